	.target	sm_90a

	.elftype	@"ET_EXEC"


//--------------------- .note.nv.tkinfo           --------------------------
	.section	.note.nv.tkinfo,"",@"SHT_NOTE"
	.sectionflags	@"SHF_NOTE_NV_TKINFO"
	.tkinfo
        /*0018*/ 	.word	0x00000002
        /*0030*/ 	.string	""
        /*0030*/ 	.string	"ptxas"
        /*0030*/ 	.string	"Cuda compilation tools, release 13.0, V13.0.88"
        /*0030*/ 	.string	"Build cuda_13.0.r13.0/compiler.36424714_0"
        /*0030*/ 	.string	"-arch sm_90a -m 64 "



//--------------------- .note.nv.cuinfo           --------------------------
	.section	.note.nv.cuinfo,"",@"SHT_NOTE"
	.sectionflags	@"SHF_NOTE_NV_CUINFO"
        /*0018*/ 	.short	0x0002
        /*001a*/ 	.short	0x005a
        /*001c*/ 	.short	0x0082
	.zero		2


//--------------------- .nv.info                  --------------------------
	.section	.nv.info,"",@"SHT_CUDA_INFO"
	.align	4


	//----- nvinfo : EIATTR_REGCOUNT
	.align		4
        /*0000*/ 	.byte	0x04, 0x2f
        /*0002*/ 	.short	(.L_56 - .L_55)
	.align		4
.L_55:
        /*0004*/ 	.word	index@(_ZN7cutlass13device_kernelIN5flash11enable_sm90INS1_16FlashAttnFwdSm90INS1_25CollectiveMainloopFwdSm90ILi2EN4cute5tupleIJNS5_1CILi1EEES8_S8_EEENS6_IJNS7_ILi192EEENS7_ILi160EEENS7_ILi64EEEEEELi64ENS_12float_e4m3_tEfNS_4arch4Sm90ELb1ELb0ELb1ELb1ELb1ELb1ELb0ELb1ELb1ELb1ELb0ELb0EEENS1_21CollectiveEpilogueFwdINS6_IJSA_SC_SB_EEES9_NS_10bfloat16_tESG_Li384ELb1ELb1ELb0ELb1EEENS1_36VarlenDynamicPersistentTileSchedulerILi192ELi160ELi384ELi128ELb0ELb1ELb1ELb1ELb1ELb1EEEEEEEEEvNT_6ParamsE)
        /*0008*/ 	.word	0x00000080


	//----- nvinfo : EIATTR_FRAME_SIZE
	.align		4
.L_56:
        /*000c*/ 	.byte	0x04, 0x11
        /*000e*/ 	.short	(.L_58 - .L_57)
	.align		4
.L_57:
        /*0010*/ 	.word	index@(_ZN7cutlass13device_kernelIN5flash11enable_sm90INS1_16FlashAttnFwdSm90INS1_25CollectiveMainloopFwdSm90ILi2EN4cute5tupleIJNS5_1CILi1EEES8_S8_EEENS6_IJNS7_ILi192EEENS7_ILi160EEENS7_ILi64EEEEEELi64ENS_12float_e4m3_tEfNS_4arch4Sm90ELb1ELb0ELb1ELb1ELb1ELb1ELb0ELb1ELb1ELb1ELb0ELb0EEENS1_21CollectiveEpilogueFwdINS6_IJSA_SC_SB_EEES9_NS_10bfloat16_tESG_Li384ELb1ELb1ELb0ELb1EEENS1_36VarlenDynamicPersistentTileSchedulerILi192ELi160ELi384ELi128ELb0ELb1ELb1ELb1ELb1ELb1EEEEEEEEEvNT_6ParamsE)
        /*0014*/ 	.word	0x00000090


	//----- nvinfo : EIATTR_REGCOUNT
	.align		4
.L_58:
        /*0018*/ 	.byte	0x04, 0x2f
        /*001a*/ 	.short	(.L_60 - .L_59)
	.align		4
.L_59:
        /*001c*/ 	.word	index@(_ZN7cutlass13device_kernelIN5flash11enable_sm90INS1_16FlashAttnFwdSm90INS1_25CollectiveMainloopFwdSm90ILi2EN4cute5tupleIJNS5_1CILi1EEES8_S8_EEENS6_IJNS7_ILi192EEENS7_ILi160EEENS7_ILi64EEEEEELi64ENS_12float_e4m3_tEfNS_4arch4Sm90ELb1ELb0ELb1ELb1ELb1ELb0ELb0ELb1ELb1ELb1ELb0ELb0EEENS1_21CollectiveEpilogueFwdINS6_IJSA_SC_SB_EEES9_NS_10bfloat16_tESG_Li384ELb1ELb1ELb0ELb1EEENS1_36VarlenDynamicPersistentTileSchedulerILi192ELi160ELi384ELi128ELb0ELb1ELb1ELb1ELb1ELb1EEEEEEEEEvNT_6ParamsE)
        /*0020*/ 	.word	0x00000080


	//----- nvinfo : EIATTR_FRAME_SIZE
	.align		4
.L_60:
        /*0024*/ 	.byte	0x04, 0x11
        /*0026*/ 	.short	(.L_62 - .L_61)
	.align		4
.L_61:
        /*0028*/ 	.word	index@(_ZN7cutlass13device_kernelIN5flash11enable_sm90INS1_16FlashAttnFwdSm90INS1_25CollectiveMainloopFwdSm90ILi2EN4cute5tupleIJNS5_1CILi1EEES8_S8_EEENS6_IJNS7_ILi192EEENS7_ILi160EEENS7_ILi64EEEEEELi64ENS_12float_e4m3_tEfNS_4arch4Sm90ELb1ELb0ELb1ELb1ELb1ELb0ELb0ELb1ELb1ELb1ELb0ELb0EEENS1_21CollectiveEpilogueFwdINS6_IJSA_SC_SB_EEES9_NS_10bfloat16_tESG_Li384ELb1ELb1ELb0ELb1EEENS1_36VarlenDynamicPersistentTileSchedulerILi192ELi160ELi384ELi128ELb0ELb1ELb1ELb1ELb1ELb1EEEEEEEEEvNT_6ParamsE)
        /*002c*/ 	.word	0x00000038


	//----- nvinfo : EIATTR_REGCOUNT
	.align		4
.L_62:
        /*0030*/ 	.byte	0x04, 0x2f
        /*0032*/ 	.short	(.L_64 - .L_63)
	.align		4
.L_63:
        /*0034*/ 	.word	index@(_ZN7cutlass13device_kernelIN5flash11enable_sm90INS1_16FlashAttnFwdSm90INS1_25CollectiveMainloopFwdSm90ILi2EN4cute5tupleIJNS5_1CILi1EEES8_S8_EEENS6_IJNS7_ILi192EEENS7_ILi160EEENS7_ILi64EEEEEELi64ENS_12float_e4m3_tEfNS_4arch4Sm90ELb1ELb0ELb1ELb0ELb1ELb0ELb0ELb1ELb1ELb1ELb0ELb0EEENS1_21CollectiveEpilogueFwdINS6_IJSA_SC_SB_EEES9_NS_10bfloat16_tESG_Li384ELb0ELb1ELb0ELb1EEENS1_30DynamicPersistentTileSchedulerILi384ELi128ELb0ELb1ELb1EEEEEEEEEvNT_6ParamsE)
        /*0038*/ 	.word	0x00000080


	//----- nvinfo : EIATTR_FRAME_SIZE
	.align		4
.L_64:
        /*003c*/ 	.byte	0x04, 0x11
        /*003e*/ 	.short	(.L_66 - .L_65)
	.align		4
.L_65:
        /*0040*/ 	.word	index@(_ZN7cutlass13device_kernelIN5flash11enable_sm90INS1_16FlashAttnFwdSm90INS1_25CollectiveMainloopFwdSm90ILi2EN4cute5tupleIJNS5_1CILi1EEES8_S8_EEENS6_IJNS7_ILi192EEENS7_ILi160EEENS7_ILi64EEEEEELi64ENS_12float_e4m3_tEfNS_4arch4Sm90ELb1ELb0ELb1ELb0ELb1ELb0ELb0ELb1ELb1ELb1ELb0ELb0EEENS1_21CollectiveEpilogueFwdINS6_IJSA_SC_SB_EEES9_NS_10bfloat16_tESG_Li384ELb0ELb1ELb0ELb1EEENS1_30DynamicPersistentTileSchedulerILi384ELi128ELb0ELb1ELb1EEEEEEEEEvNT_6ParamsE)
        /*0044*/ 	.word	0x00000038


	//----- nvinfo : EIATTR_REGCOUNT
	.align		4
.L_66:
        /*0048*/ 	.byte	0x04, 0x2f
        /*004a*/ 	.short	(.L_68 - .L_67)
	.align		4
.L_67:
        /*004c*/ 	.word	index@(_ZN7cutlass13device_kernelIN5flash11enable_sm90INS1_16FlashAttnFwdSm90INS1_25CollectiveMainloopFwdSm90ILi2EN4cute5tupleIJNS5_1CILi1EEES8_S8_EEENS6_IJNS7_ILi192EEENS7_ILi160EEENS7_ILi64EEEEEELi64ENS_12float_e4m3_tEfNS_4arch4Sm90ELb0ELb1ELb1ELb1ELb1ELb1ELb0ELb1ELb1ELb1ELb0ELb0EEENS1_21CollectiveEpilogueFwdINS6_IJSA_SC_SB_EEES9_NS_10bfloat16_tESG_Li384ELb1ELb1ELb0ELb1EEENS1_36VarlenDynamicPersistentTileSchedulerILi192ELi160ELi384ELi128ELb0ELb1ELb1ELb1ELb0ELb1EEEEEEEEEvNT_6ParamsE)
        /*0050*/ 	.word	0x00000080


	//----- nvinfo : EIATTR_FRAME_SIZE
	.align		4
.L_68:
        /*0054*/ 	.byte	0x04, 0x11
        /*0056*/ 	.short	(.L_70 - .L_69)
	.align		4
.L_69:
        /*0058*/ 	.word	index@(_ZN7cutlass13device_kernelIN5flash11enable_sm90INS1_16FlashAttnFwdSm90INS1_25CollectiveMainloopFwdSm90ILi2EN4cute5tupleIJNS5_1CILi1EEES8_S8_EEENS6_IJNS7_ILi192EEENS7_ILi160EEENS7_ILi64EEEEEELi64ENS_12float_e4m3_tEfNS_4arch4Sm90ELb0ELb1ELb1ELb1ELb1ELb1ELb0ELb1ELb1ELb1ELb0ELb0EEENS1_21CollectiveEpilogueFwdINS6_IJSA_SC_SB_EEES9_NS_10bfloat16_tESG_Li384ELb1ELb1ELb0ELb1EEENS1_36VarlenDynamicPersistentTileSchedulerILi192ELi160ELi384ELi128ELb0ELb1ELb1ELb1ELb0ELb1EEEEEEEEEvNT_6ParamsE)
        /*005c*/ 	.word	0x00000068


	//----- nvinfo : EIATTR_REGCOUNT
	.align		4
.L_70:
        /*0060*/ 	.byte	0x04, 0x2f
        /*0062*/ 	.short	(.L_72 - .L_71)
	.align		4
.L_71:
        /*0064*/ 	.word	index@(_ZN7cutlass13device_kernelIN5flash11enable_sm90INS1_16FlashAttnFwdSm90INS1_25CollectiveMainloopFwdSm90ILi2EN4cute5tupleIJNS5_1CILi1EEES8_S8_EEENS6_IJNS7_ILi192EEENS7_ILi160EEENS7_ILi64EEEEEELi64ENS_12float_e4m3_tEfNS_4arch4Sm90ELb0ELb1ELb1ELb1ELb1ELb0ELb0ELb1ELb1ELb1ELb0ELb0EEENS1_21CollectiveEpilogueFwdINS6_IJSA_SC_SB_EEES9_NS_10bfloat16_tESG_Li384ELb1ELb1ELb0ELb1EEENS1_36VarlenDynamicPersistentTileSchedulerILi192ELi160ELi384ELi128ELb0ELb1ELb1ELb1ELb0ELb1EEEEEEEEEvNT_6ParamsE)
        /*0068*/ 	.word	0x00000080


	//----- nvinfo : EIATTR_FRAME_SIZE
	.align		4
.L_72:
        /*006c*/ 	.byte	0x04, 0x11
        /*006e*/ 	.short	(.L_74 - .L_73)
	.align		4
.L_73:
        /*0070*/ 	.word	index@(_ZN7cutlass13device_kernelIN5flash11enable_sm90INS1_16FlashAttnFwdSm90INS1_25CollectiveMainloopFwdSm90ILi2EN4cute5tupleIJNS5_1CILi1EEES8_S8_EEENS6_IJNS7_ILi192EEENS7_ILi160EEENS7_ILi64EEEEEELi64ENS_12float_e4m3_tEfNS_4arch4Sm90ELb0ELb1ELb1ELb1ELb1ELb0ELb0ELb1ELb1ELb1ELb0ELb0EEENS1_21CollectiveEpilogueFwdINS6_IJSA_SC_SB_EEES9_NS_10bfloat16_tESG_Li384ELb1ELb1ELb0ELb1EEENS1_36VarlenDynamicPersistentTileSchedulerILi192ELi160ELi384ELi128ELb0ELb1ELb1ELb1ELb0ELb1EEEEEEEEEvNT_6ParamsE)
        /*0074*/ 	.word	0x00000038


	//----- nvinfo : EIATTR_REGCOUNT
	.align		4
.L_74:
        /*0078*/ 	.byte	0x04, 0x2f
        /*007a*/ 	.short	(.L_76 - .L_75)
	.align		4
.L_75:
        /*007c*/ 	.word	index@(_ZN7cutlass13device_kernelIN5flash11enable_sm90INS1_16FlashAttnFwdSm90INS1_25CollectiveMainloopFwdSm90ILi2EN4cute5tupleIJNS5_1CILi1EEES8_S8_EEENS6_IJNS7_ILi192EEENS7_ILi160EEENS7_ILi64EEEEEELi64ENS_12float_e4m3_tEfNS_4arch4Sm90ELb0ELb1ELb1ELb0ELb1ELb0ELb0ELb1ELb1ELb1ELb0ELb0EEENS1_21CollectiveEpilogueFwdINS6_IJSA_SC_SB_EEES9_NS_10bfloat16_tESG_Li384ELb0ELb1ELb0ELb1EEENS1_30DynamicPersistentTileSchedulerILi384ELi128ELb0ELb1ELb1EEEEEEEEEvNT_6ParamsE)
        /*0080*/ 	.word	0x00000080


	//----- nvinfo : EIATTR_FRAME_SIZE
	.align		4
.L_76:
        /*0084*/ 	.byte	0x04, 0x11
        /*0086*/ 	.short	(.L_78 - .L_77)
	.align		4
.L_77:
        /*0088*/ 	.word	index@(_ZN7cutlass13device_kernelIN5flash11enable_sm90INS1_16FlashAttnFwdSm90INS1_25CollectiveMainloopFwdSm90ILi2EN4cute5tupleIJNS5_1CILi1EEES8_S8_EEENS6_IJNS7_ILi192EEENS7_ILi160EEENS7_ILi64EEEEEELi64ENS_12float_e4m3_tEfNS_4arch4Sm90ELb0ELb1ELb1ELb0ELb1ELb0ELb0ELb1ELb1ELb1ELb0ELb0EEENS1_21CollectiveEpilogueFwdINS6_IJSA_SC_SB_EEES9_NS_10bfloat16_tESG_Li384ELb0ELb1ELb0ELb1EEENS1_30DynamicPersistentTileSchedulerILi384ELi128ELb0ELb1ELb1EEEEEEEEEvNT_6ParamsE)
        /*008c*/ 	.word	0x00000038


	//----- nvinfo : EIATTR_REGCOUNT
	.align		4
.L_78:
        /*0090*/ 	.byte	0x04, 0x2f
        /*0092*/ 	.short	(.L_80 - .L_79)
	.align		4
.L_79:
        /*0094*/ 	.word	index@(_ZN7cutlass13device_kernelIN5flash11enable_sm90INS1_16FlashAttnFwdSm90INS1_25CollectiveMainloopFwdSm90ILi2EN4cute5tupleIJNS5_1CILi1EEES8_S8_EEENS6_IJNS7_ILi192EEENS7_ILi160EEENS7_ILi64EEEEEELi64ENS_12float_e4m3_tEfNS_4arch4Sm90ELb0ELb0ELb1ELb1ELb1ELb1ELb0ELb1ELb1ELb1ELb0ELb0EEENS1_21CollectiveEpilogueFwdINS6_IJSA_SC_SB_EEES9_NS_10bfloat16_tESG_Li384ELb1ELb1ELb0ELb1EEENS1_36VarlenDynamicPersistentTileSchedulerILi192ELi160ELi384ELi128ELb0ELb1ELb1ELb0ELb1ELb1EEEEEEEEEvNT_6ParamsE)
        /*0098*/ 	.word	0x00000080


	//----- nvinfo : EIATTR_FRAME_SIZE
	.align		4
.L_80:
        /*009c*/ 	.byte	0x04, 0x11
        /*009e*/ 	.short	(.L_82 - .L_81)
	.align		4
.L_81:
        /*00a0*/ 	.word	index@(_ZN7cutlass13device_kernelIN5flash11enable_sm90INS1_16FlashAttnFwdSm90INS1_25CollectiveMainloopFwdSm90ILi2EN4cute5tupleIJNS5_1CILi1EEES8_S8_EEENS6_IJNS7_ILi192EEENS7_ILi160EEENS7_ILi64EEEEEELi64ENS_12float_e4m3_tEfNS_4arch4Sm90ELb0ELb0ELb1ELb1ELb1ELb1ELb0ELb1ELb1ELb1ELb0ELb0EEENS1_21CollectiveEpilogueFwdINS6_IJSA_SC_SB_EEES9_NS_10bfloat16_tESG_Li384ELb1ELb1ELb0ELb1EEENS1_36VarlenDynamicPersistentTileSchedulerILi192ELi160ELi384ELi128ELb0ELb1ELb1ELb0ELb1ELb1EEEEEEEEEvNT_6ParamsE)
        /*00a4*/ 	.word	0x00000090


	//----- nvinfo : EIATTR_REGCOUNT
	.align		4
.L_82:
        /*00a8*/ 	.byte	0x04, 0x2f
        /*00aa*/ 	.short	(.L_84 - .L_83)
	.align		4
.L_83:
        /*00ac*/ 	.word	index@(_ZN7cutlass13device_kernelIN5flash11enable_sm90INS1_16FlashAttnFwdSm90INS1_25CollectiveMainloopFwdSm90ILi2EN4cute5tupleIJNS5_1CILi1EEES8_S8_EEENS6_IJNS7_ILi192EEENS7_ILi160EEENS7_ILi64EEEEEELi64ENS_12float_e4m3_tEfNS_4arch4Sm90ELb0ELb0ELb1ELb1ELb1ELb0ELb0ELb1ELb1ELb1ELb0ELb0EEENS1_21CollectiveEpilogueFwdINS6_IJSA_SC_SB_EEES9_NS_10bfloat16_tESG_Li384ELb1ELb1ELb0ELb1EEENS1_36VarlenDynamicPersistentTileSchedulerILi192ELi160ELi384ELi128ELb0ELb1ELb1ELb0ELb1ELb1EEEEEEEEEvNT_6ParamsE)
        /*00b0*/ 	.word	0x00000080


	//----- nvinfo : EIATTR_FRAME_SIZE
	.align		4
.L_84:
        /*00b4*/ 	.byte	0x04, 0x11
        /*00b6*/ 	.short	(.L_86 - .L_85)
	.align		4
.L_85:
        /*00b8*/ 	.word	index@(_ZN7cutlass13device_kernelIN5flash11enable_sm90INS1_16FlashAttnFwdSm90INS1_25CollectiveMainloopFwdSm90ILi2EN4cute5tupleIJNS5_1CILi1EEES8_S8_EEENS6_IJNS7_ILi192EEENS7_ILi160EEENS7_ILi64EEEEEELi64ENS_12float_e4m3_tEfNS_4arch4Sm90ELb0ELb0ELb1ELb1ELb1ELb0ELb0ELb1ELb1ELb1ELb0ELb0EEENS1_21CollectiveEpilogueFwdINS6_IJSA_SC_SB_EEES9_NS_10bfloat16_tESG_Li384ELb1ELb1ELb0ELb1EEENS1_36VarlenDynamicPersistentTileSchedulerILi192ELi160ELi384ELi128ELb0ELb1ELb1ELb0ELb1ELb1EEEEEEEEEvNT_6ParamsE)
        /*00bc*/ 	.word	0x00000038


	//----- nvinfo : EIATTR_REGCOUNT
	.align		4
.L_86:
        /*00c0*/ 	.byte	0x04, 0x2f
        /*00c2*/ 	.short	(.L_88 - .L_87)
	.align		4
.L_87:
        /*00c4*/ 	.word	index@(_ZN7cutlass13device_kernelIN5flash11enable_sm90INS1_16FlashAttnFwdSm90INS1_25CollectiveMainloopFwdSm90ILi2EN4cute5tupleIJNS5_1CILi1EEES8_S8_EEENS6_IJNS7_ILi192EEENS7_ILi160EEENS7_ILi64EEEEEELi64ENS_12float_e4m3_tEfNS_4arch4Sm90ELb0ELb0ELb1ELb0ELb1ELb0ELb0ELb1ELb1ELb1ELb0ELb0EEENS1_21CollectiveEpilogueFwdINS6_IJSA_SC_SB_EEES9_NS_10bfloat16_tESG_Li384ELb0ELb1ELb0ELb1EEENS1_29StaticPersistentTileSchedulerILb0EEEEEEEEEvNT_6ParamsE)
        /*00c8*/ 	.word	0x00000080


	//----- nvinfo : EIATTR_FRAME_SIZE
	.align		4
.L_88:
        /*00cc*/ 	.byte	0x04, 0x11
        /*00ce*/ 	.short	(.L_90 - .L_89)
	.align		4
.L_89:
        /*00d0*/ 	.word	index@(_ZN7cutlass13device_kernelIN5flash11enable_sm90INS1_16FlashAttnFwdSm90INS1_25CollectiveMainloopFwdSm90ILi2EN4cute5tupleIJNS5_1CILi1EEES8_S8_EEENS6_IJNS7_ILi192EEENS7_ILi160EEENS7_ILi64EEEEEELi64ENS_12float_e4m3_tEfNS_4arch4Sm90ELb0ELb0ELb1ELb0ELb1ELb0ELb0ELb1ELb1ELb1ELb0ELb0EEENS1_21CollectiveEpilogueFwdINS6_IJSA_SC_SB_EEES9_NS_10bfloat16_tESG_Li384ELb0ELb1ELb0ELb1EEENS1_29StaticPersistentTileSchedulerILb0EEEEEEEEEvNT_6ParamsE)
        /*00d4*/ 	.word	0x00000030


	//----- nvinfo : EIATTR_REGCOUNT
	.align		4
.L_90:
        /*00d8*/ 	.byte	0x04, 0x2f
        /*00da*/ 	.short	(.L_92 - .L_91)
	.align		4
.L_91:
        /*00dc*/ 	.word	index@(_ZN7cutlass13device_kernelIN5flash11enable_sm90INS1_16FlashAttnFwdSm90INS1_25CollectiveMainloopFwdSm90ILi2EN4cute5tupleIJNS5_1CILi1EEES8_S8_EEENS6_IJNS7_ILi192EEENS7_ILi128EEENS7_ILi96EEEEEELi96ENS_12float_e4m3_tEfNS_4arch4Sm90ELb1ELb0ELb1ELb1ELb1ELb1ELb0ELb1ELb1ELb1ELb0ELb0EEENS1_21CollectiveEpilogueFwdINS6_IJSA_SC_SB_EEES9_NS_10bfloat16_tESG_Li384ELb1ELb1ELb0ELb1EEENS1_36VarlenDynamicPersistentTileSchedulerILi192ELi128ELi384ELi128ELb0ELb1ELb1ELb1ELb1ELb1EEEEEEEEEvNT_6ParamsE)
        /*00e0*/ 	.word	0x00000080


	//----- nvinfo : EIATTR_FRAME_SIZE
	.align		4
.L_92:
        /*00e4*/ 	.byte	0x04, 0x11
        /*00e6*/ 	.short	(.L_94 - .L_93)
	.align		4
.L_93:
        /*00e8*/ 	.word	index@(_ZN7cutlass13device_kernelIN5flash11enable_sm90INS1_16FlashAttnFwdSm90INS1_25CollectiveMainloopFwdSm90ILi2EN4cute5tupleIJNS5_1CILi1EEES8_S8_EEENS6_IJNS7_ILi192EEENS7_ILi128EEENS7_ILi96EEEEEELi96ENS_12float_e4m3_tEfNS_4arch4Sm90ELb1ELb0ELb1ELb1ELb1ELb1ELb0ELb1ELb1ELb1ELb0ELb0EEENS1_21CollectiveEpilogueFwdINS6_IJSA_SC_SB_EEES9_NS_10bfloat16_tESG_Li384ELb1ELb1ELb0ELb1EEENS1_36VarlenDynamicPersistentTileSchedulerILi192ELi128ELi384ELi128ELb0ELb1ELb1ELb1ELb1ELb1EEEEEEEEEvNT_6ParamsE)
        /*00ec*/ 	.word	0x00000088


	//----- nvinfo : EIATTR_REGCOUNT
	.align		4
.L_94:
        /*00f0*/ 	.byte	0x04, 0x2f
        /*00f2*/ 	.short	(.L_96 - .L_95)
	.align		4
.L_95:
        /*00f4*/ 	.word	index@(_ZN7cutlass13device_kernelIN5flash11enable_sm90INS1_16FlashAttnFwdSm90INS1_25CollectiveMainloopFwdSm90ILi2EN4cute5tupleIJNS5_1CILi1EEES8_S8_EEENS6_IJNS7_ILi192EEENS7_ILi128EEENS7_ILi96EEEEEELi96ENS_12float_e4m3_tEfNS_4arch4Sm90ELb1ELb0ELb1ELb1ELb1ELb0ELb0ELb1ELb1ELb1ELb0ELb0EEENS1_21CollectiveEpilogueFwdINS6_IJSA_SC_SB_EEES9_NS_10bfloat16_tESG_Li384ELb1ELb1ELb0ELb1EEENS1_36VarlenDynamicPersistentTileSchedulerILi192ELi128ELi384ELi128ELb0ELb1ELb1ELb1ELb1ELb1EEEEEEEEEvNT_6ParamsE)
        /*00f8*/ 	.word	0x00000080


	//----- nvinfo : EIATTR_FRAME_SIZE
	.align		4
.L_96:
        /*00fc*/ 	.byte	0x04, 0x11
        /*00fe*/ 	.short	(.L_98 - .L_97)
	.align		4
.L_97:
        /*0100*/ 	.word	index@(_ZN7cutlass13device_kernelIN5flash11enable_sm90INS1_16FlashAttnFwdSm90INS1_25CollectiveMainloopFwdSm90ILi2EN4cute5tupleIJNS5_1CILi1EEES8_S8_EEENS6_IJNS7_ILi192EEENS7_ILi128EEENS7_ILi96EEEEEELi96ENS_12float_e4m3_tEfNS_4arch4Sm90ELb1ELb0ELb1ELb1ELb1ELb0ELb0ELb1ELb1ELb1ELb0ELb0EEENS1_21CollectiveEpilogueFwdINS6_IJSA_SC_SB_EEES9_NS_10bfloat16_tESG_Li384ELb1ELb1ELb0ELb1EEENS1_36VarlenDynamicPersistentTileSchedulerILi192ELi128ELi384ELi128ELb0ELb1ELb1ELb1ELb1ELb1EEEEEEEEEvNT_6ParamsE)
        /*0104*/ 	.word	0x00000020


	//----- nvinfo : EIATTR_REGCOUNT
	.align		4
.L_98:
        /*0108*/ 	.byte	0x04, 0x2f
        /*010a*/ 	.short	(.L_100 - .L_99)
	.align		4
.L_99:
        /*010c*/ 	.word	index@(_ZN7cutlass13device_kernelIN5flash11enable_sm90INS1_16FlashAttnFwdSm90INS1_25CollectiveMainloopFwdSm90ILi2EN4cute5tupleIJNS5_1CILi1EEES8_S8_EEENS6_IJNS7_ILi192EEENS7_ILi128EEENS7_ILi96EEEEEELi96ENS_12float_e4m3_tEfNS_4arch4Sm90ELb1ELb0ELb1ELb0ELb1ELb0ELb0ELb1ELb1ELb1ELb0ELb0EEENS1_21CollectiveEpilogueFwdINS6_IJSA_SC_SB_EEES9_NS_10bfloat16_tESG_Li384ELb0ELb1ELb0ELb1EEENS1_30DynamicPersistentTileSchedulerILi384ELi128ELb0ELb1ELb1EEEEEEEEEvNT_6ParamsE)
        /*0110*/ 	.word	0x00000080


	//----- nvinfo : EIATTR_FRAME_SIZE
	.align		4
.L_100:
        /*0114*/ 	.byte	0x04, 0x11
        /*0116*/ 	.short	(.L_102 - .L_101)
	.align		4
.L_101:
        /*0118*/ 	.word	index@(_ZN7cutlass13device_kernelIN5flash11enable_sm90INS1_16FlashAttnFwdSm90INS1_25CollectiveMainloopFwdSm90ILi2EN4cute5tupleIJNS5_1CILi1EEES8_S8_EEENS6_IJNS7_ILi192EEENS7_ILi128EEENS7_ILi96EEEEEELi96ENS_12float_e4m3_tEfNS_4arch4Sm90ELb1ELb0ELb1ELb0ELb1ELb0ELb0ELb1ELb1ELb1ELb0ELb0EEENS1_21CollectiveEpilogueFwdINS6_IJSA_SC_SB_EEES9_NS_10bfloat16_tESG_Li384ELb0ELb1ELb0ELb1EEENS1_30DynamicPersistentTileSchedulerILi384ELi128ELb0ELb1ELb1EEEEEEEEEvNT_6ParamsE)
        /*011c*/ 	.word	0x00000020


	//----- nvinfo : EIATTR_REGCOUNT
	.align		4
.L_102:
        /*0120*/ 	.byte	0x04, 0x2f
        /*0122*/ 	.short	(.L_104 - .L_103)
	.align		4
.L_103:
        /*0124*/ 	.word	index@(_ZN7cutlass13device_kernelIN5flash11enable_sm90INS1_16FlashAttnFwdSm90INS1_25CollectiveMainloopFwdSm90ILi2EN4cute5tupleIJNS5_1CILi1EEES8_S8_EEENS6_IJNS7_ILi192EEENS7_ILi128EEENS7_ILi96EEEEEELi96ENS_12float_e4m3_tEfNS_4arch4Sm90ELb0ELb1ELb1ELb1ELb1ELb1ELb0ELb1ELb1ELb1ELb0ELb0EEENS1_21CollectiveEpilogueFwdINS6_IJSA_SC_SB_EEES9_NS_10bfloat16_tESG_Li384ELb1ELb1ELb0ELb1EEENS1_36VarlenDynamicPersistentTileSchedulerILi192ELi128ELi384ELi128ELb0ELb1ELb1ELb1ELb0ELb1EEEEEEEEEvNT_6ParamsE)
        /*0128*/ 	.word	0x00000080


	//----- nvinfo : EIATTR_FRAME_SIZE
	.align		4
.L_104:
        /*012c*/ 	.byte	0x04, 0x11
        /*012e*/ 	.short	(.L_106 - .L_105)
	.align		4
.L_105:
        /*0130*/ 	.word	index@(_ZN7cutlass13device_kernelIN5flash11enable_sm90INS1_16FlashAttnFwdSm90INS1_25CollectiveMainloopFwdSm90ILi2EN4cute5tupleIJNS5_1CILi1EEES8_S8_EEENS6_IJNS7_ILi192EEENS7_ILi128EEENS7_ILi96EEEEEELi96ENS_12float_e4m3_tEfNS_4arch4Sm90ELb0ELb1ELb1ELb1ELb1ELb1ELb0ELb1ELb1ELb1ELb0ELb0EEENS1_21CollectiveEpilogueFwdINS6_IJSA_SC_SB_EEES9_NS_10bfloat16_tESG_Li384ELb1ELb1ELb0ELb1EEENS1_36VarlenDynamicPersistentTileSchedulerILi192ELi128ELi384ELi128ELb0ELb1ELb1ELb1ELb0ELb1EEEEEEEEEvNT_6ParamsE)
        /*0134*/ 	.word	0x00000090


	//----- nvinfo : EIATTR_REGCOUNT
	.align		4
.L_106:
        /*0138*/ 	.byte	0x04, 0x2f
        /*013a*/ 	.short	(.L_108 - .L_107)
	.align		4
.L_107:
        /*013c*/ 	.word	index@(_ZN7cutlass13device_kernelIN5flash11enable_sm90INS1_16FlashAttnFwdSm90INS1_25CollectiveMainloopFwdSm90ILi2EN4cute5tupleIJNS5_1CILi1EEES8_S8_EEENS6_IJNS7_ILi192EEENS7_ILi128EEENS7_ILi96EEEEEELi96ENS_12float_e4m3_tEfNS_4arch4Sm90ELb0ELb1ELb1ELb1ELb1ELb0ELb0ELb1ELb1ELb1ELb0ELb0EEENS1_21CollectiveEpilogueFwdINS6_IJSA_SC_SB_EEES9_NS_10bfloat16_tESG_Li384ELb1ELb1ELb0ELb1EEENS1_36VarlenDynamicPersistentTileSchedulerILi192ELi128ELi384ELi128ELb0ELb1ELb1ELb1ELb0ELb1EEEEEEEEEvNT_6ParamsE)
        /*0140*/ 	.word	0x00000080


	//----- nvinfo : EIATTR_FRAME_SIZE
	.align		4
.L_108:
        /*0144*/ 	.byte	0x04, 0x11
        /*0146*/ 	.short	(.L_110 - .L_109)
	.align		4
.L_109:
        /*0148*/ 	.word	index@(_ZN7cutlass13device_kernelIN5flash11enable_sm90INS1_16FlashAttnFwdSm90INS1_25CollectiveMainloopFwdSm90ILi2EN4cute5tupleIJNS5_1CILi1EEES8_S8_EEENS6_IJNS7_ILi192EEENS7_ILi128EEENS7_ILi96EEEEEELi96ENS_12float_e4m3_tEfNS_4arch4Sm90ELb0ELb1ELb1ELb1ELb1ELb0ELb0ELb1ELb1ELb1ELb0ELb0EEENS1_21CollectiveEpilogueFwdINS6_IJSA_SC_SB_EEES9_NS_10bfloat16_tESG_Li384ELb1ELb1ELb0ELb1EEENS1_36VarlenDynamicPersistentTileSchedulerILi192ELi128ELi384ELi128ELb0ELb1ELb1ELb1ELb0ELb1EEEEEEEEEvNT_6ParamsE)
        /*014c*/ 	.word	0x00000030


	//----- nvinfo : EIATTR_REGCOUNT
	.align		4
.L_110:
        /*0150*/ 	.byte	0x04, 0x2f
        /*0152*/ 	.short	(.L_112 - .L_111)
	.align		4
.L_111:
        /*0154*/ 	.word	index@(_ZN7cutlass13device_kernelIN5flash11enable_sm90INS1_16FlashAttnFwdSm90INS1_25CollectiveMainloopFwdSm90ILi2EN4cute5tupleIJNS5_1CILi1EEES8_S8_EEENS6_IJNS7_ILi192EEENS7_ILi128EEENS7_ILi96EEEEEELi96ENS_12float_e4m3_tEfNS_4arch4Sm90ELb0ELb1ELb1ELb0ELb1ELb0ELb0ELb1ELb1ELb1ELb0ELb0EEENS1_21CollectiveEpilogueFwdINS6_IJSA_SC_SB_EEES9_NS_10bfloat16_tESG_Li384ELb0ELb1ELb0ELb1EEENS1_30DynamicPersistentTileSchedulerILi384ELi128ELb0ELb1ELb1EEEEEEEEEvNT_6ParamsE)
        /*0158*/ 	.word	0x00000080


	//----- nvinfo : EIATTR_FRAME_SIZE
	.align		4
.L_112:
        /*015c*/ 	.byte	0x04, 0x11
        /*015e*/ 	.short	(.L_114 - .L_113)
	.align		4
.L_113:
        /*0160*/ 	.word	index@(_ZN7cutlass13device_kernelIN5flash11enable_sm90INS1_16FlashAttnFwdSm90INS1_25CollectiveMainloopFwdSm90ILi2EN4cute5tupleIJNS5_1CILi1EEES8_S8_EEENS6_IJNS7_ILi192EEENS7_ILi128EEENS7_ILi96EEEEEELi96ENS_12float_e4m3_tEfNS_4arch4Sm90ELb0ELb1ELb1ELb0ELb1ELb0ELb0ELb1ELb1ELb1ELb0ELb0EEENS1_21CollectiveEpilogueFwdINS6_IJSA_SC_SB_EEES9_NS_10bfloat16_tESG_Li384ELb0ELb1ELb0ELb1EEENS1_30DynamicPersistentTileSchedulerILi384ELi128ELb0ELb1ELb1EEEEEEEEEvNT_6ParamsE)
        /*0164*/ 	.word	0x00000020


	//----- nvinfo : EIATTR_REGCOUNT
	.align		4
.L_114:
        /*0168*/ 	.byte	0x04, 0x2f
        /*016a*/ 	.short	(.L_116 - .L_115)
	.align		4
.L_115:
        /*016c*/ 	.word	index@(_ZN7cutlass13device_kernelIN5flash11enable_sm90INS1_16FlashAttnFwdSm90INS1_25CollectiveMainloopFwdSm90ILi2EN4cute5tupleIJNS5_1CILi1EEES8_S8_EEENS6_IJNS7_ILi192EEENS7_ILi128EEENS7_ILi96EEEEEELi96ENS_12float_e4m3_tEfNS_4arch4Sm90ELb0ELb0ELb1ELb1ELb1ELb1ELb0ELb1ELb1ELb1ELb0ELb0EEENS1_21CollectiveEpilogueFwdINS6_IJSA_SC_SB_EEES9_NS_10bfloat16_tESG_Li384ELb1ELb1ELb0ELb1EEENS1_36VarlenDynamicPersistentTileSchedulerILi192ELi128ELi384ELi128ELb0ELb1ELb1ELb0ELb1ELb1EEEEEEEEEvNT_6ParamsE)
        /*0170*/ 	.word	0x00000080


	//----- nvinfo : EIATTR_FRAME_SIZE
	.align		4
.L_116:
        /*0174*/ 	.byte	0x04, 0x11
        /*0176*/ 	.short	(.L_118 - .L_117)
	.align		4
.L_117:
        /*0178*/ 	.word	index@(_ZN7cutlass13device_kernelIN5flash11enable_sm90INS1_16FlashAttnFwdSm90INS1_25CollectiveMainloopFwdSm90ILi2EN4cute5tupleIJNS5_1CILi1EEES8_S8_EEENS6_IJNS7_ILi192EEENS7_ILi128EEENS7_ILi96EEEEEELi96ENS_12float_e4m3_tEfNS_4arch4Sm90ELb0ELb0ELb1ELb1ELb1ELb1ELb0ELb1ELb1ELb1ELb0ELb0EEENS1_21CollectiveEpilogueFwdINS6_IJSA_SC_SB_EEES9_NS_10bfloat16_tESG_Li384ELb1ELb1ELb0ELb1EEENS1_36VarlenDynamicPersistentTileSchedulerILi192ELi128ELi384ELi128ELb0ELb1ELb1ELb0ELb1ELb1EEEEEEEEEvNT_6ParamsE)
        /*017c*/ 	.word	0x00000080


	//----- nvinfo : EIATTR_REGCOUNT
	.align		4
.L_118:
        /*0180*/ 	.byte	0x04, 0x2f
        /*0182*/ 	.short	(.L_120 - .L_119)
	.align		4
.L_119:
        /*0184*/ 	.word	index@(_ZN7cutlass13device_kernelIN5flash11enable_sm90INS1_16FlashAttnFwdSm90INS1_25CollectiveMainloopFwdSm90ILi2EN4cute5tupleIJNS5_1CILi1EEES8_S8_EEENS6_IJNS7_ILi192EEENS7_ILi128EEENS7_ILi96EEEEEELi96ENS_12float_e4m3_tEfNS_4arch4Sm90ELb0ELb0ELb1ELb1ELb1ELb0ELb0ELb1ELb1ELb1ELb0ELb0EEENS1_21CollectiveEpilogueFwdINS6_IJSA_SC_SB_EEES9_NS_10bfloat16_tESG_Li384ELb1ELb1ELb0ELb1EEENS1_36VarlenDynamicPersistentTileSchedulerILi192ELi128ELi384ELi128ELb0ELb1ELb1ELb0ELb1ELb1EEEEEEEEEvNT_6ParamsE)
        /*0188*/ 	.word	0x00000080


	//----- nvinfo : EIATTR_FRAME_SIZE
	.align		4
.L_120:
        /*018c*/ 	.byte	0x04, 0x11
        /*018e*/ 	.short	(.L_122 - .L_121)
	.align		4
.L_121:
        /*0190*/ 	.word	index@(_ZN7cutlass13device_kernelIN5flash11enable_sm90INS1_16FlashAttnFwdSm90INS1_25CollectiveMainloopFwdSm90ILi2EN4cute5tupleIJNS5_1CILi1EEES8_S8_EEENS6_IJNS7_ILi192EEENS7_ILi128EEENS7_ILi96EEEEEELi96ENS_12float_e4m3_tEfNS_4arch4Sm90ELb0ELb0ELb1ELb1ELb1ELb0ELb0ELb1ELb1ELb1ELb0ELb0EEENS1_21CollectiveEpilogueFwdINS6_IJSA_SC_SB_EEES9_NS_10bfloat16_tESG_Li384ELb1ELb1ELb0ELb1EEENS1_36VarlenDynamicPersistentTileSchedulerILi192ELi128ELi384ELi128ELb0ELb1ELb1ELb0ELb1ELb1EEEEEEEEEvNT_6ParamsE)
        /*0194*/ 	.word	0x00000020


	//----- nvinfo : EIATTR_REGCOUNT
	.align		4
.L_122:
        /*0198*/ 	.byte	0x04, 0x2f
        /*019a*/ 	.short	(.L_124 - .L_123)
	.align		4
.L_123:
        /*019c*/ 	.word	index@(_ZN7cutlass13device_kernelIN5flash11enable_sm90INS1_16FlashAttnFwdSm90INS1_25CollectiveMainloopFwdSm90ILi2EN4cute5tupleIJNS5_1CILi1EEES8_S8_EEENS6_IJNS7_ILi192EEENS7_ILi128EEENS7_ILi96EEEEEELi96ENS_12float_e4m3_tEfNS_4arch4Sm90ELb0ELb0ELb1ELb0ELb1ELb0ELb0ELb1ELb1ELb1ELb0ELb0EEENS1_21CollectiveEpilogueFwdINS6_IJSA_SC_SB_EEES9_NS_10bfloat16_tESG_Li384ELb0ELb1ELb0ELb1EEENS1_29StaticPersistentTileSchedulerILb0EEEEEEEEEvNT_6ParamsE)
        /*01a0*/ 	.word	0x00000080


	//----- nvinfo : EIATTR_FRAME_SIZE
	.align		4
.L_124:
        /*01a4*/ 	.byte	0x04, 0x11
        /*01a6*/ 	.short	(.L_126 - .L_125)
	.align		4
.L_125:
        /*01a8*/ 	.word	index@(_ZN7cutlass13device_kernelIN5flash11enable_sm90INS1_16FlashAttnFwdSm90INS1_25CollectiveMainloopFwdSm90ILi2EN4cute5tupleIJNS5_1CILi1EEES8_S8_EEENS6_IJNS7_ILi192EEENS7_ILi128EEENS7_ILi96EEEEEELi96ENS_12float_e4m3_tEfNS_4arch4Sm90ELb0ELb0ELb1ELb0ELb1ELb0ELb0ELb1ELb1ELb1ELb0ELb0EEENS1_21CollectiveEpilogueFwdINS6_IJSA_SC_SB_EEES9_NS_10bfloat16_tESG_Li384ELb0ELb1ELb0ELb1EEENS1_29StaticPersistentTileSchedulerILb0EEEEEEEEEvNT_6ParamsE)
        /*01ac*/ 	.word	0x00000018


	//----- nvinfo : EIATTR_REGCOUNT
	.align		4
.L_126:
        /*01b0*/ 	.byte	0x04, 0x2f
        /*01b2*/ 	.short	(.L_128 - .L_127)
	.align		4
.L_127:
        /*01b4*/ 	.word	index@(_ZN7cutlass13device_kernelIN5flash11enable_sm90INS1_16FlashAttnFwdSm90INS1_25CollectiveMainloopFwdSm90ILi2EN4cute5tupleIJNS5_1CILi1EEES8_S8_EEENS6_IJNS7_ILi128EEENS7_ILi160EEESA_EEELi128ENS_12float_e4m3_tEfNS_4arch4Sm90ELb1ELb0ELb1ELb1ELb1ELb1ELb0ELb1ELb1ELb1ELb0ELb0EEENS1_21CollectiveEpilogueFwdINS6_IJSA_SA_SB_EEES9_NS_10bfloat16_tESF_Li256ELb1ELb1ELb0ELb1EEENS1_36VarlenDynamicPersistentTileSchedulerILi128ELi160ELi256ELi128ELb0ELb1ELb1ELb1ELb1ELb1EEEEEEEEEvNT_6ParamsE)
        /*01b8*/ 	.word	0x000000a8


	//----- nvinfo : EIATTR_FRAME_SIZE
	.align		4
.L_128:
        /*01bc*/ 	.byte	0x04, 0x11
        /*01be*/ 	.short	(.L_130 - .L_129)
	.align		4
.L_129:
        /*01c0*/ 	.word	index@(_ZN7cutlass13device_kernelIN5flash11enable_sm90INS1_16FlashAttnFwdSm90INS1_25CollectiveMainloopFwdSm90ILi2EN4cute5tupleIJNS5_1CILi1EEES8_S8_EEENS6_IJNS7_ILi128EEENS7_ILi160EEESA_EEELi128ENS_12float_e4m3_tEfNS_4arch4Sm90ELb1ELb0ELb1ELb1ELb1ELb1ELb0ELb1ELb1ELb1ELb0ELb0EEENS1_21CollectiveEpilogueFwdINS6_IJSA_SA_SB_EEES9_NS_10bfloat16_tESF_Li256ELb1ELb1ELb0ELb1EEENS1_36VarlenDynamicPersistentTileSchedulerILi128ELi160ELi256ELi128ELb0ELb1ELb1ELb1ELb1ELb1EEEEEEEEEvNT_6ParamsE)
        /*01c4*/ 	.word	0x00000048


	//----- nvinfo : EIATTR_REGCOUNT
	.align		4
.L_130:
        /*01c8*/ 	.byte	0x04, 0x2f
        /*01ca*/ 	.short	(.L_132 - .L_131)
	.align		4
.L_131:
        /*01cc*/ 	.word	index@(_ZN7cutlass13device_kernelIN5flash11enable_sm90INS1_16FlashAttnFwdSm90INS1_25CollectiveMainloopFwdSm90ILi2EN4cute5tupleIJNS5_1CILi1EEES8_S8_EEENS6_IJNS7_ILi128EEENS7_ILi160EEESA_EEELi128ENS_12float_e4m3_tEfNS_4arch4Sm90ELb1ELb0ELb1ELb1ELb1ELb0ELb0ELb1ELb1ELb1ELb0ELb0EEENS1_21CollectiveEpilogueFwdINS6_IJSA_SA_SB_EEES9_NS_10bfloat16_tESF_Li256ELb1ELb1ELb0ELb1EEENS1_36VarlenDynamicPersistentTileSchedulerILi128ELi160ELi256ELi128ELb0ELb1ELb1ELb1ELb1ELb1EEEEEEEEEvNT_6ParamsE)
        /*01d0*/ 	.word	0x000000a8


	//----- nvinfo : EIATTR_FRAME_SIZE
	.align		4
.L_132:
        /*01d4*/ 	.byte	0x04, 0x11
        /*01d6*/ 	.short	(.L_134 - .L_133)
	.align		4
.L_133:
        /*01d8*/ 	.word	index@(_ZN7cutlass13device_kernelIN5flash11enable_sm90INS1_16FlashAttnFwdSm90INS1_25CollectiveMainloopFwdSm90ILi2EN4cute5tupleIJNS5_1CILi1EEES8_S8_EEENS6_IJNS7_ILi128EEENS7_ILi160EEESA_EEELi128ENS_12float_e4m3_tEfNS_4arch4Sm90ELb1ELb0ELb1ELb1ELb1ELb0ELb0ELb1ELb1ELb1ELb0ELb0EEENS1_21CollectiveEpilogueFwdINS6_IJSA_SA_SB_EEES9_NS_10bfloat16_tESF_Li256ELb1ELb1ELb0ELb1EEENS1_36VarlenDynamicPersistentTileSchedulerILi128ELi160ELi256ELi128ELb0ELb1ELb1ELb1ELb1ELb1EEEEEEEEEvNT_6ParamsE)
        /*01dc*/ 	.word	0x00000020


	//----- nvinfo : EIATTR_REGCOUNT
	.align		4
.L_134:
        /*01e0*/ 	.byte	0x04, 0x2f
        /*01e2*/ 	.short	(.L_136 - .L_135)
	.align		4
.L_135:
        /*01e4*/ 	.word	index@(_ZN7cutlass13device_kernelIN5flash11enable_sm90INS1_16FlashAttnFwdSm90INS1_25CollectiveMainloopFwdSm90ILi2EN4cute5tupleIJNS5_1CILi1EEES8_S8_EEENS6_IJNS7_ILi128EEENS7_ILi160EEESA_EEELi128ENS_12float_e4m3_tEfNS_4arch4Sm90ELb1ELb0ELb1ELb0ELb1ELb0ELb0ELb1ELb1ELb1ELb0ELb0EEENS1_21CollectiveEpilogueFwdINS6_IJSA_SA_SB_EEES9_NS_10bfloat16_tESF_Li256ELb0ELb1ELb0ELb1EEENS1_30DynamicPersistentTileSchedulerILi256ELi128ELb0ELb1ELb1EEEEEEEEEvNT_6ParamsE)
        /*01e8*/ 	.word	0x000000a8


	//----- nvinfo : EIATTR_FRAME_SIZE
	.align		4
.L_136:
        /*01ec*/ 	.byte	0x04, 0x11
        /*01ee*/ 	.short	(.L_138 - .L_137)
	.align		4
.L_137:
        /*01f0*/ 	.word	index@(_ZN7cutlass13device_kernelIN5flash11enable_sm90INS1_16FlashAttnFwdSm90INS1_25CollectiveMainloopFwdSm90ILi2EN4cute5tupleIJNS5_1CILi1EEES8_S8_EEENS6_IJNS7_ILi128EEENS7_ILi160EEESA_EEELi128ENS_12float_e4m3_tEfNS_4arch4Sm90ELb1ELb0ELb1ELb0ELb1ELb0ELb0ELb1ELb1ELb1ELb0ELb0EEENS1_21CollectiveEpilogueFwdINS6_IJSA_SA_SB_EEES9_NS_10bfloat16_tESF_Li256ELb0ELb1ELb0ELb1EEENS1_30DynamicPersistentTileSchedulerILi256ELi128ELb0ELb1ELb1EEEEEEEEEvNT_6ParamsE)
        /*01f4*/ 	.word	0x00000028


	//----- nvinfo : EIATTR_REGCOUNT
	.align		4
.L_138:
        /*01f8*/ 	.byte	0x04, 0x2f
        /*01fa*/ 	.short	(.L_140 - .L_139)
	.align		4
.L_139:
        /*01fc*/ 	.word	index@(_ZN7cutlass13device_kernelIN5flash11enable_sm90INS1_16FlashAttnFwdSm90INS1_25CollectiveMainloopFwdSm90ILi2EN4cute5tupleIJNS5_1CILi1EEES8_S8_EEENS6_IJNS7_ILi128EEENS7_ILi160EEESA_EEELi128ENS_12float_e4m3_tEfNS_4arch4Sm90ELb0ELb1ELb1ELb1ELb1ELb1ELb0ELb1ELb1ELb1ELb0ELb0EEENS1_21CollectiveEpilogueFwdINS6_IJSA_SA_SB_EEES9_NS_10bfloat16_tESF_Li256ELb1ELb1ELb0ELb1EEENS1_36VarlenDynamicPersistentTileSchedulerILi128ELi160ELi256ELi128ELb0ELb1ELb1ELb1ELb0ELb1EEEEEEEEEvNT_6ParamsE)
        /*0200*/ 	.word	0x000000a8


	//----- nvinfo : EIATTR_FRAME_SIZE
	.align		4
.L_140:
        /*0204*/ 	.byte	0x04, 0x11
        /*0206*/ 	.short	(.L_142 - .L_141)
	.align		4
.L_141:
        /*0208*/ 	.word	index@(_ZN7cutlass13device_kernelIN5flash11enable_sm90INS1_16FlashAttnFwdSm90INS1_25CollectiveMainloopFwdSm90ILi2EN4cute5tupleIJNS5_1CILi1EEES8_S8_EEENS6_IJNS7_ILi128EEENS7_ILi160EEESA_EEELi128ENS_12float_e4m3_tEfNS_4arch4Sm90ELb0ELb1ELb1ELb1ELb1ELb1ELb0ELb1ELb1ELb1ELb0ELb0EEENS1_21CollectiveEpilogueFwdINS6_IJSA_SA_SB_EEES9_NS_10bfloat16_tESF_Li256ELb1ELb1ELb0ELb1EEENS1_36VarlenDynamicPersistentTileSchedulerILi128ELi160ELi256ELi128ELb0ELb1ELb1ELb1ELb0ELb1EEEEEEEEEvNT_6ParamsE)
        /*020c*/ 	.word	0x00000050


	//----- nvinfo : EIATTR_REGCOUNT
	.align		4
.L_142:
        /*0210*/ 	.byte	0x04, 0x2f
        /*0212*/ 	.short	(.L_144 - .L_143)
	.align		4
.L_143:
        /*0214*/ 	.word	index@(_ZN7cutlass13device_kernelIN5flash11enable_sm90INS1_16FlashAttnFwdSm90INS1_25CollectiveMainloopFwdSm90ILi2EN4cute5tupleIJNS5_1CILi1EEES8_S8_EEENS6_IJNS7_ILi128EEENS7_ILi160EEESA_EEELi128ENS_12float_e4m3_tEfNS_4arch4Sm90ELb0ELb1ELb1ELb1ELb1ELb0ELb0ELb1ELb1ELb1ELb0ELb0EEENS1_21CollectiveEpilogueFwdINS6_IJSA_SA_SB_EEES9_NS_10bfloat16_tESF_Li256ELb1ELb1ELb0ELb1EEENS1_36VarlenDynamicPersistentTileSchedulerILi128ELi160ELi256ELi128ELb0ELb1ELb1ELb1ELb0ELb1EEEEEEEEEvNT_6ParamsE)
        /*0218*/ 	.word	0x000000a8


	//----- nvinfo : EIATTR_FRAME_SIZE
	.align		4
.L_144:
        /*021c*/ 	.byte	0x04, 0x11
        /*021e*/ 	.short	(.L_146 - .L_145)
	.align		4
.L_145:
        /*0220*/ 	.word	index@(_ZN7cutlass13device_kernelIN5flash11enable_sm90INS1_16FlashAttnFwdSm90INS1_25CollectiveMainloopFwdSm90ILi2EN4cute5tupleIJNS5_1CILi1EEES8_S8_EEENS6_IJNS7_ILi128EEENS7_ILi160EEESA_EEELi128ENS_12float_e4m3_tEfNS_4arch4Sm90ELb0ELb1ELb1ELb1ELb1ELb0ELb0ELb1ELb1ELb1ELb0ELb0EEENS1_21CollectiveEpilogueFwdINS6_IJSA_SA_SB_EEES9_NS_10bfloat16_tESF_Li256ELb1ELb1ELb0ELb1EEENS1_36VarlenDynamicPersistentTileSchedulerILi128ELi160ELi256ELi128ELb0ELb1ELb1ELb1ELb0ELb1EEEEEEEEEvNT_6ParamsE)
        /*0224*/ 	.word	0x00000028


	//----- nvinfo : EIATTR_REGCOUNT
	.align		4
.L_146:
        /*0228*/ 	.byte	0x04, 0x2f
        /*022a*/ 	.short	(.L_148 - .L_147)
	.align		4
.L_147:
        /*022c*/ 	.word	index@(_ZN7cutlass13device_kernelIN5flash11enable_sm90INS1_16FlashAttnFwdSm90INS1_25CollectiveMainloopFwdSm90ILi2EN4cute5tupleIJNS5_1CILi1EEES8_S8_EEENS6_IJNS7_ILi128EEENS7_ILi160EEESA_EEELi128ENS_12float_e4m3_tEfNS_4arch4Sm90ELb0ELb1ELb1ELb0ELb1ELb0ELb0ELb1ELb1ELb1ELb0ELb0EEENS1_21CollectiveEpilogueFwdINS6_IJSA_SA_SB_EEES9_NS_10bfloat16_tESF_Li256ELb0ELb1ELb0ELb1EEENS1_30DynamicPersistentTileSchedulerILi256ELi128ELb0ELb1ELb1EEEEEEEEEvNT_6ParamsE)
        /*0230*/ 	.word	0x000000a8


	//----- nvinfo : EIATTR_FRAME_SIZE
	.align		4
.L_148:
        /*0234*/ 	.byte	0x04, 0x11
        /*0236*/ 	.short	(.L_150 - .L_149)
	.align		4
.L_149:
        /*0238*/ 	.word	index@(_ZN7cutlass13device_kernelIN5flash11enable_sm90INS1_16FlashAttnFwdSm90INS1_25CollectiveMainloopFwdSm90ILi2EN4cute5tupleIJNS5_1CILi1EEES8_S8_EEENS6_IJNS7_ILi128EEENS7_ILi160EEESA_EEELi128ENS_12float_e4m3_tEfNS_4arch4Sm90ELb0ELb1ELb1ELb0ELb1ELb0ELb0ELb1ELb1ELb1ELb0ELb0EEENS1_21CollectiveEpilogueFwdINS6_IJSA_SA_SB_EEES9_NS_10bfloat16_tESF_Li256ELb0ELb1ELb0ELb1EEENS1_30DynamicPersistentTileSchedulerILi256ELi128ELb0ELb1ELb1EEEEEEEEEvNT_6ParamsE)
        /*023c*/ 	.word	0x00000028


	//----- nvinfo : EIATTR_REGCOUNT
	.align		4
.L_150:
        /*0240*/ 	.byte	0x04, 0x2f
        /*0242*/ 	.short	(.L_152 - .L_151)
	.align		4
.L_151:
        /*0244*/ 	.word	index@(_ZN7cutlass13device_kernelIN5flash11enable_sm90INS1_16FlashAttnFwdSm90INS1_25CollectiveMainloopFwdSm90ILi2EN4cute5tupleIJNS5_1CILi1EEES8_S8_EEENS6_IJNS7_ILi128EEENS7_ILi160EEESA_EEELi128ENS_12float_e4m3_tEfNS_4arch4Sm90ELb0ELb0ELb1ELb1ELb1ELb1ELb0ELb1ELb1ELb1ELb0ELb0EEENS1_21CollectiveEpilogueFwdINS6_IJSA_SA_SB_EEES9_NS_10bfloat16_tESF_Li256ELb1ELb1ELb0ELb1EEENS1_36VarlenDynamicPersistentTileSchedulerILi128ELi160ELi256ELi128ELb0ELb1ELb1ELb0ELb1ELb1EEEEEEEEEvNT_6ParamsE)
        /*0248*/ 	.word	0x000000a8


	//----- nvinfo : EIATTR_FRAME_SIZE
	.align		4
.L_152:
        /*024c*/ 	.byte	0x04, 0x11
        /*024e*/ 	.short	(.L_154 - .L_153)
	.align		4
.L_153:
        /*0250*/ 	.word	index@(_ZN7cutlass13device_kernelIN5flash11enable_sm90INS1_16FlashAttnFwdSm90INS1_25CollectiveMainloopFwdSm90ILi2EN4cute5tupleIJNS5_1CILi1EEES8_S8_EEENS6_IJNS7_ILi128EEENS7_ILi160EEESA_EEELi128ENS_12float_e4m3_tEfNS_4arch4Sm90ELb0ELb0ELb1ELb1ELb1ELb1ELb0ELb1ELb1ELb1ELb0ELb0EEENS1_21CollectiveEpilogueFwdINS6_IJSA_SA_SB_EEES9_NS_10bfloat16_tESF_Li256ELb1ELb1ELb0ELb1EEENS1_36VarlenDynamicPersistentTileSchedulerILi128ELi160ELi256ELi128ELb0ELb1ELb1ELb0ELb1ELb1EEEEEEEEEvNT_6ParamsE)
        /*0254*/ 	.word	0x00000050


	//----- nvinfo : EIATTR_REGCOUNT
	.align		4
.L_154:
        /*0258*/ 	.byte	0x04, 0x2f
        /*025a*/ 	.short	(.L_156 - .L_155)
	.align		4
.L_155:
        /*025c*/ 	.word	index@(_ZN7cutlass13device_kernelIN5flash11enable_sm90INS1_16FlashAttnFwdSm90INS1_25CollectiveMainloopFwdSm90ILi2EN4cute5tupleIJNS5_1CILi1EEES8_S8_EEENS6_IJNS7_ILi128EEENS7_ILi160EEESA_EEELi128ENS_12float_e4m3_tEfNS_4arch4Sm90ELb0ELb0ELb1ELb1ELb1ELb0ELb0ELb1ELb1ELb1ELb0ELb0EEENS1_21CollectiveEpilogueFwdINS6_IJSA_SA_SB_EEES9_NS_10bfloat16_tESF_Li256ELb1ELb1ELb0ELb1EEENS1_36VarlenDynamicPersistentTileSchedulerILi128ELi160ELi256ELi128ELb0ELb1ELb1ELb0ELb1ELb1EEEEEEEEEvNT_6ParamsE)
        /*0260*/ 	.word	0x000000a8


	//----- nvinfo : EIATTR_FRAME_SIZE
	.align		4
.L_156:
        /*0264*/ 	.byte	0x04, 0x11
        /*0266*/ 	.short	(.L_158 - .L_157)
	.align		4
.L_157:
        /*0268*/ 	.word	index@(_ZN7cutlass13device_kernelIN5flash11enable_sm90INS1_16FlashAttnFwdSm90INS1_25CollectiveMainloopFwdSm90ILi2EN4cute5tupleIJNS5_1CILi1EEES8_S8_EEENS6_IJNS7_ILi128EEENS7_ILi160EEESA_EEELi128ENS_12float_e4m3_tEfNS_4arch4Sm90ELb0ELb0ELb1ELb1ELb1ELb0ELb0ELb1ELb1ELb1ELb0ELb0EEENS1_21CollectiveEpilogueFwdINS6_IJSA_SA_SB_EEES9_NS_10bfloat16_tESF_Li256ELb1ELb1ELb0ELb1EEENS1_36VarlenDynamicPersistentTileSchedulerILi128ELi160ELi256ELi128ELb0ELb1ELb1ELb0ELb1ELb1EEEEEEEEEvNT_6ParamsE)
        /*026c*/ 	.word	0x00000020


	//----- nvinfo : EIATTR_REGCOUNT
	.align		4
.L_158:
        /*0270*/ 	.byte	0x04, 0x2f
        /*0272*/ 	.short	(.L_160 - .L_159)
	.align		4
.L_159:
        /*0274*/ 	.word	index@(_ZN7cutlass13device_kernelIN5flash11enable_sm90INS1_16FlashAttnFwdSm90INS1_25CollectiveMainloopFwdSm90ILi2EN4cute5tupleIJNS5_1CILi1EEES8_S8_EEENS6_IJNS7_ILi128EEENS7_ILi160EEESA_EEELi128ENS_12float_e4m3_tEfNS_4arch4Sm90ELb0ELb0ELb1ELb0ELb1ELb0ELb0ELb1ELb1ELb1ELb0ELb0EEENS1_21CollectiveEpilogueFwdINS6_IJSA_SA_SB_EEES9_NS_10bfloat16_tESF_Li256ELb0ELb1ELb0ELb1EEENS1_29StaticPersistentTileSchedulerILb0EEEEEEEEEvNT_6ParamsE)
        /*0278*/ 	.word	0x000000a8


	//----- nvinfo : EIATTR_FRAME_SIZE
	.align		4
.L_160:
        /*027c*/ 	.byte	0x04, 0x11
        /*027e*/ 	.short	(.L_162 - .L_161)
	.align		4
.L_161:
        /*0280*/ 	.word	index@(_ZN7cutlass13device_kernelIN5flash11enable_sm90INS1_16FlashAttnFwdSm90INS1_25CollectiveMainloopFwdSm90ILi2EN4cute5tupleIJNS5_1CILi1EEES8_S8_EEENS6_IJNS7_ILi128EEENS7_ILi160EEESA_EEELi128ENS_12float_e4m3_tEfNS_4arch4Sm90ELb0ELb0ELb1ELb0ELb1ELb0ELb0ELb1ELb1ELb1ELb0ELb0EEENS1_21CollectiveEpilogueFwdINS6_IJSA_SA_SB_EEES9_NS_10bfloat16_tESF_Li256ELb0ELb1ELb0ELb1EEENS1_29StaticPersistentTileSchedulerILb0EEEEEEEEEvNT_6ParamsE)
        /*0284*/ 	.word	0x00000030


	//----- nvinfo : EIATTR_REGCOUNT
	.align		4
.L_162:
        /*0288*/ 	.byte	0x04, 0x2f
        /*028a*/ 	.short	(.L_164 - .L_163)
	.align		4
.L_163:
        /*028c*/ 	.word	index@(_ZN7cutlass13device_kernelIN5flash11enable_sm90INS1_16FlashAttnFwdSm90INS1_25CollectiveMainloopFwdSm90ILi2EN4cute5tupleIJNS5_1CILi1EEES8_S8_EEENS6_IJNS7_ILi128EEENS7_ILi160EEENS7_ILi192EEEEEELi192ENS_12float_e4m3_tEfNS_4arch4Sm90ELb1ELb0ELb1ELb1ELb1ELb1ELb0ELb1ELb1ELb1ELb0ELb0EEENS1_21CollectiveEpilogueFwdINS6_IJSA_SC_SB_EEES9_NS_10bfloat16_tESG_Li256ELb1ELb1ELb0ELb1EEENS1_36VarlenDynamicPersistentTileSchedulerILi128ELi160ELi256ELi128ELb0ELb1ELb1ELb1ELb1ELb1EEEEEEEEEvNT_6ParamsE)
        /*0290*/ 	.word	0x000000a8


	//----- nvinfo : EIATTR_FRAME_SIZE
	.align		4
.L_164:
        /*0294*/ 	.byte	0x04, 0x11
        /*0296*/ 	.short	(.L_166 - .L_165)
	.align		4
.L_165:
        /*0298*/ 	.word	index@(_ZN7cutlass13device_kernelIN5flash11enable_sm90INS1_16FlashAttnFwdSm90INS1_25CollectiveMainloopFwdSm90ILi2EN4cute5tupleIJNS5_1CILi1EEES8_S8_EEENS6_IJNS7_ILi128EEENS7_ILi160EEENS7_ILi192EEEEEELi192ENS_12float_e4m3_tEfNS_4arch4Sm90ELb1ELb0ELb1ELb1ELb1ELb1ELb0ELb1ELb1ELb1ELb0ELb0EEENS1_21CollectiveEpilogueFwdINS6_IJSA_SC_SB_EEES9_NS_10bfloat16_tESG_Li256ELb1ELb1ELb0ELb1EEENS1_36VarlenDynamicPersistentTileSchedulerILi128ELi160ELi256ELi128ELb0ELb1ELb1ELb1ELb1ELb1EEEEEEEEEvNT_6ParamsE)
        /*029c*/ 	.word	0x00000078


	//----- nvinfo : EIATTR_REGCOUNT
	.align		4
.L_166:
        /*02a0*/ 	.byte	0x04, 0x2f
        /*02a2*/ 	.short	(.L_168 - .L_167)
	.align		4
.L_167:
        /*02a4*/ 	.word	index@(_ZN7cutlass13device_kernelIN5flash11enable_sm90INS1_16FlashAttnFwdSm90INS1_25CollectiveMainloopFwdSm90ILi2EN4cute5tupleIJNS5_1CILi1EEES8_S8_EEENS6_IJNS7_ILi128EEENS7_ILi160EEENS7_ILi192EEEEEELi192ENS_12float_e4m3_tEfNS_4arch4Sm90ELb1ELb0ELb1ELb1ELb1ELb0ELb0ELb1ELb1ELb1ELb0ELb0EEENS1_21CollectiveEpilogueFwdINS6_IJSA_SC_SB_EEES9_NS_10bfloat16_tESG_Li256ELb1ELb1ELb0ELb1EEENS1_36VarlenDynamicPersistentTileSchedulerILi128ELi160ELi256ELi128ELb0ELb1ELb1ELb1ELb1ELb1EEEEEEEEEvNT_6ParamsE)
        /*02a8*/ 	.word	0x000000a8


	//----- nvinfo : EIATTR_FRAME_SIZE
	.align		4
.L_168:
        /*02ac*/ 	.byte	0x04, 0x11
        /*02ae*/ 	.short	(.L_170 - .L_169)
	.align		4
.L_169:
        /*02b0*/ 	.word	index@(_ZN7cutlass13device_kernelIN5flash11enable_sm90INS1_16FlashAttnFwdSm90INS1_25CollectiveMainloopFwdSm90ILi2EN4cute5tupleIJNS5_1CILi1EEES8_S8_EEENS6_IJNS7_ILi128EEENS7_ILi160EEENS7_ILi192EEEEEELi192ENS_12float_e4m3_tEfNS_4arch4Sm90ELb1ELb0ELb1ELb1ELb1ELb0ELb0ELb1ELb1ELb1ELb0ELb0EEENS1_21CollectiveEpilogueFwdINS6_IJSA_SC_SB_EEES9_NS_10bfloat16_tESG_Li256ELb1ELb1ELb0ELb1EEENS1_36VarlenDynamicPersistentTileSchedulerILi128ELi160ELi256ELi128ELb0ELb1ELb1ELb1ELb1ELb1EEEEEEEEEvNT_6ParamsE)
        /*02b4*/ 	.word	0x00000018


	//----- nvinfo : EIATTR_REGCOUNT
	.align		4
.L_170:
        /*02b8*/ 	.byte	0x04, 0x2f
        /*02ba*/ 	.short	(.L_172 - .L_171)
	.align		4
.L_171:
        /*02bc*/ 	.word	index@(_ZN7cutlass13device_kernelIN5flash11enable_sm90INS1_16FlashAttnFwdSm90INS1_25CollectiveMainloopFwdSm90ILi2EN4cute5tupleIJNS5_1CILi1EEES8_S8_EEENS6_IJNS7_ILi128EEENS7_ILi160EEENS7_ILi192EEEEEELi192ENS_12float_e4m3_tEfNS_4arch4Sm90ELb1ELb0ELb1ELb0ELb1ELb0ELb0ELb1ELb1ELb1ELb0ELb0EEENS1_21CollectiveEpilogueFwdINS6_IJSA_SC_SB_EEES9_NS_10bfloat16_tESG_Li256ELb0ELb1ELb0ELb1EEENS1_30DynamicPersistentTileSchedulerILi256ELi128ELb0ELb1ELb1EEEEEEEEEvNT_6ParamsE)
        /*02c0*/ 	.word	0x000000a8


	//----- nvinfo : EIATTR_FRAME_SIZE
	.align		4
.L_172:
        /*02c4*/ 	.byte	0x04, 0x11
        /*02c6*/ 	.short	(.L_174 - .L_173)
	.align		4
.L_173:
        /*02c8*/ 	.word	index@(_ZN7cutlass13device_kernelIN5flash11enable_sm90INS1_16FlashAttnFwdSm90INS1_25CollectiveMainloopFwdSm90ILi2EN4cute5tupleIJNS5_1CILi1EEES8_S8_EEENS6_IJNS7_ILi128EEENS7_ILi160EEENS7_ILi192EEEEEELi192ENS_12float_e4m3_tEfNS_4arch4Sm90ELb1ELb0ELb1ELb0ELb1ELb0ELb0ELb1ELb1ELb1ELb0ELb0EEENS1_21CollectiveEpilogueFwdINS6_IJSA_SC_SB_EEES9_NS_10bfloat16_tESG_Li256ELb0ELb1ELb0ELb1EEENS1_30DynamicPersistentTileSchedulerILi256ELi128ELb0ELb1ELb1EEEEEEEEEvNT_6ParamsE)
        /*02cc*/ 	.word	0x00000020


	//----- nvinfo : EIATTR_REGCOUNT
	.align		4
.L_174:
        /*02d0*/ 	.byte	0x04, 0x2f
        /*02d2*/ 	.short	(.L_176 - .L_175)
	.align		4
.L_175:
        /*02d4*/ 	.word	index@(_ZN7cutlass13device_kernelIN5flash11enable_sm90INS1_16FlashAttnFwdSm90INS1_25CollectiveMainloopFwdSm90ILi2EN4cute5tupleIJNS5_1CILi1EEES8_S8_EEENS6_IJNS7_ILi128EEESA_NS7_ILi192EEEEEELi192ENS_12float_e4m3_tEfNS_4arch4Sm90ELb0ELb1ELb1ELb1ELb1ELb1ELb0ELb1ELb1ELb1ELb0ELb0EEENS1_21CollectiveEpilogueFwdINS6_IJSA_SB_SA_EEES9_NS_10bfloat16_tESF_Li256ELb1ELb1ELb0ELb1EEENS1_36VarlenDynamicPersistentTileSchedulerILi128ELi128ELi256ELi128ELb0ELb1ELb1ELb1ELb0ELb1EEEEEEEEEvNT_6ParamsE)
        /*02d8*/ 	.word	0x000000a8


	//----- nvinfo : EIATTR_FRAME_SIZE
	.align		4
.L_176:
        /*02dc*/ 	.byte	0x04, 0x11
        /*02de*/ 	.short	(.L_178 - .L_177)
	.align		4
.L_177:
        /*02e0*/ 	.word	index@(_ZN7cutlass13device_kernelIN5flash11enable_sm90INS1_16FlashAttnFwdSm90INS1_25CollectiveMainloopFwdSm90ILi2EN4cute5tupleIJNS5_1CILi1EEES8_S8_EEENS6_IJNS7_ILi128EEESA_NS7_ILi192EEEEEELi192ENS_12float_e4m3_tEfNS_4arch4Sm90ELb0ELb1ELb1ELb1ELb1ELb1ELb0ELb1ELb1ELb1ELb0ELb0EEENS1_21CollectiveEpilogueFwdINS6_IJSA_SB_SA_EEES9_NS_10bfloat16_tESF_Li256ELb1ELb1ELb0ELb1EEENS1_36VarlenDynamicPersistentTileSchedulerILi128ELi128ELi256ELi128ELb0ELb1ELb1ELb1ELb0ELb1EEEEEEEEEvNT_6ParamsE)
        /*02e4*/ 	.word	0x00000058


	//----- nvinfo : EIATTR_REGCOUNT
	.align		4
.L_178:
        /*02e8*/ 	.byte	0x04, 0x2f
        /*02ea*/ 	.short	(.L_180 - .L_179)
	.align		4
.L_179:
        /*02ec*/ 	.word	index@(_ZN7cutlass13device_kernelIN5flash11enable_sm90INS1_16FlashAttnFwdSm90INS1_25CollectiveMainloopFwdSm90ILi2EN4cute5tupleIJNS5_1CILi1EEES8_S8_EEENS6_IJNS7_ILi128EEESA_NS7_ILi192EEEEEELi192ENS_12float_e4m3_tEfNS_4arch4Sm90ELb0ELb1ELb1ELb1ELb1ELb0ELb0ELb1ELb1ELb1ELb0ELb0EEENS1_21CollectiveEpilogueFwdINS6_IJSA_SB_SA_EEES9_NS_10bfloat16_tESF_Li256ELb1ELb1ELb0ELb1EEENS1_36VarlenDynamicPersistentTileSchedulerILi128ELi128ELi256ELi128ELb0ELb1ELb1ELb1ELb0ELb1EEEEEEEEEvNT_6ParamsE)
        /*02f0*/ 	.word	0x000000a8


	//----- nvinfo : EIATTR_FRAME_SIZE
	.align		4
.L_180:
        /*02f4*/ 	.byte	0x04, 0x11
        /*02f6*/ 	.short	(.L_182 - .L_181)
	.align		4
.L_181:
        /*02f8*/ 	.word	index@(_ZN7cutlass13device_kernelIN5flash11enable_sm90INS1_16FlashAttnFwdSm90INS1_25CollectiveMainloopFwdSm90ILi2EN4cute5tupleIJNS5_1CILi1EEES8_S8_EEENS6_IJNS7_ILi128EEESA_NS7_ILi192EEEEEELi192ENS_12float_e4m3_tEfNS_4arch4Sm90ELb0ELb1ELb1ELb1ELb1ELb0ELb0ELb1ELb1ELb1ELb0ELb0EEENS1_21CollectiveEpilogueFwdINS6_IJSA_SB_SA_EEES9_NS_10bfloat16_tESF_Li256ELb1ELb1ELb0ELb1EEENS1_36VarlenDynamicPersistentTileSchedulerILi128ELi128ELi256ELi128ELb0ELb1ELb1ELb1ELb0ELb1EEEEEEEEEvNT_6ParamsE)
        /*02fc*/ 	.word	0x00000020


	//----- nvinfo : EIATTR_REGCOUNT
	.align		4
.L_182:
        /*0300*/ 	.byte	0x04, 0x2f
        /*0302*/ 	.short	(.L_184 - .L_183)
	.align		4
.L_183:
        /*0304*/ 	.word	index@(_ZN7cutlass13device_kernelIN5flash11enable_sm90INS1_16FlashAttnFwdSm90INS1_25CollectiveMainloopFwdSm90ILi2EN4cute5tupleIJNS5_1CILi1EEES8_S8_EEENS6_IJNS7_ILi128EEESA_NS7_ILi192EEEEEELi192ENS_12float_e4m3_tEfNS_4arch4Sm90ELb0ELb1ELb1ELb0ELb1ELb0ELb0ELb1ELb1ELb1ELb0ELb0EEENS1_21CollectiveEpilogueFwdINS6_IJSA_SB_SA_EEES9_NS_10bfloat16_tESF_Li256ELb0ELb1ELb0ELb1EEENS1_30DynamicPersistentTileSchedulerILi256ELi128ELb0ELb1ELb1EEEEEEEEEvNT_6ParamsE)
        /*0308*/ 	.word	0x000000a8


	//----- nvinfo : EIATTR_FRAME_SIZE
	.align		4
.L_184:
        /*030c*/ 	.byte	0x04, 0x11
        /*030e*/ 	.short	(.L_186 - .L_185)
	.align		4
.L_185:
        /*0310*/ 	.word	index@(_ZN7cutlass13device_kernelIN5flash11enable_sm90INS1_16FlashAttnFwdSm90INS1_25CollectiveMainloopFwdSm90ILi2EN4cute5tupleIJNS5_1CILi1EEES8_S8_EEENS6_IJNS7_ILi128EEESA_NS7_ILi192EEEEEELi192ENS_12float_e4m3_tEfNS_4arch4Sm90ELb0ELb1ELb1ELb0ELb1ELb0ELb0ELb1ELb1ELb1ELb0ELb0EEENS1_21CollectiveEpilogueFwdINS6_IJSA_SB_SA_EEES9_NS_10bfloat16_tESF_Li256ELb0ELb1ELb0ELb1EEENS1_30DynamicPersistentTileSchedulerILi256ELi128ELb0ELb1ELb1EEEEEEEEEvNT_6ParamsE)
        /*0314*/ 	.word	0x00000010


	//----- nvinfo : EIATTR_REGCOUNT
	.align		4
.L_186:
        /*0318*/ 	.byte	0x04, 0x2f
        /*031a*/ 	.short	(.L_188 - .L_187)
	.align		4
.L_187:
        /*031c*/ 	.word	index@(_ZN7cutlass13device_kernelIN5flash11enable_sm90INS1_16FlashAttnFwdSm90INS1_25CollectiveMainloopFwdSm90ILi2EN4cute5tupleIJNS5_1CILi1EEES8_S8_EEENS6_IJNS7_ILi128EEENS7_ILi160EEENS7_ILi192EEEEEELi192ENS_12float_e4m3_tEfNS_4arch4Sm90ELb0ELb0ELb1ELb1ELb1ELb1ELb0ELb1ELb1ELb1ELb0ELb0EEENS1_21CollectiveEpilogueFwdINS6_IJSA_SC_SB_EEES9_NS_10bfloat16_tESG_Li256ELb1ELb1ELb0ELb1EEENS1_36VarlenDynamicPersistentTileSchedulerILi128ELi160ELi256ELi128ELb0ELb1ELb1ELb0ELb1ELb1EEEEEEEEEvNT_6ParamsE)
        /*0320*/ 	.word	0x000000a8


	//----- nvinfo : EIATTR_FRAME_SIZE
	.align		4
.L_188:
        /*0324*/ 	.byte	0x04, 0x11
        /*0326*/ 	.short	(.L_190 - .L_189)
	.align		4
.L_189:
        /*0328*/ 	.word	index@(_ZN7cutlass13device_kernelIN5flash11enable_sm90INS1_16FlashAttnFwdSm90INS1_25CollectiveMainloopFwdSm90ILi2EN4cute5tupleIJNS5_1CILi1EEES8_S8_EEENS6_IJNS7_ILi128EEENS7_ILi160EEENS7_ILi192EEEEEELi192ENS_12float_e4m3_tEfNS_4arch4Sm90ELb0ELb0ELb1ELb1ELb1ELb1ELb0ELb1ELb1ELb1ELb0ELb0EEENS1_21CollectiveEpilogueFwdINS6_IJSA_SC_SB_EEES9_NS_10bfloat16_tESG_Li256ELb1ELb1ELb0ELb1EEENS1_36VarlenDynamicPersistentTileSchedulerILi128ELi160ELi256ELi128ELb0ELb1ELb1ELb0ELb1ELb1EEEEEEEEEvNT_6ParamsE)
        /*032c*/ 	.word	0x00000070


	//----- nvinfo : EIATTR_REGCOUNT
	.align		4
.L_190:
        /*0330*/ 	.byte	0x04, 0x2f
        /*0332*/ 	.short	(.L_192 - .L_191)
	.align		4
.L_191:
        /*0334*/ 	.word	index@(_ZN7cutlass13device_kernelIN5flash11enable_sm90INS1_16FlashAttnFwdSm90INS1_25CollectiveMainloopFwdSm90ILi2EN4cute5tupleIJNS5_1CILi1EEES8_S8_EEENS6_IJNS7_ILi128EEENS7_ILi160EEENS7_ILi192EEEEEELi192ENS_12float_e4m3_tEfNS_4arch4Sm90ELb0ELb0ELb1ELb1ELb1ELb0ELb0ELb1ELb1ELb1ELb0ELb0EEENS1_21CollectiveEpilogueFwdINS6_IJSA_SC_SB_EEES9_NS_10bfloat16_tESG_Li256ELb1ELb1ELb0ELb1EEENS1_36VarlenDynamicPersistentTileSchedulerILi128ELi160ELi256ELi128ELb0ELb1ELb1ELb0ELb1ELb1EEEEEEEEEvNT_6ParamsE)
        /*0338*/ 	.word	0x000000a8


	//----- nvinfo : EIATTR_FRAME_SIZE
	.align		4
.L_192:
        /*033c*/ 	.byte	0x04, 0x11
        /*033e*/ 	.short	(.L_194 - .L_193)
	.align		4
.L_193:
        /*0340*/ 	.word	index@(_ZN7cutlass13device_kernelIN5flash11enable_sm90INS1_16FlashAttnFwdSm90INS1_25CollectiveMainloopFwdSm90ILi2EN4cute5tupleIJNS5_1CILi1EEES8_S8_EEENS6_IJNS7_ILi128EEENS7_ILi160EEENS7_ILi192EEEEEELi192ENS_12float_e4m3_tEfNS_4arch4Sm90ELb0ELb0ELb1ELb1ELb1ELb0ELb0ELb1ELb1ELb1ELb0ELb0EEENS1_21CollectiveEpilogueFwdINS6_IJSA_SC_SB_EEES9_NS_10bfloat16_tESG_Li256ELb1ELb1ELb0ELb1EEENS1_36VarlenDynamicPersistentTileSchedulerILi128ELi160ELi256ELi128ELb0ELb1ELb1ELb0ELb1ELb1EEEEEEEEEvNT_6ParamsE)
        /*0344*/ 	.word	0x00000020


	//----- nvinfo : EIATTR_REGCOUNT
	.align		4
.L_194:
        /*0348*/ 	.byte	0x04, 0x2f
        /*034a*/ 	.short	(.L_196 - .L_195)
	.align		4
.L_195:
        /*034c*/ 	.word	index@(_ZN7cutlass13device_kernelIN5flash11enable_sm90INS1_16FlashAttnFwdSm90INS1_25CollectiveMainloopFwdSm90ILi2EN4cute5tupleIJNS5_1CILi1EEES8_S8_EEENS6_IJNS7_ILi128EEENS7_ILi160EEENS7_ILi192EEEEEELi192ENS_12float_e4m3_tEfNS_4arch4Sm90ELb0ELb0ELb1ELb0ELb1ELb0ELb0ELb1ELb1ELb1ELb0ELb0EEENS1_21CollectiveEpilogueFwdINS6_IJSA_SC_SB_EEES9_NS_10bfloat16_tESG_Li256ELb0ELb1ELb0ELb1EEENS1_29StaticPersistentTileSchedulerILb0EEEEEEEEEvNT_6ParamsE)
        /*0350*/ 	.word	0x000000a8


	//----- nvinfo : EIATTR_FRAME_SIZE
	.align		4
.L_196:
        /*0354*/ 	.byte	0x04, 0x11
        /*0356*/ 	.short	(.L_198 - .L_197)
	.align		4
.L_197:
        /*0358*/ 	.word	index@(_ZN7cutlass13device_kernelIN5flash11enable_sm90INS1_16FlashAttnFwdSm90INS1_25CollectiveMainloopFwdSm90ILi2EN4cute5tupleIJNS5_1CILi1EEES8_S8_EEENS6_IJNS7_ILi128EEENS7_ILi160EEENS7_ILi192EEEEEELi192ENS_12float_e4m3_tEfNS_4arch4Sm90ELb0ELb0ELb1ELb0ELb1ELb0ELb0ELb1ELb1ELb1ELb0ELb0EEENS1_21CollectiveEpilogueFwdINS6_IJSA_SC_SB_EEES9_NS_10bfloat16_tESG_Li256ELb0ELb1ELb0ELb1EEENS1_29StaticPersistentTileSchedulerILb0EEEEEEEEEvNT_6ParamsE)
        /*035c*/ 	.word	0x00000020


	//----- nvinfo : EIATTR_REGCOUNT
	.align		4
.L_198:
        /*0360*/ 	.byte	0x04, 0x2f
        /*0362*/ 	.short	(.L_200 - .L_199)
	.align		4
.L_199:
        /*0364*/ 	.word	index@(_ZN7cutlass13device_kernelIN5flash11enable_sm90INS1_16FlashAttnFwdSm90INS1_25CollectiveMainloopFwdSm90ILi2EN4cute5tupleIJNS5_1CILi1EEES8_S8_EEENS6_IJNS7_ILi128EEESA_NS7_ILi256EEEEEELi256ENS_12float_e4m3_tEfNS_4arch4Sm90ELb1ELb0ELb1ELb1ELb1ELb1ELb0ELb1ELb0ELb1ELb0ELb0EEENS1_21CollectiveEpilogueFwdINS6_IJSA_SB_SA_EEES9_NS_10bfloat16_tESF_Li256ELb1ELb1ELb0ELb1EEENS1_36VarlenDynamicPersistentTileSchedulerILi128ELi128ELi256ELi128ELb0ELb1ELb1ELb1ELb1ELb1EEEEEEEEEvNT_6ParamsE)
        /*0368*/ 	.word	0x000000a8


	//----- nvinfo : EIATTR_FRAME_SIZE
	.align		4
.L_200:
        /*036c*/ 	.byte	0x04, 0x11
        /*036e*/ 	.short	(.L_202 - .L_201)
	.align		4
.L_201:
        /*0370*/ 	.word	index@(_ZN7cutlass13device_kernelIN5flash11enable_sm90INS1_16FlashAttnFwdSm90INS1_25CollectiveMainloopFwdSm90ILi2EN4cute5tupleIJNS5_1CILi1EEES8_S8_EEENS6_IJNS7_ILi128EEESA_NS7_ILi256EEEEEELi256ENS_12float_e4m3_tEfNS_4arch4Sm90ELb1ELb0ELb1ELb1ELb1ELb1ELb0ELb1ELb0ELb1ELb0ELb0EEENS1_21CollectiveEpilogueFwdINS6_IJSA_SB_SA_EEES9_NS_10bfloat16_tESF_Li256ELb1ELb1ELb0ELb1EEENS1_36VarlenDynamicPersistentTileSchedulerILi128ELi128ELi256ELi128ELb0ELb1ELb1ELb1ELb1ELb1EEEEEEEEEvNT_6ParamsE)
        /*0374*/ 	.word	0x00000058


	//----- nvinfo : EIATTR_REGCOUNT
	.align		4
.L_202:
        /*0378*/ 	.byte	0x04, 0x2f
        /*037a*/ 	.short	(.L_204 - .L_203)
	.align		4
.L_203:
        /*037c*/ 	.word	index@(_ZN7cutlass13device_kernelIN5flash11enable_sm90INS1_16FlashAttnFwdSm90INS1_25CollectiveMainloopFwdSm90ILi2EN4cute5tupleIJNS5_1CILi1EEES8_S8_EEENS6_IJNS7_ILi128EEESA_NS7_ILi256EEEEEELi256ENS_12float_e4m3_tEfNS_4arch4Sm90ELb1ELb0ELb1ELb1ELb1ELb0ELb0ELb1ELb0ELb1ELb0ELb0EEENS1_21CollectiveEpilogueFwdINS6_IJSA_SB_SA_EEES9_NS_10bfloat16_tESF_Li256ELb1ELb1ELb0ELb1EEENS1_36VarlenDynamicPersistentTileSchedulerILi128ELi128ELi256ELi128ELb0ELb1ELb1ELb1ELb1ELb1EEEEEEEEEvNT_6ParamsE)
        /*0380*/ 	.word	0x000000a8


	//----- nvinfo : EIATTR_FRAME_SIZE
	.align		4
.L_204:
        /*0384*/ 	.byte	0x04, 0x11
        /*0386*/ 	.short	(.L_206 - .L_205)
	.align		4
.L_205:
        /*0388*/ 	.word	index@(_ZN7cutlass13device_kernelIN5flash11enable_sm90INS1_16FlashAttnFwdSm90INS1_25CollectiveMainloopFwdSm90ILi2EN4cute5tupleIJNS5_1CILi1EEES8_S8_EEENS6_IJNS7_ILi128EEESA_NS7_ILi256EEEEEELi256ENS_12float_e4m3_tEfNS_4arch4Sm90ELb1ELb0ELb1ELb1ELb1ELb0ELb0ELb1ELb0ELb1ELb0ELb0EEENS1_21CollectiveEpilogueFwdINS6_IJSA_SB_SA_EEES9_NS_10bfloat16_tESF_Li256ELb1ELb1ELb0ELb1EEENS1_36VarlenDynamicPersistentTileSchedulerILi128ELi128ELi256ELi128ELb0ELb1ELb1ELb1ELb1ELb1EEEEEEEEEvNT_6ParamsE)
        /*038c*/ 	.word	0x00000010


	//----- nvinfo : EIATTR_REGCOUNT
	.align		4
.L_206:
        /*0390*/ 	.byte	0x04, 0x2f
        /*0392*/ 	.short	(.L_208 - .L_207)
	.align		4
.L_207:
        /*0394*/ 	.word	index@(_ZN7cutlass13device_kernelIN5flash11enable_sm90INS1_16FlashAttnFwdSm90INS1_25CollectiveMainloopFwdSm90ILi2EN4cute5tupleIJNS5_1CILi1EEES8_S8_EEENS6_IJNS7_ILi128EEESA_NS7_ILi256EEEEEELi256ENS_12float_e4m3_tEfNS_4arch4Sm90ELb1ELb0ELb1ELb0ELb1ELb0ELb0ELb1ELb0ELb1ELb0ELb0EEENS1_21CollectiveEpilogueFwdINS6_IJSA_SB_SA_EEES9_NS_10bfloat16_tESF_Li256ELb0ELb1ELb0ELb1EEENS1_30DynamicPersistentTileSchedulerILi256ELi128ELb0ELb1ELb1EEEEEEEEEvNT_6ParamsE)
        /*0398*/ 	.word	0x000000a8


	//----- nvinfo : EIATTR_FRAME_SIZE
	.align		4
.L_208:
        /*039c*/ 	.byte	0x04, 0x11
        /*039e*/ 	.short	(.L_210 - .L_209)
	.align		4
.L_209:
        /*03a0*/ 	.word	index@(_ZN7cutlass13device_kernelIN5flash11enable_sm90INS1_16FlashAttnFwdSm90INS1_25CollectiveMainloopFwdSm90ILi2EN4cute5tupleIJNS5_1CILi1EEES8_S8_EEENS6_IJNS7_ILi128EEESA_NS7_ILi256EEEEEELi256ENS_12float_e4m3_tEfNS_4arch4Sm90ELb1ELb0ELb1ELb0ELb1ELb0ELb0ELb1ELb0ELb1ELb0ELb0EEENS1_21CollectiveEpilogueFwdINS6_IJSA_SB_SA_EEES9_NS_10bfloat16_tESF_Li256ELb0ELb1ELb0ELb1EEENS1_30DynamicPersistentTileSchedulerILi256ELi128ELb0ELb1ELb1EEEEEEEEEvNT_6ParamsE)
        /*03a4*/ 	.word	0x00000010


	//----- nvinfo : EIATTR_REGCOUNT
	.align		4
.L_210:
        /*03a8*/ 	.byte	0x04, 0x2f
        /*03aa*/ 	.short	(.L_212 - .L_211)
	.align		4
.L_211:
        /*03ac*/ 	.word	index@(_ZN7cutlass13device_kernelIN5flash11enable_sm90INS1_16FlashAttnFwdSm90INS1_25CollectiveMainloopFwdSm90ILi2EN4cute5tupleIJNS5_1CILi1EEES8_S8_EEENS6_IJNS7_ILi128EEENS7_ILi64EEENS7_ILi256EEEEEELi256ENS_12float_e4m3_tEfNS_4arch4Sm90ELb0ELb1ELb1ELb1ELb1ELb1ELb0ELb1ELb0ELb1ELb0ELb0EEENS1_21CollectiveEpilogueFwdINS6_IJSA_SC_SB_EEES9_NS_10bfloat16_tESG_Li256ELb1ELb1ELb0ELb1EEENS1_36VarlenDynamicPersistentTileSchedulerILi128ELi64ELi256ELi128ELb0ELb1ELb1ELb1ELb0ELb1EEEEEEEEEvNT_6ParamsE)
        /*03b0*/ 	.word	0x000000a8


	//----- nvinfo : EIATTR_FRAME_SIZE
	.align		4
.L_212:
        /*03b4*/ 	.byte	0x04, 0x11
        /*03b6*/ 	.short	(.L_214 - .L_213)
	.align		4
.L_213:
        /*03b8*/ 	.word	index@(_ZN7cutlass13device_kernelIN5flash11enable_sm90INS1_16FlashAttnFwdSm90INS1_25CollectiveMainloopFwdSm90ILi2EN4cute5tupleIJNS5_1CILi1EEES8_S8_EEENS6_IJNS7_ILi128EEENS7_ILi64EEENS7_ILi256EEEEEELi256ENS_12float_e4m3_tEfNS_4arch4Sm90ELb0ELb1ELb1ELb1ELb1ELb1ELb0ELb1ELb0ELb1ELb0ELb0EEENS1_21CollectiveEpilogueFwdINS6_IJSA_SC_SB_EEES9_NS_10bfloat16_tESG_Li256ELb1ELb1ELb0ELb1EEENS1_36VarlenDynamicPersistentTileSchedulerILi128ELi64ELi256ELi128ELb0ELb1ELb1ELb1ELb0ELb1EEEEEEEEEvNT_6ParamsE)
        /*03bc*/ 	.word	0x00000038


	//----- nvinfo : EIATTR_REGCOUNT
	.align		4
.L_214:
        /*03c0*/ 	.byte	0x04, 0x2f
        /*03c2*/ 	.short	(.L_216 - .L_215)
	.align		4
.L_215:
        /*03c4*/ 	.word	index@(_ZN7cutlass13device_kernelIN5flash11enable_sm90INS1_16FlashAttnFwdSm90INS1_25CollectiveMainloopFwdSm90ILi2EN4cute5tupleIJNS5_1CILi1EEES8_S8_EEENS6_IJNS7_ILi128EEENS7_ILi64EEENS7_ILi256EEEEEELi256ENS_12float_e4m3_tEfNS_4arch4Sm90ELb0ELb1ELb1ELb1ELb1ELb0ELb0ELb1ELb0ELb1ELb0ELb0EEENS1_21CollectiveEpilogueFwdINS6_IJSA_SC_SB_EEES9_NS_10bfloat16_tESG_Li256ELb1ELb1ELb0ELb1EEENS1_36VarlenDynamicPersistentTileSchedulerILi128ELi64ELi256ELi128ELb0ELb1ELb1ELb1ELb0ELb1EEEEEEEEEvNT_6ParamsE)
        /*03c8*/ 	.word	0x000000a8


	//----- nvinfo : EIATTR_FRAME_SIZE
	.align		4
.L_216:
        /*03cc*/ 	.byte	0x04, 0x11
        /*03ce*/ 	.short	(.L_218 - .L_217)
	.align		4
.L_217:
        /*03d0*/ 	.word	index@(_ZN7cutlass13device_kernelIN5flash11enable_sm90INS1_16FlashAttnFwdSm90INS1_25CollectiveMainloopFwdSm90ILi2EN4cute5tupleIJNS5_1CILi1EEES8_S8_EEENS6_IJNS7_ILi128EEENS7_ILi64EEENS7_ILi256EEEEEELi256ENS_12float_e4m3_tEfNS_4arch4Sm90ELb0ELb1ELb1ELb1ELb1ELb0ELb0ELb1ELb0ELb1ELb0ELb0EEENS1_21CollectiveEpilogueFwdINS6_IJSA_SC_SB_EEES9_NS_10bfloat16_tESG_Li256ELb1ELb1ELb0ELb1EEENS1_36VarlenDynamicPersistentTileSchedulerILi128ELi64ELi256ELi128ELb0ELb1ELb1ELb1ELb0ELb1EEEEEEEEEvNT_6ParamsE)
        /*03d4*/ 	.word	0x00000018


	//----- nvinfo : EIATTR_REGCOUNT
	.align		4
.L_218:
        /*03d8*/ 	.byte	0x04, 0x2f
        /*03da*/ 	.short	(.L_220 - .L_219)
	.align		4
.L_219:
        /*03dc*/ 	.word	index@(_ZN7cutlass13device_kernelIN5flash11enable_sm90INS1_16FlashAttnFwdSm90INS1_25CollectiveMainloopFwdSm90ILi2EN4cute5tupleIJNS5_1CILi1EEES8_S8_EEENS6_IJNS7_ILi128EEENS7_ILi64EEENS7_ILi256EEEEEELi256ENS_12float_e4m3_tEfNS_4arch4Sm90ELb0ELb1ELb1ELb0ELb1ELb0ELb0ELb1ELb0ELb1ELb0ELb0EEENS1_21CollectiveEpilogueFwdINS6_IJSA_SC_SB_EEES9_NS_10bfloat16_tESG_Li256ELb0ELb1ELb0ELb1EEENS1_30DynamicPersistentTileSchedulerILi256ELi128ELb0ELb1ELb1EEEEEEEEEvNT_6ParamsE)
        /*03e0*/ 	.word	0x000000a8


	//----- nvinfo : EIATTR_FRAME_SIZE
	.align		4
.L_220:
        /*03e4*/ 	.byte	0x04, 0x11
        /*03e6*/ 	.short	(.L_222 - .L_221)
	.align		4
.L_221:
        /*03e8*/ 	.word	index@(_ZN7cutlass13device_kernelIN5flash11enable_sm90INS1_16FlashAttnFwdSm90INS1_25CollectiveMainloopFwdSm90ILi2EN4cute5tupleIJNS5_1CILi1EEES8_S8_EEENS6_IJNS7_ILi128EEENS7_ILi64EEENS7_ILi256EEEEEELi256ENS_12float_e4m3_tEfNS_4arch4Sm90ELb0ELb1ELb1ELb0ELb1ELb0ELb0ELb1ELb0ELb1ELb0ELb0EEENS1_21CollectiveEpilogueFwdINS6_IJSA_SC_SB_EEES9_NS_10bfloat16_tESG_Li256ELb0ELb1ELb0ELb1EEENS1_30DynamicPersistentTileSchedulerILi256ELi128ELb0ELb1ELb1EEEEEEEEEvNT_6ParamsE)
        /*03ec*/ 	.word	0x00000008


	//----- nvinfo : EIATTR_REGCOUNT
	.align		4
.L_222:
        /*03f0*/ 	.byte	0x04, 0x2f
        /*03f2*/ 	.short	(.L_224 - .L_223)
	.align		4
.L_223:
        /*03f4*/ 	.word	index@(_ZN7cutlass13device_kernelIN5flash11enable_sm90INS1_16FlashAttnFwdSm90INS1_25CollectiveMainloopFwdSm90ILi2EN4cute5tupleIJNS5_1CILi1EEES8_S8_EEENS6_IJNS7_ILi128EEESA_NS7_ILi256EEEEEELi256ENS_12float_e4m3_tEfNS_4arch4Sm90ELb0ELb0ELb1ELb1ELb1ELb1ELb0ELb1ELb0ELb1ELb0ELb0EEENS1_21CollectiveEpilogueFwdINS6_IJSA_SB_SA_EEES9_NS_10bfloat16_tESF_Li256ELb1ELb1ELb0ELb1EEENS1_36VarlenDynamicPersistentTileSchedulerILi128ELi128ELi256ELi128ELb0ELb1ELb1ELb0ELb1ELb1EEEEEEEEEvNT_6ParamsE)
        /*03f8*/ 	.word	0x000000a8


	//----- nvinfo : EIATTR_FRAME_SIZE
	.align		4
.L_224:
        /*03fc*/ 	.byte	0x04, 0x11
        /*03fe*/ 	.short	(.L_226 - .L_225)
	.align		4
.L_225:
        /*0400*/ 	.word	index@(_ZN7cutlass13device_kernelIN5flash11enable_sm90INS1_16FlashAttnFwdSm90INS1_25CollectiveMainloopFwdSm90ILi2EN4cute5tupleIJNS5_1CILi1EEES8_S8_EEENS6_IJNS7_ILi128EEESA_NS7_ILi256EEEEEELi256ENS_12float_e4m3_tEfNS_4arch4Sm90ELb0ELb0ELb1ELb1ELb1ELb1ELb0ELb1ELb0ELb1ELb0ELb0EEENS1_21CollectiveEpilogueFwdINS6_IJSA_SB_SA_EEES9_NS_10bfloat16_tESF_Li256ELb1ELb1ELb0ELb1EEENS1_36VarlenDynamicPersistentTileSchedulerILi128ELi128ELi256ELi128ELb0ELb1ELb1ELb0ELb1ELb1EEEEEEEEEvNT_6ParamsE)
        /*0404*/ 	.word	0x00000068


	//----- nvinfo : EIATTR_REGCOUNT
	.align		4
.L_226:
        /*0408*/ 	.byte	0x04, 0x2f
        /*040a*/ 	.short	(.L_228 - .L_227)
	.align		4
.L_227:
        /*040c*/ 	.word	index@(_ZN7cutlass13device_kernelIN5flash11enable_sm90INS1_16FlashAttnFwdSm90INS1_25CollectiveMainloopFwdSm90ILi2EN4cute5tupleIJNS5_1CILi1EEES8_S8_EEENS6_IJNS7_ILi128EEESA_NS7_ILi256EEEEEELi256ENS_12float_e4m3_tEfNS_4arch4Sm90ELb0ELb0ELb1ELb1ELb1ELb0ELb0ELb1ELb0ELb1ELb0ELb0EEENS1_21CollectiveEpilogueFwdINS6_IJSA_SB_SA_EEES9_NS_10bfloat16_tESF_Li256ELb1ELb1ELb0ELb1EEENS1_36VarlenDynamicPersistentTileSchedulerILi128ELi128ELi256ELi128ELb0ELb1ELb1ELb0ELb1ELb1EEEEEEEEEvNT_6ParamsE)
        /*0410*/ 	.word	0x000000a8


	//----- nvinfo : EIATTR_FRAME_SIZE
	.align		4
.L_228:
        /*0414*/ 	.byte	0x04, 0x11
        /*0416*/ 	.short	(.L_230 - .L_229)
	.align		4
.L_229:
        /*0418*/ 	.word	index@(_ZN7cutlass13device_kernelIN5flash11enable_sm90INS1_16FlashAttnFwdSm90INS1_25CollectiveMainloopFwdSm90ILi2EN4cute5tupleIJNS5_1CILi1EEES8_S8_EEENS6_IJNS7_ILi128EEESA_NS7_ILi256EEEEEELi256ENS_12float_e4m3_tEfNS_4arch4Sm90ELb0ELb0ELb1ELb1ELb1ELb0ELb0ELb1ELb0ELb1ELb0ELb0EEENS1_21CollectiveEpilogueFwdINS6_IJSA_SB_SA_EEES9_NS_10bfloat16_tESF_Li256ELb1ELb1ELb0ELb1EEENS1_36VarlenDynamicPersistentTileSchedulerILi128ELi128ELi256ELi128ELb0ELb1ELb1ELb0ELb1ELb1EEEEEEEEEvNT_6ParamsE)
        /*041c*/ 	.word	0x00000010


	//----- nvinfo : EIATTR_REGCOUNT
	.align		4
.L_230:
        /*0420*/ 	.byte	0x04, 0x2f
        /*0422*/ 	.short	(.L_232 - .L_231)
	.align		4
.L_231:
        /*0424*/ 	.word	index@(_ZN7cutlass13device_kernelIN5flash11enable_sm90INS1_16FlashAttnFwdSm90INS1_25CollectiveMainloopFwdSm90ILi2EN4cute5tupleIJNS5_1CILi1EEES8_S8_EEENS6_IJNS7_ILi128EEESA_NS7_ILi256EEEEEELi256ENS_12float_e4m3_tEfNS_4arch4Sm90ELb0ELb0ELb1ELb0ELb1ELb0ELb0ELb1ELb0ELb1ELb0ELb0EEENS1_21CollectiveEpilogueFwdINS6_IJSA_SB_SA_EEES9_NS_10bfloat16_tESF_Li256ELb0ELb1ELb0ELb1EEENS1_29StaticPersistentTileSchedulerILb0EEEEEEEEEvNT_6ParamsE)
        /*0428*/ 	.word	0x000000a8


	//----- nvinfo : EIATTR_FRAME_SIZE
	.align		4
.L_232:
        /*042c*/ 	.byte	0x04, 0x11
        /*042e*/ 	.short	(.L_234 - .L_233)
	.align		4
.L_233:
        /*0430*/ 	.word	index@(_ZN7cutlass13device_kernelIN5flash11enable_sm90INS1_16FlashAttnFwdSm90INS1_25CollectiveMainloopFwdSm90ILi2EN4cute5tupleIJNS5_1CILi1EEES8_S8_EEENS6_IJNS7_ILi128EEESA_NS7_ILi256EEEEEELi256ENS_12float_e4m3_tEfNS_4arch4Sm90ELb0ELb0ELb1ELb0ELb1ELb0ELb0ELb1ELb0ELb1ELb0ELb0EEENS1_21CollectiveEpilogueFwdINS6_IJSA_SB_SA_EEES9_NS_10bfloat16_tESF_Li256ELb0ELb1ELb0ELb1EEENS1_29StaticPersistentTileSchedulerILb0EEEEEEEEEvNT_6ParamsE)
        /*0434*/ 	.word	0x00000010


	//----- nvinfo : EIATTR_MIN_STACK_SIZE
	.align		4
.L_234:
        /*0438*/ 	.byte	0x04, 0x12
        /*043a*/ 	.short	(.L_236 - .L_235)
	.align		4
.L_235:
        /*043c*/ 	.word	index@(_ZN7cutlass13device_kernelIN5flash11enable_sm90INS1_16FlashAttnFwdSm90INS1_25CollectiveMainloopFwdSm90ILi2EN4cute5tupleIJNS5_1CILi1EEES8_S8_EEENS6_IJNS7_ILi128EEESA_NS7_ILi256EEEEEELi256ENS_12float_e4m3_tEfNS_4arch4Sm90ELb0ELb0ELb1ELb0ELb1ELb0ELb0ELb1ELb0ELb1ELb0ELb0EEENS1_21CollectiveEpilogueFwdINS6_IJSA_SB_SA_EEES9_NS_10bfloat16_tESF_Li256ELb0ELb1ELb0ELb1EEENS1_29StaticPersistentTileSchedulerILb0EEEEEEEEEvNT_6ParamsE)
        /*0440*/ 	.word	0x00000010


	//----- nvinfo : EIATTR_MIN_STACK_SIZE
	.align		4
.L_236:
        /*0444*/ 	.byte	0x04, 0x12
        /*0446*/ 	.short	(.L_238 - .L_237)
	.align		4
.L_237:
        /*0448*/ 	.word	index@(_ZN7cutlass13device_kernelIN5flash11enable_sm90INS1_16FlashAttnFwdSm90INS1_25CollectiveMainloopFwdSm90ILi2EN4cute5tupleIJNS5_1CILi1EEES8_S8_EEENS6_IJNS7_ILi128EEESA_NS7_ILi256EEEEEELi256ENS_12float_e4m3_tEfNS_4arch4Sm90ELb0ELb0ELb1ELb1ELb1ELb0ELb0ELb1ELb0ELb1ELb0ELb0EEENS1_21CollectiveEpilogueFwdINS6_IJSA_SB_SA_EEES9_NS_10bfloat16_tESF_Li256ELb1ELb1ELb0ELb1EEENS1_36VarlenDynamicPersistentTileSchedulerILi128ELi128ELi256ELi128ELb0ELb1ELb1ELb0ELb1ELb1EEEEEEEEEvNT_6ParamsE)
        /*044c*/ 	.word	0x00000010


	//----- nvinfo : EIATTR_MIN_STACK_SIZE
	.align		4
.L_238:
        /*0450*/ 	.byte	0x04, 0x12
        /*0452*/ 	.short	(.L_240 - .L_239)
	.align		4
.L_239:
        /*0454*/ 	.word	index@(_ZN7cutlass13device_kernelIN5flash11enable_sm90INS1_16FlashAttnFwdSm90INS1_25CollectiveMainloopFwdSm90ILi2EN4cute5tupleIJNS5_1CILi1EEES8_S8_EEENS6_IJNS7_ILi128EEESA_NS7_ILi256EEEEEELi256ENS_12float_e4m3_tEfNS_4arch4Sm90ELb0ELb0ELb1ELb1ELb1ELb1ELb0ELb1ELb0ELb1ELb0ELb0EEENS1_21CollectiveEpilogueFwdINS6_IJSA_SB_SA_EEES9_NS_10bfloat16_tESF_Li256ELb1ELb1ELb0ELb1EEENS1_36VarlenDynamicPersistentTileSchedulerILi128ELi128ELi256ELi128ELb0ELb1ELb1ELb0ELb1ELb1EEEEEEEEEvNT_6ParamsE)
        /*0458*/ 	.word	0x00000068


	//----- nvinfo : EIATTR_MIN_STACK_SIZE
	.align		4
.L_240:
        /*045c*/ 	.byte	0x04, 0x12
        /*045e*/ 	.short	(.L_242 - .L_241)
	.align		4
.L_241:
        /*0460*/ 	.word	index@(_ZN7cutlass13device_kernelIN5flash11enable_sm90INS1_16FlashAttnFwdSm90INS1_25CollectiveMainloopFwdSm90ILi2EN4cute5tupleIJNS5_1CILi1EEES8_S8_EEENS6_IJNS7_ILi128EEENS7_ILi64EEENS7_ILi256EEEEEELi256ENS_12float_e4m3_tEfNS_4arch4Sm90ELb0ELb1ELb1ELb0ELb1ELb0ELb0ELb1ELb0ELb1ELb0ELb0EEENS1_21CollectiveEpilogueFwdINS6_IJSA_SC_SB_EEES9_NS_10bfloat16_tESG_Li256ELb0ELb1ELb0ELb1EEENS1_30DynamicPersistentTileSchedulerILi256ELi128ELb0ELb1ELb1EEEEEEEEEvNT_6ParamsE)
        /*0464*/ 	.word	0x00000008


	//----- nvinfo : EIATTR_MIN_STACK_SIZE
	.align		4
.L_242:
        /*0468*/ 	.byte	0x04, 0x12
        /*046a*/ 	.short	(.L_244 - .L_243)
	.align		4
.L_243:
        /*046c*/ 	.word	index@(_ZN7cutlass13device_kernelIN5flash11enable_sm90INS1_16FlashAttnFwdSm90INS1_25CollectiveMainloopFwdSm90ILi2EN4cute5tupleIJNS5_1CILi1EEES8_S8_EEENS6_IJNS7_ILi128EEENS7_ILi64EEENS7_ILi256EEEEEELi256ENS_12float_e4m3_tEfNS_4arch4Sm90ELb0ELb1ELb1ELb1ELb1ELb0ELb0ELb1ELb0ELb1ELb0ELb0EEENS1_21CollectiveEpilogueFwdINS6_IJSA_SC_SB_EEES9_NS_10bfloat16_tESG_Li256ELb1ELb1ELb0ELb1EEENS1_36VarlenDynamicPersistentTileSchedulerILi128ELi64ELi256ELi128ELb0ELb1ELb1ELb1ELb0ELb1EEEEEEEEEvNT_6ParamsE)
        /*0470*/ 	.word	0x00000018


	//----- nvinfo : EIATTR_MIN_STACK_SIZE
	.align		4
.L_244:
        /*0474*/ 	.byte	0x04, 0x12
        /*0476*/ 	.short	(.L_246 - .L_245)
	.align		4
.L_245:
        /*0478*/ 	.word	index@(_ZN7cutlass13device_kernelIN5flash11enable_sm90INS1_16FlashAttnFwdSm90INS1_25CollectiveMainloopFwdSm90ILi2EN4cute5tupleIJNS5_1CILi1EEES8_S8_EEENS6_IJNS7_ILi128EEENS7_ILi64EEENS7_ILi256EEEEEELi256ENS_12float_e4m3_tEfNS_4arch4Sm90ELb0ELb1ELb1ELb1ELb1ELb1ELb0ELb1ELb0ELb1ELb0ELb0EEENS1_21CollectiveEpilogueFwdINS6_IJSA_SC_SB_EEES9_NS_10bfloat16_tESG_Li256ELb1ELb1ELb0ELb1EEENS1_36VarlenDynamicPersistentTileSchedulerILi128ELi64ELi256ELi128ELb0ELb1ELb1ELb1ELb0ELb1EEEEEEEEEvNT_6ParamsE)
        /*047c*/ 	.word	0x00000038


	//----- nvinfo : EIATTR_MIN_STACK_SIZE
	.align		4
.L_246:
        /*0480*/ 	.byte	0x04, 0x12
        /*0482*/ 	.short	(.L_248 - .L_247)
	.align		4
.L_247:
        /*0484*/ 	.word	index@(_ZN7cutlass13device_kernelIN5flash11enable_sm90INS1_16FlashAttnFwdSm90INS1_25CollectiveMainloopFwdSm90ILi2EN4cute5tupleIJNS5_1CILi1EEES8_S8_EEENS6_IJNS7_ILi128EEESA_NS7_ILi256EEEEEELi256ENS_12float_e4m3_tEfNS_4arch4Sm90ELb1ELb0ELb1ELb0ELb1ELb0ELb0ELb1ELb0ELb1ELb0ELb0EEENS1_21CollectiveEpilogueFwdINS6_IJSA_SB_SA_EEES9_NS_10bfloat16_tESF_Li256ELb0ELb1ELb0ELb1EEENS1_30DynamicPersistentTileSchedulerILi256ELi128ELb0ELb1ELb1EEEEEEEEEvNT_6ParamsE)
        /*0488*/ 	.word	0x00000010


	//----- nvinfo : EIATTR_MIN_STACK_SIZE
	.align		4
.L_248:
        /*048c*/ 	.byte	0x04, 0x12
        /*048e*/ 	.short	(.L_250 - .L_249)
	.align		4
.L_249:
        /*0490*/ 	.word	index@(_ZN7cutlass13device_kernelIN5flash11enable_sm90INS1_16FlashAttnFwdSm90INS1_25CollectiveMainloopFwdSm90ILi2EN4cute5tupleIJNS5_1CILi1EEES8_S8_EEENS6_IJNS7_ILi128EEESA_NS7_ILi256EEEEEELi256ENS_12float_e4m3_tEfNS_4arch4Sm90ELb1ELb0ELb1ELb1ELb1ELb0ELb0ELb1ELb0ELb1ELb0ELb0EEENS1_21CollectiveEpilogueFwdINS6_IJSA_SB_SA_EEES9_NS_10bfloat16_tESF_Li256ELb1ELb1ELb0ELb1EEENS1_36VarlenDynamicPersistentTileSchedulerILi128ELi128ELi256ELi128ELb0ELb1ELb1ELb1ELb1ELb1EEEEEEEEEvNT_6ParamsE)
        /*0494*/ 	.word	0x00000010


	//----- nvinfo : EIATTR_MIN_STACK_SIZE
	.align		4
.L_250:
        /*0498*/ 	.byte	0x04, 0x12
        /*049a*/ 	.short	(.L_252 - .L_251)
	.align		4
.L_251:
        /*049c*/ 	.word	index@(_ZN7cutlass13device_kernelIN5flash11enable_sm90INS1_16FlashAttnFwdSm90INS1_25CollectiveMainloopFwdSm90ILi2EN4cute5tupleIJNS5_1CILi1EEES8_S8_EEENS6_IJNS7_ILi128EEESA_NS7_ILi256EEEEEELi256ENS_12float_e4m3_tEfNS_4arch4Sm90ELb1ELb0ELb1ELb1ELb1ELb1ELb0ELb1ELb0ELb1ELb0ELb0EEENS1_21CollectiveEpilogueFwdINS6_IJSA_SB_SA_EEES9_NS_10bfloat16_tESF_Li256ELb1ELb1ELb0ELb1EEENS1_36VarlenDynamicPersistentTileSchedulerILi128ELi128ELi256ELi128ELb0ELb1ELb1ELb1ELb1ELb1EEEEEEEEEvNT_6ParamsE)
        /*04a0*/ 	.word	0x00000058


	//----- nvinfo : EIATTR_MIN_STACK_SIZE
	.align		4
.L_252:
        /*04a4*/ 	.byte	0x04, 0x12
        /*04a6*/ 	.short	(.L_254 - .L_253)
	.align		4
.L_253:
        /*04a8*/ 	.word	index@(_ZN7cutlass13device_kernelIN5flash11enable_sm90INS1_16FlashAttnFwdSm90INS1_25CollectiveMainloopFwdSm90ILi2EN4cute5tupleIJNS5_1CILi1EEES8_S8_EEENS6_IJNS7_ILi128EEENS7_ILi160EEENS7_ILi192EEEEEELi192ENS_12float_e4m3_tEfNS_4arch4Sm90ELb0ELb0ELb1ELb0ELb1ELb0ELb0ELb1ELb1ELb1ELb0ELb0EEENS1_21CollectiveEpilogueFwdINS6_IJSA_SC_SB_EEES9_NS_10bfloat16_tESG_Li256ELb0ELb1ELb0ELb1EEENS1_29StaticPersistentTileSchedulerILb0EEEEEEEEEvNT_6ParamsE)
        /*04ac*/ 	.word	0x00000020


	//----- nvinfo : EIATTR_MIN_STACK_SIZE
	.align		4
.L_254:
        /*04b0*/ 	.byte	0x04, 0x12
        /*04b2*/ 	.short	(.L_256 - .L_255)
	.align		4
.L_255:
        /*04b4*/ 	.word	index@(_ZN7cutlass13device_kernelIN5flash11enable_sm90INS1_16FlashAttnFwdSm90INS1_25CollectiveMainloopFwdSm90ILi2EN4cute5tupleIJNS5_1CILi1EEES8_S8_EEENS6_IJNS7_ILi128EEENS7_ILi160EEENS7_ILi192EEEEEELi192ENS_12float_e4m3_tEfNS_4arch4Sm90ELb0ELb0ELb1ELb1ELb1ELb0ELb0ELb1ELb1ELb1ELb0ELb0EEENS1_21CollectiveEpilogueFwdINS6_IJSA_SC_SB_EEES9_NS_10bfloat16_tESG_Li256ELb1ELb1ELb0ELb1EEENS1_36VarlenDynamicPersistentTileSchedulerILi128ELi160ELi256ELi128ELb0ELb1ELb1ELb0ELb1ELb1EEEEEEEEEvNT_6ParamsE)
        /*04b8*/ 	.word	0x00000020


	//----- nvinfo : EIATTR_MIN_STACK_SIZE
	.align		4
.L_256:
        /*04bc*/ 	.byte	0x04, 0x12
        /*04be*/ 	.short	(.L_258 - .L_257)
	.align		4
.L_257:
        /*04c0*/ 	.word	index@(_ZN7cutlass13device_kernelIN5flash11enable_sm90INS1_16FlashAttnFwdSm90INS1_25CollectiveMainloopFwdSm90ILi2EN4cute5tupleIJNS5_1CILi1EEES8_S8_EEENS6_IJNS7_ILi128EEENS7_ILi160EEENS7_ILi192EEEEEELi192ENS_12float_e4m3_tEfNS_4arch4Sm90ELb0ELb0ELb1ELb1ELb1ELb1ELb0ELb1ELb1ELb1ELb0ELb0EEENS1_21CollectiveEpilogueFwdINS6_IJSA_SC_SB_EEES9_NS_10bfloat16_tESG_Li256ELb1ELb1ELb0ELb1EEENS1_36VarlenDynamicPersistentTileSchedulerILi128ELi160ELi256ELi128ELb0ELb1ELb1ELb0ELb1ELb1EEEEEEEEEvNT_6ParamsE)
        /*04c4*/ 	.word	0x00000070


	//----- nvinfo : EIATTR_MIN_STACK_SIZE
	.align		4
.L_258:
        /*04c8*/ 	.byte	0x04, 0x12
        /*04ca*/ 	.short	(.L_260 - .L_259)
	.align		4
.L_259:
        /*04cc*/ 	.word	index@(_ZN7cutlass13device_kernelIN5flash11enable_sm90INS1_16FlashAttnFwdSm90INS1_25CollectiveMainloopFwdSm90ILi2EN4cute5tupleIJNS5_1CILi1EEES8_S8_EEENS6_IJNS7_ILi128EEESA_NS7_ILi192EEEEEELi192ENS_12float_e4m3_tEfNS_4arch4Sm90ELb0ELb1ELb1ELb0ELb1ELb0ELb0ELb1ELb1ELb1ELb0ELb0EEENS1_21CollectiveEpilogueFwdINS6_IJSA_SB_SA_EEES9_NS_10bfloat16_tESF_Li256ELb0ELb1ELb0ELb1EEENS1_30DynamicPersistentTileSchedulerILi256ELi128ELb0ELb1ELb1EEEEEEEEEvNT_6ParamsE)
        /*04d0*/ 	.word	0x00000010


	//----- nvinfo : EIATTR_MIN_STACK_SIZE
	.align		4
.L_260:
        /*04d4*/ 	.byte	0x04, 0x12
        /*04d6*/ 	.short	(.L_262 - .L_261)
	.align		4
.L_261:
        /*04d8*/ 	.word	index@(_ZN7cutlass13device_kernelIN5flash11enable_sm90INS1_16FlashAttnFwdSm90INS1_25CollectiveMainloopFwdSm90ILi2EN4cute5tupleIJNS5_1CILi1EEES8_S8_EEENS6_IJNS7_ILi128EEESA_NS7_ILi192EEEEEELi192ENS_12float_e4m3_tEfNS_4arch4Sm90ELb0ELb1ELb1ELb1ELb1ELb0ELb0ELb1ELb1ELb1ELb0ELb0EEENS1_21CollectiveEpilogueFwdINS6_IJSA_SB_SA_EEES9_NS_10bfloat16_tESF_Li256ELb1ELb1ELb0ELb1EEENS1_36VarlenDynamicPersistentTileSchedulerILi128ELi128ELi256ELi128ELb0ELb1ELb1ELb1ELb0ELb1EEEEEEEEEvNT_6ParamsE)
        /*04dc*/ 	.word	0x00000020


	//----- nvinfo : EIATTR_MIN_STACK_SIZE
	.align		4
.L_262:
        /*04e0*/ 	.byte	0x04, 0x12
        /*04e2*/ 	.short	(.L_264 - .L_263)
	.align		4
.L_263:
        /*04e4*/ 	.word	index@(_ZN7cutlass13device_kernelIN5flash11enable_sm90INS1_16FlashAttnFwdSm90INS1_25CollectiveMainloopFwdSm90ILi2EN4cute5tupleIJNS5_1CILi1EEES8_S8_EEENS6_IJNS7_ILi128EEESA_NS7_ILi192EEEEEELi192ENS_12float_e4m3_tEfNS_4arch4Sm90ELb0ELb1ELb1ELb1ELb1ELb1ELb0ELb1ELb1ELb1ELb0ELb0EEENS1_21CollectiveEpilogueFwdINS6_IJSA_SB_SA_EEES9_NS_10bfloat16_tESF_Li256ELb1ELb1ELb0ELb1EEENS1_36VarlenDynamicPersistentTileSchedulerILi128ELi128ELi256ELi128ELb0ELb1ELb1ELb1ELb0ELb1EEEEEEEEEvNT_6ParamsE)
        /*04e8*/ 	.word	0x00000058


	//----- nvinfo : EIATTR_MIN_STACK_SIZE
	.align		4
.L_264:
        /*04ec*/ 	.byte	0x04, 0x12
        /*04ee*/ 	.short	(.L_266 - .L_265)
	.align		4
.L_265:
        /*04f0*/ 	.word	index@(_ZN7cutlass13device_kernelIN5flash11enable_sm90INS1_16FlashAttnFwdSm90INS1_25CollectiveMainloopFwdSm90ILi2EN4cute5tupleIJNS5_1CILi1EEES8_S8_EEENS6_IJNS7_ILi128EEENS7_ILi160EEENS7_ILi192EEEEEELi192ENS_12float_e4m3_tEfNS_4arch4Sm90ELb1ELb0ELb1ELb0ELb1ELb0ELb0ELb1ELb1ELb1ELb0ELb0EEENS1_21CollectiveEpilogueFwdINS6_IJSA_SC_SB_EEES9_NS_10bfloat16_tESG_Li256ELb0ELb1ELb0ELb1EEENS1_30DynamicPersistentTileSchedulerILi256ELi128ELb0ELb1ELb1EEEEEEEEEvNT_6ParamsE)
        /*04f4*/ 	.word	0x00000020


	//----- nvinfo : EIATTR_MIN_STACK_SIZE
	.align		4
.L_266:
        /*04f8*/ 	.byte	0x04, 0x12
        /*04fa*/ 	.short	(.L_268 - .L_267)
	.align		4
.L_267:
        /*04fc*/ 	.word	index@(_ZN7cutlass13device_kernelIN5flash11enable_sm90INS1_16FlashAttnFwdSm90INS1_25CollectiveMainloopFwdSm90ILi2EN4cute5tupleIJNS5_1CILi1EEES8_S8_EEENS6_IJNS7_ILi128EEENS7_ILi160EEENS7_ILi192EEEEEELi192ENS_12float_e4m3_tEfNS_4arch4Sm90ELb1ELb0ELb1ELb1ELb1ELb0ELb0ELb1ELb1ELb1ELb0ELb0EEENS1_21CollectiveEpilogueFwdINS6_IJSA_SC_SB_EEES9_NS_10bfloat16_tESG_Li256ELb1ELb1ELb0ELb1EEENS1_36VarlenDynamicPersistentTileSchedulerILi128ELi160ELi256ELi128ELb0ELb1ELb1ELb1ELb1ELb1EEEEEEEEEvNT_6ParamsE)
        /*0500*/ 	.word	0x00000018


	//----- nvinfo : EIATTR_MIN_STACK_SIZE
	.align		4
.L_268:
        /*0504*/ 	.byte	0x04, 0x12
        /*0506*/ 	.short	(.L_270 - .L_269)
	.align		4
.L_269:
        /*0508*/ 	.word	index@(_ZN7cutlass13device_kernelIN5flash11enable_sm90INS1_16FlashAttnFwdSm90INS1_25CollectiveMainloopFwdSm90ILi2EN4cute5tupleIJNS5_1CILi1EEES8_S8_EEENS6_IJNS7_ILi128EEENS7_ILi160EEENS7_ILi192EEEEEELi192ENS_12float_e4m3_tEfNS_4arch4Sm90ELb1ELb0ELb1ELb1ELb1ELb1ELb0ELb1ELb1ELb1ELb0ELb0EEENS1_21CollectiveEpilogueFwdINS6_IJSA_SC_SB_EEES9_NS_10bfloat16_tESG_Li256ELb1ELb1ELb0ELb1EEENS1_36VarlenDynamicPersistentTileSchedulerILi128ELi160ELi256ELi128ELb0ELb1ELb1ELb1ELb1ELb1EEEEEEEEEvNT_6ParamsE)
        /*050c*/ 	.word	0x00000078


	//----- nvinfo : EIATTR_MIN_STACK_SIZE
	.align		4
.L_270:
        /*0510*/ 	.byte	0x04, 0x12
        /*0512*/ 	.short	(.L_272 - .L_271)
	.align		4
.L_271:
        /*0514*/ 	.word	index@(_ZN7cutlass13device_kernelIN5flash11enable_sm90INS1_16FlashAttnFwdSm90INS1_25CollectiveMainloopFwdSm90ILi2EN4cute5tupleIJNS5_1CILi1EEES8_S8_EEENS6_IJNS7_ILi128EEENS7_ILi160EEESA_EEELi128ENS_12float_e4m3_tEfNS_4arch4Sm90ELb0ELb0ELb1ELb0ELb1ELb0ELb0ELb1ELb1ELb1ELb0ELb0EEENS1_21CollectiveEpilogueFwdINS6_IJSA_SA_SB_EEES9_NS_10bfloat16_tESF_Li256ELb0ELb1ELb0ELb1EEENS1_29StaticPersistentTileSchedulerILb0EEEEEEEEEvNT_6ParamsE)
        /*0518*/ 	.word	0x00000030


	//----- nvinfo : EIATTR_MIN_STACK_SIZE
	.align		4
.L_272:
        /*051c*/ 	.byte	0x04, 0x12
        /*051e*/ 	.short	(.L_274 - .L_273)
	.align		4
.L_273:
        /*0520*/ 	.word	index@(_ZN7cutlass13device_kernelIN5flash11enable_sm90INS1_16FlashAttnFwdSm90INS1_25CollectiveMainloopFwdSm90ILi2EN4cute5tupleIJNS5_1CILi1EEES8_S8_EEENS6_IJNS7_ILi128EEENS7_ILi160EEESA_EEELi128ENS_12float_e4m3_tEfNS_4arch4Sm90ELb0ELb0ELb1ELb1ELb1ELb0ELb0ELb1ELb1ELb1ELb0ELb0EEENS1_21CollectiveEpilogueFwdINS6_IJSA_SA_SB_EEES9_NS_10bfloat16_tESF_Li256ELb1ELb1ELb0ELb1EEENS1_36VarlenDynamicPersistentTileSchedulerILi128ELi160ELi256ELi128ELb0ELb1ELb1ELb0ELb1ELb1EEEEEEEEEvNT_6ParamsE)
        /*0524*/ 	.word	0x00000020


	//----- nvinfo : EIATTR_MIN_STACK_SIZE
	.align		4
.L_274:
        /*0528*/ 	.byte	0x04, 0x12
        /*052a*/ 	.short	(.L_276 - .L_275)
	.align		4
.L_275:
        /*052c*/ 	.word	index@(_ZN7cutlass13device_kernelIN5flash11enable_sm90INS1_16FlashAttnFwdSm90INS1_25CollectiveMainloopFwdSm90ILi2EN4cute5tupleIJNS5_1CILi1EEES8_S8_EEENS6_IJNS7_ILi128EEENS7_ILi160EEESA_EEELi128ENS_12float_e4m3_tEfNS_4arch4Sm90ELb0ELb0ELb1ELb1ELb1ELb1ELb0ELb1ELb1ELb1ELb0ELb0EEENS1_21CollectiveEpilogueFwdINS6_IJSA_SA_SB_EEES9_NS_10bfloat16_tESF_Li256ELb1ELb1ELb0ELb1EEENS1_36VarlenDynamicPersistentTileSchedulerILi128ELi160ELi256ELi128ELb0ELb1ELb1ELb0ELb1ELb1EEEEEEEEEvNT_6ParamsE)
        /*0530*/ 	.word	0x00000050


	//----- nvinfo : EIATTR_MIN_STACK_SIZE
	.align		4
.L_276:
        /*0534*/ 	.byte	0x04, 0x12
        /*0536*/ 	.short	(.L_278 - .L_277)
	.align		4
.L_277:
        /*0538*/ 	.word	index@(_ZN7cutlass13device_kernelIN5flash11enable_sm90INS1_16FlashAttnFwdSm90INS1_25CollectiveMainloopFwdSm90ILi2EN4cute5tupleIJNS5_1CILi1EEES8_S8_EEENS6_IJNS7_ILi128EEENS7_ILi160EEESA_EEELi128ENS_12float_e4m3_tEfNS_4arch4Sm90ELb0ELb1ELb1ELb0ELb1ELb0ELb0ELb1ELb1ELb1ELb0ELb0EEENS1_21CollectiveEpilogueFwdINS6_IJSA_SA_SB_EEES9_NS_10bfloat16_tESF_Li256ELb0ELb1ELb0ELb1EEENS1_30DynamicPersistentTileSchedulerILi256ELi128ELb0ELb1ELb1EEEEEEEEEvNT_6ParamsE)
        /*053c*/ 	.word	0x00000028


	//----- nvinfo : EIATTR_MIN_STACK_SIZE
	.align		4
.L_278:
        /*0540*/ 	.byte	0x04, 0x12
        /*0542*/ 	.short	(.L_280 - .L_279)
	.align		4
.L_279:
        /*0544*/ 	.word	index@(_ZN7cutlass13device_kernelIN5flash11enable_sm90INS1_16FlashAttnFwdSm90INS1_25CollectiveMainloopFwdSm90ILi2EN4cute5tupleIJNS5_1CILi1EEES8_S8_EEENS6_IJNS7_ILi128EEENS7_ILi160EEESA_EEELi128ENS_12float_e4m3_tEfNS_4arch4Sm90ELb0ELb1ELb1ELb1ELb1ELb0ELb0ELb1ELb1ELb1ELb0ELb0EEENS1_21CollectiveEpilogueFwdINS6_IJSA_SA_SB_EEES9_NS_10bfloat16_tESF_Li256ELb1ELb1ELb0ELb1EEENS1_36VarlenDynamicPersistentTileSchedulerILi128ELi160ELi256ELi128ELb0ELb1ELb1ELb1ELb0ELb1EEEEEEEEEvNT_6ParamsE)
        /*0548*/ 	.word	0x00000028


	//----- nvinfo : EIATTR_MIN_STACK_SIZE
	.align		4
.L_280:
        /*054c*/ 	.byte	0x04, 0x12
        /*054e*/ 	.short	(.L_282 - .L_281)
	.align		4
.L_281:
        /*0550*/ 	.word	index@(_ZN7cutlass13device_kernelIN5flash11enable_sm90INS1_16FlashAttnFwdSm90INS1_25CollectiveMainloopFwdSm90ILi2EN4cute5tupleIJNS5_1CILi1EEES8_S8_EEENS6_IJNS7_ILi128EEENS7_ILi160EEESA_EEELi128ENS_12float_e4m3_tEfNS_4arch4Sm90ELb0ELb1ELb1ELb1ELb1ELb1ELb0ELb1ELb1ELb1ELb0ELb0EEENS1_21CollectiveEpilogueFwdINS6_IJSA_SA_SB_EEES9_NS_10bfloat16_tESF_Li256ELb1ELb1ELb0ELb1EEENS1_36VarlenDynamicPersistentTileSchedulerILi128ELi160ELi256ELi128ELb0ELb1ELb1ELb1ELb0ELb1EEEEEEEEEvNT_6ParamsE)
        /*0554*/ 	.word	0x00000050


	//----- nvinfo : EIATTR_MIN_STACK_SIZE
	.align		4
.L_282:
        /*0558*/ 	.byte	0x04, 0x12
        /*055a*/ 	.short	(.L_284 - .L_283)
	.align		4
.L_283:
        /*055c*/ 	.word	index@(_ZN7cutlass13device_kernelIN5flash11enable_sm90INS1_16FlashAttnFwdSm90INS1_25CollectiveMainloopFwdSm90ILi2EN4cute5tupleIJNS5_1CILi1EEES8_S8_EEENS6_IJNS7_ILi128EEENS7_ILi160EEESA_EEELi128ENS_12float_e4m3_tEfNS_4arch4Sm90ELb1ELb0ELb1ELb0ELb1ELb0ELb0ELb1ELb1ELb1ELb0ELb0EEENS1_21CollectiveEpilogueFwdINS6_IJSA_SA_SB_EEES9_NS_10bfloat16_tESF_Li256ELb0ELb1ELb0ELb1EEENS1_30DynamicPersistentTileSchedulerILi256ELi128ELb0ELb1ELb1EEEEEEEEEvNT_6ParamsE)
        /*0560*/ 	.word	0x00000028


	//----- nvinfo : EIATTR_MIN_STACK_SIZE
	.align		4
.L_284:
        /*0564*/ 	.byte	0x04, 0x12
        /*0566*/ 	.short	(.L_286 - .L_285)
	.align		4
.L_285:
        /*0568*/ 	.word	index@(_ZN7cutlass13device_kernelIN5flash11enable_sm90INS1_16FlashAttnFwdSm90INS1_25CollectiveMainloopFwdSm90ILi2EN4cute5tupleIJNS5_1CILi1EEES8_S8_EEENS6_IJNS7_ILi128EEENS7_ILi160EEESA_EEELi128ENS_12float_e4m3_tEfNS_4arch4Sm90ELb1ELb0ELb1ELb1ELb1ELb0ELb0ELb1ELb1ELb1ELb0ELb0EEENS1_21CollectiveEpilogueFwdINS6_IJSA_SA_SB_EEES9_NS_10bfloat16_tESF_Li256ELb1ELb1ELb0ELb1EEENS1_36VarlenDynamicPersistentTileSchedulerILi128ELi160ELi256ELi128ELb0ELb1ELb1ELb1ELb1ELb1EEEEEEEEEvNT_6ParamsE)
        /*056c*/ 	.word	0x00000020


	//----- nvinfo : EIATTR_MIN_STACK_SIZE
	.align		4
.L_286:
        /*0570*/ 	.byte	0x04, 0x12
        /*0572*/ 	.short	(.L_288 - .L_287)
	.align		4
.L_287:
        /*0574*/ 	.word	index@(_ZN7cutlass13device_kernelIN5flash11enable_sm90INS1_16FlashAttnFwdSm90INS1_25CollectiveMainloopFwdSm90ILi2EN4cute5tupleIJNS5_1CILi1EEES8_S8_EEENS6_IJNS7_ILi128EEENS7_ILi160EEESA_EEELi128ENS_12float_e4m3_tEfNS_4arch4Sm90ELb1ELb0ELb1ELb1ELb1ELb1ELb0ELb1ELb1ELb1ELb0ELb0EEENS1_21CollectiveEpilogueFwdINS6_IJSA_SA_SB_EEES9_NS_10bfloat16_tESF_Li256ELb1ELb1ELb0ELb1EEENS1_36VarlenDynamicPersistentTileSchedulerILi128ELi160ELi256ELi128ELb0ELb1ELb1ELb1ELb1ELb1EEEEEEEEEvNT_6ParamsE)
        /*0578*/ 	.word	0x00000048


	//----- nvinfo : EIATTR_MIN_STACK_SIZE
	.align		4
.L_288:
        /*057c*/ 	.byte	0x04, 0x12
        /*057e*/ 	.short	(.L_290 - .L_289)
	.align		4
.L_289:
        /*0580*/ 	.word	index@(_ZN7cutlass13device_kernelIN5flash11enable_sm90INS1_16FlashAttnFwdSm90INS1_25CollectiveMainloopFwdSm90ILi2EN4cute5tupleIJNS5_1CILi1EEES8_S8_EEENS6_IJNS7_ILi192EEENS7_ILi128EEENS7_ILi96EEEEEELi96ENS_12float_e4m3_tEfNS_4arch4Sm90ELb0ELb0ELb1ELb0ELb1ELb0ELb0ELb1ELb1ELb1ELb0ELb0EEENS1_21CollectiveEpilogueFwdINS6_IJSA_SC_SB_EEES9_NS_10bfloat16_tESG_Li384ELb0ELb1ELb0ELb1EEENS1_29StaticPersistentTileSchedulerILb0EEEEEEEEEvNT_6ParamsE)
        /*0584*/ 	.word	0x00000018


	//----- nvinfo : EIATTR_MIN_STACK_SIZE
	.align		4
.L_290:
        /*0588*/ 	.byte	0x04, 0x12
        /*058a*/ 	.short	(.L_292 - .L_291)
	.align		4
.L_291:
        /*058c*/ 	.word	index@(_ZN7cutlass13device_kernelIN5flash11enable_sm90INS1_16FlashAttnFwdSm90INS1_25CollectiveMainloopFwdSm90ILi2EN4cute5tupleIJNS5_1CILi1EEES8_S8_EEENS6_IJNS7_ILi192EEENS7_ILi128EEENS7_ILi96EEEEEELi96ENS_12float_e4m3_tEfNS_4arch4Sm90ELb0ELb0ELb1ELb1ELb1ELb0ELb0ELb1ELb1ELb1ELb0ELb0EEENS1_21CollectiveEpilogueFwdINS6_IJSA_SC_SB_EEES9_NS_10bfloat16_tESG_Li384ELb1ELb1ELb0ELb1EEENS1_36VarlenDynamicPersistentTileSchedulerILi192ELi128ELi384ELi128ELb0ELb1ELb1ELb0ELb1ELb1EEEEEEEEEvNT_6ParamsE)
        /*0590*/ 	.word	0x00000020


	//----- nvinfo : EIATTR_MIN_STACK_SIZE
	.align		4
.L_292:
        /*0594*/ 	.byte	0x04, 0x12
        /*0596*/ 	.short	(.L_294 - .L_293)
	.align		4
.L_293:
        /*0598*/ 	.word	index@(_ZN7cutlass13device_kernelIN5flash11enable_sm90INS1_16FlashAttnFwdSm90INS1_25CollectiveMainloopFwdSm90ILi2EN4cute5tupleIJNS5_1CILi1EEES8_S8_EEENS6_IJNS7_ILi192EEENS7_ILi128EEENS7_ILi96EEEEEELi96ENS_12float_e4m3_tEfNS_4arch4Sm90ELb0ELb0ELb1ELb1ELb1ELb1ELb0ELb1ELb1ELb1ELb0ELb0EEENS1_21CollectiveEpilogueFwdINS6_IJSA_SC_SB_EEES9_NS_10bfloat16_tESG_Li384ELb1ELb1ELb0ELb1EEENS1_36VarlenDynamicPersistentTileSchedulerILi192ELi128ELi384ELi128ELb0ELb1ELb1ELb0ELb1ELb1EEEEEEEEEvNT_6ParamsE)
        /*059c*/ 	.word	0x00000080


	//----- nvinfo : EIATTR_MIN_STACK_SIZE
	.align		4
.L_294:
        /*05a0*/ 	.byte	0x04, 0x12
        /*05a2*/ 	.short	(.L_296 - .L_295)
	.align		4
.L_295:
        /*05a4*/ 	.word	index@(_ZN7cutlass13device_kernelIN5flash11enable_sm90INS1_16FlashAttnFwdSm90INS1_25CollectiveMainloopFwdSm90ILi2EN4cute5tupleIJNS5_1CILi1EEES8_S8_EEENS6_IJNS7_ILi192EEENS7_ILi128EEENS7_ILi96EEEEEELi96ENS_12float_e4m3_tEfNS_4arch4Sm90ELb0ELb1ELb1ELb0ELb1ELb0ELb0ELb1ELb1ELb1ELb0ELb0EEENS1_21CollectiveEpilogueFwdINS6_IJSA_SC_SB_EEES9_NS_10bfloat16_tESG_Li384ELb0ELb1ELb0ELb1EEENS1_30DynamicPersistentTileSchedulerILi384ELi128ELb0ELb1ELb1EEEEEEEEEvNT_6ParamsE)
        /*05a8*/ 	.word	0x00000020


	//----- nvinfo : EIATTR_MIN_STACK_SIZE
	.align		4
.L_296:
        /*05ac*/ 	.byte	0x04, 0x12
        /*05ae*/ 	.short	(.L_298 - .L_297)
	.align		4
.L_297:
        /*05b0*/ 	.word	index@(_ZN7cutlass13device_kernelIN5flash11enable_sm90INS1_16FlashAttnFwdSm90INS1_25CollectiveMainloopFwdSm90ILi2EN4cute5tupleIJNS5_1CILi1EEES8_S8_EEENS6_IJNS7_ILi192EEENS7_ILi128EEENS7_ILi96EEEEEELi96ENS_12float_e4m3_tEfNS_4arch4Sm90ELb0ELb1ELb1ELb1ELb1ELb0ELb0ELb1ELb1ELb1ELb0ELb0EEENS1_21CollectiveEpilogueFwdINS6_IJSA_SC_SB_EEES9_NS_10bfloat16_tESG_Li384ELb1ELb1ELb0ELb1EEENS1_36VarlenDynamicPersistentTileSchedulerILi192ELi128ELi384ELi128ELb0ELb1ELb1ELb1ELb0ELb1EEEEEEEEEvNT_6ParamsE)
        /*05b4*/ 	.word	0x00000030


	//----- nvinfo : EIATTR_MIN_STACK_SIZE
	.align		4
.L_298:
        /*05b8*/ 	.byte	0x04, 0x12
        /*05ba*/ 	.short	(.L_300 - .L_299)
	.align		4
.L_299:
        /*05bc*/ 	.word	index@(_ZN7cutlass13device_kernelIN5flash11enable_sm90INS1_16FlashAttnFwdSm90INS1_25CollectiveMainloopFwdSm90ILi2EN4cute5tupleIJNS5_1CILi1EEES8_S8_EEENS6_IJNS7_ILi192EEENS7_ILi128EEENS7_ILi96EEEEEELi96ENS_12float_e4m3_tEfNS_4arch4Sm90ELb0ELb1ELb1ELb1ELb1ELb1ELb0ELb1ELb1ELb1ELb0ELb0EEENS1_21CollectiveEpilogueFwdINS6_IJSA_SC_SB_EEES9_NS_10bfloat16_tESG_Li384ELb1ELb1ELb0ELb1EEENS1_36VarlenDynamicPersistentTileSchedulerILi192ELi128ELi384ELi128ELb0ELb1ELb1ELb1ELb0ELb1EEEEEEEEEvNT_6ParamsE)
        /*05c0*/ 	.word	0x00000090


	//----- nvinfo : EIATTR_MIN_STACK_SIZE
	.align		4
.L_300:
        /*05c4*/ 	.byte	0x04, 0x12
        /*05c6*/ 	.short	(.L_302 - .L_301)
	.align		4
.L_301:
        /*05c8*/ 	.word	index@(_ZN7cutlass13device_kernelIN5flash11enable_sm90INS1_16FlashAttnFwdSm90INS1_25CollectiveMainloopFwdSm90ILi2EN4cute5tupleIJNS5_1CILi1EEES8_S8_EEENS6_IJNS7_ILi192EEENS7_ILi128EEENS7_ILi96EEEEEELi96ENS_12float_e4m3_tEfNS_4arch4Sm90ELb1ELb0ELb1ELb0ELb1ELb0ELb0ELb1ELb1ELb1ELb0ELb0EEENS1_21CollectiveEpilogueFwdINS6_IJSA_SC_SB_EEES9_NS_10bfloat16_tESG_Li384ELb0ELb1ELb0ELb1EEENS1_30DynamicPersistentTileSchedulerILi384ELi128ELb0ELb1ELb1EEEEEEEEEvNT_6ParamsE)
        /*05cc*/ 	.word	0x00000020


	//----- nvinfo : EIATTR_MIN_STACK_SIZE
	.align		4
.L_302:
        /*05d0*/ 	.byte	0x04, 0x12
        /*05d2*/ 	.short	(.L_304 - .L_303)
	.align		4
.L_303:
        /*05d4*/ 	.word	index@(_ZN7cutlass13device_kernelIN5flash11enable_sm90INS1_16FlashAttnFwdSm90INS1_25CollectiveMainloopFwdSm90ILi2EN4cute5tupleIJNS5_1CILi1EEES8_S8_EEENS6_IJNS7_ILi192EEENS7_ILi128EEENS7_ILi96EEEEEELi96ENS_12float_e4m3_tEfNS_4arch4Sm90ELb1ELb0ELb1ELb1ELb1ELb0ELb0ELb1ELb1ELb1ELb0ELb0EEENS1_21CollectiveEpilogueFwdINS6_IJSA_SC_SB_EEES9_NS_10bfloat16_tESG_Li384ELb1ELb1ELb0ELb1EEENS1_36VarlenDynamicPersistentTileSchedulerILi192ELi128ELi384ELi128ELb0ELb1ELb1ELb1ELb1ELb1EEEEEEEEEvNT_6ParamsE)
        /*05d8*/ 	.word	0x00000020


	//----- nvinfo : EIATTR_MIN_STACK_SIZE
	.align		4
.L_304:
        /*05dc*/ 	.byte	0x04, 0x12
        /*05de*/ 	.short	(.L_306 - .L_305)
	.align		4
.L_305:
        /*05e0*/ 	.word	index@(_ZN7cutlass13device_kernelIN5flash11enable_sm90INS1_16FlashAttnFwdSm90INS1_25CollectiveMainloopFwdSm90ILi2EN4cute5tupleIJNS5_1CILi1EEES8_S8_EEENS6_IJNS7_ILi192EEENS7_ILi128EEENS7_ILi96EEEEEELi96ENS_12float_e4m3_tEfNS_4arch4Sm90ELb1ELb0ELb1ELb1ELb1ELb1ELb0ELb1ELb1ELb1ELb0ELb0EEENS1_21CollectiveEpilogueFwdINS6_IJSA_SC_SB_EEES9_NS_10bfloat16_tESG_Li384ELb1ELb1ELb0ELb1EEENS1_36VarlenDynamicPersistentTileSchedulerILi192ELi128ELi384ELi128ELb0ELb1ELb1ELb1ELb1ELb1EEEEEEEEEvNT_6ParamsE)
        /*05e4*/ 	.word	0x00000088


	//----- nvinfo : EIATTR_MIN_STACK_SIZE
	.align		4
.L_306:
        /*05e8*/ 	.byte	0x04, 0x12
        /*05ea*/ 	.short	(.L_308 - .L_307)
	.align		4
.L_307:
        /*05ec*/ 	.word	index@(_ZN7cutlass13device_kernelIN5flash11enable_sm90INS1_16FlashAttnFwdSm90INS1_25CollectiveMainloopFwdSm90ILi2EN4cute5tupleIJNS5_1CILi1EEES8_S8_EEENS6_IJNS7_ILi192EEENS7_ILi160EEENS7_ILi64EEEEEELi64ENS_12float_e4m3_tEfNS_4arch4Sm90ELb0ELb0ELb1ELb0ELb1ELb0ELb0ELb1ELb1ELb1ELb0ELb0EEENS1_21CollectiveEpilogueFwdINS6_IJSA_SC_SB_EEES9_NS_10bfloat16_tESG_Li384ELb0ELb1ELb0ELb1EEENS1_29StaticPersistentTileSchedulerILb0EEEEEEEEEvNT_6ParamsE)
        /*05f0*/ 	.word	0x00000030


	//----- nvinfo : EIATTR_MIN_STACK_SIZE
	.align		4
.L_308:
        /*05f4*/ 	.byte	0x04, 0x12
        /*05f6*/ 	.short	(.L_310 - .L_309)
	.align		4
.L_309:
        /*05f8*/ 	.word	index@(_ZN7cutlass13device_kernelIN5flash11enable_sm90INS1_16FlashAttnFwdSm90INS1_25CollectiveMainloopFwdSm90ILi2EN4cute5tupleIJNS5_1CILi1EEES8_S8_EEENS6_IJNS7_ILi192EEENS7_ILi160EEENS7_ILi64EEEEEELi64ENS_12float_e4m3_tEfNS_4arch4Sm90ELb0ELb0ELb1ELb1ELb1ELb0ELb0ELb1ELb1ELb1ELb0ELb0EEENS1_21CollectiveEpilogueFwdINS6_IJSA_SC_SB_EEES9_NS_10bfloat16_tESG_Li384ELb1ELb1ELb0ELb1EEENS1_36VarlenDynamicPersistentTileSchedulerILi192ELi160ELi384ELi128ELb0ELb1ELb1ELb0ELb1ELb1EEEEEEEEEvNT_6ParamsE)
        /*05fc*/ 	.word	0x00000038


	//----- nvinfo : EIATTR_MIN_STACK_SIZE
	.align		4
.L_310:
        /*0600*/ 	.byte	0x04, 0x12
        /*0602*/ 	.short	(.L_312 - .L_311)
	.align		4
.L_311:
        /*0604*/ 	.word	index@(_ZN7cutlass13device_kernelIN5flash11enable_sm90INS1_16FlashAttnFwdSm90INS1_25CollectiveMainloopFwdSm90ILi2EN4cute5tupleIJNS5_1CILi1EEES8_S8_EEENS6_IJNS7_ILi192EEENS7_ILi160EEENS7_ILi64EEEEEELi64ENS_12float_e4m3_tEfNS_4arch4Sm90ELb0ELb0ELb1ELb1ELb1ELb1ELb0ELb1ELb1ELb1ELb0ELb0EEENS1_21CollectiveEpilogueFwdINS6_IJSA_SC_SB_EEES9_NS_10bfloat16_tESG_Li384ELb1ELb1ELb0ELb1EEENS1_36VarlenDynamicPersistentTileSchedulerILi192ELi160ELi384ELi128ELb0ELb1ELb1ELb0ELb1ELb1EEEEEEEEEvNT_6ParamsE)
        /*0608*/ 	.word	0x00000090


	//----- nvinfo : EIATTR_MIN_STACK_SIZE
	.align		4
.L_312:
        /*060c*/ 	.byte	0x04, 0x12
        /*060e*/ 	.short	(.L_314 - .L_313)
	.align		4
.L_313:
        /*0610*/ 	.word	index@(_ZN7cutlass13device_kernelIN5flash11enable_sm90INS1_16FlashAttnFwdSm90INS1_25CollectiveMainloopFwdSm90ILi2EN4cute5tupleIJNS5_1CILi1EEES8_S8_EEENS6_IJNS7_ILi192EEENS7_ILi160EEENS7_ILi64EEEEEELi64ENS_12float_e4m3_tEfNS_4arch4Sm90ELb0ELb1ELb1ELb0ELb1ELb0ELb0ELb1ELb1ELb1ELb0ELb0EEENS1_21CollectiveEpilogueFwdINS6_IJSA_SC_SB_EEES9_NS_10bfloat16_tESG_Li384ELb0ELb1ELb0ELb1EEENS1_30DynamicPersistentTileSchedulerILi384ELi128ELb0ELb1ELb1EEEEEEEEEvNT_6ParamsE)
        /*0614*/ 	.word	0x00000038


	//----- nvinfo : EIATTR_MIN_STACK_SIZE
	.align		4
.L_314:
        /*0618*/ 	.byte	0x04, 0x12
        /*061a*/ 	.short	(.L_316 - .L_315)
	.align		4
.L_315:
        /*061c*/ 	.word	index@(_ZN7cutlass13device_kernelIN5flash11enable_sm90INS1_16FlashAttnFwdSm90INS1_25CollectiveMainloopFwdSm90ILi2EN4cute5tupleIJNS5_1CILi1EEES8_S8_EEENS6_IJNS7_ILi192EEENS7_ILi160EEENS7_ILi64EEEEEELi64ENS_12float_e4m3_tEfNS_4arch4Sm90ELb0ELb1ELb1ELb1ELb1ELb0ELb0ELb1ELb1ELb1ELb0ELb0EEENS1_21CollectiveEpilogueFwdINS6_IJSA_SC_SB_EEES9_NS_10bfloat16_tESG_Li384ELb1ELb1ELb0ELb1EEENS1_36VarlenDynamicPersistentTileSchedulerILi192ELi160ELi384ELi128ELb0ELb1ELb1ELb1ELb0ELb1EEEEEEEEEvNT_6ParamsE)
        /*0620*/ 	.word	0x00000038


	//----- nvinfo : EIATTR_MIN_STACK_SIZE
	.align		4
.L_316:
        /*0624*/ 	.byte	0x04, 0x12
        /*0626*/ 	.short	(.L_318 - .L_317)
	.align		4
.L_317:
        /*0628*/ 	.word	index@(_ZN7cutlass13device_kernelIN5flash11enable_sm90INS1_16FlashAttnFwdSm90INS1_25CollectiveMainloopFwdSm90ILi2EN4cute5tupleIJNS5_1CILi1EEES8_S8_EEENS6_IJNS7_ILi192EEENS7_ILi160EEENS7_ILi64EEEEEELi64ENS_12float_e4m3_tEfNS_4arch4Sm90ELb0ELb1ELb1ELb1ELb1ELb1ELb0ELb1ELb1ELb1ELb0ELb0EEENS1_21CollectiveEpilogueFwdINS6_IJSA_SC_SB_EEES9_NS_10bfloat16_tESG_Li384ELb1ELb1ELb0ELb1EEENS1_36VarlenDynamicPersistentTileSchedulerILi192ELi160ELi384ELi128ELb0ELb1ELb1ELb1ELb0ELb1EEEEEEEEEvNT_6ParamsE)
        /*062c*/ 	.word	0x00000068


	//----- nvinfo : EIATTR_MIN_STACK_SIZE
	.align		4
.L_318:
        /*0630*/ 	.byte	0x04, 0x12
        /*0632*/ 	.short	(.L_320 - .L_319)
	.align		4
.L_319:
        /*0634*/ 	.word	index@(_ZN7cutlass13device_kernelIN5flash11enable_sm90INS1_16FlashAttnFwdSm90INS1_25CollectiveMainloopFwdSm90ILi2EN4cute5tupleIJNS5_1CILi1EEES8_S8_EEENS6_IJNS7_ILi192EEENS7_ILi160EEENS7_ILi64EEEEEELi64ENS_12float_e4m3_tEfNS_4arch4Sm90ELb1ELb0ELb1ELb0ELb1ELb0ELb0ELb1ELb1ELb1ELb0ELb0EEENS1_21CollectiveEpilogueFwdINS6_IJSA_SC_SB_EEES9_NS_10bfloat16_tESG_Li384ELb0ELb1ELb0ELb1EEENS1_30DynamicPersistentTileSchedulerILi384ELi128ELb0ELb1ELb1EEEEEEEEEvNT_6ParamsE)
        /*0638*/ 	.word	0x00000038


	//----- nvinfo : EIATTR_MIN_STACK_SIZE
	.align		4
.L_320:
        /*063c*/ 	.byte	0x04, 0x12
        /*063e*/ 	.short	(.L_322 - .L_321)
	.align		4
.L_321:
        /*0640*/ 	.word	index@(_ZN7cutlass13device_kernelIN5flash11enable_sm90INS1_16FlashAttnFwdSm90INS1_25CollectiveMainloopFwdSm90ILi2EN4cute5tupleIJNS5_1CILi1EEES8_S8_EEENS6_IJNS7_ILi192EEENS7_ILi160EEENS7_ILi64EEEEEELi64ENS_12float_e4m3_tEfNS_4arch4Sm90ELb1ELb0ELb1ELb1ELb1ELb0ELb0ELb1ELb1ELb1ELb0ELb0EEENS1_21CollectiveEpilogueFwdINS6_IJSA_SC_SB_EEES9_NS_10bfloat16_tESG_Li384ELb1ELb1ELb0ELb1EEENS1_36VarlenDynamicPersistentTileSchedulerILi192ELi160ELi384ELi128ELb0ELb1ELb1ELb1ELb1ELb1EEEEEEEEEvNT_6ParamsE)
        /*0644*/ 	.word	0x00000038


	//----- nvinfo : EIATTR_MIN_STACK_SIZE
	.align		4
.L_322:
        /*0648*/ 	.byte	0x04, 0x12
        /*064a*/ 	.short	(.L_324 - .L_323)
	.align		4
.L_323:
        /*064c*/ 	.word	index@(_ZN7cutlass13device_kernelIN5flash11enable_sm90INS1_16FlashAttnFwdSm90INS1_25CollectiveMainloopFwdSm90ILi2EN4cute5tupleIJNS5_1CILi1EEES8_S8_EEENS6_IJNS7_ILi192EEENS7_ILi160EEENS7_ILi64EEEEEELi64ENS_12float_e4m3_tEfNS_4arch4Sm90ELb1ELb0ELb1ELb1ELb1ELb1ELb0ELb1ELb1ELb1ELb0ELb0EEENS1_21CollectiveEpilogueFwdINS6_IJSA_SC_SB_EEES9_NS_10bfloat16_tESG_Li384ELb1ELb1ELb0ELb1EEENS1_36VarlenDynamicPersistentTileSchedulerILi192ELi160ELi384ELi128ELb0ELb1ELb1ELb1ELb1ELb1EEEEEEEEEvNT_6ParamsE)
        /*0650*/ 	.word	0x00000090
.L_324:


//--------------------- .nv.compat                --------------------------
	.section	.nv.compat,"",@"SHT_CUDA_COMPAT_INFO"
	.align	4
        /*0000*/ 	.byte	0x02, 0x09, 0x01, 0x00, 0x02, 0x02, 0x04, 0x00, 0x02, 0x05, 0x05, 0x00, 0x03, 0x07, 0x01, 0x01
        /*0010*/ 	.byte	0x02, 0x03, 0x01, 0x00, 0x02, 0x06, 0x01, 0x00, 0x04, 0x0b, 0x08, 0x00, 0x00, 0x00, 0x00, 0x00
        /*0020*/ 	.byte	0x00, 0x00, 0x00, 0x00


//--------------------- .nv.info._ZN7cutlass13device_kernelIN5flash11enable_sm90INS1_16FlashAttnFwdSm90INS1_25CollectiveMainloopFwdSm90ILi2EN4cute5tupleIJNS5_1CILi1EEES8_S8_EEENS6_IJNS7_ILi128EEESA_NS7_ILi256EEEEEELi256ENS_12float_e4m3_tEfNS_4arch4Sm90ELb0ELb0ELb1ELb0ELb1ELb0ELb0ELb1ELb0ELb1ELb0ELb0EEENS1_21CollectiveEpilogueFwdINS6_IJSA_SB_SA_EEES9_NS_10bfloat16_tESF_Li256ELb0ELb1ELb0ELb1EEENS1_29StaticPersistentTileSchedulerILb0EEEEEEEEEvNT_6ParamsE --------------------------
	.section	.nv.info._ZN7cutlass13device_kernelIN5flash11enable_sm90INS1_16FlashAttnFwdSm90INS1_25CollectiveMainloopFwdSm90ILi2EN4cute5tupleIJNS5_1CILi1EEES8_S8_EEENS6_IJNS7_ILi128EEESA_NS7_ILi256EEEEEELi256ENS_12float_e4m3_tEfNS_4arch4Sm90ELb0ELb0ELb1ELb0ELb1ELb0ELb0ELb1ELb0ELb1ELb0ELb0EEENS1_21CollectiveEpilogueFwdINS6_IJSA_SB_SA_EEES9_NS_10bfloat16_tESF_Li256ELb0ELb1ELb0ELb1EEENS1_29StaticPersistentTileSchedulerILb0EEEEEEEEEvNT_6ParamsE,"",@"SHT_CUDA_INFO"
	.sectionflags	@""
	.align	4


	//----- nvinfo : EIATTR_CUDA_API_VERSION
	.align		4
        /*0000*/ 	.byte	0x04, 0x37
        /*0002*/ 	.short	(.L_326 - .L_325)
.L_325:
        /*0004*/ 	.word	0x00000082


	//----- nvinfo : EIATTR_KPARAM_INFO
	.align		4
.L_326:
        /*0008*/ 	.byte	0x04, 0x17
        /*000a*/ 	.short	(.L_328 - .L_327)
.L_327:
        /*000c*/ 	.word	0x00000000
        /*0010*/ 	.short	0x0000
        /*0012*/ 	.short	0x0070
        /*0014*/ 	.byte	0x00, 0xf0, 0x01, 0x28


	//----- nvinfo : EIATTR_SPARSE_MMA_MASK
	.align		4
.L_328:
        /*0018*/ 	.byte	0x03, 0x50
        /*001a*/ 	.short	0x0000


	//----- nvinfo : EIATTR_MAXREG_COUNT
	.align		4
        /*001c*/ 	.byte	0x03, 0x1b
        /*001e*/ 	.short	0x00a8


	//----- nvinfo : EIATTR_NUM_BARRIERS
	.align		4
        /*0020*/ 	.byte	0x02, 0x4c
        /*0022*/ 	.byte	0x10
	.zero		1


	//----- nvinfo : EIATTR_EXTERNS
	.align		4
        /*0024*/ 	.byte	0x04, 0x0f
        /*0026*/ 	.short	(.L_330 - .L_329)


	//   ....[0]....
	.align		4
.L_329:
        /*0028*/ 	.word	index@(__assertfail)


	//----- nvinfo : EIATTR_ANNOTATIONS
	.align		4
.L_330:
        /*002c*/ 	.byte	0x04, 0x55
        /*002e*/ 	.short	(.L_332 - .L_331)


	//   ....[0]....
.L_331:
        /*0030*/ 	.word	0x00000001
        /*0034*/ 	.byte	0xd0, 0xa3, 0x00, 0x00, 0x01, 0x00, 0x00, 0x00, 0xa0, 0xa4, 0x00, 0x00, 0x01, 0x00, 0x00, 0x00
        /*0044*/ 	.byte	0xe0, 0xa4, 0x00, 0x00, 0x01, 0x00, 0x00, 0x00, 0x60, 0xa5, 0x00, 0x00, 0x01, 0x00, 0x00, 0x00
        /*0054*/ 	.byte	0xe0, 0xaf, 0x00, 0x00, 0x01, 0x00, 0x00, 0x00, 0xb0, 0xb9, 0x00, 0x00, 0x01, 0x00, 0x00, 0x00
        /*0064*/ 	.byte	0xd0, 0xda, 0x00, 0x00, 0x01, 0x00, 0x00, 0x00, 0x80, 0xe0, 0x00, 0x00, 0x01, 0x00, 0x00, 0x00
        /*0074*/ 	.byte	0xf0, 0xe4, 0x00, 0x00, 0x01, 0x00, 0x00, 0x00, 0x30, 0xe5, 0x00, 0x00


	//----- nvinfo : EIATTR_MERCURY_ISA_VERSION
	.align		4
.L_332:
        /*0080*/ 	.byte	0x03, 0x5f
        /*0082*/ 	.short	0x0101


	//----- nvinfo : EIATTR_INT_WARP_WIDE_INSTR_OFFSETS
	.align		4
        /*0084*/ 	.byte	0x04, 0x31
        /*0086*/ 	.short	(.L_334 - .L_333)


	//   ....[0]....
.L_333:
        /*0088*/ 	.word	0x000000c0


	//   ....[1]....
        /*008c*/ 	.word	0x000000d0


	//   ....[2]....
        /*0090*/ 	.word	0x00000170


	//----- nvinfo : EIATTR_COOP_GROUP_MASK_REGIDS
	.align		4
.L_334:
        /*0094*/ 	.byte	0x04, 0x29
        /*0096*/ 	.short	(.L_336 - .L_335)


	//   ....[0]....
.L_335:
        /*0098*/ 	.word	0xffffffff


	//   ....[1]....
        /*009c*/ 	.word	0xffffffff


	//   ....[2]....
        /*00a0*/ 	.word	0xffffffff


	//   ....[3]....
        /*00a4*/ 	.word	0xffffffff


	//   ....[4]....
        /*00a8*/ 	.word	0xffffffff


	//   ....[5]....
        /*00ac*/ 	.word	0xffffffff


	//   ....[6]....
        /*00b0*/ 	.word	0xffffffff


	//   ....[7]....
        /*00b4*/ 	.word	0xffffffff


	//   ....[8]....
        /*00b8*/ 	.word	0xffffffff


	//   ....[9]....
        /*00bc*/ 	.word	0xffffffff


	//   ....[10]....
        /*00c0*/ 	.word	0xffffffff


	//   ....[11]....
        /*00c4*/ 	.word	0xffffffff


	//   ....[12]....
        /*00c8*/ 	.word	0xffffffff


	//   ....[13]....
        /*00cc*/ 	.word	0xffffffff


	//   ....[14]....
        /*00d0*/ 	.word	0xffffffff


	//   ....[15]....
        /*00d4*/ 	.word	0xffffffff


	//   ....[16]....
        /*00d8*/ 	.word	0xffffffff


	//   ....[17]....
        /*00dc*/ 	.word	0xffffffff


	//   ....[18]....
        /*00e0*/ 	.word	0xffffffff


	//   ....[19]....
        /*00e4*/ 	.word	0xffffffff


	//   ....[20]....
        /*00e8*/ 	.word	0xffffffff


	//   ....[21]....
        /*00ec*/ 	.word	0xffffffff


	//   ....[22]....
        /*00f0*/ 	.word	0xffffffff


	//   ....[23]....
        /*00f4*/ 	.word	0xffffffff


	//   ....[24]....
        /*00f8*/ 	.word	0xffffffff


	//   ....[25]....
        /*00fc*/ 	.word	0xffffffff


	//   ....[26]....
        /*0100*/ 	.word	0xffffffff


	//   ....[27]....
        /*0104*/ 	.word	0xffffffff


	//   ....[28]....
        /*0108*/ 	.word	0xffffffff


	//   ....[29]....
        /*010c*/ 	.word	0xffffffff


	//   ....[30]....
        /*0110*/ 	.word	0xffffffff


	//   ....[31]....
        /*0114*/ 	.word	0xffffffff


	//   ....[32]....
        /*0118*/ 	.word	0xffffffff


	//   ....[33]....
        /*011c*/ 	.word	0xffffffff


	//   ....[34]....
        /*0120*/ 	.word	0xffffffff


	//   ....[35]....
        /*0124*/ 	.word	0xffffffff


	//   ....[36]....
        /*0128*/ 	.word	0xffffffff


	//   ....[37]....
        /*012c*/ 	.word	0xffffffff


	//   ....[38]....
        /*0130*/ 	.word	0xffffffff


	//   ....[39]....
        /*0134*/ 	.word	0xffffffff


	//   ....[40]....
        /*0138*/ 	.word	0xffffffff


	//   ....[41]....
        /*013c*/ 	.word	0xffffffff


	//   ....[42]....
        /*0140*/ 	.word	0xffffffff


	//   ....[43]....
        /*0144*/ 	.word	0xffffffff


	//   ....[44]....
        /*0148*/ 	.word	0xffffffff


	//   ....[45]....
        /*014c*/ 	.word	0xffffffff


	//   ....[46]....
        /*0150*/ 	.word	0xffffffff


	//   ....[47]....
        /*0154*/ 	.word	0xffffffff


	//   ....[48]....
        /*0158*/ 	.word	0xffffffff


	//   ....[49]....
        /*015c*/ 	.word	0xffffffff


	//   ....[50]....
        /*0160*/ 	.word	0xffffffff


	//   ....[51]....
        /*0164*/ 	.word	0xffffffff


	//   ....[52]....
        /*0168*/ 	.word	0xffffffff


	//   ....[53]....
        /*016c*/ 	.word	0xffffffff


	//   ....[54]....
        /*0170*/ 	.word	0xffffffff


	//   ....[55]....
        /*0174*/ 	.word	0xffffffff


	//   ....[56]....
        /*0178*/ 	.word	0xffffffff


	//   ....[57]....
        /*017c*/ 	.word	0xffffffff


	//   ....[58]....
        /*0180*/ 	.word	0xffffffff


	//   ....[59]....
        /*0184*/ 	.word	0xffffffff


	//   ....[60]....
        /*0188*/ 	.word	0xffffffff


	//   ....[61]....
        /*018c*/ 	.word	0xffffffff


	//   ....[62]....
        /*0190*/ 	.word	0xffffffff


	//   ....[63]....
        /*0194*/ 	.word	0xffffffff


	//   ....[64]....
        /*0198*/ 	.word	0xffffffff


	//   ....[65]....
        /*019c*/ 	.word	0xffffffff


	//   ....[66]....
        /*01a0*/ 	.word	0xffffffff


	//   ....[67]....
        /*01a4*/ 	.word	0xffffffff


	//   ....[68]....
        /*01a8*/ 	.word	0xffffffff


	//   ....[69]....
        /*01ac*/ 	.word	0xffffffff


	//   ....[70]....
        /*01b0*/ 	.word	0xffffffff


	//   ....[71]....
        /*01b4*/ 	.word	0xffffffff


	//   ....[72]....
        /*01b8*/ 	.word	0xffffffff


	//   ....[73]....
        /*01bc*/ 	.word	0xffffffff


	//   ....[74]....
        /*01c0*/ 	.word	0xffffffff


	//   ....[75]....
        /*01c4*/ 	.word	0xffffffff


	//   ....[76]....
        /*01c8*/ 	.word	0xffffffff


	//   ....[77]....
        /*01cc*/ 	.word	0xffffffff


	//   ....[78]....
        /*01d0*/ 	.word	0xffffffff


	//   ....[79]....
        /*01d4*/ 	.word	0xffffffff


	//   ....[80]....
        /*01d8*/ 	.word	0xffffffff


	//   ....[81]....
        /*01dc*/ 	.word	0xffffffff


	//   ....[82]....
        /*01e0*/ 	.word	0xffffffff


	//   ....[83]....
        /*01e4*/ 	.word	0xffffffff


	//   ....[84]....
        /*01e8*/ 	.word	0xffffffff


	//   ....[85]....
        /*01ec*/ 	.word	0xffffffff


	//   ....[86]....
        /*01f0*/ 	.word	0xffffffff


	//   ....[87]....
        /*01f4*/ 	.word	0xffffffff


	//   ....[88]....
        /*01f8*/ 	.word	0xffffffff


	//   ....[89]....
        /*01fc*/ 	.word	0xffffffff


	//   ....[90]....
        /*0200*/ 	.word	0xffffffff


	//   ....[91]....
        /*0204*/ 	.word	0xffffffff


	//   ....[92]....
        /*0208*/ 	.word	0xffffffff


	//   ....[93]....
        /*020c*/ 	.word	0xffffffff


	//   ....[94]....
        /*0210*/ 	.word	0xffffffff


	//   ....[95]....
        /*0214*/ 	.word	0xffffffff


	//   ....[96]....
        /*0218*/ 	.word	0xffffffff


	//   ....[97]....
        /*021c*/ 	.word	0xffffffff


	//   ....[98]....
        /*0220*/ 	.word	0xffffffff


	//   ....[99]....
        /*0224*/ 	.word	0xffffffff


	//   ....[100]....
        /*0228*/ 	.word	0xffffffff


	//   ....[101]....
        /*022c*/ 	.word	0xffffffff


	//   ....[102]....
        /*0230*/ 	.word	0xffffffff


	//   ....[103]....
        /*0234*/ 	.word	0xffffffff


	//   ....[104]....
        /*0238*/ 	.word	0xffffffff


	//   ....[105]....
        /*023c*/ 	.word	0xffffffff


	//   ....[106]....
        /*0240*/ 	.word	0xffffffff


	//   ....[107]....
        /*0244*/ 	.word	0xffffffff


	//   ....[108]....
        /*0248*/ 	.word	0xffffffff


	//   ....[109]....
        /*024c*/ 	.word	0xffffffff


	//   ....[110]....
        /*0250*/ 	.word	0xffffffff


	//   ....[111]....
        /*0254*/ 	.word	0xffffffff


	//   ....[112]....
        /*0258*/ 	.word	0xffffffff


	//   ....[113]....
        /*025c*/ 	.word	0xffffffff


	//   ....[114]....
        /*0260*/ 	.word	0xffffffff


	//   ....[115]....
        /*0264*/ 	.word	0xffffffff


	//   ....[116]....
        /*0268*/ 	.word	0xffffffff


	//   ....[117]....
        /*026c*/ 	.word	0xffffffff


	//   ....[118]....
        /*0270*/ 	.word	0xffffffff


	//   ....[119]....
        /*0274*/ 	.word	0xffffffff


	//   ....[120]....
        /*0278*/ 	.word	0xffffffff


	//   ....[121]....
        /*027c*/ 	.word	0xffffffff


	//   ....[122]....
        /*0280*/ 	.word	0xffffffff


	//   ....[123]....
        /*0284*/ 	.word	0xffffffff


	//   ....[124]....
        /*0288*/ 	.word	0xffffffff


	//   ....[125]....
        /*028c*/ 	.word	0xffffffff


	//   ....[126]....
        /*0290*/ 	.word	0xffffffff


	//   ....[127]....
        /*0294*/ 	.word	0xffffffff


	//   ....[128]....
        /*0298*/ 	.word	0xffffffff


	//   ....[129]....
        /*029c*/ 	.word	0xffffffff


	//   ....[130]....
        /*02a0*/ 	.word	0xffffffff


	//   ....[131]....
        /*02a4*/ 	.word	0xffffffff


	//   ....[132]....
        /*02a8*/ 	.word	0xffffffff


	//   ....[133]....
        /*02ac*/ 	.word	0xffffffff


	//   ....[134]....
        /*02b0*/ 	.word	0xffffffff


	//   ....[135]....
        /*02b4*/ 	.word	0xffffffff


	//   ....[136]....
        /*02b8*/ 	.word	0xffffffff


	//   ....[137]....
        /*02bc*/ 	.word	0xffffffff


	//   ....[138]....
        /*02c0*/ 	.word	0xffffffff


	//   ....[139]....
        /*02c4*/ 	.word	0xffffffff


	//   ....[140]....
        /*02c8*/ 	.word	0xffffffff


	//   ....[141]....
        /*02cc*/ 	.word	0xffffffff


	//   ....[142]....
        /*02d0*/ 	.word	0xffffffff


	//   ....[143]....
        /*02d4*/ 	.word	0xffffffff


	//   ....[144]....
        /*02d8*/ 	.word	0xffffffff


	//   ....[145]....
        /*02dc*/ 	.word	0xffffffff


	//   ....[146]....
        /*02e0*/ 	.word	0xffffffff


	//   ....[147]....
        /*02e4*/ 	.word	0xffffffff


	//   ....[148]....
        /*02e8*/ 	.word	0xffffffff


	//   ....[149]....
        /*02ec*/ 	.word	0xffffffff


	//   ....[150]....
        /*02f0*/ 	.word	0xffffffff


	//   ....[151]....
        /*02f4*/ 	.word	0xffffffff


	//   ....[152]....
        /*02f8*/ 	.word	0xffffffff


	//   ....[153]....
        /*02fc*/ 	.word	0xffffffff


	//   ....[154]....
        /*0300*/ 	.word	0xffffffff


	//   ....[155]....
        /*0304*/ 	.word	0xffffffff


	//   ....[156]....
        /*0308*/ 	.word	0xffffffff


	//   ....[157]....
        /*030c*/ 	.word	0xffffffff


	//   ....[158]....
        /*0310*/ 	.word	0xffffffff


	//   ....[159]....
        /*0314*/ 	.word	0xffffffff


	//   ....[160]....
        /*0318*/ 	.word	0xffffffff


	//   ....[161]....
        /*031c*/ 	.word	0xffffffff


	//   ....[162]....
        /*0320*/ 	.word	0xffffffff


	//   ....[163]....
        /*0324*/ 	.word	0xffffffff


	//   ....[164]....
        /*0328*/ 	.word	0xffffffff


	//   ....[165]....
        /*032c*/ 	.word	0xffffffff


	//   ....[166]....
        /*0330*/ 	.word	0xffffffff


	//   ....[167]....
        /*0334*/ 	.word	0xffffffff


	//   ....[168]....
        /*0338*/ 	.word	0xffffffff


	//   ....[169]....
        /*033c*/ 	.word	0xffffffff


	//   ....[170]....
        /*0340*/ 	.word	0xffffffff


	//   ....[171]....
        /*0344*/ 	.word	0xffffffff


	//   ....[172]....
        /*0348*/ 	.word	0xffffffff


	//   ....[173]....
        /*034c*/ 	.word	0xffffffff


	//   ....[174]....
        /*0350*/ 	.word	0xffffffff


	//   ....[175]....
        /*0354*/ 	.word	0xffffffff


	//   ....[176]....
        /*0358*/ 	.word	0x0500000f


	//   ....[177]....
        /*035c*/ 	.word	0x0500000f


	//   ....[178]....
        /*0360*/ 	.word	0x0500000f


	//   ....[179]....
        /*0364*/ 	.word	0x0500000f


	//   ....[180]....
        /*0368*/ 	.word	0x0500000f


	//   ....[181]....
        /*036c*/ 	.word	0x0500000f


	//   ....[182]....
        /*0370*/ 	.word	0x0500000f


	//   ....[183]....
        /*0374*/ 	.word	0x0500000f


	//   ....[184]....
        /*0378*/ 	.word	0x0500000f


	//   ....[185]....
        /*037c*/ 	.word	0x0500000f


	//   ....[186]....
        /*0380*/ 	.word	0x0500000f


	//   ....[187]....
        /*0384*/ 	.word	0x0500000f


	//   ....[188]....
        /*0388*/ 	.word	0x0500000f


	//   ....[189]....
        /*038c*/ 	.word	0x0500000f


	//   ....[190]....
        /*0390*/ 	.word	0x0500000f


	//   ....[191]....
        /*0394*/ 	.word	0x0500000f


	//   ....[192]....
        /*0398*/ 	.word	0x0500000f


	//   ....[193]....
        /*039c*/ 	.word	0x0500000f


	//   ....[194]....
        /*03a0*/ 	.word	0x0500000f


	//   ....[195]....
        /*03a4*/ 	.word	0x0500000f


	//   ....[196]....
        /*03a8*/ 	.word	0x0500000f


	//   ....[197]....
        /*03ac*/ 	.word	0x0500000f


	//   ....[198]....
        /*03b0*/ 	.word	0x0500000f


	//   ....[199]....
        /*03b4*/ 	.word	0x0500000f


	//   ....[200]....
        /*03b8*/ 	.word	0x0500000f


	//   ....[201]....
        /*03bc*/ 	.word	0x0500000f


	//   ....[202]....
        /*03c0*/ 	.word	0x0500000f


	//   ....[203]....
        /*03c4*/ 	.word	0x0500000f


	//   ....[204]....
        /*03c8*/ 	.word	0x0500000f


	//   ....[205]....
        /*03cc*/ 	.word	0x0500000f


	//   ....[206]....
        /*03d0*/ 	.word	0x0500000f


	//   ....[207]....
        /*03d4*/ 	.word	0x0500000f


	//   ....[208]....
        /*03d8*/ 	.word	0x0500000f


	//   ....[209]....
        /*03dc*/ 	.word	0x0500000f


	//   ....[210]....
        /*03e0*/ 	.word	0x0500000f


	//   ....[211]....
        /*03e4*/ 	.word	0x0500000f


	//   ....[212]....
        /*03e8*/ 	.word	0x0500000f


	//   ....[213]....
        /*03ec*/ 	.word	0x0500000f


	//   ....[214]....
        /*03f0*/ 	.word	0x0500000f


	//   ....[215]....
        /*03f4*/ 	.word	0x0500000f


	//   ....[216]....
        /*03f8*/ 	.word	0x0500000f


	//   ....[217]....
        /*03fc*/ 	.word	0x0500000f


	//   ....[218]....
        /*0400*/ 	.word	0x0500000f


	//   ....[219]....
        /*0404*/ 	.word	0x0500000f


	//   ....[220]....
        /*0408*/ 	.word	0x0500000f


	//   ....[221]....
        /*040c*/ 	.word	0x0500000f


	//   ....[222]....
        /*0410*/ 	.word	0x0500000f


	//   ....[223]....
        /*0414*/ 	.word	0x0500000f


	//   ....[224]....
        /*0418*/ 	.word	0x0500000f


	//   ....[225]....
        /*041c*/ 	.word	0x0500000f


	//   ....[226]....
        /*0420*/ 	.word	0x0500000f


	//   ....[227]....
        /*0424*/ 	.word	0x0500000f


	//   ....[228]....
        /*0428*/ 	.word	0x0500000f


	//   ....[229]....
        /*042c*/ 	.word	0x0500000f


	//   ....[230]....
        /*0430*/ 	.word	0x0500000f


	//   ....[231]....
        /*0434*/ 	.word	0x0500000f


	//   ....[232]....
        /*0438*/ 	.word	0x0500000f


	//   ....[233]....
        /*043c*/ 	.word	0x0500000f


	//   ....[234]....
        /*0440*/ 	.word	0x0500000f


	//   ....[235]....
        /*0444*/ 	.word	0x0500000f


	//   ....[236]....
        /*0448*/ 	.word	0x0500000f


	//   ....[237]....
        /*044c*/ 	.word	0x0500000f


	//   ....[238]....
        /*0450*/ 	.word	0x0500000f


	//   ....[239]....
        /*0454*/ 	.word	0x0500000f


	//   ....[240]....
        /*0458*/ 	.word	0x0500000f


	//   ....[241]....
        /*045c*/ 	.word	0x0500000f


	//   ....[242]....
        /*0460*/ 	.word	0x0500000f


	//   ....[243]....
        /*0464*/ 	.word	0x0500000f


	//   ....[244]....
        /*0468*/ 	.word	0x0500000f


	//   ....[245]....
        /*046c*/ 	.word	0x0500000f


	//   ....[246]....
        /*0470*/ 	.word	0x0500000f


	//   ....[247]....
        /*0474*/ 	.word	0x0500000f


	//   ....[248]....
        /*0478*/ 	.word	0x0500000f


	//   ....[249]....
        /*047c*/ 	.word	0x0500000f


	//   ....[250]....
        /*0480*/ 	.word	0x0500000f


	//   ....[251]....
        /*0484*/ 	.word	0x0500000f


	//   ....[252]....
        /*0488*/ 	.word	0x0500000f


	//   ....[253]....
        /*048c*/ 	.word	0x0500000f


	//   ....[254]....
        /*0490*/ 	.word	0x0500000f


	//   ....[255]....
        /*0494*/ 	.word	0x0500000f


	//   ....[0]....
        /*0498*/ 	.word	0x0500000f


	//----- nvinfo : EIATTR_COOP_GROUP_INSTR_OFFSETS
	.align		4
.L_336:
        /*049c*/ 	.byte	0x04, 0x28
        /*049e*/ 	.short	(.L_338 - .L_337)


	//   ....[0]....
.L_337:
        /*04a0*/ 	.word	0x00000080


	//   ....[1]....
        /*04a4*/ 	.word	0x00000090


	//   ....[2]....
        /*04a8*/ 	.word	0x000002d0


	//   ....[3]....
        /*04ac*/ 	.word	0x00000430


	//   ....[4]....
        /*04b0*/ 	.word	0x00000550


	//   ....[5]....
        /*04b4*/ 	.word	0x000006b0


	//   ....[6]....
        /*04b8*/ 	.word	0x00000d10


	//   ....[7]....
        /*04bc*/ 	.word	0x00002960


	//   ....[8]....
        /*04c0*/ 	.word	0x000029e0


	//   ....[9]....
        /*04c4*/ 	.word	0x00002f30


	//   ....[10]....
        /*04c8*/ 	.word	0x00002f90


	//   ....[11]....
        /*04cc*/ 	.word	0x00004a90


	//   ....[12]....
        /*04d0*/ 	.word	0x00004b10


	//   ....[13]....
        /*04d4*/ 	.word	0x00005100


	//   ....[14]....
        /*04d8*/ 	.word	0x000051f0


	//   ....[15]....
        /*04dc*/ 	.word	0x000068e0


	//   ....[16]....
        /*04e0*/ 	.word	0x000069d0


	//   ....[17]....
        /*04e4*/ 	.word	0x00006a90


	//   ....[18]....
        /*04e8*/ 	.word	0x00006ad0


	//   ....[19]....
        /*04ec*/ 	.word	0x00007ce0


	//   ....[20]....
        /*04f0*/ 	.word	0x00007d20


	//   ....[21]....
        /*04f4*/ 	.word	0x00007f20


	//   ....[22]....
        /*04f8*/ 	.word	0x00007f50


	//   ....[23]....
        /*04fc*/ 	.word	0x00007f80


	//   ....[24]....
        /*0500*/ 	.word	0x00007fa0


	//   ....[25]....
        /*0504*/ 	.word	0x00007fd0


	//   ....[26]....
        /*0508*/ 	.word	0x00007ff0


	//   ....[27]....
        /*050c*/ 	.word	0x00008030


	//   ....[28]....
        /*0510*/ 	.word	0x00008070


	//   ....[29]....
        /*0514*/ 	.word	0x000080a0


	//   ....[30]....
        /*0518*/ 	.word	0x000080e0


	//   ....[31]....
        /*051c*/ 	.word	0x00008120


	//   ....[32]....
        /*0520*/ 	.word	0x00008150


	//   ....[33]....
        /*0524*/ 	.word	0x00008180


	//   ....[34]....
        /*0528*/ 	.word	0x000081b0


	//   ....[35]....
        /*052c*/ 	.word	0x000081e0


	//   ....[36]....
        /*0530*/ 	.word	0x00008240


	//   ....[37]....
        /*0534*/ 	.word	0x00008270


	//   ....[38]....
        /*0538*/ 	.word	0x00008380


	//   ....[39]....
        /*053c*/ 	.word	0x000083c0


	//   ....[40]....
        /*0540*/ 	.word	0x00008400


	//   ....[41]....
        /*0544*/ 	.word	0x00008440


	//   ....[42]....
        /*0548*/ 	.word	0x00008540


	//   ....[43]....
        /*054c*/ 	.word	0x00008570


	//   ....[44]....
        /*0550*/ 	.word	0x000085a0


	//   ....[45]....
        /*0554*/ 	.word	0x000085c0


	//   ....[46]....
        /*0558*/ 	.word	0x000085f0


	//   ....[47]....
        /*055c*/ 	.word	0x00008610


	//   ....[48]....
        /*0560*/ 	.word	0x00008630


	//   ....[49]....
        /*0564*/ 	.word	0x00008650


	//   ....[50]....
        /*0568*/ 	.word	0x00008670


	//   ....[51]....
        /*056c*/ 	.word	0x00008a20


	//   ....[52]....
        /*0570*/ 	.word	0x00008a40


	//   ....[53]....
        /*0574*/ 	.word	0x00008a60


	//   ....[54]....
        /*0578*/ 	.word	0x00008a80


	//   ....[55]....
        /*057c*/ 	.word	0x00008aa0


	//   ....[56]....
        /*0580*/ 	.word	0x00008ac0


	//   ....[57]....
        /*0584*/ 	.word	0x00008ae0


	//   ....[58]....
        /*0588*/ 	.word	0x00008b00


	//   ....[59]....
        /*058c*/ 	.word	0x00008b10


	//   ....[60]....
        /*0590*/ 	.word	0x00008b20


	//   ....[61]....
        /*0594*/ 	.word	0x00008b30


	//   ....[62]....
        /*0598*/ 	.word	0x00008b40


	//   ....[63]....
        /*059c*/ 	.word	0x00008b50


	//   ....[64]....
        /*05a0*/ 	.word	0x00008b60


	//   ....[65]....
        /*05a4*/ 	.word	0x00008b70


	//   ....[66]....
        /*05a8*/ 	.word	0x00008b80


	//   ....[67]....
        /*05ac*/ 	.word	0x00008b90


	//   ....[68]....
        /*05b0*/ 	.word	0x00008ba0


	//   ....[69]....
        /*05b4*/ 	.word	0x00008bb0


	//   ....[70]....
        /*05b8*/ 	.word	0x00008bc0


	//   ....[71]....
        /*05bc*/ 	.word	0x00008bd0


	//   ....[72]....
        /*05c0*/ 	.word	0x00008be0


	//   ....[73]....
        /*05c4*/ 	.word	0x00008bf0


	//   ....[74]....
        /*05c8*/ 	.word	0x00008c20


	//   ....[75]....
        /*05cc*/ 	.word	0x00008ca0


	//   ....[76]....
        /*05d0*/ 	.word	0x00008d10


	//   ....[77]....
        /*05d4*/ 	.word	0x00008d40


	//   ....[78]....
        /*05d8*/ 	.word	0x00008d80


	//   ....[79]....
        /*05dc*/ 	.word	0x00008db0


	//   ....[80]....
        /*05e0*/ 	.word	0x00008de0


	//   ....[81]....
        /*05e4*/ 	.word	0x00008e20


	//   ....[82]....
        /*05e8*/ 	.word	0x00008f60


	//   ....[83]....
        /*05ec*/ 	.word	0x00009270


	//   ....[84]....
        /*05f0*/ 	.word	0x000092a0


	//   ....[85]....
        /*05f4*/ 	.word	0x000093e0


	//   ....[86]....
        /*05f8*/ 	.word	0x00009410


	//   ....[87]....
        /*05fc*/ 	.word	0x000098e0


	//   ....[88]....
        /*0600*/ 	.word	0x00009920


	//   ....[89]....
        /*0604*/ 	.word	0x00009a70


	//   ....[90]....
        /*0608*/ 	.word	0x00009a90


	//   ....[91]....
        /*060c*/ 	.word	0x00009bc0


	//   ....[92]....
        /*0610*/ 	.word	0x00009be0


	//   ....[93]....
        /*0614*/ 	.word	0x00009d20


	//   ....[94]....
        /*0618*/ 	.word	0x00009d60


	//   ....[95]....
        /*061c*/ 	.word	0x0000b3d0


	//   ....[96]....
        /*0620*/ 	.word	0x0000b410


	//   ....[97]....
        /*0624*/ 	.word	0x0000b480


	//   ....[98]....
        /*0628*/ 	.word	0x0000b530


	//   ....[99]....
        /*062c*/ 	.word	0x0000b550


	//   ....[100]....
        /*0630*/ 	.word	0x0000b5b0


	//   ....[101]....
        /*0634*/ 	.word	0x0000b5d0


	//   ....[102]....
        /*0638*/ 	.word	0x0000b630


	//   ....[103]....
        /*063c*/ 	.word	0x0000b650


	//   ....[104]....
        /*0640*/ 	.word	0x0000b6b0


	//   ....[105]....
        /*0644*/ 	.word	0x0000b6d0


	//   ....[106]....
        /*0648*/ 	.word	0x0000b710


	//   ....[107]....
        /*064c*/ 	.word	0x0000b730


	//   ....[108]....
        /*0650*/ 	.word	0x0000b770


	//   ....[109]....
        /*0654*/ 	.word	0x0000b790


	//   ....[110]....
        /*0658*/ 	.word	0x0000b7a0


	//   ....[111]....
        /*065c*/ 	.word	0x0000bb10


	//   ....[112]....
        /*0660*/ 	.word	0x0000bb40


	//   ....[113]....
        /*0664*/ 	.word	0x0000bb70


	//   ....[114]....
        /*0668*/ 	.word	0x0000bb80


	//   ....[115]....
        /*066c*/ 	.word	0x0000bb90


	//   ....[116]....
        /*0670*/ 	.word	0x0000bba0


	//   ....[117]....
        /*0674*/ 	.word	0x0000bbc0


	//   ....[118]....
        /*0678*/ 	.word	0x0000bbf0


	//   ....[119]....
        /*067c*/ 	.word	0x0000bc10


	//   ....[120]....
        /*0680*/ 	.word	0x0000bc80


	//   ....[121]....
        /*0684*/ 	.word	0x0000bcf0


	//   ....[122]....
        /*0688*/ 	.word	0x0000bd50


	//   ....[123]....
        /*068c*/ 	.word	0x0000bdb0


	//   ....[124]....
        /*0690*/ 	.word	0x0000bde0


	//   ....[125]....
        /*0694*/ 	.word	0x0000be10


	//   ....[126]....
        /*0698*/ 	.word	0x0000bf00


	//   ....[127]....
        /*069c*/ 	.word	0x0000c570


	//   ....[128]....
        /*06a0*/ 	.word	0x0000c590


	//   ....[129]....
        /*06a4*/ 	.word	0x0000c5c0


	//   ....[130]....
        /*06a8*/ 	.word	0x0000c600


	//   ....[131]....
        /*06ac*/ 	.word	0x0000c670


	//   ....[132]....
        /*06b0*/ 	.word	0x0000c690


	//   ....[133]....
        /*06b4*/ 	.word	0x0000c710


	//   ....[134]....
        /*06b8*/ 	.word	0x0000c730


	//   ....[135]....
        /*06bc*/ 	.word	0x0000c7b0


	//   ....[136]....
        /*06c0*/ 	.word	0x0000c7d0


	//   ....[137]....
        /*06c4*/ 	.word	0x0000c850


	//   ....[138]....
        /*06c8*/ 	.word	0x0000c870


	//   ....[139]....
        /*06cc*/ 	.word	0x0000c8f0


	//   ....[140]....
        /*06d0*/ 	.word	0x0000c910


	//   ....[141]....
        /*06d4*/ 	.word	0x0000c990


	//   ....[142]....
        /*06d8*/ 	.word	0x0000c9b0


	//   ....[143]....
        /*06dc*/ 	.word	0x0000cfb0


	//   ....[144]....
        /*06e0*/ 	.word	0x0000cfd0


	//   ....[145]....
        /*06e4*/ 	.word	0x0000d030


	//   ....[146]....
        /*06e8*/ 	.word	0x0000d040


	//   ....[147]....
        /*06ec*/ 	.word	0x0000d090


	//   ....[148]....
        /*06f0*/ 	.word	0x0000d0a0


	//   ....[149]....
        /*06f4*/ 	.word	0x0000d0f0


	//   ....[150]....
        /*06f8*/ 	.word	0x0000d100


	//   ....[151]....
        /*06fc*/ 	.word	0x0000d150


	//   ....[152]....
        /*0700*/ 	.word	0x0000d160


	//   ....[153]....
        /*0704*/ 	.word	0x0000d1b0


	//   ....[154]....
        /*0708*/ 	.word	0x0000d1c0


	//   ....[155]....
        /*070c*/ 	.word	0x0000d210


	//   ....[156]....
        /*0710*/ 	.word	0x0000d220


	//   ....[157]....
        /*0714*/ 	.word	0x0000d230


	//   ....[158]....
        /*0718*/ 	.word	0x0000d280


	//   ....[159]....
        /*071c*/ 	.word	0x0000d590


	//   ....[160]....
        /*0720*/ 	.word	0x0000d5a0


	//   ....[161]....
        /*0724*/ 	.word	0x0000d5b0


	//   ....[162]....
        /*0728*/ 	.word	0x0000d5c0


	//   ....[163]....
        /*072c*/ 	.word	0x0000d5d0


	//   ....[164]....
        /*0730*/ 	.word	0x0000d5f0


	//   ....[165]....
        /*0734*/ 	.word	0x0000d610


	//   ....[166]....
        /*0738*/ 	.word	0x0000d650


	//   ....[167]....
        /*073c*/ 	.word	0x0000d680


	//   ....[168]....
        /*0740*/ 	.word	0x0000d700


	//   ....[169]....
        /*0744*/ 	.word	0x0000d710


	//   ....[170]....
        /*0748*/ 	.word	0x0000d750


	//   ....[171]....
        /*074c*/ 	.word	0x0000d770


	//   ....[172]....
        /*0750*/ 	.word	0x0000d7b0


	//   ....[173]....
        /*0754*/ 	.word	0x0000d7d0


	//   ....[174]....
        /*0758*/ 	.word	0x0000d800


	//   ....[175]....
        /*075c*/ 	.word	0x0000ef00


	//   ....[176]....
        /*0760*/ 	.word	0x0000f460


	//   ....[177]....
        /*0764*/ 	.word	0x0000f540


	//   ....[178]....
        /*0768*/ 	.word	0x0000f620


	//   ....[179]....
        /*076c*/ 	.word	0x0000f680


	//   ....[180]....
        /*0770*/ 	.word	0x0000f750


	//   ....[181]....
        /*0774*/ 	.word	0x0000f7b0


	//   ....[182]....
        /*0778*/ 	.word	0x0000f880


	//   ....[183]....
        /*077c*/ 	.word	0x0000f8e0


	//   ....[184]....
        /*0780*/ 	.word	0x0000f9b0


	//   ....[185]....
        /*0784*/ 	.word	0x0000fa10


	//   ....[186]....
        /*0788*/ 	.word	0x0000fae0


	//   ....[187]....
        /*078c*/ 	.word	0x0000fb40


	//   ....[188]....
        /*0790*/ 	.word	0x0000fc10


	//   ....[189]....
        /*0794*/ 	.word	0x0000fc70


	//   ....[190]....
        /*0798*/ 	.word	0x0000fd20


	//   ....[191]....
        /*079c*/ 	.word	0x0000fd80


	//   ....[192]....
        /*07a0*/ 	.word	0x0000fe30


	//   ....[193]....
        /*07a4*/ 	.word	0x0000ff10


	//   ....[194]....
        /*07a8*/ 	.word	0x0000ffb0


	//   ....[195]....
        /*07ac*/ 	.word	0x00010010


	//   ....[196]....
        /*07b0*/ 	.word	0x000100f0


	//   ....[197]....
        /*07b4*/ 	.word	0x000101d0


	//   ....[198]....
        /*07b8*/ 	.word	0x00010270


	//   ....[199]....
        /*07bc*/ 	.word	0x00010300


	//   ....[200]....
        /*07c0*/ 	.word	0x000103b0


	//   ....[201]....
        /*07c4*/ 	.word	0x00010410


	//   ....[202]....
        /*07c8*/ 	.word	0x00010500


	//   ....[203]....
        /*07cc*/ 	.word	0x00010560


	//   ....[204]....
        /*07d0*/ 	.word	0x00010650


	//   ....[205]....
        /*07d4*/ 	.word	0x00010740


	//   ....[206]....
        /*07d8*/ 	.word	0x000107e0


	//   ....[207]....
        /*07dc*/ 	.word	0x00010880


	//   ....[208]....
        /*07e0*/ 	.word	0x00010920


	//   ....[209]....
        /*07e4*/ 	.word	0x000109b0


	//   ....[210]....
        /*07e8*/ 	.word	0x00010a20


	//   ....[211]....
        /*07ec*/ 	.word	0x00010aa0


	//   ....[212]....
        /*07f0*/ 	.word	0x00010b50


	//   ....[213]....
        /*07f4*/ 	.word	0x00010bc0


	//   ....[214]....
        /*07f8*/ 	.word	0x00010ca0


	//   ....[215]....
        /*07fc*/ 	.word	0x00010d10


	//   ....[216]....
        /*0800*/ 	.word	0x00010df0


	//   ....[217]....
        /*0804*/ 	.word	0x00010e60


	//   ....[218]....
        /*0808*/ 	.word	0x00010f40


	//   ....[219]....
        /*080c*/ 	.word	0x00010fc0


	//   ....[220]....
        /*0810*/ 	.word	0x00011090


	//   ....[221]....
        /*0814*/ 	.word	0x00011100


	//   ....[222]....
        /*0818*/ 	.word	0x000111e0


	//   ....[223]....
        /*081c*/ 	.word	0x00011250


	//   ....[224]....
        /*0820*/ 	.word	0x00011310


	//   ....[225]....
        /*0824*/ 	.word	0x00011440


	//   ....[226]....
        /*0828*/ 	.word	0x000114e0


	//   ....[227]....
        /*082c*/ 	.word	0x00011540


	//   ....[228]....
        /*0830*/ 	.word	0x00011600


	//   ....[229]....
        /*0834*/ 	.word	0x00011660


	//   ....[230]....
        /*0838*/ 	.word	0x00011720


	//   ....[231]....
        /*083c*/ 	.word	0x00011780


	//   ....[232]....
        /*0840*/ 	.word	0x00011840


	//   ....[233]....
        /*0844*/ 	.word	0x000118a0


	//   ....[234]....
        /*0848*/ 	.word	0x00011960


	//   ....[235]....
        /*084c*/ 	.word	0x000119c0


	//   ....[236]....
        /*0850*/ 	.word	0x00011a80


	//   ....[237]....
        /*0854*/ 	.word	0x00011ae0


	//   ....[238]....
        /*0858*/ 	.word	0x00011ba0


	//   ....[239]....
        /*085c*/ 	.word	0x00011c00


	//   ....[240]....
        /*0860*/ 	.word	0x00011cc0


	//   ....[241]....
        /*0864*/ 	.word	0x00011db0


	//   ....[242]....
        /*0868*/ 	.word	0x00011e40


	//   ....[243]....
        /*086c*/ 	.word	0x00011ea0


	//   ....[244]....
        /*0870*/ 	.word	0x00011f50


	//   ....[245]....
        /*0874*/ 	.word	0x00011fb0


	//   ....[246]....
        /*0878*/ 	.word	0x00012060


	//   ....[247]....
        /*087c*/ 	.word	0x000120e0


	//   ....[248]....
        /*0880*/ 	.word	0x00012180


	//   ....[249]....
        /*0884*/ 	.word	0x000121e0


	//   ....[250]....
        /*0888*/ 	.word	0x000122a0


	//   ....[251]....
        /*088c*/ 	.word	0x00012300


	//   ....[252]....
        /*0890*/ 	.word	0x000123c0


	//   ....[253]....
        /*0894*/ 	.word	0x00012420


	//   ....[254]....
        /*0898*/ 	.word	0x000124e0


	//   ....[255]....
        /*089c*/ 	.word	0x00012540


	//   ....[0]....
        /*08a0*/ 	.word	0x00012600


	//----- nvinfo : EIATTR_REG_RECONFIG
	.align		4
.L_338:
        /*08a4*/ 	.byte	0x01, 0x54
	.zero		2


	//----- nvinfo : EIATTR_SYSCALL_OFFSETS
	.align		4
        /*08a8*/ 	.byte	0x04, 0x46
        /*08aa*/ 	.short	(.L_340 - .L_339)


	//   ....[0]....
.L_339:
        /*08ac*/ 	.word	0x00001070


	//   ....[1]....
        /*08b0*/ 	.word	0x0000ab40


	//   ....[2]....
        /*08b4*/ 	.word	0x0000aca0


	//   ....[3]....
        /*08b8*/ 	.word	0x0000ade0


	//   ....[4]....
        /*08bc*/ 	.word	0x0000af00


	//   ....[5]....
        /*08c0*/ 	.word	0x0000c1e0


	//----- nvinfo : EIATTR_MBARRIER_INSTR_OFFSETS
	.align		4
.L_340:
        /*08c4*/ 	.byte	0x04, 0x39
        /*08c6*/ 	.short	(.L_342 - .L_341)


	//   ....[0]....
.L_341:
        /*08c8*/ 	.word	0x00000180
        /*08cc*/ 	.word	0x000000ff
        /*08d0*/ 	.word	0x00038800
        /*08d4*/ 	.short	0x0100
        /*08d6*/ 	.byte	0x08
	.zero		1


	//   ....[1]....
        /*08d8*/ 	.word	0x00000190
        /*08dc*/ 	.word	0x000000ff
        /*08e0*/ 	.word	0x00038820
        /*08e4*/ 	.short	0x0100
        /*08e6*/ 	.byte	0x08
	.zero		1


	//   ....[2]....
        /*08e8*/ 	.word	0x00000280
        /*08ec*/ 	.word	0x000000ff
        /*08f0*/ 	.word	0x00038830
        /*08f4*/ 	.short	0x0100
        /*08f6*/ 	.byte	0x08
	.zero		1


	//   ....[3]....
        /*08f8*/ 	.word	0x00000290
        /*08fc*/ 	.word	0x000000ff
        /*0900*/ 	.word	0x00038840
        /*0904*/ 	.short	0x0100
        /*0906*/ 	.byte	0x08
	.zero		1


	//   ....[4]....
        /*0908*/ 	.word	0x000002a0
        /*090c*/ 	.word	0x000000ff
        /*0910*/ 	.word	0x00038838
        /*0914*/ 	.short	0x0100
        /*0916*/ 	.byte	0x08
	.zero		1


	//   ....[5]....
        /*0918*/ 	.word	0x000002b0
        /*091c*/ 	.word	0x000000ff
        /*0920*/ 	.word	0x00038848
        /*0924*/ 	.short	0x0100
        /*0926*/ 	.byte	0x08
	.zero		1


	//   ....[6]....
        /*0928*/ 	.word	0x000003e0
        /*092c*/ 	.word	0x000000ff
        /*0930*/ 	.word	0x00038850
        /*0934*/ 	.short	0x0100
        /*0936*/ 	.byte	0x08
	.zero		1


	//   ....[7]....
        /*0938*/ 	.word	0x000003f0
        /*093c*/ 	.word	0x000000ff
        /*0940*/ 	.word	0x00038860
        /*0944*/ 	.short	0x0100
        /*0946*/ 	.byte	0x08
	.zero		1


	//   ....[8]....
        /*0948*/ 	.word	0x00000400
        /*094c*/ 	.word	0x000000ff
        /*0950*/ 	.word	0x00038858
        /*0954*/ 	.short	0x0100
        /*0956*/ 	.byte	0x08
	.zero		1


	//   ....[9]....
        /*0958*/ 	.word	0x00000410
        /*095c*/ 	.word	0x000000ff
        /*0960*/ 	.word	0x00038868
        /*0964*/ 	.short	0x0100
        /*0966*/ 	.byte	0x08
	.zero		1


	//   ....[10]....
        /*0968*/ 	.word	0x00000500
        /*096c*/ 	.word	0x000000ff
        /*0970*/ 	.word	0x00038870
        /*0974*/ 	.short	0x0100
        /*0976*/ 	.byte	0x06
	.zero		1


	//   ....[11]....
        /*0978*/ 	.word	0x00000510
        /*097c*/ 	.word	0x000000ff
        /*0980*/ 	.word	0x00038880
        /*0984*/ 	.short	0x0100
        /*0986*/ 	.byte	0x06
	.zero		1


	//   ....[12]....
        /*0988*/ 	.word	0x00000520
        /*098c*/ 	.word	0x000000ff
        /*0990*/ 	.word	0x00038878
        /*0994*/ 	.short	0x0100
        /*0996*/ 	.byte	0x06
	.zero		1


	//   ....[13]....
        /*0998*/ 	.word	0x00000530
        /*099c*/ 	.word	0x000000ff
        /*09a0*/ 	.word	0x00038888
        /*09a4*/ 	.short	0x0100
        /*09a6*/ 	.byte	0x06
	.zero		1


	//   ....[14]....
        /*09a8*/ 	.word	0x00000660
        /*09ac*/ 	.word	0x000000ff
        /*09b0*/ 	.word	0x00038890
        /*09b4*/ 	.short	0x0100
        /*09b6*/ 	.byte	0x08
	.zero		1


	//   ....[15]....
        /*09b8*/ 	.word	0x00000670
        /*09bc*/ 	.word	0x000000ff
        /*09c0*/ 	.word	0x000388a0
        /*09c4*/ 	.short	0x0100
        /*09c6*/ 	.byte	0x08
	.zero		1


	//   ....[16]....
        /*09c8*/ 	.word	0x00000680
        /*09cc*/ 	.word	0x000000ff
        /*09d0*/ 	.word	0x00038898
        /*09d4*/ 	.short	0x0100
        /*09d6*/ 	.byte	0x08
	.zero		1


	//   ....[17]....
        /*09d8*/ 	.word	0x00000690
        /*09dc*/ 	.word	0x000000ff
        /*09e0*/ 	.word	0x000388a8
        /*09e4*/ 	.short	0x0100
        /*09e6*/ 	.byte	0x08
	.zero		1


	//   ....[18]....
        /*09e8*/ 	.word	0x000007e0
        /*09ec*/ 	.word	0x000000ff
        /*09f0*/ 	.word	0x000388b0
        /*09f4*/ 	.short	0x0100
        /*09f6*/ 	.byte	0x08
	.zero		1


	//   ....[19]....
        /*09f8*/ 	.word	0x000007f0
        /*09fc*/ 	.word	0x000000ff
        /*0a00*/ 	.word	0x000388c0
        /*0a04*/ 	.short	0x0100
        /*0a06*/ 	.byte	0x08
	.zero		1


	//   ....[20]....
        /*0a08*/ 	.word	0x00000800
        /*0a0c*/ 	.word	0x000000ff
        /*0a10*/ 	.word	0x000388b8
        /*0a14*/ 	.short	0x0100
        /*0a16*/ 	.byte	0x08
	.zero		1


	//   ....[21]....
        /*0a18*/ 	.word	0x00000810
        /*0a1c*/ 	.word	0x000000ff
        /*0a20*/ 	.word	0x000388c8
        /*0a24*/ 	.short	0x0100
        /*0a26*/ 	.byte	0x08
	.zero		1


	//   ....[22]....
        /*0a28*/ 	.word	0x000013f0
        /*0a2c*/ 	.word	0x000000ff
        /*0a30*/ 	.word	0x00038800
        /*0a34*/ 	.short	0x010a
        /*0a36*/ 	.byte	0x32
	.zero		1


	//   ....[23]....
        /*0a38*/ 	.word	0x000014e0
        /*0a3c*/ 	.word	0x000000ff
        /*0a40*/ 	.word	0x00038830
        /*0a44*/ 	.short	0x010a
        /*0a46*/ 	.byte	0x33
	.zero		1


	//   ....[24]....
        /*0a48*/ 	.word	0x00001520
        /*0a4c*/ 	.word	0x000000ff
        /*0a50*/ 	.word	0x00038830
        /*0a54*/ 	.short	0x010a
        /*0a56*/ 	.byte	0x33
	.zero		1


	//   ....[25]....
        /*0a58*/ 	.word	0x00001f90
        /*0a5c*/ 	.word	0x000000ff
        /*0a60*/ 	.word	0x00000000
        /*0a64*/ 	.short	0x0101
        /*0a66*/ 	.byte	0x06
	.zero		1


	//   ....[26]....
        /*0a68*/ 	.word	0x00003ae0
        /*0a6c*/ 	.word	0x000000ff
        /*0a70*/ 	.word	0x00038850
        /*0a74*/ 	.short	0x010a
        /*0a76*/ 	.byte	0x33
	.zero		1


	//   ....[27]....
        /*0a78*/ 	.word	0x00003b20
        /*0a7c*/ 	.word	0x000000ff
        /*0a80*/ 	.word	0x00038850
        /*0a84*/ 	.short	0x010a
        /*0a86*/ 	.byte	0x33
	.zero		1


	//   ....[28]....
        /*0a88*/ 	.word	0x00003d70
        /*0a8c*/ 	.word	0x000000ff
        /*0a90*/ 	.word	0x00000000
        /*0a94*/ 	.short	0x0101
        /*0a96*/ 	.byte	0x33
	.zero		1


	//   ....[29]....
        /*0a98*/ 	.word	0x00003ef0
        /*0a9c*/ 	.word	0x000000ff
        /*0aa0*/ 	.word	0x00038830
        /*0aa4*/ 	.short	0x010a
        /*0aa6*/ 	.byte	0x2e
	.zero		1


	//   ....[30]....
        /*0aa8*/ 	.word	0x00003f40
        /*0aac*/ 	.word	0x000000ff
        /*0ab0*/ 	.word	0x00038830
        /*0ab4*/ 	.short	0x010a
        /*0ab6*/ 	.byte	0x2e
	.zero		1


	//   ....[31]....
        /*0ab8*/ 	.word	0x000046b0
        /*0abc*/ 	.word	0x000000ff
        /*0ac0*/ 	.word	0x00000000
        /*0ac4*/ 	.short	0x0101
        /*0ac6*/ 	.byte	0x06
	.zero		1


	//   ....[32]....
        /*0ac8*/ 	.word	0x000065d0
        /*0acc*/ 	.word	0x000000ff
        /*0ad0*/ 	.word	0x00038850
        /*0ad4*/ 	.short	0x010a
        /*0ad6*/ 	.byte	0x2e
	.zero		1


	//   ....[33]....
        /*0ad8*/ 	.word	0x00006630
        /*0adc*/ 	.word	0x000000ff
        /*0ae0*/ 	.word	0x00038850
        /*0ae4*/ 	.short	0x010a
        /*0ae6*/ 	.byte	0x2e
	.zero		1


	//   ....[34]....
        /*0ae8*/ 	.word	0x00006840
        /*0aec*/ 	.word	0x000000ff
        /*0af0*/ 	.word	0x00000000
        /*0af4*/ 	.short	0x0101
        /*0af6*/ 	.byte	0x2e
	.zero		1


	//   ....[35]....
        /*0af8*/ 	.word	0x00009900
        /*0afc*/ 	.word	0x000000ff
        /*0b00*/ 	.word	0x00000000
        /*0b04*/ 	.short	0x0101
        /*0b06*/ 	.byte	0x06
	.zero		1


	//   ....[36]....
        /*0b08*/ 	.word	0x0000b250
        /*0b0c*/ 	.word	0x00000006
        /*0b10*/ 	.word	0x00038880
        /*0b14*/ 	.short	0x010a
        /*0b16*/ 	.byte	0x3f
	.zero		1


	//   ....[37]....
        /*0b18*/ 	.word	0x0000b880
        /*0b1c*/ 	.word	0x00000006
        /*0b20*/ 	.word	0x00038870
        /*0b24*/ 	.short	0x0107
        /*0b26*/ 	.byte	0x3f
	.zero		1


	//   ....[38]....
        /*0b28*/ 	.word	0x0000b940
        /*0b2c*/ 	.word	0x00000006
        /*0b30*/ 	.word	0x00038870
        /*0b34*/ 	.short	0x0101
        /*0b36*/ 	.byte	0x3f
	.zero		1


	//   ....[39]....
        /*0b38*/ 	.word	0x0000b970
        /*0b3c*/ 	.word	0x00000006
        /*0b40*/ 	.word	0x00038840
        /*0b44*/ 	.short	0x010a
        /*0b46*/ 	.byte	0x3f
	.zero		1


	//   ....[40]....
        /*0b48*/ 	.word	0x0000bfc0
        /*0b4c*/ 	.word	0x00000006
        /*0b50*/ 	.word	0x00038830
        /*0b54*/ 	.short	0x0107
        /*0b56*/ 	.byte	0x3f
	.zero		1


	//   ....[41]....
        /*0b58*/ 	.word	0x0000c080
        /*0b5c*/ 	.word	0x00000006
        /*0b60*/ 	.word	0x00038830
        /*0b64*/ 	.short	0x0101
        /*0b66*/ 	.byte	0x3f
	.zero		1


	//   ....[42]....
        /*0b68*/ 	.word	0x0000ca70
        /*0b6c*/ 	.word	0x000000ff
        /*0b70*/ 	.word	0x00038800
        /*0b74*/ 	.short	0x0107
        /*0b76*/ 	.byte	0x29
	.zero		1


	//   ....[43]....
        /*0b78*/ 	.word	0x0000cac0
        /*0b7c*/ 	.word	0x000000ff
        /*0b80*/ 	.word	0x00038800
        /*0b84*/ 	.short	0x0101
        /*0b86*/ 	.byte	0x29
	.zero		1


	//   ....[44]....
        /*0b88*/ 	.word	0x0000caf0
        /*0b8c*/ 	.word	0x000000ff
        /*0b90*/ 	.word	0x00038820
        /*0b94*/ 	.short	0x010a
        /*0b96*/ 	.byte	0x29
	.zero		1


	//   ....[45]....
        /*0b98*/ 	.word	0x0000ce20
        /*0b9c*/ 	.word	0x00000000
        /*0ba0*/ 	.word	0x00038880
        /*0ba4*/ 	.short	0x010a
        /*0ba6*/ 	.byte	0x3f
	.zero		1


	//   ....[46]....
        /*0ba8*/ 	.word	0x0000d310
        /*0bac*/ 	.word	0x00000000
        /*0bb0*/ 	.word	0x00038870
        /*0bb4*/ 	.short	0x0107
        /*0bb6*/ 	.byte	0x3f
	.zero		1


	//   ....[47]....
        /*0bb8*/ 	.word	0x0000d3d0
        /*0bbc*/ 	.word	0x00000000
        /*0bc0*/ 	.word	0x00038870
        /*0bc4*/ 	.short	0x0101
        /*0bc6*/ 	.byte	0x3f
	.zero		1


	//   ....[48]....
        /*0bc8*/ 	.word	0x0000d400
        /*0bcc*/ 	.word	0x00000000
        /*0bd0*/ 	.word	0x00038840
        /*0bd4*/ 	.short	0x010a
        /*0bd6*/ 	.byte	0x3f
	.zero		1


	//   ....[49]....
        /*0bd8*/ 	.word	0x0000d8d0
        /*0bdc*/ 	.word	0x00000000
        /*0be0*/ 	.word	0x00038830
        /*0be4*/ 	.short	0x0107
        /*0be6*/ 	.byte	0x3f
	.zero		1


	//   ....[50]....
        /*0be8*/ 	.word	0x0000d990
        /*0bec*/ 	.word	0x00000000
        /*0bf0*/ 	.word	0x00038830
        /*0bf4*/ 	.short	0x0101
        /*0bf6*/ 	.byte	0x3f
	.zero		1


	//   ....[51]....
        /*0bf8*/ 	.word	0x0000da20
        /*0bfc*/ 	.word	0x00000003
        /*0c00*/ 	.word	0x00038870
        /*0c04*/ 	.short	0x010a
        /*0c06*/ 	.byte	0x3f
	.zero		1


	//   ....[52]....
        /*0c08*/ 	.word	0x0000dab0
        /*0c0c*/ 	.word	0x00000003
        /*0c10*/ 	.word	0x00038860
        /*0c14*/ 	.short	0x010a
        /*0c16*/ 	.byte	0x3f
	.zero		1


	//   ....[53]....
        /*0c18*/ 	.word	0x0000e310
        /*0c1c*/ 	.word	0x00000003
        /*0c20*/ 	.word	0x00038850
        /*0c24*/ 	.short	0x0101
        /*0c26*/ 	.byte	0x3f
	.zero		1


	//   ....[54]....
        /*0c28*/ 	.word	0x0000e3a0
        /*0c2c*/ 	.word	0x00000003
        /*0c30*/ 	.word	0x00000000
        /*0c34*/ 	.short	0x0101
        /*0c36*/ 	.byte	0x3f
	.zero		1


	//   ....[55]....
        /*0c38*/ 	.word	0x0000e440
        /*0c3c*/ 	.word	0x00000012
        /*0c40*/ 	.word	0x00038870
        /*0c44*/ 	.short	0x010a
        /*0c46*/ 	.byte	0x3f
	.zero		1


	//   ....[56]....
        /*0c48*/ 	.word	0x0000e4d0
        /*0c4c*/ 	.word	0x00000012
        /*0c50*/ 	.word	0x00038860
        /*0c54*/ 	.short	0x010a
        /*0c56*/ 	.byte	0x3f
	.zero		1


	//   ....[57]....
        /*0c58*/ 	.word	0x0000ed30
        /*0c5c*/ 	.word	0x00000012
        /*0c60*/ 	.word	0x00038850
        /*0c64*/ 	.short	0x0101
        /*0c66*/ 	.byte	0x3f
	.zero		1


	//   ....[58]....
        /*0c68*/ 	.word	0x0000ee20
        /*0c6c*/ 	.word	0x00000012
        /*0c70*/ 	.word	0x00000000
        /*0c74*/ 	.short	0x0101
        /*0c76*/ 	.byte	0x3f
	.zero		1


	//   ....[59]....
        /*0c78*/ 	.word	0x0000eeb0
        /*0c7c*/ 	.word	0x00000004
        /*0c80*/ 	.word	0x00038820
        /*0c84*/ 	.short	0x010a
        /*0c86*/ 	.byte	0x3f
	.zero		1


	//   ....[60]....
        /*0c88*/ 	.word	0x0000efe0
        /*0c8c*/ 	.word	0x00000003
        /*0c90*/ 	.word	0x00038840
        /*0c94*/ 	.short	0x010a
        /*0c96*/ 	.byte	0x3f
	.zero		1


	//   ....[61]....
        /*0c98*/ 	.word	0x0000f080
        /*0c9c*/ 	.word	0x00000019
        /*0ca0*/ 	.word	0x00038840
        /*0ca4*/ 	.short	0x010a
        /*0ca6*/ 	.byte	0x3f
	.zero		1


	//   ....[62]....
        /*0ca8*/ 	.word	0x0000f0c0
        /*0cac*/ 	.word	0x00000003
        /*0cb0*/ 	.word	0x00038860
        /*0cb4*/ 	.short	0x010a
        /*0cb6*/ 	.byte	0x3f
	.zero		1


	//   ....[63]....
        /*0cb8*/ 	.word	0x0000f100
        /*0cbc*/ 	.word	0x00000019
        /*0cc0*/ 	.word	0x00038860
        /*0cc4*/ 	.short	0x010a
        /*0cc6*/ 	.byte	0x3f
	.zero		1


	//   ....[64]....
        /*0cc8*/ 	.word	0x0000f140
        /*0ccc*/ 	.word	0x00000003
        /*0cd0*/ 	.word	0x00038880
        /*0cd4*/ 	.short	0x010a
        /*0cd6*/ 	.byte	0x3f
	.zero		1


	//   ....[65]....
        /*0cd8*/ 	.word	0x0000f180
        /*0cdc*/ 	.word	0x00000019
        /*0ce0*/ 	.word	0x00038880
        /*0ce4*/ 	.short	0x010a
        /*0ce6*/ 	.byte	0x3f
	.zero		1


	//   ....[66]....
        /*0ce8*/ 	.word	0x0000f1f0
        /*0cec*/ 	.word	0x00000003
        /*0cf0*/ 	.word	0x00038800
        /*0cf4*/ 	.short	0x010a
        /*0cf6*/ 	.byte	0x3f
	.zero		1


	//   ....[67]....
        /*0cf8*/ 	.word	0x0000f250
        /*0cfc*/ 	.word	0x00000003
        /*0d00*/ 	.word	0x00038830
        /*0d04*/ 	.short	0x010a
        /*0d06*/ 	.byte	0x3f
	.zero		1


	//   ....[68]....
        /*0d08*/ 	.word	0x0000f2b0
        /*0d0c*/ 	.word	0x00000007
        /*0d10*/ 	.word	0x00038850
        /*0d14*/ 	.short	0x010a
        /*0d16*/ 	.byte	0x3f
	.zero		1


	//   ....[69]....
        /*0d18*/ 	.word	0x0000f320
        /*0d1c*/ 	.word	0x00000002
        /*0d20*/ 	.word	0x00038830
        /*0d24*/ 	.short	0x010a
        /*0d26*/ 	.byte	0x3f
	.zero		1


	//   ....[70]....
        /*0d28*/ 	.word	0x0000f390
        /*0d2c*/ 	.word	0x00000006
        /*0d30*/ 	.word	0x00038850
        /*0d34*/ 	.short	0x010a
        /*0d36*/ 	.byte	0x3f
	.zero		1


	//   ....[71]....
        /*0d38*/ 	.word	0x0000f490
        /*0d3c*/ 	.word	0x00000006
        /*0d40*/ 	.word	0x00038880
        /*0d44*/ 	.short	0x010a
        /*0d46*/ 	.byte	0x3f
	.zero		1


	//   ....[72]....
        /*0d48*/ 	.word	0x0000fe60
        /*0d4c*/ 	.word	0x00000006
        /*0d50*/ 	.word	0x00038840
        /*0d54*/ 	.short	0x010a
        /*0d56*/ 	.byte	0x3f
	.zero		1


	//   ....[73]....
        /*0d58*/ 	.word	0x00011340
        /*0d5c*/ 	.word	0x00000013
        /*0d60*/ 	.word	0x00038820
        /*0d64*/ 	.short	0x010a
        /*0d66*/ 	.byte	0x3f
	.zero		1


	//   ....[74]....
        /*0d68*/ 	.word	0x00011390
        /*0d6c*/ 	.word	0x00000000
        /*0d70*/ 	.word	0x00038880
        /*0d74*/ 	.short	0x010a
        /*0d76*/ 	.byte	0x3f
	.zero		1


	//   ....[75]....
        /*0d78*/ 	.word	0x00011d00
        /*0d7c*/ 	.word	0x00000000
        /*0d80*/ 	.word	0x00038840
        /*0d84*/ 	.short	0x010a
        /*0d86*/ 	.byte	0x3f
	.zero		1


	//   ....[76]....
        /*0d88*/ 	.word	0x00012630
        /*0d8c*/ 	.word	0x00000003
        /*0d90*/ 	.word	0x00038870
        /*0d94*/ 	.short	0x010a
        /*0d96*/ 	.byte	0x3f
	.zero		1


	//   ....[77]....
        /*0d98*/ 	.word	0x00012680
        /*0d9c*/ 	.word	0x00000003
        /*0da0*/ 	.word	0x00038860
        /*0da4*/ 	.short	0x010a
        /*0da6*/ 	.byte	0x3f
	.zero		1


	//   ....[78]....
        /*0da8*/ 	.word	0x000126d0
        /*0dac*/ 	.word	0x00000012
        /*0db0*/ 	.word	0x00038870
        /*0db4*/ 	.short	0x010a
        /*0db6*/ 	.byte	0x3f
	.zero		1


	//   ....[79]....
        /*0db8*/ 	.word	0x00012720
        /*0dbc*/ 	.word	0x00000012
        /*0dc0*/ 	.word	0x00038860
        /*0dc4*/ 	.short	0x010a
        /*0dc6*/ 	.byte	0x3f
	.zero		1


	//   ....[80]....
        /*0dc8*/ 	.word	0x00012770
        /*0dcc*/ 	.word	0x00000004
        /*0dd0*/ 	.word	0x00038820
        /*0dd4*/ 	.short	0x010a
        /*0dd6*/ 	.byte	0x3f
	.zero		1


	//   ....[81]....
        /*0dd8*/ 	.word	0x000127c0
        /*0ddc*/ 	.word	0x00000003
        /*0de0*/ 	.word	0x00038840
        /*0de4*/ 	.short	0x010a
        /*0de6*/ 	.byte	0x3f
	.zero		1


	//   ....[82]....
        /*0de8*/ 	.word	0x00012810
        /*0dec*/ 	.word	0x00000019
        /*0df0*/ 	.word	0x00038840
        /*0df4*/ 	.short	0x010a
        /*0df6*/ 	.byte	0x3f
	.zero		1


	//   ....[83]....
        /*0df8*/ 	.word	0x00012860
        /*0dfc*/ 	.word	0x00000003
        /*0e00*/ 	.word	0x00038860
        /*0e04*/ 	.short	0x010a
        /*0e06*/ 	.byte	0x3f
	.zero		1


	//   ....[84]....
        /*0e08*/ 	.word	0x000128b0
        /*0e0c*/ 	.word	0x00000019
        /*0e10*/ 	.word	0x00038860
        /*0e14*/ 	.short	0x010a
        /*0e16*/ 	.byte	0x3f
	.zero		1


	//   ....[85]....
        /*0e18*/ 	.word	0x00012900
        /*0e1c*/ 	.word	0x00000003
        /*0e20*/ 	.word	0x00038880
        /*0e24*/ 	.short	0x010a
        /*0e26*/ 	.byte	0x3f
	.zero		1


	//----- nvinfo : EIATTR_NUM_MBARRIERS
	.align		4
.L_342:
        /*0e28*/ 	.byte	0x03, 0x38
        /*0e2a*/ 	.short	0x0016


	//----- nvinfo : EIATTR_EXIT_INSTR_OFFSETS
	.align		4
        /*0e2c*/ 	.byte	0x04, 0x1c
        /*0e2e*/ 	.short	(.L_344 - .L_343)


	//   ....[0]....
.L_343:
        /*0e30*/ 	.word	0x00000970


	//   ....[1]....
        /*0e34*/ 	.word	0x00009ec0


	//   ....[2]....
        /*0e38*/ 	.word	0x0000ef20


	//   ....[3]....
        /*0e3c*/ 	.word	0x0000f1d0


	//----- nvinfo : EIATTR_MAX_THREADS
	.align		4
.L_344:
        /*0e40*/ 	.byte	0x04, 0x05
        /*0e42*/ 	.short	(.L_346 - .L_345)
.L_345:
        /*0e44*/ 	.word	0x00000180
        /*0e48*/ 	.word	0x00000001
        /*0e4c*/ 	.word	0x00000001


	//----- nvinfo : EIATTR_CRS_STACK_SIZE
	.align		4
.L_346:
        /*0e50*/ 	.byte	0x04, 0x1e
        /*0e52*/ 	.short	(.L_348 - .L_347)
.L_347:
        /*0e54*/ 	.word	0x00000000


	//----- nvinfo : EIATTR_CBANK_PARAM_SIZE
	.align		4
.L_348:
        /*0e58*/ 	.byte	0x03, 0x19
        /*0e5a*/ 	.short	0x0a70


	//----- nvinfo : EIATTR_PARAM_CBANK
	.align		4
        /*0e5c*/ 	.byte	0x04, 0x0a
        /*0e5e*/ 	.short	(.L_350 - .L_349)
	.align		4
.L_349:
        /*0e60*/ 	.word	index@(.nv.constant0._ZN7cutlass13device_kernelIN5flash11enable_sm90INS1_16FlashAttnFwdSm90INS1_25CollectiveMainloopFwdSm90ILi2EN4cute5tupleIJNS5_1CILi1EEES8_S8_EEENS6_IJNS7_ILi128EEESA_NS7_ILi256EEEEEELi256ENS_12float_e4m3_tEfNS_4arch4Sm90ELb0ELb0ELb1ELb0ELb1ELb0ELb0ELb1ELb0ELb1ELb0ELb0EEENS1_21CollectiveEpilogueFwdINS6_IJSA_SB_SA_EEES9_NS_10bfloat16_tESF_Li256ELb0ELb1ELb0ELb1EEENS1_29StaticPersistentTileSchedulerILb0EEEEEEEEEvNT_6ParamsE)
        /*0e64*/ 	.short	0x0210
        /*0e66*/ 	.short	0x0a70


	//----- nvinfo : EIATTR_SW_WAR
	.align		4
.L_350:
        /*0e68*/ 	.byte	0x04, 0x36
        /*0e6a*/ 	.short	(.L_352 - .L_351)
.L_351:
        /*0e6c*/ 	.word	0x00000008
.L_352:


//--------------------- .nv.info._ZN7cutlass13device_kernelIN5flash11enable_sm90INS1_16FlashAttnFwdSm90INS1_25CollectiveMainloopFwdSm90ILi2EN4cute5tupleIJNS5_1CILi1EEES8_S8_EEENS6_IJNS7_ILi128EEESA_NS7_ILi256EEEEEELi256ENS_12float_e4m3_tEfNS_4arch4Sm90ELb0ELb0ELb1ELb1ELb1ELb0ELb0ELb1ELb0ELb1ELb0ELb0EEENS1_21CollectiveEpilogueFwdINS6_IJSA_SB_SA_EEES9_NS_10bfloat16_tESF_Li256ELb1ELb1ELb0ELb1EEENS1_36VarlenDynamicPersistentTileSchedulerILi128ELi128ELi256ELi128ELb0ELb1ELb1ELb0ELb1ELb1EEEEEEEEEvNT_6ParamsE --------------------------
	.section	.nv.info._ZN7cutlass13device_kernelIN5flash11enable_sm90INS1_16FlashAttnFwdSm90INS1_25CollectiveMainloopFwdSm90ILi2EN4cute5tupleIJNS5_1CILi1EEES8_S8_EEENS6_IJNS7_ILi128EEESA_NS7_ILi256EEEEEELi256ENS_12float_e4m3_tEfNS_4arch4Sm90ELb0ELb0ELb1ELb1ELb1ELb0ELb0ELb1ELb0ELb1ELb0ELb0EEENS1_21CollectiveEpilogueFwdINS6_IJSA_SB_SA_EEES9_NS_10bfloat16_tESF_Li256ELb1ELb1ELb0ELb1EEENS1_36VarlenDynamicPersistentTileSchedulerILi128ELi128ELi256ELi128ELb0ELb1ELb1ELb0ELb1ELb1EEEEEEEEEvNT_6ParamsE,"",@"SHT_CUDA_INFO"
	.sectionflags	@""
	.align	4


	//----- nvinfo : EIATTR_CUDA_API_VERSION
	.align		4
        /*0000*/ 	.byte	0x04, 0x37
        /*0002*/ 	.short	(.L_354 - .L_353)
.L_353:
        /*0004*/ 	.word	0x00000082


	//----- nvinfo : EIATTR_KPARAM_INFO
	.align		4
.L_354:
        /*0008*/ 	.byte	0x04, 0x17
        /*000a*/ 	.short	(.L_356 - .L_355)
.L_355:
        /*000c*/ 	.word	0x00000000
        /*0010*/ 	.short	0x0000
        /*0012*/ 	.short	0x0070
        /*0014*/ 	.byte	0x00, 0xf0, 0x01, 0x2a


	//----- nvinfo : EIATTR_SPARSE_MMA_MASK
	.align		4
.L_356:
        /*0018*/ 	.byte	0x03, 0x50
        /*001a*/ 	.short	0x0000


	//----- nvinfo : EIATTR_MAXREG_COUNT
	.align		4
        /*001c*/ 	.byte	0x03, 0x1b
        /*001e*/ 	.short	0x00a8


	//----- nvinfo : EIATTR_NUM_BARRIERS
	.align		4
        /*0020*/ 	.byte	0x02, 0x4c
        /*0022*/ 	.byte	0x10
	.zero		1


	//----- nvinfo : EIATTR_EXTERNS
	.align		4
        /*0024*/ 	.byte	0x04, 0x0f
        /*0026*/ 	.short	(.L_358 - .L_357)


	//   ....[0]....
	.align		4
.L_357:
        /*0028*/ 	.word	index@(__assertfail)


	//----- nvinfo : EIATTR_ANNOTATIONS
	.align		4
.L_358:
        /*002c*/ 	.byte	0x04, 0x55
        /*002e*/ 	.short	(.L_360 - .L_359)


	//   ....[0]....
.L_359:
        /*0030*/ 	.word	0x00000001
        /*0034*/ 	.byte	0xa0, 0xbe, 0x00, 0x00, 0x01, 0x00, 0x00, 0x00, 0x40, 0xbf, 0x00, 0x00, 0x01, 0x00, 0x00, 0x00
        /*0044*/ 	.byte	0x60, 0xc1, 0x00, 0x00, 0x01, 0x00, 0x00, 0x00, 0x90, 0xc1, 0x00, 0x00, 0x01, 0x00, 0x00, 0x00
        /*0054*/ 	.byte	0x90, 0xd1, 0x00, 0x00, 0x01, 0x00, 0x00, 0x00, 0xe0, 0xd9, 0x00, 0x00, 0x01, 0x00, 0x00, 0x00
        /*0064*/ 	.byte	0x00, 0xe4, 0x00, 0x00, 0x01, 0x00, 0x00, 0x00, 0x40, 0xed, 0x00, 0x00, 0x01, 0x00, 0x00, 0x00
        /*0074*/ 	.byte	0x60, 0xed, 0x00, 0x00, 0x01, 0x00, 0x00, 0x00, 0x30, 0xfe, 0x00, 0x00, 0x01, 0x00, 0x00, 0x00
        /*0084*/ 	.byte	0xc0, 0x09, 0x01, 0x00, 0x01, 0x00, 0x00, 0x00, 0xa0, 0x1c, 0x01, 0x00, 0x01, 0x00, 0x00, 0x00
        /*0094*/ 	.byte	0x70, 0x23, 0x01, 0x00, 0x01, 0x00, 0x00, 0x00, 0x20, 0x2f, 0x01, 0x00


	//----- nvinfo : EIATTR_MERCURY_ISA_VERSION
	.align		4
.L_360:
        /*00a0*/ 	.byte	0x03, 0x5f
        /*00a2*/ 	.short	0x0101


	//----- nvinfo : EIATTR_UNUSED_LOAD_BYTE_OFFSET
	.align		4
        /*00a4*/ 	.byte	0x04, 0x44
        /*00a6*/ 	.short	(.L_362 - .L_361)


	//   ....[0]....
.L_361:
        /*00a8*/ 	.word	0x00000980
        /*00ac*/ 	.word	0x0000fff0


	//   ....[1]....
        /*00b0*/ 	.word	0x00007b30
        /*00b4*/ 	.word	0x0000fff0


	//----- nvinfo : EIATTR_INT_WARP_WIDE_INSTR_OFFSETS
	.align		4
.L_362:
        /*00b8*/ 	.byte	0x04, 0x31
        /*00ba*/ 	.short	(.L_364 - .L_363)


	//   ....[0]....
.L_363:
        /*00bc*/ 	.word	0x000000c0


	//   ....[1]....
        /*00c0*/ 	.word	0x000000d0


	//   ....[2]....
        /*00c4*/ 	.word	0x00000170


	//   ....[3]....
        /*00c8*/ 	.word	0x0000c780


	//   ....[4]....
        /*00cc*/ 	.word	0x0000c810


	//   ....[5]....
        /*00d0*/ 	.word	0x00010800


	//   ....[6]....
        /*00d4*/ 	.word	0x00010890


	//----- nvinfo : EIATTR_COOP_GROUP_MASK_REGIDS
	.align		4
.L_364:
        /*00d8*/ 	.byte	0x04, 0x29
        /*00da*/ 	.short	(.L_366 - .L_365)


	//   ....[0]....
.L_365:
        /*00dc*/ 	.word	0xffffffff


	//   ....[1]....
        /*00e0*/ 	.word	0xffffffff


	//   ....[2]....
        /*00e4*/ 	.word	0xffffffff


	//   ....[3]....
        /*00e8*/ 	.word	0xffffffff


	//   ....[4]....
        /*00ec*/ 	.word	0xffffffff


	//   ....[5]....
        /*00f0*/ 	.word	0xffffffff


	//   ....[6]....
        /*00f4*/ 	.word	0xffffffff


	//   ....[7]....
        /*00f8*/ 	.word	0xffffffff


	//   ....[8]....
        /*00fc*/ 	.word	0xffffffff


	//   ....[9]....
        /*0100*/ 	.word	0xffffffff


	//   ....[10]....
        /*0104*/ 	.word	0xffffffff


	//   ....[11]....
        /*0108*/ 	.word	0xffffffff


	//   ....[12]....
        /*010c*/ 	.word	0xffffffff


	//   ....[13]....
        /*0110*/ 	.word	0xffffffff


	//   ....[14]....
        /*0114*/ 	.word	0xffffffff


	//   ....[15]....
        /*0118*/ 	.word	0xffffffff


	//   ....[16]....
        /*011c*/ 	.word	0xffffffff


	//   ....[17]....
        /*0120*/ 	.word	0xffffffff


	//   ....[18]....
        /*0124*/ 	.word	0xffffffff


	//   ....[19]....
        /*0128*/ 	.word	0xffffffff


	//   ....[20]....
        /*012c*/ 	.word	0xffffffff


	//   ....[21]....
        /*0130*/ 	.word	0xffffffff


	//   ....[22]....
        /*0134*/ 	.word	0xffffffff


	//   ....[23]....
        /*0138*/ 	.word	0xffffffff


	//   ....[24]....
        /*013c*/ 	.word	0xffffffff


	//   ....[25]....
        /*0140*/ 	.word	0xffffffff


	//   ....[26]....
        /*0144*/ 	.word	0xffffffff


	//   ....[27]....
        /*0148*/ 	.word	0xffffffff


	//   ....[28]....
        /*014c*/ 	.word	0xffffffff


	//   ....[29]....
        /*0150*/ 	.word	0xffffffff


	//   ....[30]....
        /*0154*/ 	.word	0xffffffff


	//   ....[31]....
        /*0158*/ 	.word	0xffffffff


	//   ....[32]....
        /*015c*/ 	.word	0xffffffff


	//   ....[33]....
        /*0160*/ 	.word	0xffffffff


	//   ....[34]....
        /*0164*/ 	.word	0xffffffff


	//   ....[35]....
        /*0168*/ 	.word	0xffffffff


	//   ....[36]....
        /*016c*/ 	.word	0xffffffff


	//   ....[37]....
        /*0170*/ 	.word	0xffffffff


	//   ....[38]....
        /*0174*/ 	.word	0xffffffff


	//   ....[39]....
        /*0178*/ 	.word	0xffffffff


	//   ....[40]....
        /*017c*/ 	.word	0xffffffff


	//   ....[41]....
        /*0180*/ 	.word	0xffffffff


	//   ....[42]....
        /*0184*/ 	.word	0xffffffff


	//   ....[43]....
        /*0188*/ 	.word	0xffffffff


	//   ....[44]....
        /*018c*/ 	.word	0xffffffff


	//   ....[45]....
        /*0190*/ 	.word	0xffffffff


	//   ....[46]....
        /*0194*/ 	.word	0xffffffff


	//   ....[47]....
        /*0198*/ 	.word	0xffffffff


	//   ....[48]....
        /*019c*/ 	.word	0xffffffff


	//   ....[49]....
        /*01a0*/ 	.word	0xffffffff


	//   ....[50]....
        /*01a4*/ 	.word	0xffffffff


	//   ....[51]....
        /*01a8*/ 	.word	0xffffffff


	//   ....[52]....
        /*01ac*/ 	.word	0xffffffff


	//   ....[53]....
        /*01b0*/ 	.word	0xffffffff


	//   ....[54]....
        /*01b4*/ 	.word	0xffffffff


	//   ....[55]....
        /*01b8*/ 	.word	0xffffffff


	//   ....[56]....
        /*01bc*/ 	.word	0xffffffff


	//   ....[57]....
        /*01c0*/ 	.word	0xffffffff


	//   ....[58]....
        /*01c4*/ 	.word	0xffffffff


	//   ....[59]....
        /*01c8*/ 	.word	0xffffffff


	//   ....[60]....
        /*01cc*/ 	.word	0xffffffff


	//   ....[61]....
        /*01d0*/ 	.word	0xffffffff


	//   ....[62]....
        /*01d4*/ 	.word	0xffffffff


	//   ....[63]....
        /*01d8*/ 	.word	0xffffffff


	//   ....[64]....
        /*01dc*/ 	.word	0xffffffff


	//   ....[65]....
        /*01e0*/ 	.word	0xffffffff


	//   ....[66]....
        /*01e4*/ 	.word	0xffffffff


	//   ....[67]....
        /*01e8*/ 	.word	0xffffffff


	//   ....[68]....
        /*01ec*/ 	.word	0xffffffff


	//   ....[69]....
        /*01f0*/ 	.word	0xffffffff


	//   ....[70]....
        /*01f4*/ 	.word	0xffffffff


	//   ....[71]....
        /*01f8*/ 	.word	0xffffffff


	//   ....[72]....
        /*01fc*/ 	.word	0xffffffff


	//   ....[73]....
        /*0200*/ 	.word	0xffffffff


	//   ....[74]....
        /*0204*/ 	.word	0xffffffff


	//   ....[75]....
        /*0208*/ 	.word	0xffffffff


	//   ....[76]....
        /*020c*/ 	.word	0xffffffff


	//   ....[77]....
        /*0210*/ 	.word	0xffffffff


	//   ....[78]....
        /*0214*/ 	.word	0xffffffff


	//   ....[79]....
        /*0218*/ 	.word	0xffffffff


	//   ....[80]....
        /*021c*/ 	.word	0xffffffff


	//   ....[81]....
        /*0220*/ 	.word	0xffffffff


	//   ....[82]....
        /*0224*/ 	.word	0xffffffff


	//   ....[83]....
        /*0228*/ 	.word	0xffffffff


	//   ....[84]....
        /*022c*/ 	.word	0xffffffff


	//   ....[85]....
        /*0230*/ 	.word	0xffffffff


	//   ....[86]....
        /*0234*/ 	.word	0xffffffff


	//   ....[87]....
        /*0238*/ 	.word	0xffffffff


	//   ....[88]....
        /*023c*/ 	.word	0xffffffff


	//   ....[89]....
        /*0240*/ 	.word	0xffffffff


	//   ....[90]....
        /*0244*/ 	.word	0xffffffff


	//   ....[91]....
        /*0248*/ 	.word	0xffffffff


	//   ....[92]....
        /*024c*/ 	.word	0xffffffff


	//   ....[93]....
        /*0250*/ 	.word	0xffffffff


	//   ....[94]....
        /*0254*/ 	.word	0xffffffff


	//   ....[95]....
        /*0258*/ 	.word	0xffffffff


	//   ....[96]....
        /*025c*/ 	.word	0xffffffff


	//   ....[97]....
        /*0260*/ 	.word	0xffffffff


	//   ....[98]....
        /*0264*/ 	.word	0xffffffff


	//   ....[99]....
        /*0268*/ 	.word	0xffffffff


	//   ....[100]....
        /*026c*/ 	.word	0xffffffff


	//   ....[101]....
        /*0270*/ 	.word	0xffffffff


	//   ....[102]....
        /*0274*/ 	.word	0xffffffff


	//   ....[103]....
        /*0278*/ 	.word	0xffffffff


	//   ....[104]....
        /*027c*/ 	.word	0xffffffff


	//   ....[105]....
        /*0280*/ 	.word	0xffffffff


	//   ....[106]....
        /*0284*/ 	.word	0xffffffff


	//   ....[107]....
        /*0288*/ 	.word	0xffffffff


	//   ....[108]....
        /*028c*/ 	.word	0xffffffff


	//   ....[109]....
        /*0290*/ 	.word	0xffffffff


	//   ....[110]....
        /*0294*/ 	.word	0xffffffff


	//   ....[111]....
        /*0298*/ 	.word	0xffffffff


	//   ....[112]....
        /*029c*/ 	.word	0xffffffff


	//   ....[113]....
        /*02a0*/ 	.word	0xffffffff


	//   ....[114]....
        /*02a4*/ 	.word	0xffffffff


	//   ....[115]....
        /*02a8*/ 	.word	0xffffffff


	//   ....[116]....
        /*02ac*/ 	.word	0xffffffff


	//   ....[117]....
        /*02b0*/ 	.word	0xffffffff


	//   ....[118]....
        /*02b4*/ 	.word	0xffffffff


	//   ....[119]....
        /*02b8*/ 	.word	0xffffffff


	//   ....[120]....
        /*02bc*/ 	.word	0xffffffff


	//   ....[121]....
        /*02c0*/ 	.word	0xffffffff


	//   ....[122]....
        /*02c4*/ 	.word	0xffffffff


	//   ....[123]....
        /*02c8*/ 	.word	0xffffffff


	//   ....[124]....
        /*02cc*/ 	.word	0xffffffff


	//   ....[125]....
        /*02d0*/ 	.word	0xffffffff


	//   ....[126]....
        /*02d4*/ 	.word	0xffffffff


	//   ....[127]....
        /*02d8*/ 	.word	0xffffffff


	//   ....[128]....
        /*02dc*/ 	.word	0xffffffff


	//   ....[129]....
        /*02e0*/ 	.word	0xffffffff


	//   ....[130]....
        /*02e4*/ 	.word	0xffffffff


	//   ....[131]....
        /*02e8*/ 	.word	0xffffffff


	//   ....[132]....
        /*02ec*/ 	.word	0xffffffff


	//   ....[133]....
        /*02f0*/ 	.word	0xffffffff


	//   ....[134]....
        /*02f4*/ 	.word	0xffffffff


	//   ....[135]....
        /*02f8*/ 	.word	0xffffffff


	//   ....[136]....
        /*02fc*/ 	.word	0xffffffff


	//   ....[137]....
        /*0300*/ 	.word	0xffffffff


	//   ....[138]....
        /*0304*/ 	.word	0xffffffff


	//   ....[139]....
        /*0308*/ 	.word	0xffffffff


	//   ....[140]....
        /*030c*/ 	.word	0xffffffff


	//   ....[141]....
        /*0310*/ 	.word	0xffffffff


	//   ....[142]....
        /*0314*/ 	.word	0xffffffff


	//   ....[143]....
        /*0318*/ 	.word	0xffffffff


	//   ....[144]....
        /*031c*/ 	.word	0xffffffff


	//   ....[145]....
        /*0320*/ 	.word	0xffffffff


	//   ....[146]....
        /*0324*/ 	.word	0xffffffff


	//   ....[147]....
        /*0328*/ 	.word	0xffffffff


	//   ....[148]....
        /*032c*/ 	.word	0xffffffff


	//   ....[149]....
        /*0330*/ 	.word	0xffffffff


	//   ....[150]....
        /*0334*/ 	.word	0xffffffff


	//   ....[151]....
        /*0338*/ 	.word	0xffffffff


	//   ....[152]....
        /*033c*/ 	.word	0xffffffff


	//   ....[153]....
        /*0340*/ 	.word	0xffffffff


	//   ....[154]....
        /*0344*/ 	.word	0xffffffff


	//   ....[155]....
        /*0348*/ 	.word	0xffffffff


	//   ....[156]....
        /*034c*/ 	.word	0xffffffff


	//   ....[157]....
        /*0350*/ 	.word	0xffffffff


	//   ....[158]....
        /*0354*/ 	.word	0xffffffff


	//   ....[159]....
        /*0358*/ 	.word	0xffffffff


	//   ....[160]....
        /*035c*/ 	.word	0xffffffff


	//   ....[161]....
        /*0360*/ 	.word	0xffffffff


	//   ....[162]....
        /*0364*/ 	.word	0xffffffff


	//   ....[163]....
        /*0368*/ 	.word	0xffffffff


	//   ....[164]....
        /*036c*/ 	.word	0xffffffff


	//   ....[165]....
        /*0370*/ 	.word	0xffffffff


	//   ....[166]....
        /*0374*/ 	.word	0xffffffff


	//   ....[167]....
        /*0378*/ 	.word	0xffffffff


	//   ....[168]....
        /*037c*/ 	.word	0xffffffff


	//   ....[169]....
        /*0380*/ 	.word	0xffffffff


	//   ....[170]....
        /*0384*/ 	.word	0xffffffff


	//   ....[171]....
        /*0388*/ 	.word	0xffffffff


	//   ....[172]....
        /*038c*/ 	.word	0xffffffff


	//   ....[173]....
        /*0390*/ 	.word	0xffffffff


	//   ....[174]....
        /*0394*/ 	.word	0xffffffff


	//   ....[175]....
        /*0398*/ 	.word	0xffffffff


	//   ....[176]....
        /*039c*/ 	.word	0xffffffff


	//   ....[177]....
        /*03a0*/ 	.word	0xffffffff


	//   ....[178]....
        /*03a4*/ 	.word	0xffffffff


	//   ....[179]....
        /*03a8*/ 	.word	0xffffffff


	//   ....[180]....
        /*03ac*/ 	.word	0xffffffff


	//   ....[181]....
        /*03b0*/ 	.word	0xffffffff


	//   ....[182]....
        /*03b4*/ 	.word	0xffffffff


	//   ....[183]....
        /*03b8*/ 	.word	0xffffffff


	//   ....[184]....
        /*03bc*/ 	.word	0xffffffff


	//   ....[185]....
        /*03c0*/ 	.word	0xffffffff


	//   ....[186]....
        /*03c4*/ 	.word	0xffffffff


	//   ....[187]....
        /*03c8*/ 	.word	0xffffffff


	//   ....[188]....
        /*03cc*/ 	.word	0xffffffff


	//   ....[189]....
        /*03d0*/ 	.word	0xffffffff


	//   ....[190]....
        /*03d4*/ 	.word	0xffffffff


	//   ....[191]....
        /*03d8*/ 	.word	0xffffffff


	//   ....[192]....
        /*03dc*/ 	.word	0xffffffff


	//   ....[193]....
        /*03e0*/ 	.word	0xffffffff


	//   ....[194]....
        /*03e4*/ 	.word	0xffffffff


	//   ....[195]....
        /*03e8*/ 	.word	0xffffffff


	//   ....[196]....
        /*03ec*/ 	.word	0xffffffff


	//   ....[197]....
        /*03f0*/ 	.word	0xffffffff


	//   ....[198]....
        /*03f4*/ 	.word	0xffffffff


	//   ....[199]....
        /*03f8*/ 	.word	0xffffffff


	//   ....[200]....
        /*03fc*/ 	.word	0xffffffff


	//   ....[201]....
        /*0400*/ 	.word	0xffffffff


	//   ....[202]....
        /*0404*/ 	.word	0xffffffff


	//   ....[203]....
        /*0408*/ 	.word	0xffffffff


	//   ....[204]....
        /*040c*/ 	.word	0xffffffff


	//   ....[205]....
        /*0410*/ 	.word	0xffffffff


	//   ....[206]....
        /*0414*/ 	.word	0xffffffff


	//   ....[207]....
        /*0418*/ 	.word	0xffffffff


	//   ....[208]....
        /*041c*/ 	.word	0xffffffff


	//   ....[209]....
        /*0420*/ 	.word	0xffffffff


	//   ....[210]....
        /*0424*/ 	.word	0xffffffff


	//   ....[211]....
        /*0428*/ 	.word	0xffffffff


	//   ....[212]....
        /*042c*/ 	.word	0xffffffff


	//   ....[213]....
        /*0430*/ 	.word	0xffffffff


	//   ....[214]....
        /*0434*/ 	.word	0xffffffff


	//   ....[215]....
        /*0438*/ 	.word	0xffffffff


	//   ....[216]....
        /*043c*/ 	.word	0xffffffff


	//   ....[217]....
        /*0440*/ 	.word	0x0500000f


	//   ....[218]....
        /*0444*/ 	.word	0x0500000f


	//   ....[219]....
        /*0448*/ 	.word	0x0500000f


	//   ....[220]....
        /*044c*/ 	.word	0x0500000f


	//   ....[221]....
        /*0450*/ 	.word	0x0500000f


	//   ....[222]....
        /*0454*/ 	.word	0x0500000f


	//   ....[223]....
        /*0458*/ 	.word	0x0500000f


	//   ....[224]....
        /*045c*/ 	.word	0x0500000f


	//   ....[225]....
        /*0460*/ 	.word	0x0500000f


	//   ....[226]....
        /*0464*/ 	.word	0x0500000f


	//   ....[227]....
        /*0468*/ 	.word	0x0500000f


	//   ....[228]....
        /*046c*/ 	.word	0x0500000f


	//   ....[229]....
        /*0470*/ 	.word	0x0500000f


	//   ....[230]....
        /*0474*/ 	.word	0x0500000f


	//   ....[231]....
        /*0478*/ 	.word	0x0500000f


	//   ....[232]....
        /*047c*/ 	.word	0x0500000f


	//   ....[233]....
        /*0480*/ 	.word	0x0500000f


	//   ....[234]....
        /*0484*/ 	.word	0x0500000f


	//   ....[235]....
        /*0488*/ 	.word	0x0500000f


	//   ....[236]....
        /*048c*/ 	.word	0x0500000f


	//   ....[237]....
        /*0490*/ 	.word	0x0500000f


	//   ....[238]....
        /*0494*/ 	.word	0x0500000f


	//   ....[239]....
        /*0498*/ 	.word	0x0500000f


	//   ....[240]....
        /*049c*/ 	.word	0x0500000f


	//   ....[241]....
        /*04a0*/ 	.word	0x0500000f


	//   ....[242]....
        /*04a4*/ 	.word	0x0500000f


	//   ....[243]....
        /*04a8*/ 	.word	0x0500000f


	//   ....[244]....
        /*04ac*/ 	.word	0x0500000f


	//   ....[245]....
        /*04b0*/ 	.word	0x0500000f


	//   ....[246]....
        /*04b4*/ 	.word	0x0500000f


	//   ....[247]....
        /*04b8*/ 	.word	0x0500000f


	//   ....[248]....
        /*04bc*/ 	.word	0x0500000f


	//   ....[249]....
        /*04c0*/ 	.word	0x0500000f


	//   ....[250]....
        /*04c4*/ 	.word	0x0500000f


	//   ....[251]....
        /*04c8*/ 	.word	0x0500000f


	//   ....[252]....
        /*04cc*/ 	.word	0x0500000f


	//   ....[253]....
        /*04d0*/ 	.word	0x0500000f


	//   ....[254]....
        /*04d4*/ 	.word	0x0500000f


	//   ....[255]....
        /*04d8*/ 	.word	0x0500000f


	//   ....[0]....
        /*04dc*/ 	.word	0x0500000f


	//   ....[1]....
        /*04e0*/ 	.word	0x0500000f


	//   ....[2]....
        /*04e4*/ 	.word	0x0500000f


	//   ....[3]....
        /*04e8*/ 	.word	0x0500000f


	//   ....[4]....
        /*04ec*/ 	.word	0x0500000f


	//   ....[5]....
        /*04f0*/ 	.word	0x0500000f


	//   ....[6]....
        /*04f4*/ 	.word	0x0500000f


	//   ....[7]....
        /*04f8*/ 	.word	0x0500000f


	//   ....[8]....
        /*04fc*/ 	.word	0x0500000f


	//   ....[9]....
        /*0500*/ 	.word	0x0500000f


	//   ....[10]....
        /*0504*/ 	.word	0x0500000f


	//   ....[11]....
        /*0508*/ 	.word	0x0500000f


	//   ....[12]....
        /*050c*/ 	.word	0x0500000f


	//   ....[13]....
        /*0510*/ 	.word	0x0500000f


	//   ....[14]....
        /*0514*/ 	.word	0x0500000f


	//   ....[15]....
        /*0518*/ 	.word	0x0500000f


	//   ....[16]....
        /*051c*/ 	.word	0x0500000f


	//   ....[17]....
        /*0520*/ 	.word	0x0500000f


	//   ....[18]....
        /*0524*/ 	.word	0x0500000f


	//   ....[19]....
        /*0528*/ 	.word	0x0500000f


	//   ....[20]....
        /*052c*/ 	.word	0x0500000f


	//   ....[21]....
        /*0530*/ 	.word	0x0500000f


	//   ....[22]....
        /*0534*/ 	.word	0x0500000f


	//   ....[23]....
        /*0538*/ 	.word	0x0500000f


	//   ....[24]....
        /*053c*/ 	.word	0x0500000f


	//   ....[25]....
        /*0540*/ 	.word	0x0500000f


	//   ....[26]....
        /*0544*/ 	.word	0x0500000f


	//   ....[27]....
        /*0548*/ 	.word	0x0500000f


	//   ....[28]....
        /*054c*/ 	.word	0x0500000f


	//   ....[29]....
        /*0550*/ 	.word	0x0500000f


	//   ....[30]....
        /*0554*/ 	.word	0x0500000f


	//   ....[31]....
        /*0558*/ 	.word	0x0500000f


	//   ....[32]....
        /*055c*/ 	.word	0x0500000f


	//   ....[33]....
        /*0560*/ 	.word	0x0500000f


	//   ....[34]....
        /*0564*/ 	.word	0x0500000f


	//   ....[35]....
        /*0568*/ 	.word	0x0500000f


	//   ....[36]....
        /*056c*/ 	.word	0x0500000f


	//   ....[37]....
        /*0570*/ 	.word	0x0500000f


	//   ....[38]....
        /*0574*/ 	.word	0x0500000f


	//   ....[39]....
        /*0578*/ 	.word	0x0500000f


	//   ....[40]....
        /*057c*/ 	.word	0x0500000f


	//   ....[41]....
        /*0580*/ 	.word	0x0500000f


	//   ....[42]....
        /*0584*/ 	.word	0x0500000f


	//----- nvinfo : EIATTR_COOP_GROUP_INSTR_OFFSETS
	.align		4
.L_366:
        /*0588*/ 	.byte	0x04, 0x28
        /*058a*/ 	.short	(.L_368 - .L_367)


	//   ....[0]....
.L_367:
        /*058c*/ 	.word	0x00000080


	//   ....[1]....
        /*0590*/ 	.word	0x00000090


	//   ....[2]....
        /*0594*/ 	.word	0x000002d0


	//   ....[3]....
        /*0598*/ 	.word	0x00000430


	//   ....[4]....
        /*059c*/ 	.word	0x00000550


	//   ....[5]....
        /*05a0*/ 	.word	0x000006b0


	//   ....[6]....
        /*05a4*/ 	.word	0x00001580


	//   ....[7]....
        /*05a8*/ 	.word	0x00003010


	//   ....[8]....
        /*05ac*/ 	.word	0x00003090


	//   ....[9]....
        /*05b0*/ 	.word	0x000035b0


	//   ....[10]....
        /*05b4*/ 	.word	0x00003620


	//   ....[11]....
        /*05b8*/ 	.word	0x00005120


	//   ....[12]....
        /*05bc*/ 	.word	0x000051a0


	//   ....[13]....
        /*05c0*/ 	.word	0x00005770


	//   ....[14]....
        /*05c4*/ 	.word	0x00005840


	//   ....[15]....
        /*05c8*/ 	.word	0x000070a0


	//   ....[16]....
        /*05cc*/ 	.word	0x000070d0


	//   ....[17]....
        /*05d0*/ 	.word	0x00007140


	//   ....[18]....
        /*05d4*/ 	.word	0x00007160


	//   ....[19]....
        /*05d8*/ 	.word	0x000086c0


	//   ....[20]....
        /*05dc*/ 	.word	0x000086f0


	//   ....[21]....
        /*05e0*/ 	.word	0x00008720


	//   ....[22]....
        /*05e4*/ 	.word	0x00008750


	//   ....[23]....
        /*05e8*/ 	.word	0x00008780


	//   ....[24]....
        /*05ec*/ 	.word	0x000087c0


	//   ....[25]....
        /*05f0*/ 	.word	0x000087f0


	//   ....[26]....
        /*05f4*/ 	.word	0x00008820


	//   ....[27]....
        /*05f8*/ 	.word	0x00008850


	//   ....[28]....
        /*05fc*/ 	.word	0x00008880


	//   ....[29]....
        /*0600*/ 	.word	0x000088b0


	//   ....[30]....
        /*0604*/ 	.word	0x000088e0


	//   ....[31]....
        /*0608*/ 	.word	0x00008910


	//   ....[32]....
        /*060c*/ 	.word	0x00008940


	//   ....[33]....
        /*0610*/ 	.word	0x00008970


	//   ....[34]....
        /*0614*/ 	.word	0x000089a0


	//   ....[35]....
        /*0618*/ 	.word	0x000089d0


	//   ....[36]....
        /*061c*/ 	.word	0x00008a00


	//   ....[37]....
        /*0620*/ 	.word	0x00008a30


	//   ....[38]....
        /*0624*/ 	.word	0x00008a60


	//   ....[39]....
        /*0628*/ 	.word	0x00008a90


	//   ....[40]....
        /*062c*/ 	.word	0x00008ac0


	//   ....[41]....
        /*0630*/ 	.word	0x00008af0


	//   ....[42]....
        /*0634*/ 	.word	0x00008b20


	//   ....[43]....
        /*0638*/ 	.word	0x00008b50


	//   ....[44]....
        /*063c*/ 	.word	0x00008b80


	//   ....[45]....
        /*0640*/ 	.word	0x00008bb0


	//   ....[46]....
        /*0644*/ 	.word	0x00008be0


	//   ....[47]....
        /*0648*/ 	.word	0x00008c10


	//   ....[48]....
        /*064c*/ 	.word	0x00008c40


	//   ....[49]....
        /*0650*/ 	.word	0x00008c70


	//   ....[50]....
        /*0654*/ 	.word	0x00008ca0


	//   ....[51]....
        /*0658*/ 	.word	0x00008cd0


	//   ....[52]....
        /*065c*/ 	.word	0x00008d00


	//   ....[53]....
        /*0660*/ 	.word	0x00008d30


	//   ....[54]....
        /*0664*/ 	.word	0x00008d60


	//   ....[55]....
        /*0668*/ 	.word	0x00008df0


	//   ....[56]....
        /*066c*/ 	.word	0x00008e00


	//   ....[57]....
        /*0670*/ 	.word	0x00008e10


	//   ....[58]....
        /*0674*/ 	.word	0x00008e30


	//   ....[59]....
        /*0678*/ 	.word	0x00008e40


	//   ....[60]....
        /*067c*/ 	.word	0x00008e60


	//   ....[61]....
        /*0680*/ 	.word	0x00008e70


	//   ....[62]....
        /*0684*/ 	.word	0x00008e80


	//   ....[63]....
        /*0688*/ 	.word	0x00008e90


	//   ....[64]....
        /*068c*/ 	.word	0x00008eb0


	//   ....[65]....
        /*0690*/ 	.word	0x00008ee0


	//   ....[66]....
        /*0694*/ 	.word	0x00008f00


	//   ....[67]....
        /*0698*/ 	.word	0x00008f10


	//   ....[68]....
        /*069c*/ 	.word	0x00008f20


	//   ....[69]....
        /*06a0*/ 	.word	0x00008f30


	//   ....[70]....
        /*06a4*/ 	.word	0x00008f40


	//   ....[71]....
        /*06a8*/ 	.word	0x00008f50


	//   ....[72]....
        /*06ac*/ 	.word	0x00008f60


	//   ....[73]....
        /*06b0*/ 	.word	0x00008f70


	//   ....[74]....
        /*06b4*/ 	.word	0x00008f80


	//   ....[75]....
        /*06b8*/ 	.word	0x00008f90


	//   ....[76]....
        /*06bc*/ 	.word	0x00008fb0


	//   ....[77]....
        /*06c0*/ 	.word	0x00008fd0


	//   ....[78]....
        /*06c4*/ 	.word	0x00008fe0


	//   ....[79]....
        /*06c8*/ 	.word	0x00008ff0


	//   ....[80]....
        /*06cc*/ 	.word	0x00009010


	//   ....[81]....
        /*06d0*/ 	.word	0x00009040


	//   ....[82]....
        /*06d4*/ 	.word	0x00009070


	//   ....[83]....
        /*06d8*/ 	.word	0x000098e0


	//   ....[84]....
        /*06dc*/ 	.word	0x00009920


	//   ....[85]....
        /*06e0*/ 	.word	0x000099c0


	//   ....[86]....
        /*06e4*/ 	.word	0x000099f0


	//   ....[87]....
        /*06e8*/ 	.word	0x0000a1e0


	//   ....[88]....
        /*06ec*/ 	.word	0x0000a200


	//   ....[89]....
        /*06f0*/ 	.word	0x0000a350


	//   ....[90]....
        /*06f4*/ 	.word	0x0000a370


	//   ....[91]....
        /*06f8*/ 	.word	0x0000a4b0


	//   ....[92]....
        /*06fc*/ 	.word	0x0000a4d0


	//   ....[93]....
        /*0700*/ 	.word	0x0000a620


	//   ....[94]....
        /*0704*/ 	.word	0x0000a640


	//   ....[95]....
        /*0708*/ 	.word	0x0000af90


	//   ....[96]....
        /*070c*/ 	.word	0x0000afc0


	//   ....[97]....
        /*0710*/ 	.word	0x0000b110


	//   ....[98]....
        /*0714*/ 	.word	0x0000b130


	//   ....[99]....
        /*0718*/ 	.word	0x0000b270


	//   ....[100]....
        /*071c*/ 	.word	0x0000b290


	//   ....[101]....
        /*0720*/ 	.word	0x0000b3e0


	//   ....[102]....
        /*0724*/ 	.word	0x0000b400


	//   ....[103]....
        /*0728*/ 	.word	0x0000b5c0


	//   ....[104]....
        /*072c*/ 	.word	0x0000b770


	//   ....[105]....
        /*0730*/ 	.word	0x0000b7a0


	//   ....[106]....
        /*0734*/ 	.word	0x0000b7d0


	//   ....[107]....
        /*0738*/ 	.word	0x0000b800


	//   ....[108]....
        /*073c*/ 	.word	0x0000b830


	//   ....[109]....
        /*0740*/ 	.word	0x0000b870


	//   ....[110]....
        /*0744*/ 	.word	0x0000b9c0


	//   ....[111]....
        /*0748*/ 	.word	0x0000b9f0


	//   ....[112]....
        /*074c*/ 	.word	0x0000ba20


	//   ....[113]....
        /*0750*/ 	.word	0x0000ba50


	//   ....[114]....
        /*0754*/ 	.word	0x0000ba80


	//   ....[115]....
        /*0758*/ 	.word	0x0000bac0


	//   ....[116]....
        /*075c*/ 	.word	0x0000bb40


	//   ....[117]....
        /*0760*/ 	.word	0x0000bb80


	//   ....[118]....
        /*0764*/ 	.word	0x0000bc10


	//   ....[119]....
        /*0768*/ 	.word	0x0000d390


	//   ....[120]....
        /*076c*/ 	.word	0x0000d3d0


	//   ....[121]....
        /*0770*/ 	.word	0x0000d4e0


	//   ....[122]....
        /*0774*/ 	.word	0x0000d4f0


	//   ....[123]....
        /*0778*/ 	.word	0x0000d560


	//   ....[124]....
        /*077c*/ 	.word	0x0000d570


	//   ....[125]....
        /*0780*/ 	.word	0x0000d5e0


	//   ....[126]....
        /*0784*/ 	.word	0x0000d5f0


	//   ....[127]....
        /*0788*/ 	.word	0x0000d660


	//   ....[128]....
        /*078c*/ 	.word	0x0000d670


	//   ....[129]....
        /*0790*/ 	.word	0x0000d6e0


	//   ....[130]....
        /*0794*/ 	.word	0x0000d6f0


	//   ....[131]....
        /*0798*/ 	.word	0x0000d760


	//   ....[132]....
        /*079c*/ 	.word	0x0000d770


	//   ....[133]....
        /*07a0*/ 	.word	0x0000d780


	//   ....[134]....
        /*07a4*/ 	.word	0x0000d800


	//   ....[135]....
        /*07a8*/ 	.word	0x0000db90


	//   ....[136]....
        /*07ac*/ 	.word	0x0000dbc0


	//   ....[137]....
        /*07b0*/ 	.word	0x0000dbe0


	//   ....[138]....
        /*07b4*/ 	.word	0x0000dce0


	//   ....[139]....
        /*07b8*/ 	.word	0x0000dcf0


	//   ....[140]....
        /*07bc*/ 	.word	0x0000dd80


	//   ....[141]....
        /*07c0*/ 	.word	0x0000dd90


	//   ....[142]....
        /*07c4*/ 	.word	0x0000de20


	//   ....[143]....
        /*07c8*/ 	.word	0x0000de30


	//   ....[144]....
        /*07cc*/ 	.word	0x0000deb0


	//   ....[145]....
        /*07d0*/ 	.word	0x0000dec0


	//   ....[146]....
        /*07d4*/ 	.word	0x0000df40


	//   ....[147]....
        /*07d8*/ 	.word	0x0000df50


	//   ....[148]....
        /*07dc*/ 	.word	0x0000dfd0


	//   ....[149]....
        /*07e0*/ 	.word	0x0000dfe0


	//   ....[150]....
        /*07e4*/ 	.word	0x0000dff0


	//   ....[151]....
        /*07e8*/ 	.word	0x0000e780


	//   ....[152]....
        /*07ec*/ 	.word	0x0000e7b0


	//   ....[153]....
        /*07f0*/ 	.word	0x0000e7e0


	//   ....[154]....
        /*07f4*/ 	.word	0x0000e860


	//   ....[155]....
        /*07f8*/ 	.word	0x0000e8b0


	//   ....[156]....
        /*07fc*/ 	.word	0x0000e900


	//   ....[157]....
        /*0800*/ 	.word	0x0000e950


	//   ....[158]....
        /*0804*/ 	.word	0x0000e9a0


	//   ....[159]....
        /*0808*/ 	.word	0x0000e9f0


	//   ....[160]....
        /*080c*/ 	.word	0x0000ea40


	//   ....[161]....
        /*0810*/ 	.word	0x0000ea90


	//   ....[162]....
        /*0814*/ 	.word	0x0000eae0


	//   ....[163]....
        /*0818*/ 	.word	0x0000eb30


	//   ....[164]....
        /*081c*/ 	.word	0x0000eb70


	//   ....[165]....
        /*0820*/ 	.word	0x0000eb90


	//   ....[166]....
        /*0824*/ 	.word	0x0000ebd0


	//   ....[167]....
        /*0828*/ 	.word	0x0000f2e0


	//   ....[168]....
        /*082c*/ 	.word	0x0000f300


	//   ....[169]....
        /*0830*/ 	.word	0x0000f360


	//   ....[170]....
        /*0834*/ 	.word	0x0000f370


	//   ....[171]....
        /*0838*/ 	.word	0x0000f3c0


	//   ....[172]....
        /*083c*/ 	.word	0x0000f3d0


	//   ....[173]....
        /*0840*/ 	.word	0x0000f420


	//   ....[174]....
        /*0844*/ 	.word	0x0000f430


	//   ....[175]....
        /*0848*/ 	.word	0x0000f480


	//   ....[176]....
        /*084c*/ 	.word	0x0000f490


	//   ....[177]....
        /*0850*/ 	.word	0x0000f4e0


	//   ....[178]....
        /*0854*/ 	.word	0x0000f4f0


	//   ....[179]....
        /*0858*/ 	.word	0x0000f540


	//   ....[180]....
        /*085c*/ 	.word	0x0000f550


	//   ....[181]....
        /*0860*/ 	.word	0x0000f560


	//   ....[182]....
        /*0864*/ 	.word	0x0000f5b0


	//   ....[183]....
        /*0868*/ 	.word	0x0000f8e0


	//   ....[184]....
        /*086c*/ 	.word	0x0000f8f0


	//   ....[185]....
        /*0870*/ 	.word	0x0000f950


	//   ....[186]....
        /*0874*/ 	.word	0x0000f960


	//   ....[187]....
        /*0878*/ 	.word	0x0000f9b0


	//   ....[188]....
        /*087c*/ 	.word	0x0000f9c0


	//   ....[189]....
        /*0880*/ 	.word	0x0000fa10


	//   ....[190]....
        /*0884*/ 	.word	0x0000fa20


	//   ....[191]....
        /*0888*/ 	.word	0x0000fa70


	//   ....[192]....
        /*088c*/ 	.word	0x0000fa80


	//   ....[193]....
        /*0890*/ 	.word	0x0000fad0


	//   ....[194]....
        /*0894*/ 	.word	0x0000fae0


	//   ....[195]....
        /*0898*/ 	.word	0x0000fb30


	//   ....[196]....
        /*089c*/ 	.word	0x0000fb40


	//   ....[197]....
        /*08a0*/ 	.word	0x0000fb50


	//   ....[198]....
        /*08a4*/ 	.word	0x0000fba0


	//   ....[199]....
        /*08a8*/ 	.word	0x00011500


	//   ....[200]....
        /*08ac*/ 	.word	0x00011530


	//   ....[201]....
        /*08b0*/ 	.word	0x00011560


	//   ....[202]....
        /*08b4*/ 	.word	0x00011570


	//   ....[203]....
        /*08b8*/ 	.word	0x000115a0


	//   ....[204]....
        /*08bc*/ 	.word	0x000115b0


	//   ....[205]....
        /*08c0*/ 	.word	0x000115e0


	//   ....[206]....
        /*08c4*/ 	.word	0x00011620


	//   ....[207]....
        /*08c8*/ 	.word	0x00011760


	//   ....[208]....
        /*08cc*/ 	.word	0x00011790


	//   ....[209]....
        /*08d0*/ 	.word	0x000117c0


	//   ....[210]....
        /*08d4*/ 	.word	0x000117f0


	//   ....[211]....
        /*08d8*/ 	.word	0x00011820


	//   ....[212]....
        /*08dc*/ 	.word	0x00011860


	//   ....[213]....
        /*08e0*/ 	.word	0x000118f0


	//   ....[214]....
        /*08e4*/ 	.word	0x00011930


	//   ....[215]....
        /*08e8*/ 	.word	0x000119c0


	//   ....[216]....
        /*08ec*/ 	.word	0x00011dc0


	//   ....[217]....
        /*08f0*/ 	.word	0x00012340


	//   ....[218]....
        /*08f4*/ 	.word	0x00012430


	//   ....[219]....
        /*08f8*/ 	.word	0x00012520


	//   ....[220]....
        /*08fc*/ 	.word	0x00012620


	//   ....[221]....
        /*0900*/ 	.word	0x000126d0


	//   ....[222]....
        /*0904*/ 	.word	0x00012730


	//   ....[223]....
        /*0908*/ 	.word	0x00012810


	//   ....[224]....
        /*090c*/ 	.word	0x00012870


	//   ....[225]....
        /*0910*/ 	.word	0x00012950


	//   ....[226]....
        /*0914*/ 	.word	0x000129b0


	//   ....[227]....
        /*0918*/ 	.word	0x00012a90


	//   ....[228]....
        /*091c*/ 	.word	0x00012af0


	//   ....[229]....
        /*0920*/ 	.word	0x00012bd0


	//   ....[230]....
        /*0924*/ 	.word	0x00012c30


	//   ....[231]....
        /*0928*/ 	.word	0x00012d10


	//   ....[232]....
        /*092c*/ 	.word	0x00012d70


	//   ....[233]....
        /*0930*/ 	.word	0x00012e40


	//   ....[234]....
        /*0934*/ 	.word	0x00012fe0


	//   ....[235]....
        /*0938*/ 	.word	0x00013070


	//   ....[236]....
        /*093c*/ 	.word	0x00013190


	//   ....[237]....
        /*0940*/ 	.word	0x000131e0


	//   ....[238]....
        /*0944*/ 	.word	0x00013300


	//   ....[239]....
        /*0948*/ 	.word	0x00013350


	//   ....[240]....
        /*094c*/ 	.word	0x00013470


	//   ....[241]....
        /*0950*/ 	.word	0x000134c0


	//   ....[242]....
        /*0954*/ 	.word	0x000135c0


	//   ....[243]....
        /*0958*/ 	.word	0x00013660


	//   ....[244]....
        /*095c*/ 	.word	0x000136c0


	//   ....[245]....
        /*0960*/ 	.word	0x000137b0


	//   ....[246]....
        /*0964*/ 	.word	0x00013810


	//   ....[247]....
        /*0968*/ 	.word	0x00013900


	//   ....[248]....
        /*096c*/ 	.word	0x00013960


	//   ....[249]....
        /*0970*/ 	.word	0x00013a50


	//   ....[250]....
        /*0974*/ 	.word	0x00013af0


	//   ....[251]....
        /*0978*/ 	.word	0x00013b60


	//   ....[252]....
        /*097c*/ 	.word	0x00013bc0


	//   ....[253]....
        /*0980*/ 	.word	0x00013cb0


	//   ....[254]....
        /*0984*/ 	.word	0x00013d30


	//   ....[255]....
        /*0988*/ 	.word	0x00013e00


	//   ....[0]....
        /*098c*/ 	.word	0x00013e80


	//   ....[1]....
        /*0990*/ 	.word	0x00013f50


	//   ....[2]....
        /*0994*/ 	.word	0x00013fd0


	//   ....[3]....
        /*0998*/ 	.word	0x000140a0


	//   ....[4]....
        /*099c*/ 	.word	0x00014120


	//   ....[5]....
        /*09a0*/ 	.word	0x000141f0


	//   ....[6]....
        /*09a4*/ 	.word	0x00014270


	//   ....[7]....
        /*09a8*/ 	.word	0x00014330


	//   ....[8]....
        /*09ac*/ 	.word	0x000143b0


	//   ....[9]....
        /*09b0*/ 	.word	0x00014460


	//   ....[10]....
        /*09b4*/ 	.word	0x00014590


	//   ....[11]....
        /*09b8*/ 	.word	0x00014630


	//   ....[12]....
        /*09bc*/ 	.word	0x00014690


	//   ....[13]....
        /*09c0*/ 	.word	0x00014750


	//   ....[14]....
        /*09c4*/ 	.word	0x000147b0


	//   ....[15]....
        /*09c8*/ 	.word	0x00014870


	//   ....[16]....
        /*09cc*/ 	.word	0x000148d0


	//   ....[17]....
        /*09d0*/ 	.word	0x00014990


	//   ....[18]....
        /*09d4*/ 	.word	0x000149f0


	//   ....[19]....
        /*09d8*/ 	.word	0x00014ab0


	//   ....[20]....
        /*09dc*/ 	.word	0x00014b10


	//   ....[21]....
        /*09e0*/ 	.word	0x00014bd0


	//   ....[22]....
        /*09e4*/ 	.word	0x00014c30


	//   ....[23]....
        /*09e8*/ 	.word	0x00014cf0


	//   ....[24]....
        /*09ec*/ 	.word	0x00014d50


	//   ....[25]....
        /*09f0*/ 	.word	0x00014e10


	//   ....[26]....
        /*09f4*/ 	.word	0x00014f00


	//   ....[27]....
        /*09f8*/ 	.word	0x00014f90


	//   ....[28]....
        /*09fc*/ 	.word	0x00014ff0


	//   ....[29]....
        /*0a00*/ 	.word	0x000150b0


	//   ....[30]....
        /*0a04*/ 	.word	0x00015110


	//   ....[31]....
        /*0a08*/ 	.word	0x000151d0


	//   ....[32]....
        /*0a0c*/ 	.word	0x00015230


	//   ....[33]....
        /*0a10*/ 	.word	0x000152f0


	//   ....[34]....
        /*0a14*/ 	.word	0x00015350


	//   ....[35]....
        /*0a18*/ 	.word	0x00015410


	//   ....[36]....
        /*0a1c*/ 	.word	0x00015470


	//   ....[37]....
        /*0a20*/ 	.word	0x00015530


	//   ....[38]....
        /*0a24*/ 	.word	0x00015590


	//   ....[39]....
        /*0a28*/ 	.word	0x00015650


	//   ....[40]....
        /*0a2c*/ 	.word	0x000156b0


	//   ....[41]....
        /*0a30*/ 	.word	0x00015770


	//   ....[42]....
        /*0a34*/ 	.word	0x000159d0


	//----- nvinfo : EIATTR_REG_RECONFIG
	.align		4
.L_368:
        /*0a38*/ 	.byte	0x01, 0x54
	.zero		2


	//----- nvinfo : EIATTR_SYSCALL_OFFSETS
	.align		4
        /*0a3c*/ 	.byte	0x04, 0x46
        /*0a3e*/ 	.short	(.L_370 - .L_369)


	//   ....[0]....
.L_369:
        /*0a40*/ 	.word	0x00001770


	//   ....[1]....
        /*0a44*/ 	.word	0x0000c970


	//   ....[2]....
        /*0a48*/ 	.word	0x0000cae0


	//   ....[3]....
        /*0a4c*/ 	.word	0x0000cc30


	//   ....[4]....
        /*0a50*/ 	.word	0x0000cd70


	//   ....[5]....
        /*0a54*/ 	.word	0x0000e3e0


	//----- nvinfo : EIATTR_MBARRIER_INSTR_OFFSETS
	.align		4
.L_370:
        /*0a58*/ 	.byte	0x04, 0x39
        /*0a5a*/ 	.short	(.L_372 - .L_371)


	//   ....[0]....
.L_371:
        /*0a5c*/ 	.word	0x00000180
        /*0a60*/ 	.word	0x000000ff
        /*0a64*/ 	.word	0x00038800
        /*0a68*/ 	.short	0x0100
        /*0a6a*/ 	.byte	0x08
	.zero		1


	//   ....[1]....
        /*0a6c*/ 	.word	0x00000190
        /*0a70*/ 	.word	0x000000ff
        /*0a74*/ 	.word	0x00038820
        /*0a78*/ 	.short	0x0100
        /*0a7a*/ 	.byte	0x08
	.zero		1


	//   ....[2]....
        /*0a7c*/ 	.word	0x00000280
        /*0a80*/ 	.word	0x000000ff
        /*0a84*/ 	.word	0x00038830
        /*0a88*/ 	.short	0x0100
        /*0a8a*/ 	.byte	0x08
	.zero		1


	//   ....[3]....
        /*0a8c*/ 	.word	0x00000290
        /*0a90*/ 	.word	0x000000ff
        /*0a94*/ 	.word	0x00038840
        /*0a98*/ 	.short	0x0100
        /*0a9a*/ 	.byte	0x08
	.zero		1


	//   ....[4]....
        /*0a9c*/ 	.word	0x000002a0
        /*0aa0*/ 	.word	0x000000ff
        /*0aa4*/ 	.word	0x00038838
        /*0aa8*/ 	.short	0x0100
        /*0aaa*/ 	.byte	0x08
	.zero		1


	//   ....[5]....
        /*0aac*/ 	.word	0x000002b0
        /*0ab0*/ 	.word	0x000000ff
        /*0ab4*/ 	.word	0x00038848
        /*0ab8*/ 	.short	0x0100
        /*0aba*/ 	.byte	0x08
	.zero		1


	//   ....[6]....
        /*0abc*/ 	.word	0x000003e0
        /*0ac0*/ 	.word	0x000000ff
        /*0ac4*/ 	.word	0x00038850
        /*0ac8*/ 	.short	0x0100
        /*0aca*/ 	.byte	0x08
	.zero		1


	//   ....[7]....
        /*0acc*/ 	.word	0x000003f0
        /*0ad0*/ 	.word	0x000000ff
        /*0ad4*/ 	.word	0x00038860
        /*0ad8*/ 	.short	0x0100
        /*0ada*/ 	.byte	0x08
	.zero		1


	//   ....[8]....
        /*0adc*/ 	.word	0x00000400
        /*0ae0*/ 	.word	0x000000ff
        /*0ae4*/ 	.word	0x00038858
        /*0ae8*/ 	.short	0x0100
        /*0aea*/ 	.byte	0x08
	.zero		1


	//   ....[9]....
        /*0aec*/ 	.word	0x00000410
        /*0af0*/ 	.word	0x000000ff
        /*0af4*/ 	.word	0x00038868
        /*0af8*/ 	.short	0x0100
        /*0afa*/ 	.byte	0x08
	.zero		1


	//   ....[10]....
        /*0afc*/ 	.word	0x00000500
        /*0b00*/ 	.word	0x000000ff
        /*0b04*/ 	.word	0x00038870
        /*0b08*/ 	.short	0x0100
        /*0b0a*/ 	.byte	0x06
	.zero		1


	//   ....[11]....
        /*0b0c*/ 	.word	0x00000510
        /*0b10*/ 	.word	0x000000ff
        /*0b14*/ 	.word	0x00038880
        /*0b18*/ 	.short	0x0100
        /*0b1a*/ 	.byte	0x06
	.zero		1


	//   ....[12]....
        /*0b1c*/ 	.word	0x00000520
        /*0b20*/ 	.word	0x000000ff
        /*0b24*/ 	.word	0x00038878
        /*0b28*/ 	.short	0x0100
        /*0b2a*/ 	.byte	0x06
	.zero		1


	//   ....[13]....
        /*0b2c*/ 	.word	0x00000530
        /*0b30*/ 	.word	0x000000ff
        /*0b34*/ 	.word	0x00038888
        /*0b38*/ 	.short	0x0100
        /*0b3a*/ 	.byte	0x06
	.zero		1


	//   ....[14]....
        /*0b3c*/ 	.word	0x00000660
        /*0b40*/ 	.word	0x000000ff
        /*0b44*/ 	.word	0x00038890
        /*0b48*/ 	.short	0x0100
        /*0b4a*/ 	.byte	0x08
	.zero		1


	//   ....[15]....
        /*0b4c*/ 	.word	0x00000670
        /*0b50*/ 	.word	0x000000ff
        /*0b54*/ 	.word	0x000388a0
        /*0b58*/ 	.short	0x0100
        /*0b5a*/ 	.byte	0x08
	.zero		1


	//   ....[16]....
        /*0b5c*/ 	.word	0x00000680
        /*0b60*/ 	.word	0x000000ff
        /*0b64*/ 	.word	0x00038898
        /*0b68*/ 	.short	0x0100
        /*0b6a*/ 	.byte	0x08
	.zero		1


	//   ....[17]....
        /*0b6c*/ 	.word	0x00000690
        /*0b70*/ 	.word	0x000000ff
        /*0b74*/ 	.word	0x000388a8
        /*0b78*/ 	.short	0x0100
        /*0b7a*/ 	.byte	0x08
	.zero		1


	//   ....[18]....
        /*0b7c*/ 	.word	0x000007e0
        /*0b80*/ 	.word	0x000000ff
        /*0b84*/ 	.word	0x000388b0
        /*0b88*/ 	.short	0x0100
        /*0b8a*/ 	.byte	0x08
	.zero		1


	//   ....[19]....
        /*0b8c*/ 	.word	0x000007f0
        /*0b90*/ 	.word	0x000000ff
        /*0b94*/ 	.word	0x000388c0
        /*0b98*/ 	.short	0x0100
        /*0b9a*/ 	.byte	0x08
	.zero		1


	//   ....[20]....
        /*0b9c*/ 	.word	0x00000800
        /*0ba0*/ 	.word	0x000000ff
        /*0ba4*/ 	.word	0x000388b8
        /*0ba8*/ 	.short	0x0100
        /*0baa*/ 	.byte	0x08
	.zero		1


	//   ....[21]....
        /*0bac*/ 	.word	0x00000810
        /*0bb0*/ 	.word	0x000000ff
        /*0bb4*/ 	.word	0x000388c8
        /*0bb8*/ 	.short	0x0100
        /*0bba*/ 	.byte	0x08
	.zero		1


	//   ....[22]....
        /*0bbc*/ 	.word	0x00001a90
        /*0bc0*/ 	.word	0x000000ff
        /*0bc4*/ 	.word	0x00038800
        /*0bc8*/ 	.short	0x010a
        /*0bca*/ 	.byte	0x34
	.zero		1


	//   ....[23]....
        /*0bcc*/ 	.word	0x00001b80
        /*0bd0*/ 	.word	0x000000ff
        /*0bd4*/ 	.word	0x00038830
        /*0bd8*/ 	.short	0x010a
        /*0bda*/ 	.byte	0x35
	.zero		1


	//   ....[24]....
        /*0bdc*/ 	.word	0x00001bc0
        /*0be0*/ 	.word	0x000000ff
        /*0be4*/ 	.word	0x00038830
        /*0be8*/ 	.short	0x010a
        /*0bea*/ 	.byte	0x35
	.zero		1


	//   ....[25]....
        /*0bec*/ 	.word	0x00002630
        /*0bf0*/ 	.word	0x000000ff
        /*0bf4*/ 	.word	0x00000000
        /*0bf8*/ 	.short	0x0101
        /*0bfa*/ 	.byte	0x06
	.zero		1


	//   ....[26]....
        /*0bfc*/ 	.word	0x00004180
        /*0c00*/ 	.word	0x000000ff
        /*0c04*/ 	.word	0x00038850
        /*0c08*/ 	.short	0x010a
        /*0c0a*/ 	.byte	0x35
	.zero		1


	//   ....[27]....
        /*0c0c*/ 	.word	0x000041c0
        /*0c10*/ 	.word	0x000000ff
        /*0c14*/ 	.word	0x00038850
        /*0c18*/ 	.short	0x010a
        /*0c1a*/ 	.byte	0x35
	.zero		1


	//   ....[28]....
        /*0c1c*/ 	.word	0x00004410
        /*0c20*/ 	.word	0x000000ff
        /*0c24*/ 	.word	0x00000000
        /*0c28*/ 	.short	0x0101
        /*0c2a*/ 	.byte	0x35
	.zero		1


	//   ....[29]....
        /*0c2c*/ 	.word	0x00004590
        /*0c30*/ 	.word	0x000000ff
        /*0c34*/ 	.word	0x00038830
        /*0c38*/ 	.short	0x010a
        /*0c3a*/ 	.byte	0x2f
	.zero		1


	//   ....[30]....
        /*0c3c*/ 	.word	0x000045e0
        /*0c40*/ 	.word	0x000000ff
        /*0c44*/ 	.word	0x00038830
        /*0c48*/ 	.short	0x010a
        /*0c4a*/ 	.byte	0x2f
	.zero		1


	//   ....[31]....
        /*0c4c*/ 	.word	0x00004d80
        /*0c50*/ 	.word	0x000000ff
        /*0c54*/ 	.word	0x00000000
        /*0c58*/ 	.short	0x0101
        /*0c5a*/ 	.byte	0x06
	.zero		1


	//   ....[32]....
        /*0c5c*/ 	.word	0x00006c70
        /*0c60*/ 	.word	0x000000ff
        /*0c64*/ 	.word	0x00038850
        /*0c68*/ 	.short	0x010a
        /*0c6a*/ 	.byte	0x2f
	.zero		1


	//   ....[33]....
        /*0c6c*/ 	.word	0x00006cd0
        /*0c70*/ 	.word	0x000000ff
        /*0c74*/ 	.word	0x00038850
        /*0c78*/ 	.short	0x010a
        /*0c7a*/ 	.byte	0x2f
	.zero		1


	//   ....[34]....
        /*0c7c*/ 	.word	0x00006ee0
        /*0c80*/ 	.word	0x000000ff
        /*0c84*/ 	.word	0x00000000
        /*0c88*/ 	.short	0x0101
        /*0c8a*/ 	.byte	0x2f
	.zero		1


	//   ....[35]....
        /*0c8c*/ 	.word	0x0000a1d0
        /*0c90*/ 	.word	0x00000004
        /*0c94*/ 	.word	0x00000000
        /*0c98*/ 	.short	0x0101
        /*0c9a*/ 	.byte	0x3f
	.zero		1


	//   ....[36]....
        /*0c9c*/ 	.word	0x0000d180
        /*0ca0*/ 	.word	0x00000006
        /*0ca4*/ 	.word	0x00038880
        /*0ca8*/ 	.short	0x010a
        /*0caa*/ 	.byte	0x3f
	.zero		1


	//   ....[37]....
        /*0cac*/ 	.word	0x0000d8f0
        /*0cb0*/ 	.word	0x00000006
        /*0cb4*/ 	.word	0x00038870
        /*0cb8*/ 	.short	0x0107
        /*0cba*/ 	.byte	0x3f
	.zero		1


	//   ....[38]....
        /*0cbc*/ 	.word	0x0000d9b0
        /*0cc0*/ 	.word	0x00000006
        /*0cc4*/ 	.word	0x00038870
        /*0cc8*/ 	.short	0x0101
        /*0cca*/ 	.byte	0x3f
	.zero		1


	//   ....[39]....
        /*0ccc*/ 	.word	0x0000da00
        /*0cd0*/ 	.word	0x00000006
        /*0cd4*/ 	.word	0x00038840
        /*0cd8*/ 	.short	0x010a
        /*0cda*/ 	.byte	0x3f
	.zero		1


	//   ....[40]....
        /*0cdc*/ 	.word	0x0000e110
        /*0ce0*/ 	.word	0x00000006
        /*0ce4*/ 	.word	0x00038830
        /*0ce8*/ 	.short	0x0107
        /*0cea*/ 	.byte	0x3f
	.zero		1


	//   ....[41]....
        /*0cec*/ 	.word	0x0000e1d0
        /*0cf0*/ 	.word	0x00000006
        /*0cf4*/ 	.word	0x00038830
        /*0cf8*/ 	.short	0x0101
        /*0cfa*/ 	.byte	0x3f
	.zero		1


	//   ....[42]....
        /*0cfc*/ 	.word	0x0000ecc0
        /*0d00*/ 	.word	0x00000017
        /*0d04*/ 	.word	0x00038800
        /*0d08*/ 	.short	0x0107
        /*0d0a*/ 	.byte	0x3f
	.zero		1


	//   ....[43]....
        /*0d0c*/ 	.word	0x0000edc0
        /*0d10*/ 	.word	0x00000017
        /*0d14*/ 	.word	0x00038800
        /*0d18*/ 	.short	0x0101
        /*0d1a*/ 	.byte	0x3f
	.zero		1


	//   ....[44]....
        /*0d1c*/ 	.word	0x0000ede0
        /*0d20*/ 	.word	0x00000017
        /*0d24*/ 	.word	0x00038820
        /*0d28*/ 	.short	0x010a
        /*0d2a*/ 	.byte	0x3f
	.zero		1


	//   ....[45]....
        /*0d2c*/ 	.word	0x0000f130
        /*0d30*/ 	.word	0x00000000
        /*0d34*/ 	.word	0x00038880
        /*0d38*/ 	.short	0x010a
        /*0d3a*/ 	.byte	0x3f
	.zero		1


	//   ....[46]....
        /*0d3c*/ 	.word	0x0000f640
        /*0d40*/ 	.word	0x00000000
        /*0d44*/ 	.word	0x00038870
        /*0d48*/ 	.short	0x0107
        /*0d4a*/ 	.byte	0x3f
	.zero		1


	//   ....[47]....
        /*0d4c*/ 	.word	0x0000f700
        /*0d50*/ 	.word	0x00000000
        /*0d54*/ 	.word	0x00038870
        /*0d58*/ 	.short	0x0101
        /*0d5a*/ 	.byte	0x3f
	.zero		1


	//   ....[48]....
        /*0d5c*/ 	.word	0x0000f730
        /*0d60*/ 	.word	0x00000000
        /*0d64*/ 	.word	0x00038840
        /*0d68*/ 	.short	0x010a
        /*0d6a*/ 	.byte	0x3f
	.zero		1


	//   ....[49]....
        /*0d6c*/ 	.word	0x0000fc30
        /*0d70*/ 	.word	0x00000000
        /*0d74*/ 	.word	0x00038830
        /*0d78*/ 	.short	0x0107
        /*0d7a*/ 	.byte	0x3f
	.zero		1


	//   ....[50]....
        /*0d7c*/ 	.word	0x0000fcf0
        /*0d80*/ 	.word	0x00000000
        /*0d84*/ 	.word	0x00038830
        /*0d88*/ 	.short	0x0101
        /*0d8a*/ 	.byte	0x3f
	.zero		1


	//   ....[51]....
        /*0d8c*/ 	.word	0x0000fd80
        /*0d90*/ 	.word	0x00000000
        /*0d94*/ 	.word	0x00038870
        /*0d98*/ 	.short	0x010a
        /*0d9a*/ 	.byte	0x3f
	.zero		1


	//   ....[52]....
        /*0d9c*/ 	.word	0x0000fe10
        /*0da0*/ 	.word	0x00000000
        /*0da4*/ 	.word	0x00038860
        /*0da8*/ 	.short	0x010a
        /*0daa*/ 	.byte	0x3f
	.zero		1


	//   ....[53]....
        /*0dac*/ 	.word	0x000106e0
        /*0db0*/ 	.word	0x00000000
        /*0db4*/ 	.word	0x00038850
        /*0db8*/ 	.short	0x0101
        /*0dba*/ 	.byte	0x3f
	.zero		1


	//   ....[54]....
        /*0dbc*/ 	.word	0x00010760
        /*0dc0*/ 	.word	0x00000000
        /*0dc4*/ 	.word	0x00000000
        /*0dc8*/ 	.short	0x0101
        /*0dca*/ 	.byte	0x3f
	.zero		1


	//   ....[55]....
        /*0dcc*/ 	.word	0x00010920
        /*0dd0*/ 	.word	0x00000002
        /*0dd4*/ 	.word	0x00038870
        /*0dd8*/ 	.short	0x010a
        /*0dda*/ 	.byte	0x3f
	.zero		1


	//   ....[56]....
        /*0ddc*/ 	.word	0x000109a0
        /*0de0*/ 	.word	0x00000002
        /*0de4*/ 	.word	0x00038860
        /*0de8*/ 	.short	0x010a
        /*0dea*/ 	.byte	0x3f
	.zero		1


	//   ....[57]....
        /*0dec*/ 	.word	0x00011280
        /*0df0*/ 	.word	0x00000002
        /*0df4*/ 	.word	0x00038850
        /*0df8*/ 	.short	0x0101
        /*0dfa*/ 	.byte	0x3f
	.zero		1


	//   ....[58]....
        /*0dfc*/ 	.word	0x00011300
        /*0e00*/ 	.word	0x00000002
        /*0e04*/ 	.word	0x00000000
        /*0e08*/ 	.short	0x0101
        /*0e0a*/ 	.byte	0x3f
	.zero		1


	//   ....[59]....
        /*0e0c*/ 	.word	0x00011d40
        /*0e10*/ 	.word	0x00000005
        /*0e14*/ 	.word	0x00038820
        /*0e18*/ 	.short	0x010a
        /*0e1a*/ 	.byte	0x3f
	.zero		1


	//   ....[60]....
        /*0e1c*/ 	.word	0x00011ec0
        /*0e20*/ 	.word	0x00000003
        /*0e24*/ 	.word	0x00038840
        /*0e28*/ 	.short	0x010a
        /*0e2a*/ 	.byte	0x3f
	.zero		1


	//   ....[61]....
        /*0e2c*/ 	.word	0x00011f60
        /*0e30*/ 	.word	0x00000019
        /*0e34*/ 	.word	0x00038840
        /*0e38*/ 	.short	0x010a
        /*0e3a*/ 	.byte	0x3f
	.zero		1


	//   ....[62]....
        /*0e3c*/ 	.word	0x00011fa0
        /*0e40*/ 	.word	0x00000003
        /*0e44*/ 	.word	0x00038860
        /*0e48*/ 	.short	0x010a
        /*0e4a*/ 	.byte	0x3f
	.zero		1


	//   ....[63]....
        /*0e4c*/ 	.word	0x00011fe0
        /*0e50*/ 	.word	0x00000019
        /*0e54*/ 	.word	0x00038860
        /*0e58*/ 	.short	0x010a
        /*0e5a*/ 	.byte	0x3f
	.zero		1


	//   ....[64]....
        /*0e5c*/ 	.word	0x00012020
        /*0e60*/ 	.word	0x00000003
        /*0e64*/ 	.word	0x00038880
        /*0e68*/ 	.short	0x010a
        /*0e6a*/ 	.byte	0x3f
	.zero		1


	//   ....[65]....
        /*0e6c*/ 	.word	0x00012060
        /*0e70*/ 	.word	0x00000019
        /*0e74*/ 	.word	0x00038880
        /*0e78*/ 	.short	0x010a
        /*0e7a*/ 	.byte	0x3f
	.zero		1


	//   ....[66]....
        /*0e7c*/ 	.word	0x000120d0
        /*0e80*/ 	.word	0x00000004
        /*0e84*/ 	.word	0x00038800
        /*0e88*/ 	.short	0x010a
        /*0e8a*/ 	.byte	0x3f
	.zero		1


	//   ....[67]....
        /*0e8c*/ 	.word	0x00012130
        /*0e90*/ 	.word	0x00000004
        /*0e94*/ 	.word	0x00038830
        /*0e98*/ 	.short	0x010a
        /*0e9a*/ 	.byte	0x3f
	.zero		1


	//   ....[68]....
        /*0e9c*/ 	.word	0x00012190
        /*0ea0*/ 	.word	0x00000008
        /*0ea4*/ 	.word	0x00038850
        /*0ea8*/ 	.short	0x010a
        /*0eaa*/ 	.byte	0x3f
	.zero		1


	//   ....[69]....
        /*0eac*/ 	.word	0x00012200
        /*0eb0*/ 	.word	0x00000003
        /*0eb4*/ 	.word	0x00038830
        /*0eb8*/ 	.short	0x010a
        /*0eba*/ 	.byte	0x3f
	.zero		1


	//   ....[70]....
        /*0ebc*/ 	.word	0x00012270
        /*0ec0*/ 	.word	0x00000007
        /*0ec4*/ 	.word	0x00038850
        /*0ec8*/ 	.short	0x010a
        /*0eca*/ 	.byte	0x3f
	.zero		1


	//   ....[71]....
        /*0ecc*/ 	.word	0x00012380
        /*0ed0*/ 	.word	0x00000006
        /*0ed4*/ 	.word	0x00038880
        /*0ed8*/ 	.short	0x010a
        /*0eda*/ 	.byte	0x3f
	.zero		1


	//   ....[72]....
        /*0edc*/ 	.word	0x00012f30
        /*0ee0*/ 	.word	0x00000006
        /*0ee4*/ 	.word	0x00038840
        /*0ee8*/ 	.short	0x010a
        /*0eea*/ 	.byte	0x3f
	.zero		1


	//   ....[73]....
        /*0eec*/ 	.word	0x00014490
        /*0ef0*/ 	.word	0x00000017
        /*0ef4*/ 	.word	0x00038820
        /*0ef8*/ 	.short	0x010a
        /*0efa*/ 	.byte	0x3f
	.zero		1


	//   ....[74]....
        /*0efc*/ 	.word	0x000144e0
        /*0f00*/ 	.word	0x00000000
        /*0f04*/ 	.word	0x00038880
        /*0f08*/ 	.short	0x010a
        /*0f0a*/ 	.byte	0x3f
	.zero		1


	//   ....[75]....
        /*0f0c*/ 	.word	0x00014e50
        /*0f10*/ 	.word	0x00000000
        /*0f14*/ 	.word	0x00038840
        /*0f18*/ 	.short	0x010a
        /*0f1a*/ 	.byte	0x3f
	.zero		1


	//   ....[76]....
        /*0f1c*/ 	.word	0x000157b0
        /*0f20*/ 	.word	0x00000000
        /*0f24*/ 	.word	0x00038870
        /*0f28*/ 	.short	0x010a
        /*0f2a*/ 	.byte	0x3f
	.zero		1


	//   ....[77]....
        /*0f2c*/ 	.word	0x00015800
        /*0f30*/ 	.word	0x00000000
        /*0f34*/ 	.word	0x00038860
        /*0f38*/ 	.short	0x010a
        /*0f3a*/ 	.byte	0x3f
	.zero		1


	//   ....[78]....
        /*0f3c*/ 	.word	0x00015850
        /*0f40*/ 	.word	0x00000002
        /*0f44*/ 	.word	0x00038870
        /*0f48*/ 	.short	0x010a
        /*0f4a*/ 	.byte	0x3f
	.zero		1


	//   ....[79]....
        /*0f4c*/ 	.word	0x000158a0
        /*0f50*/ 	.word	0x00000002
        /*0f54*/ 	.word	0x00038860
        /*0f58*/ 	.short	0x010a
        /*0f5a*/ 	.byte	0x3f
	.zero		1


	//   ....[80]....
        /*0f5c*/ 	.word	0x000158f0
        /*0f60*/ 	.word	0x00000005
        /*0f64*/ 	.word	0x00038820
        /*0f68*/ 	.short	0x010a
        /*0f6a*/ 	.byte	0x3f
	.zero		1


	//   ....[81]....
        /*0f6c*/ 	.word	0x00015a90
        /*0f70*/ 	.word	0x00000003
        /*0f74*/ 	.word	0x00038840
        /*0f78*/ 	.short	0x010a
        /*0f7a*/ 	.byte	0x3f
	.zero		1


	//   ....[82]....
        /*0f7c*/ 	.word	0x00015ae0
        /*0f80*/ 	.word	0x00000019
        /*0f84*/ 	.word	0x00038840
        /*0f88*/ 	.short	0x010a
        /*0f8a*/ 	.byte	0x3f
	.zero		1


	//   ....[83]....
        /*0f8c*/ 	.word	0x00015b30
        /*0f90*/ 	.word	0x00000003
        /*0f94*/ 	.word	0x00038860
        /*0f98*/ 	.short	0x010a
        /*0f9a*/ 	.byte	0x3f
	.zero		1


	//   ....[84]....
        /*0f9c*/ 	.word	0x00015b80
        /*0fa0*/ 	.word	0x00000019
        /*0fa4*/ 	.word	0x00038860
        /*0fa8*/ 	.short	0x010a
        /*0faa*/ 	.byte	0x3f
	.zero		1


	//   ....[85]....
        /*0fac*/ 	.word	0x00015bd0
        /*0fb0*/ 	.word	0x00000003
        /*0fb4*/ 	.word	0x00038880
        /*0fb8*/ 	.short	0x010a
        /*0fba*/ 	.byte	0x3f
	.zero		1


	//----- nvinfo : EIATTR_NUM_MBARRIERS
	.align		4
.L_372:
        /*0fbc*/ 	.byte	0x03, 0x38
        /*0fbe*/ 	.short	0x0016


	//----- nvinfo : EIATTR_EXIT_INSTR_OFFSETS
	.align		4
        /*0fc0*/ 	.byte	0x04, 0x1c
        /*0fc2*/ 	.short	(.L_374 - .L_373)


	//   ....[0]....
.L_373:
        /*0fc4*/ 	.word	0x000009c0


	//   ....[1]....
        /*0fc8*/ 	.word	0x0000b570


	//   ....[2]....
        /*0fcc*/ 	.word	0x000120b0


	//----- nvinfo : EIATTR_MAX_THREADS
	.align		4
.L_374:
        /*0fd0*/ 	.byte	0x04, 0x05
        /*0fd2*/ 	.short	(.L_376 - .L_375)
.L_375:
        /*0fd4*/ 	.word	0x00000180
        /*0fd8*/ 	.word	0x00000001
        /*0fdc*/ 	.word	0x00000001


	//----- nvinfo : EIATTR_CRS_STACK_SIZE
	.align		4
.L_376:
        /*0fe0*/ 	.byte	0x04, 0x1e
        /*0fe2*/ 	.short	(.L_378 - .L_377)
.L_377:
        /*0fe4*/ 	.word	0x00000000


	//----- nvinfo : EIATTR_CBANK_PARAM_SIZE
	.align		4
.L_378:
        /*0fe8*/ 	.byte	0x03, 0x19
        /*0fea*/ 	.short	0x0af0


	//----- nvinfo : EIATTR_PARAM_CBANK
	.align		4
        /*0fec*/ 	.byte	0x04, 0x0a
        /*0fee*/ 	.short	(.L_380 - .L_379)
	.align		4
.L_379:
        /*0ff0*/ 	.word	index@(.nv.constant0._ZN7cutlass13device_kernelIN5flash11enable_sm90INS1_16FlashAttnFwdSm90INS1_25CollectiveMainloopFwdSm90ILi2EN4cute5tupleIJNS5_1CILi1EEES8_S8_EEENS6_IJNS7_ILi128EEESA_NS7_ILi256EEEEEELi256ENS_12float_e4m3_tEfNS_4arch4Sm90ELb0ELb0ELb1ELb1ELb1ELb0ELb0ELb1ELb0ELb1ELb0ELb0EEENS1_21CollectiveEpilogueFwdINS6_IJSA_SB_SA_EEES9_NS_10bfloat16_tESF_Li256ELb1ELb1ELb0ELb1EEENS1_36VarlenDynamicPersistentTileSchedulerILi128ELi128ELi256ELi128ELb0ELb1ELb1ELb0ELb1ELb1EEEEEEEEEvNT_6ParamsE)
        /*0ff4*/ 	.short	0x0210
        /*0ff6*/ 	.short	0x0af0


	//----- nvinfo : EIATTR_SW_WAR
	.align		4
.L_380:
        /*0ff8*/ 	.byte	0x04, 0x36
        /*0ffa*/ 	.short	(.L_382 - .L_381)
.L_381:
        /*0ffc*/ 	.word	0x00000008
.L_382:


//--------------------- .nv.info._ZN7cutlass13device_kernelIN5flash11enable_sm90INS1_16FlashAttnFwdSm90INS1_25CollectiveMainloopFwdSm90ILi2EN4cute5tupleIJNS5_1CILi1EEES8_S8_EEENS6_IJNS7_ILi128EEESA_NS7_ILi256EEEEEELi256ENS_12float_e4m3_tEfNS_4arch4Sm90ELb0ELb0ELb1ELb1ELb1ELb1ELb0ELb1ELb0ELb1ELb0ELb0EEENS1_21CollectiveEpilogueFwdINS6_IJSA_SB_SA_EEES9_NS_10bfloat16_tESF_Li256ELb1ELb1ELb0ELb1EEENS1_36VarlenDynamicPersistentTileSchedulerILi128ELi128ELi256ELi128ELb0ELb1ELb1ELb0ELb1ELb1EEEEEEEEEvNT_6ParamsE --------------------------
	.section	.nv.info._ZN7cutlass13device_kernelIN5flash11enable_sm90INS1_16FlashAttnFwdSm90INS1_25CollectiveMainloopFwdSm90ILi2EN4cute5tupleIJNS5_1CILi1EEES8_S8_EEENS6_IJNS7_ILi128EEESA_NS7_ILi256EEEEEELi256ENS_12float_e4m3_tEfNS_4arch4Sm90ELb0ELb0ELb1ELb1ELb1ELb1ELb0ELb1ELb0ELb1ELb0ELb0EEENS1_21CollectiveEpilogueFwdINS6_IJSA_SB_SA_EEES9_NS_10bfloat16_tESF_Li256ELb1ELb1ELb0ELb1EEENS1_36VarlenDynamicPersistentTileSchedulerILi128ELi128ELi256ELi128ELb0ELb1ELb1ELb0ELb1ELb1EEEEEEEEEvNT_6ParamsE,"",@"SHT_CUDA_INFO"
	.sectionflags	@""
	.align	4


	//----- nvinfo : EIATTR_CUDA_API_VERSION
	.align		4
        /*0000*/ 	.byte	0x04, 0x37
        /*0002*/ 	.short	(.L_384 - .L_383)
.L_383:
        /*0004*/ 	.word	0x00000082


	//----- nvinfo : EIATTR_KPARAM_INFO
	.align		4
.L_384:
        /*0008*/ 	.byte	0x04, 0x17
        /*000a*/ 	.short	(.L_386 - .L_385)
.L_385:
        /*000c*/ 	.word	0x00000000
        /*0010*/ 	.short	0x0000
        /*0012*/ 	.short	0x0070
        /*0014*/ 	.byte	0x00, 0xf0, 0x01, 0x2a


	//----- nvinfo : EIATTR_SPARSE_MMA_MASK
	.align		4
.L_386:
        /*0018*/ 	.byte	0x03, 0x50
        /*001a*/ 	.short	0x0000


	//----- nvinfo : EIATTR_MAXREG_COUNT
	.align		4
        /*001c*/ 	.byte	0x03, 0x1b
        /*001e*/ 	.short	0x00a8


	//----- nvinfo : EIATTR_NUM_BARRIERS
	.align		4
        /*0020*/ 	.byte	0x02, 0x4c
        /*0022*/ 	.byte	0x10
	.zero		1


	//----- nvinfo : EIATTR_EXTERNS
	.align		4
        /*0024*/ 	.byte	0x04, 0x0f
        /*0026*/ 	.short	(.L_388 - .L_387)


	//   ....[0]....
	.align		4
.L_387:
        /*0028*/ 	.word	index@(__assertfail)


	//----- nvinfo : EIATTR_ANNOTATIONS
	.align		4
.L_388:
        /*002c*/ 	.byte	0x04, 0x55
        /*002e*/ 	.short	(.L_390 - .L_389)


	//   ....[0]....
.L_389:
        /*0030*/ 	.word	0x00000001
        /*0034*/ 	.byte	0x80, 0x09, 0x00, 0x00, 0x01, 0x00, 0x00, 0x00, 0xe0, 0x0a, 0x00, 0x00, 0x01, 0x00, 0x00, 0x00
        /* <DEDUP_REMOVED lines=57> */
        /*03d4*/ 	.byte	0xf0, 0x5c, 0x02, 0x00


	//----- nvinfo : EIATTR_MERCURY_ISA_VERSION
	.align		4
.L_390:
        /*03d8*/ 	.byte	0x03, 0x5f
        /*03da*/ 	.short	0x0101


	//----- nvinfo : EIATTR_UNUSED_LOAD_BYTE_OFFSET
	.align		4
        /*03dc*/ 	.byte	0x04, 0x44
        /*03de*/ 	.short	(.L_392 - .L_391)


	//   ....[0]....
.L_391:
        /*03e0*/ 	.word	0x00000aa0
        /*03e4*/ 	.word	0x0000fff0


	//   ....[1]....
        /*03e8*/ 	.word	0x0001a2b0
        /*03ec*/ 	.word	0x0000fff0


	//----- nvinfo : EIATTR_INT_WARP_WIDE_INSTR_OFFSETS
	.align		4
.L_392:
        /*03f0*/ 	.byte	0x04, 0x31
        /*03f2*/ 	.short	(.L_394 - .L_393)


	//   ....[0]....
.L_393:
        /*03f4*/ 	.word	0x00000130


	//   ....[1]....
        /*03f8*/ 	.word	0x00000170


	//   ....[2]....
        /*03fc*/ 	.word	0x000001e0


	//   ....[3]....
        /*0400*/ 	.word	0x00020350


	//   ....[4]....
        /*0404*/ 	.word	0x000203e0


	//   ....[5]....
        /*0408*/ 	.word	0x00024540


	//   ....[6]....
        /*040c*/ 	.word	0x000245d0


	//----- nvinfo : EIATTR_COOP_GROUP_MASK_REGIDS
	.align		4
.L_394:
        /*0410*/ 	.byte	0x04, 0x29
        /*0412*/ 	.short	(.L_396 - .L_395)


	//   ....[0]....
.L_395:
        /*0414*/ 	.word	0xffffffff


	//   ....[1]....
        /*0418*/ 	.word	0xffffffff


	//   ....[2]....
        /*041c*/ 	.word	0xffffffff


	//   ....[3]....
        /*0420*/ 	.word	0xffffffff


	//   ....[4]....
        /*0424*/ 	.word	0xffffffff


	//   ....[5]....
        /*0428*/ 	.word	0xffffffff


	//   ....[6]....
        /*042c*/ 	.word	0xffffffff


	//   ....[7]....
        /*0430*/ 	.word	0xffffffff


	//   ....[8]....
        /*0434*/ 	.word	0xffffffff


	//   ....[9]....
        /*0438*/ 	.word	0xffffffff


	//   ....[10]....
        /*043c*/ 	.word	0xffffffff


	//   ....[11]....
        /*0440*/ 	.word	0xffffffff


	//   ....[12]....
        /*0444*/ 	.word	0xffffffff


	//   ....[13]....
        /*0448*/ 	.word	0xffffffff


	//   ....[14]....
        /*044c*/ 	.word	0xffffffff


	//   ....[15]....
        /*0450*/ 	.word	0xffffffff


	//   ....[16]....
        /*0454*/ 	.word	0xffffffff


	//   ....[17]....
        /*0458*/ 	.word	0xffffffff


	//   ....[18]....
        /*045c*/ 	.word	0xffffffff


	//   ....[19]....
        /*0460*/ 	.word	0xffffffff


	//   ....[20]....
        /*0464*/ 	.word	0xffffffff


	//   ....[21]....
        /*0468*/ 	.word	0xffffffff


	//   ....[22]....
        /*046c*/ 	.word	0xffffffff


	//   ....[23]....
        /*0470*/ 	.word	0xffffffff


	//   ....[24]....
        /*0474*/ 	.word	0xffffffff


	//   ....[25]....
        /*0478*/ 	.word	0xffffffff


	//   ....[26]....
        /*047c*/ 	.word	0xffffffff


	//   ....[27]....
        /*0480*/ 	.word	0xffffffff


	//   ....[28]....
        /*0484*/ 	.word	0xffffffff


	//   ....[29]....
        /*0488*/ 	.word	0xffffffff


	//   ....[30]....
        /*048c*/ 	.word	0xffffffff


	//   ....[31]....
        /*0490*/ 	.word	0xffffffff


	//   ....[32]....
        /*0494*/ 	.word	0xffffffff


	//   ....[33]....
        /*0498*/ 	.word	0xffffffff


	//   ....[34]....
        /*049c*/ 	.word	0xffffffff


	//   ....[35]....
        /*04a0*/ 	.word	0xffffffff


	//   ....[36]....
        /*04a4*/ 	.word	0xffffffff


	//   ....[37]....
        /*04a8*/ 	.word	0xffffffff


	//   ....[38]....
        /*04ac*/ 	.word	0xffffffff


	//   ....[39]....
        /*04b0*/ 	.word	0xffffffff


	//   ....[40]....
        /*04b4*/ 	.word	0xffffffff


	//   ....[41]....
        /*04b8*/ 	.word	0xffffffff


	//   ....[42]....
        /*04bc*/ 	.word	0xffffffff


	//   ....[43]....
        /*04c0*/ 	.word	0xffffffff


	//   ....[44]....
        /*04c4*/ 	.word	0xffffffff


	//   ....[45]....
        /*04c8*/ 	.word	0xffffffff


	//   ....[46]....
        /*04cc*/ 	.word	0xffffffff


	//   ....[47]....
        /*04d0*/ 	.word	0xffffffff


	//   ....[48]....
        /*04d4*/ 	.word	0xffffffff


	//   ....[49]....
        /*04d8*/ 	.word	0xffffffff


	//   ....[50]....
        /*04dc*/ 	.word	0xffffffff


	//   ....[51]....
        /*04e0*/ 	.word	0xffffffff


	//   ....[52]....
        /*04e4*/ 	.word	0xffffffff


	//   ....[53]....
        /*04e8*/ 	.word	0xffffffff


	//   ....[54]....
        /*04ec*/ 	.word	0xffffffff


	//   ....[55]....
        /*04f0*/ 	.word	0xffffffff


	//   ....[56]....
        /*04f4*/ 	.word	0xffffffff


	//   ....[57]....
        /*04f8*/ 	.word	0xffffffff


	//   ....[58]....
        /*04fc*/ 	.word	0xffffffff


	//   ....[59]....
        /*0500*/ 	.word	0xffffffff


	//   ....[60]....
        /*0504*/ 	.word	0xffffffff


	//   ....[61]....
        /*0508*/ 	.word	0xffffffff


	//   ....[62]....
        /*050c*/ 	.word	0xffffffff


	//   ....[63]....
        /*0510*/ 	.word	0xffffffff


	//   ....[64]....
        /*0514*/ 	.word	0xffffffff


	//   ....[65]....
        /*0518*/ 	.word	0xffffffff


	//   ....[66]....
        /*051c*/ 	.word	0xffffffff


	//   ....[67]....
        /*0520*/ 	.word	0xffffffff


	//   ....[68]....
        /*0524*/ 	.word	0xffffffff


	//   ....[69]....
        /*0528*/ 	.word	0xffffffff


	//   ....[70]....
        /*052c*/ 	.word	0xffffffff


	//   ....[71]....
        /*0530*/ 	.word	0xffffffff


	//   ....[72]....
        /*0534*/ 	.word	0xffffffff


	//   ....[73]....
        /*0538*/ 	.word	0xffffffff


	//   ....[74]....
        /*053c*/ 	.word	0xffffffff


	//   ....[75]....
        /*0540*/ 	.word	0xffffffff


	//   ....[76]....
        /*0544*/ 	.word	0xffffffff


	//   ....[77]....
        /*0548*/ 	.word	0xffffffff


	//   ....[78]....
        /*054c*/ 	.word	0xffffffff


	//   ....[79]....
        /*0550*/ 	.word	0xffffffff


	//   ....[80]....
        /*0554*/ 	.word	0xffffffff


	//   ....[81]....
        /*0558*/ 	.word	0xffffffff


	//   ....[82]....
        /*055c*/ 	.word	0xffffffff


	//   ....[83]....
        /*0560*/ 	.word	0xffffffff


	//   ....[84]....
        /*0564*/ 	.word	0xffffffff


	//   ....[85]....
        /*0568*/ 	.word	0xffffffff


	//   ....[86]....
        /*056c*/ 	.word	0xffffffff


	//   ....[87]....
        /*0570*/ 	.word	0xffffffff


	//   ....[88]....
        /*0574*/ 	.word	0xffffffff


	//   ....[89]....
        /*0578*/ 	.word	0xffffffff


	//   ....[90]....
        /*057c*/ 	.word	0xffffffff


	//   ....[91]....
        /*0580*/ 	.word	0xffffffff


	//   ....[92]....
        /*0584*/ 	.word	0xffffffff


	//   ....[93]....
        /*0588*/ 	.word	0xffffffff


	//   ....[94]....
        /*058c*/ 	.word	0xffffffff


	//   ....[95]....
        /*0590*/ 	.word	0xffffffff


	//   ....[96]....
        /*0594*/ 	.word	0xffffffff


	//   ....[97]....
        /*0598*/ 	.word	0xffffffff


	//   ....[98]....
        /*059c*/ 	.word	0xffffffff


	//   ....[99]....
        /*05a0*/ 	.word	0xffffffff


	//   ....[100]....
        /*05a4*/ 	.word	0xffffffff


	//   ....[101]....
        /*05a8*/ 	.word	0xffffffff


	//   ....[102]....
        /*05ac*/ 	.word	0xffffffff


	//   ....[103]....
        /*05b0*/ 	.word	0xffffffff


	//   ....[104]....
        /*05b4*/ 	.word	0xffffffff


	//   ....[105]....
        /*05b8*/ 	.word	0xffffffff


	//   ....[106]....
        /*05bc*/ 	.word	0xffffffff


	//   ....[107]....
        /*05c0*/ 	.word	0xffffffff


	//   ....[108]....
        /*05c4*/ 	.word	0xffffffff


	//   ....[109]....
        /*05c8*/ 	.word	0xffffffff


	//   ....[110]....
        /*05cc*/ 	.word	0xffffffff


	//   ....[111]....
        /*05d0*/ 	.word	0xffffffff


	//   ....[112]....
        /*05d4*/ 	.word	0xffffffff


	//   ....[113]....
        /*05d8*/ 	.word	0xffffffff


	//   ....[114]....
        /*05dc*/ 	.word	0xffffffff


	//   ....[115]....
        /*05e0*/ 	.word	0xffffffff


	//   ....[116]....
        /*05e4*/ 	.word	0xffffffff


	//   ....[117]....
        /*05e8*/ 	.word	0xffffffff


	//   ....[118]....
        /*05ec*/ 	.word	0xffffffff


	//   ....[119]....
        /*05f0*/ 	.word	0xffffffff


	//   ....[120]....
        /*05f4*/ 	.word	0xffffffff


	//   ....[121]....
        /*05f8*/ 	.word	0xffffffff


	//   ....[122]....
        /*05fc*/ 	.word	0xffffffff


	//   ....[123]....
        /*0600*/ 	.word	0xffffffff


	//   ....[124]....
        /*0604*/ 	.word	0xffffffff


	//   ....[125]....
        /*0608*/ 	.word	0xffffffff


	//   ....[126]....
        /*060c*/ 	.word	0xffffffff


	//   ....[127]....
        /*0610*/ 	.word	0xffffffff


	//   ....[128]....
        /*0614*/ 	.word	0xffffffff


	//   ....[129]....
        /*0618*/ 	.word	0xffffffff


	//   ....[130]....
        /*061c*/ 	.word	0xffffffff


	//   ....[131]....
        /*0620*/ 	.word	0xffffffff


	//   ....[132]....
        /*0624*/ 	.word	0xffffffff


	//   ....[133]....
        /*0628*/ 	.word	0xffffffff


	//   ....[134]....
        /*062c*/ 	.word	0xffffffff


	//   ....[135]....
        /*0630*/ 	.word	0xffffffff


	//   ....[136]....
        /*0634*/ 	.word	0xffffffff


	//   ....[137]....
        /*0638*/ 	.word	0xffffffff


	//   ....[138]....
        /*063c*/ 	.word	0xffffffff


	//   ....[139]....
        /*0640*/ 	.word	0xffffffff


	//   ....[140]....
        /*0644*/ 	.word	0xffffffff


	//   ....[141]....
        /*0648*/ 	.word	0xffffffff


	//   ....[142]....
        /*064c*/ 	.word	0xffffffff


	//   ....[143]....
        /*0650*/ 	.word	0xffffffff


	//   ....[144]....
        /*0654*/ 	.word	0xffffffff


	//   ....[145]....
        /*0658*/ 	.word	0xffffffff


	//   ....[146]....
        /*065c*/ 	.word	0xffffffff


	//   ....[147]....
        /*0660*/ 	.word	0xffffffff


	//   ....[148]....
        /*0664*/ 	.word	0xffffffff


	//   ....[149]....
        /*0668*/ 	.word	0xffffffff


	//   ....[150]....
        /*066c*/ 	.word	0xffffffff


	//   ....[151]....
        /*0670*/ 	.word	0xffffffff


	//   ....[152]....
        /*0674*/ 	.word	0xffffffff


	//   ....[153]....
        /*0678*/ 	.word	0xffffffff


	//   ....[154]....
        /*067c*/ 	.word	0xffffffff


	//   ....[155]....
        /*0680*/ 	.word	0xffffffff


	//   ....[156]....
        /*0684*/ 	.word	0xffffffff


	//   ....[157]....
        /*0688*/ 	.word	0xffffffff


	//   ....[158]....
        /*068c*/ 	.word	0xffffffff


	//   ....[159]....
        /*0690*/ 	.word	0xffffffff


	//   ....[160]....
        /*0694*/ 	.word	0xffffffff


	//   ....[161]....
        /*0698*/ 	.word	0xffffffff


	//   ....[162]....
        /*069c*/ 	.word	0xffffffff


	//   ....[163]....
        /*06a0*/ 	.word	0xffffffff


	//   ....[164]....
        /*06a4*/ 	.word	0xffffffff


	//   ....[165]....
        /*06a8*/ 	.word	0xffffffff


	//   ....[166]....
        /*06ac*/ 	.word	0xffffffff


	//   ....[167]....
        /*06b0*/ 	.word	0xffffffff


	//   ....[168]....
        /*06b4*/ 	.word	0xffffffff


	//   ....[169]....
        /*06b8*/ 	.word	0xffffffff


	//   ....[170]....
        /*06bc*/ 	.word	0xffffffff


	//   ....[171]....
        /*06c0*/ 	.word	0xffffffff


	//   ....[172]....
        /*06c4*/ 	.word	0xffffffff


	//   ....[173]....
        /*06c8*/ 	.word	0xffffffff


	//   ....[174]....
        /*06cc*/ 	.word	0xffffffff


	//   ....[175]....
        /*06d0*/ 	.word	0xffffffff


	//   ....[176]....
        /*06d4*/ 	.word	0xffffffff


	//   ....[177]....
        /*06d8*/ 	.word	0xffffffff


	//   ....[178]....
        /*06dc*/ 	.word	0xffffffff


	//   ....[179]....
        /*06e0*/ 	.word	0xffffffff


	//   ....[180]....
        /*06e4*/ 	.word	0xffffffff


	//   ....[181]....
        /*06e8*/ 	.word	0xffffffff


	//   ....[182]....
        /*06ec*/ 	.word	0xffffffff


	//   ....[183]....
        /*06f0*/ 	.word	0xffffffff


	//   ....[184]....
        /*06f4*/ 	.word	0xffffffff


	//   ....[185]....
        /*06f8*/ 	.word	0xffffffff


	//   ....[186]....
        /*06fc*/ 	.word	0xffffffff


	//   ....[187]....
        /*0700*/ 	.word	0xffffffff


	//   ....[188]....
        /*0704*/ 	.word	0xffffffff


	//   ....[189]....
        /*0708*/ 	.word	0xffffffff


	//   ....[190]....
        /*070c*/ 	.word	0xffffffff


	//   ....[191]....
        /*0710*/ 	.word	0xffffffff


	//   ....[192]....
        /*0714*/ 	.word	0xffffffff


	//   ....[193]....
        /*0718*/ 	.word	0xffffffff


	//   ....[194]....
        /*071c*/ 	.word	0xffffffff


	//   ....[195]....
        /*0720*/ 	.word	0xffffffff


	//   ....[196]....
        /*0724*/ 	.word	0xffffffff


	//   ....[197]....
        /*0728*/ 	.word	0xffffffff


	//   ....[198]....
        /*072c*/ 	.word	0xffffffff


	//   ....[199]....
        /*0730*/ 	.word	0xffffffff


	//   ....[200]....
        /*0734*/ 	.word	0xffffffff


	//   ....[201]....
        /*0738*/ 	.word	0xffffffff


	//   ....[202]....
        /*073c*/ 	.word	0xffffffff


	//   ....[203]....
        /*0740*/ 	.word	0xffffffff


	//   ....[204]....
        /*0744*/ 	.word	0xffffffff


	//   ....[205]....
        /*0748*/ 	.word	0xffffffff


	//   ....[206]....
        /*074c*/ 	.word	0xffffffff


	//   ....[207]....
        /*0750*/ 	.word	0xffffffff


	//   ....[208]....
        /*0754*/ 	.word	0xffffffff


	//   ....[209]....
        /*0758*/ 	.word	0xffffffff


	//   ....[210]....
        /*075c*/ 	.word	0xffffffff


	//   ....[211]....
        /*0760*/ 	.word	0xffffffff


	//   ....[212]....
        /*0764*/ 	.word	0xffffffff


	//   ....[213]....
        /*0768*/ 	.word	0xffffffff


	//   ....[214]....
        /*076c*/ 	.word	0xffffffff


	//   ....[215]....
        /*0770*/ 	.word	0xffffffff


	//   ....[216]....
        /*0774*/ 	.word	0xffffffff


	//   ....[217]....
        /*0778*/ 	.word	0xffffffff


	//   ....[218]....
        /*077c*/ 	.word	0xffffffff


	//   ....[219]....
        /*0780*/ 	.word	0xffffffff


	//   ....[220]....
        /*0784*/ 	.word	0xffffffff


	//   ....[221]....
        /*0788*/ 	.word	0xffffffff


	//   ....[222]....
        /*078c*/ 	.word	0xffffffff


	//   ....[223]....
        /*0790*/ 	.word	0xffffffff


	//   ....[224]....
        /*0794*/ 	.word	0xffffffff


	//   ....[225]....
        /*0798*/ 	.word	0xffffffff


	//   ....[226]....
        /*079c*/ 	.word	0xffffffff


	//   ....[227]....
        /*07a0*/ 	.word	0xffffffff


	//   ....[228]....
        /*07a4*/ 	.word	0xffffffff


	//   ....[229]....
        /*07a8*/ 	.word	0xffffffff


	//   ....[230]....
        /*07ac*/ 	.word	0xffffffff


	//   ....[231]....
        /*07b0*/ 	.word	0xffffffff


	//   ....[232]....
        /*07b4*/ 	.word	0xffffffff


	//   ....[233]....
        /*07b8*/ 	.word	0xffffffff


	//   ....[234]....
        /*07bc*/ 	.word	0xffffffff


	//   ....[235]....
        /*07c0*/ 	.word	0xffffffff


	//   ....[236]....
        /*07c4*/ 	.word	0xffffffff


	//   ....[237]....
        /*07c8*/ 	.word	0xffffffff


	//   ....[238]....
        /*07cc*/ 	.word	0xffffffff


	//   ....[239]....
        /*07d0*/ 	.word	0xffffffff


	//   ....[240]....
        /*07d4*/ 	.word	0xffffffff


	//   ....[241]....
        /*07d8*/ 	.word	0xffffffff


	//   ....[242]....
        /*07dc*/ 	.word	0xffffffff


	//   ....[243]....
        /*07e0*/ 	.word	0xffffffff


	//   ....[244]....
        /*07e4*/ 	.word	0xffffffff


	//   ....[245]....
        /*07e8*/ 	.word	0xffffffff


	//   ....[246]....
        /*07ec*/ 	.word	0xffffffff


	//   ....[247]....
        /*07f0*/ 	.word	0xffffffff


	//   ....[248]....
        /*07f4*/ 	.word	0xffffffff


	//   ....[249]....
        /*07f8*/ 	.word	0xffffffff


	//   ....[250]....
        /*07fc*/ 	.word	0xffffffff


	//   ....[251]....
        /*0800*/ 	.word	0xffffffff


	//   ....[252]....
        /*0804*/ 	.word	0xffffffff


	//   ....[253]....
        /*0808*/ 	.word	0xffffffff


	//   ....[254]....
        /*080c*/ 	.word	0xffffffff


	//   ....[255]....
        /*0810*/ 	.word	0xffffffff


	//   ....[0]....
        /*0814*/ 	.word	0xffffffff


	//   ....[1]....
        /*0818*/ 	.word	0xffffffff


	//   ....[2]....
        /*081c*/ 	.word	0xffffffff


	//   ....[3]....
        /*0820*/ 	.word	0x0500000f


	//   ....[4]....
        /*0824*/ 	.word	0x0500000f


	//   ....[5]....
        /*0828*/ 	.word	0x0500000f


	//   ....[6]....
        /*082c*/ 	.word	0x0500000f


	//   ....[7]....
        /*0830*/ 	.word	0x0500000f


	//   ....[8]....
        /*0834*/ 	.word	0x0500000f


	//   ....[9]....
        /*0838*/ 	.word	0x0500000f


	//   ....[10]....
        /*083c*/ 	.word	0x0500000f


	//   ....[11]....
        /*0840*/ 	.word	0x0500000f


	//   ....[12]....
        /*0844*/ 	.word	0x0500000f


	//   ....[13]....
        /*0848*/ 	.word	0x0500000f


	//   ....[14]....
        /*084c*/ 	.word	0x0500000f


	//   ....[15]....
        /*0850*/ 	.word	0x0500000f


	//   ....[16]....
        /*0854*/ 	.word	0x0500000f


	//   ....[17]....
        /*0858*/ 	.word	0x0500000f


	//   ....[18]....
        /*085c*/ 	.word	0x0500000f


	//   ....[19]....
        /*0860*/ 	.word	0x0500000f


	//   ....[20]....
        /*0864*/ 	.word	0x0500000f


	//   ....[21]....
        /*0868*/ 	.word	0x0500000f


	//   ....[22]....
        /*086c*/ 	.word	0x0500000f


	//   ....[23]....
        /*0870*/ 	.word	0x0500000f


	//   ....[24]....
        /*0874*/ 	.word	0x0500000f


	//   ....[25]....
        /*0878*/ 	.word	0x0500000f


	//   ....[26]....
        /*087c*/ 	.word	0x0500000f


	//   ....[27]....
        /*0880*/ 	.word	0x0500000f


	//   ....[28]....
        /*0884*/ 	.word	0x0500000f


	//   ....[29]....
        /*0888*/ 	.word	0x0500000f


	//   ....[30]....
        /*088c*/ 	.word	0x0500000f


	//   ....[31]....
        /*0890*/ 	.word	0x0500000f


	//   ....[32]....
        /*0894*/ 	.word	0x0500000f


	//   ....[33]....
        /*0898*/ 	.word	0x0500000f


	//   ....[34]....
        /*089c*/ 	.word	0x0500000f


	//   ....[35]....
        /*08a0*/ 	.word	0x0500000f


	//   ....[36]....
        /*08a4*/ 	.word	0x0500000f


	//   ....[37]....
        /*08a8*/ 	.word	0x0500000f


	//   ....[38]....
        /*08ac*/ 	.word	0x0500000f


	//   ....[39]....
        /*08b0*/ 	.word	0x0500000f


	//   ....[40]....
        /*08b4*/ 	.word	0x0500000f


	//   ....[41]....
        /*08b8*/ 	.word	0x0500000f


	//   ....[42]....
        /*08bc*/ 	.word	0x0500000f


	//   ....[43]....
        /*08c0*/ 	.word	0x0500000f


	//   ....[44]....
        /*08c4*/ 	.word	0x0500000f


	//   ....[45]....
        /*08c8*/ 	.word	0x0500000f


	//   ....[46]....
        /*08cc*/ 	.word	0x0500000f


	//   ....[47]....
        /*08d0*/ 	.word	0x0500000f


	//   ....[48]....
        /*08d4*/ 	.word	0x0500000f


	//   ....[49]....
        /*08d8*/ 	.word	0x0500000f


	//   ....[50]....
        /*08dc*/ 	.word	0x0500000f


	//   ....[51]....
        /*08e0*/ 	.word	0x0500000f


	//   ....[52]....
        /*08e4*/ 	.word	0x0500000f


	//   ....[53]....
        /*08e8*/ 	.word	0x0500000f


	//   ....[54]....
        /*08ec*/ 	.word	0x0500000f


	//   ....[55]....
        /*08f0*/ 	.word	0x0500000f


	//   ....[56]....
        /*08f4*/ 	.word	0x0500000f


	//   ....[57]....
        /*08f8*/ 	.word	0x0500000f


	//   ....[58]....
        /*08fc*/ 	.word	0x0500000f


	//   ....[59]....
        /*0900*/ 	.word	0x0500000f


	//   ....[60]....
        /*0904*/ 	.word	0x0500000f


	//   ....[61]....
        /*0908*/ 	.word	0x0500000f


	//   ....[62]....
        /*090c*/ 	.word	0x0500000f


	//   ....[63]....
        /*0910*/ 	.word	0x0500000f


	//   ....[64]....
        /*0914*/ 	.word	0x0500000f


	//   ....[65]....
        /*0918*/ 	.word	0x0500000f


	//   ....[66]....
        /*091c*/ 	.word	0x0500000f


	//   ....[67]....
        /*0920*/ 	.word	0x0500000f


	//   ....[68]....
        /*0924*/ 	.word	0x0500000f


	//   ....[69]....
        /*0928*/ 	.word	0x0500000f


	//   ....[70]....
        /*092c*/ 	.word	0x0500000f


	//   ....[71]....
        /*0930*/ 	.word	0x0500000f


	//   ....[72]....
        /*0934*/ 	.word	0x0500000f


	//   ....[73]....
        /*0938*/ 	.word	0x0500000f


	//   ....[74]....
        /*093c*/ 	.word	0x0500000f


	//   ....[75]....
        /*0940*/ 	.word	0x0500000f


	//   ....[76]....
        /*0944*/ 	.word	0x0500000f


	//   ....[77]....
        /*0948*/ 	.word	0x0500000f


	//   ....[78]....
        /*094c*/ 	.word	0x0500000f


	//   ....[79]....
        /*0950*/ 	.word	0x0500000f


	//   ....[80]....
        /*0954*/ 	.word	0x0500000f


	//   ....[81]....
        /*0958*/ 	.word	0x0500000f


	//   ....[82]....
        /*095c*/ 	.word	0x0500000f


	//   ....[83]....
        /*0960*/ 	.word	0x0500000f


	//   ....[84]....
        /*0964*/ 	.word	0x0500000f


	//   ....[85]....
        /*0968*/ 	.word	0x0500000f


	//   ....[86]....
        /*096c*/ 	.word	0x0500000f


	//   ....[87]....
        /*0970*/ 	.word	0x0500000f


	//   ....[88]....
        /*0974*/ 	.word	0x0500000f


	//   ....[89]....
        /*0978*/ 	.word	0x0500000f


	//   ....[90]....
        /*097c*/ 	.word	0x0500000f


	//   ....[91]....
        /*0980*/ 	.word	0x0500000f


	//   ....[92]....
        /*0984*/ 	.word	0x0500000f


	//   ....[93]....
        /*0988*/ 	.word	0x0500000f


	//   ....[94]....
        /*098c*/ 	.word	0x0500000f


	//   ....[95]....
        /*0990*/ 	.word	0x0500000f


	//   ....[96]....
        /*0994*/ 	.word	0x0500000f


	//   ....[97]....
        /*0998*/ 	.word	0x0500000f


	//   ....[98]....
        /*099c*/ 	.word	0x0500000f


	//   ....[99]....
        /*09a0*/ 	.word	0x0500000f


	//   ....[100]....
        /*09a4*/ 	.word	0x0500000f


	//   ....[101]....
        /*09a8*/ 	.word	0x0500000f


	//   ....[102]....
        /*09ac*/ 	.word	0x0500000f


	//   ....[103]....
        /*09b0*/ 	.word	0x0500000f


	//   ....[104]....
        /*09b4*/ 	.word	0x0500000f


	//   ....[105]....
        /*09b8*/ 	.word	0x0500000f


	//   ....[106]....
        /*09bc*/ 	.word	0x0500000f


	//   ....[107]....
        /*09c0*/ 	.word	0x0500000f


	//   ....[108]....
        /*09c4*/ 	.word	0x0500000f


	//   ....[109]....
        /*09c8*/ 	.word	0x0500000f


	//   ....[110]....
        /*09cc*/ 	.word	0x0500000f


	//   ....[111]....
        /*09d0*/ 	.word	0x0500000f


	//   ....[112]....
        /*09d4*/ 	.word	0x0500000f


	//   ....[113]....
        /*09d8*/ 	.word	0x0500000f


	//   ....[114]....
        /*09dc*/ 	.word	0x0500000f


	//   ....[115]....
        /*09e0*/ 	.word	0x0500000f


	//   ....[116]....
        /*09e4*/ 	.word	0x0500000f


	//   ....[117]....
        /*09e8*/ 	.word	0x0500000f


	//   ....[118]....
        /*09ec*/ 	.word	0x0500000f


	//   ....[119]....
        /*09f0*/ 	.word	0x0500000f


	//   ....[120]....
        /*09f4*/ 	.word	0x0500000f


	//   ....[121]....
        /*09f8*/ 	.word	0x0500000f


	//   ....[122]....
        /*09fc*/ 	.word	0x0500000f


	//   ....[123]....
        /*0a00*/ 	.word	0x0500000f


	//   ....[124]....
        /*0a04*/ 	.word	0x0500000f


	//   ....[125]....
        /*0a08*/ 	.word	0x0500000f


	//   ....[126]....
        /*0a0c*/ 	.word	0x0500000f


	//   ....[127]....
        /*0a10*/ 	.word	0x0500000f


	//   ....[128]....
        /*0a14*/ 	.word	0x0500000f


	//   ....[129]....
        /*0a18*/ 	.word	0x0500000f


	//   ....[130]....
        /*0a1c*/ 	.word	0x0500000f


	//   ....[131]....
        /*0a20*/ 	.word	0x0500000f


	//   ....[132]....
        /*0a24*/ 	.word	0x0500000f


	//   ....[133]....
        /*0a28*/ 	.word	0x0500000f


	//   ....[134]....
        /*0a2c*/ 	.word	0x0500000f


	//   ....[135]....
        /*0a30*/ 	.word	0x0500000f


	//   ....[136]....
        /*0a34*/ 	.word	0x0500000f


	//   ....[137]....
        /*0a38*/ 	.word	0x0500000f


	//   ....[138]....
        /*0a3c*/ 	.word	0x0500000f


	//   ....[139]....
        /*0a40*/ 	.word	0x0500000f


	//   ....[140]....
        /*0a44*/ 	.word	0x0500000f


	//   ....[141]....
        /*0a48*/ 	.word	0x0500000f


	//   ....[142]....
        /*0a4c*/ 	.word	0x0500000f


	//   ....[143]....
        /*0a50*/ 	.word	0x0500000f


	//   ....[144]....
        /*0a54*/ 	.word	0x0500000f


	//   ....[145]....
        /*0a58*/ 	.word	0x0500000f


	//   ....[146]....
        /*0a5c*/ 	.word	0x0500000f


	//   ....[147]....
        /*0a60*/ 	.word	0x0500000f


	//   ....[148]....
        /*0a64*/ 	.word	0x0500000f


	//   ....[149]....
        /*0a68*/ 	.word	0x0500000f


	//   ....[150]....
        /*0a6c*/ 	.word	0x0500000f


	//   ....[151]....
        /*0a70*/ 	.word	0x0500000f


	//   ....[152]....
        /*0a74*/ 	.word	0x0500000f


	//   ....[153]....
        /*0a78*/ 	.word	0x0500000f


	//   ....[154]....
        /*0a7c*/ 	.word	0x0500000f


	//   ....[155]....
        /*0a80*/ 	.word	0x0500000f


	//   ....[156]....
        /*0a84*/ 	.word	0x0500000f


	//   ....[157]....
        /*0a88*/ 	.word	0x0500000f


	//   ....[158]....
        /*0a8c*/ 	.word	0x0500000f


	//   ....[159]....
        /*0a90*/ 	.word	0x0500000f


	//   ....[160]....
        /*0a94*/ 	.word	0x0500000f


	//   ....[161]....
        /*0a98*/ 	.word	0x0500000f


	//   ....[162]....
        /*0a9c*/ 	.word	0x0500000f


	//   ....[163]....
        /*0aa0*/ 	.word	0x0500000f


	//   ....[164]....
        /*0aa4*/ 	.word	0x0500000f


	//   ....[165]....
        /*0aa8*/ 	.word	0x0500000f


	//   ....[166]....
        /*0aac*/ 	.word	0x0500000f


	//   ....[167]....
        /*0ab0*/ 	.word	0x0500000f


	//   ....[168]....
        /*0ab4*/ 	.word	0x0500000f


	//   ....[169]....
        /*0ab8*/ 	.word	0x0500000f


	//   ....[170]....
        /*0abc*/ 	.word	0x0500000f


	//   ....[171]....
        /*0ac0*/ 	.word	0x0500000f


	//   ....[172]....
        /*0ac4*/ 	.word	0x0500000f


	//   ....[173]....
        /*0ac8*/ 	.word	0x0500000f


	//   ....[174]....
        /*0acc*/ 	.word	0x0500000f


	//   ....[175]....
        /*0ad0*/ 	.word	0x0500000f


	//   ....[176]....
        /*0ad4*/ 	.word	0x0500000f


	//   ....[177]....
        /*0ad8*/ 	.word	0x0500000f


	//   ....[178]....
        /*0adc*/ 	.word	0x0500000f


	//   ....[179]....
        /*0ae0*/ 	.word	0x0500000f


	//   ....[180]....
        /*0ae4*/ 	.word	0x0500000f


	//   ....[181]....
        /*0ae8*/ 	.word	0x0500000f


	//   ....[182]....
        /*0aec*/ 	.word	0x0500000f


	//   ....[183]....
        /*0af0*/ 	.word	0x0500000f


	//   ....[184]....
        /*0af4*/ 	.word	0x0500000f


	//   ....[185]....
        /*0af8*/ 	.word	0x0500000f


	//   ....[186]....
        /*0afc*/ 	.word	0x0500000f


	//   ....[187]....
        /*0b00*/ 	.word	0x0500000f


	//   ....[188]....
        /*0b04*/ 	.word	0x0500000f


	//   ....[189]....
        /*0b08*/ 	.word	0x0500000f


	//   ....[190]....
        /*0b0c*/ 	.word	0x0500000f


	//   ....[191]....
        /*0b10*/ 	.word	0x0500000f


	//   ....[192]....
        /*0b14*/ 	.word	0x0500000f


	//   ....[193]....
        /*0b18*/ 	.word	0x0500000f


	//   ....[194]....
        /*0b1c*/ 	.word	0x0500000f


	//   ....[195]....
        /*0b20*/ 	.word	0x0500000f


	//   ....[196]....
        /*0b24*/ 	.word	0x0500000f


	//   ....[197]....
        /*0b28*/ 	.word	0x0500000f


	//   ....[198]....
        /*0b2c*/ 	.word	0x0500000f


	//   ....[199]....
        /*0b30*/ 	.word	0x0500000f


	//   ....[200]....
        /*0b34*/ 	.word	0x0500000f


	//   ....[201]....
        /*0b38*/ 	.word	0x0500000f


	//   ....[202]....
        /*0b3c*/ 	.word	0x0500000f


	//   ....[203]....
        /*0b40*/ 	.word	0x0500000f


	//   ....[204]....
        /*0b44*/ 	.word	0x0500000f


	//   ....[205]....
        /*0b48*/ 	.word	0x0500000f


	//   ....[206]....
        /*0b4c*/ 	.word	0x0500000f


	//   ....[207]....
        /*0b50*/ 	.word	0x0500000f


	//----- nvinfo : EIATTR_COOP_GROUP_INSTR_OFFSETS
	.align		4
.L_396:
        /*0b54*/ 	.byte	0x04, 0x28
        /*0b56*/ 	.short	(.L_398 - .L_397)


	//   ....[0]....
.L_397:
        /*0b58*/ 	.word	0x00000070


	//   ....[1]....
        /*0b5c*/ 	.word	0x00000140


	//   ....[2]....
        /*0b60*/ 	.word	0x00000190


	//   ....[3]....
        /*0b64*/ 	.word	0x000003c0


	//   ....[4]....
        /*0b68*/ 	.word	0x00000520


	//   ....[5]....
        /*0b6c*/ 	.word	0x00000640


	//   ....[6]....
        /*0b70*/ 	.word	0x000007a0


	//   ....[7]....
        /*0b74*/ 	.word	0x00002d80


	//   ....[8]....
        /*0b78*/ 	.word	0x00002d90


	//   ....[9]....
        /*0b7c*/ 	.word	0x00003ca0


	//   ....[10]....
        /*0b80*/ 	.word	0x00003cb0


	//   ....[11]....
        /*0b84*/ 	.word	0x00004bd0


	//   ....[12]....
        /*0b88*/ 	.word	0x00004be0


	//   ....[13]....
        /*0b8c*/ 	.word	0x00005b30


	//   ....[14]....
        /*0b90*/ 	.word	0x00005b40


	//   ....[15]....
        /*0b94*/ 	.word	0x00007120


	//   ....[16]....
        /*0b98*/ 	.word	0x00007130


	//   ....[17]....
        /*0b9c*/ 	.word	0x00008100


	//   ....[18]....
        /*0ba0*/ 	.word	0x00008110


	//   ....[19]....
        /*0ba4*/ 	.word	0x00009160


	//   ....[20]....
        /*0ba8*/ 	.word	0x00009170


	//   ....[21]....
        /*0bac*/ 	.word	0x0000a1b0


	//   ....[22]....
        /*0bb0*/ 	.word	0x0000a1c0


	//   ....[23]....
        /*0bb4*/ 	.word	0x0000b3c0


	//   ....[24]....
        /*0bb8*/ 	.word	0x0000b3d0


	//   ....[25]....
        /*0bbc*/ 	.word	0x0000b4e0


	//   ....[26]....
        /*0bc0*/ 	.word	0x0000b4f0


	//   ....[27]....
        /*0bc4*/ 	.word	0x0000b610


	//   ....[28]....
        /*0bc8*/ 	.word	0x0000b620


	//   ....[29]....
        /*0bcc*/ 	.word	0x0000b740


	//   ....[30]....
        /*0bd0*/ 	.word	0x0000b750


	//   ....[31]....
        /*0bd4*/ 	.word	0x0000bad0


	//   ....[32]....
        /*0bd8*/ 	.word	0x0000baf0


	//   ....[33]....
        /*0bdc*/ 	.word	0x0000bbd0


	//   ....[34]....
        /*0be0*/ 	.word	0x0000bbf0


	//   ....[35]....
        /*0be4*/ 	.word	0x0000bcd0


	//   ....[36]....
        /*0be8*/ 	.word	0x0000bcf0


	//   ....[37]....
        /*0bec*/ 	.word	0x0000bdd0


	//   ....[38]....
        /*0bf0*/ 	.word	0x0000bdf0


	//   ....[39]....
        /*0bf4*/ 	.word	0x0000c580


	//   ....[40]....
        /*0bf8*/ 	.word	0x0000cd70


	//   ....[41]....
        /*0bfc*/ 	.word	0x0000cd80


	//   ....[42]....
        /*0c00*/ 	.word	0x0000cd90


	//   ....[43]....
        /*0c04*/ 	.word	0x0000cda0


	//   ....[44]....
        /*0c08*/ 	.word	0x000103f0


	//   ....[45]....
        /*0c0c*/ 	.word	0x00010400


	//   ....[46]....
        /*0c10*/ 	.word	0x00010410


	//   ....[47]....
        /*0c14*/ 	.word	0x00010420


	//   ....[48]....
        /*0c18*/ 	.word	0x000153e0


	//   ....[49]....
        /*0c1c*/ 	.word	0x00015420


	//   ....[50]....
        /*0c20*/ 	.word	0x00015950


	//   ....[51]....
        /*0c24*/ 	.word	0x000159c0


	//   ....[52]....
        /*0c28*/ 	.word	0x00017640


	//   ....[53]....
        /*0c2c*/ 	.word	0x00017660


	//   ....[54]....
        /*0c30*/ 	.word	0x00018300


	//   ....[55]....
        /*0c34*/ 	.word	0x000183a0


	//   ....[56]....
        /*0c38*/ 	.word	0x000197c0


	//   ....[57]....
        /*0c3c*/ 	.word	0x000197d0


	//   ....[58]....
        /*0c40*/ 	.word	0x00019800


	//   ....[59]....
        /*0c44*/ 	.word	0x00019810


	//   ....[60]....
        /*0c48*/ 	.word	0x0001ae80


	//   ....[61]....
        /*0c4c*/ 	.word	0x0001aeb0


	//   ....[62]....
        /*0c50*/ 	.word	0x0001aee0


	//   ....[63]....
        /*0c54*/ 	.word	0x0001af10


	//   ....[64]....
        /*0c58*/ 	.word	0x0001af40


	//   ....[65]....
        /*0c5c*/ 	.word	0x0001af70


	//   ....[66]....
        /*0c60*/ 	.word	0x0001afa0


	//   ....[67]....
        /*0c64*/ 	.word	0x0001afd0


	//   ....[68]....
        /*0c68*/ 	.word	0x0001b000


	//   ....[69]....
        /*0c6c*/ 	.word	0x0001b030


	//   ....[70]....
        /*0c70*/ 	.word	0x0001b060


	//   ....[71]....
        /*0c74*/ 	.word	0x0001b090


	//   ....[72]....
        /*0c78*/ 	.word	0x0001b0c0


	//   ....[73]....
        /*0c7c*/ 	.word	0x0001b0f0


	//   ....[74]....
        /*0c80*/ 	.word	0x0001b120


	//   ....[75]....
        /*0c84*/ 	.word	0x0001b150


	//   ....[76]....
        /*0c88*/ 	.word	0x0001b180


	//   ....[77]....
        /*0c8c*/ 	.word	0x0001b1b0


	//   ....[78]....
        /*0c90*/ 	.word	0x0001b1e0


	//   ....[79]....
        /*0c94*/ 	.word	0x0001b210


	//   ....[80]....
        /*0c98*/ 	.word	0x0001b240


	//   ....[81]....
        /*0c9c*/ 	.word	0x0001b270


	//   ....[82]....
        /*0ca0*/ 	.word	0x0001b2a0


	//   ....[83]....
        /*0ca4*/ 	.word	0x0001b2d0


	//   ....[84]....
        /*0ca8*/ 	.word	0x0001b300


	//   ....[85]....
        /*0cac*/ 	.word	0x0001b330


	//   ....[86]....
        /*0cb0*/ 	.word	0x0001b360


	//   ....[87]....
        /*0cb4*/ 	.word	0x0001b390


	//   ....[88]....
        /*0cb8*/ 	.word	0x0001b3c0


	//   ....[89]....
        /*0cbc*/ 	.word	0x0001b3f0


	//   ....[90]....
        /*0cc0*/ 	.word	0x0001b420


	//   ....[91]....
        /*0cc4*/ 	.word	0x0001b450


	//   ....[92]....
        /*0cc8*/ 	.word	0x0001b480


	//   ....[93]....
        /*0ccc*/ 	.word	0x0001b4b0


	//   ....[94]....
        /*0cd0*/ 	.word	0x0001b4e0


	//   ....[95]....
        /*0cd4*/ 	.word	0x0001b510


	//   ....[96]....
        /*0cd8*/ 	.word	0x0001b540


	//   ....[97]....
        /*0cdc*/ 	.word	0x0001b570


	//   ....[98]....
        /*0ce0*/ 	.word	0x0001b5a0


	//   ....[99]....
        /*0ce4*/ 	.word	0x0001b5d0


	//   ....[100]....
        /*0ce8*/ 	.word	0x0001b600


	//   ....[101]....
        /*0cec*/ 	.word	0x0001b620


	//   ....[102]....
        /*0cf0*/ 	.word	0x0001b630


	//   ....[103]....
        /*0cf4*/ 	.word	0x0001b640


	//   ....[104]....
        /*0cf8*/ 	.word	0x0001b650


	//   ....[105]....
        /*0cfc*/ 	.word	0x0001b660


	//   ....[106]....
        /*0d00*/ 	.word	0x0001b670


	//   ....[107]....
        /*0d04*/ 	.word	0x0001b680


	//   ....[108]....
        /*0d08*/ 	.word	0x0001b690


	//   ....[109]....
        /*0d0c*/ 	.word	0x0001b6a0


	//   ....[110]....
        /*0d10*/ 	.word	0x0001b6d0


	//   ....[111]....
        /*0d14*/ 	.word	0x0001b6e0


	//   ....[112]....
        /*0d18*/ 	.word	0x0001b6f0


	//   ....[113]....
        /*0d1c*/ 	.word	0x0001b700


	//   ....[114]....
        /*0d20*/ 	.word	0x0001b710


	//   ....[115]....
        /*0d24*/ 	.word	0x0001b720


	//   ....[116]....
        /*0d28*/ 	.word	0x0001b730


	//   ....[117]....
        /*0d2c*/ 	.word	0x0001b740


	//   ....[118]....
        /*0d30*/ 	.word	0x0001b750


	//   ....[119]....
        /*0d34*/ 	.word	0x0001b760


	//   ....[120]....
        /*0d38*/ 	.word	0x0001b770


	//   ....[121]....
        /*0d3c*/ 	.word	0x0001b780


	//   ....[122]....
        /*0d40*/ 	.word	0x0001b790


	//   ....[123]....
        /*0d44*/ 	.word	0x0001b7a0


	//   ....[124]....
        /*0d48*/ 	.word	0x0001c2d0


	//   ....[125]....
        /*0d4c*/ 	.word	0x0001c310


	//   ....[126]....
        /*0d50*/ 	.word	0x0001c350


	//   ....[127]....
        /*0d54*/ 	.word	0x0001c380


	//   ....[128]....
        /*0d58*/ 	.word	0x0001cb20


	//   ....[129]....
        /*0d5c*/ 	.word	0x0001cb40


	//   ....[130]....
        /*0d60*/ 	.word	0x0001ccc0


	//   ....[131]....
        /*0d64*/ 	.word	0x0001cce0


	//   ....[132]....
        /*0d68*/ 	.word	0x0001ce20


	//   ....[133]....
        /*0d6c*/ 	.word	0x0001ce40


	//   ....[134]....
        /*0d70*/ 	.word	0x0001cf90


	//   ....[135]....
        /*0d74*/ 	.word	0x0001cfb0


	//   ....[136]....
        /*0d78*/ 	.word	0x0001d910


	//   ....[137]....
        /*0d7c*/ 	.word	0x0001d920


	//   ....[138]....
        /*0d80*/ 	.word	0x0001dab0


	//   ....[139]....
        /*0d84*/ 	.word	0x0001dac0


	//   ....[140]....
        /*0d88*/ 	.word	0x0001dc50


	//   ....[141]....
        /*0d8c*/ 	.word	0x0001dc60


	//   ....[142]....
        /*0d90*/ 	.word	0x0001ddf0


	//   ....[143]....
        /*0d94*/ 	.word	0x0001de00


	//   ....[144]....
        /*0d98*/ 	.word	0x0001dfe0


	//   ....[145]....
        /*0d9c*/ 	.word	0x0001e190


	//   ....[146]....
        /*0da0*/ 	.word	0x0001e1c0


	//   ....[147]....
        /*0da4*/ 	.word	0x0001e1f0


	//   ....[148]....
        /*0da8*/ 	.word	0x0001e220


	//   ....[149]....
        /*0dac*/ 	.word	0x0001e250


	//   ....[150]....
        /*0db0*/ 	.word	0x0001e280


	//   ....[151]....
        /*0db4*/ 	.word	0x0001e3f0


	//   ....[152]....
        /*0db8*/ 	.word	0x0001e420


	//   ....[153]....
        /*0dbc*/ 	.word	0x0001e450


	//   ....[154]....
        /*0dc0*/ 	.word	0x0001e480


	//   ....[155]....
        /*0dc4*/ 	.word	0x0001e4b0


	//   ....[156]....
        /*0dc8*/ 	.word	0x0001e4e0


	//   ....[157]....
        /*0dcc*/ 	.word	0x0001e570


	//   ....[158]....
        /*0dd0*/ 	.word	0x0001e5a0


	//   ....[159]....
        /*0dd4*/ 	.word	0x0001e620


	//   ....[160]....
        /*0dd8*/ 	.word	0x0001f2f0


	//   ....[161]....
        /*0ddc*/ 	.word	0x00020f70


	//   ....[162]....
        /*0de0*/ 	.word	0x00020fa0


	//   ....[163]....
        /*0de4*/ 	.word	0x000210c0


	//   ....[164]....
        /*0de8*/ 	.word	0x000210d0


	//   ....[165]....
        /*0dec*/ 	.word	0x00021140


	//   ....[166]....
        /*0df0*/ 	.word	0x00021150


	//   ....[167]....
        /*0df4*/ 	.word	0x000211c0


	//   ....[168]....
        /*0df8*/ 	.word	0x000211d0


	//   ....[169]....
        /*0dfc*/ 	.word	0x00021240


	//   ....[170]....
        /*0e00*/ 	.word	0x00021250


	//   ....[171]....
        /*0e04*/ 	.word	0x000212c0


	//   ....[172]....
        /*0e08*/ 	.word	0x000212d0


	//   ....[173]....
        /*0e0c*/ 	.word	0x00021340


	//   ....[174]....
        /*0e10*/ 	.word	0x00021350


	//   ....[175]....
        /*0e14*/ 	.word	0x00021360


	//   ....[176]....
        /*0e18*/ 	.word	0x00021370


	//   ....[177]....
        /*0e1c*/ 	.word	0x00021770


	//   ....[178]....
        /*0e20*/ 	.word	0x000217a0


	//   ....[179]....
        /*0e24*/ 	.word	0x000218c0


	//   ....[180]....
        /*0e28*/ 	.word	0x000218d0


	//   ....[181]....
        /*0e2c*/ 	.word	0x00021960


	//   ....[182]....
        /*0e30*/ 	.word	0x00021970


	//   ....[183]....
        /*0e34*/ 	.word	0x00021a00


	//   ....[184]....
        /*0e38*/ 	.word	0x00021a10


	//   ....[185]....
        /*0e3c*/ 	.word	0x00021a90


	//   ....[186]....
        /*0e40*/ 	.word	0x00021aa0


	//   ....[187]....
        /*0e44*/ 	.word	0x00021b20


	//   ....[188]....
        /*0e48*/ 	.word	0x00021b30


	//   ....[189]....
        /*0e4c*/ 	.word	0x00021bb0


	//   ....[190]....
        /*0e50*/ 	.word	0x00021bc0


	//   ....[191]....
        /*0e54*/ 	.word	0x00021bd0


	//   ....[192]....
        /*0e58*/ 	.word	0x00021be0


	//   ....[193]....
        /*0e5c*/ 	.word	0x00022370


	//   ....[194]....
        /*0e60*/ 	.word	0x000223a0


	//   ....[195]....
        /*0e64*/ 	.word	0x00022450


	//   ....[196]....
        /*0e68*/ 	.word	0x00022470


	//   ....[197]....
        /*0e6c*/ 	.word	0x00022500


	//   ....[198]....
        /*0e70*/ 	.word	0x00022520


	//   ....[199]....
        /*0e74*/ 	.word	0x000225b0


	//   ....[200]....
        /*0e78*/ 	.word	0x000225d0


	//   ....[201]....
        /*0e7c*/ 	.word	0x00022660


	//   ....[202]....
        /*0e80*/ 	.word	0x00022680


	//   ....[203]....
        /*0e84*/ 	.word	0x00022710


	//   ....[204]....
        /*0e88*/ 	.word	0x00022730


	//   ....[205]....
        /*0e8c*/ 	.word	0x000227c0


	//   ....[206]....
        /*0e90*/ 	.word	0x000227e0


	//   ....[207]....
        /*0e94*/ 	.word	0x000227f0


	//   ....[208]....
        /*0e98*/ 	.word	0x00022800


	//   ....[209]....
        /*0e9c*/ 	.word	0x00022f70


	//   ....[210]....
        /*0ea0*/ 	.word	0x00022f90


	//   ....[211]....
        /*0ea4*/ 	.word	0x00022ff0


	//   ....[212]....
        /*0ea8*/ 	.word	0x00023000


	//   ....[213]....
        /*0eac*/ 	.word	0x00023050


	//   ....[214]....
        /*0eb0*/ 	.word	0x00023060


	//   ....[215]....
        /*0eb4*/ 	.word	0x000230b0


	//   ....[216]....
        /*0eb8*/ 	.word	0x000230c0


	//   ....[217]....
        /*0ebc*/ 	.word	0x00023110


	//   ....[218]....
        /*0ec0*/ 	.word	0x00023120


	//   ....[219]....
        /*0ec4*/ 	.word	0x00023170


	//   ....[220]....
        /*0ec8*/ 	.word	0x00023180


	//   ....[221]....
        /*0ecc*/ 	.word	0x000231d0


	//   ....[222]....
        /*0ed0*/ 	.word	0x000231e0


	//   ....[223]....
        /*0ed4*/ 	.word	0x000231f0


	//   ....[224]....
        /*0ed8*/ 	.word	0x00023240


	//   ....[225]....
        /*0edc*/ 	.word	0x00023570


	//   ....[226]....
        /*0ee0*/ 	.word	0x00023580


	//   ....[227]....
        /*0ee4*/ 	.word	0x000235e0


	//   ....[228]....
        /*0ee8*/ 	.word	0x000235f0


	//   ....[229]....
        /*0eec*/ 	.word	0x00023640


	//   ....[230]....
        /*0ef0*/ 	.word	0x00023650


	//   ....[231]....
        /*0ef4*/ 	.word	0x000236a0


	//   ....[232]....
        /*0ef8*/ 	.word	0x000236b0


	//   ....[233]....
        /*0efc*/ 	.word	0x00023700


	//   ....[234]....
        /*0f00*/ 	.word	0x00023710


	//   ....[235]....
        /*0f04*/ 	.word	0x00023760


	//   ....[236]....
        /*0f08*/ 	.word	0x00023770


	//   ....[237]....
        /*0f0c*/ 	.word	0x000237c0


	//   ....[238]....
        /*0f10*/ 	.word	0x000237d0


	//   ....[239]....
        /*0f14*/ 	.word	0x000237e0


	//   ....[240]....
        /*0f18*/ 	.word	0x00023830


	//   ....[241]....
        /*0f1c*/ 	.word	0x000252d0


	//   ....[242]....
        /*0f20*/ 	.word	0x00025300


	//   ....[243]....
        /*0f24*/ 	.word	0x00025340


	//   ....[244]....
        /*0f28*/ 	.word	0x00025370


	//   ....[245]....
        /*0f2c*/ 	.word	0x000253a0


	//   ....[246]....
        /*0f30*/ 	.word	0x000253d0


	//   ....[247]....
        /*0f34*/ 	.word	0x00025400


	//   ....[248]....
        /*0f38*/ 	.word	0x00025430


	//   ....[249]....
        /*0f3c*/ 	.word	0x000255b0


	//   ....[250]....
        /*0f40*/ 	.word	0x000255e0


	//   ....[251]....
        /*0f44*/ 	.word	0x00025610


	//   ....[252]....
        /*0f48*/ 	.word	0x00025640


	//   ....[253]....
        /*0f4c*/ 	.word	0x00025670


	//   ....[254]....
        /*0f50*/ 	.word	0x000256a0


	//   ....[255]....
        /*0f54*/ 	.word	0x00025760


	//   ....[0]....
        /*0f58*/ 	.word	0x00025780


	//   ....[1]....
        /*0f5c*/ 	.word	0x000257f0


	//   ....[2]....
        /*0f60*/ 	.word	0x00025c80


	//   ....[3]....
        /*0f64*/ 	.word	0x00026040


	//   ....[4]....
        /*0f68*/ 	.word	0x000260d0


	//   ....[5]....
        /*0f6c*/ 	.word	0x00026170


	//   ....[6]....
        /*0f70*/ 	.word	0x00026200


	//   ....[7]....
        /*0f74*/ 	.word	0x000262a0


	//   ....[8]....
        /*0f78*/ 	.word	0x00026330


	//   ....[9]....
        /*0f7c*/ 	.word	0x000263d0


	//   ....[10]....
        /*0f80*/ 	.word	0x00026460


	//   ....[11]....
        /*0f84*/ 	.word	0x00026550


	//   ....[12]....
        /*0f88*/ 	.word	0x000265e0


	//   ....[13]....
        /*0f8c*/ 	.word	0x00026680


	//   ....[14]....
        /*0f90*/ 	.word	0x00026710


	//   ....[15]....
        /*0f94*/ 	.word	0x000267b0


	//   ....[16]....
        /*0f98*/ 	.word	0x00026840


	//   ....[17]....
        /*0f9c*/ 	.word	0x000268e0


	//   ....[18]....
        /*0fa0*/ 	.word	0x00026970


	//   ....[19]....
        /*0fa4*/ 	.word	0x00026a60


	//   ....[20]....
        /*0fa8*/ 	.word	0x00026af0


	//   ....[21]....
        /*0fac*/ 	.word	0x00026b80


	//   ....[22]....
        /*0fb0*/ 	.word	0x00026c10


	//   ....[23]....
        /*0fb4*/ 	.word	0x00026ca0


	//   ....[24]....
        /*0fb8*/ 	.word	0x00026d30


	//   ....[25]....
        /*0fbc*/ 	.word	0x00026dc0


	//   ....[26]....
        /*0fc0*/ 	.word	0x00026e50


	//   ....[27]....
        /*0fc4*/ 	.word	0x00026f20


	//   ....[28]....
        /*0fc8*/ 	.word	0x00026fc0


	//   ....[29]....
        /*0fcc*/ 	.word	0x00027050


	//   ....[30]....
        /*0fd0*/ 	.word	0x000270a0


	//   ....[31]....
        /*0fd4*/ 	.word	0x000270f0


	//   ....[32]....
        /*0fd8*/ 	.word	0x000271d0


	//   ....[33]....
        /*0fdc*/ 	.word	0x00027260


	//   ....[34]....
        /*0fe0*/ 	.word	0x000272b0


	//   ....[35]....
        /*0fe4*/ 	.word	0x00027300


	//   ....[36]....
        /*0fe8*/ 	.word	0x00027600


	//   ....[37]....
        /*0fec*/ 	.word	0x00027720


	//   ....[38]....
        /*0ff0*/ 	.word	0x00027840


	//   ....[39]....
        /*0ff4*/ 	.word	0x00027960


	//   ....[40]....
        /*0ff8*/ 	.word	0x00027a80


	//   ....[41]....
        /*0ffc*/ 	.word	0x00027af0


	//   ....[42]....
        /*1000*/ 	.word	0x00027b50


	//   ....[43]....
        /*1004*/ 	.word	0x00027bb0


	//   ....[44]....
        /*1008*/ 	.word	0x00027c10


	//   ....[45]....
        /*100c*/ 	.word	0x00027c90


	//   ....[46]....
        /*1010*/ 	.word	0x00027cf0


	//   ....[47]....
        /*1014*/ 	.word	0x00027d60


	//   ....[48]....
        /*1018*/ 	.word	0x00027dc0


	//   ....[49]....
        /*101c*/ 	.word	0x00027e30


	//   ....[50]....
        /*1020*/ 	.word	0x00027e90


	//   ....[51]....
        /*1024*/ 	.word	0x00027f00


	//   ....[52]....
        /*1028*/ 	.word	0x00027f60


	//   ....[53]....
        /*102c*/ 	.word	0x00027fe0


	//   ....[54]....
        /*1030*/ 	.word	0x00028040


	//   ....[55]....
        /*1034*/ 	.word	0x000280d0


	//   ....[56]....
        /*1038*/ 	.word	0x00028130


	//   ....[57]....
        /*103c*/ 	.word	0x00028190


	//   ....[58]....
        /*1040*/ 	.word	0x000281f0


	//   ....[59]....
        /*1044*/ 	.word	0x00028260


	//   ....[60]....
        /*1048*/ 	.word	0x000282c0


	//   ....[61]....
        /*104c*/ 	.word	0x00028330


	//   ....[62]....
        /*1050*/ 	.word	0x00028390


	//   ....[63]....
        /*1054*/ 	.word	0x00028400


	//   ....[64]....
        /*1058*/ 	.word	0x00028460


	//   ....[65]....
        /*105c*/ 	.word	0x000284d0


	//   ....[66]....
        /*1060*/ 	.word	0x00028530


	//   ....[67]....
        /*1064*/ 	.word	0x000285a0


	//   ....[68]....
        /*1068*/ 	.word	0x00028600


	//   ....[69]....
        /*106c*/ 	.word	0x00028670


	//   ....[70]....
        /*1070*/ 	.word	0x000286d0


	//   ....[71]....
        /*1074*/ 	.word	0x00028730


	//   ....[72]....
        /*1078*/ 	.word	0x00028790


	//   ....[73]....
        /*107c*/ 	.word	0x000287f0


	//   ....[74]....
        /*1080*/ 	.word	0x00028850


	//   ....[75]....
        /*1084*/ 	.word	0x000288b0


	//   ....[76]....
        /*1088*/ 	.word	0x00028910


	//   ....[77]....
        /*108c*/ 	.word	0x00028980


	//   ....[78]....
        /*1090*/ 	.word	0x000289e0


	//   ....[79]....
        /*1094*/ 	.word	0x00028a60


	//   ....[80]....
        /*1098*/ 	.word	0x00028ac0


	//   ....[81]....
        /*109c*/ 	.word	0x00028b20


	//   ....[82]....
        /*10a0*/ 	.word	0x00028b80


	//   ....[83]....
        /*10a4*/ 	.word	0x00028c00


	//   ....[84]....
        /*10a8*/ 	.word	0x00028c60


	//   ....[85]....
        /*10ac*/ 	.word	0x00028cc0


	//   ....[86]....
        /*10b0*/ 	.word	0x00028d20


	//   ....[87]....
        /*10b4*/ 	.word	0x00028d80


	//   ....[88]....
        /*10b8*/ 	.word	0x00028de0


	//   ....[89]....
        /*10bc*/ 	.word	0x00028e40


	//   ....[90]....
        /*10c0*/ 	.word	0x00028ea0


	//   ....[91]....
        /*10c4*/ 	.word	0x00028f00


	//   ....[92]....
        /*10c8*/ 	.word	0x00028f60


	//   ....[93]....
        /*10cc*/ 	.word	0x00028fc0


	//   ....[94]....
        /*10d0*/ 	.word	0x00029020


	//   ....[95]....
        /*10d4*/ 	.word	0x00029080


	//   ....[96]....
        /*10d8*/ 	.word	0x000290e0


	//   ....[97]....
        /*10dc*/ 	.word	0x00029140


	//   ....[98]....
        /*10e0*/ 	.word	0x000291f0


	//   ....[99]....
        /*10e4*/ 	.word	0x000292a0


	//   ....[100]....
        /*10e8*/ 	.word	0x00029510


	//   ....[101]....
        /*10ec*/ 	.word	0x00029560


	//   ....[102]....
        /*10f0*/ 	.word	0x000295f0


	//   ....[103]....
        /*10f4*/ 	.word	0x00029680


	//   ....[104]....
        /*10f8*/ 	.word	0x00029710


	//   ....[105]....
        /*10fc*/ 	.word	0x000297a0


	//   ....[106]....
        /*1100*/ 	.word	0x00029830


	//   ....[107]....
        /*1104*/ 	.word	0x000298c0


	//   ....[108]....
        /*1108*/ 	.word	0x00029980


	//   ....[109]....
        /*110c*/ 	.word	0x00029c60


	//   ....[110]....
        /*1110*/ 	.word	0x00029d50


	//   ....[111]....
        /*1114*/ 	.word	0x00029e00


	//   ....[112]....
        /*1118*/ 	.word	0x00029f40


	//   ....[113]....
        /*111c*/ 	.word	0x00029ff0


	//   ....[114]....
        /*1120*/ 	.word	0x0002a050


	//   ....[115]....
        /*1124*/ 	.word	0x0002a130


	//   ....[116]....
        /*1128*/ 	.word	0x0002a190


	//   ....[117]....
        /*112c*/ 	.word	0x0002a270


	//   ....[118]....
        /*1130*/ 	.word	0x0002a2d0


	//   ....[119]....
        /*1134*/ 	.word	0x0002a3b0


	//   ....[120]....
        /*1138*/ 	.word	0x0002a410


	//   ....[121]....
        /*113c*/ 	.word	0x0002a4f0


	//   ....[122]....
        /*1140*/ 	.word	0x0002a550


	//   ....[123]....
        /*1144*/ 	.word	0x0002a630


	//   ....[124]....
        /*1148*/ 	.word	0x0002a690


	//   ....[125]....
        /*114c*/ 	.word	0x0002a760


	//   ....[126]....
        /*1150*/ 	.word	0x0002a8f0


	//   ....[127]....
        /*1154*/ 	.word	0x0002a980


	//   ....[128]....
        /*1158*/ 	.word	0x0002aaa0


	//   ....[129]....
        /*115c*/ 	.word	0x0002aaf0


	//   ....[130]....
        /*1160*/ 	.word	0x0002ac10


	//   ....[131]....
        /*1164*/ 	.word	0x0002ac60


	//   ....[132]....
        /*1168*/ 	.word	0x0002ad80


	//   ....[133]....
        /*116c*/ 	.word	0x0002add0


	//   ....[134]....
        /*1170*/ 	.word	0x0002aed0


	//   ....[135]....
        /*1174*/ 	.word	0x0002af70


	//   ....[136]....
        /*1178*/ 	.word	0x0002afd0


	//   ....[137]....
        /*117c*/ 	.word	0x0002b0c0


	//   ....[138]....
        /*1180*/ 	.word	0x0002b120


	//   ....[139]....
        /*1184*/ 	.word	0x0002b210


	//   ....[140]....
        /*1188*/ 	.word	0x0002b270


	//   ....[141]....
        /*118c*/ 	.word	0x0002b310


	//   ....[142]....
        /*1190*/ 	.word	0x0002b420


	//   ....[143]....
        /*1194*/ 	.word	0x0002b480


	//   ....[144]....
        /*1198*/ 	.word	0x0002b4e0


	//   ....[145]....
        /*119c*/ 	.word	0x0002b5f0


	//   ....[146]....
        /*11a0*/ 	.word	0x0002b650


	//   ....[147]....
        /*11a4*/ 	.word	0x0002b760


	//   ....[148]....
        /*11a8*/ 	.word	0x0002b7c0


	//   ....[149]....
        /*11ac*/ 	.word	0x0002b8d0


	//   ....[150]....
        /*11b0*/ 	.word	0x0002b930


	//   ....[151]....
        /*11b4*/ 	.word	0x0002ba40


	//   ....[152]....
        /*11b8*/ 	.word	0x0002baa0


	//   ....[153]....
        /*11bc*/ 	.word	0x0002bbb0


	//   ....[154]....
        /*11c0*/ 	.word	0x0002bc10


	//   ....[155]....
        /*11c4*/ 	.word	0x0002bd10


	//   ....[156]....
        /*11c8*/ 	.word	0x0002bd70


	//   ....[157]....
        /*11cc*/ 	.word	0x0002be10


	//   ....[158]....
        /*11d0*/ 	.word	0x0002bfa0


	//   ....[159]....
        /*11d4*/ 	.word	0x0002c040


	//   ....[160]....
        /*11d8*/ 	.word	0x0002c0a0


	//   ....[161]....
        /*11dc*/ 	.word	0x0002c160


	//   ....[162]....
        /*11e0*/ 	.word	0x0002c1c0


	//   ....[163]....
        /*11e4*/ 	.word	0x0002c280


	//   ....[164]....
        /*11e8*/ 	.word	0x0002c2e0


	//   ....[165]....
        /*11ec*/ 	.word	0x0002c3a0


	//   ....[166]....
        /*11f0*/ 	.word	0x0002c400


	//   ....[167]....
        /*11f4*/ 	.word	0x0002c4c0


	//   ....[168]....
        /*11f8*/ 	.word	0x0002c520


	//   ....[169]....
        /*11fc*/ 	.word	0x0002c5e0


	//   ....[170]....
        /*1200*/ 	.word	0x0002c640


	//   ....[171]....
        /*1204*/ 	.word	0x0002c700


	//   ....[172]....
        /*1208*/ 	.word	0x0002c760


	//   ....[173]....
        /*120c*/ 	.word	0x0002c820


	//   ....[174]....
        /*1210*/ 	.word	0x0002c910


	//   ....[175]....
        /*1214*/ 	.word	0x0002c9a0


	//   ....[176]....
        /*1218*/ 	.word	0x0002ca00


	//   ....[177]....
        /*121c*/ 	.word	0x0002cac0


	//   ....[178]....
        /*1220*/ 	.word	0x0002cb20


	//   ....[179]....
        /*1224*/ 	.word	0x0002cbe0


	//   ....[180]....
        /*1228*/ 	.word	0x0002cc40


	//   ....[181]....
        /*122c*/ 	.word	0x0002cd00


	//   ....[182]....
        /*1230*/ 	.word	0x0002cd60


	//   ....[183]....
        /*1234*/ 	.word	0x0002ce20


	//   ....[184]....
        /*1238*/ 	.word	0x0002ce80


	//   ....[185]....
        /*123c*/ 	.word	0x0002cf40


	//   ....[186]....
        /*1240*/ 	.word	0x0002cfa0


	//   ....[187]....
        /*1244*/ 	.word	0x0002d060


	//   ....[188]....
        /*1248*/ 	.word	0x0002d0c0


	//   ....[189]....
        /*124c*/ 	.word	0x0002d180


	//   ....[190]....
        /*1250*/ 	.word	0x0002d360


	//   ....[191]....
        /*1254*/ 	.word	0x0002d400


	//   ....[192]....
        /*1258*/ 	.word	0x0002d520


	//   ....[193]....
        /*125c*/ 	.word	0x0002d590


	//   ....[194]....
        /*1260*/ 	.word	0x0002d600


	//   ....[195]....
        /*1264*/ 	.word	0x0002d670


	//   ....[196]....
        /*1268*/ 	.word	0x0002d6e0


	//   ....[197]....
        /*126c*/ 	.word	0x0002d760


	//   ....[198]....
        /*1270*/ 	.word	0x0002d7f0


	//   ....[199]....
        /*1274*/ 	.word	0x0002d880


	//   ....[200]....
        /*1278*/ 	.word	0x0002d8f0


	//   ....[201]....
        /*127c*/ 	.word	0x0002d960


	//   ....[202]....
        /*1280*/ 	.word	0x0002d9d0


	//   ....[203]....
        /*1284*/ 	.word	0x0002da50


	//   ....[204]....
        /*1288*/ 	.word	0x0002dac0


	//   ....[205]....
        /*128c*/ 	.word	0x0002db60


	//   ....[206]....
        /*1290*/ 	.word	0x0002dbf0


	//   ....[207]....
        /*1294*/ 	.word	0x0002dd10


	//----- nvinfo : EIATTR_REG_RECONFIG
	.align		4
.L_398:
        /*1298*/ 	.byte	0x01, 0x54
	.zero		2


	//----- nvinfo : EIATTR_SYSCALL_OFFSETS
	.align		4
        /*129c*/ 	.byte	0x04, 0x46
        /*129e*/ 	.short	(.L_400 - .L_399)


	//   ....[0]....
.L_399:
        /*12a0*/ 	.word	0x000017c0


	//   ....[1]....
        /*12a4*/ 	.word	0x00001910


	//   ....[2]....
        /*12a8*/ 	.word	0x0000c740


	//   ....[3]....
        /*12ac*/ 	.word	0x0000ccf0


	//   ....[4]....
        /*12b0*/ 	.word	0x00020540


	//   ....[5]....
        /*12b4*/ 	.word	0x000206b0


	//   ....[6]....
        /*12b8*/ 	.word	0x00020800


	//   ....[7]....
        /*12bc*/ 	.word	0x00020940


	//   ....[8]....
        /*12c0*/ 	.word	0x00021ff0


	//----- nvinfo : EIATTR_MBARRIER_INSTR_OFFSETS
	.align		4
.L_400:
        /*12c4*/ 	.byte	0x04, 0x39
        /*12c6*/ 	.short	(.L_402 - .L_401)


	//   ....[0]....
.L_401:
        /*12c8*/ 	.word	0x00000270
        /*12cc*/ 	.word	0x000000ff
        /*12d0*/ 	.word	0x00038800
        /*12d4*/ 	.short	0x0100
        /*12d6*/ 	.byte	0x08
	.zero		1


	//   ....[1]....
        /*12d8*/ 	.word	0x00000280
        /*12dc*/ 	.word	0x000000ff
        /*12e0*/ 	.word	0x00038820
        /*12e4*/ 	.short	0x0100
        /*12e6*/ 	.byte	0x08
	.zero		1


	//   ....[2]....
        /*12e8*/ 	.word	0x00000370
        /*12ec*/ 	.word	0x000000ff
        /*12f0*/ 	.word	0x00038830
        /*12f4*/ 	.short	0x0100
        /*12f6*/ 	.byte	0x08
	.zero		1


	//   ....[3]....
        /*12f8*/ 	.word	0x00000380
        /*12fc*/ 	.word	0x000000ff
        /*1300*/ 	.word	0x00038840
        /*1304*/ 	.short	0x0100
        /*1306*/ 	.byte	0x08
	.zero		1


	//   ....[4]....
        /*1308*/ 	.word	0x00000390
        /*130c*/ 	.word	0x000000ff
        /*1310*/ 	.word	0x00038838
        /*1314*/ 	.short	0x0100
        /*1316*/ 	.byte	0x08
	.zero		1


	//   ....[5]....
        /*1318*/ 	.word	0x000003a0
        /*131c*/ 	.word	0x000000ff
        /*1320*/ 	.word	0x00038848
        /*1324*/ 	.short	0x0100
        /*1326*/ 	.byte	0x08
	.zero		1


	//   ....[6]....
        /*1328*/ 	.word	0x000004d0
        /*132c*/ 	.word	0x000000ff
        /*1330*/ 	.word	0x00038850
        /*1334*/ 	.short	0x0100
        /*1336*/ 	.byte	0x08
	.zero		1


	//   ....[7]....
        /*1338*/ 	.word	0x000004e0
        /*133c*/ 	.word	0x000000ff
        /*1340*/ 	.word	0x00038860
        /*1344*/ 	.short	0x0100
        /*1346*/ 	.byte	0x08
	.zero		1


	//   ....[8]....
        /*1348*/ 	.word	0x000004f0
        /*134c*/ 	.word	0x000000ff
        /*1350*/ 	.word	0x00038858
        /*1354*/ 	.short	0x0100
        /*1356*/ 	.byte	0x08
	.zero		1


	//   ....[9]....
        /*1358*/ 	.word	0x00000500
        /*135c*/ 	.word	0x000000ff
        /*1360*/ 	.word	0x00038868
        /*1364*/ 	.short	0x0100
        /*1366*/ 	.byte	0x08
	.zero		1


	//   ....[10]....
        /*1368*/ 	.word	0x000005f0
        /*136c*/ 	.word	0x000000ff
        /*1370*/ 	.word	0x00038870
        /*1374*/ 	.short	0x0100
        /*1376*/ 	.byte	0x06
	.zero		1


	//   ....[11]....
        /*1378*/ 	.word	0x00000600
        /*137c*/ 	.word	0x000000ff
        /*1380*/ 	.word	0x00038880
        /*1384*/ 	.short	0x0100
        /*1386*/ 	.byte	0x06
	.zero		1


	//   ....[12]....
        /*1388*/ 	.word	0x00000610
        /*138c*/ 	.word	0x000000ff
        /*1390*/ 	.word	0x00038878
        /*1394*/ 	.short	0x0100
        /*1396*/ 	.byte	0x06
	.zero		1


	//   ....[13]....
        /*1398*/ 	.word	0x00000620
        /*139c*/ 	.word	0x000000ff
        /*13a0*/ 	.word	0x00038888
        /*13a4*/ 	.short	0x0100
        /*13a6*/ 	.byte	0x06
	.zero		1


	//   ....[14]....
        /*13a8*/ 	.word	0x00000750
        /*13ac*/ 	.word	0x000000ff
        /*13b0*/ 	.word	0x00038890
        /*13b4*/ 	.short	0x0100
        /*13b6*/ 	.byte	0x08
	.zero		1


	//   ....[15]....
        /*13b8*/ 	.word	0x00000760
        /*13bc*/ 	.word	0x000000ff
        /*13c0*/ 	.word	0x000388a0
        /*13c4*/ 	.short	0x0100
        /*13c6*/ 	.byte	0x08
	.zero		1


	//   ....[16]....
        /*13c8*/ 	.word	0x00000770
        /*13cc*/ 	.word	0x000000ff
        /*13d0*/ 	.word	0x00038898
        /*13d4*/ 	.short	0x0100
        /*13d6*/ 	.byte	0x08
	.zero		1


	//   ....[17]....
        /*13d8*/ 	.word	0x00000780
        /*13dc*/ 	.word	0x000000ff
        /*13e0*/ 	.word	0x000388a8
        /*13e4*/ 	.short	0x0100
        /*13e6*/ 	.byte	0x08
	.zero		1


	//   ....[18]....
        /*13e8*/ 	.word	0x000008c0
        /*13ec*/ 	.word	0x000000ff
        /*13f0*/ 	.word	0x000388b0
        /*13f4*/ 	.short	0x0100
        /*13f6*/ 	.byte	0x08
	.zero		1


	//   ....[19]....
        /*13f8*/ 	.word	0x000008d0
        /*13fc*/ 	.word	0x000000ff
        /*1400*/ 	.word	0x000388c0
        /*1404*/ 	.short	0x0100
        /*1406*/ 	.byte	0x08
	.zero		1


	//   ....[20]....
        /*1408*/ 	.word	0x000008e0
        /*140c*/ 	.word	0x000000ff
        /*1410*/ 	.word	0x000388b8
        /*1414*/ 	.short	0x0100
        /*1416*/ 	.byte	0x08
	.zero		1


	//   ....[21]....
        /*1418*/ 	.word	0x000008f0
        /*141c*/ 	.word	0x000000ff
        /*1420*/ 	.word	0x000388c8
        /*1424*/ 	.short	0x0100
        /*1426*/ 	.byte	0x08
	.zero		1


	//   ....[22]....
        /*1428*/ 	.word	0x00002d30
        /*142c*/ 	.word	0x00000050
        /*1430*/ 	.word	0x00038890
        /*1434*/ 	.short	0x010a
        /*1436*/ 	.byte	0x3f
	.zero		1


	//   ....[23]....
        /*1438*/ 	.word	0x000070c0
        /*143c*/ 	.word	0x00000050
        /*1440*/ 	.word	0x00038890
        /*1444*/ 	.short	0x010a
        /*1446*/ 	.byte	0x3f
	.zero		1


	//   ....[24]....
        /*1448*/ 	.word	0x0000b210
        /*144c*/ 	.word	0x00000050
        /*1450*/ 	.word	0x00038890
        /*1454*/ 	.short	0x010a
        /*1456*/ 	.byte	0x3f
	.zero		1


	//   ....[25]....
        /*1458*/ 	.word	0x0000b910
        /*145c*/ 	.word	0x0000000b
        /*1460*/ 	.word	0x00000000
        /*1464*/ 	.short	0x0101
        /*1466*/ 	.byte	0x3f
	.zero		1


	//   ....[26]....
        /*1468*/ 	.word	0x0000b950
        /*146c*/ 	.word	0x00000050
        /*1470*/ 	.word	0x000388b0
        /*1474*/ 	.short	0x010a
        /*1476*/ 	.byte	0x3f
	.zero		1


	//   ....[27]....
        /*1478*/ 	.word	0x0000bf70
        /*147c*/ 	.word	0x00000050
        /*1480*/ 	.word	0x00000000
        /*1484*/ 	.short	0x0101
        /*1486*/ 	.byte	0x3f
	.zero		1


	//   ....[28]....
        /*1488*/ 	.word	0x0000ca60
        /*148c*/ 	.word	0x00000017
        /*1490*/ 	.word	0x00038800
        /*1494*/ 	.short	0x010a
        /*1496*/ 	.byte	0x3f
	.zero		1


	//   ....[29]....
        /*1498*/ 	.word	0x0000cab0
        /*149c*/ 	.word	0x00000017
        /*14a0*/ 	.word	0x00038800
        /*14a4*/ 	.short	0x010a
        /*14a6*/ 	.byte	0x3f
	.zero		1


	//   ....[30]....
        /*14a8*/ 	.word	0x0000cfe0
        /*14ac*/ 	.word	0x00000017
        /*14b0*/ 	.word	0x00038800
        /*14b4*/ 	.short	0x010a
        /*14b6*/ 	.byte	0x3f
	.zero		1


	//   ....[31]....
        /*14b8*/ 	.word	0x00010630
        /*14bc*/ 	.word	0x00000017
        /*14c0*/ 	.word	0x00038800
        /*14c4*/ 	.short	0x010a
        /*14c6*/ 	.byte	0x3f
	.zero		1


	//   ....[32]....
        /*14c8*/ 	.word	0x00013d00
        /*14cc*/ 	.word	0x00000000
        /*14d0*/ 	.word	0x00038830
        /*14d4*/ 	.short	0x010a
        /*14d6*/ 	.byte	0x3f
	.zero		1


	//   ....[33]....
        /*14d8*/ 	.word	0x00013d40
        /*14dc*/ 	.word	0x00000000
        /*14e0*/ 	.word	0x00038830
        /*14e4*/ 	.short	0x010a
        /*14e6*/ 	.byte	0x3f
	.zero		1


	//   ....[34]....
        /*14e8*/ 	.word	0x000160e0
        /*14ec*/ 	.word	0x00000004
        /*14f0*/ 	.word	0x00000000
        /*14f4*/ 	.short	0x0101
        /*14f6*/ 	.byte	0x3f
	.zero		1


	//   ....[35]....
        /*14f8*/ 	.word	0x00016570
        /*14fc*/ 	.word	0x00000000
        /*1500*/ 	.word	0x00038850
        /*1504*/ 	.short	0x010a
        /*1506*/ 	.byte	0x3f
	.zero		1


	//   ....[36]....
        /*1508*/ 	.word	0x000165c0
        /*150c*/ 	.word	0x00000000
        /*1510*/ 	.word	0x00038850
        /*1514*/ 	.short	0x010a
        /*1516*/ 	.byte	0x3f
	.zero		1


	//   ....[37]....
        /*1518*/ 	.word	0x000168c0
        /*151c*/ 	.word	0x00000000
        /*1520*/ 	.word	0x00000000
        /*1524*/ 	.short	0x0101
        /*1526*/ 	.byte	0x3f
	.zero		1


	//   ....[38]....
        /*1528*/ 	.word	0x000169e0
        /*152c*/ 	.word	0x00000005
        /*1530*/ 	.word	0x00038830
        /*1534*/ 	.short	0x010a
        /*1536*/ 	.byte	0x3f
	.zero		1


	//   ....[39]....
        /*1538*/ 	.word	0x00016a80
        /*153c*/ 	.word	0x00000005
        /*1540*/ 	.word	0x00038830
        /*1544*/ 	.short	0x010a
        /*1546*/ 	.byte	0x3f
	.zero		1


	//   ....[40]....
        /*1548*/ 	.word	0x00018880
        /*154c*/ 	.word	0x0000000e
        /*1550*/ 	.word	0x00000000
        /*1554*/ 	.short	0x0101
        /*1556*/ 	.byte	0x3f
	.zero		1


	//   ....[41]....
        /*1558*/ 	.word	0x000192f0
        /*155c*/ 	.word	0x00000005
        /*1560*/ 	.word	0x00038850
        /*1564*/ 	.short	0x010a
        /*1566*/ 	.byte	0x3f
	.zero		1


	//   ....[42]....
        /*1568*/ 	.word	0x00019360
        /*156c*/ 	.word	0x00000005
        /*1570*/ 	.word	0x00038850
        /*1574*/ 	.short	0x010a
        /*1576*/ 	.byte	0x3f
	.zero		1


	//   ....[43]....
        /*1578*/ 	.word	0x00019620
        /*157c*/ 	.word	0x00000005
        /*1580*/ 	.word	0x00000000
        /*1584*/ 	.short	0x0101
        /*1586*/ 	.byte	0x3f
	.zero		1


	//   ....[44]....
        /*1588*/ 	.word	0x0001cb30
        /*158c*/ 	.word	0x00000000
        /*1590*/ 	.word	0x00000000
        /*1594*/ 	.short	0x0101
        /*1596*/ 	.byte	0x3f
	.zero		1


	//   ....[45]....
        /*1598*/ 	.word	0x0001f3d0
        /*159c*/ 	.word	0x00000017
        /*15a0*/ 	.word	0x00038820
        /*15a4*/ 	.short	0x010a
        /*15a6*/ 	.byte	0x3f
	.zero		1


	//   ....[46]....
        /*15a8*/ 	.word	0x0001f460
        /*15ac*/ 	.word	0x00000008
        /*15b0*/ 	.word	0x000388a0
        /*15b4*/ 	.short	0x010a
        /*15b6*/ 	.byte	0x3f
	.zero		1


	//   ....[47]....
        /*15b8*/ 	.word	0x0001f7b0
        /*15bc*/ 	.word	0x00000008
        /*15c0*/ 	.word	0x000388c0
        /*15c4*/ 	.short	0x010a
        /*15c6*/ 	.byte	0x3f
	.zero		1


	//   ....[48]....
        /*15c8*/ 	.word	0x0001fbd0
        /*15cc*/ 	.word	0x00000008
        /*15d0*/ 	.word	0x000388a0
        /*15d4*/ 	.short	0x010a
        /*15d6*/ 	.byte	0x3f
	.zero		1


	//   ....[49]....
        /*15d8*/ 	.word	0x0001ff10
        /*15dc*/ 	.word	0x00000008
        /*15e0*/ 	.word	0x000388c0
        /*15e4*/ 	.short	0x010a
        /*15e6*/ 	.byte	0x3f
	.zero		1


	//   ....[50]....
        /*15e8*/ 	.word	0x00020d50
        /*15ec*/ 	.word	0x00000006
        /*15f0*/ 	.word	0x00038880
        /*15f4*/ 	.short	0x010a
        /*15f6*/ 	.byte	0x3f
	.zero		1


	//   ....[51]....
        /*15f8*/ 	.word	0x000214d0
        /*15fc*/ 	.word	0x00000006
        /*1600*/ 	.word	0x00038870
        /*1604*/ 	.short	0x0107
        /*1606*/ 	.byte	0x3f
	.zero		1


	//   ....[52]....
        /*1608*/ 	.word	0x00021580
        /*160c*/ 	.word	0x00000006
        /*1610*/ 	.word	0x00038870
        /*1614*/ 	.short	0x0101
        /*1616*/ 	.byte	0x3f
	.zero		1


	//   ....[53]....
        /*1618*/ 	.word	0x000215b0
        /*161c*/ 	.word	0x00000006
        /*1620*/ 	.word	0x00038840
        /*1624*/ 	.short	0x010a
        /*1626*/ 	.byte	0x3f
	.zero		1


	//   ....[54]....
        /*1628*/ 	.word	0x00021d10
        /*162c*/ 	.word	0x00000006
        /*1630*/ 	.word	0x00038830
        /*1634*/ 	.short	0x0107
        /*1636*/ 	.byte	0x3f
	.zero		1


	//   ....[55]....
        /*1638*/ 	.word	0x00021dd0
        /*163c*/ 	.word	0x00000006
        /*1640*/ 	.word	0x00038830
        /*1644*/ 	.short	0x0101
        /*1646*/ 	.byte	0x3f
	.zero		1


	//   ....[56]....
        /*1648*/ 	.word	0x00022940
        /*164c*/ 	.word	0x00000017
        /*1650*/ 	.word	0x00038800
        /*1654*/ 	.short	0x0107
        /*1656*/ 	.byte	0x3f
	.zero		1


	//   ....[57]....
        /*1658*/ 	.word	0x00022a40
        /*165c*/ 	.word	0x00000017
        /*1660*/ 	.word	0x00038800
        /*1664*/ 	.short	0x0101
        /*1666*/ 	.byte	0x3f
	.zero		1


	//   ....[58]....
        /*1668*/ 	.word	0x00022a70
        /*166c*/ 	.word	0x00000017
        /*1670*/ 	.word	0x00038820
        /*1674*/ 	.short	0x010a
        /*1676*/ 	.byte	0x3f
	.zero		1


	//   ....[59]....
        /*1678*/ 	.word	0x00022da0
        /*167c*/ 	.word	0x00000000
        /*1680*/ 	.word	0x00038880
        /*1684*/ 	.short	0x010a
        /*1686*/ 	.byte	0x3f
	.zero		1


	//   ....[60]....
        /*1688*/ 	.word	0x000232d0
        /*168c*/ 	.word	0x00000000
        /*1690*/ 	.word	0x00038870
        /*1694*/ 	.short	0x0107
        /*1696*/ 	.byte	0x3f
	.zero		1


	//   ....[61]....
        /*1698*/ 	.word	0x00023380
        /*169c*/ 	.word	0x00000000
        /*16a0*/ 	.word	0x00038870
        /*16a4*/ 	.short	0x0101
        /*16a6*/ 	.byte	0x3f
	.zero		1


	//   ....[62]....
        /*16a8*/ 	.word	0x000233b0
        /*16ac*/ 	.word	0x00000000
        /*16b0*/ 	.word	0x00038840
        /*16b4*/ 	.short	0x010a
        /*16b6*/ 	.byte	0x3f
	.zero		1


	//   ....[63]....
        /*16b8*/ 	.word	0x000238c0
        /*16bc*/ 	.word	0x00000000
        /*16c0*/ 	.word	0x00038830
        /*16c4*/ 	.short	0x0107
        /*16c6*/ 	.byte	0x3f
	.zero		1


	//   ....[64]....
        /*16c8*/ 	.word	0x00023970
        /*16cc*/ 	.word	0x00000000
        /*16d0*/ 	.word	0x00038830
        /*16d4*/ 	.short	0x0101
        /*16d6*/ 	.byte	0x3f
	.zero		1


	//   ....[65]....
        /*16d8*/ 	.word	0x00023a00
        /*16dc*/ 	.word	0x00000002
        /*16e0*/ 	.word	0x00038870
        /*16e4*/ 	.short	0x010a
        /*16e6*/ 	.byte	0x3f
	.zero		1


	//   ....[66]....
        /*16e8*/ 	.word	0x00023a80
        /*16ec*/ 	.word	0x00000002
        /*16f0*/ 	.word	0x00038860
        /*16f4*/ 	.short	0x010a
        /*16f6*/ 	.byte	0x3f
	.zero		1


	//   ....[67]....
        /*16f8*/ 	.word	0x00024410
        /*16fc*/ 	.word	0x00000002
        /*1700*/ 	.word	0x00038850
        /*1704*/ 	.short	0x0101
        /*1706*/ 	.byte	0x3f
	.zero		1


	//   ....[68]....
        /*1708*/ 	.word	0x000244a0
        /*170c*/ 	.word	0x00000002
        /*1710*/ 	.word	0x00000000
        /*1714*/ 	.short	0x0101
        /*1716*/ 	.byte	0x3f
	.zero		1


	//   ....[69]....
        /*1718*/ 	.word	0x00024660
        /*171c*/ 	.word	0x00000000
        /*1720*/ 	.word	0x00038870
        /*1724*/ 	.short	0x010a
        /*1726*/ 	.byte	0x3f
	.zero		1


	//   ....[70]....
        /*1728*/ 	.word	0x000246d0
        /*172c*/ 	.word	0x00000000
        /*1730*/ 	.word	0x00038860
        /*1734*/ 	.short	0x010a
        /*1736*/ 	.byte	0x3f
	.zero		1


	//   ....[71]....
        /*1738*/ 	.word	0x00025070
        /*173c*/ 	.word	0x00000000
        /*1740*/ 	.word	0x00038850
        /*1744*/ 	.short	0x0101
        /*1746*/ 	.byte	0x3f
	.zero		1


	//   ....[72]....
        /*1748*/ 	.word	0x00025110
        /*174c*/ 	.word	0x00000000
        /*1750*/ 	.word	0x00000000
        /*1754*/ 	.short	0x0101
        /*1756*/ 	.byte	0x3f
	.zero		1


	//   ....[73]....
        /*1758*/ 	.word	0x00025c00
        /*175c*/ 	.word	0x00000005
        /*1760*/ 	.word	0x00038820
        /*1764*/ 	.short	0x010a
        /*1766*/ 	.byte	0x3f
	.zero		1


	//   ....[74]....
        /*1768*/ 	.word	0x00025d90
        /*176c*/ 	.word	0x00000003
        /*1770*/ 	.word	0x00038840
        /*1774*/ 	.short	0x010a
        /*1776*/ 	.byte	0x3f
	.zero		1


	//   ....[75]....
        /*1778*/ 	.word	0x00025e30
        /*177c*/ 	.word	0x0000001b
        /*1780*/ 	.word	0x00038840
        /*1784*/ 	.short	0x010a
        /*1786*/ 	.byte	0x3f
	.zero		1


	//   ....[76]....
        /*1788*/ 	.word	0x00025e70
        /*178c*/ 	.word	0x00000003
        /*1790*/ 	.word	0x00038860
        /*1794*/ 	.short	0x010a
        /*1796*/ 	.byte	0x3f
	.zero		1


	//   ....[77]....
        /*1798*/ 	.word	0x00025eb0
        /*179c*/ 	.word	0x0000001b
        /*17a0*/ 	.word	0x00038860
        /*17a4*/ 	.short	0x010a
        /*17a6*/ 	.byte	0x3f
	.zero		1


	//   ....[78]....
        /*17a8*/ 	.word	0x00025ef0
        /*17ac*/ 	.word	0x00000003
        /*17b0*/ 	.word	0x00038880
        /*17b4*/ 	.short	0x010a
        /*17b6*/ 	.byte	0x3f
	.zero		1


	//   ....[79]....
        /*17b8*/ 	.word	0x00025f30
        /*17bc*/ 	.word	0x0000001b
        /*17c0*/ 	.word	0x00038880
        /*17c4*/ 	.short	0x010a
        /*17c6*/ 	.byte	0x3f
	.zero		1


	//   ....[80]....
        /*17c8*/ 	.word	0x00025f90
        /*17cc*/ 	.word	0x00000050
        /*17d0*/ 	.word	0x00038890
        /*17d4*/ 	.short	0x010a
        /*17d6*/ 	.byte	0x3f
	.zero		1


	//   ....[81]....
        /*17d8*/ 	.word	0x000264a0
        /*17dc*/ 	.word	0x00000050
        /*17e0*/ 	.word	0x00038890
        /*17e4*/ 	.short	0x010a
        /*17e6*/ 	.byte	0x3f
	.zero		1


	//   ....[82]....
        /*17e8*/ 	.word	0x000269b0
        /*17ec*/ 	.word	0x00000050
        /*17f0*/ 	.word	0x00038890
        /*17f4*/ 	.short	0x010a
        /*17f6*/ 	.byte	0x3f
	.zero		1


	//   ....[83]....
        /*17f8*/ 	.word	0x00026e80
        /*17fc*/ 	.word	0x00000050
        /*1800*/ 	.word	0x000388b0
        /*1804*/ 	.short	0x010a
        /*1806*/ 	.byte	0x3f
	.zero		1


	//   ....[84]....
        /*1808*/ 	.word	0x00027120
        /*180c*/ 	.word	0x00000017
        /*1810*/ 	.word	0x00038800
        /*1814*/ 	.short	0x010a
        /*1816*/ 	.byte	0x3f
	.zero		1


	//   ....[85]....
        /*1818*/ 	.word	0x00027330
        /*181c*/ 	.word	0x00000017
        /*1820*/ 	.word	0x00038800
        /*1824*/ 	.short	0x010a
        /*1826*/ 	.byte	0x3f
	.zero		1


	//   ....[86]....
        /*1828*/ 	.word	0x00027380
        /*182c*/ 	.word	0x00000000
        /*1830*/ 	.word	0x00038830
        /*1834*/ 	.short	0x010a
        /*1836*/ 	.byte	0x3f
	.zero		1


	//   ....[87]....
        /*1838*/ 	.word	0x000273d0
        /*183c*/ 	.word	0x00000000
        /*1840*/ 	.word	0x00038850
        /*1844*/ 	.short	0x010a
        /*1846*/ 	.byte	0x3f
	.zero		1


	//   ....[88]....
        /*1848*/ 	.word	0x00027420
        /*184c*/ 	.word	0x00000005
        /*1850*/ 	.word	0x00038830
        /*1854*/ 	.short	0x010a
        /*1856*/ 	.byte	0x3f
	.zero		1


	//   ....[89]....
        /*1858*/ 	.word	0x00027470
        /*185c*/ 	.word	0x00000005
        /*1860*/ 	.word	0x00038850
        /*1864*/ 	.short	0x010a
        /*1866*/ 	.byte	0x3f
	.zero		1


	//   ....[90]....
        /*1868*/ 	.word	0x00029a40
        /*186c*/ 	.word	0x00000017
        /*1870*/ 	.word	0x00038820
        /*1874*/ 	.short	0x010a
        /*1876*/ 	.byte	0x3f
	.zero		1


	//   ....[91]....
        /*1878*/ 	.word	0x00029a90
        /*187c*/ 	.word	0x00000008
        /*1880*/ 	.word	0x000388a0
        /*1884*/ 	.short	0x010a
        /*1886*/ 	.byte	0x3f
	.zero		1


	//   ....[92]....
        /*1888*/ 	.word	0x00029ae0
        /*188c*/ 	.word	0x00000008
        /*1890*/ 	.word	0x000388c0
        /*1894*/ 	.short	0x010a
        /*1896*/ 	.byte	0x3f
	.zero		1


	//   ....[93]....
        /*1898*/ 	.word	0x00029b30
        /*189c*/ 	.word	0x00000008
        /*18a0*/ 	.word	0x000388a0
        /*18a4*/ 	.short	0x010a
        /*18a6*/ 	.byte	0x3f
	.zero		1


	//   ....[94]....
        /*18a8*/ 	.word	0x00029b80
        /*18ac*/ 	.word	0x00000008
        /*18b0*/ 	.word	0x000388c0
        /*18b4*/ 	.short	0x010a
        /*18b6*/ 	.byte	0x3f
	.zero		1


	//   ....[95]....
        /*18b8*/ 	.word	0x00029ca0
        /*18bc*/ 	.word	0x00000006
        /*18c0*/ 	.word	0x00038880
        /*18c4*/ 	.short	0x010a
        /*18c6*/ 	.byte	0x3f
	.zero		1


	//   ....[96]....
        /*18c8*/ 	.word	0x0002a840
        /*18cc*/ 	.word	0x00000006
        /*18d0*/ 	.word	0x00038840
        /*18d4*/ 	.short	0x010a
        /*18d6*/ 	.byte	0x3f
	.zero		1


	//   ....[97]....
        /*18d8*/ 	.word	0x0002bea0
        /*18dc*/ 	.word	0x00000017
        /*18e0*/ 	.word	0x00038820
        /*18e4*/ 	.short	0x010a
        /*18e6*/ 	.byte	0x3f
	.zero		1


	//   ....[98]....
        /*18e8*/ 	.word	0x0002bef0
        /*18ec*/ 	.word	0x00000000
        /*18f0*/ 	.word	0x00038880
        /*18f4*/ 	.short	0x010a
        /*18f6*/ 	.byte	0x3f
	.zero		1


	//   ....[99]....
        /*18f8*/ 	.word	0x0002c860
        /*18fc*/ 	.word	0x00000000
        /*1900*/ 	.word	0x00038840
        /*1904*/ 	.short	0x010a
        /*1906*/ 	.byte	0x3f
	.zero		1


	//   ....[100]....
        /*1908*/ 	.word	0x0002d1c0
        /*190c*/ 	.word	0x00000002
        /*1910*/ 	.word	0x00038870
        /*1914*/ 	.short	0x010a
        /*1916*/ 	.byte	0x3f
	.zero		1


	//   ....[101]....
        /*1918*/ 	.word	0x0002d210
        /*191c*/ 	.word	0x00000002
        /*1920*/ 	.word	0x00038860
        /*1924*/ 	.short	0x010a
        /*1926*/ 	.byte	0x3f
	.zero		1


	//   ....[102]....
        /*1928*/ 	.word	0x0002d260
        /*192c*/ 	.word	0x00000000
        /*1930*/ 	.word	0x00038870
        /*1934*/ 	.short	0x010a
        /*1936*/ 	.byte	0x3f
	.zero		1


	//   ....[103]....
        /*1938*/ 	.word	0x0002d2b0
        /*193c*/ 	.word	0x00000000
        /*1940*/ 	.word	0x00038860
        /*1944*/ 	.short	0x010a
        /*1946*/ 	.byte	0x3f
	.zero		1


	//   ....[104]....
        /*1948*/ 	.word	0x0002dc30
        /*194c*/ 	.word	0x00000005
        /*1950*/ 	.word	0x00038820
        /*1954*/ 	.short	0x010a
        /*1956*/ 	.byte	0x3f
	.zero		1


	//   ....[105]....
        /*1958*/ 	.word	0x0002ddd0
        /*195c*/ 	.word	0x00000003
        /*1960*/ 	.word	0x00038840
        /*1964*/ 	.short	0x010a
        /*1966*/ 	.byte	0x3f
	.zero		1


	//   ....[106]....
        /*1968*/ 	.word	0x0002de20
        /*196c*/ 	.word	0x0000001b
        /*1970*/ 	.word	0x00038840
        /*1974*/ 	.short	0x010a
        /*1976*/ 	.byte	0x3f
	.zero		1


	//   ....[107]....
        /*1978*/ 	.word	0x0002de70
        /*197c*/ 	.word	0x00000003
        /*1980*/ 	.word	0x00038860
        /*1984*/ 	.short	0x010a
        /*1986*/ 	.byte	0x3f
	.zero		1


	//   ....[108]....
        /*1988*/ 	.word	0x0002dec0
        /*198c*/ 	.word	0x0000001b
        /*1990*/ 	.word	0x00038860
        /*1994*/ 	.short	0x010a
        /*1996*/ 	.byte	0x3f
	.zero		1


	//   ....[109]....
        /*1998*/ 	.word	0x0002df10
        /*199c*/ 	.word	0x00000003
        /*19a0*/ 	.word	0x00038880
        /*19a4*/ 	.short	0x010a
        /*19a6*/ 	.byte	0x3f
	.zero		1


	//----- nvinfo : EIATTR_NUM_MBARRIERS
	.align		4
.L_402:
        /*19a8*/ 	.byte	0x03, 0x38
        /*19aa*/ 	.short	0x0016


	//----- nvinfo : EIATTR_EXIT_INSTR_OFFSETS
	.align		4
        /*19ac*/ 	.byte	0x04, 0x1c
        /*19ae*/ 	.short	(.L_404 - .L_403)


	//   ....[0]....
.L_403:
        /*19b0*/ 	.word	0x00025f80


	//----- nvinfo : EIATTR_MAX_THREADS
	.align		4
.L_404:
        /*19b4*/ 	.byte	0x04, 0x05
        /*19b6*/ 	.short	(.L_406 - .L_405)
.L_405:
        /*19b8*/ 	.word	0x00000180
        /*19bc*/ 	.word	0x00000001
        /*19c0*/ 	.word	0x00000001


	//----- nvinfo : EIATTR_CRS_STACK_SIZE
	.align		4
.L_406:
        /*19c4*/ 	.byte	0x04, 0x1e
        /*19c6*/ 	.short	(.L_408 - .L_407)
.L_407:
        /*19c8*/ 	.word	0x00000000


	//----- nvinfo : EIATTR_CBANK_PARAM_SIZE
	.align		4
.L_408:
        /*19cc*/ 	.byte	0x03, 0x19
        /*19ce*/ 	.short	0x0af0


	//----- nvinfo : EIATTR_PARAM_CBANK
	.align		4
        /*19d0*/ 	.byte	0x04, 0x0a
        /*19d2*/ 	.short	(.L_410 - .L_409)
	.align		4
.L_409:
        /*19d4*/ 	.word	index@(.nv.constant0._ZN7cutlass13device_kernelIN5flash11enable_sm90INS1_16FlashAttnFwdSm90INS1_25CollectiveMainloopFwdSm90ILi2EN4cute5tupleIJNS5_1CILi1EEES8_S8_EEENS6_IJNS7_ILi128EEESA_NS7_ILi256EEEEEELi256ENS_12float_e4m3_tEfNS_4arch4Sm90ELb0ELb0ELb1ELb1ELb1ELb1ELb0ELb1ELb0ELb1ELb0ELb0EEENS1_21CollectiveEpilogueFwdINS6_IJSA_SB_SA_EEES9_NS_10bfloat16_tESF_Li256ELb1ELb1ELb0ELb1EEENS1_36VarlenDynamicPersistentTileSchedulerILi128ELi128ELi256ELi128ELb0ELb1ELb1ELb0ELb1ELb1EEEEEEEEEvNT_6ParamsE)
        /*19d8*/ 	.short	0x0210
        /*19da*/ 	.short	0x0af0


	//----- nvinfo : EIATTR_SW_WAR
	.align		4
.L_410:
        /*19dc*/ 	.byte	0x04, 0x36
        /*19de*/ 	.short	(.L_412 - .L_411)
.L_411:
        /*19e0*/ 	.word	0x00000008
.L_412:


//--------------------- .nv.info._ZN7cutlass13device_kernelIN5flash11enable_sm90INS1_16FlashAttnFwdSm90INS1_25CollectiveMainloopFwdSm90ILi2EN4cute5tupleIJNS5_1CILi1EEES8_S8_EEENS6_IJNS7_ILi128EEENS7_ILi64EEENS7_ILi256EEEEEELi256ENS_12float_e4m3_tEfNS_4arch4Sm90ELb0ELb1ELb1ELb0ELb1ELb0ELb0ELb1ELb0ELb1ELb0ELb0EEENS1_21CollectiveEpilogueFwdINS6_IJSA_SC_SB_EEES9_NS_10bfloat16_tESG_Li256ELb0ELb1ELb0ELb1EEENS1_30DynamicPersistentTileSchedulerILi256ELi128ELb0ELb1ELb1EEEEEEEEEvNT_6ParamsE --------------------------
	.section	.nv.info._ZN7cutlass13device_kernelIN5flash11enable_sm90INS1_16FlashAttnFwdSm90INS1_25CollectiveMainloopFwdSm90ILi2EN4cute5tupleIJNS5_1CILi1EEES8_S8_EEENS6_IJNS7_ILi128EEENS7_ILi64EEENS7_ILi256EEEEEELi256ENS_12float_e4m3_tEfNS_4arch4Sm90ELb0ELb1ELb1ELb0ELb1ELb0ELb0ELb1ELb0ELb1ELb0ELb0EEENS1_21CollectiveEpilogueFwdINS6_IJSA_SC_SB_EEES9_NS_10bfloat16_tESG_Li256ELb0ELb1ELb0ELb1EEENS1_30DynamicPersistentTileSchedulerILi256ELi128ELb0ELb1ELb1EEEEEEEEEvNT_6ParamsE,"",@"SHT_CUDA_INFO"
	.sectionflags	@""
	.align	4


	//----- nvinfo : EIATTR_CUDA_API_VERSION
	.align		4
        /*0000*/ 	.byte	0x04, 0x37
        /*0002*/ 	.short	(.L_414 - .L_413)
.L_413:
        /*0004*/ 	.word	0x00000082


	//----- nvinfo : EIATTR_KPARAM_INFO
	.align		4
.L_414:
        /*0008*/ 	.byte	0x04, 0x17
        /*000a*/ 	.short	(.L_416 - .L_415)
.L_415:
        /*000c*/ 	.word	0x00000000
        /*0010*/ 	.short	0x0000
        /*0012*/ 	.short	0x0070
        /*0014*/ 	.byte	0x00, 0xf0, 0x01, 0x2a


	//----- nvinfo : EIATTR_SPARSE_MMA_MASK
	.align		4
.L_416:
        /*0018*/ 	.byte	0x03, 0x50
        /*001a*/ 	.short	0x0000


	//----- nvinfo : EIATTR_MAXREG_COUNT
	.align		4
        /*001c*/ 	.byte	0x03, 0x1b
        /*001e*/ 	.short	0x00a8


	//----- nvinfo : EIATTR_NUM_BARRIERS
	.align		4
        /*0020*/ 	.byte	0x02, 0x4c
        /*0022*/ 	.byte	0x10
	.zero		1


	//----- nvinfo : EIATTR_EXTERNS
	.align		4
        /*0024*/ 	.byte	0x04, 0x0f
        /*0026*/ 	.short	(.L_418 - .L_417)


	//   ....[0]....
	.align		4
.L_417:
        /*0028*/ 	.word	index@(__assertfail)


	//----- nvinfo : EIATTR_ANNOTATIONS
	.align		4
.L_418:
        /*002c*/ 	.byte	0x04, 0x55
        /*002e*/ 	.short	(.L_420 - .L_419)


	//   ....[0]....
.L_419:
        /*0030*/ 	.word	0x00000001
        /*0034*/ 	.byte	0xc0, 0xf6, 0x00, 0x00, 0x01, 0x00, 0x00, 0x00, 0xb0, 0xfa, 0x00, 0x00, 0x01, 0x00, 0x00, 0x00
        /*0044*/ 	.byte	0xf0, 0xfa, 0x00, 0x00, 0x01, 0x00, 0x00, 0x00, 0x30, 0xfc, 0x00, 0x00, 0x01, 0x00, 0x00, 0x00
        /*0054*/ 	.byte	0x30, 0x05, 0x01, 0x00, 0x01, 0x00, 0x00, 0x00, 0xf0, 0x22, 0x01, 0x00, 0x01, 0x00, 0x00, 0x00
        /*0064*/ 	.byte	0x10, 0x23, 0x01, 0x00, 0x01, 0x00, 0x00, 0x00, 0x50, 0x37, 0x01, 0x00, 0x01, 0x00, 0x00, 0x00
        /*0074*/ 	.byte	0x00, 0x3e, 0x01, 0x00, 0x01, 0x00, 0x00, 0x00, 0x90, 0x3e, 0x01, 0x00, 0x01, 0x00, 0x00, 0x00
        /*0084*/ 	.byte	0x20, 0x3f, 0x01, 0x00, 0x01, 0x00, 0x00, 0x00, 0x40, 0x3f, 0x01, 0x00, 0x01, 0x00, 0x00, 0x00
        /*0094*/ 	.byte	0x80, 0x3f, 0x01, 0x00


	//----- nvinfo : EIATTR_MERCURY_ISA_VERSION
	.align		4
.L_420:
        /*0098*/ 	.byte	0x03, 0x5f
        /*009a*/ 	.short	0x0101


	//----- nvinfo : EIATTR_INT_WARP_WIDE_INSTR_OFFSETS
	.align		4
        /*009c*/ 	.byte	0x04, 0x31
        /*009e*/ 	.short	(.L_422 - .L_421)


	//   ....[0]....
.L_421:
        /*00a0*/ 	.word	0x000000c0


	//   ....[1]....
        /*00a4*/ 	.word	0x000000d0


	//   ....[2]....
        /*00a8*/ 	.word	0x00000170


	//   ....[3]....
        /*00ac*/ 	.word	0x00010480


	//   ....[4]....
        /*00b0*/ 	.word	0x00010510


	//   ....[5]....
        /*00b4*/ 	.word	0x000136a0


	//   ....[6]....
        /*00b8*/ 	.word	0x00013730


	//----- nvinfo : EIATTR_COOP_GROUP_MASK_REGIDS
	.align		4
.L_422:
        /*00bc*/ 	.byte	0x04, 0x29
        /*00be*/ 	.short	(.L_424 - .L_423)


	//   ....[0]....
.L_423:
        /*00c0*/ 	.word	0xffffffff


	//   ....[1]....
        /*00c4*/ 	.word	0xffffffff


	//   ....[2]....
        /*00c8*/ 	.word	0xffffffff


	//   ....[3]....
        /*00cc*/ 	.word	0xffffffff


	//   ....[4]....
        /*00d0*/ 	.word	0xffffffff


	//   ....[5]....
        /*00d4*/ 	.word	0xffffffff


	//   ....[6]....
        /*00d8*/ 	.word	0xffffffff


	//   ....[7]....
        /*00dc*/ 	.word	0xffffffff


	//   ....[8]....
        /*00e0*/ 	.word	0xffffffff


	//   ....[9]....
        /*00e4*/ 	.word	0xffffffff


	//   ....[10]....
        /*00e8*/ 	.word	0xffffffff


	//   ....[11]....
        /*00ec*/ 	.word	0xffffffff


	//   ....[12]....
        /*00f0*/ 	.word	0xffffffff


	//   ....[13]....
        /*00f4*/ 	.word	0xffffffff


	//   ....[14]....
        /*00f8*/ 	.word	0xffffffff


	//   ....[15]....
        /*00fc*/ 	.word	0xffffffff


	//   ....[16]....
        /*0100*/ 	.word	0xffffffff


	//   ....[17]....
        /*0104*/ 	.word	0xffffffff


	//   ....[18]....
        /*0108*/ 	.word	0xffffffff


	//   ....[19]....
        /*010c*/ 	.word	0xffffffff


	//   ....[20]....
        /*0110*/ 	.word	0xffffffff


	//   ....[21]....
        /*0114*/ 	.word	0xffffffff


	//   ....[22]....
        /*0118*/ 	.word	0xffffffff


	//   ....[23]....
        /*011c*/ 	.word	0xffffffff


	//   ....[24]....
        /*0120*/ 	.word	0xffffffff


	//   ....[25]....
        /*0124*/ 	.word	0xffffffff


	//   ....[26]....
        /*0128*/ 	.word	0xffffffff


	//   ....[27]....
        /*012c*/ 	.word	0xffffffff


	//   ....[28]....
        /*0130*/ 	.word	0xffffffff


	//   ....[29]....
        /*0134*/ 	.word	0xffffffff


	//   ....[30]....
        /*0138*/ 	.word	0xffffffff


	//   ....[31]....
        /*013c*/ 	.word	0xffffffff


	//   ....[32]....
        /*0140*/ 	.word	0xffffffff


	//   ....[33]....
        /*0144*/ 	.word	0xffffffff


	//   ....[34]....
        /*0148*/ 	.word	0xffffffff


	//   ....[35]....
        /*014c*/ 	.word	0xffffffff


	//   ....[36]....
        /*0150*/ 	.word	0xffffffff


	//   ....[37]....
        /*0154*/ 	.word	0xffffffff


	//   ....[38]....
        /*0158*/ 	.word	0xffffffff


	//   ....[39]....
        /*015c*/ 	.word	0xffffffff


	//   ....[40]....
        /*0160*/ 	.word	0xffffffff


	//   ....[41]....
        /*0164*/ 	.word	0xffffffff


	//   ....[42]....
        /*0168*/ 	.word	0xffffffff


	//   ....[43]....
        /*016c*/ 	.word	0xffffffff


	//   ....[44]....
        /*0170*/ 	.word	0xffffffff


	//   ....[45]....
        /*0174*/ 	.word	0xffffffff


	//   ....[46]....
        /*0178*/ 	.word	0xffffffff


	//   ....[47]....
        /*017c*/ 	.word	0xffffffff


	//   ....[48]....
        /*0180*/ 	.word	0xffffffff


	//   ....[49]....
        /*0184*/ 	.word	0xffffffff


	//   ....[50]....
        /*0188*/ 	.word	0xffffffff


	//   ....[51]....
        /*018c*/ 	.word	0xffffffff


	//   ....[52]....
        /*0190*/ 	.word	0xffffffff


	//   ....[53]....
        /*0194*/ 	.word	0xffffffff


	//   ....[54]....
        /*0198*/ 	.word	0xffffffff


	//   ....[55]....
        /*019c*/ 	.word	0xffffffff


	//   ....[56]....
        /*01a0*/ 	.word	0xffffffff


	//   ....[57]....
        /*01a4*/ 	.word	0xffffffff


	//   ....[58]....
        /*01a8*/ 	.word	0xffffffff


	//   ....[59]....
        /*01ac*/ 	.word	0xffffffff


	//   ....[60]....
        /*01b0*/ 	.word	0xffffffff


	//   ....[61]....
        /*01b4*/ 	.word	0xffffffff


	//   ....[62]....
        /*01b8*/ 	.word	0xffffffff


	//   ....[63]....
        /*01bc*/ 	.word	0xffffffff


	//   ....[64]....
        /*01c0*/ 	.word	0xffffffff


	//   ....[65]....
        /*01c4*/ 	.word	0xffffffff


	//   ....[66]....
        /*01c8*/ 	.word	0xffffffff


	//   ....[67]....
        /*01cc*/ 	.word	0xffffffff


	//   ....[68]....
        /*01d0*/ 	.word	0xffffffff


	//   ....[69]....
        /*01d4*/ 	.word	0xffffffff


	//   ....[70]....
        /*01d8*/ 	.word	0xffffffff


	//   ....[71]....
        /*01dc*/ 	.word	0xffffffff


	//   ....[72]....
        /*01e0*/ 	.word	0xffffffff


	//   ....[73]....
        /*01e4*/ 	.word	0xffffffff


	//   ....[74]....
        /*01e8*/ 	.word	0xffffffff


	//   ....[75]....
        /*01ec*/ 	.word	0xffffffff


	//   ....[76]....
        /*01f0*/ 	.word	0xffffffff


	//   ....[77]....
        /*01f4*/ 	.word	0xffffffff


	//   ....[78]....
        /*01f8*/ 	.word	0xffffffff


	//   ....[79]....
        /*01fc*/ 	.word	0xffffffff


	//   ....[80]....
        /*0200*/ 	.word	0xffffffff


	//   ....[81]....
        /*0204*/ 	.word	0xffffffff


	//   ....[82]....
        /*0208*/ 	.word	0xffffffff


	//   ....[83]....
        /*020c*/ 	.word	0xffffffff


	//   ....[84]....
        /*0210*/ 	.word	0xffffffff


	//   ....[85]....
        /*0214*/ 	.word	0xffffffff


	//   ....[86]....
        /*0218*/ 	.word	0xffffffff


	//   ....[87]....
        /*021c*/ 	.word	0xffffffff


	//   ....[88]....
        /*0220*/ 	.word	0xffffffff


	//   ....[89]....
        /*0224*/ 	.word	0xffffffff


	//   ....[90]....
        /*0228*/ 	.word	0xffffffff


	//   ....[91]....
        /*022c*/ 	.word	0xffffffff


	//   ....[92]....
        /*0230*/ 	.word	0xffffffff


	//   ....[93]....
        /*0234*/ 	.word	0xffffffff


	//   ....[94]....
        /*0238*/ 	.word	0xffffffff


	//   ....[95]....
        /*023c*/ 	.word	0xffffffff


	//   ....[96]....
        /*0240*/ 	.word	0xffffffff


	//   ....[97]....
        /*0244*/ 	.word	0xffffffff


	//   ....[98]....
        /*0248*/ 	.word	0xffffffff


	//   ....[99]....
        /*024c*/ 	.word	0xffffffff


	//   ....[100]....
        /*0250*/ 	.word	0xffffffff


	//   ....[101]....
        /*0254*/ 	.word	0xffffffff


	//   ....[102]....
        /*0258*/ 	.word	0xffffffff


	//   ....[103]....
        /*025c*/ 	.word	0xffffffff


	//   ....[104]....
        /*0260*/ 	.word	0xffffffff


	//   ....[105]....
        /*0264*/ 	.word	0xffffffff


	//   ....[106]....
        /*0268*/ 	.word	0xffffffff


	//   ....[107]....
        /*026c*/ 	.word	0xffffffff


	//   ....[108]....
        /*0270*/ 	.word	0xffffffff


	//   ....[109]....
        /*0274*/ 	.word	0xffffffff


	//   ....[110]....
        /*0278*/ 	.word	0xffffffff


	//   ....[111]....
        /*027c*/ 	.word	0xffffffff


	//   ....[112]....
        /*0280*/ 	.word	0xffffffff


	//   ....[113]....
        /*0284*/ 	.word	0xffffffff


	//   ....[114]....
        /*0288*/ 	.word	0xffffffff


	//   ....[115]....
        /*028c*/ 	.word	0xffffffff


	//   ....[116]....
        /*0290*/ 	.word	0xffffffff


	//   ....[117]....
        /*0294*/ 	.word	0xffffffff


	//   ....[118]....
        /*0298*/ 	.word	0xffffffff


	//   ....[119]....
        /*029c*/ 	.word	0xffffffff


	//   ....[120]....
        /*02a0*/ 	.word	0xffffffff


	//   ....[121]....
        /*02a4*/ 	.word	0xffffffff


	//   ....[122]....
        /*02a8*/ 	.word	0xffffffff


	//   ....[123]....
        /*02ac*/ 	.word	0xffffffff


	//   ....[124]....
        /*02b0*/ 	.word	0xffffffff


	//   ....[125]....
        /*02b4*/ 	.word	0xffffffff


	//   ....[126]....
        /*02b8*/ 	.word	0xffffffff


	//   ....[127]....
        /*02bc*/ 	.word	0xffffffff


	//   ....[128]....
        /*02c0*/ 	.word	0xffffffff


	//   ....[129]....
        /*02c4*/ 	.word	0xffffffff


	//   ....[130]....
        /*02c8*/ 	.word	0xffffffff


	//   ....[131]....
        /*02cc*/ 	.word	0xffffffff


	//   ....[132]....
        /*02d0*/ 	.word	0xffffffff


	//   ....[133]....
        /*02d4*/ 	.word	0xffffffff


	//   ....[134]....
        /*02d8*/ 	.word	0xffffffff


	//   ....[135]....
        /*02dc*/ 	.word	0xffffffff


	//   ....[136]....
        /*02e0*/ 	.word	0xffffffff


	//   ....[137]....
        /*02e4*/ 	.word	0xffffffff


	//   ....[138]....
        /*02e8*/ 	.word	0xffffffff


	//   ....[139]....
        /*02ec*/ 	.word	0xffffffff


	//   ....[140]....
        /*02f0*/ 	.word	0xffffffff


	//   ....[141]....
        /*02f4*/ 	.word	0xffffffff


	//   ....[142]....
        /*02f8*/ 	.word	0xffffffff


	//   ....[143]....
        /*02fc*/ 	.word	0xffffffff


	//   ....[144]....
        /*0300*/ 	.word	0xffffffff


	//   ....[145]....
        /*0304*/ 	.word	0xffffffff


	//   ....[146]....
        /*0308*/ 	.word	0xffffffff


	//   ....[147]....
        /*030c*/ 	.word	0xffffffff


	//   ....[148]....
        /*0310*/ 	.word	0xffffffff


	//   ....[149]....
        /*0314*/ 	.word	0xffffffff


	//   ....[150]....
        /*0318*/ 	.word	0xffffffff


	//   ....[151]....
        /*031c*/ 	.word	0xffffffff


	//   ....[152]....
        /*0320*/ 	.word	0xffffffff


	//   ....[153]....
        /*0324*/ 	.word	0xffffffff


	//   ....[154]....
        /*0328*/ 	.word	0xffffffff


	//   ....[155]....
        /*032c*/ 	.word	0xffffffff


	//   ....[156]....
        /*0330*/ 	.word	0xffffffff


	//   ....[157]....
        /*0334*/ 	.word	0xffffffff


	//   ....[158]....
        /*0338*/ 	.word	0xffffffff


	//   ....[159]....
        /*033c*/ 	.word	0xffffffff


	//   ....[160]....
        /*0340*/ 	.word	0xffffffff


	//   ....[161]....
        /*0344*/ 	.word	0xffffffff


	//   ....[162]....
        /*0348*/ 	.word	0xffffffff


	//   ....[163]....
        /*034c*/ 	.word	0xffffffff


	//   ....[164]....
        /*0350*/ 	.word	0xffffffff


	//   ....[165]....
        /*0354*/ 	.word	0xffffffff


	//   ....[166]....
        /*0358*/ 	.word	0xffffffff


	//   ....[167]....
        /*035c*/ 	.word	0xffffffff


	//   ....[168]....
        /*0360*/ 	.word	0x0500000f


	//   ....[169]....
        /*0364*/ 	.word	0x0500000f


	//   ....[170]....
        /*0368*/ 	.word	0x0500000f


	//   ....[171]....
        /*036c*/ 	.word	0x0500000f


	//   ....[172]....
        /*0370*/ 	.word	0x0500000f


	//   ....[173]....
        /*0374*/ 	.word	0x0500000f


	//   ....[174]....
        /*0378*/ 	.word	0x0500000f


	//   ....[175]....
        /*037c*/ 	.word	0x0500000f


	//   ....[176]....
        /*0380*/ 	.word	0x0500000f


	//   ....[177]....
        /*0384*/ 	.word	0x0500000f


	//   ....[178]....
        /*0388*/ 	.word	0x0500000f


	//   ....[179]....
        /*038c*/ 	.word	0x0500000f


	//   ....[180]....
        /*0390*/ 	.word	0x0500000f


	//   ....[181]....
        /*0394*/ 	.word	0x0500000f


	//   ....[182]....
        /*0398*/ 	.word	0x0500000f


	//   ....[183]....
        /*039c*/ 	.word	0x0500000f


	//   ....[184]....
        /*03a0*/ 	.word	0x0500000f


	//   ....[185]....
        /*03a4*/ 	.word	0x0500000f


	//   ....[186]....
        /*03a8*/ 	.word	0x0500000f


	//   ....[187]....
        /*03ac*/ 	.word	0x0500000f


	//   ....[188]....
        /*03b0*/ 	.word	0x0500000f


	//   ....[189]....
        /*03b4*/ 	.word	0x0500000f


	//   ....[190]....
        /*03b8*/ 	.word	0x0500000f


	//   ....[191]....
        /*03bc*/ 	.word	0x0500000f


	//   ....[192]....
        /*03c0*/ 	.word	0x0500000f


	//   ....[193]....
        /*03c4*/ 	.word	0x0500000f


	//   ....[194]....
        /*03c8*/ 	.word	0x0500000f


	//   ....[195]....
        /*03cc*/ 	.word	0x0500000f


	//   ....[196]....
        /*03d0*/ 	.word	0x0500000f


	//   ....[197]....
        /*03d4*/ 	.word	0x0500000f


	//   ....[198]....
        /*03d8*/ 	.word	0x0500000f


	//   ....[199]....
        /*03dc*/ 	.word	0x0500000f


	//   ....[200]....
        /*03e0*/ 	.word	0x0500000f


	//   ....[201]....
        /*03e4*/ 	.word	0x0500000f


	//   ....[202]....
        /*03e8*/ 	.word	0x0500000f


	//   ....[203]....
        /*03ec*/ 	.word	0x0500000f


	//   ....[204]....
        /*03f0*/ 	.word	0x0500000f


	//   ....[205]....
        /*03f4*/ 	.word	0x0500000f


	//   ....[206]....
        /*03f8*/ 	.word	0x0500000f


	//   ....[207]....
        /*03fc*/ 	.word	0x0500000f


	//   ....[208]....
        /*0400*/ 	.word	0x0500000f


	//   ....[209]....
        /*0404*/ 	.word	0x0500000f


	//   ....[210]....
        /*0408*/ 	.word	0x0500000f


	//   ....[211]....
        /*040c*/ 	.word	0x0500000f


	//   ....[212]....
        /*0410*/ 	.word	0x0500000f


	//   ....[213]....
        /*0414*/ 	.word	0x0500000f


	//   ....[214]....
        /*0418*/ 	.word	0x0500000f


	//   ....[215]....
        /*041c*/ 	.word	0x0500000f


	//   ....[216]....
        /*0420*/ 	.word	0x0500000f


	//   ....[217]....
        /*0424*/ 	.word	0x0500000f


	//----- nvinfo : EIATTR_COOP_GROUP_INSTR_OFFSETS
	.align		4
.L_424:
        /*0428*/ 	.byte	0x04, 0x28
        /*042a*/ 	.short	(.L_426 - .L_425)


	//   ....[0]....
.L_425:
        /*042c*/ 	.word	0x00000080


	//   ....[1]....
        /*0430*/ 	.word	0x00000090


	//   ....[2]....
        /*0434*/ 	.word	0x000002d0


	//   ....[3]....
        /*0438*/ 	.word	0x00000430


	//   ....[4]....
        /*043c*/ 	.word	0x00000550


	//   ....[5]....
        /*0440*/ 	.word	0x000006b0


	//   ....[6]....
        /*0444*/ 	.word	0x000019b0


	//   ....[7]....
        /*0448*/ 	.word	0x00002630


	//   ....[8]....
        /*044c*/ 	.word	0x00002c10


	//   ....[9]....
        /*0450*/ 	.word	0x00003660


	//   ....[10]....
        /*0454*/ 	.word	0x00003730


	//   ....[11]....
        /*0458*/ 	.word	0x000039a0


	//   ....[12]....
        /*045c*/ 	.word	0x00003a20


	//   ....[13]....
        /*0460*/ 	.word	0x00004ad0


	//   ....[14]....
        /*0464*/ 	.word	0x00005040


	//   ....[15]....
        /*0468*/ 	.word	0x00005730


	//   ....[16]....
        /*046c*/ 	.word	0x00005830


	//   ....[17]....
        /*0470*/ 	.word	0x00005bd0


	//   ....[18]....
        /*0474*/ 	.word	0x00005cc0


	//   ....[19]....
        /*0478*/ 	.word	0x00007800


	//   ....[20]....
        /*047c*/ 	.word	0x00007870


	//   ....[21]....
        /*0480*/ 	.word	0x00007b70


	//   ....[22]....
        /*0484*/ 	.word	0x00007ce0


	//   ....[23]....
        /*0488*/ 	.word	0x000092a0


	//   ....[24]....
        /*048c*/ 	.word	0x000097f0


	//   ....[25]....
        /*0490*/ 	.word	0x00009ee0


	//   ....[26]....
        /*0494*/ 	.word	0x00009fe0


	//   ....[27]....
        /*0498*/ 	.word	0x0000a3b0


	//   ....[28]....
        /*049c*/ 	.word	0x0000a460


	//   ....[29]....
        /*04a0*/ 	.word	0x0000b620


	//   ....[30]....
        /*04a4*/ 	.word	0x0000b650


	//   ....[31]....
        /*04a8*/ 	.word	0x0000b6c0


	//   ....[32]....
        /*04ac*/ 	.word	0x0000b6e0


	//   ....[33]....
        /*04b0*/ 	.word	0x0000d140


	//   ....[34]....
        /*04b4*/ 	.word	0x0000d180


	//   ....[35]....
        /*04b8*/ 	.word	0x0000d1b0


	//   ....[36]....
        /*04bc*/ 	.word	0x0000d1e0


	//   ....[37]....
        /*04c0*/ 	.word	0x0000d210


	//   ....[38]....
        /*04c4*/ 	.word	0x0000d240


	//   ....[39]....
        /*04c8*/ 	.word	0x0000d270


	//   ....[40]....
        /*04cc*/ 	.word	0x0000d2a0


	//   ....[41]....
        /*04d0*/ 	.word	0x0000d2d0


	//   ....[42]....
        /*04d4*/ 	.word	0x0000d300


	//   ....[43]....
        /*04d8*/ 	.word	0x0000d330


	//   ....[44]....
        /*04dc*/ 	.word	0x0000d360


	//   ....[45]....
        /*04e0*/ 	.word	0x0000d390


	//   ....[46]....
        /*04e4*/ 	.word	0x0000d3c0


	//   ....[47]....
        /*04e8*/ 	.word	0x0000d3f0


	//   ....[48]....
        /*04ec*/ 	.word	0x0000d420


	//   ....[49]....
        /*04f0*/ 	.word	0x0000d450


	//   ....[50]....
        /*04f4*/ 	.word	0x0000d480


	//   ....[51]....
        /*04f8*/ 	.word	0x0000d4b0


	//   ....[52]....
        /*04fc*/ 	.word	0x0000d4e0


	//   ....[53]....
        /*0500*/ 	.word	0x0000d520


	//   ....[54]....
        /*0504*/ 	.word	0x0000d550


	//   ....[55]....
        /*0508*/ 	.word	0x0000d580


	//   ....[56]....
        /*050c*/ 	.word	0x0000d5b0


	//   ....[57]....
        /*0510*/ 	.word	0x0000d5e0


	//   ....[58]....
        /*0514*/ 	.word	0x0000d610


	//   ....[59]....
        /*0518*/ 	.word	0x0000d640


	//   ....[60]....
        /*051c*/ 	.word	0x0000d670


	//   ....[61]....
        /*0520*/ 	.word	0x0000d6a0


	//   ....[62]....
        /*0524*/ 	.word	0x0000d6d0


	//   ....[63]....
        /*0528*/ 	.word	0x0000d710


	//   ....[64]....
        /*052c*/ 	.word	0x0000d740


	//   ....[65]....
        /*0530*/ 	.word	0x0000d780


	//   ....[66]....
        /*0534*/ 	.word	0x0000d7b0


	//   ....[67]....
        /*0538*/ 	.word	0x0000d7e0


	//   ....[68]....
        /*053c*/ 	.word	0x0000d810


	//   ....[69]....
        /*0540*/ 	.word	0x0000d840


	//   ....[70]....
        /*0544*/ 	.word	0x0000d870


	//   ....[71]....
        /*0548*/ 	.word	0x0000d8b0


	//   ....[72]....
        /*054c*/ 	.word	0x0000d8e0


	//   ....[73]....
        /*0550*/ 	.word	0x0000d920


	//   ....[74]....
        /*0554*/ 	.word	0x0000d950


	//   ....[75]....
        /*0558*/ 	.word	0x0000d980


	//   ....[76]....
        /*055c*/ 	.word	0x0000d9c0


	//   ....[77]....
        /*0560*/ 	.word	0x0000d9d0


	//   ....[78]....
        /*0564*/ 	.word	0x0000d9e0


	//   ....[79]....
        /*0568*/ 	.word	0x0000d9f0


	//   ....[80]....
        /*056c*/ 	.word	0x0000da00


	//   ....[81]....
        /*0570*/ 	.word	0x0000da10


	//   ....[82]....
        /*0574*/ 	.word	0x0000da20


	//   ....[83]....
        /*0578*/ 	.word	0x0000da30


	//   ....[84]....
        /*057c*/ 	.word	0x0000da40


	//   ....[85]....
        /*0580*/ 	.word	0x0000da50


	//   ....[86]....
        /*0584*/ 	.word	0x0000da60


	//   ....[87]....
        /*0588*/ 	.word	0x0000da70


	//   ....[88]....
        /*058c*/ 	.word	0x0000da80


	//   ....[89]....
        /*0590*/ 	.word	0x0000da90


	//   ....[90]....
        /*0594*/ 	.word	0x0000daa0


	//   ....[91]....
        /*0598*/ 	.word	0x0000dab0


	//   ....[92]....
        /*059c*/ 	.word	0x0000dac0


	//   ....[93]....
        /*05a0*/ 	.word	0x0000dad0


	//   ....[94]....
        /*05a4*/ 	.word	0x0000dae0


	//   ....[95]....
        /*05a8*/ 	.word	0x0000daf0


	//   ....[96]....
        /*05ac*/ 	.word	0x0000db00


	//   ....[97]....
        /*05b0*/ 	.word	0x0000df00


	//   ....[98]....
        /*05b4*/ 	.word	0x0000df30


	//   ....[99]....
        /*05b8*/ 	.word	0x0000df60


	//   ....[100]....
        /*05bc*/ 	.word	0x0000e000


	//   ....[101]....
        /*05c0*/ 	.word	0x0000e500


	//   ....[102]....
        /*05c4*/ 	.word	0x0000e530


	//   ....[103]....
        /*05c8*/ 	.word	0x0000e680


	//   ....[104]....
        /*05cc*/ 	.word	0x0000e6a0


	//   ....[105]....
        /*05d0*/ 	.word	0x0000e7e0


	//   ....[106]....
        /*05d4*/ 	.word	0x0000e800


	//   ....[107]....
        /*05d8*/ 	.word	0x0000e950


	//   ....[108]....
        /*05dc*/ 	.word	0x0000e970


	//   ....[109]....
        /*05e0*/ 	.word	0x0000f090


	//   ....[110]....
        /*05e4*/ 	.word	0x0000f0b0


	//   ....[111]....
        /*05e8*/ 	.word	0x0000f1f0


	//   ....[112]....
        /*05ec*/ 	.word	0x0000f210


	//   ....[113]....
        /*05f0*/ 	.word	0x0000f350


	//   ....[114]....
        /*05f4*/ 	.word	0x0000f370


	//   ....[115]....
        /*05f8*/ 	.word	0x0000f4c0


	//   ....[116]....
        /*05fc*/ 	.word	0x0000f4e0


	//   ....[117]....
        /*0600*/ 	.word	0x0000f6f0


	//   ....[118]....
        /*0604*/ 	.word	0x000110a0


	//   ....[119]....
        /*0608*/ 	.word	0x000110e0


	//   ....[120]....
        /*060c*/ 	.word	0x00011110


	//   ....[121]....
        /*0610*/ 	.word	0x00011180


	//   ....[122]....
        /*0614*/ 	.word	0x00011190


	//   ....[123]....
        /*0618*/ 	.word	0x00011200


	//   ....[124]....
        /*061c*/ 	.word	0x00011210


	//   ....[125]....
        /*0620*/ 	.word	0x00011220


	//   ....[126]....
        /*0624*/ 	.word	0x000115b0


	//   ....[127]....
        /*0628*/ 	.word	0x000115d0


	//   ....[128]....
        /*062c*/ 	.word	0x000115e0


	//   ....[129]....
        /*0630*/ 	.word	0x00011620


	//   ....[130]....
        /*0634*/ 	.word	0x00011680


	//   ....[131]....
        /*0638*/ 	.word	0x000116a0


	//   ....[132]....
        /*063c*/ 	.word	0x00011710


	//   ....[133]....
        /*0640*/ 	.word	0x00011740


	//   ....[134]....
        /*0644*/ 	.word	0x00011d70


	//   ....[135]....
        /*0648*/ 	.word	0x00011d90


	//   ....[136]....
        /*064c*/ 	.word	0x00011dc0


	//   ....[137]....
        /*0650*/ 	.word	0x00011e00


	//   ....[138]....
        /*0654*/ 	.word	0x00011e70


	//   ....[139]....
        /*0658*/ 	.word	0x00011e90


	//   ....[140]....
        /*065c*/ 	.word	0x00011f10


	//   ....[141]....
        /*0660*/ 	.word	0x00011f30


	//   ....[142]....
        /*0664*/ 	.word	0x00011fb0


	//   ....[143]....
        /*0668*/ 	.word	0x00011fd0


	//   ....[144]....
        /*066c*/ 	.word	0x00012050


	//   ....[145]....
        /*0670*/ 	.word	0x00012070


	//   ....[146]....
        /*0674*/ 	.word	0x000120f0


	//   ....[147]....
        /*0678*/ 	.word	0x00012110


	//   ....[148]....
        /*067c*/ 	.word	0x00012190


	//   ....[149]....
        /*0680*/ 	.word	0x000121b0


	//   ....[150]....
        /*0684*/ 	.word	0x000128d0


	//   ....[151]....
        /*0688*/ 	.word	0x000128f0


	//   ....[152]....
        /*068c*/ 	.word	0x00012950


	//   ....[153]....
        /*0690*/ 	.word	0x00012960


	//   ....[154]....
        /*0694*/ 	.word	0x000129b0


	//   ....[155]....
        /*0698*/ 	.word	0x000129c0


	//   ....[156]....
        /*069c*/ 	.word	0x000129d0


	//   ....[157]....
        /*06a0*/ 	.word	0x00012a20


	//   ....[158]....
        /*06a4*/ 	.word	0x00012d30


	//   ....[159]....
        /*06a8*/ 	.word	0x00012d40


	//   ....[160]....
        /*06ac*/ 	.word	0x00012d50


	//   ....[161]....
        /*06b0*/ 	.word	0x00012d70


	//   ....[162]....
        /*06b4*/ 	.word	0x00012dc0


	//   ....[163]....
        /*06b8*/ 	.word	0x00012dd0


	//   ....[164]....
        /*06bc*/ 	.word	0x00012df0


	//   ....[165]....
        /*06c0*/ 	.word	0x00012e30


	//   ....[166]....
        /*06c4*/ 	.word	0x00013f00


	//   ....[167]....
        /*06c8*/ 	.word	0x000140a0


	//   ....[168]....
        /*06cc*/ 	.word	0x00014780


	//   ....[169]....
        /*06d0*/ 	.word	0x00014860


	//   ....[170]....
        /*06d4*/ 	.word	0x00014930


	//   ....[171]....
        /*06d8*/ 	.word	0x00014990


	//   ....[172]....
        /*06dc*/ 	.word	0x00014a70


	//   ....[173]....
        /*06e0*/ 	.word	0x00014ad0


	//   ....[174]....
        /*06e4*/ 	.word	0x00014bb0


	//   ....[175]....
        /*06e8*/ 	.word	0x00014c10


	//   ....[176]....
        /*06ec*/ 	.word	0x00014cf0


	//   ....[177]....
        /*06f0*/ 	.word	0x00014e10


	//   ....[178]....
        /*06f4*/ 	.word	0x00014ea0


	//   ....[179]....
        /*06f8*/ 	.word	0x00014f70


	//   ....[180]....
        /*06fc*/ 	.word	0x00015010


	//   ....[181]....
        /*0700*/ 	.word	0x00015080


	//   ....[182]....
        /*0704*/ 	.word	0x00015140


	//   ....[183]....
        /*0708*/ 	.word	0x000151b0


	//   ....[184]....
        /*070c*/ 	.word	0x00015270


	//   ....[185]....
        /*0710*/ 	.word	0x00015300


	//   ....[186]....
        /*0714*/ 	.word	0x00015370


	//   ....[187]....
        /*0718*/ 	.word	0x000153f0


	//   ....[188]....
        /*071c*/ 	.word	0x000154a0


	//   ....[189]....
        /*0720*/ 	.word	0x00015510


	//   ....[190]....
        /*0724*/ 	.word	0x000155f0


	//   ....[191]....
        /*0728*/ 	.word	0x00015660


	//   ....[192]....
        /*072c*/ 	.word	0x00015740


	//   ....[193]....
        /*0730*/ 	.word	0x000157b0


	//   ....[194]....
        /*0734*/ 	.word	0x00015890


	//   ....[195]....
        /*0738*/ 	.word	0x00015900


	//   ....[196]....
        /*073c*/ 	.word	0x000159e0


	//   ....[197]....
        /*0740*/ 	.word	0x00015a50


	//   ....[198]....
        /*0744*/ 	.word	0x00015b30


	//   ....[199]....
        /*0748*/ 	.word	0x00015ba0


	//   ....[200]....
        /*074c*/ 	.word	0x00015c60


	//   ....[201]....
        /*0750*/ 	.word	0x00015d90


	//   ....[202]....
        /*0754*/ 	.word	0x00015e30


	//   ....[203]....
        /*0758*/ 	.word	0x00015e90


	//   ....[204]....
        /*075c*/ 	.word	0x00015f50


	//   ....[205]....
        /*0760*/ 	.word	0x00015fb0


	//   ....[206]....
        /*0764*/ 	.word	0x00016070


	//   ....[207]....
        /*0768*/ 	.word	0x000160d0


	//   ....[208]....
        /*076c*/ 	.word	0x00016190


	//   ....[209]....
        /*0770*/ 	.word	0x00016280


	//   ....[210]....
        /*0774*/ 	.word	0x00016310


	//   ....[211]....
        /*0778*/ 	.word	0x00016370


	//   ....[212]....
        /*077c*/ 	.word	0x00016420


	//   ....[213]....
        /*0780*/ 	.word	0x00016480


	//   ....[214]....
        /*0784*/ 	.word	0x00016530


	//   ....[215]....
        /*0788*/ 	.word	0x00016590


	//   ....[216]....
        /*078c*/ 	.word	0x00016640


	//   ....[217]....
        /*0790*/ 	.word	0x00016890


	//----- nvinfo : EIATTR_REG_RECONFIG
	.align		4
.L_426:
        /*0794*/ 	.byte	0x01, 0x54
	.zero		2


	//----- nvinfo : EIATTR_SYSCALL_OFFSETS
	.align		4
        /*0798*/ 	.byte	0x04, 0x46
        /*079a*/ 	.short	(.L_428 - .L_427)


	//   ....[0]....
.L_427:
        /*079c*/ 	.word	0x00001b90


	//   ....[1]....
        /*07a0*/ 	.word	0x00010680


	//   ....[2]....
        /*07a4*/ 	.word	0x000107f0


	//   ....[3]....
        /*07a8*/ 	.word	0x00010940


	//   ....[4]....
        /*07ac*/ 	.word	0x00010a80


	//   ....[5]....
        /*07b0*/ 	.word	0x00011a00


	//----- nvinfo : EIATTR_MBARRIER_INSTR_OFFSETS
	.align		4
.L_428:
        /*07b4*/ 	.byte	0x04, 0x39
        /*07b6*/ 	.short	(.L_430 - .L_429)


	//   ....[0]....
.L_429:
        /*07b8*/ 	.word	0x00000180
        /*07bc*/ 	.word	0x000000ff
        /*07c0*/ 	.word	0x00028400
        /*07c4*/ 	.short	0x0100
        /*07c6*/ 	.byte	0x08
	.zero		1


	//   ....[1]....
        /*07c8*/ 	.word	0x00000190
        /*07cc*/ 	.word	0x000000ff
        /*07d0*/ 	.word	0x00028420
        /*07d4*/ 	.short	0x0100
        /*07d6*/ 	.byte	0x08
	.zero		1


	//   ....[2]....
        /*07d8*/ 	.word	0x00000280
        /*07dc*/ 	.word	0x000000ff
        /*07e0*/ 	.word	0x00028430
        /*07e4*/ 	.short	0x0100
        /*07e6*/ 	.byte	0x08
	.zero		1


	//   ....[3]....
        /*07e8*/ 	.word	0x00000290
        /*07ec*/ 	.word	0x000000ff
        /*07f0*/ 	.word	0x00028440
        /*07f4*/ 	.short	0x0100
        /*07f6*/ 	.byte	0x08
	.zero		1


	//   ....[4]....
        /*07f8*/ 	.word	0x000002a0
        /*07fc*/ 	.word	0x000000ff
        /*0800*/ 	.word	0x00028438
        /*0804*/ 	.short	0x0100
        /*0806*/ 	.byte	0x08
	.zero		1


	//   ....[5]....
        /*0808*/ 	.word	0x000002b0
        /*080c*/ 	.word	0x000000ff
        /*0810*/ 	.word	0x00028448
        /*0814*/ 	.short	0x0100
        /*0816*/ 	.byte	0x08
	.zero		1


	//   ....[6]....
        /*0818*/ 	.word	0x000003e0
        /*081c*/ 	.word	0x000000ff
        /*0820*/ 	.word	0x00028450
        /*0824*/ 	.short	0x0100
        /*0826*/ 	.byte	0x08
	.zero		1


	//   ....[7]....
        /*0828*/ 	.word	0x000003f0
        /*082c*/ 	.word	0x000000ff
        /*0830*/ 	.word	0x00028460
        /*0834*/ 	.short	0x0100
        /*0836*/ 	.byte	0x08
	.zero		1


	//   ....[8]....
        /*0838*/ 	.word	0x00000400
        /*083c*/ 	.word	0x000000ff
        /*0840*/ 	.word	0x00028458
        /*0844*/ 	.short	0x0100
        /*0846*/ 	.byte	0x08
	.zero		1


	//   ....[9]....
        /*0848*/ 	.word	0x00000410
        /*084c*/ 	.word	0x000000ff
        /*0850*/ 	.word	0x00028468
        /*0854*/ 	.short	0x0100
        /*0856*/ 	.byte	0x08
	.zero		1


	//   ....[10]....
        /*0858*/ 	.word	0x00000500
        /*085c*/ 	.word	0x000000ff
        /*0860*/ 	.word	0x00028470
        /*0864*/ 	.short	0x0100
        /*0866*/ 	.byte	0x06
	.zero		1


	//   ....[11]....
        /*0868*/ 	.word	0x00000510
        /*086c*/ 	.word	0x000000ff
        /*0870*/ 	.word	0x00028480
        /*0874*/ 	.short	0x0100
        /*0876*/ 	.byte	0x06
	.zero		1


	//   ....[12]....
        /*0878*/ 	.word	0x00000520
        /*087c*/ 	.word	0x000000ff
        /*0880*/ 	.word	0x00028478
        /*0884*/ 	.short	0x0100
        /*0886*/ 	.byte	0x06
	.zero		1


	//   ....[13]....
        /*0888*/ 	.word	0x00000530
        /*088c*/ 	.word	0x000000ff
        /*0890*/ 	.word	0x00028488
        /*0894*/ 	.short	0x0100
        /*0896*/ 	.byte	0x06
	.zero		1


	//   ....[14]....
        /*0898*/ 	.word	0x00000660
        /*089c*/ 	.word	0x000000ff
        /*08a0*/ 	.word	0x00028490
        /*08a4*/ 	.short	0x0100
        /*08a6*/ 	.byte	0x08
	.zero		1


	//   ....[15]....
        /*08a8*/ 	.word	0x00000670
        /*08ac*/ 	.word	0x000000ff
        /*08b0*/ 	.word	0x000284a0
        /*08b4*/ 	.short	0x0100
        /*08b6*/ 	.byte	0x08
	.zero		1


	//   ....[16]....
        /*08b8*/ 	.word	0x00000680
        /*08bc*/ 	.word	0x000000ff
        /*08c0*/ 	.word	0x00028498
        /*08c4*/ 	.short	0x0100
        /*08c6*/ 	.byte	0x08
	.zero		1


	//   ....[17]....
        /*08c8*/ 	.word	0x00000690
        /*08cc*/ 	.word	0x000000ff
        /*08d0*/ 	.word	0x000284a8
        /*08d4*/ 	.short	0x0100
        /*08d6*/ 	.byte	0x08
	.zero		1


	//   ....[18]....
        /*08d8*/ 	.word	0x000007e0
        /*08dc*/ 	.word	0x000000ff
        /*08e0*/ 	.word	0x000284b0
        /*08e4*/ 	.short	0x0100
        /*08e6*/ 	.byte	0x08
	.zero		1


	//   ....[19]....
        /*08e8*/ 	.word	0x000007f0
        /*08ec*/ 	.word	0x000000ff
        /*08f0*/ 	.word	0x000284c0
        /*08f4*/ 	.short	0x0100
        /*08f6*/ 	.byte	0x08
	.zero		1


	//   ....[20]....
        /*08f8*/ 	.word	0x00000800
        /*08fc*/ 	.word	0x000000ff
        /*0900*/ 	.word	0x000284b8
        /*0904*/ 	.short	0x0100
        /*0906*/ 	.byte	0x08
	.zero		1


	//   ....[21]....
        /*0908*/ 	.word	0x00000810
        /*090c*/ 	.word	0x000000ff
        /*0910*/ 	.word	0x000284c8
        /*0914*/ 	.short	0x0100
        /*0916*/ 	.byte	0x08
	.zero		1


	//   ....[22]....
        /*0918*/ 	.word	0x00001ed0
        /*091c*/ 	.word	0x000000ff
        /*0920*/ 	.word	0x00028400
        /*0924*/ 	.short	0x010a
        /*0926*/ 	.byte	0x31
	.zero		1


	//   ....[23]....
        /*0928*/ 	.word	0x00001fd0
        /*092c*/ 	.word	0x000000ff
        /*0930*/ 	.word	0x00028430
        /*0934*/ 	.short	0x010a
        /*0936*/ 	.byte	0x36
	.zero		1


	//   ....[24]....
        /*0938*/ 	.word	0x00002010
        /*093c*/ 	.word	0x000000ff
        /*0940*/ 	.word	0x00028430
        /*0944*/ 	.short	0x010a
        /*0946*/ 	.byte	0x36
	.zero		1


	//   ....[25]....
        /*0948*/ 	.word	0x00002770
        /*094c*/ 	.word	0x000000ff
        /*0950*/ 	.word	0x00000000
        /*0954*/ 	.short	0x0101
        /*0956*/ 	.byte	0x06
	.zero		1


	//   ....[26]....
        /*0958*/ 	.word	0x00004040
        /*095c*/ 	.word	0x000000ff
        /*0960*/ 	.word	0x00028450
        /*0964*/ 	.short	0x010a
        /*0966*/ 	.byte	0x36
	.zero		1


	//   ....[27]....
        /*0968*/ 	.word	0x00004080
        /*096c*/ 	.word	0x000000ff
        /*0970*/ 	.word	0x00028450
        /*0974*/ 	.short	0x010a
        /*0976*/ 	.byte	0x36
	.zero		1


	//   ....[28]....
        /*0978*/ 	.word	0x00004280
        /*097c*/ 	.word	0x000000ff
        /*0980*/ 	.word	0x00000000
        /*0984*/ 	.short	0x0101
        /*0986*/ 	.byte	0x36
	.zero		1


	//   ....[29]....
        /*0988*/ 	.word	0x000045b0
        /*098c*/ 	.word	0x000000ff
        /*0990*/ 	.word	0x00028430
        /*0994*/ 	.short	0x010a
        /*0996*/ 	.byte	0x38
	.zero		1


	//   ....[30]....
        /*0998*/ 	.word	0x000045f0
        /*099c*/ 	.word	0x000000ff
        /*09a0*/ 	.word	0x00028430
        /*09a4*/ 	.short	0x010a
        /*09a6*/ 	.byte	0x38
	.zero		1


	//   ....[31]....
        /*09a8*/ 	.word	0x00004c50
        /*09ac*/ 	.word	0x000000ff
        /*09b0*/ 	.word	0x00000000
        /*09b4*/ 	.short	0x0101
        /*09b6*/ 	.byte	0x06
	.zero		1


	//   ....[32]....
        /*09b8*/ 	.word	0x00006ae0
        /*09bc*/ 	.word	0x000000ff
        /*09c0*/ 	.word	0x00028450
        /*09c4*/ 	.short	0x010a
        /*09c6*/ 	.byte	0x38
	.zero		1


	//   ....[33]....
        /*09c8*/ 	.word	0x00006b30
        /*09cc*/ 	.word	0x000000ff
        /*09d0*/ 	.word	0x00028450
        /*09d4*/ 	.short	0x010a
        /*09d6*/ 	.byte	0x38
	.zero		1


	//   ....[34]....
        /*09d8*/ 	.word	0x00006ca0
        /*09dc*/ 	.word	0x000000ff
        /*09e0*/ 	.word	0x00000000
        /*09e4*/ 	.short	0x0101
        /*09e6*/ 	.byte	0x38
	.zero		1


	//   ....[35]....
        /*09e8*/ 	.word	0x00007050
        /*09ec*/ 	.word	0x000000ff
        /*09f0*/ 	.word	0x00028430
        /*09f4*/ 	.short	0x010a
        /*09f6*/ 	.byte	0x35
	.zero		1


	//   ....[36]....
        /*09f8*/ 	.word	0x00007090
        /*09fc*/ 	.word	0x000000ff
        /*0a00*/ 	.word	0x00028430
        /*0a04*/ 	.short	0x010a
        /*0a06*/ 	.byte	0x35
	.zero		1


	//   ....[37]....
        /*0a08*/ 	.word	0x000075f0
        /*0a0c*/ 	.word	0x000000ff
        /*0a10*/ 	.word	0x00000000
        /*0a14*/ 	.short	0x0101
        /*0a16*/ 	.byte	0x06
	.zero		1


	//   ....[38]....
        /*0a18*/ 	.word	0x00008a40
        /*0a1c*/ 	.word	0x000000ff
        /*0a20*/ 	.word	0x00028450
        /*0a24*/ 	.short	0x010a
        /*0a26*/ 	.byte	0x35
	.zero		1


	//   ....[39]....
        /*0a28*/ 	.word	0x00008a90
        /*0a2c*/ 	.word	0x000000ff
        /*0a30*/ 	.word	0x00028450
        /*0a34*/ 	.short	0x010a
        /*0a36*/ 	.byte	0x35
	.zero		1


	//   ....[40]....
        /*0a38*/ 	.word	0x00008be0
        /*0a3c*/ 	.word	0x000000ff
        /*0a40*/ 	.word	0x00000000
        /*0a44*/ 	.short	0x0101
        /*0a46*/ 	.byte	0x35
	.zero		1


	//   ....[41]....
        /*0a48*/ 	.word	0x00008d80
        /*0a4c*/ 	.word	0x000000ff
        /*0a50*/ 	.word	0x00028430
        /*0a54*/ 	.short	0x010a
        /*0a56*/ 	.byte	0x39
	.zero		1


	//   ....[42]....
        /*0a58*/ 	.word	0x00008dc0
        /*0a5c*/ 	.word	0x000000ff
        /*0a60*/ 	.word	0x00028430
        /*0a64*/ 	.short	0x010a
        /*0a66*/ 	.byte	0x39
	.zero		1


	//   ....[43]....
        /*0a68*/ 	.word	0x000093f0
        /*0a6c*/ 	.word	0x000000ff
        /*0a70*/ 	.word	0x00000000
        /*0a74*/ 	.short	0x0101
        /*0a76*/ 	.byte	0x06
	.zero		1


	//   ....[44]....
        /*0a78*/ 	.word	0x0000b290
        /*0a7c*/ 	.word	0x000000ff
        /*0a80*/ 	.word	0x00028450
        /*0a84*/ 	.short	0x010a
        /*0a86*/ 	.byte	0x39
	.zero		1


	//   ....[45]....
        /*0a88*/ 	.word	0x0000b2e0
        /*0a8c*/ 	.word	0x000000ff
        /*0a90*/ 	.word	0x00028450
        /*0a94*/ 	.short	0x010a
        /*0a96*/ 	.byte	0x39
	.zero		1


	//   ....[46]....
        /*0a98*/ 	.word	0x0000b450
        /*0a9c*/ 	.word	0x000000ff
        /*0aa0*/ 	.word	0x00000000
        /*0aa4*/ 	.short	0x0101
        /*0aa6*/ 	.byte	0x39
	.zero		1


	//   ....[47]....
        /*0aa8*/ 	.word	0x0000e510
        /*0aac*/ 	.word	0x000000ff
        /*0ab0*/ 	.word	0x00000000
        /*0ab4*/ 	.short	0x0101
        /*0ab6*/ 	.byte	0x05
	.zero		1


	//   ....[48]....
        /*0ab8*/ 	.word	0x00010ec0
        /*0abc*/ 	.word	0x00000000
        /*0ac0*/ 	.word	0x00028480
        /*0ac4*/ 	.short	0x010a
        /*0ac6*/ 	.byte	0x3f
	.zero		1


	//   ....[49]....
        /*0ac8*/ 	.word	0x00011340
        /*0acc*/ 	.word	0x00000000
        /*0ad0*/ 	.word	0x00028470
        /*0ad4*/ 	.short	0x0107
        /*0ad6*/ 	.byte	0x3f
	.zero		1


	//   ....[50]....
        /*0ad8*/ 	.word	0x00011400
        /*0adc*/ 	.word	0x00000000
        /*0ae0*/ 	.word	0x00028470
        /*0ae4*/ 	.short	0x0101
        /*0ae6*/ 	.byte	0x3f
	.zero		1


	//   ....[51]....
        /*0ae8*/ 	.word	0x00011430
        /*0aec*/ 	.word	0x00000000
        /*0af0*/ 	.word	0x00028440
        /*0af4*/ 	.short	0x010a
        /*0af6*/ 	.byte	0x3f
	.zero		1


	//   ....[52]....
        /*0af8*/ 	.word	0x000117e0
        /*0afc*/ 	.word	0x00000000
        /*0b00*/ 	.word	0x00028430
        /*0b04*/ 	.short	0x0107
        /*0b06*/ 	.byte	0x3f
	.zero		1


	//   ....[53]....
        /*0b08*/ 	.word	0x000118a0
        /*0b0c*/ 	.word	0x00000000
        /*0b10*/ 	.word	0x00028430
        /*0b14*/ 	.short	0x0101
        /*0b16*/ 	.byte	0x3f
	.zero		1


	//   ....[54]....
        /*0b18*/ 	.word	0x00012280
        /*0b1c*/ 	.word	0x00000011
        /*0b20*/ 	.word	0x00028400
        /*0b24*/ 	.short	0x0107
        /*0b26*/ 	.byte	0x3f
	.zero		1


	//   ....[55]....
        /*0b28*/ 	.word	0x00012370
        /*0b2c*/ 	.word	0x00000011
        /*0b30*/ 	.word	0x00028400
        /*0b34*/ 	.short	0x0101
        /*0b36*/ 	.byte	0x3f
	.zero		1


	//   ....[56]....
        /*0b38*/ 	.word	0x00012390
        /*0b3c*/ 	.word	0x00000011
        /*0b40*/ 	.word	0x00028420
        /*0b44*/ 	.short	0x010a
        /*0b46*/ 	.byte	0x3f
	.zero		1


	//   ....[57]....
        /*0b48*/ 	.word	0x00012730
        /*0b4c*/ 	.word	0x00000000
        /*0b50*/ 	.word	0x00028480
        /*0b54*/ 	.short	0x010a
        /*0b56*/ 	.byte	0x3f
	.zero		1


	//   ....[58]....
        /*0b58*/ 	.word	0x00012ab0
        /*0b5c*/ 	.word	0x00000000
        /*0b60*/ 	.word	0x00028470
        /*0b64*/ 	.short	0x0107
        /*0b66*/ 	.byte	0x3f
	.zero		1


	//   ....[59]....
        /*0b68*/ 	.word	0x00012b70
        /*0b6c*/ 	.word	0x00000000
        /*0b70*/ 	.word	0x00028470
        /*0b74*/ 	.short	0x0101
        /*0b76*/ 	.byte	0x3f
	.zero		1


	//   ....[60]....
        /*0b78*/ 	.word	0x00012ba0
        /*0b7c*/ 	.word	0x00000000
        /*0b80*/ 	.word	0x00028440
        /*0b84*/ 	.short	0x010a
        /*0b86*/ 	.byte	0x3f
	.zero		1


	//   ....[61]....
        /*0b88*/ 	.word	0x00012ef0
        /*0b8c*/ 	.word	0x00000000
        /*0b90*/ 	.word	0x00028430
        /*0b94*/ 	.short	0x0107
        /*0b96*/ 	.byte	0x3f
	.zero		1


	//   ....[62]....
        /*0b98*/ 	.word	0x00012fb0
        /*0b9c*/ 	.word	0x00000000
        /*0ba0*/ 	.word	0x00028430
        /*0ba4*/ 	.short	0x0101
        /*0ba6*/ 	.byte	0x3f
	.zero		1


	//   ....[63]....
        /*0ba8*/ 	.word	0x00013040
        /*0bac*/ 	.word	0x00000000
        /*0bb0*/ 	.word	0x00028470
        /*0bb4*/ 	.short	0x010a
        /*0bb6*/ 	.byte	0x3f
	.zero		1


	//   ....[64]....
        /*0bb8*/ 	.word	0x000130d0
        /*0bbc*/ 	.word	0x00000000
        /*0bc0*/ 	.word	0x00028460
        /*0bc4*/ 	.short	0x010a
        /*0bc6*/ 	.byte	0x3f
	.zero		1


	//   ....[65]....
        /*0bc8*/ 	.word	0x00013590
        /*0bcc*/ 	.word	0x00000000
        /*0bd0*/ 	.word	0x00028450
        /*0bd4*/ 	.short	0x0101
        /*0bd6*/ 	.byte	0x3f
	.zero		1


	//   ....[66]....
        /*0bd8*/ 	.word	0x00013610
        /*0bdc*/ 	.word	0x00000000
        /*0be0*/ 	.word	0x00000000
        /*0be4*/ 	.short	0x0101
        /*0be6*/ 	.byte	0x3f
	.zero		1


	//   ....[67]....
        /*0be8*/ 	.word	0x000137e0
        /*0bec*/ 	.word	0x00000002
        /*0bf0*/ 	.word	0x00028470
        /*0bf4*/ 	.short	0x010a
        /*0bf6*/ 	.byte	0x3f
	.zero		1


	//   ....[68]....
        /*0bf8*/ 	.word	0x00013860
        /*0bfc*/ 	.word	0x00000002
        /*0c00*/ 	.word	0x00028460
        /*0c04*/ 	.short	0x010a
        /*0c06*/ 	.byte	0x3f
	.zero		1


	//   ....[69]....
        /*0c08*/ 	.word	0x00013d30
        /*0c0c*/ 	.word	0x00000002
        /*0c10*/ 	.word	0x00028450
        /*0c14*/ 	.short	0x0101
        /*0c16*/ 	.byte	0x3f
	.zero		1


	//   ....[70]....
        /*0c18*/ 	.word	0x00013db0
        /*0c1c*/ 	.word	0x00000002
        /*0c20*/ 	.word	0x00000000
        /*0c24*/ 	.short	0x0101
        /*0c26*/ 	.byte	0x3f
	.zero		1


	//   ....[71]....
        /*0c28*/ 	.word	0x00014020
        /*0c2c*/ 	.word	0x00000005
        /*0c30*/ 	.word	0x00028420
        /*0c34*/ 	.short	0x010a
        /*0c36*/ 	.byte	0x3f
	.zero		1


	//   ....[72]....
        /*0c38*/ 	.word	0x000141a0
        /*0c3c*/ 	.word	0x00000003
        /*0c40*/ 	.word	0x00028440
        /*0c44*/ 	.short	0x010a
        /*0c46*/ 	.byte	0x3f
	.zero		1


	//   ....[73]....
        /*0c48*/ 	.word	0x00014240
        /*0c4c*/ 	.word	0x00000013
        /*0c50*/ 	.word	0x00028440
        /*0c54*/ 	.short	0x010a
        /*0c56*/ 	.byte	0x3f
	.zero		1


	//   ....[74]....
        /*0c58*/ 	.word	0x00014280
        /*0c5c*/ 	.word	0x00000003
        /*0c60*/ 	.word	0x00028460
        /*0c64*/ 	.short	0x010a
        /*0c66*/ 	.byte	0x3f
	.zero		1


	//   ....[75]....
        /*0c68*/ 	.word	0x000142c0
        /*0c6c*/ 	.word	0x00000013
        /*0c70*/ 	.word	0x00028460
        /*0c74*/ 	.short	0x010a
        /*0c76*/ 	.byte	0x3f
	.zero		1


	//   ....[76]....
        /*0c78*/ 	.word	0x00014300
        /*0c7c*/ 	.word	0x00000003
        /*0c80*/ 	.word	0x00028480
        /*0c84*/ 	.short	0x010a
        /*0c86*/ 	.byte	0x3f
	.zero		1


	//   ....[77]....
        /*0c88*/ 	.word	0x00014340
        /*0c8c*/ 	.word	0x00000013
        /*0c90*/ 	.word	0x00028480
        /*0c94*/ 	.short	0x010a
        /*0c96*/ 	.byte	0x3f
	.zero		1


	//   ....[78]....
        /*0c98*/ 	.word	0x000143b0
        /*0c9c*/ 	.word	0x00000003
        /*0ca0*/ 	.word	0x00028400
        /*0ca4*/ 	.short	0x010a
        /*0ca6*/ 	.byte	0x3f
	.zero		1


	//   ....[79]....
        /*0ca8*/ 	.word	0x00014410
        /*0cac*/ 	.word	0x00000003
        /*0cb0*/ 	.word	0x00028430
        /*0cb4*/ 	.short	0x010a
        /*0cb6*/ 	.byte	0x3f
	.zero		1


	//   ....[80]....
        /*0cb8*/ 	.word	0x00014470
        /*0cbc*/ 	.word	0x00000009
        /*0cc0*/ 	.word	0x00028450
        /*0cc4*/ 	.short	0x010a
        /*0cc6*/ 	.byte	0x3f
	.zero		1


	//   ....[81]....
        /*0cc8*/ 	.word	0x000144d0
        /*0ccc*/ 	.word	0x00000005
        /*0cd0*/ 	.word	0x00028430
        /*0cd4*/ 	.short	0x010a
        /*0cd6*/ 	.byte	0x3f
	.zero		1


	//   ....[82]....
        /*0cd8*/ 	.word	0x00014530
        /*0cdc*/ 	.word	0x0000000b
        /*0ce0*/ 	.word	0x00028450
        /*0ce4*/ 	.short	0x010a
        /*0ce6*/ 	.byte	0x3f
	.zero		1


	//   ....[83]....
        /*0ce8*/ 	.word	0x00014590
        /*0cec*/ 	.word	0x00000005
        /*0cf0*/ 	.word	0x00028430
        /*0cf4*/ 	.short	0x010a
        /*0cf6*/ 	.byte	0x3f
	.zero		1


	//   ....[84]....
        /*0cf8*/ 	.word	0x000145f0
        /*0cfc*/ 	.word	0x0000000b
        /*0d00*/ 	.word	0x00028450
        /*0d04*/ 	.short	0x010a
        /*0d06*/ 	.byte	0x3f
	.zero		1


	//   ....[85]....
        /*0d08*/ 	.word	0x00014650
        /*0d0c*/ 	.word	0x00000005
        /*0d10*/ 	.word	0x00028430
        /*0d14*/ 	.short	0x010a
        /*0d16*/ 	.byte	0x3f
	.zero		1


	//   ....[86]....
        /*0d18*/ 	.word	0x000146b0
        /*0d1c*/ 	.word	0x0000000b
        /*0d20*/ 	.word	0x00028450
        /*0d24*/ 	.short	0x010a
        /*0d26*/ 	.byte	0x3f
	.zero		1


	//   ....[87]....
        /*0d28*/ 	.word	0x000147b0
        /*0d2c*/ 	.word	0x00000000
        /*0d30*/ 	.word	0x00028480
        /*0d34*/ 	.short	0x010a
        /*0d36*/ 	.byte	0x3f
	.zero		1


	//   ....[88]....
        /*0d38*/ 	.word	0x00014d60
        /*0d3c*/ 	.word	0x00000000
        /*0d40*/ 	.word	0x00028440
        /*0d44*/ 	.short	0x010a
        /*0d46*/ 	.byte	0x3f
	.zero		1


	//   ....[89]....
        /*0d48*/ 	.word	0x00015c90
        /*0d4c*/ 	.word	0x00000011
        /*0d50*/ 	.word	0x00028420
        /*0d54*/ 	.short	0x010a
        /*0d56*/ 	.byte	0x3f
	.zero		1


	//   ....[90]....
        /*0d58*/ 	.word	0x00015ce0
        /*0d5c*/ 	.word	0x00000000
        /*0d60*/ 	.word	0x00028480
        /*0d64*/ 	.short	0x010a
        /*0d66*/ 	.byte	0x3f
	.zero		1


	//   ....[91]....
        /*0d68*/ 	.word	0x000161d0
        /*0d6c*/ 	.word	0x00000000
        /*0d70*/ 	.word	0x00028440
        /*0d74*/ 	.short	0x010a
        /*0d76*/ 	.byte	0x3f
	.zero		1


	//   ....[92]....
        /*0d78*/ 	.word	0x00016670
        /*0d7c*/ 	.word	0x00000000
        /*0d80*/ 	.word	0x00028470
        /*0d84*/ 	.short	0x010a
        /*0d86*/ 	.byte	0x3f
	.zero		1


	//   ....[93]....
        /*0d88*/ 	.word	0x000166c0
        /*0d8c*/ 	.word	0x00000000
        /*0d90*/ 	.word	0x00028460
        /*0d94*/ 	.short	0x010a
        /*0d96*/ 	.byte	0x3f
	.zero		1


	//   ....[94]....
        /*0d98*/ 	.word	0x00016710
        /*0d9c*/ 	.word	0x00000002
        /*0da0*/ 	.word	0x00028470
        /*0da4*/ 	.short	0x010a
        /*0da6*/ 	.byte	0x3f
	.zero		1


	//   ....[95]....
        /*0da8*/ 	.word	0x00016760
        /*0dac*/ 	.word	0x00000002
        /*0db0*/ 	.word	0x00028460
        /*0db4*/ 	.short	0x010a
        /*0db6*/ 	.byte	0x3f
	.zero		1


	//   ....[96]....
        /*0db8*/ 	.word	0x000167b0
        /*0dbc*/ 	.word	0x00000005
        /*0dc0*/ 	.word	0x00028420
        /*0dc4*/ 	.short	0x010a
        /*0dc6*/ 	.byte	0x3f
	.zero		1


	//   ....[97]....
        /*0dc8*/ 	.word	0x00016950
        /*0dcc*/ 	.word	0x00000003
        /*0dd0*/ 	.word	0x00028440
        /*0dd4*/ 	.short	0x010a
        /*0dd6*/ 	.byte	0x3f
	.zero		1


	//   ....[98]....
        /*0dd8*/ 	.word	0x000169a0
        /*0ddc*/ 	.word	0x00000013
        /*0de0*/ 	.word	0x00028440
        /*0de4*/ 	.short	0x010a
        /*0de6*/ 	.byte	0x3f
	.zero		1


	//   ....[99]....
        /*0de8*/ 	.word	0x000169f0
        /*0dec*/ 	.word	0x00000003
        /*0df0*/ 	.word	0x00028460
        /*0df4*/ 	.short	0x010a
        /*0df6*/ 	.byte	0x3f
	.zero		1


	//   ....[100]....
        /*0df8*/ 	.word	0x00016a40
        /*0dfc*/ 	.word	0x00000013
        /*0e00*/ 	.word	0x00028460
        /*0e04*/ 	.short	0x010a
        /*0e06*/ 	.byte	0x3f
	.zero		1


	//   ....[101]....
        /*0e08*/ 	.word	0x00016a90
        /*0e0c*/ 	.word	0x00000003
        /*0e10*/ 	.word	0x00028480
        /*0e14*/ 	.short	0x010a
        /*0e16*/ 	.byte	0x3f
	.zero		1


	//----- nvinfo : EIATTR_NUM_MBARRIERS
	.align		4
.L_430:
        /*0e18*/ 	.byte	0x03, 0x38
        /*0e1a*/ 	.short	0x0016


	//----- nvinfo : EIATTR_EXIT_INSTR_OFFSETS
	.align		4
        /*0e1c*/ 	.byte	0x04, 0x1c
        /*0e1e*/ 	.short	(.L_432 - .L_431)


	//   ....[0]....
.L_431:
        /*0e20*/ 	.word	0x00000990


	//   ....[1]....
        /*0e24*/ 	.word	0x0000f660


	//   ....[2]....
        /*0e28*/ 	.word	0x00014390


	//----- nvinfo : EIATTR_MAX_THREADS
	.align		4
.L_432:
        /*0e2c*/ 	.byte	0x04, 0x05
        /*0e2e*/ 	.short	(.L_434 - .L_433)
.L_433:
        /*0e30*/ 	.word	0x00000180
        /*0e34*/ 	.word	0x00000001
        /*0e38*/ 	.word	0x00000001


	//----- nvinfo : EIATTR_CRS_STACK_SIZE
	.align		4
.L_434:
        /*0e3c*/ 	.byte	0x04, 0x1e
        /*0e3e*/ 	.short	(.L_436 - .L_435)
.L_435:
        /*0e40*/ 	.word	0x00000000


	//----- nvinfo : EIATTR_CBANK_PARAM_SIZE
	.align		4
.L_436:
        /*0e44*/ 	.byte	0x03, 0x19
        /*0e46*/ 	.short	0x0af0


	//----- nvinfo : EIATTR_PARAM_CBANK
	.align		4
        /*0e48*/ 	.byte	0x04, 0x0a
        /*0e4a*/ 	.short	(.L_438 - .L_437)
	.align		4
.L_437:
        /*0e4c*/ 	.word	index@(.nv.constant0._ZN7cutlass13device_kernelIN5flash11enable_sm90INS1_16FlashAttnFwdSm90INS1_25CollectiveMainloopFwdSm90ILi2EN4cute5tupleIJNS5_1CILi1EEES8_S8_EEENS6_IJNS7_ILi128EEENS7_ILi64EEENS7_ILi256EEEEEELi256ENS_12float_e4m3_tEfNS_4arch4Sm90ELb0ELb1ELb1ELb0ELb1ELb0ELb0ELb1ELb0ELb1ELb0ELb0EEENS1_21CollectiveEpilogueFwdINS6_IJSA_SC_SB_EEES9_NS_10bfloat16_tESG_Li256ELb0ELb1ELb0ELb1EEENS1_30DynamicPersistentTileSchedulerILi256ELi128ELb0ELb1ELb1EEEEEEEEEvNT_6ParamsE)
        /*0e50*/ 	.short	0x0210
        /*0e52*/ 	.short	0x0af0


	//----- nvinfo : EIATTR_SW_WAR
	.align		4
.L_438:
        /*0e54*/ 	.byte	0x04, 0x36
        /*0e56*/ 	.short	(.L_440 - .L_439)
.L_439:
        /*0e58*/ 	.word	0x00000008
.L_440:


//--------------------- .nv.info._ZN7cutlass13device_kernelIN5flash11enable_sm90INS1_16FlashAttnFwdSm90INS1_25CollectiveMainloopFwdSm90ILi2EN4cute5tupleIJNS5_1CILi1EEES8_S8_EEENS6_IJNS7_ILi128EEENS7_ILi64EEENS7_ILi256EEEEEELi256ENS_12float_e4m3_tEfNS_4arch4Sm90ELb0ELb1ELb1ELb1ELb1ELb0ELb0ELb1ELb0ELb1ELb0ELb0EEENS1_21CollectiveEpilogueFwdINS6_IJSA_SC_SB_EEES9_NS_10bfloat16_tESG_Li256ELb1ELb1ELb0ELb1EEENS1_36VarlenDynamicPersistentTileSchedulerILi128ELi64ELi256ELi128ELb0ELb1ELb1ELb1ELb0ELb1EEEEEEEEEvNT_6ParamsE --------------------------
	.section	.nv.info._ZN7cutlass13device_kernelIN5flash11enable_sm90INS1_16FlashAttnFwdSm90INS1_25CollectiveMainloopFwdSm90ILi2EN4cute5tupleIJNS5_1CILi1EEES8_S8_EEENS6_IJNS7_ILi128EEENS7_ILi64EEENS7_ILi256EEEEEELi256ENS_12float_e4m3_tEfNS_4arch4Sm90ELb0ELb1ELb1ELb1ELb1ELb0ELb0ELb1ELb0ELb1ELb0ELb0EEENS1_21CollectiveEpilogueFwdINS6_IJSA_SC_SB_EEES9_NS_10bfloat16_tESG_Li256ELb1ELb1ELb0ELb1EEENS1_36VarlenDynamicPersistentTileSchedulerILi128ELi64ELi256ELi128ELb0ELb1ELb1ELb1ELb0ELb1EEEEEEEEEvNT_6ParamsE,"",@"SHT_CUDA_INFO"
	.sectionflags	@""
	.align	4


	//----- nvinfo : EIATTR_CUDA_API_VERSION
	.align		4
        /*0000*/ 	.byte	0x04, 0x37
        /*0002*/ 	.short	(.L_442 - .L_441)
.L_441:
        /*0004*/ 	.word	0x00000082


	//----- nvinfo : EIATTR_KPARAM_INFO
	.align		4
.L_442:
        /*0008*/ 	.byte	0x04, 0x17
        /*000a*/ 	.short	(.L_444 - .L_443)
.L_443:
        /*000c*/ 	.word	0x00000000
        /*0010*/ 	.short	0x0000
        /*0012*/ 	.short	0x0070
        /*0014*/ 	.byte	0x00, 0xf0, 0x01, 0x2a


	//----- nvinfo : EIATTR_SPARSE_MMA_MASK
	.align		4
.L_444:
        /*0018*/ 	.byte	0x03, 0x50
        /*001a*/ 	.short	0x0000


	//----- nvinfo : EIATTR_MAXREG_COUNT
	.align		4
        /*001c*/ 	.byte	0x03, 0x1b
        /*001e*/ 	.short	0x00a8


	//----- nvinfo : EIATTR_NUM_BARRIERS
	.align		4
        /*0020*/ 	.byte	0x02, 0x4c
        /*0022*/ 	.byte	0x10
	.zero		1


	//----- nvinfo : EIATTR_EXTERNS
	.align		4
        /*0024*/ 	.byte	0x04, 0x0f
        /*0026*/ 	.short	(.L_446 - .L_445)


	//   ....[0]....
	.align		4
.L_445:
        /*0028*/ 	.word	index@(__assertfail)


	//----- nvinfo : EIATTR_ANNOTATIONS
	.align		4
.L_446:
        /*002c*/ 	.byte	0x04, 0x55
        /*002e*/ 	.short	(.L_448 - .L_447)


	//   ....[0]....
.L_447:
        /*0030*/ 	.word	0x00000001
        /*0034*/ 	.byte	0x20, 0x08, 0x01, 0x00, 0x01, 0x00, 0x00, 0x00, 0xc0, 0x08, 0x01, 0x00, 0x01, 0x00, 0x00, 0x00
        /*0044*/ 	.byte	0x10, 0x0b, 0x01, 0x00, 0x01, 0x00, 0x00, 0x00, 0x50, 0x29, 0x01, 0x00, 0x01, 0x00, 0x00, 0x00
        /*0054*/ 	.byte	0x90, 0x2a, 0x01, 0x00, 0x01, 0x00, 0x00, 0x00, 0xd0, 0x2a, 0x01, 0x00, 0x01, 0x00, 0x00, 0x00
        /*0064*/ 	.byte	0xe0, 0x33, 0x01, 0x00, 0x01, 0x00, 0x00, 0x00, 0x00, 0x34, 0x01, 0x00, 0x01, 0x00, 0x00, 0x00
        /*0074*/ 	.byte	0x10, 0x5b, 0x01, 0x00


	//----- nvinfo : EIATTR_MERCURY_ISA_VERSION
	.align		4
.L_448:
        /*0078*/ 	.byte	0x03, 0x5f
        /*007a*/ 	.short	0x0101


	//----- nvinfo : EIATTR_UNUSED_LOAD_BYTE_OFFSET
	.align		4
        /*007c*/ 	.byte	0x04, 0x44
        /*007e*/ 	.short	(.L_450 - .L_449)


	//   ....[0]....
.L_449:
        /*0080*/ 	.word	0x00000980
        /*0084*/ 	.word	0x0000fff0


	//   ....[1]....
        /*0088*/ 	.word	0x0000c230
        /*008c*/ 	.word	0x0000fff0


	//----- nvinfo : EIATTR_INT_WARP_WIDE_INSTR_OFFSETS
	.align		4
.L_450:
        /*0090*/ 	.byte	0x04, 0x31
        /*0092*/ 	.short	(.L_452 - .L_451)


	//   ....[0]....
.L_451:
        /*0094*/ 	.word	0x000000c0


	//   ....[1]....
        /*0098*/ 	.word	0x000000d0


	//   ....[2]....
        /*009c*/ 	.word	0x00000170


	//   ....[3]....
        /*00a0*/ 	.word	0x00011440


	//   ....[4]....
        /*00a4*/ 	.word	0x000114d0


	//   ....[5]....
        /*00a8*/ 	.word	0x000147d0


	//   ....[6]....
        /*00ac*/ 	.word	0x00014860


	//----- nvinfo : EIATTR_COOP_GROUP_MASK_REGIDS
	.align		4
.L_452:
        /*00b0*/ 	.byte	0x04, 0x29
        /*00b2*/ 	.short	(.L_454 - .L_453)


	//   ....[0]....
.L_453:
        /*00b4*/ 	.word	0xffffffff


	//   ....[1]....
        /*00b8*/ 	.word	0xffffffff


	//   ....[2]....
        /*00bc*/ 	.word	0xffffffff


	//   ....[3]....
        /*00c0*/ 	.word	0xffffffff


	//   ....[4]....
        /*00c4*/ 	.word	0xffffffff


	//   ....[5]....
        /*00c8*/ 	.word	0xffffffff


	//   ....[6]....
        /*00cc*/ 	.word	0xffffffff


	//   ....[7]....
        /*00d0*/ 	.word	0xffffffff


	//   ....[8]....
        /*00d4*/ 	.word	0xffffffff


	//   ....[9]....
        /*00d8*/ 	.word	0xffffffff


	//   ....[10]....
        /*00dc*/ 	.word	0xffffffff


	//   ....[11]....
        /*00e0*/ 	.word	0xffffffff


	//   ....[12]....
        /*00e4*/ 	.word	0xffffffff


	//   ....[13]....
        /*00e8*/ 	.word	0xffffffff


	//   ....[14]....
        /*00ec*/ 	.word	0xffffffff


	//   ....[15]....
        /*00f0*/ 	.word	0xffffffff


	//   ....[16]....
        /*00f4*/ 	.word	0xffffffff


	//   ....[17]....
        /*00f8*/ 	.word	0xffffffff


	//   ....[18]....
        /*00fc*/ 	.word	0xffffffff


	//   ....[19]....
        /*0100*/ 	.word	0xffffffff


	//   ....[20]....
        /*0104*/ 	.word	0xffffffff


	//   ....[21]....
        /*0108*/ 	.word	0xffffffff


	//   ....[22]....
        /*010c*/ 	.word	0xffffffff


	//   ....[23]....
        /*0110*/ 	.word	0xffffffff


	//   ....[24]....
        /*0114*/ 	.word	0xffffffff


	//   ....[25]....
        /*0118*/ 	.word	0xffffffff


	//   ....[26]....
        /*011c*/ 	.word	0xffffffff


	//   ....[27]....
        /*0120*/ 	.word	0xffffffff


	//   ....[28]....
        /*0124*/ 	.word	0xffffffff


	//   ....[29]....
        /*0128*/ 	.word	0xffffffff


	//   ....[30]....
        /*012c*/ 	.word	0xffffffff


	//   ....[31]....
        /*0130*/ 	.word	0xffffffff


	//   ....[32]....
        /*0134*/ 	.word	0xffffffff


	//   ....[33]....
        /*0138*/ 	.word	0xffffffff


	//   ....[34]....
        /*013c*/ 	.word	0xffffffff


	//   ....[35]....
        /*0140*/ 	.word	0xffffffff


	//   ....[36]....
        /*0144*/ 	.word	0xffffffff


	//   ....[37]....
        /*0148*/ 	.word	0xffffffff


	//   ....[38]....
        /*014c*/ 	.word	0xffffffff


	//   ....[39]....
        /*0150*/ 	.word	0xffffffff


	//   ....[40]....
        /*0154*/ 	.word	0xffffffff


	//   ....[41]....
        /*0158*/ 	.word	0xffffffff


	//   ....[42]....
        /*015c*/ 	.word	0xffffffff


	//   ....[43]....
        /*0160*/ 	.word	0xffffffff


	//   ....[44]....
        /*0164*/ 	.word	0xffffffff


	//   ....[45]....
        /*0168*/ 	.word	0xffffffff


	//   ....[46]....
        /*016c*/ 	.word	0xffffffff


	//   ....[47]....
        /*0170*/ 	.word	0xffffffff


	//   ....[48]....
        /*0174*/ 	.word	0xffffffff


	//   ....[49]....
        /*0178*/ 	.word	0xffffffff


	//   ....[50]....
        /*017c*/ 	.word	0xffffffff


	//   ....[51]....
        /*0180*/ 	.word	0xffffffff


	//   ....[52]....
        /*0184*/ 	.word	0xffffffff


	//   ....[53]....
        /*0188*/ 	.word	0xffffffff


	//   ....[54]....
        /*018c*/ 	.word	0xffffffff


	//   ....[55]....
        /*0190*/ 	.word	0xffffffff


	//   ....[56]....
        /*0194*/ 	.word	0xffffffff


	//   ....[57]....
        /*0198*/ 	.word	0xffffffff


	//   ....[58]....
        /*019c*/ 	.word	0xffffffff


	//   ....[59]....
        /*01a0*/ 	.word	0xffffffff


	//   ....[60]....
        /*01a4*/ 	.word	0xffffffff


	//   ....[61]....
        /*01a8*/ 	.word	0xffffffff


	//   ....[62]....
        /*01ac*/ 	.word	0xffffffff


	//   ....[63]....
        /*01b0*/ 	.word	0xffffffff


	//   ....[64]....
        /*01b4*/ 	.word	0xffffffff


	//   ....[65]....
        /*01b8*/ 	.word	0xffffffff


	//   ....[66]....
        /*01bc*/ 	.word	0xffffffff


	//   ....[67]....
        /*01c0*/ 	.word	0xffffffff


	//   ....[68]....
        /*01c4*/ 	.word	0xffffffff


	//   ....[69]....
        /*01c8*/ 	.word	0xffffffff


	//   ....[70]....
        /*01cc*/ 	.word	0xffffffff


	//   ....[71]....
        /*01d0*/ 	.word	0xffffffff


	//   ....[72]....
        /*01d4*/ 	.word	0xffffffff


	//   ....[73]....
        /*01d8*/ 	.word	0xffffffff


	//   ....[74]....
        /*01dc*/ 	.word	0xffffffff


	//   ....[75]....
        /*01e0*/ 	.word	0xffffffff


	//   ....[76]....
        /*01e4*/ 	.word	0xffffffff


	//   ....[77]....
        /*01e8*/ 	.word	0xffffffff


	//   ....[78]....
        /*01ec*/ 	.word	0xffffffff


	//   ....[79]....
        /*01f0*/ 	.word	0xffffffff


	//   ....[80]....
        /*01f4*/ 	.word	0xffffffff


	//   ....[81]....
        /*01f8*/ 	.word	0xffffffff


	//   ....[82]....
        /*01fc*/ 	.word	0xffffffff


	//   ....[83]....
        /*0200*/ 	.word	0xffffffff


	//   ....[84]....
        /*0204*/ 	.word	0xffffffff


	//   ....[85]....
        /*0208*/ 	.word	0xffffffff


	//   ....[86]....
        /*020c*/ 	.word	0xffffffff


	//   ....[87]....
        /*0210*/ 	.word	0xffffffff


	//   ....[88]....
        /*0214*/ 	.word	0xffffffff


	//   ....[89]....
        /*0218*/ 	.word	0xffffffff


	//   ....[90]....
        /*021c*/ 	.word	0xffffffff


	//   ....[91]....
        /*0220*/ 	.word	0xffffffff


	//   ....[92]....
        /*0224*/ 	.word	0xffffffff


	//   ....[93]....
        /*0228*/ 	.word	0xffffffff


	//   ....[94]....
        /*022c*/ 	.word	0xffffffff


	//   ....[95]....
        /*0230*/ 	.word	0xffffffff


	//   ....[96]....
        /*0234*/ 	.word	0xffffffff


	//   ....[97]....
        /*0238*/ 	.word	0xffffffff


	//   ....[98]....
        /*023c*/ 	.word	0xffffffff


	//   ....[99]....
        /*0240*/ 	.word	0xffffffff


	//   ....[100]....
        /*0244*/ 	.word	0xffffffff


	//   ....[101]....
        /*0248*/ 	.word	0xffffffff


	//   ....[102]....
        /*024c*/ 	.word	0xffffffff


	//   ....[103]....
        /*0250*/ 	.word	0xffffffff


	//   ....[104]....
        /*0254*/ 	.word	0xffffffff


	//   ....[105]....
        /*0258*/ 	.word	0xffffffff


	//   ....[106]....
        /*025c*/ 	.word	0xffffffff


	//   ....[107]....
        /*0260*/ 	.word	0xffffffff


	//   ....[108]....
        /*0264*/ 	.word	0xffffffff


	//   ....[109]....
        /*0268*/ 	.word	0xffffffff


	//   ....[110]....
        /*026c*/ 	.word	0xffffffff


	//   ....[111]....
        /*0270*/ 	.word	0xffffffff


	//   ....[112]....
        /*0274*/ 	.word	0xffffffff


	//   ....[113]....
        /*0278*/ 	.word	0xffffffff


	//   ....[114]....
        /*027c*/ 	.word	0xffffffff


	//   ....[115]....
        /*0280*/ 	.word	0xffffffff


	//   ....[116]....
        /*0284*/ 	.word	0xffffffff


	//   ....[117]....
        /*0288*/ 	.word	0xffffffff


	//   ....[118]....
        /*028c*/ 	.word	0xffffffff


	//   ....[119]....
        /*0290*/ 	.word	0xffffffff


	//   ....[120]....
        /*0294*/ 	.word	0xffffffff


	//   ....[121]....
        /*0298*/ 	.word	0xffffffff


	//   ....[122]....
        /*029c*/ 	.word	0xffffffff


	//   ....[123]....
        /*02a0*/ 	.word	0xffffffff


	//   ....[124]....
        /*02a4*/ 	.word	0xffffffff


	//   ....[125]....
        /*02a8*/ 	.word	0xffffffff


	//   ....[126]....
        /*02ac*/ 	.word	0xffffffff


	//   ....[127]....
        /*02b0*/ 	.word	0xffffffff


	//   ....[128]....
        /*02b4*/ 	.word	0xffffffff


	//   ....[129]....
        /*02b8*/ 	.word	0xffffffff


	//   ....[130]....
        /*02bc*/ 	.word	0xffffffff


	//   ....[131]....
        /*02c0*/ 	.word	0xffffffff


	//   ....[132]....
        /*02c4*/ 	.word	0xffffffff


	//   ....[133]....
        /*02c8*/ 	.word	0xffffffff


	//   ....[134]....
        /*02cc*/ 	.word	0xffffffff


	//   ....[135]....
        /*02d0*/ 	.word	0xffffffff


	//   ....[136]....
        /*02d4*/ 	.word	0xffffffff


	//   ....[137]....
        /*02d8*/ 	.word	0xffffffff


	//   ....[138]....
        /*02dc*/ 	.word	0xffffffff


	//   ....[139]....
        /*02e0*/ 	.word	0xffffffff


	//   ....[140]....
        /*02e4*/ 	.word	0xffffffff


	//   ....[141]....
        /*02e8*/ 	.word	0xffffffff


	//   ....[142]....
        /*02ec*/ 	.word	0xffffffff


	//   ....[143]....
        /*02f0*/ 	.word	0xffffffff


	//   ....[144]....
        /*02f4*/ 	.word	0xffffffff


	//   ....[145]....
        /*02f8*/ 	.word	0xffffffff


	//   ....[146]....
        /*02fc*/ 	.word	0xffffffff


	//   ....[147]....
        /*0300*/ 	.word	0xffffffff


	//   ....[148]....
        /*0304*/ 	.word	0xffffffff


	//   ....[149]....
        /*0308*/ 	.word	0xffffffff


	//   ....[150]....
        /*030c*/ 	.word	0xffffffff


	//   ....[151]....
        /*0310*/ 	.word	0xffffffff


	//   ....[152]....
        /*0314*/ 	.word	0xffffffff


	//   ....[153]....
        /*0318*/ 	.word	0xffffffff


	//   ....[154]....
        /*031c*/ 	.word	0xffffffff


	//   ....[155]....
        /*0320*/ 	.word	0xffffffff


	//   ....[156]....
        /*0324*/ 	.word	0xffffffff


	//   ....[157]....
        /*0328*/ 	.word	0xffffffff


	//   ....[158]....
        /*032c*/ 	.word	0xffffffff


	//   ....[159]....
        /*0330*/ 	.word	0xffffffff


	//   ....[160]....
        /*0334*/ 	.word	0xffffffff


	//   ....[161]....
        /*0338*/ 	.word	0xffffffff


	//   ....[162]....
        /*033c*/ 	.word	0xffffffff


	//   ....[163]....
        /*0340*/ 	.word	0xffffffff


	//   ....[164]....
        /*0344*/ 	.word	0xffffffff


	//   ....[165]....
        /*0348*/ 	.word	0xffffffff


	//   ....[166]....
        /*034c*/ 	.word	0xffffffff


	//   ....[167]....
        /*0350*/ 	.word	0xffffffff


	//   ....[168]....
        /*0354*/ 	.word	0xffffffff


	//   ....[169]....
        /*0358*/ 	.word	0xffffffff


	//   ....[170]....
        /*035c*/ 	.word	0xffffffff


	//   ....[171]....
        /*0360*/ 	.word	0xffffffff


	//   ....[172]....
        /*0364*/ 	.word	0xffffffff


	//   ....[173]....
        /*0368*/ 	.word	0xffffffff


	//   ....[174]....
        /*036c*/ 	.word	0xffffffff


	//   ....[175]....
        /*0370*/ 	.word	0xffffffff


	//   ....[176]....
        /*0374*/ 	.word	0xffffffff


	//   ....[177]....
        /*0378*/ 	.word	0xffffffff


	//   ....[178]....
        /*037c*/ 	.word	0xffffffff


	//   ....[179]....
        /*0380*/ 	.word	0xffffffff


	//   ....[180]....
        /*0384*/ 	.word	0xffffffff


	//   ....[181]....
        /*0388*/ 	.word	0xffffffff


	//   ....[182]....
        /*038c*/ 	.word	0xffffffff


	//   ....[183]....
        /*0390*/ 	.word	0xffffffff


	//   ....[184]....
        /*0394*/ 	.word	0xffffffff


	//   ....[185]....
        /*0398*/ 	.word	0xffffffff


	//   ....[186]....
        /*039c*/ 	.word	0xffffffff


	//   ....[187]....
        /*03a0*/ 	.word	0xffffffff


	//   ....[188]....
        /*03a4*/ 	.word	0xffffffff


	//   ....[189]....
        /*03a8*/ 	.word	0xffffffff


	//   ....[190]....
        /*03ac*/ 	.word	0xffffffff


	//   ....[191]....
        /*03b0*/ 	.word	0xffffffff


	//   ....[192]....
        /*03b4*/ 	.word	0xffffffff


	//   ....[193]....
        /*03b8*/ 	.word	0xffffffff


	//   ....[194]....
        /*03bc*/ 	.word	0xffffffff


	//   ....[195]....
        /*03c0*/ 	.word	0xffffffff


	//   ....[196]....
        /*03c4*/ 	.word	0xffffffff


	//   ....[197]....
        /*03c8*/ 	.word	0xffffffff


	//   ....[198]....
        /*03cc*/ 	.word	0xffffffff


	//   ....[199]....
        /*03d0*/ 	.word	0x0500000f


	//   ....[200]....
        /*03d4*/ 	.word	0x0500000f


	//   ....[201]....
        /*03d8*/ 	.word	0x0500000f


	//   ....[202]....
        /*03dc*/ 	.word	0x0500000f


	//   ....[203]....
        /*03e0*/ 	.word	0x0500000f


	//   ....[204]....
        /*03e4*/ 	.word	0x0500000f


	//   ....[205]....
        /*03e8*/ 	.word	0x0500000f


	//   ....[206]....
        /*03ec*/ 	.word	0x0500000f


	//   ....[207]....
        /*03f0*/ 	.word	0x0500000f


	//   ....[208]....
        /*03f4*/ 	.word	0x0500000f


	//   ....[209]....
        /*03f8*/ 	.word	0x0500000f


	//   ....[210]....
        /*03fc*/ 	.word	0x0500000f


	//   ....[211]....
        /*0400*/ 	.word	0x0500000f


	//   ....[212]....
        /*0404*/ 	.word	0x0500000f


	//   ....[213]....
        /*0408*/ 	.word	0x0500000f


	//   ....[214]....
        /*040c*/ 	.word	0x0500000f


	//   ....[215]....
        /*0410*/ 	.word	0x0500000f


	//   ....[216]....
        /*0414*/ 	.word	0x0500000f


	//   ....[217]....
        /*0418*/ 	.word	0x0500000f


	//   ....[218]....
        /*041c*/ 	.word	0x0500000f


	//   ....[219]....
        /*0420*/ 	.word	0x0500000f


	//   ....[220]....
        /*0424*/ 	.word	0x0500000f


	//   ....[221]....
        /*0428*/ 	.word	0x0500000f


	//   ....[222]....
        /*042c*/ 	.word	0x0500000f


	//   ....[223]....
        /*0430*/ 	.word	0x0500000f


	//   ....[224]....
        /*0434*/ 	.word	0x0500000f


	//   ....[225]....
        /*0438*/ 	.word	0x0500000f


	//   ....[226]....
        /*043c*/ 	.word	0x0500000f


	//   ....[227]....
        /*0440*/ 	.word	0x0500000f


	//   ....[228]....
        /*0444*/ 	.word	0x0500000f


	//   ....[229]....
        /*0448*/ 	.word	0x0500000f


	//   ....[230]....
        /*044c*/ 	.word	0x0500000f


	//   ....[231]....
        /*0450*/ 	.word	0x0500000f


	//   ....[232]....
        /*0454*/ 	.word	0x0500000f


	//   ....[233]....
        /*0458*/ 	.word	0x0500000f


	//   ....[234]....
        /*045c*/ 	.word	0x0500000f


	//   ....[235]....
        /*0460*/ 	.word	0x0500000f


	//   ....[236]....
        /*0464*/ 	.word	0x0500000f


	//   ....[237]....
        /*0468*/ 	.word	0x0500000f


	//   ....[238]....
        /*046c*/ 	.word	0x0500000f


	//   ....[239]....
        /*0470*/ 	.word	0x0500000f


	//   ....[240]....
        /*0474*/ 	.word	0x0500000f


	//   ....[241]....
        /*0478*/ 	.word	0x0500000f


	//   ....[242]....
        /*047c*/ 	.word	0x0500000f


	//   ....[243]....
        /*0480*/ 	.word	0x0500000f


	//   ....[244]....
        /*0484*/ 	.word	0x0500000f


	//   ....[245]....
        /*0488*/ 	.word	0x0500000f


	//   ....[246]....
        /*048c*/ 	.word	0x0500000f


	//   ....[247]....
        /*0490*/ 	.word	0x0500000f


	//   ....[248]....
        /*0494*/ 	.word	0x0500000f


	//----- nvinfo : EIATTR_COOP_GROUP_INSTR_OFFSETS
	.align		4
.L_454:
        /*0498*/ 	.byte	0x04, 0x28
        /*049a*/ 	.short	(.L_456 - .L_455)


	//   ....[0]....
.L_455:
        /*049c*/ 	.word	0x00000080


	//   ....[1]....
        /*04a0*/ 	.word	0x00000090


	//   ....[2]....
        /*04a4*/ 	.word	0x000002d0


	//   ....[3]....
        /*04a8*/ 	.word	0x00000430


	//   ....[4]....
        /*04ac*/ 	.word	0x00000550


	//   ....[5]....
        /*04b0*/ 	.word	0x000006b0


	//   ....[6]....
        /*04b4*/ 	.word	0x00001b40


	//   ....[7]....
        /*04b8*/ 	.word	0x000027c0


	//   ....[8]....
        /*04bc*/ 	.word	0x00002d80


	//   ....[9]....
        /*04c0*/ 	.word	0x00003680


	//   ....[10]....
        /*04c4*/ 	.word	0x00003800


	//   ....[11]....
        /*04c8*/ 	.word	0x00003b00


	//   ....[12]....
        /*04cc*/ 	.word	0x00003b70


	//   ....[13]....
        /*04d0*/ 	.word	0x00004c50


	//   ....[14]....
        /*04d4*/ 	.word	0x000051a0


	//   ....[15]....
        /*04d8*/ 	.word	0x00005890


	//   ....[16]....
        /*04dc*/ 	.word	0x00005990


	//   ....[17]....
        /*04e0*/ 	.word	0x00005d30


	//   ....[18]....
        /*04e4*/ 	.word	0x00005e20


	//   ....[19]....
        /*04e8*/ 	.word	0x000079b0


	//   ....[20]....
        /*04ec*/ 	.word	0x00007a40


	//   ....[21]....
        /*04f0*/ 	.word	0x00007d40


	//   ....[22]....
        /*04f4*/ 	.word	0x00007f00


	//   ....[23]....
        /*04f8*/ 	.word	0x00009430


	//   ....[24]....
        /*04fc*/ 	.word	0x00009970


	//   ....[25]....
        /*0500*/ 	.word	0x0000a060


	//   ....[26]....
        /*0504*/ 	.word	0x0000a160


	//   ....[27]....
        /*0508*/ 	.word	0x0000a500


	//   ....[28]....
        /*050c*/ 	.word	0x0000a5f0


	//   ....[29]....
        /*0510*/ 	.word	0x0000b7a0


	//   ....[30]....
        /*0514*/ 	.word	0x0000b7d0


	//   ....[31]....
        /*0518*/ 	.word	0x0000b840


	//   ....[32]....
        /*051c*/ 	.word	0x0000b860


	//   ....[33]....
        /*0520*/ 	.word	0x0000cde0


	//   ....[34]....
        /*0524*/ 	.word	0x0000ce10


	//   ....[35]....
        /*0528*/ 	.word	0x0000ce40


	//   ....[36]....
        /*052c*/ 	.word	0x0000ce70


	//   ....[37]....
        /*0530*/ 	.word	0x0000cea0


	//   ....[38]....
        /*0534*/ 	.word	0x0000ced0


	//   ....[39]....
        /*0538*/ 	.word	0x0000cf00


	//   ....[40]....
        /*053c*/ 	.word	0x0000cf30


	//   ....[41]....
        /*0540*/ 	.word	0x0000cf60


	//   ....[42]....
        /*0544*/ 	.word	0x0000cf90


	//   ....[43]....
        /*0548*/ 	.word	0x0000cfc0


	//   ....[44]....
        /*054c*/ 	.word	0x0000cff0


	//   ....[45]....
        /*0550*/ 	.word	0x0000d030


	//   ....[46]....
        /*0554*/ 	.word	0x0000d060


	//   ....[47]....
        /*0558*/ 	.word	0x0000d090


	//   ....[48]....
        /*055c*/ 	.word	0x0000d0c0


	//   ....[49]....
        /*0560*/ 	.word	0x0000d0f0


	//   ....[50]....
        /*0564*/ 	.word	0x0000d120


	//   ....[51]....
        /*0568*/ 	.word	0x0000d150


	//   ....[52]....
        /*056c*/ 	.word	0x0000d180


	//   ....[53]....
        /*0570*/ 	.word	0x0000d1b0


	//   ....[54]....
        /*0574*/ 	.word	0x0000d1e0


	//   ....[55]....
        /*0578*/ 	.word	0x0000d210


	//   ....[56]....
        /*057c*/ 	.word	0x0000d240


	//   ....[57]....
        /*0580*/ 	.word	0x0000d270


	//   ....[58]....
        /*0584*/ 	.word	0x0000d2b0


	//   ....[59]....
        /*0588*/ 	.word	0x0000d2e0


	//   ....[60]....
        /*058c*/ 	.word	0x0000d310


	//   ....[61]....
        /*0590*/ 	.word	0x0000d340


	//   ....[62]....
        /*0594*/ 	.word	0x0000d370


	//   ....[63]....
        /*0598*/ 	.word	0x0000d3a0


	//   ....[64]....
        /*059c*/ 	.word	0x0000d3d0


	//   ....[65]....
        /*05a0*/ 	.word	0x0000d400


	//   ....[66]....
        /*05a4*/ 	.word	0x0000d430


	//   ....[67]....
        /*05a8*/ 	.word	0x0000d460


	//   ....[68]....
        /*05ac*/ 	.word	0x0000d490


	//   ....[69]....
        /*05b0*/ 	.word	0x0000d4c0


	//   ....[70]....
        /*05b4*/ 	.word	0x0000d4d0


	//   ....[71]....
        /*05b8*/ 	.word	0x0000d4e0


	//   ....[72]....
        /*05bc*/ 	.word	0x0000d4f0


	//   ....[73]....
        /*05c0*/ 	.word	0x0000d500


	//   ....[74]....
        /*05c4*/ 	.word	0x0000d510


	//   ....[75]....
        /*05c8*/ 	.word	0x0000d530


	//   ....[76]....
        /*05cc*/ 	.word	0x0000d550


	//   ....[77]....
        /*05d0*/ 	.word	0x0000d560


	//   ....[78]....
        /*05d4*/ 	.word	0x0000d580


	//   ....[79]....
        /*05d8*/ 	.word	0x0000d590


	//   ....[80]....
        /*05dc*/ 	.word	0x0000d5b0


	//   ....[81]....
        /*05e0*/ 	.word	0x0000d5c0


	//   ....[82]....
        /*05e4*/ 	.word	0x0000d5e0


	//   ....[83]....
        /*05e8*/ 	.word	0x0000d5f0


	//   ....[84]....
        /*05ec*/ 	.word	0x0000d610


	//   ....[85]....
        /*05f0*/ 	.word	0x0000d620


	//   ....[86]....
        /*05f4*/ 	.word	0x0000d640


	//   ....[87]....
        /*05f8*/ 	.word	0x0000d650


	//   ....[88]....
        /*05fc*/ 	.word	0x0000d670


	//   ....[89]....
        /*0600*/ 	.word	0x0000d680


	//   ....[90]....
        /*0604*/ 	.word	0x0000d6b0


	//   ....[91]....
        /*0608*/ 	.word	0x0000d6e0


	//   ....[92]....
        /*060c*/ 	.word	0x0000d6f0


	//   ....[93]....
        /*0610*/ 	.word	0x0000d710


	//   ....[94]....
        /*0614*/ 	.word	0x0000d720


	//   ....[95]....
        /*0618*/ 	.word	0x0000d740


	//   ....[96]....
        /*061c*/ 	.word	0x0000d750


	//   ....[97]....
        /*0620*/ 	.word	0x0000dfb0


	//   ....[98]....
        /*0624*/ 	.word	0x0000dff0


	//   ....[99]....
        /*0628*/ 	.word	0x0000e020


	//   ....[100]....
        /*062c*/ 	.word	0x0000e050


	//   ....[101]....
        /*0630*/ 	.word	0x0000e8d0


	//   ....[102]....
        /*0634*/ 	.word	0x0000e910


	//   ....[103]....
        /*0638*/ 	.word	0x0000ea50


	//   ....[104]....
        /*063c*/ 	.word	0x0000ea70


	//   ....[105]....
        /*0640*/ 	.word	0x0000ebb0


	//   ....[106]....
        /*0644*/ 	.word	0x0000ebd0


	//   ....[107]....
        /*0648*/ 	.word	0x0000ed20


	//   ....[108]....
        /*064c*/ 	.word	0x0000ed40


	//   ....[109]....
        /*0650*/ 	.word	0x0000f690


	//   ....[110]....
        /*0654*/ 	.word	0x0000f6b0


	//   ....[111]....
        /*0658*/ 	.word	0x0000f7f0


	//   ....[112]....
        /*065c*/ 	.word	0x0000f810


	//   ....[113]....
        /*0660*/ 	.word	0x0000f950


	//   ....[114]....
        /*0664*/ 	.word	0x0000f970


	//   ....[115]....
        /*0668*/ 	.word	0x0000fac0


	//   ....[116]....
        /*066c*/ 	.word	0x0000fae0


	//   ....[117]....
        /*0670*/ 	.word	0x0000fcb0


	//   ....[118]....
        /*0674*/ 	.word	0x0000fe50


	//   ....[119]....
        /*0678*/ 	.word	0x0000fe80


	//   ....[120]....
        /*067c*/ 	.word	0x0000feb0


	//   ....[121]....
        /*0680*/ 	.word	0x0000fee0


	//   ....[122]....
        /*0684*/ 	.word	0x0000ff10


	//   ....[123]....
        /*0688*/ 	.word	0x0000ff50


	//   ....[124]....
        /*068c*/ 	.word	0x000100a0


	//   ....[125]....
        /*0690*/ 	.word	0x000100d0


	//   ....[126]....
        /*0694*/ 	.word	0x00010100


	//   ....[127]....
        /*0698*/ 	.word	0x00010130


	//   ....[128]....
        /*069c*/ 	.word	0x00010160


	//   ....[129]....
        /*06a0*/ 	.word	0x000101a0


	//   ....[130]....
        /*06a4*/ 	.word	0x00010230


	//   ....[131]....
        /*06a8*/ 	.word	0x00010290


	//   ....[132]....
        /*06ac*/ 	.word	0x00010330


	//   ....[133]....
        /*06b0*/ 	.word	0x00012060


	//   ....[134]....
        /*06b4*/ 	.word	0x000120a0


	//   ....[135]....
        /*06b8*/ 	.word	0x00012150


	//   ....[136]....
        /*06bc*/ 	.word	0x00012160


	//   ....[137]....
        /*06c0*/ 	.word	0x000121d0


	//   ....[138]....
        /*06c4*/ 	.word	0x000121e0


	//   ....[139]....
        /*06c8*/ 	.word	0x000121f0


	//   ....[140]....
        /*06cc*/ 	.word	0x00012270


	//   ....[141]....
        /*06d0*/ 	.word	0x000125b0


	//   ....[142]....
        /*06d4*/ 	.word	0x000125d0


	//   ....[143]....
        /*06d8*/ 	.word	0x00012610


	//   ....[144]....
        /*06dc*/ 	.word	0x00012640


	//   ....[145]....
        /*06e0*/ 	.word	0x00012690


	//   ....[146]....
        /*06e4*/ 	.word	0x000126c0


	//   ....[147]....
        /*06e8*/ 	.word	0x000126e0


	//   ....[148]....
        /*06ec*/ 	.word	0x00012720


	//   ....[149]....
        /*06f0*/ 	.word	0x00012e20


	//   ....[150]....
        /*06f4*/ 	.word	0x00012e50


	//   ....[151]....
        /*06f8*/ 	.word	0x00012eb0


	//   ....[152]....
        /*06fc*/ 	.word	0x00012f00


	//   ....[153]....
        /*0700*/ 	.word	0x00012f50


	//   ....[154]....
        /*0704*/ 	.word	0x00012fa0


	//   ....[155]....
        /*0708*/ 	.word	0x00012ff0


	//   ....[156]....
        /*070c*/ 	.word	0x00013040


	//   ....[157]....
        /*0710*/ 	.word	0x00013090


	//   ....[158]....
        /*0714*/ 	.word	0x000130e0


	//   ....[159]....
        /*0718*/ 	.word	0x00013130


	//   ....[160]....
        /*071c*/ 	.word	0x00013180


	//   ....[161]....
        /*0720*/ 	.word	0x000131d0


	//   ....[162]....
        /*0724*/ 	.word	0x00013210


	//   ....[163]....
        /*0728*/ 	.word	0x00013230


	//   ....[164]....
        /*072c*/ 	.word	0x00013270


	//   ....[165]....
        /*0730*/ 	.word	0x000139d0


	//   ....[166]....
        /*0734*/ 	.word	0x000139f0


	//   ....[167]....
        /*0738*/ 	.word	0x00013a50


	//   ....[168]....
        /*073c*/ 	.word	0x00013a60


	//   ....[169]....
        /*0740*/ 	.word	0x00013ab0


	//   ....[170]....
        /*0744*/ 	.word	0x00013ac0


	//   ....[171]....
        /*0748*/ 	.word	0x00013ad0


	//   ....[172]....
        /*074c*/ 	.word	0x00013b20


	//   ....[173]....
        /*0750*/ 	.word	0x00013e50


	//   ....[174]....
        /*0754*/ 	.word	0x00013e60


	//   ....[175]....
        /*0758*/ 	.word	0x00013e70


	//   ....[176]....
        /*075c*/ 	.word	0x00013ec0


	//   ....[177]....
        /*0760*/ 	.word	0x00013ed0


	//   ....[178]....
        /*0764*/ 	.word	0x00013f20


	//   ....[179]....
        /*0768*/ 	.word	0x00013f30


	//   ....[180]....
        /*076c*/ 	.word	0x00013f40


	//   ....[181]....
        /*0770*/ 	.word	0x000150c0


	//   ....[182]....
        /*0774*/ 	.word	0x000150f0


	//   ....[183]....
        /*0778*/ 	.word	0x00015120


	//   ....[184]....
        /*077c*/ 	.word	0x00015140


	//   ....[185]....
        /*0780*/ 	.word	0x00015170


	//   ....[186]....
        /*0784*/ 	.word	0x000151a0


	//   ....[187]....
        /*0788*/ 	.word	0x000151d0


	//   ....[188]....
        /*078c*/ 	.word	0x000151e0


	//   ....[189]....
        /*0790*/ 	.word	0x00015310


	//   ....[190]....
        /*0794*/ 	.word	0x00015340


	//   ....[191]....
        /*0798*/ 	.word	0x00015370


	//   ....[192]....
        /*079c*/ 	.word	0x000153a0


	//   ....[193]....
        /*07a0*/ 	.word	0x000153d0


	//   ....[194]....
        /*07a4*/ 	.word	0x00015410


	//   ....[195]....
        /*07a8*/ 	.word	0x000154c0


	//   ....[196]....
        /*07ac*/ 	.word	0x00015530


	//   ....[197]....
        /*07b0*/ 	.word	0x000155d0


	//   ....[198]....
        /*07b4*/ 	.word	0x00015c30


	//   ....[199]....
        /*07b8*/ 	.word	0x00016310


	//   ....[200]....
        /*07bc*/ 	.word	0x000163f0


	//   ....[201]....
        /*07c0*/ 	.word	0x000164c0


	//   ....[202]....
        /*07c4*/ 	.word	0x00016590


	//   ....[203]....
        /*07c8*/ 	.word	0x00016640


	//   ....[204]....
        /*07cc*/ 	.word	0x000166a0


	//   ....[205]....
        /*07d0*/ 	.word	0x00016780


	//   ....[206]....
        /*07d4*/ 	.word	0x000167e0


	//   ....[207]....
        /*07d8*/ 	.word	0x000168b0


	//   ....[208]....
        /*07dc*/ 	.word	0x000169f0


	//   ....[209]....
        /*07e0*/ 	.word	0x00016a80


	//   ....[210]....
        /*07e4*/ 	.word	0x00016b50


	//   ....[211]....
        /*07e8*/ 	.word	0x00016bf0


	//   ....[212]....
        /*07ec*/ 	.word	0x00016c70


	//   ....[213]....
        /*07f0*/ 	.word	0x00016d20


	//   ....[214]....
        /*07f4*/ 	.word	0x00016da0


	//   ....[215]....
        /*07f8*/ 	.word	0x00016e50


	//   ....[216]....
        /*07fc*/ 	.word	0x00016ef0


	//   ....[217]....
        /*0800*/ 	.word	0x00016f60


	//   ....[218]....
        /*0804*/ 	.word	0x00016fe0


	//   ....[219]....
        /*0808*/ 	.word	0x000170a0


	//   ....[220]....
        /*080c*/ 	.word	0x00017120


	//   ....[221]....
        /*0810*/ 	.word	0x000171f0


	//   ....[222]....
        /*0814*/ 	.word	0x00017270


	//   ....[223]....
        /*0818*/ 	.word	0x00017340


	//   ....[224]....
        /*081c*/ 	.word	0x000173c0


	//   ....[225]....
        /*0820*/ 	.word	0x00017490


	//   ....[226]....
        /*0824*/ 	.word	0x00017510


	//   ....[227]....
        /*0828*/ 	.word	0x000175e0


	//   ....[228]....
        /*082c*/ 	.word	0x00017660


	//   ....[229]....
        /*0830*/ 	.word	0x00017720


	//   ....[230]....
        /*0834*/ 	.word	0x000177a0


	//   ....[231]....
        /*0838*/ 	.word	0x00017850


	//   ....[232]....
        /*083c*/ 	.word	0x00017980


	//   ....[233]....
        /*0840*/ 	.word	0x00017a20


	//   ....[234]....
        /*0844*/ 	.word	0x00017a80


	//   ....[235]....
        /*0848*/ 	.word	0x00017b40


	//   ....[236]....
        /*084c*/ 	.word	0x00017ba0


	//   ....[237]....
        /*0850*/ 	.word	0x00017c60


	//   ....[238]....
        /*0854*/ 	.word	0x00017cc0


	//   ....[239]....
        /*0858*/ 	.word	0x00017d80


	//   ....[240]....
        /*085c*/ 	.word	0x00017e70


	//   ....[241]....
        /*0860*/ 	.word	0x00017f00


	//   ....[242]....
        /*0864*/ 	.word	0x00017f60


	//   ....[243]....
        /*0868*/ 	.word	0x00018020


	//   ....[244]....
        /*086c*/ 	.word	0x00018080


	//   ....[245]....
        /*0870*/ 	.word	0x00018140


	//   ....[246]....
        /*0874*/ 	.word	0x000181a0


	//   ....[247]....
        /*0878*/ 	.word	0x00018260


	//   ....[248]....
        /*087c*/ 	.word	0x000184b0


	//----- nvinfo : EIATTR_REG_RECONFIG
	.align		4
.L_456:
        /*0880*/ 	.byte	0x01, 0x54
	.zero		2


	//----- nvinfo : EIATTR_SYSCALL_OFFSETS
	.align		4
        /*0884*/ 	.byte	0x04, 0x46
        /*0886*/ 	.short	(.L_458 - .L_457)


	//   ....[0]....
.L_457:
        /*0888*/ 	.word	0x00001d20


	//   ....[1]....
        /*088c*/ 	.word	0x00011630


	//   ....[2]....
        /*0890*/ 	.word	0x000117a0


	//   ....[3]....
        /*0894*/ 	.word	0x000118f0


	//   ....[4]....
        /*0898*/ 	.word	0x00011a30


	//   ....[5]....
        /*089c*/ 	.word	0x00012a70


	//----- nvinfo : EIATTR_MBARRIER_INSTR_OFFSETS
	.align		4
.L_458:
        /*08a0*/ 	.byte	0x04, 0x39
        /*08a2*/ 	.short	(.L_460 - .L_459)


	//   ....[0]....
.L_459:
        /*08a4*/ 	.word	0x00000180
        /*08a8*/ 	.word	0x000000ff
        /*08ac*/ 	.word	0x00028400
        /*08b0*/ 	.short	0x0100
        /*08b2*/ 	.byte	0x08
	.zero		1


	//   ....[1]....
        /*08b4*/ 	.word	0x00000190
        /*08b8*/ 	.word	0x000000ff
        /*08bc*/ 	.word	0x00028420
        /*08c0*/ 	.short	0x0100
        /*08c2*/ 	.byte	0x08
	.zero		1


	//   ....[2]....
        /*08c4*/ 	.word	0x00000280
        /*08c8*/ 	.word	0x000000ff
        /*08cc*/ 	.word	0x00028430
        /*08d0*/ 	.short	0x0100
        /*08d2*/ 	.byte	0x08
	.zero		1


	//   ....[3]....
        /*08d4*/ 	.word	0x00000290
        /*08d8*/ 	.word	0x000000ff
        /*08dc*/ 	.word	0x00028440
        /*08e0*/ 	.short	0x0100
        /*08e2*/ 	.byte	0x08
	.zero		1


	//   ....[4]....
        /*08e4*/ 	.word	0x000002a0
        /*08e8*/ 	.word	0x000000ff
        /*08ec*/ 	.word	0x00028438
        /*08f0*/ 	.short	0x0100
        /*08f2*/ 	.byte	0x08
	.zero		1


	//   ....[5]....
        /*08f4*/ 	.word	0x000002b0
        /*08f8*/ 	.word	0x000000ff
        /*08fc*/ 	.word	0x00028448
        /*0900*/ 	.short	0x0100
        /*0902*/ 	.byte	0x08
	.zero		1


	//   ....[6]....
        /*0904*/ 	.word	0x000003e0
        /*0908*/ 	.word	0x000000ff
        /*090c*/ 	.word	0x00028450
        /*0910*/ 	.short	0x0100
        /*0912*/ 	.byte	0x08
	.zero		1


	//   ....[7]....
        /*0914*/ 	.word	0x000003f0
        /*0918*/ 	.word	0x000000ff
        /*091c*/ 	.word	0x00028460
        /*0920*/ 	.short	0x0100
        /*0922*/ 	.byte	0x08
	.zero		1


	//   ....[8]....
        /*0924*/ 	.word	0x00000400
        /*0928*/ 	.word	0x000000ff
        /*092c*/ 	.word	0x00028458
        /*0930*/ 	.short	0x0100
        /*0932*/ 	.byte	0x08
	.zero		1


	//   ....[9]....
        /*0934*/ 	.word	0x00000410
        /*0938*/ 	.word	0x000000ff
        /*093c*/ 	.word	0x00028468
        /*0940*/ 	.short	0x0100
        /*0942*/ 	.byte	0x08
	.zero		1


	//   ....[10]....
        /*0944*/ 	.word	0x00000500
        /*0948*/ 	.word	0x000000ff
        /*094c*/ 	.word	0x00028470
        /*0950*/ 	.short	0x0100
        /*0952*/ 	.byte	0x06
	.zero		1


	//   ....[11]....
        /*0954*/ 	.word	0x00000510
        /*0958*/ 	.word	0x000000ff
        /*095c*/ 	.word	0x00028480
        /*0960*/ 	.short	0x0100
        /*0962*/ 	.byte	0x06
	.zero		1


	//   ....[12]....
        /*0964*/ 	.word	0x00000520
        /*0968*/ 	.word	0x000000ff
        /*096c*/ 	.word	0x00028478
        /*0970*/ 	.short	0x0100
        /*0972*/ 	.byte	0x06
	.zero		1


	//   ....[13]....
        /*0974*/ 	.word	0x00000530
        /*0978*/ 	.word	0x000000ff
        /*097c*/ 	.word	0x00028488
        /*0980*/ 	.short	0x0100
        /*0982*/ 	.byte	0x06
	.zero		1


	//   ....[14]....
        /*0984*/ 	.word	0x00000660
        /*0988*/ 	.word	0x000000ff
        /*098c*/ 	.word	0x00028490
        /*0990*/ 	.short	0x0100
        /*0992*/ 	.byte	0x08
	.zero		1


	//   ....[15]....
        /*0994*/ 	.word	0x00000670
        /*0998*/ 	.word	0x000000ff
        /*099c*/ 	.word	0x000284a0
        /*09a0*/ 	.short	0x0100
        /*09a2*/ 	.byte	0x08
	.zero		1


	//   ....[16]....
        /*09a4*/ 	.word	0x00000680
        /*09a8*/ 	.word	0x000000ff
        /*09ac*/ 	.word	0x00028498
        /*09b0*/ 	.short	0x0100
        /*09b2*/ 	.byte	0x08
	.zero		1


	//   ....[17]....
        /*09b4*/ 	.word	0x00000690
        /*09b8*/ 	.word	0x000000ff
        /*09bc*/ 	.word	0x000284a8
        /*09c0*/ 	.short	0x0100
        /*09c2*/ 	.byte	0x08
	.zero		1


	//   ....[18]....
        /*09c4*/ 	.word	0x000007e0
        /*09c8*/ 	.word	0x000000ff
        /*09cc*/ 	.word	0x000284b0
        /*09d0*/ 	.short	0x0100
        /*09d2*/ 	.byte	0x08
	.zero		1


	//   ....[19]....
        /*09d4*/ 	.word	0x000007f0
        /*09d8*/ 	.word	0x000000ff
        /*09dc*/ 	.word	0x000284c0
        /*09e0*/ 	.short	0x0100
        /*09e2*/ 	.byte	0x08
	.zero		1


	//   ....[20]....
        /*09e4*/ 	.word	0x00000800
        /*09e8*/ 	.word	0x000000ff
        /*09ec*/ 	.word	0x000284b8
        /*09f0*/ 	.short	0x0100
        /*09f2*/ 	.byte	0x08
	.zero		1


	//   ....[21]....
        /*09f4*/ 	.word	0x00000810
        /*09f8*/ 	.word	0x000000ff
        /*09fc*/ 	.word	0x000284c8
        /*0a00*/ 	.short	0x0100
        /*0a02*/ 	.byte	0x08
	.zero		1


	//   ....[22]....
        /*0a04*/ 	.word	0x00002060
        /*0a08*/ 	.word	0x000000ff
        /*0a0c*/ 	.word	0x00028400
        /*0a10*/ 	.short	0x010a
        /*0a12*/ 	.byte	0x34
	.zero		1


	//   ....[23]....
        /*0a14*/ 	.word	0x00002160
        /*0a18*/ 	.word	0x000000ff
        /*0a1c*/ 	.word	0x00028430
        /*0a20*/ 	.short	0x010a
        /*0a22*/ 	.byte	0x39
	.zero		1


	//   ....[24]....
        /*0a24*/ 	.word	0x000021a0
        /*0a28*/ 	.word	0x000000ff
        /*0a2c*/ 	.word	0x00028430
        /*0a30*/ 	.short	0x010a
        /*0a32*/ 	.byte	0x39
	.zero		1


	//   ....[25]....
        /*0a34*/ 	.word	0x00002900
        /*0a38*/ 	.word	0x000000ff
        /*0a3c*/ 	.word	0x00000000
        /*0a40*/ 	.short	0x0101
        /*0a42*/ 	.byte	0x06
	.zero		1


	//   ....[26]....
        /*0a44*/ 	.word	0x000041b0
        /*0a48*/ 	.word	0x000000ff
        /*0a4c*/ 	.word	0x00028450
        /*0a50*/ 	.short	0x010a
        /*0a52*/ 	.byte	0x39
	.zero		1


	//   ....[27]....
        /*0a54*/ 	.word	0x000041f0
        /*0a58*/ 	.word	0x000000ff
        /*0a5c*/ 	.word	0x00028450
        /*0a60*/ 	.short	0x010a
        /*0a62*/ 	.byte	0x39
	.zero		1


	//   ....[28]....
        /*0a64*/ 	.word	0x000043f0
        /*0a68*/ 	.word	0x000000ff
        /*0a6c*/ 	.word	0x00000000
        /*0a70*/ 	.short	0x0101
        /*0a72*/ 	.byte	0x39
	.zero		1


	//   ....[29]....
        /*0a74*/ 	.word	0x00004730
        /*0a78*/ 	.word	0x000000ff
        /*0a7c*/ 	.word	0x00028430
        /*0a80*/ 	.short	0x010a
        /*0a82*/ 	.byte	0x3b
	.zero		1


	//   ....[30]....
        /*0a84*/ 	.word	0x00004770
        /*0a88*/ 	.word	0x000000ff
        /*0a8c*/ 	.word	0x00028430
        /*0a90*/ 	.short	0x010a
        /*0a92*/ 	.byte	0x3b
	.zero		1


	//   ....[31]....
        /*0a94*/ 	.word	0x00004db0
        /*0a98*/ 	.word	0x000000ff
        /*0a9c*/ 	.word	0x00000000
        /*0aa0*/ 	.short	0x0101
        /*0aa2*/ 	.byte	0x06
	.zero		1


	//   ....[32]....
        /*0aa4*/ 	.word	0x00006c40
        /*0aa8*/ 	.word	0x000000ff
        /*0aac*/ 	.word	0x00028450
        /*0ab0*/ 	.short	0x010a
        /*0ab2*/ 	.byte	0x3b
	.zero		1


	//   ....[33]....
        /*0ab4*/ 	.word	0x00006c90
        /*0ab8*/ 	.word	0x000000ff
        /*0abc*/ 	.word	0x00028450
        /*0ac0*/ 	.short	0x010a
        /*0ac2*/ 	.byte	0x3b
	.zero		1


	//   ....[34]....
        /*0ac4*/ 	.word	0x00006e10
        /*0ac8*/ 	.word	0x000000ff
        /*0acc*/ 	.word	0x00000000
        /*0ad0*/ 	.short	0x0101
        /*0ad2*/ 	.byte	0x3b
	.zero		1


	//   ....[35]....
        /*0ad4*/ 	.word	0x000071f0
        /*0ad8*/ 	.word	0x000000ff
        /*0adc*/ 	.word	0x00028430
        /*0ae0*/ 	.short	0x010a
        /*0ae2*/ 	.byte	0x38
	.zero		1


	//   ....[36]....
        /*0ae4*/ 	.word	0x00007230
        /*0ae8*/ 	.word	0x000000ff
        /*0aec*/ 	.word	0x00028430
        /*0af0*/ 	.short	0x010a
        /*0af2*/ 	.byte	0x38
	.zero		1


	//   ....[37]....
        /*0af4*/ 	.word	0x00007790
        /*0af8*/ 	.word	0x000000ff
        /*0afc*/ 	.word	0x00000000
        /*0b00*/ 	.short	0x0101
        /*0b02*/ 	.byte	0x06
	.zero		1


	//   ....[38]....
        /*0b04*/ 	.word	0x00008be0
        /*0b08*/ 	.word	0x000000ff
        /*0b0c*/ 	.word	0x00028450
        /*0b10*/ 	.short	0x010a
        /*0b12*/ 	.byte	0x38
	.zero		1


	//   ....[39]....
        /*0b14*/ 	.word	0x00008c30
        /*0b18*/ 	.word	0x000000ff
        /*0b1c*/ 	.word	0x00028450
        /*0b20*/ 	.short	0x010a
        /*0b22*/ 	.byte	0x38
	.zero		1


	//   ....[40]....
        /*0b24*/ 	.word	0x00008d80
        /*0b28*/ 	.word	0x000000ff
        /*0b2c*/ 	.word	0x00000000
        /*0b30*/ 	.short	0x0101
        /*0b32*/ 	.byte	0x38
	.zero		1


	//   ....[41]....
        /*0b34*/ 	.word	0x00008f10
        /*0b38*/ 	.word	0x000000ff
        /*0b3c*/ 	.word	0x00028430
        /*0b40*/ 	.short	0x010a
        /*0b42*/ 	.byte	0x3b
	.zero		1


	//   ....[42]....
        /*0b44*/ 	.word	0x00008f50
        /*0b48*/ 	.word	0x000000ff
        /*0b4c*/ 	.word	0x00028430
        /*0b50*/ 	.short	0x010a
        /*0b52*/ 	.byte	0x3b
	.zero		1


	//   ....[43]....
        /*0b54*/ 	.word	0x00009580
        /*0b58*/ 	.word	0x000000ff
        /*0b5c*/ 	.word	0x00000000
        /*0b60*/ 	.short	0x0101
        /*0b62*/ 	.byte	0x06
	.zero		1


	//   ....[44]....
        /*0b64*/ 	.word	0x0000b410
        /*0b68*/ 	.word	0x000000ff
        /*0b6c*/ 	.word	0x00028450
        /*0b70*/ 	.short	0x010a
        /*0b72*/ 	.byte	0x3b
	.zero		1


	//   ....[45]....
        /*0b74*/ 	.word	0x0000b460
        /*0b78*/ 	.word	0x000000ff
        /*0b7c*/ 	.word	0x00028450
        /*0b80*/ 	.short	0x010a
        /*0b82*/ 	.byte	0x3b
	.zero		1


	//   ....[46]....
        /*0b84*/ 	.word	0x0000b5d0
        /*0b88*/ 	.word	0x000000ff
        /*0b8c*/ 	.word	0x00000000
        /*0b90*/ 	.short	0x0101
        /*0b92*/ 	.byte	0x3b
	.zero		1


	//   ....[47]....
        /*0b94*/ 	.word	0x0000e900
        /*0b98*/ 	.word	0x000000ff
        /*0b9c*/ 	.word	0x00000000
        /*0ba0*/ 	.short	0x0101
        /*0ba2*/ 	.byte	0x06
	.zero		1


	//   ....[48]....
        /*0ba4*/ 	.word	0x00011e80
        /*0ba8*/ 	.word	0x00000000
        /*0bac*/ 	.word	0x00028480
        /*0bb0*/ 	.short	0x010a
        /*0bb2*/ 	.byte	0x3f
	.zero		1


	//   ....[49]....
        /*0bb4*/ 	.word	0x00012320
        /*0bb8*/ 	.word	0x00000000
        /*0bbc*/ 	.word	0x00028470
        /*0bc0*/ 	.short	0x0107
        /*0bc2*/ 	.byte	0x3f
	.zero		1


	//   ....[50]....
        /*0bc4*/ 	.word	0x000123e0
        /*0bc8*/ 	.word	0x00000000
        /*0bcc*/ 	.word	0x00028470
        /*0bd0*/ 	.short	0x0101
        /*0bd2*/ 	.byte	0x3f
	.zero		1


	//   ....[51]....
        /*0bd4*/ 	.word	0x00012410
        /*0bd8*/ 	.word	0x00000000
        /*0bdc*/ 	.word	0x00028440
        /*0be0*/ 	.short	0x010a
        /*0be2*/ 	.byte	0x3f
	.zero		1


	//   ....[52]....
        /*0be4*/ 	.word	0x000127e0
        /*0be8*/ 	.word	0x00000000
        /*0bec*/ 	.word	0x00028430
        /*0bf0*/ 	.short	0x0107
        /*0bf2*/ 	.byte	0x3f
	.zero		1


	//   ....[53]....
        /*0bf4*/ 	.word	0x000128a0
        /*0bf8*/ 	.word	0x00000000
        /*0bfc*/ 	.word	0x00028430
        /*0c00*/ 	.short	0x0101
        /*0c02*/ 	.byte	0x3f
	.zero		1


	//   ....[54]....
        /*0c04*/ 	.word	0x00013360
        /*0c08*/ 	.word	0x00000016
        /*0c0c*/ 	.word	0x00028400
        /*0c10*/ 	.short	0x0107
        /*0c12*/ 	.byte	0x3f
	.zero		1


	//   ....[55]....
        /*0c14*/ 	.word	0x00013460
        /*0c18*/ 	.word	0x00000016
        /*0c1c*/ 	.word	0x00028400
        /*0c20*/ 	.short	0x0101
        /*0c22*/ 	.byte	0x3f
	.zero		1


	//   ....[56]....
        /*0c24*/ 	.word	0x00013480
        /*0c28*/ 	.word	0x00000016
        /*0c2c*/ 	.word	0x00028420
        /*0c30*/ 	.short	0x010a
        /*0c32*/ 	.byte	0x3f
	.zero		1


	//   ....[57]....
        /*0c34*/ 	.word	0x00013810
        /*0c38*/ 	.word	0x00000000
        /*0c3c*/ 	.word	0x00028480
        /*0c40*/ 	.short	0x010a
        /*0c42*/ 	.byte	0x3f
	.zero		1


	//   ....[58]....
        /*0c44*/ 	.word	0x00013bb0
        /*0c48*/ 	.word	0x00000000
        /*0c4c*/ 	.word	0x00028470
        /*0c50*/ 	.short	0x0107
        /*0c52*/ 	.byte	0x3f
	.zero		1


	//   ....[59]....
        /*0c54*/ 	.word	0x00013c70
        /*0c58*/ 	.word	0x00000000
        /*0c5c*/ 	.word	0x00028470
        /*0c60*/ 	.short	0x0101
        /*0c62*/ 	.byte	0x3f
	.zero		1


	//   ....[60]....
        /*0c64*/ 	.word	0x00013ca0
        /*0c68*/ 	.word	0x00000000
        /*0c6c*/ 	.word	0x00028440
        /*0c70*/ 	.short	0x010a
        /*0c72*/ 	.byte	0x3f
	.zero		1


	//   ....[61]....
        /*0c74*/ 	.word	0x00014010
        /*0c78*/ 	.word	0x00000000
        /*0c7c*/ 	.word	0x00028430
        /*0c80*/ 	.short	0x0107
        /*0c82*/ 	.byte	0x3f
	.zero		1


	//   ....[62]....
        /*0c84*/ 	.word	0x000140d0
        /*0c88*/ 	.word	0x00000000
        /*0c8c*/ 	.word	0x00028430
        /*0c90*/ 	.short	0x0101
        /*0c92*/ 	.byte	0x3f
	.zero		1


	//   ....[63]....
        /*0c94*/ 	.word	0x00014160
        /*0c98*/ 	.word	0x00000000
        /*0c9c*/ 	.word	0x00028470
        /*0ca0*/ 	.short	0x010a
        /*0ca2*/ 	.byte	0x3f
	.zero		1


	//   ....[64]....
        /*0ca4*/ 	.word	0x000141f0
        /*0ca8*/ 	.word	0x00000000
        /*0cac*/ 	.word	0x00028460
        /*0cb0*/ 	.short	0x010a
        /*0cb2*/ 	.byte	0x3f
	.zero		1


	//   ....[65]....
        /*0cb4*/ 	.word	0x000146b0
        /*0cb8*/ 	.word	0x00000000
        /*0cbc*/ 	.word	0x00028450
        /*0cc0*/ 	.short	0x0101
        /*0cc2*/ 	.byte	0x3f
	.zero		1


	//   ....[66]....
        /*0cc4*/ 	.word	0x00014730
        /*0cc8*/ 	.word	0x00000003
        /*0ccc*/ 	.word	0x00000000
        /*0cd0*/ 	.short	0x0101
        /*0cd2*/ 	.byte	0x3f
	.zero		1


	//   ....[67]....
        /*0cd4*/ 	.word	0x000148f0
        /*0cd8*/ 	.word	0x00000002
        /*0cdc*/ 	.word	0x00028470
        /*0ce0*/ 	.short	0x010a
        /*0ce2*/ 	.byte	0x3f
	.zero		1


	//   ....[68]....
        /*0ce4*/ 	.word	0x00014970
        /*0ce8*/ 	.word	0x00000002
        /*0cec*/ 	.word	0x00028460
        /*0cf0*/ 	.short	0x010a
        /*0cf2*/ 	.byte	0x3f
	.zero		1


	//   ....[69]....
        /*0cf4*/ 	.word	0x00014e40
        /*0cf8*/ 	.word	0x00000002
        /*0cfc*/ 	.word	0x00028450
        /*0d00*/ 	.short	0x0101
        /*0d02*/ 	.byte	0x3f
	.zero		1


	//   ....[70]....
        /*0d04*/ 	.word	0x00014ec0
        /*0d08*/ 	.word	0x00000003
        /*0d0c*/ 	.word	0x00000000
        /*0d10*/ 	.short	0x0101
        /*0d12*/ 	.byte	0x3f
	.zero		1


	//   ....[71]....
        /*0d14*/ 	.word	0x00015bb0
        /*0d18*/ 	.word	0x00000005
        /*0d1c*/ 	.word	0x00028420
        /*0d20*/ 	.short	0x010a
        /*0d22*/ 	.byte	0x3f
	.zero		1


	//   ....[72]....
        /*0d24*/ 	.word	0x00015d30
        /*0d28*/ 	.word	0x00000003
        /*0d2c*/ 	.word	0x00028440
        /*0d30*/ 	.short	0x010a
        /*0d32*/ 	.byte	0x3f
	.zero		1


	//   ....[73]....
        /*0d34*/ 	.word	0x00015dd0
        /*0d38*/ 	.word	0x00000017
        /*0d3c*/ 	.word	0x00028440
        /*0d40*/ 	.short	0x010a
        /*0d42*/ 	.byte	0x3f
	.zero		1


	//   ....[74]....
        /*0d44*/ 	.word	0x00015e10
        /*0d48*/ 	.word	0x00000003
        /*0d4c*/ 	.word	0x00028460
        /*0d50*/ 	.short	0x010a
        /*0d52*/ 	.byte	0x3f
	.zero		1


	//   ....[75]....
        /*0d54*/ 	.word	0x00015e50
        /*0d58*/ 	.word	0x00000017
        /*0d5c*/ 	.word	0x00028460
        /*0d60*/ 	.short	0x010a
        /*0d62*/ 	.byte	0x3f
	.zero		1


	//   ....[76]....
        /*0d64*/ 	.word	0x00015e90
        /*0d68*/ 	.word	0x00000003
        /*0d6c*/ 	.word	0x00028480
        /*0d70*/ 	.short	0x010a
        /*0d72*/ 	.byte	0x3f
	.zero		1


	//   ....[77]....
        /*0d74*/ 	.word	0x00015ed0
        /*0d78*/ 	.word	0x00000017
        /*0d7c*/ 	.word	0x00028480
        /*0d80*/ 	.short	0x010a
        /*0d82*/ 	.byte	0x3f
	.zero		1


	//   ....[78]....
        /*0d84*/ 	.word	0x00015f40
        /*0d88*/ 	.word	0x00000003
        /*0d8c*/ 	.word	0x00028400
        /*0d90*/ 	.short	0x010a
        /*0d92*/ 	.byte	0x3f
	.zero		1


	//   ....[79]....
        /*0d94*/ 	.word	0x00015fa0
        /*0d98*/ 	.word	0x00000003
        /*0d9c*/ 	.word	0x00028430
        /*0da0*/ 	.short	0x010a
        /*0da2*/ 	.byte	0x3f
	.zero		1


	//   ....[80]....
        /*0da4*/ 	.word	0x00016000
        /*0da8*/ 	.word	0x00000009
        /*0dac*/ 	.word	0x00028450
        /*0db0*/ 	.short	0x010a
        /*0db2*/ 	.byte	0x3f
	.zero		1


	//   ....[81]....
        /*0db4*/ 	.word	0x00016060
        /*0db8*/ 	.word	0x00000005
        /*0dbc*/ 	.word	0x00028430
        /*0dc0*/ 	.short	0x010a
        /*0dc2*/ 	.byte	0x3f
	.zero		1


	//   ....[82]....
        /*0dc4*/ 	.word	0x000160c0
        /*0dc8*/ 	.word	0x0000000b
        /*0dcc*/ 	.word	0x00028450
        /*0dd0*/ 	.short	0x010a
        /*0dd2*/ 	.byte	0x3f
	.zero		1


	//   ....[83]....
        /*0dd4*/ 	.word	0x00016120
        /*0dd8*/ 	.word	0x00000002
        /*0ddc*/ 	.word	0x00028430
        /*0de0*/ 	.short	0x010a
        /*0de2*/ 	.byte	0x3f
	.zero		1


	//   ....[84]....
        /*0de4*/ 	.word	0x00016180
        /*0de8*/ 	.word	0x0000000a
        /*0dec*/ 	.word	0x00028450
        /*0df0*/ 	.short	0x010a
        /*0df2*/ 	.byte	0x3f
	.zero		1


	//   ....[85]....
        /*0df4*/ 	.word	0x000161e0
        /*0df8*/ 	.word	0x00000002
        /*0dfc*/ 	.word	0x00028430
        /*0e00*/ 	.short	0x010a
        /*0e02*/ 	.byte	0x3f
	.zero		1


	//   ....[86]....
        /*0e04*/ 	.word	0x00016240
        /*0e08*/ 	.word	0x0000000a
        /*0e0c*/ 	.word	0x00028450
        /*0e10*/ 	.short	0x010a
        /*0e12*/ 	.byte	0x3f
	.zero		1


	//   ....[87]....
        /*0e14*/ 	.word	0x00016340
        /*0e18*/ 	.word	0x00000000
        /*0e1c*/ 	.word	0x00028480
        /*0e20*/ 	.short	0x010a
        /*0e22*/ 	.byte	0x3f
	.zero		1


	//   ....[88]....
        /*0e24*/ 	.word	0x00016940
        /*0e28*/ 	.word	0x00000000
        /*0e2c*/ 	.word	0x00028440
        /*0e30*/ 	.short	0x010a
        /*0e32*/ 	.byte	0x3f
	.zero		1


	//   ....[89]....
        /*0e34*/ 	.word	0x00017880
        /*0e38*/ 	.word	0x00000016
        /*0e3c*/ 	.word	0x00028420
        /*0e40*/ 	.short	0x010a
        /*0e42*/ 	.byte	0x3f
	.zero		1


	//   ....[90]....
        /*0e44*/ 	.word	0x000178d0
        /*0e48*/ 	.word	0x00000000
        /*0e4c*/ 	.word	0x00028480
        /*0e50*/ 	.short	0x010a
        /*0e52*/ 	.byte	0x3f
	.zero		1


	//   ....[91]....
        /*0e54*/ 	.word	0x00017dc0
        /*0e58*/ 	.word	0x00000000
        /*0e5c*/ 	.word	0x00028440
        /*0e60*/ 	.short	0x010a
        /*0e62*/ 	.byte	0x3f
	.zero		1


	//   ....[92]....
        /*0e64*/ 	.word	0x00018290
        /*0e68*/ 	.word	0x00000000
        /*0e6c*/ 	.word	0x00028470
        /*0e70*/ 	.short	0x010a
        /*0e72*/ 	.byte	0x3f
	.zero		1


	//   ....[93]....
        /*0e74*/ 	.word	0x000182e0
        /*0e78*/ 	.word	0x00000000
        /*0e7c*/ 	.word	0x00028460
        /*0e80*/ 	.short	0x010a
        /*0e82*/ 	.byte	0x3f
	.zero		1


	//   ....[94]....
        /*0e84*/ 	.word	0x00018330
        /*0e88*/ 	.word	0x00000002
        /*0e8c*/ 	.word	0x00028470
        /*0e90*/ 	.short	0x010a
        /*0e92*/ 	.byte	0x3f
	.zero		1


	//   ....[95]....
        /*0e94*/ 	.word	0x00018380
        /*0e98*/ 	.word	0x00000002
        /*0e9c*/ 	.word	0x00028460
        /*0ea0*/ 	.short	0x010a
        /*0ea2*/ 	.byte	0x3f
	.zero		1


	//   ....[96]....
        /*0ea4*/ 	.word	0x000183d0
        /*0ea8*/ 	.word	0x00000005
        /*0eac*/ 	.word	0x00028420
        /*0eb0*/ 	.short	0x010a
        /*0eb2*/ 	.byte	0x3f
	.zero		1


	//   ....[97]....
        /*0eb4*/ 	.word	0x00018570
        /*0eb8*/ 	.word	0x00000003
        /*0ebc*/ 	.word	0x00028440
        /*0ec0*/ 	.short	0x010a
        /*0ec2*/ 	.byte	0x3f
	.zero		1


	//   ....[98]....
        /*0ec4*/ 	.word	0x000185c0
        /*0ec8*/ 	.word	0x00000017
        /*0ecc*/ 	.word	0x00028440
        /*0ed0*/ 	.short	0x010a
        /*0ed2*/ 	.byte	0x3f
	.zero		1


	//   ....[99]....
        /*0ed4*/ 	.word	0x00018610
        /*0ed8*/ 	.word	0x00000003
        /*0edc*/ 	.word	0x00028460
        /*0ee0*/ 	.short	0x010a
        /*0ee2*/ 	.byte	0x3f
	.zero		1


	//   ....[100]....
        /*0ee4*/ 	.word	0x00018660
        /*0ee8*/ 	.word	0x00000017
        /*0eec*/ 	.word	0x00028460
        /*0ef0*/ 	.short	0x010a
        /*0ef2*/ 	.byte	0x3f
	.zero		1


	//   ....[101]....
        /*0ef4*/ 	.word	0x000186b0
        /*0ef8*/ 	.word	0x00000003
        /*0efc*/ 	.word	0x00028480
        /*0f00*/ 	.short	0x010a
        /*0f02*/ 	.byte	0x3f
	.zero		1


	//----- nvinfo : EIATTR_NUM_MBARRIERS
	.align		4
.L_460:
        /*0f04*/ 	.byte	0x03, 0x38
        /*0f06*/ 	.short	0x0016


	//----- nvinfo : EIATTR_EXIT_INSTR_OFFSETS
	.align		4
        /*0f08*/ 	.byte	0x04, 0x1c
        /*0f0a*/ 	.short	(.L_462 - .L_461)


	//   ....[0]....
.L_461:
        /*0f0c*/ 	.word	0x000009c0


	//   ....[1]....
        /*0f10*/ 	.word	0x0000fc60


	//   ....[2]....
        /*0f14*/ 	.word	0x00015f20


	//----- nvinfo : EIATTR_MAX_THREADS
	.align		4
.L_462:
        /*0f18*/ 	.byte	0x04, 0x05
        /*0f1a*/ 	.short	(.L_464 - .L_463)
.L_463:
        /*0f1c*/ 	.word	0x00000180
        /*0f20*/ 	.word	0x00000001
        /*0f24*/ 	.word	0x00000001


	//----- nvinfo : EIATTR_CRS_STACK_SIZE
	.align		4
.L_464:
        /*0f28*/ 	.byte	0x04, 0x1e
        /*0f2a*/ 	.short	(.L_466 - .L_465)
.L_465:
        /*0f2c*/ 	.word	0x00000000


	//----- nvinfo : EIATTR_CBANK_PARAM_SIZE
	.align		4
.L_466:
        /*0f30*/ 	.byte	0x03, 0x19
        /*0f32*/ 	.short	0x0af0


	//----- nvinfo : EIATTR_PARAM_CBANK
	.align		4
        /*0f34*/ 	.byte	0x04, 0x0a
        /*0f36*/ 	.short	(.L_468 - .L_467)
	.align		4
.L_467:
        /*0f38*/ 	.word	index@(.nv.constant0._ZN7cutlass13device_kernelIN5flash11enable_sm90INS1_16FlashAttnFwdSm90INS1_25CollectiveMainloopFwdSm90ILi2EN4cute5tupleIJNS5_1CILi1EEES8_S8_EEENS6_IJNS7_ILi128EEENS7_ILi64EEENS7_ILi256EEEEEELi256ENS_12float_e4m3_tEfNS_4arch4Sm90ELb0ELb1ELb1ELb1ELb1ELb0ELb0ELb1ELb0ELb1ELb0ELb0EEENS1_21CollectiveEpilogueFwdINS6_IJSA_SC_SB_EEES9_NS_10bfloat16_tESG_Li256ELb1ELb1ELb0ELb1EEENS1_36VarlenDynamicPersistentTileSchedulerILi128ELi64ELi256ELi128ELb0ELb1ELb1ELb1ELb0ELb1EEEEEEEEEvNT_6ParamsE)
        /*0f3c*/ 	.short	0x0210
        /*0f3e*/ 	.short	0x0af0


	//----- nvinfo : EIATTR_SW_WAR
	.align		4
.L_468:
        /*0f40*/ 	.byte	0x04, 0x36
        /*0f42*/ 	.short	(.L_470 - .L_469)
.L_469:
        /*0f44*/ 	.word	0x00000008
.L_470:


//--------------------- .nv.info._ZN7cutlass13device_kernelIN5flash11enable_sm90INS1_16FlashAttnFwdSm90INS1_25CollectiveMainloopFwdSm90ILi2EN4cute5tupleIJNS5_1CILi1EEES8_S8_EEENS6_IJNS7_ILi128EEENS7_ILi64EEENS7_ILi256EEEEEELi256ENS_12float_e4m3_tEfNS_4arch4Sm90ELb0ELb1ELb1ELb1ELb1ELb1ELb0ELb1ELb0ELb1ELb0ELb0EEENS1_21CollectiveEpilogueFwdINS6_IJSA_SC_SB_EEES9_NS_10bfloat16_tESG_Li256ELb1ELb1ELb0ELb1EEENS1_36VarlenDynamicPersistentTileSchedulerILi128ELi64ELi256ELi128ELb0ELb1ELb1ELb1ELb0ELb1EEEEEEEEEvNT_6ParamsE --------------------------
	.section	.nv.info._ZN7cutlass13device_kernelIN5flash11enable_sm90INS1_16FlashAttnFwdSm90INS1_25CollectiveMainloopFwdSm90ILi2EN4cute5tupleIJNS5_1CILi1EEES8_S8_EEENS6_IJNS7_ILi128EEENS7_ILi64EEENS7_ILi256EEEEEELi256ENS_12float_e4m3_tEfNS_4arch4Sm90ELb0ELb1ELb1ELb1ELb1ELb1ELb0ELb1ELb0ELb1ELb0ELb0EEENS1_21CollectiveEpilogueFwdINS6_IJSA_SC_SB_EEES9_NS_10bfloat16_tESG_Li256ELb1ELb1ELb0ELb1EEENS1_36VarlenDynamicPersistentTileSchedulerILi128ELi64ELi256ELi128ELb0ELb1ELb1ELb1ELb0ELb1EEEEEEEEEvNT_6ParamsE,"",@"SHT_CUDA_INFO"
	.sectionflags	@""
	.align	4


	//----- nvinfo : EIATTR_CUDA_API_VERSION
	.align		4
        /*0000*/ 	.byte	0x04, 0x37
        /*0002*/ 	.short	(.L_472 - .L_471)
.L_471:
        /*0004*/ 	.word	0x00000082


	//----- nvinfo : EIATTR_KPARAM_INFO
	.align		4
.L_472:
        /*0008*/ 	.byte	0x04, 0x17
        /*000a*/ 	.short	(.L_474 - .L_473)
.L_473:
        /*000c*/ 	.word	0x00000000
        /*0010*/ 	.short	0x0000
        /*0012*/ 	.short	0x0070
        /*0014*/ 	.byte	0x00, 0xf0, 0x01, 0x2a


	//----- nvinfo : EIATTR_SPARSE_MMA_MASK
	.align		4
.L_474:
        /*0018*/ 	.byte	0x03, 0x50
        /*001a*/ 	.short	0x0000


	//----- nvinfo : EIATTR_MAXREG_COUNT
	.align		4
        /*001c*/ 	.byte	0x03, 0x1b
        /*001e*/ 	.short	0x00a8


	//----- nvinfo : EIATTR_NUM_BARRIERS
	.align		4
        /*0020*/ 	.byte	0x02, 0x4c
        /*0022*/ 	.byte	0x10
	.zero		1


	//----- nvinfo : EIATTR_EXTERNS
	.align		4
        /*0024*/ 	.byte	0x04, 0x0f
        /*0026*/ 	.short	(.L_476 - .L_475)


	//   ....[0]....
	.align		4
.L_475:
        /*0028*/ 	.word	index@(__assertfail)


	//----- nvinfo : EIATTR_ANNOTATIONS
	.align		4
.L_476:
        /*002c*/ 	.byte	0x04, 0x55
        /*002e*/ 	.short	(.L_478 - .L_477)


	//   ....[0]....
.L_477:
        /* <DEDUP_REMOVED lines=24> */
        /*01a4*/ 	.byte	0x40, 0x74, 0x02, 0x00, 0x01, 0x00, 0x00, 0x00, 0xd0, 0x75, 0x02, 0x00


	//----- nvinfo : EIATTR_MERCURY_ISA_VERSION
	.align		4
.L_478:
        /*01b0*/ 	.byte	0x03, 0x5f
        /*01b2*/ 	.short	0x0101


	//----- nvinfo : EIATTR_UNUSED_LOAD_BYTE_OFFSET
	.align		4
        /*01b4*/ 	.byte	0x04, 0x44
        /*01b6*/ 	.short	(.L_480 - .L_479)


	//   ....[0]....
.L_479:
        /*01b8*/ 	.word	0x00000aa0
        /*01bc*/ 	.word	0x0000fff0


	//   ....[1]....
        /*01c0*/ 	.word	0x0001c3d0
        /*01c4*/ 	.word	0x0000fff0


	//----- nvinfo : EIATTR_INT_WARP_WIDE_INSTR_OFFSETS
	.align		4
.L_480:
        /*01c8*/ 	.byte	0x04, 0x31
        /*01ca*/ 	.short	(.L_482 - .L_481)


	//   ....[0]....
.L_481:
        /*01cc*/ 	.word	0x00000130


	//   ....[1]....
        /*01d0*/ 	.word	0x00000170


	//   ....[2]....
        /*01d4*/ 	.word	0x000001e0


	//   ....[3]....
        /*01d8*/ 	.word	0x00022ae0


	//   ....[4]....
        /*01dc*/ 	.word	0x00022b70


	//   ....[5]....
        /*01e0*/ 	.word	0x00025ff0


	//   ....[6]....
        /*01e4*/ 	.word	0x00026080


	//----- nvinfo : EIATTR_COOP_GROUP_MASK_REGIDS
	.align		4
.L_482:
        /*01e8*/ 	.byte	0x04, 0x29
        /*01ea*/ 	.short	(.L_484 - .L_483)


	//   ....[0]....
.L_483:
        /*01ec*/ 	.word	0xffffffff


	//   ....[1]....
        /*01f0*/ 	.word	0xffffffff


	//   ....[2]....
        /*01f4*/ 	.word	0xffffffff


	//   ....[3]....
        /*01f8*/ 	.word	0xffffffff


	//   ....[4]....
        /*01fc*/ 	.word	0xffffffff


	//   ....[5]....
        /*0200*/ 	.word	0xffffffff


	//   ....[6]....
        /*0204*/ 	.word	0xffffffff


	//   ....[7]....
        /*0208*/ 	.word	0xffffffff


	//   ....[8]....
        /*020c*/ 	.word	0xffffffff


	//   ....[9]....
        /*0210*/ 	.word	0xffffffff


	//   ....[10]....
        /*0214*/ 	.word	0xffffffff


	//   ....[11]....
        /*0218*/ 	.word	0xffffffff


	//   ....[12]....
        /*021c*/ 	.word	0xffffffff


	//   ....[13]....
        /*0220*/ 	.word	0xffffffff


	//   ....[14]....
        /*0224*/ 	.word	0xffffffff


	//   ....[15]....
        /*0228*/ 	.word	0xffffffff


	//   ....[16]....
        /*022c*/ 	.word	0xffffffff


	//   ....[17]....
        /*0230*/ 	.word	0xffffffff


	//   ....[18]....
        /*0234*/ 	.word	0xffffffff


	//   ....[19]....
        /*0238*/ 	.word	0xffffffff


	//   ....[20]....
        /*023c*/ 	.word	0xffffffff


	//   ....[21]....
        /*0240*/ 	.word	0xffffffff


	//   ....[22]....
        /*0244*/ 	.word	0xffffffff


	//   ....[23]....
        /*0248*/ 	.word	0xffffffff


	//   ....[24]....
        /*024c*/ 	.word	0xffffffff


	//   ....[25]....
        /*0250*/ 	.word	0xffffffff


	//   ....[26]....
        /*0254*/ 	.word	0xffffffff


	//   ....[27]....
        /*0258*/ 	.word	0xffffffff


	//   ....[28]....
        /*025c*/ 	.word	0xffffffff


	//   ....[29]....
        /*0260*/ 	.word	0xffffffff


	//   ....[30]....
        /*0264*/ 	.word	0xffffffff


	//   ....[31]....
        /*0268*/ 	.word	0xffffffff


	//   ....[32]....
        /*026c*/ 	.word	0xffffffff


	//   ....[33]....
        /*0270*/ 	.word	0xffffffff


	//   ....[34]....
        /*0274*/ 	.word	0xffffffff


	//   ....[35]....
        /*0278*/ 	.word	0xffffffff


	//   ....[36]....
        /*027c*/ 	.word	0xffffffff


	//   ....[37]....
        /*0280*/ 	.word	0xffffffff


	//   ....[38]....
        /*0284*/ 	.word	0xffffffff


	//   ....[39]....
        /*0288*/ 	.word	0xffffffff


	//   ....[40]....
        /*028c*/ 	.word	0xffffffff


	//   ....[41]....
        /*0290*/ 	.word	0xffffffff


	//   ....[42]....
        /*0294*/ 	.word	0xffffffff


	//   ....[43]....
        /*0298*/ 	.word	0xffffffff


	//   ....[44]....
        /*029c*/ 	.word	0xffffffff


	//   ....[45]....
        /*02a0*/ 	.word	0xffffffff


	//   ....[46]....
        /*02a4*/ 	.word	0xffffffff


	//   ....[47]....
        /*02a8*/ 	.word	0xffffffff


	//   ....[48]....
        /*02ac*/ 	.word	0xffffffff


	//   ....[49]....
        /*02b0*/ 	.word	0xffffffff


	//   ....[50]....
        /*02b4*/ 	.word	0xffffffff


	//   ....[51]....
        /*02b8*/ 	.word	0xffffffff


	//   ....[52]....
        /*02bc*/ 	.word	0xffffffff


	//   ....[53]....
        /*02c0*/ 	.word	0xffffffff


	//   ....[54]....
        /*02c4*/ 	.word	0xffffffff


	//   ....[55]....
        /*02c8*/ 	.word	0xffffffff


	//   ....[56]....
        /*02cc*/ 	.word	0xffffffff


	//   ....[57]....
        /*02d0*/ 	.word	0xffffffff


	//   ....[58]....
        /*02d4*/ 	.word	0xffffffff


	//   ....[59]....
        /*02d8*/ 	.word	0xffffffff


	//   ....[60]....
        /*02dc*/ 	.word	0xffffffff


	//   ....[61]....
        /*02e0*/ 	.word	0xffffffff


	//   ....[62]....
        /*02e4*/ 	.word	0xffffffff


	//   ....[63]....
        /*02e8*/ 	.word	0xffffffff


	//   ....[64]....
        /*02ec*/ 	.word	0xffffffff


	//   ....[65]....
        /*02f0*/ 	.word	0xffffffff


	//   ....[66]....
        /*02f4*/ 	.word	0xffffffff


	//   ....[67]....
        /*02f8*/ 	.word	0xffffffff


	//   ....[68]....
        /*02fc*/ 	.word	0xffffffff


	//   ....[69]....
        /*0300*/ 	.word	0xffffffff


	//   ....[70]....
        /*0304*/ 	.word	0xffffffff


	//   ....[71]....
        /*0308*/ 	.word	0xffffffff


	//   ....[72]....
        /*030c*/ 	.word	0xffffffff


	//   ....[73]....
        /*0310*/ 	.word	0xffffffff


	//   ....[74]....
        /*0314*/ 	.word	0xffffffff


	//   ....[75]....
        /*0318*/ 	.word	0xffffffff


	//   ....[76]....
        /*031c*/ 	.word	0xffffffff


	//   ....[77]....
        /*0320*/ 	.word	0xffffffff


	//   ....[78]....
        /*0324*/ 	.word	0xffffffff


	//   ....[79]....
        /*0328*/ 	.word	0xffffffff


	//   ....[80]....
        /*032c*/ 	.word	0xffffffff


	//   ....[81]....
        /*0330*/ 	.word	0xffffffff


	//   ....[82]....
        /*0334*/ 	.word	0xffffffff


	//   ....[83]....
        /*0338*/ 	.word	0xffffffff


	//   ....[84]....
        /*033c*/ 	.word	0xffffffff


	//   ....[85]....
        /*0340*/ 	.word	0xffffffff


	//   ....[86]....
        /*0344*/ 	.word	0xffffffff


	//   ....[87]....
        /*0348*/ 	.word	0xffffffff


	//   ....[88]....
        /*034c*/ 	.word	0xffffffff


	//   ....[89]....
        /*0350*/ 	.word	0xffffffff


	//   ....[90]....
        /*0354*/ 	.word	0xffffffff


	//   ....[91]....
        /*0358*/ 	.word	0xffffffff


	//   ....[92]....
        /*035c*/ 	.word	0xffffffff


	//   ....[93]....
        /*0360*/ 	.word	0xffffffff


	//   ....[94]....
        /*0364*/ 	.word	0xffffffff


	//   ....[95]....
        /*0368*/ 	.word	0xffffffff


	//   ....[96]....
        /*036c*/ 	.word	0xffffffff


	//   ....[97]....
        /*0370*/ 	.word	0xffffffff


	//   ....[98]....
        /*0374*/ 	.word	0xffffffff


	//   ....[99]....
        /*0378*/ 	.word	0xffffffff


	//   ....[100]....
        /*037c*/ 	.word	0xffffffff


	//   ....[101]....
        /*0380*/ 	.word	0xffffffff


	//   ....[102]....
        /*0384*/ 	.word	0xffffffff


	//   ....[103]....
        /*0388*/ 	.word	0xffffffff


	//   ....[104]....
        /*038c*/ 	.word	0xffffffff


	//   ....[105]....
        /*0390*/ 	.word	0xffffffff


	//   ....[106]....
        /*0394*/ 	.word	0xffffffff


	//   ....[107]....
        /*0398*/ 	.word	0xffffffff


	//   ....[108]....
        /*039c*/ 	.word	0xffffffff


	//   ....[109]....
        /*03a0*/ 	.word	0xffffffff


	//   ....[110]....
        /*03a4*/ 	.word	0xffffffff


	//   ....[111]....
        /*03a8*/ 	.word	0xffffffff


	//   ....[112]....
        /*03ac*/ 	.word	0xffffffff


	//   ....[113]....
        /*03b0*/ 	.word	0xffffffff


	//   ....[114]....
        /*03b4*/ 	.word	0xffffffff


	//   ....[115]....
        /*03b8*/ 	.word	0xffffffff


	//   ....[116]....
        /*03bc*/ 	.word	0xffffffff


	//   ....[117]....
        /*03c0*/ 	.word	0xffffffff


	//   ....[118]....
        /*03c4*/ 	.word	0xffffffff


	//   ....[119]....
        /*03c8*/ 	.word	0xffffffff


	//   ....[120]....
        /*03cc*/ 	.word	0xffffffff


	//   ....[121]....
        /*03d0*/ 	.word	0xffffffff


	//   ....[122]....
        /*03d4*/ 	.word	0xffffffff


	//   ....[123]....
        /*03d8*/ 	.word	0xffffffff


	//   ....[124]....
        /*03dc*/ 	.word	0xffffffff


	//   ....[125]....
        /*03e0*/ 	.word	0xffffffff


	//   ....[126]....
        /*03e4*/ 	.word	0xffffffff


	//   ....[127]....
        /*03e8*/ 	.word	0xffffffff


	//   ....[128]....
        /*03ec*/ 	.word	0xffffffff


	//   ....[129]....
        /*03f0*/ 	.word	0xffffffff


	//   ....[130]....
        /*03f4*/ 	.word	0xffffffff


	//   ....[131]....
        /*03f8*/ 	.word	0xffffffff


	//   ....[132]....
        /*03fc*/ 	.word	0xffffffff


	//   ....[133]....
        /*0400*/ 	.word	0xffffffff


	//   ....[134]....
        /*0404*/ 	.word	0xffffffff


	//   ....[135]....
        /*0408*/ 	.word	0xffffffff


	//   ....[136]....
        /*040c*/ 	.word	0xffffffff


	//   ....[137]....
        /*0410*/ 	.word	0xffffffff


	//   ....[138]....
        /*0414*/ 	.word	0xffffffff


	//   ....[139]....
        /*0418*/ 	.word	0xffffffff


	//   ....[140]....
        /*041c*/ 	.word	0xffffffff


	//   ....[141]....
        /*0420*/ 	.word	0xffffffff


	//   ....[142]....
        /*0424*/ 	.word	0xffffffff


	//   ....[143]....
        /*0428*/ 	.word	0xffffffff


	//   ....[144]....
        /*042c*/ 	.word	0xffffffff


	//   ....[145]....
        /*0430*/ 	.word	0xffffffff


	//   ....[146]....
        /*0434*/ 	.word	0xffffffff


	//   ....[147]....
        /*0438*/ 	.word	0xffffffff


	//   ....[148]....
        /*043c*/ 	.word	0xffffffff


	//   ....[149]....
        /*0440*/ 	.word	0xffffffff


	//   ....[150]....
        /*0444*/ 	.word	0xffffffff


	//   ....[151]....
        /*0448*/ 	.word	0xffffffff


	//   ....[152]....
        /*044c*/ 	.word	0xffffffff


	//   ....[153]....
        /*0450*/ 	.word	0xffffffff


	//   ....[154]....
        /*0454*/ 	.word	0xffffffff


	//   ....[155]....
        /*0458*/ 	.word	0xffffffff


	//   ....[156]....
        /*045c*/ 	.word	0xffffffff


	//   ....[157]....
        /*0460*/ 	.word	0xffffffff


	//   ....[158]....
        /*0464*/ 	.word	0xffffffff


	//   ....[159]....
        /*0468*/ 	.word	0xffffffff


	//   ....[160]....
        /*046c*/ 	.word	0xffffffff


	//   ....[161]....
        /*0470*/ 	.word	0xffffffff


	//   ....[162]....
        /*0474*/ 	.word	0xffffffff


	//   ....[163]....
        /*0478*/ 	.word	0xffffffff


	//   ....[164]....
        /*047c*/ 	.word	0xffffffff


	//   ....[165]....
        /*0480*/ 	.word	0xffffffff


	//   ....[166]....
        /*0484*/ 	.word	0xffffffff


	//   ....[167]....
        /*0488*/ 	.word	0xffffffff


	//   ....[168]....
        /*048c*/ 	.word	0xffffffff


	//   ....[169]....
        /*0490*/ 	.word	0xffffffff


	//   ....[170]....
        /*0494*/ 	.word	0xffffffff


	//   ....[171]....
        /*0498*/ 	.word	0xffffffff


	//   ....[172]....
        /*049c*/ 	.word	0xffffffff


	//   ....[173]....
        /*04a0*/ 	.word	0xffffffff


	//   ....[174]....
        /*04a4*/ 	.word	0xffffffff


	//   ....[175]....
        /*04a8*/ 	.word	0xffffffff


	//   ....[176]....
        /*04ac*/ 	.word	0xffffffff


	//   ....[177]....
        /*04b0*/ 	.word	0xffffffff


	//   ....[178]....
        /*04b4*/ 	.word	0xffffffff


	//   ....[179]....
        /*04b8*/ 	.word	0xffffffff


	//   ....[180]....
        /*04bc*/ 	.word	0xffffffff


	//   ....[181]....
        /*04c0*/ 	.word	0xffffffff


	//   ....[182]....
        /*04c4*/ 	.word	0xffffffff


	//   ....[183]....
        /*04c8*/ 	.word	0xffffffff


	//   ....[184]....
        /*04cc*/ 	.word	0xffffffff


	//   ....[185]....
        /*04d0*/ 	.word	0xffffffff


	//   ....[186]....
        /*04d4*/ 	.word	0xffffffff


	//   ....[187]....
        /*04d8*/ 	.word	0xffffffff


	//   ....[188]....
        /*04dc*/ 	.word	0xffffffff


	//   ....[189]....
        /*04e0*/ 	.word	0xffffffff


	//   ....[190]....
        /*04e4*/ 	.word	0xffffffff


	//   ....[191]....
        /*04e8*/ 	.word	0xffffffff


	//   ....[192]....
        /*04ec*/ 	.word	0xffffffff


	//   ....[193]....
        /*04f0*/ 	.word	0xffffffff


	//   ....[194]....
        /*04f4*/ 	.word	0xffffffff


	//   ....[195]....
        /*04f8*/ 	.word	0xffffffff


	//   ....[196]....
        /*04fc*/ 	.word	0xffffffff


	//   ....[197]....
        /*0500*/ 	.word	0xffffffff


	//   ....[198]....
        /*0504*/ 	.word	0xffffffff


	//   ....[199]....
        /*0508*/ 	.word	0xffffffff


	//   ....[200]....
        /*050c*/ 	.word	0xffffffff


	//   ....[201]....
        /*0510*/ 	.word	0xffffffff


	//   ....[202]....
        /*0514*/ 	.word	0xffffffff


	//   ....[203]....
        /*0518*/ 	.word	0xffffffff


	//   ....[204]....
        /*051c*/ 	.word	0xffffffff


	//   ....[205]....
        /*0520*/ 	.word	0xffffffff


	//   ....[206]....
        /*0524*/ 	.word	0xffffffff


	//   ....[207]....
        /*0528*/ 	.word	0xffffffff


	//   ....[208]....
        /*052c*/ 	.word	0xffffffff


	//   ....[209]....
        /*0530*/ 	.word	0xffffffff


	//   ....[210]....
        /*0534*/ 	.word	0xffffffff


	//   ....[211]....
        /*0538*/ 	.word	0xffffffff


	//   ....[212]....
        /*053c*/ 	.word	0xffffffff


	//   ....[213]....
        /*0540*/ 	.word	0xffffffff


	//   ....[214]....
        /*0544*/ 	.word	0xffffffff


	//   ....[215]....
        /*0548*/ 	.word	0xffffffff


	//   ....[216]....
        /*054c*/ 	.word	0xffffffff


	//   ....[217]....
        /*0550*/ 	.word	0xffffffff


	//   ....[218]....
        /*0554*/ 	.word	0xffffffff


	//   ....[219]....
        /*0558*/ 	.word	0xffffffff


	//   ....[220]....
        /*055c*/ 	.word	0xffffffff


	//   ....[221]....
        /*0560*/ 	.word	0xffffffff


	//   ....[222]....
        /*0564*/ 	.word	0xffffffff


	//   ....[223]....
        /*0568*/ 	.word	0xffffffff


	//   ....[224]....
        /*056c*/ 	.word	0xffffffff


	//   ....[225]....
        /*0570*/ 	.word	0xffffffff


	//   ....[226]....
        /*0574*/ 	.word	0xffffffff


	//   ....[227]....
        /*0578*/ 	.word	0xffffffff


	//   ....[228]....
        /*057c*/ 	.word	0xffffffff


	//   ....[229]....
        /*0580*/ 	.word	0xffffffff


	//   ....[230]....
        /*0584*/ 	.word	0xffffffff


	//   ....[231]....
        /*0588*/ 	.word	0xffffffff


	//   ....[232]....
        /*058c*/ 	.word	0xffffffff


	//   ....[233]....
        /*0590*/ 	.word	0xffffffff


	//   ....[234]....
        /*0594*/ 	.word	0xffffffff


	//   ....[235]....
        /*0598*/ 	.word	0xffffffff


	//   ....[236]....
        /*059c*/ 	.word	0xffffffff


	//   ....[237]....
        /*05a0*/ 	.word	0xffffffff


	//   ....[238]....
        /*05a4*/ 	.word	0xffffffff


	//   ....[239]....
        /*05a8*/ 	.word	0xffffffff


	//   ....[240]....
        /*05ac*/ 	.word	0xffffffff


	//   ....[241]....
        /*05b0*/ 	.word	0xffffffff


	//   ....[242]....
        /*05b4*/ 	.word	0xffffffff


	//   ....[243]....
        /*05b8*/ 	.word	0xffffffff


	//   ....[244]....
        /*05bc*/ 	.word	0xffffffff


	//   ....[245]....
        /*05c0*/ 	.word	0xffffffff


	//   ....[246]....
        /*05c4*/ 	.word	0xffffffff


	//   ....[247]....
        /*05c8*/ 	.word	0xffffffff


	//   ....[248]....
        /*05cc*/ 	.word	0xffffffff


	//   ....[249]....
        /*05d0*/ 	.word	0x0500000f


	//   ....[250]....
        /*05d4*/ 	.word	0x0500000f


	//   ....[251]....
        /*05d8*/ 	.word	0x0500000f


	//   ....[252]....
        /*05dc*/ 	.word	0x0500000f


	//   ....[253]....
        /*05e0*/ 	.word	0x0500000f


	//   ....[254]....
        /*05e4*/ 	.word	0x0500000f


	//   ....[255]....
        /*05e8*/ 	.word	0x0500000f


	//   ....[0]....
        /*05ec*/ 	.word	0x0500000f


	//   ....[1]....
        /*05f0*/ 	.word	0x0500000f


	//   ....[2]....
        /*05f4*/ 	.word	0x0500000f


	//   ....[3]....
        /*05f8*/ 	.word	0x0500000f


	//   ....[4]....
        /*05fc*/ 	.word	0x0500000f


	//   ....[5]....
        /*0600*/ 	.word	0x0500000f


	//   ....[6]....
        /*0604*/ 	.word	0x0500000f


	//   ....[7]....
        /*0608*/ 	.word	0x0500000f


	//   ....[8]....
        /*060c*/ 	.word	0x0500000f


	//   ....[9]....
        /*0610*/ 	.word	0x0500000f


	//   ....[10]....
        /*0614*/ 	.word	0x0500000f


	//   ....[11]....
        /*0618*/ 	.word	0x0500000f


	//   ....[12]....
        /*061c*/ 	.word	0x0500000f


	//   ....[13]....
        /*0620*/ 	.word	0x0500000f


	//   ....[14]....
        /*0624*/ 	.word	0x0500000f


	//   ....[15]....
        /*0628*/ 	.word	0x0500000f


	//   ....[16]....
        /*062c*/ 	.word	0x0500000f


	//   ....[17]....
        /*0630*/ 	.word	0x0500000f


	//   ....[18]....
        /*0634*/ 	.word	0x0500000f


	//   ....[19]....
        /*0638*/ 	.word	0x0500000f


	//   ....[20]....
        /*063c*/ 	.word	0x0500000f


	//   ....[21]....
        /*0640*/ 	.word	0x0500000f


	//   ....[22]....
        /*0644*/ 	.word	0x0500000f


	//   ....[23]....
        /*0648*/ 	.word	0x0500000f


	//   ....[24]....
        /*064c*/ 	.word	0x0500000f


	//   ....[25]....
        /*0650*/ 	.word	0x0500000f


	//   ....[26]....
        /*0654*/ 	.word	0x0500000f


	//   ....[27]....
        /*0658*/ 	.word	0x0500000f


	//   ....[28]....
        /*065c*/ 	.word	0x0500000f


	//   ....[29]....
        /*0660*/ 	.word	0x0500000f


	//   ....[30]....
        /*0664*/ 	.word	0x0500000f


	//   ....[31]....
        /*0668*/ 	.word	0x0500000f


	//   ....[32]....
        /*066c*/ 	.word	0x0500000f


	//   ....[33]....
        /*0670*/ 	.word	0x0500000f


	//   ....[34]....
        /*0674*/ 	.word	0x0500000f


	//   ....[35]....
        /*0678*/ 	.word	0x0500000f


	//   ....[36]....
        /*067c*/ 	.word	0x0500000f


	//   ....[37]....
        /*0680*/ 	.word	0x0500000f


	//   ....[38]....
        /*0684*/ 	.word	0x0500000f


	//   ....[39]....
        /*0688*/ 	.word	0x0500000f


	//   ....[40]....
        /*068c*/ 	.word	0x0500000f


	//   ....[41]....
        /*0690*/ 	.word	0x0500000f


	//   ....[42]....
        /*0694*/ 	.word	0x0500000f


	//   ....[43]....
        /*0698*/ 	.word	0x0500000f


	//   ....[44]....
        /*069c*/ 	.word	0x0500000f


	//   ....[45]....
        /*06a0*/ 	.word	0x0500000f


	//   ....[46]....
        /*06a4*/ 	.word	0x0500000f


	//   ....[47]....
        /*06a8*/ 	.word	0x0500000f


	//   ....[48]....
        /*06ac*/ 	.word	0x0500000f


	//   ....[49]....
        /*06b0*/ 	.word	0x0500000f


	//   ....[50]....
        /*06b4*/ 	.word	0x0500000f


	//   ....[51]....
        /*06b8*/ 	.word	0x0500000f


	//   ....[52]....
        /*06bc*/ 	.word	0x0500000f


	//   ....[53]....
        /*06c0*/ 	.word	0x0500000f


	//   ....[54]....
        /*06c4*/ 	.word	0x0500000f


	//   ....[55]....
        /*06c8*/ 	.word	0x0500000f


	//   ....[56]....
        /*06cc*/ 	.word	0x0500000f


	//   ....[57]....
        /*06d0*/ 	.word	0x0500000f


	//   ....[58]....
        /*06d4*/ 	.word	0x0500000f


	//   ....[59]....
        /*06d8*/ 	.word	0x0500000f


	//   ....[60]....
        /*06dc*/ 	.word	0x0500000f


	//   ....[61]....
        /*06e0*/ 	.word	0x0500000f


	//   ....[62]....
        /*06e4*/ 	.word	0x0500000f


	//   ....[63]....
        /*06e8*/ 	.word	0x0500000f


	//   ....[64]....
        /*06ec*/ 	.word	0x0500000f


	//   ....[65]....
        /*06f0*/ 	.word	0x0500000f


	//   ....[66]....
        /*06f4*/ 	.word	0x0500000f


	//   ....[67]....
        /*06f8*/ 	.word	0x0500000f


	//   ....[68]....
        /*06fc*/ 	.word	0x0500000f


	//   ....[69]....
        /*0700*/ 	.word	0x0500000f


	//   ....[70]....
        /*0704*/ 	.word	0x0500000f


	//   ....[71]....
        /*0708*/ 	.word	0x0500000f


	//   ....[72]....
        /*070c*/ 	.word	0x0500000f


	//   ....[73]....
        /*0710*/ 	.word	0x0500000f


	//   ....[74]....
        /*0714*/ 	.word	0x0500000f


	//   ....[75]....
        /*0718*/ 	.word	0x0500000f


	//   ....[76]....
        /*071c*/ 	.word	0x0500000f


	//   ....[77]....
        /*0720*/ 	.word	0x0500000f


	//   ....[78]....
        /*0724*/ 	.word	0x0500000f


	//   ....[79]....
        /*0728*/ 	.word	0x0500000f


	//   ....[80]....
        /*072c*/ 	.word	0x0500000f


	//   ....[81]....
        /*0730*/ 	.word	0x0500000f


	//   ....[82]....
        /*0734*/ 	.word	0x0500000f


	//   ....[83]....
        /*0738*/ 	.word	0x0500000f


	//   ....[84]....
        /*073c*/ 	.word	0x0500000f


	//   ....[85]....
        /*0740*/ 	.word	0x0500000f


	//   ....[86]....
        /*0744*/ 	.word	0x0500000f


	//   ....[87]....
        /*0748*/ 	.word	0x0500000f


	//   ....[88]....
        /*074c*/ 	.word	0x0500000f


	//   ....[89]....
        /*0750*/ 	.word	0x0500000f


	//   ....[90]....
        /*0754*/ 	.word	0x0500000f


	//   ....[91]....
        /*0758*/ 	.word	0x0500000f


	//   ....[92]....
        /*075c*/ 	.word	0x0500000f


	//   ....[93]....
        /*0760*/ 	.word	0x0500000f


	//   ....[94]....
        /*0764*/ 	.word	0x0500000f


	//   ....[95]....
        /*0768*/ 	.word	0x0500000f


	//   ....[96]....
        /*076c*/ 	.word	0x0500000f


	//   ....[97]....
        /*0770*/ 	.word	0x0500000f


	//   ....[98]....
        /*0774*/ 	.word	0x0500000f


	//   ....[99]....
        /*0778*/ 	.word	0x0500000f


	//   ....[100]....
        /*077c*/ 	.word	0x0500000f


	//   ....[101]....
        /*0780*/ 	.word	0x0500000f


	//   ....[102]....
        /*0784*/ 	.word	0x0500000f


	//   ....[103]....
        /*0788*/ 	.word	0x0500000f


	//   ....[104]....
        /*078c*/ 	.word	0x0500000f


	//   ....[105]....
        /*0790*/ 	.word	0x0500000f


	//   ....[106]....
        /*0794*/ 	.word	0x0500000f


	//   ....[107]....
        /*0798*/ 	.word	0x0500000f


	//   ....[108]....
        /*079c*/ 	.word	0x0500000f


	//   ....[109]....
        /*07a0*/ 	.word	0x0500000f


	//   ....[110]....
        /*07a4*/ 	.word	0x0500000f


	//   ....[111]....
        /*07a8*/ 	.word	0x0500000f


	//   ....[112]....
        /*07ac*/ 	.word	0x0500000f


	//   ....[113]....
        /*07b0*/ 	.word	0x0500000f


	//   ....[114]....
        /*07b4*/ 	.word	0x0500000f


	//   ....[115]....
        /*07b8*/ 	.word	0x0500000f


	//   ....[116]....
        /*07bc*/ 	.word	0x0500000f


	//   ....[117]....
        /*07c0*/ 	.word	0x0500000f


	//   ....[118]....
        /*07c4*/ 	.word	0x0500000f


	//   ....[119]....
        /*07c8*/ 	.word	0x0500000f


	//   ....[120]....
        /*07cc*/ 	.word	0x0500000f


	//   ....[121]....
        /*07d0*/ 	.word	0x0500000f


	//   ....[122]....
        /*07d4*/ 	.word	0x0500000f


	//   ....[123]....
        /*07d8*/ 	.word	0x0500000f


	//   ....[124]....
        /*07dc*/ 	.word	0x0500000f


	//   ....[125]....
        /*07e0*/ 	.word	0x0500000f


	//   ....[126]....
        /*07e4*/ 	.word	0x0500000f


	//   ....[127]....
        /*07e8*/ 	.word	0x0500000f


	//   ....[128]....
        /*07ec*/ 	.word	0x0500000f


	//   ....[129]....
        /*07f0*/ 	.word	0x0500000f


	//   ....[130]....
        /*07f4*/ 	.word	0x0500000f


	//   ....[131]....
        /*07f8*/ 	.word	0x0500000f


	//   ....[132]....
        /*07fc*/ 	.word	0x0500000f


	//   ....[133]....
        /*0800*/ 	.word	0x0500000f


	//   ....[134]....
        /*0804*/ 	.word	0x0500000f


	//   ....[135]....
        /*0808*/ 	.word	0x0500000f


	//   ....[136]....
        /*080c*/ 	.word	0x0500000f


	//   ....[137]....
        /*0810*/ 	.word	0x0500000f


	//   ....[138]....
        /*0814*/ 	.word	0x0500000f


	//   ....[139]....
        /*0818*/ 	.word	0x0500000f


	//   ....[140]....
        /*081c*/ 	.word	0x0500000f


	//   ....[141]....
        /*0820*/ 	.word	0x0500000f


	//   ....[142]....
        /*0824*/ 	.word	0x0500000f


	//   ....[143]....
        /*0828*/ 	.word	0x0500000f


	//   ....[144]....
        /*082c*/ 	.word	0x0500000f


	//   ....[145]....
        /*0830*/ 	.word	0x0500000f


	//   ....[146]....
        /*0834*/ 	.word	0x0500000f


	//   ....[147]....
        /*0838*/ 	.word	0x0500000f


	//   ....[148]....
        /*083c*/ 	.word	0x0500000f


	//   ....[149]....
        /*0840*/ 	.word	0x0500000f


	//   ....[150]....
        /*0844*/ 	.word	0x0500000f


	//   ....[151]....
        /*0848*/ 	.word	0x0500000f


	//   ....[152]....
        /*084c*/ 	.word	0x0500000f


	//   ....[153]....
        /*0850*/ 	.word	0x0500000f


	//   ....[154]....
        /*0854*/ 	.word	0x0500000f


	//   ....[155]....
        /*0858*/ 	.word	0x0500000f


	//   ....[156]....
        /*085c*/ 	.word	0x0500000f


	//   ....[157]....
        /*0860*/ 	.word	0x0500000f


	//   ....[158]....
        /*0864*/ 	.word	0x0500000f


	//   ....[159]....
        /*0868*/ 	.word	0x0500000f


	//   ....[160]....
        /*086c*/ 	.word	0x0500000f


	//   ....[161]....
        /*0870*/ 	.word	0x0500000f


	//   ....[162]....
        /*0874*/ 	.word	0x0500000f


	//   ....[163]....
        /*0878*/ 	.word	0x0500000f


	//   ....[164]....
        /*087c*/ 	.word	0x0500000f


	//   ....[165]....
        /*0880*/ 	.word	0x0500000f


	//   ....[166]....
        /*0884*/ 	.word	0x0500000f


	//   ....[167]....
        /*0888*/ 	.word	0x0500000f


	//   ....[168]....
        /*088c*/ 	.word	0x0500000f


	//   ....[169]....
        /*0890*/ 	.word	0x0500000f


	//   ....[170]....
        /*0894*/ 	.word	0x0500000f


	//   ....[171]....
        /*0898*/ 	.word	0x0500000f


	//   ....[172]....
        /*089c*/ 	.word	0x0500000f


	//   ....[173]....
        /*08a0*/ 	.word	0x0500000f


	//   ....[174]....
        /*08a4*/ 	.word	0x0500000f


	//   ....[175]....
        /*08a8*/ 	.word	0x0500000f


	//   ....[176]....
        /*08ac*/ 	.word	0x0500000f


	//   ....[177]....
        /*08b0*/ 	.word	0x0500000f


	//----- nvinfo : EIATTR_COOP_GROUP_INSTR_OFFSETS
	.align		4
.L_484:
        /*08b4*/ 	.byte	0x04, 0x28
        /*08b6*/ 	.short	(.L_486 - .L_485)


	//   ....[0]....
.L_485:
        /*08b8*/ 	.word	0x00000070


	//   ....[1]....
        /*08bc*/ 	.word	0x00000140


	//   ....[2]....
        /*08c0*/ 	.word	0x00000190


	//   ....[3]....
        /*08c4*/ 	.word	0x000003c0


	//   ....[4]....
        /*08c8*/ 	.word	0x00000520


	//   ....[5]....
        /*08cc*/ 	.word	0x00000640


	//   ....[6]....
        /*08d0*/ 	.word	0x000007a0


	//   ....[7]....
        /*08d4*/ 	.word	0x00002c70


	//   ....[8]....
        /*08d8*/ 	.word	0x00002c80


	//   ....[9]....
        /*08dc*/ 	.word	0x00003bb0


	//   ....[10]....
        /*08e0*/ 	.word	0x00003bc0


	//   ....[11]....
        /*08e4*/ 	.word	0x00004dd0


	//   ....[12]....
        /*08e8*/ 	.word	0x00004de0


	//   ....[13]....
        /*08ec*/ 	.word	0x00005d80


	//   ....[14]....
        /*08f0*/ 	.word	0x00005d90


	//   ....[15]....
        /*08f4*/ 	.word	0x00006f90


	//   ....[16]....
        /*08f8*/ 	.word	0x00006fa0


	//   ....[17]....
        /*08fc*/ 	.word	0x000070b0


	//   ....[18]....
        /*0900*/ 	.word	0x000070c0


	//   ....[19]....
        /*0904*/ 	.word	0x00007430


	//   ....[20]....
        /*0908*/ 	.word	0x00007450


	//   ....[21]....
        /*090c*/ 	.word	0x00007540


	//   ....[22]....
        /*0910*/ 	.word	0x00007560


	//   ....[23]....
        /*0914*/ 	.word	0x000080d0


	//   ....[24]....
        /*0918*/ 	.word	0x00008a50


	//   ....[25]....
        /*091c*/ 	.word	0x00008a60


	//   ....[26]....
        /*0920*/ 	.word	0x00008a70


	//   ....[27]....
        /*0924*/ 	.word	0x00008a80


	//   ....[28]....
        /*0928*/ 	.word	0x00008c80


	//   ....[29]....
        /*092c*/ 	.word	0x00008c90


	//   ....[30]....
        /*0930*/ 	.word	0x00008ca0


	//   ....[31]....
        /*0934*/ 	.word	0x00008cb0


	//   ....[32]....
        /*0938*/ 	.word	0x00008e90


	//   ....[33]....
        /*093c*/ 	.word	0x00008ea0


	//   ....[34]....
        /*0940*/ 	.word	0x00008eb0


	//   ....[35]....
        /*0944*/ 	.word	0x00008ec0


	//   ....[36]....
        /*0948*/ 	.word	0x000090c0


	//   ....[37]....
        /*094c*/ 	.word	0x000090d0


	//   ....[38]....
        /*0950*/ 	.word	0x000090e0


	//   ....[39]....
        /*0954*/ 	.word	0x000090f0


	//   ....[40]....
        /*0958*/ 	.word	0x0000d3b0


	//   ....[41]....
        /*095c*/ 	.word	0x0000d3d0


	//   ....[42]....
        /*0960*/ 	.word	0x0000d3e0


	//   ....[43]....
        /*0964*/ 	.word	0x0000d3f0


	//   ....[44]....
        /*0968*/ 	.word	0x0000d4e0


	//   ....[45]....
        /*096c*/ 	.word	0x0000d500


	//   ....[46]....
        /*0970*/ 	.word	0x0000d510


	//   ....[47]....
        /*0974*/ 	.word	0x0000d520


	//   ....[48]....
        /*0978*/ 	.word	0x0000d700


	//   ....[49]....
        /*097c*/ 	.word	0x0000d720


	//   ....[50]....
        /*0980*/ 	.word	0x0000d740


	//   ....[51]....
        /*0984*/ 	.word	0x0000d750


	//   ....[52]....
        /*0988*/ 	.word	0x0000d820


	//   ....[53]....
        /*098c*/ 	.word	0x0000d850


	//   ....[54]....
        /*0990*/ 	.word	0x0000d860


	//   ....[55]....
        /*0994*/ 	.word	0x0000d870


	//   ....[56]....
        /*0998*/ 	.word	0x000125a0


	//   ....[57]....
        /*099c*/ 	.word	0x00012990


	//   ....[58]....
        /*09a0*/ 	.word	0x00013280


	//   ....[59]....
        /*09a4*/ 	.word	0x00013390


	//   ....[60]....
        /*09a8*/ 	.word	0x000137b0


	//   ....[61]....
        /*09ac*/ 	.word	0x00013810


	//   ....[62]....
        /*09b0*/ 	.word	0x00014b10


	//   ....[63]....
        /*09b4*/ 	.word	0x00014f70


	//   ....[64]....
        /*09b8*/ 	.word	0x00015650


	//   ....[65]....
        /*09bc*/ 	.word	0x00015750


	//   ....[66]....
        /*09c0*/ 	.word	0x00015c60


	//   ....[67]....
        /*09c4*/ 	.word	0x00016010


	//   ....[68]....
        /*09c8*/ 	.word	0x00017830


	//   ....[69]....
        /*09cc*/ 	.word	0x00017850


	//   ....[70]....
        /*09d0*/ 	.word	0x000181b0


	//   ....[71]....
        /*09d4*/ 	.word	0x00018260


	//   ....[72]....
        /*09d8*/ 	.word	0x00019680


	//   ....[73]....
        /*09dc*/ 	.word	0x00019ad0


	//   ....[74]....
        /*09e0*/ 	.word	0x0001a080


	//   ....[75]....
        /*09e4*/ 	.word	0x0001a0a0


	//   ....[76]....
        /*09e8*/ 	.word	0x0001ab30


	//   ....[77]....
        /*09ec*/ 	.word	0x0001aca0


	//   ....[78]....
        /*09f0*/ 	.word	0x0001b910


	//   ....[79]....
        /*09f4*/ 	.word	0x0001b940


	//   ....[80]....
        /*09f8*/ 	.word	0x0001b9b0


	//   ....[81]....
        /*09fc*/ 	.word	0x0001b9c0


	//   ....[82]....
        /*0a00*/ 	.word	0x0001cf10


	//   ....[83]....
        /*0a04*/ 	.word	0x0001cf50


	//   ....[84]....
        /*0a08*/ 	.word	0x0001cf80


	//   ....[85]....
        /*0a0c*/ 	.word	0x0001cfb0


	//   ....[86]....
        /*0a10*/ 	.word	0x0001cfe0


	//   ....[87]....
        /*0a14*/ 	.word	0x0001d010


	//   ....[88]....
        /*0a18*/ 	.word	0x0001d040


	//   ....[89]....
        /*0a1c*/ 	.word	0x0001d070


	//   ....[90]....
        /*0a20*/ 	.word	0x0001d0a0


	//   ....[91]....
        /*0a24*/ 	.word	0x0001d0d0


	//   ....[92]....
        /*0a28*/ 	.word	0x0001d100


	//   ....[93]....
        /*0a2c*/ 	.word	0x0001d130


	//   ....[94]....
        /*0a30*/ 	.word	0x0001d160


	//   ....[95]....
        /*0a34*/ 	.word	0x0001d190


	//   ....[96]....
        /*0a38*/ 	.word	0x0001d1c0


	//   ....[97]....
        /*0a3c*/ 	.word	0x0001d1f0


	//   ....[98]....
        /*0a40*/ 	.word	0x0001d220


	//   ....[99]....
        /*0a44*/ 	.word	0x0001d250


	//   ....[100]....
        /*0a48*/ 	.word	0x0001d280


	//   ....[101]....
        /*0a4c*/ 	.word	0x0001d2b0


	//   ....[102]....
        /*0a50*/ 	.word	0x0001d2e0


	//   ....[103]....
        /*0a54*/ 	.word	0x0001d310


	//   ....[104]....
        /*0a58*/ 	.word	0x0001d340


	//   ....[105]....
        /*0a5c*/ 	.word	0x0001d370


	//   ....[106]....
        /*0a60*/ 	.word	0x0001d3a0


	//   ....[107]....
        /*0a64*/ 	.word	0x0001d3d0


	//   ....[108]....
        /*0a68*/ 	.word	0x0001d400


	//   ....[109]....
        /*0a6c*/ 	.word	0x0001d430


	//   ....[110]....
        /*0a70*/ 	.word	0x0001d460


	//   ....[111]....
        /*0a74*/ 	.word	0x0001d490


	//   ....[112]....
        /*0a78*/ 	.word	0x0001d4c0


	//   ....[113]....
        /*0a7c*/ 	.word	0x0001d4f0


	//   ....[114]....
        /*0a80*/ 	.word	0x0001d520


	//   ....[115]....
        /*0a84*/ 	.word	0x0001d550


	//   ....[116]....
        /*0a88*/ 	.word	0x0001d580


	//   ....[117]....
        /*0a8c*/ 	.word	0x0001d5b0


	//   ....[118]....
        /*0a90*/ 	.word	0x0001d5e0


	//   ....[119]....
        /*0a94*/ 	.word	0x0001d610


	//   ....[120]....
        /*0a98*/ 	.word	0x0001d640


	//   ....[121]....
        /*0a9c*/ 	.word	0x0001d670


	//   ....[122]....
        /*0aa0*/ 	.word	0x0001d6a0


	//   ....[123]....
        /*0aa4*/ 	.word	0x0001d6c0


	//   ....[124]....
        /*0aa8*/ 	.word	0x0001d6d0


	//   ....[125]....
        /*0aac*/ 	.word	0x0001d6e0


	//   ....[126]....
        /*0ab0*/ 	.word	0x0001d6f0


	//   ....[127]....
        /*0ab4*/ 	.word	0x0001d700


	//   ....[128]....
        /*0ab8*/ 	.word	0x0001d730


	//   ....[129]....
        /*0abc*/ 	.word	0x0001d750


	//   ....[130]....
        /*0ac0*/ 	.word	0x0001d780


	//   ....[131]....
        /*0ac4*/ 	.word	0x0001d7a0


	//   ....[132]....
        /*0ac8*/ 	.word	0x0001d7b0


	//   ....[133]....
        /*0acc*/ 	.word	0x0001d7c0


	//   ....[134]....
        /*0ad0*/ 	.word	0x0001d7d0


	//   ....[135]....
        /*0ad4*/ 	.word	0x0001d7e0


	//   ....[136]....
        /*0ad8*/ 	.word	0x0001d810


	//   ....[137]....
        /*0adc*/ 	.word	0x0001d840


	//   ....[138]....
        /*0ae0*/ 	.word	0x0001d850


	//   ....[139]....
        /*0ae4*/ 	.word	0x0001d880


	//   ....[140]....
        /*0ae8*/ 	.word	0x0001d890


	//   ....[141]....
        /*0aec*/ 	.word	0x0001d8c0


	//   ....[142]....
        /*0af0*/ 	.word	0x0001d8f0


	//   ....[143]....
        /*0af4*/ 	.word	0x0001d920


	//   ....[144]....
        /*0af8*/ 	.word	0x0001d930


	//   ....[145]....
        /*0afc*/ 	.word	0x0001d960


	//   ....[146]....
        /*0b00*/ 	.word	0x0001e080


	//   ....[147]....
        /*0b04*/ 	.word	0x0001e0e0


	//   ....[148]....
        /*0b08*/ 	.word	0x0001e110


	//   ....[149]....
        /*0b0c*/ 	.word	0x0001e140


	//   ....[150]....
        /*0b10*/ 	.word	0x0001e9c0


	//   ....[151]....
        /*0b14*/ 	.word	0x0001ea00


	//   ....[152]....
        /*0b18*/ 	.word	0x0001eb40


	//   ....[153]....
        /*0b1c*/ 	.word	0x0001eb60


	//   ....[154]....
        /*0b20*/ 	.word	0x0001eca0


	//   ....[155]....
        /*0b24*/ 	.word	0x0001ecc0


	//   ....[156]....
        /*0b28*/ 	.word	0x0001ee10


	//   ....[157]....
        /*0b2c*/ 	.word	0x0001ee30


	//   ....[158]....
        /*0b30*/ 	.word	0x0001f6a0


	//   ....[159]....
        /*0b34*/ 	.word	0x0001f6b0


	//   ....[160]....
        /*0b38*/ 	.word	0x0001f840


	//   ....[161]....
        /*0b3c*/ 	.word	0x0001f850


	//   ....[162]....
        /*0b40*/ 	.word	0x0001f9e0


	//   ....[163]....
        /*0b44*/ 	.word	0x0001f9f0


	//   ....[164]....
        /*0b48*/ 	.word	0x0001fb80


	//   ....[165]....
        /*0b4c*/ 	.word	0x0001fb90


	//   ....[166]....
        /*0b50*/ 	.word	0x0001fd70


	//   ....[167]....
        /*0b54*/ 	.word	0x0001ff20


	//   ....[168]....
        /*0b58*/ 	.word	0x0001ff50


	//   ....[169]....
        /*0b5c*/ 	.word	0x0001ff80


	//   ....[170]....
        /*0b60*/ 	.word	0x0001ffb0


	//   ....[171]....
        /*0b64*/ 	.word	0x0001ffe0


	//   ....[172]....
        /*0b68*/ 	.word	0x00020010


	//   ....[173]....
        /*0b6c*/ 	.word	0x00020180


	//   ....[174]....
        /*0b70*/ 	.word	0x000201b0


	//   ....[175]....
        /*0b74*/ 	.word	0x000201e0


	//   ....[176]....
        /*0b78*/ 	.word	0x00020210


	//   ....[177]....
        /*0b7c*/ 	.word	0x00020240


	//   ....[178]....
        /*0b80*/ 	.word	0x00020270


	//   ....[179]....
        /*0b84*/ 	.word	0x00020300


	//   ....[180]....
        /*0b88*/ 	.word	0x00020360


	//   ....[181]....
        /*0b8c*/ 	.word	0x000203f0


	//   ....[182]....
        /*0b90*/ 	.word	0x00021660


	//   ....[183]....
        /*0b94*/ 	.word	0x000236d0


	//   ....[184]....
        /*0b98*/ 	.word	0x00023700


	//   ....[185]....
        /*0b9c*/ 	.word	0x00023780


	//   ....[186]....
        /*0ba0*/ 	.word	0x000237c0


	//   ....[187]....
        /*0ba4*/ 	.word	0x00023800


	//   ....[188]....
        /*0ba8*/ 	.word	0x00023810


	//   ....[189]....
        /*0bac*/ 	.word	0x00023850


	//   ....[190]....
        /*0bb0*/ 	.word	0x00023860


	//   ....[191]....
        /*0bb4*/ 	.word	0x00023c00


	//   ....[192]....
        /*0bb8*/ 	.word	0x00023c20


	//   ....[193]....
        /*0bbc*/ 	.word	0x00023cb0


	//   ....[194]....
        /*0bc0*/ 	.word	0x00023cc0


	//   ....[195]....
        /*0bc4*/ 	.word	0x00023d40


	//   ....[196]....
        /*0bc8*/ 	.word	0x00023d50


	//   ....[197]....
        /*0bcc*/ 	.word	0x00023d60


	//   ....[198]....
        /*0bd0*/ 	.word	0x00023d70


	//   ....[199]....
        /*0bd4*/ 	.word	0x00024520


	//   ....[200]....
        /*0bd8*/ 	.word	0x00024550


	//   ....[201]....
        /*0bdc*/ 	.word	0x00024600


	//   ....[202]....
        /*0be0*/ 	.word	0x00024620


	//   ....[203]....
        /*0be4*/ 	.word	0x000246b0


	//   ....[204]....
        /*0be8*/ 	.word	0x000246d0


	//   ....[205]....
        /*0bec*/ 	.word	0x00024760


	//   ....[206]....
        /*0bf0*/ 	.word	0x00024780


	//   ....[207]....
        /*0bf4*/ 	.word	0x00024810


	//   ....[208]....
        /*0bf8*/ 	.word	0x00024830


	//   ....[209]....
        /*0bfc*/ 	.word	0x000248c0


	//   ....[210]....
        /*0c00*/ 	.word	0x000248e0


	//   ....[211]....
        /*0c04*/ 	.word	0x00024970


	//   ....[212]....
        /*0c08*/ 	.word	0x00024990


	//   ....[213]....
        /*0c0c*/ 	.word	0x000249a0


	//   ....[214]....
        /*0c10*/ 	.word	0x000249b0


	//   ....[215]....
        /*0c14*/ 	.word	0x00025130


	//   ....[216]....
        /*0c18*/ 	.word	0x00025150


	//   ....[217]....
        /*0c1c*/ 	.word	0x000251b0


	//   ....[218]....
        /*0c20*/ 	.word	0x000251c0


	//   ....[219]....
        /*0c24*/ 	.word	0x00025210


	//   ....[220]....
        /*0c28*/ 	.word	0x00025220


	//   ....[221]....
        /*0c2c*/ 	.word	0x00025230


	//   ....[222]....
        /*0c30*/ 	.word	0x00025280


	//   ....[223]....
        /*0c34*/ 	.word	0x000255a0


	//   ....[224]....
        /*0c38*/ 	.word	0x000255b0


	//   ....[225]....
        /*0c3c*/ 	.word	0x00025610


	//   ....[226]....
        /*0c40*/ 	.word	0x00025620


	//   ....[227]....
        /*0c44*/ 	.word	0x00025670


	//   ....[228]....
        /*0c48*/ 	.word	0x00025680


	//   ....[229]....
        /*0c4c*/ 	.word	0x00025690


	//   ....[230]....
        /*0c50*/ 	.word	0x000256e0


	//   ....[231]....
        /*0c54*/ 	.word	0x00026990


	//   ....[232]....
        /*0c58*/ 	.word	0x000269e0


	//   ....[233]....
        /*0c5c*/ 	.word	0x00026a10


	//   ....[234]....
        /*0c60*/ 	.word	0x00026a40


	//   ....[235]....
        /*0c64*/ 	.word	0x00026a50


	//   ....[236]....
        /*0c68*/ 	.word	0x00026a80


	//   ....[237]....
        /*0c6c*/ 	.word	0x00026ab0


	//   ....[238]....
        /*0c70*/ 	.word	0x00026ae0


	//   ....[239]....
        /*0c74*/ 	.word	0x00026c60


	//   ....[240]....
        /*0c78*/ 	.word	0x00026c90


	//   ....[241]....
        /*0c7c*/ 	.word	0x00026cc0


	//   ....[242]....
        /*0c80*/ 	.word	0x00026cf0


	//   ....[243]....
        /*0c84*/ 	.word	0x00026d20


	//   ....[244]....
        /*0c88*/ 	.word	0x00026d50


	//   ....[245]....
        /*0c8c*/ 	.word	0x00026e10


	//   ....[246]....
        /*0c90*/ 	.word	0x00026e30


	//   ....[247]....
        /*0c94*/ 	.word	0x00026ea0


	//   ....[248]....
        /*0c98*/ 	.word	0x00027560


	//   ....[249]....
        /*0c9c*/ 	.word	0x00027920


	//   ....[250]....
        /*0ca0*/ 	.word	0x000279b0


	//   ....[251]....
        /*0ca4*/ 	.word	0x00027a40


	//   ....[252]....
        /*0ca8*/ 	.word	0x00027ad0


	//   ....[253]....
        /*0cac*/ 	.word	0x00027bb0


	//   ....[254]....
        /*0cb0*/ 	.word	0x00027c40


	//   ....[255]....
        /*0cb4*/ 	.word	0x00027ce0


	//   ....[0]....
        /*0cb8*/ 	.word	0x00027d70


	//   ....[1]....
        /*0cbc*/ 	.word	0x00027e50


	//   ....[2]....
        /*0cc0*/ 	.word	0x00027ee0


	//   ....[3]....
        /*0cc4*/ 	.word	0x00027f70


	//   ....[4]....
        /*0cc8*/ 	.word	0x00028000


	//   ....[5]....
        /*0ccc*/ 	.word	0x00028130


	//   ....[6]....
        /*0cd0*/ 	.word	0x000281d0


	//   ....[7]....
        /*0cd4*/ 	.word	0x00028260


	//   ....[8]....
        /*0cd8*/ 	.word	0x000282b0


	//   ....[9]....
        /*0cdc*/ 	.word	0x00028300


	//   ....[10]....
        /*0ce0*/ 	.word	0x00028390


	//   ....[11]....
        /*0ce4*/ 	.word	0x00028420


	//   ....[12]....
        /*0ce8*/ 	.word	0x00028470


	//   ....[13]....
        /*0cec*/ 	.word	0x000284c0


	//   ....[14]....
        /*0cf0*/ 	.word	0x00028550


	//   ....[15]....
        /*0cf4*/ 	.word	0x000285e0


	//   ....[16]....
        /*0cf8*/ 	.word	0x00028630


	//   ....[17]....
        /*0cfc*/ 	.word	0x00028680


	//   ....[18]....
        /*0d00*/ 	.word	0x00028710


	//   ....[19]....
        /*0d04*/ 	.word	0x000287a0


	//   ....[20]....
        /*0d08*/ 	.word	0x000287f0


	//   ....[21]....
        /*0d0c*/ 	.word	0x00028840


	//   ....[22]....
        /*0d10*/ 	.word	0x00028930


	//   ....[23]....
        /*0d14*/ 	.word	0x000289e0


	//   ....[24]....
        /*0d18*/ 	.word	0x00028a40


	//   ....[25]....
        /*0d1c*/ 	.word	0x00028ac0


	//   ....[26]....
        /*0d20*/ 	.word	0x00028bb0


	//   ....[27]....
        /*0d24*/ 	.word	0x00028c00


	//   ....[28]....
        /*0d28*/ 	.word	0x00028c50


	//   ....[29]....
        /*0d2c*/ 	.word	0x00028ca0


	//   ....[30]....
        /*0d30*/ 	.word	0x00028dc0


	//   ....[31]....
        /*0d34*/ 	.word	0x00028e60


	//   ....[32]....
        /*0d38*/ 	.word	0x00028ec0


	//   ....[33]....
        /*0d3c*/ 	.word	0x00028f40


	//   ....[34]....
        /*0d40*/ 	.word	0x00029040


	//   ....[35]....
        /*0d44*/ 	.word	0x00029090


	//   ....[36]....
        /*0d48*/ 	.word	0x000290e0


	//   ....[37]....
        /*0d4c*/ 	.word	0x00029130


	//   ....[38]....
        /*0d50*/ 	.word	0x00029580


	//   ....[39]....
        /*0d54*/ 	.word	0x000296b0


	//   ....[40]....
        /*0d58*/ 	.word	0x000297d0


	//   ....[41]....
        /*0d5c*/ 	.word	0x00029900


	//   ....[42]....
        /*0d60*/ 	.word	0x00029a20


	//   ....[43]....
        /*0d64*/ 	.word	0x00029af0


	//   ....[44]....
        /*0d68*/ 	.word	0x00029b50


	//   ....[45]....
        /*0d6c*/ 	.word	0x00029bb0


	//   ....[46]....
        /*0d70*/ 	.word	0x00029c10


	//   ....[47]....
        /*0d74*/ 	.word	0x00029c70


	//   ....[48]....
        /*0d78*/ 	.word	0x00029cd0


	//   ....[49]....
        /*0d7c*/ 	.word	0x00029d30


	//   ....[50]....
        /*0d80*/ 	.word	0x00029d90


	//   ....[51]....
        /*0d84*/ 	.word	0x00029df0


	//   ....[52]....
        /*0d88*/ 	.word	0x00029e50


	//   ....[53]....
        /*0d8c*/ 	.word	0x00029ed0


	//   ....[54]....
        /*0d90*/ 	.word	0x00029f30


	//   ....[55]....
        /*0d94*/ 	.word	0x00029fb0


	//   ....[56]....
        /*0d98*/ 	.word	0x0002a010


	//   ....[57]....
        /*0d9c*/ 	.word	0x0002a090


	//   ....[58]....
        /*0da0*/ 	.word	0x0002a0f0


	//   ....[59]....
        /*0da4*/ 	.word	0x0002a170


	//   ....[60]....
        /*0da8*/ 	.word	0x0002a1d0


	//   ....[61]....
        /*0dac*/ 	.word	0x0002a250


	//   ....[62]....
        /*0db0*/ 	.word	0x0002a2b0


	//   ....[63]....
        /*0db4*/ 	.word	0x0002a330


	//   ....[64]....
        /*0db8*/ 	.word	0x0002a390


	//   ....[65]....
        /*0dbc*/ 	.word	0x0002a3f0


	//   ....[66]....
        /*0dc0*/ 	.word	0x0002a470


	//   ....[67]....
        /*0dc4*/ 	.word	0x0002a4d0


	//   ....[68]....
        /*0dc8*/ 	.word	0x0002a530


	//   ....[69]....
        /*0dcc*/ 	.word	0x0002a590


	//   ....[70]....
        /*0dd0*/ 	.word	0x0002a5f0


	//   ....[71]....
        /*0dd4*/ 	.word	0x0002a650


	//   ....[72]....
        /*0dd8*/ 	.word	0x0002a6d0


	//   ....[73]....
        /*0ddc*/ 	.word	0x0002a730


	//   ....[74]....
        /*0de0*/ 	.word	0x0002a7b0


	//   ....[75]....
        /*0de4*/ 	.word	0x0002a810


	//   ....[76]....
        /*0de8*/ 	.word	0x0002a890


	//   ....[77]....
        /*0dec*/ 	.word	0x0002a8f0


	//   ....[78]....
        /*0df0*/ 	.word	0x0002a950


	//   ....[79]....
        /*0df4*/ 	.word	0x0002a9b0


	//   ....[80]....
        /*0df8*/ 	.word	0x0002aa10


	//   ....[81]....
        /*0dfc*/ 	.word	0x0002aa90


	//   ....[82]....
        /*0e00*/ 	.word	0x0002aaf0


	//   ....[83]....
        /*0e04*/ 	.word	0x0002ab70


	//   ....[84]....
        /*0e08*/ 	.word	0x0002abd0


	//   ....[85]....
        /*0e0c*/ 	.word	0x0002ac30


	//   ....[86]....
        /*0e10*/ 	.word	0x0002aca0


	//   ....[87]....
        /*0e14*/ 	.word	0x0002ad20


	//   ....[88]....
        /*0e18*/ 	.word	0x0002ad80


	//   ....[89]....
        /*0e1c*/ 	.word	0x0002ae00


	//   ....[90]....
        /*0e20*/ 	.word	0x0002ae60


	//   ....[91]....
        /*0e24*/ 	.word	0x0002aee0


	//   ....[92]....
        /*0e28*/ 	.word	0x0002af40


	//   ....[93]....
        /*0e2c*/ 	.word	0x0002afa0


	//   ....[94]....
        /*0e30*/ 	.word	0x0002b000


	//   ....[95]....
        /*0e34*/ 	.word	0x0002b080


	//   ....[96]....
        /*0e38*/ 	.word	0x0002b0e0


	//   ....[97]....
        /*0e3c*/ 	.word	0x0002b160


	//   ....[98]....
        /*0e40*/ 	.word	0x0002b1c0


	//   ....[99]....
        /*0e44*/ 	.word	0x0002b220


	//   ....[100]....
        /*0e48*/ 	.word	0x0002b2e0


	//   ....[101]....
        /*0e4c*/ 	.word	0x0002b3c0


	//   ....[102]....
        /*0e50*/ 	.word	0x0002b510


	//   ....[103]....
        /*0e54*/ 	.word	0x0002b560


	//   ....[104]....
        /*0e58*/ 	.word	0x0002b5f0


	//   ....[105]....
        /*0e5c*/ 	.word	0x0002b680


	//   ....[106]....
        /*0e60*/ 	.word	0x0002b710


	//   ....[107]....
        /*0e64*/ 	.word	0x0002b7a0


	//   ....[108]....
        /*0e68*/ 	.word	0x0002b830


	//   ....[109]....
        /*0e6c*/ 	.word	0x0002b8c0


	//   ....[110]....
        /*0e70*/ 	.word	0x0002b980


	//   ....[111]....
        /*0e74*/ 	.word	0x0002bc60


	//   ....[112]....
        /*0e78*/ 	.word	0x0002bd50


	//   ....[113]....
        /*0e7c*/ 	.word	0x0002be00


	//   ....[114]....
        /*0e80*/ 	.word	0x0002bf00


	//   ....[115]....
        /*0e84*/ 	.word	0x0002bfb0


	//   ....[116]....
        /*0e88*/ 	.word	0x0002c010


	//   ....[117]....
        /*0e8c*/ 	.word	0x0002c0e0


	//   ....[118]....
        /*0e90*/ 	.word	0x0002c180


	//   ....[119]....
        /*0e94*/ 	.word	0x0002c250


	//   ....[120]....
        /*0e98*/ 	.word	0x0002c390


	//   ....[121]....
        /*0e9c*/ 	.word	0x0002c420


	//   ....[122]....
        /*0ea0*/ 	.word	0x0002c520


	//   ....[123]....
        /*0ea4*/ 	.word	0x0002c5c0


	//   ....[124]....
        /*0ea8*/ 	.word	0x0002c620


	//   ....[125]....
        /*0eac*/ 	.word	0x0002c710


	//   ....[126]....
        /*0eb0*/ 	.word	0x0002c770


	//   ....[127]....
        /*0eb4*/ 	.word	0x0002c810


	//   ....[128]....
        /*0eb8*/ 	.word	0x0002c910


	//   ....[129]....
        /*0ebc*/ 	.word	0x0002c980


	//   ....[130]....
        /*0ec0*/ 	.word	0x0002c9e0


	//   ....[131]....
        /*0ec4*/ 	.word	0x0002cae0


	//   ....[132]....
        /*0ec8*/ 	.word	0x0002cb40


	//   ....[133]....
        /*0ecc*/ 	.word	0x0002cc50


	//   ....[134]....
        /*0ed0*/ 	.word	0x0002ccb0


	//   ....[135]....
        /*0ed4*/ 	.word	0x0002cdc0


	//   ....[136]....
        /*0ed8*/ 	.word	0x0002ce20


	//   ....[137]....
        /*0edc*/ 	.word	0x0002cf30


	//   ....[138]....
        /*0ee0*/ 	.word	0x0002cf90


	//   ....[139]....
        /*0ee4*/ 	.word	0x0002d0a0


	//   ....[140]....
        /*0ee8*/ 	.word	0x0002d100


	//   ....[141]....
        /*0eec*/ 	.word	0x0002d210


	//   ....[142]....
        /*0ef0*/ 	.word	0x0002d270


	//   ....[143]....
        /*0ef4*/ 	.word	0x0002d310


	//   ....[144]....
        /*0ef8*/ 	.word	0x0002d4a0


	//   ....[145]....
        /*0efc*/ 	.word	0x0002d540


	//   ....[146]....
        /*0f00*/ 	.word	0x0002d5a0


	//   ....[147]....
        /*0f04*/ 	.word	0x0002d660


	//   ....[148]....
        /*0f08*/ 	.word	0x0002d6c0


	//   ....[149]....
        /*0f0c*/ 	.word	0x0002d780


	//   ....[150]....
        /*0f10*/ 	.word	0x0002d7e0


	//   ....[151]....
        /*0f14*/ 	.word	0x0002d8a0


	//   ....[152]....
        /*0f18*/ 	.word	0x0002d990


	//   ....[153]....
        /*0f1c*/ 	.word	0x0002da20


	//   ....[154]....
        /*0f20*/ 	.word	0x0002da80


	//   ....[155]....
        /*0f24*/ 	.word	0x0002db40


	//   ....[156]....
        /*0f28*/ 	.word	0x0002dba0


	//   ....[157]....
        /*0f2c*/ 	.word	0x0002dc60


	//   ....[158]....
        /*0f30*/ 	.word	0x0002dcc0


	//   ....[159]....
        /*0f34*/ 	.word	0x0002dd80


	//   ....[160]....
        /*0f38*/ 	.word	0x0002df60


	//   ....[161]....
        /*0f3c*/ 	.word	0x0002e000


	//   ....[162]....
        /*0f40*/ 	.word	0x0002e120


	//   ....[163]....
        /*0f44*/ 	.word	0x0002e190


	//   ....[164]....
        /*0f48*/ 	.word	0x0002e200


	//   ....[165]....
        /*0f4c*/ 	.word	0x0002e270


	//   ....[166]....
        /*0f50*/ 	.word	0x0002e2e0


	//   ....[167]....
        /*0f54*/ 	.word	0x0002e360


	//   ....[168]....
        /*0f58*/ 	.word	0x0002e3f0


	//   ....[169]....
        /*0f5c*/ 	.word	0x0002e480


	//   ....[170]....
        /*0f60*/ 	.word	0x0002e4f0


	//   ....[171]....
        /*0f64*/ 	.word	0x0002e560


	//   ....[172]....
        /*0f68*/ 	.word	0x0002e5d0


	//   ....[173]....
        /*0f6c*/ 	.word	0x0002e650


	//   ....[174]....
        /*0f70*/ 	.word	0x0002e6c0


	//   ....[175]....
        /*0f74*/ 	.word	0x0002e760


	//   ....[176]....
        /*0f78*/ 	.word	0x0002e7f0


	//   ....[177]....
        /*0f7c*/ 	.word	0x0002e910


	//----- nvinfo : EIATTR_REG_RECONFIG
	.align		4
.L_486:
        /*0f80*/ 	.byte	0x01, 0x54
	.zero		2


	//----- nvinfo : EIATTR_SYSCALL_OFFSETS
	.align		4
        /*0f84*/ 	.byte	0x04, 0x46
        /*0f86*/ 	.short	(.L_488 - .L_487)


	//   ....[0]....
.L_487:
        /*0f88*/ 	.word	0x00001d70


	//   ....[1]....
        /*0f8c*/ 	.word	0x00001ec0


	//   ....[2]....
        /*0f90*/ 	.word	0x00008280


	//   ....[3]....
        /*0f94*/ 	.word	0x00008830


	//   ....[4]....
        /*0f98*/ 	.word	0x00022cd0


	//   ....[5]....
        /*0f9c*/ 	.word	0x00022e40


	//   ....[6]....
        /*0fa0*/ 	.word	0x00022f90


	//   ....[7]....
        /*0fa4*/ 	.word	0x000230d0


	//   ....[8]....
        /*0fa8*/ 	.word	0x000241a0


	//----- nvinfo : EIATTR_MBARRIER_INSTR_OFFSETS
	.align		4
.L_488:
        /*0fac*/ 	.byte	0x04, 0x39
        /*0fae*/ 	.short	(.L_490 - .L_489)


	//   ....[0]....
.L_489:
        /*0fb0*/ 	.word	0x00000270
        /*0fb4*/ 	.word	0x000000ff
        /*0fb8*/ 	.word	0x00028400
        /*0fbc*/ 	.short	0x0100
        /*0fbe*/ 	.byte	0x08
	.zero		1


	//   ....[1]....
        /*0fc0*/ 	.word	0x00000280
        /*0fc4*/ 	.word	0x000000ff
        /*0fc8*/ 	.word	0x00028420
        /*0fcc*/ 	.short	0x0100
        /*0fce*/ 	.byte	0x08
	.zero		1


	//   ....[2]....
        /*0fd0*/ 	.word	0x00000370
        /*0fd4*/ 	.word	0x000000ff
        /*0fd8*/ 	.word	0x00028430
        /*0fdc*/ 	.short	0x0100
        /*0fde*/ 	.byte	0x08
	.zero		1


	//   ....[3]....
        /*0fe0*/ 	.word	0x00000380
        /*0fe4*/ 	.word	0x000000ff
        /*0fe8*/ 	.word	0x00028440
        /*0fec*/ 	.short	0x0100
        /*0fee*/ 	.byte	0x08
	.zero		1


	//   ....[4]....
        /*0ff0*/ 	.word	0x00000390
        /*0ff4*/ 	.word	0x000000ff
        /*0ff8*/ 	.word	0x00028438
        /*0ffc*/ 	.short	0x0100
        /*0ffe*/ 	.byte	0x08
	.zero		1


	//   ....[5]....
        /*1000*/ 	.word	0x000003a0
        /*1004*/ 	.word	0x000000ff
        /*1008*/ 	.word	0x00028448
        /*100c*/ 	.short	0x0100
        /*100e*/ 	.byte	0x08
	.zero		1


	//   ....[6]....
        /*1010*/ 	.word	0x000004d0
        /*1014*/ 	.word	0x000000ff
        /*1018*/ 	.word	0x00028450
        /*101c*/ 	.short	0x0100
        /*101e*/ 	.byte	0x08
	.zero		1


	//   ....[7]....
        /*1020*/ 	.word	0x000004e0
        /*1024*/ 	.word	0x000000ff
        /*1028*/ 	.word	0x00028460
        /*102c*/ 	.short	0x0100
        /*102e*/ 	.byte	0x08
	.zero		1


	//   ....[8]....
        /*1030*/ 	.word	0x000004f0
        /*1034*/ 	.word	0x000000ff
        /*1038*/ 	.word	0x00028458
        /*103c*/ 	.short	0x0100
        /*103e*/ 	.byte	0x08
	.zero		1


	//   ....[9]....
        /*1040*/ 	.word	0x00000500
        /*1044*/ 	.word	0x000000ff
        /*1048*/ 	.word	0x00028468
        /*104c*/ 	.short	0x0100
        /*104e*/ 	.byte	0x08
	.zero		1


	//   ....[10]....
        /*1050*/ 	.word	0x000005f0
        /*1054*/ 	.word	0x000000ff
        /*1058*/ 	.word	0x00028470
        /*105c*/ 	.short	0x0100
        /*105e*/ 	.byte	0x06
	.zero		1


	//   ....[11]....
        /*1060*/ 	.word	0x00000600
        /*1064*/ 	.word	0x000000ff
        /*1068*/ 	.word	0x00028480
        /*106c*/ 	.short	0x0100
        /*106e*/ 	.byte	0x06
	.zero		1


	//   ....[12]....
        /*1070*/ 	.word	0x00000610
        /*1074*/ 	.word	0x000000ff
        /*1078*/ 	.word	0x00028478
        /*107c*/ 	.short	0x0100
        /*107e*/ 	.byte	0x06
	.zero		1


	//   ....[13]....
        /*1080*/ 	.word	0x00000620
        /*1084*/ 	.word	0x000000ff
        /*1088*/ 	.word	0x00028488
        /*108c*/ 	.short	0x0100
        /*108e*/ 	.byte	0x06
	.zero		1


	//   ....[14]....
        /*1090*/ 	.word	0x00000750
        /*1094*/ 	.word	0x000000ff
        /*1098*/ 	.word	0x00028490
        /*109c*/ 	.short	0x0100
        /*109e*/ 	.byte	0x08
	.zero		1


	//   ....[15]....
        /*10a0*/ 	.word	0x00000760
        /*10a4*/ 	.word	0x000000ff
        /*10a8*/ 	.word	0x000284a0
        /*10ac*/ 	.short	0x0100
        /*10ae*/ 	.byte	0x08
	.zero		1


	//   ....[16]....
        /*10b0*/ 	.word	0x00000770
        /*10b4*/ 	.word	0x000000ff
        /*10b8*/ 	.word	0x00028498
        /*10bc*/ 	.short	0x0100
        /*10be*/ 	.byte	0x08
	.zero		1


	//   ....[17]....
        /*10c0*/ 	.word	0x00000780
        /*10c4*/ 	.word	0x000000ff
        /*10c8*/ 	.word	0x000284a8
        /*10cc*/ 	.short	0x0100
        /*10ce*/ 	.byte	0x08
	.zero		1


	//   ....[18]....
        /*10d0*/ 	.word	0x000008c0
        /*10d4*/ 	.word	0x000000ff
        /*10d8*/ 	.word	0x000284b0
        /*10dc*/ 	.short	0x0100
        /*10de*/ 	.byte	0x08
	.zero		1


	//   ....[19]....
        /*10e0*/ 	.word	0x000008d0
        /*10e4*/ 	.word	0x000000ff
        /*10e8*/ 	.word	0x000284c0
        /*10ec*/ 	.short	0x0100
        /*10ee*/ 	.byte	0x08
	.zero		1


	//   ....[20]....
        /*10f0*/ 	.word	0x000008e0
        /*10f4*/ 	.word	0x000000ff
        /*10f8*/ 	.word	0x000284b8
        /*10fc*/ 	.short	0x0100
        /*10fe*/ 	.byte	0x08
	.zero		1


	//   ....[21]....
        /*1100*/ 	.word	0x000008f0
        /*1104*/ 	.word	0x000000ff
        /*1108*/ 	.word	0x000284c8
        /*110c*/ 	.short	0x0100
        /*110e*/ 	.byte	0x08
	.zero		1


	//   ....[22]....
        /*1110*/ 	.word	0x00002c20
        /*1114*/ 	.word	0x00000048
        /*1118*/ 	.word	0x00028490
        /*111c*/ 	.short	0x010a
        /*111e*/ 	.byte	0x3f
	.zero		1


	//   ....[23]....
        /*1120*/ 	.word	0x00004d70
        /*1124*/ 	.word	0x00000048
        /*1128*/ 	.word	0x00028490
        /*112c*/ 	.short	0x010a
        /*112e*/ 	.byte	0x3f
	.zero		1


	//   ....[24]....
        /*1130*/ 	.word	0x00006de0
        /*1134*/ 	.word	0x00000048
        /*1138*/ 	.word	0x00028490
        /*113c*/ 	.short	0x010a
        /*113e*/ 	.byte	0x3f
	.zero		1


	//   ....[25]....
        /*1140*/ 	.word	0x00007280
        /*1144*/ 	.word	0x00000000
        /*1148*/ 	.word	0x00000000
        /*114c*/ 	.short	0x0101
        /*114e*/ 	.byte	0x3f
	.zero		1


	//   ....[26]....
        /*1150*/ 	.word	0x000072c0
        /*1154*/ 	.word	0x00000048
        /*1158*/ 	.word	0x000284b0
        /*115c*/ 	.short	0x010a
        /*115e*/ 	.byte	0x3f
	.zero		1


	//   ....[27]....
        /*1160*/ 	.word	0x000076f0
        /*1164*/ 	.word	0x00000048
        /*1168*/ 	.word	0x00000000
        /*116c*/ 	.short	0x0101
        /*116e*/ 	.byte	0x3f
	.zero		1


	//   ....[28]....
        /*1170*/ 	.word	0x00008590
        /*1174*/ 	.word	0x000000b8
        /*1178*/ 	.word	0x00028400
        /*117c*/ 	.short	0x010a
        /*117e*/ 	.byte	0x3f
	.zero		1


	//   ....[29]....
        /*1180*/ 	.word	0x000085e0
        /*1184*/ 	.word	0x000000b8
        /*1188*/ 	.word	0x00028400
        /*118c*/ 	.short	0x010a
        /*118e*/ 	.byte	0x3f
	.zero		1


	//   ....[30]....
        /*1190*/ 	.word	0x000092f0
        /*1194*/ 	.word	0x000000b8
        /*1198*/ 	.word	0x00028400
        /*119c*/ 	.short	0x010a
        /*119e*/ 	.byte	0x3f
	.zero		1


	//   ....[31]....
        /*11a0*/ 	.word	0x0000da60
        /*11a4*/ 	.word	0x000000b8
        /*11a8*/ 	.word	0x00028400
        /*11ac*/ 	.short	0x010a
        /*11ae*/ 	.byte	0x3f
	.zero		1


	//   ....[32]....
        /*11b0*/ 	.word	0x00011bd0
        /*11b4*/ 	.word	0x00000005
        /*11b8*/ 	.word	0x00028430
        /*11bc*/ 	.short	0x010a
        /*11be*/ 	.byte	0x3f
	.zero		1


	//   ....[33]....
        /*11c0*/ 	.word	0x00011c10
        /*11c4*/ 	.word	0x00000005
        /*11c8*/ 	.word	0x00028430
        /*11cc*/ 	.short	0x010a
        /*11ce*/ 	.byte	0x3f
	.zero		1


	//   ....[34]....
        /*11d0*/ 	.word	0x000125f0
        /*11d4*/ 	.word	0x00000003
        /*11d8*/ 	.word	0x00000000
        /*11dc*/ 	.short	0x0101
        /*11de*/ 	.byte	0x3f
	.zero		1


	//   ....[35]....
        /*11e0*/ 	.word	0x00013dd0
        /*11e4*/ 	.word	0x00000005
        /*11e8*/ 	.word	0x00028450
        /*11ec*/ 	.short	0x010a
        /*11ee*/ 	.byte	0x3f
	.zero		1


	//   ....[36]....
        /*11f0*/ 	.word	0x00013e20
        /*11f4*/ 	.word	0x00000005
        /*11f8*/ 	.word	0x00028450
        /*11fc*/ 	.short	0x010a
        /*11fe*/ 	.byte	0x3f
	.zero		1


	//   ....[37]....
        /*1200*/ 	.word	0x00014050
        /*1204*/ 	.word	0x00000005
        /*1208*/ 	.word	0x00000000
        /*120c*/ 	.short	0x0101
        /*120e*/ 	.byte	0x3f
	.zero		1


	//   ....[38]....
        /*1210*/ 	.word	0x00014380
        /*1214*/ 	.word	0x0000000a
        /*1218*/ 	.word	0x00028430
        /*121c*/ 	.short	0x010a
        /*121e*/ 	.byte	0x3f
	.zero		1


	//   ....[39]....
        /*1220*/ 	.word	0x00014400
        /*1224*/ 	.word	0x0000000a
        /*1228*/ 	.word	0x00028430
        /*122c*/ 	.short	0x010a
        /*122e*/ 	.byte	0x3f
	.zero		1


	//   ....[40]....
        /*1230*/ 	.word	0x00014b50
        /*1234*/ 	.word	0x0000000c
        /*1238*/ 	.word	0x00000000
        /*123c*/ 	.short	0x0101
        /*123e*/ 	.byte	0x3f
	.zero		1


	//   ....[41]....
        /*1240*/ 	.word	0x000169e0
        /*1244*/ 	.word	0x0000000a
        /*1248*/ 	.word	0x00028450
        /*124c*/ 	.short	0x010a
        /*124e*/ 	.byte	0x3f
	.zero		1


	//   ....[42]....
        /*1250*/ 	.word	0x00016a50
        /*1254*/ 	.word	0x0000000a
        /*1258*/ 	.word	0x00028450
        /*125c*/ 	.short	0x010a
        /*125e*/ 	.byte	0x3f
	.zero		1


	//   ....[43]....
        /*1260*/ 	.word	0x00016c30
        /*1264*/ 	.word	0x0000000a
        /*1268*/ 	.word	0x00000000
        /*126c*/ 	.short	0x0101
        /*126e*/ 	.byte	0x3f
	.zero		1


	//   ....[44]....
        /*1270*/ 	.word	0x00016ff0
        /*1274*/ 	.word	0x0000000c
        /*1278*/ 	.word	0x00028430
        /*127c*/ 	.short	0x010a
        /*127e*/ 	.byte	0x3f
	.zero		1


	//   ....[45]....
        /*1280*/ 	.word	0x00017070
        /*1284*/ 	.word	0x0000000c
        /*1288*/ 	.word	0x00028430
        /*128c*/ 	.short	0x010a
        /*128e*/ 	.byte	0x3f
	.zero		1


	//   ....[46]....
        /*1290*/ 	.word	0x00018730
        /*1294*/ 	.word	0x0000000e
        /*1298*/ 	.word	0x00000000
        /*129c*/ 	.short	0x0101
        /*129e*/ 	.byte	0x3f
	.zero		1


	//   ....[47]....
        /*12a0*/ 	.word	0x00018bb0
        /*12a4*/ 	.word	0x0000000c
        /*12a8*/ 	.word	0x00028450
        /*12ac*/ 	.short	0x010a
        /*12ae*/ 	.byte	0x3f
	.zero		1


	//   ....[48]....
        /*12b0*/ 	.word	0x00018c20
        /*12b4*/ 	.word	0x0000000c
        /*12b8*/ 	.word	0x00028450
        /*12bc*/ 	.short	0x010a
        /*12be*/ 	.byte	0x3f
	.zero		1


	//   ....[49]....
        /*12c0*/ 	.word	0x00018de0
        /*12c4*/ 	.word	0x0000000c
        /*12c8*/ 	.word	0x00000000
        /*12cc*/ 	.short	0x0101
        /*12ce*/ 	.byte	0x3f
	.zero		1


	//   ....[50]....
        /*12d0*/ 	.word	0x00018f00
        /*12d4*/ 	.word	0x0000000b
        /*12d8*/ 	.word	0x00028430
        /*12dc*/ 	.short	0x010a
        /*12de*/ 	.byte	0x3f
	.zero		1


	//   ....[51]....
        /*12e0*/ 	.word	0x00018f80
        /*12e4*/ 	.word	0x0000000b
        /*12e8*/ 	.word	0x00028430
        /*12ec*/ 	.short	0x010a
        /*12ee*/ 	.byte	0x3f
	.zero		1


	//   ....[52]....
        /*12f0*/ 	.word	0x000196e0
        /*12f4*/ 	.word	0x00000006
        /*12f8*/ 	.word	0x00000000
        /*12fc*/ 	.short	0x0101
        /*12fe*/ 	.byte	0x3f
	.zero		1


	//   ....[53]....
        /*1300*/ 	.word	0x0001b520
        /*1304*/ 	.word	0x0000000b
        /*1308*/ 	.word	0x00028450
        /*130c*/ 	.short	0x010a
        /*130e*/ 	.byte	0x3f
	.zero		1


	//   ....[54]....
        /*1310*/ 	.word	0x0001b590
        /*1314*/ 	.word	0x0000000b
        /*1318*/ 	.word	0x00028450
        /*131c*/ 	.short	0x010a
        /*131e*/ 	.byte	0x3f
	.zero		1


	//   ....[55]....
        /*1320*/ 	.word	0x0001b770
        /*1324*/ 	.word	0x0000000b
        /*1328*/ 	.word	0x00000000
        /*132c*/ 	.short	0x0101
        /*132e*/ 	.byte	0x3f
	.zero		1


	//   ....[56]....
        /*1330*/ 	.word	0x0001e9f0
        /*1334*/ 	.word	0x00000000
        /*1338*/ 	.word	0x00000000
        /*133c*/ 	.short	0x0101
        /*133e*/ 	.byte	0x3f
	.zero		1


	//   ....[57]....
        /*1340*/ 	.word	0x00021740
        /*1344*/ 	.word	0x00000017
        /*1348*/ 	.word	0x00028420
        /*134c*/ 	.short	0x010a
        /*134e*/ 	.byte	0x3f
	.zero		1


	//   ....[58]....
        /*1350*/ 	.word	0x000217d0
        /*1354*/ 	.word	0x0000000c
        /*1358*/ 	.word	0x000284a0
        /*135c*/ 	.short	0x010a
        /*135e*/ 	.byte	0x3f
	.zero		1


	//   ....[59]....
        /*1360*/ 	.word	0x00021b20
        /*1364*/ 	.word	0x0000000c
        /*1368*/ 	.word	0x000284c0
        /*136c*/ 	.short	0x010a
        /*136e*/ 	.byte	0x3f
	.zero		1


	//   ....[60]....
        /*1370*/ 	.word	0x00021f40
        /*1374*/ 	.word	0x0000000b
        /*1378*/ 	.word	0x000284a0
        /*137c*/ 	.short	0x010a
        /*137e*/ 	.byte	0x3f
	.zero		1


	//   ....[61]....
        /*1380*/ 	.word	0x00022280
        /*1384*/ 	.word	0x0000000b
        /*1388*/ 	.word	0x000284c0
        /*138c*/ 	.short	0x010a
        /*138e*/ 	.byte	0x3f
	.zero		1


	//   ....[62]....
        /*1390*/ 	.word	0x000234f0
        /*1394*/ 	.word	0x00000006
        /*1398*/ 	.word	0x00028480
        /*139c*/ 	.short	0x010a
        /*139e*/ 	.byte	0x3f
	.zero		1


	//   ....[63]....
        /*13a0*/ 	.word	0x00023980
        /*13a4*/ 	.word	0x00000006
        /*13a8*/ 	.word	0x00028470
        /*13ac*/ 	.short	0x0107
        /*13ae*/ 	.byte	0x3f
	.zero		1


	//   ....[64]....
        /*13b0*/ 	.word	0x00023a30
        /*13b4*/ 	.word	0x00000006
        /*13b8*/ 	.word	0x00028470
        /*13bc*/ 	.short	0x0101
        /*13be*/ 	.byte	0x3f
	.zero		1


	//   ....[65]....
        /*13c0*/ 	.word	0x00023a60
        /*13c4*/ 	.word	0x00000006
        /*13c8*/ 	.word	0x00028440
        /*13cc*/ 	.short	0x010a
        /*13ce*/ 	.byte	0x3f
	.zero		1


	//   ....[66]....
        /*13d0*/ 	.word	0x00023e90
        /*13d4*/ 	.word	0x00000006
        /*13d8*/ 	.word	0x00028430
        /*13dc*/ 	.short	0x0107
        /*13de*/ 	.byte	0x3f
	.zero		1


	//   ....[67]....
        /*13e0*/ 	.word	0x00023f50
        /*13e4*/ 	.word	0x00000006
        /*13e8*/ 	.word	0x00028430
        /*13ec*/ 	.short	0x0101
        /*13ee*/ 	.byte	0x3f
	.zero		1


	//   ....[68]....
        /*13f0*/ 	.word	0x00024af0
        /*13f4*/ 	.word	0x00000017
        /*13f8*/ 	.word	0x00028400
        /*13fc*/ 	.short	0x0107
        /*13fe*/ 	.byte	0x3f
	.zero		1


	//   ....[69]....
        /*1400*/ 	.word	0x00024c00
        /*1404*/ 	.word	0x00000017
        /*1408*/ 	.word	0x00028400
        /*140c*/ 	.short	0x0101
        /*140e*/ 	.byte	0x3f
	.zero		1


	//   ....[70]....
        /*1410*/ 	.word	0x00024c20
        /*1414*/ 	.word	0x00000017
        /*1418*/ 	.word	0x00028420
        /*141c*/ 	.short	0x010a
        /*141e*/ 	.byte	0x3f
	.zero		1


	//   ....[71]....
        /*1420*/ 	.word	0x00024f60
        /*1424*/ 	.word	0x00000000
        /*1428*/ 	.word	0x00028480
        /*142c*/ 	.short	0x010a
        /*142e*/ 	.byte	0x3f
	.zero		1


	//   ....[72]....
        /*1430*/ 	.word	0x00025310
        /*1434*/ 	.word	0x00000000
        /*1438*/ 	.word	0x00028470
        /*143c*/ 	.short	0x0107
        /*143e*/ 	.byte	0x3f
	.zero		1


	//   ....[73]....
        /*1440*/ 	.word	0x000253c0
        /*1444*/ 	.word	0x00000000
        /*1448*/ 	.word	0x00028470
        /*144c*/ 	.short	0x0101
        /*144e*/ 	.byte	0x3f
	.zero		1


	//   ....[74]....
        /*1450*/ 	.word	0x000253f0
        /*1454*/ 	.word	0x00000000
        /*1458*/ 	.word	0x00028440
        /*145c*/ 	.short	0x010a
        /*145e*/ 	.byte	0x3f
	.zero		1


	//   ....[75]....
        /*1460*/ 	.word	0x00025770
        /*1464*/ 	.word	0x00000000
        /*1468*/ 	.word	0x00028430
        /*146c*/ 	.short	0x0107
        /*146e*/ 	.byte	0x3f
	.zero		1


	//   ....[76]....
        /*1470*/ 	.word	0x00025820
        /*1474*/ 	.word	0x00000000
        /*1478*/ 	.word	0x00028430
        /*147c*/ 	.short	0x0101
        /*147e*/ 	.byte	0x3f
	.zero		1


	//   ....[77]....
        /*1480*/ 	.word	0x000258b0
        /*1484*/ 	.word	0x00000003
        /*1488*/ 	.word	0x00028470
        /*148c*/ 	.short	0x010a
        /*148e*/ 	.byte	0x3f
	.zero		1


	//   ....[78]....
        /*1490*/ 	.word	0x00025930
        /*1494*/ 	.word	0x00000003
        /*1498*/ 	.word	0x00028460
        /*149c*/ 	.short	0x010a
        /*149e*/ 	.byte	0x3f
	.zero		1


	//   ....[79]....
        /*14a0*/ 	.word	0x00025ec0
        /*14a4*/ 	.word	0x00000003
        /*14a8*/ 	.word	0x00028450
        /*14ac*/ 	.short	0x0101
        /*14ae*/ 	.byte	0x3f
	.zero		1


	//   ....[80]....
        /*14b0*/ 	.word	0x00025f50
        /*14b4*/ 	.word	0x00000003
        /*14b8*/ 	.word	0x00000000
        /*14bc*/ 	.short	0x0101
        /*14be*/ 	.byte	0x3f
	.zero		1


	//   ....[81]....
        /*14c0*/ 	.word	0x00026110
        /*14c4*/ 	.word	0x00000000
        /*14c8*/ 	.word	0x00028470
        /*14cc*/ 	.short	0x010a
        /*14ce*/ 	.byte	0x3f
	.zero		1


	//   ....[82]....
        /*14d0*/ 	.word	0x00026180
        /*14d4*/ 	.word	0x00000000
        /*14d8*/ 	.word	0x00028460
        /*14dc*/ 	.short	0x010a
        /*14de*/ 	.byte	0x3f
	.zero		1


	//   ....[83]....
        /*14e0*/ 	.word	0x00026720
        /*14e4*/ 	.word	0x00000000
        /*14e8*/ 	.word	0x00028450
        /*14ec*/ 	.short	0x0101
        /*14ee*/ 	.byte	0x3f
	.zero		1


	//   ....[84]....
        /*14f0*/ 	.word	0x000267e0
        /*14f4*/ 	.word	0x00000000
        /*14f8*/ 	.word	0x00000000
        /*14fc*/ 	.short	0x0101
        /*14fe*/ 	.byte	0x3f
	.zero		1


	//   ....[85]....
        /*1500*/ 	.word	0x000274e0
        /*1504*/ 	.word	0x00000004
        /*1508*/ 	.word	0x00028420
        /*150c*/ 	.short	0x010a
        /*150e*/ 	.byte	0x3f
	.zero		1


	//   ....[86]....
        /*1510*/ 	.word	0x00027670
        /*1514*/ 	.word	0x00000005
        /*1518*/ 	.word	0x00028440
        /*151c*/ 	.short	0x010a
        /*151e*/ 	.byte	0x3f
	.zero		1


	//   ....[87]....
        /*1520*/ 	.word	0x00027710
        /*1524*/ 	.word	0x00000019
        /*1528*/ 	.word	0x00028440
        /*152c*/ 	.short	0x010a
        /*152e*/ 	.byte	0x3f
	.zero		1


	//   ....[88]....
        /*1530*/ 	.word	0x00027750
        /*1534*/ 	.word	0x00000005
        /*1538*/ 	.word	0x00028460
        /*153c*/ 	.short	0x010a
        /*153e*/ 	.byte	0x3f
	.zero		1


	//   ....[89]....
        /*1540*/ 	.word	0x00027790
        /*1544*/ 	.word	0x00000019
        /*1548*/ 	.word	0x00028460
        /*154c*/ 	.short	0x010a
        /*154e*/ 	.byte	0x3f
	.zero		1


	//   ....[90]....
        /*1550*/ 	.word	0x000277d0
        /*1554*/ 	.word	0x00000005
        /*1558*/ 	.word	0x00028480
        /*155c*/ 	.short	0x010a
        /*155e*/ 	.byte	0x3f
	.zero		1


	//   ....[91]....
        /*1560*/ 	.word	0x00027810
        /*1564*/ 	.word	0x00000019
        /*1568*/ 	.word	0x00028480
        /*156c*/ 	.short	0x010a
        /*156e*/ 	.byte	0x3f
	.zero		1


	//   ....[92]....
        /*1570*/ 	.word	0x00027870
        /*1574*/ 	.word	0x00000048
        /*1578*/ 	.word	0x00028490
        /*157c*/ 	.short	0x010a
        /*157e*/ 	.byte	0x3f
	.zero		1


	//   ....[93]....
        /*1580*/ 	.word	0x00027b00
        /*1584*/ 	.word	0x00000048
        /*1588*/ 	.word	0x00028490
        /*158c*/ 	.short	0x010a
        /*158e*/ 	.byte	0x3f
	.zero		1


	//   ....[94]....
        /*1590*/ 	.word	0x00027da0
        /*1594*/ 	.word	0x00000048
        /*1598*/ 	.word	0x00028490
        /*159c*/ 	.short	0x010a
        /*159e*/ 	.byte	0x3f
	.zero		1


	//   ....[95]....
        /*15a0*/ 	.word	0x00028030
        /*15a4*/ 	.word	0x00000048
        /*15a8*/ 	.word	0x000284b0
        /*15ac*/ 	.short	0x010a
        /*15ae*/ 	.byte	0x3f
	.zero		1


	//   ....[96]....
        /*15b0*/ 	.word	0x00028870
        /*15b4*/ 	.word	0x000000b8
        /*15b8*/ 	.word	0x00028400
        /*15bc*/ 	.short	0x010a
        /*15be*/ 	.byte	0x3f
	.zero		1


	//   ....[97]....
        /*15c0*/ 	.word	0x000291f0
        /*15c4*/ 	.word	0x000000b8
        /*15c8*/ 	.word	0x00028400
        /*15cc*/ 	.short	0x010a
        /*15ce*/ 	.byte	0x3f
	.zero		1


	//   ....[98]....
        /*15d0*/ 	.word	0x00029240
        /*15d4*/ 	.word	0x00000005
        /*15d8*/ 	.word	0x00028430
        /*15dc*/ 	.short	0x010a
        /*15de*/ 	.byte	0x3f
	.zero		1


	//   ....[99]....
        /*15e0*/ 	.word	0x00029290
        /*15e4*/ 	.word	0x00000005
        /*15e8*/ 	.word	0x00028450
        /*15ec*/ 	.short	0x010a
        /*15ee*/ 	.byte	0x3f
	.zero		1


	//   ....[100]....
        /*15f0*/ 	.word	0x000292e0
        /*15f4*/ 	.word	0x0000000a
        /*15f8*/ 	.word	0x00028430
        /*15fc*/ 	.short	0x010a
        /*15fe*/ 	.byte	0x3f
	.zero		1


	//   ....[101]....
        /*1600*/ 	.word	0x00029330
        /*1604*/ 	.word	0x0000000a
        /*1608*/ 	.word	0x00028450
        /*160c*/ 	.short	0x010a
        /*160e*/ 	.byte	0x3f
	.zero		1


	//   ....[102]....
        /*1610*/ 	.word	0x00029380
        /*1614*/ 	.word	0x0000000c
        /*1618*/ 	.word	0x00028430
        /*161c*/ 	.short	0x010a
        /*161e*/ 	.byte	0x3f
	.zero		1


	//   ....[103]....
        /*1620*/ 	.word	0x000293d0
        /*1624*/ 	.word	0x0000000c
        /*1628*/ 	.word	0x00028450
        /*162c*/ 	.short	0x010a
        /*162e*/ 	.byte	0x3f
	.zero		1


	//   ....[104]....
        /*1630*/ 	.word	0x00029420
        /*1634*/ 	.word	0x0000000b
        /*1638*/ 	.word	0x00028430
        /*163c*/ 	.short	0x010a
        /*163e*/ 	.byte	0x3f
	.zero		1


	//   ....[105]....
        /*1640*/ 	.word	0x00029470
        /*1644*/ 	.word	0x0000000b
        /*1648*/ 	.word	0x00028450
        /*164c*/ 	.short	0x010a
        /*164e*/ 	.byte	0x3f
	.zero		1


	//   ....[106]....
        /*1650*/ 	.word	0x0002ba40
        /*1654*/ 	.word	0x00000017
        /*1658*/ 	.word	0x00028420
        /*165c*/ 	.short	0x010a
        /*165e*/ 	.byte	0x3f
	.zero		1


	//   ....[107]....
        /*1660*/ 	.word	0x0002ba90
        /*1664*/ 	.word	0x0000000c
        /*1668*/ 	.word	0x000284a0
        /*166c*/ 	.short	0x010a
        /*166e*/ 	.byte	0x3f
	.zero		1


	//   ....[108]....
        /*1670*/ 	.word	0x0002bae0
        /*1674*/ 	.word	0x0000000c
        /*1678*/ 	.word	0x000284c0
        /*167c*/ 	.short	0x010a
        /*167e*/ 	.byte	0x3f
	.zero		1


	//   ....[109]....
        /*1680*/ 	.word	0x0002bb30
        /*1684*/ 	.word	0x0000000b
        /*1688*/ 	.word	0x000284a0
        /*168c*/ 	.short	0x010a
        /*168e*/ 	.byte	0x3f
	.zero		1


	//   ....[110]....
        /*1690*/ 	.word	0x0002bb80
        /*1694*/ 	.word	0x0000000b
        /*1698*/ 	.word	0x000284c0
        /*169c*/ 	.short	0x010a
        /*169e*/ 	.byte	0x3f
	.zero		1


	//   ....[111]....
        /*16a0*/ 	.word	0x0002bca0
        /*16a4*/ 	.word	0x00000006
        /*16a8*/ 	.word	0x00028480
        /*16ac*/ 	.short	0x010a
        /*16ae*/ 	.byte	0x3f
	.zero		1


	//   ....[112]....
        /*16b0*/ 	.word	0x0002c2e0
        /*16b4*/ 	.word	0x00000006
        /*16b8*/ 	.word	0x00028440
        /*16bc*/ 	.short	0x010a
        /*16be*/ 	.byte	0x3f
	.zero		1


	//   ....[113]....
        /*16c0*/ 	.word	0x0002d3a0
        /*16c4*/ 	.word	0x00000017
        /*16c8*/ 	.word	0x00028420
        /*16cc*/ 	.short	0x010a
        /*16ce*/ 	.byte	0x3f
	.zero		1


	//   ....[114]....
        /*16d0*/ 	.word	0x0002d3f0
        /*16d4*/ 	.word	0x00000000
        /*16d8*/ 	.word	0x00028480
        /*16dc*/ 	.short	0x010a
        /*16de*/ 	.byte	0x3f
	.zero		1


	//   ....[115]....
        /*16e0*/ 	.word	0x0002d8e0
        /*16e4*/ 	.word	0x00000000
        /*16e8*/ 	.word	0x00028440
        /*16ec*/ 	.short	0x010a
        /*16ee*/ 	.byte	0x3f
	.zero		1


	//   ....[116]....
        /*16f0*/ 	.word	0x0002ddc0
        /*16f4*/ 	.word	0x00000003
        /*16f8*/ 	.word	0x00028470
        /*16fc*/ 	.short	0x010a
        /*16fe*/ 	.byte	0x3f
	.zero		1


	//   ....[117]....
        /*1700*/ 	.word	0x0002de10
        /*1704*/ 	.word	0x00000003
        /*1708*/ 	.word	0x00028460
        /*170c*/ 	.short	0x010a
        /*170e*/ 	.byte	0x3f
	.zero		1


	//   ....[118]....
        /*1710*/ 	.word	0x0002de60
        /*1714*/ 	.word	0x00000000
        /*1718*/ 	.word	0x00028470
        /*171c*/ 	.short	0x010a
        /*171e*/ 	.byte	0x3f
	.zero		1


	//   ....[119]....
        /*1720*/ 	.word	0x0002deb0
        /*1724*/ 	.word	0x00000000
        /*1728*/ 	.word	0x00028460
        /*172c*/ 	.short	0x010a
        /*172e*/ 	.byte	0x3f
	.zero		1


	//   ....[120]....
        /*1730*/ 	.word	0x0002e830
        /*1734*/ 	.word	0x00000004
        /*1738*/ 	.word	0x00028420
        /*173c*/ 	.short	0x010a
        /*173e*/ 	.byte	0x3f
	.zero		1


	//   ....[121]....
        /*1740*/ 	.word	0x0002e9d0
        /*1744*/ 	.word	0x00000005
        /*1748*/ 	.word	0x00028440
        /*174c*/ 	.short	0x010a
        /*174e*/ 	.byte	0x3f
	.zero		1


	//   ....[122]....
        /*1750*/ 	.word	0x0002ea20
        /*1754*/ 	.word	0x00000019
        /*1758*/ 	.word	0x00028440
        /*175c*/ 	.short	0x010a
        /*175e*/ 	.byte	0x3f
	.zero		1


	//   ....[123]....
        /*1760*/ 	.word	0x0002ea70
        /*1764*/ 	.word	0x00000005
        /*1768*/ 	.word	0x00028460
        /*176c*/ 	.short	0x010a
        /*176e*/ 	.byte	0x3f
	.zero		1


	//   ....[124]....
        /*1770*/ 	.word	0x0002eac0
        /*1774*/ 	.word	0x00000019
        /*1778*/ 	.word	0x00028460
        /*177c*/ 	.short	0x010a
        /*177e*/ 	.byte	0x3f
	.zero		1


	//   ....[125]....
        /*1780*/ 	.word	0x0002eb10
        /*1784*/ 	.word	0x00000005
        /*1788*/ 	.word	0x00028480
        /*178c*/ 	.short	0x010a
        /*178e*/ 	.byte	0x3f
	.zero		1


	//----- nvinfo : EIATTR_NUM_MBARRIERS
	.align		4
.L_490:
        /*1790*/ 	.byte	0x03, 0x38
        /*1792*/ 	.short	0x0016


	//----- nvinfo : EIATTR_EXIT_INSTR_OFFSETS
	.align		4
        /*1794*/ 	.byte	0x04, 0x1c
        /*1796*/ 	.short	(.L_492 - .L_491)


	//   ....[0]....
.L_491:
        /*1798*/ 	.word	0x00027860


	//----- nvinfo : EIATTR_MAX_THREADS
	.align		4
.L_492:
        /*179c*/ 	.byte	0x04, 0x05
        /*179e*/ 	.short	(.L_494 - .L_493)
.L_493:
        /*17a0*/ 	.word	0x00000180
        /*17a4*/ 	.word	0x00000001
        /*17a8*/ 	.word	0x00000001


	//----- nvinfo : EIATTR_CRS_STACK_SIZE
	.align		4
.L_494:
        /*17ac*/ 	.byte	0x04, 0x1e
        /*17ae*/ 	.short	(.L_496 - .L_495)
.L_495:
        /*17b0*/ 	.word	0x00000000


	//----- nvinfo : EIATTR_CBANK_PARAM_SIZE
	.align		4
.L_496:
        /*17b4*/ 	.byte	0x03, 0x19
        /*17b6*/ 	.short	0x0af0


	//----- nvinfo : EIATTR_PARAM_CBANK
	.align		4
        /*17b8*/ 	.byte	0x04, 0x0a
        /*17ba*/ 	.short	(.L_498 - .L_497)
	.align		4
.L_497:
        /*17bc*/ 	.word	index@(.nv.constant0._ZN7cutlass13device_kernelIN5flash11enable_sm90INS1_16FlashAttnFwdSm90INS1_25CollectiveMainloopFwdSm90ILi2EN4cute5tupleIJNS5_1CILi1EEES8_S8_EEENS6_IJNS7_ILi128EEENS7_ILi64EEENS7_ILi256EEEEEELi256ENS_12float_e4m3_tEfNS_4arch4Sm90ELb0ELb1ELb1ELb1ELb1ELb1ELb0ELb1ELb0ELb1ELb0ELb0EEENS1_21CollectiveEpilogueFwdINS6_IJSA_SC_SB_EEES9_NS_10bfloat16_tESG_Li256ELb1ELb1ELb0ELb1EEENS1_36VarlenDynamicPersistentTileSchedulerILi128ELi64ELi256ELi128ELb0ELb1ELb1ELb1ELb0ELb1EEEEEEEEEvNT_6ParamsE)
        /*17c0*/ 	.short	0x0210
        /*17c2*/ 	.short	0x0af0


	//----- nvinfo : EIATTR_SW_WAR
	.align		4
.L_498:
        /*17c4*/ 	.byte	0x04, 0x36
        /*17c6*/ 	.short	(.L_500 - .L_499)
.L_499:
        /*17c8*/ 	.word	0x00000008
.L_500:


//--------------------- .nv.info._ZN7cutlass13device_kernelIN5flash11enable_sm90INS1_16FlashAttnFwdSm90INS1_25CollectiveMainloopFwdSm90ILi2EN4cute5tupleIJNS5_1CILi1EEES8_S8_EEENS6_IJNS7_ILi128EEESA_NS7_ILi256EEEEEELi256ENS_12float_e4m3_tEfNS_4arch4Sm90ELb1ELb0ELb1ELb0ELb1ELb0ELb0ELb1ELb0ELb1ELb0ELb0EEENS1_21CollectiveEpilogueFwdINS6_IJSA_SB_SA_EEES9_NS_10bfloat16_tESF_Li256ELb0ELb1ELb0ELb1EEENS1_30DynamicPersistentTileSchedulerILi256ELi128ELb0ELb1ELb1EEEEEEEEEvNT_6ParamsE --------------------------
	.section	.nv.info._ZN7cutlass13device_kernelIN5flash11enable_sm90INS1_16FlashAttnFwdSm90INS1_25CollectiveMainloopFwdSm90ILi2EN4cute5tupleIJNS5_1CILi1EEES8_S8_EEENS6_IJNS7_ILi128EEESA_NS7_ILi256EEEEEELi256ENS_12float_e4m3_tEfNS_4arch4Sm90ELb1ELb0ELb1ELb0ELb1ELb0ELb0ELb1ELb0ELb1ELb0ELb0EEENS1_21CollectiveEpilogueFwdINS6_IJSA_SB_SA_EEES9_NS_10bfloat16_tESF_Li256ELb0ELb1ELb0ELb1EEENS1_30DynamicPersistentTileSchedulerILi256ELi128ELb0ELb1ELb1EEEEEEEEEvNT_6ParamsE,"",@"SHT_CUDA_INFO"
	.sectionflags	@""
	.align	4


	//----- nvinfo : EIATTR_CUDA_API_VERSION
	.align		4
        /*0000*/ 	.byte	0x04, 0x37
        /*0002*/ 	.short	(.L_502 - .L_501)
.L_501:
        /*0004*/ 	.word	0x00000082


	//----- nvinfo : EIATTR_KPARAM_INFO
	.align		4
.L_502:
        /*0008*/ 	.byte	0x04, 0x17
        /*000a*/ 	.short	(.L_504 - .L_503)
.L_503:
        /*000c*/ 	.word	0x00000000
        /*0010*/ 	.short	0x0000
        /*0012*/ 	.short	0x0070
        /*0014*/ 	.byte	0x00, 0xf0, 0x01, 0x2a


	//----- nvinfo : EIATTR_SPARSE_MMA_MASK
	.align		4
.L_504:
        /*0018*/ 	.byte	0x03, 0x50
        /*001a*/ 	.short	0x0000


	//----- nvinfo : EIATTR_MAXREG_COUNT
	.align		4
        /*001c*/ 	.byte	0x03, 0x1b
        /*001e*/ 	.short	0x00a8


	//----- nvinfo : EIATTR_NUM_BARRIERS
	.align		4
        /*0020*/ 	.byte	0x02, 0x4c
        /*0022*/ 	.byte	0x10
	.zero		1


	//----- nvinfo : EIATTR_EXTERNS
	.align		4
        /*0024*/ 	.byte	0x04, 0x0f
        /*0026*/ 	.short	(.L_506 - .L_505)


	//   ....[0]....
	.align		4
.L_505:
        /*0028*/ 	.word	index@(__assertfail)


	//----- nvinfo : EIATTR_ANNOTATIONS
	.align		4
.L_506:
        /*002c*/ 	.byte	0x04, 0x55
        /*002e*/ 	.short	(.L_508 - .L_507)


	//   ....[0]....
.L_507:
        /* <DEDUP_REMOVED lines=10> */


	//----- nvinfo : EIATTR_MERCURY_ISA_VERSION
	.align		4
.L_508:
        /*00c0*/ 	.byte	0x03, 0x5f
        /*00c2*/ 	.short	0x0101


	//----- nvinfo : EIATTR_INT_WARP_WIDE_INSTR_OFFSETS
	.align		4
        /*00c4*/ 	.byte	0x04, 0x31
        /*00c6*/ 	.short	(.L_510 - .L_509)


	//   ....[0]....
.L_509:
        /*00c8*/ 	.word	0x000000c0


	//   ....[1]....
        /*00cc*/ 	.word	0x000000d0


	//   ....[2]....
        /*00d0*/ 	.word	0x00000170


	//   ....[3]....
        /*00d4*/ 	.word	0x0000f430


	//   ....[4]....
        /*00d8*/ 	.word	0x0000f4c0


	//   ....[5]....
        /*00dc*/ 	.word	0x00013280


	//   ....[6]....
        /*00e0*/ 	.word	0x00013310


	//----- nvinfo : EIATTR_COOP_GROUP_MASK_REGIDS
	.align		4
.L_510:
        /*00e4*/ 	.byte	0x04, 0x29
        /*00e6*/ 	.short	(.L_512 - .L_511)


	//   ....[0]....
.L_511:
        /*00e8*/ 	.word	0xffffffff


	//   ....[1]....
        /*00ec*/ 	.word	0xffffffff


	//   ....[2]....
        /*00f0*/ 	.word	0xffffffff


	//   ....[3]....
        /*00f4*/ 	.word	0xffffffff


	//   ....[4]....
        /*00f8*/ 	.word	0xffffffff


	//   ....[5]....
        /*00fc*/ 	.word	0xffffffff


	//   ....[6]....
        /*0100*/ 	.word	0xffffffff


	//   ....[7]....
        /*0104*/ 	.word	0xffffffff


	//   ....[8]....
        /*0108*/ 	.word	0xffffffff


	//   ....[9]....
        /*010c*/ 	.word	0xffffffff


	//   ....[10]....
        /*0110*/ 	.word	0xffffffff


	//   ....[11]....
        /*0114*/ 	.word	0xffffffff


	//   ....[12]....
        /*0118*/ 	.word	0xffffffff


	//   ....[13]....
        /*011c*/ 	.word	0xffffffff


	//   ....[14]....
        /*0120*/ 	.word	0xffffffff


	//   ....[15]....
        /*0124*/ 	.word	0xffffffff


	//   ....[16]....
        /*0128*/ 	.word	0xffffffff


	//   ....[17]....
        /*012c*/ 	.word	0xffffffff


	//   ....[18]....
        /*0130*/ 	.word	0xffffffff


	//   ....[19]....
        /*0134*/ 	.word	0xffffffff


	//   ....[20]....
        /*0138*/ 	.word	0xffffffff


	//   ....[21]....
        /*013c*/ 	.word	0xffffffff


	//   ....[22]....
        /*0140*/ 	.word	0xffffffff


	//   ....[23]....
        /*0144*/ 	.word	0xffffffff


	//   ....[24]....
        /*0148*/ 	.word	0xffffffff


	//   ....[25]....
        /*014c*/ 	.word	0xffffffff


	//   ....[26]....
        /*0150*/ 	.word	0xffffffff


	//   ....[27]....
        /*0154*/ 	.word	0xffffffff


	//   ....[28]....
        /*0158*/ 	.word	0xffffffff


	//   ....[29]....
        /*015c*/ 	.word	0xffffffff


	//   ....[30]....
        /*0160*/ 	.word	0xffffffff


	//   ....[31]....
        /*0164*/ 	.word	0xffffffff


	//   ....[32]....
        /*0168*/ 	.word	0xffffffff


	//   ....[33]....
        /*016c*/ 	.word	0xffffffff


	//   ....[34]....
        /*0170*/ 	.word	0xffffffff


	//   ....[35]....
        /*0174*/ 	.word	0xffffffff


	//   ....[36]....
        /*0178*/ 	.word	0xffffffff


	//   ....[37]....
        /*017c*/ 	.word	0xffffffff


	//   ....[38]....
        /*0180*/ 	.word	0xffffffff


	//   ....[39]....
        /*0184*/ 	.word	0xffffffff


	//   ....[40]....
        /*0188*/ 	.word	0xffffffff


	//   ....[41]....
        /*018c*/ 	.word	0xffffffff


	//   ....[42]....
        /*0190*/ 	.word	0xffffffff


	//   ....[43]....
        /*0194*/ 	.word	0xffffffff


	//   ....[44]....
        /*0198*/ 	.word	0xffffffff


	//   ....[45]....
        /*019c*/ 	.word	0xffffffff


	//   ....[46]....
        /*01a0*/ 	.word	0xffffffff


	//   ....[47]....
        /*01a4*/ 	.word	0xffffffff


	//   ....[48]....
        /*01a8*/ 	.word	0xffffffff


	//   ....[49]....
        /*01ac*/ 	.word	0xffffffff


	//   ....[50]....
        /*01b0*/ 	.word	0xffffffff


	//   ....[51]....
        /*01b4*/ 	.word	0xffffffff


	//   ....[52]....
        /*01b8*/ 	.word	0xffffffff


	//   ....[53]....
        /*01bc*/ 	.word	0xffffffff


	//   ....[54]....
        /*01c0*/ 	.word	0xffffffff


	//   ....[55]....
        /*01c4*/ 	.word	0xffffffff


	//   ....[56]....
        /*01c8*/ 	.word	0xffffffff


	//   ....[57]....
        /*01cc*/ 	.word	0xffffffff


	//   ....[58]....
        /*01d0*/ 	.word	0xffffffff


	//   ....[59]....
        /*01d4*/ 	.word	0xffffffff


	//   ....[60]....
        /*01d8*/ 	.word	0xffffffff


	//   ....[61]....
        /*01dc*/ 	.word	0xffffffff


	//   ....[62]....
        /*01e0*/ 	.word	0xffffffff


	//   ....[63]....
        /*01e4*/ 	.word	0xffffffff


	//   ....[64]....
        /*01e8*/ 	.word	0xffffffff


	//   ....[65]....
        /*01ec*/ 	.word	0xffffffff


	//   ....[66]....
        /*01f0*/ 	.word	0xffffffff


	//   ....[67]....
        /*01f4*/ 	.word	0xffffffff


	//   ....[68]....
        /*01f8*/ 	.word	0xffffffff


	//   ....[69]....
        /*01fc*/ 	.word	0xffffffff


	//   ....[70]....
        /*0200*/ 	.word	0xffffffff


	//   ....[71]....
        /*0204*/ 	.word	0xffffffff


	//   ....[72]....
        /*0208*/ 	.word	0xffffffff


	//   ....[73]....
        /*020c*/ 	.word	0xffffffff


	//   ....[74]....
        /*0210*/ 	.word	0xffffffff


	//   ....[75]....
        /*0214*/ 	.word	0xffffffff


	//   ....[76]....
        /*0218*/ 	.word	0xffffffff


	//   ....[77]....
        /*021c*/ 	.word	0xffffffff


	//   ....[78]....
        /*0220*/ 	.word	0xffffffff


	//   ....[79]....
        /*0224*/ 	.word	0xffffffff


	//   ....[80]....
        /*0228*/ 	.word	0xffffffff


	//   ....[81]....
        /*022c*/ 	.word	0xffffffff


	//   ....[82]....
        /*0230*/ 	.word	0xffffffff


	//   ....[83]....
        /*0234*/ 	.word	0xffffffff


	//   ....[84]....
        /*0238*/ 	.word	0xffffffff


	//   ....[85]....
        /*023c*/ 	.word	0xffffffff


	//   ....[86]....
        /*0240*/ 	.word	0xffffffff


	//   ....[87]....
        /*0244*/ 	.word	0xffffffff


	//   ....[88]....
        /*0248*/ 	.word	0xffffffff


	//   ....[89]....
        /*024c*/ 	.word	0xffffffff


	//   ....[90]....
        /*0250*/ 	.word	0xffffffff


	//   ....[91]....
        /*0254*/ 	.word	0xffffffff


	//   ....[92]....
        /*0258*/ 	.word	0xffffffff


	//   ....[93]....
        /*025c*/ 	.word	0xffffffff


	//   ....[94]....
        /*0260*/ 	.word	0xffffffff


	//   ....[95]....
        /*0264*/ 	.word	0xffffffff


	//   ....[96]....
        /*0268*/ 	.word	0xffffffff


	//   ....[97]....
        /*026c*/ 	.word	0xffffffff


	//   ....[98]....
        /*0270*/ 	.word	0xffffffff


	//   ....[99]....
        /*0274*/ 	.word	0xffffffff


	//   ....[100]....
        /*0278*/ 	.word	0xffffffff


	//   ....[101]....
        /*027c*/ 	.word	0xffffffff


	//   ....[102]....
        /*0280*/ 	.word	0xffffffff


	//   ....[103]....
        /*0284*/ 	.word	0xffffffff


	//   ....[104]....
        /*0288*/ 	.word	0xffffffff


	//   ....[105]....
        /*028c*/ 	.word	0xffffffff


	//   ....[106]....
        /*0290*/ 	.word	0xffffffff


	//   ....[107]....
        /*0294*/ 	.word	0xffffffff


	//   ....[108]....
        /*0298*/ 	.word	0xffffffff


	//   ....[109]....
        /*029c*/ 	.word	0xffffffff


	//   ....[110]....
        /*02a0*/ 	.word	0xffffffff


	//   ....[111]....
        /*02a4*/ 	.word	0xffffffff


	//   ....[112]....
        /*02a8*/ 	.word	0xffffffff


	//   ....[113]....
        /*02ac*/ 	.word	0xffffffff


	//   ....[114]....
        /*02b0*/ 	.word	0xffffffff


	//   ....[115]....
        /*02b4*/ 	.word	0xffffffff


	//   ....[116]....
        /*02b8*/ 	.word	0xffffffff


	//   ....[117]....
        /*02bc*/ 	.word	0xffffffff


	//   ....[118]....
        /*02c0*/ 	.word	0xffffffff


	//   ....[119]....
        /*02c4*/ 	.word	0xffffffff


	//   ....[120]....
        /*02c8*/ 	.word	0xffffffff


	//   ....[121]....
        /*02cc*/ 	.word	0xffffffff


	//   ....[122]....
        /*02d0*/ 	.word	0xffffffff


	//   ....[123]....
        /*02d4*/ 	.word	0xffffffff


	//   ....[124]....
        /*02d8*/ 	.word	0xffffffff


	//   ....[125]....
        /*02dc*/ 	.word	0xffffffff


	//   ....[126]....
        /*02e0*/ 	.word	0xffffffff


	//   ....[127]....
        /*02e4*/ 	.word	0xffffffff


	//   ....[128]....
        /*02e8*/ 	.word	0xffffffff


	//   ....[129]....
        /*02ec*/ 	.word	0xffffffff


	//   ....[130]....
        /*02f0*/ 	.word	0xffffffff


	//   ....[131]....
        /*02f4*/ 	.word	0xffffffff


	//   ....[132]....
        /*02f8*/ 	.word	0xffffffff


	//   ....[133]....
        /*02fc*/ 	.word	0xffffffff


	//   ....[134]....
        /*0300*/ 	.word	0xffffffff


	//   ....[135]....
        /*0304*/ 	.word	0xffffffff


	//   ....[136]....
        /*0308*/ 	.word	0xffffffff


	//   ....[137]....
        /*030c*/ 	.word	0xffffffff


	//   ....[138]....
        /*0310*/ 	.word	0xffffffff


	//   ....[139]....
        /*0314*/ 	.word	0xffffffff


	//   ....[140]....
        /*0318*/ 	.word	0xffffffff


	//   ....[141]....
        /*031c*/ 	.word	0xffffffff


	//   ....[142]....
        /*0320*/ 	.word	0xffffffff


	//   ....[143]....
        /*0324*/ 	.word	0xffffffff


	//   ....[144]....
        /*0328*/ 	.word	0xffffffff


	//   ....[145]....
        /*032c*/ 	.word	0xffffffff


	//   ....[146]....
        /*0330*/ 	.word	0xffffffff


	//   ....[147]....
        /*0334*/ 	.word	0xffffffff


	//   ....[148]....
        /*0338*/ 	.word	0xffffffff


	//   ....[149]....
        /*033c*/ 	.word	0xffffffff


	//   ....[150]....
        /*0340*/ 	.word	0xffffffff


	//   ....[151]....
        /*0344*/ 	.word	0xffffffff


	//   ....[152]....
        /*0348*/ 	.word	0xffffffff


	//   ....[153]....
        /*034c*/ 	.word	0xffffffff


	//   ....[154]....
        /*0350*/ 	.word	0xffffffff


	//   ....[155]....
        /*0354*/ 	.word	0xffffffff


	//   ....[156]....
        /*0358*/ 	.word	0xffffffff


	//   ....[157]....
        /*035c*/ 	.word	0xffffffff


	//   ....[158]....
        /*0360*/ 	.word	0xffffffff


	//   ....[159]....
        /*0364*/ 	.word	0xffffffff


	//   ....[160]....
        /*0368*/ 	.word	0xffffffff


	//   ....[161]....
        /*036c*/ 	.word	0xffffffff


	//   ....[162]....
        /*0370*/ 	.word	0xffffffff


	//   ....[163]....
        /*0374*/ 	.word	0xffffffff


	//   ....[164]....
        /*0378*/ 	.word	0xffffffff


	//   ....[165]....
        /*037c*/ 	.word	0xffffffff


	//   ....[166]....
        /*0380*/ 	.word	0xffffffff


	//   ....[167]....
        /*0384*/ 	.word	0xffffffff


	//   ....[168]....
        /*0388*/ 	.word	0xffffffff


	//   ....[169]....
        /*038c*/ 	.word	0xffffffff


	//   ....[170]....
        /*0390*/ 	.word	0xffffffff


	//   ....[171]....
        /*0394*/ 	.word	0xffffffff


	//   ....[172]....
        /*0398*/ 	.word	0xffffffff


	//   ....[173]....
        /*039c*/ 	.word	0xffffffff


	//   ....[174]....
        /*03a0*/ 	.word	0xffffffff


	//   ....[175]....
        /*03a4*/ 	.word	0xffffffff


	//   ....[176]....
        /*03a8*/ 	.word	0xffffffff


	//   ....[177]....
        /*03ac*/ 	.word	0xffffffff


	//   ....[178]....
        /*03b0*/ 	.word	0xffffffff


	//   ....[179]....
        /*03b4*/ 	.word	0xffffffff


	//   ....[180]....
        /*03b8*/ 	.word	0xffffffff


	//   ....[181]....
        /*03bc*/ 	.word	0xffffffff


	//   ....[182]....
        /*03c0*/ 	.word	0xffffffff


	//   ....[183]....
        /*03c4*/ 	.word	0xffffffff


	//   ....[184]....
        /*03c8*/ 	.word	0xffffffff


	//   ....[185]....
        /*03cc*/ 	.word	0xffffffff


	//   ....[186]....
        /*03d0*/ 	.word	0xffffffff


	//   ....[187]....
        /*03d4*/ 	.word	0xffffffff


	//   ....[188]....
        /*03d8*/ 	.word	0xffffffff


	//   ....[189]....
        /*03dc*/ 	.word	0xffffffff


	//   ....[190]....
        /*03e0*/ 	.word	0xffffffff


	//   ....[191]....
        /*03e4*/ 	.word	0xffffffff


	//   ....[192]....
        /*03e8*/ 	.word	0xffffffff


	//   ....[193]....
        /*03ec*/ 	.word	0xffffffff


	//   ....[194]....
        /*03f0*/ 	.word	0x0500000f


	//   ....[195]....
        /*03f4*/ 	.word	0x0500000f


	//   ....[196]....
        /*03f8*/ 	.word	0x0500000f


	//   ....[197]....
        /*03fc*/ 	.word	0x0500000f


	//   ....[198]....
        /*0400*/ 	.word	0x0500000f


	//   ....[199]....
        /*0404*/ 	.word	0x0500000f


	//   ....[200]....
        /*0408*/ 	.word	0x0500000f


	//   ....[201]....
        /*040c*/ 	.word	0x0500000f


	//   ....[202]....
        /*0410*/ 	.word	0x0500000f


	//   ....[203]....
        /*0414*/ 	.word	0x0500000f


	//   ....[204]....
        /*0418*/ 	.word	0x0500000f


	//   ....[205]....
        /*041c*/ 	.word	0x0500000f


	//   ....[206]....
        /*0420*/ 	.word	0x0500000f


	//   ....[207]....
        /*0424*/ 	.word	0x0500000f


	//   ....[208]....
        /*0428*/ 	.word	0x0500000f


	//   ....[209]....
        /*042c*/ 	.word	0x0500000f


	//   ....[210]....
        /*0430*/ 	.word	0x0500000f


	//   ....[211]....
        /*0434*/ 	.word	0x0500000f


	//   ....[212]....
        /*0438*/ 	.word	0x0500000f


	//   ....[213]....
        /*043c*/ 	.word	0x0500000f


	//   ....[214]....
        /*0440*/ 	.word	0x0500000f


	//   ....[215]....
        /*0444*/ 	.word	0x0500000f


	//   ....[216]....
        /*0448*/ 	.word	0x0500000f


	//   ....[217]....
        /*044c*/ 	.word	0x0500000f


	//   ....[218]....
        /*0450*/ 	.word	0x0500000f


	//   ....[219]....
        /*0454*/ 	.word	0x0500000f


	//   ....[220]....
        /*0458*/ 	.word	0x0500000f


	//   ....[221]....
        /*045c*/ 	.word	0x0500000f


	//   ....[222]....
        /*0460*/ 	.word	0x0500000f


	//   ....[223]....
        /*0464*/ 	.word	0x0500000f


	//   ....[224]....
        /*0468*/ 	.word	0x0500000f


	//   ....[225]....
        /*046c*/ 	.word	0x0500000f


	//   ....[226]....
        /*0470*/ 	.word	0x0500000f


	//   ....[227]....
        /*0474*/ 	.word	0x0500000f


	//   ....[228]....
        /*0478*/ 	.word	0x0500000f


	//   ....[229]....
        /*047c*/ 	.word	0x0500000f


	//   ....[230]....
        /*0480*/ 	.word	0x0500000f


	//   ....[231]....
        /*0484*/ 	.word	0x0500000f


	//   ....[232]....
        /*0488*/ 	.word	0x0500000f


	//   ....[233]....
        /*048c*/ 	.word	0x0500000f


	//   ....[234]....
        /*0490*/ 	.word	0x0500000f


	//   ....[235]....
        /*0494*/ 	.word	0x0500000f


	//   ....[236]....
        /*0498*/ 	.word	0x0500000f


	//   ....[237]....
        /*049c*/ 	.word	0x0500000f


	//   ....[238]....
        /*04a0*/ 	.word	0x0500000f


	//   ....[239]....
        /*04a4*/ 	.word	0x0500000f


	//   ....[240]....
        /*04a8*/ 	.word	0x0500000f


	//   ....[241]....
        /*04ac*/ 	.word	0x0500000f


	//   ....[242]....
        /*04b0*/ 	.word	0x0500000f


	//   ....[243]....
        /*04b4*/ 	.word	0x0500000f


	//   ....[244]....
        /*04b8*/ 	.word	0x0500000f


	//   ....[245]....
        /*04bc*/ 	.word	0x0500000f


	//   ....[246]....
        /*04c0*/ 	.word	0x0500000f


	//   ....[247]....
        /*04c4*/ 	.word	0x0500000f


	//   ....[248]....
        /*04c8*/ 	.word	0x0500000f


	//   ....[249]....
        /*04cc*/ 	.word	0x0500000f


	//   ....[250]....
        /*04d0*/ 	.word	0x0500000f


	//   ....[251]....
        /*04d4*/ 	.word	0x0500000f


	//   ....[252]....
        /*04d8*/ 	.word	0x0500000f


	//   ....[253]....
        /*04dc*/ 	.word	0x0500000f


	//   ....[254]....
        /*04e0*/ 	.word	0x0500000f


	//   ....[255]....
        /*04e4*/ 	.word	0x0500000f


	//   ....[0]....
        /*04e8*/ 	.word	0x0500000f


	//   ....[1]....
        /*04ec*/ 	.word	0x0500000f


	//   ....[2]....
        /*04f0*/ 	.word	0x0500000f


	//   ....[3]....
        /*04f4*/ 	.word	0x0500000f


	//   ....[4]....
        /*04f8*/ 	.word	0x0500000f


	//   ....[5]....
        /*04fc*/ 	.word	0x0500000f


	//   ....[6]....
        /*0500*/ 	.word	0x0500000f


	//   ....[7]....
        /*0504*/ 	.word	0x0500000f


	//   ....[8]....
        /*0508*/ 	.word	0x0500000f


	//   ....[9]....
        /*050c*/ 	.word	0x0500000f


	//   ....[10]....
        /*0510*/ 	.word	0x0500000f


	//   ....[11]....
        /*0514*/ 	.word	0x0500000f


	//   ....[12]....
        /*0518*/ 	.word	0x0500000f


	//   ....[13]....
        /*051c*/ 	.word	0x0500000f


	//   ....[14]....
        /*0520*/ 	.word	0x0500000f


	//   ....[15]....
        /*0524*/ 	.word	0x0500000f


	//   ....[16]....
        /*0528*/ 	.word	0x0500000f


	//   ....[17]....
        /*052c*/ 	.word	0x0500000f


	//   ....[18]....
        /*0530*/ 	.word	0x0500000f


	//   ....[19]....
        /*0534*/ 	.word	0x0500000f


	//----- nvinfo : EIATTR_COOP_GROUP_INSTR_OFFSETS
	.align		4
.L_512:
        /*0538*/ 	.byte	0x04, 0x28
        /*053a*/ 	.short	(.L_514 - .L_513)


	//   ....[0]....
.L_513:
        /*053c*/ 	.word	0x00000080


	//   ....[1]....
        /*0540*/ 	.word	0x00000090


	//   ....[2]....
        /*0544*/ 	.word	0x000002d0


	//   ....[3]....
        /*0548*/ 	.word	0x00000430


	//   ....[4]....
        /*054c*/ 	.word	0x00000550


	//   ....[5]....
        /*0550*/ 	.word	0x000006b0


	//   ....[6]....
        /*0554*/ 	.word	0x00001620


	//   ....[7]....
        /*0558*/ 	.word	0x00002280


	//   ....[8]....
        /*055c*/ 	.word	0x00002770


	//   ....[9]....
        /*0560*/ 	.word	0x00002ec0


	//   ....[10]....
        /*0564*/ 	.word	0x00002f20


	//   ....[11]....
        /*0568*/ 	.word	0x00003920


	//   ....[12]....
        /*056c*/ 	.word	0x000039a0


	//   ....[13]....
        /*0570*/ 	.word	0x00004f40


	//   ....[14]....
        /*0574*/ 	.word	0x000051b0


	//   ....[15]....
        /*0578*/ 	.word	0x00005cc0


	//   ....[16]....
        /*057c*/ 	.word	0x00005e00


	//   ....[17]....
        /*0580*/ 	.word	0x00006600


	//   ....[18]....
        /*0584*/ 	.word	0x00006670


	//   ....[19]....
        /*0588*/ 	.word	0x000089e0


	//   ....[20]....
        /*058c*/ 	.word	0x00008a70


	//   ....[21]....
        /*0590*/ 	.word	0x00009060


	//   ....[22]....
        /*0594*/ 	.word	0x000091b0


	//   ....[23]....
        /*0598*/ 	.word	0x0000a960


	//   ....[24]....
        /*059c*/ 	.word	0x0000a990


	//   ....[25]....
        /*05a0*/ 	.word	0x0000aa00


	//   ....[26]....
        /*05a4*/ 	.word	0x0000aa20


	//   ....[27]....
        /*05a8*/ 	.word	0x0000c480


	//   ....[28]....
        /*05ac*/ 	.word	0x0000c4b0


	//   ....[29]....
        /*05b0*/ 	.word	0x0000c4e0


	//   ....[30]....
        /*05b4*/ 	.word	0x0000c510


	//   ....[31]....
        /*05b8*/ 	.word	0x0000c540


	//   ....[32]....
        /*05bc*/ 	.word	0x0000c570


	//   ....[33]....
        /*05c0*/ 	.word	0x0000c5a0


	//   ....[34]....
        /*05c4*/ 	.word	0x0000c5d0


	//   ....[35]....
        /*05c8*/ 	.word	0x0000c600


	//   ....[36]....
        /*05cc*/ 	.word	0x0000c630


	//   ....[37]....
        /*05d0*/ 	.word	0x0000c660


	//   ....[38]....
        /*05d4*/ 	.word	0x0000c690


	//   ....[39]....
        /*05d8*/ 	.word	0x0000c6c0


	//   ....[40]....
        /*05dc*/ 	.word	0x0000c6f0


	//   ....[41]....
        /*05e0*/ 	.word	0x0000c720


	//   ....[42]....
        /*05e4*/ 	.word	0x0000c750


	//   ....[43]....
        /*05e8*/ 	.word	0x0000c780


	//   ....[44]....
        /*05ec*/ 	.word	0x0000c7b0


	//   ....[45]....
        /*05f0*/ 	.word	0x0000c7e0


	//   ....[46]....
        /*05f4*/ 	.word	0x0000c810


	//   ....[47]....
        /*05f8*/ 	.word	0x0000c840


	//   ....[48]....
        /*05fc*/ 	.word	0x0000c880


	//   ....[49]....
        /*0600*/ 	.word	0x0000c8b0


	//   ....[50]....
        /*0604*/ 	.word	0x0000c8e0


	//   ....[51]....
        /*0608*/ 	.word	0x0000c910


	//   ....[52]....
        /*060c*/ 	.word	0x0000c940


	//   ....[53]....
        /*0610*/ 	.word	0x0000c970


	//   ....[54]....
        /*0614*/ 	.word	0x0000c9a0


	//   ....[55]....
        /*0618*/ 	.word	0x0000c9d0


	//   ....[56]....
        /*061c*/ 	.word	0x0000ca00


	//   ....[57]....
        /*0620*/ 	.word	0x0000ca30


	//   ....[58]....
        /*0624*/ 	.word	0x0000ca70


	//   ....[59]....
        /*0628*/ 	.word	0x0000caa0


	//   ....[60]....
        /*062c*/ 	.word	0x0000cae0


	//   ....[61]....
        /*0630*/ 	.word	0x0000cb10


	//   ....[62]....
        /*0634*/ 	.word	0x0000cb40


	//   ....[63]....
        /*0638*/ 	.word	0x0000cb70


	//   ....[64]....
        /*063c*/ 	.word	0x0000cba0


	//   ....[65]....
        /*0640*/ 	.word	0x0000cbd0


	//   ....[66]....
        /*0644*/ 	.word	0x0000cc10


	//   ....[67]....
        /*0648*/ 	.word	0x0000cc40


	//   ....[68]....
        /*064c*/ 	.word	0x0000cc80


	//   ....[69]....
        /*0650*/ 	.word	0x0000ccb0


	//   ....[70]....
        /*0654*/ 	.word	0x0000cce0


	//   ....[71]....
        /*0658*/ 	.word	0x0000cd20


	//   ....[72]....
        /*065c*/ 	.word	0x0000cd30


	//   ....[73]....
        /*0660*/ 	.word	0x0000cd40


	//   ....[74]....
        /*0664*/ 	.word	0x0000cd50


	//   ....[75]....
        /*0668*/ 	.word	0x0000cd60


	//   ....[76]....
        /*066c*/ 	.word	0x0000cd70


	//   ....[77]....
        /*0670*/ 	.word	0x0000cd80


	//   ....[78]....
        /*0674*/ 	.word	0x0000cd90


	//   ....[79]....
        /*0678*/ 	.word	0x0000cda0


	//   ....[80]....
        /*067c*/ 	.word	0x0000cdb0


	//   ....[81]....
        /*0680*/ 	.word	0x0000cdc0


	//   ....[82]....
        /*0684*/ 	.word	0x0000cdd0


	//   ....[83]....
        /*0688*/ 	.word	0x0000cde0


	//   ....[84]....
        /*068c*/ 	.word	0x0000cdf0


	//   ....[85]....
        /*0690*/ 	.word	0x0000ce00


	//   ....[86]....
        /*0694*/ 	.word	0x0000ce10


	//   ....[87]....
        /*0698*/ 	.word	0x0000ce20


	//   ....[88]....
        /*069c*/ 	.word	0x0000ce30


	//   ....[89]....
        /*06a0*/ 	.word	0x0000ce40


	//   ....[90]....
        /*06a4*/ 	.word	0x0000ce50


	//   ....[91]....
        /*06a8*/ 	.word	0x0000d250


	//   ....[92]....
        /*06ac*/ 	.word	0x0000d280


	//   ....[93]....
        /*06b0*/ 	.word	0x0000d2b0


	//   ....[94]....
        /*06b4*/ 	.word	0x0000d350


	//   ....[95]....
        /*06b8*/ 	.word	0x0000d850


	//   ....[96]....
        /*06bc*/ 	.word	0x0000d880


	//   ....[97]....
        /*06c0*/ 	.word	0x0000d9d0


	//   ....[98]....
        /*06c4*/ 	.word	0x0000d9f0


	//   ....[99]....
        /*06c8*/ 	.word	0x0000db30


	//   ....[100]....
        /*06cc*/ 	.word	0x0000db50


	//   ....[101]....
        /*06d0*/ 	.word	0x0000dca0


	//   ....[102]....
        /*06d4*/ 	.word	0x0000dcc0


	//   ....[103]....
        /*06d8*/ 	.word	0x0000e3e0


	//   ....[104]....
        /*06dc*/ 	.word	0x0000e400


	//   ....[105]....
        /*06e0*/ 	.word	0x0000e540


	//   ....[106]....
        /*06e4*/ 	.word	0x0000e560


	//   ....[107]....
        /*06e8*/ 	.word	0x0000e6a0


	//   ....[108]....
        /*06ec*/ 	.word	0x0000e6c0


	//   ....[109]....
        /*06f0*/ 	.word	0x0000e810


	//   ....[110]....
        /*06f4*/ 	.word	0x0000e830


	//   ....[111]....
        /*06f8*/ 	.word	0x0000ea40


	//   ....[112]....
        /*06fc*/ 	.word	0x00010000


	//   ....[113]....
        /*0700*/ 	.word	0x00010040


	//   ....[114]....
        /*0704*/ 	.word	0x00010140


	//   ....[115]....
        /*0708*/ 	.word	0x00010150


	//   ....[116]....
        /*070c*/ 	.word	0x000101c0


	//   ....[117]....
        /*0710*/ 	.word	0x000101d0


	//   ....[118]....
        /*0714*/ 	.word	0x00010240


	//   ....[119]....
        /*0718*/ 	.word	0x00010250


	//   ....[120]....
        /*071c*/ 	.word	0x000102c0


	//   ....[121]....
        /*0720*/ 	.word	0x000102d0


	//   ....[122]....
        /*0724*/ 	.word	0x00010340


	//   ....[123]....
        /*0728*/ 	.word	0x00010350


	//   ....[124]....
        /*072c*/ 	.word	0x000103c0


	//   ....[125]....
        /*0730*/ 	.word	0x000103d0


	//   ....[126]....
        /*0734*/ 	.word	0x000103e0


	//   ....[127]....
        /*0738*/ 	.word	0x00010460


	//   ....[128]....
        /*073c*/ 	.word	0x000107e0


	//   ....[129]....
        /*0740*/ 	.word	0x00010810


	//   ....[130]....
        /*0744*/ 	.word	0x00010840


	//   ....[131]....
        /*0748*/ 	.word	0x00010910


	//   ....[132]....
        /*074c*/ 	.word	0x00010920


	//   ....[133]....
        /*0750*/ 	.word	0x000109a0


	//   ....[134]....
        /*0754*/ 	.word	0x000109e0


	//   ....[135]....
        /*0758*/ 	.word	0x00010a20


	//   ....[136]....
        /*075c*/ 	.word	0x00010a70


	//   ....[137]....
        /*0760*/ 	.word	0x00010aa0


	//   ....[138]....
        /*0764*/ 	.word	0x00010ae0


	//   ....[139]....
        /*0768*/ 	.word	0x00010b20


	//   ....[140]....
        /*076c*/ 	.word	0x00010b70


	//   ....[141]....
        /*0770*/ 	.word	0x00010ba0


	//   ....[142]....
        /*0774*/ 	.word	0x00010bf0


	//   ....[143]....
        /*0778*/ 	.word	0x00010c20


	//   ....[144]....
        /*077c*/ 	.word	0x00011280


	//   ....[145]....
        /*0780*/ 	.word	0x000112a0


	//   ....[146]....
        /*0784*/ 	.word	0x000112c0


	//   ....[147]....
        /*0788*/ 	.word	0x00011320


	//   ....[148]....
        /*078c*/ 	.word	0x00011390


	//   ....[149]....
        /*0790*/ 	.word	0x000113b0


	//   ....[150]....
        /*0794*/ 	.word	0x00011430


	//   ....[151]....
        /*0798*/ 	.word	0x00011450


	//   ....[152]....
        /*079c*/ 	.word	0x000114d0


	//   ....[153]....
        /*07a0*/ 	.word	0x000114f0


	//   ....[154]....
        /*07a4*/ 	.word	0x00011570


	//   ....[155]....
        /*07a8*/ 	.word	0x00011590


	//   ....[156]....
        /*07ac*/ 	.word	0x00011610


	//   ....[157]....
        /*07b0*/ 	.word	0x00011640


	//   ....[158]....
        /*07b4*/ 	.word	0x00011680


	//   ....[159]....
        /*07b8*/ 	.word	0x000116d0


	//   ....[160]....
        /*07bc*/ 	.word	0x00011da0


	//   ....[161]....
        /*07c0*/ 	.word	0x00011dc0


	//   ....[162]....
        /*07c4*/ 	.word	0x00011e20


	//   ....[163]....
        /*07c8*/ 	.word	0x00011e30


	//   ....[164]....
        /*07cc*/ 	.word	0x00011e80


	//   ....[165]....
        /*07d0*/ 	.word	0x00011e90


	//   ....[166]....
        /*07d4*/ 	.word	0x00011ee0


	//   ....[167]....
        /*07d8*/ 	.word	0x00011ef0


	//   ....[168]....
        /*07dc*/ 	.word	0x00011f40


	//   ....[169]....
        /*07e0*/ 	.word	0x00011f50


	//   ....[170]....
        /*07e4*/ 	.word	0x00011fa0


	//   ....[171]....
        /*07e8*/ 	.word	0x00011fb0


	//   ....[172]....
        /*07ec*/ 	.word	0x00012000


	//   ....[173]....
        /*07f0*/ 	.word	0x00012010


	//   ....[174]....
        /*07f4*/ 	.word	0x00012020


	//   ....[175]....
        /*07f8*/ 	.word	0x00012070


	//   ....[176]....
        /*07fc*/ 	.word	0x00012380


	//   ....[177]....
        /*0800*/ 	.word	0x00012390


	//   ....[178]....
        /*0804*/ 	.word	0x000123b0


	//   ....[179]....
        /*0808*/ 	.word	0x000123f0


	//   ....[180]....
        /*080c*/ 	.word	0x00012410


	//   ....[181]....
        /*0810*/ 	.word	0x00012450


	//   ....[182]....
        /*0814*/ 	.word	0x00012470


	//   ....[183]....
        /*0818*/ 	.word	0x000124b0


	//   ....[184]....
        /*081c*/ 	.word	0x000124d0


	//   ....[185]....
        /*0820*/ 	.word	0x00012510


	//   ....[186]....
        /*0824*/ 	.word	0x00012530


	//   ....[187]....
        /*0828*/ 	.word	0x00012570


	//   ....[188]....
        /*082c*/ 	.word	0x00012590


	//   ....[189]....
        /*0830*/ 	.word	0x000125d0


	//   ....[190]....
        /*0834*/ 	.word	0x000125f0


	//   ....[191]....
        /*0838*/ 	.word	0x00012600


	//   ....[192]....
        /*083c*/ 	.word	0x00013ef0


	//   ....[193]....
        /*0840*/ 	.word	0x00014090


	//   ....[194]....
        /*0844*/ 	.word	0x000146d0


	//   ....[195]....
        /*0848*/ 	.word	0x000147b0


	//   ....[196]....
        /*084c*/ 	.word	0x000148a0


	//   ....[197]....
        /*0850*/ 	.word	0x00014910


	//   ....[198]....
        /*0854*/ 	.word	0x000149f0


	//   ....[199]....
        /*0858*/ 	.word	0x00014a50


	//   ....[200]....
        /*085c*/ 	.word	0x00014b30


	//   ....[201]....
        /*0860*/ 	.word	0x00014b90


	//   ....[202]....
        /*0864*/ 	.word	0x00014c70


	//   ....[203]....
        /*0868*/ 	.word	0x00014cd0


	//   ....[204]....
        /*086c*/ 	.word	0x00014db0


	//   ....[205]....
        /*0870*/ 	.word	0x00014e10


	//   ....[206]....
        /*0874*/ 	.word	0x00014ef0


	//   ....[207]....
        /*0878*/ 	.word	0x00014f50


	//   ....[208]....
        /*087c*/ 	.word	0x00015030


	//   ....[209]....
        /*0880*/ 	.word	0x00015090


	//   ....[210]....
        /*0884*/ 	.word	0x00015170


	//   ....[211]....
        /*0888*/ 	.word	0x00015320


	//   ....[212]....
        /*088c*/ 	.word	0x000153d0


	//   ....[213]....
        /*0890*/ 	.word	0x000154e0


	//   ....[214]....
        /*0894*/ 	.word	0x00015530


	//   ....[215]....
        /*0898*/ 	.word	0x00015620


	//   ....[216]....
        /*089c*/ 	.word	0x00015670


	//   ....[217]....
        /*08a0*/ 	.word	0x00015760


	//   ....[218]....
        /*08a4*/ 	.word	0x000157b0


	//   ....[219]....
        /*08a8*/ 	.word	0x00015830


	//   ....[220]....
        /*08ac*/ 	.word	0x00015900


	//   ....[221]....
        /*08b0*/ 	.word	0x00015980


	//   ....[222]....
        /*08b4*/ 	.word	0x00015a30


	//   ....[223]....
        /*08b8*/ 	.word	0x00015ab0


	//   ....[224]....
        /*08bc*/ 	.word	0x00015b60


	//   ....[225]....
        /*08c0*/ 	.word	0x00015be0


	//   ....[226]....
        /*08c4*/ 	.word	0x00015c90


	//   ....[227]....
        /*08c8*/ 	.word	0x00015d20


	//   ....[228]....
        /*08cc*/ 	.word	0x00015da0


	//   ....[229]....
        /*08d0*/ 	.word	0x00015e20


	//   ....[230]....
        /*08d4*/ 	.word	0x00015ed0


	//   ....[231]....
        /*08d8*/ 	.word	0x00015f40


	//   ....[232]....
        /*08dc*/ 	.word	0x00016020


	//   ....[233]....
        /*08e0*/ 	.word	0x00016090


	//   ....[234]....
        /*08e4*/ 	.word	0x00016170


	//   ....[235]....
        /*08e8*/ 	.word	0x000161e0


	//   ....[236]....
        /*08ec*/ 	.word	0x000162c0


	//   ....[237]....
        /*08f0*/ 	.word	0x00016330


	//   ....[238]....
        /*08f4*/ 	.word	0x00016410


	//   ....[239]....
        /*08f8*/ 	.word	0x00016480


	//   ....[240]....
        /*08fc*/ 	.word	0x00016560


	//   ....[241]....
        /*0900*/ 	.word	0x000165d0


	//   ....[242]....
        /*0904*/ 	.word	0x00016690


	//   ....[243]....
        /*0908*/ 	.word	0x000167c0


	//   ....[244]....
        /*090c*/ 	.word	0x00016860


	//   ....[245]....
        /*0910*/ 	.word	0x000168c0


	//   ....[246]....
        /*0914*/ 	.word	0x00016980


	//   ....[247]....
        /*0918*/ 	.word	0x000169e0


	//   ....[248]....
        /*091c*/ 	.word	0x00016aa0


	//   ....[249]....
        /*0920*/ 	.word	0x00016b00


	//   ....[250]....
        /*0924*/ 	.word	0x00016bc0


	//   ....[251]....
        /*0928*/ 	.word	0x00016c20


	//   ....[252]....
        /*092c*/ 	.word	0x00016ce0


	//   ....[253]....
        /*0930*/ 	.word	0x00016d40


	//   ....[254]....
        /*0934*/ 	.word	0x00016e00


	//   ....[255]....
        /*0938*/ 	.word	0x00016e60


	//   ....[0]....
        /*093c*/ 	.word	0x00016f20


	//   ....[1]....
        /*0940*/ 	.word	0x00016f80


	//   ....[2]....
        /*0944*/ 	.word	0x00017040


	//   ....[3]....
        /*0948*/ 	.word	0x00017130


	//   ....[4]....
        /*094c*/ 	.word	0x000171c0


	//   ....[5]....
        /*0950*/ 	.word	0x00017220


	//   ....[6]....
        /*0954*/ 	.word	0x000172d0


	//   ....[7]....
        /*0958*/ 	.word	0x00017330


	//   ....[8]....
        /*095c*/ 	.word	0x000173e0


	//   ....[9]....
        /*0960*/ 	.word	0x00017440


	//   ....[10]....
        /*0964*/ 	.word	0x000174f0


	//   ....[11]....
        /*0968*/ 	.word	0x00017550


	//   ....[12]....
        /*096c*/ 	.word	0x00017600


	//   ....[13]....
        /*0970*/ 	.word	0x00017660


	//   ....[14]....
        /*0974*/ 	.word	0x00017710


	//   ....[15]....
        /*0978*/ 	.word	0x00017770


	//   ....[16]....
        /*097c*/ 	.word	0x00017820


	//   ....[17]....
        /*0980*/ 	.word	0x00017880


	//   ....[18]....
        /*0984*/ 	.word	0x00017930


	//   ....[19]....
        /*0988*/ 	.word	0x00017b80


	//----- nvinfo : EIATTR_REG_RECONFIG
	.align		4
.L_514:
        /*098c*/ 	.byte	0x01, 0x54
	.zero		2


	//----- nvinfo : EIATTR_SYSCALL_OFFSETS
	.align		4
        /*0990*/ 	.byte	0x04, 0x46
        /*0992*/ 	.short	(.L_516 - .L_515)


	//   ....[0]....
.L_515:
        /*0994*/ 	.word	0x00001800


	//   ....[1]....
        /*0998*/ 	.word	0x0000f630


	//   ....[2]....
        /*099c*/ 	.word	0x0000f7a0


	//   ....[3]....
        /*09a0*/ 	.word	0x0000f8f0


	//   ....[4]....
        /*09a4*/ 	.word	0x0000fa30


	//   ....[5]....
        /*09a8*/ 	.word	0x00010ef0


	//----- nvinfo : EIATTR_MBARRIER_INSTR_OFFSETS
	.align		4
.L_516:
        /*09ac*/ 	.byte	0x04, 0x39
        /*09ae*/ 	.short	(.L_518 - .L_517)


	//   ....[0]....
.L_517:
        /*09b0*/ 	.word	0x00000180
        /*09b4*/ 	.word	0x000000ff
        /*09b8*/ 	.word	0x00038800
        /*09bc*/ 	.short	0x0100
        /*09be*/ 	.byte	0x08
	.zero		1


	//   ....[1]....
        /*09c0*/ 	.word	0x00000190
        /*09c4*/ 	.word	0x000000ff
        /*09c8*/ 	.word	0x00038820
        /*09cc*/ 	.short	0x0100
        /*09ce*/ 	.byte	0x08
	.zero		1


	//   ....[2]....
        /*09d0*/ 	.word	0x00000280
        /*09d4*/ 	.word	0x000000ff
        /*09d8*/ 	.word	0x00038830
        /*09dc*/ 	.short	0x0100
        /*09de*/ 	.byte	0x08
	.zero		1


	//   ....[3]....
        /*09e0*/ 	.word	0x00000290
        /*09e4*/ 	.word	0x000000ff
        /*09e8*/ 	.word	0x00038840
        /*09ec*/ 	.short	0x0100
        /*09ee*/ 	.byte	0x08
	.zero		1


	//   ....[4]....
        /*09f0*/ 	.word	0x000002a0
        /*09f4*/ 	.word	0x000000ff
        /*09f8*/ 	.word	0x00038838
        /*09fc*/ 	.short	0x0100
        /*09fe*/ 	.byte	0x08
	.zero		1


	//   ....[5]....
        /*0a00*/ 	.word	0x000002b0
        /*0a04*/ 	.word	0x000000ff
        /*0a08*/ 	.word	0x00038848
        /*0a0c*/ 	.short	0x0100
        /*0a0e*/ 	.byte	0x08
	.zero		1


	//   ....[6]....
        /*0a10*/ 	.word	0x000003e0
        /*0a14*/ 	.word	0x000000ff
        /*0a18*/ 	.word	0x00038850
        /*0a1c*/ 	.short	0x0100
        /*0a1e*/ 	.byte	0x08
	.zero		1


	//   ....[7]....
        /*0a20*/ 	.word	0x000003f0
        /*0a24*/ 	.word	0x000000ff
        /*0a28*/ 	.word	0x00038860
        /*0a2c*/ 	.short	0x0100
        /*0a2e*/ 	.byte	0x08
	.zero		1


	//   ....[8]....
        /*0a30*/ 	.word	0x00000400
        /*0a34*/ 	.word	0x000000ff
        /*0a38*/ 	.word	0x00038858
        /*0a3c*/ 	.short	0x0100
        /*0a3e*/ 	.byte	0x08
	.zero		1


	//   ....[9]....
        /*0a40*/ 	.word	0x00000410
        /*0a44*/ 	.word	0x000000ff
        /*0a48*/ 	.word	0x00038868
        /*0a4c*/ 	.short	0x0100
        /*0a4e*/ 	.byte	0x08
	.zero		1


	//   ....[10]....
        /*0a50*/ 	.word	0x00000500
        /*0a54*/ 	.word	0x000000ff
        /*0a58*/ 	.word	0x00038870
        /*0a5c*/ 	.short	0x0100
        /*0a5e*/ 	.byte	0x06
	.zero		1


	//   ....[11]....
        /*0a60*/ 	.word	0x00000510
        /*0a64*/ 	.word	0x000000ff
        /*0a68*/ 	.word	0x00038880
        /*0a6c*/ 	.short	0x0100
        /*0a6e*/ 	.byte	0x06
	.zero		1


	//   ....[12]....
        /*0a70*/ 	.word	0x00000520
        /*0a74*/ 	.word	0x000000ff
        /*0a78*/ 	.word	0x00038878
        /*0a7c*/ 	.short	0x0100
        /*0a7e*/ 	.byte	0x06
	.zero		1


	//   ....[13]....
        /*0a80*/ 	.word	0x00000530
        /*0a84*/ 	.word	0x000000ff
        /*0a88*/ 	.word	0x00038888
        /*0a8c*/ 	.short	0x0100
        /*0a8e*/ 	.byte	0x06
	.zero		1


	//   ....[14]....
        /*0a90*/ 	.word	0x00000660
        /*0a94*/ 	.word	0x000000ff
        /*0a98*/ 	.word	0x00038890
        /*0a9c*/ 	.short	0x0100
        /*0a9e*/ 	.byte	0x08
	.zero		1


	//   ....[15]....
        /*0aa0*/ 	.word	0x00000670
        /*0aa4*/ 	.word	0x000000ff
        /*0aa8*/ 	.word	0x000388a0
        /*0aac*/ 	.short	0x0100
        /*0aae*/ 	.byte	0x08
	.zero		1


	//   ....[16]....
        /*0ab0*/ 	.word	0x00000680
        /*0ab4*/ 	.word	0x000000ff
        /*0ab8*/ 	.word	0x00038898
        /*0abc*/ 	.short	0x0100
        /*0abe*/ 	.byte	0x08
	.zero		1


	//   ....[17]....
        /*0ac0*/ 	.word	0x00000690
        /*0ac4*/ 	.word	0x000000ff
        /*0ac8*/ 	.word	0x000388a8
        /*0acc*/ 	.short	0x0100
        /*0ace*/ 	.byte	0x08
	.zero		1


	//   ....[18]....
        /*0ad0*/ 	.word	0x000007e0
        /*0ad4*/ 	.word	0x000000ff
        /*0ad8*/ 	.word	0x000388b0
        /*0adc*/ 	.short	0x0100
        /*0ade*/ 	.byte	0x08
	.zero		1


	//   ....[19]....
        /*0ae0*/ 	.word	0x000007f0
        /*0ae4*/ 	.word	0x000000ff
        /*0ae8*/ 	.word	0x000388c0
        /*0aec*/ 	.short	0x0100
        /*0aee*/ 	.byte	0x08
	.zero		1


	//   ....[20]....
        /*0af0*/ 	.word	0x00000800
        /*0af4*/ 	.word	0x000000ff
        /*0af8*/ 	.word	0x000388b8
        /*0afc*/ 	.short	0x0100
        /*0afe*/ 	.byte	0x08
	.zero		1


	//   ....[21]....
        /*0b00*/ 	.word	0x00000810
        /*0b04*/ 	.word	0x000000ff
        /*0b08*/ 	.word	0x000388c8
        /*0b0c*/ 	.short	0x0100
        /*0b0e*/ 	.byte	0x08
	.zero		1


	//   ....[22]....
        /*0b10*/ 	.word	0x00001b40
        /*0b14*/ 	.word	0x000000ff
        /*0b18*/ 	.word	0x00038800
        /*0b1c*/ 	.short	0x010a
        /*0b1e*/ 	.byte	0x2f
	.zero		1


	//   ....[23]....
        /*0b20*/ 	.word	0x00001c30
        /*0b24*/ 	.word	0x000000ff
        /*0b28*/ 	.word	0x00038830
        /*0b2c*/ 	.short	0x010a
        /*0b2e*/ 	.byte	0x34
	.zero		1


	//   ....[24]....
        /*0b30*/ 	.word	0x00001c70
        /*0b34*/ 	.word	0x000000ff
        /*0b38*/ 	.word	0x00038830
        /*0b3c*/ 	.short	0x010a
        /*0b3e*/ 	.byte	0x34
	.zero		1


	//   ....[25]....
        /*0b40*/ 	.word	0x00002930
        /*0b44*/ 	.word	0x000000ff
        /*0b48*/ 	.word	0x00000000
        /*0b4c*/ 	.short	0x0101
        /*0b4e*/ 	.byte	0x06
	.zero		1


	//   ....[26]....
        /*0b50*/ 	.word	0x00004560
        /*0b54*/ 	.word	0x000000ff
        /*0b58*/ 	.word	0x00038850
        /*0b5c*/ 	.short	0x010a
        /*0b5e*/ 	.byte	0x34
	.zero		1


	//   ....[27]....
        /*0b60*/ 	.word	0x000045a0
        /*0b64*/ 	.word	0x000000ff
        /*0b68*/ 	.word	0x00038850
        /*0b6c*/ 	.short	0x010a
        /*0b6e*/ 	.byte	0x34
	.zero		1


	//   ....[28]....
        /*0b70*/ 	.word	0x00004860
        /*0b74*/ 	.word	0x000000ff
        /*0b78*/ 	.word	0x00000000
        /*0b7c*/ 	.short	0x0101
        /*0b7e*/ 	.byte	0x34
	.zero		1


	//   ....[29]....
        /*0b80*/ 	.word	0x00004a20
        /*0b84*/ 	.word	0x000000ff
        /*0b88*/ 	.word	0x00038830
        /*0b8c*/ 	.short	0x010a
        /*0b8e*/ 	.byte	0x34
	.zero		1


	//   ....[30]....
        /*0b90*/ 	.word	0x00004a70
        /*0b94*/ 	.word	0x000000ff
        /*0b98*/ 	.word	0x00038830
        /*0b9c*/ 	.short	0x010a
        /*0b9e*/ 	.byte	0x34
	.zero		1


	//   ....[31]....
        /*0ba0*/ 	.word	0x00005490
        /*0ba4*/ 	.word	0x000000ff
        /*0ba8*/ 	.word	0x00000000
        /*0bac*/ 	.short	0x0101
        /*0bae*/ 	.byte	0x06
	.zero		1


	//   ....[32]....
        /*0bb0*/ 	.word	0x00007a80
        /*0bb4*/ 	.word	0x000000ff
        /*0bb8*/ 	.word	0x00038850
        /*0bbc*/ 	.short	0x010a
        /*0bbe*/ 	.byte	0x34
	.zero		1


	//   ....[33]....
        /*0bc0*/ 	.word	0x00007ae0
        /*0bc4*/ 	.word	0x000000ff
        /*0bc8*/ 	.word	0x00038850
        /*0bcc*/ 	.short	0x010a
        /*0bce*/ 	.byte	0x34
	.zero		1


	//   ....[34]....
        /*0bd0*/ 	.word	0x00007d20
        /*0bd4*/ 	.word	0x000000ff
        /*0bd8*/ 	.word	0x00000000
        /*0bdc*/ 	.short	0x0101
        /*0bde*/ 	.byte	0x34
	.zero		1


	//   ....[35]....
        /*0be0*/ 	.word	0x00007e60
        /*0be4*/ 	.word	0x000000ff
        /*0be8*/ 	.word	0x00038830
        /*0bec*/ 	.short	0x010a
        /*0bee*/ 	.byte	0x2e
	.zero		1


	//   ....[36]....
        /*0bf0*/ 	.word	0x00007ea0
        /*0bf4*/ 	.word	0x000000ff
        /*0bf8*/ 	.word	0x00038830
        /*0bfc*/ 	.short	0x010a
        /*0bfe*/ 	.byte	0x2e
	.zero		1


	//   ....[37]....
        /*0c00*/ 	.word	0x00008660
        /*0c04*/ 	.word	0x000000ff
        /*0c08*/ 	.word	0x00000000
        /*0c0c*/ 	.short	0x0101
        /*0c0e*/ 	.byte	0x06
	.zero		1


	//   ....[38]....
        /*0c10*/ 	.word	0x0000a520
        /*0c14*/ 	.word	0x000000ff
        /*0c18*/ 	.word	0x00038850
        /*0c1c*/ 	.short	0x010a
        /*0c1e*/ 	.byte	0x2e
	.zero		1


	//   ....[39]....
        /*0c20*/ 	.word	0x0000a570
        /*0c24*/ 	.word	0x000000ff
        /*0c28*/ 	.word	0x00038850
        /*0c2c*/ 	.short	0x010a
        /*0c2e*/ 	.byte	0x2e
	.zero		1


	//   ....[40]....
        /*0c30*/ 	.word	0x0000a7a0
        /*0c34*/ 	.word	0x000000ff
        /*0c38*/ 	.word	0x00000000
        /*0c3c*/ 	.short	0x0101
        /*0c3e*/ 	.byte	0x2e
	.zero		1


	//   ....[41]....
        /*0c40*/ 	.word	0x0000d860
        /*0c44*/ 	.word	0x000000ff
        /*0c48*/ 	.word	0x00000000
        /*0c4c*/ 	.short	0x0101
        /*0c4e*/ 	.byte	0x05
	.zero		1


	//   ....[42]....
        /*0c50*/ 	.word	0x0000fe10
        /*0c54*/ 	.word	0x00000006
        /*0c58*/ 	.word	0x00038880
        /*0c5c*/ 	.short	0x010a
        /*0c5e*/ 	.byte	0x3f
	.zero		1


	//   ....[43]....
        /*0c60*/ 	.word	0x00010570
        /*0c64*/ 	.word	0x00000006
        /*0c68*/ 	.word	0x00038870
        /*0c6c*/ 	.short	0x0107
        /*0c6e*/ 	.byte	0x3f
	.zero		1


	//   ....[44]....
        /*0c70*/ 	.word	0x00010630
        /*0c74*/ 	.word	0x00000006
        /*0c78*/ 	.word	0x00038870
        /*0c7c*/ 	.short	0x0101
        /*0c7e*/ 	.byte	0x3f
	.zero		1


	//   ....[45]....
        /*0c80*/ 	.word	0x00010660
        /*0c84*/ 	.word	0x00000006
        /*0c88*/ 	.word	0x00038840
        /*0c8c*/ 	.short	0x010a
        /*0c8e*/ 	.byte	0x3f
	.zero		1


	//   ....[46]....
        /*0c90*/ 	.word	0x00010cd0
        /*0c94*/ 	.word	0x00000006
        /*0c98*/ 	.word	0x00038830
        /*0c9c*/ 	.short	0x0107
        /*0c9e*/ 	.byte	0x3f
	.zero		1


	//   ....[47]....
        /*0ca0*/ 	.word	0x00010da0
        /*0ca4*/ 	.word	0x00000006
        /*0ca8*/ 	.word	0x00038830
        /*0cac*/ 	.short	0x0101
        /*0cae*/ 	.byte	0x3f
	.zero		1


	//   ....[48]....
        /*0cb0*/ 	.word	0x000117a0
        /*0cb4*/ 	.word	0x00000012
        /*0cb8*/ 	.word	0x00038800
        /*0cbc*/ 	.short	0x0107
        /*0cbe*/ 	.byte	0x3f
	.zero		1


	//   ....[49]....
        /*0cc0*/ 	.word	0x00011890
        /*0cc4*/ 	.word	0x00000012
        /*0cc8*/ 	.word	0x00038800
        /*0ccc*/ 	.short	0x0101
        /*0cce*/ 	.byte	0x3f
	.zero		1


	//   ....[50]....
        /*0cd0*/ 	.word	0x000118b0
        /*0cd4*/ 	.word	0x00000012
        /*0cd8*/ 	.word	0x00038820
        /*0cdc*/ 	.short	0x010a
        /*0cde*/ 	.byte	0x3f
	.zero		1


	//   ....[51]....
        /*0ce0*/ 	.word	0x00011c10
        /*0ce4*/ 	.word	0x00000000
        /*0ce8*/ 	.word	0x00038880
        /*0cec*/ 	.short	0x010a
        /*0cee*/ 	.byte	0x3f
	.zero		1


	//   ....[52]....
        /*0cf0*/ 	.word	0x00012100
        /*0cf4*/ 	.word	0x00000000
        /*0cf8*/ 	.word	0x00038870
        /*0cfc*/ 	.short	0x0107
        /*0cfe*/ 	.byte	0x3f
	.zero		1


	//   ....[53]....
        /*0d00*/ 	.word	0x000121c0
        /*0d04*/ 	.word	0x00000000
        /*0d08*/ 	.word	0x00038870
        /*0d0c*/ 	.short	0x0101
        /*0d0e*/ 	.byte	0x3f
	.zero		1


	//   ....[54]....
        /*0d10*/ 	.word	0x000121f0
        /*0d14*/ 	.word	0x00000000
        /*0d18*/ 	.word	0x00038840
        /*0d1c*/ 	.short	0x010a
        /*0d1e*/ 	.byte	0x3f
	.zero		1


	//   ....[55]....
        /*0d20*/ 	.word	0x000126c0
        /*0d24*/ 	.word	0x00000000
        /*0d28*/ 	.word	0x00038830
        /*0d2c*/ 	.short	0x0107
        /*0d2e*/ 	.byte	0x3f
	.zero		1


	//   ....[56]....
        /*0d30*/ 	.word	0x00012780
        /*0d34*/ 	.word	0x00000000
        /*0d38*/ 	.word	0x00038830
        /*0d3c*/ 	.short	0x0101
        /*0d3e*/ 	.byte	0x3f
	.zero		1


	//   ....[57]....
        /*0d40*/ 	.word	0x00012810
        /*0d44*/ 	.word	0x00000000
        /*0d48*/ 	.word	0x00038870
        /*0d4c*/ 	.short	0x010a
        /*0d4e*/ 	.byte	0x3f
	.zero		1


	//   ....[58]....
        /*0d50*/ 	.word	0x000128a0
        /*0d54*/ 	.word	0x00000000
        /*0d58*/ 	.word	0x00038860
        /*0d5c*/ 	.short	0x010a
        /*0d5e*/ 	.byte	0x3f
	.zero		1


	//   ....[59]....
        /*0d60*/ 	.word	0x00013170
        /*0d64*/ 	.word	0x00000000
        /*0d68*/ 	.word	0x00038850
        /*0d6c*/ 	.short	0x0101
        /*0d6e*/ 	.byte	0x3f
	.zero		1


	//   ....[60]....
        /*0d70*/ 	.word	0x000131f0
        /*0d74*/ 	.word	0x00000000
        /*0d78*/ 	.word	0x00000000
        /*0d7c*/ 	.short	0x0101
        /*0d7e*/ 	.byte	0x3f
	.zero		1


	//   ....[61]....
        /*0d80*/ 	.word	0x000133c0
        /*0d84*/ 	.word	0x00000002
        /*0d88*/ 	.word	0x00038870
        /*0d8c*/ 	.short	0x010a
        /*0d8e*/ 	.byte	0x3f
	.zero		1


	//   ....[62]....
        /*0d90*/ 	.word	0x00013440
        /*0d94*/ 	.word	0x00000002
        /*0d98*/ 	.word	0x00038860
        /*0d9c*/ 	.short	0x010a
        /*0d9e*/ 	.byte	0x3f
	.zero		1


	//   ....[63]....
        /*0da0*/ 	.word	0x00013d20
        /*0da4*/ 	.word	0x00000002
        /*0da8*/ 	.word	0x00038850
        /*0dac*/ 	.short	0x0101
        /*0dae*/ 	.byte	0x3f
	.zero		1


	//   ....[64]....
        /*0db0*/ 	.word	0x00013da0
        /*0db4*/ 	.word	0x00000002
        /*0db8*/ 	.word	0x00000000
        /*0dbc*/ 	.short	0x0101
        /*0dbe*/ 	.byte	0x3f
	.zero		1


	//   ....[65]....
        /*0dc0*/ 	.word	0x00014010
        /*0dc4*/ 	.word	0x00000005
        /*0dc8*/ 	.word	0x00038820
        /*0dcc*/ 	.short	0x010a
        /*0dce*/ 	.byte	0x3f
	.zero		1


	//   ....[66]....
        /*0dd0*/ 	.word	0x00014190
        /*0dd4*/ 	.word	0x00000003
        /*0dd8*/ 	.word	0x00038840
        /*0ddc*/ 	.short	0x010a
        /*0dde*/ 	.byte	0x3f
	.zero		1


	//   ....[67]....
        /*0de0*/ 	.word	0x00014230
        /*0de4*/ 	.word	0x00000005
        /*0de8*/ 	.word	0x00038840
        /*0dec*/ 	.short	0x010a
        /*0dee*/ 	.byte	0x3f
	.zero		1


	//   ....[68]....
        /*0df0*/ 	.word	0x00014270
        /*0df4*/ 	.word	0x00000003
        /*0df8*/ 	.word	0x00038860
        /*0dfc*/ 	.short	0x010a
        /*0dfe*/ 	.byte	0x3f
	.zero		1


	//   ....[69]....
        /*0e00*/ 	.word	0x000142b0
        /*0e04*/ 	.word	0x00000005
        /*0e08*/ 	.word	0x00038860
        /*0e0c*/ 	.short	0x010a
        /*0e0e*/ 	.byte	0x3f
	.zero		1


	//   ....[70]....
        /*0e10*/ 	.word	0x000142f0
        /*0e14*/ 	.word	0x00000003
        /*0e18*/ 	.word	0x00038880
        /*0e1c*/ 	.short	0x010a
        /*0e1e*/ 	.byte	0x3f
	.zero		1


	//   ....[71]....
        /*0e20*/ 	.word	0x00014330
        /*0e24*/ 	.word	0x00000005
        /*0e28*/ 	.word	0x00038880
        /*0e2c*/ 	.short	0x010a
        /*0e2e*/ 	.byte	0x3f
	.zero		1


	//   ....[72]....
        /*0e30*/ 	.word	0x000143a0
        /*0e34*/ 	.word	0x00000003
        /*0e38*/ 	.word	0x00038800
        /*0e3c*/ 	.short	0x010a
        /*0e3e*/ 	.byte	0x3f
	.zero		1


	//   ....[73]....
        /*0e40*/ 	.word	0x00014400
        /*0e44*/ 	.word	0x00000003
        /*0e48*/ 	.word	0x00038830
        /*0e4c*/ 	.short	0x010a
        /*0e4e*/ 	.byte	0x3f
	.zero		1


	//   ....[74]....
        /*0e50*/ 	.word	0x00014460
        /*0e54*/ 	.word	0x00000007
        /*0e58*/ 	.word	0x00038850
        /*0e5c*/ 	.short	0x010a
        /*0e5e*/ 	.byte	0x3f
	.zero		1


	//   ....[75]....
        /*0e60*/ 	.word	0x000144d0
        /*0e64*/ 	.word	0x00000004
        /*0e68*/ 	.word	0x00038830
        /*0e6c*/ 	.short	0x010a
        /*0e6e*/ 	.byte	0x3f
	.zero		1


	//   ....[76]....
        /*0e70*/ 	.word	0x00014540
        /*0e74*/ 	.word	0x00000006
        /*0e78*/ 	.word	0x00038850
        /*0e7c*/ 	.short	0x010a
        /*0e7e*/ 	.byte	0x3f
	.zero		1


	//   ....[77]....
        /*0e80*/ 	.word	0x000145a0
        /*0e84*/ 	.word	0x00000004
        /*0e88*/ 	.word	0x00038830
        /*0e8c*/ 	.short	0x010a
        /*0e8e*/ 	.byte	0x3f
	.zero		1


	//   ....[78]....
        /*0e90*/ 	.word	0x00014600
        /*0e94*/ 	.word	0x00000008
        /*0e98*/ 	.word	0x00038850
        /*0e9c*/ 	.short	0x010a
        /*0e9e*/ 	.byte	0x3f
	.zero		1


	//   ....[79]....
        /*0ea0*/ 	.word	0x00014700
        /*0ea4*/ 	.word	0x00000006
        /*0ea8*/ 	.word	0x00038880
        /*0eac*/ 	.short	0x010a
        /*0eae*/ 	.byte	0x3f
	.zero		1


	//   ....[80]....
        /*0eb0*/ 	.word	0x00015270
        /*0eb4*/ 	.word	0x00000006
        /*0eb8*/ 	.word	0x00038840
        /*0ebc*/ 	.short	0x010a
        /*0ebe*/ 	.byte	0x3f
	.zero		1


	//   ....[81]....
        /*0ec0*/ 	.word	0x000166c0
        /*0ec4*/ 	.word	0x00000012
        /*0ec8*/ 	.word	0x00038820
        /*0ecc*/ 	.short	0x010a
        /*0ece*/ 	.byte	0x3f
	.zero		1


	//   ....[82]....
        /*0ed0*/ 	.word	0x00016710
        /*0ed4*/ 	.word	0x00000000
        /*0ed8*/ 	.word	0x00038880
        /*0edc*/ 	.short	0x010a
        /*0ede*/ 	.byte	0x3f
	.zero		1


	//   ....[83]....
        /*0ee0*/ 	.word	0x00017080
        /*0ee4*/ 	.word	0x00000000
        /*0ee8*/ 	.word	0x00038840
        /*0eec*/ 	.short	0x010a
        /*0eee*/ 	.byte	0x3f
	.zero		1


	//   ....[84]....
        /*0ef0*/ 	.word	0x00017960
        /*0ef4*/ 	.word	0x00000000
        /*0ef8*/ 	.word	0x00038870
        /*0efc*/ 	.short	0x010a
        /*0efe*/ 	.byte	0x3f
	.zero		1


	//   ....[85]....
        /*0f00*/ 	.word	0x000179b0
        /*0f04*/ 	.word	0x00000000
        /*0f08*/ 	.word	0x00038860
        /*0f0c*/ 	.short	0x010a
        /*0f0e*/ 	.byte	0x3f
	.zero		1


	//   ....[86]....
        /*0f10*/ 	.word	0x00017a00
        /*0f14*/ 	.word	0x00000002
        /*0f18*/ 	.word	0x00038870
        /*0f1c*/ 	.short	0x010a
        /*0f1e*/ 	.byte	0x3f
	.zero		1


	//   ....[87]....
        /*0f20*/ 	.word	0x00017a50
        /*0f24*/ 	.word	0x00000002
        /*0f28*/ 	.word	0x00038860
        /*0f2c*/ 	.short	0x010a
        /*0f2e*/ 	.byte	0x3f
	.zero		1


	//   ....[88]....
        /*0f30*/ 	.word	0x00017aa0
        /*0f34*/ 	.word	0x00000005
        /*0f38*/ 	.word	0x00038820
        /*0f3c*/ 	.short	0x010a
        /*0f3e*/ 	.byte	0x3f
	.zero		1


	//   ....[89]....
        /*0f40*/ 	.word	0x00017c40
        /*0f44*/ 	.word	0x00000003
        /*0f48*/ 	.word	0x00038840
        /*0f4c*/ 	.short	0x010a
        /*0f4e*/ 	.byte	0x3f
	.zero		1


	//   ....[90]....
        /*0f50*/ 	.word	0x00017c90
        /*0f54*/ 	.word	0x00000005
        /*0f58*/ 	.word	0x00038840
        /*0f5c*/ 	.short	0x010a
        /*0f5e*/ 	.byte	0x3f
	.zero		1


	//   ....[91]....
        /*0f60*/ 	.word	0x00017ce0
        /*0f64*/ 	.word	0x00000003
        /*0f68*/ 	.word	0x00038860
        /*0f6c*/ 	.short	0x010a
        /*0f6e*/ 	.byte	0x3f
	.zero		1


	//   ....[92]....
        /*0f70*/ 	.word	0x00017d30
        /*0f74*/ 	.word	0x00000005
        /*0f78*/ 	.word	0x00038860
        /*0f7c*/ 	.short	0x010a
        /*0f7e*/ 	.byte	0x3f
	.zero		1


	//   ....[93]....
        /*0f80*/ 	.word	0x00017d80
        /*0f84*/ 	.word	0x00000003
        /*0f88*/ 	.word	0x00038880
        /*0f8c*/ 	.short	0x010a
        /*0f8e*/ 	.byte	0x3f
	.zero		1


	//----- nvinfo : EIATTR_NUM_MBARRIERS
	.align		4
.L_518:
        /*0f90*/ 	.byte	0x03, 0x38
        /*0f92*/ 	.short	0x0016


	//----- nvinfo : EIATTR_EXIT_INSTR_OFFSETS
	.align		4
        /*0f94*/ 	.byte	0x04, 0x1c
        /*0f96*/ 	.short	(.L_520 - .L_519)


	//   ....[0]....
.L_519:
        /*0f98*/ 	.word	0x00000990


	//   ....[1]....
        /*0f9c*/ 	.word	0x0000e9b0


	//   ....[2]....
        /*0fa0*/ 	.word	0x00014380


	//----- nvinfo : EIATTR_MAX_THREADS
	.align		4
.L_520:
        /*0fa4*/ 	.byte	0x04, 0x05
        /*0fa6*/ 	.short	(.L_522 - .L_521)
.L_521:
        /*0fa8*/ 	.word	0x00000180
        /*0fac*/ 	.word	0x00000001
        /*0fb0*/ 	.word	0x00000001


	//----- nvinfo : EIATTR_CRS_STACK_SIZE
	.align		4
.L_522:
        /*0fb4*/ 	.byte	0x04, 0x1e
        /*0fb6*/ 	.short	(.L_524 - .L_523)
.L_523:
        /*0fb8*/ 	.word	0x00000000


	//----- nvinfo : EIATTR_CBANK_PARAM_SIZE
	.align		4
.L_524:
        /*0fbc*/ 	.byte	0x03, 0x19
        /*0fbe*/ 	.short	0x0af0


	//----- nvinfo : EIATTR_PARAM_CBANK
	.align		4
        /*0fc0*/ 	.byte	0x04, 0x0a
        /*0fc2*/ 	.short	(.L_526 - .L_525)
	.align		4
.L_525:
        /*0fc4*/ 	.word	index@(.nv.constant0._ZN7cutlass13device_kernelIN5flash11enable_sm90INS1_16FlashAttnFwdSm90INS1_25CollectiveMainloopFwdSm90ILi2EN4cute5tupleIJNS5_1CILi1EEES8_S8_EEENS6_IJNS7_ILi128EEESA_NS7_ILi256EEEEEELi256ENS_12float_e4m3_tEfNS_4arch4Sm90ELb1ELb0ELb1ELb0ELb1ELb0ELb0ELb1ELb0ELb1ELb0ELb0EEENS1_21CollectiveEpilogueFwdINS6_IJSA_SB_SA_EEES9_NS_10bfloat16_tESF_Li256ELb0ELb1ELb0ELb1EEENS1_30DynamicPersistentTileSchedulerILi256ELi128ELb0ELb1ELb1EEEEEEEEEvNT_6ParamsE)
        /*0fc8*/ 	.short	0x0210
        /*0fca*/ 	.short	0x0af0


	//----- nvinfo : EIATTR_SW_WAR
	.align		4
.L_526:
        /*0fcc*/ 	.byte	0x04, 0x36
        /*0fce*/ 	.short	(.L_528 - .L_527)
.L_527:
        /*0fd0*/ 	.word	0x00000008
.L_528:


//--------------------- .nv.info._ZN7cutlass13device_kernelIN5flash11enable_sm90INS1_16FlashAttnFwdSm90INS1_25CollectiveMainloopFwdSm90ILi2EN4cute5tupleIJNS5_1CILi1EEES8_S8_EEENS6_IJNS7_ILi128EEESA_NS7_ILi256EEEEEELi256ENS_12float_e4m3_tEfNS_4arch4Sm90ELb1ELb0ELb1ELb1ELb1ELb0ELb0ELb1ELb0ELb1ELb0ELb0EEENS1_21CollectiveEpilogueFwdINS6_IJSA_SB_SA_EEES9_NS_10bfloat16_tESF_Li256ELb1ELb1ELb0ELb1EEENS1_36VarlenDynamicPersistentTileSchedulerILi128ELi128ELi256ELi128ELb0ELb1ELb1ELb1ELb1ELb1EEEEEEEEEvNT_6ParamsE --------------------------
	.section	.nv.info._ZN7cutlass13device_kernelIN5flash11enable_sm90INS1_16FlashAttnFwdSm90INS1_25CollectiveMainloopFwdSm90ILi2EN4cute5tupleIJNS5_1CILi1EEES8_S8_EEENS6_IJNS7_ILi128EEESA_NS7_ILi256EEEEEELi256ENS_12float_e4m3_tEfNS_4arch4Sm90ELb1ELb0ELb1ELb1ELb1ELb0ELb0ELb1ELb0ELb1ELb0ELb0EEENS1_21CollectiveEpilogueFwdINS6_IJSA_SB_SA_EEES9_NS_10bfloat16_tESF_Li256ELb1ELb1ELb0ELb1EEENS1_36VarlenDynamicPersistentTileSchedulerILi128ELi128ELi256ELi128ELb0ELb1ELb1ELb1ELb1ELb1EEEEEEEEEvNT_6ParamsE,"",@"SHT_CUDA_INFO"
	.sectionflags	@""
	.align	4


	//----- nvinfo : EIATTR_CUDA_API_VERSION
	.align		4
        /*0000*/ 	.byte	0x04, 0x37
        /*0002*/ 	.short	(.L_530 - .L_529)
.L_529:
        /*0004*/ 	.word	0x00000082


	//----- nvinfo : EIATTR_KPARAM_INFO
	.align		4
.L_530:
        /*0008*/ 	.byte	0x04, 0x17
        /*000a*/ 	.short	(.L_532 - .L_531)
.L_531:
        /*000c*/ 	.word	0x00000000
        /*0010*/ 	.short	0x0000
        /*0012*/ 	.short	0x0070
        /*0014*/ 	.byte	0x00, 0xf0, 0x01, 0x2a


	//----- nvinfo : EIATTR_SPARSE_MMA_MASK
	.align		4
.L_532:
        /*0018*/ 	.byte	0x03, 0x50
        /*001a*/ 	.short	0x0000


	//----- nvinfo : EIATTR_MAXREG_COUNT
	.align		4
        /*001c*/ 	.byte	0x03, 0x1b
        /*001e*/ 	.short	0x00a8


	//----- nvinfo : EIATTR_NUM_BARRIERS
	.align		4
        /*0020*/ 	.byte	0x02, 0x4c
        /*0022*/ 	.byte	0x10
	.zero		1


	//----- nvinfo : EIATTR_EXTERNS
	.align		4
        /*0024*/ 	.byte	0x04, 0x0f
        /*0026*/ 	.short	(.L_534 - .L_533)


	//   ....[0]....
	.align		4
.L_533:
        /*0028*/ 	.word	index@(__assertfail)


	//----- nvinfo : EIATTR_ANNOTATIONS
	.align		4
.L_534:
        /*002c*/ 	.byte	0x04, 0x55
        /*002e*/ 	.short	(.L_536 - .L_535)


	//   ....[0]....
.L_535:
        /* <DEDUP_REMOVED lines=8> */


	//----- nvinfo : EIATTR_MERCURY_ISA_VERSION
	.align		4
.L_536:
        /*00a0*/ 	.byte	0x03, 0x5f
        /*00a2*/ 	.short	0x0101


	//----- nvinfo : EIATTR_UNUSED_LOAD_BYTE_OFFSET
	.align		4
        /*00a4*/ 	.byte	0x04, 0x44
        /*00a6*/ 	.short	(.L_538 - .L_537)


	//   ....[0]....
.L_537:
        /*00a8*/ 	.word	0x00000980
        /*00ac*/ 	.word	0x0000fff0


	//   ....[1]....
        /*00b0*/ 	.word	0x0000b530
        /*00b4*/ 	.word	0x0000fff0


	//----- nvinfo : EIATTR_INT_WARP_WIDE_INSTR_OFFSETS
	.align		4
.L_538:
        /*00b8*/ 	.byte	0x04, 0x31
        /*00ba*/ 	.short	(.L_540 - .L_539)


	//   ....[0]....
.L_539:
        /*00bc*/ 	.word	0x000000c0


	//   ....[1]....
        /*00c0*/ 	.word	0x000000d0


	//   ....[2]....
        /*00c4*/ 	.word	0x00000170


	//   ....[3]....
        /*00c8*/ 	.word	0x000104d0


	//   ....[4]....
        /*00cc*/ 	.word	0x00010560


	//   ....[5]....
        /*00d0*/ 	.word	0x00014560


	//   ....[6]....
        /*00d4*/ 	.word	0x000145f0


	//----- nvinfo : EIATTR_COOP_GROUP_MASK_REGIDS
	.align		4
.L_540:
        /*00d8*/ 	.byte	0x04, 0x29
        /*00da*/ 	.short	(.L_542 - .L_541)


	//   ....[0]....
.L_541:
        /*00dc*/ 	.word	0xffffffff


	//   ....[1]....
        /*00e0*/ 	.word	0xffffffff


	//   ....[2]....
        /*00e4*/ 	.word	0xffffffff


	//   ....[3]....
        /*00e8*/ 	.word	0xffffffff


	//   ....[4]....
        /*00ec*/ 	.word	0xffffffff


	//   ....[5]....
        /*00f0*/ 	.word	0xffffffff


	//   ....[6]....
        /*00f4*/ 	.word	0xffffffff


	//   ....[7]....
        /*00f8*/ 	.word	0xffffffff


	//   ....[8]....
        /*00fc*/ 	.word	0xffffffff


	//   ....[9]....
        /*0100*/ 	.word	0xffffffff


	//   ....[10]....
        /*0104*/ 	.word	0xffffffff


	//   ....[11]....
        /*0108*/ 	.word	0xffffffff


	//   ....[12]....
        /*010c*/ 	.word	0xffffffff


	//   ....[13]....
        /*0110*/ 	.word	0xffffffff


	//   ....[14]....
        /*0114*/ 	.word	0xffffffff


	//   ....[15]....
        /*0118*/ 	.word	0xffffffff


	//   ....[16]....
        /*011c*/ 	.word	0xffffffff


	//   ....[17]....
        /*0120*/ 	.word	0xffffffff


	//   ....[18]....
        /*0124*/ 	.word	0xffffffff


	//   ....[19]....
        /*0128*/ 	.word	0xffffffff


	//   ....[20]....
        /*012c*/ 	.word	0xffffffff


	//   ....[21]....
        /*0130*/ 	.word	0xffffffff


	//   ....[22]....
        /*0134*/ 	.word	0xffffffff


	//   ....[23]....
        /*0138*/ 	.word	0xffffffff


	//   ....[24]....
        /*013c*/ 	.word	0xffffffff


	//   ....[25]....
        /*0140*/ 	.word	0xffffffff


	//   ....[26]....
        /*0144*/ 	.word	0xffffffff


	//   ....[27]....
        /*0148*/ 	.word	0xffffffff


	//   ....[28]....
        /*014c*/ 	.word	0xffffffff


	//   ....[29]....
        /*0150*/ 	.word	0xffffffff


	//   ....[30]....
        /*0154*/ 	.word	0xffffffff


	//   ....[31]....
        /*0158*/ 	.word	0xffffffff


	//   ....[32]....
        /*015c*/ 	.word	0xffffffff


	//   ....[33]....
        /*0160*/ 	.word	0xffffffff


	//   ....[34]....
        /*0164*/ 	.word	0xffffffff


	//   ....[35]....
        /*0168*/ 	.word	0xffffffff


	//   ....[36]....
        /*016c*/ 	.word	0xffffffff


	//   ....[37]....
        /*0170*/ 	.word	0xffffffff


	//   ....[38]....
        /*0174*/ 	.word	0xffffffff


	//   ....[39]....
        /*0178*/ 	.word	0xffffffff


	//   ....[40]....
        /*017c*/ 	.word	0xffffffff


	//   ....[41]....
        /*0180*/ 	.word	0xffffffff


	//   ....[42]....
        /*0184*/ 	.word	0xffffffff


	//   ....[43]....
        /*0188*/ 	.word	0xffffffff


	//   ....[44]....
        /*018c*/ 	.word	0xffffffff


	//   ....[45]....
        /*0190*/ 	.word	0xffffffff


	//   ....[46]....
        /*0194*/ 	.word	0xffffffff


	//   ....[47]....
        /*0198*/ 	.word	0xffffffff


	//   ....[48]....
        /*019c*/ 	.word	0xffffffff


	//   ....[49]....
        /*01a0*/ 	.word	0xffffffff


	//   ....[50]....
        /*01a4*/ 	.word	0xffffffff


	//   ....[51]....
        /*01a8*/ 	.word	0xffffffff


	//   ....[52]....
        /*01ac*/ 	.word	0xffffffff


	//   ....[53]....
        /*01b0*/ 	.word	0xffffffff


	//   ....[54]....
        /*01b4*/ 	.word	0xffffffff


	//   ....[55]....
        /*01b8*/ 	.word	0xffffffff


	//   ....[56]....
        /*01bc*/ 	.word	0xffffffff


	//   ....[57]....
        /*01c0*/ 	.word	0xffffffff


	//   ....[58]....
        /*01c4*/ 	.word	0xffffffff


	//   ....[59]....
        /*01c8*/ 	.word	0xffffffff


	//   ....[60]....
        /*01cc*/ 	.word	0xffffffff


	//   ....[61]....
        /*01d0*/ 	.word	0xffffffff


	//   ....[62]....
        /*01d4*/ 	.word	0xffffffff


	//   ....[63]....
        /*01d8*/ 	.word	0xffffffff


	//   ....[64]....
        /*01dc*/ 	.word	0xffffffff


	//   ....[65]....
        /*01e0*/ 	.word	0xffffffff


	//   ....[66]....
        /*01e4*/ 	.word	0xffffffff


	//   ....[67]....
        /*01e8*/ 	.word	0xffffffff


	//   ....[68]....
        /*01ec*/ 	.word	0xffffffff


	//   ....[69]....
        /*01f0*/ 	.word	0xffffffff


	//   ....[70]....
        /*01f4*/ 	.word	0xffffffff


	//   ....[71]....
        /*01f8*/ 	.word	0xffffffff


	//   ....[72]....
        /*01fc*/ 	.word	0xffffffff


	//   ....[73]....
        /*0200*/ 	.word	0xffffffff


	//   ....[74]....
        /*0204*/ 	.word	0xffffffff


	//   ....[75]....
        /*0208*/ 	.word	0xffffffff


	//   ....[76]....
        /*020c*/ 	.word	0xffffffff


	//   ....[77]....
        /*0210*/ 	.word	0xffffffff


	//   ....[78]....
        /*0214*/ 	.word	0xffffffff


	//   ....[79]....
        /*0218*/ 	.word	0xffffffff


	//   ....[80]....
        /*021c*/ 	.word	0xffffffff


	//   ....[81]....
        /*0220*/ 	.word	0xffffffff


	//   ....[82]....
        /*0224*/ 	.word	0xffffffff


	//   ....[83]....
        /*0228*/ 	.word	0xffffffff


	//   ....[84]....
        /*022c*/ 	.word	0xffffffff


	//   ....[85]....
        /*0230*/ 	.word	0xffffffff


	//   ....[86]....
        /*0234*/ 	.word	0xffffffff


	//   ....[87]....
        /*0238*/ 	.word	0xffffffff


	//   ....[88]....
        /*023c*/ 	.word	0xffffffff


	//   ....[89]....
        /*0240*/ 	.word	0xffffffff


	//   ....[90]....
        /*0244*/ 	.word	0xffffffff


	//   ....[91]....
        /*0248*/ 	.word	0xffffffff


	//   ....[92]....
        /*024c*/ 	.word	0xffffffff


	//   ....[93]....
        /*0250*/ 	.word	0xffffffff


	//   ....[94]....
        /*0254*/ 	.word	0xffffffff


	//   ....[95]....
        /*0258*/ 	.word	0xffffffff


	//   ....[96]....
        /*025c*/ 	.word	0xffffffff


	//   ....[97]....
        /*0260*/ 	.word	0xffffffff


	//   ....[98]....
        /*0264*/ 	.word	0xffffffff


	//   ....[99]....
        /*0268*/ 	.word	0xffffffff


	//   ....[100]....
        /*026c*/ 	.word	0xffffffff


	//   ....[101]....
        /*0270*/ 	.word	0xffffffff


	//   ....[102]....
        /*0274*/ 	.word	0xffffffff


	//   ....[103]....
        /*0278*/ 	.word	0xffffffff


	//   ....[104]....
        /*027c*/ 	.word	0xffffffff


	//   ....[105]....
        /*0280*/ 	.word	0xffffffff


	//   ....[106]....
        /*0284*/ 	.word	0xffffffff


	//   ....[107]....
        /*0288*/ 	.word	0xffffffff


	//   ....[108]....
        /*028c*/ 	.word	0xffffffff


	//   ....[109]....
        /*0290*/ 	.word	0xffffffff


	//   ....[110]....
        /*0294*/ 	.word	0xffffffff


	//   ....[111]....
        /*0298*/ 	.word	0xffffffff


	//   ....[112]....
        /*029c*/ 	.word	0xffffffff


	//   ....[113]....
        /*02a0*/ 	.word	0xffffffff


	//   ....[114]....
        /*02a4*/ 	.word	0xffffffff


	//   ....[115]....
        /*02a8*/ 	.word	0xffffffff


	//   ....[116]....
        /*02ac*/ 	.word	0xffffffff


	//   ....[117]....
        /*02b0*/ 	.word	0xffffffff


	//   ....[118]....
        /*02b4*/ 	.word	0xffffffff


	//   ....[119]....
        /*02b8*/ 	.word	0xffffffff


	//   ....[120]....
        /*02bc*/ 	.word	0xffffffff


	//   ....[121]....
        /*02c0*/ 	.word	0xffffffff


	//   ....[122]....
        /*02c4*/ 	.word	0xffffffff


	//   ....[123]....
        /*02c8*/ 	.word	0xffffffff


	//   ....[124]....
        /*02cc*/ 	.word	0xffffffff


	//   ....[125]....
        /*02d0*/ 	.word	0xffffffff


	//   ....[126]....
        /*02d4*/ 	.word	0xffffffff


	//   ....[127]....
        /*02d8*/ 	.word	0xffffffff


	//   ....[128]....
        /*02dc*/ 	.word	0xffffffff


	//   ....[129]....
        /*02e0*/ 	.word	0xffffffff


	//   ....[130]....
        /*02e4*/ 	.word	0xffffffff


	//   ....[131]....
        /*02e8*/ 	.word	0xffffffff


	//   ....[132]....
        /*02ec*/ 	.word	0xffffffff


	//   ....[133]....
        /*02f0*/ 	.word	0xffffffff


	//   ....[134]....
        /*02f4*/ 	.word	0xffffffff


	//   ....[135]....
        /*02f8*/ 	.word	0xffffffff


	//   ....[136]....
        /*02fc*/ 	.word	0xffffffff


	//   ....[137]....
        /*0300*/ 	.word	0xffffffff


	//   ....[138]....
        /*0304*/ 	.word	0xffffffff


	//   ....[139]....
        /*0308*/ 	.word	0xffffffff


	//   ....[140]....
        /*030c*/ 	.word	0xffffffff


	//   ....[141]....
        /*0310*/ 	.word	0xffffffff


	//   ....[142]....
        /*0314*/ 	.word	0xffffffff


	//   ....[143]....
        /*0318*/ 	.word	0xffffffff


	//   ....[144]....
        /*031c*/ 	.word	0xffffffff


	//   ....[145]....
        /*0320*/ 	.word	0xffffffff


	//   ....[146]....
        /*0324*/ 	.word	0xffffffff


	//   ....[147]....
        /*0328*/ 	.word	0xffffffff


	//   ....[148]....
        /*032c*/ 	.word	0xffffffff


	//   ....[149]....
        /*0330*/ 	.word	0xffffffff


	//   ....[150]....
        /*0334*/ 	.word	0xffffffff


	//   ....[151]....
        /*0338*/ 	.word	0xffffffff


	//   ....[152]....
        /*033c*/ 	.word	0xffffffff


	//   ....[153]....
        /*0340*/ 	.word	0xffffffff


	//   ....[154]....
        /*0344*/ 	.word	0xffffffff


	//   ....[155]....
        /*0348*/ 	.word	0xffffffff


	//   ....[156]....
        /*034c*/ 	.word	0xffffffff


	//   ....[157]....
        /*0350*/ 	.word	0xffffffff


	//   ....[158]....
        /*0354*/ 	.word	0xffffffff


	//   ....[159]....
        /*0358*/ 	.word	0xffffffff


	//   ....[160]....
        /*035c*/ 	.word	0xffffffff


	//   ....[161]....
        /*0360*/ 	.word	0xffffffff


	//   ....[162]....
        /*0364*/ 	.word	0xffffffff


	//   ....[163]....
        /*0368*/ 	.word	0xffffffff


	//   ....[164]....
        /*036c*/ 	.word	0xffffffff


	//   ....[165]....
        /*0370*/ 	.word	0xffffffff


	//   ....[166]....
        /*0374*/ 	.word	0xffffffff


	//   ....[167]....
        /*0378*/ 	.word	0xffffffff


	//   ....[168]....
        /*037c*/ 	.word	0xffffffff


	//   ....[169]....
        /*0380*/ 	.word	0xffffffff


	//   ....[170]....
        /*0384*/ 	.word	0xffffffff


	//   ....[171]....
        /*0388*/ 	.word	0xffffffff


	//   ....[172]....
        /*038c*/ 	.word	0xffffffff


	//   ....[173]....
        /*0390*/ 	.word	0xffffffff


	//   ....[174]....
        /*0394*/ 	.word	0xffffffff


	//   ....[175]....
        /*0398*/ 	.word	0xffffffff


	//   ....[176]....
        /*039c*/ 	.word	0xffffffff


	//   ....[177]....
        /*03a0*/ 	.word	0xffffffff


	//   ....[178]....
        /*03a4*/ 	.word	0xffffffff


	//   ....[179]....
        /*03a8*/ 	.word	0xffffffff


	//   ....[180]....
        /*03ac*/ 	.word	0xffffffff


	//   ....[181]....
        /*03b0*/ 	.word	0xffffffff


	//   ....[182]....
        /*03b4*/ 	.word	0xffffffff


	//   ....[183]....
        /*03b8*/ 	.word	0xffffffff


	//   ....[184]....
        /*03bc*/ 	.word	0xffffffff


	//   ....[185]....
        /*03c0*/ 	.word	0xffffffff


	//   ....[186]....
        /*03c4*/ 	.word	0xffffffff


	//   ....[187]....
        /*03c8*/ 	.word	0xffffffff


	//   ....[188]....
        /*03cc*/ 	.word	0xffffffff


	//   ....[189]....
        /*03d0*/ 	.word	0xffffffff


	//   ....[190]....
        /*03d4*/ 	.word	0xffffffff


	//   ....[191]....
        /*03d8*/ 	.word	0xffffffff


	//   ....[192]....
        /*03dc*/ 	.word	0xffffffff


	//   ....[193]....
        /*03e0*/ 	.word	0xffffffff


	//   ....[194]....
        /*03e4*/ 	.word	0xffffffff


	//   ....[195]....
        /*03e8*/ 	.word	0xffffffff


	//   ....[196]....
        /*03ec*/ 	.word	0xffffffff


	//   ....[197]....
        /*03f0*/ 	.word	0xffffffff


	//   ....[198]....
        /*03f4*/ 	.word	0xffffffff


	//   ....[199]....
        /*03f8*/ 	.word	0xffffffff


	//   ....[200]....
        /*03fc*/ 	.word	0xffffffff


	//   ....[201]....
        /*0400*/ 	.word	0xffffffff


	//   ....[202]....
        /*0404*/ 	.word	0xffffffff


	//   ....[203]....
        /*0408*/ 	.word	0xffffffff


	//   ....[204]....
        /*040c*/ 	.word	0xffffffff


	//   ....[205]....
        /*0410*/ 	.word	0xffffffff


	//   ....[206]....
        /*0414*/ 	.word	0xffffffff


	//   ....[207]....
        /*0418*/ 	.word	0xffffffff


	//   ....[208]....
        /*041c*/ 	.word	0xffffffff


	//   ....[209]....
        /*0420*/ 	.word	0xffffffff


	//   ....[210]....
        /*0424*/ 	.word	0xffffffff


	//   ....[211]....
        /*0428*/ 	.word	0xffffffff


	//   ....[212]....
        /*042c*/ 	.word	0xffffffff


	//   ....[213]....
        /*0430*/ 	.word	0xffffffff


	//   ....[214]....
        /*0434*/ 	.word	0xffffffff


	//   ....[215]....
        /*0438*/ 	.word	0xffffffff


	//   ....[216]....
        /*043c*/ 	.word	0xffffffff


	//   ....[217]....
        /*0440*/ 	.word	0xffffffff


	//   ....[218]....
        /*0444*/ 	.word	0xffffffff


	//   ....[219]....
        /*0448*/ 	.word	0xffffffff


	//   ....[220]....
        /*044c*/ 	.word	0xffffffff


	//   ....[221]....
        /*0450*/ 	.word	0xffffffff


	//   ....[222]....
        /*0454*/ 	.word	0xffffffff


	//   ....[223]....
        /*0458*/ 	.word	0xffffffff


	//   ....[224]....
        /*045c*/ 	.word	0xffffffff


	//   ....[225]....
        /*0460*/ 	.word	0x0500000f


	//   ....[226]....
        /*0464*/ 	.word	0x0500000f


	//   ....[227]....
        /*0468*/ 	.word	0x0500000f


	//   ....[228]....
        /*046c*/ 	.word	0x0500000f


	//   ....[229]....
        /*0470*/ 	.word	0x0500000f


	//   ....[230]....
        /*0474*/ 	.word	0x0500000f


	//   ....[231]....
        /*0478*/ 	.word	0x0500000f


	//   ....[232]....
        /*047c*/ 	.word	0x0500000f


	//   ....[233]....
        /*0480*/ 	.word	0x0500000f


	//   ....[234]....
        /*0484*/ 	.word	0x0500000f


	//   ....[235]....
        /*0488*/ 	.word	0x0500000f


	//   ....[236]....
        /*048c*/ 	.word	0x0500000f


	//   ....[237]....
        /*0490*/ 	.word	0x0500000f


	//   ....[238]....
        /*0494*/ 	.word	0x0500000f


	//   ....[239]....
        /*0498*/ 	.word	0x0500000f


	//   ....[240]....
        /*049c*/ 	.word	0x0500000f


	//   ....[241]....
        /*04a0*/ 	.word	0x0500000f


	//   ....[242]....
        /*04a4*/ 	.word	0x0500000f


	//   ....[243]....
        /*04a8*/ 	.word	0x0500000f


	//   ....[244]....
        /*04ac*/ 	.word	0x0500000f


	//   ....[245]....
        /*04b0*/ 	.word	0x0500000f


	//   ....[246]....
        /*04b4*/ 	.word	0x0500000f


	//   ....[247]....
        /*04b8*/ 	.word	0x0500000f


	//   ....[248]....
        /*04bc*/ 	.word	0x0500000f


	//   ....[249]....
        /*04c0*/ 	.word	0x0500000f


	//   ....[250]....
        /*04c4*/ 	.word	0x0500000f


	//   ....[251]....
        /*04c8*/ 	.word	0x0500000f


	//   ....[252]....
        /*04cc*/ 	.word	0x0500000f


	//   ....[253]....
        /*04d0*/ 	.word	0x0500000f


	//   ....[254]....
        /*04d4*/ 	.word	0x0500000f


	//   ....[255]....
        /*04d8*/ 	.word	0x0500000f


	//   ....[0]....
        /*04dc*/ 	.word	0x0500000f


	//   ....[1]....
        /*04e0*/ 	.word	0x0500000f


	//   ....[2]....
        /*04e4*/ 	.word	0x0500000f


	//   ....[3]....
        /*04e8*/ 	.word	0x0500000f


	//   ....[4]....
        /*04ec*/ 	.word	0x0500000f


	//   ....[5]....
        /*04f0*/ 	.word	0x0500000f


	//   ....[6]....
        /*04f4*/ 	.word	0x0500000f


	//   ....[7]....
        /*04f8*/ 	.word	0x0500000f


	//   ....[8]....
        /*04fc*/ 	.word	0x0500000f


	//   ....[9]....
        /*0500*/ 	.word	0x0500000f


	//   ....[10]....
        /*0504*/ 	.word	0x0500000f


	//   ....[11]....
        /*0508*/ 	.word	0x0500000f


	//   ....[12]....
        /*050c*/ 	.word	0x0500000f


	//   ....[13]....
        /*0510*/ 	.word	0x0500000f


	//   ....[14]....
        /*0514*/ 	.word	0x0500000f


	//   ....[15]....
        /*0518*/ 	.word	0x0500000f


	//   ....[16]....
        /*051c*/ 	.word	0x0500000f


	//   ....[17]....
        /*0520*/ 	.word	0x0500000f


	//   ....[18]....
        /*0524*/ 	.word	0x0500000f


	//   ....[19]....
        /*0528*/ 	.word	0x0500000f


	//   ....[20]....
        /*052c*/ 	.word	0x0500000f


	//   ....[21]....
        /*0530*/ 	.word	0x0500000f


	//   ....[22]....
        /*0534*/ 	.word	0x0500000f


	//   ....[23]....
        /*0538*/ 	.word	0x0500000f


	//   ....[24]....
        /*053c*/ 	.word	0x0500000f


	//   ....[25]....
        /*0540*/ 	.word	0x0500000f


	//   ....[26]....
        /*0544*/ 	.word	0x0500000f


	//   ....[27]....
        /*0548*/ 	.word	0x0500000f


	//   ....[28]....
        /*054c*/ 	.word	0x0500000f


	//   ....[29]....
        /*0550*/ 	.word	0x0500000f


	//   ....[30]....
        /*0554*/ 	.word	0x0500000f


	//   ....[31]....
        /*0558*/ 	.word	0x0500000f


	//   ....[32]....
        /*055c*/ 	.word	0x0500000f


	//   ....[33]....
        /*0560*/ 	.word	0x0500000f


	//   ....[34]....
        /*0564*/ 	.word	0x0500000f


	//   ....[35]....
        /*0568*/ 	.word	0x0500000f


	//   ....[36]....
        /*056c*/ 	.word	0x0500000f


	//   ....[37]....
        /*0570*/ 	.word	0x0500000f


	//   ....[38]....
        /*0574*/ 	.word	0x0500000f


	//   ....[39]....
        /*0578*/ 	.word	0x0500000f


	//   ....[40]....
        /*057c*/ 	.word	0x0500000f


	//   ....[41]....
        /*0580*/ 	.word	0x0500000f


	//   ....[42]....
        /*0584*/ 	.word	0x0500000f


	//   ....[43]....
        /*0588*/ 	.word	0x0500000f


	//   ....[44]....
        /*058c*/ 	.word	0x0500000f


	//   ....[45]....
        /*0590*/ 	.word	0x0500000f


	//   ....[46]....
        /*0594*/ 	.word	0x0500000f


	//   ....[47]....
        /*0598*/ 	.word	0x0500000f


	//   ....[48]....
        /*059c*/ 	.word	0x0500000f


	//   ....[49]....
        /*05a0*/ 	.word	0x0500000f


	//   ....[50]....
        /*05a4*/ 	.word	0x0500000f


	//----- nvinfo : EIATTR_COOP_GROUP_INSTR_OFFSETS
	.align		4
.L_542:
        /*05a8*/ 	.byte	0x04, 0x28
        /*05aa*/ 	.short	(.L_544 - .L_543)


	//   ....[0]....
.L_543:
        /*05ac*/ 	.word	0x00000080


	//   ....[1]....
        /*05b0*/ 	.word	0x00000090


	//   ....[2]....
        /*05b4*/ 	.word	0x000002d0


	//   ....[3]....
        /*05b8*/ 	.word	0x00000430


	//   ....[4]....
        /*05bc*/ 	.word	0x00000550


	//   ....[5]....
        /*05c0*/ 	.word	0x000006b0


	//   ....[6]....
        /*05c4*/ 	.word	0x00001800


	//   ....[7]....
        /*05c8*/ 	.word	0x00002440


	//   ....[8]....
        /*05cc*/ 	.word	0x00002880


	//   ....[9]....
        /*05d0*/ 	.word	0x00003020


	//   ....[10]....
        /*05d4*/ 	.word	0x00003080


	//   ....[11]....
        /*05d8*/ 	.word	0x00003a90


	//   ....[12]....
        /*05dc*/ 	.word	0x00003b10


	//   ....[13]....
        /*05e0*/ 	.word	0x00005090


	//   ....[14]....
        /*05e4*/ 	.word	0x00005ca0


	//   ....[15]....
        /*05e8*/ 	.word	0x00005d00


	//   ....[16]....
        /*05ec*/ 	.word	0x00005d10


	//   ....[17]....
        /*05f0*/ 	.word	0x00006780


	//   ....[18]....
        /*05f4*/ 	.word	0x000067f0


	//   ....[19]....
        /*05f8*/ 	.word	0x00008b20


	//   ....[20]....
        /*05fc*/ 	.word	0x00008bb0


	//   ....[21]....
        /*0600*/ 	.word	0x000091a0


	//   ....[22]....
        /*0604*/ 	.word	0x000092f0


	//   ....[23]....
        /*0608*/ 	.word	0x0000aa90


	//   ....[24]....
        /*060c*/ 	.word	0x0000aac0


	//   ....[25]....
        /*0610*/ 	.word	0x0000ab30


	//   ....[26]....
        /*0614*/ 	.word	0x0000ab50


	//   ....[27]....
        /*0618*/ 	.word	0x0000c0e0


	//   ....[28]....
        /*061c*/ 	.word	0x0000c110


	//   ....[29]....
        /*0620*/ 	.word	0x0000c140


	//   ....[30]....
        /*0624*/ 	.word	0x0000c170


	//   ....[31]....
        /*0628*/ 	.word	0x0000c1a0


	//   ....[32]....
        /*062c*/ 	.word	0x0000c1d0


	//   ....[33]....
        /*0630*/ 	.word	0x0000c200


	//   ....[34]....
        /*0634*/ 	.word	0x0000c230


	//   ....[35]....
        /*0638*/ 	.word	0x0000c260


	//   ....[36]....
        /*063c*/ 	.word	0x0000c290


	//   ....[37]....
        /*0640*/ 	.word	0x0000c2c0


	//   ....[38]....
        /*0644*/ 	.word	0x0000c2f0


	//   ....[39]....
        /*0648*/ 	.word	0x0000c330


	//   ....[40]....
        /*064c*/ 	.word	0x0000c360


	//   ....[41]....
        /*0650*/ 	.word	0x0000c390


	//   ....[42]....
        /*0654*/ 	.word	0x0000c3c0


	//   ....[43]....
        /*0658*/ 	.word	0x0000c3f0


	//   ....[44]....
        /*065c*/ 	.word	0x0000c420


	//   ....[45]....
        /*0660*/ 	.word	0x0000c450


	//   ....[46]....
        /*0664*/ 	.word	0x0000c480


	//   ....[47]....
        /*0668*/ 	.word	0x0000c4b0


	//   ....[48]....
        /*066c*/ 	.word	0x0000c4e0


	//   ....[49]....
        /*0670*/ 	.word	0x0000c510


	//   ....[50]....
        /*0674*/ 	.word	0x0000c540


	//   ....[51]....
        /*0678*/ 	.word	0x0000c570


	//   ....[52]....
        /*067c*/ 	.word	0x0000c5b0


	//   ....[53]....
        /*0680*/ 	.word	0x0000c5e0


	//   ....[54]....
        /*0684*/ 	.word	0x0000c610


	//   ....[55]....
        /*0688*/ 	.word	0x0000c640


	//   ....[56]....
        /*068c*/ 	.word	0x0000c670


	//   ....[57]....
        /*0690*/ 	.word	0x0000c6a0


	//   ....[58]....
        /*0694*/ 	.word	0x0000c6d0


	//   ....[59]....
        /*0698*/ 	.word	0x0000c700


	//   ....[60]....
        /*069c*/ 	.word	0x0000c730


	//   ....[61]....
        /*06a0*/ 	.word	0x0000c760


	//   ....[62]....
        /*06a4*/ 	.word	0x0000c790


	//   ....[63]....
        /*06a8*/ 	.word	0x0000c7c0


	//   ....[64]....
        /*06ac*/ 	.word	0x0000c7d0


	//   ....[65]....
        /*06b0*/ 	.word	0x0000c7e0


	//   ....[66]....
        /*06b4*/ 	.word	0x0000c7f0


	//   ....[67]....
        /*06b8*/ 	.word	0x0000c800


	//   ....[68]....
        /*06bc*/ 	.word	0x0000c810


	//   ....[69]....
        /*06c0*/ 	.word	0x0000c830


	//   ....[70]....
        /*06c4*/ 	.word	0x0000c850


	//   ....[71]....
        /*06c8*/ 	.word	0x0000c860


	//   ....[72]....
        /*06cc*/ 	.word	0x0000c880


	//   ....[73]....
        /*06d0*/ 	.word	0x0000c890


	//   ....[74]....
        /*06d4*/ 	.word	0x0000c8b0


	//   ....[75]....
        /*06d8*/ 	.word	0x0000c8c0


	//   ....[76]....
        /*06dc*/ 	.word	0x0000c8e0


	//   ....[77]....
        /*06e0*/ 	.word	0x0000c8f0


	//   ....[78]....
        /*06e4*/ 	.word	0x0000c910


	//   ....[79]....
        /*06e8*/ 	.word	0x0000c920


	//   ....[80]....
        /*06ec*/ 	.word	0x0000c940


	//   ....[81]....
        /*06f0*/ 	.word	0x0000c950


	//   ....[82]....
        /*06f4*/ 	.word	0x0000c970


	//   ....[83]....
        /*06f8*/ 	.word	0x0000c980


	//   ....[84]....
        /*06fc*/ 	.word	0x0000c9b0


	//   ....[85]....
        /*0700*/ 	.word	0x0000c9e0


	//   ....[86]....
        /*0704*/ 	.word	0x0000c9f0


	//   ....[87]....
        /*0708*/ 	.word	0x0000ca10


	//   ....[88]....
        /*070c*/ 	.word	0x0000ca20


	//   ....[89]....
        /*0710*/ 	.word	0x0000ca40


	//   ....[90]....
        /*0714*/ 	.word	0x0000ca50


	//   ....[91]....
        /*0718*/ 	.word	0x0000d2a0


	//   ....[92]....
        /*071c*/ 	.word	0x0000d2e0


	//   ....[93]....
        /*0720*/ 	.word	0x0000d310


	//   ....[94]....
        /*0724*/ 	.word	0x0000d340


	//   ....[95]....
        /*0728*/ 	.word	0x0000dbc0


	//   ....[96]....
        /*072c*/ 	.word	0x0000dc00


	//   ....[97]....
        /*0730*/ 	.word	0x0000dd40


	//   ....[98]....
        /*0734*/ 	.word	0x0000dd60


	//   ....[99]....
        /*0738*/ 	.word	0x0000dea0


	//   ....[100]....
        /*073c*/ 	.word	0x0000dec0


	//   ....[101]....
        /*0740*/ 	.word	0x0000e010


	//   ....[102]....
        /*0744*/ 	.word	0x0000e030


	//   ....[103]....
        /*0748*/ 	.word	0x0000e970


	//   ....[104]....
        /*074c*/ 	.word	0x0000e990


	//   ....[105]....
        /*0750*/ 	.word	0x0000ead0


	//   ....[106]....
        /*0754*/ 	.word	0x0000eaf0


	//   ....[107]....
        /*0758*/ 	.word	0x0000ec30


	//   ....[108]....
        /*075c*/ 	.word	0x0000ec50


	//   ....[109]....
        /*0760*/ 	.word	0x0000eda0


	//   ....[110]....
        /*0764*/ 	.word	0x0000edc0


	//   ....[111]....
        /*0768*/ 	.word	0x0000ef90


	//   ....[112]....
        /*076c*/ 	.word	0x0000f140


	//   ....[113]....
        /*0770*/ 	.word	0x0000f170


	//   ....[114]....
        /*0774*/ 	.word	0x0000f1a0


	//   ....[115]....
        /*0778*/ 	.word	0x0000f1d0


	//   ....[116]....
        /*077c*/ 	.word	0x0000f200


	//   ....[117]....
        /*0780*/ 	.word	0x0000f240


	//   ....[118]....
        /*0784*/ 	.word	0x0000f390


	//   ....[119]....
        /*0788*/ 	.word	0x0000f3c0


	//   ....[120]....
        /*078c*/ 	.word	0x0000f3f0


	//   ....[121]....
        /*0790*/ 	.word	0x0000f420


	//   ....[122]....
        /*0794*/ 	.word	0x0000f450


	//   ....[123]....
        /*0798*/ 	.word	0x0000f490


	//   ....[124]....
        /*079c*/ 	.word	0x0000f510


	//   ....[125]....
        /*07a0*/ 	.word	0x0000f5b0


	//   ....[126]....
        /*07a4*/ 	.word	0x0000f650


	//   ....[127]....
        /*07a8*/ 	.word	0x000110e0


	//   ....[128]....
        /*07ac*/ 	.word	0x00011120


	//   ....[129]....
        /*07b0*/ 	.word	0x00011230


	//   ....[130]....
        /*07b4*/ 	.word	0x00011240


	//   ....[131]....
        /*07b8*/ 	.word	0x000112b0


	//   ....[132]....
        /*07bc*/ 	.word	0x000112c0


	//   ....[133]....
        /*07c0*/ 	.word	0x00011330


	//   ....[134]....
        /*07c4*/ 	.word	0x00011340


	//   ....[135]....
        /*07c8*/ 	.word	0x000113b0


	//   ....[136]....
        /*07cc*/ 	.word	0x000113c0


	//   ....[137]....
        /*07d0*/ 	.word	0x00011430


	//   ....[138]....
        /*07d4*/ 	.word	0x00011440


	//   ....[139]....
        /*07d8*/ 	.word	0x000114b0


	//   ....[140]....
        /*07dc*/ 	.word	0x000114c0


	//   ....[141]....
        /*07e0*/ 	.word	0x000114d0


	//   ....[142]....
        /*07e4*/ 	.word	0x00011550


	//   ....[143]....
        /*07e8*/ 	.word	0x000118e0


	//   ....[144]....
        /*07ec*/ 	.word	0x00011910


	//   ....[145]....
        /*07f0*/ 	.word	0x00011930


	//   ....[146]....
        /*07f4*/ 	.word	0x00011a30


	//   ....[147]....
        /*07f8*/ 	.word	0x00011a40


	//   ....[148]....
        /*07fc*/ 	.word	0x00011ad0


	//   ....[149]....
        /*0800*/ 	.word	0x00011ae0


	//   ....[150]....
        /*0804*/ 	.word	0x00011b70


	//   ....[151]....
        /*0808*/ 	.word	0x00011b80


	//   ....[152]....
        /*080c*/ 	.word	0x00011c00


	//   ....[153]....
        /*0810*/ 	.word	0x00011c10


	//   ....[154]....
        /*0814*/ 	.word	0x00011c90


	//   ....[155]....
        /*0818*/ 	.word	0x00011ca0


	//   ....[156]....
        /*081c*/ 	.word	0x00011d20


	//   ....[157]....
        /*0820*/ 	.word	0x00011d30


	//   ....[158]....
        /*0824*/ 	.word	0x00011d40


	//   ....[159]....
        /*0828*/ 	.word	0x000124e0


	//   ....[160]....
        /*082c*/ 	.word	0x00012510


	//   ....[161]....
        /*0830*/ 	.word	0x00012540


	//   ....[162]....
        /*0834*/ 	.word	0x000125b0


	//   ....[163]....
        /*0838*/ 	.word	0x00012600


	//   ....[164]....
        /*083c*/ 	.word	0x00012650


	//   ....[165]....
        /*0840*/ 	.word	0x00012690


	//   ....[166]....
        /*0844*/ 	.word	0x000126f0


	//   ....[167]....
        /*0848*/ 	.word	0x00012740


	//   ....[168]....
        /*084c*/ 	.word	0x00012790


	//   ....[169]....
        /*0850*/ 	.word	0x000127e0


	//   ....[170]....
        /*0854*/ 	.word	0x00012830


	//   ....[171]....
        /*0858*/ 	.word	0x00012880


	//   ....[172]....
        /*085c*/ 	.word	0x000128d0


	//   ....[173]....
        /*0860*/ 	.word	0x000128f0


	//   ....[174]....
        /*0864*/ 	.word	0x00012930


	//   ....[175]....
        /*0868*/ 	.word	0x00013040


	//   ....[176]....
        /*086c*/ 	.word	0x00013060


	//   ....[177]....
        /*0870*/ 	.word	0x000130c0


	//   ....[178]....
        /*0874*/ 	.word	0x000130d0


	//   ....[179]....
        /*0878*/ 	.word	0x00013120


	//   ....[180]....
        /*087c*/ 	.word	0x00013130


	//   ....[181]....
        /*0880*/ 	.word	0x00013180


	//   ....[182]....
        /*0884*/ 	.word	0x00013190


	//   ....[183]....
        /*0888*/ 	.word	0x000131e0


	//   ....[184]....
        /*088c*/ 	.word	0x000131f0


	//   ....[185]....
        /*0890*/ 	.word	0x00013240


	//   ....[186]....
        /*0894*/ 	.word	0x00013250


	//   ....[187]....
        /*0898*/ 	.word	0x000132a0


	//   ....[188]....
        /*089c*/ 	.word	0x000132b0


	//   ....[189]....
        /*08a0*/ 	.word	0x000132c0


	//   ....[190]....
        /*08a4*/ 	.word	0x00013310


	//   ....[191]....
        /*08a8*/ 	.word	0x00013640


	//   ....[192]....
        /*08ac*/ 	.word	0x00013650


	//   ....[193]....
        /*08b0*/ 	.word	0x000136b0


	//   ....[194]....
        /*08b4*/ 	.word	0x000136c0


	//   ....[195]....
        /*08b8*/ 	.word	0x00013710


	//   ....[196]....
        /*08bc*/ 	.word	0x00013720


	//   ....[197]....
        /*08c0*/ 	.word	0x00013770


	//   ....[198]....
        /*08c4*/ 	.word	0x00013780


	//   ....[199]....
        /*08c8*/ 	.word	0x000137d0


	//   ....[200]....
        /*08cc*/ 	.word	0x000137e0


	//   ....[201]....
        /*08d0*/ 	.word	0x00013830


	//   ....[202]....
        /*08d4*/ 	.word	0x00013840


	//   ....[203]....
        /*08d8*/ 	.word	0x00013890


	//   ....[204]....
        /*08dc*/ 	.word	0x000138a0


	//   ....[205]....
        /*08e0*/ 	.word	0x000138b0


	//   ....[206]....
        /*08e4*/ 	.word	0x00013900


	//   ....[207]....
        /*08e8*/ 	.word	0x00015260


	//   ....[208]....
        /*08ec*/ 	.word	0x00015290


	//   ....[209]....
        /*08f0*/ 	.word	0x000152c0


	//   ....[210]....
        /*08f4*/ 	.word	0x000152f0


	//   ....[211]....
        /*08f8*/ 	.word	0x00015300


	//   ....[212]....
        /*08fc*/ 	.word	0x00015320


	//   ....[213]....
        /*0900*/ 	.word	0x00015340


	//   ....[214]....
        /*0904*/ 	.word	0x00015380


	//   ....[215]....
        /*0908*/ 	.word	0x000154c0


	//   ....[216]....
        /*090c*/ 	.word	0x000154f0


	//   ....[217]....
        /*0910*/ 	.word	0x00015530


	//   ....[218]....
        /*0914*/ 	.word	0x00015560


	//   ....[219]....
        /*0918*/ 	.word	0x00015590


	//   ....[220]....
        /*091c*/ 	.word	0x000155c0


	//   ....[221]....
        /*0920*/ 	.word	0x00015660


	//   ....[222]....
        /*0924*/ 	.word	0x00015700


	//   ....[223]....
        /*0928*/ 	.word	0x000157b0


	//   ....[224]....
        /*092c*/ 	.word	0x00015d70


	//   ....[225]....
        /*0930*/ 	.word	0x000163b0


	//   ....[226]....
        /*0934*/ 	.word	0x000164a0


	//   ....[227]....
        /*0938*/ 	.word	0x00016590


	//   ....[228]....
        /*093c*/ 	.word	0x00016690


	//   ....[229]....
        /*0940*/ 	.word	0x00016740


	//   ....[230]....
        /*0944*/ 	.word	0x000167a0


	//   ....[231]....
        /*0948*/ 	.word	0x00016880


	//   ....[232]....
        /*094c*/ 	.word	0x000168e0


	//   ....[233]....
        /*0950*/ 	.word	0x000169c0


	//   ....[234]....
        /*0954*/ 	.word	0x00016a20


	//   ....[235]....
        /*0958*/ 	.word	0x00016b00


	//   ....[236]....
        /*095c*/ 	.word	0x00016b60


	//   ....[237]....
        /*0960*/ 	.word	0x00016c40


	//   ....[238]....
        /*0964*/ 	.word	0x00016ca0


	//   ....[239]....
        /*0968*/ 	.word	0x00016d80


	//   ....[240]....
        /*096c*/ 	.word	0x00016de0


	//   ....[241]....
        /*0970*/ 	.word	0x00016eb0


	//   ....[242]....
        /*0974*/ 	.word	0x00017050


	//   ....[243]....
        /*0978*/ 	.word	0x000170e0


	//   ....[244]....
        /*097c*/ 	.word	0x00017200


	//   ....[245]....
        /*0980*/ 	.word	0x00017250


	//   ....[246]....
        /*0984*/ 	.word	0x00017370


	//   ....[247]....
        /*0988*/ 	.word	0x000173c0


	//   ....[248]....
        /*098c*/ 	.word	0x000174e0


	//   ....[249]....
        /*0990*/ 	.word	0x00017530


	//   ....[250]....
        /*0994*/ 	.word	0x00017630


	//   ....[251]....
        /*0998*/ 	.word	0x000176d0


	//   ....[252]....
        /*099c*/ 	.word	0x00017730


	//   ....[253]....
        /*09a0*/ 	.word	0x00017820


	//   ....[254]....
        /*09a4*/ 	.word	0x00017880


	//   ....[255]....
        /*09a8*/ 	.word	0x00017970


	//   ....[0]....
        /*09ac*/ 	.word	0x000179d0


	//   ....[1]....
        /*09b0*/ 	.word	0x00017ac0


	//   ....[2]....
        /*09b4*/ 	.word	0x00017b60


	//   ....[3]....
        /*09b8*/ 	.word	0x00017bd0


	//   ....[4]....
        /*09bc*/ 	.word	0x00017c30


	//   ....[5]....
        /*09c0*/ 	.word	0x00017d10


	//   ....[6]....
        /*09c4*/ 	.word	0x00017d90


	//   ....[7]....
        /*09c8*/ 	.word	0x00017e60


	//   ....[8]....
        /*09cc*/ 	.word	0x00017ee0


	//   ....[9]....
        /*09d0*/ 	.word	0x00017fb0


	//   ....[10]....
        /*09d4*/ 	.word	0x00018030


	//   ....[11]....
        /*09d8*/ 	.word	0x00018100


	//   ....[12]....
        /*09dc*/ 	.word	0x00018180


	//   ....[13]....
        /*09e0*/ 	.word	0x00018250


	//   ....[14]....
        /*09e4*/ 	.word	0x000182d0


	//   ....[15]....
        /*09e8*/ 	.word	0x000183a0


	//   ....[16]....
        /*09ec*/ 	.word	0x00018420


	//   ....[17]....
        /*09f0*/ 	.word	0x000184d0


	//   ....[18]....
        /*09f4*/ 	.word	0x00018600


	//   ....[19]....
        /*09f8*/ 	.word	0x000186a0


	//   ....[20]....
        /*09fc*/ 	.word	0x00018700


	//   ....[21]....
        /*0a00*/ 	.word	0x000187c0


	//   ....[22]....
        /*0a04*/ 	.word	0x00018820


	//   ....[23]....
        /*0a08*/ 	.word	0x000188e0


	//   ....[24]....
        /*0a0c*/ 	.word	0x00018940


	//   ....[25]....
        /*0a10*/ 	.word	0x00018a00


	//   ....[26]....
        /*0a14*/ 	.word	0x00018a60


	//   ....[27]....
        /*0a18*/ 	.word	0x00018b20


	//   ....[28]....
        /*0a1c*/ 	.word	0x00018b80


	//   ....[29]....
        /*0a20*/ 	.word	0x00018c40


	//   ....[30]....
        /*0a24*/ 	.word	0x00018ca0


	//   ....[31]....
        /*0a28*/ 	.word	0x00018d60


	//   ....[32]....
        /*0a2c*/ 	.word	0x00018dc0


	//   ....[33]....
        /*0a30*/ 	.word	0x00018e80


	//   ....[34]....
        /*0a34*/ 	.word	0x00018f70


	//   ....[35]....
        /*0a38*/ 	.word	0x00019000


	//   ....[36]....
        /*0a3c*/ 	.word	0x00019060


	//   ....[37]....
        /*0a40*/ 	.word	0x00019120


	//   ....[38]....
        /*0a44*/ 	.word	0x00019180


	//   ....[39]....
        /*0a48*/ 	.word	0x00019240


	//   ....[40]....
        /*0a4c*/ 	.word	0x000192a0


	//   ....[41]....
        /*0a50*/ 	.word	0x00019360


	//   ....[42]....
        /*0a54*/ 	.word	0x000193c0


	//   ....[43]....
        /*0a58*/ 	.word	0x00019480


	//   ....[44]....
        /*0a5c*/ 	.word	0x000194e0


	//   ....[45]....
        /*0a60*/ 	.word	0x000195a0


	//   ....[46]....
        /*0a64*/ 	.word	0x00019600


	//   ....[47]....
        /*0a68*/ 	.word	0x000196c0


	//   ....[48]....
        /*0a6c*/ 	.word	0x00019720


	//   ....[49]....
        /*0a70*/ 	.word	0x000197e0


	//   ....[50]....
        /*0a74*/ 	.word	0x00019a40


	//----- nvinfo : EIATTR_REG_RECONFIG
	.align		4
.L_544:
        /*0a78*/ 	.byte	0x01, 0x54
	.zero		2


	//----- nvinfo : EIATTR_SYSCALL_OFFSETS
	.align		4
        /*0a7c*/ 	.byte	0x04, 0x46
        /*0a7e*/ 	.short	(.L_546 - .L_545)


	//   ....[0]....
.L_545:
        /*0a80*/ 	.word	0x000019e0


	//   ....[1]....
        /*0a84*/ 	.word	0x000106c0


	//   ....[2]....
        /*0a88*/ 	.word	0x00010830


	//   ....[3]....
        /*0a8c*/ 	.word	0x00010980


	//   ....[4]....
        /*0a90*/ 	.word	0x00010ac0


	//   ....[5]....
        /*0a94*/ 	.word	0x00012130


	//----- nvinfo : EIATTR_MBARRIER_INSTR_OFFSETS
	.align		4
.L_546:
        /*0a98*/ 	.byte	0x04, 0x39
        /*0a9a*/ 	.short	(.L_548 - .L_547)


	//   ....[0]....
.L_547:
        /*0a9c*/ 	.word	0x00000180
        /*0aa0*/ 	.word	0x000000ff
        /*0aa4*/ 	.word	0x00038800
        /*0aa8*/ 	.short	0x0100
        /*0aaa*/ 	.byte	0x08
	.zero		1


	//   ....[1]....
        /*0aac*/ 	.word	0x00000190
        /*0ab0*/ 	.word	0x000000ff
        /*0ab4*/ 	.word	0x00038820
        /*0ab8*/ 	.short	0x0100
        /*0aba*/ 	.byte	0x08
	.zero		1


	//   ....[2]....
        /*0abc*/ 	.word	0x00000280
        /*0ac0*/ 	.word	0x000000ff
        /*0ac4*/ 	.word	0x00038830
        /*0ac8*/ 	.short	0x0100
        /*0aca*/ 	.byte	0x08
	.zero		1


	//   ....[3]....
        /*0acc*/ 	.word	0x00000290
        /*0ad0*/ 	.word	0x000000ff
        /*0ad4*/ 	.word	0x00038840
        /*0ad8*/ 	.short	0x0100
        /*0ada*/ 	.byte	0x08
	.zero		1


	//   ....[4]....
        /*0adc*/ 	.word	0x000002a0
        /*0ae0*/ 	.word	0x000000ff
        /*0ae4*/ 	.word	0x00038838
        /*0ae8*/ 	.short	0x0100
        /*0aea*/ 	.byte	0x08
	.zero		1


	//   ....[5]....
        /*0aec*/ 	.word	0x000002b0
        /*0af0*/ 	.word	0x000000ff
        /*0af4*/ 	.word	0x00038848
        /*0af8*/ 	.short	0x0100
        /*0afa*/ 	.byte	0x08
	.zero		1


	//   ....[6]....
        /*0afc*/ 	.word	0x000003e0
        /*0b00*/ 	.word	0x000000ff
        /*0b04*/ 	.word	0x00038850
        /*0b08*/ 	.short	0x0100
        /*0b0a*/ 	.byte	0x08
	.zero		1


	//   ....[7]....
        /*0b0c*/ 	.word	0x000003f0
        /*0b10*/ 	.word	0x000000ff
        /*0b14*/ 	.word	0x00038860
        /*0b18*/ 	.short	0x0100
        /*0b1a*/ 	.byte	0x08
	.zero		1


	//   ....[8]....
        /*0b1c*/ 	.word	0x00000400
        /*0b20*/ 	.word	0x000000ff
        /*0b24*/ 	.word	0x00038858
        /*0b28*/ 	.short	0x0100
        /*0b2a*/ 	.byte	0x08
	.zero		1


	//   ....[9]....
        /*0b2c*/ 	.word	0x00000410
        /*0b30*/ 	.word	0x000000ff
        /*0b34*/ 	.word	0x00038868
        /*0b38*/ 	.short	0x0100
        /*0b3a*/ 	.byte	0x08
	.zero		1


	//   ....[10]....
        /*0b3c*/ 	.word	0x00000500
        /*0b40*/ 	.word	0x000000ff
        /*0b44*/ 	.word	0x00038870
        /*0b48*/ 	.short	0x0100
        /*0b4a*/ 	.byte	0x06
	.zero		1


	//   ....[11]....
        /*0b4c*/ 	.word	0x00000510
        /*0b50*/ 	.word	0x000000ff
        /*0b54*/ 	.word	0x00038880
        /*0b58*/ 	.short	0x0100
        /*0b5a*/ 	.byte	0x06
	.zero		1


	//   ....[12]....
        /*0b5c*/ 	.word	0x00000520
        /*0b60*/ 	.word	0x000000ff
        /*0b64*/ 	.word	0x00038878
        /*0b68*/ 	.short	0x0100
        /*0b6a*/ 	.byte	0x06
	.zero		1


	//   ....[13]....
        /*0b6c*/ 	.word	0x00000530
        /*0b70*/ 	.word	0x000000ff
        /*0b74*/ 	.word	0x00038888
        /*0b78*/ 	.short	0x0100
        /*0b7a*/ 	.byte	0x06
	.zero		1


	//   ....[14]....
        /*0b7c*/ 	.word	0x00000660
        /*0b80*/ 	.word	0x000000ff
        /*0b84*/ 	.word	0x00038890
        /*0b88*/ 	.short	0x0100
        /*0b8a*/ 	.byte	0x08
	.zero		1


	//   ....[15]....
        /*0b8c*/ 	.word	0x00000670
        /*0b90*/ 	.word	0x000000ff
        /*0b94*/ 	.word	0x000388a0
        /*0b98*/ 	.short	0x0100
        /*0b9a*/ 	.byte	0x08
	.zero		1


	//   ....[16]....
        /*0b9c*/ 	.word	0x00000680
        /*0ba0*/ 	.word	0x000000ff
        /*0ba4*/ 	.word	0x00038898
        /*0ba8*/ 	.short	0x0100
        /*0baa*/ 	.byte	0x08
	.zero		1


	//   ....[17]....
        /*0bac*/ 	.word	0x00000690
        /*0bb0*/ 	.word	0x000000ff
        /*0bb4*/ 	.word	0x000388a8
        /*0bb8*/ 	.short	0x0100
        /*0bba*/ 	.byte	0x08
	.zero		1


	//   ....[18]....
        /*0bbc*/ 	.word	0x000007e0
        /*0bc0*/ 	.word	0x000000ff
        /*0bc4*/ 	.word	0x000388b0
        /*0bc8*/ 	.short	0x0100
        /*0bca*/ 	.byte	0x08
	.zero		1


	//   ....[19]....
        /*0bcc*/ 	.word	0x000007f0
        /*0bd0*/ 	.word	0x000000ff
        /*0bd4*/ 	.word	0x000388c0
        /*0bd8*/ 	.short	0x0100
        /*0bda*/ 	.byte	0x08
	.zero		1


	//   ....[20]....
        /*0bdc*/ 	.word	0x00000800
        /*0be0*/ 	.word	0x000000ff
        /*0be4*/ 	.word	0x000388b8
        /*0be8*/ 	.short	0x0100
        /*0bea*/ 	.byte	0x08
	.zero		1


	//   ....[21]....
        /*0bec*/ 	.word	0x00000810
        /*0bf0*/ 	.word	0x000000ff
        /*0bf4*/ 	.word	0x000388c8
        /*0bf8*/ 	.short	0x0100
        /*0bfa*/ 	.byte	0x08
	.zero		1


	//   ....[22]....
        /*0bfc*/ 	.word	0x00001d00
        /*0c00*/ 	.word	0x000000ff
        /*0c04*/ 	.word	0x00038800
        /*0c08*/ 	.short	0x010a
        /*0c0a*/ 	.byte	0x32
	.zero		1


	//   ....[23]....
        /*0c0c*/ 	.word	0x00001df0
        /*0c10*/ 	.word	0x000000ff
        /*0c14*/ 	.word	0x00038830
        /*0c18*/ 	.short	0x010a
        /*0c1a*/ 	.byte	0x37
	.zero		1


	//   ....[24]....
        /*0c1c*/ 	.word	0x00001e30
        /*0c20*/ 	.word	0x000000ff
        /*0c24*/ 	.word	0x00038830
        /*0c28*/ 	.short	0x010a
        /*0c2a*/ 	.byte	0x37
	.zero		1


	//   ....[25]....
        /*0c2c*/ 	.word	0x00002a50
        /*0c30*/ 	.word	0x000000ff
        /*0c34*/ 	.word	0x00000000
        /*0c38*/ 	.short	0x0101
        /*0c3a*/ 	.byte	0x06
	.zero		1


	//   ....[26]....
        /*0c3c*/ 	.word	0x000046c0
        /*0c40*/ 	.word	0x000000ff
        /*0c44*/ 	.word	0x00038850
        /*0c48*/ 	.short	0x010a
        /*0c4a*/ 	.byte	0x37
	.zero		1


	//   ....[27]....
        /*0c4c*/ 	.word	0x00004700
        /*0c50*/ 	.word	0x000000ff
        /*0c54*/ 	.word	0x00038850
        /*0c58*/ 	.short	0x010a
        /*0c5a*/ 	.byte	0x37
	.zero		1


	//   ....[28]....
        /*0c5c*/ 	.word	0x000049a0
        /*0c60*/ 	.word	0x000000ff
        /*0c64*/ 	.word	0x00000000
        /*0c68*/ 	.short	0x0101
        /*0c6a*/ 	.byte	0x37
	.zero		1


	//   ....[29]....
        /*0c6c*/ 	.word	0x00004b60
        /*0c70*/ 	.word	0x000000ff
        /*0c74*/ 	.word	0x00038830
        /*0c78*/ 	.short	0x010a
        /*0c7a*/ 	.byte	0x36
	.zero		1


	//   ....[30]....
        /*0c7c*/ 	.word	0x00004bb0
        /*0c80*/ 	.word	0x000000ff
        /*0c84*/ 	.word	0x00038830
        /*0c88*/ 	.short	0x010a
        /*0c8a*/ 	.byte	0x36
	.zero		1


	//   ....[31]....
        /*0c8c*/ 	.word	0x00005540
        /*0c90*/ 	.word	0x000000ff
        /*0c94*/ 	.word	0x00000000
        /*0c98*/ 	.short	0x0101
        /*0c9a*/ 	.byte	0x06
	.zero		1


	//   ....[32]....
        /*0c9c*/ 	.word	0x00007bc0
        /*0ca0*/ 	.word	0x000000ff
        /*0ca4*/ 	.word	0x00038850
        /*0ca8*/ 	.short	0x010a
        /*0caa*/ 	.byte	0x36
	.zero		1


	//   ....[33]....
        /*0cac*/ 	.word	0x00007c20
        /*0cb0*/ 	.word	0x000000ff
        /*0cb4*/ 	.word	0x00038850
        /*0cb8*/ 	.short	0x010a
        /*0cba*/ 	.byte	0x36
	.zero		1


	//   ....[34]....
        /*0cbc*/ 	.word	0x00007e60
        /*0cc0*/ 	.word	0x000000ff
        /*0cc4*/ 	.word	0x00000000
        /*0cc8*/ 	.short	0x0101
        /*0cca*/ 	.byte	0x36
	.zero		1


	//   ....[35]....
        /*0ccc*/ 	.word	0x00007fa0
        /*0cd0*/ 	.word	0x000000ff
        /*0cd4*/ 	.word	0x00038830
        /*0cd8*/ 	.short	0x010a
        /*0cda*/ 	.byte	0x30
	.zero		1


	//   ....[36]....
        /*0cdc*/ 	.word	0x00007fe0
        /*0ce0*/ 	.word	0x000000ff
        /*0ce4*/ 	.word	0x00038830
        /*0ce8*/ 	.short	0x010a
        /*0cea*/ 	.byte	0x30
	.zero		1


	//   ....[37]....
        /*0cec*/ 	.word	0x000087a0
        /*0cf0*/ 	.word	0x000000ff
        /*0cf4*/ 	.word	0x00000000
        /*0cf8*/ 	.short	0x0101
        /*0cfa*/ 	.byte	0x06
	.zero		1


	//   ....[38]....
        /*0cfc*/ 	.word	0x0000a660
        /*0d00*/ 	.word	0x000000ff
        /*0d04*/ 	.word	0x00038850
        /*0d08*/ 	.short	0x010a
        /*0d0a*/ 	.byte	0x30
	.zero		1


	//   ....[39]....
        /*0d0c*/ 	.word	0x0000a6b0
        /*0d10*/ 	.word	0x000000ff
        /*0d14*/ 	.word	0x00038850
        /*0d18*/ 	.short	0x010a
        /*0d1a*/ 	.byte	0x30
	.zero		1


	//   ....[40]....
        /*0d1c*/ 	.word	0x0000a8e0
        /*0d20*/ 	.word	0x000000ff
        /*0d24*/ 	.word	0x00000000
        /*0d28*/ 	.short	0x0101
        /*0d2a*/ 	.byte	0x30
	.zero		1


	//   ....[41]....
        /*0d2c*/ 	.word	0x0000dbf0
        /*0d30*/ 	.word	0x000000ff
        /*0d34*/ 	.word	0x00000000
        /*0d38*/ 	.short	0x0101
        /*0d3a*/ 	.byte	0x07
	.zero		1


	//   ....[42]....
        /*0d3c*/ 	.word	0x00010ed0
        /*0d40*/ 	.word	0x00000006
        /*0d44*/ 	.word	0x00038880
        /*0d48*/ 	.short	0x010a
        /*0d4a*/ 	.byte	0x3f
	.zero		1


	//   ....[43]....
        /*0d4c*/ 	.word	0x00011640
        /*0d50*/ 	.word	0x00000006
        /*0d54*/ 	.word	0x00038870
        /*0d58*/ 	.short	0x0107
        /*0d5a*/ 	.byte	0x3f
	.zero		1


	//   ....[44]....
        /*0d5c*/ 	.word	0x00011700
        /*0d60*/ 	.word	0x00000006
        /*0d64*/ 	.word	0x00038870
        /*0d68*/ 	.short	0x0101
        /*0d6a*/ 	.byte	0x3f
	.zero		1


	//   ....[45]....
        /*0d6c*/ 	.word	0x00011750
        /*0d70*/ 	.word	0x00000006
        /*0d74*/ 	.word	0x00038840
        /*0d78*/ 	.short	0x010a
        /*0d7a*/ 	.byte	0x3f
	.zero		1


	//   ....[46]....
        /*0d7c*/ 	.word	0x00011e60
        /*0d80*/ 	.word	0x00000006
        /*0d84*/ 	.word	0x00038830
        /*0d88*/ 	.short	0x0107
        /*0d8a*/ 	.byte	0x3f
	.zero		1


	//   ....[47]....
        /*0d8c*/ 	.word	0x00011f20
        /*0d90*/ 	.word	0x00000006
        /*0d94*/ 	.word	0x00038830
        /*0d98*/ 	.short	0x0101
        /*0d9a*/ 	.byte	0x3f
	.zero		1


	//   ....[48]....
        /*0d9c*/ 	.word	0x00012a20
        /*0da0*/ 	.word	0x00000017
        /*0da4*/ 	.word	0x00038800
        /*0da8*/ 	.short	0x0107
        /*0daa*/ 	.byte	0x3f
	.zero		1


	//   ....[49]....
        /*0dac*/ 	.word	0x00012b20
        /*0db0*/ 	.word	0x00000017
        /*0db4*/ 	.word	0x00038800
        /*0db8*/ 	.short	0x0101
        /*0dba*/ 	.byte	0x3f
	.zero		1


	//   ....[50]....
        /*0dbc*/ 	.word	0x00012b40
        /*0dc0*/ 	.word	0x00000017
        /*0dc4*/ 	.word	0x00038820
        /*0dc8*/ 	.short	0x010a
        /*0dca*/ 	.byte	0x3f
	.zero		1


	//   ....[51]....
        /*0dcc*/ 	.word	0x00012e90
        /*0dd0*/ 	.word	0x00000000
        /*0dd4*/ 	.word	0x00038880
        /*0dd8*/ 	.short	0x010a
        /*0dda*/ 	.byte	0x3f
	.zero		1


	//   ....[52]....
        /*0ddc*/ 	.word	0x000133a0
        /*0de0*/ 	.word	0x00000000
        /*0de4*/ 	.word	0x00038870
        /*0de8*/ 	.short	0x0107
        /*0dea*/ 	.byte	0x3f
	.zero		1


	//   ....[53]....
        /*0dec*/ 	.word	0x00013460
        /*0df0*/ 	.word	0x00000000
        /*0df4*/ 	.word	0x00038870
        /*0df8*/ 	.short	0x0101
        /*0dfa*/ 	.byte	0x3f
	.zero		1


	//   ....[54]....
        /*0dfc*/ 	.word	0x00013490
        /*0e00*/ 	.word	0x00000000
        /*0e04*/ 	.word	0x00038840
        /*0e08*/ 	.short	0x010a
        /*0e0a*/ 	.byte	0x3f
	.zero		1


	//   ....[55]....
        /*0e0c*/ 	.word	0x00013990
        /*0e10*/ 	.word	0x00000000
        /*0e14*/ 	.word	0x00038830
        /*0e18*/ 	.short	0x0107
        /*0e1a*/ 	.byte	0x3f
	.zero		1


	//   ....[56]....
        /*0e1c*/ 	.word	0x00013a50
        /*0e20*/ 	.word	0x00000000
        /*0e24*/ 	.word	0x00038830
        /*0e28*/ 	.short	0x0101
        /*0e2a*/ 	.byte	0x3f
	.zero		1


	//   ....[57]....
        /*0e2c*/ 	.word	0x00013ae0
        /*0e30*/ 	.word	0x00000000
        /*0e34*/ 	.word	0x00038870
        /*0e38*/ 	.short	0x010a
        /*0e3a*/ 	.byte	0x3f
	.zero		1


	//   ....[58]....
        /*0e3c*/ 	.word	0x00013b70
        /*0e40*/ 	.word	0x00000000
        /*0e44*/ 	.word	0x00038860
        /*0e48*/ 	.short	0x010a
        /*0e4a*/ 	.byte	0x3f
	.zero		1


	//   ....[59]....
        /*0e4c*/ 	.word	0x00014440
        /*0e50*/ 	.word	0x00000000
        /*0e54*/ 	.word	0x00038850
        /*0e58*/ 	.short	0x0101
        /*0e5a*/ 	.byte	0x3f
	.zero		1


	//   ....[60]....
        /*0e5c*/ 	.word	0x000144c0
        /*0e60*/ 	.word	0x00000000
        /*0e64*/ 	.word	0x00000000
        /*0e68*/ 	.short	0x0101
        /*0e6a*/ 	.byte	0x3f
	.zero		1


	//   ....[61]....
        /*0e6c*/ 	.word	0x00014680
        /*0e70*/ 	.word	0x00000002
        /*0e74*/ 	.word	0x00038870
        /*0e78*/ 	.short	0x010a
        /*0e7a*/ 	.byte	0x3f
	.zero		1


	//   ....[62]....
        /*0e7c*/ 	.word	0x00014700
        /*0e80*/ 	.word	0x00000002
        /*0e84*/ 	.word	0x00038860
        /*0e88*/ 	.short	0x010a
        /*0e8a*/ 	.byte	0x3f
	.zero		1


	//   ....[63]....
        /*0e8c*/ 	.word	0x00014fe0
        /*0e90*/ 	.word	0x00000002
        /*0e94*/ 	.word	0x00038850
        /*0e98*/ 	.short	0x0101
        /*0e9a*/ 	.byte	0x3f
	.zero		1


	//   ....[64]....
        /*0e9c*/ 	.word	0x00015060
        /*0ea0*/ 	.word	0x00000002
        /*0ea4*/ 	.word	0x00000000
        /*0ea8*/ 	.short	0x0101
        /*0eaa*/ 	.byte	0x3f
	.zero		1


	//   ....[65]....
        /*0eac*/ 	.word	0x00015cf0
        /*0eb0*/ 	.word	0x00000005
        /*0eb4*/ 	.word	0x00038820
        /*0eb8*/ 	.short	0x010a
        /*0eba*/ 	.byte	0x3f
	.zero		1


	//   ....[66]....
        /*0ebc*/ 	.word	0x00015e70
        /*0ec0*/ 	.word	0x00000003
        /*0ec4*/ 	.word	0x00038840
        /*0ec8*/ 	.short	0x010a
        /*0eca*/ 	.byte	0x3f
	.zero		1


	//   ....[67]....
        /*0ecc*/ 	.word	0x00015f10
        /*0ed0*/ 	.word	0x00000019
        /*0ed4*/ 	.word	0x00038840
        /*0ed8*/ 	.short	0x010a
        /*0eda*/ 	.byte	0x3f
	.zero		1


	//   ....[68]....
        /*0edc*/ 	.word	0x00015f50
        /*0ee0*/ 	.word	0x00000003
        /*0ee4*/ 	.word	0x00038860
        /*0ee8*/ 	.short	0x010a
        /*0eea*/ 	.byte	0x3f
	.zero		1


	//   ....[69]....
        /*0eec*/ 	.word	0x00015f90
        /*0ef0*/ 	.word	0x00000019
        /*0ef4*/ 	.word	0x00038860
        /*0ef8*/ 	.short	0x010a
        /*0efa*/ 	.byte	0x3f
	.zero		1


	//   ....[70]....
        /*0efc*/ 	.word	0x00015fd0
        /*0f00*/ 	.word	0x00000003
        /*0f04*/ 	.word	0x00038880
        /*0f08*/ 	.short	0x010a
        /*0f0a*/ 	.byte	0x3f
	.zero		1


	//   ....[71]....
        /*0f0c*/ 	.word	0x00016010
        /*0f10*/ 	.word	0x00000019
        /*0f14*/ 	.word	0x00038880
        /*0f18*/ 	.short	0x010a
        /*0f1a*/ 	.byte	0x3f
	.zero		1


	//   ....[72]....
        /*0f1c*/ 	.word	0x00016080
        /*0f20*/ 	.word	0x00000003
        /*0f24*/ 	.word	0x00038800
        /*0f28*/ 	.short	0x010a
        /*0f2a*/ 	.byte	0x3f
	.zero		1


	//   ....[73]....
        /*0f2c*/ 	.word	0x000160e0
        /*0f30*/ 	.word	0x00000003
        /*0f34*/ 	.word	0x00038830
        /*0f38*/ 	.short	0x010a
        /*0f3a*/ 	.byte	0x3f
	.zero		1


	//   ....[74]....
        /*0f3c*/ 	.word	0x00016140
        /*0f40*/ 	.word	0x00000007
        /*0f44*/ 	.word	0x00038850
        /*0f48*/ 	.short	0x010a
        /*0f4a*/ 	.byte	0x3f
	.zero		1


	//   ....[75]....
        /*0f4c*/ 	.word	0x000161b0
        /*0f50*/ 	.word	0x00000004
        /*0f54*/ 	.word	0x00038830
        /*0f58*/ 	.short	0x010a
        /*0f5a*/ 	.byte	0x3f
	.zero		1


	//   ....[76]....
        /*0f5c*/ 	.word	0x00016220
        /*0f60*/ 	.word	0x00000006
        /*0f64*/ 	.word	0x00038850
        /*0f68*/ 	.short	0x010a
        /*0f6a*/ 	.byte	0x3f
	.zero		1


	//   ....[77]....
        /*0f6c*/ 	.word	0x00016280
        /*0f70*/ 	.word	0x00000004
        /*0f74*/ 	.word	0x00038830
        /*0f78*/ 	.short	0x010a
        /*0f7a*/ 	.byte	0x3f
	.zero		1


	//   ....[78]....
        /*0f7c*/ 	.word	0x000162e0
        /*0f80*/ 	.word	0x00000008
        /*0f84*/ 	.word	0x00038850
        /*0f88*/ 	.short	0x010a
        /*0f8a*/ 	.byte	0x3f
	.zero		1


	//   ....[79]....
        /*0f8c*/ 	.word	0x000163f0
        /*0f90*/ 	.word	0x00000006
        /*0f94*/ 	.word	0x00038880
        /*0f98*/ 	.short	0x010a
        /*0f9a*/ 	.byte	0x3f
	.zero		1


	//   ....[80]....
        /*0f9c*/ 	.word	0x00016fa0
        /*0fa0*/ 	.word	0x00000006
        /*0fa4*/ 	.word	0x00038840
        /*0fa8*/ 	.short	0x010a
        /*0faa*/ 	.byte	0x3f
	.zero		1


	//   ....[81]....
        /*0fac*/ 	.word	0x00018500
        /*0fb0*/ 	.word	0x00000017
        /*0fb4*/ 	.word	0x00038820
        /*0fb8*/ 	.short	0x010a
        /*0fba*/ 	.byte	0x3f
	.zero		1


	//   ....[82]....
        /*0fbc*/ 	.word	0x00018550
        /*0fc0*/ 	.word	0x00000000
        /*0fc4*/ 	.word	0x00038880
        /*0fc8*/ 	.short	0x010a
        /*0fca*/ 	.byte	0x3f
	.zero		1


	//   ....[83]....
        /*0fcc*/ 	.word	0x00018ec0
        /*0fd0*/ 	.word	0x00000000
        /*0fd4*/ 	.word	0x00038840
        /*0fd8*/ 	.short	0x010a
        /*0fda*/ 	.byte	0x3f
	.zero		1


	//   ....[84]....
        /*0fdc*/ 	.word	0x00019820
        /*0fe0*/ 	.word	0x00000000
        /*0fe4*/ 	.word	0x00038870
        /*0fe8*/ 	.short	0x010a
        /*0fea*/ 	.byte	0x3f
	.zero		1


	//   ....[85]....
        /*0fec*/ 	.word	0x00019870
        /*0ff0*/ 	.word	0x00000000
        /*0ff4*/ 	.word	0x00038860
        /*0ff8*/ 	.short	0x010a
        /*0ffa*/ 	.byte	0x3f
	.zero		1


	//   ....[86]....
        /*0ffc*/ 	.word	0x000198c0
        /*1000*/ 	.word	0x00000002
        /*1004*/ 	.word	0x00038870
        /*1008*/ 	.short	0x010a
        /*100a*/ 	.byte	0x3f
	.zero		1


	//   ....[87]....
        /*100c*/ 	.word	0x00019910
        /*1010*/ 	.word	0x00000002
        /*1014*/ 	.word	0x00038860
        /*1018*/ 	.short	0x010a
        /*101a*/ 	.byte	0x3f
	.zero		1


	//   ....[88]....
        /*101c*/ 	.word	0x00019960
        /*1020*/ 	.word	0x00000005
        /*1024*/ 	.word	0x00038820
        /*1028*/ 	.short	0x010a
        /*102a*/ 	.byte	0x3f
	.zero		1


	//   ....[89]....
        /*102c*/ 	.word	0x00019b00
        /*1030*/ 	.word	0x00000003
        /*1034*/ 	.word	0x00038840
        /*1038*/ 	.short	0x010a
        /*103a*/ 	.byte	0x3f
	.zero		1


	//   ....[90]....
        /*103c*/ 	.word	0x00019b50
        /*1040*/ 	.word	0x00000019
        /*1044*/ 	.word	0x00038840
        /*1048*/ 	.short	0x010a
        /*104a*/ 	.byte	0x3f
	.zero		1


	//   ....[91]....
        /*104c*/ 	.word	0x00019ba0
        /*1050*/ 	.word	0x00000003
        /*1054*/ 	.word	0x00038860
        /*1058*/ 	.short	0x010a
        /*105a*/ 	.byte	0x3f
	.zero		1


	//   ....[92]....
        /*105c*/ 	.word	0x00019bf0
        /*1060*/ 	.word	0x00000019
        /*1064*/ 	.word	0x00038860
        /*1068*/ 	.short	0x010a
        /*106a*/ 	.byte	0x3f
	.zero		1


	//   ....[93]....
        /*106c*/ 	.word	0x00019c40
        /*1070*/ 	.word	0x00000003
        /*1074*/ 	.word	0x00038880
        /*1078*/ 	.short	0x010a
        /*107a*/ 	.byte	0x3f
	.zero		1


	//----- nvinfo : EIATTR_NUM_MBARRIERS
	.align		4
.L_548:
        /*107c*/ 	.byte	0x03, 0x38
        /*107e*/ 	.short	0x0016


	//----- nvinfo : EIATTR_EXIT_INSTR_OFFSETS
	.align		4
        /*1080*/ 	.byte	0x04, 0x1c
        /*1082*/ 	.short	(.L_550 - .L_549)


	//   ....[0]....
.L_549:
        /*1084*/ 	.word	0x000009c0


	//   ....[1]....
        /*1088*/ 	.word	0x0000ef40


	//   ....[2]....
        /*108c*/ 	.word	0x00016060


	//----- nvinfo : EIATTR_MAX_THREADS
	.align		4
.L_550:
        /*1090*/ 	.byte	0x04, 0x05
        /*1092*/ 	.short	(.L_552 - .L_551)
.L_551:
        /*1094*/ 	.word	0x00000180
        /*1098*/ 	.word	0x00000001
        /*109c*/ 	.word	0x00000001


	//----- nvinfo : EIATTR_CRS_STACK_SIZE
	.align		4
.L_552:
        /*10a0*/ 	.byte	0x04, 0x1e
        /*10a2*/ 	.short	(.L_554 - .L_553)
.L_553:
        /*10a4*/ 	.word	0x00000000


	//----- nvinfo : EIATTR_CBANK_PARAM_SIZE
	.align		4
.L_554:
        /*10a8*/ 	.byte	0x03, 0x19
        /*10aa*/ 	.short	0x0af0


	//----- nvinfo : EIATTR_PARAM_CBANK
	.align		4
        /*10ac*/ 	.byte	0x04, 0x0a
        /*10ae*/ 	.short	(.L_556 - .L_555)
	.align		4
.L_555:
        /*10b0*/ 	.word	index@(.nv.constant0._ZN7cutlass13device_kernelIN5flash11enable_sm90INS1_16FlashAttnFwdSm90INS1_25CollectiveMainloopFwdSm90ILi2EN4cute5tupleIJNS5_1CILi1EEES8_S8_EEENS6_IJNS7_ILi128EEESA_NS7_ILi256EEEEEELi256ENS_12float_e4m3_tEfNS_4arch4Sm90ELb1ELb0ELb1ELb1ELb1ELb0ELb0ELb1ELb0ELb1ELb0ELb0EEENS1_21CollectiveEpilogueFwdINS6_IJSA_SB_SA_EEES9_NS_10bfloat16_tESF_Li256ELb1ELb1ELb0ELb1EEENS1_36VarlenDynamicPersistentTileSchedulerILi128ELi128ELi256ELi128ELb0ELb1ELb1ELb1ELb1ELb1EEEEEEEEEvNT_6ParamsE)
        /*10b4*/ 	.short	0x0210
        /*10b6*/ 	.short	0x0af0


	//----- nvinfo : EIATTR_SW_WAR
	.align		4
.L_556:
        /*10b8*/ 	.byte	0x04, 0x36
        /*10ba*/ 	.short	(.L_558 - .L_557)
.L_557:
        /*10bc*/ 	.word	0x00000008
.L_558:


//--------------------- .nv.info._ZN7cutlass13device_kernelIN5flash11enable_sm90INS1_16FlashAttnFwdSm90INS1_25CollectiveMainloopFwdSm90ILi2EN4cute5tupleIJNS5_1CILi1EEES8_S8_EEENS6_IJNS7_ILi128EEESA_NS7_ILi256EEEEEELi256ENS_12float_e4m3_tEfNS_4arch4Sm90ELb1ELb0ELb1ELb1ELb1ELb1ELb0ELb1ELb0ELb1ELb0ELb0EEENS1_21CollectiveEpilogueFwdINS6_IJSA_SB_SA_EEES9_NS_10bfloat16_tESF_Li256ELb1ELb1ELb0ELb1EEENS1_36VarlenDynamicPersistentTileSchedulerILi128ELi128ELi256ELi128ELb0ELb1ELb1ELb1ELb1ELb1EEEEEEEEEvNT_6ParamsE --------------------------
	.section	.nv.info._ZN7cutlass13device_kernelIN5flash11enable_sm90INS1_16FlashAttnFwdSm90INS1_25CollectiveMainloopFwdSm90ILi2EN4cute5tupleIJNS5_1CILi1EEES8_S8_EEENS6_IJNS7_ILi128EEESA_NS7_ILi256EEEEEELi256ENS_12float_e4m3_tEfNS_4arch4Sm90ELb1ELb0ELb1ELb1ELb1ELb1ELb0ELb1ELb0ELb1ELb0ELb0EEENS1_21CollectiveEpilogueFwdINS6_IJSA_SB_SA_EEES9_NS_10bfloat16_tESF_Li256ELb1ELb1ELb0ELb1EEENS1_36VarlenDynamicPersistentTileSchedulerILi128ELi128ELi256ELi128ELb0ELb1ELb1ELb1ELb1ELb1EEEEEEEEEvNT_6ParamsE,"",@"SHT_CUDA_INFO"
	.sectionflags	@""
	.align	4


	//----- nvinfo : EIATTR_CUDA_API_VERSION
	.align		4
        /*0000*/ 	.byte	0x04, 0x37
        /*0002*/ 	.short	(.L_560 - .L_559)
.L_559:
        /*0004*/ 	.word	0x00000082


	//----- nvinfo : EIATTR_KPARAM_INFO
	.align		4
.L_560:
        /*0008*/ 	.byte	0x04, 0x17
        /*000a*/ 	.short	(.L_562 - .L_561)
.L_561:
        /*000c*/ 	.word	0x00000000
        /*0010*/ 	.short	0x0000
        /*0012*/ 	.short	0x0070
        /*0014*/ 	.byte	0x00, 0xf0, 0x01, 0x2a


	//----- nvinfo : EIATTR_SPARSE_MMA_MASK
	.align		4
.L_562:
        /*0018*/ 	.byte	0x03, 0x50
        /*001a*/ 	.short	0x0000


	//----- nvinfo : EIATTR_MAXREG_COUNT
	.align		4
        /*001c*/ 	.byte	0x03, 0x1b
        /*001e*/ 	.short	0x00a8


	//----- nvinfo : EIATTR_NUM_BARRIERS
	.align		4
        /*0020*/ 	.byte	0x02, 0x4c
        /*0022*/ 	.byte	0x10
	.zero		1


	//----- nvinfo : EIATTR_EXTERNS
	.align		4
        /*0024*/ 	.byte	0x04, 0x0f
        /*0026*/ 	.short	(.L_564 - .L_563)


	//   ....[0]....
	.align		4
.L_563:
        /*0028*/ 	.word	index@(__assertfail)


	//----- nvinfo : EIATTR_ANNOTATIONS
	.align		4
.L_564:
        /*002c*/ 	.byte	0x04, 0x55
        /*002e*/ 	.short	(.L_566 - .L_565)


	//   ....[0]....
.L_565:
        /* <DEDUP_REMOVED lines=77> */


	//----- nvinfo : EIATTR_MERCURY_ISA_VERSION
	.align		4
.L_566:
        /*04e8*/ 	.byte	0x03, 0x5f
        /*04ea*/ 	.short	0x0101


	//----- nvinfo : EIATTR_UNUSED_LOAD_BYTE_OFFSET
	.align		4
        /*04ec*/ 	.byte	0x04, 0x44
        /*04ee*/ 	.short	(.L_568 - .L_567)


	//   ....[0]....
.L_567:
        /*04f0*/ 	.word	0x00000ab0
        /*04f4*/ 	.word	0x0000fff0


	//   ....[1]....
        /*04f8*/ 	.word	0x000205c0
        /*04fc*/ 	.word	0x0000fff0


	//----- nvinfo : EIATTR_INT_WARP_WIDE_INSTR_OFFSETS
	.align		4
.L_568:
        /*0500*/ 	.byte	0x04, 0x31
        /*0502*/ 	.short	(.L_570 - .L_569)


	//   ....[0]....
.L_569:
        /*0504*/ 	.word	0x00000130


	//   ....[1]....
        /*0508*/ 	.word	0x00000170


	//   ....[2]....
        /*050c*/ 	.word	0x000001e0


	//   ....[3]....
        /*0510*/ 	.word	0x00026990


	//   ....[4]....
        /*0514*/ 	.word	0x00026a20


	//   ....[5]....
        /*0518*/ 	.word	0x0002ac70


	//   ....[6]....
        /*051c*/ 	.word	0x0002ad00


	//----- nvinfo : EIATTR_COOP_GROUP_MASK_REGIDS
	.align		4
.L_570:
        /*0520*/ 	.byte	0x04, 0x29
        /*0522*/ 	.short	(.L_572 - .L_571)


	//   ....[0]....
.L_571:
        /*0524*/ 	.word	0xffffffff


	//   ....[1]....
        /*0528*/ 	.word	0xffffffff


	//   ....[2]....
        /*052c*/ 	.word	0xffffffff


	//   ....[3]....
        /*0530*/ 	.word	0xffffffff


	//   ....[4]....
        /*0534*/ 	.word	0xffffffff


	//   ....[5]....
        /*0538*/ 	.word	0xffffffff


	//   ....[6]....
        /*053c*/ 	.word	0xffffffff


	//   ....[7]....
        /*0540*/ 	.word	0xffffffff


	//   ....[8]....
        /*0544*/ 	.word	0xffffffff


	//   ....[9]....
        /*0548*/ 	.word	0xffffffff


	//   ....[10]....
        /*054c*/ 	.word	0xffffffff


	//   ....[11]....
        /*0550*/ 	.word	0xffffffff


	//   ....[12]....
        /*0554*/ 	.word	0xffffffff


	//   ....[13]....
        /*0558*/ 	.word	0xffffffff


	//   ....[14]....
        /*055c*/ 	.word	0xffffffff


	//   ....[15]....
        /*0560*/ 	.word	0xffffffff


	//   ....[16]....
        /*0564*/ 	.word	0xffffffff


	//   ....[17]....
        /*0568*/ 	.word	0xffffffff


	//   ....[18]....
        /*056c*/ 	.word	0xffffffff


	//   ....[19]....
        /*0570*/ 	.word	0xffffffff


	//   ....[20]....
        /*0574*/ 	.word	0xffffffff


	//   ....[21]....
        /*0578*/ 	.word	0xffffffff


	//   ....[22]....
        /*057c*/ 	.word	0xffffffff


	//   ....[23]....
        /*0580*/ 	.word	0xffffffff


	//   ....[24]....
        /*0584*/ 	.word	0xffffffff


	//   ....[25]....
        /*0588*/ 	.word	0xffffffff


	//   ....[26]....
        /*058c*/ 	.word	0xffffffff


	//   ....[27]....
        /*0590*/ 	.word	0xffffffff


	//   ....[28]....
        /*0594*/ 	.word	0xffffffff


	//   ....[29]....
        /*0598*/ 	.word	0xffffffff


	//   ....[30]....
        /*059c*/ 	.word	0xffffffff


	//   ....[31]....
        /*05a0*/ 	.word	0xffffffff


	//   ....[32]....
        /*05a4*/ 	.word	0xffffffff


	//   ....[33]....
        /*05a8*/ 	.word	0xffffffff


	//   ....[34]....
        /*05ac*/ 	.word	0xffffffff


	//   ....[35]....
        /*05b0*/ 	.word	0xffffffff


	//   ....[36]....
        /*05b4*/ 	.word	0xffffffff


	//   ....[37]....
        /*05b8*/ 	.word	0xffffffff


	//   ....[38]....
        /*05bc*/ 	.word	0xffffffff


	//   ....[39]....
        /*05c0*/ 	.word	0xffffffff


	//   ....[40]....
        /*05c4*/ 	.word	0xffffffff


	//   ....[41]....
        /*05c8*/ 	.word	0xffffffff


	//   ....[42]....
        /*05cc*/ 	.word	0xffffffff


	//   ....[43]....
        /*05d0*/ 	.word	0xffffffff


	//   ....[44]....
        /*05d4*/ 	.word	0xffffffff


	//   ....[45]....
        /*05d8*/ 	.word	0xffffffff


	//   ....[46]....
        /*05dc*/ 	.word	0xffffffff


	//   ....[47]....
        /*05e0*/ 	.word	0xffffffff


	//   ....[48]....
        /*05e4*/ 	.word	0xffffffff


	//   ....[49]....
        /*05e8*/ 	.word	0xffffffff


	//   ....[50]....
        /*05ec*/ 	.word	0xffffffff


	//   ....[51]....
        /*05f0*/ 	.word	0xffffffff


	//   ....[52]....
        /*05f4*/ 	.word	0xffffffff


	//   ....[53]....
        /*05f8*/ 	.word	0xffffffff


	//   ....[54]....
        /*05fc*/ 	.word	0xffffffff


	//   ....[55]....
        /*0600*/ 	.word	0xffffffff


	//   ....[56]....
        /*0604*/ 	.word	0xffffffff


	//   ....[57]....
        /*0608*/ 	.word	0xffffffff


	//   ....[58]....
        /*060c*/ 	.word	0xffffffff


	//   ....[59]....
        /*0610*/ 	.word	0xffffffff


	//   ....[60]....
        /*0614*/ 	.word	0xffffffff


	//   ....[61]....
        /*0618*/ 	.word	0xffffffff


	//   ....[62]....
        /*061c*/ 	.word	0xffffffff


	//   ....[63]....
        /*0620*/ 	.word	0xffffffff


	//   ....[64]....
        /*0624*/ 	.word	0xffffffff


	//   ....[65]....
        /*0628*/ 	.word	0xffffffff


	//   ....[66]....
        /*062c*/ 	.word	0xffffffff


	//   ....[67]....
        /*0630*/ 	.word	0xffffffff


	//   ....[68]....
        /*0634*/ 	.word	0xffffffff


	//   ....[69]....
        /*0638*/ 	.word	0xffffffff


	//   ....[70]....
        /*063c*/ 	.word	0xffffffff


	//   ....[71]....
        /*0640*/ 	.word	0xffffffff


	//   ....[72]....
        /*0644*/ 	.word	0xffffffff


	//   ....[73]....
        /*0648*/ 	.word	0xffffffff


	//   ....[74]....
        /*064c*/ 	.word	0xffffffff


	//   ....[75]....
        /*0650*/ 	.word	0xffffffff


	//   ....[76]....
        /*0654*/ 	.word	0xffffffff


	//   ....[77]....
        /*0658*/ 	.word	0xffffffff


	//   ....[78]....
        /*065c*/ 	.word	0xffffffff


	//   ....[79]....
        /*0660*/ 	.word	0xffffffff


	//   ....[80]....
        /*0664*/ 	.word	0xffffffff


	//   ....[81]....
        /*0668*/ 	.word	0xffffffff


	//   ....[82]....
        /*066c*/ 	.word	0xffffffff


	//   ....[83]....
        /*0670*/ 	.word	0xffffffff


	//   ....[84]....
        /*0674*/ 	.word	0xffffffff


	//   ....[85]....
        /*0678*/ 	.word	0xffffffff


	//   ....[86]....
        /*067c*/ 	.word	0xffffffff


	//   ....[87]....
        /*0680*/ 	.word	0xffffffff


	//   ....[88]....
        /*0684*/ 	.word	0xffffffff


	//   ....[89]....
        /*0688*/ 	.word	0xffffffff


	//   ....[90]....
        /*068c*/ 	.word	0xffffffff


	//   ....[91]....
        /*0690*/ 	.word	0xffffffff


	//   ....[92]....
        /*0694*/ 	.word	0xffffffff


	//   ....[93]....
        /*0698*/ 	.word	0xffffffff


	//   ....[94]....
        /*069c*/ 	.word	0xffffffff


	//   ....[95]....
        /*06a0*/ 	.word	0xffffffff


	//   ....[96]....
        /*06a4*/ 	.word	0xffffffff


	//   ....[97]....
        /*06a8*/ 	.word	0xffffffff


	//   ....[98]....
        /*06ac*/ 	.word	0xffffffff


	//   ....[99]....
        /*06b0*/ 	.word	0xffffffff


	//   ....[100]....
        /*06b4*/ 	.word	0xffffffff


	//   ....[101]....
        /*06b8*/ 	.word	0xffffffff


	//   ....[102]....
        /*06bc*/ 	.word	0xffffffff


	//   ....[103]....
        /*06c0*/ 	.word	0xffffffff


	//   ....[104]....
        /*06c4*/ 	.word	0xffffffff


	//   ....[105]....
        /*06c8*/ 	.word	0xffffffff


	//   ....[106]....
        /*06cc*/ 	.word	0xffffffff


	//   ....[107]....
        /*06d0*/ 	.word	0xffffffff


	//   ....[108]....
        /*06d4*/ 	.word	0xffffffff


	//   ....[109]....
        /*06d8*/ 	.word	0xffffffff


	//   ....[110]....
        /*06dc*/ 	.word	0xffffffff


	//   ....[111]....
        /*06e0*/ 	.word	0xffffffff


	//   ....[112]....
        /*06e4*/ 	.word	0xffffffff


	//   ....[113]....
        /*06e8*/ 	.word	0xffffffff


	//   ....[114]....
        /*06ec*/ 	.word	0xffffffff


	//   ....[115]....
        /*06f0*/ 	.word	0xffffffff


	//   ....[116]....
        /*06f4*/ 	.word	0xffffffff


	//   ....[117]....
        /*06f8*/ 	.word	0xffffffff


	//   ....[118]....
        /*06fc*/ 	.word	0xffffffff


	//   ....[119]....
        /*0700*/ 	.word	0xffffffff


	//   ....[120]....
        /*0704*/ 	.word	0xffffffff


	//   ....[121]....
        /*0708*/ 	.word	0xffffffff


	//   ....[122]....
        /*070c*/ 	.word	0xffffffff


	//   ....[123]....
        /*0710*/ 	.word	0xffffffff


	//   ....[124]....
        /*0714*/ 	.word	0xffffffff


	//   ....[125]....
        /*0718*/ 	.word	0xffffffff


	//   ....[126]....
        /*071c*/ 	.word	0xffffffff


	//   ....[127]....
        /*0720*/ 	.word	0xffffffff


	//   ....[128]....
        /*0724*/ 	.word	0xffffffff


	//   ....[129]....
        /*0728*/ 	.word	0xffffffff


	//   ....[130]....
        /*072c*/ 	.word	0xffffffff


	//   ....[131]....
        /*0730*/ 	.word	0xffffffff


	//   ....[132]....
        /*0734*/ 	.word	0xffffffff


	//   ....[133]....
        /*0738*/ 	.word	0xffffffff


	//   ....[134]....
        /*073c*/ 	.word	0xffffffff


	//   ....[135]....
        /*0740*/ 	.word	0xffffffff


	//   ....[136]....
        /*0744*/ 	.word	0xffffffff


	//   ....[137]....
        /*0748*/ 	.word	0xffffffff


	//   ....[138]....
        /*074c*/ 	.word	0xffffffff


	//   ....[139]....
        /*0750*/ 	.word	0xffffffff


	//   ....[140]....
        /*0754*/ 	.word	0xffffffff


	//   ....[141]....
        /*0758*/ 	.word	0xffffffff


	//   ....[142]....
        /*075c*/ 	.word	0xffffffff


	//   ....[143]....
        /*0760*/ 	.word	0xffffffff


	//   ....[144]....
        /*0764*/ 	.word	0xffffffff


	//   ....[145]....
        /*0768*/ 	.word	0xffffffff


	//   ....[146]....
        /*076c*/ 	.word	0xffffffff


	//   ....[147]....
        /*0770*/ 	.word	0xffffffff


	//   ....[148]....
        /*0774*/ 	.word	0xffffffff


	//   ....[149]....
        /*0778*/ 	.word	0xffffffff


	//   ....[150]....
        /*077c*/ 	.word	0xffffffff


	//   ....[151]....
        /*0780*/ 	.word	0xffffffff


	//   ....[152]....
        /*0784*/ 	.word	0xffffffff


	//   ....[153]....
        /*0788*/ 	.word	0xffffffff


	//   ....[154]....
        /*078c*/ 	.word	0xffffffff


	//   ....[155]....
        /*0790*/ 	.word	0xffffffff


	//   ....[156]....
        /*0794*/ 	.word	0xffffffff


	//   ....[157]....
        /*0798*/ 	.word	0xffffffff


	//   ....[158]....
        /*079c*/ 	.word	0xffffffff


	//   ....[159]....
        /*07a0*/ 	.word	0xffffffff


	//   ....[160]....
        /*07a4*/ 	.word	0xffffffff


	//   ....[161]....
        /*07a8*/ 	.word	0xffffffff


	//   ....[162]....
        /*07ac*/ 	.word	0xffffffff


	//   ....[163]....
        /*07b0*/ 	.word	0xffffffff


	//   ....[164]....
        /*07b4*/ 	.word	0xffffffff


	//   ....[165]....
        /*07b8*/ 	.word	0xffffffff


	//   ....[166]....
        /*07bc*/ 	.word	0xffffffff


	//   ....[167]....
        /*07c0*/ 	.word	0xffffffff


	//   ....[168]....
        /*07c4*/ 	.word	0xffffffff


	//   ....[169]....
        /*07c8*/ 	.word	0xffffffff


	//   ....[170]....
        /*07cc*/ 	.word	0xffffffff


	//   ....[171]....
        /*07d0*/ 	.word	0xffffffff


	//   ....[172]....
        /*07d4*/ 	.word	0xffffffff


	//   ....[173]....
        /*07d8*/ 	.word	0xffffffff


	//   ....[174]....
        /*07dc*/ 	.word	0xffffffff


	//   ....[175]....
        /*07e0*/ 	.word	0xffffffff


	//   ....[176]....
        /*07e4*/ 	.word	0xffffffff


	//   ....[177]....
        /*07e8*/ 	.word	0xffffffff


	//   ....[178]....
        /*07ec*/ 	.word	0xffffffff


	//   ....[179]....
        /*07f0*/ 	.word	0xffffffff


	//   ....[180]....
        /*07f4*/ 	.word	0xffffffff


	//   ....[181]....
        /*07f8*/ 	.word	0xffffffff


	//   ....[182]....
        /*07fc*/ 	.word	0xffffffff


	//   ....[183]....
        /*0800*/ 	.word	0xffffffff


	//   ....[184]....
        /*0804*/ 	.word	0xffffffff


	//   ....[185]....
        /*0808*/ 	.word	0xffffffff


	//   ....[186]....
        /*080c*/ 	.word	0xffffffff


	//   ....[187]....
        /*0810*/ 	.word	0xffffffff


	//   ....[188]....
        /*0814*/ 	.word	0xffffffff


	//   ....[189]....
        /*0818*/ 	.word	0xffffffff


	//   ....[190]....
        /*081c*/ 	.word	0xffffffff


	//   ....[191]....
        /*0820*/ 	.word	0xffffffff


	//   ....[192]....
        /*0824*/ 	.word	0xffffffff


	//   ....[193]....
        /*0828*/ 	.word	0xffffffff


	//   ....[194]....
        /*082c*/ 	.word	0xffffffff


	//   ....[195]....
        /*0830*/ 	.word	0xffffffff


	//   ....[196]....
        /*0834*/ 	.word	0xffffffff


	//   ....[197]....
        /*0838*/ 	.word	0xffffffff


	//   ....[198]....
        /*083c*/ 	.word	0xffffffff


	//   ....[199]....
        /*0840*/ 	.word	0xffffffff


	//   ....[200]....
        /*0844*/ 	.word	0xffffffff


	//   ....[201]....
        /*0848*/ 	.word	0xffffffff


	//   ....[202]....
        /*084c*/ 	.word	0xffffffff


	//   ....[203]....
        /*0850*/ 	.word	0xffffffff


	//   ....[204]....
        /*0854*/ 	.word	0xffffffff


	//   ....[205]....
        /*0858*/ 	.word	0xffffffff


	//   ....[206]....
        /*085c*/ 	.word	0xffffffff


	//   ....[207]....
        /*0860*/ 	.word	0xffffffff


	//   ....[208]....
        /*0864*/ 	.word	0xffffffff


	//   ....[209]....
        /*0868*/ 	.word	0xffffffff


	//   ....[210]....
        /*086c*/ 	.word	0xffffffff


	//   ....[211]....
        /*0870*/ 	.word	0xffffffff


	//   ....[212]....
        /*0874*/ 	.word	0xffffffff


	//   ....[213]....
        /*0878*/ 	.word	0xffffffff


	//   ....[214]....
        /*087c*/ 	.word	0xffffffff


	//   ....[215]....
        /*0880*/ 	.word	0xffffffff


	//   ....[216]....
        /*0884*/ 	.word	0xffffffff


	//   ....[217]....
        /*0888*/ 	.word	0xffffffff


	//   ....[218]....
        /*088c*/ 	.word	0xffffffff


	//   ....[219]....
        /*0890*/ 	.word	0xffffffff


	//   ....[220]....
        /*0894*/ 	.word	0xffffffff


	//   ....[221]....
        /*0898*/ 	.word	0xffffffff


	//   ....[222]....
        /*089c*/ 	.word	0xffffffff


	//   ....[223]....
        /*08a0*/ 	.word	0xffffffff


	//   ....[224]....
        /*08a4*/ 	.word	0xffffffff


	//   ....[225]....
        /*08a8*/ 	.word	0xffffffff


	//   ....[226]....
        /*08ac*/ 	.word	0xffffffff


	//   ....[227]....
        /*08b0*/ 	.word	0xffffffff


	//   ....[228]....
        /*08b4*/ 	.word	0xffffffff


	//   ....[229]....
        /*08b8*/ 	.word	0xffffffff


	//   ....[230]....
        /*08bc*/ 	.word	0xffffffff


	//   ....[231]....
        /*08c0*/ 	.word	0xffffffff


	//   ....[232]....
        /*08c4*/ 	.word	0xffffffff


	//   ....[233]....
        /*08c8*/ 	.word	0xffffffff


	//   ....[234]....
        /*08cc*/ 	.word	0xffffffff


	//   ....[235]....
        /*08d0*/ 	.word	0xffffffff


	//   ....[236]....
        /*08d4*/ 	.word	0xffffffff


	//   ....[237]....
        /*08d8*/ 	.word	0xffffffff


	//   ....[238]....
        /*08dc*/ 	.word	0xffffffff


	//   ....[239]....
        /*08e0*/ 	.word	0xffffffff


	//   ....[240]....
        /*08e4*/ 	.word	0xffffffff


	//   ....[241]....
        /*08e8*/ 	.word	0xffffffff


	//   ....[242]....
        /*08ec*/ 	.word	0xffffffff


	//   ....[243]....
        /*08f0*/ 	.word	0xffffffff


	//   ....[244]....
        /*08f4*/ 	.word	0xffffffff


	//   ....[245]....
        /*08f8*/ 	.word	0xffffffff


	//   ....[246]....
        /*08fc*/ 	.word	0xffffffff


	//   ....[247]....
        /*0900*/ 	.word	0xffffffff


	//   ....[248]....
        /*0904*/ 	.word	0xffffffff


	//   ....[249]....
        /*0908*/ 	.word	0xffffffff


	//   ....[250]....
        /*090c*/ 	.word	0xffffffff


	//   ....[251]....
        /*0910*/ 	.word	0xffffffff


	//   ....[252]....
        /*0914*/ 	.word	0xffffffff


	//   ....[253]....
        /*0918*/ 	.word	0xffffffff


	//   ....[254]....
        /*091c*/ 	.word	0xffffffff


	//   ....[255]....
        /*0920*/ 	.word	0xffffffff


	//   ....[0]....
        /*0924*/ 	.word	0xffffffff


	//   ....[1]....
        /*0928*/ 	.word	0xffffffff


	//   ....[2]....
        /*092c*/ 	.word	0xffffffff


	//   ....[3]....
        /*0930*/ 	.word	0xffffffff


	//   ....[4]....
        /*0934*/ 	.word	0xffffffff


	//   ....[5]....
        /*0938*/ 	.word	0xffffffff


	//   ....[6]....
        /*093c*/ 	.word	0xffffffff


	//   ....[7]....
        /*0940*/ 	.word	0xffffffff


	//   ....[8]....
        /*0944*/ 	.word	0xffffffff


	//   ....[9]....
        /*0948*/ 	.word	0xffffffff


	//   ....[10]....
        /*094c*/ 	.word	0xffffffff


	//   ....[11]....
        /*0950*/ 	.word	0xffffffff


	//   ....[12]....
        /*0954*/ 	.word	0xffffffff


	//   ....[13]....
        /*0958*/ 	.word	0xffffffff


	//   ....[14]....
        /*095c*/ 	.word	0xffffffff


	//   ....[15]....
        /*0960*/ 	.word	0xffffffff


	//   ....[16]....
        /*0964*/ 	.word	0xffffffff


	//   ....[17]....
        /*0968*/ 	.word	0xffffffff


	//   ....[18]....
        /*096c*/ 	.word	0xffffffff


	//   ....[19]....
        /*0970*/ 	.word	0xffffffff


	//   ....[20]....
        /*0974*/ 	.word	0xffffffff


	//   ....[21]....
        /*0978*/ 	.word	0xffffffff


	//   ....[22]....
        /*097c*/ 	.word	0xffffffff


	//   ....[23]....
        /*0980*/ 	.word	0xffffffff


	//   ....[24]....
        /*0984*/ 	.word	0xffffffff


	//   ....[25]....
        /*0988*/ 	.word	0xffffffff


	//   ....[26]....
        /*098c*/ 	.word	0xffffffff


	//   ....[27]....
        /*0990*/ 	.word	0xffffffff


	//   ....[28]....
        /*0994*/ 	.word	0xffffffff


	//   ....[29]....
        /*0998*/ 	.word	0xffffffff


	//   ....[30]....
        /*099c*/ 	.word	0xffffffff


	//   ....[31]....
        /*09a0*/ 	.word	0xffffffff


	//   ....[32]....
        /*09a4*/ 	.word	0xffffffff


	//   ....[33]....
        /*09a8*/ 	.word	0xffffffff


	//   ....[34]....
        /*09ac*/ 	.word	0xffffffff


	//   ....[35]....
        /*09b0*/ 	.word	0x0500000f


	//   ....[36]....
        /*09b4*/ 	.word	0x0500000f


	//   ....[37]....
        /*09b8*/ 	.word	0x0500000f


	//   ....[38]....
        /*09bc*/ 	.word	0x0500000f


	//   ....[39]....
        /*09c0*/ 	.word	0x0500000f


	//   ....[40]....
        /*09c4*/ 	.word	0x0500000f


	//   ....[41]....
        /*09c8*/ 	.word	0x0500000f


	//   ....[42]....
        /*09cc*/ 	.word	0x0500000f


	//   ....[43]....
        /*09d0*/ 	.word	0x0500000f


	//   ....[44]....
        /*09d4*/ 	.word	0x0500000f


	//   ....[45]....
        /*09d8*/ 	.word	0x0500000f


	//   ....[46]....
        /*09dc*/ 	.word	0x0500000f


	//   ....[47]....
        /*09e0*/ 	.word	0x0500000f


	//   ....[48]....
        /*09e4*/ 	.word	0x0500000f


	//   ....[49]....
        /*09e8*/ 	.word	0x0500000f


	//   ....[50]....
        /*09ec*/ 	.word	0x0500000f


	//   ....[51]....
        /*09f0*/ 	.word	0x0500000f


	//   ....[52]....
        /*09f4*/ 	.word	0x0500000f


	//   ....[53]....
        /*09f8*/ 	.word	0x0500000f


	//   ....[54]....
        /*09fc*/ 	.word	0x0500000f


	//   ....[55]....
        /*0a00*/ 	.word	0x0500000f


	//   ....[56]....
        /*0a04*/ 	.word	0x0500000f


	//   ....[57]....
        /*0a08*/ 	.word	0x0500000f


	//   ....[58]....
        /*0a0c*/ 	.word	0x0500000f


	//   ....[59]....
        /*0a10*/ 	.word	0x0500000f


	//   ....[60]....
        /*0a14*/ 	.word	0x0500000f


	//   ....[61]....
        /*0a18*/ 	.word	0x0500000f


	//   ....[62]....
        /*0a1c*/ 	.word	0x0500000f


	//   ....[63]....
        /*0a20*/ 	.word	0x0500000f


	//   ....[64]....
        /*0a24*/ 	.word	0x0500000f


	//   ....[65]....
        /*0a28*/ 	.word	0x0500000f


	//   ....[66]....
        /*0a2c*/ 	.word	0x0500000f


	//   ....[67]....
        /*0a30*/ 	.word	0x0500000f


	//   ....[68]....
        /*0a34*/ 	.word	0x0500000f


	//   ....[69]....
        /*0a38*/ 	.word	0x0500000f


	//   ....[70]....
        /*0a3c*/ 	.word	0x0500000f


	//   ....[71]....
        /*0a40*/ 	.word	0x0500000f


	//   ....[72]....
        /*0a44*/ 	.word	0x0500000f


	//   ....[73]....
        /*0a48*/ 	.word	0x0500000f


	//   ....[74]....
        /*0a4c*/ 	.word	0x0500000f


	//   ....[75]....
        /*0a50*/ 	.word	0x0500000f


	//   ....[76]....
        /*0a54*/ 	.word	0x0500000f


	//   ....[77]....
        /*0a58*/ 	.word	0x0500000f


	//   ....[78]....
        /*0a5c*/ 	.word	0x0500000f


	//   ....[79]....
        /*0a60*/ 	.word	0x0500000f


	//   ....[80]....
        /*0a64*/ 	.word	0x0500000f


	//   ....[81]....
        /*0a68*/ 	.word	0x0500000f


	//   ....[82]....
        /*0a6c*/ 	.word	0x0500000f


	//   ....[83]....
        /*0a70*/ 	.word	0x0500000f


	//   ....[84]....
        /*0a74*/ 	.word	0x0500000f


	//   ....[85]....
        /*0a78*/ 	.word	0x0500000f


	//   ....[86]....
        /*0a7c*/ 	.word	0x0500000f


	//   ....[87]....
        /*0a80*/ 	.word	0x0500000f


	//   ....[88]....
        /*0a84*/ 	.word	0x0500000f


	//   ....[89]....
        /*0a88*/ 	.word	0x0500000f


	//   ....[90]....
        /*0a8c*/ 	.word	0x0500000f


	//   ....[91]....
        /*0a90*/ 	.word	0x0500000f


	//   ....[92]....
        /*0a94*/ 	.word	0x0500000f


	//   ....[93]....
        /*0a98*/ 	.word	0x0500000f


	//   ....[94]....
        /*0a9c*/ 	.word	0x0500000f


	//   ....[95]....
        /*0aa0*/ 	.word	0x0500000f


	//   ....[96]....
        /*0aa4*/ 	.word	0x0500000f


	//   ....[97]....
        /*0aa8*/ 	.word	0x0500000f


	//   ....[98]....
        /*0aac*/ 	.word	0x0500000f


	//   ....[99]....
        /*0ab0*/ 	.word	0x0500000f


	//   ....[100]....
        /*0ab4*/ 	.word	0x0500000f


	//   ....[101]....
        /*0ab8*/ 	.word	0x0500000f


	//   ....[102]....
        /*0abc*/ 	.word	0x0500000f


	//   ....[103]....
        /*0ac0*/ 	.word	0x0500000f


	//   ....[104]....
        /*0ac4*/ 	.word	0x0500000f


	//   ....[105]....
        /*0ac8*/ 	.word	0x0500000f


	//   ....[106]....
        /*0acc*/ 	.word	0x0500000f


	//   ....[107]....
        /*0ad0*/ 	.word	0x0500000f


	//   ....[108]....
        /*0ad4*/ 	.word	0x0500000f


	//   ....[109]....
        /*0ad8*/ 	.word	0x0500000f


	//   ....[110]....
        /*0adc*/ 	.word	0x0500000f


	//   ....[111]....
        /*0ae0*/ 	.word	0x0500000f


	//   ....[112]....
        /*0ae4*/ 	.word	0x0500000f


	//   ....[113]....
        /*0ae8*/ 	.word	0x0500000f


	//   ....[114]....
        /*0aec*/ 	.word	0x0500000f


	//   ....[115]....
        /*0af0*/ 	.word	0x0500000f


	//   ....[116]....
        /*0af4*/ 	.word	0x0500000f


	//   ....[117]....
        /*0af8*/ 	.word	0x0500000f


	//   ....[118]....
        /*0afc*/ 	.word	0x0500000f


	//   ....[119]....
        /*0b00*/ 	.word	0x0500000f


	//   ....[120]....
        /*0b04*/ 	.word	0x0500000f


	//   ....[121]....
        /*0b08*/ 	.word	0x0500000f


	//   ....[122]....
        /*0b0c*/ 	.word	0x0500000f


	//   ....[123]....
        /*0b10*/ 	.word	0x0500000f


	//   ....[124]....
        /*0b14*/ 	.word	0x0500000f


	//   ....[125]....
        /*0b18*/ 	.word	0x0500000f


	//   ....[126]....
        /*0b1c*/ 	.word	0x0500000f


	//   ....[127]....
        /*0b20*/ 	.word	0x0500000f


	//   ....[128]....
        /*0b24*/ 	.word	0x0500000f


	//   ....[129]....
        /*0b28*/ 	.word	0x0500000f


	//   ....[130]....
        /*0b2c*/ 	.word	0x0500000f


	//   ....[131]....
        /*0b30*/ 	.word	0x0500000f


	//   ....[132]....
        /*0b34*/ 	.word	0x0500000f


	//   ....[133]....
        /*0b38*/ 	.word	0x0500000f


	//   ....[134]....
        /*0b3c*/ 	.word	0x0500000f


	//   ....[135]....
        /*0b40*/ 	.word	0x0500000f


	//   ....[136]....
        /*0b44*/ 	.word	0x0500000f


	//   ....[137]....
        /*0b48*/ 	.word	0x0500000f


	//   ....[138]....
        /*0b4c*/ 	.word	0x0500000f


	//   ....[139]....
        /*0b50*/ 	.word	0x0500000f


	//   ....[140]....
        /*0b54*/ 	.word	0x0500000f


	//   ....[141]....
        /*0b58*/ 	.word	0x0500000f


	//   ....[142]....
        /*0b5c*/ 	.word	0x0500000f


	//   ....[143]....
        /*0b60*/ 	.word	0x0500000f


	//   ....[144]....
        /*0b64*/ 	.word	0x0500000f


	//   ....[145]....
        /*0b68*/ 	.word	0x0500000f


	//   ....[146]....
        /*0b6c*/ 	.word	0x0500000f


	//   ....[147]....
        /*0b70*/ 	.word	0x0500000f


	//   ....[148]....
        /*0b74*/ 	.word	0x0500000f


	//   ....[149]....
        /*0b78*/ 	.word	0x0500000f


	//   ....[150]....
        /*0b7c*/ 	.word	0x0500000f


	//   ....[151]....
        /*0b80*/ 	.word	0x0500000f


	//   ....[152]....
        /*0b84*/ 	.word	0x0500000f


	//   ....[153]....
        /*0b88*/ 	.word	0x0500000f


	//   ....[154]....
        /*0b8c*/ 	.word	0x0500000f


	//   ....[155]....
        /*0b90*/ 	.word	0x0500000f


	//   ....[156]....
        /*0b94*/ 	.word	0x0500000f


	//   ....[157]....
        /*0b98*/ 	.word	0x0500000f


	//   ....[158]....
        /*0b9c*/ 	.word	0x0500000f


	//   ....[159]....
        /*0ba0*/ 	.word	0x0500000f


	//   ....[160]....
        /*0ba4*/ 	.word	0x0500000f


	//   ....[161]....
        /*0ba8*/ 	.word	0x0500000f


	//   ....[162]....
        /*0bac*/ 	.word	0x0500000f


	//   ....[163]....
        /*0bb0*/ 	.word	0x0500000f


	//   ....[164]....
        /*0bb4*/ 	.word	0x0500000f


	//   ....[165]....
        /*0bb8*/ 	.word	0x0500000f


	//   ....[166]....
        /*0bbc*/ 	.word	0x0500000f


	//   ....[167]....
        /*0bc0*/ 	.word	0x0500000f


	//   ....[168]....
        /*0bc4*/ 	.word	0x0500000f


	//   ....[169]....
        /*0bc8*/ 	.word	0x0500000f


	//   ....[170]....
        /*0bcc*/ 	.word	0x0500000f


	//   ....[171]....
        /*0bd0*/ 	.word	0x0500000f


	//   ....[172]....
        /*0bd4*/ 	.word	0x0500000f


	//   ....[173]....
        /*0bd8*/ 	.word	0x0500000f


	//   ....[174]....
        /*0bdc*/ 	.word	0x0500000f


	//   ....[175]....
        /*0be0*/ 	.word	0x0500000f


	//   ....[176]....
        /*0be4*/ 	.word	0x0500000f


	//   ....[177]....
        /*0be8*/ 	.word	0x0500000f


	//   ....[178]....
        /*0bec*/ 	.word	0x0500000f


	//   ....[179]....
        /*0bf0*/ 	.word	0x0500000f


	//   ....[180]....
        /*0bf4*/ 	.word	0x0500000f


	//   ....[181]....
        /*0bf8*/ 	.word	0x0500000f


	//   ....[182]....
        /*0bfc*/ 	.word	0x0500000f


	//   ....[183]....
        /*0c00*/ 	.word	0x0500000f


	//   ....[184]....
        /*0c04*/ 	.word	0x0500000f


	//   ....[185]....
        /*0c08*/ 	.word	0x0500000f


	//   ....[186]....
        /*0c0c*/ 	.word	0x0500000f


	//   ....[187]....
        /*0c10*/ 	.word	0x0500000f


	//   ....[188]....
        /*0c14*/ 	.word	0x0500000f


	//   ....[189]....
        /*0c18*/ 	.word	0x0500000f


	//   ....[190]....
        /*0c1c*/ 	.word	0x0500000f


	//   ....[191]....
        /*0c20*/ 	.word	0x0500000f


	//   ....[192]....
        /*0c24*/ 	.word	0x0500000f


	//   ....[193]....
        /*0c28*/ 	.word	0x0500000f


	//   ....[194]....
        /*0c2c*/ 	.word	0x0500000f


	//   ....[195]....
        /*0c30*/ 	.word	0x0500000f


	//   ....[196]....
        /*0c34*/ 	.word	0x0500000f


	//   ....[197]....
        /*0c38*/ 	.word	0x0500000f


	//   ....[198]....
        /*0c3c*/ 	.word	0x0500000f


	//   ....[199]....
        /*0c40*/ 	.word	0x0500000f


	//   ....[200]....
        /*0c44*/ 	.word	0x0500000f


	//   ....[201]....
        /*0c48*/ 	.word	0x0500000f


	//   ....[202]....
        /*0c4c*/ 	.word	0x0500000f


	//   ....[203]....
        /*0c50*/ 	.word	0x0500000f


	//   ....[204]....
        /*0c54*/ 	.word	0x0500000f


	//   ....[205]....
        /*0c58*/ 	.word	0x0500000f


	//   ....[206]....
        /*0c5c*/ 	.word	0x0500000f


	//   ....[207]....
        /*0c60*/ 	.word	0x0500000f


	//   ....[208]....
        /*0c64*/ 	.word	0x0500000f


	//   ....[209]....
        /*0c68*/ 	.word	0x0500000f


	//   ....[210]....
        /*0c6c*/ 	.word	0x0500000f


	//   ....[211]....
        /*0c70*/ 	.word	0x0500000f


	//   ....[212]....
        /*0c74*/ 	.word	0x0500000f


	//   ....[213]....
        /*0c78*/ 	.word	0x0500000f


	//   ....[214]....
        /*0c7c*/ 	.word	0x0500000f


	//   ....[215]....
        /*0c80*/ 	.word	0x0500000f


	//   ....[216]....
        /*0c84*/ 	.word	0x0500000f


	//   ....[217]....
        /*0c88*/ 	.word	0x0500000f


	//   ....[218]....
        /*0c8c*/ 	.word	0x0500000f


	//   ....[219]....
        /*0c90*/ 	.word	0x0500000f


	//   ....[220]....
        /*0c94*/ 	.word	0x0500000f


	//   ....[221]....
        /*0c98*/ 	.word	0x0500000f


	//   ....[222]....
        /*0c9c*/ 	.word	0x0500000f


	//   ....[223]....
        /*0ca0*/ 	.word	0x0500000f


	//   ....[224]....
        /*0ca4*/ 	.word	0x0500000f


	//   ....[225]....
        /*0ca8*/ 	.word	0x0500000f


	//   ....[226]....
        /*0cac*/ 	.word	0x0500000f


	//   ....[227]....
        /*0cb0*/ 	.word	0x0500000f


	//   ....[228]....
        /*0cb4*/ 	.word	0x0500000f


	//   ....[229]....
        /*0cb8*/ 	.word	0x0500000f


	//   ....[230]....
        /*0cbc*/ 	.word	0x0500000f


	//   ....[231]....
        /*0cc0*/ 	.word	0x0500000f


	//   ....[232]....
        /*0cc4*/ 	.word	0x0500000f


	//   ....[233]....
        /*0cc8*/ 	.word	0x0500000f


	//   ....[234]....
        /*0ccc*/ 	.word	0x0500000f


	//   ....[235]....
        /*0cd0*/ 	.word	0x0500000f


	//   ....[236]....
        /*0cd4*/ 	.word	0x0500000f


	//   ....[237]....
        /*0cd8*/ 	.word	0x0500000f


	//   ....[238]....
        /*0cdc*/ 	.word	0x0500000f


	//   ....[239]....
        /*0ce0*/ 	.word	0x0500000f


	//   ....[240]....
        /*0ce4*/ 	.word	0x0500000f


	//   ....[241]....
        /*0ce8*/ 	.word	0x0500000f


	//   ....[242]....
        /*0cec*/ 	.word	0x0500000f


	//   ....[243]....
        /*0cf0*/ 	.word	0x0500000f


	//   ....[244]....
        /*0cf4*/ 	.word	0x0500000f


	//   ....[245]....
        /*0cf8*/ 	.word	0x0500000f


	//   ....[246]....
        /*0cfc*/ 	.word	0x0500000f


	//   ....[247]....
        /*0d00*/ 	.word	0x0500000f


	//   ....[248]....
        /*0d04*/ 	.word	0x0500000f


	//   ....[249]....
        /*0d08*/ 	.word	0x0500000f


	//   ....[250]....
        /*0d0c*/ 	.word	0x0500000f


	//   ....[251]....
        /*0d10*/ 	.word	0x0500000f


	//   ....[252]....
        /*0d14*/ 	.word	0x0500000f


	//   ....[253]....
        /*0d18*/ 	.word	0x0500000f


	//   ....[254]....
        /*0d1c*/ 	.word	0x0500000f


	//   ....[255]....
        /*0d20*/ 	.word	0x0500000f


	//   ....[0]....
        /*0d24*/ 	.word	0x0500000f


	//   ....[1]....
        /*0d28*/ 	.word	0x0500000f


	//   ....[2]....
        /*0d2c*/ 	.word	0x0500000f


	//   ....[3]....
        /*0d30*/ 	.word	0x0500000f


	//   ....[4]....
        /*0d34*/ 	.word	0x0500000f


	//   ....[5]....
        /*0d38*/ 	.word	0x0500000f


	//   ....[6]....
        /*0d3c*/ 	.word	0x0500000f


	//   ....[7]....
        /*0d40*/ 	.word	0x0500000f


	//----- nvinfo : EIATTR_COOP_GROUP_INSTR_OFFSETS
	.align		4
.L_572:
        /*0d44*/ 	.byte	0x04, 0x28
        /*0d46*/ 	.short	(.L_574 - .L_573)


	//   ....[0]....
.L_573:
        /*0d48*/ 	.word	0x00000070


	//   ....[1]....
        /*0d4c*/ 	.word	0x00000140


	//   ....[2]....
        /*0d50*/ 	.word	0x00000190


	//   ....[3]....
        /*0d54*/ 	.word	0x000003c0


	//   ....[4]....
        /*0d58*/ 	.word	0x00000520


	//   ....[5]....
        /*0d5c*/ 	.word	0x00000640


	//   ....[6]....
        /*0d60*/ 	.word	0x000007a0


	//   ....[7]....
        /*0d64*/ 	.word	0x000030f0


	//   ....[8]....
        /*0d68*/ 	.word	0x00003100


	//   ....[9]....
        /*0d6c*/ 	.word	0x00004020


	//   ....[10]....
        /*0d70*/ 	.word	0x00004030


	//   ....[11]....
        /*0d74*/ 	.word	0x00004f40


	//   ....[12]....
        /*0d78*/ 	.word	0x00004f50


	//   ....[13]....
        /*0d7c*/ 	.word	0x00005ea0


	//   ....[14]....
        /*0d80*/ 	.word	0x00005eb0


	//   ....[15]....
        /*0d84*/ 	.word	0x00007460


	//   ....[16]....
        /*0d88*/ 	.word	0x00007470


	//   ....[17]....
        /*0d8c*/ 	.word	0x00008490


	//   ....[18]....
        /*0d90*/ 	.word	0x000084a0


	//   ....[19]....
        /*0d94*/ 	.word	0x000094b0


	//   ....[20]....
        /*0d98*/ 	.word	0x000094c0


	//   ....[21]....
        /*0d9c*/ 	.word	0x0000a4c0


	//   ....[22]....
        /*0da0*/ 	.word	0x0000a4d0


	//   ....[23]....
        /*0da4*/ 	.word	0x0000b6c0


	//   ....[24]....
        /*0da8*/ 	.word	0x0000b6d0


	//   ....[25]....
        /*0dac*/ 	.word	0x0000b7e0


	//   ....[26]....
        /*0db0*/ 	.word	0x0000b7f0


	//   ....[27]....
        /*0db4*/ 	.word	0x0000b910


	//   ....[28]....
        /*0db8*/ 	.word	0x0000b920


	//   ....[29]....
        /*0dbc*/ 	.word	0x0000ba40


	//   ....[30]....
        /*0dc0*/ 	.word	0x0000ba50


	//   ....[31]....
        /*0dc4*/ 	.word	0x0000bdd0


	//   ....[32]....
        /*0dc8*/ 	.word	0x0000bdf0


	//   ....[33]....
        /*0dcc*/ 	.word	0x0000bed0


	//   ....[34]....
        /*0dd0*/ 	.word	0x0000bef0


	//   ....[35]....
        /*0dd4*/ 	.word	0x0000bfd0


	//   ....[36]....
        /*0dd8*/ 	.word	0x0000bff0


	//   ....[37]....
        /*0ddc*/ 	.word	0x0000c0d0


	//   ....[38]....
        /*0de0*/ 	.word	0x0000c0f0


	//   ....[39]....
        /*0de4*/ 	.word	0x0000c930


	//   ....[40]....
        /*0de8*/ 	.word	0x0000d310


	//   ....[41]....
        /*0dec*/ 	.word	0x0000d320


	//   ....[42]....
        /*0df0*/ 	.word	0x0000d330


	//   ....[43]....
        /*0df4*/ 	.word	0x0000d340


	//   ....[44]....
        /*0df8*/ 	.word	0x0000d540


	//   ....[45]....
        /*0dfc*/ 	.word	0x0000d550


	//   ....[46]....
        /*0e00*/ 	.word	0x0000d560


	//   ....[47]....
        /*0e04*/ 	.word	0x0000d570


	//   ....[48]....
        /*0e08*/ 	.word	0x0000d750


	//   ....[49]....
        /*0e0c*/ 	.word	0x0000d760


	//   ....[50]....
        /*0e10*/ 	.word	0x0000d770


	//   ....[51]....
        /*0e14*/ 	.word	0x0000d780


	//   ....[52]....
        /*0e18*/ 	.word	0x0000d980


	//   ....[53]....
        /*0e1c*/ 	.word	0x0000d990


	//   ....[54]....
        /*0e20*/ 	.word	0x0000d9a0


	//   ....[55]....
        /*0e24*/ 	.word	0x0000d9b0


	//   ....[56]....
        /*0e28*/ 	.word	0x00011ca0


	//   ....[57]....
        /*0e2c*/ 	.word	0x00011cc0


	//   ....[58]....
        /*0e30*/ 	.word	0x00011cd0


	//   ....[59]....
        /*0e34*/ 	.word	0x00011ce0


	//   ....[60]....
        /*0e38*/ 	.word	0x00011dd0


	//   ....[61]....
        /*0e3c*/ 	.word	0x00011df0


	//   ....[62]....
        /*0e40*/ 	.word	0x00011e00


	//   ....[63]....
        /*0e44*/ 	.word	0x00011e10


	//   ....[64]....
        /*0e48*/ 	.word	0x00011ff0


	//   ....[65]....
        /*0e4c*/ 	.word	0x00012010


	//   ....[66]....
        /*0e50*/ 	.word	0x00012030


	//   ....[67]....
        /*0e54*/ 	.word	0x00012040


	//   ....[68]....
        /*0e58*/ 	.word	0x00012110


	//   ....[69]....
        /*0e5c*/ 	.word	0x00012140


	//   ....[70]....
        /*0e60*/ 	.word	0x00012150


	//   ....[71]....
        /*0e64*/ 	.word	0x00012160


	//   ....[72]....
        /*0e68*/ 	.word	0x00017240


	//   ....[73]....
        /*0e6c*/ 	.word	0x000179e0


	//   ....[74]....
        /*0e70*/ 	.word	0x00017a00


	//   ....[75]....
        /*0e74*/ 	.word	0x00017a20


	//   ....[76]....
        /*0e78*/ 	.word	0x000182f0


	//   ....[77]....
        /*0e7c*/ 	.word	0x00018320


	//   ....[78]....
        /*0e80*/ 	.word	0x00019cb0


	//   ....[79]....
        /*0e84*/ 	.word	0x00019dc0


	//   ....[80]....
        /*0e88*/ 	.word	0x0001adb0


	//   ....[81]....
        /*0e8c*/ 	.word	0x0001add0


	//   ....[82]....
        /*0e90*/ 	.word	0x0001b410


	//   ....[83]....
        /*0e94*/ 	.word	0x0001b430


	//   ....[84]....
        /*0e98*/ 	.word	0x0001d870


	//   ....[85]....
        /*0e9c*/ 	.word	0x0001d890


	//   ....[86]....
        /*0ea0*/ 	.word	0x0001e5e0


	//   ....[87]....
        /*0ea4*/ 	.word	0x0001e680


	//   ....[88]....
        /*0ea8*/ 	.word	0x0001fad0


	//   ....[89]....
        /*0eac*/ 	.word	0x0001fae0


	//   ....[90]....
        /*0eb0*/ 	.word	0x0001fb10


	//   ....[91]....
        /*0eb4*/ 	.word	0x0001fb20


	//   ....[92]....
        /*0eb8*/ 	.word	0x00021180


	//   ....[93]....
        /*0ebc*/ 	.word	0x000211b0


	//   ....[94]....
        /*0ec0*/ 	.word	0x000211e0


	//   ....[95]....
        /*0ec4*/ 	.word	0x000212d0


	//   ....[96]....
        /*0ec8*/ 	.word	0x00021340


	//   ....[97]....
        /*0ecc*/ 	.word	0x00021370


	//   ....[98]....
        /*0ed0*/ 	.word	0x000213a0


	//   ....[99]....
        /*0ed4*/ 	.word	0x000213d0


	//   ....[100]....
        /*0ed8*/ 	.word	0x00021400


	//   ....[101]....
        /*0edc*/ 	.word	0x00021430


	//   ....[102]....
        /*0ee0*/ 	.word	0x00021460


	//   ....[103]....
        /*0ee4*/ 	.word	0x00021490


	//   ....[104]....
        /*0ee8*/ 	.word	0x000214c0


	//   ....[105]....
        /*0eec*/ 	.word	0x000214f0


	//   ....[106]....
        /*0ef0*/ 	.word	0x00021520


	//   ....[107]....
        /*0ef4*/ 	.word	0x00021550


	//   ....[108]....
        /*0ef8*/ 	.word	0x00021580


	//   ....[109]....
        /*0efc*/ 	.word	0x000215b0


	//   ....[110]....
        /*0f00*/ 	.word	0x000215e0


	//   ....[111]....
        /*0f04*/ 	.word	0x00021610


	//   ....[112]....
        /*0f08*/ 	.word	0x00021640


	//   ....[113]....
        /*0f0c*/ 	.word	0x00021670


	//   ....[114]....
        /*0f10*/ 	.word	0x000216a0


	//   ....[115]....
        /*0f14*/ 	.word	0x000216d0


	//   ....[116]....
        /*0f18*/ 	.word	0x00021700


	//   ....[117]....
        /*0f1c*/ 	.word	0x00021730


	//   ....[118]....
        /*0f20*/ 	.word	0x00021760


	//   ....[119]....
        /*0f24*/ 	.word	0x00021780


	//   ....[120]....
        /*0f28*/ 	.word	0x000217a0


	//   ....[121]....
        /*0f2c*/ 	.word	0x000217d0


	//   ....[122]....
        /*0f30*/ 	.word	0x00021800


	//   ....[123]....
        /*0f34*/ 	.word	0x00021830


	//   ....[124]....
        /*0f38*/ 	.word	0x00021860


	//   ....[125]....
        /*0f3c*/ 	.word	0x00021890


	//   ....[126]....
        /*0f40*/ 	.word	0x000218c0


	//   ....[127]....
        /*0f44*/ 	.word	0x000218f0


	//   ....[128]....
        /*0f48*/ 	.word	0x00021900


	//   ....[129]....
        /*0f4c*/ 	.word	0x00021910


	//   ....[130]....
        /*0f50*/ 	.word	0x00021920


	//   ....[131]....
        /*0f54*/ 	.word	0x00021930


	//   ....[132]....
        /*0f58*/ 	.word	0x00021940


	//   ....[133]....
        /*0f5c*/ 	.word	0x00021950


	//   ....[134]....
        /*0f60*/ 	.word	0x00021980


	//   ....[135]....
        /*0f64*/ 	.word	0x000219b0


	//   ....[136]....
        /*0f68*/ 	.word	0x000219e0


	//   ....[137]....
        /*0f6c*/ 	.word	0x000219f0


	//   ....[138]....
        /*0f70*/ 	.word	0x00021a00


	//   ....[139]....
        /*0f74*/ 	.word	0x00021a20


	//   ....[140]....
        /*0f78*/ 	.word	0x00021a30


	//   ....[141]....
        /*0f7c*/ 	.word	0x00021a40


	//   ....[142]....
        /*0f80*/ 	.word	0x00021a50


	//   ....[143]....
        /*0f84*/ 	.word	0x00021a60


	//   ....[144]....
        /*0f88*/ 	.word	0x00021a70


	//   ....[145]....
        /*0f8c*/ 	.word	0x00021a90


	//   ....[146]....
        /*0f90*/ 	.word	0x00021ac0


	//   ....[147]....
        /*0f94*/ 	.word	0x00021af0


	//   ....[148]....
        /*0f98*/ 	.word	0x00021b20


	//   ....[149]....
        /*0f9c*/ 	.word	0x00021b50


	//   ....[150]....
        /*0fa0*/ 	.word	0x00021b80


	//   ....[151]....
        /*0fa4*/ 	.word	0x00021bb0


	//   ....[152]....
        /*0fa8*/ 	.word	0x00021be0


	//   ....[153]....
        /*0fac*/ 	.word	0x00021bf0


	//   ....[154]....
        /*0fb0*/ 	.word	0x00021c00


	//   ....[155]....
        /*0fb4*/ 	.word	0x00021c10


	//   ....[156]....
        /*0fb8*/ 	.word	0x00022480


	//   ....[157]....
        /*0fbc*/ 	.word	0x000224c0


	//   ....[158]....
        /*0fc0*/ 	.word	0x000224f0


	//   ....[159]....
        /*0fc4*/ 	.word	0x00022520


	//   ....[160]....
        /*0fc8*/ 	.word	0x00022da0


	//   ....[161]....
        /*0fcc*/ 	.word	0x00022dd0


	//   ....[162]....
        /*0fd0*/ 	.word	0x00022f30


	//   ....[163]....
        /*0fd4*/ 	.word	0x00022f50


	//   ....[164]....
        /*0fd8*/ 	.word	0x00023090


	//   ....[165]....
        /*0fdc*/ 	.word	0x000230b0


	//   ....[166]....
        /*0fe0*/ 	.word	0x00023200


	//   ....[167]....
        /*0fe4*/ 	.word	0x00023220


	//   ....[168]....
        /*0fe8*/ 	.word	0x00023b50


	//   ....[169]....
        /*0fec*/ 	.word	0x00023b60


	//   ....[170]....
        /*0ff0*/ 	.word	0x00023cf0


	//   ....[171]....
        /*0ff4*/ 	.word	0x00023d00


	//   ....[172]....
        /*0ff8*/ 	.word	0x00023e90


	//   ....[173]....
        /*0ffc*/ 	.word	0x00023ea0


	//   ....[174]....
        /*1000*/ 	.word	0x00024030


	//   ....[175]....
        /*1004*/ 	.word	0x00024040


	//   ....[176]....
        /*1008*/ 	.word	0x00024220


	//   ....[177]....
        /*100c*/ 	.word	0x000243f0


	//   ....[178]....
        /*1010*/ 	.word	0x00024420


	//   ....[179]....
        /*1014*/ 	.word	0x00024450


	//   ....[180]....
        /*1018*/ 	.word	0x00024480


	//   ....[181]....
        /*101c*/ 	.word	0x000244b0


	//   ....[182]....
        /*1020*/ 	.word	0x000244e0


	//   ....[183]....
        /*1024*/ 	.word	0x00024650


	//   ....[184]....
        /*1028*/ 	.word	0x00024680


	//   ....[185]....
        /*102c*/ 	.word	0x000246b0


	//   ....[186]....
        /*1030*/ 	.word	0x000246e0


	//   ....[187]....
        /*1034*/ 	.word	0x00024710


	//   ....[188]....
        /*1038*/ 	.word	0x00024740


	//   ....[189]....
        /*103c*/ 	.word	0x000247d0


	//   ....[190]....
        /*1040*/ 	.word	0x00024830


	//   ....[191]....
        /*1044*/ 	.word	0x000248c0


	//   ....[192]....
        /*1048*/ 	.word	0x00025860


	//   ....[193]....
        /*104c*/ 	.word	0x00027610


	//   ....[194]....
        /*1050*/ 	.word	0x00027630


	//   ....[195]....
        /*1054*/ 	.word	0x00027730


	//   ....[196]....
        /*1058*/ 	.word	0x00027740


	//   ....[197]....
        /*105c*/ 	.word	0x000277b0


	//   ....[198]....
        /*1060*/ 	.word	0x000277c0


	//   ....[199]....
        /*1064*/ 	.word	0x00027830


	//   ....[200]....
        /*1068*/ 	.word	0x00027840


	//   ....[201]....
        /*106c*/ 	.word	0x000278b0


	//   ....[202]....
        /*1070*/ 	.word	0x000278c0


	//   ....[203]....
        /*1074*/ 	.word	0x00027970


	//   ....[204]....
        /*1078*/ 	.word	0x00027980


	//   ....[205]....
        /*107c*/ 	.word	0x000279f0


	//   ....[206]....
        /*1080*/ 	.word	0x00027a00


	//   ....[207]....
        /*1084*/ 	.word	0x00027a10


	//   ....[208]....
        /*1088*/ 	.word	0x00027a20


	//   ....[209]....
        /*108c*/ 	.word	0x00027e50


	//   ....[210]....
        /*1090*/ 	.word	0x00027e80


	//   ....[211]....
        /*1094*/ 	.word	0x00027fb0


	//   ....[212]....
        /*1098*/ 	.word	0x00027fc0


	//   ....[213]....
        /*109c*/ 	.word	0x00028050


	//   ....[214]....
        /*10a0*/ 	.word	0x00028060


	//   ....[215]....
        /*10a4*/ 	.word	0x000280f0


	//   ....[216]....
        /*10a8*/ 	.word	0x00028100


	//   ....[217]....
        /*10ac*/ 	.word	0x00028180


	//   ....[218]....
        /*10b0*/ 	.word	0x00028190


	//   ....[219]....
        /*10b4*/ 	.word	0x00028210


	//   ....[220]....
        /*10b8*/ 	.word	0x00028220


	//   ....[221]....
        /*10bc*/ 	.word	0x000282a0


	//   ....[222]....
        /*10c0*/ 	.word	0x000282b0


	//   ....[223]....
        /*10c4*/ 	.word	0x000282c0


	//   ....[224]....
        /*10c8*/ 	.word	0x000282d0


	//   ....[225]....
        /*10cc*/ 	.word	0x00028a50


	//   ....[226]....
        /*10d0*/ 	.word	0x00028a80


	//   ....[227]....
        /*10d4*/ 	.word	0x00028b30


	//   ....[228]....
        /*10d8*/ 	.word	0x00028b50


	//   ....[229]....
        /*10dc*/ 	.word	0x00028be0


	//   ....[230]....
        /*10e0*/ 	.word	0x00028c00


	//   ....[231]....
        /*10e4*/ 	.word	0x00028c90


	//   ....[232]....
        /*10e8*/ 	.word	0x00028cb0


	//   ....[233]....
        /*10ec*/ 	.word	0x00028d40


	//   ....[234]....
        /*10f0*/ 	.word	0x00028d60


	//   ....[235]....
        /*10f4*/ 	.word	0x00028df0


	//   ....[236]....
        /*10f8*/ 	.word	0x00028e10


	//   ....[237]....
        /*10fc*/ 	.word	0x00028ea0


	//   ....[238]....
        /*1100*/ 	.word	0x00028ec0


	//   ....[239]....
        /*1104*/ 	.word	0x00028ed0


	//   ....[240]....
        /*1108*/ 	.word	0x00028ee0


	//   ....[241]....
        /*110c*/ 	.word	0x00029660


	//   ....[242]....
        /*1110*/ 	.word	0x00029680


	//   ....[243]....
        /*1114*/ 	.word	0x000296e0


	//   ....[244]....
        /*1118*/ 	.word	0x000296f0


	//   ....[245]....
        /*111c*/ 	.word	0x00029740


	//   ....[246]....
        /*1120*/ 	.word	0x00029750


	//   ....[247]....
        /*1124*/ 	.word	0x000297a0


	//   ....[248]....
        /*1128*/ 	.word	0x000297b0


	//   ....[249]....
        /*112c*/ 	.word	0x00029800


	//   ....[250]....
        /*1130*/ 	.word	0x00029810


	//   ....[251]....
        /*1134*/ 	.word	0x00029860


	//   ....[252]....
        /*1138*/ 	.word	0x00029870


	//   ....[253]....
        /*113c*/ 	.word	0x000298c0


	//   ....[254]....
        /*1140*/ 	.word	0x000298d0


	//   ....[255]....
        /*1144*/ 	.word	0x000298e0


	//   ....[0]....
        /*1148*/ 	.word	0x00029930


	//   ....[1]....
        /*114c*/ 	.word	0x00029c70


	//   ....[2]....
        /*1150*/ 	.word	0x00029c80


	//   ....[3]....
        /*1154*/ 	.word	0x00029ce0


	//   ....[4]....
        /*1158*/ 	.word	0x00029cf0


	//   ....[5]....
        /*115c*/ 	.word	0x00029d40


	//   ....[6]....
        /*1160*/ 	.word	0x00029d50


	//   ....[7]....
        /*1164*/ 	.word	0x00029da0


	//   ....[8]....
        /*1168*/ 	.word	0x00029db0


	//   ....[9]....
        /*116c*/ 	.word	0x00029e00


	//   ....[10]....
        /*1170*/ 	.word	0x00029e10


	//   ....[11]....
        /*1174*/ 	.word	0x00029e60


	//   ....[12]....
        /*1178*/ 	.word	0x00029e70


	//   ....[13]....
        /*117c*/ 	.word	0x00029ec0


	//   ....[14]....
        /*1180*/ 	.word	0x00029ed0


	//   ....[15]....
        /*1184*/ 	.word	0x00029ee0


	//   ....[16]....
        /*1188*/ 	.word	0x00029f30


	//   ....[17]....
        /*118c*/ 	.word	0x0002ba30


	//   ....[18]....
        /*1190*/ 	.word	0x0002ba60


	//   ....[19]....
        /*1194*/ 	.word	0x0002baa0


	//   ....[20]....
        /*1198*/ 	.word	0x0002bad0


	//   ....[21]....
        /*119c*/ 	.word	0x0002bb00


	//   ....[22]....
        /*11a0*/ 	.word	0x0002bb30


	//   ....[23]....
        /*11a4*/ 	.word	0x0002bb60


	//   ....[24]....
        /*11a8*/ 	.word	0x0002bb90


	//   ....[25]....
        /*11ac*/ 	.word	0x0002bd10


	//   ....[26]....
        /*11b0*/ 	.word	0x0002bd40


	//   ....[27]....
        /*11b4*/ 	.word	0x0002bd70


	//   ....[28]....
        /*11b8*/ 	.word	0x0002bda0


	//   ....[29]....
        /*11bc*/ 	.word	0x0002bdd0


	//   ....[30]....
        /*11c0*/ 	.word	0x0002be00


	//   ....[31]....
        /*11c4*/ 	.word	0x0002bec0


	//   ....[32]....
        /*11c8*/ 	.word	0x0002bee0


	//   ....[33]....
        /*11cc*/ 	.word	0x0002bf50


	//   ....[34]....
        /*11d0*/ 	.word	0x0002c610


	//   ....[35]....
        /*11d4*/ 	.word	0x0002c9d0


	//   ....[36]....
        /*11d8*/ 	.word	0x0002ca60


	//   ....[37]....
        /*11dc*/ 	.word	0x0002cb00


	//   ....[38]....
        /*11e0*/ 	.word	0x0002cb90


	//   ....[39]....
        /*11e4*/ 	.word	0x0002cc30


	//   ....[40]....
        /*11e8*/ 	.word	0x0002ccc0


	//   ....[41]....
        /*11ec*/ 	.word	0x0002cd60


	//   ....[42]....
        /*11f0*/ 	.word	0x0002cdf0


	//   ....[43]....
        /*11f4*/ 	.word	0x0002cee0


	//   ....[44]....
        /*11f8*/ 	.word	0x0002cf70


	//   ....[45]....
        /*11fc*/ 	.word	0x0002d010


	//   ....[46]....
        /*1200*/ 	.word	0x0002d0a0


	//   ....[47]....
        /*1204*/ 	.word	0x0002d140


	//   ....[48]....
        /*1208*/ 	.word	0x0002d1d0


	//   ....[49]....
        /*120c*/ 	.word	0x0002d270


	//   ....[50]....
        /*1210*/ 	.word	0x0002d300


	//   ....[51]....
        /*1214*/ 	.word	0x0002d3f0


	//   ....[52]....
        /*1218*/ 	.word	0x0002d480


	//   ....[53]....
        /*121c*/ 	.word	0x0002d510


	//   ....[54]....
        /*1220*/ 	.word	0x0002d5a0


	//   ....[55]....
        /*1224*/ 	.word	0x0002d630


	//   ....[56]....
        /*1228*/ 	.word	0x0002d6c0


	//   ....[57]....
        /*122c*/ 	.word	0x0002d750


	//   ....[58]....
        /*1230*/ 	.word	0x0002d7e0


	//   ....[59]....
        /*1234*/ 	.word	0x0002d8b0


	//   ....[60]....
        /*1238*/ 	.word	0x0002d950


	//   ....[61]....
        /*123c*/ 	.word	0x0002d9e0


	//   ....[62]....
        /*1240*/ 	.word	0x0002da30


	//   ....[63]....
        /*1244*/ 	.word	0x0002da80


	//   ....[64]....
        /*1248*/ 	.word	0x0002db10


	//   ....[65]....
        /*124c*/ 	.word	0x0002dba0


	//   ....[66]....
        /*1250*/ 	.word	0x0002dbf0


	//   ....[67]....
        /*1254*/ 	.word	0x0002dc40


	//   ....[68]....
        /*1258*/ 	.word	0x0002dcd0


	//   ....[69]....
        /*125c*/ 	.word	0x0002dd60


	//   ....[70]....
        /*1260*/ 	.word	0x0002ddb0


	//   ....[71]....
        /*1264*/ 	.word	0x0002de00


	//   ....[72]....
        /*1268*/ 	.word	0x0002de90


	//   ....[73]....
        /*126c*/ 	.word	0x0002df20


	//   ....[74]....
        /*1270*/ 	.word	0x0002df70


	//   ....[75]....
        /*1274*/ 	.word	0x0002dfc0


	//   ....[76]....
        /*1278*/ 	.word	0x0002e0b0


	//   ....[77]....
        /*127c*/ 	.word	0x0002e160


	//   ....[78]....
        /*1280*/ 	.word	0x0002e1c0


	//   ....[79]....
        /*1284*/ 	.word	0x0002e240


	//   ....[80]....
        /*1288*/ 	.word	0x0002e330


	//   ....[81]....
        /*128c*/ 	.word	0x0002e380


	//   ....[82]....
        /*1290*/ 	.word	0x0002e3d0


	//   ....[83]....
        /*1294*/ 	.word	0x0002e420


	//   ....[84]....
        /*1298*/ 	.word	0x0002e540


	//   ....[85]....
        /*129c*/ 	.word	0x0002e5e0


	//   ....[86]....
        /*12a0*/ 	.word	0x0002e640


	//   ....[87]....
        /*12a4*/ 	.word	0x0002e6c0


	//   ....[88]....
        /*12a8*/ 	.word	0x0002e7c0


	//   ....[89]....
        /*12ac*/ 	.word	0x0002e810


	//   ....[90]....
        /*12b0*/ 	.word	0x0002e860


	//   ....[91]....
        /*12b4*/ 	.word	0x0002e8b0


	//   ....[92]....
        /*12b8*/ 	.word	0x0002ec50


	//   ....[93]....
        /*12bc*/ 	.word	0x0002ed80


	//   ....[94]....
        /*12c0*/ 	.word	0x0002eea0


	//   ....[95]....
        /*12c4*/ 	.word	0x0002efc0


	//   ....[96]....
        /*12c8*/ 	.word	0x0002f0f0


	//   ....[97]....
        /*12cc*/ 	.word	0x0002f1c0


	//   ....[98]....
        /*12d0*/ 	.word	0x0002f220


	//   ....[99]....
        /*12d4*/ 	.word	0x0002f280


	//   ....[100]....
        /*12d8*/ 	.word	0x0002f2e0


	//   ....[101]....
        /*12dc*/ 	.word	0x0002f360


	//   ....[102]....
        /*12e0*/ 	.word	0x0002f3c0


	//   ....[103]....
        /*12e4*/ 	.word	0x0002f440


	//   ....[104]....
        /*12e8*/ 	.word	0x0002f4a0


	//   ....[105]....
        /*12ec*/ 	.word	0x0002f520


	//   ....[106]....
        /*12f0*/ 	.word	0x0002f580


	//   ....[107]....
        /*12f4*/ 	.word	0x0002f5e0


	//   ....[108]....
        /*12f8*/ 	.word	0x0002f640


	//   ....[109]....
        /*12fc*/ 	.word	0x0002f6a0


	//   ....[110]....
        /*1300*/ 	.word	0x0002f700


	//   ....[111]....
        /*1304*/ 	.word	0x0002f780


	//   ....[112]....
        /*1308*/ 	.word	0x0002f7e0


	//   ....[113]....
        /*130c*/ 	.word	0x0002f860


	//   ....[114]....
        /*1310*/ 	.word	0x0002f8c0


	//   ....[115]....
        /*1314*/ 	.word	0x0002f940


	//   ....[116]....
        /*1318*/ 	.word	0x0002f9a0


	//   ....[117]....
        /*131c*/ 	.word	0x0002fa20


	//   ....[118]....
        /*1320*/ 	.word	0x0002fa80


	//   ....[119]....
        /*1324*/ 	.word	0x0002fb00


	//   ....[120]....
        /*1328*/ 	.word	0x0002fb60


	//   ....[121]....
        /*132c*/ 	.word	0x0002fbe0


	//   ....[122]....
        /*1330*/ 	.word	0x0002fc40


	//   ....[123]....
        /*1334*/ 	.word	0x0002fcc0


	//   ....[124]....
        /*1338*/ 	.word	0x0002fd20


	//   ....[125]....
        /*133c*/ 	.word	0x0002fda0


	//   ....[126]....
        /*1340*/ 	.word	0x0002fe00


	//   ....[127]....
        /*1344*/ 	.word	0x0002fe60


	//   ....[128]....
        /*1348*/ 	.word	0x0002fec0


	//   ....[129]....
        /*134c*/ 	.word	0x0002ff20


	//   ....[130]....
        /*1350*/ 	.word	0x0002ff80


	//   ....[131]....
        /*1354*/ 	.word	0x00030000


	//   ....[132]....
        /*1358*/ 	.word	0x00030060


	//   ....[133]....
        /*135c*/ 	.word	0x000300d0


	//   ....[134]....
        /*1360*/ 	.word	0x00030130


	//   ....[135]....
        /*1364*/ 	.word	0x000301a0


	//   ....[136]....
        /*1368*/ 	.word	0x00030200


	//   ....[137]....
        /*136c*/ 	.word	0x00030280


	//   ....[138]....
        /*1370*/ 	.word	0x000302e0


	//   ....[139]....
        /*1374*/ 	.word	0x00030340


	//   ....[140]....
        /*1378*/ 	.word	0x000303a0


	//   ....[141]....
        /*137c*/ 	.word	0x00030420


	//   ....[142]....
        /*1380*/ 	.word	0x00030480


	//   ....[143]....
        /*1384*/ 	.word	0x00030500


	//   ....[144]....
        /*1388*/ 	.word	0x00030560


	//   ....[145]....
        /*138c*/ 	.word	0x000305d0


	//   ....[146]....
        /*1390*/ 	.word	0x00030630


	//   ....[147]....
        /*1394*/ 	.word	0x000306a0


	//   ....[148]....
        /*1398*/ 	.word	0x00030700


	//   ....[149]....
        /*139c*/ 	.word	0x00030760


	//   ....[150]....
        /*13a0*/ 	.word	0x000307c0


	//   ....[151]....
        /*13a4*/ 	.word	0x00030830


	//   ....[152]....
        /*13a8*/ 	.word	0x00030890


	//   ....[153]....
        /*13ac*/ 	.word	0x00030910


	//   ....[154]....
        /*13b0*/ 	.word	0x000309c0


	//   ....[155]....
        /*13b4*/ 	.word	0x00030a80


	//   ....[156]....
        /*13b8*/ 	.word	0x00030be0


	//   ....[157]....
        /*13bc*/ 	.word	0x00030c30


	//   ....[158]....
        /*13c0*/ 	.word	0x00030cc0


	//   ....[159]....
        /*13c4*/ 	.word	0x00030d50


	//   ....[160]....
        /*13c8*/ 	.word	0x00030de0


	//   ....[161]....
        /*13cc*/ 	.word	0x00030e70


	//   ....[162]....
        /*13d0*/ 	.word	0x00030f00


	//   ....[163]....
        /*13d4*/ 	.word	0x00030f90


	//   ....[164]....
        /*13d8*/ 	.word	0x00031050


	//   ....[165]....
        /*13dc*/ 	.word	0x00031330


	//   ....[166]....
        /*13e0*/ 	.word	0x00031420


	//   ....[167]....
        /*13e4*/ 	.word	0x000314d0


	//   ....[168]....
        /*13e8*/ 	.word	0x00031550


	//   ....[169]....
        /*13ec*/ 	.word	0x00031680


	//   ....[170]....
        /*13f0*/ 	.word	0x000316e0


	//   ....[171]....
        /*13f4*/ 	.word	0x000317c0


	//   ....[172]....
        /*13f8*/ 	.word	0x00031820


	//   ....[173]....
        /*13fc*/ 	.word	0x00031900


	//   ....[174]....
        /*1400*/ 	.word	0x00031960


	//   ....[175]....
        /*1404*/ 	.word	0x00031a40


	//   ....[176]....
        /*1408*/ 	.word	0x00031aa0


	//   ....[177]....
        /*140c*/ 	.word	0x00031bc0


	//   ....[178]....
        /*1410*/ 	.word	0x00031c20


	//   ....[179]....
        /*1414*/ 	.word	0x00031d00


	//   ....[180]....
        /*1418*/ 	.word	0x00031d60


	//   ....[181]....
        /*141c*/ 	.word	0x00031e30


	//   ....[182]....
        /*1420*/ 	.word	0x00031fd0


	//   ....[183]....
        /*1424*/ 	.word	0x00032060


	//   ....[184]....
        /*1428*/ 	.word	0x00032180


	//   ....[185]....
        /*142c*/ 	.word	0x000321d0


	//   ....[186]....
        /*1430*/ 	.word	0x000322f0


	//   ....[187]....
        /*1434*/ 	.word	0x00032340


	//   ....[188]....
        /*1438*/ 	.word	0x00032460


	//   ....[189]....
        /*143c*/ 	.word	0x000324b0


	//   ....[190]....
        /*1440*/ 	.word	0x000325b0


	//   ....[191]....
        /*1444*/ 	.word	0x00032650


	//   ....[192]....
        /*1448*/ 	.word	0x000326b0


	//   ....[193]....
        /*144c*/ 	.word	0x000327a0


	//   ....[194]....
        /*1450*/ 	.word	0x00032800


	//   ....[195]....
        /*1454*/ 	.word	0x000328f0


	//   ....[196]....
        /*1458*/ 	.word	0x00032950


	//   ....[197]....
        /*145c*/ 	.word	0x000329f0


	//   ....[198]....
        /*1460*/ 	.word	0x00032af0


	//   ....[199]....
        /*1464*/ 	.word	0x00032b60


	//   ....[200]....
        /*1468*/ 	.word	0x00032bc0


	//   ....[201]....
        /*146c*/ 	.word	0x00032cd0


	//   ....[202]....
        /*1470*/ 	.word	0x00032d30


	//   ....[203]....
        /*1474*/ 	.word	0x00032e40


	//   ....[204]....
        /*1478*/ 	.word	0x00032ea0


	//   ....[205]....
        /*147c*/ 	.word	0x00032fb0


	//   ....[206]....
        /*1480*/ 	.word	0x00033010


	//   ....[207]....
        /*1484*/ 	.word	0x00033120


	//   ....[208]....
        /*1488*/ 	.word	0x00033180


	//   ....[209]....
        /*148c*/ 	.word	0x00033290


	//   ....[210]....
        /*1490*/ 	.word	0x000332f0


	//   ....[211]....
        /*1494*/ 	.word	0x000333f0


	//   ....[212]....
        /*1498*/ 	.word	0x00033450


	//   ....[213]....
        /*149c*/ 	.word	0x00033530


	//   ....[214]....
        /*14a0*/ 	.word	0x000336b0


	//   ....[215]....
        /*14a4*/ 	.word	0x00033750


	//   ....[216]....
        /*14a8*/ 	.word	0x000337b0


	//   ....[217]....
        /*14ac*/ 	.word	0x00033870


	//   ....[218]....
        /*14b0*/ 	.word	0x000338d0


	//   ....[219]....
        /*14b4*/ 	.word	0x00033990


	//   ....[220]....
        /*14b8*/ 	.word	0x000339f0


	//   ....[221]....
        /*14bc*/ 	.word	0x00033ab0


	//   ....[222]....
        /*14c0*/ 	.word	0x00033b10


	//   ....[223]....
        /*14c4*/ 	.word	0x00033bd0


	//   ....[224]....
        /*14c8*/ 	.word	0x00033c30


	//   ....[225]....
        /*14cc*/ 	.word	0x00033cf0


	//   ....[226]....
        /*14d0*/ 	.word	0x00033d50


	//   ....[227]....
        /*14d4*/ 	.word	0x00033e10


	//   ....[228]....
        /*14d8*/ 	.word	0x00033e70


	//   ....[229]....
        /*14dc*/ 	.word	0x00033f30


	//   ....[230]....
        /*14e0*/ 	.word	0x00034020


	//   ....[231]....
        /*14e4*/ 	.word	0x000340b0


	//   ....[232]....
        /*14e8*/ 	.word	0x00034110


	//   ....[233]....
        /*14ec*/ 	.word	0x000341d0


	//   ....[234]....
        /*14f0*/ 	.word	0x00034230


	//   ....[235]....
        /*14f4*/ 	.word	0x000342f0


	//   ....[236]....
        /*14f8*/ 	.word	0x00034350


	//   ....[237]....
        /*14fc*/ 	.word	0x00034410


	//   ....[238]....
        /*1500*/ 	.word	0x00034470


	//   ....[239]....
        /*1504*/ 	.word	0x00034530


	//   ....[240]....
        /*1508*/ 	.word	0x00034590


	//   ....[241]....
        /*150c*/ 	.word	0x00034650


	//   ....[242]....
        /*1510*/ 	.word	0x000346b0


	//   ....[243]....
        /*1514*/ 	.word	0x00034770


	//   ....[244]....
        /*1518*/ 	.word	0x000347d0


	//   ....[245]....
        /*151c*/ 	.word	0x00034890


	//   ....[246]....
        /*1520*/ 	.word	0x00034a70


	//   ....[247]....
        /*1524*/ 	.word	0x00034b10


	//   ....[248]....
        /*1528*/ 	.word	0x00034c30


	//   ....[249]....
        /*152c*/ 	.word	0x00034ca0


	//   ....[250]....
        /*1530*/ 	.word	0x00034d10


	//   ....[251]....
        /*1534*/ 	.word	0x00034d80


	//   ....[252]....
        /*1538*/ 	.word	0x00034df0


	//   ....[253]....
        /*153c*/ 	.word	0x00034e70


	//   ....[254]....
        /*1540*/ 	.word	0x00034f00


	//   ....[255]....
        /*1544*/ 	.word	0x00034f90


	//   ....[0]....
        /*1548*/ 	.word	0x00035000


	//   ....[1]....
        /*154c*/ 	.word	0x00035070


	//   ....[2]....
        /*1550*/ 	.word	0x000350e0


	//   ....[3]....
        /*1554*/ 	.word	0x00035160


	//   ....[4]....
        /*1558*/ 	.word	0x000351d0


	//   ....[5]....
        /*155c*/ 	.word	0x00035270


	//   ....[6]....
        /*1560*/ 	.word	0x00035300


	//   ....[7]....
        /*1564*/ 	.word	0x00035430


	//----- nvinfo : EIATTR_REG_RECONFIG
	.align		4
.L_574:
        /*1568*/ 	.byte	0x01, 0x54
	.zero		2


	//----- nvinfo : EIATTR_SYSCALL_OFFSETS
	.align		4
        /*156c*/ 	.byte	0x04, 0x46
        /*156e*/ 	.short	(.L_576 - .L_575)


	//   ....[0]....
.L_575:
        /*1570*/ 	.word	0x00001ab0


	//   ....[1]....
        /*1574*/ 	.word	0x00001c00


	//   ....[2]....
        /*1578*/ 	.word	0x0000caf0


	//   ....[3]....
        /*157c*/ 	.word	0x0000d080


	//   ....[4]....
        /*1580*/ 	.word	0x00026b80


	//   ....[5]....
        /*1584*/ 	.word	0x00026d10


	//   ....[6]....
        /*1588*/ 	.word	0x00026e60


	//   ....[7]....
        /*158c*/ 	.word	0x00026fb0


	//   ....[8]....
        /*1590*/ 	.word	0x000286e0


	//----- nvinfo : EIATTR_MBARRIER_INSTR_OFFSETS
	.align		4
.L_576:
        /*1594*/ 	.byte	0x04, 0x39
        /*1596*/ 	.short	(.L_578 - .L_577)


	//   ....[0]....
.L_577:
        /*1598*/ 	.word	0x00000270
        /*159c*/ 	.word	0x000000ff
        /*15a0*/ 	.word	0x00038800
        /*15a4*/ 	.short	0x0100
        /*15a6*/ 	.byte	0x08
	.zero		1


	//   ....[1]....
        /*15a8*/ 	.word	0x00000280
        /*15ac*/ 	.word	0x000000ff
        /*15b0*/ 	.word	0x00038820
        /*15b4*/ 	.short	0x0100
        /*15b6*/ 	.byte	0x08
	.zero		1


	//   ....[2]....
        /*15b8*/ 	.word	0x00000370
        /*15bc*/ 	.word	0x000000ff
        /*15c0*/ 	.word	0x00038830
        /*15c4*/ 	.short	0x0100
        /*15c6*/ 	.byte	0x08
	.zero		1


	//   ....[3]....
        /*15c8*/ 	.word	0x00000380
        /*15cc*/ 	.word	0x000000ff
        /*15d0*/ 	.word	0x00038840
        /*15d4*/ 	.short	0x0100
        /*15d6*/ 	.byte	0x08
	.zero		1


	//   ....[4]....
        /*15d8*/ 	.word	0x00000390
        /*15dc*/ 	.word	0x000000ff
        /*15e0*/ 	.word	0x00038838
        /*15e4*/ 	.short	0x0100
        /*15e6*/ 	.byte	0x08
	.zero		1


	//   ....[5]....
        /*15e8*/ 	.word	0x000003a0
        /*15ec*/ 	.word	0x000000ff
        /*15f0*/ 	.word	0x00038848
        /*15f4*/ 	.short	0x0100
        /*15f6*/ 	.byte	0x08
	.zero		1


	//   ....[6]....
        /*15f8*/ 	.word	0x000004d0
        /*15fc*/ 	.word	0x000000ff
        /*1600*/ 	.word	0x00038850
        /*1604*/ 	.short	0x0100
        /*1606*/ 	.byte	0x08
	.zero		1


	//   ....[7]....
        /*1608*/ 	.word	0x000004e0
        /*160c*/ 	.word	0x000000ff
        /*1610*/ 	.word	0x00038860
        /*1614*/ 	.short	0x0100
        /*1616*/ 	.byte	0x08
	.zero		1


	//   ....[8]....
        /*1618*/ 	.word	0x000004f0
        /*161c*/ 	.word	0x000000ff
        /*1620*/ 	.word	0x00038858
        /*1624*/ 	.short	0x0100
        /*1626*/ 	.byte	0x08
	.zero		1


	//   ....[9]....
        /*1628*/ 	.word	0x00000500
        /*162c*/ 	.word	0x000000ff
        /*1630*/ 	.word	0x00038868
        /*1634*/ 	.short	0x0100
        /*1636*/ 	.byte	0x08
	.zero		1


	//   ....[10]....
        /*1638*/ 	.word	0x000005f0
        /*163c*/ 	.word	0x000000ff
        /*1640*/ 	.word	0x00038870
        /*1644*/ 	.short	0x0100
        /*1646*/ 	.byte	0x06
	.zero		1


	//   ....[11]....
        /*1648*/ 	.word	0x00000600
        /*164c*/ 	.word	0x000000ff
        /*1650*/ 	.word	0x00038880
        /*1654*/ 	.short	0x0100
        /*1656*/ 	.byte	0x06
	.zero		1


	//   ....[12]....
        /*1658*/ 	.word	0x00000610
        /*165c*/ 	.word	0x000000ff
        /*1660*/ 	.word	0x00038878
        /*1664*/ 	.short	0x0100
        /*1666*/ 	.byte	0x06
	.zero		1


	//   ....[13]....
        /*1668*/ 	.word	0x00000620
        /*166c*/ 	.word	0x000000ff
        /*1670*/ 	.word	0x00038888
        /*1674*/ 	.short	0x0100
        /*1676*/ 	.byte	0x06
	.zero		1


	//   ....[14]....
        /*1678*/ 	.word	0x00000750
        /*167c*/ 	.word	0x000000ff
        /*1680*/ 	.word	0x00038890
        /*1684*/ 	.short	0x0100
        /*1686*/ 	.byte	0x08
	.zero		1


	//   ....[15]....
        /*1688*/ 	.word	0x00000760
        /*168c*/ 	.word	0x000000ff
        /*1690*/ 	.word	0x000388a0
        /*1694*/ 	.short	0x0100
        /*1696*/ 	.byte	0x08
	.zero		1


	//   ....[16]....
        /*1698*/ 	.word	0x00000770
        /*169c*/ 	.word	0x000000ff
        /*16a0*/ 	.word	0x00038898
        /*16a4*/ 	.short	0x0100
        /*16a6*/ 	.byte	0x08
	.zero		1


	//   ....[17]....
        /*16a8*/ 	.word	0x00000780
        /*16ac*/ 	.word	0x000000ff
        /*16b0*/ 	.word	0x000388a8
        /*16b4*/ 	.short	0x0100
        /*16b6*/ 	.byte	0x08
	.zero		1


	//   ....[18]....
        /*16b8*/ 	.word	0x000008c0
        /*16bc*/ 	.word	0x000000ff
        /*16c0*/ 	.word	0x000388b0
        /*16c4*/ 	.short	0x0100
        /*16c6*/ 	.byte	0x08
	.zero		1


	//   ....[19]....
        /*16c8*/ 	.word	0x000008d0
        /*16cc*/ 	.word	0x000000ff
        /*16d0*/ 	.word	0x000388c0
        /*16d4*/ 	.short	0x0100
        /*16d6*/ 	.byte	0x08
	.zero		1


	//   ....[20]....
        /*16d8*/ 	.word	0x000008e0
        /*16dc*/ 	.word	0x000000ff
        /*16e0*/ 	.word	0x000388b8
        /*16e4*/ 	.short	0x0100
        /*16e6*/ 	.byte	0x08
	.zero		1


	//   ....[21]....
        /*16e8*/ 	.word	0x000008f0
        /*16ec*/ 	.word	0x000000ff
        /*16f0*/ 	.word	0x000388c8
        /*16f4*/ 	.short	0x0100
        /*16f6*/ 	.byte	0x08
	.zero		1


	//   ....[22]....
        /*16f8*/ 	.word	0x000030a0
        /*16fc*/ 	.word	0x00000050
        /*1700*/ 	.word	0x00038890
        /*1704*/ 	.short	0x010a
        /*1706*/ 	.byte	0x3f
	.zero		1


	//   ....[23]....
        /*1708*/ 	.word	0x00007400
        /*170c*/ 	.word	0x00000050
        /*1710*/ 	.word	0x00038890
        /*1714*/ 	.short	0x010a
        /*1716*/ 	.byte	0x3f
	.zero		1


	//   ....[24]....
        /*1718*/ 	.word	0x0000b510
        /*171c*/ 	.word	0x00000050
        /*1720*/ 	.word	0x00038890
        /*1724*/ 	.short	0x010a
        /*1726*/ 	.byte	0x3f
	.zero		1


	//   ....[25]....
        /*1728*/ 	.word	0x0000bc10
        /*172c*/ 	.word	0x0000000b
        /*1730*/ 	.word	0x00000000
        /*1734*/ 	.short	0x0101
        /*1736*/ 	.byte	0x3f
	.zero		1


	//   ....[26]....
        /*1738*/ 	.word	0x0000bc50
        /*173c*/ 	.word	0x00000050
        /*1740*/ 	.word	0x000388b0
        /*1744*/ 	.short	0x010a
        /*1746*/ 	.byte	0x3f
	.zero		1


	//   ....[27]....
        /*1748*/ 	.word	0x0000c270
        /*174c*/ 	.word	0x00000050
        /*1750*/ 	.word	0x00000000
        /*1754*/ 	.short	0x0101
        /*1756*/ 	.byte	0x3f
	.zero		1


	//   ....[28]....
        /*1758*/ 	.word	0x0000ce10
        /*175c*/ 	.word	0x00000016
        /*1760*/ 	.word	0x00038800
        /*1764*/ 	.short	0x010a
        /*1766*/ 	.byte	0x3f
	.zero		1


	//   ....[29]....
        /*1768*/ 	.word	0x0000ce60
        /*176c*/ 	.word	0x00000016
        /*1770*/ 	.word	0x00038800
        /*1774*/ 	.short	0x010a
        /*1776*/ 	.byte	0x3f
	.zero		1


	//   ....[30]....
        /*1778*/ 	.word	0x0000dbc0
        /*177c*/ 	.word	0x00000016
        /*1780*/ 	.word	0x00038800
        /*1784*/ 	.short	0x010a
        /*1786*/ 	.byte	0x3f
	.zero		1


	//   ....[31]....
        /*1788*/ 	.word	0x00012370
        /*178c*/ 	.word	0x00000016
        /*1790*/ 	.word	0x00038800
        /*1794*/ 	.short	0x010a
        /*1796*/ 	.byte	0x3f
	.zero		1


	//   ....[32]....
        /*1798*/ 	.word	0x000165f0
        /*179c*/ 	.word	0x00000005
        /*17a0*/ 	.word	0x00038830
        /*17a4*/ 	.short	0x010a
        /*17a6*/ 	.byte	0x3f
	.zero		1


	//   ....[33]....
        /*17a8*/ 	.word	0x00016630
        /*17ac*/ 	.word	0x00000005
        /*17b0*/ 	.word	0x00038830
        /*17b4*/ 	.short	0x010a
        /*17b6*/ 	.byte	0x3f
	.zero		1


	//   ....[34]....
        /*17b8*/ 	.word	0x00018be0
        /*17bc*/ 	.word	0x0000001d
        /*17c0*/ 	.word	0x00000000
        /*17c4*/ 	.short	0x0101
        /*17c6*/ 	.byte	0x3f
	.zero		1


	//   ....[35]....
        /*17c8*/ 	.word	0x00019100
        /*17cc*/ 	.word	0x00000005
        /*17d0*/ 	.word	0x00038850
        /*17d4*/ 	.short	0x010a
        /*17d6*/ 	.byte	0x3f
	.zero		1


	//   ....[36]....
        /*17d8*/ 	.word	0x00019150
        /*17dc*/ 	.word	0x00000005
        /*17e0*/ 	.word	0x00038850
        /*17e4*/ 	.short	0x010a
        /*17e6*/ 	.byte	0x3f
	.zero		1


	//   ....[37]....
        /*17e8*/ 	.word	0x000194f0
        /*17ec*/ 	.word	0x00000005
        /*17f0*/ 	.word	0x00000000
        /*17f4*/ 	.short	0x0101
        /*17f6*/ 	.byte	0x3f
	.zero		1


	//   ....[38]....
        /*17f8*/ 	.word	0x00019620
        /*17fc*/ 	.word	0x00000006
        /*1800*/ 	.word	0x00038830
        /*1804*/ 	.short	0x010a
        /*1806*/ 	.byte	0x3f
	.zero		1


	//   ....[39]....
        /*1808*/ 	.word	0x000196c0
        /*180c*/ 	.word	0x00000006
        /*1810*/ 	.word	0x00038830
        /*1814*/ 	.short	0x010a
        /*1816*/ 	.byte	0x3f
	.zero		1


	//   ....[40]....
        /*1818*/ 	.word	0x0001b6a0
        /*181c*/ 	.word	0x00000003
        /*1820*/ 	.word	0x00000000
        /*1824*/ 	.short	0x0101
        /*1826*/ 	.byte	0x3f
	.zero		1


	//   ....[41]....
        /*1828*/ 	.word	0x0001c890
        /*182c*/ 	.word	0x00000006
        /*1830*/ 	.word	0x00038850
        /*1834*/ 	.short	0x010a
        /*1836*/ 	.byte	0x3f
	.zero		1


	//   ....[42]....
        /*1838*/ 	.word	0x0001c900
        /*183c*/ 	.word	0x00000006
        /*1840*/ 	.word	0x00038850
        /*1844*/ 	.short	0x010a
        /*1846*/ 	.byte	0x3f
	.zero		1


	//   ....[43]....
        /*1848*/ 	.word	0x0001cbe0
        /*184c*/ 	.word	0x00000006
        /*1850*/ 	.word	0x00000000
        /*1854*/ 	.short	0x0101
        /*1856*/ 	.byte	0x3f
	.zero		1


	//   ....[44]....
        /*1858*/ 	.word	0x0001ccf0
        /*185c*/ 	.word	0x00000006
        /*1860*/ 	.word	0x00038830
        /*1864*/ 	.short	0x010a
        /*1866*/ 	.byte	0x3f
	.zero		1


	//   ....[45]....
        /*1868*/ 	.word	0x0001cd90
        /*186c*/ 	.word	0x00000006
        /*1870*/ 	.word	0x00038830
        /*1874*/ 	.short	0x010a
        /*1876*/ 	.byte	0x3f
	.zero		1


	//   ....[46]....
        /*1878*/ 	.word	0x0001eb90
        /*187c*/ 	.word	0x00000099
        /*1880*/ 	.word	0x00000000
        /*1884*/ 	.short	0x0101
        /*1886*/ 	.byte	0x3f
	.zero		1


	//   ....[47]....
        /*1888*/ 	.word	0x0001f5e0
        /*188c*/ 	.word	0x00000006
        /*1890*/ 	.word	0x00038850
        /*1894*/ 	.short	0x010a
        /*1896*/ 	.byte	0x3f
	.zero		1


	//   ....[48]....
        /*1898*/ 	.word	0x0001f650
        /*189c*/ 	.word	0x00000006
        /*18a0*/ 	.word	0x00038850
        /*18a4*/ 	.short	0x010a
        /*18a6*/ 	.byte	0x3f
	.zero		1


	//   ....[49]....
        /*18a8*/ 	.word	0x0001f930
        /*18ac*/ 	.word	0x00000006
        /*18b0*/ 	.word	0x00000000
        /*18b4*/ 	.short	0x0101
        /*18b6*/ 	.byte	0x3f
	.zero		1


	//   ....[50]....
        /*18b8*/ 	.word	0x00022d90
        /*18bc*/ 	.word	0x00000000
        /*18c0*/ 	.word	0x00000000
        /*18c4*/ 	.short	0x0101
        /*18c6*/ 	.byte	0x3f
	.zero		1


	//   ....[51]....
        /*18c8*/ 	.word	0x00025940
        /*18cc*/ 	.word	0x00000017
        /*18d0*/ 	.word	0x00038820
        /*18d4*/ 	.short	0x010a
        /*18d6*/ 	.byte	0x3f
	.zero		1


	//   ....[52]....
        /*18d8*/ 	.word	0x000259d0
        /*18dc*/ 	.word	0x00000008
        /*18e0*/ 	.word	0x000388a0
        /*18e4*/ 	.short	0x010a
        /*18e6*/ 	.byte	0x3f
	.zero		1


	//   ....[53]....
        /*18e8*/ 	.word	0x00025d20
        /*18ec*/ 	.word	0x00000008
        /*18f0*/ 	.word	0x000388c0
        /*18f4*/ 	.short	0x010a
        /*18f6*/ 	.byte	0x3f
	.zero		1


	//   ....[54]....
        /*18f8*/ 	.word	0x00026140
        /*18fc*/ 	.word	0x00000008
        /*1900*/ 	.word	0x000388a0
        /*1904*/ 	.short	0x010a
        /*1906*/ 	.byte	0x3f
	.zero		1


	//   ....[55]....
        /*1908*/ 	.word	0x00026480
        /*190c*/ 	.word	0x00000008
        /*1910*/ 	.word	0x000388c0
        /*1914*/ 	.short	0x010a
        /*1916*/ 	.byte	0x3f
	.zero		1


	//   ....[56]....
        /*1918*/ 	.word	0x000273e0
        /*191c*/ 	.word	0x00000006
        /*1920*/ 	.word	0x00038880
        /*1924*/ 	.short	0x010a
        /*1926*/ 	.byte	0x3f
	.zero		1


	//   ....[57]....
        /*1928*/ 	.word	0x00027b90
        /*192c*/ 	.word	0x00000006
        /*1930*/ 	.word	0x00038870
        /*1934*/ 	.short	0x0107
        /*1936*/ 	.byte	0x3f
	.zero		1


	//   ....[58]....
        /*1938*/ 	.word	0x00027c50
        /*193c*/ 	.word	0x00000006
        /*1940*/ 	.word	0x00038870
        /*1944*/ 	.short	0x0101
        /*1946*/ 	.byte	0x3f
	.zero		1


	//   ....[59]....
        /*1948*/ 	.word	0x00027c80
        /*194c*/ 	.word	0x00000006
        /*1950*/ 	.word	0x00038840
        /*1954*/ 	.short	0x010a
        /*1956*/ 	.byte	0x3f
	.zero		1


	//   ....[60]....
        /*1958*/ 	.word	0x00028400
        /*195c*/ 	.word	0x00000006
        /*1960*/ 	.word	0x00038830
        /*1964*/ 	.short	0x0107
        /*1966*/ 	.byte	0x3f
	.zero		1


	//   ....[61]....
        /*1968*/ 	.word	0x000284f0
        /*196c*/ 	.word	0x00000006
        /*1970*/ 	.word	0x00038830
        /*1974*/ 	.short	0x0101
        /*1976*/ 	.byte	0x3f
	.zero		1


	//   ....[62]....
        /*1978*/ 	.word	0x00029020
        /*197c*/ 	.word	0x00000017
        /*1980*/ 	.word	0x00038800
        /*1984*/ 	.short	0x0107
        /*1986*/ 	.byte	0x3f
	.zero		1


	//   ....[63]....
        /*1988*/ 	.word	0x00029130
        /*198c*/ 	.word	0x00000017
        /*1990*/ 	.word	0x00038800
        /*1994*/ 	.short	0x0101
        /*1996*/ 	.byte	0x3f
	.zero		1


	//   ....[64]....
        /*1998*/ 	.word	0x00029150
        /*199c*/ 	.word	0x00000017
        /*19a0*/ 	.word	0x00038820
        /*19a4*/ 	.short	0x010a
        /*19a6*/ 	.byte	0x3f
	.zero		1


	//   ....[65]....
        /*19a8*/ 	.word	0x00029490
        /*19ac*/ 	.word	0x00000000
        /*19b0*/ 	.word	0x00038880
        /*19b4*/ 	.short	0x010a
        /*19b6*/ 	.byte	0x3f
	.zero		1


	//   ....[66]....
        /*19b8*/ 	.word	0x000299c0
        /*19bc*/ 	.word	0x00000000
        /*19c0*/ 	.word	0x00038870
        /*19c4*/ 	.short	0x0107
        /*19c6*/ 	.byte	0x3f
	.zero		1


	//   ....[67]....
        /*19c8*/ 	.word	0x00029a80
        /*19cc*/ 	.word	0x00000000
        /*19d0*/ 	.word	0x00038870
        /*19d4*/ 	.short	0x0101
        /*19d6*/ 	.byte	0x3f
	.zero		1


	//   ....[68]....
        /*19d8*/ 	.word	0x00029ab0
        /*19dc*/ 	.word	0x00000000
        /*19e0*/ 	.word	0x00038840
        /*19e4*/ 	.short	0x010a
        /*19e6*/ 	.byte	0x3f
	.zero		1


	//   ....[69]....
        /*19e8*/ 	.word	0x00029fc0
        /*19ec*/ 	.word	0x00000000
        /*19f0*/ 	.word	0x00038830
        /*19f4*/ 	.short	0x0107
        /*19f6*/ 	.byte	0x3f
	.zero		1


	//   ....[70]....
        /*19f8*/ 	.word	0x0002a080
        /*19fc*/ 	.word	0x00000000
        /*1a00*/ 	.word	0x00038830
        /*1a04*/ 	.short	0x0101
        /*1a06*/ 	.byte	0x3f
	.zero		1


	//   ....[71]....
        /*1a08*/ 	.word	0x0002a110
        /*1a0c*/ 	.word	0x00000002
        /*1a10*/ 	.word	0x00038870
        /*1a14*/ 	.short	0x010a
        /*1a16*/ 	.byte	0x3f
	.zero		1


	//   ....[72]....
        /*1a18*/ 	.word	0x0002a1a0
        /*1a1c*/ 	.word	0x00000002
        /*1a20*/ 	.word	0x00038860
        /*1a24*/ 	.short	0x010a
        /*1a26*/ 	.byte	0x3f
	.zero		1


	//   ....[73]....
        /*1a28*/ 	.word	0x0002ab40
        /*1a2c*/ 	.word	0x00000002
        /*1a30*/ 	.word	0x00038850
        /*1a34*/ 	.short	0x0101
        /*1a36*/ 	.byte	0x3f
	.zero		1


	//   ....[74]....
        /*1a38*/ 	.word	0x0002abd0
        /*1a3c*/ 	.word	0x00000002
        /*1a40*/ 	.word	0x00000000
        /*1a44*/ 	.short	0x0101
        /*1a46*/ 	.byte	0x3f
	.zero		1


	//   ....[75]....
        /*1a48*/ 	.word	0x0002ad90
        /*1a4c*/ 	.word	0x00000000
        /*1a50*/ 	.word	0x00038870
        /*1a54*/ 	.short	0x010a
        /*1a56*/ 	.byte	0x3f
	.zero		1


	//   ....[76]....
        /*1a58*/ 	.word	0x0002ae10
        /*1a5c*/ 	.word	0x00000000
        /*1a60*/ 	.word	0x00038860
        /*1a64*/ 	.short	0x010a
        /*1a66*/ 	.byte	0x3f
	.zero		1


	//   ....[77]....
        /*1a68*/ 	.word	0x0002b7c0
        /*1a6c*/ 	.word	0x00000000
        /*1a70*/ 	.word	0x00038850
        /*1a74*/ 	.short	0x0101
        /*1a76*/ 	.byte	0x3f
	.zero		1


	//   ....[78]....
        /*1a78*/ 	.word	0x0002b880
        /*1a7c*/ 	.word	0x00000000
        /*1a80*/ 	.word	0x00000000
        /*1a84*/ 	.short	0x0101
        /*1a86*/ 	.byte	0x3f
	.zero		1


	//   ....[79]....
        /*1a88*/ 	.word	0x0002c590
        /*1a8c*/ 	.word	0x00000007
        /*1a90*/ 	.word	0x00038820
        /*1a94*/ 	.short	0x010a
        /*1a96*/ 	.byte	0x3f
	.zero		1


	//   ....[80]....
        /*1a98*/ 	.word	0x0002c720
        /*1a9c*/ 	.word	0x00000005
        /*1aa0*/ 	.word	0x00038840
        /*1aa4*/ 	.short	0x010a
        /*1aa6*/ 	.byte	0x3f
	.zero		1


	//   ....[81]....
        /*1aa8*/ 	.word	0x0002c7c0
        /*1aac*/ 	.word	0x00000003
        /*1ab0*/ 	.word	0x00038840
        /*1ab4*/ 	.short	0x010a
        /*1ab6*/ 	.byte	0x3f
	.zero		1


	//   ....[82]....
        /*1ab8*/ 	.word	0x0002c800
        /*1abc*/ 	.word	0x00000005
        /*1ac0*/ 	.word	0x00038860
        /*1ac4*/ 	.short	0x010a
        /*1ac6*/ 	.byte	0x3f
	.zero		1


	//   ....[83]....
        /*1ac8*/ 	.word	0x0002c840
        /*1acc*/ 	.word	0x00000003
        /*1ad0*/ 	.word	0x00038860
        /*1ad4*/ 	.short	0x010a
        /*1ad6*/ 	.byte	0x3f
	.zero		1


	//   ....[84]....
        /*1ad8*/ 	.word	0x0002c880
        /*1adc*/ 	.word	0x00000005
        /*1ae0*/ 	.word	0x00038880
        /*1ae4*/ 	.short	0x010a
        /*1ae6*/ 	.byte	0x3f
	.zero		1


	//   ....[85]....
        /*1ae8*/ 	.word	0x0002c8c0
        /*1aec*/ 	.word	0x00000003
        /*1af0*/ 	.word	0x00038880
        /*1af4*/ 	.short	0x010a
        /*1af6*/ 	.byte	0x3f
	.zero		1


	//   ....[86]....
        /*1af8*/ 	.word	0x0002c920
        /*1afc*/ 	.word	0x00000050
        /*1b00*/ 	.word	0x00038890
        /*1b04*/ 	.short	0x010a
        /*1b06*/ 	.byte	0x3f
	.zero		1


	//   ....[87]....
        /*1b08*/ 	.word	0x0002ce30
        /*1b0c*/ 	.word	0x00000050
        /*1b10*/ 	.word	0x00038890
        /*1b14*/ 	.short	0x010a
        /*1b16*/ 	.byte	0x3f
	.zero		1


	//   ....[88]....
        /*1b18*/ 	.word	0x0002d340
        /*1b1c*/ 	.word	0x00000050
        /*1b20*/ 	.word	0x00038890
        /*1b24*/ 	.short	0x010a
        /*1b26*/ 	.byte	0x3f
	.zero		1


	//   ....[89]....
        /*1b28*/ 	.word	0x0002d810
        /*1b2c*/ 	.word	0x00000050
        /*1b30*/ 	.word	0x000388b0
        /*1b34*/ 	.short	0x010a
        /*1b36*/ 	.byte	0x3f
	.zero		1


	//   ....[90]....
        /*1b38*/ 	.word	0x0002dff0
        /*1b3c*/ 	.word	0x00000016
        /*1b40*/ 	.word	0x00038800
        /*1b44*/ 	.short	0x010a
        /*1b46*/ 	.byte	0x3f
	.zero		1


	//   ....[91]....
        /*1b48*/ 	.word	0x0002e960
        /*1b4c*/ 	.word	0x00000016
        /*1b50*/ 	.word	0x00038800
        /*1b54*/ 	.short	0x010a
        /*1b56*/ 	.byte	0x3f
	.zero		1


	//   ....[92]....
        /*1b58*/ 	.word	0x0002e9b0
        /*1b5c*/ 	.word	0x00000005
        /*1b60*/ 	.word	0x00038830
        /*1b64*/ 	.short	0x010a
        /*1b66*/ 	.byte	0x3f
	.zero		1


	//   ....[93]....
        /*1b68*/ 	.word	0x0002ea00
        /*1b6c*/ 	.word	0x00000005
        /*1b70*/ 	.word	0x00038850
        /*1b74*/ 	.short	0x010a
        /*1b76*/ 	.byte	0x3f
	.zero		1


	//   ....[94]....
        /*1b78*/ 	.word	0x0002ea50
        /*1b7c*/ 	.word	0x00000006
        /*1b80*/ 	.word	0x00038830
        /*1b84*/ 	.short	0x010a
        /*1b86*/ 	.byte	0x3f
	.zero		1


	//   ....[95]....
        /*1b88*/ 	.word	0x0002eaa0
        /*1b8c*/ 	.word	0x00000006
        /*1b90*/ 	.word	0x00038850
        /*1b94*/ 	.short	0x010a
        /*1b96*/ 	.byte	0x3f
	.zero		1


	//   ....[96]....
        /*1b98*/ 	.word	0x0002eaf0
        /*1b9c*/ 	.word	0x00000006
        /*1ba0*/ 	.word	0x00038830
        /*1ba4*/ 	.short	0x010a
        /*1ba6*/ 	.byte	0x3f
	.zero		1


	//   ....[97]....
        /*1ba8*/ 	.word	0x0002eb40
        /*1bac*/ 	.word	0x00000006
        /*1bb0*/ 	.word	0x00038850
        /*1bb4*/ 	.short	0x010a
        /*1bb6*/ 	.byte	0x3f
	.zero		1


	//   ....[98]....
        /*1bb8*/ 	.word	0x00031110
        /*1bbc*/ 	.word	0x00000017
        /*1bc0*/ 	.word	0x00038820
        /*1bc4*/ 	.short	0x010a
        /*1bc6*/ 	.byte	0x3f
	.zero		1


	//   ....[99]....
        /*1bc8*/ 	.word	0x00031160
        /*1bcc*/ 	.word	0x00000008
        /*1bd0*/ 	.word	0x000388a0
        /*1bd4*/ 	.short	0x010a
        /*1bd6*/ 	.byte	0x3f
	.zero		1


	//   ....[100]....
        /*1bd8*/ 	.word	0x000311b0
        /*1bdc*/ 	.word	0x00000008
        /*1be0*/ 	.word	0x000388c0
        /*1be4*/ 	.short	0x010a
        /*1be6*/ 	.byte	0x3f
	.zero		1


	//   ....[101]....
        /*1be8*/ 	.word	0x00031200
        /*1bec*/ 	.word	0x00000008
        /*1bf0*/ 	.word	0x000388a0
        /*1bf4*/ 	.short	0x010a
        /*1bf6*/ 	.byte	0x3f
	.zero		1


	//   ....[102]....
        /*1bf8*/ 	.word	0x00031250
        /*1bfc*/ 	.word	0x00000008
        /*1c00*/ 	.word	0x000388c0
        /*1c04*/ 	.short	0x010a
        /*1c06*/ 	.byte	0x3f
	.zero		1


	//   ....[103]....
        /*1c08*/ 	.word	0x00031370
        /*1c0c*/ 	.word	0x00000006
        /*1c10*/ 	.word	0x00038880
        /*1c14*/ 	.short	0x010a
        /*1c16*/ 	.byte	0x3f
	.zero		1


	//   ....[104]....
        /*1c18*/ 	.word	0x00031f20
        /*1c1c*/ 	.word	0x00000006
        /*1c20*/ 	.word	0x00038840
        /*1c24*/ 	.short	0x010a
        /*1c26*/ 	.byte	0x3f
	.zero		1


	//   ....[105]....
        /*1c28*/ 	.word	0x000335b0
        /*1c2c*/ 	.word	0x00000017
        /*1c30*/ 	.word	0x00038820
        /*1c34*/ 	.short	0x010a
        /*1c36*/ 	.byte	0x3f
	.zero		1


	//   ....[106]....
        /*1c38*/ 	.word	0x00033600
        /*1c3c*/ 	.word	0x00000000
        /*1c40*/ 	.word	0x00038880
        /*1c44*/ 	.short	0x010a
        /*1c46*/ 	.byte	0x3f
	.zero		1


	//   ....[107]....
        /*1c48*/ 	.word	0x00033f70
        /*1c4c*/ 	.word	0x00000000
        /*1c50*/ 	.word	0x00038840
        /*1c54*/ 	.short	0x010a
        /*1c56*/ 	.byte	0x3f
	.zero		1


	//   ....[108]....
        /*1c58*/ 	.word	0x000348d0
        /*1c5c*/ 	.word	0x00000002
        /*1c60*/ 	.word	0x00038870
        /*1c64*/ 	.short	0x010a
        /*1c66*/ 	.byte	0x3f
	.zero		1


	//   ....[109]....
        /*1c68*/ 	.word	0x00034920
        /*1c6c*/ 	.word	0x00000002
        /*1c70*/ 	.word	0x00038860
        /*1c74*/ 	.short	0x010a
        /*1c76*/ 	.byte	0x3f
	.zero		1


	//   ....[110]....
        /*1c78*/ 	.word	0x00034970
        /*1c7c*/ 	.word	0x00000000
        /*1c80*/ 	.word	0x00038870
        /*1c84*/ 	.short	0x010a
        /*1c86*/ 	.byte	0x3f
	.zero		1


	//   ....[111]....
        /*1c88*/ 	.word	0x000349c0
        /*1c8c*/ 	.word	0x00000000
        /*1c90*/ 	.word	0x00038860
        /*1c94*/ 	.short	0x010a
        /*1c96*/ 	.byte	0x3f
	.zero		1


	//   ....[112]....
        /*1c98*/ 	.word	0x00035350
        /*1c9c*/ 	.word	0x00000007
        /*1ca0*/ 	.word	0x00038820
        /*1ca4*/ 	.short	0x010a
        /*1ca6*/ 	.byte	0x3f
	.zero		1


	//   ....[113]....
        /*1ca8*/ 	.word	0x000354f0
        /*1cac*/ 	.word	0x00000005
        /*1cb0*/ 	.word	0x00038840
        /*1cb4*/ 	.short	0x010a
        /*1cb6*/ 	.byte	0x3f
	.zero		1


	//   ....[114]....
        /*1cb8*/ 	.word	0x00035540
        /*1cbc*/ 	.word	0x00000003
        /*1cc0*/ 	.word	0x00038840
        /*1cc4*/ 	.short	0x010a
        /*1cc6*/ 	.byte	0x3f
	.zero		1


	//   ....[115]....
        /*1cc8*/ 	.word	0x00035590
        /*1ccc*/ 	.word	0x00000005
        /*1cd0*/ 	.word	0x00038860
        /*1cd4*/ 	.short	0x010a
        /*1cd6*/ 	.byte	0x3f
	.zero		1


	//   ....[116]....
        /*1cd8*/ 	.word	0x000355e0
        /*1cdc*/ 	.word	0x00000003
        /*1ce0*/ 	.word	0x00038860
        /*1ce4*/ 	.short	0x010a
        /*1ce6*/ 	.byte	0x3f
	.zero		1


	//   ....[117]....
        /*1ce8*/ 	.word	0x00035630
        /*1cec*/ 	.word	0x00000005
        /*1cf0*/ 	.word	0x00038880
        /*1cf4*/ 	.short	0x010a
        /*1cf6*/ 	.byte	0x3f
	.zero		1


	//----- nvinfo : EIATTR_NUM_MBARRIERS
	.align		4
.L_578:
        /*1cf8*/ 	.byte	0x03, 0x38
        /*1cfa*/ 	.short	0x0016


	//----- nvinfo : EIATTR_EXIT_INSTR_OFFSETS
	.align		4
        /*1cfc*/ 	.byte	0x04, 0x1c
        /*1cfe*/ 	.short	(.L_580 - .L_579)


	//   ....[0]....
.L_579:
        /*1d00*/ 	.word	0x0002c910


	//----- nvinfo : EIATTR_MAX_THREADS
	.align		4
.L_580:
        /*1d04*/ 	.byte	0x04, 0x05
        /*1d06*/ 	.short	(.L_582 - .L_581)
.L_581:
        /*1d08*/ 	.word	0x00000180
        /*1d0c*/ 	.word	0x00000001
        /*1d10*/ 	.word	0x00000001


	//----- nvinfo : EIATTR_CRS_STACK_SIZE
	.align		4
.L_582:
        /*1d14*/ 	.byte	0x04, 0x1e
        /*1d16*/ 	.short	(.L_584 - .L_583)
.L_583:
        /*1d18*/ 	.word	0x00000000


	//----- nvinfo : EIATTR_CBANK_PARAM_SIZE
	.align		4
.L_584:
        /*1d1c*/ 	.byte	0x03, 0x19
        /*1d1e*/ 	.short	0x0af0


	//----- nvinfo : EIATTR_PARAM_CBANK
	.align		4
        /*1d20*/ 	.byte	0x04, 0x0a
        /*1d22*/ 	.short	(.L_586 - .L_585)
	.align		4
.L_585:
        /*1d24*/ 	.word	index@(.nv.constant0._ZN7cutlass13device_kernelIN5flash11enable_sm90INS1_16FlashAttnFwdSm90INS1_25CollectiveMainloopFwdSm90ILi2EN4cute5tupleIJNS5_1CILi1EEES8_S8_EEENS6_IJNS7_ILi128EEESA_NS7_ILi256EEEEEELi256ENS_12float_e4m3_tEfNS_4arch4Sm90ELb1ELb0ELb1ELb1ELb1ELb1ELb0ELb1ELb0ELb1ELb0ELb0EEENS1_21CollectiveEpilogueFwdINS6_IJSA_SB_SA_EEES9_NS_10bfloat16_tESF_Li256ELb1ELb1ELb0ELb1EEENS1_36VarlenDynamicPersistentTileSchedulerILi128ELi128ELi256ELi128ELb0ELb1ELb1ELb1ELb1ELb1EEEEEEEEEvNT_6ParamsE)
        /*1d28*/ 	.short	0x0210
        /*1d2a*/ 	.short	0x0af0


	//----- nvinfo : EIATTR_SW_WAR
	.align		4
.L_586:
        /*1d2c*/ 	.byte	0x04, 0x36
        /*1d2e*/ 	.short	(.L_588 - .L_587)
.L_587:
        /*1d30*/ 	.word	0x00000008
.L_588:


//--------------------- .nv.info._ZN7cutlass13device_kernelIN5flash11enable_sm90INS1_16FlashAttnFwdSm90INS1_25CollectiveMainloopFwdSm90ILi2EN4cute5tupleIJNS5_1CILi1EEES8_S8_EEENS6_IJNS7_ILi128EEENS7_ILi160EEENS7_ILi192EEEEEELi192ENS_12float_e4m3_tEfNS_4arch4Sm90ELb0ELb0ELb1ELb0ELb1ELb0ELb0ELb1ELb1ELb1ELb0ELb0EEENS1_21CollectiveEpilogueFwdINS6_IJSA_SC_SB_EEES9_NS_10bfloat16_tESG_Li256ELb0ELb1ELb0ELb1EEENS1_29StaticPersistentTileSchedulerILb0EEEEEEEEEvNT_6ParamsE --------------------------
	.section	.nv.info._ZN7cutlass13device_kernelIN5flash11enable_sm90INS1_16FlashAttnFwdSm90INS1_25CollectiveMainloopFwdSm90ILi2EN4cute5tupleIJNS5_1CILi1EEES8_S8_EEENS6_IJNS7_ILi128EEENS7_ILi160EEENS7_ILi192EEEEEELi192ENS_12float_e4m3_tEfNS_4arch4Sm90ELb0ELb0ELb1ELb0ELb1ELb0ELb0ELb1ELb1ELb1ELb0ELb0EEENS1_21CollectiveEpilogueFwdINS6_IJSA_SC_SB_EEES9_NS_10bfloat16_tESG_Li256ELb0ELb1ELb0ELb1EEENS1_29StaticPersistentTileSchedulerILb0EEEEEEEEEvNT_6ParamsE,"",@"SHT_CUDA_INFO"
	.sectionflags	@""
	.align	4


	//----- nvinfo : EIATTR_CUDA_API_VERSION
	.align		4
        /*0000*/ 	.byte	0x04, 0x37
        /*0002*/ 	.short	(.L_590 - .L_589)
.L_589:
        /*0004*/ 	.word	0x00000082


	//----- nvinfo : EIATTR_KPARAM_INFO
	.align		4
.L_590:
        /*0008*/ 	.byte	0x04, 0x17
        /*000a*/ 	.short	(.L_592 - .L_591)
.L_591:
        /*000c*/ 	.word	0x00000000
        /*0010*/ 	.short	0x0000
        /*0012*/ 	.short	0x0070
        /*0014*/ 	.byte	0x00, 0xf0, 0x01, 0x28


	//----- nvinfo : EIATTR_SPARSE_MMA_MASK
	.align		4
.L_592:
        /*0018*/ 	.byte	0x03, 0x50
        /*001a*/ 	.short	0x0000


	//----- nvinfo : EIATTR_MAXREG_COUNT
	.align		4
        /*001c*/ 	.byte	0x03, 0x1b
        /*001e*/ 	.short	0x00a8


	//----- nvinfo : EIATTR_NUM_BARRIERS
	.align		4
        /*0020*/ 	.byte	0x02, 0x4c
        /*0022*/ 	.byte	0x10
	.zero		1


	//----- nvinfo : EIATTR_EXTERNS
	.align		4
        /*0024*/ 	.byte	0x04, 0x0f
        /*0026*/ 	.short	(.L_594 - .L_593)


	//   ....[0]....
	.align		4
.L_593:
        /*0028*/ 	.word	index@(__assertfail)


	//----- nvinfo : EIATTR_ANNOTATIONS
	.align		4
.L_594:
        /*002c*/ 	.byte	0x04, 0x55
        /*002e*/ 	.short	(.L_596 - .L_595)


	//   ....[0]....
.L_595:
        /* <DEDUP_REMOVED lines=10> */


	//----- nvinfo : EIATTR_MERCURY_ISA_VERSION
	.align		4
.L_596:
        /*00b8*/ 	.byte	0x03, 0x5f
        /*00ba*/ 	.short	0x0101


	//----- nvinfo : EIATTR_INT_WARP_WIDE_INSTR_OFFSETS
	.align		4
        /*00bc*/ 	.byte	0x04, 0x31
        /*00be*/ 	.short	(.L_598 - .L_597)


	//   ....[0]....
.L_597:
        /*00c0*/ 	.word	0x000000c0


	//   ....[1]....
        /*00c4*/ 	.word	0x000000d0


	//   ....[2]....
        /*00c8*/ 	.word	0x00000170


	//----- nvinfo : EIATTR_COOP_GROUP_MASK_REGIDS
	.align		4
.L_598:
        /*00cc*/ 	.byte	0x04, 0x29
        /*00ce*/ 	.short	(.L_600 - .L_599)


	//   ....[0]....
.L_599:
        /*00d0*/ 	.word	0xffffffff


	//   ....[1]....
        /*00d4*/ 	.word	0xffffffff


	//   ....[2]....
        /*00d8*/ 	.word	0xffffffff


	//   ....[3]....
        /*00dc*/ 	.word	0xffffffff


	//   ....[4]....
        /*00e0*/ 	.word	0xffffffff


	//   ....[5]....
        /*00e4*/ 	.word	0xffffffff


	//   ....[6]....
        /*00e8*/ 	.word	0xffffffff


	//   ....[7]....
        /*00ec*/ 	.word	0xffffffff


	//   ....[8]....
        /*00f0*/ 	.word	0xffffffff


	//   ....[9]....
        /*00f4*/ 	.word	0xffffffff


	//   ....[10]....
        /*00f8*/ 	.word	0xffffffff


	//   ....[11]....
        /*00fc*/ 	.word	0xffffffff


	//   ....[12]....
        /*0100*/ 	.word	0xffffffff


	//   ....[13]....
        /*0104*/ 	.word	0xffffffff


	//   ....[14]....
        /*0108*/ 	.word	0xffffffff


	//   ....[15]....
        /*010c*/ 	.word	0xffffffff


	//   ....[16]....
        /*0110*/ 	.word	0xffffffff


	//   ....[17]....
        /*0114*/ 	.word	0xffffffff


	//   ....[18]....
        /*0118*/ 	.word	0xffffffff


	//   ....[19]....
        /*011c*/ 	.word	0xffffffff


	//   ....[20]....
        /*0120*/ 	.word	0xffffffff


	//   ....[21]....
        /*0124*/ 	.word	0xffffffff


	//   ....[22]....
        /*0128*/ 	.word	0xffffffff


	//   ....[23]....
        /*012c*/ 	.word	0xffffffff


	//   ....[24]....
        /*0130*/ 	.word	0xffffffff


	//   ....[25]....
        /*0134*/ 	.word	0xffffffff


	//   ....[26]....
        /*0138*/ 	.word	0xffffffff


	//   ....[27]....
        /*013c*/ 	.word	0xffffffff


	//   ....[28]....
        /*0140*/ 	.word	0xffffffff


	//   ....[29]....
        /*0144*/ 	.word	0xffffffff


	//   ....[30]....
        /*0148*/ 	.word	0xffffffff


	//   ....[31]....
        /*014c*/ 	.word	0xffffffff


	//   ....[32]....
        /*0150*/ 	.word	0xffffffff


	//   ....[33]....
        /*0154*/ 	.word	0xffffffff


	//   ....[34]....
        /*0158*/ 	.word	0xffffffff


	//   ....[35]....
        /*015c*/ 	.word	0xffffffff


	//   ....[36]....
        /*0160*/ 	.word	0xffffffff


	//   ....[37]....
        /*0164*/ 	.word	0xffffffff


	//   ....[38]....
        /*0168*/ 	.word	0xffffffff


	//   ....[39]....
        /*016c*/ 	.word	0xffffffff


	//   ....[40]....
        /*0170*/ 	.word	0xffffffff


	//   ....[41]....
        /*0174*/ 	.word	0xffffffff


	//   ....[42]....
        /*0178*/ 	.word	0xffffffff


	//   ....[43]....
        /*017c*/ 	.word	0xffffffff


	//   ....[44]....
        /*0180*/ 	.word	0xffffffff


	//   ....[45]....
        /*0184*/ 	.word	0xffffffff


	//   ....[46]....
        /*0188*/ 	.word	0xffffffff


	//   ....[47]....
        /*018c*/ 	.word	0xffffffff


	//   ....[48]....
        /*0190*/ 	.word	0xffffffff


	//   ....[49]....
        /*0194*/ 	.word	0xffffffff


	//   ....[50]....
        /*0198*/ 	.word	0xffffffff


	//   ....[51]....
        /*019c*/ 	.word	0xffffffff


	//   ....[52]....
        /*01a0*/ 	.word	0xffffffff


	//   ....[53]....
        /*01a4*/ 	.word	0xffffffff


	//   ....[54]....
        /*01a8*/ 	.word	0xffffffff


	//   ....[55]....
        /*01ac*/ 	.word	0xffffffff


	//   ....[56]....
        /*01b0*/ 	.word	0xffffffff


	//   ....[57]....
        /*01b4*/ 	.word	0xffffffff


	//   ....[58]....
        /*01b8*/ 	.word	0xffffffff


	//   ....[59]....
        /*01bc*/ 	.word	0xffffffff


	//   ....[60]....
        /*01c0*/ 	.word	0xffffffff


	//   ....[61]....
        /*01c4*/ 	.word	0xffffffff


	//   ....[62]....
        /*01c8*/ 	.word	0xffffffff


	//   ....[63]....
        /*01cc*/ 	.word	0xffffffff


	//   ....[64]....
        /*01d0*/ 	.word	0xffffffff


	//   ....[65]....
        /*01d4*/ 	.word	0xffffffff


	//   ....[66]....
        /*01d8*/ 	.word	0xffffffff


	//   ....[67]....
        /*01dc*/ 	.word	0xffffffff


	//   ....[68]....
        /*01e0*/ 	.word	0xffffffff


	//   ....[69]....
        /*01e4*/ 	.word	0xffffffff


	//   ....[70]....
        /*01e8*/ 	.word	0xffffffff


	//   ....[71]....
        /*01ec*/ 	.word	0xffffffff


	//   ....[72]....
        /*01f0*/ 	.word	0xffffffff


	//   ....[73]....
        /*01f4*/ 	.word	0xffffffff


	//   ....[74]....
        /*01f8*/ 	.word	0xffffffff


	//   ....[75]....
        /*01fc*/ 	.word	0xffffffff


	//   ....[76]....
        /*0200*/ 	.word	0xffffffff


	//   ....[77]....
        /*0204*/ 	.word	0xffffffff


	//   ....[78]....
        /*0208*/ 	.word	0xffffffff


	//   ....[79]....
        /*020c*/ 	.word	0xffffffff


	//   ....[80]....
        /*0210*/ 	.word	0xffffffff


	//   ....[81]....
        /*0214*/ 	.word	0xffffffff


	//   ....[82]....
        /*0218*/ 	.word	0xffffffff


	//   ....[83]....
        /*021c*/ 	.word	0xffffffff


	//   ....[84]....
        /*0220*/ 	.word	0xffffffff


	//   ....[85]....
        /*0224*/ 	.word	0xffffffff


	//   ....[86]....
        /*0228*/ 	.word	0xffffffff


	//   ....[87]....
        /*022c*/ 	.word	0xffffffff


	//   ....[88]....
        /*0230*/ 	.word	0xffffffff


	//   ....[89]....
        /*0234*/ 	.word	0xffffffff


	//   ....[90]....
        /*0238*/ 	.word	0xffffffff


	//   ....[91]....
        /*023c*/ 	.word	0xffffffff


	//   ....[92]....
        /*0240*/ 	.word	0xffffffff


	//   ....[93]....
        /*0244*/ 	.word	0xffffffff


	//   ....[94]....
        /*0248*/ 	.word	0xffffffff


	//   ....[95]....
        /*024c*/ 	.word	0xffffffff


	//   ....[96]....
        /*0250*/ 	.word	0xffffffff


	//   ....[97]....
        /*0254*/ 	.word	0xffffffff


	//   ....[98]....
        /*0258*/ 	.word	0xffffffff


	//   ....[99]....
        /*025c*/ 	.word	0xffffffff


	//   ....[100]....
        /*0260*/ 	.word	0xffffffff


	//   ....[101]....
        /*0264*/ 	.word	0xffffffff


	//   ....[102]....
        /*0268*/ 	.word	0xffffffff


	//   ....[103]....
        /*026c*/ 	.word	0xffffffff


	//   ....[104]....
        /*0270*/ 	.word	0xffffffff


	//   ....[105]....
        /*0274*/ 	.word	0xffffffff


	//   ....[106]....
        /*0278*/ 	.word	0xffffffff


	//   ....[107]....
        /*027c*/ 	.word	0xffffffff


	//   ....[108]....
        /*0280*/ 	.word	0xffffffff


	//   ....[109]....
        /*0284*/ 	.word	0xffffffff


	//   ....[110]....
        /*0288*/ 	.word	0xffffffff


	//   ....[111]....
        /*028c*/ 	.word	0xffffffff


	//   ....[112]....
        /*0290*/ 	.word	0xffffffff


	//   ....[113]....
        /*0294*/ 	.word	0xffffffff


	//   ....[114]....
        /*0298*/ 	.word	0xffffffff


	//   ....[115]....
        /*029c*/ 	.word	0xffffffff


	//   ....[116]....
        /*02a0*/ 	.word	0xffffffff


	//   ....[117]....
        /*02a4*/ 	.word	0xffffffff


	//   ....[118]....
        /*02a8*/ 	.word	0xffffffff


	//   ....[119]....
        /*02ac*/ 	.word	0xffffffff


	//   ....[120]....
        /*02b0*/ 	.word	0xffffffff


	//   ....[121]....
        /*02b4*/ 	.word	0xffffffff


	//   ....[122]....
        /*02b8*/ 	.word	0xffffffff


	//   ....[123]....
        /*02bc*/ 	.word	0xffffffff


	//   ....[124]....
        /*02c0*/ 	.word	0xffffffff


	//   ....[125]....
        /*02c4*/ 	.word	0xffffffff


	//   ....[126]....
        /*02c8*/ 	.word	0xffffffff


	//   ....[127]....
        /*02cc*/ 	.word	0xffffffff


	//   ....[128]....
        /*02d0*/ 	.word	0x0500000f


	//   ....[129]....
        /*02d4*/ 	.word	0x0500000f


	//   ....[130]....
        /*02d8*/ 	.word	0x0500000f


	//   ....[131]....
        /*02dc*/ 	.word	0x0500000f


	//   ....[132]....
        /*02e0*/ 	.word	0x0500000f


	//   ....[133]....
        /*02e4*/ 	.word	0x0500000f


	//   ....[134]....
        /*02e8*/ 	.word	0x0500000f


	//   ....[135]....
        /*02ec*/ 	.word	0x0500000f


	//   ....[136]....
        /*02f0*/ 	.word	0x0500000f


	//   ....[137]....
        /*02f4*/ 	.word	0x0500000f


	//   ....[138]....
        /*02f8*/ 	.word	0x0500000f


	//   ....[139]....
        /*02fc*/ 	.word	0x0500000f


	//   ....[140]....
        /*0300*/ 	.word	0x0500000f


	//   ....[141]....
        /*0304*/ 	.word	0x0500000f


	//   ....[142]....
        /*0308*/ 	.word	0x0500000f


	//   ....[143]....
        /*030c*/ 	.word	0x0500000f


	//   ....[144]....
        /*0310*/ 	.word	0x0500000f


	//   ....[145]....
        /*0314*/ 	.word	0x0500000f


	//   ....[146]....
        /*0318*/ 	.word	0x0500000f


	//   ....[147]....
        /*031c*/ 	.word	0x0500000f


	//   ....[148]....
        /*0320*/ 	.word	0x0500000f


	//   ....[149]....
        /*0324*/ 	.word	0x0500000f


	//   ....[150]....
        /*0328*/ 	.word	0x0500000f


	//   ....[151]....
        /*032c*/ 	.word	0x0500000f


	//   ....[152]....
        /*0330*/ 	.word	0x0500000f


	//   ....[153]....
        /*0334*/ 	.word	0x0500000f


	//   ....[154]....
        /*0338*/ 	.word	0x0500000f


	//   ....[155]....
        /*033c*/ 	.word	0x0500000f


	//   ....[156]....
        /*0340*/ 	.word	0x0500000f


	//   ....[157]....
        /*0344*/ 	.word	0x0500000f


	//   ....[158]....
        /*0348*/ 	.word	0x0500000f


	//   ....[159]....
        /*034c*/ 	.word	0x0500000f


	//   ....[160]....
        /*0350*/ 	.word	0x0500000f


	//   ....[161]....
        /*0354*/ 	.word	0x0500000f


	//   ....[162]....
        /*0358*/ 	.word	0x0500000f


	//   ....[163]....
        /*035c*/ 	.word	0x0500000f


	//   ....[164]....
        /*0360*/ 	.word	0x0500000f


	//   ....[165]....
        /*0364*/ 	.word	0x0500000f


	//   ....[166]....
        /*0368*/ 	.word	0x0500000f


	//   ....[167]....
        /*036c*/ 	.word	0x0500000f


	//   ....[168]....
        /*0370*/ 	.word	0x0500000f


	//   ....[169]....
        /*0374*/ 	.word	0x0500000f


	//   ....[170]....
        /*0378*/ 	.word	0x0500000f


	//   ....[171]....
        /*037c*/ 	.word	0x0500000f


	//   ....[172]....
        /*0380*/ 	.word	0x0500000f


	//   ....[173]....
        /*0384*/ 	.word	0x0500000f


	//   ....[174]....
        /*0388*/ 	.word	0x0500000f


	//   ....[175]....
        /*038c*/ 	.word	0x0500000f


	//   ....[176]....
        /*0390*/ 	.word	0x0500000f


	//----- nvinfo : EIATTR_COOP_GROUP_INSTR_OFFSETS
	.align		4
.L_600:
        /*0394*/ 	.byte	0x04, 0x28
        /*0396*/ 	.short	(.L_602 - .L_601)


	//   ....[0]....
.L_601:
        /*0398*/ 	.word	0x00000080


	//   ....[1]....
        /*039c*/ 	.word	0x00000090


	//   ....[2]....
        /*03a0*/ 	.word	0x000002d0


	//   ....[3]....
        /*03a4*/ 	.word	0x00000430


	//   ....[4]....
        /*03a8*/ 	.word	0x00000550


	//   ....[5]....
        /*03ac*/ 	.word	0x000006b0


	//   ....[6]....
        /*03b0*/ 	.word	0x00000d00


	//   ....[7]....
        /*03b4*/ 	.word	0x00003740


	//   ....[8]....
        /*03b8*/ 	.word	0x00003780


	//   ....[9]....
        /*03bc*/ 	.word	0x00003e40


	//   ....[10]....
        /*03c0*/ 	.word	0x00003f00


	//   ....[11]....
        /*03c4*/ 	.word	0x00007390


	//   ....[12]....
        /*03c8*/ 	.word	0x000073c0


	//   ....[13]....
        /*03cc*/ 	.word	0x000073e0


	//   ....[14]....
        /*03d0*/ 	.word	0x00007400


	//   ....[15]....
        /*03d4*/ 	.word	0x00009110


	//   ....[16]....
        /*03d8*/ 	.word	0x00009120


	//   ....[17]....
        /*03dc*/ 	.word	0x00009150


	//   ....[18]....
        /*03e0*/ 	.word	0x00009160


	//   ....[19]....
        /*03e4*/ 	.word	0x0000a590


	//   ....[20]....
        /*03e8*/ 	.word	0x0000a5d0


	//   ....[21]....
        /*03ec*/ 	.word	0x0000a610


	//   ....[22]....
        /*03f0*/ 	.word	0x0000a650


	//   ....[23]....
        /*03f4*/ 	.word	0x0000a670


	//   ....[24]....
        /*03f8*/ 	.word	0x0000a690


	//   ....[25]....
        /*03fc*/ 	.word	0x0000a6a0


	//   ....[26]....
        /*0400*/ 	.word	0x0000a6b0


	//   ....[27]....
        /*0404*/ 	.word	0x0000a6c0


	//   ....[28]....
        /*0408*/ 	.word	0x0000a6d0


	//   ....[29]....
        /*040c*/ 	.word	0x0000a6e0


	//   ....[30]....
        /*0410*/ 	.word	0x0000a6f0


	//   ....[31]....
        /*0414*/ 	.word	0x0000a750


	//   ....[32]....
        /*0418*/ 	.word	0x0000a780


	//   ....[33]....
        /*041c*/ 	.word	0x0000a7e0


	//   ....[34]....
        /*0420*/ 	.word	0x0000a820


	//   ....[35]....
        /*0424*/ 	.word	0x0000a860


	//   ....[36]....
        /*0428*/ 	.word	0x0000a880


	//   ....[37]....
        /*042c*/ 	.word	0x0000a8b0


	//   ....[38]....
        /*0430*/ 	.word	0x0000a8d0


	//   ....[39]....
        /*0434*/ 	.word	0x0000a8f0


	//   ....[40]....
        /*0438*/ 	.word	0x0000a910


	//   ....[41]....
        /*043c*/ 	.word	0x0000a930


	//   ....[42]....
        /*0440*/ 	.word	0x0000a940


	//   ....[43]....
        /*0444*/ 	.word	0x0000a980


	//   ....[44]....
        /*0448*/ 	.word	0x0000a9b0


	//   ....[45]....
        /*044c*/ 	.word	0x0000a9e0


	//   ....[46]....
        /*0450*/ 	.word	0x0000aa00


	//   ....[47]....
        /*0454*/ 	.word	0x0000aa20


	//   ....[48]....
        /*0458*/ 	.word	0x0000aa40


	//   ....[49]....
        /*045c*/ 	.word	0x0000aa60


	//   ....[50]....
        /*0460*/ 	.word	0x0000aa70


	//   ....[51]....
        /*0464*/ 	.word	0x0000aa80


	//   ....[52]....
        /*0468*/ 	.word	0x0000aa90


	//   ....[53]....
        /*046c*/ 	.word	0x0000aaa0


	//   ....[54]....
        /*0470*/ 	.word	0x0000aab0


	//   ....[55]....
        /*0474*/ 	.word	0x0000aad0


	//   ....[56]....
        /*0478*/ 	.word	0x0000aaf0


	//   ....[57]....
        /*047c*/ 	.word	0x0000ab10


	//   ....[58]....
        /*0480*/ 	.word	0x0000ab70


	//   ....[59]....
        /*0484*/ 	.word	0x0000ab80


	//   ....[60]....
        /*0488*/ 	.word	0x0000ab90


	//   ....[61]....
        /*048c*/ 	.word	0x0000aba0


	//   ....[62]....
        /*0490*/ 	.word	0x0000abb0


	//   ....[63]....
        /*0494*/ 	.word	0x0000abc0


	//   ....[64]....
        /*0498*/ 	.word	0x0000abd0


	//   ....[65]....
        /*049c*/ 	.word	0x0000abe0


	//   ....[66]....
        /*04a0*/ 	.word	0x0000abf0


	//   ....[67]....
        /*04a4*/ 	.word	0x0000b130


	//   ....[68]....
        /*04a8*/ 	.word	0x0000b160


	//   ....[69]....
        /*04ac*/ 	.word	0x0000b240


	//   ....[70]....
        /*04b0*/ 	.word	0x0000b260


	//   ....[71]....
        /*04b4*/ 	.word	0x0000b730


	//   ....[72]....
        /*04b8*/ 	.word	0x0000b770


	//   ....[73]....
        /*04bc*/ 	.word	0x0000b880


	//   ....[74]....
        /*04c0*/ 	.word	0x0000b8a0


	//   ....[75]....
        /*04c4*/ 	.word	0x0000b990


	//   ....[76]....
        /*04c8*/ 	.word	0x0000b9b0


	//   ....[77]....
        /*04cc*/ 	.word	0x0000bab0


	//   ....[78]....
        /*04d0*/ 	.word	0x0000baf0


	//   ....[79]....
        /*04d4*/ 	.word	0x0000d3f0


	//   ....[80]....
        /*04d8*/ 	.word	0x0000d420


	//   ....[81]....
        /*04dc*/ 	.word	0x0000d430


	//   ....[82]....
        /*04e0*/ 	.word	0x0000d450


	//   ....[83]....
        /*04e4*/ 	.word	0x0000d4d0


	//   ....[84]....
        /*04e8*/ 	.word	0x0000d5e0


	//   ....[85]....
        /*04ec*/ 	.word	0x0000d5f0


	//   ....[86]....
        /*04f0*/ 	.word	0x0000d680


	//   ....[87]....
        /*04f4*/ 	.word	0x0000d6b0


	//   ....[88]....
        /*04f8*/ 	.word	0x0000d6f0


	//   ....[89]....
        /*04fc*/ 	.word	0x0000db30


	//   ....[90]....
        /*0500*/ 	.word	0x0000db60


	//   ....[91]....
        /*0504*/ 	.word	0x0000db90


	//   ....[92]....
        /*0508*/ 	.word	0x0000dbc0


	//   ....[93]....
        /*050c*/ 	.word	0x0000dbe0


	//   ....[94]....
        /*0510*/ 	.word	0x0000dc20


	//   ....[95]....
        /*0514*/ 	.word	0x0000dc40


	//   ....[96]....
        /*0518*/ 	.word	0x0000dc50


	//   ....[97]....
        /*051c*/ 	.word	0x0000dc70


	//   ....[98]....
        /*0520*/ 	.word	0x0000dca0


	//   ....[99]....
        /*0524*/ 	.word	0x0000e4b0


	//   ....[100]....
        /*0528*/ 	.word	0x0000e4d0


	//   ....[101]....
        /*052c*/ 	.word	0x0000e500


	//   ....[102]....
        /*0530*/ 	.word	0x0000e540


	//   ....[103]....
        /*0534*/ 	.word	0x0000e5c0


	//   ....[104]....
        /*0538*/ 	.word	0x0000e5f0


	//   ....[105]....
        /*053c*/ 	.word	0x0000e670


	//   ....[106]....
        /*0540*/ 	.word	0x0000e690


	//   ....[107]....
        /*0544*/ 	.word	0x0000eef0


	//   ....[108]....
        /*0548*/ 	.word	0x0000ef00


	//   ....[109]....
        /*054c*/ 	.word	0x0000ef10


	//   ....[110]....
        /*0550*/ 	.word	0x0000ef50


	//   ....[111]....
        /*0554*/ 	.word	0x0000ef90


	//   ....[112]....
        /*0558*/ 	.word	0x0000efa0


	//   ....[113]....
        /*055c*/ 	.word	0x0000f000


	//   ....[114]....
        /*0560*/ 	.word	0x0000f030


	//   ....[115]....
        /*0564*/ 	.word	0x0000f070


	//   ....[116]....
        /*0568*/ 	.word	0x0000f0d0


	//   ....[117]....
        /*056c*/ 	.word	0x0000f4b0


	//   ....[118]....
        /*0570*/ 	.word	0x0000f4c0


	//   ....[119]....
        /*0574*/ 	.word	0x0000f4d0


	//   ....[120]....
        /*0578*/ 	.word	0x0000f4e0


	//   ....[121]....
        /*057c*/ 	.word	0x0000f500


	//   ....[122]....
        /*0580*/ 	.word	0x0000f520


	//   ....[123]....
        /*0584*/ 	.word	0x0000f570


	//   ....[124]....
        /*0588*/ 	.word	0x0000f5a0


	//   ....[125]....
        /*058c*/ 	.word	0x0000f5b0


	//   ....[126]....
        /*0590*/ 	.word	0x0000f5c0


	//   ....[127]....
        /*0594*/ 	.word	0x000110d0


	//   ....[128]....
        /*0598*/ 	.word	0x00011600


	//   ....[129]....
        /*059c*/ 	.word	0x000116e0


	//   ....[130]....
        /*05a0*/ 	.word	0x000117c0


	//   ....[131]....
        /*05a4*/ 	.word	0x00011820


	//   ....[132]....
        /*05a8*/ 	.word	0x00011930


	//   ....[133]....
        /*05ac*/ 	.word	0x00011990


	//   ....[134]....
        /*05b0*/ 	.word	0x00011a90


	//   ....[135]....
        /*05b4*/ 	.word	0x00011af0


	//   ....[136]....
        /*05b8*/ 	.word	0x00011bd0


	//   ....[137]....
        /*05bc*/ 	.word	0x00011c30


	//   ....[138]....
        /*05c0*/ 	.word	0x00011d00


	//   ....[139]....
        /*05c4*/ 	.word	0x00011de0


	//   ....[140]....
        /*05c8*/ 	.word	0x00011ea0


	//   ....[141]....
        /*05cc*/ 	.word	0x00011f10


	//   ....[142]....
        /*05d0*/ 	.word	0x00011fe0


	//   ....[143]....
        /*05d4*/ 	.word	0x000120c0


	//   ....[144]....
        /*05d8*/ 	.word	0x00012170


	//   ....[145]....
        /*05dc*/ 	.word	0x000121d0


	//   ....[146]....
        /*05e0*/ 	.word	0x000122c0


	//   ....[147]....
        /*05e4*/ 	.word	0x00012320


	//   ....[148]....
        /*05e8*/ 	.word	0x00012400


	//   ....[149]....
        /*05ec*/ 	.word	0x00012490


	//   ....[150]....
        /*05f0*/ 	.word	0x00012500


	//   ....[151]....
        /*05f4*/ 	.word	0x00012580


	//   ....[152]....
        /*05f8*/ 	.word	0x00012640


	//   ....[153]....
        /*05fc*/ 	.word	0x000126b0


	//   ....[154]....
        /*0600*/ 	.word	0x000127a0


	//   ....[155]....
        /*0604*/ 	.word	0x00012810


	//   ....[156]....
        /*0608*/ 	.word	0x000128e0


	//   ....[157]....
        /*060c*/ 	.word	0x00012a10


	//   ....[158]....
        /*0610*/ 	.word	0x00012aa0


	//   ....[159]....
        /*0614*/ 	.word	0x00012b00


	//   ....[160]....
        /*0618*/ 	.word	0x00012be0


	//   ....[161]....
        /*061c*/ 	.word	0x00012c40


	//   ....[162]....
        /*0620*/ 	.word	0x00012d10


	//   ....[163]....
        /*0624*/ 	.word	0x00012d70


	//   ....[164]....
        /*0628*/ 	.word	0x00012e40


	//   ....[165]....
        /*062c*/ 	.word	0x00012ea0


	//   ....[166]....
        /*0630*/ 	.word	0x00012f70


	//   ....[167]....
        /*0634*/ 	.word	0x00013060


	//   ....[168]....
        /*0638*/ 	.word	0x000130f0


	//   ....[169]....
        /*063c*/ 	.word	0x00013150


	//   ....[170]....
        /*0640*/ 	.word	0x00013210


	//   ....[171]....
        /*0644*/ 	.word	0x00013270


	//   ....[172]....
        /*0648*/ 	.word	0x00013330


	//   ....[173]....
        /*064c*/ 	.word	0x00013390


	//   ....[174]....
        /*0650*/ 	.word	0x00013460


	//   ....[175]....
        /*0654*/ 	.word	0x000134c0


	//   ....[176]....
        /*0658*/ 	.word	0x00013590


	//----- nvinfo : EIATTR_REG_RECONFIG
	.align		4
.L_602:
        /*065c*/ 	.byte	0x01, 0x54
	.zero		2


	//----- nvinfo : EIATTR_SYSCALL_OFFSETS
	.align		4
        /*0660*/ 	.byte	0x04, 0x46
        /*0662*/ 	.short	(.L_604 - .L_603)


	//   ....[0]....
.L_603:
        /*0664*/ 	.word	0x00001060


	//   ....[1]....
        /*0668*/ 	.word	0x0000c8d0


	//   ....[2]....
        /*066c*/ 	.word	0x0000ca30


	//   ....[3]....
        /*0670*/ 	.word	0x0000cb70


	//   ....[4]....
        /*0674*/ 	.word	0x0000cc90


	//   ....[5]....
        /*0678*/ 	.word	0x0000e110


	//----- nvinfo : EIATTR_MBARRIER_INSTR_OFFSETS
	.align		4
.L_604:
        /*067c*/ 	.byte	0x04, 0x39
        /*067e*/ 	.short	(.L_606 - .L_605)


	//   ....[0]....
.L_605:
        /*0680*/ 	.word	0x00000180
        /*0684*/ 	.word	0x000000ff
        /*0688*/ 	.word	0x00033400
        /*068c*/ 	.short	0x0100
        /*068e*/ 	.byte	0x08
	.zero		1


	//   ....[1]....
        /*0690*/ 	.word	0x00000190
        /*0694*/ 	.word	0x000000ff
        /*0698*/ 	.word	0x00033420
        /*069c*/ 	.short	0x0100
        /*069e*/ 	.byte	0x08
	.zero		1


	//   ....[2]....
        /*06a0*/ 	.word	0x00000280
        /*06a4*/ 	.word	0x000000ff
        /*06a8*/ 	.word	0x00033430
        /*06ac*/ 	.short	0x0100
        /*06ae*/ 	.byte	0x08
	.zero		1


	//   ....[3]....
        /*06b0*/ 	.word	0x00000290
        /*06b4*/ 	.word	0x000000ff
        /*06b8*/ 	.word	0x00033440
        /*06bc*/ 	.short	0x0100
        /*06be*/ 	.byte	0x08
	.zero		1


	//   ....[4]....
        /*06c0*/ 	.word	0x000002a0
        /*06c4*/ 	.word	0x000000ff
        /*06c8*/ 	.word	0x00033438
        /*06cc*/ 	.short	0x0100
        /*06ce*/ 	.byte	0x08
	.zero		1


	//   ....[5]....
        /*06d0*/ 	.word	0x000002b0
        /*06d4*/ 	.word	0x000000ff
        /*06d8*/ 	.word	0x00033448
        /*06dc*/ 	.short	0x0100
        /*06de*/ 	.byte	0x08
	.zero		1


	//   ....[6]....
        /*06e0*/ 	.word	0x000003e0
        /*06e4*/ 	.word	0x000000ff
        /*06e8*/ 	.word	0x00033450
        /*06ec*/ 	.short	0x0100
        /*06ee*/ 	.byte	0x08
	.zero		1


	//   ....[7]....
        /*06f0*/ 	.word	0x000003f0
        /*06f4*/ 	.word	0x000000ff
        /*06f8*/ 	.word	0x00033460
        /*06fc*/ 	.short	0x0100
        /*06fe*/ 	.byte	0x08
	.zero		1


	//   ....[8]....
        /*0700*/ 	.word	0x00000400
        /*0704*/ 	.word	0x000000ff
        /*0708*/ 	.word	0x00033458
        /*070c*/ 	.short	0x0100
        /*070e*/ 	.byte	0x08
	.zero		1


	//   ....[9]....
        /*0710*/ 	.word	0x00000410
        /*0714*/ 	.word	0x000000ff
        /*0718*/ 	.word	0x00033468
        /*071c*/ 	.short	0x0100
        /*071e*/ 	.byte	0x08
	.zero		1


	//   ....[10]....
        /*0720*/ 	.word	0x00000500
        /*0724*/ 	.word	0x000000ff
        /*0728*/ 	.word	0x00033470
        /*072c*/ 	.short	0x0100
        /*072e*/ 	.byte	0x06
	.zero		1


	//   ....[11]....
        /*0730*/ 	.word	0x00000510
        /*0734*/ 	.word	0x000000ff
        /*0738*/ 	.word	0x00033480
        /*073c*/ 	.short	0x0100
        /*073e*/ 	.byte	0x06
	.zero		1


	//   ....[12]....
        /*0740*/ 	.word	0x00000520
        /*0744*/ 	.word	0x000000ff
        /*0748*/ 	.word	0x00033478
        /*074c*/ 	.short	0x0100
        /*074e*/ 	.byte	0x06
	.zero		1


	//   ....[13]....
        /*0750*/ 	.word	0x00000530
        /*0754*/ 	.word	0x000000ff
        /*0758*/ 	.word	0x00033488
        /*075c*/ 	.short	0x0100
        /*075e*/ 	.byte	0x06
	.zero		1


	//   ....[14]....
        /*0760*/ 	.word	0x00000660
        /*0764*/ 	.word	0x000000ff
        /*0768*/ 	.word	0x00033490
        /*076c*/ 	.short	0x0100
        /*076e*/ 	.byte	0x08
	.zero		1


	//   ....[15]....
        /*0770*/ 	.word	0x00000670
        /*0774*/ 	.word	0x000000ff
        /*0778*/ 	.word	0x000334a0
        /*077c*/ 	.short	0x0100
        /*077e*/ 	.byte	0x08
	.zero		1


	//   ....[16]....
        /*0780*/ 	.word	0x00000680
        /*0784*/ 	.word	0x000000ff
        /*0788*/ 	.word	0x00033498
        /*078c*/ 	.short	0x0100
        /*078e*/ 	.byte	0x08
	.zero		1


	//   ....[17]....
        /*0790*/ 	.word	0x00000690
        /*0794*/ 	.word	0x000000ff
        /*0798*/ 	.word	0x000334a8
        /*079c*/ 	.short	0x0100
        /*079e*/ 	.byte	0x08
	.zero		1


	//   ....[18]....
        /*07a0*/ 	.word	0x000007e0
        /*07a4*/ 	.word	0x000000ff
        /*07a8*/ 	.word	0x000334b0
        /*07ac*/ 	.short	0x0100
        /*07ae*/ 	.byte	0x08
	.zero		1


	//   ....[19]....
        /*07b0*/ 	.word	0x000007f0
        /*07b4*/ 	.word	0x000000ff
        /*07b8*/ 	.word	0x000334c0
        /*07bc*/ 	.short	0x0100
        /*07be*/ 	.byte	0x08
	.zero		1


	//   ....[20]....
        /*07c0*/ 	.word	0x00000800
        /*07c4*/ 	.word	0x000000ff
        /*07c8*/ 	.word	0x000334b8
        /*07cc*/ 	.short	0x0100
        /*07ce*/ 	.byte	0x08
	.zero		1


	//   ....[21]....
        /*07d0*/ 	.word	0x00000810
        /*07d4*/ 	.word	0x000000ff
        /*07d8*/ 	.word	0x000334c8
        /*07dc*/ 	.short	0x0100
        /*07de*/ 	.byte	0x08
	.zero		1


	//   ....[22]....
        /*07e0*/ 	.word	0x000013f0
        /*07e4*/ 	.word	0x000000ff
        /*07e8*/ 	.word	0x00033400
        /*07ec*/ 	.short	0x010a
        /*07ee*/ 	.byte	0x27
	.zero		1


	//   ....[23]....
        /*07f0*/ 	.word	0x00001490
        /*07f4*/ 	.word	0x00000003
        /*07f8*/ 	.word	0x00033430
        /*07fc*/ 	.short	0x010a
        /*07fe*/ 	.byte	0x3f
	.zero		1


	//   ....[24]....
        /*0800*/ 	.word	0x000014e0
        /*0804*/ 	.word	0x00000003
        /*0808*/ 	.word	0x00033430
        /*080c*/ 	.short	0x010a
        /*080e*/ 	.byte	0x3f
	.zero		1


	//   ....[25]....
        /*0810*/ 	.word	0x00002960
        /*0814*/ 	.word	0x000000ff
        /*0818*/ 	.word	0x00000000
        /*081c*/ 	.short	0x0101
        /*081e*/ 	.byte	0x07
	.zero		1


	//   ....[26]....
        /*0820*/ 	.word	0x00005570
        /*0824*/ 	.word	0x000000ff
        /*0828*/ 	.word	0x00033430
        /*082c*/ 	.short	0x010a
        /*082e*/ 	.byte	0x06
	.zero		1


	//   ....[27]....
        /*0830*/ 	.word	0x000055b0
        /*0834*/ 	.word	0x000000ff
        /*0838*/ 	.word	0x00033430
        /*083c*/ 	.short	0x010a
        /*083e*/ 	.byte	0x06
	.zero		1


	//   ....[28]....
        /*0840*/ 	.word	0x000061d0
        /*0844*/ 	.word	0x000000ff
        /*0848*/ 	.word	0x00033450
        /*084c*/ 	.short	0x010a
        /*084e*/ 	.byte	0x06
	.zero		1


	//   ....[29]....
        /*0850*/ 	.word	0x00006210
        /*0854*/ 	.word	0x000000ff
        /*0858*/ 	.word	0x00033450
        /*085c*/ 	.short	0x010a
        /*085e*/ 	.byte	0x06
	.zero		1


	//   ....[30]....
        /*0860*/ 	.word	0x00006b50
        /*0864*/ 	.word	0x000000ff
        /*0868*/ 	.word	0x00000000
        /*086c*/ 	.short	0x0101
        /*086e*/ 	.byte	0x07
	.zero		1


	//   ....[31]....
        /*0870*/ 	.word	0x00008500
        /*0874*/ 	.word	0x000000ff
        /*0878*/ 	.word	0x00000000
        /*087c*/ 	.short	0x0101
        /*087e*/ 	.byte	0x07
	.zero		1


	//   ....[32]....
        /*0880*/ 	.word	0x00008d80
        /*0884*/ 	.word	0x000000ff
        /*0888*/ 	.word	0x00033450
        /*088c*/ 	.short	0x010a
        /*088e*/ 	.byte	0x04
	.zero		1


	//   ....[33]....
        /*0890*/ 	.word	0x00008dc0
        /*0894*/ 	.word	0x000000ff
        /*0898*/ 	.word	0x00033450
        /*089c*/ 	.short	0x010a
        /*089e*/ 	.byte	0x04
	.zero		1


	//   ....[34]....
        /*08a0*/ 	.word	0x0000a5f0
        /*08a4*/ 	.word	0x000000ff
        /*08a8*/ 	.word	0x00000000
        /*08ac*/ 	.short	0x0101
        /*08ae*/ 	.byte	0x04
	.zero		1


	//   ....[35]....
        /*08b0*/ 	.word	0x0000b750
        /*08b4*/ 	.word	0x000000ff
        /*08b8*/ 	.word	0x00000000
        /*08bc*/ 	.short	0x0101
        /*08be*/ 	.byte	0x27
	.zero		1


	//   ....[36]....
        /*08c0*/ 	.word	0x0000d180
        /*08c4*/ 	.word	0x00000004
        /*08c8*/ 	.word	0x00033480
        /*08cc*/ 	.short	0x010a
        /*08ce*/ 	.byte	0x3f
	.zero		1


	//   ....[37]....
        /*08d0*/ 	.word	0x0000d810
        /*08d4*/ 	.word	0x00000004
        /*08d8*/ 	.word	0x00033470
        /*08dc*/ 	.short	0x0107
        /*08de*/ 	.byte	0x3f
	.zero		1


	//   ....[38]....
        /*08e0*/ 	.word	0x0000d8d0
        /*08e4*/ 	.word	0x00000004
        /*08e8*/ 	.word	0x00033470
        /*08ec*/ 	.short	0x0101
        /*08ee*/ 	.byte	0x3f
	.zero		1


	//   ....[39]....
        /*08f0*/ 	.word	0x0000d900
        /*08f4*/ 	.word	0x00000004
        /*08f8*/ 	.word	0x00033440
        /*08fc*/ 	.short	0x010a
        /*08fe*/ 	.byte	0x3f
	.zero		1


	//   ....[40]....
        /*0900*/ 	.word	0x0000dee0
        /*0904*/ 	.word	0x00000004
        /*0908*/ 	.word	0x00033430
        /*090c*/ 	.short	0x0107
        /*090e*/ 	.byte	0x3f
	.zero		1


	//   ....[41]....
        /*0910*/ 	.word	0x0000dfb0
        /*0914*/ 	.word	0x00000004
        /*0918*/ 	.word	0x00033430
        /*091c*/ 	.short	0x0101
        /*091e*/ 	.byte	0x3f
	.zero		1


	//   ....[42]....
        /*0920*/ 	.word	0x0000e770
        /*0924*/ 	.word	0x000000ff
        /*0928*/ 	.word	0x00033400
        /*092c*/ 	.short	0x0107
        /*092e*/ 	.byte	0x29
	.zero		1


	//   ....[43]....
        /*0930*/ 	.word	0x0000e7c0
        /*0934*/ 	.word	0x000000ff
        /*0938*/ 	.word	0x00033400
        /*093c*/ 	.short	0x0101
        /*093e*/ 	.byte	0x29
	.zero		1


	//   ....[44]....
        /*0940*/ 	.word	0x0000e7f0
        /*0944*/ 	.word	0x000000ff
        /*0948*/ 	.word	0x00033420
        /*094c*/ 	.short	0x010a
        /*094e*/ 	.byte	0x29
	.zero		1


	//   ....[45]....
        /*0950*/ 	.word	0x0000ec70
        /*0954*/ 	.word	0x00000004
        /*0958*/ 	.word	0x00033480
        /*095c*/ 	.short	0x010a
        /*095e*/ 	.byte	0x3f
	.zero		1


	//   ....[46]....
        /*0960*/ 	.word	0x0000f170
        /*0964*/ 	.word	0x00000004
        /*0968*/ 	.word	0x00033470
        /*096c*/ 	.short	0x0107
        /*096e*/ 	.byte	0x3f
	.zero		1


	//   ....[47]....
        /*0970*/ 	.word	0x0000f230
        /*0974*/ 	.word	0x00000004
        /*0978*/ 	.word	0x00033470
        /*097c*/ 	.short	0x0101
        /*097e*/ 	.byte	0x3f
	.zero		1


	//   ....[48]....
        /*0980*/ 	.word	0x0000f260
        /*0984*/ 	.word	0x00000004
        /*0988*/ 	.word	0x00033440
        /*098c*/ 	.short	0x010a
        /*098e*/ 	.byte	0x3f
	.zero		1


	//   ....[49]....
        /*0990*/ 	.word	0x0000f720
        /*0994*/ 	.word	0x00000004
        /*0998*/ 	.word	0x00033430
        /*099c*/ 	.short	0x0107
        /*099e*/ 	.byte	0x3f
	.zero		1


	//   ....[50]....
        /*09a0*/ 	.word	0x0000f7f0
        /*09a4*/ 	.word	0x00000004
        /*09a8*/ 	.word	0x00033430
        /*09ac*/ 	.short	0x0101
        /*09ae*/ 	.byte	0x3f
	.zero		1


	//   ....[51]....
        /*09b0*/ 	.word	0x0000f870
        /*09b4*/ 	.word	0x00000002
        /*09b8*/ 	.word	0x00033470
        /*09bc*/ 	.short	0x010a
        /*09be*/ 	.byte	0x3f
	.zero		1


	//   ....[52]....
        /*09c0*/ 	.word	0x0000f900
        /*09c4*/ 	.word	0x00000002
        /*09c8*/ 	.word	0x00033460
        /*09cc*/ 	.short	0x010a
        /*09ce*/ 	.byte	0x3f
	.zero		1


	//   ....[53]....
        /*09d0*/ 	.word	0x00010320
        /*09d4*/ 	.word	0x00000002
        /*09d8*/ 	.word	0x00033450
        /*09dc*/ 	.short	0x0101
        /*09de*/ 	.byte	0x3f
	.zero		1


	//   ....[54]....
        /*09e0*/ 	.word	0x000103b0
        /*09e4*/ 	.word	0x00000002
        /*09e8*/ 	.word	0x00000000
        /*09ec*/ 	.short	0x0101
        /*09ee*/ 	.byte	0x3f
	.zero		1


	//   ....[55]....
        /*09f0*/ 	.word	0x00010450
        /*09f4*/ 	.word	0x00000002
        /*09f8*/ 	.word	0x00033470
        /*09fc*/ 	.short	0x010a
        /*09fe*/ 	.byte	0x3f
	.zero		1


	//   ....[56]....
        /*0a00*/ 	.word	0x000104e0
        /*0a04*/ 	.word	0x00000002
        /*0a08*/ 	.word	0x00033460
        /*0a0c*/ 	.short	0x010a
        /*0a0e*/ 	.byte	0x3f
	.zero		1


	//   ....[57]....
        /*0a10*/ 	.word	0x00010f00
        /*0a14*/ 	.word	0x00000002
        /*0a18*/ 	.word	0x00033450
        /*0a1c*/ 	.short	0x0101
        /*0a1e*/ 	.byte	0x3f
	.zero		1


	//   ....[58]....
        /*0a20*/ 	.word	0x00010ff0
        /*0a24*/ 	.word	0x00000002
        /*0a28*/ 	.word	0x00000000
        /*0a2c*/ 	.short	0x0101
        /*0a2e*/ 	.byte	0x3f
	.zero		1


	//   ....[59]....
        /*0a30*/ 	.word	0x00011080
        /*0a34*/ 	.word	0x00000005
        /*0a38*/ 	.word	0x00033420
        /*0a3c*/ 	.short	0x010a
        /*0a3e*/ 	.byte	0x3f
	.zero		1


	//   ....[60]....
        /*0a40*/ 	.word	0x000111b0
        /*0a44*/ 	.word	0x00000003
        /*0a48*/ 	.word	0x00033440
        /*0a4c*/ 	.short	0x010a
        /*0a4e*/ 	.byte	0x3f
	.zero		1


	//   ....[61]....
        /*0a50*/ 	.word	0x00011250
        /*0a54*/ 	.word	0x00000005
        /*0a58*/ 	.word	0x00033440
        /*0a5c*/ 	.short	0x010a
        /*0a5e*/ 	.byte	0x3f
	.zero		1


	//   ....[62]....
        /*0a60*/ 	.word	0x00011290
        /*0a64*/ 	.word	0x00000003
        /*0a68*/ 	.word	0x00033460
        /*0a6c*/ 	.short	0x010a
        /*0a6e*/ 	.byte	0x3f
	.zero		1


	//   ....[63]....
        /*0a70*/ 	.word	0x000112d0
        /*0a74*/ 	.word	0x00000005
        /*0a78*/ 	.word	0x00033460
        /*0a7c*/ 	.short	0x010a
        /*0a7e*/ 	.byte	0x3f
	.zero		1


	//   ....[64]....
        /*0a80*/ 	.word	0x00011310
        /*0a84*/ 	.word	0x00000003
        /*0a88*/ 	.word	0x00033480
        /*0a8c*/ 	.short	0x010a
        /*0a8e*/ 	.byte	0x3f
	.zero		1


	//   ....[65]....
        /*0a90*/ 	.word	0x00011350
        /*0a94*/ 	.word	0x00000005
        /*0a98*/ 	.word	0x00033480
        /*0a9c*/ 	.short	0x010a
        /*0a9e*/ 	.byte	0x3f
	.zero		1


	//   ....[66]....
        /*0aa0*/ 	.word	0x000113c0
        /*0aa4*/ 	.word	0x00000003
        /*0aa8*/ 	.word	0x00033400
        /*0aac*/ 	.short	0x010a
        /*0aae*/ 	.byte	0x3f
	.zero		1


	//   ....[67]....
        /*0ab0*/ 	.word	0x00011410
        /*0ab4*/ 	.word	0x00000003
        /*0ab8*/ 	.word	0x00033430
        /*0abc*/ 	.short	0x010a
        /*0abe*/ 	.byte	0x3f
	.zero		1


	//   ....[68]....
        /*0ac0*/ 	.word	0x00011470
        /*0ac4*/ 	.word	0x00000008
        /*0ac8*/ 	.word	0x00033430
        /*0acc*/ 	.short	0x010a
        /*0ace*/ 	.byte	0x3f
	.zero		1


	//   ....[69]....
        /*0ad0*/ 	.word	0x000114d0
        /*0ad4*/ 	.word	0x00000008
        /*0ad8*/ 	.word	0x00033450
        /*0adc*/ 	.short	0x010a
        /*0ade*/ 	.byte	0x3f
	.zero		1


	//   ....[70]....
        /*0ae0*/ 	.word	0x00011530
        /*0ae4*/ 	.word	0x00000003
        /*0ae8*/ 	.word	0x00033450
        /*0aec*/ 	.short	0x010a
        /*0aee*/ 	.byte	0x3f
	.zero		1


	//   ....[71]....
        /*0af0*/ 	.word	0x00011630
        /*0af4*/ 	.word	0x00000004
        /*0af8*/ 	.word	0x00033480
        /*0afc*/ 	.short	0x010a
        /*0afe*/ 	.byte	0x3f
	.zero		1


	//   ....[72]....
        /*0b00*/ 	.word	0x00011d30
        /*0b04*/ 	.word	0x00000004
        /*0b08*/ 	.word	0x00033440
        /*0b0c*/ 	.short	0x010a
        /*0b0e*/ 	.byte	0x3f
	.zero		1


	//   ....[73]....
        /*0b10*/ 	.word	0x00012910
        /*0b14*/ 	.word	0x0000001d
        /*0b18*/ 	.word	0x00033420
        /*0b1c*/ 	.short	0x010a
        /*0b1e*/ 	.byte	0x3f
	.zero		1


	//   ....[74]....
        /*0b20*/ 	.word	0x00012960
        /*0b24*/ 	.word	0x00000004
        /*0b28*/ 	.word	0x00033480
        /*0b2c*/ 	.short	0x010a
        /*0b2e*/ 	.byte	0x3f
	.zero		1


	//   ....[75]....
        /*0b30*/ 	.word	0x00012fb0
        /*0b34*/ 	.word	0x00000004
        /*0b38*/ 	.word	0x00033440
        /*0b3c*/ 	.short	0x010a
        /*0b3e*/ 	.byte	0x3f
	.zero		1


	//   ....[76]....
        /*0b40*/ 	.word	0x000135c0
        /*0b44*/ 	.word	0x00000002
        /*0b48*/ 	.word	0x00033470
        /*0b4c*/ 	.short	0x010a
        /*0b4e*/ 	.byte	0x3f
	.zero		1


	//   ....[77]....
        /*0b50*/ 	.word	0x00013610
        /*0b54*/ 	.word	0x00000002
        /*0b58*/ 	.word	0x00033460
        /*0b5c*/ 	.short	0x010a
        /*0b5e*/ 	.byte	0x3f
	.zero		1


	//   ....[78]....
        /*0b60*/ 	.word	0x00013660
        /*0b64*/ 	.word	0x00000002
        /*0b68*/ 	.word	0x00033470
        /*0b6c*/ 	.short	0x010a
        /*0b6e*/ 	.byte	0x3f
	.zero		1


	//   ....[79]....
        /*0b70*/ 	.word	0x000136b0
        /*0b74*/ 	.word	0x00000002
        /*0b78*/ 	.word	0x00033460
        /*0b7c*/ 	.short	0x010a
        /*0b7e*/ 	.byte	0x3f
	.zero		1


	//   ....[80]....
        /*0b80*/ 	.word	0x00013700
        /*0b84*/ 	.word	0x00000005
        /*0b88*/ 	.word	0x00033420
        /*0b8c*/ 	.short	0x010a
        /*0b8e*/ 	.byte	0x3f
	.zero		1


	//   ....[81]....
        /*0b90*/ 	.word	0x00013750
        /*0b94*/ 	.word	0x00000003
        /*0b98*/ 	.word	0x00033440
        /*0b9c*/ 	.short	0x010a
        /*0b9e*/ 	.byte	0x3f
	.zero		1


	//   ....[82]....
        /*0ba0*/ 	.word	0x000137a0
        /*0ba4*/ 	.word	0x00000005
        /*0ba8*/ 	.word	0x00033440
        /*0bac*/ 	.short	0x010a
        /*0bae*/ 	.byte	0x3f
	.zero		1


	//   ....[83]....
        /*0bb0*/ 	.word	0x000137f0
        /*0bb4*/ 	.word	0x00000003
        /*0bb8*/ 	.word	0x00033460
        /*0bbc*/ 	.short	0x010a
        /*0bbe*/ 	.byte	0x3f
	.zero		1


	//   ....[84]....
        /*0bc0*/ 	.word	0x00013840
        /*0bc4*/ 	.word	0x00000005
        /*0bc8*/ 	.word	0x00033460
        /*0bcc*/ 	.short	0x010a
        /*0bce*/ 	.byte	0x3f
	.zero		1


	//   ....[85]....
        /*0bd0*/ 	.word	0x00013890
        /*0bd4*/ 	.word	0x00000003
        /*0bd8*/ 	.word	0x00033480
        /*0bdc*/ 	.short	0x010a
        /*0bde*/ 	.byte	0x3f
	.zero		1


	//----- nvinfo : EIATTR_NUM_MBARRIERS
	.align		4
.L_606:
        /*0be0*/ 	.byte	0x03, 0x38
        /*0be2*/ 	.short	0x0016


	//----- nvinfo : EIATTR_EXIT_INSTR_OFFSETS
	.align		4
        /*0be4*/ 	.byte	0x04, 0x1c
        /*0be6*/ 	.short	(.L_608 - .L_607)


	//   ....[0]....
.L_607:
        /*0be8*/ 	.word	0x00000970


	//   ....[1]....
        /*0bec*/ 	.word	0x0000bc10


	//   ....[2]....
        /*0bf0*/ 	.word	0x000110f0


	//   ....[3]....
        /*0bf4*/ 	.word	0x000113a0


	//----- nvinfo : EIATTR_MAX_THREADS
	.align		4
.L_608:
        /*0bf8*/ 	.byte	0x04, 0x05
        /*0bfa*/ 	.short	(.L_610 - .L_609)
.L_609:
        /*0bfc*/ 	.word	0x00000180
        /*0c00*/ 	.word	0x00000001
        /*0c04*/ 	.word	0x00000001


	//----- nvinfo : EIATTR_CRS_STACK_SIZE
	.align		4
.L_610:
        /*0c08*/ 	.byte	0x04, 0x1e
        /*0c0a*/ 	.short	(.L_612 - .L_611)
.L_611:
        /*0c0c*/ 	.word	0x00000000


	//----- nvinfo : EIATTR_CBANK_PARAM_SIZE
	.align		4
.L_612:
        /*0c10*/ 	.byte	0x03, 0x19
        /*0c12*/ 	.short	0x0a70


	//----- nvinfo : EIATTR_PARAM_CBANK
	.align		4
        /*0c14*/ 	.byte	0x04, 0x0a
        /*0c16*/ 	.short	(.L_614 - .L_613)
	.align		4
.L_613:
        /*0c18*/ 	.word	index@(.nv.constant0._ZN7cutlass13device_kernelIN5flash11enable_sm90INS1_16FlashAttnFwdSm90INS1_25CollectiveMainloopFwdSm90ILi2EN4cute5tupleIJNS5_1CILi1EEES8_S8_EEENS6_IJNS7_ILi128EEENS7_ILi160EEENS7_ILi192EEEEEELi192ENS_12float_e4m3_tEfNS_4arch4Sm90ELb0ELb0ELb1ELb0ELb1ELb0ELb0ELb1ELb1ELb1ELb0ELb0EEENS1_21CollectiveEpilogueFwdINS6_IJSA_SC_SB_EEES9_NS_10bfloat16_tESG_Li256ELb0ELb1ELb0ELb1EEENS1_29StaticPersistentTileSchedulerILb0EEEEEEEEEvNT_6ParamsE)
        /*0c1c*/ 	.short	0x0210
        /*0c1e*/ 	.short	0x0a70


	//----- nvinfo : EIATTR_SW_WAR
	.align		4
.L_614:
        /*0c20*/ 	.byte	0x04, 0x36
        /*0c22*/ 	.short	(.L_616 - .L_615)
.L_615:
        /*0c24*/ 	.word	0x00000008
.L_616:


//--------------------- .nv.info._ZN7cutlass13device_kernelIN5flash11enable_sm90INS1_16FlashAttnFwdSm90INS1_25CollectiveMainloopFwdSm90ILi2EN4cute5tupleIJNS5_1CILi1EEES8_S8_EEENS6_IJNS7_ILi128EEENS7_ILi160EEENS7_ILi192EEEEEELi192ENS_12float_e4m3_tEfNS_4arch4Sm90ELb0ELb0ELb1ELb1ELb1ELb0ELb0ELb1ELb1ELb1ELb0ELb0EEENS1_21CollectiveEpilogueFwdINS6_IJSA_SC_SB_EEES9_NS_10bfloat16_tESG_Li256ELb1ELb1ELb0ELb1EEENS1_36VarlenDynamicPersistentTileSchedulerILi128ELi160ELi256ELi128ELb0ELb1ELb1ELb0ELb1ELb1EEEEEEEEEvNT_6ParamsE --------------------------
	.section	.nv.info._ZN7cutlass13device_kernelIN5flash11enable_sm90INS1_16FlashAttnFwdSm90INS1_25CollectiveMainloopFwdSm90ILi2EN4cute5tupleIJNS5_1CILi1EEES8_S8_EEENS6_IJNS7_ILi128EEENS7_ILi160EEENS7_ILi192EEEEEELi192ENS_12float_e4m3_tEfNS_4arch4Sm90ELb0ELb0ELb1ELb1ELb1ELb0ELb0ELb1ELb1ELb1ELb0ELb0EEENS1_21CollectiveEpilogueFwdINS6_IJSA_SC_SB_EEES9_NS_10bfloat16_tESG_Li256ELb1ELb1ELb0ELb1EEENS1_36VarlenDynamicPersistentTileSchedulerILi128ELi160ELi256ELi128ELb0ELb1ELb1ELb0ELb1ELb1EEEEEEEEEvNT_6ParamsE,"",@"SHT_CUDA_INFO"
	.sectionflags	@""
	.align	4


	//----- nvinfo : EIATTR_CUDA_API_VERSION
	.align		4
        /*0000*/ 	.byte	0x04, 0x37
        /*0002*/ 	.short	(.L_618 - .L_617)
.L_617:
        /*0004*/ 	.word	0x00000082


	//----- nvinfo : EIATTR_KPARAM_INFO
	.align		4
.L_618:
        /*0008*/ 	.byte	0x04, 0x17
        /*000a*/ 	.short	(.L_620 - .L_619)
.L_619:
        /*000c*/ 	.word	0x00000000
        /*0010*/ 	.short	0x0000
        /*0012*/ 	.short	0x0070
        /*0014*/ 	.byte	0x00, 0xf0, 0x01, 0x2a


	//----- nvinfo : EIATTR_SPARSE_MMA_MASK
	.align		4
.L_620:
        /*0018*/ 	.byte	0x03, 0x50
        /*001a*/ 	.short	0x0000


	//----- nvinfo : EIATTR_MAXREG_COUNT
	.align		4
        /*001c*/ 	.byte	0x03, 0x1b
        /*001e*/ 	.short	0x00a8


	//----- nvinfo : EIATTR_NUM_BARRIERS
	.align		4
        /*0020*/ 	.byte	0x02, 0x4c
        /*0022*/ 	.byte	0x10
	.zero		1


	//----- nvinfo : EIATTR_EXTERNS
	.align		4
        /*0024*/ 	.byte	0x04, 0x0f
        /*0026*/ 	.short	(.L_622 - .L_621)


	//   ....[0]....
	.align		4
.L_621:
        /*0028*/ 	.word	index@(__assertfail)


	//----- nvinfo : EIATTR_ANNOTATIONS
	.align		4
.L_622:
        /*002c*/ 	.byte	0x04, 0x55
        /*002e*/ 	.short	(.L_624 - .L_623)


	//   ....[0]....
.L_623:
        /* <DEDUP_REMOVED lines=15> */


	//----- nvinfo : EIATTR_MERCURY_ISA_VERSION
	.align		4
.L_624:
        /*0110*/ 	.byte	0x03, 0x5f
        /*0112*/ 	.short	0x0101


	//----- nvinfo : EIATTR_UNUSED_LOAD_BYTE_OFFSET
	.align		4
        /*0114*/ 	.byte	0x04, 0x44
        /*0116*/ 	.short	(.L_626 - .L_625)


	//   ....[0]....
.L_625:
        /*0118*/ 	.word	0x00000980
        /*011c*/ 	.word	0x0000fff0


	//   ....[1]....
        /*0120*/ 	.word	0x0000a090
        /*0124*/ 	.word	0x0000fff0


	//----- nvinfo : EIATTR_INT_WARP_WIDE_INSTR_OFFSETS
	.align		4
.L_626:
        /*0128*/ 	.byte	0x04, 0x31
        /*012a*/ 	.short	(.L_628 - .L_627)


	//   ....[0]....
.L_627:
        /*012c*/ 	.word	0x000000c0


	//   ....[1]....
        /*0130*/ 	.word	0x000000d0


	//   ....[2]....
        /*0134*/ 	.word	0x00000170


	//   ....[3]....
        /*0138*/ 	.word	0x0000e390


	//   ....[4]....
        /*013c*/ 	.word	0x0000e420


	//   ....[5]....
        /*0140*/ 	.word	0x00012820


	//   ....[6]....
        /*0144*/ 	.word	0x000128b0


	//----- nvinfo : EIATTR_COOP_GROUP_MASK_REGIDS
	.align		4
.L_628:
        /*0148*/ 	.byte	0x04, 0x29
        /*014a*/ 	.short	(.L_630 - .L_629)


	//   ....[0]....
.L_629:
        /*014c*/ 	.word	0xffffffff


	//   ....[1]....
        /*0150*/ 	.word	0xffffffff


	//   ....[2]....
        /*0154*/ 	.word	0xffffffff


	//   ....[3]....
        /*0158*/ 	.word	0xffffffff


	//   ....[4]....
        /*015c*/ 	.word	0xffffffff


	//   ....[5]....
        /*0160*/ 	.word	0xffffffff


	//   ....[6]....
        /*0164*/ 	.word	0xffffffff


	//   ....[7]....
        /*0168*/ 	.word	0xffffffff


	//   ....[8]....
        /*016c*/ 	.word	0xffffffff


	//   ....[9]....
        /*0170*/ 	.word	0xffffffff


	//   ....[10]....
        /*0174*/ 	.word	0xffffffff


	//   ....[11]....
        /*0178*/ 	.word	0xffffffff


	//   ....[12]....
        /*017c*/ 	.word	0xffffffff


	//   ....[13]....
        /*0180*/ 	.word	0xffffffff


	//   ....[14]....
        /*0184*/ 	.word	0xffffffff


	//   ....[15]....
        /*0188*/ 	.word	0xffffffff


	//   ....[16]....
        /*018c*/ 	.word	0xffffffff


	//   ....[17]....
        /*0190*/ 	.word	0xffffffff


	//   ....[18]....
        /*0194*/ 	.word	0xffffffff


	//   ....[19]....
        /*0198*/ 	.word	0xffffffff


	//   ....[20]....
        /*019c*/ 	.word	0xffffffff


	//   ....[21]....
        /*01a0*/ 	.word	0xffffffff


	//   ....[22]....
        /*01a4*/ 	.word	0xffffffff


	//   ....[23]....
        /*01a8*/ 	.word	0xffffffff


	//   ....[24]....
        /*01ac*/ 	.word	0xffffffff


	//   ....[25]....
        /*01b0*/ 	.word	0xffffffff


	//   ....[26]....
        /*01b4*/ 	.word	0xffffffff


	//   ....[27]....
        /*01b8*/ 	.word	0xffffffff


	//   ....[28]....
        /*01bc*/ 	.word	0xffffffff


	//   ....[29]....
        /*01c0*/ 	.word	0xffffffff


	//   ....[30]....
        /*01c4*/ 	.word	0xffffffff


	//   ....[31]....
        /*01c8*/ 	.word	0xffffffff


	//   ....[32]....
        /*01cc*/ 	.word	0xffffffff


	//   ....[33]....
        /*01d0*/ 	.word	0xffffffff


	//   ....[34]....
        /*01d4*/ 	.word	0xffffffff


	//   ....[35]....
        /*01d8*/ 	.word	0xffffffff


	//   ....[36]....
        /*01dc*/ 	.word	0xffffffff


	//   ....[37]....
        /*01e0*/ 	.word	0xffffffff


	//   ....[38]....
        /*01e4*/ 	.word	0xffffffff


	//   ....[39]....
        /*01e8*/ 	.word	0xffffffff


	//   ....[40]....
        /*01ec*/ 	.word	0xffffffff


	//   ....[41]....
        /*01f0*/ 	.word	0xffffffff


	//   ....[42]....
        /*01f4*/ 	.word	0xffffffff


	//   ....[43]....
        /*01f8*/ 	.word	0xffffffff


	//   ....[44]....
        /*01fc*/ 	.word	0xffffffff


	//   ....[45]....
        /*0200*/ 	.word	0xffffffff


	//   ....[46]....
        /*0204*/ 	.word	0xffffffff


	//   ....[47]....
        /*0208*/ 	.word	0xffffffff


	//   ....[48]....
        /*020c*/ 	.word	0xffffffff


	//   ....[49]....
        /*0210*/ 	.word	0xffffffff


	//   ....[50]....
        /*0214*/ 	.word	0xffffffff


	//   ....[51]....
        /*0218*/ 	.word	0xffffffff


	//   ....[52]....
        /*021c*/ 	.word	0xffffffff


	//   ....[53]....
        /*0220*/ 	.word	0xffffffff


	//   ....[54]....
        /*0224*/ 	.word	0xffffffff


	//   ....[55]....
        /*0228*/ 	.word	0xffffffff


	//   ....[56]....
        /*022c*/ 	.word	0xffffffff


	//   ....[57]....
        /*0230*/ 	.word	0xffffffff


	//   ....[58]....
        /*0234*/ 	.word	0xffffffff


	//   ....[59]....
        /*0238*/ 	.word	0xffffffff


	//   ....[60]....
        /*023c*/ 	.word	0xffffffff


	//   ....[61]....
        /*0240*/ 	.word	0xffffffff


	//   ....[62]....
        /*0244*/ 	.word	0xffffffff


	//   ....[63]....
        /*0248*/ 	.word	0xffffffff


	//   ....[64]....
        /*024c*/ 	.word	0xffffffff


	//   ....[65]....
        /*0250*/ 	.word	0xffffffff


	//   ....[66]....
        /*0254*/ 	.word	0xffffffff


	//   ....[67]....
        /*0258*/ 	.word	0xffffffff


	//   ....[68]....
        /*025c*/ 	.word	0xffffffff


	//   ....[69]....
        /*0260*/ 	.word	0xffffffff


	//   ....[70]....
        /*0264*/ 	.word	0xffffffff


	//   ....[71]....
        /*0268*/ 	.word	0xffffffff


	//   ....[72]....
        /*026c*/ 	.word	0xffffffff


	//   ....[73]....
        /*0270*/ 	.word	0xffffffff


	//   ....[74]....
        /*0274*/ 	.word	0xffffffff


	//   ....[75]....
        /*0278*/ 	.word	0xffffffff


	//   ....[76]....
        /*027c*/ 	.word	0xffffffff


	//   ....[77]....
        /*0280*/ 	.word	0xffffffff


	//   ....[78]....
        /*0284*/ 	.word	0xffffffff


	//   ....[79]....
        /*0288*/ 	.word	0xffffffff


	//   ....[80]....
        /*028c*/ 	.word	0xffffffff


	//   ....[81]....
        /*0290*/ 	.word	0xffffffff


	//   ....[82]....
        /*0294*/ 	.word	0xffffffff


	//   ....[83]....
        /*0298*/ 	.word	0xffffffff


	//   ....[84]....
        /*029c*/ 	.word	0xffffffff


	//   ....[85]....
        /*02a0*/ 	.word	0xffffffff


	//   ....[86]....
        /*02a4*/ 	.word	0xffffffff


	//   ....[87]....
        /*02a8*/ 	.word	0xffffffff


	//   ....[88]....
        /*02ac*/ 	.word	0xffffffff


	//   ....[89]....
        /*02b0*/ 	.word	0xffffffff


	//   ....[90]....
        /*02b4*/ 	.word	0xffffffff


	//   ....[91]....
        /*02b8*/ 	.word	0xffffffff


	//   ....[92]....
        /*02bc*/ 	.word	0xffffffff


	//   ....[93]....
        /*02c0*/ 	.word	0xffffffff


	//   ....[94]....
        /*02c4*/ 	.word	0xffffffff


	//   ....[95]....
        /*02c8*/ 	.word	0xffffffff


	//   ....[96]....
        /*02cc*/ 	.word	0xffffffff


	//   ....[97]....
        /*02d0*/ 	.word	0xffffffff


	//   ....[98]....
        /*02d4*/ 	.word	0xffffffff


	//   ....[99]....
        /*02d8*/ 	.word	0xffffffff


	//   ....[100]....
        /*02dc*/ 	.word	0xffffffff


	//   ....[101]....
        /*02e0*/ 	.word	0xffffffff


	//   ....[102]....
        /*02e4*/ 	.word	0xffffffff


	//   ....[103]....
        /*02e8*/ 	.word	0xffffffff


	//   ....[104]....
        /*02ec*/ 	.word	0xffffffff


	//   ....[105]....
        /*02f0*/ 	.word	0xffffffff


	//   ....[106]....
        /*02f4*/ 	.word	0xffffffff


	//   ....[107]....
        /*02f8*/ 	.word	0xffffffff


	//   ....[108]....
        /*02fc*/ 	.word	0xffffffff


	//   ....[109]....
        /*0300*/ 	.word	0xffffffff


	//   ....[110]....
        /*0304*/ 	.word	0xffffffff


	//   ....[111]....
        /*0308*/ 	.word	0xffffffff


	//   ....[112]....
        /*030c*/ 	.word	0xffffffff


	//   ....[113]....
        /*0310*/ 	.word	0xffffffff


	//   ....[114]....
        /*0314*/ 	.word	0xffffffff


	//   ....[115]....
        /*0318*/ 	.word	0xffffffff


	//   ....[116]....
        /*031c*/ 	.word	0xffffffff


	//   ....[117]....
        /*0320*/ 	.word	0xffffffff


	//   ....[118]....
        /*0324*/ 	.word	0xffffffff


	//   ....[119]....
        /*0328*/ 	.word	0xffffffff


	//   ....[120]....
        /*032c*/ 	.word	0xffffffff


	//   ....[121]....
        /*0330*/ 	.word	0xffffffff


	//   ....[122]....
        /*0334*/ 	.word	0xffffffff


	//   ....[123]....
        /*0338*/ 	.word	0xffffffff


	//   ....[124]....
        /*033c*/ 	.word	0xffffffff


	//   ....[125]....
        /*0340*/ 	.word	0xffffffff


	//   ....[126]....
        /*0344*/ 	.word	0xffffffff


	//   ....[127]....
        /*0348*/ 	.word	0xffffffff


	//   ....[128]....
        /*034c*/ 	.word	0xffffffff


	//   ....[129]....
        /*0350*/ 	.word	0xffffffff


	//   ....[130]....
        /*0354*/ 	.word	0xffffffff


	//   ....[131]....
        /*0358*/ 	.word	0xffffffff


	//   ....[132]....
        /*035c*/ 	.word	0xffffffff


	//   ....[133]....
        /*0360*/ 	.word	0xffffffff


	//   ....[134]....
        /*0364*/ 	.word	0xffffffff


	//   ....[135]....
        /*0368*/ 	.word	0xffffffff


	//   ....[136]....
        /*036c*/ 	.word	0xffffffff


	//   ....[137]....
        /*0370*/ 	.word	0xffffffff


	//   ....[138]....
        /*0374*/ 	.word	0xffffffff


	//   ....[139]....
        /*0378*/ 	.word	0xffffffff


	//   ....[140]....
        /*037c*/ 	.word	0xffffffff


	//   ....[141]....
        /*0380*/ 	.word	0xffffffff


	//   ....[142]....
        /*0384*/ 	.word	0xffffffff


	//   ....[143]....
        /*0388*/ 	.word	0xffffffff


	//   ....[144]....
        /*038c*/ 	.word	0xffffffff


	//   ....[145]....
        /*0390*/ 	.word	0xffffffff


	//   ....[146]....
        /*0394*/ 	.word	0xffffffff


	//   ....[147]....
        /*0398*/ 	.word	0xffffffff


	//   ....[148]....
        /*039c*/ 	.word	0xffffffff


	//   ....[149]....
        /*03a0*/ 	.word	0xffffffff


	//   ....[150]....
        /*03a4*/ 	.word	0xffffffff


	//   ....[151]....
        /*03a8*/ 	.word	0xffffffff


	//   ....[152]....
        /*03ac*/ 	.word	0xffffffff


	//   ....[153]....
        /*03b0*/ 	.word	0xffffffff


	//   ....[154]....
        /*03b4*/ 	.word	0xffffffff


	//   ....[155]....
        /*03b8*/ 	.word	0xffffffff


	//   ....[156]....
        /*03bc*/ 	.word	0xffffffff


	//   ....[157]....
        /*03c0*/ 	.word	0xffffffff


	//   ....[158]....
        /*03c4*/ 	.word	0xffffffff


	//   ....[159]....
        /*03c8*/ 	.word	0xffffffff


	//   ....[160]....
        /*03cc*/ 	.word	0xffffffff


	//   ....[161]....
        /*03d0*/ 	.word	0xffffffff


	//   ....[162]....
        /*03d4*/ 	.word	0xffffffff


	//   ....[163]....
        /*03d8*/ 	.word	0xffffffff


	//   ....[164]....
        /*03dc*/ 	.word	0xffffffff


	//   ....[165]....
        /*03e0*/ 	.word	0xffffffff


	//   ....[166]....
        /*03e4*/ 	.word	0xffffffff


	//   ....[167]....
        /*03e8*/ 	.word	0xffffffff


	//   ....[168]....
        /*03ec*/ 	.word	0xffffffff


	//   ....[169]....
        /*03f0*/ 	.word	0x0500000f


	//   ....[170]....
        /*03f4*/ 	.word	0x0500000f


	//   ....[171]....
        /*03f8*/ 	.word	0x0500000f


	//   ....[172]....
        /*03fc*/ 	.word	0x0500000f


	//   ....[173]....
        /*0400*/ 	.word	0x0500000f


	//   ....[174]....
        /*0404*/ 	.word	0x0500000f


	//   ....[175]....
        /*0408*/ 	.word	0x0500000f


	//   ....[176]....
        /*040c*/ 	.word	0x0500000f


	//   ....[177]....
        /*0410*/ 	.word	0x0500000f


	//   ....[178]....
        /*0414*/ 	.word	0x0500000f


	//   ....[179]....
        /*0418*/ 	.word	0x0500000f


	//   ....[180]....
        /*041c*/ 	.word	0x0500000f


	//   ....[181]....
        /*0420*/ 	.word	0x0500000f


	//   ....[182]....
        /*0424*/ 	.word	0x0500000f


	//   ....[183]....
        /*0428*/ 	.word	0x0500000f


	//   ....[184]....
        /*042c*/ 	.word	0x0500000f


	//   ....[185]....
        /*0430*/ 	.word	0x0500000f


	//   ....[186]....
        /*0434*/ 	.word	0x0500000f


	//   ....[187]....
        /*0438*/ 	.word	0x0500000f


	//   ....[188]....
        /*043c*/ 	.word	0x0500000f


	//   ....[189]....
        /*0440*/ 	.word	0x0500000f


	//   ....[190]....
        /*0444*/ 	.word	0x0500000f


	//   ....[191]....
        /*0448*/ 	.word	0x0500000f


	//   ....[192]....
        /*044c*/ 	.word	0x0500000f


	//   ....[193]....
        /*0450*/ 	.word	0x0500000f


	//   ....[194]....
        /*0454*/ 	.word	0x0500000f


	//   ....[195]....
        /*0458*/ 	.word	0x0500000f


	//   ....[196]....
        /*045c*/ 	.word	0x0500000f


	//   ....[197]....
        /*0460*/ 	.word	0x0500000f


	//   ....[198]....
        /*0464*/ 	.word	0x0500000f


	//   ....[199]....
        /*0468*/ 	.word	0x0500000f


	//   ....[200]....
        /*046c*/ 	.word	0x0500000f


	//   ....[201]....
        /*0470*/ 	.word	0x0500000f


	//   ....[202]....
        /*0474*/ 	.word	0x0500000f


	//   ....[203]....
        /*0478*/ 	.word	0x0500000f


	//   ....[204]....
        /*047c*/ 	.word	0x0500000f


	//   ....[205]....
        /*0480*/ 	.word	0x0500000f


	//   ....[206]....
        /*0484*/ 	.word	0x0500000f


	//   ....[207]....
        /*0488*/ 	.word	0x0500000f


	//   ....[208]....
        /*048c*/ 	.word	0x0500000f


	//   ....[209]....
        /*0490*/ 	.word	0x0500000f


	//   ....[210]....
        /*0494*/ 	.word	0x0500000f


	//   ....[211]....
        /*0498*/ 	.word	0x0500000f


	//   ....[212]....
        /*049c*/ 	.word	0x0500000f


	//   ....[213]....
        /*04a0*/ 	.word	0x0500000f


	//   ....[214]....
        /*04a4*/ 	.word	0x0500000f


	//   ....[215]....
        /*04a8*/ 	.word	0x0500000f


	//   ....[216]....
        /*04ac*/ 	.word	0x0500000f


	//   ....[217]....
        /*04b0*/ 	.word	0x0500000f


	//   ....[218]....
        /*04b4*/ 	.word	0x0500000f


	//----- nvinfo : EIATTR_COOP_GROUP_INSTR_OFFSETS
	.align		4
.L_630:
        /*04b8*/ 	.byte	0x04, 0x28
        /*04ba*/ 	.short	(.L_632 - .L_631)


	//   ....[0]....
.L_631:
        /*04bc*/ 	.word	0x00000080


	//   ....[1]....
        /*04c0*/ 	.word	0x00000090


	//   ....[2]....
        /*04c4*/ 	.word	0x000002d0


	//   ....[3]....
        /*04c8*/ 	.word	0x00000430


	//   ....[4]....
        /*04cc*/ 	.word	0x00000550


	//   ....[5]....
        /*04d0*/ 	.word	0x000006b0


	//   ....[6]....
        /*04d4*/ 	.word	0x00001470


	//   ....[7]....
        /*04d8*/ 	.word	0x00003cc0


	//   ....[8]....
        /*04dc*/ 	.word	0x00003d10


	//   ....[9]....
        /*04e0*/ 	.word	0x00004420


	//   ....[10]....
        /*04e4*/ 	.word	0x000044d0


	//   ....[11]....
        /*04e8*/ 	.word	0x000079b0


	//   ....[12]....
        /*04ec*/ 	.word	0x000079e0


	//   ....[13]....
        /*04f0*/ 	.word	0x00007a00


	//   ....[14]....
        /*04f4*/ 	.word	0x00007a20


	//   ....[15]....
        /*04f8*/ 	.word	0x00009710


	//   ....[16]....
        /*04fc*/ 	.word	0x00009720


	//   ....[17]....
        /*0500*/ 	.word	0x00009780


	//   ....[18]....
        /*0504*/ 	.word	0x00009790


	//   ....[19]....
        /*0508*/ 	.word	0x0000abe0


	//   ....[20]....
        /*050c*/ 	.word	0x0000ac10


	//   ....[21]....
        /*0510*/ 	.word	0x0000ac40


	//   ....[22]....
        /*0514*/ 	.word	0x0000ac70


	//   ....[23]....
        /*0518*/ 	.word	0x0000aca0


	//   ....[24]....
        /*051c*/ 	.word	0x0000acd0


	//   ....[25]....
        /*0520*/ 	.word	0x0000ace0


	//   ....[26]....
        /*0524*/ 	.word	0x0000acf0


	//   ....[27]....
        /*0528*/ 	.word	0x0000ad00


	//   ....[28]....
        /*052c*/ 	.word	0x0000ad10


	//   ....[29]....
        /*0530*/ 	.word	0x0000ad20


	//   ....[30]....
        /*0534*/ 	.word	0x0000ad50


	//   ....[31]....
        /*0538*/ 	.word	0x0000ad90


	//   ....[32]....
        /*053c*/ 	.word	0x0000adc0


	//   ....[33]....
        /*0540*/ 	.word	0x0000adf0


	//   ....[34]....
        /*0544*/ 	.word	0x0000ae00


	//   ....[35]....
        /*0548*/ 	.word	0x0000ae10


	//   ....[36]....
        /*054c*/ 	.word	0x0000ae40


	//   ....[37]....
        /*0550*/ 	.word	0x0000ae70


	//   ....[38]....
        /*0554*/ 	.word	0x0000ae80


	//   ....[39]....
        /*0558*/ 	.word	0x0000ae90


	//   ....[40]....
        /*055c*/ 	.word	0x0000aec0


	//   ....[41]....
        /*0560*/ 	.word	0x0000aef0


	//   ....[42]....
        /*0564*/ 	.word	0x0000af00


	//   ....[43]....
        /*0568*/ 	.word	0x0000af60


	//   ....[44]....
        /*056c*/ 	.word	0x0000af70


	//   ....[45]....
        /*0570*/ 	.word	0x0000af80


	//   ....[46]....
        /*0574*/ 	.word	0x0000af90


	//   ....[47]....
        /*0578*/ 	.word	0x0000afb0


	//   ....[48]....
        /*057c*/ 	.word	0x0000afc0


	//   ....[49]....
        /*0580*/ 	.word	0x0000afd0


	//   ....[50]....
        /*0584*/ 	.word	0x0000afe0


	//   ....[51]....
        /*0588*/ 	.word	0x0000aff0


	//   ....[52]....
        /*058c*/ 	.word	0x0000b010


	//   ....[53]....
        /*0590*/ 	.word	0x0000b020


	//   ....[54]....
        /*0594*/ 	.word	0x0000b030


	//   ....[55]....
        /*0598*/ 	.word	0x0000b040


	//   ....[56]....
        /*059c*/ 	.word	0x0000b050


	//   ....[57]....
        /*05a0*/ 	.word	0x0000b060


	//   ....[58]....
        /*05a4*/ 	.word	0x0000b070


	//   ....[59]....
        /*05a8*/ 	.word	0x0000b080


	//   ....[60]....
        /*05ac*/ 	.word	0x0000b090


	//   ....[61]....
        /*05b0*/ 	.word	0x0000b0a0


	//   ....[62]....
        /*05b4*/ 	.word	0x0000b0c0


	//   ....[63]....
        /*05b8*/ 	.word	0x0000b0d0


	//   ....[64]....
        /*05bc*/ 	.word	0x0000b0f0


	//   ....[65]....
        /*05c0*/ 	.word	0x0000b100


	//   ....[66]....
        /*05c4*/ 	.word	0x0000b110


	//   ....[67]....
        /*05c8*/ 	.word	0x0000b850


	//   ....[68]....
        /*05cc*/ 	.word	0x0000b880


	//   ....[69]....
        /*05d0*/ 	.word	0x0000b8b0


	//   ....[70]....
        /*05d4*/ 	.word	0x0000b8f0


	//   ....[71]....
        /*05d8*/ 	.word	0x0000c000


	//   ....[72]....
        /*05dc*/ 	.word	0x0000c040


	//   ....[73]....
        /*05e0*/ 	.word	0x0000c140


	//   ....[74]....
        /*05e4*/ 	.word	0x0000c160


	//   ....[75]....
        /*05e8*/ 	.word	0x0000c260


	//   ....[76]....
        /*05ec*/ 	.word	0x0000c280


	//   ....[77]....
        /*05f0*/ 	.word	0x0000c390


	//   ....[78]....
        /*05f4*/ 	.word	0x0000c3b0


	//   ....[79]....
        /*05f8*/ 	.word	0x0000cce0


	//   ....[80]....
        /*05fc*/ 	.word	0x0000cd00


	//   ....[81]....
        /*0600*/ 	.word	0x0000ce00


	//   ....[82]....
        /*0604*/ 	.word	0x0000ce20


	//   ....[83]....
        /*0608*/ 	.word	0x0000cf20


	//   ....[84]....
        /*060c*/ 	.word	0x0000cf40


	//   ....[85]....
        /*0610*/ 	.word	0x0000d050


	//   ....[86]....
        /*0614*/ 	.word	0x0000d070


	//   ....[87]....
        /*0618*/ 	.word	0x0000d1f0


	//   ....[88]....
        /*061c*/ 	.word	0x0000d3a0


	//   ....[89]....
        /*0620*/ 	.word	0x0000d3d0


	//   ....[90]....
        /*0624*/ 	.word	0x0000d400


	//   ....[91]....
        /*0628*/ 	.word	0x0000d430


	//   ....[92]....
        /*062c*/ 	.word	0x0000d460


	//   ....[93]....
        /*0630*/ 	.word	0x0000d4a0


	//   ....[94]....
        /*0634*/ 	.word	0x0000d5f0


	//   ....[95]....
        /*0638*/ 	.word	0x0000d620


	//   ....[96]....
        /*063c*/ 	.word	0x0000d650


	//   ....[97]....
        /*0640*/ 	.word	0x0000d680


	//   ....[98]....
        /*0644*/ 	.word	0x0000d6b0


	//   ....[99]....
        /*0648*/ 	.word	0x0000d6f0


	//   ....[100]....
        /*064c*/ 	.word	0x0000d770


	//   ....[101]....
        /*0650*/ 	.word	0x0000d7b0


	//   ....[102]....
        /*0654*/ 	.word	0x0000d840


	//   ....[103]....
        /*0658*/ 	.word	0x0000f310


	//   ....[104]....
        /*065c*/ 	.word	0x0000f340


	//   ....[105]....
        /*0660*/ 	.word	0x0000f370


	//   ....[106]....
        /*0664*/ 	.word	0x0000f480


	//   ....[107]....
        /*0668*/ 	.word	0x0000f490


	//   ....[108]....
        /*066c*/ 	.word	0x0000f520


	//   ....[109]....
        /*0670*/ 	.word	0x0000f530


	//   ....[110]....
        /*0674*/ 	.word	0x0000f540


	//   ....[111]....
        /*0678*/ 	.word	0x0000f5d0


	//   ....[112]....
        /*067c*/ 	.word	0x0000f670


	//   ....[113]....
        /*0680*/ 	.word	0x0000fa80


	//   ....[114]....
        /*0684*/ 	.word	0x0000fac0


	//   ....[115]....
        /*0688*/ 	.word	0x0000faf0


	//   ....[116]....
        /*068c*/ 	.word	0x0000fb10


	//   ....[117]....
        /*0690*/ 	.word	0x0000fbe0


	//   ....[118]....
        /*0694*/ 	.word	0x0000fbf0


	//   ....[119]....
        /*0698*/ 	.word	0x0000fc80


	//   ....[120]....
        /*069c*/ 	.word	0x0000fc90


	//   ....[121]....
        /*06a0*/ 	.word	0x0000fca0


	//   ....[122]....
        /*06a4*/ 	.word	0x0000fcb0


	//   ....[123]....
        /*06a8*/ 	.word	0x00010580


	//   ....[124]....
        /*06ac*/ 	.word	0x000105b0


	//   ....[125]....
        /*06b0*/ 	.word	0x00010610


	//   ....[126]....
        /*06b4*/ 	.word	0x00010670


	//   ....[127]....
        /*06b8*/ 	.word	0x000106c0


	//   ....[128]....
        /*06bc*/ 	.word	0x00010710


	//   ....[129]....
        /*06c0*/ 	.word	0x00010730


	//   ....[130]....
        /*06c4*/ 	.word	0x00010770


	//   ....[131]....
        /*06c8*/ 	.word	0x00011180


	//   ....[132]....
        /*06cc*/ 	.word	0x00011190


	//   ....[133]....
        /*06d0*/ 	.word	0x000111a0


	//   ....[134]....
        /*06d4*/ 	.word	0x000111e0


	//   ....[135]....
        /*06d8*/ 	.word	0x00011220


	//   ....[136]....
        /*06dc*/ 	.word	0x00011230


	//   ....[137]....
        /*06e0*/ 	.word	0x00011290


	//   ....[138]....
        /*06e4*/ 	.word	0x000112c0


	//   ....[139]....
        /*06e8*/ 	.word	0x00011300


	//   ....[140]....
        /*06ec*/ 	.word	0x00011360


	//   ....[141]....
        /*06f0*/ 	.word	0x00011790


	//   ....[142]....
        /*06f4*/ 	.word	0x000117a0


	//   ....[143]....
        /*06f8*/ 	.word	0x000117b0


	//   ....[144]....
        /*06fc*/ 	.word	0x000117c0


	//   ....[145]....
        /*0700*/ 	.word	0x000117d0


	//   ....[146]....
        /*0704*/ 	.word	0x00011830


	//   ....[147]....
        /*0708*/ 	.word	0x00011840


	//   ....[148]....
        /*070c*/ 	.word	0x000118a0


	//   ....[149]....
        /*0710*/ 	.word	0x000118d0


	//   ....[150]....
        /*0714*/ 	.word	0x00011910


	//   ....[151]....
        /*0718*/ 	.word	0x00013780


	//   ....[152]....
        /*071c*/ 	.word	0x000137b0


	//   ....[153]....
        /*0720*/ 	.word	0x000137e0


	//   ....[154]....
        /*0724*/ 	.word	0x000137f0


	//   ....[155]....
        /*0728*/ 	.word	0x00013820


	//   ....[156]....
        /*072c*/ 	.word	0x00013830


	//   ....[157]....
        /*0730*/ 	.word	0x00013860


	//   ....[158]....
        /*0734*/ 	.word	0x000138a0


	//   ....[159]....
        /*0738*/ 	.word	0x000139e0


	//   ....[160]....
        /*073c*/ 	.word	0x00013a10


	//   ....[161]....
        /*0740*/ 	.word	0x00013a40


	//   ....[162]....
        /*0744*/ 	.word	0x00013a70


	//   ....[163]....
        /*0748*/ 	.word	0x00013aa0


	//   ....[164]....
        /*074c*/ 	.word	0x00013ae0


	//   ....[165]....
        /*0750*/ 	.word	0x00013b70


	//   ....[166]....
        /*0754*/ 	.word	0x00013bb0


	//   ....[167]....
        /*0758*/ 	.word	0x00013c40


	//   ....[168]....
        /*075c*/ 	.word	0x00014060


	//   ....[169]....
        /*0760*/ 	.word	0x000145b0


	//   ....[170]....
        /*0764*/ 	.word	0x000146a0


	//   ....[171]....
        /*0768*/ 	.word	0x00014760


	//   ....[172]....
        /*076c*/ 	.word	0x000148f0


	//   ....[173]....
        /*0770*/ 	.word	0x00014980


	//   ....[174]....
        /*0774*/ 	.word	0x000149e0


	//   ....[175]....
        /*0778*/ 	.word	0x00014ae0


	//   ....[176]....
        /*077c*/ 	.word	0x00014b40


	//   ....[177]....
        /*0780*/ 	.word	0x00014c10


	//   ....[178]....
        /*0784*/ 	.word	0x00014cd0


	//   ....[179]....
        /*0788*/ 	.word	0x00014da0


	//   ....[180]....
        /*078c*/ 	.word	0x00014f30


	//   ....[181]....
        /*0790*/ 	.word	0x00014ff0


	//   ....[182]....
        /*0794*/ 	.word	0x00015140


	//   ....[183]....
        /*0798*/ 	.word	0x00015190


	//   ....[184]....
        /*079c*/ 	.word	0x00015290


	//   ....[185]....
        /*07a0*/ 	.word	0x00015340


	//   ....[186]....
        /*07a4*/ 	.word	0x000153a0


	//   ....[187]....
        /*07a8*/ 	.word	0x00015440


	//   ....[188]....
        /*07ac*/ 	.word	0x00015500


	//   ....[189]....
        /*07b0*/ 	.word	0x000155f0


	//   ....[190]....
        /*07b4*/ 	.word	0x00015690


	//   ....[191]....
        /*07b8*/ 	.word	0x00015700


	//   ....[192]....
        /*07bc*/ 	.word	0x00015780


	//   ....[193]....
        /*07c0*/ 	.word	0x00015850


	//   ....[194]....
        /*07c4*/ 	.word	0x000158d0


	//   ....[195]....
        /*07c8*/ 	.word	0x000159a0


	//   ....[196]....
        /*07cc*/ 	.word	0x00015a20


	//   ....[197]....
        /*07d0*/ 	.word	0x00015ae0


	//   ....[198]....
        /*07d4*/ 	.word	0x00015c10


	//   ....[199]....
        /*07d8*/ 	.word	0x00015ca0


	//   ....[200]....
        /*07dc*/ 	.word	0x00015d00


	//   ....[201]....
        /*07e0*/ 	.word	0x00015de0


	//   ....[202]....
        /*07e4*/ 	.word	0x00015e40


	//   ....[203]....
        /*07e8*/ 	.word	0x00015f10


	//   ....[204]....
        /*07ec*/ 	.word	0x00015f70


	//   ....[205]....
        /*07f0*/ 	.word	0x00016040


	//   ....[206]....
        /*07f4*/ 	.word	0x000160a0


	//   ....[207]....
        /*07f8*/ 	.word	0x00016170


	//   ....[208]....
        /*07fc*/ 	.word	0x00016260


	//   ....[209]....
        /*0800*/ 	.word	0x000162f0


	//   ....[210]....
        /*0804*/ 	.word	0x00016350


	//   ....[211]....
        /*0808*/ 	.word	0x00016420


	//   ....[212]....
        /*080c*/ 	.word	0x00016480


	//   ....[213]....
        /*0810*/ 	.word	0x00016550


	//   ....[214]....
        /*0814*/ 	.word	0x000165b0


	//   ....[215]....
        /*0818*/ 	.word	0x00016680


	//   ....[216]....
        /*081c*/ 	.word	0x000166e0


	//   ....[217]....
        /*0820*/ 	.word	0x000167b0


	//   ....[218]....
        /*0824*/ 	.word	0x00016a00


	//----- nvinfo : EIATTR_REG_RECONFIG
	.align		4
.L_632:
        /*0828*/ 	.byte	0x01, 0x54
	.zero		2


	//----- nvinfo : EIATTR_SYSCALL_OFFSETS
	.align		4
        /*082c*/ 	.byte	0x04, 0x46
        /*082e*/ 	.short	(.L_634 - .L_633)


	//   ....[0]....
.L_633:
        /*0830*/ 	.word	0x00001650


	//   ....[1]....
        /*0834*/ 	.word	0x0000e580


	//   ....[2]....
        /*0838*/ 	.word	0x0000e6f0


	//   ....[3]....
        /*083c*/ 	.word	0x0000e840


	//   ....[4]....
        /*0840*/ 	.word	0x0000e980


	//   ....[5]....
        /*0844*/ 	.word	0x000101b0


	//----- nvinfo : EIATTR_MBARRIER_INSTR_OFFSETS
	.align		4
.L_634:
        /*0848*/ 	.byte	0x04, 0x39
        /*084a*/ 	.short	(.L_636 - .L_635)


	//   ....[0]....
.L_635:
        /*084c*/ 	.word	0x00000180
        /*0850*/ 	.word	0x000000ff
        /*0854*/ 	.word	0x00033400
        /*0858*/ 	.short	0x0100
        /*085a*/ 	.byte	0x08
	.zero		1


	//   ....[1]....
        /*085c*/ 	.word	0x00000190
        /*0860*/ 	.word	0x000000ff
        /*0864*/ 	.word	0x00033420
        /*0868*/ 	.short	0x0100
        /*086a*/ 	.byte	0x08
	.zero		1


	//   ....[2]....
        /*086c*/ 	.word	0x00000280
        /*0870*/ 	.word	0x000000ff
        /*0874*/ 	.word	0x00033430
        /*0878*/ 	.short	0x0100
        /*087a*/ 	.byte	0x08
	.zero		1


	//   ....[3]....
        /*087c*/ 	.word	0x00000290
        /*0880*/ 	.word	0x000000ff
        /*0884*/ 	.word	0x00033440
        /*0888*/ 	.short	0x0100
        /*088a*/ 	.byte	0x08
	.zero		1


	//   ....[4]....
        /*088c*/ 	.word	0x000002a0
        /*0890*/ 	.word	0x000000ff
        /*0894*/ 	.word	0x00033438
        /*0898*/ 	.short	0x0100
        /*089a*/ 	.byte	0x08
	.zero		1


	//   ....[5]....
        /*089c*/ 	.word	0x000002b0
        /*08a0*/ 	.word	0x000000ff
        /*08a4*/ 	.word	0x00033448
        /*08a8*/ 	.short	0x0100
        /*08aa*/ 	.byte	0x08
	.zero		1


	//   ....[6]....
        /*08ac*/ 	.word	0x000003e0
        /*08b0*/ 	.word	0x000000ff
        /*08b4*/ 	.word	0x00033450
        /*08b8*/ 	.short	0x0100
        /*08ba*/ 	.byte	0x08
	.zero		1


	//   ....[7]....
        /*08bc*/ 	.word	0x000003f0
        /*08c0*/ 	.word	0x000000ff
        /*08c4*/ 	.word	0x00033460
        /*08c8*/ 	.short	0x0100
        /*08ca*/ 	.byte	0x08
	.zero		1


	//   ....[8]....
        /*08cc*/ 	.word	0x00000400
        /*08d0*/ 	.word	0x000000ff
        /*08d4*/ 	.word	0x00033458
        /*08d8*/ 	.short	0x0100
        /*08da*/ 	.byte	0x08
	.zero		1


	//   ....[9]....
        /*08dc*/ 	.word	0x00000410
        /*08e0*/ 	.word	0x000000ff
        /*08e4*/ 	.word	0x00033468
        /*08e8*/ 	.short	0x0100
        /*08ea*/ 	.byte	0x08
	.zero		1


	//   ....[10]....
        /*08ec*/ 	.word	0x00000500
        /*08f0*/ 	.word	0x000000ff
        /*08f4*/ 	.word	0x00033470
        /*08f8*/ 	.short	0x0100
        /*08fa*/ 	.byte	0x06
	.zero		1


	//   ....[11]....
        /*08fc*/ 	.word	0x00000510
        /*0900*/ 	.word	0x000000ff
        /*0904*/ 	.word	0x00033480
        /*0908*/ 	.short	0x0100
        /*090a*/ 	.byte	0x06
	.zero		1


	//   ....[12]....
        /*090c*/ 	.word	0x00000520
        /*0910*/ 	.word	0x000000ff
        /*0914*/ 	.word	0x00033478
        /*0918*/ 	.short	0x0100
        /*091a*/ 	.byte	0x06
	.zero		1


	//   ....[13]....
        /*091c*/ 	.word	0x00000530
        /*0920*/ 	.word	0x000000ff
        /*0924*/ 	.word	0x00033488
        /*0928*/ 	.short	0x0100
        /*092a*/ 	.byte	0x06
	.zero		1


	//   ....[14]....
        /*092c*/ 	.word	0x00000660
        /*0930*/ 	.word	0x000000ff
        /*0934*/ 	.word	0x00033490
        /*0938*/ 	.short	0x0100
        /*093a*/ 	.byte	0x08
	.zero		1


	//   ....[15]....
        /*093c*/ 	.word	0x00000670
        /*0940*/ 	.word	0x000000ff
        /*0944*/ 	.word	0x000334a0
        /*0948*/ 	.short	0x0100
        /*094a*/ 	.byte	0x08
	.zero		1


	//   ....[16]....
        /*094c*/ 	.word	0x00000680
        /*0950*/ 	.word	0x000000ff
        /*0954*/ 	.word	0x00033498
        /*0958*/ 	.short	0x0100
        /*095a*/ 	.byte	0x08
	.zero		1


	//   ....[17]....
        /*095c*/ 	.word	0x00000690
        /*0960*/ 	.word	0x000000ff
        /*0964*/ 	.word	0x000334a8
        /*0968*/ 	.short	0x0100
        /*096a*/ 	.byte	0x08
	.zero		1


	//   ....[18]....
        /*096c*/ 	.word	0x000007e0
        /*0970*/ 	.word	0x000000ff
        /*0974*/ 	.word	0x000334b0
        /*0978*/ 	.short	0x0100
        /*097a*/ 	.byte	0x08
	.zero		1


	//   ....[19]....
        /*097c*/ 	.word	0x000007f0
        /*0980*/ 	.word	0x000000ff
        /*0984*/ 	.word	0x000334c0
        /*0988*/ 	.short	0x0100
        /*098a*/ 	.byte	0x08
	.zero		1


	//   ....[20]....
        /*098c*/ 	.word	0x00000800
        /*0990*/ 	.word	0x000000ff
        /*0994*/ 	.word	0x000334b8
        /*0998*/ 	.short	0x0100
        /*099a*/ 	.byte	0x08
	.zero		1


	//   ....[21]....
        /*099c*/ 	.word	0x00000810
        /*09a0*/ 	.word	0x000000ff
        /*09a4*/ 	.word	0x000334c8
        /*09a8*/ 	.short	0x0100
        /*09aa*/ 	.byte	0x08
	.zero		1


	//   ....[22]....
        /*09ac*/ 	.word	0x00001980
        /*09b0*/ 	.word	0x000000ff
        /*09b4*/ 	.word	0x00033400
        /*09b8*/ 	.short	0x010a
        /*09ba*/ 	.byte	0x2f
	.zero		1


	//   ....[23]....
        /*09bc*/ 	.word	0x00001a20
        /*09c0*/ 	.word	0x00000003
        /*09c4*/ 	.word	0x00033430
        /*09c8*/ 	.short	0x010a
        /*09ca*/ 	.byte	0x3f
	.zero		1


	//   ....[24]....
        /*09cc*/ 	.word	0x00001a70
        /*09d0*/ 	.word	0x00000003
        /*09d4*/ 	.word	0x00033430
        /*09d8*/ 	.short	0x010a
        /*09da*/ 	.byte	0x3f
	.zero		1


	//   ....[25]....
        /*09dc*/ 	.word	0x00002f30
        /*09e0*/ 	.word	0x000000ff
        /*09e4*/ 	.word	0x00000000
        /*09e8*/ 	.short	0x0101
        /*09ea*/ 	.byte	0x07
	.zero		1


	//   ....[26]....
        /*09ec*/ 	.word	0x00005b30
        /*09f0*/ 	.word	0x000000ff
        /*09f4*/ 	.word	0x00033430
        /*09f8*/ 	.short	0x010a
        /*09fa*/ 	.byte	0x06
	.zero		1


	//   ....[27]....
        /*09fc*/ 	.word	0x00005b70
        /*0a00*/ 	.word	0x000000ff
        /*0a04*/ 	.word	0x00033430
        /*0a08*/ 	.short	0x010a
        /*0a0a*/ 	.byte	0x06
	.zero		1


	//   ....[28]....
        /*0a0c*/ 	.word	0x000067c0
        /*0a10*/ 	.word	0x000000ff
        /*0a14*/ 	.word	0x00033450
        /*0a18*/ 	.short	0x010a
        /*0a1a*/ 	.byte	0x06
	.zero		1


	//   ....[29]....
        /*0a1c*/ 	.word	0x00006800
        /*0a20*/ 	.word	0x000000ff
        /*0a24*/ 	.word	0x00033450
        /*0a28*/ 	.short	0x010a
        /*0a2a*/ 	.byte	0x06
	.zero		1


	//   ....[30]....
        /*0a2c*/ 	.word	0x00007170
        /*0a30*/ 	.word	0x000000ff
        /*0a34*/ 	.word	0x00000000
        /*0a38*/ 	.short	0x0101
        /*0a3a*/ 	.byte	0x07
	.zero		1


	//   ....[31]....
        /*0a3c*/ 	.word	0x00008b20
        /*0a40*/ 	.word	0x000000ff
        /*0a44*/ 	.word	0x00000000
        /*0a48*/ 	.short	0x0101
        /*0a4a*/ 	.byte	0x07
	.zero		1


	//   ....[32]....
        /*0a4c*/ 	.word	0x000093d0
        /*0a50*/ 	.word	0x000000ff
        /*0a54*/ 	.word	0x00033450
        /*0a58*/ 	.short	0x010a
        /*0a5a*/ 	.byte	0x10
	.zero		1


	//   ....[33]....
        /*0a5c*/ 	.word	0x00009410
        /*0a60*/ 	.word	0x000000ff
        /*0a64*/ 	.word	0x00033450
        /*0a68*/ 	.short	0x010a
        /*0a6a*/ 	.byte	0x10
	.zero		1


	//   ....[34]....
        /*0a6c*/ 	.word	0x00009c50
        /*0a70*/ 	.word	0x000000ff
        /*0a74*/ 	.word	0x00000000
        /*0a78*/ 	.short	0x0101
        /*0a7a*/ 	.byte	0x04
	.zero		1


	//   ....[35]....
        /*0a7c*/ 	.word	0x0000c030
        /*0a80*/ 	.word	0x00000004
        /*0a84*/ 	.word	0x00000000
        /*0a88*/ 	.short	0x0101
        /*0a8a*/ 	.byte	0x3f
	.zero		1


	//   ....[36]....
        /*0a8c*/ 	.word	0x0000f000
        /*0a90*/ 	.word	0x00000004
        /*0a94*/ 	.word	0x00033480
        /*0a98*/ 	.short	0x010a
        /*0a9a*/ 	.byte	0x3f
	.zero		1


	//   ....[37]....
        /*0a9c*/ 	.word	0x0000f740
        /*0aa0*/ 	.word	0x00000004
        /*0aa4*/ 	.word	0x00033470
        /*0aa8*/ 	.short	0x0107
        /*0aaa*/ 	.byte	0x3f
	.zero		1


	//   ....[38]....
        /*0aac*/ 	.word	0x0000f800
        /*0ab0*/ 	.word	0x00000004
        /*0ab4*/ 	.word	0x00033470
        /*0ab8*/ 	.short	0x0101
        /*0aba*/ 	.byte	0x3f
	.zero		1


	//   ....[39]....
        /*0abc*/ 	.word	0x0000f850
        /*0ac0*/ 	.word	0x00000004
        /*0ac4*/ 	.word	0x00033440
        /*0ac8*/ 	.short	0x010a
        /*0aca*/ 	.byte	0x3f
	.zero		1


	//   ....[40]....
        /*0acc*/ 	.word	0x0000fed0
        /*0ad0*/ 	.word	0x00000004
        /*0ad4*/ 	.word	0x00033430
        /*0ad8*/ 	.short	0x0107
        /*0ada*/ 	.byte	0x3f
	.zero		1


	//   ....[41]....
        /*0adc*/ 	.word	0x0000ffa0
        /*0ae0*/ 	.word	0x00000004
        /*0ae4*/ 	.word	0x00033430
        /*0ae8*/ 	.short	0x0101
        /*0aea*/ 	.byte	0x3f
	.zero		1


	//   ....[42]....
        /*0aec*/ 	.word	0x00010880
        /*0af0*/ 	.word	0x00000012
        /*0af4*/ 	.word	0x00033400
        /*0af8*/ 	.short	0x0107
        /*0afa*/ 	.byte	0x3f
	.zero		1


	//   ....[43]....
        /*0afc*/ 	.word	0x00010980
        /*0b00*/ 	.word	0x00000012
        /*0b04*/ 	.word	0x00033400
        /*0b08*/ 	.short	0x0101
        /*0b0a*/ 	.byte	0x3f
	.zero		1


	//   ....[44]....
        /*0b0c*/ 	.word	0x000109a0
        /*0b10*/ 	.word	0x00000012
        /*0b14*/ 	.word	0x00033420
        /*0b18*/ 	.short	0x010a
        /*0b1a*/ 	.byte	0x3f
	.zero		1


	//   ....[45]....
        /*0b1c*/ 	.word	0x00010ec0
        /*0b20*/ 	.word	0x00000004
        /*0b24*/ 	.word	0x00033480
        /*0b28*/ 	.short	0x010a
        /*0b2a*/ 	.byte	0x3f
	.zero		1


	//   ....[46]....
        /*0b2c*/ 	.word	0x00011400
        /*0b30*/ 	.word	0x00000004
        /*0b34*/ 	.word	0x00033470
        /*0b38*/ 	.short	0x0107
        /*0b3a*/ 	.byte	0x3f
	.zero		1


	//   ....[47]....
        /*0b3c*/ 	.word	0x000114c0
        /*0b40*/ 	.word	0x00000004
        /*0b44*/ 	.word	0x00033470
        /*0b48*/ 	.short	0x0101
        /*0b4a*/ 	.byte	0x3f
	.zero		1


	//   ....[48]....
        /*0b4c*/ 	.word	0x000114f0
        /*0b50*/ 	.word	0x00000004
        /*0b54*/ 	.word	0x00033440
        /*0b58*/ 	.short	0x010a
        /*0b5a*/ 	.byte	0x3f
	.zero		1


	//   ....[49]....
        /*0b5c*/ 	.word	0x00011a00
        /*0b60*/ 	.word	0x00000004
        /*0b64*/ 	.word	0x00033430
        /*0b68*/ 	.short	0x0107
        /*0b6a*/ 	.byte	0x3f
	.zero		1


	//   ....[50]....
        /*0b6c*/ 	.word	0x00011ad0
        /*0b70*/ 	.word	0x00000004
        /*0b74*/ 	.word	0x00033430
        /*0b78*/ 	.short	0x0101
        /*0b7a*/ 	.byte	0x3f
	.zero		1


	//   ....[51]....
        /*0b7c*/ 	.word	0x00011b50
        /*0b80*/ 	.word	0x00000002
        /*0b84*/ 	.word	0x00033470
        /*0b88*/ 	.short	0x010a
        /*0b8a*/ 	.byte	0x3f
	.zero		1


	//   ....[52]....
        /*0b8c*/ 	.word	0x00011be0
        /*0b90*/ 	.word	0x00000002
        /*0b94*/ 	.word	0x00033460
        /*0b98*/ 	.short	0x010a
        /*0b9a*/ 	.byte	0x3f
	.zero		1


	//   ....[53]....
        /*0b9c*/ 	.word	0x000126f0
        /*0ba0*/ 	.word	0x00000002
        /*0ba4*/ 	.word	0x00033450
        /*0ba8*/ 	.short	0x0101
        /*0baa*/ 	.byte	0x3f
	.zero		1


	//   ....[54]....
        /*0bac*/ 	.word	0x00012780
        /*0bb0*/ 	.word	0x00000002
        /*0bb4*/ 	.word	0x00000000
        /*0bb8*/ 	.short	0x0101
        /*0bba*/ 	.byte	0x3f
	.zero		1


	//   ....[55]....
        /*0bbc*/ 	.word	0x00012940
        /*0bc0*/ 	.word	0x00000000
        /*0bc4*/ 	.word	0x00033470
        /*0bc8*/ 	.short	0x010a
        /*0bca*/ 	.byte	0x3f
	.zero		1


	//   ....[56]....
        /*0bcc*/ 	.word	0x000129c0
        /*0bd0*/ 	.word	0x00000000
        /*0bd4*/ 	.word	0x00033460
        /*0bd8*/ 	.short	0x010a
        /*0bda*/ 	.byte	0x3f
	.zero		1


	//   ....[57]....
        /*0bdc*/ 	.word	0x000134e0
        /*0be0*/ 	.word	0x00000000
        /*0be4*/ 	.word	0x00033450
        /*0be8*/ 	.short	0x0101
        /*0bea*/ 	.byte	0x3f
	.zero		1


	//   ....[58]....
        /*0bec*/ 	.word	0x000135a0
        /*0bf0*/ 	.word	0x00000000
        /*0bf4*/ 	.word	0x00000000
        /*0bf8*/ 	.short	0x0101
        /*0bfa*/ 	.byte	0x3f
	.zero		1


	//   ....[59]....
        /*0bfc*/ 	.word	0x00013fe0
        /*0c00*/ 	.word	0x00000004
        /*0c04*/ 	.word	0x00033420
        /*0c08*/ 	.short	0x010a
        /*0c0a*/ 	.byte	0x3f
	.zero		1


	//   ....[60]....
        /*0c0c*/ 	.word	0x00014160
        /*0c10*/ 	.word	0x00000005
        /*0c14*/ 	.word	0x00033440
        /*0c18*/ 	.short	0x010a
        /*0c1a*/ 	.byte	0x3f
	.zero		1


	//   ....[61]....
        /*0c1c*/ 	.word	0x00014200
        /*0c20*/ 	.word	0x0000001f
        /*0c24*/ 	.word	0x00033440
        /*0c28*/ 	.short	0x010a
        /*0c2a*/ 	.byte	0x3f
	.zero		1


	//   ....[62]....
        /*0c2c*/ 	.word	0x00014240
        /*0c30*/ 	.word	0x00000005
        /*0c34*/ 	.word	0x00033460
        /*0c38*/ 	.short	0x010a
        /*0c3a*/ 	.byte	0x3f
	.zero		1


	//   ....[63]....
        /*0c3c*/ 	.word	0x00014280
        /*0c40*/ 	.word	0x0000001f
        /*0c44*/ 	.word	0x00033460
        /*0c48*/ 	.short	0x010a
        /*0c4a*/ 	.byte	0x3f
	.zero		1


	//   ....[64]....
        /*0c4c*/ 	.word	0x000142c0
        /*0c50*/ 	.word	0x00000005
        /*0c54*/ 	.word	0x00033480
        /*0c58*/ 	.short	0x010a
        /*0c5a*/ 	.byte	0x3f
	.zero		1


	//   ....[65]....
        /*0c5c*/ 	.word	0x00014300
        /*0c60*/ 	.word	0x0000001f
        /*0c64*/ 	.word	0x00033480
        /*0c68*/ 	.short	0x010a
        /*0c6a*/ 	.byte	0x3f
	.zero		1


	//   ....[66]....
        /*0c6c*/ 	.word	0x00014370
        /*0c70*/ 	.word	0x00000003
        /*0c74*/ 	.word	0x00033400
        /*0c78*/ 	.short	0x010a
        /*0c7a*/ 	.byte	0x3f
	.zero		1


	//   ....[67]....
        /*0c7c*/ 	.word	0x000143c0
        /*0c80*/ 	.word	0x00000003
        /*0c84*/ 	.word	0x00033430
        /*0c88*/ 	.short	0x010a
        /*0c8a*/ 	.byte	0x3f
	.zero		1


	//   ....[68]....
        /*0c8c*/ 	.word	0x00014420
        /*0c90*/ 	.word	0x00000008
        /*0c94*/ 	.word	0x00033430
        /*0c98*/ 	.short	0x010a
        /*0c9a*/ 	.byte	0x3f
	.zero		1


	//   ....[69]....
        /*0c9c*/ 	.word	0x00014480
        /*0ca0*/ 	.word	0x00000008
        /*0ca4*/ 	.word	0x00033450
        /*0ca8*/ 	.short	0x010a
        /*0caa*/ 	.byte	0x3f
	.zero		1


	//   ....[70]....
        /*0cac*/ 	.word	0x000144e0
        /*0cb0*/ 	.word	0x00000003
        /*0cb4*/ 	.word	0x00033450
        /*0cb8*/ 	.short	0x010a
        /*0cba*/ 	.byte	0x3f
	.zero		1


	//   ....[71]....
        /*0cbc*/ 	.word	0x000145f0
        /*0cc0*/ 	.word	0x00000004
        /*0cc4*/ 	.word	0x00033480
        /*0cc8*/ 	.short	0x010a
        /*0cca*/ 	.byte	0x3f
	.zero		1


	//   ....[72]....
        /*0ccc*/ 	.word	0x00014e80
        /*0cd0*/ 	.word	0x00000004
        /*0cd4*/ 	.word	0x00033440
        /*0cd8*/ 	.short	0x010a
        /*0cda*/ 	.byte	0x3f
	.zero		1


	//   ....[73]....
        /*0cdc*/ 	.word	0x00015b10
        /*0ce0*/ 	.word	0x00000012
        /*0ce4*/ 	.word	0x00033420
        /*0ce8*/ 	.short	0x010a
        /*0cea*/ 	.byte	0x3f
	.zero		1


	//   ....[74]....
        /*0cec*/ 	.word	0x00015b60
        /*0cf0*/ 	.word	0x00000004
        /*0cf4*/ 	.word	0x00033480
        /*0cf8*/ 	.short	0x010a
        /*0cfa*/ 	.byte	0x3f
	.zero		1


	//   ....[75]....
        /*0cfc*/ 	.word	0x000161b0
        /*0d00*/ 	.word	0x00000004
        /*0d04*/ 	.word	0x00033440
        /*0d08*/ 	.short	0x010a
        /*0d0a*/ 	.byte	0x3f
	.zero		1


	//   ....[76]....
        /*0d0c*/ 	.word	0x000167e0
        /*0d10*/ 	.word	0x00000002
        /*0d14*/ 	.word	0x00033470
        /*0d18*/ 	.short	0x010a
        /*0d1a*/ 	.byte	0x3f
	.zero		1


	//   ....[77]....
        /*0d1c*/ 	.word	0x00016830
        /*0d20*/ 	.word	0x00000002
        /*0d24*/ 	.word	0x00033460
        /*0d28*/ 	.short	0x010a
        /*0d2a*/ 	.byte	0x3f
	.zero		1


	//   ....[78]....
        /*0d2c*/ 	.word	0x00016880
        /*0d30*/ 	.word	0x00000000
        /*0d34*/ 	.word	0x00033470
        /*0d38*/ 	.short	0x010a
        /*0d3a*/ 	.byte	0x3f
	.zero		1


	//   ....[79]....
        /*0d3c*/ 	.word	0x000168d0
        /*0d40*/ 	.word	0x00000000
        /*0d44*/ 	.word	0x00033460
        /*0d48*/ 	.short	0x010a
        /*0d4a*/ 	.byte	0x3f
	.zero		1


	//   ....[80]....
        /*0d4c*/ 	.word	0x00016920
        /*0d50*/ 	.word	0x00000004
        /*0d54*/ 	.word	0x00033420
        /*0d58*/ 	.short	0x010a
        /*0d5a*/ 	.byte	0x3f
	.zero		1


	//   ....[81]....
        /*0d5c*/ 	.word	0x00016ac0
        /*0d60*/ 	.word	0x00000005
        /*0d64*/ 	.word	0x00033440
        /*0d68*/ 	.short	0x010a
        /*0d6a*/ 	.byte	0x3f
	.zero		1


	//   ....[82]....
        /*0d6c*/ 	.word	0x00016b10
        /*0d70*/ 	.word	0x0000001f
        /*0d74*/ 	.word	0x00033440
        /*0d78*/ 	.short	0x010a
        /*0d7a*/ 	.byte	0x3f
	.zero		1


	//   ....[83]....
        /*0d7c*/ 	.word	0x00016b60
        /*0d80*/ 	.word	0x00000005
        /*0d84*/ 	.word	0x00033460
        /*0d88*/ 	.short	0x010a
        /*0d8a*/ 	.byte	0x3f
	.zero		1


	//   ....[84]....
        /*0d8c*/ 	.word	0x00016bb0
        /*0d90*/ 	.word	0x0000001f
        /*0d94*/ 	.word	0x00033460
        /*0d98*/ 	.short	0x010a
        /*0d9a*/ 	.byte	0x3f
	.zero		1


	//   ....[85]....
        /*0d9c*/ 	.word	0x00016c00
        /*0da0*/ 	.word	0x00000005
        /*0da4*/ 	.word	0x00033480
        /*0da8*/ 	.short	0x010a
        /*0daa*/ 	.byte	0x3f
	.zero		1


	//----- nvinfo : EIATTR_NUM_MBARRIERS
	.align		4
.L_636:
        /*0dac*/ 	.byte	0x03, 0x38
        /*0dae*/ 	.short	0x0016


	//----- nvinfo : EIATTR_EXIT_INSTR_OFFSETS
	.align		4
        /*0db0*/ 	.byte	0x04, 0x1c
        /*0db2*/ 	.short	(.L_638 - .L_637)


	//   ....[0]....
.L_637:
        /*0db4*/ 	.word	0x000009c0


	//   ....[1]....
        /*0db8*/ 	.word	0x0000d1a0


	//   ....[2]....
        /*0dbc*/ 	.word	0x00014350


	//----- nvinfo : EIATTR_MAX_THREADS
	.align		4
.L_638:
        /*0dc0*/ 	.byte	0x04, 0x05
        /*0dc2*/ 	.short	(.L_640 - .L_639)
.L_639:
        /*0dc4*/ 	.word	0x00000180
        /*0dc8*/ 	.word	0x00000001
        /*0dcc*/ 	.word	0x00000001


	//----- nvinfo : EIATTR_CRS_STACK_SIZE
	.align		4
.L_640:
        /*0dd0*/ 	.byte	0x04, 0x1e
        /*0dd2*/ 	.short	(.L_642 - .L_641)
.L_641:
        /*0dd4*/ 	.word	0x00000000


	//----- nvinfo : EIATTR_CBANK_PARAM_SIZE
	.align		4
.L_642:
        /*0dd8*/ 	.byte	0x03, 0x19
        /*0dda*/ 	.short	0x0af0


	//----- nvinfo : EIATTR_PARAM_CBANK
	.align		4
        /*0ddc*/ 	.byte	0x04, 0x0a
        /*0dde*/ 	.short	(.L_644 - .L_643)
	.align		4
.L_643:
        /*0de0*/ 	.word	index@(.nv.constant0._ZN7cutlass13device_kernelIN5flash11enable_sm90INS1_16FlashAttnFwdSm90INS1_25CollectiveMainloopFwdSm90ILi2EN4cute5tupleIJNS5_1CILi1EEES8_S8_EEENS6_IJNS7_ILi128EEENS7_ILi160EEENS7_ILi192EEEEEELi192ENS_12float_e4m3_tEfNS_4arch4Sm90ELb0ELb0ELb1ELb1ELb1ELb0ELb0ELb1ELb1ELb1ELb0ELb0EEENS1_21CollectiveEpilogueFwdINS6_IJSA_SC_SB_EEES9_NS_10bfloat16_tESG_Li256ELb1ELb1ELb0ELb1EEENS1_36VarlenDynamicPersistentTileSchedulerILi128ELi160ELi256ELi128ELb0ELb1ELb1ELb0ELb1ELb1EEEEEEEEEvNT_6ParamsE)
        /*0de4*/ 	.short	0x0210
        /*0de6*/ 	.short	0x0af0


	//----- nvinfo : EIATTR_SW_WAR
	.align		4
.L_644:
        /*0de8*/ 	.byte	0x04, 0x36
        /*0dea*/ 	.short	(.L_646 - .L_645)
.L_645:
        /*0dec*/ 	.word	0x00000008
.L_646:


//--------------------- .nv.info._ZN7cutlass13device_kernelIN5flash11enable_sm90INS1_16FlashAttnFwdSm90INS1_25CollectiveMainloopFwdSm90ILi2EN4cute5tupleIJNS5_1CILi1EEES8_S8_EEENS6_IJNS7_ILi128EEENS7_ILi160EEENS7_ILi192EEEEEELi192ENS_12float_e4m3_tEfNS_4arch4Sm90ELb0ELb0ELb1ELb1ELb1ELb1ELb0ELb1ELb1ELb1ELb0ELb0EEENS1_21CollectiveEpilogueFwdINS6_IJSA_SC_SB_EEES9_NS_10bfloat16_tESG_Li256ELb1ELb1ELb0ELb1EEENS1_36VarlenDynamicPersistentTileSchedulerILi128ELi160ELi256ELi128ELb0ELb1ELb1ELb0ELb1ELb1EEEEEEEEEvNT_6ParamsE --------------------------
	.section	.nv.info._ZN7cutlass13device_kernelIN5flash11enable_sm90INS1_16FlashAttnFwdSm90INS1_25CollectiveMainloopFwdSm90ILi2EN4cute5tupleIJNS5_1CILi1EEES8_S8_EEENS6_IJNS7_ILi128EEENS7_ILi160EEENS7_ILi192EEEEEELi192ENS_12float_e4m3_tEfNS_4arch4Sm90ELb0ELb0ELb1ELb1ELb1ELb1ELb0ELb1ELb1ELb1ELb0ELb0EEENS1_21CollectiveEpilogueFwdINS6_IJSA_SC_SB_EEES9_NS_10bfloat16_tESG_Li256ELb1ELb1ELb0ELb1EEENS1_36VarlenDynamicPersistentTileSchedulerILi128ELi160ELi256ELi128ELb0ELb1ELb1ELb0ELb1ELb1EEEEEEEEEvNT_6ParamsE,"",@"SHT_CUDA_INFO"
	.sectionflags	@""
	.align	4


	//----- nvinfo : EIATTR_CUDA_API_VERSION
	.align		4
        /*0000*/ 	.byte	0x04, 0x37
        /*0002*/ 	.short	(.L_648 - .L_647)
.L_647:
        /*0004*/ 	.word	0x00000082


	//----- nvinfo : EIATTR_KPARAM_INFO
	.align		4
.L_648:
        /*0008*/ 	.byte	0x04, 0x17
        /*000a*/ 	.short	(.L_650 - .L_649)
.L_649:
        /*000c*/ 	.word	0x00000000
        /*0010*/ 	.short	0x0000
        /*0012*/ 	.short	0x0070
        /*0014*/ 	.byte	0x00, 0xf0, 0x01, 0x2a


	//----- nvinfo : EIATTR_SPARSE_MMA_MASK
	.align		4
.L_650:
        /*0018*/ 	.byte	0x03, 0x50
        /*001a*/ 	.short	0x0000


	//----- nvinfo : EIATTR_MAXREG_COUNT
	.align		4
        /*001c*/ 	.byte	0x03, 0x1b
        /*001e*/ 	.short	0x00a8


	//----- nvinfo : EIATTR_NUM_BARRIERS
	.align		4
        /*0020*/ 	.byte	0x02, 0x4c
        /*0022*/ 	.byte	0x10
	.zero		1


	//----- nvinfo : EIATTR_EXTERNS
	.align		4
        /*0024*/ 	.byte	0x04, 0x0f
        /*0026*/ 	.short	(.L_652 - .L_651)


	//   ....[0]....
	.align		4
.L_651:
        /*0028*/ 	.word	index@(__assertfail)


	//----- nvinfo : EIATTR_ANNOTATIONS
	.align		4
.L_652:
        /*002c*/ 	.byte	0x04, 0x55
        /*002e*/ 	.short	(.L_654 - .L_653)


	//   ....[0]....
.L_653:
        /* <DEDUP_REMOVED lines=103> */


	//----- nvinfo : EIATTR_MERCURY_ISA_VERSION
	.align		4
.L_654:
        /*0688*/ 	.byte	0x03, 0x5f
        /*068a*/ 	.short	0x0101


	//----- nvinfo : EIATTR_UNUSED_LOAD_BYTE_OFFSET
	.align		4
        /*068c*/ 	.byte	0x04, 0x44
        /*068e*/ 	.short	(.L_656 - .L_655)


	//   ....[0]....
.L_655:
        /*0690*/ 	.word	0x00000a80
        /*0694*/ 	.word	0x0000fff0


	//   ....[1]....
        /*0698*/ 	.word	0x000212f0
        /*069c*/ 	.word	0x0000fff0


	//----- nvinfo : EIATTR_INT_WARP_WIDE_INSTR_OFFSETS
	.align		4
.L_656:
        /*06a0*/ 	.byte	0x04, 0x31
        /*06a2*/ 	.short	(.L_658 - .L_657)


	//   ....[0]....
.L_657:
        /*06a4*/ 	.word	0x00000130


	//   ....[1]....
        /*06a8*/ 	.word	0x00000170


	//   ....[2]....
        /*06ac*/ 	.word	0x000001e0


	//   ....[3]....
        /*06b0*/ 	.word	0x00026e70


	//   ....[4]....
        /*06b4*/ 	.word	0x00026f00


	//   ....[5]....
        /*06b8*/ 	.word	0x0002b610


	//   ....[6]....
        /*06bc*/ 	.word	0x0002b6a0


	//----- nvinfo : EIATTR_COOP_GROUP_MASK_REGIDS
	.align		4
.L_658:
        /*06c0*/ 	.byte	0x04, 0x29
        /*06c2*/ 	.short	(.L_660 - .L_659)


	//   ....[0]....
.L_659:
        /*06c4*/ 	.word	0xffffffff


	//   ....[1]....
        /*06c8*/ 	.word	0xffffffff


	//   ....[2]....
        /*06cc*/ 	.word	0xffffffff


	//   ....[3]....
        /*06d0*/ 	.word	0xffffffff


	//   ....[4]....
        /*06d4*/ 	.word	0xffffffff


	//   ....[5]....
        /*06d8*/ 	.word	0xffffffff


	//   ....[6]....
        /*06dc*/ 	.word	0xffffffff


	//   ....[7]....
        /*06e0*/ 	.word	0xffffffff


	//   ....[8]....
        /*06e4*/ 	.word	0xffffffff


	//   ....[9]....
        /*06e8*/ 	.word	0xffffffff


	//   ....[10]....
        /*06ec*/ 	.word	0xffffffff


	//   ....[11]....
        /*06f0*/ 	.word	0xffffffff


	//   ....[12]....
        /*06f4*/ 	.word	0xffffffff


	//   ....[13]....
        /*06f8*/ 	.word	0xffffffff


	//   ....[14]....
        /*06fc*/ 	.word	0xffffffff


	//   ....[15]....
        /*0700*/ 	.word	0xffffffff


	//   ....[16]....
        /*0704*/ 	.word	0xffffffff


	//   ....[17]....
        /*0708*/ 	.word	0xffffffff


	//   ....[18]....
        /*070c*/ 	.word	0xffffffff


	//   ....[19]....
        /*0710*/ 	.word	0xffffffff


	//   ....[20]....
        /*0714*/ 	.word	0xffffffff


	//   ....[21]....
        /*0718*/ 	.word	0xffffffff


	//   ....[22]....
        /*071c*/ 	.word	0xffffffff


	//   ....[23]....
        /*0720*/ 	.word	0xffffffff


	//   ....[24]....
        /*0724*/ 	.word	0xffffffff


	//   ....[25]....
        /*0728*/ 	.word	0xffffffff


	//   ....[26]....
        /*072c*/ 	.word	0xffffffff


	//   ....[27]....
        /*0730*/ 	.word	0xffffffff


	//   ....[28]....
        /*0734*/ 	.word	0xffffffff


	//   ....[29]....
        /*0738*/ 	.word	0xffffffff


	//   ....[30]....
        /*073c*/ 	.word	0xffffffff


	//   ....[31]....
        /*0740*/ 	.word	0xffffffff


	//   ....[32]....
        /*0744*/ 	.word	0xffffffff


	//   ....[33]....
        /*0748*/ 	.word	0xffffffff


	//   ....[34]....
        /*074c*/ 	.word	0xffffffff


	//   ....[35]....
        /*0750*/ 	.word	0xffffffff


	//   ....[36]....
        /*0754*/ 	.word	0xffffffff


	//   ....[37]....
        /*0758*/ 	.word	0xffffffff


	//   ....[38]....
        /*075c*/ 	.word	0xffffffff


	//   ....[39]....
        /*0760*/ 	.word	0xffffffff


	//   ....[40]....
        /*0764*/ 	.word	0xffffffff


	//   ....[41]....
        /*0768*/ 	.word	0xffffffff


	//   ....[42]....
        /*076c*/ 	.word	0xffffffff


	//   ....[43]....
        /*0770*/ 	.word	0xffffffff


	//   ....[44]....
        /*0774*/ 	.word	0xffffffff


	//   ....[45]....
        /*0778*/ 	.word	0xffffffff


	//   ....[46]....
        /*077c*/ 	.word	0xffffffff


	//   ....[47]....
        /*0780*/ 	.word	0xffffffff


	//   ....[48]....
        /*0784*/ 	.word	0xffffffff


	//   ....[49]....
        /*0788*/ 	.word	0xffffffff


	//   ....[50]....
        /*078c*/ 	.word	0xffffffff


	//   ....[51]....
        /*0790*/ 	.word	0xffffffff


	//   ....[52]....
        /*0794*/ 	.word	0xffffffff


	//   ....[53]....
        /*0798*/ 	.word	0xffffffff


	//   ....[54]....
        /*079c*/ 	.word	0xffffffff


	//   ....[55]....
        /*07a0*/ 	.word	0xffffffff


	//   ....[56]....
        /*07a4*/ 	.word	0xffffffff


	//   ....[57]....
        /*07a8*/ 	.word	0xffffffff


	//   ....[58]....
        /*07ac*/ 	.word	0xffffffff


	//   ....[59]....
        /*07b0*/ 	.word	0xffffffff


	//   ....[60]....
        /*07b4*/ 	.word	0xffffffff


	//   ....[61]....
        /*07b8*/ 	.word	0xffffffff


	//   ....[62]....
        /*07bc*/ 	.word	0xffffffff


	//   ....[63]....
        /*07c0*/ 	.word	0xffffffff


	//   ....[64]....
        /*07c4*/ 	.word	0xffffffff


	//   ....[65]....
        /*07c8*/ 	.word	0xffffffff


	//   ....[66]....
        /*07cc*/ 	.word	0xffffffff


	//   ....[67]....
        /*07d0*/ 	.word	0xffffffff


	//   ....[68]....
        /*07d4*/ 	.word	0xffffffff


	//   ....[69]....
        /*07d8*/ 	.word	0xffffffff


	//   ....[70]....
        /*07dc*/ 	.word	0xffffffff


	//   ....[71]....
        /*07e0*/ 	.word	0xffffffff


	//   ....[72]....
        /*07e4*/ 	.word	0xffffffff


	//   ....[73]....
        /*07e8*/ 	.word	0xffffffff


	//   ....[74]....
        /*07ec*/ 	.word	0xffffffff


	//   ....[75]....
        /*07f0*/ 	.word	0xffffffff


	//   ....[76]....
        /*07f4*/ 	.word	0xffffffff


	//   ....[77]....
        /*07f8*/ 	.word	0xffffffff


	//   ....[78]....
        /*07fc*/ 	.word	0xffffffff


	//   ....[79]....
        /*0800*/ 	.word	0xffffffff


	//   ....[80]....
        /*0804*/ 	.word	0xffffffff


	//   ....[81]....
        /*0808*/ 	.word	0xffffffff


	//   ....[82]....
        /*080c*/ 	.word	0xffffffff


	//   ....[83]....
        /*0810*/ 	.word	0xffffffff


	//   ....[84]....
        /*0814*/ 	.word	0xffffffff


	//   ....[85]....
        /*0818*/ 	.word	0xffffffff


	//   ....[86]....
        /*081c*/ 	.word	0xffffffff


	//   ....[87]....
        /*0820*/ 	.word	0xffffffff


	//   ....[88]....
        /*0824*/ 	.word	0xffffffff


	//   ....[89]....
        /*0828*/ 	.word	0xffffffff


	//   ....[90]....
        /*082c*/ 	.word	0xffffffff


	//   ....[91]....
        /*0830*/ 	.word	0xffffffff


	//   ....[92]....
        /*0834*/ 	.word	0xffffffff


	//   ....[93]....
        /*0838*/ 	.word	0xffffffff


	//   ....[94]....
        /*083c*/ 	.word	0xffffffff


	//   ....[95]....
        /*0840*/ 	.word	0xffffffff


	//   ....[96]....
        /*0844*/ 	.word	0xffffffff


	//   ....[97]....
        /*0848*/ 	.word	0xffffffff


	//   ....[98]....
        /*084c*/ 	.word	0xffffffff


	//   ....[99]....
        /*0850*/ 	.word	0xffffffff


	//   ....[100]....
        /*0854*/ 	.word	0xffffffff


	//   ....[101]....
        /*0858*/ 	.word	0xffffffff


	//   ....[102]....
        /*085c*/ 	.word	0xffffffff


	//   ....[103]....
        /*0860*/ 	.word	0xffffffff


	//   ....[104]....
        /*0864*/ 	.word	0xffffffff


	//   ....[105]....
        /*0868*/ 	.word	0xffffffff


	//   ....[106]....
        /*086c*/ 	.word	0xffffffff


	//   ....[107]....
        /*0870*/ 	.word	0xffffffff


	//   ....[108]....
        /*0874*/ 	.word	0xffffffff


	//   ....[109]....
        /*0878*/ 	.word	0xffffffff


	//   ....[110]....
        /*087c*/ 	.word	0xffffffff


	//   ....[111]....
        /*0880*/ 	.word	0xffffffff


	//   ....[112]....
        /*0884*/ 	.word	0xffffffff


	//   ....[113]....
        /*0888*/ 	.word	0xffffffff


	//   ....[114]....
        /*088c*/ 	.word	0xffffffff


	//   ....[115]....
        /*0890*/ 	.word	0xffffffff


	//   ....[116]....
        /*0894*/ 	.word	0xffffffff


	//   ....[117]....
        /*0898*/ 	.word	0xffffffff


	//   ....[118]....
        /*089c*/ 	.word	0xffffffff


	//   ....[119]....
        /*08a0*/ 	.word	0xffffffff


	//   ....[120]....
        /*08a4*/ 	.word	0xffffffff


	//   ....[121]....
        /*08a8*/ 	.word	0xffffffff


	//   ....[122]....
        /*08ac*/ 	.word	0xffffffff


	//   ....[123]....
        /*08b0*/ 	.word	0xffffffff


	//   ....[124]....
        /*08b4*/ 	.word	0xffffffff


	//   ....[125]....
        /*08b8*/ 	.word	0xffffffff


	//   ....[126]....
        /*08bc*/ 	.word	0xffffffff


	//   ....[127]....
        /*08c0*/ 	.word	0xffffffff


	//   ....[128]....
        /*08c4*/ 	.word	0xffffffff


	//   ....[129]....
        /*08c8*/ 	.word	0xffffffff


	//   ....[130]....
        /*08cc*/ 	.word	0xffffffff


	//   ....[131]....
        /*08d0*/ 	.word	0xffffffff


	//   ....[132]....
        /*08d4*/ 	.word	0xffffffff


	//   ....[133]....
        /*08d8*/ 	.word	0xffffffff


	//   ....[134]....
        /*08dc*/ 	.word	0xffffffff


	//   ....[135]....
        /*08e0*/ 	.word	0xffffffff


	//   ....[136]....
        /*08e4*/ 	.word	0xffffffff


	//   ....[137]....
        /*08e8*/ 	.word	0xffffffff


	//   ....[138]....
        /*08ec*/ 	.word	0xffffffff


	//   ....[139]....
        /*08f0*/ 	.word	0xffffffff


	//   ....[140]....
        /*08f4*/ 	.word	0xffffffff


	//   ....[141]....
        /*08f8*/ 	.word	0xffffffff


	//   ....[142]....
        /*08fc*/ 	.word	0xffffffff


	//   ....[143]....
        /*0900*/ 	.word	0xffffffff


	//   ....[144]....
        /*0904*/ 	.word	0xffffffff


	//   ....[145]....
        /*0908*/ 	.word	0xffffffff


	//   ....[146]....
        /*090c*/ 	.word	0xffffffff


	//   ....[147]....
        /*0910*/ 	.word	0xffffffff


	//   ....[148]....
        /*0914*/ 	.word	0xffffffff


	//   ....[149]....
        /*0918*/ 	.word	0xffffffff


	//   ....[150]....
        /*091c*/ 	.word	0xffffffff


	//   ....[151]....
        /*0920*/ 	.word	0xffffffff


	//   ....[152]....
        /*0924*/ 	.word	0xffffffff


	//   ....[153]....
        /*0928*/ 	.word	0xffffffff


	//   ....[154]....
        /*092c*/ 	.word	0xffffffff


	//   ....[155]....
        /*0930*/ 	.word	0xffffffff


	//   ....[156]....
        /*0934*/ 	.word	0xffffffff


	//   ....[157]....
        /*0938*/ 	.word	0xffffffff


	//   ....[158]....
        /*093c*/ 	.word	0xffffffff


	//   ....[159]....
        /*0940*/ 	.word	0xffffffff


	//   ....[160]....
        /*0944*/ 	.word	0xffffffff


	//   ....[161]....
        /*0948*/ 	.word	0xffffffff


	//   ....[162]....
        /*094c*/ 	.word	0xffffffff


	//   ....[163]....
        /*0950*/ 	.word	0xffffffff


	//   ....[164]....
        /*0954*/ 	.word	0xffffffff


	//   ....[165]....
        /*0958*/ 	.word	0xffffffff


	//   ....[166]....
        /*095c*/ 	.word	0xffffffff


	//   ....[167]....
        /*0960*/ 	.word	0xffffffff


	//   ....[168]....
        /*0964*/ 	.word	0xffffffff


	//   ....[169]....
        /*0968*/ 	.word	0xffffffff


	//   ....[170]....
        /*096c*/ 	.word	0xffffffff


	//   ....[171]....
        /*0970*/ 	.word	0xffffffff


	//   ....[172]....
        /*0974*/ 	.word	0xffffffff


	//   ....[173]....
        /*0978*/ 	.word	0xffffffff


	//   ....[174]....
        /*097c*/ 	.word	0xffffffff


	//   ....[175]....
        /*0980*/ 	.word	0xffffffff


	//   ....[176]....
        /*0984*/ 	.word	0xffffffff


	//   ....[177]....
        /*0988*/ 	.word	0xffffffff


	//   ....[178]....
        /*098c*/ 	.word	0xffffffff


	//   ....[179]....
        /*0990*/ 	.word	0xffffffff


	//   ....[180]....
        /*0994*/ 	.word	0xffffffff


	//   ....[181]....
        /*0998*/ 	.word	0xffffffff


	//   ....[182]....
        /*099c*/ 	.word	0xffffffff


	//   ....[183]....
        /*09a0*/ 	.word	0xffffffff


	//   ....[184]....
        /*09a4*/ 	.word	0xffffffff


	//   ....[185]....
        /*09a8*/ 	.word	0xffffffff


	//   ....[186]....
        /*09ac*/ 	.word	0xffffffff


	//   ....[187]....
        /*09b0*/ 	.word	0xffffffff


	//   ....[188]....
        /*09b4*/ 	.word	0xffffffff


	//   ....[189]....
        /*09b8*/ 	.word	0xffffffff


	//   ....[190]....
        /*09bc*/ 	.word	0xffffffff


	//   ....[191]....
        /*09c0*/ 	.word	0xffffffff


	//   ....[192]....
        /*09c4*/ 	.word	0xffffffff


	//   ....[193]....
        /*09c8*/ 	.word	0xffffffff


	//   ....[194]....
        /*09cc*/ 	.word	0xffffffff


	//   ....[195]....
        /*09d0*/ 	.word	0x0500000f


	//   ....[196]....
        /*09d4*/ 	.word	0x0500000f


	//   ....[197]....
        /*09d8*/ 	.word	0x0500000f


	//   ....[198]....
        /*09dc*/ 	.word	0x0500000f


	//   ....[199]....
        /*09e0*/ 	.word	0x0500000f


	//   ....[200]....
        /*09e4*/ 	.word	0x0500000f


	//   ....[201]....
        /*09e8*/ 	.word	0x0500000f


	//   ....[202]....
        /*09ec*/ 	.word	0x0500000f


	//   ....[203]....
        /*09f0*/ 	.word	0x0500000f


	//   ....[204]....
        /*09f4*/ 	.word	0x0500000f


	//   ....[205]....
        /*09f8*/ 	.word	0x0500000f


	//   ....[206]....
        /*09fc*/ 	.word	0x0500000f


	//   ....[207]....
        /*0a00*/ 	.word	0x0500000f


	//   ....[208]....
        /*0a04*/ 	.word	0x0500000f


	//   ....[209]....
        /*0a08*/ 	.word	0x0500000f


	//   ....[210]....
        /*0a0c*/ 	.word	0x0500000f


	//   ....[211]....
        /*0a10*/ 	.word	0x0500000f


	//   ....[212]....
        /*0a14*/ 	.word	0x0500000f


	//   ....[213]....
        /*0a18*/ 	.word	0x0500000f


	//   ....[214]....
        /*0a1c*/ 	.word	0x0500000f


	//   ....[215]....
        /*0a20*/ 	.word	0x0500000f


	//   ....[216]....
        /*0a24*/ 	.word	0x0500000f


	//   ....[217]....
        /*0a28*/ 	.word	0x0500000f


	//   ....[218]....
        /*0a2c*/ 	.word	0x0500000f


	//   ....[219]....
        /*0a30*/ 	.word	0x0500000f


	//   ....[220]....
        /*0a34*/ 	.word	0x0500000f


	//   ....[221]....
        /*0a38*/ 	.word	0x0500000f


	//   ....[222]....
        /*0a3c*/ 	.word	0x0500000f


	//   ....[223]....
        /*0a40*/ 	.word	0x0500000f


	//   ....[224]....
        /*0a44*/ 	.word	0x0500000f


	//   ....[225]....
        /*0a48*/ 	.word	0x0500000f


	//   ....[226]....
        /*0a4c*/ 	.word	0x0500000f


	//   ....[227]....
        /*0a50*/ 	.word	0x0500000f


	//   ....[228]....
        /*0a54*/ 	.word	0x0500000f


	//   ....[229]....
        /*0a58*/ 	.word	0x0500000f


	//   ....[230]....
        /*0a5c*/ 	.word	0x0500000f


	//   ....[231]....
        /*0a60*/ 	.word	0x0500000f


	//   ....[232]....
        /*0a64*/ 	.word	0x0500000f


	//   ....[233]....
        /*0a68*/ 	.word	0x0500000f


	//   ....[234]....
        /*0a6c*/ 	.word	0x0500000f


	//   ....[235]....
        /*0a70*/ 	.word	0x0500000f


	//   ....[236]....
        /*0a74*/ 	.word	0x0500000f


	//   ....[237]....
        /*0a78*/ 	.word	0x0500000f


	//   ....[238]....
        /*0a7c*/ 	.word	0x0500000f


	//   ....[239]....
        /*0a80*/ 	.word	0x0500000f


	//   ....[240]....
        /*0a84*/ 	.word	0x0500000f


	//   ....[241]....
        /*0a88*/ 	.word	0x0500000f


	//   ....[242]....
        /*0a8c*/ 	.word	0x0500000f


	//   ....[243]....
        /*0a90*/ 	.word	0x0500000f


	//   ....[244]....
        /*0a94*/ 	.word	0x0500000f


	//   ....[245]....
        /*0a98*/ 	.word	0x0500000f


	//   ....[246]....
        /*0a9c*/ 	.word	0x0500000f


	//   ....[247]....
        /*0aa0*/ 	.word	0x0500000f


	//   ....[248]....
        /*0aa4*/ 	.word	0x0500000f


	//   ....[249]....
        /*0aa8*/ 	.word	0x0500000f


	//   ....[250]....
        /*0aac*/ 	.word	0x0500000f


	//   ....[251]....
        /*0ab0*/ 	.word	0x0500000f


	//   ....[252]....
        /*0ab4*/ 	.word	0x0500000f


	//   ....[253]....
        /*0ab8*/ 	.word	0x0500000f


	//   ....[254]....
        /*0abc*/ 	.word	0x0500000f


	//   ....[255]....
        /*0ac0*/ 	.word	0x0500000f


	//   ....[0]....
        /*0ac4*/ 	.word	0x0500000f


	//   ....[1]....
        /*0ac8*/ 	.word	0x0500000f


	//   ....[2]....
        /*0acc*/ 	.word	0x0500000f


	//   ....[3]....
        /*0ad0*/ 	.word	0x0500000f


	//   ....[4]....
        /*0ad4*/ 	.word	0x0500000f


	//   ....[5]....
        /*0ad8*/ 	.word	0x0500000f


	//   ....[6]....
        /*0adc*/ 	.word	0x0500000f


	//   ....[7]....
        /*0ae0*/ 	.word	0x0500000f


	//   ....[8]....
        /*0ae4*/ 	.word	0x0500000f


	//   ....[9]....
        /*0ae8*/ 	.word	0x0500000f


	//   ....[10]....
        /*0aec*/ 	.word	0x0500000f


	//   ....[11]....
        /*0af0*/ 	.word	0x0500000f


	//   ....[12]....
        /*0af4*/ 	.word	0x0500000f


	//   ....[13]....
        /*0af8*/ 	.word	0x0500000f


	//   ....[14]....
        /*0afc*/ 	.word	0x0500000f


	//   ....[15]....
        /*0b00*/ 	.word	0x0500000f


	//   ....[16]....
        /*0b04*/ 	.word	0x0500000f


	//   ....[17]....
        /*0b08*/ 	.word	0x0500000f


	//   ....[18]....
        /*0b0c*/ 	.word	0x0500000f


	//   ....[19]....
        /*0b10*/ 	.word	0x0500000f


	//   ....[20]....
        /*0b14*/ 	.word	0x0500000f


	//   ....[21]....
        /*0b18*/ 	.word	0x0500000f


	//   ....[22]....
        /*0b1c*/ 	.word	0x0500000f


	//   ....[23]....
        /*0b20*/ 	.word	0x0500000f


	//   ....[24]....
        /*0b24*/ 	.word	0x0500000f


	//   ....[25]....
        /*0b28*/ 	.word	0x0500000f


	//   ....[26]....
        /*0b2c*/ 	.word	0x0500000f


	//   ....[27]....
        /*0b30*/ 	.word	0x0500000f


	//   ....[28]....
        /*0b34*/ 	.word	0x0500000f


	//   ....[29]....
        /*0b38*/ 	.word	0x0500000f


	//   ....[30]....
        /*0b3c*/ 	.word	0x0500000f


	//   ....[31]....
        /*0b40*/ 	.word	0x0500000f


	//   ....[32]....
        /*0b44*/ 	.word	0x0500000f


	//   ....[33]....
        /*0b48*/ 	.word	0x0500000f


	//   ....[34]....
        /*0b4c*/ 	.word	0x0500000f


	//   ....[35]....
        /*0b50*/ 	.word	0x0500000f


	//   ....[36]....
        /*0b54*/ 	.word	0x0500000f


	//   ....[37]....
        /*0b58*/ 	.word	0x0500000f


	//   ....[38]....
        /*0b5c*/ 	.word	0x0500000f


	//   ....[39]....
        /*0b60*/ 	.word	0x0500000f


	//   ....[40]....
        /*0b64*/ 	.word	0x0500000f


	//   ....[41]....
        /*0b68*/ 	.word	0x0500000f


	//   ....[42]....
        /*0b6c*/ 	.word	0x0500000f


	//   ....[43]....
        /*0b70*/ 	.word	0x0500000f


	//   ....[44]....
        /*0b74*/ 	.word	0x0500000f


	//   ....[45]....
        /*0b78*/ 	.word	0x0500000f


	//   ....[46]....
        /*0b7c*/ 	.word	0x0500000f


	//   ....[47]....
        /*0b80*/ 	.word	0x0500000f


	//   ....[48]....
        /*0b84*/ 	.word	0x0500000f


	//   ....[49]....
        /*0b88*/ 	.word	0x0500000f


	//   ....[50]....
        /*0b8c*/ 	.word	0x0500000f


	//   ....[51]....
        /*0b90*/ 	.word	0x0500000f


	//   ....[52]....
        /*0b94*/ 	.word	0x0500000f


	//   ....[53]....
        /*0b98*/ 	.word	0x0500000f


	//   ....[54]....
        /*0b9c*/ 	.word	0x0500000f


	//   ....[55]....
        /*0ba0*/ 	.word	0x0500000f


	//   ....[56]....
        /*0ba4*/ 	.word	0x0500000f


	//   ....[57]....
        /*0ba8*/ 	.word	0x0500000f


	//   ....[58]....
        /*0bac*/ 	.word	0x0500000f


	//   ....[59]....
        /*0bb0*/ 	.word	0x0500000f


	//   ....[60]....
        /*0bb4*/ 	.word	0x0500000f


	//   ....[61]....
        /*0bb8*/ 	.word	0x0500000f


	//   ....[62]....
        /*0bbc*/ 	.word	0x0500000f


	//   ....[63]....
        /*0bc0*/ 	.word	0x0500000f


	//   ....[64]....
        /*0bc4*/ 	.word	0x0500000f


	//   ....[65]....
        /*0bc8*/ 	.word	0x0500000f


	//   ....[66]....
        /*0bcc*/ 	.word	0x0500000f


	//   ....[67]....
        /*0bd0*/ 	.word	0x0500000f


	//   ....[68]....
        /*0bd4*/ 	.word	0x0500000f


	//   ....[69]....
        /*0bd8*/ 	.word	0x0500000f


	//   ....[70]....
        /*0bdc*/ 	.word	0x0500000f


	//   ....[71]....
        /*0be0*/ 	.word	0x0500000f


	//   ....[72]....
        /*0be4*/ 	.word	0x0500000f


	//   ....[73]....
        /*0be8*/ 	.word	0x0500000f


	//   ....[74]....
        /*0bec*/ 	.word	0x0500000f


	//   ....[75]....
        /*0bf0*/ 	.word	0x0500000f


	//   ....[76]....
        /*0bf4*/ 	.word	0x0500000f


	//   ....[77]....
        /*0bf8*/ 	.word	0x0500000f


	//   ....[78]....
        /*0bfc*/ 	.word	0x0500000f


	//   ....[79]....
        /*0c00*/ 	.word	0x0500000f


	//   ....[80]....
        /*0c04*/ 	.word	0x0500000f


	//   ....[81]....
        /*0c08*/ 	.word	0x0500000f


	//   ....[82]....
        /*0c0c*/ 	.word	0x0500000f


	//   ....[83]....
        /*0c10*/ 	.word	0x0500000f


	//----- nvinfo : EIATTR_COOP_GROUP_INSTR_OFFSETS
	.align		4
.L_660:
        /*0c14*/ 	.byte	0x04, 0x28
        /*0c16*/ 	.short	(.L_662 - .L_661)


	//   ....[0]....
.L_661:
        /*0c18*/ 	.word	0x00000070


	//   ....[1]....
        /*0c1c*/ 	.word	0x00000140


	//   ....[2]....
        /*0c20*/ 	.word	0x00000190


	//   ....[3]....
        /*0c24*/ 	.word	0x000003c0


	//   ....[4]....
        /*0c28*/ 	.word	0x00000520


	//   ....[5]....
        /*0c2c*/ 	.word	0x00000640


	//   ....[6]....
        /*0c30*/ 	.word	0x000007a0


	//   ....[7]....
        /*0c34*/ 	.word	0x00003410


	//   ....[8]....
        /*0c38*/ 	.word	0x00003420


	//   ....[9]....
        /*0c3c*/ 	.word	0x000061f0


	//   ....[10]....
        /*0c40*/ 	.word	0x00006200


	//   ....[11]....
        /*0c44*/ 	.word	0x00009870


	//   ....[12]....
        /*0c48*/ 	.word	0x00009880


	//   ....[13]....
        /*0c4c*/ 	.word	0x0000c850


	//   ....[14]....
        /*0c50*/ 	.word	0x0000c860


	//   ....[15]....
        /*0c54*/ 	.word	0x0000fac0


	//   ....[16]....
        /*0c58*/ 	.word	0x0000fad0


	//   ....[17]....
        /*0c5c*/ 	.word	0x0000fd80


	//   ....[18]....
        /*0c60*/ 	.word	0x0000fd90


	//   ....[19]....
        /*0c64*/ 	.word	0x00010340


	//   ....[20]....
        /*0c68*/ 	.word	0x00010360


	//   ....[21]....
        /*0c6c*/ 	.word	0x000105a0


	//   ....[22]....
        /*0c70*/ 	.word	0x000105c0


	//   ....[23]....
        /*0c74*/ 	.word	0x00010db0


	//   ....[24]....
        /*0c78*/ 	.word	0x000115d0


	//   ....[25]....
        /*0c7c*/ 	.word	0x000115e0


	//   ....[26]....
        /*0c80*/ 	.word	0x000115f0


	//   ....[27]....
        /*0c84*/ 	.word	0x00011600


	//   ....[28]....
        /*0c88*/ 	.word	0x00014c10


	//   ....[29]....
        /*0c8c*/ 	.word	0x00014c20


	//   ....[30]....
        /*0c90*/ 	.word	0x00014c30


	//   ....[31]....
        /*0c94*/ 	.word	0x00014c40


	//   ....[32]....
        /*0c98*/ 	.word	0x0001a880


	//   ....[33]....
        /*0c9c*/ 	.word	0x0001a8c0


	//   ....[34]....
        /*0ca0*/ 	.word	0x0001af70


	//   ....[35]....
        /*0ca4*/ 	.word	0x0001b020


	//   ....[36]....
        /*0ca8*/ 	.word	0x0001e7a0


	//   ....[37]....
        /*0cac*/ 	.word	0x0001e800


	//   ....[38]....
        /*0cb0*/ 	.word	0x0001ebd0


	//   ....[39]....
        /*0cb4*/ 	.word	0x0001ebf0


	//   ....[40]....
        /*0cb8*/ 	.word	0x000208f0


	//   ....[41]....
        /*0cbc*/ 	.word	0x00020950


	//   ....[42]....
        /*0cc0*/ 	.word	0x00020970


	//   ....[43]....
        /*0cc4*/ 	.word	0x00020990


	//   ....[44]....
        /*0cc8*/ 	.word	0x00021c20


	//   ....[45]....
        /*0ccc*/ 	.word	0x00021c80


	//   ....[46]....
        /*0cd0*/ 	.word	0x00021cb0


	//   ....[47]....
        /*0cd4*/ 	.word	0x00021ce0


	//   ....[48]....
        /*0cd8*/ 	.word	0x00021d10


	//   ....[49]....
        /*0cdc*/ 	.word	0x00021d40


	//   ....[50]....
        /*0ce0*/ 	.word	0x00021d70


	//   ....[51]....
        /*0ce4*/ 	.word	0x00021da0


	//   ....[52]....
        /*0ce8*/ 	.word	0x00021dd0


	//   ....[53]....
        /*0cec*/ 	.word	0x00021e00


	//   ....[54]....
        /*0cf0*/ 	.word	0x00021e30


	//   ....[55]....
        /*0cf4*/ 	.word	0x00021e60


	//   ....[56]....
        /*0cf8*/ 	.word	0x00021e90


	//   ....[57]....
        /*0cfc*/ 	.word	0x00021ec0


	//   ....[58]....
        /*0d00*/ 	.word	0x00021ef0


	//   ....[59]....
        /*0d04*/ 	.word	0x00021f20


	//   ....[60]....
        /*0d08*/ 	.word	0x00021f50


	//   ....[61]....
        /*0d0c*/ 	.word	0x00021f80


	//   ....[62]....
        /*0d10*/ 	.word	0x00021fb0


	//   ....[63]....
        /*0d14*/ 	.word	0x00021fe0


	//   ....[64]....
        /*0d18*/ 	.word	0x00022010


	//   ....[65]....
        /*0d1c*/ 	.word	0x00022040


	//   ....[66]....
        /*0d20*/ 	.word	0x00022070


	//   ....[67]....
        /*0d24*/ 	.word	0x000220a0


	//   ....[68]....
        /*0d28*/ 	.word	0x000220d0


	//   ....[69]....
        /*0d2c*/ 	.word	0x00022100


	//   ....[70]....
        /*0d30*/ 	.word	0x00022130


	//   ....[71]....
        /*0d34*/ 	.word	0x00022160


	//   ....[72]....
        /*0d38*/ 	.word	0x00022190


	//   ....[73]....
        /*0d3c*/ 	.word	0x000221c0


	//   ....[74]....
        /*0d40*/ 	.word	0x000221d0


	//   ....[75]....
        /*0d44*/ 	.word	0x000221f0


	//   ....[76]....
        /*0d48*/ 	.word	0x00022210


	//   ....[77]....
        /*0d4c*/ 	.word	0x00022220


	//   ....[78]....
        /*0d50*/ 	.word	0x00022250


	//   ....[79]....
        /*0d54*/ 	.word	0x00022270


	//   ....[80]....
        /*0d58*/ 	.word	0x000222a0


	//   ....[81]....
        /*0d5c*/ 	.word	0x000222c0


	//   ....[82]....
        /*0d60*/ 	.word	0x000222e0


	//   ....[83]....
        /*0d64*/ 	.word	0x00022310


	//   ....[84]....
        /*0d68*/ 	.word	0x00022340


	//   ....[85]....
        /*0d6c*/ 	.word	0x00022360


	//   ....[86]....
        /*0d70*/ 	.word	0x00022390


	//   ....[87]....
        /*0d74*/ 	.word	0x000223c0


	//   ....[88]....
        /*0d78*/ 	.word	0x000223f0


	//   ....[89]....
        /*0d7c*/ 	.word	0x00022420


	//   ....[90]....
        /*0d80*/ 	.word	0x00022450


	//   ....[91]....
        /*0d84*/ 	.word	0x00022460


	//   ....[92]....
        /*0d88*/ 	.word	0x00022c60


	//   ....[93]....
        /*0d8c*/ 	.word	0x00022cc0


	//   ....[94]....
        /*0d90*/ 	.word	0x00022de0


	//   ....[95]....
        /*0d94*/ 	.word	0x00022e60


	//   ....[96]....
        /*0d98*/ 	.word	0x00023430


	//   ....[97]....
        /*0d9c*/ 	.word	0x00023460


	//   ....[98]....
        /*0da0*/ 	.word	0x000235a0


	//   ....[99]....
        /*0da4*/ 	.word	0x000235c0


	//   ....[100]....
        /*0da8*/ 	.word	0x000236c0


	//   ....[101]....
        /*0dac*/ 	.word	0x000236e0


	//   ....[102]....
        /*0db0*/ 	.word	0x000237f0


	//   ....[103]....
        /*0db4*/ 	.word	0x00023810


	//   ....[104]....
        /*0db8*/ 	.word	0x00024130


	//   ....[105]....
        /*0dbc*/ 	.word	0x00024140


	//   ....[106]....
        /*0dc0*/ 	.word	0x000242a0


	//   ....[107]....
        /*0dc4*/ 	.word	0x000242b0


	//   ....[108]....
        /*0dc8*/ 	.word	0x00024400


	//   ....[109]....
        /*0dcc*/ 	.word	0x00024410


	//   ....[110]....
        /*0dd0*/ 	.word	0x00024560


	//   ....[111]....
        /*0dd4*/ 	.word	0x00024570


	//   ....[112]....
        /*0dd8*/ 	.word	0x00024710


	//   ....[113]....
        /*0ddc*/ 	.word	0x000248e0


	//   ....[114]....
        /*0de0*/ 	.word	0x00024910


	//   ....[115]....
        /*0de4*/ 	.word	0x00024940


	//   ....[116]....
        /*0de8*/ 	.word	0x00024970


	//   ....[117]....
        /*0dec*/ 	.word	0x000249a0


	//   ....[118]....
        /*0df0*/ 	.word	0x000249d0


	//   ....[119]....
        /*0df4*/ 	.word	0x00024b40


	//   ....[120]....
        /*0df8*/ 	.word	0x00024b70


	//   ....[121]....
        /*0dfc*/ 	.word	0x00024ba0


	//   ....[122]....
        /*0e00*/ 	.word	0x00024bd0


	//   ....[123]....
        /*0e04*/ 	.word	0x00024c00


	//   ....[124]....
        /*0e08*/ 	.word	0x00024c30


	//   ....[125]....
        /*0e0c*/ 	.word	0x00024cc0


	//   ....[126]....
        /*0e10*/ 	.word	0x00024cf0


	//   ....[127]....
        /*0e14*/ 	.word	0x00024d70


	//   ....[128]....
        /*0e18*/ 	.word	0x000259d0


	//   ....[129]....
        /*0e1c*/ 	.word	0x00027eb0


	//   ....[130]....
        /*0e20*/ 	.word	0x00027ec0


	//   ....[131]....
        /*0e24*/ 	.word	0x00027ff0


	//   ....[132]....
        /*0e28*/ 	.word	0x00028050


	//   ....[133]....
        /*0e2c*/ 	.word	0x00028090


	//   ....[134]....
        /*0e30*/ 	.word	0x000280a0


	//   ....[135]....
        /*0e34*/ 	.word	0x00028100


	//   ....[136]....
        /*0e38*/ 	.word	0x00028110


	//   ....[137]....
        /*0e3c*/ 	.word	0x00028230


	//   ....[138]....
        /*0e40*/ 	.word	0x00028240


	//   ....[139]....
        /*0e44*/ 	.word	0x00028720


	//   ....[140]....
        /*0e48*/ 	.word	0x00028740


	//   ....[141]....
        /*0e4c*/ 	.word	0x00028770


	//   ....[142]....
        /*0e50*/ 	.word	0x000288a0


	//   ....[143]....
        /*0e54*/ 	.word	0x000288b0


	//   ....[144]....
        /*0e58*/ 	.word	0x00028940


	//   ....[145]....
        /*0e5c*/ 	.word	0x00028950


	//   ....[146]....
        /*0e60*/ 	.word	0x00028960


	//   ....[147]....
        /*0e64*/ 	.word	0x00028970


	//   ....[148]....
        /*0e68*/ 	.word	0x00028a50


	//   ....[149]....
        /*0e6c*/ 	.word	0x00029280


	//   ....[150]....
        /*0e70*/ 	.word	0x000292b0


	//   ....[151]....
        /*0e74*/ 	.word	0x000292d0


	//   ....[152]....
        /*0e78*/ 	.word	0x00029370


	//   ....[153]....
        /*0e7c*/ 	.word	0x00029390


	//   ....[154]....
        /*0e80*/ 	.word	0x00029430


	//   ....[155]....
        /*0e84*/ 	.word	0x00029450


	//   ....[156]....
        /*0e88*/ 	.word	0x00029460


	//   ....[157]....
        /*0e8c*/ 	.word	0x00029ed0


	//   ....[158]....
        /*0e90*/ 	.word	0x00029ee0


	//   ....[159]....
        /*0e94*/ 	.word	0x00029ef0


	//   ....[160]....
        /*0e98*/ 	.word	0x00029f50


	//   ....[161]....
        /*0e9c*/ 	.word	0x00029f90


	//   ....[162]....
        /*0ea0*/ 	.word	0x00029fa0


	//   ....[163]....
        /*0ea4*/ 	.word	0x0002a000


	//   ....[164]....
        /*0ea8*/ 	.word	0x0002a030


	//   ....[165]....
        /*0eac*/ 	.word	0x0002a070


	//   ....[166]....
        /*0eb0*/ 	.word	0x0002a0d0


	//   ....[167]....
        /*0eb4*/ 	.word	0x0002a580


	//   ....[168]....
        /*0eb8*/ 	.word	0x0002a590


	//   ....[169]....
        /*0ebc*/ 	.word	0x0002a5a0


	//   ....[170]....
        /*0ec0*/ 	.word	0x0002a5b0


	//   ....[171]....
        /*0ec4*/ 	.word	0x0002a610


	//   ....[172]....
        /*0ec8*/ 	.word	0x0002a620


	//   ....[173]....
        /*0ecc*/ 	.word	0x0002a680


	//   ....[174]....
        /*0ed0*/ 	.word	0x0002a6b0


	//   ....[175]....
        /*0ed4*/ 	.word	0x0002a6f0


	//   ....[176]....
        /*0ed8*/ 	.word	0x0002a750


	//   ....[177]....
        /*0edc*/ 	.word	0x0002c550


	//   ....[178]....
        /*0ee0*/ 	.word	0x0002c580


	//   ....[179]....
        /*0ee4*/ 	.word	0x0002c5b0


	//   ....[180]....
        /*0ee8*/ 	.word	0x0002c5e0


	//   ....[181]....
        /*0eec*/ 	.word	0x0002c610


	//   ....[182]....
        /*0ef0*/ 	.word	0x0002c640


	//   ....[183]....
        /*0ef4*/ 	.word	0x0002c670


	//   ....[184]....
        /*0ef8*/ 	.word	0x0002c6a0


	//   ....[185]....
        /*0efc*/ 	.word	0x0002c820


	//   ....[186]....
        /*0f00*/ 	.word	0x0002c850


	//   ....[187]....
        /*0f04*/ 	.word	0x0002c880


	//   ....[188]....
        /*0f08*/ 	.word	0x0002c8b0


	//   ....[189]....
        /*0f0c*/ 	.word	0x0002c8e0


	//   ....[190]....
        /*0f10*/ 	.word	0x0002c910


	//   ....[191]....
        /*0f14*/ 	.word	0x0002c9d0


	//   ....[192]....
        /*0f18*/ 	.word	0x0002c9f0


	//   ....[193]....
        /*0f1c*/ 	.word	0x0002ca60


	//   ....[194]....
        /*0f20*/ 	.word	0x0002cef0


	//   ....[195]....
        /*0f24*/ 	.word	0x0002d290


	//   ....[196]....
        /*0f28*/ 	.word	0x0002d320


	//   ....[197]....
        /*0f2c*/ 	.word	0x0002d3c0


	//   ....[198]....
        /*0f30*/ 	.word	0x0002d450


	//   ....[199]....
        /*0f34*/ 	.word	0x0002d540


	//   ....[200]....
        /*0f38*/ 	.word	0x0002d5d0


	//   ....[201]....
        /*0f3c*/ 	.word	0x0002d670


	//   ....[202]....
        /*0f40*/ 	.word	0x0002d700


	//   ....[203]....
        /*0f44*/ 	.word	0x0002d7f0


	//   ....[204]....
        /*0f48*/ 	.word	0x0002d880


	//   ....[205]....
        /*0f4c*/ 	.word	0x0002d920


	//   ....[206]....
        /*0f50*/ 	.word	0x0002d9b0


	//   ....[207]....
        /*0f54*/ 	.word	0x0002da90


	//   ....[208]....
        /*0f58*/ 	.word	0x0002db40


	//   ....[209]....
        /*0f5c*/ 	.word	0x0002dbd0


	//   ....[210]....
        /*0f60*/ 	.word	0x0002dc20


	//   ....[211]....
        /*0f64*/ 	.word	0x0002dc70


	//   ....[212]....
        /*0f68*/ 	.word	0x0002dd50


	//   ....[213]....
        /*0f6c*/ 	.word	0x0002dde0


	//   ....[214]....
        /*0f70*/ 	.word	0x0002de30


	//   ....[215]....
        /*0f74*/ 	.word	0x0002de80


	//   ....[216]....
        /*0f78*/ 	.word	0x0002e0e0


	//   ....[217]....
        /*0f7c*/ 	.word	0x0002e200


	//   ....[218]....
        /*0f80*/ 	.word	0x0002e320


	//   ....[219]....
        /*0f84*/ 	.word	0x0002e450


	//   ....[220]....
        /*0f88*/ 	.word	0x0002e500


	//   ....[221]....
        /*0f8c*/ 	.word	0x0002e580


	//   ....[222]....
        /*0f90*/ 	.word	0x0002e5e0


	//   ....[223]....
        /*0f94*/ 	.word	0x0002e660


	//   ....[224]....
        /*0f98*/ 	.word	0x0002e6c0


	//   ....[225]....
        /*0f9c*/ 	.word	0x0002e740


	//   ....[226]....
        /*0fa0*/ 	.word	0x0002e7a0


	//   ....[227]....
        /*0fa4*/ 	.word	0x0002e820


	//   ....[228]....
        /*0fa8*/ 	.word	0x0002e880


	//   ....[229]....
        /*0fac*/ 	.word	0x0002e900


	//   ....[230]....
        /*0fb0*/ 	.word	0x0002e960


	//   ....[231]....
        /*0fb4*/ 	.word	0x0002e9c0


	//   ....[232]....
        /*0fb8*/ 	.word	0x0002ea20


	//   ....[233]....
        /*0fbc*/ 	.word	0x0002ea80


	//   ....[234]....
        /*0fc0*/ 	.word	0x0002eae0


	//   ....[235]....
        /*0fc4*/ 	.word	0x0002eb40


	//   ....[236]....
        /*0fc8*/ 	.word	0x0002eba0


	//   ....[237]....
        /*0fcc*/ 	.word	0x0002ec10


	//   ....[238]....
        /*0fd0*/ 	.word	0x0002ec70


	//   ....[239]....
        /*0fd4*/ 	.word	0x0002ed00


	//   ....[240]....
        /*0fd8*/ 	.word	0x0002ed60


	//   ....[241]....
        /*0fdc*/ 	.word	0x0002edc0


	//   ....[242]....
        /*0fe0*/ 	.word	0x0002ee20


	//   ....[243]....
        /*0fe4*/ 	.word	0x0002eec0


	//   ....[244]....
        /*0fe8*/ 	.word	0x0002ef20


	//   ....[245]....
        /*0fec*/ 	.word	0x0002efb0


	//   ....[246]....
        /*0ff0*/ 	.word	0x0002f010


	//   ....[247]....
        /*0ff4*/ 	.word	0x0002f090


	//   ....[248]....
        /*0ff8*/ 	.word	0x0002f0f0


	//   ....[249]....
        /*0ffc*/ 	.word	0x0002f150


	//   ....[250]....
        /*1000*/ 	.word	0x0002f1b0


	//   ....[251]....
        /*1004*/ 	.word	0x0002f230


	//   ....[252]....
        /*1008*/ 	.word	0x0002f290


	//   ....[253]....
        /*100c*/ 	.word	0x0002f310


	//   ....[254]....
        /*1010*/ 	.word	0x0002f370


	//   ....[255]....
        /*1014*/ 	.word	0x0002f3d0


	//   ....[0]....
        /*1018*/ 	.word	0x0002f430


	//   ....[1]....
        /*101c*/ 	.word	0x0002f4a0


	//   ....[2]....
        /*1020*/ 	.word	0x0002f500


	//   ....[3]....
        /*1024*/ 	.word	0x0002f580


	//   ....[4]....
        /*1028*/ 	.word	0x0002f5e0


	//   ....[5]....
        /*102c*/ 	.word	0x0002f650


	//   ....[6]....
        /*1030*/ 	.word	0x0002f6c0


	//   ....[7]....
        /*1034*/ 	.word	0x0002f730


	//   ....[8]....
        /*1038*/ 	.word	0x0002f880


	//   ....[9]....
        /*103c*/ 	.word	0x0002f8d0


	//   ....[10]....
        /*1040*/ 	.word	0x0002f960


	//   ....[11]....
        /*1044*/ 	.word	0x0002f9f0


	//   ....[12]....
        /*1048*/ 	.word	0x0002fa80


	//   ....[13]....
        /*104c*/ 	.word	0x0002fb10


	//   ....[14]....
        /*1050*/ 	.word	0x0002fba0


	//   ....[15]....
        /*1054*/ 	.word	0x0002fc30


	//   ....[16]....
        /*1058*/ 	.word	0x0002fcf0


	//   ....[17]....
        /*105c*/ 	.word	0x0002ffd0


	//   ....[18]....
        /*1060*/ 	.word	0x000300d0


	//   ....[19]....
        /*1064*/ 	.word	0x00030170


	//   ....[20]....
        /*1068*/ 	.word	0x00030320


	//   ....[21]....
        /*106c*/ 	.word	0x000303d0


	//   ....[22]....
        /*1070*/ 	.word	0x00030480


	//   ....[23]....
        /*1074*/ 	.word	0x00030560


	//   ....[24]....
        /*1078*/ 	.word	0x000305e0


	//   ....[25]....
        /*107c*/ 	.word	0x000306c0


	//   ....[26]....
        /*1080*/ 	.word	0x000307d0


	//   ....[27]....
        /*1084*/ 	.word	0x000308a0


	//   ....[28]....
        /*1088*/ 	.word	0x00030a10


	//   ....[29]....
        /*108c*/ 	.word	0x00030ac0


	//   ....[30]....
        /*1090*/ 	.word	0x00030c70


	//   ....[31]....
        /*1094*/ 	.word	0x00030cc0


	//   ....[32]....
        /*1098*/ 	.word	0x00030dc0


	//   ....[33]....
        /*109c*/ 	.word	0x00030e70


	//   ....[34]....
        /*10a0*/ 	.word	0x00030ed0


	//   ....[35]....
        /*10a4*/ 	.word	0x00030fb0


	//   ....[36]....
        /*10a8*/ 	.word	0x00031060


	//   ....[37]....
        /*10ac*/ 	.word	0x00031130


	//   ....[38]....
        /*10b0*/ 	.word	0x000311f0


	//   ....[39]....
        /*10b4*/ 	.word	0x00031250


	//   ....[40]....
        /*10b8*/ 	.word	0x000312b0


	//   ....[41]....
        /*10bc*/ 	.word	0x000313c0


	//   ....[42]....
        /*10c0*/ 	.word	0x00031420


	//   ....[43]....
        /*10c4*/ 	.word	0x00031540


	//   ....[44]....
        /*10c8*/ 	.word	0x000315a0


	//   ....[45]....
        /*10cc*/ 	.word	0x000316a0


	//   ....[46]....
        /*10d0*/ 	.word	0x000317d0


	//   ....[47]....
        /*10d4*/ 	.word	0x00031860


	//   ....[48]....
        /*10d8*/ 	.word	0x000318c0


	//   ....[49]....
        /*10dc*/ 	.word	0x000319b0


	//   ....[50]....
        /*10e0*/ 	.word	0x00031a30


	//   ....[51]....
        /*10e4*/ 	.word	0x00031b00


	//   ....[52]....
        /*10e8*/ 	.word	0x00031b70


	//   ....[53]....
        /*10ec*/ 	.word	0x00031c00


	//   ....[54]....
        /*10f0*/ 	.word	0x00031cd0


	//   ....[55]....
        /*10f4*/ 	.word	0x00031d20


	//   ....[56]....
        /*10f8*/ 	.word	0x00031eb0


	//   ....[57]....
        /*10fc*/ 	.word	0x00031f40


	//   ....[58]....
        /*1100*/ 	.word	0x00031fa0


	//   ....[59]....
        /*1104*/ 	.word	0x00032070


	//   ....[60]....
        /*1108*/ 	.word	0x000320d0


	//   ....[61]....
        /*110c*/ 	.word	0x000321a0


	//   ....[62]....
        /*1110*/ 	.word	0x00032200


	//   ....[63]....
        /*1114*/ 	.word	0x000322d0


	//   ....[64]....
        /*1118*/ 	.word	0x00032330


	//   ....[65]....
        /*111c*/ 	.word	0x00032400


	//   ....[66]....
        /*1120*/ 	.word	0x000325e0


	//   ....[67]....
        /*1124*/ 	.word	0x00032680


	//   ....[68]....
        /*1128*/ 	.word	0x000327a0


	//   ....[69]....
        /*112c*/ 	.word	0x00032810


	//   ....[70]....
        /*1130*/ 	.word	0x00032880


	//   ....[71]....
        /*1134*/ 	.word	0x000328f0


	//   ....[72]....
        /*1138*/ 	.word	0x00032960


	//   ....[73]....
        /*113c*/ 	.word	0x000329e0


	//   ....[74]....
        /*1140*/ 	.word	0x00032a70


	//   ....[75]....
        /*1144*/ 	.word	0x00032b00


	//   ....[76]....
        /*1148*/ 	.word	0x00032b70


	//   ....[77]....
        /*114c*/ 	.word	0x00032be0


	//   ....[78]....
        /*1150*/ 	.word	0x00032c50


	//   ....[79]....
        /*1154*/ 	.word	0x00032cd0


	//   ....[80]....
        /*1158*/ 	.word	0x00032d40


	//   ....[81]....
        /*115c*/ 	.word	0x00032de0


	//   ....[82]....
        /*1160*/ 	.word	0x00032e70


	//   ....[83]....
        /*1164*/ 	.word	0x00032f90


	//----- nvinfo : EIATTR_REG_RECONFIG
	.align		4
.L_662:
        /*1168*/ 	.byte	0x01, 0x54
	.zero		2


	//----- nvinfo : EIATTR_SYSCALL_OFFSETS
	.align		4
        /*116c*/ 	.byte	0x04, 0x46
        /*116e*/ 	.short	(.L_664 - .L_663)


	//   ....[0]....
.L_663:
        /*1170*/ 	.word	0x000019d0


	//   ....[1]....
        /*1174*/ 	.word	0x00001b20


	//   ....[2]....
        /*1178*/ 	.word	0x00010f40


	//   ....[3]....
        /*117c*/ 	.word	0x00011500


	//   ....[4]....
        /*1180*/ 	.word	0x00027060


	//   ....[5]....
        /*1184*/ 	.word	0x000271f0


	//   ....[6]....
        /*1188*/ 	.word	0x00027340


	//   ....[7]....
        /*118c*/ 	.word	0x00027480


	//   ....[8]....
        /*1190*/ 	.word	0x00028ea0


	//----- nvinfo : EIATTR_MBARRIER_INSTR_OFFSETS
	.align		4
.L_664:
        /*1194*/ 	.byte	0x04, 0x39
        /*1196*/ 	.short	(.L_666 - .L_665)


	//   ....[0]....
.L_665:
        /*1198*/ 	.word	0x00000270
        /*119c*/ 	.word	0x000000ff
        /*11a0*/ 	.word	0x00033400
        /*11a4*/ 	.short	0x0100
        /*11a6*/ 	.byte	0x08
	.zero		1


	//   ....[1]....
        /*11a8*/ 	.word	0x00000280
        /*11ac*/ 	.word	0x000000ff
        /*11b0*/ 	.word	0x00033420
        /*11b4*/ 	.short	0x0100
        /*11b6*/ 	.byte	0x08
	.zero		1


	//   ....[2]....
        /*11b8*/ 	.word	0x00000370
        /*11bc*/ 	.word	0x000000ff
        /*11c0*/ 	.word	0x00033430
        /*11c4*/ 	.short	0x0100
        /*11c6*/ 	.byte	0x08
	.zero		1


	//   ....[3]....
        /*11c8*/ 	.word	0x00000380
        /*11cc*/ 	.word	0x000000ff
        /*11d0*/ 	.word	0x00033440
        /*11d4*/ 	.short	0x0100
        /*11d6*/ 	.byte	0x08
	.zero		1


	//   ....[4]....
        /*11d8*/ 	.word	0x00000390
        /*11dc*/ 	.word	0x000000ff
        /*11e0*/ 	.word	0x00033438
        /*11e4*/ 	.short	0x0100
        /*11e6*/ 	.byte	0x08
	.zero		1


	//   ....[5]....
        /*11e8*/ 	.word	0x000003a0
        /*11ec*/ 	.word	0x000000ff
        /*11f0*/ 	.word	0x00033448
        /*11f4*/ 	.short	0x0100
        /*11f6*/ 	.byte	0x08
	.zero		1


	//   ....[6]....
        /*11f8*/ 	.word	0x000004d0
        /*11fc*/ 	.word	0x000000ff
        /*1200*/ 	.word	0x00033450
        /*1204*/ 	.short	0x0100
        /*1206*/ 	.byte	0x08
	.zero		1


	//   ....[7]....
        /*1208*/ 	.word	0x000004e0
        /*120c*/ 	.word	0x000000ff
        /*1210*/ 	.word	0x00033460
        /*1214*/ 	.short	0x0100
        /*1216*/ 	.byte	0x08
	.zero		1


	//   ....[8]....
        /*1218*/ 	.word	0x000004f0
        /*121c*/ 	.word	0x000000ff
        /*1220*/ 	.word	0x00033458
        /*1224*/ 	.short	0x0100
        /*1226*/ 	.byte	0x08
	.zero		1


	//   ....[9]....
        /*1228*/ 	.word	0x00000500
        /*122c*/ 	.word	0x000000ff
        /*1230*/ 	.word	0x00033468
        /*1234*/ 	.short	0x0100
        /*1236*/ 	.byte	0x08
	.zero		1


	//   ....[10]....
        /*1238*/ 	.word	0x000005f0
        /*123c*/ 	.word	0x000000ff
        /*1240*/ 	.word	0x00033470
        /*1244*/ 	.short	0x0100
        /*1246*/ 	.byte	0x06
	.zero		1


	//   ....[11]....
        /*1248*/ 	.word	0x00000600
        /*124c*/ 	.word	0x000000ff
        /*1250*/ 	.word	0x00033480
        /*1254*/ 	.short	0x0100
        /*1256*/ 	.byte	0x06
	.zero		1


	//   ....[12]....
        /*1258*/ 	.word	0x00000610
        /*125c*/ 	.word	0x000000ff
        /*1260*/ 	.word	0x00033478
        /*1264*/ 	.short	0x0100
        /*1266*/ 	.byte	0x06
	.zero		1


	//   ....[13]....
        /*1268*/ 	.word	0x00000620
        /*126c*/ 	.word	0x000000ff
        /*1270*/ 	.word	0x00033488
        /*1274*/ 	.short	0x0100
        /*1276*/ 	.byte	0x06
	.zero		1


	//   ....[14]....
        /*1278*/ 	.word	0x00000750
        /*127c*/ 	.word	0x000000ff
        /*1280*/ 	.word	0x00033490
        /*1284*/ 	.short	0x0100
        /*1286*/ 	.byte	0x08
	.zero		1


	//   ....[15]....
        /*1288*/ 	.word	0x00000760
        /*128c*/ 	.word	0x000000ff
        /*1290*/ 	.word	0x000334a0
        /*1294*/ 	.short	0x0100
        /*1296*/ 	.byte	0x08
	.zero		1


	//   ....[16]....
        /*1298*/ 	.word	0x00000770
        /*129c*/ 	.word	0x000000ff
        /*12a0*/ 	.word	0x00033498
        /*12a4*/ 	.short	0x0100
        /*12a6*/ 	.byte	0x08
	.zero		1


	//   ....[17]....
        /*12a8*/ 	.word	0x00000780
        /*12ac*/ 	.word	0x000000ff
        /*12b0*/ 	.word	0x000334a8
        /*12b4*/ 	.short	0x0100
        /*12b6*/ 	.byte	0x08
	.zero		1


	//   ....[18]....
        /*12b8*/ 	.word	0x000008c0
        /*12bc*/ 	.word	0x000000ff
        /*12c0*/ 	.word	0x000334b0
        /*12c4*/ 	.short	0x0100
        /*12c6*/ 	.byte	0x08
	.zero		1


	//   ....[19]....
        /*12c8*/ 	.word	0x000008d0
        /*12cc*/ 	.word	0x000000ff
        /*12d0*/ 	.word	0x000334c0
        /*12d4*/ 	.short	0x0100
        /*12d6*/ 	.byte	0x08
	.zero		1


	//   ....[20]....
        /*12d8*/ 	.word	0x000008e0
        /*12dc*/ 	.word	0x000000ff
        /*12e0*/ 	.word	0x000334b8
        /*12e4*/ 	.short	0x0100
        /*12e6*/ 	.byte	0x08
	.zero		1


	//   ....[21]....
        /*12e8*/ 	.word	0x000008f0
        /*12ec*/ 	.word	0x000000ff
        /*12f0*/ 	.word	0x000334c8
        /*12f4*/ 	.short	0x0100
        /*12f6*/ 	.byte	0x08
	.zero		1


	//   ....[22]....
        /*12f8*/ 	.word	0x000033c0
        /*12fc*/ 	.word	0x0000005d
        /*1300*/ 	.word	0x00033490
        /*1304*/ 	.short	0x010a
        /*1306*/ 	.byte	0x3f
	.zero		1


	//   ....[23]....
        /*1308*/ 	.word	0x00009810
        /*130c*/ 	.word	0x0000005d
        /*1310*/ 	.word	0x00033490
        /*1314*/ 	.short	0x010a
        /*1316*/ 	.byte	0x3f
	.zero		1


	//   ....[24]....
        /*1318*/ 	.word	0x0000f8c0
        /*131c*/ 	.word	0x0000005d
        /*1320*/ 	.word	0x00033490
        /*1324*/ 	.short	0x010a
        /*1326*/ 	.byte	0x3f
	.zero		1


	//   ....[25]....
        /*1328*/ 	.word	0x000100f0
        /*132c*/ 	.word	0x0000000b
        /*1330*/ 	.word	0x00000000
        /*1334*/ 	.short	0x0101
        /*1336*/ 	.byte	0x3f
	.zero		1


	//   ....[26]....
        /*1338*/ 	.word	0x00010130
        /*133c*/ 	.word	0x0000005d
        /*1340*/ 	.word	0x000334b0
        /*1344*/ 	.short	0x010a
        /*1346*/ 	.byte	0x3f
	.zero		1


	//   ....[27]....
        /*1348*/ 	.word	0x000108e0
        /*134c*/ 	.word	0x0000005d
        /*1350*/ 	.word	0x00000000
        /*1354*/ 	.short	0x0101
        /*1356*/ 	.byte	0x3f
	.zero		1


	//   ....[28]....
        /*1358*/ 	.word	0x00011260
        /*135c*/ 	.word	0x00000012
        /*1360*/ 	.word	0x00033400
        /*1364*/ 	.short	0x010a
        /*1366*/ 	.byte	0x3f
	.zero		1


	//   ....[29]....
        /*1368*/ 	.word	0x000112b0
        /*136c*/ 	.word	0x00000012
        /*1370*/ 	.word	0x00033400
        /*1374*/ 	.short	0x010a
        /*1376*/ 	.byte	0x3f
	.zero		1


	//   ....[30]....
        /*1378*/ 	.word	0x00011be0
        /*137c*/ 	.word	0x00000012
        /*1380*/ 	.word	0x00033400
        /*1384*/ 	.short	0x010a
        /*1386*/ 	.byte	0x3f
	.zero		1


	//   ....[31]....
        /*1388*/ 	.word	0x00015070
        /*138c*/ 	.word	0x00000012
        /*1390*/ 	.word	0x00033400
        /*1394*/ 	.short	0x010a
        /*1396*/ 	.byte	0x3f
	.zero		1


	//   ....[32]....
        /*1398*/ 	.word	0x00018200
        /*139c*/ 	.word	0x00000000
        /*13a0*/ 	.word	0x00033430
        /*13a4*/ 	.short	0x010a
        /*13a6*/ 	.byte	0x3f
	.zero		1


	//   ....[33]....
        /*13a8*/ 	.word	0x00018250
        /*13ac*/ 	.word	0x00000000
        /*13b0*/ 	.word	0x00033430
        /*13b4*/ 	.short	0x010a
        /*13b6*/ 	.byte	0x3f
	.zero		1


	//   ....[34]....
        /*13b8*/ 	.word	0x0001b480
        /*13bc*/ 	.word	0x00000014
        /*13c0*/ 	.word	0x00000000
        /*13c4*/ 	.short	0x0101
        /*13c6*/ 	.byte	0x3f
	.zero		1


	//   ....[35]....
        /*13c8*/ 	.word	0x0001c750
        /*13cc*/ 	.word	0x00000005
        /*13d0*/ 	.word	0x00033430
        /*13d4*/ 	.short	0x010a
        /*13d6*/ 	.byte	0x3f
	.zero		1


	//   ....[36]....
        /*13d8*/ 	.word	0x0001c7a0
        /*13dc*/ 	.word	0x00000005
        /*13e0*/ 	.word	0x00033430
        /*13e4*/ 	.short	0x010a
        /*13e6*/ 	.byte	0x3f
	.zero		1


	//   ....[37]....
        /*13e8*/ 	.word	0x0001d8b0
        /*13ec*/ 	.word	0x00000004
        /*13f0*/ 	.word	0x00033450
        /*13f4*/ 	.short	0x010a
        /*13f6*/ 	.byte	0x3f
	.zero		1


	//   ....[38]....
        /*13f8*/ 	.word	0x0001d8f0
        /*13fc*/ 	.word	0x00000004
        /*1400*/ 	.word	0x00033450
        /*1404*/ 	.short	0x010a
        /*1406*/ 	.byte	0x3f
	.zero		1


	//   ....[39]....
        /*1408*/ 	.word	0x0001e3c0
        /*140c*/ 	.word	0x000000bf
        /*1410*/ 	.word	0x00000000
        /*1414*/ 	.short	0x0101
        /*1416*/ 	.byte	0x3f
	.zero		1


	//   ....[40]....
        /*1418*/ 	.word	0x0001fc90
        /*141c*/ 	.word	0x00000000
        /*1420*/ 	.word	0x00000000
        /*1424*/ 	.short	0x0101
        /*1426*/ 	.byte	0x3f
	.zero		1


	//   ....[41]....
        /*1428*/ 	.word	0x00020550
        /*142c*/ 	.word	0x0000000d
        /*1430*/ 	.word	0x00033450
        /*1434*/ 	.short	0x010a
        /*1436*/ 	.byte	0x3f
	.zero		1


	//   ....[42]....
        /*1438*/ 	.word	0x000205d0
        /*143c*/ 	.word	0x0000000d
        /*1440*/ 	.word	0x00033450
        /*1444*/ 	.short	0x010a
        /*1446*/ 	.byte	0x3f
	.zero		1


	//   ....[43]....
        /*1448*/ 	.word	0x00020c60
        /*144c*/ 	.word	0x00000002
        /*1450*/ 	.word	0x00000000
        /*1454*/ 	.short	0x0101
        /*1456*/ 	.byte	0x3f
	.zero		1


	//   ....[44]....
        /*1458*/ 	.word	0x000234a0
        /*145c*/ 	.word	0x00000000
        /*1460*/ 	.word	0x00000000
        /*1464*/ 	.short	0x0101
        /*1466*/ 	.byte	0x3f
	.zero		1


	//   ....[45]....
        /*1468*/ 	.word	0x00025ab0
        /*146c*/ 	.word	0x00000017
        /*1470*/ 	.word	0x00033420
        /*1474*/ 	.short	0x010a
        /*1476*/ 	.byte	0x3f
	.zero		1


	//   ....[46]....
        /*1478*/ 	.word	0x00025b70
        /*147c*/ 	.word	0x00000009
        /*1480*/ 	.word	0x000334a0
        /*1484*/ 	.short	0x010a
        /*1486*/ 	.byte	0x3f
	.zero		1


	//   ....[47]....
        /*1488*/ 	.word	0x00025fa0
        /*148c*/ 	.word	0x00000009
        /*1490*/ 	.word	0x000334c0
        /*1494*/ 	.short	0x010a
        /*1496*/ 	.byte	0x3f
	.zero		1


	//   ....[48]....
        /*1498*/ 	.word	0x00026500
        /*149c*/ 	.word	0x00000006
        /*14a0*/ 	.word	0x000334a0
        /*14a4*/ 	.short	0x010a
        /*14a6*/ 	.byte	0x3f
	.zero		1


	//   ....[49]....
        /*14a8*/ 	.word	0x00026920
        /*14ac*/ 	.word	0x00000006
        /*14b0*/ 	.word	0x000334c0
        /*14b4*/ 	.short	0x010a
        /*14b6*/ 	.byte	0x3f
	.zero		1


	//   ....[50]....
        /*14b8*/ 	.word	0x00027b20
        /*14bc*/ 	.word	0x00000004
        /*14c0*/ 	.word	0x00033480
        /*14c4*/ 	.short	0x010a
        /*14c6*/ 	.byte	0x3f
	.zero		1


	//   ....[51]....
        /*14c8*/ 	.word	0x00028370
        /*14cc*/ 	.word	0x00000004
        /*14d0*/ 	.word	0x00033470
        /*14d4*/ 	.short	0x0107
        /*14d6*/ 	.byte	0x3f
	.zero		1


	//   ....[52]....
        /*14d8*/ 	.word	0x00028430
        /*14dc*/ 	.word	0x00000004
        /*14e0*/ 	.word	0x00033470
        /*14e4*/ 	.short	0x0101
        /*14e6*/ 	.byte	0x3f
	.zero		1


	//   ....[53]....
        /*14e8*/ 	.word	0x00028480
        /*14ec*/ 	.word	0x00000004
        /*14f0*/ 	.word	0x00033440
        /*14f4*/ 	.short	0x010a
        /*14f6*/ 	.byte	0x3f
	.zero		1


	//   ....[54]....
        /*14f8*/ 	.word	0x00028bb0
        /*14fc*/ 	.word	0x00000004
        /*1500*/ 	.word	0x00033430
        /*1504*/ 	.short	0x0107
        /*1506*/ 	.byte	0x3f
	.zero		1


	//   ....[55]....
        /*1508*/ 	.word	0x00028c90
        /*150c*/ 	.word	0x00000004
        /*1510*/ 	.word	0x00033430
        /*1514*/ 	.short	0x0101
        /*1516*/ 	.byte	0x3f
	.zero		1


	//   ....[56]....
        /*1518*/ 	.word	0x000295c0
        /*151c*/ 	.word	0x00000017
        /*1520*/ 	.word	0x00033400
        /*1524*/ 	.short	0x0107
        /*1526*/ 	.byte	0x3f
	.zero		1


	//   ....[57]....
        /*1528*/ 	.word	0x000296c0
        /*152c*/ 	.word	0x00000017
        /*1530*/ 	.word	0x00033400
        /*1534*/ 	.short	0x0101
        /*1536*/ 	.byte	0x3f
	.zero		1


	//   ....[58]....
        /*1538*/ 	.word	0x000296e0
        /*153c*/ 	.word	0x00000017
        /*1540*/ 	.word	0x00033420
        /*1544*/ 	.short	0x010a
        /*1546*/ 	.byte	0x3f
	.zero		1


	//   ....[59]....
        /*1548*/ 	.word	0x00029bb0
        /*154c*/ 	.word	0x00000004
        /*1550*/ 	.word	0x00033480
        /*1554*/ 	.short	0x010a
        /*1556*/ 	.byte	0x3f
	.zero		1


	//   ....[60]....
        /*1558*/ 	.word	0x0002a1a0
        /*155c*/ 	.word	0x00000004
        /*1560*/ 	.word	0x00033470
        /*1564*/ 	.short	0x0107
        /*1566*/ 	.byte	0x3f
	.zero		1


	//   ....[61]....
        /*1568*/ 	.word	0x0002a260
        /*156c*/ 	.word	0x00000004
        /*1570*/ 	.word	0x00033470
        /*1574*/ 	.short	0x0101
        /*1576*/ 	.byte	0x3f
	.zero		1


	//   ....[62]....
        /*1578*/ 	.word	0x0002a290
        /*157c*/ 	.word	0x00000004
        /*1580*/ 	.word	0x00033440
        /*1584*/ 	.short	0x010a
        /*1586*/ 	.byte	0x3f
	.zero		1


	//   ....[63]....
        /*1588*/ 	.word	0x0002a7f0
        /*158c*/ 	.word	0x00000004
        /*1590*/ 	.word	0x00033430
        /*1594*/ 	.short	0x0107
        /*1596*/ 	.byte	0x3f
	.zero		1


	//   ....[64]....
        /*1598*/ 	.word	0x0002a8c0
        /*159c*/ 	.word	0x00000004
        /*15a0*/ 	.word	0x00033430
        /*15a4*/ 	.short	0x0101
        /*15a6*/ 	.byte	0x3f
	.zero		1


	//   ....[65]....
        /*15a8*/ 	.word	0x0002a940
        /*15ac*/ 	.word	0x00000002
        /*15b0*/ 	.word	0x00033470
        /*15b4*/ 	.short	0x010a
        /*15b6*/ 	.byte	0x3f
	.zero		1


	//   ....[66]....
        /*15b8*/ 	.word	0x0002a9d0
        /*15bc*/ 	.word	0x00000002
        /*15c0*/ 	.word	0x00033460
        /*15c4*/ 	.short	0x010a
        /*15c6*/ 	.byte	0x3f
	.zero		1


	//   ....[67]....
        /*15c8*/ 	.word	0x0002b4e0
        /*15cc*/ 	.word	0x00000002
        /*15d0*/ 	.word	0x00033450
        /*15d4*/ 	.short	0x0101
        /*15d6*/ 	.byte	0x3f
	.zero		1


	//   ....[68]....
        /*15d8*/ 	.word	0x0002b570
        /*15dc*/ 	.word	0x00000002
        /*15e0*/ 	.word	0x00000000
        /*15e4*/ 	.short	0x0101
        /*15e6*/ 	.byte	0x3f
	.zero		1


	//   ....[69]....
        /*15e8*/ 	.word	0x0002b730
        /*15ec*/ 	.word	0x00000000
        /*15f0*/ 	.word	0x00033470
        /*15f4*/ 	.short	0x010a
        /*15f6*/ 	.byte	0x3f
	.zero		1


	//   ....[70]....
        /*15f8*/ 	.word	0x0002b7b0
        /*15fc*/ 	.word	0x00000000
        /*1600*/ 	.word	0x00033460
        /*1604*/ 	.short	0x010a
        /*1606*/ 	.byte	0x3f
	.zero		1


	//   ....[71]....
        /*1608*/ 	.word	0x0002c2d0
        /*160c*/ 	.word	0x00000000
        /*1610*/ 	.word	0x00033450
        /*1614*/ 	.short	0x0101
        /*1616*/ 	.byte	0x3f
	.zero		1


	//   ....[72]....
        /*1618*/ 	.word	0x0002c370
        /*161c*/ 	.word	0x00000000
        /*1620*/ 	.word	0x00000000
        /*1624*/ 	.short	0x0101
        /*1626*/ 	.byte	0x3f
	.zero		1


	//   ....[73]....
        /*1628*/ 	.word	0x0002ce70
        /*162c*/ 	.word	0x00000005
        /*1630*/ 	.word	0x00033420
        /*1634*/ 	.short	0x010a
        /*1636*/ 	.byte	0x3f
	.zero		1


	//   ....[74]....
        /*1638*/ 	.word	0x0002cfe0
        /*163c*/ 	.word	0x00000003
        /*1640*/ 	.word	0x00033440
        /*1644*/ 	.short	0x010a
        /*1646*/ 	.byte	0x3f
	.zero		1


	//   ....[75]....
        /*1648*/ 	.word	0x0002d080
        /*164c*/ 	.word	0x00000005
        /*1650*/ 	.word	0x00033440
        /*1654*/ 	.short	0x010a
        /*1656*/ 	.byte	0x3f
	.zero		1


	//   ....[76]....
        /*1658*/ 	.word	0x0002d0c0
        /*165c*/ 	.word	0x00000003
        /*1660*/ 	.word	0x00033460
        /*1664*/ 	.short	0x010a
        /*1666*/ 	.byte	0x3f
	.zero		1


	//   ....[77]....
        /*1668*/ 	.word	0x0002d100
        /*166c*/ 	.word	0x00000005
        /*1670*/ 	.word	0x00033460
        /*1674*/ 	.short	0x010a
        /*1676*/ 	.byte	0x3f
	.zero		1


	//   ....[78]....
        /*1678*/ 	.word	0x0002d140
        /*167c*/ 	.word	0x00000003
        /*1680*/ 	.word	0x00033480
        /*1684*/ 	.short	0x010a
        /*1686*/ 	.byte	0x3f
	.zero		1


	//   ....[79]....
        /*1688*/ 	.word	0x0002d180
        /*168c*/ 	.word	0x00000005
        /*1690*/ 	.word	0x00033480
        /*1694*/ 	.short	0x010a
        /*1696*/ 	.byte	0x3f
	.zero		1


	//   ....[80]....
        /*1698*/ 	.word	0x0002d1e0
        /*169c*/ 	.word	0x0000005d
        /*16a0*/ 	.word	0x00033490
        /*16a4*/ 	.short	0x010a
        /*16a6*/ 	.byte	0x3f
	.zero		1


	//   ....[81]....
        /*16a8*/ 	.word	0x0002d490
        /*16ac*/ 	.word	0x0000005d
        /*16b0*/ 	.word	0x00033490
        /*16b4*/ 	.short	0x010a
        /*16b6*/ 	.byte	0x3f
	.zero		1


	//   ....[82]....
        /*16b8*/ 	.word	0x0002d740
        /*16bc*/ 	.word	0x0000005d
        /*16c0*/ 	.word	0x00033490
        /*16c4*/ 	.short	0x010a
        /*16c6*/ 	.byte	0x3f
	.zero		1


	//   ....[83]....
        /*16c8*/ 	.word	0x0002d9f0
        /*16cc*/ 	.word	0x0000005d
        /*16d0*/ 	.word	0x000334b0
        /*16d4*/ 	.short	0x010a
        /*16d6*/ 	.byte	0x3f
	.zero		1


	//   ....[84]....
        /*16d8*/ 	.word	0x0002dca0
        /*16dc*/ 	.word	0x00000012
        /*16e0*/ 	.word	0x00033400
        /*16e4*/ 	.short	0x010a
        /*16e6*/ 	.byte	0x3f
	.zero		1


	//   ....[85]....
        /*16e8*/ 	.word	0x0002deb0
        /*16ec*/ 	.word	0x00000012
        /*16f0*/ 	.word	0x00033400
        /*16f4*/ 	.short	0x010a
        /*16f6*/ 	.byte	0x3f
	.zero		1


	//   ....[86]....
        /*16f8*/ 	.word	0x0002df00
        /*16fc*/ 	.word	0x00000000
        /*1700*/ 	.word	0x00033430
        /*1704*/ 	.short	0x010a
        /*1706*/ 	.byte	0x3f
	.zero		1


	//   ....[87]....
        /*1708*/ 	.word	0x0002df50
        /*170c*/ 	.word	0x00000005
        /*1710*/ 	.word	0x00033430
        /*1714*/ 	.short	0x010a
        /*1716*/ 	.byte	0x3f
	.zero		1


	//   ....[88]....
        /*1718*/ 	.word	0x0002dfa0
        /*171c*/ 	.word	0x00000004
        /*1720*/ 	.word	0x00033450
        /*1724*/ 	.short	0x010a
        /*1726*/ 	.byte	0x3f
	.zero		1


	//   ....[89]....
        /*1728*/ 	.word	0x0002dff0
        /*172c*/ 	.word	0x0000000d
        /*1730*/ 	.word	0x00033450
        /*1734*/ 	.short	0x010a
        /*1736*/ 	.byte	0x3f
	.zero		1


	//   ....[90]....
        /*1738*/ 	.word	0x0002fdb0
        /*173c*/ 	.word	0x00000017
        /*1740*/ 	.word	0x00033420
        /*1744*/ 	.short	0x010a
        /*1746*/ 	.byte	0x3f
	.zero		1


	//   ....[91]....
        /*1748*/ 	.word	0x0002fe00
        /*174c*/ 	.word	0x00000009
        /*1750*/ 	.word	0x000334a0
        /*1754*/ 	.short	0x010a
        /*1756*/ 	.byte	0x3f
	.zero		1


	//   ....[92]....
        /*1758*/ 	.word	0x0002fe50
        /*175c*/ 	.word	0x00000009
        /*1760*/ 	.word	0x000334c0
        /*1764*/ 	.short	0x010a
        /*1766*/ 	.byte	0x3f
	.zero		1


	//   ....[93]....
        /*1768*/ 	.word	0x0002fea0
        /*176c*/ 	.word	0x00000006
        /*1770*/ 	.word	0x000334a0
        /*1774*/ 	.short	0x010a
        /*1776*/ 	.byte	0x3f
	.zero		1


	//   ....[94]....
        /*1778*/ 	.word	0x0002fef0
        /*177c*/ 	.word	0x00000006
        /*1780*/ 	.word	0x000334c0
        /*1784*/ 	.short	0x010a
        /*1786*/ 	.byte	0x3f
	.zero		1


	//   ....[95]....
        /*1788*/ 	.word	0x00030020
        /*178c*/ 	.word	0x00000004
        /*1790*/ 	.word	0x00033480
        /*1794*/ 	.short	0x010a
        /*1796*/ 	.byte	0x3f
	.zero		1


	//   ....[96]....
        /*1798*/ 	.word	0x00030960
        /*179c*/ 	.word	0x00000004
        /*17a0*/ 	.word	0x00033440
        /*17a4*/ 	.short	0x010a
        /*17a6*/ 	.byte	0x3f
	.zero		1


	//   ....[97]....
        /*17a8*/ 	.word	0x000316d0
        /*17ac*/ 	.word	0x00000017
        /*17b0*/ 	.word	0x00033420
        /*17b4*/ 	.short	0x010a
        /*17b6*/ 	.byte	0x3f
	.zero		1


	//   ....[98]....
        /*17b8*/ 	.word	0x00031720
        /*17bc*/ 	.word	0x00000004
        /*17c0*/ 	.word	0x00033480
        /*17c4*/ 	.short	0x010a
        /*17c6*/ 	.byte	0x3f
	.zero		1


	//   ....[99]....
        /*17c8*/ 	.word	0x00031e00
        /*17cc*/ 	.word	0x00000004
        /*17d0*/ 	.word	0x00033440
        /*17d4*/ 	.short	0x010a
        /*17d6*/ 	.byte	0x3f
	.zero		1


	//   ....[100]....
        /*17d8*/ 	.word	0x00032440
        /*17dc*/ 	.word	0x00000002
        /*17e0*/ 	.word	0x00033470
        /*17e4*/ 	.short	0x010a
        /*17e6*/ 	.byte	0x3f
	.zero		1


	//   ....[101]....
        /*17e8*/ 	.word	0x00032490
        /*17ec*/ 	.word	0x00000002
        /*17f0*/ 	.word	0x00033460
        /*17f4*/ 	.short	0x010a
        /*17f6*/ 	.byte	0x3f
	.zero		1


	//   ....[102]....
        /*17f8*/ 	.word	0x000324e0
        /*17fc*/ 	.word	0x00000000
        /*1800*/ 	.word	0x00033470
        /*1804*/ 	.short	0x010a
        /*1806*/ 	.byte	0x3f
	.zero		1


	//   ....[103]....
        /*1808*/ 	.word	0x00032530
        /*180c*/ 	.word	0x00000000
        /*1810*/ 	.word	0x00033460
        /*1814*/ 	.short	0x010a
        /*1816*/ 	.byte	0x3f
	.zero		1


	//   ....[104]....
        /*1818*/ 	.word	0x00032eb0
        /*181c*/ 	.word	0x00000005
        /*1820*/ 	.word	0x00033420
        /*1824*/ 	.short	0x010a
        /*1826*/ 	.byte	0x3f
	.zero		1


	//   ....[105]....
        /*1828*/ 	.word	0x00033050
        /*182c*/ 	.word	0x00000003
        /*1830*/ 	.word	0x00033440
        /*1834*/ 	.short	0x010a
        /*1836*/ 	.byte	0x3f
	.zero		1


	//   ....[106]....
        /*1838*/ 	.word	0x000330a0
        /*183c*/ 	.word	0x00000005
        /*1840*/ 	.word	0x00033440
        /*1844*/ 	.short	0x010a
        /*1846*/ 	.byte	0x3f
	.zero		1


	//   ....[107]....
        /*1848*/ 	.word	0x000330f0
        /*184c*/ 	.word	0x00000003
        /*1850*/ 	.word	0x00033460
        /*1854*/ 	.short	0x010a
        /*1856*/ 	.byte	0x3f
	.zero		1


	//   ....[108]....
        /*1858*/ 	.word	0x00033140
        /*185c*/ 	.word	0x00000005
        /*1860*/ 	.word	0x00033460
        /*1864*/ 	.short	0x010a
        /*1866*/ 	.byte	0x3f
	.zero		1


	//   ....[109]....
        /*1868*/ 	.word	0x00033190
        /*186c*/ 	.word	0x00000003
        /*1870*/ 	.word	0x00033480
        /*1874*/ 	.short	0x010a
        /*1876*/ 	.byte	0x3f
	.zero		1


	//----- nvinfo : EIATTR_NUM_MBARRIERS
	.align		4
.L_666:
        /*1878*/ 	.byte	0x03, 0x38
        /*187a*/ 	.short	0x0016


	//----- nvinfo : EIATTR_EXIT_INSTR_OFFSETS
	.align		4
        /*187c*/ 	.byte	0x04, 0x1c
        /*187e*/ 	.short	(.L_668 - .L_667)


	//   ....[0]....
.L_667:
        /*1880*/ 	.word	0x0002d1d0


	//----- nvinfo : EIATTR_MAX_THREADS
	.align		4
.L_668:
        /*1884*/ 	.byte	0x04, 0x05
        /*1886*/ 	.short	(.L_670 - .L_669)
.L_669:
        /*1888*/ 	.word	0x00000180
        /*188c*/ 	.word	0x00000001
        /*1890*/ 	.word	0x00000001


	//----- nvinfo : EIATTR_CRS_STACK_SIZE
	.align		4
.L_670:
        /*1894*/ 	.byte	0x04, 0x1e
        /*1896*/ 	.short	(.L_672 - .L_671)
.L_671:
        /*1898*/ 	.word	0x00000000


	//----- nvinfo : EIATTR_CBANK_PARAM_SIZE
	.align		4
.L_672:
        /*189c*/ 	.byte	0x03, 0x19
        /*189e*/ 	.short	0x0af0


	//----- nvinfo : EIATTR_PARAM_CBANK
	.align		4
        /*18a0*/ 	.byte	0x04, 0x0a
        /*18a2*/ 	.short	(.L_674 - .L_673)
	.align		4
.L_673:
        /*18a4*/ 	.word	index@(.nv.constant0._ZN7cutlass13device_kernelIN5flash11enable_sm90INS1_16FlashAttnFwdSm90INS1_25CollectiveMainloopFwdSm90ILi2EN4cute5tupleIJNS5_1CILi1EEES8_S8_EEENS6_IJNS7_ILi128EEENS7_ILi160EEENS7_ILi192EEEEEELi192ENS_12float_e4m3_tEfNS_4arch4Sm90ELb0ELb0ELb1ELb1ELb1ELb1ELb0ELb1ELb1ELb1ELb0ELb0EEENS1_21CollectiveEpilogueFwdINS6_IJSA_SC_SB_EEES9_NS_10bfloat16_tESG_Li256ELb1ELb1ELb0ELb1EEENS1_36VarlenDynamicPersistentTileSchedulerILi128ELi160ELi256ELi128ELb0ELb1ELb1ELb0ELb1ELb1EEEEEEEEEvNT_6ParamsE)
        /*18a8*/ 	.short	0x0210
        /*18aa*/ 	.short	0x0af0


	//----- nvinfo : EIATTR_SW_WAR
	.align		4
.L_674:
        /*18ac*/ 	.byte	0x04, 0x36
        /*18ae*/ 	.short	(.L_676 - .L_675)
.L_675:
        /*18b0*/ 	.word	0x00000008
.L_676:


//--------------------- .nv.info._ZN7cutlass13device_kernelIN5flash11enable_sm90INS1_16FlashAttnFwdSm90INS1_25CollectiveMainloopFwdSm90ILi2EN4cute5tupleIJNS5_1CILi1EEES8_S8_EEENS6_IJNS7_ILi128EEESA_NS7_ILi192EEEEEELi192ENS_12float_e4m3_tEfNS_4arch4Sm90ELb0ELb1ELb1ELb0ELb1ELb0ELb0ELb1ELb1ELb1ELb0ELb0EEENS1_21CollectiveEpilogueFwdINS6_IJSA_SB_SA_EEES9_NS_10bfloat16_tESF_Li256ELb0ELb1ELb0ELb1EEENS1_30DynamicPersistentTileSchedulerILi256ELi128ELb0ELb1ELb1EEEEEEEEEvNT_6ParamsE --------------------------
	.section	.nv.info._ZN7cutlass13device_kernelIN5flash11enable_sm90INS1_16FlashAttnFwdSm90INS1_25CollectiveMainloopFwdSm90ILi2EN4cute5tupleIJNS5_1CILi1EEES8_S8_EEENS6_IJNS7_ILi128EEESA_NS7_ILi192EEEEEELi192ENS_12float_e4m3_tEfNS_4arch4Sm90ELb0ELb1ELb1ELb0ELb1ELb0ELb0ELb1ELb1ELb1ELb0ELb0EEENS1_21CollectiveEpilogueFwdINS6_IJSA_SB_SA_EEES9_NS_10bfloat16_tESF_Li256ELb0ELb1ELb0ELb1EEENS1_30DynamicPersistentTileSchedulerILi256ELi128ELb0ELb1ELb1EEEEEEEEEvNT_6ParamsE,"",@"SHT_CUDA_INFO"
	.sectionflags	@""
	.align	4


	//----- nvinfo : EIATTR_CUDA_API_VERSION
	.align		4
        /*0000*/ 	.byte	0x04, 0x37
        /*0002*/ 	.short	(.L_678 - .L_677)
.L_677:
        /*0004*/ 	.word	0x00000082


	//----- nvinfo : EIATTR_KPARAM_INFO
	.align		4
.L_678:
        /*0008*/ 	.byte	0x04, 0x17
        /*000a*/ 	.short	(.L_680 - .L_679)
.L_679:
        /*000c*/ 	.word	0x00000000
        /*0010*/ 	.short	0x0000
        /*0012*/ 	.short	0x0070
        /*0014*/ 	.byte	0x00, 0xf0, 0x01, 0x2a


	//----- nvinfo : EIATTR_SPARSE_MMA_MASK
	.align		4
.L_680:
        /*0018*/ 	.byte	0x03, 0x50
        /*001a*/ 	.short	0x0000


	//----- nvinfo : EIATTR_MAXREG_COUNT
	.align		4
        /*001c*/ 	.byte	0x03, 0x1b
        /*001e*/ 	.short	0x00a8


	//----- nvinfo : EIATTR_NUM_BARRIERS
	.align		4
        /*0020*/ 	.byte	0x02, 0x4c
        /*0022*/ 	.byte	0x10
	.zero		1


	//----- nvinfo : EIATTR_EXTERNS
	.align		4
        /*0024*/ 	.byte	0x04, 0x0f
        /*0026*/ 	.short	(.L_682 - .L_681)


	//   ....[0]....
	.align		4
.L_681:
        /*0028*/ 	.word	index@(__assertfail)


	//----- nvinfo : EIATTR_ANNOTATIONS
	.align		4
.L_682:
        /*002c*/ 	.byte	0x04, 0x55
        /*002e*/ 	.short	(.L_684 - .L_683)


	//   ....[0]....
.L_683:
        /* <DEDUP_REMOVED lines=10> */


	//----- nvinfo : EIATTR_MERCURY_ISA_VERSION
	.align		4
.L_684:
        /*00c0*/ 	.byte	0x03, 0x5f
        /*00c2*/ 	.short	0x0101


	//----- nvinfo : EIATTR_INT_WARP_WIDE_INSTR_OFFSETS
	.align		4
        /*00c4*/ 	.byte	0x04, 0x31
        /*00c6*/ 	.short	(.L_686 - .L_685)


	//   ....[0]....
.L_685:
        /*00c8*/ 	.word	0x000000c0


	//   ....[1]....
        /*00cc*/ 	.word	0x000000d0


	//   ....[2]....
        /*00d0*/ 	.word	0x00000170


	//   ....[3]....
        /*00d4*/ 	.word	0x000140f0


	//   ....[4]....
        /*00d8*/ 	.word	0x00014180


	//   ....[5]....
        /*00dc*/ 	.word	0x00017530


	//   ....[6]....
        /*00e0*/ 	.word	0x000175c0


	//----- nvinfo : EIATTR_COOP_GROUP_MASK_REGIDS
	.align		4
.L_686:
        /*00e4*/ 	.byte	0x04, 0x29
        /*00e6*/ 	.short	(.L_688 - .L_687)


	//   ....[0]....
.L_687:
        /*00e8*/ 	.word	0xffffffff


	//   ....[1]....
        /*00ec*/ 	.word	0xffffffff


	//   ....[2]....
        /*00f0*/ 	.word	0xffffffff


	//   ....[3]....
        /*00f4*/ 	.word	0xffffffff


	//   ....[4]....
        /*00f8*/ 	.word	0xffffffff


	//   ....[5]....
        /*00fc*/ 	.word	0xffffffff


	//   ....[6]....
        /*0100*/ 	.word	0xffffffff


	//   ....[7]....
        /*0104*/ 	.word	0xffffffff


	//   ....[8]....
        /*0108*/ 	.word	0xffffffff


	//   ....[9]....
        /*010c*/ 	.word	0xffffffff


	//   ....[10]....
        /*0110*/ 	.word	0xffffffff


	//   ....[11]....
        /*0114*/ 	.word	0xffffffff


	//   ....[12]....
        /*0118*/ 	.word	0xffffffff


	//   ....[13]....
        /*011c*/ 	.word	0xffffffff


	//   ....[14]....
        /*0120*/ 	.word	0xffffffff


	//   ....[15]....
        /*0124*/ 	.word	0xffffffff


	//   ....[16]....
        /*0128*/ 	.word	0xffffffff


	//   ....[17]....
        /*012c*/ 	.word	0xffffffff


	//   ....[18]....
        /*0130*/ 	.word	0xffffffff


	//   ....[19]....
        /*0134*/ 	.word	0xffffffff


	//   ....[20]....
        /*0138*/ 	.word	0xffffffff


	//   ....[21]....
        /*013c*/ 	.word	0xffffffff


	//   ....[22]....
        /*0140*/ 	.word	0xffffffff


	//   ....[23]....
        /*0144*/ 	.word	0xffffffff


	//   ....[24]....
        /*0148*/ 	.word	0xffffffff


	//   ....[25]....
        /*014c*/ 	.word	0xffffffff


	//   ....[26]....
        /*0150*/ 	.word	0xffffffff


	//   ....[27]....
        /*0154*/ 	.word	0xffffffff


	//   ....[28]....
        /*0158*/ 	.word	0xffffffff


	//   ....[29]....
        /*015c*/ 	.word	0xffffffff


	//   ....[30]....
        /*0160*/ 	.word	0xffffffff


	//   ....[31]....
        /*0164*/ 	.word	0xffffffff


	//   ....[32]....
        /*0168*/ 	.word	0xffffffff


	//   ....[33]....
        /*016c*/ 	.word	0xffffffff


	//   ....[34]....
        /*0170*/ 	.word	0xffffffff


	//   ....[35]....
        /*0174*/ 	.word	0xffffffff


	//   ....[36]....
        /*0178*/ 	.word	0xffffffff


	//   ....[37]....
        /*017c*/ 	.word	0xffffffff


	//   ....[38]....
        /*0180*/ 	.word	0xffffffff


	//   ....[39]....
        /*0184*/ 	.word	0xffffffff


	//   ....[40]....
        /*0188*/ 	.word	0xffffffff


	//   ....[41]....
        /*018c*/ 	.word	0xffffffff


	//   ....[42]....
        /*0190*/ 	.word	0xffffffff


	//   ....[43]....
        /*0194*/ 	.word	0xffffffff


	//   ....[44]....
        /*0198*/ 	.word	0xffffffff


	//   ....[45]....
        /*019c*/ 	.word	0xffffffff


	//   ....[46]....
        /*01a0*/ 	.word	0xffffffff


	//   ....[47]....
        /*01a4*/ 	.word	0xffffffff


	//   ....[48]....
        /*01a8*/ 	.word	0xffffffff


	//   ....[49]....
        /*01ac*/ 	.word	0xffffffff


	//   ....[50]....
        /*01b0*/ 	.word	0xffffffff


	//   ....[51]....
        /*01b4*/ 	.word	0xffffffff


	//   ....[52]....
        /*01b8*/ 	.word	0xffffffff


	//   ....[53]....
        /*01bc*/ 	.word	0xffffffff


	//   ....[54]....
        /*01c0*/ 	.word	0xffffffff


	//   ....[55]....
        /*01c4*/ 	.word	0xffffffff


	//   ....[56]....
        /*01c8*/ 	.word	0xffffffff


	//   ....[57]....
        /*01cc*/ 	.word	0xffffffff


	//   ....[58]....
        /*01d0*/ 	.word	0xffffffff


	//   ....[59]....
        /*01d4*/ 	.word	0xffffffff


	//   ....[60]....
        /*01d8*/ 	.word	0xffffffff


	//   ....[61]....
        /*01dc*/ 	.word	0xffffffff


	//   ....[62]....
        /*01e0*/ 	.word	0xffffffff


	//   ....[63]....
        /*01e4*/ 	.word	0xffffffff


	//   ....[64]....
        /*01e8*/ 	.word	0xffffffff


	//   ....[65]....
        /*01ec*/ 	.word	0xffffffff


	//   ....[66]....
        /*01f0*/ 	.word	0xffffffff


	//   ....[67]....
        /*01f4*/ 	.word	0xffffffff


	//   ....[68]....
        /*01f8*/ 	.word	0xffffffff


	//   ....[69]....
        /*01fc*/ 	.word	0xffffffff


	//   ....[70]....
        /*0200*/ 	.word	0xffffffff


	//   ....[71]....
        /*0204*/ 	.word	0xffffffff


	//   ....[72]....
        /*0208*/ 	.word	0xffffffff


	//   ....[73]....
        /*020c*/ 	.word	0xffffffff


	//   ....[74]....
        /*0210*/ 	.word	0xffffffff


	//   ....[75]....
        /*0214*/ 	.word	0xffffffff


	//   ....[76]....
        /*0218*/ 	.word	0xffffffff


	//   ....[77]....
        /*021c*/ 	.word	0xffffffff


	//   ....[78]....
        /*0220*/ 	.word	0xffffffff


	//   ....[79]....
        /*0224*/ 	.word	0xffffffff


	//   ....[80]....
        /*0228*/ 	.word	0xffffffff


	//   ....[81]....
        /*022c*/ 	.word	0xffffffff


	//   ....[82]....
        /*0230*/ 	.word	0xffffffff


	//   ....[83]....
        /*0234*/ 	.word	0xffffffff


	//   ....[84]....
        /*0238*/ 	.word	0xffffffff


	//   ....[85]....
        /*023c*/ 	.word	0xffffffff


	//   ....[86]....
        /*0240*/ 	.word	0xffffffff


	//   ....[87]....
        /*0244*/ 	.word	0xffffffff


	//   ....[88]....
        /*0248*/ 	.word	0xffffffff


	//   ....[89]....
        /*024c*/ 	.word	0xffffffff


	//   ....[90]....
        /*0250*/ 	.word	0xffffffff


	//   ....[91]....
        /*0254*/ 	.word	0xffffffff


	//   ....[92]....
        /*0258*/ 	.word	0xffffffff


	//   ....[93]....
        /*025c*/ 	.word	0xffffffff


	//   ....[94]....
        /*0260*/ 	.word	0xffffffff


	//   ....[95]....
        /*0264*/ 	.word	0xffffffff


	//   ....[96]....
        /*0268*/ 	.word	0xffffffff


	//   ....[97]....
        /*026c*/ 	.word	0xffffffff


	//   ....[98]....
        /*0270*/ 	.word	0xffffffff


	//   ....[99]....
        /*0274*/ 	.word	0xffffffff


	//   ....[100]....
        /*0278*/ 	.word	0xffffffff


	//   ....[101]....
        /*027c*/ 	.word	0xffffffff


	//   ....[102]....
        /*0280*/ 	.word	0xffffffff


	//   ....[103]....
        /*0284*/ 	.word	0xffffffff


	//   ....[104]....
        /*0288*/ 	.word	0xffffffff


	//   ....[105]....
        /*028c*/ 	.word	0xffffffff


	//   ....[106]....
        /*0290*/ 	.word	0xffffffff


	//   ....[107]....
        /*0294*/ 	.word	0xffffffff


	//   ....[108]....
        /*0298*/ 	.word	0xffffffff


	//   ....[109]....
        /*029c*/ 	.word	0xffffffff


	//   ....[110]....
        /*02a0*/ 	.word	0xffffffff


	//   ....[111]....
        /*02a4*/ 	.word	0xffffffff


	//   ....[112]....
        /*02a8*/ 	.word	0xffffffff


	//   ....[113]....
        /*02ac*/ 	.word	0xffffffff


	//   ....[114]....
        /*02b0*/ 	.word	0xffffffff


	//   ....[115]....
        /*02b4*/ 	.word	0xffffffff


	//   ....[116]....
        /*02b8*/ 	.word	0xffffffff


	//   ....[117]....
        /*02bc*/ 	.word	0xffffffff


	//   ....[118]....
        /*02c0*/ 	.word	0xffffffff


	//   ....[119]....
        /*02c4*/ 	.word	0xffffffff


	//   ....[120]....
        /*02c8*/ 	.word	0xffffffff


	//   ....[121]....
        /*02cc*/ 	.word	0xffffffff


	//   ....[122]....
        /*02d0*/ 	.word	0xffffffff


	//   ....[123]....
        /*02d4*/ 	.word	0xffffffff


	//   ....[124]....
        /*02d8*/ 	.word	0xffffffff


	//   ....[125]....
        /*02dc*/ 	.word	0xffffffff


	//   ....[126]....
        /*02e0*/ 	.word	0xffffffff


	//   ....[127]....
        /*02e4*/ 	.word	0xffffffff


	//   ....[128]....
        /*02e8*/ 	.word	0xffffffff


	//   ....[129]....
        /*02ec*/ 	.word	0xffffffff


	//   ....[130]....
        /*02f0*/ 	.word	0xffffffff


	//   ....[131]....
        /*02f4*/ 	.word	0xffffffff


	//   ....[132]....
        /*02f8*/ 	.word	0xffffffff


	//   ....[133]....
        /*02fc*/ 	.word	0xffffffff


	//   ....[134]....
        /*0300*/ 	.word	0xffffffff


	//   ....[135]....
        /*0304*/ 	.word	0xffffffff


	//   ....[136]....
        /*0308*/ 	.word	0xffffffff


	//   ....[137]....
        /*030c*/ 	.word	0xffffffff


	//   ....[138]....
        /*0310*/ 	.word	0xffffffff


	//   ....[139]....
        /*0314*/ 	.word	0xffffffff


	//   ....[140]....
        /*0318*/ 	.word	0xffffffff


	//   ....[141]....
        /*031c*/ 	.word	0xffffffff


	//   ....[142]....
        /*0320*/ 	.word	0xffffffff


	//   ....[143]....
        /*0324*/ 	.word	0xffffffff


	//   ....[144]....
        /*0328*/ 	.word	0x0500000f


	//   ....[145]....
        /*032c*/ 	.word	0x0500000f


	//   ....[146]....
        /*0330*/ 	.word	0x0500000f


	//   ....[147]....
        /*0334*/ 	.word	0x0500000f


	//   ....[148]....
        /*0338*/ 	.word	0x0500000f


	//   ....[149]....
        /*033c*/ 	.word	0x0500000f


	//   ....[150]....
        /*0340*/ 	.word	0x0500000f


	//   ....[151]....
        /*0344*/ 	.word	0x0500000f


	//   ....[152]....
        /*0348*/ 	.word	0x0500000f


	//   ....[153]....
        /*034c*/ 	.word	0x0500000f


	//   ....[154]....
        /*0350*/ 	.word	0x0500000f


	//   ....[155]....
        /*0354*/ 	.word	0x0500000f


	//   ....[156]....
        /*0358*/ 	.word	0x0500000f


	//   ....[157]....
        /*035c*/ 	.word	0x0500000f


	//   ....[158]....
        /*0360*/ 	.word	0x0500000f


	//   ....[159]....
        /*0364*/ 	.word	0x0500000f


	//   ....[160]....
        /*0368*/ 	.word	0x0500000f


	//   ....[161]....
        /*036c*/ 	.word	0x0500000f


	//   ....[162]....
        /*0370*/ 	.word	0x0500000f


	//   ....[163]....
        /*0374*/ 	.word	0x0500000f


	//   ....[164]....
        /*0378*/ 	.word	0x0500000f


	//   ....[165]....
        /*037c*/ 	.word	0x0500000f


	//   ....[166]....
        /*0380*/ 	.word	0x0500000f


	//   ....[167]....
        /*0384*/ 	.word	0x0500000f


	//   ....[168]....
        /*0388*/ 	.word	0x0500000f


	//   ....[169]....
        /*038c*/ 	.word	0x0500000f


	//   ....[170]....
        /*0390*/ 	.word	0x0500000f


	//   ....[171]....
        /*0394*/ 	.word	0x0500000f


	//   ....[172]....
        /*0398*/ 	.word	0x0500000f


	//   ....[173]....
        /*039c*/ 	.word	0x0500000f


	//   ....[174]....
        /*03a0*/ 	.word	0x0500000f


	//   ....[175]....
        /*03a4*/ 	.word	0x0500000f


	//   ....[176]....
        /*03a8*/ 	.word	0x0500000f


	//   ....[177]....
        /*03ac*/ 	.word	0x0500000f


	//   ....[178]....
        /*03b0*/ 	.word	0x0500000f


	//   ....[179]....
        /*03b4*/ 	.word	0x0500000f


	//   ....[180]....
        /*03b8*/ 	.word	0x0500000f


	//   ....[181]....
        /*03bc*/ 	.word	0x0500000f


	//   ....[182]....
        /*03c0*/ 	.word	0x0500000f


	//   ....[183]....
        /*03c4*/ 	.word	0x0500000f


	//   ....[184]....
        /*03c8*/ 	.word	0x0500000f


	//   ....[185]....
        /*03cc*/ 	.word	0x0500000f


	//----- nvinfo : EIATTR_COOP_GROUP_INSTR_OFFSETS
	.align		4
.L_688:
        /*03d0*/ 	.byte	0x04, 0x28
        /*03d2*/ 	.short	(.L_690 - .L_689)


	//   ....[0]....
.L_689:
        /*03d4*/ 	.word	0x00000080


	//   ....[1]....
        /*03d8*/ 	.word	0x00000090


	//   ....[2]....
        /*03dc*/ 	.word	0x000002d0


	//   ....[3]....
        /*03e0*/ 	.word	0x00000430


	//   ....[4]....
        /*03e4*/ 	.word	0x00000550


	//   ....[5]....
        /*03e8*/ 	.word	0x000006b0


	//   ....[6]....
        /*03ec*/ 	.word	0x00001890


	//   ....[7]....
        /*03f0*/ 	.word	0x000023a0


	//   ....[8]....
        /*03f4*/ 	.word	0x00002d90


	//   ....[9]....
        /*03f8*/ 	.word	0x00003f50


	//   ....[10]....
        /*03fc*/ 	.word	0x00004060


	//   ....[11]....
        /*0400*/ 	.word	0x000048a0


	//   ....[12]....
        /*0404*/ 	.word	0x00004920


	//   ....[13]....
        /*0408*/ 	.word	0x00006190


	//   ....[14]....
        /*040c*/ 	.word	0x00006b00


	//   ....[15]....
        /*0410*/ 	.word	0x000076f0


	//   ....[16]....
        /*0414*/ 	.word	0x000077f0


	//   ....[17]....
        /*0418*/ 	.word	0x00007ff0


	//   ....[18]....
        /*041c*/ 	.word	0x000080a0


	//   ....[19]....
        /*0420*/ 	.word	0x0000a830


	//   ....[20]....
        /*0424*/ 	.word	0x0000a850


	//   ....[21]....
        /*0428*/ 	.word	0x0000a880


	//   ....[22]....
        /*042c*/ 	.word	0x0000a890


	//   ....[23]....
        /*0430*/ 	.word	0x0000c690


	//   ....[24]....
        /*0434*/ 	.word	0x0000cff0


	//   ....[25]....
        /*0438*/ 	.word	0x0000dbd0


	//   ....[26]....
        /*043c*/ 	.word	0x0000dc80


	//   ....[27]....
        /*0440*/ 	.word	0x0000e520


	//   ....[28]....
        /*0444*/ 	.word	0x0000e5e0


	//   ....[29]....
        /*0448*/ 	.word	0x0000fbb0


	//   ....[30]....
        /*044c*/ 	.word	0x0000fbc0


	//   ....[31]....
        /*0450*/ 	.word	0x0000fbf0


	//   ....[32]....
        /*0454*/ 	.word	0x0000fc00


	//   ....[33]....
        /*0458*/ 	.word	0x00011420


	//   ....[34]....
        /*045c*/ 	.word	0x00011450


	//   ....[35]....
        /*0460*/ 	.word	0x00011490


	//   ....[36]....
        /*0464*/ 	.word	0x000114c0


	//   ....[37]....
        /*0468*/ 	.word	0x00011500


	//   ....[38]....
        /*046c*/ 	.word	0x00011530


	//   ....[39]....
        /*0470*/ 	.word	0x00011560


	//   ....[40]....
        /*0474*/ 	.word	0x00011590


	//   ....[41]....
        /*0478*/ 	.word	0x000115c0


	//   ....[42]....
        /*047c*/ 	.word	0x000115f0


	//   ....[43]....
        /*0480*/ 	.word	0x00011620


	//   ....[44]....
        /*0484*/ 	.word	0x00011650


	//   ....[45]....
        /*0488*/ 	.word	0x00011690


	//   ....[46]....
        /*048c*/ 	.word	0x000116c0


	//   ....[47]....
        /*0490*/ 	.word	0x000116d0


	//   ....[48]....
        /*0494*/ 	.word	0x000116e0


	//   ....[49]....
        /*0498*/ 	.word	0x00011700


	//   ....[50]....
        /*049c*/ 	.word	0x00011710


	//   ....[51]....
        /*04a0*/ 	.word	0x00011720


	//   ....[52]....
        /*04a4*/ 	.word	0x00011750


	//   ....[53]....
        /*04a8*/ 	.word	0x00011780


	//   ....[54]....
        /*04ac*/ 	.word	0x00011790


	//   ....[55]....
        /*04b0*/ 	.word	0x000117a0


	//   ....[56]....
        /*04b4*/ 	.word	0x000117b0


	//   ....[57]....
        /*04b8*/ 	.word	0x000117c0


	//   ....[58]....
        /*04bc*/ 	.word	0x000117e0


	//   ....[59]....
        /*04c0*/ 	.word	0x000117f0


	//   ....[60]....
        /*04c4*/ 	.word	0x00011800


	//   ....[61]....
        /*04c8*/ 	.word	0x00011810


	//   ....[62]....
        /*04cc*/ 	.word	0x00011820


	//   ....[63]....
        /*04d0*/ 	.word	0x00011830


	//   ....[64]....
        /*04d4*/ 	.word	0x00011840


	//   ....[65]....
        /*04d8*/ 	.word	0x00011850


	//   ....[66]....
        /*04dc*/ 	.word	0x00011860


	//   ....[67]....
        /*04e0*/ 	.word	0x00011870


	//   ....[68]....
        /*04e4*/ 	.word	0x00011880


	//   ....[69]....
        /*04e8*/ 	.word	0x00011890


	//   ....[70]....
        /*04ec*/ 	.word	0x000118a0


	//   ....[71]....
        /*04f0*/ 	.word	0x000118b0


	//   ....[72]....
        /*04f4*/ 	.word	0x000118c0


	//   ....[73]....
        /*04f8*/ 	.word	0x000118d0


	//   ....[74]....
        /*04fc*/ 	.word	0x000118e0


	//   ....[75]....
        /*0500*/ 	.word	0x000118f0


	//   ....[76]....
        /*0504*/ 	.word	0x00011900


	//   ....[77]....
        /*0508*/ 	.word	0x00011910


	//   ....[78]....
        /*050c*/ 	.word	0x00011920


	//   ....[79]....
        /*0510*/ 	.word	0x00011930


	//   ....[80]....
        /*0514*/ 	.word	0x00011940


	//   ....[81]....
        /*0518*/ 	.word	0x00011c50


	//   ....[82]....
        /*051c*/ 	.word	0x00011c80


	//   ....[83]....
        /*0520*/ 	.word	0x00011cb0


	//   ....[84]....
        /*0524*/ 	.word	0x00011ce0


	//   ....[85]....
        /*0528*/ 	.word	0x000121f0


	//   ....[86]....
        /*052c*/ 	.word	0x00012230


	//   ....[87]....
        /*0530*/ 	.word	0x00012330


	//   ....[88]....
        /*0534*/ 	.word	0x00012350


	//   ....[89]....
        /*0538*/ 	.word	0x00012450


	//   ....[90]....
        /*053c*/ 	.word	0x00012470


	//   ....[91]....
        /*0540*/ 	.word	0x00012580


	//   ....[92]....
        /*0544*/ 	.word	0x000125a0


	//   ....[93]....
        /*0548*/ 	.word	0x00012c80


	//   ....[94]....
        /*054c*/ 	.word	0x00012ca0


	//   ....[95]....
        /*0550*/ 	.word	0x00012da0


	//   ....[96]....
        /*0554*/ 	.word	0x00012dc0


	//   ....[97]....
        /*0558*/ 	.word	0x00012ec0


	//   ....[98]....
        /*055c*/ 	.word	0x00012ee0


	//   ....[99]....
        /*0560*/ 	.word	0x00012ff0


	//   ....[100]....
        /*0564*/ 	.word	0x00013010


	//   ....[101]....
        /*0568*/ 	.word	0x000131e0


	//   ....[102]....
        /*056c*/ 	.word	0x00014cc0


	//   ....[103]....
        /*0570*/ 	.word	0x00014cf0


	//   ....[104]....
        /*0574*/ 	.word	0x00014dc0


	//   ....[105]....
        /*0578*/ 	.word	0x00014dd0


	//   ....[106]....
        /*057c*/ 	.word	0x00014e60


	//   ....[107]....
        /*0580*/ 	.word	0x00014e70


	//   ....[108]....
        /*0584*/ 	.word	0x00014e80


	//   ....[109]....
        /*0588*/ 	.word	0x00014f20


	//   ....[110]....
        /*058c*/ 	.word	0x00015280


	//   ....[111]....
        /*0590*/ 	.word	0x000152a0


	//   ....[112]....
        /*0594*/ 	.word	0x00015360


	//   ....[113]....
        /*0598*/ 	.word	0x00015370


	//   ....[114]....
        /*059c*/ 	.word	0x00015400


	//   ....[115]....
        /*05a0*/ 	.word	0x00015410


	//   ....[116]....
        /*05a4*/ 	.word	0x00015420


	//   ....[117]....
        /*05a8*/ 	.word	0x00015430


	//   ....[118]....
        /*05ac*/ 	.word	0x00015b30


	//   ....[119]....
        /*05b0*/ 	.word	0x00015b50


	//   ....[120]....
        /*05b4*/ 	.word	0x00015c10


	//   ....[121]....
        /*05b8*/ 	.word	0x00015c30


	//   ....[122]....
        /*05bc*/ 	.word	0x00015cd0


	//   ....[123]....
        /*05c0*/ 	.word	0x00015cf0


	//   ....[124]....
        /*05c4*/ 	.word	0x00015d00


	//   ....[125]....
        /*05c8*/ 	.word	0x00015d10


	//   ....[126]....
        /*05cc*/ 	.word	0x00016460


	//   ....[127]....
        /*05d0*/ 	.word	0x00016470


	//   ....[128]....
        /*05d4*/ 	.word	0x000164b0


	//   ....[129]....
        /*05d8*/ 	.word	0x000164f0


	//   ....[130]....
        /*05dc*/ 	.word	0x00016500


	//   ....[131]....
        /*05e0*/ 	.word	0x00016560


	//   ....[132]....
        /*05e4*/ 	.word	0x00016590


	//   ....[133]....
        /*05e8*/ 	.word	0x000165d0


	//   ....[134]....
        /*05ec*/ 	.word	0x00016900


	//   ....[135]....
        /*05f0*/ 	.word	0x00016910


	//   ....[136]....
        /*05f4*/ 	.word	0x00016920


	//   ....[137]....
        /*05f8*/ 	.word	0x00016980


	//   ....[138]....
        /*05fc*/ 	.word	0x00016990


	//   ....[139]....
        /*0600*/ 	.word	0x000169f0


	//   ....[140]....
        /*0604*/ 	.word	0x00016a20


	//   ....[141]....
        /*0608*/ 	.word	0x00016a60


	//   ....[142]....
        /*060c*/ 	.word	0x00018020


	//   ....[143]....
        /*0610*/ 	.word	0x000181b0


	//   ....[144]....
        /*0614*/ 	.word	0x00018880


	//   ....[145]....
        /*0618*/ 	.word	0x00018960


	//   ....[146]....
        /*061c*/ 	.word	0x00018a20


	//   ....[147]....
        /*0620*/ 	.word	0x00018a80


	//   ....[148]....
        /*0624*/ 	.word	0x00018b90


	//   ....[149]....
        /*0628*/ 	.word	0x00018bf0


	//   ....[150]....
        /*062c*/ 	.word	0x00018cf0


	//   ....[151]....
        /*0630*/ 	.word	0x00018d50


	//   ....[152]....
        /*0634*/ 	.word	0x00018e40


	//   ....[153]....
        /*0638*/ 	.word	0x00018f90


	//   ....[154]....
        /*063c*/ 	.word	0x00019050


	//   ....[155]....
        /*0640*/ 	.word	0x00019150


	//   ....[156]....
        /*0644*/ 	.word	0x00019200


	//   ....[157]....
        /*0648*/ 	.word	0x00019260


	//   ....[158]....
        /*064c*/ 	.word	0x00019360


	//   ....[159]....
        /*0650*/ 	.word	0x000193c0


	//   ....[160]....
        /*0654*/ 	.word	0x00019460


	//   ....[161]....
        /*0658*/ 	.word	0x00019570


	//   ....[162]....
        /*065c*/ 	.word	0x000195e0


	//   ....[163]....
        /*0660*/ 	.word	0x00019640


	//   ....[164]....
        /*0664*/ 	.word	0x00019750


	//   ....[165]....
        /*0668*/ 	.word	0x000197b0


	//   ....[166]....
        /*066c*/ 	.word	0x000198d0


	//   ....[167]....
        /*0670*/ 	.word	0x00019930


	//   ....[168]....
        /*0674*/ 	.word	0x000199d0


	//   ....[169]....
        /*0678*/ 	.word	0x00019b70


	//   ....[170]....
        /*067c*/ 	.word	0x00019c00


	//   ....[171]....
        /*0680*/ 	.word	0x00019c60


	//   ....[172]....
        /*0684*/ 	.word	0x00019d40


	//   ....[173]....
        /*0688*/ 	.word	0x00019da0


	//   ....[174]....
        /*068c*/ 	.word	0x00019e70


	//   ....[175]....
        /*0690*/ 	.word	0x00019ed0


	//   ....[176]....
        /*0694*/ 	.word	0x00019fa0


	//   ....[177]....
        /*0698*/ 	.word	0x0001a090


	//   ....[178]....
        /*069c*/ 	.word	0x0001a120


	//   ....[179]....
        /*06a0*/ 	.word	0x0001a180


	//   ....[180]....
        /*06a4*/ 	.word	0x0001a250


	//   ....[181]....
        /*06a8*/ 	.word	0x0001a2b0


	//   ....[182]....
        /*06ac*/ 	.word	0x0001a380


	//   ....[183]....
        /*06b0*/ 	.word	0x0001a3e0


	//   ....[184]....
        /*06b4*/ 	.word	0x0001a4b0


	//   ....[185]....
        /*06b8*/ 	.word	0x0001a710


	//----- nvinfo : EIATTR_REG_RECONFIG
	.align		4
.L_690:
        /*06bc*/ 	.byte	0x01, 0x54
	.zero		2


	//----- nvinfo : EIATTR_SYSCALL_OFFSETS
	.align		4
        /*06c0*/ 	.byte	0x04, 0x46
        /*06c2*/ 	.short	(.L_692 - .L_691)


	//   ....[0]....
.L_691:
        /*06c4*/ 	.word	0x00001a70


	//   ....[1]....
        /*06c8*/ 	.word	0x000142f0


	//   ....[2]....
        /*06cc*/ 	.word	0x00014460


	//   ....[3]....
        /*06d0*/ 	.word	0x000145b0


	//   ....[4]....
        /*06d4*/ 	.word	0x000146f0


	//   ....[5]....
        /*06d8*/ 	.word	0x00015790


	//----- nvinfo : EIATTR_MBARRIER_INSTR_OFFSETS
	.align		4
.L_692:
        /*06dc*/ 	.byte	0x04, 0x39
        /*06de*/ 	.short	(.L_694 - .L_693)


	//   ....[0]....
.L_693:
        /*06e0*/ 	.word	0x00000180
        /*06e4*/ 	.word	0x000000ff
        /*06e8*/ 	.word	0x0002a800
        /*06ec*/ 	.short	0x0100
        /*06ee*/ 	.byte	0x08
	.zero		1


	//   ....[1]....
        /*06f0*/ 	.word	0x00000190
        /*06f4*/ 	.word	0x000000ff
        /*06f8*/ 	.word	0x0002a820
        /*06fc*/ 	.short	0x0100
        /*06fe*/ 	.byte	0x08
	.zero		1


	//   ....[2]....
        /*0700*/ 	.word	0x00000280
        /*0704*/ 	.word	0x000000ff
        /*0708*/ 	.word	0x0002a830
        /*070c*/ 	.short	0x0100
        /*070e*/ 	.byte	0x08
	.zero		1


	//   ....[3]....
        /*0710*/ 	.word	0x00000290
        /*0714*/ 	.word	0x000000ff
        /*0718*/ 	.word	0x0002a840
        /*071c*/ 	.short	0x0100
        /*071e*/ 	.byte	0x08
	.zero		1


	//   ....[4]....
        /*0720*/ 	.word	0x000002a0
        /*0724*/ 	.word	0x000000ff
        /*0728*/ 	.word	0x0002a838
        /*072c*/ 	.short	0x0100
        /*072e*/ 	.byte	0x08
	.zero		1


	//   ....[5]....
        /*0730*/ 	.word	0x000002b0
        /*0734*/ 	.word	0x000000ff
        /*0738*/ 	.word	0x0002a848
        /*073c*/ 	.short	0x0100
        /*073e*/ 	.byte	0x08
	.zero		1


	//   ....[6]....
        /*0740*/ 	.word	0x000003e0
        /*0744*/ 	.word	0x000000ff
        /*0748*/ 	.word	0x0002a850
        /*074c*/ 	.short	0x0100
        /*074e*/ 	.byte	0x08
	.zero		1


	//   ....[7]....
        /*0750*/ 	.word	0x000003f0
        /*0754*/ 	.word	0x000000ff
        /*0758*/ 	.word	0x0002a860
        /*075c*/ 	.short	0x0100
        /*075e*/ 	.byte	0x08
	.zero		1


	//   ....[8]....
        /*0760*/ 	.word	0x00000400
        /*0764*/ 	.word	0x000000ff
        /*0768*/ 	.word	0x0002a858
        /*076c*/ 	.short	0x0100
        /*076e*/ 	.byte	0x08
	.zero		1


	//   ....[9]....
        /*0770*/ 	.word	0x00000410
        /*0774*/ 	.word	0x000000ff
        /*0778*/ 	.word	0x0002a868
        /*077c*/ 	.short	0x0100
        /*077e*/ 	.byte	0x08
	.zero		1


	//   ....[10]....
        /*0780*/ 	.word	0x00000500
        /*0784*/ 	.word	0x000000ff
        /*0788*/ 	.word	0x0002a870
        /*078c*/ 	.short	0x0100
        /*078e*/ 	.byte	0x06
	.zero		1


	//   ....[11]....
        /*0790*/ 	.word	0x00000510
        /*0794*/ 	.word	0x000000ff
        /*0798*/ 	.word	0x0002a880
        /*079c*/ 	.short	0x0100
        /*079e*/ 	.byte	0x06
	.zero		1


	//   ....[12]....
        /*07a0*/ 	.word	0x00000520
        /*07a4*/ 	.word	0x000000ff
        /*07a8*/ 	.word	0x0002a878
        /*07ac*/ 	.short	0x0100
        /*07ae*/ 	.byte	0x06
	.zero		1


	//   ....[13]....
        /*07b0*/ 	.word	0x00000530
        /*07b4*/ 	.word	0x000000ff
        /*07b8*/ 	.word	0x0002a888
        /*07bc*/ 	.short	0x0100
        /*07be*/ 	.byte	0x06
	.zero		1


	//   ....[14]....
        /*07c0*/ 	.word	0x00000660
        /*07c4*/ 	.word	0x000000ff
        /*07c8*/ 	.word	0x0002a890
        /*07cc*/ 	.short	0x0100
        /*07ce*/ 	.byte	0x08
	.zero		1


	//   ....[15]....
        /*07d0*/ 	.word	0x00000670
        /*07d4*/ 	.word	0x000000ff
        /*07d8*/ 	.word	0x0002a8a0
        /*07dc*/ 	.short	0x0100
        /*07de*/ 	.byte	0x08
	.zero		1


	//   ....[16]....
        /*07e0*/ 	.word	0x00000680
        /*07e4*/ 	.word	0x000000ff
        /*07e8*/ 	.word	0x0002a898
        /*07ec*/ 	.short	0x0100
        /*07ee*/ 	.byte	0x08
	.zero		1


	//   ....[17]....
        /*07f0*/ 	.word	0x00000690
        /*07f4*/ 	.word	0x000000ff
        /*07f8*/ 	.word	0x0002a8a8
        /*07fc*/ 	.short	0x0100
        /*07fe*/ 	.byte	0x08
	.zero		1


	//   ....[18]....
        /*0800*/ 	.word	0x000007e0
        /*0804*/ 	.word	0x000000ff
        /*0808*/ 	.word	0x0002a8b0
        /*080c*/ 	.short	0x0100
        /*080e*/ 	.byte	0x08
	.zero		1


	//   ....[19]....
        /*0810*/ 	.word	0x000007f0
        /*0814*/ 	.word	0x000000ff
        /*0818*/ 	.word	0x0002a8c0
        /*081c*/ 	.short	0x0100
        /*081e*/ 	.byte	0x08
	.zero		1


	//   ....[20]....
        /*0820*/ 	.word	0x00000800
        /*0824*/ 	.word	0x000000ff
        /*0828*/ 	.word	0x0002a8b8
        /*082c*/ 	.short	0x0100
        /*082e*/ 	.byte	0x08
	.zero		1


	//   ....[21]....
        /*0830*/ 	.word	0x00000810
        /*0834*/ 	.word	0x000000ff
        /*0838*/ 	.word	0x0002a8c8
        /*083c*/ 	.short	0x0100
        /*083e*/ 	.byte	0x08
	.zero		1


	//   ....[22]....
        /*0840*/ 	.word	0x00001dc0
        /*0844*/ 	.word	0x000000ff
        /*0848*/ 	.word	0x0002a800
        /*084c*/ 	.short	0x010a
        /*084e*/ 	.byte	0x24
	.zero		1


	//   ....[23]....
        /*0850*/ 	.word	0x00001e60
        /*0854*/ 	.word	0x0000000f
        /*0858*/ 	.word	0x0002a830
        /*085c*/ 	.short	0x010a
        /*085e*/ 	.byte	0x3f
	.zero		1


	//   ....[24]....
        /*0860*/ 	.word	0x00001ea0
        /*0864*/ 	.word	0x0000000f
        /*0868*/ 	.word	0x0002a830
        /*086c*/ 	.short	0x010a
        /*086e*/ 	.byte	0x3f
	.zero		1


	//   ....[25]....
        /*0870*/ 	.word	0x00002740
        /*0874*/ 	.word	0x000000ff
        /*0878*/ 	.word	0x00000000
        /*087c*/ 	.short	0x0101
        /*087e*/ 	.byte	0x06
	.zero		1


	//   ....[26]....
        /*0880*/ 	.word	0x00005a60
        /*0884*/ 	.word	0x000000ff
        /*0888*/ 	.word	0x0002a830
        /*088c*/ 	.short	0x010a
        /*088e*/ 	.byte	0x06
	.zero		1


	//   ....[27]....
        /*0890*/ 	.word	0x00005aa0
        /*0894*/ 	.word	0x000000ff
        /*0898*/ 	.word	0x0002a830
        /*089c*/ 	.short	0x010a
        /*089e*/ 	.byte	0x06
	.zero		1


	//   ....[28]....
        /*08a0*/ 	.word	0x00005d70
        /*08a4*/ 	.word	0x000000ff
        /*08a8*/ 	.word	0x0002a850
        /*08ac*/ 	.short	0x010a
        /*08ae*/ 	.byte	0x06
	.zero		1


	//   ....[29]....
        /*08b0*/ 	.word	0x00005db0
        /*08b4*/ 	.word	0x000000ff
        /*08b8*/ 	.word	0x0002a850
        /*08bc*/ 	.short	0x010a
        /*08be*/ 	.byte	0x06
	.zero		1


	//   ....[30]....
        /*08c0*/ 	.word	0x00006500
        /*08c4*/ 	.word	0x000000ff
        /*08c8*/ 	.word	0x00000000
        /*08cc*/ 	.short	0x0101
        /*08ce*/ 	.byte	0x06
	.zero		1


	//   ....[31]....
        /*08d0*/ 	.word	0x00008b90
        /*08d4*/ 	.word	0x000000ff
        /*08d8*/ 	.word	0x00000000
        /*08dc*/ 	.short	0x0101
        /*08de*/ 	.byte	0x06
	.zero		1


	//   ....[32]....
        /*08e0*/ 	.word	0x00009690
        /*08e4*/ 	.word	0x000000ff
        /*08e8*/ 	.word	0x0002a830
        /*08ec*/ 	.short	0x010a
        /*08ee*/ 	.byte	0x06
	.zero		1


	//   ....[33]....
        /*08f0*/ 	.word	0x000096d0
        /*08f4*/ 	.word	0x000000ff
        /*08f8*/ 	.word	0x0002a830
        /*08fc*/ 	.short	0x010a
        /*08fe*/ 	.byte	0x06
	.zero		1


	//   ....[34]....
        /*0900*/ 	.word	0x000099a0
        /*0904*/ 	.word	0x000000ff
        /*0908*/ 	.word	0x0002a850
        /*090c*/ 	.short	0x010a
        /*090e*/ 	.byte	0x06
	.zero		1


	//   ....[35]....
        /*0910*/ 	.word	0x000099e0
        /*0914*/ 	.word	0x000000ff
        /*0918*/ 	.word	0x0002a850
        /*091c*/ 	.short	0x010a
        /*091e*/ 	.byte	0x06
	.zero		1


	//   ....[36]....
        /*0920*/ 	.word	0x0000a0e0
        /*0924*/ 	.word	0x000000ff
        /*0928*/ 	.word	0x00000000
        /*092c*/ 	.short	0x0101
        /*092e*/ 	.byte	0x06
	.zero		1


	//   ....[37]....
        /*0930*/ 	.word	0x0000b690
        /*0934*/ 	.word	0x000000ff
        /*0938*/ 	.word	0x00000000
        /*093c*/ 	.short	0x0101
        /*093e*/ 	.byte	0x06
	.zero		1


	//   ....[38]....
        /*0940*/ 	.word	0x0000bf90
        /*0944*/ 	.word	0x000000ff
        /*0948*/ 	.word	0x0002a830
        /*094c*/ 	.short	0x010a
        /*094e*/ 	.byte	0x06
	.zero		1


	//   ....[39]....
        /*0950*/ 	.word	0x0000bfd0
        /*0954*/ 	.word	0x000000ff
        /*0958*/ 	.word	0x0002a830
        /*095c*/ 	.short	0x010a
        /*095e*/ 	.byte	0x06
	.zero		1


	//   ....[40]....
        /*0960*/ 	.word	0x0000c270
        /*0964*/ 	.word	0x000000ff
        /*0968*/ 	.word	0x0002a850
        /*096c*/ 	.short	0x010a
        /*096e*/ 	.byte	0x06
	.zero		1


	//   ....[41]....
        /*0970*/ 	.word	0x0000c2b0
        /*0974*/ 	.word	0x000000ff
        /*0978*/ 	.word	0x0002a850
        /*097c*/ 	.short	0x010a
        /*097e*/ 	.byte	0x06
	.zero		1


	//   ....[42]....
        /*0980*/ 	.word	0x0000c9f0
        /*0984*/ 	.word	0x000000ff
        /*0988*/ 	.word	0x00000000
        /*098c*/ 	.short	0x0101
        /*098e*/ 	.byte	0x06
	.zero		1


	//   ....[43]....
        /*0990*/ 	.word	0x0000f080
        /*0994*/ 	.word	0x000000ff
        /*0998*/ 	.word	0x00000000
        /*099c*/ 	.short	0x0101
        /*099e*/ 	.byte	0x06
	.zero		1


	//   ....[44]....
        /*09a0*/ 	.word	0x0000f870
        /*09a4*/ 	.word	0x000000ff
        /*09a8*/ 	.word	0x0002a850
        /*09ac*/ 	.short	0x010a
        /*09ae*/ 	.byte	0x09
	.zero		1


	//   ....[45]....
        /*09b0*/ 	.word	0x0000f8b0
        /*09b4*/ 	.word	0x000000ff
        /*09b8*/ 	.word	0x0002a850
        /*09bc*/ 	.short	0x010a
        /*09be*/ 	.byte	0x09
	.zero		1


	//   ....[46]....
        /*09c0*/ 	.word	0x0000ff80
        /*09c4*/ 	.word	0x000000ff
        /*09c8*/ 	.word	0x00000000
        /*09cc*/ 	.short	0x0101
        /*09ce*/ 	.byte	0x04
	.zero		1


	//   ....[47]....
        /*09d0*/ 	.word	0x00012220
        /*09d4*/ 	.word	0x00000003
        /*09d8*/ 	.word	0x00000000
        /*09dc*/ 	.short	0x0101
        /*09de*/ 	.byte	0x3f
	.zero		1


	//   ....[48]....
        /*09e0*/ 	.word	0x00014ae0
        /*09e4*/ 	.word	0x00000004
        /*09e8*/ 	.word	0x0002a880
        /*09ec*/ 	.short	0x010a
        /*09ee*/ 	.byte	0x3f
	.zero		1


	//   ....[49]....
        /*09f0*/ 	.word	0x00015010
        /*09f4*/ 	.word	0x00000004
        /*09f8*/ 	.word	0x0002a870
        /*09fc*/ 	.short	0x0107
        /*09fe*/ 	.byte	0x3f
	.zero		1


	//   ....[50]....
        /*0a00*/ 	.word	0x000150d0
        /*0a04*/ 	.word	0x00000004
        /*0a08*/ 	.word	0x0002a870
        /*0a0c*/ 	.short	0x0101
        /*0a0e*/ 	.byte	0x3f
	.zero		1


	//   ....[51]....
        /*0a10*/ 	.word	0x00015100
        /*0a14*/ 	.word	0x00000004
        /*0a18*/ 	.word	0x0002a840
        /*0a1c*/ 	.short	0x010a
        /*0a1e*/ 	.byte	0x3f
	.zero		1


	//   ....[52]....
        /*0a20*/ 	.word	0x00015570
        /*0a24*/ 	.word	0x00000004
        /*0a28*/ 	.word	0x0002a830
        /*0a2c*/ 	.short	0x0107
        /*0a2e*/ 	.byte	0x3f
	.zero		1


	//   ....[53]....
        /*0a30*/ 	.word	0x00015640
        /*0a34*/ 	.word	0x00000004
        /*0a38*/ 	.word	0x0002a830
        /*0a3c*/ 	.short	0x0101
        /*0a3e*/ 	.byte	0x3f
	.zero		1


	//   ....[54]....
        /*0a40*/ 	.word	0x00015e50
        /*0a44*/ 	.word	0x00000012
        /*0a48*/ 	.word	0x0002a800
        /*0a4c*/ 	.short	0x0107
        /*0a4e*/ 	.byte	0x3f
	.zero		1


	//   ....[55]....
        /*0a50*/ 	.word	0x00015f40
        /*0a54*/ 	.word	0x00000012
        /*0a58*/ 	.word	0x0002a800
        /*0a5c*/ 	.short	0x0101
        /*0a5e*/ 	.byte	0x3f
	.zero		1


	//   ....[56]....
        /*0a60*/ 	.word	0x00015f60
        /*0a64*/ 	.word	0x00000012
        /*0a68*/ 	.word	0x0002a820
        /*0a6c*/ 	.short	0x010a
        /*0a6e*/ 	.byte	0x3f
	.zero		1


	//   ....[57]....
        /*0a70*/ 	.word	0x000162c0
        /*0a74*/ 	.word	0x00000004
        /*0a78*/ 	.word	0x0002a880
        /*0a7c*/ 	.short	0x010a
        /*0a7e*/ 	.byte	0x3f
	.zero		1


	//   ....[58]....
        /*0a80*/ 	.word	0x00016670
        /*0a84*/ 	.word	0x00000004
        /*0a88*/ 	.word	0x0002a870
        /*0a8c*/ 	.short	0x0107
        /*0a8e*/ 	.byte	0x3f
	.zero		1


	//   ....[59]....
        /*0a90*/ 	.word	0x00016730
        /*0a94*/ 	.word	0x00000004
        /*0a98*/ 	.word	0x0002a870
        /*0a9c*/ 	.short	0x0101
        /*0a9e*/ 	.byte	0x3f
	.zero		1


	//   ....[60]....
        /*0aa0*/ 	.word	0x00016760
        /*0aa4*/ 	.word	0x00000004
        /*0aa8*/ 	.word	0x0002a840
        /*0aac*/ 	.short	0x010a
        /*0aae*/ 	.byte	0x3f
	.zero		1


	//   ....[61]....
        /*0ab0*/ 	.word	0x00016b00
        /*0ab4*/ 	.word	0x00000004
        /*0ab8*/ 	.word	0x0002a830
        /*0abc*/ 	.short	0x0107
        /*0abe*/ 	.byte	0x3f
	.zero		1


	//   ....[62]....
        /*0ac0*/ 	.word	0x00016bd0
        /*0ac4*/ 	.word	0x00000004
        /*0ac8*/ 	.word	0x0002a830
        /*0acc*/ 	.short	0x0101
        /*0ace*/ 	.byte	0x3f
	.zero		1


	//   ....[63]....
        /*0ad0*/ 	.word	0x00016c50
        /*0ad4*/ 	.word	0x00000000
        /*0ad8*/ 	.word	0x0002a870
        /*0adc*/ 	.short	0x010a
        /*0ade*/ 	.byte	0x3f
	.zero		1


	//   ....[64]....
        /*0ae0*/ 	.word	0x00016ce0
        /*0ae4*/ 	.word	0x00000000
        /*0ae8*/ 	.word	0x0002a860
        /*0aec*/ 	.short	0x010a
        /*0aee*/ 	.byte	0x3f
	.zero		1


	//   ....[65]....
        /*0af0*/ 	.word	0x00017420
        /*0af4*/ 	.word	0x00000000
        /*0af8*/ 	.word	0x0002a850
        /*0afc*/ 	.short	0x0101
        /*0afe*/ 	.byte	0x3f
	.zero		1


	//   ....[66]....
        /*0b00*/ 	.word	0x000174a0
        /*0b04*/ 	.word	0x00000003
        /*0b08*/ 	.word	0x00000000
        /*0b0c*/ 	.short	0x0101
        /*0b0e*/ 	.byte	0x3f
	.zero		1


	//   ....[67]....
        /*0b10*/ 	.word	0x00017670
        /*0b14*/ 	.word	0x00000000
        /*0b18*/ 	.word	0x0002a870
        /*0b1c*/ 	.short	0x010a
        /*0b1e*/ 	.byte	0x3f
	.zero		1


	//   ....[68]....
        /*0b20*/ 	.word	0x000176f0
        /*0b24*/ 	.word	0x00000000
        /*0b28*/ 	.word	0x0002a860
        /*0b2c*/ 	.short	0x010a
        /*0b2e*/ 	.byte	0x3f
	.zero		1


	//   ....[69]....
        /*0b30*/ 	.word	0x00017e40
        /*0b34*/ 	.word	0x00000000
        /*0b38*/ 	.word	0x0002a850
        /*0b3c*/ 	.short	0x0101
        /*0b3e*/ 	.byte	0x3f
	.zero		1


	//   ....[70]....
        /*0b40*/ 	.word	0x00017ec0
        /*0b44*/ 	.word	0x00000003
        /*0b48*/ 	.word	0x00000000
        /*0b4c*/ 	.short	0x0101
        /*0b4e*/ 	.byte	0x3f
	.zero		1


	//   ....[71]....
        /*0b50*/ 	.word	0x00018130
        /*0b54*/ 	.word	0x00000004
        /*0b58*/ 	.word	0x0002a820
        /*0b5c*/ 	.short	0x010a
        /*0b5e*/ 	.byte	0x3f
	.zero		1


	//   ....[72]....
        /*0b60*/ 	.word	0x000182b0
        /*0b64*/ 	.word	0x00000005
        /*0b68*/ 	.word	0x0002a840
        /*0b6c*/ 	.short	0x010a
        /*0b6e*/ 	.byte	0x3f
	.zero		1


	//   ....[73]....
        /*0b70*/ 	.word	0x00018350
        /*0b74*/ 	.word	0x00000017
        /*0b78*/ 	.word	0x0002a840
        /*0b7c*/ 	.short	0x010a
        /*0b7e*/ 	.byte	0x3f
	.zero		1


	//   ....[74]....
        /*0b80*/ 	.word	0x00018390
        /*0b84*/ 	.word	0x00000005
        /*0b88*/ 	.word	0x0002a860
        /*0b8c*/ 	.short	0x010a
        /*0b8e*/ 	.byte	0x3f
	.zero		1


	//   ....[75]....
        /*0b90*/ 	.word	0x000183d0
        /*0b94*/ 	.word	0x00000017
        /*0b98*/ 	.word	0x0002a860
        /*0b9c*/ 	.short	0x010a
        /*0b9e*/ 	.byte	0x3f
	.zero		1


	//   ....[76]....
        /*0ba0*/ 	.word	0x00018410
        /*0ba4*/ 	.word	0x00000005
        /*0ba8*/ 	.word	0x0002a880
        /*0bac*/ 	.short	0x010a
        /*0bae*/ 	.byte	0x3f
	.zero		1


	//   ....[77]....
        /*0bb0*/ 	.word	0x00018450
        /*0bb4*/ 	.word	0x00000017
        /*0bb8*/ 	.word	0x0002a880
        /*0bbc*/ 	.short	0x010a
        /*0bbe*/ 	.byte	0x3f
	.zero		1


	//   ....[78]....
        /*0bc0*/ 	.word	0x000184c0
        /*0bc4*/ 	.word	0x00000003
        /*0bc8*/ 	.word	0x0002a800
        /*0bcc*/ 	.short	0x010a
        /*0bce*/ 	.byte	0x3f
	.zero		1


	//   ....[79]....
        /*0bd0*/ 	.word	0x00018510
        /*0bd4*/ 	.word	0x0000000f
        /*0bd8*/ 	.word	0x0002a830
        /*0bdc*/ 	.short	0x010a
        /*0bde*/ 	.byte	0x3f
	.zero		1


	//   ....[80]....
        /*0be0*/ 	.word	0x00018570
        /*0be4*/ 	.word	0x00000008
        /*0be8*/ 	.word	0x0002a830
        /*0bec*/ 	.short	0x010a
        /*0bee*/ 	.byte	0x3f
	.zero		1


	//   ....[81]....
        /*0bf0*/ 	.word	0x000185d0
        /*0bf4*/ 	.word	0x00000008
        /*0bf8*/ 	.word	0x0002a850
        /*0bfc*/ 	.short	0x010a
        /*0bfe*/ 	.byte	0x3f
	.zero		1


	//   ....[82]....
        /*0c00*/ 	.word	0x00018630
        /*0c04*/ 	.word	0x00000009
        /*0c08*/ 	.word	0x0002a830
        /*0c0c*/ 	.short	0x010a
        /*0c0e*/ 	.byte	0x3f
	.zero		1


	//   ....[83]....
        /*0c10*/ 	.word	0x00018690
        /*0c14*/ 	.word	0x00000009
        /*0c18*/ 	.word	0x0002a850
        /*0c1c*/ 	.short	0x010a
        /*0c1e*/ 	.byte	0x3f
	.zero		1


	//   ....[84]....
        /*0c20*/ 	.word	0x000186f0
        /*0c24*/ 	.word	0x00000008
        /*0c28*/ 	.word	0x0002a830
        /*0c2c*/ 	.short	0x010a
        /*0c2e*/ 	.byte	0x3f
	.zero		1


	//   ....[85]....
        /*0c30*/ 	.word	0x00018750
        /*0c34*/ 	.word	0x00000008
        /*0c38*/ 	.word	0x0002a850
        /*0c3c*/ 	.short	0x010a
        /*0c3e*/ 	.byte	0x3f
	.zero		1


	//   ....[86]....
        /*0c40*/ 	.word	0x000187b0
        /*0c44*/ 	.word	0x00000005
        /*0c48*/ 	.word	0x0002a850
        /*0c4c*/ 	.short	0x010a
        /*0c4e*/ 	.byte	0x3f
	.zero		1


	//   ....[87]....
        /*0c50*/ 	.word	0x000188b0
        /*0c54*/ 	.word	0x00000004
        /*0c58*/ 	.word	0x0002a880
        /*0c5c*/ 	.short	0x010a
        /*0c5e*/ 	.byte	0x3f
	.zero		1


	//   ....[88]....
        /*0c60*/ 	.word	0x00018ee0
        /*0c64*/ 	.word	0x00000004
        /*0c68*/ 	.word	0x0002a840
        /*0c6c*/ 	.short	0x010a
        /*0c6e*/ 	.byte	0x3f
	.zero		1


	//   ....[89]....
        /*0c70*/ 	.word	0x00019a70
        /*0c74*/ 	.word	0x00000012
        /*0c78*/ 	.word	0x0002a820
        /*0c7c*/ 	.short	0x010a
        /*0c7e*/ 	.byte	0x3f
	.zero		1


	//   ....[90]....
        /*0c80*/ 	.word	0x00019ac0
        /*0c84*/ 	.word	0x00000004
        /*0c88*/ 	.word	0x0002a880
        /*0c8c*/ 	.short	0x010a
        /*0c8e*/ 	.byte	0x3f
	.zero		1


	//   ....[91]....
        /*0c90*/ 	.word	0x00019fe0
        /*0c94*/ 	.word	0x00000004
        /*0c98*/ 	.word	0x0002a840
        /*0c9c*/ 	.short	0x010a
        /*0c9e*/ 	.byte	0x3f
	.zero		1


	//   ....[92]....
        /*0ca0*/ 	.word	0x0001a4f0
        /*0ca4*/ 	.word	0x00000000
        /*0ca8*/ 	.word	0x0002a870
        /*0cac*/ 	.short	0x010a
        /*0cae*/ 	.byte	0x3f
	.zero		1


	//   ....[93]....
        /*0cb0*/ 	.word	0x0001a540
        /*0cb4*/ 	.word	0x00000000
        /*0cb8*/ 	.word	0x0002a860
        /*0cbc*/ 	.short	0x010a
        /*0cbe*/ 	.byte	0x3f
	.zero		1


	//   ....[94]....
        /*0cc0*/ 	.word	0x0001a590
        /*0cc4*/ 	.word	0x00000000
        /*0cc8*/ 	.word	0x0002a870
        /*0ccc*/ 	.short	0x010a
        /*0cce*/ 	.byte	0x3f
	.zero		1


	//   ....[95]....
        /*0cd0*/ 	.word	0x0001a5e0
        /*0cd4*/ 	.word	0x00000000
        /*0cd8*/ 	.word	0x0002a860
        /*0cdc*/ 	.short	0x010a
        /*0cde*/ 	.byte	0x3f
	.zero		1


	//   ....[96]....
        /*0ce0*/ 	.word	0x0001a630
        /*0ce4*/ 	.word	0x00000004
        /*0ce8*/ 	.word	0x0002a820
        /*0cec*/ 	.short	0x010a
        /*0cee*/ 	.byte	0x3f
	.zero		1


	//   ....[97]....
        /*0cf0*/ 	.word	0x0001a7d0
        /*0cf4*/ 	.word	0x00000005
        /*0cf8*/ 	.word	0x0002a840
        /*0cfc*/ 	.short	0x010a
        /*0cfe*/ 	.byte	0x3f
	.zero		1


	//   ....[98]....
        /*0d00*/ 	.word	0x0001a820
        /*0d04*/ 	.word	0x00000017
        /*0d08*/ 	.word	0x0002a840
        /*0d0c*/ 	.short	0x010a
        /*0d0e*/ 	.byte	0x3f
	.zero		1


	//   ....[99]....
        /*0d10*/ 	.word	0x0001a870
        /*0d14*/ 	.word	0x00000005
        /*0d18*/ 	.word	0x0002a860
        /*0d1c*/ 	.short	0x010a
        /*0d1e*/ 	.byte	0x3f
	.zero		1


	//   ....[100]....
        /*0d20*/ 	.word	0x0001a8c0
        /*0d24*/ 	.word	0x00000017
        /*0d28*/ 	.word	0x0002a860
        /*0d2c*/ 	.short	0x010a
        /*0d2e*/ 	.byte	0x3f
	.zero		1


	//   ....[101]....
        /*0d30*/ 	.word	0x0001a910
        /*0d34*/ 	.word	0x00000005
        /*0d38*/ 	.word	0x0002a880
        /*0d3c*/ 	.short	0x010a
        /*0d3e*/ 	.byte	0x3f
	.zero		1


	//----- nvinfo : EIATTR_NUM_MBARRIERS
	.align		4
.L_694:
        /*0d40*/ 	.byte	0x03, 0x38
        /*0d42*/ 	.short	0x0016


	//----- nvinfo : EIATTR_EXIT_INSTR_OFFSETS
	.align		4
        /*0d44*/ 	.byte	0x04, 0x1c
        /*0d46*/ 	.short	(.L_696 - .L_695)


	//   ....[0]....
.L_695:
        /*0d48*/ 	.word	0x00000990


	//   ....[1]....
        /*0d4c*/ 	.word	0x00013150


	//   ....[2]....
        /*0d50*/ 	.word	0x000184a0


	//----- nvinfo : EIATTR_MAX_THREADS
	.align		4
.L_696:
        /*0d54*/ 	.byte	0x04, 0x05
        /*0d56*/ 	.short	(.L_698 - .L_697)
.L_697:
        /*0d58*/ 	.word	0x00000180
        /*0d5c*/ 	.word	0x00000001
        /*0d60*/ 	.word	0x00000001


	//----- nvinfo : EIATTR_CRS_STACK_SIZE
	.align		4
.L_698:
        /*0d64*/ 	.byte	0x04, 0x1e
        /*0d66*/ 	.short	(.L_700 - .L_699)
.L_699:
        /*0d68*/ 	.word	0x00000000


	//----- nvinfo : EIATTR_CBANK_PARAM_SIZE
	.align		4
.L_700:
        /*0d6c*/ 	.byte	0x03, 0x19
        /*0d6e*/ 	.short	0x0af0


	//----- nvinfo : EIATTR_PARAM_CBANK
	.align		4
        /*0d70*/ 	.byte	0x04, 0x0a
        /*0d72*/ 	.short	(.L_702 - .L_701)
	.align		4
.L_701:
        /*0d74*/ 	.word	index@(.nv.constant0._ZN7cutlass13device_kernelIN5flash11enable_sm90INS1_16FlashAttnFwdSm90INS1_25CollectiveMainloopFwdSm90ILi2EN4cute5tupleIJNS5_1CILi1EEES8_S8_EEENS6_IJNS7_ILi128EEESA_NS7_ILi192EEEEEELi192ENS_12float_e4m3_tEfNS_4arch4Sm90ELb0ELb1ELb1ELb0ELb1ELb0ELb0ELb1ELb1ELb1ELb0ELb0EEENS1_21CollectiveEpilogueFwdINS6_IJSA_SB_SA_EEES9_NS_10bfloat16_tESF_Li256ELb0ELb1ELb0ELb1EEENS1_30DynamicPersistentTileSchedulerILi256ELi128ELb0ELb1ELb1EEEEEEEEEvNT_6ParamsE)
        /*0d78*/ 	.short	0x0210
        /*0d7a*/ 	.short	0x0af0


	//----- nvinfo : EIATTR_SW_WAR
	.align		4
.L_702:
        /*0d7c*/ 	.byte	0x04, 0x36
        /*0d7e*/ 	.short	(.L_704 - .L_703)
.L_703:
        /*0d80*/ 	.word	0x00000008
.L_704:


//--------------------- .nv.info._ZN7cutlass13device_kernelIN5flash11enable_sm90INS1_16FlashAttnFwdSm90INS1_25CollectiveMainloopFwdSm90ILi2EN4cute5tupleIJNS5_1CILi1EEES8_S8_EEENS6_IJNS7_ILi128EEESA_NS7_ILi192EEEEEELi192ENS_12float_e4m3_tEfNS_4arch4Sm90ELb0ELb1ELb1ELb1ELb1ELb0ELb0ELb1ELb1ELb1ELb0ELb0EEENS1_21CollectiveEpilogueFwdINS6_IJSA_SB_SA_EEES9_NS_10bfloat16_tESF_Li256ELb1ELb1ELb0ELb1EEENS1_36VarlenDynamicPersistentTileSchedulerILi128ELi128ELi256ELi128ELb0ELb1ELb1ELb1ELb0ELb1EEEEEEEEEvNT_6ParamsE --------------------------
	.section	.nv.info._ZN7cutlass13device_kernelIN5flash11enable_sm90INS1_16FlashAttnFwdSm90INS1_25CollectiveMainloopFwdSm90ILi2EN4cute5tupleIJNS5_1CILi1EEES8_S8_EEENS6_IJNS7_ILi128EEESA_NS7_ILi192EEEEEELi192ENS_12float_e4m3_tEfNS_4arch4Sm90ELb0ELb1ELb1ELb1ELb1ELb0ELb0ELb1ELb1ELb1ELb0ELb0EEENS1_21CollectiveEpilogueFwdINS6_IJSA_SB_SA_EEES9_NS_10bfloat16_tESF_Li256ELb1ELb1ELb0ELb1EEENS1_36VarlenDynamicPersistentTileSchedulerILi128ELi128ELi256ELi128ELb0ELb1ELb1ELb1ELb0ELb1EEEEEEEEEvNT_6ParamsE,"",@"SHT_CUDA_INFO"
	.sectionflags	@""
	.align	4


	//----- nvinfo : EIATTR_CUDA_API_VERSION
	.align		4
        /*0000*/ 	.byte	0x04, 0x37
        /*0002*/ 	.short	(.L_706 - .L_705)
.L_705:
        /*0004*/ 	.word	0x00000082


	//----- nvinfo : EIATTR_KPARAM_INFO
	.align		4
.L_706:
        /*0008*/ 	.byte	0x04, 0x17
        /*000a*/ 	.short	(.L_708 - .L_707)
.L_707:
        /*000c*/ 	.word	0x00000000
        /*0010*/ 	.short	0x0000
        /*0012*/ 	.short	0x0070
        /*0014*/ 	.byte	0x00, 0xf0, 0x01, 0x2a


	//----- nvinfo : EIATTR_SPARSE_MMA_MASK
	.align		4
.L_708:
        /*0018*/ 	.byte	0x03, 0x50
        /*001a*/ 	.short	0x0000


	//----- nvinfo : EIATTR_MAXREG_COUNT
	.align		4
        /*001c*/ 	.byte	0x03, 0x1b
        /*001e*/ 	.short	0x00a8


	//----- nvinfo : EIATTR_NUM_BARRIERS
	.align		4
        /*0020*/ 	.byte	0x02, 0x4c
        /*0022*/ 	.byte	0x10
	.zero		1


	//----- nvinfo : EIATTR_EXTERNS
	.align		4
        /*0024*/ 	.byte	0x04, 0x0f
        /*0026*/ 	.short	(.L_710 - .L_709)


	//   ....[0]....
	.align		4
.L_709:
        /*0028*/ 	.word	index@(__assertfail)


	//----- nvinfo : EIATTR_ANNOTATIONS
	.align		4
.L_710:
        /*002c*/ 	.byte	0x04, 0x55
        /*002e*/ 	.short	(.L_712 - .L_711)


	//   ....[0]....
.L_711:
        /* <DEDUP_REMOVED lines=9> */


	//----- nvinfo : EIATTR_MERCURY_ISA_VERSION
	.align		4
.L_712:
        /*00a8*/ 	.byte	0x03, 0x5f
        /*00aa*/ 	.short	0x0101


	//----- nvinfo : EIATTR_UNUSED_LOAD_BYTE_OFFSET
	.align		4
        /*00ac*/ 	.byte	0x04, 0x44
        /*00ae*/ 	.short	(.L_714 - .L_713)


	//   ....[0]....
.L_713:
        /*00b0*/ 	.word	0x00000980
        /*00b4*/ 	.word	0x0000fff0


	//   ....[1]....
        /*00b8*/ 	.word	0x00010640
        /*00bc*/ 	.word	0x0000fff0


	//----- nvinfo : EIATTR_INT_WARP_WIDE_INSTR_OFFSETS
	.align		4
.L_714:
        /*00c0*/ 	.byte	0x04, 0x31
        /*00c2*/ 	.short	(.L_716 - .L_715)


	//   ....[0]....
.L_715:
        /*00c4*/ 	.word	0x000000c0


	//   ....[1]....
        /*00c8*/ 	.word	0x000000d0


	//   ....[2]....
        /*00cc*/ 	.word	0x00000170


	//   ....[3]....
        /*00d0*/ 	.word	0x00014f50


	//   ....[4]....
        /*00d4*/ 	.word	0x00014fe0


	//   ....[5]....
        /*00d8*/ 	.word	0x000185d0


	//   ....[6]....
        /*00dc*/ 	.word	0x00018660


	//----- nvinfo : EIATTR_COOP_GROUP_MASK_REGIDS
	.align		4
.L_716:
        /*00e0*/ 	.byte	0x04, 0x29
        /*00e2*/ 	.short	(.L_718 - .L_717)


	//   ....[0]....
.L_717:
        /*00e4*/ 	.word	0xffffffff


	//   ....[1]....
        /*00e8*/ 	.word	0xffffffff


	//   ....[2]....
        /*00ec*/ 	.word	0xffffffff


	//   ....[3]....
        /*00f0*/ 	.word	0xffffffff


	//   ....[4]....
        /*00f4*/ 	.word	0xffffffff


	//   ....[5]....
        /*00f8*/ 	.word	0xffffffff


	//   ....[6]....
        /*00fc*/ 	.word	0xffffffff


	//   ....[7]....
        /*0100*/ 	.word	0xffffffff


	//   ....[8]....
        /*0104*/ 	.word	0xffffffff


	//   ....[9]....
        /*0108*/ 	.word	0xffffffff


	//   ....[10]....
        /*010c*/ 	.word	0xffffffff


	//   ....[11]....
        /*0110*/ 	.word	0xffffffff


	//   ....[12]....
        /*0114*/ 	.word	0xffffffff


	//   ....[13]....
        /*0118*/ 	.word	0xffffffff


	//   ....[14]....
        /*011c*/ 	.word	0xffffffff


	//   ....[15]....
        /*0120*/ 	.word	0xffffffff


	//   ....[16]....
        /*0124*/ 	.word	0xffffffff


	//   ....[17]....
        /*0128*/ 	.word	0xffffffff


	//   ....[18]....
        /*012c*/ 	.word	0xffffffff


	//   ....[19]....
        /*0130*/ 	.word	0xffffffff


	//   ....[20]....
        /*0134*/ 	.word	0xffffffff


	//   ....[21]....
        /*0138*/ 	.word	0xffffffff


	//   ....[22]....
        /*013c*/ 	.word	0xffffffff


	//   ....[23]....
        /*0140*/ 	.word	0xffffffff


	//   ....[24]....
        /*0144*/ 	.word	0xffffffff


	//   ....[25]....
        /*0148*/ 	.word	0xffffffff


	//   ....[26]....
        /*014c*/ 	.word	0xffffffff


	//   ....[27]....
        /*0150*/ 	.word	0xffffffff


	//   ....[28]....
        /*0154*/ 	.word	0xffffffff


	//   ....[29]....
        /*0158*/ 	.word	0xffffffff


	//   ....[30]....
        /*015c*/ 	.word	0xffffffff


	//   ....[31]....
        /*0160*/ 	.word	0xffffffff


	//   ....[32]....
        /*0164*/ 	.word	0xffffffff


	//   ....[33]....
        /*0168*/ 	.word	0xffffffff


	//   ....[34]....
        /*016c*/ 	.word	0xffffffff


	//   ....[35]....
        /*0170*/ 	.word	0xffffffff


	//   ....[36]....
        /*0174*/ 	.word	0xffffffff


	//   ....[37]....
        /*0178*/ 	.word	0xffffffff


	//   ....[38]....
        /*017c*/ 	.word	0xffffffff


	//   ....[39]....
        /*0180*/ 	.word	0xffffffff


	//   ....[40]....
        /*0184*/ 	.word	0xffffffff


	//   ....[41]....
        /*0188*/ 	.word	0xffffffff


	//   ....[42]....
        /*018c*/ 	.word	0xffffffff


	//   ....[43]....
        /*0190*/ 	.word	0xffffffff


	//   ....[44]....
        /*0194*/ 	.word	0xffffffff


	//   ....[45]....
        /*0198*/ 	.word	0xffffffff


	//   ....[46]....
        /*019c*/ 	.word	0xffffffff


	//   ....[47]....
        /*01a0*/ 	.word	0xffffffff


	//   ....[48]....
        /*01a4*/ 	.word	0xffffffff


	//   ....[49]....
        /*01a8*/ 	.word	0xffffffff


	//   ....[50]....
        /*01ac*/ 	.word	0xffffffff


	//   ....[51]....
        /*01b0*/ 	.word	0xffffffff


	//   ....[52]....
        /*01b4*/ 	.word	0xffffffff


	//   ....[53]....
        /*01b8*/ 	.word	0xffffffff


	//   ....[54]....
        /*01bc*/ 	.word	0xffffffff


	//   ....[55]....
        /*01c0*/ 	.word	0xffffffff


	//   ....[56]....
        /*01c4*/ 	.word	0xffffffff


	//   ....[57]....
        /*01c8*/ 	.word	0xffffffff


	//   ....[58]....
        /*01cc*/ 	.word	0xffffffff


	//   ....[59]....
        /*01d0*/ 	.word	0xffffffff


	//   ....[60]....
        /*01d4*/ 	.word	0xffffffff


	//   ....[61]....
        /*01d8*/ 	.word	0xffffffff


	//   ....[62]....
        /*01dc*/ 	.word	0xffffffff


	//   ....[63]....
        /*01e0*/ 	.word	0xffffffff


	//   ....[64]....
        /*01e4*/ 	.word	0xffffffff


	//   ....[65]....
        /*01e8*/ 	.word	0xffffffff


	//   ....[66]....
        /*01ec*/ 	.word	0xffffffff


	//   ....[67]....
        /*01f0*/ 	.word	0xffffffff


	//   ....[68]....
        /*01f4*/ 	.word	0xffffffff


	//   ....[69]....
        /*01f8*/ 	.word	0xffffffff


	//   ....[70]....
        /*01fc*/ 	.word	0xffffffff


	//   ....[71]....
        /*0200*/ 	.word	0xffffffff


	//   ....[72]....
        /*0204*/ 	.word	0xffffffff


	//   ....[73]....
        /*0208*/ 	.word	0xffffffff


	//   ....[74]....
        /*020c*/ 	.word	0xffffffff


	//   ....[75]....
        /*0210*/ 	.word	0xffffffff


	//   ....[76]....
        /*0214*/ 	.word	0xffffffff


	//   ....[77]....
        /*0218*/ 	.word	0xffffffff


	//   ....[78]....
        /*021c*/ 	.word	0xffffffff


	//   ....[79]....
        /*0220*/ 	.word	0xffffffff


	//   ....[80]....
        /*0224*/ 	.word	0xffffffff


	//   ....[81]....
        /*0228*/ 	.word	0xffffffff


	//   ....[82]....
        /*022c*/ 	.word	0xffffffff


	//   ....[83]....
        /*0230*/ 	.word	0xffffffff


	//   ....[84]....
        /*0234*/ 	.word	0xffffffff


	//   ....[85]....
        /*0238*/ 	.word	0xffffffff


	//   ....[86]....
        /*023c*/ 	.word	0xffffffff


	//   ....[87]....
        /*0240*/ 	.word	0xffffffff


	//   ....[88]....
        /*0244*/ 	.word	0xffffffff


	//   ....[89]....
        /*0248*/ 	.word	0xffffffff


	//   ....[90]....
        /*024c*/ 	.word	0xffffffff


	//   ....[91]....
        /*0250*/ 	.word	0xffffffff


	//   ....[92]....
        /*0254*/ 	.word	0xffffffff


	//   ....[93]....
        /*0258*/ 	.word	0xffffffff


	//   ....[94]....
        /*025c*/ 	.word	0xffffffff


	//   ....[95]....
        /*0260*/ 	.word	0xffffffff


	//   ....[96]....
        /*0264*/ 	.word	0xffffffff


	//   ....[97]....
        /*0268*/ 	.word	0xffffffff


	//   ....[98]....
        /*026c*/ 	.word	0xffffffff


	//   ....[99]....
        /*0270*/ 	.word	0xffffffff


	//   ....[100]....
        /*0274*/ 	.word	0xffffffff


	//   ....[101]....
        /*0278*/ 	.word	0xffffffff


	//   ....[102]....
        /*027c*/ 	.word	0xffffffff


	//   ....[103]....
        /*0280*/ 	.word	0xffffffff


	//   ....[104]....
        /*0284*/ 	.word	0xffffffff


	//   ....[105]....
        /*0288*/ 	.word	0xffffffff


	//   ....[106]....
        /*028c*/ 	.word	0xffffffff


	//   ....[107]....
        /*0290*/ 	.word	0xffffffff


	//   ....[108]....
        /*0294*/ 	.word	0xffffffff


	//   ....[109]....
        /*0298*/ 	.word	0xffffffff


	//   ....[110]....
        /*029c*/ 	.word	0xffffffff


	//   ....[111]....
        /*02a0*/ 	.word	0xffffffff


	//   ....[112]....
        /*02a4*/ 	.word	0xffffffff


	//   ....[113]....
        /*02a8*/ 	.word	0xffffffff


	//   ....[114]....
        /*02ac*/ 	.word	0xffffffff


	//   ....[115]....
        /*02b0*/ 	.word	0xffffffff


	//   ....[116]....
        /*02b4*/ 	.word	0xffffffff


	//   ....[117]....
        /*02b8*/ 	.word	0xffffffff


	//   ....[118]....
        /*02bc*/ 	.word	0xffffffff


	//   ....[119]....
        /*02c0*/ 	.word	0xffffffff


	//   ....[120]....
        /*02c4*/ 	.word	0xffffffff


	//   ....[121]....
        /*02c8*/ 	.word	0xffffffff


	//   ....[122]....
        /*02cc*/ 	.word	0xffffffff


	//   ....[123]....
        /*02d0*/ 	.word	0xffffffff


	//   ....[124]....
        /*02d4*/ 	.word	0xffffffff


	//   ....[125]....
        /*02d8*/ 	.word	0xffffffff


	//   ....[126]....
        /*02dc*/ 	.word	0xffffffff


	//   ....[127]....
        /*02e0*/ 	.word	0xffffffff


	//   ....[128]....
        /*02e4*/ 	.word	0xffffffff


	//   ....[129]....
        /*02e8*/ 	.word	0xffffffff


	//   ....[130]....
        /*02ec*/ 	.word	0xffffffff


	//   ....[131]....
        /*02f0*/ 	.word	0xffffffff


	//   ....[132]....
        /*02f4*/ 	.word	0xffffffff


	//   ....[133]....
        /*02f8*/ 	.word	0xffffffff


	//   ....[134]....
        /*02fc*/ 	.word	0xffffffff


	//   ....[135]....
        /*0300*/ 	.word	0xffffffff


	//   ....[136]....
        /*0304*/ 	.word	0xffffffff


	//   ....[137]....
        /*0308*/ 	.word	0xffffffff


	//   ....[138]....
        /*030c*/ 	.word	0xffffffff


	//   ....[139]....
        /*0310*/ 	.word	0xffffffff


	//   ....[140]....
        /*0314*/ 	.word	0xffffffff


	//   ....[141]....
        /*0318*/ 	.word	0xffffffff


	//   ....[142]....
        /*031c*/ 	.word	0xffffffff


	//   ....[143]....
        /*0320*/ 	.word	0xffffffff


	//   ....[144]....
        /*0324*/ 	.word	0xffffffff


	//   ....[145]....
        /*0328*/ 	.word	0xffffffff


	//   ....[146]....
        /*032c*/ 	.word	0xffffffff


	//   ....[147]....
        /*0330*/ 	.word	0xffffffff


	//   ....[148]....
        /*0334*/ 	.word	0xffffffff


	//   ....[149]....
        /*0338*/ 	.word	0xffffffff


	//   ....[150]....
        /*033c*/ 	.word	0xffffffff


	//   ....[151]....
        /*0340*/ 	.word	0xffffffff


	//   ....[152]....
        /*0344*/ 	.word	0xffffffff


	//   ....[153]....
        /*0348*/ 	.word	0xffffffff


	//   ....[154]....
        /*034c*/ 	.word	0xffffffff


	//   ....[155]....
        /*0350*/ 	.word	0xffffffff


	//   ....[156]....
        /*0354*/ 	.word	0xffffffff


	//   ....[157]....
        /*0358*/ 	.word	0xffffffff


	//   ....[158]....
        /*035c*/ 	.word	0xffffffff


	//   ....[159]....
        /*0360*/ 	.word	0xffffffff


	//   ....[160]....
        /*0364*/ 	.word	0xffffffff


	//   ....[161]....
        /*0368*/ 	.word	0xffffffff


	//   ....[162]....
        /*036c*/ 	.word	0xffffffff


	//   ....[163]....
        /*0370*/ 	.word	0xffffffff


	//   ....[164]....
        /*0374*/ 	.word	0xffffffff


	//   ....[165]....
        /*0378*/ 	.word	0xffffffff


	//   ....[166]....
        /*037c*/ 	.word	0xffffffff


	//   ....[167]....
        /*0380*/ 	.word	0xffffffff


	//   ....[168]....
        /*0384*/ 	.word	0xffffffff


	//   ....[169]....
        /*0388*/ 	.word	0xffffffff


	//   ....[170]....
        /*038c*/ 	.word	0xffffffff


	//   ....[171]....
        /*0390*/ 	.word	0xffffffff


	//   ....[172]....
        /*0394*/ 	.word	0xffffffff


	//   ....[173]....
        /*0398*/ 	.word	0xffffffff


	//   ....[174]....
        /*039c*/ 	.word	0xffffffff


	//   ....[175]....
        /*03a0*/ 	.word	0x0500000f


	//   ....[176]....
        /*03a4*/ 	.word	0x0500000f


	//   ....[177]....
        /*03a8*/ 	.word	0x0500000f


	//   ....[178]....
        /*03ac*/ 	.word	0x0500000f


	//   ....[179]....
        /*03b0*/ 	.word	0x0500000f


	//   ....[180]....
        /*03b4*/ 	.word	0x0500000f


	//   ....[181]....
        /*03b8*/ 	.word	0x0500000f


	//   ....[182]....
        /*03bc*/ 	.word	0x0500000f


	//   ....[183]....
        /*03c0*/ 	.word	0x0500000f


	//   ....[184]....
        /*03c4*/ 	.word	0x0500000f


	//   ....[185]....
        /*03c8*/ 	.word	0x0500000f


	//   ....[186]....
        /*03cc*/ 	.word	0x0500000f


	//   ....[187]....
        /*03d0*/ 	.word	0x0500000f


	//   ....[188]....
        /*03d4*/ 	.word	0x0500000f


	//   ....[189]....
        /*03d8*/ 	.word	0x0500000f


	//   ....[190]....
        /*03dc*/ 	.word	0x0500000f


	//   ....[191]....
        /*03e0*/ 	.word	0x0500000f


	//   ....[192]....
        /*03e4*/ 	.word	0x0500000f


	//   ....[193]....
        /*03e8*/ 	.word	0x0500000f


	//   ....[194]....
        /*03ec*/ 	.word	0x0500000f


	//   ....[195]....
        /*03f0*/ 	.word	0x0500000f


	//   ....[196]....
        /*03f4*/ 	.word	0x0500000f


	//   ....[197]....
        /*03f8*/ 	.word	0x0500000f


	//   ....[198]....
        /*03fc*/ 	.word	0x0500000f


	//   ....[199]....
        /*0400*/ 	.word	0x0500000f


	//   ....[200]....
        /*0404*/ 	.word	0x0500000f


	//   ....[201]....
        /*0408*/ 	.word	0x0500000f


	//   ....[202]....
        /*040c*/ 	.word	0x0500000f


	//   ....[203]....
        /*0410*/ 	.word	0x0500000f


	//   ....[204]....
        /*0414*/ 	.word	0x0500000f


	//   ....[205]....
        /*0418*/ 	.word	0x0500000f


	//   ....[206]....
        /*041c*/ 	.word	0x0500000f


	//   ....[207]....
        /*0420*/ 	.word	0x0500000f


	//   ....[208]....
        /*0424*/ 	.word	0x0500000f


	//   ....[209]....
        /*0428*/ 	.word	0x0500000f


	//   ....[210]....
        /*042c*/ 	.word	0x0500000f


	//   ....[211]....
        /*0430*/ 	.word	0x0500000f


	//   ....[212]....
        /*0434*/ 	.word	0x0500000f


	//   ....[213]....
        /*0438*/ 	.word	0x0500000f


	//   ....[214]....
        /*043c*/ 	.word	0x0500000f


	//   ....[215]....
        /*0440*/ 	.word	0x0500000f


	//   ....[216]....
        /*0444*/ 	.word	0x0500000f


	//----- nvinfo : EIATTR_COOP_GROUP_INSTR_OFFSETS
	.align		4
.L_718:
        /*0448*/ 	.byte	0x04, 0x28
        /*044a*/ 	.short	(.L_720 - .L_719)


	//   ....[0]....
.L_719:
        /*044c*/ 	.word	0x00000080


	//   ....[1]....
        /*0450*/ 	.word	0x00000090


	//   ....[2]....
        /*0454*/ 	.word	0x000002d0


	//   ....[3]....
        /*0458*/ 	.word	0x00000430


	//   ....[4]....
        /*045c*/ 	.word	0x00000550


	//   ....[5]....
        /*0460*/ 	.word	0x000006b0


	//   ....[6]....
        /*0464*/ 	.word	0x00001a10


	//   ....[7]....
        /*0468*/ 	.word	0x00002520


	//   ....[8]....
        /*046c*/ 	.word	0x00003890


	//   ....[9]....
        /*0470*/ 	.word	0x000040b0


	//   ....[10]....
        /*0474*/ 	.word	0x000043e0


	//   ....[11]....
        /*0478*/ 	.word	0x00004a00


	//   ....[12]....
        /*047c*/ 	.word	0x00004a90


	//   ....[13]....
        /*0480*/ 	.word	0x000062f0


	//   ....[14]....
        /*0484*/ 	.word	0x00006c40


	//   ....[15]....
        /*0488*/ 	.word	0x00007830


	//   ....[16]....
        /*048c*/ 	.word	0x00007930


	//   ....[17]....
        /*0490*/ 	.word	0x00008150


	//   ....[18]....
        /*0494*/ 	.word	0x000081f0


	//   ....[19]....
        /*0498*/ 	.word	0x0000a9c0


	//   ....[20]....
        /*049c*/ 	.word	0x0000a9d0


	//   ....[21]....
        /*04a0*/ 	.word	0x0000aa00


	//   ....[22]....
        /*04a4*/ 	.word	0x0000aa10


	//   ....[23]....
        /*04a8*/ 	.word	0x0000c7f0


	//   ....[24]....
        /*04ac*/ 	.word	0x0000d140


	//   ....[25]....
        /*04b0*/ 	.word	0x0000dd30


	//   ....[26]....
        /*04b4*/ 	.word	0x0000de30


	//   ....[27]....
        /*04b8*/ 	.word	0x0000e650


	//   ....[28]....
        /*04bc*/ 	.word	0x0000e6f0


	//   ....[29]....
        /*04c0*/ 	.word	0x0000fcf0


	//   ....[30]....
        /*04c4*/ 	.word	0x0000fd00


	//   ....[31]....
        /*04c8*/ 	.word	0x0000fd30


	//   ....[32]....
        /*04cc*/ 	.word	0x0000fd40


	//   ....[33]....
        /*04d0*/ 	.word	0x000111b0


	//   ....[34]....
        /*04d4*/ 	.word	0x000111e0


	//   ....[35]....
        /*04d8*/ 	.word	0x00011210


	//   ....[36]....
        /*04dc*/ 	.word	0x00011240


	//   ....[37]....
        /*04e0*/ 	.word	0x00011270


	//   ....[38]....
        /*04e4*/ 	.word	0x00011290


	//   ....[39]....
        /*04e8*/ 	.word	0x000112a0


	//   ....[40]....
        /*04ec*/ 	.word	0x000112b0


	//   ....[41]....
        /*04f0*/ 	.word	0x000112c0


	//   ....[42]....
        /*04f4*/ 	.word	0x000112d0


	//   ....[43]....
        /*04f8*/ 	.word	0x000112e0


	//   ....[44]....
        /*04fc*/ 	.word	0x00011310


	//   ....[45]....
        /*0500*/ 	.word	0x00011340


	//   ....[46]....
        /*0504*/ 	.word	0x00011370


	//   ....[47]....
        /*0508*/ 	.word	0x000113a0


	//   ....[48]....
        /*050c*/ 	.word	0x000113b0


	//   ....[49]....
        /*0510*/ 	.word	0x000113c0


	//   ....[50]....
        /*0514*/ 	.word	0x000113f0


	//   ....[51]....
        /*0518*/ 	.word	0x00011420


	//   ....[52]....
        /*051c*/ 	.word	0x00011430


	//   ....[53]....
        /*0520*/ 	.word	0x00011440


	//   ....[54]....
        /*0524*/ 	.word	0x00011470


	//   ....[55]....
        /*0528*/ 	.word	0x000114a0


	//   ....[56]....
        /*052c*/ 	.word	0x000114b0


	//   ....[57]....
        /*0530*/ 	.word	0x000114c0


	//   ....[58]....
        /*0534*/ 	.word	0x000114d0


	//   ....[59]....
        /*0538*/ 	.word	0x000114e0


	//   ....[60]....
        /*053c*/ 	.word	0x000114f0


	//   ....[61]....
        /*0540*/ 	.word	0x00011500


	//   ....[62]....
        /*0544*/ 	.word	0x00011510


	//   ....[63]....
        /*0548*/ 	.word	0x00011520


	//   ....[64]....
        /*054c*/ 	.word	0x00011530


	//   ....[65]....
        /*0550*/ 	.word	0x00011540


	//   ....[66]....
        /*0554*/ 	.word	0x00011550


	//   ....[67]....
        /*0558*/ 	.word	0x00011560


	//   ....[68]....
        /*055c*/ 	.word	0x00011570


	//   ....[69]....
        /*0560*/ 	.word	0x00011590


	//   ....[70]....
        /*0564*/ 	.word	0x000115c0


	//   ....[71]....
        /*0568*/ 	.word	0x000115f0


	//   ....[72]....
        /*056c*/ 	.word	0x00011620


	//   ....[73]....
        /*0570*/ 	.word	0x00011650


	//   ....[74]....
        /*0574*/ 	.word	0x00011670


	//   ....[75]....
        /*0578*/ 	.word	0x00011680


	//   ....[76]....
        /*057c*/ 	.word	0x00011690


	//   ....[77]....
        /*0580*/ 	.word	0x000116c0


	//   ....[78]....
        /*0584*/ 	.word	0x000116d0


	//   ....[79]....
        /*0588*/ 	.word	0x00011700


	//   ....[80]....
        /*058c*/ 	.word	0x00011730


	//   ....[81]....
        /*0590*/ 	.word	0x00011dd0


	//   ....[82]....
        /*0594*/ 	.word	0x00011e00


	//   ....[83]....
        /*0598*/ 	.word	0x00011e30


	//   ....[84]....
        /*059c*/ 	.word	0x00011e60


	//   ....[85]....
        /*05a0*/ 	.word	0x00012590


	//   ....[86]....
        /*05a4*/ 	.word	0x000125d0


	//   ....[87]....
        /*05a8*/ 	.word	0x000126d0


	//   ....[88]....
        /*05ac*/ 	.word	0x000126f0


	//   ....[89]....
        /*05b0*/ 	.word	0x000127f0


	//   ....[90]....
        /*05b4*/ 	.word	0x00012810


	//   ....[91]....
        /*05b8*/ 	.word	0x00012920


	//   ....[92]....
        /*05bc*/ 	.word	0x00012940


	//   ....[93]....
        /*05c0*/ 	.word	0x00013250


	//   ....[94]....
        /*05c4*/ 	.word	0x00013270


	//   ....[95]....
        /*05c8*/ 	.word	0x00013370


	//   ....[96]....
        /*05cc*/ 	.word	0x00013390


	//   ....[97]....
        /*05d0*/ 	.word	0x00013490


	//   ....[98]....
        /*05d4*/ 	.word	0x000134b0


	//   ....[99]....
        /*05d8*/ 	.word	0x000135c0


	//   ....[100]....
        /*05dc*/ 	.word	0x000135e0


	//   ....[101]....
        /*05e0*/ 	.word	0x00013770


	//   ....[102]....
        /*05e4*/ 	.word	0x00013900


	//   ....[103]....
        /*05e8*/ 	.word	0x00013930


	//   ....[104]....
        /*05ec*/ 	.word	0x00013960


	//   ....[105]....
        /*05f0*/ 	.word	0x00013990


	//   ....[106]....
        /*05f4*/ 	.word	0x000139c0


	//   ....[107]....
        /*05f8*/ 	.word	0x00013a00


	//   ....[108]....
        /*05fc*/ 	.word	0x00013b50


	//   ....[109]....
        /*0600*/ 	.word	0x00013b80


	//   ....[110]....
        /*0604*/ 	.word	0x00013bb0


	//   ....[111]....
        /*0608*/ 	.word	0x00013be0


	//   ....[112]....
        /*060c*/ 	.word	0x00013c10


	//   ....[113]....
        /*0610*/ 	.word	0x00013c50


	//   ....[114]....
        /*0614*/ 	.word	0x00013ce0


	//   ....[115]....
        /*0618*/ 	.word	0x00013d40


	//   ....[116]....
        /*061c*/ 	.word	0x00013dd0


	//   ....[117]....
        /*0620*/ 	.word	0x00015b60


	//   ....[118]....
        /*0624*/ 	.word	0x00015b90


	//   ....[119]....
        /*0628*/ 	.word	0x00015cc0


	//   ....[120]....
        /*062c*/ 	.word	0x00015cd0


	//   ....[121]....
        /*0630*/ 	.word	0x00015d60


	//   ....[122]....
        /*0634*/ 	.word	0x00015d70


	//   ....[123]....
        /*0638*/ 	.word	0x00015d80


	//   ....[124]....
        /*063c*/ 	.word	0x00015e20


	//   ....[125]....
        /*0640*/ 	.word	0x000161a0


	//   ....[126]....
        /*0644*/ 	.word	0x000161c0


	//   ....[127]....
        /*0648*/ 	.word	0x00016260


	//   ....[128]....
        /*064c*/ 	.word	0x00016270


	//   ....[129]....
        /*0650*/ 	.word	0x00016300


	//   ....[130]....
        /*0654*/ 	.word	0x00016310


	//   ....[131]....
        /*0658*/ 	.word	0x00016320


	//   ....[132]....
        /*065c*/ 	.word	0x00016330


	//   ....[133]....
        /*0660*/ 	.word	0x00016b00


	//   ....[134]....
        /*0664*/ 	.word	0x00016b30


	//   ....[135]....
        /*0668*/ 	.word	0x00016bf0


	//   ....[136]....
        /*066c*/ 	.word	0x00016c10


	//   ....[137]....
        /*0670*/ 	.word	0x00016cb0


	//   ....[138]....
        /*0674*/ 	.word	0x00016cd0


	//   ....[139]....
        /*0678*/ 	.word	0x00016ce0


	//   ....[140]....
        /*067c*/ 	.word	0x00016cf0


	//   ....[141]....
        /*0680*/ 	.word	0x000174c0


	//   ....[142]....
        /*0684*/ 	.word	0x000174d0


	//   ....[143]....
        /*0688*/ 	.word	0x00017510


	//   ....[144]....
        /*068c*/ 	.word	0x00017550


	//   ....[145]....
        /*0690*/ 	.word	0x00017560


	//   ....[146]....
        /*0694*/ 	.word	0x000175c0


	//   ....[147]....
        /*0698*/ 	.word	0x000175f0


	//   ....[148]....
        /*069c*/ 	.word	0x00017630


	//   ....[149]....
        /*06a0*/ 	.word	0x00017990


	//   ....[150]....
        /*06a4*/ 	.word	0x000179a0


	//   ....[151]....
        /*06a8*/ 	.word	0x000179b0


	//   ....[152]....
        /*06ac*/ 	.word	0x00017a10


	//   ....[153]....
        /*06b0*/ 	.word	0x00017a20


	//   ....[154]....
        /*06b4*/ 	.word	0x00017a80


	//   ....[155]....
        /*06b8*/ 	.word	0x00017ab0


	//   ....[156]....
        /*06bc*/ 	.word	0x00017af0


	//   ....[157]....
        /*06c0*/ 	.word	0x00019130


	//   ....[158]....
        /*06c4*/ 	.word	0x00019140


	//   ....[159]....
        /*06c8*/ 	.word	0x00019170


	//   ....[160]....
        /*06cc*/ 	.word	0x000191a0


	//   ....[161]....
        /*06d0*/ 	.word	0x000191e0


	//   ....[162]....
        /*06d4*/ 	.word	0x00019210


	//   ....[163]....
        /*06d8*/ 	.word	0x00019240


	//   ....[164]....
        /*06dc*/ 	.word	0x00019250


	//   ....[165]....
        /*06e0*/ 	.word	0x00019380


	//   ....[166]....
        /*06e4*/ 	.word	0x000193b0


	//   ....[167]....
        /*06e8*/ 	.word	0x000193e0


	//   ....[168]....
        /*06ec*/ 	.word	0x00019410


	//   ....[169]....
        /*06f0*/ 	.word	0x00019440


	//   ....[170]....
        /*06f4*/ 	.word	0x00019480


	//   ....[171]....
        /*06f8*/ 	.word	0x00019530


	//   ....[172]....
        /*06fc*/ 	.word	0x00019570


	//   ....[173]....
        /*0700*/ 	.word	0x000195d0


	//   ....[174]....
        /*0704*/ 	.word	0x00019be0


	//   ....[175]....
        /*0708*/ 	.word	0x0001a2b0


	//   ....[176]....
        /*070c*/ 	.word	0x0001a390


	//   ....[177]....
        /*0710*/ 	.word	0x0001a450


	//   ....[178]....
        /*0714*/ 	.word	0x0001a5d0


	//   ....[179]....
        /*0718*/ 	.word	0x0001a660


	//   ....[180]....
        /*071c*/ 	.word	0x0001a6c0


	//   ....[181]....
        /*0720*/ 	.word	0x0001a7c0


	//   ....[182]....
        /*0724*/ 	.word	0x0001a820


	//   ....[183]....
        /*0728*/ 	.word	0x0001a8f0


	//   ....[184]....
        /*072c*/ 	.word	0x0001aa70


	//   ....[185]....
        /*0730*/ 	.word	0x0001ab00


	//   ....[186]....
        /*0734*/ 	.word	0x0001ac00


	//   ....[187]....
        /*0738*/ 	.word	0x0001acb0


	//   ....[188]....
        /*073c*/ 	.word	0x0001ad10


	//   ....[189]....
        /*0740*/ 	.word	0x0001ae10


	//   ....[190]....
        /*0744*/ 	.word	0x0001ae70


	//   ....[191]....
        /*0748*/ 	.word	0x0001af10


	//   ....[192]....
        /*074c*/ 	.word	0x0001b020


	//   ....[193]....
        /*0750*/ 	.word	0x0001b090


	//   ....[194]....
        /*0754*/ 	.word	0x0001b0f0


	//   ....[195]....
        /*0758*/ 	.word	0x0001b200


	//   ....[196]....
        /*075c*/ 	.word	0x0001b260


	//   ....[197]....
        /*0760*/ 	.word	0x0001b380


	//   ....[198]....
        /*0764*/ 	.word	0x0001b3e0


	//   ....[199]....
        /*0768*/ 	.word	0x0001b480


	//   ....[200]....
        /*076c*/ 	.word	0x0001b620


	//   ....[201]....
        /*0770*/ 	.word	0x0001b6b0


	//   ....[202]....
        /*0774*/ 	.word	0x0001b710


	//   ....[203]....
        /*0778*/ 	.word	0x0001b7f0


	//   ....[204]....
        /*077c*/ 	.word	0x0001b850


	//   ....[205]....
        /*0780*/ 	.word	0x0001b920


	//   ....[206]....
        /*0784*/ 	.word	0x0001b980


	//   ....[207]....
        /*0788*/ 	.word	0x0001ba50


	//   ....[208]....
        /*078c*/ 	.word	0x0001bb40


	//   ....[209]....
        /*0790*/ 	.word	0x0001bbd0


	//   ....[210]....
        /*0794*/ 	.word	0x0001bc30


	//   ....[211]....
        /*0798*/ 	.word	0x0001bd00


	//   ....[212]....
        /*079c*/ 	.word	0x0001bd60


	//   ....[213]....
        /*07a0*/ 	.word	0x0001be30


	//   ....[214]....
        /*07a4*/ 	.word	0x0001be90


	//   ....[215]....
        /*07a8*/ 	.word	0x0001bf60


	//   ....[216]....
        /*07ac*/ 	.word	0x0001c1c0


	//----- nvinfo : EIATTR_REG_RECONFIG
	.align		4
.L_720:
        /*07b0*/ 	.byte	0x01, 0x54
	.zero		2


	//----- nvinfo : EIATTR_SYSCALL_OFFSETS
	.align		4
        /*07b4*/ 	.byte	0x04, 0x46
        /*07b6*/ 	.short	(.L_722 - .L_721)


	//   ....[0]....
.L_721:
        /*07b8*/ 	.word	0x00001bf0


	//   ....[1]....
        /*07bc*/ 	.word	0x00015140


	//   ....[2]....
        /*07c0*/ 	.word	0x000152b0


	//   ....[3]....
        /*07c4*/ 	.word	0x00015400


	//   ....[4]....
        /*07c8*/ 	.word	0x00015540


	//   ....[5]....
        /*07cc*/ 	.word	0x00016700


	//----- nvinfo : EIATTR_MBARRIER_INSTR_OFFSETS
	.align		4
.L_722:
        /*07d0*/ 	.byte	0x04, 0x39
        /*07d2*/ 	.short	(.L_724 - .L_723)


	//   ....[0]....
.L_723:
        /*07d4*/ 	.word	0x00000180
        /*07d8*/ 	.word	0x000000ff
        /*07dc*/ 	.word	0x0002a800
        /*07e0*/ 	.short	0x0100
        /*07e2*/ 	.byte	0x08
	.zero		1


	//   ....[1]....
        /*07e4*/ 	.word	0x00000190
        /*07e8*/ 	.word	0x000000ff
        /*07ec*/ 	.word	0x0002a820
        /*07f0*/ 	.short	0x0100
        /*07f2*/ 	.byte	0x08
	.zero		1


	//   ....[2]....
        /*07f4*/ 	.word	0x00000280
        /*07f8*/ 	.word	0x000000ff
        /*07fc*/ 	.word	0x0002a830
        /*0800*/ 	.short	0x0100
        /*0802*/ 	.byte	0x08
	.zero		1


	//   ....[3]....
        /*0804*/ 	.word	0x00000290
        /*0808*/ 	.word	0x000000ff
        /*080c*/ 	.word	0x0002a840
        /*0810*/ 	.short	0x0100
        /*0812*/ 	.byte	0x08
	.zero		1


	//   ....[4]....
        /*0814*/ 	.word	0x000002a0
        /*0818*/ 	.word	0x000000ff
        /*081c*/ 	.word	0x0002a838
        /*0820*/ 	.short	0x0100
        /*0822*/ 	.byte	0x08
	.zero		1


	//   ....[5]....
        /*0824*/ 	.word	0x000002b0
        /*0828*/ 	.word	0x000000ff
        /*082c*/ 	.word	0x0002a848
        /*0830*/ 	.short	0x0100
        /*0832*/ 	.byte	0x08
	.zero		1


	//   ....[6]....
        /*0834*/ 	.word	0x000003e0
        /*0838*/ 	.word	0x000000ff
        /*083c*/ 	.word	0x0002a850
        /*0840*/ 	.short	0x0100
        /*0842*/ 	.byte	0x08
	.zero		1


	//   ....[7]....
        /*0844*/ 	.word	0x000003f0
        /*0848*/ 	.word	0x000000ff
        /*084c*/ 	.word	0x0002a860
        /*0850*/ 	.short	0x0100
        /*0852*/ 	.byte	0x08
	.zero		1


	//   ....[8]....
        /*0854*/ 	.word	0x00000400
        /*0858*/ 	.word	0x000000ff
        /*085c*/ 	.word	0x0002a858
        /*0860*/ 	.short	0x0100
        /*0862*/ 	.byte	0x08
	.zero		1


	//   ....[9]....
        /*0864*/ 	.word	0x00000410
        /*0868*/ 	.word	0x000000ff
        /*086c*/ 	.word	0x0002a868
        /*0870*/ 	.short	0x0100
        /*0872*/ 	.byte	0x08
	.zero		1


	//   ....[10]....
        /*0874*/ 	.word	0x00000500
        /*0878*/ 	.word	0x000000ff
        /*087c*/ 	.word	0x0002a870
        /*0880*/ 	.short	0x0100
        /*0882*/ 	.byte	0x06
	.zero		1


	//   ....[11]....
        /*0884*/ 	.word	0x00000510
        /*0888*/ 	.word	0x000000ff
        /*088c*/ 	.word	0x0002a880
        /*0890*/ 	.short	0x0100
        /*0892*/ 	.byte	0x06
	.zero		1


	//   ....[12]....
        /*0894*/ 	.word	0x00000520
        /*0898*/ 	.word	0x000000ff
        /*089c*/ 	.word	0x0002a878
        /*08a0*/ 	.short	0x0100
        /*08a2*/ 	.byte	0x06
	.zero		1


	//   ....[13]....
        /*08a4*/ 	.word	0x00000530
        /*08a8*/ 	.word	0x000000ff
        /*08ac*/ 	.word	0x0002a888
        /*08b0*/ 	.short	0x0100
        /*08b2*/ 	.byte	0x06
	.zero		1


	//   ....[14]....
        /*08b4*/ 	.word	0x00000660
        /*08b8*/ 	.word	0x000000ff
        /*08bc*/ 	.word	0x0002a890
        /*08c0*/ 	.short	0x0100
        /*08c2*/ 	.byte	0x08
	.zero		1


	//   ....[15]....
        /*08c4*/ 	.word	0x00000670
        /*08c8*/ 	.word	0x000000ff
        /*08cc*/ 	.word	0x0002a8a0
        /*08d0*/ 	.short	0x0100
        /*08d2*/ 	.byte	0x08
	.zero		1


	//   ....[16]....
        /*08d4*/ 	.word	0x00000680
        /*08d8*/ 	.word	0x000000ff
        /*08dc*/ 	.word	0x0002a898
        /*08e0*/ 	.short	0x0100
        /*08e2*/ 	.byte	0x08
	.zero		1


	//   ....[17]....
        /*08e4*/ 	.word	0x00000690
        /*08e8*/ 	.word	0x000000ff
        /*08ec*/ 	.word	0x0002a8a8
        /*08f0*/ 	.short	0x0100
        /*08f2*/ 	.byte	0x08
	.zero		1


	//   ....[18]....
        /*08f4*/ 	.word	0x000007e0
        /*08f8*/ 	.word	0x000000ff
        /*08fc*/ 	.word	0x0002a8b0
        /*0900*/ 	.short	0x0100
        /*0902*/ 	.byte	0x08
	.zero		1


	//   ....[19]....
        /*0904*/ 	.word	0x000007f0
        /*0908*/ 	.word	0x000000ff
        /*090c*/ 	.word	0x0002a8c0
        /*0910*/ 	.short	0x0100
        /*0912*/ 	.byte	0x08
	.zero		1


	//   ....[20]....
        /*0914*/ 	.word	0x00000800
        /*0918*/ 	.word	0x000000ff
        /*091c*/ 	.word	0x0002a8b8
        /*0920*/ 	.short	0x0100
        /*0922*/ 	.byte	0x08
	.zero		1


	//   ....[21]....
        /*0924*/ 	.word	0x00000810
        /*0928*/ 	.word	0x000000ff
        /*092c*/ 	.word	0x0002a8c8
        /*0930*/ 	.short	0x0100
        /*0932*/ 	.byte	0x08
	.zero		1


	//   ....[22]....
        /*0934*/ 	.word	0x00001f40
        /*0938*/ 	.word	0x000000ff
        /*093c*/ 	.word	0x0002a800
        /*0940*/ 	.short	0x010a
        /*0942*/ 	.byte	0x24
	.zero		1


	//   ....[23]....
        /*0944*/ 	.word	0x00001fe0
        /*0948*/ 	.word	0x00000009
        /*094c*/ 	.word	0x0002a830
        /*0950*/ 	.short	0x010a
        /*0952*/ 	.byte	0x3f
	.zero		1


	//   ....[24]....
        /*0954*/ 	.word	0x00002020
        /*0958*/ 	.word	0x00000009
        /*095c*/ 	.word	0x0002a830
        /*0960*/ 	.short	0x010a
        /*0962*/ 	.byte	0x3f
	.zero		1


	//   ....[25]....
        /*0964*/ 	.word	0x00002890
        /*0968*/ 	.word	0x000000ff
        /*096c*/ 	.word	0x00000000
        /*0970*/ 	.short	0x0101
        /*0972*/ 	.byte	0x06
	.zero		1


	//   ....[26]....
        /*0974*/ 	.word	0x00005bc0
        /*0978*/ 	.word	0x000000ff
        /*097c*/ 	.word	0x0002a830
        /*0980*/ 	.short	0x010a
        /*0982*/ 	.byte	0x06
	.zero		1


	//   ....[27]....
        /*0984*/ 	.word	0x00005c00
        /*0988*/ 	.word	0x000000ff
        /*098c*/ 	.word	0x0002a830
        /*0990*/ 	.short	0x010a
        /*0992*/ 	.byte	0x06
	.zero		1


	//   ....[28]....
        /*0994*/ 	.word	0x00005ed0
        /*0998*/ 	.word	0x000000ff
        /*099c*/ 	.word	0x0002a850
        /*09a0*/ 	.short	0x010a
        /*09a2*/ 	.byte	0x06
	.zero		1


	//   ....[29]....
        /*09a4*/ 	.word	0x00005f10
        /*09a8*/ 	.word	0x000000ff
        /*09ac*/ 	.word	0x0002a850
        /*09b0*/ 	.short	0x010a
        /*09b2*/ 	.byte	0x06
	.zero		1


	//   ....[30]....
        /*09b4*/ 	.word	0x00006650
        /*09b8*/ 	.word	0x000000ff
        /*09bc*/ 	.word	0x00000000
        /*09c0*/ 	.short	0x0101
        /*09c2*/ 	.byte	0x06
	.zero		1


	//   ....[31]....
        /*09c4*/ 	.word	0x00008cd0
        /*09c8*/ 	.word	0x000000ff
        /*09cc*/ 	.word	0x00000000
        /*09d0*/ 	.short	0x0101
        /*09d2*/ 	.byte	0x06
	.zero		1


	//   ....[32]....
        /*09d4*/ 	.word	0x00009800
        /*09d8*/ 	.word	0x000000ff
        /*09dc*/ 	.word	0x0002a830
        /*09e0*/ 	.short	0x010a
        /*09e2*/ 	.byte	0x06
	.zero		1


	//   ....[33]....
        /*09e4*/ 	.word	0x00009840
        /*09e8*/ 	.word	0x000000ff
        /*09ec*/ 	.word	0x0002a830
        /*09f0*/ 	.short	0x010a
        /*09f2*/ 	.byte	0x06
	.zero		1


	//   ....[34]....
        /*09f4*/ 	.word	0x00009b10
        /*09f8*/ 	.word	0x000000ff
        /*09fc*/ 	.word	0x0002a850
        /*0a00*/ 	.short	0x010a
        /*0a02*/ 	.byte	0x06
	.zero		1


	//   ....[35]....
        /*0a04*/ 	.word	0x00009b50
        /*0a08*/ 	.word	0x000000ff
        /*0a0c*/ 	.word	0x0002a850
        /*0a10*/ 	.short	0x010a
        /*0a12*/ 	.byte	0x06
	.zero		1


	//   ....[36]....
        /*0a14*/ 	.word	0x0000a270
        /*0a18*/ 	.word	0x000000ff
        /*0a1c*/ 	.word	0x00000000
        /*0a20*/ 	.short	0x0101
        /*0a22*/ 	.byte	0x06
	.zero		1


	//   ....[37]....
        /*0a24*/ 	.word	0x0000b800
        /*0a28*/ 	.word	0x000000ff
        /*0a2c*/ 	.word	0x00000000
        /*0a30*/ 	.short	0x0101
        /*0a32*/ 	.byte	0x06
	.zero		1


	//   ....[38]....
        /*0a34*/ 	.word	0x0000c0f0
        /*0a38*/ 	.word	0x000000ff
        /*0a3c*/ 	.word	0x0002a830
        /*0a40*/ 	.short	0x010a
        /*0a42*/ 	.byte	0x06
	.zero		1


	//   ....[39]....
        /*0a44*/ 	.word	0x0000c130
        /*0a48*/ 	.word	0x000000ff
        /*0a4c*/ 	.word	0x0002a830
        /*0a50*/ 	.short	0x010a
        /*0a52*/ 	.byte	0x06
	.zero		1


	//   ....[40]....
        /*0a54*/ 	.word	0x0000c3d0
        /*0a58*/ 	.word	0x000000ff
        /*0a5c*/ 	.word	0x0002a850
        /*0a60*/ 	.short	0x010a
        /*0a62*/ 	.byte	0x06
	.zero		1


	//   ....[41]....
        /*0a64*/ 	.word	0x0000c410
        /*0a68*/ 	.word	0x000000ff
        /*0a6c*/ 	.word	0x0002a850
        /*0a70*/ 	.short	0x010a
        /*0a72*/ 	.byte	0x06
	.zero		1


	//   ....[42]....
        /*0a74*/ 	.word	0x0000cb50
        /*0a78*/ 	.word	0x000000ff
        /*0a7c*/ 	.word	0x00000000
        /*0a80*/ 	.short	0x0101
        /*0a82*/ 	.byte	0x06
	.zero		1


	//   ....[43]....
        /*0a84*/ 	.word	0x0000f1d0
        /*0a88*/ 	.word	0x000000ff
        /*0a8c*/ 	.word	0x00000000
        /*0a90*/ 	.short	0x0101
        /*0a92*/ 	.byte	0x06
	.zero		1


	//   ....[44]....
        /*0a94*/ 	.word	0x0000f9c0
        /*0a98*/ 	.word	0x000000ff
        /*0a9c*/ 	.word	0x0002a850
        /*0aa0*/ 	.short	0x010a
        /*0aa2*/ 	.byte	0x09
	.zero		1


	//   ....[45]....
        /*0aa4*/ 	.word	0x0000fa00
        /*0aa8*/ 	.word	0x000000ff
        /*0aac*/ 	.word	0x0002a850
        /*0ab0*/ 	.short	0x010a
        /*0ab2*/ 	.byte	0x09
	.zero		1


	//   ....[46]....
        /*0ab4*/ 	.word	0x000100c0
        /*0ab8*/ 	.word	0x000000ff
        /*0abc*/ 	.word	0x00000000
        /*0ac0*/ 	.short	0x0101
        /*0ac2*/ 	.byte	0x04
	.zero		1


	//   ....[47]....
        /*0ac4*/ 	.word	0x000125c0
        /*0ac8*/ 	.word	0x00000003
        /*0acc*/ 	.word	0x00000000
        /*0ad0*/ 	.short	0x0101
        /*0ad2*/ 	.byte	0x3f
	.zero		1


	//   ....[48]....
        /*0ad4*/ 	.word	0x00015980
        /*0ad8*/ 	.word	0x00000004
        /*0adc*/ 	.word	0x0002a880
        /*0ae0*/ 	.short	0x010a
        /*0ae2*/ 	.byte	0x3f
	.zero		1


	//   ....[49]....
        /*0ae4*/ 	.word	0x00015ef0
        /*0ae8*/ 	.word	0x00000004
        /*0aec*/ 	.word	0x0002a870
        /*0af0*/ 	.short	0x0107
        /*0af2*/ 	.byte	0x3f
	.zero		1


	//   ....[50]....
        /*0af4*/ 	.word	0x00015fb0
        /*0af8*/ 	.word	0x00000004
        /*0afc*/ 	.word	0x0002a870
        /*0b00*/ 	.short	0x0101
        /*0b02*/ 	.byte	0x3f
	.zero		1


	//   ....[51]....
        /*0b04*/ 	.word	0x00015fe0
        /*0b08*/ 	.word	0x00000004
        /*0b0c*/ 	.word	0x0002a840
        /*0b10*/ 	.short	0x010a
        /*0b12*/ 	.byte	0x3f
	.zero		1


	//   ....[52]....
        /*0b14*/ 	.word	0x00016470
        /*0b18*/ 	.word	0x00000004
        /*0b1c*/ 	.word	0x0002a830
        /*0b20*/ 	.short	0x0107
        /*0b22*/ 	.byte	0x3f
	.zero		1


	//   ....[53]....
        /*0b24*/ 	.word	0x00016530
        /*0b28*/ 	.word	0x00000004
        /*0b2c*/ 	.word	0x0002a830
        /*0b30*/ 	.short	0x0101
        /*0b32*/ 	.byte	0x3f
	.zero		1


	//   ....[54]....
        /*0b34*/ 	.word	0x00016e50
        /*0b38*/ 	.word	0x00000017
        /*0b3c*/ 	.word	0x0002a800
        /*0b40*/ 	.short	0x0107
        /*0b42*/ 	.byte	0x3f
	.zero		1


	//   ....[55]....
        /*0b44*/ 	.word	0x00016f50
        /*0b48*/ 	.word	0x00000017
        /*0b4c*/ 	.word	0x0002a800
        /*0b50*/ 	.short	0x0101
        /*0b52*/ 	.byte	0x3f
	.zero		1


	//   ....[56]....
        /*0b54*/ 	.word	0x00016f70
        /*0b58*/ 	.word	0x00000017
        /*0b5c*/ 	.word	0x0002a820
        /*0b60*/ 	.short	0x010a
        /*0b62*/ 	.byte	0x3f
	.zero		1


	//   ....[57]....
        /*0b64*/ 	.word	0x000172e0
        /*0b68*/ 	.word	0x00000004
        /*0b6c*/ 	.word	0x0002a880
        /*0b70*/ 	.short	0x010a
        /*0b72*/ 	.byte	0x3f
	.zero		1


	//   ....[58]....
        /*0b74*/ 	.word	0x000176d0
        /*0b78*/ 	.word	0x00000004
        /*0b7c*/ 	.word	0x0002a870
        /*0b80*/ 	.short	0x0107
        /*0b82*/ 	.byte	0x3f
	.zero		1


	//   ....[59]....
        /*0b84*/ 	.word	0x00017790
        /*0b88*/ 	.word	0x00000004
        /*0b8c*/ 	.word	0x0002a870
        /*0b90*/ 	.short	0x0101
        /*0b92*/ 	.byte	0x3f
	.zero		1


	//   ....[60]....
        /*0b94*/ 	.word	0x000177c0
        /*0b98*/ 	.word	0x00000004
        /*0b9c*/ 	.word	0x0002a840
        /*0ba0*/ 	.short	0x010a
        /*0ba2*/ 	.byte	0x3f
	.zero		1


	//   ....[61]....
        /*0ba4*/ 	.word	0x00017b90
        /*0ba8*/ 	.word	0x00000004
        /*0bac*/ 	.word	0x0002a830
        /*0bb0*/ 	.short	0x0107
        /*0bb2*/ 	.byte	0x3f
	.zero		1


	//   ....[62]....
        /*0bb4*/ 	.word	0x00017c60
        /*0bb8*/ 	.word	0x00000004
        /*0bbc*/ 	.word	0x0002a830
        /*0bc0*/ 	.short	0x0101
        /*0bc2*/ 	.byte	0x3f
	.zero		1


	//   ....[63]....
        /*0bc4*/ 	.word	0x00017ce0
        /*0bc8*/ 	.word	0x00000000
        /*0bcc*/ 	.word	0x0002a870
        /*0bd0*/ 	.short	0x010a
        /*0bd2*/ 	.byte	0x3f
	.zero		1


	//   ....[64]....
        /*0bd4*/ 	.word	0x00017d70
        /*0bd8*/ 	.word	0x00000000
        /*0bdc*/ 	.word	0x0002a860
        /*0be0*/ 	.short	0x010a
        /*0be2*/ 	.byte	0x3f
	.zero		1


	//   ....[65]....
        /*0be4*/ 	.word	0x000184b0
        /*0be8*/ 	.word	0x00000000
        /*0bec*/ 	.word	0x0002a850
        /*0bf0*/ 	.short	0x0101
        /*0bf2*/ 	.byte	0x3f
	.zero		1


	//   ....[66]....
        /*0bf4*/ 	.word	0x00018530
        /*0bf8*/ 	.word	0x00000000
        /*0bfc*/ 	.word	0x00000000
        /*0c00*/ 	.short	0x0101
        /*0c02*/ 	.byte	0x3f
	.zero		1


	//   ....[67]....
        /*0c04*/ 	.word	0x000186f0
        /*0c08*/ 	.word	0x00000002
        /*0c0c*/ 	.word	0x0002a870
        /*0c10*/ 	.short	0x010a
        /*0c12*/ 	.byte	0x3f
	.zero		1


	//   ....[68]....
        /*0c14*/ 	.word	0x00018770
        /*0c18*/ 	.word	0x00000002
        /*0c1c*/ 	.word	0x0002a860
        /*0c20*/ 	.short	0x010a
        /*0c22*/ 	.byte	0x3f
	.zero		1


	//   ....[69]....
        /*0c24*/ 	.word	0x00018ec0
        /*0c28*/ 	.word	0x00000002
        /*0c2c*/ 	.word	0x0002a850
        /*0c30*/ 	.short	0x0101
        /*0c32*/ 	.byte	0x3f
	.zero		1


	//   ....[70]....
        /*0c34*/ 	.word	0x00018f40
        /*0c38*/ 	.word	0x00000002
        /*0c3c*/ 	.word	0x00000000
        /*0c40*/ 	.short	0x0101
        /*0c42*/ 	.byte	0x3f
	.zero		1


	//   ....[71]....
        /*0c44*/ 	.word	0x00019b60
        /*0c48*/ 	.word	0x00000007
        /*0c4c*/ 	.word	0x0002a820
        /*0c50*/ 	.short	0x010a
        /*0c52*/ 	.byte	0x3f
	.zero		1


	//   ....[72]....
        /*0c54*/ 	.word	0x00019ce0
        /*0c58*/ 	.word	0x00000005
        /*0c5c*/ 	.word	0x0002a840
        /*0c60*/ 	.short	0x010a
        /*0c62*/ 	.byte	0x3f
	.zero		1


	//   ....[73]....
        /*0c64*/ 	.word	0x00019d80
        /*0c68*/ 	.word	0x00000003
        /*0c6c*/ 	.word	0x0002a840
        /*0c70*/ 	.short	0x010a
        /*0c72*/ 	.byte	0x3f
	.zero		1


	//   ....[74]....
        /*0c74*/ 	.word	0x00019dc0
        /*0c78*/ 	.word	0x00000005
        /*0c7c*/ 	.word	0x0002a860
        /*0c80*/ 	.short	0x010a
        /*0c82*/ 	.byte	0x3f
	.zero		1


	//   ....[75]....
        /*0c84*/ 	.word	0x00019e00
        /*0c88*/ 	.word	0x00000003
        /*0c8c*/ 	.word	0x0002a860
        /*0c90*/ 	.short	0x010a
        /*0c92*/ 	.byte	0x3f
	.zero		1


	//   ....[76]....
        /*0c94*/ 	.word	0x00019e40
        /*0c98*/ 	.word	0x00000005
        /*0c9c*/ 	.word	0x0002a880
        /*0ca0*/ 	.short	0x010a
        /*0ca2*/ 	.byte	0x3f
	.zero		1


	//   ....[77]....
        /*0ca4*/ 	.word	0x00019e80
        /*0ca8*/ 	.word	0x00000003
        /*0cac*/ 	.word	0x0002a880
        /*0cb0*/ 	.short	0x010a
        /*0cb2*/ 	.byte	0x3f
	.zero		1


	//   ....[78]....
        /*0cb4*/ 	.word	0x00019ef0
        /*0cb8*/ 	.word	0x00000003
        /*0cbc*/ 	.word	0x0002a800
        /*0cc0*/ 	.short	0x010a
        /*0cc2*/ 	.byte	0x3f
	.zero		1


	//   ....[79]....
        /*0cc4*/ 	.word	0x00019f40
        /*0cc8*/ 	.word	0x00000009
        /*0ccc*/ 	.word	0x0002a830
        /*0cd0*/ 	.short	0x010a
        /*0cd2*/ 	.byte	0x3f
	.zero		1


	//   ....[80]....
        /*0cd4*/ 	.word	0x00019fa0
        /*0cd8*/ 	.word	0x00000008
        /*0cdc*/ 	.word	0x0002a830
        /*0ce0*/ 	.short	0x010a
        /*0ce2*/ 	.byte	0x3f
	.zero		1


	//   ....[81]....
        /*0ce4*/ 	.word	0x0001a000
        /*0ce8*/ 	.word	0x00000008
        /*0cec*/ 	.word	0x0002a850
        /*0cf0*/ 	.short	0x010a
        /*0cf2*/ 	.byte	0x3f
	.zero		1


	//   ....[82]....
        /*0cf4*/ 	.word	0x0001a060
        /*0cf8*/ 	.word	0x00000008
        /*0cfc*/ 	.word	0x0002a830
        /*0d00*/ 	.short	0x010a
        /*0d02*/ 	.byte	0x3f
	.zero		1


	//   ....[83]....
        /*0d04*/ 	.word	0x0001a0c0
        /*0d08*/ 	.word	0x00000008
        /*0d0c*/ 	.word	0x0002a850
        /*0d10*/ 	.short	0x010a
        /*0d12*/ 	.byte	0x3f
	.zero		1


	//   ....[84]....
        /*0d14*/ 	.word	0x0001a120
        /*0d18*/ 	.word	0x00000008
        /*0d1c*/ 	.word	0x0002a830
        /*0d20*/ 	.short	0x010a
        /*0d22*/ 	.byte	0x3f
	.zero		1


	//   ....[85]....
        /*0d24*/ 	.word	0x0001a180
        /*0d28*/ 	.word	0x00000008
        /*0d2c*/ 	.word	0x0002a850
        /*0d30*/ 	.short	0x010a
        /*0d32*/ 	.byte	0x3f
	.zero		1


	//   ....[86]....
        /*0d34*/ 	.word	0x0001a1e0
        /*0d38*/ 	.word	0x00000005
        /*0d3c*/ 	.word	0x0002a850
        /*0d40*/ 	.short	0x010a
        /*0d42*/ 	.byte	0x3f
	.zero		1


	//   ....[87]....
        /*0d44*/ 	.word	0x0001a2e0
        /*0d48*/ 	.word	0x00000004
        /*0d4c*/ 	.word	0x0002a880
        /*0d50*/ 	.short	0x010a
        /*0d52*/ 	.byte	0x3f
	.zero		1


	//   ....[88]....
        /*0d54*/ 	.word	0x0001a9c0
        /*0d58*/ 	.word	0x00000004
        /*0d5c*/ 	.word	0x0002a840
        /*0d60*/ 	.short	0x010a
        /*0d62*/ 	.byte	0x3f
	.zero		1


	//   ....[89]....
        /*0d64*/ 	.word	0x0001b520
        /*0d68*/ 	.word	0x00000017
        /*0d6c*/ 	.word	0x0002a820
        /*0d70*/ 	.short	0x010a
        /*0d72*/ 	.byte	0x3f
	.zero		1


	//   ....[90]....
        /*0d74*/ 	.word	0x0001b570
        /*0d78*/ 	.word	0x00000004
        /*0d7c*/ 	.word	0x0002a880
        /*0d80*/ 	.short	0x010a
        /*0d82*/ 	.byte	0x3f
	.zero		1


	//   ....[91]....
        /*0d84*/ 	.word	0x0001ba90
        /*0d88*/ 	.word	0x00000004
        /*0d8c*/ 	.word	0x0002a840
        /*0d90*/ 	.short	0x010a
        /*0d92*/ 	.byte	0x3f
	.zero		1


	//   ....[92]....
        /*0d94*/ 	.word	0x0001bfa0
        /*0d98*/ 	.word	0x00000000
        /*0d9c*/ 	.word	0x0002a870
        /*0da0*/ 	.short	0x010a
        /*0da2*/ 	.byte	0x3f
	.zero		1


	//   ....[93]....
        /*0da4*/ 	.word	0x0001bff0
        /*0da8*/ 	.word	0x00000000
        /*0dac*/ 	.word	0x0002a860
        /*0db0*/ 	.short	0x010a
        /*0db2*/ 	.byte	0x3f
	.zero		1


	//   ....[94]....
        /*0db4*/ 	.word	0x0001c040
        /*0db8*/ 	.word	0x00000002
        /*0dbc*/ 	.word	0x0002a870
        /*0dc0*/ 	.short	0x010a
        /*0dc2*/ 	.byte	0x3f
	.zero		1


	//   ....[95]....
        /*0dc4*/ 	.word	0x0001c090
        /*0dc8*/ 	.word	0x00000002
        /*0dcc*/ 	.word	0x0002a860
        /*0dd0*/ 	.short	0x010a
        /*0dd2*/ 	.byte	0x3f
	.zero		1


	//   ....[96]....
        /*0dd4*/ 	.word	0x0001c0e0
        /*0dd8*/ 	.word	0x00000007
        /*0ddc*/ 	.word	0x0002a820
        /*0de0*/ 	.short	0x010a
        /*0de2*/ 	.byte	0x3f
	.zero		1


	//   ....[97]....
        /*0de4*/ 	.word	0x0001c280
        /*0de8*/ 	.word	0x00000005
        /*0dec*/ 	.word	0x0002a840
        /*0df0*/ 	.short	0x010a
        /*0df2*/ 	.byte	0x3f
	.zero		1


	//   ....[98]....
        /*0df4*/ 	.word	0x0001c2d0
        /*0df8*/ 	.word	0x00000003
        /*0dfc*/ 	.word	0x0002a840
        /*0e00*/ 	.short	0x010a
        /*0e02*/ 	.byte	0x3f
	.zero		1


	//   ....[99]....
        /*0e04*/ 	.word	0x0001c320
        /*0e08*/ 	.word	0x00000005
        /*0e0c*/ 	.word	0x0002a860
        /*0e10*/ 	.short	0x010a
        /*0e12*/ 	.byte	0x3f
	.zero		1


	//   ....[100]....
        /*0e14*/ 	.word	0x0001c370
        /*0e18*/ 	.word	0x00000003
        /*0e1c*/ 	.word	0x0002a860
        /*0e20*/ 	.short	0x010a
        /*0e22*/ 	.byte	0x3f
	.zero		1


	//   ....[101]....
        /*0e24*/ 	.word	0x0001c3c0
        /*0e28*/ 	.word	0x00000005
        /*0e2c*/ 	.word	0x0002a880
        /*0e30*/ 	.short	0x010a
        /*0e32*/ 	.byte	0x3f
	.zero		1


	//----- nvinfo : EIATTR_NUM_MBARRIERS
	.align		4
.L_724:
        /*0e34*/ 	.byte	0x03, 0x38
        /*0e36*/ 	.short	0x0016


	//----- nvinfo : EIATTR_EXIT_INSTR_OFFSETS
	.align		4
        /*0e38*/ 	.byte	0x04, 0x1c
        /*0e3a*/ 	.short	(.L_726 - .L_725)


	//   ....[0]....
.L_725:
        /*0e3c*/ 	.word	0x000009c0


	//   ....[1]....
        /*0e40*/ 	.word	0x00013720


	//   ....[2]....
        /*0e44*/ 	.word	0x00019ed0


	//----- nvinfo : EIATTR_MAX_THREADS
	.align		4
.L_726:
        /*0e48*/ 	.byte	0x04, 0x05
        /*0e4a*/ 	.short	(.L_728 - .L_727)
.L_727:
        /*0e4c*/ 	.word	0x00000180
        /*0e50*/ 	.word	0x00000001
        /*0e54*/ 	.word	0x00000001


	//----- nvinfo : EIATTR_CRS_STACK_SIZE
	.align		4
.L_728:
        /*0e58*/ 	.byte	0x04, 0x1e
        /*0e5a*/ 	.short	(.L_730 - .L_729)
.L_729:
        /*0e5c*/ 	.word	0x00000000


	//----- nvinfo : EIATTR_CBANK_PARAM_SIZE
	.align		4
.L_730:
        /*0e60*/ 	.byte	0x03, 0x19
        /*0e62*/ 	.short	0x0af0


	//----- nvinfo : EIATTR_PARAM_CBANK
	.align		4
        /*0e64*/ 	.byte	0x04, 0x0a
        /*0e66*/ 	.short	(.L_732 - .L_731)
	.align		4
.L_731:
        /*0e68*/ 	.word	index@(.nv.constant0._ZN7cutlass13device_kernelIN5flash11enable_sm90INS1_16FlashAttnFwdSm90INS1_25CollectiveMainloopFwdSm90ILi2EN4cute5tupleIJNS5_1CILi1EEES8_S8_EEENS6_IJNS7_ILi128EEESA_NS7_ILi192EEEEEELi192ENS_12float_e4m3_tEfNS_4arch4Sm90ELb0ELb1ELb1ELb1ELb1ELb0ELb0ELb1ELb1ELb1ELb0ELb0EEENS1_21CollectiveEpilogueFwdINS6_IJSA_SB_SA_EEES9_NS_10bfloat16_tESF_Li256ELb1ELb1ELb0ELb1EEENS1_36VarlenDynamicPersistentTileSchedulerILi128ELi128ELi256ELi128ELb0ELb1ELb1ELb1ELb0ELb1EEEEEEEEEvNT_6ParamsE)
        /*0e6c*/ 	.short	0x0210
        /*0e6e*/ 	.short	0x0af0


	//----- nvinfo : EIATTR_SW_WAR
	.align		4
.L_732:
        /*0e70*/ 	.byte	0x04, 0x36
        /*0e72*/ 	.short	(.L_734 - .L_733)
.L_733:
        /*0e74*/ 	.word	0x00000008
.L_734:


//--------------------- .nv.info._ZN7cutlass13device_kernelIN5flash11enable_sm90INS1_16FlashAttnFwdSm90INS1_25CollectiveMainloopFwdSm90ILi2EN4cute5tupleIJNS5_1CILi1EEES8_S8_EEENS6_IJNS7_ILi128EEESA_NS7_ILi192EEEEEELi192ENS_12float_e4m3_tEfNS_4arch4Sm90ELb0ELb1ELb1ELb1ELb1ELb1ELb0ELb1ELb1ELb1ELb0ELb0EEENS1_21CollectiveEpilogueFwdINS6_IJSA_SB_SA_EEES9_NS_10bfloat16_tESF_Li256ELb1ELb1ELb0ELb1EEENS1_36VarlenDynamicPersistentTileSchedulerILi128ELi128ELi256ELi128ELb0ELb1ELb1ELb1ELb0ELb1EEEEEEEEEvNT_6ParamsE --------------------------
	.section	.nv.info._ZN7cutlass13device_kernelIN5flash11enable_sm90INS1_16FlashAttnFwdSm90INS1_25CollectiveMainloopFwdSm90ILi2EN4cute5tupleIJNS5_1CILi1EEES8_S8_EEENS6_IJNS7_ILi128EEESA_NS7_ILi192EEEEEELi192ENS_12float_e4m3_tEfNS_4arch4Sm90ELb0ELb1ELb1ELb1ELb1ELb1ELb0ELb1ELb1ELb1ELb0ELb0EEENS1_21CollectiveEpilogueFwdINS6_IJSA_SB_SA_EEES9_NS_10bfloat16_tESF_Li256ELb1ELb1ELb0ELb1EEENS1_36VarlenDynamicPersistentTileSchedulerILi128ELi128ELi256ELi128ELb0ELb1ELb1ELb1ELb0ELb1EEEEEEEEEvNT_6ParamsE,"",@"SHT_CUDA_INFO"
	.sectionflags	@""
	.align	4


	//----- nvinfo : EIATTR_CUDA_API_VERSION
	.align		4
        /*0000*/ 	.byte	0x04, 0x37
        /*0002*/ 	.short	(.L_736 - .L_735)
.L_735:
        /*0004*/ 	.word	0x00000082


	//----- nvinfo : EIATTR_KPARAM_INFO
	.align		4
.L_736:
        /*0008*/ 	.byte	0x04, 0x17
        /*000a*/ 	.short	(.L_738 - .L_737)
.L_737:
        /*000c*/ 	.word	0x00000000
        /*0010*/ 	.short	0x0000
        /*0012*/ 	.short	0x0070
        /*0014*/ 	.byte	0x00, 0xf0, 0x01, 0x2a


	//----- nvinfo : EIATTR_SPARSE_MMA_MASK
	.align		4
.L_738:
        /*0018*/ 	.byte	0x03, 0x50
        /*001a*/ 	.short	0x0000


	//----- nvinfo : EIATTR_MAXREG_COUNT
	.align		4
        /*001c*/ 	.byte	0x03, 0x1b
        /*001e*/ 	.short	0x00a8


	//----- nvinfo : EIATTR_NUM_BARRIERS
	.align		4
        /*0020*/ 	.byte	0x02, 0x4c
        /*0022*/ 	.byte	0x10
	.zero		1


	//----- nvinfo : EIATTR_EXTERNS
	.align		4
        /*0024*/ 	.byte	0x04, 0x0f
        /*0026*/ 	.short	(.L_740 - .L_739)


	//   ....[0]....
	.align		4
.L_739:
        /*0028*/ 	.word	index@(__assertfail)


	//----- nvinfo : EIATTR_ANNOTATIONS
	.align		4
.L_740:
        /*002c*/ 	.byte	0x04, 0x55
        /*002e*/ 	.short	(.L_742 - .L_741)


	//   ....[0]....
.L_741:
        /* <DEDUP_REMOVED lines=37> */


	//----- nvinfo : EIATTR_MERCURY_ISA_VERSION
	.align		4
.L_742:
        /*0270*/ 	.byte	0x03, 0x5f
        /*0272*/ 	.short	0x0101


	//----- nvinfo : EIATTR_UNUSED_LOAD_BYTE_OFFSET
	.align		4
        /*0274*/ 	.byte	0x04, 0x44
        /*0276*/ 	.short	(.L_744 - .L_743)


	//   ....[0]....
.L_743:
        /*0278*/ 	.word	0x00000a80
        /*027c*/ 	.word	0x0000fff0


	//   ....[1]....
        /*0280*/ 	.word	0x00020310
        /*0284*/ 	.word	0x0000fff0


	//----- nvinfo : EIATTR_INT_WARP_WIDE_INSTR_OFFSETS
	.align		4
.L_744:
        /*0288*/ 	.byte	0x04, 0x31
        /*028a*/ 	.short	(.L_746 - .L_745)


	//   ....[0]....
.L_745:
        /*028c*/ 	.word	0x00000130


	//   ....[1]....
        /*0290*/ 	.word	0x00000170


	//   ....[2]....
        /*0294*/ 	.word	0x000001e0


	//   ....[3]....
        /*0298*/ 	.word	0x000268e0


	//   ....[4]....
        /*029c*/ 	.word	0x00026970


	//   ....[5]....
        /*02a0*/ 	.word	0x00029f50


	//   ....[6]....
        /*02a4*/ 	.word	0x00029fe0


	//----- nvinfo : EIATTR_COOP_GROUP_MASK_REGIDS
	.align		4
.L_746:
        /*02a8*/ 	.byte	0x04, 0x29
        /*02aa*/ 	.short	(.L_748 - .L_747)


	//   ....[0]....
.L_747:
        /*02ac*/ 	.word	0xffffffff


	//   ....[1]....
        /*02b0*/ 	.word	0xffffffff


	//   ....[2]....
        /*02b4*/ 	.word	0xffffffff


	//   ....[3]....
        /*02b8*/ 	.word	0xffffffff


	//   ....[4]....
        /*02bc*/ 	.word	0xffffffff


	//   ....[5]....
        /*02c0*/ 	.word	0xffffffff


	//   ....[6]....
        /*02c4*/ 	.word	0xffffffff


	//   ....[7]....
        /*02c8*/ 	.word	0xffffffff


	//   ....[8]....
        /*02cc*/ 	.word	0xffffffff


	//   ....[9]....
        /*02d0*/ 	.word	0xffffffff


	//   ....[10]....
        /*02d4*/ 	.word	0xffffffff


	//   ....[11]....
        /*02d8*/ 	.word	0xffffffff


	//   ....[12]....
        /*02dc*/ 	.word	0xffffffff


	//   ....[13]....
        /*02e0*/ 	.word	0xffffffff


	//   ....[14]....
        /*02e4*/ 	.word	0xffffffff


	//   ....[15]....
        /*02e8*/ 	.word	0xffffffff


	//   ....[16]....
        /*02ec*/ 	.word	0xffffffff


	//   ....[17]....
        /*02f0*/ 	.word	0xffffffff


	//   ....[18]....
        /*02f4*/ 	.word	0xffffffff


	//   ....[19]....
        /*02f8*/ 	.word	0xffffffff


	//   ....[20]....
        /*02fc*/ 	.word	0xffffffff


	//   ....[21]....
        /*0300*/ 	.word	0xffffffff


	//   ....[22]....
        /*0304*/ 	.word	0xffffffff


	//   ....[23]....
        /*0308*/ 	.word	0xffffffff


	//   ....[24]....
        /*030c*/ 	.word	0xffffffff


	//   ....[25]....
        /*0310*/ 	.word	0xffffffff


	//   ....[26]....
        /*0314*/ 	.word	0xffffffff


	//   ....[27]....
        /*0318*/ 	.word	0xffffffff


	//   ....[28]....
        /*031c*/ 	.word	0xffffffff


	//   ....[29]....
        /*0320*/ 	.word	0xffffffff


	//   ....[30]....
        /*0324*/ 	.word	0xffffffff


	//   ....[31]....
        /*0328*/ 	.word	0xffffffff


	//   ....[32]....
        /*032c*/ 	.word	0xffffffff


	//   ....[33]....
        /*0330*/ 	.word	0xffffffff


	//   ....[34]....
        /*0334*/ 	.word	0xffffffff


	//   ....[35]....
        /*0338*/ 	.word	0xffffffff


	//   ....[36]....
        /*033c*/ 	.word	0xffffffff


	//   ....[37]....
        /*0340*/ 	.word	0xffffffff


	//   ....[38]....
        /*0344*/ 	.word	0xffffffff


	//   ....[39]....
        /*0348*/ 	.word	0xffffffff


	//   ....[40]....
        /*034c*/ 	.word	0xffffffff


	//   ....[41]....
        /*0350*/ 	.word	0xffffffff


	//   ....[42]....
        /*0354*/ 	.word	0xffffffff


	//   ....[43]....
        /*0358*/ 	.word	0xffffffff


	//   ....[44]....
        /*035c*/ 	.word	0xffffffff


	//   ....[45]....
        /*0360*/ 	.word	0xffffffff


	//   ....[46]....
        /*0364*/ 	.word	0xffffffff


	//   ....[47]....
        /*0368*/ 	.word	0xffffffff


	//   ....[48]....
        /*036c*/ 	.word	0xffffffff


	//   ....[49]....
        /*0370*/ 	.word	0xffffffff


	//   ....[50]....
        /*0374*/ 	.word	0xffffffff


	//   ....[51]....
        /*0378*/ 	.word	0xffffffff


	//   ....[52]....
        /*037c*/ 	.word	0xffffffff


	//   ....[53]....
        /*0380*/ 	.word	0xffffffff


	//   ....[54]....
        /*0384*/ 	.word	0xffffffff


	//   ....[55]....
        /*0388*/ 	.word	0xffffffff


	//   ....[56]....
        /*038c*/ 	.word	0xffffffff


	//   ....[57]....
        /*0390*/ 	.word	0xffffffff


	//   ....[58]....
        /*0394*/ 	.word	0xffffffff


	//   ....[59]....
        /*0398*/ 	.word	0xffffffff


	//   ....[60]....
        /*039c*/ 	.word	0xffffffff


	//   ....[61]....
        /*03a0*/ 	.word	0xffffffff


	//   ....[62]....
        /*03a4*/ 	.word	0xffffffff


	//   ....[63]....
        /*03a8*/ 	.word	0xffffffff


	//   ....[64]....
        /*03ac*/ 	.word	0xffffffff


	//   ....[65]....
        /*03b0*/ 	.word	0xffffffff


	//   ....[66]....
        /*03b4*/ 	.word	0xffffffff


	//   ....[67]....
        /*03b8*/ 	.word	0xffffffff


	//   ....[68]....
        /*03bc*/ 	.word	0xffffffff


	//   ....[69]....
        /*03c0*/ 	.word	0xffffffff


	//   ....[70]....
        /*03c4*/ 	.word	0xffffffff


	//   ....[71]....
        /*03c8*/ 	.word	0xffffffff


	//   ....[72]....
        /*03cc*/ 	.word	0xffffffff


	//   ....[73]....
        /*03d0*/ 	.word	0xffffffff


	//   ....[74]....
        /*03d4*/ 	.word	0xffffffff


	//   ....[75]....
        /*03d8*/ 	.word	0xffffffff


	//   ....[76]....
        /*03dc*/ 	.word	0xffffffff


	//   ....[77]....
        /*03e0*/ 	.word	0xffffffff


	//   ....[78]....
        /*03e4*/ 	.word	0xffffffff


	//   ....[79]....
        /*03e8*/ 	.word	0xffffffff


	//   ....[80]....
        /*03ec*/ 	.word	0xffffffff


	//   ....[81]....
        /*03f0*/ 	.word	0xffffffff


	//   ....[82]....
        /*03f4*/ 	.word	0xffffffff


	//   ....[83]....
        /*03f8*/ 	.word	0xffffffff


	//   ....[84]....
        /*03fc*/ 	.word	0xffffffff


	//   ....[85]....
        /*0400*/ 	.word	0xffffffff


	//   ....[86]....
        /*0404*/ 	.word	0xffffffff


	//   ....[87]....
        /*0408*/ 	.word	0xffffffff


	//   ....[88]....
        /*040c*/ 	.word	0xffffffff


	//   ....[89]....
        /*0410*/ 	.word	0xffffffff


	//   ....[90]....
        /*0414*/ 	.word	0xffffffff


	//   ....[91]....
        /*0418*/ 	.word	0xffffffff


	//   ....[92]....
        /*041c*/ 	.word	0xffffffff


	//   ....[93]....
        /*0420*/ 	.word	0xffffffff


	//   ....[94]....
        /*0424*/ 	.word	0xffffffff


	//   ....[95]....
        /*0428*/ 	.word	0xffffffff


	//   ....[96]....
        /*042c*/ 	.word	0xffffffff


	//   ....[97]....
        /*0430*/ 	.word	0xffffffff


	//   ....[98]....
        /*0434*/ 	.word	0xffffffff


	//   ....[99]....
        /*0438*/ 	.word	0xffffffff


	//   ....[100]....
        /*043c*/ 	.word	0xffffffff


	//   ....[101]....
        /*0440*/ 	.word	0xffffffff


	//   ....[102]....
        /*0444*/ 	.word	0xffffffff


	//   ....[103]....
        /*0448*/ 	.word	0xffffffff


	//   ....[104]....
        /*044c*/ 	.word	0xffffffff


	//   ....[105]....
        /*0450*/ 	.word	0xffffffff


	//   ....[106]....
        /*0454*/ 	.word	0xffffffff


	//   ....[107]....
        /*0458*/ 	.word	0xffffffff


	//   ....[108]....
        /*045c*/ 	.word	0xffffffff


	//   ....[109]....
        /*0460*/ 	.word	0xffffffff


	//   ....[110]....
        /*0464*/ 	.word	0xffffffff


	//   ....[111]....
        /*0468*/ 	.word	0xffffffff


	//   ....[112]....
        /*046c*/ 	.word	0xffffffff


	//   ....[113]....
        /*0470*/ 	.word	0xffffffff


	//   ....[114]....
        /*0474*/ 	.word	0xffffffff


	//   ....[115]....
        /*0478*/ 	.word	0xffffffff


	//   ....[116]....
        /*047c*/ 	.word	0xffffffff


	//   ....[117]....
        /*0480*/ 	.word	0xffffffff


	//   ....[118]....
        /*0484*/ 	.word	0xffffffff


	//   ....[119]....
        /*0488*/ 	.word	0xffffffff


	//   ....[120]....
        /*048c*/ 	.word	0xffffffff


	//   ....[121]....
        /*0490*/ 	.word	0xffffffff


	//   ....[122]....
        /*0494*/ 	.word	0xffffffff


	//   ....[123]....
        /*0498*/ 	.word	0xffffffff


	//   ....[124]....
        /*049c*/ 	.word	0xffffffff


	//   ....[125]....
        /*04a0*/ 	.word	0xffffffff


	//   ....[126]....
        /*04a4*/ 	.word	0xffffffff


	//   ....[127]....
        /*04a8*/ 	.word	0xffffffff


	//   ....[128]....
        /*04ac*/ 	.word	0xffffffff


	//   ....[129]....
        /*04b0*/ 	.word	0xffffffff


	//   ....[130]....
        /*04b4*/ 	.word	0xffffffff


	//   ....[131]....
        /*04b8*/ 	.word	0xffffffff


	//   ....[132]....
        /*04bc*/ 	.word	0xffffffff


	//   ....[133]....
        /*04c0*/ 	.word	0xffffffff


	//   ....[134]....
        /*04c4*/ 	.word	0xffffffff


	//   ....[135]....
        /*04c8*/ 	.word	0xffffffff


	//   ....[136]....
        /*04cc*/ 	.word	0xffffffff


	//   ....[137]....
        /*04d0*/ 	.word	0xffffffff


	//   ....[138]....
        /*04d4*/ 	.word	0xffffffff


	//   ....[139]....
        /*04d8*/ 	.word	0xffffffff


	//   ....[140]....
        /*04dc*/ 	.word	0xffffffff


	//   ....[141]....
        /*04e0*/ 	.word	0xffffffff


	//   ....[142]....
        /*04e4*/ 	.word	0xffffffff


	//   ....[143]....
        /*04e8*/ 	.word	0xffffffff


	//   ....[144]....
        /*04ec*/ 	.word	0xffffffff


	//   ....[145]....
        /*04f0*/ 	.word	0xffffffff


	//   ....[146]....
        /*04f4*/ 	.word	0xffffffff


	//   ....[147]....
        /*04f8*/ 	.word	0xffffffff


	//   ....[148]....
        /*04fc*/ 	.word	0xffffffff


	//   ....[149]....
        /*0500*/ 	.word	0xffffffff


	//   ....[150]....
        /*0504*/ 	.word	0xffffffff


	//   ....[151]....
        /*0508*/ 	.word	0xffffffff


	//   ....[152]....
        /*050c*/ 	.word	0xffffffff


	//   ....[153]....
        /*0510*/ 	.word	0xffffffff


	//   ....[154]....
        /*0514*/ 	.word	0xffffffff


	//   ....[155]....
        /*0518*/ 	.word	0xffffffff


	//   ....[156]....
        /*051c*/ 	.word	0xffffffff


	//   ....[157]....
        /*0520*/ 	.word	0xffffffff


	//   ....[158]....
        /*0524*/ 	.word	0xffffffff


	//   ....[159]....
        /*0528*/ 	.word	0xffffffff


	//   ....[160]....
        /*052c*/ 	.word	0xffffffff


	//   ....[161]....
        /*0530*/ 	.word	0xffffffff


	//   ....[162]....
        /*0534*/ 	.word	0xffffffff


	//   ....[163]....
        /*0538*/ 	.word	0xffffffff


	//   ....[164]....
        /*053c*/ 	.word	0xffffffff


	//   ....[165]....
        /*0540*/ 	.word	0xffffffff


	//   ....[166]....
        /*0544*/ 	.word	0xffffffff


	//   ....[167]....
        /*0548*/ 	.word	0xffffffff


	//   ....[168]....
        /*054c*/ 	.word	0xffffffff


	//   ....[169]....
        /*0550*/ 	.word	0xffffffff


	//   ....[170]....
        /*0554*/ 	.word	0xffffffff


	//   ....[171]....
        /*0558*/ 	.word	0xffffffff


	//   ....[172]....
        /*055c*/ 	.word	0xffffffff


	//   ....[173]....
        /*0560*/ 	.word	0xffffffff


	//   ....[174]....
        /*0564*/ 	.word	0xffffffff


	//   ....[175]....
        /*0568*/ 	.word	0xffffffff


	//   ....[176]....
        /*056c*/ 	.word	0xffffffff


	//   ....[177]....
        /*0570*/ 	.word	0xffffffff


	//   ....[178]....
        /*0574*/ 	.word	0xffffffff


	//   ....[179]....
        /*0578*/ 	.word	0xffffffff


	//   ....[180]....
        /*057c*/ 	.word	0xffffffff


	//   ....[181]....
        /*0580*/ 	.word	0xffffffff


	//   ....[182]....
        /*0584*/ 	.word	0xffffffff


	//   ....[183]....
        /*0588*/ 	.word	0xffffffff


	//   ....[184]....
        /*058c*/ 	.word	0xffffffff


	//   ....[185]....
        /*0590*/ 	.word	0xffffffff


	//   ....[186]....
        /*0594*/ 	.word	0xffffffff


	//   ....[187]....
        /*0598*/ 	.word	0xffffffff


	//   ....[188]....
        /*059c*/ 	.word	0xffffffff


	//   ....[189]....
        /*05a0*/ 	.word	0xffffffff


	//   ....[190]....
        /*05a4*/ 	.word	0xffffffff


	//   ....[191]....
        /*05a8*/ 	.word	0xffffffff


	//   ....[192]....
        /*05ac*/ 	.word	0xffffffff


	//   ....[193]....
        /*05b0*/ 	.word	0x0500000f


	//   ....[194]....
        /*05b4*/ 	.word	0x0500000f


	//   ....[195]....
        /*05b8*/ 	.word	0x0500000f


	//   ....[196]....
        /*05bc*/ 	.word	0x0500000f


	//   ....[197]....
        /*05c0*/ 	.word	0x0500000f


	//   ....[198]....
        /*05c4*/ 	.word	0x0500000f


	//   ....[199]....
        /*05c8*/ 	.word	0x0500000f


	//   ....[200]....
        /*05cc*/ 	.word	0x0500000f


	//   ....[201]....
        /*05d0*/ 	.word	0x0500000f


	//   ....[202]....
        /*05d4*/ 	.word	0x0500000f


	//   ....[203]....
        /*05d8*/ 	.word	0x0500000f


	//   ....[204]....
        /*05dc*/ 	.word	0x0500000f


	//   ....[205]....
        /*05e0*/ 	.word	0x0500000f


	//   ....[206]....
        /*05e4*/ 	.word	0x0500000f


	//   ....[207]....
        /*05e8*/ 	.word	0x0500000f


	//   ....[208]....
        /*05ec*/ 	.word	0x0500000f


	//   ....[209]....
        /*05f0*/ 	.word	0x0500000f


	//   ....[210]....
        /*05f4*/ 	.word	0x0500000f


	//   ....[211]....
        /*05f8*/ 	.word	0x0500000f


	//   ....[212]....
        /*05fc*/ 	.word	0x0500000f


	//   ....[213]....
        /*0600*/ 	.word	0x0500000f


	//   ....[214]....
        /*0604*/ 	.word	0x0500000f


	//   ....[215]....
        /*0608*/ 	.word	0x0500000f


	//   ....[216]....
        /*060c*/ 	.word	0x0500000f


	//   ....[217]....
        /*0610*/ 	.word	0x0500000f


	//   ....[218]....
        /*0614*/ 	.word	0x0500000f


	//   ....[219]....
        /*0618*/ 	.word	0x0500000f


	//   ....[220]....
        /*061c*/ 	.word	0x0500000f


	//   ....[221]....
        /*0620*/ 	.word	0x0500000f


	//   ....[222]....
        /*0624*/ 	.word	0x0500000f


	//   ....[223]....
        /*0628*/ 	.word	0x0500000f


	//   ....[224]....
        /*062c*/ 	.word	0x0500000f


	//   ....[225]....
        /*0630*/ 	.word	0x0500000f


	//   ....[226]....
        /*0634*/ 	.word	0x0500000f


	//   ....[227]....
        /*0638*/ 	.word	0x0500000f


	//   ....[228]....
        /*063c*/ 	.word	0x0500000f


	//   ....[229]....
        /*0640*/ 	.word	0x0500000f


	//   ....[230]....
        /*0644*/ 	.word	0x0500000f


	//   ....[231]....
        /*0648*/ 	.word	0x0500000f


	//   ....[232]....
        /*064c*/ 	.word	0x0500000f


	//   ....[233]....
        /*0650*/ 	.word	0x0500000f


	//   ....[234]....
        /*0654*/ 	.word	0x0500000f


	//   ....[235]....
        /*0658*/ 	.word	0x0500000f


	//   ....[236]....
        /*065c*/ 	.word	0x0500000f


	//   ....[237]....
        /*0660*/ 	.word	0x0500000f


	//   ....[238]....
        /*0664*/ 	.word	0x0500000f


	//   ....[239]....
        /*0668*/ 	.word	0x0500000f


	//   ....[240]....
        /*066c*/ 	.word	0x0500000f


	//   ....[241]....
        /*0670*/ 	.word	0x0500000f


	//   ....[242]....
        /*0674*/ 	.word	0x0500000f


	//   ....[243]....
        /*0678*/ 	.word	0x0500000f


	//   ....[244]....
        /*067c*/ 	.word	0x0500000f


	//   ....[245]....
        /*0680*/ 	.word	0x0500000f


	//   ....[246]....
        /*0684*/ 	.word	0x0500000f


	//   ....[247]....
        /*0688*/ 	.word	0x0500000f


	//   ....[248]....
        /*068c*/ 	.word	0x0500000f


	//   ....[249]....
        /*0690*/ 	.word	0x0500000f


	//   ....[250]....
        /*0694*/ 	.word	0x0500000f


	//   ....[251]....
        /*0698*/ 	.word	0x0500000f


	//   ....[252]....
        /*069c*/ 	.word	0x0500000f


	//   ....[253]....
        /*06a0*/ 	.word	0x0500000f


	//   ....[254]....
        /*06a4*/ 	.word	0x0500000f


	//   ....[255]....
        /*06a8*/ 	.word	0x0500000f


	//   ....[0]....
        /*06ac*/ 	.word	0x0500000f


	//   ....[1]....
        /*06b0*/ 	.word	0x0500000f


	//   ....[2]....
        /*06b4*/ 	.word	0x0500000f


	//   ....[3]....
        /*06b8*/ 	.word	0x0500000f


	//   ....[4]....
        /*06bc*/ 	.word	0x0500000f


	//   ....[5]....
        /*06c0*/ 	.word	0x0500000f


	//   ....[6]....
        /*06c4*/ 	.word	0x0500000f


	//   ....[7]....
        /*06c8*/ 	.word	0x0500000f


	//   ....[8]....
        /*06cc*/ 	.word	0x0500000f


	//   ....[9]....
        /*06d0*/ 	.word	0x0500000f


	//   ....[10]....
        /*06d4*/ 	.word	0x0500000f


	//   ....[11]....
        /*06d8*/ 	.word	0x0500000f


	//   ....[12]....
        /*06dc*/ 	.word	0x0500000f


	//   ....[13]....
        /*06e0*/ 	.word	0x0500000f


	//   ....[14]....
        /*06e4*/ 	.word	0x0500000f


	//   ....[15]....
        /*06e8*/ 	.word	0x0500000f


	//   ....[16]....
        /*06ec*/ 	.word	0x0500000f


	//   ....[17]....
        /*06f0*/ 	.word	0x0500000f


	//   ....[18]....
        /*06f4*/ 	.word	0x0500000f


	//   ....[19]....
        /*06f8*/ 	.word	0x0500000f


	//   ....[20]....
        /*06fc*/ 	.word	0x0500000f


	//   ....[21]....
        /*0700*/ 	.word	0x0500000f


	//   ....[22]....
        /*0704*/ 	.word	0x0500000f


	//   ....[23]....
        /*0708*/ 	.word	0x0500000f


	//   ....[24]....
        /*070c*/ 	.word	0x0500000f


	//   ....[25]....
        /*0710*/ 	.word	0x0500000f


	//   ....[26]....
        /*0714*/ 	.word	0x0500000f


	//   ....[27]....
        /*0718*/ 	.word	0x0500000f


	//   ....[28]....
        /*071c*/ 	.word	0x0500000f


	//   ....[29]....
        /*0720*/ 	.word	0x0500000f


	//   ....[30]....
        /*0724*/ 	.word	0x0500000f


	//   ....[31]....
        /*0728*/ 	.word	0x0500000f


	//   ....[32]....
        /*072c*/ 	.word	0x0500000f


	//   ....[33]....
        /*0730*/ 	.word	0x0500000f


	//   ....[34]....
        /*0734*/ 	.word	0x0500000f


	//   ....[35]....
        /*0738*/ 	.word	0x0500000f


	//   ....[36]....
        /*073c*/ 	.word	0x0500000f


	//   ....[37]....
        /*0740*/ 	.word	0x0500000f


	//   ....[38]....
        /*0744*/ 	.word	0x0500000f


	//   ....[39]....
        /*0748*/ 	.word	0x0500000f


	//   ....[40]....
        /*074c*/ 	.word	0x0500000f


	//   ....[41]....
        /*0750*/ 	.word	0x0500000f


	//   ....[42]....
        /*0754*/ 	.word	0x0500000f


	//   ....[43]....
        /*0758*/ 	.word	0x0500000f


	//   ....[44]....
        /*075c*/ 	.word	0x0500000f


	//   ....[45]....
        /*0760*/ 	.word	0x0500000f


	//   ....[46]....
        /*0764*/ 	.word	0x0500000f


	//   ....[47]....
        /*0768*/ 	.word	0x0500000f


	//   ....[48]....
        /*076c*/ 	.word	0x0500000f


	//   ....[49]....
        /*0770*/ 	.word	0x0500000f


	//   ....[50]....
        /*0774*/ 	.word	0x0500000f


	//   ....[51]....
        /*0778*/ 	.word	0x0500000f


	//   ....[52]....
        /*077c*/ 	.word	0x0500000f


	//   ....[53]....
        /*0780*/ 	.word	0x0500000f


	//   ....[54]....
        /*0784*/ 	.word	0x0500000f


	//   ....[55]....
        /*0788*/ 	.word	0x0500000f


	//   ....[56]....
        /*078c*/ 	.word	0x0500000f


	//   ....[57]....
        /*0790*/ 	.word	0x0500000f


	//   ....[58]....
        /*0794*/ 	.word	0x0500000f


	//   ....[59]....
        /*0798*/ 	.word	0x0500000f


	//   ....[60]....
        /*079c*/ 	.word	0x0500000f


	//   ....[61]....
        /*07a0*/ 	.word	0x0500000f


	//   ....[62]....
        /*07a4*/ 	.word	0x0500000f


	//   ....[63]....
        /*07a8*/ 	.word	0x0500000f


	//   ....[64]....
        /*07ac*/ 	.word	0x0500000f


	//   ....[65]....
        /*07b0*/ 	.word	0x0500000f


	//   ....[66]....
        /*07b4*/ 	.word	0x0500000f


	//   ....[67]....
        /*07b8*/ 	.word	0x0500000f


	//----- nvinfo : EIATTR_COOP_GROUP_INSTR_OFFSETS
	.align		4
.L_748:
        /*07bc*/ 	.byte	0x04, 0x28
        /*07be*/ 	.short	(.L_750 - .L_749)


	//   ....[0]....
.L_749:
        /*07c0*/ 	.word	0x00000070


	//   ....[1]....
        /*07c4*/ 	.word	0x00000140


	//   ....[2]....
        /*07c8*/ 	.word	0x00000190


	//   ....[3]....
        /*07cc*/ 	.word	0x000003c0


	//   ....[4]....
        /*07d0*/ 	.word	0x00000520


	//   ....[5]....
        /*07d4*/ 	.word	0x00000640


	//   ....[6]....
        /*07d8*/ 	.word	0x000007a0


	//   ....[7]....
        /*07dc*/ 	.word	0x000030a0


	//   ....[8]....
        /*07e0*/ 	.word	0x000030b0


	//   ....[9]....
        /*07e4*/ 	.word	0x000061e0


	//   ....[10]....
        /*07e8*/ 	.word	0x000061f0


	//   ....[11]....
        /*07ec*/ 	.word	0x000093a0


	//   ....[12]....
        /*07f0*/ 	.word	0x000093b0


	//   ....[13]....
        /*07f4*/ 	.word	0x00009860


	//   ....[14]....
        /*07f8*/ 	.word	0x00009880


	//   ....[15]....
        /*07fc*/ 	.word	0x0000a480


	//   ....[16]....
        /*0800*/ 	.word	0x0000add0


	//   ....[17]....
        /*0804*/ 	.word	0x0000ade0


	//   ....[18]....
        /*0808*/ 	.word	0x0000adf0


	//   ....[19]....
        /*080c*/ 	.word	0x0000ae00


	//   ....[20]....
        /*0810*/ 	.word	0x0000e450


	//   ....[21]....
        /*0814*/ 	.word	0x0000e460


	//   ....[22]....
        /*0818*/ 	.word	0x0000e470


	//   ....[23]....
        /*081c*/ 	.word	0x0000e480


	//   ....[24]....
        /*0820*/ 	.word	0x000122a0


	//   ....[25]....
        /*0824*/ 	.word	0x00013140


	//   ....[26]....
        /*0828*/ 	.word	0x00013a00


	//   ....[27]....
        /*082c*/ 	.word	0x00013ac0


	//   ....[28]....
        /*0830*/ 	.word	0x000143e0


	//   ....[29]....
        /*0834*/ 	.word	0x00014430


	//   ....[30]....
        /*0838*/ 	.word	0x00015f30


	//   ....[31]....
        /*083c*/ 	.word	0x00016670


	//   ....[32]....
        /*0840*/ 	.word	0x00017020


	//   ....[33]....
        /*0844*/ 	.word	0x00017040


	//   ....[34]....
        /*0848*/ 	.word	0x00017cf0


	//   ....[35]....
        /*084c*/ 	.word	0x00017d20


	//   ....[36]....
        /*0850*/ 	.word	0x0001a160


	//   ....[37]....
        /*0854*/ 	.word	0x0001a1c0


	//   ....[38]....
        /*0858*/ 	.word	0x0001a5b0


	//   ....[39]....
        /*085c*/ 	.word	0x0001a5d0


	//   ....[40]....
        /*0860*/ 	.word	0x0001c620


	//   ....[41]....
        /*0864*/ 	.word	0x0001cdc0


	//   ....[42]....
        /*0868*/ 	.word	0x0001d770


	//   ....[43]....
        /*086c*/ 	.word	0x0001d790


	//   ....[44]....
        /*0870*/ 	.word	0x0001e450


	//   ....[45]....
        /*0874*/ 	.word	0x0001e470


	//   ....[46]....
        /*0878*/ 	.word	0x0001f940


	//   ....[47]....
        /*087c*/ 	.word	0x0001f950


	//   ....[48]....
        /*0880*/ 	.word	0x0001f9d0


	//   ....[49]....
        /*0884*/ 	.word	0x0001f9e0


	//   ....[50]....
        /*0888*/ 	.word	0x00020be0


	//   ....[51]....
        /*088c*/ 	.word	0x00020c10


	//   ....[52]....
        /*0890*/ 	.word	0x00020c40


	//   ....[53]....
        /*0894*/ 	.word	0x00020c70


	//   ....[54]....
        /*0898*/ 	.word	0x00020ca0


	//   ....[55]....
        /*089c*/ 	.word	0x00020cd0


	//   ....[56]....
        /*08a0*/ 	.word	0x00020d00


	//   ....[57]....
        /*08a4*/ 	.word	0x00020d30


	//   ....[58]....
        /*08a8*/ 	.word	0x00020d60


	//   ....[59]....
        /*08ac*/ 	.word	0x00020d90


	//   ....[60]....
        /*08b0*/ 	.word	0x00020dc0


	//   ....[61]....
        /*08b4*/ 	.word	0x00020df0


	//   ....[62]....
        /*08b8*/ 	.word	0x00020e20


	//   ....[63]....
        /*08bc*/ 	.word	0x00020e50


	//   ....[64]....
        /*08c0*/ 	.word	0x00020e80


	//   ....[65]....
        /*08c4*/ 	.word	0x00020eb0


	//   ....[66]....
        /*08c8*/ 	.word	0x00020ee0


	//   ....[67]....
        /*08cc*/ 	.word	0x00020f10


	//   ....[68]....
        /*08d0*/ 	.word	0x00020f40


	//   ....[69]....
        /*08d4*/ 	.word	0x00020f70


	//   ....[70]....
        /*08d8*/ 	.word	0x00020fa0


	//   ....[71]....
        /*08dc*/ 	.word	0x00020fd0


	//   ....[72]....
        /*08e0*/ 	.word	0x00021000


	//   ....[73]....
        /*08e4*/ 	.word	0x00021030


	//   ....[74]....
        /*08e8*/ 	.word	0x00021060


	//   ....[75]....
        /*08ec*/ 	.word	0x00021090


	//   ....[76]....
        /*08f0*/ 	.word	0x000210c0


	//   ....[77]....
        /*08f4*/ 	.word	0x000210f0


	//   ....[78]....
        /*08f8*/ 	.word	0x00021120


	//   ....[79]....
        /*08fc*/ 	.word	0x00021150


	//   ....[80]....
        /*0900*/ 	.word	0x00021180


	//   ....[81]....
        /*0904*/ 	.word	0x000211b0


	//   ....[82]....
        /*0908*/ 	.word	0x000211e0


	//   ....[83]....
        /*090c*/ 	.word	0x00021210


	//   ....[84]....
        /*0910*/ 	.word	0x00021240


	//   ....[85]....
        /*0914*/ 	.word	0x00021260


	//   ....[86]....
        /*0918*/ 	.word	0x00021270


	//   ....[87]....
        /*091c*/ 	.word	0x00021280


	//   ....[88]....
        /*0920*/ 	.word	0x000212b0


	//   ....[89]....
        /*0924*/ 	.word	0x000212e0


	//   ....[90]....
        /*0928*/ 	.word	0x00021310


	//   ....[91]....
        /*092c*/ 	.word	0x00021340


	//   ....[92]....
        /*0930*/ 	.word	0x00021370


	//   ....[93]....
        /*0934*/ 	.word	0x000213a0


	//   ....[94]....
        /*0938*/ 	.word	0x000213d0


	//   ....[95]....
        /*093c*/ 	.word	0x000213e0


	//   ....[96]....
        /*0940*/ 	.word	0x000213f0


	//   ....[97]....
        /*0944*/ 	.word	0x00021400


	//   ....[98]....
        /*0948*/ 	.word	0x00021bc0


	//   ....[99]....
        /*094c*/ 	.word	0x00021c00


	//   ....[100]....
        /*0950*/ 	.word	0x00021d00


	//   ....[101]....
        /*0954*/ 	.word	0x00021d60


	//   ....[102]....
        /*0958*/ 	.word	0x00022330


	//   ....[103]....
        /*095c*/ 	.word	0x00022350


	//   ....[104]....
        /*0960*/ 	.word	0x00022470


	//   ....[105]....
        /*0964*/ 	.word	0x00022490


	//   ....[106]....
        /*0968*/ 	.word	0x00022590


	//   ....[107]....
        /*096c*/ 	.word	0x000225b0


	//   ....[108]....
        /*0970*/ 	.word	0x000226c0


	//   ....[109]....
        /*0974*/ 	.word	0x000226e0


	//   ....[110]....
        /*0978*/ 	.word	0x00022f80


	//   ....[111]....
        /*097c*/ 	.word	0x00022f90


	//   ....[112]....
        /*0980*/ 	.word	0x00023160


	//   ....[113]....
        /*0984*/ 	.word	0x00023170


	//   ....[114]....
        /*0988*/ 	.word	0x00023330


	//   ....[115]....
        /*098c*/ 	.word	0x00023340


	//   ....[116]....
        /*0990*/ 	.word	0x00023500


	//   ....[117]....
        /*0994*/ 	.word	0x00023510


	//   ....[118]....
        /*0998*/ 	.word	0x00023720


	//   ....[119]....
        /*099c*/ 	.word	0x000238d0


	//   ....[120]....
        /*09a0*/ 	.word	0x00023900


	//   ....[121]....
        /*09a4*/ 	.word	0x00023930


	//   ....[122]....
        /*09a8*/ 	.word	0x00023960


	//   ....[123]....
        /*09ac*/ 	.word	0x00023990


	//   ....[124]....
        /*09b0*/ 	.word	0x000239c0


	//   ....[125]....
        /*09b4*/ 	.word	0x00023b30


	//   ....[126]....
        /*09b8*/ 	.word	0x00023b60


	//   ....[127]....
        /*09bc*/ 	.word	0x00023b90


	//   ....[128]....
        /*09c0*/ 	.word	0x00023bc0


	//   ....[129]....
        /*09c4*/ 	.word	0x00023bf0


	//   ....[130]....
        /*09c8*/ 	.word	0x00023c20


	//   ....[131]....
        /*09cc*/ 	.word	0x00023cb0


	//   ....[132]....
        /*09d0*/ 	.word	0x00023d10


	//   ....[133]....
        /*09d4*/ 	.word	0x00023da0


	//   ....[134]....
        /*09d8*/ 	.word	0x00025080


	//   ....[135]....
        /*09dc*/ 	.word	0x00027490


	//   ....[136]....
        /*09e0*/ 	.word	0x000274c0


	//   ....[137]....
        /*09e4*/ 	.word	0x00027590


	//   ....[138]....
        /*09e8*/ 	.word	0x000275f0


	//   ....[139]....
        /*09ec*/ 	.word	0x00027630


	//   ....[140]....
        /*09f0*/ 	.word	0x00027640


	//   ....[141]....
        /*09f4*/ 	.word	0x000276a0


	//   ....[142]....
        /*09f8*/ 	.word	0x000276b0


	//   ....[143]....
        /*09fc*/ 	.word	0x00027ac0


	//   ....[144]....
        /*0a00*/ 	.word	0x00027ae0


	//   ....[145]....
        /*0a04*/ 	.word	0x00027b80


	//   ....[146]....
        /*0a08*/ 	.word	0x00027b90


	//   ....[147]....
        /*0a0c*/ 	.word	0x00027c20


	//   ....[148]....
        /*0a10*/ 	.word	0x00027c30


	//   ....[149]....
        /*0a14*/ 	.word	0x00027c40


	//   ....[150]....
        /*0a18*/ 	.word	0x00027c50


	//   ....[151]....
        /*0a1c*/ 	.word	0x00028460


	//   ....[152]....
        /*0a20*/ 	.word	0x00028490


	//   ....[153]....
        /*0a24*/ 	.word	0x00028550


	//   ....[154]....
        /*0a28*/ 	.word	0x00028570


	//   ....[155]....
        /*0a2c*/ 	.word	0x00028610


	//   ....[156]....
        /*0a30*/ 	.word	0x00028630


	//   ....[157]....
        /*0a34*/ 	.word	0x00028640


	//   ....[158]....
        /*0a38*/ 	.word	0x000286d0


	//   ....[159]....
        /*0a3c*/ 	.word	0x00028e00


	//   ....[160]....
        /*0a40*/ 	.word	0x00028e10


	//   ....[161]....
        /*0a44*/ 	.word	0x00028e50


	//   ....[162]....
        /*0a48*/ 	.word	0x00028e90


	//   ....[163]....
        /*0a4c*/ 	.word	0x00028ea0


	//   ....[164]....
        /*0a50*/ 	.word	0x00028f00


	//   ....[165]....
        /*0a54*/ 	.word	0x00028f30


	//   ....[166]....
        /*0a58*/ 	.word	0x00028f70


	//   ....[167]....
        /*0a5c*/ 	.word	0x000292d0


	//   ....[168]....
        /*0a60*/ 	.word	0x000292e0


	//   ....[169]....
        /*0a64*/ 	.word	0x000292f0


	//   ....[170]....
        /*0a68*/ 	.word	0x00029350


	//   ....[171]....
        /*0a6c*/ 	.word	0x00029360


	//   ....[172]....
        /*0a70*/ 	.word	0x000293c0


	//   ....[173]....
        /*0a74*/ 	.word	0x000293f0


	//   ....[174]....
        /*0a78*/ 	.word	0x00029430


	//   ....[175]....
        /*0a7c*/ 	.word	0x0002aad0


	//   ....[176]....
        /*0a80*/ 	.word	0x0002ab00


	//   ....[177]....
        /*0a84*/ 	.word	0x0002ab40


	//   ....[178]....
        /*0a88*/ 	.word	0x0002ab70


	//   ....[179]....
        /*0a8c*/ 	.word	0x0002aba0


	//   ....[180]....
        /*0a90*/ 	.word	0x0002abd0


	//   ....[181]....
        /*0a94*/ 	.word	0x0002ac00


	//   ....[182]....
        /*0a98*/ 	.word	0x0002ac30


	//   ....[183]....
        /*0a9c*/ 	.word	0x0002adb0


	//   ....[184]....
        /*0aa0*/ 	.word	0x0002ade0


	//   ....[185]....
        /*0aa4*/ 	.word	0x0002ae10


	//   ....[186]....
        /*0aa8*/ 	.word	0x0002ae40


	//   ....[187]....
        /*0aac*/ 	.word	0x0002ae70


	//   ....[188]....
        /*0ab0*/ 	.word	0x0002aea0


	//   ....[189]....
        /*0ab4*/ 	.word	0x0002af60


	//   ....[190]....
        /*0ab8*/ 	.word	0x0002af80


	//   ....[191]....
        /*0abc*/ 	.word	0x0002aff0


	//   ....[192]....
        /*0ac0*/ 	.word	0x0002b6b0


	//   ....[193]....
        /*0ac4*/ 	.word	0x0002ba50


	//   ....[194]....
        /*0ac8*/ 	.word	0x0002bae0


	//   ....[195]....
        /*0acc*/ 	.word	0x0002bbc0


	//   ....[196]....
        /*0ad0*/ 	.word	0x0002bc50


	//   ....[197]....
        /*0ad4*/ 	.word	0x0002bd30


	//   ....[198]....
        /*0ad8*/ 	.word	0x0002bdc0


	//   ....[199]....
        /*0adc*/ 	.word	0x0002bf00


	//   ....[200]....
        /*0ae0*/ 	.word	0x0002bfa0


	//   ....[201]....
        /*0ae4*/ 	.word	0x0002c030


	//   ....[202]....
        /*0ae8*/ 	.word	0x0002c080


	//   ....[203]....
        /*0aec*/ 	.word	0x0002c0d0


	//   ....[204]....
        /*0af0*/ 	.word	0x0002c1a0


	//   ....[205]....
        /*0af4*/ 	.word	0x0002c230


	//   ....[206]....
        /*0af8*/ 	.word	0x0002c280


	//   ....[207]....
        /*0afc*/ 	.word	0x0002c2d0


	//   ....[208]....
        /*0b00*/ 	.word	0x0002c660


	//   ....[209]....
        /*0b04*/ 	.word	0x0002c790


	//   ....[210]....
        /*0b08*/ 	.word	0x0002c8b0


	//   ....[211]....
        /*0b0c*/ 	.word	0x0002c9e0


	//   ....[212]....
        /*0b10*/ 	.word	0x0002caa0


	//   ....[213]....
        /*0b14*/ 	.word	0x0002cb20


	//   ....[214]....
        /*0b18*/ 	.word	0x0002cb80


	//   ....[215]....
        /*0b1c*/ 	.word	0x0002cbe0


	//   ....[216]....
        /*0b20*/ 	.word	0x0002cc40


	//   ....[217]....
        /*0b24*/ 	.word	0x0002ccc0


	//   ....[218]....
        /*0b28*/ 	.word	0x0002cd20


	//   ....[219]....
        /*0b2c*/ 	.word	0x0002cda0


	//   ....[220]....
        /*0b30*/ 	.word	0x0002ce00


	//   ....[221]....
        /*0b34*/ 	.word	0x0002ce80


	//   ....[222]....
        /*0b38*/ 	.word	0x0002cee0


	//   ....[223]....
        /*0b3c*/ 	.word	0x0002cf60


	//   ....[224]....
        /*0b40*/ 	.word	0x0002cfc0


	//   ....[225]....
        /*0b44*/ 	.word	0x0002d040


	//   ....[226]....
        /*0b48*/ 	.word	0x0002d0a0


	//   ....[227]....
        /*0b4c*/ 	.word	0x0002d120


	//   ....[228]....
        /*0b50*/ 	.word	0x0002d180


	//   ....[229]....
        /*0b54*/ 	.word	0x0002d200


	//   ....[230]....
        /*0b58*/ 	.word	0x0002d260


	//   ....[231]....
        /*0b5c*/ 	.word	0x0002d2e0


	//   ....[232]....
        /*0b60*/ 	.word	0x0002d340


	//   ....[233]....
        /*0b64*/ 	.word	0x0002d3c0


	//   ....[234]....
        /*0b68*/ 	.word	0x0002d420


	//   ....[235]....
        /*0b6c*/ 	.word	0x0002d4a0


	//   ....[236]....
        /*0b70*/ 	.word	0x0002d500


	//   ....[237]....
        /*0b74*/ 	.word	0x0002d560


	//   ....[238]....
        /*0b78*/ 	.word	0x0002d5c0


	//   ....[239]....
        /*0b7c*/ 	.word	0x0002d620


	//   ....[240]....
        /*0b80*/ 	.word	0x0002d680


	//   ....[241]....
        /*0b84*/ 	.word	0x0002d700


	//   ....[242]....
        /*0b88*/ 	.word	0x0002d760


	//   ....[243]....
        /*0b8c*/ 	.word	0x0002d7e0


	//   ....[244]....
        /*0b90*/ 	.word	0x0002d840


	//   ....[245]....
        /*0b94*/ 	.word	0x0002d8c0


	//   ....[246]....
        /*0b98*/ 	.word	0x0002d920


	//   ....[247]....
        /*0b9c*/ 	.word	0x0002d9a0


	//   ....[248]....
        /*0ba0*/ 	.word	0x0002da00


	//   ....[249]....
        /*0ba4*/ 	.word	0x0002da80


	//   ....[250]....
        /*0ba8*/ 	.word	0x0002dae0


	//   ....[251]....
        /*0bac*/ 	.word	0x0002db40


	//   ....[252]....
        /*0bb0*/ 	.word	0x0002dba0


	//   ....[253]....
        /*0bb4*/ 	.word	0x0002dc20


	//   ....[254]....
        /*0bb8*/ 	.word	0x0002dc90


	//   ....[255]....
        /*0bbc*/ 	.word	0x0002dd10


	//   ....[0]....
        /*0bc0*/ 	.word	0x0002de20


	//   ....[1]....
        /*0bc4*/ 	.word	0x0002de70


	//   ....[2]....
        /*0bc8*/ 	.word	0x0002df00


	//   ....[3]....
        /*0bcc*/ 	.word	0x0002df90


	//   ....[4]....
        /*0bd0*/ 	.word	0x0002e020


	//   ....[5]....
        /*0bd4*/ 	.word	0x0002e0b0


	//   ....[6]....
        /*0bd8*/ 	.word	0x0002e140


	//   ....[7]....
        /*0bdc*/ 	.word	0x0002e1d0


	//   ....[8]....
        /*0be0*/ 	.word	0x0002e290


	//   ....[9]....
        /*0be4*/ 	.word	0x0002e570


	//   ....[10]....
        /*0be8*/ 	.word	0x0002e660


	//   ....[11]....
        /*0bec*/ 	.word	0x0002e710


	//   ....[12]....
        /*0bf0*/ 	.word	0x0002e8a0


	//   ....[13]....
        /*0bf4*/ 	.word	0x0002e930


	//   ....[14]....
        /*0bf8*/ 	.word	0x0002e990


	//   ....[15]....
        /*0bfc*/ 	.word	0x0002ea60


	//   ....[16]....
        /*0c00*/ 	.word	0x0002eb20


	//   ....[17]....
        /*0c04*/ 	.word	0x0002ebf0


	//   ....[18]....
        /*0c08*/ 	.word	0x0002ed70


	//   ....[19]....
        /*0c0c*/ 	.word	0x0002ee00


	//   ....[20]....
        /*0c10*/ 	.word	0x0002ef00


	//   ....[21]....
        /*0c14*/ 	.word	0x0002efb0


	//   ....[22]....
        /*0c18*/ 	.word	0x0002f010


	//   ....[23]....
        /*0c1c*/ 	.word	0x0002f110


	//   ....[24]....
        /*0c20*/ 	.word	0x0002f170


	//   ....[25]....
        /*0c24*/ 	.word	0x0002f210


	//   ....[26]....
        /*0c28*/ 	.word	0x0002f320


	//   ....[27]....
        /*0c2c*/ 	.word	0x0002f390


	//   ....[28]....
        /*0c30*/ 	.word	0x0002f3f0


	//   ....[29]....
        /*0c34*/ 	.word	0x0002f500


	//   ....[30]....
        /*0c38*/ 	.word	0x0002f560


	//   ....[31]....
        /*0c3c*/ 	.word	0x0002f680


	//   ....[32]....
        /*0c40*/ 	.word	0x0002f6e0


	//   ....[33]....
        /*0c44*/ 	.word	0x0002f780


	//   ....[34]....
        /*0c48*/ 	.word	0x0002f920


	//   ....[35]....
        /*0c4c*/ 	.word	0x0002f9b0


	//   ....[36]....
        /*0c50*/ 	.word	0x0002fa10


	//   ....[37]....
        /*0c54*/ 	.word	0x0002faf0


	//   ....[38]....
        /*0c58*/ 	.word	0x0002fb50


	//   ....[39]....
        /*0c5c*/ 	.word	0x0002fc20


	//   ....[40]....
        /*0c60*/ 	.word	0x0002fc80


	//   ....[41]....
        /*0c64*/ 	.word	0x0002fd50


	//   ....[42]....
        /*0c68*/ 	.word	0x0002fe40


	//   ....[43]....
        /*0c6c*/ 	.word	0x0002fed0


	//   ....[44]....
        /*0c70*/ 	.word	0x0002ff30


	//   ....[45]....
        /*0c74*/ 	.word	0x00030000


	//   ....[46]....
        /*0c78*/ 	.word	0x00030060


	//   ....[47]....
        /*0c7c*/ 	.word	0x00030130


	//   ....[48]....
        /*0c80*/ 	.word	0x00030190


	//   ....[49]....
        /*0c84*/ 	.word	0x00030260


	//   ....[50]....
        /*0c88*/ 	.word	0x00030440


	//   ....[51]....
        /*0c8c*/ 	.word	0x000304e0


	//   ....[52]....
        /*0c90*/ 	.word	0x00030600


	//   ....[53]....
        /*0c94*/ 	.word	0x00030670


	//   ....[54]....
        /*0c98*/ 	.word	0x000306e0


	//   ....[55]....
        /*0c9c*/ 	.word	0x00030750


	//   ....[56]....
        /*0ca0*/ 	.word	0x000307c0


	//   ....[57]....
        /*0ca4*/ 	.word	0x00030840


	//   ....[58]....
        /*0ca8*/ 	.word	0x000308d0


	//   ....[59]....
        /*0cac*/ 	.word	0x00030970


	//   ....[60]....
        /*0cb0*/ 	.word	0x000309e0


	//   ....[61]....
        /*0cb4*/ 	.word	0x00030a50


	//   ....[62]....
        /*0cb8*/ 	.word	0x00030ac0


	//   ....[63]....
        /*0cbc*/ 	.word	0x00030b40


	//   ....[64]....
        /*0cc0*/ 	.word	0x00030bb0


	//   ....[65]....
        /*0cc4*/ 	.word	0x00030c50


	//   ....[66]....
        /*0cc8*/ 	.word	0x00030ce0


	//   ....[67]....
        /*0ccc*/ 	.word	0x00030e10


	//----- nvinfo : EIATTR_REG_RECONFIG
	.align		4
.L_750:
        /*0cd0*/ 	.byte	0x01, 0x54
	.zero		2


	//----- nvinfo : EIATTR_SYSCALL_OFFSETS
	.align		4
        /*0cd4*/ 	.byte	0x04, 0x46
        /*0cd6*/ 	.short	(.L_752 - .L_751)


	//   ....[0]....
.L_751:
        /*0cd8*/ 	.word	0x00001e70


	//   ....[1]....
        /*0cdc*/ 	.word	0x00001fc0


	//   ....[2]....
        /*0ce0*/ 	.word	0x0000a610


	//   ....[3]....
        /*0ce4*/ 	.word	0x0000abb0


	//   ....[4]....
        /*0ce8*/ 	.word	0x00026ad0


	//   ....[5]....
        /*0cec*/ 	.word	0x00026c40


	//   ....[6]....
        /*0cf0*/ 	.word	0x00026d90


	//   ....[7]....
        /*0cf4*/ 	.word	0x00026ed0


	//   ....[8]....
        /*0cf8*/ 	.word	0x000280b0


	//----- nvinfo : EIATTR_MBARRIER_INSTR_OFFSETS
	.align		4
.L_752:
        /*0cfc*/ 	.byte	0x04, 0x39
        /*0cfe*/ 	.short	(.L_754 - .L_753)


	//   ....[0]....
.L_753:
        /*0d00*/ 	.word	0x00000270
        /*0d04*/ 	.word	0x000000ff
        /*0d08*/ 	.word	0x0002a800
        /*0d0c*/ 	.short	0x0100
        /*0d0e*/ 	.byte	0x08
	.zero		1


	//   ....[1]....
        /*0d10*/ 	.word	0x00000280
        /*0d14*/ 	.word	0x000000ff
        /*0d18*/ 	.word	0x0002a820
        /*0d1c*/ 	.short	0x0100
        /*0d1e*/ 	.byte	0x08
	.zero		1


	//   ....[2]....
        /*0d20*/ 	.word	0x00000370
        /*0d24*/ 	.word	0x000000ff
        /*0d28*/ 	.word	0x0002a830
        /*0d2c*/ 	.short	0x0100
        /*0d2e*/ 	.byte	0x08
	.zero		1


	//   ....[3]....
        /*0d30*/ 	.word	0x00000380
        /*0d34*/ 	.word	0x000000ff
        /*0d38*/ 	.word	0x0002a840
        /*0d3c*/ 	.short	0x0100
        /*0d3e*/ 	.byte	0x08
	.zero		1


	//   ....[4]....
        /*0d40*/ 	.word	0x00000390
        /*0d44*/ 	.word	0x000000ff
        /*0d48*/ 	.word	0x0002a838
        /*0d4c*/ 	.short	0x0100
        /*0d4e*/ 	.byte	0x08
	.zero		1


	//   ....[5]....
        /*0d50*/ 	.word	0x000003a0
        /*0d54*/ 	.word	0x000000ff
        /*0d58*/ 	.word	0x0002a848
        /*0d5c*/ 	.short	0x0100
        /*0d5e*/ 	.byte	0x08
	.zero		1


	//   ....[6]....
        /*0d60*/ 	.word	0x000004d0
        /*0d64*/ 	.word	0x000000ff
        /*0d68*/ 	.word	0x0002a850
        /*0d6c*/ 	.short	0x0100
        /*0d6e*/ 	.byte	0x08
	.zero		1


	//   ....[7]....
        /*0d70*/ 	.word	0x000004e0
        /*0d74*/ 	.word	0x000000ff
        /*0d78*/ 	.word	0x0002a860
        /*0d7c*/ 	.short	0x0100
        /*0d7e*/ 	.byte	0x08
	.zero		1


	//   ....[8]....
        /*0d80*/ 	.word	0x000004f0
        /*0d84*/ 	.word	0x000000ff
        /*0d88*/ 	.word	0x0002a858
        /*0d8c*/ 	.short	0x0100
        /*0d8e*/ 	.byte	0x08
	.zero		1


	//   ....[9]....
        /*0d90*/ 	.word	0x00000500
        /*0d94*/ 	.word	0x000000ff
        /*0d98*/ 	.word	0x0002a868
        /*0d9c*/ 	.short	0x0100
        /*0d9e*/ 	.byte	0x08
	.zero		1


	//   ....[10]....
        /*0da0*/ 	.word	0x000005f0
        /*0da4*/ 	.word	0x000000ff
        /*0da8*/ 	.word	0x0002a870
        /*0dac*/ 	.short	0x0100
        /*0dae*/ 	.byte	0x06
	.zero		1


	//   ....[11]....
        /*0db0*/ 	.word	0x00000600
        /*0db4*/ 	.word	0x000000ff
        /*0db8*/ 	.word	0x0002a880
        /*0dbc*/ 	.short	0x0100
        /*0dbe*/ 	.byte	0x06
	.zero		1


	//   ....[12]....
        /*0dc0*/ 	.word	0x00000610
        /*0dc4*/ 	.word	0x000000ff
        /*0dc8*/ 	.word	0x0002a878
        /*0dcc*/ 	.short	0x0100
        /*0dce*/ 	.byte	0x06
	.zero		1


	//   ....[13]....
        /*0dd0*/ 	.word	0x00000620
        /*0dd4*/ 	.word	0x000000ff
        /*0dd8*/ 	.word	0x0002a888
        /*0ddc*/ 	.short	0x0100
        /*0dde*/ 	.byte	0x06
	.zero		1


	//   ....[14]....
        /*0de0*/ 	.word	0x00000750
        /*0de4*/ 	.word	0x000000ff
        /*0de8*/ 	.word	0x0002a890
        /*0dec*/ 	.short	0x0100
        /*0dee*/ 	.byte	0x08
	.zero		1


	//   ....[15]....
        /*0df0*/ 	.word	0x00000760
        /*0df4*/ 	.word	0x000000ff
        /*0df8*/ 	.word	0x0002a8a0
        /*0dfc*/ 	.short	0x0100
        /*0dfe*/ 	.byte	0x08
	.zero		1


	//   ....[16]....
        /*0e00*/ 	.word	0x00000770
        /*0e04*/ 	.word	0x000000ff
        /*0e08*/ 	.word	0x0002a898
        /*0e0c*/ 	.short	0x0100
        /*0e0e*/ 	.byte	0x08
	.zero		1


	//   ....[17]....
        /*0e10*/ 	.word	0x00000780
        /*0e14*/ 	.word	0x000000ff
        /*0e18*/ 	.word	0x0002a8a8
        /*0e1c*/ 	.short	0x0100
        /*0e1e*/ 	.byte	0x08
	.zero		1


	//   ....[18]....
        /*0e20*/ 	.word	0x000008c0
        /*0e24*/ 	.word	0x000000ff
        /*0e28*/ 	.word	0x0002a8b0
        /*0e2c*/ 	.short	0x0100
        /*0e2e*/ 	.byte	0x08
	.zero		1


	//   ....[19]....
        /*0e30*/ 	.word	0x000008d0
        /*0e34*/ 	.word	0x000000ff
        /*0e38*/ 	.word	0x0002a8c0
        /*0e3c*/ 	.short	0x0100
        /*0e3e*/ 	.byte	0x08
	.zero		1


	//   ....[20]....
        /*0e40*/ 	.word	0x000008e0
        /*0e44*/ 	.word	0x000000ff
        /*0e48*/ 	.word	0x0002a8b8
        /*0e4c*/ 	.short	0x0100
        /*0e4e*/ 	.byte	0x08
	.zero		1


	//   ....[21]....
        /*0e50*/ 	.word	0x000008f0
        /*0e54*/ 	.word	0x000000ff
        /*0e58*/ 	.word	0x0002a8c8
        /*0e5c*/ 	.short	0x0100
        /*0e5e*/ 	.byte	0x08
	.zero		1


	//   ....[22]....
        /*0e60*/ 	.word	0x00003050
        /*0e64*/ 	.word	0x00000052
        /*0e68*/ 	.word	0x0002a890
        /*0e6c*/ 	.short	0x010a
        /*0e6e*/ 	.byte	0x3f
	.zero		1


	//   ....[23]....
        /*0e70*/ 	.word	0x00006190
        /*0e74*/ 	.word	0x00000052
        /*0e78*/ 	.word	0x0002a890
        /*0e7c*/ 	.short	0x010a
        /*0e7e*/ 	.byte	0x3f
	.zero		1


	//   ....[24]....
        /*0e80*/ 	.word	0x00009200
        /*0e84*/ 	.word	0x00000052
        /*0e88*/ 	.word	0x0002a890
        /*0e8c*/ 	.short	0x010a
        /*0e8e*/ 	.byte	0x3f
	.zero		1


	//   ....[25]....
        /*0e90*/ 	.word	0x000096c0
        /*0e94*/ 	.word	0x00000004
        /*0e98*/ 	.word	0x00000000
        /*0e9c*/ 	.short	0x0101
        /*0e9e*/ 	.byte	0x3f
	.zero		1


	//   ....[26]....
        /*0ea0*/ 	.word	0x00009700
        /*0ea4*/ 	.word	0x00000052
        /*0ea8*/ 	.word	0x0002a8b0
        /*0eac*/ 	.short	0x010a
        /*0eae*/ 	.byte	0x3f
	.zero		1


	//   ....[27]....
        /*0eb0*/ 	.word	0x00009ba0
        /*0eb4*/ 	.word	0x00000052
        /*0eb8*/ 	.word	0x00000000
        /*0ebc*/ 	.short	0x0101
        /*0ebe*/ 	.byte	0x3f
	.zero		1


	//   ....[28]....
        /*0ec0*/ 	.word	0x0000a930
        /*0ec4*/ 	.word	0x00000010
        /*0ec8*/ 	.word	0x0002a800
        /*0ecc*/ 	.short	0x010a
        /*0ece*/ 	.byte	0x3f
	.zero		1


	//   ....[29]....
        /*0ed0*/ 	.word	0x0000a980
        /*0ed4*/ 	.word	0x00000010
        /*0ed8*/ 	.word	0x0002a800
        /*0edc*/ 	.short	0x010a
        /*0ede*/ 	.byte	0x3f
	.zero		1


	//   ....[30]....
        /*0ee0*/ 	.word	0x0000b370
        /*0ee4*/ 	.word	0x00000010
        /*0ee8*/ 	.word	0x0002a800
        /*0eec*/ 	.short	0x010a
        /*0eee*/ 	.byte	0x3f
	.zero		1


	//   ....[31]....
        /*0ef0*/ 	.word	0x0000e8a0
        /*0ef4*/ 	.word	0x00000010
        /*0ef8*/ 	.word	0x0002a800
        /*0efc*/ 	.short	0x010a
        /*0efe*/ 	.byte	0x3f
	.zero		1


	//   ....[32]....
        /*0f00*/ 	.word	0x000119c0
        /*0f04*/ 	.word	0x00000008
        /*0f08*/ 	.word	0x0002a830
        /*0f0c*/ 	.short	0x010a
        /*0f0e*/ 	.byte	0x3f
	.zero		1


	//   ....[33]....
        /*0f10*/ 	.word	0x00011a00
        /*0f14*/ 	.word	0x00000008
        /*0f18*/ 	.word	0x0002a830
        /*0f1c*/ 	.short	0x010a
        /*0f1e*/ 	.byte	0x3f
	.zero		1


	//   ....[34]....
        /*0f20*/ 	.word	0x000122f0
        /*0f24*/ 	.word	0x00000008
        /*0f28*/ 	.word	0x00000000
        /*0f2c*/ 	.short	0x0101
        /*0f2e*/ 	.byte	0x3f
	.zero		1


	//   ....[35]....
        /*0f30*/ 	.word	0x00015550
        /*0f34*/ 	.word	0x00000007
        /*0f38*/ 	.word	0x0002a830
        /*0f3c*/ 	.short	0x010a
        /*0f3e*/ 	.byte	0x3f
	.zero		1


	//   ....[36]....
        /*0f40*/ 	.word	0x000155a0
        /*0f44*/ 	.word	0x00000007
        /*0f48*/ 	.word	0x0002a830
        /*0f4c*/ 	.short	0x010a
        /*0f4e*/ 	.byte	0x3f
	.zero		1


	//   ....[37]....
        /*0f50*/ 	.word	0x000158f0
        /*0f54*/ 	.word	0x00000007
        /*0f58*/ 	.word	0x0002a850
        /*0f5c*/ 	.short	0x010a
        /*0f5e*/ 	.byte	0x3f
	.zero		1


	//   ....[38]....
        /*0f60*/ 	.word	0x00015930
        /*0f64*/ 	.word	0x00000007
        /*0f68*/ 	.word	0x0002a850
        /*0f6c*/ 	.short	0x010a
        /*0f6e*/ 	.byte	0x3f
	.zero		1


	//   ....[39]....
        /*0f70*/ 	.word	0x00016010
        /*0f74*/ 	.word	0x0000007c
        /*0f78*/ 	.word	0x00000000
        /*0f7c*/ 	.short	0x0101
        /*0f7e*/ 	.byte	0x3f
	.zero		1


	//   ....[40]....
        /*0f80*/ 	.word	0x000186a0
        /*0f84*/ 	.word	0x00000011
        /*0f88*/ 	.word	0x00000000
        /*0f8c*/ 	.short	0x0101
        /*0f8e*/ 	.byte	0x3f
	.zero		1


	//   ....[41]....
        /*0f90*/ 	.word	0x00019240
        /*0f94*/ 	.word	0x00000007
        /*0f98*/ 	.word	0x0002a830
        /*0f9c*/ 	.short	0x010a
        /*0f9e*/ 	.byte	0x3f
	.zero		1


	//   ....[42]....
        /*0fa0*/ 	.word	0x00019290
        /*0fa4*/ 	.word	0x00000007
        /*0fa8*/ 	.word	0x0002a830
        /*0fac*/ 	.short	0x010a
        /*0fae*/ 	.byte	0x3f
	.zero		1


	//   ....[43]....
        /*0fb0*/ 	.word	0x00019610
        /*0fb4*/ 	.word	0x00000007
        /*0fb8*/ 	.word	0x0002a850
        /*0fbc*/ 	.short	0x010a
        /*0fbe*/ 	.byte	0x3f
	.zero		1


	//   ....[44]....
        /*0fc0*/ 	.word	0x00019650
        /*0fc4*/ 	.word	0x00000007
        /*0fc8*/ 	.word	0x0002a850
        /*0fcc*/ 	.short	0x010a
        /*0fce*/ 	.byte	0x3f
	.zero		1


	//   ....[45]....
        /*0fd0*/ 	.word	0x000199e0
        /*0fd4*/ 	.word	0x0000000a
        /*0fd8*/ 	.word	0x00000000
        /*0fdc*/ 	.short	0x0101
        /*0fde*/ 	.byte	0x3f
	.zero		1


	//   ....[46]....
        /*0fe0*/ 	.word	0x0001b360
        /*0fe4*/ 	.word	0x0000000f
        /*0fe8*/ 	.word	0x00000000
        /*0fec*/ 	.short	0x0101
        /*0fee*/ 	.byte	0x3f
	.zero		1


	//   ....[47]....
        /*0ff0*/ 	.word	0x0001bc70
        /*0ff4*/ 	.word	0x00000007
        /*0ff8*/ 	.word	0x0002a830
        /*0ffc*/ 	.short	0x010a
        /*0ffe*/ 	.byte	0x3f
	.zero		1


	//   ....[48]....
        /*1000*/ 	.word	0x0001bcc0
        /*1004*/ 	.word	0x00000007
        /*1008*/ 	.word	0x0002a830
        /*100c*/ 	.short	0x010a
        /*100e*/ 	.byte	0x3f
	.zero		1


	//   ....[49]....
        /*1010*/ 	.word	0x0001c040
        /*1014*/ 	.word	0x00000007
        /*1018*/ 	.word	0x0002a850
        /*101c*/ 	.short	0x010a
        /*101e*/ 	.byte	0x3f
	.zero		1


	//   ....[50]....
        /*1020*/ 	.word	0x0001c080
        /*1024*/ 	.word	0x00000007
        /*1028*/ 	.word	0x0002a850
        /*102c*/ 	.short	0x010a
        /*102e*/ 	.byte	0x3f
	.zero		1


	//   ....[51]....
        /*1030*/ 	.word	0x0001c460
        /*1034*/ 	.word	0x0000007a
        /*1038*/ 	.word	0x00000000
        /*103c*/ 	.short	0x0101
        /*103e*/ 	.byte	0x3f
	.zero		1


	//   ....[52]....
        /*1040*/ 	.word	0x0001ede0
        /*1044*/ 	.word	0x0000000d
        /*1048*/ 	.word	0x00000000
        /*104c*/ 	.short	0x0101
        /*104e*/ 	.byte	0x3f
	.zero		1


	//   ....[53]....
        /*1050*/ 	.word	0x0001f630
        /*1054*/ 	.word	0x00000002
        /*1058*/ 	.word	0x0002a850
        /*105c*/ 	.short	0x010a
        /*105e*/ 	.byte	0x3f
	.zero		1


	//   ....[54]....
        /*1060*/ 	.word	0x0001f6b0
        /*1064*/ 	.word	0x00000002
        /*1068*/ 	.word	0x0002a850
        /*106c*/ 	.short	0x010a
        /*106e*/ 	.byte	0x3f
	.zero		1


	//   ....[55]....
        /*1070*/ 	.word	0x0001fca0
        /*1074*/ 	.word	0x00000002
        /*1078*/ 	.word	0x00000000
        /*107c*/ 	.short	0x0101
        /*107e*/ 	.byte	0x3f
	.zero		1


	//   ....[56]....
        /*1080*/ 	.word	0x00022340
        /*1084*/ 	.word	0x00000000
        /*1088*/ 	.word	0x00000000
        /*108c*/ 	.short	0x0101
        /*108e*/ 	.byte	0x3f
	.zero		1


	//   ....[57]....
        /*1090*/ 	.word	0x00025160
        /*1094*/ 	.word	0x00000017
        /*1098*/ 	.word	0x0002a820
        /*109c*/ 	.short	0x010a
        /*109e*/ 	.byte	0x3f
	.zero		1


	//   ....[58]....
        /*10a0*/ 	.word	0x000251f0
        /*10a4*/ 	.word	0x0000000c
        /*10a8*/ 	.word	0x0002a8a0
        /*10ac*/ 	.short	0x010a
        /*10ae*/ 	.byte	0x3f
	.zero		1


	//   ....[59]....
        /*10b0*/ 	.word	0x00025640
        /*10b4*/ 	.word	0x0000000c
        /*10b8*/ 	.word	0x0002a8c0
        /*10bc*/ 	.short	0x010a
        /*10be*/ 	.byte	0x3f
	.zero		1


	//   ....[60]....
        /*10c0*/ 	.word	0x00025b50
        /*10c4*/ 	.word	0x00000006
        /*10c8*/ 	.word	0x0002a8a0
        /*10cc*/ 	.short	0x010a
        /*10ce*/ 	.byte	0x3f
	.zero		1


	//   ....[61]....
        /*10d0*/ 	.word	0x00025f90
        /*10d4*/ 	.word	0x00000006
        /*10d8*/ 	.word	0x0002a8c0
        /*10dc*/ 	.short	0x010a
        /*10de*/ 	.byte	0x3f
	.zero		1


	//   ....[62]....
        /*10e0*/ 	.word	0x000272e0
        /*10e4*/ 	.word	0x00000006
        /*10e8*/ 	.word	0x0002a880
        /*10ec*/ 	.short	0x010a
        /*10ee*/ 	.byte	0x3f
	.zero		1


	//   ....[63]....
        /*10f0*/ 	.word	0x00027810
        /*10f4*/ 	.word	0x00000006
        /*10f8*/ 	.word	0x0002a870
        /*10fc*/ 	.short	0x0107
        /*10fe*/ 	.byte	0x3f
	.zero		1


	//   ....[64]....
        /*1100*/ 	.word	0x000278d0
        /*1104*/ 	.word	0x00000006
        /*1108*/ 	.word	0x0002a870
        /*110c*/ 	.short	0x0101
        /*110e*/ 	.byte	0x3f
	.zero		1


	//   ....[65]....
        /*1110*/ 	.word	0x00027900
        /*1114*/ 	.word	0x00000006
        /*1118*/ 	.word	0x0002a840
        /*111c*/ 	.short	0x010a
        /*111e*/ 	.byte	0x3f
	.zero		1


	//   ....[66]....
        /*1120*/ 	.word	0x00027d90
        /*1124*/ 	.word	0x00000006
        /*1128*/ 	.word	0x0002a830
        /*112c*/ 	.short	0x0107
        /*112e*/ 	.byte	0x3f
	.zero		1


	//   ....[67]....
        /*1130*/ 	.word	0x00027e60
        /*1134*/ 	.word	0x00000006
        /*1138*/ 	.word	0x0002a830
        /*113c*/ 	.short	0x0101
        /*113e*/ 	.byte	0x3f
	.zero		1


	//   ....[68]....
        /*1140*/ 	.word	0x000287b0
        /*1144*/ 	.word	0x00000017
        /*1148*/ 	.word	0x0002a800
        /*114c*/ 	.short	0x0107
        /*114e*/ 	.byte	0x3f
	.zero		1


	//   ....[69]....
        /*1150*/ 	.word	0x000288b0
        /*1154*/ 	.word	0x00000017
        /*1158*/ 	.word	0x0002a800
        /*115c*/ 	.short	0x0101
        /*115e*/ 	.byte	0x3f
	.zero		1


	//   ....[70]....
        /*1160*/ 	.word	0x000288d0
        /*1164*/ 	.word	0x00000017
        /*1168*/ 	.word	0x0002a820
        /*116c*/ 	.short	0x010a
        /*116e*/ 	.byte	0x3f
	.zero		1


	//   ....[71]....
        /*1170*/ 	.word	0x00028c20
        /*1174*/ 	.word	0x00000004
        /*1178*/ 	.word	0x0002a880
        /*117c*/ 	.short	0x010a
        /*117e*/ 	.byte	0x3f
	.zero		1


	//   ....[72]....
        /*1180*/ 	.word	0x00029010
        /*1184*/ 	.word	0x00000004
        /*1188*/ 	.word	0x0002a870
        /*118c*/ 	.short	0x0107
        /*118e*/ 	.byte	0x3f
	.zero		1


	//   ....[73]....
        /*1190*/ 	.word	0x000290d0
        /*1194*/ 	.word	0x00000004
        /*1198*/ 	.word	0x0002a870
        /*119c*/ 	.short	0x0101
        /*119e*/ 	.byte	0x3f
	.zero		1


	//   ....[74]....
        /*11a0*/ 	.word	0x00029100
        /*11a4*/ 	.word	0x00000004
        /*11a8*/ 	.word	0x0002a840
        /*11ac*/ 	.short	0x010a
        /*11ae*/ 	.byte	0x3f
	.zero		1


	//   ....[75]....
        /*11b0*/ 	.word	0x000294d0
        /*11b4*/ 	.word	0x00000004
        /*11b8*/ 	.word	0x0002a830
        /*11bc*/ 	.short	0x0107
        /*11be*/ 	.byte	0x3f
	.zero		1


	//   ....[76]....
        /*11c0*/ 	.word	0x000295a0
        /*11c4*/ 	.word	0x00000004
        /*11c8*/ 	.word	0x0002a830
        /*11cc*/ 	.short	0x0101
        /*11ce*/ 	.byte	0x3f
	.zero		1


	//   ....[77]....
        /*11d0*/ 	.word	0x00029620
        /*11d4*/ 	.word	0x00000000
        /*11d8*/ 	.word	0x0002a870
        /*11dc*/ 	.short	0x010a
        /*11de*/ 	.byte	0x3f
	.zero		1


	//   ....[78]....
        /*11e0*/ 	.word	0x000296b0
        /*11e4*/ 	.word	0x00000000
        /*11e8*/ 	.word	0x0002a860
        /*11ec*/ 	.short	0x010a
        /*11ee*/ 	.byte	0x3f
	.zero		1


	//   ....[79]....
        /*11f0*/ 	.word	0x00029e20
        /*11f4*/ 	.word	0x00000000
        /*11f8*/ 	.word	0x0002a850
        /*11fc*/ 	.short	0x0101
        /*11fe*/ 	.byte	0x3f
	.zero		1


	//   ....[80]....
        /*1200*/ 	.word	0x00029eb0
        /*1204*/ 	.word	0x00000000
        /*1208*/ 	.word	0x00000000
        /*120c*/ 	.short	0x0101
        /*120e*/ 	.byte	0x3f
	.zero		1


	//   ....[81]....
        /*1210*/ 	.word	0x0002a070
        /*1214*/ 	.word	0x00000002
        /*1218*/ 	.word	0x0002a870
        /*121c*/ 	.short	0x010a
        /*121e*/ 	.byte	0x3f
	.zero		1


	//   ....[82]....
        /*1220*/ 	.word	0x0002a0f0
        /*1224*/ 	.word	0x00000002
        /*1228*/ 	.word	0x0002a860
        /*122c*/ 	.short	0x010a
        /*122e*/ 	.byte	0x3f
	.zero		1


	//   ....[83]....
        /*1230*/ 	.word	0x0002a870
        /*1234*/ 	.word	0x00000002
        /*1238*/ 	.word	0x0002a850
        /*123c*/ 	.short	0x0101
        /*123e*/ 	.byte	0x3f
	.zero		1


	//   ....[84]....
        /*1240*/ 	.word	0x0002a930
        /*1244*/ 	.word	0x00000002
        /*1248*/ 	.word	0x00000000
        /*124c*/ 	.short	0x0101
        /*124e*/ 	.byte	0x3f
	.zero		1


	//   ....[85]....
        /*1250*/ 	.word	0x0002b630
        /*1254*/ 	.word	0x00000007
        /*1258*/ 	.word	0x0002a820
        /*125c*/ 	.short	0x010a
        /*125e*/ 	.byte	0x3f
	.zero		1


	//   ....[86]....
        /*1260*/ 	.word	0x0002b7a0
        /*1264*/ 	.word	0x00000005
        /*1268*/ 	.word	0x0002a840
        /*126c*/ 	.short	0x010a
        /*126e*/ 	.byte	0x3f
	.zero		1


	//   ....[87]....
        /*1270*/ 	.word	0x0002b840
        /*1274*/ 	.word	0x00000003
        /*1278*/ 	.word	0x0002a840
        /*127c*/ 	.short	0x010a
        /*127e*/ 	.byte	0x3f
	.zero		1


	//   ....[88]....
        /*1280*/ 	.word	0x0002b880
        /*1284*/ 	.word	0x00000005
        /*1288*/ 	.word	0x0002a860
        /*128c*/ 	.short	0x010a
        /*128e*/ 	.byte	0x3f
	.zero		1


	//   ....[89]....
        /*1290*/ 	.word	0x0002b8c0
        /*1294*/ 	.word	0x00000003
        /*1298*/ 	.word	0x0002a860
        /*129c*/ 	.short	0x010a
        /*129e*/ 	.byte	0x3f
	.zero		1


	//   ....[90]....
        /*12a0*/ 	.word	0x0002b900
        /*12a4*/ 	.word	0x00000005
        /*12a8*/ 	.word	0x0002a880
        /*12ac*/ 	.short	0x010a
        /*12ae*/ 	.byte	0x3f
	.zero		1


	//   ....[91]....
        /*12b0*/ 	.word	0x0002b940
        /*12b4*/ 	.word	0x00000003
        /*12b8*/ 	.word	0x0002a880
        /*12bc*/ 	.short	0x010a
        /*12be*/ 	.byte	0x3f
	.zero		1


	//   ....[92]....
        /*12c0*/ 	.word	0x0002b9a0
        /*12c4*/ 	.word	0x00000052
        /*12c8*/ 	.word	0x0002a890
        /*12cc*/ 	.short	0x010a
        /*12ce*/ 	.byte	0x3f
	.zero		1


	//   ....[93]....
        /*12d0*/ 	.word	0x0002bb10
        /*12d4*/ 	.word	0x00000052
        /*12d8*/ 	.word	0x0002a890
        /*12dc*/ 	.short	0x010a
        /*12de*/ 	.byte	0x3f
	.zero		1


	//   ....[94]....
        /*12e0*/ 	.word	0x0002bc90
        /*12e4*/ 	.word	0x00000052
        /*12e8*/ 	.word	0x0002a890
        /*12ec*/ 	.short	0x010a
        /*12ee*/ 	.byte	0x3f
	.zero		1


	//   ....[95]....
        /*12f0*/ 	.word	0x0002be00
        /*12f4*/ 	.word	0x00000052
        /*12f8*/ 	.word	0x0002a8b0
        /*12fc*/ 	.short	0x010a
        /*12fe*/ 	.byte	0x3f
	.zero		1


	//   ....[96]....
        /*1300*/ 	.word	0x0002c100
        /*1304*/ 	.word	0x00000010
        /*1308*/ 	.word	0x0002a800
        /*130c*/ 	.short	0x010a
        /*130e*/ 	.byte	0x3f
	.zero		1


	//   ....[97]....
        /*1310*/ 	.word	0x0002c310
        /*1314*/ 	.word	0x00000010
        /*1318*/ 	.word	0x0002a800
        /*131c*/ 	.short	0x010a
        /*131e*/ 	.byte	0x3f
	.zero		1


	//   ....[98]....
        /*1320*/ 	.word	0x0002c360
        /*1324*/ 	.word	0x00000008
        /*1328*/ 	.word	0x0002a830
        /*132c*/ 	.short	0x010a
        /*132e*/ 	.byte	0x3f
	.zero		1


	//   ....[99]....
        /*1330*/ 	.word	0x0002c3b0
        /*1334*/ 	.word	0x00000007
        /*1338*/ 	.word	0x0002a830
        /*133c*/ 	.short	0x010a
        /*133e*/ 	.byte	0x3f
	.zero		1


	//   ....[100]....
        /*1340*/ 	.word	0x0002c400
        /*1344*/ 	.word	0x00000007
        /*1348*/ 	.word	0x0002a850
        /*134c*/ 	.short	0x010a
        /*134e*/ 	.byte	0x3f
	.zero		1


	//   ....[101]....
        /*1350*/ 	.word	0x0002c450
        /*1354*/ 	.word	0x00000007
        /*1358*/ 	.word	0x0002a830
        /*135c*/ 	.short	0x010a
        /*135e*/ 	.byte	0x3f
	.zero		1


	//   ....[102]....
        /*1360*/ 	.word	0x0002c4a0
        /*1364*/ 	.word	0x00000007
        /*1368*/ 	.word	0x0002a850
        /*136c*/ 	.short	0x010a
        /*136e*/ 	.byte	0x3f
	.zero		1


	//   ....[103]....
        /*1370*/ 	.word	0x0002c4f0
        /*1374*/ 	.word	0x00000007
        /*1378*/ 	.word	0x0002a830
        /*137c*/ 	.short	0x010a
        /*137e*/ 	.byte	0x3f
	.zero		1


	//   ....[104]....
        /*1380*/ 	.word	0x0002c540
        /*1384*/ 	.word	0x00000007
        /*1388*/ 	.word	0x0002a850
        /*138c*/ 	.short	0x010a
        /*138e*/ 	.byte	0x3f
	.zero		1


	//   ....[105]....
        /*1390*/ 	.word	0x0002c590
        /*1394*/ 	.word	0x00000002
        /*1398*/ 	.word	0x0002a850
        /*139c*/ 	.short	0x010a
        /*139e*/ 	.byte	0x3f
	.zero		1


	//   ....[106]....
        /*13a0*/ 	.word	0x0002e350
        /*13a4*/ 	.word	0x00000017
        /*13a8*/ 	.word	0x0002a820
        /*13ac*/ 	.short	0x010a
        /*13ae*/ 	.byte	0x3f
	.zero		1


	//   ....[107]....
        /*13b0*/ 	.word	0x0002e3a0
        /*13b4*/ 	.word	0x0000000c
        /*13b8*/ 	.word	0x0002a8a0
        /*13bc*/ 	.short	0x010a
        /*13be*/ 	.byte	0x3f
	.zero		1


	//   ....[108]....
        /*13c0*/ 	.word	0x0002e3f0
        /*13c4*/ 	.word	0x0000000c
        /*13c8*/ 	.word	0x0002a8c0
        /*13cc*/ 	.short	0x010a
        /*13ce*/ 	.byte	0x3f
	.zero		1


	//   ....[109]....
        /*13d0*/ 	.word	0x0002e440
        /*13d4*/ 	.word	0x00000006
        /*13d8*/ 	.word	0x0002a8a0
        /*13dc*/ 	.short	0x010a
        /*13de*/ 	.byte	0x3f
	.zero		1


	//   ....[110]....
        /*13e0*/ 	.word	0x0002e490
        /*13e4*/ 	.word	0x00000006
        /*13e8*/ 	.word	0x0002a8c0
        /*13ec*/ 	.short	0x010a
        /*13ee*/ 	.byte	0x3f
	.zero		1


	//   ....[111]....
        /*13f0*/ 	.word	0x0002e5b0
        /*13f4*/ 	.word	0x00000006
        /*13f8*/ 	.word	0x0002a880
        /*13fc*/ 	.short	0x010a
        /*13fe*/ 	.byte	0x3f
	.zero		1


	//   ....[112]....
        /*1400*/ 	.word	0x0002ecc0
        /*1404*/ 	.word	0x00000006
        /*1408*/ 	.word	0x0002a840
        /*140c*/ 	.short	0x010a
        /*140e*/ 	.byte	0x3f
	.zero		1


	//   ....[113]....
        /*1410*/ 	.word	0x0002f820
        /*1414*/ 	.word	0x00000017
        /*1418*/ 	.word	0x0002a820
        /*141c*/ 	.short	0x010a
        /*141e*/ 	.byte	0x3f
	.zero		1


	//   ....[114]....
        /*1420*/ 	.word	0x0002f870
        /*1424*/ 	.word	0x00000004
        /*1428*/ 	.word	0x0002a880
        /*142c*/ 	.short	0x010a
        /*142e*/ 	.byte	0x3f
	.zero		1


	//   ....[115]....
        /*1430*/ 	.word	0x0002fd90
        /*1434*/ 	.word	0x00000004
        /*1438*/ 	.word	0x0002a840
        /*143c*/ 	.short	0x010a
        /*143e*/ 	.byte	0x3f
	.zero		1


	//   ....[116]....
        /*1440*/ 	.word	0x000302a0
        /*1444*/ 	.word	0x00000000
        /*1448*/ 	.word	0x0002a870
        /*144c*/ 	.short	0x010a
        /*144e*/ 	.byte	0x3f
	.zero		1


	//   ....[117]....
        /*1450*/ 	.word	0x000302f0
        /*1454*/ 	.word	0x00000000
        /*1458*/ 	.word	0x0002a860
        /*145c*/ 	.short	0x010a
        /*145e*/ 	.byte	0x3f
	.zero		1


	//   ....[118]....
        /*1460*/ 	.word	0x00030340
        /*1464*/ 	.word	0x00000002
        /*1468*/ 	.word	0x0002a870
        /*146c*/ 	.short	0x010a
        /*146e*/ 	.byte	0x3f
	.zero		1


	//   ....[119]....
        /*1470*/ 	.word	0x00030390
        /*1474*/ 	.word	0x00000002
        /*1478*/ 	.word	0x0002a860
        /*147c*/ 	.short	0x010a
        /*147e*/ 	.byte	0x3f
	.zero		1


	//   ....[120]....
        /*1480*/ 	.word	0x00030d30
        /*1484*/ 	.word	0x00000007
        /*1488*/ 	.word	0x0002a820
        /*148c*/ 	.short	0x010a
        /*148e*/ 	.byte	0x3f
	.zero		1


	//   ....[121]....
        /*1490*/ 	.word	0x00030ed0
        /*1494*/ 	.word	0x00000005
        /*1498*/ 	.word	0x0002a840
        /*149c*/ 	.short	0x010a
        /*149e*/ 	.byte	0x3f
	.zero		1


	//   ....[122]....
        /*14a0*/ 	.word	0x00030f20
        /*14a4*/ 	.word	0x00000003
        /*14a8*/ 	.word	0x0002a840
        /*14ac*/ 	.short	0x010a
        /*14ae*/ 	.byte	0x3f
	.zero		1


	//   ....[123]....
        /*14b0*/ 	.word	0x00030f70
        /*14b4*/ 	.word	0x00000005
        /*14b8*/ 	.word	0x0002a860
        /*14bc*/ 	.short	0x010a
        /*14be*/ 	.byte	0x3f
	.zero		1


	//   ....[124]....
        /*14c0*/ 	.word	0x00030fc0
        /*14c4*/ 	.word	0x00000003
        /*14c8*/ 	.word	0x0002a860
        /*14cc*/ 	.short	0x010a
        /*14ce*/ 	.byte	0x3f
	.zero		1


	//   ....[125]....
        /*14d0*/ 	.word	0x00031010
        /*14d4*/ 	.word	0x00000005
        /*14d8*/ 	.word	0x0002a880
        /*14dc*/ 	.short	0x010a
        /*14de*/ 	.byte	0x3f
	.zero		1


	//----- nvinfo : EIATTR_NUM_MBARRIERS
	.align		4
.L_754:
        /*14e0*/ 	.byte	0x03, 0x38
        /*14e2*/ 	.short	0x0016


	//----- nvinfo : EIATTR_EXIT_INSTR_OFFSETS
	.align		4
        /*14e4*/ 	.byte	0x04, 0x1c
        /*14e6*/ 	.short	(.L_756 - .L_755)


	//   ....[0]....
.L_755:
        /*14e8*/ 	.word	0x0002b990


	//----- nvinfo : EIATTR_MAX_THREADS
	.align		4
.L_756:
        /*14ec*/ 	.byte	0x04, 0x05
        /*14ee*/ 	.short	(.L_758 - .L_757)
.L_757:
        /*14f0*/ 	.word	0x00000180
        /*14f4*/ 	.word	0x00000001
        /*14f8*/ 	.word	0x00000001


	//----- nvinfo : EIATTR_CRS_STACK_SIZE
	.align		4
.L_758:
        /*14fc*/ 	.byte	0x04, 0x1e
        /*14fe*/ 	.short	(.L_760 - .L_759)
.L_759:
        /*1500*/ 	.word	0x00000000


	//----- nvinfo : EIATTR_CBANK_PARAM_SIZE
	.align		4
.L_760:
        /*1504*/ 	.byte	0x03, 0x19
        /*1506*/ 	.short	0x0af0


	//----- nvinfo : EIATTR_PARAM_CBANK
	.align		4
        /*1508*/ 	.byte	0x04, 0x0a
        /*150a*/ 	.short	(.L_762 - .L_761)
	.align		4
.L_761:
        /*150c*/ 	.word	index@(.nv.constant0._ZN7cutlass13device_kernelIN5flash11enable_sm90INS1_16FlashAttnFwdSm90INS1_25CollectiveMainloopFwdSm90ILi2EN4cute5tupleIJNS5_1CILi1EEES8_S8_EEENS6_IJNS7_ILi128EEESA_NS7_ILi192EEEEEELi192ENS_12float_e4m3_tEfNS_4arch4Sm90ELb0ELb1ELb1ELb1ELb1ELb1ELb0ELb1ELb1ELb1ELb0ELb0EEENS1_21CollectiveEpilogueFwdINS6_IJSA_SB_SA_EEES9_NS_10bfloat16_tESF_Li256ELb1ELb1ELb0ELb1EEENS1_36VarlenDynamicPersistentTileSchedulerILi128ELi128ELi256ELi128ELb0ELb1ELb1ELb1ELb0ELb1EEEEEEEEEvNT_6ParamsE)
        /*1510*/ 	.short	0x0210
        /*1512*/ 	.short	0x0af0


	//----- nvinfo : EIATTR_SW_WAR
	.align		4
.L_762:
        /*1514*/ 	.byte	0x04, 0x36
        /*1516*/ 	.short	(.L_764 - .L_763)
.L_763:
        /*1518*/ 	.word	0x00000008
.L_764:


//--------------------- .nv.info._ZN7cutlass13device_kernelIN5flash11enable_sm90INS1_16FlashAttnFwdSm90INS1_25CollectiveMainloopFwdSm90ILi2EN4cute5tupleIJNS5_1CILi1EEES8_S8_EEENS6_IJNS7_ILi128EEENS7_ILi160EEENS7_ILi192EEEEEELi192ENS_12float_e4m3_tEfNS_4arch4Sm90ELb1ELb0ELb1ELb0ELb1ELb0ELb0ELb1ELb1ELb1ELb0ELb0EEENS1_21CollectiveEpilogueFwdINS6_IJSA_SC_SB_EEES9_NS_10bfloat16_tESG_Li256ELb0ELb1ELb0ELb1EEENS1_30DynamicPersistentTileSchedulerILi256ELi128ELb0ELb1ELb1EEEEEEEEEvNT_6ParamsE --------------------------
	.section	.nv.info._ZN7cutlass13device_kernelIN5flash11enable_sm90INS1_16FlashAttnFwdSm90INS1_25CollectiveMainloopFwdSm90ILi2EN4cute5tupleIJNS5_1CILi1EEES8_S8_EEENS6_IJNS7_ILi128EEENS7_ILi160EEENS7_ILi192EEEEEELi192ENS_12float_e4m3_tEfNS_4arch4Sm90ELb1ELb0ELb1ELb0ELb1ELb0ELb0ELb1ELb1ELb1ELb0ELb0EEENS1_21CollectiveEpilogueFwdINS6_IJSA_SC_SB_EEES9_NS_10bfloat16_tESG_Li256ELb0ELb1ELb0ELb1EEENS1_30DynamicPersistentTileSchedulerILi256ELi128ELb0ELb1ELb1EEEEEEEEEvNT_6ParamsE,"",@"SHT_CUDA_INFO"
	.sectionflags	@""
	.align	4


	//----- nvinfo : EIATTR_CUDA_API_VERSION
	.align		4
        /*0000*/ 	.byte	0x04, 0x37
        /*0002*/ 	.short	(.L_766 - .L_765)
.L_765:
        /*0004*/ 	.word	0x00000082


	//----- nvinfo : EIATTR_KPARAM_INFO
	.align		4
.L_766:
        /*0008*/ 	.byte	0x04, 0x17
        /*000a*/ 	.short	(.L_768 - .L_767)
.L_767:
        /*000c*/ 	.word	0x00000000
        /*0010*/ 	.short	0x0000
        /*0012*/ 	.short	0x0070
        /*0014*/ 	.byte	0x00, 0xf0, 0x01, 0x2a


	//----- nvinfo : EIATTR_SPARSE_MMA_MASK
	.align		4
.L_768:
        /*0018*/ 	.byte	0x03, 0x50
        /*001a*/ 	.short	0x0000


	//----- nvinfo : EIATTR_MAXREG_COUNT
	.align		4
        /*001c*/ 	.byte	0x03, 0x1b
        /*001e*/ 	.short	0x00a8


	//----- nvinfo : EIATTR_NUM_BARRIERS
	.align		4
        /*0020*/ 	.byte	0x02, 0x4c
        /*0022*/ 	.byte	0x10
	.zero		1


	//----- nvinfo : EIATTR_EXTERNS
	.align		4
        /*0024*/ 	.byte	0x04, 0x0f
        /*0026*/ 	.short	(.L_770 - .L_769)


	//   ....[0]....
	.align		4
.L_769:
        /*0028*/ 	.word	index@(__assertfail)


	//----- nvinfo : EIATTR_ANNOTATIONS
	.align		4
.L_770:
        /*002c*/ 	.byte	0x04, 0x55
        /*002e*/ 	.short	(.L_772 - .L_771)


	//   ....[0]....
.L_771:
        /* <DEDUP_REMOVED lines=16> */


	//----- nvinfo : EIATTR_MERCURY_ISA_VERSION
	.align		4
.L_772:
        /*0118*/ 	.byte	0x03, 0x5f
        /*011a*/ 	.short	0x0101


	//----- nvinfo : EIATTR_INT_WARP_WIDE_INSTR_OFFSETS
	.align		4
        /*011c*/ 	.byte	0x04, 0x31
        /*011e*/ 	.short	(.L_774 - .L_773)


	//   ....[0]....
.L_773:
        /*0120*/ 	.word	0x000000c0


	//   ....[1]....
        /*0124*/ 	.word	0x000000d0


	//   ....[2]....
        /*0128*/ 	.word	0x00000170


	//   ....[3]....
        /*012c*/ 	.word	0x00011be0


	//   ....[4]....
        /*0130*/ 	.word	0x00011c70


	//   ....[5]....
        /*0134*/ 	.word	0x00015d10


	//   ....[6]....
        /*0138*/ 	.word	0x00015da0


	//----- nvinfo : EIATTR_COOP_GROUP_MASK_REGIDS
	.align		4
.L_774:
        /*013c*/ 	.byte	0x04, 0x29
        /*013e*/ 	.short	(.L_776 - .L_775)


	//   ....[0]....
.L_775:
        /*0140*/ 	.word	0xffffffff


	//   ....[1]....
        /*0144*/ 	.word	0xffffffff


	//   ....[2]....
        /*0148*/ 	.word	0xffffffff


	//   ....[3]....
        /*014c*/ 	.word	0xffffffff


	//   ....[4]....
        /*0150*/ 	.word	0xffffffff


	//   ....[5]....
        /*0154*/ 	.word	0xffffffff


	//   ....[6]....
        /*0158*/ 	.word	0xffffffff


	//   ....[7]....
        /*015c*/ 	.word	0xffffffff


	//   ....[8]....
        /*0160*/ 	.word	0xffffffff


	//   ....[9]....
        /*0164*/ 	.word	0xffffffff


	//   ....[10]....
        /*0168*/ 	.word	0xffffffff


	//   ....[11]....
        /*016c*/ 	.word	0xffffffff


	//   ....[12]....
        /*0170*/ 	.word	0xffffffff


	//   ....[13]....
        /*0174*/ 	.word	0xffffffff


	//   ....[14]....
        /*0178*/ 	.word	0xffffffff


	//   ....[15]....
        /*017c*/ 	.word	0xffffffff


	//   ....[16]....
        /*0180*/ 	.word	0xffffffff


	//   ....[17]....
        /*0184*/ 	.word	0xffffffff


	//   ....[18]....
        /*0188*/ 	.word	0xffffffff


	//   ....[19]....
        /*018c*/ 	.word	0xffffffff


	//   ....[20]....
        /*0190*/ 	.word	0xffffffff


	//   ....[21]....
        /*0194*/ 	.word	0xffffffff


	//   ....[22]....
        /*0198*/ 	.word	0xffffffff


	//   ....[23]....
        /*019c*/ 	.word	0xffffffff


	//   ....[24]....
        /*01a0*/ 	.word	0xffffffff


	//   ....[25]....
        /*01a4*/ 	.word	0xffffffff


	//   ....[26]....
        /*01a8*/ 	.word	0xffffffff


	//   ....[27]....
        /*01ac*/ 	.word	0xffffffff


	//   ....[28]....
        /*01b0*/ 	.word	0xffffffff


	//   ....[29]....
        /*01b4*/ 	.word	0xffffffff


	//   ....[30]....
        /*01b8*/ 	.word	0xffffffff


	//   ....[31]....
        /*01bc*/ 	.word	0xffffffff


	//   ....[32]....
        /*01c0*/ 	.word	0xffffffff


	//   ....[33]....
        /*01c4*/ 	.word	0xffffffff


	//   ....[34]....
        /*01c8*/ 	.word	0xffffffff


	//   ....[35]....
        /*01cc*/ 	.word	0xffffffff


	//   ....[36]....
        /*01d0*/ 	.word	0xffffffff


	//   ....[37]....
        /*01d4*/ 	.word	0xffffffff


	//   ....[38]....
        /*01d8*/ 	.word	0xffffffff


	//   ....[39]....
        /*01dc*/ 	.word	0xffffffff


	//   ....[40]....
        /*01e0*/ 	.word	0xffffffff


	//   ....[41]....
        /*01e4*/ 	.word	0xffffffff


	//   ....[42]....
        /*01e8*/ 	.word	0xffffffff


	//   ....[43]....
        /*01ec*/ 	.word	0xffffffff


	//   ....[44]....
        /*01f0*/ 	.word	0xffffffff


	//   ....[45]....
        /*01f4*/ 	.word	0xffffffff


	//   ....[46]....
        /*01f8*/ 	.word	0xffffffff


	//   ....[47]....
        /*01fc*/ 	.word	0xffffffff


	//   ....[48]....
        /*0200*/ 	.word	0xffffffff


	//   ....[49]....
        /*0204*/ 	.word	0xffffffff


	//   ....[50]....
        /*0208*/ 	.word	0xffffffff


	//   ....[51]....
        /*020c*/ 	.word	0xffffffff


	//   ....[52]....
        /*0210*/ 	.word	0xffffffff


	//   ....[53]....
        /*0214*/ 	.word	0xffffffff


	//   ....[54]....
        /*0218*/ 	.word	0xffffffff


	//   ....[55]....
        /*021c*/ 	.word	0xffffffff


	//   ....[56]....
        /*0220*/ 	.word	0xffffffff


	//   ....[57]....
        /*0224*/ 	.word	0xffffffff


	//   ....[58]....
        /*0228*/ 	.word	0xffffffff


	//   ....[59]....
        /*022c*/ 	.word	0xffffffff


	//   ....[60]....
        /*0230*/ 	.word	0xffffffff


	//   ....[61]....
        /*0234*/ 	.word	0xffffffff


	//   ....[62]....
        /*0238*/ 	.word	0xffffffff


	//   ....[63]....
        /*023c*/ 	.word	0xffffffff


	//   ....[64]....
        /*0240*/ 	.word	0xffffffff


	//   ....[65]....
        /*0244*/ 	.word	0xffffffff


	//   ....[66]....
        /*0248*/ 	.word	0xffffffff


	//   ....[67]....
        /*024c*/ 	.word	0xffffffff


	//   ....[68]....
        /*0250*/ 	.word	0xffffffff


	//   ....[69]....
        /*0254*/ 	.word	0xffffffff


	//   ....[70]....
        /*0258*/ 	.word	0xffffffff


	//   ....[71]....
        /*025c*/ 	.word	0xffffffff


	//   ....[72]....
        /*0260*/ 	.word	0xffffffff


	//   ....[73]....
        /*0264*/ 	.word	0xffffffff


	//   ....[74]....
        /*0268*/ 	.word	0xffffffff


	//   ....[75]....
        /*026c*/ 	.word	0xffffffff


	//   ....[76]....
        /*0270*/ 	.word	0xffffffff


	//   ....[77]....
        /*0274*/ 	.word	0xffffffff


	//   ....[78]....
        /*0278*/ 	.word	0xffffffff


	//   ....[79]....
        /*027c*/ 	.word	0xffffffff


	//   ....[80]....
        /*0280*/ 	.word	0xffffffff


	//   ....[81]....
        /*0284*/ 	.word	0xffffffff


	//   ....[82]....
        /*0288*/ 	.word	0xffffffff


	//   ....[83]....
        /*028c*/ 	.word	0xffffffff


	//   ....[84]....
        /*0290*/ 	.word	0xffffffff


	//   ....[85]....
        /*0294*/ 	.word	0xffffffff


	//   ....[86]....
        /*0298*/ 	.word	0xffffffff


	//   ....[87]....
        /*029c*/ 	.word	0xffffffff


	//   ....[88]....
        /*02a0*/ 	.word	0xffffffff


	//   ....[89]....
        /*02a4*/ 	.word	0xffffffff


	//   ....[90]....
        /*02a8*/ 	.word	0xffffffff


	//   ....[91]....
        /*02ac*/ 	.word	0xffffffff


	//   ....[92]....
        /*02b0*/ 	.word	0xffffffff


	//   ....[93]....
        /*02b4*/ 	.word	0xffffffff


	//   ....[94]....
        /*02b8*/ 	.word	0xffffffff


	//   ....[95]....
        /*02bc*/ 	.word	0xffffffff


	//   ....[96]....
        /*02c0*/ 	.word	0xffffffff


	//   ....[97]....
        /*02c4*/ 	.word	0xffffffff


	//   ....[98]....
        /*02c8*/ 	.word	0xffffffff


	//   ....[99]....
        /*02cc*/ 	.word	0xffffffff


	//   ....[100]....
        /*02d0*/ 	.word	0xffffffff


	//   ....[101]....
        /*02d4*/ 	.word	0xffffffff


	//   ....[102]....
        /*02d8*/ 	.word	0xffffffff


	//   ....[103]....
        /*02dc*/ 	.word	0xffffffff


	//   ....[104]....
        /*02e0*/ 	.word	0xffffffff


	//   ....[105]....
        /*02e4*/ 	.word	0xffffffff


	//   ....[106]....
        /*02e8*/ 	.word	0xffffffff


	//   ....[107]....
        /*02ec*/ 	.word	0xffffffff


	//   ....[108]....
        /*02f0*/ 	.word	0xffffffff


	//   ....[109]....
        /*02f4*/ 	.word	0xffffffff


	//   ....[110]....
        /*02f8*/ 	.word	0xffffffff


	//   ....[111]....
        /*02fc*/ 	.word	0xffffffff


	//   ....[112]....
        /*0300*/ 	.word	0xffffffff


	//   ....[113]....
        /*0304*/ 	.word	0xffffffff


	//   ....[114]....
        /*0308*/ 	.word	0xffffffff


	//   ....[115]....
        /*030c*/ 	.word	0xffffffff


	//   ....[116]....
        /*0310*/ 	.word	0xffffffff


	//   ....[117]....
        /*0314*/ 	.word	0xffffffff


	//   ....[118]....
        /*0318*/ 	.word	0xffffffff


	//   ....[119]....
        /*031c*/ 	.word	0xffffffff


	//   ....[120]....
        /*0320*/ 	.word	0xffffffff


	//   ....[121]....
        /*0324*/ 	.word	0xffffffff


	//   ....[122]....
        /*0328*/ 	.word	0xffffffff


	//   ....[123]....
        /*032c*/ 	.word	0xffffffff


	//   ....[124]....
        /*0330*/ 	.word	0xffffffff


	//   ....[125]....
        /*0334*/ 	.word	0xffffffff


	//   ....[126]....
        /*0338*/ 	.word	0xffffffff


	//   ....[127]....
        /*033c*/ 	.word	0xffffffff


	//   ....[128]....
        /*0340*/ 	.word	0xffffffff


	//   ....[129]....
        /*0344*/ 	.word	0xffffffff


	//   ....[130]....
        /*0348*/ 	.word	0xffffffff


	//   ....[131]....
        /*034c*/ 	.word	0xffffffff


	//   ....[132]....
        /*0350*/ 	.word	0xffffffff


	//   ....[133]....
        /*0354*/ 	.word	0xffffffff


	//   ....[134]....
        /*0358*/ 	.word	0xffffffff


	//   ....[135]....
        /*035c*/ 	.word	0xffffffff


	//   ....[136]....
        /*0360*/ 	.word	0xffffffff


	//   ....[137]....
        /*0364*/ 	.word	0xffffffff


	//   ....[138]....
        /*0368*/ 	.word	0xffffffff


	//   ....[139]....
        /*036c*/ 	.word	0xffffffff


	//   ....[140]....
        /*0370*/ 	.word	0xffffffff


	//   ....[141]....
        /*0374*/ 	.word	0xffffffff


	//   ....[142]....
        /*0378*/ 	.word	0xffffffff


	//   ....[143]....
        /*037c*/ 	.word	0xffffffff


	//   ....[144]....
        /*0380*/ 	.word	0xffffffff


	//   ....[145]....
        /*0384*/ 	.word	0xffffffff


	//   ....[146]....
        /*0388*/ 	.word	0x0500000f


	//   ....[147]....
        /*038c*/ 	.word	0x0500000f


	//   ....[148]....
        /*0390*/ 	.word	0x0500000f


	//   ....[149]....
        /*0394*/ 	.word	0x0500000f


	//   ....[150]....
        /*0398*/ 	.word	0x0500000f


	//   ....[151]....
        /*039c*/ 	.word	0x0500000f


	//   ....[152]....
        /*03a0*/ 	.word	0x0500000f


	//   ....[153]....
        /*03a4*/ 	.word	0x0500000f


	//   ....[154]....
        /*03a8*/ 	.word	0x0500000f


	//   ....[155]....
        /*03ac*/ 	.word	0x0500000f


	//   ....[156]....
        /*03b0*/ 	.word	0x0500000f


	//   ....[157]....
        /*03b4*/ 	.word	0x0500000f


	//   ....[158]....
        /*03b8*/ 	.word	0x0500000f


	//   ....[159]....
        /*03bc*/ 	.word	0x0500000f


	//   ....[160]....
        /*03c0*/ 	.word	0x0500000f


	//   ....[161]....
        /*03c4*/ 	.word	0x0500000f


	//   ....[162]....
        /*03c8*/ 	.word	0x0500000f


	//   ....[163]....
        /*03cc*/ 	.word	0x0500000f


	//   ....[164]....
        /*03d0*/ 	.word	0x0500000f


	//   ....[165]....
        /*03d4*/ 	.word	0x0500000f


	//   ....[166]....
        /*03d8*/ 	.word	0x0500000f


	//   ....[167]....
        /*03dc*/ 	.word	0x0500000f


	//   ....[168]....
        /*03e0*/ 	.word	0x0500000f


	//   ....[169]....
        /*03e4*/ 	.word	0x0500000f


	//   ....[170]....
        /*03e8*/ 	.word	0x0500000f


	//   ....[171]....
        /*03ec*/ 	.word	0x0500000f


	//   ....[172]....
        /*03f0*/ 	.word	0x0500000f


	//   ....[173]....
        /*03f4*/ 	.word	0x0500000f


	//   ....[174]....
        /*03f8*/ 	.word	0x0500000f


	//   ....[175]....
        /*03fc*/ 	.word	0x0500000f


	//   ....[176]....
        /*0400*/ 	.word	0x0500000f


	//   ....[177]....
        /*0404*/ 	.word	0x0500000f


	//   ....[178]....
        /*0408*/ 	.word	0x0500000f


	//   ....[179]....
        /*040c*/ 	.word	0x0500000f


	//   ....[180]....
        /*0410*/ 	.word	0x0500000f


	//   ....[181]....
        /*0414*/ 	.word	0x0500000f


	//   ....[182]....
        /*0418*/ 	.word	0x0500000f


	//   ....[183]....
        /*041c*/ 	.word	0x0500000f


	//   ....[184]....
        /*0420*/ 	.word	0x0500000f


	//   ....[185]....
        /*0424*/ 	.word	0x0500000f


	//   ....[186]....
        /*0428*/ 	.word	0x0500000f


	//   ....[187]....
        /*042c*/ 	.word	0x0500000f


	//   ....[188]....
        /*0430*/ 	.word	0x0500000f


	//   ....[189]....
        /*0434*/ 	.word	0x0500000f


	//   ....[190]....
        /*0438*/ 	.word	0x0500000f


	//   ....[191]....
        /*043c*/ 	.word	0x0500000f


	//   ....[192]....
        /*0440*/ 	.word	0x0500000f


	//   ....[193]....
        /*0444*/ 	.word	0x0500000f


	//   ....[194]....
        /*0448*/ 	.word	0x0500000f


	//   ....[195]....
        /*044c*/ 	.word	0x0500000f


	//----- nvinfo : EIATTR_COOP_GROUP_INSTR_OFFSETS
	.align		4
.L_776:
        /*0450*/ 	.byte	0x04, 0x28
        /*0452*/ 	.short	(.L_778 - .L_777)


	//   ....[0]....
.L_777:
        /*0454*/ 	.word	0x00000080


	//   ....[1]....
        /*0458*/ 	.word	0x00000090


	//   ....[2]....
        /*045c*/ 	.word	0x000002d0


	//   ....[3]....
        /*0460*/ 	.word	0x00000430


	//   ....[4]....
        /*0464*/ 	.word	0x00000550


	//   ....[5]....
        /*0468*/ 	.word	0x000006b0


	//   ....[6]....
        /*046c*/ 	.word	0x00001510


	//   ....[7]....
        /*0470*/ 	.word	0x000029d0


	//   ....[8]....
        /*0474*/ 	.word	0x00002f10


	//   ....[9]....
        /*0478*/ 	.word	0x00003a50


	//   ....[10]....
        /*047c*/ 	.word	0x00003aa0


	//   ....[11]....
        /*0480*/ 	.word	0x00004800


	//   ....[12]....
        /*0484*/ 	.word	0x000048a0


	//   ....[13]....
        /*0488*/ 	.word	0x00006b60


	//   ....[14]....
        /*048c*/ 	.word	0x00006f90


	//   ....[15]....
        /*0490*/ 	.word	0x00007a60


	//   ....[16]....
        /*0494*/ 	.word	0x00007b40


	//   ....[17]....
        /*0498*/ 	.word	0x00008770


	//   ....[18]....
        /*049c*/ 	.word	0x000087c0


	//   ....[19]....
        /*04a0*/ 	.word	0x0000bd90


	//   ....[20]....
        /*04a4*/ 	.word	0x0000bdb0


	//   ....[21]....
        /*04a8*/ 	.word	0x0000bdf0


	//   ....[22]....
        /*04ac*/ 	.word	0x0000be00


	//   ....[23]....
        /*04b0*/ 	.word	0x0000db10


	//   ....[24]....
        /*04b4*/ 	.word	0x0000db20


	//   ....[25]....
        /*04b8*/ 	.word	0x0000db50


	//   ....[26]....
        /*04bc*/ 	.word	0x0000db60


	//   ....[27]....
        /*04c0*/ 	.word	0x0000f380


	//   ....[28]....
        /*04c4*/ 	.word	0x0000f3b0


	//   ....[29]....
        /*04c8*/ 	.word	0x0000f3f0


	//   ....[30]....
        /*04cc*/ 	.word	0x0000f420


	//   ....[31]....
        /*04d0*/ 	.word	0x0000f460


	//   ....[32]....
        /*04d4*/ 	.word	0x0000f490


	//   ....[33]....
        /*04d8*/ 	.word	0x0000f4c0


	//   ....[34]....
        /*04dc*/ 	.word	0x0000f4f0


	//   ....[35]....
        /*04e0*/ 	.word	0x0000f520


	//   ....[36]....
        /*04e4*/ 	.word	0x0000f550


	//   ....[37]....
        /*04e8*/ 	.word	0x0000f580


	//   ....[38]....
        /*04ec*/ 	.word	0x0000f5b0


	//   ....[39]....
        /*04f0*/ 	.word	0x0000f5f0


	//   ....[40]....
        /*04f4*/ 	.word	0x0000f620


	//   ....[41]....
        /*04f8*/ 	.word	0x0000f630


	//   ....[42]....
        /*04fc*/ 	.word	0x0000f640


	//   ....[43]....
        /*0500*/ 	.word	0x0000f660


	//   ....[44]....
        /*0504*/ 	.word	0x0000f670


	//   ....[45]....
        /*0508*/ 	.word	0x0000f680


	//   ....[46]....
        /*050c*/ 	.word	0x0000f6b0


	//   ....[47]....
        /*0510*/ 	.word	0x0000f6e0


	//   ....[48]....
        /*0514*/ 	.word	0x0000f6f0


	//   ....[49]....
        /*0518*/ 	.word	0x0000f700


	//   ....[50]....
        /*051c*/ 	.word	0x0000f710


	//   ....[51]....
        /*0520*/ 	.word	0x0000f720


	//   ....[52]....
        /*0524*/ 	.word	0x0000f740


	//   ....[53]....
        /*0528*/ 	.word	0x0000f750


	//   ....[54]....
        /*052c*/ 	.word	0x0000f760


	//   ....[55]....
        /*0530*/ 	.word	0x0000f770


	//   ....[56]....
        /*0534*/ 	.word	0x0000f780


	//   ....[57]....
        /*0538*/ 	.word	0x0000f790


	//   ....[58]....
        /*053c*/ 	.word	0x0000f7a0


	//   ....[59]....
        /*0540*/ 	.word	0x0000f7b0


	//   ....[60]....
        /*0544*/ 	.word	0x0000f7c0


	//   ....[61]....
        /*0548*/ 	.word	0x0000f7d0


	//   ....[62]....
        /*054c*/ 	.word	0x0000f7e0


	//   ....[63]....
        /*0550*/ 	.word	0x0000f7f0


	//   ....[64]....
        /*0554*/ 	.word	0x0000f800


	//   ....[65]....
        /*0558*/ 	.word	0x0000f810


	//   ....[66]....
        /*055c*/ 	.word	0x0000f820


	//   ....[67]....
        /*0560*/ 	.word	0x0000f830


	//   ....[68]....
        /*0564*/ 	.word	0x0000f840


	//   ....[69]....
        /*0568*/ 	.word	0x0000f850


	//   ....[70]....
        /*056c*/ 	.word	0x0000f860


	//   ....[71]....
        /*0570*/ 	.word	0x0000f870


	//   ....[72]....
        /*0574*/ 	.word	0x0000f880


	//   ....[73]....
        /*0578*/ 	.word	0x0000f890


	//   ....[74]....
        /*057c*/ 	.word	0x0000f8a0


	//   ....[75]....
        /*0580*/ 	.word	0x0000fbb0


	//   ....[76]....
        /*0584*/ 	.word	0x0000fbe0


	//   ....[77]....
        /*0588*/ 	.word	0x0000fc10


	//   ....[78]....
        /*058c*/ 	.word	0x0000fc40


	//   ....[79]....
        /*0590*/ 	.word	0x00010150


	//   ....[80]....
        /*0594*/ 	.word	0x00010190


	//   ....[81]....
        /*0598*/ 	.word	0x00010290


	//   ....[82]....
        /*059c*/ 	.word	0x000102b0


	//   ....[83]....
        /*05a0*/ 	.word	0x000103b0


	//   ....[84]....
        /*05a4*/ 	.word	0x000103d0


	//   ....[85]....
        /*05a8*/ 	.word	0x000104e0


	//   ....[86]....
        /*05ac*/ 	.word	0x00010500


	//   ....[87]....
        /*05b0*/ 	.word	0x00010be0


	//   ....[88]....
        /*05b4*/ 	.word	0x00010c00


	//   ....[89]....
        /*05b8*/ 	.word	0x00010d00


	//   ....[90]....
        /*05bc*/ 	.word	0x00010d20


	//   ....[91]....
        /*05c0*/ 	.word	0x00010e20


	//   ....[92]....
        /*05c4*/ 	.word	0x00010e40


	//   ....[93]....
        /*05c8*/ 	.word	0x00010f50


	//   ....[94]....
        /*05cc*/ 	.word	0x00010f70


	//   ....[95]....
        /*05d0*/ 	.word	0x00011140


	//   ....[96]....
        /*05d4*/ 	.word	0x00012ac0


	//   ....[97]....
        /*05d8*/ 	.word	0x00012af0


	//   ....[98]....
        /*05dc*/ 	.word	0x00012b20


	//   ....[99]....
        /*05e0*/ 	.word	0x00012bd0


	//   ....[100]....
        /*05e4*/ 	.word	0x00012be0


	//   ....[101]....
        /*05e8*/ 	.word	0x00012c70


	//   ....[102]....
        /*05ec*/ 	.word	0x00012c80


	//   ....[103]....
        /*05f0*/ 	.word	0x00012c90


	//   ....[104]....
        /*05f4*/ 	.word	0x00012d20


	//   ....[105]....
        /*05f8*/ 	.word	0x00012dd0


	//   ....[106]....
        /*05fc*/ 	.word	0x000131e0


	//   ....[107]....
        /*0600*/ 	.word	0x00013210


	//   ....[108]....
        /*0604*/ 	.word	0x00013220


	//   ....[109]....
        /*0608*/ 	.word	0x00013230


	//   ....[110]....
        /*060c*/ 	.word	0x00013280


	//   ....[111]....
        /*0610*/ 	.word	0x00013300


	//   ....[112]....
        /*0614*/ 	.word	0x00013320


	//   ....[113]....
        /*0618*/ 	.word	0x00013390


	//   ....[114]....
        /*061c*/ 	.word	0x000133b0


	//   ....[115]....
        /*0620*/ 	.word	0x00013430


	//   ....[116]....
        /*0624*/ 	.word	0x00013b30


	//   ....[117]....
        /*0628*/ 	.word	0x00013b50


	//   ....[118]....
        /*062c*/ 	.word	0x00013b70


	//   ....[119]....
        /*0630*/ 	.word	0x00013bd0


	//   ....[120]....
        /*0634*/ 	.word	0x00013c50


	//   ....[121]....
        /*0638*/ 	.word	0x00013c80


	//   ....[122]....
        /*063c*/ 	.word	0x00013d00


	//   ....[123]....
        /*0640*/ 	.word	0x00013d20


	//   ....[124]....
        /*0644*/ 	.word	0x000146c0


	//   ....[125]....
        /*0648*/ 	.word	0x000146d0


	//   ....[126]....
        /*064c*/ 	.word	0x000146e0


	//   ....[127]....
        /*0650*/ 	.word	0x00014720


	//   ....[128]....
        /*0654*/ 	.word	0x00014760


	//   ....[129]....
        /*0658*/ 	.word	0x00014770


	//   ....[130]....
        /*065c*/ 	.word	0x000147d0


	//   ....[131]....
        /*0660*/ 	.word	0x00014800


	//   ....[132]....
        /*0664*/ 	.word	0x00014840


	//   ....[133]....
        /*0668*/ 	.word	0x000148a0


	//   ....[134]....
        /*066c*/ 	.word	0x00014c90


	//   ....[135]....
        /*0670*/ 	.word	0x00014ca0


	//   ....[136]....
        /*0674*/ 	.word	0x00014cb0


	//   ....[137]....
        /*0678*/ 	.word	0x00014cc0


	//   ....[138]....
        /*067c*/ 	.word	0x00014ce0


	//   ....[139]....
        /*0680*/ 	.word	0x00014d30


	//   ....[140]....
        /*0684*/ 	.word	0x00014d50


	//   ....[141]....
        /*0688*/ 	.word	0x00014d60


	//   ....[142]....
        /*068c*/ 	.word	0x00014da0


	//   ....[143]....
        /*0690*/ 	.word	0x00014e20


	//   ....[144]....
        /*0694*/ 	.word	0x00016c10


	//   ....[145]....
        /*0698*/ 	.word	0x00016db0


	//   ....[146]....
        /*069c*/ 	.word	0x000173c0


	//   ....[147]....
        /*06a0*/ 	.word	0x000174a0


	//   ....[148]....
        /*06a4*/ 	.word	0x00017570


	//   ....[149]....
        /*06a8*/ 	.word	0x000175d0


	//   ....[150]....
        /*06ac*/ 	.word	0x000176e0


	//   ....[151]....
        /*06b0*/ 	.word	0x00017740


	//   ....[152]....
        /*06b4*/ 	.word	0x00017840


	//   ....[153]....
        /*06b8*/ 	.word	0x000178a0


	//   ....[154]....
        /*06bc*/ 	.word	0x00017970


	//   ....[155]....
        /*06c0*/ 	.word	0x00017a30


	//   ....[156]....
        /*06c4*/ 	.word	0x00017b20


	//   ....[157]....
        /*06c8*/ 	.word	0x00017c90


	//   ....[158]....
        /*06cc*/ 	.word	0x00017d30


	//   ....[159]....
        /*06d0*/ 	.word	0x00017e20


	//   ....[160]....
        /*06d4*/ 	.word	0x00017ec0


	//   ....[161]....
        /*06d8*/ 	.word	0x00017fa0


	//   ....[162]....
        /*06dc*/ 	.word	0x00018050


	//   ....[163]....
        /*06e0*/ 	.word	0x000180c0


	//   ....[164]....
        /*06e4*/ 	.word	0x00018190


	//   ....[165]....
        /*06e8*/ 	.word	0x00018200


	//   ....[166]....
        /*06ec*/ 	.word	0x000182d0


	//   ....[167]....
        /*06f0*/ 	.word	0x00018360


	//   ....[168]....
        /*06f4*/ 	.word	0x000183e0


	//   ....[169]....
        /*06f8*/ 	.word	0x00018460


	//   ....[170]....
        /*06fc*/ 	.word	0x00018520


	//   ....[171]....
        /*0700*/ 	.word	0x00018590


	//   ....[172]....
        /*0704*/ 	.word	0x00018680


	//   ....[173]....
        /*0708*/ 	.word	0x000186f0


	//   ....[174]....
        /*070c*/ 	.word	0x000187c0


	//   ....[175]....
        /*0710*/ 	.word	0x000188f0


	//   ....[176]....
        /*0714*/ 	.word	0x00018980


	//   ....[177]....
        /*0718*/ 	.word	0x000189e0


	//   ....[178]....
        /*071c*/ 	.word	0x00018ac0


	//   ....[179]....
        /*0720*/ 	.word	0x00018b20


	//   ....[180]....
        /*0724*/ 	.word	0x00018bf0


	//   ....[181]....
        /*0728*/ 	.word	0x00018c50


	//   ....[182]....
        /*072c*/ 	.word	0x00018d20


	//   ....[183]....
        /*0730*/ 	.word	0x00018d80


	//   ....[184]....
        /*0734*/ 	.word	0x00018e50


	//   ....[185]....
        /*0738*/ 	.word	0x00018f40


	//   ....[186]....
        /*073c*/ 	.word	0x00018fd0


	//   ....[187]....
        /*0740*/ 	.word	0x00019030


	//   ....[188]....
        /*0744*/ 	.word	0x000190f0


	//   ....[189]....
        /*0748*/ 	.word	0x00019150


	//   ....[190]....
        /*074c*/ 	.word	0x00019210


	//   ....[191]....
        /*0750*/ 	.word	0x00019270


	//   ....[192]....
        /*0754*/ 	.word	0x00019330


	//   ....[193]....
        /*0758*/ 	.word	0x00019390


	//   ....[194]....
        /*075c*/ 	.word	0x00019450


	//   ....[195]....
        /*0760*/ 	.word	0x000196a0


	//----- nvinfo : EIATTR_REG_RECONFIG
	.align		4
.L_778:
        /*0764*/ 	.byte	0x01, 0x54
	.zero		2


	//----- nvinfo : EIATTR_SYSCALL_OFFSETS
	.align		4
        /*0768*/ 	.byte	0x04, 0x46
        /*076a*/ 	.short	(.L_780 - .L_779)


	//   ....[0]....
.L_779:
        /*076c*/ 	.word	0x000016f0


	//   ....[1]....
        /*0770*/ 	.word	0x00011de0


	//   ....[2]....
        /*0774*/ 	.word	0x00011f50


	//   ....[3]....
        /*0778*/ 	.word	0x000120a0


	//   ....[4]....
        /*077c*/ 	.word	0x000121e0


	//   ....[5]....
        /*0780*/ 	.word	0x00013790


	//----- nvinfo : EIATTR_MBARRIER_INSTR_OFFSETS
	.align		4
.L_780:
        /*0784*/ 	.byte	0x04, 0x39
        /*0786*/ 	.short	(.L_782 - .L_781)


	//   ....[0]....
.L_781:
        /*0788*/ 	.word	0x00000180
        /*078c*/ 	.word	0x000000ff
        /*0790*/ 	.word	0x00033400
        /*0794*/ 	.short	0x0100
        /*0796*/ 	.byte	0x08
	.zero		1


	//   ....[1]....
        /*0798*/ 	.word	0x00000190
        /*079c*/ 	.word	0x000000ff
        /*07a0*/ 	.word	0x00033420
        /*07a4*/ 	.short	0x0100
        /*07a6*/ 	.byte	0x08
	.zero		1


	//   ....[2]....
        /*07a8*/ 	.word	0x00000280
        /*07ac*/ 	.word	0x000000ff
        /*07b0*/ 	.word	0x00033430
        /*07b4*/ 	.short	0x0100
        /*07b6*/ 	.byte	0x08
	.zero		1


	//   ....[3]....
        /*07b8*/ 	.word	0x00000290
        /*07bc*/ 	.word	0x000000ff
        /*07c0*/ 	.word	0x00033440
        /*07c4*/ 	.short	0x0100
        /*07c6*/ 	.byte	0x08
	.zero		1


	//   ....[4]....
        /*07c8*/ 	.word	0x000002a0
        /*07cc*/ 	.word	0x000000ff
        /*07d0*/ 	.word	0x00033438
        /*07d4*/ 	.short	0x0100
        /*07d6*/ 	.byte	0x08
	.zero		1


	//   ....[5]....
        /*07d8*/ 	.word	0x000002b0
        /*07dc*/ 	.word	0x000000ff
        /*07e0*/ 	.word	0x00033448
        /*07e4*/ 	.short	0x0100
        /*07e6*/ 	.byte	0x08
	.zero		1


	//   ....[6]....
        /*07e8*/ 	.word	0x000003e0
        /*07ec*/ 	.word	0x000000ff
        /*07f0*/ 	.word	0x00033450
        /*07f4*/ 	.short	0x0100
        /*07f6*/ 	.byte	0x08
	.zero		1


	//   ....[7]....
        /*07f8*/ 	.word	0x000003f0
        /*07fc*/ 	.word	0x000000ff
        /*0800*/ 	.word	0x00033460
        /*0804*/ 	.short	0x0100
        /*0806*/ 	.byte	0x08
	.zero		1


	//   ....[8]....
        /*0808*/ 	.word	0x00000400
        /*080c*/ 	.word	0x000000ff
        /*0810*/ 	.word	0x00033458
        /*0814*/ 	.short	0x0100
        /*0816*/ 	.byte	0x08
	.zero		1


	//   ....[9]....
        /*0818*/ 	.word	0x00000410
        /*081c*/ 	.word	0x000000ff
        /*0820*/ 	.word	0x00033468
        /*0824*/ 	.short	0x0100
        /*0826*/ 	.byte	0x08
	.zero		1


	//   ....[10]....
        /*0828*/ 	.word	0x00000500
        /*082c*/ 	.word	0x000000ff
        /*0830*/ 	.word	0x00033470
        /*0834*/ 	.short	0x0100
        /*0836*/ 	.byte	0x06
	.zero		1


	//   ....[11]....
        /*0838*/ 	.word	0x00000510
        /*083c*/ 	.word	0x000000ff
        /*0840*/ 	.word	0x00033480
        /*0844*/ 	.short	0x0100
        /*0846*/ 	.byte	0x06
	.zero		1


	//   ....[12]....
        /*0848*/ 	.word	0x00000520
        /*084c*/ 	.word	0x000000ff
        /*0850*/ 	.word	0x00033478
        /*0854*/ 	.short	0x0100
        /*0856*/ 	.byte	0x06
	.zero		1


	//   ....[13]....
        /*0858*/ 	.word	0x00000530
        /*085c*/ 	.word	0x000000ff
        /*0860*/ 	.word	0x00033488
        /*0864*/ 	.short	0x0100
        /*0866*/ 	.byte	0x06
	.zero		1


	//   ....[14]....
        /*0868*/ 	.word	0x00000660
        /*086c*/ 	.word	0x000000ff
        /*0870*/ 	.word	0x00033490
        /*0874*/ 	.short	0x0100
        /*0876*/ 	.byte	0x08
	.zero		1


	//   ....[15]....
        /*0878*/ 	.word	0x00000670
        /*087c*/ 	.word	0x000000ff
        /*0880*/ 	.word	0x000334a0
        /*0884*/ 	.short	0x0100
        /*0886*/ 	.byte	0x08
	.zero		1


	//   ....[16]....
        /*0888*/ 	.word	0x00000680
        /*088c*/ 	.word	0x000000ff
        /*0890*/ 	.word	0x00033498
        /*0894*/ 	.short	0x0100
        /*0896*/ 	.byte	0x08
	.zero		1


	//   ....[17]....
        /*0898*/ 	.word	0x00000690
        /*089c*/ 	.word	0x000000ff
        /*08a0*/ 	.word	0x000334a8
        /*08a4*/ 	.short	0x0100
        /*08a6*/ 	.byte	0x08
	.zero		1


	//   ....[18]....
        /*08a8*/ 	.word	0x000007e0
        /*08ac*/ 	.word	0x000000ff
        /*08b0*/ 	.word	0x000334b0
        /*08b4*/ 	.short	0x0100
        /*08b6*/ 	.byte	0x08
	.zero		1


	//   ....[19]....
        /*08b8*/ 	.word	0x000007f0
        /*08bc*/ 	.word	0x000000ff
        /*08c0*/ 	.word	0x000334c0
        /*08c4*/ 	.short	0x0100
        /*08c6*/ 	.byte	0x08
	.zero		1


	//   ....[20]....
        /*08c8*/ 	.word	0x00000800
        /*08cc*/ 	.word	0x000000ff
        /*08d0*/ 	.word	0x000334b8
        /*08d4*/ 	.short	0x0100
        /*08d6*/ 	.byte	0x08
	.zero		1


	//   ....[21]....
        /*08d8*/ 	.word	0x00000810
        /*08dc*/ 	.word	0x000000ff
        /*08e0*/ 	.word	0x000334c8
        /*08e4*/ 	.short	0x0100
        /*08e6*/ 	.byte	0x08
	.zero		1


	//   ....[22]....
        /*08e8*/ 	.word	0x00001a40
        /*08ec*/ 	.word	0x000000ff
        /*08f0*/ 	.word	0x00033400
        /*08f4*/ 	.short	0x010a
        /*08f6*/ 	.byte	0x29
	.zero		1


	//   ....[23]....
        /*08f8*/ 	.word	0x00001ae0
        /*08fc*/ 	.word	0x00000002
        /*0900*/ 	.word	0x00033430
        /*0904*/ 	.short	0x010a
        /*0906*/ 	.byte	0x3f
	.zero		1


	//   ....[24]....
        /*0908*/ 	.word	0x00001b20
        /*090c*/ 	.word	0x00000002
        /*0910*/ 	.word	0x00033430
        /*0914*/ 	.short	0x010a
        /*0916*/ 	.byte	0x3f
	.zero		1


	//   ....[25]....
        /*0918*/ 	.word	0x00003360
        /*091c*/ 	.word	0x000000ff
        /*0920*/ 	.word	0x00000000
        /*0924*/ 	.short	0x0101
        /*0926*/ 	.byte	0x07
	.zero		1


	//   ....[26]....
        /*0928*/ 	.word	0x00005a70
        /*092c*/ 	.word	0x000000ff
        /*0930*/ 	.word	0x00033430
        /*0934*/ 	.short	0x010a
        /*0936*/ 	.byte	0x06
	.zero		1


	//   ....[27]....
        /*0938*/ 	.word	0x00005ab0
        /*093c*/ 	.word	0x000000ff
        /*0940*/ 	.word	0x00033430
        /*0944*/ 	.short	0x010a
        /*0946*/ 	.byte	0x06
	.zero		1


	//   ....[28]....
        /*0948*/ 	.word	0x000066f0
        /*094c*/ 	.word	0x000000ff
        /*0950*/ 	.word	0x00033450
        /*0954*/ 	.short	0x010a
        /*0956*/ 	.byte	0x06
	.zero		1


	//   ....[29]....
        /*0958*/ 	.word	0x00006730
        /*095c*/ 	.word	0x000000ff
        /*0960*/ 	.word	0x00033450
        /*0964*/ 	.short	0x010a
        /*0966*/ 	.byte	0x06
	.zero		1


	//   ....[30]....
        /*0968*/ 	.word	0x000072f0
        /*096c*/ 	.word	0x000000ff
        /*0970*/ 	.word	0x00000000
        /*0974*/ 	.short	0x0101
        /*0976*/ 	.byte	0x07
	.zero		1


	//   ....[31]....
        /*0978*/ 	.word	0x000095e0
        /*097c*/ 	.word	0x000000ff
        /*0980*/ 	.word	0x00000000
        /*0984*/ 	.short	0x0101
        /*0986*/ 	.byte	0x07
	.zero		1


	//   ....[32]....
        /*0988*/ 	.word	0x00009f20
        /*098c*/ 	.word	0x000000ff
        /*0990*/ 	.word	0x00033430
        /*0994*/ 	.short	0x010a
        /*0996*/ 	.byte	0x06
	.zero		1


	//   ....[33]....
        /*0998*/ 	.word	0x00009f60
        /*099c*/ 	.word	0x000000ff
        /*09a0*/ 	.word	0x00033430
        /*09a4*/ 	.short	0x010a
        /*09a6*/ 	.byte	0x06
	.zero		1


	//   ....[34]....
        /*09a8*/ 	.word	0x0000aba0
        /*09ac*/ 	.word	0x000000ff
        /*09b0*/ 	.word	0x00033450
        /*09b4*/ 	.short	0x010a
        /*09b6*/ 	.byte	0x06
	.zero		1


	//   ....[35]....
        /*09b8*/ 	.word	0x0000abe0
        /*09bc*/ 	.word	0x000000ff
        /*09c0*/ 	.word	0x00033450
        /*09c4*/ 	.short	0x010a
        /*09c6*/ 	.byte	0x06
	.zero		1


	//   ....[36]....
        /*09c8*/ 	.word	0x0000b550
        /*09cc*/ 	.word	0x000000ff
        /*09d0*/ 	.word	0x00000000
        /*09d4*/ 	.short	0x0101
        /*09d6*/ 	.byte	0x07
	.zero		1


	//   ....[37]....
        /*09d8*/ 	.word	0x0000cef0
        /*09dc*/ 	.word	0x000000ff
        /*09e0*/ 	.word	0x00000000
        /*09e4*/ 	.short	0x0101
        /*09e6*/ 	.byte	0x07
	.zero		1


	//   ....[38]....
        /*09e8*/ 	.word	0x0000d770
        /*09ec*/ 	.word	0x000000ff
        /*09f0*/ 	.word	0x00033450
        /*09f4*/ 	.short	0x010a
        /*09f6*/ 	.byte	0x0b
	.zero		1


	//   ....[39]....
        /*09f8*/ 	.word	0x0000d7b0
        /*09fc*/ 	.word	0x000000ff
        /*0a00*/ 	.word	0x00033450
        /*0a04*/ 	.short	0x010a
        /*0a06*/ 	.byte	0x0b
	.zero		1


	//   ....[40]....
        /*0a08*/ 	.word	0x0000def0
        /*0a0c*/ 	.word	0x000000ff
        /*0a10*/ 	.word	0x00000000
        /*0a14*/ 	.short	0x0101
        /*0a16*/ 	.byte	0x04
	.zero		1


	//   ....[41]....
        /*0a18*/ 	.word	0x00010180
        /*0a1c*/ 	.word	0x00000003
        /*0a20*/ 	.word	0x00000000
        /*0a24*/ 	.short	0x0101
        /*0a26*/ 	.byte	0x3f
	.zero		1


	//   ....[42]....
        /*0a28*/ 	.word	0x000127e0
        /*0a2c*/ 	.word	0x00000004
        /*0a30*/ 	.word	0x00033480
        /*0a34*/ 	.short	0x010a
        /*0a36*/ 	.byte	0x3f
	.zero		1


	//   ....[43]....
        /*0a38*/ 	.word	0x00012ed0
        /*0a3c*/ 	.word	0x00000004
        /*0a40*/ 	.word	0x00033470
        /*0a44*/ 	.short	0x0107
        /*0a46*/ 	.byte	0x3f
	.zero		1


	//   ....[44]....
        /*0a48*/ 	.word	0x00012f90
        /*0a4c*/ 	.word	0x00000004
        /*0a50*/ 	.word	0x00033470
        /*0a54*/ 	.short	0x0101
        /*0a56*/ 	.byte	0x3f
	.zero		1


	//   ....[45]....
        /*0a58*/ 	.word	0x00012fc0
        /*0a5c*/ 	.word	0x00000004
        /*0a60*/ 	.word	0x00033440
        /*0a64*/ 	.short	0x010a
        /*0a66*/ 	.byte	0x3f
	.zero		1


	//   ....[46]....
        /*0a68*/ 	.word	0x00013560
        /*0a6c*/ 	.word	0x00000004
        /*0a70*/ 	.word	0x00033430
        /*0a74*/ 	.short	0x0107
        /*0a76*/ 	.byte	0x3f
	.zero		1


	//   ....[47]....
        /*0a78*/ 	.word	0x00013640
        /*0a7c*/ 	.word	0x00000004
        /*0a80*/ 	.word	0x00033430
        /*0a84*/ 	.short	0x0101
        /*0a86*/ 	.byte	0x3f
	.zero		1


	//   ....[48]....
        /*0a88*/ 	.word	0x00013e10
        /*0a8c*/ 	.word	0x00000012
        /*0a90*/ 	.word	0x00033400
        /*0a94*/ 	.short	0x0107
        /*0a96*/ 	.byte	0x3f
	.zero		1


	//   ....[49]....
        /*0a98*/ 	.word	0x00013f00
        /*0a9c*/ 	.word	0x00000012
        /*0aa0*/ 	.word	0x00033400
        /*0aa4*/ 	.short	0x0101
        /*0aa6*/ 	.byte	0x3f
	.zero		1


	//   ....[50]....
        /*0aa8*/ 	.word	0x00013f20
        /*0aac*/ 	.word	0x00000012
        /*0ab0*/ 	.word	0x00033420
        /*0ab4*/ 	.short	0x010a
        /*0ab6*/ 	.byte	0x3f
	.zero		1


	//   ....[51]....
        /*0ab8*/ 	.word	0x00014440
        /*0abc*/ 	.word	0x00000004
        /*0ac0*/ 	.word	0x00033480
        /*0ac4*/ 	.short	0x010a
        /*0ac6*/ 	.byte	0x3f
	.zero		1


	//   ....[52]....
        /*0ac8*/ 	.word	0x00014940
        /*0acc*/ 	.word	0x00000004
        /*0ad0*/ 	.word	0x00033470
        /*0ad4*/ 	.short	0x0107
        /*0ad6*/ 	.byte	0x3f
	.zero		1


	//   ....[53]....
        /*0ad8*/ 	.word	0x00014a00
        /*0adc*/ 	.word	0x00000004
        /*0ae0*/ 	.word	0x00033470
        /*0ae4*/ 	.short	0x0101
        /*0ae6*/ 	.byte	0x3f
	.zero		1


	//   ....[54]....
        /*0ae8*/ 	.word	0x00014a30
        /*0aec*/ 	.word	0x00000004
        /*0af0*/ 	.word	0x00033440
        /*0af4*/ 	.short	0x010a
        /*0af6*/ 	.byte	0x3f
	.zero		1


	//   ....[55]....
        /*0af8*/ 	.word	0x00014f00
        /*0afc*/ 	.word	0x00000004
        /*0b00*/ 	.word	0x00033430
        /*0b04*/ 	.short	0x0107
        /*0b06*/ 	.byte	0x3f
	.zero		1


	//   ....[56]....
        /*0b08*/ 	.word	0x00014fd0
        /*0b0c*/ 	.word	0x00000004
        /*0b10*/ 	.word	0x00033430
        /*0b14*/ 	.short	0x0101
        /*0b16*/ 	.byte	0x3f
	.zero		1


	//   ....[57]....
        /*0b18*/ 	.word	0x00015050
        /*0b1c*/ 	.word	0x00000002
        /*0b20*/ 	.word	0x00033470
        /*0b24*/ 	.short	0x010a
        /*0b26*/ 	.byte	0x3f
	.zero		1


	//   ....[58]....
        /*0b28*/ 	.word	0x000150e0
        /*0b2c*/ 	.word	0x00000002
        /*0b30*/ 	.word	0x00033460
        /*0b34*/ 	.short	0x010a
        /*0b36*/ 	.byte	0x3f
	.zero		1


	//   ....[59]....
        /*0b38*/ 	.word	0x00015bf0
        /*0b3c*/ 	.word	0x00000002
        /*0b40*/ 	.word	0x00033450
        /*0b44*/ 	.short	0x0101
        /*0b46*/ 	.byte	0x3f
	.zero		1


	//   ....[60]....
        /*0b48*/ 	.word	0x00015c80
        /*0b4c*/ 	.word	0x00000002
        /*0b50*/ 	.word	0x00000000
        /*0b54*/ 	.short	0x0101
        /*0b56*/ 	.byte	0x3f
	.zero		1


	//   ....[61]....
        /*0b58*/ 	.word	0x00015e50
        /*0b5c*/ 	.word	0x00000002
        /*0b60*/ 	.word	0x00033470
        /*0b64*/ 	.short	0x010a
        /*0b66*/ 	.byte	0x3f
	.zero		1


	//   ....[62]....
        /*0b68*/ 	.word	0x00015ee0
        /*0b6c*/ 	.word	0x00000002
        /*0b70*/ 	.word	0x00033460
        /*0b74*/ 	.short	0x010a
        /*0b76*/ 	.byte	0x3f
	.zero		1


	//   ....[63]....
        /*0b78*/ 	.word	0x000169f0
        /*0b7c*/ 	.word	0x00000002
        /*0b80*/ 	.word	0x00033450
        /*0b84*/ 	.short	0x0101
        /*0b86*/ 	.byte	0x3f
	.zero		1


	//   ....[64]....
        /*0b88*/ 	.word	0x00016ab0
        /*0b8c*/ 	.word	0x00000002
        /*0b90*/ 	.word	0x00000000
        /*0b94*/ 	.short	0x0101
        /*0b96*/ 	.byte	0x3f
	.zero		1


	//   ....[65]....
        /*0b98*/ 	.word	0x00016d30
        /*0b9c*/ 	.word	0x00000004
        /*0ba0*/ 	.word	0x00033420
        /*0ba4*/ 	.short	0x010a
        /*0ba6*/ 	.byte	0x3f
	.zero		1


	//   ....[66]....
        /*0ba8*/ 	.word	0x00016eb0
        /*0bac*/ 	.word	0x00000005
        /*0bb0*/ 	.word	0x00033440
        /*0bb4*/ 	.short	0x010a
        /*0bb6*/ 	.byte	0x3f
	.zero		1


	//   ....[67]....
        /*0bb8*/ 	.word	0x00016f50
        /*0bbc*/ 	.word	0x0000001f
        /*0bc0*/ 	.word	0x00033440
        /*0bc4*/ 	.short	0x010a
        /*0bc6*/ 	.byte	0x3f
	.zero		1


	//   ....[68]....
        /*0bc8*/ 	.word	0x00016f90
        /*0bcc*/ 	.word	0x00000005
        /*0bd0*/ 	.word	0x00033460
        /*0bd4*/ 	.short	0x010a
        /*0bd6*/ 	.byte	0x3f
	.zero		1


	//   ....[69]....
        /*0bd8*/ 	.word	0x00016fd0
        /*0bdc*/ 	.word	0x0000001f
        /*0be0*/ 	.word	0x00033460
        /*0be4*/ 	.short	0x010a
        /*0be6*/ 	.byte	0x3f
	.zero		1


	//   ....[70]....
        /*0be8*/ 	.word	0x00017010
        /*0bec*/ 	.word	0x00000005
        /*0bf0*/ 	.word	0x00033480
        /*0bf4*/ 	.short	0x010a
        /*0bf6*/ 	.byte	0x3f
	.zero		1


	//   ....[71]....
        /*0bf8*/ 	.word	0x00017050
        /*0bfc*/ 	.word	0x0000001f
        /*0c00*/ 	.word	0x00033480
        /*0c04*/ 	.short	0x010a
        /*0c06*/ 	.byte	0x3f
	.zero		1


	//   ....[72]....
        /*0c08*/ 	.word	0x000170c0
        /*0c0c*/ 	.word	0x00000003
        /*0c10*/ 	.word	0x00033400
        /*0c14*/ 	.short	0x010a
        /*0c16*/ 	.byte	0x3f
	.zero		1


	//   ....[73]....
        /*0c18*/ 	.word	0x00017110
        /*0c1c*/ 	.word	0x00000002
        /*0c20*/ 	.word	0x00033430
        /*0c24*/ 	.short	0x010a
        /*0c26*/ 	.byte	0x3f
	.zero		1


	//   ....[74]....
        /*0c28*/ 	.word	0x00017170
        /*0c2c*/ 	.word	0x00000007
        /*0c30*/ 	.word	0x00033430
        /*0c34*/ 	.short	0x010a
        /*0c36*/ 	.byte	0x3f
	.zero		1


	//   ....[75]....
        /*0c38*/ 	.word	0x000171d0
        /*0c3c*/ 	.word	0x00000007
        /*0c40*/ 	.word	0x00033450
        /*0c44*/ 	.short	0x010a
        /*0c46*/ 	.byte	0x3f
	.zero		1


	//   ....[76]....
        /*0c48*/ 	.word	0x00017230
        /*0c4c*/ 	.word	0x00000007
        /*0c50*/ 	.word	0x00033430
        /*0c54*/ 	.short	0x010a
        /*0c56*/ 	.byte	0x3f
	.zero		1


	//   ....[77]....
        /*0c58*/ 	.word	0x00017290
        /*0c5c*/ 	.word	0x00000007
        /*0c60*/ 	.word	0x00033450
        /*0c64*/ 	.short	0x010a
        /*0c66*/ 	.byte	0x3f
	.zero		1


	//   ....[78]....
        /*0c68*/ 	.word	0x000172f0
        /*0c6c*/ 	.word	0x00000005
        /*0c70*/ 	.word	0x00033450
        /*0c74*/ 	.short	0x010a
        /*0c76*/ 	.byte	0x3f
	.zero		1


	//   ....[79]....
        /*0c78*/ 	.word	0x000173f0
        /*0c7c*/ 	.word	0x00000004
        /*0c80*/ 	.word	0x00033480
        /*0c84*/ 	.short	0x010a
        /*0c86*/ 	.byte	0x3f
	.zero		1


	//   ....[80]....
        /*0c88*/ 	.word	0x00017be0
        /*0c8c*/ 	.word	0x00000004
        /*0c90*/ 	.word	0x00033440
        /*0c94*/ 	.short	0x010a
        /*0c96*/ 	.byte	0x3f
	.zero		1


	//   ....[81]....
        /*0c98*/ 	.word	0x000187f0
        /*0c9c*/ 	.word	0x00000012
        /*0ca0*/ 	.word	0x00033420
        /*0ca4*/ 	.short	0x010a
        /*0ca6*/ 	.byte	0x3f
	.zero		1


	//   ....[82]....
        /*0ca8*/ 	.word	0x00018840
        /*0cac*/ 	.word	0x00000004
        /*0cb0*/ 	.word	0x00033480
        /*0cb4*/ 	.short	0x010a
        /*0cb6*/ 	.byte	0x3f
	.zero		1


	//   ....[83]....
        /*0cb8*/ 	.word	0x00018e90
        /*0cbc*/ 	.word	0x00000004
        /*0cc0*/ 	.word	0x00033440
        /*0cc4*/ 	.short	0x010a
        /*0cc6*/ 	.byte	0x3f
	.zero		1


	//   ....[84]....
        /*0cc8*/ 	.word	0x00019480
        /*0ccc*/ 	.word	0x00000002
        /*0cd0*/ 	.word	0x00033470
        /*0cd4*/ 	.short	0x010a
        /*0cd6*/ 	.byte	0x3f
	.zero		1


	//   ....[85]....
        /*0cd8*/ 	.word	0x000194d0
        /*0cdc*/ 	.word	0x00000002
        /*0ce0*/ 	.word	0x00033460
        /*0ce4*/ 	.short	0x010a
        /*0ce6*/ 	.byte	0x3f
	.zero		1


	//   ....[86]....
        /*0ce8*/ 	.word	0x00019520
        /*0cec*/ 	.word	0x00000002
        /*0cf0*/ 	.word	0x00033470
        /*0cf4*/ 	.short	0x010a
        /*0cf6*/ 	.byte	0x3f
	.zero		1


	//   ....[87]....
        /*0cf8*/ 	.word	0x00019570
        /*0cfc*/ 	.word	0x00000002
        /*0d00*/ 	.word	0x00033460
        /*0d04*/ 	.short	0x010a
        /*0d06*/ 	.byte	0x3f
	.zero		1


	//   ....[88]....
        /*0d08*/ 	.word	0x000195c0
        /*0d0c*/ 	.word	0x00000004
        /*0d10*/ 	.word	0x00033420
        /*0d14*/ 	.short	0x010a
        /*0d16*/ 	.byte	0x3f
	.zero		1


	//   ....[89]....
        /*0d18*/ 	.word	0x00019760
        /*0d1c*/ 	.word	0x00000005
        /*0d20*/ 	.word	0x00033440
        /*0d24*/ 	.short	0x010a
        /*0d26*/ 	.byte	0x3f
	.zero		1


	//   ....[90]....
        /*0d28*/ 	.word	0x000197b0
        /*0d2c*/ 	.word	0x0000001f
        /*0d30*/ 	.word	0x00033440
        /*0d34*/ 	.short	0x010a
        /*0d36*/ 	.byte	0x3f
	.zero		1


	//   ....[91]....
        /*0d38*/ 	.word	0x00019800
        /*0d3c*/ 	.word	0x00000005
        /*0d40*/ 	.word	0x00033460
        /*0d44*/ 	.short	0x010a
        /*0d46*/ 	.byte	0x3f
	.zero		1


	//   ....[92]....
        /*0d48*/ 	.word	0x00019850
        /*0d4c*/ 	.word	0x0000001f
        /*0d50*/ 	.word	0x00033460
        /*0d54*/ 	.short	0x010a
        /*0d56*/ 	.byte	0x3f
	.zero		1


	//   ....[93]....
        /*0d58*/ 	.word	0x000198a0
        /*0d5c*/ 	.word	0x00000005
        /*0d60*/ 	.word	0x00033480
        /*0d64*/ 	.short	0x010a
        /*0d66*/ 	.byte	0x3f
	.zero		1


	//----- nvinfo : EIATTR_NUM_MBARRIERS
	.align		4
.L_782:
        /*0d68*/ 	.byte	0x03, 0x38
        /*0d6a*/ 	.short	0x0016


	//----- nvinfo : EIATTR_EXIT_INSTR_OFFSETS
	.align		4
        /*0d6c*/ 	.byte	0x04, 0x1c
        /*0d6e*/ 	.short	(.L_784 - .L_783)


	//   ....[0]....
.L_783:
        /*0d70*/ 	.word	0x000009a0


	//   ....[1]....
        /*0d74*/ 	.word	0x000110b0


	//   ....[2]....
        /*0d78*/ 	.word	0x000170a0


	//----- nvinfo : EIATTR_MAX_THREADS
	.align		4
.L_784:
        /*0d7c*/ 	.byte	0x04, 0x05
        /*0d7e*/ 	.short	(.L_786 - .L_785)
.L_785:
        /*0d80*/ 	.word	0x00000180
        /*0d84*/ 	.word	0x00000001
        /*0d88*/ 	.word	0x00000001


	//----- nvinfo : EIATTR_CRS_STACK_SIZE
	.align		4
.L_786:
        /*0d8c*/ 	.byte	0x04, 0x1e
        /*0d8e*/ 	.short	(.L_788 - .L_787)
.L_787:
        /*0d90*/ 	.word	0x00000000


	//----- nvinfo : EIATTR_CBANK_PARAM_SIZE
	.align		4
.L_788:
        /*0d94*/ 	.byte	0x03, 0x19
        /*0d96*/ 	.short	0x0af0


	//----- nvinfo : EIATTR_PARAM_CBANK
	.align		4
        /*0d98*/ 	.byte	0x04, 0x0a
        /*0d9a*/ 	.short	(.L_790 - .L_789)
	.align		4
.L_789:
        /*0d9c*/ 	.word	index@(.nv.constant0._ZN7cutlass13device_kernelIN5flash11enable_sm90INS1_16FlashAttnFwdSm90INS1_25CollectiveMainloopFwdSm90ILi2EN4cute5tupleIJNS5_1CILi1EEES8_S8_EEENS6_IJNS7_ILi128EEENS7_ILi160EEENS7_ILi192EEEEEELi192ENS_12float_e4m3_tEfNS_4arch4Sm90ELb1ELb0ELb1ELb0ELb1ELb0ELb0ELb1ELb1ELb1ELb0ELb0EEENS1_21CollectiveEpilogueFwdINS6_IJSA_SC_SB_EEES9_NS_10bfloat16_tESG_Li256ELb0ELb1ELb0ELb1EEENS1_30DynamicPersistentTileSchedulerILi256ELi128ELb0ELb1ELb1EEEEEEEEEvNT_6ParamsE)
        /*0da0*/ 	.short	0x0210
        /*0da2*/ 	.short	0x0af0


	//----- nvinfo : EIATTR_SW_WAR
	.align		4
.L_790:
        /*0da4*/ 	.byte	0x04, 0x36
        /*0da6*/ 	.short	(.L_792 - .L_791)
.L_791:
        /*0da8*/ 	.word	0x00000008
.L_792:


//--------------------- .nv.info._ZN7cutlass13device_kernelIN5flash11enable_sm90INS1_16FlashAttnFwdSm90INS1_25CollectiveMainloopFwdSm90ILi2EN4cute5tupleIJNS5_1CILi1EEES8_S8_EEENS6_IJNS7_ILi128EEENS7_ILi160EEENS7_ILi192EEEEEELi192ENS_12float_e4m3_tEfNS_4arch4Sm90ELb1ELb0ELb1ELb1ELb1ELb0ELb0ELb1ELb1ELb1ELb0ELb0EEENS1_21CollectiveEpilogueFwdINS6_IJSA_SC_SB_EEES9_NS_10bfloat16_tESG_Li256ELb1ELb1ELb0ELb1EEENS1_36VarlenDynamicPersistentTileSchedulerILi128ELi160ELi256ELi128ELb0ELb1ELb1ELb1ELb1ELb1EEEEEEEEEvNT_6ParamsE --------------------------
	.section	.nv.info._ZN7cutlass13device_kernelIN5flash11enable_sm90INS1_16FlashAttnFwdSm90INS1_25CollectiveMainloopFwdSm90ILi2EN4cute5tupleIJNS5_1CILi1EEES8_S8_EEENS6_IJNS7_ILi128EEENS7_ILi160EEENS7_ILi192EEEEEELi192ENS_12float_e4m3_tEfNS_4arch4Sm90ELb1ELb0ELb1ELb1ELb1ELb0ELb0ELb1ELb1ELb1ELb0ELb0EEENS1_21CollectiveEpilogueFwdINS6_IJSA_SC_SB_EEES9_NS_10bfloat16_tESG_Li256ELb1ELb1ELb0ELb1EEENS1_36VarlenDynamicPersistentTileSchedulerILi128ELi160ELi256ELi128ELb0ELb1ELb1ELb1ELb1ELb1EEEEEEEEEvNT_6ParamsE,"",@"SHT_CUDA_INFO"
	.sectionflags	@""
	.align	4


	//----- nvinfo : EIATTR_CUDA_API_VERSION
	.align		4
        /*0000*/ 	.byte	0x04, 0x37
        /*0002*/ 	.short	(.L_794 - .L_793)
.L_793:
        /*0004*/ 	.word	0x00000082


	//----- nvinfo : EIATTR_KPARAM_INFO
	.align		4
.L_794:
        /*0008*/ 	.byte	0x04, 0x17
        /*000a*/ 	.short	(.L_796 - .L_795)
.L_795:
        /*000c*/ 	.word	0x00000000
        /*0010*/ 	.short	0x0000
        /*0012*/ 	.short	0x0070
        /*0014*/ 	.byte	0x00, 0xf0, 0x01, 0x2a


	//----- nvinfo : EIATTR_SPARSE_MMA_MASK
	.align		4
.L_796:
        /*0018*/ 	.byte	0x03, 0x50
        /*001a*/ 	.short	0x0000


	//----- nvinfo : EIATTR_MAXREG_COUNT
	.align		4
        /*001c*/ 	.byte	0x03, 0x1b
        /*001e*/ 	.short	0x00a8


	//----- nvinfo : EIATTR_NUM_BARRIERS
	.align		4
        /*0020*/ 	.byte	0x02, 0x4c
        /*0022*/ 	.byte	0x10
	.zero		1


	//----- nvinfo : EIATTR_EXTERNS
	.align		4
        /*0024*/ 	.byte	0x04, 0x0f
        /*0026*/ 	.short	(.L_798 - .L_797)


	//   ....[0]....
	.align		4
.L_797:
        /*0028*/ 	.word	index@(__assertfail)


	//----- nvinfo : EIATTR_ANNOTATIONS
	.align		4
.L_798:
        /*002c*/ 	.byte	0x04, 0x55
        /*002e*/ 	.short	(.L_800 - .L_799)


	//   ....[0]....
.L_799:
        /* <DEDUP_REMOVED lines=13> */


	//----- nvinfo : EIATTR_MERCURY_ISA_VERSION
	.align		4
.L_800:
        /*00f0*/ 	.byte	0x03, 0x5f
        /*00f2*/ 	.short	0x0101


	//----- nvinfo : EIATTR_UNUSED_LOAD_BYTE_OFFSET
	.align		4
        /*00f4*/ 	.byte	0x04, 0x44
        /*00f6*/ 	.short	(.L_802 - .L_801)


	//   ....[0]....
.L_801:
        /*00f8*/ 	.word	0x00000980
        /*00fc*/ 	.word	0x0000fff0


	//   ....[1]....
        /*0100*/ 	.word	0x0000e510
        /*0104*/ 	.word	0x0000fff0


	//----- nvinfo : EIATTR_INT_WARP_WIDE_INSTR_OFFSETS
	.align		4
.L_802:
        /*0108*/ 	.byte	0x04, 0x31
        /*010a*/ 	.short	(.L_804 - .L_803)


	//   ....[0]....
.L_803:
        /*010c*/ 	.word	0x000000c0


	//   ....[1]....
        /*0110*/ 	.word	0x000000d0


	//   ....[2]....
        /*0114*/ 	.word	0x00000170


	//   ....[3]....
        /*0118*/ 	.word	0x00012b50


	//   ....[4]....
        /*011c*/ 	.word	0x00012be0


	//   ....[5]....
        /*0120*/ 	.word	0x00016fd0


	//   ....[6]....
        /*0124*/ 	.word	0x00017060


	//----- nvinfo : EIATTR_COOP_GROUP_MASK_REGIDS
	.align		4
.L_804:
        /*0128*/ 	.byte	0x04, 0x29
        /*012a*/ 	.short	(.L_806 - .L_805)


	//   ....[0]....
.L_805:
        /*012c*/ 	.word	0xffffffff


	//   ....[1]....
        /*0130*/ 	.word	0xffffffff


	//   ....[2]....
        /*0134*/ 	.word	0xffffffff


	//   ....[3]....
        /*0138*/ 	.word	0xffffffff


	//   ....[4]....
        /*013c*/ 	.word	0xffffffff


	//   ....[5]....
        /*0140*/ 	.word	0xffffffff


	//   ....[6]....
        /*0144*/ 	.word	0xffffffff


	//   ....[7]....
        /*0148*/ 	.word	0xffffffff


	//   ....[8]....
        /*014c*/ 	.word	0xffffffff


	//   ....[9]....
        /*0150*/ 	.word	0xffffffff


	//   ....[10]....
        /*0154*/ 	.word	0xffffffff


	//   ....[11]....
        /*0158*/ 	.word	0xffffffff


	//   ....[12]....
        /*015c*/ 	.word	0xffffffff


	//   ....[13]....
        /*0160*/ 	.word	0xffffffff


	//   ....[14]....
        /*0164*/ 	.word	0xffffffff


	//   ....[15]....
        /*0168*/ 	.word	0xffffffff


	//   ....[16]....
        /*016c*/ 	.word	0xffffffff


	//   ....[17]....
        /*0170*/ 	.word	0xffffffff


	//   ....[18]....
        /*0174*/ 	.word	0xffffffff


	//   ....[19]....
        /*0178*/ 	.word	0xffffffff


	//   ....[20]....
        /*017c*/ 	.word	0xffffffff


	//   ....[21]....
        /*0180*/ 	.word	0xffffffff


	//   ....[22]....
        /*0184*/ 	.word	0xffffffff


	//   ....[23]....
        /*0188*/ 	.word	0xffffffff


	//   ....[24]....
        /*018c*/ 	.word	0xffffffff


	//   ....[25]....
        /*0190*/ 	.word	0xffffffff


	//   ....[26]....
        /*0194*/ 	.word	0xffffffff


	//   ....[27]....
        /*0198*/ 	.word	0xffffffff


	//   ....[28]....
        /*019c*/ 	.word	0xffffffff


	//   ....[29]....
        /*01a0*/ 	.word	0xffffffff


	//   ....[30]....
        /*01a4*/ 	.word	0xffffffff


	//   ....[31]....
        /*01a8*/ 	.word	0xffffffff


	//   ....[32]....
        /*01ac*/ 	.word	0xffffffff


	//   ....[33]....
        /*01b0*/ 	.word	0xffffffff


	//   ....[34]....
        /*01b4*/ 	.word	0xffffffff


	//   ....[35]....
        /*01b8*/ 	.word	0xffffffff


	//   ....[36]....
        /*01bc*/ 	.word	0xffffffff


	//   ....[37]....
        /*01c0*/ 	.word	0xffffffff


	//   ....[38]....
        /*01c4*/ 	.word	0xffffffff


	//   ....[39]....
        /*01c8*/ 	.word	0xffffffff


	//   ....[40]....
        /*01cc*/ 	.word	0xffffffff


	//   ....[41]....
        /*01d0*/ 	.word	0xffffffff


	//   ....[42]....
        /*01d4*/ 	.word	0xffffffff


	//   ....[43]....
        /*01d8*/ 	.word	0xffffffff


	//   ....[44]....
        /*01dc*/ 	.word	0xffffffff


	//   ....[45]....
        /*01e0*/ 	.word	0xffffffff


	//   ....[46]....
        /*01e4*/ 	.word	0xffffffff


	//   ....[47]....
        /*01e8*/ 	.word	0xffffffff


	//   ....[48]....
        /*01ec*/ 	.word	0xffffffff


	//   ....[49]....
        /*01f0*/ 	.word	0xffffffff


	//   ....[50]....
        /*01f4*/ 	.word	0xffffffff


	//   ....[51]....
        /*01f8*/ 	.word	0xffffffff


	//   ....[52]....
        /*01fc*/ 	.word	0xffffffff


	//   ....[53]....
        /*0200*/ 	.word	0xffffffff


	//   ....[54]....
        /*0204*/ 	.word	0xffffffff


	//   ....[55]....
        /*0208*/ 	.word	0xffffffff


	//   ....[56]....
        /*020c*/ 	.word	0xffffffff


	//   ....[57]....
        /*0210*/ 	.word	0xffffffff


	//   ....[58]....
        /*0214*/ 	.word	0xffffffff


	//   ....[59]....
        /*0218*/ 	.word	0xffffffff


	//   ....[60]....
        /*021c*/ 	.word	0xffffffff


	//   ....[61]....
        /*0220*/ 	.word	0xffffffff


	//   ....[62]....
        /*0224*/ 	.word	0xffffffff


	//   ....[63]....
        /*0228*/ 	.word	0xffffffff


	//   ....[64]....
        /*022c*/ 	.word	0xffffffff


	//   ....[65]....
        /*0230*/ 	.word	0xffffffff


	//   ....[66]....
        /*0234*/ 	.word	0xffffffff


	//   ....[67]....
        /*0238*/ 	.word	0xffffffff


	//   ....[68]....
        /*023c*/ 	.word	0xffffffff


	//   ....[69]....
        /*0240*/ 	.word	0xffffffff


	//   ....[70]....
        /*0244*/ 	.word	0xffffffff


	//   ....[71]....
        /*0248*/ 	.word	0xffffffff


	//   ....[72]....
        /*024c*/ 	.word	0xffffffff


	//   ....[73]....
        /*0250*/ 	.word	0xffffffff


	//   ....[74]....
        /*0254*/ 	.word	0xffffffff


	//   ....[75]....
        /*0258*/ 	.word	0xffffffff


	//   ....[76]....
        /*025c*/ 	.word	0xffffffff


	//   ....[77]....
        /*0260*/ 	.word	0xffffffff


	//   ....[78]....
        /*0264*/ 	.word	0xffffffff


	//   ....[79]....
        /*0268*/ 	.word	0xffffffff


	//   ....[80]....
        /*026c*/ 	.word	0xffffffff


	//   ....[81]....
        /*0270*/ 	.word	0xffffffff


	//   ....[82]....
        /*0274*/ 	.word	0xffffffff


	//   ....[83]....
        /*0278*/ 	.word	0xffffffff


	//   ....[84]....
        /*027c*/ 	.word	0xffffffff


	//   ....[85]....
        /*0280*/ 	.word	0xffffffff


	//   ....[86]....
        /*0284*/ 	.word	0xffffffff


	//   ....[87]....
        /*0288*/ 	.word	0xffffffff


	//   ....[88]....
        /*028c*/ 	.word	0xffffffff


	//   ....[89]....
        /*0290*/ 	.word	0xffffffff


	//   ....[90]....
        /*0294*/ 	.word	0xffffffff


	//   ....[91]....
        /*0298*/ 	.word	0xffffffff


	//   ....[92]....
        /*029c*/ 	.word	0xffffffff


	//   ....[93]....
        /*02a0*/ 	.word	0xffffffff


	//   ....[94]....
        /*02a4*/ 	.word	0xffffffff


	//   ....[95]....
        /*02a8*/ 	.word	0xffffffff


	//   ....[96]....
        /*02ac*/ 	.word	0xffffffff


	//   ....[97]....
        /*02b0*/ 	.word	0xffffffff


	//   ....[98]....
        /*02b4*/ 	.word	0xffffffff


	//   ....[99]....
        /*02b8*/ 	.word	0xffffffff


	//   ....[100]....
        /*02bc*/ 	.word	0xffffffff


	//   ....[101]....
        /*02c0*/ 	.word	0xffffffff


	//   ....[102]....
        /*02c4*/ 	.word	0xffffffff


	//   ....[103]....
        /*02c8*/ 	.word	0xffffffff


	//   ....[104]....
        /*02cc*/ 	.word	0xffffffff


	//   ....[105]....
        /*02d0*/ 	.word	0xffffffff


	//   ....[106]....
        /*02d4*/ 	.word	0xffffffff


	//   ....[107]....
        /*02d8*/ 	.word	0xffffffff


	//   ....[108]....
        /*02dc*/ 	.word	0xffffffff


	//   ....[109]....
        /*02e0*/ 	.word	0xffffffff


	//   ....[110]....
        /*02e4*/ 	.word	0xffffffff


	//   ....[111]....
        /*02e8*/ 	.word	0xffffffff


	//   ....[112]....
        /*02ec*/ 	.word	0xffffffff


	//   ....[113]....
        /*02f0*/ 	.word	0xffffffff


	//   ....[114]....
        /*02f4*/ 	.word	0xffffffff


	//   ....[115]....
        /*02f8*/ 	.word	0xffffffff


	//   ....[116]....
        /*02fc*/ 	.word	0xffffffff


	//   ....[117]....
        /*0300*/ 	.word	0xffffffff


	//   ....[118]....
        /*0304*/ 	.word	0xffffffff


	//   ....[119]....
        /*0308*/ 	.word	0xffffffff


	//   ....[120]....
        /*030c*/ 	.word	0xffffffff


	//   ....[121]....
        /*0310*/ 	.word	0xffffffff


	//   ....[122]....
        /*0314*/ 	.word	0xffffffff


	//   ....[123]....
        /*0318*/ 	.word	0xffffffff


	//   ....[124]....
        /*031c*/ 	.word	0xffffffff


	//   ....[125]....
        /*0320*/ 	.word	0xffffffff


	//   ....[126]....
        /*0324*/ 	.word	0xffffffff


	//   ....[127]....
        /*0328*/ 	.word	0xffffffff


	//   ....[128]....
        /*032c*/ 	.word	0xffffffff


	//   ....[129]....
        /*0330*/ 	.word	0xffffffff


	//   ....[130]....
        /*0334*/ 	.word	0xffffffff


	//   ....[131]....
        /*0338*/ 	.word	0xffffffff


	//   ....[132]....
        /*033c*/ 	.word	0xffffffff


	//   ....[133]....
        /*0340*/ 	.word	0xffffffff


	//   ....[134]....
        /*0344*/ 	.word	0xffffffff


	//   ....[135]....
        /*0348*/ 	.word	0xffffffff


	//   ....[136]....
        /*034c*/ 	.word	0xffffffff


	//   ....[137]....
        /*0350*/ 	.word	0xffffffff


	//   ....[138]....
        /*0354*/ 	.word	0xffffffff


	//   ....[139]....
        /*0358*/ 	.word	0xffffffff


	//   ....[140]....
        /*035c*/ 	.word	0xffffffff


	//   ....[141]....
        /*0360*/ 	.word	0xffffffff


	//   ....[142]....
        /*0364*/ 	.word	0xffffffff


	//   ....[143]....
        /*0368*/ 	.word	0xffffffff


	//   ....[144]....
        /*036c*/ 	.word	0xffffffff


	//   ....[145]....
        /*0370*/ 	.word	0xffffffff


	//   ....[146]....
        /*0374*/ 	.word	0xffffffff


	//   ....[147]....
        /*0378*/ 	.word	0xffffffff


	//   ....[148]....
        /*037c*/ 	.word	0xffffffff


	//   ....[149]....
        /*0380*/ 	.word	0xffffffff


	//   ....[150]....
        /*0384*/ 	.word	0xffffffff


	//   ....[151]....
        /*0388*/ 	.word	0xffffffff


	//   ....[152]....
        /*038c*/ 	.word	0xffffffff


	//   ....[153]....
        /*0390*/ 	.word	0xffffffff


	//   ....[154]....
        /*0394*/ 	.word	0xffffffff


	//   ....[155]....
        /*0398*/ 	.word	0xffffffff


	//   ....[156]....
        /*039c*/ 	.word	0xffffffff


	//   ....[157]....
        /*03a0*/ 	.word	0xffffffff


	//   ....[158]....
        /*03a4*/ 	.word	0xffffffff


	//   ....[159]....
        /*03a8*/ 	.word	0xffffffff


	//   ....[160]....
        /*03ac*/ 	.word	0xffffffff


	//   ....[161]....
        /*03b0*/ 	.word	0xffffffff


	//   ....[162]....
        /*03b4*/ 	.word	0xffffffff


	//   ....[163]....
        /*03b8*/ 	.word	0xffffffff


	//   ....[164]....
        /*03bc*/ 	.word	0xffffffff


	//   ....[165]....
        /*03c0*/ 	.word	0xffffffff


	//   ....[166]....
        /*03c4*/ 	.word	0xffffffff


	//   ....[167]....
        /*03c8*/ 	.word	0xffffffff


	//   ....[168]....
        /*03cc*/ 	.word	0xffffffff


	//   ....[169]....
        /*03d0*/ 	.word	0xffffffff


	//   ....[170]....
        /*03d4*/ 	.word	0xffffffff


	//   ....[171]....
        /*03d8*/ 	.word	0xffffffff


	//   ....[172]....
        /*03dc*/ 	.word	0xffffffff


	//   ....[173]....
        /*03e0*/ 	.word	0xffffffff


	//   ....[174]....
        /*03e4*/ 	.word	0xffffffff


	//   ....[175]....
        /*03e8*/ 	.word	0xffffffff


	//   ....[176]....
        /*03ec*/ 	.word	0xffffffff


	//   ....[177]....
        /*03f0*/ 	.word	0x0500000f


	//   ....[178]....
        /*03f4*/ 	.word	0x0500000f


	//   ....[179]....
        /*03f8*/ 	.word	0x0500000f


	//   ....[180]....
        /*03fc*/ 	.word	0x0500000f


	//   ....[181]....
        /*0400*/ 	.word	0x0500000f


	//   ....[182]....
        /*0404*/ 	.word	0x0500000f


	//   ....[183]....
        /*0408*/ 	.word	0x0500000f


	//   ....[184]....
        /*040c*/ 	.word	0x0500000f


	//   ....[185]....
        /*0410*/ 	.word	0x0500000f


	//   ....[186]....
        /*0414*/ 	.word	0x0500000f


	//   ....[187]....
        /*0418*/ 	.word	0x0500000f


	//   ....[188]....
        /*041c*/ 	.word	0x0500000f


	//   ....[189]....
        /*0420*/ 	.word	0x0500000f


	//   ....[190]....
        /*0424*/ 	.word	0x0500000f


	//   ....[191]....
        /*0428*/ 	.word	0x0500000f


	//   ....[192]....
        /*042c*/ 	.word	0x0500000f


	//   ....[193]....
        /*0430*/ 	.word	0x0500000f


	//   ....[194]....
        /*0434*/ 	.word	0x0500000f


	//   ....[195]....
        /*0438*/ 	.word	0x0500000f


	//   ....[196]....
        /*043c*/ 	.word	0x0500000f


	//   ....[197]....
        /*0440*/ 	.word	0x0500000f


	//   ....[198]....
        /*0444*/ 	.word	0x0500000f


	//   ....[199]....
        /*0448*/ 	.word	0x0500000f


	//   ....[200]....
        /*044c*/ 	.word	0x0500000f


	//   ....[201]....
        /*0450*/ 	.word	0x0500000f


	//   ....[202]....
        /*0454*/ 	.word	0x0500000f


	//   ....[203]....
        /*0458*/ 	.word	0x0500000f


	//   ....[204]....
        /*045c*/ 	.word	0x0500000f


	//   ....[205]....
        /*0460*/ 	.word	0x0500000f


	//   ....[206]....
        /*0464*/ 	.word	0x0500000f


	//   ....[207]....
        /*0468*/ 	.word	0x0500000f


	//   ....[208]....
        /*046c*/ 	.word	0x0500000f


	//   ....[209]....
        /*0470*/ 	.word	0x0500000f


	//   ....[210]....
        /*0474*/ 	.word	0x0500000f


	//   ....[211]....
        /*0478*/ 	.word	0x0500000f


	//   ....[212]....
        /*047c*/ 	.word	0x0500000f


	//   ....[213]....
        /*0480*/ 	.word	0x0500000f


	//   ....[214]....
        /*0484*/ 	.word	0x0500000f


	//   ....[215]....
        /*0488*/ 	.word	0x0500000f


	//   ....[216]....
        /*048c*/ 	.word	0x0500000f


	//   ....[217]....
        /*0490*/ 	.word	0x0500000f


	//   ....[218]....
        /*0494*/ 	.word	0x0500000f


	//   ....[219]....
        /*0498*/ 	.word	0x0500000f


	//   ....[220]....
        /*049c*/ 	.word	0x0500000f


	//   ....[221]....
        /*04a0*/ 	.word	0x0500000f


	//   ....[222]....
        /*04a4*/ 	.word	0x0500000f


	//   ....[223]....
        /*04a8*/ 	.word	0x0500000f


	//   ....[224]....
        /*04ac*/ 	.word	0x0500000f


	//   ....[225]....
        /*04b0*/ 	.word	0x0500000f


	//   ....[226]....
        /*04b4*/ 	.word	0x0500000f


	//----- nvinfo : EIATTR_COOP_GROUP_INSTR_OFFSETS
	.align		4
.L_806:
        /*04b8*/ 	.byte	0x04, 0x28
        /*04ba*/ 	.short	(.L_808 - .L_807)


	//   ....[0]....
.L_807:
        /*04bc*/ 	.word	0x00000080


	//   ....[1]....
        /*04c0*/ 	.word	0x00000090


	//   ....[2]....
        /*04c4*/ 	.word	0x000002d0


	//   ....[3]....
        /*04c8*/ 	.word	0x00000430


	//   ....[4]....
        /*04cc*/ 	.word	0x00000550


	//   ....[5]....
        /*04d0*/ 	.word	0x000006b0


	//   ....[6]....
        /*04d4*/ 	.word	0x000016b0


	//   ....[7]....
        /*04d8*/ 	.word	0x00002b50


	//   ....[8]....
        /*04dc*/ 	.word	0x00003040


	//   ....[9]....
        /*04e0*/ 	.word	0x00003b70


	//   ....[10]....
        /*04e4*/ 	.word	0x00003bd0


	//   ....[11]....
        /*04e8*/ 	.word	0x00004920


	//   ....[12]....
        /*04ec*/ 	.word	0x00004980


	//   ....[13]....
        /*04f0*/ 	.word	0x00006c90


	//   ....[14]....
        /*04f4*/ 	.word	0x00007b20


	//   ....[15]....
        /*04f8*/ 	.word	0x00007b80


	//   ....[16]....
        /*04fc*/ 	.word	0x00007c60


	//   ....[17]....
        /*0500*/ 	.word	0x000088b0


	//   ....[18]....
        /*0504*/ 	.word	0x00008900


	//   ....[19]....
        /*0508*/ 	.word	0x0000be70


	//   ....[20]....
        /*050c*/ 	.word	0x0000be90


	//   ....[21]....
        /*0510*/ 	.word	0x0000bed0


	//   ....[22]....
        /*0514*/ 	.word	0x0000bee0


	//   ....[23]....
        /*0518*/ 	.word	0x0000dbc0


	//   ....[24]....
        /*051c*/ 	.word	0x0000dbd0


	//   ....[25]....
        /*0520*/ 	.word	0x0000dc00


	//   ....[26]....
        /*0524*/ 	.word	0x0000dc10


	//   ....[27]....
        /*0528*/ 	.word	0x0000f070


	//   ....[28]....
        /*052c*/ 	.word	0x0000f0a0


	//   ....[29]....
        /*0530*/ 	.word	0x0000f0d0


	//   ....[30]....
        /*0534*/ 	.word	0x0000f100


	//   ....[31]....
        /*0538*/ 	.word	0x0000f130


	//   ....[32]....
        /*053c*/ 	.word	0x0000f150


	//   ....[33]....
        /*0540*/ 	.word	0x0000f160


	//   ....[34]....
        /*0544*/ 	.word	0x0000f170


	//   ....[35]....
        /*0548*/ 	.word	0x0000f180


	//   ....[36]....
        /*054c*/ 	.word	0x0000f190


	//   ....[37]....
        /*0550*/ 	.word	0x0000f1a0


	//   ....[38]....
        /*0554*/ 	.word	0x0000f1d0


	//   ....[39]....
        /*0558*/ 	.word	0x0000f200


	//   ....[40]....
        /*055c*/ 	.word	0x0000f230


	//   ....[41]....
        /*0560*/ 	.word	0x0000f260


	//   ....[42]....
        /*0564*/ 	.word	0x0000f270


	//   ....[43]....
        /*0568*/ 	.word	0x0000f280


	//   ....[44]....
        /*056c*/ 	.word	0x0000f2b0


	//   ....[45]....
        /*0570*/ 	.word	0x0000f2e0


	//   ....[46]....
        /*0574*/ 	.word	0x0000f2f0


	//   ....[47]....
        /*0578*/ 	.word	0x0000f300


	//   ....[48]....
        /*057c*/ 	.word	0x0000f330


	//   ....[49]....
        /*0580*/ 	.word	0x0000f370


	//   ....[50]....
        /*0584*/ 	.word	0x0000f380


	//   ....[51]....
        /*0588*/ 	.word	0x0000f3b0


	//   ....[52]....
        /*058c*/ 	.word	0x0000f3e0


	//   ....[53]....
        /*0590*/ 	.word	0x0000f410


	//   ....[54]....
        /*0594*/ 	.word	0x0000f420


	//   ....[55]....
        /*0598*/ 	.word	0x0000f430


	//   ....[56]....
        /*059c*/ 	.word	0x0000f440


	//   ....[57]....
        /*05a0*/ 	.word	0x0000f450


	//   ....[58]....
        /*05a4*/ 	.word	0x0000f480


	//   ....[59]....
        /*05a8*/ 	.word	0x0000f490


	//   ....[60]....
        /*05ac*/ 	.word	0x0000f4a0


	//   ....[61]....
        /*05b0*/ 	.word	0x0000f4b0


	//   ....[62]....
        /*05b4*/ 	.word	0x0000f4c0


	//   ....[63]....
        /*05b8*/ 	.word	0x0000f4d0


	//   ....[64]....
        /*05bc*/ 	.word	0x0000f4e0


	//   ....[65]....
        /*05c0*/ 	.word	0x0000f4f0


	//   ....[66]....
        /*05c4*/ 	.word	0x0000f520


	//   ....[67]....
        /*05c8*/ 	.word	0x0000f550


	//   ....[68]....
        /*05cc*/ 	.word	0x0000f560


	//   ....[69]....
        /*05d0*/ 	.word	0x0000f570


	//   ....[70]....
        /*05d4*/ 	.word	0x0000f580


	//   ....[71]....
        /*05d8*/ 	.word	0x0000f5b0


	//   ....[72]....
        /*05dc*/ 	.word	0x0000f5c0


	//   ....[73]....
        /*05e0*/ 	.word	0x0000f5d0


	//   ....[74]....
        /*05e4*/ 	.word	0x0000f5e0


	//   ....[75]....
        /*05e8*/ 	.word	0x0000fc80


	//   ....[76]....
        /*05ec*/ 	.word	0x0000fcb0


	//   ....[77]....
        /*05f0*/ 	.word	0x0000fcf0


	//   ....[78]....
        /*05f4*/ 	.word	0x0000fd30


	//   ....[79]....
        /*05f8*/ 	.word	0x00010440


	//   ....[80]....
        /*05fc*/ 	.word	0x00010480


	//   ....[81]....
        /*0600*/ 	.word	0x00010580


	//   ....[82]....
        /*0604*/ 	.word	0x000105a0


	//   ....[83]....
        /*0608*/ 	.word	0x000106a0


	//   ....[84]....
        /*060c*/ 	.word	0x000106c0


	//   ....[85]....
        /*0610*/ 	.word	0x000107d0


	//   ....[86]....
        /*0614*/ 	.word	0x000107f0


	//   ....[87]....
        /*0618*/ 	.word	0x000110f0


	//   ....[88]....
        /*061c*/ 	.word	0x00011110


	//   ....[89]....
        /*0620*/ 	.word	0x00011210


	//   ....[90]....
        /*0624*/ 	.word	0x00011230


	//   ....[91]....
        /*0628*/ 	.word	0x00011330


	//   ....[92]....
        /*062c*/ 	.word	0x00011350


	//   ....[93]....
        /*0630*/ 	.word	0x00011460


	//   ....[94]....
        /*0634*/ 	.word	0x00011480


	//   ....[95]....
        /*0638*/ 	.word	0x00011600


	//   ....[96]....
        /*063c*/ 	.word	0x000117b0


	//   ....[97]....
        /*0640*/ 	.word	0x000117e0


	//   ....[98]....
        /*0644*/ 	.word	0x00011810


	//   ....[99]....
        /*0648*/ 	.word	0x00011840


	//   ....[100]....
        /*064c*/ 	.word	0x00011870


	//   ....[101]....
        /*0650*/ 	.word	0x000118b0


	//   ....[102]....
        /*0654*/ 	.word	0x00011a00


	//   ....[103]....
        /*0658*/ 	.word	0x00011a30


	//   ....[104]....
        /*065c*/ 	.word	0x00011a60


	//   ....[105]....
        /*0660*/ 	.word	0x00011a90


	//   ....[106]....
        /*0664*/ 	.word	0x00011ac0


	//   ....[107]....
        /*0668*/ 	.word	0x00011b00


	//   ....[108]....
        /*066c*/ 	.word	0x00011b80


	//   ....[109]....
        /*0670*/ 	.word	0x00011c20


	//   ....[110]....
        /*0674*/ 	.word	0x00011cc0


	//   ....[111]....
        /*0678*/ 	.word	0x00013ac0


	//   ....[112]....
        /*067c*/ 	.word	0x00013af0


	//   ....[113]....
        /*0680*/ 	.word	0x00013b20


	//   ....[114]....
        /*0684*/ 	.word	0x00013c30


	//   ....[115]....
        /*0688*/ 	.word	0x00013c40


	//   ....[116]....
        /*068c*/ 	.word	0x00013cd0


	//   ....[117]....
        /*0690*/ 	.word	0x00013ce0


	//   ....[118]....
        /*0694*/ 	.word	0x00013cf0


	//   ....[119]....
        /*0698*/ 	.word	0x00013d80


	//   ....[120]....
        /*069c*/ 	.word	0x00013e20


	//   ....[121]....
        /*06a0*/ 	.word	0x00014220


	//   ....[122]....
        /*06a4*/ 	.word	0x00014260


	//   ....[123]....
        /*06a8*/ 	.word	0x00014290


	//   ....[124]....
        /*06ac*/ 	.word	0x000142b0


	//   ....[125]....
        /*06b0*/ 	.word	0x00014380


	//   ....[126]....
        /*06b4*/ 	.word	0x00014390


	//   ....[127]....
        /*06b8*/ 	.word	0x00014420


	//   ....[128]....
        /*06bc*/ 	.word	0x00014430


	//   ....[129]....
        /*06c0*/ 	.word	0x00014440


	//   ....[130]....
        /*06c4*/ 	.word	0x00014510


	//   ....[131]....
        /*06c8*/ 	.word	0x00014d30


	//   ....[132]....
        /*06cc*/ 	.word	0x00014d60


	//   ....[133]....
        /*06d0*/ 	.word	0x00014dc0


	//   ....[134]....
        /*06d4*/ 	.word	0x00014e10


	//   ....[135]....
        /*06d8*/ 	.word	0x00014e60


	//   ....[136]....
        /*06dc*/ 	.word	0x00014ec0


	//   ....[137]....
        /*06e0*/ 	.word	0x00014ee0


	//   ....[138]....
        /*06e4*/ 	.word	0x00014f20


	//   ....[139]....
        /*06e8*/ 	.word	0x00015930


	//   ....[140]....
        /*06ec*/ 	.word	0x00015940


	//   ....[141]....
        /*06f0*/ 	.word	0x00015950


	//   ....[142]....
        /*06f4*/ 	.word	0x00015990


	//   ....[143]....
        /*06f8*/ 	.word	0x000159d0


	//   ....[144]....
        /*06fc*/ 	.word	0x000159e0


	//   ....[145]....
        /*0700*/ 	.word	0x00015a40


	//   ....[146]....
        /*0704*/ 	.word	0x00015a70


	//   ....[147]....
        /*0708*/ 	.word	0x00015ab0


	//   ....[148]....
        /*070c*/ 	.word	0x00015b10


	//   ....[149]....
        /*0710*/ 	.word	0x00015f40


	//   ....[150]....
        /*0714*/ 	.word	0x00015f50


	//   ....[151]....
        /*0718*/ 	.word	0x00015f60


	//   ....[152]....
        /*071c*/ 	.word	0x00015f70


	//   ....[153]....
        /*0720*/ 	.word	0x00015f80


	//   ....[154]....
        /*0724*/ 	.word	0x00015fe0


	//   ....[155]....
        /*0728*/ 	.word	0x00015ff0


	//   ....[156]....
        /*072c*/ 	.word	0x00016050


	//   ....[157]....
        /*0730*/ 	.word	0x00016080


	//   ....[158]....
        /*0734*/ 	.word	0x000160c0


	//   ....[159]....
        /*0738*/ 	.word	0x00017f30


	//   ....[160]....
        /*073c*/ 	.word	0x00017f60


	//   ....[161]....
        /*0740*/ 	.word	0x00017f90


	//   ....[162]....
        /*0744*/ 	.word	0x00017fc0


	//   ....[163]....
        /*0748*/ 	.word	0x00017fd0


	//   ....[164]....
        /*074c*/ 	.word	0x00017ff0


	//   ....[165]....
        /*0750*/ 	.word	0x00018010


	//   ....[166]....
        /*0754*/ 	.word	0x00018050


	//   ....[167]....
        /*0758*/ 	.word	0x00018190


	//   ....[168]....
        /*075c*/ 	.word	0x000181c0


	//   ....[169]....
        /*0760*/ 	.word	0x00018200


	//   ....[170]....
        /*0764*/ 	.word	0x00018230


	//   ....[171]....
        /*0768*/ 	.word	0x00018260


	//   ....[172]....
        /*076c*/ 	.word	0x00018290


	//   ....[173]....
        /*0770*/ 	.word	0x00018330


	//   ....[174]....
        /*0774*/ 	.word	0x000183d0


	//   ....[175]....
        /*0778*/ 	.word	0x00018480


	//   ....[176]....
        /*077c*/ 	.word	0x00018a70


	//   ....[177]....
        /*0780*/ 	.word	0x00019080


	//   ....[178]....
        /*0784*/ 	.word	0x00019160


	//   ....[179]....
        /*0788*/ 	.word	0x00019220


	//   ....[180]....
        /*078c*/ 	.word	0x000193b0


	//   ....[181]....
        /*0790*/ 	.word	0x00019440


	//   ....[182]....
        /*0794*/ 	.word	0x000194a0


	//   ....[183]....
        /*0798*/ 	.word	0x000195a0


	//   ....[184]....
        /*079c*/ 	.word	0x00019600


	//   ....[185]....
        /*07a0*/ 	.word	0x000196d0


	//   ....[186]....
        /*07a4*/ 	.word	0x00019790


	//   ....[187]....
        /*07a8*/ 	.word	0x00019860


	//   ....[188]....
        /*07ac*/ 	.word	0x000199e0


	//   ....[189]....
        /*07b0*/ 	.word	0x00019aa0


	//   ....[190]....
        /*07b4*/ 	.word	0x00019bf0


	//   ....[191]....
        /*07b8*/ 	.word	0x00019c40


	//   ....[192]....
        /*07bc*/ 	.word	0x00019d40


	//   ....[193]....
        /*07c0*/ 	.word	0x00019df0


	//   ....[194]....
        /*07c4*/ 	.word	0x00019e50


	//   ....[195]....
        /*07c8*/ 	.word	0x00019ef0


	//   ....[196]....
        /*07cc*/ 	.word	0x00019fc0


	//   ....[197]....
        /*07d0*/ 	.word	0x0001a090


	//   ....[198]....
        /*07d4*/ 	.word	0x0001a130


	//   ....[199]....
        /*07d8*/ 	.word	0x0001a1a0


	//   ....[200]....
        /*07dc*/ 	.word	0x0001a220


	//   ....[201]....
        /*07e0*/ 	.word	0x0001a2e0


	//   ....[202]....
        /*07e4*/ 	.word	0x0001a360


	//   ....[203]....
        /*07e8*/ 	.word	0x0001a440


	//   ....[204]....
        /*07ec*/ 	.word	0x0001a4c0


	//   ....[205]....
        /*07f0*/ 	.word	0x0001a580


	//   ....[206]....
        /*07f4*/ 	.word	0x0001a6b0


	//   ....[207]....
        /*07f8*/ 	.word	0x0001a740


	//   ....[208]....
        /*07fc*/ 	.word	0x0001a7a0


	//   ....[209]....
        /*0800*/ 	.word	0x0001a880


	//   ....[210]....
        /*0804*/ 	.word	0x0001a8e0


	//   ....[211]....
        /*0808*/ 	.word	0x0001a9b0


	//   ....[212]....
        /*080c*/ 	.word	0x0001aa10


	//   ....[213]....
        /*0810*/ 	.word	0x0001aae0


	//   ....[214]....
        /*0814*/ 	.word	0x0001ab40


	//   ....[215]....
        /*0818*/ 	.word	0x0001ac10


	//   ....[216]....
        /*081c*/ 	.word	0x0001ad00


	//   ....[217]....
        /*0820*/ 	.word	0x0001ad90


	//   ....[218]....
        /*0824*/ 	.word	0x0001adf0


	//   ....[219]....
        /*0828*/ 	.word	0x0001aec0


	//   ....[220]....
        /*082c*/ 	.word	0x0001af20


	//   ....[221]....
        /*0830*/ 	.word	0x0001aff0


	//   ....[222]....
        /*0834*/ 	.word	0x0001b050


	//   ....[223]....
        /*0838*/ 	.word	0x0001b120


	//   ....[224]....
        /*083c*/ 	.word	0x0001b180


	//   ....[225]....
        /*0840*/ 	.word	0x0001b250


	//   ....[226]....
        /*0844*/ 	.word	0x0001b4a0


	//----- nvinfo : EIATTR_REG_RECONFIG
	.align		4
.L_808:
        /*0848*/ 	.byte	0x01, 0x54
	.zero		2


	//----- nvinfo : EIATTR_SYSCALL_OFFSETS
	.align		4
        /*084c*/ 	.byte	0x04, 0x46
        /*084e*/ 	.short	(.L_810 - .L_809)


	//   ....[0]....
.L_809:
        /*0850*/ 	.word	0x00001890


	//   ....[1]....
        /*0854*/ 	.word	0x00012d40


	//   ....[2]....
        /*0858*/ 	.word	0x00012eb0


	//   ....[3]....
        /*085c*/ 	.word	0x00013000


	//   ....[4]....
        /*0860*/ 	.word	0x00013140


	//   ....[5]....
        /*0864*/ 	.word	0x00014950


	//----- nvinfo : EIATTR_MBARRIER_INSTR_OFFSETS
	.align		4
.L_810:
        /*0868*/ 	.byte	0x04, 0x39
        /*086a*/ 	.short	(.L_812 - .L_811)


	//   ....[0]....
.L_811:
        /*086c*/ 	.word	0x00000180
        /*0870*/ 	.word	0x000000ff
        /*0874*/ 	.word	0x00033400
        /*0878*/ 	.short	0x0100
        /*087a*/ 	.byte	0x08
	.zero		1


	//   ....[1]....
        /*087c*/ 	.word	0x00000190
        /*0880*/ 	.word	0x000000ff
        /*0884*/ 	.word	0x00033420
        /*0888*/ 	.short	0x0100
        /*088a*/ 	.byte	0x08
	.zero		1


	//   ....[2]....
        /*088c*/ 	.word	0x00000280
        /*0890*/ 	.word	0x000000ff
        /*0894*/ 	.word	0x00033430
        /*0898*/ 	.short	0x0100
        /*089a*/ 	.byte	0x08
	.zero		1


	//   ....[3]....
        /*089c*/ 	.word	0x00000290
        /*08a0*/ 	.word	0x000000ff
        /*08a4*/ 	.word	0x00033440
        /*08a8*/ 	.short	0x0100
        /*08aa*/ 	.byte	0x08
	.zero		1


	//   ....[4]....
        /*08ac*/ 	.word	0x000002a0
        /*08b0*/ 	.word	0x000000ff
        /*08b4*/ 	.word	0x00033438
        /*08b8*/ 	.short	0x0100
        /*08ba*/ 	.byte	0x08
	.zero		1


	//   ....[5]....
        /*08bc*/ 	.word	0x000002b0
        /*08c0*/ 	.word	0x000000ff
        /*08c4*/ 	.word	0x00033448
        /*08c8*/ 	.short	0x0100
        /*08ca*/ 	.byte	0x08
	.zero		1


	//   ....[6]....
        /*08cc*/ 	.word	0x000003e0
        /*08d0*/ 	.word	0x000000ff
        /*08d4*/ 	.word	0x00033450
        /*08d8*/ 	.short	0x0100
        /*08da*/ 	.byte	0x08
	.zero		1


	//   ....[7]....
        /*08dc*/ 	.word	0x000003f0
        /*08e0*/ 	.word	0x000000ff
        /*08e4*/ 	.word	0x00033460
        /*08e8*/ 	.short	0x0100
        /*08ea*/ 	.byte	0x08
	.zero		1


	//   ....[8]....
        /*08ec*/ 	.word	0x00000400
        /*08f0*/ 	.word	0x000000ff
        /*08f4*/ 	.word	0x00033458
        /*08f8*/ 	.short	0x0100
        /*08fa*/ 	.byte	0x08
	.zero		1


	//   ....[9]....
        /*08fc*/ 	.word	0x00000410
        /*0900*/ 	.word	0x000000ff
        /*0904*/ 	.word	0x00033468
        /*0908*/ 	.short	0x0100
        /*090a*/ 	.byte	0x08
	.zero		1


	//   ....[10]....
        /*090c*/ 	.word	0x00000500
        /*0910*/ 	.word	0x000000ff
        /*0914*/ 	.word	0x00033470
        /*0918*/ 	.short	0x0100
        /*091a*/ 	.byte	0x06
	.zero		1


	//   ....[11]....
        /*091c*/ 	.word	0x00000510
        /*0920*/ 	.word	0x000000ff
        /*0924*/ 	.word	0x00033480
        /*0928*/ 	.short	0x0100
        /*092a*/ 	.byte	0x06
	.zero		1


	//   ....[12]....
        /*092c*/ 	.word	0x00000520
        /*0930*/ 	.word	0x000000ff
        /*0934*/ 	.word	0x00033478
        /*0938*/ 	.short	0x0100
        /*093a*/ 	.byte	0x06
	.zero		1


	//   ....[13]....
        /*093c*/ 	.word	0x00000530
        /*0940*/ 	.word	0x000000ff
        /*0944*/ 	.word	0x00033488
        /*0948*/ 	.short	0x0100
        /*094a*/ 	.byte	0x06
	.zero		1


	//   ....[14]....
        /*094c*/ 	.word	0x00000660
        /*0950*/ 	.word	0x000000ff
        /*0954*/ 	.word	0x00033490
        /*0958*/ 	.short	0x0100
        /*095a*/ 	.byte	0x08
	.zero		1


	//   ....[15]....
        /*095c*/ 	.word	0x00000670
        /*0960*/ 	.word	0x000000ff
        /*0964*/ 	.word	0x000334a0
        /*0968*/ 	.short	0x0100
        /*096a*/ 	.byte	0x08
	.zero		1


	//   ....[16]....
        /*096c*/ 	.word	0x00000680
        /*0970*/ 	.word	0x000000ff
        /*0974*/ 	.word	0x00033498
        /*0978*/ 	.short	0x0100
        /*097a*/ 	.byte	0x08
	.zero		1


	//   ....[17]....
        /*097c*/ 	.word	0x00000690
        /*0980*/ 	.word	0x000000ff
        /*0984*/ 	.word	0x000334a8
        /*0988*/ 	.short	0x0100
        /*098a*/ 	.byte	0x08
	.zero		1


	//   ....[18]....
        /*098c*/ 	.word	0x000007e0
        /*0990*/ 	.word	0x000000ff
        /*0994*/ 	.word	0x000334b0
        /*0998*/ 	.short	0x0100
        /*099a*/ 	.byte	0x08
	.zero		1


	//   ....[19]....
        /*099c*/ 	.word	0x000007f0
        /*09a0*/ 	.word	0x000000ff
        /*09a4*/ 	.word	0x000334c0
        /*09a8*/ 	.short	0x0100
        /*09aa*/ 	.byte	0x08
	.zero		1


	//   ....[20]....
        /*09ac*/ 	.word	0x00000800
        /*09b0*/ 	.word	0x000000ff
        /*09b4*/ 	.word	0x000334b8
        /*09b8*/ 	.short	0x0100
        /*09ba*/ 	.byte	0x08
	.zero		1


	//   ....[21]....
        /*09bc*/ 	.word	0x00000810
        /*09c0*/ 	.word	0x000000ff
        /*09c4*/ 	.word	0x000334c8
        /*09c8*/ 	.short	0x0100
        /*09ca*/ 	.byte	0x08
	.zero		1


	//   ....[22]....
        /*09cc*/ 	.word	0x00001bc0
        /*09d0*/ 	.word	0x000000ff
        /*09d4*/ 	.word	0x00033400
        /*09d8*/ 	.short	0x010a
        /*09da*/ 	.byte	0x29
	.zero		1


	//   ....[23]....
        /*09dc*/ 	.word	0x00001c60
        /*09e0*/ 	.word	0x00000002
        /*09e4*/ 	.word	0x00033430
        /*09e8*/ 	.short	0x010a
        /*09ea*/ 	.byte	0x3f
	.zero		1


	//   ....[24]....
        /*09ec*/ 	.word	0x00001ca0
        /*09f0*/ 	.word	0x00000002
        /*09f4*/ 	.word	0x00033430
        /*09f8*/ 	.short	0x010a
        /*09fa*/ 	.byte	0x3f
	.zero		1


	//   ....[25]....
        /*09fc*/ 	.word	0x00003540
        /*0a00*/ 	.word	0x000000ff
        /*0a04*/ 	.word	0x00000000
        /*0a08*/ 	.short	0x0101
        /*0a0a*/ 	.byte	0x07
	.zero		1


	//   ....[26]....
        /*0a0c*/ 	.word	0x00005b90
        /*0a10*/ 	.word	0x000000ff
        /*0a14*/ 	.word	0x00033430
        /*0a18*/ 	.short	0x010a
        /*0a1a*/ 	.byte	0x06
	.zero		1


	//   ....[27]....
        /*0a1c*/ 	.word	0x00005bd0
        /*0a20*/ 	.word	0x000000ff
        /*0a24*/ 	.word	0x00033430
        /*0a28*/ 	.short	0x010a
        /*0a2a*/ 	.byte	0x06
	.zero		1


	//   ....[28]....
        /*0a2c*/ 	.word	0x00006810
        /*0a30*/ 	.word	0x000000ff
        /*0a34*/ 	.word	0x00033450
        /*0a38*/ 	.short	0x010a
        /*0a3a*/ 	.byte	0x06
	.zero		1


	//   ....[29]....
        /*0a3c*/ 	.word	0x00006850
        /*0a40*/ 	.word	0x000000ff
        /*0a44*/ 	.word	0x00033450
        /*0a48*/ 	.short	0x010a
        /*0a4a*/ 	.byte	0x06
	.zero		1


	//   ....[30]....
        /*0a4c*/ 	.word	0x000074d0
        /*0a50*/ 	.word	0x000000ff
        /*0a54*/ 	.word	0x00000000
        /*0a58*/ 	.short	0x0101
        /*0a5a*/ 	.byte	0x07
	.zero		1


	//   ....[31]....
        /*0a5c*/ 	.word	0x00009700
        /*0a60*/ 	.word	0x000000ff
        /*0a64*/ 	.word	0x00000000
        /*0a68*/ 	.short	0x0101
        /*0a6a*/ 	.byte	0x07
	.zero		1


	//   ....[32]....
        /*0a6c*/ 	.word	0x0000a030
        /*0a70*/ 	.word	0x000000ff
        /*0a74*/ 	.word	0x00033430
        /*0a78*/ 	.short	0x010a
        /*0a7a*/ 	.byte	0x06
	.zero		1


	//   ....[33]....
        /*0a7c*/ 	.word	0x0000a070
        /*0a80*/ 	.word	0x000000ff
        /*0a84*/ 	.word	0x00033430
        /*0a88*/ 	.short	0x010a
        /*0a8a*/ 	.byte	0x06
	.zero		1


	//   ....[34]....
        /*0a8c*/ 	.word	0x0000ac80
        /*0a90*/ 	.word	0x000000ff
        /*0a94*/ 	.word	0x00033450
        /*0a98*/ 	.short	0x010a
        /*0a9a*/ 	.byte	0x06
	.zero		1


	//   ....[35]....
        /*0a9c*/ 	.word	0x0000acc0
        /*0aa0*/ 	.word	0x000000ff
        /*0aa4*/ 	.word	0x00033450
        /*0aa8*/ 	.short	0x010a
        /*0aaa*/ 	.byte	0x06
	.zero		1


	//   ....[36]....
        /*0aac*/ 	.word	0x0000b630
        /*0ab0*/ 	.word	0x000000ff
        /*0ab4*/ 	.word	0x00000000
        /*0ab8*/ 	.short	0x0101
        /*0aba*/ 	.byte	0x07
	.zero		1


	//   ....[37]....
        /*0abc*/ 	.word	0x0000cfd0
        /*0ac0*/ 	.word	0x000000ff
        /*0ac4*/ 	.word	0x00000000
        /*0ac8*/ 	.short	0x0101
        /*0aca*/ 	.byte	0x07
	.zero		1


	//   ....[38]....
        /*0acc*/ 	.word	0x0000d850
        /*0ad0*/ 	.word	0x000000ff
        /*0ad4*/ 	.word	0x00033450
        /*0ad8*/ 	.short	0x010a
        /*0ada*/ 	.byte	0x0e
	.zero		1


	//   ....[39]....
        /*0adc*/ 	.word	0x0000d890
        /*0ae0*/ 	.word	0x000000ff
        /*0ae4*/ 	.word	0x00033450
        /*0ae8*/ 	.short	0x010a
        /*0aea*/ 	.byte	0x0e
	.zero		1


	//   ....[40]....
        /*0aec*/ 	.word	0x0000df90
        /*0af0*/ 	.word	0x000000ff
        /*0af4*/ 	.word	0x00000000
        /*0af8*/ 	.short	0x0101
        /*0afa*/ 	.byte	0x04
	.zero		1


	//   ....[41]....
        /*0afc*/ 	.word	0x00010470
        /*0b00*/ 	.word	0x00000003
        /*0b04*/ 	.word	0x00000000
        /*0b08*/ 	.short	0x0101
        /*0b0a*/ 	.byte	0x3f
	.zero		1


	//   ....[42]....
        /*0b0c*/ 	.word	0x000137c0
        /*0b10*/ 	.word	0x00000004
        /*0b14*/ 	.word	0x00033480
        /*0b18*/ 	.short	0x010a
        /*0b1a*/ 	.byte	0x3f
	.zero		1


	//   ....[43]....
        /*0b1c*/ 	.word	0x00013ef0
        /*0b20*/ 	.word	0x00000004
        /*0b24*/ 	.word	0x00033470
        /*0b28*/ 	.short	0x0107
        /*0b2a*/ 	.byte	0x3f
	.zero		1


	//   ....[44]....
        /*0b2c*/ 	.word	0x00013fb0
        /*0b30*/ 	.word	0x00000004
        /*0b34*/ 	.word	0x00033470
        /*0b38*/ 	.short	0x0101
        /*0b3a*/ 	.byte	0x3f
	.zero		1


	//   ....[45]....
        /*0b3c*/ 	.word	0x00013fe0
        /*0b40*/ 	.word	0x00000004
        /*0b44*/ 	.word	0x00033440
        /*0b48*/ 	.short	0x010a
        /*0b4a*/ 	.byte	0x3f
	.zero		1


	//   ....[46]....
        /*0b4c*/ 	.word	0x00014670
        /*0b50*/ 	.word	0x00000004
        /*0b54*/ 	.word	0x00033430
        /*0b58*/ 	.short	0x0107
        /*0b5a*/ 	.byte	0x3f
	.zero		1


	//   ....[47]....
        /*0b5c*/ 	.word	0x00014740
        /*0b60*/ 	.word	0x00000004
        /*0b64*/ 	.word	0x00033430
        /*0b68*/ 	.short	0x0101
        /*0b6a*/ 	.byte	0x3f
	.zero		1


	//   ....[48]....
        /*0b6c*/ 	.word	0x00015030
        /*0b70*/ 	.word	0x00000012
        /*0b74*/ 	.word	0x00033400
        /*0b78*/ 	.short	0x0107
        /*0b7a*/ 	.byte	0x3f
	.zero		1


	//   ....[49]....
        /*0b7c*/ 	.word	0x00015130
        /*0b80*/ 	.word	0x00000012
        /*0b84*/ 	.word	0x00033400
        /*0b88*/ 	.short	0x0101
        /*0b8a*/ 	.byte	0x3f
	.zero		1


	//   ....[50]....
        /*0b8c*/ 	.word	0x00015150
        /*0b90*/ 	.word	0x00000012
        /*0b94*/ 	.word	0x00033420
        /*0b98*/ 	.short	0x010a
        /*0b9a*/ 	.byte	0x3f
	.zero		1


	//   ....[51]....
        /*0b9c*/ 	.word	0x00015670
        /*0ba0*/ 	.word	0x00000004
        /*0ba4*/ 	.word	0x00033480
        /*0ba8*/ 	.short	0x010a
        /*0baa*/ 	.byte	0x3f
	.zero		1


	//   ....[52]....
        /*0bac*/ 	.word	0x00015bb0
        /*0bb0*/ 	.word	0x00000004
        /*0bb4*/ 	.word	0x00033470
        /*0bb8*/ 	.short	0x0107
        /*0bba*/ 	.byte	0x3f
	.zero		1


	//   ....[53]....
        /*0bbc*/ 	.word	0x00015c70
        /*0bc0*/ 	.word	0x00000004
        /*0bc4*/ 	.word	0x00033470
        /*0bc8*/ 	.short	0x0101
        /*0bca*/ 	.byte	0x3f
	.zero		1


	//   ....[54]....
        /*0bcc*/ 	.word	0x00015ca0
        /*0bd0*/ 	.word	0x00000004
        /*0bd4*/ 	.word	0x00033440
        /*0bd8*/ 	.short	0x010a
        /*0bda*/ 	.byte	0x3f
	.zero		1


	//   ....[55]....
        /*0bdc*/ 	.word	0x000161b0
        /*0be0*/ 	.word	0x00000004
        /*0be4*/ 	.word	0x00033430
        /*0be8*/ 	.short	0x0107
        /*0bea*/ 	.byte	0x3f
	.zero		1


	//   ....[56]....
        /*0bec*/ 	.word	0x00016280
        /*0bf0*/ 	.word	0x00000004
        /*0bf4*/ 	.word	0x00033430
        /*0bf8*/ 	.short	0x0101
        /*0bfa*/ 	.byte	0x3f
	.zero		1


	//   ....[57]....
        /*0bfc*/ 	.word	0x00016300
        /*0c00*/ 	.word	0x00000002
        /*0c04*/ 	.word	0x00033470
        /*0c08*/ 	.short	0x010a
        /*0c0a*/ 	.byte	0x3f
	.zero		1


	//   ....[58]....
        /*0c0c*/ 	.word	0x00016390
        /*0c10*/ 	.word	0x00000002
        /*0c14*/ 	.word	0x00033460
        /*0c18*/ 	.short	0x010a
        /*0c1a*/ 	.byte	0x3f
	.zero		1


	//   ....[59]....
        /*0c1c*/ 	.word	0x00016ea0
        /*0c20*/ 	.word	0x00000002
        /*0c24*/ 	.word	0x00033450
        /*0c28*/ 	.short	0x0101
        /*0c2a*/ 	.byte	0x3f
	.zero		1


	//   ....[60]....
        /*0c2c*/ 	.word	0x00016f30
        /*0c30*/ 	.word	0x00000002
        /*0c34*/ 	.word	0x00000000
        /*0c38*/ 	.short	0x0101
        /*0c3a*/ 	.byte	0x3f
	.zero		1


	//   ....[61]....
        /*0c3c*/ 	.word	0x000170f0
        /*0c40*/ 	.word	0x00000000
        /*0c44*/ 	.word	0x00033470
        /*0c48*/ 	.short	0x010a
        /*0c4a*/ 	.byte	0x3f
	.zero		1


	//   ....[62]....
        /*0c4c*/ 	.word	0x00017170
        /*0c50*/ 	.word	0x00000000
        /*0c54*/ 	.word	0x00033460
        /*0c58*/ 	.short	0x010a
        /*0c5a*/ 	.byte	0x3f
	.zero		1


	//   ....[63]....
        /*0c5c*/ 	.word	0x00017c90
        /*0c60*/ 	.word	0x00000000
        /*0c64*/ 	.word	0x00033450
        /*0c68*/ 	.short	0x0101
        /*0c6a*/ 	.byte	0x3f
	.zero		1


	//   ....[64]....
        /*0c6c*/ 	.word	0x00017d50
        /*0c70*/ 	.word	0x00000000
        /*0c74*/ 	.word	0x00000000
        /*0c78*/ 	.short	0x0101
        /*0c7a*/ 	.byte	0x3f
	.zero		1


	//   ....[65]....
        /*0c7c*/ 	.word	0x000189f0
        /*0c80*/ 	.word	0x00000004
        /*0c84*/ 	.word	0x00033420
        /*0c88*/ 	.short	0x010a
        /*0c8a*/ 	.byte	0x3f
	.zero		1


	//   ....[66]....
        /*0c8c*/ 	.word	0x00018b70
        /*0c90*/ 	.word	0x00000005
        /*0c94*/ 	.word	0x00033440
        /*0c98*/ 	.short	0x010a
        /*0c9a*/ 	.byte	0x3f
	.zero		1


	//   ....[67]....
        /*0c9c*/ 	.word	0x00018c10
        /*0ca0*/ 	.word	0x0000001f
        /*0ca4*/ 	.word	0x00033440
        /*0ca8*/ 	.short	0x010a
        /*0caa*/ 	.byte	0x3f
	.zero		1


	//   ....[68]....
        /*0cac*/ 	.word	0x00018c50
        /*0cb0*/ 	.word	0x00000005
        /*0cb4*/ 	.word	0x00033460
        /*0cb8*/ 	.short	0x010a
        /*0cba*/ 	.byte	0x3f
	.zero		1


	//   ....[69]....
        /*0cbc*/ 	.word	0x00018c90
        /*0cc0*/ 	.word	0x0000001f
        /*0cc4*/ 	.word	0x00033460
        /*0cc8*/ 	.short	0x010a
        /*0cca*/ 	.byte	0x3f
	.zero		1


	//   ....[70]....
        /*0ccc*/ 	.word	0x00018cd0
        /*0cd0*/ 	.word	0x00000005
        /*0cd4*/ 	.word	0x00033480
        /*0cd8*/ 	.short	0x010a
        /*0cda*/ 	.byte	0x3f
	.zero		1


	//   ....[71]....
        /*0cdc*/ 	.word	0x00018d10
        /*0ce0*/ 	.word	0x0000001f
        /*0ce4*/ 	.word	0x00033480
        /*0ce8*/ 	.short	0x010a
        /*0cea*/ 	.byte	0x3f
	.zero		1


	//   ....[72]....
        /*0cec*/ 	.word	0x00018d80
        /*0cf0*/ 	.word	0x00000003
        /*0cf4*/ 	.word	0x00033400
        /*0cf8*/ 	.short	0x010a
        /*0cfa*/ 	.byte	0x3f
	.zero		1


	//   ....[73]....
        /*0cfc*/ 	.word	0x00018dd0
        /*0d00*/ 	.word	0x00000002
        /*0d04*/ 	.word	0x00033430
        /*0d08*/ 	.short	0x010a
        /*0d0a*/ 	.byte	0x3f
	.zero		1


	//   ....[74]....
        /*0d0c*/ 	.word	0x00018e30
        /*0d10*/ 	.word	0x00000007
        /*0d14*/ 	.word	0x00033430
        /*0d18*/ 	.short	0x010a
        /*0d1a*/ 	.byte	0x3f
	.zero		1


	//   ....[75]....
        /*0d1c*/ 	.word	0x00018e90
        /*0d20*/ 	.word	0x00000007
        /*0d24*/ 	.word	0x00033450
        /*0d28*/ 	.short	0x010a
        /*0d2a*/ 	.byte	0x3f
	.zero		1


	//   ....[76]....
        /*0d2c*/ 	.word	0x00018ef0
        /*0d30*/ 	.word	0x00000007
        /*0d34*/ 	.word	0x00033430
        /*0d38*/ 	.short	0x010a
        /*0d3a*/ 	.byte	0x3f
	.zero		1


	//   ....[77]....
        /*0d3c*/ 	.word	0x00018f50
        /*0d40*/ 	.word	0x00000007
        /*0d44*/ 	.word	0x00033450
        /*0d48*/ 	.short	0x010a
        /*0d4a*/ 	.byte	0x3f
	.zero		1


	//   ....[78]....
        /*0d4c*/ 	.word	0x00018fb0
        /*0d50*/ 	.word	0x00000005
        /*0d54*/ 	.word	0x00033450
        /*0d58*/ 	.short	0x010a
        /*0d5a*/ 	.byte	0x3f
	.zero		1


	//   ....[79]....
        /*0d5c*/ 	.word	0x000190b0
        /*0d60*/ 	.word	0x00000004
        /*0d64*/ 	.word	0x00033480
        /*0d68*/ 	.short	0x010a
        /*0d6a*/ 	.byte	0x3f
	.zero		1


	//   ....[80]....
        /*0d6c*/ 	.word	0x00019930
        /*0d70*/ 	.word	0x00000004
        /*0d74*/ 	.word	0x00033440
        /*0d78*/ 	.short	0x010a
        /*0d7a*/ 	.byte	0x3f
	.zero		1


	//   ....[81]....
        /*0d7c*/ 	.word	0x0001a5b0
        /*0d80*/ 	.word	0x00000012
        /*0d84*/ 	.word	0x00033420
        /*0d88*/ 	.short	0x010a
        /*0d8a*/ 	.byte	0x3f
	.zero		1


	//   ....[82]....
        /*0d8c*/ 	.word	0x0001a600
        /*0d90*/ 	.word	0x00000004
        /*0d94*/ 	.word	0x00033480
        /*0d98*/ 	.short	0x010a
        /*0d9a*/ 	.byte	0x3f
	.zero		1


	//   ....[83]....
        /*0d9c*/ 	.word	0x0001ac50
        /*0da0*/ 	.word	0x00000004
        /*0da4*/ 	.word	0x00033440
        /*0da8*/ 	.short	0x010a
        /*0daa*/ 	.byte	0x3f
	.zero		1


	//   ....[84]....
        /*0dac*/ 	.word	0x0001b280
        /*0db0*/ 	.word	0x00000002
        /*0db4*/ 	.word	0x00033470
        /*0db8*/ 	.short	0x010a
        /*0dba*/ 	.byte	0x3f
	.zero		1


	//   ....[85]....
        /*0dbc*/ 	.word	0x0001b2d0
        /*0dc0*/ 	.word	0x00000002
        /*0dc4*/ 	.word	0x00033460
        /*0dc8*/ 	.short	0x010a
        /*0dca*/ 	.byte	0x3f
	.zero		1


	//   ....[86]....
        /*0dcc*/ 	.word	0x0001b320
        /*0dd0*/ 	.word	0x00000000
        /*0dd4*/ 	.word	0x00033470
        /*0dd8*/ 	.short	0x010a
        /*0dda*/ 	.byte	0x3f
	.zero		1


	//   ....[87]....
        /*0ddc*/ 	.word	0x0001b370
        /*0de0*/ 	.word	0x00000000
        /*0de4*/ 	.word	0x00033460
        /*0de8*/ 	.short	0x010a
        /*0dea*/ 	.byte	0x3f
	.zero		1


	//   ....[88]....
        /*0dec*/ 	.word	0x0001b3c0
        /*0df0*/ 	.word	0x00000004
        /*0df4*/ 	.word	0x00033420
        /*0df8*/ 	.short	0x010a
        /*0dfa*/ 	.byte	0x3f
	.zero		1


	//   ....[89]....
        /*0dfc*/ 	.word	0x0001b560
        /*0e00*/ 	.word	0x00000005
        /*0e04*/ 	.word	0x00033440
        /*0e08*/ 	.short	0x010a
        /*0e0a*/ 	.byte	0x3f
	.zero		1


	//   ....[90]....
        /*0e0c*/ 	.word	0x0001b5b0
        /*0e10*/ 	.word	0x0000001f
        /*0e14*/ 	.word	0x00033440
        /*0e18*/ 	.short	0x010a
        /*0e1a*/ 	.byte	0x3f
	.zero		1


	//   ....[91]....
        /*0e1c*/ 	.word	0x0001b600
        /*0e20*/ 	.word	0x00000005
        /*0e24*/ 	.word	0x00033460
        /*0e28*/ 	.short	0x010a
        /*0e2a*/ 	.byte	0x3f
	.zero		1


	//   ....[92]....
        /*0e2c*/ 	.word	0x0001b650
        /*0e30*/ 	.word	0x0000001f
        /*0e34*/ 	.word	0x00033460
        /*0e38*/ 	.short	0x010a
        /*0e3a*/ 	.byte	0x3f
	.zero		1


	//   ....[93]....
        /*0e3c*/ 	.word	0x0001b6a0
        /*0e40*/ 	.word	0x00000005
        /*0e44*/ 	.word	0x00033480
        /*0e48*/ 	.short	0x010a
        /*0e4a*/ 	.byte	0x3f
	.zero		1


	//----- nvinfo : EIATTR_NUM_MBARRIERS
	.align		4
.L_812:
        /*0e4c*/ 	.byte	0x03, 0x38
        /*0e4e*/ 	.short	0x0016


	//----- nvinfo : EIATTR_EXIT_INSTR_OFFSETS
	.align		4
        /*0e50*/ 	.byte	0x04, 0x1c
        /*0e52*/ 	.short	(.L_814 - .L_813)


	//   ....[0]....
.L_813:
        /*0e54*/ 	.word	0x000009c0


	//   ....[1]....
        /*0e58*/ 	.word	0x000115b0


	//   ....[2]....
        /*0e5c*/ 	.word	0x00018d60


	//----- nvinfo : EIATTR_MAX_THREADS
	.align		4
.L_814:
        /*0e60*/ 	.byte	0x04, 0x05
        /*0e62*/ 	.short	(.L_816 - .L_815)
.L_815:
        /*0e64*/ 	.word	0x00000180
        /*0e68*/ 	.word	0x00000001
        /*0e6c*/ 	.word	0x00000001


	//----- nvinfo : EIATTR_CRS_STACK_SIZE
	.align		4
.L_816:
        /*0e70*/ 	.byte	0x04, 0x1e
        /*0e72*/ 	.short	(.L_818 - .L_817)
.L_817:
        /*0e74*/ 	.word	0x00000000


	//----- nvinfo : EIATTR_CBANK_PARAM_SIZE
	.align		4
.L_818:
        /*0e78*/ 	.byte	0x03, 0x19
        /*0e7a*/ 	.short	0x0af0


	//----- nvinfo : EIATTR_PARAM_CBANK
	.align		4
        /*0e7c*/ 	.byte	0x04, 0x0a
        /*0e7e*/ 	.short	(.L_820 - .L_819)
	.align		4
.L_819:
        /*0e80*/ 	.word	index@(.nv.constant0._ZN7cutlass13device_kernelIN5flash11enable_sm90INS1_16FlashAttnFwdSm90INS1_25CollectiveMainloopFwdSm90ILi2EN4cute5tupleIJNS5_1CILi1EEES8_S8_EEENS6_IJNS7_ILi128EEENS7_ILi160EEENS7_ILi192EEEEEELi192ENS_12float_e4m3_tEfNS_4arch4Sm90ELb1ELb0ELb1ELb1ELb1ELb0ELb0ELb1ELb1ELb1ELb0ELb0EEENS1_21CollectiveEpilogueFwdINS6_IJSA_SC_SB_EEES9_NS_10bfloat16_tESG_Li256ELb1ELb1ELb0ELb1EEENS1_36VarlenDynamicPersistentTileSchedulerILi128ELi160ELi256ELi128ELb0ELb1ELb1ELb1ELb1ELb1EEEEEEEEEvNT_6ParamsE)
        /*0e84*/ 	.short	0x0210
        /*0e86*/ 	.short	0x0af0


	//----- nvinfo : EIATTR_SW_WAR
	.align		4
.L_820:
        /*0e88*/ 	.byte	0x04, 0x36
        /*0e8a*/ 	.short	(.L_822 - .L_821)
.L_821:
        /*0e8c*/ 	.word	0x00000008
.L_822:


//--------------------- .nv.info._ZN7cutlass13device_kernelIN5flash11enable_sm90INS1_16FlashAttnFwdSm90INS1_25CollectiveMainloopFwdSm90ILi2EN4cute5tupleIJNS5_1CILi1EEES8_S8_EEENS6_IJNS7_ILi128EEENS7_ILi160EEENS7_ILi192EEEEEELi192ENS_12float_e4m3_tEfNS_4arch4Sm90ELb1ELb0ELb1ELb1ELb1ELb1ELb0ELb1ELb1ELb1ELb0ELb0EEENS1_21CollectiveEpilogueFwdINS6_IJSA_SC_SB_EEES9_NS_10bfloat16_tESG_Li256ELb1ELb1ELb0ELb1EEENS1_36VarlenDynamicPersistentTileSchedulerILi128ELi160ELi256ELi128ELb0ELb1ELb1ELb1ELb1ELb1EEEEEEEEEvNT_6ParamsE --------------------------
	.section	.nv.info._ZN7cutlass13device_kernelIN5flash11enable_sm90INS1_16FlashAttnFwdSm90INS1_25CollectiveMainloopFwdSm90ILi2EN4cute5tupleIJNS5_1CILi1EEES8_S8_EEENS6_IJNS7_ILi128EEENS7_ILi160EEENS7_ILi192EEEEEELi192ENS_12float_e4m3_tEfNS_4arch4Sm90ELb1ELb0ELb1ELb1ELb1ELb1ELb0ELb1ELb1ELb1ELb0ELb0EEENS1_21CollectiveEpilogueFwdINS6_IJSA_SC_SB_EEES9_NS_10bfloat16_tESG_Li256ELb1ELb1ELb0ELb1EEENS1_36VarlenDynamicPersistentTileSchedulerILi128ELi160ELi256ELi128ELb0ELb1ELb1ELb1ELb1ELb1EEEEEEEEEvNT_6ParamsE,"",@"SHT_CUDA_INFO"
	.sectionflags	@""
	.align	4


	//----- nvinfo : EIATTR_CUDA_API_VERSION
	.align		4
        /*0000*/ 	.byte	0x04, 0x37
        /*0002*/ 	.short	(.L_824 - .L_823)
.L_823:
        /*0004*/ 	.word	0x00000082


	//----- nvinfo : EIATTR_KPARAM_INFO
	.align		4
.L_824:
        /*0008*/ 	.byte	0x04, 0x17
        /*000a*/ 	.short	(.L_826 - .L_825)
.L_825:
        /*000c*/ 	.word	0x00000000
        /*0010*/ 	.short	0x0000
        /*0012*/ 	.short	0x0070
        /*0014*/ 	.byte	0x00, 0xf0, 0x01, 0x2a


	//----- nvinfo : EIATTR_SPARSE_MMA_MASK
	.align		4
.L_826:
        /*0018*/ 	.byte	0x03, 0x50
        /*001a*/ 	.short	0x0000


	//----- nvinfo : EIATTR_MAXREG_COUNT
	.align		4
        /*001c*/ 	.byte	0x03, 0x1b
        /*001e*/ 	.short	0x00a8


	//----- nvinfo : EIATTR_NUM_BARRIERS
	.align		4
        /*0020*/ 	.byte	0x02, 0x4c
        /*0022*/ 	.byte	0x10
	.zero		1


	//----- nvinfo : EIATTR_EXTERNS
	.align		4
        /*0024*/ 	.byte	0x04, 0x0f
        /*0026*/ 	.short	(.L_828 - .L_827)


	//   ....[0]....
	.align		4
.L_827:
        /*0028*/ 	.word	index@(__assertfail)


	//----- nvinfo : EIATTR_ANNOTATIONS
	.align		4
.L_828:
        /*002c*/ 	.byte	0x04, 0x55
        /*002e*/ 	.short	(.L_830 - .L_829)


	//   ....[0]....
.L_829:
        /* <DEDUP_REMOVED lines=105> */


	//----- nvinfo : EIATTR_MERCURY_ISA_VERSION
	.align		4
.L_830:
        /*06b0*/ 	.byte	0x03, 0x5f
        /*06b2*/ 	.short	0x0101


	//----- nvinfo : EIATTR_UNUSED_LOAD_BYTE_OFFSET
	.align		4
        /*06b4*/ 	.byte	0x04, 0x44
        /*06b6*/ 	.short	(.L_832 - .L_831)


	//   ....[0]....
.L_831:
        /*06b8*/ 	.word	0x00000a90
        /*06bc*/ 	.word	0x0000fff0


	//   ....[1]....
        /*06c0*/ 	.word	0x00026170
        /*06c4*/ 	.word	0x0000fff0


	//----- nvinfo : EIATTR_INT_WARP_WIDE_INSTR_OFFSETS
	.align		4
.L_832:
        /*06c8*/ 	.byte	0x04, 0x31
        /*06ca*/ 	.short	(.L_834 - .L_833)


	//   ....[0]....
.L_833:
        /*06cc*/ 	.word	0x00000130


	//   ....[1]....
        /*06d0*/ 	.word	0x00000170


	//   ....[2]....
        /*06d4*/ 	.word	0x000001e0


	//   ....[3]....
        /*06d8*/ 	.word	0x0002c030


	//   ....[4]....
        /*06dc*/ 	.word	0x0002c0c0


	//   ....[5]....
        /*06e0*/ 	.word	0x000307a0


	//   ....[6]....
        /*06e4*/ 	.word	0x00030830


	//----- nvinfo : EIATTR_COOP_GROUP_MASK_REGIDS
	.align		4
.L_834:
        /*06e8*/ 	.byte	0x04, 0x29
        /*06ea*/ 	.short	(.L_836 - .L_835)


	//   ....[0]....
.L_835:
        /*06ec*/ 	.word	0xffffffff


	//   ....[1]....
        /*06f0*/ 	.word	0xffffffff


	//   ....[2]....
        /*06f4*/ 	.word	0xffffffff


	//   ....[3]....
        /*06f8*/ 	.word	0xffffffff


	//   ....[4]....
        /*06fc*/ 	.word	0xffffffff


	//   ....[5]....
        /*0700*/ 	.word	0xffffffff


	//   ....[6]....
        /*0704*/ 	.word	0xffffffff


	//   ....[7]....
        /*0708*/ 	.word	0xffffffff


	//   ....[8]....
        /*070c*/ 	.word	0xffffffff


	//   ....[9]....
        /*0710*/ 	.word	0xffffffff


	//   ....[10]....
        /*0714*/ 	.word	0xffffffff


	//   ....[11]....
        /*0718*/ 	.word	0xffffffff


	//   ....[12]....
        /*071c*/ 	.word	0xffffffff


	//   ....[13]....
        /*0720*/ 	.word	0xffffffff


	//   ....[14]....
        /*0724*/ 	.word	0xffffffff


	//   ....[15]....
        /*0728*/ 	.word	0xffffffff


	//   ....[16]....
        /*072c*/ 	.word	0xffffffff


	//   ....[17]....
        /*0730*/ 	.word	0xffffffff


	//   ....[18]....
        /*0734*/ 	.word	0xffffffff


	//   ....[19]....
        /*0738*/ 	.word	0xffffffff


	//   ....[20]....
        /*073c*/ 	.word	0xffffffff


	//   ....[21]....
        /*0740*/ 	.word	0xffffffff


	//   ....[22]....
        /*0744*/ 	.word	0xffffffff


	//   ....[23]....
        /*0748*/ 	.word	0xffffffff


	//   ....[24]....
        /*074c*/ 	.word	0xffffffff


	//   ....[25]....
        /*0750*/ 	.word	0xffffffff


	//   ....[26]....
        /*0754*/ 	.word	0xffffffff


	//   ....[27]....
        /*0758*/ 	.word	0xffffffff


	//   ....[28]....
        /*075c*/ 	.word	0xffffffff


	//   ....[29]....
        /*0760*/ 	.word	0xffffffff


	//   ....[30]....
        /*0764*/ 	.word	0xffffffff


	//   ....[31]....
        /*0768*/ 	.word	0xffffffff


	//   ....[32]....
        /*076c*/ 	.word	0xffffffff


	//   ....[33]....
        /*0770*/ 	.word	0xffffffff


	//   ....[34]....
        /*0774*/ 	.word	0xffffffff


	//   ....[35]....
        /*0778*/ 	.word	0xffffffff


	//   ....[36]....
        /*077c*/ 	.word	0xffffffff


	//   ....[37]....
        /*0780*/ 	.word	0xffffffff


	//   ....[38]....
        /*0784*/ 	.word	0xffffffff


	//   ....[39]....
        /*0788*/ 	.word	0xffffffff


	//   ....[40]....
        /*078c*/ 	.word	0xffffffff


	//   ....[41]....
        /*0790*/ 	.word	0xffffffff


	//   ....[42]....
        /*0794*/ 	.word	0xffffffff


	//   ....[43]....
        /*0798*/ 	.word	0xffffffff


	//   ....[44]....
        /*079c*/ 	.word	0xffffffff


	//   ....[45]....
        /*07a0*/ 	.word	0xffffffff


	//   ....[46]....
        /*07a4*/ 	.word	0xffffffff


	//   ....[47]....
        /*07a8*/ 	.word	0xffffffff


	//   ....[48]....
        /*07ac*/ 	.word	0xffffffff


	//   ....[49]....
        /*07b0*/ 	.word	0xffffffff


	//   ....[50]....
        /*07b4*/ 	.word	0xffffffff


	//   ....[51]....
        /*07b8*/ 	.word	0xffffffff


	//   ....[52]....
        /*07bc*/ 	.word	0xffffffff


	//   ....[53]....
        /*07c0*/ 	.word	0xffffffff


	//   ....[54]....
        /*07c4*/ 	.word	0xffffffff


	//   ....[55]....
        /*07c8*/ 	.word	0xffffffff


	//   ....[56]....
        /*07cc*/ 	.word	0xffffffff


	//   ....[57]....
        /*07d0*/ 	.word	0xffffffff


	//   ....[58]....
        /*07d4*/ 	.word	0xffffffff


	//   ....[59]....
        /*07d8*/ 	.word	0xffffffff


	//   ....[60]....
        /*07dc*/ 	.word	0xffffffff


	//   ....[61]....
        /*07e0*/ 	.word	0xffffffff


	//   ....[62]....
        /*07e4*/ 	.word	0xffffffff


	//   ....[63]....
        /*07e8*/ 	.word	0xffffffff


	//   ....[64]....
        /*07ec*/ 	.word	0xffffffff


	//   ....[65]....
        /*07f0*/ 	.word	0xffffffff


	//   ....[66]....
        /*07f4*/ 	.word	0xffffffff


	//   ....[67]....
        /*07f8*/ 	.word	0xffffffff


	//   ....[68]....
        /*07fc*/ 	.word	0xffffffff


	//   ....[69]....
        /*0800*/ 	.word	0xffffffff


	//   ....[70]....
        /*0804*/ 	.word	0xffffffff


	//   ....[71]....
        /*0808*/ 	.word	0xffffffff


	//   ....[72]....
        /*080c*/ 	.word	0xffffffff


	//   ....[73]....
        /*0810*/ 	.word	0xffffffff


	//   ....[74]....
        /*0814*/ 	.word	0xffffffff


	//   ....[75]....
        /*0818*/ 	.word	0xffffffff


	//   ....[76]....
        /*081c*/ 	.word	0xffffffff


	//   ....[77]....
        /*0820*/ 	.word	0xffffffff


	//   ....[78]....
        /*0824*/ 	.word	0xffffffff


	//   ....[79]....
        /*0828*/ 	.word	0xffffffff


	//   ....[80]....
        /*082c*/ 	.word	0xffffffff


	//   ....[81]....
        /*0830*/ 	.word	0xffffffff


	//   ....[82]....
        /*0834*/ 	.word	0xffffffff


	//   ....[83]....
        /*0838*/ 	.word	0xffffffff


	//   ....[84]....
        /*083c*/ 	.word	0xffffffff


	//   ....[85]....
        /*0840*/ 	.word	0xffffffff


	//   ....[86]....
        /*0844*/ 	.word	0xffffffff


	//   ....[87]....
        /*0848*/ 	.word	0xffffffff


	//   ....[88]....
        /*084c*/ 	.word	0xffffffff


	//   ....[89]....
        /*0850*/ 	.word	0xffffffff


	//   ....[90]....
        /*0854*/ 	.word	0xffffffff


	//   ....[91]....
        /*0858*/ 	.word	0xffffffff


	//   ....[92]....
        /*085c*/ 	.word	0xffffffff


	//   ....[93]....
        /*0860*/ 	.word	0xffffffff


	//   ....[94]....
        /*0864*/ 	.word	0xffffffff


	//   ....[95]....
        /*0868*/ 	.word	0xffffffff


	//   ....[96]....
        /*086c*/ 	.word	0xffffffff


	//   ....[97]....
        /*0870*/ 	.word	0xffffffff


	//   ....[98]....
        /*0874*/ 	.word	0xffffffff


	//   ....[99]....
        /*0878*/ 	.word	0xffffffff


	//   ....[100]....
        /*087c*/ 	.word	0xffffffff


	//   ....[101]....
        /*0880*/ 	.word	0xffffffff


	//   ....[102]....
        /*0884*/ 	.word	0xffffffff


	//   ....[103]....
        /*0888*/ 	.word	0xffffffff


	//   ....[104]....
        /*088c*/ 	.word	0xffffffff


	//   ....[105]....
        /*0890*/ 	.word	0xffffffff


	//   ....[106]....
        /*0894*/ 	.word	0xffffffff


	//   ....[107]....
        /*0898*/ 	.word	0xffffffff


	//   ....[108]....
        /*089c*/ 	.word	0xffffffff


	//   ....[109]....
        /*08a0*/ 	.word	0xffffffff


	//   ....[110]....
        /*08a4*/ 	.word	0xffffffff


	//   ....[111]....
        /*08a8*/ 	.word	0xffffffff


	//   ....[112]....
        /*08ac*/ 	.word	0xffffffff


	//   ....[113]....
        /*08b0*/ 	.word	0xffffffff


	//   ....[114]....
        /*08b4*/ 	.word	0xffffffff


	//   ....[115]....
        /*08b8*/ 	.word	0xffffffff


	//   ....[116]....
        /*08bc*/ 	.word	0xffffffff


	//   ....[117]....
        /*08c0*/ 	.word	0xffffffff


	//   ....[118]....
        /*08c4*/ 	.word	0xffffffff


	//   ....[119]....
        /*08c8*/ 	.word	0xffffffff


	//   ....[120]....
        /*08cc*/ 	.word	0xffffffff


	//   ....[121]....
        /*08d0*/ 	.word	0xffffffff


	//   ....[122]....
        /*08d4*/ 	.word	0xffffffff


	//   ....[123]....
        /*08d8*/ 	.word	0xffffffff


	//   ....[124]....
        /*08dc*/ 	.word	0xffffffff


	//   ....[125]....
        /*08e0*/ 	.word	0xffffffff


	//   ....[126]....
        /*08e4*/ 	.word	0xffffffff


	//   ....[127]....
        /*08e8*/ 	.word	0xffffffff


	//   ....[128]....
        /*08ec*/ 	.word	0xffffffff


	//   ....[129]....
        /*08f0*/ 	.word	0xffffffff


	//   ....[130]....
        /*08f4*/ 	.word	0xffffffff


	//   ....[131]....
        /*08f8*/ 	.word	0xffffffff


	//   ....[132]....
        /*08fc*/ 	.word	0xffffffff


	//   ....[133]....
        /*0900*/ 	.word	0xffffffff


	//   ....[134]....
        /*0904*/ 	.word	0xffffffff


	//   ....[135]....
        /*0908*/ 	.word	0xffffffff


	//   ....[136]....
        /*090c*/ 	.word	0xffffffff


	//   ....[137]....
        /*0910*/ 	.word	0xffffffff


	//   ....[138]....
        /*0914*/ 	.word	0xffffffff


	//   ....[139]....
        /*0918*/ 	.word	0xffffffff


	//   ....[140]....
        /*091c*/ 	.word	0xffffffff


	//   ....[141]....
        /*0920*/ 	.word	0xffffffff


	//   ....[142]....
        /*0924*/ 	.word	0xffffffff


	//   ....[143]....
        /*0928*/ 	.word	0xffffffff


	//   ....[144]....
        /*092c*/ 	.word	0xffffffff


	//   ....[145]....
        /*0930*/ 	.word	0xffffffff


	//   ....[146]....
        /*0934*/ 	.word	0xffffffff


	//   ....[147]....
        /*0938*/ 	.word	0xffffffff


	//   ....[148]....
        /*093c*/ 	.word	0xffffffff


	//   ....[149]....
        /*0940*/ 	.word	0xffffffff


	//   ....[150]....
        /*0944*/ 	.word	0xffffffff


	//   ....[151]....
        /*0948*/ 	.word	0xffffffff


	//   ....[152]....
        /*094c*/ 	.word	0xffffffff


	//   ....[153]....
        /*0950*/ 	.word	0xffffffff


	//   ....[154]....
        /*0954*/ 	.word	0xffffffff


	//   ....[155]....
        /*0958*/ 	.word	0xffffffff


	//   ....[156]....
        /*095c*/ 	.word	0xffffffff


	//   ....[157]....
        /*0960*/ 	.word	0xffffffff


	//   ....[158]....
        /*0964*/ 	.word	0xffffffff


	//   ....[159]....
        /*0968*/ 	.word	0xffffffff


	//   ....[160]....
        /*096c*/ 	.word	0xffffffff


	//   ....[161]....
        /*0970*/ 	.word	0xffffffff


	//   ....[162]....
        /*0974*/ 	.word	0xffffffff


	//   ....[163]....
        /*0978*/ 	.word	0xffffffff


	//   ....[164]....
        /*097c*/ 	.word	0xffffffff


	//   ....[165]....
        /*0980*/ 	.word	0xffffffff


	//   ....[166]....
        /*0984*/ 	.word	0xffffffff


	//   ....[167]....
        /*0988*/ 	.word	0xffffffff


	//   ....[168]....
        /*098c*/ 	.word	0xffffffff


	//   ....[169]....
        /*0990*/ 	.word	0xffffffff


	//   ....[170]....
        /*0994*/ 	.word	0xffffffff


	//   ....[171]....
        /*0998*/ 	.word	0xffffffff


	//   ....[172]....
        /*099c*/ 	.word	0xffffffff


	//   ....[173]....
        /*09a0*/ 	.word	0xffffffff


	//   ....[174]....
        /*09a4*/ 	.word	0xffffffff


	//   ....[175]....
        /*09a8*/ 	.word	0xffffffff


	//   ....[176]....
        /*09ac*/ 	.word	0xffffffff


	//   ....[177]....
        /*09b0*/ 	.word	0xffffffff


	//   ....[178]....
        /*09b4*/ 	.word	0xffffffff


	//   ....[179]....
        /*09b8*/ 	.word	0xffffffff


	//   ....[180]....
        /*09bc*/ 	.word	0xffffffff


	//   ....[181]....
        /*09c0*/ 	.word	0xffffffff


	//   ....[182]....
        /*09c4*/ 	.word	0xffffffff


	//   ....[183]....
        /*09c8*/ 	.word	0xffffffff


	//   ....[184]....
        /*09cc*/ 	.word	0xffffffff


	//   ....[185]....
        /*09d0*/ 	.word	0xffffffff


	//   ....[186]....
        /*09d4*/ 	.word	0xffffffff


	//   ....[187]....
        /*09d8*/ 	.word	0xffffffff


	//   ....[188]....
        /*09dc*/ 	.word	0xffffffff


	//   ....[189]....
        /*09e0*/ 	.word	0xffffffff


	//   ....[190]....
        /*09e4*/ 	.word	0xffffffff


	//   ....[191]....
        /*09e8*/ 	.word	0xffffffff


	//   ....[192]....
        /*09ec*/ 	.word	0xffffffff


	//   ....[193]....
        /*09f0*/ 	.word	0xffffffff


	//   ....[194]....
        /*09f4*/ 	.word	0xffffffff


	//   ....[195]....
        /*09f8*/ 	.word	0xffffffff


	//   ....[196]....
        /*09fc*/ 	.word	0xffffffff


	//   ....[197]....
        /*0a00*/ 	.word	0xffffffff


	//   ....[198]....
        /*0a04*/ 	.word	0xffffffff


	//   ....[199]....
        /*0a08*/ 	.word	0xffffffff


	//   ....[200]....
        /*0a0c*/ 	.word	0xffffffff


	//   ....[201]....
        /*0a10*/ 	.word	0xffffffff


	//   ....[202]....
        /*0a14*/ 	.word	0xffffffff


	//   ....[203]....
        /*0a18*/ 	.word	0x0500000f


	//   ....[204]....
        /*0a1c*/ 	.word	0x0500000f


	//   ....[205]....
        /*0a20*/ 	.word	0x0500000f


	//   ....[206]....
        /*0a24*/ 	.word	0x0500000f


	//   ....[207]....
        /*0a28*/ 	.word	0x0500000f


	//   ....[208]....
        /*0a2c*/ 	.word	0x0500000f


	//   ....[209]....
        /*0a30*/ 	.word	0x0500000f


	//   ....[210]....
        /*0a34*/ 	.word	0x0500000f


	//   ....[211]....
        /*0a38*/ 	.word	0x0500000f


	//   ....[212]....
        /*0a3c*/ 	.word	0x0500000f


	//   ....[213]....
        /*0a40*/ 	.word	0x0500000f


	//   ....[214]....
        /*0a44*/ 	.word	0x0500000f


	//   ....[215]....
        /*0a48*/ 	.word	0x0500000f


	//   ....[216]....
        /*0a4c*/ 	.word	0x0500000f


	//   ....[217]....
        /*0a50*/ 	.word	0x0500000f


	//   ....[218]....
        /*0a54*/ 	.word	0x0500000f


	//   ....[219]....
        /*0a58*/ 	.word	0x0500000f


	//   ....[220]....
        /*0a5c*/ 	.word	0x0500000f


	//   ....[221]....
        /*0a60*/ 	.word	0x0500000f


	//   ....[222]....
        /*0a64*/ 	.word	0x0500000f


	//   ....[223]....
        /*0a68*/ 	.word	0x0500000f


	//   ....[224]....
        /*0a6c*/ 	.word	0x0500000f


	//   ....[225]....
        /*0a70*/ 	.word	0x0500000f


	//   ....[226]....
        /*0a74*/ 	.word	0x0500000f


	//   ....[227]....
        /*0a78*/ 	.word	0x0500000f


	//   ....[228]....
        /*0a7c*/ 	.word	0x0500000f


	//   ....[229]....
        /*0a80*/ 	.word	0x0500000f


	//   ....[230]....
        /*0a84*/ 	.word	0x0500000f


	//   ....[231]....
        /*0a88*/ 	.word	0x0500000f


	//   ....[232]....
        /*0a8c*/ 	.word	0x0500000f


	//   ....[233]....
        /*0a90*/ 	.word	0x0500000f


	//   ....[234]....
        /*0a94*/ 	.word	0x0500000f


	//   ....[235]....
        /*0a98*/ 	.word	0x0500000f


	//   ....[236]....
        /*0a9c*/ 	.word	0x0500000f


	//   ....[237]....
        /*0aa0*/ 	.word	0x0500000f


	//   ....[238]....
        /*0aa4*/ 	.word	0x0500000f


	//   ....[239]....
        /*0aa8*/ 	.word	0x0500000f


	//   ....[240]....
        /*0aac*/ 	.word	0x0500000f


	//   ....[241]....
        /*0ab0*/ 	.word	0x0500000f


	//   ....[242]....
        /*0ab4*/ 	.word	0x0500000f


	//   ....[243]....
        /*0ab8*/ 	.word	0x0500000f


	//   ....[244]....
        /*0abc*/ 	.word	0x0500000f


	//   ....[245]....
        /*0ac0*/ 	.word	0x0500000f


	//   ....[246]....
        /*0ac4*/ 	.word	0x0500000f


	//   ....[247]....
        /*0ac8*/ 	.word	0x0500000f


	//   ....[248]....
        /*0acc*/ 	.word	0x0500000f


	//   ....[249]....
        /*0ad0*/ 	.word	0x0500000f


	//   ....[250]....
        /*0ad4*/ 	.word	0x0500000f


	//   ....[251]....
        /*0ad8*/ 	.word	0x0500000f


	//   ....[252]....
        /*0adc*/ 	.word	0x0500000f


	//   ....[253]....
        /*0ae0*/ 	.word	0x0500000f


	//   ....[254]....
        /*0ae4*/ 	.word	0x0500000f


	//   ....[255]....
        /*0ae8*/ 	.word	0x0500000f


	//   ....[0]....
        /*0aec*/ 	.word	0x0500000f


	//   ....[1]....
        /*0af0*/ 	.word	0x0500000f


	//   ....[2]....
        /*0af4*/ 	.word	0x0500000f


	//   ....[3]....
        /*0af8*/ 	.word	0x0500000f


	//   ....[4]....
        /*0afc*/ 	.word	0x0500000f


	//   ....[5]....
        /*0b00*/ 	.word	0x0500000f


	//   ....[6]....
        /*0b04*/ 	.word	0x0500000f


	//   ....[7]....
        /*0b08*/ 	.word	0x0500000f


	//   ....[8]....
        /*0b0c*/ 	.word	0x0500000f


	//   ....[9]....
        /*0b10*/ 	.word	0x0500000f


	//   ....[10]....
        /*0b14*/ 	.word	0x0500000f


	//   ....[11]....
        /*0b18*/ 	.word	0x0500000f


	//   ....[12]....
        /*0b1c*/ 	.word	0x0500000f


	//   ....[13]....
        /*0b20*/ 	.word	0x0500000f


	//   ....[14]....
        /*0b24*/ 	.word	0x0500000f


	//   ....[15]....
        /*0b28*/ 	.word	0x0500000f


	//   ....[16]....
        /*0b2c*/ 	.word	0x0500000f


	//   ....[17]....
        /*0b30*/ 	.word	0x0500000f


	//   ....[18]....
        /*0b34*/ 	.word	0x0500000f


	//   ....[19]....
        /*0b38*/ 	.word	0x0500000f


	//   ....[20]....
        /*0b3c*/ 	.word	0x0500000f


	//   ....[21]....
        /*0b40*/ 	.word	0x0500000f


	//   ....[22]....
        /*0b44*/ 	.word	0x0500000f


	//   ....[23]....
        /*0b48*/ 	.word	0x0500000f


	//   ....[24]....
        /*0b4c*/ 	.word	0x0500000f


	//   ....[25]....
        /*0b50*/ 	.word	0x0500000f


	//   ....[26]....
        /*0b54*/ 	.word	0x0500000f


	//   ....[27]....
        /*0b58*/ 	.word	0x0500000f


	//   ....[28]....
        /*0b5c*/ 	.word	0x0500000f


	//   ....[29]....
        /*0b60*/ 	.word	0x0500000f


	//   ....[30]....
        /*0b64*/ 	.word	0x0500000f


	//   ....[31]....
        /*0b68*/ 	.word	0x0500000f


	//   ....[32]....
        /*0b6c*/ 	.word	0x0500000f


	//   ....[33]....
        /*0b70*/ 	.word	0x0500000f


	//   ....[34]....
        /*0b74*/ 	.word	0x0500000f


	//   ....[35]....
        /*0b78*/ 	.word	0x0500000f


	//   ....[36]....
        /*0b7c*/ 	.word	0x0500000f


	//   ....[37]....
        /*0b80*/ 	.word	0x0500000f


	//   ....[38]....
        /*0b84*/ 	.word	0x0500000f


	//   ....[39]....
        /*0b88*/ 	.word	0x0500000f


	//   ....[40]....
        /*0b8c*/ 	.word	0x0500000f


	//   ....[41]....
        /*0b90*/ 	.word	0x0500000f


	//   ....[42]....
        /*0b94*/ 	.word	0x0500000f


	//   ....[43]....
        /*0b98*/ 	.word	0x0500000f


	//   ....[44]....
        /*0b9c*/ 	.word	0x0500000f


	//   ....[45]....
        /*0ba0*/ 	.word	0x0500000f


	//   ....[46]....
        /*0ba4*/ 	.word	0x0500000f


	//   ....[47]....
        /*0ba8*/ 	.word	0x0500000f


	//   ....[48]....
        /*0bac*/ 	.word	0x0500000f


	//   ....[49]....
        /*0bb0*/ 	.word	0x0500000f


	//   ....[50]....
        /*0bb4*/ 	.word	0x0500000f


	//   ....[51]....
        /*0bb8*/ 	.word	0x0500000f


	//   ....[52]....
        /*0bbc*/ 	.word	0x0500000f


	//   ....[53]....
        /*0bc0*/ 	.word	0x0500000f


	//   ....[54]....
        /*0bc4*/ 	.word	0x0500000f


	//   ....[55]....
        /*0bc8*/ 	.word	0x0500000f


	//   ....[56]....
        /*0bcc*/ 	.word	0x0500000f


	//   ....[57]....
        /*0bd0*/ 	.word	0x0500000f


	//   ....[58]....
        /*0bd4*/ 	.word	0x0500000f


	//   ....[59]....
        /*0bd8*/ 	.word	0x0500000f


	//   ....[60]....
        /*0bdc*/ 	.word	0x0500000f


	//   ....[61]....
        /*0be0*/ 	.word	0x0500000f


	//   ....[62]....
        /*0be4*/ 	.word	0x0500000f


	//   ....[63]....
        /*0be8*/ 	.word	0x0500000f


	//   ....[64]....
        /*0bec*/ 	.word	0x0500000f


	//   ....[65]....
        /*0bf0*/ 	.word	0x0500000f


	//   ....[66]....
        /*0bf4*/ 	.word	0x0500000f


	//   ....[67]....
        /*0bf8*/ 	.word	0x0500000f


	//   ....[68]....
        /*0bfc*/ 	.word	0x0500000f


	//   ....[69]....
        /*0c00*/ 	.word	0x0500000f


	//   ....[70]....
        /*0c04*/ 	.word	0x0500000f


	//   ....[71]....
        /*0c08*/ 	.word	0x0500000f


	//   ....[72]....
        /*0c0c*/ 	.word	0x0500000f


	//   ....[73]....
        /*0c10*/ 	.word	0x0500000f


	//   ....[74]....
        /*0c14*/ 	.word	0x0500000f


	//   ....[75]....
        /*0c18*/ 	.word	0x0500000f


	//   ....[76]....
        /*0c1c*/ 	.word	0x0500000f


	//   ....[77]....
        /*0c20*/ 	.word	0x0500000f


	//   ....[78]....
        /*0c24*/ 	.word	0x0500000f


	//   ....[79]....
        /*0c28*/ 	.word	0x0500000f


	//   ....[80]....
        /*0c2c*/ 	.word	0x0500000f


	//   ....[81]....
        /*0c30*/ 	.word	0x0500000f


	//   ....[82]....
        /*0c34*/ 	.word	0x0500000f


	//   ....[83]....
        /*0c38*/ 	.word	0x0500000f


	//   ....[84]....
        /*0c3c*/ 	.word	0x0500000f


	//   ....[85]....
        /*0c40*/ 	.word	0x0500000f


	//   ....[86]....
        /*0c44*/ 	.word	0x0500000f


	//   ....[87]....
        /*0c48*/ 	.word	0x0500000f


	//   ....[88]....
        /*0c4c*/ 	.word	0x0500000f


	//   ....[89]....
        /*0c50*/ 	.word	0x0500000f


	//   ....[90]....
        /*0c54*/ 	.word	0x0500000f


	//   ....[91]....
        /*0c58*/ 	.word	0x0500000f


	//----- nvinfo : EIATTR_COOP_GROUP_INSTR_OFFSETS
	.align		4
.L_836:
        /*0c5c*/ 	.byte	0x04, 0x28
        /*0c5e*/ 	.short	(.L_838 - .L_837)


	//   ....[0]....
.L_837:
        /*0c60*/ 	.word	0x00000070


	//   ....[1]....
        /*0c64*/ 	.word	0x00000140


	//   ....[2]....
        /*0c68*/ 	.word	0x00000190


	//   ....[3]....
        /*0c6c*/ 	.word	0x000003c0


	//   ....[4]....
        /*0c70*/ 	.word	0x00000520


	//   ....[5]....
        /*0c74*/ 	.word	0x00000640


	//   ....[6]....
        /*0c78*/ 	.word	0x000007a0


	//   ....[7]....
        /*0c7c*/ 	.word	0x00003680


	//   ....[8]....
        /*0c80*/ 	.word	0x00003690


	//   ....[9]....
        /*0c84*/ 	.word	0x00006450


	//   ....[10]....
        /*0c88*/ 	.word	0x00006460


	//   ....[11]....
        /*0c8c*/ 	.word	0x00009ac0


	//   ....[12]....
        /*0c90*/ 	.word	0x00009ad0


	//   ....[13]....
        /*0c94*/ 	.word	0x0000ca90


	//   ....[14]....
        /*0c98*/ 	.word	0x0000caa0


	//   ....[15]....
        /*0c9c*/ 	.word	0x0000fd00


	//   ....[16]....
        /*0ca0*/ 	.word	0x0000fd10


	//   ....[17]....
        /*0ca4*/ 	.word	0x0000ffb0


	//   ....[18]....
        /*0ca8*/ 	.word	0x0000ffc0


	//   ....[19]....
        /*0cac*/ 	.word	0x00010550


	//   ....[20]....
        /*0cb0*/ 	.word	0x00010570


	//   ....[21]....
        /*0cb4*/ 	.word	0x000107b0


	//   ....[22]....
        /*0cb8*/ 	.word	0x000107d0


	//   ....[23]....
        /*0cbc*/ 	.word	0x000110a0


	//   ....[24]....
        /*0cc0*/ 	.word	0x00011a50


	//   ....[25]....
        /*0cc4*/ 	.word	0x00011a60


	//   ....[26]....
        /*0cc8*/ 	.word	0x00011a70


	//   ....[27]....
        /*0ccc*/ 	.word	0x00011a80


	//   ....[28]....
        /*0cd0*/ 	.word	0x00015220


	//   ....[29]....
        /*0cd4*/ 	.word	0x00015230


	//   ....[30]....
        /*0cd8*/ 	.word	0x00015240


	//   ....[31]....
        /*0cdc*/ 	.word	0x00015250


	//   ....[32]....
        /*0ce0*/ 	.word	0x00019ef0


	//   ....[33]....
        /*0ce4*/ 	.word	0x0001a190


	//   ....[34]....
        /*0ce8*/ 	.word	0x0001aab0


	//   ....[35]....
        /*0cec*/ 	.word	0x0001aad0


	//   ....[36]....
        /*0cf0*/ 	.word	0x0001b580


	//   ....[37]....
        /*0cf4*/ 	.word	0x0001b5a0


	//   ....[38]....
        /*0cf8*/ 	.word	0x0001e520


	//   ....[39]....
        /*0cfc*/ 	.word	0x0001e530


	//   ....[40]....
        /*0d00*/ 	.word	0x0001f750


	//   ....[41]....
        /*0d04*/ 	.word	0x0001f770


	//   ....[42]....
        /*0d08*/ 	.word	0x0001fdf0


	//   ....[43]....
        /*0d0c*/ 	.word	0x0001fe20


	//   ....[44]....
        /*0d10*/ 	.word	0x00023520


	//   ....[45]....
        /*0d14*/ 	.word	0x00023580


	//   ....[46]....
        /*0d18*/ 	.word	0x00023a70


	//   ....[47]....
        /*0d1c*/ 	.word	0x00023a90


	//   ....[48]....
        /*0d20*/ 	.word	0x00025780


	//   ....[49]....
        /*0d24*/ 	.word	0x000257e0


	//   ....[50]....
        /*0d28*/ 	.word	0x00025800


	//   ....[51]....
        /*0d2c*/ 	.word	0x00025820


	//   ....[52]....
        /*0d30*/ 	.word	0x00026aa0


	//   ....[53]....
        /*0d34*/ 	.word	0x00026b00


	//   ....[54]....
        /*0d38*/ 	.word	0x00026b30


	//   ....[55]....
        /*0d3c*/ 	.word	0x00026b60


	//   ....[56]....
        /*0d40*/ 	.word	0x00026b90


	//   ....[57]....
        /*0d44*/ 	.word	0x00026bc0


	//   ....[58]....
        /*0d48*/ 	.word	0x00026bf0


	//   ....[59]....
        /*0d4c*/ 	.word	0x00026c20


	//   ....[60]....
        /*0d50*/ 	.word	0x00026c50


	//   ....[61]....
        /*0d54*/ 	.word	0x00026c80


	//   ....[62]....
        /*0d58*/ 	.word	0x00026cb0


	//   ....[63]....
        /*0d5c*/ 	.word	0x00026ce0


	//   ....[64]....
        /*0d60*/ 	.word	0x00026d10


	//   ....[65]....
        /*0d64*/ 	.word	0x00026d40


	//   ....[66]....
        /*0d68*/ 	.word	0x00026d70


	//   ....[67]....
        /*0d6c*/ 	.word	0x00026da0


	//   ....[68]....
        /*0d70*/ 	.word	0x00026dd0


	//   ....[69]....
        /*0d74*/ 	.word	0x00026e00


	//   ....[70]....
        /*0d78*/ 	.word	0x00026e30


	//   ....[71]....
        /*0d7c*/ 	.word	0x00026e60


	//   ....[72]....
        /*0d80*/ 	.word	0x00026e90


	//   ....[73]....
        /*0d84*/ 	.word	0x00026ec0


	//   ....[74]....
        /*0d88*/ 	.word	0x00026ef0


	//   ....[75]....
        /*0d8c*/ 	.word	0x00026f00


	//   ....[76]....
        /*0d90*/ 	.word	0x00026f10


	//   ....[77]....
        /*0d94*/ 	.word	0x00026f40


	//   ....[78]....
        /*0d98*/ 	.word	0x00026f70


	//   ....[79]....
        /*0d9c*/ 	.word	0x00026fa0


	//   ....[80]....
        /*0da0*/ 	.word	0x00026fd0


	//   ....[81]....
        /*0da4*/ 	.word	0x00026fe0


	//   ....[82]....
        /*0da8*/ 	.word	0x00027010


	//   ....[83]....
        /*0dac*/ 	.word	0x00027040


	//   ....[84]....
        /*0db0*/ 	.word	0x00027070


	//   ....[85]....
        /*0db4*/ 	.word	0x000270a0


	//   ....[86]....
        /*0db8*/ 	.word	0x000270d0


	//   ....[87]....
        /*0dbc*/ 	.word	0x00027100


	//   ....[88]....
        /*0dc0*/ 	.word	0x00027130


	//   ....[89]....
        /*0dc4*/ 	.word	0x00027140


	//   ....[90]....
        /*0dc8*/ 	.word	0x00027170


	//   ....[91]....
        /*0dcc*/ 	.word	0x000271a0


	//   ....[92]....
        /*0dd0*/ 	.word	0x000271d0


	//   ....[93]....
        /*0dd4*/ 	.word	0x00027200


	//   ....[94]....
        /*0dd8*/ 	.word	0x00027230


	//   ....[95]....
        /*0ddc*/ 	.word	0x00027260


	//   ....[96]....
        /*0de0*/ 	.word	0x00027290


	//   ....[97]....
        /*0de4*/ 	.word	0x000272a0


	//   ....[98]....
        /*0de8*/ 	.word	0x000272b0


	//   ....[99]....
        /*0dec*/ 	.word	0x000272c0


	//   ....[100]....
        /*0df0*/ 	.word	0x00027a30


	//   ....[101]....
        /*0df4*/ 	.word	0x00027a70


	//   ....[102]....
        /*0df8*/ 	.word	0x00027ab0


	//   ....[103]....
        /*0dfc*/ 	.word	0x00027af0


	//   ....[104]....
        /*0e00*/ 	.word	0x00028270


	//   ....[105]....
        /*0e04*/ 	.word	0x00028290


	//   ....[106]....
        /*0e08*/ 	.word	0x000283b0


	//   ....[107]....
        /*0e0c*/ 	.word	0x000283d0


	//   ....[108]....
        /*0e10*/ 	.word	0x000284d0


	//   ....[109]....
        /*0e14*/ 	.word	0x000284f0


	//   ....[110]....
        /*0e18*/ 	.word	0x00028600


	//   ....[111]....
        /*0e1c*/ 	.word	0x00028620


	//   ....[112]....
        /*0e20*/ 	.word	0x00028f30


	//   ....[113]....
        /*0e24*/ 	.word	0x00028f40


	//   ....[114]....
        /*0e28*/ 	.word	0x000290a0


	//   ....[115]....
        /*0e2c*/ 	.word	0x000290b0


	//   ....[116]....
        /*0e30*/ 	.word	0x00029200


	//   ....[117]....
        /*0e34*/ 	.word	0x00029210


	//   ....[118]....
        /*0e38*/ 	.word	0x00029360


	//   ....[119]....
        /*0e3c*/ 	.word	0x00029370


	//   ....[120]....
        /*0e40*/ 	.word	0x00029510


	//   ....[121]....
        /*0e44*/ 	.word	0x000296e0


	//   ....[122]....
        /*0e48*/ 	.word	0x00029710


	//   ....[123]....
        /*0e4c*/ 	.word	0x00029740


	//   ....[124]....
        /*0e50*/ 	.word	0x00029770


	//   ....[125]....
        /*0e54*/ 	.word	0x000297a0


	//   ....[126]....
        /*0e58*/ 	.word	0x000297d0


	//   ....[127]....
        /*0e5c*/ 	.word	0x00029940


	//   ....[128]....
        /*0e60*/ 	.word	0x00029970


	//   ....[129]....
        /*0e64*/ 	.word	0x000299a0


	//   ....[130]....
        /*0e68*/ 	.word	0x000299d0


	//   ....[131]....
        /*0e6c*/ 	.word	0x00029a00


	//   ....[132]....
        /*0e70*/ 	.word	0x00029a30


	//   ....[133]....
        /*0e74*/ 	.word	0x00029ac0


	//   ....[134]....
        /*0e78*/ 	.word	0x00029b20


	//   ....[135]....
        /*0e7c*/ 	.word	0x00029bb0


	//   ....[136]....
        /*0e80*/ 	.word	0x0002aad0


	//   ....[137]....
        /*0e84*/ 	.word	0x0002d070


	//   ....[138]....
        /*0e88*/ 	.word	0x0002d080


	//   ....[139]....
        /*0e8c*/ 	.word	0x0002d200


	//   ....[140]....
        /*0e90*/ 	.word	0x0002d210


	//   ....[141]....
        /*0e94*/ 	.word	0x0002d2a0


	//   ....[142]....
        /*0e98*/ 	.word	0x0002d2b0


	//   ....[143]....
        /*0e9c*/ 	.word	0x0002d2c0


	//   ....[144]....
        /*0ea0*/ 	.word	0x0002d350


	//   ....[145]....
        /*0ea4*/ 	.word	0x0002d3f0


	//   ....[146]....
        /*0ea8*/ 	.word	0x0002d400


	//   ....[147]....
        /*0eac*/ 	.word	0x0002d8d0


	//   ....[148]....
        /*0eb0*/ 	.word	0x0002d8f0


	//   ....[149]....
        /*0eb4*/ 	.word	0x0002d920


	//   ....[150]....
        /*0eb8*/ 	.word	0x0002da50


	//   ....[151]....
        /*0ebc*/ 	.word	0x0002da60


	//   ....[152]....
        /*0ec0*/ 	.word	0x0002daf0


	//   ....[153]....
        /*0ec4*/ 	.word	0x0002db00


	//   ....[154]....
        /*0ec8*/ 	.word	0x0002db10


	//   ....[155]....
        /*0ecc*/ 	.word	0x0002db20


	//   ....[156]....
        /*0ed0*/ 	.word	0x0002dc00


	//   ....[157]....
        /*0ed4*/ 	.word	0x0002e410


	//   ....[158]....
        /*0ed8*/ 	.word	0x0002e440


	//   ....[159]....
        /*0edc*/ 	.word	0x0002e470


	//   ....[160]....
        /*0ee0*/ 	.word	0x0002e520


	//   ....[161]....
        /*0ee4*/ 	.word	0x0002e530


	//   ....[162]....
        /*0ee8*/ 	.word	0x0002e5d0


	//   ....[163]....
        /*0eec*/ 	.word	0x0002e5e0


	//   ....[164]....
        /*0ef0*/ 	.word	0x0002e5f0


	//   ....[165]....
        /*0ef4*/ 	.word	0x0002f060


	//   ....[166]....
        /*0ef8*/ 	.word	0x0002f070


	//   ....[167]....
        /*0efc*/ 	.word	0x0002f080


	//   ....[168]....
        /*0f00*/ 	.word	0x0002f0e0


	//   ....[169]....
        /*0f04*/ 	.word	0x0002f120


	//   ....[170]....
        /*0f08*/ 	.word	0x0002f130


	//   ....[171]....
        /*0f0c*/ 	.word	0x0002f190


	//   ....[172]....
        /*0f10*/ 	.word	0x0002f1c0


	//   ....[173]....
        /*0f14*/ 	.word	0x0002f200


	//   ....[174]....
        /*0f18*/ 	.word	0x0002f260


	//   ....[175]....
        /*0f1c*/ 	.word	0x0002f710


	//   ....[176]....
        /*0f20*/ 	.word	0x0002f720


	//   ....[177]....
        /*0f24*/ 	.word	0x0002f730


	//   ....[178]....
        /*0f28*/ 	.word	0x0002f740


	//   ....[179]....
        /*0f2c*/ 	.word	0x0002f7a0


	//   ....[180]....
        /*0f30*/ 	.word	0x0002f7b0


	//   ....[181]....
        /*0f34*/ 	.word	0x0002f810


	//   ....[182]....
        /*0f38*/ 	.word	0x0002f840


	//   ....[183]....
        /*0f3c*/ 	.word	0x0002f880


	//   ....[184]....
        /*0f40*/ 	.word	0x0002f8e0


	//   ....[185]....
        /*0f44*/ 	.word	0x000316e0


	//   ....[186]....
        /*0f48*/ 	.word	0x00031730


	//   ....[187]....
        /*0f4c*/ 	.word	0x00031760


	//   ....[188]....
        /*0f50*/ 	.word	0x00031790


	//   ....[189]....
        /*0f54*/ 	.word	0x000317a0


	//   ....[190]....
        /*0f58*/ 	.word	0x000317d0


	//   ....[191]....
        /*0f5c*/ 	.word	0x00031800


	//   ....[192]....
        /*0f60*/ 	.word	0x00031830


	//   ....[193]....
        /*0f64*/ 	.word	0x000319b0


	//   ....[194]....
        /*0f68*/ 	.word	0x000319e0


	//   ....[195]....
        /*0f6c*/ 	.word	0x00031a10


	//   ....[196]....
        /*0f70*/ 	.word	0x00031a40


	//   ....[197]....
        /*0f74*/ 	.word	0x00031a70


	//   ....[198]....
        /*0f78*/ 	.word	0x00031aa0


	//   ....[199]....
        /*0f7c*/ 	.word	0x00031b60


	//   ....[200]....
        /*0f80*/ 	.word	0x00031b80


	//   ....[201]....
        /*0f84*/ 	.word	0x00031bf0


	//   ....[202]....
        /*0f88*/ 	.word	0x000322b0


	//   ....[203]....
        /*0f8c*/ 	.word	0x00032650


	//   ....[204]....
        /*0f90*/ 	.word	0x000326e0


	//   ....[205]....
        /*0f94*/ 	.word	0x00032780


	//   ....[206]....
        /*0f98*/ 	.word	0x00032810


	//   ....[207]....
        /*0f9c*/ 	.word	0x00032900


	//   ....[208]....
        /*0fa0*/ 	.word	0x00032990


	//   ....[209]....
        /*0fa4*/ 	.word	0x00032a30


	//   ....[210]....
        /*0fa8*/ 	.word	0x00032ac0


	//   ....[211]....
        /*0fac*/ 	.word	0x00032bb0


	//   ....[212]....
        /*0fb0*/ 	.word	0x00032c40


	//   ....[213]....
        /*0fb4*/ 	.word	0x00032ce0


	//   ....[214]....
        /*0fb8*/ 	.word	0x00032d70


	//   ....[215]....
        /*0fbc*/ 	.word	0x00032e50


	//   ....[216]....
        /*0fc0*/ 	.word	0x00032ef0


	//   ....[217]....
        /*0fc4*/ 	.word	0x00032f80


	//   ....[218]....
        /*0fc8*/ 	.word	0x00032fd0


	//   ....[219]....
        /*0fcc*/ 	.word	0x00033020


	//   ....[220]....
        /*0fd0*/ 	.word	0x000330f0


	//   ....[221]....
        /*0fd4*/ 	.word	0x00033180


	//   ....[222]....
        /*0fd8*/ 	.word	0x000331d0


	//   ....[223]....
        /*0fdc*/ 	.word	0x00033220


	//   ....[224]....
        /*0fe0*/ 	.word	0x00033590


	//   ....[225]....
        /*0fe4*/ 	.word	0x000336b0


	//   ....[226]....
        /*0fe8*/ 	.word	0x000337e0


	//   ....[227]....
        /*0fec*/ 	.word	0x000338f0


	//   ....[228]....
        /*0ff0*/ 	.word	0x00033950


	//   ....[229]....
        /*0ff4*/ 	.word	0x000339d0


	//   ....[230]....
        /*0ff8*/ 	.word	0x00033a30


	//   ....[231]....
        /*0ffc*/ 	.word	0x00033ab0


	//   ....[232]....
        /*1000*/ 	.word	0x00033b10


	//   ....[233]....
        /*1004*/ 	.word	0x00033b90


	//   ....[234]....
        /*1008*/ 	.word	0x00033bf0


	//   ....[235]....
        /*100c*/ 	.word	0x00033c70


	//   ....[236]....
        /*1010*/ 	.word	0x00033cd0


	//   ....[237]....
        /*1014*/ 	.word	0x00033d50


	//   ....[238]....
        /*1018*/ 	.word	0x00033db0


	//   ....[239]....
        /*101c*/ 	.word	0x00033e10


	//   ....[240]....
        /*1020*/ 	.word	0x00033e70


	//   ....[241]....
        /*1024*/ 	.word	0x00033ed0


	//   ....[242]....
        /*1028*/ 	.word	0x00033f30


	//   ....[243]....
        /*102c*/ 	.word	0x00033fb0


	//   ....[244]....
        /*1030*/ 	.word	0x00034010


	//   ....[245]....
        /*1034*/ 	.word	0x00034090


	//   ....[246]....
        /*1038*/ 	.word	0x000340f0


	//   ....[247]....
        /*103c*/ 	.word	0x00034170


	//   ....[248]....
        /*1040*/ 	.word	0x000341d0


	//   ....[249]....
        /*1044*/ 	.word	0x00034250


	//   ....[250]....
        /*1048*/ 	.word	0x000342b0


	//   ....[251]....
        /*104c*/ 	.word	0x00034330


	//   ....[252]....
        /*1050*/ 	.word	0x00034390


	//   ....[253]....
        /*1054*/ 	.word	0x00034400


	//   ....[254]....
        /*1058*/ 	.word	0x00034460


	//   ....[255]....
        /*105c*/ 	.word	0x000344e0


	//   ....[0]....
        /*1060*/ 	.word	0x00034540


	//   ....[1]....
        /*1064*/ 	.word	0x000345b0


	//   ....[2]....
        /*1068*/ 	.word	0x00034610


	//   ....[3]....
        /*106c*/ 	.word	0x00034680


	//   ....[4]....
        /*1070*/ 	.word	0x000346e0


	//   ....[5]....
        /*1074*/ 	.word	0x00034760


	//   ....[6]....
        /*1078*/ 	.word	0x000347c0


	//   ....[7]....
        /*107c*/ 	.word	0x00034820


	//   ....[8]....
        /*1080*/ 	.word	0x00034880


	//   ....[9]....
        /*1084*/ 	.word	0x00034900


	//   ....[10]....
        /*1088*/ 	.word	0x00034960


	//   ....[11]....
        /*108c*/ 	.word	0x000349d0


	//   ....[12]....
        /*1090*/ 	.word	0x00034a30


	//   ....[13]....
        /*1094*/ 	.word	0x00034a90


	//   ....[14]....
        /*1098*/ 	.word	0x00034b00


	//   ....[15]....
        /*109c*/ 	.word	0x00034b70


	//   ....[16]....
        /*10a0*/ 	.word	0x00034cd0


	//   ....[17]....
        /*10a4*/ 	.word	0x00034d20


	//   ....[18]....
        /*10a8*/ 	.word	0x00034db0


	//   ....[19]....
        /*10ac*/ 	.word	0x00034e40


	//   ....[20]....
        /*10b0*/ 	.word	0x00034ed0


	//   ....[21]....
        /*10b4*/ 	.word	0x00034f60


	//   ....[22]....
        /*10b8*/ 	.word	0x00034ff0


	//   ....[23]....
        /*10bc*/ 	.word	0x00035080


	//   ....[24]....
        /*10c0*/ 	.word	0x00035140


	//   ....[25]....
        /*10c4*/ 	.word	0x00035420


	//   ....[26]....
        /*10c8*/ 	.word	0x00035520


	//   ....[27]....
        /*10cc*/ 	.word	0x000355c0


	//   ....[28]....
        /*10d0*/ 	.word	0x00035780


	//   ....[29]....
        /*10d4*/ 	.word	0x00035820


	//   ....[30]....
        /*10d8*/ 	.word	0x00035930


	//   ....[31]....
        /*10dc*/ 	.word	0x000359f0


	//   ....[32]....
        /*10e0*/ 	.word	0x00035b00


	//   ....[33]....
        /*10e4*/ 	.word	0x00035bc0


	//   ....[34]....
        /*10e8*/ 	.word	0x00035c70


	//   ....[35]....
        /*10ec*/ 	.word	0x00035d40


	//   ....[36]....
        /*10f0*/ 	.word	0x00035eb0


	//   ....[37]....
        /*10f4*/ 	.word	0x00035f60


	//   ....[38]....
        /*10f8*/ 	.word	0x00036110


	//   ....[39]....
        /*10fc*/ 	.word	0x00036160


	//   ....[40]....
        /*1100*/ 	.word	0x00036260


	//   ....[41]....
        /*1104*/ 	.word	0x00036310


	//   ....[42]....
        /*1108*/ 	.word	0x00036370


	//   ....[43]....
        /*110c*/ 	.word	0x00036450


	//   ....[44]....
        /*1110*/ 	.word	0x00036500


	//   ....[45]....
        /*1114*/ 	.word	0x000365d0


	//   ....[46]....
        /*1118*/ 	.word	0x00036690


	//   ....[47]....
        /*111c*/ 	.word	0x000366f0


	//   ....[48]....
        /*1120*/ 	.word	0x00036750


	//   ....[49]....
        /*1124*/ 	.word	0x00036870


	//   ....[50]....
        /*1128*/ 	.word	0x000368d0


	//   ....[51]....
        /*112c*/ 	.word	0x000369e0


	//   ....[52]....
        /*1130*/ 	.word	0x00036a40


	//   ....[53]....
        /*1134*/ 	.word	0x00036b40


	//   ....[54]....
        /*1138*/ 	.word	0x00036c70


	//   ....[55]....
        /*113c*/ 	.word	0x00036d00


	//   ....[56]....
        /*1140*/ 	.word	0x00036d60


	//   ....[57]....
        /*1144*/ 	.word	0x00036e50


	//   ....[58]....
        /*1148*/ 	.word	0x00036ed0


	//   ....[59]....
        /*114c*/ 	.word	0x00036fa0


	//   ....[60]....
        /*1150*/ 	.word	0x00037010


	//   ....[61]....
        /*1154*/ 	.word	0x000370a0


	//   ....[62]....
        /*1158*/ 	.word	0x00037170


	//   ....[63]....
        /*115c*/ 	.word	0x000371c0


	//   ....[64]....
        /*1160*/ 	.word	0x00037350


	//   ....[65]....
        /*1164*/ 	.word	0x000373e0


	//   ....[66]....
        /*1168*/ 	.word	0x00037440


	//   ....[67]....
        /*116c*/ 	.word	0x00037510


	//   ....[68]....
        /*1170*/ 	.word	0x00037570


	//   ....[69]....
        /*1174*/ 	.word	0x00037640


	//   ....[70]....
        /*1178*/ 	.word	0x000376a0


	//   ....[71]....
        /*117c*/ 	.word	0x00037770


	//   ....[72]....
        /*1180*/ 	.word	0x000377d0


	//   ....[73]....
        /*1184*/ 	.word	0x000378a0


	//   ....[74]....
        /*1188*/ 	.word	0x00037a80


	//   ....[75]....
        /*118c*/ 	.word	0x00037b20


	//   ....[76]....
        /*1190*/ 	.word	0x00037c40


	//   ....[77]....
        /*1194*/ 	.word	0x00037cb0


	//   ....[78]....
        /*1198*/ 	.word	0x00037d20


	//   ....[79]....
        /*119c*/ 	.word	0x00037d90


	//   ....[80]....
        /*11a0*/ 	.word	0x00037e00


	//   ....[81]....
        /*11a4*/ 	.word	0x00037e80


	//   ....[82]....
        /*11a8*/ 	.word	0x00037f10


	//   ....[83]....
        /*11ac*/ 	.word	0x00037fa0


	//   ....[84]....
        /*11b0*/ 	.word	0x00038010


	//   ....[85]....
        /*11b4*/ 	.word	0x00038080


	//   ....[86]....
        /*11b8*/ 	.word	0x000380f0


	//   ....[87]....
        /*11bc*/ 	.word	0x00038170


	//   ....[88]....
        /*11c0*/ 	.word	0x000381e0


	//   ....[89]....
        /*11c4*/ 	.word	0x00038280


	//   ....[90]....
        /*11c8*/ 	.word	0x00038310


	//   ....[91]....
        /*11cc*/ 	.word	0x00038430


	//----- nvinfo : EIATTR_REG_RECONFIG
	.align		4
.L_838:
        /*11d0*/ 	.byte	0x01, 0x54
	.zero		2


	//----- nvinfo : EIATTR_SYSCALL_OFFSETS
	.align		4
        /*11d4*/ 	.byte	0x04, 0x46
        /*11d6*/ 	.short	(.L_840 - .L_839)


	//   ....[0]....
.L_839:
        /*11d8*/ 	.word	0x00001c40


	//   ....[1]....
        /*11dc*/ 	.word	0x00001d90


	//   ....[2]....
        /*11e0*/ 	.word	0x00011230


	//   ....[3]....
        /*11e4*/ 	.word	0x000117d0


	//   ....[4]....
        /*11e8*/ 	.word	0x0002c220


	//   ....[5]....
        /*11ec*/ 	.word	0x0002c3b0


	//   ....[6]....
        /*11f0*/ 	.word	0x0002c500


	//   ....[7]....
        /*11f4*/ 	.word	0x0002c640


	//   ....[8]....
        /*11f8*/ 	.word	0x0002e050


	//----- nvinfo : EIATTR_MBARRIER_INSTR_OFFSETS
	.align		4
.L_840:
        /*11fc*/ 	.byte	0x04, 0x39
        /*11fe*/ 	.short	(.L_842 - .L_841)


	//   ....[0]....
.L_841:
        /*1200*/ 	.word	0x00000270
        /*1204*/ 	.word	0x000000ff
        /*1208*/ 	.word	0x00033400
        /*120c*/ 	.short	0x0100
        /*120e*/ 	.byte	0x08
	.zero		1


	//   ....[1]....
        /*1210*/ 	.word	0x00000280
        /*1214*/ 	.word	0x000000ff
        /*1218*/ 	.word	0x00033420
        /*121c*/ 	.short	0x0100
        /*121e*/ 	.byte	0x08
	.zero		1


	//   ....[2]....
        /*1220*/ 	.word	0x00000370
        /*1224*/ 	.word	0x000000ff
        /*1228*/ 	.word	0x00033430
        /*122c*/ 	.short	0x0100
        /*122e*/ 	.byte	0x08
	.zero		1


	//   ....[3]....
        /*1230*/ 	.word	0x00000380
        /*1234*/ 	.word	0x000000ff
        /*1238*/ 	.word	0x00033440
        /*123c*/ 	.short	0x0100
        /*123e*/ 	.byte	0x08
	.zero		1


	//   ....[4]....
        /*1240*/ 	.word	0x00000390
        /*1244*/ 	.word	0x000000ff
        /*1248*/ 	.word	0x00033438
        /*124c*/ 	.short	0x0100
        /*124e*/ 	.byte	0x08
	.zero		1


	//   ....[5]....
        /*1250*/ 	.word	0x000003a0
        /*1254*/ 	.word	0x000000ff
        /*1258*/ 	.word	0x00033448
        /*125c*/ 	.short	0x0100
        /*125e*/ 	.byte	0x08
	.zero		1


	//   ....[6]....
        /*1260*/ 	.word	0x000004d0
        /*1264*/ 	.word	0x000000ff
        /*1268*/ 	.word	0x00033450
        /*126c*/ 	.short	0x0100
        /*126e*/ 	.byte	0x08
	.zero		1


	//   ....[7]....
        /*1270*/ 	.word	0x000004e0
        /*1274*/ 	.word	0x000000ff
        /*1278*/ 	.word	0x00033460
        /*127c*/ 	.short	0x0100
        /*127e*/ 	.byte	0x08
	.zero		1


	//   ....[8]....
        /*1280*/ 	.word	0x000004f0
        /*1284*/ 	.word	0x000000ff
        /*1288*/ 	.word	0x00033458
        /*128c*/ 	.short	0x0100
        /*128e*/ 	.byte	0x08
	.zero		1


	//   ....[9]....
        /*1290*/ 	.word	0x00000500
        /*1294*/ 	.word	0x000000ff
        /*1298*/ 	.word	0x00033468
        /*129c*/ 	.short	0x0100
        /*129e*/ 	.byte	0x08
	.zero		1


	//   ....[10]....
        /*12a0*/ 	.word	0x000005f0
        /*12a4*/ 	.word	0x000000ff
        /*12a8*/ 	.word	0x00033470
        /*12ac*/ 	.short	0x0100
        /*12ae*/ 	.byte	0x06
	.zero		1


	//   ....[11]....
        /*12b0*/ 	.word	0x00000600
        /*12b4*/ 	.word	0x000000ff
        /*12b8*/ 	.word	0x00033480
        /*12bc*/ 	.short	0x0100
        /*12be*/ 	.byte	0x06
	.zero		1


	//   ....[12]....
        /*12c0*/ 	.word	0x00000610
        /*12c4*/ 	.word	0x000000ff
        /*12c8*/ 	.word	0x00033478
        /*12cc*/ 	.short	0x0100
        /*12ce*/ 	.byte	0x06
	.zero		1


	//   ....[13]....
        /*12d0*/ 	.word	0x00000620
        /*12d4*/ 	.word	0x000000ff
        /*12d8*/ 	.word	0x00033488
        /*12dc*/ 	.short	0x0100
        /*12de*/ 	.byte	0x06
	.zero		1


	//   ....[14]....
        /*12e0*/ 	.word	0x00000750
        /*12e4*/ 	.word	0x000000ff
        /*12e8*/ 	.word	0x00033490
        /*12ec*/ 	.short	0x0100
        /*12ee*/ 	.byte	0x08
	.zero		1


	//   ....[15]....
        /*12f0*/ 	.word	0x00000760
        /*12f4*/ 	.word	0x000000ff
        /*12f8*/ 	.word	0x000334a0
        /*12fc*/ 	.short	0x0100
        /*12fe*/ 	.byte	0x08
	.zero		1


	//   ....[16]....
        /*1300*/ 	.word	0x00000770
        /*1304*/ 	.word	0x000000ff
        /*1308*/ 	.word	0x00033498
        /*130c*/ 	.short	0x0100
        /*130e*/ 	.byte	0x08
	.zero		1


	//   ....[17]....
        /*1310*/ 	.word	0x00000780
        /*1314*/ 	.word	0x000000ff
        /*1318*/ 	.word	0x000334a8
        /*131c*/ 	.short	0x0100
        /*131e*/ 	.byte	0x08
	.zero		1


	//   ....[18]....
        /*1320*/ 	.word	0x000008c0
        /*1324*/ 	.word	0x000000ff
        /*1328*/ 	.word	0x000334b0
        /*132c*/ 	.short	0x0100
        /*132e*/ 	.byte	0x08
	.zero		1


	//   ....[19]....
        /*1330*/ 	.word	0x000008d0
        /*1334*/ 	.word	0x000000ff
        /*1338*/ 	.word	0x000334c0
        /*133c*/ 	.short	0x0100
        /*133e*/ 	.byte	0x08
	.zero		1


	//   ....[20]....
        /*1340*/ 	.word	0x000008e0
        /*1344*/ 	.word	0x000000ff
        /*1348*/ 	.word	0x000334b8
        /*134c*/ 	.short	0x0100
        /*134e*/ 	.byte	0x08
	.zero		1


	//   ....[21]....
        /*1350*/ 	.word	0x000008f0
        /*1354*/ 	.word	0x000000ff
        /*1358*/ 	.word	0x000334c8
        /*135c*/ 	.short	0x0100
        /*135e*/ 	.byte	0x08
	.zero		1


	//   ....[22]....
        /*1360*/ 	.word	0x00003630
        /*1364*/ 	.word	0x0000005d
        /*1368*/ 	.word	0x00033490
        /*136c*/ 	.short	0x010a
        /*136e*/ 	.byte	0x3f
	.zero		1


	//   ....[23]....
        /*1370*/ 	.word	0x00009a60
        /*1374*/ 	.word	0x0000005d
        /*1378*/ 	.word	0x00033490
        /*137c*/ 	.short	0x010a
        /*137e*/ 	.byte	0x3f
	.zero		1


	//   ....[24]....
        /*1380*/ 	.word	0x0000fb00
        /*1384*/ 	.word	0x0000005d
        /*1388*/ 	.word	0x00033490
        /*138c*/ 	.short	0x010a
        /*138e*/ 	.byte	0x3f
	.zero		1


	//   ....[25]....
        /*1390*/ 	.word	0x00010310
        /*1394*/ 	.word	0x0000000b
        /*1398*/ 	.word	0x00000000
        /*139c*/ 	.short	0x0101
        /*139e*/ 	.byte	0x3f
	.zero		1


	//   ....[26]....
        /*13a0*/ 	.word	0x00010350
        /*13a4*/ 	.word	0x0000005d
        /*13a8*/ 	.word	0x000334b0
        /*13ac*/ 	.short	0x010a
        /*13ae*/ 	.byte	0x3f
	.zero		1


	//   ....[27]....
        /*13b0*/ 	.word	0x00010af0
        /*13b4*/ 	.word	0x0000005d
        /*13b8*/ 	.word	0x00000000
        /*13bc*/ 	.short	0x0101
        /*13be*/ 	.byte	0x3f
	.zero		1


	//   ....[28]....
        /*13c0*/ 	.word	0x00011550
        /*13c4*/ 	.word	0x00000012
        /*13c8*/ 	.word	0x00033400
        /*13cc*/ 	.short	0x010a
        /*13ce*/ 	.byte	0x3f
	.zero		1


	//   ....[29]....
        /*13d0*/ 	.word	0x000115a0
        /*13d4*/ 	.word	0x00000012
        /*13d8*/ 	.word	0x00033400
        /*13dc*/ 	.short	0x010a
        /*13de*/ 	.byte	0x3f
	.zero		1


	//   ....[30]....
        /*13e0*/ 	.word	0x00012050
        /*13e4*/ 	.word	0x00000012
        /*13e8*/ 	.word	0x00033400
        /*13ec*/ 	.short	0x010a
        /*13ee*/ 	.byte	0x3f
	.zero		1


	//   ....[31]....
        /*13f0*/ 	.word	0x00015660
        /*13f4*/ 	.word	0x00000012
        /*13f8*/ 	.word	0x00033400
        /*13fc*/ 	.short	0x010a
        /*13fe*/ 	.byte	0x3f
	.zero		1


	//   ....[32]....
        /*1400*/ 	.word	0x000187e0
        /*1404*/ 	.word	0x00000000
        /*1408*/ 	.word	0x00033430
        /*140c*/ 	.short	0x010a
        /*140e*/ 	.byte	0x3f
	.zero		1


	//   ....[33]....
        /*1410*/ 	.word	0x00018820
        /*1414*/ 	.word	0x00000000
        /*1418*/ 	.word	0x00033430
        /*141c*/ 	.short	0x010a
        /*141e*/ 	.byte	0x3f
	.zero		1


	//   ....[34]....
        /*1420*/ 	.word	0x0001b9d0
        /*1424*/ 	.word	0x0000003a
        /*1428*/ 	.word	0x00000000
        /*142c*/ 	.short	0x0101
        /*142e*/ 	.byte	0x3f
	.zero		1


	//   ....[35]....
        /*1430*/ 	.word	0x0001cbf0
        /*1434*/ 	.word	0x00000005
        /*1438*/ 	.word	0x00033430
        /*143c*/ 	.short	0x010a
        /*143e*/ 	.byte	0x3f
	.zero		1


	//   ....[36]....
        /*1440*/ 	.word	0x0001cc40
        /*1444*/ 	.word	0x00000005
        /*1448*/ 	.word	0x00033430
        /*144c*/ 	.short	0x010a
        /*144e*/ 	.byte	0x3f
	.zero		1


	//   ....[37]....
        /*1450*/ 	.word	0x0001dd40
        /*1454*/ 	.word	0x00000005
        /*1458*/ 	.word	0x00033450
        /*145c*/ 	.short	0x010a
        /*145e*/ 	.byte	0x3f
	.zero		1


	//   ....[38]....
        /*1460*/ 	.word	0x0001dd80
        /*1464*/ 	.word	0x00000005
        /*1468*/ 	.word	0x00033450
        /*146c*/ 	.short	0x010a
        /*146e*/ 	.byte	0x3f
	.zero		1


	//   ....[39]....
        /*1470*/ 	.word	0x00020250
        /*1474*/ 	.word	0x000000c1
        /*1478*/ 	.word	0x00000000
        /*147c*/ 	.short	0x0101
        /*147e*/ 	.byte	0x3f
	.zero		1


	//   ....[40]....
        /*1480*/ 	.word	0x00020ce0
        /*1484*/ 	.word	0x00000003
        /*1488*/ 	.word	0x00000000
        /*148c*/ 	.short	0x0101
        /*148e*/ 	.byte	0x3f
	.zero		1


	//   ....[41]....
        /*1490*/ 	.word	0x00021640
        /*1494*/ 	.word	0x00000004
        /*1498*/ 	.word	0x00033430
        /*149c*/ 	.short	0x010a
        /*149e*/ 	.byte	0x3f
	.zero		1


	//   ....[42]....
        /*14a0*/ 	.word	0x00021690
        /*14a4*/ 	.word	0x00000004
        /*14a8*/ 	.word	0x00033430
        /*14ac*/ 	.short	0x010a
        /*14ae*/ 	.byte	0x3f
	.zero		1


	//   ....[43]....
        /*14b0*/ 	.word	0x00022760
        /*14b4*/ 	.word	0x00000005
        /*14b8*/ 	.word	0x00033450
        /*14bc*/ 	.short	0x010a
        /*14be*/ 	.byte	0x3f
	.zero		1


	//   ....[44]....
        /*14c0*/ 	.word	0x000227a0
        /*14c4*/ 	.word	0x00000005
        /*14c8*/ 	.word	0x00033450
        /*14cc*/ 	.short	0x010a
        /*14ce*/ 	.byte	0x3f
	.zero		1


	//   ....[45]....
        /*14d0*/ 	.word	0x00022ba0
        /*14d4*/ 	.word	0x00000004
        /*14d8*/ 	.word	0x00000000
        /*14dc*/ 	.short	0x0101
        /*14de*/ 	.byte	0x3f
	.zero		1


	//   ....[46]....
        /*14e0*/ 	.word	0x00024b40
        /*14e4*/ 	.word	0x00000000
        /*14e8*/ 	.word	0x00000000
        /*14ec*/ 	.short	0x0101
        /*14ee*/ 	.byte	0x3f
	.zero		1


	//   ....[47]....
        /*14f0*/ 	.word	0x000253f0
        /*14f4*/ 	.word	0x0000000d
        /*14f8*/ 	.word	0x00033450
        /*14fc*/ 	.short	0x010a
        /*14fe*/ 	.byte	0x3f
	.zero		1


	//   ....[48]....
        /*1500*/ 	.word	0x00025470
        /*1504*/ 	.word	0x0000000d
        /*1508*/ 	.word	0x00033450
        /*150c*/ 	.short	0x010a
        /*150e*/ 	.byte	0x3f
	.zero		1


	//   ....[49]....
        /*1510*/ 	.word	0x00025ad0
        /*1514*/ 	.word	0x00000002
        /*1518*/ 	.word	0x00000000
        /*151c*/ 	.short	0x0101
        /*151e*/ 	.byte	0x3f
	.zero		1


	//   ....[50]....
        /*1520*/ 	.word	0x00028260
        /*1524*/ 	.word	0x00000000
        /*1528*/ 	.word	0x00000000
        /*152c*/ 	.short	0x0101
        /*152e*/ 	.byte	0x3f
	.zero		1


	//   ....[51]....
        /*1530*/ 	.word	0x0002abb0
        /*1534*/ 	.word	0x00000017
        /*1538*/ 	.word	0x00033420
        /*153c*/ 	.short	0x010a
        /*153e*/ 	.byte	0x3f
	.zero		1


	//   ....[52]....
        /*1540*/ 	.word	0x0002ac70
        /*1544*/ 	.word	0x0000000a
        /*1548*/ 	.word	0x000334a0
        /*154c*/ 	.short	0x010a
        /*154e*/ 	.byte	0x3f
	.zero		1


	//   ....[53]....
        /*1550*/ 	.word	0x0002b0a0
        /*1554*/ 	.word	0x0000000a
        /*1558*/ 	.word	0x000334c0
        /*155c*/ 	.short	0x010a
        /*155e*/ 	.byte	0x3f
	.zero		1


	//   ....[54]....
        /*1560*/ 	.word	0x0002b600
        /*1564*/ 	.word	0x00000009
        /*1568*/ 	.word	0x000334a0
        /*156c*/ 	.short	0x010a
        /*156e*/ 	.byte	0x3f
	.zero		1


	//   ....[55]....
        /*1570*/ 	.word	0x0002ba20
        /*1574*/ 	.word	0x00000009
        /*1578*/ 	.word	0x000334c0
        /*157c*/ 	.short	0x010a
        /*157e*/ 	.byte	0x3f
	.zero		1


	//   ....[56]....
        /*1580*/ 	.word	0x0002ccf0
        /*1584*/ 	.word	0x00000004
        /*1588*/ 	.word	0x00033480
        /*158c*/ 	.short	0x010a
        /*158e*/ 	.byte	0x3f
	.zero		1


	//   ....[57]....
        /*1590*/ 	.word	0x0002d530
        /*1594*/ 	.word	0x00000004
        /*1598*/ 	.word	0x00033470
        /*159c*/ 	.short	0x0107
        /*159e*/ 	.byte	0x3f
	.zero		1


	//   ....[58]....
        /*15a0*/ 	.word	0x0002d5f0
        /*15a4*/ 	.word	0x00000004
        /*15a8*/ 	.word	0x00033470
        /*15ac*/ 	.short	0x0101
        /*15ae*/ 	.byte	0x3f
	.zero		1


	//   ....[59]....
        /*15b0*/ 	.word	0x0002d640
        /*15b4*/ 	.word	0x00000004
        /*15b8*/ 	.word	0x00033440
        /*15bc*/ 	.short	0x010a
        /*15be*/ 	.byte	0x3f
	.zero		1


	//   ....[60]....
        /*15c0*/ 	.word	0x0002dd60
        /*15c4*/ 	.word	0x00000004
        /*15c8*/ 	.word	0x00033430
        /*15cc*/ 	.short	0x0107
        /*15ce*/ 	.byte	0x3f
	.zero		1


	//   ....[61]....
        /*15d0*/ 	.word	0x0002de40
        /*15d4*/ 	.word	0x00000004
        /*15d8*/ 	.word	0x00033430
        /*15dc*/ 	.short	0x0101
        /*15de*/ 	.byte	0x3f
	.zero		1


	//   ....[62]....
        /*15e0*/ 	.word	0x0002e750
        /*15e4*/ 	.word	0x00000017
        /*15e8*/ 	.word	0x00033400
        /*15ec*/ 	.short	0x0107
        /*15ee*/ 	.byte	0x3f
	.zero		1


	//   ....[63]....
        /*15f0*/ 	.word	0x0002e850
        /*15f4*/ 	.word	0x00000017
        /*15f8*/ 	.word	0x00033400
        /*15fc*/ 	.short	0x0101
        /*15fe*/ 	.byte	0x3f
	.zero		1


	//   ....[64]....
        /*1600*/ 	.word	0x0002e870
        /*1604*/ 	.word	0x00000017
        /*1608*/ 	.word	0x00033420
        /*160c*/ 	.short	0x010a
        /*160e*/ 	.byte	0x3f
	.zero		1


	//   ....[65]....
        /*1610*/ 	.word	0x0002ed40
        /*1614*/ 	.word	0x00000004
        /*1618*/ 	.word	0x00033480
        /*161c*/ 	.short	0x010a
        /*161e*/ 	.byte	0x3f
	.zero		1


	//   ....[66]....
        /*1620*/ 	.word	0x0002f330
        /*1624*/ 	.word	0x00000004
        /*1628*/ 	.word	0x00033470
        /*162c*/ 	.short	0x0107
        /*162e*/ 	.byte	0x3f
	.zero		1


	//   ....[67]....
        /*1630*/ 	.word	0x0002f3f0
        /*1634*/ 	.word	0x00000004
        /*1638*/ 	.word	0x00033470
        /*163c*/ 	.short	0x0101
        /*163e*/ 	.byte	0x3f
	.zero		1


	//   ....[68]....
        /*1640*/ 	.word	0x0002f420
        /*1644*/ 	.word	0x00000004
        /*1648*/ 	.word	0x00033440
        /*164c*/ 	.short	0x010a
        /*164e*/ 	.byte	0x3f
	.zero		1


	//   ....[69]....
        /*1650*/ 	.word	0x0002f980
        /*1654*/ 	.word	0x00000004
        /*1658*/ 	.word	0x00033430
        /*165c*/ 	.short	0x0107
        /*165e*/ 	.byte	0x3f
	.zero		1


	//   ....[70]....
        /*1660*/ 	.word	0x0002fa50
        /*1664*/ 	.word	0x00000004
        /*1668*/ 	.word	0x00033430
        /*166c*/ 	.short	0x0101
        /*166e*/ 	.byte	0x3f
	.zero		1


	//   ....[71]....
        /*1670*/ 	.word	0x0002fad0
        /*1674*/ 	.word	0x00000002
        /*1678*/ 	.word	0x00033470
        /*167c*/ 	.short	0x010a
        /*167e*/ 	.byte	0x3f
	.zero		1


	//   ....[72]....
        /*1680*/ 	.word	0x0002fb60
        /*1684*/ 	.word	0x00000002
        /*1688*/ 	.word	0x00033460
        /*168c*/ 	.short	0x010a
        /*168e*/ 	.byte	0x3f
	.zero		1


	//   ....[73]....
        /*1690*/ 	.word	0x00030670
        /*1694*/ 	.word	0x00000002
        /*1698*/ 	.word	0x00033450
        /*169c*/ 	.short	0x0101
        /*169e*/ 	.byte	0x3f
	.zero		1


	//   ....[74]....
        /*16a0*/ 	.word	0x00030700
        /*16a4*/ 	.word	0x00000002
        /*16a8*/ 	.word	0x00000000
        /*16ac*/ 	.short	0x0101
        /*16ae*/ 	.byte	0x3f
	.zero		1


	//   ....[75]....
        /*16b0*/ 	.word	0x000308c0
        /*16b4*/ 	.word	0x00000000
        /*16b8*/ 	.word	0x00033470
        /*16bc*/ 	.short	0x010a
        /*16be*/ 	.byte	0x3f
	.zero		1


	//   ....[76]....
        /*16c0*/ 	.word	0x00030940
        /*16c4*/ 	.word	0x00000000
        /*16c8*/ 	.word	0x00033460
        /*16cc*/ 	.short	0x010a
        /*16ce*/ 	.byte	0x3f
	.zero		1


	//   ....[77]....
        /*16d0*/ 	.word	0x00031460
        /*16d4*/ 	.word	0x00000000
        /*16d8*/ 	.word	0x00033450
        /*16dc*/ 	.short	0x0101
        /*16de*/ 	.byte	0x3f
	.zero		1


	//   ....[78]....
        /*16e0*/ 	.word	0x00031500
        /*16e4*/ 	.word	0x00000000
        /*16e8*/ 	.word	0x00000000
        /*16ec*/ 	.short	0x0101
        /*16ee*/ 	.byte	0x3f
	.zero		1


	//   ....[79]....
        /*16f0*/ 	.word	0x00032230
        /*16f4*/ 	.word	0x00000005
        /*16f8*/ 	.word	0x00033420
        /*16fc*/ 	.short	0x010a
        /*16fe*/ 	.byte	0x3f
	.zero		1


	//   ....[80]....
        /*1700*/ 	.word	0x000323a0
        /*1704*/ 	.word	0x00000003
        /*1708*/ 	.word	0x00033440
        /*170c*/ 	.short	0x010a
        /*170e*/ 	.byte	0x3f
	.zero		1


	//   ....[81]....
        /*1710*/ 	.word	0x00032440
        /*1714*/ 	.word	0x00000005
        /*1718*/ 	.word	0x00033440
        /*171c*/ 	.short	0x010a
        /*171e*/ 	.byte	0x3f
	.zero		1


	//   ....[82]....
        /*1720*/ 	.word	0x00032480
        /*1724*/ 	.word	0x00000003
        /*1728*/ 	.word	0x00033460
        /*172c*/ 	.short	0x010a
        /*172e*/ 	.byte	0x3f
	.zero		1


	//   ....[83]....
        /*1730*/ 	.word	0x000324c0
        /*1734*/ 	.word	0x00000005
        /*1738*/ 	.word	0x00033460
        /*173c*/ 	.short	0x010a
        /*173e*/ 	.byte	0x3f
	.zero		1


	//   ....[84]....
        /*1740*/ 	.word	0x00032500
        /*1744*/ 	.word	0x00000003
        /*1748*/ 	.word	0x00033480
        /*174c*/ 	.short	0x010a
        /*174e*/ 	.byte	0x3f
	.zero		1


	//   ....[85]....
        /*1750*/ 	.word	0x00032540
        /*1754*/ 	.word	0x00000005
        /*1758*/ 	.word	0x00033480
        /*175c*/ 	.short	0x010a
        /*175e*/ 	.byte	0x3f
	.zero		1


	//   ....[86]....
        /*1760*/ 	.word	0x000325a0
        /*1764*/ 	.word	0x0000005d
        /*1768*/ 	.word	0x00033490
        /*176c*/ 	.short	0x010a
        /*176e*/ 	.byte	0x3f
	.zero		1


	//   ....[87]....
        /*1770*/ 	.word	0x00032850
        /*1774*/ 	.word	0x0000005d
        /*1778*/ 	.word	0x00033490
        /*177c*/ 	.short	0x010a
        /*177e*/ 	.byte	0x3f
	.zero		1


	//   ....[88]....
        /*1780*/ 	.word	0x00032b00
        /*1784*/ 	.word	0x0000005d
        /*1788*/ 	.word	0x00033490
        /*178c*/ 	.short	0x010a
        /*178e*/ 	.byte	0x3f
	.zero		1


	//   ....[89]....
        /*1790*/ 	.word	0x00032db0
        /*1794*/ 	.word	0x0000005d
        /*1798*/ 	.word	0x000334b0
        /*179c*/ 	.short	0x010a
        /*179e*/ 	.byte	0x3f
	.zero		1


	//   ....[90]....
        /*17a0*/ 	.word	0x00033050
        /*17a4*/ 	.word	0x00000012
        /*17a8*/ 	.word	0x00033400
        /*17ac*/ 	.short	0x010a
        /*17ae*/ 	.byte	0x3f
	.zero		1


	//   ....[91]....
        /*17b0*/ 	.word	0x00033260
        /*17b4*/ 	.word	0x00000012
        /*17b8*/ 	.word	0x00033400
        /*17bc*/ 	.short	0x010a
        /*17be*/ 	.byte	0x3f
	.zero		1


	//   ....[92]....
        /*17c0*/ 	.word	0x000332b0
        /*17c4*/ 	.word	0x00000000
        /*17c8*/ 	.word	0x00033430
        /*17cc*/ 	.short	0x010a
        /*17ce*/ 	.byte	0x3f
	.zero		1


	//   ....[93]....
        /*17d0*/ 	.word	0x00033300
        /*17d4*/ 	.word	0x00000005
        /*17d8*/ 	.word	0x00033430
        /*17dc*/ 	.short	0x010a
        /*17de*/ 	.byte	0x3f
	.zero		1


	//   ....[94]....
        /*17e0*/ 	.word	0x00033350
        /*17e4*/ 	.word	0x00000005
        /*17e8*/ 	.word	0x00033450
        /*17ec*/ 	.short	0x010a
        /*17ee*/ 	.byte	0x3f
	.zero		1


	//   ....[95]....
        /*17f0*/ 	.word	0x000333a0
        /*17f4*/ 	.word	0x00000004
        /*17f8*/ 	.word	0x00033430
        /*17fc*/ 	.short	0x010a
        /*17fe*/ 	.byte	0x3f
	.zero		1


	//   ....[96]....
        /*1800*/ 	.word	0x000333f0
        /*1804*/ 	.word	0x00000005
        /*1808*/ 	.word	0x00033450
        /*180c*/ 	.short	0x010a
        /*180e*/ 	.byte	0x3f
	.zero		1


	//   ....[97]....
        /*1810*/ 	.word	0x00033440
        /*1814*/ 	.word	0x0000000d
        /*1818*/ 	.word	0x00033450
        /*181c*/ 	.short	0x010a
        /*181e*/ 	.byte	0x3f
	.zero		1


	//   ....[98]....
        /*1820*/ 	.word	0x00035200
        /*1824*/ 	.word	0x00000017
        /*1828*/ 	.word	0x00033420
        /*182c*/ 	.short	0x010a
        /*182e*/ 	.byte	0x3f
	.zero		1


	//   ....[99]....
        /*1830*/ 	.word	0x00035250
        /*1834*/ 	.word	0x0000000a
        /*1838*/ 	.word	0x000334a0
        /*183c*/ 	.short	0x010a
        /*183e*/ 	.byte	0x3f
	.zero		1


	//   ....[100]....
        /*1840*/ 	.word	0x000352a0
        /*1844*/ 	.word	0x0000000a
        /*1848*/ 	.word	0x000334c0
        /*184c*/ 	.short	0x010a
        /*184e*/ 	.byte	0x3f
	.zero		1


	//   ....[101]....
        /*1850*/ 	.word	0x000352f0
        /*1854*/ 	.word	0x00000009
        /*1858*/ 	.word	0x000334a0
        /*185c*/ 	.short	0x010a
        /*185e*/ 	.byte	0x3f
	.zero		1


	//   ....[102]....
        /*1860*/ 	.word	0x00035340
        /*1864*/ 	.word	0x00000009
        /*1868*/ 	.word	0x000334c0
        /*186c*/ 	.short	0x010a
        /*186e*/ 	.byte	0x3f
	.zero		1


	//   ....[103]....
        /*1870*/ 	.word	0x00035470
        /*1874*/ 	.word	0x00000004
        /*1878*/ 	.word	0x00033480
        /*187c*/ 	.short	0x010a
        /*187e*/ 	.byte	0x3f
	.zero		1


	//   ....[104]....
        /*1880*/ 	.word	0x00035e00
        /*1884*/ 	.word	0x00000004
        /*1888*/ 	.word	0x00033440
        /*188c*/ 	.short	0x010a
        /*188e*/ 	.byte	0x3f
	.zero		1


	//   ....[105]....
        /*1890*/ 	.word	0x00036b70
        /*1894*/ 	.word	0x00000017
        /*1898*/ 	.word	0x00033420
        /*189c*/ 	.short	0x010a
        /*189e*/ 	.byte	0x3f
	.zero		1


	//   ....[106]....
        /*18a0*/ 	.word	0x00036bc0
        /*18a4*/ 	.word	0x00000004
        /*18a8*/ 	.word	0x00033480
        /*18ac*/ 	.short	0x010a
        /*18ae*/ 	.byte	0x3f
	.zero		1


	//   ....[107]....
        /*18b0*/ 	.word	0x000372a0
        /*18b4*/ 	.word	0x00000004
        /*18b8*/ 	.word	0x00033440
        /*18bc*/ 	.short	0x010a
        /*18be*/ 	.byte	0x3f
	.zero		1


	//   ....[108]....
        /*18c0*/ 	.word	0x000378e0
        /*18c4*/ 	.word	0x00000002
        /*18c8*/ 	.word	0x00033470
        /*18cc*/ 	.short	0x010a
        /*18ce*/ 	.byte	0x3f
	.zero		1


	//   ....[109]....
        /*18d0*/ 	.word	0x00037930
        /*18d4*/ 	.word	0x00000002
        /*18d8*/ 	.word	0x00033460
        /*18dc*/ 	.short	0x010a
        /*18de*/ 	.byte	0x3f
	.zero		1


	//   ....[110]....
        /*18e0*/ 	.word	0x00037980
        /*18e4*/ 	.word	0x00000000
        /*18e8*/ 	.word	0x00033470
        /*18ec*/ 	.short	0x010a
        /*18ee*/ 	.byte	0x3f
	.zero		1


	//   ....[111]....
        /*18f0*/ 	.word	0x000379d0
        /*18f4*/ 	.word	0x00000000
        /*18f8*/ 	.word	0x00033460
        /*18fc*/ 	.short	0x010a
        /*18fe*/ 	.byte	0x3f
	.zero		1


	//   ....[112]....
        /*1900*/ 	.word	0x00038350
        /*1904*/ 	.word	0x00000005
        /*1908*/ 	.word	0x00033420
        /*190c*/ 	.short	0x010a
        /*190e*/ 	.byte	0x3f
	.zero		1


	//   ....[113]....
        /*1910*/ 	.word	0x000384f0
        /*1914*/ 	.word	0x00000003
        /*1918*/ 	.word	0x00033440
        /*191c*/ 	.short	0x010a
        /*191e*/ 	.byte	0x3f
	.zero		1


	//   ....[114]....
        /*1920*/ 	.word	0x00038540
        /*1924*/ 	.word	0x00000005
        /*1928*/ 	.word	0x00033440
        /*192c*/ 	.short	0x010a
        /*192e*/ 	.byte	0x3f
	.zero		1


	//   ....[115]....
        /*1930*/ 	.word	0x00038590
        /*1934*/ 	.word	0x00000003
        /*1938*/ 	.word	0x00033460
        /*193c*/ 	.short	0x010a
        /*193e*/ 	.byte	0x3f
	.zero		1


	//   ....[116]....
        /*1940*/ 	.word	0x000385e0
        /*1944*/ 	.word	0x00000005
        /*1948*/ 	.word	0x00033460
        /*194c*/ 	.short	0x010a
        /*194e*/ 	.byte	0x3f
	.zero		1


	//   ....[117]....
        /*1950*/ 	.word	0x00038630
        /*1954*/ 	.word	0x00000003
        /*1958*/ 	.word	0x00033480
        /*195c*/ 	.short	0x010a
        /*195e*/ 	.byte	0x3f
	.zero		1


	//----- nvinfo : EIATTR_NUM_MBARRIERS
	.align		4
.L_842:
        /*1960*/ 	.byte	0x03, 0x38
        /*1962*/ 	.short	0x0016


	//----- nvinfo : EIATTR_EXIT_INSTR_OFFSETS
	.align		4
        /*1964*/ 	.byte	0x04, 0x1c
        /*1966*/ 	.short	(.L_844 - .L_843)


	//   ....[0]....
.L_843:
        /*1968*/ 	.word	0x00032590


	//----- nvinfo : EIATTR_MAX_THREADS
	.align		4
.L_844:
        /*196c*/ 	.byte	0x04, 0x05
        /*196e*/ 	.short	(.L_846 - .L_845)
.L_845:
        /*1970*/ 	.word	0x00000180
        /*1974*/ 	.word	0x00000001
        /*1978*/ 	.word	0x00000001


	//----- nvinfo : EIATTR_CRS_STACK_SIZE
	.align		4
.L_846:
        /*197c*/ 	.byte	0x04, 0x1e
        /*197e*/ 	.short	(.L_848 - .L_847)
.L_847:
        /*1980*/ 	.word	0x00000000


	//----- nvinfo : EIATTR_CBANK_PARAM_SIZE
	.align		4
.L_848:
        /*1984*/ 	.byte	0x03, 0x19
        /*1986*/ 	.short	0x0af0


	//----- nvinfo : EIATTR_PARAM_CBANK
	.align		4
        /*1988*/ 	.byte	0x04, 0x0a
        /*198a*/ 	.short	(.L_850 - .L_849)
	.align		4
.L_849:
        /*198c*/ 	.word	index@(.nv.constant0._ZN7cutlass13device_kernelIN5flash11enable_sm90INS1_16FlashAttnFwdSm90INS1_25CollectiveMainloopFwdSm90ILi2EN4cute5tupleIJNS5_1CILi1EEES8_S8_EEENS6_IJNS7_ILi128EEENS7_ILi160EEENS7_ILi192EEEEEELi192ENS_12float_e4m3_tEfNS_4arch4Sm90ELb1ELb0ELb1ELb1ELb1ELb1ELb0ELb1ELb1ELb1ELb0ELb0EEENS1_21CollectiveEpilogueFwdINS6_IJSA_SC_SB_EEES9_NS_10bfloat16_tESG_Li256ELb1ELb1ELb0ELb1EEENS1_36VarlenDynamicPersistentTileSchedulerILi128ELi160ELi256ELi128ELb0ELb1ELb1ELb1ELb1ELb1EEEEEEEEEvNT_6ParamsE)
        /*1990*/ 	.short	0x0210
        /*1992*/ 	.short	0x0af0


	//----- nvinfo : EIATTR_SW_WAR
	.align		4
.L_850:
        /*1994*/ 	.byte	0x04, 0x36
        /*1996*/ 	.short	(.L_852 - .L_851)
.L_851:
        /*1998*/ 	.word	0x00000008
.L_852:


//--------------------- .nv.info._ZN7cutlass13device_kernelIN5flash11enable_sm90INS1_16FlashAttnFwdSm90INS1_25CollectiveMainloopFwdSm90ILi2EN4cute5tupleIJNS5_1CILi1EEES8_S8_EEENS6_IJNS7_ILi128EEENS7_ILi160EEESA_EEELi128ENS_12float_e4m3_tEfNS_4arch4Sm90ELb0ELb0ELb1ELb0ELb1ELb0ELb0ELb1ELb1ELb1ELb0ELb0EEENS1_21CollectiveEpilogueFwdINS6_IJSA_SA_SB_EEES9_NS_10bfloat16_tESF_Li256ELb0ELb1ELb0ELb1EEENS1_29StaticPersistentTileSchedulerILb0EEEEEEEEEvNT_6ParamsE --------------------------
	.section	.nv.info._ZN7cutlass13device_kernelIN5flash11enable_sm90INS1_16FlashAttnFwdSm90INS1_25CollectiveMainloopFwdSm90ILi2EN4cute5tupleIJNS5_1CILi1EEES8_S8_EEENS6_IJNS7_ILi128EEENS7_ILi160EEESA_EEELi128ENS_12float_e4m3_tEfNS_4arch4Sm90ELb0ELb0ELb1ELb0ELb1ELb0ELb0ELb1ELb1ELb1ELb0ELb0EEENS1_21CollectiveEpilogueFwdINS6_IJSA_SA_SB_EEES9_NS_10bfloat16_tESF_Li256ELb0ELb1ELb0ELb1EEENS1_29StaticPersistentTileSchedulerILb0EEEEEEEEEvNT_6ParamsE,"",@"SHT_CUDA_INFO"
	.sectionflags	@""
	.align	4


	//----- nvinfo : EIATTR_CUDA_API_VERSION
	.align		4
        /*0000*/ 	.byte	0x04, 0x37
        /*0002*/ 	.short	(.L_854 - .L_853)
.L_853:
        /*0004*/ 	.word	0x00000082


	//----- nvinfo : EIATTR_KPARAM_INFO
	.align		4
.L_854:
        /*0008*/ 	.byte	0x04, 0x17
        /*000a*/ 	.short	(.L_856 - .L_855)
.L_855:
        /*000c*/ 	.word	0x00000000
        /*0010*/ 	.short	0x0000
        /*0012*/ 	.short	0x0070
        /*0014*/ 	.byte	0x00, 0xf0, 0x01, 0x28


	//----- nvinfo : EIATTR_SPARSE_MMA_MASK
	.align		4
.L_856:
        /*0018*/ 	.byte	0x03, 0x50
        /*001a*/ 	.short	0x0000


	//----- nvinfo : EIATTR_MAXREG_COUNT
	.align		4
        /*001c*/ 	.byte	0x03, 0x1b
        /*001e*/ 	.short	0x00a8


	//----- nvinfo : EIATTR_NUM_BARRIERS
	.align		4
        /*0020*/ 	.byte	0x02, 0x4c
        /*0022*/ 	.byte	0x10
	.zero		1


	//----- nvinfo : EIATTR_EXTERNS
	.align		4
        /*0024*/ 	.byte	0x04, 0x0f
        /*0026*/ 	.short	(.L_858 - .L_857)


	//   ....[0]....
	.align		4
.L_857:
        /*0028*/ 	.word	index@(__assertfail)


	//----- nvinfo : EIATTR_ANNOTATIONS
	.align		4
.L_858:
        /*002c*/ 	.byte	0x04, 0x55
        /*002e*/ 	.short	(.L_860 - .L_859)


	//   ....[0]....
.L_859:
        /* <DEDUP_REMOVED lines=22> */


	//----- nvinfo : EIATTR_MERCURY_ISA_VERSION
	.align		4
.L_860:
        /*0180*/ 	.byte	0x03, 0x5f
        /*0182*/ 	.short	0x0101


	//----- nvinfo : EIATTR_INT_WARP_WIDE_INSTR_OFFSETS
	.align		4
        /*0184*/ 	.byte	0x04, 0x31
        /*0186*/ 	.short	(.L_862 - .L_861)


	//   ....[0]....
.L_861:
        /*0188*/ 	.word	0x000000c0


	//   ....[1]....
        /*018c*/ 	.word	0x000000d0


	//   ....[2]....
        /*0190*/ 	.word	0x00000170


	//----- nvinfo : EIATTR_COOP_GROUP_MASK_REGIDS
	.align		4
.L_862:
        /*0194*/ 	.byte	0x04, 0x29
        /*0196*/ 	.short	(.L_864 - .L_863)


	//   ....[0]....
.L_863:
        /*0198*/ 	.word	0xffffffff


	//   ....[1]....
        /*019c*/ 	.word	0xffffffff


	//   ....[2]....
        /*01a0*/ 	.word	0xffffffff


	//   ....[3]....
        /*01a4*/ 	.word	0xffffffff


	//   ....[4]....
        /*01a8*/ 	.word	0xffffffff


	//   ....[5]....
        /*01ac*/ 	.word	0xffffffff


	//   ....[6]....
        /*01b0*/ 	.word	0xffffffff


	//   ....[7]....
        /*01b4*/ 	.word	0xffffffff


	//   ....[8]....
        /*01b8*/ 	.word	0xffffffff


	//   ....[9]....
        /*01bc*/ 	.word	0xffffffff


	//   ....[10]....
        /*01c0*/ 	.word	0xffffffff


	//   ....[11]....
        /*01c4*/ 	.word	0xffffffff


	//   ....[12]....
        /*01c8*/ 	.word	0xffffffff


	//   ....[13]....
        /*01cc*/ 	.word	0xffffffff


	//   ....[14]....
        /*01d0*/ 	.word	0xffffffff


	//   ....[15]....
        /*01d4*/ 	.word	0xffffffff


	//   ....[16]....
        /*01d8*/ 	.word	0xffffffff


	//   ....[17]....
        /*01dc*/ 	.word	0xffffffff


	//   ....[18]....
        /*01e0*/ 	.word	0xffffffff


	//   ....[19]....
        /*01e4*/ 	.word	0xffffffff


	//   ....[20]....
        /*01e8*/ 	.word	0xffffffff


	//   ....[21]....
        /*01ec*/ 	.word	0xffffffff


	//   ....[22]....
        /*01f0*/ 	.word	0xffffffff


	//   ....[23]....
        /*01f4*/ 	.word	0xffffffff


	//   ....[24]....
        /*01f8*/ 	.word	0xffffffff


	//   ....[25]....
        /*01fc*/ 	.word	0xffffffff


	//   ....[26]....
        /*0200*/ 	.word	0xffffffff


	//   ....[27]....
        /*0204*/ 	.word	0xffffffff


	//   ....[28]....
        /*0208*/ 	.word	0xffffffff


	//   ....[29]....
        /*020c*/ 	.word	0xffffffff


	//   ....[30]....
        /*0210*/ 	.word	0xffffffff


	//   ....[31]....
        /*0214*/ 	.word	0xffffffff


	//   ....[32]....
        /*0218*/ 	.word	0xffffffff


	//   ....[33]....
        /*021c*/ 	.word	0xffffffff


	//   ....[34]....
        /*0220*/ 	.word	0xffffffff


	//   ....[35]....
        /*0224*/ 	.word	0xffffffff


	//   ....[36]....
        /*0228*/ 	.word	0xffffffff


	//   ....[37]....
        /*022c*/ 	.word	0xffffffff


	//   ....[38]....
        /*0230*/ 	.word	0xffffffff


	//   ....[39]....
        /*0234*/ 	.word	0xffffffff


	//   ....[40]....
        /*0238*/ 	.word	0xffffffff


	//   ....[41]....
        /*023c*/ 	.word	0xffffffff


	//   ....[42]....
        /*0240*/ 	.word	0xffffffff


	//   ....[43]....
        /*0244*/ 	.word	0xffffffff


	//   ....[44]....
        /*0248*/ 	.word	0xffffffff


	//   ....[45]....
        /*024c*/ 	.word	0xffffffff


	//   ....[46]....
        /*0250*/ 	.word	0xffffffff


	//   ....[47]....
        /*0254*/ 	.word	0xffffffff


	//   ....[48]....
        /*0258*/ 	.word	0xffffffff


	//   ....[49]....
        /*025c*/ 	.word	0xffffffff


	//   ....[50]....
        /*0260*/ 	.word	0xffffffff


	//   ....[51]....
        /*0264*/ 	.word	0xffffffff


	//   ....[52]....
        /*0268*/ 	.word	0xffffffff


	//   ....[53]....
        /*026c*/ 	.word	0xffffffff


	//   ....[54]....
        /*0270*/ 	.word	0xffffffff


	//   ....[55]....
        /*0274*/ 	.word	0xffffffff


	//   ....[56]....
        /*0278*/ 	.word	0xffffffff


	//   ....[57]....
        /*027c*/ 	.word	0xffffffff


	//   ....[58]....
        /*0280*/ 	.word	0xffffffff


	//   ....[59]....
        /*0284*/ 	.word	0xffffffff


	//   ....[60]....
        /*0288*/ 	.word	0xffffffff


	//   ....[61]....
        /*028c*/ 	.word	0xffffffff


	//   ....[62]....
        /*0290*/ 	.word	0xffffffff


	//   ....[63]....
        /*0294*/ 	.word	0xffffffff


	//   ....[64]....
        /*0298*/ 	.word	0xffffffff


	//   ....[65]....
        /*029c*/ 	.word	0xffffffff


	//   ....[66]....
        /*02a0*/ 	.word	0xffffffff


	//   ....[67]....
        /*02a4*/ 	.word	0xffffffff


	//   ....[68]....
        /*02a8*/ 	.word	0xffffffff


	//   ....[69]....
        /*02ac*/ 	.word	0xffffffff


	//   ....[70]....
        /*02b0*/ 	.word	0xffffffff


	//   ....[71]....
        /*02b4*/ 	.word	0xffffffff


	//   ....[72]....
        /*02b8*/ 	.word	0xffffffff


	//   ....[73]....
        /*02bc*/ 	.word	0xffffffff


	//   ....[74]....
        /*02c0*/ 	.word	0xffffffff


	//   ....[75]....
        /*02c4*/ 	.word	0xffffffff


	//   ....[76]....
        /*02c8*/ 	.word	0xffffffff


	//   ....[77]....
        /*02cc*/ 	.word	0xffffffff


	//   ....[78]....
        /*02d0*/ 	.word	0xffffffff


	//   ....[79]....
        /*02d4*/ 	.word	0xffffffff


	//   ....[80]....
        /*02d8*/ 	.word	0xffffffff


	//   ....[81]....
        /*02dc*/ 	.word	0xffffffff


	//   ....[82]....
        /*02e0*/ 	.word	0xffffffff


	//   ....[83]....
        /*02e4*/ 	.word	0xffffffff


	//   ....[84]....
        /*02e8*/ 	.word	0xffffffff


	//   ....[85]....
        /*02ec*/ 	.word	0xffffffff


	//   ....[86]....
        /*02f0*/ 	.word	0xffffffff


	//   ....[87]....
        /*02f4*/ 	.word	0xffffffff


	//   ....[88]....
        /*02f8*/ 	.word	0xffffffff


	//   ....[89]....
        /*02fc*/ 	.word	0xffffffff


	//   ....[90]....
        /*0300*/ 	.word	0xffffffff


	//   ....[91]....
        /*0304*/ 	.word	0xffffffff


	//   ....[92]....
        /*0308*/ 	.word	0xffffffff


	//   ....[93]....
        /*030c*/ 	.word	0xffffffff


	//   ....[94]....
        /*0310*/ 	.word	0xffffffff


	//   ....[95]....
        /*0314*/ 	.word	0xffffffff


	//   ....[96]....
        /*0318*/ 	.word	0xffffffff


	//   ....[97]....
        /*031c*/ 	.word	0xffffffff


	//   ....[98]....
        /*0320*/ 	.word	0xffffffff


	//   ....[99]....
        /*0324*/ 	.word	0xffffffff


	//   ....[100]....
        /*0328*/ 	.word	0xffffffff


	//   ....[101]....
        /*032c*/ 	.word	0xffffffff


	//   ....[102]....
        /*0330*/ 	.word	0xffffffff


	//   ....[103]....
        /*0334*/ 	.word	0xffffffff


	//   ....[104]....
        /*0338*/ 	.word	0xffffffff


	//   ....[105]....
        /*033c*/ 	.word	0xffffffff


	//   ....[106]....
        /*0340*/ 	.word	0xffffffff


	//   ....[107]....
        /*0344*/ 	.word	0xffffffff


	//   ....[108]....
        /*0348*/ 	.word	0xffffffff


	//   ....[109]....
        /*034c*/ 	.word	0xffffffff


	//   ....[110]....
        /*0350*/ 	.word	0xffffffff


	//   ....[111]....
        /*0354*/ 	.word	0xffffffff


	//   ....[112]....
        /*0358*/ 	.word	0xffffffff


	//   ....[113]....
        /*035c*/ 	.word	0xffffffff


	//   ....[114]....
        /*0360*/ 	.word	0xffffffff


	//   ....[115]....
        /*0364*/ 	.word	0xffffffff


	//   ....[116]....
        /*0368*/ 	.word	0xffffffff


	//   ....[117]....
        /*036c*/ 	.word	0xffffffff


	//   ....[118]....
        /*0370*/ 	.word	0xffffffff


	//   ....[119]....
        /*0374*/ 	.word	0xffffffff


	//   ....[120]....
        /*0378*/ 	.word	0xffffffff


	//   ....[121]....
        /*037c*/ 	.word	0xffffffff


	//   ....[122]....
        /*0380*/ 	.word	0xffffffff


	//   ....[123]....
        /*0384*/ 	.word	0xffffffff


	//   ....[124]....
        /*0388*/ 	.word	0xffffffff


	//   ....[125]....
        /*038c*/ 	.word	0xffffffff


	//   ....[126]....
        /*0390*/ 	.word	0xffffffff


	//   ....[127]....
        /*0394*/ 	.word	0xffffffff


	//   ....[128]....
        /*0398*/ 	.word	0xffffffff


	//   ....[129]....
        /*039c*/ 	.word	0xffffffff


	//   ....[130]....
        /*03a0*/ 	.word	0xffffffff


	//   ....[131]....
        /*03a4*/ 	.word	0xffffffff


	//   ....[132]....
        /*03a8*/ 	.word	0xffffffff


	//   ....[133]....
        /*03ac*/ 	.word	0xffffffff


	//   ....[134]....
        /*03b0*/ 	.word	0xffffffff


	//   ....[135]....
        /*03b4*/ 	.word	0xffffffff


	//   ....[136]....
        /*03b8*/ 	.word	0xffffffff


	//   ....[137]....
        /*03bc*/ 	.word	0xffffffff


	//   ....[138]....
        /*03c0*/ 	.word	0xffffffff


	//   ....[139]....
        /*03c4*/ 	.word	0xffffffff


	//   ....[140]....
        /*03c8*/ 	.word	0xffffffff


	//   ....[141]....
        /*03cc*/ 	.word	0xffffffff


	//   ....[142]....
        /*03d0*/ 	.word	0xffffffff


	//   ....[143]....
        /*03d4*/ 	.word	0xffffffff


	//   ....[144]....
        /*03d8*/ 	.word	0xffffffff


	//   ....[145]....
        /*03dc*/ 	.word	0xffffffff


	//   ....[146]....
        /*03e0*/ 	.word	0xffffffff


	//   ....[147]....
        /*03e4*/ 	.word	0xffffffff


	//   ....[148]....
        /*03e8*/ 	.word	0xffffffff


	//   ....[149]....
        /*03ec*/ 	.word	0xffffffff


	//   ....[150]....
        /*03f0*/ 	.word	0xffffffff


	//   ....[151]....
        /*03f4*/ 	.word	0xffffffff


	//   ....[152]....
        /*03f8*/ 	.word	0xffffffff


	//   ....[153]....
        /*03fc*/ 	.word	0xffffffff


	//   ....[154]....
        /*0400*/ 	.word	0xffffffff


	//   ....[155]....
        /*0404*/ 	.word	0xffffffff


	//   ....[156]....
        /*0408*/ 	.word	0xffffffff


	//   ....[157]....
        /*040c*/ 	.word	0xffffffff


	//   ....[158]....
        /*0410*/ 	.word	0xffffffff


	//   ....[159]....
        /*0414*/ 	.word	0xffffffff


	//   ....[160]....
        /*0418*/ 	.word	0x0500000f


	//   ....[161]....
        /*041c*/ 	.word	0x0500000f


	//   ....[162]....
        /*0420*/ 	.word	0x0500000f


	//   ....[163]....
        /*0424*/ 	.word	0x0500000f


	//   ....[164]....
        /*0428*/ 	.word	0x0500000f


	//   ....[165]....
        /*042c*/ 	.word	0x0500000f


	//   ....[166]....
        /*0430*/ 	.word	0x0500000f


	//   ....[167]....
        /*0434*/ 	.word	0x0500000f


	//   ....[168]....
        /*0438*/ 	.word	0x0500000f


	//   ....[169]....
        /*043c*/ 	.word	0x0500000f


	//   ....[170]....
        /*0440*/ 	.word	0x0500000f


	//   ....[171]....
        /*0444*/ 	.word	0x0500000f


	//   ....[172]....
        /*0448*/ 	.word	0x0500000f


	//   ....[173]....
        /*044c*/ 	.word	0x0500000f


	//   ....[174]....
        /*0450*/ 	.word	0x0500000f


	//   ....[175]....
        /*0454*/ 	.word	0x0500000f


	//   ....[176]....
        /*0458*/ 	.word	0x0500000f


	//   ....[177]....
        /*045c*/ 	.word	0x0500000f


	//   ....[178]....
        /*0460*/ 	.word	0x0500000f


	//   ....[179]....
        /*0464*/ 	.word	0x0500000f


	//   ....[180]....
        /*0468*/ 	.word	0x0500000f


	//   ....[181]....
        /*046c*/ 	.word	0x0500000f


	//   ....[182]....
        /*0470*/ 	.word	0x0500000f


	//   ....[183]....
        /*0474*/ 	.word	0x0500000f


	//   ....[184]....
        /*0478*/ 	.word	0x0500000f


	//   ....[185]....
        /*047c*/ 	.word	0x0500000f


	//   ....[186]....
        /*0480*/ 	.word	0x0500000f


	//   ....[187]....
        /*0484*/ 	.word	0x0500000f


	//   ....[188]....
        /*0488*/ 	.word	0x0500000f


	//   ....[189]....
        /*048c*/ 	.word	0x0500000f


	//   ....[190]....
        /*0490*/ 	.word	0x0500000f


	//   ....[191]....
        /*0494*/ 	.word	0x0500000f


	//   ....[192]....
        /*0498*/ 	.word	0x0500000f


	//   ....[193]....
        /*049c*/ 	.word	0x0500000f


	//   ....[194]....
        /*04a0*/ 	.word	0x0500000f


	//   ....[195]....
        /*04a4*/ 	.word	0x0500000f


	//   ....[196]....
        /*04a8*/ 	.word	0x0500000f


	//   ....[197]....
        /*04ac*/ 	.word	0x0500000f


	//   ....[198]....
        /*04b0*/ 	.word	0x0500000f


	//   ....[199]....
        /*04b4*/ 	.word	0x0500000f


	//   ....[200]....
        /*04b8*/ 	.word	0x0500000f


	//   ....[201]....
        /*04bc*/ 	.word	0x0500000f


	//   ....[202]....
        /*04c0*/ 	.word	0x0500000f


	//   ....[203]....
        /*04c4*/ 	.word	0x0500000f


	//   ....[204]....
        /*04c8*/ 	.word	0x0500000f


	//   ....[205]....
        /*04cc*/ 	.word	0x0500000f


	//   ....[206]....
        /*04d0*/ 	.word	0x0500000f


	//   ....[207]....
        /*04d4*/ 	.word	0x0500000f


	//   ....[208]....
        /*04d8*/ 	.word	0x0500000f


	//   ....[209]....
        /*04dc*/ 	.word	0x0500000f


	//   ....[210]....
        /*04e0*/ 	.word	0x0500000f


	//   ....[211]....
        /*04e4*/ 	.word	0x0500000f


	//   ....[212]....
        /*04e8*/ 	.word	0x0500000f


	//   ....[213]....
        /*04ec*/ 	.word	0x0500000f


	//   ....[214]....
        /*04f0*/ 	.word	0x0500000f


	//   ....[215]....
        /*04f4*/ 	.word	0x0500000f


	//   ....[216]....
        /*04f8*/ 	.word	0x0500000f


	//   ....[217]....
        /*04fc*/ 	.word	0x0500000f


	//   ....[218]....
        /*0500*/ 	.word	0x0500000f


	//   ....[219]....
        /*0504*/ 	.word	0x0500000f


	//   ....[220]....
        /*0508*/ 	.word	0x0500000f


	//   ....[221]....
        /*050c*/ 	.word	0x0500000f


	//   ....[222]....
        /*0510*/ 	.word	0x0500000f


	//   ....[223]....
        /*0514*/ 	.word	0x0500000f


	//   ....[224]....
        /*0518*/ 	.word	0x0500000f


	//   ....[225]....
        /*051c*/ 	.word	0x0500000f


	//   ....[226]....
        /*0520*/ 	.word	0x0500000f


	//   ....[227]....
        /*0524*/ 	.word	0x0500000f


	//   ....[228]....
        /*0528*/ 	.word	0x0500000f


	//   ....[229]....
        /*052c*/ 	.word	0x0500000f


	//   ....[230]....
        /*0530*/ 	.word	0x0500000f


	//   ....[231]....
        /*0534*/ 	.word	0x0500000f


	//   ....[232]....
        /*0538*/ 	.word	0x0500000f


	//   ....[233]....
        /*053c*/ 	.word	0x0500000f


	//   ....[234]....
        /*0540*/ 	.word	0x0500000f


	//   ....[235]....
        /*0544*/ 	.word	0x0500000f


	//   ....[236]....
        /*0548*/ 	.word	0x0500000f


	//   ....[237]....
        /*054c*/ 	.word	0x0500000f


	//   ....[238]....
        /*0550*/ 	.word	0x0500000f


	//   ....[239]....
        /*0554*/ 	.word	0x0500000f


	//   ....[240]....
        /*0558*/ 	.word	0x0500000f


	//   ....[241]....
        /*055c*/ 	.word	0x0500000f


	//   ....[242]....
        /*0560*/ 	.word	0x0500000f


	//   ....[243]....
        /*0564*/ 	.word	0x0500000f


	//   ....[244]....
        /*0568*/ 	.word	0x0500000f


	//   ....[245]....
        /*056c*/ 	.word	0x0500000f


	//   ....[246]....
        /*0570*/ 	.word	0x0500000f


	//   ....[247]....
        /*0574*/ 	.word	0x0500000f


	//   ....[248]....
        /*0578*/ 	.word	0x0500000f


	//   ....[249]....
        /*057c*/ 	.word	0x0500000f


	//   ....[250]....
        /*0580*/ 	.word	0x0500000f


	//   ....[251]....
        /*0584*/ 	.word	0x0500000f


	//   ....[252]....
        /*0588*/ 	.word	0x0500000f


	//   ....[253]....
        /*058c*/ 	.word	0x0500000f


	//   ....[254]....
        /*0590*/ 	.word	0x0500000f


	//   ....[255]....
        /*0594*/ 	.word	0x0500000f


	//   ....[0]....
        /*0598*/ 	.word	0x0500000f


	//----- nvinfo : EIATTR_COOP_GROUP_INSTR_OFFSETS
	.align		4
.L_864:
        /*059c*/ 	.byte	0x04, 0x28
        /*059e*/ 	.short	(.L_866 - .L_865)


	//   ....[0]....
.L_865:
        /*05a0*/ 	.word	0x00000080


	//   ....[1]....
        /*05a4*/ 	.word	0x00000090


	//   ....[2]....
        /*05a8*/ 	.word	0x000002d0


	//   ....[3]....
        /*05ac*/ 	.word	0x00000430


	//   ....[4]....
        /*05b0*/ 	.word	0x00000550


	//   ....[5]....
        /*05b4*/ 	.word	0x000006b0


	//   ....[6]....
        /*05b8*/ 	.word	0x00000ce0


	//   ....[7]....
        /*05bc*/ 	.word	0x00003270


	//   ....[8]....
        /*05c0*/ 	.word	0x00003310


	//   ....[9]....
        /*05c4*/ 	.word	0x00003780


	//   ....[10]....
        /*05c8*/ 	.word	0x00003800


	//   ....[11]....
        /*05cc*/ 	.word	0x00006840


	//   ....[12]....
        /*05d0*/ 	.word	0x00006870


	//   ....[13]....
        /*05d4*/ 	.word	0x00006890


	//   ....[14]....
        /*05d8*/ 	.word	0x000068b0


	//   ....[15]....
        /*05dc*/ 	.word	0x00008390


	//   ....[16]....
        /*05e0*/ 	.word	0x000083a0


	//   ....[17]....
        /*05e4*/ 	.word	0x00008420


	//   ....[18]....
        /*05e8*/ 	.word	0x00008430


	//   ....[19]....
        /*05ec*/ 	.word	0x000095b0


	//   ....[20]....
        /*05f0*/ 	.word	0x000095f0


	//   ....[21]....
        /*05f4*/ 	.word	0x00009630


	//   ....[22]....
        /*05f8*/ 	.word	0x00009670


	//   ....[23]....
        /*05fc*/ 	.word	0x000096b0


	//   ....[24]....
        /*0600*/ 	.word	0x000096e0


	//   ....[25]....
        /*0604*/ 	.word	0x00009710


	//   ....[26]....
        /*0608*/ 	.word	0x00009740


	//   ....[27]....
        /*060c*/ 	.word	0x00009770


	//   ....[28]....
        /*0610*/ 	.word	0x000097a0


	//   ....[29]....
        /*0614*/ 	.word	0x00009840


	//   ....[30]....
        /*0618*/ 	.word	0x00009870


	//   ....[31]....
        /*061c*/ 	.word	0x00009890


	//   ....[32]....
        /*0620*/ 	.word	0x000098a0


	//   ....[33]....
        /*0624*/ 	.word	0x000098b0


	//   ....[34]....
        /*0628*/ 	.word	0x000098c0


	//   ....[35]....
        /*062c*/ 	.word	0x000098d0


	//   ....[36]....
        /*0630*/ 	.word	0x00009900


	//   ....[37]....
        /*0634*/ 	.word	0x00009930


	//   ....[38]....
        /*0638*/ 	.word	0x00009940


	//   ....[39]....
        /*063c*/ 	.word	0x00009950


	//   ....[40]....
        /*0640*/ 	.word	0x00009960


	//   ....[41]....
        /*0644*/ 	.word	0x00009970


	//   ....[42]....
        /*0648*/ 	.word	0x00009990


	//   ....[43]....
        /*064c*/ 	.word	0x000099a0


	//   ....[44]....
        /*0650*/ 	.word	0x000099b0


	//   ....[45]....
        /*0654*/ 	.word	0x000099c0


	//   ....[46]....
        /*0658*/ 	.word	0x000099d0


	//   ....[47]....
        /*065c*/ 	.word	0x000099e0


	//   ....[48]....
        /*0660*/ 	.word	0x000099f0


	//   ....[49]....
        /*0664*/ 	.word	0x00009a00


	//   ....[50]....
        /*0668*/ 	.word	0x00009a10


	//   ....[51]....
        /*066c*/ 	.word	0x00009b60


	//   ....[52]....
        /*0670*/ 	.word	0x00009b90


	//   ....[53]....
        /*0674*/ 	.word	0x00009c70


	//   ....[54]....
        /*0678*/ 	.word	0x00009ca0


	//   ....[55]....
        /*067c*/ 	.word	0x0000a0a0


	//   ....[56]....
        /*0680*/ 	.word	0x0000a0e0


	//   ....[57]....
        /*0684*/ 	.word	0x0000a1b0


	//   ....[58]....
        /*0688*/ 	.word	0x0000a1d0


	//   ....[59]....
        /*068c*/ 	.word	0x0000a280


	//   ....[60]....
        /*0690*/ 	.word	0x0000a2a0


	//   ....[61]....
        /*0694*/ 	.word	0x0000a360


	//   ....[62]....
        /*0698*/ 	.word	0x0000a3a0


	//   ....[63]....
        /*069c*/ 	.word	0x0000bc00


	//   ....[64]....
        /*06a0*/ 	.word	0x0000bc10


	//   ....[65]....
        /*06a4*/ 	.word	0x0000bc20


	//   ....[66]....
        /*06a8*/ 	.word	0x0000bc40


	//   ....[67]....
        /*06ac*/ 	.word	0x0000bc60


	//   ....[68]....
        /*06b0*/ 	.word	0x0000bc80


	//   ....[69]....
        /*06b4*/ 	.word	0x0000bc90


	//   ....[70]....
        /*06b8*/ 	.word	0x0000bcc0


	//   ....[71]....
        /*06bc*/ 	.word	0x0000bce0


	//   ....[72]....
        /*06c0*/ 	.word	0x0000bd60


	//   ....[73]....
        /*06c4*/ 	.word	0x0000bd80


	//   ....[74]....
        /*06c8*/ 	.word	0x0000bd90


	//   ....[75]....
        /*06cc*/ 	.word	0x0000bdf0


	//   ....[76]....
        /*06d0*/ 	.word	0x0000be20


	//   ....[77]....
        /*06d4*/ 	.word	0x0000be50


	//   ....[78]....
        /*06d8*/ 	.word	0x0000be60


	//   ....[79]....
        /*06dc*/ 	.word	0x0000bee0


	//   ....[80]....
        /*06e0*/ 	.word	0x0000bf30


	//   ....[81]....
        /*06e4*/ 	.word	0x0000bf40


	//   ....[82]....
        /*06e8*/ 	.word	0x0000bf80


	//   ....[83]....
        /*06ec*/ 	.word	0x0000c410


	//   ....[84]....
        /*06f0*/ 	.word	0x0000c440


	//   ....[85]....
        /*06f4*/ 	.word	0x0000c470


	//   ....[86]....
        /*06f8*/ 	.word	0x0000c4a0


	//   ....[87]....
        /*06fc*/ 	.word	0x0000c4c0


	//   ....[88]....
        /*0700*/ 	.word	0x0000c4e0


	//   ....[89]....
        /*0704*/ 	.word	0x0000c500


	//   ....[90]....
        /*0708*/ 	.word	0x0000c510


	//   ....[91]....
        /*070c*/ 	.word	0x0000c530


	//   ....[92]....
        /*0710*/ 	.word	0x0000c540


	//   ....[93]....
        /*0714*/ 	.word	0x0000c560


	//   ....[94]....
        /*0718*/ 	.word	0x0000c580


	//   ....[95]....
        /*071c*/ 	.word	0x0000c590


	//   ....[96]....
        /*0720*/ 	.word	0x0000c5d0


	//   ....[97]....
        /*0724*/ 	.word	0x0000c600


	//   ....[98]....
        /*0728*/ 	.word	0x0000c6f0


	//   ....[99]....
        /*072c*/ 	.word	0x0000c740


	//   ....[100]....
        /*0730*/ 	.word	0x0000c770


	//   ....[101]....
        /*0734*/ 	.word	0x0000c780


	//   ....[102]....
        /*0738*/ 	.word	0x0000c830


	//   ....[103]....
        /*073c*/ 	.word	0x0000cf60


	//   ....[104]....
        /*0740*/ 	.word	0x0000cf80


	//   ....[105]....
        /*0744*/ 	.word	0x0000cfb0


	//   ....[106]....
        /*0748*/ 	.word	0x0000cff0


	//   ....[107]....
        /*074c*/ 	.word	0x0000d040


	//   ....[108]....
        /*0750*/ 	.word	0x0000d060


	//   ....[109]....
        /*0754*/ 	.word	0x0000d0b0


	//   ....[110]....
        /*0758*/ 	.word	0x0000d0d0


	//   ....[111]....
        /*075c*/ 	.word	0x0000d120


	//   ....[112]....
        /*0760*/ 	.word	0x0000d140


	//   ....[113]....
        /*0764*/ 	.word	0x0000d190


	//   ....[114]....
        /*0768*/ 	.word	0x0000d1b0


	//   ....[115]....
        /*076c*/ 	.word	0x0000d200


	//   ....[116]....
        /*0770*/ 	.word	0x0000d220


	//   ....[117]....
        /*0774*/ 	.word	0x0000d260


	//   ....[118]....
        /*0778*/ 	.word	0x0000d280


	//   ....[119]....
        /*077c*/ 	.word	0x0000db50


	//   ....[120]....
        /*0780*/ 	.word	0x0000db60


	//   ....[121]....
        /*0784*/ 	.word	0x0000db70


	//   ....[122]....
        /*0788*/ 	.word	0x0000db80


	//   ....[123]....
        /*078c*/ 	.word	0x0000db90


	//   ....[124]....
        /*0790*/ 	.word	0x0000dba0


	//   ....[125]....
        /*0794*/ 	.word	0x0000dbb0


	//   ....[126]....
        /*0798*/ 	.word	0x0000dbd0


	//   ....[127]....
        /*079c*/ 	.word	0x0000dbe0


	//   ....[128]....
        /*07a0*/ 	.word	0x0000dc10


	//   ....[129]....
        /*07a4*/ 	.word	0x0000dc30


	//   ....[130]....
        /*07a8*/ 	.word	0x0000dc90


	//   ....[131]....
        /*07ac*/ 	.word	0x0000dcc0


	//   ....[132]....
        /*07b0*/ 	.word	0x0000dcd0


	//   ....[133]....
        /*07b4*/ 	.word	0x0000dcf0


	//   ....[134]....
        /*07b8*/ 	.word	0x0000dd00


	//   ....[135]....
        /*07bc*/ 	.word	0x0000ddb0


	//   ....[136]....
        /*07c0*/ 	.word	0x0000ddc0


	//   ....[137]....
        /*07c4*/ 	.word	0x0000ddf0


	//   ....[138]....
        /*07c8*/ 	.word	0x0000de60


	//   ....[139]....
        /*07cc*/ 	.word	0x0000e270


	//   ....[140]....
        /*07d0*/ 	.word	0x0000e280


	//   ....[141]....
        /*07d4*/ 	.word	0x0000e290


	//   ....[142]....
        /*07d8*/ 	.word	0x0000e2a0


	//   ....[143]....
        /*07dc*/ 	.word	0x0000e2b0


	//   ....[144]....
        /*07e0*/ 	.word	0x0000e2c0


	//   ....[145]....
        /*07e4*/ 	.word	0x0000e2e0


	//   ....[146]....
        /*07e8*/ 	.word	0x0000e2f0


	//   ....[147]....
        /*07ec*/ 	.word	0x0000e310


	//   ....[148]....
        /*07f0*/ 	.word	0x0000e330


	//   ....[149]....
        /*07f4*/ 	.word	0x0000e370


	//   ....[150]....
        /*07f8*/ 	.word	0x0000e3b0


	//   ....[151]....
        /*07fc*/ 	.word	0x0000e3e0


	//   ....[152]....
        /*0800*/ 	.word	0x0000e410


	//   ....[153]....
        /*0804*/ 	.word	0x0000e450


	//   ....[154]....
        /*0808*/ 	.word	0x0000e460


	//   ....[155]....
        /*080c*/ 	.word	0x0000e470


	//   ....[156]....
        /*0810*/ 	.word	0x0000e490


	//   ....[157]....
        /*0814*/ 	.word	0x0000e4f0


	//   ....[158]....
        /*0818*/ 	.word	0x0000e510


	//   ....[159]....
        /*081c*/ 	.word	0x0000f680


	//   ....[160]....
        /*0820*/ 	.word	0x0000fbd0


	//   ....[161]....
        /*0824*/ 	.word	0x0000fcb0


	//   ....[162]....
        /*0828*/ 	.word	0x0000fd70


	//   ....[163]....
        /*082c*/ 	.word	0x0000fe00


	//   ....[164]....
        /*0830*/ 	.word	0x0000fec0


	//   ....[165]....
        /*0834*/ 	.word	0x0000ff20


	//   ....[166]....
        /*0838*/ 	.word	0x0000ffe0


	//   ....[167]....
        /*083c*/ 	.word	0x00010040


	//   ....[168]....
        /*0840*/ 	.word	0x00010100


	//   ....[169]....
        /*0844*/ 	.word	0x00010160


	//   ....[170]....
        /*0848*/ 	.word	0x00010220


	//   ....[171]....
        /*084c*/ 	.word	0x00010280


	//   ....[172]....
        /*0850*/ 	.word	0x00010340


	//   ....[173]....
        /*0854*/ 	.word	0x000103a0


	//   ....[174]....
        /*0858*/ 	.word	0x00010460


	//   ....[175]....
        /*085c*/ 	.word	0x000104c0


	//   ....[176]....
        /*0860*/ 	.word	0x00010570


	//   ....[177]....
        /*0864*/ 	.word	0x000105d0


	//   ....[178]....
        /*0868*/ 	.word	0x00010680


	//   ....[179]....
        /*086c*/ 	.word	0x000106e0


	//   ....[180]....
        /*0870*/ 	.word	0x00010790


	//   ....[181]....
        /*0874*/ 	.word	0x00010870


	//   ....[182]....
        /*0878*/ 	.word	0x00010920


	//   ....[183]....
        /*087c*/ 	.word	0x00010980


	//   ....[184]....
        /*0880*/ 	.word	0x00010a70


	//   ....[185]....
        /*0884*/ 	.word	0x00010ad0


	//   ....[186]....
        /*0888*/ 	.word	0x00010ba0


	//   ....[187]....
        /*088c*/ 	.word	0x00010c90


	//   ....[188]....
        /*0890*/ 	.word	0x00010ce0


	//   ....[189]....
        /*0894*/ 	.word	0x00010dd0


	//   ....[190]....
        /*0898*/ 	.word	0x00010e20


	//   ....[191]....
        /*089c*/ 	.word	0x00010ec0


	//   ....[192]....
        /*08a0*/ 	.word	0x00010f60


	//   ....[193]....
        /*08a4*/ 	.word	0x00010fc0


	//   ....[194]....
        /*08a8*/ 	.word	0x000110a0


	//   ....[195]....
        /*08ac*/ 	.word	0x00011100


	//   ....[196]....
        /*08b0*/ 	.word	0x000111d0


	//   ....[197]....
        /*08b4*/ 	.word	0x00011230


	//   ....[198]....
        /*08b8*/ 	.word	0x00011310


	//   ....[199]....
        /*08bc*/ 	.word	0x00011400


	//   ....[200]....
        /*08c0*/ 	.word	0x00011450


	//   ....[201]....
        /*08c4*/ 	.word	0x00011500


	//   ....[202]....
        /*08c8*/ 	.word	0x00011550


	//   ....[203]....
        /*08cc*/ 	.word	0x000115d0


	//   ....[204]....
        /*08d0*/ 	.word	0x00011670


	//   ....[205]....
        /*08d4*/ 	.word	0x000116d0


	//   ....[206]....
        /*08d8*/ 	.word	0x00011790


	//   ....[207]....
        /*08dc*/ 	.word	0x000117f0


	//   ....[208]....
        /*08e0*/ 	.word	0x000118b0


	//   ....[209]....
        /*08e4*/ 	.word	0x00011910


	//   ....[210]....
        /*08e8*/ 	.word	0x000119d0


	//   ....[211]....
        /*08ec*/ 	.word	0x00011a30


	//   ....[212]....
        /*08f0*/ 	.word	0x00011af0


	//   ....[213]....
        /*08f4*/ 	.word	0x00011b50


	//   ....[214]....
        /*08f8*/ 	.word	0x00011c10


	//   ....[215]....
        /*08fc*/ 	.word	0x00011c70


	//   ....[216]....
        /*0900*/ 	.word	0x00011d10


	//   ....[217]....
        /*0904*/ 	.word	0x00011e40


	//   ....[218]....
        /*0908*/ 	.word	0x00011ee0


	//   ....[219]....
        /*090c*/ 	.word	0x00011f60


	//   ....[220]....
        /*0910*/ 	.word	0x00012010


	//   ....[221]....
        /*0914*/ 	.word	0x00012070


	//   ....[222]....
        /*0918*/ 	.word	0x00012120


	//   ....[223]....
        /*091c*/ 	.word	0x00012180


	//   ....[224]....
        /*0920*/ 	.word	0x00012230


	//   ....[225]....
        /*0924*/ 	.word	0x00012290


	//   ....[226]....
        /*0928*/ 	.word	0x00012340


	//   ....[227]....
        /*092c*/ 	.word	0x000123a0


	//   ....[228]....
        /*0930*/ 	.word	0x00012450


	//   ....[229]....
        /*0934*/ 	.word	0x000124b0


	//   ....[230]....
        /*0938*/ 	.word	0x00012560


	//   ....[231]....
        /*093c*/ 	.word	0x000125c0


	//   ....[232]....
        /*0940*/ 	.word	0x00012670


	//   ....[233]....
        /*0944*/ 	.word	0x000126d0


	//   ....[234]....
        /*0948*/ 	.word	0x00012780


	//   ....[235]....
        /*094c*/ 	.word	0x000127e0


	//   ....[236]....
        /*0950*/ 	.word	0x00012890


	//   ....[237]....
        /*0954*/ 	.word	0x00012980


	//   ....[238]....
        /*0958*/ 	.word	0x00012a10


	//   ....[239]....
        /*095c*/ 	.word	0x00012a90


	//   ....[240]....
        /*0960*/ 	.word	0x00012b20


	//   ....[241]....
        /*0964*/ 	.word	0x00012b80


	//   ....[242]....
        /*0968*/ 	.word	0x00012c20


	//   ....[243]....
        /*096c*/ 	.word	0x00012c80


	//   ....[244]....
        /*0970*/ 	.word	0x00012d20


	//   ....[245]....
        /*0974*/ 	.word	0x00012d80


	//   ....[246]....
        /*0978*/ 	.word	0x00012e30


	//   ....[247]....
        /*097c*/ 	.word	0x00012e90


	//   ....[248]....
        /*0980*/ 	.word	0x00012f40


	//   ....[249]....
        /*0984*/ 	.word	0x00012fa0


	//   ....[250]....
        /*0988*/ 	.word	0x00013050


	//   ....[251]....
        /*098c*/ 	.word	0x000130b0


	//   ....[252]....
        /*0990*/ 	.word	0x00013150


	//   ....[253]....
        /*0994*/ 	.word	0x000131b0


	//   ....[254]....
        /*0998*/ 	.word	0x00013260


	//   ....[255]....
        /*099c*/ 	.word	0x000132c0


	//   ....[0]....
        /*09a0*/ 	.word	0x00013370


	//----- nvinfo : EIATTR_REG_RECONFIG
	.align		4
.L_866:
        /*09a4*/ 	.byte	0x01, 0x54
	.zero		2


	//----- nvinfo : EIATTR_SYSCALL_OFFSETS
	.align		4
        /*09a8*/ 	.byte	0x04, 0x46
        /*09aa*/ 	.short	(.L_868 - .L_867)


	//   ....[0]....
.L_867:
        /*09ac*/ 	.word	0x00001040


	//   ....[1]....
        /*09b0*/ 	.word	0x0000b0a0


	//   ....[2]....
        /*09b4*/ 	.word	0x0000b200


	//   ....[3]....
        /*09b8*/ 	.word	0x0000b340


	//   ....[4]....
        /*09bc*/ 	.word	0x0000b460


	//   ....[5]....
        /*09c0*/ 	.word	0x0000cbb0


	//----- nvinfo : EIATTR_MBARRIER_INSTR_OFFSETS
	.align		4
.L_868:
        /*09c4*/ 	.byte	0x04, 0x39
        /*09c6*/ 	.short	(.L_870 - .L_869)


	//   ....[0]....
.L_869:
        /*09c8*/ 	.word	0x00000180
        /*09cc*/ 	.word	0x000000ff
        /*09d0*/ 	.word	0x00022800
        /*09d4*/ 	.short	0x0100
        /*09d6*/ 	.byte	0x08
	.zero		1


	//   ....[1]....
        /*09d8*/ 	.word	0x00000190
        /*09dc*/ 	.word	0x000000ff
        /*09e0*/ 	.word	0x00022820
        /*09e4*/ 	.short	0x0100
        /*09e6*/ 	.byte	0x08
	.zero		1


	//   ....[2]....
        /*09e8*/ 	.word	0x00000280
        /*09ec*/ 	.word	0x000000ff
        /*09f0*/ 	.word	0x00022830
        /*09f4*/ 	.short	0x0100
        /*09f6*/ 	.byte	0x08
	.zero		1


	//   ....[3]....
        /*09f8*/ 	.word	0x00000290
        /*09fc*/ 	.word	0x000000ff
        /*0a00*/ 	.word	0x00022840
        /*0a04*/ 	.short	0x0100
        /*0a06*/ 	.byte	0x08
	.zero		1


	//   ....[4]....
        /*0a08*/ 	.word	0x000002a0
        /*0a0c*/ 	.word	0x000000ff
        /*0a10*/ 	.word	0x00022838
        /*0a14*/ 	.short	0x0100
        /*0a16*/ 	.byte	0x08
	.zero		1


	//   ....[5]....
        /*0a18*/ 	.word	0x000002b0
        /*0a1c*/ 	.word	0x000000ff
        /*0a20*/ 	.word	0x00022848
        /*0a24*/ 	.short	0x0100
        /*0a26*/ 	.byte	0x08
	.zero		1


	//   ....[6]....
        /*0a28*/ 	.word	0x000003e0
        /*0a2c*/ 	.word	0x000000ff
        /*0a30*/ 	.word	0x00022850
        /*0a34*/ 	.short	0x0100
        /*0a36*/ 	.byte	0x08
	.zero		1


	//   ....[7]....
        /*0a38*/ 	.word	0x000003f0
        /*0a3c*/ 	.word	0x000000ff
        /*0a40*/ 	.word	0x00022860
        /*0a44*/ 	.short	0x0100
        /*0a46*/ 	.byte	0x08
	.zero		1


	//   ....[8]....
        /*0a48*/ 	.word	0x00000400
        /*0a4c*/ 	.word	0x000000ff
        /*0a50*/ 	.word	0x00022858
        /*0a54*/ 	.short	0x0100
        /*0a56*/ 	.byte	0x08
	.zero		1


	//   ....[9]....
        /*0a58*/ 	.word	0x00000410
        /*0a5c*/ 	.word	0x000000ff
        /*0a60*/ 	.word	0x00022868
        /*0a64*/ 	.short	0x0100
        /*0a66*/ 	.byte	0x08
	.zero		1


	//   ....[10]....
        /*0a68*/ 	.word	0x00000500
        /*0a6c*/ 	.word	0x000000ff
        /*0a70*/ 	.word	0x00022870
        /*0a74*/ 	.short	0x0100
        /*0a76*/ 	.byte	0x06
	.zero		1


	//   ....[11]....
        /*0a78*/ 	.word	0x00000510
        /*0a7c*/ 	.word	0x000000ff
        /*0a80*/ 	.word	0x00022880
        /*0a84*/ 	.short	0x0100
        /*0a86*/ 	.byte	0x06
	.zero		1


	//   ....[12]....
        /*0a88*/ 	.word	0x00000520
        /*0a8c*/ 	.word	0x000000ff
        /*0a90*/ 	.word	0x00022878
        /*0a94*/ 	.short	0x0100
        /*0a96*/ 	.byte	0x06
	.zero		1


	//   ....[13]....
        /*0a98*/ 	.word	0x00000530
        /*0a9c*/ 	.word	0x000000ff
        /*0aa0*/ 	.word	0x00022888
        /*0aa4*/ 	.short	0x0100
        /*0aa6*/ 	.byte	0x06
	.zero		1


	//   ....[14]....
        /*0aa8*/ 	.word	0x00000660
        /*0aac*/ 	.word	0x000000ff
        /*0ab0*/ 	.word	0x00022890
        /*0ab4*/ 	.short	0x0100
        /*0ab6*/ 	.byte	0x08
	.zero		1


	//   ....[15]....
        /*0ab8*/ 	.word	0x00000670
        /*0abc*/ 	.word	0x000000ff
        /*0ac0*/ 	.word	0x000228a0
        /*0ac4*/ 	.short	0x0100
        /*0ac6*/ 	.byte	0x08
	.zero		1


	//   ....[16]....
        /*0ac8*/ 	.word	0x00000680
        /*0acc*/ 	.word	0x000000ff
        /*0ad0*/ 	.word	0x00022898
        /*0ad4*/ 	.short	0x0100
        /*0ad6*/ 	.byte	0x08
	.zero		1


	//   ....[17]....
        /*0ad8*/ 	.word	0x00000690
        /*0adc*/ 	.word	0x000000ff
        /*0ae0*/ 	.word	0x000228a8
        /*0ae4*/ 	.short	0x0100
        /*0ae6*/ 	.byte	0x08
	.zero		1


	//   ....[18]....
        /*0ae8*/ 	.word	0x000007e0
        /*0aec*/ 	.word	0x000000ff
        /*0af0*/ 	.word	0x000228b0
        /*0af4*/ 	.short	0x0100
        /*0af6*/ 	.byte	0x08
	.zero		1


	//   ....[19]....
        /*0af8*/ 	.word	0x000007f0
        /*0afc*/ 	.word	0x000000ff
        /*0b00*/ 	.word	0x000228c0
        /*0b04*/ 	.short	0x0100
        /*0b06*/ 	.byte	0x08
	.zero		1


	//   ....[20]....
        /*0b08*/ 	.word	0x00000800
        /*0b0c*/ 	.word	0x000000ff
        /*0b10*/ 	.word	0x000228b8
        /*0b14*/ 	.short	0x0100
        /*0b16*/ 	.byte	0x08
	.zero		1


	//   ....[21]....
        /*0b18*/ 	.word	0x00000810
        /*0b1c*/ 	.word	0x000000ff
        /*0b20*/ 	.word	0x000228c8
        /*0b24*/ 	.short	0x0100
        /*0b26*/ 	.byte	0x08
	.zero		1


	//   ....[22]....
        /*0b28*/ 	.word	0x000013d0
        /*0b2c*/ 	.word	0x000000ff
        /*0b30*/ 	.word	0x00022800
        /*0b34*/ 	.short	0x010a
        /*0b36*/ 	.byte	0x29
	.zero		1


	//   ....[23]....
        /*0b38*/ 	.word	0x00001470
        /*0b3c*/ 	.word	0x00000004
        /*0b40*/ 	.word	0x00022830
        /*0b44*/ 	.short	0x010a
        /*0b46*/ 	.byte	0x3f
	.zero		1


	//   ....[24]....
        /*0b48*/ 	.word	0x000014b0
        /*0b4c*/ 	.word	0x00000004
        /*0b50*/ 	.word	0x00022830
        /*0b54*/ 	.short	0x010a
        /*0b56*/ 	.byte	0x3f
	.zero		1


	//   ....[25]....
        /*0b58*/ 	.word	0x00002710
        /*0b5c*/ 	.word	0x000000ff
        /*0b60*/ 	.word	0x00000000
        /*0b64*/ 	.short	0x0101
        /*0b66*/ 	.byte	0x06
	.zero		1


	//   ....[26]....
        /*0b68*/ 	.word	0x00004de0
        /*0b6c*/ 	.word	0x000000ff
        /*0b70*/ 	.word	0x00022830
        /*0b74*/ 	.short	0x010a
        /*0b76*/ 	.byte	0x06
	.zero		1


	//   ....[27]....
        /*0b78*/ 	.word	0x00004e20
        /*0b7c*/ 	.word	0x000000ff
        /*0b80*/ 	.word	0x00022830
        /*0b84*/ 	.short	0x010a
        /*0b86*/ 	.byte	0x06
	.zero		1


	//   ....[28]....
        /*0b88*/ 	.word	0x00005690
        /*0b8c*/ 	.word	0x000000ff
        /*0b90*/ 	.word	0x00022850
        /*0b94*/ 	.short	0x010a
        /*0b96*/ 	.byte	0x06
	.zero		1


	//   ....[29]....
        /*0b98*/ 	.word	0x000056d0
        /*0b9c*/ 	.word	0x000000ff
        /*0ba0*/ 	.word	0x00022850
        /*0ba4*/ 	.short	0x010a
        /*0ba6*/ 	.byte	0x06
	.zero		1


	//   ....[30]....
        /*0ba8*/ 	.word	0x00006000
        /*0bac*/ 	.word	0x000000ff
        /*0bb0*/ 	.word	0x00000000
        /*0bb4*/ 	.short	0x0101
        /*0bb6*/ 	.byte	0x06
	.zero		1


	//   ....[31]....
        /*0bb8*/ 	.word	0x000079a0
        /*0bbc*/ 	.word	0x000000ff
        /*0bc0*/ 	.word	0x00000000
        /*0bc4*/ 	.short	0x0101
        /*0bc6*/ 	.byte	0x06
	.zero		1


	//   ....[32]....
        /*0bc8*/ 	.word	0x00008050
        /*0bcc*/ 	.word	0x000000ff
        /*0bd0*/ 	.word	0x00022850
        /*0bd4*/ 	.short	0x010a
        /*0bd6*/ 	.byte	0x04
	.zero		1


	//   ....[33]....
        /*0bd8*/ 	.word	0x00008090
        /*0bdc*/ 	.word	0x000000ff
        /*0be0*/ 	.word	0x00022850
        /*0be4*/ 	.short	0x010a
        /*0be6*/ 	.byte	0x04
	.zero		1


	//   ....[34]....
        /*0be8*/ 	.word	0x00008db0
        /*0bec*/ 	.word	0x000000ff
        /*0bf0*/ 	.word	0x00000000
        /*0bf4*/ 	.short	0x0101
        /*0bf6*/ 	.byte	0x04
	.zero		1


	//   ....[35]....
        /*0bf8*/ 	.word	0x0000a0c0
        /*0bfc*/ 	.word	0x000000ff
        /*0c00*/ 	.word	0x00000000
        /*0c04*/ 	.short	0x0101
        /*0c06*/ 	.byte	0x29
	.zero		1


	//   ....[36]....
        /*0c08*/ 	.word	0x0000b960
        /*0c0c*/ 	.word	0x00000000
        /*0c10*/ 	.word	0x00022880
        /*0c14*/ 	.short	0x010a
        /*0c16*/ 	.byte	0x3f
	.zero		1


	//   ....[37]....
        /*0c18*/ 	.word	0x0000c0a0
        /*0c1c*/ 	.word	0x00000000
        /*0c20*/ 	.word	0x00022870
        /*0c24*/ 	.short	0x0107
        /*0c26*/ 	.byte	0x3f
	.zero		1


	//   ....[38]....
        /*0c28*/ 	.word	0x0000c160
        /*0c2c*/ 	.word	0x00000000
        /*0c30*/ 	.word	0x00022870
        /*0c34*/ 	.short	0x0101
        /*0c36*/ 	.byte	0x3f
	.zero		1


	//   ....[39]....
        /*0c38*/ 	.word	0x0000c190
        /*0c3c*/ 	.word	0x00000000
        /*0c40*/ 	.word	0x00022840
        /*0c44*/ 	.short	0x010a
        /*0c46*/ 	.byte	0x3f
	.zero		1


	//   ....[40]....
        /*0c48*/ 	.word	0x0000c990
        /*0c4c*/ 	.word	0x00000000
        /*0c50*/ 	.word	0x00022830
        /*0c54*/ 	.short	0x0107
        /*0c56*/ 	.byte	0x3f
	.zero		1


	//   ....[41]....
        /*0c58*/ 	.word	0x0000ca50
        /*0c5c*/ 	.word	0x00000000
        /*0c60*/ 	.word	0x00022830
        /*0c64*/ 	.short	0x0101
        /*0c66*/ 	.byte	0x3f
	.zero		1


	//   ....[42]....
        /*0c68*/ 	.word	0x0000d320
        /*0c6c*/ 	.word	0x000000ff
        /*0c70*/ 	.word	0x00022800
        /*0c74*/ 	.short	0x0107
        /*0c76*/ 	.byte	0x2a
	.zero		1


	//   ....[43]....
        /*0c78*/ 	.word	0x0000d370
        /*0c7c*/ 	.word	0x000000ff
        /*0c80*/ 	.word	0x00022800
        /*0c84*/ 	.short	0x0101
        /*0c86*/ 	.byte	0x2a
	.zero		1


	//   ....[44]....
        /*0c88*/ 	.word	0x0000d3a0
        /*0c8c*/ 	.word	0x000000ff
        /*0c90*/ 	.word	0x00022820
        /*0c94*/ 	.short	0x010a
        /*0c96*/ 	.byte	0x2a
	.zero		1


	//   ....[45]....
        /*0c98*/ 	.word	0x0000d8d0
        /*0c9c*/ 	.word	0x00000000
        /*0ca0*/ 	.word	0x00022880
        /*0ca4*/ 	.short	0x010a
        /*0ca6*/ 	.byte	0x3f
	.zero		1


	//   ....[46]....
        /*0ca8*/ 	.word	0x0000df10
        /*0cac*/ 	.word	0x00000000
        /*0cb0*/ 	.word	0x00022870
        /*0cb4*/ 	.short	0x0107
        /*0cb6*/ 	.byte	0x3f
	.zero		1


	//   ....[47]....
        /*0cb8*/ 	.word	0x0000dfd0
        /*0cbc*/ 	.word	0x00000000
        /*0cc0*/ 	.word	0x00022870
        /*0cc4*/ 	.short	0x0101
        /*0cc6*/ 	.byte	0x3f
	.zero		1


	//   ....[48]....
        /*0cc8*/ 	.word	0x0000e000
        /*0ccc*/ 	.word	0x00000000
        /*0cd0*/ 	.word	0x00022840
        /*0cd4*/ 	.short	0x010a
        /*0cd6*/ 	.byte	0x3f
	.zero		1


	//   ....[49]....
        /*0cd8*/ 	.word	0x0000e5d0
        /*0cdc*/ 	.word	0x00000000
        /*0ce0*/ 	.word	0x00022830
        /*0ce4*/ 	.short	0x0107
        /*0ce6*/ 	.byte	0x3f
	.zero		1


	//   ....[50]....
        /*0ce8*/ 	.word	0x0000e690
        /*0cec*/ 	.word	0x00000000
        /*0cf0*/ 	.word	0x00022830
        /*0cf4*/ 	.short	0x0101
        /*0cf6*/ 	.byte	0x3f
	.zero		1


	//   ....[51]....
        /*0cf8*/ 	.word	0x0000e720
        /*0cfc*/ 	.word	0x00000000
        /*0d00*/ 	.word	0x00022870
        /*0d04*/ 	.short	0x010a
        /*0d06*/ 	.byte	0x3f
	.zero		1


	//   ....[52]....
        /*0d08*/ 	.word	0x0000e7b0
        /*0d0c*/ 	.word	0x00000000
        /*0d10*/ 	.word	0x00022860
        /*0d14*/ 	.short	0x010a
        /*0d16*/ 	.byte	0x3f
	.zero		1


	//   ....[53]....
        /*0d18*/ 	.word	0x0000ed30
        /*0d1c*/ 	.word	0x00000000
        /*0d20*/ 	.word	0x00022850
        /*0d24*/ 	.short	0x0101
        /*0d26*/ 	.byte	0x3f
	.zero		1


	//   ....[54]....
        /*0d28*/ 	.word	0x0000edb0
        /*0d2c*/ 	.word	0x00000000
        /*0d30*/ 	.word	0x00000000
        /*0d34*/ 	.short	0x0101
        /*0d36*/ 	.byte	0x3f
	.zero		1


	//   ....[55]....
        /*0d38*/ 	.word	0x0000ee70
        /*0d3c*/ 	.word	0x00000003
        /*0d40*/ 	.word	0x00022870
        /*0d44*/ 	.short	0x010a
        /*0d46*/ 	.byte	0x3f
	.zero		1


	//   ....[56]....
        /*0d48*/ 	.word	0x0000ef20
        /*0d4c*/ 	.word	0x00000003
        /*0d50*/ 	.word	0x00022860
        /*0d54*/ 	.short	0x010a
        /*0d56*/ 	.byte	0x3f
	.zero		1


	//   ....[57]....
        /*0d58*/ 	.word	0x0000f490
        /*0d5c*/ 	.word	0x00000003
        /*0d60*/ 	.word	0x00022850
        /*0d64*/ 	.short	0x0101
        /*0d66*/ 	.byte	0x3f
	.zero		1


	//   ....[58]....
        /*0d68*/ 	.word	0x0000f580
        /*0d6c*/ 	.word	0x00000003
        /*0d70*/ 	.word	0x00000000
        /*0d74*/ 	.short	0x0101
        /*0d76*/ 	.byte	0x3f
	.zero		1


	//   ....[59]....
        /*0d78*/ 	.word	0x0000f630
        /*0d7c*/ 	.word	0x00000004
        /*0d80*/ 	.word	0x00022820
        /*0d84*/ 	.short	0x010a
        /*0d86*/ 	.byte	0x3f
	.zero		1


	//   ....[60]....
        /*0d88*/ 	.word	0x0000f790
        /*0d8c*/ 	.word	0x00000003
        /*0d90*/ 	.word	0x00022840
        /*0d94*/ 	.short	0x010a
        /*0d96*/ 	.byte	0x3f
	.zero		1


	//   ....[61]....
        /*0d98*/ 	.word	0x0000f820
        /*0d9c*/ 	.word	0x00000025
        /*0da0*/ 	.word	0x00022840
        /*0da4*/ 	.short	0x010a
        /*0da6*/ 	.byte	0x3f
	.zero		1


	//   ....[62]....
        /*0da8*/ 	.word	0x0000f860
        /*0dac*/ 	.word	0x00000003
        /*0db0*/ 	.word	0x00022860
        /*0db4*/ 	.short	0x010a
        /*0db6*/ 	.byte	0x3f
	.zero		1


	//   ....[63]....
        /*0db8*/ 	.word	0x0000f8a0
        /*0dbc*/ 	.word	0x00000025
        /*0dc0*/ 	.word	0x00022860
        /*0dc4*/ 	.short	0x010a
        /*0dc6*/ 	.byte	0x3f
	.zero		1


	//   ....[64]....
        /*0dc8*/ 	.word	0x0000f8e0
        /*0dcc*/ 	.word	0x00000003
        /*0dd0*/ 	.word	0x00022880
        /*0dd4*/ 	.short	0x010a
        /*0dd6*/ 	.byte	0x3f
	.zero		1


	//   ....[65]....
        /*0dd8*/ 	.word	0x0000f920
        /*0ddc*/ 	.word	0x00000025
        /*0de0*/ 	.word	0x00022880
        /*0de4*/ 	.short	0x010a
        /*0de6*/ 	.byte	0x3f
	.zero		1


	//   ....[66]....
        /*0de8*/ 	.word	0x0000f990
        /*0dec*/ 	.word	0x00000003
        /*0df0*/ 	.word	0x00022800
        /*0df4*/ 	.short	0x010a
        /*0df6*/ 	.byte	0x3f
	.zero		1


	//   ....[67]....
        /*0df8*/ 	.word	0x0000f9e0
        /*0dfc*/ 	.word	0x00000004
        /*0e00*/ 	.word	0x00022830
        /*0e04*/ 	.short	0x010a
        /*0e06*/ 	.byte	0x3f
	.zero		1


	//   ....[68]....
        /*0e08*/ 	.word	0x0000fa40
        /*0e0c*/ 	.word	0x00000009
        /*0e10*/ 	.word	0x00022830
        /*0e14*/ 	.short	0x010a
        /*0e16*/ 	.byte	0x3f
	.zero		1


	//   ....[69]....
        /*0e18*/ 	.word	0x0000faa0
        /*0e1c*/ 	.word	0x00000009
        /*0e20*/ 	.word	0x00022850
        /*0e24*/ 	.short	0x010a
        /*0e26*/ 	.byte	0x3f
	.zero		1


	//   ....[70]....
        /*0e28*/ 	.word	0x0000fb00
        /*0e2c*/ 	.word	0x00000003
        /*0e30*/ 	.word	0x00022850
        /*0e34*/ 	.short	0x010a
        /*0e36*/ 	.byte	0x3f
	.zero		1


	//   ....[71]....
        /*0e38*/ 	.word	0x0000fc00
        /*0e3c*/ 	.word	0x00000000
        /*0e40*/ 	.word	0x00022880
        /*0e44*/ 	.short	0x010a
        /*0e46*/ 	.byte	0x3f
	.zero		1


	//   ....[72]....
        /*0e48*/ 	.word	0x000107c0
        /*0e4c*/ 	.word	0x00000000
        /*0e50*/ 	.word	0x00022840
        /*0e54*/ 	.short	0x010a
        /*0e56*/ 	.byte	0x3f
	.zero		1


	//   ....[73]....
        /*0e58*/ 	.word	0x00011d40
        /*0e5c*/ 	.word	0x00000024
        /*0e60*/ 	.word	0x00022820
        /*0e64*/ 	.short	0x010a
        /*0e66*/ 	.byte	0x3f
	.zero		1


	//   ....[74]....
        /*0e68*/ 	.word	0x00011d90
        /*0e6c*/ 	.word	0x00000000
        /*0e70*/ 	.word	0x00022880
        /*0e74*/ 	.short	0x010a
        /*0e76*/ 	.byte	0x3f
	.zero		1


	//   ....[75]....
        /*0e78*/ 	.word	0x000128d0
        /*0e7c*/ 	.word	0x00000000
        /*0e80*/ 	.word	0x00022840
        /*0e84*/ 	.short	0x010a
        /*0e86*/ 	.byte	0x3f
	.zero		1


	//   ....[76]....
        /*0e88*/ 	.word	0x000133b0
        /*0e8c*/ 	.word	0x00000000
        /*0e90*/ 	.word	0x00022870
        /*0e94*/ 	.short	0x010a
        /*0e96*/ 	.byte	0x3f
	.zero		1


	//   ....[77]....
        /*0e98*/ 	.word	0x00013400
        /*0e9c*/ 	.word	0x00000000
        /*0ea0*/ 	.word	0x00022860
        /*0ea4*/ 	.short	0x010a
        /*0ea6*/ 	.byte	0x3f
	.zero		1


	//   ....[78]....
        /*0ea8*/ 	.word	0x00013450
        /*0eac*/ 	.word	0x00000003
        /*0eb0*/ 	.word	0x00022870
        /*0eb4*/ 	.short	0x010a
        /*0eb6*/ 	.byte	0x3f
	.zero		1


	//   ....[79]....
        /*0eb8*/ 	.word	0x000134a0
        /*0ebc*/ 	.word	0x00000003
        /*0ec0*/ 	.word	0x00022860
        /*0ec4*/ 	.short	0x010a
        /*0ec6*/ 	.byte	0x3f
	.zero		1


	//   ....[80]....
        /*0ec8*/ 	.word	0x000134f0
        /*0ecc*/ 	.word	0x00000004
        /*0ed0*/ 	.word	0x00022820
        /*0ed4*/ 	.short	0x010a
        /*0ed6*/ 	.byte	0x3f
	.zero		1


	//   ....[81]....
        /*0ed8*/ 	.word	0x00013540
        /*0edc*/ 	.word	0x00000003
        /*0ee0*/ 	.word	0x00022840
        /*0ee4*/ 	.short	0x010a
        /*0ee6*/ 	.byte	0x3f
	.zero		1


	//   ....[82]....
        /*0ee8*/ 	.word	0x00013590
        /*0eec*/ 	.word	0x00000025
        /*0ef0*/ 	.word	0x00022840
        /*0ef4*/ 	.short	0x010a
        /*0ef6*/ 	.byte	0x3f
	.zero		1


	//   ....[83]....
        /*0ef8*/ 	.word	0x000135e0
        /*0efc*/ 	.word	0x00000003
        /*0f00*/ 	.word	0x00022860
        /*0f04*/ 	.short	0x010a
        /*0f06*/ 	.byte	0x3f
	.zero		1


	//   ....[84]....
        /*0f08*/ 	.word	0x00013630
        /*0f0c*/ 	.word	0x00000025
        /*0f10*/ 	.word	0x00022860
        /*0f14*/ 	.short	0x010a
        /*0f16*/ 	.byte	0x3f
	.zero		1


	//   ....[85]....
        /*0f18*/ 	.word	0x00013680
        /*0f1c*/ 	.word	0x00000003
        /*0f20*/ 	.word	0x00022880
        /*0f24*/ 	.short	0x010a
        /*0f26*/ 	.byte	0x3f
	.zero		1


	//----- nvinfo : EIATTR_NUM_MBARRIERS
	.align		4
.L_870:
        /*0f28*/ 	.byte	0x03, 0x38
        /*0f2a*/ 	.short	0x0016


	//----- nvinfo : EIATTR_EXIT_INSTR_OFFSETS
	.align		4
        /*0f2c*/ 	.byte	0x04, 0x1c
        /*0f2e*/ 	.short	(.L_872 - .L_871)


	//   ....[0]....
.L_871:
        /*0f30*/ 	.word	0x00000970


	//   ....[1]....
        /*0f34*/ 	.word	0x0000a480


	//   ....[2]....
        /*0f38*/ 	.word	0x0000f6a0


	//   ....[3]....
        /*0f3c*/ 	.word	0x0000f970


	//----- nvinfo : EIATTR_MAX_THREADS
	.align		4
.L_872:
        /*0f40*/ 	.byte	0x04, 0x05
        /*0f42*/ 	.short	(.L_874 - .L_873)
.L_873:
        /*0f44*/ 	.word	0x00000180
        /*0f48*/ 	.word	0x00000001
        /*0f4c*/ 	.word	0x00000001


	//----- nvinfo : EIATTR_CRS_STACK_SIZE
	.align		4
.L_874:
        /*0f50*/ 	.byte	0x04, 0x1e
        /*0f52*/ 	.short	(.L_876 - .L_875)
.L_875:
        /*0f54*/ 	.word	0x00000000


	//----- nvinfo : EIATTR_CBANK_PARAM_SIZE
	.align		4
.L_876:
        /*0f58*/ 	.byte	0x03, 0x19
        /*0f5a*/ 	.short	0x0a70


	//----- nvinfo : EIATTR_PARAM_CBANK
	.align		4
        /*0f5c*/ 	.byte	0x04, 0x0a
        /*0f5e*/ 	.short	(.L_878 - .L_877)
	.align		4
.L_877:
        /*0f60*/ 	.word	index@(.nv.constant0._ZN7cutlass13device_kernelIN5flash11enable_sm90INS1_16FlashAttnFwdSm90INS1_25CollectiveMainloopFwdSm90ILi2EN4cute5tupleIJNS5_1CILi1EEES8_S8_EEENS6_IJNS7_ILi128EEENS7_ILi160EEESA_EEELi128ENS_12float_e4m3_tEfNS_4arch4Sm90ELb0ELb0ELb1ELb0ELb1ELb0ELb0ELb1ELb1ELb1ELb0ELb0EEENS1_21CollectiveEpilogueFwdINS6_IJSA_SA_SB_EEES9_NS_10bfloat16_tESF_Li256ELb0ELb1ELb0ELb1EEENS1_29StaticPersistentTileSchedulerILb0EEEEEEEEEvNT_6ParamsE)
        /*0f64*/ 	.short	0x0210
        /*0f66*/ 	.short	0x0a70


	//----- nvinfo : EIATTR_SW_WAR
	.align		4
.L_878:
        /*0f68*/ 	.byte	0x04, 0x36
        /*0f6a*/ 	.short	(.L_880 - .L_879)
.L_879:
        /*0f6c*/ 	.word	0x00000008
.L_880:


//--------------------- .nv.info._ZN7cutlass13device_kernelIN5flash11enable_sm90INS1_16FlashAttnFwdSm90INS1_25CollectiveMainloopFwdSm90ILi2EN4cute5tupleIJNS5_1CILi1EEES8_S8_EEENS6_IJNS7_ILi128EEENS7_ILi160EEESA_EEELi128ENS_12float_e4m3_tEfNS_4arch4Sm90ELb0ELb0ELb1ELb1ELb1ELb0ELb0ELb1ELb1ELb1ELb0ELb0EEENS1_21CollectiveEpilogueFwdINS6_IJSA_SA_SB_EEES9_NS_10bfloat16_tESF_Li256ELb1ELb1ELb0ELb1EEENS1_36VarlenDynamicPersistentTileSchedulerILi128ELi160ELi256ELi128ELb0ELb1ELb1ELb0ELb1ELb1EEEEEEEEEvNT_6ParamsE --------------------------
	.section	.nv.info._ZN7cutlass13device_kernelIN5flash11enable_sm90INS1_16FlashAttnFwdSm90INS1_25CollectiveMainloopFwdSm90ILi2EN4cute5tupleIJNS5_1CILi1EEES8_S8_EEENS6_IJNS7_ILi128EEENS7_ILi160EEESA_EEELi128ENS_12float_e4m3_tEfNS_4arch4Sm90ELb0ELb0ELb1ELb1ELb1ELb0ELb0ELb1ELb1ELb1ELb0ELb0EEENS1_21CollectiveEpilogueFwdINS6_IJSA_SA_SB_EEES9_NS_10bfloat16_tESF_Li256ELb1ELb1ELb0ELb1EEENS1_36VarlenDynamicPersistentTileSchedulerILi128ELi160ELi256ELi128ELb0ELb1ELb1ELb0ELb1ELb1EEEEEEEEEvNT_6ParamsE,"",@"SHT_CUDA_INFO"
	.sectionflags	@""
	.align	4


	//----- nvinfo : EIATTR_CUDA_API_VERSION
	.align		4
        /*0000*/ 	.byte	0x04, 0x37
        /*0002*/ 	.short	(.L_882 - .L_881)
.L_881:
        /*0004*/ 	.word	0x00000082


	//----- nvinfo : EIATTR_KPARAM_INFO
	.align		4
.L_882:
        /*0008*/ 	.byte	0x04, 0x17
        /*000a*/ 	.short	(.L_884 - .L_883)
.L_883:
        /*000c*/ 	.word	0x00000000
        /*0010*/ 	.short	0x0000
        /*0012*/ 	.short	0x0070
        /*0014*/ 	.byte	0x00, 0xf0, 0x01, 0x2a


	//----- nvinfo : EIATTR_SPARSE_MMA_MASK
	.align		4
.L_884:
        /*0018*/ 	.byte	0x03, 0x50
        /*001a*/ 	.short	0x0000


	//----- nvinfo : EIATTR_MAXREG_COUNT
	.align		4
        /*001c*/ 	.byte	0x03, 0x1b
        /*001e*/ 	.short	0x00a8


	//----- nvinfo : EIATTR_NUM_BARRIERS
	.align		4
        /*0020*/ 	.byte	0x02, 0x4c
        /*0022*/ 	.byte	0x10
	.zero		1


	//----- nvinfo : EIATTR_EXTERNS
	.align		4
        /*0024*/ 	.byte	0x04, 0x0f
        /*0026*/ 	.short	(.L_886 - .L_885)


	//   ....[0]....
	.align		4
.L_885:
        /*0028*/ 	.word	index@(__assertfail)


	//----- nvinfo : EIATTR_ANNOTATIONS
	.align		4
.L_886:
        /*002c*/ 	.byte	0x04, 0x55
        /*002e*/ 	.short	(.L_888 - .L_887)


	//   ....[0]....
.L_887:
        /* <DEDUP_REMOVED lines=15> */


	//----- nvinfo : EIATTR_MERCURY_ISA_VERSION
	.align		4
.L_888:
        /*0108*/ 	.byte	0x03, 0x5f
        /*010a*/ 	.short	0x0101


	//----- nvinfo : EIATTR_UNUSED_LOAD_BYTE_OFFSET
	.align		4
        /*010c*/ 	.byte	0x04, 0x44
        /*010e*/ 	.short	(.L_890 - .L_889)


	//   ....[0]....
.L_889:
        /*0110*/ 	.word	0x00000980
        /*0114*/ 	.word	0x0000fff0


	//   ....[1]....
        /*0118*/ 	.word	0x00009070
        /*011c*/ 	.word	0x0000fff0


	//----- nvinfo : EIATTR_INT_WARP_WIDE_INSTR_OFFSETS
	.align		4
.L_890:
        /*0120*/ 	.byte	0x04, 0x31
        /*0122*/ 	.short	(.L_892 - .L_891)


	//   ....[0]....
.L_891:
        /*0124*/ 	.word	0x000000c0


	//   ....[1]....
        /*0128*/ 	.word	0x000000d0


	//   ....[2]....
        /*012c*/ 	.word	0x00000170


	//   ....[3]....
        /*0130*/ 	.word	0x0000ca70


	//   ....[4]....
        /*0134*/ 	.word	0x0000cb00


	//   ....[5]....
        /*0138*/ 	.word	0x00010c70


	//   ....[6]....
        /*013c*/ 	.word	0x00010d00


	//----- nvinfo : EIATTR_COOP_GROUP_MASK_REGIDS
	.align		4
.L_892:
        /*0140*/ 	.byte	0x04, 0x29
        /*0142*/ 	.short	(.L_894 - .L_893)


	//   ....[0]....
.L_893:
        /*0144*/ 	.word	0xffffffff


	//   ....[1]....
        /*0148*/ 	.word	0xffffffff


	//   ....[2]....
        /*014c*/ 	.word	0xffffffff


	//   ....[3]....
        /*0150*/ 	.word	0xffffffff


	//   ....[4]....
        /*0154*/ 	.word	0xffffffff


	//   ....[5]....
        /*0158*/ 	.word	0xffffffff


	//   ....[6]....
        /*015c*/ 	.word	0xffffffff


	//   ....[7]....
        /*0160*/ 	.word	0xffffffff


	//   ....[8]....
        /*0164*/ 	.word	0xffffffff


	//   ....[9]....
        /*0168*/ 	.word	0xffffffff


	//   ....[10]....
        /*016c*/ 	.word	0xffffffff


	//   ....[11]....
        /*0170*/ 	.word	0xffffffff


	//   ....[12]....
        /*0174*/ 	.word	0xffffffff


	//   ....[13]....
        /*0178*/ 	.word	0xffffffff


	//   ....[14]....
        /*017c*/ 	.word	0xffffffff


	//   ....[15]....
        /*0180*/ 	.word	0xffffffff


	//   ....[16]....
        /*0184*/ 	.word	0xffffffff


	//   ....[17]....
        /*0188*/ 	.word	0xffffffff


	//   ....[18]....
        /*018c*/ 	.word	0xffffffff


	//   ....[19]....
        /*0190*/ 	.word	0xffffffff


	//   ....[20]....
        /*0194*/ 	.word	0xffffffff


	//   ....[21]....
        /*0198*/ 	.word	0xffffffff


	//   ....[22]....
        /*019c*/ 	.word	0xffffffff


	//   ....[23]....
        /*01a0*/ 	.word	0xffffffff


	//   ....[24]....
        /*01a4*/ 	.word	0xffffffff


	//   ....[25]....
        /*01a8*/ 	.word	0xffffffff


	//   ....[26]....
        /*01ac*/ 	.word	0xffffffff


	//   ....[27]....
        /*01b0*/ 	.word	0xffffffff


	//   ....[28]....
        /*01b4*/ 	.word	0xffffffff


	//   ....[29]....
        /*01b8*/ 	.word	0xffffffff


	//   ....[30]....
        /*01bc*/ 	.word	0xffffffff


	//   ....[31]....
        /*01c0*/ 	.word	0xffffffff


	//   ....[32]....
        /*01c4*/ 	.word	0xffffffff


	//   ....[33]....
        /*01c8*/ 	.word	0xffffffff


	//   ....[34]....
        /*01cc*/ 	.word	0xffffffff


	//   ....[35]....
        /*01d0*/ 	.word	0xffffffff


	//   ....[36]....
        /*01d4*/ 	.word	0xffffffff


	//   ....[37]....
        /*01d8*/ 	.word	0xffffffff


	//   ....[38]....
        /*01dc*/ 	.word	0xffffffff


	//   ....[39]....
        /*01e0*/ 	.word	0xffffffff


	//   ....[40]....
        /*01e4*/ 	.word	0xffffffff


	//   ....[41]....
        /*01e8*/ 	.word	0xffffffff


	//   ....[42]....
        /*01ec*/ 	.word	0xffffffff


	//   ....[43]....
        /*01f0*/ 	.word	0xffffffff


	//   ....[44]....
        /*01f4*/ 	.word	0xffffffff


	//   ....[45]....
        /*01f8*/ 	.word	0xffffffff


	//   ....[46]....
        /*01fc*/ 	.word	0xffffffff


	//   ....[47]....
        /*0200*/ 	.word	0xffffffff


	//   ....[48]....
        /*0204*/ 	.word	0xffffffff


	//   ....[49]....
        /*0208*/ 	.word	0xffffffff


	//   ....[50]....
        /*020c*/ 	.word	0xffffffff


	//   ....[51]....
        /*0210*/ 	.word	0xffffffff


	//   ....[52]....
        /*0214*/ 	.word	0xffffffff


	//   ....[53]....
        /*0218*/ 	.word	0xffffffff


	//   ....[54]....
        /*021c*/ 	.word	0xffffffff


	//   ....[55]....
        /*0220*/ 	.word	0xffffffff


	//   ....[56]....
        /*0224*/ 	.word	0xffffffff


	//   ....[57]....
        /*0228*/ 	.word	0xffffffff


	//   ....[58]....
        /*022c*/ 	.word	0xffffffff


	//   ....[59]....
        /*0230*/ 	.word	0xffffffff


	//   ....[60]....
        /*0234*/ 	.word	0xffffffff


	//   ....[61]....
        /*0238*/ 	.word	0xffffffff


	//   ....[62]....
        /*023c*/ 	.word	0xffffffff


	//   ....[63]....
        /*0240*/ 	.word	0xffffffff


	//   ....[64]....
        /*0244*/ 	.word	0xffffffff


	//   ....[65]....
        /*0248*/ 	.word	0xffffffff


	//   ....[66]....
        /*024c*/ 	.word	0xffffffff


	//   ....[67]....
        /*0250*/ 	.word	0xffffffff


	//   ....[68]....
        /*0254*/ 	.word	0xffffffff


	//   ....[69]....
        /*0258*/ 	.word	0xffffffff


	//   ....[70]....
        /*025c*/ 	.word	0xffffffff


	//   ....[71]....
        /*0260*/ 	.word	0xffffffff


	//   ....[72]....
        /*0264*/ 	.word	0xffffffff


	//   ....[73]....
        /*0268*/ 	.word	0xffffffff


	//   ....[74]....
        /*026c*/ 	.word	0xffffffff


	//   ....[75]....
        /*0270*/ 	.word	0xffffffff


	//   ....[76]....
        /*0274*/ 	.word	0xffffffff


	//   ....[77]....
        /*0278*/ 	.word	0xffffffff


	//   ....[78]....
        /*027c*/ 	.word	0xffffffff


	//   ....[79]....
        /*0280*/ 	.word	0xffffffff


	//   ....[80]....
        /*0284*/ 	.word	0xffffffff


	//   ....[81]....
        /*0288*/ 	.word	0xffffffff


	//   ....[82]....
        /*028c*/ 	.word	0xffffffff


	//   ....[83]....
        /*0290*/ 	.word	0xffffffff


	//   ....[84]....
        /*0294*/ 	.word	0xffffffff


	//   ....[85]....
        /*0298*/ 	.word	0xffffffff


	//   ....[86]....
        /*029c*/ 	.word	0xffffffff


	//   ....[87]....
        /*02a0*/ 	.word	0xffffffff


	//   ....[88]....
        /*02a4*/ 	.word	0xffffffff


	//   ....[89]....
        /*02a8*/ 	.word	0xffffffff


	//   ....[90]....
        /*02ac*/ 	.word	0xffffffff


	//   ....[91]....
        /*02b0*/ 	.word	0xffffffff


	//   ....[92]....
        /*02b4*/ 	.word	0xffffffff


	//   ....[93]....
        /*02b8*/ 	.word	0xffffffff


	//   ....[94]....
        /*02bc*/ 	.word	0xffffffff


	//   ....[95]....
        /*02c0*/ 	.word	0xffffffff


	//   ....[96]....
        /*02c4*/ 	.word	0xffffffff


	//   ....[97]....
        /*02c8*/ 	.word	0xffffffff


	//   ....[98]....
        /*02cc*/ 	.word	0xffffffff


	//   ....[99]....
        /*02d0*/ 	.word	0xffffffff


	//   ....[100]....
        /*02d4*/ 	.word	0xffffffff


	//   ....[101]....
        /*02d8*/ 	.word	0xffffffff


	//   ....[102]....
        /*02dc*/ 	.word	0xffffffff


	//   ....[103]....
        /*02e0*/ 	.word	0xffffffff


	//   ....[104]....
        /*02e4*/ 	.word	0xffffffff


	//   ....[105]....
        /*02e8*/ 	.word	0xffffffff


	//   ....[106]....
        /*02ec*/ 	.word	0xffffffff


	//   ....[107]....
        /*02f0*/ 	.word	0xffffffff


	//   ....[108]....
        /*02f4*/ 	.word	0xffffffff


	//   ....[109]....
        /*02f8*/ 	.word	0xffffffff


	//   ....[110]....
        /*02fc*/ 	.word	0xffffffff


	//   ....[111]....
        /*0300*/ 	.word	0xffffffff


	//   ....[112]....
        /*0304*/ 	.word	0xffffffff


	//   ....[113]....
        /*0308*/ 	.word	0xffffffff


	//   ....[114]....
        /*030c*/ 	.word	0xffffffff


	//   ....[115]....
        /*0310*/ 	.word	0xffffffff


	//   ....[116]....
        /*0314*/ 	.word	0xffffffff


	//   ....[117]....
        /*0318*/ 	.word	0xffffffff


	//   ....[118]....
        /*031c*/ 	.word	0xffffffff


	//   ....[119]....
        /*0320*/ 	.word	0xffffffff


	//   ....[120]....
        /*0324*/ 	.word	0xffffffff


	//   ....[121]....
        /*0328*/ 	.word	0xffffffff


	//   ....[122]....
        /*032c*/ 	.word	0xffffffff


	//   ....[123]....
        /*0330*/ 	.word	0xffffffff


	//   ....[124]....
        /*0334*/ 	.word	0xffffffff


	//   ....[125]....
        /*0338*/ 	.word	0xffffffff


	//   ....[126]....
        /*033c*/ 	.word	0xffffffff


	//   ....[127]....
        /*0340*/ 	.word	0xffffffff


	//   ....[128]....
        /*0344*/ 	.word	0xffffffff


	//   ....[129]....
        /*0348*/ 	.word	0xffffffff


	//   ....[130]....
        /*034c*/ 	.word	0xffffffff


	//   ....[131]....
        /*0350*/ 	.word	0xffffffff


	//   ....[132]....
        /*0354*/ 	.word	0xffffffff


	//   ....[133]....
        /*0358*/ 	.word	0xffffffff


	//   ....[134]....
        /*035c*/ 	.word	0xffffffff


	//   ....[135]....
        /*0360*/ 	.word	0xffffffff


	//   ....[136]....
        /*0364*/ 	.word	0xffffffff


	//   ....[137]....
        /*0368*/ 	.word	0xffffffff


	//   ....[138]....
        /*036c*/ 	.word	0xffffffff


	//   ....[139]....
        /*0370*/ 	.word	0xffffffff


	//   ....[140]....
        /*0374*/ 	.word	0xffffffff


	//   ....[141]....
        /*0378*/ 	.word	0xffffffff


	//   ....[142]....
        /*037c*/ 	.word	0xffffffff


	//   ....[143]....
        /*0380*/ 	.word	0xffffffff


	//   ....[144]....
        /*0384*/ 	.word	0xffffffff


	//   ....[145]....
        /*0388*/ 	.word	0xffffffff


	//   ....[146]....
        /*038c*/ 	.word	0xffffffff


	//   ....[147]....
        /*0390*/ 	.word	0xffffffff


	//   ....[148]....
        /*0394*/ 	.word	0xffffffff


	//   ....[149]....
        /*0398*/ 	.word	0xffffffff


	//   ....[150]....
        /*039c*/ 	.word	0xffffffff


	//   ....[151]....
        /*03a0*/ 	.word	0xffffffff


	//   ....[152]....
        /*03a4*/ 	.word	0xffffffff


	//   ....[153]....
        /*03a8*/ 	.word	0xffffffff


	//   ....[154]....
        /*03ac*/ 	.word	0xffffffff


	//   ....[155]....
        /*03b0*/ 	.word	0xffffffff


	//   ....[156]....
        /*03b4*/ 	.word	0xffffffff


	//   ....[157]....
        /*03b8*/ 	.word	0xffffffff


	//   ....[158]....
        /*03bc*/ 	.word	0xffffffff


	//   ....[159]....
        /*03c0*/ 	.word	0xffffffff


	//   ....[160]....
        /*03c4*/ 	.word	0xffffffff


	//   ....[161]....
        /*03c8*/ 	.word	0xffffffff


	//   ....[162]....
        /*03cc*/ 	.word	0xffffffff


	//   ....[163]....
        /*03d0*/ 	.word	0xffffffff


	//   ....[164]....
        /*03d4*/ 	.word	0xffffffff


	//   ....[165]....
        /*03d8*/ 	.word	0xffffffff


	//   ....[166]....
        /*03dc*/ 	.word	0xffffffff


	//   ....[167]....
        /*03e0*/ 	.word	0xffffffff


	//   ....[168]....
        /*03e4*/ 	.word	0xffffffff


	//   ....[169]....
        /*03e8*/ 	.word	0xffffffff


	//   ....[170]....
        /*03ec*/ 	.word	0xffffffff


	//   ....[171]....
        /*03f0*/ 	.word	0xffffffff


	//   ....[172]....
        /*03f4*/ 	.word	0xffffffff


	//   ....[173]....
        /*03f8*/ 	.word	0xffffffff


	//   ....[174]....
        /*03fc*/ 	.word	0xffffffff


	//   ....[175]....
        /*0400*/ 	.word	0xffffffff


	//   ....[176]....
        /*0404*/ 	.word	0xffffffff


	//   ....[177]....
        /*0408*/ 	.word	0xffffffff


	//   ....[178]....
        /*040c*/ 	.word	0xffffffff


	//   ....[179]....
        /*0410*/ 	.word	0xffffffff


	//   ....[180]....
        /*0414*/ 	.word	0xffffffff


	//   ....[181]....
        /*0418*/ 	.word	0xffffffff


	//   ....[182]....
        /*041c*/ 	.word	0xffffffff


	//   ....[183]....
        /*0420*/ 	.word	0xffffffff


	//   ....[184]....
        /*0424*/ 	.word	0xffffffff


	//   ....[185]....
        /*0428*/ 	.word	0xffffffff


	//   ....[186]....
        /*042c*/ 	.word	0xffffffff


	//   ....[187]....
        /*0430*/ 	.word	0xffffffff


	//   ....[188]....
        /*0434*/ 	.word	0xffffffff


	//   ....[189]....
        /*0438*/ 	.word	0xffffffff


	//   ....[190]....
        /*043c*/ 	.word	0xffffffff


	//   ....[191]....
        /*0440*/ 	.word	0xffffffff


	//   ....[192]....
        /*0444*/ 	.word	0xffffffff


	//   ....[193]....
        /*0448*/ 	.word	0xffffffff


	//   ....[194]....
        /*044c*/ 	.word	0xffffffff


	//   ....[195]....
        /*0450*/ 	.word	0xffffffff


	//   ....[196]....
        /*0454*/ 	.word	0xffffffff


	//   ....[197]....
        /*0458*/ 	.word	0xffffffff


	//   ....[198]....
        /*045c*/ 	.word	0xffffffff


	//   ....[199]....
        /*0460*/ 	.word	0xffffffff


	//   ....[200]....
        /*0464*/ 	.word	0xffffffff


	//   ....[201]....
        /*0468*/ 	.word	0x0500000f


	//   ....[202]....
        /*046c*/ 	.word	0x0500000f


	//   ....[203]....
        /*0470*/ 	.word	0x0500000f


	//   ....[204]....
        /*0474*/ 	.word	0x0500000f


	//   ....[205]....
        /*0478*/ 	.word	0x0500000f


	//   ....[206]....
        /*047c*/ 	.word	0x0500000f


	//   ....[207]....
        /*0480*/ 	.word	0x0500000f


	//   ....[208]....
        /*0484*/ 	.word	0x0500000f


	//   ....[209]....
        /*0488*/ 	.word	0x0500000f


	//   ....[210]....
        /*048c*/ 	.word	0x0500000f


	//   ....[211]....
        /*0490*/ 	.word	0x0500000f


	//   ....[212]....
        /*0494*/ 	.word	0x0500000f


	//   ....[213]....
        /*0498*/ 	.word	0x0500000f


	//   ....[214]....
        /*049c*/ 	.word	0x0500000f


	//   ....[215]....
        /*04a0*/ 	.word	0x0500000f


	//   ....[216]....
        /*04a4*/ 	.word	0x0500000f


	//   ....[217]....
        /*04a8*/ 	.word	0x0500000f


	//   ....[218]....
        /*04ac*/ 	.word	0x0500000f


	//   ....[219]....
        /*04b0*/ 	.word	0x0500000f


	//   ....[220]....
        /*04b4*/ 	.word	0x0500000f


	//   ....[221]....
        /*04b8*/ 	.word	0x0500000f


	//   ....[222]....
        /*04bc*/ 	.word	0x0500000f


	//   ....[223]....
        /*04c0*/ 	.word	0x0500000f


	//   ....[224]....
        /*04c4*/ 	.word	0x0500000f


	//   ....[225]....
        /*04c8*/ 	.word	0x0500000f


	//   ....[226]....
        /*04cc*/ 	.word	0x0500000f


	//   ....[227]....
        /*04d0*/ 	.word	0x0500000f


	//   ....[228]....
        /*04d4*/ 	.word	0x0500000f


	//   ....[229]....
        /*04d8*/ 	.word	0x0500000f


	//   ....[230]....
        /*04dc*/ 	.word	0x0500000f


	//   ....[231]....
        /*04e0*/ 	.word	0x0500000f


	//   ....[232]....
        /*04e4*/ 	.word	0x0500000f


	//   ....[233]....
        /*04e8*/ 	.word	0x0500000f


	//   ....[234]....
        /*04ec*/ 	.word	0x0500000f


	//   ....[235]....
        /*04f0*/ 	.word	0x0500000f


	//   ....[236]....
        /*04f4*/ 	.word	0x0500000f


	//   ....[237]....
        /*04f8*/ 	.word	0x0500000f


	//   ....[238]....
        /*04fc*/ 	.word	0x0500000f


	//   ....[239]....
        /*0500*/ 	.word	0x0500000f


	//   ....[240]....
        /*0504*/ 	.word	0x0500000f


	//   ....[241]....
        /*0508*/ 	.word	0x0500000f


	//   ....[242]....
        /*050c*/ 	.word	0x0500000f


	//   ....[243]....
        /*0510*/ 	.word	0x0500000f


	//   ....[244]....
        /*0514*/ 	.word	0x0500000f


	//   ....[245]....
        /*0518*/ 	.word	0x0500000f


	//   ....[246]....
        /*051c*/ 	.word	0x0500000f


	//   ....[247]....
        /*0520*/ 	.word	0x0500000f


	//   ....[248]....
        /*0524*/ 	.word	0x0500000f


	//   ....[249]....
        /*0528*/ 	.word	0x0500000f


	//   ....[250]....
        /*052c*/ 	.word	0x0500000f


	//   ....[251]....
        /*0530*/ 	.word	0x0500000f


	//   ....[252]....
        /*0534*/ 	.word	0x0500000f


	//   ....[253]....
        /*0538*/ 	.word	0x0500000f


	//   ....[254]....
        /*053c*/ 	.word	0x0500000f


	//   ....[255]....
        /*0540*/ 	.word	0x0500000f


	//   ....[0]....
        /*0544*/ 	.word	0x0500000f


	//   ....[1]....
        /*0548*/ 	.word	0x0500000f


	//   ....[2]....
        /*054c*/ 	.word	0x0500000f


	//   ....[3]....
        /*0550*/ 	.word	0x0500000f


	//   ....[4]....
        /*0554*/ 	.word	0x0500000f


	//   ....[5]....
        /*0558*/ 	.word	0x0500000f


	//   ....[6]....
        /*055c*/ 	.word	0x0500000f


	//   ....[7]....
        /*0560*/ 	.word	0x0500000f


	//   ....[8]....
        /*0564*/ 	.word	0x0500000f


	//   ....[9]....
        /*0568*/ 	.word	0x0500000f


	//   ....[10]....
        /*056c*/ 	.word	0x0500000f


	//   ....[11]....
        /*0570*/ 	.word	0x0500000f


	//   ....[12]....
        /*0574*/ 	.word	0x0500000f


	//   ....[13]....
        /*0578*/ 	.word	0x0500000f


	//   ....[14]....
        /*057c*/ 	.word	0x0500000f


	//   ....[15]....
        /*0580*/ 	.word	0x0500000f


	//   ....[16]....
        /*0584*/ 	.word	0x0500000f


	//   ....[17]....
        /*0588*/ 	.word	0x0500000f


	//   ....[18]....
        /*058c*/ 	.word	0x0500000f


	//   ....[19]....
        /*0590*/ 	.word	0x0500000f


	//   ....[20]....
        /*0594*/ 	.word	0x0500000f


	//   ....[21]....
        /*0598*/ 	.word	0x0500000f


	//   ....[22]....
        /*059c*/ 	.word	0x0500000f


	//   ....[23]....
        /*05a0*/ 	.word	0x0500000f


	//   ....[24]....
        /*05a4*/ 	.word	0x0500000f


	//   ....[25]....
        /*05a8*/ 	.word	0x0500000f


	//   ....[26]....
        /*05ac*/ 	.word	0x0500000f


	//   ....[27]....
        /*05b0*/ 	.word	0x0500000f


	//   ....[28]....
        /*05b4*/ 	.word	0x0500000f


	//   ....[29]....
        /*05b8*/ 	.word	0x0500000f


	//   ....[30]....
        /*05bc*/ 	.word	0x0500000f


	//   ....[31]....
        /*05c0*/ 	.word	0x0500000f


	//   ....[32]....
        /*05c4*/ 	.word	0x0500000f


	//   ....[33]....
        /*05c8*/ 	.word	0x0500000f


	//   ....[34]....
        /*05cc*/ 	.word	0x0500000f


	//   ....[35]....
        /*05d0*/ 	.word	0x0500000f


	//   ....[36]....
        /*05d4*/ 	.word	0x0500000f


	//   ....[37]....
        /*05d8*/ 	.word	0x0500000f


	//   ....[38]....
        /*05dc*/ 	.word	0x0500000f


	//   ....[39]....
        /*05e0*/ 	.word	0x0500000f


	//   ....[40]....
        /*05e4*/ 	.word	0x0500000f


	//   ....[41]....
        /*05e8*/ 	.word	0x0500000f


	//   ....[42]....
        /*05ec*/ 	.word	0x0500000f


	//----- nvinfo : EIATTR_COOP_GROUP_INSTR_OFFSETS
	.align		4
.L_894:
        /*05f0*/ 	.byte	0x04, 0x28
        /*05f2*/ 	.short	(.L_896 - .L_895)


	//   ....[0]....
.L_895:
        /*05f4*/ 	.word	0x00000080


	//   ....[1]....
        /*05f8*/ 	.word	0x00000090


	//   ....[2]....
        /*05fc*/ 	.word	0x000002d0


	//   ....[3]....
        /*0600*/ 	.word	0x00000430


	//   ....[4]....
        /*0604*/ 	.word	0x00000550


	//   ....[5]....
        /*0608*/ 	.word	0x000006b0


	//   ....[6]....
        /*060c*/ 	.word	0x00001360


	//   ....[7]....
        /*0610*/ 	.word	0x00003700


	//   ....[8]....
        /*0614*/ 	.word	0x00003790


	//   ....[9]....
        /*0618*/ 	.word	0x00003be0


	//   ....[10]....
        /*061c*/ 	.word	0x00003cc0


	//   ....[11]....
        /*0620*/ 	.word	0x00006d60


	//   ....[12]....
        /*0624*/ 	.word	0x00006da0


	//   ....[13]....
        /*0628*/ 	.word	0x00006dc0


	//   ....[14]....
        /*062c*/ 	.word	0x00006de0


	//   ....[15]....
        /*0630*/ 	.word	0x000088f0


	//   ....[16]....
        /*0634*/ 	.word	0x00008900


	//   ....[17]....
        /*0638*/ 	.word	0x00008980


	//   ....[18]....
        /*063c*/ 	.word	0x00008990


	//   ....[19]....
        /*0640*/ 	.word	0x000098e0


	//   ....[20]....
        /*0644*/ 	.word	0x000098f0


	//   ....[21]....
        /*0648*/ 	.word	0x00009900


	//   ....[22]....
        /*064c*/ 	.word	0x00009910


	//   ....[23]....
        /*0650*/ 	.word	0x00009920


	//   ....[24]....
        /*0654*/ 	.word	0x00009930


	//   ....[25]....
        /*0658*/ 	.word	0x00009940


	//   ....[26]....
        /*065c*/ 	.word	0x00009950


	//   ....[27]....
        /*0660*/ 	.word	0x00009980


	//   ....[28]....
        /*0664*/ 	.word	0x00009990


	//   ....[29]....
        /*0668*/ 	.word	0x000099c0


	//   ....[30]....
        /*066c*/ 	.word	0x000099d0


	//   ....[31]....
        /*0670*/ 	.word	0x00009a00


	//   ....[32]....
        /*0674*/ 	.word	0x00009a10


	//   ....[33]....
        /*0678*/ 	.word	0x00009a20


	//   ....[34]....
        /*067c*/ 	.word	0x00009a50


	//   ....[35]....
        /*0680*/ 	.word	0x00009a70


	//   ....[36]....
        /*0684*/ 	.word	0x00009a80


	//   ....[37]....
        /*0688*/ 	.word	0x00009a90


	//   ....[38]....
        /*068c*/ 	.word	0x00009ac0


	//   ....[39]....
        /*0690*/ 	.word	0x00009ad0


	//   ....[40]....
        /*0694*/ 	.word	0x00009b00


	//   ....[41]....
        /*0698*/ 	.word	0x00009b10


	//   ....[42]....
        /*069c*/ 	.word	0x00009b20


	//   ....[43]....
        /*06a0*/ 	.word	0x00009b30


	//   ....[44]....
        /*06a4*/ 	.word	0x00009b60


	//   ....[45]....
        /*06a8*/ 	.word	0x00009ba0


	//   ....[46]....
        /*06ac*/ 	.word	0x00009bc0


	//   ....[47]....
        /*06b0*/ 	.word	0x00009be0


	//   ....[48]....
        /*06b4*/ 	.word	0x00009bf0


	//   ....[49]....
        /*06b8*/ 	.word	0x00009c20


	//   ....[50]....
        /*06bc*/ 	.word	0x00009c50


	//   ....[51]....
        /*06c0*/ 	.word	0x0000a250


	//   ....[52]....
        /*06c4*/ 	.word	0x0000a280


	//   ....[53]....
        /*06c8*/ 	.word	0x0000a2b0


	//   ....[54]....
        /*06cc*/ 	.word	0x0000a2e0


	//   ....[55]....
        /*06d0*/ 	.word	0x0000a8a0


	//   ....[56]....
        /*06d4*/ 	.word	0x0000a8c0


	//   ....[57]....
        /*06d8*/ 	.word	0x0000a990


	//   ....[58]....
        /*06dc*/ 	.word	0x0000a9b0


	//   ....[59]....
        /*06e0*/ 	.word	0x0000aa70


	//   ....[60]....
        /*06e4*/ 	.word	0x0000aa90


	//   ....[61]....
        /*06e8*/ 	.word	0x0000ab60


	//   ....[62]....
        /*06ec*/ 	.word	0x0000ab80


	//   ....[63]....
        /*06f0*/ 	.word	0x0000b470


	//   ....[64]....
        /*06f4*/ 	.word	0x0000b490


	//   ....[65]....
        /*06f8*/ 	.word	0x0000b550


	//   ....[66]....
        /*06fc*/ 	.word	0x0000b570


	//   ....[67]....
        /*0700*/ 	.word	0x0000b630


	//   ....[68]....
        /*0704*/ 	.word	0x0000b650


	//   ....[69]....
        /*0708*/ 	.word	0x0000b720


	//   ....[70]....
        /*070c*/ 	.word	0x0000b740


	//   ....[71]....
        /*0710*/ 	.word	0x0000b880


	//   ....[72]....
        /*0714*/ 	.word	0x0000ba30


	//   ....[73]....
        /*0718*/ 	.word	0x0000ba60


	//   ....[74]....
        /*071c*/ 	.word	0x0000ba90


	//   ....[75]....
        /*0720*/ 	.word	0x0000bac0


	//   ....[76]....
        /*0724*/ 	.word	0x0000baf0


	//   ....[77]....
        /*0728*/ 	.word	0x0000bb30


	//   ....[78]....
        /*072c*/ 	.word	0x0000bc80


	//   ....[79]....
        /*0730*/ 	.word	0x0000bcb0


	//   ....[80]....
        /*0734*/ 	.word	0x0000bce0


	//   ....[81]....
        /*0738*/ 	.word	0x0000bd10


	//   ....[82]....
        /*073c*/ 	.word	0x0000bd40


	//   ....[83]....
        /*0740*/ 	.word	0x0000bd80


	//   ....[84]....
        /*0744*/ 	.word	0x0000be00


	//   ....[85]....
        /*0748*/ 	.word	0x0000be40


	//   ....[86]....
        /*074c*/ 	.word	0x0000bed0


	//   ....[87]....
        /*0750*/ 	.word	0x0000d990


	//   ....[88]....
        /*0754*/ 	.word	0x0000d9c0


	//   ....[89]....
        /*0758*/ 	.word	0x0000da60


	//   ....[90]....
        /*075c*/ 	.word	0x0000da70


	//   ....[91]....
        /*0760*/ 	.word	0x0000dac0


	//   ....[92]....
        /*0764*/ 	.word	0x0000dad0


	//   ....[93]....
        /*0768*/ 	.word	0x0000db20


	//   ....[94]....
        /*076c*/ 	.word	0x0000db30


	//   ....[95]....
        /*0770*/ 	.word	0x0000db80


	//   ....[96]....
        /*0774*/ 	.word	0x0000db90


	//   ....[97]....
        /*0778*/ 	.word	0x0000dbe0


	//   ....[98]....
        /*077c*/ 	.word	0x0000dbf0


	//   ....[99]....
        /*0780*/ 	.word	0x0000dc40


	//   ....[100]....
        /*0784*/ 	.word	0x0000dc50


	//   ....[101]....
        /*0788*/ 	.word	0x0000dc60


	//   ....[102]....
        /*078c*/ 	.word	0x0000dcb0


	//   ....[103]....
        /*0790*/ 	.word	0x0000dd00


	//   ....[104]....
        /*0794*/ 	.word	0x0000dd10


	//   ....[105]....
        /*0798*/ 	.word	0x0000dd20


	//   ....[106]....
        /*079c*/ 	.word	0x0000dd80


	//   ....[107]....
        /*07a0*/ 	.word	0x0000e210


	//   ....[108]....
        /*07a4*/ 	.word	0x0000e240


	//   ....[109]....
        /*07a8*/ 	.word	0x0000e280


	//   ....[110]....
        /*07ac*/ 	.word	0x0000e2d0


	//   ....[111]....
        /*07b0*/ 	.word	0x0000e2f0


	//   ....[112]....
        /*07b4*/ 	.word	0x0000e350


	//   ....[113]....
        /*07b8*/ 	.word	0x0000e360


	//   ....[114]....
        /*07bc*/ 	.word	0x0000e3b0


	//   ....[115]....
        /*07c0*/ 	.word	0x0000e3e0


	//   ....[116]....
        /*07c4*/ 	.word	0x0000e440


	//   ....[117]....
        /*07c8*/ 	.word	0x0000e460


	//   ....[118]....
        /*07cc*/ 	.word	0x0000e4b0


	//   ....[119]....
        /*07d0*/ 	.word	0x0000e4d0


	//   ....[120]....
        /*07d4*/ 	.word	0x0000e520


	//   ....[121]....
        /*07d8*/ 	.word	0x0000e540


	//   ....[122]....
        /*07dc*/ 	.word	0x0000e550


	//   ....[123]....
        /*07e0*/ 	.word	0x0000e5e0


	//   ....[124]....
        /*07e4*/ 	.word	0x0000e600


	//   ....[125]....
        /*07e8*/ 	.word	0x0000e610


	//   ....[126]....
        /*07ec*/ 	.word	0x0000e660


	//   ....[127]....
        /*07f0*/ 	.word	0x0000ed50


	//   ....[128]....
        /*07f4*/ 	.word	0x0000ed80


	//   ....[129]....
        /*07f8*/ 	.word	0x0000edb0


	//   ....[130]....
        /*07fc*/ 	.word	0x0000edf0


	//   ....[131]....
        /*0800*/ 	.word	0x0000ee40


	//   ....[132]....
        /*0804*/ 	.word	0x0000ee60


	//   ....[133]....
        /*0808*/ 	.word	0x0000eeb0


	//   ....[134]....
        /*080c*/ 	.word	0x0000eed0


	//   ....[135]....
        /*0810*/ 	.word	0x0000ef20


	//   ....[136]....
        /*0814*/ 	.word	0x0000ef40


	//   ....[137]....
        /*0818*/ 	.word	0x0000ef90


	//   ....[138]....
        /*081c*/ 	.word	0x0000efb0


	//   ....[139]....
        /*0820*/ 	.word	0x0000f000


	//   ....[140]....
        /*0824*/ 	.word	0x0000f020


	//   ....[141]....
        /*0828*/ 	.word	0x0000f050


	//   ....[142]....
        /*082c*/ 	.word	0x0000f070


	//   ....[143]....
        /*0830*/ 	.word	0x0000f990


	//   ....[144]....
        /*0834*/ 	.word	0x0000f9b0


	//   ....[145]....
        /*0838*/ 	.word	0x0000f9c0


	//   ....[146]....
        /*083c*/ 	.word	0x0000f9d0


	//   ....[147]....
        /*0840*/ 	.word	0x0000f9e0


	//   ....[148]....
        /*0844*/ 	.word	0x0000f9f0


	//   ....[149]....
        /*0848*/ 	.word	0x0000fa40


	//   ....[150]....
        /*084c*/ 	.word	0x0000fa80


	//   ....[151]....
        /*0850*/ 	.word	0x0000fab0


	//   ....[152]....
        /*0854*/ 	.word	0x0000fac0


	//   ....[153]....
        /*0858*/ 	.word	0x0000fb00


	//   ....[154]....
        /*085c*/ 	.word	0x0000fb10


	//   ....[155]....
        /*0860*/ 	.word	0x0000fb50


	//   ....[156]....
        /*0864*/ 	.word	0x0000fb60


	//   ....[157]....
        /*0868*/ 	.word	0x0000fba0


	//   ....[158]....
        /*086c*/ 	.word	0x0000fbb0


	//   ....[159]....
        /*0870*/ 	.word	0x0000fbc0


	//   ....[160]....
        /*0874*/ 	.word	0x0000fbd0


	//   ....[161]....
        /*0878*/ 	.word	0x0000fbe0


	//   ....[162]....
        /*087c*/ 	.word	0x0000fc80


	//   ....[163]....
        /*0880*/ 	.word	0x00010040


	//   ....[164]....
        /*0884*/ 	.word	0x00010050


	//   ....[165]....
        /*0888*/ 	.word	0x00010060


	//   ....[166]....
        /*088c*/ 	.word	0x00010070


	//   ....[167]....
        /*0890*/ 	.word	0x00010080


	//   ....[168]....
        /*0894*/ 	.word	0x00010090


	//   ....[169]....
        /*0898*/ 	.word	0x000100b0


	//   ....[170]....
        /*089c*/ 	.word	0x00010100


	//   ....[171]....
        /*08a0*/ 	.word	0x00010140


	//   ....[172]....
        /*08a4*/ 	.word	0x00010160


	//   ....[173]....
        /*08a8*/ 	.word	0x00010170


	//   ....[174]....
        /*08ac*/ 	.word	0x000101b0


	//   ....[175]....
        /*08b0*/ 	.word	0x000101c0


	//   ....[176]....
        /*08b4*/ 	.word	0x00010200


	//   ....[177]....
        /*08b8*/ 	.word	0x00010210


	//   ....[178]....
        /*08bc*/ 	.word	0x00010250


	//   ....[179]....
        /*08c0*/ 	.word	0x00010260


	//   ....[180]....
        /*08c4*/ 	.word	0x00010270


	//   ....[181]....
        /*08c8*/ 	.word	0x00010280


	//   ....[182]....
        /*08cc*/ 	.word	0x00010290


	//   ....[183]....
        /*08d0*/ 	.word	0x00011680


	//   ....[184]....
        /*08d4*/ 	.word	0x000116b0


	//   ....[185]....
        /*08d8*/ 	.word	0x000116e0


	//   ....[186]....
        /*08dc*/ 	.word	0x000116f0


	//   ....[187]....
        /*08e0*/ 	.word	0x00011720


	//   ....[188]....
        /*08e4*/ 	.word	0x00011730


	//   ....[189]....
        /*08e8*/ 	.word	0x00011760


	//   ....[190]....
        /*08ec*/ 	.word	0x000117a0


	//   ....[191]....
        /*08f0*/ 	.word	0x000118e0


	//   ....[192]....
        /*08f4*/ 	.word	0x00011910


	//   ....[193]....
        /*08f8*/ 	.word	0x00011940


	//   ....[194]....
        /*08fc*/ 	.word	0x00011970


	//   ....[195]....
        /*0900*/ 	.word	0x000119a0


	//   ....[196]....
        /*0904*/ 	.word	0x000119e0


	//   ....[197]....
        /*0908*/ 	.word	0x00011a70


	//   ....[198]....
        /*090c*/ 	.word	0x00011ab0


	//   ....[199]....
        /*0910*/ 	.word	0x00011b40


	//   ....[200]....
        /*0914*/ 	.word	0x00011f60


	//   ....[201]....
        /*0918*/ 	.word	0x000124b0


	//   ....[202]....
        /*091c*/ 	.word	0x00012590


	//   ....[203]....
        /*0920*/ 	.word	0x00012680


	//   ....[204]....
        /*0924*/ 	.word	0x000126e0


	//   ....[205]....
        /*0928*/ 	.word	0x000127a0


	//   ....[206]....
        /*092c*/ 	.word	0x00012800


	//   ....[207]....
        /*0930*/ 	.word	0x000128c0


	//   ....[208]....
        /*0934*/ 	.word	0x00012920


	//   ....[209]....
        /*0938*/ 	.word	0x000129e0


	//   ....[210]....
        /*093c*/ 	.word	0x00012a40


	//   ....[211]....
        /*0940*/ 	.word	0x00012b00


	//   ....[212]....
        /*0944*/ 	.word	0x00012b60


	//   ....[213]....
        /*0948*/ 	.word	0x00012c20


	//   ....[214]....
        /*094c*/ 	.word	0x00012c80


	//   ....[215]....
        /*0950*/ 	.word	0x00012d40


	//   ....[216]....
        /*0954*/ 	.word	0x00012da0


	//   ....[217]....
        /*0958*/ 	.word	0x00012e60


	//   ....[218]....
        /*095c*/ 	.word	0x00012ec0


	//   ....[219]....
        /*0960*/ 	.word	0x00012f80


	//   ....[220]....
        /*0964*/ 	.word	0x00012fe0


	//   ....[221]....
        /*0968*/ 	.word	0x000130b0


	//   ....[222]....
        /*096c*/ 	.word	0x00013270


	//   ....[223]....
        /*0970*/ 	.word	0x00013300


	//   ....[224]....
        /*0974*/ 	.word	0x000133d0


	//   ....[225]....
        /*0978*/ 	.word	0x00013420


	//   ....[226]....
        /*097c*/ 	.word	0x000134f0


	//   ....[227]....
        /*0980*/ 	.word	0x00013540


	//   ....[228]....
        /*0984*/ 	.word	0x000135a0


	//   ....[229]....
        /*0988*/ 	.word	0x00013670


	//   ....[230]....
        /*098c*/ 	.word	0x000136d0


	//   ....[231]....
        /*0990*/ 	.word	0x000137a0


	//   ....[232]....
        /*0994*/ 	.word	0x00013800


	//   ....[233]....
        /*0998*/ 	.word	0x000138d0


	//   ....[234]....
        /*099c*/ 	.word	0x00013930


	//   ....[235]....
        /*09a0*/ 	.word	0x000139f0


	//   ....[236]....
        /*09a4*/ 	.word	0x00013a50


	//   ....[237]....
        /*09a8*/ 	.word	0x00013b10


	//   ....[238]....
        /*09ac*/ 	.word	0x00013b80


	//   ....[239]....
        /*09b0*/ 	.word	0x00013c30


	//   ....[240]....
        /*09b4*/ 	.word	0x00013cb0


	//   ....[241]....
        /*09b8*/ 	.word	0x00013d50


	//   ....[242]....
        /*09bc*/ 	.word	0x00013e00


	//   ....[243]....
        /*09c0*/ 	.word	0x00013e60


	//   ....[244]....
        /*09c4*/ 	.word	0x00013ee0


	//   ....[245]....
        /*09c8*/ 	.word	0x00013f90


	//   ....[246]....
        /*09cc*/ 	.word	0x00013ff0


	//   ....[247]....
        /*09d0*/ 	.word	0x000140b0


	//   ....[248]....
        /*09d4*/ 	.word	0x00014110


	//   ....[249]....
        /*09d8*/ 	.word	0x000141d0


	//   ....[250]....
        /*09dc*/ 	.word	0x00014230


	//   ....[251]....
        /*09e0*/ 	.word	0x000142f0


	//   ....[252]....
        /*09e4*/ 	.word	0x00014350


	//   ....[253]....
        /*09e8*/ 	.word	0x00014400


	//   ....[254]....
        /*09ec*/ 	.word	0x00014460


	//   ....[255]....
        /*09f0*/ 	.word	0x00014520


	//   ....[0]....
        /*09f4*/ 	.word	0x00014580


	//   ....[1]....
        /*09f8*/ 	.word	0x00014620


	//   ....[2]....
        /*09fc*/ 	.word	0x00014750


	//   ....[3]....
        /*0a00*/ 	.word	0x000147f0


	//   ....[4]....
        /*0a04*/ 	.word	0x00014850


	//   ....[5]....
        /*0a08*/ 	.word	0x00014900


	//   ....[6]....
        /*0a0c*/ 	.word	0x00014980


	//   ....[7]....
        /*0a10*/ 	.word	0x00014a10


	//   ....[8]....
        /*0a14*/ 	.word	0x00014aa0


	//   ....[9]....
        /*0a18*/ 	.word	0x00014b30


	//   ....[10]....
        /*0a1c*/ 	.word	0x00014b90


	//   ....[11]....
        /*0a20*/ 	.word	0x00014c40


	//   ....[12]....
        /*0a24*/ 	.word	0x00014ca0


	//   ....[13]....
        /*0a28*/ 	.word	0x00014d50


	//   ....[14]....
        /*0a2c*/ 	.word	0x00014db0


	//   ....[15]....
        /*0a30*/ 	.word	0x00014e60


	//   ....[16]....
        /*0a34*/ 	.word	0x00014ec0


	//   ....[17]....
        /*0a38*/ 	.word	0x00014f70


	//   ....[18]....
        /*0a3c*/ 	.word	0x00015000


	//   ....[19]....
        /*0a40*/ 	.word	0x00015090


	//   ....[20]....
        /*0a44*/ 	.word	0x00015110


	//   ....[21]....
        /*0a48*/ 	.word	0x000151a0


	//   ....[22]....
        /*0a4c*/ 	.word	0x00015290


	//   ....[23]....
        /*0a50*/ 	.word	0x00015320


	//   ....[24]....
        /*0a54*/ 	.word	0x00015380


	//   ....[25]....
        /*0a58*/ 	.word	0x00015430


	//   ....[26]....
        /*0a5c*/ 	.word	0x000154b0


	//   ....[27]....
        /*0a60*/ 	.word	0x00015540


	//   ....[28]....
        /*0a64*/ 	.word	0x000155d0


	//   ....[29]....
        /*0a68*/ 	.word	0x00015660


	//   ....[30]....
        /*0a6c*/ 	.word	0x000156c0


	//   ....[31]....
        /*0a70*/ 	.word	0x00015770


	//   ....[32]....
        /*0a74*/ 	.word	0x000157d0


	//   ....[33]....
        /*0a78*/ 	.word	0x00015880


	//   ....[34]....
        /*0a7c*/ 	.word	0x000158e0


	//   ....[35]....
        /*0a80*/ 	.word	0x00015990


	//   ....[36]....
        /*0a84*/ 	.word	0x000159f0


	//   ....[37]....
        /*0a88*/ 	.word	0x00015aa0


	//   ....[38]....
        /*0a8c*/ 	.word	0x00015b00


	//   ....[39]....
        /*0a90*/ 	.word	0x00015bb0


	//   ....[40]....
        /*0a94*/ 	.word	0x00015c10


	//   ....[41]....
        /*0a98*/ 	.word	0x00015cc0


	//   ....[42]....
        /*0a9c*/ 	.word	0x00015f10


	//----- nvinfo : EIATTR_REG_RECONFIG
	.align		4
.L_896:
        /*0aa0*/ 	.byte	0x01, 0x54
	.zero		2


	//----- nvinfo : EIATTR_SYSCALL_OFFSETS
	.align		4
        /*0aa4*/ 	.byte	0x04, 0x46
        /*0aa6*/ 	.short	(.L_898 - .L_897)


	//   ....[0]....
.L_897:
        /*0aa8*/ 	.word	0x00001540


	//   ....[1]....
        /*0aac*/ 	.word	0x0000cc60


	//   ....[2]....
        /*0ab0*/ 	.word	0x0000cdd0


	//   ....[3]....
        /*0ab4*/ 	.word	0x0000cf30


	//   ....[4]....
        /*0ab8*/ 	.word	0x0000d070


	//   ....[5]....
        /*0abc*/ 	.word	0x0000e9d0


	//----- nvinfo : EIATTR_MBARRIER_INSTR_OFFSETS
	.align		4
.L_898:
        /*0ac0*/ 	.byte	0x04, 0x39
        /*0ac2*/ 	.short	(.L_900 - .L_899)


	//   ....[0]....
.L_899:
        /*0ac4*/ 	.word	0x00000180
        /*0ac8*/ 	.word	0x000000ff
        /*0acc*/ 	.word	0x00022800
        /*0ad0*/ 	.short	0x0100
        /*0ad2*/ 	.byte	0x08
	.zero		1


	//   ....[1]....
        /*0ad4*/ 	.word	0x00000190
        /*0ad8*/ 	.word	0x000000ff
        /*0adc*/ 	.word	0x00022820
        /*0ae0*/ 	.short	0x0100
        /*0ae2*/ 	.byte	0x08
	.zero		1


	//   ....[2]....
        /*0ae4*/ 	.word	0x00000280
        /*0ae8*/ 	.word	0x000000ff
        /*0aec*/ 	.word	0x00022830
        /*0af0*/ 	.short	0x0100
        /*0af2*/ 	.byte	0x08
	.zero		1


	//   ....[3]....
        /*0af4*/ 	.word	0x00000290
        /*0af8*/ 	.word	0x000000ff
        /*0afc*/ 	.word	0x00022840
        /*0b00*/ 	.short	0x0100
        /*0b02*/ 	.byte	0x08
	.zero		1


	//   ....[4]....
        /*0b04*/ 	.word	0x000002a0
        /*0b08*/ 	.word	0x000000ff
        /*0b0c*/ 	.word	0x00022838
        /*0b10*/ 	.short	0x0100
        /*0b12*/ 	.byte	0x08
	.zero		1


	//   ....[5]....
        /*0b14*/ 	.word	0x000002b0
        /*0b18*/ 	.word	0x000000ff
        /*0b1c*/ 	.word	0x00022848
        /*0b20*/ 	.short	0x0100
        /*0b22*/ 	.byte	0x08
	.zero		1


	//   ....[6]....
        /*0b24*/ 	.word	0x000003e0
        /*0b28*/ 	.word	0x000000ff
        /*0b2c*/ 	.word	0x00022850
        /*0b30*/ 	.short	0x0100
        /*0b32*/ 	.byte	0x08
	.zero		1


	//   ....[7]....
        /*0b34*/ 	.word	0x000003f0
        /*0b38*/ 	.word	0x000000ff
        /*0b3c*/ 	.word	0x00022860
        /*0b40*/ 	.short	0x0100
        /*0b42*/ 	.byte	0x08
	.zero		1


	//   ....[8]....
        /*0b44*/ 	.word	0x00000400
        /*0b48*/ 	.word	0x000000ff
        /*0b4c*/ 	.word	0x00022858
        /*0b50*/ 	.short	0x0100
        /*0b52*/ 	.byte	0x08
	.zero		1


	//   ....[9]....
        /*0b54*/ 	.word	0x00000410
        /*0b58*/ 	.word	0x000000ff
        /*0b5c*/ 	.word	0x00022868
        /*0b60*/ 	.short	0x0100
        /*0b62*/ 	.byte	0x08
	.zero		1


	//   ....[10]....
        /*0b64*/ 	.word	0x00000500
        /*0b68*/ 	.word	0x000000ff
        /*0b6c*/ 	.word	0x00022870
        /*0b70*/ 	.short	0x0100
        /*0b72*/ 	.byte	0x06
	.zero		1


	//   ....[11]....
        /*0b74*/ 	.word	0x00000510
        /*0b78*/ 	.word	0x000000ff
        /*0b7c*/ 	.word	0x00022880
        /*0b80*/ 	.short	0x0100
        /*0b82*/ 	.byte	0x06
	.zero		1


	//   ....[12]....
        /*0b84*/ 	.word	0x00000520
        /*0b88*/ 	.word	0x000000ff
        /*0b8c*/ 	.word	0x00022878
        /*0b90*/ 	.short	0x0100
        /*0b92*/ 	.byte	0x06
	.zero		1


	//   ....[13]....
        /*0b94*/ 	.word	0x00000530
        /*0b98*/ 	.word	0x000000ff
        /*0b9c*/ 	.word	0x00022888
        /*0ba0*/ 	.short	0x0100
        /*0ba2*/ 	.byte	0x06
	.zero		1


	//   ....[14]....
        /*0ba4*/ 	.word	0x00000660
        /*0ba8*/ 	.word	0x000000ff
        /*0bac*/ 	.word	0x00022890
        /*0bb0*/ 	.short	0x0100
        /*0bb2*/ 	.byte	0x08
	.zero		1


	//   ....[15]....
        /*0bb4*/ 	.word	0x00000670
        /*0bb8*/ 	.word	0x000000ff
        /*0bbc*/ 	.word	0x000228a0
        /*0bc0*/ 	.short	0x0100
        /*0bc2*/ 	.byte	0x08
	.zero		1


	//   ....[16]....
        /*0bc4*/ 	.word	0x00000680
        /*0bc8*/ 	.word	0x000000ff
        /*0bcc*/ 	.word	0x00022898
        /*0bd0*/ 	.short	0x0100
        /*0bd2*/ 	.byte	0x08
	.zero		1


	//   ....[17]....
        /*0bd4*/ 	.word	0x00000690
        /*0bd8*/ 	.word	0x000000ff
        /*0bdc*/ 	.word	0x000228a8
        /*0be0*/ 	.short	0x0100
        /*0be2*/ 	.byte	0x08
	.zero		1


	//   ....[18]....
        /*0be4*/ 	.word	0x000007e0
        /*0be8*/ 	.word	0x000000ff
        /*0bec*/ 	.word	0x000228b0
        /*0bf0*/ 	.short	0x0100
        /*0bf2*/ 	.byte	0x08
	.zero		1


	//   ....[19]....
        /*0bf4*/ 	.word	0x000007f0
        /*0bf8*/ 	.word	0x000000ff
        /*0bfc*/ 	.word	0x000228c0
        /*0c00*/ 	.short	0x0100
        /*0c02*/ 	.byte	0x08
	.zero		1


	//   ....[20]....
        /*0c04*/ 	.word	0x00000800
        /*0c08*/ 	.word	0x000000ff
        /*0c0c*/ 	.word	0x000228b8
        /*0c10*/ 	.short	0x0100
        /*0c12*/ 	.byte	0x08
	.zero		1


	//   ....[21]....
        /*0c14*/ 	.word	0x00000810
        /*0c18*/ 	.word	0x000000ff
        /*0c1c*/ 	.word	0x000228c8
        /*0c20*/ 	.short	0x0100
        /*0c22*/ 	.byte	0x08
	.zero		1


	//   ....[22]....
        /*0c24*/ 	.word	0x00001870
        /*0c28*/ 	.word	0x000000ff
        /*0c2c*/ 	.word	0x00022800
        /*0c30*/ 	.short	0x010a
        /*0c32*/ 	.byte	0x34
	.zero		1


	//   ....[23]....
        /*0c34*/ 	.word	0x00001910
        /*0c38*/ 	.word	0x00000004
        /*0c3c*/ 	.word	0x00022830
        /*0c40*/ 	.short	0x010a
        /*0c42*/ 	.byte	0x3f
	.zero		1


	//   ....[24]....
        /*0c44*/ 	.word	0x00001950
        /*0c48*/ 	.word	0x00000004
        /*0c4c*/ 	.word	0x00022830
        /*0c50*/ 	.short	0x010a
        /*0c52*/ 	.byte	0x3f
	.zero		1


	//   ....[25]....
        /*0c54*/ 	.word	0x00002d10
        /*0c58*/ 	.word	0x000000ff
        /*0c5c*/ 	.word	0x00000000
        /*0c60*/ 	.short	0x0101
        /*0c62*/ 	.byte	0x06
	.zero		1


	//   ....[26]....
        /*0c64*/ 	.word	0x000052b0
        /*0c68*/ 	.word	0x000000ff
        /*0c6c*/ 	.word	0x00022830
        /*0c70*/ 	.short	0x010a
        /*0c72*/ 	.byte	0x06
	.zero		1


	//   ....[27]....
        /*0c74*/ 	.word	0x000052f0
        /*0c78*/ 	.word	0x000000ff
        /*0c7c*/ 	.word	0x00022830
        /*0c80*/ 	.short	0x010a
        /*0c82*/ 	.byte	0x06
	.zero		1


	//   ....[28]....
        /*0c84*/ 	.word	0x00005b90
        /*0c88*/ 	.word	0x000000ff
        /*0c8c*/ 	.word	0x00022850
        /*0c90*/ 	.short	0x010a
        /*0c92*/ 	.byte	0x06
	.zero		1


	//   ....[29]....
        /*0c94*/ 	.word	0x00005bd0
        /*0c98*/ 	.word	0x000000ff
        /*0c9c*/ 	.word	0x00022850
        /*0ca0*/ 	.short	0x010a
        /*0ca2*/ 	.byte	0x06
	.zero		1


	//   ....[30]....
        /*0ca4*/ 	.word	0x000064f0
        /*0ca8*/ 	.word	0x000000ff
        /*0cac*/ 	.word	0x00000000
        /*0cb0*/ 	.short	0x0101
        /*0cb2*/ 	.byte	0x06
	.zero		1


	//   ....[31]....
        /*0cb4*/ 	.word	0x00007ed0
        /*0cb8*/ 	.word	0x000000ff
        /*0cbc*/ 	.word	0x00000000
        /*0cc0*/ 	.short	0x0101
        /*0cc2*/ 	.byte	0x06
	.zero		1


	//   ....[32]....
        /*0cc4*/ 	.word	0x000085b0
        /*0cc8*/ 	.word	0x000000ff
        /*0ccc*/ 	.word	0x00022850
        /*0cd0*/ 	.short	0x010a
        /*0cd2*/ 	.byte	0x09
	.zero		1


	//   ....[33]....
        /*0cd4*/ 	.word	0x000085f0
        /*0cd8*/ 	.word	0x000000ff
        /*0cdc*/ 	.word	0x00022850
        /*0ce0*/ 	.short	0x010a
        /*0ce2*/ 	.byte	0x09
	.zero		1


	//   ....[34]....
        /*0ce4*/ 	.word	0x00008d40
        /*0ce8*/ 	.word	0x000000ff
        /*0cec*/ 	.word	0x00000000
        /*0cf0*/ 	.short	0x0101
        /*0cf2*/ 	.byte	0x04
	.zero		1


	//   ....[35]....
        /*0cf4*/ 	.word	0x0000a890
        /*0cf8*/ 	.word	0x00000004
        /*0cfc*/ 	.word	0x00000000
        /*0d00*/ 	.short	0x0101
        /*0d02*/ 	.byte	0x3f
	.zero		1


	//   ....[36]....
        /*0d04*/ 	.word	0x0000d650
        /*0d08*/ 	.word	0x00000000
        /*0d0c*/ 	.word	0x00022880
        /*0d10*/ 	.short	0x010a
        /*0d12*/ 	.byte	0x3f
	.zero		1


	//   ....[37]....
        /*0d14*/ 	.word	0x0000dee0
        /*0d18*/ 	.word	0x00000000
        /*0d1c*/ 	.word	0x00022870
        /*0d20*/ 	.short	0x0107
        /*0d22*/ 	.byte	0x3f
	.zero		1


	//   ....[38]....
        /*0d24*/ 	.word	0x0000dfa0
        /*0d28*/ 	.word	0x00000000
        /*0d2c*/ 	.word	0x00022870
        /*0d30*/ 	.short	0x0101
        /*0d32*/ 	.byte	0x3f
	.zero		1


	//   ....[39]....
        /*0d34*/ 	.word	0x0000dfd0
        /*0d38*/ 	.word	0x00000000
        /*0d3c*/ 	.word	0x00022840
        /*0d40*/ 	.short	0x010a
        /*0d42*/ 	.byte	0x3f
	.zero		1


	//   ....[40]....
        /*0d44*/ 	.word	0x0000e700
        /*0d48*/ 	.word	0x00000000
        /*0d4c*/ 	.word	0x00022830
        /*0d50*/ 	.short	0x0107
        /*0d52*/ 	.byte	0x3f
	.zero		1


	//   ....[41]....
        /*0d54*/ 	.word	0x0000e7c0
        /*0d58*/ 	.word	0x00000000
        /*0d5c*/ 	.word	0x00022830
        /*0d60*/ 	.short	0x0101
        /*0d62*/ 	.byte	0x3f
	.zero		1


	//   ....[42]....
        /*0d64*/ 	.word	0x0000f130
        /*0d68*/ 	.word	0x00000016
        /*0d6c*/ 	.word	0x00022800
        /*0d70*/ 	.short	0x0107
        /*0d72*/ 	.byte	0x3f
	.zero		1


	//   ....[43]....
        /*0d74*/ 	.word	0x0000f220
        /*0d78*/ 	.word	0x00000016
        /*0d7c*/ 	.word	0x00022800
        /*0d80*/ 	.short	0x0101
        /*0d82*/ 	.byte	0x3f
	.zero		1


	//   ....[44]....
        /*0d84*/ 	.word	0x0000f240
        /*0d88*/ 	.word	0x00000016
        /*0d8c*/ 	.word	0x00022820
        /*0d90*/ 	.short	0x010a
        /*0d92*/ 	.byte	0x3f
	.zero		1


	//   ....[45]....
        /*0d94*/ 	.word	0x0000f720
        /*0d98*/ 	.word	0x00000000
        /*0d9c*/ 	.word	0x00022880
        /*0da0*/ 	.short	0x010a
        /*0da2*/ 	.byte	0x3f
	.zero		1


	//   ....[46]....
        /*0da4*/ 	.word	0x0000fd00
        /*0da8*/ 	.word	0x00000000
        /*0dac*/ 	.word	0x00022870
        /*0db0*/ 	.short	0x0107
        /*0db2*/ 	.byte	0x3f
	.zero		1


	//   ....[47]....
        /*0db4*/ 	.word	0x0000fdc0
        /*0db8*/ 	.word	0x00000000
        /*0dbc*/ 	.word	0x00022870
        /*0dc0*/ 	.short	0x0101
        /*0dc2*/ 	.byte	0x3f
	.zero		1


	//   ....[48]....
        /*0dc4*/ 	.word	0x0000fdf0
        /*0dc8*/ 	.word	0x00000000
        /*0dcc*/ 	.word	0x00022840
        /*0dd0*/ 	.short	0x010a
        /*0dd2*/ 	.byte	0x3f
	.zero		1


	//   ....[49]....
        /*0dd4*/ 	.word	0x000103a0
        /*0dd8*/ 	.word	0x00000000
        /*0ddc*/ 	.word	0x00022830
        /*0de0*/ 	.short	0x0107
        /*0de2*/ 	.byte	0x3f
	.zero		1


	//   ....[50]....
        /*0de4*/ 	.word	0x00010460
        /*0de8*/ 	.word	0x00000000
        /*0dec*/ 	.word	0x00022830
        /*0df0*/ 	.short	0x0101
        /*0df2*/ 	.byte	0x3f
	.zero		1


	//   ....[51]....
        /*0df4*/ 	.word	0x000104f0
        /*0df8*/ 	.word	0x00000000
        /*0dfc*/ 	.word	0x00022870
        /*0e00*/ 	.short	0x010a
        /*0e02*/ 	.byte	0x3f
	.zero		1


	//   ....[52]....
        /*0e04*/ 	.word	0x00010580
        /*0e08*/ 	.word	0x00000000
        /*0e0c*/ 	.word	0x00022860
        /*0e10*/ 	.short	0x010a
        /*0e12*/ 	.byte	0x3f
	.zero		1


	//   ....[53]....
        /*0e14*/ 	.word	0x00010b40
        /*0e18*/ 	.word	0x00000000
        /*0e1c*/ 	.word	0x00022850
        /*0e20*/ 	.short	0x0101
        /*0e22*/ 	.byte	0x3f
	.zero		1


	//   ....[54]....
        /*0e24*/ 	.word	0x00010bd0
        /*0e28*/ 	.word	0x00000000
        /*0e2c*/ 	.word	0x00000000
        /*0e30*/ 	.short	0x0101
        /*0e32*/ 	.byte	0x3f
	.zero		1


	//   ....[55]....
        /*0e34*/ 	.word	0x00010d90
        /*0e38*/ 	.word	0x00000002
        /*0e3c*/ 	.word	0x00022870
        /*0e40*/ 	.short	0x010a
        /*0e42*/ 	.byte	0x3f
	.zero		1


	//   ....[56]....
        /*0e44*/ 	.word	0x00010e10
        /*0e48*/ 	.word	0x00000002
        /*0e4c*/ 	.word	0x00022860
        /*0e50*/ 	.short	0x010a
        /*0e52*/ 	.byte	0x3f
	.zero		1


	//   ....[57]....
        /*0e54*/ 	.word	0x000113e0
        /*0e58*/ 	.word	0x00000002
        /*0e5c*/ 	.word	0x00022850
        /*0e60*/ 	.short	0x0101
        /*0e62*/ 	.byte	0x3f
	.zero		1


	//   ....[58]....
        /*0e64*/ 	.word	0x000114a0
        /*0e68*/ 	.word	0x00000002
        /*0e6c*/ 	.word	0x00000000
        /*0e70*/ 	.short	0x0101
        /*0e72*/ 	.byte	0x3f
	.zero		1


	//   ....[59]....
        /*0e74*/ 	.word	0x00011ee0
        /*0e78*/ 	.word	0x00000004
        /*0e7c*/ 	.word	0x00022820
        /*0e80*/ 	.short	0x010a
        /*0e82*/ 	.byte	0x3f
	.zero		1


	//   ....[60]....
        /*0e84*/ 	.word	0x00012060
        /*0e88*/ 	.word	0x00000005
        /*0e8c*/ 	.word	0x00022840
        /*0e90*/ 	.short	0x010a
        /*0e92*/ 	.byte	0x3f
	.zero		1


	//   ....[61]....
        /*0e94*/ 	.word	0x00012100
        /*0e98*/ 	.word	0x00000021
        /*0e9c*/ 	.word	0x00022840
        /*0ea0*/ 	.short	0x010a
        /*0ea2*/ 	.byte	0x3f
	.zero		1


	//   ....[62]....
        /*0ea4*/ 	.word	0x00012140
        /*0ea8*/ 	.word	0x00000005
        /*0eac*/ 	.word	0x00022860
        /*0eb0*/ 	.short	0x010a
        /*0eb2*/ 	.byte	0x3f
	.zero		1


	//   ....[63]....
        /*0eb4*/ 	.word	0x00012180
        /*0eb8*/ 	.word	0x00000021
        /*0ebc*/ 	.word	0x00022860
        /*0ec0*/ 	.short	0x010a
        /*0ec2*/ 	.byte	0x3f
	.zero		1


	//   ....[64]....
        /*0ec4*/ 	.word	0x000121c0
        /*0ec8*/ 	.word	0x00000005
        /*0ecc*/ 	.word	0x00022880
        /*0ed0*/ 	.short	0x010a
        /*0ed2*/ 	.byte	0x3f
	.zero		1


	//   ....[65]....
        /*0ed4*/ 	.word	0x00012200
        /*0ed8*/ 	.word	0x00000021
        /*0edc*/ 	.word	0x00022880
        /*0ee0*/ 	.short	0x010a
        /*0ee2*/ 	.byte	0x3f
	.zero		1


	//   ....[66]....
        /*0ee4*/ 	.word	0x00012270
        /*0ee8*/ 	.word	0x00000003
        /*0eec*/ 	.word	0x00022800
        /*0ef0*/ 	.short	0x010a
        /*0ef2*/ 	.byte	0x3f
	.zero		1


	//   ....[67]....
        /*0ef4*/ 	.word	0x000122c0
        /*0ef8*/ 	.word	0x00000004
        /*0efc*/ 	.word	0x00022830
        /*0f00*/ 	.short	0x010a
        /*0f02*/ 	.byte	0x3f
	.zero		1


	//   ....[68]....
        /*0f04*/ 	.word	0x00012320
        /*0f08*/ 	.word	0x00000009
        /*0f0c*/ 	.word	0x00022830
        /*0f10*/ 	.short	0x010a
        /*0f12*/ 	.byte	0x3f
	.zero		1


	//   ....[69]....
        /*0f14*/ 	.word	0x00012380
        /*0f18*/ 	.word	0x00000009
        /*0f1c*/ 	.word	0x00022850
        /*0f20*/ 	.short	0x010a
        /*0f22*/ 	.byte	0x3f
	.zero		1


	//   ....[70]....
        /*0f24*/ 	.word	0x000123e0
        /*0f28*/ 	.word	0x00000003
        /*0f2c*/ 	.word	0x00022850
        /*0f30*/ 	.short	0x010a
        /*0f32*/ 	.byte	0x3f
	.zero		1


	//   ....[71]....
        /*0f34*/ 	.word	0x000124e0
        /*0f38*/ 	.word	0x00000000
        /*0f3c*/ 	.word	0x00022880
        /*0f40*/ 	.short	0x010a
        /*0f42*/ 	.byte	0x3f
	.zero		1


	//   ....[72]....
        /*0f44*/ 	.word	0x000131c0
        /*0f48*/ 	.word	0x00000000
        /*0f4c*/ 	.word	0x00022840
        /*0f50*/ 	.short	0x010a
        /*0f52*/ 	.byte	0x3f
	.zero		1


	//   ....[73]....
        /*0f54*/ 	.word	0x00014650
        /*0f58*/ 	.word	0x00000016
        /*0f5c*/ 	.word	0x00022820
        /*0f60*/ 	.short	0x010a
        /*0f62*/ 	.byte	0x3f
	.zero		1


	//   ....[74]....
        /*0f64*/ 	.word	0x000146a0
        /*0f68*/ 	.word	0x00000000
        /*0f6c*/ 	.word	0x00022880
        /*0f70*/ 	.short	0x010a
        /*0f72*/ 	.byte	0x3f
	.zero		1


	//   ....[75]....
        /*0f74*/ 	.word	0x000151e0
        /*0f78*/ 	.word	0x00000000
        /*0f7c*/ 	.word	0x00022840
        /*0f80*/ 	.short	0x010a
        /*0f82*/ 	.byte	0x3f
	.zero		1


	//   ....[76]....
        /*0f84*/ 	.word	0x00015cf0
        /*0f88*/ 	.word	0x00000000
        /*0f8c*/ 	.word	0x00022870
        /*0f90*/ 	.short	0x010a
        /*0f92*/ 	.byte	0x3f
	.zero		1


	//   ....[77]....
        /*0f94*/ 	.word	0x00015d40
        /*0f98*/ 	.word	0x00000000
        /*0f9c*/ 	.word	0x00022860
        /*0fa0*/ 	.short	0x010a
        /*0fa2*/ 	.byte	0x3f
	.zero		1


	//   ....[78]....
        /*0fa4*/ 	.word	0x00015d90
        /*0fa8*/ 	.word	0x00000002
        /*0fac*/ 	.word	0x00022870
        /*0fb0*/ 	.short	0x010a
        /*0fb2*/ 	.byte	0x3f
	.zero		1


	//   ....[79]....
        /*0fb4*/ 	.word	0x00015de0
        /*0fb8*/ 	.word	0x00000002
        /*0fbc*/ 	.word	0x00022860
        /*0fc0*/ 	.short	0x010a
        /*0fc2*/ 	.byte	0x3f
	.zero		1


	//   ....[80]....
        /*0fc4*/ 	.word	0x00015e30
        /*0fc8*/ 	.word	0x00000004
        /*0fcc*/ 	.word	0x00022820
        /*0fd0*/ 	.short	0x010a
        /*0fd2*/ 	.byte	0x3f
	.zero		1


	//   ....[81]....
        /*0fd4*/ 	.word	0x00015fd0
        /*0fd8*/ 	.word	0x00000005
        /*0fdc*/ 	.word	0x00022840
        /*0fe0*/ 	.short	0x010a
        /*0fe2*/ 	.byte	0x3f
	.zero		1


	//   ....[82]....
        /*0fe4*/ 	.word	0x00016020
        /*0fe8*/ 	.word	0x00000021
        /*0fec*/ 	.word	0x00022840
        /*0ff0*/ 	.short	0x010a
        /*0ff2*/ 	.byte	0x3f
	.zero		1


	//   ....[83]....
        /*0ff4*/ 	.word	0x00016070
        /*0ff8*/ 	.word	0x00000005
        /*0ffc*/ 	.word	0x00022860
        /*1000*/ 	.short	0x010a
        /*1002*/ 	.byte	0x3f
	.zero		1


	//   ....[84]....
        /*1004*/ 	.word	0x000160c0
        /*1008*/ 	.word	0x00000021
        /*100c*/ 	.word	0x00022860
        /*1010*/ 	.short	0x010a
        /*1012*/ 	.byte	0x3f
	.zero		1


	//   ....[85]....
        /*1014*/ 	.word	0x00016110
        /*1018*/ 	.word	0x00000005
        /*101c*/ 	.word	0x00022880
        /*1020*/ 	.short	0x010a
        /*1022*/ 	.byte	0x3f
	.zero		1


	//----- nvinfo : EIATTR_NUM_MBARRIERS
	.align		4
.L_900:
        /*1024*/ 	.byte	0x03, 0x38
        /*1026*/ 	.short	0x0016


	//----- nvinfo : EIATTR_EXIT_INSTR_OFFSETS
	.align		4
        /*1028*/ 	.byte	0x04, 0x1c
        /*102a*/ 	.short	(.L_902 - .L_901)


	//   ....[0]....
.L_901:
        /*102c*/ 	.word	0x000009c0


	//   ....[1]....
        /*1030*/ 	.word	0x0000b830


	//   ....[2]....
        /*1034*/ 	.word	0x00012250


	//----- nvinfo : EIATTR_MAX_THREADS
	.align		4
.L_902:
        /*1038*/ 	.byte	0x04, 0x05
        /*103a*/ 	.short	(.L_904 - .L_903)
.L_903:
        /*103c*/ 	.word	0x00000180
        /*1040*/ 	.word	0x00000001
        /*1044*/ 	.word	0x00000001


	//----- nvinfo : EIATTR_CRS_STACK_SIZE
	.align		4
.L_904:
        /*1048*/ 	.byte	0x04, 0x1e
        /*104a*/ 	.short	(.L_906 - .L_905)
.L_905:
        /*104c*/ 	.word	0x00000000


	//----- nvinfo : EIATTR_CBANK_PARAM_SIZE
	.align		4
.L_906:
        /*1050*/ 	.byte	0x03, 0x19
        /*1052*/ 	.short	0x0af0


	//----- nvinfo : EIATTR_PARAM_CBANK
	.align		4
        /*1054*/ 	.byte	0x04, 0x0a
        /*1056*/ 	.short	(.L_908 - .L_907)
	.align		4
.L_907:
        /*1058*/ 	.word	index@(.nv.constant0._ZN7cutlass13device_kernelIN5flash11enable_sm90INS1_16FlashAttnFwdSm90INS1_25CollectiveMainloopFwdSm90ILi2EN4cute5tupleIJNS5_1CILi1EEES8_S8_EEENS6_IJNS7_ILi128EEENS7_ILi160EEESA_EEELi128ENS_12float_e4m3_tEfNS_4arch4Sm90ELb0ELb0ELb1ELb1ELb1ELb0ELb0ELb1ELb1ELb1ELb0ELb0EEENS1_21CollectiveEpilogueFwdINS6_IJSA_SA_SB_EEES9_NS_10bfloat16_tESF_Li256ELb1ELb1ELb0ELb1EEENS1_36VarlenDynamicPersistentTileSchedulerILi128ELi160ELi256ELi128ELb0ELb1ELb1ELb0ELb1ELb1EEEEEEEEEvNT_6ParamsE)
        /*105c*/ 	.short	0x0210
        /*105e*/ 	.short	0x0af0


	//----- nvinfo : EIATTR_SW_WAR
	.align		4
.L_908:
        /*1060*/ 	.byte	0x04, 0x36
        /*1062*/ 	.short	(.L_910 - .L_909)
.L_909:
        /*1064*/ 	.word	0x00000008
.L_910:


//--------------------- .nv.info._ZN7cutlass13device_kernelIN5flash11enable_sm90INS1_16FlashAttnFwdSm90INS1_25CollectiveMainloopFwdSm90ILi2EN4cute5tupleIJNS5_1CILi1EEES8_S8_EEENS6_IJNS7_ILi128EEENS7_ILi160EEESA_EEELi128ENS_12float_e4m3_tEfNS_4arch4Sm90ELb0ELb0ELb1ELb1ELb1ELb1ELb0ELb1ELb1ELb1ELb0ELb0EEENS1_21CollectiveEpilogueFwdINS6_IJSA_SA_SB_EEES9_NS_10bfloat16_tESF_Li256ELb1ELb1ELb0ELb1EEENS1_36VarlenDynamicPersistentTileSchedulerILi128ELi160ELi256ELi128ELb0ELb1ELb1ELb0ELb1ELb1EEEEEEEEEvNT_6ParamsE --------------------------
	.section	.nv.info._ZN7cutlass13device_kernelIN5flash11enable_sm90INS1_16FlashAttnFwdSm90INS1_25CollectiveMainloopFwdSm90ILi2EN4cute5tupleIJNS5_1CILi1EEES8_S8_EEENS6_IJNS7_ILi128EEENS7_ILi160EEESA_EEELi128ENS_12float_e4m3_tEfNS_4arch4Sm90ELb0ELb0ELb1ELb1ELb1ELb1ELb0ELb1ELb1ELb1ELb0ELb0EEENS1_21CollectiveEpilogueFwdINS6_IJSA_SA_SB_EEES9_NS_10bfloat16_tESF_Li256ELb1ELb1ELb0ELb1EEENS1_36VarlenDynamicPersistentTileSchedulerILi128ELi160ELi256ELi128ELb0ELb1ELb1ELb0ELb1ELb1EEEEEEEEEvNT_6ParamsE,"",@"SHT_CUDA_INFO"
	.sectionflags	@""
	.align	4


	//----- nvinfo : EIATTR_CUDA_API_VERSION
	.align		4
        /*0000*/ 	.byte	0x04, 0x37
        /*0002*/ 	.short	(.L_912 - .L_911)
.L_911:
        /*0004*/ 	.word	0x00000082


	//----- nvinfo : EIATTR_KPARAM_INFO
	.align		4
.L_912:
        /*0008*/ 	.byte	0x04, 0x17
        /*000a*/ 	.short	(.L_914 - .L_913)
.L_913:
        /*000c*/ 	.word	0x00000000
        /*0010*/ 	.short	0x0000
        /*0012*/ 	.short	0x0070
        /*0014*/ 	.byte	0x00, 0xf0, 0x01, 0x2a


	//----- nvinfo : EIATTR_SPARSE_MMA_MASK
	.align		4
.L_914:
        /*0018*/ 	.byte	0x03, 0x50
        /*001a*/ 	.short	0x0000


	//----- nvinfo : EIATTR_MAXREG_COUNT
	.align		4
        /*001c*/ 	.byte	0x03, 0x1b
        /*001e*/ 	.short	0x00a8


	//----- nvinfo : EIATTR_NUM_BARRIERS
	.align		4
        /*0020*/ 	.byte	0x02, 0x4c
        /*0022*/ 	.byte	0x10
	.zero		1


	//----- nvinfo : EIATTR_EXTERNS
	.align		4
        /*0024*/ 	.byte	0x04, 0x0f
        /*0026*/ 	.short	(.L_916 - .L_915)


	//   ....[0]....
	.align		4
.L_915:
        /*0028*/ 	.word	index@(__assertfail)


	//----- nvinfo : EIATTR_ANNOTATIONS
	.align		4
.L_916:
        /*002c*/ 	.byte	0x04, 0x55
        /*002e*/ 	.short	(.L_918 - .L_917)


	//   ....[0]....
.L_917:
        /* <DEDUP_REMOVED lines=49> */


	//----- nvinfo : EIATTR_MERCURY_ISA_VERSION
	.align		4
.L_918:
        /*0330*/ 	.byte	0x03, 0x5f
        /*0332*/ 	.short	0x0101


	//----- nvinfo : EIATTR_UNUSED_LOAD_BYTE_OFFSET
	.align		4
        /*0334*/ 	.byte	0x04, 0x44
        /*0336*/ 	.short	(.L_920 - .L_919)


	//   ....[0]....
.L_919:
        /*0338*/ 	.word	0x00000a60
        /*033c*/ 	.word	0x0000fff0


	//   ....[1]....
        /*0340*/ 	.word	0x00015e40
        /*0344*/ 	.word	0x0000fff0


	//----- nvinfo : EIATTR_INT_WARP_WIDE_INSTR_OFFSETS
	.align		4
.L_920:
        /*0348*/ 	.byte	0x04, 0x31
        /*034a*/ 	.short	(.L_922 - .L_921)


	//   ....[0]....
.L_921:
        /*034c*/ 	.word	0x00000120


	//   ....[1]....
        /*0350*/ 	.word	0x000001c0


	//   ....[2]....
        /*0354*/ 	.word	0x00000230


	//   ....[3]....
        /*0358*/ 	.word	0x0001a610


	//   ....[4]....
        /*035c*/ 	.word	0x0001a6a0


	//   ....[5]....
        /*0360*/ 	.word	0x0001eae0


	//   ....[6]....
        /*0364*/ 	.word	0x0001eb70


	//----- nvinfo : EIATTR_COOP_GROUP_MASK_REGIDS
	.align		4
.L_922:
        /*0368*/ 	.byte	0x04, 0x29
        /*036a*/ 	.short	(.L_924 - .L_923)


	//   ....[0]....
.L_923:
        /*036c*/ 	.word	0xffffffff


	//   ....[1]....
        /*0370*/ 	.word	0xffffffff


	//   ....[2]....
        /*0374*/ 	.word	0xffffffff


	//   ....[3]....
        /*0378*/ 	.word	0xffffffff


	//   ....[4]....
        /*037c*/ 	.word	0xffffffff


	//   ....[5]....
        /*0380*/ 	.word	0xffffffff


	//   ....[6]....
        /*0384*/ 	.word	0xffffffff


	//   ....[7]....
        /*0388*/ 	.word	0xffffffff


	//   ....[8]....
        /*038c*/ 	.word	0xffffffff


	//   ....[9]....
        /*0390*/ 	.word	0xffffffff


	//   ....[10]....
        /*0394*/ 	.word	0xffffffff


	//   ....[11]....
        /*0398*/ 	.word	0xffffffff


	//   ....[12]....
        /*039c*/ 	.word	0xffffffff


	//   ....[13]....
        /*03a0*/ 	.word	0xffffffff


	//   ....[14]....
        /*03a4*/ 	.word	0xffffffff


	//   ....[15]....
        /*03a8*/ 	.word	0xffffffff


	//   ....[16]....
        /*03ac*/ 	.word	0xffffffff


	//   ....[17]....
        /*03b0*/ 	.word	0xffffffff


	//   ....[18]....
        /*03b4*/ 	.word	0xffffffff


	//   ....[19]....
        /*03b8*/ 	.word	0xffffffff


	//   ....[20]....
        /*03bc*/ 	.word	0xffffffff


	//   ....[21]....
        /*03c0*/ 	.word	0xffffffff


	//   ....[22]....
        /*03c4*/ 	.word	0xffffffff


	//   ....[23]....
        /*03c8*/ 	.word	0xffffffff


	//   ....[24]....
        /*03cc*/ 	.word	0xffffffff


	//   ....[25]....
        /*03d0*/ 	.word	0xffffffff


	//   ....[26]....
        /*03d4*/ 	.word	0xffffffff


	//   ....[27]....
        /*03d8*/ 	.word	0xffffffff


	//   ....[28]....
        /*03dc*/ 	.word	0xffffffff


	//   ....[29]....
        /*03e0*/ 	.word	0xffffffff


	//   ....[30]....
        /*03e4*/ 	.word	0xffffffff


	//   ....[31]....
        /*03e8*/ 	.word	0xffffffff


	//   ....[32]....
        /*03ec*/ 	.word	0xffffffff


	//   ....[33]....
        /*03f0*/ 	.word	0xffffffff


	//   ....[34]....
        /*03f4*/ 	.word	0xffffffff


	//   ....[35]....
        /*03f8*/ 	.word	0xffffffff


	//   ....[36]....
        /*03fc*/ 	.word	0xffffffff


	//   ....[37]....
        /*0400*/ 	.word	0xffffffff


	//   ....[38]....
        /*0404*/ 	.word	0xffffffff


	//   ....[39]....
        /*0408*/ 	.word	0xffffffff


	//   ....[40]....
        /*040c*/ 	.word	0xffffffff


	//   ....[41]....
        /*0410*/ 	.word	0xffffffff


	//   ....[42]....
        /*0414*/ 	.word	0xffffffff


	//   ....[43]....
        /*0418*/ 	.word	0xffffffff


	//   ....[44]....
        /*041c*/ 	.word	0xffffffff


	//   ....[45]....
        /*0420*/ 	.word	0xffffffff


	//   ....[46]....
        /*0424*/ 	.word	0xffffffff


	//   ....[47]....
        /*0428*/ 	.word	0xffffffff


	//   ....[48]....
        /*042c*/ 	.word	0xffffffff


	//   ....[49]....
        /*0430*/ 	.word	0xffffffff


	//   ....[50]....
        /*0434*/ 	.word	0xffffffff


	//   ....[51]....
        /*0438*/ 	.word	0xffffffff


	//   ....[52]....
        /*043c*/ 	.word	0xffffffff


	//   ....[53]....
        /*0440*/ 	.word	0xffffffff


	//   ....[54]....
        /*0444*/ 	.word	0xffffffff


	//   ....[55]....
        /*0448*/ 	.word	0xffffffff


	//   ....[56]....
        /*044c*/ 	.word	0xffffffff


	//   ....[57]....
        /*0450*/ 	.word	0xffffffff


	//   ....[58]....
        /*0454*/ 	.word	0xffffffff


	//   ....[59]....
        /*0458*/ 	.word	0xffffffff


	//   ....[60]....
        /*045c*/ 	.word	0xffffffff


	//   ....[61]....
        /*0460*/ 	.word	0xffffffff


	//   ....[62]....
        /*0464*/ 	.word	0xffffffff


	//   ....[63]....
        /*0468*/ 	.word	0xffffffff


	//   ....[64]....
        /*046c*/ 	.word	0xffffffff


	//   ....[65]....
        /*0470*/ 	.word	0xffffffff


	//   ....[66]....
        /*0474*/ 	.word	0xffffffff


	//   ....[67]....
        /*0478*/ 	.word	0xffffffff


	//   ....[68]....
        /*047c*/ 	.word	0xffffffff


	//   ....[69]....
        /*0480*/ 	.word	0xffffffff


	//   ....[70]....
        /*0484*/ 	.word	0xffffffff


	//   ....[71]....
        /*0488*/ 	.word	0xffffffff


	//   ....[72]....
        /*048c*/ 	.word	0xffffffff


	//   ....[73]....
        /*0490*/ 	.word	0xffffffff


	//   ....[74]....
        /*0494*/ 	.word	0xffffffff


	//   ....[75]....
        /*0498*/ 	.word	0xffffffff


	//   ....[76]....
        /*049c*/ 	.word	0xffffffff


	//   ....[77]....
        /*04a0*/ 	.word	0xffffffff


	//   ....[78]....
        /*04a4*/ 	.word	0xffffffff


	//   ....[79]....
        /*04a8*/ 	.word	0xffffffff


	//   ....[80]....
        /*04ac*/ 	.word	0xffffffff


	//   ....[81]....
        /*04b0*/ 	.word	0xffffffff


	//   ....[82]....
        /*04b4*/ 	.word	0xffffffff


	//   ....[83]....
        /*04b8*/ 	.word	0xffffffff


	//   ....[84]....
        /*04bc*/ 	.word	0xffffffff


	//   ....[85]....
        /*04c0*/ 	.word	0xffffffff


	//   ....[86]....
        /*04c4*/ 	.word	0xffffffff


	//   ....[87]....
        /*04c8*/ 	.word	0xffffffff


	//   ....[88]....
        /*04cc*/ 	.word	0xffffffff


	//   ....[89]....
        /*04d0*/ 	.word	0xffffffff


	//   ....[90]....
        /*04d4*/ 	.word	0xffffffff


	//   ....[91]....
        /*04d8*/ 	.word	0xffffffff


	//   ....[92]....
        /*04dc*/ 	.word	0xffffffff


	//   ....[93]....
        /*04e0*/ 	.word	0xffffffff


	//   ....[94]....
        /*04e4*/ 	.word	0xffffffff


	//   ....[95]....
        /*04e8*/ 	.word	0xffffffff


	//   ....[96]....
        /*04ec*/ 	.word	0xffffffff


	//   ....[97]....
        /*04f0*/ 	.word	0xffffffff


	//   ....[98]....
        /*04f4*/ 	.word	0xffffffff


	//   ....[99]....
        /*04f8*/ 	.word	0xffffffff


	//   ....[100]....
        /*04fc*/ 	.word	0xffffffff


	//   ....[101]....
        /*0500*/ 	.word	0xffffffff


	//   ....[102]....
        /*0504*/ 	.word	0xffffffff


	//   ....[103]....
        /*0508*/ 	.word	0xffffffff


	//   ....[104]....
        /*050c*/ 	.word	0xffffffff


	//   ....[105]....
        /*0510*/ 	.word	0xffffffff


	//   ....[106]....
        /*0514*/ 	.word	0xffffffff


	//   ....[107]....
        /*0518*/ 	.word	0xffffffff


	//   ....[108]....
        /*051c*/ 	.word	0xffffffff


	//   ....[109]....
        /*0520*/ 	.word	0xffffffff


	//   ....[110]....
        /*0524*/ 	.word	0xffffffff


	//   ....[111]....
        /*0528*/ 	.word	0xffffffff


	//   ....[112]....
        /*052c*/ 	.word	0xffffffff


	//   ....[113]....
        /*0530*/ 	.word	0xffffffff


	//   ....[114]....
        /*0534*/ 	.word	0xffffffff


	//   ....[115]....
        /*0538*/ 	.word	0xffffffff


	//   ....[116]....
        /*053c*/ 	.word	0xffffffff


	//   ....[117]....
        /*0540*/ 	.word	0xffffffff


	//   ....[118]....
        /*0544*/ 	.word	0xffffffff


	//   ....[119]....
        /*0548*/ 	.word	0xffffffff


	//   ....[120]....
        /*054c*/ 	.word	0xffffffff


	//   ....[121]....
        /*0550*/ 	.word	0xffffffff


	//   ....[122]....
        /*0554*/ 	.word	0xffffffff


	//   ....[123]....
        /*0558*/ 	.word	0xffffffff


	//   ....[124]....
        /*055c*/ 	.word	0xffffffff


	//   ....[125]....
        /*0560*/ 	.word	0xffffffff


	//   ....[126]....
        /*0564*/ 	.word	0xffffffff


	//   ....[127]....
        /*0568*/ 	.word	0xffffffff


	//   ....[128]....
        /*056c*/ 	.word	0xffffffff


	//   ....[129]....
        /*0570*/ 	.word	0xffffffff


	//   ....[130]....
        /*0574*/ 	.word	0xffffffff


	//   ....[131]....
        /*0578*/ 	.word	0xffffffff


	//   ....[132]....
        /*057c*/ 	.word	0xffffffff


	//   ....[133]....
        /*0580*/ 	.word	0xffffffff


	//   ....[134]....
        /*0584*/ 	.word	0xffffffff


	//   ....[135]....
        /*0588*/ 	.word	0xffffffff


	//   ....[136]....
        /*058c*/ 	.word	0xffffffff


	//   ....[137]....
        /*0590*/ 	.word	0xffffffff


	//   ....[138]....
        /*0594*/ 	.word	0xffffffff


	//   ....[139]....
        /*0598*/ 	.word	0xffffffff


	//   ....[140]....
        /*059c*/ 	.word	0xffffffff


	//   ....[141]....
        /*05a0*/ 	.word	0xffffffff


	//   ....[142]....
        /*05a4*/ 	.word	0xffffffff


	//   ....[143]....
        /*05a8*/ 	.word	0xffffffff


	//   ....[144]....
        /*05ac*/ 	.word	0xffffffff


	//   ....[145]....
        /*05b0*/ 	.word	0xffffffff


	//   ....[146]....
        /*05b4*/ 	.word	0xffffffff


	//   ....[147]....
        /*05b8*/ 	.word	0xffffffff


	//   ....[148]....
        /*05bc*/ 	.word	0xffffffff


	//   ....[149]....
        /*05c0*/ 	.word	0xffffffff


	//   ....[150]....
        /*05c4*/ 	.word	0xffffffff


	//   ....[151]....
        /*05c8*/ 	.word	0xffffffff


	//   ....[152]....
        /*05cc*/ 	.word	0xffffffff


	//   ....[153]....
        /*05d0*/ 	.word	0xffffffff


	//   ....[154]....
        /*05d4*/ 	.word	0xffffffff


	//   ....[155]....
        /*05d8*/ 	.word	0xffffffff


	//   ....[156]....
        /*05dc*/ 	.word	0xffffffff


	//   ....[157]....
        /*05e0*/ 	.word	0xffffffff


	//   ....[158]....
        /*05e4*/ 	.word	0xffffffff


	//   ....[159]....
        /*05e8*/ 	.word	0xffffffff


	//   ....[160]....
        /*05ec*/ 	.word	0xffffffff


	//   ....[161]....
        /*05f0*/ 	.word	0xffffffff


	//   ....[162]....
        /*05f4*/ 	.word	0xffffffff


	//   ....[163]....
        /*05f8*/ 	.word	0xffffffff


	//   ....[164]....
        /*05fc*/ 	.word	0xffffffff


	//   ....[165]....
        /*0600*/ 	.word	0xffffffff


	//   ....[166]....
        /*0604*/ 	.word	0xffffffff


	//   ....[167]....
        /*0608*/ 	.word	0xffffffff


	//   ....[168]....
        /*060c*/ 	.word	0xffffffff


	//   ....[169]....
        /*0610*/ 	.word	0xffffffff


	//   ....[170]....
        /*0614*/ 	.word	0xffffffff


	//   ....[171]....
        /*0618*/ 	.word	0xffffffff


	//   ....[172]....
        /*061c*/ 	.word	0xffffffff


	//   ....[173]....
        /*0620*/ 	.word	0xffffffff


	//   ....[174]....
        /*0624*/ 	.word	0xffffffff


	//   ....[175]....
        /*0628*/ 	.word	0xffffffff


	//   ....[176]....
        /*062c*/ 	.word	0xffffffff


	//   ....[177]....
        /*0630*/ 	.word	0xffffffff


	//   ....[178]....
        /*0634*/ 	.word	0xffffffff


	//   ....[179]....
        /*0638*/ 	.word	0xffffffff


	//   ....[180]....
        /*063c*/ 	.word	0xffffffff


	//   ....[181]....
        /*0640*/ 	.word	0xffffffff


	//   ....[182]....
        /*0644*/ 	.word	0xffffffff


	//   ....[183]....
        /*0648*/ 	.word	0xffffffff


	//   ....[184]....
        /*064c*/ 	.word	0xffffffff


	//   ....[185]....
        /*0650*/ 	.word	0xffffffff


	//   ....[186]....
        /*0654*/ 	.word	0xffffffff


	//   ....[187]....
        /*0658*/ 	.word	0xffffffff


	//   ....[188]....
        /*065c*/ 	.word	0xffffffff


	//   ....[189]....
        /*0660*/ 	.word	0xffffffff


	//   ....[190]....
        /*0664*/ 	.word	0xffffffff


	//   ....[191]....
        /*0668*/ 	.word	0xffffffff


	//   ....[192]....
        /*066c*/ 	.word	0xffffffff


	//   ....[193]....
        /*0670*/ 	.word	0xffffffff


	//   ....[194]....
        /*0674*/ 	.word	0xffffffff


	//   ....[195]....
        /*0678*/ 	.word	0xffffffff


	//   ....[196]....
        /*067c*/ 	.word	0xffffffff


	//   ....[197]....
        /*0680*/ 	.word	0xffffffff


	//   ....[198]....
        /*0684*/ 	.word	0xffffffff


	//   ....[199]....
        /*0688*/ 	.word	0xffffffff


	//   ....[200]....
        /*068c*/ 	.word	0xffffffff


	//   ....[201]....
        /*0690*/ 	.word	0xffffffff


	//   ....[202]....
        /*0694*/ 	.word	0xffffffff


	//   ....[203]....
        /*0698*/ 	.word	0xffffffff


	//   ....[204]....
        /*069c*/ 	.word	0xffffffff


	//   ....[205]....
        /*06a0*/ 	.word	0xffffffff


	//   ....[206]....
        /*06a4*/ 	.word	0xffffffff


	//   ....[207]....
        /*06a8*/ 	.word	0xffffffff


	//   ....[208]....
        /*06ac*/ 	.word	0xffffffff


	//   ....[209]....
        /*06b0*/ 	.word	0xffffffff


	//   ....[210]....
        /*06b4*/ 	.word	0xffffffff


	//   ....[211]....
        /*06b8*/ 	.word	0xffffffff


	//   ....[212]....
        /*06bc*/ 	.word	0xffffffff


	//   ....[213]....
        /*06c0*/ 	.word	0xffffffff


	//   ....[214]....
        /*06c4*/ 	.word	0xffffffff


	//   ....[215]....
        /*06c8*/ 	.word	0xffffffff


	//   ....[216]....
        /*06cc*/ 	.word	0xffffffff


	//   ....[217]....
        /*06d0*/ 	.word	0xffffffff


	//   ....[218]....
        /*06d4*/ 	.word	0xffffffff


	//   ....[219]....
        /*06d8*/ 	.word	0xffffffff


	//   ....[220]....
        /*06dc*/ 	.word	0xffffffff


	//   ....[221]....
        /*06e0*/ 	.word	0xffffffff


	//   ....[222]....
        /*06e4*/ 	.word	0xffffffff


	//   ....[223]....
        /*06e8*/ 	.word	0xffffffff


	//   ....[224]....
        /*06ec*/ 	.word	0xffffffff


	//   ....[225]....
        /*06f0*/ 	.word	0xffffffff


	//   ....[226]....
        /*06f4*/ 	.word	0xffffffff


	//   ....[227]....
        /*06f8*/ 	.word	0xffffffff


	//   ....[228]....
        /*06fc*/ 	.word	0xffffffff


	//   ....[229]....
        /*0700*/ 	.word	0xffffffff


	//   ....[230]....
        /*0704*/ 	.word	0xffffffff


	//   ....[231]....
        /*0708*/ 	.word	0xffffffff


	//   ....[232]....
        /*070c*/ 	.word	0xffffffff


	//   ....[233]....
        /*0710*/ 	.word	0xffffffff


	//   ....[234]....
        /*0714*/ 	.word	0xffffffff


	//   ....[235]....
        /*0718*/ 	.word	0x0500000f


	//   ....[236]....
        /*071c*/ 	.word	0x0500000f


	//   ....[237]....
        /*0720*/ 	.word	0x0500000f


	//   ....[238]....
        /*0724*/ 	.word	0x0500000f


	//   ....[239]....
        /*0728*/ 	.word	0x0500000f


	//   ....[240]....
        /*072c*/ 	.word	0x0500000f


	//   ....[241]....
        /*0730*/ 	.word	0x0500000f


	//   ....[242]....
        /*0734*/ 	.word	0x0500000f


	//   ....[243]....
        /*0738*/ 	.word	0x0500000f


	//   ....[244]....
        /*073c*/ 	.word	0x0500000f


	//   ....[245]....
        /*0740*/ 	.word	0x0500000f


	//   ....[246]....
        /*0744*/ 	.word	0x0500000f


	//   ....[247]....
        /*0748*/ 	.word	0x0500000f


	//   ....[248]....
        /*074c*/ 	.word	0x0500000f


	//   ....[249]....
        /*0750*/ 	.word	0x0500000f


	//   ....[250]....
        /*0754*/ 	.word	0x0500000f


	//   ....[251]....
        /*0758*/ 	.word	0x0500000f


	//   ....[252]....
        /*075c*/ 	.word	0x0500000f


	//   ....[253]....
        /*0760*/ 	.word	0x0500000f


	//   ....[254]....
        /*0764*/ 	.word	0x0500000f


	//   ....[255]....
        /*0768*/ 	.word	0x0500000f


	//   ....[0]....
        /*076c*/ 	.word	0x0500000f


	//   ....[1]....
        /*0770*/ 	.word	0x0500000f


	//   ....[2]....
        /*0774*/ 	.word	0x0500000f


	//   ....[3]....
        /*0778*/ 	.word	0x0500000f


	//   ....[4]....
        /*077c*/ 	.word	0x0500000f


	//   ....[5]....
        /*0780*/ 	.word	0x0500000f


	//   ....[6]....
        /*0784*/ 	.word	0x0500000f


	//   ....[7]....
        /*0788*/ 	.word	0x0500000f


	//   ....[8]....
        /*078c*/ 	.word	0x0500000f


	//   ....[9]....
        /*0790*/ 	.word	0x0500000f


	//   ....[10]....
        /*0794*/ 	.word	0x0500000f


	//   ....[11]....
        /*0798*/ 	.word	0x0500000f


	//   ....[12]....
        /*079c*/ 	.word	0x0500000f


	//   ....[13]....
        /*07a0*/ 	.word	0x0500000f


	//   ....[14]....
        /*07a4*/ 	.word	0x0500000f


	//   ....[15]....
        /*07a8*/ 	.word	0x0500000f


	//   ....[16]....
        /*07ac*/ 	.word	0x0500000f


	//   ....[17]....
        /*07b0*/ 	.word	0x0500000f


	//   ....[18]....
        /*07b4*/ 	.word	0x0500000f


	//   ....[19]....
        /*07b8*/ 	.word	0x0500000f


	//   ....[20]....
        /*07bc*/ 	.word	0x0500000f


	//   ....[21]....
        /*07c0*/ 	.word	0x0500000f


	//   ....[22]....
        /*07c4*/ 	.word	0x0500000f


	//   ....[23]....
        /*07c8*/ 	.word	0x0500000f


	//   ....[24]....
        /*07cc*/ 	.word	0x0500000f


	//   ....[25]....
        /*07d0*/ 	.word	0x0500000f


	//   ....[26]....
        /*07d4*/ 	.word	0x0500000f


	//   ....[27]....
        /*07d8*/ 	.word	0x0500000f


	//   ....[28]....
        /*07dc*/ 	.word	0x0500000f


	//   ....[29]....
        /*07e0*/ 	.word	0x0500000f


	//   ....[30]....
        /*07e4*/ 	.word	0x0500000f


	//   ....[31]....
        /*07e8*/ 	.word	0x0500000f


	//   ....[32]....
        /*07ec*/ 	.word	0x0500000f


	//   ....[33]....
        /*07f0*/ 	.word	0x0500000f


	//   ....[34]....
        /*07f4*/ 	.word	0x0500000f


	//   ....[35]....
        /*07f8*/ 	.word	0x0500000f


	//   ....[36]....
        /*07fc*/ 	.word	0x0500000f


	//   ....[37]....
        /*0800*/ 	.word	0x0500000f


	//   ....[38]....
        /*0804*/ 	.word	0x0500000f


	//   ....[39]....
        /*0808*/ 	.word	0x0500000f


	//   ....[40]....
        /*080c*/ 	.word	0x0500000f


	//   ....[41]....
        /*0810*/ 	.word	0x0500000f


	//   ....[42]....
        /*0814*/ 	.word	0x0500000f


	//   ....[43]....
        /*0818*/ 	.word	0x0500000f


	//   ....[44]....
        /*081c*/ 	.word	0x0500000f


	//   ....[45]....
        /*0820*/ 	.word	0x0500000f


	//   ....[46]....
        /*0824*/ 	.word	0x0500000f


	//   ....[47]....
        /*0828*/ 	.word	0x0500000f


	//   ....[48]....
        /*082c*/ 	.word	0x0500000f


	//   ....[49]....
        /*0830*/ 	.word	0x0500000f


	//   ....[50]....
        /*0834*/ 	.word	0x0500000f


	//   ....[51]....
        /*0838*/ 	.word	0x0500000f


	//   ....[52]....
        /*083c*/ 	.word	0x0500000f


	//   ....[53]....
        /*0840*/ 	.word	0x0500000f


	//   ....[54]....
        /*0844*/ 	.word	0x0500000f


	//   ....[55]....
        /*0848*/ 	.word	0x0500000f


	//   ....[56]....
        /*084c*/ 	.word	0x0500000f


	//   ....[57]....
        /*0850*/ 	.word	0x0500000f


	//   ....[58]....
        /*0854*/ 	.word	0x0500000f


	//   ....[59]....
        /*0858*/ 	.word	0x0500000f


	//   ....[60]....
        /*085c*/ 	.word	0x0500000f


	//   ....[61]....
        /*0860*/ 	.word	0x0500000f


	//   ....[62]....
        /*0864*/ 	.word	0x0500000f


	//   ....[63]....
        /*0868*/ 	.word	0x0500000f


	//   ....[64]....
        /*086c*/ 	.word	0x0500000f


	//   ....[65]....
        /*0870*/ 	.word	0x0500000f


	//   ....[66]....
        /*0874*/ 	.word	0x0500000f


	//   ....[67]....
        /*0878*/ 	.word	0x0500000f


	//   ....[68]....
        /*087c*/ 	.word	0x0500000f


	//   ....[69]....
        /*0880*/ 	.word	0x0500000f


	//   ....[70]....
        /*0884*/ 	.word	0x0500000f


	//   ....[71]....
        /*0888*/ 	.word	0x0500000f


	//   ....[72]....
        /*088c*/ 	.word	0x0500000f


	//   ....[73]....
        /*0890*/ 	.word	0x0500000f


	//   ....[74]....
        /*0894*/ 	.word	0x0500000f


	//   ....[75]....
        /*0898*/ 	.word	0x0500000f


	//   ....[76]....
        /*089c*/ 	.word	0x0500000f


	//   ....[77]....
        /*08a0*/ 	.word	0x0500000f


	//   ....[78]....
        /*08a4*/ 	.word	0x0500000f


	//   ....[79]....
        /*08a8*/ 	.word	0x0500000f


	//   ....[80]....
        /*08ac*/ 	.word	0x0500000f


	//   ....[81]....
        /*08b0*/ 	.word	0x0500000f


	//   ....[82]....
        /*08b4*/ 	.word	0x0500000f


	//   ....[83]....
        /*08b8*/ 	.word	0x0500000f


	//   ....[84]....
        /*08bc*/ 	.word	0x0500000f


	//   ....[85]....
        /*08c0*/ 	.word	0x0500000f


	//   ....[86]....
        /*08c4*/ 	.word	0x0500000f


	//   ....[87]....
        /*08c8*/ 	.word	0x0500000f


	//   ....[88]....
        /*08cc*/ 	.word	0x0500000f


	//   ....[89]....
        /*08d0*/ 	.word	0x0500000f


	//   ....[90]....
        /*08d4*/ 	.word	0x0500000f


	//   ....[91]....
        /*08d8*/ 	.word	0x0500000f


	//   ....[92]....
        /*08dc*/ 	.word	0x0500000f


	//   ....[93]....
        /*08e0*/ 	.word	0x0500000f


	//   ....[94]....
        /*08e4*/ 	.word	0x0500000f


	//   ....[95]....
        /*08e8*/ 	.word	0x0500000f


	//   ....[96]....
        /*08ec*/ 	.word	0x0500000f


	//   ....[97]....
        /*08f0*/ 	.word	0x0500000f


	//   ....[98]....
        /*08f4*/ 	.word	0x0500000f


	//   ....[99]....
        /*08f8*/ 	.word	0x0500000f


	//   ....[100]....
        /*08fc*/ 	.word	0x0500000f


	//   ....[101]....
        /*0900*/ 	.word	0x0500000f


	//   ....[102]....
        /*0904*/ 	.word	0x0500000f


	//   ....[103]....
        /*0908*/ 	.word	0x0500000f


	//   ....[104]....
        /*090c*/ 	.word	0x0500000f


	//   ....[105]....
        /*0910*/ 	.word	0x0500000f


	//   ....[106]....
        /*0914*/ 	.word	0x0500000f


	//   ....[107]....
        /*0918*/ 	.word	0x0500000f


	//   ....[108]....
        /*091c*/ 	.word	0x0500000f


	//   ....[109]....
        /*0920*/ 	.word	0x0500000f


	//   ....[110]....
        /*0924*/ 	.word	0x0500000f


	//   ....[111]....
        /*0928*/ 	.word	0x0500000f


	//   ....[112]....
        /*092c*/ 	.word	0x0500000f


	//   ....[113]....
        /*0930*/ 	.word	0x0500000f


	//   ....[114]....
        /*0934*/ 	.word	0x0500000f


	//   ....[115]....
        /*0938*/ 	.word	0x0500000f


	//   ....[116]....
        /*093c*/ 	.word	0x0500000f


	//   ....[117]....
        /*0940*/ 	.word	0x0500000f


	//   ....[118]....
        /*0944*/ 	.word	0x0500000f


	//   ....[119]....
        /*0948*/ 	.word	0x0500000f


	//   ....[120]....
        /*094c*/ 	.word	0x0500000f


	//   ....[121]....
        /*0950*/ 	.word	0x0500000f


	//   ....[122]....
        /*0954*/ 	.word	0x0500000f


	//   ....[123]....
        /*0958*/ 	.word	0x0500000f


	//   ....[124]....
        /*095c*/ 	.word	0x0500000f


	//   ....[125]....
        /*0960*/ 	.word	0x0500000f


	//   ....[126]....
        /*0964*/ 	.word	0x0500000f


	//   ....[127]....
        /*0968*/ 	.word	0x0500000f


	//   ....[128]....
        /*096c*/ 	.word	0x0500000f


	//   ....[129]....
        /*0970*/ 	.word	0x0500000f


	//   ....[130]....
        /*0974*/ 	.word	0x0500000f


	//   ....[131]....
        /*0978*/ 	.word	0x0500000f


	//   ....[132]....
        /*097c*/ 	.word	0x0500000f


	//   ....[133]....
        /*0980*/ 	.word	0x0500000f


	//   ....[134]....
        /*0984*/ 	.word	0x0500000f


	//   ....[135]....
        /*0988*/ 	.word	0x0500000f


	//   ....[136]....
        /*098c*/ 	.word	0x0500000f


	//   ....[137]....
        /*0990*/ 	.word	0x0500000f


	//   ....[138]....
        /*0994*/ 	.word	0x0500000f


	//   ....[139]....
        /*0998*/ 	.word	0x0500000f


	//   ....[140]....
        /*099c*/ 	.word	0x0500000f


	//   ....[141]....
        /*09a0*/ 	.word	0x0500000f


	//   ....[142]....
        /*09a4*/ 	.word	0x0500000f


	//   ....[143]....
        /*09a8*/ 	.word	0x0500000f


	//   ....[144]....
        /*09ac*/ 	.word	0x0500000f


	//   ....[145]....
        /*09b0*/ 	.word	0x0500000f


	//   ....[146]....
        /*09b4*/ 	.word	0x0500000f


	//   ....[147]....
        /*09b8*/ 	.word	0x0500000f


	//   ....[148]....
        /*09bc*/ 	.word	0x0500000f


	//   ....[149]....
        /*09c0*/ 	.word	0x0500000f


	//   ....[150]....
        /*09c4*/ 	.word	0x0500000f


	//   ....[151]....
        /*09c8*/ 	.word	0x0500000f


	//   ....[152]....
        /*09cc*/ 	.word	0x0500000f


	//   ....[153]....
        /*09d0*/ 	.word	0x0500000f


	//   ....[154]....
        /*09d4*/ 	.word	0x0500000f


	//   ....[155]....
        /*09d8*/ 	.word	0x0500000f


	//   ....[156]....
        /*09dc*/ 	.word	0x0500000f


	//   ....[157]....
        /*09e0*/ 	.word	0x0500000f


	//   ....[158]....
        /*09e4*/ 	.word	0x0500000f


	//   ....[159]....
        /*09e8*/ 	.word	0x0500000f


	//   ....[160]....
        /*09ec*/ 	.word	0x0500000f


	//   ....[161]....
        /*09f0*/ 	.word	0x0500000f


	//----- nvinfo : EIATTR_COOP_GROUP_INSTR_OFFSETS
	.align		4
.L_924:
        /*09f4*/ 	.byte	0x04, 0x28
        /*09f6*/ 	.short	(.L_926 - .L_925)


	//   ....[0]....
.L_925:
        /*09f8*/ 	.word	0x00000060


	//   ....[1]....
        /*09fc*/ 	.word	0x00000130


	//   ....[2]....
        /*0a00*/ 	.word	0x000001e0


	//   ....[3]....
        /*0a04*/ 	.word	0x000003a0


	//   ....[4]....
        /*0a08*/ 	.word	0x00000500


	//   ....[5]....
        /*0a0c*/ 	.word	0x00000620


	//   ....[6]....
        /*0a10*/ 	.word	0x00000780


	//   ....[7]....
        /*0a14*/ 	.word	0x000029c0


	//   ....[8]....
        /*0a18*/ 	.word	0x000029d0


	//   ....[9]....
        /*0a1c*/ 	.word	0x000038e0


	//   ....[10]....
        /*0a20*/ 	.word	0x000038f0


	//   ....[11]....
        /*0a24*/ 	.word	0x00004830


	//   ....[12]....
        /*0a28*/ 	.word	0x00004840


	//   ....[13]....
        /*0a2c*/ 	.word	0x00005bf0


	//   ....[14]....
        /*0a30*/ 	.word	0x00005c00


	//   ....[15]....
        /*0a34*/ 	.word	0x00006b60


	//   ....[16]....
        /*0a38*/ 	.word	0x00006b70


	//   ....[17]....
        /*0a3c*/ 	.word	0x00007b30


	//   ....[18]....
        /*0a40*/ 	.word	0x00007b40


	//   ....[19]....
        /*0a44*/ 	.word	0x00008cd0


	//   ....[20]....
        /*0a48*/ 	.word	0x00008ce0


	//   ....[21]....
        /*0a4c*/ 	.word	0x00008df0


	//   ....[22]....
        /*0a50*/ 	.word	0x00008e00


	//   ....[23]....
        /*0a54*/ 	.word	0x00008f20


	//   ....[24]....
        /*0a58*/ 	.word	0x00008f30


	//   ....[25]....
        /*0a5c*/ 	.word	0x000092a0


	//   ....[26]....
        /*0a60*/ 	.word	0x000092c0


	//   ....[27]....
        /*0a64*/ 	.word	0x000093b0


	//   ....[28]....
        /*0a68*/ 	.word	0x000093d0


	//   ....[29]....
        /*0a6c*/ 	.word	0x000094c0


	//   ....[30]....
        /*0a70*/ 	.word	0x000094e0


	//   ....[31]....
        /*0a74*/ 	.word	0x000099f0


	//   ....[32]....
        /*0a78*/ 	.word	0x0000a1c0


	//   ....[33]....
        /*0a7c*/ 	.word	0x0000a1d0


	//   ....[34]....
        /*0a80*/ 	.word	0x0000a1e0


	//   ....[35]....
        /*0a84*/ 	.word	0x0000a1f0


	//   ....[36]....
        /*0a88*/ 	.word	0x0000c070


	//   ....[37]....
        /*0a8c*/ 	.word	0x0000c080


	//   ....[38]....
        /*0a90*/ 	.word	0x0000c090


	//   ....[39]....
        /*0a94*/ 	.word	0x0000c0a0


	//   ....[40]....
        /*0a98*/ 	.word	0x00010030


	//   ....[41]....
        /*0a9c*/ 	.word	0x000100c0


	//   ....[42]....
        /*0aa0*/ 	.word	0x000104d0


	//   ....[43]....
        /*0aa4*/ 	.word	0x000105c0


	//   ....[44]....
        /*0aa8*/ 	.word	0x00013b00


	//   ....[45]....
        /*0aac*/ 	.word	0x00013b40


	//   ....[46]....
        /*0ab0*/ 	.word	0x00013b60


	//   ....[47]....
        /*0ab4*/ 	.word	0x00013b80


	//   ....[48]....
        /*0ab8*/ 	.word	0x000156a0


	//   ....[49]....
        /*0abc*/ 	.word	0x000156b0


	//   ....[50]....
        /*0ac0*/ 	.word	0x00015730


	//   ....[51]....
        /*0ac4*/ 	.word	0x00015740


	//   ....[52]....
        /*0ac8*/ 	.word	0x00016490


	//   ....[53]....
        /*0acc*/ 	.word	0x000164c0


	//   ....[54]....
        /*0ad0*/ 	.word	0x000164f0


	//   ....[55]....
        /*0ad4*/ 	.word	0x00016520


	//   ....[56]....
        /*0ad8*/ 	.word	0x00016550


	//   ....[57]....
        /*0adc*/ 	.word	0x00016580


	//   ....[58]....
        /*0ae0*/ 	.word	0x000165b0


	//   ....[59]....
        /*0ae4*/ 	.word	0x000165e0


	//   ....[60]....
        /*0ae8*/ 	.word	0x00016610


	//   ....[61]....
        /*0aec*/ 	.word	0x00016640


	//   ....[62]....
        /*0af0*/ 	.word	0x00016670


	//   ....[63]....
        /*0af4*/ 	.word	0x000166a0


	//   ....[64]....
        /*0af8*/ 	.word	0x000166d0


	//   ....[65]....
        /*0afc*/ 	.word	0x00016700


	//   ....[66]....
        /*0b00*/ 	.word	0x00016730


	//   ....[67]....
        /*0b04*/ 	.word	0x00016760


	//   ....[68]....
        /*0b08*/ 	.word	0x00016790


	//   ....[69]....
        /*0b0c*/ 	.word	0x000167c0


	//   ....[70]....
        /*0b10*/ 	.word	0x000167f0


	//   ....[71]....
        /*0b14*/ 	.word	0x00016810


	//   ....[72]....
        /*0b18*/ 	.word	0x00016840


	//   ....[73]....
        /*0b1c*/ 	.word	0x00016870


	//   ....[74]....
        /*0b20*/ 	.word	0x000168a0


	//   ....[75]....
        /*0b24*/ 	.word	0x000168d0


	//   ....[76]....
        /*0b28*/ 	.word	0x000168e0


	//   ....[77]....
        /*0b2c*/ 	.word	0x000168f0


	//   ....[78]....
        /*0b30*/ 	.word	0x00016910


	//   ....[79]....
        /*0b34*/ 	.word	0x00016920


	//   ....[80]....
        /*0b38*/ 	.word	0x00016930


	//   ....[81]....
        /*0b3c*/ 	.word	0x00016940


	//   ....[82]....
        /*0b40*/ 	.word	0x00016970


	//   ....[83]....
        /*0b44*/ 	.word	0x000169a0


	//   ....[84]....
        /*0b48*/ 	.word	0x00016f50


	//   ....[85]....
        /*0b4c*/ 	.word	0x00016f90


	//   ....[86]....
        /*0b50*/ 	.word	0x00016fc0


	//   ....[87]....
        /*0b54*/ 	.word	0x00017000


	//   ....[88]....
        /*0b58*/ 	.word	0x000175f0


	//   ....[89]....
        /*0b5c*/ 	.word	0x00017610


	//   ....[90]....
        /*0b60*/ 	.word	0x000176d0


	//   ....[91]....
        /*0b64*/ 	.word	0x000176f0


	//   ....[92]....
        /*0b68*/ 	.word	0x000177b0


	//   ....[93]....
        /*0b6c*/ 	.word	0x000177d0


	//   ....[94]....
        /*0b70*/ 	.word	0x000178a0


	//   ....[95]....
        /*0b74*/ 	.word	0x000178c0


	//   ....[96]....
        /*0b78*/ 	.word	0x000180a0


	//   ....[97]....
        /*0b7c*/ 	.word	0x000180b0


	//   ....[98]....
        /*0b80*/ 	.word	0x000181f0


	//   ....[99]....
        /*0b84*/ 	.word	0x00018200


	//   ....[100]....
        /*0b88*/ 	.word	0x00018330


	//   ....[101]....
        /*0b8c*/ 	.word	0x00018340


	//   ....[102]....
        /*0b90*/ 	.word	0x00018470


	//   ....[103]....
        /*0b94*/ 	.word	0x00018480


	//   ....[104]....
        /*0b98*/ 	.word	0x00018600


	//   ....[105]....
        /*0b9c*/ 	.word	0x000187b0


	//   ....[106]....
        /*0ba0*/ 	.word	0x000187e0


	//   ....[107]....
        /*0ba4*/ 	.word	0x00018810


	//   ....[108]....
        /*0ba8*/ 	.word	0x00018840


	//   ....[109]....
        /*0bac*/ 	.word	0x00018870


	//   ....[110]....
        /*0bb0*/ 	.word	0x000188a0


	//   ....[111]....
        /*0bb4*/ 	.word	0x00018a10


	//   ....[112]....
        /*0bb8*/ 	.word	0x00018a40


	//   ....[113]....
        /*0bbc*/ 	.word	0x00018a70


	//   ....[114]....
        /*0bc0*/ 	.word	0x00018aa0


	//   ....[115]....
        /*0bc4*/ 	.word	0x00018ad0


	//   ....[116]....
        /*0bc8*/ 	.word	0x00018b00


	//   ....[117]....
        /*0bcc*/ 	.word	0x00018b90


	//   ....[118]....
        /*0bd0*/ 	.word	0x00018bc0


	//   ....[119]....
        /*0bd4*/ 	.word	0x00018c40


	//   ....[120]....
        /*0bd8*/ 	.word	0x00019930


	//   ....[121]....
        /*0bdc*/ 	.word	0x0001b550


	//   ....[122]....
        /*0be0*/ 	.word	0x0001b580


	//   ....[123]....
        /*0be4*/ 	.word	0x0001b5b0


	//   ....[124]....
        /*0be8*/ 	.word	0x0001b610


	//   ....[125]....
        /*0bec*/ 	.word	0x0001b640


	//   ....[126]....
        /*0bf0*/ 	.word	0x0001b670


	//   ....[127]....
        /*0bf4*/ 	.word	0x0001b6a0


	//   ....[128]....
        /*0bf8*/ 	.word	0x0001b6c0


	//   ....[129]....
        /*0bfc*/ 	.word	0x0001b700


	//   ....[130]....
        /*0c00*/ 	.word	0x0001b730


	//   ....[131]....
        /*0c04*/ 	.word	0x0001b760


	//   ....[132]....
        /*0c08*/ 	.word	0x0001b790


	//   ....[133]....
        /*0c0c*/ 	.word	0x0001b7c0


	//   ....[134]....
        /*0c10*/ 	.word	0x0001b7f0


	//   ....[135]....
        /*0c14*/ 	.word	0x0001b800


	//   ....[136]....
        /*0c18*/ 	.word	0x0001b810


	//   ....[137]....
        /*0c1c*/ 	.word	0x0001b880


	//   ....[138]....
        /*0c20*/ 	.word	0x0001b8b0


	//   ....[139]....
        /*0c24*/ 	.word	0x0001b8e0


	//   ....[140]....
        /*0c28*/ 	.word	0x0001b910


	//   ....[141]....
        /*0c2c*/ 	.word	0x0001be10


	//   ....[142]....
        /*0c30*/ 	.word	0x0001be30


	//   ....[143]....
        /*0c34*/ 	.word	0x0001bf00


	//   ....[144]....
        /*0c38*/ 	.word	0x0001bf30


	//   ....[145]....
        /*0c3c*/ 	.word	0x0001bf70


	//   ....[146]....
        /*0c40*/ 	.word	0x0001bfa0


	//   ....[147]....
        /*0c44*/ 	.word	0x0001bfe0


	//   ....[148]....
        /*0c48*/ 	.word	0x0001c010


	//   ....[149]....
        /*0c4c*/ 	.word	0x0001c050


	//   ....[150]....
        /*0c50*/ 	.word	0x0001c080


	//   ....[151]....
        /*0c54*/ 	.word	0x0001c0c0


	//   ....[152]....
        /*0c58*/ 	.word	0x0001c0e0


	//   ....[153]....
        /*0c5c*/ 	.word	0x0001c120


	//   ....[154]....
        /*0c60*/ 	.word	0x0001c140


	//   ....[155]....
        /*0c64*/ 	.word	0x0001c150


	//   ....[156]....
        /*0c68*/ 	.word	0x0001c1a0


	//   ....[157]....
        /*0c6c*/ 	.word	0x0001c1b0


	//   ....[158]....
        /*0c70*/ 	.word	0x0001c1c0


	//   ....[159]....
        /*0c74*/ 	.word	0x0001c200


	//   ....[160]....
        /*0c78*/ 	.word	0x0001c220


	//   ....[161]....
        /*0c7c*/ 	.word	0x0001c970


	//   ....[162]....
        /*0c80*/ 	.word	0x0001c9a0


	//   ....[163]....
        /*0c84*/ 	.word	0x0001c9d0


	//   ....[164]....
        /*0c88*/ 	.word	0x0001ca10


	//   ....[165]....
        /*0c8c*/ 	.word	0x0001caa0


	//   ....[166]....
        /*0c90*/ 	.word	0x0001cac0


	//   ....[167]....
        /*0c94*/ 	.word	0x0001cb40


	//   ....[168]....
        /*0c98*/ 	.word	0x0001cb60


	//   ....[169]....
        /*0c9c*/ 	.word	0x0001cbe0


	//   ....[170]....
        /*0ca0*/ 	.word	0x0001cc00


	//   ....[171]....
        /*0ca4*/ 	.word	0x0001cc80


	//   ....[172]....
        /*0ca8*/ 	.word	0x0001cca0


	//   ....[173]....
        /*0cac*/ 	.word	0x0001cd20


	//   ....[174]....
        /*0cb0*/ 	.word	0x0001cd40


	//   ....[175]....
        /*0cb4*/ 	.word	0x0001cd50


	//   ....[176]....
        /*0cb8*/ 	.word	0x0001cdc0


	//   ....[177]....
        /*0cbc*/ 	.word	0x0001d6e0


	//   ....[178]....
        /*0cc0*/ 	.word	0x0001d700


	//   ....[179]....
        /*0cc4*/ 	.word	0x0001d710


	//   ....[180]....
        /*0cc8*/ 	.word	0x0001d720


	//   ....[181]....
        /*0ccc*/ 	.word	0x0001d730


	//   ....[182]....
        /*0cd0*/ 	.word	0x0001d780


	//   ....[183]....
        /*0cd4*/ 	.word	0x0001d7a0


	//   ....[184]....
        /*0cd8*/ 	.word	0x0001d7c0


	//   ....[185]....
        /*0cdc*/ 	.word	0x0001d7d0


	//   ....[186]....
        /*0ce0*/ 	.word	0x0001d810


	//   ....[187]....
        /*0ce4*/ 	.word	0x0001d820


	//   ....[188]....
        /*0ce8*/ 	.word	0x0001d860


	//   ....[189]....
        /*0cec*/ 	.word	0x0001d870


	//   ....[190]....
        /*0cf0*/ 	.word	0x0001d8b0


	//   ....[191]....
        /*0cf4*/ 	.word	0x0001d8c0


	//   ....[192]....
        /*0cf8*/ 	.word	0x0001d900


	//   ....[193]....
        /*0cfc*/ 	.word	0x0001d910


	//   ....[194]....
        /*0d00*/ 	.word	0x0001d920


	//   ....[195]....
        /*0d04*/ 	.word	0x0001d960


	//   ....[196]....
        /*0d08*/ 	.word	0x0001d9d0


	//   ....[197]....
        /*0d0c*/ 	.word	0x0001dda0


	//   ....[198]....
        /*0d10*/ 	.word	0x0001ddb0


	//   ....[199]....
        /*0d14*/ 	.word	0x0001ddc0


	//   ....[200]....
        /*0d18*/ 	.word	0x0001ddd0


	//   ....[201]....
        /*0d1c*/ 	.word	0x0001de20


	//   ....[202]....
        /*0d20*/ 	.word	0x0001de40


	//   ....[203]....
        /*0d24*/ 	.word	0x0001de60


	//   ....[204]....
        /*0d28*/ 	.word	0x0001de70


	//   ....[205]....
        /*0d2c*/ 	.word	0x0001deb0


	//   ....[206]....
        /*0d30*/ 	.word	0x0001dec0


	//   ....[207]....
        /*0d34*/ 	.word	0x0001df00


	//   ....[208]....
        /*0d38*/ 	.word	0x0001df10


	//   ....[209]....
        /*0d3c*/ 	.word	0x0001df50


	//   ....[210]....
        /*0d40*/ 	.word	0x0001df60


	//   ....[211]....
        /*0d44*/ 	.word	0x0001dfa0


	//   ....[212]....
        /*0d48*/ 	.word	0x0001dfb0


	//   ....[213]....
        /*0d4c*/ 	.word	0x0001dfc0


	//   ....[214]....
        /*0d50*/ 	.word	0x0001e000


	//   ....[215]....
        /*0d54*/ 	.word	0x0001e020


	//   ....[216]....
        /*0d58*/ 	.word	0x0001e080


	//   ....[217]....
        /*0d5c*/ 	.word	0x0001f600


	//   ....[218]....
        /*0d60*/ 	.word	0x0001f630


	//   ....[219]....
        /*0d64*/ 	.word	0x0001f670


	//   ....[220]....
        /*0d68*/ 	.word	0x0001f6a0


	//   ....[221]....
        /*0d6c*/ 	.word	0x0001f6d0


	//   ....[222]....
        /*0d70*/ 	.word	0x0001f700


	//   ....[223]....
        /*0d74*/ 	.word	0x0001f730


	//   ....[224]....
        /*0d78*/ 	.word	0x0001f760


	//   ....[225]....
        /*0d7c*/ 	.word	0x0001f8e0


	//   ....[226]....
        /*0d80*/ 	.word	0x0001f910


	//   ....[227]....
        /*0d84*/ 	.word	0x0001f940


	//   ....[228]....
        /*0d88*/ 	.word	0x0001f970


	//   ....[229]....
        /*0d8c*/ 	.word	0x0001f9a0


	//   ....[230]....
        /*0d90*/ 	.word	0x0001f9d0


	//   ....[231]....
        /*0d94*/ 	.word	0x0001fa90


	//   ....[232]....
        /*0d98*/ 	.word	0x0001fab0


	//   ....[233]....
        /*0d9c*/ 	.word	0x0001fb20


	//   ....[234]....
        /*0da0*/ 	.word	0x0001ffb0


	//   ....[235]....
        /*0da4*/ 	.word	0x00020370


	//   ....[236]....
        /*0da8*/ 	.word	0x00020400


	//   ....[237]....
        /*0dac*/ 	.word	0x00020490


	//   ....[238]....
        /*0db0*/ 	.word	0x00020520


	//   ....[239]....
        /*0db4*/ 	.word	0x000205b0


	//   ....[240]....
        /*0db8*/ 	.word	0x00020640


	//   ....[241]....
        /*0dbc*/ 	.word	0x00020720


	//   ....[242]....
        /*0dc0*/ 	.word	0x000207b0


	//   ....[243]....
        /*0dc4*/ 	.word	0x00020850


	//   ....[244]....
        /*0dc8*/ 	.word	0x000208e0


	//   ....[245]....
        /*0dcc*/ 	.word	0x00020970


	//   ....[246]....
        /*0dd0*/ 	.word	0x00020a00


	//   ....[247]....
        /*0dd4*/ 	.word	0x00020ae0


	//   ....[248]....
        /*0dd8*/ 	.word	0x00020b70


	//   ....[249]....
        /*0ddc*/ 	.word	0x00020c00


	//   ....[250]....
        /*0de0*/ 	.word	0x00020c90


	//   ....[251]....
        /*0de4*/ 	.word	0x00020d20


	//   ....[252]....
        /*0de8*/ 	.word	0x00020db0


	//   ....[253]....
        /*0dec*/ 	.word	0x00020e90


	//   ....[254]....
        /*0df0*/ 	.word	0x00020f40


	//   ....[255]....
        /*0df4*/ 	.word	0x00020fd0


	//   ....[0]....
        /*0df8*/ 	.word	0x00021020


	//   ....[1]....
        /*0dfc*/ 	.word	0x00021070


	//   ....[2]....
        /*0e00*/ 	.word	0x00021150


	//   ....[3]....
        /*0e04*/ 	.word	0x000211e0


	//   ....[4]....
        /*0e08*/ 	.word	0x00021230


	//   ....[5]....
        /*0e0c*/ 	.word	0x00021280


	//   ....[6]....
        /*0e10*/ 	.word	0x000214c0


	//   ....[7]....
        /*0e14*/ 	.word	0x000215e0


	//   ....[8]....
        /*0e18*/ 	.word	0x00021700


	//   ....[9]....
        /*0e1c*/ 	.word	0x000217b0


	//   ....[10]....
        /*0e20*/ 	.word	0x00021810


	//   ....[11]....
        /*0e24*/ 	.word	0x00021890


	//   ....[12]....
        /*0e28*/ 	.word	0x000218f0


	//   ....[13]....
        /*0e2c*/ 	.word	0x00021970


	//   ....[14]....
        /*0e30*/ 	.word	0x000219d0


	//   ....[15]....
        /*0e34*/ 	.word	0x00021a50


	//   ....[16]....
        /*0e38*/ 	.word	0x00021ab0


	//   ....[17]....
        /*0e3c*/ 	.word	0x00021b30


	//   ....[18]....
        /*0e40*/ 	.word	0x00021b90


	//   ....[19]....
        /*0e44*/ 	.word	0x00021c10


	//   ....[20]....
        /*0e48*/ 	.word	0x00021c70


	//   ....[21]....
        /*0e4c*/ 	.word	0x00021cd0


	//   ....[22]....
        /*0e50*/ 	.word	0x00021d30


	//   ....[23]....
        /*0e54*/ 	.word	0x00021dc0


	//   ....[24]....
        /*0e58*/ 	.word	0x00021e20


	//   ....[25]....
        /*0e5c*/ 	.word	0x00021ea0


	//   ....[26]....
        /*0e60*/ 	.word	0x00021f00


	//   ....[27]....
        /*0e64*/ 	.word	0x00021f70


	//   ....[28]....
        /*0e68*/ 	.word	0x00021fd0


	//   ....[29]....
        /*0e6c*/ 	.word	0x00022050


	//   ....[30]....
        /*0e70*/ 	.word	0x000220b0


	//   ....[31]....
        /*0e74*/ 	.word	0x00022130


	//   ....[32]....
        /*0e78*/ 	.word	0x00022190


	//   ....[33]....
        /*0e7c*/ 	.word	0x00022210


	//   ....[34]....
        /*0e80*/ 	.word	0x00022270


	//   ....[35]....
        /*0e84*/ 	.word	0x000222e0


	//   ....[36]....
        /*0e88*/ 	.word	0x00022340


	//   ....[37]....
        /*0e8c*/ 	.word	0x000223a0


	//   ....[38]....
        /*0e90*/ 	.word	0x00022490


	//   ....[39]....
        /*0e94*/ 	.word	0x000224e0


	//   ....[40]....
        /*0e98*/ 	.word	0x00022570


	//   ....[41]....
        /*0e9c*/ 	.word	0x00022600


	//   ....[42]....
        /*0ea0*/ 	.word	0x00022690


	//   ....[43]....
        /*0ea4*/ 	.word	0x00022720


	//   ....[44]....
        /*0ea8*/ 	.word	0x000227b0


	//   ....[45]....
        /*0eac*/ 	.word	0x00022840


	//   ....[46]....
        /*0eb0*/ 	.word	0x00022900


	//   ....[47]....
        /*0eb4*/ 	.word	0x00022be0


	//   ....[48]....
        /*0eb8*/ 	.word	0x00022ce0


	//   ....[49]....
        /*0ebc*/ 	.word	0x00022d90


	//   ....[50]....
        /*0ec0*/ 	.word	0x00022e20


	//   ....[51]....
        /*0ec4*/ 	.word	0x00022ef0


	//   ....[52]....
        /*0ec8*/ 	.word	0x00022f90


	//   ....[53]....
        /*0ecc*/ 	.word	0x00023020


	//   ....[54]....
        /*0ed0*/ 	.word	0x000230b0


	//   ....[55]....
        /*0ed4*/ 	.word	0x00023150


	//   ....[56]....
        /*0ed8*/ 	.word	0x000231e0


	//   ....[57]....
        /*0edc*/ 	.word	0x00023280


	//   ....[58]....
        /*0ee0*/ 	.word	0x00023310


	//   ....[59]....
        /*0ee4*/ 	.word	0x000233b0


	//   ....[60]....
        /*0ee8*/ 	.word	0x00023450


	//   ....[61]....
        /*0eec*/ 	.word	0x000234e0


	//   ....[62]....
        /*0ef0*/ 	.word	0x00023570


	//   ....[63]....
        /*0ef4*/ 	.word	0x00023610


	//   ....[64]....
        /*0ef8*/ 	.word	0x00023670


	//   ....[65]....
        /*0efc*/ 	.word	0x00023730


	//   ....[66]....
        /*0f00*/ 	.word	0x00023790


	//   ....[67]....
        /*0f04*/ 	.word	0x00023860


	//   ....[68]....
        /*0f08*/ 	.word	0x00023a30


	//   ....[69]....
        /*0f0c*/ 	.word	0x00023ac0


	//   ....[70]....
        /*0f10*/ 	.word	0x00023ba0


	//   ....[71]....
        /*0f14*/ 	.word	0x00023bf0


	//   ....[72]....
        /*0f18*/ 	.word	0x00023cd0


	//   ....[73]....
        /*0f1c*/ 	.word	0x00023d20


	//   ....[74]....
        /*0f20*/ 	.word	0x00023e00


	//   ....[75]....
        /*0f24*/ 	.word	0x00023e50


	//   ....[76]....
        /*0f28*/ 	.word	0x00023eb0


	//   ....[77]....
        /*0f2c*/ 	.word	0x00023f80


	//   ....[78]....
        /*0f30*/ 	.word	0x00024060


	//   ....[79]....
        /*0f34*/ 	.word	0x000240b0


	//   ....[80]....
        /*0f38*/ 	.word	0x00024110


	//   ....[81]....
        /*0f3c*/ 	.word	0x000241d0


	//   ....[82]....
        /*0f40*/ 	.word	0x00024230


	//   ....[83]....
        /*0f44*/ 	.word	0x000242f0


	//   ....[84]....
        /*0f48*/ 	.word	0x00024350


	//   ....[85]....
        /*0f4c*/ 	.word	0x00024400


	//   ....[86]....
        /*0f50*/ 	.word	0x00024460


	//   ....[87]....
        /*0f54*/ 	.word	0x00024530


	//   ....[88]....
        /*0f58*/ 	.word	0x000245e0


	//   ....[89]....
        /*0f5c*/ 	.word	0x00024640


	//   ....[90]....
        /*0f60*/ 	.word	0x000246a0


	//   ....[91]....
        /*0f64*/ 	.word	0x00024790


	//   ....[92]....
        /*0f68*/ 	.word	0x000247f0


	//   ....[93]....
        /*0f6c*/ 	.word	0x000248f0


	//   ....[94]....
        /*0f70*/ 	.word	0x00024950


	//   ....[95]....
        /*0f74*/ 	.word	0x00024a50


	//   ....[96]....
        /*0f78*/ 	.word	0x00024ab0


	//   ....[97]....
        /*0f7c*/ 	.word	0x00024bb0


	//   ....[98]....
        /*0f80*/ 	.word	0x00024c10


	//   ....[99]....
        /*0f84*/ 	.word	0x00024d10


	//   ....[100]....
        /*0f88*/ 	.word	0x00024d70


	//   ....[101]....
        /*0f8c*/ 	.word	0x00024e60


	//   ....[102]....
        /*0f90*/ 	.word	0x00024ec0


	//   ....[103]....
        /*0f94*/ 	.word	0x00024fa0


	//   ....[104]....
        /*0f98*/ 	.word	0x000250e0


	//   ....[105]....
        /*0f9c*/ 	.word	0x00025180


	//   ....[106]....
        /*0fa0*/ 	.word	0x000251e0


	//   ....[107]....
        /*0fa4*/ 	.word	0x00025290


	//   ....[108]....
        /*0fa8*/ 	.word	0x00025320


	//   ....[109]....
        /*0fac*/ 	.word	0x000253b0


	//   ....[110]....
        /*0fb0*/ 	.word	0x00025410


	//   ....[111]....
        /*0fb4*/ 	.word	0x000254c0


	//   ....[112]....
        /*0fb8*/ 	.word	0x00025520


	//   ....[113]....
        /*0fbc*/ 	.word	0x000255d0


	//   ....[114]....
        /*0fc0*/ 	.word	0x00025630


	//   ....[115]....
        /*0fc4*/ 	.word	0x000256e0


	//   ....[116]....
        /*0fc8*/ 	.word	0x00025740


	//   ....[117]....
        /*0fcc*/ 	.word	0x000257f0


	//   ....[118]....
        /*0fd0*/ 	.word	0x00025850


	//   ....[119]....
        /*0fd4*/ 	.word	0x00025900


	//   ....[120]....
        /*0fd8*/ 	.word	0x00025990


	//   ....[121]....
        /*0fdc*/ 	.word	0x00025a20


	//   ....[122]....
        /*0fe0*/ 	.word	0x00025aa0


	//   ....[123]....
        /*0fe4*/ 	.word	0x00025b30


	//   ....[124]....
        /*0fe8*/ 	.word	0x00025c20


	//   ....[125]....
        /*0fec*/ 	.word	0x00025cb0


	//   ....[126]....
        /*0ff0*/ 	.word	0x00025d10


	//   ....[127]....
        /*0ff4*/ 	.word	0x00025dc0


	//   ....[128]....
        /*0ff8*/ 	.word	0x00025e20


	//   ....[129]....
        /*0ffc*/ 	.word	0x00025ed0


	//   ....[130]....
        /*1000*/ 	.word	0x00025f30


	//   ....[131]....
        /*1004*/ 	.word	0x00025fe0


	//   ....[132]....
        /*1008*/ 	.word	0x00026040


	//   ....[133]....
        /*100c*/ 	.word	0x000260f0


	//   ....[134]....
        /*1010*/ 	.word	0x00026150


	//   ....[135]....
        /*1014*/ 	.word	0x00026200


	//   ....[136]....
        /*1018*/ 	.word	0x00026260


	//   ....[137]....
        /*101c*/ 	.word	0x00026310


	//   ....[138]....
        /*1020*/ 	.word	0x00026370


	//   ....[139]....
        /*1024*/ 	.word	0x00026420


	//   ....[140]....
        /*1028*/ 	.word	0x00026480


	//   ....[141]....
        /*102c*/ 	.word	0x00026530


	//   ....[142]....
        /*1030*/ 	.word	0x00026590


	//   ....[143]....
        /*1034*/ 	.word	0x00026640


	//   ....[144]....
        /*1038*/ 	.word	0x00026820


	//   ....[145]....
        /*103c*/ 	.word	0x000268c0


	//   ....[146]....
        /*1040*/ 	.word	0x000269e0


	//   ....[147]....
        /*1044*/ 	.word	0x00026a50


	//   ....[148]....
        /*1048*/ 	.word	0x00026ac0


	//   ....[149]....
        /*104c*/ 	.word	0x00026b30


	//   ....[150]....
        /*1050*/ 	.word	0x00026ba0


	//   ....[151]....
        /*1054*/ 	.word	0x00026c20


	//   ....[152]....
        /*1058*/ 	.word	0x00026cb0


	//   ....[153]....
        /*105c*/ 	.word	0x00026d40


	//   ....[154]....
        /*1060*/ 	.word	0x00026db0


	//   ....[155]....
        /*1064*/ 	.word	0x00026e20


	//   ....[156]....
        /*1068*/ 	.word	0x00026e90


	//   ....[157]....
        /*106c*/ 	.word	0x00026f10


	//   ....[158]....
        /*1070*/ 	.word	0x00026f80


	//   ....[159]....
        /*1074*/ 	.word	0x00027020


	//   ....[160]....
        /*1078*/ 	.word	0x000270b0


	//   ....[161]....
        /*107c*/ 	.word	0x000271d0


	//----- nvinfo : EIATTR_REG_RECONFIG
	.align		4
.L_926:
        /*1080*/ 	.byte	0x01, 0x54
	.zero		2


	//----- nvinfo : EIATTR_SYSCALL_OFFSETS
	.align		4
        /*1084*/ 	.byte	0x04, 0x46
        /*1086*/ 	.short	(.L_928 - .L_927)


	//   ....[0]....
.L_927:
        /*1088*/ 	.word	0x000017d0


	//   ....[1]....
        /*108c*/ 	.word	0x00001920


	//   ....[2]....
        /*1090*/ 	.word	0x00009b90


	//   ....[3]....
        /*1094*/ 	.word	0x0000a130


	//   ....[4]....
        /*1098*/ 	.word	0x0001a800


	//   ....[5]....
        /*109c*/ 	.word	0x0001a970


	//   ....[6]....
        /*10a0*/ 	.word	0x0001aac0


	//   ....[7]....
        /*10a4*/ 	.word	0x0001ac00


	//   ....[8]....
        /*10a8*/ 	.word	0x0001c600


	//----- nvinfo : EIATTR_MBARRIER_INSTR_OFFSETS
	.align		4
.L_928:
        /*10ac*/ 	.byte	0x04, 0x39
        /*10ae*/ 	.short	(.L_930 - .L_929)


	//   ....[0]....
.L_929:
        /*10b0*/ 	.word	0x00000250
        /*10b4*/ 	.word	0x000000ff
        /*10b8*/ 	.word	0x00022800
        /*10bc*/ 	.short	0x0100
        /*10be*/ 	.byte	0x08
	.zero		1


	//   ....[1]....
        /*10c0*/ 	.word	0x00000260
        /*10c4*/ 	.word	0x000000ff
        /*10c8*/ 	.word	0x00022820
        /*10cc*/ 	.short	0x0100
        /*10ce*/ 	.byte	0x08
	.zero		1


	//   ....[2]....
        /*10d0*/ 	.word	0x00000350
        /*10d4*/ 	.word	0x000000ff
        /*10d8*/ 	.word	0x00022830
        /*10dc*/ 	.short	0x0100
        /*10de*/ 	.byte	0x08
	.zero		1


	//   ....[3]....
        /*10e0*/ 	.word	0x00000360
        /*10e4*/ 	.word	0x000000ff
        /*10e8*/ 	.word	0x00022840
        /*10ec*/ 	.short	0x0100
        /*10ee*/ 	.byte	0x08
	.zero		1


	//   ....[4]....
        /*10f0*/ 	.word	0x00000370
        /*10f4*/ 	.word	0x000000ff
        /*10f8*/ 	.word	0x00022838
        /*10fc*/ 	.short	0x0100
        /*10fe*/ 	.byte	0x08
	.zero		1


	//   ....[5]....
        /*1100*/ 	.word	0x00000380
        /*1104*/ 	.word	0x000000ff
        /*1108*/ 	.word	0x00022848
        /*110c*/ 	.short	0x0100
        /*110e*/ 	.byte	0x08
	.zero		1


	//   ....[6]....
        /*1110*/ 	.word	0x000004b0
        /*1114*/ 	.word	0x000000ff
        /*1118*/ 	.word	0x00022850
        /*111c*/ 	.short	0x0100
        /*111e*/ 	.byte	0x08
	.zero		1


	//   ....[7]....
        /*1120*/ 	.word	0x000004c0
        /*1124*/ 	.word	0x000000ff
        /*1128*/ 	.word	0x00022860
        /*112c*/ 	.short	0x0100
        /*112e*/ 	.byte	0x08
	.zero		1


	//   ....[8]....
        /*1130*/ 	.word	0x000004d0
        /*1134*/ 	.word	0x000000ff
        /*1138*/ 	.word	0x00022858
        /*113c*/ 	.short	0x0100
        /*113e*/ 	.byte	0x08
	.zero		1


	//   ....[9]....
        /*1140*/ 	.word	0x000004e0
        /*1144*/ 	.word	0x000000ff
        /*1148*/ 	.word	0x00022868
        /*114c*/ 	.short	0x0100
        /*114e*/ 	.byte	0x08
	.zero		1


	//   ....[10]....
        /*1150*/ 	.word	0x000005d0
        /*1154*/ 	.word	0x000000ff
        /*1158*/ 	.word	0x00022870
        /*115c*/ 	.short	0x0100
        /*115e*/ 	.byte	0x06
	.zero		1


	//   ....[11]....
        /*1160*/ 	.word	0x000005e0
        /*1164*/ 	.word	0x000000ff
        /*1168*/ 	.word	0x00022880
        /*116c*/ 	.short	0x0100
        /*116e*/ 	.byte	0x06
	.zero		1


	//   ....[12]....
        /*1170*/ 	.word	0x000005f0
        /*1174*/ 	.word	0x000000ff
        /*1178*/ 	.word	0x00022878
        /*117c*/ 	.short	0x0100
        /*117e*/ 	.byte	0x06
	.zero		1


	//   ....[13]....
        /*1180*/ 	.word	0x00000600
        /*1184*/ 	.word	0x000000ff
        /*1188*/ 	.word	0x00022888
        /*118c*/ 	.short	0x0100
        /*118e*/ 	.byte	0x06
	.zero		1


	//   ....[14]....
        /*1190*/ 	.word	0x00000730
        /*1194*/ 	.word	0x000000ff
        /*1198*/ 	.word	0x00022890
        /*119c*/ 	.short	0x0100
        /*119e*/ 	.byte	0x08
	.zero		1


	//   ....[15]....
        /*11a0*/ 	.word	0x00000740
        /*11a4*/ 	.word	0x000000ff
        /*11a8*/ 	.word	0x000228a0
        /*11ac*/ 	.short	0x0100
        /*11ae*/ 	.byte	0x08
	.zero		1


	//   ....[16]....
        /*11b0*/ 	.word	0x00000750
        /*11b4*/ 	.word	0x000000ff
        /*11b8*/ 	.word	0x00022898
        /*11bc*/ 	.short	0x0100
        /*11be*/ 	.byte	0x08
	.zero		1


	//   ....[17]....
        /*11c0*/ 	.word	0x00000760
        /*11c4*/ 	.word	0x000000ff
        /*11c8*/ 	.word	0x000228a8
        /*11cc*/ 	.short	0x0100
        /*11ce*/ 	.byte	0x08
	.zero		1


	//   ....[18]....
        /*11d0*/ 	.word	0x000008a0
        /*11d4*/ 	.word	0x000000ff
        /*11d8*/ 	.word	0x000228b0
        /*11dc*/ 	.short	0x0100
        /*11de*/ 	.byte	0x08
	.zero		1


	//   ....[19]....
        /*11e0*/ 	.word	0x000008b0
        /*11e4*/ 	.word	0x000000ff
        /*11e8*/ 	.word	0x000228c0
        /*11ec*/ 	.short	0x0100
        /*11ee*/ 	.byte	0x08
	.zero		1


	//   ....[20]....
        /*11f0*/ 	.word	0x000008c0
        /*11f4*/ 	.word	0x000000ff
        /*11f8*/ 	.word	0x000228b8
        /*11fc*/ 	.short	0x0100
        /*11fe*/ 	.byte	0x08
	.zero		1


	//   ....[21]....
        /*1200*/ 	.word	0x000008d0
        /*1204*/ 	.word	0x000000ff
        /*1208*/ 	.word	0x000228c8
        /*120c*/ 	.short	0x0100
        /*120e*/ 	.byte	0x08
	.zero		1


	//   ....[22]....
        /*1210*/ 	.word	0x00002970
        /*1214*/ 	.word	0x00000058
        /*1218*/ 	.word	0x00022890
        /*121c*/ 	.short	0x010a
        /*121e*/ 	.byte	0x3f
	.zero		1


	//   ....[23]....
        /*1220*/ 	.word	0x00005b90
        /*1224*/ 	.word	0x00000058
        /*1228*/ 	.word	0x00022890
        /*122c*/ 	.short	0x010a
        /*122e*/ 	.byte	0x3f
	.zero		1


	//   ....[24]....
        /*1230*/ 	.word	0x00008b20
        /*1234*/ 	.word	0x00000058
        /*1238*/ 	.word	0x00022890
        /*123c*/ 	.short	0x010a
        /*123e*/ 	.byte	0x3f
	.zero		1


	//   ....[25]....
        /*1240*/ 	.word	0x000090f0
        /*1244*/ 	.word	0x00000004
        /*1248*/ 	.word	0x00000000
        /*124c*/ 	.short	0x0101
        /*124e*/ 	.byte	0x3f
	.zero		1


	//   ....[26]....
        /*1250*/ 	.word	0x00009130
        /*1254*/ 	.word	0x00000058
        /*1258*/ 	.word	0x000228b0
        /*125c*/ 	.short	0x010a
        /*125e*/ 	.byte	0x3f
	.zero		1


	//   ....[27]....
        /*1260*/ 	.word	0x00009670
        /*1264*/ 	.word	0x00000058
        /*1268*/ 	.word	0x00000000
        /*126c*/ 	.short	0x0101
        /*126e*/ 	.byte	0x3f
	.zero		1


	//   ....[28]....
        /*1270*/ 	.word	0x00009e90
        /*1274*/ 	.word	0x00000012
        /*1278*/ 	.word	0x00022800
        /*127c*/ 	.short	0x010a
        /*127e*/ 	.byte	0x3f
	.zero		1


	//   ....[29]....
        /*1280*/ 	.word	0x00009ee0
        /*1284*/ 	.word	0x00000012
        /*1288*/ 	.word	0x00022800
        /*128c*/ 	.short	0x010a
        /*128e*/ 	.byte	0x3f
	.zero		1


	//   ....[30]....
        /*1290*/ 	.word	0x0000a4b0
        /*1294*/ 	.word	0x00000012
        /*1298*/ 	.word	0x00022800
        /*129c*/ 	.short	0x010a
        /*129e*/ 	.byte	0x3f
	.zero		1


	//   ....[31]....
        /*12a0*/ 	.word	0x0000c280
        /*12a4*/ 	.word	0x00000012
        /*12a8*/ 	.word	0x00022800
        /*12ac*/ 	.short	0x010a
        /*12ae*/ 	.byte	0x3f
	.zero		1


	//   ....[32]....
        /*12b0*/ 	.word	0x0000dee0
        /*12b4*/ 	.word	0x00000003
        /*12b8*/ 	.word	0x00022830
        /*12bc*/ 	.short	0x010a
        /*12be*/ 	.byte	0x3f
	.zero		1


	//   ....[33]....
        /*12c0*/ 	.word	0x0000df70
        /*12c4*/ 	.word	0x00000003
        /*12c8*/ 	.word	0x00022830
        /*12cc*/ 	.short	0x010a
        /*12ce*/ 	.byte	0x3f
	.zero		1


	//   ....[34]....
        /*12d0*/ 	.word	0x00010960
        /*12d4*/ 	.word	0x00000028
        /*12d8*/ 	.word	0x00000000
        /*12dc*/ 	.short	0x0101
        /*12de*/ 	.byte	0x3f
	.zero		1


	//   ....[35]....
        /*12e0*/ 	.word	0x00011bd0
        /*12e4*/ 	.word	0x0000000d
        /*12e8*/ 	.word	0x00022830
        /*12ec*/ 	.short	0x010a
        /*12ee*/ 	.byte	0x3f
	.zero		1


	//   ....[36]....
        /*12f0*/ 	.word	0x00011c20
        /*12f4*/ 	.word	0x0000000d
        /*12f8*/ 	.word	0x00022830
        /*12fc*/ 	.short	0x010a
        /*12fe*/ 	.byte	0x3f
	.zero		1


	//   ....[37]....
        /*1300*/ 	.word	0x000128d0
        /*1304*/ 	.word	0x0000000d
        /*1308*/ 	.word	0x00022850
        /*130c*/ 	.short	0x010a
        /*130e*/ 	.byte	0x3f
	.zero		1


	//   ....[38]....
        /*1310*/ 	.word	0x00012910
        /*1314*/ 	.word	0x0000000d
        /*1318*/ 	.word	0x00022850
        /*131c*/ 	.short	0x010a
        /*131e*/ 	.byte	0x3f
	.zero		1


	//   ....[39]....
        /*1320*/ 	.word	0x00013fe0
        /*1324*/ 	.word	0x0000009f
        /*1328*/ 	.word	0x00000000
        /*132c*/ 	.short	0x0101
        /*132e*/ 	.byte	0x3f
	.zero		1


	//   ....[40]....
        /*1330*/ 	.word	0x00014ce0
        /*1334*/ 	.word	0x0000000c
        /*1338*/ 	.word	0x00000000
        /*133c*/ 	.short	0x0101
        /*133e*/ 	.byte	0x3f
	.zero		1


	//   ....[41]....
        /*1340*/ 	.word	0x00015330
        /*1344*/ 	.word	0x0000000b
        /*1348*/ 	.word	0x00022850
        /*134c*/ 	.short	0x010a
        /*134e*/ 	.byte	0x3f
	.zero		1


	//   ....[42]....
        /*1350*/ 	.word	0x000153b0
        /*1354*/ 	.word	0x0000000b
        /*1358*/ 	.word	0x00022850
        /*135c*/ 	.short	0x010a
        /*135e*/ 	.byte	0x3f
	.zero		1


	//   ....[43]....
        /*1360*/ 	.word	0x00015b70
        /*1364*/ 	.word	0x00000000
        /*1368*/ 	.word	0x00000000
        /*136c*/ 	.short	0x0101
        /*136e*/ 	.byte	0x3f
	.zero		1


	//   ....[44]....
        /*1370*/ 	.word	0x00017600
        /*1374*/ 	.word	0x00000000
        /*1378*/ 	.word	0x00000000
        /*137c*/ 	.short	0x0101
        /*137e*/ 	.byte	0x3f
	.zero		1


	//   ....[45]....
        /*1380*/ 	.word	0x00019a10
        /*1384*/ 	.word	0x00000016
        /*1388*/ 	.word	0x00022820
        /*138c*/ 	.short	0x010a
        /*138e*/ 	.byte	0x3f
	.zero		1


	//   ....[46]....
        /*1390*/ 	.word	0x00019ad0
        /*1394*/ 	.word	0x00000005
        /*1398*/ 	.word	0x000228a0
        /*139c*/ 	.short	0x010a
        /*139e*/ 	.byte	0x3f
	.zero		1


	//   ....[47]....
        /*13a0*/ 	.word	0x00019d00
        /*13a4*/ 	.word	0x00000005
        /*13a8*/ 	.word	0x000228c0
        /*13ac*/ 	.short	0x010a
        /*13ae*/ 	.byte	0x3f
	.zero		1


	//   ....[48]....
        /*13b0*/ 	.word	0x0001a080
        /*13b4*/ 	.word	0x00000005
        /*13b8*/ 	.word	0x000228a0
        /*13bc*/ 	.short	0x010a
        /*13be*/ 	.byte	0x3f
	.zero		1


	//   ....[49]....
        /*13c0*/ 	.word	0x0001a2a0
        /*13c4*/ 	.word	0x00000005
        /*13c8*/ 	.word	0x000228c0
        /*13cc*/ 	.short	0x010a
        /*13ce*/ 	.byte	0x3f
	.zero		1


	//   ....[50]....
        /*13d0*/ 	.word	0x0001b1e0
        /*13d4*/ 	.word	0x00000006
        /*13d8*/ 	.word	0x00022880
        /*13dc*/ 	.short	0x010a
        /*13de*/ 	.byte	0x3f
	.zero		1


	//   ....[51]....
        /*13e0*/ 	.word	0x0001ba90
        /*13e4*/ 	.word	0x00000006
        /*13e8*/ 	.word	0x00022870
        /*13ec*/ 	.short	0x0107
        /*13ee*/ 	.byte	0x3f
	.zero		1


	//   ....[52]....
        /*13f0*/ 	.word	0x0001bb50
        /*13f4*/ 	.word	0x00000006
        /*13f8*/ 	.word	0x00022870
        /*13fc*/ 	.short	0x0101
        /*13fe*/ 	.byte	0x3f
	.zero		1


	//   ....[53]....
        /*1400*/ 	.word	0x0001bba0
        /*1404*/ 	.word	0x00000006
        /*1408*/ 	.word	0x00022840
        /*140c*/ 	.short	0x010a
        /*140e*/ 	.byte	0x3f
	.zero		1


	//   ....[54]....
        /*1410*/ 	.word	0x0001c320
        /*1414*/ 	.word	0x00000006
        /*1418*/ 	.word	0x00022830
        /*141c*/ 	.short	0x0107
        /*141e*/ 	.byte	0x3f
	.zero		1


	//   ....[55]....
        /*1420*/ 	.word	0x0001c410
        /*1424*/ 	.word	0x00000006
        /*1428*/ 	.word	0x00022830
        /*142c*/ 	.short	0x0101
        /*142e*/ 	.byte	0x3f
	.zero		1


	//   ....[56]....
        /*1430*/ 	.word	0x0001ce60
        /*1434*/ 	.word	0x00000016
        /*1438*/ 	.word	0x00022800
        /*143c*/ 	.short	0x0107
        /*143e*/ 	.byte	0x3f
	.zero		1


	//   ....[57]....
        /*1440*/ 	.word	0x0001cf50
        /*1444*/ 	.word	0x00000016
        /*1448*/ 	.word	0x00022800
        /*144c*/ 	.short	0x0101
        /*144e*/ 	.byte	0x3f
	.zero		1


	//   ....[58]....
        /*1450*/ 	.word	0x0001cf70
        /*1454*/ 	.word	0x00000016
        /*1458*/ 	.word	0x00022820
        /*145c*/ 	.short	0x010a
        /*145e*/ 	.byte	0x3f
	.zero		1


	//   ....[59]....
        /*1460*/ 	.word	0x0001d460
        /*1464*/ 	.word	0x00000000
        /*1468*/ 	.word	0x00022880
        /*146c*/ 	.short	0x010a
        /*146e*/ 	.byte	0x3f
	.zero		1


	//   ....[60]....
        /*1470*/ 	.word	0x0001da50
        /*1474*/ 	.word	0x00000000
        /*1478*/ 	.word	0x00022870
        /*147c*/ 	.short	0x0107
        /*147e*/ 	.byte	0x3f
	.zero		1


	//   ....[61]....
        /*1480*/ 	.word	0x0001db10
        /*1484*/ 	.word	0x00000000
        /*1488*/ 	.word	0x00022870
        /*148c*/ 	.short	0x0101
        /*148e*/ 	.byte	0x3f
	.zero		1


	//   ....[62]....
        /*1490*/ 	.word	0x0001db40
        /*1494*/ 	.word	0x00000000
        /*1498*/ 	.word	0x00022840
        /*149c*/ 	.short	0x010a
        /*149e*/ 	.byte	0x3f
	.zero		1


	//   ....[63]....
        /*14a0*/ 	.word	0x0001e100
        /*14a4*/ 	.word	0x00000000
        /*14a8*/ 	.word	0x00022830
        /*14ac*/ 	.short	0x0107
        /*14ae*/ 	.byte	0x3f
	.zero		1


	//   ....[64]....
        /*14b0*/ 	.word	0x0001e1d0
        /*14b4*/ 	.word	0x00000000
        /*14b8*/ 	.word	0x00022830
        /*14bc*/ 	.short	0x0101
        /*14be*/ 	.byte	0x3f
	.zero		1


	//   ....[65]....
        /*14c0*/ 	.word	0x0001e250
        /*14c4*/ 	.word	0x00000000
        /*14c8*/ 	.word	0x00022870
        /*14cc*/ 	.short	0x010a
        /*14ce*/ 	.byte	0x3f
	.zero		1


	//   ....[66]....
        /*14d0*/ 	.word	0x0001e2e0
        /*14d4*/ 	.word	0x00000000
        /*14d8*/ 	.word	0x00022860
        /*14dc*/ 	.short	0x010a
        /*14de*/ 	.byte	0x3f
	.zero		1


	//   ....[67]....
        /*14e0*/ 	.word	0x0001e9b0
        /*14e4*/ 	.word	0x00000000
        /*14e8*/ 	.word	0x00022850
        /*14ec*/ 	.short	0x0101
        /*14ee*/ 	.byte	0x3f
	.zero		1


	//   ....[68]....
        /*14f0*/ 	.word	0x0001ea40
        /*14f4*/ 	.word	0x00000000
        /*14f8*/ 	.word	0x00000000
        /*14fc*/ 	.short	0x0101
        /*14fe*/ 	.byte	0x3f
	.zero		1


	//   ....[69]....
        /*1500*/ 	.word	0x0001ec10
        /*1504*/ 	.word	0x00000000
        /*1508*/ 	.word	0x00022870
        /*150c*/ 	.short	0x010a
        /*150e*/ 	.byte	0x3f
	.zero		1


	//   ....[70]....
        /*1510*/ 	.word	0x0001eca0
        /*1514*/ 	.word	0x00000000
        /*1518*/ 	.word	0x00022860
        /*151c*/ 	.short	0x010a
        /*151e*/ 	.byte	0x3f
	.zero		1


	//   ....[71]....
        /*1520*/ 	.word	0x0001f380
        /*1524*/ 	.word	0x00000000
        /*1528*/ 	.word	0x00022850
        /*152c*/ 	.short	0x0101
        /*152e*/ 	.byte	0x3f
	.zero		1


	//   ....[72]....
        /*1530*/ 	.word	0x0001f430
        /*1534*/ 	.word	0x00000000
        /*1538*/ 	.word	0x00000000
        /*153c*/ 	.short	0x0101
        /*153e*/ 	.byte	0x3f
	.zero		1


	//   ....[73]....
        /*1540*/ 	.word	0x0001ff30
        /*1544*/ 	.word	0x00000005
        /*1548*/ 	.word	0x00022820
        /*154c*/ 	.short	0x010a
        /*154e*/ 	.byte	0x3f
	.zero		1


	//   ....[74]....
        /*1550*/ 	.word	0x000200d0
        /*1554*/ 	.word	0x00000003
        /*1558*/ 	.word	0x00022840
        /*155c*/ 	.short	0x010a
        /*155e*/ 	.byte	0x3f
	.zero		1


	//   ....[75]....
        /*1560*/ 	.word	0x00020160
        /*1564*/ 	.word	0x00000005
        /*1568*/ 	.word	0x00022840
        /*156c*/ 	.short	0x010a
        /*156e*/ 	.byte	0x3f
	.zero		1


	//   ....[76]....
        /*1570*/ 	.word	0x000201a0
        /*1574*/ 	.word	0x00000003
        /*1578*/ 	.word	0x00022860
        /*157c*/ 	.short	0x010a
        /*157e*/ 	.byte	0x3f
	.zero		1


	//   ....[77]....
        /*1580*/ 	.word	0x000201e0
        /*1584*/ 	.word	0x00000005
        /*1588*/ 	.word	0x00022860
        /*158c*/ 	.short	0x010a
        /*158e*/ 	.byte	0x3f
	.zero		1


	//   ....[78]....
        /*1590*/ 	.word	0x00020220
        /*1594*/ 	.word	0x00000003
        /*1598*/ 	.word	0x00022880
        /*159c*/ 	.short	0x010a
        /*159e*/ 	.byte	0x3f
	.zero		1


	//   ....[79]....
        /*15a0*/ 	.word	0x00020260
        /*15a4*/ 	.word	0x00000005
        /*15a8*/ 	.word	0x00022880
        /*15ac*/ 	.short	0x010a
        /*15ae*/ 	.byte	0x3f
	.zero		1


	//   ....[80]....
        /*15b0*/ 	.word	0x000202c0
        /*15b4*/ 	.word	0x00000058
        /*15b8*/ 	.word	0x00022890
        /*15bc*/ 	.short	0x010a
        /*15be*/ 	.byte	0x3f
	.zero		1


	//   ....[81]....
        /*15c0*/ 	.word	0x00020670
        /*15c4*/ 	.word	0x00000058
        /*15c8*/ 	.word	0x00022890
        /*15cc*/ 	.short	0x010a
        /*15ce*/ 	.byte	0x3f
	.zero		1


	//   ....[82]....
        /*15d0*/ 	.word	0x00020a30
        /*15d4*/ 	.word	0x00000058
        /*15d8*/ 	.word	0x00022890
        /*15dc*/ 	.short	0x010a
        /*15de*/ 	.byte	0x3f
	.zero		1


	//   ....[83]....
        /*15e0*/ 	.word	0x00020de0
        /*15e4*/ 	.word	0x00000058
        /*15e8*/ 	.word	0x000228b0
        /*15ec*/ 	.short	0x010a
        /*15ee*/ 	.byte	0x3f
	.zero		1


	//   ....[84]....
        /*15f0*/ 	.word	0x000210a0
        /*15f4*/ 	.word	0x00000012
        /*15f8*/ 	.word	0x00022800
        /*15fc*/ 	.short	0x010a
        /*15fe*/ 	.byte	0x3f
	.zero		1


	//   ....[85]....
        /*1600*/ 	.word	0x000212c0
        /*1604*/ 	.word	0x00000012
        /*1608*/ 	.word	0x00022800
        /*160c*/ 	.short	0x010a
        /*160e*/ 	.byte	0x3f
	.zero		1


	//   ....[86]....
        /*1610*/ 	.word	0x00021310
        /*1614*/ 	.word	0x00000003
        /*1618*/ 	.word	0x00022830
        /*161c*/ 	.short	0x010a
        /*161e*/ 	.byte	0x3f
	.zero		1


	//   ....[87]....
        /*1620*/ 	.word	0x00021360
        /*1624*/ 	.word	0x0000000d
        /*1628*/ 	.word	0x00022830
        /*162c*/ 	.short	0x010a
        /*162e*/ 	.byte	0x3f
	.zero		1


	//   ....[88]....
        /*1630*/ 	.word	0x000213b0
        /*1634*/ 	.word	0x0000000d
        /*1638*/ 	.word	0x00022850
        /*163c*/ 	.short	0x010a
        /*163e*/ 	.byte	0x3f
	.zero		1


	//   ....[89]....
        /*1640*/ 	.word	0x00021400
        /*1644*/ 	.word	0x0000000b
        /*1648*/ 	.word	0x00022850
        /*164c*/ 	.short	0x010a
        /*164e*/ 	.byte	0x3f
	.zero		1


	//   ....[90]....
        /*1650*/ 	.word	0x000229c0
        /*1654*/ 	.word	0x00000016
        /*1658*/ 	.word	0x00022820
        /*165c*/ 	.short	0x010a
        /*165e*/ 	.byte	0x3f
	.zero		1


	//   ....[91]....
        /*1660*/ 	.word	0x00022a10
        /*1664*/ 	.word	0x00000005
        /*1668*/ 	.word	0x000228a0
        /*166c*/ 	.short	0x010a
        /*166e*/ 	.byte	0x3f
	.zero		1


	//   ....[92]....
        /*1670*/ 	.word	0x00022a60
        /*1674*/ 	.word	0x00000005
        /*1678*/ 	.word	0x000228c0
        /*167c*/ 	.short	0x010a
        /*167e*/ 	.byte	0x3f
	.zero		1


	//   ....[93]....
        /*1680*/ 	.word	0x00022ab0
        /*1684*/ 	.word	0x00000005
        /*1688*/ 	.word	0x000228a0
        /*168c*/ 	.short	0x010a
        /*168e*/ 	.byte	0x3f
	.zero		1


	//   ....[94]....
        /*1690*/ 	.word	0x00022b00
        /*1694*/ 	.word	0x00000005
        /*1698*/ 	.word	0x000228c0
        /*169c*/ 	.short	0x010a
        /*169e*/ 	.byte	0x3f
	.zero		1


	//   ....[95]....
        /*16a0*/ 	.word	0x00022c30
        /*16a4*/ 	.word	0x00000006
        /*16a8*/ 	.word	0x00022880
        /*16ac*/ 	.short	0x010a
        /*16ae*/ 	.byte	0x3f
	.zero		1


	//   ....[96]....
        /*16b0*/ 	.word	0x00023980
        /*16b4*/ 	.word	0x00000006
        /*16b8*/ 	.word	0x00022840
        /*16bc*/ 	.short	0x010a
        /*16be*/ 	.byte	0x3f
	.zero		1


	//   ....[97]....
        /*16c0*/ 	.word	0x00024fe0
        /*16c4*/ 	.word	0x00000016
        /*16c8*/ 	.word	0x00022820
        /*16cc*/ 	.short	0x010a
        /*16ce*/ 	.byte	0x3f
	.zero		1


	//   ....[98]....
        /*16d0*/ 	.word	0x00025030
        /*16d4*/ 	.word	0x00000000
        /*16d8*/ 	.word	0x00022880
        /*16dc*/ 	.short	0x010a
        /*16de*/ 	.byte	0x3f
	.zero		1


	//   ....[99]....
        /*16e0*/ 	.word	0x00025b70
        /*16e4*/ 	.word	0x00000000
        /*16e8*/ 	.word	0x00022840
        /*16ec*/ 	.short	0x010a
        /*16ee*/ 	.byte	0x3f
	.zero		1


	//   ....[100]....
        /*16f0*/ 	.word	0x00026680
        /*16f4*/ 	.word	0x00000000
        /*16f8*/ 	.word	0x00022870
        /*16fc*/ 	.short	0x010a
        /*16fe*/ 	.byte	0x3f
	.zero		1


	//   ....[101]....
        /*1700*/ 	.word	0x000266d0
        /*1704*/ 	.word	0x00000000
        /*1708*/ 	.word	0x00022860
        /*170c*/ 	.short	0x010a
        /*170e*/ 	.byte	0x3f
	.zero		1


	//   ....[102]....
        /*1710*/ 	.word	0x00026720
        /*1714*/ 	.word	0x00000000
        /*1718*/ 	.word	0x00022870
        /*171c*/ 	.short	0x010a
        /*171e*/ 	.byte	0x3f
	.zero		1


	//   ....[103]....
        /*1720*/ 	.word	0x00026770
        /*1724*/ 	.word	0x00000000
        /*1728*/ 	.word	0x00022860
        /*172c*/ 	.short	0x010a
        /*172e*/ 	.byte	0x3f
	.zero		1


	//   ....[104]....
        /*1730*/ 	.word	0x000270f0
        /*1734*/ 	.word	0x00000005
        /*1738*/ 	.word	0x00022820
        /*173c*/ 	.short	0x010a
        /*173e*/ 	.byte	0x3f
	.zero		1


	//   ....[105]....
        /*1740*/ 	.word	0x00027290
        /*1744*/ 	.word	0x00000003
        /*1748*/ 	.word	0x00022840
        /*174c*/ 	.short	0x010a
        /*174e*/ 	.byte	0x3f
	.zero		1


	//   ....[106]....
        /*1750*/ 	.word	0x000272e0
        /*1754*/ 	.word	0x00000005
        /*1758*/ 	.word	0x00022840
        /*175c*/ 	.short	0x010a
        /*175e*/ 	.byte	0x3f
	.zero		1


	//   ....[107]....
        /*1760*/ 	.word	0x00027330
        /*1764*/ 	.word	0x00000003
        /*1768*/ 	.word	0x00022860
        /*176c*/ 	.short	0x010a
        /*176e*/ 	.byte	0x3f
	.zero		1


	//   ....[108]....
        /*1770*/ 	.word	0x00027380
        /*1774*/ 	.word	0x00000005
        /*1778*/ 	.word	0x00022860
        /*177c*/ 	.short	0x010a
        /*177e*/ 	.byte	0x3f
	.zero		1


	//   ....[109]....
        /*1780*/ 	.word	0x000273d0
        /*1784*/ 	.word	0x00000003
        /*1788*/ 	.word	0x00022880
        /*178c*/ 	.short	0x010a
        /*178e*/ 	.byte	0x3f
	.zero		1


	//----- nvinfo : EIATTR_NUM_MBARRIERS
	.align		4
.L_930:
        /*1790*/ 	.byte	0x03, 0x38
        /*1792*/ 	.short	0x0016


	//----- nvinfo : EIATTR_EXIT_INSTR_OFFSETS
	.align		4
        /*1794*/ 	.byte	0x04, 0x1c
        /*1796*/ 	.short	(.L_932 - .L_931)


	//   ....[0]....
.L_931:
        /*1798*/ 	.word	0x000202b0


	//----- nvinfo : EIATTR_MAX_THREADS
	.align		4
.L_932:
        /*179c*/ 	.byte	0x04, 0x05
        /*179e*/ 	.short	(.L_934 - .L_933)
.L_933:
        /*17a0*/ 	.word	0x00000180
        /*17a4*/ 	.word	0x00000001
        /*17a8*/ 	.word	0x00000001


	//----- nvinfo : EIATTR_CRS_STACK_SIZE
	.align		4
.L_934:
        /*17ac*/ 	.byte	0x04, 0x1e
        /*17ae*/ 	.short	(.L_936 - .L_935)
.L_935:
        /*17b0*/ 	.word	0x00000000


	//----- nvinfo : EIATTR_CBANK_PARAM_SIZE
	.align		4
.L_936:
        /*17b4*/ 	.byte	0x03, 0x19
        /*17b6*/ 	.short	0x0af0


	//----- nvinfo : EIATTR_PARAM_CBANK
	.align		4
        /*17b8*/ 	.byte	0x04, 0x0a
        /*17ba*/ 	.short	(.L_938 - .L_937)
	.align		4
.L_937:
        /*17bc*/ 	.word	index@(.nv.constant0._ZN7cutlass13device_kernelIN5flash11enable_sm90INS1_16FlashAttnFwdSm90INS1_25CollectiveMainloopFwdSm90ILi2EN4cute5tupleIJNS5_1CILi1EEES8_S8_EEENS6_IJNS7_ILi128EEENS7_ILi160EEESA_EEELi128ENS_12float_e4m3_tEfNS_4arch4Sm90ELb0ELb0ELb1ELb1ELb1ELb1ELb0ELb1ELb1ELb1ELb0ELb0EEENS1_21CollectiveEpilogueFwdINS6_IJSA_SA_SB_EEES9_NS_10bfloat16_tESF_Li256ELb1ELb1ELb0ELb1EEENS1_36VarlenDynamicPersistentTileSchedulerILi128ELi160ELi256ELi128ELb0ELb1ELb1ELb0ELb1ELb1EEEEEEEEEvNT_6ParamsE)
        /*17c0*/ 	.short	0x0210
        /*17c2*/ 	.short	0x0af0


	//----- nvinfo : EIATTR_SW_WAR
	.align		4
.L_938:
        /*17c4*/ 	.byte	0x04, 0x36
        /*17c6*/ 	.short	(.L_940 - .L_939)
.L_939:
        /*17c8*/ 	.word	0x00000008
.L_940:


//--------------------- .nv.info._ZN7cutlass13device_kernelIN5flash11enable_sm90INS1_16FlashAttnFwdSm90INS1_25CollectiveMainloopFwdSm90ILi2EN4cute5tupleIJNS5_1CILi1EEES8_S8_EEENS6_IJNS7_ILi128EEENS7_ILi160EEESA_EEELi128ENS_12float_e4m3_tEfNS_4arch4Sm90ELb0ELb1ELb1ELb0ELb1ELb0ELb0ELb1ELb1ELb1ELb0ELb0EEENS1_21CollectiveEpilogueFwdINS6_IJSA_SA_SB_EEES9_NS_10bfloat16_tESF_Li256ELb0ELb1ELb0ELb1EEENS1_30DynamicPersistentTileSchedulerILi256ELi128ELb0ELb1ELb1EEEEEEEEEvNT_6ParamsE --------------------------
	.section	.nv.info._ZN7cutlass13device_kernelIN5flash11enable_sm90INS1_16FlashAttnFwdSm90INS1_25CollectiveMainloopFwdSm90ILi2EN4cute5tupleIJNS5_1CILi1EEES8_S8_EEENS6_IJNS7_ILi128EEENS7_ILi160EEESA_EEELi128ENS_12float_e4m3_tEfNS_4arch4Sm90ELb0ELb1ELb1ELb0ELb1ELb0ELb0ELb1ELb1ELb1ELb0ELb0EEENS1_21CollectiveEpilogueFwdINS6_IJSA_SA_SB_EEES9_NS_10bfloat16_tESF_Li256ELb0ELb1ELb0ELb1EEENS1_30DynamicPersistentTileSchedulerILi256ELi128ELb0ELb1ELb1EEEEEEEEEvNT_6ParamsE,"",@"SHT_CUDA_INFO"
	.sectionflags	@""
	.align	4


	//----- nvinfo : EIATTR_CUDA_API_VERSION
	.align		4
        /*0000*/ 	.byte	0x04, 0x37
        /*0002*/ 	.short	(.L_942 - .L_941)
.L_941:
        /*0004*/ 	.word	0x00000082


	//----- nvinfo : EIATTR_KPARAM_INFO
	.align		4
.L_942:
        /*0008*/ 	.byte	0x04, 0x17
        /*000a*/ 	.short	(.L_944 - .L_943)
.L_943:
        /*000c*/ 	.word	0x00000000
        /*0010*/ 	.short	0x0000
        /*0012*/ 	.short	0x0070
        /*0014*/ 	.byte	0x00, 0xf0, 0x01, 0x2a


	//----- nvinfo : EIATTR_SPARSE_MMA_MASK
	.align		4
.L_944:
        /*0018*/ 	.byte	0x03, 0x50
        /*001a*/ 	.short	0x0000


	//----- nvinfo : EIATTR_MAXREG_COUNT
	.align		4
        /*001c*/ 	.byte	0x03, 0x1b
        /*001e*/ 	.short	0x00a8


	//----- nvinfo : EIATTR_NUM_BARRIERS
	.align		4
        /*0020*/ 	.byte	0x02, 0x4c
        /*0022*/ 	.byte	0x10
	.zero		1


	//----- nvinfo : EIATTR_EXTERNS
	.align		4
        /*0024*/ 	.byte	0x04, 0x0f
        /*0026*/ 	.short	(.L_946 - .L_945)


	//   ....[0]....
	.align		4
.L_945:
        /*0028*/ 	.word	index@(__assertfail)


	//----- nvinfo : EIATTR_ANNOTATIONS
	.align		4
.L_946:
        /*002c*/ 	.byte	0x04, 0x55
        /*002e*/ 	.short	(.L_948 - .L_947)


	//   ....[0]....
.L_947:
        /* <DEDUP_REMOVED lines=20> */


	//----- nvinfo : EIATTR_MERCURY_ISA_VERSION
	.align		4
.L_948:
        /*0160*/ 	.byte	0x03, 0x5f
        /*0162*/ 	.short	0x0101


	//----- nvinfo : EIATTR_INT_WARP_WIDE_INSTR_OFFSETS
	.align		4
        /*0164*/ 	.byte	0x04, 0x31
        /*0166*/ 	.short	(.L_950 - .L_949)


	//   ....[0]....
.L_949:
        /*0168*/ 	.word	0x000000c0


	//   ....[1]....
        /*016c*/ 	.word	0x000000d0


	//   ....[2]....
        /*0170*/ 	.word	0x00000170


	//   ....[3]....
        /*0174*/ 	.word	0x000178f0


	//   ....[4]....
        /*0178*/ 	.word	0x00017980


	//   ....[5]....
        /*017c*/ 	.word	0x0001ba30


	//   ....[6]....
        /*0180*/ 	.word	0x0001bac0


	//----- nvinfo : EIATTR_COOP_GROUP_MASK_REGIDS
	.align		4
.L_950:
        /*0184*/ 	.byte	0x04, 0x29
        /*0186*/ 	.short	(.L_952 - .L_951)


	//   ....[0]....
.L_951:
        /*0188*/ 	.word	0xffffffff


	//   ....[1]....
        /*018c*/ 	.word	0xffffffff


	//   ....[2]....
        /*0190*/ 	.word	0xffffffff


	//   ....[3]....
        /*0194*/ 	.word	0xffffffff


	//   ....[4]....
        /*0198*/ 	.word	0xffffffff


	//   ....[5]....
        /*019c*/ 	.word	0xffffffff


	//   ....[6]....
        /*01a0*/ 	.word	0xffffffff


	//   ....[7]....
        /*01a4*/ 	.word	0xffffffff


	//   ....[8]....
        /*01a8*/ 	.word	0xffffffff


	//   ....[9]....
        /*01ac*/ 	.word	0xffffffff


	//   ....[10]....
        /*01b0*/ 	.word	0xffffffff


	//   ....[11]....
        /*01b4*/ 	.word	0xffffffff


	//   ....[12]....
        /*01b8*/ 	.word	0xffffffff


	//   ....[13]....
        /*01bc*/ 	.word	0xffffffff


	//   ....[14]....
        /*01c0*/ 	.word	0xffffffff


	//   ....[15]....
        /*01c4*/ 	.word	0xffffffff


	//   ....[16]....
        /*01c8*/ 	.word	0xffffffff


	//   ....[17]....
        /*01cc*/ 	.word	0xffffffff


	//   ....[18]....
        /*01d0*/ 	.word	0xffffffff


	//   ....[19]....
        /*01d4*/ 	.word	0xffffffff


	//   ....[20]....
        /*01d8*/ 	.word	0xffffffff


	//   ....[21]....
        /*01dc*/ 	.word	0xffffffff


	//   ....[22]....
        /*01e0*/ 	.word	0xffffffff


	//   ....[23]....
        /*01e4*/ 	.word	0xffffffff


	//   ....[24]....
        /*01e8*/ 	.word	0xffffffff


	//   ....[25]....
        /*01ec*/ 	.word	0xffffffff


	//   ....[26]....
        /*01f0*/ 	.word	0xffffffff


	//   ....[27]....
        /*01f4*/ 	.word	0xffffffff


	//   ....[28]....
        /*01f8*/ 	.word	0xffffffff


	//   ....[29]....
        /*01fc*/ 	.word	0xffffffff


	//   ....[30]....
        /*0200*/ 	.word	0xffffffff


	//   ....[31]....
        /*0204*/ 	.word	0xffffffff


	//   ....[32]....
        /*0208*/ 	.word	0xffffffff


	//   ....[33]....
        /*020c*/ 	.word	0xffffffff


	//   ....[34]....
        /*0210*/ 	.word	0xffffffff


	//   ....[35]....
        /*0214*/ 	.word	0xffffffff


	//   ....[36]....
        /*0218*/ 	.word	0xffffffff


	//   ....[37]....
        /*021c*/ 	.word	0xffffffff


	//   ....[38]....
        /*0220*/ 	.word	0xffffffff


	//   ....[39]....
        /*0224*/ 	.word	0xffffffff


	//   ....[40]....
        /*0228*/ 	.word	0xffffffff


	//   ....[41]....
        /*022c*/ 	.word	0xffffffff


	//   ....[42]....
        /*0230*/ 	.word	0xffffffff


	//   ....[43]....
        /*0234*/ 	.word	0xffffffff


	//   ....[44]....
        /*0238*/ 	.word	0xffffffff


	//   ....[45]....
        /*023c*/ 	.word	0xffffffff


	//   ....[46]....
        /*0240*/ 	.word	0xffffffff


	//   ....[47]....
        /*0244*/ 	.word	0xffffffff


	//   ....[48]....
        /*0248*/ 	.word	0xffffffff


	//   ....[49]....
        /*024c*/ 	.word	0xffffffff


	//   ....[50]....
        /*0250*/ 	.word	0xffffffff


	//   ....[51]....
        /*0254*/ 	.word	0xffffffff


	//   ....[52]....
        /*0258*/ 	.word	0xffffffff


	//   ....[53]....
        /*025c*/ 	.word	0xffffffff


	//   ....[54]....
        /*0260*/ 	.word	0xffffffff


	//   ....[55]....
        /*0264*/ 	.word	0xffffffff


	//   ....[56]....
        /*0268*/ 	.word	0xffffffff


	//   ....[57]....
        /*026c*/ 	.word	0xffffffff


	//   ....[58]....
        /*0270*/ 	.word	0xffffffff


	//   ....[59]....
        /*0274*/ 	.word	0xffffffff


	//   ....[60]....
        /*0278*/ 	.word	0xffffffff


	//   ....[61]....
        /*027c*/ 	.word	0xffffffff


	//   ....[62]....
        /*0280*/ 	.word	0xffffffff


	//   ....[63]....
        /*0284*/ 	.word	0xffffffff


	//   ....[64]....
        /*0288*/ 	.word	0xffffffff


	//   ....[65]....
        /*028c*/ 	.word	0xffffffff


	//   ....[66]....
        /*0290*/ 	.word	0xffffffff


	//   ....[67]....
        /*0294*/ 	.word	0xffffffff


	//   ....[68]....
        /*0298*/ 	.word	0xffffffff


	//   ....[69]....
        /*029c*/ 	.word	0xffffffff


	//   ....[70]....
        /*02a0*/ 	.word	0xffffffff


	//   ....[71]....
        /*02a4*/ 	.word	0xffffffff


	//   ....[72]....
        /*02a8*/ 	.word	0xffffffff


	//   ....[73]....
        /*02ac*/ 	.word	0xffffffff


	//   ....[74]....
        /*02b0*/ 	.word	0xffffffff


	//   ....[75]....
        /*02b4*/ 	.word	0xffffffff


	//   ....[76]....
        /*02b8*/ 	.word	0xffffffff


	//   ....[77]....
        /*02bc*/ 	.word	0xffffffff


	//   ....[78]....
        /*02c0*/ 	.word	0xffffffff


	//   ....[79]....
        /*02c4*/ 	.word	0xffffffff


	//   ....[80]....
        /*02c8*/ 	.word	0xffffffff


	//   ....[81]....
        /*02cc*/ 	.word	0xffffffff


	//   ....[82]....
        /*02d0*/ 	.word	0xffffffff


	//   ....[83]....
        /*02d4*/ 	.word	0xffffffff


	//   ....[84]....
        /*02d8*/ 	.word	0xffffffff


	//   ....[85]....
        /*02dc*/ 	.word	0xffffffff


	//   ....[86]....
        /*02e0*/ 	.word	0xffffffff


	//   ....[87]....
        /*02e4*/ 	.word	0xffffffff


	//   ....[88]....
        /*02e8*/ 	.word	0xffffffff


	//   ....[89]....
        /*02ec*/ 	.word	0xffffffff


	//   ....[90]....
        /*02f0*/ 	.word	0xffffffff


	//   ....[91]....
        /*02f4*/ 	.word	0xffffffff


	//   ....[92]....
        /*02f8*/ 	.word	0xffffffff


	//   ....[93]....
        /*02fc*/ 	.word	0xffffffff


	//   ....[94]....
        /*0300*/ 	.word	0xffffffff


	//   ....[95]....
        /*0304*/ 	.word	0xffffffff


	//   ....[96]....
        /*0308*/ 	.word	0xffffffff


	//   ....[97]....
        /*030c*/ 	.word	0xffffffff


	//   ....[98]....
        /*0310*/ 	.word	0xffffffff


	//   ....[99]....
        /*0314*/ 	.word	0xffffffff


	//   ....[100]....
        /*0318*/ 	.word	0xffffffff


	//   ....[101]....
        /*031c*/ 	.word	0xffffffff


	//   ....[102]....
        /*0320*/ 	.word	0xffffffff


	//   ....[103]....
        /*0324*/ 	.word	0xffffffff


	//   ....[104]....
        /*0328*/ 	.word	0xffffffff


	//   ....[105]....
        /*032c*/ 	.word	0xffffffff


	//   ....[106]....
        /*0330*/ 	.word	0xffffffff


	//   ....[107]....
        /*0334*/ 	.word	0xffffffff


	//   ....[108]....
        /*0338*/ 	.word	0xffffffff


	//   ....[109]....
        /*033c*/ 	.word	0xffffffff


	//   ....[110]....
        /*0340*/ 	.word	0xffffffff


	//   ....[111]....
        /*0344*/ 	.word	0xffffffff


	//   ....[112]....
        /*0348*/ 	.word	0xffffffff


	//   ....[113]....
        /*034c*/ 	.word	0xffffffff


	//   ....[114]....
        /*0350*/ 	.word	0xffffffff


	//   ....[115]....
        /*0354*/ 	.word	0xffffffff


	//   ....[116]....
        /*0358*/ 	.word	0xffffffff


	//   ....[117]....
        /*035c*/ 	.word	0xffffffff


	//   ....[118]....
        /*0360*/ 	.word	0xffffffff


	//   ....[119]....
        /*0364*/ 	.word	0xffffffff


	//   ....[120]....
        /*0368*/ 	.word	0xffffffff


	//   ....[121]....
        /*036c*/ 	.word	0xffffffff


	//   ....[122]....
        /*0370*/ 	.word	0xffffffff


	//   ....[123]....
        /*0374*/ 	.word	0xffffffff


	//   ....[124]....
        /*0378*/ 	.word	0xffffffff


	//   ....[125]....
        /*037c*/ 	.word	0xffffffff


	//   ....[126]....
        /*0380*/ 	.word	0xffffffff


	//   ....[127]....
        /*0384*/ 	.word	0xffffffff


	//   ....[128]....
        /*0388*/ 	.word	0xffffffff


	//   ....[129]....
        /*038c*/ 	.word	0xffffffff


	//   ....[130]....
        /*0390*/ 	.word	0xffffffff


	//   ....[131]....
        /*0394*/ 	.word	0xffffffff


	//   ....[132]....
        /*0398*/ 	.word	0xffffffff


	//   ....[133]....
        /*039c*/ 	.word	0xffffffff


	//   ....[134]....
        /*03a0*/ 	.word	0xffffffff


	//   ....[135]....
        /*03a4*/ 	.word	0xffffffff


	//   ....[136]....
        /*03a8*/ 	.word	0xffffffff


	//   ....[137]....
        /*03ac*/ 	.word	0xffffffff


	//   ....[138]....
        /*03b0*/ 	.word	0xffffffff


	//   ....[139]....
        /*03b4*/ 	.word	0xffffffff


	//   ....[140]....
        /*03b8*/ 	.word	0xffffffff


	//   ....[141]....
        /*03bc*/ 	.word	0xffffffff


	//   ....[142]....
        /*03c0*/ 	.word	0xffffffff


	//   ....[143]....
        /*03c4*/ 	.word	0xffffffff


	//   ....[144]....
        /*03c8*/ 	.word	0xffffffff


	//   ....[145]....
        /*03cc*/ 	.word	0xffffffff


	//   ....[146]....
        /*03d0*/ 	.word	0xffffffff


	//   ....[147]....
        /*03d4*/ 	.word	0xffffffff


	//   ....[148]....
        /*03d8*/ 	.word	0xffffffff


	//   ....[149]....
        /*03dc*/ 	.word	0xffffffff


	//   ....[150]....
        /*03e0*/ 	.word	0xffffffff


	//   ....[151]....
        /*03e4*/ 	.word	0xffffffff


	//   ....[152]....
        /*03e8*/ 	.word	0xffffffff


	//   ....[153]....
        /*03ec*/ 	.word	0xffffffff


	//   ....[154]....
        /*03f0*/ 	.word	0xffffffff


	//   ....[155]....
        /*03f4*/ 	.word	0xffffffff


	//   ....[156]....
        /*03f8*/ 	.word	0xffffffff


	//   ....[157]....
        /*03fc*/ 	.word	0xffffffff


	//   ....[158]....
        /*0400*/ 	.word	0xffffffff


	//   ....[159]....
        /*0404*/ 	.word	0xffffffff


	//   ....[160]....
        /*0408*/ 	.word	0xffffffff


	//   ....[161]....
        /*040c*/ 	.word	0xffffffff


	//   ....[162]....
        /*0410*/ 	.word	0xffffffff


	//   ....[163]....
        /*0414*/ 	.word	0xffffffff


	//   ....[164]....
        /*0418*/ 	.word	0xffffffff


	//   ....[165]....
        /*041c*/ 	.word	0xffffffff


	//   ....[166]....
        /*0420*/ 	.word	0xffffffff


	//   ....[167]....
        /*0424*/ 	.word	0xffffffff


	//   ....[168]....
        /*0428*/ 	.word	0xffffffff


	//   ....[169]....
        /*042c*/ 	.word	0xffffffff


	//   ....[170]....
        /*0430*/ 	.word	0xffffffff


	//   ....[171]....
        /*0434*/ 	.word	0xffffffff


	//   ....[172]....
        /*0438*/ 	.word	0xffffffff


	//   ....[173]....
        /*043c*/ 	.word	0xffffffff


	//   ....[174]....
        /*0440*/ 	.word	0xffffffff


	//   ....[175]....
        /*0444*/ 	.word	0xffffffff


	//   ....[176]....
        /*0448*/ 	.word	0xffffffff


	//   ....[177]....
        /*044c*/ 	.word	0xffffffff


	//   ....[178]....
        /*0450*/ 	.word	0xffffffff


	//   ....[179]....
        /*0454*/ 	.word	0xffffffff


	//   ....[180]....
        /*0458*/ 	.word	0xffffffff


	//   ....[181]....
        /*045c*/ 	.word	0xffffffff


	//   ....[182]....
        /*0460*/ 	.word	0xffffffff


	//   ....[183]....
        /*0464*/ 	.word	0xffffffff


	//   ....[184]....
        /*0468*/ 	.word	0x0500000f


	//   ....[185]....
        /*046c*/ 	.word	0x0500000f


	//   ....[186]....
        /*0470*/ 	.word	0x0500000f


	//   ....[187]....
        /*0474*/ 	.word	0x0500000f


	//   ....[188]....
        /*0478*/ 	.word	0x0500000f


	//   ....[189]....
        /*047c*/ 	.word	0x0500000f


	//   ....[190]....
        /*0480*/ 	.word	0x0500000f


	//   ....[191]....
        /*0484*/ 	.word	0x0500000f


	//   ....[192]....
        /*0488*/ 	.word	0x0500000f


	//   ....[193]....
        /*048c*/ 	.word	0x0500000f


	//   ....[194]....
        /*0490*/ 	.word	0x0500000f


	//   ....[195]....
        /*0494*/ 	.word	0x0500000f


	//   ....[196]....
        /*0498*/ 	.word	0x0500000f


	//   ....[197]....
        /*049c*/ 	.word	0x0500000f


	//   ....[198]....
        /*04a0*/ 	.word	0x0500000f


	//   ....[199]....
        /*04a4*/ 	.word	0x0500000f


	//   ....[200]....
        /*04a8*/ 	.word	0x0500000f


	//   ....[201]....
        /*04ac*/ 	.word	0x0500000f


	//   ....[202]....
        /*04b0*/ 	.word	0x0500000f


	//   ....[203]....
        /*04b4*/ 	.word	0x0500000f


	//   ....[204]....
        /*04b8*/ 	.word	0x0500000f


	//   ....[205]....
        /*04bc*/ 	.word	0x0500000f


	//   ....[206]....
        /*04c0*/ 	.word	0x0500000f


	//   ....[207]....
        /*04c4*/ 	.word	0x0500000f


	//   ....[208]....
        /*04c8*/ 	.word	0x0500000f


	//   ....[209]....
        /*04cc*/ 	.word	0x0500000f


	//   ....[210]....
        /*04d0*/ 	.word	0x0500000f


	//   ....[211]....
        /*04d4*/ 	.word	0x0500000f


	//   ....[212]....
        /*04d8*/ 	.word	0x0500000f


	//   ....[213]....
        /*04dc*/ 	.word	0x0500000f


	//   ....[214]....
        /*04e0*/ 	.word	0x0500000f


	//   ....[215]....
        /*04e4*/ 	.word	0x0500000f


	//   ....[216]....
        /*04e8*/ 	.word	0x0500000f


	//   ....[217]....
        /*04ec*/ 	.word	0x0500000f


	//   ....[218]....
        /*04f0*/ 	.word	0x0500000f


	//   ....[219]....
        /*04f4*/ 	.word	0x0500000f


	//   ....[220]....
        /*04f8*/ 	.word	0x0500000f


	//   ....[221]....
        /*04fc*/ 	.word	0x0500000f


	//   ....[222]....
        /*0500*/ 	.word	0x0500000f


	//   ....[223]....
        /*0504*/ 	.word	0x0500000f


	//   ....[224]....
        /*0508*/ 	.word	0x0500000f


	//   ....[225]....
        /*050c*/ 	.word	0x0500000f


	//   ....[226]....
        /*0510*/ 	.word	0x0500000f


	//   ....[227]....
        /*0514*/ 	.word	0x0500000f


	//   ....[228]....
        /*0518*/ 	.word	0x0500000f


	//   ....[229]....
        /*051c*/ 	.word	0x0500000f


	//   ....[230]....
        /*0520*/ 	.word	0x0500000f


	//   ....[231]....
        /*0524*/ 	.word	0x0500000f


	//   ....[232]....
        /*0528*/ 	.word	0x0500000f


	//   ....[233]....
        /*052c*/ 	.word	0x0500000f


	//   ....[234]....
        /*0530*/ 	.word	0x0500000f


	//   ....[235]....
        /*0534*/ 	.word	0x0500000f


	//   ....[236]....
        /*0538*/ 	.word	0x0500000f


	//   ....[237]....
        /*053c*/ 	.word	0x0500000f


	//   ....[238]....
        /*0540*/ 	.word	0x0500000f


	//   ....[239]....
        /*0544*/ 	.word	0x0500000f


	//   ....[240]....
        /*0548*/ 	.word	0x0500000f


	//   ....[241]....
        /*054c*/ 	.word	0x0500000f


	//   ....[242]....
        /*0550*/ 	.word	0x0500000f


	//   ....[243]....
        /*0554*/ 	.word	0x0500000f


	//   ....[244]....
        /*0558*/ 	.word	0x0500000f


	//   ....[245]....
        /*055c*/ 	.word	0x0500000f


	//   ....[246]....
        /*0560*/ 	.word	0x0500000f


	//   ....[247]....
        /*0564*/ 	.word	0x0500000f


	//   ....[248]....
        /*0568*/ 	.word	0x0500000f


	//   ....[249]....
        /*056c*/ 	.word	0x0500000f


	//   ....[250]....
        /*0570*/ 	.word	0x0500000f


	//   ....[251]....
        /*0574*/ 	.word	0x0500000f


	//   ....[252]....
        /*0578*/ 	.word	0x0500000f


	//   ....[253]....
        /*057c*/ 	.word	0x0500000f


	//   ....[254]....
        /*0580*/ 	.word	0x0500000f


	//   ....[255]....
        /*0584*/ 	.word	0x0500000f


	//   ....[0]....
        /*0588*/ 	.word	0x0500000f


	//   ....[1]....
        /*058c*/ 	.word	0x0500000f


	//   ....[2]....
        /*0590*/ 	.word	0x0500000f


	//   ....[3]....
        /*0594*/ 	.word	0x0500000f


	//   ....[4]....
        /*0598*/ 	.word	0x0500000f


	//   ....[5]....
        /*059c*/ 	.word	0x0500000f


	//   ....[6]....
        /*05a0*/ 	.word	0x0500000f


	//   ....[7]....
        /*05a4*/ 	.word	0x0500000f


	//   ....[8]....
        /*05a8*/ 	.word	0x0500000f


	//   ....[9]....
        /*05ac*/ 	.word	0x0500000f


	//   ....[10]....
        /*05b0*/ 	.word	0x0500000f


	//   ....[11]....
        /*05b4*/ 	.word	0x0500000f


	//   ....[12]....
        /*05b8*/ 	.word	0x0500000f


	//   ....[13]....
        /*05bc*/ 	.word	0x0500000f


	//   ....[14]....
        /*05c0*/ 	.word	0x0500000f


	//   ....[15]....
        /*05c4*/ 	.word	0x0500000f


	//   ....[16]....
        /*05c8*/ 	.word	0x0500000f


	//   ....[17]....
        /*05cc*/ 	.word	0x0500000f


	//   ....[18]....
        /*05d0*/ 	.word	0x0500000f


	//   ....[19]....
        /*05d4*/ 	.word	0x0500000f


	//   ....[20]....
        /*05d8*/ 	.word	0x0500000f


	//   ....[21]....
        /*05dc*/ 	.word	0x0500000f


	//   ....[22]....
        /*05e0*/ 	.word	0x0500000f


	//   ....[23]....
        /*05e4*/ 	.word	0x0500000f


	//   ....[24]....
        /*05e8*/ 	.word	0x0500000f


	//   ....[25]....
        /*05ec*/ 	.word	0x0500000f


	//----- nvinfo : EIATTR_COOP_GROUP_INSTR_OFFSETS
	.align		4
.L_952:
        /*05f0*/ 	.byte	0x04, 0x28
        /*05f2*/ 	.short	(.L_954 - .L_953)


	//   ....[0]....
.L_953:
        /*05f4*/ 	.word	0x00000080


	//   ....[1]....
        /*05f8*/ 	.word	0x00000090


	//   ....[2]....
        /*05fc*/ 	.word	0x000002d0


	//   ....[3]....
        /*0600*/ 	.word	0x00000430


	//   ....[4]....
        /*0604*/ 	.word	0x00000550


	//   ....[5]....
        /*0608*/ 	.word	0x000006b0


	//   ....[6]....
        /*060c*/ 	.word	0x00001770


	//   ....[7]....
        /*0610*/ 	.word	0x00002930


	//   ....[8]....
        /*0614*/ 	.word	0x00003690


	//   ....[9]....
        /*0618*/ 	.word	0x00004910


	//   ....[10]....
        /*061c*/ 	.word	0x000049e0


	//   ....[11]....
        /*0620*/ 	.word	0x00005460


	//   ....[12]....
        /*0624*/ 	.word	0x000054c0


	//   ....[13]....
        /*0628*/ 	.word	0x00007710


	//   ....[14]....
        /*062c*/ 	.word	0x00008ba0


	//   ....[15]....
        /*0630*/ 	.word	0x00009810


	//   ....[16]....
        /*0634*/ 	.word	0x000098d0


	//   ....[17]....
        /*0638*/ 	.word	0x0000a330


	//   ....[18]....
        /*063c*/ 	.word	0x0000a380


	//   ....[19]....
        /*0640*/ 	.word	0x0000d560


	//   ....[20]....
        /*0644*/ 	.word	0x0000d570


	//   ....[21]....
        /*0648*/ 	.word	0x0000d5a0


	//   ....[22]....
        /*064c*/ 	.word	0x0000d5b0


	//   ....[23]....
        /*0650*/ 	.word	0x0000fc90


	//   ....[24]....
        /*0654*/ 	.word	0x00010640


	//   ....[25]....
        /*0658*/ 	.word	0x00011c70


	//   ....[26]....
        /*065c*/ 	.word	0x00011d80


	//   ....[27]....
        /*0660*/ 	.word	0x000128f0


	//   ....[28]....
        /*0664*/ 	.word	0x00012940


	//   ....[29]....
        /*0668*/ 	.word	0x00014060


	//   ....[30]....
        /*066c*/ 	.word	0x00014070


	//   ....[31]....
        /*0670*/ 	.word	0x000140f0


	//   ....[32]....
        /*0674*/ 	.word	0x00014100


	//   ....[33]....
        /*0678*/ 	.word	0x000154d0


	//   ....[34]....
        /*067c*/ 	.word	0x000154e0


	//   ....[35]....
        /*0680*/ 	.word	0x000154f0


	//   ....[36]....
        /*0684*/ 	.word	0x00015500


	//   ....[37]....
        /*0688*/ 	.word	0x00015510


	//   ....[38]....
        /*068c*/ 	.word	0x00015520


	//   ....[39]....
        /*0690*/ 	.word	0x00015530


	//   ....[40]....
        /*0694*/ 	.word	0x00015540


	//   ....[41]....
        /*0698*/ 	.word	0x00015550


	//   ....[42]....
        /*069c*/ 	.word	0x00015580


	//   ....[43]....
        /*06a0*/ 	.word	0x000155c0


	//   ....[44]....
        /*06a4*/ 	.word	0x000155d0


	//   ....[45]....
        /*06a8*/ 	.word	0x00015600


	//   ....[46]....
        /*06ac*/ 	.word	0x00015610


	//   ....[47]....
        /*06b0*/ 	.word	0x00015620


	//   ....[48]....
        /*06b4*/ 	.word	0x00015630


	//   ....[49]....
        /*06b8*/ 	.word	0x00015640


	//   ....[50]....
        /*06bc*/ 	.word	0x00015650


	//   ....[51]....
        /*06c0*/ 	.word	0x00015660


	//   ....[52]....
        /*06c4*/ 	.word	0x00015670


	//   ....[53]....
        /*06c8*/ 	.word	0x00015680


	//   ....[54]....
        /*06cc*/ 	.word	0x00015690


	//   ....[55]....
        /*06d0*/ 	.word	0x000156a0


	//   ....[56]....
        /*06d4*/ 	.word	0x000156b0


	//   ....[57]....
        /*06d8*/ 	.word	0x000156c0


	//   ....[58]....
        /*06dc*/ 	.word	0x000156d0


	//   ....[59]....
        /*06e0*/ 	.word	0x00015700


	//   ....[60]....
        /*06e4*/ 	.word	0x00015730


	//   ....[61]....
        /*06e8*/ 	.word	0x00015750


	//   ....[62]....
        /*06ec*/ 	.word	0x00015760


	//   ....[63]....
        /*06f0*/ 	.word	0x00015770


	//   ....[64]....
        /*06f4*/ 	.word	0x00015780


	//   ....[65]....
        /*06f8*/ 	.word	0x00015870


	//   ....[66]....
        /*06fc*/ 	.word	0x000158a0


	//   ....[67]....
        /*0700*/ 	.word	0x000158d0


	//   ....[68]....
        /*0704*/ 	.word	0x00015900


	//   ....[69]....
        /*0708*/ 	.word	0x00015dc0


	//   ....[70]....
        /*070c*/ 	.word	0x00015e00


	//   ....[71]....
        /*0710*/ 	.word	0x00015ec0


	//   ....[72]....
        /*0714*/ 	.word	0x00015ee0


	//   ....[73]....
        /*0718*/ 	.word	0x00015fa0


	//   ....[74]....
        /*071c*/ 	.word	0x00015fc0


	//   ....[75]....
        /*0720*/ 	.word	0x00016090


	//   ....[76]....
        /*0724*/ 	.word	0x000160b0


	//   ....[77]....
        /*0728*/ 	.word	0x00016750


	//   ....[78]....
        /*072c*/ 	.word	0x00016770


	//   ....[79]....
        /*0730*/ 	.word	0x00016830


	//   ....[80]....
        /*0734*/ 	.word	0x00016850


	//   ....[81]....
        /*0738*/ 	.word	0x00016910


	//   ....[82]....
        /*073c*/ 	.word	0x00016930


	//   ....[83]....
        /*0740*/ 	.word	0x00016a00


	//   ....[84]....
        /*0744*/ 	.word	0x00016a20


	//   ....[85]....
        /*0748*/ 	.word	0x00016bb0


	//   ....[86]....
        /*074c*/ 	.word	0x000187f0


	//   ....[87]....
        /*0750*/ 	.word	0x00018830


	//   ....[88]....
        /*0754*/ 	.word	0x00018900


	//   ....[89]....
        /*0758*/ 	.word	0x00018910


	//   ....[90]....
        /*075c*/ 	.word	0x00018960


	//   ....[91]....
        /*0760*/ 	.word	0x00018970


	//   ....[92]....
        /*0764*/ 	.word	0x000189c0


	//   ....[93]....
        /*0768*/ 	.word	0x000189d0


	//   ....[94]....
        /*076c*/ 	.word	0x00018a20


	//   ....[95]....
        /*0770*/ 	.word	0x00018a30


	//   ....[96]....
        /*0774*/ 	.word	0x00018a80


	//   ....[97]....
        /*0778*/ 	.word	0x00018a90


	//   ....[98]....
        /*077c*/ 	.word	0x00018ae0


	//   ....[99]....
        /*0780*/ 	.word	0x00018af0


	//   ....[100]....
        /*0784*/ 	.word	0x00018b00


	//   ....[101]....
        /*0788*/ 	.word	0x00018b50


	//   ....[102]....
        /*078c*/ 	.word	0x00018ba0


	//   ....[103]....
        /*0790*/ 	.word	0x00018bb0


	//   ....[104]....
        /*0794*/ 	.word	0x00018bc0


	//   ....[105]....
        /*0798*/ 	.word	0x00018c20


	//   ....[106]....
        /*079c*/ 	.word	0x00019080


	//   ....[107]....
        /*07a0*/ 	.word	0x000190b0


	//   ....[108]....
        /*07a4*/ 	.word	0x00019120


	//   ....[109]....
        /*07a8*/ 	.word	0x00019150


	//   ....[110]....
        /*07ac*/ 	.word	0x00019190


	//   ....[111]....
        /*07b0*/ 	.word	0x000191c0


	//   ....[112]....
        /*07b4*/ 	.word	0x00019210


	//   ....[113]....
        /*07b8*/ 	.word	0x00019240


	//   ....[114]....
        /*07bc*/ 	.word	0x00019290


	//   ....[115]....
        /*07c0*/ 	.word	0x000192c0


	//   ....[116]....
        /*07c4*/ 	.word	0x00019310


	//   ....[117]....
        /*07c8*/ 	.word	0x00019330


	//   ....[118]....
        /*07cc*/ 	.word	0x00019380


	//   ....[119]....
        /*07d0*/ 	.word	0x000193a0


	//   ....[120]....
        /*07d4*/ 	.word	0x000193e0


	//   ....[121]....
        /*07d8*/ 	.word	0x00019400


	//   ....[122]....
        /*07dc*/ 	.word	0x00019420


	//   ....[123]....
        /*07e0*/ 	.word	0x00019460


	//   ....[124]....
        /*07e4*/ 	.word	0x00019480


	//   ....[125]....
        /*07e8*/ 	.word	0x000194e0


	//   ....[126]....
        /*07ec*/ 	.word	0x00019b10


	//   ....[127]....
        /*07f0*/ 	.word	0x00019b30


	//   ....[128]....
        /*07f4*/ 	.word	0x00019b60


	//   ....[129]....
        /*07f8*/ 	.word	0x00019ba0


	//   ....[130]....
        /*07fc*/ 	.word	0x00019bf0


	//   ....[131]....
        /*0800*/ 	.word	0x00019c10


	//   ....[132]....
        /*0804*/ 	.word	0x00019c60


	//   ....[133]....
        /*0808*/ 	.word	0x00019c80


	//   ....[134]....
        /*080c*/ 	.word	0x00019cd0


	//   ....[135]....
        /*0810*/ 	.word	0x00019cf0


	//   ....[136]....
        /*0814*/ 	.word	0x00019d40


	//   ....[137]....
        /*0818*/ 	.word	0x00019d60


	//   ....[138]....
        /*081c*/ 	.word	0x00019db0


	//   ....[139]....
        /*0820*/ 	.word	0x00019dd0


	//   ....[140]....
        /*0824*/ 	.word	0x00019e10


	//   ....[141]....
        /*0828*/ 	.word	0x00019e30


	//   ....[142]....
        /*082c*/ 	.word	0x0001a770


	//   ....[143]....
        /*0830*/ 	.word	0x0001a780


	//   ....[144]....
        /*0834*/ 	.word	0x0001a790


	//   ....[145]....
        /*0838*/ 	.word	0x0001a7a0


	//   ....[146]....
        /*083c*/ 	.word	0x0001a7b0


	//   ....[147]....
        /*0840*/ 	.word	0x0001a7c0


	//   ....[148]....
        /*0844*/ 	.word	0x0001a7e0


	//   ....[149]....
        /*0848*/ 	.word	0x0001a800


	//   ....[150]....
        /*084c*/ 	.word	0x0001a8c0


	//   ....[151]....
        /*0850*/ 	.word	0x0001a8d0


	//   ....[152]....
        /*0854*/ 	.word	0x0001a8e0


	//   ....[153]....
        /*0858*/ 	.word	0x0001a8f0


	//   ....[154]....
        /*085c*/ 	.word	0x0001a960


	//   ....[155]....
        /*0860*/ 	.word	0x0001a970


	//   ....[156]....
        /*0864*/ 	.word	0x0001a980


	//   ....[157]....
        /*0868*/ 	.word	0x0001a990


	//   ....[158]....
        /*086c*/ 	.word	0x0001a9b0


	//   ....[159]....
        /*0870*/ 	.word	0x0001a9d0


	//   ....[160]....
        /*0874*/ 	.word	0x0001aa10


	//   ....[161]....
        /*0878*/ 	.word	0x0001aa60


	//   ....[162]....
        /*087c*/ 	.word	0x0001ae10


	//   ....[163]....
        /*0880*/ 	.word	0x0001ae20


	//   ....[164]....
        /*0884*/ 	.word	0x0001ae30


	//   ....[165]....
        /*0888*/ 	.word	0x0001ae40


	//   ....[166]....
        /*088c*/ 	.word	0x0001ae50


	//   ....[167]....
        /*0890*/ 	.word	0x0001ae70


	//   ....[168]....
        /*0894*/ 	.word	0x0001ae90


	//   ....[169]....
        /*0898*/ 	.word	0x0001aef0


	//   ....[170]....
        /*089c*/ 	.word	0x0001af30


	//   ....[171]....
        /*08a0*/ 	.word	0x0001af40


	//   ....[172]....
        /*08a4*/ 	.word	0x0001af60


	//   ....[173]....
        /*08a8*/ 	.word	0x0001af80


	//   ....[174]....
        /*08ac*/ 	.word	0x0001af90


	//   ....[175]....
        /*08b0*/ 	.word	0x0001afe0


	//   ....[176]....
        /*08b4*/ 	.word	0x0001b000


	//   ....[177]....
        /*08b8*/ 	.word	0x0001b010


	//   ....[178]....
        /*08bc*/ 	.word	0x0001b020


	//   ....[179]....
        /*08c0*/ 	.word	0x0001b050


	//   ....[180]....
        /*08c4*/ 	.word	0x0001b070


	//   ....[181]....
        /*08c8*/ 	.word	0x0001b0b0


	//   ....[182]....
        /*08cc*/ 	.word	0x0001c3e0


	//   ....[183]....
        /*08d0*/ 	.word	0x0001c580


	//   ....[184]....
        /*08d4*/ 	.word	0x0001cc50


	//   ....[185]....
        /*08d8*/ 	.word	0x0001cd30


	//   ....[186]....
        /*08dc*/ 	.word	0x0001ce20


	//   ....[187]....
        /*08e0*/ 	.word	0x0001ce80


	//   ....[188]....
        /*08e4*/ 	.word	0x0001cf40


	//   ....[189]....
        /*08e8*/ 	.word	0x0001cfa0


	//   ....[190]....
        /*08ec*/ 	.word	0x0001d060


	//   ....[191]....
        /*08f0*/ 	.word	0x0001d0c0


	//   ....[192]....
        /*08f4*/ 	.word	0x0001d180


	//   ....[193]....
        /*08f8*/ 	.word	0x0001d1e0


	//   ....[194]....
        /*08fc*/ 	.word	0x0001d2a0


	//   ....[195]....
        /*0900*/ 	.word	0x0001d300


	//   ....[196]....
        /*0904*/ 	.word	0x0001d3c0


	//   ....[197]....
        /*0908*/ 	.word	0x0001d420


	//   ....[198]....
        /*090c*/ 	.word	0x0001d4e0


	//   ....[199]....
        /*0910*/ 	.word	0x0001d540


	//   ....[200]....
        /*0914*/ 	.word	0x0001d600


	//   ....[201]....
        /*0918*/ 	.word	0x0001d660


	//   ....[202]....
        /*091c*/ 	.word	0x0001d720


	//   ....[203]....
        /*0920*/ 	.word	0x0001d780


	//   ....[204]....
        /*0924*/ 	.word	0x0001d870


	//   ....[205]....
        /*0928*/ 	.word	0x0001da20


	//   ....[206]....
        /*092c*/ 	.word	0x0001dab0


	//   ....[207]....
        /*0930*/ 	.word	0x0001db80


	//   ....[208]....
        /*0934*/ 	.word	0x0001dbd0


	//   ....[209]....
        /*0938*/ 	.word	0x0001dca0


	//   ....[210]....
        /*093c*/ 	.word	0x0001dcf0


	//   ....[211]....
        /*0940*/ 	.word	0x0001ddd0


	//   ....[212]....
        /*0944*/ 	.word	0x0001de20


	//   ....[213]....
        /*0948*/ 	.word	0x0001dea0


	//   ....[214]....
        /*094c*/ 	.word	0x0001df50


	//   ....[215]....
        /*0950*/ 	.word	0x0001dfd0


	//   ....[216]....
        /*0954*/ 	.word	0x0001e080


	//   ....[217]....
        /*0958*/ 	.word	0x0001e100


	//   ....[218]....
        /*095c*/ 	.word	0x0001e1a0


	//   ....[219]....
        /*0960*/ 	.word	0x0001e220


	//   ....[220]....
        /*0964*/ 	.word	0x0001e2c0


	//   ....[221]....
        /*0968*/ 	.word	0x0001e330


	//   ....[222]....
        /*096c*/ 	.word	0x0001e3e0


	//   ....[223]....
        /*0970*/ 	.word	0x0001e450


	//   ....[224]....
        /*0974*/ 	.word	0x0001e500


	//   ....[225]....
        /*0978*/ 	.word	0x0001e590


	//   ....[226]....
        /*097c*/ 	.word	0x0001e600


	//   ....[227]....
        /*0980*/ 	.word	0x0001e680


	//   ....[228]....
        /*0984*/ 	.word	0x0001e720


	//   ....[229]....
        /*0988*/ 	.word	0x0001e780


	//   ....[230]....
        /*098c*/ 	.word	0x0001e840


	//   ....[231]....
        /*0990*/ 	.word	0x0001e8a0


	//   ....[232]....
        /*0994*/ 	.word	0x0001e960


	//   ....[233]....
        /*0998*/ 	.word	0x0001e9c0


	//   ....[234]....
        /*099c*/ 	.word	0x0001ea80


	//   ....[235]....
        /*09a0*/ 	.word	0x0001eae0


	//   ....[236]....
        /*09a4*/ 	.word	0x0001eba0


	//   ....[237]....
        /*09a8*/ 	.word	0x0001ec00


	//   ....[238]....
        /*09ac*/ 	.word	0x0001ecc0


	//   ....[239]....
        /*09b0*/ 	.word	0x0001ed20


	//   ....[240]....
        /*09b4*/ 	.word	0x0001edc0


	//   ....[241]....
        /*09b8*/ 	.word	0x0001eef0


	//   ....[242]....
        /*09bc*/ 	.word	0x0001ef80


	//   ....[243]....
        /*09c0*/ 	.word	0x0001f000


	//   ....[244]....
        /*09c4*/ 	.word	0x0001f0a0


	//   ....[245]....
        /*09c8*/ 	.word	0x0001f100


	//   ....[246]....
        /*09cc*/ 	.word	0x0001f1b0


	//   ....[247]....
        /*09d0*/ 	.word	0x0001f210


	//   ....[248]....
        /*09d4*/ 	.word	0x0001f2c0


	//   ....[249]....
        /*09d8*/ 	.word	0x0001f320


	//   ....[250]....
        /*09dc*/ 	.word	0x0001f3c0


	//   ....[251]....
        /*09e0*/ 	.word	0x0001f420


	//   ....[252]....
        /*09e4*/ 	.word	0x0001f4d0


	//   ....[253]....
        /*09e8*/ 	.word	0x0001f530


	//   ....[254]....
        /*09ec*/ 	.word	0x0001f5d0


	//   ....[255]....
        /*09f0*/ 	.word	0x0001f630


	//   ....[0]....
        /*09f4*/ 	.word	0x0001f6e0


	//   ....[1]....
        /*09f8*/ 	.word	0x0001f740


	//   ....[2]....
        /*09fc*/ 	.word	0x0001f7f0


	//   ....[3]....
        /*0a00*/ 	.word	0x0001f850


	//   ....[4]....
        /*0a04*/ 	.word	0x0001f900


	//   ....[5]....
        /*0a08*/ 	.word	0x0001f9f0


	//   ....[6]....
        /*0a0c*/ 	.word	0x0001fa80


	//   ....[7]....
        /*0a10*/ 	.word	0x0001fb00


	//   ....[8]....
        /*0a14*/ 	.word	0x0001fb90


	//   ....[9]....
        /*0a18*/ 	.word	0x0001fbf0


	//   ....[10]....
        /*0a1c*/ 	.word	0x0001fc90


	//   ....[11]....
        /*0a20*/ 	.word	0x0001fcf0


	//   ....[12]....
        /*0a24*/ 	.word	0x0001fda0


	//   ....[13]....
        /*0a28*/ 	.word	0x0001fe00


	//   ....[14]....
        /*0a2c*/ 	.word	0x0001fea0


	//   ....[15]....
        /*0a30*/ 	.word	0x0001ff00


	//   ....[16]....
        /*0a34*/ 	.word	0x0001ffb0


	//   ....[17]....
        /*0a38*/ 	.word	0x00020010


	//   ....[18]....
        /*0a3c*/ 	.word	0x000200b0


	//   ....[19]....
        /*0a40*/ 	.word	0x00020110


	//   ....[20]....
        /*0a44*/ 	.word	0x000201c0


	//   ....[21]....
        /*0a48*/ 	.word	0x00020220


	//   ....[22]....
        /*0a4c*/ 	.word	0x000202d0


	//   ....[23]....
        /*0a50*/ 	.word	0x00020330


	//   ....[24]....
        /*0a54*/ 	.word	0x000203e0


	//   ....[25]....
        /*0a58*/ 	.word	0x00020640


	//----- nvinfo : EIATTR_REG_RECONFIG
	.align		4
.L_954:
        /*0a5c*/ 	.byte	0x01, 0x54
	.zero		2


	//----- nvinfo : EIATTR_SYSCALL_OFFSETS
	.align		4
        /*0a60*/ 	.byte	0x04, 0x46
        /*0a62*/ 	.short	(.L_956 - .L_955)


	//   ....[0]....
.L_955:
        /*0a64*/ 	.word	0x00001950


	//   ....[1]....
        /*0a68*/ 	.word	0x00017af0


	//   ....[2]....
        /*0a6c*/ 	.word	0x00017c60


	//   ....[3]....
        /*0a70*/ 	.word	0x00017dc0


	//   ....[4]....
        /*0a74*/ 	.word	0x00017f00


	//   ....[5]....
        /*0a78*/ 	.word	0x000197a0


	//----- nvinfo : EIATTR_MBARRIER_INSTR_OFFSETS
	.align		4
.L_956:
        /*0a7c*/ 	.byte	0x04, 0x39
        /*0a7e*/ 	.short	(.L_958 - .L_957)


	//   ....[0]....
.L_957:
        /*0a80*/ 	.word	0x00000180
        /*0a84*/ 	.word	0x000000ff
        /*0a88*/ 	.word	0x00022800
        /*0a8c*/ 	.short	0x0100
        /*0a8e*/ 	.byte	0x08
	.zero		1


	//   ....[1]....
        /*0a90*/ 	.word	0x00000190
        /*0a94*/ 	.word	0x000000ff
        /*0a98*/ 	.word	0x00022820
        /*0a9c*/ 	.short	0x0100
        /*0a9e*/ 	.byte	0x08
	.zero		1


	//   ....[2]....
        /*0aa0*/ 	.word	0x00000280
        /*0aa4*/ 	.word	0x000000ff
        /*0aa8*/ 	.word	0x00022830
        /*0aac*/ 	.short	0x0100
        /*0aae*/ 	.byte	0x08
	.zero		1


	//   ....[3]....
        /*0ab0*/ 	.word	0x00000290
        /*0ab4*/ 	.word	0x000000ff
        /*0ab8*/ 	.word	0x00022840
        /*0abc*/ 	.short	0x0100
        /*0abe*/ 	.byte	0x08
	.zero		1


	//   ....[4]....
        /*0ac0*/ 	.word	0x000002a0
        /*0ac4*/ 	.word	0x000000ff
        /*0ac8*/ 	.word	0x00022838
        /*0acc*/ 	.short	0x0100
        /*0ace*/ 	.byte	0x08
	.zero		1


	//   ....[5]....
        /*0ad0*/ 	.word	0x000002b0
        /*0ad4*/ 	.word	0x000000ff
        /*0ad8*/ 	.word	0x00022848
        /*0adc*/ 	.short	0x0100
        /*0ade*/ 	.byte	0x08
	.zero		1


	//   ....[6]....
        /*0ae0*/ 	.word	0x000003e0
        /*0ae4*/ 	.word	0x000000ff
        /*0ae8*/ 	.word	0x00022850
        /*0aec*/ 	.short	0x0100
        /*0aee*/ 	.byte	0x08
	.zero		1


	//   ....[7]....
        /*0af0*/ 	.word	0x000003f0
        /*0af4*/ 	.word	0x000000ff
        /*0af8*/ 	.word	0x00022860
        /*0afc*/ 	.short	0x0100
        /*0afe*/ 	.byte	0x08
	.zero		1


	//   ....[8]....
        /*0b00*/ 	.word	0x00000400
        /*0b04*/ 	.word	0x000000ff
        /*0b08*/ 	.word	0x00022858
        /*0b0c*/ 	.short	0x0100
        /*0b0e*/ 	.byte	0x08
	.zero		1


	//   ....[9]....
        /*0b10*/ 	.word	0x00000410
        /*0b14*/ 	.word	0x000000ff
        /*0b18*/ 	.word	0x00022868
        /*0b1c*/ 	.short	0x0100
        /*0b1e*/ 	.byte	0x08
	.zero		1


	//   ....[10]....
        /*0b20*/ 	.word	0x00000500
        /*0b24*/ 	.word	0x000000ff
        /*0b28*/ 	.word	0x00022870
        /*0b2c*/ 	.short	0x0100
        /*0b2e*/ 	.byte	0x06
	.zero		1


	//   ....[11]....
        /*0b30*/ 	.word	0x00000510
        /*0b34*/ 	.word	0x000000ff
        /*0b38*/ 	.word	0x00022880
        /*0b3c*/ 	.short	0x0100
        /*0b3e*/ 	.byte	0x06
	.zero		1


	//   ....[12]....
        /*0b40*/ 	.word	0x00000520
        /*0b44*/ 	.word	0x000000ff
        /*0b48*/ 	.word	0x00022878
        /*0b4c*/ 	.short	0x0100
        /*0b4e*/ 	.byte	0x06
	.zero		1


	//   ....[13]....
        /*0b50*/ 	.word	0x00000530
        /*0b54*/ 	.word	0x000000ff
        /*0b58*/ 	.word	0x00022888
        /*0b5c*/ 	.short	0x0100
        /*0b5e*/ 	.byte	0x06
	.zero		1


	//   ....[14]....
        /*0b60*/ 	.word	0x00000660
        /*0b64*/ 	.word	0x000000ff
        /*0b68*/ 	.word	0x00022890
        /*0b6c*/ 	.short	0x0100
        /*0b6e*/ 	.byte	0x08
	.zero		1


	//   ....[15]....
        /*0b70*/ 	.word	0x00000670
        /*0b74*/ 	.word	0x000000ff
        /*0b78*/ 	.word	0x000228a0
        /*0b7c*/ 	.short	0x0100
        /*0b7e*/ 	.byte	0x08
	.zero		1


	//   ....[16]....
        /*0b80*/ 	.word	0x00000680
        /*0b84*/ 	.word	0x000000ff
        /*0b88*/ 	.word	0x00022898
        /*0b8c*/ 	.short	0x0100
        /*0b8e*/ 	.byte	0x08
	.zero		1


	//   ....[17]....
        /*0b90*/ 	.word	0x00000690
        /*0b94*/ 	.word	0x000000ff
        /*0b98*/ 	.word	0x000228a8
        /*0b9c*/ 	.short	0x0100
        /*0b9e*/ 	.byte	0x08
	.zero		1


	//   ....[18]....
        /*0ba0*/ 	.word	0x000007e0
        /*0ba4*/ 	.word	0x000000ff
        /*0ba8*/ 	.word	0x000228b0
        /*0bac*/ 	.short	0x0100
        /*0bae*/ 	.byte	0x08
	.zero		1


	//   ....[19]....
        /*0bb0*/ 	.word	0x000007f0
        /*0bb4*/ 	.word	0x000000ff
        /*0bb8*/ 	.word	0x000228c0
        /*0bbc*/ 	.short	0x0100
        /*0bbe*/ 	.byte	0x08
	.zero		1


	//   ....[20]....
        /*0bc0*/ 	.word	0x00000800
        /*0bc4*/ 	.word	0x000000ff
        /*0bc8*/ 	.word	0x000228b8
        /*0bcc*/ 	.short	0x0100
        /*0bce*/ 	.byte	0x08
	.zero		1


	//   ....[21]....
        /*0bd0*/ 	.word	0x00000810
        /*0bd4*/ 	.word	0x000000ff
        /*0bd8*/ 	.word	0x000228c8
        /*0bdc*/ 	.short	0x0100
        /*0bde*/ 	.byte	0x08
	.zero		1


	//   ....[22]....
        /*0be0*/ 	.word	0x00001ca0
        /*0be4*/ 	.word	0x000000ff
        /*0be8*/ 	.word	0x00022800
        /*0bec*/ 	.short	0x010a
        /*0bee*/ 	.byte	0x2b
	.zero		1


	//   ....[23]....
        /*0bf0*/ 	.word	0x00001d40
        /*0bf4*/ 	.word	0x0000006a
        /*0bf8*/ 	.word	0x00022830
        /*0bfc*/ 	.short	0x010a
        /*0bfe*/ 	.byte	0x3f
	.zero		1


	//   ....[24]....
        /*0c00*/ 	.word	0x00001d80
        /*0c04*/ 	.word	0x0000006a
        /*0c08*/ 	.word	0x00022830
        /*0c0c*/ 	.short	0x010a
        /*0c0e*/ 	.byte	0x3f
	.zero		1


	//   ....[25]....
        /*0c10*/ 	.word	0x00002c70
        /*0c14*/ 	.word	0x000000ff
        /*0c18*/ 	.word	0x00000000
        /*0c1c*/ 	.short	0x0101
        /*0c1e*/ 	.byte	0x06
	.zero		1


	//   ....[26]....
        /*0c20*/ 	.word	0x00006830
        /*0c24*/ 	.word	0x000000ff
        /*0c28*/ 	.word	0x00022830
        /*0c2c*/ 	.short	0x010a
        /*0c2e*/ 	.byte	0x06
	.zero		1


	//   ....[27]....
        /*0c30*/ 	.word	0x00006870
        /*0c34*/ 	.word	0x000000ff
        /*0c38*/ 	.word	0x00022830
        /*0c3c*/ 	.short	0x010a
        /*0c3e*/ 	.byte	0x06
	.zero		1


	//   ....[28]....
        /*0c40*/ 	.word	0x00007100
        /*0c44*/ 	.word	0x000000ff
        /*0c48*/ 	.word	0x00022850
        /*0c4c*/ 	.short	0x010a
        /*0c4e*/ 	.byte	0x06
	.zero		1


	//   ....[29]....
        /*0c50*/ 	.word	0x00007140
        /*0c54*/ 	.word	0x000000ff
        /*0c58*/ 	.word	0x00022850
        /*0c5c*/ 	.short	0x010a
        /*0c5e*/ 	.byte	0x06
	.zero		1


	//   ....[30]....
        /*0c60*/ 	.word	0x000079a0
        /*0c64*/ 	.word	0x000000ff
        /*0c68*/ 	.word	0x00000000
        /*0c6c*/ 	.short	0x0101
        /*0c6e*/ 	.byte	0x06
	.zero		1


	//   ....[31]....
        /*0c70*/ 	.word	0x0000b0e0
        /*0c74*/ 	.word	0x000000ff
        /*0c78*/ 	.word	0x00000000
        /*0c7c*/ 	.short	0x0101
        /*0c7e*/ 	.byte	0x06
	.zero		1


	//   ....[32]....
        /*0c80*/ 	.word	0x0000baa0
        /*0c84*/ 	.word	0x000000ff
        /*0c88*/ 	.word	0x00022830
        /*0c8c*/ 	.short	0x010a
        /*0c8e*/ 	.byte	0x06
	.zero		1


	//   ....[33]....
        /*0c90*/ 	.word	0x0000bae0
        /*0c94*/ 	.word	0x000000ff
        /*0c98*/ 	.word	0x00022830
        /*0c9c*/ 	.short	0x010a
        /*0c9e*/ 	.byte	0x06
	.zero		1


	//   ....[34]....
        /*0ca0*/ 	.word	0x0000c370
        /*0ca4*/ 	.word	0x000000ff
        /*0ca8*/ 	.word	0x00022850
        /*0cac*/ 	.short	0x010a
        /*0cae*/ 	.byte	0x06
	.zero		1


	//   ....[35]....
        /*0cb0*/ 	.word	0x0000c3b0
        /*0cb4*/ 	.word	0x000000ff
        /*0cb8*/ 	.word	0x00022850
        /*0cbc*/ 	.short	0x010a
        /*0cbe*/ 	.byte	0x06
	.zero		1


	//   ....[36]....
        /*0cc0*/ 	.word	0x0000cc70
        /*0cc4*/ 	.word	0x000000ff
        /*0cc8*/ 	.word	0x00000000
        /*0ccc*/ 	.short	0x0101
        /*0cce*/ 	.byte	0x06
	.zero		1


	//   ....[37]....
        /*0cd0*/ 	.word	0x0000e6b0
        /*0cd4*/ 	.word	0x000000ff
        /*0cd8*/ 	.word	0x00000000
        /*0cdc*/ 	.short	0x0101
        /*0cde*/ 	.byte	0x06
	.zero		1


	//   ....[38]....
        /*0ce0*/ 	.word	0x0000ee30
        /*0ce4*/ 	.word	0x000000ff
        /*0ce8*/ 	.word	0x00022830
        /*0cec*/ 	.short	0x010a
        /*0cee*/ 	.byte	0x06
	.zero		1


	//   ....[39]....
        /*0cf0*/ 	.word	0x0000ee70
        /*0cf4*/ 	.word	0x000000ff
        /*0cf8*/ 	.word	0x00022830
        /*0cfc*/ 	.short	0x010a
        /*0cfe*/ 	.byte	0x06
	.zero		1


	//   ....[40]....
        /*0d00*/ 	.word	0x0000f6d0
        /*0d04*/ 	.word	0x000000ff
        /*0d08*/ 	.word	0x00022850
        /*0d0c*/ 	.short	0x010a
        /*0d0e*/ 	.byte	0x06
	.zero		1


	//   ....[41]....
        /*0d10*/ 	.word	0x0000f710
        /*0d14*/ 	.word	0x000000ff
        /*0d18*/ 	.word	0x00022850
        /*0d1c*/ 	.short	0x010a
        /*0d1e*/ 	.byte	0x06
	.zero		1


	//   ....[42]....
        /*0d20*/ 	.word	0x0000ff60
        /*0d24*/ 	.word	0x000000ff
        /*0d28*/ 	.word	0x00000000
        /*0d2c*/ 	.short	0x0101
        /*0d2e*/ 	.byte	0x06
	.zero		1


	//   ....[43]....
        /*0d30*/ 	.word	0x000136a0
        /*0d34*/ 	.word	0x000000ff
        /*0d38*/ 	.word	0x00000000
        /*0d3c*/ 	.short	0x0101
        /*0d3e*/ 	.byte	0x06
	.zero		1


	//   ....[44]....
        /*0d40*/ 	.word	0x00013d10
        /*0d44*/ 	.word	0x000000ff
        /*0d48*/ 	.word	0x00022850
        /*0d4c*/ 	.short	0x010a
        /*0d4e*/ 	.byte	0x09
	.zero		1


	//   ....[45]....
        /*0d50*/ 	.word	0x00013d50
        /*0d54*/ 	.word	0x000000ff
        /*0d58*/ 	.word	0x00022850
        /*0d5c*/ 	.short	0x010a
        /*0d5e*/ 	.byte	0x09
	.zero		1


	//   ....[46]....
        /*0d60*/ 	.word	0x00014400
        /*0d64*/ 	.word	0x000000ff
        /*0d68*/ 	.word	0x00000000
        /*0d6c*/ 	.short	0x0101
        /*0d6e*/ 	.byte	0x04
	.zero		1


	//   ....[47]....
        /*0d70*/ 	.word	0x00015df0
        /*0d74*/ 	.word	0x00000004
        /*0d78*/ 	.word	0x00000000
        /*0d7c*/ 	.short	0x0101
        /*0d7e*/ 	.byte	0x3f
	.zero		1


	//   ....[48]....
        /*0d80*/ 	.word	0x00018500
        /*0d84*/ 	.word	0x00000000
        /*0d88*/ 	.word	0x00022880
        /*0d8c*/ 	.short	0x010a
        /*0d8e*/ 	.byte	0x3f
	.zero		1


	//   ....[49]....
        /*0d90*/ 	.word	0x00018d60
        /*0d94*/ 	.word	0x00000000
        /*0d98*/ 	.word	0x00022870
        /*0d9c*/ 	.short	0x0107
        /*0d9e*/ 	.byte	0x3f
	.zero		1


	//   ....[50]....
        /*0da0*/ 	.word	0x00018e20
        /*0da4*/ 	.word	0x00000000
        /*0da8*/ 	.word	0x00022870
        /*0dac*/ 	.short	0x0101
        /*0dae*/ 	.byte	0x3f
	.zero		1


	//   ....[51]....
        /*0db0*/ 	.word	0x00018e50
        /*0db4*/ 	.word	0x00000000
        /*0db8*/ 	.word	0x00022840
        /*0dbc*/ 	.short	0x010a
        /*0dbe*/ 	.byte	0x3f
	.zero		1


	//   ....[52]....
        /*0dc0*/ 	.word	0x00019580
        /*0dc4*/ 	.word	0x00000000
        /*0dc8*/ 	.word	0x00022830
        /*0dcc*/ 	.short	0x0107
        /*0dce*/ 	.byte	0x3f
	.zero		1


	//   ....[53]....
        /*0dd0*/ 	.word	0x00019640
        /*0dd4*/ 	.word	0x00000000
        /*0dd8*/ 	.word	0x00022830
        /*0ddc*/ 	.short	0x0101
        /*0dde*/ 	.byte	0x3f
	.zero		1


	//   ....[54]....
        /*0de0*/ 	.word	0x00019ee0
        /*0de4*/ 	.word	0x00000011
        /*0de8*/ 	.word	0x00022800
        /*0dec*/ 	.short	0x0107
        /*0dee*/ 	.byte	0x3f
	.zero		1


	//   ....[55]....
        /*0df0*/ 	.word	0x00019fd0
        /*0df4*/ 	.word	0x00000011
        /*0df8*/ 	.word	0x00022800
        /*0dfc*/ 	.short	0x0101
        /*0dfe*/ 	.byte	0x3f
	.zero		1


	//   ....[56]....
        /*0e00*/ 	.word	0x00019ff0
        /*0e04*/ 	.word	0x00000011
        /*0e08*/ 	.word	0x00022820
        /*0e0c*/ 	.short	0x010a
        /*0e0e*/ 	.byte	0x3f
	.zero		1


	//   ....[57]....
        /*0e10*/ 	.word	0x0001a510
        /*0e14*/ 	.word	0x00000000
        /*0e18*/ 	.word	0x00022880
        /*0e1c*/ 	.short	0x010a
        /*0e1e*/ 	.byte	0x3f
	.zero		1


	//   ....[58]....
        /*0e20*/ 	.word	0x0001aae0
        /*0e24*/ 	.word	0x00000000
        /*0e28*/ 	.word	0x00022870
        /*0e2c*/ 	.short	0x0107
        /*0e2e*/ 	.byte	0x3f
	.zero		1


	//   ....[59]....
        /*0e30*/ 	.word	0x0001aba0
        /*0e34*/ 	.word	0x00000000
        /*0e38*/ 	.word	0x00022870
        /*0e3c*/ 	.short	0x0101
        /*0e3e*/ 	.byte	0x3f
	.zero		1


	//   ....[60]....
        /*0e40*/ 	.word	0x0001abd0
        /*0e44*/ 	.word	0x00000000
        /*0e48*/ 	.word	0x00022840
        /*0e4c*/ 	.short	0x010a
        /*0e4e*/ 	.byte	0x3f
	.zero		1


	//   ....[61]....
        /*0e50*/ 	.word	0x0001b170
        /*0e54*/ 	.word	0x00000000
        /*0e58*/ 	.word	0x00022830
        /*0e5c*/ 	.short	0x0107
        /*0e5e*/ 	.byte	0x3f
	.zero		1


	//   ....[62]....
        /*0e60*/ 	.word	0x0001b230
        /*0e64*/ 	.word	0x00000000
        /*0e68*/ 	.word	0x00022830
        /*0e6c*/ 	.short	0x0101
        /*0e6e*/ 	.byte	0x3f
	.zero		1


	//   ....[63]....
        /*0e70*/ 	.word	0x0001b2c0
        /*0e74*/ 	.word	0x00000003
        /*0e78*/ 	.word	0x00022870
        /*0e7c*/ 	.short	0x010a
        /*0e7e*/ 	.byte	0x3f
	.zero		1


	//   ....[64]....
        /*0e80*/ 	.word	0x0001b350
        /*0e84*/ 	.word	0x00000003
        /*0e88*/ 	.word	0x00022860
        /*0e8c*/ 	.short	0x010a
        /*0e8e*/ 	.byte	0x3f
	.zero		1


	//   ....[65]....
        /*0e90*/ 	.word	0x0001b910
        /*0e94*/ 	.word	0x00000003
        /*0e98*/ 	.word	0x00022850
        /*0e9c*/ 	.short	0x0101
        /*0e9e*/ 	.byte	0x3f
	.zero		1


	//   ....[66]....
        /*0ea0*/ 	.word	0x0001b9a0
        /*0ea4*/ 	.word	0x00000003
        /*0ea8*/ 	.word	0x00000000
        /*0eac*/ 	.short	0x0101
        /*0eae*/ 	.byte	0x3f
	.zero		1


	//   ....[67]....
        /*0eb0*/ 	.word	0x0001bb70
        /*0eb4*/ 	.word	0x00000003
        /*0eb8*/ 	.word	0x00022870
        /*0ebc*/ 	.short	0x010a
        /*0ebe*/ 	.byte	0x3f
	.zero		1


	//   ....[68]....
        /*0ec0*/ 	.word	0x0001bc00
        /*0ec4*/ 	.word	0x00000003
        /*0ec8*/ 	.word	0x00022860
        /*0ecc*/ 	.short	0x010a
        /*0ece*/ 	.byte	0x3f
	.zero		1


	//   ....[69]....
        /*0ed0*/ 	.word	0x0001c1c0
        /*0ed4*/ 	.word	0x00000003
        /*0ed8*/ 	.word	0x00022850
        /*0edc*/ 	.short	0x0101
        /*0ede*/ 	.byte	0x3f
	.zero		1


	//   ....[70]....
        /*0ee0*/ 	.word	0x0001c260
        /*0ee4*/ 	.word	0x00000003
        /*0ee8*/ 	.word	0x00000000
        /*0eec*/ 	.short	0x0101
        /*0eee*/ 	.byte	0x3f
	.zero		1


	//   ....[71]....
        /*0ef0*/ 	.word	0x0001c500
        /*0ef4*/ 	.word	0x00000004
        /*0ef8*/ 	.word	0x00022820
        /*0efc*/ 	.short	0x010a
        /*0efe*/ 	.byte	0x3f
	.zero		1


	//   ....[72]....
        /*0f00*/ 	.word	0x0001c680
        /*0f04*/ 	.word	0x00000005
        /*0f08*/ 	.word	0x00022840
        /*0f0c*/ 	.short	0x010a
        /*0f0e*/ 	.byte	0x3f
	.zero		1


	//   ....[73]....
        /*0f10*/ 	.word	0x0001c720
        /*0f14*/ 	.word	0x0000001f
        /*0f18*/ 	.word	0x00022840
        /*0f1c*/ 	.short	0x010a
        /*0f1e*/ 	.byte	0x3f
	.zero		1


	//   ....[74]....
        /*0f20*/ 	.word	0x0001c760
        /*0f24*/ 	.word	0x00000005
        /*0f28*/ 	.word	0x00022860
        /*0f2c*/ 	.short	0x010a
        /*0f2e*/ 	.byte	0x3f
	.zero		1


	//   ....[75]....
        /*0f30*/ 	.word	0x0001c7a0
        /*0f34*/ 	.word	0x0000001f
        /*0f38*/ 	.word	0x00022860
        /*0f3c*/ 	.short	0x010a
        /*0f3e*/ 	.byte	0x3f
	.zero		1


	//   ....[76]....
        /*0f40*/ 	.word	0x0001c7e0
        /*0f44*/ 	.word	0x00000005
        /*0f48*/ 	.word	0x00022880
        /*0f4c*/ 	.short	0x010a
        /*0f4e*/ 	.byte	0x3f
	.zero		1


	//   ....[77]....
        /*0f50*/ 	.word	0x0001c820
        /*0f54*/ 	.word	0x0000001f
        /*0f58*/ 	.word	0x00022880
        /*0f5c*/ 	.short	0x010a
        /*0f5e*/ 	.byte	0x3f
	.zero		1


	//   ....[78]....
        /*0f60*/ 	.word	0x0001c890
        /*0f64*/ 	.word	0x00000003
        /*0f68*/ 	.word	0x00022800
        /*0f6c*/ 	.short	0x010a
        /*0f6e*/ 	.byte	0x3f
	.zero		1


	//   ....[79]....
        /*0f70*/ 	.word	0x0001c8e0
        /*0f74*/ 	.word	0x0000006a
        /*0f78*/ 	.word	0x00022830
        /*0f7c*/ 	.short	0x010a
        /*0f7e*/ 	.byte	0x3f
	.zero		1


	//   ....[80]....
        /*0f80*/ 	.word	0x0001c940
        /*0f84*/ 	.word	0x0000000a
        /*0f88*/ 	.word	0x00022830
        /*0f8c*/ 	.short	0x010a
        /*0f8e*/ 	.byte	0x3f
	.zero		1


	//   ....[81]....
        /*0f90*/ 	.word	0x0001c9a0
        /*0f94*/ 	.word	0x0000000a
        /*0f98*/ 	.word	0x00022850
        /*0f9c*/ 	.short	0x010a
        /*0f9e*/ 	.byte	0x3f
	.zero		1


	//   ....[82]....
        /*0fa0*/ 	.word	0x0001ca00
        /*0fa4*/ 	.word	0x0000000a
        /*0fa8*/ 	.word	0x00022830
        /*0fac*/ 	.short	0x010a
        /*0fae*/ 	.byte	0x3f
	.zero		1


	//   ....[83]....
        /*0fb0*/ 	.word	0x0001ca60
        /*0fb4*/ 	.word	0x0000000a
        /*0fb8*/ 	.word	0x00022850
        /*0fbc*/ 	.short	0x010a
        /*0fbe*/ 	.byte	0x3f
	.zero		1


	//   ....[84]....
        /*0fc0*/ 	.word	0x0001cac0
        /*0fc4*/ 	.word	0x0000000a
        /*0fc8*/ 	.word	0x00022830
        /*0fcc*/ 	.short	0x010a
        /*0fce*/ 	.byte	0x3f
	.zero		1


	//   ....[85]....
        /*0fd0*/ 	.word	0x0001cb20
        /*0fd4*/ 	.word	0x0000000a
        /*0fd8*/ 	.word	0x00022850
        /*0fdc*/ 	.short	0x010a
        /*0fde*/ 	.byte	0x3f
	.zero		1


	//   ....[86]....
        /*0fe0*/ 	.word	0x0001cb80
        /*0fe4*/ 	.word	0x00000005
        /*0fe8*/ 	.word	0x00022850
        /*0fec*/ 	.short	0x010a
        /*0fee*/ 	.byte	0x3f
	.zero		1


	//   ....[87]....
        /*0ff0*/ 	.word	0x0001cc80
        /*0ff4*/ 	.word	0x00000000
        /*0ff8*/ 	.word	0x00022880
        /*0ffc*/ 	.short	0x010a
        /*0ffe*/ 	.byte	0x3f
	.zero		1


	//   ....[88]....
        /*1000*/ 	.word	0x0001d970
        /*1004*/ 	.word	0x00000000
        /*1008*/ 	.word	0x00022840
        /*100c*/ 	.short	0x010a
        /*100e*/ 	.byte	0x3f
	.zero		1


	//   ....[89]....
        /*1010*/ 	.word	0x0001edf0
        /*1014*/ 	.word	0x00000011
        /*1018*/ 	.word	0x00022820
        /*101c*/ 	.short	0x010a
        /*101e*/ 	.byte	0x3f
	.zero		1


	//   ....[90]....
        /*1020*/ 	.word	0x0001ee40
        /*1024*/ 	.word	0x00000000
        /*1028*/ 	.word	0x00022880
        /*102c*/ 	.short	0x010a
        /*102e*/ 	.byte	0x3f
	.zero		1


	//   ....[91]....
        /*1030*/ 	.word	0x0001f940
        /*1034*/ 	.word	0x00000000
        /*1038*/ 	.word	0x00022840
        /*103c*/ 	.short	0x010a
        /*103e*/ 	.byte	0x3f
	.zero		1


	//   ....[92]....
        /*1040*/ 	.word	0x00020420
        /*1044*/ 	.word	0x00000003
        /*1048*/ 	.word	0x00022870
        /*104c*/ 	.short	0x010a
        /*104e*/ 	.byte	0x3f
	.zero		1


	//   ....[93]....
        /*1050*/ 	.word	0x00020470
        /*1054*/ 	.word	0x00000003
        /*1058*/ 	.word	0x00022860
        /*105c*/ 	.short	0x010a
        /*105e*/ 	.byte	0x3f
	.zero		1


	//   ....[94]....
        /*1060*/ 	.word	0x000204c0
        /*1064*/ 	.word	0x00000003
        /*1068*/ 	.word	0x00022870
        /*106c*/ 	.short	0x010a
        /*106e*/ 	.byte	0x3f
	.zero		1


	//   ....[95]....
        /*1070*/ 	.word	0x00020510
        /*1074*/ 	.word	0x00000003
        /*1078*/ 	.word	0x00022860
        /*107c*/ 	.short	0x010a
        /*107e*/ 	.byte	0x3f
	.zero		1


	//   ....[96]....
        /*1080*/ 	.word	0x00020560
        /*1084*/ 	.word	0x00000004
        /*1088*/ 	.word	0x00022820
        /*108c*/ 	.short	0x010a
        /*108e*/ 	.byte	0x3f
	.zero		1


	//   ....[97]....
        /*1090*/ 	.word	0x00020700
        /*1094*/ 	.word	0x00000005
        /*1098*/ 	.word	0x00022840
        /*109c*/ 	.short	0x010a
        /*109e*/ 	.byte	0x3f
	.zero		1


	//   ....[98]....
        /*10a0*/ 	.word	0x00020750
        /*10a4*/ 	.word	0x0000001f
        /*10a8*/ 	.word	0x00022840
        /*10ac*/ 	.short	0x010a
        /*10ae*/ 	.byte	0x3f
	.zero		1


	//   ....[99]....
        /*10b0*/ 	.word	0x000207a0
        /*10b4*/ 	.word	0x00000005
        /*10b8*/ 	.word	0x00022860
        /*10bc*/ 	.short	0x010a
        /*10be*/ 	.byte	0x3f
	.zero		1


	//   ....[100]....
        /*10c0*/ 	.word	0x000207f0
        /*10c4*/ 	.word	0x0000001f
        /*10c8*/ 	.word	0x00022860
        /*10cc*/ 	.short	0x010a
        /*10ce*/ 	.byte	0x3f
	.zero		1


	//   ....[101]....
        /*10d0*/ 	.word	0x00020840
        /*10d4*/ 	.word	0x00000005
        /*10d8*/ 	.word	0x00022880
        /*10dc*/ 	.short	0x010a
        /*10de*/ 	.byte	0x3f
	.zero		1


	//----- nvinfo : EIATTR_NUM_MBARRIERS
	.align		4
.L_958:
        /*10e0*/ 	.byte	0x03, 0x38
        /*10e2*/ 	.short	0x0016


	//----- nvinfo : EIATTR_EXIT_INSTR_OFFSETS
	.align		4
        /*10e4*/ 	.byte	0x04, 0x1c
        /*10e6*/ 	.short	(.L_960 - .L_959)


	//   ....[0]....
.L_959:
        /*10e8*/ 	.word	0x000009a0


	//   ....[1]....
        /*10ec*/ 	.word	0x00016b20


	//   ....[2]....
        /*10f0*/ 	.word	0x0001c870


	//----- nvinfo : EIATTR_MAX_THREADS
	.align		4
.L_960:
        /*10f4*/ 	.byte	0x04, 0x05
        /*10f6*/ 	.short	(.L_962 - .L_961)
.L_961:
        /*10f8*/ 	.word	0x00000180
        /*10fc*/ 	.word	0x00000001
        /*1100*/ 	.word	0x00000001


	//----- nvinfo : EIATTR_CRS_STACK_SIZE
	.align		4
.L_962:
        /*1104*/ 	.byte	0x04, 0x1e
        /*1106*/ 	.short	(.L_964 - .L_963)
.L_963:
        /*1108*/ 	.word	0x00000000


	//----- nvinfo : EIATTR_CBANK_PARAM_SIZE
	.align		4
.L_964:
        /*110c*/ 	.byte	0x03, 0x19
        /*110e*/ 	.short	0x0af0


	//----- nvinfo : EIATTR_PARAM_CBANK
	.align		4
        /*1110*/ 	.byte	0x04, 0x0a
        /*1112*/ 	.short	(.L_966 - .L_965)
	.align		4
.L_965:
        /*1114*/ 	.word	index@(.nv.constant0._ZN7cutlass13device_kernelIN5flash11enable_sm90INS1_16FlashAttnFwdSm90INS1_25CollectiveMainloopFwdSm90ILi2EN4cute5tupleIJNS5_1CILi1EEES8_S8_EEENS6_IJNS7_ILi128EEENS7_ILi160EEESA_EEELi128ENS_12float_e4m3_tEfNS_4arch4Sm90ELb0ELb1ELb1ELb0ELb1ELb0ELb0ELb1ELb1ELb1ELb0ELb0EEENS1_21CollectiveEpilogueFwdINS6_IJSA_SA_SB_EEES9_NS_10bfloat16_tESF_Li256ELb0ELb1ELb0ELb1EEENS1_30DynamicPersistentTileSchedulerILi256ELi128ELb0ELb1ELb1EEEEEEEEEvNT_6ParamsE)
        /*1118*/ 	.short	0x0210
        /*111a*/ 	.short	0x0af0


	//----- nvinfo : EIATTR_SW_WAR
	.align		4
.L_966:
        /*111c*/ 	.byte	0x04, 0x36
        /*111e*/ 	.short	(.L_968 - .L_967)
.L_967:
        /*1120*/ 	.word	0x00000008
.L_968:


//--------------------- .nv.info._ZN7cutlass13device_kernelIN5flash11enable_sm90INS1_16FlashAttnFwdSm90INS1_25CollectiveMainloopFwdSm90ILi2EN4cute5tupleIJNS5_1CILi1EEES8_S8_EEENS6_IJNS7_ILi128EEENS7_ILi160EEESA_EEELi128ENS_12float_e4m3_tEfNS_4arch4Sm90ELb0ELb1ELb1ELb1ELb1ELb0ELb0ELb1ELb1ELb1ELb0ELb0EEENS1_21CollectiveEpilogueFwdINS6_IJSA_SA_SB_EEES9_NS_10bfloat16_tESF_Li256ELb1ELb1ELb0ELb1EEENS1_36VarlenDynamicPersistentTileSchedulerILi128ELi160ELi256ELi128ELb0ELb1ELb1ELb1ELb0ELb1EEEEEEEEEvNT_6ParamsE --------------------------
	.section	.nv.info._ZN7cutlass13device_kernelIN5flash11enable_sm90INS1_16FlashAttnFwdSm90INS1_25CollectiveMainloopFwdSm90ILi2EN4cute5tupleIJNS5_1CILi1EEES8_S8_EEENS6_IJNS7_ILi128EEENS7_ILi160EEESA_EEELi128ENS_12float_e4m3_tEfNS_4arch4Sm90ELb0ELb1ELb1ELb1ELb1ELb0ELb0ELb1ELb1ELb1ELb0ELb0EEENS1_21CollectiveEpilogueFwdINS6_IJSA_SA_SB_EEES9_NS_10bfloat16_tESF_Li256ELb1ELb1ELb0ELb1EEENS1_36VarlenDynamicPersistentTileSchedulerILi128ELi160ELi256ELi128ELb0ELb1ELb1ELb1ELb0ELb1EEEEEEEEEvNT_6ParamsE,"",@"SHT_CUDA_INFO"
	.sectionflags	@""
	.align	4


	//----- nvinfo : EIATTR_CUDA_API_VERSION
	.align		4
        /*0000*/ 	.byte	0x04, 0x37
        /*0002*/ 	.short	(.L_970 - .L_969)
.L_969:
        /*0004*/ 	.word	0x00000082


	//----- nvinfo : EIATTR_KPARAM_INFO
	.align		4
.L_970:
        /*0008*/ 	.byte	0x04, 0x17
        /*000a*/ 	.short	(.L_972 - .L_971)
.L_971:
        /*000c*/ 	.word	0x00000000
        /*0010*/ 	.short	0x0000
        /*0012*/ 	.short	0x0070
        /*0014*/ 	.byte	0x00, 0xf0, 0x01, 0x2a


	//----- nvinfo : EIATTR_SPARSE_MMA_MASK
	.align		4
.L_972:
        /*0018*/ 	.byte	0x03, 0x50
        /*001a*/ 	.short	0x0000


	//----- nvinfo : EIATTR_MAXREG_COUNT
	.align		4
        /*001c*/ 	.byte	0x03, 0x1b
        /*001e*/ 	.short	0x00a8


	//----- nvinfo : EIATTR_NUM_BARRIERS
	.align		4
        /*0020*/ 	.byte	0x02, 0x4c
        /*0022*/ 	.byte	0x10
	.zero		1


	//----- nvinfo : EIATTR_EXTERNS
	.align		4
        /*0024*/ 	.byte	0x04, 0x0f
        /*0026*/ 	.short	(.L_974 - .L_973)


	//   ....[0]....
	.align		4
.L_973:
        /*0028*/ 	.word	index@(__assertfail)


	//----- nvinfo : EIATTR_ANNOTATIONS
	.align		4
.L_974:
        /*002c*/ 	.byte	0x04, 0x55
        /*002e*/ 	.short	(.L_976 - .L_975)


	//   ....[0]....
.L_975:
        /* <DEDUP_REMOVED lines=24> */


	//----- nvinfo : EIATTR_MERCURY_ISA_VERSION
	.align		4
.L_976:
        /*0198*/ 	.byte	0x03, 0x5f
        /*019a*/ 	.short	0x0101


	//----- nvinfo : EIATTR_UNUSED_LOAD_BYTE_OFFSET
	.align		4
        /*019c*/ 	.byte	0x04, 0x44
        /*019e*/ 	.short	(.L_978 - .L_977)


	//   ....[0]....
.L_977:
        /*01a0*/ 	.word	0x00000980
        /*01a4*/ 	.word	0x0000fff0


	//   ....[1]....
        /*01a8*/ 	.word	0x000148d0
        /*01ac*/ 	.word	0x0000fff0


	//----- nvinfo : EIATTR_INT_WARP_WIDE_INSTR_OFFSETS
	.align		4
.L_978:
        /*01b0*/ 	.byte	0x04, 0x31
        /*01b2*/ 	.short	(.L_980 - .L_979)


	//   ....[0]....
.L_979:
        /*01b4*/ 	.word	0x000000c0


	//   ....[1]....
        /*01b8*/ 	.word	0x000000d0


	//   ....[2]....
        /*01bc*/ 	.word	0x00000170


	//   ....[3]....
        /*01c0*/ 	.word	0x00018890


	//   ....[4]....
        /*01c4*/ 	.word	0x00018920


	//   ....[5]....
        /*01c8*/ 	.word	0x0001cb70


	//   ....[6]....
        /*01cc*/ 	.word	0x0001cc00


	//----- nvinfo : EIATTR_COOP_GROUP_MASK_REGIDS
	.align		4
.L_980:
        /*01d0*/ 	.byte	0x04, 0x29
        /*01d2*/ 	.short	(.L_982 - .L_981)


	//   ....[0]....
.L_981:
        /*01d4*/ 	.word	0xffffffff


	//   ....[1]....
        /*01d8*/ 	.word	0xffffffff


	//   ....[2]....
        /*01dc*/ 	.word	0xffffffff


	//   ....[3]....
        /*01e0*/ 	.word	0xffffffff


	//   ....[4]....
        /*01e4*/ 	.word	0xffffffff


	//   ....[5]....
        /*01e8*/ 	.word	0xffffffff


	//   ....[6]....
        /*01ec*/ 	.word	0xffffffff


	//   ....[7]....
        /*01f0*/ 	.word	0xffffffff


	//   ....[8]....
        /*01f4*/ 	.word	0xffffffff


	//   ....[9]....
        /*01f8*/ 	.word	0xffffffff


	//   ....[10]....
        /*01fc*/ 	.word	0xffffffff


	//   ....[11]....
        /*0200*/ 	.word	0xffffffff


	//   ....[12]....
        /*0204*/ 	.word	0xffffffff


	//   ....[13]....
        /*0208*/ 	.word	0xffffffff


	//   ....[14]....
        /*020c*/ 	.word	0xffffffff


	//   ....[15]....
        /*0210*/ 	.word	0xffffffff


	//   ....[16]....
        /*0214*/ 	.word	0xffffffff


	//   ....[17]....
        /*0218*/ 	.word	0xffffffff


	//   ....[18]....
        /*021c*/ 	.word	0xffffffff


	//   ....[19]....
        /*0220*/ 	.word	0xffffffff


	//   ....[20]....
        /*0224*/ 	.word	0xffffffff


	//   ....[21]....
        /*0228*/ 	.word	0xffffffff


	//   ....[22]....
        /*022c*/ 	.word	0xffffffff


	//   ....[23]....
        /*0230*/ 	.word	0xffffffff


	//   ....[24]....
        /*0234*/ 	.word	0xffffffff


	//   ....[25]....
        /*0238*/ 	.word	0xffffffff


	//   ....[26]....
        /*023c*/ 	.word	0xffffffff


	//   ....[27]....
        /*0240*/ 	.word	0xffffffff


	//   ....[28]....
        /*0244*/ 	.word	0xffffffff


	//   ....[29]....
        /*0248*/ 	.word	0xffffffff


	//   ....[30]....
        /*024c*/ 	.word	0xffffffff


	//   ....[31]....
        /*0250*/ 	.word	0xffffffff


	//   ....[32]....
        /*0254*/ 	.word	0xffffffff


	//   ....[33]....
        /*0258*/ 	.word	0xffffffff


	//   ....[34]....
        /*025c*/ 	.word	0xffffffff


	//   ....[35]....
        /*0260*/ 	.word	0xffffffff


	//   ....[36]....
        /*0264*/ 	.word	0xffffffff


	//   ....[37]....
        /*0268*/ 	.word	0xffffffff


	//   ....[38]....
        /*026c*/ 	.word	0xffffffff


	//   ....[39]....
        /*0270*/ 	.word	0xffffffff


	//   ....[40]....
        /*0274*/ 	.word	0xffffffff


	//   ....[41]....
        /*0278*/ 	.word	0xffffffff


	//   ....[42]....
        /*027c*/ 	.word	0xffffffff


	//   ....[43]....
        /*0280*/ 	.word	0xffffffff


	//   ....[44]....
        /*0284*/ 	.word	0xffffffff


	//   ....[45]....
        /*0288*/ 	.word	0xffffffff


	//   ....[46]....
        /*028c*/ 	.word	0xffffffff


	//   ....[47]....
        /*0290*/ 	.word	0xffffffff


	//   ....[48]....
        /*0294*/ 	.word	0xffffffff


	//   ....[49]....
        /*0298*/ 	.word	0xffffffff


	//   ....[50]....
        /*029c*/ 	.word	0xffffffff


	//   ....[51]....
        /*02a0*/ 	.word	0xffffffff


	//   ....[52]....
        /*02a4*/ 	.word	0xffffffff


	//   ....[53]....
        /*02a8*/ 	.word	0xffffffff


	//   ....[54]....
        /*02ac*/ 	.word	0xffffffff


	//   ....[55]....
        /*02b0*/ 	.word	0xffffffff


	//   ....[56]....
        /*02b4*/ 	.word	0xffffffff


	//   ....[57]....
        /*02b8*/ 	.word	0xffffffff


	//   ....[58]....
        /*02bc*/ 	.word	0xffffffff


	//   ....[59]....
        /*02c0*/ 	.word	0xffffffff


	//   ....[60]....
        /*02c4*/ 	.word	0xffffffff


	//   ....[61]....
        /*02c8*/ 	.word	0xffffffff


	//   ....[62]....
        /*02cc*/ 	.word	0xffffffff


	//   ....[63]....
        /*02d0*/ 	.word	0xffffffff


	//   ....[64]....
        /*02d4*/ 	.word	0xffffffff


	//   ....[65]....
        /*02d8*/ 	.word	0xffffffff


	//   ....[66]....
        /*02dc*/ 	.word	0xffffffff


	//   ....[67]....
        /*02e0*/ 	.word	0xffffffff


	//   ....[68]....
        /*02e4*/ 	.word	0xffffffff


	//   ....[69]....
        /*02e8*/ 	.word	0xffffffff


	//   ....[70]....
        /*02ec*/ 	.word	0xffffffff


	//   ....[71]....
        /*02f0*/ 	.word	0xffffffff


	//   ....[72]....
        /*02f4*/ 	.word	0xffffffff


	//   ....[73]....
        /*02f8*/ 	.word	0xffffffff


	//   ....[74]....
        /*02fc*/ 	.word	0xffffffff


	//   ....[75]....
        /*0300*/ 	.word	0xffffffff


	//   ....[76]....
        /*0304*/ 	.word	0xffffffff


	//   ....[77]....
        /*0308*/ 	.word	0xffffffff


	//   ....[78]....
        /*030c*/ 	.word	0xffffffff


	//   ....[79]....
        /*0310*/ 	.word	0xffffffff


	//   ....[80]....
        /*0314*/ 	.word	0xffffffff


	//   ....[81]....
        /*0318*/ 	.word	0xffffffff


	//   ....[82]....
        /*031c*/ 	.word	0xffffffff


	//   ....[83]....
        /*0320*/ 	.word	0xffffffff


	//   ....[84]....
        /*0324*/ 	.word	0xffffffff


	//   ....[85]....
        /*0328*/ 	.word	0xffffffff


	//   ....[86]....
        /*032c*/ 	.word	0xffffffff


	//   ....[87]....
        /*0330*/ 	.word	0xffffffff


	//   ....[88]....
        /*0334*/ 	.word	0xffffffff


	//   ....[89]....
        /*0338*/ 	.word	0xffffffff


	//   ....[90]....
        /*033c*/ 	.word	0xffffffff


	//   ....[91]....
        /*0340*/ 	.word	0xffffffff


	//   ....[92]....
        /*0344*/ 	.word	0xffffffff


	//   ....[93]....
        /*0348*/ 	.word	0xffffffff


	//   ....[94]....
        /*034c*/ 	.word	0xffffffff


	//   ....[95]....
        /*0350*/ 	.word	0xffffffff


	//   ....[96]....
        /*0354*/ 	.word	0xffffffff


	//   ....[97]....
        /*0358*/ 	.word	0xffffffff


	//   ....[98]....
        /*035c*/ 	.word	0xffffffff


	//   ....[99]....
        /*0360*/ 	.word	0xffffffff


	//   ....[100]....
        /*0364*/ 	.word	0xffffffff


	//   ....[101]....
        /*0368*/ 	.word	0xffffffff


	//   ....[102]....
        /*036c*/ 	.word	0xffffffff


	//   ....[103]....
        /*0370*/ 	.word	0xffffffff


	//   ....[104]....
        /*0374*/ 	.word	0xffffffff


	//   ....[105]....
        /*0378*/ 	.word	0xffffffff


	//   ....[106]....
        /*037c*/ 	.word	0xffffffff


	//   ....[107]....
        /*0380*/ 	.word	0xffffffff


	//   ....[108]....
        /*0384*/ 	.word	0xffffffff


	//   ....[109]....
        /*0388*/ 	.word	0xffffffff


	//   ....[110]....
        /*038c*/ 	.word	0xffffffff


	//   ....[111]....
        /*0390*/ 	.word	0xffffffff


	//   ....[112]....
        /*0394*/ 	.word	0xffffffff


	//   ....[113]....
        /*0398*/ 	.word	0xffffffff


	//   ....[114]....
        /*039c*/ 	.word	0xffffffff


	//   ....[115]....
        /*03a0*/ 	.word	0xffffffff


	//   ....[116]....
        /*03a4*/ 	.word	0xffffffff


	//   ....[117]....
        /*03a8*/ 	.word	0xffffffff


	//   ....[118]....
        /*03ac*/ 	.word	0xffffffff


	//   ....[119]....
        /*03b0*/ 	.word	0xffffffff


	//   ....[120]....
        /*03b4*/ 	.word	0xffffffff


	//   ....[121]....
        /*03b8*/ 	.word	0xffffffff


	//   ....[122]....
        /*03bc*/ 	.word	0xffffffff


	//   ....[123]....
        /*03c0*/ 	.word	0xffffffff


	//   ....[124]....
        /*03c4*/ 	.word	0xffffffff


	//   ....[125]....
        /*03c8*/ 	.word	0xffffffff


	//   ....[126]....
        /*03cc*/ 	.word	0xffffffff


	//   ....[127]....
        /*03d0*/ 	.word	0xffffffff


	//   ....[128]....
        /*03d4*/ 	.word	0xffffffff


	//   ....[129]....
        /*03d8*/ 	.word	0xffffffff


	//   ....[130]....
        /*03dc*/ 	.word	0xffffffff


	//   ....[131]....
        /*03e0*/ 	.word	0xffffffff


	//   ....[132]....
        /*03e4*/ 	.word	0xffffffff


	//   ....[133]....
        /*03e8*/ 	.word	0xffffffff


	//   ....[134]....
        /*03ec*/ 	.word	0xffffffff


	//   ....[135]....
        /*03f0*/ 	.word	0xffffffff


	//   ....[136]....
        /*03f4*/ 	.word	0xffffffff


	//   ....[137]....
        /*03f8*/ 	.word	0xffffffff


	//   ....[138]....
        /*03fc*/ 	.word	0xffffffff


	//   ....[139]....
        /*0400*/ 	.word	0xffffffff


	//   ....[140]....
        /*0404*/ 	.word	0xffffffff


	//   ....[141]....
        /*0408*/ 	.word	0xffffffff


	//   ....[142]....
        /*040c*/ 	.word	0xffffffff


	//   ....[143]....
        /*0410*/ 	.word	0xffffffff


	//   ....[144]....
        /*0414*/ 	.word	0xffffffff


	//   ....[145]....
        /*0418*/ 	.word	0xffffffff


	//   ....[146]....
        /*041c*/ 	.word	0xffffffff


	//   ....[147]....
        /*0420*/ 	.word	0xffffffff


	//   ....[148]....
        /*0424*/ 	.word	0xffffffff


	//   ....[149]....
        /*0428*/ 	.word	0xffffffff


	//   ....[150]....
        /*042c*/ 	.word	0xffffffff


	//   ....[151]....
        /*0430*/ 	.word	0xffffffff


	//   ....[152]....
        /*0434*/ 	.word	0xffffffff


	//   ....[153]....
        /*0438*/ 	.word	0xffffffff


	//   ....[154]....
        /*043c*/ 	.word	0xffffffff


	//   ....[155]....
        /*0440*/ 	.word	0xffffffff


	//   ....[156]....
        /*0444*/ 	.word	0xffffffff


	//   ....[157]....
        /*0448*/ 	.word	0xffffffff


	//   ....[158]....
        /*044c*/ 	.word	0xffffffff


	//   ....[159]....
        /*0450*/ 	.word	0xffffffff


	//   ....[160]....
        /*0454*/ 	.word	0xffffffff


	//   ....[161]....
        /*0458*/ 	.word	0xffffffff


	//   ....[162]....
        /*045c*/ 	.word	0xffffffff


	//   ....[163]....
        /*0460*/ 	.word	0xffffffff


	//   ....[164]....
        /*0464*/ 	.word	0xffffffff


	//   ....[165]....
        /*0468*/ 	.word	0xffffffff


	//   ....[166]....
        /*046c*/ 	.word	0xffffffff


	//   ....[167]....
        /*0470*/ 	.word	0xffffffff


	//   ....[168]....
        /*0474*/ 	.word	0xffffffff


	//   ....[169]....
        /*0478*/ 	.word	0xffffffff


	//   ....[170]....
        /*047c*/ 	.word	0xffffffff


	//   ....[171]....
        /*0480*/ 	.word	0xffffffff


	//   ....[172]....
        /*0484*/ 	.word	0xffffffff


	//   ....[173]....
        /*0488*/ 	.word	0xffffffff


	//   ....[174]....
        /*048c*/ 	.word	0xffffffff


	//   ....[175]....
        /*0490*/ 	.word	0xffffffff


	//   ....[176]....
        /*0494*/ 	.word	0xffffffff


	//   ....[177]....
        /*0498*/ 	.word	0xffffffff


	//   ....[178]....
        /*049c*/ 	.word	0xffffffff


	//   ....[179]....
        /*04a0*/ 	.word	0xffffffff


	//   ....[180]....
        /*04a4*/ 	.word	0xffffffff


	//   ....[181]....
        /*04a8*/ 	.word	0xffffffff


	//   ....[182]....
        /*04ac*/ 	.word	0xffffffff


	//   ....[183]....
        /*04b0*/ 	.word	0xffffffff


	//   ....[184]....
        /*04b4*/ 	.word	0xffffffff


	//   ....[185]....
        /*04b8*/ 	.word	0xffffffff


	//   ....[186]....
        /*04bc*/ 	.word	0xffffffff


	//   ....[187]....
        /*04c0*/ 	.word	0xffffffff


	//   ....[188]....
        /*04c4*/ 	.word	0xffffffff


	//   ....[189]....
        /*04c8*/ 	.word	0xffffffff


	//   ....[190]....
        /*04cc*/ 	.word	0xffffffff


	//   ....[191]....
        /*04d0*/ 	.word	0xffffffff


	//   ....[192]....
        /*04d4*/ 	.word	0xffffffff


	//   ....[193]....
        /*04d8*/ 	.word	0xffffffff


	//   ....[194]....
        /*04dc*/ 	.word	0xffffffff


	//   ....[195]....
        /*04e0*/ 	.word	0xffffffff


	//   ....[196]....
        /*04e4*/ 	.word	0xffffffff


	//   ....[197]....
        /*04e8*/ 	.word	0xffffffff


	//   ....[198]....
        /*04ec*/ 	.word	0xffffffff


	//   ....[199]....
        /*04f0*/ 	.word	0xffffffff


	//   ....[200]....
        /*04f4*/ 	.word	0xffffffff


	//   ....[201]....
        /*04f8*/ 	.word	0xffffffff


	//   ....[202]....
        /*04fc*/ 	.word	0xffffffff


	//   ....[203]....
        /*0500*/ 	.word	0xffffffff


	//   ....[204]....
        /*0504*/ 	.word	0xffffffff


	//   ....[205]....
        /*0508*/ 	.word	0xffffffff


	//   ....[206]....
        /*050c*/ 	.word	0xffffffff


	//   ....[207]....
        /*0510*/ 	.word	0xffffffff


	//   ....[208]....
        /*0514*/ 	.word	0xffffffff


	//   ....[209]....
        /*0518*/ 	.word	0xffffffff


	//   ....[210]....
        /*051c*/ 	.word	0xffffffff


	//   ....[211]....
        /*0520*/ 	.word	0xffffffff


	//   ....[212]....
        /*0524*/ 	.word	0xffffffff


	//   ....[213]....
        /*0528*/ 	.word	0xffffffff


	//   ....[214]....
        /*052c*/ 	.word	0xffffffff


	//   ....[215]....
        /*0530*/ 	.word	0x0500000f


	//   ....[216]....
        /*0534*/ 	.word	0x0500000f


	//   ....[217]....
        /*0538*/ 	.word	0x0500000f


	//   ....[218]....
        /*053c*/ 	.word	0x0500000f


	//   ....[219]....
        /*0540*/ 	.word	0x0500000f


	//   ....[220]....
        /*0544*/ 	.word	0x0500000f


	//   ....[221]....
        /*0548*/ 	.word	0x0500000f


	//   ....[222]....
        /*054c*/ 	.word	0x0500000f


	//   ....[223]....
        /*0550*/ 	.word	0x0500000f


	//   ....[224]....
        /*0554*/ 	.word	0x0500000f


	//   ....[225]....
        /*0558*/ 	.word	0x0500000f


	//   ....[226]....
        /*055c*/ 	.word	0x0500000f


	//   ....[227]....
        /*0560*/ 	.word	0x0500000f


	//   ....[228]....
        /*0564*/ 	.word	0x0500000f


	//   ....[229]....
        /*0568*/ 	.word	0x0500000f


	//   ....[230]....
        /*056c*/ 	.word	0x0500000f


	//   ....[231]....
        /*0570*/ 	.word	0x0500000f


	//   ....[232]....
        /*0574*/ 	.word	0x0500000f


	//   ....[233]....
        /*0578*/ 	.word	0x0500000f


	//   ....[234]....
        /*057c*/ 	.word	0x0500000f


	//   ....[235]....
        /*0580*/ 	.word	0x0500000f


	//   ....[236]....
        /*0584*/ 	.word	0x0500000f


	//   ....[237]....
        /*0588*/ 	.word	0x0500000f


	//   ....[238]....
        /*058c*/ 	.word	0x0500000f


	//   ....[239]....
        /*0590*/ 	.word	0x0500000f


	//   ....[240]....
        /*0594*/ 	.word	0x0500000f


	//   ....[241]....
        /*0598*/ 	.word	0x0500000f


	//   ....[242]....
        /*059c*/ 	.word	0x0500000f


	//   ....[243]....
        /*05a0*/ 	.word	0x0500000f


	//   ....[244]....
        /*05a4*/ 	.word	0x0500000f


	//   ....[245]....
        /*05a8*/ 	.word	0x0500000f


	//   ....[246]....
        /*05ac*/ 	.word	0x0500000f


	//   ....[247]....
        /*05b0*/ 	.word	0x0500000f


	//   ....[248]....
        /*05b4*/ 	.word	0x0500000f


	//   ....[249]....
        /*05b8*/ 	.word	0x0500000f


	//   ....[250]....
        /*05bc*/ 	.word	0x0500000f


	//   ....[251]....
        /*05c0*/ 	.word	0x0500000f


	//   ....[252]....
        /*05c4*/ 	.word	0x0500000f


	//   ....[253]....
        /*05c8*/ 	.word	0x0500000f


	//   ....[254]....
        /*05cc*/ 	.word	0x0500000f


	//   ....[255]....
        /*05d0*/ 	.word	0x0500000f


	//   ....[0]....
        /*05d4*/ 	.word	0x0500000f


	//   ....[1]....
        /*05d8*/ 	.word	0x0500000f


	//   ....[2]....
        /*05dc*/ 	.word	0x0500000f


	//   ....[3]....
        /*05e0*/ 	.word	0x0500000f


	//   ....[4]....
        /*05e4*/ 	.word	0x0500000f


	//   ....[5]....
        /*05e8*/ 	.word	0x0500000f


	//   ....[6]....
        /*05ec*/ 	.word	0x0500000f


	//   ....[7]....
        /*05f0*/ 	.word	0x0500000f


	//   ....[8]....
        /*05f4*/ 	.word	0x0500000f


	//   ....[9]....
        /*05f8*/ 	.word	0x0500000f


	//   ....[10]....
        /*05fc*/ 	.word	0x0500000f


	//   ....[11]....
        /*0600*/ 	.word	0x0500000f


	//   ....[12]....
        /*0604*/ 	.word	0x0500000f


	//   ....[13]....
        /*0608*/ 	.word	0x0500000f


	//   ....[14]....
        /*060c*/ 	.word	0x0500000f


	//   ....[15]....
        /*0610*/ 	.word	0x0500000f


	//   ....[16]....
        /*0614*/ 	.word	0x0500000f


	//   ....[17]....
        /*0618*/ 	.word	0x0500000f


	//   ....[18]....
        /*061c*/ 	.word	0x0500000f


	//   ....[19]....
        /*0620*/ 	.word	0x0500000f


	//   ....[20]....
        /*0624*/ 	.word	0x0500000f


	//   ....[21]....
        /*0628*/ 	.word	0x0500000f


	//   ....[22]....
        /*062c*/ 	.word	0x0500000f


	//   ....[23]....
        /*0630*/ 	.word	0x0500000f


	//   ....[24]....
        /*0634*/ 	.word	0x0500000f


	//   ....[25]....
        /*0638*/ 	.word	0x0500000f


	//   ....[26]....
        /*063c*/ 	.word	0x0500000f


	//   ....[27]....
        /*0640*/ 	.word	0x0500000f


	//   ....[28]....
        /*0644*/ 	.word	0x0500000f


	//   ....[29]....
        /*0648*/ 	.word	0x0500000f


	//   ....[30]....
        /*064c*/ 	.word	0x0500000f


	//   ....[31]....
        /*0650*/ 	.word	0x0500000f


	//   ....[32]....
        /*0654*/ 	.word	0x0500000f


	//   ....[33]....
        /*0658*/ 	.word	0x0500000f


	//   ....[34]....
        /*065c*/ 	.word	0x0500000f


	//   ....[35]....
        /*0660*/ 	.word	0x0500000f


	//   ....[36]....
        /*0664*/ 	.word	0x0500000f


	//   ....[37]....
        /*0668*/ 	.word	0x0500000f


	//   ....[38]....
        /*066c*/ 	.word	0x0500000f


	//   ....[39]....
        /*0670*/ 	.word	0x0500000f


	//   ....[40]....
        /*0674*/ 	.word	0x0500000f


	//   ....[41]....
        /*0678*/ 	.word	0x0500000f


	//   ....[42]....
        /*067c*/ 	.word	0x0500000f


	//   ....[43]....
        /*0680*/ 	.word	0x0500000f


	//   ....[44]....
        /*0684*/ 	.word	0x0500000f


	//   ....[45]....
        /*0688*/ 	.word	0x0500000f


	//   ....[46]....
        /*068c*/ 	.word	0x0500000f


	//   ....[47]....
        /*0690*/ 	.word	0x0500000f


	//   ....[48]....
        /*0694*/ 	.word	0x0500000f


	//   ....[49]....
        /*0698*/ 	.word	0x0500000f


	//   ....[50]....
        /*069c*/ 	.word	0x0500000f


	//   ....[51]....
        /*06a0*/ 	.word	0x0500000f


	//   ....[52]....
        /*06a4*/ 	.word	0x0500000f


	//   ....[53]....
        /*06a8*/ 	.word	0x0500000f


	//   ....[54]....
        /*06ac*/ 	.word	0x0500000f


	//   ....[55]....
        /*06b0*/ 	.word	0x0500000f


	//   ....[56]....
        /*06b4*/ 	.word	0x0500000f


	//----- nvinfo : EIATTR_COOP_GROUP_INSTR_OFFSETS
	.align		4
.L_982:
        /*06b8*/ 	.byte	0x04, 0x28
        /*06ba*/ 	.short	(.L_984 - .L_983)


	//   ....[0]....
.L_983:
        /*06bc*/ 	.word	0x00000080


	//   ....[1]....
        /*06c0*/ 	.word	0x00000090


	//   ....[2]....
        /*06c4*/ 	.word	0x000002d0


	//   ....[3]....
        /*06c8*/ 	.word	0x00000430


	//   ....[4]....
        /*06cc*/ 	.word	0x00000550


	//   ....[5]....
        /*06d0*/ 	.word	0x000006b0


	//   ....[6]....
        /*06d4*/ 	.word	0x00001880


	//   ....[7]....
        /*06d8*/ 	.word	0x00002a40


	//   ....[8]....
        /*06dc*/ 	.word	0x000037e0


	//   ....[9]....
        /*06e0*/ 	.word	0x000049d0


	//   ....[10]....
        /*06e4*/ 	.word	0x00004ab0


	//   ....[11]....
        /*06e8*/ 	.word	0x00005560


	//   ....[12]....
        /*06ec*/ 	.word	0x000055c0


	//   ....[13]....
        /*06f0*/ 	.word	0x000077c0


	//   ....[14]....
        /*06f4*/ 	.word	0x000088d0


	//   ....[15]....
        /*06f8*/ 	.word	0x000097c0


	//   ....[16]....
        /*06fc*/ 	.word	0x000098e0


	//   ....[17]....
        /*0700*/ 	.word	0x0000a410


	//   ....[18]....
        /*0704*/ 	.word	0x0000a480


	//   ....[19]....
        /*0708*/ 	.word	0x0000d640


	//   ....[20]....
        /*070c*/ 	.word	0x0000d660


	//   ....[21]....
        /*0710*/ 	.word	0x0000d690


	//   ....[22]....
        /*0714*/ 	.word	0x0000d6a0


	//   ....[23]....
        /*0718*/ 	.word	0x0000fd70


	//   ....[24]....
        /*071c*/ 	.word	0x00010e80


	//   ....[25]....
        /*0720*/ 	.word	0x00011d70


	//   ....[26]....
        /*0724*/ 	.word	0x00011e90


	//   ....[27]....
        /*0728*/ 	.word	0x000129c0


	//   ....[28]....
        /*072c*/ 	.word	0x00012a30


	//   ....[29]....
        /*0730*/ 	.word	0x00014130


	//   ....[30]....
        /*0734*/ 	.word	0x00014140


	//   ....[31]....
        /*0738*/ 	.word	0x000141c0


	//   ....[32]....
        /*073c*/ 	.word	0x000141d0


	//   ....[33]....
        /*0740*/ 	.word	0x00015160


	//   ....[34]....
        /*0744*/ 	.word	0x00015170


	//   ....[35]....
        /*0748*/ 	.word	0x00015180


	//   ....[36]....
        /*074c*/ 	.word	0x00015190


	//   ....[37]....
        /*0750*/ 	.word	0x000151a0


	//   ....[38]....
        /*0754*/ 	.word	0x000151b0


	//   ....[39]....
        /*0758*/ 	.word	0x000151c0


	//   ....[40]....
        /*075c*/ 	.word	0x000151d0


	//   ....[41]....
        /*0760*/ 	.word	0x00015200


	//   ....[42]....
        /*0764*/ 	.word	0x00015210


	//   ....[43]....
        /*0768*/ 	.word	0x00015240


	//   ....[44]....
        /*076c*/ 	.word	0x00015250


	//   ....[45]....
        /*0770*/ 	.word	0x00015280


	//   ....[46]....
        /*0774*/ 	.word	0x00015290


	//   ....[47]....
        /*0778*/ 	.word	0x000152a0


	//   ....[48]....
        /*077c*/ 	.word	0x000152d0


	//   ....[49]....
        /*0780*/ 	.word	0x00015300


	//   ....[50]....
        /*0784*/ 	.word	0x00015310


	//   ....[51]....
        /*0788*/ 	.word	0x00015320


	//   ....[52]....
        /*078c*/ 	.word	0x00015350


	//   ....[53]....
        /*0790*/ 	.word	0x000153b0


	//   ....[54]....
        /*0794*/ 	.word	0x000153c0


	//   ....[55]....
        /*0798*/ 	.word	0x000153d0


	//   ....[56]....
        /*079c*/ 	.word	0x000153f0


	//   ....[57]....
        /*07a0*/ 	.word	0x00015420


	//   ....[58]....
        /*07a4*/ 	.word	0x00015440


	//   ....[59]....
        /*07a8*/ 	.word	0x00015450


	//   ....[60]....
        /*07ac*/ 	.word	0x00015460


	//   ....[61]....
        /*07b0*/ 	.word	0x00015470


	//   ....[62]....
        /*07b4*/ 	.word	0x00015480


	//   ....[63]....
        /*07b8*/ 	.word	0x000154b0


	//   ....[64]....
        /*07bc*/ 	.word	0x000154d0


	//   ....[65]....
        /*07c0*/ 	.word	0x00015ab0


	//   ....[66]....
        /*07c4*/ 	.word	0x00015af0


	//   ....[67]....
        /*07c8*/ 	.word	0x00015b30


	//   ....[68]....
        /*07cc*/ 	.word	0x00015b70


	//   ....[69]....
        /*07d0*/ 	.word	0x000160e0


	//   ....[70]....
        /*07d4*/ 	.word	0x00016120


	//   ....[71]....
        /*07d8*/ 	.word	0x000161e0


	//   ....[72]....
        /*07dc*/ 	.word	0x00016200


	//   ....[73]....
        /*07e0*/ 	.word	0x000162c0


	//   ....[74]....
        /*07e4*/ 	.word	0x000162e0


	//   ....[75]....
        /*07e8*/ 	.word	0x000163b0


	//   ....[76]....
        /*07ec*/ 	.word	0x000163d0


	//   ....[77]....
        /*07f0*/ 	.word	0x00016ca0


	//   ....[78]....
        /*07f4*/ 	.word	0x00016cc0


	//   ....[79]....
        /*07f8*/ 	.word	0x00016d80


	//   ....[80]....
        /*07fc*/ 	.word	0x00016da0


	//   ....[81]....
        /*0800*/ 	.word	0x00016e60


	//   ....[82]....
        /*0804*/ 	.word	0x00016e80


	//   ....[83]....
        /*0808*/ 	.word	0x00016f50


	//   ....[84]....
        /*080c*/ 	.word	0x00016f70


	//   ....[85]....
        /*0810*/ 	.word	0x000170c0


	//   ....[86]....
        /*0814*/ 	.word	0x00017260


	//   ....[87]....
        /*0818*/ 	.word	0x00017290


	//   ....[88]....
        /*081c*/ 	.word	0x000172c0


	//   ....[89]....
        /*0820*/ 	.word	0x000172f0


	//   ....[90]....
        /*0824*/ 	.word	0x00017320


	//   ....[91]....
        /*0828*/ 	.word	0x00017360


	//   ....[92]....
        /*082c*/ 	.word	0x000174b0


	//   ....[93]....
        /*0830*/ 	.word	0x000174e0


	//   ....[94]....
        /*0834*/ 	.word	0x00017510


	//   ....[95]....
        /*0838*/ 	.word	0x00017540


	//   ....[96]....
        /*083c*/ 	.word	0x00017570


	//   ....[97]....
        /*0840*/ 	.word	0x000175b0


	//   ....[98]....
        /*0844*/ 	.word	0x00017640


	//   ....[99]....
        /*0848*/ 	.word	0x000176a0


	//   ....[100]....
        /*084c*/ 	.word	0x00017740


	//   ....[101]....
        /*0850*/ 	.word	0x00019790


	//   ....[102]....
        /*0854*/ 	.word	0x000197c0


	//   ....[103]....
        /*0858*/ 	.word	0x00019860


	//   ....[104]....
        /*085c*/ 	.word	0x00019870


	//   ....[105]....
        /*0860*/ 	.word	0x000198c0


	//   ....[106]....
        /*0864*/ 	.word	0x000198d0


	//   ....[107]....
        /*0868*/ 	.word	0x00019920


	//   ....[108]....
        /*086c*/ 	.word	0x00019930


	//   ....[109]....
        /*0870*/ 	.word	0x00019980


	//   ....[110]....
        /*0874*/ 	.word	0x00019990


	//   ....[111]....
        /*0878*/ 	.word	0x000199e0


	//   ....[112]....
        /*087c*/ 	.word	0x000199f0


	//   ....[113]....
        /*0880*/ 	.word	0x00019a40


	//   ....[114]....
        /*0884*/ 	.word	0x00019a50


	//   ....[115]....
        /*0888*/ 	.word	0x00019a60


	//   ....[116]....
        /*088c*/ 	.word	0x00019ab0


	//   ....[117]....
        /*0890*/ 	.word	0x00019b00


	//   ....[118]....
        /*0894*/ 	.word	0x00019b10


	//   ....[119]....
        /*0898*/ 	.word	0x00019b20


	//   ....[120]....
        /*089c*/ 	.word	0x00019b80


	//   ....[121]....
        /*08a0*/ 	.word	0x0001a020


	//   ....[122]....
        /*08a4*/ 	.word	0x0001a050


	//   ....[123]....
        /*08a8*/ 	.word	0x0001a070


	//   ....[124]....
        /*08ac*/ 	.word	0x0001a100


	//   ....[125]....
        /*08b0*/ 	.word	0x0001a110


	//   ....[126]....
        /*08b4*/ 	.word	0x0001a190


	//   ....[127]....
        /*08b8*/ 	.word	0x0001a1a0


	//   ....[128]....
        /*08bc*/ 	.word	0x0001a220


	//   ....[129]....
        /*08c0*/ 	.word	0x0001a230


	//   ....[130]....
        /*08c4*/ 	.word	0x0001a2b0


	//   ....[131]....
        /*08c8*/ 	.word	0x0001a2c0


	//   ....[132]....
        /*08cc*/ 	.word	0x0001a330


	//   ....[133]....
        /*08d0*/ 	.word	0x0001a340


	//   ....[134]....
        /*08d4*/ 	.word	0x0001a3b0


	//   ....[135]....
        /*08d8*/ 	.word	0x0001a3c0


	//   ....[136]....
        /*08dc*/ 	.word	0x0001a3d0


	//   ....[137]....
        /*08e0*/ 	.word	0x0001a480


	//   ....[138]....
        /*08e4*/ 	.word	0x0001a4a0


	//   ....[139]....
        /*08e8*/ 	.word	0x0001a4b0


	//   ....[140]....
        /*08ec*/ 	.word	0x0001a500


	//   ....[141]....
        /*08f0*/ 	.word	0x0001abc0


	//   ....[142]....
        /*08f4*/ 	.word	0x0001abf0


	//   ....[143]....
        /*08f8*/ 	.word	0x0001ac50


	//   ....[144]....
        /*08fc*/ 	.word	0x0001ac90


	//   ....[145]....
        /*0900*/ 	.word	0x0001acd0


	//   ....[146]....
        /*0904*/ 	.word	0x0001ad10


	//   ....[147]....
        /*0908*/ 	.word	0x0001ad50


	//   ....[148]....
        /*090c*/ 	.word	0x0001ad90


	//   ....[149]....
        /*0910*/ 	.word	0x0001add0


	//   ....[150]....
        /*0914*/ 	.word	0x0001ae10


	//   ....[151]....
        /*0918*/ 	.word	0x0001ae50


	//   ....[152]....
        /*091c*/ 	.word	0x0001ae90


	//   ....[153]....
        /*0920*/ 	.word	0x0001aed0


	//   ....[154]....
        /*0924*/ 	.word	0x0001af00


	//   ....[155]....
        /*0928*/ 	.word	0x0001af10


	//   ....[156]....
        /*092c*/ 	.word	0x0001af50


	//   ....[157]....
        /*0930*/ 	.word	0x0001b880


	//   ....[158]....
        /*0934*/ 	.word	0x0001b8a0


	//   ....[159]....
        /*0938*/ 	.word	0x0001b8b0


	//   ....[160]....
        /*093c*/ 	.word	0x0001b8c0


	//   ....[161]....
        /*0940*/ 	.word	0x0001b8d0


	//   ....[162]....
        /*0944*/ 	.word	0x0001b8e0


	//   ....[163]....
        /*0948*/ 	.word	0x0001b930


	//   ....[164]....
        /*094c*/ 	.word	0x0001b950


	//   ....[165]....
        /*0950*/ 	.word	0x0001b980


	//   ....[166]....
        /*0954*/ 	.word	0x0001b9b0


	//   ....[167]....
        /*0958*/ 	.word	0x0001b9c0


	//   ....[168]....
        /*095c*/ 	.word	0x0001ba00


	//   ....[169]....
        /*0960*/ 	.word	0x0001ba10


	//   ....[170]....
        /*0964*/ 	.word	0x0001ba50


	//   ....[171]....
        /*0968*/ 	.word	0x0001ba60


	//   ....[172]....
        /*096c*/ 	.word	0x0001baa0


	//   ....[173]....
        /*0970*/ 	.word	0x0001bab0


	//   ....[174]....
        /*0974*/ 	.word	0x0001bac0


	//   ....[175]....
        /*0978*/ 	.word	0x0001bad0


	//   ....[176]....
        /*097c*/ 	.word	0x0001bb70


	//   ....[177]....
        /*0980*/ 	.word	0x0001bf40


	//   ....[178]....
        /*0984*/ 	.word	0x0001bf50


	//   ....[179]....
        /*0988*/ 	.word	0x0001bf60


	//   ....[180]....
        /*098c*/ 	.word	0x0001bf70


	//   ....[181]....
        /*0990*/ 	.word	0x0001bf80


	//   ....[182]....
        /*0994*/ 	.word	0x0001bf90


	//   ....[183]....
        /*0998*/ 	.word	0x0001bfb0


	//   ....[184]....
        /*099c*/ 	.word	0x0001c000


	//   ....[185]....
        /*09a0*/ 	.word	0x0001c040


	//   ....[186]....
        /*09a4*/ 	.word	0x0001c060


	//   ....[187]....
        /*09a8*/ 	.word	0x0001c070


	//   ....[188]....
        /*09ac*/ 	.word	0x0001c0b0


	//   ....[189]....
        /*09b0*/ 	.word	0x0001c0c0


	//   ....[190]....
        /*09b4*/ 	.word	0x0001c100


	//   ....[191]....
        /*09b8*/ 	.word	0x0001c110


	//   ....[192]....
        /*09bc*/ 	.word	0x0001c150


	//   ....[193]....
        /*09c0*/ 	.word	0x0001c160


	//   ....[194]....
        /*09c4*/ 	.word	0x0001c170


	//   ....[195]....
        /*09c8*/ 	.word	0x0001c180


	//   ....[196]....
        /*09cc*/ 	.word	0x0001c190


	//   ....[197]....
        /*09d0*/ 	.word	0x0001d5c0


	//   ....[198]....
        /*09d4*/ 	.word	0x0001d5f0


	//   ....[199]....
        /*09d8*/ 	.word	0x0001d620


	//   ....[200]....
        /*09dc*/ 	.word	0x0001d640


	//   ....[201]....
        /*09e0*/ 	.word	0x0001d670


	//   ....[202]....
        /*09e4*/ 	.word	0x0001d6a0


	//   ....[203]....
        /*09e8*/ 	.word	0x0001d6d0


	//   ....[204]....
        /*09ec*/ 	.word	0x0001d6e0


	//   ....[205]....
        /*09f0*/ 	.word	0x0001d810


	//   ....[206]....
        /*09f4*/ 	.word	0x0001d840


	//   ....[207]....
        /*09f8*/ 	.word	0x0001d870


	//   ....[208]....
        /*09fc*/ 	.word	0x0001d8a0


	//   ....[209]....
        /*0a00*/ 	.word	0x0001d8d0


	//   ....[210]....
        /*0a04*/ 	.word	0x0001d910


	//   ....[211]....
        /*0a08*/ 	.word	0x0001d9c0


	//   ....[212]....
        /*0a0c*/ 	.word	0x0001da30


	//   ....[213]....
        /*0a10*/ 	.word	0x0001dad0


	//   ....[214]....
        /*0a14*/ 	.word	0x0001e150


	//   ....[215]....
        /*0a18*/ 	.word	0x0001e840


	//   ....[216]....
        /*0a1c*/ 	.word	0x0001e920


	//   ....[217]....
        /*0a20*/ 	.word	0x0001ea10


	//   ....[218]....
        /*0a24*/ 	.word	0x0001ea70


	//   ....[219]....
        /*0a28*/ 	.word	0x0001eb30


	//   ....[220]....
        /*0a2c*/ 	.word	0x0001eb90


	//   ....[221]....
        /*0a30*/ 	.word	0x0001ec50


	//   ....[222]....
        /*0a34*/ 	.word	0x0001ecb0


	//   ....[223]....
        /*0a38*/ 	.word	0x0001ed70


	//   ....[224]....
        /*0a3c*/ 	.word	0x0001edd0


	//   ....[225]....
        /*0a40*/ 	.word	0x0001ee90


	//   ....[226]....
        /*0a44*/ 	.word	0x0001eef0


	//   ....[227]....
        /*0a48*/ 	.word	0x0001efb0


	//   ....[228]....
        /*0a4c*/ 	.word	0x0001f010


	//   ....[229]....
        /*0a50*/ 	.word	0x0001f0d0


	//   ....[230]....
        /*0a54*/ 	.word	0x0001f130


	//   ....[231]....
        /*0a58*/ 	.word	0x0001f1f0


	//   ....[232]....
        /*0a5c*/ 	.word	0x0001f250


	//   ....[233]....
        /*0a60*/ 	.word	0x0001f310


	//   ....[234]....
        /*0a64*/ 	.word	0x0001f370


	//   ....[235]....
        /*0a68*/ 	.word	0x0001f440


	//   ....[236]....
        /*0a6c*/ 	.word	0x0001f600


	//   ....[237]....
        /*0a70*/ 	.word	0x0001f690


	//   ....[238]....
        /*0a74*/ 	.word	0x0001f790


	//   ....[239]....
        /*0a78*/ 	.word	0x0001f7e0


	//   ....[240]....
        /*0a7c*/ 	.word	0x0001f8e0


	//   ....[241]....
        /*0a80*/ 	.word	0x0001f930


	//   ....[242]....
        /*0a84*/ 	.word	0x0001f990


	//   ....[243]....
        /*0a88*/ 	.word	0x0001fa80


	//   ....[244]....
        /*0a8c*/ 	.word	0x0001fae0


	//   ....[245]....
        /*0a90*/ 	.word	0x0001fbd0


	//   ....[246]....
        /*0a94*/ 	.word	0x0001fc30


	//   ....[247]....
        /*0a98*/ 	.word	0x0001fd20


	//   ....[248]....
        /*0a9c*/ 	.word	0x0001fd80


	//   ....[249]....
        /*0aa0*/ 	.word	0x0001fe60


	//   ....[250]....
        /*0aa4*/ 	.word	0x0001fec0


	//   ....[251]....
        /*0aa8*/ 	.word	0x0001ff60


	//   ....[252]....
        /*0aac*/ 	.word	0x00020010


	//   ....[253]....
        /*0ab0*/ 	.word	0x000200c0


	//   ....[254]....
        /*0ab4*/ 	.word	0x00020140


	//   ....[255]....
        /*0ab8*/ 	.word	0x000201e0


	//   ....[0]....
        /*0abc*/ 	.word	0x00020280


	//   ....[1]....
        /*0ac0*/ 	.word	0x000202f0


	//   ....[2]....
        /*0ac4*/ 	.word	0x00020370


	//   ....[3]....
        /*0ac8*/ 	.word	0x00020420


	//   ....[4]....
        /*0acc*/ 	.word	0x000204a0


	//   ....[5]....
        /*0ad0*/ 	.word	0x00020550


	//   ....[6]....
        /*0ad4*/ 	.word	0x000205d0


	//   ....[7]....
        /*0ad8*/ 	.word	0x00020680


	//   ....[8]....
        /*0adc*/ 	.word	0x00020700


	//   ....[9]....
        /*0ae0*/ 	.word	0x000207b0


	//   ....[10]....
        /*0ae4*/ 	.word	0x00020830


	//   ....[11]....
        /*0ae8*/ 	.word	0x000208e0


	//   ....[12]....
        /*0aec*/ 	.word	0x00020960


	//   ....[13]....
        /*0af0*/ 	.word	0x00020a00


	//   ....[14]....
        /*0af4*/ 	.word	0x00020a80


	//   ....[15]....
        /*0af8*/ 	.word	0x00020b10


	//   ....[16]....
        /*0afc*/ 	.word	0x00020c40


	//   ....[17]....
        /*0b00*/ 	.word	0x00020ce0


	//   ....[18]....
        /*0b04*/ 	.word	0x00020d40


	//   ....[19]....
        /*0b08*/ 	.word	0x00020df0


	//   ....[20]....
        /*0b0c*/ 	.word	0x00020e70


	//   ....[21]....
        /*0b10*/ 	.word	0x00020f00


	//   ....[22]....
        /*0b14*/ 	.word	0x00020f90


	//   ....[23]....
        /*0b18*/ 	.word	0x00021020


	//   ....[24]....
        /*0b1c*/ 	.word	0x00021080


	//   ....[25]....
        /*0b20*/ 	.word	0x00021130


	//   ....[26]....
        /*0b24*/ 	.word	0x00021190


	//   ....[27]....
        /*0b28*/ 	.word	0x00021240


	//   ....[28]....
        /*0b2c*/ 	.word	0x000212a0


	//   ....[29]....
        /*0b30*/ 	.word	0x00021350


	//   ....[30]....
        /*0b34*/ 	.word	0x000213b0


	//   ....[31]....
        /*0b38*/ 	.word	0x00021460


	//   ....[32]....
        /*0b3c*/ 	.word	0x000214f0


	//   ....[33]....
        /*0b40*/ 	.word	0x00021580


	//   ....[34]....
        /*0b44*/ 	.word	0x00021600


	//   ....[35]....
        /*0b48*/ 	.word	0x00021690


	//   ....[36]....
        /*0b4c*/ 	.word	0x00021780


	//   ....[37]....
        /*0b50*/ 	.word	0x00021810


	//   ....[38]....
        /*0b54*/ 	.word	0x00021870


	//   ....[39]....
        /*0b58*/ 	.word	0x00021920


	//   ....[40]....
        /*0b5c*/ 	.word	0x000219a0


	//   ....[41]....
        /*0b60*/ 	.word	0x00021a30


	//   ....[42]....
        /*0b64*/ 	.word	0x00021ac0


	//   ....[43]....
        /*0b68*/ 	.word	0x00021b50


	//   ....[44]....
        /*0b6c*/ 	.word	0x00021bb0


	//   ....[45]....
        /*0b70*/ 	.word	0x00021c60


	//   ....[46]....
        /*0b74*/ 	.word	0x00021cc0


	//   ....[47]....
        /*0b78*/ 	.word	0x00021d70


	//   ....[48]....
        /*0b7c*/ 	.word	0x00021dd0


	//   ....[49]....
        /*0b80*/ 	.word	0x00021e80


	//   ....[50]....
        /*0b84*/ 	.word	0x00021ee0


	//   ....[51]....
        /*0b88*/ 	.word	0x00021f90


	//   ....[52]....
        /*0b8c*/ 	.word	0x00021ff0


	//   ....[53]....
        /*0b90*/ 	.word	0x000220a0


	//   ....[54]....
        /*0b94*/ 	.word	0x00022100


	//   ....[55]....
        /*0b98*/ 	.word	0x000221b0


	//   ....[56]....
        /*0b9c*/ 	.word	0x00022400


	//----- nvinfo : EIATTR_REG_RECONFIG
	.align		4
.L_984:
        /*0ba0*/ 	.byte	0x01, 0x54
	.zero		2


	//----- nvinfo : EIATTR_SYSCALL_OFFSETS
	.align		4
        /*0ba4*/ 	.byte	0x04, 0x46
        /*0ba6*/ 	.short	(.L_986 - .L_985)


	//   ....[0]....
.L_985:
        /*0ba8*/ 	.word	0x00001a60


	//   ....[1]....
        /*0bac*/ 	.word	0x00018a80


	//   ....[2]....
        /*0bb0*/ 	.word	0x00018bf0


	//   ....[3]....
        /*0bb4*/ 	.word	0x00018d50


	//   ....[4]....
        /*0bb8*/ 	.word	0x00018e90


	//   ....[5]....
        /*0bbc*/ 	.word	0x0001a820


	//----- nvinfo : EIATTR_MBARRIER_INSTR_OFFSETS
	.align		4
.L_986:
        /*0bc0*/ 	.byte	0x04, 0x39
        /*0bc2*/ 	.short	(.L_988 - .L_987)


	//   ....[0]....
.L_987:
        /*0bc4*/ 	.word	0x00000180
        /*0bc8*/ 	.word	0x000000ff
        /*0bcc*/ 	.word	0x00022800
        /*0bd0*/ 	.short	0x0100
        /*0bd2*/ 	.byte	0x08
	.zero		1


	//   ....[1]....
        /*0bd4*/ 	.word	0x00000190
        /*0bd8*/ 	.word	0x000000ff
        /*0bdc*/ 	.word	0x00022820
        /*0be0*/ 	.short	0x0100
        /*0be2*/ 	.byte	0x08
	.zero		1


	//   ....[2]....
        /*0be4*/ 	.word	0x00000280
        /*0be8*/ 	.word	0x000000ff
        /*0bec*/ 	.word	0x00022830
        /*0bf0*/ 	.short	0x0100
        /*0bf2*/ 	.byte	0x08
	.zero		1


	//   ....[3]....
        /*0bf4*/ 	.word	0x00000290
        /*0bf8*/ 	.word	0x000000ff
        /*0bfc*/ 	.word	0x00022840
        /*0c00*/ 	.short	0x0100
        /*0c02*/ 	.byte	0x08
	.zero		1


	//   ....[4]....
        /*0c04*/ 	.word	0x000002a0
        /*0c08*/ 	.word	0x000000ff
        /*0c0c*/ 	.word	0x00022838
        /*0c10*/ 	.short	0x0100
        /*0c12*/ 	.byte	0x08
	.zero		1


	//   ....[5]....
        /*0c14*/ 	.word	0x000002b0
        /*0c18*/ 	.word	0x000000ff
        /*0c1c*/ 	.word	0x00022848
        /*0c20*/ 	.short	0x0100
        /*0c22*/ 	.byte	0x08
	.zero		1


	//   ....[6]....
        /*0c24*/ 	.word	0x000003e0
        /*0c28*/ 	.word	0x000000ff
        /*0c2c*/ 	.word	0x00022850
        /*0c30*/ 	.short	0x0100
        /*0c32*/ 	.byte	0x08
	.zero		1


	//   ....[7]....
        /*0c34*/ 	.word	0x000003f0
        /*0c38*/ 	.word	0x000000ff
        /*0c3c*/ 	.word	0x00022860
        /*0c40*/ 	.short	0x0100
        /*0c42*/ 	.byte	0x08
	.zero		1


	//   ....[8]....
        /*0c44*/ 	.word	0x00000400
        /*0c48*/ 	.word	0x000000ff
        /*0c4c*/ 	.word	0x00022858
        /*0c50*/ 	.short	0x0100
        /*0c52*/ 	.byte	0x08
	.zero		1


	//   ....[9]....
        /*0c54*/ 	.word	0x00000410
        /*0c58*/ 	.word	0x000000ff
        /*0c5c*/ 	.word	0x00022868
        /*0c60*/ 	.short	0x0100
        /*0c62*/ 	.byte	0x08
	.zero		1


	//   ....[10]....
        /*0c64*/ 	.word	0x00000500
        /*0c68*/ 	.word	0x000000ff
        /*0c6c*/ 	.word	0x00022870
        /*0c70*/ 	.short	0x0100
        /*0c72*/ 	.byte	0x06
	.zero		1


	//   ....[11]....
        /*0c74*/ 	.word	0x00000510
        /*0c78*/ 	.word	0x000000ff
        /*0c7c*/ 	.word	0x00022880
        /*0c80*/ 	.short	0x0100
        /*0c82*/ 	.byte	0x06
	.zero		1


	//   ....[12]....
        /*0c84*/ 	.word	0x00000520
        /*0c88*/ 	.word	0x000000ff
        /*0c8c*/ 	.word	0x00022878
        /*0c90*/ 	.short	0x0100
        /*0c92*/ 	.byte	0x06
	.zero		1


	//   ....[13]....
        /*0c94*/ 	.word	0x00000530
        /*0c98*/ 	.word	0x000000ff
        /*0c9c*/ 	.word	0x00022888
        /*0ca0*/ 	.short	0x0100
        /*0ca2*/ 	.byte	0x06
	.zero		1


	//   ....[14]....
        /*0ca4*/ 	.word	0x00000660
        /*0ca8*/ 	.word	0x000000ff
        /*0cac*/ 	.word	0x00022890
        /*0cb0*/ 	.short	0x0100
        /*0cb2*/ 	.byte	0x08
	.zero		1


	//   ....[15]....
        /*0cb4*/ 	.word	0x00000670
        /*0cb8*/ 	.word	0x000000ff
        /*0cbc*/ 	.word	0x000228a0
        /*0cc0*/ 	.short	0x0100
        /*0cc2*/ 	.byte	0x08
	.zero		1


	//   ....[16]....
        /*0cc4*/ 	.word	0x00000680
        /*0cc8*/ 	.word	0x000000ff
        /*0ccc*/ 	.word	0x00022898
        /*0cd0*/ 	.short	0x0100
        /*0cd2*/ 	.byte	0x08
	.zero		1


	//   ....[17]....
        /*0cd4*/ 	.word	0x00000690
        /*0cd8*/ 	.word	0x000000ff
        /*0cdc*/ 	.word	0x000228a8
        /*0ce0*/ 	.short	0x0100
        /*0ce2*/ 	.byte	0x08
	.zero		1


	//   ....[18]....
        /*0ce4*/ 	.word	0x000007e0
        /*0ce8*/ 	.word	0x000000ff
        /*0cec*/ 	.word	0x000228b0
        /*0cf0*/ 	.short	0x0100
        /*0cf2*/ 	.byte	0x08
	.zero		1


	//   ....[19]....
        /*0cf4*/ 	.word	0x000007f0
        /*0cf8*/ 	.word	0x000000ff
        /*0cfc*/ 	.word	0x000228c0
        /*0d00*/ 	.short	0x0100
        /*0d02*/ 	.byte	0x08
	.zero		1


	//   ....[20]....
        /*0d04*/ 	.word	0x00000800
        /*0d08*/ 	.word	0x000000ff
        /*0d0c*/ 	.word	0x000228b8
        /*0d10*/ 	.short	0x0100
        /*0d12*/ 	.byte	0x08
	.zero		1


	//   ....[21]....
        /*0d14*/ 	.word	0x00000810
        /*0d18*/ 	.word	0x000000ff
        /*0d1c*/ 	.word	0x000228c8
        /*0d20*/ 	.short	0x0100
        /*0d22*/ 	.byte	0x08
	.zero		1


	//   ....[22]....
        /*0d24*/ 	.word	0x00001db0
        /*0d28*/ 	.word	0x000000ff
        /*0d2c*/ 	.word	0x00022800
        /*0d30*/ 	.short	0x010a
        /*0d32*/ 	.byte	0x2b
	.zero		1


	//   ....[23]....
        /*0d34*/ 	.word	0x00001e50
        /*0d38*/ 	.word	0x0000006a
        /*0d3c*/ 	.word	0x00022830
        /*0d40*/ 	.short	0x010a
        /*0d42*/ 	.byte	0x3f
	.zero		1


	//   ....[24]....
        /*0d44*/ 	.word	0x00001e90
        /*0d48*/ 	.word	0x0000006a
        /*0d4c*/ 	.word	0x00022830
        /*0d50*/ 	.short	0x010a
        /*0d52*/ 	.byte	0x3f
	.zero		1


	//   ....[25]....
        /*0d54*/ 	.word	0x00002d70
        /*0d58*/ 	.word	0x000000ff
        /*0d5c*/ 	.word	0x00000000
        /*0d60*/ 	.short	0x0101
        /*0d62*/ 	.byte	0x06
	.zero		1


	//   ....[26]....
        /*0d64*/ 	.word	0x00006930
        /*0d68*/ 	.word	0x000000ff
        /*0d6c*/ 	.word	0x00022830
        /*0d70*/ 	.short	0x010a
        /*0d72*/ 	.byte	0x06
	.zero		1


	//   ....[27]....
        /*0d74*/ 	.word	0x00006970
        /*0d78*/ 	.word	0x000000ff
        /*0d7c*/ 	.word	0x00022830
        /*0d80*/ 	.short	0x010a
        /*0d82*/ 	.byte	0x06
	.zero		1


	//   ....[28]....
        /*0d84*/ 	.word	0x00007200
        /*0d88*/ 	.word	0x000000ff
        /*0d8c*/ 	.word	0x00022850
        /*0d90*/ 	.short	0x010a
        /*0d92*/ 	.byte	0x06
	.zero		1


	//   ....[29]....
        /*0d94*/ 	.word	0x00007240
        /*0d98*/ 	.word	0x000000ff
        /*0d9c*/ 	.word	0x00022850
        /*0da0*/ 	.short	0x010a
        /*0da2*/ 	.byte	0x06
	.zero		1


	//   ....[30]....
        /*0da4*/ 	.word	0x00007a90
        /*0da8*/ 	.word	0x000000ff
        /*0dac*/ 	.word	0x00000000
        /*0db0*/ 	.short	0x0101
        /*0db2*/ 	.byte	0x06
	.zero		1


	//   ....[31]....
        /*0db4*/ 	.word	0x0000b1d0
        /*0db8*/ 	.word	0x000000ff
        /*0dbc*/ 	.word	0x00000000
        /*0dc0*/ 	.short	0x0101
        /*0dc2*/ 	.byte	0x06
	.zero		1


	//   ....[32]....
        /*0dc4*/ 	.word	0x0000bb90
        /*0dc8*/ 	.word	0x000000ff
        /*0dcc*/ 	.word	0x00022830
        /*0dd0*/ 	.short	0x010a
        /*0dd2*/ 	.byte	0x06
	.zero		1


	//   ....[33]....
        /*0dd4*/ 	.word	0x0000bbd0
        /*0dd8*/ 	.word	0x000000ff
        /*0ddc*/ 	.word	0x00022830
        /*0de0*/ 	.short	0x010a
        /*0de2*/ 	.byte	0x06
	.zero		1


	//   ....[34]....
        /*0de4*/ 	.word	0x0000c460
        /*0de8*/ 	.word	0x000000ff
        /*0dec*/ 	.word	0x00022850
        /*0df0*/ 	.short	0x010a
        /*0df2*/ 	.byte	0x06
	.zero		1


	//   ....[35]....
        /*0df4*/ 	.word	0x0000c4a0
        /*0df8*/ 	.word	0x000000ff
        /*0dfc*/ 	.word	0x00022850
        /*0e00*/ 	.short	0x010a
        /*0e02*/ 	.byte	0x06
	.zero		1


	//   ....[36]....
        /*0e04*/ 	.word	0x0000cd60
        /*0e08*/ 	.word	0x000000ff
        /*0e0c*/ 	.word	0x00000000
        /*0e10*/ 	.short	0x0101
        /*0e12*/ 	.byte	0x06
	.zero		1


	//   ....[37]....
        /*0e14*/ 	.word	0x0000e7a0
        /*0e18*/ 	.word	0x000000ff
        /*0e1c*/ 	.word	0x00000000
        /*0e20*/ 	.short	0x0101
        /*0e22*/ 	.byte	0x06
	.zero		1


	//   ....[38]....
        /*0e24*/ 	.word	0x0000ef10
        /*0e28*/ 	.word	0x000000ff
        /*0e2c*/ 	.word	0x00022830
        /*0e30*/ 	.short	0x010a
        /*0e32*/ 	.byte	0x06
	.zero		1


	//   ....[39]....
        /*0e34*/ 	.word	0x0000ef50
        /*0e38*/ 	.word	0x000000ff
        /*0e3c*/ 	.word	0x00022830
        /*0e40*/ 	.short	0x010a
        /*0e42*/ 	.byte	0x06
	.zero		1


	//   ....[40]....
        /*0e44*/ 	.word	0x0000f7b0
        /*0e48*/ 	.word	0x000000ff
        /*0e4c*/ 	.word	0x00022850
        /*0e50*/ 	.short	0x010a
        /*0e52*/ 	.byte	0x06
	.zero		1


	//   ....[41]....
        /*0e54*/ 	.word	0x0000f7f0
        /*0e58*/ 	.word	0x000000ff
        /*0e5c*/ 	.word	0x00022850
        /*0e60*/ 	.short	0x010a
        /*0e62*/ 	.byte	0x06
	.zero		1


	//   ....[42]....
        /*0e64*/ 	.word	0x00010040
        /*0e68*/ 	.word	0x000000ff
        /*0e6c*/ 	.word	0x00000000
        /*0e70*/ 	.short	0x0101
        /*0e72*/ 	.byte	0x06
	.zero		1


	//   ....[43]....
        /*0e74*/ 	.word	0x00013780
        /*0e78*/ 	.word	0x000000ff
        /*0e7c*/ 	.word	0x00000000
        /*0e80*/ 	.short	0x0101
        /*0e82*/ 	.byte	0x06
	.zero		1


	//   ....[44]....
        /*0e84*/ 	.word	0x00013df0
        /*0e88*/ 	.word	0x000000ff
        /*0e8c*/ 	.word	0x00022850
        /*0e90*/ 	.short	0x010a
        /*0e92*/ 	.byte	0x09
	.zero		1


	//   ....[45]....
        /*0e94*/ 	.word	0x00013e30
        /*0e98*/ 	.word	0x000000ff
        /*0e9c*/ 	.word	0x00022850
        /*0ea0*/ 	.short	0x010a
        /*0ea2*/ 	.byte	0x09
	.zero		1


	//   ....[46]....
        /*0ea4*/ 	.word	0x000144b0
        /*0ea8*/ 	.word	0x000000ff
        /*0eac*/ 	.word	0x00000000
        /*0eb0*/ 	.short	0x0101
        /*0eb2*/ 	.byte	0x04
	.zero		1


	//   ....[47]....
        /*0eb4*/ 	.word	0x00016110
        /*0eb8*/ 	.word	0x00000003
        /*0ebc*/ 	.word	0x00000000
        /*0ec0*/ 	.short	0x0101
        /*0ec2*/ 	.byte	0x3f
	.zero		1


	//   ....[48]....
        /*0ec4*/ 	.word	0x00019440
        /*0ec8*/ 	.word	0x00000000
        /*0ecc*/ 	.word	0x00022880
        /*0ed0*/ 	.short	0x010a
        /*0ed2*/ 	.byte	0x3f
	.zero		1


	//   ....[49]....
        /*0ed4*/ 	.word	0x00019ce0
        /*0ed8*/ 	.word	0x00000000
        /*0edc*/ 	.word	0x00022870
        /*0ee0*/ 	.short	0x0107
        /*0ee2*/ 	.byte	0x3f
	.zero		1


	//   ....[50]....
        /*0ee4*/ 	.word	0x00019da0
        /*0ee8*/ 	.word	0x00000000
        /*0eec*/ 	.word	0x00022870
        /*0ef0*/ 	.short	0x0101
        /*0ef2*/ 	.byte	0x3f
	.zero		1


	//   ....[51]....
        /*0ef4*/ 	.word	0x00019dd0
        /*0ef8*/ 	.word	0x00000000
        /*0efc*/ 	.word	0x00022840
        /*0f00*/ 	.short	0x010a
        /*0f02*/ 	.byte	0x3f
	.zero		1


	//   ....[52]....
        /*0f04*/ 	.word	0x0001a5a0
        /*0f08*/ 	.word	0x00000000
        /*0f0c*/ 	.word	0x00022830
        /*0f10*/ 	.short	0x0107
        /*0f12*/ 	.byte	0x3f
	.zero		1


	//   ....[53]....
        /*0f14*/ 	.word	0x0001a660
        /*0f18*/ 	.word	0x00000000
        /*0f1c*/ 	.word	0x00022830
        /*0f20*/ 	.short	0x0101
        /*0f22*/ 	.byte	0x3f
	.zero		1


	//   ....[54]....
        /*0f24*/ 	.word	0x0001b000
        /*0f28*/ 	.word	0x00000012
        /*0f2c*/ 	.word	0x00022800
        /*0f30*/ 	.short	0x0107
        /*0f32*/ 	.byte	0x3f
	.zero		1


	//   ....[55]....
        /*0f34*/ 	.word	0x0001b0f0
        /*0f38*/ 	.word	0x00000012
        /*0f3c*/ 	.word	0x00022800
        /*0f40*/ 	.short	0x0101
        /*0f42*/ 	.byte	0x3f
	.zero		1


	//   ....[56]....
        /*0f44*/ 	.word	0x0001b110
        /*0f48*/ 	.word	0x00000012
        /*0f4c*/ 	.word	0x00022820
        /*0f50*/ 	.short	0x010a
        /*0f52*/ 	.byte	0x3f
	.zero		1


	//   ....[57]....
        /*0f54*/ 	.word	0x0001b600
        /*0f58*/ 	.word	0x00000000
        /*0f5c*/ 	.word	0x00022880
        /*0f60*/ 	.short	0x010a
        /*0f62*/ 	.byte	0x3f
	.zero		1


	//   ....[58]....
        /*0f64*/ 	.word	0x0001bbf0
        /*0f68*/ 	.word	0x00000000
        /*0f6c*/ 	.word	0x00022870
        /*0f70*/ 	.short	0x0107
        /*0f72*/ 	.byte	0x3f
	.zero		1


	//   ....[59]....
        /*0f74*/ 	.word	0x0001bcb0
        /*0f78*/ 	.word	0x00000000
        /*0f7c*/ 	.word	0x00022870
        /*0f80*/ 	.short	0x0101
        /*0f82*/ 	.byte	0x3f
	.zero		1


	//   ....[60]....
        /*0f84*/ 	.word	0x0001bce0
        /*0f88*/ 	.word	0x00000000
        /*0f8c*/ 	.word	0x00022840
        /*0f90*/ 	.short	0x010a
        /*0f92*/ 	.byte	0x3f
	.zero		1


	//   ....[61]....
        /*0f94*/ 	.word	0x0001c2a0
        /*0f98*/ 	.word	0x00000000
        /*0f9c*/ 	.word	0x00022830
        /*0fa0*/ 	.short	0x0107
        /*0fa2*/ 	.byte	0x3f
	.zero		1


	//   ....[62]....
        /*0fa4*/ 	.word	0x0001c360
        /*0fa8*/ 	.word	0x00000000
        /*0fac*/ 	.word	0x00022830
        /*0fb0*/ 	.short	0x0101
        /*0fb2*/ 	.byte	0x3f
	.zero		1


	//   ....[63]....
        /*0fb4*/ 	.word	0x0001c3f0
        /*0fb8*/ 	.word	0x00000003
        /*0fbc*/ 	.word	0x00022870
        /*0fc0*/ 	.short	0x010a
        /*0fc2*/ 	.byte	0x3f
	.zero		1


	//   ....[64]....
        /*0fc4*/ 	.word	0x0001c480
        /*0fc8*/ 	.word	0x00000003
        /*0fcc*/ 	.word	0x00022860
        /*0fd0*/ 	.short	0x010a
        /*0fd2*/ 	.byte	0x3f
	.zero		1


	//   ....[65]....
        /*0fd4*/ 	.word	0x0001ca40
        /*0fd8*/ 	.word	0x00000003
        /*0fdc*/ 	.word	0x00022850
        /*0fe0*/ 	.short	0x0101
        /*0fe2*/ 	.byte	0x3f
	.zero		1


	//   ....[66]....
        /*0fe4*/ 	.word	0x0001cad0
        /*0fe8*/ 	.word	0x00000003
        /*0fec*/ 	.word	0x00000000
        /*0ff0*/ 	.short	0x0101
        /*0ff2*/ 	.byte	0x3f
	.zero		1


	//   ....[67]....
        /*0ff4*/ 	.word	0x0001cca0
        /*0ff8*/ 	.word	0x00000002
        /*0ffc*/ 	.word	0x00022870
        /*1000*/ 	.short	0x010a
        /*1002*/ 	.byte	0x3f
	.zero		1


	//   ....[68]....
        /*1004*/ 	.word	0x0001cd30
        /*1008*/ 	.word	0x00000002
        /*100c*/ 	.word	0x00022860
        /*1010*/ 	.short	0x010a
        /*1012*/ 	.byte	0x3f
	.zero		1


	//   ....[69]....
        /*1014*/ 	.word	0x0001d300
        /*1018*/ 	.word	0x00000002
        /*101c*/ 	.word	0x00022850
        /*1020*/ 	.short	0x0101
        /*1022*/ 	.byte	0x3f
	.zero		1


	//   ....[70]....
        /*1024*/ 	.word	0x0001d3c0
        /*1028*/ 	.word	0x00000002
        /*102c*/ 	.word	0x00000000
        /*1030*/ 	.short	0x0101
        /*1032*/ 	.byte	0x3f
	.zero		1


	//   ....[71]....
        /*1034*/ 	.word	0x0001e0d0
        /*1038*/ 	.word	0x00000005
        /*103c*/ 	.word	0x00022820
        /*1040*/ 	.short	0x010a
        /*1042*/ 	.byte	0x3f
	.zero		1


	//   ....[72]....
        /*1044*/ 	.word	0x0001e280
        /*1048*/ 	.word	0x00000003
        /*104c*/ 	.word	0x00022840
        /*1050*/ 	.short	0x010a
        /*1052*/ 	.byte	0x3f
	.zero		1


	//   ....[73]....
        /*1054*/ 	.word	0x0001e310
        /*1058*/ 	.word	0x00000023
        /*105c*/ 	.word	0x00022840
        /*1060*/ 	.short	0x010a
        /*1062*/ 	.byte	0x3f
	.zero		1


	//   ....[74]....
        /*1064*/ 	.word	0x0001e350
        /*1068*/ 	.word	0x00000003
        /*106c*/ 	.word	0x00022860
        /*1070*/ 	.short	0x010a
        /*1072*/ 	.byte	0x3f
	.zero		1


	//   ....[75]....
        /*1074*/ 	.word	0x0001e390
        /*1078*/ 	.word	0x00000023
        /*107c*/ 	.word	0x00022860
        /*1080*/ 	.short	0x010a
        /*1082*/ 	.byte	0x3f
	.zero		1


	//   ....[76]....
        /*1084*/ 	.word	0x0001e3d0
        /*1088*/ 	.word	0x00000003
        /*108c*/ 	.word	0x00022880
        /*1090*/ 	.short	0x010a
        /*1092*/ 	.byte	0x3f
	.zero		1


	//   ....[77]....
        /*1094*/ 	.word	0x0001e410
        /*1098*/ 	.word	0x00000023
        /*109c*/ 	.word	0x00022880
        /*10a0*/ 	.short	0x010a
        /*10a2*/ 	.byte	0x3f
	.zero		1


	//   ....[78]....
        /*10a4*/ 	.word	0x0001e480
        /*10a8*/ 	.word	0x00000003
        /*10ac*/ 	.word	0x00022800
        /*10b0*/ 	.short	0x010a
        /*10b2*/ 	.byte	0x3f
	.zero		1


	//   ....[79]....
        /*10b4*/ 	.word	0x0001e4d0
        /*10b8*/ 	.word	0x0000006a
        /*10bc*/ 	.word	0x00022830
        /*10c0*/ 	.short	0x010a
        /*10c2*/ 	.byte	0x3f
	.zero		1


	//   ....[80]....
        /*10c4*/ 	.word	0x0001e530
        /*10c8*/ 	.word	0x00000009
        /*10cc*/ 	.word	0x00022830
        /*10d0*/ 	.short	0x010a
        /*10d2*/ 	.byte	0x3f
	.zero		1


	//   ....[81]....
        /*10d4*/ 	.word	0x0001e590
        /*10d8*/ 	.word	0x00000009
        /*10dc*/ 	.word	0x00022850
        /*10e0*/ 	.short	0x010a
        /*10e2*/ 	.byte	0x3f
	.zero		1


	//   ....[82]....
        /*10e4*/ 	.word	0x0001e5f0
        /*10e8*/ 	.word	0x00000009
        /*10ec*/ 	.word	0x00022830
        /*10f0*/ 	.short	0x010a
        /*10f2*/ 	.byte	0x3f
	.zero		1


	//   ....[83]....
        /*10f4*/ 	.word	0x0001e650
        /*10f8*/ 	.word	0x00000009
        /*10fc*/ 	.word	0x00022850
        /*1100*/ 	.short	0x010a
        /*1102*/ 	.byte	0x3f
	.zero		1


	//   ....[84]....
        /*1104*/ 	.word	0x0001e6b0
        /*1108*/ 	.word	0x00000009
        /*110c*/ 	.word	0x00022830
        /*1110*/ 	.short	0x010a
        /*1112*/ 	.byte	0x3f
	.zero		1


	//   ....[85]....
        /*1114*/ 	.word	0x0001e710
        /*1118*/ 	.word	0x00000009
        /*111c*/ 	.word	0x00022850
        /*1120*/ 	.short	0x010a
        /*1122*/ 	.byte	0x3f
	.zero		1


	//   ....[86]....
        /*1124*/ 	.word	0x0001e770
        /*1128*/ 	.word	0x00000005
        /*112c*/ 	.word	0x00022850
        /*1130*/ 	.short	0x010a
        /*1132*/ 	.byte	0x3f
	.zero		1


	//   ....[87]....
        /*1134*/ 	.word	0x0001e870
        /*1138*/ 	.word	0x00000000
        /*113c*/ 	.word	0x00022880
        /*1140*/ 	.short	0x010a
        /*1142*/ 	.byte	0x3f
	.zero		1


	//   ....[88]....
        /*1144*/ 	.word	0x0001f550
        /*1148*/ 	.word	0x00000000
        /*114c*/ 	.word	0x00022840
        /*1150*/ 	.short	0x010a
        /*1152*/ 	.byte	0x3f
	.zero		1


	//   ....[89]....
        /*1154*/ 	.word	0x00020b40
        /*1158*/ 	.word	0x00000012
        /*115c*/ 	.word	0x00022820
        /*1160*/ 	.short	0x010a
        /*1162*/ 	.byte	0x3f
	.zero		1


	//   ....[90]....
        /*1164*/ 	.word	0x00020b90
        /*1168*/ 	.word	0x00000000
        /*116c*/ 	.word	0x00022880
        /*1170*/ 	.short	0x010a
        /*1172*/ 	.byte	0x3f
	.zero		1


	//   ....[91]....
        /*1174*/ 	.word	0x000216d0
        /*1178*/ 	.word	0x00000000
        /*117c*/ 	.word	0x00022840
        /*1180*/ 	.short	0x010a
        /*1182*/ 	.byte	0x3f
	.zero		1


	//   ....[92]....
        /*1184*/ 	.word	0x000221e0
        /*1188*/ 	.word	0x00000003
        /*118c*/ 	.word	0x00022870
        /*1190*/ 	.short	0x010a
        /*1192*/ 	.byte	0x3f
	.zero		1


	//   ....[93]....
        /*1194*/ 	.word	0x00022230
        /*1198*/ 	.word	0x00000003
        /*119c*/ 	.word	0x00022860
        /*11a0*/ 	.short	0x010a
        /*11a2*/ 	.byte	0x3f
	.zero		1


	//   ....[94]....
        /*11a4*/ 	.word	0x00022280
        /*11a8*/ 	.word	0x00000002
        /*11ac*/ 	.word	0x00022870
        /*11b0*/ 	.short	0x010a
        /*11b2*/ 	.byte	0x3f
	.zero		1


	//   ....[95]....
        /*11b4*/ 	.word	0x000222d0
        /*11b8*/ 	.word	0x00000002
        /*11bc*/ 	.word	0x00022860
        /*11c0*/ 	.short	0x010a
        /*11c2*/ 	.byte	0x3f
	.zero		1


	//   ....[96]....
        /*11c4*/ 	.word	0x00022320
        /*11c8*/ 	.word	0x00000005
        /*11cc*/ 	.word	0x00022820
        /*11d0*/ 	.short	0x010a
        /*11d2*/ 	.byte	0x3f
	.zero		1


	//   ....[97]....
        /*11d4*/ 	.word	0x000224c0
        /*11d8*/ 	.word	0x00000003
        /*11dc*/ 	.word	0x00022840
        /*11e0*/ 	.short	0x010a
        /*11e2*/ 	.byte	0x3f
	.zero		1


	//   ....[98]....
        /*11e4*/ 	.word	0x00022510
        /*11e8*/ 	.word	0x00000023
        /*11ec*/ 	.word	0x00022840
        /*11f0*/ 	.short	0x010a
        /*11f2*/ 	.byte	0x3f
	.zero		1


	//   ....[99]....
        /*11f4*/ 	.word	0x00022560
        /*11f8*/ 	.word	0x00000003
        /*11fc*/ 	.word	0x00022860
        /*1200*/ 	.short	0x010a
        /*1202*/ 	.byte	0x3f
	.zero		1


	//   ....[100]....
        /*1204*/ 	.word	0x000225b0
        /*1208*/ 	.word	0x00000023
        /*120c*/ 	.word	0x00022860
        /*1210*/ 	.short	0x010a
        /*1212*/ 	.byte	0x3f
	.zero		1


	//   ....[101]....
        /*1214*/ 	.word	0x00022600
        /*1218*/ 	.word	0x00000003
        /*121c*/ 	.word	0x00022880
        /*1220*/ 	.short	0x010a
        /*1222*/ 	.byte	0x3f
	.zero		1


	//----- nvinfo : EIATTR_NUM_MBARRIERS
	.align		4
.L_988:
        /*1224*/ 	.byte	0x03, 0x38
        /*1226*/ 	.short	0x0016


	//----- nvinfo : EIATTR_EXIT_INSTR_OFFSETS
	.align		4
        /*1228*/ 	.byte	0x04, 0x1c
        /*122a*/ 	.short	(.L_990 - .L_989)


	//   ....[0]....
.L_989:
        /*122c*/ 	.word	0x000009c0


	//   ....[1]....
        /*1230*/ 	.word	0x00017070


	//   ....[2]....
        /*1234*/ 	.word	0x0001e460


	//----- nvinfo : EIATTR_MAX_THREADS
	.align		4
.L_990:
        /*1238*/ 	.byte	0x04, 0x05
        /*123a*/ 	.short	(.L_992 - .L_991)
.L_991:
        /*123c*/ 	.word	0x00000180
        /*1240*/ 	.word	0x00000001
        /*1244*/ 	.word	0x00000001


	//----- nvinfo : EIATTR_CRS_STACK_SIZE
	.align		4
.L_992:
        /*1248*/ 	.byte	0x04, 0x1e
        /*124a*/ 	.short	(.L_994 - .L_993)
.L_993:
        /*124c*/ 	.word	0x00000000


	//----- nvinfo : EIATTR_CBANK_PARAM_SIZE
	.align		4
.L_994:
        /*1250*/ 	.byte	0x03, 0x19
        /*1252*/ 	.short	0x0af0


	//----- nvinfo : EIATTR_PARAM_CBANK
	.align		4
        /*1254*/ 	.byte	0x04, 0x0a
        /*1256*/ 	.short	(.L_996 - .L_995)
	.align		4
.L_995:
        /*1258*/ 	.word	index@(.nv.constant0._ZN7cutlass13device_kernelIN5flash11enable_sm90INS1_16FlashAttnFwdSm90INS1_25CollectiveMainloopFwdSm90ILi2EN4cute5tupleIJNS5_1CILi1EEES8_S8_EEENS6_IJNS7_ILi128EEENS7_ILi160EEESA_EEELi128ENS_12float_e4m3_tEfNS_4arch4Sm90ELb0ELb1ELb1ELb1ELb1ELb0ELb0ELb1ELb1ELb1ELb0ELb0EEENS1_21CollectiveEpilogueFwdINS6_IJSA_SA_SB_EEES9_NS_10bfloat16_tESF_Li256ELb1ELb1ELb0ELb1EEENS1_36VarlenDynamicPersistentTileSchedulerILi128ELi160ELi256ELi128ELb0ELb1ELb1ELb1ELb0ELb1EEEEEEEEEvNT_6ParamsE)
        /*125c*/ 	.short	0x0210
        /*125e*/ 	.short	0x0af0


	//----- nvinfo : EIATTR_SW_WAR
	.align		4
.L_996:
        /*1260*/ 	.byte	0x04, 0x36
        /*1262*/ 	.short	(.L_998 - .L_997)
.L_997:
        /*1264*/ 	.word	0x00000008
.L_998:


//--------------------- .nv.info._ZN7cutlass13device_kernelIN5flash11enable_sm90INS1_16FlashAttnFwdSm90INS1_25CollectiveMainloopFwdSm90ILi2EN4cute5tupleIJNS5_1CILi1EEES8_S8_EEENS6_IJNS7_ILi128EEENS7_ILi160EEESA_EEELi128ENS_12float_e4m3_tEfNS_4arch4Sm90ELb0ELb1ELb1ELb1ELb1ELb1ELb0ELb1ELb1ELb1ELb0ELb0EEENS1_21CollectiveEpilogueFwdINS6_IJSA_SA_SB_EEES9_NS_10bfloat16_tESF_Li256ELb1ELb1ELb0ELb1EEENS1_36VarlenDynamicPersistentTileSchedulerILi128ELi160ELi256ELi128ELb0ELb1ELb1ELb1ELb0ELb1EEEEEEEEEvNT_6ParamsE --------------------------
	.section	.nv.info._ZN7cutlass13device_kernelIN5flash11enable_sm90INS1_16FlashAttnFwdSm90INS1_25CollectiveMainloopFwdSm90ILi2EN4cute5tupleIJNS5_1CILi1EEES8_S8_EEENS6_IJNS7_ILi128EEENS7_ILi160EEESA_EEELi128ENS_12float_e4m3_tEfNS_4arch4Sm90ELb0ELb1ELb1ELb1ELb1ELb1ELb0ELb1ELb1ELb1ELb0ELb0EEENS1_21CollectiveEpilogueFwdINS6_IJSA_SA_SB_EEES9_NS_10bfloat16_tESF_Li256ELb1ELb1ELb0ELb1EEENS1_36VarlenDynamicPersistentTileSchedulerILi128ELi160ELi256ELi128ELb0ELb1ELb1ELb1ELb0ELb1EEEEEEEEEvNT_6ParamsE,"",@"SHT_CUDA_INFO"
	.sectionflags	@""
	.align	4


	//----- nvinfo : EIATTR_CUDA_API_VERSION
	.align		4
        /*0000*/ 	.byte	0x04, 0x37
        /*0002*/ 	.short	(.L_1000 - .L_999)
.L_999:
        /*0004*/ 	.word	0x00000082


	//----- nvinfo : EIATTR_KPARAM_INFO
	.align		4
.L_1000:
        /*0008*/ 	.byte	0x04, 0x17
        /*000a*/ 	.short	(.L_1002 - .L_1001)
.L_1001:
        /*000c*/ 	.word	0x00000000
        /*0010*/ 	.short	0x0000
        /*0012*/ 	.short	0x0070
        /*0014*/ 	.byte	0x00, 0xf0, 0x01, 0x2a


	//----- nvinfo : EIATTR_SPARSE_MMA_MASK
	.align		4
.L_1002:
        /*0018*/ 	.byte	0x03, 0x50
        /*001a*/ 	.short	0x0000


	//----- nvinfo : EIATTR_MAXREG_COUNT
	.align		4
        /*001c*/ 	.byte	0x03, 0x1b
        /*001e*/ 	.short	0x00a8


	//----- nvinfo : EIATTR_NUM_BARRIERS
	.align		4
        /*0020*/ 	.byte	0x02, 0x4c
        /*0022*/ 	.byte	0x10
	.zero		1


	//----- nvinfo : EIATTR_EXTERNS
	.align		4
        /*0024*/ 	.byte	0x04, 0x0f
        /*0026*/ 	.short	(.L_1004 - .L_1003)


	//   ....[0]....
	.align		4
.L_1003:
        /*0028*/ 	.word	index@(__assertfail)


	//----- nvinfo : EIATTR_ANNOTATIONS
	.align		4
.L_1004:
        /*002c*/ 	.byte	0x04, 0x55
        /*002e*/ 	.short	(.L_1006 - .L_1005)


	//   ....[0]....
.L_1005:
        /* <DEDUP_REMOVED lines=50> */


	//----- nvinfo : EIATTR_MERCURY_ISA_VERSION
	.align		4
.L_1006:
        /*0338*/ 	.byte	0x03, 0x5f
        /*033a*/ 	.short	0x0101


	//----- nvinfo : EIATTR_UNUSED_LOAD_BYTE_OFFSET
	.align		4
        /*033c*/ 	.byte	0x04, 0x44
        /*033e*/ 	.short	(.L_1008 - .L_1007)


	//   ....[0]....
.L_1007:
        /*0340*/ 	.word	0x00000a80
        /*0344*/ 	.word	0x0000fff0


	//   ....[1]....
        /*0348*/ 	.word	0x00023330
        /*034c*/ 	.word	0x0000fff0


	//----- nvinfo : EIATTR_INT_WARP_WIDE_INSTR_OFFSETS
	.align		4
.L_1008:
        /*0350*/ 	.byte	0x04, 0x31
        /*0352*/ 	.short	(.L_1010 - .L_1009)


	//   ....[0]....
.L_1009:
        /*0354*/ 	.word	0x00000120


	//   ....[1]....
        /*0358*/ 	.word	0x000001c0


	//   ....[2]....
        /*035c*/ 	.word	0x00000230


	//   ....[3]....
        /*0360*/ 	.word	0x000285d0


	//   ....[4]....
        /*0364*/ 	.word	0x00028660


	//   ....[5]....
        /*0368*/ 	.word	0x0002c9f0


	//   ....[6]....
        /*036c*/ 	.word	0x0002ca80


	//----- nvinfo : EIATTR_COOP_GROUP_MASK_REGIDS
	.align		4
.L_1010:
        /*0370*/ 	.byte	0x04, 0x29
        /*0372*/ 	.short	(.L_1012 - .L_1011)


	//   ....[0]....
.L_1011:
        /*0374*/ 	.word	0xffffffff


	//   ....[1]....
        /*0378*/ 	.word	0xffffffff


	//   ....[2]....
        /*037c*/ 	.word	0xffffffff


	//   ....[3]....
        /*0380*/ 	.word	0xffffffff


	//   ....[4]....
        /*0384*/ 	.word	0xffffffff


	//   ....[5]....
        /*0388*/ 	.word	0xffffffff


	//   ....[6]....
        /*038c*/ 	.word	0xffffffff


	//   ....[7]....
        /*0390*/ 	.word	0xffffffff


	//   ....[8]....
        /*0394*/ 	.word	0xffffffff


	//   ....[9]....
        /*0398*/ 	.word	0xffffffff


	//   ....[10]....
        /*039c*/ 	.word	0xffffffff


	//   ....[11]....
        /*03a0*/ 	.word	0xffffffff


	//   ....[12]....
        /*03a4*/ 	.word	0xffffffff


	//   ....[13]....
        /*03a8*/ 	.word	0xffffffff


	//   ....[14]....
        /*03ac*/ 	.word	0xffffffff


	//   ....[15]....
        /*03b0*/ 	.word	0xffffffff


	//   ....[16]....
        /*03b4*/ 	.word	0xffffffff


	//   ....[17]....
        /*03b8*/ 	.word	0xffffffff


	//   ....[18]....
        /*03bc*/ 	.word	0xffffffff


	//   ....[19]....
        /*03c0*/ 	.word	0xffffffff


	//   ....[20]....
        /*03c4*/ 	.word	0xffffffff


	//   ....[21]....
        /*03c8*/ 	.word	0xffffffff


	//   ....[22]....
        /*03cc*/ 	.word	0xffffffff


	//   ....[23]....
        /*03d0*/ 	.word	0xffffffff


	//   ....[24]....
        /*03d4*/ 	.word	0xffffffff


	//   ....[25]....
        /*03d8*/ 	.word	0xffffffff


	//   ....[26]....
        /*03dc*/ 	.word	0xffffffff


	//   ....[27]....
        /*03e0*/ 	.word	0xffffffff


	//   ....[28]....
        /*03e4*/ 	.word	0xffffffff


	//   ....[29]....
        /*03e8*/ 	.word	0xffffffff


	//   ....[30]....
        /*03ec*/ 	.word	0xffffffff


	//   ....[31]....
        /*03f0*/ 	.word	0xffffffff


	//   ....[32]....
        /*03f4*/ 	.word	0xffffffff


	//   ....[33]....
        /*03f8*/ 	.word	0xffffffff


	//   ....[34]....
        /*03fc*/ 	.word	0xffffffff


	//   ....[35]....
        /*0400*/ 	.word	0xffffffff


	//   ....[36]....
        /*0404*/ 	.word	0xffffffff


	//   ....[37]....
        /*0408*/ 	.word	0xffffffff


	//   ....[38]....
        /*040c*/ 	.word	0xffffffff


	//   ....[39]....
        /*0410*/ 	.word	0xffffffff


	//   ....[40]....
        /*0414*/ 	.word	0xffffffff


	//   ....[41]....
        /*0418*/ 	.word	0xffffffff


	//   ....[42]....
        /*041c*/ 	.word	0xffffffff


	//   ....[43]....
        /*0420*/ 	.word	0xffffffff


	//   ....[44]....
        /*0424*/ 	.word	0xffffffff


	//   ....[45]....
        /*0428*/ 	.word	0xffffffff


	//   ....[46]....
        /*042c*/ 	.word	0xffffffff


	//   ....[47]....
        /*0430*/ 	.word	0xffffffff


	//   ....[48]....
        /*0434*/ 	.word	0xffffffff


	//   ....[49]....
        /*0438*/ 	.word	0xffffffff


	//   ....[50]....
        /*043c*/ 	.word	0xffffffff


	//   ....[51]....
        /*0440*/ 	.word	0xffffffff


	//   ....[52]....
        /*0444*/ 	.word	0xffffffff


	//   ....[53]....
        /*0448*/ 	.word	0xffffffff


	//   ....[54]....
        /*044c*/ 	.word	0xffffffff


	//   ....[55]....
        /*0450*/ 	.word	0xffffffff


	//   ....[56]....
        /*0454*/ 	.word	0xffffffff


	//   ....[57]....
        /*0458*/ 	.word	0xffffffff


	//   ....[58]....
        /*045c*/ 	.word	0xffffffff


	//   ....[59]....
        /*0460*/ 	.word	0xffffffff


	//   ....[60]....
        /*0464*/ 	.word	0xffffffff


	//   ....[61]....
        /*0468*/ 	.word	0xffffffff


	//   ....[62]....
        /*046c*/ 	.word	0xffffffff


	//   ....[63]....
        /*0470*/ 	.word	0xffffffff


	//   ....[64]....
        /*0474*/ 	.word	0xffffffff


	//   ....[65]....
        /*0478*/ 	.word	0xffffffff


	//   ....[66]....
        /*047c*/ 	.word	0xffffffff


	//   ....[67]....
        /*0480*/ 	.word	0xffffffff


	//   ....[68]....
        /*0484*/ 	.word	0xffffffff


	//   ....[69]....
        /*0488*/ 	.word	0xffffffff


	//   ....[70]....
        /*048c*/ 	.word	0xffffffff


	//   ....[71]....
        /*0490*/ 	.word	0xffffffff


	//   ....[72]....
        /*0494*/ 	.word	0xffffffff


	//   ....[73]....
        /*0498*/ 	.word	0xffffffff


	//   ....[74]....
        /*049c*/ 	.word	0xffffffff


	//   ....[75]....
        /*04a0*/ 	.word	0xffffffff


	//   ....[76]....
        /*04a4*/ 	.word	0xffffffff


	//   ....[77]....
        /*04a8*/ 	.word	0xffffffff


	//   ....[78]....
        /*04ac*/ 	.word	0xffffffff


	//   ....[79]....
        /*04b0*/ 	.word	0xffffffff


	//   ....[80]....
        /*04b4*/ 	.word	0xffffffff


	//   ....[81]....
        /*04b8*/ 	.word	0xffffffff


	//   ....[82]....
        /*04bc*/ 	.word	0xffffffff


	//   ....[83]....
        /*04c0*/ 	.word	0xffffffff


	//   ....[84]....
        /*04c4*/ 	.word	0xffffffff


	//   ....[85]....
        /*04c8*/ 	.word	0xffffffff


	//   ....[86]....
        /*04cc*/ 	.word	0xffffffff


	//   ....[87]....
        /*04d0*/ 	.word	0xffffffff


	//   ....[88]....
        /*04d4*/ 	.word	0xffffffff


	//   ....[89]....
        /*04d8*/ 	.word	0xffffffff


	//   ....[90]....
        /*04dc*/ 	.word	0xffffffff


	//   ....[91]....
        /*04e0*/ 	.word	0xffffffff


	//   ....[92]....
        /*04e4*/ 	.word	0xffffffff


	//   ....[93]....
        /*04e8*/ 	.word	0xffffffff


	//   ....[94]....
        /*04ec*/ 	.word	0xffffffff


	//   ....[95]....
        /*04f0*/ 	.word	0xffffffff


	//   ....[96]....
        /*04f4*/ 	.word	0xffffffff


	//   ....[97]....
        /*04f8*/ 	.word	0xffffffff


	//   ....[98]....
        /*04fc*/ 	.word	0xffffffff


	//   ....[99]....
        /*0500*/ 	.word	0xffffffff


	//   ....[100]....
        /*0504*/ 	.word	0xffffffff


	//   ....[101]....
        /*0508*/ 	.word	0xffffffff


	//   ....[102]....
        /*050c*/ 	.word	0xffffffff


	//   ....[103]....
        /*0510*/ 	.word	0xffffffff


	//   ....[104]....
        /*0514*/ 	.word	0xffffffff


	//   ....[105]....
        /*0518*/ 	.word	0xffffffff


	//   ....[106]....
        /*051c*/ 	.word	0xffffffff


	//   ....[107]....
        /*0520*/ 	.word	0xffffffff


	//   ....[108]....
        /*0524*/ 	.word	0xffffffff


	//   ....[109]....
        /*0528*/ 	.word	0xffffffff


	//   ....[110]....
        /*052c*/ 	.word	0xffffffff


	//   ....[111]....
        /*0530*/ 	.word	0xffffffff


	//   ....[112]....
        /*0534*/ 	.word	0xffffffff


	//   ....[113]....
        /*0538*/ 	.word	0xffffffff


	//   ....[114]....
        /*053c*/ 	.word	0xffffffff


	//   ....[115]....
        /*0540*/ 	.word	0xffffffff


	//   ....[116]....
        /*0544*/ 	.word	0xffffffff


	//   ....[117]....
        /*0548*/ 	.word	0xffffffff


	//   ....[118]....
        /*054c*/ 	.word	0xffffffff


	//   ....[119]....
        /*0550*/ 	.word	0xffffffff


	//   ....[120]....
        /*0554*/ 	.word	0xffffffff


	//   ....[121]....
        /*0558*/ 	.word	0xffffffff


	//   ....[122]....
        /*055c*/ 	.word	0xffffffff


	//   ....[123]....
        /*0560*/ 	.word	0xffffffff


	//   ....[124]....
        /*0564*/ 	.word	0xffffffff


	//   ....[125]....
        /*0568*/ 	.word	0xffffffff


	//   ....[126]....
        /*056c*/ 	.word	0xffffffff


	//   ....[127]....
        /*0570*/ 	.word	0xffffffff


	//   ....[128]....
        /*0574*/ 	.word	0xffffffff


	//   ....[129]....
        /*0578*/ 	.word	0xffffffff


	//   ....[130]....
        /*057c*/ 	.word	0xffffffff


	//   ....[131]....
        /*0580*/ 	.word	0xffffffff


	//   ....[132]....
        /*0584*/ 	.word	0xffffffff


	//   ....[133]....
        /*0588*/ 	.word	0xffffffff


	//   ....[134]....
        /*058c*/ 	.word	0xffffffff


	//   ....[135]....
        /*0590*/ 	.word	0xffffffff


	//   ....[136]....
        /*0594*/ 	.word	0xffffffff


	//   ....[137]....
        /*0598*/ 	.word	0xffffffff


	//   ....[138]....
        /*059c*/ 	.word	0xffffffff


	//   ....[139]....
        /*05a0*/ 	.word	0xffffffff


	//   ....[140]....
        /*05a4*/ 	.word	0xffffffff


	//   ....[141]....
        /*05a8*/ 	.word	0xffffffff


	//   ....[142]....
        /*05ac*/ 	.word	0xffffffff


	//   ....[143]....
        /*05b0*/ 	.word	0xffffffff


	//   ....[144]....
        /*05b4*/ 	.word	0xffffffff


	//   ....[145]....
        /*05b8*/ 	.word	0xffffffff


	//   ....[146]....
        /*05bc*/ 	.word	0xffffffff


	//   ....[147]....
        /*05c0*/ 	.word	0xffffffff


	//   ....[148]....
        /*05c4*/ 	.word	0xffffffff


	//   ....[149]....
        /*05c8*/ 	.word	0xffffffff


	//   ....[150]....
        /*05cc*/ 	.word	0xffffffff


	//   ....[151]....
        /*05d0*/ 	.word	0xffffffff


	//   ....[152]....
        /*05d4*/ 	.word	0xffffffff


	//   ....[153]....
        /*05d8*/ 	.word	0xffffffff


	//   ....[154]....
        /*05dc*/ 	.word	0xffffffff


	//   ....[155]....
        /*05e0*/ 	.word	0xffffffff


	//   ....[156]....
        /*05e4*/ 	.word	0xffffffff


	//   ....[157]....
        /*05e8*/ 	.word	0xffffffff


	//   ....[158]....
        /*05ec*/ 	.word	0xffffffff


	//   ....[159]....
        /*05f0*/ 	.word	0xffffffff


	//   ....[160]....
        /*05f4*/ 	.word	0xffffffff


	//   ....[161]....
        /*05f8*/ 	.word	0xffffffff


	//   ....[162]....
        /*05fc*/ 	.word	0xffffffff


	//   ....[163]....
        /*0600*/ 	.word	0xffffffff


	//   ....[164]....
        /*0604*/ 	.word	0xffffffff


	//   ....[165]....
        /*0608*/ 	.word	0xffffffff


	//   ....[166]....
        /*060c*/ 	.word	0xffffffff


	//   ....[167]....
        /*0610*/ 	.word	0xffffffff


	//   ....[168]....
        /*0614*/ 	.word	0xffffffff


	//   ....[169]....
        /*0618*/ 	.word	0xffffffff


	//   ....[170]....
        /*061c*/ 	.word	0xffffffff


	//   ....[171]....
        /*0620*/ 	.word	0xffffffff


	//   ....[172]....
        /*0624*/ 	.word	0xffffffff


	//   ....[173]....
        /*0628*/ 	.word	0xffffffff


	//   ....[174]....
        /*062c*/ 	.word	0xffffffff


	//   ....[175]....
        /*0630*/ 	.word	0xffffffff


	//   ....[176]....
        /*0634*/ 	.word	0xffffffff


	//   ....[177]....
        /*0638*/ 	.word	0xffffffff


	//   ....[178]....
        /*063c*/ 	.word	0xffffffff


	//   ....[179]....
        /*0640*/ 	.word	0xffffffff


	//   ....[180]....
        /*0644*/ 	.word	0xffffffff


	//   ....[181]....
        /*0648*/ 	.word	0xffffffff


	//   ....[182]....
        /*064c*/ 	.word	0xffffffff


	//   ....[183]....
        /*0650*/ 	.word	0xffffffff


	//   ....[184]....
        /*0654*/ 	.word	0xffffffff


	//   ....[185]....
        /*0658*/ 	.word	0xffffffff


	//   ....[186]....
        /*065c*/ 	.word	0xffffffff


	//   ....[187]....
        /*0660*/ 	.word	0xffffffff


	//   ....[188]....
        /*0664*/ 	.word	0xffffffff


	//   ....[189]....
        /*0668*/ 	.word	0xffffffff


	//   ....[190]....
        /*066c*/ 	.word	0xffffffff


	//   ....[191]....
        /*0670*/ 	.word	0xffffffff


	//   ....[192]....
        /*0674*/ 	.word	0xffffffff


	//   ....[193]....
        /*0678*/ 	.word	0xffffffff


	//   ....[194]....
        /*067c*/ 	.word	0xffffffff


	//   ....[195]....
        /*0680*/ 	.word	0xffffffff


	//   ....[196]....
        /*0684*/ 	.word	0xffffffff


	//   ....[197]....
        /*0688*/ 	.word	0xffffffff


	//   ....[198]....
        /*068c*/ 	.word	0xffffffff


	//   ....[199]....
        /*0690*/ 	.word	0xffffffff


	//   ....[200]....
        /*0694*/ 	.word	0xffffffff


	//   ....[201]....
        /*0698*/ 	.word	0xffffffff


	//   ....[202]....
        /*069c*/ 	.word	0xffffffff


	//   ....[203]....
        /*06a0*/ 	.word	0xffffffff


	//   ....[204]....
        /*06a4*/ 	.word	0xffffffff


	//   ....[205]....
        /*06a8*/ 	.word	0xffffffff


	//   ....[206]....
        /*06ac*/ 	.word	0xffffffff


	//   ....[207]....
        /*06b0*/ 	.word	0xffffffff


	//   ....[208]....
        /*06b4*/ 	.word	0xffffffff


	//   ....[209]....
        /*06b8*/ 	.word	0xffffffff


	//   ....[210]....
        /*06bc*/ 	.word	0xffffffff


	//   ....[211]....
        /*06c0*/ 	.word	0xffffffff


	//   ....[212]....
        /*06c4*/ 	.word	0xffffffff


	//   ....[213]....
        /*06c8*/ 	.word	0xffffffff


	//   ....[214]....
        /*06cc*/ 	.word	0xffffffff


	//   ....[215]....
        /*06d0*/ 	.word	0xffffffff


	//   ....[216]....
        /*06d4*/ 	.word	0xffffffff


	//   ....[217]....
        /*06d8*/ 	.word	0xffffffff


	//   ....[218]....
        /*06dc*/ 	.word	0xffffffff


	//   ....[219]....
        /*06e0*/ 	.word	0xffffffff


	//   ....[220]....
        /*06e4*/ 	.word	0xffffffff


	//   ....[221]....
        /*06e8*/ 	.word	0xffffffff


	//   ....[222]....
        /*06ec*/ 	.word	0xffffffff


	//   ....[223]....
        /*06f0*/ 	.word	0xffffffff


	//   ....[224]....
        /*06f4*/ 	.word	0xffffffff


	//   ....[225]....
        /*06f8*/ 	.word	0xffffffff


	//   ....[226]....
        /*06fc*/ 	.word	0xffffffff


	//   ....[227]....
        /*0700*/ 	.word	0xffffffff


	//   ....[228]....
        /*0704*/ 	.word	0xffffffff


	//   ....[229]....
        /*0708*/ 	.word	0xffffffff


	//   ....[230]....
        /*070c*/ 	.word	0xffffffff


	//   ....[231]....
        /*0710*/ 	.word	0xffffffff


	//   ....[232]....
        /*0714*/ 	.word	0xffffffff


	//   ....[233]....
        /*0718*/ 	.word	0xffffffff


	//   ....[234]....
        /*071c*/ 	.word	0xffffffff


	//   ....[235]....
        /*0720*/ 	.word	0xffffffff


	//   ....[236]....
        /*0724*/ 	.word	0xffffffff


	//   ....[237]....
        /*0728*/ 	.word	0xffffffff


	//   ....[238]....
        /*072c*/ 	.word	0xffffffff


	//   ....[239]....
        /*0730*/ 	.word	0xffffffff


	//   ....[240]....
        /*0734*/ 	.word	0xffffffff


	//   ....[241]....
        /*0738*/ 	.word	0xffffffff


	//   ....[242]....
        /*073c*/ 	.word	0xffffffff


	//   ....[243]....
        /*0740*/ 	.word	0xffffffff


	//   ....[244]....
        /*0744*/ 	.word	0xffffffff


	//   ....[245]....
        /*0748*/ 	.word	0xffffffff


	//   ....[246]....
        /*074c*/ 	.word	0xffffffff


	//   ....[247]....
        /*0750*/ 	.word	0xffffffff


	//   ....[248]....
        /*0754*/ 	.word	0xffffffff


	//   ....[249]....
        /*0758*/ 	.word	0xffffffff


	//   ....[250]....
        /*075c*/ 	.word	0xffffffff


	//   ....[251]....
        /*0760*/ 	.word	0xffffffff


	//   ....[252]....
        /*0764*/ 	.word	0xffffffff


	//   ....[253]....
        /*0768*/ 	.word	0xffffffff


	//   ....[254]....
        /*076c*/ 	.word	0xffffffff


	//   ....[255]....
        /*0770*/ 	.word	0xffffffff


	//   ....[0]....
        /*0774*/ 	.word	0xffffffff


	//   ....[1]....
        /*0778*/ 	.word	0x0500000f


	//   ....[2]....
        /*077c*/ 	.word	0x0500000f


	//   ....[3]....
        /*0780*/ 	.word	0x0500000f


	//   ....[4]....
        /*0784*/ 	.word	0x0500000f


	//   ....[5]....
        /*0788*/ 	.word	0x0500000f


	//   ....[6]....
        /*078c*/ 	.word	0x0500000f


	//   ....[7]....
        /*0790*/ 	.word	0x0500000f


	//   ....[8]....
        /*0794*/ 	.word	0x0500000f


	//   ....[9]....
        /*0798*/ 	.word	0x0500000f


	//   ....[10]....
        /*079c*/ 	.word	0x0500000f


	//   ....[11]....
        /*07a0*/ 	.word	0x0500000f


	//   ....[12]....
        /*07a4*/ 	.word	0x0500000f


	//   ....[13]....
        /*07a8*/ 	.word	0x0500000f


	//   ....[14]....
        /*07ac*/ 	.word	0x0500000f


	//   ....[15]....
        /*07b0*/ 	.word	0x0500000f


	//   ....[16]....
        /*07b4*/ 	.word	0x0500000f


	//   ....[17]....
        /*07b8*/ 	.word	0x0500000f


	//   ....[18]....
        /*07bc*/ 	.word	0x0500000f


	//   ....[19]....
        /*07c0*/ 	.word	0x0500000f


	//   ....[20]....
        /*07c4*/ 	.word	0x0500000f


	//   ....[21]....
        /*07c8*/ 	.word	0x0500000f


	//   ....[22]....
        /*07cc*/ 	.word	0x0500000f


	//   ....[23]....
        /*07d0*/ 	.word	0x0500000f


	//   ....[24]....
        /*07d4*/ 	.word	0x0500000f


	//   ....[25]....
        /*07d8*/ 	.word	0x0500000f


	//   ....[26]....
        /*07dc*/ 	.word	0x0500000f


	//   ....[27]....
        /*07e0*/ 	.word	0x0500000f


	//   ....[28]....
        /*07e4*/ 	.word	0x0500000f


	//   ....[29]....
        /*07e8*/ 	.word	0x0500000f


	//   ....[30]....
        /*07ec*/ 	.word	0x0500000f


	//   ....[31]....
        /*07f0*/ 	.word	0x0500000f


	//   ....[32]....
        /*07f4*/ 	.word	0x0500000f


	//   ....[33]....
        /*07f8*/ 	.word	0x0500000f


	//   ....[34]....
        /*07fc*/ 	.word	0x0500000f


	//   ....[35]....
        /*0800*/ 	.word	0x0500000f


	//   ....[36]....
        /*0804*/ 	.word	0x0500000f


	//   ....[37]....
        /*0808*/ 	.word	0x0500000f


	//   ....[38]....
        /*080c*/ 	.word	0x0500000f


	//   ....[39]....
        /*0810*/ 	.word	0x0500000f


	//   ....[40]....
        /*0814*/ 	.word	0x0500000f


	//   ....[41]....
        /*0818*/ 	.word	0x0500000f


	//   ....[42]....
        /*081c*/ 	.word	0x0500000f


	//   ....[43]....
        /*0820*/ 	.word	0x0500000f


	//   ....[44]....
        /*0824*/ 	.word	0x0500000f


	//   ....[45]....
        /*0828*/ 	.word	0x0500000f


	//   ....[46]....
        /*082c*/ 	.word	0x0500000f


	//   ....[47]....
        /*0830*/ 	.word	0x0500000f


	//   ....[48]....
        /*0834*/ 	.word	0x0500000f


	//   ....[49]....
        /*0838*/ 	.word	0x0500000f


	//   ....[50]....
        /*083c*/ 	.word	0x0500000f


	//   ....[51]....
        /*0840*/ 	.word	0x0500000f


	//   ....[52]....
        /*0844*/ 	.word	0x0500000f


	//   ....[53]....
        /*0848*/ 	.word	0x0500000f


	//   ....[54]....
        /*084c*/ 	.word	0x0500000f


	//   ....[55]....
        /*0850*/ 	.word	0x0500000f


	//   ....[56]....
        /*0854*/ 	.word	0x0500000f


	//   ....[57]....
        /*0858*/ 	.word	0x0500000f


	//   ....[58]....
        /*085c*/ 	.word	0x0500000f


	//   ....[59]....
        /*0860*/ 	.word	0x0500000f


	//   ....[60]....
        /*0864*/ 	.word	0x0500000f


	//   ....[61]....
        /*0868*/ 	.word	0x0500000f


	//   ....[62]....
        /*086c*/ 	.word	0x0500000f


	//   ....[63]....
        /*0870*/ 	.word	0x0500000f


	//   ....[64]....
        /*0874*/ 	.word	0x0500000f


	//   ....[65]....
        /*0878*/ 	.word	0x0500000f


	//   ....[66]....
        /*087c*/ 	.word	0x0500000f


	//   ....[67]....
        /*0880*/ 	.word	0x0500000f


	//   ....[68]....
        /*0884*/ 	.word	0x0500000f


	//   ....[69]....
        /*0888*/ 	.word	0x0500000f


	//   ....[70]....
        /*088c*/ 	.word	0x0500000f


	//   ....[71]....
        /*0890*/ 	.word	0x0500000f


	//   ....[72]....
        /*0894*/ 	.word	0x0500000f


	//   ....[73]....
        /*0898*/ 	.word	0x0500000f


	//   ....[74]....
        /*089c*/ 	.word	0x0500000f


	//   ....[75]....
        /*08a0*/ 	.word	0x0500000f


	//   ....[76]....
        /*08a4*/ 	.word	0x0500000f


	//   ....[77]....
        /*08a8*/ 	.word	0x0500000f


	//   ....[78]....
        /*08ac*/ 	.word	0x0500000f


	//   ....[79]....
        /*08b0*/ 	.word	0x0500000f


	//   ....[80]....
        /*08b4*/ 	.word	0x0500000f


	//   ....[81]....
        /*08b8*/ 	.word	0x0500000f


	//   ....[82]....
        /*08bc*/ 	.word	0x0500000f


	//   ....[83]....
        /*08c0*/ 	.word	0x0500000f


	//   ....[84]....
        /*08c4*/ 	.word	0x0500000f


	//   ....[85]....
        /*08c8*/ 	.word	0x0500000f


	//   ....[86]....
        /*08cc*/ 	.word	0x0500000f


	//   ....[87]....
        /*08d0*/ 	.word	0x0500000f


	//   ....[88]....
        /*08d4*/ 	.word	0x0500000f


	//   ....[89]....
        /*08d8*/ 	.word	0x0500000f


	//   ....[90]....
        /*08dc*/ 	.word	0x0500000f


	//   ....[91]....
        /*08e0*/ 	.word	0x0500000f


	//   ....[92]....
        /*08e4*/ 	.word	0x0500000f


	//   ....[93]....
        /*08e8*/ 	.word	0x0500000f


	//   ....[94]....
        /*08ec*/ 	.word	0x0500000f


	//   ....[95]....
        /*08f0*/ 	.word	0x0500000f


	//   ....[96]....
        /*08f4*/ 	.word	0x0500000f


	//   ....[97]....
        /*08f8*/ 	.word	0x0500000f


	//   ....[98]....
        /*08fc*/ 	.word	0x0500000f


	//   ....[99]....
        /*0900*/ 	.word	0x0500000f


	//   ....[100]....
        /*0904*/ 	.word	0x0500000f


	//   ....[101]....
        /*0908*/ 	.word	0x0500000f


	//   ....[102]....
        /*090c*/ 	.word	0x0500000f


	//   ....[103]....
        /*0910*/ 	.word	0x0500000f


	//   ....[104]....
        /*0914*/ 	.word	0x0500000f


	//   ....[105]....
        /*0918*/ 	.word	0x0500000f


	//   ....[106]....
        /*091c*/ 	.word	0x0500000f


	//   ....[107]....
        /*0920*/ 	.word	0x0500000f


	//   ....[108]....
        /*0924*/ 	.word	0x0500000f


	//   ....[109]....
        /*0928*/ 	.word	0x0500000f


	//   ....[110]....
        /*092c*/ 	.word	0x0500000f


	//   ....[111]....
        /*0930*/ 	.word	0x0500000f


	//   ....[112]....
        /*0934*/ 	.word	0x0500000f


	//   ....[113]....
        /*0938*/ 	.word	0x0500000f


	//   ....[114]....
        /*093c*/ 	.word	0x0500000f


	//   ....[115]....
        /*0940*/ 	.word	0x0500000f


	//   ....[116]....
        /*0944*/ 	.word	0x0500000f


	//   ....[117]....
        /*0948*/ 	.word	0x0500000f


	//   ....[118]....
        /*094c*/ 	.word	0x0500000f


	//   ....[119]....
        /*0950*/ 	.word	0x0500000f


	//   ....[120]....
        /*0954*/ 	.word	0x0500000f


	//   ....[121]....
        /*0958*/ 	.word	0x0500000f


	//   ....[122]....
        /*095c*/ 	.word	0x0500000f


	//   ....[123]....
        /*0960*/ 	.word	0x0500000f


	//   ....[124]....
        /*0964*/ 	.word	0x0500000f


	//   ....[125]....
        /*0968*/ 	.word	0x0500000f


	//   ....[126]....
        /*096c*/ 	.word	0x0500000f


	//   ....[127]....
        /*0970*/ 	.word	0x0500000f


	//   ....[128]....
        /*0974*/ 	.word	0x0500000f


	//   ....[129]....
        /*0978*/ 	.word	0x0500000f


	//   ....[130]....
        /*097c*/ 	.word	0x0500000f


	//   ....[131]....
        /*0980*/ 	.word	0x0500000f


	//   ....[132]....
        /*0984*/ 	.word	0x0500000f


	//   ....[133]....
        /*0988*/ 	.word	0x0500000f


	//   ....[134]....
        /*098c*/ 	.word	0x0500000f


	//   ....[135]....
        /*0990*/ 	.word	0x0500000f


	//   ....[136]....
        /*0994*/ 	.word	0x0500000f


	//   ....[137]....
        /*0998*/ 	.word	0x0500000f


	//   ....[138]....
        /*099c*/ 	.word	0x0500000f


	//   ....[139]....
        /*09a0*/ 	.word	0x0500000f


	//   ....[140]....
        /*09a4*/ 	.word	0x0500000f


	//   ....[141]....
        /*09a8*/ 	.word	0x0500000f


	//   ....[142]....
        /*09ac*/ 	.word	0x0500000f


	//   ....[143]....
        /*09b0*/ 	.word	0x0500000f


	//   ....[144]....
        /*09b4*/ 	.word	0x0500000f


	//   ....[145]....
        /*09b8*/ 	.word	0x0500000f


	//   ....[146]....
        /*09bc*/ 	.word	0x0500000f


	//   ....[147]....
        /*09c0*/ 	.word	0x0500000f


	//   ....[148]....
        /*09c4*/ 	.word	0x0500000f


	//   ....[149]....
        /*09c8*/ 	.word	0x0500000f


	//   ....[150]....
        /*09cc*/ 	.word	0x0500000f


	//   ....[151]....
        /*09d0*/ 	.word	0x0500000f


	//   ....[152]....
        /*09d4*/ 	.word	0x0500000f


	//   ....[153]....
        /*09d8*/ 	.word	0x0500000f


	//   ....[154]....
        /*09dc*/ 	.word	0x0500000f


	//   ....[155]....
        /*09e0*/ 	.word	0x0500000f


	//   ....[156]....
        /*09e4*/ 	.word	0x0500000f


	//   ....[157]....
        /*09e8*/ 	.word	0x0500000f


	//   ....[158]....
        /*09ec*/ 	.word	0x0500000f


	//   ....[159]....
        /*09f0*/ 	.word	0x0500000f


	//   ....[160]....
        /*09f4*/ 	.word	0x0500000f


	//   ....[161]....
        /*09f8*/ 	.word	0x0500000f


	//   ....[162]....
        /*09fc*/ 	.word	0x0500000f


	//   ....[163]....
        /*0a00*/ 	.word	0x0500000f


	//   ....[164]....
        /*0a04*/ 	.word	0x0500000f


	//   ....[165]....
        /*0a08*/ 	.word	0x0500000f


	//   ....[166]....
        /*0a0c*/ 	.word	0x0500000f


	//   ....[167]....
        /*0a10*/ 	.word	0x0500000f


	//   ....[168]....
        /*0a14*/ 	.word	0x0500000f


	//   ....[169]....
        /*0a18*/ 	.word	0x0500000f


	//   ....[170]....
        /*0a1c*/ 	.word	0x0500000f


	//   ....[171]....
        /*0a20*/ 	.word	0x0500000f


	//   ....[172]....
        /*0a24*/ 	.word	0x0500000f


	//   ....[173]....
        /*0a28*/ 	.word	0x0500000f


	//   ....[174]....
        /*0a2c*/ 	.word	0x0500000f


	//   ....[175]....
        /*0a30*/ 	.word	0x0500000f


	//   ....[176]....
        /*0a34*/ 	.word	0x0500000f


	//   ....[177]....
        /*0a38*/ 	.word	0x0500000f


	//   ....[178]....
        /*0a3c*/ 	.word	0x0500000f


	//   ....[179]....
        /*0a40*/ 	.word	0x0500000f


	//   ....[180]....
        /*0a44*/ 	.word	0x0500000f


	//   ....[181]....
        /*0a48*/ 	.word	0x0500000f


	//   ....[182]....
        /*0a4c*/ 	.word	0x0500000f


	//   ....[183]....
        /*0a50*/ 	.word	0x0500000f


	//   ....[184]....
        /*0a54*/ 	.word	0x0500000f


	//   ....[185]....
        /*0a58*/ 	.word	0x0500000f


	//   ....[186]....
        /*0a5c*/ 	.word	0x0500000f


	//   ....[187]....
        /*0a60*/ 	.word	0x0500000f


	//   ....[188]....
        /*0a64*/ 	.word	0x0500000f


	//   ....[189]....
        /*0a68*/ 	.word	0x0500000f


	//   ....[190]....
        /*0a6c*/ 	.word	0x0500000f


	//   ....[191]....
        /*0a70*/ 	.word	0x0500000f


	//----- nvinfo : EIATTR_COOP_GROUP_INSTR_OFFSETS
	.align		4
.L_1012:
        /*0a74*/ 	.byte	0x04, 0x28
        /*0a76*/ 	.short	(.L_1014 - .L_1013)


	//   ....[0]....
.L_1013:
        /*0a78*/ 	.word	0x00000060


	//   ....[1]....
        /*0a7c*/ 	.word	0x00000130


	//   ....[2]....
        /*0a80*/ 	.word	0x000001e0


	//   ....[3]....
        /*0a84*/ 	.word	0x000003a0


	//   ....[4]....
        /*0a88*/ 	.word	0x00000500


	//   ....[5]....
        /*0a8c*/ 	.word	0x00000620


	//   ....[6]....
        /*0a90*/ 	.word	0x00000780


	//   ....[7]....
        /*0a94*/ 	.word	0x00002db0


	//   ....[8]....
        /*0a98*/ 	.word	0x00002dc0


	//   ....[9]....
        /*0a9c*/ 	.word	0x00003cd0


	//   ....[10]....
        /*0aa0*/ 	.word	0x00003ce0


	//   ....[11]....
        /*0aa4*/ 	.word	0x00004c20


	//   ....[12]....
        /*0aa8*/ 	.word	0x00004c30


	//   ....[13]....
        /*0aac*/ 	.word	0x00006000


	//   ....[14]....
        /*0ab0*/ 	.word	0x00006010


	//   ....[15]....
        /*0ab4*/ 	.word	0x00006f60


	//   ....[16]....
        /*0ab8*/ 	.word	0x00006f70


	//   ....[17]....
        /*0abc*/ 	.word	0x00007f40


	//   ....[18]....
        /*0ac0*/ 	.word	0x00007f50


	//   ....[19]....
        /*0ac4*/ 	.word	0x000090f0


	//   ....[20]....
        /*0ac8*/ 	.word	0x00009100


	//   ....[21]....
        /*0acc*/ 	.word	0x00009210


	//   ....[22]....
        /*0ad0*/ 	.word	0x00009220


	//   ....[23]....
        /*0ad4*/ 	.word	0x00009340


	//   ....[24]....
        /*0ad8*/ 	.word	0x00009350


	//   ....[25]....
        /*0adc*/ 	.word	0x000096c0


	//   ....[26]....
        /*0ae0*/ 	.word	0x000096e0


	//   ....[27]....
        /*0ae4*/ 	.word	0x000097d0


	//   ....[28]....
        /*0ae8*/ 	.word	0x000097f0


	//   ....[29]....
        /*0aec*/ 	.word	0x000098e0


	//   ....[30]....
        /*0af0*/ 	.word	0x00009900


	//   ....[31]....
        /*0af4*/ 	.word	0x0000a270


	//   ....[32]....
        /*0af8*/ 	.word	0x0000abe0


	//   ....[33]....
        /*0afc*/ 	.word	0x0000abf0


	//   ....[34]....
        /*0b00*/ 	.word	0x0000ac00


	//   ....[35]....
        /*0b04*/ 	.word	0x0000ac10


	//   ....[36]....
        /*0b08*/ 	.word	0x0000ae20


	//   ....[37]....
        /*0b0c*/ 	.word	0x0000ae30


	//   ....[38]....
        /*0b10*/ 	.word	0x0000ae40


	//   ....[39]....
        /*0b14*/ 	.word	0x0000ae50


	//   ....[40]....
        /*0b18*/ 	.word	0x0000d280


	//   ....[41]....
        /*0b1c*/ 	.word	0x0000d2a0


	//   ....[42]....
        /*0b20*/ 	.word	0x0000d2b0


	//   ....[43]....
        /*0b24*/ 	.word	0x0000d2c0


	//   ....[44]....
        /*0b28*/ 	.word	0x0000d3b0


	//   ....[45]....
        /*0b2c*/ 	.word	0x0000d3d0


	//   ....[46]....
        /*0b30*/ 	.word	0x0000d3e0


	//   ....[47]....
        /*0b34*/ 	.word	0x0000d3f0


	//   ....[48]....
        /*0b38*/ 	.word	0x000107b0


	//   ....[49]....
        /*0b3c*/ 	.word	0x00011080


	//   ....[50]....
        /*0b40*/ 	.word	0x00012600


	//   ....[51]....
        /*0b44*/ 	.word	0x00012700


	//   ....[52]....
        /*0b48*/ 	.word	0x00013140


	//   ....[53]....
        /*0b4c*/ 	.word	0x000131d0


	//   ....[54]....
        /*0b50*/ 	.word	0x00015970


	//   ....[55]....
        /*0b54*/ 	.word	0x00016150


	//   ....[56]....
        /*0b58*/ 	.word	0x00017de0


	//   ....[57]....
        /*0b5c*/ 	.word	0x00017e00


	//   ....[58]....
        /*0b60*/ 	.word	0x000183b0


	//   ....[59]....
        /*0b64*/ 	.word	0x00018440


	//   ....[60]....
        /*0b68*/ 	.word	0x0001bae0


	//   ....[61]....
        /*0b6c*/ 	.word	0x0001bb10


	//   ....[62]....
        /*0b70*/ 	.word	0x0001bb30


	//   ....[63]....
        /*0b74*/ 	.word	0x0001bb60


	//   ....[64]....
        /*0b78*/ 	.word	0x0001e950


	//   ....[65]....
        /*0b7c*/ 	.word	0x0001f130


	//   ....[66]....
        /*0b80*/ 	.word	0x00020790


	//   ....[67]....
        /*0b84*/ 	.word	0x000208a0


	//   ....[68]....
        /*0b88*/ 	.word	0x00021410


	//   ....[69]....
        /*0b8c*/ 	.word	0x00021470


	//   ....[70]....
        /*0b90*/ 	.word	0x00022b90


	//   ....[71]....
        /*0b94*/ 	.word	0x00022bf0


	//   ....[72]....
        /*0b98*/ 	.word	0x00022c10


	//   ....[73]....
        /*0b9c*/ 	.word	0x00022c30


	//   ....[74]....
        /*0ba0*/ 	.word	0x00023980


	//   ....[75]....
        /*0ba4*/ 	.word	0x000239b0


	//   ....[76]....
        /*0ba8*/ 	.word	0x000239e0


	//   ....[77]....
        /*0bac*/ 	.word	0x00023a10


	//   ....[78]....
        /*0bb0*/ 	.word	0x00023a40


	//   ....[79]....
        /*0bb4*/ 	.word	0x00023a70


	//   ....[80]....
        /*0bb8*/ 	.word	0x00023aa0


	//   ....[81]....
        /*0bbc*/ 	.word	0x00023ad0


	//   ....[82]....
        /*0bc0*/ 	.word	0x00023b00


	//   ....[83]....
        /*0bc4*/ 	.word	0x00023b30


	//   ....[84]....
        /*0bc8*/ 	.word	0x00023b60


	//   ....[85]....
        /*0bcc*/ 	.word	0x00023b90


	//   ....[86]....
        /*0bd0*/ 	.word	0x00023bc0


	//   ....[87]....
        /*0bd4*/ 	.word	0x00023bf0


	//   ....[88]....
        /*0bd8*/ 	.word	0x00023c20


	//   ....[89]....
        /*0bdc*/ 	.word	0x00023c50


	//   ....[90]....
        /*0be0*/ 	.word	0x00023c80


	//   ....[91]....
        /*0be4*/ 	.word	0x00023cb0


	//   ....[92]....
        /*0be8*/ 	.word	0x00023ce0


	//   ....[93]....
        /*0bec*/ 	.word	0x00023d10


	//   ....[94]....
        /*0bf0*/ 	.word	0x00023d40


	//   ....[95]....
        /*0bf4*/ 	.word	0x00023d70


	//   ....[96]....
        /*0bf8*/ 	.word	0x00023d90


	//   ....[97]....
        /*0bfc*/ 	.word	0x00023dc0


	//   ....[98]....
        /*0c00*/ 	.word	0x00023dd0


	//   ....[99]....
        /*0c04*/ 	.word	0x00023de0


	//   ....[100]....
        /*0c08*/ 	.word	0x00023e00


	//   ....[101]....
        /*0c0c*/ 	.word	0x00023e10


	//   ....[102]....
        /*0c10*/ 	.word	0x00023e20


	//   ....[103]....
        /*0c14*/ 	.word	0x00023e30


	//   ....[104]....
        /*0c18*/ 	.word	0x00023e60


	//   ....[105]....
        /*0c1c*/ 	.word	0x00023e90


	//   ....[106]....
        /*0c20*/ 	.word	0x00024470


	//   ....[107]....
        /*0c24*/ 	.word	0x000244b0


	//   ....[108]....
        /*0c28*/ 	.word	0x000244f0


	//   ....[109]....
        /*0c2c*/ 	.word	0x00024520


	//   ....[110]....
        /*0c30*/ 	.word	0x00024b30


	//   ....[111]....
        /*0c34*/ 	.word	0x00024b60


	//   ....[112]....
        /*0c38*/ 	.word	0x00024c20


	//   ....[113]....
        /*0c3c*/ 	.word	0x00024c40


	//   ....[114]....
        /*0c40*/ 	.word	0x00024d00


	//   ....[115]....
        /*0c44*/ 	.word	0x00024d20


	//   ....[116]....
        /*0c48*/ 	.word	0x00024df0


	//   ....[117]....
        /*0c4c*/ 	.word	0x00024e10


	//   ....[118]....
        /*0c50*/ 	.word	0x000255f0


	//   ....[119]....
        /*0c54*/ 	.word	0x00025600


	//   ....[120]....
        /*0c58*/ 	.word	0x00025740


	//   ....[121]....
        /*0c5c*/ 	.word	0x00025750


	//   ....[122]....
        /*0c60*/ 	.word	0x00025880


	//   ....[123]....
        /*0c64*/ 	.word	0x00025890


	//   ....[124]....
        /*0c68*/ 	.word	0x000259c0


	//   ....[125]....
        /*0c6c*/ 	.word	0x000259d0


	//   ....[126]....
        /*0c70*/ 	.word	0x00025b50


	//   ....[127]....
        /*0c74*/ 	.word	0x00025d00


	//   ....[128]....
        /*0c78*/ 	.word	0x00025d30


	//   ....[129]....
        /*0c7c*/ 	.word	0x00025d60


	//   ....[130]....
        /*0c80*/ 	.word	0x00025d90


	//   ....[131]....
        /*0c84*/ 	.word	0x00025dc0


	//   ....[132]....
        /*0c88*/ 	.word	0x00025df0


	//   ....[133]....
        /*0c8c*/ 	.word	0x00025f60


	//   ....[134]....
        /*0c90*/ 	.word	0x00025f90


	//   ....[135]....
        /*0c94*/ 	.word	0x00025fc0


	//   ....[136]....
        /*0c98*/ 	.word	0x00025ff0


	//   ....[137]....
        /*0c9c*/ 	.word	0x00026020


	//   ....[138]....
        /*0ca0*/ 	.word	0x00026050


	//   ....[139]....
        /*0ca4*/ 	.word	0x000260e0


	//   ....[140]....
        /*0ca8*/ 	.word	0x00026140


	//   ....[141]....
        /*0cac*/ 	.word	0x000261d0


	//   ....[142]....
        /*0cb0*/ 	.word	0x00027450


	//   ....[143]....
        /*0cb4*/ 	.word	0x00029510


	//   ....[144]....
        /*0cb8*/ 	.word	0x00029540


	//   ....[145]....
        /*0cbc*/ 	.word	0x00029570


	//   ....[146]....
        /*0cc0*/ 	.word	0x000295d0


	//   ....[147]....
        /*0cc4*/ 	.word	0x00029600


	//   ....[148]....
        /*0cc8*/ 	.word	0x00029630


	//   ....[149]....
        /*0ccc*/ 	.word	0x00029660


	//   ....[150]....
        /*0cd0*/ 	.word	0x00029690


	//   ....[151]....
        /*0cd4*/ 	.word	0x000296c0


	//   ....[152]....
        /*0cd8*/ 	.word	0x000296f0


	//   ....[153]....
        /*0cdc*/ 	.word	0x00029720


	//   ....[154]....
        /*0ce0*/ 	.word	0x00029750


	//   ....[155]....
        /*0ce4*/ 	.word	0x00029780


	//   ....[156]....
        /*0ce8*/ 	.word	0x000297b0


	//   ....[157]....
        /*0cec*/ 	.word	0x000297c0


	//   ....[158]....
        /*0cf0*/ 	.word	0x000297d0


	//   ....[159]....
        /*0cf4*/ 	.word	0x00029840


	//   ....[160]....
        /*0cf8*/ 	.word	0x00029870


	//   ....[161]....
        /*0cfc*/ 	.word	0x000298a0


	//   ....[162]....
        /*0d00*/ 	.word	0x000298d0


	//   ....[163]....
        /*0d04*/ 	.word	0x00029dd0


	//   ....[164]....
        /*0d08*/ 	.word	0x00029e00


	//   ....[165]....
        /*0d0c*/ 	.word	0x00029ec0


	//   ....[166]....
        /*0d10*/ 	.word	0x00029ef0


	//   ....[167]....
        /*0d14*/ 	.word	0x00029f30


	//   ....[168]....
        /*0d18*/ 	.word	0x00029f60


	//   ....[169]....
        /*0d1c*/ 	.word	0x00029fa0


	//   ....[170]....
        /*0d20*/ 	.word	0x00029fd0


	//   ....[171]....
        /*0d24*/ 	.word	0x0002a010


	//   ....[172]....
        /*0d28*/ 	.word	0x0002a040


	//   ....[173]....
        /*0d2c*/ 	.word	0x0002a080


	//   ....[174]....
        /*0d30*/ 	.word	0x0002a0a0


	//   ....[175]....
        /*0d34*/ 	.word	0x0002a0e0


	//   ....[176]....
        /*0d38*/ 	.word	0x0002a100


	//   ....[177]....
        /*0d3c*/ 	.word	0x0002a110


	//   ....[178]....
        /*0d40*/ 	.word	0x0002a160


	//   ....[179]....
        /*0d44*/ 	.word	0x0002a170


	//   ....[180]....
        /*0d48*/ 	.word	0x0002a180


	//   ....[181]....
        /*0d4c*/ 	.word	0x0002a1c0


	//   ....[182]....
        /*0d50*/ 	.word	0x0002a1e0


	//   ....[183]....
        /*0d54*/ 	.word	0x0002a8f0


	//   ....[184]....
        /*0d58*/ 	.word	0x0002a920


	//   ....[185]....
        /*0d5c*/ 	.word	0x0002a950


	//   ....[186]....
        /*0d60*/ 	.word	0x0002a980


	//   ....[187]....
        /*0d64*/ 	.word	0x0002aa10


	//   ....[188]....
        /*0d68*/ 	.word	0x0002aa20


	//   ....[189]....
        /*0d6c*/ 	.word	0x0002aa90


	//   ....[190]....
        /*0d70*/ 	.word	0x0002aaa0


	//   ....[191]....
        /*0d74*/ 	.word	0x0002ab10


	//   ....[192]....
        /*0d78*/ 	.word	0x0002ab20


	//   ....[193]....
        /*0d7c*/ 	.word	0x0002ab90


	//   ....[194]....
        /*0d80*/ 	.word	0x0002aba0


	//   ....[195]....
        /*0d84*/ 	.word	0x0002ac10


	//   ....[196]....
        /*0d88*/ 	.word	0x0002ac20


	//   ....[197]....
        /*0d8c*/ 	.word	0x0002ac30


	//   ....[198]....
        /*0d90*/ 	.word	0x0002ac70


	//   ....[199]....
        /*0d94*/ 	.word	0x0002b5f0


	//   ....[200]....
        /*0d98*/ 	.word	0x0002b610


	//   ....[201]....
        /*0d9c*/ 	.word	0x0002b620


	//   ....[202]....
        /*0da0*/ 	.word	0x0002b630


	//   ....[203]....
        /*0da4*/ 	.word	0x0002b640


	//   ....[204]....
        /*0da8*/ 	.word	0x0002b690


	//   ....[205]....
        /*0dac*/ 	.word	0x0002b6b0


	//   ....[206]....
        /*0db0*/ 	.word	0x0002b6d0


	//   ....[207]....
        /*0db4*/ 	.word	0x0002b6e0


	//   ....[208]....
        /*0db8*/ 	.word	0x0002b720


	//   ....[209]....
        /*0dbc*/ 	.word	0x0002b730


	//   ....[210]....
        /*0dc0*/ 	.word	0x0002b770


	//   ....[211]....
        /*0dc4*/ 	.word	0x0002b780


	//   ....[212]....
        /*0dc8*/ 	.word	0x0002b7c0


	//   ....[213]....
        /*0dcc*/ 	.word	0x0002b7d0


	//   ....[214]....
        /*0dd0*/ 	.word	0x0002b810


	//   ....[215]....
        /*0dd4*/ 	.word	0x0002b820


	//   ....[216]....
        /*0dd8*/ 	.word	0x0002b830


	//   ....[217]....
        /*0ddc*/ 	.word	0x0002b870


	//   ....[218]....
        /*0de0*/ 	.word	0x0002b8e0


	//   ....[219]....
        /*0de4*/ 	.word	0x0002bcb0


	//   ....[220]....
        /*0de8*/ 	.word	0x0002bcc0


	//   ....[221]....
        /*0dec*/ 	.word	0x0002bcd0


	//   ....[222]....
        /*0df0*/ 	.word	0x0002bce0


	//   ....[223]....
        /*0df4*/ 	.word	0x0002bd30


	//   ....[224]....
        /*0df8*/ 	.word	0x0002bd50


	//   ....[225]....
        /*0dfc*/ 	.word	0x0002bd70


	//   ....[226]....
        /*0e00*/ 	.word	0x0002bd80


	//   ....[227]....
        /*0e04*/ 	.word	0x0002bdc0


	//   ....[228]....
        /*0e08*/ 	.word	0x0002bdd0


	//   ....[229]....
        /*0e0c*/ 	.word	0x0002be10


	//   ....[230]....
        /*0e10*/ 	.word	0x0002be20


	//   ....[231]....
        /*0e14*/ 	.word	0x0002be60


	//   ....[232]....
        /*0e18*/ 	.word	0x0002be70


	//   ....[233]....
        /*0e1c*/ 	.word	0x0002beb0


	//   ....[234]....
        /*0e20*/ 	.word	0x0002bec0


	//   ....[235]....
        /*0e24*/ 	.word	0x0002bed0


	//   ....[236]....
        /*0e28*/ 	.word	0x0002bf10


	//   ....[237]....
        /*0e2c*/ 	.word	0x0002bf30


	//   ....[238]....
        /*0e30*/ 	.word	0x0002bf90


	//   ....[239]....
        /*0e34*/ 	.word	0x0002d510


	//   ....[240]....
        /*0e38*/ 	.word	0x0002d570


	//   ....[241]....
        /*0e3c*/ 	.word	0x0002d5a0


	//   ....[242]....
        /*0e40*/ 	.word	0x0002d5b0


	//   ....[243]....
        /*0e44*/ 	.word	0x0002d5e0


	//   ....[244]....
        /*0e48*/ 	.word	0x0002d610


	//   ....[245]....
        /*0e4c*/ 	.word	0x0002d640


	//   ....[246]....
        /*0e50*/ 	.word	0x0002d670


	//   ....[247]....
        /*0e54*/ 	.word	0x0002d7f0


	//   ....[248]....
        /*0e58*/ 	.word	0x0002d820


	//   ....[249]....
        /*0e5c*/ 	.word	0x0002d850


	//   ....[250]....
        /*0e60*/ 	.word	0x0002d880


	//   ....[251]....
        /*0e64*/ 	.word	0x0002d8b0


	//   ....[252]....
        /*0e68*/ 	.word	0x0002d8e0


	//   ....[253]....
        /*0e6c*/ 	.word	0x0002d9a0


	//   ....[254]....
        /*0e70*/ 	.word	0x0002d9c0


	//   ....[255]....
        /*0e74*/ 	.word	0x0002da30


	//   ....[0]....
        /*0e78*/ 	.word	0x0002e0f0


	//   ....[1]....
        /*0e7c*/ 	.word	0x0002e4b0


	//   ....[2]....
        /*0e80*/ 	.word	0x0002e540


	//   ....[3]....
        /*0e84*/ 	.word	0x0002e5d0


	//   ....[4]....
        /*0e88*/ 	.word	0x0002e660


	//   ....[5]....
        /*0e8c*/ 	.word	0x0002e6f0


	//   ....[6]....
        /*0e90*/ 	.word	0x0002e780


	//   ....[7]....
        /*0e94*/ 	.word	0x0002e860


	//   ....[8]....
        /*0e98*/ 	.word	0x0002e8f0


	//   ....[9]....
        /*0e9c*/ 	.word	0x0002e990


	//   ....[10]....
        /*0ea0*/ 	.word	0x0002ea20


	//   ....[11]....
        /*0ea4*/ 	.word	0x0002eab0


	//   ....[12]....
        /*0ea8*/ 	.word	0x0002eb40


	//   ....[13]....
        /*0eac*/ 	.word	0x0002ec20


	//   ....[14]....
        /*0eb0*/ 	.word	0x0002ecb0


	//   ....[15]....
        /*0eb4*/ 	.word	0x0002ed40


	//   ....[16]....
        /*0eb8*/ 	.word	0x0002edd0


	//   ....[17]....
        /*0ebc*/ 	.word	0x0002ee60


	//   ....[18]....
        /*0ec0*/ 	.word	0x0002eef0


	//   ....[19]....
        /*0ec4*/ 	.word	0x0002f020


	//   ....[20]....
        /*0ec8*/ 	.word	0x0002f0d0


	//   ....[21]....
        /*0ecc*/ 	.word	0x0002f160


	//   ....[22]....
        /*0ed0*/ 	.word	0x0002f1b0


	//   ....[23]....
        /*0ed4*/ 	.word	0x0002f200


	//   ....[24]....
        /*0ed8*/ 	.word	0x0002f290


	//   ....[25]....
        /*0edc*/ 	.word	0x0002f320


	//   ....[26]....
        /*0ee0*/ 	.word	0x0002f370


	//   ....[27]....
        /*0ee4*/ 	.word	0x0002f3c0


	//   ....[28]....
        /*0ee8*/ 	.word	0x0002f4b0


	//   ....[29]....
        /*0eec*/ 	.word	0x0002f560


	//   ....[30]....
        /*0ef0*/ 	.word	0x0002f5c0


	//   ....[31]....
        /*0ef4*/ 	.word	0x0002f640


	//   ....[32]....
        /*0ef8*/ 	.word	0x0002f730


	//   ....[33]....
        /*0efc*/ 	.word	0x0002f780


	//   ....[34]....
        /*0f00*/ 	.word	0x0002f7d0


	//   ....[35]....
        /*0f04*/ 	.word	0x0002f820


	//   ....[36]....
        /*0f08*/ 	.word	0x0002fc30


	//   ....[37]....
        /*0f0c*/ 	.word	0x0002fd60


	//   ....[38]....
        /*0f10*/ 	.word	0x0002fe90


	//   ....[39]....
        /*0f14*/ 	.word	0x0002ff10


	//   ....[40]....
        /*0f18*/ 	.word	0x0002ff70


	//   ....[41]....
        /*0f1c*/ 	.word	0x0002fff0


	//   ....[42]....
        /*0f20*/ 	.word	0x00030050


	//   ....[43]....
        /*0f24*/ 	.word	0x000300d0


	//   ....[44]....
        /*0f28*/ 	.word	0x00030130


	//   ....[45]....
        /*0f2c*/ 	.word	0x000301b0


	//   ....[46]....
        /*0f30*/ 	.word	0x00030210


	//   ....[47]....
        /*0f34*/ 	.word	0x00030290


	//   ....[48]....
        /*0f38*/ 	.word	0x000302f0


	//   ....[49]....
        /*0f3c*/ 	.word	0x00030370


	//   ....[50]....
        /*0f40*/ 	.word	0x000303d0


	//   ....[51]....
        /*0f44*/ 	.word	0x00030430


	//   ....[52]....
        /*0f48*/ 	.word	0x00030490


	//   ....[53]....
        /*0f4c*/ 	.word	0x00030520


	//   ....[54]....
        /*0f50*/ 	.word	0x00030580


	//   ....[55]....
        /*0f54*/ 	.word	0x00030600


	//   ....[56]....
        /*0f58*/ 	.word	0x00030660


	//   ....[57]....
        /*0f5c*/ 	.word	0x000306d0


	//   ....[58]....
        /*0f60*/ 	.word	0x00030730


	//   ....[59]....
        /*0f64*/ 	.word	0x000307b0


	//   ....[60]....
        /*0f68*/ 	.word	0x00030810


	//   ....[61]....
        /*0f6c*/ 	.word	0x00030890


	//   ....[62]....
        /*0f70*/ 	.word	0x000308f0


	//   ....[63]....
        /*0f74*/ 	.word	0x00030970


	//   ....[64]....
        /*0f78*/ 	.word	0x000309d0


	//   ....[65]....
        /*0f7c*/ 	.word	0x00030a40


	//   ....[66]....
        /*0f80*/ 	.word	0x00030aa0


	//   ....[67]....
        /*0f84*/ 	.word	0x00030b00


	//   ....[68]....
        /*0f88*/ 	.word	0x00030bf0


	//   ....[69]....
        /*0f8c*/ 	.word	0x00030c40


	//   ....[70]....
        /*0f90*/ 	.word	0x00030cd0


	//   ....[71]....
        /*0f94*/ 	.word	0x00030d60


	//   ....[72]....
        /*0f98*/ 	.word	0x00030df0


	//   ....[73]....
        /*0f9c*/ 	.word	0x00030e80


	//   ....[74]....
        /*0fa0*/ 	.word	0x00030f10


	//   ....[75]....
        /*0fa4*/ 	.word	0x00030fa0


	//   ....[76]....
        /*0fa8*/ 	.word	0x00031060


	//   ....[77]....
        /*0fac*/ 	.word	0x00031330


	//   ....[78]....
        /*0fb0*/ 	.word	0x00031430


	//   ....[79]....
        /*0fb4*/ 	.word	0x00031510


	//   ....[80]....
        /*0fb8*/ 	.word	0x00031570


	//   ....[81]....
        /*0fbc*/ 	.word	0x00031640


	//   ....[82]....
        /*0fc0*/ 	.word	0x000316d0


	//   ....[83]....
        /*0fc4*/ 	.word	0x00031770


	//   ....[84]....
        /*0fc8*/ 	.word	0x00031800


	//   ....[85]....
        /*0fcc*/ 	.word	0x000318a0


	//   ....[86]....
        /*0fd0*/ 	.word	0x00031930


	//   ....[87]....
        /*0fd4*/ 	.word	0x000319d0


	//   ....[88]....
        /*0fd8*/ 	.word	0x00031a60


	//   ....[89]....
        /*0fdc*/ 	.word	0x00031b00


	//   ....[90]....
        /*0fe0*/ 	.word	0x00031b90


	//   ....[91]....
        /*0fe4*/ 	.word	0x00031c30


	//   ....[92]....
        /*0fe8*/ 	.word	0x00031cc0


	//   ....[93]....
        /*0fec*/ 	.word	0x00031d60


	//   ....[94]....
        /*0ff0*/ 	.word	0x00031dc0


	//   ....[95]....
        /*0ff4*/ 	.word	0x00031e80


	//   ....[96]....
        /*0ff8*/ 	.word	0x00031ee0


	//   ....[97]....
        /*0ffc*/ 	.word	0x00031fb0


	//   ....[98]....
        /*1000*/ 	.word	0x00032180


	//   ....[99]....
        /*1004*/ 	.word	0x00032210


	//   ....[100]....
        /*1008*/ 	.word	0x000322f0


	//   ....[101]....
        /*100c*/ 	.word	0x00032340


	//   ....[102]....
        /*1010*/ 	.word	0x00032420


	//   ....[103]....
        /*1014*/ 	.word	0x00032470


	//   ....[104]....
        /*1018*/ 	.word	0x00032550


	//   ....[105]....
        /*101c*/ 	.word	0x000325a0


	//   ....[106]....
        /*1020*/ 	.word	0x00032600


	//   ....[107]....
        /*1024*/ 	.word	0x000326d0


	//   ....[108]....
        /*1028*/ 	.word	0x000327b0


	//   ....[109]....
        /*102c*/ 	.word	0x00032800


	//   ....[110]....
        /*1030*/ 	.word	0x00032860


	//   ....[111]....
        /*1034*/ 	.word	0x00032920


	//   ....[112]....
        /*1038*/ 	.word	0x00032980


	//   ....[113]....
        /*103c*/ 	.word	0x00032a40


	//   ....[114]....
        /*1040*/ 	.word	0x00032aa0


	//   ....[115]....
        /*1044*/ 	.word	0x00032b50


	//   ....[116]....
        /*1048*/ 	.word	0x00032bb0


	//   ....[117]....
        /*104c*/ 	.word	0x00032c80


	//   ....[118]....
        /*1050*/ 	.word	0x00032d30


	//   ....[119]....
        /*1054*/ 	.word	0x00032d90


	//   ....[120]....
        /*1058*/ 	.word	0x00032df0


	//   ....[121]....
        /*105c*/ 	.word	0x00032ec0


	//   ....[122]....
        /*1060*/ 	.word	0x00032f20


	//   ....[123]....
        /*1064*/ 	.word	0x00033010


	//   ....[124]....
        /*1068*/ 	.word	0x00033070


	//   ....[125]....
        /*106c*/ 	.word	0x00033150


	//   ....[126]....
        /*1070*/ 	.word	0x000331b0


	//   ....[127]....
        /*1074*/ 	.word	0x00033290


	//   ....[128]....
        /*1078*/ 	.word	0x000332f0


	//   ....[129]....
        /*107c*/ 	.word	0x000333d0


	//   ....[130]....
        /*1080*/ 	.word	0x00033430


	//   ....[131]....
        /*1084*/ 	.word	0x000334f0


	//   ....[132]....
        /*1088*/ 	.word	0x00033570


	//   ....[133]....
        /*108c*/ 	.word	0x00033630


	//   ....[134]....
        /*1090*/ 	.word	0x00033770


	//   ....[135]....
        /*1094*/ 	.word	0x00033810


	//   ....[136]....
        /*1098*/ 	.word	0x00033870


	//   ....[137]....
        /*109c*/ 	.word	0x00033920


	//   ....[138]....
        /*10a0*/ 	.word	0x000339b0


	//   ....[139]....
        /*10a4*/ 	.word	0x00033a40


	//   ....[140]....
        /*10a8*/ 	.word	0x00033aa0


	//   ....[141]....
        /*10ac*/ 	.word	0x00033b50


	//   ....[142]....
        /*10b0*/ 	.word	0x00033bb0


	//   ....[143]....
        /*10b4*/ 	.word	0x00033c60


	//   ....[144]....
        /*10b8*/ 	.word	0x00033cc0


	//   ....[145]....
        /*10bc*/ 	.word	0x00033d70


	//   ....[146]....
        /*10c0*/ 	.word	0x00033dd0


	//   ....[147]....
        /*10c4*/ 	.word	0x00033e80


	//   ....[148]....
        /*10c8*/ 	.word	0x00033ee0


	//   ....[149]....
        /*10cc*/ 	.word	0x00033f90


	//   ....[150]....
        /*10d0*/ 	.word	0x00034020


	//   ....[151]....
        /*10d4*/ 	.word	0x000340b0


	//   ....[152]....
        /*10d8*/ 	.word	0x00034130


	//   ....[153]....
        /*10dc*/ 	.word	0x000341c0


	//   ....[154]....
        /*10e0*/ 	.word	0x000342b0


	//   ....[155]....
        /*10e4*/ 	.word	0x00034340


	//   ....[156]....
        /*10e8*/ 	.word	0x000343a0


	//   ....[157]....
        /*10ec*/ 	.word	0x00034450


	//   ....[158]....
        /*10f0*/ 	.word	0x000344b0


	//   ....[159]....
        /*10f4*/ 	.word	0x00034560


	//   ....[160]....
        /*10f8*/ 	.word	0x000345c0


	//   ....[161]....
        /*10fc*/ 	.word	0x00034670


	//   ....[162]....
        /*1100*/ 	.word	0x000346d0


	//   ....[163]....
        /*1104*/ 	.word	0x00034780


	//   ....[164]....
        /*1108*/ 	.word	0x000347e0


	//   ....[165]....
        /*110c*/ 	.word	0x00034890


	//   ....[166]....
        /*1110*/ 	.word	0x000348f0


	//   ....[167]....
        /*1114*/ 	.word	0x000349a0


	//   ....[168]....
        /*1118*/ 	.word	0x00034a00


	//   ....[169]....
        /*111c*/ 	.word	0x00034ab0


	//   ....[170]....
        /*1120*/ 	.word	0x00034b10


	//   ....[171]....
        /*1124*/ 	.word	0x00034bc0


	//   ....[172]....
        /*1128*/ 	.word	0x00034c20


	//   ....[173]....
        /*112c*/ 	.word	0x00034cd0


	//   ....[174]....
        /*1130*/ 	.word	0x00034eb0


	//   ....[175]....
        /*1134*/ 	.word	0x00034f50


	//   ....[176]....
        /*1138*/ 	.word	0x00035070


	//   ....[177]....
        /*113c*/ 	.word	0x000350e0


	//   ....[178]....
        /*1140*/ 	.word	0x00035150


	//   ....[179]....
        /*1144*/ 	.word	0x000351c0


	//   ....[180]....
        /*1148*/ 	.word	0x00035230


	//   ....[181]....
        /*114c*/ 	.word	0x000352b0


	//   ....[182]....
        /*1150*/ 	.word	0x00035340


	//   ....[183]....
        /*1154*/ 	.word	0x000353d0


	//   ....[184]....
        /*1158*/ 	.word	0x00035440


	//   ....[185]....
        /*115c*/ 	.word	0x000354b0


	//   ....[186]....
        /*1160*/ 	.word	0x00035520


	//   ....[187]....
        /*1164*/ 	.word	0x000355a0


	//   ....[188]....
        /*1168*/ 	.word	0x00035610


	//   ....[189]....
        /*116c*/ 	.word	0x000356b0


	//   ....[190]....
        /*1170*/ 	.word	0x00035740


	//   ....[191]....
        /*1174*/ 	.word	0x00035870


	//----- nvinfo : EIATTR_REG_RECONFIG
	.align		4
.L_1014:
        /*1178*/ 	.byte	0x01, 0x54
	.zero		2


	//----- nvinfo : EIATTR_SYSCALL_OFFSETS
	.align		4
        /*117c*/ 	.byte	0x04, 0x46
        /*117e*/ 	.short	(.L_1016 - .L_1015)


	//   ....[0]....
.L_1015:
        /*1180*/ 	.word	0x00001b90


	//   ....[1]....
        /*1184*/ 	.word	0x00001ce0


	//   ....[2]....
        /*1188*/ 	.word	0x0000a410


	//   ....[3]....
        /*118c*/ 	.word	0x0000a9b0


	//   ....[4]....
        /*1190*/ 	.word	0x000287c0


	//   ....[5]....
        /*1194*/ 	.word	0x00028930


	//   ....[6]....
        /*1198*/ 	.word	0x00028a80


	//   ....[7]....
        /*119c*/ 	.word	0x00028bc0


	//   ....[8]....
        /*11a0*/ 	.word	0x0002a5a0


	//----- nvinfo : EIATTR_MBARRIER_INSTR_OFFSETS
	.align		4
.L_1016:
        /*11a4*/ 	.byte	0x04, 0x39
        /*11a6*/ 	.short	(.L_1018 - .L_1017)


	//   ....[0]....
.L_1017:
        /*11a8*/ 	.word	0x00000250
        /*11ac*/ 	.word	0x000000ff
        /*11b0*/ 	.word	0x00022800
        /*11b4*/ 	.short	0x0100
        /*11b6*/ 	.byte	0x08
	.zero		1


	//   ....[1]....
        /*11b8*/ 	.word	0x00000260
        /*11bc*/ 	.word	0x000000ff
        /*11c0*/ 	.word	0x00022820
        /*11c4*/ 	.short	0x0100
        /*11c6*/ 	.byte	0x08
	.zero		1


	//   ....[2]....
        /*11c8*/ 	.word	0x00000350
        /*11cc*/ 	.word	0x000000ff
        /*11d0*/ 	.word	0x00022830
        /*11d4*/ 	.short	0x0100
        /*11d6*/ 	.byte	0x08
	.zero		1


	//   ....[3]....
        /*11d8*/ 	.word	0x00000360
        /*11dc*/ 	.word	0x000000ff
        /*11e0*/ 	.word	0x00022840
        /*11e4*/ 	.short	0x0100
        /*11e6*/ 	.byte	0x08
	.zero		1


	//   ....[4]....
        /*11e8*/ 	.word	0x00000370
        /*11ec*/ 	.word	0x000000ff
        /*11f0*/ 	.word	0x00022838
        /*11f4*/ 	.short	0x0100
        /*11f6*/ 	.byte	0x08
	.zero		1


	//   ....[5]....
        /*11f8*/ 	.word	0x00000380
        /*11fc*/ 	.word	0x000000ff
        /*1200*/ 	.word	0x00022848
        /*1204*/ 	.short	0x0100
        /*1206*/ 	.byte	0x08
	.zero		1


	//   ....[6]....
        /*1208*/ 	.word	0x000004b0
        /*120c*/ 	.word	0x000000ff
        /*1210*/ 	.word	0x00022850
        /*1214*/ 	.short	0x0100
        /*1216*/ 	.byte	0x08
	.zero		1


	//   ....[7]....
        /*1218*/ 	.word	0x000004c0
        /*121c*/ 	.word	0x000000ff
        /*1220*/ 	.word	0x00022860
        /*1224*/ 	.short	0x0100
        /*1226*/ 	.byte	0x08
	.zero		1


	//   ....[8]....
        /*1228*/ 	.word	0x000004d0
        /*122c*/ 	.word	0x000000ff
        /*1230*/ 	.word	0x00022858
        /*1234*/ 	.short	0x0100
        /*1236*/ 	.byte	0x08
	.zero		1


	//   ....[9]....
        /*1238*/ 	.word	0x000004e0
        /*123c*/ 	.word	0x000000ff
        /*1240*/ 	.word	0x00022868
        /*1244*/ 	.short	0x0100
        /*1246*/ 	.byte	0x08
	.zero		1


	//   ....[10]....
        /*1248*/ 	.word	0x000005d0
        /*124c*/ 	.word	0x000000ff
        /*1250*/ 	.word	0x00022870
        /*1254*/ 	.short	0x0100
        /*1256*/ 	.byte	0x06
	.zero		1


	//   ....[11]....
        /*1258*/ 	.word	0x000005e0
        /*125c*/ 	.word	0x000000ff
        /*1260*/ 	.word	0x00022880
        /*1264*/ 	.short	0x0100
        /*1266*/ 	.byte	0x06
	.zero		1


	//   ....[12]....
        /*1268*/ 	.word	0x000005f0
        /*126c*/ 	.word	0x000000ff
        /*1270*/ 	.word	0x00022878
        /*1274*/ 	.short	0x0100
        /*1276*/ 	.byte	0x06
	.zero		1


	//   ....[13]....
        /*1278*/ 	.word	0x00000600
        /*127c*/ 	.word	0x000000ff
        /*1280*/ 	.word	0x00022888
        /*1284*/ 	.short	0x0100
        /*1286*/ 	.byte	0x06
	.zero		1


	//   ....[14]....
        /*1288*/ 	.word	0x00000730
        /*128c*/ 	.word	0x000000ff
        /*1290*/ 	.word	0x00022890
        /*1294*/ 	.short	0x0100
        /*1296*/ 	.byte	0x08
	.zero		1


	//   ....[15]....
        /*1298*/ 	.word	0x00000740
        /*129c*/ 	.word	0x000000ff
        /*12a0*/ 	.word	0x000228a0
        /*12a4*/ 	.short	0x0100
        /*12a6*/ 	.byte	0x08
	.zero		1


	//   ....[16]....
        /*12a8*/ 	.word	0x00000750
        /*12ac*/ 	.word	0x000000ff
        /*12b0*/ 	.word	0x00022898
        /*12b4*/ 	.short	0x0100
        /*12b6*/ 	.byte	0x08
	.zero		1


	//   ....[17]....
        /*12b8*/ 	.word	0x00000760
        /*12bc*/ 	.word	0x000000ff
        /*12c0*/ 	.word	0x000228a8
        /*12c4*/ 	.short	0x0100
        /*12c6*/ 	.byte	0x08
	.zero		1


	//   ....[18]....
        /*12c8*/ 	.word	0x000008a0
        /*12cc*/ 	.word	0x000000ff
        /*12d0*/ 	.word	0x000228b0
        /*12d4*/ 	.short	0x0100
        /*12d6*/ 	.byte	0x08
	.zero		1


	//   ....[19]....
        /*12d8*/ 	.word	0x000008b0
        /*12dc*/ 	.word	0x000000ff
        /*12e0*/ 	.word	0x000228c0
        /*12e4*/ 	.short	0x0100
        /*12e6*/ 	.byte	0x08
	.zero		1


	//   ....[20]....
        /*12e8*/ 	.word	0x000008c0
        /*12ec*/ 	.word	0x000000ff
        /*12f0*/ 	.word	0x000228b8
        /*12f4*/ 	.short	0x0100
        /*12f6*/ 	.byte	0x08
	.zero		1


	//   ....[21]....
        /*12f8*/ 	.word	0x000008d0
        /*12fc*/ 	.word	0x000000ff
        /*1300*/ 	.word	0x000228c8
        /*1304*/ 	.short	0x0100
        /*1306*/ 	.byte	0x08
	.zero		1


	//   ....[22]....
        /*1308*/ 	.word	0x00002d60
        /*130c*/ 	.word	0x00000057
        /*1310*/ 	.word	0x00022890
        /*1314*/ 	.short	0x010a
        /*1316*/ 	.byte	0x3f
	.zero		1


	//   ....[23]....
        /*1318*/ 	.word	0x00005fa0
        /*131c*/ 	.word	0x00000057
        /*1320*/ 	.word	0x00022890
        /*1324*/ 	.short	0x010a
        /*1326*/ 	.byte	0x3f
	.zero		1


	//   ....[24]....
        /*1328*/ 	.word	0x00008f40
        /*132c*/ 	.word	0x00000057
        /*1330*/ 	.word	0x00022890
        /*1334*/ 	.short	0x010a
        /*1336*/ 	.byte	0x3f
	.zero		1


	//   ....[25]....
        /*1338*/ 	.word	0x00009510
        /*133c*/ 	.word	0x00000004
        /*1340*/ 	.word	0x00000000
        /*1344*/ 	.short	0x0101
        /*1346*/ 	.byte	0x3f
	.zero		1


	//   ....[26]....
        /*1348*/ 	.word	0x00009550
        /*134c*/ 	.word	0x00000057
        /*1350*/ 	.word	0x000228b0
        /*1354*/ 	.short	0x010a
        /*1356*/ 	.byte	0x3f
	.zero		1


	//   ....[27]....
        /*1358*/ 	.word	0x00009a90
        /*135c*/ 	.word	0x00000057
        /*1360*/ 	.word	0x00000000
        /*1364*/ 	.short	0x0101
        /*1366*/ 	.byte	0x3f
	.zero		1


	//   ....[28]....
        /*1368*/ 	.word	0x0000a730
        /*136c*/ 	.word	0x00000011
        /*1370*/ 	.word	0x00022800
        /*1374*/ 	.short	0x010a
        /*1376*/ 	.byte	0x3f
	.zero		1


	//   ....[29]....
        /*1378*/ 	.word	0x0000a780
        /*137c*/ 	.word	0x00000011
        /*1380*/ 	.word	0x00022800
        /*1384*/ 	.short	0x010a
        /*1386*/ 	.byte	0x3f
	.zero		1


	//   ....[30]....
        /*1388*/ 	.word	0x0000b060
        /*138c*/ 	.word	0x00000011
        /*1390*/ 	.word	0x00022800
        /*1394*/ 	.short	0x010a
        /*1396*/ 	.byte	0x3f
	.zero		1


	//   ....[31]....
        /*1398*/ 	.word	0x0000d5f0
        /*139c*/ 	.word	0x00000011
        /*13a0*/ 	.word	0x00022800
        /*13a4*/ 	.short	0x010a
        /*13a6*/ 	.byte	0x3f
	.zero		1


	//   ....[32]....
        /*13a8*/ 	.word	0x0000f690
        /*13ac*/ 	.word	0x0000000e
        /*13b0*/ 	.word	0x00022830
        /*13b4*/ 	.short	0x010a
        /*13b6*/ 	.byte	0x3f
	.zero		1


	//   ....[33]....
        /*13b8*/ 	.word	0x0000f720
        /*13bc*/ 	.word	0x0000000e
        /*13c0*/ 	.word	0x00022830
        /*13c4*/ 	.short	0x010a
        /*13c6*/ 	.byte	0x3f
	.zero		1


	//   ....[34]....
        /*13c8*/ 	.word	0x00010930
        /*13cc*/ 	.word	0x0000000e
        /*13d0*/ 	.word	0x00000000
        /*13d4*/ 	.short	0x0101
        /*13d6*/ 	.byte	0x3f
	.zero		1


	//   ....[35]....
        /*13d8*/ 	.word	0x00014430
        /*13dc*/ 	.word	0x00000015
        /*13e0*/ 	.word	0x00022830
        /*13e4*/ 	.short	0x010a
        /*13e6*/ 	.byte	0x3f
	.zero		1


	//   ....[36]....
        /*13e8*/ 	.word	0x00014480
        /*13ec*/ 	.word	0x00000015
        /*13f0*/ 	.word	0x00022830
        /*13f4*/ 	.short	0x010a
        /*13f6*/ 	.byte	0x3f
	.zero		1


	//   ....[37]....
        /*13f8*/ 	.word	0x000150f0
        /*13fc*/ 	.word	0x00000015
        /*1400*/ 	.word	0x00022850
        /*1404*/ 	.short	0x010a
        /*1406*/ 	.byte	0x3f
	.zero		1


	//   ....[38]....
        /*1408*/ 	.word	0x00015130
        /*140c*/ 	.word	0x00000015
        /*1410*/ 	.word	0x00022850
        /*1414*/ 	.short	0x010a
        /*1416*/ 	.byte	0x3f
	.zero		1


	//   ....[39]....
        /*1418*/ 	.word	0x00015ad0
        /*141c*/ 	.word	0x00000058
        /*1420*/ 	.word	0x00000000
        /*1424*/ 	.short	0x0101
        /*1426*/ 	.byte	0x3f
	.zero		1


	//   ....[40]....
        /*1428*/ 	.word	0x000191d0
        /*142c*/ 	.word	0x00000014
        /*1430*/ 	.word	0x00000000
        /*1434*/ 	.short	0x0101
        /*1436*/ 	.byte	0x3f
	.zero		1


	//   ....[41]....
        /*1438*/ 	.word	0x00019bc0
        /*143c*/ 	.word	0x00000014
        /*1440*/ 	.word	0x00022830
        /*1444*/ 	.short	0x010a
        /*1446*/ 	.byte	0x3f
	.zero		1


	//   ....[42]....
        /*1448*/ 	.word	0x00019c10
        /*144c*/ 	.word	0x00000014
        /*1450*/ 	.word	0x00022830
        /*1454*/ 	.short	0x010a
        /*1456*/ 	.byte	0x3f
	.zero		1


	//   ....[43]....
        /*1458*/ 	.word	0x0001a8b0
        /*145c*/ 	.word	0x00000015
        /*1460*/ 	.word	0x00022850
        /*1464*/ 	.short	0x010a
        /*1466*/ 	.byte	0x3f
	.zero		1


	//   ....[44]....
        /*1468*/ 	.word	0x0001a8f0
        /*146c*/ 	.word	0x00000015
        /*1470*/ 	.word	0x00022850
        /*1474*/ 	.short	0x010a
        /*1476*/ 	.byte	0x3f
	.zero		1


	//   ....[45]....
        /*1478*/ 	.word	0x0001c200
        /*147c*/ 	.word	0x000000a8
        /*1480*/ 	.word	0x00000000
        /*1484*/ 	.short	0x0101
        /*1486*/ 	.byte	0x3f
	.zero		1


	//   ....[46]....
        /*1488*/ 	.word	0x0001cca0
        /*148c*/ 	.word	0x00000014
        /*1490*/ 	.word	0x00000000
        /*1494*/ 	.short	0x0101
        /*1496*/ 	.byte	0x3f
	.zero		1


	//   ....[47]....
        /*1498*/ 	.word	0x0001d3d0
        /*149c*/ 	.word	0x00000014
        /*14a0*/ 	.word	0x00022830
        /*14a4*/ 	.short	0x010a
        /*14a6*/ 	.byte	0x3f
	.zero		1


	//   ....[48]....
        /*14a8*/ 	.word	0x0001d420
        /*14ac*/ 	.word	0x00000014
        /*14b0*/ 	.word	0x00022830
        /*14b4*/ 	.short	0x010a
        /*14b6*/ 	.byte	0x3f
	.zero		1


	//   ....[49]....
        /*14b8*/ 	.word	0x0001e0c0
        /*14bc*/ 	.word	0x00000015
        /*14c0*/ 	.word	0x00022850
        /*14c4*/ 	.short	0x010a
        /*14c6*/ 	.byte	0x3f
	.zero		1


	//   ....[50]....
        /*14c8*/ 	.word	0x0001e100
        /*14cc*/ 	.word	0x00000015
        /*14d0*/ 	.word	0x00022850
        /*14d4*/ 	.short	0x010a
        /*14d6*/ 	.byte	0x3f
	.zero		1


	//   ....[51]....
        /*14d8*/ 	.word	0x0001eab0
        /*14dc*/ 	.word	0x00000058
        /*14e0*/ 	.word	0x00000000
        /*14e4*/ 	.short	0x0101
        /*14e6*/ 	.byte	0x3f
	.zero		1


	//   ....[52]....
        /*14e8*/ 	.word	0x000221b0
        /*14ec*/ 	.word	0x0000000f
        /*14f0*/ 	.word	0x00000000
        /*14f4*/ 	.short	0x0101
        /*14f6*/ 	.byte	0x3f
	.zero		1


	//   ....[53]....
        /*14f8*/ 	.word	0x00022810
        /*14fc*/ 	.word	0x0000000b
        /*1500*/ 	.word	0x00022850
        /*1504*/ 	.short	0x010a
        /*1506*/ 	.byte	0x3f
	.zero		1


	//   ....[54]....
        /*1508*/ 	.word	0x00022890
        /*150c*/ 	.word	0x0000000b
        /*1510*/ 	.word	0x00022850
        /*1514*/ 	.short	0x010a
        /*1516*/ 	.byte	0x3f
	.zero		1


	//   ....[55]....
        /*1518*/ 	.word	0x00023060
        /*151c*/ 	.word	0x00000000
        /*1520*/ 	.word	0x00000000
        /*1524*/ 	.short	0x0101
        /*1526*/ 	.byte	0x3f
	.zero		1


	//   ....[56]....
        /*1528*/ 	.word	0x00024b50
        /*152c*/ 	.word	0x00000000
        /*1530*/ 	.word	0x00000000
        /*1534*/ 	.short	0x0101
        /*1536*/ 	.byte	0x3f
	.zero		1


	//   ....[57]....
        /*1538*/ 	.word	0x00027530
        /*153c*/ 	.word	0x00000011
        /*1540*/ 	.word	0x00022820
        /*1544*/ 	.short	0x010a
        /*1546*/ 	.byte	0x3f
	.zero		1


	//   ....[58]....
        /*1548*/ 	.word	0x00027600
        /*154c*/ 	.word	0x00000005
        /*1550*/ 	.word	0x000228a0
        /*1554*/ 	.short	0x010a
        /*1556*/ 	.byte	0x3f
	.zero		1


	//   ....[59]....
        /*1558*/ 	.word	0x00027840
        /*155c*/ 	.word	0x00000005
        /*1560*/ 	.word	0x000228c0
        /*1564*/ 	.short	0x010a
        /*1566*/ 	.byte	0x3f
	.zero		1


	//   ....[60]....
        /*1568*/ 	.word	0x00027bf0
        /*156c*/ 	.word	0x00000005
        /*1570*/ 	.word	0x000228a0
        /*1574*/ 	.short	0x010a
        /*1576*/ 	.byte	0x3f
	.zero		1


	//   ....[61]....
        /*1578*/ 	.word	0x00027e20
        /*157c*/ 	.word	0x00000005
        /*1580*/ 	.word	0x000228c0
        /*1584*/ 	.short	0x010a
        /*1586*/ 	.byte	0x3f
	.zero		1


	//   ....[62]....
        /*1588*/ 	.word	0x000291b0
        /*158c*/ 	.word	0x00000004
        /*1590*/ 	.word	0x00022880
        /*1594*/ 	.short	0x010a
        /*1596*/ 	.byte	0x3f
	.zero		1


	//   ....[63]....
        /*1598*/ 	.word	0x00029a50
        /*159c*/ 	.word	0x00000004
        /*15a0*/ 	.word	0x00022870
        /*15a4*/ 	.short	0x0107
        /*15a6*/ 	.byte	0x3f
	.zero		1


	//   ....[64]....
        /*15a8*/ 	.word	0x00029b10
        /*15ac*/ 	.word	0x00000004
        /*15b0*/ 	.word	0x00022870
        /*15b4*/ 	.short	0x0101
        /*15b6*/ 	.byte	0x3f
	.zero		1


	//   ....[65]....
        /*15b8*/ 	.word	0x00029b60
        /*15bc*/ 	.word	0x00000004
        /*15c0*/ 	.word	0x00022840
        /*15c4*/ 	.short	0x010a
        /*15c6*/ 	.byte	0x3f
	.zero		1


	//   ....[66]....
        /*15c8*/ 	.word	0x0002a2c0
        /*15cc*/ 	.word	0x00000004
        /*15d0*/ 	.word	0x00022830
        /*15d4*/ 	.short	0x0107
        /*15d6*/ 	.byte	0x3f
	.zero		1


	//   ....[67]....
        /*15d8*/ 	.word	0x0002a3a0
        /*15dc*/ 	.word	0x00000004
        /*15e0*/ 	.word	0x00022830
        /*15e4*/ 	.short	0x0101
        /*15e6*/ 	.byte	0x3f
	.zero		1


	//   ....[68]....
        /*15e8*/ 	.word	0x0002ad20
        /*15ec*/ 	.word	0x00000011
        /*15f0*/ 	.word	0x00022800
        /*15f4*/ 	.short	0x0107
        /*15f6*/ 	.byte	0x3f
	.zero		1


	//   ....[69]....
        /*15f8*/ 	.word	0x0002ae10
        /*15fc*/ 	.word	0x00000011
        /*1600*/ 	.word	0x00022800
        /*1604*/ 	.short	0x0101
        /*1606*/ 	.byte	0x3f
	.zero		1


	//   ....[70]....
        /*1608*/ 	.word	0x0002ae30
        /*160c*/ 	.word	0x00000011
        /*1610*/ 	.word	0x00022820
        /*1614*/ 	.short	0x010a
        /*1616*/ 	.byte	0x3f
	.zero		1


	//   ....[71]....
        /*1618*/ 	.word	0x0002b370
        /*161c*/ 	.word	0x00000000
        /*1620*/ 	.word	0x00022880
        /*1624*/ 	.short	0x010a
        /*1626*/ 	.byte	0x3f
	.zero		1


	//   ....[72]....
        /*1628*/ 	.word	0x0002b960
        /*162c*/ 	.word	0x00000000
        /*1630*/ 	.word	0x00022870
        /*1634*/ 	.short	0x0107
        /*1636*/ 	.byte	0x3f
	.zero		1


	//   ....[73]....
        /*1638*/ 	.word	0x0002ba20
        /*163c*/ 	.word	0x00000000
        /*1640*/ 	.word	0x00022870
        /*1644*/ 	.short	0x0101
        /*1646*/ 	.byte	0x3f
	.zero		1


	//   ....[74]....
        /*1648*/ 	.word	0x0002ba50
        /*164c*/ 	.word	0x00000000
        /*1650*/ 	.word	0x00022840
        /*1654*/ 	.short	0x010a
        /*1656*/ 	.byte	0x3f
	.zero		1


	//   ....[75]....
        /*1658*/ 	.word	0x0002c010
        /*165c*/ 	.word	0x00000000
        /*1660*/ 	.word	0x00022830
        /*1664*/ 	.short	0x0107
        /*1666*/ 	.byte	0x3f
	.zero		1


	//   ....[76]....
        /*1668*/ 	.word	0x0002c0e0
        /*166c*/ 	.word	0x00000000
        /*1670*/ 	.word	0x00022830
        /*1674*/ 	.short	0x0101
        /*1676*/ 	.byte	0x3f
	.zero		1


	//   ....[77]....
        /*1678*/ 	.word	0x0002c160
        /*167c*/ 	.word	0x00000002
        /*1680*/ 	.word	0x00022870
        /*1684*/ 	.short	0x010a
        /*1686*/ 	.byte	0x3f
	.zero		1


	//   ....[78]....
        /*1688*/ 	.word	0x0002c1f0
        /*168c*/ 	.word	0x00000002
        /*1690*/ 	.word	0x00022860
        /*1694*/ 	.short	0x010a
        /*1696*/ 	.byte	0x3f
	.zero		1


	//   ....[79]....
        /*1698*/ 	.word	0x0002c8c0
        /*169c*/ 	.word	0x00000002
        /*16a0*/ 	.word	0x00022850
        /*16a4*/ 	.short	0x0101
        /*16a6*/ 	.byte	0x3f
	.zero		1


	//   ....[80]....
        /*16a8*/ 	.word	0x0002c950
        /*16ac*/ 	.word	0x00000002
        /*16b0*/ 	.word	0x00000000
        /*16b4*/ 	.short	0x0101
        /*16b6*/ 	.byte	0x3f
	.zero		1


	//   ....[81]....
        /*16b8*/ 	.word	0x0002cb20
        /*16bc*/ 	.word	0x00000000
        /*16c0*/ 	.word	0x00022870
        /*16c4*/ 	.short	0x010a
        /*16c6*/ 	.byte	0x3f
	.zero		1


	//   ....[82]....
        /*16c8*/ 	.word	0x0002cbb0
        /*16cc*/ 	.word	0x00000000
        /*16d0*/ 	.word	0x00022860
        /*16d4*/ 	.short	0x010a
        /*16d6*/ 	.byte	0x3f
	.zero		1


	//   ....[83]....
        /*16d8*/ 	.word	0x0002d290
        /*16dc*/ 	.word	0x00000000
        /*16e0*/ 	.word	0x00022850
        /*16e4*/ 	.short	0x0101
        /*16e6*/ 	.byte	0x3f
	.zero		1


	//   ....[84]....
        /*16e8*/ 	.word	0x0002d340
        /*16ec*/ 	.word	0x00000000
        /*16f0*/ 	.word	0x00000000
        /*16f4*/ 	.short	0x0101
        /*16f6*/ 	.byte	0x3f
	.zero		1


	//   ....[85]....
        /*16f8*/ 	.word	0x0002e070
        /*16fc*/ 	.word	0x00000005
        /*1700*/ 	.word	0x00022820
        /*1704*/ 	.short	0x010a
        /*1706*/ 	.byte	0x3f
	.zero		1


	//   ....[86]....
        /*1708*/ 	.word	0x0002e210
        /*170c*/ 	.word	0x00000003
        /*1710*/ 	.word	0x00022840
        /*1714*/ 	.short	0x010a
        /*1716*/ 	.byte	0x3f
	.zero		1


	//   ....[87]....
        /*1718*/ 	.word	0x0002e2a0
        /*171c*/ 	.word	0x00000023
        /*1720*/ 	.word	0x00022840
        /*1724*/ 	.short	0x010a
        /*1726*/ 	.byte	0x3f
	.zero		1


	//   ....[88]....
        /*1728*/ 	.word	0x0002e2e0
        /*172c*/ 	.word	0x00000003
        /*1730*/ 	.word	0x00022860
        /*1734*/ 	.short	0x010a
        /*1736*/ 	.byte	0x3f
	.zero		1


	//   ....[89]....
        /*1738*/ 	.word	0x0002e320
        /*173c*/ 	.word	0x00000023
        /*1740*/ 	.word	0x00022860
        /*1744*/ 	.short	0x010a
        /*1746*/ 	.byte	0x3f
	.zero		1


	//   ....[90]....
        /*1748*/ 	.word	0x0002e360
        /*174c*/ 	.word	0x00000003
        /*1750*/ 	.word	0x00022880
        /*1754*/ 	.short	0x010a
        /*1756*/ 	.byte	0x3f
	.zero		1


	//   ....[91]....
        /*1758*/ 	.word	0x0002e3a0
        /*175c*/ 	.word	0x00000023
        /*1760*/ 	.word	0x00022880
        /*1764*/ 	.short	0x010a
        /*1766*/ 	.byte	0x3f
	.zero		1


	//   ....[92]....
        /*1768*/ 	.word	0x0002e400
        /*176c*/ 	.word	0x00000057
        /*1770*/ 	.word	0x00022890
        /*1774*/ 	.short	0x010a
        /*1776*/ 	.byte	0x3f
	.zero		1


	//   ....[93]....
        /*1778*/ 	.word	0x0002e7b0
        /*177c*/ 	.word	0x00000057
        /*1780*/ 	.word	0x00022890
        /*1784*/ 	.short	0x010a
        /*1786*/ 	.byte	0x3f
	.zero		1


	//   ....[94]....
        /*1788*/ 	.word	0x0002eb70
        /*178c*/ 	.word	0x00000057
        /*1790*/ 	.word	0x00022890
        /*1794*/ 	.short	0x010a
        /*1796*/ 	.byte	0x3f
	.zero		1


	//   ....[95]....
        /*1798*/ 	.word	0x0002ef20
        /*179c*/ 	.word	0x00000057
        /*17a0*/ 	.word	0x000228b0
        /*17a4*/ 	.short	0x010a
        /*17a6*/ 	.byte	0x3f
	.zero		1


	//   ....[96]....
        /*17a8*/ 	.word	0x0002f3f0
        /*17ac*/ 	.word	0x00000011
        /*17b0*/ 	.word	0x00022800
        /*17b4*/ 	.short	0x010a
        /*17b6*/ 	.byte	0x3f
	.zero		1


	//   ....[97]....
        /*17b8*/ 	.word	0x0002f8e0
        /*17bc*/ 	.word	0x00000011
        /*17c0*/ 	.word	0x00022800
        /*17c4*/ 	.short	0x010a
        /*17c6*/ 	.byte	0x3f
	.zero		1


	//   ....[98]....
        /*17c8*/ 	.word	0x0002f930
        /*17cc*/ 	.word	0x0000000e
        /*17d0*/ 	.word	0x00022830
        /*17d4*/ 	.short	0x010a
        /*17d6*/ 	.byte	0x3f
	.zero		1


	//   ....[99]....
        /*17d8*/ 	.word	0x0002f980
        /*17dc*/ 	.word	0x00000015
        /*17e0*/ 	.word	0x00022830
        /*17e4*/ 	.short	0x010a
        /*17e6*/ 	.byte	0x3f
	.zero		1


	//   ....[100]....
        /*17e8*/ 	.word	0x0002f9d0
        /*17ec*/ 	.word	0x00000015
        /*17f0*/ 	.word	0x00022850
        /*17f4*/ 	.short	0x010a
        /*17f6*/ 	.byte	0x3f
	.zero		1


	//   ....[101]....
        /*17f8*/ 	.word	0x0002fa20
        /*17fc*/ 	.word	0x00000014
        /*1800*/ 	.word	0x00022830
        /*1804*/ 	.short	0x010a
        /*1806*/ 	.byte	0x3f
	.zero		1


	//   ....[102]....
        /*1808*/ 	.word	0x0002fa70
        /*180c*/ 	.word	0x00000015
        /*1810*/ 	.word	0x00022850
        /*1814*/ 	.short	0x010a
        /*1816*/ 	.byte	0x3f
	.zero		1


	//   ....[103]....
        /*1818*/ 	.word	0x0002fac0
        /*181c*/ 	.word	0x00000014
        /*1820*/ 	.word	0x00022830
        /*1824*/ 	.short	0x010a
        /*1826*/ 	.byte	0x3f
	.zero		1


	//   ....[104]....
        /*1828*/ 	.word	0x0002fb10
        /*182c*/ 	.word	0x00000015
        /*1830*/ 	.word	0x00022850
        /*1834*/ 	.short	0x010a
        /*1836*/ 	.byte	0x3f
	.zero		1


	//   ....[105]....
        /*1838*/ 	.word	0x0002fb60
        /*183c*/ 	.word	0x0000000b
        /*1840*/ 	.word	0x00022850
        /*1844*/ 	.short	0x010a
        /*1846*/ 	.byte	0x3f
	.zero		1


	//   ....[106]....
        /*1848*/ 	.word	0x00031120
        /*184c*/ 	.word	0x00000011
        /*1850*/ 	.word	0x00022820
        /*1854*/ 	.short	0x010a
        /*1856*/ 	.byte	0x3f
	.zero		1


	//   ....[107]....
        /*1858*/ 	.word	0x00031170
        /*185c*/ 	.word	0x00000005
        /*1860*/ 	.word	0x000228a0
        /*1864*/ 	.short	0x010a
        /*1866*/ 	.byte	0x3f
	.zero		1


	//   ....[108]....
        /*1868*/ 	.word	0x000311c0
        /*186c*/ 	.word	0x00000005
        /*1870*/ 	.word	0x000228c0
        /*1874*/ 	.short	0x010a
        /*1876*/ 	.byte	0x3f
	.zero		1


	//   ....[109]....
        /*1878*/ 	.word	0x00031210
        /*187c*/ 	.word	0x00000005
        /*1880*/ 	.word	0x000228a0
        /*1884*/ 	.short	0x010a
        /*1886*/ 	.byte	0x3f
	.zero		1


	//   ....[110]....
        /*1888*/ 	.word	0x00031260
        /*188c*/ 	.word	0x00000005
        /*1890*/ 	.word	0x000228c0
        /*1894*/ 	.short	0x010a
        /*1896*/ 	.byte	0x3f
	.zero		1


	//   ....[111]....
        /*1898*/ 	.word	0x00031380
        /*189c*/ 	.word	0x00000004
        /*18a0*/ 	.word	0x00022880
        /*18a4*/ 	.short	0x010a
        /*18a6*/ 	.byte	0x3f
	.zero		1


	//   ....[112]....
        /*18a8*/ 	.word	0x000320d0
        /*18ac*/ 	.word	0x00000004
        /*18b0*/ 	.word	0x00022840
        /*18b4*/ 	.short	0x010a
        /*18b6*/ 	.byte	0x3f
	.zero		1


	//   ....[113]....
        /*18b8*/ 	.word	0x00033670
        /*18bc*/ 	.word	0x00000011
        /*18c0*/ 	.word	0x00022820
        /*18c4*/ 	.short	0x010a
        /*18c6*/ 	.byte	0x3f
	.zero		1


	//   ....[114]....
        /*18c8*/ 	.word	0x000336c0
        /*18cc*/ 	.word	0x00000000
        /*18d0*/ 	.word	0x00022880
        /*18d4*/ 	.short	0x010a
        /*18d6*/ 	.byte	0x3f
	.zero		1


	//   ....[115]....
        /*18d8*/ 	.word	0x00034200
        /*18dc*/ 	.word	0x00000000
        /*18e0*/ 	.word	0x00022840
        /*18e4*/ 	.short	0x010a
        /*18e6*/ 	.byte	0x3f
	.zero		1


	//   ....[116]....
        /*18e8*/ 	.word	0x00034d10
        /*18ec*/ 	.word	0x00000002
        /*18f0*/ 	.word	0x00022870
        /*18f4*/ 	.short	0x010a
        /*18f6*/ 	.byte	0x3f
	.zero		1


	//   ....[117]....
        /*18f8*/ 	.word	0x00034d60
        /*18fc*/ 	.word	0x00000002
        /*1900*/ 	.word	0x00022860
        /*1904*/ 	.short	0x010a
        /*1906*/ 	.byte	0x3f
	.zero		1


	//   ....[118]....
        /*1908*/ 	.word	0x00034db0
        /*190c*/ 	.word	0x00000000
        /*1910*/ 	.word	0x00022870
        /*1914*/ 	.short	0x010a
        /*1916*/ 	.byte	0x3f
	.zero		1


	//   ....[119]....
        /*1918*/ 	.word	0x00034e00
        /*191c*/ 	.word	0x00000000
        /*1920*/ 	.word	0x00022860
        /*1924*/ 	.short	0x010a
        /*1926*/ 	.byte	0x3f
	.zero		1


	//   ....[120]....
        /*1928*/ 	.word	0x00035790
        /*192c*/ 	.word	0x00000005
        /*1930*/ 	.word	0x00022820
        /*1934*/ 	.short	0x010a
        /*1936*/ 	.byte	0x3f
	.zero		1


	//   ....[121]....
        /*1938*/ 	.word	0x00035930
        /*193c*/ 	.word	0x00000003
        /*1940*/ 	.word	0x00022840
        /*1944*/ 	.short	0x010a
        /*1946*/ 	.byte	0x3f
	.zero		1


	//   ....[122]....
        /*1948*/ 	.word	0x00035980
        /*194c*/ 	.word	0x00000023
        /*1950*/ 	.word	0x00022840
        /*1954*/ 	.short	0x010a
        /*1956*/ 	.byte	0x3f
	.zero		1


	//   ....[123]....
        /*1958*/ 	.word	0x000359d0
        /*195c*/ 	.word	0x00000003
        /*1960*/ 	.word	0x00022860
        /*1964*/ 	.short	0x010a
        /*1966*/ 	.byte	0x3f
	.zero		1


	//   ....[124]....
        /*1968*/ 	.word	0x00035a20
        /*196c*/ 	.word	0x00000023
        /*1970*/ 	.word	0x00022860
        /*1974*/ 	.short	0x010a
        /*1976*/ 	.byte	0x3f
	.zero		1


	//   ....[125]....
        /*1978*/ 	.word	0x00035a70
        /*197c*/ 	.word	0x00000003
        /*1980*/ 	.word	0x00022880
        /*1984*/ 	.short	0x010a
        /*1986*/ 	.byte	0x3f
	.zero		1


	//----- nvinfo : EIATTR_NUM_MBARRIERS
	.align		4
.L_1018:
        /*1988*/ 	.byte	0x03, 0x38
        /*198a*/ 	.short	0x0016


	//----- nvinfo : EIATTR_EXIT_INSTR_OFFSETS
	.align		4
        /*198c*/ 	.byte	0x04, 0x1c
        /*198e*/ 	.short	(.L_1020 - .L_1019)


	//   ....[0]....
.L_1019:
        /*1990*/ 	.word	0x0002e3f0


	//----- nvinfo : EIATTR_MAX_THREADS
	.align		4
.L_1020:
        /*1994*/ 	.byte	0x04, 0x05
        /*1996*/ 	.short	(.L_1022 - .L_1021)
.L_1021:
        /*1998*/ 	.word	0x00000180
        /*199c*/ 	.word	0x00000001
        /*19a0*/ 	.word	0x00000001


	//----- nvinfo : EIATTR_CRS_STACK_SIZE
	.align		4
.L_1022:
        /*19a4*/ 	.byte	0x04, 0x1e
        /*19a6*/ 	.short	(.L_1024 - .L_1023)
.L_1023:
        /*19a8*/ 	.word	0x00000000


	//----- nvinfo : EIATTR_CBANK_PARAM_SIZE
	.align		4
.L_1024:
        /*19ac*/ 	.byte	0x03, 0x19
        /*19ae*/ 	.short	0x0af0


	//----- nvinfo : EIATTR_PARAM_CBANK
	.align		4
        /*19b0*/ 	.byte	0x04, 0x0a
        /*19b2*/ 	.short	(.L_1026 - .L_1025)
	.align		4
.L_1025:
        /*19b4*/ 	.word	index@(.nv.constant0._ZN7cutlass13device_kernelIN5flash11enable_sm90INS1_16FlashAttnFwdSm90INS1_25CollectiveMainloopFwdSm90ILi2EN4cute5tupleIJNS5_1CILi1EEES8_S8_EEENS6_IJNS7_ILi128EEENS7_ILi160EEESA_EEELi128ENS_12float_e4m3_tEfNS_4arch4Sm90ELb0ELb1ELb1ELb1ELb1ELb1ELb0ELb1ELb1ELb1ELb0ELb0EEENS1_21CollectiveEpilogueFwdINS6_IJSA_SA_SB_EEES9_NS_10bfloat16_tESF_Li256ELb1ELb1ELb0ELb1EEENS1_36VarlenDynamicPersistentTileSchedulerILi128ELi160ELi256ELi128ELb0ELb1ELb1ELb1ELb0ELb1EEEEEEEEEvNT_6ParamsE)
        /*19b8*/ 	.short	0x0210
        /*19ba*/ 	.short	0x0af0


	//----- nvinfo : EIATTR_SW_WAR
	.align		4
.L_1026:
        /*19bc*/ 	.byte	0x04, 0x36
        /*19be*/ 	.short	(.L_1028 - .L_1027)
.L_1027:
        /*19c0*/ 	.word	0x00000008
.L_1028:


//--------------------- .nv.info._ZN7cutlass13device_kernelIN5flash11enable_sm90INS1_16FlashAttnFwdSm90INS1_25CollectiveMainloopFwdSm90ILi2EN4cute5tupleIJNS5_1CILi1EEES8_S8_EEENS6_IJNS7_ILi128EEENS7_ILi160EEESA_EEELi128ENS_12float_e4m3_tEfNS_4arch4Sm90ELb1ELb0ELb1ELb0ELb1ELb0ELb0ELb1ELb1ELb1ELb0ELb0EEENS1_21CollectiveEpilogueFwdINS6_IJSA_SA_SB_EEES9_NS_10bfloat16_tESF_Li256ELb0ELb1ELb0ELb1EEENS1_30DynamicPersistentTileSchedulerILi256ELi128ELb0ELb1ELb1EEEEEEEEEvNT_6ParamsE --------------------------
	.section	.nv.info._ZN7cutlass13device_kernelIN5flash11enable_sm90INS1_16FlashAttnFwdSm90INS1_25CollectiveMainloopFwdSm90ILi2EN4cute5tupleIJNS5_1CILi1EEES8_S8_EEENS6_IJNS7_ILi128EEENS7_ILi160EEESA_EEELi128ENS_12float_e4m3_tEfNS_4arch4Sm90ELb1ELb0ELb1ELb0ELb1ELb0ELb0ELb1ELb1ELb1ELb0ELb0EEENS1_21CollectiveEpilogueFwdINS6_IJSA_SA_SB_EEES9_NS_10bfloat16_tESF_Li256ELb0ELb1ELb0ELb1EEENS1_30DynamicPersistentTileSchedulerILi256ELi128ELb0ELb1ELb1EEEEEEEEEvNT_6ParamsE,"",@"SHT_CUDA_INFO"
	.sectionflags	@""
	.align	4


	//----- nvinfo : EIATTR_CUDA_API_VERSION
	.align		4
        /*0000*/ 	.byte	0x04, 0x37
        /*0002*/ 	.short	(.L_1030 - .L_1029)
.L_1029:
        /*0004*/ 	.word	0x00000082


	//----- nvinfo : EIATTR_KPARAM_INFO
	.align		4
.L_1030:
        /*0008*/ 	.byte	0x04, 0x17
        /*000a*/ 	.short	(.L_1032 - .L_1031)
.L_1031:
        /*000c*/ 	.word	0x00000000
        /*0010*/ 	.short	0x0000
        /*0012*/ 	.short	0x0070
        /*0014*/ 	.byte	0x00, 0xf0, 0x01, 0x2a


	//----- nvinfo : EIATTR_SPARSE_MMA_MASK
	.align		4
.L_1032:
        /*0018*/ 	.byte	0x03, 0x50
        /*001a*/ 	.short	0x0000


	//----- nvinfo : EIATTR_MAXREG_COUNT
	.align		4
        /*001c*/ 	.byte	0x03, 0x1b
        /*001e*/ 	.short	0x00a8


	//----- nvinfo : EIATTR_NUM_BARRIERS
	.align		4
        /*0020*/ 	.byte	0x02, 0x4c
        /*0022*/ 	.byte	0x10
	.zero		1


	//----- nvinfo : EIATTR_EXTERNS
	.align		4
        /*0024*/ 	.byte	0x04, 0x0f
        /*0026*/ 	.short	(.L_1034 - .L_1033)


	//   ....[0]....
	.align		4
.L_1033:
        /*0028*/ 	.word	index@(__assertfail)


	//----- nvinfo : EIATTR_ANNOTATIONS
	.align		4
.L_1034:
        /*002c*/ 	.byte	0x04, 0x55
        /*002e*/ 	.short	(.L_1036 - .L_1035)


	//   ....[0]....
.L_1035:
        /* <DEDUP_REMOVED lines=20> */


	//----- nvinfo : EIATTR_MERCURY_ISA_VERSION
	.align		4
.L_1036:
        /*0160*/ 	.byte	0x03, 0x5f
        /*0162*/ 	.short	0x0101


	//----- nvinfo : EIATTR_INT_WARP_WIDE_INSTR_OFFSETS
	.align		4
        /*0164*/ 	.byte	0x04, 0x31
        /*0166*/ 	.short	(.L_1038 - .L_1037)


	//   ....[0]....
.L_1037:
        /*0168*/ 	.word	0x000000c0


	//   ....[1]....
        /*016c*/ 	.word	0x000000d0


	//   ....[2]....
        /*0170*/ 	.word	0x00000170


	//   ....[3]....
        /*0174*/ 	.word	0x0000fdb0


	//   ....[4]....
        /*0178*/ 	.word	0x0000fe40


	//   ....[5]....
        /*017c*/ 	.word	0x00013f10


	//   ....[6]....
        /*0180*/ 	.word	0x00013fa0


	//----- nvinfo : EIATTR_COOP_GROUP_MASK_REGIDS
	.align		4
.L_1038:
        /*0184*/ 	.byte	0x04, 0x29
        /*0186*/ 	.short	(.L_1040 - .L_1039)


	//   ....[0]....
.L_1039:
        /*0188*/ 	.word	0xffffffff


	//   ....[1]....
        /*018c*/ 	.word	0xffffffff


	//   ....[2]....
        /*0190*/ 	.word	0xffffffff


	//   ....[3]....
        /*0194*/ 	.word	0xffffffff


	//   ....[4]....
        /*0198*/ 	.word	0xffffffff


	//   ....[5]....
        /*019c*/ 	.word	0xffffffff


	//   ....[6]....
        /*01a0*/ 	.word	0xffffffff


	//   ....[7]....
        /*01a4*/ 	.word	0xffffffff


	//   ....[8]....
        /*01a8*/ 	.word	0xffffffff


	//   ....[9]....
        /*01ac*/ 	.word	0xffffffff


	//   ....[10]....
        /*01b0*/ 	.word	0xffffffff


	//   ....[11]....
        /*01b4*/ 	.word	0xffffffff


	//   ....[12]....
        /*01b8*/ 	.word	0xffffffff


	//   ....[13]....
        /*01bc*/ 	.word	0xffffffff


	//   ....[14]....
        /*01c0*/ 	.word	0xffffffff


	//   ....[15]....
        /*01c4*/ 	.word	0xffffffff


	//   ....[16]....
        /*01c8*/ 	.word	0xffffffff


	//   ....[17]....
        /*01cc*/ 	.word	0xffffffff


	//   ....[18]....
        /*01d0*/ 	.word	0xffffffff


	//   ....[19]....
        /*01d4*/ 	.word	0xffffffff


	//   ....[20]....
        /*01d8*/ 	.word	0xffffffff


	//   ....[21]....
        /*01dc*/ 	.word	0xffffffff


	//   ....[22]....
        /*01e0*/ 	.word	0xffffffff


	//   ....[23]....
        /*01e4*/ 	.word	0xffffffff


	//   ....[24]....
        /*01e8*/ 	.word	0xffffffff


	//   ....[25]....
        /*01ec*/ 	.word	0xffffffff


	//   ....[26]....
        /*01f0*/ 	.word	0xffffffff


	//   ....[27]....
        /*01f4*/ 	.word	0xffffffff


	//   ....[28]....
        /*01f8*/ 	.word	0xffffffff


	//   ....[29]....
        /*01fc*/ 	.word	0xffffffff


	//   ....[30]....
        /*0200*/ 	.word	0xffffffff


	//   ....[31]....
        /*0204*/ 	.word	0xffffffff


	//   ....[32]....
        /*0208*/ 	.word	0xffffffff


	//   ....[33]....
        /*020c*/ 	.word	0xffffffff


	//   ....[34]....
        /*0210*/ 	.word	0xffffffff


	//   ....[35]....
        /*0214*/ 	.word	0xffffffff


	//   ....[36]....
        /*0218*/ 	.word	0xffffffff


	//   ....[37]....
        /*021c*/ 	.word	0xffffffff


	//   ....[38]....
        /*0220*/ 	.word	0xffffffff


	//   ....[39]....
        /*0224*/ 	.word	0xffffffff


	//   ....[40]....
        /*0228*/ 	.word	0xffffffff


	//   ....[41]....
        /*022c*/ 	.word	0xffffffff


	//   ....[42]....
        /*0230*/ 	.word	0xffffffff


	//   ....[43]....
        /*0234*/ 	.word	0xffffffff


	//   ....[44]....
        /*0238*/ 	.word	0xffffffff


	//   ....[45]....
        /*023c*/ 	.word	0xffffffff


	//   ....[46]....
        /*0240*/ 	.word	0xffffffff


	//   ....[47]....
        /*0244*/ 	.word	0xffffffff


	//   ....[48]....
        /*0248*/ 	.word	0xffffffff


	//   ....[49]....
        /*024c*/ 	.word	0xffffffff


	//   ....[50]....
        /*0250*/ 	.word	0xffffffff


	//   ....[51]....
        /*0254*/ 	.word	0xffffffff


	//   ....[52]....
        /*0258*/ 	.word	0xffffffff


	//   ....[53]....
        /*025c*/ 	.word	0xffffffff


	//   ....[54]....
        /*0260*/ 	.word	0xffffffff


	//   ....[55]....
        /*0264*/ 	.word	0xffffffff


	//   ....[56]....
        /*0268*/ 	.word	0xffffffff


	//   ....[57]....
        /*026c*/ 	.word	0xffffffff


	//   ....[58]....
        /*0270*/ 	.word	0xffffffff


	//   ....[59]....
        /*0274*/ 	.word	0xffffffff


	//   ....[60]....
        /*0278*/ 	.word	0xffffffff


	//   ....[61]....
        /*027c*/ 	.word	0xffffffff


	//   ....[62]....
        /*0280*/ 	.word	0xffffffff


	//   ....[63]....
        /*0284*/ 	.word	0xffffffff


	//   ....[64]....
        /*0288*/ 	.word	0xffffffff


	//   ....[65]....
        /*028c*/ 	.word	0xffffffff


	//   ....[66]....
        /*0290*/ 	.word	0xffffffff


	//   ....[67]....
        /*0294*/ 	.word	0xffffffff


	//   ....[68]....
        /*0298*/ 	.word	0xffffffff


	//   ....[69]....
        /*029c*/ 	.word	0xffffffff


	//   ....[70]....
        /*02a0*/ 	.word	0xffffffff


	//   ....[71]....
        /*02a4*/ 	.word	0xffffffff


	//   ....[72]....
        /*02a8*/ 	.word	0xffffffff


	//   ....[73]....
        /*02ac*/ 	.word	0xffffffff


	//   ....[74]....
        /*02b0*/ 	.word	0xffffffff


	//   ....[75]....
        /*02b4*/ 	.word	0xffffffff


	//   ....[76]....
        /*02b8*/ 	.word	0xffffffff


	//   ....[77]....
        /*02bc*/ 	.word	0xffffffff


	//   ....[78]....
        /*02c0*/ 	.word	0xffffffff


	//   ....[79]....
        /*02c4*/ 	.word	0xffffffff


	//   ....[80]....
        /*02c8*/ 	.word	0xffffffff


	//   ....[81]....
        /*02cc*/ 	.word	0xffffffff


	//   ....[82]....
        /*02d0*/ 	.word	0xffffffff


	//   ....[83]....
        /*02d4*/ 	.word	0xffffffff


	//   ....[84]....
        /*02d8*/ 	.word	0xffffffff


	//   ....[85]....
        /*02dc*/ 	.word	0xffffffff


	//   ....[86]....
        /*02e0*/ 	.word	0xffffffff


	//   ....[87]....
        /*02e4*/ 	.word	0xffffffff


	//   ....[88]....
        /*02e8*/ 	.word	0xffffffff


	//   ....[89]....
        /*02ec*/ 	.word	0xffffffff


	//   ....[90]....
        /*02f0*/ 	.word	0xffffffff


	//   ....[91]....
        /*02f4*/ 	.word	0xffffffff


	//   ....[92]....
        /*02f8*/ 	.word	0xffffffff


	//   ....[93]....
        /*02fc*/ 	.word	0xffffffff


	//   ....[94]....
        /*0300*/ 	.word	0xffffffff


	//   ....[95]....
        /*0304*/ 	.word	0xffffffff


	//   ....[96]....
        /*0308*/ 	.word	0xffffffff


	//   ....[97]....
        /*030c*/ 	.word	0xffffffff


	//   ....[98]....
        /*0310*/ 	.word	0xffffffff


	//   ....[99]....
        /*0314*/ 	.word	0xffffffff


	//   ....[100]....
        /*0318*/ 	.word	0xffffffff


	//   ....[101]....
        /*031c*/ 	.word	0xffffffff


	//   ....[102]....
        /*0320*/ 	.word	0xffffffff


	//   ....[103]....
        /*0324*/ 	.word	0xffffffff


	//   ....[104]....
        /*0328*/ 	.word	0xffffffff


	//   ....[105]....
        /*032c*/ 	.word	0xffffffff


	//   ....[106]....
        /*0330*/ 	.word	0xffffffff


	//   ....[107]....
        /*0334*/ 	.word	0xffffffff


	//   ....[108]....
        /*0338*/ 	.word	0xffffffff


	//   ....[109]....
        /*033c*/ 	.word	0xffffffff


	//   ....[110]....
        /*0340*/ 	.word	0xffffffff


	//   ....[111]....
        /*0344*/ 	.word	0xffffffff


	//   ....[112]....
        /*0348*/ 	.word	0xffffffff


	//   ....[113]....
        /*034c*/ 	.word	0xffffffff


	//   ....[114]....
        /*0350*/ 	.word	0xffffffff


	//   ....[115]....
        /*0354*/ 	.word	0xffffffff


	//   ....[116]....
        /*0358*/ 	.word	0xffffffff


	//   ....[117]....
        /*035c*/ 	.word	0xffffffff


	//   ....[118]....
        /*0360*/ 	.word	0xffffffff


	//   ....[119]....
        /*0364*/ 	.word	0xffffffff


	//   ....[120]....
        /*0368*/ 	.word	0xffffffff


	//   ....[121]....
        /*036c*/ 	.word	0xffffffff


	//   ....[122]....
        /*0370*/ 	.word	0xffffffff


	//   ....[123]....
        /*0374*/ 	.word	0xffffffff


	//   ....[124]....
        /*0378*/ 	.word	0xffffffff


	//   ....[125]....
        /*037c*/ 	.word	0xffffffff


	//   ....[126]....
        /*0380*/ 	.word	0xffffffff


	//   ....[127]....
        /*0384*/ 	.word	0xffffffff


	//   ....[128]....
        /*0388*/ 	.word	0xffffffff


	//   ....[129]....
        /*038c*/ 	.word	0xffffffff


	//   ....[130]....
        /*0390*/ 	.word	0xffffffff


	//   ....[131]....
        /*0394*/ 	.word	0xffffffff


	//   ....[132]....
        /*0398*/ 	.word	0xffffffff


	//   ....[133]....
        /*039c*/ 	.word	0xffffffff


	//   ....[134]....
        /*03a0*/ 	.word	0xffffffff


	//   ....[135]....
        /*03a4*/ 	.word	0xffffffff


	//   ....[136]....
        /*03a8*/ 	.word	0xffffffff


	//   ....[137]....
        /*03ac*/ 	.word	0xffffffff


	//   ....[138]....
        /*03b0*/ 	.word	0xffffffff


	//   ....[139]....
        /*03b4*/ 	.word	0xffffffff


	//   ....[140]....
        /*03b8*/ 	.word	0xffffffff


	//   ....[141]....
        /*03bc*/ 	.word	0xffffffff


	//   ....[142]....
        /*03c0*/ 	.word	0xffffffff


	//   ....[143]....
        /*03c4*/ 	.word	0xffffffff


	//   ....[144]....
        /*03c8*/ 	.word	0xffffffff


	//   ....[145]....
        /*03cc*/ 	.word	0xffffffff


	//   ....[146]....
        /*03d0*/ 	.word	0xffffffff


	//   ....[147]....
        /*03d4*/ 	.word	0xffffffff


	//   ....[148]....
        /*03d8*/ 	.word	0xffffffff


	//   ....[149]....
        /*03dc*/ 	.word	0xffffffff


	//   ....[150]....
        /*03e0*/ 	.word	0xffffffff


	//   ....[151]....
        /*03e4*/ 	.word	0xffffffff


	//   ....[152]....
        /*03e8*/ 	.word	0xffffffff


	//   ....[153]....
        /*03ec*/ 	.word	0xffffffff


	//   ....[154]....
        /*03f0*/ 	.word	0xffffffff


	//   ....[155]....
        /*03f4*/ 	.word	0xffffffff


	//   ....[156]....
        /*03f8*/ 	.word	0xffffffff


	//   ....[157]....
        /*03fc*/ 	.word	0xffffffff


	//   ....[158]....
        /*0400*/ 	.word	0xffffffff


	//   ....[159]....
        /*0404*/ 	.word	0xffffffff


	//   ....[160]....
        /*0408*/ 	.word	0xffffffff


	//   ....[161]....
        /*040c*/ 	.word	0xffffffff


	//   ....[162]....
        /*0410*/ 	.word	0xffffffff


	//   ....[163]....
        /*0414*/ 	.word	0xffffffff


	//   ....[164]....
        /*0418*/ 	.word	0xffffffff


	//   ....[165]....
        /*041c*/ 	.word	0xffffffff


	//   ....[166]....
        /*0420*/ 	.word	0xffffffff


	//   ....[167]....
        /*0424*/ 	.word	0xffffffff


	//   ....[168]....
        /*0428*/ 	.word	0xffffffff


	//   ....[169]....
        /*042c*/ 	.word	0xffffffff


	//   ....[170]....
        /*0430*/ 	.word	0xffffffff


	//   ....[171]....
        /*0434*/ 	.word	0xffffffff


	//   ....[172]....
        /*0438*/ 	.word	0xffffffff


	//   ....[173]....
        /*043c*/ 	.word	0xffffffff


	//   ....[174]....
        /*0440*/ 	.word	0xffffffff


	//   ....[175]....
        /*0444*/ 	.word	0xffffffff


	//   ....[176]....
        /*0448*/ 	.word	0xffffffff


	//   ....[177]....
        /*044c*/ 	.word	0xffffffff


	//   ....[178]....
        /*0450*/ 	.word	0x0500000f


	//   ....[179]....
        /*0454*/ 	.word	0x0500000f


	//   ....[180]....
        /*0458*/ 	.word	0x0500000f


	//   ....[181]....
        /*045c*/ 	.word	0x0500000f


	//   ....[182]....
        /*0460*/ 	.word	0x0500000f


	//   ....[183]....
        /*0464*/ 	.word	0x0500000f


	//   ....[184]....
        /*0468*/ 	.word	0x0500000f


	//   ....[185]....
        /*046c*/ 	.word	0x0500000f


	//   ....[186]....
        /*0470*/ 	.word	0x0500000f


	//   ....[187]....
        /*0474*/ 	.word	0x0500000f


	//   ....[188]....
        /*0478*/ 	.word	0x0500000f


	//   ....[189]....
        /*047c*/ 	.word	0x0500000f


	//   ....[190]....
        /*0480*/ 	.word	0x0500000f


	//   ....[191]....
        /*0484*/ 	.word	0x0500000f


	//   ....[192]....
        /*0488*/ 	.word	0x0500000f


	//   ....[193]....
        /*048c*/ 	.word	0x0500000f


	//   ....[194]....
        /*0490*/ 	.word	0x0500000f


	//   ....[195]....
        /*0494*/ 	.word	0x0500000f


	//   ....[196]....
        /*0498*/ 	.word	0x0500000f


	//   ....[197]....
        /*049c*/ 	.word	0x0500000f


	//   ....[198]....
        /*04a0*/ 	.word	0x0500000f


	//   ....[199]....
        /*04a4*/ 	.word	0x0500000f


	//   ....[200]....
        /*04a8*/ 	.word	0x0500000f


	//   ....[201]....
        /*04ac*/ 	.word	0x0500000f


	//   ....[202]....
        /*04b0*/ 	.word	0x0500000f


	//   ....[203]....
        /*04b4*/ 	.word	0x0500000f


	//   ....[204]....
        /*04b8*/ 	.word	0x0500000f


	//   ....[205]....
        /*04bc*/ 	.word	0x0500000f


	//   ....[206]....
        /*04c0*/ 	.word	0x0500000f


	//   ....[207]....
        /*04c4*/ 	.word	0x0500000f


	//   ....[208]....
        /*04c8*/ 	.word	0x0500000f


	//   ....[209]....
        /*04cc*/ 	.word	0x0500000f


	//   ....[210]....
        /*04d0*/ 	.word	0x0500000f


	//   ....[211]....
        /*04d4*/ 	.word	0x0500000f


	//   ....[212]....
        /*04d8*/ 	.word	0x0500000f


	//   ....[213]....
        /*04dc*/ 	.word	0x0500000f


	//   ....[214]....
        /*04e0*/ 	.word	0x0500000f


	//   ....[215]....
        /*04e4*/ 	.word	0x0500000f


	//   ....[216]....
        /*04e8*/ 	.word	0x0500000f


	//   ....[217]....
        /*04ec*/ 	.word	0x0500000f


	//   ....[218]....
        /*04f0*/ 	.word	0x0500000f


	//   ....[219]....
        /*04f4*/ 	.word	0x0500000f


	//   ....[220]....
        /*04f8*/ 	.word	0x0500000f


	//   ....[221]....
        /*04fc*/ 	.word	0x0500000f


	//   ....[222]....
        /*0500*/ 	.word	0x0500000f


	//   ....[223]....
        /*0504*/ 	.word	0x0500000f


	//   ....[224]....
        /*0508*/ 	.word	0x0500000f


	//   ....[225]....
        /*050c*/ 	.word	0x0500000f


	//   ....[226]....
        /*0510*/ 	.word	0x0500000f


	//   ....[227]....
        /*0514*/ 	.word	0x0500000f


	//   ....[228]....
        /*0518*/ 	.word	0x0500000f


	//   ....[229]....
        /*051c*/ 	.word	0x0500000f


	//   ....[230]....
        /*0520*/ 	.word	0x0500000f


	//   ....[231]....
        /*0524*/ 	.word	0x0500000f


	//   ....[232]....
        /*0528*/ 	.word	0x0500000f


	//   ....[233]....
        /*052c*/ 	.word	0x0500000f


	//   ....[234]....
        /*0530*/ 	.word	0x0500000f


	//   ....[235]....
        /*0534*/ 	.word	0x0500000f


	//   ....[236]....
        /*0538*/ 	.word	0x0500000f


	//   ....[237]....
        /*053c*/ 	.word	0x0500000f


	//   ....[238]....
        /*0540*/ 	.word	0x0500000f


	//   ....[239]....
        /*0544*/ 	.word	0x0500000f


	//   ....[240]....
        /*0548*/ 	.word	0x0500000f


	//   ....[241]....
        /*054c*/ 	.word	0x0500000f


	//   ....[242]....
        /*0550*/ 	.word	0x0500000f


	//   ....[243]....
        /*0554*/ 	.word	0x0500000f


	//   ....[244]....
        /*0558*/ 	.word	0x0500000f


	//   ....[245]....
        /*055c*/ 	.word	0x0500000f


	//   ....[246]....
        /*0560*/ 	.word	0x0500000f


	//   ....[247]....
        /*0564*/ 	.word	0x0500000f


	//   ....[248]....
        /*0568*/ 	.word	0x0500000f


	//   ....[249]....
        /*056c*/ 	.word	0x0500000f


	//   ....[250]....
        /*0570*/ 	.word	0x0500000f


	//   ....[251]....
        /*0574*/ 	.word	0x0500000f


	//   ....[252]....
        /*0578*/ 	.word	0x0500000f


	//   ....[253]....
        /*057c*/ 	.word	0x0500000f


	//   ....[254]....
        /*0580*/ 	.word	0x0500000f


	//   ....[255]....
        /*0584*/ 	.word	0x0500000f


	//   ....[0]....
        /*0588*/ 	.word	0x0500000f


	//   ....[1]....
        /*058c*/ 	.word	0x0500000f


	//   ....[2]....
        /*0590*/ 	.word	0x0500000f


	//   ....[3]....
        /*0594*/ 	.word	0x0500000f


	//   ....[4]....
        /*0598*/ 	.word	0x0500000f


	//   ....[5]....
        /*059c*/ 	.word	0x0500000f


	//   ....[6]....
        /*05a0*/ 	.word	0x0500000f


	//   ....[7]....
        /*05a4*/ 	.word	0x0500000f


	//   ....[8]....
        /*05a8*/ 	.word	0x0500000f


	//   ....[9]....
        /*05ac*/ 	.word	0x0500000f


	//   ....[10]....
        /*05b0*/ 	.word	0x0500000f


	//   ....[11]....
        /*05b4*/ 	.word	0x0500000f


	//   ....[12]....
        /*05b8*/ 	.word	0x0500000f


	//   ....[13]....
        /*05bc*/ 	.word	0x0500000f


	//   ....[14]....
        /*05c0*/ 	.word	0x0500000f


	//   ....[15]....
        /*05c4*/ 	.word	0x0500000f


	//   ....[16]....
        /*05c8*/ 	.word	0x0500000f


	//   ....[17]....
        /*05cc*/ 	.word	0x0500000f


	//   ....[18]....
        /*05d0*/ 	.word	0x0500000f


	//   ....[19]....
        /*05d4*/ 	.word	0x0500000f


	//----- nvinfo : EIATTR_COOP_GROUP_INSTR_OFFSETS
	.align		4
.L_1040:
        /*05d8*/ 	.byte	0x04, 0x28
        /*05da*/ 	.short	(.L_1042 - .L_1041)


	//   ....[0]....
.L_1041:
        /*05dc*/ 	.word	0x00000080


	//   ....[1]....
        /*05e0*/ 	.word	0x00000090


	//   ....[2]....
        /*05e4*/ 	.word	0x000002d0


	//   ....[3]....
        /*05e8*/ 	.word	0x00000430


	//   ....[4]....
        /*05ec*/ 	.word	0x00000550


	//   ....[5]....
        /*05f0*/ 	.word	0x000006b0


	//   ....[6]....
        /*05f4*/ 	.word	0x000013e0


	//   ....[7]....
        /*05f8*/ 	.word	0x00002480


	//   ....[8]....
        /*05fc*/ 	.word	0x000028a0


	//   ....[9]....
        /*0600*/ 	.word	0x00003480


	//   ....[10]....
        /*0604*/ 	.word	0x000034e0


	//   ....[11]....
        /*0608*/ 	.word	0x000041e0


	//   ....[12]....
        /*060c*/ 	.word	0x00004240


	//   ....[13]....
        /*0610*/ 	.word	0x00006130


	//   ....[14]....
        /*0614*/ 	.word	0x00006ff0


	//   ....[15]....
        /*0618*/ 	.word	0x00007050


	//   ....[16]....
        /*061c*/ 	.word	0x000070a0


	//   ....[17]....
        /*0620*/ 	.word	0x00007d70


	//   ....[18]....
        /*0624*/ 	.word	0x00007de0


	//   ....[19]....
        /*0628*/ 	.word	0x0000ad90


	//   ....[20]....
        /*062c*/ 	.word	0x0000adb0


	//   ....[21]....
        /*0630*/ 	.word	0x0000ade0


	//   ....[22]....
        /*0634*/ 	.word	0x0000adf0


	//   ....[23]....
        /*0638*/ 	.word	0x0000c8c0


	//   ....[24]....
        /*063c*/ 	.word	0x0000c8d0


	//   ....[25]....
        /*0640*/ 	.word	0x0000c950


	//   ....[26]....
        /*0644*/ 	.word	0x0000c960


	//   ....[27]....
        /*0648*/ 	.word	0x0000dcb0


	//   ....[28]....
        /*064c*/ 	.word	0x0000dcc0


	//   ....[29]....
        /*0650*/ 	.word	0x0000dcd0


	//   ....[30]....
        /*0654*/ 	.word	0x0000dce0


	//   ....[31]....
        /*0658*/ 	.word	0x0000dcf0


	//   ....[32]....
        /*065c*/ 	.word	0x0000dd00


	//   ....[33]....
        /*0660*/ 	.word	0x0000dd10


	//   ....[34]....
        /*0664*/ 	.word	0x0000dd20


	//   ....[35]....
        /*0668*/ 	.word	0x0000dd50


	//   ....[36]....
        /*066c*/ 	.word	0x0000dd60


	//   ....[37]....
        /*0670*/ 	.word	0x0000dd70


	//   ....[38]....
        /*0674*/ 	.word	0x0000dd80


	//   ....[39]....
        /*0678*/ 	.word	0x0000dd90


	//   ....[40]....
        /*067c*/ 	.word	0x0000dda0


	//   ....[41]....
        /*0680*/ 	.word	0x0000ddc0


	//   ....[42]....
        /*0684*/ 	.word	0x0000ddd0


	//   ....[43]....
        /*0688*/ 	.word	0x0000de00


	//   ....[44]....
        /*068c*/ 	.word	0x0000de10


	//   ....[45]....
        /*0690*/ 	.word	0x0000de30


	//   ....[46]....
        /*0694*/ 	.word	0x0000de40


	//   ....[47]....
        /*0698*/ 	.word	0x0000de50


	//   ....[48]....
        /*069c*/ 	.word	0x0000de60


	//   ....[49]....
        /*06a0*/ 	.word	0x0000de70


	//   ....[50]....
        /*06a4*/ 	.word	0x0000de80


	//   ....[51]....
        /*06a8*/ 	.word	0x0000dea0


	//   ....[52]....
        /*06ac*/ 	.word	0x0000ded0


	//   ....[53]....
        /*06b0*/ 	.word	0x0000df10


	//   ....[54]....
        /*06b4*/ 	.word	0x0000df50


	//   ....[55]....
        /*06b8*/ 	.word	0x0000df90


	//   ....[56]....
        /*06bc*/ 	.word	0x0000dfd0


	//   ....[57]....
        /*06c0*/ 	.word	0x0000dfe0


	//   ....[58]....
        /*06c4*/ 	.word	0x0000dff0


	//   ....[59]....
        /*06c8*/ 	.word	0x0000e0e0


	//   ....[60]....
        /*06cc*/ 	.word	0x0000e110


	//   ....[61]....
        /*06d0*/ 	.word	0x0000e140


	//   ....[62]....
        /*06d4*/ 	.word	0x0000e1a0


	//   ....[63]....
        /*06d8*/ 	.word	0x0000e620


	//   ....[64]....
        /*06dc*/ 	.word	0x0000e660


	//   ....[65]....
        /*06e0*/ 	.word	0x0000e720


	//   ....[66]....
        /*06e4*/ 	.word	0x0000e740


	//   ....[67]....
        /*06e8*/ 	.word	0x0000e800


	//   ....[68]....
        /*06ec*/ 	.word	0x0000e820


	//   ....[69]....
        /*06f0*/ 	.word	0x0000e8f0


	//   ....[70]....
        /*06f4*/ 	.word	0x0000e910


	//   ....[71]....
        /*06f8*/ 	.word	0x0000efb0


	//   ....[72]....
        /*06fc*/ 	.word	0x0000efd0


	//   ....[73]....
        /*0700*/ 	.word	0x0000f090


	//   ....[74]....
        /*0704*/ 	.word	0x0000f0b0


	//   ....[75]....
        /*0708*/ 	.word	0x0000f170


	//   ....[76]....
        /*070c*/ 	.word	0x0000f190


	//   ....[77]....
        /*0710*/ 	.word	0x0000f260


	//   ....[78]....
        /*0714*/ 	.word	0x0000f280


	//   ....[79]....
        /*0718*/ 	.word	0x0000f410


	//   ....[80]....
        /*071c*/ 	.word	0x00010cb0


	//   ....[81]....
        /*0720*/ 	.word	0x00010cf0


	//   ....[82]....
        /*0724*/ 	.word	0x00010dc0


	//   ....[83]....
        /*0728*/ 	.word	0x00010dd0


	//   ....[84]....
        /*072c*/ 	.word	0x00010e20


	//   ....[85]....
        /*0730*/ 	.word	0x00010e30


	//   ....[86]....
        /*0734*/ 	.word	0x00010e80


	//   ....[87]....
        /*0738*/ 	.word	0x00010e90


	//   ....[88]....
        /*073c*/ 	.word	0x00010ee0


	//   ....[89]....
        /*0740*/ 	.word	0x00010ef0


	//   ....[90]....
        /*0744*/ 	.word	0x00010f40


	//   ....[91]....
        /*0748*/ 	.word	0x00010f50


	//   ....[92]....
        /*074c*/ 	.word	0x00010fa0


	//   ....[93]....
        /*0750*/ 	.word	0x00010fb0


	//   ....[94]....
        /*0754*/ 	.word	0x00010fc0


	//   ....[95]....
        /*0758*/ 	.word	0x00011010


	//   ....[96]....
        /*075c*/ 	.word	0x00011060


	//   ....[97]....
        /*0760*/ 	.word	0x00011070


	//   ....[98]....
        /*0764*/ 	.word	0x00011080


	//   ....[99]....
        /*0768*/ 	.word	0x000110e0


	//   ....[100]....
        /*076c*/ 	.word	0x00011540


	//   ....[101]....
        /*0770*/ 	.word	0x00011570


	//   ....[102]....
        /*0774*/ 	.word	0x000115e0


	//   ....[103]....
        /*0778*/ 	.word	0x00011610


	//   ....[104]....
        /*077c*/ 	.word	0x00011650


	//   ....[105]....
        /*0780*/ 	.word	0x00011680


	//   ....[106]....
        /*0784*/ 	.word	0x000116c0


	//   ....[107]....
        /*0788*/ 	.word	0x00011700


	//   ....[108]....
        /*078c*/ 	.word	0x00011750


	//   ....[109]....
        /*0790*/ 	.word	0x00011780


	//   ....[110]....
        /*0794*/ 	.word	0x000117d0


	//   ....[111]....
        /*0798*/ 	.word	0x000117f0


	//   ....[112]....
        /*079c*/ 	.word	0x00011830


	//   ....[113]....
        /*07a0*/ 	.word	0x00011860


	//   ....[114]....
        /*07a4*/ 	.word	0x000118a0


	//   ....[115]....
        /*07a8*/ 	.word	0x000118c0


	//   ....[116]....
        /*07ac*/ 	.word	0x000118e0


	//   ....[117]....
        /*07b0*/ 	.word	0x00011920


	//   ....[118]....
        /*07b4*/ 	.word	0x00011940


	//   ....[119]....
        /*07b8*/ 	.word	0x00011990


	//   ....[120]....
        /*07bc*/ 	.word	0x00011fe0


	//   ....[121]....
        /*07c0*/ 	.word	0x00012000


	//   ....[122]....
        /*07c4*/ 	.word	0x00012020


	//   ....[123]....
        /*07c8*/ 	.word	0x00012080


	//   ....[124]....
        /*07cc*/ 	.word	0x000120d0


	//   ....[125]....
        /*07d0*/ 	.word	0x000120f0


	//   ....[126]....
        /*07d4*/ 	.word	0x00012140


	//   ....[127]....
        /*07d8*/ 	.word	0x00012160


	//   ....[128]....
        /*07dc*/ 	.word	0x000121b0


	//   ....[129]....
        /*07e0*/ 	.word	0x000121d0


	//   ....[130]....
        /*07e4*/ 	.word	0x00012220


	//   ....[131]....
        /*07e8*/ 	.word	0x00012240


	//   ....[132]....
        /*07ec*/ 	.word	0x00012290


	//   ....[133]....
        /*07f0*/ 	.word	0x000122b0


	//   ....[134]....
        /*07f4*/ 	.word	0x000122f0


	//   ....[135]....
        /*07f8*/ 	.word	0x00012310


	//   ....[136]....
        /*07fc*/ 	.word	0x00012c50


	//   ....[137]....
        /*0800*/ 	.word	0x00012c60


	//   ....[138]....
        /*0804*/ 	.word	0x00012c70


	//   ....[139]....
        /*0808*/ 	.word	0x00012c80


	//   ....[140]....
        /*080c*/ 	.word	0x00012c90


	//   ....[141]....
        /*0810*/ 	.word	0x00012ca0


	//   ....[142]....
        /*0814*/ 	.word	0x00012cc0


	//   ....[143]....
        /*0818*/ 	.word	0x00012ce0


	//   ....[144]....
        /*081c*/ 	.word	0x00012da0


	//   ....[145]....
        /*0820*/ 	.word	0x00012db0


	//   ....[146]....
        /*0824*/ 	.word	0x00012dc0


	//   ....[147]....
        /*0828*/ 	.word	0x00012dd0


	//   ....[148]....
        /*082c*/ 	.word	0x00012e40


	//   ....[149]....
        /*0830*/ 	.word	0x00012e50


	//   ....[150]....
        /*0834*/ 	.word	0x00012e60


	//   ....[151]....
        /*0838*/ 	.word	0x00012e70


	//   ....[152]....
        /*083c*/ 	.word	0x00012e90


	//   ....[153]....
        /*0840*/ 	.word	0x00012eb0


	//   ....[154]....
        /*0844*/ 	.word	0x00012ef0


	//   ....[155]....
        /*0848*/ 	.word	0x00012f40


	//   ....[156]....
        /*084c*/ 	.word	0x000132f0


	//   ....[157]....
        /*0850*/ 	.word	0x00013300


	//   ....[158]....
        /*0854*/ 	.word	0x00013310


	//   ....[159]....
        /*0858*/ 	.word	0x00013320


	//   ....[160]....
        /*085c*/ 	.word	0x00013330


	//   ....[161]....
        /*0860*/ 	.word	0x00013350


	//   ....[162]....
        /*0864*/ 	.word	0x00013370


	//   ....[163]....
        /*0868*/ 	.word	0x000133d0


	//   ....[164]....
        /*086c*/ 	.word	0x00013410


	//   ....[165]....
        /*0870*/ 	.word	0x00013420


	//   ....[166]....
        /*0874*/ 	.word	0x00013440


	//   ....[167]....
        /*0878*/ 	.word	0x00013460


	//   ....[168]....
        /*087c*/ 	.word	0x00013470


	//   ....[169]....
        /*0880*/ 	.word	0x000134c0


	//   ....[170]....
        /*0884*/ 	.word	0x000134e0


	//   ....[171]....
        /*0888*/ 	.word	0x000134f0


	//   ....[172]....
        /*088c*/ 	.word	0x00013500


	//   ....[173]....
        /*0890*/ 	.word	0x00013530


	//   ....[174]....
        /*0894*/ 	.word	0x00013550


	//   ....[175]....
        /*0898*/ 	.word	0x00013590


	//   ....[176]....
        /*089c*/ 	.word	0x000148c0


	//   ....[177]....
        /*08a0*/ 	.word	0x00014a60


	//   ....[178]....
        /*08a4*/ 	.word	0x00015070


	//   ....[179]....
        /*08a8*/ 	.word	0x00015150


	//   ....[180]....
        /*08ac*/ 	.word	0x00015240


	//   ....[181]....
        /*08b0*/ 	.word	0x000152a0


	//   ....[182]....
        /*08b4*/ 	.word	0x00015360


	//   ....[183]....
        /*08b8*/ 	.word	0x000153c0


	//   ....[184]....
        /*08bc*/ 	.word	0x00015480


	//   ....[185]....
        /*08c0*/ 	.word	0x000154e0


	//   ....[186]....
        /*08c4*/ 	.word	0x000155a0


	//   ....[187]....
        /*08c8*/ 	.word	0x00015600


	//   ....[188]....
        /*08cc*/ 	.word	0x000156c0


	//   ....[189]....
        /*08d0*/ 	.word	0x00015720


	//   ....[190]....
        /*08d4*/ 	.word	0x000157e0


	//   ....[191]....
        /*08d8*/ 	.word	0x00015840


	//   ....[192]....
        /*08dc*/ 	.word	0x00015900


	//   ....[193]....
        /*08e0*/ 	.word	0x00015960


	//   ....[194]....
        /*08e4*/ 	.word	0x00015a20


	//   ....[195]....
        /*08e8*/ 	.word	0x00015a80


	//   ....[196]....
        /*08ec*/ 	.word	0x00015b40


	//   ....[197]....
        /*08f0*/ 	.word	0x00015ba0


	//   ....[198]....
        /*08f4*/ 	.word	0x00015c90


	//   ....[199]....
        /*08f8*/ 	.word	0x00015e40


	//   ....[200]....
        /*08fc*/ 	.word	0x00015ed0


	//   ....[201]....
        /*0900*/ 	.word	0x00015fa0


	//   ....[202]....
        /*0904*/ 	.word	0x00015ff0


	//   ....[203]....
        /*0908*/ 	.word	0x000160c0


	//   ....[204]....
        /*090c*/ 	.word	0x00016110


	//   ....[205]....
        /*0910*/ 	.word	0x000161f0


	//   ....[206]....
        /*0914*/ 	.word	0x00016240


	//   ....[207]....
        /*0918*/ 	.word	0x000162c0


	//   ....[208]....
        /*091c*/ 	.word	0x00016370


	//   ....[209]....
        /*0920*/ 	.word	0x000163f0


	//   ....[210]....
        /*0924*/ 	.word	0x000164a0


	//   ....[211]....
        /*0928*/ 	.word	0x00016520


	//   ....[212]....
        /*092c*/ 	.word	0x000165c0


	//   ....[213]....
        /*0930*/ 	.word	0x00016640


	//   ....[214]....
        /*0934*/ 	.word	0x000166e0


	//   ....[215]....
        /*0938*/ 	.word	0x00016750


	//   ....[216]....
        /*093c*/ 	.word	0x00016800


	//   ....[217]....
        /*0940*/ 	.word	0x00016870


	//   ....[218]....
        /*0944*/ 	.word	0x00016920


	//   ....[219]....
        /*0948*/ 	.word	0x000169b0


	//   ....[220]....
        /*094c*/ 	.word	0x00016a30


	//   ....[221]....
        /*0950*/ 	.word	0x00016ab0


	//   ....[222]....
        /*0954*/ 	.word	0x00016b50


	//   ....[223]....
        /*0958*/ 	.word	0x00016bb0


	//   ....[224]....
        /*095c*/ 	.word	0x00016c70


	//   ....[225]....
        /*0960*/ 	.word	0x00016cd0


	//   ....[226]....
        /*0964*/ 	.word	0x00016d90


	//   ....[227]....
        /*0968*/ 	.word	0x00016df0


	//   ....[228]....
        /*096c*/ 	.word	0x00016eb0


	//   ....[229]....
        /*0970*/ 	.word	0x00016f10


	//   ....[230]....
        /*0974*/ 	.word	0x00016fd0


	//   ....[231]....
        /*0978*/ 	.word	0x00017030


	//   ....[232]....
        /*097c*/ 	.word	0x000170f0


	//   ....[233]....
        /*0980*/ 	.word	0x00017150


	//   ....[234]....
        /*0984*/ 	.word	0x000171f0


	//   ....[235]....
        /*0988*/ 	.word	0x00017320


	//   ....[236]....
        /*098c*/ 	.word	0x000173b0


	//   ....[237]....
        /*0990*/ 	.word	0x00017430


	//   ....[238]....
        /*0994*/ 	.word	0x000174d0


	//   ....[239]....
        /*0998*/ 	.word	0x00017530


	//   ....[240]....
        /*099c*/ 	.word	0x000175e0


	//   ....[241]....
        /*09a0*/ 	.word	0x00017640


	//   ....[242]....
        /*09a4*/ 	.word	0x000176f0


	//   ....[243]....
        /*09a8*/ 	.word	0x00017750


	//   ....[244]....
        /*09ac*/ 	.word	0x000177f0


	//   ....[245]....
        /*09b0*/ 	.word	0x00017850


	//   ....[246]....
        /*09b4*/ 	.word	0x00017900


	//   ....[247]....
        /*09b8*/ 	.word	0x00017960


	//   ....[248]....
        /*09bc*/ 	.word	0x00017a00


	//   ....[249]....
        /*09c0*/ 	.word	0x00017a60


	//   ....[250]....
        /*09c4*/ 	.word	0x00017b10


	//   ....[251]....
        /*09c8*/ 	.word	0x00017b70


	//   ....[252]....
        /*09cc*/ 	.word	0x00017c20


	//   ....[253]....
        /*09d0*/ 	.word	0x00017c80


	//   ....[254]....
        /*09d4*/ 	.word	0x00017d30


	//   ....[255]....
        /*09d8*/ 	.word	0x00017e20


	//   ....[0]....
        /*09dc*/ 	.word	0x00017eb0


	//   ....[1]....
        /*09e0*/ 	.word	0x00017f30


	//   ....[2]....
        /*09e4*/ 	.word	0x00017fc0


	//   ....[3]....
        /*09e8*/ 	.word	0x00018020


	//   ....[4]....
        /*09ec*/ 	.word	0x000180c0


	//   ....[5]....
        /*09f0*/ 	.word	0x00018120


	//   ....[6]....
        /*09f4*/ 	.word	0x000181d0


	//   ....[7]....
        /*09f8*/ 	.word	0x00018230


	//   ....[8]....
        /*09fc*/ 	.word	0x000182d0


	//   ....[9]....
        /*0a00*/ 	.word	0x00018330


	//   ....[10]....
        /*0a04*/ 	.word	0x000183e0


	//   ....[11]....
        /*0a08*/ 	.word	0x00018440


	//   ....[12]....
        /*0a0c*/ 	.word	0x000184e0


	//   ....[13]....
        /*0a10*/ 	.word	0x00018540


	//   ....[14]....
        /*0a14*/ 	.word	0x000185f0


	//   ....[15]....
        /*0a18*/ 	.word	0x00018650


	//   ....[16]....
        /*0a1c*/ 	.word	0x00018700


	//   ....[17]....
        /*0a20*/ 	.word	0x00018760


	//   ....[18]....
        /*0a24*/ 	.word	0x00018810


	//   ....[19]....
        /*0a28*/ 	.word	0x00018a70


	//----- nvinfo : EIATTR_REG_RECONFIG
	.align		4
.L_1042:
        /*0a2c*/ 	.byte	0x01, 0x54
	.zero		2


	//----- nvinfo : EIATTR_SYSCALL_OFFSETS
	.align		4
        /*0a30*/ 	.byte	0x04, 0x46
        /*0a32*/ 	.short	(.L_1044 - .L_1043)


	//   ....[0]....
.L_1043:
        /*0a34*/ 	.word	0x000015c0


	//   ....[1]....
        /*0a38*/ 	.word	0x0000ffb0


	//   ....[2]....
        /*0a3c*/ 	.word	0x00010120


	//   ....[3]....
        /*0a40*/ 	.word	0x00010280


	//   ....[4]....
        /*0a44*/ 	.word	0x000103c0


	//   ....[5]....
        /*0a48*/ 	.word	0x00011c60


	//----- nvinfo : EIATTR_MBARRIER_INSTR_OFFSETS
	.align		4
.L_1044:
        /*0a4c*/ 	.byte	0x04, 0x39
        /*0a4e*/ 	.short	(.L_1046 - .L_1045)


	//   ....[0]....
.L_1045:
        /*0a50*/ 	.word	0x00000180
        /*0a54*/ 	.word	0x000000ff
        /*0a58*/ 	.word	0x00022800
        /*0a5c*/ 	.short	0x0100
        /*0a5e*/ 	.byte	0x08
	.zero		1


	//   ....[1]....
        /*0a60*/ 	.word	0x00000190
        /*0a64*/ 	.word	0x000000ff
        /*0a68*/ 	.word	0x00022820
        /*0a6c*/ 	.short	0x0100
        /*0a6e*/ 	.byte	0x08
	.zero		1


	//   ....[2]....
        /*0a70*/ 	.word	0x00000280
        /*0a74*/ 	.word	0x000000ff
        /*0a78*/ 	.word	0x00022830
        /*0a7c*/ 	.short	0x0100
        /*0a7e*/ 	.byte	0x08
	.zero		1


	//   ....[3]....
        /*0a80*/ 	.word	0x00000290
        /*0a84*/ 	.word	0x000000ff
        /*0a88*/ 	.word	0x00022840
        /*0a8c*/ 	.short	0x0100
        /*0a8e*/ 	.byte	0x08
	.zero		1


	//   ....[4]....
        /*0a90*/ 	.word	0x000002a0
        /*0a94*/ 	.word	0x000000ff
        /*0a98*/ 	.word	0x00022838
        /*0a9c*/ 	.short	0x0100
        /*0a9e*/ 	.byte	0x08
	.zero		1


	//   ....[5]....
        /*0aa0*/ 	.word	0x000002b0
        /*0aa4*/ 	.word	0x000000ff
        /*0aa8*/ 	.word	0x00022848
        /*0aac*/ 	.short	0x0100
        /*0aae*/ 	.byte	0x08
	.zero		1


	//   ....[6]....
        /*0ab0*/ 	.word	0x000003e0
        /*0ab4*/ 	.word	0x000000ff
        /*0ab8*/ 	.word	0x00022850
        /*0abc*/ 	.short	0x0100
        /*0abe*/ 	.byte	0x08
	.zero		1


	//   ....[7]....
        /*0ac0*/ 	.word	0x000003f0
        /*0ac4*/ 	.word	0x000000ff
        /*0ac8*/ 	.word	0x00022860
        /*0acc*/ 	.short	0x0100
        /*0ace*/ 	.byte	0x08
	.zero		1


	//   ....[8]....
        /*0ad0*/ 	.word	0x00000400
        /*0ad4*/ 	.word	0x000000ff
        /*0ad8*/ 	.word	0x00022858
        /*0adc*/ 	.short	0x0100
        /*0ade*/ 	.byte	0x08
	.zero		1


	//   ....[9]....
        /*0ae0*/ 	.word	0x00000410
        /*0ae4*/ 	.word	0x000000ff
        /*0ae8*/ 	.word	0x00022868
        /*0aec*/ 	.short	0x0100
        /*0aee*/ 	.byte	0x08
	.zero		1


	//   ....[10]....
        /*0af0*/ 	.word	0x00000500
        /*0af4*/ 	.word	0x000000ff
        /*0af8*/ 	.word	0x00022870
        /*0afc*/ 	.short	0x0100
        /*0afe*/ 	.byte	0x06
	.zero		1


	//   ....[11]....
        /*0b00*/ 	.word	0x00000510
        /*0b04*/ 	.word	0x000000ff
        /*0b08*/ 	.word	0x00022880
        /*0b0c*/ 	.short	0x0100
        /*0b0e*/ 	.byte	0x06
	.zero		1


	//   ....[12]....
        /*0b10*/ 	.word	0x00000520
        /*0b14*/ 	.word	0x000000ff
        /*0b18*/ 	.word	0x00022878
        /*0b1c*/ 	.short	0x0100
        /*0b1e*/ 	.byte	0x06
	.zero		1


	//   ....[13]....
        /*0b20*/ 	.word	0x00000530
        /*0b24*/ 	.word	0x000000ff
        /*0b28*/ 	.word	0x00022888
        /*0b2c*/ 	.short	0x0100
        /*0b2e*/ 	.byte	0x06
	.zero		1


	//   ....[14]....
        /*0b30*/ 	.word	0x00000660
        /*0b34*/ 	.word	0x000000ff
        /*0b38*/ 	.word	0x00022890
        /*0b3c*/ 	.short	0x0100
        /*0b3e*/ 	.byte	0x08
	.zero		1


	//   ....[15]....
        /*0b40*/ 	.word	0x00000670
        /*0b44*/ 	.word	0x000000ff
        /*0b48*/ 	.word	0x000228a0
        /*0b4c*/ 	.short	0x0100
        /*0b4e*/ 	.byte	0x08
	.zero		1


	//   ....[16]....
        /*0b50*/ 	.word	0x00000680
        /*0b54*/ 	.word	0x000000ff
        /*0b58*/ 	.word	0x00022898
        /*0b5c*/ 	.short	0x0100
        /*0b5e*/ 	.byte	0x08
	.zero		1


	//   ....[17]....
        /*0b60*/ 	.word	0x00000690
        /*0b64*/ 	.word	0x000000ff
        /*0b68*/ 	.word	0x000228a8
        /*0b6c*/ 	.short	0x0100
        /*0b6e*/ 	.byte	0x08
	.zero		1


	//   ....[18]....
        /*0b70*/ 	.word	0x000007e0
        /*0b74*/ 	.word	0x000000ff
        /*0b78*/ 	.word	0x000228b0
        /*0b7c*/ 	.short	0x0100
        /*0b7e*/ 	.byte	0x08
	.zero		1


	//   ....[19]....
        /*0b80*/ 	.word	0x000007f0
        /*0b84*/ 	.word	0x000000ff
        /*0b88*/ 	.word	0x000228c0
        /*0b8c*/ 	.short	0x0100
        /*0b8e*/ 	.byte	0x08
	.zero		1


	//   ....[20]....
        /*0b90*/ 	.word	0x00000800
        /*0b94*/ 	.word	0x000000ff
        /*0b98*/ 	.word	0x000228b8
        /*0b9c*/ 	.short	0x0100
        /*0b9e*/ 	.byte	0x08
	.zero		1


	//   ....[21]....
        /*0ba0*/ 	.word	0x00000810
        /*0ba4*/ 	.word	0x000000ff
        /*0ba8*/ 	.word	0x000228c8
        /*0bac*/ 	.short	0x0100
        /*0bae*/ 	.byte	0x08
	.zero		1


	//   ....[22]....
        /*0bb0*/ 	.word	0x00001910
        /*0bb4*/ 	.word	0x000000ff
        /*0bb8*/ 	.word	0x00022800
        /*0bbc*/ 	.short	0x010a
        /*0bbe*/ 	.byte	0x2b
	.zero		1


	//   ....[23]....
        /*0bc0*/ 	.word	0x000019b0
        /*0bc4*/ 	.word	0x00000002
        /*0bc8*/ 	.word	0x00022830
        /*0bcc*/ 	.short	0x010a
        /*0bce*/ 	.byte	0x3f
	.zero		1


	//   ....[24]....
        /*0bd0*/ 	.word	0x000019f0
        /*0bd4*/ 	.word	0x00000002
        /*0bd8*/ 	.word	0x00022830
        /*0bdc*/ 	.short	0x010a
        /*0bde*/ 	.byte	0x3f
	.zero		1


	//   ....[25]....
        /*0be0*/ 	.word	0x00002f40
        /*0be4*/ 	.word	0x000000ff
        /*0be8*/ 	.word	0x00000000
        /*0bec*/ 	.short	0x0101
        /*0bee*/ 	.byte	0x06
	.zero		1


	//   ....[26]....
        /*0bf0*/ 	.word	0x000053f0
        /*0bf4*/ 	.word	0x000000ff
        /*0bf8*/ 	.word	0x00022830
        /*0bfc*/ 	.short	0x010a
        /*0bfe*/ 	.byte	0x06
	.zero		1


	//   ....[27]....
        /*0c00*/ 	.word	0x00005430
        /*0c04*/ 	.word	0x000000ff
        /*0c08*/ 	.word	0x00022830
        /*0c0c*/ 	.short	0x010a
        /*0c0e*/ 	.byte	0x06
	.zero		1


	//   ....[28]....
        /*0c10*/ 	.word	0x00005cc0
        /*0c14*/ 	.word	0x000000ff
        /*0c18*/ 	.word	0x00022850
        /*0c1c*/ 	.short	0x010a
        /*0c1e*/ 	.byte	0x06
	.zero		1


	//   ....[29]....
        /*0c20*/ 	.word	0x00005d00
        /*0c24*/ 	.word	0x000000ff
        /*0c28*/ 	.word	0x00022850
        /*0c2c*/ 	.short	0x010a
        /*0c2e*/ 	.byte	0x06
	.zero		1


	//   ....[30]....
        /*0c30*/ 	.word	0x000067f0
        /*0c34*/ 	.word	0x000000ff
        /*0c38*/ 	.word	0x00000000
        /*0c3c*/ 	.short	0x0101
        /*0c3e*/ 	.byte	0x06
	.zero		1


	//   ....[31]....
        /*0c40*/ 	.word	0x00008ba0
        /*0c44*/ 	.word	0x000000ff
        /*0c48*/ 	.word	0x00000000
        /*0c4c*/ 	.short	0x0101
        /*0c4e*/ 	.byte	0x06
	.zero		1


	//   ....[32]....
        /*0c50*/ 	.word	0x000092e0
        /*0c54*/ 	.word	0x000000ff
        /*0c58*/ 	.word	0x00022830
        /*0c5c*/ 	.short	0x010a
        /*0c5e*/ 	.byte	0x06
	.zero		1


	//   ....[33]....
        /*0c60*/ 	.word	0x00009320
        /*0c64*/ 	.word	0x000000ff
        /*0c68*/ 	.word	0x00022830
        /*0c6c*/ 	.short	0x010a
        /*0c6e*/ 	.byte	0x06
	.zero		1


	//   ....[34]....
        /*0c70*/ 	.word	0x00009bb0
        /*0c74*/ 	.word	0x000000ff
        /*0c78*/ 	.word	0x00022850
        /*0c7c*/ 	.short	0x010a
        /*0c7e*/ 	.byte	0x06
	.zero		1


	//   ....[35]....
        /*0c80*/ 	.word	0x00009bf0
        /*0c84*/ 	.word	0x000000ff
        /*0c88*/ 	.word	0x00022850
        /*0c8c*/ 	.short	0x010a
        /*0c8e*/ 	.byte	0x06
	.zero		1


	//   ....[36]....
        /*0c90*/ 	.word	0x0000a4c0
        /*0c94*/ 	.word	0x000000ff
        /*0c98*/ 	.word	0x00000000
        /*0c9c*/ 	.short	0x0101
        /*0c9e*/ 	.byte	0x06
	.zero		1


	//   ....[37]....
        /*0ca0*/ 	.word	0x0000bef0
        /*0ca4*/ 	.word	0x000000ff
        /*0ca8*/ 	.word	0x00000000
        /*0cac*/ 	.short	0x0101
        /*0cae*/ 	.byte	0x06
	.zero		1


	//   ....[38]....
        /*0cb0*/ 	.word	0x0000c570
        /*0cb4*/ 	.word	0x000000ff
        /*0cb8*/ 	.word	0x00022850
        /*0cbc*/ 	.short	0x010a
        /*0cbe*/ 	.byte	0x09
	.zero		1


	//   ....[39]....
        /*0cc0*/ 	.word	0x0000c5b0
        /*0cc4*/ 	.word	0x000000ff
        /*0cc8*/ 	.word	0x00022850
        /*0ccc*/ 	.short	0x010a
        /*0cce*/ 	.byte	0x09
	.zero		1


	//   ....[40]....
        /*0cd0*/ 	.word	0x0000cc50
        /*0cd4*/ 	.word	0x000000ff
        /*0cd8*/ 	.word	0x00000000
        /*0cdc*/ 	.short	0x0101
        /*0cde*/ 	.byte	0x04
	.zero		1


	//   ....[41]....
        /*0ce0*/ 	.word	0x0000e650
        /*0ce4*/ 	.word	0x00000003
        /*0ce8*/ 	.word	0x00000000
        /*0cec*/ 	.short	0x0101
        /*0cee*/ 	.byte	0x3f
	.zero		1


	//   ....[42]....
        /*0cf0*/ 	.word	0x000109c0
        /*0cf4*/ 	.word	0x00000000
        /*0cf8*/ 	.word	0x00022880
        /*0cfc*/ 	.short	0x010a
        /*0cfe*/ 	.byte	0x3f
	.zero		1


	//   ....[43]....
        /*0d00*/ 	.word	0x00011220
        /*0d04*/ 	.word	0x00000000
        /*0d08*/ 	.word	0x00022870
        /*0d0c*/ 	.short	0x0107
        /*0d0e*/ 	.byte	0x3f
	.zero		1


	//   ....[44]....
        /*0d10*/ 	.word	0x000112e0
        /*0d14*/ 	.word	0x00000000
        /*0d18*/ 	.word	0x00022870
        /*0d1c*/ 	.short	0x0101
        /*0d1e*/ 	.byte	0x3f
	.zero		1


	//   ....[45]....
        /*0d20*/ 	.word	0x00011310
        /*0d24*/ 	.word	0x00000000
        /*0d28*/ 	.word	0x00022840
        /*0d2c*/ 	.short	0x010a
        /*0d2e*/ 	.byte	0x3f
	.zero		1


	//   ....[46]....
        /*0d30*/ 	.word	0x00011a40
        /*0d34*/ 	.word	0x00000000
        /*0d38*/ 	.word	0x00022830
        /*0d3c*/ 	.short	0x0107
        /*0d3e*/ 	.byte	0x3f
	.zero		1


	//   ....[47]....
        /*0d40*/ 	.word	0x00011b00
        /*0d44*/ 	.word	0x00000000
        /*0d48*/ 	.word	0x00022830
        /*0d4c*/ 	.short	0x0101
        /*0d4e*/ 	.byte	0x3f
	.zero		1


	//   ....[48]....
        /*0d50*/ 	.word	0x000123c0
        /*0d54*/ 	.word	0x00000011
        /*0d58*/ 	.word	0x00022800
        /*0d5c*/ 	.short	0x0107
        /*0d5e*/ 	.byte	0x3f
	.zero		1


	//   ....[49]....
        /*0d60*/ 	.word	0x000124b0
        /*0d64*/ 	.word	0x00000011
        /*0d68*/ 	.word	0x00022800
        /*0d6c*/ 	.short	0x0101
        /*0d6e*/ 	.byte	0x3f
	.zero		1


	//   ....[50]....
        /*0d70*/ 	.word	0x000124d0
        /*0d74*/ 	.word	0x00000011
        /*0d78*/ 	.word	0x00022820
        /*0d7c*/ 	.short	0x010a
        /*0d7e*/ 	.byte	0x3f
	.zero		1


	//   ....[51]....
        /*0d80*/ 	.word	0x000129f0
        /*0d84*/ 	.word	0x00000000
        /*0d88*/ 	.word	0x00022880
        /*0d8c*/ 	.short	0x010a
        /*0d8e*/ 	.byte	0x3f
	.zero		1


	//   ....[52]....
        /*0d90*/ 	.word	0x00012fc0
        /*0d94*/ 	.word	0x00000000
        /*0d98*/ 	.word	0x00022870
        /*0d9c*/ 	.short	0x0107
        /*0d9e*/ 	.byte	0x3f
	.zero		1


	//   ....[53]....
        /*0da0*/ 	.word	0x00013080
        /*0da4*/ 	.word	0x00000000
        /*0da8*/ 	.word	0x00022870
        /*0dac*/ 	.short	0x0101
        /*0dae*/ 	.byte	0x3f
	.zero		1


	//   ....[54]....
        /*0db0*/ 	.word	0x000130b0
        /*0db4*/ 	.word	0x00000000
        /*0db8*/ 	.word	0x00022840
        /*0dbc*/ 	.short	0x010a
        /*0dbe*/ 	.byte	0x3f
	.zero		1


	//   ....[55]....
        /*0dc0*/ 	.word	0x00013650
        /*0dc4*/ 	.word	0x00000000
        /*0dc8*/ 	.word	0x00022830
        /*0dcc*/ 	.short	0x0107
        /*0dce*/ 	.byte	0x3f
	.zero		1


	//   ....[56]....
        /*0dd0*/ 	.word	0x00013710
        /*0dd4*/ 	.word	0x00000000
        /*0dd8*/ 	.word	0x00022830
        /*0ddc*/ 	.short	0x0101
        /*0dde*/ 	.byte	0x3f
	.zero		1


	//   ....[57]....
        /*0de0*/ 	.word	0x000137a0
        /*0de4*/ 	.word	0x00000003
        /*0de8*/ 	.word	0x00022870
        /*0dec*/ 	.short	0x010a
        /*0dee*/ 	.byte	0x3f
	.zero		1


	//   ....[58]....
        /*0df0*/ 	.word	0x00013830
        /*0df4*/ 	.word	0x00000003
        /*0df8*/ 	.word	0x00022860
        /*0dfc*/ 	.short	0x010a
        /*0dfe*/ 	.byte	0x3f
	.zero		1


	//   ....[59]....
        /*0e00*/ 	.word	0x00013df0
        /*0e04*/ 	.word	0x00000003
        /*0e08*/ 	.word	0x00022850
        /*0e0c*/ 	.short	0x0101
        /*0e0e*/ 	.byte	0x3f
	.zero		1


	//   ....[60]....
        /*0e10*/ 	.word	0x00013e80
        /*0e14*/ 	.word	0x00000003
        /*0e18*/ 	.word	0x00000000
        /*0e1c*/ 	.short	0x0101
        /*0e1e*/ 	.byte	0x3f
	.zero		1


	//   ....[61]....
        /*0e20*/ 	.word	0x00014050
        /*0e24*/ 	.word	0x00000003
        /*0e28*/ 	.word	0x00022870
        /*0e2c*/ 	.short	0x010a
        /*0e2e*/ 	.byte	0x3f
	.zero		1


	//   ....[62]....
        /*0e30*/ 	.word	0x000140e0
        /*0e34*/ 	.word	0x00000003
        /*0e38*/ 	.word	0x00022860
        /*0e3c*/ 	.short	0x010a
        /*0e3e*/ 	.byte	0x3f
	.zero		1


	//   ....[63]....
        /*0e40*/ 	.word	0x000146a0
        /*0e44*/ 	.word	0x00000003
        /*0e48*/ 	.word	0x00022850
        /*0e4c*/ 	.short	0x0101
        /*0e4e*/ 	.byte	0x3f
	.zero		1


	//   ....[64]....
        /*0e50*/ 	.word	0x00014740
        /*0e54*/ 	.word	0x00000003
        /*0e58*/ 	.word	0x00000000
        /*0e5c*/ 	.short	0x0101
        /*0e5e*/ 	.byte	0x3f
	.zero		1


	//   ....[65]....
        /*0e60*/ 	.word	0x000149e0
        /*0e64*/ 	.word	0x00000004
        /*0e68*/ 	.word	0x00022820
        /*0e6c*/ 	.short	0x010a
        /*0e6e*/ 	.byte	0x3f
	.zero		1


	//   ....[66]....
        /*0e70*/ 	.word	0x00014b60
        /*0e74*/ 	.word	0x00000005
        /*0e78*/ 	.word	0x00022840
        /*0e7c*/ 	.short	0x010a
        /*0e7e*/ 	.byte	0x3f
	.zero		1


	//   ....[67]....
        /*0e80*/ 	.word	0x00014c00
        /*0e84*/ 	.word	0x0000001f
        /*0e88*/ 	.word	0x00022840
        /*0e8c*/ 	.short	0x010a
        /*0e8e*/ 	.byte	0x3f
	.zero		1


	//   ....[68]....
        /*0e90*/ 	.word	0x00014c40
        /*0e94*/ 	.word	0x00000005
        /*0e98*/ 	.word	0x00022860
        /*0e9c*/ 	.short	0x010a
        /*0e9e*/ 	.byte	0x3f
	.zero		1


	//   ....[69]....
        /*0ea0*/ 	.word	0x00014c80
        /*0ea4*/ 	.word	0x0000001f
        /*0ea8*/ 	.word	0x00022860
        /*0eac*/ 	.short	0x010a
        /*0eae*/ 	.byte	0x3f
	.zero		1


	//   ....[70]....
        /*0eb0*/ 	.word	0x00014cc0
        /*0eb4*/ 	.word	0x00000005
        /*0eb8*/ 	.word	0x00022880
        /*0ebc*/ 	.short	0x010a
        /*0ebe*/ 	.byte	0x3f
	.zero		1


	//   ....[71]....
        /*0ec0*/ 	.word	0x00014d00
        /*0ec4*/ 	.word	0x0000001f
        /*0ec8*/ 	.word	0x00022880
        /*0ecc*/ 	.short	0x010a
        /*0ece*/ 	.byte	0x3f
	.zero		1


	//   ....[72]....
        /*0ed0*/ 	.word	0x00014d70
        /*0ed4*/ 	.word	0x00000003
        /*0ed8*/ 	.word	0x00022800
        /*0edc*/ 	.short	0x010a
        /*0ede*/ 	.byte	0x3f
	.zero		1


	//   ....[73]....
        /*0ee0*/ 	.word	0x00014dc0
        /*0ee4*/ 	.word	0x00000002
        /*0ee8*/ 	.word	0x00022830
        /*0eec*/ 	.short	0x010a
        /*0eee*/ 	.byte	0x3f
	.zero		1


	//   ....[74]....
        /*0ef0*/ 	.word	0x00014e20
        /*0ef4*/ 	.word	0x00000008
        /*0ef8*/ 	.word	0x00022830
        /*0efc*/ 	.short	0x010a
        /*0efe*/ 	.byte	0x3f
	.zero		1


	//   ....[75]....
        /*0f00*/ 	.word	0x00014e80
        /*0f04*/ 	.word	0x00000008
        /*0f08*/ 	.word	0x00022850
        /*0f0c*/ 	.short	0x010a
        /*0f0e*/ 	.byte	0x3f
	.zero		1


	//   ....[76]....
        /*0f10*/ 	.word	0x00014ee0
        /*0f14*/ 	.word	0x00000008
        /*0f18*/ 	.word	0x00022830
        /*0f1c*/ 	.short	0x010a
        /*0f1e*/ 	.byte	0x3f
	.zero		1


	//   ....[77]....
        /*0f20*/ 	.word	0x00014f40
        /*0f24*/ 	.word	0x00000008
        /*0f28*/ 	.word	0x00022850
        /*0f2c*/ 	.short	0x010a
        /*0f2e*/ 	.byte	0x3f
	.zero		1


	//   ....[78]....
        /*0f30*/ 	.word	0x00014fa0
        /*0f34*/ 	.word	0x00000005
        /*0f38*/ 	.word	0x00022850
        /*0f3c*/ 	.short	0x010a
        /*0f3e*/ 	.byte	0x3f
	.zero		1


	//   ....[79]....
        /*0f40*/ 	.word	0x000150a0
        /*0f44*/ 	.word	0x00000000
        /*0f48*/ 	.word	0x00022880
        /*0f4c*/ 	.short	0x010a
        /*0f4e*/ 	.byte	0x3f
	.zero		1


	//   ....[80]....
        /*0f50*/ 	.word	0x00015d90
        /*0f54*/ 	.word	0x00000000
        /*0f58*/ 	.word	0x00022840
        /*0f5c*/ 	.short	0x010a
        /*0f5e*/ 	.byte	0x3f
	.zero		1


	//   ....[81]....
        /*0f60*/ 	.word	0x00017220
        /*0f64*/ 	.word	0x00000011
        /*0f68*/ 	.word	0x00022820
        /*0f6c*/ 	.short	0x010a
        /*0f6e*/ 	.byte	0x3f
	.zero		1


	//   ....[82]....
        /*0f70*/ 	.word	0x00017270
        /*0f74*/ 	.word	0x00000000
        /*0f78*/ 	.word	0x00022880
        /*0f7c*/ 	.short	0x010a
        /*0f7e*/ 	.byte	0x3f
	.zero		1


	//   ....[83]....
        /*0f80*/ 	.word	0x00017d70
        /*0f84*/ 	.word	0x00000000
        /*0f88*/ 	.word	0x00022840
        /*0f8c*/ 	.short	0x010a
        /*0f8e*/ 	.byte	0x3f
	.zero		1


	//   ....[84]....
        /*0f90*/ 	.word	0x00018850
        /*0f94*/ 	.word	0x00000003
        /*0f98*/ 	.word	0x00022870
        /*0f9c*/ 	.short	0x010a
        /*0f9e*/ 	.byte	0x3f
	.zero		1


	//   ....[85]....
        /*0fa0*/ 	.word	0x000188a0
        /*0fa4*/ 	.word	0x00000003
        /*0fa8*/ 	.word	0x00022860
        /*0fac*/ 	.short	0x010a
        /*0fae*/ 	.byte	0x3f
	.zero		1


	//   ....[86]....
        /*0fb0*/ 	.word	0x000188f0
        /*0fb4*/ 	.word	0x00000003
        /*0fb8*/ 	.word	0x00022870
        /*0fbc*/ 	.short	0x010a
        /*0fbe*/ 	.byte	0x3f
	.zero		1


	//   ....[87]....
        /*0fc0*/ 	.word	0x00018940
        /*0fc4*/ 	.word	0x00000003
        /*0fc8*/ 	.word	0x00022860
        /*0fcc*/ 	.short	0x010a
        /*0fce*/ 	.byte	0x3f
	.zero		1


	//   ....[88]....
        /*0fd0*/ 	.word	0x00018990
        /*0fd4*/ 	.word	0x00000004
        /*0fd8*/ 	.word	0x00022820
        /*0fdc*/ 	.short	0x010a
        /*0fde*/ 	.byte	0x3f
	.zero		1


	//   ....[89]....
        /*0fe0*/ 	.word	0x00018b30
        /*0fe4*/ 	.word	0x00000005
        /*0fe8*/ 	.word	0x00022840
        /*0fec*/ 	.short	0x010a
        /*0fee*/ 	.byte	0x3f
	.zero		1


	//   ....[90]....
        /*0ff0*/ 	.word	0x00018b80
        /*0ff4*/ 	.word	0x0000001f
        /*0ff8*/ 	.word	0x00022840
        /*0ffc*/ 	.short	0x010a
        /*0ffe*/ 	.byte	0x3f
	.zero		1


	//   ....[91]....
        /*1000*/ 	.word	0x00018bd0
        /*1004*/ 	.word	0x00000005
        /*1008*/ 	.word	0x00022860
        /*100c*/ 	.short	0x010a
        /*100e*/ 	.byte	0x3f
	.zero		1


	//   ....[92]....
        /*1010*/ 	.word	0x00018c20
        /*1014*/ 	.word	0x0000001f
        /*1018*/ 	.word	0x00022860
        /*101c*/ 	.short	0x010a
        /*101e*/ 	.byte	0x3f
	.zero		1


	//   ....[93]....
        /*1020*/ 	.word	0x00018c70
        /*1024*/ 	.word	0x00000005
        /*1028*/ 	.word	0x00022880
        /*102c*/ 	.short	0x010a
        /*102e*/ 	.byte	0x3f
	.zero		1


	//----- nvinfo : EIATTR_NUM_MBARRIERS
	.align		4
.L_1046:
        /*1030*/ 	.byte	0x03, 0x38
        /*1032*/ 	.short	0x0016


	//----- nvinfo : EIATTR_EXIT_INSTR_OFFSETS
	.align		4
        /*1034*/ 	.byte	0x04, 0x1c
        /*1036*/ 	.short	(.L_1048 - .L_1047)


	//   ....[0]....
.L_1047:
        /*1038*/ 	.word	0x000009a0


	//   ....[1]....
        /*103c*/ 	.word	0x0000f380


	//   ....[2]....
        /*1040*/ 	.word	0x00014d50


	//----- nvinfo : EIATTR_MAX_THREADS
	.align		4
.L_1048:
        /*1044*/ 	.byte	0x04, 0x05
        /*1046*/ 	.short	(.L_1050 - .L_1049)
.L_1049:
        /*1048*/ 	.word	0x00000180
        /*104c*/ 	.word	0x00000001
        /*1050*/ 	.word	0x00000001


	//----- nvinfo : EIATTR_CRS_STACK_SIZE
	.align		4
.L_1050:
        /*1054*/ 	.byte	0x04, 0x1e
        /*1056*/ 	.short	(.L_1052 - .L_1051)
.L_1051:
        /*1058*/ 	.word	0x00000000


	//----- nvinfo : EIATTR_CBANK_PARAM_SIZE
	.align		4
.L_1052:
        /*105c*/ 	.byte	0x03, 0x19
        /*105e*/ 	.short	0x0af0


	//----- nvinfo : EIATTR_PARAM_CBANK
	.align		4
        /*1060*/ 	.byte	0x04, 0x0a
        /*1062*/ 	.short	(.L_1054 - .L_1053)
	.align		4
.L_1053:
        /*1064*/ 	.word	index@(.nv.constant0._ZN7cutlass13device_kernelIN5flash11enable_sm90INS1_16FlashAttnFwdSm90INS1_25CollectiveMainloopFwdSm90ILi2EN4cute5tupleIJNS5_1CILi1EEES8_S8_EEENS6_IJNS7_ILi128EEENS7_ILi160EEESA_EEELi128ENS_12float_e4m3_tEfNS_4arch4Sm90ELb1ELb0ELb1ELb0ELb1ELb0ELb0ELb1ELb1ELb1ELb0ELb0EEENS1_21CollectiveEpilogueFwdINS6_IJSA_SA_SB_EEES9_NS_10bfloat16_tESF_Li256ELb0ELb1ELb0ELb1EEENS1_30DynamicPersistentTileSchedulerILi256ELi128ELb0ELb1ELb1EEEEEEEEEvNT_6ParamsE)
        /*1068*/ 	.short	0x0210
        /*106a*/ 	.short	0x0af0


	//----- nvinfo : EIATTR_SW_WAR
	.align		4
.L_1054:
        /*106c*/ 	.byte	0x04, 0x36
        /*106e*/ 	.short	(.L_1056 - .L_1055)
.L_1055:
        /*1070*/ 	.word	0x00000008
.L_1056:


//--------------------- .nv.info._ZN7cutlass13device_kernelIN5flash11enable_sm90INS1_16FlashAttnFwdSm90INS1_25CollectiveMainloopFwdSm90ILi2EN4cute5tupleIJNS5_1CILi1EEES8_S8_EEENS6_IJNS7_ILi128EEENS7_ILi160EEESA_EEELi128ENS_12float_e4m3_tEfNS_4arch4Sm90ELb1ELb0ELb1ELb1ELb1ELb0ELb0ELb1ELb1ELb1ELb0ELb0EEENS1_21CollectiveEpilogueFwdINS6_IJSA_SA_SB_EEES9_NS_10bfloat16_tESF_Li256ELb1ELb1ELb0ELb1EEENS1_36VarlenDynamicPersistentTileSchedulerILi128ELi160ELi256ELi128ELb0ELb1ELb1ELb1ELb1ELb1EEEEEEEEEvNT_6ParamsE --------------------------
	.section	.nv.info._ZN7cutlass13device_kernelIN5flash11enable_sm90INS1_16FlashAttnFwdSm90INS1_25CollectiveMainloopFwdSm90ILi2EN4cute5tupleIJNS5_1CILi1EEES8_S8_EEENS6_IJNS7_ILi128EEENS7_ILi160EEESA_EEELi128ENS_12float_e4m3_tEfNS_4arch4Sm90ELb1ELb0ELb1ELb1ELb1ELb0ELb0ELb1ELb1ELb1ELb0ELb0EEENS1_21CollectiveEpilogueFwdINS6_IJSA_SA_SB_EEES9_NS_10bfloat16_tESF_Li256ELb1ELb1ELb0ELb1EEENS1_36VarlenDynamicPersistentTileSchedulerILi128ELi160ELi256ELi128ELb0ELb1ELb1ELb1ELb1ELb1EEEEEEEEEvNT_6ParamsE,"",@"SHT_CUDA_INFO"
	.sectionflags	@""
	.align	4


	//----- nvinfo : EIATTR_CUDA_API_VERSION
	.align		4
        /*0000*/ 	.byte	0x04, 0x37
        /*0002*/ 	.short	(.L_1058 - .L_1057)
.L_1057:
        /*0004*/ 	.word	0x00000082


	//----- nvinfo : EIATTR_KPARAM_INFO
	.align		4
.L_1058:
        /*0008*/ 	.byte	0x04, 0x17
        /*000a*/ 	.short	(.L_1060 - .L_1059)
.L_1059:
        /*000c*/ 	.word	0x00000000
        /*0010*/ 	.short	0x0000
        /*0012*/ 	.short	0x0070
        /*0014*/ 	.byte	0x00, 0xf0, 0x01, 0x2a


	//----- nvinfo : EIATTR_SPARSE_MMA_MASK
	.align		4
.L_1060:
        /*0018*/ 	.byte	0x03, 0x50
        /*001a*/ 	.short	0x0000


	//----- nvinfo : EIATTR_MAXREG_COUNT
	.align		4
        /*001c*/ 	.byte	0x03, 0x1b
        /*001e*/ 	.short	0x00a8


	//----- nvinfo : EIATTR_NUM_BARRIERS
	.align		4
        /*0020*/ 	.byte	0x02, 0x4c
        /*0022*/ 	.byte	0x10
	.zero		1


	//----- nvinfo : EIATTR_EXTERNS
	.align		4
        /*0024*/ 	.byte	0x04, 0x0f
        /*0026*/ 	.short	(.L_1062 - .L_1061)


	//   ....[0]....
	.align		4
.L_1061:
        /*0028*/ 	.word	index@(__assertfail)


	//----- nvinfo : EIATTR_ANNOTATIONS
	.align		4
.L_1062:
        /*002c*/ 	.byte	0x04, 0x55
        /*002e*/ 	.short	(.L_1064 - .L_1063)


	//   ....[0]....
.L_1063:
        /* <DEDUP_REMOVED lines=15> */


	//----- nvinfo : EIATTR_MERCURY_ISA_VERSION
	.align		4
.L_1064:
        /*0108*/ 	.byte	0x03, 0x5f
        /*010a*/ 	.short	0x0101


	//----- nvinfo : EIATTR_UNUSED_LOAD_BYTE_OFFSET
	.align		4
        /*010c*/ 	.byte	0x04, 0x44
        /*010e*/ 	.short	(.L_1066 - .L_1065)


	//   ....[0]....
.L_1065:
        /*0110*/ 	.word	0x00000980
        /*0114*/ 	.word	0x0000fff0


	//   ....[1]....
        /*0118*/ 	.word	0x0000d130
        /*011c*/ 	.word	0x0000fff0


	//----- nvinfo : EIATTR_INT_WARP_WIDE_INSTR_OFFSETS
	.align		4
.L_1066:
        /*0120*/ 	.byte	0x04, 0x31
        /*0122*/ 	.short	(.L_1068 - .L_1067)


	//   ....[0]....
.L_1067:
        /*0124*/ 	.word	0x000000c0


	//   ....[1]....
        /*0128*/ 	.word	0x000000d0


	//   ....[2]....
        /*012c*/ 	.word	0x00000170


	//   ....[3]....
        /*0130*/ 	.word	0x00010e50


	//   ....[4]....
        /*0134*/ 	.word	0x00010ee0


	//   ....[5]....
        /*0138*/ 	.word	0x00015060


	//   ....[6]....
        /*013c*/ 	.word	0x000150f0


	//----- nvinfo : EIATTR_COOP_GROUP_MASK_REGIDS
	.align		4
.L_1068:
        /*0140*/ 	.byte	0x04, 0x29
        /*0142*/ 	.short	(.L_1070 - .L_1069)


	//   ....[0]....
.L_1069:
        /*0144*/ 	.word	0xffffffff


	//   ....[1]....
        /*0148*/ 	.word	0xffffffff


	//   ....[2]....
        /*014c*/ 	.word	0xffffffff


	//   ....[3]....
        /*0150*/ 	.word	0xffffffff


	//   ....[4]....
        /*0154*/ 	.word	0xffffffff


	//   ....[5]....
        /*0158*/ 	.word	0xffffffff


	//   ....[6]....
        /*015c*/ 	.word	0xffffffff


	//   ....[7]....
        /*0160*/ 	.word	0xffffffff


	//   ....[8]....
        /*0164*/ 	.word	0xffffffff


	//   ....[9]....
        /*0168*/ 	.word	0xffffffff


	//   ....[10]....
        /*016c*/ 	.word	0xffffffff


	//   ....[11]....
        /*0170*/ 	.word	0xffffffff


	//   ....[12]....
        /*0174*/ 	.word	0xffffffff


	//   ....[13]....
        /*0178*/ 	.word	0xffffffff


	//   ....[14]....
        /*017c*/ 	.word	0xffffffff


	//   ....[15]....
        /*0180*/ 	.word	0xffffffff


	//   ....[16]....
        /*0184*/ 	.word	0xffffffff


	//   ....[17]....
        /*0188*/ 	.word	0xffffffff


	//   ....[18]....
        /*018c*/ 	.word	0xffffffff


	//   ....[19]....
        /*0190*/ 	.word	0xffffffff


	//   ....[20]....
        /*0194*/ 	.word	0xffffffff


	//   ....[21]....
        /*0198*/ 	.word	0xffffffff


	//   ....[22]....
        /*019c*/ 	.word	0xffffffff


	//   ....[23]....
        /*01a0*/ 	.word	0xffffffff


	//   ....[24]....
        /*01a4*/ 	.word	0xffffffff


	//   ....[25]....
        /*01a8*/ 	.word	0xffffffff


	//   ....[26]....
        /*01ac*/ 	.word	0xffffffff


	//   ....[27]....
        /*01b0*/ 	.word	0xffffffff


	//   ....[28]....
        /*01b4*/ 	.word	0xffffffff


	//   ....[29]....
        /*01b8*/ 	.word	0xffffffff


	//   ....[30]....
        /*01bc*/ 	.word	0xffffffff


	//   ....[31]....
        /*01c0*/ 	.word	0xffffffff


	//   ....[32]....
        /*01c4*/ 	.word	0xffffffff


	//   ....[33]....
        /*01c8*/ 	.word	0xffffffff


	//   ....[34]....
        /*01cc*/ 	.word	0xffffffff


	//   ....[35]....
        /*01d0*/ 	.word	0xffffffff


	//   ....[36]....
        /*01d4*/ 	.word	0xffffffff


	//   ....[37]....
        /*01d8*/ 	.word	0xffffffff


	//   ....[38]....
        /*01dc*/ 	.word	0xffffffff


	//   ....[39]....
        /*01e0*/ 	.word	0xffffffff


	//   ....[40]....
        /*01e4*/ 	.word	0xffffffff


	//   ....[41]....
        /*01e8*/ 	.word	0xffffffff


	//   ....[42]....
        /*01ec*/ 	.word	0xffffffff


	//   ....[43]....
        /*01f0*/ 	.word	0xffffffff


	//   ....[44]....
        /*01f4*/ 	.word	0xffffffff


	//   ....[45]....
        /*01f8*/ 	.word	0xffffffff


	//   ....[46]....
        /*01fc*/ 	.word	0xffffffff


	//   ....[47]....
        /*0200*/ 	.word	0xffffffff


	//   ....[48]....
        /*0204*/ 	.word	0xffffffff


	//   ....[49]....
        /*0208*/ 	.word	0xffffffff


	//   ....[50]....
        /*020c*/ 	.word	0xffffffff


	//   ....[51]....
        /*0210*/ 	.word	0xffffffff


	//   ....[52]....
        /*0214*/ 	.word	0xffffffff


	//   ....[53]....
        /*0218*/ 	.word	0xffffffff


	//   ....[54]....
        /*021c*/ 	.word	0xffffffff


	//   ....[55]....
        /*0220*/ 	.word	0xffffffff


	//   ....[56]....
        /*0224*/ 	.word	0xffffffff


	//   ....[57]....
        /*0228*/ 	.word	0xffffffff


	//   ....[58]....
        /*022c*/ 	.word	0xffffffff


	//   ....[59]....
        /*0230*/ 	.word	0xffffffff


	//   ....[60]....
        /*0234*/ 	.word	0xffffffff


	//   ....[61]....
        /*0238*/ 	.word	0xffffffff


	//   ....[62]....
        /*023c*/ 	.word	0xffffffff


	//   ....[63]....
        /*0240*/ 	.word	0xffffffff


	//   ....[64]....
        /*0244*/ 	.word	0xffffffff


	//   ....[65]....
        /*0248*/ 	.word	0xffffffff


	//   ....[66]....
        /*024c*/ 	.word	0xffffffff


	//   ....[67]....
        /*0250*/ 	.word	0xffffffff


	//   ....[68]....
        /*0254*/ 	.word	0xffffffff


	//   ....[69]....
        /*0258*/ 	.word	0xffffffff


	//   ....[70]....
        /*025c*/ 	.word	0xffffffff


	//   ....[71]....
        /*0260*/ 	.word	0xffffffff


	//   ....[72]....
        /*0264*/ 	.word	0xffffffff


	//   ....[73]....
        /*0268*/ 	.word	0xffffffff


	//   ....[74]....
        /*026c*/ 	.word	0xffffffff


	//   ....[75]....
        /*0270*/ 	.word	0xffffffff


	//   ....[76]....
        /*0274*/ 	.word	0xffffffff


	//   ....[77]....
        /*0278*/ 	.word	0xffffffff


	//   ....[78]....
        /*027c*/ 	.word	0xffffffff


	//   ....[79]....
        /*0280*/ 	.word	0xffffffff


	//   ....[80]....
        /*0284*/ 	.word	0xffffffff


	//   ....[81]....
        /*0288*/ 	.word	0xffffffff


	//   ....[82]....
        /*028c*/ 	.word	0xffffffff


	//   ....[83]....
        /*0290*/ 	.word	0xffffffff


	//   ....[84]....
        /*0294*/ 	.word	0xffffffff


	//   ....[85]....
        /*0298*/ 	.word	0xffffffff


	//   ....[86]....
        /*029c*/ 	.word	0xffffffff


	//   ....[87]....
        /*02a0*/ 	.word	0xffffffff


	//   ....[88]....
        /*02a4*/ 	.word	0xffffffff


	//   ....[89]....
        /*02a8*/ 	.word	0xffffffff


	//   ....[90]....
        /*02ac*/ 	.word	0xffffffff


	//   ....[91]....
        /*02b0*/ 	.word	0xffffffff


	//   ....[92]....
        /*02b4*/ 	.word	0xffffffff


	//   ....[93]....
        /*02b8*/ 	.word	0xffffffff


	//   ....[94]....
        /*02bc*/ 	.word	0xffffffff


	//   ....[95]....
        /*02c0*/ 	.word	0xffffffff


	//   ....[96]....
        /*02c4*/ 	.word	0xffffffff


	//   ....[97]....
        /*02c8*/ 	.word	0xffffffff


	//   ....[98]....
        /*02cc*/ 	.word	0xffffffff


	//   ....[99]....
        /*02d0*/ 	.word	0xffffffff


	//   ....[100]....
        /*02d4*/ 	.word	0xffffffff


	//   ....[101]....
        /*02d8*/ 	.word	0xffffffff


	//   ....[102]....
        /*02dc*/ 	.word	0xffffffff


	//   ....[103]....
        /*02e0*/ 	.word	0xffffffff


	//   ....[104]....
        /*02e4*/ 	.word	0xffffffff


	//   ....[105]....
        /*02e8*/ 	.word	0xffffffff


	//   ....[106]....
        /*02ec*/ 	.word	0xffffffff


	//   ....[107]....
        /*02f0*/ 	.word	0xffffffff


	//   ....[108]....
        /*02f4*/ 	.word	0xffffffff


	//   ....[109]....
        /*02f8*/ 	.word	0xffffffff


	//   ....[110]....
        /*02fc*/ 	.word	0xffffffff


	//   ....[111]....
        /*0300*/ 	.word	0xffffffff


	//   ....[112]....
        /*0304*/ 	.word	0xffffffff


	//   ....[113]....
        /*0308*/ 	.word	0xffffffff


	//   ....[114]....
        /*030c*/ 	.word	0xffffffff


	//   ....[115]....
        /*0310*/ 	.word	0xffffffff


	//   ....[116]....
        /*0314*/ 	.word	0xffffffff


	//   ....[117]....
        /*0318*/ 	.word	0xffffffff


	//   ....[118]....
        /*031c*/ 	.word	0xffffffff


	//   ....[119]....
        /*0320*/ 	.word	0xffffffff


	//   ....[120]....
        /*0324*/ 	.word	0xffffffff


	//   ....[121]....
        /*0328*/ 	.word	0xffffffff


	//   ....[122]....
        /*032c*/ 	.word	0xffffffff


	//   ....[123]....
        /*0330*/ 	.word	0xffffffff


	//   ....[124]....
        /*0334*/ 	.word	0xffffffff


	//   ....[125]....
        /*0338*/ 	.word	0xffffffff


	//   ....[126]....
        /*033c*/ 	.word	0xffffffff


	//   ....[127]....
        /*0340*/ 	.word	0xffffffff


	//   ....[128]....
        /*0344*/ 	.word	0xffffffff


	//   ....[129]....
        /*0348*/ 	.word	0xffffffff


	//   ....[130]....
        /*034c*/ 	.word	0xffffffff


	//   ....[131]....
        /*0350*/ 	.word	0xffffffff


	//   ....[132]....
        /*0354*/ 	.word	0xffffffff


	//   ....[133]....
        /*0358*/ 	.word	0xffffffff


	//   ....[134]....
        /*035c*/ 	.word	0xffffffff


	//   ....[135]....
        /*0360*/ 	.word	0xffffffff


	//   ....[136]....
        /*0364*/ 	.word	0xffffffff


	//   ....[137]....
        /*0368*/ 	.word	0xffffffff


	//   ....[138]....
        /*036c*/ 	.word	0xffffffff


	//   ....[139]....
        /*0370*/ 	.word	0xffffffff


	//   ....[140]....
        /*0374*/ 	.word	0xffffffff


	//   ....[141]....
        /*0378*/ 	.word	0xffffffff


	//   ....[142]....
        /*037c*/ 	.word	0xffffffff


	//   ....[143]....
        /*0380*/ 	.word	0xffffffff


	//   ....[144]....
        /*0384*/ 	.word	0xffffffff


	//   ....[145]....
        /*0388*/ 	.word	0xffffffff


	//   ....[146]....
        /*038c*/ 	.word	0xffffffff


	//   ....[147]....
        /*0390*/ 	.word	0xffffffff


	//   ....[148]....
        /*0394*/ 	.word	0xffffffff


	//   ....[149]....
        /*0398*/ 	.word	0xffffffff


	//   ....[150]....
        /*039c*/ 	.word	0xffffffff


	//   ....[151]....
        /*03a0*/ 	.word	0xffffffff


	//   ....[152]....
        /*03a4*/ 	.word	0xffffffff


	//   ....[153]....
        /*03a8*/ 	.word	0xffffffff


	//   ....[154]....
        /*03ac*/ 	.word	0xffffffff


	//   ....[155]....
        /*03b0*/ 	.word	0xffffffff


	//   ....[156]....
        /*03b4*/ 	.word	0xffffffff


	//   ....[157]....
        /*03b8*/ 	.word	0xffffffff


	//   ....[158]....
        /*03bc*/ 	.word	0xffffffff


	//   ....[159]....
        /*03c0*/ 	.word	0xffffffff


	//   ....[160]....
        /*03c4*/ 	.word	0xffffffff


	//   ....[161]....
        /*03c8*/ 	.word	0xffffffff


	//   ....[162]....
        /*03cc*/ 	.word	0xffffffff


	//   ....[163]....
        /*03d0*/ 	.word	0xffffffff


	//   ....[164]....
        /*03d4*/ 	.word	0xffffffff


	//   ....[165]....
        /*03d8*/ 	.word	0xffffffff


	//   ....[166]....
        /*03dc*/ 	.word	0xffffffff


	//   ....[167]....
        /*03e0*/ 	.word	0xffffffff


	//   ....[168]....
        /*03e4*/ 	.word	0xffffffff


	//   ....[169]....
        /*03e8*/ 	.word	0xffffffff


	//   ....[170]....
        /*03ec*/ 	.word	0xffffffff


	//   ....[171]....
        /*03f0*/ 	.word	0xffffffff


	//   ....[172]....
        /*03f4*/ 	.word	0xffffffff


	//   ....[173]....
        /*03f8*/ 	.word	0xffffffff


	//   ....[174]....
        /*03fc*/ 	.word	0xffffffff


	//   ....[175]....
        /*0400*/ 	.word	0xffffffff


	//   ....[176]....
        /*0404*/ 	.word	0xffffffff


	//   ....[177]....
        /*0408*/ 	.word	0xffffffff


	//   ....[178]....
        /*040c*/ 	.word	0xffffffff


	//   ....[179]....
        /*0410*/ 	.word	0xffffffff


	//   ....[180]....
        /*0414*/ 	.word	0xffffffff


	//   ....[181]....
        /*0418*/ 	.word	0xffffffff


	//   ....[182]....
        /*041c*/ 	.word	0xffffffff


	//   ....[183]....
        /*0420*/ 	.word	0xffffffff


	//   ....[184]....
        /*0424*/ 	.word	0xffffffff


	//   ....[185]....
        /*0428*/ 	.word	0xffffffff


	//   ....[186]....
        /*042c*/ 	.word	0xffffffff


	//   ....[187]....
        /*0430*/ 	.word	0xffffffff


	//   ....[188]....
        /*0434*/ 	.word	0xffffffff


	//   ....[189]....
        /*0438*/ 	.word	0xffffffff


	//   ....[190]....
        /*043c*/ 	.word	0xffffffff


	//   ....[191]....
        /*0440*/ 	.word	0xffffffff


	//   ....[192]....
        /*0444*/ 	.word	0xffffffff


	//   ....[193]....
        /*0448*/ 	.word	0xffffffff


	//   ....[194]....
        /*044c*/ 	.word	0xffffffff


	//   ....[195]....
        /*0450*/ 	.word	0xffffffff


	//   ....[196]....
        /*0454*/ 	.word	0xffffffff


	//   ....[197]....
        /*0458*/ 	.word	0xffffffff


	//   ....[198]....
        /*045c*/ 	.word	0xffffffff


	//   ....[199]....
        /*0460*/ 	.word	0xffffffff


	//   ....[200]....
        /*0464*/ 	.word	0xffffffff


	//   ....[201]....
        /*0468*/ 	.word	0xffffffff


	//   ....[202]....
        /*046c*/ 	.word	0xffffffff


	//   ....[203]....
        /*0470*/ 	.word	0xffffffff


	//   ....[204]....
        /*0474*/ 	.word	0xffffffff


	//   ....[205]....
        /*0478*/ 	.word	0xffffffff


	//   ....[206]....
        /*047c*/ 	.word	0xffffffff


	//   ....[207]....
        /*0480*/ 	.word	0xffffffff


	//   ....[208]....
        /*0484*/ 	.word	0xffffffff


	//   ....[209]....
        /*0488*/ 	.word	0x0500000f


	//   ....[210]....
        /*048c*/ 	.word	0x0500000f


	//   ....[211]....
        /*0490*/ 	.word	0x0500000f


	//   ....[212]....
        /*0494*/ 	.word	0x0500000f


	//   ....[213]....
        /*0498*/ 	.word	0x0500000f


	//   ....[214]....
        /*049c*/ 	.word	0x0500000f


	//   ....[215]....
        /*04a0*/ 	.word	0x0500000f


	//   ....[216]....
        /*04a4*/ 	.word	0x0500000f


	//   ....[217]....
        /*04a8*/ 	.word	0x0500000f


	//   ....[218]....
        /*04ac*/ 	.word	0x0500000f


	//   ....[219]....
        /*04b0*/ 	.word	0x0500000f


	//   ....[220]....
        /*04b4*/ 	.word	0x0500000f


	//   ....[221]....
        /*04b8*/ 	.word	0x0500000f


	//   ....[222]....
        /*04bc*/ 	.word	0x0500000f


	//   ....[223]....
        /*04c0*/ 	.word	0x0500000f


	//   ....[224]....
        /*04c4*/ 	.word	0x0500000f


	//   ....[225]....
        /*04c8*/ 	.word	0x0500000f


	//   ....[226]....
        /*04cc*/ 	.word	0x0500000f


	//   ....[227]....
        /*04d0*/ 	.word	0x0500000f


	//   ....[228]....
        /*04d4*/ 	.word	0x0500000f


	//   ....[229]....
        /*04d8*/ 	.word	0x0500000f


	//   ....[230]....
        /*04dc*/ 	.word	0x0500000f


	//   ....[231]....
        /*04e0*/ 	.word	0x0500000f


	//   ....[232]....
        /*04e4*/ 	.word	0x0500000f


	//   ....[233]....
        /*04e8*/ 	.word	0x0500000f


	//   ....[234]....
        /*04ec*/ 	.word	0x0500000f


	//   ....[235]....
        /*04f0*/ 	.word	0x0500000f


	//   ....[236]....
        /*04f4*/ 	.word	0x0500000f


	//   ....[237]....
        /*04f8*/ 	.word	0x0500000f


	//   ....[238]....
        /*04fc*/ 	.word	0x0500000f


	//   ....[239]....
        /*0500*/ 	.word	0x0500000f


	//   ....[240]....
        /*0504*/ 	.word	0x0500000f


	//   ....[241]....
        /*0508*/ 	.word	0x0500000f


	//   ....[242]....
        /*050c*/ 	.word	0x0500000f


	//   ....[243]....
        /*0510*/ 	.word	0x0500000f


	//   ....[244]....
        /*0514*/ 	.word	0x0500000f


	//   ....[245]....
        /*0518*/ 	.word	0x0500000f


	//   ....[246]....
        /*051c*/ 	.word	0x0500000f


	//   ....[247]....
        /*0520*/ 	.word	0x0500000f


	//   ....[248]....
        /*0524*/ 	.word	0x0500000f


	//   ....[249]....
        /*0528*/ 	.word	0x0500000f


	//   ....[250]....
        /*052c*/ 	.word	0x0500000f


	//   ....[251]....
        /*0530*/ 	.word	0x0500000f


	//   ....[252]....
        /*0534*/ 	.word	0x0500000f


	//   ....[253]....
        /*0538*/ 	.word	0x0500000f


	//   ....[254]....
        /*053c*/ 	.word	0x0500000f


	//   ....[255]....
        /*0540*/ 	.word	0x0500000f


	//   ....[0]....
        /*0544*/ 	.word	0x0500000f


	//   ....[1]....
        /*0548*/ 	.word	0x0500000f


	//   ....[2]....
        /*054c*/ 	.word	0x0500000f


	//   ....[3]....
        /*0550*/ 	.word	0x0500000f


	//   ....[4]....
        /*0554*/ 	.word	0x0500000f


	//   ....[5]....
        /*0558*/ 	.word	0x0500000f


	//   ....[6]....
        /*055c*/ 	.word	0x0500000f


	//   ....[7]....
        /*0560*/ 	.word	0x0500000f


	//   ....[8]....
        /*0564*/ 	.word	0x0500000f


	//   ....[9]....
        /*0568*/ 	.word	0x0500000f


	//   ....[10]....
        /*056c*/ 	.word	0x0500000f


	//   ....[11]....
        /*0570*/ 	.word	0x0500000f


	//   ....[12]....
        /*0574*/ 	.word	0x0500000f


	//   ....[13]....
        /*0578*/ 	.word	0x0500000f


	//   ....[14]....
        /*057c*/ 	.word	0x0500000f


	//   ....[15]....
        /*0580*/ 	.word	0x0500000f


	//   ....[16]....
        /*0584*/ 	.word	0x0500000f


	//   ....[17]....
        /*0588*/ 	.word	0x0500000f


	//   ....[18]....
        /*058c*/ 	.word	0x0500000f


	//   ....[19]....
        /*0590*/ 	.word	0x0500000f


	//   ....[20]....
        /*0594*/ 	.word	0x0500000f


	//   ....[21]....
        /*0598*/ 	.word	0x0500000f


	//   ....[22]....
        /*059c*/ 	.word	0x0500000f


	//   ....[23]....
        /*05a0*/ 	.word	0x0500000f


	//   ....[24]....
        /*05a4*/ 	.word	0x0500000f


	//   ....[25]....
        /*05a8*/ 	.word	0x0500000f


	//   ....[26]....
        /*05ac*/ 	.word	0x0500000f


	//   ....[27]....
        /*05b0*/ 	.word	0x0500000f


	//   ....[28]....
        /*05b4*/ 	.word	0x0500000f


	//   ....[29]....
        /*05b8*/ 	.word	0x0500000f


	//   ....[30]....
        /*05bc*/ 	.word	0x0500000f


	//   ....[31]....
        /*05c0*/ 	.word	0x0500000f


	//   ....[32]....
        /*05c4*/ 	.word	0x0500000f


	//   ....[33]....
        /*05c8*/ 	.word	0x0500000f


	//   ....[34]....
        /*05cc*/ 	.word	0x0500000f


	//   ....[35]....
        /*05d0*/ 	.word	0x0500000f


	//   ....[36]....
        /*05d4*/ 	.word	0x0500000f


	//   ....[37]....
        /*05d8*/ 	.word	0x0500000f


	//   ....[38]....
        /*05dc*/ 	.word	0x0500000f


	//   ....[39]....
        /*05e0*/ 	.word	0x0500000f


	//   ....[40]....
        /*05e4*/ 	.word	0x0500000f


	//   ....[41]....
        /*05e8*/ 	.word	0x0500000f


	//   ....[42]....
        /*05ec*/ 	.word	0x0500000f


	//   ....[43]....
        /*05f0*/ 	.word	0x0500000f


	//   ....[44]....
        /*05f4*/ 	.word	0x0500000f


	//   ....[45]....
        /*05f8*/ 	.word	0x0500000f


	//   ....[46]....
        /*05fc*/ 	.word	0x0500000f


	//   ....[47]....
        /*0600*/ 	.word	0x0500000f


	//   ....[48]....
        /*0604*/ 	.word	0x0500000f


	//   ....[49]....
        /*0608*/ 	.word	0x0500000f


	//   ....[50]....
        /*060c*/ 	.word	0x0500000f


	//----- nvinfo : EIATTR_COOP_GROUP_INSTR_OFFSETS
	.align		4
.L_1070:
        /*0610*/ 	.byte	0x04, 0x28
        /*0612*/ 	.short	(.L_1072 - .L_1071)


	//   ....[0]....
.L_1071:
        /*0614*/ 	.word	0x00000080


	//   ....[1]....
        /*0618*/ 	.word	0x00000090


	//   ....[2]....
        /*061c*/ 	.word	0x000002d0


	//   ....[3]....
        /*0620*/ 	.word	0x00000430


	//   ....[4]....
        /*0624*/ 	.word	0x00000550


	//   ....[5]....
        /*0628*/ 	.word	0x000006b0


	//   ....[6]....
        /*062c*/ 	.word	0x00001590


	//   ....[7]....
        /*0630*/ 	.word	0x000025e0


	//   ....[8]....
        /*0634*/ 	.word	0x00002930


	//   ....[9]....
        /*0638*/ 	.word	0x000035c0


	//   ....[10]....
        /*063c*/ 	.word	0x00003620


	//   ....[11]....
        /*0640*/ 	.word	0x00004300


	//   ....[12]....
        /*0644*/ 	.word	0x00004350


	//   ....[13]....
        /*0648*/ 	.word	0x00006260


	//   ....[14]....
        /*064c*/ 	.word	0x00007120


	//   ....[15]....
        /*0650*/ 	.word	0x00007180


	//   ....[16]....
        /*0654*/ 	.word	0x000071d0


	//   ....[17]....
        /*0658*/ 	.word	0x00007ea0


	//   ....[18]....
        /*065c*/ 	.word	0x00007f10


	//   ....[19]....
        /*0660*/ 	.word	0x0000ae80


	//   ....[20]....
        /*0664*/ 	.word	0x0000aea0


	//   ....[21]....
        /*0668*/ 	.word	0x0000aed0


	//   ....[22]....
        /*066c*/ 	.word	0x0000aee0


	//   ....[23]....
        /*0670*/ 	.word	0x0000c990


	//   ....[24]....
        /*0674*/ 	.word	0x0000c9a0


	//   ....[25]....
        /*0678*/ 	.word	0x0000ca20


	//   ....[26]....
        /*067c*/ 	.word	0x0000ca30


	//   ....[27]....
        /*0680*/ 	.word	0x0000d9b0


	//   ....[28]....
        /*0684*/ 	.word	0x0000d9c0


	//   ....[29]....
        /*0688*/ 	.word	0x0000d9d0


	//   ....[30]....
        /*068c*/ 	.word	0x0000d9e0


	//   ....[31]....
        /*0690*/ 	.word	0x0000d9f0


	//   ....[32]....
        /*0694*/ 	.word	0x0000da00


	//   ....[33]....
        /*0698*/ 	.word	0x0000da10


	//   ....[34]....
        /*069c*/ 	.word	0x0000da20


	//   ....[35]....
        /*06a0*/ 	.word	0x0000da50


	//   ....[36]....
        /*06a4*/ 	.word	0x0000da60


	//   ....[37]....
        /*06a8*/ 	.word	0x0000da90


	//   ....[38]....
        /*06ac*/ 	.word	0x0000daa0


	//   ....[39]....
        /*06b0*/ 	.word	0x0000dad0


	//   ....[40]....
        /*06b4*/ 	.word	0x0000dae0


	//   ....[41]....
        /*06b8*/ 	.word	0x0000db10


	//   ....[42]....
        /*06bc*/ 	.word	0x0000db20


	//   ....[43]....
        /*06c0*/ 	.word	0x0000db50


	//   ....[44]....
        /*06c4*/ 	.word	0x0000db60


	//   ....[45]....
        /*06c8*/ 	.word	0x0000db90


	//   ....[46]....
        /*06cc*/ 	.word	0x0000dba0


	//   ....[47]....
        /*06d0*/ 	.word	0x0000dbc0


	//   ....[48]....
        /*06d4*/ 	.word	0x0000dbd0


	//   ....[49]....
        /*06d8*/ 	.word	0x0000dc00


	//   ....[50]....
        /*06dc*/ 	.word	0x0000dc20


	//   ....[51]....
        /*06e0*/ 	.word	0x0000dc30


	//   ....[52]....
        /*06e4*/ 	.word	0x0000dc60


	//   ....[53]....
        /*06e8*/ 	.word	0x0000dcb0


	//   ....[54]....
        /*06ec*/ 	.word	0x0000dcc0


	//   ....[55]....
        /*06f0*/ 	.word	0x0000dcf0


	//   ....[56]....
        /*06f4*/ 	.word	0x0000dd20


	//   ....[57]....
        /*06f8*/ 	.word	0x0000dd40


	//   ....[58]....
        /*06fc*/ 	.word	0x0000dd50


	//   ....[59]....
        /*0700*/ 	.word	0x0000e2e0


	//   ....[60]....
        /*0704*/ 	.word	0x0000e320


	//   ....[61]....
        /*0708*/ 	.word	0x0000e360


	//   ....[62]....
        /*070c*/ 	.word	0x0000e3a0


	//   ....[63]....
        /*0710*/ 	.word	0x0000e920


	//   ....[64]....
        /*0714*/ 	.word	0x0000e960


	//   ....[65]....
        /*0718*/ 	.word	0x0000ea20


	//   ....[66]....
        /*071c*/ 	.word	0x0000ea40


	//   ....[67]....
        /*0720*/ 	.word	0x0000eb00


	//   ....[68]....
        /*0724*/ 	.word	0x0000eb20


	//   ....[69]....
        /*0728*/ 	.word	0x0000ebf0


	//   ....[70]....
        /*072c*/ 	.word	0x0000ec10


	//   ....[71]....
        /*0730*/ 	.word	0x0000f4d0


	//   ....[72]....
        /*0734*/ 	.word	0x0000f4f0


	//   ....[73]....
        /*0738*/ 	.word	0x0000f5b0


	//   ....[74]....
        /*073c*/ 	.word	0x0000f5d0


	//   ....[75]....
        /*0740*/ 	.word	0x0000f690


	//   ....[76]....
        /*0744*/ 	.word	0x0000f6b0


	//   ....[77]....
        /*0748*/ 	.word	0x0000f780


	//   ....[78]....
        /*074c*/ 	.word	0x0000f7a0


	//   ....[79]....
        /*0750*/ 	.word	0x0000f8e0


	//   ....[80]....
        /*0754*/ 	.word	0x0000fa90


	//   ....[81]....
        /*0758*/ 	.word	0x0000fac0


	//   ....[82]....
        /*075c*/ 	.word	0x0000faf0


	//   ....[83]....
        /*0760*/ 	.word	0x0000fb20


	//   ....[84]....
        /*0764*/ 	.word	0x0000fb50


	//   ....[85]....
        /*0768*/ 	.word	0x0000fb90


	//   ....[86]....
        /*076c*/ 	.word	0x0000fce0


	//   ....[87]....
        /*0770*/ 	.word	0x0000fd10


	//   ....[88]....
        /*0774*/ 	.word	0x0000fd40


	//   ....[89]....
        /*0778*/ 	.word	0x0000fd70


	//   ....[90]....
        /*077c*/ 	.word	0x0000fda0


	//   ....[91]....
        /*0780*/ 	.word	0x0000fde0


	//   ....[92]....
        /*0784*/ 	.word	0x0000fe60


	//   ....[93]....
        /*0788*/ 	.word	0x0000ff00


	//   ....[94]....
        /*078c*/ 	.word	0x0000ffa0


	//   ....[95]....
        /*0790*/ 	.word	0x00011d70


	//   ....[96]....
        /*0794*/ 	.word	0x00011da0


	//   ....[97]....
        /*0798*/ 	.word	0x00011e40


	//   ....[98]....
        /*079c*/ 	.word	0x00011e50


	//   ....[99]....
        /*07a0*/ 	.word	0x00011ea0


	//   ....[100]....
        /*07a4*/ 	.word	0x00011eb0


	//   ....[101]....
        /*07a8*/ 	.word	0x00011f00


	//   ....[102]....
        /*07ac*/ 	.word	0x00011f10


	//   ....[103]....
        /*07b0*/ 	.word	0x00011f60


	//   ....[104]....
        /*07b4*/ 	.word	0x00011f70


	//   ....[105]....
        /*07b8*/ 	.word	0x00011fc0


	//   ....[106]....
        /*07bc*/ 	.word	0x00011fd0


	//   ....[107]....
        /*07c0*/ 	.word	0x00012020


	//   ....[108]....
        /*07c4*/ 	.word	0x00012030


	//   ....[109]....
        /*07c8*/ 	.word	0x00012040


	//   ....[110]....
        /*07cc*/ 	.word	0x00012090


	//   ....[111]....
        /*07d0*/ 	.word	0x000120e0


	//   ....[112]....
        /*07d4*/ 	.word	0x000120f0


	//   ....[113]....
        /*07d8*/ 	.word	0x00012100


	//   ....[114]....
        /*07dc*/ 	.word	0x00012160


	//   ....[115]....
        /*07e0*/ 	.word	0x000125f0


	//   ....[116]....
        /*07e4*/ 	.word	0x00012620


	//   ....[117]....
        /*07e8*/ 	.word	0x00012660


	//   ....[118]....
        /*07ec*/ 	.word	0x000126b0


	//   ....[119]....
        /*07f0*/ 	.word	0x000126d0


	//   ....[120]....
        /*07f4*/ 	.word	0x00012710


	//   ....[121]....
        /*07f8*/ 	.word	0x00012740


	//   ....[122]....
        /*07fc*/ 	.word	0x00012790


	//   ....[123]....
        /*0800*/ 	.word	0x000127c0


	//   ....[124]....
        /*0804*/ 	.word	0x00012820


	//   ....[125]....
        /*0808*/ 	.word	0x00012840


	//   ....[126]....
        /*080c*/ 	.word	0x00012890


	//   ....[127]....
        /*0810*/ 	.word	0x000128b0


	//   ....[128]....
        /*0814*/ 	.word	0x00012900


	//   ....[129]....
        /*0818*/ 	.word	0x00012920


	//   ....[130]....
        /*081c*/ 	.word	0x00012930


	//   ....[131]....
        /*0820*/ 	.word	0x000129c0


	//   ....[132]....
        /*0824*/ 	.word	0x000129e0


	//   ....[133]....
        /*0828*/ 	.word	0x000129f0


	//   ....[134]....
        /*082c*/ 	.word	0x00012a30


	//   ....[135]....
        /*0830*/ 	.word	0x00013140


	//   ....[136]....
        /*0834*/ 	.word	0x00013170


	//   ....[137]....
        /*0838*/ 	.word	0x000131a0


	//   ....[138]....
        /*083c*/ 	.word	0x000131e0


	//   ....[139]....
        /*0840*/ 	.word	0x00013230


	//   ....[140]....
        /*0844*/ 	.word	0x00013250


	//   ....[141]....
        /*0848*/ 	.word	0x000132a0


	//   ....[142]....
        /*084c*/ 	.word	0x000132c0


	//   ....[143]....
        /*0850*/ 	.word	0x00013310


	//   ....[144]....
        /*0854*/ 	.word	0x00013330


	//   ....[145]....
        /*0858*/ 	.word	0x00013380


	//   ....[146]....
        /*085c*/ 	.word	0x000133a0


	//   ....[147]....
        /*0860*/ 	.word	0x000133f0


	//   ....[148]....
        /*0864*/ 	.word	0x00013410


	//   ....[149]....
        /*0868*/ 	.word	0x00013440


	//   ....[150]....
        /*086c*/ 	.word	0x00013460


	//   ....[151]....
        /*0870*/ 	.word	0x00013d80


	//   ....[152]....
        /*0874*/ 	.word	0x00013da0


	//   ....[153]....
        /*0878*/ 	.word	0x00013db0


	//   ....[154]....
        /*087c*/ 	.word	0x00013dc0


	//   ....[155]....
        /*0880*/ 	.word	0x00013dd0


	//   ....[156]....
        /*0884*/ 	.word	0x00013de0


	//   ....[157]....
        /*0888*/ 	.word	0x00013e30


	//   ....[158]....
        /*088c*/ 	.word	0x00013e70


	//   ....[159]....
        /*0890*/ 	.word	0x00013ea0


	//   ....[160]....
        /*0894*/ 	.word	0x00013eb0


	//   ....[161]....
        /*0898*/ 	.word	0x00013ef0


	//   ....[162]....
        /*089c*/ 	.word	0x00013f00


	//   ....[163]....
        /*08a0*/ 	.word	0x00013f40


	//   ....[164]....
        /*08a4*/ 	.word	0x00013f50


	//   ....[165]....
        /*08a8*/ 	.word	0x00013f90


	//   ....[166]....
        /*08ac*/ 	.word	0x00013fa0


	//   ....[167]....
        /*08b0*/ 	.word	0x00013fb0


	//   ....[168]....
        /*08b4*/ 	.word	0x00013fc0


	//   ....[169]....
        /*08b8*/ 	.word	0x00013fd0


	//   ....[170]....
        /*08bc*/ 	.word	0x00014070


	//   ....[171]....
        /*08c0*/ 	.word	0x00014430


	//   ....[172]....
        /*08c4*/ 	.word	0x00014440


	//   ....[173]....
        /*08c8*/ 	.word	0x00014450


	//   ....[174]....
        /*08cc*/ 	.word	0x00014460


	//   ....[175]....
        /*08d0*/ 	.word	0x00014470


	//   ....[176]....
        /*08d4*/ 	.word	0x00014480


	//   ....[177]....
        /*08d8*/ 	.word	0x000144a0


	//   ....[178]....
        /*08dc*/ 	.word	0x000144f0


	//   ....[179]....
        /*08e0*/ 	.word	0x00014530


	//   ....[180]....
        /*08e4*/ 	.word	0x00014550


	//   ....[181]....
        /*08e8*/ 	.word	0x00014560


	//   ....[182]....
        /*08ec*/ 	.word	0x000145a0


	//   ....[183]....
        /*08f0*/ 	.word	0x000145b0


	//   ....[184]....
        /*08f4*/ 	.word	0x000145f0


	//   ....[185]....
        /*08f8*/ 	.word	0x00014600


	//   ....[186]....
        /*08fc*/ 	.word	0x00014640


	//   ....[187]....
        /*0900*/ 	.word	0x00014650


	//   ....[188]....
        /*0904*/ 	.word	0x00014660


	//   ....[189]....
        /*0908*/ 	.word	0x00014670


	//   ....[190]....
        /*090c*/ 	.word	0x00014680


	//   ....[191]....
        /*0910*/ 	.word	0x00015a70


	//   ....[192]....
        /*0914*/ 	.word	0x00015aa0


	//   ....[193]....
        /*0918*/ 	.word	0x00015ad0


	//   ....[194]....
        /*091c*/ 	.word	0x00015b10


	//   ....[195]....
        /*0920*/ 	.word	0x00015b20


	//   ....[196]....
        /*0924*/ 	.word	0x00015b50


	//   ....[197]....
        /*0928*/ 	.word	0x00015b80


	//   ....[198]....
        /*092c*/ 	.word	0x00015b90


	//   ....[199]....
        /*0930*/ 	.word	0x00015cd0


	//   ....[200]....
        /*0934*/ 	.word	0x00015d00


	//   ....[201]....
        /*0938*/ 	.word	0x00015d30


	//   ....[202]....
        /*093c*/ 	.word	0x00015d60


	//   ....[203]....
        /*0940*/ 	.word	0x00015d90


	//   ....[204]....
        /*0944*/ 	.word	0x00015dd0


	//   ....[205]....
        /*0948*/ 	.word	0x00015e80


	//   ....[206]....
        /*094c*/ 	.word	0x00015f20


	//   ....[207]....
        /*0950*/ 	.word	0x00015fd0


	//   ....[208]....
        /*0954*/ 	.word	0x000165c0


	//   ....[209]....
        /*0958*/ 	.word	0x00016bd0


	//   ....[210]....
        /*095c*/ 	.word	0x00016cb0


	//   ....[211]....
        /*0960*/ 	.word	0x00016da0


	//   ....[212]....
        /*0964*/ 	.word	0x00016e00


	//   ....[213]....
        /*0968*/ 	.word	0x00016ec0


	//   ....[214]....
        /*096c*/ 	.word	0x00016f20


	//   ....[215]....
        /*0970*/ 	.word	0x00016fe0


	//   ....[216]....
        /*0974*/ 	.word	0x00017040


	//   ....[217]....
        /*0978*/ 	.word	0x00017100


	//   ....[218]....
        /*097c*/ 	.word	0x00017160


	//   ....[219]....
        /*0980*/ 	.word	0x00017220


	//   ....[220]....
        /*0984*/ 	.word	0x00017280


	//   ....[221]....
        /*0988*/ 	.word	0x00017340


	//   ....[222]....
        /*098c*/ 	.word	0x000173a0


	//   ....[223]....
        /*0990*/ 	.word	0x00017460


	//   ....[224]....
        /*0994*/ 	.word	0x000174c0


	//   ....[225]....
        /*0998*/ 	.word	0x00017580


	//   ....[226]....
        /*099c*/ 	.word	0x000175e0


	//   ....[227]....
        /*09a0*/ 	.word	0x000176a0


	//   ....[228]....
        /*09a4*/ 	.word	0x00017700


	//   ....[229]....
        /*09a8*/ 	.word	0x000177d0


	//   ....[230]....
        /*09ac*/ 	.word	0x00017990


	//   ....[231]....
        /*09b0*/ 	.word	0x00017a20


	//   ....[232]....
        /*09b4*/ 	.word	0x00017af0


	//   ....[233]....
        /*09b8*/ 	.word	0x00017b40


	//   ....[234]....
        /*09bc*/ 	.word	0x00017c10


	//   ....[235]....
        /*09c0*/ 	.word	0x00017c60


	//   ....[236]....
        /*09c4*/ 	.word	0x00017cc0


	//   ....[237]....
        /*09c8*/ 	.word	0x00017d90


	//   ....[238]....
        /*09cc*/ 	.word	0x00017df0


	//   ....[239]....
        /*09d0*/ 	.word	0x00017ec0


	//   ....[240]....
        /*09d4*/ 	.word	0x00017f20


	//   ....[241]....
        /*09d8*/ 	.word	0x00017ff0


	//   ....[242]....
        /*09dc*/ 	.word	0x00018050


	//   ....[243]....
        /*09e0*/ 	.word	0x00018110


	//   ....[244]....
        /*09e4*/ 	.word	0x00018170


	//   ....[245]....
        /*09e8*/ 	.word	0x00018230


	//   ....[246]....
        /*09ec*/ 	.word	0x000182b0


	//   ....[247]....
        /*09f0*/ 	.word	0x00018350


	//   ....[248]....
        /*09f4*/ 	.word	0x000183d0


	//   ....[249]....
        /*09f8*/ 	.word	0x00018470


	//   ....[250]....
        /*09fc*/ 	.word	0x00018510


	//   ....[251]....
        /*0a00*/ 	.word	0x00018580


	//   ....[252]....
        /*0a04*/ 	.word	0x00018600


	//   ....[253]....
        /*0a08*/ 	.word	0x000186b0


	//   ....[254]....
        /*0a0c*/ 	.word	0x00018710


	//   ....[255]....
        /*0a10*/ 	.word	0x000187d0


	//   ....[0]....
        /*0a14*/ 	.word	0x00018830


	//   ....[1]....
        /*0a18*/ 	.word	0x000188f0


	//   ....[2]....
        /*0a1c*/ 	.word	0x00018950


	//   ....[3]....
        /*0a20*/ 	.word	0x00018a10


	//   ....[4]....
        /*0a24*/ 	.word	0x00018a70


	//   ....[5]....
        /*0a28*/ 	.word	0x00018b20


	//   ....[6]....
        /*0a2c*/ 	.word	0x00018b80


	//   ....[7]....
        /*0a30*/ 	.word	0x00018c40


	//   ....[8]....
        /*0a34*/ 	.word	0x00018ca0


	//   ....[9]....
        /*0a38*/ 	.word	0x00018d40


	//   ....[10]....
        /*0a3c*/ 	.word	0x00018e70


	//   ....[11]....
        /*0a40*/ 	.word	0x00018f10


	//   ....[12]....
        /*0a44*/ 	.word	0x00018f70


	//   ....[13]....
        /*0a48*/ 	.word	0x00019020


	//   ....[14]....
        /*0a4c*/ 	.word	0x000190a0


	//   ....[15]....
        /*0a50*/ 	.word	0x00019130


	//   ....[16]....
        /*0a54*/ 	.word	0x000191c0


	//   ....[17]....
        /*0a58*/ 	.word	0x00019250


	//   ....[18]....
        /*0a5c*/ 	.word	0x000192b0


	//   ....[19]....
        /*0a60*/ 	.word	0x00019360


	//   ....[20]....
        /*0a64*/ 	.word	0x000193c0


	//   ....[21]....
        /*0a68*/ 	.word	0x00019470


	//   ....[22]....
        /*0a6c*/ 	.word	0x000194d0


	//   ....[23]....
        /*0a70*/ 	.word	0x00019580


	//   ....[24]....
        /*0a74*/ 	.word	0x000195e0


	//   ....[25]....
        /*0a78*/ 	.word	0x00019690


	//   ....[26]....
        /*0a7c*/ 	.word	0x00019720


	//   ....[27]....
        /*0a80*/ 	.word	0x000197b0


	//   ....[28]....
        /*0a84*/ 	.word	0x00019830


	//   ....[29]....
        /*0a88*/ 	.word	0x000198c0


	//   ....[30]....
        /*0a8c*/ 	.word	0x000199b0


	//   ....[31]....
        /*0a90*/ 	.word	0x00019a40


	//   ....[32]....
        /*0a94*/ 	.word	0x00019aa0


	//   ....[33]....
        /*0a98*/ 	.word	0x00019b50


	//   ....[34]....
        /*0a9c*/ 	.word	0x00019bd0


	//   ....[35]....
        /*0aa0*/ 	.word	0x00019c60


	//   ....[36]....
        /*0aa4*/ 	.word	0x00019cf0


	//   ....[37]....
        /*0aa8*/ 	.word	0x00019d80


	//   ....[38]....
        /*0aac*/ 	.word	0x00019de0


	//   ....[39]....
        /*0ab0*/ 	.word	0x00019e90


	//   ....[40]....
        /*0ab4*/ 	.word	0x00019ef0


	//   ....[41]....
        /*0ab8*/ 	.word	0x00019fa0


	//   ....[42]....
        /*0abc*/ 	.word	0x0001a000


	//   ....[43]....
        /*0ac0*/ 	.word	0x0001a0b0


	//   ....[44]....
        /*0ac4*/ 	.word	0x0001a110


	//   ....[45]....
        /*0ac8*/ 	.word	0x0001a1c0


	//   ....[46]....
        /*0acc*/ 	.word	0x0001a220


	//   ....[47]....
        /*0ad0*/ 	.word	0x0001a2d0


	//   ....[48]....
        /*0ad4*/ 	.word	0x0001a330


	//   ....[49]....
        /*0ad8*/ 	.word	0x0001a3e0


	//   ....[50]....
        /*0adc*/ 	.word	0x0001a630


	//----- nvinfo : EIATTR_REG_RECONFIG
	.align		4
.L_1072:
        /*0ae0*/ 	.byte	0x01, 0x54
	.zero		2


	//----- nvinfo : EIATTR_SYSCALL_OFFSETS
	.align		4
        /*0ae4*/ 	.byte	0x04, 0x46
        /*0ae6*/ 	.short	(.L_1074 - .L_1073)


	//   ....[0]....
.L_1073:
        /*0ae8*/ 	.word	0x00001770


	//   ....[1]....
        /*0aec*/ 	.word	0x00011040


	//   ....[2]....
        /*0af0*/ 	.word	0x000111b0


	//   ....[3]....
        /*0af4*/ 	.word	0x00011310


	//   ....[4]....
        /*0af8*/ 	.word	0x00011450


	//   ....[5]....
        /*0afc*/ 	.word	0x00012db0


	//----- nvinfo : EIATTR_MBARRIER_INSTR_OFFSETS
	.align		4
.L_1074:
        /*0b00*/ 	.byte	0x04, 0x39
        /*0b02*/ 	.short	(.L_1076 - .L_1075)


	//   ....[0]....
.L_1075:
        /*0b04*/ 	.word	0x00000180
        /*0b08*/ 	.word	0x000000ff
        /*0b0c*/ 	.word	0x00022800
        /*0b10*/ 	.short	0x0100
        /*0b12*/ 	.byte	0x08
	.zero		1


	//   ....[1]....
        /*0b14*/ 	.word	0x00000190
        /*0b18*/ 	.word	0x000000ff
        /*0b1c*/ 	.word	0x00022820
        /*0b20*/ 	.short	0x0100
        /*0b22*/ 	.byte	0x08
	.zero		1


	//   ....[2]....
        /*0b24*/ 	.word	0x00000280
        /*0b28*/ 	.word	0x000000ff
        /*0b2c*/ 	.word	0x00022830
        /*0b30*/ 	.short	0x0100
        /*0b32*/ 	.byte	0x08
	.zero		1


	//   ....[3]....
        /*0b34*/ 	.word	0x00000290
        /*0b38*/ 	.word	0x000000ff
        /*0b3c*/ 	.word	0x00022840
        /*0b40*/ 	.short	0x0100
        /*0b42*/ 	.byte	0x08
	.zero		1


	//   ....[4]....
        /*0b44*/ 	.word	0x000002a0
        /*0b48*/ 	.word	0x000000ff
        /*0b4c*/ 	.word	0x00022838
        /*0b50*/ 	.short	0x0100
        /*0b52*/ 	.byte	0x08
	.zero		1


	//   ....[5]....
        /*0b54*/ 	.word	0x000002b0
        /*0b58*/ 	.word	0x000000ff
        /*0b5c*/ 	.word	0x00022848
        /*0b60*/ 	.short	0x0100
        /*0b62*/ 	.byte	0x08
	.zero		1


	//   ....[6]....
        /*0b64*/ 	.word	0x000003e0
        /*0b68*/ 	.word	0x000000ff
        /*0b6c*/ 	.word	0x00022850
        /*0b70*/ 	.short	0x0100
        /*0b72*/ 	.byte	0x08
	.zero		1


	//   ....[7]....
        /*0b74*/ 	.word	0x000003f0
        /*0b78*/ 	.word	0x000000ff
        /*0b7c*/ 	.word	0x00022860
        /*0b80*/ 	.short	0x0100
        /*0b82*/ 	.byte	0x08
	.zero		1


	//   ....[8]....
        /*0b84*/ 	.word	0x00000400
        /*0b88*/ 	.word	0x000000ff
        /*0b8c*/ 	.word	0x00022858
        /*0b90*/ 	.short	0x0100
        /*0b92*/ 	.byte	0x08
	.zero		1


	//   ....[9]....
        /*0b94*/ 	.word	0x00000410
        /*0b98*/ 	.word	0x000000ff
        /*0b9c*/ 	.word	0x00022868
        /*0ba0*/ 	.short	0x0100
        /*0ba2*/ 	.byte	0x08
	.zero		1


	//   ....[10]....
        /*0ba4*/ 	.word	0x00000500
        /*0ba8*/ 	.word	0x000000ff
        /*0bac*/ 	.word	0x00022870
        /*0bb0*/ 	.short	0x0100
        /*0bb2*/ 	.byte	0x06
	.zero		1


	//   ....[11]....
        /*0bb4*/ 	.word	0x00000510
        /*0bb8*/ 	.word	0x000000ff
        /*0bbc*/ 	.word	0x00022880
        /*0bc0*/ 	.short	0x0100
        /*0bc2*/ 	.byte	0x06
	.zero		1


	//   ....[12]....
        /*0bc4*/ 	.word	0x00000520
        /*0bc8*/ 	.word	0x000000ff
        /*0bcc*/ 	.word	0x00022878
        /*0bd0*/ 	.short	0x0100
        /*0bd2*/ 	.byte	0x06
	.zero		1


	//   ....[13]....
        /*0bd4*/ 	.word	0x00000530
        /*0bd8*/ 	.word	0x000000ff
        /*0bdc*/ 	.word	0x00022888
        /*0be0*/ 	.short	0x0100
        /*0be2*/ 	.byte	0x06
	.zero		1


	//   ....[14]....
        /*0be4*/ 	.word	0x00000660
        /*0be8*/ 	.word	0x000000ff
        /*0bec*/ 	.word	0x00022890
        /*0bf0*/ 	.short	0x0100
        /*0bf2*/ 	.byte	0x08
	.zero		1


	//   ....[15]....
        /*0bf4*/ 	.word	0x00000670
        /*0bf8*/ 	.word	0x000000ff
        /*0bfc*/ 	.word	0x000228a0
        /*0c00*/ 	.short	0x0100
        /*0c02*/ 	.byte	0x08
	.zero		1


	//   ....[16]....
        /*0c04*/ 	.word	0x00000680
        /*0c08*/ 	.word	0x000000ff
        /*0c0c*/ 	.word	0x00022898
        /*0c10*/ 	.short	0x0100
        /*0c12*/ 	.byte	0x08
	.zero		1


	//   ....[17]....
        /*0c14*/ 	.word	0x00000690
        /*0c18*/ 	.word	0x000000ff
        /*0c1c*/ 	.word	0x000228a8
        /*0c20*/ 	.short	0x0100
        /*0c22*/ 	.byte	0x08
	.zero		1


	//   ....[18]....
        /*0c24*/ 	.word	0x000007e0
        /*0c28*/ 	.word	0x000000ff
        /*0c2c*/ 	.word	0x000228b0
        /*0c30*/ 	.short	0x0100
        /*0c32*/ 	.byte	0x08
	.zero		1


	//   ....[19]....
        /*0c34*/ 	.word	0x000007f0
        /*0c38*/ 	.word	0x000000ff
        /*0c3c*/ 	.word	0x000228c0
        /*0c40*/ 	.short	0x0100
        /*0c42*/ 	.byte	0x08
	.zero		1


	//   ....[20]....
        /*0c44*/ 	.word	0x00000800
        /*0c48*/ 	.word	0x000000ff
        /*0c4c*/ 	.word	0x000228b8
        /*0c50*/ 	.short	0x0100
        /*0c52*/ 	.byte	0x08
	.zero		1


	//   ....[21]....
        /*0c54*/ 	.word	0x00000810
        /*0c58*/ 	.word	0x000000ff
        /*0c5c*/ 	.word	0x000228c8
        /*0c60*/ 	.short	0x0100
        /*0c62*/ 	.byte	0x08
	.zero		1


	//   ....[22]....
        /*0c64*/ 	.word	0x00001aa0
        /*0c68*/ 	.word	0x000000ff
        /*0c6c*/ 	.word	0x00022800
        /*0c70*/ 	.short	0x010a
        /*0c72*/ 	.byte	0x2b
	.zero		1


	//   ....[23]....
        /*0c74*/ 	.word	0x00001b40
        /*0c78*/ 	.word	0x00000002
        /*0c7c*/ 	.word	0x00022830
        /*0c80*/ 	.short	0x010a
        /*0c82*/ 	.byte	0x3f
	.zero		1


	//   ....[24]....
        /*0c84*/ 	.word	0x00001b80
        /*0c88*/ 	.word	0x00000002
        /*0c8c*/ 	.word	0x00022830
        /*0c90*/ 	.short	0x010a
        /*0c92*/ 	.byte	0x3f
	.zero		1


	//   ....[25]....
        /*0c94*/ 	.word	0x00002d70
        /*0c98*/ 	.word	0x000000ff
        /*0c9c*/ 	.word	0x00000000
        /*0ca0*/ 	.short	0x0101
        /*0ca2*/ 	.byte	0x06
	.zero		1


	//   ....[26]....
        /*0ca4*/ 	.word	0x00005520
        /*0ca8*/ 	.word	0x000000ff
        /*0cac*/ 	.word	0x00022830
        /*0cb0*/ 	.short	0x010a
        /*0cb2*/ 	.byte	0x06
	.zero		1


	//   ....[27]....
        /*0cb4*/ 	.word	0x00005560
        /*0cb8*/ 	.word	0x000000ff
        /*0cbc*/ 	.word	0x00022830
        /*0cc0*/ 	.short	0x010a
        /*0cc2*/ 	.byte	0x06
	.zero		1


	//   ....[28]....
        /*0cc4*/ 	.word	0x00005df0
        /*0cc8*/ 	.word	0x000000ff
        /*0ccc*/ 	.word	0x00022850
        /*0cd0*/ 	.short	0x010a
        /*0cd2*/ 	.byte	0x06
	.zero		1


	//   ....[29]....
        /*0cd4*/ 	.word	0x00005e30
        /*0cd8*/ 	.word	0x000000ff
        /*0cdc*/ 	.word	0x00022850
        /*0ce0*/ 	.short	0x010a
        /*0ce2*/ 	.byte	0x06
	.zero		1


	//   ....[30]....
        /*0ce4*/ 	.word	0x00006970
        /*0ce8*/ 	.word	0x000000ff
        /*0cec*/ 	.word	0x00000000
        /*0cf0*/ 	.short	0x0101
        /*0cf2*/ 	.byte	0x06
	.zero		1


	//   ....[31]....
        /*0cf4*/ 	.word	0x00008cd0
        /*0cf8*/ 	.word	0x000000ff
        /*0cfc*/ 	.word	0x00000000
        /*0d00*/ 	.short	0x0101
        /*0d02*/ 	.byte	0x06
	.zero		1


	//   ....[32]....
        /*0d04*/ 	.word	0x00009400
        /*0d08*/ 	.word	0x000000ff
        /*0d0c*/ 	.word	0x00022830
        /*0d10*/ 	.short	0x010a
        /*0d12*/ 	.byte	0x06
	.zero		1


	//   ....[33]....
        /*0d14*/ 	.word	0x00009440
        /*0d18*/ 	.word	0x000000ff
        /*0d1c*/ 	.word	0x00022830
        /*0d20*/ 	.short	0x010a
        /*0d22*/ 	.byte	0x06
	.zero		1


	//   ....[34]....
        /*0d24*/ 	.word	0x00009ca0
        /*0d28*/ 	.word	0x000000ff
        /*0d2c*/ 	.word	0x00022850
        /*0d30*/ 	.short	0x010a
        /*0d32*/ 	.byte	0x06
	.zero		1


	//   ....[35]....
        /*0d34*/ 	.word	0x00009ce0
        /*0d38*/ 	.word	0x000000ff
        /*0d3c*/ 	.word	0x00022850
        /*0d40*/ 	.short	0x010a
        /*0d42*/ 	.byte	0x06
	.zero		1


	//   ....[36]....
        /*0d44*/ 	.word	0x0000a5b0
        /*0d48*/ 	.word	0x000000ff
        /*0d4c*/ 	.word	0x00000000
        /*0d50*/ 	.short	0x0101
        /*0d52*/ 	.byte	0x06
	.zero		1


	//   ....[37]....
        /*0d54*/ 	.word	0x0000bfe0
        /*0d58*/ 	.word	0x000000ff
        /*0d5c*/ 	.word	0x00000000
        /*0d60*/ 	.short	0x0101
        /*0d62*/ 	.byte	0x06
	.zero		1


	//   ....[38]....
        /*0d64*/ 	.word	0x0000c660
        /*0d68*/ 	.word	0x000000ff
        /*0d6c*/ 	.word	0x00022850
        /*0d70*/ 	.short	0x010a
        /*0d72*/ 	.byte	0x09
	.zero		1


	//   ....[39]....
        /*0d74*/ 	.word	0x0000c6a0
        /*0d78*/ 	.word	0x000000ff
        /*0d7c*/ 	.word	0x00022850
        /*0d80*/ 	.short	0x010a
        /*0d82*/ 	.byte	0x09
	.zero		1


	//   ....[40]....
        /*0d84*/ 	.word	0x0000cd10
        /*0d88*/ 	.word	0x000000ff
        /*0d8c*/ 	.word	0x00000000
        /*0d90*/ 	.short	0x0101
        /*0d92*/ 	.byte	0x04
	.zero		1


	//   ....[41]....
        /*0d94*/ 	.word	0x0000e950
        /*0d98*/ 	.word	0x00000003
        /*0d9c*/ 	.word	0x00000000
        /*0da0*/ 	.short	0x0101
        /*0da2*/ 	.byte	0x3f
	.zero		1


	//   ....[42]....
        /*0da4*/ 	.word	0x00011a30
        /*0da8*/ 	.word	0x00000000
        /*0dac*/ 	.word	0x00022880
        /*0db0*/ 	.short	0x010a
        /*0db2*/ 	.byte	0x3f
	.zero		1


	//   ....[43]....
        /*0db4*/ 	.word	0x000122c0
        /*0db8*/ 	.word	0x00000000
        /*0dbc*/ 	.word	0x00022870
        /*0dc0*/ 	.short	0x0107
        /*0dc2*/ 	.byte	0x3f
	.zero		1


	//   ....[44]....
        /*0dc4*/ 	.word	0x00012380
        /*0dc8*/ 	.word	0x00000000
        /*0dcc*/ 	.word	0x00022870
        /*0dd0*/ 	.short	0x0101
        /*0dd2*/ 	.byte	0x3f
	.zero		1


	//   ....[45]....
        /*0dd4*/ 	.word	0x000123b0
        /*0dd8*/ 	.word	0x00000000
        /*0ddc*/ 	.word	0x00022840
        /*0de0*/ 	.short	0x010a
        /*0de2*/ 	.byte	0x3f
	.zero		1


	//   ....[46]....
        /*0de4*/ 	.word	0x00012ae0
        /*0de8*/ 	.word	0x00000000
        /*0dec*/ 	.word	0x00022830
        /*0df0*/ 	.short	0x0107
        /*0df2*/ 	.byte	0x3f
	.zero		1


	//   ....[47]....
        /*0df4*/ 	.word	0x00012ba0
        /*0df8*/ 	.word	0x00000000
        /*0dfc*/ 	.word	0x00022830
        /*0e00*/ 	.short	0x0101
        /*0e02*/ 	.byte	0x3f
	.zero		1


	//   ....[48]....
        /*0e04*/ 	.word	0x00013520
        /*0e08*/ 	.word	0x00000016
        /*0e0c*/ 	.word	0x00022800
        /*0e10*/ 	.short	0x0107
        /*0e12*/ 	.byte	0x3f
	.zero		1


	//   ....[49]....
        /*0e14*/ 	.word	0x00013610
        /*0e18*/ 	.word	0x00000016
        /*0e1c*/ 	.word	0x00022800
        /*0e20*/ 	.short	0x0101
        /*0e22*/ 	.byte	0x3f
	.zero		1


	//   ....[50]....
        /*0e24*/ 	.word	0x00013630
        /*0e28*/ 	.word	0x00000016
        /*0e2c*/ 	.word	0x00022820
        /*0e30*/ 	.short	0x010a
        /*0e32*/ 	.byte	0x3f
	.zero		1


	//   ....[51]....
        /*0e34*/ 	.word	0x00013b10
        /*0e38*/ 	.word	0x00000000
        /*0e3c*/ 	.word	0x00022880
        /*0e40*/ 	.short	0x010a
        /*0e42*/ 	.byte	0x3f
	.zero		1


	//   ....[52]....
        /*0e44*/ 	.word	0x000140f0
        /*0e48*/ 	.word	0x00000000
        /*0e4c*/ 	.word	0x00022870
        /*0e50*/ 	.short	0x0107
        /*0e52*/ 	.byte	0x3f
	.zero		1


	//   ....[53]....
        /*0e54*/ 	.word	0x000141b0
        /*0e58*/ 	.word	0x00000000
        /*0e5c*/ 	.word	0x00022870
        /*0e60*/ 	.short	0x0101
        /*0e62*/ 	.byte	0x3f
	.zero		1


	//   ....[54]....
        /*0e64*/ 	.word	0x000141e0
        /*0e68*/ 	.word	0x00000000
        /*0e6c*/ 	.word	0x00022840
        /*0e70*/ 	.short	0x010a
        /*0e72*/ 	.byte	0x3f
	.zero		1


	//   ....[55]....
        /*0e74*/ 	.word	0x00014790
        /*0e78*/ 	.word	0x00000000
        /*0e7c*/ 	.word	0x00022830
        /*0e80*/ 	.short	0x0107
        /*0e82*/ 	.byte	0x3f
	.zero		1


	//   ....[56]....
        /*0e84*/ 	.word	0x00014850
        /*0e88*/ 	.word	0x00000000
        /*0e8c*/ 	.word	0x00022830
        /*0e90*/ 	.short	0x0101
        /*0e92*/ 	.byte	0x3f
	.zero		1


	//   ....[57]....
        /*0e94*/ 	.word	0x000148e0
        /*0e98*/ 	.word	0x00000000
        /*0e9c*/ 	.word	0x00022870
        /*0ea0*/ 	.short	0x010a
        /*0ea2*/ 	.byte	0x3f
	.zero		1


	//   ....[58]....
        /*0ea4*/ 	.word	0x00014970
        /*0ea8*/ 	.word	0x00000000
        /*0eac*/ 	.word	0x00022860
        /*0eb0*/ 	.short	0x010a
        /*0eb2*/ 	.byte	0x3f
	.zero		1


	//   ....[59]....
        /*0eb4*/ 	.word	0x00014f30
        /*0eb8*/ 	.word	0x00000000
        /*0ebc*/ 	.word	0x00022850
        /*0ec0*/ 	.short	0x0101
        /*0ec2*/ 	.byte	0x3f
	.zero		1


	//   ....[60]....
        /*0ec4*/ 	.word	0x00014fc0
        /*0ec8*/ 	.word	0x00000000
        /*0ecc*/ 	.word	0x00000000
        /*0ed0*/ 	.short	0x0101
        /*0ed2*/ 	.byte	0x3f
	.zero		1


	//   ....[61]....
        /*0ed4*/ 	.word	0x00015180
        /*0ed8*/ 	.word	0x00000002
        /*0edc*/ 	.word	0x00022870
        /*0ee0*/ 	.short	0x010a
        /*0ee2*/ 	.byte	0x3f
	.zero		1


	//   ....[62]....
        /*0ee4*/ 	.word	0x00015200
        /*0ee8*/ 	.word	0x00000002
        /*0eec*/ 	.word	0x00022860
        /*0ef0*/ 	.short	0x010a
        /*0ef2*/ 	.byte	0x3f
	.zero		1


	//   ....[63]....
        /*0ef4*/ 	.word	0x000157d0
        /*0ef8*/ 	.word	0x00000002
        /*0efc*/ 	.word	0x00022850
        /*0f00*/ 	.short	0x0101
        /*0f02*/ 	.byte	0x3f
	.zero		1


	//   ....[64]....
        /*0f04*/ 	.word	0x00015890
        /*0f08*/ 	.word	0x00000002
        /*0f0c*/ 	.word	0x00000000
        /*0f10*/ 	.short	0x0101
        /*0f12*/ 	.byte	0x3f
	.zero		1


	//   ....[65]....
        /*0f14*/ 	.word	0x00016540
        /*0f18*/ 	.word	0x00000004
        /*0f1c*/ 	.word	0x00022820
        /*0f20*/ 	.short	0x010a
        /*0f22*/ 	.byte	0x3f
	.zero		1


	//   ....[66]....
        /*0f24*/ 	.word	0x000166c0
        /*0f28*/ 	.word	0x00000005
        /*0f2c*/ 	.word	0x00022840
        /*0f30*/ 	.short	0x010a
        /*0f32*/ 	.byte	0x3f
	.zero		1


	//   ....[67]....
        /*0f34*/ 	.word	0x00016760
        /*0f38*/ 	.word	0x00000021
        /*0f3c*/ 	.word	0x00022840
        /*0f40*/ 	.short	0x010a
        /*0f42*/ 	.byte	0x3f
	.zero		1


	//   ....[68]....
        /*0f44*/ 	.word	0x000167a0
        /*0f48*/ 	.word	0x00000005
        /*0f4c*/ 	.word	0x00022860
        /*0f50*/ 	.short	0x010a
        /*0f52*/ 	.byte	0x3f
	.zero		1


	//   ....[69]....
        /*0f54*/ 	.word	0x000167e0
        /*0f58*/ 	.word	0x00000021
        /*0f5c*/ 	.word	0x00022860
        /*0f60*/ 	.short	0x010a
        /*0f62*/ 	.byte	0x3f
	.zero		1


	//   ....[70]....
        /*0f64*/ 	.word	0x00016820
        /*0f68*/ 	.word	0x00000005
        /*0f6c*/ 	.word	0x00022880
        /*0f70*/ 	.short	0x010a
        /*0f72*/ 	.byte	0x3f
	.zero		1


	//   ....[71]....
        /*0f74*/ 	.word	0x00016860
        /*0f78*/ 	.word	0x00000021
        /*0f7c*/ 	.word	0x00022880
        /*0f80*/ 	.short	0x010a
        /*0f82*/ 	.byte	0x3f
	.zero		1


	//   ....[72]....
        /*0f84*/ 	.word	0x000168d0
        /*0f88*/ 	.word	0x00000003
        /*0f8c*/ 	.word	0x00022800
        /*0f90*/ 	.short	0x010a
        /*0f92*/ 	.byte	0x3f
	.zero		1


	//   ....[73]....
        /*0f94*/ 	.word	0x00016920
        /*0f98*/ 	.word	0x00000002
        /*0f9c*/ 	.word	0x00022830
        /*0fa0*/ 	.short	0x010a
        /*0fa2*/ 	.byte	0x3f
	.zero		1


	//   ....[74]....
        /*0fa4*/ 	.word	0x00016980
        /*0fa8*/ 	.word	0x00000008
        /*0fac*/ 	.word	0x00022830
        /*0fb0*/ 	.short	0x010a
        /*0fb2*/ 	.byte	0x3f
	.zero		1


	//   ....[75]....
        /*0fb4*/ 	.word	0x000169e0
        /*0fb8*/ 	.word	0x00000008
        /*0fbc*/ 	.word	0x00022850
        /*0fc0*/ 	.short	0x010a
        /*0fc2*/ 	.byte	0x3f
	.zero		1


	//   ....[76]....
        /*0fc4*/ 	.word	0x00016a40
        /*0fc8*/ 	.word	0x00000008
        /*0fcc*/ 	.word	0x00022830
        /*0fd0*/ 	.short	0x010a
        /*0fd2*/ 	.byte	0x3f
	.zero		1


	//   ....[77]....
        /*0fd4*/ 	.word	0x00016aa0
        /*0fd8*/ 	.word	0x00000008
        /*0fdc*/ 	.word	0x00022850
        /*0fe0*/ 	.short	0x010a
        /*0fe2*/ 	.byte	0x3f
	.zero		1


	//   ....[78]....
        /*0fe4*/ 	.word	0x00016b00
        /*0fe8*/ 	.word	0x00000005
        /*0fec*/ 	.word	0x00022850
        /*0ff0*/ 	.short	0x010a
        /*0ff2*/ 	.byte	0x3f
	.zero		1


	//   ....[79]....
        /*0ff4*/ 	.word	0x00016c00
        /*0ff8*/ 	.word	0x00000000
        /*0ffc*/ 	.word	0x00022880
        /*1000*/ 	.short	0x010a
        /*1002*/ 	.byte	0x3f
	.zero		1


	//   ....[80]....
        /*1004*/ 	.word	0x000178e0
        /*1008*/ 	.word	0x00000000
        /*100c*/ 	.word	0x00022840
        /*1010*/ 	.short	0x010a
        /*1012*/ 	.byte	0x3f
	.zero		1


	//   ....[81]....
        /*1014*/ 	.word	0x00018d70
        /*1018*/ 	.word	0x00000016
        /*101c*/ 	.word	0x00022820
        /*1020*/ 	.short	0x010a
        /*1022*/ 	.byte	0x3f
	.zero		1


	//   ....[82]....
        /*1024*/ 	.word	0x00018dc0
        /*1028*/ 	.word	0x00000000
        /*102c*/ 	.word	0x00022880
        /*1030*/ 	.short	0x010a
        /*1032*/ 	.byte	0x3f
	.zero		1


	//   ....[83]....
        /*1034*/ 	.word	0x00019900
        /*1038*/ 	.word	0x00000000
        /*103c*/ 	.word	0x00022840
        /*1040*/ 	.short	0x010a
        /*1042*/ 	.byte	0x3f
	.zero		1


	//   ....[84]....
        /*1044*/ 	.word	0x0001a410
        /*1048*/ 	.word	0x00000000
        /*104c*/ 	.word	0x00022870
        /*1050*/ 	.short	0x010a
        /*1052*/ 	.byte	0x3f
	.zero		1


	//   ....[85]....
        /*1054*/ 	.word	0x0001a460
        /*1058*/ 	.word	0x00000000
        /*105c*/ 	.word	0x00022860
        /*1060*/ 	.short	0x010a
        /*1062*/ 	.byte	0x3f
	.zero		1


	//   ....[86]....
        /*1064*/ 	.word	0x0001a4b0
        /*1068*/ 	.word	0x00000002
        /*106c*/ 	.word	0x00022870
        /*1070*/ 	.short	0x010a
        /*1072*/ 	.byte	0x3f
	.zero		1


	//   ....[87]....
        /*1074*/ 	.word	0x0001a500
        /*1078*/ 	.word	0x00000002
        /*107c*/ 	.word	0x00022860
        /*1080*/ 	.short	0x010a
        /*1082*/ 	.byte	0x3f
	.zero		1


	//   ....[88]....
        /*1084*/ 	.word	0x0001a550
        /*1088*/ 	.word	0x00000004
        /*108c*/ 	.word	0x00022820
        /*1090*/ 	.short	0x010a
        /*1092*/ 	.byte	0x3f
	.zero		1


	//   ....[89]....
        /*1094*/ 	.word	0x0001a6f0
        /*1098*/ 	.word	0x00000005
        /*109c*/ 	.word	0x00022840
        /*10a0*/ 	.short	0x010a
        /*10a2*/ 	.byte	0x3f
	.zero		1


	//   ....[90]....
        /*10a4*/ 	.word	0x0001a740
        /*10a8*/ 	.word	0x00000021
        /*10ac*/ 	.word	0x00022840
        /*10b0*/ 	.short	0x010a
        /*10b2*/ 	.byte	0x3f
	.zero		1


	//   ....[91]....
        /*10b4*/ 	.word	0x0001a790
        /*10b8*/ 	.word	0x00000005
        /*10bc*/ 	.word	0x00022860
        /*10c0*/ 	.short	0x010a
        /*10c2*/ 	.byte	0x3f
	.zero		1


	//   ....[92]....
        /*10c4*/ 	.word	0x0001a7e0
        /*10c8*/ 	.word	0x00000021
        /*10cc*/ 	.word	0x00022860
        /*10d0*/ 	.short	0x010a
        /*10d2*/ 	.byte	0x3f
	.zero		1


	//   ....[93]....
        /*10d4*/ 	.word	0x0001a830
        /*10d8*/ 	.word	0x00000005
        /*10dc*/ 	.word	0x00022880
        /*10e0*/ 	.short	0x010a
        /*10e2*/ 	.byte	0x3f
	.zero		1


	//----- nvinfo : EIATTR_NUM_MBARRIERS
	.align		4
.L_1076:
        /*10e4*/ 	.byte	0x03, 0x38
        /*10e6*/ 	.short	0x0016


	//----- nvinfo : EIATTR_EXIT_INSTR_OFFSETS
	.align		4
        /*10e8*/ 	.byte	0x04, 0x1c
        /*10ea*/ 	.short	(.L_1078 - .L_1077)


	//   ....[0]....
.L_1077:
        /*10ec*/ 	.word	0x000009c0


	//   ....[1]....
        /*10f0*/ 	.word	0x0000f890


	//   ....[2]....
        /*10f4*/ 	.word	0x000168b0


	//----- nvinfo : EIATTR_MAX_THREADS
	.align		4
.L_1078:
        /*10f8*/ 	.byte	0x04, 0x05
        /*10fa*/ 	.short	(.L_1080 - .L_1079)
.L_1079:
        /*10fc*/ 	.word	0x00000180
        /*1100*/ 	.word	0x00000001
        /*1104*/ 	.word	0x00000001


	//----- nvinfo : EIATTR_CRS_STACK_SIZE
	.align		4
.L_1080:
        /*1108*/ 	.byte	0x04, 0x1e
        /*110a*/ 	.short	(.L_1082 - .L_1081)
.L_1081:
        /*110c*/ 	.word	0x00000000


	//----- nvinfo : EIATTR_CBANK_PARAM_SIZE
	.align		4
.L_1082:
        /*1110*/ 	.byte	0x03, 0x19
        /*1112*/ 	.short	0x0af0


	//----- nvinfo : EIATTR_PARAM_CBANK
	.align		4
        /*1114*/ 	.byte	0x04, 0x0a
        /*1116*/ 	.short	(.L_1084 - .L_1083)
	.align		4
.L_1083:
        /*1118*/ 	.word	index@(.nv.constant0._ZN7cutlass13device_kernelIN5flash11enable_sm90INS1_16FlashAttnFwdSm90INS1_25CollectiveMainloopFwdSm90ILi2EN4cute5tupleIJNS5_1CILi1EEES8_S8_EEENS6_IJNS7_ILi128EEENS7_ILi160EEESA_EEELi128ENS_12float_e4m3_tEfNS_4arch4Sm90ELb1ELb0ELb1ELb1ELb1ELb0ELb0ELb1ELb1ELb1ELb0ELb0EEENS1_21CollectiveEpilogueFwdINS6_IJSA_SA_SB_EEES9_NS_10bfloat16_tESF_Li256ELb1ELb1ELb0ELb1EEENS1_36VarlenDynamicPersistentTileSchedulerILi128ELi160ELi256ELi128ELb0ELb1ELb1ELb1ELb1ELb1EEEEEEEEEvNT_6ParamsE)
        /*111c*/ 	.short	0x0210
        /*111e*/ 	.short	0x0af0


	//----- nvinfo : EIATTR_SW_WAR
	.align		4
.L_1084:
        /*1120*/ 	.byte	0x04, 0x36
        /*1122*/ 	.short	(.L_1086 - .L_1085)
.L_1085:
        /*1124*/ 	.word	0x00000008
.L_1086:


//--------------------- .nv.info._ZN7cutlass13device_kernelIN5flash11enable_sm90INS1_16FlashAttnFwdSm90INS1_25CollectiveMainloopFwdSm90ILi2EN4cute5tupleIJNS5_1CILi1EEES8_S8_EEENS6_IJNS7_ILi128EEENS7_ILi160EEESA_EEELi128ENS_12float_e4m3_tEfNS_4arch4Sm90ELb1ELb0ELb1ELb1ELb1ELb1ELb0ELb1ELb1ELb1ELb0ELb0EEENS1_21CollectiveEpilogueFwdINS6_IJSA_SA_SB_EEES9_NS_10bfloat16_tESF_Li256ELb1ELb1ELb0ELb1EEENS1_36VarlenDynamicPersistentTileSchedulerILi128ELi160ELi256ELi128ELb0ELb1ELb1ELb1ELb1ELb1EEEEEEEEEvNT_6ParamsE --------------------------
	.section	.nv.info._ZN7cutlass13device_kernelIN5flash11enable_sm90INS1_16FlashAttnFwdSm90INS1_25CollectiveMainloopFwdSm90ILi2EN4cute5tupleIJNS5_1CILi1EEES8_S8_EEENS6_IJNS7_ILi128EEENS7_ILi160EEESA_EEELi128ENS_12float_e4m3_tEfNS_4arch4Sm90ELb1ELb0ELb1ELb1ELb1ELb1ELb0ELb1ELb1ELb1ELb0ELb0EEENS1_21CollectiveEpilogueFwdINS6_IJSA_SA_SB_EEES9_NS_10bfloat16_tESF_Li256ELb1ELb1ELb0ELb1EEENS1_36VarlenDynamicPersistentTileSchedulerILi128ELi160ELi256ELi128ELb0ELb1ELb1ELb1ELb1ELb1EEEEEEEEEvNT_6ParamsE,"",@"SHT_CUDA_INFO"
	.sectionflags	@""
	.align	4


	//----- nvinfo : EIATTR_CUDA_API_VERSION
	.align		4
        /*0000*/ 	.byte	0x04, 0x37
        /*0002*/ 	.short	(.L_1088 - .L_1087)
.L_1087:
        /*0004*/ 	.word	0x00000082


	//----- nvinfo : EIATTR_KPARAM_INFO
	.align		4
.L_1088:
        /*0008*/ 	.byte	0x04, 0x17
        /*000a*/ 	.short	(.L_1090 - .L_1089)
.L_1089:
        /*000c*/ 	.word	0x00000000
        /*0010*/ 	.short	0x0000
        /*0012*/ 	.short	0x0070
        /*0014*/ 	.byte	0x00, 0xf0, 0x01, 0x2a


	//----- nvinfo : EIATTR_SPARSE_MMA_MASK
	.align		4
.L_1090:
        /*0018*/ 	.byte	0x03, 0x50
        /*001a*/ 	.short	0x0000


	//----- nvinfo : EIATTR_MAXREG_COUNT
	.align		4
        /*001c*/ 	.byte	0x03, 0x1b
        /*001e*/ 	.short	0x00a8


	//----- nvinfo : EIATTR_NUM_BARRIERS
	.align		4
        /*0020*/ 	.byte	0x02, 0x4c
        /*0022*/ 	.byte	0x10
	.zero		1


	//----- nvinfo : EIATTR_EXTERNS
	.align		4
        /*0024*/ 	.byte	0x04, 0x0f
        /*0026*/ 	.short	(.L_1092 - .L_1091)


	//   ....[0]....
	.align		4
.L_1091:
        /*0028*/ 	.word	index@(__assertfail)


	//----- nvinfo : EIATTR_ANNOTATIONS
	.align		4
.L_1092:
        /*002c*/ 	.byte	0x04, 0x55
        /*002e*/ 	.short	(.L_1094 - .L_1093)


	//   ....[0]....
.L_1093:
        /* <DEDUP_REMOVED lines=44> */


	//----- nvinfo : EIATTR_MERCURY_ISA_VERSION
	.align		4
.L_1094:
        /*02e0*/ 	.byte	0x03, 0x5f
        /*02e2*/ 	.short	0x0101


	//----- nvinfo : EIATTR_UNUSED_LOAD_BYTE_OFFSET
	.align		4
        /*02e4*/ 	.byte	0x04, 0x44
        /*02e6*/ 	.short	(.L_1096 - .L_1095)


	//   ....[0]....
.L_1095:
        /*02e8*/ 	.word	0x00000a90
        /*02ec*/ 	.word	0x0000fff0


	//   ....[1]....
        /*02f0*/ 	.word	0x0001b740
        /*02f4*/ 	.word	0x0000fff0


	//----- nvinfo : EIATTR_INT_WARP_WIDE_INSTR_OFFSETS
	.align		4
.L_1096:
        /*02f8*/ 	.byte	0x04, 0x31
        /*02fa*/ 	.short	(.L_1098 - .L_1097)


	//   ....[0]....
.L_1097:
        /*02fc*/ 	.word	0x00000130


	//   ....[1]....
        /*0300*/ 	.word	0x00000170


	//   ....[2]....
        /*0304*/ 	.word	0x000001e0


	//   ....[3]....
        /*0308*/ 	.word	0x00020450


	//   ....[4]....
        /*030c*/ 	.word	0x000204f0


	//   ....[5]....
        /*0310*/ 	.word	0x000248a0


	//   ....[6]....
        /*0314*/ 	.word	0x00024940


	//----- nvinfo : EIATTR_COOP_GROUP_MASK_REGIDS
	.align		4
.L_1098:
        /*0318*/ 	.byte	0x04, 0x29
        /*031a*/ 	.short	(.L_1100 - .L_1099)


	//   ....[0]....
.L_1099:
        /*031c*/ 	.word	0xffffffff


	//   ....[1]....
        /*0320*/ 	.word	0xffffffff


	//   ....[2]....
        /*0324*/ 	.word	0xffffffff


	//   ....[3]....
        /*0328*/ 	.word	0xffffffff


	//   ....[4]....
        /*032c*/ 	.word	0xffffffff


	//   ....[5]....
        /*0330*/ 	.word	0xffffffff


	//   ....[6]....
        /*0334*/ 	.word	0xffffffff


	//   ....[7]....
        /*0338*/ 	.word	0xffffffff


	//   ....[8]....
        /*033c*/ 	.word	0xffffffff


	//   ....[9]....
        /*0340*/ 	.word	0xffffffff


	//   ....[10]....
        /*0344*/ 	.word	0xffffffff


	//   ....[11]....
        /*0348*/ 	.word	0xffffffff


	//   ....[12]....
        /*034c*/ 	.word	0xffffffff


	//   ....[13]....
        /*0350*/ 	.word	0xffffffff


	//   ....[14]....
        /*0354*/ 	.word	0xffffffff


	//   ....[15]....
        /*0358*/ 	.word	0xffffffff


	//   ....[16]....
        /*035c*/ 	.word	0xffffffff


	//   ....[17]....
        /*0360*/ 	.word	0xffffffff


	//   ....[18]....
        /*0364*/ 	.word	0xffffffff


	//   ....[19]....
        /*0368*/ 	.word	0xffffffff


	//   ....[20]....
        /*036c*/ 	.word	0xffffffff


	//   ....[21]....
        /*0370*/ 	.word	0xffffffff


	//   ....[22]....
        /*0374*/ 	.word	0xffffffff


	//   ....[23]....
        /*0378*/ 	.word	0xffffffff


	//   ....[24]....
        /*037c*/ 	.word	0xffffffff


	//   ....[25]....
        /*0380*/ 	.word	0xffffffff


	//   ....[26]....
        /*0384*/ 	.word	0xffffffff


	//   ....[27]....
        /*0388*/ 	.word	0xffffffff


	//   ....[28]....
        /*038c*/ 	.word	0xffffffff


	//   ....[29]....
        /*0390*/ 	.word	0xffffffff


	//   ....[30]....
        /*0394*/ 	.word	0xffffffff


	//   ....[31]....
        /*0398*/ 	.word	0xffffffff


	//   ....[32]....
        /*039c*/ 	.word	0xffffffff


	//   ....[33]....
        /*03a0*/ 	.word	0xffffffff


	//   ....[34]....
        /*03a4*/ 	.word	0xffffffff


	//   ....[35]....
        /*03a8*/ 	.word	0xffffffff


	//   ....[36]....
        /*03ac*/ 	.word	0xffffffff


	//   ....[37]....
        /*03b0*/ 	.word	0xffffffff


	//   ....[38]....
        /*03b4*/ 	.word	0xffffffff


	//   ....[39]....
        /*03b8*/ 	.word	0xffffffff


	//   ....[40]....
        /*03bc*/ 	.word	0xffffffff


	//   ....[41]....
        /*03c0*/ 	.word	0xffffffff


	//   ....[42]....
        /*03c4*/ 	.word	0xffffffff


	//   ....[43]....
        /*03c8*/ 	.word	0xffffffff


	//   ....[44]....
        /*03cc*/ 	.word	0xffffffff


	//   ....[45]....
        /*03d0*/ 	.word	0xffffffff


	//   ....[46]....
        /*03d4*/ 	.word	0xffffffff


	//   ....[47]....
        /*03d8*/ 	.word	0xffffffff


	//   ....[48]....
        /*03dc*/ 	.word	0xffffffff


	//   ....[49]....
        /*03e0*/ 	.word	0xffffffff


	//   ....[50]....
        /*03e4*/ 	.word	0xffffffff


	//   ....[51]....
        /*03e8*/ 	.word	0xffffffff


	//   ....[52]....
        /*03ec*/ 	.word	0xffffffff


	//   ....[53]....
        /*03f0*/ 	.word	0xffffffff


	//   ....[54]....
        /*03f4*/ 	.word	0xffffffff


	//   ....[55]....
        /*03f8*/ 	.word	0xffffffff


	//   ....[56]....
        /*03fc*/ 	.word	0xffffffff


	//   ....[57]....
        /*0400*/ 	.word	0xffffffff


	//   ....[58]....
        /*0404*/ 	.word	0xffffffff


	//   ....[59]....
        /*0408*/ 	.word	0xffffffff


	//   ....[60]....
        /*040c*/ 	.word	0xffffffff


	//   ....[61]....
        /*0410*/ 	.word	0xffffffff


	//   ....[62]....
        /*0414*/ 	.word	0xffffffff


	//   ....[63]....
        /*0418*/ 	.word	0xffffffff


	//   ....[64]....
        /*041c*/ 	.word	0xffffffff


	//   ....[65]....
        /*0420*/ 	.word	0xffffffff


	//   ....[66]....
        /*0424*/ 	.word	0xffffffff


	//   ....[67]....
        /*0428*/ 	.word	0xffffffff


	//   ....[68]....
        /*042c*/ 	.word	0xffffffff


	//   ....[69]....
        /*0430*/ 	.word	0xffffffff


	//   ....[70]....
        /*0434*/ 	.word	0xffffffff


	//   ....[71]....
        /*0438*/ 	.word	0xffffffff


	//   ....[72]....
        /*043c*/ 	.word	0xffffffff


	//   ....[73]....
        /*0440*/ 	.word	0xffffffff


	//   ....[74]....
        /*0444*/ 	.word	0xffffffff


	//   ....[75]....
        /*0448*/ 	.word	0xffffffff


	//   ....[76]....
        /*044c*/ 	.word	0xffffffff


	//   ....[77]....
        /*0450*/ 	.word	0xffffffff


	//   ....[78]....
        /*0454*/ 	.word	0xffffffff


	//   ....[79]....
        /*0458*/ 	.word	0xffffffff


	//   ....[80]....
        /*045c*/ 	.word	0xffffffff


	//   ....[81]....
        /*0460*/ 	.word	0xffffffff


	//   ....[82]....
        /*0464*/ 	.word	0xffffffff


	//   ....[83]....
        /*0468*/ 	.word	0xffffffff


	//   ....[84]....
        /*046c*/ 	.word	0xffffffff


	//   ....[85]....
        /*0470*/ 	.word	0xffffffff


	//   ....[86]....
        /*0474*/ 	.word	0xffffffff


	//   ....[87]....
        /*0478*/ 	.word	0xffffffff


	//   ....[88]....
        /*047c*/ 	.word	0xffffffff


	//   ....[89]....
        /*0480*/ 	.word	0xffffffff


	//   ....[90]....
        /*0484*/ 	.word	0xffffffff


	//   ....[91]....
        /*0488*/ 	.word	0xffffffff


	//   ....[92]....
        /*048c*/ 	.word	0xffffffff


	//   ....[93]....
        /*0490*/ 	.word	0xffffffff


	//   ....[94]....
        /*0494*/ 	.word	0xffffffff


	//   ....[95]....
        /*0498*/ 	.word	0xffffffff


	//   ....[96]....
        /*049c*/ 	.word	0xffffffff


	//   ....[97]....
        /*04a0*/ 	.word	0xffffffff


	//   ....[98]....
        /*04a4*/ 	.word	0xffffffff


	//   ....[99]....
        /*04a8*/ 	.word	0xffffffff


	//   ....[100]....
        /*04ac*/ 	.word	0xffffffff


	//   ....[101]....
        /*04b0*/ 	.word	0xffffffff


	//   ....[102]....
        /*04b4*/ 	.word	0xffffffff


	//   ....[103]....
        /*04b8*/ 	.word	0xffffffff


	//   ....[104]....
        /*04bc*/ 	.word	0xffffffff


	//   ....[105]....
        /*04c0*/ 	.word	0xffffffff


	//   ....[106]....
        /*04c4*/ 	.word	0xffffffff


	//   ....[107]....
        /*04c8*/ 	.word	0xffffffff


	//   ....[108]....
        /*04cc*/ 	.word	0xffffffff


	//   ....[109]....
        /*04d0*/ 	.word	0xffffffff


	//   ....[110]....
        /*04d4*/ 	.word	0xffffffff


	//   ....[111]....
        /*04d8*/ 	.word	0xffffffff


	//   ....[112]....
        /*04dc*/ 	.word	0xffffffff


	//   ....[113]....
        /*04e0*/ 	.word	0xffffffff


	//   ....[114]....
        /*04e4*/ 	.word	0xffffffff


	//   ....[115]....
        /*04e8*/ 	.word	0xffffffff


	//   ....[116]....
        /*04ec*/ 	.word	0xffffffff


	//   ....[117]....
        /*04f0*/ 	.word	0xffffffff


	//   ....[118]....
        /*04f4*/ 	.word	0xffffffff


	//   ....[119]....
        /*04f8*/ 	.word	0xffffffff


	//   ....[120]....
        /*04fc*/ 	.word	0xffffffff


	//   ....[121]....
        /*0500*/ 	.word	0xffffffff


	//   ....[122]....
        /*0504*/ 	.word	0xffffffff


	//   ....[123]....
        /*0508*/ 	.word	0xffffffff


	//   ....[124]....
        /*050c*/ 	.word	0xffffffff


	//   ....[125]....
        /*0510*/ 	.word	0xffffffff


	//   ....[126]....
        /*0514*/ 	.word	0xffffffff


	//   ....[127]....
        /*0518*/ 	.word	0xffffffff


	//   ....[128]....
        /*051c*/ 	.word	0xffffffff


	//   ....[129]....
        /*0520*/ 	.word	0xffffffff


	//   ....[130]....
        /*0524*/ 	.word	0xffffffff


	//   ....[131]....
        /*0528*/ 	.word	0xffffffff


	//   ....[132]....
        /*052c*/ 	.word	0xffffffff


	//   ....[133]....
        /*0530*/ 	.word	0xffffffff


	//   ....[134]....
        /*0534*/ 	.word	0xffffffff


	//   ....[135]....
        /*0538*/ 	.word	0xffffffff


	//   ....[136]....
        /*053c*/ 	.word	0xffffffff


	//   ....[137]....
        /*0540*/ 	.word	0xffffffff


	//   ....[138]....
        /*0544*/ 	.word	0xffffffff


	//   ....[139]....
        /*0548*/ 	.word	0xffffffff


	//   ....[140]....
        /*054c*/ 	.word	0xffffffff


	//   ....[141]....
        /*0550*/ 	.word	0xffffffff


	//   ....[142]....
        /*0554*/ 	.word	0xffffffff


	//   ....[143]....
        /*0558*/ 	.word	0xffffffff


	//   ....[144]....
        /*055c*/ 	.word	0xffffffff


	//   ....[145]....
        /*0560*/ 	.word	0xffffffff


	//   ....[146]....
        /*0564*/ 	.word	0xffffffff


	//   ....[147]....
        /*0568*/ 	.word	0xffffffff


	//   ....[148]....
        /*056c*/ 	.word	0xffffffff


	//   ....[149]....
        /*0570*/ 	.word	0xffffffff


	//   ....[150]....
        /*0574*/ 	.word	0xffffffff


	//   ....[151]....
        /*0578*/ 	.word	0xffffffff


	//   ....[152]....
        /*057c*/ 	.word	0xffffffff


	//   ....[153]....
        /*0580*/ 	.word	0xffffffff


	//   ....[154]....
        /*0584*/ 	.word	0xffffffff


	//   ....[155]....
        /*0588*/ 	.word	0xffffffff


	//   ....[156]....
        /*058c*/ 	.word	0xffffffff


	//   ....[157]....
        /*0590*/ 	.word	0xffffffff


	//   ....[158]....
        /*0594*/ 	.word	0xffffffff


	//   ....[159]....
        /*0598*/ 	.word	0xffffffff


	//   ....[160]....
        /*059c*/ 	.word	0xffffffff


	//   ....[161]....
        /*05a0*/ 	.word	0xffffffff


	//   ....[162]....
        /*05a4*/ 	.word	0xffffffff


	//   ....[163]....
        /*05a8*/ 	.word	0xffffffff


	//   ....[164]....
        /*05ac*/ 	.word	0xffffffff


	//   ....[165]....
        /*05b0*/ 	.word	0xffffffff


	//   ....[166]....
        /*05b4*/ 	.word	0xffffffff


	//   ....[167]....
        /*05b8*/ 	.word	0xffffffff


	//   ....[168]....
        /*05bc*/ 	.word	0xffffffff


	//   ....[169]....
        /*05c0*/ 	.word	0xffffffff


	//   ....[170]....
        /*05c4*/ 	.word	0xffffffff


	//   ....[171]....
        /*05c8*/ 	.word	0xffffffff


	//   ....[172]....
        /*05cc*/ 	.word	0xffffffff


	//   ....[173]....
        /*05d0*/ 	.word	0xffffffff


	//   ....[174]....
        /*05d4*/ 	.word	0xffffffff


	//   ....[175]....
        /*05d8*/ 	.word	0xffffffff


	//   ....[176]....
        /*05dc*/ 	.word	0xffffffff


	//   ....[177]....
        /*05e0*/ 	.word	0xffffffff


	//   ....[178]....
        /*05e4*/ 	.word	0xffffffff


	//   ....[179]....
        /*05e8*/ 	.word	0xffffffff


	//   ....[180]....
        /*05ec*/ 	.word	0xffffffff


	//   ....[181]....
        /*05f0*/ 	.word	0xffffffff


	//   ....[182]....
        /*05f4*/ 	.word	0xffffffff


	//   ....[183]....
        /*05f8*/ 	.word	0xffffffff


	//   ....[184]....
        /*05fc*/ 	.word	0xffffffff


	//   ....[185]....
        /*0600*/ 	.word	0xffffffff


	//   ....[186]....
        /*0604*/ 	.word	0xffffffff


	//   ....[187]....
        /*0608*/ 	.word	0xffffffff


	//   ....[188]....
        /*060c*/ 	.word	0xffffffff


	//   ....[189]....
        /*0610*/ 	.word	0xffffffff


	//   ....[190]....
        /*0614*/ 	.word	0xffffffff


	//   ....[191]....
        /*0618*/ 	.word	0xffffffff


	//   ....[192]....
        /*061c*/ 	.word	0xffffffff


	//   ....[193]....
        /*0620*/ 	.word	0xffffffff


	//   ....[194]....
        /*0624*/ 	.word	0xffffffff


	//   ....[195]....
        /*0628*/ 	.word	0xffffffff


	//   ....[196]....
        /*062c*/ 	.word	0xffffffff


	//   ....[197]....
        /*0630*/ 	.word	0xffffffff


	//   ....[198]....
        /*0634*/ 	.word	0xffffffff


	//   ....[199]....
        /*0638*/ 	.word	0xffffffff


	//   ....[200]....
        /*063c*/ 	.word	0xffffffff


	//   ....[201]....
        /*0640*/ 	.word	0xffffffff


	//   ....[202]....
        /*0644*/ 	.word	0xffffffff


	//   ....[203]....
        /*0648*/ 	.word	0xffffffff


	//   ....[204]....
        /*064c*/ 	.word	0xffffffff


	//   ....[205]....
        /*0650*/ 	.word	0xffffffff


	//   ....[206]....
        /*0654*/ 	.word	0xffffffff


	//   ....[207]....
        /*0658*/ 	.word	0xffffffff


	//   ....[208]....
        /*065c*/ 	.word	0xffffffff


	//   ....[209]....
        /*0660*/ 	.word	0xffffffff


	//   ....[210]....
        /*0664*/ 	.word	0xffffffff


	//   ....[211]....
        /*0668*/ 	.word	0xffffffff


	//   ....[212]....
        /*066c*/ 	.word	0xffffffff


	//   ....[213]....
        /*0670*/ 	.word	0xffffffff


	//   ....[214]....
        /*0674*/ 	.word	0xffffffff


	//   ....[215]....
        /*0678*/ 	.word	0xffffffff


	//   ....[216]....
        /*067c*/ 	.word	0xffffffff


	//   ....[217]....
        /*0680*/ 	.word	0xffffffff


	//   ....[218]....
        /*0684*/ 	.word	0xffffffff


	//   ....[219]....
        /*0688*/ 	.word	0xffffffff


	//   ....[220]....
        /*068c*/ 	.word	0xffffffff


	//   ....[221]....
        /*0690*/ 	.word	0xffffffff


	//   ....[222]....
        /*0694*/ 	.word	0xffffffff


	//   ....[223]....
        /*0698*/ 	.word	0xffffffff


	//   ....[224]....
        /*069c*/ 	.word	0xffffffff


	//   ....[225]....
        /*06a0*/ 	.word	0xffffffff


	//   ....[226]....
        /*06a4*/ 	.word	0xffffffff


	//   ....[227]....
        /*06a8*/ 	.word	0xffffffff


	//   ....[228]....
        /*06ac*/ 	.word	0xffffffff


	//   ....[229]....
        /*06b0*/ 	.word	0xffffffff


	//   ....[230]....
        /*06b4*/ 	.word	0xffffffff


	//   ....[231]....
        /*06b8*/ 	.word	0xffffffff


	//   ....[232]....
        /*06bc*/ 	.word	0xffffffff


	//   ....[233]....
        /*06c0*/ 	.word	0xffffffff


	//   ....[234]....
        /*06c4*/ 	.word	0xffffffff


	//   ....[235]....
        /*06c8*/ 	.word	0xffffffff


	//   ....[236]....
        /*06cc*/ 	.word	0xffffffff


	//   ....[237]....
        /*06d0*/ 	.word	0xffffffff


	//   ....[238]....
        /*06d4*/ 	.word	0xffffffff


	//   ....[239]....
        /*06d8*/ 	.word	0xffffffff


	//   ....[240]....
        /*06dc*/ 	.word	0xffffffff


	//   ....[241]....
        /*06e0*/ 	.word	0xffffffff


	//   ....[242]....
        /*06e4*/ 	.word	0xffffffff


	//   ....[243]....
        /*06e8*/ 	.word	0xffffffff


	//   ....[244]....
        /*06ec*/ 	.word	0xffffffff


	//   ....[245]....
        /*06f0*/ 	.word	0xffffffff


	//   ....[246]....
        /*06f4*/ 	.word	0xffffffff


	//   ....[247]....
        /*06f8*/ 	.word	0xffffffff


	//   ....[248]....
        /*06fc*/ 	.word	0xffffffff


	//   ....[249]....
        /*0700*/ 	.word	0xffffffff


	//   ....[250]....
        /*0704*/ 	.word	0xffffffff


	//   ....[251]....
        /*0708*/ 	.word	0x0500000f


	//   ....[252]....
        /*070c*/ 	.word	0x0500000f


	//   ....[253]....
        /*0710*/ 	.word	0x0500000f


	//   ....[254]....
        /*0714*/ 	.word	0x0500000f


	//   ....[255]....
        /*0718*/ 	.word	0x0500000f


	//   ....[0]....
        /*071c*/ 	.word	0x0500000f


	//   ....[1]....
        /*0720*/ 	.word	0x0500000f


	//   ....[2]....
        /*0724*/ 	.word	0x0500000f


	//   ....[3]....
        /*0728*/ 	.word	0x0500000f


	//   ....[4]....
        /*072c*/ 	.word	0x0500000f


	//   ....[5]....
        /*0730*/ 	.word	0x0500000f


	//   ....[6]....
        /*0734*/ 	.word	0x0500000f


	//   ....[7]....
        /*0738*/ 	.word	0x0500000f


	//   ....[8]....
        /*073c*/ 	.word	0x0500000f


	//   ....[9]....
        /*0740*/ 	.word	0x0500000f


	//   ....[10]....
        /*0744*/ 	.word	0x0500000f


	//   ....[11]....
        /*0748*/ 	.word	0x0500000f


	//   ....[12]....
        /*074c*/ 	.word	0x0500000f


	//   ....[13]....
        /*0750*/ 	.word	0x0500000f


	//   ....[14]....
        /*0754*/ 	.word	0x0500000f


	//   ....[15]....
        /*0758*/ 	.word	0x0500000f


	//   ....[16]....
        /*075c*/ 	.word	0x0500000f


	//   ....[17]....
        /*0760*/ 	.word	0x0500000f


	//   ....[18]....
        /*0764*/ 	.word	0x0500000f


	//   ....[19]....
        /*0768*/ 	.word	0x0500000f


	//   ....[20]....
        /*076c*/ 	.word	0x0500000f


	//   ....[21]....
        /*0770*/ 	.word	0x0500000f


	//   ....[22]....
        /*0774*/ 	.word	0x0500000f


	//   ....[23]....
        /*0778*/ 	.word	0x0500000f


	//   ....[24]....
        /*077c*/ 	.word	0x0500000f


	//   ....[25]....
        /*0780*/ 	.word	0x0500000f


	//   ....[26]....
        /*0784*/ 	.word	0x0500000f


	//   ....[27]....
        /*0788*/ 	.word	0x0500000f


	//   ....[28]....
        /*078c*/ 	.word	0x0500000f


	//   ....[29]....
        /*0790*/ 	.word	0x0500000f


	//   ....[30]....
        /*0794*/ 	.word	0x0500000f


	//   ....[31]....
        /*0798*/ 	.word	0x0500000f


	//   ....[32]....
        /*079c*/ 	.word	0x0500000f


	//   ....[33]....
        /*07a0*/ 	.word	0x0500000f


	//   ....[34]....
        /*07a4*/ 	.word	0x0500000f


	//   ....[35]....
        /*07a8*/ 	.word	0x0500000f


	//   ....[36]....
        /*07ac*/ 	.word	0x0500000f


	//   ....[37]....
        /*07b0*/ 	.word	0x0500000f


	//   ....[38]....
        /*07b4*/ 	.word	0x0500000f


	//   ....[39]....
        /*07b8*/ 	.word	0x0500000f


	//   ....[40]....
        /*07bc*/ 	.word	0x0500000f


	//   ....[41]....
        /*07c0*/ 	.word	0x0500000f


	//   ....[42]....
        /*07c4*/ 	.word	0x0500000f


	//   ....[43]....
        /*07c8*/ 	.word	0x0500000f


	//   ....[44]....
        /*07cc*/ 	.word	0x0500000f


	//   ....[45]....
        /*07d0*/ 	.word	0x0500000f


	//   ....[46]....
        /*07d4*/ 	.word	0x0500000f


	//   ....[47]....
        /*07d8*/ 	.word	0x0500000f


	//   ....[48]....
        /*07dc*/ 	.word	0x0500000f


	//   ....[49]....
        /*07e0*/ 	.word	0x0500000f


	//   ....[50]....
        /*07e4*/ 	.word	0x0500000f


	//   ....[51]....
        /*07e8*/ 	.word	0x0500000f


	//   ....[52]....
        /*07ec*/ 	.word	0x0500000f


	//   ....[53]....
        /*07f0*/ 	.word	0x0500000f


	//   ....[54]....
        /*07f4*/ 	.word	0x0500000f


	//   ....[55]....
        /*07f8*/ 	.word	0x0500000f


	//   ....[56]....
        /*07fc*/ 	.word	0x0500000f


	//   ....[57]....
        /*0800*/ 	.word	0x0500000f


	//   ....[58]....
        /*0804*/ 	.word	0x0500000f


	//   ....[59]....
        /*0808*/ 	.word	0x0500000f


	//   ....[60]....
        /*080c*/ 	.word	0x0500000f


	//   ....[61]....
        /*0810*/ 	.word	0x0500000f


	//   ....[62]....
        /*0814*/ 	.word	0x0500000f


	//   ....[63]....
        /*0818*/ 	.word	0x0500000f


	//   ....[64]....
        /*081c*/ 	.word	0x0500000f


	//   ....[65]....
        /*0820*/ 	.word	0x0500000f


	//   ....[66]....
        /*0824*/ 	.word	0x0500000f


	//   ....[67]....
        /*0828*/ 	.word	0x0500000f


	//   ....[68]....
        /*082c*/ 	.word	0x0500000f


	//   ....[69]....
        /*0830*/ 	.word	0x0500000f


	//   ....[70]....
        /*0834*/ 	.word	0x0500000f


	//   ....[71]....
        /*0838*/ 	.word	0x0500000f


	//   ....[72]....
        /*083c*/ 	.word	0x0500000f


	//   ....[73]....
        /*0840*/ 	.word	0x0500000f


	//   ....[74]....
        /*0844*/ 	.word	0x0500000f


	//   ....[75]....
        /*0848*/ 	.word	0x0500000f


	//   ....[76]....
        /*084c*/ 	.word	0x0500000f


	//   ....[77]....
        /*0850*/ 	.word	0x0500000f


	//   ....[78]....
        /*0854*/ 	.word	0x0500000f


	//   ....[79]....
        /*0858*/ 	.word	0x0500000f


	//   ....[80]....
        /*085c*/ 	.word	0x0500000f


	//   ....[81]....
        /*0860*/ 	.word	0x0500000f


	//   ....[82]....
        /*0864*/ 	.word	0x0500000f


	//   ....[83]....
        /*0868*/ 	.word	0x0500000f


	//   ....[84]....
        /*086c*/ 	.word	0x0500000f


	//   ....[85]....
        /*0870*/ 	.word	0x0500000f


	//   ....[86]....
        /*0874*/ 	.word	0x0500000f


	//   ....[87]....
        /*0878*/ 	.word	0x0500000f


	//   ....[88]....
        /*087c*/ 	.word	0x0500000f


	//   ....[89]....
        /*0880*/ 	.word	0x0500000f


	//   ....[90]....
        /*0884*/ 	.word	0x0500000f


	//   ....[91]....
        /*0888*/ 	.word	0x0500000f


	//   ....[92]....
        /*088c*/ 	.word	0x0500000f


	//   ....[93]....
        /*0890*/ 	.word	0x0500000f


	//   ....[94]....
        /*0894*/ 	.word	0x0500000f


	//   ....[95]....
        /*0898*/ 	.word	0x0500000f


	//   ....[96]....
        /*089c*/ 	.word	0x0500000f


	//   ....[97]....
        /*08a0*/ 	.word	0x0500000f


	//   ....[98]....
        /*08a4*/ 	.word	0x0500000f


	//   ....[99]....
        /*08a8*/ 	.word	0x0500000f


	//   ....[100]....
        /*08ac*/ 	.word	0x0500000f


	//   ....[101]....
        /*08b0*/ 	.word	0x0500000f


	//   ....[102]....
        /*08b4*/ 	.word	0x0500000f


	//   ....[103]....
        /*08b8*/ 	.word	0x0500000f


	//   ....[104]....
        /*08bc*/ 	.word	0x0500000f


	//   ....[105]....
        /*08c0*/ 	.word	0x0500000f


	//   ....[106]....
        /*08c4*/ 	.word	0x0500000f


	//   ....[107]....
        /*08c8*/ 	.word	0x0500000f


	//   ....[108]....
        /*08cc*/ 	.word	0x0500000f


	//   ....[109]....
        /*08d0*/ 	.word	0x0500000f


	//   ....[110]....
        /*08d4*/ 	.word	0x0500000f


	//   ....[111]....
        /*08d8*/ 	.word	0x0500000f


	//   ....[112]....
        /*08dc*/ 	.word	0x0500000f


	//   ....[113]....
        /*08e0*/ 	.word	0x0500000f


	//   ....[114]....
        /*08e4*/ 	.word	0x0500000f


	//   ....[115]....
        /*08e8*/ 	.word	0x0500000f


	//   ....[116]....
        /*08ec*/ 	.word	0x0500000f


	//   ....[117]....
        /*08f0*/ 	.word	0x0500000f


	//   ....[118]....
        /*08f4*/ 	.word	0x0500000f


	//   ....[119]....
        /*08f8*/ 	.word	0x0500000f


	//   ....[120]....
        /*08fc*/ 	.word	0x0500000f


	//   ....[121]....
        /*0900*/ 	.word	0x0500000f


	//   ....[122]....
        /*0904*/ 	.word	0x0500000f


	//   ....[123]....
        /*0908*/ 	.word	0x0500000f


	//   ....[124]....
        /*090c*/ 	.word	0x0500000f


	//   ....[125]....
        /*0910*/ 	.word	0x0500000f


	//   ....[126]....
        /*0914*/ 	.word	0x0500000f


	//   ....[127]....
        /*0918*/ 	.word	0x0500000f


	//   ....[128]....
        /*091c*/ 	.word	0x0500000f


	//   ....[129]....
        /*0920*/ 	.word	0x0500000f


	//   ....[130]....
        /*0924*/ 	.word	0x0500000f


	//   ....[131]....
        /*0928*/ 	.word	0x0500000f


	//   ....[132]....
        /*092c*/ 	.word	0x0500000f


	//   ....[133]....
        /*0930*/ 	.word	0x0500000f


	//   ....[134]....
        /*0934*/ 	.word	0x0500000f


	//   ....[135]....
        /*0938*/ 	.word	0x0500000f


	//   ....[136]....
        /*093c*/ 	.word	0x0500000f


	//   ....[137]....
        /*0940*/ 	.word	0x0500000f


	//   ....[138]....
        /*0944*/ 	.word	0x0500000f


	//   ....[139]....
        /*0948*/ 	.word	0x0500000f


	//   ....[140]....
        /*094c*/ 	.word	0x0500000f


	//   ....[141]....
        /*0950*/ 	.word	0x0500000f


	//   ....[142]....
        /*0954*/ 	.word	0x0500000f


	//   ....[143]....
        /*0958*/ 	.word	0x0500000f


	//   ....[144]....
        /*095c*/ 	.word	0x0500000f


	//   ....[145]....
        /*0960*/ 	.word	0x0500000f


	//   ....[146]....
        /*0964*/ 	.word	0x0500000f


	//   ....[147]....
        /*0968*/ 	.word	0x0500000f


	//   ....[148]....
        /*096c*/ 	.word	0x0500000f


	//   ....[149]....
        /*0970*/ 	.word	0x0500000f


	//   ....[150]....
        /*0974*/ 	.word	0x0500000f


	//   ....[151]....
        /*0978*/ 	.word	0x0500000f


	//   ....[152]....
        /*097c*/ 	.word	0x0500000f


	//   ....[153]....
        /*0980*/ 	.word	0x0500000f


	//   ....[154]....
        /*0984*/ 	.word	0x0500000f


	//   ....[155]....
        /*0988*/ 	.word	0x0500000f


	//   ....[156]....
        /*098c*/ 	.word	0x0500000f


	//   ....[157]....
        /*0990*/ 	.word	0x0500000f


	//   ....[158]....
        /*0994*/ 	.word	0x0500000f


	//   ....[159]....
        /*0998*/ 	.word	0x0500000f


	//   ....[160]....
        /*099c*/ 	.word	0x0500000f


	//   ....[161]....
        /*09a0*/ 	.word	0x0500000f


	//   ....[162]....
        /*09a4*/ 	.word	0x0500000f


	//   ....[163]....
        /*09a8*/ 	.word	0x0500000f


	//   ....[164]....
        /*09ac*/ 	.word	0x0500000f


	//   ....[165]....
        /*09b0*/ 	.word	0x0500000f


	//   ....[166]....
        /*09b4*/ 	.word	0x0500000f


	//   ....[167]....
        /*09b8*/ 	.word	0x0500000f


	//   ....[168]....
        /*09bc*/ 	.word	0x0500000f


	//   ....[169]....
        /*09c0*/ 	.word	0x0500000f


	//   ....[170]....
        /*09c4*/ 	.word	0x0500000f


	//   ....[171]....
        /*09c8*/ 	.word	0x0500000f


	//   ....[172]....
        /*09cc*/ 	.word	0x0500000f


	//   ....[173]....
        /*09d0*/ 	.word	0x0500000f


	//   ....[174]....
        /*09d4*/ 	.word	0x0500000f


	//   ....[175]....
        /*09d8*/ 	.word	0x0500000f


	//   ....[176]....
        /*09dc*/ 	.word	0x0500000f


	//   ....[177]....
        /*09e0*/ 	.word	0x0500000f


	//   ....[178]....
        /*09e4*/ 	.word	0x0500000f


	//   ....[179]....
        /*09e8*/ 	.word	0x0500000f


	//   ....[180]....
        /*09ec*/ 	.word	0x0500000f


	//   ....[181]....
        /*09f0*/ 	.word	0x0500000f


	//   ....[182]....
        /*09f4*/ 	.word	0x0500000f


	//   ....[183]....
        /*09f8*/ 	.word	0x0500000f


	//   ....[184]....
        /*09fc*/ 	.word	0x0500000f


	//   ....[185]....
        /*0a00*/ 	.word	0x0500000f


	//----- nvinfo : EIATTR_COOP_GROUP_INSTR_OFFSETS
	.align		4
.L_1100:
        /*0a04*/ 	.byte	0x04, 0x28
        /*0a06*/ 	.short	(.L_1102 - .L_1101)


	//   ....[0]....
.L_1101:
        /*0a08*/ 	.word	0x00000070


	//   ....[1]....
        /*0a0c*/ 	.word	0x00000140


	//   ....[2]....
        /*0a10*/ 	.word	0x00000190


	//   ....[3]....
        /*0a14*/ 	.word	0x000003c0


	//   ....[4]....
        /*0a18*/ 	.word	0x00000520


	//   ....[5]....
        /*0a1c*/ 	.word	0x00000640


	//   ....[6]....
        /*0a20*/ 	.word	0x000007a0


	//   ....[7]....
        /*0a24*/ 	.word	0x00002bd0


	//   ....[8]....
        /*0a28*/ 	.word	0x00002be0


	//   ....[9]....
        /*0a2c*/ 	.word	0x00003b10


	//   ....[10]....
        /*0a30*/ 	.word	0x00003b20


	//   ....[11]....
        /*0a34*/ 	.word	0x00004a80


	//   ....[12]....
        /*0a38*/ 	.word	0x00004a90


	//   ....[13]....
        /*0a3c*/ 	.word	0x00005ec0


	//   ....[14]....
        /*0a40*/ 	.word	0x00005ed0


	//   ....[15]....
        /*0a44*/ 	.word	0x00006e40


	//   ....[16]....
        /*0a48*/ 	.word	0x00006e50


	//   ....[17]....
        /*0a4c*/ 	.word	0x00007e30


	//   ....[18]....
        /*0a50*/ 	.word	0x00007e40


	//   ....[19]....
        /*0a54*/ 	.word	0x00009030


	//   ....[20]....
        /*0a58*/ 	.word	0x00009040


	//   ....[21]....
        /*0a5c*/ 	.word	0x00009160


	//   ....[22]....
        /*0a60*/ 	.word	0x00009170


	//   ....[23]....
        /*0a64*/ 	.word	0x000092a0


	//   ....[24]....
        /*0a68*/ 	.word	0x000092b0


	//   ....[25]....
        /*0a6c*/ 	.word	0x00009630


	//   ....[26]....
        /*0a70*/ 	.word	0x00009650


	//   ....[27]....
        /*0a74*/ 	.word	0x00009750


	//   ....[28]....
        /*0a78*/ 	.word	0x00009770


	//   ....[29]....
        /*0a7c*/ 	.word	0x00009870


	//   ....[30]....
        /*0a80*/ 	.word	0x00009890


	//   ....[31]....
        /*0a84*/ 	.word	0x00009ec0


	//   ....[32]....
        /*0a88*/ 	.word	0x0000a850


	//   ....[33]....
        /*0a8c*/ 	.word	0x0000a860


	//   ....[34]....
        /*0a90*/ 	.word	0x0000a870


	//   ....[35]....
        /*0a94*/ 	.word	0x0000a880


	//   ....[36]....
        /*0a98*/ 	.word	0x0000aaa0


	//   ....[37]....
        /*0a9c*/ 	.word	0x0000aab0


	//   ....[38]....
        /*0aa0*/ 	.word	0x0000aac0


	//   ....[39]....
        /*0aa4*/ 	.word	0x0000aad0


	//   ....[40]....
        /*0aa8*/ 	.word	0x0000cf40


	//   ....[41]....
        /*0aac*/ 	.word	0x0000cf70


	//   ....[42]....
        /*0ab0*/ 	.word	0x0000cf80


	//   ....[43]....
        /*0ab4*/ 	.word	0x0000cf90


	//   ....[44]....
        /*0ab8*/ 	.word	0x0000d080


	//   ....[45]....
        /*0abc*/ 	.word	0x0000d0a0


	//   ....[46]....
        /*0ac0*/ 	.word	0x0000d0b0


	//   ....[47]....
        /*0ac4*/ 	.word	0x0000d0c0


	//   ....[48]....
        /*0ac8*/ 	.word	0x00010540


	//   ....[49]....
        /*0acc*/ 	.word	0x00010560


	//   ....[50]....
        /*0ad0*/ 	.word	0x000110b0


	//   ....[51]....
        /*0ad4*/ 	.word	0x00011110


	//   ....[52]....
        /*0ad8*/ 	.word	0x00011d70


	//   ....[53]....
        /*0adc*/ 	.word	0x00011e10


	//   ....[54]....
        /*0ae0*/ 	.word	0x00014360


	//   ....[55]....
        /*0ae4*/ 	.word	0x000151c0


	//   ....[56]....
        /*0ae8*/ 	.word	0x00015210


	//   ....[57]....
        /*0aec*/ 	.word	0x000152f0


	//   ....[58]....
        /*0af0*/ 	.word	0x00015ed0


	//   ....[59]....
        /*0af4*/ 	.word	0x00015f30


	//   ....[60]....
        /*0af8*/ 	.word	0x00019370


	//   ....[61]....
        /*0afc*/ 	.word	0x00019390


	//   ....[62]....
        /*0b00*/ 	.word	0x000193c0


	//   ....[63]....
        /*0b04*/ 	.word	0x000193d0


	//   ....[64]....
        /*0b08*/ 	.word	0x0001af30


	//   ....[65]....
        /*0b0c*/ 	.word	0x0001af40


	//   ....[66]....
        /*0b10*/ 	.word	0x0001afc0


	//   ....[67]....
        /*0b14*/ 	.word	0x0001afd0


	//   ....[68]....
        /*0b18*/ 	.word	0x0001bda0


	//   ....[69]....
        /*0b1c*/ 	.word	0x0001bdd0


	//   ....[70]....
        /*0b20*/ 	.word	0x0001be00


	//   ....[71]....
        /*0b24*/ 	.word	0x0001be30


	//   ....[72]....
        /*0b28*/ 	.word	0x0001be60


	//   ....[73]....
        /*0b2c*/ 	.word	0x0001be90


	//   ....[74]....
        /*0b30*/ 	.word	0x0001bec0


	//   ....[75]....
        /*0b34*/ 	.word	0x0001bef0


	//   ....[76]....
        /*0b38*/ 	.word	0x0001bf20


	//   ....[77]....
        /*0b3c*/ 	.word	0x0001bf50


	//   ....[78]....
        /*0b40*/ 	.word	0x0001bf80


	//   ....[79]....
        /*0b44*/ 	.word	0x0001bfb0


	//   ....[80]....
        /*0b48*/ 	.word	0x0001bfe0


	//   ....[81]....
        /*0b4c*/ 	.word	0x0001c010


	//   ....[82]....
        /*0b50*/ 	.word	0x0001c040


	//   ....[83]....
        /*0b54*/ 	.word	0x0001c070


	//   ....[84]....
        /*0b58*/ 	.word	0x0001c0a0


	//   ....[85]....
        /*0b5c*/ 	.word	0x0001c0d0


	//   ....[86]....
        /*0b60*/ 	.word	0x0001c100


	//   ....[87]....
        /*0b64*/ 	.word	0x0001c130


	//   ....[88]....
        /*0b68*/ 	.word	0x0001c160


	//   ....[89]....
        /*0b6c*/ 	.word	0x0001c190


	//   ....[90]....
        /*0b70*/ 	.word	0x0001c1c0


	//   ....[91]....
        /*0b74*/ 	.word	0x0001c1e0


	//   ....[92]....
        /*0b78*/ 	.word	0x0001c1f0


	//   ....[93]....
        /*0b7c*/ 	.word	0x0001c200


	//   ....[94]....
        /*0b80*/ 	.word	0x0001c220


	//   ....[95]....
        /*0b84*/ 	.word	0x0001c230


	//   ....[96]....
        /*0b88*/ 	.word	0x0001c240


	//   ....[97]....
        /*0b8c*/ 	.word	0x0001c250


	//   ....[98]....
        /*0b90*/ 	.word	0x0001c280


	//   ....[99]....
        /*0b94*/ 	.word	0x0001c2b0


	//   ....[100]....
        /*0b98*/ 	.word	0x0001c890


	//   ....[101]....
        /*0b9c*/ 	.word	0x0001c8d0


	//   ....[102]....
        /*0ba0*/ 	.word	0x0001c900


	//   ....[103]....
        /*0ba4*/ 	.word	0x0001c930


	//   ....[104]....
        /*0ba8*/ 	.word	0x0001cf10


	//   ....[105]....
        /*0bac*/ 	.word	0x0001cf40


	//   ....[106]....
        /*0bb0*/ 	.word	0x0001d010


	//   ....[107]....
        /*0bb4*/ 	.word	0x0001d030


	//   ....[108]....
        /*0bb8*/ 	.word	0x0001d100


	//   ....[109]....
        /*0bbc*/ 	.word	0x0001d120


	//   ....[110]....
        /*0bc0*/ 	.word	0x0001d200


	//   ....[111]....
        /*0bc4*/ 	.word	0x0001d220


	//   ....[112]....
        /*0bc8*/ 	.word	0x0001da40


	//   ....[113]....
        /*0bcc*/ 	.word	0x0001da50


	//   ....[114]....
        /*0bd0*/ 	.word	0x0001dba0


	//   ....[115]....
        /*0bd4*/ 	.word	0x0001dbb0


	//   ....[116]....
        /*0bd8*/ 	.word	0x0001dcf0


	//   ....[117]....
        /*0bdc*/ 	.word	0x0001dd00


	//   ....[118]....
        /*0be0*/ 	.word	0x0001de40


	//   ....[119]....
        /*0be4*/ 	.word	0x0001de50


	//   ....[120]....
        /*0be8*/ 	.word	0x0001dfe0


	//   ....[121]....
        /*0bec*/ 	.word	0x0001e1a0


	//   ....[122]....
        /*0bf0*/ 	.word	0x0001e1d0


	//   ....[123]....
        /*0bf4*/ 	.word	0x0001e200


	//   ....[124]....
        /*0bf8*/ 	.word	0x0001e230


	//   ....[125]....
        /*0bfc*/ 	.word	0x0001e260


	//   ....[126]....
        /*0c00*/ 	.word	0x0001e290


	//   ....[127]....
        /*0c04*/ 	.word	0x0001e410


	//   ....[128]....
        /*0c08*/ 	.word	0x0001e440


	//   ....[129]....
        /*0c0c*/ 	.word	0x0001e470


	//   ....[130]....
        /*0c10*/ 	.word	0x0001e4a0


	//   ....[131]....
        /*0c14*/ 	.word	0x0001e4d0


	//   ....[132]....
        /*0c18*/ 	.word	0x0001e500


	//   ....[133]....
        /*0c1c*/ 	.word	0x0001e5a0


	//   ....[134]....
        /*0c20*/ 	.word	0x0001e600


	//   ....[135]....
        /*0c24*/ 	.word	0x0001e690


	//   ....[136]....
        /*0c28*/ 	.word	0x0001f6b0


	//   ....[137]....
        /*0c2c*/ 	.word	0x000213b0


	//   ....[138]....
        /*0c30*/ 	.word	0x000213e0


	//   ....[139]....
        /*0c34*/ 	.word	0x00021410


	//   ....[140]....
        /*0c38*/ 	.word	0x00021480


	//   ....[141]....
        /*0c3c*/ 	.word	0x000214b0


	//   ....[142]....
        /*0c40*/ 	.word	0x000214d0


	//   ....[143]....
        /*0c44*/ 	.word	0x00021510


	//   ....[144]....
        /*0c48*/ 	.word	0x00021540


	//   ....[145]....
        /*0c4c*/ 	.word	0x00021570


	//   ....[146]....
        /*0c50*/ 	.word	0x000215a0


	//   ....[147]....
        /*0c54*/ 	.word	0x000215d0


	//   ....[148]....
        /*0c58*/ 	.word	0x00021600


	//   ....[149]....
        /*0c5c*/ 	.word	0x00021630


	//   ....[150]....
        /*0c60*/ 	.word	0x00021660


	//   ....[151]....
        /*0c64*/ 	.word	0x00021670


	//   ....[152]....
        /*0c68*/ 	.word	0x00021680


	//   ....[153]....
        /*0c6c*/ 	.word	0x000216f0


	//   ....[154]....
        /*0c70*/ 	.word	0x00021720


	//   ....[155]....
        /*0c74*/ 	.word	0x00021750


	//   ....[156]....
        /*0c78*/ 	.word	0x00021780


	//   ....[157]....
        /*0c7c*/ 	.word	0x00021c80


	//   ....[158]....
        /*0c80*/ 	.word	0x00021cb0


	//   ....[159]....
        /*0c84*/ 	.word	0x00021d80


	//   ....[160]....
        /*0c88*/ 	.word	0x00021db0


	//   ....[161]....
        /*0c8c*/ 	.word	0x00021df0


	//   ....[162]....
        /*0c90*/ 	.word	0x00021e20


	//   ....[163]....
        /*0c94*/ 	.word	0x00021e60


	//   ....[164]....
        /*0c98*/ 	.word	0x00021e90


	//   ....[165]....
        /*0c9c*/ 	.word	0x00021ed0


	//   ....[166]....
        /*0ca0*/ 	.word	0x00021f00


	//   ....[167]....
        /*0ca4*/ 	.word	0x00021f40


	//   ....[168]....
        /*0ca8*/ 	.word	0x00021f60


	//   ....[169]....
        /*0cac*/ 	.word	0x00021fa0


	//   ....[170]....
        /*0cb0*/ 	.word	0x00021fc0


	//   ....[171]....
        /*0cb4*/ 	.word	0x00021fd0


	//   ....[172]....
        /*0cb8*/ 	.word	0x00022020


	//   ....[173]....
        /*0cbc*/ 	.word	0x00022030


	//   ....[174]....
        /*0cc0*/ 	.word	0x00022040


	//   ....[175]....
        /*0cc4*/ 	.word	0x00022080


	//   ....[176]....
        /*0cc8*/ 	.word	0x000220a0


	//   ....[177]....
        /*0ccc*/ 	.word	0x000227d0


	//   ....[178]....
        /*0cd0*/ 	.word	0x00022810


	//   ....[179]....
        /*0cd4*/ 	.word	0x00022840


	//   ....[180]....
        /*0cd8*/ 	.word	0x00022880


	//   ....[181]....
        /*0cdc*/ 	.word	0x00022900


	//   ....[182]....
        /*0ce0*/ 	.word	0x00022910


	//   ....[183]....
        /*0ce4*/ 	.word	0x00022980


	//   ....[184]....
        /*0ce8*/ 	.word	0x00022990


	//   ....[185]....
        /*0cec*/ 	.word	0x00022a00


	//   ....[186]....
        /*0cf0*/ 	.word	0x00022a10


	//   ....[187]....
        /*0cf4*/ 	.word	0x00022a80


	//   ....[188]....
        /*0cf8*/ 	.word	0x00022a90


	//   ....[189]....
        /*0cfc*/ 	.word	0x00022b00


	//   ....[190]....
        /*0d00*/ 	.word	0x00022b10


	//   ....[191]....
        /*0d04*/ 	.word	0x00022b20


	//   ....[192]....
        /*0d08*/ 	.word	0x00022b60


	//   ....[193]....
        /*0d0c*/ 	.word	0x000234a0


	//   ....[194]....
        /*0d10*/ 	.word	0x000234d0


	//   ....[195]....
        /*0d14*/ 	.word	0x000234e0


	//   ....[196]....
        /*0d18*/ 	.word	0x000234f0


	//   ....[197]....
        /*0d1c*/ 	.word	0x00023500


	//   ....[198]....
        /*0d20*/ 	.word	0x00023550


	//   ....[199]....
        /*0d24*/ 	.word	0x00023570


	//   ....[200]....
        /*0d28*/ 	.word	0x00023590


	//   ....[201]....
        /*0d2c*/ 	.word	0x000235a0


	//   ....[202]....
        /*0d30*/ 	.word	0x000235e0


	//   ....[203]....
        /*0d34*/ 	.word	0x000235f0


	//   ....[204]....
        /*0d38*/ 	.word	0x00023630


	//   ....[205]....
        /*0d3c*/ 	.word	0x00023640


	//   ....[206]....
        /*0d40*/ 	.word	0x00023680


	//   ....[207]....
        /*0d44*/ 	.word	0x00023690


	//   ....[208]....
        /*0d48*/ 	.word	0x000236d0


	//   ....[209]....
        /*0d4c*/ 	.word	0x000236e0


	//   ....[210]....
        /*0d50*/ 	.word	0x000236f0


	//   ....[211]....
        /*0d54*/ 	.word	0x00023730


	//   ....[212]....
        /*0d58*/ 	.word	0x000237a0


	//   ....[213]....
        /*0d5c*/ 	.word	0x00023b70


	//   ....[214]....
        /*0d60*/ 	.word	0x00023b90


	//   ....[215]....
        /*0d64*/ 	.word	0x00023ba0


	//   ....[216]....
        /*0d68*/ 	.word	0x00023bb0


	//   ....[217]....
        /*0d6c*/ 	.word	0x00023c00


	//   ....[218]....
        /*0d70*/ 	.word	0x00023c20


	//   ....[219]....
        /*0d74*/ 	.word	0x00023c40


	//   ....[220]....
        /*0d78*/ 	.word	0x00023c50


	//   ....[221]....
        /*0d7c*/ 	.word	0x00023c90


	//   ....[222]....
        /*0d80*/ 	.word	0x00023ca0


	//   ....[223]....
        /*0d84*/ 	.word	0x00023ce0


	//   ....[224]....
        /*0d88*/ 	.word	0x00023cf0


	//   ....[225]....
        /*0d8c*/ 	.word	0x00023d30


	//   ....[226]....
        /*0d90*/ 	.word	0x00023d40


	//   ....[227]....
        /*0d94*/ 	.word	0x00023d80


	//   ....[228]....
        /*0d98*/ 	.word	0x00023d90


	//   ....[229]....
        /*0d9c*/ 	.word	0x00023da0


	//   ....[230]....
        /*0da0*/ 	.word	0x00023de0


	//   ....[231]....
        /*0da4*/ 	.word	0x00023e00


	//   ....[232]....
        /*0da8*/ 	.word	0x00023e60


	//   ....[233]....
        /*0dac*/ 	.word	0x000253c0


	//   ....[234]....
        /*0db0*/ 	.word	0x000253f0


	//   ....[235]....
        /*0db4*/ 	.word	0x00025430


	//   ....[236]....
        /*0db8*/ 	.word	0x00025460


	//   ....[237]....
        /*0dbc*/ 	.word	0x00025490


	//   ....[238]....
        /*0dc0*/ 	.word	0x000254c0


	//   ....[239]....
        /*0dc4*/ 	.word	0x000254f0


	//   ....[240]....
        /*0dc8*/ 	.word	0x00025520


	//   ....[241]....
        /*0dcc*/ 	.word	0x000256b0


	//   ....[242]....
        /*0dd0*/ 	.word	0x000256e0


	//   ....[243]....
        /*0dd4*/ 	.word	0x00025710


	//   ....[244]....
        /*0dd8*/ 	.word	0x00025740


	//   ....[245]....
        /*0ddc*/ 	.word	0x00025770


	//   ....[246]....
        /*0de0*/ 	.word	0x000257a0


	//   ....[247]....
        /*0de4*/ 	.word	0x00025860


	//   ....[248]....
        /*0de8*/ 	.word	0x00025880


	//   ....[249]....
        /*0dec*/ 	.word	0x000258f0


	//   ....[250]....
        /*0df0*/ 	.word	0x00025fc0


	//   ....[251]....
        /*0df4*/ 	.word	0x000263a0


	//   ....[252]....
        /*0df8*/ 	.word	0x00026430


	//   ....[253]....
        /*0dfc*/ 	.word	0x000264c0


	//   ....[254]....
        /*0e00*/ 	.word	0x00026550


	//   ....[255]....
        /*0e04*/ 	.word	0x000265e0


	//   ....[0]....
        /*0e08*/ 	.word	0x00026670


	//   ....[1]....
        /*0e0c*/ 	.word	0x00026750


	//   ....[2]....
        /*0e10*/ 	.word	0x000267e0


	//   ....[3]....
        /*0e14*/ 	.word	0x00026880


	//   ....[4]....
        /*0e18*/ 	.word	0x00026910


	//   ....[5]....
        /*0e1c*/ 	.word	0x000269a0


	//   ....[6]....
        /*0e20*/ 	.word	0x00026a30


	//   ....[7]....
        /*0e24*/ 	.word	0x00026b10


	//   ....[8]....
        /*0e28*/ 	.word	0x00026ba0


	//   ....[9]....
        /*0e2c*/ 	.word	0x00026c30


	//   ....[10]....
        /*0e30*/ 	.word	0x00026cc0


	//   ....[11]....
        /*0e34*/ 	.word	0x00026d50


	//   ....[12]....
        /*0e38*/ 	.word	0x00026de0


	//   ....[13]....
        /*0e3c*/ 	.word	0x00026f10


	//   ....[14]....
        /*0e40*/ 	.word	0x00026fc0


	//   ....[15]....
        /*0e44*/ 	.word	0x00027050


	//   ....[16]....
        /*0e48*/ 	.word	0x000270a0


	//   ....[17]....
        /*0e4c*/ 	.word	0x000270f0


	//   ....[18]....
        /*0e50*/ 	.word	0x00027180


	//   ....[19]....
        /*0e54*/ 	.word	0x00027210


	//   ....[20]....
        /*0e58*/ 	.word	0x00027260


	//   ....[21]....
        /*0e5c*/ 	.word	0x000272b0


	//   ....[22]....
        /*0e60*/ 	.word	0x000273a0


	//   ....[23]....
        /*0e64*/ 	.word	0x00027450


	//   ....[24]....
        /*0e68*/ 	.word	0x000274b0


	//   ....[25]....
        /*0e6c*/ 	.word	0x00027530


	//   ....[26]....
        /*0e70*/ 	.word	0x00027630


	//   ....[27]....
        /*0e74*/ 	.word	0x00027680


	//   ....[28]....
        /*0e78*/ 	.word	0x000276d0


	//   ....[29]....
        /*0e7c*/ 	.word	0x00027720


	//   ....[30]....
        /*0e80*/ 	.word	0x00027a70


	//   ....[31]....
        /*0e84*/ 	.word	0x00027ba0


	//   ....[32]....
        /*0e88*/ 	.word	0x00027cc0


	//   ....[33]....
        /*0e8c*/ 	.word	0x00027d70


	//   ....[34]....
        /*0e90*/ 	.word	0x00027dd0


	//   ....[35]....
        /*0e94*/ 	.word	0x00027e50


	//   ....[36]....
        /*0e98*/ 	.word	0x00027eb0


	//   ....[37]....
        /*0e9c*/ 	.word	0x00027f30


	//   ....[38]....
        /*0ea0*/ 	.word	0x00027f90


	//   ....[39]....
        /*0ea4*/ 	.word	0x00028010


	//   ....[40]....
        /*0ea8*/ 	.word	0x00028070


	//   ....[41]....
        /*0eac*/ 	.word	0x000280f0


	//   ....[42]....
        /*0eb0*/ 	.word	0x00028150


	//   ....[43]....
        /*0eb4*/ 	.word	0x000281d0


	//   ....[44]....
        /*0eb8*/ 	.word	0x00028230


	//   ....[45]....
        /*0ebc*/ 	.word	0x00028290


	//   ....[46]....
        /*0ec0*/ 	.word	0x000282f0


	//   ....[47]....
        /*0ec4*/ 	.word	0x00028380


	//   ....[48]....
        /*0ec8*/ 	.word	0x000283e0


	//   ....[49]....
        /*0ecc*/ 	.word	0x00028460


	//   ....[50]....
        /*0ed0*/ 	.word	0x000284c0


	//   ....[51]....
        /*0ed4*/ 	.word	0x00028530


	//   ....[52]....
        /*0ed8*/ 	.word	0x00028590


	//   ....[53]....
        /*0edc*/ 	.word	0x00028610


	//   ....[54]....
        /*0ee0*/ 	.word	0x00028670


	//   ....[55]....
        /*0ee4*/ 	.word	0x000286f0


	//   ....[56]....
        /*0ee8*/ 	.word	0x00028750


	//   ....[57]....
        /*0eec*/ 	.word	0x000287d0


	//   ....[58]....
        /*0ef0*/ 	.word	0x00028830


	//   ....[59]....
        /*0ef4*/ 	.word	0x000288a0


	//   ....[60]....
        /*0ef8*/ 	.word	0x00028900


	//   ....[61]....
        /*0efc*/ 	.word	0x00028960


	//   ....[62]....
        /*0f00*/ 	.word	0x00028a50


	//   ....[63]....
        /*0f04*/ 	.word	0x00028aa0


	//   ....[64]....
        /*0f08*/ 	.word	0x00028b30


	//   ....[65]....
        /*0f0c*/ 	.word	0x00028bc0


	//   ....[66]....
        /*0f10*/ 	.word	0x00028c50


	//   ....[67]....
        /*0f14*/ 	.word	0x00028ce0


	//   ....[68]....
        /*0f18*/ 	.word	0x00028d70


	//   ....[69]....
        /*0f1c*/ 	.word	0x00028e00


	//   ....[70]....
        /*0f20*/ 	.word	0x00028ec0


	//   ....[71]....
        /*0f24*/ 	.word	0x000291a0


	//   ....[72]....
        /*0f28*/ 	.word	0x000292a0


	//   ....[73]....
        /*0f2c*/ 	.word	0x00029360


	//   ....[74]....
        /*0f30*/ 	.word	0x00029470


	//   ....[75]....
        /*0f34*/ 	.word	0x000294c0


	//   ....[76]....
        /*0f38*/ 	.word	0x000295b0


	//   ....[77]....
        /*0f3c*/ 	.word	0x00029600


	//   ....[78]....
        /*0f40*/ 	.word	0x000296f0


	//   ....[79]....
        /*0f44*/ 	.word	0x00029740


	//   ....[80]....
        /*0f48*/ 	.word	0x00029830


	//   ....[81]....
        /*0f4c*/ 	.word	0x00029880


	//   ....[82]....
        /*0f50*/ 	.word	0x00029970


	//   ....[83]....
        /*0f54*/ 	.word	0x000299c0


	//   ....[84]....
        /*0f58*/ 	.word	0x00029ab0


	//   ....[85]....
        /*0f5c*/ 	.word	0x00029b00


	//   ....[86]....
        /*0f60*/ 	.word	0x00029bf0


	//   ....[87]....
        /*0f64*/ 	.word	0x00029c40


	//   ....[88]....
        /*0f68*/ 	.word	0x00029d20


	//   ....[89]....
        /*0f6c*/ 	.word	0x00029d70


	//   ....[90]....
        /*0f70*/ 	.word	0x00029e60


	//   ....[91]....
        /*0f74*/ 	.word	0x00029f10


	//   ....[92]....
        /*0f78*/ 	.word	0x0002a080


	//   ....[93]....
        /*0f7c*/ 	.word	0x0002a110


	//   ....[94]....
        /*0f80*/ 	.word	0x0002a200


	//   ....[95]....
        /*0f84*/ 	.word	0x0002a250


	//   ....[96]....
        /*0f88*/ 	.word	0x0002a340


	//   ....[97]....
        /*0f8c*/ 	.word	0x0002a390


	//   ....[98]....
        /*0f90*/ 	.word	0x0002a480


	//   ....[99]....
        /*0f94*/ 	.word	0x0002a4d0


	//   ....[100]....
        /*0f98*/ 	.word	0x0002a5c0


	//   ....[101]....
        /*0f9c*/ 	.word	0x0002a610


	//   ....[102]....
        /*0fa0*/ 	.word	0x0002a700


	//   ....[103]....
        /*0fa4*/ 	.word	0x0002a750


	//   ....[104]....
        /*0fa8*/ 	.word	0x0002a830


	//   ....[105]....
        /*0fac*/ 	.word	0x0002a880


	//   ....[106]....
        /*0fb0*/ 	.word	0x0002a960


	//   ....[107]....
        /*0fb4*/ 	.word	0x0002a9b0


	//   ....[108]....
        /*0fb8*/ 	.word	0x0002aa80


	//   ....[109]....
        /*0fbc*/ 	.word	0x0002aad0


	//   ....[110]....
        /*0fc0*/ 	.word	0x0002abc0


	//   ....[111]....
        /*0fc4*/ 	.word	0x0002ac10


	//   ....[112]....
        /*0fc8*/ 	.word	0x0002acc0


	//   ....[113]....
        /*0fcc*/ 	.word	0x0002ad20


	//   ....[114]....
        /*0fd0*/ 	.word	0x0002ae10


	//   ....[115]....
        /*0fd4*/ 	.word	0x0002ae60


	//   ....[116]....
        /*0fd8*/ 	.word	0x0002af80


	//   ....[117]....
        /*0fdc*/ 	.word	0x0002afd0


	//   ....[118]....
        /*0fe0*/ 	.word	0x0002b0d0


	//   ....[119]....
        /*0fe4*/ 	.word	0x0002b120


	//   ....[120]....
        /*0fe8*/ 	.word	0x0002b220


	//   ....[121]....
        /*0fec*/ 	.word	0x0002b270


	//   ....[122]....
        /*0ff0*/ 	.word	0x0002b370


	//   ....[123]....
        /*0ff4*/ 	.word	0x0002b3c0


	//   ....[124]....
        /*0ff8*/ 	.word	0x0002b4b0


	//   ....[125]....
        /*0ffc*/ 	.word	0x0002b500


	//   ....[126]....
        /*1000*/ 	.word	0x0002b5e0


	//   ....[127]....
        /*1004*/ 	.word	0x0002b630


	//   ....[128]....
        /*1008*/ 	.word	0x0002b770


	//   ....[129]....
        /*100c*/ 	.word	0x0002b810


	//   ....[130]....
        /*1010*/ 	.word	0x0002b8e0


	//   ....[131]....
        /*1014*/ 	.word	0x0002b930


	//   ....[132]....
        /*1018*/ 	.word	0x0002ba10


	//   ....[133]....
        /*101c*/ 	.word	0x0002ba60


	//   ....[134]....
        /*1020*/ 	.word	0x0002bb30


	//   ....[135]....
        /*1024*/ 	.word	0x0002bb80


	//   ....[136]....
        /*1028*/ 	.word	0x0002bc50


	//   ....[137]....
        /*102c*/ 	.word	0x0002bca0


	//   ....[138]....
        /*1030*/ 	.word	0x0002bd70


	//   ....[139]....
        /*1034*/ 	.word	0x0002bdc0


	//   ....[140]....
        /*1038*/ 	.word	0x0002be90


	//   ....[141]....
        /*103c*/ 	.word	0x0002bee0


	//   ....[142]....
        /*1040*/ 	.word	0x0002bf40


	//   ....[143]....
        /*1044*/ 	.word	0x0002bfb0


	//   ....[144]....
        /*1048*/ 	.word	0x0002c0a0


	//   ....[145]....
        /*104c*/ 	.word	0x0002c0f0


	//   ....[146]....
        /*1050*/ 	.word	0x0002c1c0


	//   ....[147]....
        /*1054*/ 	.word	0x0002c210


	//   ....[148]....
        /*1058*/ 	.word	0x0002c300


	//   ....[149]....
        /*105c*/ 	.word	0x0002c390


	//   ....[150]....
        /*1060*/ 	.word	0x0002c460


	//   ....[151]....
        /*1064*/ 	.word	0x0002c4b0


	//   ....[152]....
        /*1068*/ 	.word	0x0002c580


	//   ....[153]....
        /*106c*/ 	.word	0x0002c5d0


	//   ....[154]....
        /*1070*/ 	.word	0x0002c6a0


	//   ....[155]....
        /*1074*/ 	.word	0x0002c6f0


	//   ....[156]....
        /*1078*/ 	.word	0x0002c7c0


	//   ....[157]....
        /*107c*/ 	.word	0x0002c810


	//   ....[158]....
        /*1080*/ 	.word	0x0002c8e0


	//   ....[159]....
        /*1084*/ 	.word	0x0002c930


	//   ....[160]....
        /*1088*/ 	.word	0x0002ca00


	//   ....[161]....
        /*108c*/ 	.word	0x0002ca50


	//   ....[162]....
        /*1090*/ 	.word	0x0002cab0


	//   ....[163]....
        /*1094*/ 	.word	0x0002cb20


	//   ....[164]....
        /*1098*/ 	.word	0x0002cc00


	//   ....[165]....
        /*109c*/ 	.word	0x0002cc50


	//   ....[166]....
        /*10a0*/ 	.word	0x0002cd20


	//   ....[167]....
        /*10a4*/ 	.word	0x0002cd70


	//   ....[168]....
        /*10a8*/ 	.word	0x0002cf50


	//   ....[169]....
        /*10ac*/ 	.word	0x0002cff0


	//   ....[170]....
        /*10b0*/ 	.word	0x0002d120


	//   ....[171]....
        /*10b4*/ 	.word	0x0002d190


	//   ....[172]....
        /*10b8*/ 	.word	0x0002d200


	//   ....[173]....
        /*10bc*/ 	.word	0x0002d270


	//   ....[174]....
        /*10c0*/ 	.word	0x0002d2e0


	//   ....[175]....
        /*10c4*/ 	.word	0x0002d360


	//   ....[176]....
        /*10c8*/ 	.word	0x0002d3f0


	//   ....[177]....
        /*10cc*/ 	.word	0x0002d480


	//   ....[178]....
        /*10d0*/ 	.word	0x0002d4f0


	//   ....[179]....
        /*10d4*/ 	.word	0x0002d560


	//   ....[180]....
        /*10d8*/ 	.word	0x0002d5d0


	//   ....[181]....
        /*10dc*/ 	.word	0x0002d650


	//   ....[182]....
        /*10e0*/ 	.word	0x0002d6c0


	//   ....[183]....
        /*10e4*/ 	.word	0x0002d760


	//   ....[184]....
        /*10e8*/ 	.word	0x0002d7f0


	//   ....[185]....
        /*10ec*/ 	.word	0x0002d920


	//----- nvinfo : EIATTR_REG_RECONFIG
	.align		4
.L_1102:
        /*10f0*/ 	.byte	0x01, 0x54
	.zero		2


	//----- nvinfo : EIATTR_SYSCALL_OFFSETS
	.align		4
        /*10f4*/ 	.byte	0x04, 0x46
        /*10f6*/ 	.short	(.L_1104 - .L_1103)


	//   ....[0]....
.L_1103:
        /*10f8*/ 	.word	0x00001940


	//   ....[1]....
        /*10fc*/ 	.word	0x00001a90


	//   ....[2]....
        /*1100*/ 	.word	0x0000a060


	//   ....[3]....
        /*1104*/ 	.word	0x0000a620


	//   ....[4]....
        /*1108*/ 	.word	0x00020650


	//   ....[5]....
        /*110c*/ 	.word	0x000207c0


	//   ....[6]....
        /*1110*/ 	.word	0x00020910


	//   ....[7]....
        /*1114*/ 	.word	0x00020a50


	//   ....[8]....
        /*1118*/ 	.word	0x00022480


	//----- nvinfo : EIATTR_MBARRIER_INSTR_OFFSETS
	.align		4
.L_1104:
        /*111c*/ 	.byte	0x04, 0x39
        /*111e*/ 	.short	(.L_1106 - .L_1105)


	//   ....[0]....
.L_1105:
        /*1120*/ 	.word	0x00000270
        /*1124*/ 	.word	0x000000ff
        /*1128*/ 	.word	0x00022800
        /*112c*/ 	.short	0x0100
        /*112e*/ 	.byte	0x08
	.zero		1


	//   ....[1]....
        /*1130*/ 	.word	0x00000280
        /*1134*/ 	.word	0x000000ff
        /*1138*/ 	.word	0x00022820
        /*113c*/ 	.short	0x0100
        /*113e*/ 	.byte	0x08
	.zero		1


	//   ....[2]....
        /*1140*/ 	.word	0x00000370
        /*1144*/ 	.word	0x000000ff
        /*1148*/ 	.word	0x00022830
        /*114c*/ 	.short	0x0100
        /*114e*/ 	.byte	0x08
	.zero		1


	//   ....[3]....
        /*1150*/ 	.word	0x00000380
        /*1154*/ 	.word	0x000000ff
        /*1158*/ 	.word	0x00022840
        /*115c*/ 	.short	0x0100
        /*115e*/ 	.byte	0x08
	.zero		1


	//   ....[4]....
        /*1160*/ 	.word	0x00000390
        /*1164*/ 	.word	0x000000ff
        /*1168*/ 	.word	0x00022838
        /*116c*/ 	.short	0x0100
        /*116e*/ 	.byte	0x08
	.zero		1


	//   ....[5]....
        /*1170*/ 	.word	0x000003a0
        /*1174*/ 	.word	0x000000ff
        /*1178*/ 	.word	0x00022848
        /*117c*/ 	.short	0x0100
        /*117e*/ 	.byte	0x08
	.zero		1


	//   ....[6]....
        /*1180*/ 	.word	0x000004d0
        /*1184*/ 	.word	0x000000ff
        /*1188*/ 	.word	0x00022850
        /*118c*/ 	.short	0x0100
        /*118e*/ 	.byte	0x08
	.zero		1


	//   ....[7]....
        /*1190*/ 	.word	0x000004e0
        /*1194*/ 	.word	0x000000ff
        /*1198*/ 	.word	0x00022860
        /*119c*/ 	.short	0x0100
        /*119e*/ 	.byte	0x08
	.zero		1


	//   ....[8]....
        /*11a0*/ 	.word	0x000004f0
        /*11a4*/ 	.word	0x000000ff
        /*11a8*/ 	.word	0x00022858
        /*11ac*/ 	.short	0x0100
        /*11ae*/ 	.byte	0x08
	.zero		1


	//   ....[9]....
        /*11b0*/ 	.word	0x00000500
        /*11b4*/ 	.word	0x000000ff
        /*11b8*/ 	.word	0x00022868
        /*11bc*/ 	.short	0x0100
        /*11be*/ 	.byte	0x08
	.zero		1


	//   ....[10]....
        /*11c0*/ 	.word	0x000005f0
        /*11c4*/ 	.word	0x000000ff
        /*11c8*/ 	.word	0x00022870
        /*11cc*/ 	.short	0x0100
        /*11ce*/ 	.byte	0x06
	.zero		1


	//   ....[11]....
        /*11d0*/ 	.word	0x00000600
        /*11d4*/ 	.word	0x000000ff
        /*11d8*/ 	.word	0x00022880
        /*11dc*/ 	.short	0x0100
        /*11de*/ 	.byte	0x06
	.zero		1


	//   ....[12]....
        /*11e0*/ 	.word	0x00000610
        /*11e4*/ 	.word	0x000000ff
        /*11e8*/ 	.word	0x00022878
        /*11ec*/ 	.short	0x0100
        /*11ee*/ 	.byte	0x06
	.zero		1


	//   ....[13]....
        /*11f0*/ 	.word	0x00000620
        /*11f4*/ 	.word	0x000000ff
        /*11f8*/ 	.word	0x00022888
        /*11fc*/ 	.short	0x0100
        /*11fe*/ 	.byte	0x06
	.zero		1


	//   ....[14]....
        /*1200*/ 	.word	0x00000750
        /*1204*/ 	.word	0x000000ff
        /*1208*/ 	.word	0x00022890
        /*120c*/ 	.short	0x0100
        /*120e*/ 	.byte	0x08
	.zero		1


	//   ....[15]....
        /*1210*/ 	.word	0x00000760
        /*1214*/ 	.word	0x000000ff
        /*1218*/ 	.word	0x000228a0
        /*121c*/ 	.short	0x0100
        /*121e*/ 	.byte	0x08
	.zero		1


	//   ....[16]....
        /*1220*/ 	.word	0x00000770
        /*1224*/ 	.word	0x000000ff
        /*1228*/ 	.word	0x00022898
        /*122c*/ 	.short	0x0100
        /*122e*/ 	.byte	0x08
	.zero		1


	//   ....[17]....
        /*1230*/ 	.word	0x00000780
        /*1234*/ 	.word	0x000000ff
        /*1238*/ 	.word	0x000228a8
        /*123c*/ 	.short	0x0100
        /*123e*/ 	.byte	0x08
	.zero		1


	//   ....[18]....
        /*1240*/ 	.word	0x000008c0
        /*1244*/ 	.word	0x000000ff
        /*1248*/ 	.word	0x000228b0
        /*124c*/ 	.short	0x0100
        /*124e*/ 	.byte	0x08
	.zero		1


	//   ....[19]....
        /*1250*/ 	.word	0x000008d0
        /*1254*/ 	.word	0x000000ff
        /*1258*/ 	.word	0x000228c0
        /*125c*/ 	.short	0x0100
        /*125e*/ 	.byte	0x08
	.zero		1


	//   ....[20]....
        /*1260*/ 	.word	0x000008e0
        /*1264*/ 	.word	0x000000ff
        /*1268*/ 	.word	0x000228b8
        /*126c*/ 	.short	0x0100
        /*126e*/ 	.byte	0x08
	.zero		1


	//   ....[21]....
        /*1270*/ 	.word	0x000008f0
        /*1274*/ 	.word	0x000000ff
        /*1278*/ 	.word	0x000228c8
        /*127c*/ 	.short	0x0100
        /*127e*/ 	.byte	0x08
	.zero		1


	//   ....[22]....
        /*1280*/ 	.word	0x00002b80
        /*1284*/ 	.word	0x00000058
        /*1288*/ 	.word	0x00022890
        /*128c*/ 	.short	0x010a
        /*128e*/ 	.byte	0x3f
	.zero		1


	//   ....[23]....
        /*1290*/ 	.word	0x00005e60
        /*1294*/ 	.word	0x00000058
        /*1298*/ 	.word	0x00022890
        /*129c*/ 	.short	0x010a
        /*129e*/ 	.byte	0x3f
	.zero		1


	//   ....[24]....
        /*12a0*/ 	.word	0x00008e80
        /*12a4*/ 	.word	0x00000058
        /*12a8*/ 	.word	0x00022890
        /*12ac*/ 	.short	0x010a
        /*12ae*/ 	.byte	0x3f
	.zero		1


	//   ....[25]....
        /*12b0*/ 	.word	0x00009480
        /*12b4*/ 	.word	0x00000004
        /*12b8*/ 	.word	0x00000000
        /*12bc*/ 	.short	0x0101
        /*12be*/ 	.byte	0x3f
	.zero		1


	//   ....[26]....
        /*12c0*/ 	.word	0x000094c0
        /*12c4*/ 	.word	0x00000058
        /*12c8*/ 	.word	0x000228b0
        /*12cc*/ 	.short	0x010a
        /*12ce*/ 	.byte	0x3f
	.zero		1


	//   ....[27]....
        /*12d0*/ 	.word	0x00009a30
        /*12d4*/ 	.word	0x00000058
        /*12d8*/ 	.word	0x00000000
        /*12dc*/ 	.short	0x0101
        /*12de*/ 	.byte	0x3f
	.zero		1


	//   ....[28]....
        /*12e0*/ 	.word	0x0000a3a0
        /*12e4*/ 	.word	0x00000012
        /*12e8*/ 	.word	0x00022800
        /*12ec*/ 	.short	0x010a
        /*12ee*/ 	.byte	0x3f
	.zero		1


	//   ....[29]....
        /*12f0*/ 	.word	0x0000a3f0
        /*12f4*/ 	.word	0x00000012
        /*12f8*/ 	.word	0x00022800
        /*12fc*/ 	.short	0x010a
        /*12fe*/ 	.byte	0x3f
	.zero		1


	//   ....[30]....
        /*1300*/ 	.word	0x0000ade0
        /*1304*/ 	.word	0x00000012
        /*1308*/ 	.word	0x00022800
        /*130c*/ 	.short	0x010a
        /*130e*/ 	.byte	0x3f
	.zero		1


	//   ....[31]....
        /*1310*/ 	.word	0x0000d350
        /*1314*/ 	.word	0x00000012
        /*1318*/ 	.word	0x00022800
        /*131c*/ 	.short	0x010a
        /*131e*/ 	.byte	0x3f
	.zero		1


	//   ....[32]....
        /*1320*/ 	.word	0x0000f3c0
        /*1324*/ 	.word	0x00000000
        /*1328*/ 	.word	0x00022830
        /*132c*/ 	.short	0x010a
        /*132e*/ 	.byte	0x3f
	.zero		1


	//   ....[33]....
        /*1330*/ 	.word	0x0000f450
        /*1334*/ 	.word	0x00000000
        /*1338*/ 	.word	0x00022830
        /*133c*/ 	.short	0x010a
        /*133e*/ 	.byte	0x3f
	.zero		1


	//   ....[34]....
        /*1340*/ 	.word	0x00012040
        /*1344*/ 	.word	0x00000050
        /*1348*/ 	.word	0x00000000
        /*134c*/ 	.short	0x0101
        /*134e*/ 	.byte	0x3f
	.zero		1


	//   ....[35]....
        /*1350*/ 	.word	0x000130e0
        /*1354*/ 	.word	0x0000000f
        /*1358*/ 	.word	0x00022830
        /*135c*/ 	.short	0x010a
        /*135e*/ 	.byte	0x3f
	.zero		1


	//   ....[36]....
        /*1360*/ 	.word	0x00013130
        /*1364*/ 	.word	0x0000000f
        /*1368*/ 	.word	0x00022830
        /*136c*/ 	.short	0x010a
        /*136e*/ 	.byte	0x3f
	.zero		1


	//   ....[37]....
        /*1370*/ 	.word	0x00013dd0
        /*1374*/ 	.word	0x0000000f
        /*1378*/ 	.word	0x00022850
        /*137c*/ 	.short	0x010a
        /*137e*/ 	.byte	0x3f
	.zero		1


	//   ....[38]....
        /*1380*/ 	.word	0x00013e10
        /*1384*/ 	.word	0x0000000f
        /*1388*/ 	.word	0x00022850
        /*138c*/ 	.short	0x010a
        /*138e*/ 	.byte	0x3f
	.zero		1


	//   ....[39]....
        /*1390*/ 	.word	0x00016190
        /*1394*/ 	.word	0x000000a7
        /*1398*/ 	.word	0x00000000
        /*139c*/ 	.short	0x0101
        /*139e*/ 	.byte	0x3f
	.zero		1


	//   ....[40]....
        /*13a0*/ 	.word	0x00016d20
        /*13a4*/ 	.word	0x0000000f
        /*13a8*/ 	.word	0x00000000
        /*13ac*/ 	.short	0x0101
        /*13ae*/ 	.byte	0x3f
	.zero		1


	//   ....[41]....
        /*13b0*/ 	.word	0x00017450
        /*13b4*/ 	.word	0x0000000e
        /*13b8*/ 	.word	0x00022830
        /*13bc*/ 	.short	0x010a
        /*13be*/ 	.byte	0x3f
	.zero		1


	//   ....[42]....
        /*13c0*/ 	.word	0x000174a0
        /*13c4*/ 	.word	0x0000000e
        /*13c8*/ 	.word	0x00022830
        /*13cc*/ 	.short	0x010a
        /*13ce*/ 	.byte	0x3f
	.zero		1


	//   ....[43]....
        /*13d0*/ 	.word	0x00018120
        /*13d4*/ 	.word	0x0000000f
        /*13d8*/ 	.word	0x00022850
        /*13dc*/ 	.short	0x010a
        /*13de*/ 	.byte	0x3f
	.zero		1


	//   ....[44]....
        /*13e0*/ 	.word	0x00018160
        /*13e4*/ 	.word	0x0000000f
        /*13e8*/ 	.word	0x00022850
        /*13ec*/ 	.short	0x010a
        /*13ee*/ 	.byte	0x3f
	.zero		1


	//   ....[45]....
        /*13f0*/ 	.word	0x0001a1c0
        /*13f4*/ 	.word	0x000000a7
        /*13f8*/ 	.word	0x00000000
        /*13fc*/ 	.short	0x0101
        /*13fe*/ 	.byte	0x3f
	.zero		1


	//   ....[46]....
        /*1400*/ 	.word	0x0001a540
        /*1404*/ 	.word	0x0000000f
        /*1408*/ 	.word	0x00000000
        /*140c*/ 	.short	0x0101
        /*140e*/ 	.byte	0x3f
	.zero		1


	//   ....[47]....
        /*1410*/ 	.word	0x0001abb0
        /*1414*/ 	.word	0x0000000b
        /*1418*/ 	.word	0x00022850
        /*141c*/ 	.short	0x010a
        /*141e*/ 	.byte	0x3f
	.zero		1


	//   ....[48]....
        /*1420*/ 	.word	0x0001ac30
        /*1424*/ 	.word	0x0000000b
        /*1428*/ 	.word	0x00022850
        /*142c*/ 	.short	0x010a
        /*142e*/ 	.byte	0x3f
	.zero		1


	//   ....[49]....
        /*1430*/ 	.word	0x0001b670
        /*1434*/ 	.word	0x00000000
        /*1438*/ 	.word	0x00000000
        /*143c*/ 	.short	0x0101
        /*143e*/ 	.byte	0x3f
	.zero		1


	//   ....[50]....
        /*1440*/ 	.word	0x0001cf30
        /*1444*/ 	.word	0x00000000
        /*1448*/ 	.word	0x00000000
        /*144c*/ 	.short	0x0101
        /*144e*/ 	.byte	0x3f
	.zero		1


	//   ....[51]....
        /*1450*/ 	.word	0x0001f790
        /*1454*/ 	.word	0x00000017
        /*1458*/ 	.word	0x00022820
        /*145c*/ 	.short	0x010a
        /*145e*/ 	.byte	0x3f
	.zero		1


	//   ....[52]....
        /*1460*/ 	.word	0x0001f850
        /*1464*/ 	.word	0x00000006
        /*1468*/ 	.word	0x000228a0
        /*146c*/ 	.short	0x010a
        /*146e*/ 	.byte	0x3f
	.zero		1


	//   ....[53]....
        /*1470*/ 	.word	0x0001fa80
        /*1474*/ 	.word	0x00000006
        /*1478*/ 	.word	0x000228c0
        /*147c*/ 	.short	0x010a
        /*147e*/ 	.byte	0x3f
	.zero		1


	//   ....[54]....
        /*1480*/ 	.word	0x0001fe00
        /*1484*/ 	.word	0x00000006
        /*1488*/ 	.word	0x000228a0
        /*148c*/ 	.short	0x010a
        /*148e*/ 	.byte	0x3f
	.zero		1


	//   ....[55]....
        /*1490*/ 	.word	0x00020020
        /*1494*/ 	.word	0x00000006
        /*1498*/ 	.word	0x000228c0
        /*149c*/ 	.short	0x010a
        /*149e*/ 	.byte	0x3f
	.zero		1


	//   ....[56]....
        /*14a0*/ 	.word	0x00021040
        /*14a4*/ 	.word	0x00000006
        /*14a8*/ 	.word	0x00022880
        /*14ac*/ 	.short	0x010a
        /*14ae*/ 	.byte	0x3f
	.zero		1


	//   ....[57]....
        /*14b0*/ 	.word	0x00021910
        /*14b4*/ 	.word	0x00000006
        /*14b8*/ 	.word	0x00022870
        /*14bc*/ 	.short	0x0107
        /*14be*/ 	.byte	0x3f
	.zero		1


	//   ....[58]....
        /*14c0*/ 	.word	0x000219c0
        /*14c4*/ 	.word	0x00000006
        /*14c8*/ 	.word	0x00022870
        /*14cc*/ 	.short	0x0101
        /*14ce*/ 	.byte	0x3f
	.zero		1


	//   ....[59]....
        /*14d0*/ 	.word	0x00021a10
        /*14d4*/ 	.word	0x00000006
        /*14d8*/ 	.word	0x00022840
        /*14dc*/ 	.short	0x010a
        /*14de*/ 	.byte	0x3f
	.zero		1


	//   ....[60]....
        /*14e0*/ 	.word	0x000221b0
        /*14e4*/ 	.word	0x00000006
        /*14e8*/ 	.word	0x00022830
        /*14ec*/ 	.short	0x0107
        /*14ee*/ 	.byte	0x3f
	.zero		1


	//   ....[61]....
        /*14f0*/ 	.word	0x00022290
        /*14f4*/ 	.word	0x00000006
        /*14f8*/ 	.word	0x00022830
        /*14fc*/ 	.short	0x0101
        /*14fe*/ 	.byte	0x3f
	.zero		1


	//   ....[62]....
        /*1500*/ 	.word	0x00022c20
        /*1504*/ 	.word	0x00000017
        /*1508*/ 	.word	0x00022800
        /*150c*/ 	.short	0x0107
        /*150e*/ 	.byte	0x3f
	.zero		1


	//   ....[63]....
        /*1510*/ 	.word	0x00022d10
        /*1514*/ 	.word	0x00000017
        /*1518*/ 	.word	0x00022800
        /*151c*/ 	.short	0x0101
        /*151e*/ 	.byte	0x3f
	.zero		1


	//   ....[64]....
        /*1520*/ 	.word	0x00022d40
        /*1524*/ 	.word	0x00000017
        /*1528*/ 	.word	0x00022820
        /*152c*/ 	.short	0x010a
        /*152e*/ 	.byte	0x3f
	.zero		1


	//   ....[65]....
        /*1530*/ 	.word	0x00023220
        /*1534*/ 	.word	0x00000000
        /*1538*/ 	.word	0x00022880
        /*153c*/ 	.short	0x010a
        /*153e*/ 	.byte	0x3f
	.zero		1


	//   ....[66]....
        /*1540*/ 	.word	0x00023830
        /*1544*/ 	.word	0x00000000
        /*1548*/ 	.word	0x00022870
        /*154c*/ 	.short	0x0107
        /*154e*/ 	.byte	0x3f
	.zero		1


	//   ....[67]....
        /*1550*/ 	.word	0x000238e0
        /*1554*/ 	.word	0x00000000
        /*1558*/ 	.word	0x00022870
        /*155c*/ 	.short	0x0101
        /*155e*/ 	.byte	0x3f
	.zero		1


	//   ....[68]....
        /*1560*/ 	.word	0x00023910
        /*1564*/ 	.word	0x00000000
        /*1568*/ 	.word	0x00022840
        /*156c*/ 	.short	0x010a
        /*156e*/ 	.byte	0x3f
	.zero		1


	//   ....[69]....
        /*1570*/ 	.word	0x00023ef0
        /*1574*/ 	.word	0x00000000
        /*1578*/ 	.word	0x00022830
        /*157c*/ 	.short	0x0107
        /*157e*/ 	.byte	0x3f
	.zero		1


	//   ....[70]....
        /*1580*/ 	.word	0x00023fa0
        /*1584*/ 	.word	0x00000000
        /*1588*/ 	.word	0x00022830
        /*158c*/ 	.short	0x0101
        /*158e*/ 	.byte	0x3f
	.zero		1


	//   ....[71]....
        /*1590*/ 	.word	0x00024030
        /*1594*/ 	.word	0x00000002
        /*1598*/ 	.word	0x00022870
        /*159c*/ 	.short	0x010a
        /*159e*/ 	.byte	0x3f
	.zero		1


	//   ....[72]....
        /*15a0*/ 	.word	0x000240b0
        /*15a4*/ 	.word	0x00000002
        /*15a8*/ 	.word	0x00022860
        /*15ac*/ 	.short	0x010a
        /*15ae*/ 	.byte	0x3f
	.zero		1


	//   ....[73]....
        /*15b0*/ 	.word	0x00024770
        /*15b4*/ 	.word	0x00000002
        /*15b8*/ 	.word	0x00022850
        /*15bc*/ 	.short	0x0101
        /*15be*/ 	.byte	0x3f
	.zero		1


	//   ....[74]....
        /*15c0*/ 	.word	0x00024800
        /*15c4*/ 	.word	0x00000002
        /*15c8*/ 	.word	0x00000000
        /*15cc*/ 	.short	0x0101
        /*15ce*/ 	.byte	0x3f
	.zero		1


	//   ....[75]....
        /*15d0*/ 	.word	0x000249e0
        /*15d4*/ 	.word	0x00000000
        /*15d8*/ 	.word	0x00022870
        /*15dc*/ 	.short	0x010a
        /*15de*/ 	.byte	0x3f
	.zero		1


	//   ....[76]....
        /*15e0*/ 	.word	0x00024a60
        /*15e4*/ 	.word	0x00000000
        /*15e8*/ 	.word	0x00022860
        /*15ec*/ 	.short	0x010a
        /*15ee*/ 	.byte	0x3f
	.zero		1


	//   ....[77]....
        /*15f0*/ 	.word	0x00025130
        /*15f4*/ 	.word	0x00000000
        /*15f8*/ 	.word	0x00022850
        /*15fc*/ 	.short	0x0101
        /*15fe*/ 	.byte	0x3f
	.zero		1


	//   ....[78]....
        /*1600*/ 	.word	0x000251e0
        /*1604*/ 	.word	0x00000000
        /*1608*/ 	.word	0x00000000
        /*160c*/ 	.short	0x0101
        /*160e*/ 	.byte	0x3f
	.zero		1


	//   ....[79]....
        /*1610*/ 	.word	0x00025f40
        /*1614*/ 	.word	0x00000005
        /*1618*/ 	.word	0x00022820
        /*161c*/ 	.short	0x010a
        /*161e*/ 	.byte	0x3f
	.zero		1


	//   ....[80]....
        /*1620*/ 	.word	0x00026100
        /*1624*/ 	.word	0x00000003
        /*1628*/ 	.word	0x00022840
        /*162c*/ 	.short	0x010a
        /*162e*/ 	.byte	0x3f
	.zero		1


	//   ....[81]....
        /*1630*/ 	.word	0x00026190
        /*1634*/ 	.word	0x00000005
        /*1638*/ 	.word	0x00022840
        /*163c*/ 	.short	0x010a
        /*163e*/ 	.byte	0x3f
	.zero		1


	//   ....[82]....
        /*1640*/ 	.word	0x000261d0
        /*1644*/ 	.word	0x00000003
        /*1648*/ 	.word	0x00022860
        /*164c*/ 	.short	0x010a
        /*164e*/ 	.byte	0x3f
	.zero		1


	//   ....[83]....
        /*1650*/ 	.word	0x00026210
        /*1654*/ 	.word	0x00000005
        /*1658*/ 	.word	0x00022860
        /*165c*/ 	.short	0x010a
        /*165e*/ 	.byte	0x3f
	.zero		1


	//   ....[84]....
        /*1660*/ 	.word	0x00026250
        /*1664*/ 	.word	0x00000003
        /*1668*/ 	.word	0x00022880
        /*166c*/ 	.short	0x010a
        /*166e*/ 	.byte	0x3f
	.zero		1


	//   ....[85]....
        /*1670*/ 	.word	0x00026290
        /*1674*/ 	.word	0x00000005
        /*1678*/ 	.word	0x00022880
        /*167c*/ 	.short	0x010a
        /*167e*/ 	.byte	0x3f
	.zero		1


	//   ....[86]....
        /*1680*/ 	.word	0x000262f0
        /*1684*/ 	.word	0x00000058
        /*1688*/ 	.word	0x00022890
        /*168c*/ 	.short	0x010a
        /*168e*/ 	.byte	0x3f
	.zero		1


	//   ....[87]....
        /*1690*/ 	.word	0x000266a0
        /*1694*/ 	.word	0x00000058
        /*1698*/ 	.word	0x00022890
        /*169c*/ 	.short	0x010a
        /*169e*/ 	.byte	0x3f
	.zero		1


	//   ....[88]....
        /*16a0*/ 	.word	0x00026a60
        /*16a4*/ 	.word	0x00000058
        /*16a8*/ 	.word	0x00022890
        /*16ac*/ 	.short	0x010a
        /*16ae*/ 	.byte	0x3f
	.zero		1


	//   ....[89]....
        /*16b0*/ 	.word	0x00026e10
        /*16b4*/ 	.word	0x00000058
        /*16b8*/ 	.word	0x000228b0
        /*16bc*/ 	.short	0x010a
        /*16be*/ 	.byte	0x3f
	.zero		1


	//   ....[90]....
        /*16c0*/ 	.word	0x000272e0
        /*16c4*/ 	.word	0x00000012
        /*16c8*/ 	.word	0x00022800
        /*16cc*/ 	.short	0x010a
        /*16ce*/ 	.byte	0x3f
	.zero		1


	//   ....[91]....
        /*16d0*/ 	.word	0x000277e0
        /*16d4*/ 	.word	0x00000012
        /*16d8*/ 	.word	0x00022800
        /*16dc*/ 	.short	0x010a
        /*16de*/ 	.byte	0x3f
	.zero		1


	//   ....[92]....
        /*16e0*/ 	.word	0x00027830
        /*16e4*/ 	.word	0x00000000
        /*16e8*/ 	.word	0x00022830
        /*16ec*/ 	.short	0x010a
        /*16ee*/ 	.byte	0x3f
	.zero		1


	//   ....[93]....
        /*16f0*/ 	.word	0x00027880
        /*16f4*/ 	.word	0x0000000f
        /*16f8*/ 	.word	0x00022830
        /*16fc*/ 	.short	0x010a
        /*16fe*/ 	.byte	0x3f
	.zero		1


	//   ....[94]....
        /*1700*/ 	.word	0x000278d0
        /*1704*/ 	.word	0x0000000f
        /*1708*/ 	.word	0x00022850
        /*170c*/ 	.short	0x010a
        /*170e*/ 	.byte	0x3f
	.zero		1


	//   ....[95]....
        /*1710*/ 	.word	0x00027920
        /*1714*/ 	.word	0x0000000e
        /*1718*/ 	.word	0x00022830
        /*171c*/ 	.short	0x010a
        /*171e*/ 	.byte	0x3f
	.zero		1


	//   ....[96]....
        /*1720*/ 	.word	0x00027970
        /*1724*/ 	.word	0x0000000f
        /*1728*/ 	.word	0x00022850
        /*172c*/ 	.short	0x010a
        /*172e*/ 	.byte	0x3f
	.zero		1


	//   ....[97]....
        /*1730*/ 	.word	0x000279c0
        /*1734*/ 	.word	0x0000000b
        /*1738*/ 	.word	0x00022850
        /*173c*/ 	.short	0x010a
        /*173e*/ 	.byte	0x3f
	.zero		1


	//   ....[98]....
        /*1740*/ 	.word	0x00028f80
        /*1744*/ 	.word	0x00000017
        /*1748*/ 	.word	0x00022820
        /*174c*/ 	.short	0x010a
        /*174e*/ 	.byte	0x3f
	.zero		1


	//   ....[99]....
        /*1750*/ 	.word	0x00028fd0
        /*1754*/ 	.word	0x00000006
        /*1758*/ 	.word	0x000228a0
        /*175c*/ 	.short	0x010a
        /*175e*/ 	.byte	0x3f
	.zero		1


	//   ....[100]....
        /*1760*/ 	.word	0x00029020
        /*1764*/ 	.word	0x00000006
        /*1768*/ 	.word	0x000228c0
        /*176c*/ 	.short	0x010a
        /*176e*/ 	.byte	0x3f
	.zero		1


	//   ....[101]....
        /*1770*/ 	.word	0x00029070
        /*1774*/ 	.word	0x00000006
        /*1778*/ 	.word	0x000228a0
        /*177c*/ 	.short	0x010a
        /*177e*/ 	.byte	0x3f
	.zero		1


	//   ....[102]....
        /*1780*/ 	.word	0x000290c0
        /*1784*/ 	.word	0x00000006
        /*1788*/ 	.word	0x000228c0
        /*178c*/ 	.short	0x010a
        /*178e*/ 	.byte	0x3f
	.zero		1


	//   ....[103]....
        /*1790*/ 	.word	0x000291f0
        /*1794*/ 	.word	0x00000006
        /*1798*/ 	.word	0x00022880
        /*179c*/ 	.short	0x010a
        /*179e*/ 	.byte	0x3f
	.zero		1


	//   ....[104]....
        /*17a0*/ 	.word	0x00029fd0
        /*17a4*/ 	.word	0x00000006
        /*17a8*/ 	.word	0x00022840
        /*17ac*/ 	.short	0x010a
        /*17ae*/ 	.byte	0x3f
	.zero		1


	//   ....[105]....
        /*17b0*/ 	.word	0x0002b670
        /*17b4*/ 	.word	0x00000017
        /*17b8*/ 	.word	0x00022820
        /*17bc*/ 	.short	0x010a
        /*17be*/ 	.byte	0x3f
	.zero		1


	//   ....[106]....
        /*17c0*/ 	.word	0x0002b6c0
        /*17c4*/ 	.word	0x00000000
        /*17c8*/ 	.word	0x00022880
        /*17cc*/ 	.short	0x010a
        /*17ce*/ 	.byte	0x3f
	.zero		1


	//   ....[107]....
        /*17d0*/ 	.word	0x0002c250
        /*17d4*/ 	.word	0x00000000
        /*17d8*/ 	.word	0x00022840
        /*17dc*/ 	.short	0x010a
        /*17de*/ 	.byte	0x3f
	.zero		1


	//   ....[108]....
        /*17e0*/ 	.word	0x0002cdb0
        /*17e4*/ 	.word	0x00000002
        /*17e8*/ 	.word	0x00022870
        /*17ec*/ 	.short	0x010a
        /*17ee*/ 	.byte	0x3f
	.zero		1


	//   ....[109]....
        /*17f0*/ 	.word	0x0002ce00
        /*17f4*/ 	.word	0x00000002
        /*17f8*/ 	.word	0x00022860
        /*17fc*/ 	.short	0x010a
        /*17fe*/ 	.byte	0x3f
	.zero		1


	//   ....[110]....
        /*1800*/ 	.word	0x0002ce50
        /*1804*/ 	.word	0x00000000
        /*1808*/ 	.word	0x00022870
        /*180c*/ 	.short	0x010a
        /*180e*/ 	.byte	0x3f
	.zero		1


	//   ....[111]....
        /*1810*/ 	.word	0x0002cea0
        /*1814*/ 	.word	0x00000000
        /*1818*/ 	.word	0x00022860
        /*181c*/ 	.short	0x010a
        /*181e*/ 	.byte	0x3f
	.zero		1


	//   ....[112]....
        /*1820*/ 	.word	0x0002d840
        /*1824*/ 	.word	0x00000005
        /*1828*/ 	.word	0x00022820
        /*182c*/ 	.short	0x010a
        /*182e*/ 	.byte	0x3f
	.zero		1


	//   ....[113]....
        /*1830*/ 	.word	0x0002d9e0
        /*1834*/ 	.word	0x00000003
        /*1838*/ 	.word	0x00022840
        /*183c*/ 	.short	0x010a
        /*183e*/ 	.byte	0x3f
	.zero		1


	//   ....[114]....
        /*1840*/ 	.word	0x0002da30
        /*1844*/ 	.word	0x00000005
        /*1848*/ 	.word	0x00022840
        /*184c*/ 	.short	0x010a
        /*184e*/ 	.byte	0x3f
	.zero		1


	//   ....[115]....
        /*1850*/ 	.word	0x0002da80
        /*1854*/ 	.word	0x00000003
        /*1858*/ 	.word	0x00022860
        /*185c*/ 	.short	0x010a
        /*185e*/ 	.byte	0x3f
	.zero		1


	//   ....[116]....
        /*1860*/ 	.word	0x0002dad0
        /*1864*/ 	.word	0x00000005
        /*1868*/ 	.word	0x00022860
        /*186c*/ 	.short	0x010a
        /*186e*/ 	.byte	0x3f
	.zero		1


	//   ....[117]....
        /*1870*/ 	.word	0x0002db20
        /*1874*/ 	.word	0x00000003
        /*1878*/ 	.word	0x00022880
        /*187c*/ 	.short	0x010a
        /*187e*/ 	.byte	0x3f
	.zero		1


	//----- nvinfo : EIATTR_NUM_MBARRIERS
	.align		4
.L_1106:
        /*1880*/ 	.byte	0x03, 0x38
        /*1882*/ 	.short	0x0016


	//----- nvinfo : EIATTR_EXIT_INSTR_OFFSETS
	.align		4
        /*1884*/ 	.byte	0x04, 0x1c
        /*1886*/ 	.short	(.L_1108 - .L_1107)


	//   ....[0]....
.L_1107:
        /*1888*/ 	.word	0x000262e0


	//----- nvinfo : EIATTR_MAX_THREADS
	.align		4
.L_1108:
        /*188c*/ 	.byte	0x04, 0x05
        /*188e*/ 	.short	(.L_1110 - .L_1109)
.L_1109:
        /*1890*/ 	.word	0x00000180
        /*1894*/ 	.word	0x00000001
        /*1898*/ 	.word	0x00000001


	//----- nvinfo : EIATTR_CRS_STACK_SIZE
	.align		4
.L_1110:
        /*189c*/ 	.byte	0x04, 0x1e
        /*189e*/ 	.short	(.L_1112 - .L_1111)
.L_1111:
        /*18a0*/ 	.word	0x00000000


	//----- nvinfo : EIATTR_CBANK_PARAM_SIZE
	.align		4
.L_1112:
        /*18a4*/ 	.byte	0x03, 0x19
        /*18a6*/ 	.short	0x0af0


	//----- nvinfo : EIATTR_PARAM_CBANK
	.align		4
        /*18a8*/ 	.byte	0x04, 0x0a
        /*18aa*/ 	.short	(.L_1114 - .L_1113)
	.align		4
.L_1113:
        /*18ac*/ 	.word	index@(.nv.constant0._ZN7cutlass13device_kernelIN5flash11enable_sm90INS1_16FlashAttnFwdSm90INS1_25CollectiveMainloopFwdSm90ILi2EN4cute5tupleIJNS5_1CILi1EEES8_S8_EEENS6_IJNS7_ILi128EEENS7_ILi160EEESA_EEELi128ENS_12float_e4m3_tEfNS_4arch4Sm90ELb1ELb0ELb1ELb1ELb1ELb1ELb0ELb1ELb1ELb1ELb0ELb0EEENS1_21CollectiveEpilogueFwdINS6_IJSA_SA_SB_EEES9_NS_10bfloat16_tESF_Li256ELb1ELb1ELb0ELb1EEENS1_36VarlenDynamicPersistentTileSchedulerILi128ELi160ELi256ELi128ELb0ELb1ELb1ELb1ELb1ELb1EEEEEEEEEvNT_6ParamsE)
        /*18b0*/ 	.short	0x0210
        /*18b2*/ 	.short	0x0af0


	//----- nvinfo : EIATTR_SW_WAR
	.align		4
.L_1114:
        /*18b4*/ 	.byte	0x04, 0x36
        /*18b6*/ 	.short	(.L_1116 - .L_1115)
.L_1115:
        /*18b8*/ 	.word	0x00000008
.L_1116:


//--------------------- .nv.info._ZN7cutlass13device_kernelIN5flash11enable_sm90INS1_16FlashAttnFwdSm90INS1_25CollectiveMainloopFwdSm90ILi2EN4cute5tupleIJNS5_1CILi1EEES8_S8_EEENS6_IJNS7_ILi192EEENS7_ILi128EEENS7_ILi96EEEEEELi96ENS_12float_e4m3_tEfNS_4arch4Sm90ELb0ELb0ELb1ELb0ELb1ELb0ELb0ELb1ELb1ELb1ELb0ELb0EEENS1_21CollectiveEpilogueFwdINS6_IJSA_SC_SB_EEES9_NS_10bfloat16_tESG_Li384ELb0ELb1ELb0ELb1EEENS1_29StaticPersistentTileSchedulerILb0EEEEEEEEEvNT_6ParamsE --------------------------
	.section	.nv.info._ZN7cutlass13device_kernelIN5flash11enable_sm90INS1_16FlashAttnFwdSm90INS1_25CollectiveMainloopFwdSm90ILi2EN4cute5tupleIJNS5_1CILi1EEES8_S8_EEENS6_IJNS7_ILi192EEENS7_ILi128EEENS7_ILi96EEEEEELi96ENS_12float_e4m3_tEfNS_4arch4Sm90ELb0ELb0ELb1ELb0ELb1ELb0ELb0ELb1ELb1ELb1ELb0ELb0EEENS1_21CollectiveEpilogueFwdINS6_IJSA_SC_SB_EEES9_NS_10bfloat16_tESG_Li384ELb0ELb1ELb0ELb1EEENS1_29StaticPersistentTileSchedulerILb0EEEEEEEEEvNT_6ParamsE,"",@"SHT_CUDA_INFO"
	.sectionflags	@""
	.align	4


	//----- nvinfo : EIATTR_CUDA_API_VERSION
	.align		4
        /*0000*/ 	.byte	0x04, 0x37
        /*0002*/ 	.short	(.L_1118 - .L_1117)
.L_1117:
        /*0004*/ 	.word	0x00000082


	//----- nvinfo : EIATTR_KPARAM_INFO
	.align		4
.L_1118:
        /*0008*/ 	.byte	0x04, 0x17
        /*000a*/ 	.short	(.L_1120 - .L_1119)
.L_1119:
        /*000c*/ 	.word	0x00000000
        /*0010*/ 	.short	0x0000
        /*0012*/ 	.short	0x0070
        /*0014*/ 	.byte	0x00, 0xf0, 0x01, 0x28


	//----- nvinfo : EIATTR_SPARSE_MMA_MASK
	.align		4
.L_1120:
        /*0018*/ 	.byte	0x03, 0x50
        /*001a*/ 	.short	0x0000


	//----- nvinfo : EIATTR_MAXREG_COUNT
	.align		4
        /*001c*/ 	.byte	0x03, 0x1b
        /*001e*/ 	.short	0x0080


	//----- nvinfo : EIATTR_NUM_BARRIERS
	.align		4
        /*0020*/ 	.byte	0x02, 0x4c
        /*0022*/ 	.byte	0x09
	.zero		1


	//----- nvinfo : EIATTR_EXTERNS
	.align		4
        /*0024*/ 	.byte	0x04, 0x0f
        /*0026*/ 	.short	(.L_1122 - .L_1121)


	//   ....[0]....
	.align		4
.L_1121:
        /*0028*/ 	.word	index@(__assertfail)


	//----- nvinfo : EIATTR_ANNOTATIONS
	.align		4
.L_1122:
        /*002c*/ 	.byte	0x04, 0x55
        /*002e*/ 	.short	(.L_1124 - .L_1123)


	//   ....[0]....
.L_1123:
        /* <DEDUP_REMOVED lines=9> */


	//----- nvinfo : EIATTR_MERCURY_ISA_VERSION
	.align		4
.L_1124:
        /*00b0*/ 	.byte	0x03, 0x5f
        /*00b2*/ 	.short	0x0101


	//----- nvinfo : EIATTR_INT_WARP_WIDE_INSTR_OFFSETS
	.align		4
        /*00b4*/ 	.byte	0x04, 0x31
        /*00b6*/ 	.short	(.L_1126 - .L_1125)


	//   ....[0]....
.L_1125:
        /*00b8*/ 	.word	0x000000c0


	//   ....[1]....
        /*00bc*/ 	.word	0x000000d0


	//   ....[2]....
        /*00c0*/ 	.word	0x00000170


	//----- nvinfo : EIATTR_COOP_GROUP_MASK_REGIDS
	.align		4
.L_1126:
        /*00c4*/ 	.byte	0x04, 0x29
        /*00c6*/ 	.short	(.L_1128 - .L_1127)


	//   ....[0]....
.L_1127:
        /*00c8*/ 	.word	0xffffffff


	//   ....[1]....
        /*00cc*/ 	.word	0xffffffff


	//   ....[2]....
        /*00d0*/ 	.word	0xffffffff


	//   ....[3]....
        /*00d4*/ 	.word	0xffffffff


	//   ....[4]....
        /*00d8*/ 	.word	0xffffffff


	//   ....[5]....
        /*00dc*/ 	.word	0xffffffff


	//   ....[6]....
        /*00e0*/ 	.word	0xffffffff


	//   ....[7]....
        /*00e4*/ 	.word	0xffffffff


	//   ....[8]....
        /*00e8*/ 	.word	0xffffffff


	//   ....[9]....
        /*00ec*/ 	.word	0xffffffff


	//   ....[10]....
        /*00f0*/ 	.word	0xffffffff


	//   ....[11]....
        /*00f4*/ 	.word	0xffffffff


	//   ....[12]....
        /*00f8*/ 	.word	0xffffffff


	//   ....[13]....
        /*00fc*/ 	.word	0xffffffff


	//   ....[14]....
        /*0100*/ 	.word	0xffffffff


	//   ....[15]....
        /*0104*/ 	.word	0xffffffff


	//   ....[16]....
        /*0108*/ 	.word	0xffffffff


	//   ....[17]....
        /*010c*/ 	.word	0xffffffff


	//   ....[18]....
        /*0110*/ 	.word	0xffffffff


	//   ....[19]....
        /*0114*/ 	.word	0xffffffff


	//   ....[20]....
        /*0118*/ 	.word	0xffffffff


	//   ....[21]....
        /*011c*/ 	.word	0xffffffff


	//   ....[22]....
        /*0120*/ 	.word	0xffffffff


	//   ....[23]....
        /*0124*/ 	.word	0xffffffff


	//   ....[24]....
        /*0128*/ 	.word	0xffffffff


	//   ....[25]....
        /*012c*/ 	.word	0xffffffff


	//   ....[26]....
        /*0130*/ 	.word	0xffffffff


	//   ....[27]....
        /*0134*/ 	.word	0xffffffff


	//   ....[28]....
        /*0138*/ 	.word	0xffffffff


	//   ....[29]....
        /*013c*/ 	.word	0xffffffff


	//   ....[30]....
        /*0140*/ 	.word	0xffffffff


	//   ....[31]....
        /*0144*/ 	.word	0xffffffff


	//   ....[32]....
        /*0148*/ 	.word	0xffffffff


	//   ....[33]....
        /*014c*/ 	.word	0xffffffff


	//   ....[34]....
        /*0150*/ 	.word	0xffffffff


	//   ....[35]....
        /*0154*/ 	.word	0xffffffff


	//   ....[36]....
        /*0158*/ 	.word	0xffffffff


	//   ....[37]....
        /*015c*/ 	.word	0xffffffff


	//   ....[38]....
        /*0160*/ 	.word	0xffffffff


	//   ....[39]....
        /*0164*/ 	.word	0xffffffff


	//   ....[40]....
        /*0168*/ 	.word	0xffffffff


	//   ....[41]....
        /*016c*/ 	.word	0xffffffff


	//   ....[42]....
        /*0170*/ 	.word	0xffffffff


	//   ....[43]....
        /*0174*/ 	.word	0xffffffff


	//   ....[44]....
        /*0178*/ 	.word	0xffffffff


	//   ....[45]....
        /*017c*/ 	.word	0xffffffff


	//   ....[46]....
        /*0180*/ 	.word	0xffffffff


	//   ....[47]....
        /*0184*/ 	.word	0xffffffff


	//   ....[48]....
        /*0188*/ 	.word	0xffffffff


	//   ....[49]....
        /*018c*/ 	.word	0xffffffff


	//   ....[50]....
        /*0190*/ 	.word	0xffffffff


	//   ....[51]....
        /*0194*/ 	.word	0xffffffff


	//   ....[52]....
        /*0198*/ 	.word	0xffffffff


	//   ....[53]....
        /*019c*/ 	.word	0xffffffff


	//   ....[54]....
        /*01a0*/ 	.word	0xffffffff


	//   ....[55]....
        /*01a4*/ 	.word	0xffffffff


	//   ....[56]....
        /*01a8*/ 	.word	0xffffffff


	//   ....[57]....
        /*01ac*/ 	.word	0xffffffff


	//   ....[58]....
        /*01b0*/ 	.word	0xffffffff


	//   ....[59]....
        /*01b4*/ 	.word	0xffffffff


	//   ....[60]....
        /*01b8*/ 	.word	0xffffffff


	//   ....[61]....
        /*01bc*/ 	.word	0xffffffff


	//   ....[62]....
        /*01c0*/ 	.word	0xffffffff


	//   ....[63]....
        /*01c4*/ 	.word	0xffffffff


	//   ....[64]....
        /*01c8*/ 	.word	0xffffffff


	//   ....[65]....
        /*01cc*/ 	.word	0xffffffff


	//   ....[66]....
        /*01d0*/ 	.word	0xffffffff


	//   ....[67]....
        /*01d4*/ 	.word	0xffffffff


	//   ....[68]....
        /*01d8*/ 	.word	0xffffffff


	//   ....[69]....
        /*01dc*/ 	.word	0xffffffff


	//   ....[70]....
        /*01e0*/ 	.word	0xffffffff


	//   ....[71]....
        /*01e4*/ 	.word	0xffffffff


	//   ....[72]....
        /*01e8*/ 	.word	0xffffffff


	//   ....[73]....
        /*01ec*/ 	.word	0xffffffff


	//   ....[74]....
        /*01f0*/ 	.word	0x0500000f


	//   ....[75]....
        /*01f4*/ 	.word	0x0500000f


	//   ....[76]....
        /*01f8*/ 	.word	0x0500000f


	//   ....[77]....
        /*01fc*/ 	.word	0x0500000f


	//   ....[78]....
        /*0200*/ 	.word	0x0500000f


	//   ....[79]....
        /*0204*/ 	.word	0x0500000f


	//   ....[80]....
        /*0208*/ 	.word	0x0500000f


	//   ....[81]....
        /*020c*/ 	.word	0x0500000f


	//   ....[82]....
        /*0210*/ 	.word	0x0500000f


	//   ....[83]....
        /*0214*/ 	.word	0x0500000f


	//   ....[84]....
        /*0218*/ 	.word	0x0500000f


	//   ....[85]....
        /*021c*/ 	.word	0x0500000f


	//   ....[86]....
        /*0220*/ 	.word	0x0500000f


	//   ....[87]....
        /*0224*/ 	.word	0x0500000f


	//   ....[88]....
        /*0228*/ 	.word	0x0500000f


	//   ....[89]....
        /*022c*/ 	.word	0x0500000f


	//   ....[90]....
        /*0230*/ 	.word	0x0500000f


	//   ....[91]....
        /*0234*/ 	.word	0x0500000f


	//   ....[92]....
        /*0238*/ 	.word	0x0500000f


	//   ....[93]....
        /*023c*/ 	.word	0x0500000f


	//   ....[94]....
        /*0240*/ 	.word	0x0500000f


	//   ....[95]....
        /*0244*/ 	.word	0x0500000f


	//   ....[96]....
        /*0248*/ 	.word	0x0500000f


	//----- nvinfo : EIATTR_COOP_GROUP_INSTR_OFFSETS
	.align		4
.L_1128:
        /*024c*/ 	.byte	0x04, 0x28
        /*024e*/ 	.short	(.L_1130 - .L_1129)


	//   ....[0]....
.L_1129:
        /*0250*/ 	.word	0x00000070


	//   ....[1]....
        /*0254*/ 	.word	0x000000b0


	//   ....[2]....
        /*0258*/ 	.word	0x000002d0


	//   ....[3]....
        /*025c*/ 	.word	0x00000430


	//   ....[4]....
        /*0260*/ 	.word	0x00000550


	//   ....[5]....
        /*0264*/ 	.word	0x000006b0


	//   ....[6]....
        /*0268*/ 	.word	0x00000ca0


	//   ....[7]....
        /*026c*/ 	.word	0x00002950


	//   ....[8]....
        /*0270*/ 	.word	0x000029b0


	//   ....[9]....
        /*0274*/ 	.word	0x00002f80


	//   ....[10]....
        /*0278*/ 	.word	0x00003000


	//   ....[11]....
        /*027c*/ 	.word	0x00004d70


	//   ....[12]....
        /*0280*/ 	.word	0x00004da0


	//   ....[13]....
        /*0284*/ 	.word	0x00004dc0


	//   ....[14]....
        /*0288*/ 	.word	0x00004de0


	//   ....[15]....
        /*028c*/ 	.word	0x00006400


	//   ....[16]....
        /*0290*/ 	.word	0x00006410


	//   ....[17]....
        /*0294*/ 	.word	0x00006490


	//   ....[18]....
        /*0298*/ 	.word	0x000064a0


	//   ....[19]....
        /*029c*/ 	.word	0x00007430


	//   ....[20]....
        /*02a0*/ 	.word	0x00007440


	//   ....[21]....
        /*02a4*/ 	.word	0x00007450


	//   ....[22]....
        /*02a8*/ 	.word	0x00007460


	//   ....[23]....
        /*02ac*/ 	.word	0x00007470


	//   ....[24]....
        /*02b0*/ 	.word	0x00007480


	//   ....[25]....
        /*02b4*/ 	.word	0x00007490


	//   ....[26]....
        /*02b8*/ 	.word	0x000074a0


	//   ....[27]....
        /*02bc*/ 	.word	0x000074c0


	//   ....[28]....
        /*02c0*/ 	.word	0x000074d0


	//   ....[29]....
        /*02c4*/ 	.word	0x000074e0


	//   ....[30]....
        /*02c8*/ 	.word	0x00007500


	//   ....[31]....
        /*02cc*/ 	.word	0x00007510


	//   ....[32]....
        /*02d0*/ 	.word	0x00007520


	//   ....[33]....
        /*02d4*/ 	.word	0x00007530


	//   ....[34]....
        /*02d8*/ 	.word	0x00007540


	//   ....[35]....
        /*02dc*/ 	.word	0x00007550


	//   ....[36]....
        /*02e0*/ 	.word	0x00007560


	//   ....[37]....
        /*02e4*/ 	.word	0x00007570


	//   ....[38]....
        /*02e8*/ 	.word	0x00007580


	//   ....[39]....
        /*02ec*/ 	.word	0x00007590


	//   ....[40]....
        /*02f0*/ 	.word	0x000075c0


	//   ....[41]....
        /*02f4*/ 	.word	0x000075f0


	//   ....[42]....
        /*02f8*/ 	.word	0x00007600


	//   ....[43]....
        /*02fc*/ 	.word	0x00007730


	//   ....[44]....
        /*0300*/ 	.word	0x00007760


	//   ....[45]....
        /*0304*/ 	.word	0x00007790


	//   ....[46]....
        /*0308*/ 	.word	0x000077c0


	//   ....[47]....
        /*030c*/ 	.word	0x00007c50


	//   ....[48]....
        /*0310*/ 	.word	0x00007c90


	//   ....[49]....
        /*0314*/ 	.word	0x00007da0


	//   ....[50]....
        /*0318*/ 	.word	0x00007de0


	//   ....[51]....
        /*031c*/ 	.word	0x00009270


	//   ....[52]....
        /*0320*/ 	.word	0x000092a0


	//   ....[53]....
        /*0324*/ 	.word	0x000092c0


	//   ....[54]....
        /*0328*/ 	.word	0x00009330


	//   ....[55]....
        /*032c*/ 	.word	0x000096d0


	//   ....[56]....
        /*0330*/ 	.word	0x000096f0


	//   ....[57]....
        /*0334*/ 	.word	0x00009700


	//   ....[58]....
        /*0338*/ 	.word	0x00009790


	//   ....[59]....
        /*033c*/ 	.word	0x00009f40


	//   ....[60]....
        /*0340*/ 	.word	0x00009f60


	//   ....[61]....
        /*0344*/ 	.word	0x00009f80


	//   ....[62]....
        /*0348*/ 	.word	0x00009f90


	//   ....[63]....
        /*034c*/ 	.word	0x00009fa0


	//   ....[64]....
        /*0350*/ 	.word	0x00009fb0


	//   ....[65]....
        /*0354*/ 	.word	0x0000a720


	//   ....[66]....
        /*0358*/ 	.word	0x0000a740


	//   ....[67]....
        /*035c*/ 	.word	0x0000a760


	//   ....[68]....
        /*0360*/ 	.word	0x0000a7c0


	//   ....[69]....
        /*0364*/ 	.word	0x0000ab50


	//   ....[70]....
        /*0368*/ 	.word	0x0000ab60


	//   ....[71]....
        /*036c*/ 	.word	0x0000ab70


	//   ....[72]....
        /*0370*/ 	.word	0x0000abd0


	//   ....[73]....
        /*0374*/ 	.word	0x0000ba40


	//   ....[74]....
        /*0378*/ 	.word	0x0000bf70


	//   ....[75]....
        /*037c*/ 	.word	0x0000c050


	//   ....[76]....
        /*0380*/ 	.word	0x0000c110


	//   ....[77]....
        /*0384*/ 	.word	0x0000c170


	//   ....[78]....
        /*0388*/ 	.word	0x0000c250


	//   ....[79]....
        /*038c*/ 	.word	0x0000c340


	//   ....[80]....
        /*0390*/ 	.word	0x0000c3e0


	//   ....[81]....
        /*0394*/ 	.word	0x0000c440


	//   ....[82]....
        /*0398*/ 	.word	0x0000c4e0


	//   ....[83]....
        /*039c*/ 	.word	0x0000c5e0


	//   ....[84]....
        /*03a0*/ 	.word	0x0000c640


	//   ....[85]....
        /*03a4*/ 	.word	0x0000c6a0


	//   ....[86]....
        /*03a8*/ 	.word	0x0000c780


	//   ....[87]....
        /*03ac*/ 	.word	0x0000c850


	//   ....[88]....
        /*03b0*/ 	.word	0x0000c920


	//   ....[89]....
        /*03b4*/ 	.word	0x0000ca50


	//   ....[90]....
        /*03b8*/ 	.word	0x0000cb00


	//   ....[91]....
        /*03bc*/ 	.word	0x0000cbb0


	//   ....[92]....
        /*03c0*/ 	.word	0x0000cc60


	//   ....[93]....
        /*03c4*/ 	.word	0x0000cd50


	//   ....[94]....
        /*03c8*/ 	.word	0x0000cde0


	//   ....[95]....
        /*03cc*/ 	.word	0x0000ce40


	//   ....[96]....
        /*03d0*/ 	.word	0x0000cf10


	//----- nvinfo : EIATTR_REG_RECONFIG
	.align		4
.L_1130:
        /*03d4*/ 	.byte	0x01, 0x54
	.zero		2


	//----- nvinfo : EIATTR_SYSCALL_OFFSETS
	.align		4
        /*03d8*/ 	.byte	0x04, 0x46
        /*03da*/ 	.short	(.L_1132 - .L_1131)


	//   ....[0]....
.L_1131:
        /*03dc*/ 	.word	0x00001000


	//   ....[1]....
        /*03e0*/ 	.word	0x00008980


	//   ....[2]....
        /*03e4*/ 	.word	0x00008ae0


	//   ....[3]....
        /*03e8*/ 	.word	0x00008c20


	//   ....[4]....
        /*03ec*/ 	.word	0x00008d40


	//   ....[5]....
        /*03f0*/ 	.word	0x00009a60


	//----- nvinfo : EIATTR_MBARRIER_INSTR_OFFSETS
	.align		4
.L_1132:
        /*03f4*/ 	.byte	0x04, 0x39
        /*03f6*/ 	.short	(.L_1134 - .L_1133)


	//   ....[0]....
.L_1133:
        /*03f8*/ 	.word	0x00000180
        /*03fc*/ 	.word	0x000000ff
        /*0400*/ 	.word	0x00019c00
        /*0404*/ 	.short	0x0100
        /*0406*/ 	.byte	0x08
	.zero		1


	//   ....[1]....
        /*0408*/ 	.word	0x00000190
        /*040c*/ 	.word	0x000000ff
        /*0410*/ 	.word	0x00019c20
        /*0414*/ 	.short	0x0100
        /*0416*/ 	.byte	0x08
	.zero		1


	//   ....[2]....
        /*0418*/ 	.word	0x00000280
        /*041c*/ 	.word	0x000000ff
        /*0420*/ 	.word	0x00019c30
        /*0424*/ 	.short	0x0100
        /*0426*/ 	.byte	0x08
	.zero		1


	//   ....[3]....
        /*0428*/ 	.word	0x00000290
        /*042c*/ 	.word	0x000000ff
        /*0430*/ 	.word	0x00019c40
        /*0434*/ 	.short	0x0100
        /*0436*/ 	.byte	0x08
	.zero		1


	//   ....[4]....
        /*0438*/ 	.word	0x000002a0
        /*043c*/ 	.word	0x000000ff
        /*0440*/ 	.word	0x00019c38
        /*0444*/ 	.short	0x0100
        /*0446*/ 	.byte	0x08
	.zero		1


	//   ....[5]....
        /*0448*/ 	.word	0x000002b0
        /*044c*/ 	.word	0x000000ff
        /*0450*/ 	.word	0x00019c48
        /*0454*/ 	.short	0x0100
        /*0456*/ 	.byte	0x08
	.zero		1


	//   ....[6]....
        /*0458*/ 	.word	0x000003e0
        /*045c*/ 	.word	0x000000ff
        /*0460*/ 	.word	0x00019c50
        /*0464*/ 	.short	0x0100
        /*0466*/ 	.byte	0x08
	.zero		1


	//   ....[7]....
        /*0468*/ 	.word	0x000003f0
        /*046c*/ 	.word	0x000000ff
        /*0470*/ 	.word	0x00019c60
        /*0474*/ 	.short	0x0100
        /*0476*/ 	.byte	0x08
	.zero		1


	//   ....[8]....
        /*0478*/ 	.word	0x00000400
        /*047c*/ 	.word	0x000000ff
        /*0480*/ 	.word	0x00019c58
        /*0484*/ 	.short	0x0100
        /*0486*/ 	.byte	0x08
	.zero		1


	//   ....[9]....
        /*0488*/ 	.word	0x00000410
        /*048c*/ 	.word	0x000000ff
        /*0490*/ 	.word	0x00019c68
        /*0494*/ 	.short	0x0100
        /*0496*/ 	.byte	0x08
	.zero		1


	//   ....[10]....
        /*0498*/ 	.word	0x00000500
        /*049c*/ 	.word	0x000000ff
        /*04a0*/ 	.word	0x00019c70
        /*04a4*/ 	.short	0x0100
        /*04a6*/ 	.byte	0x06
	.zero		1


	//   ....[11]....
        /*04a8*/ 	.word	0x00000510
        /*04ac*/ 	.word	0x000000ff
        /*04b0*/ 	.word	0x00019c80
        /*04b4*/ 	.short	0x0100
        /*04b6*/ 	.byte	0x06
	.zero		1


	//   ....[12]....
        /*04b8*/ 	.word	0x00000520
        /*04bc*/ 	.word	0x000000ff
        /*04c0*/ 	.word	0x00019c78
        /*04c4*/ 	.short	0x0100
        /*04c6*/ 	.byte	0x06
	.zero		1


	//   ....[13]....
        /*04c8*/ 	.word	0x00000530
        /*04cc*/ 	.word	0x000000ff
        /*04d0*/ 	.word	0x00019c88
        /*04d4*/ 	.short	0x0100
        /*04d6*/ 	.byte	0x06
	.zero		1


	//   ....[14]....
        /*04d8*/ 	.word	0x00000660
        /*04dc*/ 	.word	0x000000ff
        /*04e0*/ 	.word	0x00019c90
        /*04e4*/ 	.short	0x0100
        /*04e6*/ 	.byte	0x08
	.zero		1


	//   ....[15]....
        /*04e8*/ 	.word	0x00000670
        /*04ec*/ 	.word	0x000000ff
        /*04f0*/ 	.word	0x00019ca0
        /*04f4*/ 	.short	0x0100
        /*04f6*/ 	.byte	0x08
	.zero		1


	//   ....[16]....
        /*04f8*/ 	.word	0x00000680
        /*04fc*/ 	.word	0x000000ff
        /*0500*/ 	.word	0x00019c98
        /*0504*/ 	.short	0x0100
        /*0506*/ 	.byte	0x08
	.zero		1


	//   ....[17]....
        /*0508*/ 	.word	0x00000690
        /*050c*/ 	.word	0x000000ff
        /*0510*/ 	.word	0x00019ca8
        /*0514*/ 	.short	0x0100
        /*0516*/ 	.byte	0x08
	.zero		1


	//   ....[18]....
        /*0518*/ 	.word	0x000007e0
        /*051c*/ 	.word	0x000000ff
        /*0520*/ 	.word	0x00019cb0
        /*0524*/ 	.short	0x0100
        /*0526*/ 	.byte	0x08
	.zero		1


	//   ....[19]....
        /*0528*/ 	.word	0x000007f0
        /*052c*/ 	.word	0x000000ff
        /*0530*/ 	.word	0x00019cc0
        /*0534*/ 	.short	0x0100
        /*0536*/ 	.byte	0x08
	.zero		1


	//   ....[20]....
        /*0538*/ 	.word	0x00000800
        /*053c*/ 	.word	0x000000ff
        /*0540*/ 	.word	0x00019cb8
        /*0544*/ 	.short	0x0100
        /*0546*/ 	.byte	0x08
	.zero		1


	//   ....[21]....
        /*0548*/ 	.word	0x00000810
        /*054c*/ 	.word	0x000000ff
        /*0550*/ 	.word	0x00019cc8
        /*0554*/ 	.short	0x0100
        /*0556*/ 	.byte	0x08
	.zero		1


	//   ....[22]....
        /*0558*/ 	.word	0x00001390
        /*055c*/ 	.word	0x000000ff
        /*0560*/ 	.word	0x00019c00
        /*0564*/ 	.short	0x010a
        /*0566*/ 	.byte	0x32
	.zero		1


	//   ....[23]....
        /*0568*/ 	.word	0x00001430
        /*056c*/ 	.word	0x00000003
        /*0570*/ 	.word	0x00019c30
        /*0574*/ 	.short	0x010a
        /*0576*/ 	.byte	0x3f
	.zero		1


	//   ....[24]....
        /*0578*/ 	.word	0x00001480
        /*057c*/ 	.word	0x00000003
        /*0580*/ 	.word	0x00019c30
        /*0584*/ 	.short	0x010a
        /*0586*/ 	.byte	0x3f
	.zero		1


	//   ....[25]....
        /*0588*/ 	.word	0x00001ee0
        /*058c*/ 	.word	0x000000ff
        /*0590*/ 	.word	0x00000000
        /*0594*/ 	.short	0x0101
        /*0596*/ 	.byte	0x07
	.zero		1


	//   ....[26]....
        /*0598*/ 	.word	0x00003da0
        /*059c*/ 	.word	0x000000ff
        /*05a0*/ 	.word	0x00019c30
        /*05a4*/ 	.short	0x010a
        /*05a6*/ 	.byte	0x15
	.zero		1


	//   ....[27]....
        /*05a8*/ 	.word	0x00003de0
        /*05ac*/ 	.word	0x000000ff
        /*05b0*/ 	.word	0x00019c30
        /*05b4*/ 	.short	0x010a
        /*05b6*/ 	.byte	0x15
	.zero		1


	//   ....[28]....
        /*05b8*/ 	.word	0x00003f40
        /*05bc*/ 	.word	0x000000ff
        /*05c0*/ 	.word	0x00019c50
        /*05c4*/ 	.short	0x010a
        /*05c6*/ 	.byte	0x0b
	.zero		1


	//   ....[29]....
        /*05c8*/ 	.word	0x00003f80
        /*05cc*/ 	.word	0x000000ff
        /*05d0*/ 	.word	0x00019c50
        /*05d4*/ 	.short	0x010a
        /*05d6*/ 	.byte	0x0b
	.zero		1


	//   ....[30]....
        /*05d8*/ 	.word	0x00004660
        /*05dc*/ 	.word	0x000000ff
        /*05e0*/ 	.word	0x00000000
        /*05e4*/ 	.short	0x0101
        /*05e6*/ 	.byte	0x07
	.zero		1


	//   ....[31]....
        /*05e8*/ 	.word	0x00005bb0
        /*05ec*/ 	.word	0x000000ff
        /*05f0*/ 	.word	0x00000000
        /*05f4*/ 	.short	0x0101
        /*05f6*/ 	.byte	0x07
	.zero		1


	//   ....[32]....
        /*05f8*/ 	.word	0x00006110
        /*05fc*/ 	.word	0x000000ff
        /*0600*/ 	.word	0x00019c50
        /*0604*/ 	.short	0x010a
        /*0606*/ 	.byte	0x07
	.zero		1


	//   ....[33]....
        /*0608*/ 	.word	0x00006150
        /*060c*/ 	.word	0x000000ff
        /*0610*/ 	.word	0x00019c50
        /*0614*/ 	.short	0x010a
        /*0616*/ 	.byte	0x07
	.zero		1


	//   ....[34]....
        /*0618*/ 	.word	0x00006db0
        /*061c*/ 	.word	0x000000ff
        /*0620*/ 	.word	0x00000000
        /*0624*/ 	.short	0x0101
        /*0626*/ 	.byte	0x07
	.zero		1


	//   ....[35]....
        /*0628*/ 	.word	0x00007c70
        /*062c*/ 	.word	0x000000ff
        /*0630*/ 	.word	0x00000000
        /*0634*/ 	.short	0x0101
        /*0636*/ 	.byte	0x04
	.zero		1


	//   ....[36]....
        /*0638*/ 	.word	0x000090b0
        /*063c*/ 	.word	0x00000004
        /*0640*/ 	.word	0x00019c80
        /*0644*/ 	.short	0x010a
        /*0646*/ 	.byte	0x3f
	.zero		1


	//   ....[37]....
        /*0648*/ 	.word	0x00009400
        /*064c*/ 	.word	0x00000004
        /*0650*/ 	.word	0x00019c70
        /*0654*/ 	.short	0x0107
        /*0656*/ 	.byte	0x3f
	.zero		1


	//   ....[38]....
        /*0658*/ 	.word	0x000094c0
        /*065c*/ 	.word	0x00000004
        /*0660*/ 	.word	0x00019c70
        /*0664*/ 	.short	0x0101
        /*0666*/ 	.byte	0x3f
	.zero		1


	//   ....[39]....
        /*0668*/ 	.word	0x000094f0
        /*066c*/ 	.word	0x00000004
        /*0670*/ 	.word	0x00019c40
        /*0674*/ 	.short	0x010a
        /*0676*/ 	.byte	0x3f
	.zero		1


	//   ....[40]....
        /*0678*/ 	.word	0x00009840
        /*067c*/ 	.word	0x00000004
        /*0680*/ 	.word	0x00019c30
        /*0684*/ 	.short	0x0107
        /*0686*/ 	.byte	0x3f
	.zero		1


	//   ....[41]....
        /*0688*/ 	.word	0x00009900
        /*068c*/ 	.word	0x00000004
        /*0690*/ 	.word	0x00019c30
        /*0694*/ 	.short	0x0101
        /*0696*/ 	.byte	0x3f
	.zero		1


	//   ....[42]....
        /*0698*/ 	.word	0x0000a180
        /*069c*/ 	.word	0x000000ff
        /*06a0*/ 	.word	0x00019c00
        /*06a4*/ 	.short	0x0107
        /*06a6*/ 	.byte	0x2b
	.zero		1


	//   ....[43]....
        /*06a8*/ 	.word	0x0000a1d0
        /*06ac*/ 	.word	0x000000ff
        /*06b0*/ 	.word	0x00019c00
        /*06b4*/ 	.short	0x0101
        /*06b6*/ 	.byte	0x2b
	.zero		1


	//   ....[44]....
        /*06b8*/ 	.word	0x0000a200
        /*06bc*/ 	.word	0x000000ff
        /*06c0*/ 	.word	0x00019c20
        /*06c4*/ 	.short	0x010a
        /*06c6*/ 	.byte	0x2b
	.zero		1


	//   ....[45]....
        /*06c8*/ 	.word	0x0000a550
        /*06cc*/ 	.word	0x00000005
        /*06d0*/ 	.word	0x00019c80
        /*06d4*/ 	.short	0x010a
        /*06d6*/ 	.byte	0x3f
	.zero		1


	//   ....[46]....
        /*06d8*/ 	.word	0x0000a890
        /*06dc*/ 	.word	0x00000005
        /*06e0*/ 	.word	0x00019c70
        /*06e4*/ 	.short	0x0107
        /*06e6*/ 	.byte	0x3f
	.zero		1


	//   ....[47]....
        /*06e8*/ 	.word	0x0000a950
        /*06ec*/ 	.word	0x00000005
        /*06f0*/ 	.word	0x00019c70
        /*06f4*/ 	.short	0x0101
        /*06f6*/ 	.byte	0x3f
	.zero		1


	//   ....[48]....
        /*06f8*/ 	.word	0x0000a980
        /*06fc*/ 	.word	0x00000005
        /*0700*/ 	.word	0x00019c40
        /*0704*/ 	.short	0x010a
        /*0706*/ 	.byte	0x3f
	.zero		1


	//   ....[49]....
        /*0708*/ 	.word	0x0000ac70
        /*070c*/ 	.word	0x00000005
        /*0710*/ 	.word	0x00019c30
        /*0714*/ 	.short	0x0107
        /*0716*/ 	.byte	0x3f
	.zero		1


	//   ....[50]....
        /*0718*/ 	.word	0x0000ad40
        /*071c*/ 	.word	0x00000005
        /*0720*/ 	.word	0x00019c30
        /*0724*/ 	.short	0x0101
        /*0726*/ 	.byte	0x3f
	.zero		1


	//   ....[51]....
        /*0728*/ 	.word	0x0000adc0
        /*072c*/ 	.word	0x00000002
        /*0730*/ 	.word	0x00019c70
        /*0734*/ 	.short	0x010a
        /*0736*/ 	.byte	0x3f
	.zero		1


	//   ....[52]....
        /*0738*/ 	.word	0x0000ae50
        /*073c*/ 	.word	0x00000002
        /*0740*/ 	.word	0x00019c60
        /*0744*/ 	.short	0x010a
        /*0746*/ 	.byte	0x3f
	.zero		1


	//   ....[53]....
        /*0748*/ 	.word	0x0000b280
        /*074c*/ 	.word	0x00000002
        /*0750*/ 	.word	0x00019c50
        /*0754*/ 	.short	0x0101
        /*0756*/ 	.byte	0x3f
	.zero		1


	//   ....[54]....
        /*0758*/ 	.word	0x0000b310
        /*075c*/ 	.word	0x00000002
        /*0760*/ 	.word	0x00000000
        /*0764*/ 	.short	0x0101
        /*0766*/ 	.byte	0x3f
	.zero		1


	//   ....[55]....
        /*0768*/ 	.word	0x0000b3b0
        /*076c*/ 	.word	0x00000000
        /*0770*/ 	.word	0x00019c70
        /*0774*/ 	.short	0x010a
        /*0776*/ 	.byte	0x3f
	.zero		1


	//   ....[56]....
        /*0778*/ 	.word	0x0000b430
        /*077c*/ 	.word	0x00000000
        /*0780*/ 	.word	0x00019c60
        /*0784*/ 	.short	0x010a
        /*0786*/ 	.byte	0x3f
	.zero		1


	//   ....[57]....
        /*0788*/ 	.word	0x0000b870
        /*078c*/ 	.word	0x00000000
        /*0790*/ 	.word	0x00019c50
        /*0794*/ 	.short	0x0101
        /*0796*/ 	.byte	0x3f
	.zero		1


	//   ....[58]....
        /*0798*/ 	.word	0x0000b960
        /*079c*/ 	.word	0x00000000
        /*07a0*/ 	.word	0x00000000
        /*07a4*/ 	.short	0x0101
        /*07a6*/ 	.byte	0x3f
	.zero		1


	//   ....[59]....
        /*07a8*/ 	.word	0x0000b9f0
        /*07ac*/ 	.word	0x00000004
        /*07b0*/ 	.word	0x00019c20
        /*07b4*/ 	.short	0x010a
        /*07b6*/ 	.byte	0x3f
	.zero		1


	//   ....[60]....
        /*07b8*/ 	.word	0x0000bb20
        /*07bc*/ 	.word	0x00000005
        /*07c0*/ 	.word	0x00019c40
        /*07c4*/ 	.short	0x010a
        /*07c6*/ 	.byte	0x3f
	.zero		1


	//   ....[61]....
        /*07c8*/ 	.word	0x0000bbc0
        /*07cc*/ 	.word	0x00000013
        /*07d0*/ 	.word	0x00019c40
        /*07d4*/ 	.short	0x010a
        /*07d6*/ 	.byte	0x3f
	.zero		1


	//   ....[62]....
        /*07d8*/ 	.word	0x0000bc00
        /*07dc*/ 	.word	0x00000005
        /*07e0*/ 	.word	0x00019c60
        /*07e4*/ 	.short	0x010a
        /*07e6*/ 	.byte	0x3f
	.zero		1


	//   ....[63]....
        /*07e8*/ 	.word	0x0000bc40
        /*07ec*/ 	.word	0x00000013
        /*07f0*/ 	.word	0x00019c60
        /*07f4*/ 	.short	0x010a
        /*07f6*/ 	.byte	0x3f
	.zero		1


	//   ....[64]....
        /*07f8*/ 	.word	0x0000bc80
        /*07fc*/ 	.word	0x00000005
        /*0800*/ 	.word	0x00019c80
        /*0804*/ 	.short	0x010a
        /*0806*/ 	.byte	0x3f
	.zero		1


	//   ....[65]....
        /*0808*/ 	.word	0x0000bcc0
        /*080c*/ 	.word	0x00000013
        /*0810*/ 	.word	0x00019c80
        /*0814*/ 	.short	0x010a
        /*0816*/ 	.byte	0x3f
	.zero		1


	//   ....[66]....
        /*0818*/ 	.word	0x0000bd30
        /*081c*/ 	.word	0x00000003
        /*0820*/ 	.word	0x00019c00
        /*0824*/ 	.short	0x010a
        /*0826*/ 	.byte	0x3f
	.zero		1


	//   ....[67]....
        /*0828*/ 	.word	0x0000bd80
        /*082c*/ 	.word	0x00000003
        /*0830*/ 	.word	0x00019c30
        /*0834*/ 	.short	0x010a
        /*0836*/ 	.byte	0x3f
	.zero		1


	//   ....[68]....
        /*0838*/ 	.word	0x0000bde0
        /*083c*/ 	.word	0x00000008
        /*0840*/ 	.word	0x00019c30
        /*0844*/ 	.short	0x010a
        /*0846*/ 	.byte	0x3f
	.zero		1


	//   ....[69]....
        /*0848*/ 	.word	0x0000be40
        /*084c*/ 	.word	0x00000008
        /*0850*/ 	.word	0x00019c50
        /*0854*/ 	.short	0x010a
        /*0856*/ 	.byte	0x3f
	.zero		1


	//   ....[70]....
        /*0858*/ 	.word	0x0000bea0
        /*085c*/ 	.word	0x00000003
        /*0860*/ 	.word	0x00019c50
        /*0864*/ 	.short	0x010a
        /*0866*/ 	.byte	0x3f
	.zero		1


	//   ....[71]....
        /*0868*/ 	.word	0x0000bfa0
        /*086c*/ 	.word	0x00000004
        /*0870*/ 	.word	0x00019c80
        /*0874*/ 	.short	0x010a
        /*0876*/ 	.byte	0x3f
	.zero		1


	//   ....[72]....
        /*0878*/ 	.word	0x0000c290
        /*087c*/ 	.word	0x00000004
        /*0880*/ 	.word	0x00019c40
        /*0884*/ 	.short	0x010a
        /*0886*/ 	.byte	0x3f
	.zero		1


	//   ....[73]....
        /*0888*/ 	.word	0x0000c950
        /*088c*/ 	.word	0x0000001a
        /*0890*/ 	.word	0x00019c20
        /*0894*/ 	.short	0x010a
        /*0896*/ 	.byte	0x3f
	.zero		1


	//   ....[74]....
        /*0898*/ 	.word	0x0000c9a0
        /*089c*/ 	.word	0x00000005
        /*08a0*/ 	.word	0x00019c80
        /*08a4*/ 	.short	0x010a
        /*08a6*/ 	.byte	0x3f
	.zero		1


	//   ....[75]....
        /*08a8*/ 	.word	0x0000cca0
        /*08ac*/ 	.word	0x00000005
        /*08b0*/ 	.word	0x00019c40
        /*08b4*/ 	.short	0x010a
        /*08b6*/ 	.byte	0x3f
	.zero		1


	//   ....[76]....
        /*08b8*/ 	.word	0x0000cf50
        /*08bc*/ 	.word	0x00000002
        /*08c0*/ 	.word	0x00019c70
        /*08c4*/ 	.short	0x010a
        /*08c6*/ 	.byte	0x3f
	.zero		1


	//   ....[77]....
        /*08c8*/ 	.word	0x0000cfa0
        /*08cc*/ 	.word	0x00000002
        /*08d0*/ 	.word	0x00019c60
        /*08d4*/ 	.short	0x010a
        /*08d6*/ 	.byte	0x3f
	.zero		1


	//   ....[78]....
        /*08d8*/ 	.word	0x0000cff0
        /*08dc*/ 	.word	0x00000000
        /*08e0*/ 	.word	0x00019c70
        /*08e4*/ 	.short	0x010a
        /*08e6*/ 	.byte	0x3f
	.zero		1


	//   ....[79]....
        /*08e8*/ 	.word	0x0000d040
        /*08ec*/ 	.word	0x00000000
        /*08f0*/ 	.word	0x00019c60
        /*08f4*/ 	.short	0x010a
        /*08f6*/ 	.byte	0x3f
	.zero		1


	//   ....[80]....
        /*08f8*/ 	.word	0x0000d090
        /*08fc*/ 	.word	0x00000004
        /*0900*/ 	.word	0x00019c20
        /*0904*/ 	.short	0x010a
        /*0906*/ 	.byte	0x3f
	.zero		1


	//   ....[81]....
        /*0908*/ 	.word	0x0000d0e0
        /*090c*/ 	.word	0x00000005
        /*0910*/ 	.word	0x00019c40
        /*0914*/ 	.short	0x010a
        /*0916*/ 	.byte	0x3f
	.zero		1


	//   ....[82]....
        /*0918*/ 	.word	0x0000d130
        /*091c*/ 	.word	0x00000013
        /*0920*/ 	.word	0x00019c40
        /*0924*/ 	.short	0x010a
        /*0926*/ 	.byte	0x3f
	.zero		1


	//   ....[83]....
        /*0928*/ 	.word	0x0000d180
        /*092c*/ 	.word	0x00000005
        /*0930*/ 	.word	0x00019c60
        /*0934*/ 	.short	0x010a
        /*0936*/ 	.byte	0x3f
	.zero		1


	//   ....[84]....
        /*0938*/ 	.word	0x0000d1d0
        /*093c*/ 	.word	0x00000013
        /*0940*/ 	.word	0x00019c60
        /*0944*/ 	.short	0x010a
        /*0946*/ 	.byte	0x3f
	.zero		1


	//   ....[85]....
        /*0948*/ 	.word	0x0000d220
        /*094c*/ 	.word	0x00000005
        /*0950*/ 	.word	0x00019c80
        /*0954*/ 	.short	0x010a
        /*0956*/ 	.byte	0x3f
	.zero		1


	//----- nvinfo : EIATTR_NUM_MBARRIERS
	.align		4
.L_1134:
        /*0958*/ 	.byte	0x03, 0x38
        /*095a*/ 	.short	0x0016


	//----- nvinfo : EIATTR_EXIT_INSTR_OFFSETS
	.align		4
        /*095c*/ 	.byte	0x04, 0x1c
        /*095e*/ 	.short	(.L_1136 - .L_1135)


	//   ....[0]....
.L_1135:
        /*0960*/ 	.word	0x00000930


	//   ....[1]....
        /*0964*/ 	.word	0x00007f00


	//   ....[2]....
        /*0968*/ 	.word	0x0000ba60


	//   ....[3]....
        /*096c*/ 	.word	0x0000bd10


	//----- nvinfo : EIATTR_MAX_THREADS
	.align		4
.L_1136:
        /*0970*/ 	.byte	0x04, 0x05
        /*0972*/ 	.short	(.L_1138 - .L_1137)
.L_1137:
        /*0974*/ 	.word	0x00000200
        /*0978*/ 	.word	0x00000001
        /*097c*/ 	.word	0x00000001


	//----- nvinfo : EIATTR_CRS_STACK_SIZE
	.align		4
.L_1138:
        /*0980*/ 	.byte	0x04, 0x1e
        /*0982*/ 	.short	(.L_1140 - .L_1139)
.L_1139:
        /*0984*/ 	.word	0x00000000


	//----- nvinfo : EIATTR_CBANK_PARAM_SIZE
	.align		4
.L_1140:
        /*0988*/ 	.byte	0x03, 0x19
        /*098a*/ 	.short	0x0a70


	//----- nvinfo : EIATTR_PARAM_CBANK
	.align		4
        /*098c*/ 	.byte	0x04, 0x0a
        /*098e*/ 	.short	(.L_1142 - .L_1141)
	.align		4
.L_1141:
        /*0990*/ 	.word	index@(.nv.constant0._ZN7cutlass13device_kernelIN5flash11enable_sm90INS1_16FlashAttnFwdSm90INS1_25CollectiveMainloopFwdSm90ILi2EN4cute5tupleIJNS5_1CILi1EEES8_S8_EEENS6_IJNS7_ILi192EEENS7_ILi128EEENS7_ILi96EEEEEELi96ENS_12float_e4m3_tEfNS_4arch4Sm90ELb0ELb0ELb1ELb0ELb1ELb0ELb0ELb1ELb1ELb1ELb0ELb0EEENS1_21CollectiveEpilogueFwdINS6_IJSA_SC_SB_EEES9_NS_10bfloat16_tESG_Li384ELb0ELb1ELb0ELb1EEENS1_29StaticPersistentTileSchedulerILb0EEEEEEEEEvNT_6ParamsE)
        /*0994*/ 	.short	0x0210
        /*0996*/ 	.short	0x0a70


	//----- nvinfo : EIATTR_SW_WAR
	.align		4
.L_1142:
        /*0998*/ 	.byte	0x04, 0x36
        /*099a*/ 	.short	(.L_1144 - .L_1143)
.L_1143:
        /*099c*/ 	.word	0x00000008
.L_1144:


//--------------------- .nv.info._ZN7cutlass13device_kernelIN5flash11enable_sm90INS1_16FlashAttnFwdSm90INS1_25CollectiveMainloopFwdSm90ILi2EN4cute5tupleIJNS5_1CILi1EEES8_S8_EEENS6_IJNS7_ILi192EEENS7_ILi128EEENS7_ILi96EEEEEELi96ENS_12float_e4m3_tEfNS_4arch4Sm90ELb0ELb0ELb1ELb1ELb1ELb0ELb0ELb1ELb1ELb1ELb0ELb0EEENS1_21CollectiveEpilogueFwdINS6_IJSA_SC_SB_EEES9_NS_10bfloat16_tESG_Li384ELb1ELb1ELb0ELb1EEENS1_36VarlenDynamicPersistentTileSchedulerILi192ELi128ELi384ELi128ELb0ELb1ELb1ELb0ELb1ELb1EEEEEEEEEvNT_6ParamsE --------------------------
	.section	.nv.info._ZN7cutlass13device_kernelIN5flash11enable_sm90INS1_16FlashAttnFwdSm90INS1_25CollectiveMainloopFwdSm90ILi2EN4cute5tupleIJNS5_1CILi1EEES8_S8_EEENS6_IJNS7_ILi192EEENS7_ILi128EEENS7_ILi96EEEEEELi96ENS_12float_e4m3_tEfNS_4arch4Sm90ELb0ELb0ELb1ELb1ELb1ELb0ELb0ELb1ELb1ELb1ELb0ELb0EEENS1_21CollectiveEpilogueFwdINS6_IJSA_SC_SB_EEES9_NS_10bfloat16_tESG_Li384ELb1ELb1ELb0ELb1EEENS1_36VarlenDynamicPersistentTileSchedulerILi192ELi128ELi384ELi128ELb0ELb1ELb1ELb0ELb1ELb1EEEEEEEEEvNT_6ParamsE,"",@"SHT_CUDA_INFO"
	.sectionflags	@""
	.align	4


	//----- nvinfo : EIATTR_CUDA_API_VERSION
	.align		4
        /*0000*/ 	.byte	0x04, 0x37
        /*0002*/ 	.short	(.L_1146 - .L_1145)
.L_1145:
        /*0004*/ 	.word	0x00000082


	//----- nvinfo : EIATTR_KPARAM_INFO
	.align		4
.L_1146:
        /*0008*/ 	.byte	0x04, 0x17
        /*000a*/ 	.short	(.L_1148 - .L_1147)
.L_1147:
        /*000c*/ 	.word	0x00000000
        /*0010*/ 	.short	0x0000
        /*0012*/ 	.short	0x0070
        /*0014*/ 	.byte	0x00, 0xf0, 0x01, 0x2a


	//----- nvinfo : EIATTR_SPARSE_MMA_MASK
	.align		4
.L_1148:
        /*0018*/ 	.byte	0x03, 0x50
        /*001a*/ 	.short	0x0000


	//----- nvinfo : EIATTR_MAXREG_COUNT
	.align		4
        /*001c*/ 	.byte	0x03, 0x1b
        /*001e*/ 	.short	0x0080


	//----- nvinfo : EIATTR_NUM_BARRIERS
	.align		4
        /*0020*/ 	.byte	0x02, 0x4c
        /*0022*/ 	.byte	0x09
	.zero		1


	//----- nvinfo : EIATTR_EXTERNS
	.align		4
        /*0024*/ 	.byte	0x04, 0x0f
        /*0026*/ 	.short	(.L_1150 - .L_1149)


	//   ....[0]....
	.align		4
.L_1149:
        /*0028*/ 	.word	index@(__assertfail)


	//----- nvinfo : EIATTR_ANNOTATIONS
	.align		4
.L_1150:
        /*002c*/ 	.byte	0x04, 0x55
        /*002e*/ 	.short	(.L_1152 - .L_1151)


	//   ....[0]....
.L_1151:
        /* <DEDUP_REMOVED lines=18> */


	//----- nvinfo : EIATTR_MERCURY_ISA_VERSION
	.align		4
.L_1152:
        /*0138*/ 	.byte	0x03, 0x5f
        /*013a*/ 	.short	0x0101


	//----- nvinfo : EIATTR_UNUSED_LOAD_BYTE_OFFSET
	.align		4
        /*013c*/ 	.byte	0x04, 0x44
        /*013e*/ 	.short	(.L_1154 - .L_1153)


	//   ....[0]....
.L_1153:
        /*0140*/ 	.word	0x00000940
        /*0144*/ 	.word	0x0000fff0


	//   ....[1]....
        /*0148*/ 	.word	0x00006e40
        /*014c*/ 	.word	0x0000fff0


	//----- nvinfo : EIATTR_INT_WARP_WIDE_INSTR_OFFSETS
	.align		4
.L_1154:
        /*0150*/ 	.byte	0x04, 0x31
        /*0152*/ 	.short	(.L_1156 - .L_1155)


	//   ....[0]....
.L_1155:
        /*0154*/ 	.word	0x000000c0


	//   ....[1]....
        /*0158*/ 	.word	0x000000d0


	//   ....[2]....
        /*015c*/ 	.word	0x00000170


	//   ....[3]....
        /*0160*/ 	.word	0x0000a230


	//   ....[4]....
        /*0164*/ 	.word	0x0000a2c0


	//   ....[5]....
        /*0168*/ 	.word	0x0000d430


	//   ....[6]....
        /*016c*/ 	.word	0x0000d4c0


	//----- nvinfo : EIATTR_COOP_GROUP_MASK_REGIDS
	.align		4
.L_1156:
        /*0170*/ 	.byte	0x04, 0x29
        /*0172*/ 	.short	(.L_1158 - .L_1157)


	//   ....[0]....
.L_1157:
        /*0174*/ 	.word	0xffffffff


	//   ....[1]....
        /*0178*/ 	.word	0xffffffff


	//   ....[2]....
        /*017c*/ 	.word	0xffffffff


	//   ....[3]....
        /*0180*/ 	.word	0xffffffff


	//   ....[4]....
        /*0184*/ 	.word	0xffffffff


	//   ....[5]....
        /*0188*/ 	.word	0xffffffff


	//   ....[6]....
        /*018c*/ 	.word	0xffffffff


	//   ....[7]....
        /*0190*/ 	.word	0xffffffff


	//   ....[8]....
        /*0194*/ 	.word	0xffffffff


	//   ....[9]....
        /*0198*/ 	.word	0xffffffff


	//   ....[10]....
        /*019c*/ 	.word	0xffffffff


	//   ....[11]....
        /*01a0*/ 	.word	0xffffffff


	//   ....[12]....
        /*01a4*/ 	.word	0xffffffff


	//   ....[13]....
        /*01a8*/ 	.word	0xffffffff


	//   ....[14]....
        /*01ac*/ 	.word	0xffffffff


	//   ....[15]....
        /*01b0*/ 	.word	0xffffffff


	//   ....[16]....
        /*01b4*/ 	.word	0xffffffff


	//   ....[17]....
        /*01b8*/ 	.word	0xffffffff


	//   ....[18]....
        /*01bc*/ 	.word	0xffffffff


	//   ....[19]....
        /*01c0*/ 	.word	0xffffffff


	//   ....[20]....
        /*01c4*/ 	.word	0xffffffff


	//   ....[21]....
        /*01c8*/ 	.word	0xffffffff


	//   ....[22]....
        /*01cc*/ 	.word	0xffffffff


	//   ....[23]....
        /*01d0*/ 	.word	0xffffffff


	//   ....[24]....
        /*01d4*/ 	.word	0xffffffff


	//   ....[25]....
        /*01d8*/ 	.word	0xffffffff


	//   ....[26]....
        /*01dc*/ 	.word	0xffffffff


	//   ....[27]....
        /*01e0*/ 	.word	0xffffffff


	//   ....[28]....
        /*01e4*/ 	.word	0xffffffff


	//   ....[29]....
        /*01e8*/ 	.word	0xffffffff


	//   ....[30]....
        /*01ec*/ 	.word	0xffffffff


	//   ....[31]....
        /*01f0*/ 	.word	0xffffffff


	//   ....[32]....
        /*01f4*/ 	.word	0xffffffff


	//   ....[33]....
        /*01f8*/ 	.word	0xffffffff


	//   ....[34]....
        /*01fc*/ 	.word	0xffffffff


	//   ....[35]....
        /*0200*/ 	.word	0xffffffff


	//   ....[36]....
        /*0204*/ 	.word	0xffffffff


	//   ....[37]....
        /*0208*/ 	.word	0xffffffff


	//   ....[38]....
        /*020c*/ 	.word	0xffffffff


	//   ....[39]....
        /*0210*/ 	.word	0xffffffff


	//   ....[40]....
        /*0214*/ 	.word	0xffffffff


	//   ....[41]....
        /*0218*/ 	.word	0xffffffff


	//   ....[42]....
        /*021c*/ 	.word	0xffffffff


	//   ....[43]....
        /*0220*/ 	.word	0xffffffff


	//   ....[44]....
        /*0224*/ 	.word	0xffffffff


	//   ....[45]....
        /*0228*/ 	.word	0xffffffff


	//   ....[46]....
        /*022c*/ 	.word	0xffffffff


	//   ....[47]....
        /*0230*/ 	.word	0xffffffff


	//   ....[48]....
        /*0234*/ 	.word	0xffffffff


	//   ....[49]....
        /*0238*/ 	.word	0xffffffff


	//   ....[50]....
        /*023c*/ 	.word	0xffffffff


	//   ....[51]....
        /*0240*/ 	.word	0xffffffff


	//   ....[52]....
        /*0244*/ 	.word	0xffffffff


	//   ....[53]....
        /*0248*/ 	.word	0xffffffff


	//   ....[54]....
        /*024c*/ 	.word	0xffffffff


	//   ....[55]....
        /*0250*/ 	.word	0xffffffff


	//   ....[56]....
        /*0254*/ 	.word	0xffffffff


	//   ....[57]....
        /*0258*/ 	.word	0xffffffff


	//   ....[58]....
        /*025c*/ 	.word	0xffffffff


	//   ....[59]....
        /*0260*/ 	.word	0xffffffff


	//   ....[60]....
        /*0264*/ 	.word	0xffffffff


	//   ....[61]....
        /*0268*/ 	.word	0xffffffff


	//   ....[62]....
        /*026c*/ 	.word	0xffffffff


	//   ....[63]....
        /*0270*/ 	.word	0xffffffff


	//   ....[64]....
        /*0274*/ 	.word	0xffffffff


	//   ....[65]....
        /*0278*/ 	.word	0xffffffff


	//   ....[66]....
        /*027c*/ 	.word	0xffffffff


	//   ....[67]....
        /*0280*/ 	.word	0xffffffff


	//   ....[68]....
        /*0284*/ 	.word	0xffffffff


	//   ....[69]....
        /*0288*/ 	.word	0xffffffff


	//   ....[70]....
        /*028c*/ 	.word	0xffffffff


	//   ....[71]....
        /*0290*/ 	.word	0xffffffff


	//   ....[72]....
        /*0294*/ 	.word	0xffffffff


	//   ....[73]....
        /*0298*/ 	.word	0xffffffff


	//   ....[74]....
        /*029c*/ 	.word	0xffffffff


	//   ....[75]....
        /*02a0*/ 	.word	0xffffffff


	//   ....[76]....
        /*02a4*/ 	.word	0xffffffff


	//   ....[77]....
        /*02a8*/ 	.word	0xffffffff


	//   ....[78]....
        /*02ac*/ 	.word	0xffffffff


	//   ....[79]....
        /*02b0*/ 	.word	0xffffffff


	//   ....[80]....
        /*02b4*/ 	.word	0xffffffff


	//   ....[81]....
        /*02b8*/ 	.word	0xffffffff


	//   ....[82]....
        /*02bc*/ 	.word	0xffffffff


	//   ....[83]....
        /*02c0*/ 	.word	0xffffffff


	//   ....[84]....
        /*02c4*/ 	.word	0xffffffff


	//   ....[85]....
        /*02c8*/ 	.word	0xffffffff


	//   ....[86]....
        /*02cc*/ 	.word	0xffffffff


	//   ....[87]....
        /*02d0*/ 	.word	0xffffffff


	//   ....[88]....
        /*02d4*/ 	.word	0xffffffff


	//   ....[89]....
        /*02d8*/ 	.word	0xffffffff


	//   ....[90]....
        /*02dc*/ 	.word	0xffffffff


	//   ....[91]....
        /*02e0*/ 	.word	0xffffffff


	//   ....[92]....
        /*02e4*/ 	.word	0xffffffff


	//   ....[93]....
        /*02e8*/ 	.word	0xffffffff


	//   ....[94]....
        /*02ec*/ 	.word	0xffffffff


	//   ....[95]....
        /*02f0*/ 	.word	0xffffffff


	//   ....[96]....
        /*02f4*/ 	.word	0xffffffff


	//   ....[97]....
        /*02f8*/ 	.word	0xffffffff


	//   ....[98]....
        /*02fc*/ 	.word	0xffffffff


	//   ....[99]....
        /*0300*/ 	.word	0xffffffff


	//   ....[100]....
        /*0304*/ 	.word	0xffffffff


	//   ....[101]....
        /*0308*/ 	.word	0xffffffff


	//   ....[102]....
        /*030c*/ 	.word	0xffffffff


	//   ....[103]....
        /*0310*/ 	.word	0xffffffff


	//   ....[104]....
        /*0314*/ 	.word	0xffffffff


	//   ....[105]....
        /*0318*/ 	.word	0xffffffff


	//   ....[106]....
        /*031c*/ 	.word	0xffffffff


	//   ....[107]....
        /*0320*/ 	.word	0xffffffff


	//   ....[108]....
        /*0324*/ 	.word	0xffffffff


	//   ....[109]....
        /*0328*/ 	.word	0xffffffff


	//   ....[110]....
        /*032c*/ 	.word	0xffffffff


	//   ....[111]....
        /*0330*/ 	.word	0x0500000f


	//   ....[112]....
        /*0334*/ 	.word	0x0500000f


	//   ....[113]....
        /*0338*/ 	.word	0x0500000f


	//   ....[114]....
        /*033c*/ 	.word	0x0500000f


	//   ....[115]....
        /*0340*/ 	.word	0x0500000f


	//   ....[116]....
        /*0344*/ 	.word	0x0500000f


	//   ....[117]....
        /*0348*/ 	.word	0x0500000f


	//   ....[118]....
        /*034c*/ 	.word	0x0500000f


	//   ....[119]....
        /*0350*/ 	.word	0x0500000f


	//   ....[120]....
        /*0354*/ 	.word	0x0500000f


	//   ....[121]....
        /*0358*/ 	.word	0x0500000f


	//   ....[122]....
        /*035c*/ 	.word	0x0500000f


	//   ....[123]....
        /*0360*/ 	.word	0x0500000f


	//   ....[124]....
        /*0364*/ 	.word	0x0500000f


	//   ....[125]....
        /*0368*/ 	.word	0x0500000f


	//   ....[126]....
        /*036c*/ 	.word	0x0500000f


	//   ....[127]....
        /*0370*/ 	.word	0x0500000f


	//   ....[128]....
        /*0374*/ 	.word	0x0500000f


	//   ....[129]....
        /*0378*/ 	.word	0x0500000f


	//   ....[130]....
        /*037c*/ 	.word	0x0500000f


	//   ....[131]....
        /*0380*/ 	.word	0x0500000f


	//   ....[132]....
        /*0384*/ 	.word	0x0500000f


	//   ....[133]....
        /*0388*/ 	.word	0x0500000f


	//   ....[134]....
        /*038c*/ 	.word	0x0500000f


	//----- nvinfo : EIATTR_COOP_GROUP_INSTR_OFFSETS
	.align		4
.L_1158:
        /*0390*/ 	.byte	0x04, 0x28
        /*0392*/ 	.short	(.L_1160 - .L_1159)


	//   ....[0]....
.L_1159:
        /*0394*/ 	.word	0x00000070


	//   ....[1]....
        /*0398*/ 	.word	0x000000b0


	//   ....[2]....
        /*039c*/ 	.word	0x000002d0


	//   ....[3]....
        /*03a0*/ 	.word	0x00000430


	//   ....[4]....
        /*03a4*/ 	.word	0x00000550


	//   ....[5]....
        /*03a8*/ 	.word	0x000006b0


	//   ....[6]....
        /*03ac*/ 	.word	0x00001250


	//   ....[7]....
        /*03b0*/ 	.word	0x00002d30


	//   ....[8]....
        /*03b4*/ 	.word	0x00002d90


	//   ....[9]....
        /*03b8*/ 	.word	0x00003310


	//   ....[10]....
        /*03bc*/ 	.word	0x000033c0


	//   ....[11]....
        /*03c0*/ 	.word	0x00005140


	//   ....[12]....
        /*03c4*/ 	.word	0x00005170


	//   ....[13]....
        /*03c8*/ 	.word	0x00005190


	//   ....[14]....
        /*03cc*/ 	.word	0x000051b0


	//   ....[15]....
        /*03d0*/ 	.word	0x000067a0


	//   ....[16]....
        /*03d4*/ 	.word	0x000067c0


	//   ....[17]....
        /*03d8*/ 	.word	0x00006830


	//   ....[18]....
        /*03dc*/ 	.word	0x00006840


	//   ....[19]....
        /*03e0*/ 	.word	0x000074e0


	//   ....[20]....
        /*03e4*/ 	.word	0x000074f0


	//   ....[21]....
        /*03e8*/ 	.word	0x00007500


	//   ....[22]....
        /*03ec*/ 	.word	0x00007510


	//   ....[23]....
        /*03f0*/ 	.word	0x00007520


	//   ....[24]....
        /*03f4*/ 	.word	0x00007530


	//   ....[25]....
        /*03f8*/ 	.word	0x00007540


	//   ....[26]....
        /*03fc*/ 	.word	0x00007550


	//   ....[27]....
        /*0400*/ 	.word	0x00007580


	//   ....[28]....
        /*0404*/ 	.word	0x00007590


	//   ....[29]....
        /*0408*/ 	.word	0x000075a0


	//   ....[30]....
        /*040c*/ 	.word	0x000075d0


	//   ....[31]....
        /*0410*/ 	.word	0x00007600


	//   ....[32]....
        /*0414*/ 	.word	0x00007630


	//   ....[33]....
        /*0418*/ 	.word	0x00007670


	//   ....[34]....
        /*041c*/ 	.word	0x00007690


	//   ....[35]....
        /*0420*/ 	.word	0x000076b0


	//   ....[36]....
        /*0424*/ 	.word	0x000076c0


	//   ....[37]....
        /*0428*/ 	.word	0x000076e0


	//   ....[38]....
        /*042c*/ 	.word	0x000076f0


	//   ....[39]....
        /*0430*/ 	.word	0x00007700


	//   ....[40]....
        /*0434*/ 	.word	0x00007730


	//   ....[41]....
        /*0438*/ 	.word	0x00007760


	//   ....[42]....
        /*043c*/ 	.word	0x00007780


	//   ....[43]....
        /*0440*/ 	.word	0x00007d10


	//   ....[44]....
        /*0444*/ 	.word	0x00007d50


	//   ....[45]....
        /*0448*/ 	.word	0x00007d90


	//   ....[46]....
        /*044c*/ 	.word	0x00007dd0


	//   ....[47]....
        /*0450*/ 	.word	0x000082a0


	//   ....[48]....
        /*0454*/ 	.word	0x000082d0


	//   ....[49]....
        /*0458*/ 	.word	0x000083d0


	//   ....[50]....
        /*045c*/ 	.word	0x000083f0


	//   ....[51]....
        /*0460*/ 	.word	0x00008d00


	//   ....[52]....
        /*0464*/ 	.word	0x00008d10


	//   ....[53]....
        /*0468*/ 	.word	0x00008e10


	//   ....[54]....
        /*046c*/ 	.word	0x00008e30


	//   ....[55]....
        /*0470*/ 	.word	0x00008fa0


	//   ....[56]....
        /*0474*/ 	.word	0x00009170


	//   ....[57]....
        /*0478*/ 	.word	0x000091a0


	//   ....[58]....
        /*047c*/ 	.word	0x000091d0


	//   ....[59]....
        /*0480*/ 	.word	0x00009200


	//   ....[60]....
        /*0484*/ 	.word	0x00009230


	//   ....[61]....
        /*0488*/ 	.word	0x00009270


	//   ....[62]....
        /*048c*/ 	.word	0x000093c0


	//   ....[63]....
        /*0490*/ 	.word	0x000093f0


	//   ....[64]....
        /*0494*/ 	.word	0x00009420


	//   ....[65]....
        /*0498*/ 	.word	0x00009450


	//   ....[66]....
        /*049c*/ 	.word	0x00009480


	//   ....[67]....
        /*04a0*/ 	.word	0x000094c0


	//   ....[68]....
        /*04a4*/ 	.word	0x00009540


	//   ....[69]....
        /*04a8*/ 	.word	0x00009580


	//   ....[70]....
        /*04ac*/ 	.word	0x00009610


	//   ....[71]....
        /*04b0*/ 	.word	0x0000af10


	//   ....[72]....
        /*04b4*/ 	.word	0x0000af20


	//   ....[73]....
        /*04b8*/ 	.word	0x0000af30


	//   ....[74]....
        /*04bc*/ 	.word	0x0000b050


	//   ....[75]....
        /*04c0*/ 	.word	0x0000b480


	//   ....[76]....
        /*04c4*/ 	.word	0x0000b490


	//   ....[77]....
        /*04c8*/ 	.word	0x0000b4a0


	//   ....[78]....
        /*04cc*/ 	.word	0x0000b4b0


	//   ....[79]....
        /*04d0*/ 	.word	0x0000be10


	//   ....[80]....
        /*04d4*/ 	.word	0x0000be40


	//   ....[81]....
        /*04d8*/ 	.word	0x0000be60


	//   ....[82]....
        /*04dc*/ 	.word	0x0000be70


	//   ....[83]....
        /*04e0*/ 	.word	0x0000be80


	//   ....[84]....
        /*04e4*/ 	.word	0x0000bf80


	//   ....[85]....
        /*04e8*/ 	.word	0x0000c740


	//   ....[86]....
        /*04ec*/ 	.word	0x0000c760


	//   ....[87]....
        /*04f0*/ 	.word	0x0000c770


	//   ....[88]....
        /*04f4*/ 	.word	0x0000c7d0


	//   ....[89]....
        /*04f8*/ 	.word	0x0000cb90


	//   ....[90]....
        /*04fc*/ 	.word	0x0000cba0


	//   ....[91]....
        /*0500*/ 	.word	0x0000cbb0


	//   ....[92]....
        /*0504*/ 	.word	0x0000cc10


	//   ....[93]....
        /*0508*/ 	.word	0x0000dd00


	//   ....[94]....
        /*050c*/ 	.word	0x0000dd30


	//   ....[95]....
        /*0510*/ 	.word	0x0000dd60


	//   ....[96]....
        /*0514*/ 	.word	0x0000dd90


	//   ....[97]....
        /*0518*/ 	.word	0x0000dda0


	//   ....[98]....
        /*051c*/ 	.word	0x0000ddd0


	//   ....[99]....
        /*0520*/ 	.word	0x0000ddf0


	//   ....[100]....
        /*0524*/ 	.word	0x0000de20


	//   ....[101]....
        /*0528*/ 	.word	0x0000df60


	//   ....[102]....
        /*052c*/ 	.word	0x0000df90


	//   ....[103]....
        /*0530*/ 	.word	0x0000dfc0


	//   ....[104]....
        /*0534*/ 	.word	0x0000dff0


	//   ....[105]....
        /*0538*/ 	.word	0x0000e020


	//   ....[106]....
        /*053c*/ 	.word	0x0000e060


	//   ....[107]....
        /*0540*/ 	.word	0x0000e0f0


	//   ....[108]....
        /*0544*/ 	.word	0x0000e130


	//   ....[109]....
        /*0548*/ 	.word	0x0000e170


	//   ....[110]....
        /*054c*/ 	.word	0x0000e5d0


	//   ....[111]....
        /*0550*/ 	.word	0x0000eb20


	//   ....[112]....
        /*0554*/ 	.word	0x0000ec00


	//   ....[113]....
        /*0558*/ 	.word	0x0000eca0


	//   ....[114]....
        /*055c*/ 	.word	0x0000ee50


	//   ....[115]....
        /*0560*/ 	.word	0x0000eef0


	//   ....[116]....
        /*0564*/ 	.word	0x0000efe0


	//   ....[117]....
        /*0568*/ 	.word	0x0000f070


	//   ....[118]....
        /*056c*/ 	.word	0x0000f0d0


	//   ....[119]....
        /*0570*/ 	.word	0x0000f1b0


	//   ....[120]....
        /*0574*/ 	.word	0x0000f2b0


	//   ....[121]....
        /*0578*/ 	.word	0x0000f310


	//   ....[122]....
        /*057c*/ 	.word	0x0000f370


	//   ....[123]....
        /*0580*/ 	.word	0x0000f410


	//   ....[124]....
        /*0584*/ 	.word	0x0000f4d0


	//   ....[125]....
        /*0588*/ 	.word	0x0000f550


	//   ....[126]....
        /*058c*/ 	.word	0x0000f700


	//   ....[127]....
        /*0590*/ 	.word	0x0000f7a0


	//   ....[128]....
        /*0594*/ 	.word	0x0000f800


	//   ....[129]....
        /*0598*/ 	.word	0x0000f8d0


	//   ....[130]....
        /*059c*/ 	.word	0x0000f9c0


	//   ....[131]....
        /*05a0*/ 	.word	0x0000fa50


	//   ....[132]....
        /*05a4*/ 	.word	0x0000fab0


	//   ....[133]....
        /*05a8*/ 	.word	0x0000fb80


	//   ....[134]....
        /*05ac*/ 	.word	0x0000fde0


	//----- nvinfo : EIATTR_REG_RECONFIG
	.align		4
.L_1160:
        /*05b0*/ 	.byte	0x01, 0x54
	.zero		2


	//----- nvinfo : EIATTR_SYSCALL_OFFSETS
	.align		4
        /*05b4*/ 	.byte	0x04, 0x46
        /*05b6*/ 	.short	(.L_1162 - .L_1161)


	//   ....[0]....
.L_1161:
        /*05b8*/ 	.word	0x00001440


	//   ....[1]....
        /*05bc*/ 	.word	0x0000a420


	//   ....[2]....
        /*05c0*/ 	.word	0x0000a5b0


	//   ....[3]....
        /*05c4*/ 	.word	0x0000a700


	//   ....[4]....
        /*05c8*/ 	.word	0x0000a840


	//   ....[5]....
        /*05cc*/ 	.word	0x0000b8c0


	//----- nvinfo : EIATTR_MBARRIER_INSTR_OFFSETS
	.align		4
.L_1162:
        /*05d0*/ 	.byte	0x04, 0x39
        /*05d2*/ 	.short	(.L_1164 - .L_1163)


	//   ....[0]....
.L_1163:
        /*05d4*/ 	.word	0x00000180
        /*05d8*/ 	.word	0x000000ff
        /*05dc*/ 	.word	0x00019c00
        /*05e0*/ 	.short	0x0100
        /*05e2*/ 	.byte	0x08
	.zero		1


	//   ....[1]....
        /*05e4*/ 	.word	0x00000190
        /*05e8*/ 	.word	0x000000ff
        /*05ec*/ 	.word	0x00019c20
        /*05f0*/ 	.short	0x0100
        /*05f2*/ 	.byte	0x08
	.zero		1


	//   ....[2]....
        /*05f4*/ 	.word	0x00000280
        /*05f8*/ 	.word	0x000000ff
        /*05fc*/ 	.word	0x00019c30
        /*0600*/ 	.short	0x0100
        /*0602*/ 	.byte	0x08
	.zero		1


	//   ....[3]....
        /*0604*/ 	.word	0x00000290
        /*0608*/ 	.word	0x000000ff
        /*060c*/ 	.word	0x00019c40
        /*0610*/ 	.short	0x0100
        /*0612*/ 	.byte	0x08
	.zero		1


	//   ....[4]....
        /*0614*/ 	.word	0x000002a0
        /*0618*/ 	.word	0x000000ff
        /*061c*/ 	.word	0x00019c38
        /*0620*/ 	.short	0x0100
        /*0622*/ 	.byte	0x08
	.zero		1


	//   ....[5]....
        /*0624*/ 	.word	0x000002b0
        /*0628*/ 	.word	0x000000ff
        /*062c*/ 	.word	0x00019c48
        /*0630*/ 	.short	0x0100
        /*0632*/ 	.byte	0x08
	.zero		1


	//   ....[6]....
        /*0634*/ 	.word	0x000003e0
        /*0638*/ 	.word	0x000000ff
        /*063c*/ 	.word	0x00019c50
        /*0640*/ 	.short	0x0100
        /*0642*/ 	.byte	0x08
	.zero		1


	//   ....[7]....
        /*0644*/ 	.word	0x000003f0
        /*0648*/ 	.word	0x000000ff
        /*064c*/ 	.word	0x00019c60
        /*0650*/ 	.short	0x0100
        /*0652*/ 	.byte	0x08
	.zero		1


	//   ....[8]....
        /*0654*/ 	.word	0x00000400
        /*0658*/ 	.word	0x000000ff
        /*065c*/ 	.word	0x00019c58
        /*0660*/ 	.short	0x0100
        /*0662*/ 	.byte	0x08
	.zero		1


	//   ....[9]....
        /*0664*/ 	.word	0x00000410
        /*0668*/ 	.word	0x000000ff
        /*066c*/ 	.word	0x00019c68
        /*0670*/ 	.short	0x0100
        /*0672*/ 	.byte	0x08
	.zero		1


	//   ....[10]....
        /*0674*/ 	.word	0x00000500
        /*0678*/ 	.word	0x000000ff
        /*067c*/ 	.word	0x00019c70
        /*0680*/ 	.short	0x0100
        /*0682*/ 	.byte	0x06
	.zero		1


	//   ....[11]....
        /*0684*/ 	.word	0x00000510
        /*0688*/ 	.word	0x000000ff
        /*068c*/ 	.word	0x00019c80
        /*0690*/ 	.short	0x0100
        /*0692*/ 	.byte	0x06
	.zero		1


	//   ....[12]....
        /*0694*/ 	.word	0x00000520
        /*0698*/ 	.word	0x000000ff
        /*069c*/ 	.word	0x00019c78
        /*06a0*/ 	.short	0x0100
        /*06a2*/ 	.byte	0x06
	.zero		1


	//   ....[13]....
        /*06a4*/ 	.word	0x00000530
        /*06a8*/ 	.word	0x000000ff
        /*06ac*/ 	.word	0x00019c88
        /*06b0*/ 	.short	0x0100
        /*06b2*/ 	.byte	0x06
	.zero		1


	//   ....[14]....
        /*06b4*/ 	.word	0x00000660
        /*06b8*/ 	.word	0x000000ff
        /*06bc*/ 	.word	0x00019c90
        /*06c0*/ 	.short	0x0100
        /*06c2*/ 	.byte	0x08
	.zero		1


	//   ....[15]....
        /*06c4*/ 	.word	0x00000670
        /*06c8*/ 	.word	0x000000ff
        /*06cc*/ 	.word	0x00019ca0
        /*06d0*/ 	.short	0x0100
        /*06d2*/ 	.byte	0x08
	.zero		1


	//   ....[16]....
        /*06d4*/ 	.word	0x00000680
        /*06d8*/ 	.word	0x000000ff
        /*06dc*/ 	.word	0x00019c98
        /*06e0*/ 	.short	0x0100
        /*06e2*/ 	.byte	0x08
	.zero		1


	//   ....[17]....
        /*06e4*/ 	.word	0x00000690
        /*06e8*/ 	.word	0x000000ff
        /*06ec*/ 	.word	0x00019ca8
        /*06f0*/ 	.short	0x0100
        /*06f2*/ 	.byte	0x08
	.zero		1


	//   ....[18]....
        /*06f4*/ 	.word	0x000007e0
        /*06f8*/ 	.word	0x000000ff
        /*06fc*/ 	.word	0x00019cb0
        /*0700*/ 	.short	0x0100
        /*0702*/ 	.byte	0x08
	.zero		1


	//   ....[19]....
        /*0704*/ 	.word	0x000007f0
        /*0708*/ 	.word	0x000000ff
        /*070c*/ 	.word	0x00019cc0
        /*0710*/ 	.short	0x0100
        /*0712*/ 	.byte	0x08
	.zero		1


	//   ....[20]....
        /*0714*/ 	.word	0x00000800
        /*0718*/ 	.word	0x000000ff
        /*071c*/ 	.word	0x00019cb8
        /*0720*/ 	.short	0x0100
        /*0722*/ 	.byte	0x08
	.zero		1


	//   ....[21]....
        /*0724*/ 	.word	0x00000810
        /*0728*/ 	.word	0x000000ff
        /*072c*/ 	.word	0x00019cc8
        /*0730*/ 	.short	0x0100
        /*0732*/ 	.byte	0x08
	.zero		1


	//   ....[22]....
        /*0734*/ 	.word	0x00001770
        /*0738*/ 	.word	0x000000ff
        /*073c*/ 	.word	0x00019c00
        /*0740*/ 	.short	0x010a
        /*0742*/ 	.byte	0x31
	.zero		1


	//   ....[23]....
        /*0744*/ 	.word	0x00001810
        /*0748*/ 	.word	0x00000003
        /*074c*/ 	.word	0x00019c30
        /*0750*/ 	.short	0x010a
        /*0752*/ 	.byte	0x3f
	.zero		1


	//   ....[24]....
        /*0754*/ 	.word	0x00001860
        /*0758*/ 	.word	0x00000003
        /*075c*/ 	.word	0x00019c30
        /*0760*/ 	.short	0x010a
        /*0762*/ 	.byte	0x3f
	.zero		1


	//   ....[25]....
        /*0764*/ 	.word	0x000022c0
        /*0768*/ 	.word	0x000000ff
        /*076c*/ 	.word	0x00000000
        /*0770*/ 	.short	0x0101
        /*0772*/ 	.byte	0x06
	.zero		1


	//   ....[26]....
        /*0774*/ 	.word	0x00004180
        /*0778*/ 	.word	0x000000ff
        /*077c*/ 	.word	0x00019c30
        /*0780*/ 	.short	0x010a
        /*0782*/ 	.byte	0x13
	.zero		1


	//   ....[27]....
        /*0784*/ 	.word	0x000041c0
        /*0788*/ 	.word	0x000000ff
        /*078c*/ 	.word	0x00019c30
        /*0790*/ 	.short	0x010a
        /*0792*/ 	.byte	0x13
	.zero		1


	//   ....[28]....
        /*0794*/ 	.word	0x00004320
        /*0798*/ 	.word	0x000000ff
        /*079c*/ 	.word	0x00019c50
        /*07a0*/ 	.short	0x010a
        /*07a2*/ 	.byte	0x0b
	.zero		1


	//   ....[29]....
        /*07a4*/ 	.word	0x00004360
        /*07a8*/ 	.word	0x000000ff
        /*07ac*/ 	.word	0x00019c50
        /*07b0*/ 	.short	0x010a
        /*07b2*/ 	.byte	0x0b
	.zero		1


	//   ....[30]....
        /*07b4*/ 	.word	0x00004a30
        /*07b8*/ 	.word	0x000000ff
        /*07bc*/ 	.word	0x00000000
        /*07c0*/ 	.short	0x0101
        /*07c2*/ 	.byte	0x13
	.zero		1


	//   ....[31]....
        /*07c4*/ 	.word	0x00005f80
        /*07c8*/ 	.word	0x000000ff
        /*07cc*/ 	.word	0x00000000
        /*07d0*/ 	.short	0x0101
        /*07d2*/ 	.byte	0x06
	.zero		1


	//   ....[32]....
        /*07d4*/ 	.word	0x000064e0
        /*07d8*/ 	.word	0x000000ff
        /*07dc*/ 	.word	0x00019c50
        /*07e0*/ 	.short	0x010a
        /*07e2*/ 	.byte	0x0e
	.zero		1


	//   ....[33]....
        /*07e4*/ 	.word	0x00006520
        /*07e8*/ 	.word	0x000000ff
        /*07ec*/ 	.word	0x00019c50
        /*07f0*/ 	.short	0x010a
        /*07f2*/ 	.byte	0x0e
	.zero		1


	//   ....[34]....
        /*07f4*/ 	.word	0x00006b20
        /*07f8*/ 	.word	0x000000ff
        /*07fc*/ 	.word	0x00000000
        /*0800*/ 	.short	0x0101
        /*0802*/ 	.byte	0x04
	.zero		1


	//   ....[35]....
        /*0804*/ 	.word	0x000082c0
        /*0808*/ 	.word	0x00000008
        /*080c*/ 	.word	0x00000000
        /*0810*/ 	.short	0x0101
        /*0812*/ 	.byte	0x3f
	.zero		1


	//   ....[36]....
        /*0814*/ 	.word	0x0000ad00
        /*0818*/ 	.word	0x00000005
        /*081c*/ 	.word	0x00019c80
        /*0820*/ 	.short	0x010a
        /*0822*/ 	.byte	0x3f
	.zero		1


	//   ....[37]....
        /*0824*/ 	.word	0x0000b150
        /*0828*/ 	.word	0x00000005
        /*082c*/ 	.word	0x00019c70
        /*0830*/ 	.short	0x0107
        /*0832*/ 	.byte	0x3f
	.zero		1


	//   ....[38]....
        /*0834*/ 	.word	0x0000b210
        /*0838*/ 	.word	0x00000005
        /*083c*/ 	.word	0x00019c70
        /*0840*/ 	.short	0x0101
        /*0842*/ 	.byte	0x3f
	.zero		1


	//   ....[39]....
        /*0844*/ 	.word	0x0000b240
        /*0848*/ 	.word	0x00000005
        /*084c*/ 	.word	0x00019c40
        /*0850*/ 	.short	0x010a
        /*0852*/ 	.byte	0x3f
	.zero		1


	//   ....[40]....
        /*0854*/ 	.word	0x0000b5f0
        /*0858*/ 	.word	0x00000005
        /*085c*/ 	.word	0x00019c30
        /*0860*/ 	.short	0x0107
        /*0862*/ 	.byte	0x3f
	.zero		1


	//   ....[41]....
        /*0864*/ 	.word	0x0000b6b0
        /*0868*/ 	.word	0x00000005
        /*086c*/ 	.word	0x00019c30
        /*0870*/ 	.short	0x0101
        /*0872*/ 	.byte	0x3f
	.zero		1


	//   ....[42]....
        /*0874*/ 	.word	0x0000c060
        /*0878*/ 	.word	0x00000010
        /*087c*/ 	.word	0x00019c00
        /*0880*/ 	.short	0x0107
        /*0882*/ 	.byte	0x3f
	.zero		1


	//   ....[43]....
        /*0884*/ 	.word	0x0000c160
        /*0888*/ 	.word	0x00000010
        /*088c*/ 	.word	0x00019c00
        /*0890*/ 	.short	0x0101
        /*0892*/ 	.byte	0x3f
	.zero		1


	//   ....[44]....
        /*0894*/ 	.word	0x0000c180
        /*0898*/ 	.word	0x00000010
        /*089c*/ 	.word	0x00019c20
        /*08a0*/ 	.short	0x010a
        /*08a2*/ 	.byte	0x3f
	.zero		1


	//   ....[45]....
        /*08a4*/ 	.word	0x0000c500
        /*08a8*/ 	.word	0x00000000
        /*08ac*/ 	.word	0x00019c80
        /*08b0*/ 	.short	0x010a
        /*08b2*/ 	.byte	0x3f
	.zero		1


	//   ....[46]....
        /*08b4*/ 	.word	0x0000c870
        /*08b8*/ 	.word	0x00000000
        /*08bc*/ 	.word	0x00019c70
        /*08c0*/ 	.short	0x0107
        /*08c2*/ 	.byte	0x3f
	.zero		1


	//   ....[47]....
        /*08c4*/ 	.word	0x0000c930
        /*08c8*/ 	.word	0x00000000
        /*08cc*/ 	.word	0x00019c70
        /*08d0*/ 	.short	0x0101
        /*08d2*/ 	.byte	0x3f
	.zero		1


	//   ....[48]....
        /*08d4*/ 	.word	0x0000c960
        /*08d8*/ 	.word	0x00000000
        /*08dc*/ 	.word	0x00019c40
        /*08e0*/ 	.short	0x010a
        /*08e2*/ 	.byte	0x3f
	.zero		1


	//   ....[49]....
        /*08e4*/ 	.word	0x0000ccb0
        /*08e8*/ 	.word	0x00000000
        /*08ec*/ 	.word	0x00019c30
        /*08f0*/ 	.short	0x0107
        /*08f2*/ 	.byte	0x3f
	.zero		1


	//   ....[50]....
        /*08f4*/ 	.word	0x0000cd70
        /*08f8*/ 	.word	0x00000000
        /*08fc*/ 	.word	0x00019c30
        /*0900*/ 	.short	0x0101
        /*0902*/ 	.byte	0x3f
	.zero		1


	//   ....[51]....
        /*0904*/ 	.word	0x0000ce00
        /*0908*/ 	.word	0x00000002
        /*090c*/ 	.word	0x00019c70
        /*0910*/ 	.short	0x010a
        /*0912*/ 	.byte	0x3f
	.zero		1


	//   ....[52]....
        /*0914*/ 	.word	0x0000ce90
        /*0918*/ 	.word	0x00000002
        /*091c*/ 	.word	0x00019c60
        /*0920*/ 	.short	0x010a
        /*0922*/ 	.byte	0x3f
	.zero		1


	//   ....[53]....
        /*0924*/ 	.word	0x0000d300
        /*0928*/ 	.word	0x00000002
        /*092c*/ 	.word	0x00019c50
        /*0930*/ 	.short	0x0101
        /*0932*/ 	.byte	0x3f
	.zero		1


	//   ....[54]....
        /*0934*/ 	.word	0x0000d390
        /*0938*/ 	.word	0x00000002
        /*093c*/ 	.word	0x00000000
        /*0940*/ 	.short	0x0101
        /*0942*/ 	.byte	0x3f
	.zero		1


	//   ....[55]....
        /*0944*/ 	.word	0x0000d550
        /*0948*/ 	.word	0x00000000
        /*094c*/ 	.word	0x00019c70
        /*0950*/ 	.short	0x010a
        /*0952*/ 	.byte	0x3f
	.zero		1


	//   ....[56]....
        /*0954*/ 	.word	0x0000d5d0
        /*0958*/ 	.word	0x00000000
        /*095c*/ 	.word	0x00019c60
        /*0960*/ 	.short	0x010a
        /*0962*/ 	.byte	0x3f
	.zero		1


	//   ....[57]....
        /*0964*/ 	.word	0x0000da50
        /*0968*/ 	.word	0x00000000
        /*096c*/ 	.word	0x00019c50
        /*0970*/ 	.short	0x0101
        /*0972*/ 	.byte	0x3f
	.zero		1


	//   ....[58]....
        /*0974*/ 	.word	0x0000db10
        /*0978*/ 	.word	0x00000000
        /*097c*/ 	.word	0x00000000
        /*0980*/ 	.short	0x0101
        /*0982*/ 	.byte	0x3f
	.zero		1


	//   ....[59]....
        /*0984*/ 	.word	0x0000e550
        /*0988*/ 	.word	0x00000007
        /*098c*/ 	.word	0x00019c20
        /*0990*/ 	.short	0x010a
        /*0992*/ 	.byte	0x3f
	.zero		1


	//   ....[60]....
        /*0994*/ 	.word	0x0000e6d0
        /*0998*/ 	.word	0x00000005
        /*099c*/ 	.word	0x00019c40
        /*09a0*/ 	.short	0x010a
        /*09a2*/ 	.byte	0x3f
	.zero		1


	//   ....[61]....
        /*09a4*/ 	.word	0x0000e770
        /*09a8*/ 	.word	0x00000003
        /*09ac*/ 	.word	0x00019c40
        /*09b0*/ 	.short	0x010a
        /*09b2*/ 	.byte	0x3f
	.zero		1


	//   ....[62]....
        /*09b4*/ 	.word	0x0000e7b0
        /*09b8*/ 	.word	0x00000005
        /*09bc*/ 	.word	0x00019c60
        /*09c0*/ 	.short	0x010a
        /*09c2*/ 	.byte	0x3f
	.zero		1


	//   ....[63]....
        /*09c4*/ 	.word	0x0000e7f0
        /*09c8*/ 	.word	0x00000003
        /*09cc*/ 	.word	0x00019c60
        /*09d0*/ 	.short	0x010a
        /*09d2*/ 	.byte	0x3f
	.zero		1


	//   ....[64]....
        /*09d4*/ 	.word	0x0000e830
        /*09d8*/ 	.word	0x00000005
        /*09dc*/ 	.word	0x00019c80
        /*09e0*/ 	.short	0x010a
        /*09e2*/ 	.byte	0x3f
	.zero		1


	//   ....[65]....
        /*09e4*/ 	.word	0x0000e870
        /*09e8*/ 	.word	0x00000003
        /*09ec*/ 	.word	0x00019c80
        /*09f0*/ 	.short	0x010a
        /*09f2*/ 	.byte	0x3f
	.zero		1


	//   ....[66]....
        /*09f4*/ 	.word	0x0000e8e0
        /*09f8*/ 	.word	0x00000003
        /*09fc*/ 	.word	0x00019c00
        /*0a00*/ 	.short	0x010a
        /*0a02*/ 	.byte	0x3f
	.zero		1


	//   ....[67]....
        /*0a04*/ 	.word	0x0000e930
        /*0a08*/ 	.word	0x00000003
        /*0a0c*/ 	.word	0x00019c30
        /*0a10*/ 	.short	0x010a
        /*0a12*/ 	.byte	0x3f
	.zero		1


	//   ....[68]....
        /*0a14*/ 	.word	0x0000e990
        /*0a18*/ 	.word	0x00000008
        /*0a1c*/ 	.word	0x00019c30
        /*0a20*/ 	.short	0x010a
        /*0a22*/ 	.byte	0x3f
	.zero		1


	//   ....[69]....
        /*0a24*/ 	.word	0x0000e9f0
        /*0a28*/ 	.word	0x00000008
        /*0a2c*/ 	.word	0x00019c50
        /*0a30*/ 	.short	0x010a
        /*0a32*/ 	.byte	0x3f
	.zero		1


	//   ....[70]....
        /*0a34*/ 	.word	0x0000ea50
        /*0a38*/ 	.word	0x00000003
        /*0a3c*/ 	.word	0x00019c50
        /*0a40*/ 	.short	0x010a
        /*0a42*/ 	.byte	0x3f
	.zero		1


	//   ....[71]....
        /*0a44*/ 	.word	0x0000eb50
        /*0a48*/ 	.word	0x00000005
        /*0a4c*/ 	.word	0x00019c80
        /*0a50*/ 	.short	0x010a
        /*0a52*/ 	.byte	0x3f
	.zero		1


	//   ....[72]....
        /*0a54*/ 	.word	0x0000ef30
        /*0a58*/ 	.word	0x00000005
        /*0a5c*/ 	.word	0x00019c40
        /*0a60*/ 	.short	0x010a
        /*0a62*/ 	.byte	0x3f
	.zero		1


	//   ....[73]....
        /*0a64*/ 	.word	0x0000f600
        /*0a68*/ 	.word	0x00000010
        /*0a6c*/ 	.word	0x00019c20
        /*0a70*/ 	.short	0x010a
        /*0a72*/ 	.byte	0x3f
	.zero		1


	//   ....[74]....
        /*0a74*/ 	.word	0x0000f650
        /*0a78*/ 	.word	0x00000000
        /*0a7c*/ 	.word	0x00019c80
        /*0a80*/ 	.short	0x010a
        /*0a82*/ 	.byte	0x3f
	.zero		1


	//   ....[75]....
        /*0a84*/ 	.word	0x0000f910
        /*0a88*/ 	.word	0x00000000
        /*0a8c*/ 	.word	0x00019c40
        /*0a90*/ 	.short	0x010a
        /*0a92*/ 	.byte	0x3f
	.zero		1


	//   ....[76]....
        /*0a94*/ 	.word	0x0000fbc0
        /*0a98*/ 	.word	0x00000002
        /*0a9c*/ 	.word	0x00019c70
        /*0aa0*/ 	.short	0x010a
        /*0aa2*/ 	.byte	0x3f
	.zero		1


	//   ....[77]....
        /*0aa4*/ 	.word	0x0000fc10
        /*0aa8*/ 	.word	0x00000002
        /*0aac*/ 	.word	0x00019c60
        /*0ab0*/ 	.short	0x010a
        /*0ab2*/ 	.byte	0x3f
	.zero		1


	//   ....[78]....
        /*0ab4*/ 	.word	0x0000fc60
        /*0ab8*/ 	.word	0x00000000
        /*0abc*/ 	.word	0x00019c70
        /*0ac0*/ 	.short	0x010a
        /*0ac2*/ 	.byte	0x3f
	.zero		1


	//   ....[79]....
        /*0ac4*/ 	.word	0x0000fcb0
        /*0ac8*/ 	.word	0x00000000
        /*0acc*/ 	.word	0x00019c60
        /*0ad0*/ 	.short	0x010a
        /*0ad2*/ 	.byte	0x3f
	.zero		1


	//   ....[80]....
        /*0ad4*/ 	.word	0x0000fd00
        /*0ad8*/ 	.word	0x00000007
        /*0adc*/ 	.word	0x00019c20
        /*0ae0*/ 	.short	0x010a
        /*0ae2*/ 	.byte	0x3f
	.zero		1


	//   ....[81]....
        /*0ae4*/ 	.word	0x0000fea0
        /*0ae8*/ 	.word	0x00000005
        /*0aec*/ 	.word	0x00019c40
        /*0af0*/ 	.short	0x010a
        /*0af2*/ 	.byte	0x3f
	.zero		1


	//   ....[82]....
        /*0af4*/ 	.word	0x0000fef0
        /*0af8*/ 	.word	0x00000003
        /*0afc*/ 	.word	0x00019c40
        /*0b00*/ 	.short	0x010a
        /*0b02*/ 	.byte	0x3f
	.zero		1


	//   ....[83]....
        /*0b04*/ 	.word	0x0000ff40
        /*0b08*/ 	.word	0x00000005
        /*0b0c*/ 	.word	0x00019c60
        /*0b10*/ 	.short	0x010a
        /*0b12*/ 	.byte	0x3f
	.zero		1


	//   ....[84]....
        /*0b14*/ 	.word	0x0000ff90
        /*0b18*/ 	.word	0x00000003
        /*0b1c*/ 	.word	0x00019c60
        /*0b20*/ 	.short	0x010a
        /*0b22*/ 	.byte	0x3f
	.zero		1


	//   ....[85]....
        /*0b24*/ 	.word	0x0000ffe0
        /*0b28*/ 	.word	0x00000005
        /*0b2c*/ 	.word	0x00019c80
        /*0b30*/ 	.short	0x010a
        /*0b32*/ 	.byte	0x3f
	.zero		1


	//----- nvinfo : EIATTR_NUM_MBARRIERS
	.align		4
.L_1164:
        /*0b34*/ 	.byte	0x03, 0x38
        /*0b36*/ 	.short	0x0016


	//----- nvinfo : EIATTR_EXIT_INSTR_OFFSETS
	.align		4
        /*0b38*/ 	.byte	0x04, 0x1c
        /*0b3a*/ 	.short	(.L_1166 - .L_1165)


	//   ....[0]....
.L_1165:
        /*0b3c*/ 	.word	0x00000980


	//   ....[1]....
        /*0b40*/ 	.word	0x00008f50


	//   ....[2]....
        /*0b44*/ 	.word	0x0000e8c0


	//----- nvinfo : EIATTR_MAX_THREADS
	.align		4
.L_1166:
        /*0b48*/ 	.byte	0x04, 0x05
        /*0b4a*/ 	.short	(.L_1168 - .L_1167)
.L_1167:
        /*0b4c*/ 	.word	0x00000200
        /*0b50*/ 	.word	0x00000001
        /*0b54*/ 	.word	0x00000001


	//----- nvinfo : EIATTR_CRS_STACK_SIZE
	.align		4
.L_1168:
        /*0b58*/ 	.byte	0x04, 0x1e
        /*0b5a*/ 	.short	(.L_1170 - .L_1169)
.L_1169:
        /*0b5c*/ 	.word	0x00000000


	//----- nvinfo : EIATTR_CBANK_PARAM_SIZE
	.align		4
.L_1170:
        /*0b60*/ 	.byte	0x03, 0x19
        /*0b62*/ 	.short	0x0af0


	//----- nvinfo : EIATTR_PARAM_CBANK
	.align		4
        /*0b64*/ 	.byte	0x04, 0x0a
        /*0b66*/ 	.short	(.L_1172 - .L_1171)
	.align		4
.L_1171:
        /*0b68*/ 	.word	index@(.nv.constant0._ZN7cutlass13device_kernelIN5flash11enable_sm90INS1_16FlashAttnFwdSm90INS1_25CollectiveMainloopFwdSm90ILi2EN4cute5tupleIJNS5_1CILi1EEES8_S8_EEENS6_IJNS7_ILi192EEENS7_ILi128EEENS7_ILi96EEEEEELi96ENS_12float_e4m3_tEfNS_4arch4Sm90ELb0ELb0ELb1ELb1ELb1ELb0ELb0ELb1ELb1ELb1ELb0ELb0EEENS1_21CollectiveEpilogueFwdINS6_IJSA_SC_SB_EEES9_NS_10bfloat16_tESG_Li384ELb1ELb1ELb0ELb1EEENS1_36VarlenDynamicPersistentTileSchedulerILi192ELi128ELi384ELi128ELb0ELb1ELb1ELb0ELb1ELb1EEEEEEEEEvNT_6ParamsE)
        /*0b6c*/ 	.short	0x0210
        /*0b6e*/ 	.short	0x0af0


	//----- nvinfo : EIATTR_SW_WAR
	.align		4
.L_1172:
        /*0b70*/ 	.byte	0x04, 0x36
        /*0b72*/ 	.short	(.L_1174 - .L_1173)
.L_1173:
        /*0b74*/ 	.word	0x00000008
.L_1174:


//--------------------- .nv.info._ZN7cutlass13device_kernelIN5flash11enable_sm90INS1_16FlashAttnFwdSm90INS1_25CollectiveMainloopFwdSm90ILi2EN4cute5tupleIJNS5_1CILi1EEES8_S8_EEENS6_IJNS7_ILi192EEENS7_ILi128EEENS7_ILi96EEEEEELi96ENS_12float_e4m3_tEfNS_4arch4Sm90ELb0ELb0ELb1ELb1ELb1ELb1ELb0ELb1ELb1ELb1ELb0ELb0EEENS1_21CollectiveEpilogueFwdINS6_IJSA_SC_SB_EEES9_NS_10bfloat16_tESG_Li384ELb1ELb1ELb0ELb1EEENS1_36VarlenDynamicPersistentTileSchedulerILi192ELi128ELi384ELi128ELb0ELb1ELb1ELb0ELb1ELb1EEEEEEEEEvNT_6ParamsE --------------------------
	.section	.nv.info._ZN7cutlass13device_kernelIN5flash11enable_sm90INS1_16FlashAttnFwdSm90INS1_25CollectiveMainloopFwdSm90ILi2EN4cute5tupleIJNS5_1CILi1EEES8_S8_EEENS6_IJNS7_ILi192EEENS7_ILi128EEENS7_ILi96EEEEEELi96ENS_12float_e4m3_tEfNS_4arch4Sm90ELb0ELb0ELb1ELb1ELb1ELb1ELb0ELb1ELb1ELb1ELb0ELb0EEENS1_21CollectiveEpilogueFwdINS6_IJSA_SC_SB_EEES9_NS_10bfloat16_tESG_Li384ELb1ELb1ELb0ELb1EEENS1_36VarlenDynamicPersistentTileSchedulerILi192ELi128ELi384ELi128ELb0ELb1ELb1ELb0ELb1ELb1EEEEEEEEEvNT_6ParamsE,"",@"SHT_CUDA_INFO"
	.sectionflags	@""
	.align	4


	//----- nvinfo : EIATTR_CUDA_API_VERSION
	.align		4
        /*0000*/ 	.byte	0x04, 0x37
        /*0002*/ 	.short	(.L_1176 - .L_1175)
.L_1175:
        /*0004*/ 	.word	0x00000082


	//----- nvinfo : EIATTR_KPARAM_INFO
	.align		4
.L_1176:
        /*0008*/ 	.byte	0x04, 0x17
        /*000a*/ 	.short	(.L_1178 - .L_1177)
.L_1177:
        /*000c*/ 	.word	0x00000000
        /*0010*/ 	.short	0x0000
        /*0012*/ 	.short	0x0070
        /*0014*/ 	.byte	0x00, 0xf0, 0x01, 0x2a


	//----- nvinfo : EIATTR_SPARSE_MMA_MASK
	.align		4
.L_1178:
        /*0018*/ 	.byte	0x03, 0x50
        /*001a*/ 	.short	0x0000


	//----- nvinfo : EIATTR_MAXREG_COUNT
	.align		4
        /*001c*/ 	.byte	0x03, 0x1b
        /*001e*/ 	.short	0x0080


	//----- nvinfo : EIATTR_NUM_BARRIERS
	.align		4
        /*0020*/ 	.byte	0x02, 0x4c
        /*0022*/ 	.byte	0x10
	.zero		1


	//----- nvinfo : EIATTR_EXTERNS
	.align		4
        /*0024*/ 	.byte	0x04, 0x0f
        /*0026*/ 	.short	(.L_1180 - .L_1179)


	//   ....[0]....
	.align		4
.L_1179:
        /*0028*/ 	.word	index@(__assertfail)


	//----- nvinfo : EIATTR_ANNOTATIONS
	.align		4
.L_1180:
        /*002c*/ 	.byte	0x04, 0x55
        /*002e*/ 	.short	(.L_1182 - .L_1181)


	//   ....[0]....
.L_1181:
        /* <DEDUP_REMOVED lines=100> */


	//----- nvinfo : EIATTR_MERCURY_ISA_VERSION
	.align		4
.L_1182:
        /*0658*/ 	.byte	0x03, 0x5f
        /*065a*/ 	.short	0x0101


	//----- nvinfo : EIATTR_UNUSED_LOAD_BYTE_OFFSET
	.align		4
        /*065c*/ 	.byte	0x04, 0x44
        /*065e*/ 	.short	(.L_1184 - .L_1183)


	//   ....[0]....
.L_1183:
        /*0660*/ 	.word	0x00000a50
        /*0664*/ 	.word	0x0000fff0


	//   ....[1]....
        /*0668*/ 	.word	0x00010f60
        /*066c*/ 	.word	0x0000fff0


	//----- nvinfo : EIATTR_INT_WARP_WIDE_INSTR_OFFSETS
	.align		4
.L_1184:
        /*0670*/ 	.byte	0x04, 0x31
        /*0672*/ 	.short	(.L_1186 - .L_1185)


	//   ....[0]....
.L_1185:
        /*0674*/ 	.word	0x00000130


	//   ....[1]....
        /*0678*/ 	.word	0x00000170


	//   ....[2]....
        /*067c*/ 	.word	0x000001e0


	//   ....[3]....
        /*0680*/ 	.word	0x00015a10


	//   ....[4]....
        /*0684*/ 	.word	0x00015aa0


	//   ....[5]....
        /*0688*/ 	.word	0x00018d60


	//   ....[6]....
        /*068c*/ 	.word	0x00018df0


	//----- nvinfo : EIATTR_COOP_GROUP_MASK_REGIDS
	.align		4
.L_1186:
        /*0690*/ 	.byte	0x04, 0x29
        /*0692*/ 	.short	(.L_1188 - .L_1187)


	//   ....[0]....
.L_1187:
        /*0694*/ 	.word	0xffffffff


	//   ....[1]....
        /*0698*/ 	.word	0xffffffff


	//   ....[2]....
        /*069c*/ 	.word	0xffffffff


	//   ....[3]....
        /*06a0*/ 	.word	0xffffffff


	//   ....[4]....
        /*06a4*/ 	.word	0xffffffff


	//   ....[5]....
        /*06a8*/ 	.word	0xffffffff


	//   ....[6]....
        /*06ac*/ 	.word	0xffffffff


	//   ....[7]....
        /*06b0*/ 	.word	0xffffffff


	//   ....[8]....
        /*06b4*/ 	.word	0xffffffff


	//   ....[9]....
        /*06b8*/ 	.word	0xffffffff


	//   ....[10]....
        /*06bc*/ 	.word	0xffffffff


	//   ....[11]....
        /*06c0*/ 	.word	0xffffffff


	//   ....[12]....
        /*06c4*/ 	.word	0xffffffff


	//   ....[13]....
        /*06c8*/ 	.word	0xffffffff


	//   ....[14]....
        /*06cc*/ 	.word	0xffffffff


	//   ....[15]....
        /*06d0*/ 	.word	0xffffffff


	//   ....[16]....
        /*06d4*/ 	.word	0xffffffff


	//   ....[17]....
        /*06d8*/ 	.word	0xffffffff


	//   ....[18]....
        /*06dc*/ 	.word	0xffffffff


	//   ....[19]....
        /*06e0*/ 	.word	0xffffffff


	//   ....[20]....
        /*06e4*/ 	.word	0xffffffff


	//   ....[21]....
        /*06e8*/ 	.word	0xffffffff


	//   ....[22]....
        /*06ec*/ 	.word	0xffffffff


	//   ....[23]....
        /*06f0*/ 	.word	0xffffffff


	//   ....[24]....
        /*06f4*/ 	.word	0xffffffff


	//   ....[25]....
        /*06f8*/ 	.word	0xffffffff


	//   ....[26]....
        /*06fc*/ 	.word	0xffffffff


	//   ....[27]....
        /*0700*/ 	.word	0xffffffff


	//   ....[28]....
        /*0704*/ 	.word	0xffffffff


	//   ....[29]....
        /*0708*/ 	.word	0xffffffff


	//   ....[30]....
        /*070c*/ 	.word	0xffffffff


	//   ....[31]....
        /*0710*/ 	.word	0xffffffff


	//   ....[32]....
        /*0714*/ 	.word	0xffffffff


	//   ....[33]....
        /*0718*/ 	.word	0xffffffff


	//   ....[34]....
        /*071c*/ 	.word	0xffffffff


	//   ....[35]....
        /*0720*/ 	.word	0xffffffff


	//   ....[36]....
        /*0724*/ 	.word	0xffffffff


	//   ....[37]....
        /*0728*/ 	.word	0xffffffff


	//   ....[38]....
        /*072c*/ 	.word	0xffffffff


	//   ....[39]....
        /*0730*/ 	.word	0xffffffff


	//   ....[40]....
        /*0734*/ 	.word	0xffffffff


	//   ....[41]....
        /*0738*/ 	.word	0xffffffff


	//   ....[42]....
        /*073c*/ 	.word	0xffffffff


	//   ....[43]....
        /*0740*/ 	.word	0xffffffff


	//   ....[44]....
        /*0744*/ 	.word	0xffffffff


	//   ....[45]....
        /*0748*/ 	.word	0xffffffff


	//   ....[46]....
        /*074c*/ 	.word	0xffffffff


	//   ....[47]....
        /*0750*/ 	.word	0xffffffff


	//   ....[48]....
        /*0754*/ 	.word	0xffffffff


	//   ....[49]....
        /*0758*/ 	.word	0xffffffff


	//   ....[50]....
        /*075c*/ 	.word	0xffffffff


	//   ....[51]....
        /*0760*/ 	.word	0xffffffff


	//   ....[52]....
        /*0764*/ 	.word	0xffffffff


	//   ....[53]....
        /*0768*/ 	.word	0xffffffff


	//   ....[54]....
        /*076c*/ 	.word	0xffffffff


	//   ....[55]....
        /*0770*/ 	.word	0xffffffff


	//   ....[56]....
        /*0774*/ 	.word	0xffffffff


	//   ....[57]....
        /*0778*/ 	.word	0xffffffff


	//   ....[58]....
        /*077c*/ 	.word	0xffffffff


	//   ....[59]....
        /*0780*/ 	.word	0xffffffff


	//   ....[60]....
        /*0784*/ 	.word	0xffffffff


	//   ....[61]....
        /*0788*/ 	.word	0xffffffff


	//   ....[62]....
        /*078c*/ 	.word	0xffffffff


	//   ....[63]....
        /*0790*/ 	.word	0xffffffff


	//   ....[64]....
        /*0794*/ 	.word	0xffffffff


	//   ....[65]....
        /*0798*/ 	.word	0xffffffff


	//   ....[66]....
        /*079c*/ 	.word	0xffffffff


	//   ....[67]....
        /*07a0*/ 	.word	0xffffffff


	//   ....[68]....
        /*07a4*/ 	.word	0xffffffff


	//   ....[69]....
        /*07a8*/ 	.word	0xffffffff


	//   ....[70]....
        /*07ac*/ 	.word	0xffffffff


	//   ....[71]....
        /*07b0*/ 	.word	0xffffffff


	//   ....[72]....
        /*07b4*/ 	.word	0xffffffff


	//   ....[73]....
        /*07b8*/ 	.word	0xffffffff


	//   ....[74]....
        /*07bc*/ 	.word	0xffffffff


	//   ....[75]....
        /*07c0*/ 	.word	0xffffffff


	//   ....[76]....
        /*07c4*/ 	.word	0xffffffff


	//   ....[77]....
        /*07c8*/ 	.word	0xffffffff


	//   ....[78]....
        /*07cc*/ 	.word	0xffffffff


	//   ....[79]....
        /*07d0*/ 	.word	0xffffffff


	//   ....[80]....
        /*07d4*/ 	.word	0xffffffff


	//   ....[81]....
        /*07d8*/ 	.word	0xffffffff


	//   ....[82]....
        /*07dc*/ 	.word	0xffffffff


	//   ....[83]....
        /*07e0*/ 	.word	0xffffffff


	//   ....[84]....
        /*07e4*/ 	.word	0xffffffff


	//   ....[85]....
        /*07e8*/ 	.word	0xffffffff


	//   ....[86]....
        /*07ec*/ 	.word	0xffffffff


	//   ....[87]....
        /*07f0*/ 	.word	0xffffffff


	//   ....[88]....
        /*07f4*/ 	.word	0xffffffff


	//   ....[89]....
        /*07f8*/ 	.word	0xffffffff


	//   ....[90]....
        /*07fc*/ 	.word	0xffffffff


	//   ....[91]....
        /*0800*/ 	.word	0xffffffff


	//   ....[92]....
        /*0804*/ 	.word	0xffffffff


	//   ....[93]....
        /*0808*/ 	.word	0xffffffff


	//   ....[94]....
        /*080c*/ 	.word	0xffffffff


	//   ....[95]....
        /*0810*/ 	.word	0xffffffff


	//   ....[96]....
        /*0814*/ 	.word	0xffffffff


	//   ....[97]....
        /*0818*/ 	.word	0xffffffff


	//   ....[98]....
        /*081c*/ 	.word	0xffffffff


	//   ....[99]....
        /*0820*/ 	.word	0xffffffff


	//   ....[100]....
        /*0824*/ 	.word	0xffffffff


	//   ....[101]....
        /*0828*/ 	.word	0xffffffff


	//   ....[102]....
        /*082c*/ 	.word	0xffffffff


	//   ....[103]....
        /*0830*/ 	.word	0xffffffff


	//   ....[104]....
        /*0834*/ 	.word	0xffffffff


	//   ....[105]....
        /*0838*/ 	.word	0xffffffff


	//   ....[106]....
        /*083c*/ 	.word	0xffffffff


	//   ....[107]....
        /*0840*/ 	.word	0xffffffff


	//   ....[108]....
        /*0844*/ 	.word	0xffffffff


	//   ....[109]....
        /*0848*/ 	.word	0xffffffff


	//   ....[110]....
        /*084c*/ 	.word	0xffffffff


	//   ....[111]....
        /*0850*/ 	.word	0xffffffff


	//   ....[112]....
        /*0854*/ 	.word	0xffffffff


	//   ....[113]....
        /*0858*/ 	.word	0xffffffff


	//   ....[114]....
        /*085c*/ 	.word	0xffffffff


	//   ....[115]....
        /*0860*/ 	.word	0xffffffff


	//   ....[116]....
        /*0864*/ 	.word	0xffffffff


	//   ....[117]....
        /*0868*/ 	.word	0xffffffff


	//   ....[118]....
        /*086c*/ 	.word	0xffffffff


	//   ....[119]....
        /*0870*/ 	.word	0xffffffff


	//   ....[120]....
        /*0874*/ 	.word	0xffffffff


	//   ....[121]....
        /*0878*/ 	.word	0xffffffff


	//   ....[122]....
        /*087c*/ 	.word	0xffffffff


	//   ....[123]....
        /*0880*/ 	.word	0xffffffff


	//   ....[124]....
        /*0884*/ 	.word	0xffffffff


	//   ....[125]....
        /*0888*/ 	.word	0xffffffff


	//   ....[126]....
        /*088c*/ 	.word	0xffffffff


	//   ....[127]....
        /*0890*/ 	.word	0xffffffff


	//   ....[128]....
        /*0894*/ 	.word	0xffffffff


	//   ....[129]....
        /*0898*/ 	.word	0x0500000f


	//   ....[130]....
        /*089c*/ 	.word	0x0500000f


	//   ....[131]....
        /*08a0*/ 	.word	0x0500000f


	//   ....[132]....
        /*08a4*/ 	.word	0x0500000f


	//   ....[133]....
        /*08a8*/ 	.word	0x0500000f


	//   ....[134]....
        /*08ac*/ 	.word	0x0500000f


	//   ....[135]....
        /*08b0*/ 	.word	0x0500000f


	//   ....[136]....
        /*08b4*/ 	.word	0x0500000f


	//   ....[137]....
        /*08b8*/ 	.word	0x0500000f


	//   ....[138]....
        /*08bc*/ 	.word	0x0500000f


	//   ....[139]....
        /*08c0*/ 	.word	0x0500000f


	//   ....[140]....
        /*08c4*/ 	.word	0x0500000f


	//   ....[141]....
        /*08c8*/ 	.word	0x0500000f


	//   ....[142]....
        /*08cc*/ 	.word	0x0500000f


	//   ....[143]....
        /*08d0*/ 	.word	0x0500000f


	//   ....[144]....
        /*08d4*/ 	.word	0x0500000f


	//   ....[145]....
        /*08d8*/ 	.word	0x0500000f


	//   ....[146]....
        /*08dc*/ 	.word	0x0500000f


	//   ....[147]....
        /*08e0*/ 	.word	0x0500000f


	//   ....[148]....
        /*08e4*/ 	.word	0x0500000f


	//   ....[149]....
        /*08e8*/ 	.word	0x0500000f


	//   ....[150]....
        /*08ec*/ 	.word	0x0500000f


	//   ....[151]....
        /*08f0*/ 	.word	0x0500000f


	//   ....[152]....
        /*08f4*/ 	.word	0x0500000f


	//   ....[153]....
        /*08f8*/ 	.word	0x0500000f


	//   ....[154]....
        /*08fc*/ 	.word	0x0500000f


	//   ....[155]....
        /*0900*/ 	.word	0x0500000f


	//   ....[156]....
        /*0904*/ 	.word	0x0500000f


	//   ....[157]....
        /*0908*/ 	.word	0x0500000f


	//   ....[158]....
        /*090c*/ 	.word	0x0500000f


	//   ....[159]....
        /*0910*/ 	.word	0x0500000f


	//   ....[160]....
        /*0914*/ 	.word	0x0500000f


	//   ....[161]....
        /*0918*/ 	.word	0x0500000f


	//   ....[162]....
        /*091c*/ 	.word	0x0500000f


	//   ....[163]....
        /*0920*/ 	.word	0x0500000f


	//   ....[164]....
        /*0924*/ 	.word	0x0500000f


	//   ....[165]....
        /*0928*/ 	.word	0x0500000f


	//   ....[166]....
        /*092c*/ 	.word	0x0500000f


	//   ....[167]....
        /*0930*/ 	.word	0x0500000f


	//   ....[168]....
        /*0934*/ 	.word	0x0500000f


	//   ....[169]....
        /*0938*/ 	.word	0x0500000f


	//   ....[170]....
        /*093c*/ 	.word	0x0500000f


	//   ....[171]....
        /*0940*/ 	.word	0x0500000f


	//   ....[172]....
        /*0944*/ 	.word	0x0500000f


	//   ....[173]....
        /*0948*/ 	.word	0x0500000f


	//   ....[174]....
        /*094c*/ 	.word	0x0500000f


	//   ....[175]....
        /*0950*/ 	.word	0x0500000f


	//   ....[176]....
        /*0954*/ 	.word	0x0500000f


	//   ....[177]....
        /*0958*/ 	.word	0x0500000f


	//   ....[178]....
        /*095c*/ 	.word	0x0500000f


	//   ....[179]....
        /*0960*/ 	.word	0x0500000f


	//   ....[180]....
        /*0964*/ 	.word	0x0500000f


	//   ....[181]....
        /*0968*/ 	.word	0x0500000f


	//   ....[182]....
        /*096c*/ 	.word	0x0500000f


	//   ....[183]....
        /*0970*/ 	.word	0x0500000f


	//   ....[184]....
        /*0974*/ 	.word	0x0500000f


	//----- nvinfo : EIATTR_COOP_GROUP_INSTR_OFFSETS
	.align		4
.L_1188:
        /*0978*/ 	.byte	0x04, 0x28
        /*097a*/ 	.short	(.L_1190 - .L_1189)


	//   ....[0]....
.L_1189:
        /*097c*/ 	.word	0x00000070


	//   ....[1]....
        /*0980*/ 	.word	0x00000140


	//   ....[2]....
        /*0984*/ 	.word	0x00000190


	//   ....[3]....
        /*0988*/ 	.word	0x000003c0


	//   ....[4]....
        /*098c*/ 	.word	0x00000520


	//   ....[5]....
        /*0990*/ 	.word	0x00000640


	//   ....[6]....
        /*0994*/ 	.word	0x000007a0


	//   ....[7]....
        /*0998*/ 	.word	0x00002820


	//   ....[8]....
        /*099c*/ 	.word	0x00002830


	//   ....[9]....
        /*09a0*/ 	.word	0x000041f0


	//   ....[10]....
        /*09a4*/ 	.word	0x00004200


	//   ....[11]....
        /*09a8*/ 	.word	0x00006400


	//   ....[12]....
        /*09ac*/ 	.word	0x00006410


	//   ....[13]....
        /*09b0*/ 	.word	0x00006800


	//   ....[14]....
        /*09b4*/ 	.word	0x00006820


	//   ....[15]....
        /*09b8*/ 	.word	0x00006d80


	//   ....[16]....
        /*09bc*/ 	.word	0x000075b0


	//   ....[17]....
        /*09c0*/ 	.word	0x000075c0


	//   ....[18]....
        /*09c4*/ 	.word	0x000075d0


	//   ....[19]....
        /*09c8*/ 	.word	0x000075e0


	//   ....[20]....
        /*09cc*/ 	.word	0x000090f0


	//   ....[21]....
        /*09d0*/ 	.word	0x00009100


	//   ....[22]....
        /*09d4*/ 	.word	0x00009110


	//   ....[23]....
        /*09d8*/ 	.word	0x00009120


	//   ....[24]....
        /*09dc*/ 	.word	0x0000c8d0


	//   ....[25]....
        /*09e0*/ 	.word	0x0000c960


	//   ....[26]....
        /*09e4*/ 	.word	0x0000cc60


	//   ....[27]....
        /*09e8*/ 	.word	0x0000cc80


	//   ....[28]....
        /*09ec*/ 	.word	0x0000eee0


	//   ....[29]....
        /*09f0*/ 	.word	0x0000ef30


	//   ....[30]....
        /*09f4*/ 	.word	0x0000f1d0


	//   ....[31]....
        /*09f8*/ 	.word	0x0000f1f0


	//   ....[32]....
        /*09fc*/ 	.word	0x00010850


	//   ....[33]....
        /*0a00*/ 	.word	0x00010870


	//   ....[34]....
        /*0a04*/ 	.word	0x000108f0


	//   ....[35]....
        /*0a08*/ 	.word	0x00010900


	//   ....[36]....
        /*0a0c*/ 	.word	0x000114f0


	//   ....[37]....
        /*0a10*/ 	.word	0x00011520


	//   ....[38]....
        /*0a14*/ 	.word	0x00011550


	//   ....[39]....
        /*0a18*/ 	.word	0x00011580


	//   ....[40]....
        /*0a1c*/ 	.word	0x000115a0


	//   ....[41]....
        /*0a20*/ 	.word	0x000115c0


	//   ....[42]....
        /*0a24*/ 	.word	0x000115f0


	//   ....[43]....
        /*0a28*/ 	.word	0x00011610


	//   ....[44]....
        /*0a2c*/ 	.word	0x00011620


	//   ....[45]....
        /*0a30*/ 	.word	0x00011630


	//   ....[46]....
        /*0a34*/ 	.word	0x00011640


	//   ....[47]....
        /*0a38*/ 	.word	0x00011650


	//   ....[48]....
        /*0a3c*/ 	.word	0x00011680


	//   ....[49]....
        /*0a40*/ 	.word	0x00011690


	//   ....[50]....
        /*0a44*/ 	.word	0x000116a0


	//   ....[51]....
        /*0a48*/ 	.word	0x000116b0


	//   ....[52]....
        /*0a4c*/ 	.word	0x000116c0


	//   ....[53]....
        /*0a50*/ 	.word	0x000116d0


	//   ....[54]....
        /*0a54*/ 	.word	0x000116e0


	//   ....[55]....
        /*0a58*/ 	.word	0x000116f0


	//   ....[56]....
        /*0a5c*/ 	.word	0x00011700


	//   ....[57]....
        /*0a60*/ 	.word	0x00011710


	//   ....[58]....
        /*0a64*/ 	.word	0x00011720


	//   ....[59]....
        /*0a68*/ 	.word	0x00011730


	//   ....[60]....
        /*0a6c*/ 	.word	0x00011ed0


	//   ....[61]....
        /*0a70*/ 	.word	0x00011f10


	//   ....[62]....
        /*0a74*/ 	.word	0x00011f60


	//   ....[63]....
        /*0a78*/ 	.word	0x00011f70


	//   ....[64]....
        /*0a7c*/ 	.word	0x00012480


	//   ....[65]....
        /*0a80*/ 	.word	0x000124b0


	//   ....[66]....
        /*0a84*/ 	.word	0x000125b0


	//   ....[67]....
        /*0a88*/ 	.word	0x000125d0


	//   ....[68]....
        /*0a8c*/ 	.word	0x00012f10


	//   ....[69]....
        /*0a90*/ 	.word	0x00012f20


	//   ....[70]....
        /*0a94*/ 	.word	0x00013020


	//   ....[71]....
        /*0a98*/ 	.word	0x00013040


	//   ....[72]....
        /*0a9c*/ 	.word	0x000131b0


	//   ....[73]....
        /*0aa0*/ 	.word	0x00013380


	//   ....[74]....
        /*0aa4*/ 	.word	0x000133b0


	//   ....[75]....
        /*0aa8*/ 	.word	0x000133e0


	//   ....[76]....
        /*0aac*/ 	.word	0x00013410


	//   ....[77]....
        /*0ab0*/ 	.word	0x00013440


	//   ....[78]....
        /*0ab4*/ 	.word	0x00013470


	//   ....[79]....
        /*0ab8*/ 	.word	0x000135e0


	//   ....[80]....
        /*0abc*/ 	.word	0x00013610


	//   ....[81]....
        /*0ac0*/ 	.word	0x00013640


	//   ....[82]....
        /*0ac4*/ 	.word	0x00013670


	//   ....[83]....
        /*0ac8*/ 	.word	0x000136a0


	//   ....[84]....
        /*0acc*/ 	.word	0x000136d0


	//   ....[85]....
        /*0ad0*/ 	.word	0x00013760


	//   ....[86]....
        /*0ad4*/ 	.word	0x00013790


	//   ....[87]....
        /*0ad8*/ 	.word	0x00013810


	//   ....[88]....
        /*0adc*/ 	.word	0x00014560


	//   ....[89]....
        /*0ae0*/ 	.word	0x00016760


	//   ....[90]....
        /*0ae4*/ 	.word	0x00016770


	//   ....[91]....
        /*0ae8*/ 	.word	0x00016780


	//   ....[92]....
        /*0aec*/ 	.word	0x000168a0


	//   ....[93]....
        /*0af0*/ 	.word	0x00016ce0


	//   ....[94]....
        /*0af4*/ 	.word	0x00016cf0


	//   ....[95]....
        /*0af8*/ 	.word	0x00016d00


	//   ....[96]....
        /*0afc*/ 	.word	0x00016d10


	//   ....[97]....
        /*0b00*/ 	.word	0x000176d0


	//   ....[98]....
        /*0b04*/ 	.word	0x00017700


	//   ....[99]....
        /*0b08*/ 	.word	0x00017720


	//   ....[100]....
        /*0b0c*/ 	.word	0x00017730


	//   ....[101]....
        /*0b10*/ 	.word	0x00017830


	//   ....[102]....
        /*0b14*/ 	.word	0x00017840


	//   ....[103]....
        /*0b18*/ 	.word	0x00018030


	//   ....[104]....
        /*0b1c*/ 	.word	0x00018050


	//   ....[105]....
        /*0b20*/ 	.word	0x00018070


	//   ....[106]....
        /*0b24*/ 	.word	0x000180d0


	//   ....[107]....
        /*0b28*/ 	.word	0x000184c0


	//   ....[108]....
        /*0b2c*/ 	.word	0x000184d0


	//   ....[109]....
        /*0b30*/ 	.word	0x000184e0


	//   ....[110]....
        /*0b34*/ 	.word	0x00018540


	//   ....[111]....
        /*0b38*/ 	.word	0x000195f0


	//   ....[112]....
        /*0b3c*/ 	.word	0x00019650


	//   ....[113]....
        /*0b40*/ 	.word	0x00019680


	//   ....[114]....
        /*0b44*/ 	.word	0x000196b0


	//   ....[115]....
        /*0b48*/ 	.word	0x000196e0


	//   ....[116]....
        /*0b4c*/ 	.word	0x00019710


	//   ....[117]....
        /*0b50*/ 	.word	0x00019740


	//   ....[118]....
        /*0b54*/ 	.word	0x00019750


	//   ....[119]....
        /*0b58*/ 	.word	0x000198d0


	//   ....[120]....
        /*0b5c*/ 	.word	0x00019900


	//   ....[121]....
        /*0b60*/ 	.word	0x00019930


	//   ....[122]....
        /*0b64*/ 	.word	0x00019960


	//   ....[123]....
        /*0b68*/ 	.word	0x00019990


	//   ....[124]....
        /*0b6c*/ 	.word	0x000199c0


	//   ....[125]....
        /*0b70*/ 	.word	0x00019a80


	//   ....[126]....
        /*0b74*/ 	.word	0x00019aa0


	//   ....[127]....
        /*0b78*/ 	.word	0x00019b10


	//   ....[128]....
        /*0b7c*/ 	.word	0x00019fa0


	//   ....[129]....
        /*0b80*/ 	.word	0x0001a340


	//   ....[130]....
        /*0b84*/ 	.word	0x0001a3d0


	//   ....[131]....
        /*0b88*/ 	.word	0x0001a4b0


	//   ....[132]....
        /*0b8c*/ 	.word	0x0001a540


	//   ....[133]....
        /*0b90*/ 	.word	0x0001a620


	//   ....[134]....
        /*0b94*/ 	.word	0x0001a6b0


	//   ....[135]....
        /*0b98*/ 	.word	0x0001a790


	//   ....[136]....
        /*0b9c*/ 	.word	0x0001a820


	//   ....[137]....
        /*0ba0*/ 	.word	0x0001a870


	//   ....[138]....
        /*0ba4*/ 	.word	0x0001a8c0


	//   ....[139]....
        /*0ba8*/ 	.word	0x0001a9a0


	//   ....[140]....
        /*0bac*/ 	.word	0x0001aa30


	//   ....[141]....
        /*0bb0*/ 	.word	0x0001aa80


	//   ....[142]....
        /*0bb4*/ 	.word	0x0001aad0


	//   ....[143]....
        /*0bb8*/ 	.word	0x0001ad30


	//   ....[144]....
        /*0bbc*/ 	.word	0x0001b010


	//   ....[145]....
        /*0bc0*/ 	.word	0x0001b110


	//   ....[146]....
        /*0bc4*/ 	.word	0x0001b1b0


	//   ....[147]....
        /*0bc8*/ 	.word	0x0001b360


	//   ....[148]....
        /*0bcc*/ 	.word	0x0001b400


	//   ....[149]....
        /*0bd0*/ 	.word	0x0001b500


	//   ....[150]....
        /*0bd4*/ 	.word	0x0001b590


	//   ....[151]....
        /*0bd8*/ 	.word	0x0001b5f0


	//   ....[152]....
        /*0bdc*/ 	.word	0x0001b6d0


	//   ....[153]....
        /*0be0*/ 	.word	0x0001b7d0


	//   ....[154]....
        /*0be4*/ 	.word	0x0001b830


	//   ....[155]....
        /*0be8*/ 	.word	0x0001b890


	//   ....[156]....
        /*0bec*/ 	.word	0x0001b970


	//   ....[157]....
        /*0bf0*/ 	.word	0x0001ba40


	//   ....[158]....
        /*0bf4*/ 	.word	0x0001bb10


	//   ....[159]....
        /*0bf8*/ 	.word	0x0001bc50


	//   ....[160]....
        /*0bfc*/ 	.word	0x0001bd00


	//   ....[161]....
        /*0c00*/ 	.word	0x0001bdb0


	//   ....[162]....
        /*0c04*/ 	.word	0x0001be60


	//   ....[163]....
        /*0c08*/ 	.word	0x0001bf50


	//   ....[164]....
        /*0c0c*/ 	.word	0x0001bfe0


	//   ....[165]....
        /*0c10*/ 	.word	0x0001c040


	//   ....[166]....
        /*0c14*/ 	.word	0x0001c110


	//   ....[167]....
        /*0c18*/ 	.word	0x0001c2f0


	//   ....[168]....
        /*0c1c*/ 	.word	0x0001c390


	//   ....[169]....
        /*0c20*/ 	.word	0x0001c4b0


	//   ....[170]....
        /*0c24*/ 	.word	0x0001c530


	//   ....[171]....
        /*0c28*/ 	.word	0x0001c5b0


	//   ....[172]....
        /*0c2c*/ 	.word	0x0001c630


	//   ....[173]....
        /*0c30*/ 	.word	0x0001c6b0


	//   ....[174]....
        /*0c34*/ 	.word	0x0001c740


	//   ....[175]....
        /*0c38*/ 	.word	0x0001c7e0


	//   ....[176]....
        /*0c3c*/ 	.word	0x0001c880


	//   ....[177]....
        /*0c40*/ 	.word	0x0001c900


	//   ....[178]....
        /*0c44*/ 	.word	0x0001c980


	//   ....[179]....
        /*0c48*/ 	.word	0x0001ca00


	//   ....[180]....
        /*0c4c*/ 	.word	0x0001ca90


	//   ....[181]....
        /*0c50*/ 	.word	0x0001cb10


	//   ....[182]....
        /*0c54*/ 	.word	0x0001cbb0


	//   ....[183]....
        /*0c58*/ 	.word	0x0001cc40


	//   ....[184]....
        /*0c5c*/ 	.word	0x0001cd70


	//----- nvinfo : EIATTR_REG_RECONFIG
	.align		4
.L_1190:
        /*0c60*/ 	.byte	0x01, 0x54
	.zero		2


	//----- nvinfo : EIATTR_SYSCALL_OFFSETS
	.align		4
        /*0c64*/ 	.byte	0x04, 0x46
        /*0c66*/ 	.short	(.L_1192 - .L_1191)


	//   ....[0]....
.L_1191:
        /*0c68*/ 	.word	0x00001920


	//   ....[1]....
        /*0c6c*/ 	.word	0x00001a70


	//   ....[2]....
        /*0c70*/ 	.word	0x00006ef0


	//   ....[3]....
        /*0c74*/ 	.word	0x000074c0


	//   ....[4]....
        /*0c78*/ 	.word	0x00015c00


	//   ....[5]....
        /*0c7c*/ 	.word	0x00015d90


	//   ....[6]....
        /*0c80*/ 	.word	0x00015ee0


	//   ....[7]....
        /*0c84*/ 	.word	0x00016030


	//   ....[8]....
        /*0c88*/ 	.word	0x00017180


	//----- nvinfo : EIATTR_MBARRIER_INSTR_OFFSETS
	.align		4
.L_1192:
        /*0c8c*/ 	.byte	0x04, 0x39
        /*0c8e*/ 	.short	(.L_1194 - .L_1193)


	//   ....[0]....
.L_1193:
        /*0c90*/ 	.word	0x00000270
        /*0c94*/ 	.word	0x000000ff
        /*0c98*/ 	.word	0x00019c00
        /*0c9c*/ 	.short	0x0100
        /*0c9e*/ 	.byte	0x08
	.zero		1


	//   ....[1]....
        /*0ca0*/ 	.word	0x00000280
        /*0ca4*/ 	.word	0x000000ff
        /*0ca8*/ 	.word	0x00019c20
        /*0cac*/ 	.short	0x0100
        /*0cae*/ 	.byte	0x08
	.zero		1


	//   ....[2]....
        /*0cb0*/ 	.word	0x00000370
        /*0cb4*/ 	.word	0x000000ff
        /*0cb8*/ 	.word	0x00019c30
        /*0cbc*/ 	.short	0x0100
        /*0cbe*/ 	.byte	0x08
	.zero		1


	//   ....[3]....
        /*0cc0*/ 	.word	0x00000380
        /*0cc4*/ 	.word	0x000000ff
        /*0cc8*/ 	.word	0x00019c40
        /*0ccc*/ 	.short	0x0100
        /*0cce*/ 	.byte	0x08
	.zero		1


	//   ....[4]....
        /*0cd0*/ 	.word	0x00000390
        /*0cd4*/ 	.word	0x000000ff
        /*0cd8*/ 	.word	0x00019c38
        /*0cdc*/ 	.short	0x0100
        /*0cde*/ 	.byte	0x08
	.zero		1


	//   ....[5]....
        /*0ce0*/ 	.word	0x000003a0
        /*0ce4*/ 	.word	0x000000ff
        /*0ce8*/ 	.word	0x00019c48
        /*0cec*/ 	.short	0x0100
        /*0cee*/ 	.byte	0x08
	.zero		1


	//   ....[6]....
        /*0cf0*/ 	.word	0x000004d0
        /*0cf4*/ 	.word	0x000000ff
        /*0cf8*/ 	.word	0x00019c50
        /*0cfc*/ 	.short	0x0100
        /*0cfe*/ 	.byte	0x08
	.zero		1


	//   ....[7]....
        /*0d00*/ 	.word	0x000004e0
        /*0d04*/ 	.word	0x000000ff
        /*0d08*/ 	.word	0x00019c60
        /*0d0c*/ 	.short	0x0100
        /*0d0e*/ 	.byte	0x08
	.zero		1


	//   ....[8]....
        /*0d10*/ 	.word	0x000004f0
        /*0d14*/ 	.word	0x000000ff
        /*0d18*/ 	.word	0x00019c58
        /*0d1c*/ 	.short	0x0100
        /*0d1e*/ 	.byte	0x08
	.zero		1


	//   ....[9]....
        /*0d20*/ 	.word	0x00000500
        /*0d24*/ 	.word	0x000000ff
        /*0d28*/ 	.word	0x00019c68
        /*0d2c*/ 	.short	0x0100
        /*0d2e*/ 	.byte	0x08
	.zero		1


	//   ....[10]....
        /*0d30*/ 	.word	0x000005f0
        /*0d34*/ 	.word	0x000000ff
        /*0d38*/ 	.word	0x00019c70
        /*0d3c*/ 	.short	0x0100
        /*0d3e*/ 	.byte	0x06
	.zero		1


	//   ....[11]....
        /*0d40*/ 	.word	0x00000600
        /*0d44*/ 	.word	0x000000ff
        /*0d48*/ 	.word	0x00019c80
        /*0d4c*/ 	.short	0x0100
        /*0d4e*/ 	.byte	0x06
	.zero		1


	//   ....[12]....
        /*0d50*/ 	.word	0x00000610
        /*0d54*/ 	.word	0x000000ff
        /*0d58*/ 	.word	0x00019c78
        /*0d5c*/ 	.short	0x0100
        /*0d5e*/ 	.byte	0x06
	.zero		1


	//   ....[13]....
        /*0d60*/ 	.word	0x00000620
        /*0d64*/ 	.word	0x000000ff
        /*0d68*/ 	.word	0x00019c88
        /*0d6c*/ 	.short	0x0100
        /*0d6e*/ 	.byte	0x06
	.zero		1


	//   ....[14]....
        /*0d70*/ 	.word	0x00000750
        /*0d74*/ 	.word	0x000000ff
        /*0d78*/ 	.word	0x00019c90
        /*0d7c*/ 	.short	0x0100
        /*0d7e*/ 	.byte	0x08
	.zero		1


	//   ....[15]....
        /*0d80*/ 	.word	0x00000760
        /*0d84*/ 	.word	0x000000ff
        /*0d88*/ 	.word	0x00019ca0
        /*0d8c*/ 	.short	0x0100
        /*0d8e*/ 	.byte	0x08
	.zero		1


	//   ....[16]....
        /*0d90*/ 	.word	0x00000770
        /*0d94*/ 	.word	0x000000ff
        /*0d98*/ 	.word	0x00019c98
        /*0d9c*/ 	.short	0x0100
        /*0d9e*/ 	.byte	0x08
	.zero		1


	//   ....[17]....
        /*0da0*/ 	.word	0x00000780
        /*0da4*/ 	.word	0x000000ff
        /*0da8*/ 	.word	0x00019ca8
        /*0dac*/ 	.short	0x0100
        /*0dae*/ 	.byte	0x08
	.zero		1


	//   ....[18]....
        /*0db0*/ 	.word	0x000008c0
        /*0db4*/ 	.word	0x000000ff
        /*0db8*/ 	.word	0x00019cb0
        /*0dbc*/ 	.short	0x0100
        /*0dbe*/ 	.byte	0x08
	.zero		1


	//   ....[19]....
        /*0dc0*/ 	.word	0x000008d0
        /*0dc4*/ 	.word	0x000000ff
        /*0dc8*/ 	.word	0x00019cc0
        /*0dcc*/ 	.short	0x0100
        /*0dce*/ 	.byte	0x08
	.zero		1


	//   ....[20]....
        /*0dd0*/ 	.word	0x000008e0
        /*0dd4*/ 	.word	0x000000ff
        /*0dd8*/ 	.word	0x00019cb8
        /*0ddc*/ 	.short	0x0100
        /*0dde*/ 	.byte	0x08
	.zero		1


	//   ....[21]....
        /*0de0*/ 	.word	0x000008f0
        /*0de4*/ 	.word	0x000000ff
        /*0de8*/ 	.word	0x00019cc8
        /*0dec*/ 	.short	0x0100
        /*0dee*/ 	.byte	0x08
	.zero		1


	//   ....[22]....
        /*0df0*/ 	.word	0x000027d0
        /*0df4*/ 	.word	0x00000044
        /*0df8*/ 	.word	0x00019c90
        /*0dfc*/ 	.short	0x010a
        /*0dfe*/ 	.byte	0x3f
	.zero		1


	//   ....[23]....
        /*0e00*/ 	.word	0x000041a0
        /*0e04*/ 	.word	0x00000044
        /*0e08*/ 	.word	0x00019c90
        /*0e0c*/ 	.short	0x010a
        /*0e0e*/ 	.byte	0x3f
	.zero		1


	//   ....[24]....
        /*0e10*/ 	.word	0x00006220
        /*0e14*/ 	.word	0x00000044
        /*0e18*/ 	.word	0x00019c90
        /*0e1c*/ 	.short	0x010a
        /*0e1e*/ 	.byte	0x3f
	.zero		1


	//   ....[25]....
        /*0e20*/ 	.word	0x00006640
        /*0e24*/ 	.word	0x00000004
        /*0e28*/ 	.word	0x00000000
        /*0e2c*/ 	.short	0x0101
        /*0e2e*/ 	.byte	0x3f
	.zero		1


	//   ....[26]....
        /*0e30*/ 	.word	0x00006680
        /*0e34*/ 	.word	0x00000044
        /*0e38*/ 	.word	0x00019cb0
        /*0e3c*/ 	.short	0x010a
        /*0e3e*/ 	.byte	0x3f
	.zero		1


	//   ....[27]....
        /*0e40*/ 	.word	0x00006a50
        /*0e44*/ 	.word	0x00000044
        /*0e48*/ 	.word	0x00000000
        /*0e4c*/ 	.short	0x0101
        /*0e4e*/ 	.byte	0x3f
	.zero		1


	//   ....[28]....
        /*0e50*/ 	.word	0x00007220
        /*0e54*/ 	.word	0x00000012
        /*0e58*/ 	.word	0x00019c00
        /*0e5c*/ 	.short	0x010a
        /*0e5e*/ 	.byte	0x3f
	.zero		1


	//   ....[29]....
        /*0e60*/ 	.word	0x00007270
        /*0e64*/ 	.word	0x00000012
        /*0e68*/ 	.word	0x00019c00
        /*0e6c*/ 	.short	0x010a
        /*0e6e*/ 	.byte	0x3f
	.zero		1


	//   ....[30]....
        /*0e70*/ 	.word	0x00007910
        /*0e74*/ 	.word	0x00000012
        /*0e78*/ 	.word	0x00019c00
        /*0e7c*/ 	.short	0x010a
        /*0e7e*/ 	.byte	0x3f
	.zero		1


	//   ....[31]....
        /*0e80*/ 	.word	0x00009430
        /*0e84*/ 	.word	0x00000012
        /*0e88*/ 	.word	0x00019c00
        /*0e8c*/ 	.short	0x010a
        /*0e8e*/ 	.byte	0x3f
	.zero		1


	//   ....[32]....
        /*0e90*/ 	.word	0x0000b610
        /*0e94*/ 	.word	0x00000000
        /*0e98*/ 	.word	0x00019c30
        /*0e9c*/ 	.short	0x010a
        /*0e9e*/ 	.byte	0x3f
	.zero		1


	//   ....[33]....
        /*0ea0*/ 	.word	0x0000b6b0
        /*0ea4*/ 	.word	0x00000000
        /*0ea8*/ 	.word	0x00019c30
        /*0eac*/ 	.short	0x010a
        /*0eae*/ 	.byte	0x3f
	.zero		1


	//   ....[34]....
        /*0eb0*/ 	.word	0x0000d1c0
        /*0eb4*/ 	.word	0x00000029
        /*0eb8*/ 	.word	0x00000000
        /*0ebc*/ 	.short	0x0101
        /*0ebe*/ 	.byte	0x3f
	.zero		1


	//   ....[35]....
        /*0ec0*/ 	.word	0x0000e030
        /*0ec4*/ 	.word	0x0000000b
        /*0ec8*/ 	.word	0x00019c30
        /*0ecc*/ 	.short	0x010a
        /*0ece*/ 	.byte	0x3f
	.zero		1


	//   ....[36]....
        /*0ed0*/ 	.word	0x0000e0a0
        /*0ed4*/ 	.word	0x0000000b
        /*0ed8*/ 	.word	0x00019c30
        /*0edc*/ 	.short	0x010a
        /*0ede*/ 	.byte	0x3f
	.zero		1


	//   ....[37]....
        /*0ee0*/ 	.word	0x0000e2a0
        /*0ee4*/ 	.word	0x0000000c
        /*0ee8*/ 	.word	0x00019c50
        /*0eec*/ 	.short	0x010a
        /*0eee*/ 	.byte	0x3f
	.zero		1


	//   ....[38]....
        /*0ef0*/ 	.word	0x0000e2f0
        /*0ef4*/ 	.word	0x0000000c
        /*0ef8*/ 	.word	0x00019c50
        /*0efc*/ 	.short	0x010a
        /*0efe*/ 	.byte	0x3f
	.zero		1


	//   ....[39]....
        /*0f00*/ 	.word	0x0000ec00
        /*0f04*/ 	.word	0x00000031
        /*0f08*/ 	.word	0x00000000
        /*0f0c*/ 	.short	0x0101
        /*0f0e*/ 	.byte	0x3f
	.zero		1


	//   ....[40]....
        /*0f10*/ 	.word	0x0000fff0
        /*0f14*/ 	.word	0x0000000c
        /*0f18*/ 	.word	0x00000000
        /*0f1c*/ 	.short	0x0101
        /*0f1e*/ 	.byte	0x3f
	.zero		1


	//   ....[41]....
        /*0f20*/ 	.word	0x00010520
        /*0f24*/ 	.word	0x0000000a
        /*0f28*/ 	.word	0x00019c50
        /*0f2c*/ 	.short	0x010a
        /*0f2e*/ 	.byte	0x3f
	.zero		1


	//   ....[42]....
        /*0f30*/ 	.word	0x00010570
        /*0f34*/ 	.word	0x0000000a
        /*0f38*/ 	.word	0x00019c50
        /*0f3c*/ 	.short	0x010a
        /*0f3e*/ 	.byte	0x3f
	.zero		1


	//   ....[43]....
        /*0f40*/ 	.word	0x00010e20
        /*0f44*/ 	.word	0x00000004
        /*0f48*/ 	.word	0x00000000
        /*0f4c*/ 	.short	0x0101
        /*0f4e*/ 	.byte	0x3f
	.zero		1


	//   ....[44]....
        /*0f50*/ 	.word	0x000124a0
        /*0f54*/ 	.word	0x00000000
        /*0f58*/ 	.word	0x00000000
        /*0f5c*/ 	.short	0x0101
        /*0f5e*/ 	.byte	0x3f
	.zero		1


	//   ....[45]....
        /*0f60*/ 	.word	0x00014640
        /*0f64*/ 	.word	0x00000016
        /*0f68*/ 	.word	0x00019c20
        /*0f6c*/ 	.short	0x010a
        /*0f6e*/ 	.byte	0x3f
	.zero		1


	//   ....[46]....
        /*0f70*/ 	.word	0x00014700
        /*0f74*/ 	.word	0x00000007
        /*0f78*/ 	.word	0x00019ca0
        /*0f7c*/ 	.short	0x010a
        /*0f7e*/ 	.byte	0x3f
	.zero		1


	//   ....[47]....
        /*0f80*/ 	.word	0x00014b30
        /*0f84*/ 	.word	0x00000007
        /*0f88*/ 	.word	0x00019cc0
        /*0f8c*/ 	.short	0x010a
        /*0f8e*/ 	.byte	0x3f
	.zero		1


	//   ....[48]....
        /*0f90*/ 	.word	0x00015090
        /*0f94*/ 	.word	0x00000008
        /*0f98*/ 	.word	0x00019ca0
        /*0f9c*/ 	.short	0x010a
        /*0f9e*/ 	.byte	0x3f
	.zero		1


	//   ....[49]....
        /*0fa0*/ 	.word	0x000154b0
        /*0fa4*/ 	.word	0x00000008
        /*0fa8*/ 	.word	0x00019cc0
        /*0fac*/ 	.short	0x010a
        /*0fae*/ 	.byte	0x3f
	.zero		1


	//   ....[50]....
        /*0fb0*/ 	.word	0x00016530
        /*0fb4*/ 	.word	0x00000004
        /*0fb8*/ 	.word	0x00019c80
        /*0fbc*/ 	.short	0x010a
        /*0fbe*/ 	.byte	0x3f
	.zero		1


	//   ....[51]....
        /*0fc0*/ 	.word	0x000169a0
        /*0fc4*/ 	.word	0x00000004
        /*0fc8*/ 	.word	0x00019c70
        /*0fcc*/ 	.short	0x0107
        /*0fce*/ 	.byte	0x3f
	.zero		1


	//   ....[52]....
        /*0fd0*/ 	.word	0x00016a60
        /*0fd4*/ 	.word	0x00000004
        /*0fd8*/ 	.word	0x00019c70
        /*0fdc*/ 	.short	0x0101
        /*0fde*/ 	.byte	0x3f
	.zero		1


	//   ....[53]....
        /*0fe0*/ 	.word	0x00016ab0
        /*0fe4*/ 	.word	0x00000004
        /*0fe8*/ 	.word	0x00019c40
        /*0fec*/ 	.short	0x010a
        /*0fee*/ 	.byte	0x3f
	.zero		1


	//   ....[54]....
        /*0ff0*/ 	.word	0x00016e60
        /*0ff4*/ 	.word	0x00000004
        /*0ff8*/ 	.word	0x00019c30
        /*0ffc*/ 	.short	0x0107
        /*0ffe*/ 	.byte	0x3f
	.zero		1


	//   ....[55]....
        /*1000*/ 	.word	0x00016f30
        /*1004*/ 	.word	0x00000004
        /*1008*/ 	.word	0x00019c30
        /*100c*/ 	.short	0x0101
        /*100e*/ 	.byte	0x3f
	.zero		1


	//   ....[56]....
        /*1010*/ 	.word	0x00017920
        /*1014*/ 	.word	0x00000016
        /*1018*/ 	.word	0x00019c00
        /*101c*/ 	.short	0x0107
        /*101e*/ 	.byte	0x3f
	.zero		1


	//   ....[57]....
        /*1020*/ 	.word	0x00017a20
        /*1024*/ 	.word	0x00000016
        /*1028*/ 	.word	0x00019c00
        /*102c*/ 	.short	0x0101
        /*102e*/ 	.byte	0x3f
	.zero		1


	//   ....[58]....
        /*1030*/ 	.word	0x00017a40
        /*1034*/ 	.word	0x00000016
        /*1038*/ 	.word	0x00019c20
        /*103c*/ 	.short	0x010a
        /*103e*/ 	.byte	0x3f
	.zero		1


	//   ....[59]....
        /*1040*/ 	.word	0x00017dd0
        /*1044*/ 	.word	0x00000000
        /*1048*/ 	.word	0x00019c80
        /*104c*/ 	.short	0x010a
        /*104e*/ 	.byte	0x3f
	.zero		1


	//   ....[60]....
        /*1050*/ 	.word	0x000181a0
        /*1054*/ 	.word	0x00000000
        /*1058*/ 	.word	0x00019c70
        /*105c*/ 	.short	0x0107
        /*105e*/ 	.byte	0x3f
	.zero		1


	//   ....[61]....
        /*1060*/ 	.word	0x00018260
        /*1064*/ 	.word	0x00000000
        /*1068*/ 	.word	0x00019c70
        /*106c*/ 	.short	0x0101
        /*106e*/ 	.byte	0x3f
	.zero		1


	//   ....[62]....
        /*1070*/ 	.word	0x00018290
        /*1074*/ 	.word	0x00000000
        /*1078*/ 	.word	0x00019c40
        /*107c*/ 	.short	0x010a
        /*107e*/ 	.byte	0x3f
	.zero		1


	//   ....[63]....
        /*1080*/ 	.word	0x000185e0
        /*1084*/ 	.word	0x00000000
        /*1088*/ 	.word	0x00019c30
        /*108c*/ 	.short	0x0107
        /*108e*/ 	.byte	0x3f
	.zero		1


	//   ....[64]....
        /*1090*/ 	.word	0x000186a0
        /*1094*/ 	.word	0x00000000
        /*1098*/ 	.word	0x00019c30
        /*109c*/ 	.short	0x0101
        /*109e*/ 	.byte	0x3f
	.zero		1


	//   ....[65]....
        /*10a0*/ 	.word	0x00018730
        /*10a4*/ 	.word	0x00000002
        /*10a8*/ 	.word	0x00019c70
        /*10ac*/ 	.short	0x010a
        /*10ae*/ 	.byte	0x3f
	.zero		1


	//   ....[66]....
        /*10b0*/ 	.word	0x000187c0
        /*10b4*/ 	.word	0x00000002
        /*10b8*/ 	.word	0x00019c60
        /*10bc*/ 	.short	0x010a
        /*10be*/ 	.byte	0x3f
	.zero		1


	//   ....[67]....
        /*10c0*/ 	.word	0x00018c30
        /*10c4*/ 	.word	0x00000002
        /*10c8*/ 	.word	0x00019c50
        /*10cc*/ 	.short	0x0101
        /*10ce*/ 	.byte	0x3f
	.zero		1


	//   ....[68]....
        /*10d0*/ 	.word	0x00018cc0
        /*10d4*/ 	.word	0x00000002
        /*10d8*/ 	.word	0x00000000
        /*10dc*/ 	.short	0x0101
        /*10de*/ 	.byte	0x3f
	.zero		1


	//   ....[69]....
        /*10e0*/ 	.word	0x00018e80
        /*10e4*/ 	.word	0x00000000
        /*10e8*/ 	.word	0x00019c70
        /*10ec*/ 	.short	0x010a
        /*10ee*/ 	.byte	0x3f
	.zero		1


	//   ....[70]....
        /*10f0*/ 	.word	0x00018f00
        /*10f4*/ 	.word	0x00000000
        /*10f8*/ 	.word	0x00019c60
        /*10fc*/ 	.short	0x010a
        /*10fe*/ 	.byte	0x3f
	.zero		1


	//   ....[71]....
        /*1100*/ 	.word	0x00019380
        /*1104*/ 	.word	0x00000000
        /*1108*/ 	.word	0x00019c50
        /*110c*/ 	.short	0x0101
        /*110e*/ 	.byte	0x3f
	.zero		1


	//   ....[72]....
        /*1110*/ 	.word	0x00019440
        /*1114*/ 	.word	0x00000000
        /*1118*/ 	.word	0x00000000
        /*111c*/ 	.short	0x0101
        /*111e*/ 	.byte	0x3f
	.zero		1


	//   ....[73]....
        /*1120*/ 	.word	0x00019f20
        /*1124*/ 	.word	0x00000004
        /*1128*/ 	.word	0x00019c20
        /*112c*/ 	.short	0x010a
        /*112e*/ 	.byte	0x3f
	.zero		1


	//   ....[74]....
        /*1130*/ 	.word	0x0001a090
        /*1134*/ 	.word	0x00000005
        /*1138*/ 	.word	0x00019c40
        /*113c*/ 	.short	0x010a
        /*113e*/ 	.byte	0x3f
	.zero		1


	//   ....[75]....
        /*1140*/ 	.word	0x0001a130
        /*1144*/ 	.word	0x00000017
        /*1148*/ 	.word	0x00019c40
        /*114c*/ 	.short	0x010a
        /*114e*/ 	.byte	0x3f
	.zero		1


	//   ....[76]....
        /*1150*/ 	.word	0x0001a170
        /*1154*/ 	.word	0x00000005
        /*1158*/ 	.word	0x00019c60
        /*115c*/ 	.short	0x010a
        /*115e*/ 	.byte	0x3f
	.zero		1


	//   ....[77]....
        /*1160*/ 	.word	0x0001a1b0
        /*1164*/ 	.word	0x00000017
        /*1168*/ 	.word	0x00019c60
        /*116c*/ 	.short	0x010a
        /*116e*/ 	.byte	0x3f
	.zero		1


	//   ....[78]....
        /*1170*/ 	.word	0x0001a1f0
        /*1174*/ 	.word	0x00000005
        /*1178*/ 	.word	0x00019c80
        /*117c*/ 	.short	0x010a
        /*117e*/ 	.byte	0x3f
	.zero		1


	//   ....[79]....
        /*1180*/ 	.word	0x0001a230
        /*1184*/ 	.word	0x00000017
        /*1188*/ 	.word	0x00019c80
        /*118c*/ 	.short	0x010a
        /*118e*/ 	.byte	0x3f
	.zero		1


	//   ....[80]....
        /*1190*/ 	.word	0x0001a290
        /*1194*/ 	.word	0x00000044
        /*1198*/ 	.word	0x00019c90
        /*119c*/ 	.short	0x010a
        /*119e*/ 	.byte	0x3f
	.zero		1


	//   ....[81]....
        /*11a0*/ 	.word	0x0001a400
        /*11a4*/ 	.word	0x00000044
        /*11a8*/ 	.word	0x00019c90
        /*11ac*/ 	.short	0x010a
        /*11ae*/ 	.byte	0x3f
	.zero		1


	//   ....[82]....
        /*11b0*/ 	.word	0x0001a580
        /*11b4*/ 	.word	0x00000044
        /*11b8*/ 	.word	0x00019c90
        /*11bc*/ 	.short	0x010a
        /*11be*/ 	.byte	0x3f
	.zero		1


	//   ....[83]....
        /*11c0*/ 	.word	0x0001a6e0
        /*11c4*/ 	.word	0x00000044
        /*11c8*/ 	.word	0x00019cb0
        /*11cc*/ 	.short	0x010a
        /*11ce*/ 	.byte	0x3f
	.zero		1


	//   ....[84]....
        /*11d0*/ 	.word	0x0001a8f0
        /*11d4*/ 	.word	0x00000012
        /*11d8*/ 	.word	0x00019c00
        /*11dc*/ 	.short	0x010a
        /*11de*/ 	.byte	0x3f
	.zero		1


	//   ....[85]....
        /*11e0*/ 	.word	0x0001ab10
        /*11e4*/ 	.word	0x00000012
        /*11e8*/ 	.word	0x00019c00
        /*11ec*/ 	.short	0x010a
        /*11ee*/ 	.byte	0x3f
	.zero		1


	//   ....[86]....
        /*11f0*/ 	.word	0x0001ab60
        /*11f4*/ 	.word	0x00000000
        /*11f8*/ 	.word	0x00019c30
        /*11fc*/ 	.short	0x010a
        /*11fe*/ 	.byte	0x3f
	.zero		1


	//   ....[87]....
        /*1200*/ 	.word	0x0001abb0
        /*1204*/ 	.word	0x0000000b
        /*1208*/ 	.word	0x00019c30
        /*120c*/ 	.short	0x010a
        /*120e*/ 	.byte	0x3f
	.zero		1


	//   ....[88]....
        /*1210*/ 	.word	0x0001ac00
        /*1214*/ 	.word	0x0000000c
        /*1218*/ 	.word	0x00019c50
        /*121c*/ 	.short	0x010a
        /*121e*/ 	.byte	0x3f
	.zero		1


	//   ....[89]....
        /*1220*/ 	.word	0x0001ac50
        /*1224*/ 	.word	0x0000000a
        /*1228*/ 	.word	0x00019c50
        /*122c*/ 	.short	0x010a
        /*122e*/ 	.byte	0x3f
	.zero		1


	//   ....[90]....
        /*1230*/ 	.word	0x0001adf0
        /*1234*/ 	.word	0x00000016
        /*1238*/ 	.word	0x00019c20
        /*123c*/ 	.short	0x010a
        /*123e*/ 	.byte	0x3f
	.zero		1


	//   ....[91]....
        /*1240*/ 	.word	0x0001ae40
        /*1244*/ 	.word	0x00000007
        /*1248*/ 	.word	0x00019ca0
        /*124c*/ 	.short	0x010a
        /*124e*/ 	.byte	0x3f
	.zero		1


	//   ....[92]....
        /*1250*/ 	.word	0x0001ae90
        /*1254*/ 	.word	0x00000007
        /*1258*/ 	.word	0x00019cc0
        /*125c*/ 	.short	0x010a
        /*125e*/ 	.byte	0x3f
	.zero		1


	//   ....[93]....
        /*1260*/ 	.word	0x0001aee0
        /*1264*/ 	.word	0x00000008
        /*1268*/ 	.word	0x00019ca0
        /*126c*/ 	.short	0x010a
        /*126e*/ 	.byte	0x3f
	.zero		1


	//   ....[94]....
        /*1270*/ 	.word	0x0001af30
        /*1274*/ 	.word	0x00000008
        /*1278*/ 	.word	0x00019cc0
        /*127c*/ 	.short	0x010a
        /*127e*/ 	.byte	0x3f
	.zero		1


	//   ....[95]....
        /*1280*/ 	.word	0x0001b060
        /*1284*/ 	.word	0x00000004
        /*1288*/ 	.word	0x00019c80
        /*128c*/ 	.short	0x010a
        /*128e*/ 	.byte	0x3f
	.zero		1


	//   ....[96]....
        /*1290*/ 	.word	0x0001b450
        /*1294*/ 	.word	0x00000004
        /*1298*/ 	.word	0x00019c40
        /*129c*/ 	.short	0x010a
        /*129e*/ 	.byte	0x3f
	.zero		1


	//   ....[97]....
        /*12a0*/ 	.word	0x0001bb50
        /*12a4*/ 	.word	0x00000016
        /*12a8*/ 	.word	0x00019c20
        /*12ac*/ 	.short	0x010a
        /*12ae*/ 	.byte	0x3f
	.zero		1


	//   ....[98]....
        /*12b0*/ 	.word	0x0001bba0
        /*12b4*/ 	.word	0x00000000
        /*12b8*/ 	.word	0x00019c80
        /*12bc*/ 	.short	0x010a
        /*12be*/ 	.byte	0x3f
	.zero		1


	//   ....[99]....
        /*12c0*/ 	.word	0x0001bea0
        /*12c4*/ 	.word	0x00000000
        /*12c8*/ 	.word	0x00019c40
        /*12cc*/ 	.short	0x010a
        /*12ce*/ 	.byte	0x3f
	.zero		1


	//   ....[100]....
        /*12d0*/ 	.word	0x0001c150
        /*12d4*/ 	.word	0x00000002
        /*12d8*/ 	.word	0x00019c70
        /*12dc*/ 	.short	0x010a
        /*12de*/ 	.byte	0x3f
	.zero		1


	//   ....[101]....
        /*12e0*/ 	.word	0x0001c1a0
        /*12e4*/ 	.word	0x00000002
        /*12e8*/ 	.word	0x00019c60
        /*12ec*/ 	.short	0x010a
        /*12ee*/ 	.byte	0x3f
	.zero		1


	//   ....[102]....
        /*12f0*/ 	.word	0x0001c1f0
        /*12f4*/ 	.word	0x00000000
        /*12f8*/ 	.word	0x00019c70
        /*12fc*/ 	.short	0x010a
        /*12fe*/ 	.byte	0x3f
	.zero		1


	//   ....[103]....
        /*1300*/ 	.word	0x0001c240
        /*1304*/ 	.word	0x00000000
        /*1308*/ 	.word	0x00019c60
        /*130c*/ 	.short	0x010a
        /*130e*/ 	.byte	0x3f
	.zero		1


	//   ....[104]....
        /*1310*/ 	.word	0x0001cc90
        /*1314*/ 	.word	0x00000004
        /*1318*/ 	.word	0x00019c20
        /*131c*/ 	.short	0x010a
        /*131e*/ 	.byte	0x3f
	.zero		1


	//   ....[105]....
        /*1320*/ 	.word	0x0001ce30
        /*1324*/ 	.word	0x00000005
        /*1328*/ 	.word	0x00019c40
        /*132c*/ 	.short	0x010a
        /*132e*/ 	.byte	0x3f
	.zero		1


	//   ....[106]....
        /*1330*/ 	.word	0x0001ce80
        /*1334*/ 	.word	0x00000017
        /*1338*/ 	.word	0x00019c40
        /*133c*/ 	.short	0x010a
        /*133e*/ 	.byte	0x3f
	.zero		1


	//   ....[107]....
        /*1340*/ 	.word	0x0001ced0
        /*1344*/ 	.word	0x00000005
        /*1348*/ 	.word	0x00019c60
        /*134c*/ 	.short	0x010a
        /*134e*/ 	.byte	0x3f
	.zero		1


	//   ....[108]....
        /*1350*/ 	.word	0x0001cf20
        /*1354*/ 	.word	0x00000017
        /*1358*/ 	.word	0x00019c60
        /*135c*/ 	.short	0x010a
        /*135e*/ 	.byte	0x3f
	.zero		1


	//   ....[109]....
        /*1360*/ 	.word	0x0001cf70
        /*1364*/ 	.word	0x00000005
        /*1368*/ 	.word	0x00019c80
        /*136c*/ 	.short	0x010a
        /*136e*/ 	.byte	0x3f
	.zero		1


	//----- nvinfo : EIATTR_NUM_MBARRIERS
	.align		4
.L_1194:
        /*1370*/ 	.byte	0x03, 0x38
        /*1372*/ 	.short	0x0016


	//----- nvinfo : EIATTR_EXIT_INSTR_OFFSETS
	.align		4
        /*1374*/ 	.byte	0x04, 0x1c
        /*1376*/ 	.short	(.L_1196 - .L_1195)


	//   ....[0]....
.L_1195:
        /*1378*/ 	.word	0x0001a280


	//----- nvinfo : EIATTR_MAX_THREADS
	.align		4
.L_1196:
        /*137c*/ 	.byte	0x04, 0x05
        /*137e*/ 	.short	(.L_1198 - .L_1197)
.L_1197:
        /*1380*/ 	.word	0x00000200
        /*1384*/ 	.word	0x00000001
        /*1388*/ 	.word	0x00000001


	//----- nvinfo : EIATTR_CRS_STACK_SIZE
	.align		4
.L_1198:
        /*138c*/ 	.byte	0x04, 0x1e
        /*138e*/ 	.short	(.L_1200 - .L_1199)
.L_1199:
        /*1390*/ 	.word	0x00000000


	//----- nvinfo : EIATTR_CBANK_PARAM_SIZE
	.align		4
.L_1200:
        /*1394*/ 	.byte	0x03, 0x19
        /*1396*/ 	.short	0x0af0


	//----- nvinfo : EIATTR_PARAM_CBANK
	.align		4
        /*1398*/ 	.byte	0x04, 0x0a
        /*139a*/ 	.short	(.L_1202 - .L_1201)
	.align		4
.L_1201:
        /*139c*/ 	.word	index@(.nv.constant0._ZN7cutlass13device_kernelIN5flash11enable_sm90INS1_16FlashAttnFwdSm90INS1_25CollectiveMainloopFwdSm90ILi2EN4cute5tupleIJNS5_1CILi1EEES8_S8_EEENS6_IJNS7_ILi192EEENS7_ILi128EEENS7_ILi96EEEEEELi96ENS_12float_e4m3_tEfNS_4arch4Sm90ELb0ELb0ELb1ELb1ELb1ELb1ELb0ELb1ELb1ELb1ELb0ELb0EEENS1_21CollectiveEpilogueFwdINS6_IJSA_SC_SB_EEES9_NS_10bfloat16_tESG_Li384ELb1ELb1ELb0ELb1EEENS1_36VarlenDynamicPersistentTileSchedulerILi192ELi128ELi384ELi128ELb0ELb1ELb1ELb0ELb1ELb1EEEEEEEEEvNT_6ParamsE)
        /*13a0*/ 	.short	0x0210
        /*13a2*/ 	.short	0x0af0


	//----- nvinfo : EIATTR_SW_WAR
	.align		4
.L_1202:
        /*13a4*/ 	.byte	0x04, 0x36
        /*13a6*/ 	.short	(.L_1204 - .L_1203)
.L_1203:
        /*13a8*/ 	.word	0x00000008
.L_1204:


//--------------------- .nv.info._ZN7cutlass13device_kernelIN5flash11enable_sm90INS1_16FlashAttnFwdSm90INS1_25CollectiveMainloopFwdSm90ILi2EN4cute5tupleIJNS5_1CILi1EEES8_S8_EEENS6_IJNS7_ILi192EEENS7_ILi128EEENS7_ILi96EEEEEELi96ENS_12float_e4m3_tEfNS_4arch4Sm90ELb0ELb1ELb1ELb0ELb1ELb0ELb0ELb1ELb1ELb1ELb0ELb0EEENS1_21CollectiveEpilogueFwdINS6_IJSA_SC_SB_EEES9_NS_10bfloat16_tESG_Li384ELb0ELb1ELb0ELb1EEENS1_30DynamicPersistentTileSchedulerILi384ELi128ELb0ELb1ELb1EEEEEEEEEvNT_6ParamsE --------------------------
	.section	.nv.info._ZN7cutlass13device_kernelIN5flash11enable_sm90INS1_16FlashAttnFwdSm90INS1_25CollectiveMainloopFwdSm90ILi2EN4cute5tupleIJNS5_1CILi1EEES8_S8_EEENS6_IJNS7_ILi192EEENS7_ILi128EEENS7_ILi96EEEEEELi96ENS_12float_e4m3_tEfNS_4arch4Sm90ELb0ELb1ELb1ELb0ELb1ELb0ELb0ELb1ELb1ELb1ELb0ELb0EEENS1_21CollectiveEpilogueFwdINS6_IJSA_SC_SB_EEES9_NS_10bfloat16_tESG_Li384ELb0ELb1ELb0ELb1EEENS1_30DynamicPersistentTileSchedulerILi384ELi128ELb0ELb1ELb1EEEEEEEEEvNT_6ParamsE,"",@"SHT_CUDA_INFO"
	.sectionflags	@""
	.align	4


	//----- nvinfo : EIATTR_CUDA_API_VERSION
	.align		4
        /*0000*/ 	.byte	0x04, 0x37
        /*0002*/ 	.short	(.L_1206 - .L_1205)
.L_1205:
        /*0004*/ 	.word	0x00000082


	//----- nvinfo : EIATTR_KPARAM_INFO
	.align		4
.L_1206:
        /*0008*/ 	.byte	0x04, 0x17
        /*000a*/ 	.short	(.L_1208 - .L_1207)
.L_1207:
        /*000c*/ 	.word	0x00000000
        /*0010*/ 	.short	0x0000
        /*0012*/ 	.short	0x0070
        /*0014*/ 	.byte	0x00, 0xf0, 0x01, 0x2a


	//----- nvinfo : EIATTR_SPARSE_MMA_MASK
	.align		4
.L_1208:
        /*0018*/ 	.byte	0x03, 0x50
        /*001a*/ 	.short	0x0000


	//----- nvinfo : EIATTR_MAXREG_COUNT
	.align		4
        /*001c*/ 	.byte	0x03, 0x1b
        /*001e*/ 	.short	0x0080


	//----- nvinfo : EIATTR_NUM_BARRIERS
	.align		4
        /*0020*/ 	.byte	0x02, 0x4c
        /*0022*/ 	.byte	0x09
	.zero		1


	//----- nvinfo : EIATTR_EXTERNS
	.align		4
        /*0024*/ 	.byte	0x04, 0x0f
        /*0026*/ 	.short	(.L_1210 - .L_1209)


	//   ....[0]....
	.align		4
.L_1209:
        /*0028*/ 	.word	index@(__assertfail)


	//----- nvinfo : EIATTR_ANNOTATIONS
	.align		4
.L_1210:
        /*002c*/ 	.byte	0x04, 0x55
        /*002e*/ 	.short	(.L_1212 - .L_1211)


	//   ....[0]....
.L_1211:
        /* <DEDUP_REMOVED lines=17> */


	//----- nvinfo : EIATTR_MERCURY_ISA_VERSION
	.align		4
.L_1212:
        /*0130*/ 	.byte	0x03, 0x5f
        /*0132*/ 	.short	0x0101


	//----- nvinfo : EIATTR_INT_WARP_WIDE_INSTR_OFFSETS
	.align		4
        /*0134*/ 	.byte	0x04, 0x31
        /*0136*/ 	.short	(.L_1214 - .L_1213)


	//   ....[0]....
.L_1213:
        /*0138*/ 	.word	0x000000c0


	//   ....[1]....
        /*013c*/ 	.word	0x000000d0


	//   ....[2]....
        /*0140*/ 	.word	0x00000170


	//   ....[3]....
        /*0144*/ 	.word	0x00011c60


	//   ....[4]....
        /*0148*/ 	.word	0x00011cf0


	//   ....[5]....
        /*014c*/ 	.word	0x00014b00


	//   ....[6]....
        /*0150*/ 	.word	0x00014b90


	//----- nvinfo : EIATTR_COOP_GROUP_MASK_REGIDS
	.align		4
.L_1214:
        /*0154*/ 	.byte	0x04, 0x29
        /*0156*/ 	.short	(.L_1216 - .L_1215)


	//   ....[0]....
.L_1215:
        /*0158*/ 	.word	0xffffffff


	//   ....[1]....
        /*015c*/ 	.word	0xffffffff


	//   ....[2]....
        /*0160*/ 	.word	0xffffffff


	//   ....[3]....
        /*0164*/ 	.word	0xffffffff


	//   ....[4]....
        /*0168*/ 	.word	0xffffffff


	//   ....[5]....
        /*016c*/ 	.word	0xffffffff


	//   ....[6]....
        /*0170*/ 	.word	0xffffffff


	//   ....[7]....
        /*0174*/ 	.word	0xffffffff


	//   ....[8]....
        /*0178*/ 	.word	0xffffffff


	//   ....[9]....
        /*017c*/ 	.word	0xffffffff


	//   ....[10]....
        /*0180*/ 	.word	0xffffffff


	//   ....[11]....
        /*0184*/ 	.word	0xffffffff


	//   ....[12]....
        /*0188*/ 	.word	0xffffffff


	//   ....[13]....
        /*018c*/ 	.word	0xffffffff


	//   ....[14]....
        /*0190*/ 	.word	0xffffffff


	//   ....[15]....
        /*0194*/ 	.word	0xffffffff


	//   ....[16]....
        /*0198*/ 	.word	0xffffffff


	//   ....[17]....
        /*019c*/ 	.word	0xffffffff


	//   ....[18]....
        /*01a0*/ 	.word	0xffffffff


	//   ....[19]....
        /*01a4*/ 	.word	0xffffffff


	//   ....[20]....
        /*01a8*/ 	.word	0xffffffff


	//   ....[21]....
        /*01ac*/ 	.word	0xffffffff


	//   ....[22]....
        /*01b0*/ 	.word	0xffffffff


	//   ....[23]....
        /*01b4*/ 	.word	0xffffffff


	//   ....[24]....
        /*01b8*/ 	.word	0xffffffff


	//   ....[25]....
        /*01bc*/ 	.word	0xffffffff


	//   ....[26]....
        /*01c0*/ 	.word	0xffffffff


	//   ....[27]....
        /*01c4*/ 	.word	0xffffffff


	//   ....[28]....
        /*01c8*/ 	.word	0xffffffff


	//   ....[29]....
        /*01cc*/ 	.word	0xffffffff


	//   ....[30]....
        /*01d0*/ 	.word	0xffffffff


	//   ....[31]....
        /*01d4*/ 	.word	0xffffffff


	//   ....[32]....
        /*01d8*/ 	.word	0xffffffff


	//   ....[33]....
        /*01dc*/ 	.word	0xffffffff


	//   ....[34]....
        /*01e0*/ 	.word	0xffffffff


	//   ....[35]....
        /*01e4*/ 	.word	0xffffffff


	//   ....[36]....
        /*01e8*/ 	.word	0xffffffff


	//   ....[37]....
        /*01ec*/ 	.word	0xffffffff


	//   ....[38]....
        /*01f0*/ 	.word	0xffffffff


	//   ....[39]....
        /*01f4*/ 	.word	0xffffffff


	//   ....[40]....
        /*01f8*/ 	.word	0xffffffff


	//   ....[41]....
        /*01fc*/ 	.word	0xffffffff


	//   ....[42]....
        /*0200*/ 	.word	0xffffffff


	//   ....[43]....
        /*0204*/ 	.word	0xffffffff


	//   ....[44]....
        /*0208*/ 	.word	0xffffffff


	//   ....[45]....
        /*020c*/ 	.word	0xffffffff


	//   ....[46]....
        /*0210*/ 	.word	0xffffffff


	//   ....[47]....
        /*0214*/ 	.word	0xffffffff


	//   ....[48]....
        /*0218*/ 	.word	0xffffffff


	//   ....[49]....
        /*021c*/ 	.word	0xffffffff


	//   ....[50]....
        /*0220*/ 	.word	0xffffffff


	//   ....[51]....
        /*0224*/ 	.word	0xffffffff


	//   ....[52]....
        /*0228*/ 	.word	0xffffffff


	//   ....[53]....
        /*022c*/ 	.word	0xffffffff


	//   ....[54]....
        /*0230*/ 	.word	0xffffffff


	//   ....[55]....
        /*0234*/ 	.word	0xffffffff


	//   ....[56]....
        /*0238*/ 	.word	0xffffffff


	//   ....[57]....
        /*023c*/ 	.word	0xffffffff


	//   ....[58]....
        /*0240*/ 	.word	0xffffffff


	//   ....[59]....
        /*0244*/ 	.word	0xffffffff


	//   ....[60]....
        /*0248*/ 	.word	0xffffffff


	//   ....[61]....
        /*024c*/ 	.word	0xffffffff


	//   ....[62]....
        /*0250*/ 	.word	0xffffffff


	//   ....[63]....
        /*0254*/ 	.word	0xffffffff


	//   ....[64]....
        /*0258*/ 	.word	0xffffffff


	//   ....[65]....
        /*025c*/ 	.word	0xffffffff


	//   ....[66]....
        /*0260*/ 	.word	0xffffffff


	//   ....[67]....
        /*0264*/ 	.word	0xffffffff


	//   ....[68]....
        /*0268*/ 	.word	0xffffffff


	//   ....[69]....
        /*026c*/ 	.word	0xffffffff


	//   ....[70]....
        /*0270*/ 	.word	0xffffffff


	//   ....[71]....
        /*0274*/ 	.word	0xffffffff


	//   ....[72]....
        /*0278*/ 	.word	0xffffffff


	//   ....[73]....
        /*027c*/ 	.word	0xffffffff


	//   ....[74]....
        /*0280*/ 	.word	0xffffffff


	//   ....[75]....
        /*0284*/ 	.word	0xffffffff


	//   ....[76]....
        /*0288*/ 	.word	0xffffffff


	//   ....[77]....
        /*028c*/ 	.word	0xffffffff


	//   ....[78]....
        /*0290*/ 	.word	0xffffffff


	//   ....[79]....
        /*0294*/ 	.word	0xffffffff


	//   ....[80]....
        /*0298*/ 	.word	0xffffffff


	//   ....[81]....
        /*029c*/ 	.word	0xffffffff


	//   ....[82]....
        /*02a0*/ 	.word	0xffffffff


	//   ....[83]....
        /*02a4*/ 	.word	0xffffffff


	//   ....[84]....
        /*02a8*/ 	.word	0xffffffff


	//   ....[85]....
        /*02ac*/ 	.word	0xffffffff


	//   ....[86]....
        /*02b0*/ 	.word	0xffffffff


	//   ....[87]....
        /*02b4*/ 	.word	0xffffffff


	//   ....[88]....
        /*02b8*/ 	.word	0xffffffff


	//   ....[89]....
        /*02bc*/ 	.word	0xffffffff


	//   ....[90]....
        /*02c0*/ 	.word	0xffffffff


	//   ....[91]....
        /*02c4*/ 	.word	0xffffffff


	//   ....[92]....
        /*02c8*/ 	.word	0xffffffff


	//   ....[93]....
        /*02cc*/ 	.word	0xffffffff


	//   ....[94]....
        /*02d0*/ 	.word	0x0500000f


	//   ....[95]....
        /*02d4*/ 	.word	0x0500000f


	//   ....[96]....
        /*02d8*/ 	.word	0x0500000f


	//   ....[97]....
        /*02dc*/ 	.word	0x0500000f


	//   ....[98]....
        /*02e0*/ 	.word	0x0500000f


	//   ....[99]....
        /*02e4*/ 	.word	0x0500000f


	//   ....[100]....
        /*02e8*/ 	.word	0x0500000f


	//   ....[101]....
        /*02ec*/ 	.word	0x0500000f


	//   ....[102]....
        /*02f0*/ 	.word	0x0500000f


	//   ....[103]....
        /*02f4*/ 	.word	0x0500000f


	//   ....[104]....
        /*02f8*/ 	.word	0x0500000f


	//   ....[105]....
        /*02fc*/ 	.word	0x0500000f


	//   ....[106]....
        /*0300*/ 	.word	0x0500000f


	//   ....[107]....
        /*0304*/ 	.word	0x0500000f


	//   ....[108]....
        /*0308*/ 	.word	0x0500000f


	//   ....[109]....
        /*030c*/ 	.word	0x0500000f


	//   ....[110]....
        /*0310*/ 	.word	0x0500000f


	//   ....[111]....
        /*0314*/ 	.word	0x0500000f


	//   ....[112]....
        /*0318*/ 	.word	0x0500000f


	//   ....[113]....
        /*031c*/ 	.word	0x0500000f


	//   ....[114]....
        /*0320*/ 	.word	0x0500000f


	//   ....[115]....
        /*0324*/ 	.word	0x0500000f


	//   ....[116]....
        /*0328*/ 	.word	0x0500000f


	//   ....[117]....
        /*032c*/ 	.word	0x0500000f


	//----- nvinfo : EIATTR_COOP_GROUP_INSTR_OFFSETS
	.align		4
.L_1216:
        /*0330*/ 	.byte	0x04, 0x28
        /*0332*/ 	.short	(.L_1218 - .L_1217)


	//   ....[0]....
.L_1217:
        /*0334*/ 	.word	0x00000070


	//   ....[1]....
        /*0338*/ 	.word	0x000000b0


	//   ....[2]....
        /*033c*/ 	.word	0x000002d0


	//   ....[3]....
        /*0340*/ 	.word	0x00000430


	//   ....[4]....
        /*0344*/ 	.word	0x00000550


	//   ....[5]....
        /*0348*/ 	.word	0x000006b0


	//   ....[6]....
        /*034c*/ 	.word	0x00001690


	//   ....[7]....
        /*0350*/ 	.word	0x00002050


	//   ....[8]....
        /*0354*/ 	.word	0x00002a40


	//   ....[9]....
        /*0358*/ 	.word	0x00004000


	//   ....[10]....
        /*035c*/ 	.word	0x000040b0


	//   ....[11]....
        /*0360*/ 	.word	0x00004790


	//   ....[12]....
        /*0364*/ 	.word	0x000047e0


	//   ....[13]....
        /*0368*/ 	.word	0x00005d90


	//   ....[14]....
        /*036c*/ 	.word	0x00006600


	//   ....[15]....
        /*0370*/ 	.word	0x00007200


	//   ....[16]....
        /*0374*/ 	.word	0x00007300


	//   ....[17]....
        /*0378*/ 	.word	0x00007b40


	//   ....[18]....
        /*037c*/ 	.word	0x00007bd0


	//   ....[19]....
        /*0380*/ 	.word	0x00009e40


	//   ....[20]....
        /*0384*/ 	.word	0x00009e70


	//   ....[21]....
        /*0388*/ 	.word	0x00009e90


	//   ....[22]....
        /*038c*/ 	.word	0x00009eb0


	//   ....[23]....
        /*0390*/ 	.word	0x0000b8b0


	//   ....[24]....
        /*0394*/ 	.word	0x0000c170


	//   ....[25]....
        /*0398*/ 	.word	0x0000cd70


	//   ....[26]....
        /*039c*/ 	.word	0x0000ce70


	//   ....[27]....
        /*03a0*/ 	.word	0x0000d6d0


	//   ....[28]....
        /*03a4*/ 	.word	0x0000d750


	//   ....[29]....
        /*03a8*/ 	.word	0x0000e9d0


	//   ....[30]....
        /*03ac*/ 	.word	0x0000e9f0


	//   ....[31]....
        /*03b0*/ 	.word	0x0000ea60


	//   ....[32]....
        /*03b4*/ 	.word	0x0000ea70


	//   ....[33]....
        /*03b8*/ 	.word	0x0000faa0


	//   ....[34]....
        /*03bc*/ 	.word	0x0000fab0


	//   ....[35]....
        /*03c0*/ 	.word	0x0000fac0


	//   ....[36]....
        /*03c4*/ 	.word	0x0000fad0


	//   ....[37]....
        /*03c8*/ 	.word	0x0000fae0


	//   ....[38]....
        /*03cc*/ 	.word	0x0000faf0


	//   ....[39]....
        /*03d0*/ 	.word	0x0000fb00


	//   ....[40]....
        /*03d4*/ 	.word	0x0000fb10


	//   ....[41]....
        /*03d8*/ 	.word	0x0000fb20


	//   ....[42]....
        /*03dc*/ 	.word	0x0000fb40


	//   ....[43]....
        /*03e0*/ 	.word	0x0000fb50


	//   ....[44]....
        /*03e4*/ 	.word	0x0000fb60


	//   ....[45]....
        /*03e8*/ 	.word	0x0000fb80


	//   ....[46]....
        /*03ec*/ 	.word	0x0000fb90


	//   ....[47]....
        /*03f0*/ 	.word	0x0000fbc0


	//   ....[48]....
        /*03f4*/ 	.word	0x0000fbd0


	//   ....[49]....
        /*03f8*/ 	.word	0x0000fbe0


	//   ....[50]....
        /*03fc*/ 	.word	0x0000fbf0


	//   ....[51]....
        /*0400*/ 	.word	0x0000fc00


	//   ....[52]....
        /*0404*/ 	.word	0x0000fc10


	//   ....[53]....
        /*0408*/ 	.word	0x0000fc20


	//   ....[54]....
        /*040c*/ 	.word	0x0000fc30


	//   ....[55]....
        /*0410*/ 	.word	0x0000fc40


	//   ....[56]....
        /*0414*/ 	.word	0x0000fc50


	//   ....[57]....
        /*0418*/ 	.word	0x0000fd50


	//   ....[58]....
        /*041c*/ 	.word	0x0000fd80


	//   ....[59]....
        /*0420*/ 	.word	0x0000fed0


	//   ....[60]....
        /*0424*/ 	.word	0x0000ff10


	//   ....[61]....
        /*0428*/ 	.word	0x00010250


	//   ....[62]....
        /*042c*/ 	.word	0x00010280


	//   ....[63]....
        /*0430*/ 	.word	0x000103a0


	//   ....[64]....
        /*0434*/ 	.word	0x000103c0


	//   ....[65]....
        /*0438*/ 	.word	0x00010aa0


	//   ....[66]....
        /*043c*/ 	.word	0x00010ab0


	//   ....[67]....
        /*0440*/ 	.word	0x00010bb0


	//   ....[68]....
        /*0444*/ 	.word	0x00010bd0


	//   ....[69]....
        /*0448*/ 	.word	0x00010d90


	//   ....[70]....
        /*044c*/ 	.word	0x000128a0


	//   ....[71]....
        /*0450*/ 	.word	0x000128c0


	//   ....[72]....
        /*0454*/ 	.word	0x000128d0


	//   ....[73]....
        /*0458*/ 	.word	0x00012970


	//   ....[74]....
        /*045c*/ 	.word	0x00012d00


	//   ....[75]....
        /*0460*/ 	.word	0x00012d10


	//   ....[76]....
        /*0464*/ 	.word	0x00012d20


	//   ....[77]....
        /*0468*/ 	.word	0x00012d30


	//   ....[78]....
        /*046c*/ 	.word	0x00013580


	//   ....[79]....
        /*0470*/ 	.word	0x000135a0


	//   ....[80]....
        /*0474*/ 	.word	0x000135c0


	//   ....[81]....
        /*0478*/ 	.word	0x000135d0


	//   ....[82]....
        /*047c*/ 	.word	0x000135e0


	//   ....[83]....
        /*0480*/ 	.word	0x000136e0


	//   ....[84]....
        /*0484*/ 	.word	0x00013e40


	//   ....[85]....
        /*0488*/ 	.word	0x00013e60


	//   ....[86]....
        /*048c*/ 	.word	0x00013e80


	//   ....[87]....
        /*0490*/ 	.word	0x00013ee0


	//   ....[88]....
        /*0494*/ 	.word	0x00014270


	//   ....[89]....
        /*0498*/ 	.word	0x00014280


	//   ....[90]....
        /*049c*/ 	.word	0x00014290


	//   ....[91]....
        /*04a0*/ 	.word	0x000142f0


	//   ....[92]....
        /*04a4*/ 	.word	0x00015360


	//   ....[93]....
        /*04a8*/ 	.word	0x00015500


	//   ....[94]....
        /*04ac*/ 	.word	0x00015bd0


	//   ....[95]....
        /*04b0*/ 	.word	0x00015cb0


	//   ....[96]....
        /*04b4*/ 	.word	0x00015d50


	//   ....[97]....
        /*04b8*/ 	.word	0x00015db0


	//   ....[98]....
        /*04bc*/ 	.word	0x00015e90


	//   ....[99]....
        /*04c0*/ 	.word	0x00015fe0


	//   ....[100]....
        /*04c4*/ 	.word	0x00016070


	//   ....[101]....
        /*04c8*/ 	.word	0x000160d0


	//   ....[102]....
        /*04cc*/ 	.word	0x00016170


	//   ....[103]....
        /*04d0*/ 	.word	0x00016270


	//   ....[104]....
        /*04d4*/ 	.word	0x000162d0


	//   ....[105]....
        /*04d8*/ 	.word	0x00016330


	//   ....[106]....
        /*04dc*/ 	.word	0x000163d0


	//   ....[107]....
        /*04e0*/ 	.word	0x00016490


	//   ....[108]....
        /*04e4*/ 	.word	0x00016510


	//   ....[109]....
        /*04e8*/ 	.word	0x000166c0


	//   ....[110]....
        /*04ec*/ 	.word	0x00016770


	//   ....[111]....
        /*04f0*/ 	.word	0x00016820


	//   ....[112]....
        /*04f4*/ 	.word	0x000168d0


	//   ....[113]....
        /*04f8*/ 	.word	0x000169c0


	//   ....[114]....
        /*04fc*/ 	.word	0x00016a50


	//   ....[115]....
        /*0500*/ 	.word	0x00016ab0


	//   ....[116]....
        /*0504*/ 	.word	0x00016b80


	//   ....[117]....
        /*0508*/ 	.word	0x00016de0


	//----- nvinfo : EIATTR_REG_RECONFIG
	.align		4
.L_1218:
        /*050c*/ 	.byte	0x01, 0x54
	.zero		2


	//----- nvinfo : EIATTR_SYSCALL_OFFSETS
	.align		4
        /*0510*/ 	.byte	0x04, 0x46
        /*0512*/ 	.short	(.L_1220 - .L_1219)


	//   ....[0]....
.L_1219:
        /*0514*/ 	.word	0x00001870


	//   ....[1]....
        /*0518*/ 	.word	0x00011e60


	//   ....[2]....
        /*051c*/ 	.word	0x00011fd0


	//   ....[3]....
        /*0520*/ 	.word	0x00012120


	//   ....[4]....
        /*0524*/ 	.word	0x00012260


	//   ....[5]....
        /*0528*/ 	.word	0x00013070


	//----- nvinfo : EIATTR_MBARRIER_INSTR_OFFSETS
	.align		4
.L_1220:
        /*052c*/ 	.byte	0x04, 0x39
        /*052e*/ 	.short	(.L_1222 - .L_1221)


	//   ....[0]....
.L_1221:
        /*0530*/ 	.word	0x00000180
        /*0534*/ 	.word	0x000000ff
        /*0538*/ 	.word	0x00019c00
        /*053c*/ 	.short	0x0100
        /*053e*/ 	.byte	0x08
	.zero		1


	//   ....[1]....
        /*0540*/ 	.word	0x00000190
        /*0544*/ 	.word	0x000000ff
        /*0548*/ 	.word	0x00019c20
        /*054c*/ 	.short	0x0100
        /*054e*/ 	.byte	0x08
	.zero		1


	//   ....[2]....
        /*0550*/ 	.word	0x00000280
        /*0554*/ 	.word	0x000000ff
        /*0558*/ 	.word	0x00019c30
        /*055c*/ 	.short	0x0100
        /*055e*/ 	.byte	0x08
	.zero		1


	//   ....[3]....
        /*0560*/ 	.word	0x00000290
        /*0564*/ 	.word	0x000000ff
        /*0568*/ 	.word	0x00019c40
        /*056c*/ 	.short	0x0100
        /*056e*/ 	.byte	0x08
	.zero		1


	//   ....[4]....
        /*0570*/ 	.word	0x000002a0
        /*0574*/ 	.word	0x000000ff
        /*0578*/ 	.word	0x00019c38
        /*057c*/ 	.short	0x0100
        /*057e*/ 	.byte	0x08
	.zero		1


	//   ....[5]....
        /*0580*/ 	.word	0x000002b0
        /*0584*/ 	.word	0x000000ff
        /*0588*/ 	.word	0x00019c48
        /*058c*/ 	.short	0x0100
        /*058e*/ 	.byte	0x08
	.zero		1


	//   ....[6]....
        /*0590*/ 	.word	0x000003e0
        /*0594*/ 	.word	0x000000ff
        /*0598*/ 	.word	0x00019c50
        /*059c*/ 	.short	0x0100
        /*059e*/ 	.byte	0x08
	.zero		1


	//   ....[7]....
        /*05a0*/ 	.word	0x000003f0
        /*05a4*/ 	.word	0x000000ff
        /*05a8*/ 	.word	0x00019c60
        /*05ac*/ 	.short	0x0100
        /*05ae*/ 	.byte	0x08
	.zero		1


	//   ....[8]....
        /*05b0*/ 	.word	0x00000400
        /*05b4*/ 	.word	0x000000ff
        /*05b8*/ 	.word	0x00019c58
        /*05bc*/ 	.short	0x0100
        /*05be*/ 	.byte	0x08
	.zero		1


	//   ....[9]....
        /*05c0*/ 	.word	0x00000410
        /*05c4*/ 	.word	0x000000ff
        /*05c8*/ 	.word	0x00019c68
        /*05cc*/ 	.short	0x0100
        /*05ce*/ 	.byte	0x08
	.zero		1


	//   ....[10]....
        /*05d0*/ 	.word	0x00000500
        /*05d4*/ 	.word	0x000000ff
        /*05d8*/ 	.word	0x00019c70
        /*05dc*/ 	.short	0x0100
        /*05de*/ 	.byte	0x06
	.zero		1


	//   ....[11]....
        /*05e0*/ 	.word	0x00000510
        /*05e4*/ 	.word	0x000000ff
        /*05e8*/ 	.word	0x00019c80
        /*05ec*/ 	.short	0x0100
        /*05ee*/ 	.byte	0x06
	.zero		1


	//   ....[12]....
        /*05f0*/ 	.word	0x00000520
        /*05f4*/ 	.word	0x000000ff
        /*05f8*/ 	.word	0x00019c78
        /*05fc*/ 	.short	0x0100
        /*05fe*/ 	.byte	0x06
	.zero		1


	//   ....[13]....
        /*0600*/ 	.word	0x00000530
        /*0604*/ 	.word	0x000000ff
        /*0608*/ 	.word	0x00019c88
        /*060c*/ 	.short	0x0100
        /*060e*/ 	.byte	0x06
	.zero		1


	//   ....[14]....
        /*0610*/ 	.word	0x00000660
        /*0614*/ 	.word	0x000000ff
        /*0618*/ 	.word	0x00019c90
        /*061c*/ 	.short	0x0100
        /*061e*/ 	.byte	0x08
	.zero		1


	//   ....[15]....
        /*0620*/ 	.word	0x00000670
        /*0624*/ 	.word	0x000000ff
        /*0628*/ 	.word	0x00019ca0
        /*062c*/ 	.short	0x0100
        /*062e*/ 	.byte	0x08
	.zero		1


	//   ....[16]....
        /*0630*/ 	.word	0x00000680
        /*0634*/ 	.word	0x000000ff
        /*0638*/ 	.word	0x00019c98
        /*063c*/ 	.short	0x0100
        /*063e*/ 	.byte	0x08
	.zero		1


	//   ....[17]....
        /*0640*/ 	.word	0x00000690
        /*0644*/ 	.word	0x000000ff
        /*0648*/ 	.word	0x00019ca8
        /*064c*/ 	.short	0x0100
        /*064e*/ 	.byte	0x08
	.zero		1


	//   ....[18]....
        /*0650*/ 	.word	0x000007e0
        /*0654*/ 	.word	0x000000ff
        /*0658*/ 	.word	0x00019cb0
        /*065c*/ 	.short	0x0100
        /*065e*/ 	.byte	0x08
	.zero		1


	//   ....[19]....
        /*0660*/ 	.word	0x000007f0
        /*0664*/ 	.word	0x000000ff
        /*0668*/ 	.word	0x00019cc0
        /*066c*/ 	.short	0x0100
        /*066e*/ 	.byte	0x08
	.zero		1


	//   ....[20]....
        /*0670*/ 	.word	0x00000800
        /*0674*/ 	.word	0x000000ff
        /*0678*/ 	.word	0x00019cb8
        /*067c*/ 	.short	0x0100
        /*067e*/ 	.byte	0x08
	.zero		1


	//   ....[21]....
        /*0680*/ 	.word	0x00000810
        /*0684*/ 	.word	0x000000ff
        /*0688*/ 	.word	0x00019cc8
        /*068c*/ 	.short	0x0100
        /*068e*/ 	.byte	0x08
	.zero		1


	//   ....[22]....
        /*0690*/ 	.word	0x00001bc0
        /*0694*/ 	.word	0x000000ff
        /*0698*/ 	.word	0x00019c00
        /*069c*/ 	.short	0x010a
        /*069e*/ 	.byte	0x2e
	.zero		1


	//   ....[23]....
        /*06a0*/ 	.word	0x00001c60
        /*06a4*/ 	.word	0x0000000c
        /*06a8*/ 	.word	0x00019c30
        /*06ac*/ 	.short	0x010a
        /*06ae*/ 	.byte	0x3f
	.zero		1


	//   ....[24]....
        /*06b0*/ 	.word	0x00001ca0
        /*06b4*/ 	.word	0x0000000c
        /*06b8*/ 	.word	0x00019c30
        /*06bc*/ 	.short	0x010a
        /*06be*/ 	.byte	0x3f
	.zero		1


	//   ....[25]....
        /*06c0*/ 	.word	0x000023f0
        /*06c4*/ 	.word	0x000000ff
        /*06c8*/ 	.word	0x00000000
        /*06cc*/ 	.short	0x0101
        /*06ce*/ 	.byte	0x06
	.zero		1


	//   ....[26]....
        /*06d0*/ 	.word	0x00005720
        /*06d4*/ 	.word	0x000000ff
        /*06d8*/ 	.word	0x00019c30
        /*06dc*/ 	.short	0x010a
        /*06de*/ 	.byte	0x14
	.zero		1


	//   ....[27]....
        /*06e0*/ 	.word	0x00005760
        /*06e4*/ 	.word	0x000000ff
        /*06e8*/ 	.word	0x00019c30
        /*06ec*/ 	.short	0x010a
        /*06ee*/ 	.byte	0x14
	.zero		1


	//   ....[28]....
        /*06f0*/ 	.word	0x000058c0
        /*06f4*/ 	.word	0x000000ff
        /*06f8*/ 	.word	0x00019c50
        /*06fc*/ 	.short	0x010a
        /*06fe*/ 	.byte	0x0b
	.zero		1


	//   ....[29]....
        /*0700*/ 	.word	0x00005900
        /*0704*/ 	.word	0x000000ff
        /*0708*/ 	.word	0x00019c50
        /*070c*/ 	.short	0x010a
        /*070e*/ 	.byte	0x0b
	.zero		1


	//   ....[30]....
        /*0710*/ 	.word	0x00006050
        /*0714*/ 	.word	0x000000ff
        /*0718*/ 	.word	0x00000000
        /*071c*/ 	.short	0x0101
        /*071e*/ 	.byte	0x14
	.zero		1


	//   ....[31]....
        /*0720*/ 	.word	0x00008660
        /*0724*/ 	.word	0x000000ff
        /*0728*/ 	.word	0x00000000
        /*072c*/ 	.short	0x0101
        /*072e*/ 	.byte	0x07
	.zero		1


	//   ....[32]....
        /*0730*/ 	.word	0x00008e60
        /*0734*/ 	.word	0x000000ff
        /*0738*/ 	.word	0x00019c30
        /*073c*/ 	.short	0x010a
        /*073e*/ 	.byte	0x06
	.zero		1


	//   ....[33]....
        /*0740*/ 	.word	0x00008ea0
        /*0744*/ 	.word	0x000000ff
        /*0748*/ 	.word	0x00019c30
        /*074c*/ 	.short	0x010a
        /*074e*/ 	.byte	0x06
	.zero		1


	//   ....[34]....
        /*0750*/ 	.word	0x00009000
        /*0754*/ 	.word	0x000000ff
        /*0758*/ 	.word	0x00019c50
        /*075c*/ 	.short	0x010a
        /*075e*/ 	.byte	0x0b
	.zero		1


	//   ....[35]....
        /*0760*/ 	.word	0x00009040
        /*0764*/ 	.word	0x000000ff
        /*0768*/ 	.word	0x00019c50
        /*076c*/ 	.short	0x010a
        /*076e*/ 	.byte	0x0b
	.zero		1


	//   ....[36]....
        /*0770*/ 	.word	0x00009730
        /*0774*/ 	.word	0x000000ff
        /*0778*/ 	.word	0x00000000
        /*077c*/ 	.short	0x0101
        /*077e*/ 	.byte	0x07
	.zero		1


	//   ....[37]....
        /*0780*/ 	.word	0x0000ac80
        /*0784*/ 	.word	0x000000ff
        /*0788*/ 	.word	0x00000000
        /*078c*/ 	.short	0x0101
        /*078e*/ 	.byte	0x07
	.zero		1


	//   ....[38]....
        /*0790*/ 	.word	0x0000b290
        /*0794*/ 	.word	0x000000ff
        /*0798*/ 	.word	0x00019c30
        /*079c*/ 	.short	0x010a
        /*079e*/ 	.byte	0x06
	.zero		1


	//   ....[39]....
        /*07a0*/ 	.word	0x0000b2d0
        /*07a4*/ 	.word	0x000000ff
        /*07a8*/ 	.word	0x00019c30
        /*07ac*/ 	.short	0x010a
        /*07ae*/ 	.byte	0x06
	.zero		1


	//   ....[40]....
        /*07b0*/ 	.word	0x0000b430
        /*07b4*/ 	.word	0x000000ff
        /*07b8*/ 	.word	0x00019c50
        /*07bc*/ 	.short	0x010a
        /*07be*/ 	.byte	0x0b
	.zero		1


	//   ....[41]....
        /*07c0*/ 	.word	0x0000b470
        /*07c4*/ 	.word	0x000000ff
        /*07c8*/ 	.word	0x00019c50
        /*07cc*/ 	.short	0x010a
        /*07ce*/ 	.byte	0x0b
	.zero		1


	//   ....[42]....
        /*07d0*/ 	.word	0x0000bb70
        /*07d4*/ 	.word	0x000000ff
        /*07d8*/ 	.word	0x00000000
        /*07dc*/ 	.short	0x0101
        /*07de*/ 	.byte	0x06
	.zero		1


	//   ....[43]....
        /*07e0*/ 	.word	0x0000e1d0
        /*07e4*/ 	.word	0x000000ff
        /*07e8*/ 	.word	0x00000000
        /*07ec*/ 	.short	0x0101
        /*07ee*/ 	.byte	0x07
	.zero		1


	//   ....[44]....
        /*07f0*/ 	.word	0x0000e700
        /*07f4*/ 	.word	0x000000ff
        /*07f8*/ 	.word	0x00019c50
        /*07fc*/ 	.short	0x010a
        /*07fe*/ 	.byte	0x0e
	.zero		1


	//   ....[45]....
        /*0800*/ 	.word	0x0000e740
        /*0804*/ 	.word	0x000000ff
        /*0808*/ 	.word	0x00019c50
        /*080c*/ 	.short	0x010a
        /*080e*/ 	.byte	0x0e
	.zero		1


	//   ....[46]....
        /*0810*/ 	.word	0x0000ed50
        /*0814*/ 	.word	0x000000ff
        /*0818*/ 	.word	0x00000000
        /*081c*/ 	.short	0x0101
        /*081e*/ 	.byte	0x04
	.zero		1


	//   ....[47]....
        /*0820*/ 	.word	0x00010270
        /*0824*/ 	.word	0x00000003
        /*0828*/ 	.word	0x00000000
        /*082c*/ 	.short	0x0101
        /*082e*/ 	.byte	0x3f
	.zero		1


	//   ....[48]....
        /*0830*/ 	.word	0x00012660
        /*0834*/ 	.word	0x00000004
        /*0838*/ 	.word	0x00019c80
        /*083c*/ 	.short	0x010a
        /*083e*/ 	.byte	0x3f
	.zero		1


	//   ....[49]....
        /*0840*/ 	.word	0x00012a40
        /*0844*/ 	.word	0x00000004
        /*0848*/ 	.word	0x00019c70
        /*084c*/ 	.short	0x0107
        /*084e*/ 	.byte	0x3f
	.zero		1


	//   ....[50]....
        /*0850*/ 	.word	0x00012b00
        /*0854*/ 	.word	0x00000004
        /*0858*/ 	.word	0x00019c70
        /*085c*/ 	.short	0x0101
        /*085e*/ 	.byte	0x3f
	.zero		1


	//   ....[51]....
        /*0860*/ 	.word	0x00012b30
        /*0864*/ 	.word	0x00000004
        /*0868*/ 	.word	0x00019c40
        /*086c*/ 	.short	0x010a
        /*086e*/ 	.byte	0x3f
	.zero		1


	//   ....[52]....
        /*0870*/ 	.word	0x00012e50
        /*0874*/ 	.word	0x00000004
        /*0878*/ 	.word	0x00019c30
        /*087c*/ 	.short	0x0107
        /*087e*/ 	.byte	0x3f
	.zero		1


	//   ....[53]....
        /*0880*/ 	.word	0x00012f20
        /*0884*/ 	.word	0x00000004
        /*0888*/ 	.word	0x00019c30
        /*088c*/ 	.short	0x0101
        /*088e*/ 	.byte	0x3f
	.zero		1


	//   ....[54]....
        /*0890*/ 	.word	0x000137c0
        /*0894*/ 	.word	0x00000010
        /*0898*/ 	.word	0x00019c00
        /*089c*/ 	.short	0x0107
        /*089e*/ 	.byte	0x3f
	.zero		1


	//   ....[55]....
        /*08a0*/ 	.word	0x000138c0
        /*08a4*/ 	.word	0x00000010
        /*08a8*/ 	.word	0x00019c00
        /*08ac*/ 	.short	0x0101
        /*08ae*/ 	.byte	0x3f
	.zero		1


	//   ....[56]....
        /*08b0*/ 	.word	0x000138e0
        /*08b4*/ 	.word	0x00000010
        /*08b8*/ 	.word	0x00019c20
        /*08bc*/ 	.short	0x010a
        /*08be*/ 	.byte	0x3f
	.zero		1


	//   ....[57]....
        /*08c0*/ 	.word	0x00013c70
        /*08c4*/ 	.word	0x00000004
        /*08c8*/ 	.word	0x00019c80
        /*08cc*/ 	.short	0x010a
        /*08ce*/ 	.byte	0x3f
	.zero		1


	//   ....[58]....
        /*08d0*/ 	.word	0x00013fb0
        /*08d4*/ 	.word	0x00000004
        /*08d8*/ 	.word	0x00019c70
        /*08dc*/ 	.short	0x0107
        /*08de*/ 	.byte	0x3f
	.zero		1


	//   ....[59]....
        /*08e0*/ 	.word	0x00014070
        /*08e4*/ 	.word	0x00000004
        /*08e8*/ 	.word	0x00019c70
        /*08ec*/ 	.short	0x0101
        /*08ee*/ 	.byte	0x3f
	.zero		1


	//   ....[60]....
        /*08f0*/ 	.word	0x000140a0
        /*08f4*/ 	.word	0x00000004
        /*08f8*/ 	.word	0x00019c40
        /*08fc*/ 	.short	0x010a
        /*08fe*/ 	.byte	0x3f
	.zero		1


	//   ....[61]....
        /*0900*/ 	.word	0x00014390
        /*0904*/ 	.word	0x00000004
        /*0908*/ 	.word	0x00019c30
        /*090c*/ 	.short	0x0107
        /*090e*/ 	.byte	0x3f
	.zero		1


	//   ....[62]....
        /*0910*/ 	.word	0x00014460
        /*0914*/ 	.word	0x00000004
        /*0918*/ 	.word	0x00019c30
        /*091c*/ 	.short	0x0101
        /*091e*/ 	.byte	0x3f
	.zero		1


	//   ....[63]....
        /*0920*/ 	.word	0x000144e0
        /*0924*/ 	.word	0x00000002
        /*0928*/ 	.word	0x00019c70
        /*092c*/ 	.short	0x010a
        /*092e*/ 	.byte	0x3f
	.zero		1


	//   ....[64]....
        /*0930*/ 	.word	0x00014570
        /*0934*/ 	.word	0x00000002
        /*0938*/ 	.word	0x00019c60
        /*093c*/ 	.short	0x010a
        /*093e*/ 	.byte	0x3f
	.zero		1


	//   ....[65]....
        /*0940*/ 	.word	0x000149e0
        /*0944*/ 	.word	0x00000002
        /*0948*/ 	.word	0x00019c50
        /*094c*/ 	.short	0x0101
        /*094e*/ 	.byte	0x3f
	.zero		1


	//   ....[66]....
        /*0950*/ 	.word	0x00014a70
        /*0954*/ 	.word	0x00000002
        /*0958*/ 	.word	0x00000000
        /*095c*/ 	.short	0x0101
        /*095e*/ 	.byte	0x3f
	.zero		1


	//   ....[67]....
        /*0960*/ 	.word	0x00014c40
        /*0964*/ 	.word	0x00000000
        /*0968*/ 	.word	0x00019c70
        /*096c*/ 	.short	0x010a
        /*096e*/ 	.byte	0x3f
	.zero		1


	//   ....[68]....
        /*0970*/ 	.word	0x00014cc0
        /*0974*/ 	.word	0x00000000
        /*0978*/ 	.word	0x00019c60
        /*097c*/ 	.short	0x010a
        /*097e*/ 	.byte	0x3f
	.zero		1


	//   ....[69]....
        /*0980*/ 	.word	0x00015140
        /*0984*/ 	.word	0x00000000
        /*0988*/ 	.word	0x00019c50
        /*098c*/ 	.short	0x0101
        /*098e*/ 	.byte	0x3f
	.zero		1


	//   ....[70]....
        /*0990*/ 	.word	0x00015200
        /*0994*/ 	.word	0x00000000
        /*0998*/ 	.word	0x00000000
        /*099c*/ 	.short	0x0101
        /*099e*/ 	.byte	0x3f
	.zero		1


	//   ....[71]....
        /*09a0*/ 	.word	0x00015480
        /*09a4*/ 	.word	0x00000005
        /*09a8*/ 	.word	0x00019c20
        /*09ac*/ 	.short	0x010a
        /*09ae*/ 	.byte	0x3f
	.zero		1


	//   ....[72]....
        /*09b0*/ 	.word	0x00015600
        /*09b4*/ 	.word	0x00000003
        /*09b8*/ 	.word	0x00019c40
        /*09bc*/ 	.short	0x010a
        /*09be*/ 	.byte	0x3f
	.zero		1


	//   ....[73]....
        /*09c0*/ 	.word	0x000156a0
        /*09c4*/ 	.word	0x00000005
        /*09c8*/ 	.word	0x00019c40
        /*09cc*/ 	.short	0x010a
        /*09ce*/ 	.byte	0x3f
	.zero		1


	//   ....[74]....
        /*09d0*/ 	.word	0x000156e0
        /*09d4*/ 	.word	0x00000003
        /*09d8*/ 	.word	0x00019c60
        /*09dc*/ 	.short	0x010a
        /*09de*/ 	.byte	0x3f
	.zero		1


	//   ....[75]....
        /*09e0*/ 	.word	0x00015720
        /*09e4*/ 	.word	0x00000005
        /*09e8*/ 	.word	0x00019c60
        /*09ec*/ 	.short	0x010a
        /*09ee*/ 	.byte	0x3f
	.zero		1


	//   ....[76]....
        /*09f0*/ 	.word	0x00015760
        /*09f4*/ 	.word	0x00000003
        /*09f8*/ 	.word	0x00019c80
        /*09fc*/ 	.short	0x010a
        /*09fe*/ 	.byte	0x3f
	.zero		1


	//   ....[77]....
        /*0a00*/ 	.word	0x000157a0
        /*0a04*/ 	.word	0x00000005
        /*0a08*/ 	.word	0x00019c80
        /*0a0c*/ 	.short	0x010a
        /*0a0e*/ 	.byte	0x3f
	.zero		1


	//   ....[78]....
        /*0a10*/ 	.word	0x00015810
        /*0a14*/ 	.word	0x00000003
        /*0a18*/ 	.word	0x00019c00
        /*0a1c*/ 	.short	0x010a
        /*0a1e*/ 	.byte	0x3f
	.zero		1


	//   ....[79]....
        /*0a20*/ 	.word	0x00015860
        /*0a24*/ 	.word	0x0000000c
        /*0a28*/ 	.word	0x00019c30
        /*0a2c*/ 	.short	0x010a
        /*0a2e*/ 	.byte	0x3f
	.zero		1


	//   ....[80]....
        /*0a30*/ 	.word	0x000158c0
        /*0a34*/ 	.word	0x00000008
        /*0a38*/ 	.word	0x00019c30
        /*0a3c*/ 	.short	0x010a
        /*0a3e*/ 	.byte	0x3f
	.zero		1


	//   ....[81]....
        /*0a40*/ 	.word	0x00015920
        /*0a44*/ 	.word	0x00000008
        /*0a48*/ 	.word	0x00019c50
        /*0a4c*/ 	.short	0x010a
        /*0a4e*/ 	.byte	0x3f
	.zero		1


	//   ....[82]....
        /*0a50*/ 	.word	0x00015980
        /*0a54*/ 	.word	0x0000000a
        /*0a58*/ 	.word	0x00019c30
        /*0a5c*/ 	.short	0x010a
        /*0a5e*/ 	.byte	0x3f
	.zero		1


	//   ....[83]....
        /*0a60*/ 	.word	0x000159e0
        /*0a64*/ 	.word	0x0000000a
        /*0a68*/ 	.word	0x00019c50
        /*0a6c*/ 	.short	0x010a
        /*0a6e*/ 	.byte	0x3f
	.zero		1


	//   ....[84]....
        /*0a70*/ 	.word	0x00015a40
        /*0a74*/ 	.word	0x00000008
        /*0a78*/ 	.word	0x00019c30
        /*0a7c*/ 	.short	0x010a
        /*0a7e*/ 	.byte	0x3f
	.zero		1


	//   ....[85]....
        /*0a80*/ 	.word	0x00015aa0
        /*0a84*/ 	.word	0x00000008
        /*0a88*/ 	.word	0x00019c50
        /*0a8c*/ 	.short	0x010a
        /*0a8e*/ 	.byte	0x3f
	.zero		1


	//   ....[86]....
        /*0a90*/ 	.word	0x00015b00
        /*0a94*/ 	.word	0x00000005
        /*0a98*/ 	.word	0x00019c50
        /*0a9c*/ 	.short	0x010a
        /*0a9e*/ 	.byte	0x3f
	.zero		1


	//   ....[87]....
        /*0aa0*/ 	.word	0x00015c00
        /*0aa4*/ 	.word	0x00000004
        /*0aa8*/ 	.word	0x00019c80
        /*0aac*/ 	.short	0x010a
        /*0aae*/ 	.byte	0x3f
	.zero		1


	//   ....[88]....
        /*0ab0*/ 	.word	0x00015f30
        /*0ab4*/ 	.word	0x00000004
        /*0ab8*/ 	.word	0x00019c40
        /*0abc*/ 	.short	0x010a
        /*0abe*/ 	.byte	0x3f
	.zero		1


	//   ....[89]....
        /*0ac0*/ 	.word	0x000165c0
        /*0ac4*/ 	.word	0x00000010
        /*0ac8*/ 	.word	0x00019c20
        /*0acc*/ 	.short	0x010a
        /*0ace*/ 	.byte	0x3f
	.zero		1


	//   ....[90]....
        /*0ad0*/ 	.word	0x00016610
        /*0ad4*/ 	.word	0x00000004
        /*0ad8*/ 	.word	0x00019c80
        /*0adc*/ 	.short	0x010a
        /*0ade*/ 	.byte	0x3f
	.zero		1


	//   ....[91]....
        /*0ae0*/ 	.word	0x00016910
        /*0ae4*/ 	.word	0x00000004
        /*0ae8*/ 	.word	0x00019c40
        /*0aec*/ 	.short	0x010a
        /*0aee*/ 	.byte	0x3f
	.zero		1


	//   ....[92]....
        /*0af0*/ 	.word	0x00016bc0
        /*0af4*/ 	.word	0x00000002
        /*0af8*/ 	.word	0x00019c70
        /*0afc*/ 	.short	0x010a
        /*0afe*/ 	.byte	0x3f
	.zero		1


	//   ....[93]....
        /*0b00*/ 	.word	0x00016c10
        /*0b04*/ 	.word	0x00000002
        /*0b08*/ 	.word	0x00019c60
        /*0b0c*/ 	.short	0x010a
        /*0b0e*/ 	.byte	0x3f
	.zero		1


	//   ....[94]....
        /*0b10*/ 	.word	0x00016c60
        /*0b14*/ 	.word	0x00000000
        /*0b18*/ 	.word	0x00019c70
        /*0b1c*/ 	.short	0x010a
        /*0b1e*/ 	.byte	0x3f
	.zero		1


	//   ....[95]....
        /*0b20*/ 	.word	0x00016cb0
        /*0b24*/ 	.word	0x00000000
        /*0b28*/ 	.word	0x00019c60
        /*0b2c*/ 	.short	0x010a
        /*0b2e*/ 	.byte	0x3f
	.zero		1


	//   ....[96]....
        /*0b30*/ 	.word	0x00016d00
        /*0b34*/ 	.word	0x00000005
        /*0b38*/ 	.word	0x00019c20
        /*0b3c*/ 	.short	0x010a
        /*0b3e*/ 	.byte	0x3f
	.zero		1


	//   ....[97]....
        /*0b40*/ 	.word	0x00016ea0
        /*0b44*/ 	.word	0x00000003
        /*0b48*/ 	.word	0x00019c40
        /*0b4c*/ 	.short	0x010a
        /*0b4e*/ 	.byte	0x3f
	.zero		1


	//   ....[98]....
        /*0b50*/ 	.word	0x00016ef0
        /*0b54*/ 	.word	0x00000005
        /*0b58*/ 	.word	0x00019c40
        /*0b5c*/ 	.short	0x010a
        /*0b5e*/ 	.byte	0x3f
	.zero		1


	//   ....[99]....
        /*0b60*/ 	.word	0x00016f40
        /*0b64*/ 	.word	0x00000003
        /*0b68*/ 	.word	0x00019c60
        /*0b6c*/ 	.short	0x010a
        /*0b6e*/ 	.byte	0x3f
	.zero		1


	//   ....[100]....
        /*0b70*/ 	.word	0x00016f90
        /*0b74*/ 	.word	0x00000005
        /*0b78*/ 	.word	0x00019c60
        /*0b7c*/ 	.short	0x010a
        /*0b7e*/ 	.byte	0x3f
	.zero		1


	//   ....[101]....
        /*0b80*/ 	.word	0x00016fe0
        /*0b84*/ 	.word	0x00000003
        /*0b88*/ 	.word	0x00019c80
        /*0b8c*/ 	.short	0x010a
        /*0b8e*/ 	.byte	0x3f
	.zero		1


	//----- nvinfo : EIATTR_NUM_MBARRIERS
	.align		4
.L_1222:
        /*0b90*/ 	.byte	0x03, 0x38
        /*0b92*/ 	.short	0x0016


	//----- nvinfo : EIATTR_EXIT_INSTR_OFFSETS
	.align		4
        /*0b94*/ 	.byte	0x04, 0x1c
        /*0b96*/ 	.short	(.L_1224 - .L_1223)


	//   ....[0]....
.L_1223:
        /*0b98*/ 	.word	0x00000960


	//   ....[1]....
        /*0b9c*/ 	.word	0x00010d00


	//   ....[2]....
        /*0ba0*/ 	.word	0x000157f0


	//----- nvinfo : EIATTR_MAX_THREADS
	.align		4
.L_1224:
        /*0ba4*/ 	.byte	0x04, 0x05
        /*0ba6*/ 	.short	(.L_1226 - .L_1225)
.L_1225:
        /*0ba8*/ 	.word	0x00000200
        /*0bac*/ 	.word	0x00000001
        /*0bb0*/ 	.word	0x00000001


	//----- nvinfo : EIATTR_CRS_STACK_SIZE
	.align		4
.L_1226:
        /*0bb4*/ 	.byte	0x04, 0x1e
        /*0bb6*/ 	.short	(.L_1228 - .L_1227)
.L_1227:
        /*0bb8*/ 	.word	0x00000000


	//----- nvinfo : EIATTR_CBANK_PARAM_SIZE
	.align		4
.L_1228:
        /*0bbc*/ 	.byte	0x03, 0x19
        /*0bbe*/ 	.short	0x0af0


	//----- nvinfo : EIATTR_PARAM_CBANK
	.align		4
        /*0bc0*/ 	.byte	0x04, 0x0a
        /*0bc2*/ 	.short	(.L_1230 - .L_1229)
	.align		4
.L_1229:
        /*0bc4*/ 	.word	index@(.nv.constant0._ZN7cutlass13device_kernelIN5flash11enable_sm90INS1_16FlashAttnFwdSm90INS1_25CollectiveMainloopFwdSm90ILi2EN4cute5tupleIJNS5_1CILi1EEES8_S8_EEENS6_IJNS7_ILi192EEENS7_ILi128EEENS7_ILi96EEEEEELi96ENS_12float_e4m3_tEfNS_4arch4Sm90ELb0ELb1ELb1ELb0ELb1ELb0ELb0ELb1ELb1ELb1ELb0ELb0EEENS1_21CollectiveEpilogueFwdINS6_IJSA_SC_SB_EEES9_NS_10bfloat16_tESG_Li384ELb0ELb1ELb0ELb1EEENS1_30DynamicPersistentTileSchedulerILi384ELi128ELb0ELb1ELb1EEEEEEEEEvNT_6ParamsE)
        /*0bc8*/ 	.short	0x0210
        /*0bca*/ 	.short	0x0af0


	//----- nvinfo : EIATTR_SW_WAR
	.align		4
.L_1230:
        /*0bcc*/ 	.byte	0x04, 0x36
        /*0bce*/ 	.short	(.L_1232 - .L_1231)
.L_1231:
        /*0bd0*/ 	.word	0x00000008
.L_1232:


//--------------------- .nv.info._ZN7cutlass13device_kernelIN5flash11enable_sm90INS1_16FlashAttnFwdSm90INS1_25CollectiveMainloopFwdSm90ILi2EN4cute5tupleIJNS5_1CILi1EEES8_S8_EEENS6_IJNS7_ILi192EEENS7_ILi128EEENS7_ILi96EEEEEELi96ENS_12float_e4m3_tEfNS_4arch4Sm90ELb0ELb1ELb1ELb1ELb1ELb0ELb0ELb1ELb1ELb1ELb0ELb0EEENS1_21CollectiveEpilogueFwdINS6_IJSA_SC_SB_EEES9_NS_10bfloat16_tESG_Li384ELb1ELb1ELb0ELb1EEENS1_36VarlenDynamicPersistentTileSchedulerILi192ELi128ELi384ELi128ELb0ELb1ELb1ELb1ELb0ELb1EEEEEEEEEvNT_6ParamsE --------------------------
	.section	.nv.info._ZN7cutlass13device_kernelIN5flash11enable_sm90INS1_16FlashAttnFwdSm90INS1_25CollectiveMainloopFwdSm90ILi2EN4cute5tupleIJNS5_1CILi1EEES8_S8_EEENS6_IJNS7_ILi192EEENS7_ILi128EEENS7_ILi96EEEEEELi96ENS_12float_e4m3_tEfNS_4arch4Sm90ELb0ELb1ELb1ELb1ELb1ELb0ELb0ELb1ELb1ELb1ELb0ELb0EEENS1_21CollectiveEpilogueFwdINS6_IJSA_SC_SB_EEES9_NS_10bfloat16_tESG_Li384ELb1ELb1ELb0ELb1EEENS1_36VarlenDynamicPersistentTileSchedulerILi192ELi128ELi384ELi128ELb0ELb1ELb1ELb1ELb0ELb1EEEEEEEEEvNT_6ParamsE,"",@"SHT_CUDA_INFO"
	.sectionflags	@""
	.align	4


	//----- nvinfo : EIATTR_CUDA_API_VERSION
	.align		4
        /*0000*/ 	.byte	0x04, 0x37
        /*0002*/ 	.short	(.L_1234 - .L_1233)
.L_1233:
        /*0004*/ 	.word	0x00000082


	//----- nvinfo : EIATTR_KPARAM_INFO
	.align		4
.L_1234:
        /*0008*/ 	.byte	0x04, 0x17
        /*000a*/ 	.short	(.L_1236 - .L_1235)
.L_1235:
        /*000c*/ 	.word	0x00000000
        /*0010*/ 	.short	0x0000
        /*0012*/ 	.short	0x0070
        /*0014*/ 	.byte	0x00, 0xf0, 0x01, 0x2a


	//----- nvinfo : EIATTR_SPARSE_MMA_MASK
	.align		4
.L_1236:
        /*0018*/ 	.byte	0x03, 0x50
        /*001a*/ 	.short	0x0000


	//----- nvinfo : EIATTR_MAXREG_COUNT
	.align		4
        /*001c*/ 	.byte	0x03, 0x1b
        /*001e*/ 	.short	0x0080


	//----- nvinfo : EIATTR_NUM_BARRIERS
	.align		4
        /*0020*/ 	.byte	0x02, 0x4c
        /*0022*/ 	.byte	0x09
	.zero		1


	//----- nvinfo : EIATTR_EXTERNS
	.align		4
        /*0024*/ 	.byte	0x04, 0x0f
        /*0026*/ 	.short	(.L_1238 - .L_1237)


	//   ....[0]....
	.align		4
.L_1237:
        /*0028*/ 	.word	index@(__assertfail)


	//----- nvinfo : EIATTR_ANNOTATIONS
	.align		4
.L_1238:
        /*002c*/ 	.byte	0x04, 0x55
        /*002e*/ 	.short	(.L_1240 - .L_1239)


	//   ....[0]....
.L_1239:
        /* <DEDUP_REMOVED lines=17> */


	//----- nvinfo : EIATTR_MERCURY_ISA_VERSION
	.align		4
.L_1240:
        /*0128*/ 	.byte	0x03, 0x5f
        /*012a*/ 	.short	0x0101


	//----- nvinfo : EIATTR_UNUSED_LOAD_BYTE_OFFSET
	.align		4
        /*012c*/ 	.byte	0x04, 0x44
        /*012e*/ 	.short	(.L_1242 - .L_1241)


	//   ....[0]....
.L_1241:
        /*0130*/ 	.word	0x00000940
        /*0134*/ 	.word	0x0000fff0


	//   ....[1]....
        /*0138*/ 	.word	0x0000f1d0
        /*013c*/ 	.word	0x0000fff0


	//----- nvinfo : EIATTR_INT_WARP_WIDE_INSTR_OFFSETS
	.align		4
.L_1242:
        /*0140*/ 	.byte	0x04, 0x31
        /*0142*/ 	.short	(.L_1244 - .L_1243)


	//   ....[0]....
.L_1243:
        /*0144*/ 	.word	0x000000c0


	//   ....[1]....
        /*0148*/ 	.word	0x000000d0


	//   ....[2]....
        /*014c*/ 	.word	0x00000170


	//   ....[3]....
        /*0150*/ 	.word	0x00012b90


	//   ....[4]....
        /*0154*/ 	.word	0x00012c20


	//   ....[5]....
        /*0158*/ 	.word	0x00015dc0


	//   ....[6]....
        /*015c*/ 	.word	0x00015e50


	//----- nvinfo : EIATTR_COOP_GROUP_MASK_REGIDS
	.align		4
.L_1244:
        /*0160*/ 	.byte	0x04, 0x29
        /*0162*/ 	.short	(.L_1246 - .L_1245)


	//   ....[0]....
.L_1245:
        /*0164*/ 	.word	0xffffffff


	//   ....[1]....
        /*0168*/ 	.word	0xffffffff


	//   ....[2]....
        /*016c*/ 	.word	0xffffffff


	//   ....[3]....
        /*0170*/ 	.word	0xffffffff


	//   ....[4]....
        /*0174*/ 	.word	0xffffffff


	//   ....[5]....
        /*0178*/ 	.word	0xffffffff


	//   ....[6]....
        /*017c*/ 	.word	0xffffffff


	//   ....[7]....
        /*0180*/ 	.word	0xffffffff


	//   ....[8]....
        /*0184*/ 	.word	0xffffffff


	//   ....[9]....
        /*0188*/ 	.word	0xffffffff


	//   ....[10]....
        /*018c*/ 	.word	0xffffffff


	//   ....[11]....
        /*0190*/ 	.word	0xffffffff


	//   ....[12]....
        /*0194*/ 	.word	0xffffffff


	//   ....[13]....
        /*0198*/ 	.word	0xffffffff


	//   ....[14]....
        /*019c*/ 	.word	0xffffffff


	//   ....[15]....
        /*01a0*/ 	.word	0xffffffff


	//   ....[16]....
        /*01a4*/ 	.word	0xffffffff


	//   ....[17]....
        /*01a8*/ 	.word	0xffffffff


	//   ....[18]....
        /*01ac*/ 	.word	0xffffffff


	//   ....[19]....
        /*01b0*/ 	.word	0xffffffff


	//   ....[20]....
        /*01b4*/ 	.word	0xffffffff


	//   ....[21]....
        /*01b8*/ 	.word	0xffffffff


	//   ....[22]....
        /*01bc*/ 	.word	0xffffffff


	//   ....[23]....
        /*01c0*/ 	.word	0xffffffff


	//   ....[24]....
        /*01c4*/ 	.word	0xffffffff


	//   ....[25]....
        /*01c8*/ 	.word	0xffffffff


	//   ....[26]....
        /*01cc*/ 	.word	0xffffffff


	//   ....[27]....
        /*01d0*/ 	.word	0xffffffff


	//   ....[28]....
        /*01d4*/ 	.word	0xffffffff


	//   ....[29]....
        /*01d8*/ 	.word	0xffffffff


	//   ....[30]....
        /*01dc*/ 	.word	0xffffffff


	//   ....[31]....
        /*01e0*/ 	.word	0xffffffff


	//   ....[32]....
        /*01e4*/ 	.word	0xffffffff


	//   ....[33]....
        /*01e8*/ 	.word	0xffffffff


	//   ....[34]....
        /*01ec*/ 	.word	0xffffffff


	//   ....[35]....
        /*01f0*/ 	.word	0xffffffff


	//   ....[36]....
        /*01f4*/ 	.word	0xffffffff


	//   ....[37]....
        /*01f8*/ 	.word	0xffffffff


	//   ....[38]....
        /*01fc*/ 	.word	0xffffffff


	//   ....[39]....
        /*0200*/ 	.word	0xffffffff


	//   ....[40]....
        /*0204*/ 	.word	0xffffffff


	//   ....[41]....
        /*0208*/ 	.word	0xffffffff


	//   ....[42]....
        /*020c*/ 	.word	0xffffffff


	//   ....[43]....
        /*0210*/ 	.word	0xffffffff


	//   ....[44]....
        /*0214*/ 	.word	0xffffffff


	//   ....[45]....
        /*0218*/ 	.word	0xffffffff


	//   ....[46]....
        /*021c*/ 	.word	0xffffffff


	//   ....[47]....
        /*0220*/ 	.word	0xffffffff


	//   ....[48]....
        /*0224*/ 	.word	0xffffffff


	//   ....[49]....
        /*0228*/ 	.word	0xffffffff


	//   ....[50]....
        /*022c*/ 	.word	0xffffffff


	//   ....[51]....
        /*0230*/ 	.word	0xffffffff


	//   ....[52]....
        /*0234*/ 	.word	0xffffffff


	//   ....[53]....
        /*0238*/ 	.word	0xffffffff


	//   ....[54]....
        /*023c*/ 	.word	0xffffffff


	//   ....[55]....
        /*0240*/ 	.word	0xffffffff


	//   ....[56]....
        /*0244*/ 	.word	0xffffffff


	//   ....[57]....
        /*0248*/ 	.word	0xffffffff


	//   ....[58]....
        /*024c*/ 	.word	0xffffffff


	//   ....[59]....
        /*0250*/ 	.word	0xffffffff


	//   ....[60]....
        /*0254*/ 	.word	0xffffffff


	//   ....[61]....
        /*0258*/ 	.word	0xffffffff


	//   ....[62]....
        /*025c*/ 	.word	0xffffffff


	//   ....[63]....
        /*0260*/ 	.word	0xffffffff


	//   ....[64]....
        /*0264*/ 	.word	0xffffffff


	//   ....[65]....
        /*0268*/ 	.word	0xffffffff


	//   ....[66]....
        /*026c*/ 	.word	0xffffffff


	//   ....[67]....
        /*0270*/ 	.word	0xffffffff


	//   ....[68]....
        /*0274*/ 	.word	0xffffffff


	//   ....[69]....
        /*0278*/ 	.word	0xffffffff


	//   ....[70]....
        /*027c*/ 	.word	0xffffffff


	//   ....[71]....
        /*0280*/ 	.word	0xffffffff


	//   ....[72]....
        /*0284*/ 	.word	0xffffffff


	//   ....[73]....
        /*0288*/ 	.word	0xffffffff


	//   ....[74]....
        /*028c*/ 	.word	0xffffffff


	//   ....[75]....
        /*0290*/ 	.word	0xffffffff


	//   ....[76]....
        /*0294*/ 	.word	0xffffffff


	//   ....[77]....
        /*0298*/ 	.word	0xffffffff


	//   ....[78]....
        /*029c*/ 	.word	0xffffffff


	//   ....[79]....
        /*02a0*/ 	.word	0xffffffff


	//   ....[80]....
        /*02a4*/ 	.word	0xffffffff


	//   ....[81]....
        /*02a8*/ 	.word	0xffffffff


	//   ....[82]....
        /*02ac*/ 	.word	0xffffffff


	//   ....[83]....
        /*02b0*/ 	.word	0xffffffff


	//   ....[84]....
        /*02b4*/ 	.word	0xffffffff


	//   ....[85]....
        /*02b8*/ 	.word	0xffffffff


	//   ....[86]....
        /*02bc*/ 	.word	0xffffffff


	//   ....[87]....
        /*02c0*/ 	.word	0xffffffff


	//   ....[88]....
        /*02c4*/ 	.word	0xffffffff


	//   ....[89]....
        /*02c8*/ 	.word	0xffffffff


	//   ....[90]....
        /*02cc*/ 	.word	0xffffffff


	//   ....[91]....
        /*02d0*/ 	.word	0xffffffff


	//   ....[92]....
        /*02d4*/ 	.word	0xffffffff


	//   ....[93]....
        /*02d8*/ 	.word	0xffffffff


	//   ....[94]....
        /*02dc*/ 	.word	0xffffffff


	//   ....[95]....
        /*02e0*/ 	.word	0xffffffff


	//   ....[96]....
        /*02e4*/ 	.word	0xffffffff


	//   ....[97]....
        /*02e8*/ 	.word	0xffffffff


	//   ....[98]....
        /*02ec*/ 	.word	0xffffffff


	//   ....[99]....
        /*02f0*/ 	.word	0xffffffff


	//   ....[100]....
        /*02f4*/ 	.word	0xffffffff


	//   ....[101]....
        /*02f8*/ 	.word	0xffffffff


	//   ....[102]....
        /*02fc*/ 	.word	0xffffffff


	//   ....[103]....
        /*0300*/ 	.word	0xffffffff


	//   ....[104]....
        /*0304*/ 	.word	0xffffffff


	//   ....[105]....
        /*0308*/ 	.word	0xffffffff


	//   ....[106]....
        /*030c*/ 	.word	0xffffffff


	//   ....[107]....
        /*0310*/ 	.word	0xffffffff


	//   ....[108]....
        /*0314*/ 	.word	0xffffffff


	//   ....[109]....
        /*0318*/ 	.word	0xffffffff


	//   ....[110]....
        /*031c*/ 	.word	0xffffffff


	//   ....[111]....
        /*0320*/ 	.word	0xffffffff


	//   ....[112]....
        /*0324*/ 	.word	0xffffffff


	//   ....[113]....
        /*0328*/ 	.word	0xffffffff


	//   ....[114]....
        /*032c*/ 	.word	0xffffffff


	//   ....[115]....
        /*0330*/ 	.word	0xffffffff


	//   ....[116]....
        /*0334*/ 	.word	0xffffffff


	//   ....[117]....
        /*0338*/ 	.word	0xffffffff


	//   ....[118]....
        /*033c*/ 	.word	0xffffffff


	//   ....[119]....
        /*0340*/ 	.word	0xffffffff


	//   ....[120]....
        /*0344*/ 	.word	0xffffffff


	//   ....[121]....
        /*0348*/ 	.word	0xffffffff


	//   ....[122]....
        /*034c*/ 	.word	0xffffffff


	//   ....[123]....
        /*0350*/ 	.word	0xffffffff


	//   ....[124]....
        /*0354*/ 	.word	0xffffffff


	//   ....[125]....
        /*0358*/ 	.word	0x0500000f


	//   ....[126]....
        /*035c*/ 	.word	0x0500000f


	//   ....[127]....
        /*0360*/ 	.word	0x0500000f


	//   ....[128]....
        /*0364*/ 	.word	0x0500000f


	//   ....[129]....
        /*0368*/ 	.word	0x0500000f


	//   ....[130]....
        /*036c*/ 	.word	0x0500000f


	//   ....[131]....
        /*0370*/ 	.word	0x0500000f


	//   ....[132]....
        /*0374*/ 	.word	0x0500000f


	//   ....[133]....
        /*0378*/ 	.word	0x0500000f


	//   ....[134]....
        /*037c*/ 	.word	0x0500000f


	//   ....[135]....
        /*0380*/ 	.word	0x0500000f


	//   ....[136]....
        /*0384*/ 	.word	0x0500000f


	//   ....[137]....
        /*0388*/ 	.word	0x0500000f


	//   ....[138]....
        /*038c*/ 	.word	0x0500000f


	//   ....[139]....
        /*0390*/ 	.word	0x0500000f


	//   ....[140]....
        /*0394*/ 	.word	0x0500000f


	//   ....[141]....
        /*0398*/ 	.word	0x0500000f


	//   ....[142]....
        /*039c*/ 	.word	0x0500000f


	//   ....[143]....
        /*03a0*/ 	.word	0x0500000f


	//   ....[144]....
        /*03a4*/ 	.word	0x0500000f


	//   ....[145]....
        /*03a8*/ 	.word	0x0500000f


	//   ....[146]....
        /*03ac*/ 	.word	0x0500000f


	//   ....[147]....
        /*03b0*/ 	.word	0x0500000f


	//   ....[148]....
        /*03b4*/ 	.word	0x0500000f


	//----- nvinfo : EIATTR_COOP_GROUP_INSTR_OFFSETS
	.align		4
.L_1246:
        /*03b8*/ 	.byte	0x04, 0x28
        /*03ba*/ 	.short	(.L_1248 - .L_1247)


	//   ....[0]....
.L_1247:
        /*03bc*/ 	.word	0x00000070


	//   ....[1]....
        /*03c0*/ 	.word	0x000000b0


	//   ....[2]....
        /*03c4*/ 	.word	0x000002d0


	//   ....[3]....
        /*03c8*/ 	.word	0x00000430


	//   ....[4]....
        /*03cc*/ 	.word	0x00000550


	//   ....[5]....
        /*03d0*/ 	.word	0x000006b0


	//   ....[6]....
        /*03d4*/ 	.word	0x00001820


	//   ....[7]....
        /*03d8*/ 	.word	0x000021e0


	//   ....[8]....
        /*03dc*/ 	.word	0x000034f0


	//   ....[9]....
        /*03e0*/ 	.word	0x00004280


	//   ....[10]....
        /*03e4*/ 	.word	0x000042a0


	//   ....[11]....
        /*03e8*/ 	.word	0x000048e0


	//   ....[12]....
        /*03ec*/ 	.word	0x00004940


	//   ....[13]....
        /*03f0*/ 	.word	0x00005e10


	//   ....[14]....
        /*03f4*/ 	.word	0x00006750


	//   ....[15]....
        /*03f8*/ 	.word	0x00007350


	//   ....[16]....
        /*03fc*/ 	.word	0x00007450


	//   ....[17]....
        /*0400*/ 	.word	0x00007cb0


	//   ....[18]....
        /*0404*/ 	.word	0x00007d10


	//   ....[19]....
        /*0408*/ 	.word	0x00009ff0


	//   ....[20]....
        /*040c*/ 	.word	0x0000a010


	//   ....[21]....
        /*0410*/ 	.word	0x0000a040


	//   ....[22]....
        /*0414*/ 	.word	0x0000a050


	//   ....[23]....
        /*0418*/ 	.word	0x0000b9b0


	//   ....[24]....
        /*041c*/ 	.word	0x0000c2e0


	//   ....[25]....
        /*0420*/ 	.word	0x0000cee0


	//   ....[26]....
        /*0424*/ 	.word	0x0000cfe0


	//   ....[27]....
        /*0428*/ 	.word	0x0000d800


	//   ....[28]....
        /*042c*/ 	.word	0x0000d880


	//   ....[29]....
        /*0430*/ 	.word	0x0000eb30


	//   ....[30]....
        /*0434*/ 	.word	0x0000eb50


	//   ....[31]....
        /*0438*/ 	.word	0x0000ebc0


	//   ....[32]....
        /*043c*/ 	.word	0x0000ebd0


	//   ....[33]....
        /*0440*/ 	.word	0x0000f880


	//   ....[34]....
        /*0444*/ 	.word	0x0000f890


	//   ....[35]....
        /*0448*/ 	.word	0x0000f8a0


	//   ....[36]....
        /*044c*/ 	.word	0x0000f8b0


	//   ....[37]....
        /*0450*/ 	.word	0x0000f8c0


	//   ....[38]....
        /*0454*/ 	.word	0x0000f8d0


	//   ....[39]....
        /*0458*/ 	.word	0x0000f8e0


	//   ....[40]....
        /*045c*/ 	.word	0x0000f8f0


	//   ....[41]....
        /*0460*/ 	.word	0x0000f920


	//   ....[42]....
        /*0464*/ 	.word	0x0000f950


	//   ....[43]....
        /*0468*/ 	.word	0x0000f990


	//   ....[44]....
        /*046c*/ 	.word	0x0000f9a0


	//   ....[45]....
        /*0470*/ 	.word	0x0000f9c0


	//   ....[46]....
        /*0474*/ 	.word	0x0000f9d0


	//   ....[47]....
        /*0478*/ 	.word	0x0000fa00


	//   ....[48]....
        /*047c*/ 	.word	0x0000fa10


	//   ....[49]....
        /*0480*/ 	.word	0x0000fa30


	//   ....[50]....
        /*0484*/ 	.word	0x0000fa40


	//   ....[51]....
        /*0488*/ 	.word	0x0000fa50


	//   ....[52]....
        /*048c*/ 	.word	0x0000fa70


	//   ....[53]....
        /*0490*/ 	.word	0x0000faa0


	//   ....[54]....
        /*0494*/ 	.word	0x0000fab0


	//   ....[55]....
        /*0498*/ 	.word	0x0000fad0


	//   ....[56]....
        /*049c*/ 	.word	0x0000fae0


	//   ....[57]....
        /*04a0*/ 	.word	0x000100b0


	//   ....[58]....
        /*04a4*/ 	.word	0x000100f0


	//   ....[59]....
        /*04a8*/ 	.word	0x00010120


	//   ....[60]....
        /*04ac*/ 	.word	0x00010150


	//   ....[61]....
        /*04b0*/ 	.word	0x00010610


	//   ....[62]....
        /*04b4*/ 	.word	0x00010640


	//   ....[63]....
        /*04b8*/ 	.word	0x00010760


	//   ....[64]....
        /*04bc*/ 	.word	0x00010780


	//   ....[65]....
        /*04c0*/ 	.word	0x00011090


	//   ....[66]....
        /*04c4*/ 	.word	0x000110a0


	//   ....[67]....
        /*04c8*/ 	.word	0x000111a0


	//   ....[68]....
        /*04cc*/ 	.word	0x000111c0


	//   ....[69]....
        /*04d0*/ 	.word	0x00011340


	//   ....[70]....
        /*04d4*/ 	.word	0x000114e0


	//   ....[71]....
        /*04d8*/ 	.word	0x00011510


	//   ....[72]....
        /*04dc*/ 	.word	0x00011540


	//   ....[73]....
        /*04e0*/ 	.word	0x00011580


	//   ....[74]....
        /*04e4*/ 	.word	0x000115b0


	//   ....[75]....
        /*04e8*/ 	.word	0x000115f0


	//   ....[76]....
        /*04ec*/ 	.word	0x00011730


	//   ....[77]....
        /*04f0*/ 	.word	0x00011760


	//   ....[78]....
        /*04f4*/ 	.word	0x00011790


	//   ....[79]....
        /*04f8*/ 	.word	0x000117c0


	//   ....[80]....
        /*04fc*/ 	.word	0x000117f0


	//   ....[81]....
        /*0500*/ 	.word	0x00011830


	//   ....[82]....
        /*0504*/ 	.word	0x000118d0


	//   ....[83]....
        /*0508*/ 	.word	0x00011930


	//   ....[84]....
        /*050c*/ 	.word	0x000119e0


	//   ....[85]....
        /*0510*/ 	.word	0x00013830


	//   ....[86]....
        /*0514*/ 	.word	0x00013840


	//   ....[87]....
        /*0518*/ 	.word	0x00013850


	//   ....[88]....
        /*051c*/ 	.word	0x00013970


	//   ....[89]....
        /*0520*/ 	.word	0x00013da0


	//   ....[90]....
        /*0524*/ 	.word	0x00013db0


	//   ....[91]....
        /*0528*/ 	.word	0x00013dc0


	//   ....[92]....
        /*052c*/ 	.word	0x00013dd0


	//   ....[93]....
        /*0530*/ 	.word	0x00014730


	//   ....[94]....
        /*0534*/ 	.word	0x00014760


	//   ....[95]....
        /*0538*/ 	.word	0x00014780


	//   ....[96]....
        /*053c*/ 	.word	0x00014790


	//   ....[97]....
        /*0540*/ 	.word	0x00014890


	//   ....[98]....
        /*0544*/ 	.word	0x000148a0


	//   ....[99]....
        /*0548*/ 	.word	0x00015090


	//   ....[100]....
        /*054c*/ 	.word	0x000150b0


	//   ....[101]....
        /*0550*/ 	.word	0x000150d0


	//   ....[102]....
        /*0554*/ 	.word	0x00015130


	//   ....[103]....
        /*0558*/ 	.word	0x00015520


	//   ....[104]....
        /*055c*/ 	.word	0x00015530


	//   ....[105]....
        /*0560*/ 	.word	0x00015540


	//   ....[106]....
        /*0564*/ 	.word	0x000155a0


	//   ....[107]....
        /*0568*/ 	.word	0x00016680


	//   ....[108]....
        /*056c*/ 	.word	0x000166b0


	//   ....[109]....
        /*0570*/ 	.word	0x000166f0


	//   ....[110]....
        /*0574*/ 	.word	0x00016720


	//   ....[111]....
        /*0578*/ 	.word	0x00016730


	//   ....[112]....
        /*057c*/ 	.word	0x00016760


	//   ....[113]....
        /*0580*/ 	.word	0x00016780


	//   ....[114]....
        /*0584*/ 	.word	0x000167a0


	//   ....[115]....
        /*0588*/ 	.word	0x000168d0


	//   ....[116]....
        /*058c*/ 	.word	0x00016900


	//   ....[117]....
        /*0590*/ 	.word	0x00016930


	//   ....[118]....
        /*0594*/ 	.word	0x00016960


	//   ....[119]....
        /*0598*/ 	.word	0x00016990


	//   ....[120]....
        /*059c*/ 	.word	0x000169d0


	//   ....[121]....
        /*05a0*/ 	.word	0x00016a60


	//   ....[122]....
        /*05a4*/ 	.word	0x00016a90


	//   ....[123]....
        /*05a8*/ 	.word	0x00016b10


	//   ....[124]....
        /*05ac*/ 	.word	0x000171e0


	//   ....[125]....
        /*05b0*/ 	.word	0x000178b0


	//   ....[126]....
        /*05b4*/ 	.word	0x00017990


	//   ....[127]....
        /*05b8*/ 	.word	0x00017a30


	//   ....[128]....
        /*05bc*/ 	.word	0x00017be0


	//   ....[129]....
        /*05c0*/ 	.word	0x00017c80


	//   ....[130]....
        /*05c4*/ 	.word	0x00017d70


	//   ....[131]....
        /*05c8*/ 	.word	0x00017e00


	//   ....[132]....
        /*05cc*/ 	.word	0x00017e60


	//   ....[133]....
        /*05d0*/ 	.word	0x00017f00


	//   ....[134]....
        /*05d4*/ 	.word	0x00018010


	//   ....[135]....
        /*05d8*/ 	.word	0x00018070


	//   ....[136]....
        /*05dc*/ 	.word	0x000180d0


	//   ....[137]....
        /*05e0*/ 	.word	0x00018170


	//   ....[138]....
        /*05e4*/ 	.word	0x00018240


	//   ....[139]....
        /*05e8*/ 	.word	0x00018320


	//   ....[140]....
        /*05ec*/ 	.word	0x00018460


	//   ....[141]....
        /*05f0*/ 	.word	0x00018510


	//   ....[142]....
        /*05f4*/ 	.word	0x000185c0


	//   ....[143]....
        /*05f8*/ 	.word	0x00018670


	//   ....[144]....
        /*05fc*/ 	.word	0x00018760


	//   ....[145]....
        /*0600*/ 	.word	0x000187f0


	//   ....[146]....
        /*0604*/ 	.word	0x00018850


	//   ....[147]....
        /*0608*/ 	.word	0x00018920


	//   ....[148]....
        /*060c*/ 	.word	0x00018b80


	//----- nvinfo : EIATTR_REG_RECONFIG
	.align		4
.L_1248:
        /*0610*/ 	.byte	0x01, 0x54
	.zero		2


	//----- nvinfo : EIATTR_SYSCALL_OFFSETS
	.align		4
        /*0614*/ 	.byte	0x04, 0x46
        /*0616*/ 	.short	(.L_1250 - .L_1249)


	//   ....[0]....
.L_1249:
        /*0618*/ 	.word	0x00001a00


	//   ....[1]....
        /*061c*/ 	.word	0x00012d80


	//   ....[2]....
        /*0620*/ 	.word	0x00012ef0


	//   ....[3]....
        /*0624*/ 	.word	0x00013040


	//   ....[4]....
        /*0628*/ 	.word	0x00013180


	//   ....[5]....
        /*062c*/ 	.word	0x000141a0


	//----- nvinfo : EIATTR_MBARRIER_INSTR_OFFSETS
	.align		4
.L_1250:
        /*0630*/ 	.byte	0x04, 0x39
        /*0632*/ 	.short	(.L_1252 - .L_1251)


	//   ....[0]....
.L_1251:
        /*0634*/ 	.word	0x00000180
        /*0638*/ 	.word	0x000000ff
        /*063c*/ 	.word	0x00019c00
        /*0640*/ 	.short	0x0100
        /*0642*/ 	.byte	0x08
	.zero		1


	//   ....[1]....
        /*0644*/ 	.word	0x00000190
        /*0648*/ 	.word	0x000000ff
        /*064c*/ 	.word	0x00019c20
        /*0650*/ 	.short	0x0100
        /*0652*/ 	.byte	0x08
	.zero		1


	//   ....[2]....
        /*0654*/ 	.word	0x00000280
        /*0658*/ 	.word	0x000000ff
        /*065c*/ 	.word	0x00019c30
        /*0660*/ 	.short	0x0100
        /*0662*/ 	.byte	0x08
	.zero		1


	//   ....[3]....
        /*0664*/ 	.word	0x00000290
        /*0668*/ 	.word	0x000000ff
        /*066c*/ 	.word	0x00019c40
        /*0670*/ 	.short	0x0100
        /*0672*/ 	.byte	0x08
	.zero		1


	//   ....[4]....
        /*0674*/ 	.word	0x000002a0
        /*0678*/ 	.word	0x000000ff
        /*067c*/ 	.word	0x00019c38
        /*0680*/ 	.short	0x0100
        /*0682*/ 	.byte	0x08
	.zero		1


	//   ....[5]....
        /*0684*/ 	.word	0x000002b0
        /*0688*/ 	.word	0x000000ff
        /*068c*/ 	.word	0x00019c48
        /*0690*/ 	.short	0x0100
        /*0692*/ 	.byte	0x08
	.zero		1


	//   ....[6]....
        /*0694*/ 	.word	0x000003e0
        /*0698*/ 	.word	0x000000ff
        /*069c*/ 	.word	0x00019c50
        /*06a0*/ 	.short	0x0100
        /*06a2*/ 	.byte	0x08
	.zero		1


	//   ....[7]....
        /*06a4*/ 	.word	0x000003f0
        /*06a8*/ 	.word	0x000000ff
        /*06ac*/ 	.word	0x00019c60
        /*06b0*/ 	.short	0x0100
        /*06b2*/ 	.byte	0x08
	.zero		1


	//   ....[8]....
        /*06b4*/ 	.word	0x00000400
        /*06b8*/ 	.word	0x000000ff
        /*06bc*/ 	.word	0x00019c58
        /*06c0*/ 	.short	0x0100
        /*06c2*/ 	.byte	0x08
	.zero		1


	//   ....[9]....
        /*06c4*/ 	.word	0x00000410
        /*06c8*/ 	.word	0x000000ff
        /*06cc*/ 	.word	0x00019c68
        /*06d0*/ 	.short	0x0100
        /*06d2*/ 	.byte	0x08
	.zero		1


	//   ....[10]....
        /*06d4*/ 	.word	0x00000500
        /*06d8*/ 	.word	0x000000ff
        /*06dc*/ 	.word	0x00019c70
        /*06e0*/ 	.short	0x0100
        /*06e2*/ 	.byte	0x06
	.zero		1


	//   ....[11]....
        /*06e4*/ 	.word	0x00000510
        /*06e8*/ 	.word	0x000000ff
        /*06ec*/ 	.word	0x00019c80
        /*06f0*/ 	.short	0x0100
        /*06f2*/ 	.byte	0x06
	.zero		1


	//   ....[12]....
        /*06f4*/ 	.word	0x00000520
        /*06f8*/ 	.word	0x000000ff
        /*06fc*/ 	.word	0x00019c78
        /*0700*/ 	.short	0x0100
        /*0702*/ 	.byte	0x06
	.zero		1


	//   ....[13]....
        /*0704*/ 	.word	0x00000530
        /*0708*/ 	.word	0x000000ff
        /*070c*/ 	.word	0x00019c88
        /*0710*/ 	.short	0x0100
        /*0712*/ 	.byte	0x06
	.zero		1


	//   ....[14]....
        /*0714*/ 	.word	0x00000660
        /*0718*/ 	.word	0x000000ff
        /*071c*/ 	.word	0x00019c90
        /*0720*/ 	.short	0x0100
        /*0722*/ 	.byte	0x08
	.zero		1


	//   ....[15]....
        /*0724*/ 	.word	0x00000670
        /*0728*/ 	.word	0x000000ff
        /*072c*/ 	.word	0x00019ca0
        /*0730*/ 	.short	0x0100
        /*0732*/ 	.byte	0x08
	.zero		1


	//   ....[16]....
        /*0734*/ 	.word	0x00000680
        /*0738*/ 	.word	0x000000ff
        /*073c*/ 	.word	0x00019c98
        /*0740*/ 	.short	0x0100
        /*0742*/ 	.byte	0x08
	.zero		1


	//   ....[17]....
        /*0744*/ 	.word	0x00000690
        /*0748*/ 	.word	0x000000ff
        /*074c*/ 	.word	0x00019ca8
        /*0750*/ 	.short	0x0100
        /*0752*/ 	.byte	0x08
	.zero		1


	//   ....[18]....
        /*0754*/ 	.word	0x000007e0
        /*0758*/ 	.word	0x000000ff
        /*075c*/ 	.word	0x00019cb0
        /*0760*/ 	.short	0x0100
        /*0762*/ 	.byte	0x08
	.zero		1


	//   ....[19]....
        /*0764*/ 	.word	0x000007f0
        /*0768*/ 	.word	0x000000ff
        /*076c*/ 	.word	0x00019cc0
        /*0770*/ 	.short	0x0100
        /*0772*/ 	.byte	0x08
	.zero		1


	//   ....[20]....
        /*0774*/ 	.word	0x00000800
        /*0778*/ 	.word	0x000000ff
        /*077c*/ 	.word	0x00019cb8
        /*0780*/ 	.short	0x0100
        /*0782*/ 	.byte	0x08
	.zero		1


	//   ....[21]....
        /*0784*/ 	.word	0x00000810
        /*0788*/ 	.word	0x000000ff
        /*078c*/ 	.word	0x00019cc8
        /*0790*/ 	.short	0x0100
        /*0792*/ 	.byte	0x08
	.zero		1


	//   ....[22]....
        /*0794*/ 	.word	0x00001d50
        /*0798*/ 	.word	0x000000ff
        /*079c*/ 	.word	0x00019c00
        /*07a0*/ 	.short	0x010a
        /*07a2*/ 	.byte	0x2e
	.zero		1


	//   ....[23]....
        /*07a4*/ 	.word	0x00001df0
        /*07a8*/ 	.word	0x00000015
        /*07ac*/ 	.word	0x00019c30
        /*07b0*/ 	.short	0x010a
        /*07b2*/ 	.byte	0x3f
	.zero		1


	//   ....[24]....
        /*07b4*/ 	.word	0x00001e30
        /*07b8*/ 	.word	0x00000015
        /*07bc*/ 	.word	0x00019c30
        /*07c0*/ 	.short	0x010a
        /*07c2*/ 	.byte	0x3f
	.zero		1


	//   ....[25]....
        /*07c4*/ 	.word	0x00002560
        /*07c8*/ 	.word	0x000000ff
        /*07cc*/ 	.word	0x00000000
        /*07d0*/ 	.short	0x0101
        /*07d2*/ 	.byte	0x06
	.zero		1


	//   ....[26]....
        /*07d4*/ 	.word	0x00005890
        /*07d8*/ 	.word	0x000000ff
        /*07dc*/ 	.word	0x00019c30
        /*07e0*/ 	.short	0x010a
        /*07e2*/ 	.byte	0x14
	.zero		1


	//   ....[27]....
        /*07e4*/ 	.word	0x000058d0
        /*07e8*/ 	.word	0x000000ff
        /*07ec*/ 	.word	0x00019c30
        /*07f0*/ 	.short	0x010a
        /*07f2*/ 	.byte	0x14
	.zero		1


	//   ....[28]....
        /*07f4*/ 	.word	0x00005a30
        /*07f8*/ 	.word	0x000000ff
        /*07fc*/ 	.word	0x00019c50
        /*0800*/ 	.short	0x010a
        /*0802*/ 	.byte	0x0b
	.zero		1


	//   ....[29]....
        /*0804*/ 	.word	0x00005a70
        /*0808*/ 	.word	0x000000ff
        /*080c*/ 	.word	0x00019c50
        /*0810*/ 	.short	0x010a
        /*0812*/ 	.byte	0x0b
	.zero		1


	//   ....[30]....
        /*0814*/ 	.word	0x000061a0
        /*0818*/ 	.word	0x000000ff
        /*081c*/ 	.word	0x00000000
        /*0820*/ 	.short	0x0101
        /*0822*/ 	.byte	0x14
	.zero		1


	//   ....[31]....
        /*0824*/ 	.word	0x000087b0
        /*0828*/ 	.word	0x000000ff
        /*082c*/ 	.word	0x00000000
        /*0830*/ 	.short	0x0101
        /*0832*/ 	.byte	0x07
	.zero		1


	//   ....[32]....
        /*0834*/ 	.word	0x00008ff0
        /*0838*/ 	.word	0x000000ff
        /*083c*/ 	.word	0x00019c30
        /*0840*/ 	.short	0x010a
        /*0842*/ 	.byte	0x06
	.zero		1


	//   ....[33]....
        /*0844*/ 	.word	0x00009030
        /*0848*/ 	.word	0x000000ff
        /*084c*/ 	.word	0x00019c30
        /*0850*/ 	.short	0x010a
        /*0852*/ 	.byte	0x06
	.zero		1


	//   ....[34]....
        /*0854*/ 	.word	0x00009190
        /*0858*/ 	.word	0x000000ff
        /*085c*/ 	.word	0x00019c50
        /*0860*/ 	.short	0x010a
        /*0862*/ 	.byte	0x0b
	.zero		1


	//   ....[35]....
        /*0864*/ 	.word	0x000091d0
        /*0868*/ 	.word	0x000000ff
        /*086c*/ 	.word	0x00019c50
        /*0870*/ 	.short	0x010a
        /*0872*/ 	.byte	0x0b
	.zero		1


	//   ....[36]....
        /*0874*/ 	.word	0x00009850
        /*0878*/ 	.word	0x000000ff
        /*087c*/ 	.word	0x00000000
        /*0880*/ 	.short	0x0101
        /*0882*/ 	.byte	0x07
	.zero		1


	//   ....[37]....
        /*0884*/ 	.word	0x0000ae10
        /*0888*/ 	.word	0x000000ff
        /*088c*/ 	.word	0x00000000
        /*0890*/ 	.short	0x0101
        /*0892*/ 	.byte	0x07
	.zero		1


	//   ....[38]....
        /*0894*/ 	.word	0x0000b410
        /*0898*/ 	.word	0x000000ff
        /*089c*/ 	.word	0x00019c30
        /*08a0*/ 	.short	0x010a
        /*08a2*/ 	.byte	0x06
	.zero		1


	//   ....[39]....
        /*08a4*/ 	.word	0x0000b450
        /*08a8*/ 	.word	0x000000ff
        /*08ac*/ 	.word	0x00019c30
        /*08b0*/ 	.short	0x010a
        /*08b2*/ 	.byte	0x06
	.zero		1


	//   ....[40]....
        /*08b4*/ 	.word	0x0000b5b0
        /*08b8*/ 	.word	0x000000ff
        /*08bc*/ 	.word	0x00019c50
        /*08c0*/ 	.short	0x010a
        /*08c2*/ 	.byte	0x0b
	.zero		1


	//   ....[41]....
        /*08c4*/ 	.word	0x0000b5f0
        /*08c8*/ 	.word	0x000000ff
        /*08cc*/ 	.word	0x00019c50
        /*08d0*/ 	.short	0x010a
        /*08d2*/ 	.byte	0x0b
	.zero		1


	//   ....[42]....
        /*08d4*/ 	.word	0x0000bcf0
        /*08d8*/ 	.word	0x000000ff
        /*08dc*/ 	.word	0x00000000
        /*08e0*/ 	.short	0x0101
        /*08e2*/ 	.byte	0x06
	.zero		1


	//   ....[43]....
        /*08e4*/ 	.word	0x0000e340
        /*08e8*/ 	.word	0x000000ff
        /*08ec*/ 	.word	0x00000000
        /*08f0*/ 	.short	0x0101
        /*08f2*/ 	.byte	0x07
	.zero		1


	//   ....[44]....
        /*08f4*/ 	.word	0x0000e860
        /*08f8*/ 	.word	0x000000ff
        /*08fc*/ 	.word	0x00019c50
        /*0900*/ 	.short	0x010a
        /*0902*/ 	.byte	0x0e
	.zero		1


	//   ....[45]....
        /*0904*/ 	.word	0x0000e8a0
        /*0908*/ 	.word	0x000000ff
        /*090c*/ 	.word	0x00019c50
        /*0910*/ 	.short	0x010a
        /*0912*/ 	.byte	0x0e
	.zero		1


	//   ....[46]....
        /*0914*/ 	.word	0x0000eeb0
        /*0918*/ 	.word	0x000000ff
        /*091c*/ 	.word	0x00000000
        /*0920*/ 	.short	0x0101
        /*0922*/ 	.byte	0x04
	.zero		1


	//   ....[47]....
        /*0924*/ 	.word	0x00010630
        /*0928*/ 	.word	0x00000003
        /*092c*/ 	.word	0x00000000
        /*0930*/ 	.short	0x0101
        /*0932*/ 	.byte	0x3f
	.zero		1


	//   ....[48]....
        /*0934*/ 	.word	0x00013620
        /*0938*/ 	.word	0x00000005
        /*093c*/ 	.word	0x00019c80
        /*0940*/ 	.short	0x010a
        /*0942*/ 	.byte	0x3f
	.zero		1


	//   ....[49]....
        /*0944*/ 	.word	0x00013a70
        /*0948*/ 	.word	0x00000005
        /*094c*/ 	.word	0x00019c70
        /*0950*/ 	.short	0x0107
        /*0952*/ 	.byte	0x3f
	.zero		1


	//   ....[50]....
        /*0954*/ 	.word	0x00013b30
        /*0958*/ 	.word	0x00000005
        /*095c*/ 	.word	0x00019c70
        /*0960*/ 	.short	0x0101
        /*0962*/ 	.byte	0x3f
	.zero		1


	//   ....[51]....
        /*0964*/ 	.word	0x00013b60
        /*0968*/ 	.word	0x00000005
        /*096c*/ 	.word	0x00019c40
        /*0970*/ 	.short	0x010a
        /*0972*/ 	.byte	0x3f
	.zero		1


	//   ....[52]....
        /*0974*/ 	.word	0x00013f10
        /*0978*/ 	.word	0x00000005
        /*097c*/ 	.word	0x00019c30
        /*0980*/ 	.short	0x0107
        /*0982*/ 	.byte	0x3f
	.zero		1


	//   ....[53]....
        /*0984*/ 	.word	0x00013fd0
        /*0988*/ 	.word	0x00000005
        /*098c*/ 	.word	0x00019c30
        /*0990*/ 	.short	0x0101
        /*0992*/ 	.byte	0x3f
	.zero		1


	//   ....[54]....
        /*0994*/ 	.word	0x00014980
        /*0998*/ 	.word	0x00000016
        /*099c*/ 	.word	0x00019c00
        /*09a0*/ 	.short	0x0107
        /*09a2*/ 	.byte	0x3f
	.zero		1


	//   ....[55]....
        /*09a4*/ 	.word	0x00014a80
        /*09a8*/ 	.word	0x00000016
        /*09ac*/ 	.word	0x00019c00
        /*09b0*/ 	.short	0x0101
        /*09b2*/ 	.byte	0x3f
	.zero		1


	//   ....[56]....
        /*09b4*/ 	.word	0x00014aa0
        /*09b8*/ 	.word	0x00000016
        /*09bc*/ 	.word	0x00019c20
        /*09c0*/ 	.short	0x010a
        /*09c2*/ 	.byte	0x3f
	.zero		1


	//   ....[57]....
        /*09c4*/ 	.word	0x00014e30
        /*09c8*/ 	.word	0x00000000
        /*09cc*/ 	.word	0x00019c80
        /*09d0*/ 	.short	0x010a
        /*09d2*/ 	.byte	0x3f
	.zero		1


	//   ....[58]....
        /*09d4*/ 	.word	0x00015200
        /*09d8*/ 	.word	0x00000000
        /*09dc*/ 	.word	0x00019c70
        /*09e0*/ 	.short	0x0107
        /*09e2*/ 	.byte	0x3f
	.zero		1


	//   ....[59]....
        /*09e4*/ 	.word	0x000152c0
        /*09e8*/ 	.word	0x00000000
        /*09ec*/ 	.word	0x00019c70
        /*09f0*/ 	.short	0x0101
        /*09f2*/ 	.byte	0x3f
	.zero		1


	//   ....[60]....
        /*09f4*/ 	.word	0x000152f0
        /*09f8*/ 	.word	0x00000000
        /*09fc*/ 	.word	0x00019c40
        /*0a00*/ 	.short	0x010a
        /*0a02*/ 	.byte	0x3f
	.zero		1


	//   ....[61]....
        /*0a04*/ 	.word	0x00015640
        /*0a08*/ 	.word	0x00000000
        /*0a0c*/ 	.word	0x00019c30
        /*0a10*/ 	.short	0x0107
        /*0a12*/ 	.byte	0x3f
	.zero		1


	//   ....[62]....
        /*0a14*/ 	.word	0x00015700
        /*0a18*/ 	.word	0x00000000
        /*0a1c*/ 	.word	0x00019c30
        /*0a20*/ 	.short	0x0101
        /*0a22*/ 	.byte	0x3f
	.zero		1


	//   ....[63]....
        /*0a24*/ 	.word	0x00015790
        /*0a28*/ 	.word	0x00000002
        /*0a2c*/ 	.word	0x00019c70
        /*0a30*/ 	.short	0x010a
        /*0a32*/ 	.byte	0x3f
	.zero		1


	//   ....[64]....
        /*0a34*/ 	.word	0x00015820
        /*0a38*/ 	.word	0x00000002
        /*0a3c*/ 	.word	0x00019c60
        /*0a40*/ 	.short	0x010a
        /*0a42*/ 	.byte	0x3f
	.zero		1


	//   ....[65]....
        /*0a44*/ 	.word	0x00015c90
        /*0a48*/ 	.word	0x00000002
        /*0a4c*/ 	.word	0x00019c50
        /*0a50*/ 	.short	0x0101
        /*0a52*/ 	.byte	0x3f
	.zero		1


	//   ....[66]....
        /*0a54*/ 	.word	0x00015d20
        /*0a58*/ 	.word	0x00000002
        /*0a5c*/ 	.word	0x00000000
        /*0a60*/ 	.short	0x0101
        /*0a62*/ 	.byte	0x3f
	.zero		1


	//   ....[67]....
        /*0a64*/ 	.word	0x00015ee0
        /*0a68*/ 	.word	0x00000000
        /*0a6c*/ 	.word	0x00019c70
        /*0a70*/ 	.short	0x010a
        /*0a72*/ 	.byte	0x3f
	.zero		1


	//   ....[68]....
        /*0a74*/ 	.word	0x00015f60
        /*0a78*/ 	.word	0x00000000
        /*0a7c*/ 	.word	0x00019c60
        /*0a80*/ 	.short	0x010a
        /*0a82*/ 	.byte	0x3f
	.zero		1


	//   ....[69]....
        /*0a84*/ 	.word	0x000163e0
        /*0a88*/ 	.word	0x00000000
        /*0a8c*/ 	.word	0x00019c50
        /*0a90*/ 	.short	0x0101
        /*0a92*/ 	.byte	0x3f
	.zero		1


	//   ....[70]....
        /*0a94*/ 	.word	0x000164a0
        /*0a98*/ 	.word	0x00000000
        /*0a9c*/ 	.word	0x00000000
        /*0aa0*/ 	.short	0x0101
        /*0aa2*/ 	.byte	0x3f
	.zero		1


	//   ....[71]....
        /*0aa4*/ 	.word	0x00017160
        /*0aa8*/ 	.word	0x00000007
        /*0aac*/ 	.word	0x00019c20
        /*0ab0*/ 	.short	0x010a
        /*0ab2*/ 	.byte	0x3f
	.zero		1


	//   ....[72]....
        /*0ab4*/ 	.word	0x000172e0
        /*0ab8*/ 	.word	0x00000005
        /*0abc*/ 	.word	0x00019c40
        /*0ac0*/ 	.short	0x010a
        /*0ac2*/ 	.byte	0x3f
	.zero		1


	//   ....[73]....
        /*0ac4*/ 	.word	0x00017380
        /*0ac8*/ 	.word	0x00000003
        /*0acc*/ 	.word	0x00019c40
        /*0ad0*/ 	.short	0x010a
        /*0ad2*/ 	.byte	0x3f
	.zero		1


	//   ....[74]....
        /*0ad4*/ 	.word	0x000173c0
        /*0ad8*/ 	.word	0x00000005
        /*0adc*/ 	.word	0x00019c60
        /*0ae0*/ 	.short	0x010a
        /*0ae2*/ 	.byte	0x3f
	.zero		1


	//   ....[75]....
        /*0ae4*/ 	.word	0x00017400
        /*0ae8*/ 	.word	0x00000003
        /*0aec*/ 	.word	0x00019c60
        /*0af0*/ 	.short	0x010a
        /*0af2*/ 	.byte	0x3f
	.zero		1


	//   ....[76]....
        /*0af4*/ 	.word	0x00017440
        /*0af8*/ 	.word	0x00000005
        /*0afc*/ 	.word	0x00019c80
        /*0b00*/ 	.short	0x010a
        /*0b02*/ 	.byte	0x3f
	.zero		1


	//   ....[77]....
        /*0b04*/ 	.word	0x00017480
        /*0b08*/ 	.word	0x00000003
        /*0b0c*/ 	.word	0x00019c80
        /*0b10*/ 	.short	0x010a
        /*0b12*/ 	.byte	0x3f
	.zero		1


	//   ....[78]....
        /*0b14*/ 	.word	0x000174f0
        /*0b18*/ 	.word	0x00000003
        /*0b1c*/ 	.word	0x00019c00
        /*0b20*/ 	.short	0x010a
        /*0b22*/ 	.byte	0x3f
	.zero		1


	//   ....[79]....
        /*0b24*/ 	.word	0x00017540
        /*0b28*/ 	.word	0x00000015
        /*0b2c*/ 	.word	0x00019c30
        /*0b30*/ 	.short	0x010a
        /*0b32*/ 	.byte	0x3f
	.zero		1


	//   ....[80]....
        /*0b34*/ 	.word	0x000175a0
        /*0b38*/ 	.word	0x00000008
        /*0b3c*/ 	.word	0x00019c30
        /*0b40*/ 	.short	0x010a
        /*0b42*/ 	.byte	0x3f
	.zero		1


	//   ....[81]....
        /*0b44*/ 	.word	0x00017600
        /*0b48*/ 	.word	0x00000008
        /*0b4c*/ 	.word	0x00019c50
        /*0b50*/ 	.short	0x010a
        /*0b52*/ 	.byte	0x3f
	.zero		1


	//   ....[82]....
        /*0b54*/ 	.word	0x00017660
        /*0b58*/ 	.word	0x00000008
        /*0b5c*/ 	.word	0x00019c30
        /*0b60*/ 	.short	0x010a
        /*0b62*/ 	.byte	0x3f
	.zero		1


	//   ....[83]....
        /*0b64*/ 	.word	0x000176c0
        /*0b68*/ 	.word	0x00000008
        /*0b6c*/ 	.word	0x00019c50
        /*0b70*/ 	.short	0x010a
        /*0b72*/ 	.byte	0x3f
	.zero		1


	//   ....[84]....
        /*0b74*/ 	.word	0x00017720
        /*0b78*/ 	.word	0x00000008
        /*0b7c*/ 	.word	0x00019c30
        /*0b80*/ 	.short	0x010a
        /*0b82*/ 	.byte	0x3f
	.zero		1


	//   ....[85]....
        /*0b84*/ 	.word	0x00017780
        /*0b88*/ 	.word	0x00000008
        /*0b8c*/ 	.word	0x00019c50
        /*0b90*/ 	.short	0x010a
        /*0b92*/ 	.byte	0x3f
	.zero		1


	//   ....[86]....
        /*0b94*/ 	.word	0x000177e0
        /*0b98*/ 	.word	0x00000005
        /*0b9c*/ 	.word	0x00019c50
        /*0ba0*/ 	.short	0x010a
        /*0ba2*/ 	.byte	0x3f
	.zero		1


	//   ....[87]....
        /*0ba4*/ 	.word	0x000178e0
        /*0ba8*/ 	.word	0x00000005
        /*0bac*/ 	.word	0x00019c80
        /*0bb0*/ 	.short	0x010a
        /*0bb2*/ 	.byte	0x3f
	.zero		1


	//   ....[88]....
        /*0bb4*/ 	.word	0x00017cc0
        /*0bb8*/ 	.word	0x00000005
        /*0bbc*/ 	.word	0x00019c40
        /*0bc0*/ 	.short	0x010a
        /*0bc2*/ 	.byte	0x3f
	.zero		1


	//   ....[89]....
        /*0bc4*/ 	.word	0x00018360
        /*0bc8*/ 	.word	0x00000016
        /*0bcc*/ 	.word	0x00019c20
        /*0bd0*/ 	.short	0x010a
        /*0bd2*/ 	.byte	0x3f
	.zero		1


	//   ....[90]....
        /*0bd4*/ 	.word	0x000183b0
        /*0bd8*/ 	.word	0x00000000
        /*0bdc*/ 	.word	0x00019c80
        /*0be0*/ 	.short	0x010a
        /*0be2*/ 	.byte	0x3f
	.zero		1


	//   ....[91]....
        /*0be4*/ 	.word	0x000186b0
        /*0be8*/ 	.word	0x00000000
        /*0bec*/ 	.word	0x00019c40
        /*0bf0*/ 	.short	0x010a
        /*0bf2*/ 	.byte	0x3f
	.zero		1


	//   ....[92]....
        /*0bf4*/ 	.word	0x00018960
        /*0bf8*/ 	.word	0x00000002
        /*0bfc*/ 	.word	0x00019c70
        /*0c00*/ 	.short	0x010a
        /*0c02*/ 	.byte	0x3f
	.zero		1


	//   ....[93]....
        /*0c04*/ 	.word	0x000189b0
        /*0c08*/ 	.word	0x00000002
        /*0c0c*/ 	.word	0x00019c60
        /*0c10*/ 	.short	0x010a
        /*0c12*/ 	.byte	0x3f
	.zero		1


	//   ....[94]....
        /*0c14*/ 	.word	0x00018a00
        /*0c18*/ 	.word	0x00000000
        /*0c1c*/ 	.word	0x00019c70
        /*0c20*/ 	.short	0x010a
        /*0c22*/ 	.byte	0x3f
	.zero		1


	//   ....[95]....
        /*0c24*/ 	.word	0x00018a50
        /*0c28*/ 	.word	0x00000000
        /*0c2c*/ 	.word	0x00019c60
        /*0c30*/ 	.short	0x010a
        /*0c32*/ 	.byte	0x3f
	.zero		1


	//   ....[96]....
        /*0c34*/ 	.word	0x00018aa0
        /*0c38*/ 	.word	0x00000007
        /*0c3c*/ 	.word	0x00019c20
        /*0c40*/ 	.short	0x010a
        /*0c42*/ 	.byte	0x3f
	.zero		1


	//   ....[97]....
        /*0c44*/ 	.word	0x00018c40
        /*0c48*/ 	.word	0x00000005
        /*0c4c*/ 	.word	0x00019c40
        /*0c50*/ 	.short	0x010a
        /*0c52*/ 	.byte	0x3f
	.zero		1


	//   ....[98]....
        /*0c54*/ 	.word	0x00018c90
        /*0c58*/ 	.word	0x00000003
        /*0c5c*/ 	.word	0x00019c40
        /*0c60*/ 	.short	0x010a
        /*0c62*/ 	.byte	0x3f
	.zero		1


	//   ....[99]....
        /*0c64*/ 	.word	0x00018ce0
        /*0c68*/ 	.word	0x00000005
        /*0c6c*/ 	.word	0x00019c60
        /*0c70*/ 	.short	0x010a
        /*0c72*/ 	.byte	0x3f
	.zero		1


	//   ....[100]....
        /*0c74*/ 	.word	0x00018d30
        /*0c78*/ 	.word	0x00000003
        /*0c7c*/ 	.word	0x00019c60
        /*0c80*/ 	.short	0x010a
        /*0c82*/ 	.byte	0x3f
	.zero		1


	//   ....[101]....
        /*0c84*/ 	.word	0x00018d80
        /*0c88*/ 	.word	0x00000005
        /*0c8c*/ 	.word	0x00019c80
        /*0c90*/ 	.short	0x010a
        /*0c92*/ 	.byte	0x3f
	.zero		1


	//----- nvinfo : EIATTR_NUM_MBARRIERS
	.align		4
.L_1252:
        /*0c94*/ 	.byte	0x03, 0x38
        /*0c96*/ 	.short	0x0016


	//----- nvinfo : EIATTR_EXIT_INSTR_OFFSETS
	.align		4
        /*0c98*/ 	.byte	0x04, 0x1c
        /*0c9a*/ 	.short	(.L_1254 - .L_1253)


	//   ....[0]....
.L_1253:
        /*0c9c*/ 	.word	0x00000980


	//   ....[1]....
        /*0ca0*/ 	.word	0x000112f0


	//   ....[2]....
        /*0ca4*/ 	.word	0x000174d0


	//----- nvinfo : EIATTR_MAX_THREADS
	.align		4
.L_1254:
        /*0ca8*/ 	.byte	0x04, 0x05
        /*0caa*/ 	.short	(.L_1256 - .L_1255)
.L_1255:
        /*0cac*/ 	.word	0x00000200
        /*0cb0*/ 	.word	0x00000001
        /*0cb4*/ 	.word	0x00000001


	//----- nvinfo : EIATTR_CRS_STACK_SIZE
	.align		4
.L_1256:
        /*0cb8*/ 	.byte	0x04, 0x1e
        /*0cba*/ 	.short	(.L_1258 - .L_1257)
.L_1257:
        /*0cbc*/ 	.word	0x00000000


	//----- nvinfo : EIATTR_CBANK_PARAM_SIZE
	.align		4
.L_1258:
        /*0cc0*/ 	.byte	0x03, 0x19
        /*0cc2*/ 	.short	0x0af0


	//----- nvinfo : EIATTR_PARAM_CBANK
	.align		4
        /*0cc4*/ 	.byte	0x04, 0x0a
        /*0cc6*/ 	.short	(.L_1260 - .L_1259)
	.align		4
.L_1259:
        /*0cc8*/ 	.word	index@(.nv.constant0._ZN7cutlass13device_kernelIN5flash11enable_sm90INS1_16FlashAttnFwdSm90INS1_25CollectiveMainloopFwdSm90ILi2EN4cute5tupleIJNS5_1CILi1EEES8_S8_EEENS6_IJNS7_ILi192EEENS7_ILi128EEENS7_ILi96EEEEEELi96ENS_12float_e4m3_tEfNS_4arch4Sm90ELb0ELb1ELb1ELb1ELb1ELb0ELb0ELb1ELb1ELb1ELb0ELb0EEENS1_21CollectiveEpilogueFwdINS6_IJSA_SC_SB_EEES9_NS_10bfloat16_tESG_Li384ELb1ELb1ELb0ELb1EEENS1_36VarlenDynamicPersistentTileSchedulerILi192ELi128ELi384ELi128ELb0ELb1ELb1ELb1ELb0ELb1EEEEEEEEEvNT_6ParamsE)
        /*0ccc*/ 	.short	0x0210
        /*0cce*/ 	.short	0x0af0


	//----- nvinfo : EIATTR_SW_WAR
	.align		4
.L_1260:
        /*0cd0*/ 	.byte	0x04, 0x36
        /*0cd2*/ 	.short	(.L_1262 - .L_1261)
.L_1261:
        /*0cd4*/ 	.word	0x00000008
.L_1262:


//--------------------- .nv.info._ZN7cutlass13device_kernelIN5flash11enable_sm90INS1_16FlashAttnFwdSm90INS1_25CollectiveMainloopFwdSm90ILi2EN4cute5tupleIJNS5_1CILi1EEES8_S8_EEENS6_IJNS7_ILi192EEENS7_ILi128EEENS7_ILi96EEEEEELi96ENS_12float_e4m3_tEfNS_4arch4Sm90ELb0ELb1ELb1ELb1ELb1ELb1ELb0ELb1ELb1ELb1ELb0ELb0EEENS1_21CollectiveEpilogueFwdINS6_IJSA_SC_SB_EEES9_NS_10bfloat16_tESG_Li384ELb1ELb1ELb0ELb1EEENS1_36VarlenDynamicPersistentTileSchedulerILi192ELi128ELi384ELi128ELb0ELb1ELb1ELb1ELb0ELb1EEEEEEEEEvNT_6ParamsE --------------------------
	.section	.nv.info._ZN7cutlass13device_kernelIN5flash11enable_sm90INS1_16FlashAttnFwdSm90INS1_25CollectiveMainloopFwdSm90ILi2EN4cute5tupleIJNS5_1CILi1EEES8_S8_EEENS6_IJNS7_ILi192EEENS7_ILi128EEENS7_ILi96EEEEEELi96ENS_12float_e4m3_tEfNS_4arch4Sm90ELb0ELb1ELb1ELb1ELb1ELb1ELb0ELb1ELb1ELb1ELb0ELb0EEENS1_21CollectiveEpilogueFwdINS6_IJSA_SC_SB_EEES9_NS_10bfloat16_tESG_Li384ELb1ELb1ELb0ELb1EEENS1_36VarlenDynamicPersistentTileSchedulerILi192ELi128ELi384ELi128ELb0ELb1ELb1ELb1ELb0ELb1EEEEEEEEEvNT_6ParamsE,"",@"SHT_CUDA_INFO"
	.sectionflags	@""
	.align	4


	//----- nvinfo : EIATTR_CUDA_API_VERSION
	.align		4
        /*0000*/ 	.byte	0x04, 0x37
        /*0002*/ 	.short	(.L_1264 - .L_1263)
.L_1263:
        /*0004*/ 	.word	0x00000082


	//----- nvinfo : EIATTR_KPARAM_INFO
	.align		4
.L_1264:
        /*0008*/ 	.byte	0x04, 0x17
        /*000a*/ 	.short	(.L_1266 - .L_1265)
.L_1265:
        /*000c*/ 	.word	0x00000000
        /*0010*/ 	.short	0x0000
        /*0012*/ 	.short	0x0070
        /*0014*/ 	.byte	0x00, 0xf0, 0x01, 0x2a


	//----- nvinfo : EIATTR_SPARSE_MMA_MASK
	.align		4
.L_1266:
        /*0018*/ 	.byte	0x03, 0x50
        /*001a*/ 	.short	0x0000


	//----- nvinfo : EIATTR_MAXREG_COUNT
	.align		4
        /*001c*/ 	.byte	0x03, 0x1b
        /*001e*/ 	.short	0x0080


	//----- nvinfo : EIATTR_NUM_BARRIERS
	.align		4
        /*0020*/ 	.byte	0x02, 0x4c
        /*0022*/ 	.byte	0x10
	.zero		1


	//----- nvinfo : EIATTR_EXTERNS
	.align		4
        /*0024*/ 	.byte	0x04, 0x0f
        /*0026*/ 	.short	(.L_1268 - .L_1267)


	//   ....[0]....
	.align		4
.L_1267:
        /*0028*/ 	.word	index@(__assertfail)


	//----- nvinfo : EIATTR_ANNOTATIONS
	.align		4
.L_1268:
        /*002c*/ 	.byte	0x04, 0x55
        /*002e*/ 	.short	(.L_1270 - .L_1269)


	//   ....[0]....
.L_1269:
        /* <DEDUP_REMOVED lines=101> */


	//----- nvinfo : EIATTR_MERCURY_ISA_VERSION
	.align		4
.L_1270:
        /*0670*/ 	.byte	0x03, 0x5f
        /*0672*/ 	.short	0x0101


	//----- nvinfo : EIATTR_UNUSED_LOAD_BYTE_OFFSET
	.align		4
        /*0674*/ 	.byte	0x04, 0x44
        /*0676*/ 	.short	(.L_1272 - .L_1271)


	//   ....[0]....
.L_1271:
        /*0678*/ 	.word	0x00000a50
        /*067c*/ 	.word	0x0000fff0


	//   ....[1]....
        /*0680*/ 	.word	0x00019f70
        /*0684*/ 	.word	0x0000fff0


	//----- nvinfo : EIATTR_INT_WARP_WIDE_INSTR_OFFSETS
	.align		4
.L_1272:
        /*0688*/ 	.byte	0x04, 0x31
        /*068a*/ 	.short	(.L_1274 - .L_1273)


	//   ....[0]....
.L_1273:
        /*068c*/ 	.word	0x00000130


	//   ....[1]....
        /*0690*/ 	.word	0x00000170


	//   ....[2]....
        /*0694*/ 	.word	0x000001e0


	//   ....[3]....
        /*0698*/ 	.word	0x0001f370


	//   ....[4]....
        /*069c*/ 	.word	0x0001f400


	//   ....[5]....
        /*06a0*/ 	.word	0x00022610


	//   ....[6]....
        /*06a4*/ 	.word	0x000226a0


	//----- nvinfo : EIATTR_COOP_GROUP_MASK_REGIDS
	.align		4
.L_1274:
        /*06a8*/ 	.byte	0x04, 0x29
        /*06aa*/ 	.short	(.L_1276 - .L_1275)


	//   ....[0]....
.L_1275:
        /*06ac*/ 	.word	0xffffffff


	//   ....[1]....
        /*06b0*/ 	.word	0xffffffff


	//   ....[2]....
        /*06b4*/ 	.word	0xffffffff


	//   ....[3]....
        /*06b8*/ 	.word	0xffffffff


	//   ....[4]....
        /*06bc*/ 	.word	0xffffffff


	//   ....[5]....
        /*06c0*/ 	.word	0xffffffff


	//   ....[6]....
        /*06c4*/ 	.word	0xffffffff


	//   ....[7]....
        /*06c8*/ 	.word	0xffffffff


	//   ....[8]....
        /*06cc*/ 	.word	0xffffffff


	//   ....[9]....
        /*06d0*/ 	.word	0xffffffff


	//   ....[10]....
        /*06d4*/ 	.word	0xffffffff


	//   ....[11]....
        /*06d8*/ 	.word	0xffffffff


	//   ....[12]....
        /*06dc*/ 	.word	0xffffffff


	//   ....[13]....
        /*06e0*/ 	.word	0xffffffff


	//   ....[14]....
        /*06e4*/ 	.word	0xffffffff


	//   ....[15]....
        /*06e8*/ 	.word	0xffffffff


	//   ....[16]....
        /*06ec*/ 	.word	0xffffffff


	//   ....[17]....
        /*06f0*/ 	.word	0xffffffff


	//   ....[18]....
        /*06f4*/ 	.word	0xffffffff


	//   ....[19]....
        /*06f8*/ 	.word	0xffffffff


	//   ....[20]....
        /*06fc*/ 	.word	0xffffffff


	//   ....[21]....
        /*0700*/ 	.word	0xffffffff


	//   ....[22]....
        /*0704*/ 	.word	0xffffffff


	//   ....[23]....
        /*0708*/ 	.word	0xffffffff


	//   ....[24]....
        /*070c*/ 	.word	0xffffffff


	//   ....[25]....
        /*0710*/ 	.word	0xffffffff


	//   ....[26]....
        /*0714*/ 	.word	0xffffffff


	//   ....[27]....
        /*0718*/ 	.word	0xffffffff


	//   ....[28]....
        /*071c*/ 	.word	0xffffffff


	//   ....[29]....
        /*0720*/ 	.word	0xffffffff


	//   ....[30]....
        /*0724*/ 	.word	0xffffffff


	//   ....[31]....
        /*0728*/ 	.word	0xffffffff


	//   ....[32]....
        /*072c*/ 	.word	0xffffffff


	//   ....[33]....
        /*0730*/ 	.word	0xffffffff


	//   ....[34]....
        /*0734*/ 	.word	0xffffffff


	//   ....[35]....
        /*0738*/ 	.word	0xffffffff


	//   ....[36]....
        /*073c*/ 	.word	0xffffffff


	//   ....[37]....
        /*0740*/ 	.word	0xffffffff


	//   ....[38]....
        /*0744*/ 	.word	0xffffffff


	//   ....[39]....
        /*0748*/ 	.word	0xffffffff


	//   ....[40]....
        /*074c*/ 	.word	0xffffffff


	//   ....[41]....
        /*0750*/ 	.word	0xffffffff


	//   ....[42]....
        /*0754*/ 	.word	0xffffffff


	//   ....[43]....
        /*0758*/ 	.word	0xffffffff


	//   ....[44]....
        /*075c*/ 	.word	0xffffffff


	//   ....[45]....
        /*0760*/ 	.word	0xffffffff


	//   ....[46]....
        /*0764*/ 	.word	0xffffffff


	//   ....[47]....
        /*0768*/ 	.word	0xffffffff


	//   ....[48]....
        /*076c*/ 	.word	0xffffffff


	//   ....[49]....
        /*0770*/ 	.word	0xffffffff


	//   ....[50]....
        /*0774*/ 	.word	0xffffffff


	//   ....[51]....
        /*0778*/ 	.word	0xffffffff


	//   ....[52]....
        /*077c*/ 	.word	0xffffffff


	//   ....[53]....
        /*0780*/ 	.word	0xffffffff


	//   ....[54]....
        /*0784*/ 	.word	0xffffffff


	//   ....[55]....
        /*0788*/ 	.word	0xffffffff


	//   ....[56]....
        /*078c*/ 	.word	0xffffffff


	//   ....[57]....
        /*0790*/ 	.word	0xffffffff


	//   ....[58]....
        /*0794*/ 	.word	0xffffffff


	//   ....[59]....
        /*0798*/ 	.word	0xffffffff


	//   ....[60]....
        /*079c*/ 	.word	0xffffffff


	//   ....[61]....
        /*07a0*/ 	.word	0xffffffff


	//   ....[62]....
        /*07a4*/ 	.word	0xffffffff


	//   ....[63]....
        /*07a8*/ 	.word	0xffffffff


	//   ....[64]....
        /*07ac*/ 	.word	0xffffffff


	//   ....[65]....
        /*07b0*/ 	.word	0xffffffff


	//   ....[66]....
        /*07b4*/ 	.word	0xffffffff


	//   ....[67]....
        /*07b8*/ 	.word	0xffffffff


	//   ....[68]....
        /*07bc*/ 	.word	0xffffffff


	//   ....[69]....
        /*07c0*/ 	.word	0xffffffff


	//   ....[70]....
        /*07c4*/ 	.word	0xffffffff


	//   ....[71]....
        /*07c8*/ 	.word	0xffffffff


	//   ....[72]....
        /*07cc*/ 	.word	0xffffffff


	//   ....[73]....
        /*07d0*/ 	.word	0xffffffff


	//   ....[74]....
        /*07d4*/ 	.word	0xffffffff


	//   ....[75]....
        /*07d8*/ 	.word	0xffffffff


	//   ....[76]....
        /*07dc*/ 	.word	0xffffffff


	//   ....[77]....
        /*07e0*/ 	.word	0xffffffff


	//   ....[78]....
        /*07e4*/ 	.word	0xffffffff


	//   ....[79]....
        /*07e8*/ 	.word	0xffffffff


	//   ....[80]....
        /*07ec*/ 	.word	0xffffffff


	//   ....[81]....
        /*07f0*/ 	.word	0xffffffff


	//   ....[82]....
        /*07f4*/ 	.word	0xffffffff


	//   ....[83]....
        /*07f8*/ 	.word	0xffffffff


	//   ....[84]....
        /*07fc*/ 	.word	0xffffffff


	//   ....[85]....
        /*0800*/ 	.word	0xffffffff


	//   ....[86]....
        /*0804*/ 	.word	0xffffffff


	//   ....[87]....
        /*0808*/ 	.word	0xffffffff


	//   ....[88]....
        /*080c*/ 	.word	0xffffffff


	//   ....[89]....
        /*0810*/ 	.word	0xffffffff


	//   ....[90]....
        /*0814*/ 	.word	0xffffffff


	//   ....[91]....
        /*0818*/ 	.word	0xffffffff


	//   ....[92]....
        /*081c*/ 	.word	0xffffffff


	//   ....[93]....
        /*0820*/ 	.word	0xffffffff


	//   ....[94]....
        /*0824*/ 	.word	0xffffffff


	//   ....[95]....
        /*0828*/ 	.word	0xffffffff


	//   ....[96]....
        /*082c*/ 	.word	0xffffffff


	//   ....[97]....
        /*0830*/ 	.word	0xffffffff


	//   ....[98]....
        /*0834*/ 	.word	0xffffffff


	//   ....[99]....
        /*0838*/ 	.word	0xffffffff


	//   ....[100]....
        /*083c*/ 	.word	0xffffffff


	//   ....[101]....
        /*0840*/ 	.word	0xffffffff


	//   ....[102]....
        /*0844*/ 	.word	0xffffffff


	//   ....[103]....
        /*0848*/ 	.word	0xffffffff


	//   ....[104]....
        /*084c*/ 	.word	0xffffffff


	//   ....[105]....
        /*0850*/ 	.word	0xffffffff


	//   ....[106]....
        /*0854*/ 	.word	0xffffffff


	//   ....[107]....
        /*0858*/ 	.word	0xffffffff


	//   ....[108]....
        /*085c*/ 	.word	0xffffffff


	//   ....[109]....
        /*0860*/ 	.word	0xffffffff


	//   ....[110]....
        /*0864*/ 	.word	0xffffffff


	//   ....[111]....
        /*0868*/ 	.word	0xffffffff


	//   ....[112]....
        /*086c*/ 	.word	0xffffffff


	//   ....[113]....
        /*0870*/ 	.word	0xffffffff


	//   ....[114]....
        /*0874*/ 	.word	0xffffffff


	//   ....[115]....
        /*0878*/ 	.word	0xffffffff


	//   ....[116]....
        /*087c*/ 	.word	0xffffffff


	//   ....[117]....
        /*0880*/ 	.word	0xffffffff


	//   ....[118]....
        /*0884*/ 	.word	0xffffffff


	//   ....[119]....
        /*0888*/ 	.word	0xffffffff


	//   ....[120]....
        /*088c*/ 	.word	0xffffffff


	//   ....[121]....
        /*0890*/ 	.word	0xffffffff


	//   ....[122]....
        /*0894*/ 	.word	0xffffffff


	//   ....[123]....
        /*0898*/ 	.word	0xffffffff


	//   ....[124]....
        /*089c*/ 	.word	0xffffffff


	//   ....[125]....
        /*08a0*/ 	.word	0xffffffff


	//   ....[126]....
        /*08a4*/ 	.word	0xffffffff


	//   ....[127]....
        /*08a8*/ 	.word	0xffffffff


	//   ....[128]....
        /*08ac*/ 	.word	0xffffffff


	//   ....[129]....
        /*08b0*/ 	.word	0xffffffff


	//   ....[130]....
        /*08b4*/ 	.word	0xffffffff


	//   ....[131]....
        /*08b8*/ 	.word	0xffffffff


	//   ....[132]....
        /*08bc*/ 	.word	0xffffffff


	//   ....[133]....
        /*08c0*/ 	.word	0xffffffff


	//   ....[134]....
        /*08c4*/ 	.word	0xffffffff


	//   ....[135]....
        /*08c8*/ 	.word	0xffffffff


	//   ....[136]....
        /*08cc*/ 	.word	0xffffffff


	//   ....[137]....
        /*08d0*/ 	.word	0xffffffff


	//   ....[138]....
        /*08d4*/ 	.word	0xffffffff


	//   ....[139]....
        /*08d8*/ 	.word	0xffffffff


	//   ....[140]....
        /*08dc*/ 	.word	0xffffffff


	//   ....[141]....
        /*08e0*/ 	.word	0xffffffff


	//   ....[142]....
        /*08e4*/ 	.word	0xffffffff


	//   ....[143]....
        /*08e8*/ 	.word	0x0500000f


	//   ....[144]....
        /*08ec*/ 	.word	0x0500000f


	//   ....[145]....
        /*08f0*/ 	.word	0x0500000f


	//   ....[146]....
        /*08f4*/ 	.word	0x0500000f


	//   ....[147]....
        /*08f8*/ 	.word	0x0500000f


	//   ....[148]....
        /*08fc*/ 	.word	0x0500000f


	//   ....[149]....
        /*0900*/ 	.word	0x0500000f


	//   ....[150]....
        /*0904*/ 	.word	0x0500000f


	//   ....[151]....
        /*0908*/ 	.word	0x0500000f


	//   ....[152]....
        /*090c*/ 	.word	0x0500000f


	//   ....[153]....
        /*0910*/ 	.word	0x0500000f


	//   ....[154]....
        /*0914*/ 	.word	0x0500000f


	//   ....[155]....
        /*0918*/ 	.word	0x0500000f


	//   ....[156]....
        /*091c*/ 	.word	0x0500000f


	//   ....[157]....
        /*0920*/ 	.word	0x0500000f


	//   ....[158]....
        /*0924*/ 	.word	0x0500000f


	//   ....[159]....
        /*0928*/ 	.word	0x0500000f


	//   ....[160]....
        /*092c*/ 	.word	0x0500000f


	//   ....[161]....
        /*0930*/ 	.word	0x0500000f


	//   ....[162]....
        /*0934*/ 	.word	0x0500000f


	//   ....[163]....
        /*0938*/ 	.word	0x0500000f


	//   ....[164]....
        /*093c*/ 	.word	0x0500000f


	//   ....[165]....
        /*0940*/ 	.word	0x0500000f


	//   ....[166]....
        /*0944*/ 	.word	0x0500000f


	//   ....[167]....
        /*0948*/ 	.word	0x0500000f


	//   ....[168]....
        /*094c*/ 	.word	0x0500000f


	//   ....[169]....
        /*0950*/ 	.word	0x0500000f


	//   ....[170]....
        /*0954*/ 	.word	0x0500000f


	//   ....[171]....
        /*0958*/ 	.word	0x0500000f


	//   ....[172]....
        /*095c*/ 	.word	0x0500000f


	//   ....[173]....
        /*0960*/ 	.word	0x0500000f


	//   ....[174]....
        /*0964*/ 	.word	0x0500000f


	//   ....[175]....
        /*0968*/ 	.word	0x0500000f


	//   ....[176]....
        /*096c*/ 	.word	0x0500000f


	//   ....[177]....
        /*0970*/ 	.word	0x0500000f


	//   ....[178]....
        /*0974*/ 	.word	0x0500000f


	//   ....[179]....
        /*0978*/ 	.word	0x0500000f


	//   ....[180]....
        /*097c*/ 	.word	0x0500000f


	//   ....[181]....
        /*0980*/ 	.word	0x0500000f


	//   ....[182]....
        /*0984*/ 	.word	0x0500000f


	//   ....[183]....
        /*0988*/ 	.word	0x0500000f


	//   ....[184]....
        /*098c*/ 	.word	0x0500000f


	//   ....[185]....
        /*0990*/ 	.word	0x0500000f


	//   ....[186]....
        /*0994*/ 	.word	0x0500000f


	//   ....[187]....
        /*0998*/ 	.word	0x0500000f


	//   ....[188]....
        /*099c*/ 	.word	0x0500000f


	//   ....[189]....
        /*09a0*/ 	.word	0x0500000f


	//   ....[190]....
        /*09a4*/ 	.word	0x0500000f


	//   ....[191]....
        /*09a8*/ 	.word	0x0500000f


	//   ....[192]....
        /*09ac*/ 	.word	0x0500000f


	//   ....[193]....
        /*09b0*/ 	.word	0x0500000f


	//   ....[194]....
        /*09b4*/ 	.word	0x0500000f


	//   ....[195]....
        /*09b8*/ 	.word	0x0500000f


	//   ....[196]....
        /*09bc*/ 	.word	0x0500000f


	//   ....[197]....
        /*09c0*/ 	.word	0x0500000f


	//   ....[198]....
        /*09c4*/ 	.word	0x0500000f


	//----- nvinfo : EIATTR_COOP_GROUP_INSTR_OFFSETS
	.align		4
.L_1276:
        /*09c8*/ 	.byte	0x04, 0x28
        /*09ca*/ 	.short	(.L_1278 - .L_1277)


	//   ....[0]....
.L_1277:
        /*09cc*/ 	.word	0x00000070


	//   ....[1]....
        /*09d0*/ 	.word	0x00000140


	//   ....[2]....
        /*09d4*/ 	.word	0x00000190


	//   ....[3]....
        /*09d8*/ 	.word	0x000003c0


	//   ....[4]....
        /*09dc*/ 	.word	0x00000520


	//   ....[5]....
        /*09e0*/ 	.word	0x00000640


	//   ....[6]....
        /*09e4*/ 	.word	0x000007a0


	//   ....[7]....
        /*09e8*/ 	.word	0x00002c60


	//   ....[8]....
        /*09ec*/ 	.word	0x00002c70


	//   ....[9]....
        /*09f0*/ 	.word	0x00004660


	//   ....[10]....
        /*09f4*/ 	.word	0x00004670


	//   ....[11]....
        /*09f8*/ 	.word	0x00006860


	//   ....[12]....
        /*09fc*/ 	.word	0x00006870


	//   ....[13]....
        /*0a00*/ 	.word	0x00006c70


	//   ....[14]....
        /*0a04*/ 	.word	0x00006c90


	//   ....[15]....
        /*0a08*/ 	.word	0x00007650


	//   ....[16]....
        /*0a0c*/ 	.word	0x00008010


	//   ....[17]....
        /*0a10*/ 	.word	0x00008020


	//   ....[18]....
        /*0a14*/ 	.word	0x00008030


	//   ....[19]....
        /*0a18*/ 	.word	0x00008040


	//   ....[20]....
        /*0a1c*/ 	.word	0x00009d00


	//   ....[21]....
        /*0a20*/ 	.word	0x00009d10


	//   ....[22]....
        /*0a24*/ 	.word	0x00009d20


	//   ....[23]....
        /*0a28*/ 	.word	0x00009d30


	//   ....[24]....
        /*0a2c*/ 	.word	0x0000cb60


	//   ....[25]....
        /*0a30*/ 	.word	0x0000d080


	//   ....[26]....
        /*0a34*/ 	.word	0x0000e330


	//   ....[27]....
        /*0a38*/ 	.word	0x0000e430


	//   ....[28]....
        /*0a3c*/ 	.word	0x0000eae0


	//   ....[29]....
        /*0a40*/ 	.word	0x0000ebc0


	//   ....[30]....
        /*0a44*/ 	.word	0x000106e0


	//   ....[31]....
        /*0a48*/ 	.word	0x00010d00


	//   ....[32]....
        /*0a4c*/ 	.word	0x00011cc0


	//   ....[33]....
        /*0a50*/ 	.word	0x00011dc0


	//   ....[34]....
        /*0a54*/ 	.word	0x000122b0


	//   ....[35]....
        /*0a58*/ 	.word	0x00012320


	//   ....[36]....
        /*0a5c*/ 	.word	0x000146d0


	//   ....[37]....
        /*0a60*/ 	.word	0x00014720


	//   ....[38]....
        /*0a64*/ 	.word	0x000149b0


	//   ....[39]....
        /*0a68*/ 	.word	0x000149d0


	//   ....[40]....
        /*0a6c*/ 	.word	0x000167f0


	//   ....[41]....
        /*0a70*/ 	.word	0x00016e60


	//   ....[42]....
        /*0a74*/ 	.word	0x00017b90


	//   ....[43]....
        /*0a78*/ 	.word	0x00017db0


	//   ....[44]....
        /*0a7c*/ 	.word	0x000184b0


	//   ....[45]....
        /*0a80*/ 	.word	0x00018510


	//   ....[46]....
        /*0a84*/ 	.word	0x00019890


	//   ....[47]....
        /*0a88*/ 	.word	0x000198b0


	//   ....[48]....
        /*0a8c*/ 	.word	0x00019930


	//   ....[49]....
        /*0a90*/ 	.word	0x00019940


	//   ....[50]....
        /*0a94*/ 	.word	0x0001a570


	//   ....[51]....
        /*0a98*/ 	.word	0x0001a5a0


	//   ....[52]....
        /*0a9c*/ 	.word	0x0001a5c0


	//   ....[53]....
        /*0aa0*/ 	.word	0x0001a5e0


	//   ....[54]....
        /*0aa4*/ 	.word	0x0001a600


	//   ....[55]....
        /*0aa8*/ 	.word	0x0001a610


	//   ....[56]....
        /*0aac*/ 	.word	0x0001a620


	//   ....[57]....
        /*0ab0*/ 	.word	0x0001a630


	//   ....[58]....
        /*0ab4*/ 	.word	0x0001a640


	//   ....[59]....
        /*0ab8*/ 	.word	0x0001a650


	//   ....[60]....
        /*0abc*/ 	.word	0x0001a660


	//   ....[61]....
        /*0ac0*/ 	.word	0x0001a670


	//   ....[62]....
        /*0ac4*/ 	.word	0x0001a6b0


	//   ....[63]....
        /*0ac8*/ 	.word	0x0001a6c0


	//   ....[64]....
        /*0acc*/ 	.word	0x0001a6d0


	//   ....[65]....
        /*0ad0*/ 	.word	0x0001a6e0


	//   ....[66]....
        /*0ad4*/ 	.word	0x0001a6f0


	//   ....[67]....
        /*0ad8*/ 	.word	0x0001a700


	//   ....[68]....
        /*0adc*/ 	.word	0x0001a710


	//   ....[69]....
        /*0ae0*/ 	.word	0x0001a720


	//   ....[70]....
        /*0ae4*/ 	.word	0x0001a730


	//   ....[71]....
        /*0ae8*/ 	.word	0x0001a740


	//   ....[72]....
        /*0aec*/ 	.word	0x0001a750


	//   ....[73]....
        /*0af0*/ 	.word	0x0001a760


	//   ....[74]....
        /*0af4*/ 	.word	0x0001ae80


	//   ....[75]....
        /*0af8*/ 	.word	0x0001aec0


	//   ....[76]....
        /*0afc*/ 	.word	0x0001af20


	//   ....[77]....
        /*0b00*/ 	.word	0x0001af30


	//   ....[78]....
        /*0b04*/ 	.word	0x0001b470


	//   ....[79]....
        /*0b08*/ 	.word	0x0001b4a0


	//   ....[80]....
        /*0b0c*/ 	.word	0x0001b5a0


	//   ....[81]....
        /*0b10*/ 	.word	0x0001b5c0


	//   ....[82]....
        /*0b14*/ 	.word	0x0001bed0


	//   ....[83]....
        /*0b18*/ 	.word	0x0001bee0


	//   ....[84]....
        /*0b1c*/ 	.word	0x0001bfe0


	//   ....[85]....
        /*0b20*/ 	.word	0x0001c000


	//   ....[86]....
        /*0b24*/ 	.word	0x0001c170


	//   ....[87]....
        /*0b28*/ 	.word	0x0001c320


	//   ....[88]....
        /*0b2c*/ 	.word	0x0001c350


	//   ....[89]....
        /*0b30*/ 	.word	0x0001c380


	//   ....[90]....
        /*0b34*/ 	.word	0x0001c3b0


	//   ....[91]....
        /*0b38*/ 	.word	0x0001c3e0


	//   ....[92]....
        /*0b3c*/ 	.word	0x0001c410


	//   ....[93]....
        /*0b40*/ 	.word	0x0001c580


	//   ....[94]....
        /*0b44*/ 	.word	0x0001c5b0


	//   ....[95]....
        /*0b48*/ 	.word	0x0001c5e0


	//   ....[96]....
        /*0b4c*/ 	.word	0x0001c610


	//   ....[97]....
        /*0b50*/ 	.word	0x0001c640


	//   ....[98]....
        /*0b54*/ 	.word	0x0001c670


	//   ....[99]....
        /*0b58*/ 	.word	0x0001c710


	//   ....[100]....
        /*0b5c*/ 	.word	0x0001c770


	//   ....[101]....
        /*0b60*/ 	.word	0x0001c810


	//   ....[102]....
        /*0b64*/ 	.word	0x0001daa0


	//   ....[103]....
        /*0b68*/ 	.word	0x00020020


	//   ....[104]....
        /*0b6c*/ 	.word	0x00020030


	//   ....[105]....
        /*0b70*/ 	.word	0x00020040


	//   ....[106]....
        /*0b74*/ 	.word	0x00020160


	//   ....[107]....
        /*0b78*/ 	.word	0x00020570


	//   ....[108]....
        /*0b7c*/ 	.word	0x00020580


	//   ....[109]....
        /*0b80*/ 	.word	0x00020590


	//   ....[110]....
        /*0b84*/ 	.word	0x000205a0


	//   ....[111]....
        /*0b88*/ 	.word	0x00020f60


	//   ....[112]....
        /*0b8c*/ 	.word	0x00020f90


	//   ....[113]....
        /*0b90*/ 	.word	0x00020fb0


	//   ....[114]....
        /*0b94*/ 	.word	0x00020fc0


	//   ....[115]....
        /*0b98*/ 	.word	0x000210c0


	//   ....[116]....
        /*0b9c*/ 	.word	0x000210d0


	//   ....[117]....
        /*0ba0*/ 	.word	0x000218d0


	//   ....[118]....
        /*0ba4*/ 	.word	0x000218f0


	//   ....[119]....
        /*0ba8*/ 	.word	0x00021910


	//   ....[120]....
        /*0bac*/ 	.word	0x00021970


	//   ....[121]....
        /*0bb0*/ 	.word	0x00021d60


	//   ....[122]....
        /*0bb4*/ 	.word	0x00021d70


	//   ....[123]....
        /*0bb8*/ 	.word	0x00021d80


	//   ....[124]....
        /*0bbc*/ 	.word	0x00021de0


	//   ....[125]....
        /*0bc0*/ 	.word	0x00022ea0


	//   ....[126]....
        /*0bc4*/ 	.word	0x00022f00


	//   ....[127]....
        /*0bc8*/ 	.word	0x00022f30


	//   ....[128]....
        /*0bcc*/ 	.word	0x00022f40


	//   ....[129]....
        /*0bd0*/ 	.word	0x00022f70


	//   ....[130]....
        /*0bd4*/ 	.word	0x00022fa0


	//   ....[131]....
        /*0bd8*/ 	.word	0x00022fd0


	//   ....[132]....
        /*0bdc*/ 	.word	0x00023000


	//   ....[133]....
        /*0be0*/ 	.word	0x00023180


	//   ....[134]....
        /*0be4*/ 	.word	0x000231b0


	//   ....[135]....
        /*0be8*/ 	.word	0x000231e0


	//   ....[136]....
        /*0bec*/ 	.word	0x00023210


	//   ....[137]....
        /*0bf0*/ 	.word	0x00023240


	//   ....[138]....
        /*0bf4*/ 	.word	0x00023270


	//   ....[139]....
        /*0bf8*/ 	.word	0x00023330


	//   ....[140]....
        /*0bfc*/ 	.word	0x00023350


	//   ....[141]....
        /*0c00*/ 	.word	0x000233c0


	//   ....[142]....
        /*0c04*/ 	.word	0x00023a90


	//   ....[143]....
        /*0c08*/ 	.word	0x00023e30


	//   ....[144]....
        /*0c0c*/ 	.word	0x00023ec0


	//   ....[145]....
        /*0c10*/ 	.word	0x00023fa0


	//   ....[146]....
        /*0c14*/ 	.word	0x00024030


	//   ....[147]....
        /*0c18*/ 	.word	0x00024110


	//   ....[148]....
        /*0c1c*/ 	.word	0x000241a0


	//   ....[149]....
        /*0c20*/ 	.word	0x00024270


	//   ....[150]....
        /*0c24*/ 	.word	0x00024300


	//   ....[151]....
        /*0c28*/ 	.word	0x00024350


	//   ....[152]....
        /*0c2c*/ 	.word	0x000243a0


	//   ....[153]....
        /*0c30*/ 	.word	0x00024470


	//   ....[154]....
        /*0c34*/ 	.word	0x00024500


	//   ....[155]....
        /*0c38*/ 	.word	0x00024550


	//   ....[156]....
        /*0c3c*/ 	.word	0x000245a0


	//   ....[157]....
        /*0c40*/ 	.word	0x00024940


	//   ....[158]....
        /*0c44*/ 	.word	0x00024c20


	//   ....[159]....
        /*0c48*/ 	.word	0x00024d20


	//   ....[160]....
        /*0c4c*/ 	.word	0x00024db0


	//   ....[161]....
        /*0c50*/ 	.word	0x00024f70


	//   ....[162]....
        /*0c54*/ 	.word	0x00025010


	//   ....[163]....
        /*0c58*/ 	.word	0x00025110


	//   ....[164]....
        /*0c5c*/ 	.word	0x000251a0


	//   ....[165]....
        /*0c60*/ 	.word	0x00025200


	//   ....[166]....
        /*0c64*/ 	.word	0x000252a0


	//   ....[167]....
        /*0c68*/ 	.word	0x000253b0


	//   ....[168]....
        /*0c6c*/ 	.word	0x00025410


	//   ....[169]....
        /*0c70*/ 	.word	0x00025470


	//   ....[170]....
        /*0c74*/ 	.word	0x00025510


	//   ....[171]....
        /*0c78*/ 	.word	0x000255e0


	//   ....[172]....
        /*0c7c*/ 	.word	0x000256c0


	//   ....[173]....
        /*0c80*/ 	.word	0x00025800


	//   ....[174]....
        /*0c84*/ 	.word	0x000258b0


	//   ....[175]....
        /*0c88*/ 	.word	0x00025960


	//   ....[176]....
        /*0c8c*/ 	.word	0x00025a10


	//   ....[177]....
        /*0c90*/ 	.word	0x00025b00


	//   ....[178]....
        /*0c94*/ 	.word	0x00025b90


	//   ....[179]....
        /*0c98*/ 	.word	0x00025bf0


	//   ....[180]....
        /*0c9c*/ 	.word	0x00025cc0


	//   ....[181]....
        /*0ca0*/ 	.word	0x00025ea0


	//   ....[182]....
        /*0ca4*/ 	.word	0x00025f40


	//   ....[183]....
        /*0ca8*/ 	.word	0x00026060


	//   ....[184]....
        /*0cac*/ 	.word	0x000260e0


	//   ....[185]....
        /*0cb0*/ 	.word	0x00026160


	//   ....[186]....
        /*0cb4*/ 	.word	0x000261e0


	//   ....[187]....
        /*0cb8*/ 	.word	0x00026260


	//   ....[188]....
        /*0cbc*/ 	.word	0x000262f0


	//   ....[189]....
        /*0cc0*/ 	.word	0x00026390


	//   ....[190]....
        /*0cc4*/ 	.word	0x00026430


	//   ....[191]....
        /*0cc8*/ 	.word	0x000264b0


	//   ....[192]....
        /*0ccc*/ 	.word	0x00026530


	//   ....[193]....
        /*0cd0*/ 	.word	0x000265b0


	//   ....[194]....
        /*0cd4*/ 	.word	0x00026640


	//   ....[195]....
        /*0cd8*/ 	.word	0x000266c0


	//   ....[196]....
        /*0cdc*/ 	.word	0x00026760


	//   ....[197]....
        /*0ce0*/ 	.word	0x000267f0


	//   ....[198]....
        /*0ce4*/ 	.word	0x00026920


	//----- nvinfo : EIATTR_REG_RECONFIG
	.align		4
.L_1278:
        /*0ce8*/ 	.byte	0x01, 0x54
	.zero		2


	//----- nvinfo : EIATTR_SYSCALL_OFFSETS
	.align		4
        /*0cec*/ 	.byte	0x04, 0x46
        /*0cee*/ 	.short	(.L_1280 - .L_1279)


	//   ....[0]....
.L_1279:
        /*0cf0*/ 	.word	0x00001ce0


	//   ....[1]....
        /*0cf4*/ 	.word	0x00001e30


	//   ....[2]....
        /*0cf8*/ 	.word	0x000077c0


	//   ....[3]....
        /*0cfc*/ 	.word	0x00007d70


	//   ....[4]....
        /*0d00*/ 	.word	0x0001f560


	//   ....[5]....
        /*0d04*/ 	.word	0x0001f6d0


	//   ....[6]....
        /*0d08*/ 	.word	0x0001f820


	//   ....[7]....
        /*0d0c*/ 	.word	0x0001f960


	//   ....[8]....
        /*0d10*/ 	.word	0x00020a10


	//----- nvinfo : EIATTR_MBARRIER_INSTR_OFFSETS
	.align		4
.L_1280:
        /*0d14*/ 	.byte	0x04, 0x39
        /*0d16*/ 	.short	(.L_1282 - .L_1281)


	//   ....[0]....
.L_1281:
        /*0d18*/ 	.word	0x00000270
        /*0d1c*/ 	.word	0x000000ff
        /*0d20*/ 	.word	0x00019c00
        /*0d24*/ 	.short	0x0100
        /*0d26*/ 	.byte	0x08
	.zero		1


	//   ....[1]....
        /*0d28*/ 	.word	0x00000280
        /*0d2c*/ 	.word	0x000000ff
        /*0d30*/ 	.word	0x00019c20
        /*0d34*/ 	.short	0x0100
        /*0d36*/ 	.byte	0x08
	.zero		1


	//   ....[2]....
        /*0d38*/ 	.word	0x00000370
        /*0d3c*/ 	.word	0x000000ff
        /*0d40*/ 	.word	0x00019c30
        /*0d44*/ 	.short	0x0100
        /*0d46*/ 	.byte	0x08
	.zero		1


	//   ....[3]....
        /*0d48*/ 	.word	0x00000380
        /*0d4c*/ 	.word	0x000000ff
        /*0d50*/ 	.word	0x00019c40
        /*0d54*/ 	.short	0x0100
        /*0d56*/ 	.byte	0x08
	.zero		1


	//   ....[4]....
        /*0d58*/ 	.word	0x00000390
        /*0d5c*/ 	.word	0x000000ff
        /*0d60*/ 	.word	0x00019c38
        /*0d64*/ 	.short	0x0100
        /*0d66*/ 	.byte	0x08
	.zero		1


	//   ....[5]....
        /*0d68*/ 	.word	0x000003a0
        /*0d6c*/ 	.word	0x000000ff
        /*0d70*/ 	.word	0x00019c48
        /*0d74*/ 	.short	0x0100
        /*0d76*/ 	.byte	0x08
	.zero		1


	//   ....[6]....
        /*0d78*/ 	.word	0x000004d0
        /*0d7c*/ 	.word	0x000000ff
        /*0d80*/ 	.word	0x00019c50
        /*0d84*/ 	.short	0x0100
        /*0d86*/ 	.byte	0x08
	.zero		1


	//   ....[7]....
        /*0d88*/ 	.word	0x000004e0
        /*0d8c*/ 	.word	0x000000ff
        /*0d90*/ 	.word	0x00019c60
        /*0d94*/ 	.short	0x0100
        /*0d96*/ 	.byte	0x08
	.zero		1


	//   ....[8]....
        /*0d98*/ 	.word	0x000004f0
        /*0d9c*/ 	.word	0x000000ff
        /*0da0*/ 	.word	0x00019c58
        /*0da4*/ 	.short	0x0100
        /*0da6*/ 	.byte	0x08
	.zero		1


	//   ....[9]....
        /*0da8*/ 	.word	0x00000500
        /*0dac*/ 	.word	0x000000ff
        /*0db0*/ 	.word	0x00019c68
        /*0db4*/ 	.short	0x0100
        /*0db6*/ 	.byte	0x08
	.zero		1


	//   ....[10]....
        /*0db8*/ 	.word	0x000005f0
        /*0dbc*/ 	.word	0x000000ff
        /*0dc0*/ 	.word	0x00019c70
        /*0dc4*/ 	.short	0x0100
        /*0dc6*/ 	.byte	0x06
	.zero		1


	//   ....[11]....
        /*0dc8*/ 	.word	0x00000600
        /*0dcc*/ 	.word	0x000000ff
        /*0dd0*/ 	.word	0x00019c80
        /*0dd4*/ 	.short	0x0100
        /*0dd6*/ 	.byte	0x06
	.zero		1


	//   ....[12]....
        /*0dd8*/ 	.word	0x00000610
        /*0ddc*/ 	.word	0x000000ff
        /*0de0*/ 	.word	0x00019c78
        /*0de4*/ 	.short	0x0100
        /*0de6*/ 	.byte	0x06
	.zero		1


	//   ....[13]....
        /*0de8*/ 	.word	0x00000620
        /*0dec*/ 	.word	0x000000ff
        /*0df0*/ 	.word	0x00019c88
        /*0df4*/ 	.short	0x0100
        /*0df6*/ 	.byte	0x06
	.zero		1


	//   ....[14]....
        /*0df8*/ 	.word	0x00000750
        /*0dfc*/ 	.word	0x000000ff
        /*0e00*/ 	.word	0x00019c90
        /*0e04*/ 	.short	0x0100
        /*0e06*/ 	.byte	0x08
	.zero		1


	//   ....[15]....
        /*0e08*/ 	.word	0x00000760
        /*0e0c*/ 	.word	0x000000ff
        /*0e10*/ 	.word	0x00019ca0
        /*0e14*/ 	.short	0x0100
        /*0e16*/ 	.byte	0x08
	.zero		1


	//   ....[16]....
        /*0e18*/ 	.word	0x00000770
        /*0e1c*/ 	.word	0x000000ff
        /*0e20*/ 	.word	0x00019c98
        /*0e24*/ 	.short	0x0100
        /*0e26*/ 	.byte	0x08
	.zero		1


	//   ....[17]....
        /*0e28*/ 	.word	0x00000780
        /*0e2c*/ 	.word	0x000000ff
        /*0e30*/ 	.word	0x00019ca8
        /*0e34*/ 	.short	0x0100
        /*0e36*/ 	.byte	0x08
	.zero		1


	//   ....[18]....
        /*0e38*/ 	.word	0x000008c0
        /*0e3c*/ 	.word	0x000000ff
        /*0e40*/ 	.word	0x00019cb0
        /*0e44*/ 	.short	0x0100
        /*0e46*/ 	.byte	0x08
	.zero		1


	//   ....[19]....
        /*0e48*/ 	.word	0x000008d0
        /*0e4c*/ 	.word	0x000000ff
        /*0e50*/ 	.word	0x00019cc0
        /*0e54*/ 	.short	0x0100
        /*0e56*/ 	.byte	0x08
	.zero		1


	//   ....[20]....
        /*0e58*/ 	.word	0x000008e0
        /*0e5c*/ 	.word	0x000000ff
        /*0e60*/ 	.word	0x00019cb8
        /*0e64*/ 	.short	0x0100
        /*0e66*/ 	.byte	0x08
	.zero		1


	//   ....[21]....
        /*0e68*/ 	.word	0x000008f0
        /*0e6c*/ 	.word	0x000000ff
        /*0e70*/ 	.word	0x00019cc8
        /*0e74*/ 	.short	0x0100
        /*0e76*/ 	.byte	0x08
	.zero		1


	//   ....[22]....
        /*0e78*/ 	.word	0x00002c10
        /*0e7c*/ 	.word	0x00000044
        /*0e80*/ 	.word	0x00019c90
        /*0e84*/ 	.short	0x010a
        /*0e86*/ 	.byte	0x3f
	.zero		1


	//   ....[23]....
        /*0e88*/ 	.word	0x00004610
        /*0e8c*/ 	.word	0x00000044
        /*0e90*/ 	.word	0x00019c90
        /*0e94*/ 	.short	0x010a
        /*0e96*/ 	.byte	0x3f
	.zero		1


	//   ....[24]....
        /*0e98*/ 	.word	0x00006680
        /*0e9c*/ 	.word	0x00000044
        /*0ea0*/ 	.word	0x00019c90
        /*0ea4*/ 	.short	0x010a
        /*0ea6*/ 	.byte	0x3f
	.zero		1


	//   ....[25]....
        /*0ea8*/ 	.word	0x00006ab0
        /*0eac*/ 	.word	0x00000004
        /*0eb0*/ 	.word	0x00000000
        /*0eb4*/ 	.short	0x0101
        /*0eb6*/ 	.byte	0x3f
	.zero		1


	//   ....[26]....
        /*0eb8*/ 	.word	0x00006af0
        /*0ebc*/ 	.word	0x00000044
        /*0ec0*/ 	.word	0x00019cb0
        /*0ec4*/ 	.short	0x010a
        /*0ec6*/ 	.byte	0x3f
	.zero		1


	//   ....[27]....
        /*0ec8*/ 	.word	0x00006ee0
        /*0ecc*/ 	.word	0x00000044
        /*0ed0*/ 	.word	0x00000000
        /*0ed4*/ 	.short	0x0101
        /*0ed6*/ 	.byte	0x3f
	.zero		1


	//   ....[28]....
        /*0ed8*/ 	.word	0x00007af0
        /*0edc*/ 	.word	0x00000012
        /*0ee0*/ 	.word	0x00019c00
        /*0ee4*/ 	.short	0x010a
        /*0ee6*/ 	.byte	0x3f
	.zero		1


	//   ....[29]....
        /*0ee8*/ 	.word	0x00007b40
        /*0eec*/ 	.word	0x00000012
        /*0ef0*/ 	.word	0x00019c00
        /*0ef4*/ 	.short	0x010a
        /*0ef6*/ 	.byte	0x3f
	.zero		1


	//   ....[30]....
        /*0ef8*/ 	.word	0x00008370
        /*0efc*/ 	.word	0x00000012
        /*0f00*/ 	.word	0x00019c00
        /*0f04*/ 	.short	0x010a
        /*0f06*/ 	.byte	0x3f
	.zero		1


	//   ....[31]....
        /*0f08*/ 	.word	0x0000a030
        /*0f0c*/ 	.word	0x00000012
        /*0f10*/ 	.word	0x00019c00
        /*0f14*/ 	.short	0x010a
        /*0f16*/ 	.byte	0x3f
	.zero		1


	//   ....[32]....
        /*0f18*/ 	.word	0x0000c1f0
        /*0f1c*/ 	.word	0x00000003
        /*0f20*/ 	.word	0x00019c30
        /*0f24*/ 	.short	0x010a
        /*0f26*/ 	.byte	0x3f
	.zero		1


	//   ....[33]....
        /*0f28*/ 	.word	0x0000c290
        /*0f2c*/ 	.word	0x00000003
        /*0f30*/ 	.word	0x00019c30
        /*0f34*/ 	.short	0x010a
        /*0f36*/ 	.byte	0x3f
	.zero		1


	//   ....[34]....
        /*0f38*/ 	.word	0x0000cba0
        /*0f3c*/ 	.word	0x00000004
        /*0f40*/ 	.word	0x00000000
        /*0f44*/ 	.short	0x0101
        /*0f46*/ 	.byte	0x3f
	.zero		1


	//   ....[35]....
        /*0f48*/ 	.word	0x0000fcd0
        /*0f4c*/ 	.word	0x00000015
        /*0f50*/ 	.word	0x00019c30
        /*0f54*/ 	.short	0x010a
        /*0f56*/ 	.byte	0x3f
	.zero		1


	//   ....[36]....
        /*0f58*/ 	.word	0x0000fd40
        /*0f5c*/ 	.word	0x00000015
        /*0f60*/ 	.word	0x00019c30
        /*0f64*/ 	.short	0x010a
        /*0f66*/ 	.byte	0x3f
	.zero		1


	//   ....[37]....
        /*0f68*/ 	.word	0x0000ff50
        /*0f6c*/ 	.word	0x00000098
        /*0f70*/ 	.word	0x00019c50
        /*0f74*/ 	.short	0x010a
        /*0f76*/ 	.byte	0x3f
	.zero		1


	//   ....[38]....
        /*0f78*/ 	.word	0x0000ffa0
        /*0f7c*/ 	.word	0x00000098
        /*0f80*/ 	.word	0x00019c50
        /*0f84*/ 	.short	0x010a
        /*0f86*/ 	.byte	0x3f
	.zero		1


	//   ....[39]....
        /*0f88*/ 	.word	0x000107a0
        /*0f8c*/ 	.word	0x00000015
        /*0f90*/ 	.word	0x00000000
        /*0f94*/ 	.short	0x0101
        /*0f96*/ 	.byte	0x3f
	.zero		1


	//   ....[40]....
        /*0f98*/ 	.word	0x00012e60
        /*0f9c*/ 	.word	0x00000098
        /*0fa0*/ 	.word	0x00000000
        /*0fa4*/ 	.short	0x0101
        /*0fa6*/ 	.byte	0x3f
	.zero		1


	//   ....[41]....
        /*0fa8*/ 	.word	0x000137f0
        /*0fac*/ 	.word	0x0000000a
        /*0fb0*/ 	.word	0x00019c30
        /*0fb4*/ 	.short	0x010a
        /*0fb6*/ 	.byte	0x3f
	.zero		1


	//   ....[42]....
        /*0fb8*/ 	.word	0x00013860
        /*0fbc*/ 	.word	0x0000000a
        /*0fc0*/ 	.word	0x00019c30
        /*0fc4*/ 	.short	0x010a
        /*0fc6*/ 	.byte	0x3f
	.zero		1


	//   ....[43]....
        /*0fc8*/ 	.word	0x00013a70
        /*0fcc*/ 	.word	0x0000000f
        /*0fd0*/ 	.word	0x00019c50
        /*0fd4*/ 	.short	0x010a
        /*0fd6*/ 	.byte	0x3f
	.zero		1


	//   ....[44]....
        /*0fd8*/ 	.word	0x00013ac0
        /*0fdc*/ 	.word	0x0000000f
        /*0fe0*/ 	.word	0x00019c50
        /*0fe4*/ 	.short	0x010a
        /*0fe6*/ 	.byte	0x3f
	.zero		1


	//   ....[45]....
        /*0fe8*/ 	.word	0x000143b0
        /*0fec*/ 	.word	0x00000005
        /*0ff0*/ 	.word	0x00000000
        /*0ff4*/ 	.short	0x0101
        /*0ff6*/ 	.byte	0x3f
	.zero		1


	//   ....[46]....
        /*0ff8*/ 	.word	0x00015840
        /*0ffc*/ 	.word	0x0000000f
        /*1000*/ 	.word	0x00000000
        /*1004*/ 	.short	0x0101
        /*1006*/ 	.byte	0x3f
	.zero		1


	//   ....[47]....
        /*1008*/ 	.word	0x00015e10
        /*100c*/ 	.word	0x0000000a
        /*1010*/ 	.word	0x00019c30
        /*1014*/ 	.short	0x010a
        /*1016*/ 	.byte	0x3f
	.zero		1


	//   ....[48]....
        /*1018*/ 	.word	0x00015e80
        /*101c*/ 	.word	0x0000000a
        /*1020*/ 	.word	0x00019c30
        /*1024*/ 	.short	0x010a
        /*1026*/ 	.byte	0x3f
	.zero		1


	//   ....[49]....
        /*1028*/ 	.word	0x00016090
        /*102c*/ 	.word	0x00000014
        /*1030*/ 	.word	0x00019c50
        /*1034*/ 	.short	0x010a
        /*1036*/ 	.byte	0x3f
	.zero		1


	//   ....[50]....
        /*1038*/ 	.word	0x000160e0
        /*103c*/ 	.word	0x00000014
        /*1040*/ 	.word	0x00019c50
        /*1044*/ 	.short	0x010a
        /*1046*/ 	.byte	0x3f
	.zero		1


	//   ....[51]....
        /*1048*/ 	.word	0x000167b0
        /*104c*/ 	.word	0x00000005
        /*1050*/ 	.word	0x00000000
        /*1054*/ 	.short	0x0101
        /*1056*/ 	.byte	0x3f
	.zero		1


	//   ....[52]....
        /*1058*/ 	.word	0x00018fc0
        /*105c*/ 	.word	0x00000014
        /*1060*/ 	.word	0x00000000
        /*1064*/ 	.short	0x0101
        /*1066*/ 	.byte	0x3f
	.zero		1


	//   ....[53]....
        /*1068*/ 	.word	0x00019580
        /*106c*/ 	.word	0x0000000b
        /*1070*/ 	.word	0x00019c50
        /*1074*/ 	.short	0x010a
        /*1076*/ 	.byte	0x3f
	.zero		1


	//   ....[54]....
        /*1078*/ 	.word	0x000195d0
        /*107c*/ 	.word	0x0000000b
        /*1080*/ 	.word	0x00019c50
        /*1084*/ 	.short	0x010a
        /*1086*/ 	.byte	0x3f
	.zero		1


	//   ....[55]....
        /*1088*/ 	.word	0x00019ec0
        /*108c*/ 	.word	0x00000004
        /*1090*/ 	.word	0x00000000
        /*1094*/ 	.short	0x0101
        /*1096*/ 	.byte	0x3f
	.zero		1


	//   ....[56]....
        /*1098*/ 	.word	0x0001b490
        /*109c*/ 	.word	0x00000000
        /*10a0*/ 	.word	0x00000000
        /*10a4*/ 	.short	0x0101
        /*10a6*/ 	.byte	0x3f
	.zero		1


	//   ....[57]....
        /*10a8*/ 	.word	0x0001db80
        /*10ac*/ 	.word	0x00000017
        /*10b0*/ 	.word	0x00019c20
        /*10b4*/ 	.short	0x010a
        /*10b6*/ 	.byte	0x3f
	.zero		1


	//   ....[58]....
        /*10b8*/ 	.word	0x0001dc40
        /*10bc*/ 	.word	0x00000008
        /*10c0*/ 	.word	0x00019ca0
        /*10c4*/ 	.short	0x010a
        /*10c6*/ 	.byte	0x3f
	.zero		1


	//   ....[59]....
        /*10c8*/ 	.word	0x0001e070
        /*10cc*/ 	.word	0x00000008
        /*10d0*/ 	.word	0x00019cc0
        /*10d4*/ 	.short	0x010a
        /*10d6*/ 	.byte	0x3f
	.zero		1


	//   ....[60]....
        /*10d8*/ 	.word	0x0001e5d0
        /*10dc*/ 	.word	0x00000008
        /*10e0*/ 	.word	0x00019ca0
        /*10e4*/ 	.short	0x010a
        /*10e6*/ 	.byte	0x3f
	.zero		1


	//   ....[61]....
        /*10e8*/ 	.word	0x0001e9f0
        /*10ec*/ 	.word	0x00000008
        /*10f0*/ 	.word	0x00019cc0
        /*10f4*/ 	.short	0x010a
        /*10f6*/ 	.byte	0x3f
	.zero		1


	//   ....[62]....
        /*10f8*/ 	.word	0x0001fe00
        /*10fc*/ 	.word	0x00000004
        /*1100*/ 	.word	0x00019c80
        /*1104*/ 	.short	0x010a
        /*1106*/ 	.byte	0x3f
	.zero		1


	//   ....[63]....
        /*1108*/ 	.word	0x00020230
        /*110c*/ 	.word	0x00000004
        /*1110*/ 	.word	0x00019c70
        /*1114*/ 	.short	0x0107
        /*1116*/ 	.byte	0x3f
	.zero		1


	//   ....[64]....
        /*1118*/ 	.word	0x000202f0
        /*111c*/ 	.word	0x00000004
        /*1120*/ 	.word	0x00019c70
        /*1124*/ 	.short	0x0101
        /*1126*/ 	.byte	0x3f
	.zero		1


	//   ....[65]....
        /*1128*/ 	.word	0x00020340
        /*112c*/ 	.word	0x00000004
        /*1130*/ 	.word	0x00019c40
        /*1134*/ 	.short	0x010a
        /*1136*/ 	.byte	0x3f
	.zero		1


	//   ....[66]....
        /*1138*/ 	.word	0x000206f0
        /*113c*/ 	.word	0x00000004
        /*1140*/ 	.word	0x00019c30
        /*1144*/ 	.short	0x0107
        /*1146*/ 	.byte	0x3f
	.zero		1


	//   ....[67]....
        /*1148*/ 	.word	0x000207c0
        /*114c*/ 	.word	0x00000004
        /*1150*/ 	.word	0x00019c30
        /*1154*/ 	.short	0x0101
        /*1156*/ 	.byte	0x3f
	.zero		1


	//   ....[68]....
        /*1158*/ 	.word	0x000211b0
        /*115c*/ 	.word	0x00000017
        /*1160*/ 	.word	0x00019c00
        /*1164*/ 	.short	0x0107
        /*1166*/ 	.byte	0x3f
	.zero		1


	//   ....[69]....
        /*1168*/ 	.word	0x000212b0
        /*116c*/ 	.word	0x00000017
        /*1170*/ 	.word	0x00019c00
        /*1174*/ 	.short	0x0101
        /*1176*/ 	.byte	0x3f
	.zero		1


	//   ....[70]....
        /*1178*/ 	.word	0x000212d0
        /*117c*/ 	.word	0x00000017
        /*1180*/ 	.word	0x00019c20
        /*1184*/ 	.short	0x010a
        /*1186*/ 	.byte	0x3f
	.zero		1


	//   ....[71]....
        /*1188*/ 	.word	0x00021670
        /*118c*/ 	.word	0x00000000
        /*1190*/ 	.word	0x00019c80
        /*1194*/ 	.short	0x010a
        /*1196*/ 	.byte	0x3f
	.zero		1


	//   ....[72]....
        /*1198*/ 	.word	0x00021a40
        /*119c*/ 	.word	0x00000000
        /*11a0*/ 	.word	0x00019c70
        /*11a4*/ 	.short	0x0107
        /*11a6*/ 	.byte	0x3f
	.zero		1


	//   ....[73]....
        /*11a8*/ 	.word	0x00021b00
        /*11ac*/ 	.word	0x00000000
        /*11b0*/ 	.word	0x00019c70
        /*11b4*/ 	.short	0x0101
        /*11b6*/ 	.byte	0x3f
	.zero		1


	//   ....[74]....
        /*11b8*/ 	.word	0x00021b30
        /*11bc*/ 	.word	0x00000000
        /*11c0*/ 	.word	0x00019c40
        /*11c4*/ 	.short	0x010a
        /*11c6*/ 	.byte	0x3f
	.zero		1


	//   ....[75]....
        /*11c8*/ 	.word	0x00021e80
        /*11cc*/ 	.word	0x00000000
        /*11d0*/ 	.word	0x00019c30
        /*11d4*/ 	.short	0x0107
        /*11d6*/ 	.byte	0x3f
	.zero		1


	//   ....[76]....
        /*11d8*/ 	.word	0x00021f40
        /*11dc*/ 	.word	0x00000000
        /*11e0*/ 	.word	0x00019c30
        /*11e4*/ 	.short	0x0101
        /*11e6*/ 	.byte	0x3f
	.zero		1


	//   ....[77]....
        /*11e8*/ 	.word	0x00021fd0
        /*11ec*/ 	.word	0x00000002
        /*11f0*/ 	.word	0x00019c70
        /*11f4*/ 	.short	0x010a
        /*11f6*/ 	.byte	0x3f
	.zero		1


	//   ....[78]....
        /*11f8*/ 	.word	0x00022060
        /*11fc*/ 	.word	0x00000002
        /*1200*/ 	.word	0x00019c60
        /*1204*/ 	.short	0x010a
        /*1206*/ 	.byte	0x3f
	.zero		1


	//   ....[79]....
        /*1208*/ 	.word	0x000224e0
        /*120c*/ 	.word	0x00000002
        /*1210*/ 	.word	0x00019c50
        /*1214*/ 	.short	0x0101
        /*1216*/ 	.byte	0x3f
	.zero		1


	//   ....[80]....
        /*1218*/ 	.word	0x00022570
        /*121c*/ 	.word	0x00000002
        /*1220*/ 	.word	0x00000000
        /*1224*/ 	.short	0x0101
        /*1226*/ 	.byte	0x3f
	.zero		1


	//   ....[81]....
        /*1228*/ 	.word	0x00022730
        /*122c*/ 	.word	0x00000000
        /*1230*/ 	.word	0x00019c70
        /*1234*/ 	.short	0x010a
        /*1236*/ 	.byte	0x3f
	.zero		1


	//   ....[82]....
        /*1238*/ 	.word	0x000227b0
        /*123c*/ 	.word	0x00000000
        /*1240*/ 	.word	0x00019c60
        /*1244*/ 	.short	0x010a
        /*1246*/ 	.byte	0x3f
	.zero		1


	//   ....[83]....
        /*1248*/ 	.word	0x00022c40
        /*124c*/ 	.word	0x00000000
        /*1250*/ 	.word	0x00019c50
        /*1254*/ 	.short	0x0101
        /*1256*/ 	.byte	0x3f
	.zero		1


	//   ....[84]....
        /*1258*/ 	.word	0x00022ce0
        /*125c*/ 	.word	0x00000000
        /*1260*/ 	.word	0x00000000
        /*1264*/ 	.short	0x0101
        /*1266*/ 	.byte	0x3f
	.zero		1


	//   ....[85]....
        /*1268*/ 	.word	0x00023a10
        /*126c*/ 	.word	0x00000005
        /*1270*/ 	.word	0x00019c20
        /*1274*/ 	.short	0x010a
        /*1276*/ 	.byte	0x3f
	.zero		1


	//   ....[86]....
        /*1278*/ 	.word	0x00023b80
        /*127c*/ 	.word	0x00000003
        /*1280*/ 	.word	0x00019c40
        /*1284*/ 	.short	0x010a
        /*1286*/ 	.byte	0x3f
	.zero		1


	//   ....[87]....
        /*1288*/ 	.word	0x00023c20
        /*128c*/ 	.word	0x00000005
        /*1290*/ 	.word	0x00019c40
        /*1294*/ 	.short	0x010a
        /*1296*/ 	.byte	0x3f
	.zero		1


	//   ....[88]....
        /*1298*/ 	.word	0x00023c60
        /*129c*/ 	.word	0x00000003
        /*12a0*/ 	.word	0x00019c60
        /*12a4*/ 	.short	0x010a
        /*12a6*/ 	.byte	0x3f
	.zero		1


	//   ....[89]....
        /*12a8*/ 	.word	0x00023ca0
        /*12ac*/ 	.word	0x00000005
        /*12b0*/ 	.word	0x00019c60
        /*12b4*/ 	.short	0x010a
        /*12b6*/ 	.byte	0x3f
	.zero		1


	//   ....[90]....
        /*12b8*/ 	.word	0x00023ce0
        /*12bc*/ 	.word	0x00000003
        /*12c0*/ 	.word	0x00019c80
        /*12c4*/ 	.short	0x010a
        /*12c6*/ 	.byte	0x3f
	.zero		1


	//   ....[91]....
        /*12c8*/ 	.word	0x00023d20
        /*12cc*/ 	.word	0x00000005
        /*12d0*/ 	.word	0x00019c80
        /*12d4*/ 	.short	0x010a
        /*12d6*/ 	.byte	0x3f
	.zero		1


	//   ....[92]....
        /*12d8*/ 	.word	0x00023d80
        /*12dc*/ 	.word	0x00000044
        /*12e0*/ 	.word	0x00019c90
        /*12e4*/ 	.short	0x010a
        /*12e6*/ 	.byte	0x3f
	.zero		1


	//   ....[93]....
        /*12e8*/ 	.word	0x00023ef0
        /*12ec*/ 	.word	0x00000044
        /*12f0*/ 	.word	0x00019c90
        /*12f4*/ 	.short	0x010a
        /*12f6*/ 	.byte	0x3f
	.zero		1


	//   ....[94]....
        /*12f8*/ 	.word	0x00024070
        /*12fc*/ 	.word	0x00000044
        /*1300*/ 	.word	0x00019c90
        /*1304*/ 	.short	0x010a
        /*1306*/ 	.byte	0x3f
	.zero		1


	//   ....[95]....
        /*1308*/ 	.word	0x000241d0
        /*130c*/ 	.word	0x00000044
        /*1310*/ 	.word	0x00019cb0
        /*1314*/ 	.short	0x010a
        /*1316*/ 	.byte	0x3f
	.zero		1


	//   ....[96]....
        /*1318*/ 	.word	0x000243d0
        /*131c*/ 	.word	0x00000012
        /*1320*/ 	.word	0x00019c00
        /*1324*/ 	.short	0x010a
        /*1326*/ 	.byte	0x3f
	.zero		1


	//   ....[97]....
        /*1328*/ 	.word	0x000245e0
        /*132c*/ 	.word	0x00000012
        /*1330*/ 	.word	0x00019c00
        /*1334*/ 	.short	0x010a
        /*1336*/ 	.byte	0x3f
	.zero		1


	//   ....[98]....
        /*1338*/ 	.word	0x00024630
        /*133c*/ 	.word	0x00000003
        /*1340*/ 	.word	0x00019c30
        /*1344*/ 	.short	0x010a
        /*1346*/ 	.byte	0x3f
	.zero		1


	//   ....[99]....
        /*1348*/ 	.word	0x00024680
        /*134c*/ 	.word	0x00000015
        /*1350*/ 	.word	0x00019c30
        /*1354*/ 	.short	0x010a
        /*1356*/ 	.byte	0x3f
	.zero		1


	//   ....[100]....
        /*1358*/ 	.word	0x000246d0
        /*135c*/ 	.word	0x00000098
        /*1360*/ 	.word	0x00019c50
        /*1364*/ 	.short	0x010a
        /*1366*/ 	.byte	0x3f
	.zero		1


	//   ....[101]....
        /*1368*/ 	.word	0x00024720
        /*136c*/ 	.word	0x0000000a
        /*1370*/ 	.word	0x00019c30
        /*1374*/ 	.short	0x010a
        /*1376*/ 	.byte	0x3f
	.zero		1


	//   ....[102]....
        /*1378*/ 	.word	0x00024770
        /*137c*/ 	.word	0x0000000f
        /*1380*/ 	.word	0x00019c50
        /*1384*/ 	.short	0x010a
        /*1386*/ 	.byte	0x3f
	.zero		1


	//   ....[103]....
        /*1388*/ 	.word	0x000247c0
        /*138c*/ 	.word	0x0000000a
        /*1390*/ 	.word	0x00019c30
        /*1394*/ 	.short	0x010a
        /*1396*/ 	.byte	0x3f
	.zero		1


	//   ....[104]....
        /*1398*/ 	.word	0x00024810
        /*139c*/ 	.word	0x00000014
        /*13a0*/ 	.word	0x00019c50
        /*13a4*/ 	.short	0x010a
        /*13a6*/ 	.byte	0x3f
	.zero		1


	//   ....[105]....
        /*13a8*/ 	.word	0x00024860
        /*13ac*/ 	.word	0x0000000b
        /*13b0*/ 	.word	0x00019c50
        /*13b4*/ 	.short	0x010a
        /*13b6*/ 	.byte	0x3f
	.zero		1


	//   ....[106]....
        /*13b8*/ 	.word	0x00024a00
        /*13bc*/ 	.word	0x00000017
        /*13c0*/ 	.word	0x00019c20
        /*13c4*/ 	.short	0x010a
        /*13c6*/ 	.byte	0x3f
	.zero		1


	//   ....[107]....
        /*13c8*/ 	.word	0x00024a50
        /*13cc*/ 	.word	0x00000008
        /*13d0*/ 	.word	0x00019ca0
        /*13d4*/ 	.short	0x010a
        /*13d6*/ 	.byte	0x3f
	.zero		1


	//   ....[108]....
        /*13d8*/ 	.word	0x00024aa0
        /*13dc*/ 	.word	0x00000008
        /*13e0*/ 	.word	0x00019cc0
        /*13e4*/ 	.short	0x010a
        /*13e6*/ 	.byte	0x3f
	.zero		1


	//   ....[109]....
        /*13e8*/ 	.word	0x00024af0
        /*13ec*/ 	.word	0x00000008
        /*13f0*/ 	.word	0x00019ca0
        /*13f4*/ 	.short	0x010a
        /*13f6*/ 	.byte	0x3f
	.zero		1


	//   ....[110]....
        /*13f8*/ 	.word	0x00024b40
        /*13fc*/ 	.word	0x00000008
        /*1400*/ 	.word	0x00019cc0
        /*1404*/ 	.short	0x010a
        /*1406*/ 	.byte	0x3f
	.zero		1


	//   ....[111]....
        /*1408*/ 	.word	0x00024c70
        /*140c*/ 	.word	0x00000004
        /*1410*/ 	.word	0x00019c80
        /*1414*/ 	.short	0x010a
        /*1416*/ 	.byte	0x3f
	.zero		1


	//   ....[112]....
        /*1418*/ 	.word	0x00025060
        /*141c*/ 	.word	0x00000004
        /*1420*/ 	.word	0x00019c40
        /*1424*/ 	.short	0x010a
        /*1426*/ 	.byte	0x3f
	.zero		1


	//   ....[113]....
        /*1428*/ 	.word	0x00025700
        /*142c*/ 	.word	0x00000017
        /*1430*/ 	.word	0x00019c20
        /*1434*/ 	.short	0x010a
        /*1436*/ 	.byte	0x3f
	.zero		1


	//   ....[114]....
        /*1438*/ 	.word	0x00025750
        /*143c*/ 	.word	0x00000000
        /*1440*/ 	.word	0x00019c80
        /*1444*/ 	.short	0x010a
        /*1446*/ 	.byte	0x3f
	.zero		1


	//   ....[115]....
        /*1448*/ 	.word	0x00025a50
        /*144c*/ 	.word	0x00000000
        /*1450*/ 	.word	0x00019c40
        /*1454*/ 	.short	0x010a
        /*1456*/ 	.byte	0x3f
	.zero		1


	//   ....[116]....
        /*1458*/ 	.word	0x00025d00
        /*145c*/ 	.word	0x00000002
        /*1460*/ 	.word	0x00019c70
        /*1464*/ 	.short	0x010a
        /*1466*/ 	.byte	0x3f
	.zero		1


	//   ....[117]....
        /*1468*/ 	.word	0x00025d50
        /*146c*/ 	.word	0x00000002
        /*1470*/ 	.word	0x00019c60
        /*1474*/ 	.short	0x010a
        /*1476*/ 	.byte	0x3f
	.zero		1


	//   ....[118]....
        /*1478*/ 	.word	0x00025da0
        /*147c*/ 	.word	0x00000000
        /*1480*/ 	.word	0x00019c70
        /*1484*/ 	.short	0x010a
        /*1486*/ 	.byte	0x3f
	.zero		1


	//   ....[119]....
        /*1488*/ 	.word	0x00025df0
        /*148c*/ 	.word	0x00000000
        /*1490*/ 	.word	0x00019c60
        /*1494*/ 	.short	0x010a
        /*1496*/ 	.byte	0x3f
	.zero		1


	//   ....[120]....
        /*1498*/ 	.word	0x00026840
        /*149c*/ 	.word	0x00000005
        /*14a0*/ 	.word	0x00019c20
        /*14a4*/ 	.short	0x010a
        /*14a6*/ 	.byte	0x3f
	.zero		1


	//   ....[121]....
        /*14a8*/ 	.word	0x000269e0
        /*14ac*/ 	.word	0x00000003
        /*14b0*/ 	.word	0x00019c40
        /*14b4*/ 	.short	0x010a
        /*14b6*/ 	.byte	0x3f
	.zero		1


	//   ....[122]....
        /*14b8*/ 	.word	0x00026a30
        /*14bc*/ 	.word	0x00000005
        /*14c0*/ 	.word	0x00019c40
        /*14c4*/ 	.short	0x010a
        /*14c6*/ 	.byte	0x3f
	.zero		1


	//   ....[123]....
        /*14c8*/ 	.word	0x00026a80
        /*14cc*/ 	.word	0x00000003
        /*14d0*/ 	.word	0x00019c60
        /*14d4*/ 	.short	0x010a
        /*14d6*/ 	.byte	0x3f
	.zero		1


	//   ....[124]....
        /*14d8*/ 	.word	0x00026ad0
        /*14dc*/ 	.word	0x00000005
        /*14e0*/ 	.word	0x00019c60
        /*14e4*/ 	.short	0x010a
        /*14e6*/ 	.byte	0x3f
	.zero		1


	//   ....[125]....
        /*14e8*/ 	.word	0x00026b20
        /*14ec*/ 	.word	0x00000003
        /*14f0*/ 	.word	0x00019c80
        /*14f4*/ 	.short	0x010a
        /*14f6*/ 	.byte	0x3f
	.zero		1


	//----- nvinfo : EIATTR_NUM_MBARRIERS
	.align		4
.L_1282:
        /*14f8*/ 	.byte	0x03, 0x38
        /*14fa*/ 	.short	0x0016


	//----- nvinfo : EIATTR_EXIT_INSTR_OFFSETS
	.align		4
        /*14fc*/ 	.byte	0x04, 0x1c
        /*14fe*/ 	.short	(.L_1284 - .L_1283)


	//   ....[0]....
.L_1283:
        /*1500*/ 	.word	0x00023d70


	//----- nvinfo : EIATTR_MAX_THREADS
	.align		4
.L_1284:
        /*1504*/ 	.byte	0x04, 0x05
        /*1506*/ 	.short	(.L_1286 - .L_1285)
.L_1285:
        /*1508*/ 	.word	0x00000200
        /*150c*/ 	.word	0x00000001
        /*1510*/ 	.word	0x00000001


	//----- nvinfo : EIATTR_CRS_STACK_SIZE
	.align		4
.L_1286:
        /*1514*/ 	.byte	0x04, 0x1e
        /*1516*/ 	.short	(.L_1288 - .L_1287)
.L_1287:
        /*1518*/ 	.word	0x00000000


	//----- nvinfo : EIATTR_CBANK_PARAM_SIZE
	.align		4
.L_1288:
        /*151c*/ 	.byte	0x03, 0x19
        /*151e*/ 	.short	0x0af0


	//----- nvinfo : EIATTR_PARAM_CBANK
	.align		4
        /*1520*/ 	.byte	0x04, 0x0a
        /*1522*/ 	.short	(.L_1290 - .L_1289)
	.align		4
.L_1289:
        /*1524*/ 	.word	index@(.nv.constant0._ZN7cutlass13device_kernelIN5flash11enable_sm90INS1_16FlashAttnFwdSm90INS1_25CollectiveMainloopFwdSm90ILi2EN4cute5tupleIJNS5_1CILi1EEES8_S8_EEENS6_IJNS7_ILi192EEENS7_ILi128EEENS7_ILi96EEEEEELi96ENS_12float_e4m3_tEfNS_4arch4Sm90ELb0ELb1ELb1ELb1ELb1ELb1ELb0ELb1ELb1ELb1ELb0ELb0EEENS1_21CollectiveEpilogueFwdINS6_IJSA_SC_SB_EEES9_NS_10bfloat16_tESG_Li384ELb1ELb1ELb0ELb1EEENS1_36VarlenDynamicPersistentTileSchedulerILi192ELi128ELi384ELi128ELb0ELb1ELb1ELb1ELb0ELb1EEEEEEEEEvNT_6ParamsE)
        /*1528*/ 	.short	0x0210
        /*152a*/ 	.short	0x0af0


	//----- nvinfo : EIATTR_SW_WAR
	.align		4
.L_1290:
        /*152c*/ 	.byte	0x04, 0x36
        /*152e*/ 	.short	(.L_1292 - .L_1291)
.L_1291:
        /*1530*/ 	.word	0x00000008
.L_1292:


//--------------------- .nv.info._ZN7cutlass13device_kernelIN5flash11enable_sm90INS1_16FlashAttnFwdSm90INS1_25CollectiveMainloopFwdSm90ILi2EN4cute5tupleIJNS5_1CILi1EEES8_S8_EEENS6_IJNS7_ILi192EEENS7_ILi128EEENS7_ILi96EEEEEELi96ENS_12float_e4m3_tEfNS_4arch4Sm90ELb1ELb0ELb1ELb0ELb1ELb0ELb0ELb1ELb1ELb1ELb0ELb0EEENS1_21CollectiveEpilogueFwdINS6_IJSA_SC_SB_EEES9_NS_10bfloat16_tESG_Li384ELb0ELb1ELb0ELb1EEENS1_30DynamicPersistentTileSchedulerILi384ELi128ELb0ELb1ELb1EEEEEEEEEvNT_6ParamsE --------------------------
	.section	.nv.info._ZN7cutlass13device_kernelIN5flash11enable_sm90INS1_16FlashAttnFwdSm90INS1_25CollectiveMainloopFwdSm90ILi2EN4cute5tupleIJNS5_1CILi1EEES8_S8_EEENS6_IJNS7_ILi192EEENS7_ILi128EEENS7_ILi96EEEEEELi96ENS_12float_e4m3_tEfNS_4arch4Sm90ELb1ELb0ELb1ELb0ELb1ELb0ELb0ELb1ELb1ELb1ELb0ELb0EEENS1_21CollectiveEpilogueFwdINS6_IJSA_SC_SB_EEES9_NS_10bfloat16_tESG_Li384ELb0ELb1ELb0ELb1EEENS1_30DynamicPersistentTileSchedulerILi384ELi128ELb0ELb1ELb1EEEEEEEEEvNT_6ParamsE,"",@"SHT_CUDA_INFO"
	.sectionflags	@""
	.align	4


	//----- nvinfo : EIATTR_CUDA_API_VERSION
	.align		4
        /*0000*/ 	.byte	0x04, 0x37
        /*0002*/ 	.short	(.L_1294 - .L_1293)
.L_1293:
        /*0004*/ 	.word	0x00000082


	//----- nvinfo : EIATTR_KPARAM_INFO
	.align		4
.L_1294:
        /*0008*/ 	.byte	0x04, 0x17
        /*000a*/ 	.short	(.L_1296 - .L_1295)
.L_1295:
        /*000c*/ 	.word	0x00000000
        /*0010*/ 	.short	0x0000
        /*0012*/ 	.short	0x0070
        /*0014*/ 	.byte	0x00, 0xf0, 0x01, 0x2a


	//----- nvinfo : EIATTR_SPARSE_MMA_MASK
	.align		4
.L_1296:
        /*0018*/ 	.byte	0x03, 0x50
        /*001a*/ 	.short	0x0000


	//----- nvinfo : EIATTR_MAXREG_COUNT
	.align		4
        /*001c*/ 	.byte	0x03, 0x1b
        /*001e*/ 	.short	0x0080


	//----- nvinfo : EIATTR_NUM_BARRIERS
	.align		4
        /*0020*/ 	.byte	0x02, 0x4c
        /*0022*/ 	.byte	0x09
	.zero		1


	//----- nvinfo : EIATTR_EXTERNS
	.align		4
        /*0024*/ 	.byte	0x04, 0x0f
        /*0026*/ 	.short	(.L_1298 - .L_1297)


	//   ....[0]....
	.align		4
.L_1297:
        /*0028*/ 	.word	index@(__assertfail)


	//----- nvinfo : EIATTR_ANNOTATIONS
	.align		4
.L_1298:
        /*002c*/ 	.byte	0x04, 0x55
        /*002e*/ 	.short	(.L_1300 - .L_1299)


	//   ....[0]....
.L_1299:
        /* <DEDUP_REMOVED lines=17> */


	//----- nvinfo : EIATTR_MERCURY_ISA_VERSION
	.align		4
.L_1300:
        /*0130*/ 	.byte	0x03, 0x5f
        /*0132*/ 	.short	0x0101


	//----- nvinfo : EIATTR_INT_WARP_WIDE_INSTR_OFFSETS
	.align		4
        /*0134*/ 	.byte	0x04, 0x31
        /*0136*/ 	.short	(.L_1302 - .L_1301)


	//   ....[0]....
.L_1301:
        /*0138*/ 	.word	0x000000c0


	//   ....[1]....
        /*013c*/ 	.word	0x000000d0


	//   ....[2]....
        /*0140*/ 	.word	0x00000170


	//   ....[3]....
        /*0144*/ 	.word	0x0000c580


	//   ....[4]....
        /*0148*/ 	.word	0x0000c610


	//   ....[5]....
        /*014c*/ 	.word	0x0000f450


	//   ....[6]....
        /*0150*/ 	.word	0x0000f4e0


	//----- nvinfo : EIATTR_COOP_GROUP_MASK_REGIDS
	.align		4
.L_1302:
        /*0154*/ 	.byte	0x04, 0x29
        /*0156*/ 	.short	(.L_1304 - .L_1303)


	//   ....[0]....
.L_1303:
        /*0158*/ 	.word	0xffffffff


	//   ....[1]....
        /*015c*/ 	.word	0xffffffff


	//   ....[2]....
        /*0160*/ 	.word	0xffffffff


	//   ....[3]....
        /*0164*/ 	.word	0xffffffff


	//   ....[4]....
        /*0168*/ 	.word	0xffffffff


	//   ....[5]....
        /*016c*/ 	.word	0xffffffff


	//   ....[6]....
        /*0170*/ 	.word	0xffffffff


	//   ....[7]....
        /*0174*/ 	.word	0xffffffff


	//   ....[8]....
        /*0178*/ 	.word	0xffffffff


	//   ....[9]....
        /*017c*/ 	.word	0xffffffff


	//   ....[10]....
        /*0180*/ 	.word	0xffffffff


	//   ....[11]....
        /*0184*/ 	.word	0xffffffff


	//   ....[12]....
        /*0188*/ 	.word	0xffffffff


	//   ....[13]....
        /*018c*/ 	.word	0xffffffff


	//   ....[14]....
        /*0190*/ 	.word	0xffffffff


	//   ....[15]....
        /*0194*/ 	.word	0xffffffff


	//   ....[16]....
        /*0198*/ 	.word	0xffffffff


	//   ....[17]....
        /*019c*/ 	.word	0xffffffff


	//   ....[18]....
        /*01a0*/ 	.word	0xffffffff


	//   ....[19]....
        /*01a4*/ 	.word	0xffffffff


	//   ....[20]....
        /*01a8*/ 	.word	0xffffffff


	//   ....[21]....
        /*01ac*/ 	.word	0xffffffff


	//   ....[22]....
        /*01b0*/ 	.word	0xffffffff


	//   ....[23]....
        /*01b4*/ 	.word	0xffffffff


	//   ....[24]....
        /*01b8*/ 	.word	0xffffffff


	//   ....[25]....
        /*01bc*/ 	.word	0xffffffff


	//   ....[26]....
        /*01c0*/ 	.word	0xffffffff


	//   ....[27]....
        /*01c4*/ 	.word	0xffffffff


	//   ....[28]....
        /*01c8*/ 	.word	0xffffffff


	//   ....[29]....
        /*01cc*/ 	.word	0xffffffff


	//   ....[30]....
        /*01d0*/ 	.word	0xffffffff


	//   ....[31]....
        /*01d4*/ 	.word	0xffffffff


	//   ....[32]....
        /*01d8*/ 	.word	0xffffffff


	//   ....[33]....
        /*01dc*/ 	.word	0xffffffff


	//   ....[34]....
        /*01e0*/ 	.word	0xffffffff


	//   ....[35]....
        /*01e4*/ 	.word	0xffffffff


	//   ....[36]....
        /*01e8*/ 	.word	0xffffffff


	//   ....[37]....
        /*01ec*/ 	.word	0xffffffff


	//   ....[38]....
        /*01f0*/ 	.word	0xffffffff


	//   ....[39]....
        /*01f4*/ 	.word	0xffffffff


	//   ....[40]....
        /*01f8*/ 	.word	0xffffffff


	//   ....[41]....
        /*01fc*/ 	.word	0xffffffff


	//   ....[42]....
        /*0200*/ 	.word	0xffffffff


	//   ....[43]....
        /*0204*/ 	.word	0xffffffff


	//   ....[44]....
        /*0208*/ 	.word	0xffffffff


	//   ....[45]....
        /*020c*/ 	.word	0xffffffff


	//   ....[46]....
        /*0210*/ 	.word	0xffffffff


	//   ....[47]....
        /*0214*/ 	.word	0xffffffff


	//   ....[48]....
        /*0218*/ 	.word	0xffffffff


	//   ....[49]....
        /*021c*/ 	.word	0xffffffff


	//   ....[50]....
        /*0220*/ 	.word	0xffffffff


	//   ....[51]....
        /*0224*/ 	.word	0xffffffff


	//   ....[52]....
        /*0228*/ 	.word	0xffffffff


	//   ....[53]....
        /*022c*/ 	.word	0xffffffff


	//   ....[54]....
        /*0230*/ 	.word	0xffffffff


	//   ....[55]....
        /*0234*/ 	.word	0xffffffff


	//   ....[56]....
        /*0238*/ 	.word	0xffffffff


	//   ....[57]....
        /*023c*/ 	.word	0xffffffff


	//   ....[58]....
        /*0240*/ 	.word	0xffffffff


	//   ....[59]....
        /*0244*/ 	.word	0xffffffff


	//   ....[60]....
        /*0248*/ 	.word	0xffffffff


	//   ....[61]....
        /*024c*/ 	.word	0xffffffff


	//   ....[62]....
        /*0250*/ 	.word	0xffffffff


	//   ....[63]....
        /*0254*/ 	.word	0xffffffff


	//   ....[64]....
        /*0258*/ 	.word	0xffffffff


	//   ....[65]....
        /*025c*/ 	.word	0xffffffff


	//   ....[66]....
        /*0260*/ 	.word	0xffffffff


	//   ....[67]....
        /*0264*/ 	.word	0xffffffff


	//   ....[68]....
        /*0268*/ 	.word	0xffffffff


	//   ....[69]....
        /*026c*/ 	.word	0xffffffff


	//   ....[70]....
        /*0270*/ 	.word	0xffffffff


	//   ....[71]....
        /*0274*/ 	.word	0xffffffff


	//   ....[72]....
        /*0278*/ 	.word	0xffffffff


	//   ....[73]....
        /*027c*/ 	.word	0xffffffff


	//   ....[74]....
        /*0280*/ 	.word	0xffffffff


	//   ....[75]....
        /*0284*/ 	.word	0xffffffff


	//   ....[76]....
        /*0288*/ 	.word	0xffffffff


	//   ....[77]....
        /*028c*/ 	.word	0xffffffff


	//   ....[78]....
        /*0290*/ 	.word	0xffffffff


	//   ....[79]....
        /*0294*/ 	.word	0xffffffff


	//   ....[80]....
        /*0298*/ 	.word	0xffffffff


	//   ....[81]....
        /*029c*/ 	.word	0xffffffff


	//   ....[82]....
        /*02a0*/ 	.word	0xffffffff


	//   ....[83]....
        /*02a4*/ 	.word	0xffffffff


	//   ....[84]....
        /*02a8*/ 	.word	0xffffffff


	//   ....[85]....
        /*02ac*/ 	.word	0xffffffff


	//   ....[86]....
        /*02b0*/ 	.word	0xffffffff


	//   ....[87]....
        /*02b4*/ 	.word	0xffffffff


	//   ....[88]....
        /*02b8*/ 	.word	0x0500000f


	//   ....[89]....
        /*02bc*/ 	.word	0x0500000f


	//   ....[90]....
        /*02c0*/ 	.word	0x0500000f


	//   ....[91]....
        /*02c4*/ 	.word	0x0500000f


	//   ....[92]....
        /*02c8*/ 	.word	0x0500000f


	//   ....[93]....
        /*02cc*/ 	.word	0x0500000f


	//   ....[94]....
        /*02d0*/ 	.word	0x0500000f


	//   ....[95]....
        /*02d4*/ 	.word	0x0500000f


	//   ....[96]....
        /*02d8*/ 	.word	0x0500000f


	//   ....[97]....
        /*02dc*/ 	.word	0x0500000f


	//   ....[98]....
        /*02e0*/ 	.word	0x0500000f


	//   ....[99]....
        /*02e4*/ 	.word	0x0500000f


	//   ....[100]....
        /*02e8*/ 	.word	0x0500000f


	//   ....[101]....
        /*02ec*/ 	.word	0x0500000f


	//   ....[102]....
        /*02f0*/ 	.word	0x0500000f


	//   ....[103]....
        /*02f4*/ 	.word	0x0500000f


	//   ....[104]....
        /*02f8*/ 	.word	0x0500000f


	//   ....[105]....
        /*02fc*/ 	.word	0x0500000f


	//   ....[106]....
        /*0300*/ 	.word	0x0500000f


	//   ....[107]....
        /*0304*/ 	.word	0x0500000f


	//   ....[108]....
        /*0308*/ 	.word	0x0500000f


	//   ....[109]....
        /*030c*/ 	.word	0x0500000f


	//   ....[110]....
        /*0310*/ 	.word	0x0500000f


	//   ....[111]....
        /*0314*/ 	.word	0x0500000f


	//----- nvinfo : EIATTR_COOP_GROUP_INSTR_OFFSETS
	.align		4
.L_1304:
        /*0318*/ 	.byte	0x04, 0x28
        /*031a*/ 	.short	(.L_1306 - .L_1305)


	//   ....[0]....
.L_1305:
        /*031c*/ 	.word	0x00000070


	//   ....[1]....
        /*0320*/ 	.word	0x000000b0


	//   ....[2]....
        /*0324*/ 	.word	0x000002d0


	//   ....[3]....
        /*0328*/ 	.word	0x00000430


	//   ....[4]....
        /*032c*/ 	.word	0x00000550


	//   ....[5]....
        /*0330*/ 	.word	0x000006b0


	//   ....[6]....
        /*0334*/ 	.word	0x00001300


	//   ....[7]....
        /*0338*/ 	.word	0x00001cc0


	//   ....[8]....
        /*033c*/ 	.word	0x00002460


	//   ....[9]....
        /*0340*/ 	.word	0x00002b10


	//   ....[10]....
        /*0344*/ 	.word	0x00002b70


	//   ....[11]....
        /*0348*/ 	.word	0x00003560


	//   ....[12]....
        /*034c*/ 	.word	0x00003620


	//   ....[13]....
        /*0350*/ 	.word	0x000048c0


	//   ....[14]....
        /*0354*/ 	.word	0x00005400


	//   ....[15]....
        /*0358*/ 	.word	0x00005430


	//   ....[16]....
        /*035c*/ 	.word	0x000054a0


	//   ....[17]....
        /*0360*/ 	.word	0x00005f10


	//   ....[18]....
        /*0364*/ 	.word	0x00005f60


	//   ....[19]....
        /*0368*/ 	.word	0x00008090


	//   ....[20]....
        /*036c*/ 	.word	0x000080b0


	//   ....[21]....
        /*0370*/ 	.word	0x000080f0


	//   ....[22]....
        /*0374*/ 	.word	0x00008100


	//   ....[23]....
        /*0378*/ 	.word	0x000096b0


	//   ....[24]....
        /*037c*/ 	.word	0x000096d0


	//   ....[25]....
        /*0380*/ 	.word	0x00009740


	//   ....[26]....
        /*0384*/ 	.word	0x00009750


	//   ....[27]....
        /*0388*/ 	.word	0x0000a780


	//   ....[28]....
        /*038c*/ 	.word	0x0000a790


	//   ....[29]....
        /*0390*/ 	.word	0x0000a7a0


	//   ....[30]....
        /*0394*/ 	.word	0x0000a7b0


	//   ....[31]....
        /*0398*/ 	.word	0x0000a7c0


	//   ....[32]....
        /*039c*/ 	.word	0x0000a7d0


	//   ....[33]....
        /*03a0*/ 	.word	0x0000a7e0


	//   ....[34]....
        /*03a4*/ 	.word	0x0000a7f0


	//   ....[35]....
        /*03a8*/ 	.word	0x0000a810


	//   ....[36]....
        /*03ac*/ 	.word	0x0000a820


	//   ....[37]....
        /*03b0*/ 	.word	0x0000a830


	//   ....[38]....
        /*03b4*/ 	.word	0x0000a840


	//   ....[39]....
        /*03b8*/ 	.word	0x0000a850


	//   ....[40]....
        /*03bc*/ 	.word	0x0000a860


	//   ....[41]....
        /*03c0*/ 	.word	0x0000a870


	//   ....[42]....
        /*03c4*/ 	.word	0x0000a880


	//   ....[43]....
        /*03c8*/ 	.word	0x0000a890


	//   ....[44]....
        /*03cc*/ 	.word	0x0000a8a0


	//   ....[45]....
        /*03d0*/ 	.word	0x0000a8d0


	//   ....[46]....
        /*03d4*/ 	.word	0x0000a8f0


	//   ....[47]....
        /*03d8*/ 	.word	0x0000a910


	//   ....[48]....
        /*03dc*/ 	.word	0x0000a920


	//   ....[49]....
        /*03e0*/ 	.word	0x0000a930


	//   ....[50]....
        /*03e4*/ 	.word	0x0000a940


	//   ....[51]....
        /*03e8*/ 	.word	0x0000a9f0


	//   ....[52]....
        /*03ec*/ 	.word	0x0000aa50


	//   ....[53]....
        /*03f0*/ 	.word	0x0000aa80


	//   ....[54]....
        /*03f4*/ 	.word	0x0000aab0


	//   ....[55]....
        /*03f8*/ 	.word	0x0000af30


	//   ....[56]....
        /*03fc*/ 	.word	0x0000af60


	//   ....[57]....
        /*0400*/ 	.word	0x0000b070


	//   ....[58]....
        /*0404*/ 	.word	0x0000b090


	//   ....[59]....
        /*0408*/ 	.word	0x0000b760


	//   ....[60]....
        /*040c*/ 	.word	0x0000b770


	//   ....[61]....
        /*0410*/ 	.word	0x0000b870


	//   ....[62]....
        /*0414*/ 	.word	0x0000b890


	//   ....[63]....
        /*0418*/ 	.word	0x0000ba50


	//   ....[64]....
        /*041c*/ 	.word	0x0000d1c0


	//   ....[65]....
        /*0420*/ 	.word	0x0000d1e0


	//   ....[66]....
        /*0424*/ 	.word	0x0000d1f0


	//   ....[67]....
        /*0428*/ 	.word	0x0000d290


	//   ....[68]....
        /*042c*/ 	.word	0x0000d620


	//   ....[69]....
        /*0430*/ 	.word	0x0000d630


	//   ....[70]....
        /*0434*/ 	.word	0x0000d640


	//   ....[71]....
        /*0438*/ 	.word	0x0000d650


	//   ....[72]....
        /*043c*/ 	.word	0x0000dec0


	//   ....[73]....
        /*0440*/ 	.word	0x0000dee0


	//   ....[74]....
        /*0444*/ 	.word	0x0000df00


	//   ....[75]....
        /*0448*/ 	.word	0x0000df20


	//   ....[76]....
        /*044c*/ 	.word	0x0000df30


	//   ....[77]....
        /*0450*/ 	.word	0x0000e030


	//   ....[78]....
        /*0454*/ 	.word	0x0000e790


	//   ....[79]....
        /*0458*/ 	.word	0x0000e7b0


	//   ....[80]....
        /*045c*/ 	.word	0x0000e7d0


	//   ....[81]....
        /*0460*/ 	.word	0x0000e830


	//   ....[82]....
        /*0464*/ 	.word	0x0000ebc0


	//   ....[83]....
        /*0468*/ 	.word	0x0000ebd0


	//   ....[84]....
        /*046c*/ 	.word	0x0000ebe0


	//   ....[85]....
        /*0470*/ 	.word	0x0000ec40


	//   ....[86]....
        /*0474*/ 	.word	0x0000fcb0


	//   ....[87]....
        /*0478*/ 	.word	0x0000fe50


	//   ....[88]....
        /*047c*/ 	.word	0x00010460


	//   ....[89]....
        /*0480*/ 	.word	0x00010540


	//   ....[90]....
        /*0484*/ 	.word	0x000105e0


	//   ....[91]....
        /*0488*/ 	.word	0x00010640


	//   ....[92]....
        /*048c*/ 	.word	0x00010720


	//   ....[93]....
        /*0490*/ 	.word	0x00010870


	//   ....[94]....
        /*0494*/ 	.word	0x00010900


	//   ....[95]....
        /*0498*/ 	.word	0x00010960


	//   ....[96]....
        /*049c*/ 	.word	0x00010a00


	//   ....[97]....
        /*04a0*/ 	.word	0x00010b00


	//   ....[98]....
        /*04a4*/ 	.word	0x00010b70


	//   ....[99]....
        /*04a8*/ 	.word	0x00010bd0


	//   ....[100]....
        /*04ac*/ 	.word	0x00010c70


	//   ....[101]....
        /*04b0*/ 	.word	0x00010d30


	//   ....[102]....
        /*04b4*/ 	.word	0x00010db0


	//   ....[103]....
        /*04b8*/ 	.word	0x00010f60


	//   ....[104]....
        /*04bc*/ 	.word	0x00011010


	//   ....[105]....
        /*04c0*/ 	.word	0x000110c0


	//   ....[106]....
        /*04c4*/ 	.word	0x00011170


	//   ....[107]....
        /*04c8*/ 	.word	0x00011260


	//   ....[108]....
        /*04cc*/ 	.word	0x000112f0


	//   ....[109]....
        /*04d0*/ 	.word	0x00011350


	//   ....[110]....
        /*04d4*/ 	.word	0x00011420


	//   ....[111]....
        /*04d8*/ 	.word	0x00011680


	//----- nvinfo : EIATTR_REG_RECONFIG
	.align		4
.L_1306:
        /*04dc*/ 	.byte	0x01, 0x54
	.zero		2


	//----- nvinfo : EIATTR_SYSCALL_OFFSETS
	.align		4
        /*04e0*/ 	.byte	0x04, 0x46
        /*04e2*/ 	.short	(.L_1308 - .L_1307)


	//   ....[0]....
.L_1307:
        /*04e4*/ 	.word	0x000014e0


	//   ....[1]....
        /*04e8*/ 	.word	0x0000c780


	//   ....[2]....
        /*04ec*/ 	.word	0x0000c8f0


	//   ....[3]....
        /*04f0*/ 	.word	0x0000ca40


	//   ....[4]....
        /*04f4*/ 	.word	0x0000cb80


	//   ....[5]....
        /*04f8*/ 	.word	0x0000d990


	//----- nvinfo : EIATTR_MBARRIER_INSTR_OFFSETS
	.align		4
.L_1308:
        /*04fc*/ 	.byte	0x04, 0x39
        /*04fe*/ 	.short	(.L_1310 - .L_1309)


	//   ....[0]....
.L_1309:
        /*0500*/ 	.word	0x00000180
        /*0504*/ 	.word	0x000000ff
        /*0508*/ 	.word	0x00019c00
        /*050c*/ 	.short	0x0100
        /*050e*/ 	.byte	0x08
	.zero		1


	//   ....[1]....
        /*0510*/ 	.word	0x00000190
        /*0514*/ 	.word	0x000000ff
        /*0518*/ 	.word	0x00019c20
        /*051c*/ 	.short	0x0100
        /*051e*/ 	.byte	0x08
	.zero		1


	//   ....[2]....
        /*0520*/ 	.word	0x00000280
        /*0524*/ 	.word	0x000000ff
        /*0528*/ 	.word	0x00019c30
        /*052c*/ 	.short	0x0100
        /*052e*/ 	.byte	0x08
	.zero		1


	//   ....[3]....
        /*0530*/ 	.word	0x00000290
        /*0534*/ 	.word	0x000000ff
        /*0538*/ 	.word	0x00019c40
        /*053c*/ 	.short	0x0100
        /*053e*/ 	.byte	0x08
	.zero		1


	//   ....[4]....
        /*0540*/ 	.word	0x000002a0
        /*0544*/ 	.word	0x000000ff
        /*0548*/ 	.word	0x00019c38
        /*054c*/ 	.short	0x0100
        /*054e*/ 	.byte	0x08
	.zero		1


	//   ....[5]....
        /*0550*/ 	.word	0x000002b0
        /*0554*/ 	.word	0x000000ff
        /*0558*/ 	.word	0x00019c48
        /*055c*/ 	.short	0x0100
        /*055e*/ 	.byte	0x08
	.zero		1


	//   ....[6]....
        /*0560*/ 	.word	0x000003e0
        /*0564*/ 	.word	0x000000ff
        /*0568*/ 	.word	0x00019c50
        /*056c*/ 	.short	0x0100
        /*056e*/ 	.byte	0x08
	.zero		1


	//   ....[7]....
        /*0570*/ 	.word	0x000003f0
        /*0574*/ 	.word	0x000000ff
        /*0578*/ 	.word	0x00019c60
        /*057c*/ 	.short	0x0100
        /*057e*/ 	.byte	0x08
	.zero		1


	//   ....[8]....
        /*0580*/ 	.word	0x00000400
        /*0584*/ 	.word	0x000000ff
        /*0588*/ 	.word	0x00019c58
        /*058c*/ 	.short	0x0100
        /*058e*/ 	.byte	0x08
	.zero		1


	//   ....[9]....
        /*0590*/ 	.word	0x00000410
        /*0594*/ 	.word	0x000000ff
        /*0598*/ 	.word	0x00019c68
        /*059c*/ 	.short	0x0100
        /*059e*/ 	.byte	0x08
	.zero		1


	//   ....[10]....
        /*05a0*/ 	.word	0x00000500
        /*05a4*/ 	.word	0x000000ff
        /*05a8*/ 	.word	0x00019c70
        /*05ac*/ 	.short	0x0100
        /*05ae*/ 	.byte	0x06
	.zero		1


	//   ....[11]....
        /*05b0*/ 	.word	0x00000510
        /*05b4*/ 	.word	0x000000ff
        /*05b8*/ 	.word	0x00019c80
        /*05bc*/ 	.short	0x0100
        /*05be*/ 	.byte	0x06
	.zero		1


	//   ....[12]....
        /*05c0*/ 	.word	0x00000520
        /*05c4*/ 	.word	0x000000ff
        /*05c8*/ 	.word	0x00019c78
        /*05cc*/ 	.short	0x0100
        /*05ce*/ 	.byte	0x06
	.zero		1


	//   ....[13]....
        /*05d0*/ 	.word	0x00000530
        /*05d4*/ 	.word	0x000000ff
        /*05d8*/ 	.word	0x00019c88
        /*05dc*/ 	.short	0x0100
        /*05de*/ 	.byte	0x06
	.zero		1


	//   ....[14]....
        /*05e0*/ 	.word	0x00000660
        /*05e4*/ 	.word	0x000000ff
        /*05e8*/ 	.word	0x00019c90
        /*05ec*/ 	.short	0x0100
        /*05ee*/ 	.byte	0x08
	.zero		1


	//   ....[15]....
        /*05f0*/ 	.word	0x00000670
        /*05f4*/ 	.word	0x000000ff
        /*05f8*/ 	.word	0x00019ca0
        /*05fc*/ 	.short	0x0100
        /*05fe*/ 	.byte	0x08
	.zero		1


	//   ....[16]....
        /*0600*/ 	.word	0x00000680
        /*0604*/ 	.word	0x000000ff
        /*0608*/ 	.word	0x00019c98
        /*060c*/ 	.short	0x0100
        /*060e*/ 	.byte	0x08
	.zero		1


	//   ....[17]....
        /*0610*/ 	.word	0x00000690
        /*0614*/ 	.word	0x000000ff
        /*0618*/ 	.word	0x00019ca8
        /*061c*/ 	.short	0x0100
        /*061e*/ 	.byte	0x08
	.zero		1


	//   ....[18]....
        /*0620*/ 	.word	0x000007e0
        /*0624*/ 	.word	0x000000ff
        /*0628*/ 	.word	0x00019cb0
        /*062c*/ 	.short	0x0100
        /*062e*/ 	.byte	0x08
	.zero		1


	//   ....[19]....
        /*0630*/ 	.word	0x000007f0
        /*0634*/ 	.word	0x000000ff
        /*0638*/ 	.word	0x00019cc0
        /*063c*/ 	.short	0x0100
        /*063e*/ 	.byte	0x08
	.zero		1


	//   ....[20]....
        /*0640*/ 	.word	0x00000800
        /*0644*/ 	.word	0x000000ff
        /*0648*/ 	.word	0x00019cb8
        /*064c*/ 	.short	0x0100
        /*064e*/ 	.byte	0x08
	.zero		1


	//   ....[21]....
        /*0650*/ 	.word	0x00000810
        /*0654*/ 	.word	0x000000ff
        /*0658*/ 	.word	0x00019cc8
        /*065c*/ 	.short	0x0100
        /*065e*/ 	.byte	0x08
	.zero		1


	//   ....[22]....
        /*0660*/ 	.word	0x00001830
        /*0664*/ 	.word	0x000000ff
        /*0668*/ 	.word	0x00019c00
        /*066c*/ 	.short	0x010a
        /*066e*/ 	.byte	0x2e
	.zero		1


	//   ....[23]....
        /*0670*/ 	.word	0x000018d0
        /*0674*/ 	.word	0x00000002
        /*0678*/ 	.word	0x00019c30
        /*067c*/ 	.short	0x010a
        /*067e*/ 	.byte	0x3f
	.zero		1


	//   ....[24]....
        /*0680*/ 	.word	0x00001910
        /*0684*/ 	.word	0x00000002
        /*0688*/ 	.word	0x00019c30
        /*068c*/ 	.short	0x010a
        /*068e*/ 	.byte	0x3f
	.zero		1


	//   ....[25]....
        /*0690*/ 	.word	0x00002690
        /*0694*/ 	.word	0x000000ff
        /*0698*/ 	.word	0x00000000
        /*069c*/ 	.short	0x0101
        /*069e*/ 	.byte	0x06
	.zero		1


	//   ....[26]....
        /*06a0*/ 	.word	0x00004340
        /*06a4*/ 	.word	0x000000ff
        /*06a8*/ 	.word	0x00019c30
        /*06ac*/ 	.short	0x010a
        /*06ae*/ 	.byte	0x14
	.zero		1


	//   ....[27]....
        /*06b0*/ 	.word	0x00004380
        /*06b4*/ 	.word	0x000000ff
        /*06b8*/ 	.word	0x00019c30
        /*06bc*/ 	.short	0x010a
        /*06be*/ 	.byte	0x14
	.zero		1


	//   ....[28]....
        /*06c0*/ 	.word	0x000044e0
        /*06c4*/ 	.word	0x000000ff
        /*06c8*/ 	.word	0x00019c50
        /*06cc*/ 	.short	0x010a
        /*06ce*/ 	.byte	0x0b
	.zero		1


	//   ....[29]....
        /*06d0*/ 	.word	0x00004520
        /*06d4*/ 	.word	0x000000ff
        /*06d8*/ 	.word	0x00019c50
        /*06dc*/ 	.short	0x010a
        /*06de*/ 	.byte	0x0b
	.zero		1


	//   ....[30]....
        /*06e0*/ 	.word	0x00004d60
        /*06e4*/ 	.word	0x000000ff
        /*06e8*/ 	.word	0x00000000
        /*06ec*/ 	.short	0x0101
        /*06ee*/ 	.byte	0x14
	.zero		1


	//   ....[31]....
        /*06f0*/ 	.word	0x00006ae0
        /*06f4*/ 	.word	0x000000ff
        /*06f8*/ 	.word	0x00000000
        /*06fc*/ 	.short	0x0101
        /*06fe*/ 	.byte	0x06
	.zero		1


	//   ....[32]....
        /*0700*/ 	.word	0x000070a0
        /*0704*/ 	.word	0x000000ff
        /*0708*/ 	.word	0x00019c30
        /*070c*/ 	.short	0x010a
        /*070e*/ 	.byte	0x06
	.zero		1


	//   ....[33]....
        /*0710*/ 	.word	0x000070e0
        /*0714*/ 	.word	0x000000ff
        /*0718*/ 	.word	0x00019c30
        /*071c*/ 	.short	0x010a
        /*071e*/ 	.byte	0x06
	.zero		1


	//   ....[34]....
        /*0720*/ 	.word	0x00007240
        /*0724*/ 	.word	0x000000ff
        /*0728*/ 	.word	0x00019c50
        /*072c*/ 	.short	0x010a
        /*072e*/ 	.byte	0x0b
	.zero		1


	//   ....[35]....
        /*0730*/ 	.word	0x00007280
        /*0734*/ 	.word	0x000000ff
        /*0738*/ 	.word	0x00019c50
        /*073c*/ 	.short	0x010a
        /*073e*/ 	.byte	0x0b
	.zero		1


	//   ....[36]....
        /*0740*/ 	.word	0x000078f0
        /*0744*/ 	.word	0x000000ff
        /*0748*/ 	.word	0x00000000
        /*074c*/ 	.short	0x0101
        /*074e*/ 	.byte	0x06
	.zero		1


	//   ....[37]....
        /*0750*/ 	.word	0x00008eb0
        /*0754*/ 	.word	0x000000ff
        /*0758*/ 	.word	0x00000000
        /*075c*/ 	.short	0x0101
        /*075e*/ 	.byte	0x06
	.zero		1


	//   ....[38]....
        /*0760*/ 	.word	0x000093e0
        /*0764*/ 	.word	0x000000ff
        /*0768*/ 	.word	0x00019c50
        /*076c*/ 	.short	0x010a
        /*076e*/ 	.byte	0x0e
	.zero		1


	//   ....[39]....
        /*0770*/ 	.word	0x00009420
        /*0774*/ 	.word	0x000000ff
        /*0778*/ 	.word	0x00019c50
        /*077c*/ 	.short	0x010a
        /*077e*/ 	.byte	0x0e
	.zero		1


	//   ....[40]....
        /*0780*/ 	.word	0x00009a30
        /*0784*/ 	.word	0x000000ff
        /*0788*/ 	.word	0x00000000
        /*078c*/ 	.short	0x0101
        /*078e*/ 	.byte	0x04
	.zero		1


	//   ....[41]....
        /*0790*/ 	.word	0x0000af50
        /*0794*/ 	.word	0x00000003
        /*0798*/ 	.word	0x00000000
        /*079c*/ 	.short	0x0101
        /*079e*/ 	.byte	0x3f
	.zero		1


	//   ....[42]....
        /*07a0*/ 	.word	0x0000cf80
        /*07a4*/ 	.word	0x00000004
        /*07a8*/ 	.word	0x00019c80
        /*07ac*/ 	.short	0x010a
        /*07ae*/ 	.byte	0x3f
	.zero		1


	//   ....[43]....
        /*07b0*/ 	.word	0x0000d360
        /*07b4*/ 	.word	0x00000004
        /*07b8*/ 	.word	0x00019c70
        /*07bc*/ 	.short	0x0107
        /*07be*/ 	.byte	0x3f
	.zero		1


	//   ....[44]....
        /*07c0*/ 	.word	0x0000d420
        /*07c4*/ 	.word	0x00000004
        /*07c8*/ 	.word	0x00019c70
        /*07cc*/ 	.short	0x0101
        /*07ce*/ 	.byte	0x3f
	.zero		1


	//   ....[45]....
        /*07d0*/ 	.word	0x0000d450
        /*07d4*/ 	.word	0x00000004
        /*07d8*/ 	.word	0x00019c40
        /*07dc*/ 	.short	0x010a
        /*07de*/ 	.byte	0x3f
	.zero		1


	//   ....[46]....
        /*07e0*/ 	.word	0x0000d770
        /*07e4*/ 	.word	0x00000004
        /*07e8*/ 	.word	0x00019c30
        /*07ec*/ 	.short	0x0107
        /*07ee*/ 	.byte	0x3f
	.zero		1


	//   ....[47]....
        /*07f0*/ 	.word	0x0000d840
        /*07f4*/ 	.word	0x00000004
        /*07f8*/ 	.word	0x00019c30
        /*07fc*/ 	.short	0x0101
        /*07fe*/ 	.byte	0x3f
	.zero		1


	//   ....[48]....
        /*0800*/ 	.word	0x0000e110
        /*0804*/ 	.word	0x00000010
        /*0808*/ 	.word	0x00019c00
        /*080c*/ 	.short	0x0107
        /*080e*/ 	.byte	0x3f
	.zero		1


	//   ....[49]....
        /*0810*/ 	.word	0x0000e210
        /*0814*/ 	.word	0x00000010
        /*0818*/ 	.word	0x00019c00
        /*081c*/ 	.short	0x0101
        /*081e*/ 	.byte	0x3f
	.zero		1


	//   ....[50]....
        /*0820*/ 	.word	0x0000e230
        /*0824*/ 	.word	0x00000010
        /*0828*/ 	.word	0x00019c20
        /*082c*/ 	.short	0x010a
        /*082e*/ 	.byte	0x3f
	.zero		1


	//   ....[51]....
        /*0830*/ 	.word	0x0000e5c0
        /*0834*/ 	.word	0x00000004
        /*0838*/ 	.word	0x00019c80
        /*083c*/ 	.short	0x010a
        /*083e*/ 	.byte	0x3f
	.zero		1


	//   ....[52]....
        /*0840*/ 	.word	0x0000e900
        /*0844*/ 	.word	0x00000004
        /*0848*/ 	.word	0x00019c70
        /*084c*/ 	.short	0x0107
        /*084e*/ 	.byte	0x3f
	.zero		1


	//   ....[53]....
        /*0850*/ 	.word	0x0000e9c0
        /*0854*/ 	.word	0x00000004
        /*0858*/ 	.word	0x00019c70
        /*085c*/ 	.short	0x0101
        /*085e*/ 	.byte	0x3f
	.zero		1


	//   ....[54]....
        /*0860*/ 	.word	0x0000e9f0
        /*0864*/ 	.word	0x00000004
        /*0868*/ 	.word	0x00019c40
        /*086c*/ 	.short	0x010a
        /*086e*/ 	.byte	0x3f
	.zero		1


	//   ....[55]....
        /*0870*/ 	.word	0x0000ece0
        /*0874*/ 	.word	0x00000004
        /*0878*/ 	.word	0x00019c30
        /*087c*/ 	.short	0x0107
        /*087e*/ 	.byte	0x3f
	.zero		1


	//   ....[56]....
        /*0880*/ 	.word	0x0000edb0
        /*0884*/ 	.word	0x00000004
        /*0888*/ 	.word	0x00019c30
        /*088c*/ 	.short	0x0101
        /*088e*/ 	.byte	0x3f
	.zero		1


	//   ....[57]....
        /*0890*/ 	.word	0x0000ee30
        /*0894*/ 	.word	0x00000002
        /*0898*/ 	.word	0x00019c70
        /*089c*/ 	.short	0x010a
        /*089e*/ 	.byte	0x3f
	.zero		1


	//   ....[58]....
        /*08a0*/ 	.word	0x0000eec0
        /*08a4*/ 	.word	0x00000002
        /*08a8*/ 	.word	0x00019c60
        /*08ac*/ 	.short	0x010a
        /*08ae*/ 	.byte	0x3f
	.zero		1


	//   ....[59]....
        /*08b0*/ 	.word	0x0000f330
        /*08b4*/ 	.word	0x00000002
        /*08b8*/ 	.word	0x00019c50
        /*08bc*/ 	.short	0x0101
        /*08be*/ 	.byte	0x3f
	.zero		1


	//   ....[60]....
        /*08c0*/ 	.word	0x0000f3c0
        /*08c4*/ 	.word	0x00000002
        /*08c8*/ 	.word	0x00000000
        /*08cc*/ 	.short	0x0101
        /*08ce*/ 	.byte	0x3f
	.zero		1


	//   ....[61]....
        /*08d0*/ 	.word	0x0000f590
        /*08d4*/ 	.word	0x00000000
        /*08d8*/ 	.word	0x00019c70
        /*08dc*/ 	.short	0x010a
        /*08de*/ 	.byte	0x3f
	.zero		1


	//   ....[62]....
        /*08e0*/ 	.word	0x0000f610
        /*08e4*/ 	.word	0x00000000
        /*08e8*/ 	.word	0x00019c60
        /*08ec*/ 	.short	0x010a
        /*08ee*/ 	.byte	0x3f
	.zero		1


	//   ....[63]....
        /*08f0*/ 	.word	0x0000fa90
        /*08f4*/ 	.word	0x00000000
        /*08f8*/ 	.word	0x00019c50
        /*08fc*/ 	.short	0x0101
        /*08fe*/ 	.byte	0x3f
	.zero		1


	//   ....[64]....
        /*0900*/ 	.word	0x0000fb50
        /*0904*/ 	.word	0x00000000
        /*0908*/ 	.word	0x00000000
        /*090c*/ 	.short	0x0101
        /*090e*/ 	.byte	0x3f
	.zero		1


	//   ....[65]....
        /*0910*/ 	.word	0x0000fdd0
        /*0914*/ 	.word	0x00000005
        /*0918*/ 	.word	0x00019c20
        /*091c*/ 	.short	0x010a
        /*091e*/ 	.byte	0x3f
	.zero		1


	//   ....[66]....
        /*0920*/ 	.word	0x0000ff50
        /*0924*/ 	.word	0x00000003
        /*0928*/ 	.word	0x00019c40
        /*092c*/ 	.short	0x010a
        /*092e*/ 	.byte	0x3f
	.zero		1


	//   ....[67]....
        /*0930*/ 	.word	0x0000fff0
        /*0934*/ 	.word	0x00000005
        /*0938*/ 	.word	0x00019c40
        /*093c*/ 	.short	0x010a
        /*093e*/ 	.byte	0x3f
	.zero		1


	//   ....[68]....
        /*0940*/ 	.word	0x00010030
        /*0944*/ 	.word	0x00000003
        /*0948*/ 	.word	0x00019c60
        /*094c*/ 	.short	0x010a
        /*094e*/ 	.byte	0x3f
	.zero		1


	//   ....[69]....
        /*0950*/ 	.word	0x00010070
        /*0954*/ 	.word	0x00000005
        /*0958*/ 	.word	0x00019c60
        /*095c*/ 	.short	0x010a
        /*095e*/ 	.byte	0x3f
	.zero		1


	//   ....[70]....
        /*0960*/ 	.word	0x000100b0
        /*0964*/ 	.word	0x00000003
        /*0968*/ 	.word	0x00019c80
        /*096c*/ 	.short	0x010a
        /*096e*/ 	.byte	0x3f
	.zero		1


	//   ....[71]....
        /*0970*/ 	.word	0x000100f0
        /*0974*/ 	.word	0x00000005
        /*0978*/ 	.word	0x00019c80
        /*097c*/ 	.short	0x010a
        /*097e*/ 	.byte	0x3f
	.zero		1


	//   ....[72]....
        /*0980*/ 	.word	0x00010160
        /*0984*/ 	.word	0x00000003
        /*0988*/ 	.word	0x00019c00
        /*098c*/ 	.short	0x010a
        /*098e*/ 	.byte	0x3f
	.zero		1


	//   ....[73]....
        /*0990*/ 	.word	0x000101b0
        /*0994*/ 	.word	0x00000002
        /*0998*/ 	.word	0x00019c30
        /*099c*/ 	.short	0x010a
        /*099e*/ 	.byte	0x3f
	.zero		1


	//   ....[74]....
        /*09a0*/ 	.word	0x00010210
        /*09a4*/ 	.word	0x00000007
        /*09a8*/ 	.word	0x00019c30
        /*09ac*/ 	.short	0x010a
        /*09ae*/ 	.byte	0x3f
	.zero		1


	//   ....[75]....
        /*09b0*/ 	.word	0x00010270
        /*09b4*/ 	.word	0x00000007
        /*09b8*/ 	.word	0x00019c50
        /*09bc*/ 	.short	0x010a
        /*09be*/ 	.byte	0x3f
	.zero		1


	//   ....[76]....
        /*09c0*/ 	.word	0x000102d0
        /*09c4*/ 	.word	0x00000007
        /*09c8*/ 	.word	0x00019c30
        /*09cc*/ 	.short	0x010a
        /*09ce*/ 	.byte	0x3f
	.zero		1


	//   ....[77]....
        /*09d0*/ 	.word	0x00010330
        /*09d4*/ 	.word	0x00000007
        /*09d8*/ 	.word	0x00019c50
        /*09dc*/ 	.short	0x010a
        /*09de*/ 	.byte	0x3f
	.zero		1


	//   ....[78]....
        /*09e0*/ 	.word	0x00010390
        /*09e4*/ 	.word	0x00000005
        /*09e8*/ 	.word	0x00019c50
        /*09ec*/ 	.short	0x010a
        /*09ee*/ 	.byte	0x3f
	.zero		1


	//   ....[79]....
        /*09f0*/ 	.word	0x00010490
        /*09f4*/ 	.word	0x00000004
        /*09f8*/ 	.word	0x00019c80
        /*09fc*/ 	.short	0x010a
        /*09fe*/ 	.byte	0x3f
	.zero		1


	//   ....[80]....
        /*0a00*/ 	.word	0x000107c0
        /*0a04*/ 	.word	0x00000004
        /*0a08*/ 	.word	0x00019c40
        /*0a0c*/ 	.short	0x010a
        /*0a0e*/ 	.byte	0x3f
	.zero		1


	//   ....[81]....
        /*0a10*/ 	.word	0x00010e60
        /*0a14*/ 	.word	0x00000010
        /*0a18*/ 	.word	0x00019c20
        /*0a1c*/ 	.short	0x010a
        /*0a1e*/ 	.byte	0x3f
	.zero		1


	//   ....[82]....
        /*0a20*/ 	.word	0x00010eb0
        /*0a24*/ 	.word	0x00000004
        /*0a28*/ 	.word	0x00019c80
        /*0a2c*/ 	.short	0x010a
        /*0a2e*/ 	.byte	0x3f
	.zero		1


	//   ....[83]....
        /*0a30*/ 	.word	0x000111b0
        /*0a34*/ 	.word	0x00000004
        /*0a38*/ 	.word	0x00019c40
        /*0a3c*/ 	.short	0x010a
        /*0a3e*/ 	.byte	0x3f
	.zero		1


	//   ....[84]....
        /*0a40*/ 	.word	0x00011460
        /*0a44*/ 	.word	0x00000002
        /*0a48*/ 	.word	0x00019c70
        /*0a4c*/ 	.short	0x010a
        /*0a4e*/ 	.byte	0x3f
	.zero		1


	//   ....[85]....
        /*0a50*/ 	.word	0x000114b0
        /*0a54*/ 	.word	0x00000002
        /*0a58*/ 	.word	0x00019c60
        /*0a5c*/ 	.short	0x010a
        /*0a5e*/ 	.byte	0x3f
	.zero		1


	//   ....[86]....
        /*0a60*/ 	.word	0x00011500
        /*0a64*/ 	.word	0x00000000
        /*0a68*/ 	.word	0x00019c70
        /*0a6c*/ 	.short	0x010a
        /*0a6e*/ 	.byte	0x3f
	.zero		1


	//   ....[87]....
        /*0a70*/ 	.word	0x00011550
        /*0a74*/ 	.word	0x00000000
        /*0a78*/ 	.word	0x00019c60
        /*0a7c*/ 	.short	0x010a
        /*0a7e*/ 	.byte	0x3f
	.zero		1


	//   ....[88]....
        /*0a80*/ 	.word	0x000115a0
        /*0a84*/ 	.word	0x00000005
        /*0a88*/ 	.word	0x00019c20
        /*0a8c*/ 	.short	0x010a
        /*0a8e*/ 	.byte	0x3f
	.zero		1


	//   ....[89]....
        /*0a90*/ 	.word	0x00011740
        /*0a94*/ 	.word	0x00000003
        /*0a98*/ 	.word	0x00019c40
        /*0a9c*/ 	.short	0x010a
        /*0a9e*/ 	.byte	0x3f
	.zero		1


	//   ....[90]....
        /*0aa0*/ 	.word	0x00011790
        /*0aa4*/ 	.word	0x00000005
        /*0aa8*/ 	.word	0x00019c40
        /*0aac*/ 	.short	0x010a
        /*0aae*/ 	.byte	0x3f
	.zero		1


	//   ....[91]....
        /*0ab0*/ 	.word	0x000117e0
        /*0ab4*/ 	.word	0x00000003
        /*0ab8*/ 	.word	0x00019c60
        /*0abc*/ 	.short	0x010a
        /*0abe*/ 	.byte	0x3f
	.zero		1


	//   ....[92]....
        /*0ac0*/ 	.word	0x00011830
        /*0ac4*/ 	.word	0x00000005
        /*0ac8*/ 	.word	0x00019c60
        /*0acc*/ 	.short	0x010a
        /*0ace*/ 	.byte	0x3f
	.zero		1


	//   ....[93]....
        /*0ad0*/ 	.word	0x00011880
        /*0ad4*/ 	.word	0x00000003
        /*0ad8*/ 	.word	0x00019c80
        /*0adc*/ 	.short	0x010a
        /*0ade*/ 	.byte	0x3f
	.zero		1


	//----- nvinfo : EIATTR_NUM_MBARRIERS
	.align		4
.L_1310:
        /*0ae0*/ 	.byte	0x03, 0x38
        /*0ae2*/ 	.short	0x0016


	//----- nvinfo : EIATTR_EXIT_INSTR_OFFSETS
	.align		4
        /*0ae4*/ 	.byte	0x04, 0x1c
        /*0ae6*/ 	.short	(.L_1312 - .L_1311)


	//   ....[0]....
.L_1311:
        /*0ae8*/ 	.word	0x00000960


	//   ....[1]....
        /*0aec*/ 	.word	0x0000b9c0


	//   ....[2]....
        /*0af0*/ 	.word	0x00010140


	//----- nvinfo : EIATTR_MAX_THREADS
	.align		4
.L_1312:
        /*0af4*/ 	.byte	0x04, 0x05
        /*0af6*/ 	.short	(.L_1314 - .L_1313)
.L_1313:
        /*0af8*/ 	.word	0x00000200
        /*0afc*/ 	.word	0x00000001
        /*0b00*/ 	.word	0x00000001


	//----- nvinfo : EIATTR_CRS_STACK_SIZE
	.align		4
.L_1314:
        /*0b04*/ 	.byte	0x04, 0x1e
        /*0b06*/ 	.short	(.L_1316 - .L_1315)
.L_1315:
        /*0b08*/ 	.word	0x00000000


	//----- nvinfo : EIATTR_CBANK_PARAM_SIZE
	.align		4
.L_1316:
        /*0b0c*/ 	.byte	0x03, 0x19
        /*0b0e*/ 	.short	0x0af0


	//----- nvinfo : EIATTR_PARAM_CBANK
	.align		4
        /*0b10*/ 	.byte	0x04, 0x0a
        /*0b12*/ 	.short	(.L_1318 - .L_1317)
	.align		4
.L_1317:
        /*0b14*/ 	.word	index@(.nv.constant0._ZN7cutlass13device_kernelIN5flash11enable_sm90INS1_16FlashAttnFwdSm90INS1_25CollectiveMainloopFwdSm90ILi2EN4cute5tupleIJNS5_1CILi1EEES8_S8_EEENS6_IJNS7_ILi192EEENS7_ILi128EEENS7_ILi96EEEEEELi96ENS_12float_e4m3_tEfNS_4arch4Sm90ELb1ELb0ELb1ELb0ELb1ELb0ELb0ELb1ELb1ELb1ELb0ELb0EEENS1_21CollectiveEpilogueFwdINS6_IJSA_SC_SB_EEES9_NS_10bfloat16_tESG_Li384ELb0ELb1ELb0ELb1EEENS1_30DynamicPersistentTileSchedulerILi384ELi128ELb0ELb1ELb1EEEEEEEEEvNT_6ParamsE)
        /*0b18*/ 	.short	0x0210
        /*0b1a*/ 	.short	0x0af0


	//----- nvinfo : EIATTR_SW_WAR
	.align		4
.L_1318:
        /*0b1c*/ 	.byte	0x04, 0x36
        /*0b1e*/ 	.short	(.L_1320 - .L_1319)
.L_1319:
        /*0b20*/ 	.word	0x00000008
.L_1320:


//--------------------- .nv.info._ZN7cutlass13device_kernelIN5flash11enable_sm90INS1_16FlashAttnFwdSm90INS1_25CollectiveMainloopFwdSm90ILi2EN4cute5tupleIJNS5_1CILi1EEES8_S8_EEENS6_IJNS7_ILi192EEENS7_ILi128EEENS7_ILi96EEEEEELi96ENS_12float_e4m3_tEfNS_4arch4Sm90ELb1ELb0ELb1ELb1ELb1ELb0ELb0ELb1ELb1ELb1ELb0ELb0EEENS1_21CollectiveEpilogueFwdINS6_IJSA_SC_SB_EEES9_NS_10bfloat16_tESG_Li384ELb1ELb1ELb0ELb1EEENS1_36VarlenDynamicPersistentTileSchedulerILi192ELi128ELi384ELi128ELb0ELb1ELb1ELb1ELb1ELb1EEEEEEEEEvNT_6ParamsE --------------------------
	.section	.nv.info._ZN7cutlass13device_kernelIN5flash11enable_sm90INS1_16FlashAttnFwdSm90INS1_25CollectiveMainloopFwdSm90ILi2EN4cute5tupleIJNS5_1CILi1EEES8_S8_EEENS6_IJNS7_ILi192EEENS7_ILi128EEENS7_ILi96EEEEEELi96ENS_12float_e4m3_tEfNS_4arch4Sm90ELb1ELb0ELb1ELb1ELb1ELb0ELb0ELb1ELb1ELb1ELb0ELb0EEENS1_21CollectiveEpilogueFwdINS6_IJSA_SC_SB_EEES9_NS_10bfloat16_tESG_Li384ELb1ELb1ELb0ELb1EEENS1_36VarlenDynamicPersistentTileSchedulerILi192ELi128ELi384ELi128ELb0ELb1ELb1ELb1ELb1ELb1EEEEEEEEEvNT_6ParamsE,"",@"SHT_CUDA_INFO"
	.sectionflags	@""
	.align	4


	//----- nvinfo : EIATTR_CUDA_API_VERSION
	.align		4
        /*0000*/ 	.byte	0x04, 0x37
        /*0002*/ 	.short	(.L_1322 - .L_1321)
.L_1321:
        /*0004*/ 	.word	0x00000082


	//----- nvinfo : EIATTR_KPARAM_INFO
	.align		4
.L_1322:
        /*0008*/ 	.byte	0x04, 0x17
        /*000a*/ 	.short	(.L_1324 - .L_1323)
.L_1323:
        /*000c*/ 	.word	0x00000000
        /*0010*/ 	.short	0x0000
        /*0012*/ 	.short	0x0070
        /*0014*/ 	.byte	0x00, 0xf0, 0x01, 0x2a


	//----- nvinfo : EIATTR_SPARSE_MMA_MASK
	.align		4
.L_1324:
        /*0018*/ 	.byte	0x03, 0x50
        /*001a*/ 	.short	0x0000


	//----- nvinfo : EIATTR_MAXREG_COUNT
	.align		4
        /*001c*/ 	.byte	0x03, 0x1b
        /*001e*/ 	.short	0x0080


	//----- nvinfo : EIATTR_NUM_BARRIERS
	.align		4
        /*0020*/ 	.byte	0x02, 0x4c
        /*0022*/ 	.byte	0x09
	.zero		1


	//----- nvinfo : EIATTR_EXTERNS
	.align		4
        /*0024*/ 	.byte	0x04, 0x0f
        /*0026*/ 	.short	(.L_1326 - .L_1325)


	//   ....[0]....
	.align		4
.L_1325:
        /*0028*/ 	.word	index@(__assertfail)


	//----- nvinfo : EIATTR_ANNOTATIONS
	.align		4
.L_1326:
        /*002c*/ 	.byte	0x04, 0x55
        /*002e*/ 	.short	(.L_1328 - .L_1327)


	//   ....[0]....
.L_1327:
        /* <DEDUP_REMOVED lines=18> */


	//----- nvinfo : EIATTR_MERCURY_ISA_VERSION
	.align		4
.L_1328:
        /*0138*/ 	.byte	0x03, 0x5f
        /*013a*/ 	.short	0x0101


	//----- nvinfo : EIATTR_UNUSED_LOAD_BYTE_OFFSET
	.align		4
        /*013c*/ 	.byte	0x04, 0x44
        /*013e*/ 	.short	(.L_1330 - .L_1329)


	//   ....[0]....
.L_1329:
        /*0140*/ 	.word	0x00000940
        /*0144*/ 	.word	0x0000fff0


	//   ....[1]....
        /*0148*/ 	.word	0x00009e80
        /*014c*/ 	.word	0x0000fff0


	//----- nvinfo : EIATTR_INT_WARP_WIDE_INSTR_OFFSETS
	.align		4
.L_1330:
        /*0150*/ 	.byte	0x04, 0x31
        /*0152*/ 	.short	(.L_1332 - .L_1331)


	//   ....[0]....
.L_1331:
        /*0154*/ 	.word	0x000000c0


	//   ....[1]....
        /*0158*/ 	.word	0x000000d0


	//   ....[2]....
        /*015c*/ 	.word	0x00000170


	//   ....[3]....
        /*0160*/ 	.word	0x0000d590


	//   ....[4]....
        /*0164*/ 	.word	0x0000d620


	//   ....[5]....
        /*0168*/ 	.word	0x000107d0


	//   ....[6]....
        /*016c*/ 	.word	0x00010860


	//----- nvinfo : EIATTR_COOP_GROUP_MASK_REGIDS
	.align		4
.L_1332:
        /*0170*/ 	.byte	0x04, 0x29
        /*0172*/ 	.short	(.L_1334 - .L_1333)


	//   ....[0]....
.L_1333:
        /*0174*/ 	.word	0xffffffff


	//   ....[1]....
        /*0178*/ 	.word	0xffffffff


	//   ....[2]....
        /*017c*/ 	.word	0xffffffff


	//   ....[3]....
        /*0180*/ 	.word	0xffffffff


	//   ....[4]....
        /*0184*/ 	.word	0xffffffff


	//   ....[5]....
        /*0188*/ 	.word	0xffffffff


	//   ....[6]....
        /*018c*/ 	.word	0xffffffff


	//   ....[7]....
        /*0190*/ 	.word	0xffffffff


	//   ....[8]....
        /*0194*/ 	.word	0xffffffff


	//   ....[9]....
        /*0198*/ 	.word	0xffffffff


	//   ....[10]....
        /*019c*/ 	.word	0xffffffff


	//   ....[11]....
        /*01a0*/ 	.word	0xffffffff


	//   ....[12]....
        /*01a4*/ 	.word	0xffffffff


	//   ....[13]....
        /*01a8*/ 	.word	0xffffffff


	//   ....[14]....
        /*01ac*/ 	.word	0xffffffff


	//   ....[15]....
        /*01b0*/ 	.word	0xffffffff


	//   ....[16]....
        /*01b4*/ 	.word	0xffffffff


	//   ....[17]....
        /*01b8*/ 	.word	0xffffffff


	//   ....[18]....
        /*01bc*/ 	.word	0xffffffff


	//   ....[19]....
        /*01c0*/ 	.word	0xffffffff


	//   ....[20]....
        /*01c4*/ 	.word	0xffffffff


	//   ....[21]....
        /*01c8*/ 	.word	0xffffffff


	//   ....[22]....
        /*01cc*/ 	.word	0xffffffff


	//   ....[23]....
        /*01d0*/ 	.word	0xffffffff


	//   ....[24]....
        /*01d4*/ 	.word	0xffffffff


	//   ....[25]....
        /*01d8*/ 	.word	0xffffffff


	//   ....[26]....
        /*01dc*/ 	.word	0xffffffff


	//   ....[27]....
        /*01e0*/ 	.word	0xffffffff


	//   ....[28]....
        /*01e4*/ 	.word	0xffffffff


	//   ....[29]....
        /*01e8*/ 	.word	0xffffffff


	//   ....[30]....
        /*01ec*/ 	.word	0xffffffff


	//   ....[31]....
        /*01f0*/ 	.word	0xffffffff


	//   ....[32]....
        /*01f4*/ 	.word	0xffffffff


	//   ....[33]....
        /*01f8*/ 	.word	0xffffffff


	//   ....[34]....
        /*01fc*/ 	.word	0xffffffff


	//   ....[35]....
        /*0200*/ 	.word	0xffffffff


	//   ....[36]....
        /*0204*/ 	.word	0xffffffff


	//   ....[37]....
        /*0208*/ 	.word	0xffffffff


	//   ....[38]....
        /*020c*/ 	.word	0xffffffff


	//   ....[39]....
        /*0210*/ 	.word	0xffffffff


	//   ....[40]....
        /*0214*/ 	.word	0xffffffff


	//   ....[41]....
        /*0218*/ 	.word	0xffffffff


	//   ....[42]....
        /*021c*/ 	.word	0xffffffff


	//   ....[43]....
        /*0220*/ 	.word	0xffffffff


	//   ....[44]....
        /*0224*/ 	.word	0xffffffff


	//   ....[45]....
        /*0228*/ 	.word	0xffffffff


	//   ....[46]....
        /*022c*/ 	.word	0xffffffff


	//   ....[47]....
        /*0230*/ 	.word	0xffffffff


	//   ....[48]....
        /*0234*/ 	.word	0xffffffff


	//   ....[49]....
        /*0238*/ 	.word	0xffffffff


	//   ....[50]....
        /*023c*/ 	.word	0xffffffff


	//   ....[51]....
        /*0240*/ 	.word	0xffffffff


	//   ....[52]....
        /*0244*/ 	.word	0xffffffff


	//   ....[53]....
        /*0248*/ 	.word	0xffffffff


	//   ....[54]....
        /*024c*/ 	.word	0xffffffff


	//   ....[55]....
        /*0250*/ 	.word	0xffffffff


	//   ....[56]....
        /*0254*/ 	.word	0xffffffff


	//   ....[57]....
        /*0258*/ 	.word	0xffffffff


	//   ....[58]....
        /*025c*/ 	.word	0xffffffff


	//   ....[59]....
        /*0260*/ 	.word	0xffffffff


	//   ....[60]....
        /*0264*/ 	.word	0xffffffff


	//   ....[61]....
        /*0268*/ 	.word	0xffffffff


	//   ....[62]....
        /*026c*/ 	.word	0xffffffff


	//   ....[63]....
        /*0270*/ 	.word	0xffffffff


	//   ....[64]....
        /*0274*/ 	.word	0xffffffff


	//   ....[65]....
        /*0278*/ 	.word	0xffffffff


	//   ....[66]....
        /*027c*/ 	.word	0xffffffff


	//   ....[67]....
        /*0280*/ 	.word	0xffffffff


	//   ....[68]....
        /*0284*/ 	.word	0xffffffff


	//   ....[69]....
        /*0288*/ 	.word	0xffffffff


	//   ....[70]....
        /*028c*/ 	.word	0xffffffff


	//   ....[71]....
        /*0290*/ 	.word	0xffffffff


	//   ....[72]....
        /*0294*/ 	.word	0xffffffff


	//   ....[73]....
        /*0298*/ 	.word	0xffffffff


	//   ....[74]....
        /*029c*/ 	.word	0xffffffff


	//   ....[75]....
        /*02a0*/ 	.word	0xffffffff


	//   ....[76]....
        /*02a4*/ 	.word	0xffffffff


	//   ....[77]....
        /*02a8*/ 	.word	0xffffffff


	//   ....[78]....
        /*02ac*/ 	.word	0xffffffff


	//   ....[79]....
        /*02b0*/ 	.word	0xffffffff


	//   ....[80]....
        /*02b4*/ 	.word	0xffffffff


	//   ....[81]....
        /*02b8*/ 	.word	0xffffffff


	//   ....[82]....
        /*02bc*/ 	.word	0xffffffff


	//   ....[83]....
        /*02c0*/ 	.word	0xffffffff


	//   ....[84]....
        /*02c4*/ 	.word	0xffffffff


	//   ....[85]....
        /*02c8*/ 	.word	0xffffffff


	//   ....[86]....
        /*02cc*/ 	.word	0xffffffff


	//   ....[87]....
        /*02d0*/ 	.word	0xffffffff


	//   ....[88]....
        /*02d4*/ 	.word	0xffffffff


	//   ....[89]....
        /*02d8*/ 	.word	0xffffffff


	//   ....[90]....
        /*02dc*/ 	.word	0xffffffff


	//   ....[91]....
        /*02e0*/ 	.word	0xffffffff


	//   ....[92]....
        /*02e4*/ 	.word	0xffffffff


	//   ....[93]....
        /*02e8*/ 	.word	0xffffffff


	//   ....[94]....
        /*02ec*/ 	.word	0xffffffff


	//   ....[95]....
        /*02f0*/ 	.word	0xffffffff


	//   ....[96]....
        /*02f4*/ 	.word	0xffffffff


	//   ....[97]....
        /*02f8*/ 	.word	0xffffffff


	//   ....[98]....
        /*02fc*/ 	.word	0xffffffff


	//   ....[99]....
        /*0300*/ 	.word	0xffffffff


	//   ....[100]....
        /*0304*/ 	.word	0xffffffff


	//   ....[101]....
        /*0308*/ 	.word	0xffffffff


	//   ....[102]....
        /*030c*/ 	.word	0xffffffff


	//   ....[103]....
        /*0310*/ 	.word	0xffffffff


	//   ....[104]....
        /*0314*/ 	.word	0xffffffff


	//   ....[105]....
        /*0318*/ 	.word	0xffffffff


	//   ....[106]....
        /*031c*/ 	.word	0xffffffff


	//   ....[107]....
        /*0320*/ 	.word	0xffffffff


	//   ....[108]....
        /*0324*/ 	.word	0xffffffff


	//   ....[109]....
        /*0328*/ 	.word	0xffffffff


	//   ....[110]....
        /*032c*/ 	.word	0xffffffff


	//   ....[111]....
        /*0330*/ 	.word	0xffffffff


	//   ....[112]....
        /*0334*/ 	.word	0xffffffff


	//   ....[113]....
        /*0338*/ 	.word	0xffffffff


	//   ....[114]....
        /*033c*/ 	.word	0xffffffff


	//   ....[115]....
        /*0340*/ 	.word	0xffffffff


	//   ....[116]....
        /*0344*/ 	.word	0xffffffff


	//   ....[117]....
        /*0348*/ 	.word	0xffffffff


	//   ....[118]....
        /*034c*/ 	.word	0xffffffff


	//   ....[119]....
        /*0350*/ 	.word	0x0500000f


	//   ....[120]....
        /*0354*/ 	.word	0x0500000f


	//   ....[121]....
        /*0358*/ 	.word	0x0500000f


	//   ....[122]....
        /*035c*/ 	.word	0x0500000f


	//   ....[123]....
        /*0360*/ 	.word	0x0500000f


	//   ....[124]....
        /*0364*/ 	.word	0x0500000f


	//   ....[125]....
        /*0368*/ 	.word	0x0500000f


	//   ....[126]....
        /*036c*/ 	.word	0x0500000f


	//   ....[127]....
        /*0370*/ 	.word	0x0500000f


	//   ....[128]....
        /*0374*/ 	.word	0x0500000f


	//   ....[129]....
        /*0378*/ 	.word	0x0500000f


	//   ....[130]....
        /*037c*/ 	.word	0x0500000f


	//   ....[131]....
        /*0380*/ 	.word	0x0500000f


	//   ....[132]....
        /*0384*/ 	.word	0x0500000f


	//   ....[133]....
        /*0388*/ 	.word	0x0500000f


	//   ....[134]....
        /*038c*/ 	.word	0x0500000f


	//   ....[135]....
        /*0390*/ 	.word	0x0500000f


	//   ....[136]....
        /*0394*/ 	.word	0x0500000f


	//   ....[137]....
        /*0398*/ 	.word	0x0500000f


	//   ....[138]....
        /*039c*/ 	.word	0x0500000f


	//   ....[139]....
        /*03a0*/ 	.word	0x0500000f


	//   ....[140]....
        /*03a4*/ 	.word	0x0500000f


	//   ....[141]....
        /*03a8*/ 	.word	0x0500000f


	//   ....[142]....
        /*03ac*/ 	.word	0x0500000f


	//----- nvinfo : EIATTR_COOP_GROUP_INSTR_OFFSETS
	.align		4
.L_1334:
        /*03b0*/ 	.byte	0x04, 0x28
        /*03b2*/ 	.short	(.L_1336 - .L_1335)


	//   ....[0]....
.L_1335:
        /*03b4*/ 	.word	0x00000070


	//   ....[1]....
        /*03b8*/ 	.word	0x000000b0


	//   ....[2]....
        /*03bc*/ 	.word	0x000002d0


	//   ....[3]....
        /*03c0*/ 	.word	0x00000430


	//   ....[4]....
        /*03c4*/ 	.word	0x00000550


	//   ....[5]....
        /*03c8*/ 	.word	0x000006b0


	//   ....[6]....
        /*03cc*/ 	.word	0x000014c0


	//   ....[7]....
        /*03d0*/ 	.word	0x00001e60


	//   ....[8]....
        /*03d4*/ 	.word	0x00002620


	//   ....[9]....
        /*03d8*/ 	.word	0x00002c60


	//   ....[10]....
        /*03dc*/ 	.word	0x00002cc0


	//   ....[11]....
        /*03e0*/ 	.word	0x000036b0


	//   ....[12]....
        /*03e4*/ 	.word	0x00003740


	//   ....[13]....
        /*03e8*/ 	.word	0x00004a00


	//   ....[14]....
        /*03ec*/ 	.word	0x00004d60


	//   ....[15]....
        /*03f0*/ 	.word	0x000055d0


	//   ....[16]....
        /*03f4*/ 	.word	0x000056e0


	//   ....[17]....
        /*03f8*/ 	.word	0x00006010


	//   ....[18]....
        /*03fc*/ 	.word	0x00006080


	//   ....[19]....
        /*0400*/ 	.word	0x000081d0


	//   ....[20]....
        /*0404*/ 	.word	0x000081f0


	//   ....[21]....
        /*0408*/ 	.word	0x00008230


	//   ....[22]....
        /*040c*/ 	.word	0x00008240


	//   ....[23]....
        /*0410*/ 	.word	0x000097e0


	//   ....[24]....
        /*0414*/ 	.word	0x00009800


	//   ....[25]....
        /*0418*/ 	.word	0x00009870


	//   ....[26]....
        /*041c*/ 	.word	0x00009880


	//   ....[27]....
        /*0420*/ 	.word	0x0000a560


	//   ....[28]....
        /*0424*/ 	.word	0x0000a570


	//   ....[29]....
        /*0428*/ 	.word	0x0000a580


	//   ....[30]....
        /*042c*/ 	.word	0x0000a590


	//   ....[31]....
        /*0430*/ 	.word	0x0000a5a0


	//   ....[32]....
        /*0434*/ 	.word	0x0000a5b0


	//   ....[33]....
        /*0438*/ 	.word	0x0000a5c0


	//   ....[34]....
        /*043c*/ 	.word	0x0000a5d0


	//   ....[35]....
        /*0440*/ 	.word	0x0000a5f0


	//   ....[36]....
        /*0444*/ 	.word	0x0000a600


	//   ....[37]....
        /*0448*/ 	.word	0x0000a630


	//   ....[38]....
        /*044c*/ 	.word	0x0000a640


	//   ....[39]....
        /*0450*/ 	.word	0x0000a650


	//   ....[40]....
        /*0454*/ 	.word	0x0000a660


	//   ....[41]....
        /*0458*/ 	.word	0x0000a690


	//   ....[42]....
        /*045c*/ 	.word	0x0000a6a0


	//   ....[43]....
        /*0460*/ 	.word	0x0000a6d0


	//   ....[44]....
        /*0464*/ 	.word	0x0000a6e0


	//   ....[45]....
        /*0468*/ 	.word	0x0000a700


	//   ....[46]....
        /*046c*/ 	.word	0x0000a710


	//   ....[47]....
        /*0470*/ 	.word	0x0000a720


	//   ....[48]....
        /*0474*/ 	.word	0x0000a730


	//   ....[49]....
        /*0478*/ 	.word	0x0000a750


	//   ....[50]....
        /*047c*/ 	.word	0x0000a760


	//   ....[51]....
        /*0480*/ 	.word	0x0000ad20


	//   ....[52]....
        /*0484*/ 	.word	0x0000ad60


	//   ....[53]....
        /*0488*/ 	.word	0x0000ad90


	//   ....[54]....
        /*048c*/ 	.word	0x0000adc0


	//   ....[55]....
        /*0490*/ 	.word	0x0000b2c0


	//   ....[56]....
        /*0494*/ 	.word	0x0000b2e0


	//   ....[57]....
        /*0498*/ 	.word	0x0000b3e0


	//   ....[58]....
        /*049c*/ 	.word	0x0000b400


	//   ....[59]....
        /*04a0*/ 	.word	0x0000bcf0


	//   ....[60]....
        /*04a4*/ 	.word	0x0000bd00


	//   ....[61]....
        /*04a8*/ 	.word	0x0000be00


	//   ....[62]....
        /*04ac*/ 	.word	0x0000be20


	//   ....[63]....
        /*04b0*/ 	.word	0x0000bf90


	//   ....[64]....
        /*04b4*/ 	.word	0x0000c160


	//   ....[65]....
        /*04b8*/ 	.word	0x0000c190


	//   ....[66]....
        /*04bc*/ 	.word	0x0000c1c0


	//   ....[67]....
        /*04c0*/ 	.word	0x0000c1f0


	//   ....[68]....
        /*04c4*/ 	.word	0x0000c220


	//   ....[69]....
        /*04c8*/ 	.word	0x0000c260


	//   ....[70]....
        /*04cc*/ 	.word	0x0000c3b0


	//   ....[71]....
        /*04d0*/ 	.word	0x0000c3e0


	//   ....[72]....
        /*04d4*/ 	.word	0x0000c410


	//   ....[73]....
        /*04d8*/ 	.word	0x0000c440


	//   ....[74]....
        /*04dc*/ 	.word	0x0000c470


	//   ....[75]....
        /*04e0*/ 	.word	0x0000c4b0


	//   ....[76]....
        /*04e4*/ 	.word	0x0000c530


	//   ....[77]....
        /*04e8*/ 	.word	0x0000c5d0


	//   ....[78]....
        /*04ec*/ 	.word	0x0000c680


	//   ....[79]....
        /*04f0*/ 	.word	0x0000e270


	//   ....[80]....
        /*04f4*/ 	.word	0x0000e280


	//   ....[81]....
        /*04f8*/ 	.word	0x0000e290


	//   ....[82]....
        /*04fc*/ 	.word	0x0000e3b0


	//   ....[83]....
        /*0500*/ 	.word	0x0000e7e0


	//   ....[84]....
        /*0504*/ 	.word	0x0000e7f0


	//   ....[85]....
        /*0508*/ 	.word	0x0000e800


	//   ....[86]....
        /*050c*/ 	.word	0x0000e810


	//   ....[87]....
        /*0510*/ 	.word	0x0000f1b0


	//   ....[88]....
        /*0514*/ 	.word	0x0000f1e0


	//   ....[89]....
        /*0518*/ 	.word	0x0000f200


	//   ....[90]....
        /*051c*/ 	.word	0x0000f210


	//   ....[91]....
        /*0520*/ 	.word	0x0000f220


	//   ....[92]....
        /*0524*/ 	.word	0x0000f320


	//   ....[93]....
        /*0528*/ 	.word	0x0000fae0


	//   ....[94]....
        /*052c*/ 	.word	0x0000fb00


	//   ....[95]....
        /*0530*/ 	.word	0x0000fb10


	//   ....[96]....
        /*0534*/ 	.word	0x0000fb70


	//   ....[97]....
        /*0538*/ 	.word	0x0000ff30


	//   ....[98]....
        /*053c*/ 	.word	0x0000ff40


	//   ....[99]....
        /*0540*/ 	.word	0x0000ff50


	//   ....[100]....
        /*0544*/ 	.word	0x0000ffb0


	//   ....[101]....
        /*0548*/ 	.word	0x000110a0


	//   ....[102]....
        /*054c*/ 	.word	0x000110d0


	//   ....[103]....
        /*0550*/ 	.word	0x00011100


	//   ....[104]....
        /*0554*/ 	.word	0x00011140


	//   ....[105]....
        /*0558*/ 	.word	0x00011170


	//   ....[106]....
        /*055c*/ 	.word	0x00011180


	//   ....[107]....
        /*0560*/ 	.word	0x000111b0


	//   ....[108]....
        /*0564*/ 	.word	0x000111c0


	//   ....[109]....
        /*0568*/ 	.word	0x00011300


	//   ....[110]....
        /*056c*/ 	.word	0x00011330


	//   ....[111]....
        /*0570*/ 	.word	0x00011360


	//   ....[112]....
        /*0574*/ 	.word	0x00011390


	//   ....[113]....
        /*0578*/ 	.word	0x000113c0


	//   ....[114]....
        /*057c*/ 	.word	0x00011400


	//   ....[115]....
        /*0580*/ 	.word	0x000114a0


	//   ....[116]....
        /*0584*/ 	.word	0x00011530


	//   ....[117]....
        /*0588*/ 	.word	0x000115a0


	//   ....[118]....
        /*058c*/ 	.word	0x00011bd0


	//   ....[119]....
        /*0590*/ 	.word	0x000121e0


	//   ....[120]....
        /*0594*/ 	.word	0x000122c0


	//   ....[121]....
        /*0598*/ 	.word	0x00012360


	//   ....[122]....
        /*059c*/ 	.word	0x00012510


	//   ....[123]....
        /*05a0*/ 	.word	0x000125b0


	//   ....[124]....
        /*05a4*/ 	.word	0x000126a0


	//   ....[125]....
        /*05a8*/ 	.word	0x00012730


	//   ....[126]....
        /*05ac*/ 	.word	0x00012790


	//   ....[127]....
        /*05b0*/ 	.word	0x00012830


	//   ....[128]....
        /*05b4*/ 	.word	0x00012940


	//   ....[129]....
        /*05b8*/ 	.word	0x000129a0


	//   ....[130]....
        /*05bc*/ 	.word	0x00012a00


	//   ....[131]....
        /*05c0*/ 	.word	0x00012aa0


	//   ....[132]....
        /*05c4*/ 	.word	0x00012b60


	//   ....[133]....
        /*05c8*/ 	.word	0x00012be0


	//   ....[134]....
        /*05cc*/ 	.word	0x00012d90


	//   ....[135]....
        /*05d0*/ 	.word	0x00012e30


	//   ....[136]....
        /*05d4*/ 	.word	0x00012e90


	//   ....[137]....
        /*05d8*/ 	.word	0x00012f60


	//   ....[138]....
        /*05dc*/ 	.word	0x00013050


	//   ....[139]....
        /*05e0*/ 	.word	0x000130e0


	//   ....[140]....
        /*05e4*/ 	.word	0x00013140


	//   ....[141]....
        /*05e8*/ 	.word	0x00013210


	//   ....[142]....
        /*05ec*/ 	.word	0x00013470


	//----- nvinfo : EIATTR_REG_RECONFIG
	.align		4
.L_1336:
        /*05f0*/ 	.byte	0x01, 0x54
	.zero		2


	//----- nvinfo : EIATTR_SYSCALL_OFFSETS
	.align		4
        /*05f4*/ 	.byte	0x04, 0x46
        /*05f6*/ 	.short	(.L_1338 - .L_1337)


	//   ....[0]....
.L_1337:
        /*05f8*/ 	.word	0x000016a0


	//   ....[1]....
        /*05fc*/ 	.word	0x0000d780


	//   ....[2]....
        /*0600*/ 	.word	0x0000d910


	//   ....[3]....
        /*0604*/ 	.word	0x0000da60


	//   ....[4]....
        /*0608*/ 	.word	0x0000dba0


	//   ....[5]....
        /*060c*/ 	.word	0x0000ec20


	//----- nvinfo : EIATTR_MBARRIER_INSTR_OFFSETS
	.align		4
.L_1338:
        /*0610*/ 	.byte	0x04, 0x39
        /*0612*/ 	.short	(.L_1340 - .L_1339)


	//   ....[0]....
.L_1339:
        /*0614*/ 	.word	0x00000180
        /*0618*/ 	.word	0x000000ff
        /*061c*/ 	.word	0x00019c00
        /*0620*/ 	.short	0x0100
        /*0622*/ 	.byte	0x08
	.zero		1


	//   ....[1]....
        /*0624*/ 	.word	0x00000190
        /*0628*/ 	.word	0x000000ff
        /*062c*/ 	.word	0x00019c20
        /*0630*/ 	.short	0x0100
        /*0632*/ 	.byte	0x08
	.zero		1


	//   ....[2]....
        /*0634*/ 	.word	0x00000280
        /*0638*/ 	.word	0x000000ff
        /*063c*/ 	.word	0x00019c30
        /*0640*/ 	.short	0x0100
        /*0642*/ 	.byte	0x08
	.zero		1


	//   ....[3]....
        /*0644*/ 	.word	0x00000290
        /*0648*/ 	.word	0x000000ff
        /*064c*/ 	.word	0x00019c40
        /*0650*/ 	.short	0x0100
        /*0652*/ 	.byte	0x08
	.zero		1


	//   ....[4]....
        /*0654*/ 	.word	0x000002a0
        /*0658*/ 	.word	0x000000ff
        /*065c*/ 	.word	0x00019c38
        /*0660*/ 	.short	0x0100
        /*0662*/ 	.byte	0x08
	.zero		1


	//   ....[5]....
        /*0664*/ 	.word	0x000002b0
        /*0668*/ 	.word	0x000000ff
        /*066c*/ 	.word	0x00019c48
        /*0670*/ 	.short	0x0100
        /*0672*/ 	.byte	0x08
	.zero		1


	//   ....[6]....
        /*0674*/ 	.word	0x000003e0
        /*0678*/ 	.word	0x000000ff
        /*067c*/ 	.word	0x00019c50
        /*0680*/ 	.short	0x0100
        /*0682*/ 	.byte	0x08
	.zero		1


	//   ....[7]....
        /*0684*/ 	.word	0x000003f0
        /*0688*/ 	.word	0x000000ff
        /*068c*/ 	.word	0x00019c60
        /*0690*/ 	.short	0x0100
        /*0692*/ 	.byte	0x08
	.zero		1


	//   ....[8]....
        /*0694*/ 	.word	0x00000400
        /*0698*/ 	.word	0x000000ff
        /*069c*/ 	.word	0x00019c58
        /*06a0*/ 	.short	0x0100
        /*06a2*/ 	.byte	0x08
	.zero		1


	//   ....[9]....
        /*06a4*/ 	.word	0x00000410
        /*06a8*/ 	.word	0x000000ff
        /*06ac*/ 	.word	0x00019c68
        /*06b0*/ 	.short	0x0100
        /*06b2*/ 	.byte	0x08
	.zero		1


	//   ....[10]....
        /*06b4*/ 	.word	0x00000500
        /*06b8*/ 	.word	0x000000ff
        /*06bc*/ 	.word	0x00019c70
        /*06c0*/ 	.short	0x0100
        /*06c2*/ 	.byte	0x06
	.zero		1


	//   ....[11]....
        /*06c4*/ 	.word	0x00000510
        /*06c8*/ 	.word	0x000000ff
        /*06cc*/ 	.word	0x00019c80
        /*06d0*/ 	.short	0x0100
        /*06d2*/ 	.byte	0x06
	.zero		1


	//   ....[12]....
        /*06d4*/ 	.word	0x00000520
        /*06d8*/ 	.word	0x000000ff
        /*06dc*/ 	.word	0x00019c78
        /*06e0*/ 	.short	0x0100
        /*06e2*/ 	.byte	0x06
	.zero		1


	//   ....[13]....
        /*06e4*/ 	.word	0x00000530
        /*06e8*/ 	.word	0x000000ff
        /*06ec*/ 	.word	0x00019c88
        /*06f0*/ 	.short	0x0100
        /*06f2*/ 	.byte	0x06
	.zero		1


	//   ....[14]....
        /*06f4*/ 	.word	0x00000660
        /*06f8*/ 	.word	0x000000ff
        /*06fc*/ 	.word	0x00019c90
        /*0700*/ 	.short	0x0100
        /*0702*/ 	.byte	0x08
	.zero		1


	//   ....[15]....
        /*0704*/ 	.word	0x00000670
        /*0708*/ 	.word	0x000000ff
        /*070c*/ 	.word	0x00019ca0
        /*0710*/ 	.short	0x0100
        /*0712*/ 	.byte	0x08
	.zero		1


	//   ....[16]....
        /*0714*/ 	.word	0x00000680
        /*0718*/ 	.word	0x000000ff
        /*071c*/ 	.word	0x00019c98
        /*0720*/ 	.short	0x0100
        /*0722*/ 	.byte	0x08
	.zero		1


	//   ....[17]....
        /*0724*/ 	.word	0x00000690
        /*0728*/ 	.word	0x000000ff
        /*072c*/ 	.word	0x00019ca8
        /*0730*/ 	.short	0x0100
        /*0732*/ 	.byte	0x08
	.zero		1


	//   ....[18]....
        /*0734*/ 	.word	0x000007e0
        /*0738*/ 	.word	0x000000ff
        /*073c*/ 	.word	0x00019cb0
        /*0740*/ 	.short	0x0100
        /*0742*/ 	.byte	0x08
	.zero		1


	//   ....[19]....
        /*0744*/ 	.word	0x000007f0
        /*0748*/ 	.word	0x000000ff
        /*074c*/ 	.word	0x00019cc0
        /*0750*/ 	.short	0x0100
        /*0752*/ 	.byte	0x08
	.zero		1


	//   ....[20]....
        /*0754*/ 	.word	0x00000800
        /*0758*/ 	.word	0x000000ff
        /*075c*/ 	.word	0x00019cb8
        /*0760*/ 	.short	0x0100
        /*0762*/ 	.byte	0x08
	.zero		1


	//   ....[21]....
        /*0764*/ 	.word	0x00000810
        /*0768*/ 	.word	0x000000ff
        /*076c*/ 	.word	0x00019cc8
        /*0770*/ 	.short	0x0100
        /*0772*/ 	.byte	0x08
	.zero		1


	//   ....[22]....
        /*0774*/ 	.word	0x000019d0
        /*0778*/ 	.word	0x000000ff
        /*077c*/ 	.word	0x00019c00
        /*0780*/ 	.short	0x010a
        /*0782*/ 	.byte	0x2e
	.zero		1


	//   ....[23]....
        /*0784*/ 	.word	0x00001a70
        /*0788*/ 	.word	0x00000002
        /*078c*/ 	.word	0x00019c30
        /*0790*/ 	.short	0x010a
        /*0792*/ 	.byte	0x3f
	.zero		1


	//   ....[24]....
        /*0794*/ 	.word	0x00001ab0
        /*0798*/ 	.word	0x00000002
        /*079c*/ 	.word	0x00019c30
        /*07a0*/ 	.short	0x010a
        /*07a2*/ 	.byte	0x3f
	.zero		1


	//   ....[25]....
        /*07a4*/ 	.word	0x00002650
        /*07a8*/ 	.word	0x000000ff
        /*07ac*/ 	.word	0x00000000
        /*07b0*/ 	.short	0x0101
        /*07b2*/ 	.byte	0x06
	.zero		1


	//   ....[26]....
        /*07b4*/ 	.word	0x00004480
        /*07b8*/ 	.word	0x000000ff
        /*07bc*/ 	.word	0x00019c30
        /*07c0*/ 	.short	0x010a
        /*07c2*/ 	.byte	0x13
	.zero		1


	//   ....[27]....
        /*07c4*/ 	.word	0x000044c0
        /*07c8*/ 	.word	0x000000ff
        /*07cc*/ 	.word	0x00019c30
        /*07d0*/ 	.short	0x010a
        /*07d2*/ 	.byte	0x13
	.zero		1


	//   ....[28]....
        /*07d4*/ 	.word	0x00004620
        /*07d8*/ 	.word	0x000000ff
        /*07dc*/ 	.word	0x00019c50
        /*07e0*/ 	.short	0x010a
        /*07e2*/ 	.byte	0x0b
	.zero		1


	//   ....[29]....
        /*07e4*/ 	.word	0x00004660
        /*07e8*/ 	.word	0x000000ff
        /*07ec*/ 	.word	0x00019c50
        /*07f0*/ 	.short	0x010a
        /*07f2*/ 	.byte	0x0b
	.zero		1


	//   ....[30]....
        /*07f4*/ 	.word	0x00004ed0
        /*07f8*/ 	.word	0x000000ff
        /*07fc*/ 	.word	0x00000000
        /*0800*/ 	.short	0x0101
        /*0802*/ 	.byte	0x13
	.zero		1


	//   ....[31]....
        /*0804*/ 	.word	0x00006c20
        /*0808*/ 	.word	0x000000ff
        /*080c*/ 	.word	0x00000000
        /*0810*/ 	.short	0x0101
        /*0812*/ 	.byte	0x06
	.zero		1


	//   ....[32]....
        /*0814*/ 	.word	0x000071e0
        /*0818*/ 	.word	0x000000ff
        /*081c*/ 	.word	0x00019c30
        /*0820*/ 	.short	0x010a
        /*0822*/ 	.byte	0x06
	.zero		1


	//   ....[33]....
        /*0824*/ 	.word	0x00007220
        /*0828*/ 	.word	0x000000ff
        /*082c*/ 	.word	0x00019c30
        /*0830*/ 	.short	0x010a
        /*0832*/ 	.byte	0x06
	.zero		1


	//   ....[34]....
        /*0834*/ 	.word	0x00007380
        /*0838*/ 	.word	0x000000ff
        /*083c*/ 	.word	0x00019c50
        /*0840*/ 	.short	0x010a
        /*0842*/ 	.byte	0x0b
	.zero		1


	//   ....[35]....
        /*0844*/ 	.word	0x000073c0
        /*0848*/ 	.word	0x000000ff
        /*084c*/ 	.word	0x00019c50
        /*0850*/ 	.short	0x010a
        /*0852*/ 	.byte	0x0b
	.zero		1


	//   ....[36]....
        /*0854*/ 	.word	0x00007a30
        /*0858*/ 	.word	0x000000ff
        /*085c*/ 	.word	0x00000000
        /*0860*/ 	.short	0x0101
        /*0862*/ 	.byte	0x06
	.zero		1


	//   ....[37]....
        /*0864*/ 	.word	0x00008ff0
        /*0868*/ 	.word	0x000000ff
        /*086c*/ 	.word	0x00000000
        /*0870*/ 	.short	0x0101
        /*0872*/ 	.byte	0x06
	.zero		1


	//   ....[38]....
        /*0874*/ 	.word	0x00009520
        /*0878*/ 	.word	0x000000ff
        /*087c*/ 	.word	0x00019c50
        /*0880*/ 	.short	0x010a
        /*0882*/ 	.byte	0x0e
	.zero		1


	//   ....[39]....
        /*0884*/ 	.word	0x00009560
        /*0888*/ 	.word	0x000000ff
        /*088c*/ 	.word	0x00019c50
        /*0890*/ 	.short	0x010a
        /*0892*/ 	.byte	0x0e
	.zero		1


	//   ....[40]....
        /*0894*/ 	.word	0x00009b60
        /*0898*/ 	.word	0x000000ff
        /*089c*/ 	.word	0x00000000
        /*08a0*/ 	.short	0x0101
        /*08a2*/ 	.byte	0x04
	.zero		1


	//   ....[41]....
        /*08a4*/ 	.word	0x0000b2d0
        /*08a8*/ 	.word	0x00000003
        /*08ac*/ 	.word	0x00000000
        /*08b0*/ 	.short	0x0101
        /*08b2*/ 	.byte	0x3f
	.zero		1


	//   ....[42]....
        /*08b4*/ 	.word	0x0000e060
        /*08b8*/ 	.word	0x00000005
        /*08bc*/ 	.word	0x00019c80
        /*08c0*/ 	.short	0x010a
        /*08c2*/ 	.byte	0x3f
	.zero		1


	//   ....[43]....
        /*08c4*/ 	.word	0x0000e4b0
        /*08c8*/ 	.word	0x00000005
        /*08cc*/ 	.word	0x00019c70
        /*08d0*/ 	.short	0x0107
        /*08d2*/ 	.byte	0x3f
	.zero		1


	//   ....[44]....
        /*08d4*/ 	.word	0x0000e570
        /*08d8*/ 	.word	0x00000005
        /*08dc*/ 	.word	0x00019c70
        /*08e0*/ 	.short	0x0101
        /*08e2*/ 	.byte	0x3f
	.zero		1


	//   ....[45]....
        /*08e4*/ 	.word	0x0000e5a0
        /*08e8*/ 	.word	0x00000005
        /*08ec*/ 	.word	0x00019c40
        /*08f0*/ 	.short	0x010a
        /*08f2*/ 	.byte	0x3f
	.zero		1


	//   ....[46]....
        /*08f4*/ 	.word	0x0000e950
        /*08f8*/ 	.word	0x00000005
        /*08fc*/ 	.word	0x00019c30
        /*0900*/ 	.short	0x0107
        /*0902*/ 	.byte	0x3f
	.zero		1


	//   ....[47]....
        /*0904*/ 	.word	0x0000ea10
        /*0908*/ 	.word	0x00000005
        /*090c*/ 	.word	0x00019c30
        /*0910*/ 	.short	0x0101
        /*0912*/ 	.byte	0x3f
	.zero		1


	//   ....[48]....
        /*0914*/ 	.word	0x0000f400
        /*0918*/ 	.word	0x00000010
        /*091c*/ 	.word	0x00019c00
        /*0920*/ 	.short	0x0107
        /*0922*/ 	.byte	0x3f
	.zero		1


	//   ....[49]....
        /*0924*/ 	.word	0x0000f500
        /*0928*/ 	.word	0x00000010
        /*092c*/ 	.word	0x00019c00
        /*0930*/ 	.short	0x0101
        /*0932*/ 	.byte	0x3f
	.zero		1


	//   ....[50]....
        /*0934*/ 	.word	0x0000f520
        /*0938*/ 	.word	0x00000010
        /*093c*/ 	.word	0x00019c20
        /*0940*/ 	.short	0x010a
        /*0942*/ 	.byte	0x3f
	.zero		1


	//   ....[51]....
        /*0944*/ 	.word	0x0000f8a0
        /*0948*/ 	.word	0x00000000
        /*094c*/ 	.word	0x00019c80
        /*0950*/ 	.short	0x010a
        /*0952*/ 	.byte	0x3f
	.zero		1


	//   ....[52]....
        /*0954*/ 	.word	0x0000fc10
        /*0958*/ 	.word	0x00000000
        /*095c*/ 	.word	0x00019c70
        /*0960*/ 	.short	0x0107
        /*0962*/ 	.byte	0x3f
	.zero		1


	//   ....[53]....
        /*0964*/ 	.word	0x0000fcd0
        /*0968*/ 	.word	0x00000000
        /*096c*/ 	.word	0x00019c70
        /*0970*/ 	.short	0x0101
        /*0972*/ 	.byte	0x3f
	.zero		1


	//   ....[54]....
        /*0974*/ 	.word	0x0000fd00
        /*0978*/ 	.word	0x00000000
        /*097c*/ 	.word	0x00019c40
        /*0980*/ 	.short	0x010a
        /*0982*/ 	.byte	0x3f
	.zero		1


	//   ....[55]....
        /*0984*/ 	.word	0x00010050
        /*0988*/ 	.word	0x00000000
        /*098c*/ 	.word	0x00019c30
        /*0990*/ 	.short	0x0107
        /*0992*/ 	.byte	0x3f
	.zero		1


	//   ....[56]....
        /*0994*/ 	.word	0x00010110
        /*0998*/ 	.word	0x00000000
        /*099c*/ 	.word	0x00019c30
        /*09a0*/ 	.short	0x0101
        /*09a2*/ 	.byte	0x3f
	.zero		1


	//   ....[57]....
        /*09a4*/ 	.word	0x000101a0
        /*09a8*/ 	.word	0x00000002
        /*09ac*/ 	.word	0x00019c70
        /*09b0*/ 	.short	0x010a
        /*09b2*/ 	.byte	0x3f
	.zero		1


	//   ....[58]....
        /*09b4*/ 	.word	0x00010230
        /*09b8*/ 	.word	0x00000002
        /*09bc*/ 	.word	0x00019c60
        /*09c0*/ 	.short	0x010a
        /*09c2*/ 	.byte	0x3f
	.zero		1


	//   ....[59]....
        /*09c4*/ 	.word	0x000106a0
        /*09c8*/ 	.word	0x00000002
        /*09cc*/ 	.word	0x00019c50
        /*09d0*/ 	.short	0x0101
        /*09d2*/ 	.byte	0x3f
	.zero		1


	//   ....[60]....
        /*09d4*/ 	.word	0x00010730
        /*09d8*/ 	.word	0x00000002
        /*09dc*/ 	.word	0x00000000
        /*09e0*/ 	.short	0x0101
        /*09e2*/ 	.byte	0x3f
	.zero		1


	//   ....[61]....
        /*09e4*/ 	.word	0x000108f0
        /*09e8*/ 	.word	0x00000000
        /*09ec*/ 	.word	0x00019c70
        /*09f0*/ 	.short	0x010a
        /*09f2*/ 	.byte	0x3f
	.zero		1


	//   ....[62]....
        /*09f4*/ 	.word	0x00010970
        /*09f8*/ 	.word	0x00000000
        /*09fc*/ 	.word	0x00019c60
        /*0a00*/ 	.short	0x010a
        /*0a02*/ 	.byte	0x3f
	.zero		1


	//   ....[63]....
        /*0a04*/ 	.word	0x00010df0
        /*0a08*/ 	.word	0x00000000
        /*0a0c*/ 	.word	0x00019c50
        /*0a10*/ 	.short	0x0101
        /*0a12*/ 	.byte	0x3f
	.zero		1


	//   ....[64]....
        /*0a14*/ 	.word	0x00010eb0
        /*0a18*/ 	.word	0x00000000
        /*0a1c*/ 	.word	0x00000000
        /*0a20*/ 	.short	0x0101
        /*0a22*/ 	.byte	0x3f
	.zero		1


	//   ....[65]....
        /*0a24*/ 	.word	0x00011b50
        /*0a28*/ 	.word	0x00000007
        /*0a2c*/ 	.word	0x00019c20
        /*0a30*/ 	.short	0x010a
        /*0a32*/ 	.byte	0x3f
	.zero		1


	//   ....[66]....
        /*0a34*/ 	.word	0x00011cd0
        /*0a38*/ 	.word	0x00000005
        /*0a3c*/ 	.word	0x00019c40
        /*0a40*/ 	.short	0x010a
        /*0a42*/ 	.byte	0x3f
	.zero		1


	//   ....[67]....
        /*0a44*/ 	.word	0x00011d70
        /*0a48*/ 	.word	0x00000003
        /*0a4c*/ 	.word	0x00019c40
        /*0a50*/ 	.short	0x010a
        /*0a52*/ 	.byte	0x3f
	.zero		1


	//   ....[68]....
        /*0a54*/ 	.word	0x00011db0
        /*0a58*/ 	.word	0x00000005
        /*0a5c*/ 	.word	0x00019c60
        /*0a60*/ 	.short	0x010a
        /*0a62*/ 	.byte	0x3f
	.zero		1


	//   ....[69]....
        /*0a64*/ 	.word	0x00011df0
        /*0a68*/ 	.word	0x00000003
        /*0a6c*/ 	.word	0x00019c60
        /*0a70*/ 	.short	0x010a
        /*0a72*/ 	.byte	0x3f
	.zero		1


	//   ....[70]....
        /*0a74*/ 	.word	0x00011e30
        /*0a78*/ 	.word	0x00000005
        /*0a7c*/ 	.word	0x00019c80
        /*0a80*/ 	.short	0x010a
        /*0a82*/ 	.byte	0x3f
	.zero		1


	//   ....[71]....
        /*0a84*/ 	.word	0x00011e70
        /*0a88*/ 	.word	0x00000003
        /*0a8c*/ 	.word	0x00019c80
        /*0a90*/ 	.short	0x010a
        /*0a92*/ 	.byte	0x3f
	.zero		1


	//   ....[72]....
        /*0a94*/ 	.word	0x00011ee0
        /*0a98*/ 	.word	0x00000003
        /*0a9c*/ 	.word	0x00019c00
        /*0aa0*/ 	.short	0x010a
        /*0aa2*/ 	.byte	0x3f
	.zero		1


	//   ....[73]....
        /*0aa4*/ 	.word	0x00011f30
        /*0aa8*/ 	.word	0x00000002
        /*0aac*/ 	.word	0x00019c30
        /*0ab0*/ 	.short	0x010a
        /*0ab2*/ 	.byte	0x3f
	.zero		1


	//   ....[74]....
        /*0ab4*/ 	.word	0x00011f90
        /*0ab8*/ 	.word	0x00000007
        /*0abc*/ 	.word	0x00019c30
        /*0ac0*/ 	.short	0x010a
        /*0ac2*/ 	.byte	0x3f
	.zero		1


	//   ....[75]....
        /*0ac4*/ 	.word	0x00011ff0
        /*0ac8*/ 	.word	0x00000007
        /*0acc*/ 	.word	0x00019c50
        /*0ad0*/ 	.short	0x010a
        /*0ad2*/ 	.byte	0x3f
	.zero		1


	//   ....[76]....
        /*0ad4*/ 	.word	0x00012050
        /*0ad8*/ 	.word	0x00000007
        /*0adc*/ 	.word	0x00019c30
        /*0ae0*/ 	.short	0x010a
        /*0ae2*/ 	.byte	0x3f
	.zero		1


	//   ....[77]....
        /*0ae4*/ 	.word	0x000120b0
        /*0ae8*/ 	.word	0x00000007
        /*0aec*/ 	.word	0x00019c50
        /*0af0*/ 	.short	0x010a
        /*0af2*/ 	.byte	0x3f
	.zero		1


	//   ....[78]....
        /*0af4*/ 	.word	0x00012110
        /*0af8*/ 	.word	0x00000005
        /*0afc*/ 	.word	0x00019c50
        /*0b00*/ 	.short	0x010a
        /*0b02*/ 	.byte	0x3f
	.zero		1


	//   ....[79]....
        /*0b04*/ 	.word	0x00012210
        /*0b08*/ 	.word	0x00000005
        /*0b0c*/ 	.word	0x00019c80
        /*0b10*/ 	.short	0x010a
        /*0b12*/ 	.byte	0x3f
	.zero		1


	//   ....[80]....
        /*0b14*/ 	.word	0x000125f0
        /*0b18*/ 	.word	0x00000005
        /*0b1c*/ 	.word	0x00019c40
        /*0b20*/ 	.short	0x010a
        /*0b22*/ 	.byte	0x3f
	.zero		1


	//   ....[81]....
        /*0b24*/ 	.word	0x00012c90
        /*0b28*/ 	.word	0x00000010
        /*0b2c*/ 	.word	0x00019c20
        /*0b30*/ 	.short	0x010a
        /*0b32*/ 	.byte	0x3f
	.zero		1


	//   ....[82]....
        /*0b34*/ 	.word	0x00012ce0
        /*0b38*/ 	.word	0x00000000
        /*0b3c*/ 	.word	0x00019c80
        /*0b40*/ 	.short	0x010a
        /*0b42*/ 	.byte	0x3f
	.zero		1


	//   ....[83]....
        /*0b44*/ 	.word	0x00012fa0
        /*0b48*/ 	.word	0x00000000
        /*0b4c*/ 	.word	0x00019c40
        /*0b50*/ 	.short	0x010a
        /*0b52*/ 	.byte	0x3f
	.zero		1


	//   ....[84]....
        /*0b54*/ 	.word	0x00013250
        /*0b58*/ 	.word	0x00000002
        /*0b5c*/ 	.word	0x00019c70
        /*0b60*/ 	.short	0x010a
        /*0b62*/ 	.byte	0x3f
	.zero		1


	//   ....[85]....
        /*0b64*/ 	.word	0x000132a0
        /*0b68*/ 	.word	0x00000002
        /*0b6c*/ 	.word	0x00019c60
        /*0b70*/ 	.short	0x010a
        /*0b72*/ 	.byte	0x3f
	.zero		1


	//   ....[86]....
        /*0b74*/ 	.word	0x000132f0
        /*0b78*/ 	.word	0x00000000
        /*0b7c*/ 	.word	0x00019c70
        /*0b80*/ 	.short	0x010a
        /*0b82*/ 	.byte	0x3f
	.zero		1


	//   ....[87]....
        /*0b84*/ 	.word	0x00013340
        /*0b88*/ 	.word	0x00000000
        /*0b8c*/ 	.word	0x00019c60
        /*0b90*/ 	.short	0x010a
        /*0b92*/ 	.byte	0x3f
	.zero		1


	//   ....[88]....
        /*0b94*/ 	.word	0x00013390
        /*0b98*/ 	.word	0x00000007
        /*0b9c*/ 	.word	0x00019c20
        /*0ba0*/ 	.short	0x010a
        /*0ba2*/ 	.byte	0x3f
	.zero		1


	//   ....[89]....
        /*0ba4*/ 	.word	0x00013530
        /*0ba8*/ 	.word	0x00000005
        /*0bac*/ 	.word	0x00019c40
        /*0bb0*/ 	.short	0x010a
        /*0bb2*/ 	.byte	0x3f
	.zero		1


	//   ....[90]....
        /*0bb4*/ 	.word	0x00013580
        /*0bb8*/ 	.word	0x00000003
        /*0bbc*/ 	.word	0x00019c40
        /*0bc0*/ 	.short	0x010a
        /*0bc2*/ 	.byte	0x3f
	.zero		1


	//   ....[91]....
        /*0bc4*/ 	.word	0x000135d0
        /*0bc8*/ 	.word	0x00000005
        /*0bcc*/ 	.word	0x00019c60
        /*0bd0*/ 	.short	0x010a
        /*0bd2*/ 	.byte	0x3f
	.zero		1


	//   ....[92]....
        /*0bd4*/ 	.word	0x00013620
        /*0bd8*/ 	.word	0x00000003
        /*0bdc*/ 	.word	0x00019c60
        /*0be0*/ 	.short	0x010a
        /*0be2*/ 	.byte	0x3f
	.zero		1


	//   ....[93]....
        /*0be4*/ 	.word	0x00013670
        /*0be8*/ 	.word	0x00000005
        /*0bec*/ 	.word	0x00019c80
        /*0bf0*/ 	.short	0x010a
        /*0bf2*/ 	.byte	0x3f
	.zero		1


	//----- nvinfo : EIATTR_NUM_MBARRIERS
	.align		4
.L_1340:
        /*0bf4*/ 	.byte	0x03, 0x38
        /*0bf6*/ 	.short	0x0016


	//----- nvinfo : EIATTR_EXIT_INSTR_OFFSETS
	.align		4
        /*0bf8*/ 	.byte	0x04, 0x1c
        /*0bfa*/ 	.short	(.L_1342 - .L_1341)


	//   ....[0]....
.L_1341:
        /*0bfc*/ 	.word	0x00000980


	//   ....[1]....
        /*0c00*/ 	.word	0x0000bf40


	//   ....[2]....
        /*0c04*/ 	.word	0x00011ec0


	//----- nvinfo : EIATTR_MAX_THREADS
	.align		4
.L_1342:
        /*0c08*/ 	.byte	0x04, 0x05
        /*0c0a*/ 	.short	(.L_1344 - .L_1343)
.L_1343:
        /*0c0c*/ 	.word	0x00000200
        /*0c10*/ 	.word	0x00000001
        /*0c14*/ 	.word	0x00000001


	//----- nvinfo : EIATTR_CRS_STACK_SIZE
	.align		4
.L_1344:
        /*0c18*/ 	.byte	0x04, 0x1e
        /*0c1a*/ 	.short	(.L_1346 - .L_1345)
.L_1345:
        /*0c1c*/ 	.word	0x00000000


	//----- nvinfo : EIATTR_CBANK_PARAM_SIZE
	.align		4
.L_1346:
        /*0c20*/ 	.byte	0x03, 0x19
        /*0c22*/ 	.short	0x0af0


	//----- nvinfo : EIATTR_PARAM_CBANK
	.align		4
        /*0c24*/ 	.byte	0x04, 0x0a
        /*0c26*/ 	.short	(.L_1348 - .L_1347)
	.align		4
.L_1347:
        /*0c28*/ 	.word	index@(.nv.constant0._ZN7cutlass13device_kernelIN5flash11enable_sm90INS1_16FlashAttnFwdSm90INS1_25CollectiveMainloopFwdSm90ILi2EN4cute5tupleIJNS5_1CILi1EEES8_S8_EEENS6_IJNS7_ILi192EEENS7_ILi128EEENS7_ILi96EEEEEELi96ENS_12float_e4m3_tEfNS_4arch4Sm90ELb1ELb0ELb1ELb1ELb1ELb0ELb0ELb1ELb1ELb1ELb0ELb0EEENS1_21CollectiveEpilogueFwdINS6_IJSA_SC_SB_EEES9_NS_10bfloat16_tESG_Li384ELb1ELb1ELb0ELb1EEENS1_36VarlenDynamicPersistentTileSchedulerILi192ELi128ELi384ELi128ELb0ELb1ELb1ELb1ELb1ELb1EEEEEEEEEvNT_6ParamsE)
        /*0c2c*/ 	.short	0x0210
        /*0c2e*/ 	.short	0x0af0


	//----- nvinfo : EIATTR_SW_WAR
	.align		4
.L_1348:
        /*0c30*/ 	.byte	0x04, 0x36
        /*0c32*/ 	.short	(.L_1350 - .L_1349)
.L_1349:
        /*0c34*/ 	.word	0x00000008
.L_1350:


//--------------------- .nv.info._ZN7cutlass13device_kernelIN5flash11enable_sm90INS1_16FlashAttnFwdSm90INS1_25CollectiveMainloopFwdSm90ILi2EN4cute5tupleIJNS5_1CILi1EEES8_S8_EEENS6_IJNS7_ILi192EEENS7_ILi128EEENS7_ILi96EEEEEELi96ENS_12float_e4m3_tEfNS_4arch4Sm90ELb1ELb0ELb1ELb1ELb1ELb1ELb0ELb1ELb1ELb1ELb0ELb0EEENS1_21CollectiveEpilogueFwdINS6_IJSA_SC_SB_EEES9_NS_10bfloat16_tESG_Li384ELb1ELb1ELb0ELb1EEENS1_36VarlenDynamicPersistentTileSchedulerILi192ELi128ELi384ELi128ELb0ELb1ELb1ELb1ELb1ELb1EEEEEEEEEvNT_6ParamsE --------------------------
	.section	.nv.info._ZN7cutlass13device_kernelIN5flash11enable_sm90INS1_16FlashAttnFwdSm90INS1_25CollectiveMainloopFwdSm90ILi2EN4cute5tupleIJNS5_1CILi1EEES8_S8_EEENS6_IJNS7_ILi192EEENS7_ILi128EEENS7_ILi96EEEEEELi96ENS_12float_e4m3_tEfNS_4arch4Sm90ELb1ELb0ELb1ELb1ELb1ELb1ELb0ELb1ELb1ELb1ELb0ELb0EEENS1_21CollectiveEpilogueFwdINS6_IJSA_SC_SB_EEES9_NS_10bfloat16_tESG_Li384ELb1ELb1ELb0ELb1EEENS1_36VarlenDynamicPersistentTileSchedulerILi192ELi128ELi384ELi128ELb0ELb1ELb1ELb1ELb1ELb1EEEEEEEEEvNT_6ParamsE,"",@"SHT_CUDA_INFO"
	.sectionflags	@""
	.align	4


	//----- nvinfo : EIATTR_CUDA_API_VERSION
	.align		4
        /*0000*/ 	.byte	0x04, 0x37
        /*0002*/ 	.short	(.L_1352 - .L_1351)
.L_1351:
        /*0004*/ 	.word	0x00000082


	//----- nvinfo : EIATTR_KPARAM_INFO
	.align		4
.L_1352:
        /*0008*/ 	.byte	0x04, 0x17
        /*000a*/ 	.short	(.L_1354 - .L_1353)
.L_1353:
        /*000c*/ 	.word	0x00000000
        /*0010*/ 	.short	0x0000
        /*0012*/ 	.short	0x0070
        /*0014*/ 	.byte	0x00, 0xf0, 0x01, 0x2a


	//----- nvinfo : EIATTR_SPARSE_MMA_MASK
	.align		4
.L_1354:
        /*0018*/ 	.byte	0x03, 0x50
        /*001a*/ 	.short	0x0000


	//----- nvinfo : EIATTR_MAXREG_COUNT
	.align		4
        /*001c*/ 	.byte	0x03, 0x1b
        /*001e*/ 	.short	0x0080


	//----- nvinfo : EIATTR_NUM_BARRIERS
	.align		4
        /*0020*/ 	.byte	0x02, 0x4c
        /*0022*/ 	.byte	0x10
	.zero		1


	//----- nvinfo : EIATTR_EXTERNS
	.align		4
        /*0024*/ 	.byte	0x04, 0x0f
        /*0026*/ 	.short	(.L_1356 - .L_1355)


	//   ....[0]....
	.align		4
.L_1355:
        /*0028*/ 	.word	index@(__assertfail)


	//----- nvinfo : EIATTR_ANNOTATIONS
	.align		4
.L_1356:
        /*002c*/ 	.byte	0x04, 0x55
        /*002e*/ 	.short	(.L_1358 - .L_1357)


	//   ....[0]....
.L_1357:
        /* <DEDUP_REMOVED lines=104> */


	//----- nvinfo : EIATTR_MERCURY_ISA_VERSION
	.align		4
.L_1358:
        /*06a0*/ 	.byte	0x03, 0x5f
        /*06a2*/ 	.short	0x0101


	//----- nvinfo : EIATTR_UNUSED_LOAD_BYTE_OFFSET
	.align		4
        /*06a4*/ 	.byte	0x04, 0x44
        /*06a6*/ 	.short	(.L_1360 - .L_1359)


	//   ....[0]....
.L_1359:
        /*06a8*/ 	.word	0x00000a50
        /*06ac*/ 	.word	0x0000fff0


	//   ....[1]....
        /*06b0*/ 	.word	0x00014530
        /*06b4*/ 	.word	0x0000fff0


	//----- nvinfo : EIATTR_INT_WARP_WIDE_INSTR_OFFSETS
	.align		4
.L_1360:
        /*06b8*/ 	.byte	0x04, 0x31
        /*06ba*/ 	.short	(.L_1362 - .L_1361)


	//   ....[0]....
.L_1361:
        /*06bc*/ 	.word	0x00000130


	//   ....[1]....
        /*06c0*/ 	.word	0x00000170


	//   ....[2]....
        /*06c4*/ 	.word	0x000001e0


	//   ....[3]....
        /*06c8*/ 	.word	0x00019390


	//   ....[4]....
        /*06cc*/ 	.word	0x00019420


	//   ....[5]....
        /*06d0*/ 	.word	0x0001c680


	//   ....[6]....
        /*06d4*/ 	.word	0x0001c710


	//----- nvinfo : EIATTR_COOP_GROUP_MASK_REGIDS
	.align		4
.L_1362:
        /*06d8*/ 	.byte	0x04, 0x29
        /*06da*/ 	.short	(.L_1364 - .L_1363)


	//   ....[0]....
.L_1363:
        /*06dc*/ 	.word	0xffffffff


	//   ....[1]....
        /*06e0*/ 	.word	0xffffffff


	//   ....[2]....
        /*06e4*/ 	.word	0xffffffff


	//   ....[3]....
        /*06e8*/ 	.word	0xffffffff


	//   ....[4]....
        /*06ec*/ 	.word	0xffffffff


	//   ....[5]....
        /*06f0*/ 	.word	0xffffffff


	//   ....[6]....
        /*06f4*/ 	.word	0xffffffff


	//   ....[7]....
        /*06f8*/ 	.word	0xffffffff


	//   ....[8]....
        /*06fc*/ 	.word	0xffffffff


	//   ....[9]....
        /*0700*/ 	.word	0xffffffff


	//   ....[10]....
        /*0704*/ 	.word	0xffffffff


	//   ....[11]....
        /*0708*/ 	.word	0xffffffff


	//   ....[12]....
        /*070c*/ 	.word	0xffffffff


	//   ....[13]....
        /*0710*/ 	.word	0xffffffff


	//   ....[14]....
        /*0714*/ 	.word	0xffffffff


	//   ....[15]....
        /*0718*/ 	.word	0xffffffff


	//   ....[16]....
        /*071c*/ 	.word	0xffffffff


	//   ....[17]....
        /*0720*/ 	.word	0xffffffff


	//   ....[18]....
        /*0724*/ 	.word	0xffffffff


	//   ....[19]....
        /*0728*/ 	.word	0xffffffff


	//   ....[20]....
        /*072c*/ 	.word	0xffffffff


	//   ....[21]....
        /*0730*/ 	.word	0xffffffff


	//   ....[22]....
        /*0734*/ 	.word	0xffffffff


	//   ....[23]....
        /*0738*/ 	.word	0xffffffff


	//   ....[24]....
        /*073c*/ 	.word	0xffffffff


	//   ....[25]....
        /*0740*/ 	.word	0xffffffff


	//   ....[26]....
        /*0744*/ 	.word	0xffffffff


	//   ....[27]....
        /*0748*/ 	.word	0xffffffff


	//   ....[28]....
        /*074c*/ 	.word	0xffffffff


	//   ....[29]....
        /*0750*/ 	.word	0xffffffff


	//   ....[30]....
        /*0754*/ 	.word	0xffffffff


	//   ....[31]....
        /*0758*/ 	.word	0xffffffff


	//   ....[32]....
        /*075c*/ 	.word	0xffffffff


	//   ....[33]....
        /*0760*/ 	.word	0xffffffff


	//   ....[34]....
        /*0764*/ 	.word	0xffffffff


	//   ....[35]....
        /*0768*/ 	.word	0xffffffff


	//   ....[36]....
        /*076c*/ 	.word	0xffffffff


	//   ....[37]....
        /*0770*/ 	.word	0xffffffff


	//   ....[38]....
        /*0774*/ 	.word	0xffffffff


	//   ....[39]....
        /*0778*/ 	.word	0xffffffff


	//   ....[40]....
        /*077c*/ 	.word	0xffffffff


	//   ....[41]....
        /*0780*/ 	.word	0xffffffff


	//   ....[42]....
        /*0784*/ 	.word	0xffffffff


	//   ....[43]....
        /*0788*/ 	.word	0xffffffff


	//   ....[44]....
        /*078c*/ 	.word	0xffffffff


	//   ....[45]....
        /*0790*/ 	.word	0xffffffff


	//   ....[46]....
        /*0794*/ 	.word	0xffffffff


	//   ....[47]....
        /*0798*/ 	.word	0xffffffff


	//   ....[48]....
        /*079c*/ 	.word	0xffffffff


	//   ....[49]....
        /*07a0*/ 	.word	0xffffffff


	//   ....[50]....
        /*07a4*/ 	.word	0xffffffff


	//   ....[51]....
        /*07a8*/ 	.word	0xffffffff


	//   ....[52]....
        /*07ac*/ 	.word	0xffffffff


	//   ....[53]....
        /*07b0*/ 	.word	0xffffffff


	//   ....[54]....
        /*07b4*/ 	.word	0xffffffff


	//   ....[55]....
        /*07b8*/ 	.word	0xffffffff


	//   ....[56]....
        /*07bc*/ 	.word	0xffffffff


	//   ....[57]....
        /*07c0*/ 	.word	0xffffffff


	//   ....[58]....
        /*07c4*/ 	.word	0xffffffff


	//   ....[59]....
        /*07c8*/ 	.word	0xffffffff


	//   ....[60]....
        /*07cc*/ 	.word	0xffffffff


	//   ....[61]....
        /*07d0*/ 	.word	0xffffffff


	//   ....[62]....
        /*07d4*/ 	.word	0xffffffff


	//   ....[63]....
        /*07d8*/ 	.word	0xffffffff


	//   ....[64]....
        /*07dc*/ 	.word	0xffffffff


	//   ....[65]....
        /*07e0*/ 	.word	0xffffffff


	//   ....[66]....
        /*07e4*/ 	.word	0xffffffff


	//   ....[67]....
        /*07e8*/ 	.word	0xffffffff


	//   ....[68]....
        /*07ec*/ 	.word	0xffffffff


	//   ....[69]....
        /*07f0*/ 	.word	0xffffffff


	//   ....[70]....
        /*07f4*/ 	.word	0xffffffff


	//   ....[71]....
        /*07f8*/ 	.word	0xffffffff


	//   ....[72]....
        /*07fc*/ 	.word	0xffffffff


	//   ....[73]....
        /*0800*/ 	.word	0xffffffff


	//   ....[74]....
        /*0804*/ 	.word	0xffffffff


	//   ....[75]....
        /*0808*/ 	.word	0xffffffff


	//   ....[76]....
        /*080c*/ 	.word	0xffffffff


	//   ....[77]....
        /*0810*/ 	.word	0xffffffff


	//   ....[78]....
        /*0814*/ 	.word	0xffffffff


	//   ....[79]....
        /*0818*/ 	.word	0xffffffff


	//   ....[80]....
        /*081c*/ 	.word	0xffffffff


	//   ....[81]....
        /*0820*/ 	.word	0xffffffff


	//   ....[82]....
        /*0824*/ 	.word	0xffffffff


	//   ....[83]....
        /*0828*/ 	.word	0xffffffff


	//   ....[84]....
        /*082c*/ 	.word	0xffffffff


	//   ....[85]....
        /*0830*/ 	.word	0xffffffff


	//   ....[86]....
        /*0834*/ 	.word	0xffffffff


	//   ....[87]....
        /*0838*/ 	.word	0xffffffff


	//   ....[88]....
        /*083c*/ 	.word	0xffffffff


	//   ....[89]....
        /*0840*/ 	.word	0xffffffff


	//   ....[90]....
        /*0844*/ 	.word	0xffffffff


	//   ....[91]....
        /*0848*/ 	.word	0xffffffff


	//   ....[92]....
        /*084c*/ 	.word	0xffffffff


	//   ....[93]....
        /*0850*/ 	.word	0xffffffff


	//   ....[94]....
        /*0854*/ 	.word	0xffffffff


	//   ....[95]....
        /*0858*/ 	.word	0xffffffff


	//   ....[96]....
        /*085c*/ 	.word	0xffffffff


	//   ....[97]....
        /*0860*/ 	.word	0xffffffff


	//   ....[98]....
        /*0864*/ 	.word	0xffffffff


	//   ....[99]....
        /*0868*/ 	.word	0xffffffff


	//   ....[100]....
        /*086c*/ 	.word	0xffffffff


	//   ....[101]....
        /*0870*/ 	.word	0xffffffff


	//   ....[102]....
        /*0874*/ 	.word	0xffffffff


	//   ....[103]....
        /*0878*/ 	.word	0xffffffff


	//   ....[104]....
        /*087c*/ 	.word	0xffffffff


	//   ....[105]....
        /*0880*/ 	.word	0xffffffff


	//   ....[106]....
        /*0884*/ 	.word	0xffffffff


	//   ....[107]....
        /*0888*/ 	.word	0xffffffff


	//   ....[108]....
        /*088c*/ 	.word	0xffffffff


	//   ....[109]....
        /*0890*/ 	.word	0xffffffff


	//   ....[110]....
        /*0894*/ 	.word	0xffffffff


	//   ....[111]....
        /*0898*/ 	.word	0xffffffff


	//   ....[112]....
        /*089c*/ 	.word	0xffffffff


	//   ....[113]....
        /*08a0*/ 	.word	0xffffffff


	//   ....[114]....
        /*08a4*/ 	.word	0xffffffff


	//   ....[115]....
        /*08a8*/ 	.word	0xffffffff


	//   ....[116]....
        /*08ac*/ 	.word	0xffffffff


	//   ....[117]....
        /*08b0*/ 	.word	0xffffffff


	//   ....[118]....
        /*08b4*/ 	.word	0xffffffff


	//   ....[119]....
        /*08b8*/ 	.word	0xffffffff


	//   ....[120]....
        /*08bc*/ 	.word	0xffffffff


	//   ....[121]....
        /*08c0*/ 	.word	0xffffffff


	//   ....[122]....
        /*08c4*/ 	.word	0xffffffff


	//   ....[123]....
        /*08c8*/ 	.word	0xffffffff


	//   ....[124]....
        /*08cc*/ 	.word	0xffffffff


	//   ....[125]....
        /*08d0*/ 	.word	0xffffffff


	//   ....[126]....
        /*08d4*/ 	.word	0xffffffff


	//   ....[127]....
        /*08d8*/ 	.word	0xffffffff


	//   ....[128]....
        /*08dc*/ 	.word	0xffffffff


	//   ....[129]....
        /*08e0*/ 	.word	0xffffffff


	//   ....[130]....
        /*08e4*/ 	.word	0xffffffff


	//   ....[131]....
        /*08e8*/ 	.word	0xffffffff


	//   ....[132]....
        /*08ec*/ 	.word	0xffffffff


	//   ....[133]....
        /*08f0*/ 	.word	0xffffffff


	//   ....[134]....
        /*08f4*/ 	.word	0xffffffff


	//   ....[135]....
        /*08f8*/ 	.word	0xffffffff


	//   ....[136]....
        /*08fc*/ 	.word	0xffffffff


	//   ....[137]....
        /*0900*/ 	.word	0x0500000f


	//   ....[138]....
        /*0904*/ 	.word	0x0500000f


	//   ....[139]....
        /*0908*/ 	.word	0x0500000f


	//   ....[140]....
        /*090c*/ 	.word	0x0500000f


	//   ....[141]....
        /*0910*/ 	.word	0x0500000f


	//   ....[142]....
        /*0914*/ 	.word	0x0500000f


	//   ....[143]....
        /*0918*/ 	.word	0x0500000f


	//   ....[144]....
        /*091c*/ 	.word	0x0500000f


	//   ....[145]....
        /*0920*/ 	.word	0x0500000f


	//   ....[146]....
        /*0924*/ 	.word	0x0500000f


	//   ....[147]....
        /*0928*/ 	.word	0x0500000f


	//   ....[148]....
        /*092c*/ 	.word	0x0500000f


	//   ....[149]....
        /*0930*/ 	.word	0x0500000f


	//   ....[150]....
        /*0934*/ 	.word	0x0500000f


	//   ....[151]....
        /*0938*/ 	.word	0x0500000f


	//   ....[152]....
        /*093c*/ 	.word	0x0500000f


	//   ....[153]....
        /*0940*/ 	.word	0x0500000f


	//   ....[154]....
        /*0944*/ 	.word	0x0500000f


	//   ....[155]....
        /*0948*/ 	.word	0x0500000f


	//   ....[156]....
        /*094c*/ 	.word	0x0500000f


	//   ....[157]....
        /*0950*/ 	.word	0x0500000f


	//   ....[158]....
        /*0954*/ 	.word	0x0500000f


	//   ....[159]....
        /*0958*/ 	.word	0x0500000f


	//   ....[160]....
        /*095c*/ 	.word	0x0500000f


	//   ....[161]....
        /*0960*/ 	.word	0x0500000f


	//   ....[162]....
        /*0964*/ 	.word	0x0500000f


	//   ....[163]....
        /*0968*/ 	.word	0x0500000f


	//   ....[164]....
        /*096c*/ 	.word	0x0500000f


	//   ....[165]....
        /*0970*/ 	.word	0x0500000f


	//   ....[166]....
        /*0974*/ 	.word	0x0500000f


	//   ....[167]....
        /*0978*/ 	.word	0x0500000f


	//   ....[168]....
        /*097c*/ 	.word	0x0500000f


	//   ....[169]....
        /*0980*/ 	.word	0x0500000f


	//   ....[170]....
        /*0984*/ 	.word	0x0500000f


	//   ....[171]....
        /*0988*/ 	.word	0x0500000f


	//   ....[172]....
        /*098c*/ 	.word	0x0500000f


	//   ....[173]....
        /*0990*/ 	.word	0x0500000f


	//   ....[174]....
        /*0994*/ 	.word	0x0500000f


	//   ....[175]....
        /*0998*/ 	.word	0x0500000f


	//   ....[176]....
        /*099c*/ 	.word	0x0500000f


	//   ....[177]....
        /*09a0*/ 	.word	0x0500000f


	//   ....[178]....
        /*09a4*/ 	.word	0x0500000f


	//   ....[179]....
        /*09a8*/ 	.word	0x0500000f


	//   ....[180]....
        /*09ac*/ 	.word	0x0500000f


	//   ....[181]....
        /*09b0*/ 	.word	0x0500000f


	//   ....[182]....
        /*09b4*/ 	.word	0x0500000f


	//   ....[183]....
        /*09b8*/ 	.word	0x0500000f


	//   ....[184]....
        /*09bc*/ 	.word	0x0500000f


	//   ....[185]....
        /*09c0*/ 	.word	0x0500000f


	//   ....[186]....
        /*09c4*/ 	.word	0x0500000f


	//   ....[187]....
        /*09c8*/ 	.word	0x0500000f


	//   ....[188]....
        /*09cc*/ 	.word	0x0500000f


	//   ....[189]....
        /*09d0*/ 	.word	0x0500000f


	//   ....[190]....
        /*09d4*/ 	.word	0x0500000f


	//   ....[191]....
        /*09d8*/ 	.word	0x0500000f


	//   ....[192]....
        /*09dc*/ 	.word	0x0500000f


	//----- nvinfo : EIATTR_COOP_GROUP_INSTR_OFFSETS
	.align		4
.L_1364:
        /*09e0*/ 	.byte	0x04, 0x28
        /*09e2*/ 	.short	(.L_1366 - .L_1365)


	//   ....[0]....
.L_1365:
        /*09e4*/ 	.word	0x00000070


	//   ....[1]....
        /*09e8*/ 	.word	0x00000140


	//   ....[2]....
        /*09ec*/ 	.word	0x00000190


	//   ....[3]....
        /*09f0*/ 	.word	0x000003c0


	//   ....[4]....
        /*09f4*/ 	.word	0x00000520


	//   ....[5]....
        /*09f8*/ 	.word	0x00000640


	//   ....[6]....
        /*09fc*/ 	.word	0x000007a0


	//   ....[7]....
        /*0a00*/ 	.word	0x00002930


	//   ....[8]....
        /*0a04*/ 	.word	0x00002940


	//   ....[9]....
        /*0a08*/ 	.word	0x00004330


	//   ....[10]....
        /*0a0c*/ 	.word	0x00004340


	//   ....[11]....
        /*0a10*/ 	.word	0x00006570


	//   ....[12]....
        /*0a14*/ 	.word	0x00006580


	//   ....[13]....
        /*0a18*/ 	.word	0x00006980


	//   ....[14]....
        /*0a1c*/ 	.word	0x000069a0


	//   ....[15]....
        /*0a20*/ 	.word	0x00007000


	//   ....[16]....
        /*0a24*/ 	.word	0x000079c0


	//   ....[17]....
        /*0a28*/ 	.word	0x000079d0


	//   ....[18]....
        /*0a2c*/ 	.word	0x000079e0


	//   ....[19]....
        /*0a30*/ 	.word	0x000079f0


	//   ....[20]....
        /*0a34*/ 	.word	0x000096a0


	//   ....[21]....
        /*0a38*/ 	.word	0x000096b0


	//   ....[22]....
        /*0a3c*/ 	.word	0x000096c0


	//   ....[23]....
        /*0a40*/ 	.word	0x000096d0


	//   ....[24]....
        /*0a44*/ 	.word	0x0000c3c0


	//   ....[25]....
        /*0a48*/ 	.word	0x0000cc60


	//   ....[26]....
        /*0a4c*/ 	.word	0x0000cc70


	//   ....[27]....
        /*0a50*/ 	.word	0x0000cc90


	//   ....[28]....
        /*0a54*/ 	.word	0x0000d5b0


	//   ....[29]....
        /*0a58*/ 	.word	0x0000d5d0


	//   ....[30]....
        /*0a5c*/ 	.word	0x0000ee40


	//   ....[31]....
        /*0a60*/ 	.word	0x0000ee80


	//   ....[32]....
        /*0a64*/ 	.word	0x0000f940


	//   ....[33]....
        /*0a68*/ 	.word	0x0000f980


	//   ....[34]....
        /*0a6c*/ 	.word	0x000103e0


	//   ....[35]....
        /*0a70*/ 	.word	0x00010410


	//   ....[36]....
        /*0a74*/ 	.word	0x00012510


	//   ....[37]....
        /*0a78*/ 	.word	0x00012560


	//   ....[38]....
        /*0a7c*/ 	.word	0x000127f0


	//   ....[39]....
        /*0a80*/ 	.word	0x00012810


	//   ....[40]....
        /*0a84*/ 	.word	0x00013de0


	//   ....[41]....
        /*0a88*/ 	.word	0x00013e80


	//   ....[42]....
        /*0a8c*/ 	.word	0x00013f10


	//   ....[43]....
        /*0a90*/ 	.word	0x00013f20


	//   ....[44]....
        /*0a94*/ 	.word	0x00014b30


	//   ....[45]....
        /*0a98*/ 	.word	0x00014b60


	//   ....[46]....
        /*0a9c*/ 	.word	0x00014b80


	//   ....[47]....
        /*0aa0*/ 	.word	0x00014ba0


	//   ....[48]....
        /*0aa4*/ 	.word	0x00014bc0


	//   ....[49]....
        /*0aa8*/ 	.word	0x00014bd0


	//   ....[50]....
        /*0aac*/ 	.word	0x00014be0


	//   ....[51]....
        /*0ab0*/ 	.word	0x00014bf0


	//   ....[52]....
        /*0ab4*/ 	.word	0x00014c00


	//   ....[53]....
        /*0ab8*/ 	.word	0x00014c10


	//   ....[54]....
        /*0abc*/ 	.word	0x00014c20


	//   ....[55]....
        /*0ac0*/ 	.word	0x00014c30


	//   ....[56]....
        /*0ac4*/ 	.word	0x00014c60


	//   ....[57]....
        /*0ac8*/ 	.word	0x00014c70


	//   ....[58]....
        /*0acc*/ 	.word	0x00014c80


	//   ....[59]....
        /*0ad0*/ 	.word	0x00014c90


	//   ....[60]....
        /*0ad4*/ 	.word	0x00014ca0


	//   ....[61]....
        /*0ad8*/ 	.word	0x00014cb0


	//   ....[62]....
        /*0adc*/ 	.word	0x00014cc0


	//   ....[63]....
        /*0ae0*/ 	.word	0x00014cd0


	//   ....[64]....
        /*0ae4*/ 	.word	0x00014ce0


	//   ....[65]....
        /*0ae8*/ 	.word	0x00014cf0


	//   ....[66]....
        /*0aec*/ 	.word	0x00014d00


	//   ....[67]....
        /*0af0*/ 	.word	0x00014d10


	//   ....[68]....
        /*0af4*/ 	.word	0x00015490


	//   ....[69]....
        /*0af8*/ 	.word	0x000154c0


	//   ....[70]....
        /*0afc*/ 	.word	0x000154f0


	//   ....[71]....
        /*0b00*/ 	.word	0x00015510


	//   ....[72]....
        /*0b04*/ 	.word	0x00015a50


	//   ....[73]....
        /*0b08*/ 	.word	0x00015a80


	//   ....[74]....
        /*0b0c*/ 	.word	0x00015b80


	//   ....[75]....
        /*0b10*/ 	.word	0x00015ba0


	//   ....[76]....
        /*0b14*/ 	.word	0x000164d0


	//   ....[77]....
        /*0b18*/ 	.word	0x000164e0


	//   ....[78]....
        /*0b1c*/ 	.word	0x000165e0


	//   ....[79]....
        /*0b20*/ 	.word	0x00016600


	//   ....[80]....
        /*0b24*/ 	.word	0x00016770


	//   ....[81]....
        /*0b28*/ 	.word	0x00016940


	//   ....[82]....
        /*0b2c*/ 	.word	0x00016970


	//   ....[83]....
        /*0b30*/ 	.word	0x000169a0


	//   ....[84]....
        /*0b34*/ 	.word	0x000169d0


	//   ....[85]....
        /*0b38*/ 	.word	0x00016a00


	//   ....[86]....
        /*0b3c*/ 	.word	0x00016a30


	//   ....[87]....
        /*0b40*/ 	.word	0x00016ba0


	//   ....[88]....
        /*0b44*/ 	.word	0x00016bd0


	//   ....[89]....
        /*0b48*/ 	.word	0x00016c00


	//   ....[90]....
        /*0b4c*/ 	.word	0x00016c30


	//   ....[91]....
        /*0b50*/ 	.word	0x00016c60


	//   ....[92]....
        /*0b54*/ 	.word	0x00016c90


	//   ....[93]....
        /*0b58*/ 	.word	0x00016d30


	//   ....[94]....
        /*0b5c*/ 	.word	0x00016d90


	//   ....[95]....
        /*0b60*/ 	.word	0x00016e30


	//   ....[96]....
        /*0b64*/ 	.word	0x00017e10


	//   ....[97]....
        /*0b68*/ 	.word	0x0001a090


	//   ....[98]....
        /*0b6c*/ 	.word	0x0001a0a0


	//   ....[99]....
        /*0b70*/ 	.word	0x0001a0b0


	//   ....[100]....
        /*0b74*/ 	.word	0x0001a1d0


	//   ....[101]....
        /*0b78*/ 	.word	0x0001a610


	//   ....[102]....
        /*0b7c*/ 	.word	0x0001a620


	//   ....[103]....
        /*0b80*/ 	.word	0x0001a630


	//   ....[104]....
        /*0b84*/ 	.word	0x0001a640


	//   ....[105]....
        /*0b88*/ 	.word	0x0001b000


	//   ....[106]....
        /*0b8c*/ 	.word	0x0001b030


	//   ....[107]....
        /*0b90*/ 	.word	0x0001b050


	//   ....[108]....
        /*0b94*/ 	.word	0x0001b060


	//   ....[109]....
        /*0b98*/ 	.word	0x0001b160


	//   ....[110]....
        /*0b9c*/ 	.word	0x0001b170


	//   ....[111]....
        /*0ba0*/ 	.word	0x0001b950


	//   ....[112]....
        /*0ba4*/ 	.word	0x0001b970


	//   ....[113]....
        /*0ba8*/ 	.word	0x0001b990


	//   ....[114]....
        /*0bac*/ 	.word	0x0001b9f0


	//   ....[115]....
        /*0bb0*/ 	.word	0x0001bde0


	//   ....[116]....
        /*0bb4*/ 	.word	0x0001bdf0


	//   ....[117]....
        /*0bb8*/ 	.word	0x0001be00


	//   ....[118]....
        /*0bbc*/ 	.word	0x0001be60


	//   ....[119]....
        /*0bc0*/ 	.word	0x0001cf10


	//   ....[120]....
        /*0bc4*/ 	.word	0x0001cf70


	//   ....[121]....
        /*0bc8*/ 	.word	0x0001cfa0


	//   ....[122]....
        /*0bcc*/ 	.word	0x0001cfb0


	//   ....[123]....
        /*0bd0*/ 	.word	0x0001cfe0


	//   ....[124]....
        /*0bd4*/ 	.word	0x0001d010


	//   ....[125]....
        /*0bd8*/ 	.word	0x0001d040


	//   ....[126]....
        /*0bdc*/ 	.word	0x0001d070


	//   ....[127]....
        /*0be0*/ 	.word	0x0001d1f0


	//   ....[128]....
        /*0be4*/ 	.word	0x0001d220


	//   ....[129]....
        /*0be8*/ 	.word	0x0001d250


	//   ....[130]....
        /*0bec*/ 	.word	0x0001d280


	//   ....[131]....
        /*0bf0*/ 	.word	0x0001d2b0


	//   ....[132]....
        /*0bf4*/ 	.word	0x0001d2e0


	//   ....[133]....
        /*0bf8*/ 	.word	0x0001d3a0


	//   ....[134]....
        /*0bfc*/ 	.word	0x0001d3c0


	//   ....[135]....
        /*0c00*/ 	.word	0x0001d430


	//   ....[136]....
        /*0c04*/ 	.word	0x0001db00


	//   ....[137]....
        /*0c08*/ 	.word	0x0001dea0


	//   ....[138]....
        /*0c0c*/ 	.word	0x0001df30


	//   ....[139]....
        /*0c10*/ 	.word	0x0001e010


	//   ....[140]....
        /*0c14*/ 	.word	0x0001e0a0


	//   ....[141]....
        /*0c18*/ 	.word	0x0001e180


	//   ....[142]....
        /*0c1c*/ 	.word	0x0001e210


	//   ....[143]....
        /*0c20*/ 	.word	0x0001e2e0


	//   ....[144]....
        /*0c24*/ 	.word	0x0001e370


	//   ....[145]....
        /*0c28*/ 	.word	0x0001e3c0


	//   ....[146]....
        /*0c2c*/ 	.word	0x0001e410


	//   ....[147]....
        /*0c30*/ 	.word	0x0001e4e0


	//   ....[148]....
        /*0c34*/ 	.word	0x0001e570


	//   ....[149]....
        /*0c38*/ 	.word	0x0001e5c0


	//   ....[150]....
        /*0c3c*/ 	.word	0x0001e610


	//   ....[151]....
        /*0c40*/ 	.word	0x0001e910


	//   ....[152]....
        /*0c44*/ 	.word	0x0001ebf0


	//   ....[153]....
        /*0c48*/ 	.word	0x0001ecf0


	//   ....[154]....
        /*0c4c*/ 	.word	0x0001ed90


	//   ....[155]....
        /*0c50*/ 	.word	0x0001ef40


	//   ....[156]....
        /*0c54*/ 	.word	0x0001efe0


	//   ....[157]....
        /*0c58*/ 	.word	0x0001f0e0


	//   ....[158]....
        /*0c5c*/ 	.word	0x0001f170


	//   ....[159]....
        /*0c60*/ 	.word	0x0001f1d0


	//   ....[160]....
        /*0c64*/ 	.word	0x0001f270


	//   ....[161]....
        /*0c68*/ 	.word	0x0001f380


	//   ....[162]....
        /*0c6c*/ 	.word	0x0001f3e0


	//   ....[163]....
        /*0c70*/ 	.word	0x0001f440


	//   ....[164]....
        /*0c74*/ 	.word	0x0001f4e0


	//   ....[165]....
        /*0c78*/ 	.word	0x0001f5b0


	//   ....[166]....
        /*0c7c*/ 	.word	0x0001f690


	//   ....[167]....
        /*0c80*/ 	.word	0x0001f7d0


	//   ....[168]....
        /*0c84*/ 	.word	0x0001f880


	//   ....[169]....
        /*0c88*/ 	.word	0x0001f930


	//   ....[170]....
        /*0c8c*/ 	.word	0x0001f9e0


	//   ....[171]....
        /*0c90*/ 	.word	0x0001fad0


	//   ....[172]....
        /*0c94*/ 	.word	0x0001fb60


	//   ....[173]....
        /*0c98*/ 	.word	0x0001fbc0


	//   ....[174]....
        /*0c9c*/ 	.word	0x0001fc90


	//   ....[175]....
        /*0ca0*/ 	.word	0x0001fe70


	//   ....[176]....
        /*0ca4*/ 	.word	0x0001ff10


	//   ....[177]....
        /*0ca8*/ 	.word	0x00020030


	//   ....[178]....
        /*0cac*/ 	.word	0x000200b0


	//   ....[179]....
        /*0cb0*/ 	.word	0x00020130


	//   ....[180]....
        /*0cb4*/ 	.word	0x000201b0


	//   ....[181]....
        /*0cb8*/ 	.word	0x00020230


	//   ....[182]....
        /*0cbc*/ 	.word	0x000202c0


	//   ....[183]....
        /*0cc0*/ 	.word	0x00020360


	//   ....[184]....
        /*0cc4*/ 	.word	0x00020400


	//   ....[185]....
        /*0cc8*/ 	.word	0x00020480


	//   ....[186]....
        /*0ccc*/ 	.word	0x00020500


	//   ....[187]....
        /*0cd0*/ 	.word	0x00020580


	//   ....[188]....
        /*0cd4*/ 	.word	0x00020610


	//   ....[189]....
        /*0cd8*/ 	.word	0x00020690


	//   ....[190]....
        /*0cdc*/ 	.word	0x00020730


	//   ....[191]....
        /*0ce0*/ 	.word	0x000207c0


	//   ....[192]....
        /*0ce4*/ 	.word	0x000208f0


	//----- nvinfo : EIATTR_REG_RECONFIG
	.align		4
.L_1366:
        /*0ce8*/ 	.byte	0x01, 0x54
	.zero		2


	//----- nvinfo : EIATTR_SYSCALL_OFFSETS
	.align		4
        /*0cec*/ 	.byte	0x04, 0x46
        /*0cee*/ 	.short	(.L_1368 - .L_1367)


	//   ....[0]....
.L_1367:
        /*0cf0*/ 	.word	0x00001a10


	//   ....[1]....
        /*0cf4*/ 	.word	0x00001b60


	//   ....[2]....
        /*0cf8*/ 	.word	0x00007170


	//   ....[3]....
        /*0cfc*/ 	.word	0x00007720


	//   ....[4]....
        /*0d00*/ 	.word	0x00019580


	//   ....[5]....
        /*0d04*/ 	.word	0x00019710


	//   ....[6]....
        /*0d08*/ 	.word	0x00019860


	//   ....[7]....
        /*0d0c*/ 	.word	0x000199b0


	//   ....[8]....
        /*0d10*/ 	.word	0x0001aab0


	//----- nvinfo : EIATTR_MBARRIER_INSTR_OFFSETS
	.align		4
.L_1368:
        /*0d14*/ 	.byte	0x04, 0x39
        /*0d16*/ 	.short	(.L_1370 - .L_1369)


	//   ....[0]....
.L_1369:
        /*0d18*/ 	.word	0x00000270
        /*0d1c*/ 	.word	0x000000ff
        /*0d20*/ 	.word	0x00019c00
        /*0d24*/ 	.short	0x0100
        /*0d26*/ 	.byte	0x08
	.zero		1


	//   ....[1]....
        /*0d28*/ 	.word	0x00000280
        /*0d2c*/ 	.word	0x000000ff
        /*0d30*/ 	.word	0x00019c20
        /*0d34*/ 	.short	0x0100
        /*0d36*/ 	.byte	0x08
	.zero		1


	//   ....[2]....
        /*0d38*/ 	.word	0x00000370
        /*0d3c*/ 	.word	0x000000ff
        /*0d40*/ 	.word	0x00019c30
        /*0d44*/ 	.short	0x0100
        /*0d46*/ 	.byte	0x08
	.zero		1


	//   ....[3]....
        /*0d48*/ 	.word	0x00000380
        /*0d4c*/ 	.word	0x000000ff
        /*0d50*/ 	.word	0x00019c40
        /*0d54*/ 	.short	0x0100
        /*0d56*/ 	.byte	0x08
	.zero		1


	//   ....[4]....
        /*0d58*/ 	.word	0x00000390
        /*0d5c*/ 	.word	0x000000ff
        /*0d60*/ 	.word	0x00019c38
        /*0d64*/ 	.short	0x0100
        /*0d66*/ 	.byte	0x08
	.zero		1


	//   ....[5]....
        /*0d68*/ 	.word	0x000003a0
        /*0d6c*/ 	.word	0x000000ff
        /*0d70*/ 	.word	0x00019c48
        /*0d74*/ 	.short	0x0100
        /*0d76*/ 	.byte	0x08
	.zero		1


	//   ....[6]....
        /*0d78*/ 	.word	0x000004d0
        /*0d7c*/ 	.word	0x000000ff
        /*0d80*/ 	.word	0x00019c50
        /*0d84*/ 	.short	0x0100
        /*0d86*/ 	.byte	0x08
	.zero		1


	//   ....[7]....
        /*0d88*/ 	.word	0x000004e0
        /*0d8c*/ 	.word	0x000000ff
        /*0d90*/ 	.word	0x00019c60
        /*0d94*/ 	.short	0x0100
        /*0d96*/ 	.byte	0x08
	.zero		1


	//   ....[8]....
        /*0d98*/ 	.word	0x000004f0
        /*0d9c*/ 	.word	0x000000ff
        /*0da0*/ 	.word	0x00019c58
        /*0da4*/ 	.short	0x0100
        /*0da6*/ 	.byte	0x08
	.zero		1


	//   ....[9]....
        /*0da8*/ 	.word	0x00000500
        /*0dac*/ 	.word	0x000000ff
        /*0db0*/ 	.word	0x00019c68
        /*0db4*/ 	.short	0x0100
        /*0db6*/ 	.byte	0x08
	.zero		1


	//   ....[10]....
        /*0db8*/ 	.word	0x000005f0
        /*0dbc*/ 	.word	0x000000ff
        /*0dc0*/ 	.word	0x00019c70
        /*0dc4*/ 	.short	0x0100
        /*0dc6*/ 	.byte	0x06
	.zero		1


	//   ....[11]....
        /*0dc8*/ 	.word	0x00000600
        /*0dcc*/ 	.word	0x000000ff
        /*0dd0*/ 	.word	0x00019c80
        /*0dd4*/ 	.short	0x0100
        /*0dd6*/ 	.byte	0x06
	.zero		1


	//   ....[12]....
        /*0dd8*/ 	.word	0x00000610
        /*0ddc*/ 	.word	0x000000ff
        /*0de0*/ 	.word	0x00019c78
        /*0de4*/ 	.short	0x0100
        /*0de6*/ 	.byte	0x06
	.zero		1


	//   ....[13]....
        /*0de8*/ 	.word	0x00000620
        /*0dec*/ 	.word	0x000000ff
        /*0df0*/ 	.word	0x00019c88
        /*0df4*/ 	.short	0x0100
        /*0df6*/ 	.byte	0x06
	.zero		1


	//   ....[14]....
        /*0df8*/ 	.word	0x00000750
        /*0dfc*/ 	.word	0x000000ff
        /*0e00*/ 	.word	0x00019c90
        /*0e04*/ 	.short	0x0100
        /*0e06*/ 	.byte	0x08
	.zero		1


	//   ....[15]....
        /*0e08*/ 	.word	0x00000760
        /*0e0c*/ 	.word	0x000000ff
        /*0e10*/ 	.word	0x00019ca0
        /*0e14*/ 	.short	0x0100
        /*0e16*/ 	.byte	0x08
	.zero		1


	//   ....[16]....
        /*0e18*/ 	.word	0x00000770
        /*0e1c*/ 	.word	0x000000ff
        /*0e20*/ 	.word	0x00019c98
        /*0e24*/ 	.short	0x0100
        /*0e26*/ 	.byte	0x08
	.zero		1


	//   ....[17]....
        /*0e28*/ 	.word	0x00000780
        /*0e2c*/ 	.word	0x000000ff
        /*0e30*/ 	.word	0x00019ca8
        /*0e34*/ 	.short	0x0100
        /*0e36*/ 	.byte	0x08
	.zero		1


	//   ....[18]....
        /*0e38*/ 	.word	0x000008c0
        /*0e3c*/ 	.word	0x000000ff
        /*0e40*/ 	.word	0x00019cb0
        /*0e44*/ 	.short	0x0100
        /*0e46*/ 	.byte	0x08
	.zero		1


	//   ....[19]....
        /*0e48*/ 	.word	0x000008d0
        /*0e4c*/ 	.word	0x000000ff
        /*0e50*/ 	.word	0x00019cc0
        /*0e54*/ 	.short	0x0100
        /*0e56*/ 	.byte	0x08
	.zero		1


	//   ....[20]....
        /*0e58*/ 	.word	0x000008e0
        /*0e5c*/ 	.word	0x000000ff
        /*0e60*/ 	.word	0x00019cb8
        /*0e64*/ 	.short	0x0100
        /*0e66*/ 	.byte	0x08
	.zero		1


	//   ....[21]....
        /*0e68*/ 	.word	0x000008f0
        /*0e6c*/ 	.word	0x000000ff
        /*0e70*/ 	.word	0x00019cc8
        /*0e74*/ 	.short	0x0100
        /*0e76*/ 	.byte	0x08
	.zero		1


	//   ....[22]....
        /*0e78*/ 	.word	0x000028e0
        /*0e7c*/ 	.word	0x00000045
        /*0e80*/ 	.word	0x00019c90
        /*0e84*/ 	.short	0x010a
        /*0e86*/ 	.byte	0x3f
	.zero		1


	//   ....[23]....
        /*0e88*/ 	.word	0x000042e0
        /*0e8c*/ 	.word	0x00000045
        /*0e90*/ 	.word	0x00019c90
        /*0e94*/ 	.short	0x010a
        /*0e96*/ 	.byte	0x3f
	.zero		1


	//   ....[24]....
        /*0e98*/ 	.word	0x00006390
        /*0e9c*/ 	.word	0x00000045
        /*0ea0*/ 	.word	0x00019c90
        /*0ea4*/ 	.short	0x010a
        /*0ea6*/ 	.byte	0x3f
	.zero		1


	//   ....[25]....
        /*0ea8*/ 	.word	0x000067c0
        /*0eac*/ 	.word	0x00000004
        /*0eb0*/ 	.word	0x00000000
        /*0eb4*/ 	.short	0x0101
        /*0eb6*/ 	.byte	0x3f
	.zero		1


	//   ....[26]....
        /*0eb8*/ 	.word	0x00006800
        /*0ebc*/ 	.word	0x00000045
        /*0ec0*/ 	.word	0x00019cb0
        /*0ec4*/ 	.short	0x010a
        /*0ec6*/ 	.byte	0x3f
	.zero		1


	//   ....[27]....
        /*0ec8*/ 	.word	0x00006bf0
        /*0ecc*/ 	.word	0x00000045
        /*0ed0*/ 	.word	0x00000000
        /*0ed4*/ 	.short	0x0101
        /*0ed6*/ 	.byte	0x3f
	.zero		1


	//   ....[28]....
        /*0ed8*/ 	.word	0x000074a0
        /*0edc*/ 	.word	0x00000012
        /*0ee0*/ 	.word	0x00019c00
        /*0ee4*/ 	.short	0x010a
        /*0ee6*/ 	.byte	0x3f
	.zero		1


	//   ....[29]....
        /*0ee8*/ 	.word	0x000074f0
        /*0eec*/ 	.word	0x00000012
        /*0ef0*/ 	.word	0x00019c00
        /*0ef4*/ 	.short	0x010a
        /*0ef6*/ 	.byte	0x3f
	.zero		1


	//   ....[30]....
        /*0ef8*/ 	.word	0x00007d20
        /*0efc*/ 	.word	0x00000012
        /*0f00*/ 	.word	0x00019c00
        /*0f04*/ 	.short	0x010a
        /*0f06*/ 	.byte	0x3f
	.zero		1


	//   ....[31]....
        /*0f08*/ 	.word	0x000099e0
        /*0f0c*/ 	.word	0x00000012
        /*0f10*/ 	.word	0x00019c00
        /*0f14*/ 	.short	0x010a
        /*0f16*/ 	.byte	0x3f
	.zero		1


	//   ....[32]....
        /*0f18*/ 	.word	0x0000bba0
        /*0f1c*/ 	.word	0x00000000
        /*0f20*/ 	.word	0x00019c30
        /*0f24*/ 	.short	0x010a
        /*0f26*/ 	.byte	0x3f
	.zero		1


	//   ....[33]....
        /*0f28*/ 	.word	0x0000bc40
        /*0f2c*/ 	.word	0x00000000
        /*0f30*/ 	.word	0x00019c30
        /*0f34*/ 	.short	0x010a
        /*0f36*/ 	.byte	0x3f
	.zero		1


	//   ....[34]....
        /*0f38*/ 	.word	0x0000dd60
        /*0f3c*/ 	.word	0x00000021
        /*0f40*/ 	.word	0x00000000
        /*0f44*/ 	.short	0x0101
        /*0f46*/ 	.byte	0x3f
	.zero		1


	//   ....[35]....
        /*0f48*/ 	.word	0x0000e6b0
        /*0f4c*/ 	.word	0x00000014
        /*0f50*/ 	.word	0x00019c30
        /*0f54*/ 	.short	0x010a
        /*0f56*/ 	.byte	0x3f
	.zero		1


	//   ....[36]....
        /*0f58*/ 	.word	0x0000e720
        /*0f5c*/ 	.word	0x00000014
        /*0f60*/ 	.word	0x00019c30
        /*0f64*/ 	.short	0x010a
        /*0f66*/ 	.byte	0x3f
	.zero		1


	//   ....[37]....
        /*0f68*/ 	.word	0x0000e920
        /*0f6c*/ 	.word	0x0000000e
        /*0f70*/ 	.word	0x00019c50
        /*0f74*/ 	.short	0x010a
        /*0f76*/ 	.byte	0x3f
	.zero		1


	//   ....[38]....
        /*0f78*/ 	.word	0x0000e970
        /*0f7c*/ 	.word	0x0000000e
        /*0f80*/ 	.word	0x00019c50
        /*0f84*/ 	.short	0x010a
        /*0f86*/ 	.byte	0x3f
	.zero		1


	//   ....[39]....
        /*0f88*/ 	.word	0x0000efa0
        /*0f8c*/ 	.word	0x00000014
        /*0f90*/ 	.word	0x00000000
        /*0f94*/ 	.short	0x0101
        /*0f96*/ 	.byte	0x3f
	.zero		1


	//   ....[40]....
        /*0f98*/ 	.word	0x000110a0
        /*0f9c*/ 	.word	0x0000000e
        /*0fa0*/ 	.word	0x00000000
        /*0fa4*/ 	.short	0x0101
        /*0fa6*/ 	.byte	0x3f
	.zero		1


	//   ....[41]....
        /*0fa8*/ 	.word	0x00011640
        /*0fac*/ 	.word	0x0000000a
        /*0fb0*/ 	.word	0x00019c30
        /*0fb4*/ 	.short	0x010a
        /*0fb6*/ 	.byte	0x3f
	.zero		1


	//   ....[42]....
        /*0fb8*/ 	.word	0x000116b0
        /*0fbc*/ 	.word	0x0000000a
        /*0fc0*/ 	.word	0x00019c30
        /*0fc4*/ 	.short	0x010a
        /*0fc6*/ 	.byte	0x3f
	.zero		1


	//   ....[43]....
        /*0fc8*/ 	.word	0x000118b0
        /*0fcc*/ 	.word	0x0000000c
        /*0fd0*/ 	.word	0x00019c50
        /*0fd4*/ 	.short	0x010a
        /*0fd6*/ 	.byte	0x3f
	.zero		1


	//   ....[44]....
        /*0fd8*/ 	.word	0x00011900
        /*0fdc*/ 	.word	0x0000000c
        /*0fe0*/ 	.word	0x00019c50
        /*0fe4*/ 	.short	0x010a
        /*0fe6*/ 	.byte	0x3f
	.zero		1


	//   ....[45]....
        /*0fe8*/ 	.word	0x000121f0
        /*0fec*/ 	.word	0x0000000a
        /*0ff0*/ 	.word	0x00000000
        /*0ff4*/ 	.short	0x0101
        /*0ff6*/ 	.byte	0x3f
	.zero		1


	//   ....[46]....
        /*0ff8*/ 	.word	0x00013600
        /*0ffc*/ 	.word	0x0000000c
        /*1000*/ 	.word	0x00000000
        /*1004*/ 	.short	0x0101
        /*1006*/ 	.byte	0x3f
	.zero		1


	//   ....[47]....
        /*1008*/ 	.word	0x00013b30
        /*100c*/ 	.word	0x0000000c
        /*1010*/ 	.word	0x00019c50
        /*1014*/ 	.short	0x010a
        /*1016*/ 	.byte	0x3f
	.zero		1


	//   ....[48]....
        /*1018*/ 	.word	0x00013b80
        /*101c*/ 	.word	0x0000000c
        /*1020*/ 	.word	0x00019c50
        /*1024*/ 	.short	0x010a
        /*1026*/ 	.byte	0x3f
	.zero		1


	//   ....[49]....
        /*1028*/ 	.word	0x00014460
        /*102c*/ 	.word	0x00000004
        /*1030*/ 	.word	0x00000000
        /*1034*/ 	.short	0x0101
        /*1036*/ 	.byte	0x3f
	.zero		1


	//   ....[50]....
        /*1038*/ 	.word	0x00015a70
        /*103c*/ 	.word	0x00000000
        /*1040*/ 	.word	0x00000000
        /*1044*/ 	.short	0x0101
        /*1046*/ 	.byte	0x3f
	.zero		1


	//   ....[51]....
        /*1048*/ 	.word	0x00017ef0
        /*104c*/ 	.word	0x00000016
        /*1050*/ 	.word	0x00019c20
        /*1054*/ 	.short	0x010a
        /*1056*/ 	.byte	0x3f
	.zero		1


	//   ....[52]....
        /*1058*/ 	.word	0x00017fb0
        /*105c*/ 	.word	0x00000008
        /*1060*/ 	.word	0x00019ca0
        /*1064*/ 	.short	0x010a
        /*1066*/ 	.byte	0x3f
	.zero		1


	//   ....[53]....
        /*1068*/ 	.word	0x000183e0
        /*106c*/ 	.word	0x00000008
        /*1070*/ 	.word	0x00019cc0
        /*1074*/ 	.short	0x010a
        /*1076*/ 	.byte	0x3f
	.zero		1


	//   ....[54]....
        /*1078*/ 	.word	0x00018940
        /*107c*/ 	.word	0x00000008
        /*1080*/ 	.word	0x00019ca0
        /*1084*/ 	.short	0x010a
        /*1086*/ 	.byte	0x3f
	.zero		1


	//   ....[55]....
        /*1088*/ 	.word	0x00018d60
        /*108c*/ 	.word	0x00000008
        /*1090*/ 	.word	0x00019cc0
        /*1094*/ 	.short	0x010a
        /*1096*/ 	.byte	0x3f
	.zero		1


	//   ....[56]....
        /*1098*/ 	.word	0x00019ea0
        /*109c*/ 	.word	0x00000004
        /*10a0*/ 	.word	0x00019c80
        /*10a4*/ 	.short	0x010a
        /*10a6*/ 	.byte	0x3f
	.zero		1


	//   ....[57]....
        /*10a8*/ 	.word	0x0001a2d0
        /*10ac*/ 	.word	0x00000004
        /*10b0*/ 	.word	0x00019c70
        /*10b4*/ 	.short	0x0107
        /*10b6*/ 	.byte	0x3f
	.zero		1


	//   ....[58]....
        /*10b8*/ 	.word	0x0001a390
        /*10bc*/ 	.word	0x00000004
        /*10c0*/ 	.word	0x00019c70
        /*10c4*/ 	.short	0x0101
        /*10c6*/ 	.byte	0x3f
	.zero		1


	//   ....[59]....
        /*10c8*/ 	.word	0x0001a3e0
        /*10cc*/ 	.word	0x00000004
        /*10d0*/ 	.word	0x00019c40
        /*10d4*/ 	.short	0x010a
        /*10d6*/ 	.byte	0x3f
	.zero		1


	//   ....[60]....
        /*10d8*/ 	.word	0x0001a790
        /*10dc*/ 	.word	0x00000004
        /*10e0*/ 	.word	0x00019c30
        /*10e4*/ 	.short	0x0107
        /*10e6*/ 	.byte	0x3f
	.zero		1


	//   ....[61]....
        /*10e8*/ 	.word	0x0001a860
        /*10ec*/ 	.word	0x00000004
        /*10f0*/ 	.word	0x00019c30
        /*10f4*/ 	.short	0x0101
        /*10f6*/ 	.byte	0x3f
	.zero		1


	//   ....[62]....
        /*10f8*/ 	.word	0x0001b250
        /*10fc*/ 	.word	0x00000016
        /*1100*/ 	.word	0x00019c00
        /*1104*/ 	.short	0x0107
        /*1106*/ 	.byte	0x3f
	.zero		1


	//   ....[63]....
        /*1108*/ 	.word	0x0001b350
        /*110c*/ 	.word	0x00000016
        /*1110*/ 	.word	0x00019c00
        /*1114*/ 	.short	0x0101
        /*1116*/ 	.byte	0x3f
	.zero		1


	//   ....[64]....
        /*1118*/ 	.word	0x0001b370
        /*111c*/ 	.word	0x00000016
        /*1120*/ 	.word	0x00019c20
        /*1124*/ 	.short	0x010a
        /*1126*/ 	.byte	0x3f
	.zero		1


	//   ....[65]....
        /*1128*/ 	.word	0x0001b6f0
        /*112c*/ 	.word	0x00000000
        /*1130*/ 	.word	0x00019c80
        /*1134*/ 	.short	0x010a
        /*1136*/ 	.byte	0x3f
	.zero		1


	//   ....[66]....
        /*1138*/ 	.word	0x0001bac0
        /*113c*/ 	.word	0x00000000
        /*1140*/ 	.word	0x00019c70
        /*1144*/ 	.short	0x0107
        /*1146*/ 	.byte	0x3f
	.zero		1


	//   ....[67]....
        /*1148*/ 	.word	0x0001bb80
        /*114c*/ 	.word	0x00000000
        /*1150*/ 	.word	0x00019c70
        /*1154*/ 	.short	0x0101
        /*1156*/ 	.byte	0x3f
	.zero		1


	//   ....[68]....
        /*1158*/ 	.word	0x0001bbb0
        /*115c*/ 	.word	0x00000000
        /*1160*/ 	.word	0x00019c40
        /*1164*/ 	.short	0x010a
        /*1166*/ 	.byte	0x3f
	.zero		1


	//   ....[69]....
        /*1168*/ 	.word	0x0001bf00
        /*116c*/ 	.word	0x00000000
        /*1170*/ 	.word	0x00019c30
        /*1174*/ 	.short	0x0107
        /*1176*/ 	.byte	0x3f
	.zero		1


	//   ....[70]....
        /*1178*/ 	.word	0x0001bfc0
        /*117c*/ 	.word	0x00000000
        /*1180*/ 	.word	0x00019c30
        /*1184*/ 	.short	0x0101
        /*1186*/ 	.byte	0x3f
	.zero		1


	//   ....[71]....
        /*1188*/ 	.word	0x0001c050
        /*118c*/ 	.word	0x00000002
        /*1190*/ 	.word	0x00019c70
        /*1194*/ 	.short	0x010a
        /*1196*/ 	.byte	0x3f
	.zero		1


	//   ....[72]....
        /*1198*/ 	.word	0x0001c0e0
        /*119c*/ 	.word	0x00000002
        /*11a0*/ 	.word	0x00019c60
        /*11a4*/ 	.short	0x010a
        /*11a6*/ 	.byte	0x3f
	.zero		1


	//   ....[73]....
        /*11a8*/ 	.word	0x0001c550
        /*11ac*/ 	.word	0x00000002
        /*11b0*/ 	.word	0x00019c50
        /*11b4*/ 	.short	0x0101
        /*11b6*/ 	.byte	0x3f
	.zero		1


	//   ....[74]....
        /*11b8*/ 	.word	0x0001c5e0
        /*11bc*/ 	.word	0x00000002
        /*11c0*/ 	.word	0x00000000
        /*11c4*/ 	.short	0x0101
        /*11c6*/ 	.byte	0x3f
	.zero		1


	//   ....[75]....
        /*11c8*/ 	.word	0x0001c7a0
        /*11cc*/ 	.word	0x00000000
        /*11d0*/ 	.word	0x00019c70
        /*11d4*/ 	.short	0x010a
        /*11d6*/ 	.byte	0x3f
	.zero		1


	//   ....[76]....
        /*11d8*/ 	.word	0x0001c820
        /*11dc*/ 	.word	0x00000000
        /*11e0*/ 	.word	0x00019c60
        /*11e4*/ 	.short	0x010a
        /*11e6*/ 	.byte	0x3f
	.zero		1


	//   ....[77]....
        /*11e8*/ 	.word	0x0001cca0
        /*11ec*/ 	.word	0x00000000
        /*11f0*/ 	.word	0x00019c50
        /*11f4*/ 	.short	0x0101
        /*11f6*/ 	.byte	0x3f
	.zero		1


	//   ....[78]....
        /*11f8*/ 	.word	0x0001cd60
        /*11fc*/ 	.word	0x00000000
        /*1200*/ 	.word	0x00000000
        /*1204*/ 	.short	0x0101
        /*1206*/ 	.byte	0x3f
	.zero		1


	//   ....[79]....
        /*1208*/ 	.word	0x0001da80
        /*120c*/ 	.word	0x00000004
        /*1210*/ 	.word	0x00019c20
        /*1214*/ 	.short	0x010a
        /*1216*/ 	.byte	0x3f
	.zero		1


	//   ....[80]....
        /*1218*/ 	.word	0x0001dbf0
        /*121c*/ 	.word	0x00000005
        /*1220*/ 	.word	0x00019c40
        /*1224*/ 	.short	0x010a
        /*1226*/ 	.byte	0x3f
	.zero		1


	//   ....[81]....
        /*1228*/ 	.word	0x0001dc90
        /*122c*/ 	.word	0x00000017
        /*1230*/ 	.word	0x00019c40
        /*1234*/ 	.short	0x010a
        /*1236*/ 	.byte	0x3f
	.zero		1


	//   ....[82]....
        /*1238*/ 	.word	0x0001dcd0
        /*123c*/ 	.word	0x00000005
        /*1240*/ 	.word	0x00019c60
        /*1244*/ 	.short	0x010a
        /*1246*/ 	.byte	0x3f
	.zero		1


	//   ....[83]....
        /*1248*/ 	.word	0x0001dd10
        /*124c*/ 	.word	0x00000017
        /*1250*/ 	.word	0x00019c60
        /*1254*/ 	.short	0x010a
        /*1256*/ 	.byte	0x3f
	.zero		1


	//   ....[84]....
        /*1258*/ 	.word	0x0001dd50
        /*125c*/ 	.word	0x00000005
        /*1260*/ 	.word	0x00019c80
        /*1264*/ 	.short	0x010a
        /*1266*/ 	.byte	0x3f
	.zero		1


	//   ....[85]....
        /*1268*/ 	.word	0x0001dd90
        /*126c*/ 	.word	0x00000017
        /*1270*/ 	.word	0x00019c80
        /*1274*/ 	.short	0x010a
        /*1276*/ 	.byte	0x3f
	.zero		1


	//   ....[86]....
        /*1278*/ 	.word	0x0001ddf0
        /*127c*/ 	.word	0x00000045
        /*1280*/ 	.word	0x00019c90
        /*1284*/ 	.short	0x010a
        /*1286*/ 	.byte	0x3f
	.zero		1


	//   ....[87]....
        /*1288*/ 	.word	0x0001df60
        /*128c*/ 	.word	0x00000045
        /*1290*/ 	.word	0x00019c90
        /*1294*/ 	.short	0x010a
        /*1296*/ 	.byte	0x3f
	.zero		1


	//   ....[88]....
        /*1298*/ 	.word	0x0001e0e0
        /*129c*/ 	.word	0x00000045
        /*12a0*/ 	.word	0x00019c90
        /*12a4*/ 	.short	0x010a
        /*12a6*/ 	.byte	0x3f
	.zero		1


	//   ....[89]....
        /*12a8*/ 	.word	0x0001e240
        /*12ac*/ 	.word	0x00000045
        /*12b0*/ 	.word	0x00019cb0
        /*12b4*/ 	.short	0x010a
        /*12b6*/ 	.byte	0x3f
	.zero		1


	//   ....[90]....
        /*12b8*/ 	.word	0x0001e440
        /*12bc*/ 	.word	0x00000012
        /*12c0*/ 	.word	0x00019c00
        /*12c4*/ 	.short	0x010a
        /*12c6*/ 	.byte	0x3f
	.zero		1


	//   ....[91]....
        /*12c8*/ 	.word	0x0001e650
        /*12cc*/ 	.word	0x00000012
        /*12d0*/ 	.word	0x00019c00
        /*12d4*/ 	.short	0x010a
        /*12d6*/ 	.byte	0x3f
	.zero		1


	//   ....[92]....
        /*12d8*/ 	.word	0x0001e6a0
        /*12dc*/ 	.word	0x00000000
        /*12e0*/ 	.word	0x00019c30
        /*12e4*/ 	.short	0x010a
        /*12e6*/ 	.byte	0x3f
	.zero		1


	//   ....[93]....
        /*12e8*/ 	.word	0x0001e6f0
        /*12ec*/ 	.word	0x00000014
        /*12f0*/ 	.word	0x00019c30
        /*12f4*/ 	.short	0x010a
        /*12f6*/ 	.byte	0x3f
	.zero		1


	//   ....[94]....
        /*12f8*/ 	.word	0x0001e740
        /*12fc*/ 	.word	0x0000000e
        /*1300*/ 	.word	0x00019c50
        /*1304*/ 	.short	0x010a
        /*1306*/ 	.byte	0x3f
	.zero		1


	//   ....[95]....
        /*1308*/ 	.word	0x0001e790
        /*130c*/ 	.word	0x0000000a
        /*1310*/ 	.word	0x00019c30
        /*1314*/ 	.short	0x010a
        /*1316*/ 	.byte	0x3f
	.zero		1


	//   ....[96]....
        /*1318*/ 	.word	0x0001e7e0
        /*131c*/ 	.word	0x0000000c
        /*1320*/ 	.word	0x00019c50
        /*1324*/ 	.short	0x010a
        /*1326*/ 	.byte	0x3f
	.zero		1


	//   ....[97]....
        /*1328*/ 	.word	0x0001e830
        /*132c*/ 	.word	0x0000000c
        /*1330*/ 	.word	0x00019c50
        /*1334*/ 	.short	0x010a
        /*1336*/ 	.byte	0x3f
	.zero		1


	//   ....[98]....
        /*1338*/ 	.word	0x0001e9d0
        /*133c*/ 	.word	0x00000016
        /*1340*/ 	.word	0x00019c20
        /*1344*/ 	.short	0x010a
        /*1346*/ 	.byte	0x3f
	.zero		1


	//   ....[99]....
        /*1348*/ 	.word	0x0001ea20
        /*134c*/ 	.word	0x00000008
        /*1350*/ 	.word	0x00019ca0
        /*1354*/ 	.short	0x010a
        /*1356*/ 	.byte	0x3f
	.zero		1


	//   ....[100]....
        /*1358*/ 	.word	0x0001ea70
        /*135c*/ 	.word	0x00000008
        /*1360*/ 	.word	0x00019cc0
        /*1364*/ 	.short	0x010a
        /*1366*/ 	.byte	0x3f
	.zero		1


	//   ....[101]....
        /*1368*/ 	.word	0x0001eac0
        /*136c*/ 	.word	0x00000008
        /*1370*/ 	.word	0x00019ca0
        /*1374*/ 	.short	0x010a
        /*1376*/ 	.byte	0x3f
	.zero		1


	//   ....[102]....
        /*1378*/ 	.word	0x0001eb10
        /*137c*/ 	.word	0x00000008
        /*1380*/ 	.word	0x00019cc0
        /*1384*/ 	.short	0x010a
        /*1386*/ 	.byte	0x3f
	.zero		1


	//   ....[103]....
        /*1388*/ 	.word	0x0001ec40
        /*138c*/ 	.word	0x00000004
        /*1390*/ 	.word	0x00019c80
        /*1394*/ 	.short	0x010a
        /*1396*/ 	.byte	0x3f
	.zero		1


	//   ....[104]....
        /*1398*/ 	.word	0x0001f030
        /*139c*/ 	.word	0x00000004
        /*13a0*/ 	.word	0x00019c40
        /*13a4*/ 	.short	0x010a
        /*13a6*/ 	.byte	0x3f
	.zero		1


	//   ....[105]....
        /*13a8*/ 	.word	0x0001f6d0
        /*13ac*/ 	.word	0x00000016
        /*13b0*/ 	.word	0x00019c20
        /*13b4*/ 	.short	0x010a
        /*13b6*/ 	.byte	0x3f
	.zero		1


	//   ....[106]....
        /*13b8*/ 	.word	0x0001f720
        /*13bc*/ 	.word	0x00000000
        /*13c0*/ 	.word	0x00019c80
        /*13c4*/ 	.short	0x010a
        /*13c6*/ 	.byte	0x3f
	.zero		1


	//   ....[107]....
        /*13c8*/ 	.word	0x0001fa20
        /*13cc*/ 	.word	0x00000000
        /*13d0*/ 	.word	0x00019c40
        /*13d4*/ 	.short	0x010a
        /*13d6*/ 	.byte	0x3f
	.zero		1


	//   ....[108]....
        /*13d8*/ 	.word	0x0001fcd0
        /*13dc*/ 	.word	0x00000002
        /*13e0*/ 	.word	0x00019c70
        /*13e4*/ 	.short	0x010a
        /*13e6*/ 	.byte	0x3f
	.zero		1


	//   ....[109]....
        /*13e8*/ 	.word	0x0001fd20
        /*13ec*/ 	.word	0x00000002
        /*13f0*/ 	.word	0x00019c60
        /*13f4*/ 	.short	0x010a
        /*13f6*/ 	.byte	0x3f
	.zero		1


	//   ....[110]....
        /*13f8*/ 	.word	0x0001fd70
        /*13fc*/ 	.word	0x00000000
        /*1400*/ 	.word	0x00019c70
        /*1404*/ 	.short	0x010a
        /*1406*/ 	.byte	0x3f
	.zero		1


	//   ....[111]....
        /*1408*/ 	.word	0x0001fdc0
        /*140c*/ 	.word	0x00000000
        /*1410*/ 	.word	0x00019c60
        /*1414*/ 	.short	0x010a
        /*1416*/ 	.byte	0x3f
	.zero		1


	//   ....[112]....
        /*1418*/ 	.word	0x00020810
        /*141c*/ 	.word	0x00000004
        /*1420*/ 	.word	0x00019c20
        /*1424*/ 	.short	0x010a
        /*1426*/ 	.byte	0x3f
	.zero		1


	//   ....[113]....
        /*1428*/ 	.word	0x000209b0
        /*142c*/ 	.word	0x00000005
        /*1430*/ 	.word	0x00019c40
        /*1434*/ 	.short	0x010a
        /*1436*/ 	.byte	0x3f
	.zero		1


	//   ....[114]....
        /*1438*/ 	.word	0x00020a00
        /*143c*/ 	.word	0x00000017
        /*1440*/ 	.word	0x00019c40
        /*1444*/ 	.short	0x010a
        /*1446*/ 	.byte	0x3f
	.zero		1


	//   ....[115]....
        /*1448*/ 	.word	0x00020a50
        /*144c*/ 	.word	0x00000005
        /*1450*/ 	.word	0x00019c60
        /*1454*/ 	.short	0x010a
        /*1456*/ 	.byte	0x3f
	.zero		1


	//   ....[116]....
        /*1458*/ 	.word	0x00020aa0
        /*145c*/ 	.word	0x00000017
        /*1460*/ 	.word	0x00019c60
        /*1464*/ 	.short	0x010a
        /*1466*/ 	.byte	0x3f
	.zero		1


	//   ....[117]....
        /*1468*/ 	.word	0x00020af0
        /*146c*/ 	.word	0x00000005
        /*1470*/ 	.word	0x00019c80
        /*1474*/ 	.short	0x010a
        /*1476*/ 	.byte	0x3f
	.zero		1


	//----- nvinfo : EIATTR_NUM_MBARRIERS
	.align		4
.L_1370:
        /*1478*/ 	.byte	0x03, 0x38
        /*147a*/ 	.short	0x0016


	//----- nvinfo : EIATTR_EXIT_INSTR_OFFSETS
	.align		4
        /*147c*/ 	.byte	0x04, 0x1c
        /*147e*/ 	.short	(.L_1372 - .L_1371)


	//   ....[0]....
.L_1371:
        /*1480*/ 	.word	0x0001dde0


	//----- nvinfo : EIATTR_MAX_THREADS
	.align		4
.L_1372:
        /*1484*/ 	.byte	0x04, 0x05
        /*1486*/ 	.short	(.L_1374 - .L_1373)
.L_1373:
        /*1488*/ 	.word	0x00000200
        /*148c*/ 	.word	0x00000001
        /*1490*/ 	.word	0x00000001


	//----- nvinfo : EIATTR_CRS_STACK_SIZE
	.align		4
.L_1374:
        /*1494*/ 	.byte	0x04, 0x1e
        /*1496*/ 	.short	(.L_1376 - .L_1375)
.L_1375:
        /*1498*/ 	.word	0x00000000


	//----- nvinfo : EIATTR_CBANK_PARAM_SIZE
	.align		4
.L_1376:
        /*149c*/ 	.byte	0x03, 0x19
        /*149e*/ 	.short	0x0af0


	//----- nvinfo : EIATTR_PARAM_CBANK
	.align		4
        /*14a0*/ 	.byte	0x04, 0x0a
        /*14a2*/ 	.short	(.L_1378 - .L_1377)
	.align		4
.L_1377:
        /*14a4*/ 	.word	index@(.nv.constant0._ZN7cutlass13device_kernelIN5flash11enable_sm90INS1_16FlashAttnFwdSm90INS1_25CollectiveMainloopFwdSm90ILi2EN4cute5tupleIJNS5_1CILi1EEES8_S8_EEENS6_IJNS7_ILi192EEENS7_ILi128EEENS7_ILi96EEEEEELi96ENS_12float_e4m3_tEfNS_4arch4Sm90ELb1ELb0ELb1ELb1ELb1ELb1ELb0ELb1ELb1ELb1ELb0ELb0EEENS1_21CollectiveEpilogueFwdINS6_IJSA_SC_SB_EEES9_NS_10bfloat16_tESG_Li384ELb1ELb1ELb0ELb1EEENS1_36VarlenDynamicPersistentTileSchedulerILi192ELi128ELi384ELi128ELb0ELb1ELb1ELb1ELb1ELb1EEEEEEEEEvNT_6ParamsE)
        /*14a8*/ 	.short	0x0210
        /*14aa*/ 	.short	0x0af0


	//----- nvinfo : EIATTR_SW_WAR
	.align		4
.L_1378:
        /*14ac*/ 	.byte	0x04, 0x36
        /*14ae*/ 	.short	(.L_1380 - .L_1379)
.L_1379:
        /*14b0*/ 	.word	0x00000008
.L_1380:


//--------------------- .nv.info._ZN7cutlass13device_kernelIN5flash11enable_sm90INS1_16FlashAttnFwdSm90INS1_25CollectiveMainloopFwdSm90ILi2EN4cute5tupleIJNS5_1CILi1EEES8_S8_EEENS6_IJNS7_ILi192EEENS7_ILi160EEENS7_ILi64EEEEEELi64ENS_12float_e4m3_tEfNS_4arch4Sm90ELb0ELb0ELb1ELb0ELb1ELb0ELb0ELb1ELb1ELb1ELb0ELb0EEENS1_21CollectiveEpilogueFwdINS6_IJSA_SC_SB_EEES9_NS_10bfloat16_tESG_Li384ELb0ELb1ELb0ELb1EEENS1_29StaticPersistentTileSchedulerILb0EEEEEEEEEvNT_6ParamsE --------------------------
	.section	.nv.info._ZN7cutlass13device_kernelIN5flash11enable_sm90INS1_16FlashAttnFwdSm90INS1_25CollectiveMainloopFwdSm90ILi2EN4cute5tupleIJNS5_1CILi1EEES8_S8_EEENS6_IJNS7_ILi192EEENS7_ILi160EEENS7_ILi64EEEEEELi64ENS_12float_e4m3_tEfNS_4arch4Sm90ELb0ELb0ELb1ELb0ELb1ELb0ELb0ELb1ELb1ELb1ELb0ELb0EEENS1_21CollectiveEpilogueFwdINS6_IJSA_SC_SB_EEES9_NS_10bfloat16_tESG_Li384ELb0ELb1ELb0ELb1EEENS1_29StaticPersistentTileSchedulerILb0EEEEEEEEEvNT_6ParamsE,"",@"SHT_CUDA_INFO"
	.sectionflags	@""
	.align	4


	//----- nvinfo : EIATTR_CUDA_API_VERSION
	.align		4
        /*0000*/ 	.byte	0x04, 0x37
        /*0002*/ 	.short	(.L_1382 - .L_1381)
.L_1381:
        /*0004*/ 	.word	0x00000082


	//----- nvinfo : EIATTR_KPARAM_INFO
	.align		4
.L_1382:
        /*0008*/ 	.byte	0x04, 0x17
        /*000a*/ 	.short	(.L_1384 - .L_1383)
.L_1383:
        /*000c*/ 	.word	0x00000000
        /*0010*/ 	.short	0x0000
        /*0012*/ 	.short	0x0070
        /*0014*/ 	.byte	0x00, 0xf0, 0x01, 0x28


	//----- nvinfo : EIATTR_SPARSE_MMA_MASK
	.align		4
.L_1384:
        /*0018*/ 	.byte	0x03, 0x50
        /*001a*/ 	.short	0x0000


	//----- nvinfo : EIATTR_MAXREG_COUNT
	.align		4
        /*001c*/ 	.byte	0x03, 0x1b
        /*001e*/ 	.short	0x0080


	//----- nvinfo : EIATTR_NUM_BARRIERS
	.align		4
        /*0020*/ 	.byte	0x02, 0x4c
        /*0022*/ 	.byte	0x09
	.zero		1


	//----- nvinfo : EIATTR_EXTERNS
	.align		4
        /*0024*/ 	.byte	0x04, 0x0f
        /*0026*/ 	.short	(.L_1386 - .L_1385)


	//   ....[0]....
	.align		4
.L_1385:
        /*0028*/ 	.word	index@(__assertfail)


	//----- nvinfo : EIATTR_ANNOTATIONS
	.align		4
.L_1386:
        /*002c*/ 	.byte	0x04, 0x55
        /*002e*/ 	.short	(.L_1388 - .L_1387)


	//   ....[0]....
.L_1387:
        /* <DEDUP_REMOVED lines=27> */


	//----- nvinfo : EIATTR_MERCURY_ISA_VERSION
	.align		4
.L_1388:
        /*01d0*/ 	.byte	0x03, 0x5f
        /*01d2*/ 	.short	0x0101


	//----- nvinfo : EIATTR_INT_WARP_WIDE_INSTR_OFFSETS
	.align		4
        /*01d4*/ 	.byte	0x04, 0x31
        /*01d6*/ 	.short	(.L_1390 - .L_1389)


	//   ....[0]....
.L_1389:
        /*01d8*/ 	.word	0x000000c0


	//   ....[1]....
        /*01dc*/ 	.word	0x000000d0


	//   ....[2]....
        /*01e0*/ 	.word	0x00000170


	//----- nvinfo : EIATTR_COOP_GROUP_MASK_REGIDS
	.align		4
.L_1390:
        /*01e4*/ 	.byte	0x04, 0x29
        /*01e6*/ 	.short	(.L_1392 - .L_1391)


	//   ....[0]....
.L_1391:
        /*01e8*/ 	.word	0xffffffff


	//   ....[1]....
        /*01ec*/ 	.word	0xffffffff


	//   ....[2]....
        /*01f0*/ 	.word	0xffffffff


	//   ....[3]....
        /*01f4*/ 	.word	0xffffffff


	//   ....[4]....
        /*01f8*/ 	.word	0xffffffff


	//   ....[5]....
        /*01fc*/ 	.word	0xffffffff


	//   ....[6]....
        /*0200*/ 	.word	0xffffffff


	//   ....[7]....
        /*0204*/ 	.word	0xffffffff


	//   ....[8]....
        /*0208*/ 	.word	0xffffffff


	//   ....[9]....
        /*020c*/ 	.word	0xffffffff


	//   ....[10]....
        /*0210*/ 	.word	0xffffffff


	//   ....[11]....
        /*0214*/ 	.word	0xffffffff


	//   ....[12]....
        /*0218*/ 	.word	0xffffffff


	//   ....[13]....
        /*021c*/ 	.word	0xffffffff


	//   ....[14]....
        /*0220*/ 	.word	0xffffffff


	//   ....[15]....
        /*0224*/ 	.word	0xffffffff


	//   ....[16]....
        /*0228*/ 	.word	0xffffffff


	//   ....[17]....
        /*022c*/ 	.word	0xffffffff


	//   ....[18]....
        /*0230*/ 	.word	0xffffffff


	//   ....[19]....
        /*0234*/ 	.word	0xffffffff


	//   ....[20]....
        /*0238*/ 	.word	0xffffffff


	//   ....[21]....
        /*023c*/ 	.word	0xffffffff


	//   ....[22]....
        /*0240*/ 	.word	0xffffffff


	//   ....[23]....
        /*0244*/ 	.word	0xffffffff


	//   ....[24]....
        /*0248*/ 	.word	0xffffffff


	//   ....[25]....
        /*024c*/ 	.word	0xffffffff


	//   ....[26]....
        /*0250*/ 	.word	0xffffffff


	//   ....[27]....
        /*0254*/ 	.word	0xffffffff


	//   ....[28]....
        /*0258*/ 	.word	0xffffffff


	//   ....[29]....
        /*025c*/ 	.word	0xffffffff


	//   ....[30]....
        /*0260*/ 	.word	0xffffffff


	//   ....[31]....
        /*0264*/ 	.word	0xffffffff


	//   ....[32]....
        /*0268*/ 	.word	0xffffffff


	//   ....[33]....
        /*026c*/ 	.word	0xffffffff


	//   ....[34]....
        /*0270*/ 	.word	0xffffffff


	//   ....[35]....
        /*0274*/ 	.word	0xffffffff


	//   ....[36]....
        /*0278*/ 	.word	0xffffffff


	//   ....[37]....
        /*027c*/ 	.word	0xffffffff


	//   ....[38]....
        /*0280*/ 	.word	0xffffffff


	//   ....[39]....
        /*0284*/ 	.word	0xffffffff


	//   ....[40]....
        /*0288*/ 	.word	0xffffffff


	//   ....[41]....
        /*028c*/ 	.word	0xffffffff


	//   ....[42]....
        /*0290*/ 	.word	0xffffffff


	//   ....[43]....
        /*0294*/ 	.word	0xffffffff


	//   ....[44]....
        /*0298*/ 	.word	0xffffffff


	//   ....[45]....
        /*029c*/ 	.word	0xffffffff


	//   ....[46]....
        /*02a0*/ 	.word	0xffffffff


	//   ....[47]....
        /*02a4*/ 	.word	0xffffffff


	//   ....[48]....
        /*02a8*/ 	.word	0xffffffff


	//   ....[49]....
        /*02ac*/ 	.word	0xffffffff


	//   ....[50]....
        /*02b0*/ 	.word	0xffffffff


	//   ....[51]....
        /*02b4*/ 	.word	0xffffffff


	//   ....[52]....
        /*02b8*/ 	.word	0xffffffff


	//   ....[53]....
        /*02bc*/ 	.word	0xffffffff


	//   ....[54]....
        /*02c0*/ 	.word	0xffffffff


	//   ....[55]....
        /*02c4*/ 	.word	0xffffffff


	//   ....[56]....
        /*02c8*/ 	.word	0xffffffff


	//   ....[57]....
        /*02cc*/ 	.word	0xffffffff


	//   ....[58]....
        /*02d0*/ 	.word	0xffffffff


	//   ....[59]....
        /*02d4*/ 	.word	0xffffffff


	//   ....[60]....
        /*02d8*/ 	.word	0xffffffff


	//   ....[61]....
        /*02dc*/ 	.word	0xffffffff


	//   ....[62]....
        /*02e0*/ 	.word	0xffffffff


	//   ....[63]....
        /*02e4*/ 	.word	0xffffffff


	//   ....[64]....
        /*02e8*/ 	.word	0xffffffff


	//   ....[65]....
        /*02ec*/ 	.word	0xffffffff


	//   ....[66]....
        /*02f0*/ 	.word	0xffffffff


	//   ....[67]....
        /*02f4*/ 	.word	0xffffffff


	//   ....[68]....
        /*02f8*/ 	.word	0xffffffff


	//   ....[69]....
        /*02fc*/ 	.word	0xffffffff


	//   ....[70]....
        /*0300*/ 	.word	0xffffffff


	//   ....[71]....
        /*0304*/ 	.word	0xffffffff


	//   ....[72]....
        /*0308*/ 	.word	0xffffffff


	//   ....[73]....
        /*030c*/ 	.word	0xffffffff


	//   ....[74]....
        /*0310*/ 	.word	0xffffffff


	//   ....[75]....
        /*0314*/ 	.word	0xffffffff


	//   ....[76]....
        /*0318*/ 	.word	0xffffffff


	//   ....[77]....
        /*031c*/ 	.word	0xffffffff


	//   ....[78]....
        /*0320*/ 	.word	0xffffffff


	//   ....[79]....
        /*0324*/ 	.word	0xffffffff


	//   ....[80]....
        /*0328*/ 	.word	0xffffffff


	//   ....[81]....
        /*032c*/ 	.word	0xffffffff


	//   ....[82]....
        /*0330*/ 	.word	0xffffffff


	//   ....[83]....
        /*0334*/ 	.word	0xffffffff


	//   ....[84]....
        /*0338*/ 	.word	0xffffffff


	//   ....[85]....
        /*033c*/ 	.word	0xffffffff


	//   ....[86]....
        /*0340*/ 	.word	0xffffffff


	//   ....[87]....
        /*0344*/ 	.word	0xffffffff


	//   ....[88]....
        /*0348*/ 	.word	0xffffffff


	//   ....[89]....
        /*034c*/ 	.word	0xffffffff


	//   ....[90]....
        /*0350*/ 	.word	0xffffffff


	//   ....[91]....
        /*0354*/ 	.word	0xffffffff


	//   ....[92]....
        /*0358*/ 	.word	0xffffffff


	//   ....[93]....
        /*035c*/ 	.word	0xffffffff


	//   ....[94]....
        /*0360*/ 	.word	0xffffffff


	//   ....[95]....
        /*0364*/ 	.word	0xffffffff


	//   ....[96]....
        /*0368*/ 	.word	0xffffffff


	//   ....[97]....
        /*036c*/ 	.word	0xffffffff


	//   ....[98]....
        /*0370*/ 	.word	0xffffffff


	//   ....[99]....
        /*0374*/ 	.word	0xffffffff


	//   ....[100]....
        /*0378*/ 	.word	0x0500000f


	//   ....[101]....
        /*037c*/ 	.word	0x0500000f


	//   ....[102]....
        /*0380*/ 	.word	0x0500000f


	//   ....[103]....
        /*0384*/ 	.word	0x0500000f


	//   ....[104]....
        /*0388*/ 	.word	0x0500000f


	//   ....[105]....
        /*038c*/ 	.word	0x0500000f


	//   ....[106]....
        /*0390*/ 	.word	0x0500000f


	//   ....[107]....
        /*0394*/ 	.word	0x0500000f


	//   ....[108]....
        /*0398*/ 	.word	0x0500000f


	//   ....[109]....
        /*039c*/ 	.word	0x0500000f


	//   ....[110]....
        /*03a0*/ 	.word	0x0500000f


	//   ....[111]....
        /*03a4*/ 	.word	0x0500000f


	//   ....[112]....
        /*03a8*/ 	.word	0x0500000f


	//   ....[113]....
        /*03ac*/ 	.word	0x0500000f


	//   ....[114]....
        /*03b0*/ 	.word	0x0500000f


	//   ....[115]....
        /*03b4*/ 	.word	0x0500000f


	//   ....[116]....
        /*03b8*/ 	.word	0x0500000f


	//   ....[117]....
        /*03bc*/ 	.word	0x0500000f


	//   ....[118]....
        /*03c0*/ 	.word	0x0500000f


	//   ....[119]....
        /*03c4*/ 	.word	0x0500000f


	//   ....[120]....
        /*03c8*/ 	.word	0x0500000f


	//   ....[121]....
        /*03cc*/ 	.word	0x0500000f


	//   ....[122]....
        /*03d0*/ 	.word	0x0500000f


	//   ....[123]....
        /*03d4*/ 	.word	0x0500000f


	//   ....[124]....
        /*03d8*/ 	.word	0x0500000f


	//   ....[125]....
        /*03dc*/ 	.word	0x0500000f


	//   ....[126]....
        /*03e0*/ 	.word	0x0500000f


	//   ....[127]....
        /*03e4*/ 	.word	0x0500000f


	//   ....[128]....
        /*03e8*/ 	.word	0x0500000f


	//   ....[129]....
        /*03ec*/ 	.word	0x0500000f


	//   ....[130]....
        /*03f0*/ 	.word	0x0500000f


	//   ....[131]....
        /*03f4*/ 	.word	0x0500000f


	//   ....[132]....
        /*03f8*/ 	.word	0x0500000f


	//   ....[133]....
        /*03fc*/ 	.word	0x0500000f


	//   ....[134]....
        /*0400*/ 	.word	0x0500000f


	//   ....[135]....
        /*0404*/ 	.word	0x0500000f


	//   ....[136]....
        /*0408*/ 	.word	0x0500000f


	//   ....[137]....
        /*040c*/ 	.word	0x0500000f


	//   ....[138]....
        /*0410*/ 	.word	0x0500000f


	//   ....[139]....
        /*0414*/ 	.word	0x0500000f


	//   ....[140]....
        /*0418*/ 	.word	0x0500000f


	//   ....[141]....
        /*041c*/ 	.word	0x0500000f


	//   ....[142]....
        /*0420*/ 	.word	0x0500000f


	//   ....[143]....
        /*0424*/ 	.word	0x0500000f


	//   ....[144]....
        /*0428*/ 	.word	0x0500000f


	//   ....[145]....
        /*042c*/ 	.word	0x0500000f


	//   ....[146]....
        /*0430*/ 	.word	0x0500000f


	//   ....[147]....
        /*0434*/ 	.word	0x0500000f


	//   ....[148]....
        /*0438*/ 	.word	0x0500000f


	//   ....[149]....
        /*043c*/ 	.word	0x0500000f


	//   ....[150]....
        /*0440*/ 	.word	0x0500000f


	//   ....[151]....
        /*0444*/ 	.word	0x0500000f


	//   ....[152]....
        /*0448*/ 	.word	0x0500000f


	//----- nvinfo : EIATTR_COOP_GROUP_INSTR_OFFSETS
	.align		4
.L_1392:
        /*044c*/ 	.byte	0x04, 0x28
        /*044e*/ 	.short	(.L_1394 - .L_1393)


	//   ....[0]....
.L_1393:
        /*0450*/ 	.word	0x00000070


	//   ....[1]....
        /*0454*/ 	.word	0x000000b0


	//   ....[2]....
        /*0458*/ 	.word	0x000002d0


	//   ....[3]....
        /*045c*/ 	.word	0x00000430


	//   ....[4]....
        /*0460*/ 	.word	0x00000550


	//   ....[5]....
        /*0464*/ 	.word	0x000006b0


	//   ....[6]....
        /*0468*/ 	.word	0x00000cc0


	//   ....[7]....
        /*046c*/ 	.word	0x00002d20


	//   ....[8]....
        /*0470*/ 	.word	0x00002db0


	//   ....[9]....
        /*0474*/ 	.word	0x000033d0


	//   ....[10]....
        /*0478*/ 	.word	0x000034a0


	//   ....[11]....
        /*047c*/ 	.word	0x00005cf0


	//   ....[12]....
        /*0480*/ 	.word	0x00005d20


	//   ....[13]....
        /*0484*/ 	.word	0x00005d40


	//   ....[14]....
        /*0488*/ 	.word	0x00005d60


	//   ....[15]....
        /*048c*/ 	.word	0x00007640


	//   ....[16]....
        /*0490*/ 	.word	0x00007650


	//   ....[17]....
        /*0494*/ 	.word	0x000076d0


	//   ....[18]....
        /*0498*/ 	.word	0x000076e0


	//   ....[19]....
        /*049c*/ 	.word	0x000083c0


	//   ....[20]....
        /*04a0*/ 	.word	0x000083d0


	//   ....[21]....
        /*04a4*/ 	.word	0x000083e0


	//   ....[22]....
        /*04a8*/ 	.word	0x000083f0


	//   ....[23]....
        /*04ac*/ 	.word	0x00008400


	//   ....[24]....
        /*04b0*/ 	.word	0x00008410


	//   ....[25]....
        /*04b4*/ 	.word	0x00008420


	//   ....[26]....
        /*04b8*/ 	.word	0x00008430


	//   ....[27]....
        /*04bc*/ 	.word	0x00008440


	//   ....[28]....
        /*04c0*/ 	.word	0x00008450


	//   ....[29]....
        /*04c4*/ 	.word	0x00008460


	//   ....[30]....
        /*04c8*/ 	.word	0x00008490


	//   ....[31]....
        /*04cc*/ 	.word	0x000084a0


	//   ....[32]....
        /*04d0*/ 	.word	0x000084d0


	//   ....[33]....
        /*04d4*/ 	.word	0x000084e0


	//   ....[34]....
        /*04d8*/ 	.word	0x00008510


	//   ....[35]....
        /*04dc*/ 	.word	0x00008530


	//   ....[36]....
        /*04e0*/ 	.word	0x00008550


	//   ....[37]....
        /*04e4*/ 	.word	0x000085d0


	//   ....[38]....
        /*04e8*/ 	.word	0x00008600


	//   ....[39]....
        /*04ec*/ 	.word	0x00008a70


	//   ....[40]....
        /*04f0*/ 	.word	0x00008a90


	//   ....[41]....
        /*04f4*/ 	.word	0x00008ac0


	//   ....[42]....
        /*04f8*/ 	.word	0x00008af0


	//   ....[43]....
        /*04fc*/ 	.word	0x00008b10


	//   ....[44]....
        /*0500*/ 	.word	0x00008b20


	//   ....[45]....
        /*0504*/ 	.word	0x00008b30


	//   ....[46]....
        /*0508*/ 	.word	0x00008b40


	//   ....[47]....
        /*050c*/ 	.word	0x0000a1a0


	//   ....[48]....
        /*0510*/ 	.word	0x0000a1b0


	//   ....[49]....
        /*0514*/ 	.word	0x0000a1c0


	//   ....[50]....
        /*0518*/ 	.word	0x0000a270


	//   ....[51]....
        /*051c*/ 	.word	0x0000a280


	//   ....[52]....
        /*0520*/ 	.word	0x0000a2c0


	//   ....[53]....
        /*0524*/ 	.word	0x0000a2d0


	//   ....[54]....
        /*0528*/ 	.word	0x0000a2e0


	//   ....[55]....
        /*052c*/ 	.word	0x0000a320


	//   ....[56]....
        /*0530*/ 	.word	0x0000a360


	//   ....[57]....
        /*0534*/ 	.word	0x0000a7b0


	//   ....[58]....
        /*0538*/ 	.word	0x0000a7c0


	//   ....[59]....
        /*053c*/ 	.word	0x0000a7e0


	//   ....[60]....
        /*0540*/ 	.word	0x0000a820


	//   ....[61]....
        /*0544*/ 	.word	0x0000a890


	//   ....[62]....
        /*0548*/ 	.word	0x0000a8a0


	//   ....[63]....
        /*054c*/ 	.word	0x0000a920


	//   ....[64]....
        /*0550*/ 	.word	0x0000a930


	//   ....[65]....
        /*0554*/ 	.word	0x0000a940


	//   ....[66]....
        /*0558*/ 	.word	0x0000a950


	//   ....[67]....
        /*055c*/ 	.word	0x0000b210


	//   ....[68]....
        /*0560*/ 	.word	0x0000b230


	//   ....[69]....
        /*0564*/ 	.word	0x0000b260


	//   ....[70]....
        /*0568*/ 	.word	0x0000b2f0


	//   ....[71]....
        /*056c*/ 	.word	0x0000b300


	//   ....[72]....
        /*0570*/ 	.word	0x0000b390


	//   ....[73]....
        /*0574*/ 	.word	0x0000b3a0


	//   ....[74]....
        /*0578*/ 	.word	0x0000b3b0


	//   ....[75]....
        /*057c*/ 	.word	0x0000b450


	//   ....[76]....
        /*0580*/ 	.word	0x0000b490


	//   ....[77]....
        /*0584*/ 	.word	0x0000b4b0


	//   ....[78]....
        /*0588*/ 	.word	0x0000b4e0


	//   ....[79]....
        /*058c*/ 	.word	0x0000bdd0


	//   ....[80]....
        /*0590*/ 	.word	0x0000bde0


	//   ....[81]....
        /*0594*/ 	.word	0x0000be00


	//   ....[82]....
        /*0598*/ 	.word	0x0000be50


	//   ....[83]....
        /*059c*/ 	.word	0x0000be60


	//   ....[84]....
        /*05a0*/ 	.word	0x0000bea0


	//   ....[85]....
        /*05a4*/ 	.word	0x0000beb0


	//   ....[86]....
        /*05a8*/ 	.word	0x0000bec0


	//   ....[87]....
        /*05ac*/ 	.word	0x0000bf00


	//   ....[88]....
        /*05b0*/ 	.word	0x0000bf40


	//   ....[89]....
        /*05b4*/ 	.word	0x0000c370


	//   ....[90]....
        /*05b8*/ 	.word	0x0000c380


	//   ....[91]....
        /*05bc*/ 	.word	0x0000c390


	//   ....[92]....
        /*05c0*/ 	.word	0x0000c3a0


	//   ....[93]....
        /*05c4*/ 	.word	0x0000c3e0


	//   ....[94]....
        /*05c8*/ 	.word	0x0000c3f0


	//   ....[95]....
        /*05cc*/ 	.word	0x0000c430


	//   ....[96]....
        /*05d0*/ 	.word	0x0000c440


	//   ....[97]....
        /*05d4*/ 	.word	0x0000c450


	//   ....[98]....
        /*05d8*/ 	.word	0x0000c490


	//   ....[99]....
        /*05dc*/ 	.word	0x0000d2b0


	//   ....[100]....
        /*05e0*/ 	.word	0x0000d7f0


	//   ....[101]....
        /*05e4*/ 	.word	0x0000d8d0


	//   ....[102]....
        /*05e8*/ 	.word	0x0000d990


	//   ....[103]....
        /*05ec*/ 	.word	0x0000da40


	//   ....[104]....
        /*05f0*/ 	.word	0x0000db50


	//   ....[105]....
        /*05f4*/ 	.word	0x0000dbb0


	//   ....[106]....
        /*05f8*/ 	.word	0x0000dc60


	//   ....[107]....
        /*05fc*/ 	.word	0x0000dcc0


	//   ....[108]....
        /*0600*/ 	.word	0x0000dd70


	//   ....[109]....
        /*0604*/ 	.word	0x0000ddd0


	//   ....[110]....
        /*0608*/ 	.word	0x0000de80


	//   ....[111]....
        /*060c*/ 	.word	0x0000df70


	//   ....[112]....
        /*0610*/ 	.word	0x0000e020


	//   ....[113]....
        /*0614*/ 	.word	0x0000e080


	//   ....[114]....
        /*0618*/ 	.word	0x0000e1b0


	//   ....[115]....
        /*061c*/ 	.word	0x0000e210


	//   ....[116]....
        /*0620*/ 	.word	0x0000e300


	//   ....[117]....
        /*0624*/ 	.word	0x0000e360


	//   ....[118]....
        /*0628*/ 	.word	0x0000e450


	//   ....[119]....
        /*062c*/ 	.word	0x0000e4b0


	//   ....[120]....
        /*0630*/ 	.word	0x0000e580


	//   ....[121]....
        /*0634*/ 	.word	0x0000e610


	//   ....[122]....
        /*0638*/ 	.word	0x0000e680


	//   ....[123]....
        /*063c*/ 	.word	0x0000e6e0


	//   ....[124]....
        /*0640*/ 	.word	0x0000e7e0


	//   ....[125]....
        /*0644*/ 	.word	0x0000e840


	//   ....[126]....
        /*0648*/ 	.word	0x0000e930


	//   ....[127]....
        /*064c*/ 	.word	0x0000e990


	//   ....[128]....
        /*0650*/ 	.word	0x0000ea40


	//   ....[129]....
        /*0654*/ 	.word	0x0000eb00


	//   ....[130]....
        /*0658*/ 	.word	0x0000ebb0


	//   ....[131]....
        /*065c*/ 	.word	0x0000ec30


	//   ....[132]....
        /*0660*/ 	.word	0x0000ecc0


	//   ....[133]....
        /*0664*/ 	.word	0x0000edf0


	//   ....[134]....
        /*0668*/ 	.word	0x0000eea0


	//   ....[135]....
        /*066c*/ 	.word	0x0000ef50


	//   ....[136]....
        /*0670*/ 	.word	0x0000eff0


	//   ....[137]....
        /*0674*/ 	.word	0x0000f0a0


	//   ....[138]....
        /*0678*/ 	.word	0x0000f140


	//   ....[139]....
        /*067c*/ 	.word	0x0000f1f0


	//   ....[140]....
        /*0680*/ 	.word	0x0000f290


	//   ....[141]....
        /*0684*/ 	.word	0x0000f300


	//   ....[142]....
        /*0688*/ 	.word	0x0000f3c0


	//   ....[143]....
        /*068c*/ 	.word	0x0000f4b0


	//   ....[144]....
        /*0690*/ 	.word	0x0000f540


	//   ....[145]....
        /*0694*/ 	.word	0x0000f5a0


	//   ....[146]....
        /*0698*/ 	.word	0x0000f650


	//   ....[147]....
        /*069c*/ 	.word	0x0000f6b0


	//   ....[148]....
        /*06a0*/ 	.word	0x0000f760


	//   ....[149]....
        /*06a4*/ 	.word	0x0000f7c0


	//   ....[150]....
        /*06a8*/ 	.word	0x0000f870


	//   ....[151]....
        /*06ac*/ 	.word	0x0000f8d0


	//   ....[152]....
        /*06b0*/ 	.word	0x0000f980


	//----- nvinfo : EIATTR_REG_RECONFIG
	.align		4
.L_1394:
        /*06b4*/ 	.byte	0x01, 0x54
	.zero		2


	//----- nvinfo : EIATTR_SYSCALL_OFFSETS
	.align		4
        /*06b8*/ 	.byte	0x04, 0x46
        /*06ba*/ 	.short	(.L_1396 - .L_1395)


	//   ....[0]....
.L_1395:
        /*06bc*/ 	.word	0x00000ff0


	//   ....[1]....
        /*06c0*/ 	.word	0x00009610


	//   ....[2]....
        /*06c4*/ 	.word	0x00009790


	//   ....[3]....
        /*06c8*/ 	.word	0x000098d0


	//   ....[4]....
        /*06cc*/ 	.word	0x000099f0


	//   ....[5]....
        /*06d0*/ 	.word	0x0000ad30


	//----- nvinfo : EIATTR_MBARRIER_INSTR_OFFSETS
	.align		4
.L_1396:
        /*06d4*/ 	.byte	0x04, 0x39
        /*06d6*/ 	.short	(.L_1398 - .L_1397)


	//   ....[0]....
.L_1397:
        /*06d8*/ 	.word	0x00000180
        /*06dc*/ 	.word	0x000000ff
        /*06e0*/ 	.word	0x00013200
        /*06e4*/ 	.short	0x0100
        /*06e6*/ 	.byte	0x08
	.zero		1


	//   ....[1]....
        /*06e8*/ 	.word	0x00000190
        /*06ec*/ 	.word	0x000000ff
        /*06f0*/ 	.word	0x00013220
        /*06f4*/ 	.short	0x0100
        /*06f6*/ 	.byte	0x08
	.zero		1


	//   ....[2]....
        /*06f8*/ 	.word	0x00000280
        /*06fc*/ 	.word	0x000000ff
        /*0700*/ 	.word	0x00013230
        /*0704*/ 	.short	0x0100
        /*0706*/ 	.byte	0x08
	.zero		1


	//   ....[3]....
        /*0708*/ 	.word	0x00000290
        /*070c*/ 	.word	0x000000ff
        /*0710*/ 	.word	0x00013240
        /*0714*/ 	.short	0x0100
        /*0716*/ 	.byte	0x08
	.zero		1


	//   ....[4]....
        /*0718*/ 	.word	0x000002a0
        /*071c*/ 	.word	0x000000ff
        /*0720*/ 	.word	0x00013238
        /*0724*/ 	.short	0x0100
        /*0726*/ 	.byte	0x08
	.zero		1


	//   ....[5]....
        /*0728*/ 	.word	0x000002b0
        /*072c*/ 	.word	0x000000ff
        /*0730*/ 	.word	0x00013248
        /*0734*/ 	.short	0x0100
        /*0736*/ 	.byte	0x08
	.zero		1


	//   ....[6]....
        /*0738*/ 	.word	0x000003e0
        /*073c*/ 	.word	0x000000ff
        /*0740*/ 	.word	0x00013250
        /*0744*/ 	.short	0x0100
        /*0746*/ 	.byte	0x08
	.zero		1


	//   ....[7]....
        /*0748*/ 	.word	0x000003f0
        /*074c*/ 	.word	0x000000ff
        /*0750*/ 	.word	0x00013260
        /*0754*/ 	.short	0x0100
        /*0756*/ 	.byte	0x08
	.zero		1


	//   ....[8]....
        /*0758*/ 	.word	0x00000400
        /*075c*/ 	.word	0x000000ff
        /*0760*/ 	.word	0x00013258
        /*0764*/ 	.short	0x0100
        /*0766*/ 	.byte	0x08
	.zero		1


	//   ....[9]....
        /*0768*/ 	.word	0x00000410
        /*076c*/ 	.word	0x000000ff
        /*0770*/ 	.word	0x00013268
        /*0774*/ 	.short	0x0100
        /*0776*/ 	.byte	0x08
	.zero		1


	//   ....[10]....
        /*0778*/ 	.word	0x00000500
        /*077c*/ 	.word	0x000000ff
        /*0780*/ 	.word	0x00013270
        /*0784*/ 	.short	0x0100
        /*0786*/ 	.byte	0x06
	.zero		1


	//   ....[11]....
        /*0788*/ 	.word	0x00000510
        /*078c*/ 	.word	0x000000ff
        /*0790*/ 	.word	0x00013280
        /*0794*/ 	.short	0x0100
        /*0796*/ 	.byte	0x06
	.zero		1


	//   ....[12]....
        /*0798*/ 	.word	0x00000520
        /*079c*/ 	.word	0x000000ff
        /*07a0*/ 	.word	0x00013278
        /*07a4*/ 	.short	0x0100
        /*07a6*/ 	.byte	0x06
	.zero		1


	//   ....[13]....
        /*07a8*/ 	.word	0x00000530
        /*07ac*/ 	.word	0x000000ff
        /*07b0*/ 	.word	0x00013288
        /*07b4*/ 	.short	0x0100
        /*07b6*/ 	.byte	0x06
	.zero		1


	//   ....[14]....
        /*07b8*/ 	.word	0x00000660
        /*07bc*/ 	.word	0x000000ff
        /*07c0*/ 	.word	0x00013290
        /*07c4*/ 	.short	0x0100
        /*07c6*/ 	.byte	0x08
	.zero		1


	//   ....[15]....
        /*07c8*/ 	.word	0x00000670
        /*07cc*/ 	.word	0x000000ff
        /*07d0*/ 	.word	0x000132a0
        /*07d4*/ 	.short	0x0100
        /*07d6*/ 	.byte	0x08
	.zero		1


	//   ....[16]....
        /*07d8*/ 	.word	0x00000680
        /*07dc*/ 	.word	0x000000ff
        /*07e0*/ 	.word	0x00013298
        /*07e4*/ 	.short	0x0100
        /*07e6*/ 	.byte	0x08
	.zero		1


	//   ....[17]....
        /*07e8*/ 	.word	0x00000690
        /*07ec*/ 	.word	0x000000ff
        /*07f0*/ 	.word	0x000132a8
        /*07f4*/ 	.short	0x0100
        /*07f6*/ 	.byte	0x08
	.zero		1


	//   ....[18]....
        /*07f8*/ 	.word	0x000007e0
        /*07fc*/ 	.word	0x000000ff
        /*0800*/ 	.word	0x000132b0
        /*0804*/ 	.short	0x0100
        /*0806*/ 	.byte	0x08
	.zero		1


	//   ....[19]....
        /*0808*/ 	.word	0x000007f0
        /*080c*/ 	.word	0x000000ff
        /*0810*/ 	.word	0x000132c0
        /*0814*/ 	.short	0x0100
        /*0816*/ 	.byte	0x08
	.zero		1


	//   ....[20]....
        /*0818*/ 	.word	0x00000800
        /*081c*/ 	.word	0x000000ff
        /*0820*/ 	.word	0x000132b8
        /*0824*/ 	.short	0x0100
        /*0826*/ 	.byte	0x08
	.zero		1


	//   ....[21]....
        /*0828*/ 	.word	0x00000810
        /*082c*/ 	.word	0x000000ff
        /*0830*/ 	.word	0x000132c8
        /*0834*/ 	.short	0x0100
        /*0836*/ 	.byte	0x08
	.zero		1


	//   ....[22]....
        /*0838*/ 	.word	0x00001380
        /*083c*/ 	.word	0x00000019
        /*0840*/ 	.word	0x00013200
        /*0844*/ 	.short	0x010a
        /*0846*/ 	.byte	0x3f
	.zero		1


	//   ....[23]....
        /*0848*/ 	.word	0x00001420
        /*084c*/ 	.word	0x00000003
        /*0850*/ 	.word	0x00013230
        /*0854*/ 	.short	0x010a
        /*0856*/ 	.byte	0x3f
	.zero		1


	//   ....[24]....
        /*0858*/ 	.word	0x000014a0
        /*085c*/ 	.word	0x00000003
        /*0860*/ 	.word	0x00013230
        /*0864*/ 	.short	0x010a
        /*0866*/ 	.byte	0x3f
	.zero		1


	//   ....[25]....
        /*0868*/ 	.word	0x00002230
        /*086c*/ 	.word	0x00000028
        /*0870*/ 	.word	0x00000000
        /*0874*/ 	.short	0x0101
        /*0876*/ 	.byte	0x3f
	.zero		1


	//   ....[26]....
        /*0878*/ 	.word	0x000046c0
        /*087c*/ 	.word	0x000000ff
        /*0880*/ 	.word	0x00013230
        /*0884*/ 	.short	0x010a
        /*0886*/ 	.byte	0x07
	.zero		1


	//   ....[27]....
        /*0888*/ 	.word	0x00004700
        /*088c*/ 	.word	0x000000ff
        /*0890*/ 	.word	0x00013230
        /*0894*/ 	.short	0x010a
        /*0896*/ 	.byte	0x07
	.zero		1


	//   ....[28]....
        /*0898*/ 	.word	0x00004b50
        /*089c*/ 	.word	0x000000ff
        /*08a0*/ 	.word	0x00013250
        /*08a4*/ 	.short	0x010a
        /*08a6*/ 	.byte	0x0c
	.zero		1


	//   ....[29]....
        /*08a8*/ 	.word	0x00004b90
        /*08ac*/ 	.word	0x000000ff
        /*08b0*/ 	.word	0x00013250
        /*08b4*/ 	.short	0x010a
        /*08b6*/ 	.byte	0x0c
	.zero		1


	//   ....[30]....
        /*08b8*/ 	.word	0x000054b0
        /*08bc*/ 	.word	0x000000ff
        /*08c0*/ 	.word	0x00000000
        /*08c4*/ 	.short	0x0101
        /*08c6*/ 	.byte	0x07
	.zero		1


	//   ....[31]....
        /*08c8*/ 	.word	0x00006e20
        /*08cc*/ 	.word	0x000000ff
        /*08d0*/ 	.word	0x00000000
        /*08d4*/ 	.short	0x0101
        /*08d6*/ 	.byte	0x07
	.zero		1


	//   ....[32]....
        /*08d8*/ 	.word	0x00007300
        /*08dc*/ 	.word	0x000000ff
        /*08e0*/ 	.word	0x00013250
        /*08e4*/ 	.short	0x010a
        /*08e6*/ 	.byte	0x07
	.zero		1


	//   ....[33]....
        /*08e8*/ 	.word	0x00007340
        /*08ec*/ 	.word	0x000000ff
        /*08f0*/ 	.word	0x00013250
        /*08f4*/ 	.short	0x010a
        /*08f6*/ 	.byte	0x07
	.zero		1


	//   ....[34]....
        /*08f8*/ 	.word	0x00008010
        /*08fc*/ 	.word	0x000000ff
        /*0900*/ 	.word	0x00000000
        /*0904*/ 	.short	0x0101
        /*0906*/ 	.byte	0x07
	.zero		1


	//   ....[35]....
        /*0908*/ 	.word	0x00008990
        /*090c*/ 	.word	0x000000ff
        /*0910*/ 	.word	0x00000000
        /*0914*/ 	.short	0x0101
        /*0916*/ 	.byte	0x04
	.zero		1


	//   ....[36]....
        /*0918*/ 	.word	0x00009f10
        /*091c*/ 	.word	0x00000004
        /*0920*/ 	.word	0x00013280
        /*0924*/ 	.short	0x010a
        /*0926*/ 	.byte	0x3f
	.zero		1


	//   ....[37]....
        /*0928*/ 	.word	0x0000a430
        /*092c*/ 	.word	0x00000004
        /*0930*/ 	.word	0x00013270
        /*0934*/ 	.short	0x0107
        /*0936*/ 	.byte	0x3f
	.zero		1


	//   ....[38]....
        /*0938*/ 	.word	0x0000a4f0
        /*093c*/ 	.word	0x00000004
        /*0940*/ 	.word	0x00013270
        /*0944*/ 	.short	0x0101
        /*0946*/ 	.byte	0x3f
	.zero		1


	//   ....[39]....
        /*0948*/ 	.word	0x0000a520
        /*094c*/ 	.word	0x00000004
        /*0950*/ 	.word	0x00013240
        /*0954*/ 	.short	0x010a
        /*0956*/ 	.byte	0x3f
	.zero		1


	//   ....[40]....
        /*0958*/ 	.word	0x0000ab00
        /*095c*/ 	.word	0x00000004
        /*0960*/ 	.word	0x00013230
        /*0964*/ 	.short	0x0107
        /*0966*/ 	.byte	0x3f
	.zero		1


	//   ....[41]....
        /*0968*/ 	.word	0x0000abd0
        /*096c*/ 	.word	0x00000004
        /*0970*/ 	.word	0x00013230
        /*0974*/ 	.short	0x0101
        /*0976*/ 	.byte	0x3f
	.zero		1


	//   ....[42]....
        /*0978*/ 	.word	0x0000b580
        /*097c*/ 	.word	0x000000ff
        /*0980*/ 	.word	0x00013200
        /*0984*/ 	.short	0x0107
        /*0986*/ 	.byte	0x2a
	.zero		1


	//   ....[43]....
        /*0988*/ 	.word	0x0000b5d0
        /*098c*/ 	.word	0x000000ff
        /*0990*/ 	.word	0x00013200
        /*0994*/ 	.short	0x0101
        /*0996*/ 	.byte	0x2a
	.zero		1


	//   ....[44]....
        /*0998*/ 	.word	0x0000b600
        /*099c*/ 	.word	0x000000ff
        /*09a0*/ 	.word	0x00013220
        /*09a4*/ 	.short	0x010a
        /*09a6*/ 	.byte	0x2a
	.zero		1


	//   ....[45]....
        /*09a8*/ 	.word	0x0000bb30
        /*09ac*/ 	.word	0x00000000
        /*09b0*/ 	.word	0x00013280
        /*09b4*/ 	.short	0x010a
        /*09b6*/ 	.byte	0x3f
	.zero		1


	//   ....[46]....
        /*09b8*/ 	.word	0x0000bff0
        /*09bc*/ 	.word	0x00000000
        /*09c0*/ 	.word	0x00013270
        /*09c4*/ 	.short	0x0107
        /*09c6*/ 	.byte	0x3f
	.zero		1


	//   ....[47]....
        /*09c8*/ 	.word	0x0000c0b0
        /*09cc*/ 	.word	0x00000000
        /*09d0*/ 	.word	0x00013270
        /*09d4*/ 	.short	0x0101
        /*09d6*/ 	.byte	0x3f
	.zero		1


	//   ....[48]....
        /*09d8*/ 	.word	0x0000c0e0
        /*09dc*/ 	.word	0x00000000
        /*09e0*/ 	.word	0x00013240
        /*09e4*/ 	.short	0x010a
        /*09e6*/ 	.byte	0x3f
	.zero		1


	//   ....[49]....
        /*09e8*/ 	.word	0x0000c540
        /*09ec*/ 	.word	0x00000000
        /*09f0*/ 	.word	0x00013230
        /*09f4*/ 	.short	0x0107
        /*09f6*/ 	.byte	0x3f
	.zero		1


	//   ....[50]....
        /*09f8*/ 	.word	0x0000c600
        /*09fc*/ 	.word	0x00000000
        /*0a00*/ 	.word	0x00013230
        /*0a04*/ 	.short	0x0101
        /*0a06*/ 	.byte	0x3f
	.zero		1


	//   ....[51]....
        /*0a08*/ 	.word	0x0000c690
        /*0a0c*/ 	.word	0x00000000
        /*0a10*/ 	.word	0x00013270
        /*0a14*/ 	.short	0x010a
        /*0a16*/ 	.byte	0x3f
	.zero		1


	//   ....[52]....
        /*0a18*/ 	.word	0x0000c720
        /*0a1c*/ 	.word	0x00000000
        /*0a20*/ 	.word	0x00013260
        /*0a24*/ 	.short	0x010a
        /*0a26*/ 	.byte	0x3f
	.zero		1


	//   ....[53]....
        /*0a28*/ 	.word	0x0000cb00
        /*0a2c*/ 	.word	0x00000000
        /*0a30*/ 	.word	0x00013250
        /*0a34*/ 	.short	0x0101
        /*0a36*/ 	.byte	0x3f
	.zero		1


	//   ....[54]....
        /*0a38*/ 	.word	0x0000cb80
        /*0a3c*/ 	.word	0x00000000
        /*0a40*/ 	.word	0x00000000
        /*0a44*/ 	.short	0x0101
        /*0a46*/ 	.byte	0x3f
	.zero		1


	//   ....[55]....
        /*0a48*/ 	.word	0x0000cc40
        /*0a4c*/ 	.word	0x00000002
        /*0a50*/ 	.word	0x00013270
        /*0a54*/ 	.short	0x010a
        /*0a56*/ 	.byte	0x3f
	.zero		1


	//   ....[56]....
        /*0a58*/ 	.word	0x0000cce0
        /*0a5c*/ 	.word	0x00000002
        /*0a60*/ 	.word	0x00013260
        /*0a64*/ 	.short	0x010a
        /*0a66*/ 	.byte	0x3f
	.zero		1


	//   ....[57]....
        /*0a68*/ 	.word	0x0000d0c0
        /*0a6c*/ 	.word	0x00000002
        /*0a70*/ 	.word	0x00013250
        /*0a74*/ 	.short	0x0101
        /*0a76*/ 	.byte	0x3f
	.zero		1


	//   ....[58]....
        /*0a78*/ 	.word	0x0000d1b0
        /*0a7c*/ 	.word	0x00000002
        /*0a80*/ 	.word	0x00000000
        /*0a84*/ 	.short	0x0101
        /*0a86*/ 	.byte	0x3f
	.zero		1


	//   ....[59]....
        /*0a88*/ 	.word	0x0000d260
        /*0a8c*/ 	.word	0x00000004
        /*0a90*/ 	.word	0x00013220
        /*0a94*/ 	.short	0x010a
        /*0a96*/ 	.byte	0x3f
	.zero		1


	//   ....[60]....
        /*0a98*/ 	.word	0x0000d3c0
        /*0a9c*/ 	.word	0x00000003
        /*0aa0*/ 	.word	0x00013240
        /*0aa4*/ 	.short	0x010a
        /*0aa6*/ 	.byte	0x3f
	.zero		1


	//   ....[61]....
        /*0aa8*/ 	.word	0x0000d450
        /*0aac*/ 	.word	0x0000001d
        /*0ab0*/ 	.word	0x00013240
        /*0ab4*/ 	.short	0x010a
        /*0ab6*/ 	.byte	0x3f
	.zero		1


	//   ....[62]....
        /*0ab8*/ 	.word	0x0000d490
        /*0abc*/ 	.word	0x00000003
        /*0ac0*/ 	.word	0x00013260
        /*0ac4*/ 	.short	0x010a
        /*0ac6*/ 	.byte	0x3f
	.zero		1


	//   ....[63]....
        /*0ac8*/ 	.word	0x0000d4d0
        /*0acc*/ 	.word	0x0000001d
        /*0ad0*/ 	.word	0x00013260
        /*0ad4*/ 	.short	0x010a
        /*0ad6*/ 	.byte	0x3f
	.zero		1


	//   ....[64]....
        /*0ad8*/ 	.word	0x0000d510
        /*0adc*/ 	.word	0x00000003
        /*0ae0*/ 	.word	0x00013280
        /*0ae4*/ 	.short	0x010a
        /*0ae6*/ 	.byte	0x3f
	.zero		1


	//   ....[65]....
        /*0ae8*/ 	.word	0x0000d550
        /*0aec*/ 	.word	0x0000001d
        /*0af0*/ 	.word	0x00013280
        /*0af4*/ 	.short	0x010a
        /*0af6*/ 	.byte	0x3f
	.zero		1


	//   ....[66]....
        /*0af8*/ 	.word	0x0000d5b0
        /*0afc*/ 	.word	0x00000019
        /*0b00*/ 	.word	0x00013200
        /*0b04*/ 	.short	0x010a
        /*0b06*/ 	.byte	0x3f
	.zero		1


	//   ....[67]....
        /*0b08*/ 	.word	0x0000d600
        /*0b0c*/ 	.word	0x00000003
        /*0b10*/ 	.word	0x00013230
        /*0b14*/ 	.short	0x010a
        /*0b16*/ 	.byte	0x3f
	.zero		1


	//   ....[68]....
        /*0b18*/ 	.word	0x0000d660
        /*0b1c*/ 	.word	0x00000008
        /*0b20*/ 	.word	0x00013230
        /*0b24*/ 	.short	0x010a
        /*0b26*/ 	.byte	0x3f
	.zero		1


	//   ....[69]....
        /*0b28*/ 	.word	0x0000d6c0
        /*0b2c*/ 	.word	0x00000008
        /*0b30*/ 	.word	0x00013250
        /*0b34*/ 	.short	0x010a
        /*0b36*/ 	.byte	0x3f
	.zero		1


	//   ....[70]....
        /*0b38*/ 	.word	0x0000d720
        /*0b3c*/ 	.word	0x00000003
        /*0b40*/ 	.word	0x00013250
        /*0b44*/ 	.short	0x010a
        /*0b46*/ 	.byte	0x3f
	.zero		1


	//   ....[71]....
        /*0b48*/ 	.word	0x0000d820
        /*0b4c*/ 	.word	0x00000004
        /*0b50*/ 	.word	0x00013280
        /*0b54*/ 	.short	0x010a
        /*0b56*/ 	.byte	0x3f
	.zero		1


	//   ....[72]....
        /*0b58*/ 	.word	0x0000dec0
        /*0b5c*/ 	.word	0x00000004
        /*0b60*/ 	.word	0x00013240
        /*0b64*/ 	.short	0x010a
        /*0b66*/ 	.byte	0x3f
	.zero		1


	//   ....[73]....
        /*0b68*/ 	.word	0x0000ecf0
        /*0b6c*/ 	.word	0x0000001c
        /*0b70*/ 	.word	0x00013220
        /*0b74*/ 	.short	0x010a
        /*0b76*/ 	.byte	0x3f
	.zero		1


	//   ....[74]....
        /*0b78*/ 	.word	0x0000ed40
        /*0b7c*/ 	.word	0x00000000
        /*0b80*/ 	.word	0x00013280
        /*0b84*/ 	.short	0x010a
        /*0b86*/ 	.byte	0x3f
	.zero		1


	//   ....[75]....
        /*0b88*/ 	.word	0x0000f400
        /*0b8c*/ 	.word	0x00000000
        /*0b90*/ 	.word	0x00013240
        /*0b94*/ 	.short	0x010a
        /*0b96*/ 	.byte	0x3f
	.zero		1


	//   ....[76]....
        /*0b98*/ 	.word	0x0000f9b0
        /*0b9c*/ 	.word	0x00000000
        /*0ba0*/ 	.word	0x00013270
        /*0ba4*/ 	.short	0x010a
        /*0ba6*/ 	.byte	0x3f
	.zero		1


	//   ....[77]....
        /*0ba8*/ 	.word	0x0000fa00
        /*0bac*/ 	.word	0x00000000
        /*0bb0*/ 	.word	0x00013260
        /*0bb4*/ 	.short	0x010a
        /*0bb6*/ 	.byte	0x3f
	.zero		1


	//   ....[78]....
        /*0bb8*/ 	.word	0x0000fa50
        /*0bbc*/ 	.word	0x00000002
        /*0bc0*/ 	.word	0x00013270
        /*0bc4*/ 	.short	0x010a
        /*0bc6*/ 	.byte	0x3f
	.zero		1


	//   ....[79]....
        /*0bc8*/ 	.word	0x0000faa0
        /*0bcc*/ 	.word	0x00000002
        /*0bd0*/ 	.word	0x00013260
        /*0bd4*/ 	.short	0x010a
        /*0bd6*/ 	.byte	0x3f
	.zero		1


	//   ....[80]....
        /*0bd8*/ 	.word	0x0000faf0
        /*0bdc*/ 	.word	0x00000004
        /*0be0*/ 	.word	0x00013220
        /*0be4*/ 	.short	0x010a
        /*0be6*/ 	.byte	0x3f
	.zero		1


	//   ....[81]....
        /*0be8*/ 	.word	0x0000fb40
        /*0bec*/ 	.word	0x00000003
        /*0bf0*/ 	.word	0x00013240
        /*0bf4*/ 	.short	0x010a
        /*0bf6*/ 	.byte	0x3f
	.zero		1


	//   ....[82]....
        /*0bf8*/ 	.word	0x0000fb90
        /*0bfc*/ 	.word	0x0000001d
        /*0c00*/ 	.word	0x00013240
        /*0c04*/ 	.short	0x010a
        /*0c06*/ 	.byte	0x3f
	.zero		1


	//   ....[83]....
        /*0c08*/ 	.word	0x0000fbe0
        /*0c0c*/ 	.word	0x00000003
        /*0c10*/ 	.word	0x00013260
        /*0c14*/ 	.short	0x010a
        /*0c16*/ 	.byte	0x3f
	.zero		1


	//   ....[84]....
        /*0c18*/ 	.word	0x0000fc30
        /*0c1c*/ 	.word	0x0000001d
        /*0c20*/ 	.word	0x00013260
        /*0c24*/ 	.short	0x010a
        /*0c26*/ 	.byte	0x3f
	.zero		1


	//   ....[85]....
        /*0c28*/ 	.word	0x0000fc80
        /*0c2c*/ 	.word	0x00000003
        /*0c30*/ 	.word	0x00013280
        /*0c34*/ 	.short	0x010a
        /*0c36*/ 	.byte	0x3f
	.zero		1


	//----- nvinfo : EIATTR_NUM_MBARRIERS
	.align		4
.L_1398:
        /*0c38*/ 	.byte	0x03, 0x38
        /*0c3a*/ 	.short	0x0016


	//----- nvinfo : EIATTR_EXIT_INSTR_OFFSETS
	.align		4
        /*0c3c*/ 	.byte	0x04, 0x1c
        /*0c3e*/ 	.short	(.L_1400 - .L_1399)


	//   ....[0]....
.L_1399:
        /*0c40*/ 	.word	0x00000930


	//   ....[1]....
        /*0c44*/ 	.word	0x00008bf0


	//   ....[2]....
        /*0c48*/ 	.word	0x0000d2d0


	//   ....[3]....
        /*0c4c*/ 	.word	0x0000d5a0


	//----- nvinfo : EIATTR_MAX_THREADS
	.align		4
.L_1400:
        /*0c50*/ 	.byte	0x04, 0x05
        /*0c52*/ 	.short	(.L_1402 - .L_1401)
.L_1401:
        /*0c54*/ 	.word	0x00000200
        /*0c58*/ 	.word	0x00000001
        /*0c5c*/ 	.word	0x00000001


	//----- nvinfo : EIATTR_CRS_STACK_SIZE
	.align		4
.L_1402:
        /*0c60*/ 	.byte	0x04, 0x1e
        /*0c62*/ 	.short	(.L_1404 - .L_1403)
.L_1403:
        /*0c64*/ 	.word	0x00000000


	//----- nvinfo : EIATTR_CBANK_PARAM_SIZE
	.align		4
.L_1404:
        /*0c68*/ 	.byte	0x03, 0x19
        /*0c6a*/ 	.short	0x0a70


	//----- nvinfo : EIATTR_PARAM_CBANK
	.align		4
        /*0c6c*/ 	.byte	0x04, 0x0a
        /*0c6e*/ 	.short	(.L_1406 - .L_1405)
	.align		4
.L_1405:
        /*0c70*/ 	.word	index@(.nv.constant0._ZN7cutlass13device_kernelIN5flash11enable_sm90INS1_16FlashAttnFwdSm90INS1_25CollectiveMainloopFwdSm90ILi2EN4cute5tupleIJNS5_1CILi1EEES8_S8_EEENS6_IJNS7_ILi192EEENS7_ILi160EEENS7_ILi64EEEEEELi64ENS_12float_e4m3_tEfNS_4arch4Sm90ELb0ELb0ELb1ELb0ELb1ELb0ELb0ELb1ELb1ELb1ELb0ELb0EEENS1_21CollectiveEpilogueFwdINS6_IJSA_SC_SB_EEES9_NS_10bfloat16_tESG_Li384ELb0ELb1ELb0ELb1EEENS1_29StaticPersistentTileSchedulerILb0EEEEEEEEEvNT_6ParamsE)
        /*0c74*/ 	.short	0x0210
        /*0c76*/ 	.short	0x0a70


	//----- nvinfo : EIATTR_SW_WAR
	.align		4
.L_1406:
        /*0c78*/ 	.byte	0x04, 0x36
        /*0c7a*/ 	.short	(.L_1408 - .L_1407)
.L_1407:
        /*0c7c*/ 	.word	0x00000008
.L_1408:


//--------------------- .nv.info._ZN7cutlass13device_kernelIN5flash11enable_sm90INS1_16FlashAttnFwdSm90INS1_25CollectiveMainloopFwdSm90ILi2EN4cute5tupleIJNS5_1CILi1EEES8_S8_EEENS6_IJNS7_ILi192EEENS7_ILi160EEENS7_ILi64EEEEEELi64ENS_12float_e4m3_tEfNS_4arch4Sm90ELb0ELb0ELb1ELb1ELb1ELb0ELb0ELb1ELb1ELb1ELb0ELb0EEENS1_21CollectiveEpilogueFwdINS6_IJSA_SC_SB_EEES9_NS_10bfloat16_tESG_Li384ELb1ELb1ELb0ELb1EEENS1_36VarlenDynamicPersistentTileSchedulerILi192ELi160ELi384ELi128ELb0ELb1ELb1ELb0ELb1ELb1EEEEEEEEEvNT_6ParamsE --------------------------
	.section	.nv.info._ZN7cutlass13device_kernelIN5flash11enable_sm90INS1_16FlashAttnFwdSm90INS1_25CollectiveMainloopFwdSm90ILi2EN4cute5tupleIJNS5_1CILi1EEES8_S8_EEENS6_IJNS7_ILi192EEENS7_ILi160EEENS7_ILi64EEEEEELi64ENS_12float_e4m3_tEfNS_4arch4Sm90ELb0ELb0ELb1ELb1ELb1ELb0ELb0ELb1ELb1ELb1ELb0ELb0EEENS1_21CollectiveEpilogueFwdINS6_IJSA_SC_SB_EEES9_NS_10bfloat16_tESG_Li384ELb1ELb1ELb0ELb1EEENS1_36VarlenDynamicPersistentTileSchedulerILi192ELi160ELi384ELi128ELb0ELb1ELb1ELb0ELb1ELb1EEEEEEEEEvNT_6ParamsE,"",@"SHT_CUDA_INFO"
	.sectionflags	@""
	.align	4


	//----- nvinfo : EIATTR_CUDA_API_VERSION
	.align		4
        /*0000*/ 	.byte	0x04, 0x37
        /*0002*/ 	.short	(.L_1410 - .L_1409)
.L_1409:
        /*0004*/ 	.word	0x00000082


	//----- nvinfo : EIATTR_KPARAM_INFO
	.align		4
.L_1410:
        /*0008*/ 	.byte	0x04, 0x17
        /*000a*/ 	.short	(.L_1412 - .L_1411)
.L_1411:
        /*000c*/ 	.word	0x00000000
        /*0010*/ 	.short	0x0000
        /*0012*/ 	.short	0x0070
        /*0014*/ 	.byte	0x00, 0xf0, 0x01, 0x2a


	//----- nvinfo : EIATTR_SPARSE_MMA_MASK
	.align		4
.L_1412:
        /*0018*/ 	.byte	0x03, 0x50
        /*001a*/ 	.short	0x0000


	//----- nvinfo : EIATTR_MAXREG_COUNT
	.align		4
        /*001c*/ 	.byte	0x03, 0x1b
        /*001e*/ 	.short	0x0080


	//----- nvinfo : EIATTR_NUM_BARRIERS
	.align		4
        /*0020*/ 	.byte	0x02, 0x4c
        /*0022*/ 	.byte	0x09
	.zero		1


	//----- nvinfo : EIATTR_EXTERNS
	.align		4
        /*0024*/ 	.byte	0x04, 0x0f
        /*0026*/ 	.short	(.L_1414 - .L_1413)


	//   ....[0]....
	.align		4
.L_1413:
        /*0028*/ 	.word	index@(__assertfail)


	//----- nvinfo : EIATTR_ANNOTATIONS
	.align		4
.L_1414:
        /*002c*/ 	.byte	0x04, 0x55
        /*002e*/ 	.short	(.L_1416 - .L_1415)


	//   ....[0]....
.L_1415:
        /* <DEDUP_REMOVED lines=44> */


	//----- nvinfo : EIATTR_MERCURY_ISA_VERSION
	.align		4
.L_1416:
        /*02e0*/ 	.byte	0x03, 0x5f
        /*02e2*/ 	.short	0x0101


	//----- nvinfo : EIATTR_UNUSED_LOAD_BYTE_OFFSET
	.align		4
        /*02e4*/ 	.byte	0x04, 0x44
        /*02e6*/ 	.short	(.L_1418 - .L_1417)


	//   ....[0]....
.L_1417:
        /*02e8*/ 	.word	0x00000940
        /*02ec*/ 	.word	0x0000fff0


	//   ....[1]....
        /*02f0*/ 	.word	0x00007f40
        /*02f4*/ 	.word	0x0000fff0


	//----- nvinfo : EIATTR_INT_WARP_WIDE_INSTR_OFFSETS
	.align		4
.L_1418:
        /*02f8*/ 	.byte	0x04, 0x31
        /*02fa*/ 	.short	(.L_1420 - .L_1419)


	//   ....[0]....
.L_1419:
        /*02fc*/ 	.word	0x000000c0


	//   ....[1]....
        /*0300*/ 	.word	0x000000d0


	//   ....[2]....
        /*0304*/ 	.word	0x00000170


	//   ....[3]....
        /*0308*/ 	.word	0x0000ae80


	//   ....[4]....
        /*030c*/ 	.word	0x0000af10


	//   ....[5]....
        /*0310*/ 	.word	0x0000ec20


	//   ....[6]....
        /*0314*/ 	.word	0x0000ecb0


	//----- nvinfo : EIATTR_COOP_GROUP_MASK_REGIDS
	.align		4
.L_1420:
        /*0318*/ 	.byte	0x04, 0x29
        /*031a*/ 	.short	(.L_1422 - .L_1421)


	//   ....[0]....
.L_1421:
        /*031c*/ 	.word	0xffffffff


	//   ....[1]....
        /*0320*/ 	.word	0xffffffff


	//   ....[2]....
        /*0324*/ 	.word	0xffffffff


	//   ....[3]....
        /*0328*/ 	.word	0xffffffff


	//   ....[4]....
        /*032c*/ 	.word	0xffffffff


	//   ....[5]....
        /*0330*/ 	.word	0xffffffff


	//   ....[6]....
        /*0334*/ 	.word	0xffffffff


	//   ....[7]....
        /*0338*/ 	.word	0xffffffff


	//   ....[8]....
        /*033c*/ 	.word	0xffffffff


	//   ....[9]....
        /*0340*/ 	.word	0xffffffff


	//   ....[10]....
        /*0344*/ 	.word	0xffffffff


	//   ....[11]....
        /*0348*/ 	.word	0xffffffff


	//   ....[12]....
        /*034c*/ 	.word	0xffffffff


	//   ....[13]....
        /*0350*/ 	.word	0xffffffff


	//   ....[14]....
        /*0354*/ 	.word	0xffffffff


	//   ....[15]....
        /*0358*/ 	.word	0xffffffff


	//   ....[16]....
        /*035c*/ 	.word	0xffffffff


	//   ....[17]....
        /*0360*/ 	.word	0xffffffff


	//   ....[18]....
        /*0364*/ 	.word	0xffffffff


	//   ....[19]....
        /*0368*/ 	.word	0xffffffff


	//   ....[20]....
        /*036c*/ 	.word	0xffffffff


	//   ....[21]....
        /*0370*/ 	.word	0xffffffff


	//   ....[22]....
        /*0374*/ 	.word	0xffffffff


	//   ....[23]....
        /*0378*/ 	.word	0xffffffff


	//   ....[24]....
        /*037c*/ 	.word	0xffffffff


	//   ....[25]....
        /*0380*/ 	.word	0xffffffff


	//   ....[26]....
        /*0384*/ 	.word	0xffffffff


	//   ....[27]....
        /*0388*/ 	.word	0xffffffff


	//   ....[28]....
        /*038c*/ 	.word	0xffffffff


	//   ....[29]....
        /*0390*/ 	.word	0xffffffff


	//   ....[30]....
        /*0394*/ 	.word	0xffffffff


	//   ....[31]....
        /*0398*/ 	.word	0xffffffff


	//   ....[32]....
        /*039c*/ 	.word	0xffffffff


	//   ....[33]....
        /*03a0*/ 	.word	0xffffffff


	//   ....[34]....
        /*03a4*/ 	.word	0xffffffff


	//   ....[35]....
        /*03a8*/ 	.word	0xffffffff


	//   ....[36]....
        /*03ac*/ 	.word	0xffffffff


	//   ....[37]....
        /*03b0*/ 	.word	0xffffffff


	//   ....[38]....
        /*03b4*/ 	.word	0xffffffff


	//   ....[39]....
        /*03b8*/ 	.word	0xffffffff


	//   ....[40]....
        /*03bc*/ 	.word	0xffffffff


	//   ....[41]....
        /*03c0*/ 	.word	0xffffffff


	//   ....[42]....
        /*03c4*/ 	.word	0xffffffff


	//   ....[43]....
        /*03c8*/ 	.word	0xffffffff


	//   ....[44]....
        /*03cc*/ 	.word	0xffffffff


	//   ....[45]....
        /*03d0*/ 	.word	0xffffffff


	//   ....[46]....
        /*03d4*/ 	.word	0xffffffff


	//   ....[47]....
        /*03d8*/ 	.word	0xffffffff


	//   ....[48]....
        /*03dc*/ 	.word	0xffffffff


	//   ....[49]....
        /*03e0*/ 	.word	0xffffffff


	//   ....[50]....
        /*03e4*/ 	.word	0xffffffff


	//   ....[51]....
        /*03e8*/ 	.word	0xffffffff


	//   ....[52]....
        /*03ec*/ 	.word	0xffffffff


	//   ....[53]....
        /*03f0*/ 	.word	0xffffffff


	//   ....[54]....
        /*03f4*/ 	.word	0xffffffff


	//   ....[55]....
        /*03f8*/ 	.word	0xffffffff


	//   ....[56]....
        /*03fc*/ 	.word	0xffffffff


	//   ....[57]....
        /*0400*/ 	.word	0xffffffff


	//   ....[58]....
        /*0404*/ 	.word	0xffffffff


	//   ....[59]....
        /*0408*/ 	.word	0xffffffff


	//   ....[60]....
        /*040c*/ 	.word	0xffffffff


	//   ....[61]....
        /*0410*/ 	.word	0xffffffff


	//   ....[62]....
        /*0414*/ 	.word	0xffffffff


	//   ....[63]....
        /*0418*/ 	.word	0xffffffff


	//   ....[64]....
        /*041c*/ 	.word	0xffffffff


	//   ....[65]....
        /*0420*/ 	.word	0xffffffff


	//   ....[66]....
        /*0424*/ 	.word	0xffffffff


	//   ....[67]....
        /*0428*/ 	.word	0xffffffff


	//   ....[68]....
        /*042c*/ 	.word	0xffffffff


	//   ....[69]....
        /*0430*/ 	.word	0xffffffff


	//   ....[70]....
        /*0434*/ 	.word	0xffffffff


	//   ....[71]....
        /*0438*/ 	.word	0xffffffff


	//   ....[72]....
        /*043c*/ 	.word	0xffffffff


	//   ....[73]....
        /*0440*/ 	.word	0xffffffff


	//   ....[74]....
        /*0444*/ 	.word	0xffffffff


	//   ....[75]....
        /*0448*/ 	.word	0xffffffff


	//   ....[76]....
        /*044c*/ 	.word	0xffffffff


	//   ....[77]....
        /*0450*/ 	.word	0xffffffff


	//   ....[78]....
        /*0454*/ 	.word	0xffffffff


	//   ....[79]....
        /*0458*/ 	.word	0xffffffff


	//   ....[80]....
        /*045c*/ 	.word	0xffffffff


	//   ....[81]....
        /*0460*/ 	.word	0xffffffff


	//   ....[82]....
        /*0464*/ 	.word	0xffffffff


	//   ....[83]....
        /*0468*/ 	.word	0xffffffff


	//   ....[84]....
        /*046c*/ 	.word	0xffffffff


	//   ....[85]....
        /*0470*/ 	.word	0xffffffff


	//   ....[86]....
        /*0474*/ 	.word	0xffffffff


	//   ....[87]....
        /*0478*/ 	.word	0xffffffff


	//   ....[88]....
        /*047c*/ 	.word	0xffffffff


	//   ....[89]....
        /*0480*/ 	.word	0xffffffff


	//   ....[90]....
        /*0484*/ 	.word	0xffffffff


	//   ....[91]....
        /*0488*/ 	.word	0xffffffff


	//   ....[92]....
        /*048c*/ 	.word	0xffffffff


	//   ....[93]....
        /*0490*/ 	.word	0xffffffff


	//   ....[94]....
        /*0494*/ 	.word	0xffffffff


	//   ....[95]....
        /*0498*/ 	.word	0xffffffff


	//   ....[96]....
        /*049c*/ 	.word	0xffffffff


	//   ....[97]....
        /*04a0*/ 	.word	0xffffffff


	//   ....[98]....
        /*04a4*/ 	.word	0xffffffff


	//   ....[99]....
        /*04a8*/ 	.word	0xffffffff


	//   ....[100]....
        /*04ac*/ 	.word	0xffffffff


	//   ....[101]....
        /*04b0*/ 	.word	0xffffffff


	//   ....[102]....
        /*04b4*/ 	.word	0xffffffff


	//   ....[103]....
        /*04b8*/ 	.word	0xffffffff


	//   ....[104]....
        /*04bc*/ 	.word	0xffffffff


	//   ....[105]....
        /*04c0*/ 	.word	0xffffffff


	//   ....[106]....
        /*04c4*/ 	.word	0xffffffff


	//   ....[107]....
        /*04c8*/ 	.word	0xffffffff


	//   ....[108]....
        /*04cc*/ 	.word	0xffffffff


	//   ....[109]....
        /*04d0*/ 	.word	0xffffffff


	//   ....[110]....
        /*04d4*/ 	.word	0xffffffff


	//   ....[111]....
        /*04d8*/ 	.word	0xffffffff


	//   ....[112]....
        /*04dc*/ 	.word	0xffffffff


	//   ....[113]....
        /*04e0*/ 	.word	0xffffffff


	//   ....[114]....
        /*04e4*/ 	.word	0xffffffff


	//   ....[115]....
        /*04e8*/ 	.word	0xffffffff


	//   ....[116]....
        /*04ec*/ 	.word	0xffffffff


	//   ....[117]....
        /*04f0*/ 	.word	0xffffffff


	//   ....[118]....
        /*04f4*/ 	.word	0xffffffff


	//   ....[119]....
        /*04f8*/ 	.word	0xffffffff


	//   ....[120]....
        /*04fc*/ 	.word	0xffffffff


	//   ....[121]....
        /*0500*/ 	.word	0xffffffff


	//   ....[122]....
        /*0504*/ 	.word	0xffffffff


	//   ....[123]....
        /*0508*/ 	.word	0xffffffff


	//   ....[124]....
        /*050c*/ 	.word	0xffffffff


	//   ....[125]....
        /*0510*/ 	.word	0xffffffff


	//   ....[126]....
        /*0514*/ 	.word	0xffffffff


	//   ....[127]....
        /*0518*/ 	.word	0xffffffff


	//   ....[128]....
        /*051c*/ 	.word	0xffffffff


	//   ....[129]....
        /*0520*/ 	.word	0xffffffff


	//   ....[130]....
        /*0524*/ 	.word	0xffffffff


	//   ....[131]....
        /*0528*/ 	.word	0xffffffff


	//   ....[132]....
        /*052c*/ 	.word	0xffffffff


	//   ....[133]....
        /*0530*/ 	.word	0xffffffff


	//   ....[134]....
        /*0534*/ 	.word	0xffffffff


	//   ....[135]....
        /*0538*/ 	.word	0xffffffff


	//   ....[136]....
        /*053c*/ 	.word	0xffffffff


	//   ....[137]....
        /*0540*/ 	.word	0xffffffff


	//   ....[138]....
        /*0544*/ 	.word	0xffffffff


	//   ....[139]....
        /*0548*/ 	.word	0xffffffff


	//   ....[140]....
        /*054c*/ 	.word	0xffffffff


	//   ....[141]....
        /*0550*/ 	.word	0x0500000f


	//   ....[142]....
        /*0554*/ 	.word	0x0500000f


	//   ....[143]....
        /*0558*/ 	.word	0x0500000f


	//   ....[144]....
        /*055c*/ 	.word	0x0500000f


	//   ....[145]....
        /*0560*/ 	.word	0x0500000f


	//   ....[146]....
        /*0564*/ 	.word	0x0500000f


	//   ....[147]....
        /*0568*/ 	.word	0x0500000f


	//   ....[148]....
        /*056c*/ 	.word	0x0500000f


	//   ....[149]....
        /*0570*/ 	.word	0x0500000f


	//   ....[150]....
        /*0574*/ 	.word	0x0500000f


	//   ....[151]....
        /*0578*/ 	.word	0x0500000f


	//   ....[152]....
        /*057c*/ 	.word	0x0500000f


	//   ....[153]....
        /*0580*/ 	.word	0x0500000f


	//   ....[154]....
        /*0584*/ 	.word	0x0500000f


	//   ....[155]....
        /*0588*/ 	.word	0x0500000f


	//   ....[156]....
        /*058c*/ 	.word	0x0500000f


	//   ....[157]....
        /*0590*/ 	.word	0x0500000f


	//   ....[158]....
        /*0594*/ 	.word	0x0500000f


	//   ....[159]....
        /*0598*/ 	.word	0x0500000f


	//   ....[160]....
        /*059c*/ 	.word	0x0500000f


	//   ....[161]....
        /*05a0*/ 	.word	0x0500000f


	//   ....[162]....
        /*05a4*/ 	.word	0x0500000f


	//   ....[163]....
        /*05a8*/ 	.word	0x0500000f


	//   ....[164]....
        /*05ac*/ 	.word	0x0500000f


	//   ....[165]....
        /*05b0*/ 	.word	0x0500000f


	//   ....[166]....
        /*05b4*/ 	.word	0x0500000f


	//   ....[167]....
        /*05b8*/ 	.word	0x0500000f


	//   ....[168]....
        /*05bc*/ 	.word	0x0500000f


	//   ....[169]....
        /*05c0*/ 	.word	0x0500000f


	//   ....[170]....
        /*05c4*/ 	.word	0x0500000f


	//   ....[171]....
        /*05c8*/ 	.word	0x0500000f


	//   ....[172]....
        /*05cc*/ 	.word	0x0500000f


	//   ....[173]....
        /*05d0*/ 	.word	0x0500000f


	//   ....[174]....
        /*05d4*/ 	.word	0x0500000f


	//   ....[175]....
        /*05d8*/ 	.word	0x0500000f


	//   ....[176]....
        /*05dc*/ 	.word	0x0500000f


	//   ....[177]....
        /*05e0*/ 	.word	0x0500000f


	//   ....[178]....
        /*05e4*/ 	.word	0x0500000f


	//   ....[179]....
        /*05e8*/ 	.word	0x0500000f


	//   ....[180]....
        /*05ec*/ 	.word	0x0500000f


	//   ....[181]....
        /*05f0*/ 	.word	0x0500000f


	//   ....[182]....
        /*05f4*/ 	.word	0x0500000f


	//   ....[183]....
        /*05f8*/ 	.word	0x0500000f


	//   ....[184]....
        /*05fc*/ 	.word	0x0500000f


	//   ....[185]....
        /*0600*/ 	.word	0x0500000f


	//   ....[186]....
        /*0604*/ 	.word	0x0500000f


	//   ....[187]....
        /*0608*/ 	.word	0x0500000f


	//   ....[188]....
        /*060c*/ 	.word	0x0500000f


	//   ....[189]....
        /*0610*/ 	.word	0x0500000f


	//   ....[190]....
        /*0614*/ 	.word	0x0500000f


	//   ....[191]....
        /*0618*/ 	.word	0x0500000f


	//   ....[192]....
        /*061c*/ 	.word	0x0500000f


	//   ....[193]....
        /*0620*/ 	.word	0x0500000f


	//   ....[194]....
        /*0624*/ 	.word	0x0500000f


	//----- nvinfo : EIATTR_COOP_GROUP_INSTR_OFFSETS
	.align		4
.L_1422:
        /*0628*/ 	.byte	0x04, 0x28
        /*062a*/ 	.short	(.L_1424 - .L_1423)


	//   ....[0]....
.L_1423:
        /*062c*/ 	.word	0x00000070


	//   ....[1]....
        /*0630*/ 	.word	0x000000b0


	//   ....[2]....
        /*0634*/ 	.word	0x000002d0


	//   ....[3]....
        /*0638*/ 	.word	0x00000430


	//   ....[4]....
        /*063c*/ 	.word	0x00000550


	//   ....[5]....
        /*0640*/ 	.word	0x000006b0


	//   ....[6]....
        /*0644*/ 	.word	0x00001220


	//   ....[7]....
        /*0648*/ 	.word	0x000030b0


	//   ....[8]....
        /*064c*/ 	.word	0x00003130


	//   ....[9]....
        /*0650*/ 	.word	0x00003780


	//   ....[10]....
        /*0654*/ 	.word	0x00003850


	//   ....[11]....
        /*0658*/ 	.word	0x00006060


	//   ....[12]....
        /*065c*/ 	.word	0x00006090


	//   ....[13]....
        /*0660*/ 	.word	0x000060b0


	//   ....[14]....
        /*0664*/ 	.word	0x000060d0


	//   ....[15]....
        /*0668*/ 	.word	0x000079a0


	//   ....[16]....
        /*066c*/ 	.word	0x000079b0


	//   ....[17]....
        /*0670*/ 	.word	0x00007a30


	//   ....[18]....
        /*0674*/ 	.word	0x00007a40


	//   ....[19]....
        /*0678*/ 	.word	0x000084a0


	//   ....[20]....
        /*067c*/ 	.word	0x000084b0


	//   ....[21]....
        /*0680*/ 	.word	0x000084c0


	//   ....[22]....
        /*0684*/ 	.word	0x000084d0


	//   ....[23]....
        /*0688*/ 	.word	0x000084e0


	//   ....[24]....
        /*068c*/ 	.word	0x000084f0


	//   ....[25]....
        /*0690*/ 	.word	0x00008500


	//   ....[26]....
        /*0694*/ 	.word	0x00008510


	//   ....[27]....
        /*0698*/ 	.word	0x00008540


	//   ....[28]....
        /*069c*/ 	.word	0x00008550


	//   ....[29]....
        /*06a0*/ 	.word	0x00008560


	//   ....[30]....
        /*06a4*/ 	.word	0x00008570


	//   ....[31]....
        /*06a8*/ 	.word	0x000085a0


	//   ....[32]....
        /*06ac*/ 	.word	0x000085d0


	//   ....[33]....
        /*06b0*/ 	.word	0x00008600


	//   ....[34]....
        /*06b4*/ 	.word	0x00008610


	//   ....[35]....
        /*06b8*/ 	.word	0x00008a70


	//   ....[36]....
        /*06bc*/ 	.word	0x00008ab0


	//   ....[37]....
        /*06c0*/ 	.word	0x00008af0


	//   ....[38]....
        /*06c4*/ 	.word	0x00008b30


	//   ....[39]....
        /*06c8*/ 	.word	0x00008ff0


	//   ....[40]....
        /*06cc*/ 	.word	0x00009030


	//   ....[41]....
        /*06d0*/ 	.word	0x00009060


	//   ....[42]....
        /*06d4*/ 	.word	0x00009090


	//   ....[43]....
        /*06d8*/ 	.word	0x000090c0


	//   ....[44]....
        /*06dc*/ 	.word	0x000090e0


	//   ....[45]....
        /*06e0*/ 	.word	0x000090f0


	//   ....[46]....
        /*06e4*/ 	.word	0x00009120


	//   ....[47]....
        /*06e8*/ 	.word	0x00009a10


	//   ....[48]....
        /*06ec*/ 	.word	0x00009a40


	//   ....[49]....
        /*06f0*/ 	.word	0x00009a80


	//   ....[50]....
        /*06f4*/ 	.word	0x00009ab0


	//   ....[51]....
        /*06f8*/ 	.word	0x00009ae0


	//   ....[52]....
        /*06fc*/ 	.word	0x00009af0


	//   ....[53]....
        /*0700*/ 	.word	0x00009b00


	//   ....[54]....
        /*0704*/ 	.word	0x00009b20


	//   ....[55]....
        /*0708*/ 	.word	0x00009c70


	//   ....[56]....
        /*070c*/ 	.word	0x00009e40


	//   ....[57]....
        /*0710*/ 	.word	0x00009e70


	//   ....[58]....
        /*0714*/ 	.word	0x00009ea0


	//   ....[59]....
        /*0718*/ 	.word	0x00009ed0


	//   ....[60]....
        /*071c*/ 	.word	0x00009f00


	//   ....[61]....
        /*0720*/ 	.word	0x00009f40


	//   ....[62]....
        /*0724*/ 	.word	0x0000a090


	//   ....[63]....
        /*0728*/ 	.word	0x0000a0c0


	//   ....[64]....
        /*072c*/ 	.word	0x0000a0f0


	//   ....[65]....
        /*0730*/ 	.word	0x0000a120


	//   ....[66]....
        /*0734*/ 	.word	0x0000a150


	//   ....[67]....
        /*0738*/ 	.word	0x0000a190


	//   ....[68]....
        /*073c*/ 	.word	0x0000a210


	//   ....[69]....
        /*0740*/ 	.word	0x0000a250


	//   ....[70]....
        /*0744*/ 	.word	0x0000a2e0


	//   ....[71]....
        /*0748*/ 	.word	0x0000bee0


	//   ....[72]....
        /*074c*/ 	.word	0x0000bef0


	//   ....[73]....
        /*0750*/ 	.word	0x0000bf60


	//   ....[74]....
        /*0754*/ 	.word	0x0000bf80


	//   ....[75]....
        /*0758*/ 	.word	0x0000bfc0


	//   ....[76]....
        /*075c*/ 	.word	0x0000bfe0


	//   ....[77]....
        /*0760*/ 	.word	0x0000bff0


	//   ....[78]....
        /*0764*/ 	.word	0x0000c000


	//   ....[79]....
        /*0768*/ 	.word	0x0000c090


	//   ....[80]....
        /*076c*/ 	.word	0x0000c0b0


	//   ....[81]....
        /*0770*/ 	.word	0x0000c540


	//   ....[82]....
        /*0774*/ 	.word	0x0000c550


	//   ....[83]....
        /*0778*/ 	.word	0x0000c570


	//   ....[84]....
        /*077c*/ 	.word	0x0000c600


	//   ....[85]....
        /*0780*/ 	.word	0x0000c610


	//   ....[86]....
        /*0784*/ 	.word	0x0000c680


	//   ....[87]....
        /*0788*/ 	.word	0x0000c690


	//   ....[88]....
        /*078c*/ 	.word	0x0000c6a0


	//   ....[89]....
        /*0790*/ 	.word	0x0000c6b0


	//   ....[90]....
        /*0794*/ 	.word	0x0000c770


	//   ....[91]....
        /*0798*/ 	.word	0x0000d040


	//   ....[92]....
        /*079c*/ 	.word	0x0000d070


	//   ....[93]....
        /*07a0*/ 	.word	0x0000d110


	//   ....[94]....
        /*07a4*/ 	.word	0x0000d130


	//   ....[95]....
        /*07a8*/ 	.word	0x0000d1b0


	//   ....[96]....
        /*07ac*/ 	.word	0x0000d1d0


	//   ....[97]....
        /*07b0*/ 	.word	0x0000d1e0


	//   ....[98]....
        /*07b4*/ 	.word	0x0000d1f0


	//   ....[99]....
        /*07b8*/ 	.word	0x0000d2f0


	//   ....[100]....
        /*07bc*/ 	.word	0x0000d300


	//   ....[101]....
        /*07c0*/ 	.word	0x0000d310


	//   ....[102]....
        /*07c4*/ 	.word	0x0000d360


	//   ....[103]....
        /*07c8*/ 	.word	0x0000dd60


	//   ....[104]....
        /*07cc*/ 	.word	0x0000dd70


	//   ....[105]....
        /*07d0*/ 	.word	0x0000dd90


	//   ....[106]....
        /*07d4*/ 	.word	0x0000dde0


	//   ....[107]....
        /*07d8*/ 	.word	0x0000ddf0


	//   ....[108]....
        /*07dc*/ 	.word	0x0000de30


	//   ....[109]....
        /*07e0*/ 	.word	0x0000de40


	//   ....[110]....
        /*07e4*/ 	.word	0x0000de50


	//   ....[111]....
        /*07e8*/ 	.word	0x0000de90


	//   ....[112]....
        /*07ec*/ 	.word	0x0000ded0


	//   ....[113]....
        /*07f0*/ 	.word	0x0000e310


	//   ....[114]....
        /*07f4*/ 	.word	0x0000e320


	//   ....[115]....
        /*07f8*/ 	.word	0x0000e330


	//   ....[116]....
        /*07fc*/ 	.word	0x0000e370


	//   ....[117]....
        /*0800*/ 	.word	0x0000e380


	//   ....[118]....
        /*0804*/ 	.word	0x0000e3c0


	//   ....[119]....
        /*0808*/ 	.word	0x0000e3d0


	//   ....[120]....
        /*080c*/ 	.word	0x0000e3e0


	//   ....[121]....
        /*0810*/ 	.word	0x0000e420


	//   ....[122]....
        /*0814*/ 	.word	0x0000e460


	//   ....[123]....
        /*0818*/ 	.word	0x0000f520


	//   ....[124]....
        /*081c*/ 	.word	0x0000f550


	//   ....[125]....
        /*0820*/ 	.word	0x0000f580


	//   ....[126]....
        /*0824*/ 	.word	0x0000f590


	//   ....[127]....
        /*0828*/ 	.word	0x0000f5c0


	//   ....[128]....
        /*082c*/ 	.word	0x0000f5d0


	//   ....[129]....
        /*0830*/ 	.word	0x0000f600


	//   ....[130]....
        /*0834*/ 	.word	0x0000f640


	//   ....[131]....
        /*0838*/ 	.word	0x0000f780


	//   ....[132]....
        /*083c*/ 	.word	0x0000f7b0


	//   ....[133]....
        /*0840*/ 	.word	0x0000f7e0


	//   ....[134]....
        /*0844*/ 	.word	0x0000f810


	//   ....[135]....
        /*0848*/ 	.word	0x0000f840


	//   ....[136]....
        /*084c*/ 	.word	0x0000f880


	//   ....[137]....
        /*0850*/ 	.word	0x0000f910


	//   ....[138]....
        /*0854*/ 	.word	0x0000f950


	//   ....[139]....
        /*0858*/ 	.word	0x0000f9e0


	//   ....[140]....
        /*085c*/ 	.word	0x0000fe00


	//   ....[141]....
        /*0860*/ 	.word	0x00010370


	//   ....[142]....
        /*0864*/ 	.word	0x00010460


	//   ....[143]....
        /*0868*/ 	.word	0x000104f0


	//   ....[144]....
        /*086c*/ 	.word	0x000105c0


	//   ....[145]....
        /*0870*/ 	.word	0x00010670


	//   ....[146]....
        /*0874*/ 	.word	0x00010720


	//   ....[147]....
        /*0878*/ 	.word	0x000107c0


	//   ....[148]....
        /*087c*/ 	.word	0x00010860


	//   ....[149]....
        /*0880*/ 	.word	0x00010910


	//   ....[150]....
        /*0884*/ 	.word	0x00010990


	//   ....[151]....
        /*0888*/ 	.word	0x00010a60


	//   ....[152]....
        /*088c*/ 	.word	0x00010b90


	//   ....[153]....
        /*0890*/ 	.word	0x00010c40


	//   ....[154]....
        /*0894*/ 	.word	0x00010cc0


	//   ....[155]....
        /*0898*/ 	.word	0x00010db0


	//   ....[156]....
        /*089c*/ 	.word	0x00010e10


	//   ....[157]....
        /*08a0*/ 	.word	0x00010ef0


	//   ....[158]....
        /*08a4*/ 	.word	0x00010f50


	//   ....[159]....
        /*08a8*/ 	.word	0x00011030


	//   ....[160]....
        /*08ac*/ 	.word	0x00011090


	//   ....[161]....
        /*08b0*/ 	.word	0x00011160


	//   ....[162]....
        /*08b4*/ 	.word	0x00011210


	//   ....[163]....
        /*08b8*/ 	.word	0x00011280


	//   ....[164]....
        /*08bc*/ 	.word	0x000112e0


	//   ....[165]....
        /*08c0*/ 	.word	0x000113d0


	//   ....[166]....
        /*08c4*/ 	.word	0x00011430


	//   ....[167]....
        /*08c8*/ 	.word	0x00011530


	//   ....[168]....
        /*08cc*/ 	.word	0x00011590


	//   ....[169]....
        /*08d0*/ 	.word	0x00011670


	//   ....[170]....
        /*08d4*/ 	.word	0x000116f0


	//   ....[171]....
        /*08d8*/ 	.word	0x000117c0


	//   ....[172]....
        /*08dc*/ 	.word	0x00011840


	//   ....[173]....
        /*08e0*/ 	.word	0x00011900


	//   ....[174]....
        /*08e4*/ 	.word	0x00011a50


	//   ....[175]....
        /*08e8*/ 	.word	0x00011b00


	//   ....[176]....
        /*08ec*/ 	.word	0x00011bb0


	//   ....[177]....
        /*08f0*/ 	.word	0x00011c50


	//   ....[178]....
        /*08f4*/ 	.word	0x00011d00


	//   ....[179]....
        /*08f8*/ 	.word	0x00011da0


	//   ....[180]....
        /*08fc*/ 	.word	0x00011e50


	//   ....[181]....
        /*0900*/ 	.word	0x00011ef0


	//   ....[182]....
        /*0904*/ 	.word	0x00011f60


	//   ....[183]....
        /*0908*/ 	.word	0x00012020


	//   ....[184]....
        /*090c*/ 	.word	0x00012120


	//   ....[185]....
        /*0910*/ 	.word	0x000121b0


	//   ....[186]....
        /*0914*/ 	.word	0x00012210


	//   ....[187]....
        /*0918*/ 	.word	0x000122c0


	//   ....[188]....
        /*091c*/ 	.word	0x00012320


	//   ....[189]....
        /*0920*/ 	.word	0x000123d0


	//   ....[190]....
        /*0924*/ 	.word	0x00012430


	//   ....[191]....
        /*0928*/ 	.word	0x000124e0


	//   ....[192]....
        /*092c*/ 	.word	0x00012540


	//   ....[193]....
        /*0930*/ 	.word	0x000125f0


	//   ....[194]....
        /*0934*/ 	.word	0x00012850


	//----- nvinfo : EIATTR_REG_RECONFIG
	.align		4
.L_1424:
        /*0938*/ 	.byte	0x01, 0x54
	.zero		2


	//----- nvinfo : EIATTR_SYSCALL_OFFSETS
	.align		4
        /*093c*/ 	.byte	0x04, 0x46
        /*093e*/ 	.short	(.L_1426 - .L_1425)


	//   ....[0]....
.L_1425:
        /*0940*/ 	.word	0x000013e0


	//   ....[1]....
        /*0944*/ 	.word	0x0000b070


	//   ....[2]....
        /*0948*/ 	.word	0x0000b200


	//   ....[3]....
        /*094c*/ 	.word	0x0000b350


	//   ....[4]....
        /*0950*/ 	.word	0x0000b4a0


	//   ....[5]....
        /*0954*/ 	.word	0x0000cb70


	//----- nvinfo : EIATTR_MBARRIER_INSTR_OFFSETS
	.align		4
.L_1426:
        /*0958*/ 	.byte	0x04, 0x39
        /*095a*/ 	.short	(.L_1428 - .L_1427)


	//   ....[0]....
.L_1427:
        /*095c*/ 	.word	0x00000180
        /*0960*/ 	.word	0x000000ff
        /*0964*/ 	.word	0x00013200
        /*0968*/ 	.short	0x0100
        /*096a*/ 	.byte	0x08
	.zero		1


	//   ....[1]....
        /*096c*/ 	.word	0x00000190
        /*0970*/ 	.word	0x000000ff
        /*0974*/ 	.word	0x00013220
        /*0978*/ 	.short	0x0100
        /*097a*/ 	.byte	0x08
	.zero		1


	//   ....[2]....
        /*097c*/ 	.word	0x00000280
        /*0980*/ 	.word	0x000000ff
        /*0984*/ 	.word	0x00013230
        /*0988*/ 	.short	0x0100
        /*098a*/ 	.byte	0x08
	.zero		1


	//   ....[3]....
        /*098c*/ 	.word	0x00000290
        /*0990*/ 	.word	0x000000ff
        /*0994*/ 	.word	0x00013240
        /*0998*/ 	.short	0x0100
        /*099a*/ 	.byte	0x08
	.zero		1


	//   ....[4]....
        /*099c*/ 	.word	0x000002a0
        /*09a0*/ 	.word	0x000000ff
        /*09a4*/ 	.word	0x00013238
        /*09a8*/ 	.short	0x0100
        /*09aa*/ 	.byte	0x08
	.zero		1


	//   ....[5]....
        /*09ac*/ 	.word	0x000002b0
        /*09b0*/ 	.word	0x000000ff
        /*09b4*/ 	.word	0x00013248
        /*09b8*/ 	.short	0x0100
        /*09ba*/ 	.byte	0x08
	.zero		1


	//   ....[6]....
        /*09bc*/ 	.word	0x000003e0
        /*09c0*/ 	.word	0x000000ff
        /*09c4*/ 	.word	0x00013250
        /*09c8*/ 	.short	0x0100
        /*09ca*/ 	.byte	0x08
	.zero		1


	//   ....[7]....
        /*09cc*/ 	.word	0x000003f0
        /*09d0*/ 	.word	0x000000ff
        /*09d4*/ 	.word	0x00013260
        /*09d8*/ 	.short	0x0100
        /*09da*/ 	.byte	0x08
	.zero		1


	//   ....[8]....
        /*09dc*/ 	.word	0x00000400
        /*09e0*/ 	.word	0x000000ff
        /*09e4*/ 	.word	0x00013258
        /*09e8*/ 	.short	0x0100
        /*09ea*/ 	.byte	0x08
	.zero		1


	//   ....[9]....
        /*09ec*/ 	.word	0x00000410
        /*09f0*/ 	.word	0x000000ff
        /*09f4*/ 	.word	0x00013268
        /*09f8*/ 	.short	0x0100
        /*09fa*/ 	.byte	0x08
	.zero		1


	//   ....[10]....
        /*09fc*/ 	.word	0x00000500
        /*0a00*/ 	.word	0x000000ff
        /*0a04*/ 	.word	0x00013270
        /*0a08*/ 	.short	0x0100
        /*0a0a*/ 	.byte	0x06
	.zero		1


	//   ....[11]....
        /*0a0c*/ 	.word	0x00000510
        /*0a10*/ 	.word	0x000000ff
        /*0a14*/ 	.word	0x00013280
        /*0a18*/ 	.short	0x0100
        /*0a1a*/ 	.byte	0x06
	.zero		1


	//   ....[12]....
        /*0a1c*/ 	.word	0x00000520
        /*0a20*/ 	.word	0x000000ff
        /*0a24*/ 	.word	0x00013278
        /*0a28*/ 	.short	0x0100
        /*0a2a*/ 	.byte	0x06
	.zero		1


	//   ....[13]....
        /*0a2c*/ 	.word	0x00000530
        /*0a30*/ 	.word	0x000000ff
        /*0a34*/ 	.word	0x00013288
        /*0a38*/ 	.short	0x0100
        /*0a3a*/ 	.byte	0x06
	.zero		1


	//   ....[14]....
        /*0a3c*/ 	.word	0x00000660
        /*0a40*/ 	.word	0x000000ff
        /*0a44*/ 	.word	0x00013290
        /*0a48*/ 	.short	0x0100
        /*0a4a*/ 	.byte	0x08
	.zero		1


	//   ....[15]....
        /*0a4c*/ 	.word	0x00000670
        /*0a50*/ 	.word	0x000000ff
        /*0a54*/ 	.word	0x000132a0
        /*0a58*/ 	.short	0x0100
        /*0a5a*/ 	.byte	0x08
	.zero		1


	//   ....[16]....
        /*0a5c*/ 	.word	0x00000680
        /*0a60*/ 	.word	0x000000ff
        /*0a64*/ 	.word	0x00013298
        /*0a68*/ 	.short	0x0100
        /*0a6a*/ 	.byte	0x08
	.zero		1


	//   ....[17]....
        /*0a6c*/ 	.word	0x00000690
        /*0a70*/ 	.word	0x000000ff
        /*0a74*/ 	.word	0x000132a8
        /*0a78*/ 	.short	0x0100
        /*0a7a*/ 	.byte	0x08
	.zero		1


	//   ....[18]....
        /*0a7c*/ 	.word	0x000007e0
        /*0a80*/ 	.word	0x000000ff
        /*0a84*/ 	.word	0x000132b0
        /*0a88*/ 	.short	0x0100
        /*0a8a*/ 	.byte	0x08
	.zero		1


	//   ....[19]....
        /*0a8c*/ 	.word	0x000007f0
        /*0a90*/ 	.word	0x000000ff
        /*0a94*/ 	.word	0x000132c0
        /*0a98*/ 	.short	0x0100
        /*0a9a*/ 	.byte	0x08
	.zero		1


	//   ....[20]....
        /*0a9c*/ 	.word	0x00000800
        /*0aa0*/ 	.word	0x000000ff
        /*0aa4*/ 	.word	0x000132b8
        /*0aa8*/ 	.short	0x0100
        /*0aaa*/ 	.byte	0x08
	.zero		1


	//   ....[21]....
        /*0aac*/ 	.word	0x00000810
        /*0ab0*/ 	.word	0x000000ff
        /*0ab4*/ 	.word	0x000132c8
        /*0ab8*/ 	.short	0x0100
        /*0aba*/ 	.byte	0x08
	.zero		1


	//   ....[22]....
        /*0abc*/ 	.word	0x00001710
        /*0ac0*/ 	.word	0x00000019
        /*0ac4*/ 	.word	0x00013200
        /*0ac8*/ 	.short	0x010a
        /*0aca*/ 	.byte	0x3f
	.zero		1


	//   ....[23]....
        /*0acc*/ 	.word	0x000017b0
        /*0ad0*/ 	.word	0x00000003
        /*0ad4*/ 	.word	0x00013230
        /*0ad8*/ 	.short	0x010a
        /*0ada*/ 	.byte	0x3f
	.zero		1


	//   ....[24]....
        /*0adc*/ 	.word	0x00001830
        /*0ae0*/ 	.word	0x00000003
        /*0ae4*/ 	.word	0x00013230
        /*0ae8*/ 	.short	0x010a
        /*0aea*/ 	.byte	0x3f
	.zero		1


	//   ....[25]....
        /*0aec*/ 	.word	0x00002590
        /*0af0*/ 	.word	0x00000028
        /*0af4*/ 	.word	0x00000000
        /*0af8*/ 	.short	0x0101
        /*0afa*/ 	.byte	0x3f
	.zero		1


	//   ....[26]....
        /*0afc*/ 	.word	0x00004a50
        /*0b00*/ 	.word	0x000000ff
        /*0b04*/ 	.word	0x00013230
        /*0b08*/ 	.short	0x010a
        /*0b0a*/ 	.byte	0x12
	.zero		1


	//   ....[27]....
        /*0b0c*/ 	.word	0x00004a90
        /*0b10*/ 	.word	0x000000ff
        /*0b14*/ 	.word	0x00013230
        /*0b18*/ 	.short	0x010a
        /*0b1a*/ 	.byte	0x12
	.zero		1


	//   ....[28]....
        /*0b1c*/ 	.word	0x00004ee0
        /*0b20*/ 	.word	0x000000ff
        /*0b24*/ 	.word	0x00013250
        /*0b28*/ 	.short	0x010a
        /*0b2a*/ 	.byte	0x09
	.zero		1


	//   ....[29]....
        /*0b2c*/ 	.word	0x00004f20
        /*0b30*/ 	.word	0x000000ff
        /*0b34*/ 	.word	0x00013250
        /*0b38*/ 	.short	0x010a
        /*0b3a*/ 	.byte	0x09
	.zero		1


	//   ....[30]....
        /*0b3c*/ 	.word	0x00005800
        /*0b40*/ 	.word	0x000000ff
        /*0b44*/ 	.word	0x00000000
        /*0b48*/ 	.short	0x0101
        /*0b4a*/ 	.byte	0x12
	.zero		1


	//   ....[31]....
        /*0b4c*/ 	.word	0x00007190
        /*0b50*/ 	.word	0x000000ff
        /*0b54*/ 	.word	0x00000000
        /*0b58*/ 	.short	0x0101
        /*0b5a*/ 	.byte	0x06
	.zero		1


	//   ....[32]....
        /*0b5c*/ 	.word	0x00007670
        /*0b60*/ 	.word	0x000000ff
        /*0b64*/ 	.word	0x00013250
        /*0b68*/ 	.short	0x010a
        /*0b6a*/ 	.byte	0x0e
	.zero		1


	//   ....[33]....
        /*0b6c*/ 	.word	0x000076b0
        /*0b70*/ 	.word	0x000000ff
        /*0b74*/ 	.word	0x00013250
        /*0b78*/ 	.short	0x010a
        /*0b7a*/ 	.byte	0x0e
	.zero		1


	//   ....[34]....
        /*0b7c*/ 	.word	0x00007d20
        /*0b80*/ 	.word	0x000000ff
        /*0b84*/ 	.word	0x00000000
        /*0b88*/ 	.short	0x0101
        /*0b8a*/ 	.byte	0x04
	.zero		1


	//   ....[35]....
        /*0b8c*/ 	.word	0x000090d0
        /*0b90*/ 	.word	0x00000000
        /*0b94*/ 	.word	0x00000000
        /*0b98*/ 	.short	0x0101
        /*0b9a*/ 	.byte	0x3f
	.zero		1


	//   ....[36]....
        /*0b9c*/ 	.word	0x0000baf0
        /*0ba0*/ 	.word	0x00000007
        /*0ba4*/ 	.word	0x00013280
        /*0ba8*/ 	.short	0x010a
        /*0baa*/ 	.byte	0x3f
	.zero		1


	//   ....[37]....
        /*0bac*/ 	.word	0x0000c1d0
        /*0bb0*/ 	.word	0x00000007
        /*0bb4*/ 	.word	0x00013270
        /*0bb8*/ 	.short	0x0107
        /*0bba*/ 	.byte	0x3f
	.zero		1


	//   ....[38]....
        /*0bbc*/ 	.word	0x0000c290
        /*0bc0*/ 	.word	0x00000007
        /*0bc4*/ 	.word	0x00013270
        /*0bc8*/ 	.short	0x0101
        /*0bca*/ 	.byte	0x3f
	.zero		1


	//   ....[39]....
        /*0bcc*/ 	.word	0x0000c2e0
        /*0bd0*/ 	.word	0x00000007
        /*0bd4*/ 	.word	0x00013240
        /*0bd8*/ 	.short	0x010a
        /*0bda*/ 	.byte	0x3f
	.zero		1


	//   ....[40]....
        /*0bdc*/ 	.word	0x0000c880
        /*0be0*/ 	.word	0x00000007
        /*0be4*/ 	.word	0x00013230
        /*0be8*/ 	.short	0x0107
        /*0bea*/ 	.byte	0x3f
	.zero		1


	//   ....[41]....
        /*0bec*/ 	.word	0x0000c950
        /*0bf0*/ 	.word	0x00000007
        /*0bf4*/ 	.word	0x00013230
        /*0bf8*/ 	.short	0x0101
        /*0bfa*/ 	.byte	0x3f
	.zero		1


	//   ....[42]....
        /*0bfc*/ 	.word	0x0000d400
        /*0c00*/ 	.word	0x00000016
        /*0c04*/ 	.word	0x00013200
        /*0c08*/ 	.short	0x0107
        /*0c0a*/ 	.byte	0x3f
	.zero		1


	//   ....[43]....
        /*0c0c*/ 	.word	0x0000d4f0
        /*0c10*/ 	.word	0x00000016
        /*0c14*/ 	.word	0x00013200
        /*0c18*/ 	.short	0x0101
        /*0c1a*/ 	.byte	0x3f
	.zero		1


	//   ....[44]....
        /*0c1c*/ 	.word	0x0000d510
        /*0c20*/ 	.word	0x00000016
        /*0c24*/ 	.word	0x00013220
        /*0c28*/ 	.short	0x010a
        /*0c2a*/ 	.byte	0x3f
	.zero		1


	//   ....[45]....
        /*0c2c*/ 	.word	0x0000da70
        /*0c30*/ 	.word	0x00000000
        /*0c34*/ 	.word	0x00013280
        /*0c38*/ 	.short	0x010a
        /*0c3a*/ 	.byte	0x3f
	.zero		1


	//   ....[46]....
        /*0c3c*/ 	.word	0x0000df80
        /*0c40*/ 	.word	0x00000000
        /*0c44*/ 	.word	0x00013270
        /*0c48*/ 	.short	0x0107
        /*0c4a*/ 	.byte	0x3f
	.zero		1


	//   ....[47]....
        /*0c4c*/ 	.word	0x0000e040
        /*0c50*/ 	.word	0x00000000
        /*0c54*/ 	.word	0x00013270
        /*0c58*/ 	.short	0x0101
        /*0c5a*/ 	.byte	0x3f
	.zero		1


	//   ....[48]....
        /*0c5c*/ 	.word	0x0000e090
        /*0c60*/ 	.word	0x00000000
        /*0c64*/ 	.word	0x00013240
        /*0c68*/ 	.short	0x010a
        /*0c6a*/ 	.byte	0x3f
	.zero		1


	//   ....[49]....
        /*0c6c*/ 	.word	0x0000e4e0
        /*0c70*/ 	.word	0x00000000
        /*0c74*/ 	.word	0x00013230
        /*0c78*/ 	.short	0x0107
        /*0c7a*/ 	.byte	0x3f
	.zero		1


	//   ....[50]....
        /*0c7c*/ 	.word	0x0000e5a0
        /*0c80*/ 	.word	0x00000000
        /*0c84*/ 	.word	0x00013230
        /*0c88*/ 	.short	0x0101
        /*0c8a*/ 	.byte	0x3f
	.zero		1


	//   ....[51]....
        /*0c8c*/ 	.word	0x0000e630
        /*0c90*/ 	.word	0x00000002
        /*0c94*/ 	.word	0x00013270
        /*0c98*/ 	.short	0x010a
        /*0c9a*/ 	.byte	0x3f
	.zero		1


	//   ....[52]....
        /*0c9c*/ 	.word	0x0000e6c0
        /*0ca0*/ 	.word	0x00000002
        /*0ca4*/ 	.word	0x00013260
        /*0ca8*/ 	.short	0x010a
        /*0caa*/ 	.byte	0x3f
	.zero		1


	//   ....[53]....
        /*0cac*/ 	.word	0x0000eaf0
        /*0cb0*/ 	.word	0x00000002
        /*0cb4*/ 	.word	0x00013250
        /*0cb8*/ 	.short	0x0101
        /*0cba*/ 	.byte	0x3f
	.zero		1


	//   ....[54]....
        /*0cbc*/ 	.word	0x0000eb80
        /*0cc0*/ 	.word	0x00000002
        /*0cc4*/ 	.word	0x00000000
        /*0cc8*/ 	.short	0x0101
        /*0cca*/ 	.byte	0x3f
	.zero		1


	//   ....[55]....
        /*0ccc*/ 	.word	0x0000ed60
        /*0cd0*/ 	.word	0x00000000
        /*0cd4*/ 	.word	0x00013270
        /*0cd8*/ 	.short	0x010a
        /*0cda*/ 	.byte	0x3f
	.zero		1


	//   ....[56]....
        /*0cdc*/ 	.word	0x0000edf0
        /*0ce0*/ 	.word	0x00000000
        /*0ce4*/ 	.word	0x00013260
        /*0ce8*/ 	.short	0x010a
        /*0cea*/ 	.byte	0x3f
	.zero		1


	//   ....[57]....
        /*0cec*/ 	.word	0x0000f240
        /*0cf0*/ 	.word	0x00000000
        /*0cf4*/ 	.word	0x00013250
        /*0cf8*/ 	.short	0x0101
        /*0cfa*/ 	.byte	0x3f
	.zero		1


	//   ....[58]....
        /*0cfc*/ 	.word	0x0000f2c0
        /*0d00*/ 	.word	0x00000000
        /*0d04*/ 	.word	0x00000000
        /*0d08*/ 	.short	0x0101
        /*0d0a*/ 	.byte	0x3f
	.zero		1


	//   ....[59]....
        /*0d0c*/ 	.word	0x0000fd80
        /*0d10*/ 	.word	0x00000005
        /*0d14*/ 	.word	0x00013220
        /*0d18*/ 	.short	0x010a
        /*0d1a*/ 	.byte	0x3f
	.zero		1


	//   ....[60]....
        /*0d1c*/ 	.word	0x0000ff20
        /*0d20*/ 	.word	0x00000004
        /*0d24*/ 	.word	0x00013240
        /*0d28*/ 	.short	0x010a
        /*0d2a*/ 	.byte	0x3f
	.zero		1


	//   ....[61]....
        /*0d2c*/ 	.word	0x0000ffd0
        /*0d30*/ 	.word	0x00000005
        /*0d34*/ 	.word	0x00013240
        /*0d38*/ 	.short	0x010a
        /*0d3a*/ 	.byte	0x3f
	.zero		1


	//   ....[62]....
        /*0d3c*/ 	.word	0x00010010
        /*0d40*/ 	.word	0x00000004
        /*0d44*/ 	.word	0x00013260
        /*0d48*/ 	.short	0x010a
        /*0d4a*/ 	.byte	0x3f
	.zero		1


	//   ....[63]....
        /*0d4c*/ 	.word	0x00010050
        /*0d50*/ 	.word	0x00000005
        /*0d54*/ 	.word	0x00013260
        /*0d58*/ 	.short	0x010a
        /*0d5a*/ 	.byte	0x3f
	.zero		1


	//   ....[64]....
        /*0d5c*/ 	.word	0x00010090
        /*0d60*/ 	.word	0x00000004
        /*0d64*/ 	.word	0x00013280
        /*0d68*/ 	.short	0x010a
        /*0d6a*/ 	.byte	0x3f
	.zero		1


	//   ....[65]....
        /*0d6c*/ 	.word	0x000100d0
        /*0d70*/ 	.word	0x00000005
        /*0d74*/ 	.word	0x00013280
        /*0d78*/ 	.short	0x010a
        /*0d7a*/ 	.byte	0x3f
	.zero		1


	//   ....[66]....
        /*0d7c*/ 	.word	0x00010130
        /*0d80*/ 	.word	0x00000019
        /*0d84*/ 	.word	0x00013200
        /*0d88*/ 	.short	0x010a
        /*0d8a*/ 	.byte	0x3f
	.zero		1


	//   ....[67]....
        /*0d8c*/ 	.word	0x00010180
        /*0d90*/ 	.word	0x00000003
        /*0d94*/ 	.word	0x00013230
        /*0d98*/ 	.short	0x010a
        /*0d9a*/ 	.byte	0x3f
	.zero		1


	//   ....[68]....
        /*0d9c*/ 	.word	0x000101e0
        /*0da0*/ 	.word	0x00000008
        /*0da4*/ 	.word	0x00013230
        /*0da8*/ 	.short	0x010a
        /*0daa*/ 	.byte	0x3f
	.zero		1


	//   ....[69]....
        /*0dac*/ 	.word	0x00010240
        /*0db0*/ 	.word	0x00000008
        /*0db4*/ 	.word	0x00013250
        /*0db8*/ 	.short	0x010a
        /*0dba*/ 	.byte	0x3f
	.zero		1


	//   ....[70]....
        /*0dbc*/ 	.word	0x000102a0
        /*0dc0*/ 	.word	0x00000003
        /*0dc4*/ 	.word	0x00013250
        /*0dc8*/ 	.short	0x010a
        /*0dca*/ 	.byte	0x3f
	.zero		1


	//   ....[71]....
        /*0dcc*/ 	.word	0x000103b0
        /*0dd0*/ 	.word	0x00000007
        /*0dd4*/ 	.word	0x00013280
        /*0dd8*/ 	.short	0x010a
        /*0dda*/ 	.byte	0x3f
	.zero		1


	//   ....[72]....
        /*0ddc*/ 	.word	0x00010ae0
        /*0de0*/ 	.word	0x00000007
        /*0de4*/ 	.word	0x00013240
        /*0de8*/ 	.short	0x010a
        /*0dea*/ 	.byte	0x3f
	.zero		1


	//   ....[73]....
        /*0dec*/ 	.word	0x00011940
        /*0df0*/ 	.word	0x00000016
        /*0df4*/ 	.word	0x00013220
        /*0df8*/ 	.short	0x010a
        /*0dfa*/ 	.byte	0x3f
	.zero		1


	//   ....[74]....
        /*0dfc*/ 	.word	0x000119a0
        /*0e00*/ 	.word	0x00000000
        /*0e04*/ 	.word	0x00013280
        /*0e08*/ 	.short	0x010a
        /*0e0a*/ 	.byte	0x3f
	.zero		1


	//   ....[75]....
        /*0e0c*/ 	.word	0x00012070
        /*0e10*/ 	.word	0x00000000
        /*0e14*/ 	.word	0x00013240
        /*0e18*/ 	.short	0x010a
        /*0e1a*/ 	.byte	0x3f
	.zero		1


	//   ....[76]....
        /*0e1c*/ 	.word	0x00012630
        /*0e20*/ 	.word	0x00000002
        /*0e24*/ 	.word	0x00013270
        /*0e28*/ 	.short	0x010a
        /*0e2a*/ 	.byte	0x3f
	.zero		1


	//   ....[77]....
        /*0e2c*/ 	.word	0x00012680
        /*0e30*/ 	.word	0x00000002
        /*0e34*/ 	.word	0x00013260
        /*0e38*/ 	.short	0x010a
        /*0e3a*/ 	.byte	0x3f
	.zero		1


	//   ....[78]....
        /*0e3c*/ 	.word	0x000126d0
        /*0e40*/ 	.word	0x00000000
        /*0e44*/ 	.word	0x00013270
        /*0e48*/ 	.short	0x010a
        /*0e4a*/ 	.byte	0x3f
	.zero		1


	//   ....[79]....
        /*0e4c*/ 	.word	0x00012720
        /*0e50*/ 	.word	0x00000000
        /*0e54*/ 	.word	0x00013260
        /*0e58*/ 	.short	0x010a
        /*0e5a*/ 	.byte	0x3f
	.zero		1


	//   ....[80]....
        /*0e5c*/ 	.word	0x00012770
        /*0e60*/ 	.word	0x00000005
        /*0e64*/ 	.word	0x00013220
        /*0e68*/ 	.short	0x010a
        /*0e6a*/ 	.byte	0x3f
	.zero		1


	//   ....[81]....
        /*0e6c*/ 	.word	0x00012910
        /*0e70*/ 	.word	0x00000004
        /*0e74*/ 	.word	0x00013240
        /*0e78*/ 	.short	0x010a
        /*0e7a*/ 	.byte	0x3f
	.zero		1


	//   ....[82]....
        /*0e7c*/ 	.word	0x00012960
        /*0e80*/ 	.word	0x00000005
        /*0e84*/ 	.word	0x00013240
        /*0e88*/ 	.short	0x010a
        /*0e8a*/ 	.byte	0x3f
	.zero		1


	//   ....[83]....
        /*0e8c*/ 	.word	0x000129b0
        /*0e90*/ 	.word	0x00000004
        /*0e94*/ 	.word	0x00013260
        /*0e98*/ 	.short	0x010a
        /*0e9a*/ 	.byte	0x3f
	.zero		1


	//   ....[84]....
        /*0e9c*/ 	.word	0x00012a00
        /*0ea0*/ 	.word	0x00000005
        /*0ea4*/ 	.word	0x00013260
        /*0ea8*/ 	.short	0x010a
        /*0eaa*/ 	.byte	0x3f
	.zero		1


	//   ....[85]....
        /*0eac*/ 	.word	0x00012a50
        /*0eb0*/ 	.word	0x00000004
        /*0eb4*/ 	.word	0x00013280
        /*0eb8*/ 	.short	0x010a
        /*0eba*/ 	.byte	0x3f
	.zero		1


	//----- nvinfo : EIATTR_NUM_MBARRIERS
	.align		4
.L_1428:
        /*0ebc*/ 	.byte	0x03, 0x38
        /*0ebe*/ 	.short	0x0016


	//----- nvinfo : EIATTR_EXIT_INSTR_OFFSETS
	.align		4
        /*0ec0*/ 	.byte	0x04, 0x1c
        /*0ec2*/ 	.short	(.L_1430 - .L_1429)


	//   ....[0]....
.L_1429:
        /*0ec4*/ 	.word	0x00000980


	//   ....[1]....
        /*0ec8*/ 	.word	0x00009c20


	//   ....[2]....
        /*0ecc*/ 	.word	0x00010120


	//----- nvinfo : EIATTR_MAX_THREADS
	.align		4
.L_1430:
        /*0ed0*/ 	.byte	0x04, 0x05
        /*0ed2*/ 	.short	(.L_1432 - .L_1431)
.L_1431:
        /*0ed4*/ 	.word	0x00000200
        /*0ed8*/ 	.word	0x00000001
        /*0edc*/ 	.word	0x00000001


	//----- nvinfo : EIATTR_CRS_STACK_SIZE
	.align		4
.L_1432:
        /*0ee0*/ 	.byte	0x04, 0x1e
        /*0ee2*/ 	.short	(.L_1434 - .L_1433)
.L_1433:
        /*0ee4*/ 	.word	0x00000000


	//----- nvinfo : EIATTR_CBANK_PARAM_SIZE
	.align		4
.L_1434:
        /*0ee8*/ 	.byte	0x03, 0x19
        /*0eea*/ 	.short	0x0af0


	//----- nvinfo : EIATTR_PARAM_CBANK
	.align		4
        /*0eec*/ 	.byte	0x04, 0x0a
        /*0eee*/ 	.short	(.L_1436 - .L_1435)
	.align		4
.L_1435:
        /*0ef0*/ 	.word	index@(.nv.constant0._ZN7cutlass13device_kernelIN5flash11enable_sm90INS1_16FlashAttnFwdSm90INS1_25CollectiveMainloopFwdSm90ILi2EN4cute5tupleIJNS5_1CILi1EEES8_S8_EEENS6_IJNS7_ILi192EEENS7_ILi160EEENS7_ILi64EEEEEELi64ENS_12float_e4m3_tEfNS_4arch4Sm90ELb0ELb0ELb1ELb1ELb1ELb0ELb0ELb1ELb1ELb1ELb0ELb0EEENS1_21CollectiveEpilogueFwdINS6_IJSA_SC_SB_EEES9_NS_10bfloat16_tESG_Li384ELb1ELb1ELb0ELb1EEENS1_36VarlenDynamicPersistentTileSchedulerILi192ELi160ELi384ELi128ELb0ELb1ELb1ELb0ELb1ELb1EEEEEEEEEvNT_6ParamsE)
        /*0ef4*/ 	.short	0x0210
        /*0ef6*/ 	.short	0x0af0


	//----- nvinfo : EIATTR_SW_WAR
	.align		4
.L_1436:
        /*0ef8*/ 	.byte	0x04, 0x36
        /*0efa*/ 	.short	(.L_1438 - .L_1437)
.L_1437:
        /*0efc*/ 	.word	0x00000008
.L_1438:


//--------------------- .nv.info._ZN7cutlass13device_kernelIN5flash11enable_sm90INS1_16FlashAttnFwdSm90INS1_25CollectiveMainloopFwdSm90ILi2EN4cute5tupleIJNS5_1CILi1EEES8_S8_EEENS6_IJNS7_ILi192EEENS7_ILi160EEENS7_ILi64EEEEEELi64ENS_12float_e4m3_tEfNS_4arch4Sm90ELb0ELb0ELb1ELb1ELb1ELb1ELb0ELb1ELb1ELb1ELb0ELb0EEENS1_21CollectiveEpilogueFwdINS6_IJSA_SC_SB_EEES9_NS_10bfloat16_tESG_Li384ELb1ELb1ELb0ELb1EEENS1_36VarlenDynamicPersistentTileSchedulerILi192ELi160ELi384ELi128ELb0ELb1ELb1ELb0ELb1ELb1EEEEEEEEEvNT_6ParamsE --------------------------
	.section	.nv.info._ZN7cutlass13device_kernelIN5flash11enable_sm90INS1_16FlashAttnFwdSm90INS1_25CollectiveMainloopFwdSm90ILi2EN4cute5tupleIJNS5_1CILi1EEES8_S8_EEENS6_IJNS7_ILi192EEENS7_ILi160EEENS7_ILi64EEEEEELi64ENS_12float_e4m3_tEfNS_4arch4Sm90ELb0ELb0ELb1ELb1ELb1ELb1ELb0ELb1ELb1ELb1ELb0ELb0EEENS1_21CollectiveEpilogueFwdINS6_IJSA_SC_SB_EEES9_NS_10bfloat16_tESG_Li384ELb1ELb1ELb0ELb1EEENS1_36VarlenDynamicPersistentTileSchedulerILi192ELi160ELi384ELi128ELb0ELb1ELb1ELb0ELb1ELb1EEEEEEEEEvNT_6ParamsE,"",@"SHT_CUDA_INFO"
	.sectionflags	@""
	.align	4


	//----- nvinfo : EIATTR_CUDA_API_VERSION
	.align		4
        /*0000*/ 	.byte	0x04, 0x37
        /*0002*/ 	.short	(.L_1440 - .L_1439)
.L_1439:
        /*0004*/ 	.word	0x00000082


	//----- nvinfo : EIATTR_KPARAM_INFO
	.align		4
.L_1440:
        /*0008*/ 	.byte	0x04, 0x17
        /*000a*/ 	.short	(.L_1442 - .L_1441)
.L_1441:
        /*000c*/ 	.word	0x00000000
        /*0010*/ 	.short	0x0000
        /*0012*/ 	.short	0x0070
        /*0014*/ 	.byte	0x00, 0xf0, 0x01, 0x2a


	//----- nvinfo : EIATTR_SPARSE_MMA_MASK
	.align		4
.L_1442:
        /*0018*/ 	.byte	0x03, 0x50
        /*001a*/ 	.short	0x0000


	//----- nvinfo : EIATTR_MAXREG_COUNT
	.align		4
        /*001c*/ 	.byte	0x03, 0x1b
        /*001e*/ 	.short	0x0080


	//----- nvinfo : EIATTR_NUM_BARRIERS
	.align		4
        /*0020*/ 	.byte	0x02, 0x4c
        /*0022*/ 	.byte	0x10
	.zero		1


	//----- nvinfo : EIATTR_EXTERNS
	.align		4
        /*0024*/ 	.byte	0x04, 0x0f
        /*0026*/ 	.short	(.L_1444 - .L_1443)


	//   ....[0]....
	.align		4
.L_1443:
        /*0028*/ 	.word	index@(__assertfail)


	//----- nvinfo : EIATTR_ANNOTATIONS
	.align		4
.L_1444:
        /*002c*/ 	.byte	0x04, 0x55
        /*002e*/ 	.short	(.L_1446 - .L_1445)


	//   ....[0]....
.L_1445:
        /* <DEDUP_REMOVED lines=134> */


	//----- nvinfo : EIATTR_MERCURY_ISA_VERSION
	.align		4
.L_1446:
        /*0878*/ 	.byte	0x03, 0x5f
        /*087a*/ 	.short	0x0101


	//----- nvinfo : EIATTR_UNUSED_LOAD_BYTE_OFFSET
	.align		4
        /*087c*/ 	.byte	0x04, 0x44
        /*087e*/ 	.short	(.L_1448 - .L_1447)


	//   ....[0]....
.L_1447:
        /*0880*/ 	.word	0x00000a40
        /*0884*/ 	.word	0x0000fff0


	//   ....[1]....
        /*0888*/ 	.word	0x0000edf0
        /*088c*/ 	.word	0x0000fff0


	//----- nvinfo : EIATTR_INT_WARP_WIDE_INSTR_OFFSETS
	.align		4
.L_1448:
        /*0890*/ 	.byte	0x04, 0x31
        /*0892*/ 	.short	(.L_1450 - .L_1449)


	//   ....[0]....
.L_1449:
        /*0894*/ 	.word	0x00000120


	//   ....[1]....
        /*0898*/ 	.word	0x000001c0


	//   ....[2]....
        /*089c*/ 	.word	0x00000230


	//   ....[3]....
        /*08a0*/ 	.word	0x00012c30


	//   ....[4]....
        /*08a4*/ 	.word	0x00012cc0


	//   ....[5]....
        /*08a8*/ 	.word	0x00016a80


	//   ....[6]....
        /*08ac*/ 	.word	0x00016b10


	//----- nvinfo : EIATTR_COOP_GROUP_MASK_REGIDS
	.align		4
.L_1450:
        /*08b0*/ 	.byte	0x04, 0x29
        /*08b2*/ 	.short	(.L_1452 - .L_1451)


	//   ....[0]....
.L_1451:
        /*08b4*/ 	.word	0xffffffff


	//   ....[1]....
        /*08b8*/ 	.word	0xffffffff


	//   ....[2]....
        /*08bc*/ 	.word	0xffffffff


	//   ....[3]....
        /*08c0*/ 	.word	0xffffffff


	//   ....[4]....
        /*08c4*/ 	.word	0xffffffff


	//   ....[5]....
        /*08c8*/ 	.word	0xffffffff


	//   ....[6]....
        /*08cc*/ 	.word	0xffffffff


	//   ....[7]....
        /*08d0*/ 	.word	0xffffffff


	//   ....[8]....
        /*08d4*/ 	.word	0xffffffff


	//   ....[9]....
        /*08d8*/ 	.word	0xffffffff


	//   ....[10]....
        /*08dc*/ 	.word	0xffffffff


	//   ....[11]....
        /*08e0*/ 	.word	0xffffffff


	//   ....[12]....
        /*08e4*/ 	.word	0xffffffff


	//   ....[13]....
        /*08e8*/ 	.word	0xffffffff


	//   ....[14]....
        /*08ec*/ 	.word	0xffffffff


	//   ....[15]....
        /*08f0*/ 	.word	0xffffffff


	//   ....[16]....
        /*08f4*/ 	.word	0xffffffff


	//   ....[17]....
        /*08f8*/ 	.word	0xffffffff


	//   ....[18]....
        /*08fc*/ 	.word	0xffffffff


	//   ....[19]....
        /*0900*/ 	.word	0xffffffff


	//   ....[20]....
        /*0904*/ 	.word	0xffffffff


	//   ....[21]....
        /*0908*/ 	.word	0xffffffff


	//   ....[22]....
        /*090c*/ 	.word	0xffffffff


	//   ....[23]....
        /*0910*/ 	.word	0xffffffff


	//   ....[24]....
        /*0914*/ 	.word	0xffffffff


	//   ....[25]....
        /*0918*/ 	.word	0xffffffff


	//   ....[26]....
        /*091c*/ 	.word	0xffffffff


	//   ....[27]....
        /*0920*/ 	.word	0xffffffff


	//   ....[28]....
        /*0924*/ 	.word	0xffffffff


	//   ....[29]....
        /*0928*/ 	.word	0xffffffff


	//   ....[30]....
        /*092c*/ 	.word	0xffffffff


	//   ....[31]....
        /*0930*/ 	.word	0xffffffff


	//   ....[32]....
        /*0934*/ 	.word	0xffffffff


	//   ....[33]....
        /*0938*/ 	.word	0xffffffff


	//   ....[34]....
        /*093c*/ 	.word	0xffffffff


	//   ....[35]....
        /*0940*/ 	.word	0xffffffff


	//   ....[36]....
        /*0944*/ 	.word	0xffffffff


	//   ....[37]....
        /*0948*/ 	.word	0xffffffff


	//   ....[38]....
        /*094c*/ 	.word	0xffffffff


	//   ....[39]....
        /*0950*/ 	.word	0xffffffff


	//   ....[40]....
        /*0954*/ 	.word	0xffffffff


	//   ....[41]....
        /*0958*/ 	.word	0xffffffff


	//   ....[42]....
        /*095c*/ 	.word	0xffffffff


	//   ....[43]....
        /*0960*/ 	.word	0xffffffff


	//   ....[44]....
        /*0964*/ 	.word	0xffffffff


	//   ....[45]....
        /*0968*/ 	.word	0xffffffff


	//   ....[46]....
        /*096c*/ 	.word	0xffffffff


	//   ....[47]....
        /*0970*/ 	.word	0xffffffff


	//   ....[48]....
        /*0974*/ 	.word	0xffffffff


	//   ....[49]....
        /*0978*/ 	.word	0xffffffff


	//   ....[50]....
        /*097c*/ 	.word	0xffffffff


	//   ....[51]....
        /*0980*/ 	.word	0xffffffff


	//   ....[52]....
        /*0984*/ 	.word	0xffffffff


	//   ....[53]....
        /*0988*/ 	.word	0xffffffff


	//   ....[54]....
        /*098c*/ 	.word	0xffffffff


	//   ....[55]....
        /*0990*/ 	.word	0xffffffff


	//   ....[56]....
        /*0994*/ 	.word	0xffffffff


	//   ....[57]....
        /*0998*/ 	.word	0xffffffff


	//   ....[58]....
        /*099c*/ 	.word	0xffffffff


	//   ....[59]....
        /*09a0*/ 	.word	0xffffffff


	//   ....[60]....
        /*09a4*/ 	.word	0xffffffff


	//   ....[61]....
        /*09a8*/ 	.word	0xffffffff


	//   ....[62]....
        /*09ac*/ 	.word	0xffffffff


	//   ....[63]....
        /*09b0*/ 	.word	0xffffffff


	//   ....[64]....
        /*09b4*/ 	.word	0xffffffff


	//   ....[65]....
        /*09b8*/ 	.word	0xffffffff


	//   ....[66]....
        /*09bc*/ 	.word	0xffffffff


	//   ....[67]....
        /*09c0*/ 	.word	0xffffffff


	//   ....[68]....
        /*09c4*/ 	.word	0xffffffff


	//   ....[69]....
        /*09c8*/ 	.word	0xffffffff


	//   ....[70]....
        /*09cc*/ 	.word	0xffffffff


	//   ....[71]....
        /*09d0*/ 	.word	0xffffffff


	//   ....[72]....
        /*09d4*/ 	.word	0xffffffff


	//   ....[73]....
        /*09d8*/ 	.word	0xffffffff


	//   ....[74]....
        /*09dc*/ 	.word	0xffffffff


	//   ....[75]....
        /*09e0*/ 	.word	0xffffffff


	//   ....[76]....
        /*09e4*/ 	.word	0xffffffff


	//   ....[77]....
        /*09e8*/ 	.word	0xffffffff


	//   ....[78]....
        /*09ec*/ 	.word	0xffffffff


	//   ....[79]....
        /*09f0*/ 	.word	0xffffffff


	//   ....[80]....
        /*09f4*/ 	.word	0xffffffff


	//   ....[81]....
        /*09f8*/ 	.word	0xffffffff


	//   ....[82]....
        /*09fc*/ 	.word	0xffffffff


	//   ....[83]....
        /*0a00*/ 	.word	0xffffffff


	//   ....[84]....
        /*0a04*/ 	.word	0xffffffff


	//   ....[85]....
        /*0a08*/ 	.word	0xffffffff


	//   ....[86]....
        /*0a0c*/ 	.word	0xffffffff


	//   ....[87]....
        /*0a10*/ 	.word	0xffffffff


	//   ....[88]....
        /*0a14*/ 	.word	0xffffffff


	//   ....[89]....
        /*0a18*/ 	.word	0xffffffff


	//   ....[90]....
        /*0a1c*/ 	.word	0xffffffff


	//   ....[91]....
        /*0a20*/ 	.word	0xffffffff


	//   ....[92]....
        /*0a24*/ 	.word	0xffffffff


	//   ....[93]....
        /*0a28*/ 	.word	0xffffffff


	//   ....[94]....
        /*0a2c*/ 	.word	0xffffffff


	//   ....[95]....
        /*0a30*/ 	.word	0xffffffff


	//   ....[96]....
        /*0a34*/ 	.word	0xffffffff


	//   ....[97]....
        /*0a38*/ 	.word	0xffffffff


	//   ....[98]....
        /*0a3c*/ 	.word	0xffffffff


	//   ....[99]....
        /*0a40*/ 	.word	0xffffffff


	//   ....[100]....
        /*0a44*/ 	.word	0xffffffff


	//   ....[101]....
        /*0a48*/ 	.word	0xffffffff


	//   ....[102]....
        /*0a4c*/ 	.word	0xffffffff


	//   ....[103]....
        /*0a50*/ 	.word	0xffffffff


	//   ....[104]....
        /*0a54*/ 	.word	0xffffffff


	//   ....[105]....
        /*0a58*/ 	.word	0xffffffff


	//   ....[106]....
        /*0a5c*/ 	.word	0xffffffff


	//   ....[107]....
        /*0a60*/ 	.word	0xffffffff


	//   ....[108]....
        /*0a64*/ 	.word	0xffffffff


	//   ....[109]....
        /*0a68*/ 	.word	0xffffffff


	//   ....[110]....
        /*0a6c*/ 	.word	0xffffffff


	//   ....[111]....
        /*0a70*/ 	.word	0xffffffff


	//   ....[112]....
        /*0a74*/ 	.word	0xffffffff


	//   ....[113]....
        /*0a78*/ 	.word	0xffffffff


	//   ....[114]....
        /*0a7c*/ 	.word	0xffffffff


	//   ....[115]....
        /*0a80*/ 	.word	0xffffffff


	//   ....[116]....
        /*0a84*/ 	.word	0xffffffff


	//   ....[117]....
        /*0a88*/ 	.word	0xffffffff


	//   ....[118]....
        /*0a8c*/ 	.word	0xffffffff


	//   ....[119]....
        /*0a90*/ 	.word	0xffffffff


	//   ....[120]....
        /*0a94*/ 	.word	0xffffffff


	//   ....[121]....
        /*0a98*/ 	.word	0xffffffff


	//   ....[122]....
        /*0a9c*/ 	.word	0xffffffff


	//   ....[123]....
        /*0aa0*/ 	.word	0xffffffff


	//   ....[124]....
        /*0aa4*/ 	.word	0xffffffff


	//   ....[125]....
        /*0aa8*/ 	.word	0xffffffff


	//   ....[126]....
        /*0aac*/ 	.word	0xffffffff


	//   ....[127]....
        /*0ab0*/ 	.word	0xffffffff


	//   ....[128]....
        /*0ab4*/ 	.word	0xffffffff


	//   ....[129]....
        /*0ab8*/ 	.word	0xffffffff


	//   ....[130]....
        /*0abc*/ 	.word	0xffffffff


	//   ....[131]....
        /*0ac0*/ 	.word	0xffffffff


	//   ....[132]....
        /*0ac4*/ 	.word	0xffffffff


	//   ....[133]....
        /*0ac8*/ 	.word	0xffffffff


	//   ....[134]....
        /*0acc*/ 	.word	0xffffffff


	//   ....[135]....
        /*0ad0*/ 	.word	0xffffffff


	//   ....[136]....
        /*0ad4*/ 	.word	0xffffffff


	//   ....[137]....
        /*0ad8*/ 	.word	0xffffffff


	//   ....[138]....
        /*0adc*/ 	.word	0xffffffff


	//   ....[139]....
        /*0ae0*/ 	.word	0xffffffff


	//   ....[140]....
        /*0ae4*/ 	.word	0xffffffff


	//   ....[141]....
        /*0ae8*/ 	.word	0xffffffff


	//   ....[142]....
        /*0aec*/ 	.word	0xffffffff


	//   ....[143]....
        /*0af0*/ 	.word	0xffffffff


	//   ....[144]....
        /*0af4*/ 	.word	0xffffffff


	//   ....[145]....
        /*0af8*/ 	.word	0xffffffff


	//   ....[146]....
        /*0afc*/ 	.word	0xffffffff


	//   ....[147]....
        /*0b00*/ 	.word	0xffffffff


	//   ....[148]....
        /*0b04*/ 	.word	0xffffffff


	//   ....[149]....
        /*0b08*/ 	.word	0xffffffff


	//   ....[150]....
        /*0b0c*/ 	.word	0xffffffff


	//   ....[151]....
        /*0b10*/ 	.word	0xffffffff


	//   ....[152]....
        /*0b14*/ 	.word	0xffffffff


	//   ....[153]....
        /*0b18*/ 	.word	0xffffffff


	//   ....[154]....
        /*0b1c*/ 	.word	0xffffffff


	//   ....[155]....
        /*0b20*/ 	.word	0xffffffff


	//   ....[156]....
        /*0b24*/ 	.word	0xffffffff


	//   ....[157]....
        /*0b28*/ 	.word	0xffffffff


	//   ....[158]....
        /*0b2c*/ 	.word	0xffffffff


	//   ....[159]....
        /*0b30*/ 	.word	0x0500000f


	//   ....[160]....
        /*0b34*/ 	.word	0x0500000f


	//   ....[161]....
        /*0b38*/ 	.word	0x0500000f


	//   ....[162]....
        /*0b3c*/ 	.word	0x0500000f


	//   ....[163]....
        /*0b40*/ 	.word	0x0500000f


	//   ....[164]....
        /*0b44*/ 	.word	0x0500000f


	//   ....[165]....
        /*0b48*/ 	.word	0x0500000f


	//   ....[166]....
        /*0b4c*/ 	.word	0x0500000f


	//   ....[167]....
        /*0b50*/ 	.word	0x0500000f


	//   ....[168]....
        /*0b54*/ 	.word	0x0500000f


	//   ....[169]....
        /*0b58*/ 	.word	0x0500000f


	//   ....[170]....
        /*0b5c*/ 	.word	0x0500000f


	//   ....[171]....
        /*0b60*/ 	.word	0x0500000f


	//   ....[172]....
        /*0b64*/ 	.word	0x0500000f


	//   ....[173]....
        /*0b68*/ 	.word	0x0500000f


	//   ....[174]....
        /*0b6c*/ 	.word	0x0500000f


	//   ....[175]....
        /*0b70*/ 	.word	0x0500000f


	//   ....[176]....
        /*0b74*/ 	.word	0x0500000f


	//   ....[177]....
        /*0b78*/ 	.word	0x0500000f


	//   ....[178]....
        /*0b7c*/ 	.word	0x0500000f


	//   ....[179]....
        /*0b80*/ 	.word	0x0500000f


	//   ....[180]....
        /*0b84*/ 	.word	0x0500000f


	//   ....[181]....
        /*0b88*/ 	.word	0x0500000f


	//   ....[182]....
        /*0b8c*/ 	.word	0x0500000f


	//   ....[183]....
        /*0b90*/ 	.word	0x0500000f


	//   ....[184]....
        /*0b94*/ 	.word	0x0500000f


	//   ....[185]....
        /*0b98*/ 	.word	0x0500000f


	//   ....[186]....
        /*0b9c*/ 	.word	0x0500000f


	//   ....[187]....
        /*0ba0*/ 	.word	0x0500000f


	//   ....[188]....
        /*0ba4*/ 	.word	0x0500000f


	//   ....[189]....
        /*0ba8*/ 	.word	0x0500000f


	//   ....[190]....
        /*0bac*/ 	.word	0x0500000f


	//   ....[191]....
        /*0bb0*/ 	.word	0x0500000f


	//   ....[192]....
        /*0bb4*/ 	.word	0x0500000f


	//   ....[193]....
        /*0bb8*/ 	.word	0x0500000f


	//   ....[194]....
        /*0bbc*/ 	.word	0x0500000f


	//   ....[195]....
        /*0bc0*/ 	.word	0x0500000f


	//   ....[196]....
        /*0bc4*/ 	.word	0x0500000f


	//   ....[197]....
        /*0bc8*/ 	.word	0x0500000f


	//   ....[198]....
        /*0bcc*/ 	.word	0x0500000f


	//   ....[199]....
        /*0bd0*/ 	.word	0x0500000f


	//   ....[200]....
        /*0bd4*/ 	.word	0x0500000f


	//   ....[201]....
        /*0bd8*/ 	.word	0x0500000f


	//   ....[202]....
        /*0bdc*/ 	.word	0x0500000f


	//   ....[203]....
        /*0be0*/ 	.word	0x0500000f


	//   ....[204]....
        /*0be4*/ 	.word	0x0500000f


	//   ....[205]....
        /*0be8*/ 	.word	0x0500000f


	//   ....[206]....
        /*0bec*/ 	.word	0x0500000f


	//   ....[207]....
        /*0bf0*/ 	.word	0x0500000f


	//   ....[208]....
        /*0bf4*/ 	.word	0x0500000f


	//   ....[209]....
        /*0bf8*/ 	.word	0x0500000f


	//   ....[210]....
        /*0bfc*/ 	.word	0x0500000f


	//   ....[211]....
        /*0c00*/ 	.word	0x0500000f


	//   ....[212]....
        /*0c04*/ 	.word	0x0500000f


	//   ....[213]....
        /*0c08*/ 	.word	0x0500000f


	//   ....[214]....
        /*0c0c*/ 	.word	0x0500000f


	//   ....[215]....
        /*0c10*/ 	.word	0x0500000f


	//   ....[216]....
        /*0c14*/ 	.word	0x0500000f


	//   ....[217]....
        /*0c18*/ 	.word	0x0500000f


	//   ....[218]....
        /*0c1c*/ 	.word	0x0500000f


	//   ....[219]....
        /*0c20*/ 	.word	0x0500000f


	//   ....[220]....
        /*0c24*/ 	.word	0x0500000f


	//   ....[221]....
        /*0c28*/ 	.word	0x0500000f


	//   ....[222]....
        /*0c2c*/ 	.word	0x0500000f


	//   ....[223]....
        /*0c30*/ 	.word	0x0500000f


	//   ....[224]....
        /*0c34*/ 	.word	0x0500000f


	//   ....[225]....
        /*0c38*/ 	.word	0x0500000f


	//   ....[226]....
        /*0c3c*/ 	.word	0x0500000f


	//   ....[227]....
        /*0c40*/ 	.word	0x0500000f


	//   ....[228]....
        /*0c44*/ 	.word	0x0500000f


	//   ....[229]....
        /*0c48*/ 	.word	0x0500000f


	//   ....[230]....
        /*0c4c*/ 	.word	0x0500000f


	//   ....[231]....
        /*0c50*/ 	.word	0x0500000f


	//   ....[232]....
        /*0c54*/ 	.word	0x0500000f


	//   ....[233]....
        /*0c58*/ 	.word	0x0500000f


	//   ....[234]....
        /*0c5c*/ 	.word	0x0500000f


	//   ....[235]....
        /*0c60*/ 	.word	0x0500000f


	//   ....[236]....
        /*0c64*/ 	.word	0x0500000f


	//   ....[237]....
        /*0c68*/ 	.word	0x0500000f


	//   ....[238]....
        /*0c6c*/ 	.word	0x0500000f


	//   ....[239]....
        /*0c70*/ 	.word	0x0500000f


	//   ....[240]....
        /*0c74*/ 	.word	0x0500000f


	//   ....[241]....
        /*0c78*/ 	.word	0x0500000f


	//   ....[242]....
        /*0c7c*/ 	.word	0x0500000f


	//   ....[243]....
        /*0c80*/ 	.word	0x0500000f


	//   ....[244]....
        /*0c84*/ 	.word	0x0500000f


	//----- nvinfo : EIATTR_COOP_GROUP_INSTR_OFFSETS
	.align		4
.L_1452:
        /*0c88*/ 	.byte	0x04, 0x28
        /*0c8a*/ 	.short	(.L_1454 - .L_1453)


	//   ....[0]....
.L_1453:
        /*0c8c*/ 	.word	0x00000060


	//   ....[1]....
        /*0c90*/ 	.word	0x00000130


	//   ....[2]....
        /*0c94*/ 	.word	0x000001e0


	//   ....[3]....
        /*0c98*/ 	.word	0x000003a0


	//   ....[4]....
        /*0c9c*/ 	.word	0x00000500


	//   ....[5]....
        /*0ca0*/ 	.word	0x00000620


	//   ....[6]....
        /*0ca4*/ 	.word	0x00000780


	//   ....[7]....
        /*0ca8*/ 	.word	0x00002690


	//   ....[8]....
        /*0cac*/ 	.word	0x000026a0


	//   ....[9]....
        /*0cb0*/ 	.word	0x000038a0


	//   ....[10]....
        /*0cb4*/ 	.word	0x000038b0


	//   ....[11]....
        /*0cb8*/ 	.word	0x00004a90


	//   ....[12]....
        /*0cbc*/ 	.word	0x00004aa0


	//   ....[13]....
        /*0cc0*/ 	.word	0x00004e50


	//   ....[14]....
        /*0cc4*/ 	.word	0x00004e70


	//   ....[15]....
        /*0cc8*/ 	.word	0x000052a0


	//   ....[16]....
        /*0ccc*/ 	.word	0x00005ad0


	//   ....[17]....
        /*0cd0*/ 	.word	0x00005ae0


	//   ....[18]....
        /*0cd4*/ 	.word	0x00005af0


	//   ....[19]....
        /*0cd8*/ 	.word	0x00005b00


	//   ....[20]....
        /*0cdc*/ 	.word	0x00006e00


	//   ....[21]....
        /*0ce0*/ 	.word	0x00006e10


	//   ....[22]....
        /*0ce4*/ 	.word	0x00006e20


	//   ....[23]....
        /*0ce8*/ 	.word	0x00006e30


	//   ....[24]....
        /*0cec*/ 	.word	0x00009b80


	//   ....[25]....
        /*0cf0*/ 	.word	0x00009be0


	//   ....[26]....
        /*0cf4*/ 	.word	0x0000a070


	//   ....[27]....
        /*0cf8*/ 	.word	0x0000a090


	//   ....[28]....
        /*0cfc*/ 	.word	0x0000ca80


	//   ....[29]....
        /*0d00*/ 	.word	0x0000cae0


	//   ....[30]....
        /*0d04*/ 	.word	0x0000ceb0


	//   ....[31]....
        /*0d08*/ 	.word	0x0000ced0


	//   ....[32]....
        /*0d0c*/ 	.word	0x0000e7d0


	//   ....[33]....
        /*0d10*/ 	.word	0x0000e7e0


	//   ....[34]....
        /*0d14*/ 	.word	0x0000e870


	//   ....[35]....
        /*0d18*/ 	.word	0x0000e890


	//   ....[36]....
        /*0d1c*/ 	.word	0x0000f380


	//   ....[37]....
        /*0d20*/ 	.word	0x0000f390


	//   ....[38]....
        /*0d24*/ 	.word	0x0000f3a0


	//   ....[39]....
        /*0d28*/ 	.word	0x0000f3b0


	//   ....[40]....
        /*0d2c*/ 	.word	0x0000f3c0


	//   ....[41]....
        /*0d30*/ 	.word	0x0000f3d0


	//   ....[42]....
        /*0d34*/ 	.word	0x0000f3e0


	//   ....[43]....
        /*0d38*/ 	.word	0x0000f3f0


	//   ....[44]....
        /*0d3c*/ 	.word	0x0000f400


	//   ....[45]....
        /*0d40*/ 	.word	0x0000f410


	//   ....[46]....
        /*0d44*/ 	.word	0x0000f420


	//   ....[47]....
        /*0d48*/ 	.word	0x0000f430


	//   ....[48]....
        /*0d4c*/ 	.word	0x0000f440


	//   ....[49]....
        /*0d50*/ 	.word	0x0000f450


	//   ....[50]....
        /*0d54*/ 	.word	0x0000f460


	//   ....[51]....
        /*0d58*/ 	.word	0x0000f470


	//   ....[52]....
        /*0d5c*/ 	.word	0x0000f9c0


	//   ....[53]....
        /*0d60*/ 	.word	0x0000fa00


	//   ....[54]....
        /*0d64*/ 	.word	0x0000fa20


	//   ....[55]....
        /*0d68*/ 	.word	0x0000fa30


	//   ....[56]....
        /*0d6c*/ 	.word	0x0000ff60


	//   ....[57]....
        /*0d70*/ 	.word	0x0000ff70


	//   ....[58]....
        /*0d74*/ 	.word	0x0000ff80


	//   ....[59]....
        /*0d78*/ 	.word	0x0000ffa0


	//   ....[60]....
        /*0d7c*/ 	.word	0x0000ffc0


	//   ....[61]....
        /*0d80*/ 	.word	0x0000ffe0


	//   ....[62]....
        /*0d84*/ 	.word	0x000100a0


	//   ....[63]....
        /*0d88*/ 	.word	0x000100b0


	//   ....[64]....
        /*0d8c*/ 	.word	0x00010980


	//   ....[65]....
        /*0d90*/ 	.word	0x000109b0


	//   ....[66]....
        /*0d94*/ 	.word	0x000109c0


	//   ....[67]....
        /*0d98*/ 	.word	0x000109d0


	//   ....[68]....
        /*0d9c*/ 	.word	0x000109e0


	//   ....[69]....
        /*0da0*/ 	.word	0x000109f0


	//   ....[70]....
        /*0da4*/ 	.word	0x00010a00


	//   ....[71]....
        /*0da8*/ 	.word	0x00010a10


	//   ....[72]....
        /*0dac*/ 	.word	0x00010bd0


	//   ....[73]....
        /*0db0*/ 	.word	0x00010da0


	//   ....[74]....
        /*0db4*/ 	.word	0x00010dd0


	//   ....[75]....
        /*0db8*/ 	.word	0x00010e00


	//   ....[76]....
        /*0dbc*/ 	.word	0x00010e30


	//   ....[77]....
        /*0dc0*/ 	.word	0x00010e60


	//   ....[78]....
        /*0dc4*/ 	.word	0x00010e90


	//   ....[79]....
        /*0dc8*/ 	.word	0x00011000


	//   ....[80]....
        /*0dcc*/ 	.word	0x00011030


	//   ....[81]....
        /*0dd0*/ 	.word	0x00011060


	//   ....[82]....
        /*0dd4*/ 	.word	0x00011090


	//   ....[83]....
        /*0dd8*/ 	.word	0x000110c0


	//   ....[84]....
        /*0ddc*/ 	.word	0x000110f0


	//   ....[85]....
        /*0de0*/ 	.word	0x00011180


	//   ....[86]....
        /*0de4*/ 	.word	0x000111b0


	//   ....[87]....
        /*0de8*/ 	.word	0x00011230


	//   ....[88]....
        /*0dec*/ 	.word	0x00011ed0


	//   ....[89]....
        /*0df0*/ 	.word	0x00013cf0


	//   ....[90]....
        /*0df4*/ 	.word	0x00013d00


	//   ....[91]....
        /*0df8*/ 	.word	0x00013d70


	//   ....[92]....
        /*0dfc*/ 	.word	0x00013d90


	//   ....[93]....
        /*0e00*/ 	.word	0x00013e00


	//   ....[94]....
        /*0e04*/ 	.word	0x00013e20


	//   ....[95]....
        /*0e08*/ 	.word	0x00013e30


	//   ....[96]....
        /*0e0c*/ 	.word	0x00013e40


	//   ....[97]....
        /*0e10*/ 	.word	0x00013f30


	//   ....[98]....
        /*0e14*/ 	.word	0x00013f40


	//   ....[99]....
        /*0e18*/ 	.word	0x000143a0


	//   ....[100]....
        /*0e1c*/ 	.word	0x000143c0


	//   ....[101]....
        /*0e20*/ 	.word	0x00014420


	//   ....[102]....
        /*0e24*/ 	.word	0x00014440


	//   ....[103]....
        /*0e28*/ 	.word	0x00014480


	//   ....[104]....
        /*0e2c*/ 	.word	0x000144a0


	//   ....[105]....
        /*0e30*/ 	.word	0x000144b0


	//   ....[106]....
        /*0e34*/ 	.word	0x000144c0


	//   ....[107]....
        /*0e38*/ 	.word	0x00014550


	//   ....[108]....
        /*0e3c*/ 	.word	0x00014570


	//   ....[109]....
        /*0e40*/ 	.word	0x00014e60


	//   ....[110]....
        /*0e44*/ 	.word	0x00014e90


	//   ....[111]....
        /*0e48*/ 	.word	0x00014f30


	//   ....[112]....
        /*0e4c*/ 	.word	0x00014f50


	//   ....[113]....
        /*0e50*/ 	.word	0x00014fd0


	//   ....[114]....
        /*0e54*/ 	.word	0x00014ff0


	//   ....[115]....
        /*0e58*/ 	.word	0x00015060


	//   ....[116]....
        /*0e5c*/ 	.word	0x00015070


	//   ....[117]....
        /*0e60*/ 	.word	0x000150c0


	//   ....[118]....
        /*0e64*/ 	.word	0x000150d0


	//   ....[119]....
        /*0e68*/ 	.word	0x000150e0


	//   ....[120]....
        /*0e6c*/ 	.word	0x00015100


	//   ....[121]....
        /*0e70*/ 	.word	0x00015bb0


	//   ....[122]....
        /*0e74*/ 	.word	0x00015bc0


	//   ....[123]....
        /*0e78*/ 	.word	0x00015be0


	//   ....[124]....
        /*0e7c*/ 	.word	0x00015c30


	//   ....[125]....
        /*0e80*/ 	.word	0x00015c40


	//   ....[126]....
        /*0e84*/ 	.word	0x00015c80


	//   ....[127]....
        /*0e88*/ 	.word	0x00015c90


	//   ....[128]....
        /*0e8c*/ 	.word	0x00015ca0


	//   ....[129]....
        /*0e90*/ 	.word	0x00015ce0


	//   ....[130]....
        /*0e94*/ 	.word	0x00015d20


	//   ....[131]....
        /*0e98*/ 	.word	0x00016170


	//   ....[132]....
        /*0e9c*/ 	.word	0x00016180


	//   ....[133]....
        /*0ea0*/ 	.word	0x00016190


	//   ....[134]....
        /*0ea4*/ 	.word	0x000161d0


	//   ....[135]....
        /*0ea8*/ 	.word	0x000161e0


	//   ....[136]....
        /*0eac*/ 	.word	0x00016220


	//   ....[137]....
        /*0eb0*/ 	.word	0x00016230


	//   ....[138]....
        /*0eb4*/ 	.word	0x00016240


	//   ....[139]....
        /*0eb8*/ 	.word	0x00016280


	//   ....[140]....
        /*0ebc*/ 	.word	0x000162c0


	//   ....[141]....
        /*0ec0*/ 	.word	0x00017340


	//   ....[142]....
        /*0ec4*/ 	.word	0x00017370


	//   ....[143]....
        /*0ec8*/ 	.word	0x000173b0


	//   ....[144]....
        /*0ecc*/ 	.word	0x000173e0


	//   ....[145]....
        /*0ed0*/ 	.word	0x00017410


	//   ....[146]....
        /*0ed4*/ 	.word	0x00017440


	//   ....[147]....
        /*0ed8*/ 	.word	0x00017470


	//   ....[148]....
        /*0edc*/ 	.word	0x000174a0


	//   ....[149]....
        /*0ee0*/ 	.word	0x00017620


	//   ....[150]....
        /*0ee4*/ 	.word	0x00017650


	//   ....[151]....
        /*0ee8*/ 	.word	0x00017680


	//   ....[152]....
        /*0eec*/ 	.word	0x000176b0


	//   ....[153]....
        /*0ef0*/ 	.word	0x000176e0


	//   ....[154]....
        /*0ef4*/ 	.word	0x00017710


	//   ....[155]....
        /*0ef8*/ 	.word	0x000177d0


	//   ....[156]....
        /*0efc*/ 	.word	0x000177f0


	//   ....[157]....
        /*0f00*/ 	.word	0x00017860


	//   ....[158]....
        /*0f04*/ 	.word	0x00017cf0


	//   ....[159]....
        /*0f08*/ 	.word	0x000180b0


	//   ....[160]....
        /*0f0c*/ 	.word	0x00018140


	//   ....[161]....
        /*0f10*/ 	.word	0x00018210


	//   ....[162]....
        /*0f14*/ 	.word	0x000182a0


	//   ....[163]....
        /*0f18*/ 	.word	0x00018380


	//   ....[164]....
        /*0f1c*/ 	.word	0x00018410


	//   ....[165]....
        /*0f20*/ 	.word	0x000184f0


	//   ....[166]....
        /*0f24*/ 	.word	0x00018580


	//   ....[167]....
        /*0f28*/ 	.word	0x000185d0


	//   ....[168]....
        /*0f2c*/ 	.word	0x00018620


	//   ....[169]....
        /*0f30*/ 	.word	0x00018700


	//   ....[170]....
        /*0f34*/ 	.word	0x00018790


	//   ....[171]....
        /*0f38*/ 	.word	0x000187e0


	//   ....[172]....
        /*0f3c*/ 	.word	0x00018830


	//   ....[173]....
        /*0f40*/ 	.word	0x00018a80


	//   ....[174]....
        /*0f44*/ 	.word	0x00018d60


	//   ....[175]....
        /*0f48*/ 	.word	0x00018e60


	//   ....[176]....
        /*0f4c*/ 	.word	0x00018ef0


	//   ....[177]....
        /*0f50*/ 	.word	0x00018f50


	//   ....[178]....
        /*0f54*/ 	.word	0x00019020


	//   ....[179]....
        /*0f58*/ 	.word	0x00019080


	//   ....[180]....
        /*0f5c*/ 	.word	0x00019140


	//   ....[181]....
        /*0f60*/ 	.word	0x000191a0


	//   ....[182]....
        /*0f64*/ 	.word	0x00019260


	//   ....[183]....
        /*0f68*/ 	.word	0x00019370


	//   ....[184]....
        /*0f6c*/ 	.word	0x00019400


	//   ....[185]....
        /*0f70*/ 	.word	0x00019500


	//   ....[186]....
        /*0f74*/ 	.word	0x000195b0


	//   ....[187]....
        /*0f78*/ 	.word	0x00019610


	//   ....[188]....
        /*0f7c*/ 	.word	0x00019700


	//   ....[189]....
        /*0f80*/ 	.word	0x00019760


	//   ....[190]....
        /*0f84*/ 	.word	0x00019820


	//   ....[191]....
        /*0f88*/ 	.word	0x00019880


	//   ....[192]....
        /*0f8c*/ 	.word	0x00019940


	//   ....[193]....
        /*0f90*/ 	.word	0x000199a0


	//   ....[194]....
        /*0f94*/ 	.word	0x00019a70


	//   ....[195]....
        /*0f98*/ 	.word	0x00019b20


	//   ....[196]....
        /*0f9c*/ 	.word	0x00019b90


	//   ....[197]....
        /*0fa0*/ 	.word	0x00019bf0


	//   ....[198]....
        /*0fa4*/ 	.word	0x00019ce0


	//   ....[199]....
        /*0fa8*/ 	.word	0x00019d40


	//   ....[200]....
        /*0fac*/ 	.word	0x00019e40


	//   ....[201]....
        /*0fb0*/ 	.word	0x00019eb0


	//   ....[202]....
        /*0fb4*/ 	.word	0x00019fa0


	//   ....[203]....
        /*0fb8*/ 	.word	0x0001a000


	//   ....[204]....
        /*0fbc*/ 	.word	0x0001a0a0


	//   ....[205]....
        /*0fc0*/ 	.word	0x0001a160


	//   ....[206]....
        /*0fc4*/ 	.word	0x0001a230


	//   ....[207]....
        /*0fc8*/ 	.word	0x0001a380


	//   ....[208]....
        /*0fcc*/ 	.word	0x0001a430


	//   ....[209]....
        /*0fd0*/ 	.word	0x0001a4e0


	//   ....[210]....
        /*0fd4*/ 	.word	0x0001a580


	//   ....[211]....
        /*0fd8*/ 	.word	0x0001a630


	//   ....[212]....
        /*0fdc*/ 	.word	0x0001a6d0


	//   ....[213]....
        /*0fe0*/ 	.word	0x0001a780


	//   ....[214]....
        /*0fe4*/ 	.word	0x0001a820


	//   ....[215]....
        /*0fe8*/ 	.word	0x0001a890


	//   ....[216]....
        /*0fec*/ 	.word	0x0001a950


	//   ....[217]....
        /*0ff0*/ 	.word	0x0001aa50


	//   ....[218]....
        /*0ff4*/ 	.word	0x0001aae0


	//   ....[219]....
        /*0ff8*/ 	.word	0x0001ab40


	//   ....[220]....
        /*0ffc*/ 	.word	0x0001abf0


	//   ....[221]....
        /*1000*/ 	.word	0x0001ac50


	//   ....[222]....
        /*1004*/ 	.word	0x0001ad00


	//   ....[223]....
        /*1008*/ 	.word	0x0001ad60


	//   ....[224]....
        /*100c*/ 	.word	0x0001ae10


	//   ....[225]....
        /*1010*/ 	.word	0x0001ae70


	//   ....[226]....
        /*1014*/ 	.word	0x0001af20


	//   ....[227]....
        /*1018*/ 	.word	0x0001b100


	//   ....[228]....
        /*101c*/ 	.word	0x0001b1a0


	//   ....[229]....
        /*1020*/ 	.word	0x0001b2c0


	//   ....[230]....
        /*1024*/ 	.word	0x0001b330


	//   ....[231]....
        /*1028*/ 	.word	0x0001b3a0


	//   ....[232]....
        /*102c*/ 	.word	0x0001b410


	//   ....[233]....
        /*1030*/ 	.word	0x0001b480


	//   ....[234]....
        /*1034*/ 	.word	0x0001b500


	//   ....[235]....
        /*1038*/ 	.word	0x0001b590


	//   ....[236]....
        /*103c*/ 	.word	0x0001b630


	//   ....[237]....
        /*1040*/ 	.word	0x0001b6a0


	//   ....[238]....
        /*1044*/ 	.word	0x0001b710


	//   ....[239]....
        /*1048*/ 	.word	0x0001b780


	//   ....[240]....
        /*104c*/ 	.word	0x0001b800


	//   ....[241]....
        /*1050*/ 	.word	0x0001b870


	//   ....[242]....
        /*1054*/ 	.word	0x0001b910


	//   ....[243]....
        /*1058*/ 	.word	0x0001b9a0


	//   ....[244]....
        /*105c*/ 	.word	0x0001bad0


	//----- nvinfo : EIATTR_REG_RECONFIG
	.align		4
.L_1454:
        /*1060*/ 	.byte	0x01, 0x54
	.zero		2


	//----- nvinfo : EIATTR_SYSCALL_OFFSETS
	.align		4
        /*1064*/ 	.byte	0x04, 0x46
        /*1066*/ 	.short	(.L_1456 - .L_1455)


	//   ....[0]....
.L_1455:
        /*1068*/ 	.word	0x000018f0


	//   ....[1]....
        /*106c*/ 	.word	0x00001a40


	//   ....[2]....
        /*1070*/ 	.word	0x00005410


	//   ....[3]....
        /*1074*/ 	.word	0x000059f0


	//   ....[4]....
        /*1078*/ 	.word	0x00012e20


	//   ....[5]....
        /*107c*/ 	.word	0x00012fb0


	//   ....[6]....
        /*1080*/ 	.word	0x00013100


	//   ....[7]....
        /*1084*/ 	.word	0x00013250


	//   ....[8]....
        /*1088*/ 	.word	0x000149a0


	//----- nvinfo : EIATTR_MBARRIER_INSTR_OFFSETS
	.align		4
.L_1456:
        /*108c*/ 	.byte	0x04, 0x39
        /*108e*/ 	.short	(.L_1458 - .L_1457)


	//   ....[0]....
.L_1457:
        /*1090*/ 	.word	0x00000250
        /*1094*/ 	.word	0x000000ff
        /*1098*/ 	.word	0x00013200
        /*109c*/ 	.short	0x0100
        /*109e*/ 	.byte	0x08
	.zero		1


	//   ....[1]....
        /*10a0*/ 	.word	0x00000260
        /*10a4*/ 	.word	0x000000ff
        /*10a8*/ 	.word	0x00013220
        /*10ac*/ 	.short	0x0100
        /*10ae*/ 	.byte	0x08
	.zero		1


	//   ....[2]....
        /*10b0*/ 	.word	0x00000350
        /*10b4*/ 	.word	0x000000ff
        /*10b8*/ 	.word	0x00013230
        /*10bc*/ 	.short	0x0100
        /*10be*/ 	.byte	0x08
	.zero		1


	//   ....[3]....
        /*10c0*/ 	.word	0x00000360
        /*10c4*/ 	.word	0x000000ff
        /*10c8*/ 	.word	0x00013240
        /*10cc*/ 	.short	0x0100
        /*10ce*/ 	.byte	0x08
	.zero		1


	//   ....[4]....
        /*10d0*/ 	.word	0x00000370
        /*10d4*/ 	.word	0x000000ff
        /*10d8*/ 	.word	0x00013238
        /*10dc*/ 	.short	0x0100
        /*10de*/ 	.byte	0x08
	.zero		1


	//   ....[5]....
        /*10e0*/ 	.word	0x00000380
        /*10e4*/ 	.word	0x000000ff
        /*10e8*/ 	.word	0x00013248
        /*10ec*/ 	.short	0x0100
        /*10ee*/ 	.byte	0x08
	.zero		1


	//   ....[6]....
        /*10f0*/ 	.word	0x000004b0
        /*10f4*/ 	.word	0x000000ff
        /*10f8*/ 	.word	0x00013250
        /*10fc*/ 	.short	0x0100
        /*10fe*/ 	.byte	0x08
	.zero		1


	//   ....[7]....
        /*1100*/ 	.word	0x000004c0
        /*1104*/ 	.word	0x000000ff
        /*1108*/ 	.word	0x00013260
        /*110c*/ 	.short	0x0100
        /*110e*/ 	.byte	0x08
	.zero		1


	//   ....[8]....
        /*1110*/ 	.word	0x000004d0
        /*1114*/ 	.word	0x000000ff
        /*1118*/ 	.word	0x00013258
        /*111c*/ 	.short	0x0100
        /*111e*/ 	.byte	0x08
	.zero		1


	//   ....[9]....
        /*1120*/ 	.word	0x000004e0
        /*1124*/ 	.word	0x000000ff
        /*1128*/ 	.word	0x00013268
        /*112c*/ 	.short	0x0100
        /*112e*/ 	.byte	0x08
	.zero		1


	//   ....[10]....
        /*1130*/ 	.word	0x000005d0
        /*1134*/ 	.word	0x000000ff
        /*1138*/ 	.word	0x00013270
        /*113c*/ 	.short	0x0100
        /*113e*/ 	.byte	0x06
	.zero		1


	//   ....[11]....
        /*1140*/ 	.word	0x000005e0
        /*1144*/ 	.word	0x000000ff
        /*1148*/ 	.word	0x00013280
        /*114c*/ 	.short	0x0100
        /*114e*/ 	.byte	0x06
	.zero		1


	//   ....[12]....
        /*1150*/ 	.word	0x000005f0
        /*1154*/ 	.word	0x000000ff
        /*1158*/ 	.word	0x00013278
        /*115c*/ 	.short	0x0100
        /*115e*/ 	.byte	0x06
	.zero		1


	//   ....[13]....
        /*1160*/ 	.word	0x00000600
        /*1164*/ 	.word	0x000000ff
        /*1168*/ 	.word	0x00013288
        /*116c*/ 	.short	0x0100
        /*116e*/ 	.byte	0x06
	.zero		1


	//   ....[14]....
        /*1170*/ 	.word	0x00000730
        /*1174*/ 	.word	0x000000ff
        /*1178*/ 	.word	0x00013290
        /*117c*/ 	.short	0x0100
        /*117e*/ 	.byte	0x08
	.zero		1


	//   ....[15]....
        /*1180*/ 	.word	0x00000740
        /*1184*/ 	.word	0x000000ff
        /*1188*/ 	.word	0x000132a0
        /*118c*/ 	.short	0x0100
        /*118e*/ 	.byte	0x08
	.zero		1


	//   ....[16]....
        /*1190*/ 	.word	0x00000750
        /*1194*/ 	.word	0x000000ff
        /*1198*/ 	.word	0x00013298
        /*119c*/ 	.short	0x0100
        /*119e*/ 	.byte	0x08
	.zero		1


	//   ....[17]....
        /*11a0*/ 	.word	0x00000760
        /*11a4*/ 	.word	0x000000ff
        /*11a8*/ 	.word	0x000132a8
        /*11ac*/ 	.short	0x0100
        /*11ae*/ 	.byte	0x08
	.zero		1


	//   ....[18]....
        /*11b0*/ 	.word	0x000008a0
        /*11b4*/ 	.word	0x000000ff
        /*11b8*/ 	.word	0x000132b0
        /*11bc*/ 	.short	0x0100
        /*11be*/ 	.byte	0x08
	.zero		1


	//   ....[19]....
        /*11c0*/ 	.word	0x000008b0
        /*11c4*/ 	.word	0x000000ff
        /*11c8*/ 	.word	0x000132c0
        /*11cc*/ 	.short	0x0100
        /*11ce*/ 	.byte	0x08
	.zero		1


	//   ....[20]....
        /*11d0*/ 	.word	0x000008c0
        /*11d4*/ 	.word	0x000000ff
        /*11d8*/ 	.word	0x000132b8
        /*11dc*/ 	.short	0x0100
        /*11de*/ 	.byte	0x08
	.zero		1


	//   ....[21]....
        /*11e0*/ 	.word	0x000008d0
        /*11e4*/ 	.word	0x000000ff
        /*11e8*/ 	.word	0x000132c8
        /*11ec*/ 	.short	0x0100
        /*11ee*/ 	.byte	0x08
	.zero		1


	//   ....[22]....
        /*11f0*/ 	.word	0x00002640
        /*11f4*/ 	.word	0x00000042
        /*11f8*/ 	.word	0x00013290
        /*11fc*/ 	.short	0x010a
        /*11fe*/ 	.byte	0x3f
	.zero		1


	//   ....[23]....
        /*1200*/ 	.word	0x00003850
        /*1204*/ 	.word	0x00000042
        /*1208*/ 	.word	0x00013290
        /*120c*/ 	.short	0x010a
        /*120e*/ 	.byte	0x3f
	.zero		1


	//   ....[24]....
        /*1210*/ 	.word	0x000048a0
        /*1214*/ 	.word	0x00000042
        /*1218*/ 	.word	0x00013290
        /*121c*/ 	.short	0x010a
        /*121e*/ 	.byte	0x3f
	.zero		1


	//   ....[25]....
        /*1220*/ 	.word	0x00004c60
        /*1224*/ 	.word	0x00000004
        /*1228*/ 	.word	0x00000000
        /*122c*/ 	.short	0x0101
        /*122e*/ 	.byte	0x3f
	.zero		1


	//   ....[26]....
        /*1230*/ 	.word	0x00004ca0
        /*1234*/ 	.word	0x00000042
        /*1238*/ 	.word	0x000132b0
        /*123c*/ 	.short	0x010a
        /*123e*/ 	.byte	0x3f
	.zero		1


	//   ....[27]....
        /*1240*/ 	.word	0x00005040
        /*1244*/ 	.word	0x00000042
        /*1248*/ 	.word	0x00000000
        /*124c*/ 	.short	0x0101
        /*124e*/ 	.byte	0x3f
	.zero		1


	//   ....[28]....
        /*1250*/ 	.word	0x00005750
        /*1254*/ 	.word	0x00000012
        /*1258*/ 	.word	0x00013200
        /*125c*/ 	.short	0x010a
        /*125e*/ 	.byte	0x3f
	.zero		1


	//   ....[29]....
        /*1260*/ 	.word	0x000057a0
        /*1264*/ 	.word	0x00000012
        /*1268*/ 	.word	0x00013200
        /*126c*/ 	.short	0x010a
        /*126e*/ 	.byte	0x3f
	.zero		1


	//   ....[30]....
        /*1270*/ 	.word	0x00005d60
        /*1274*/ 	.word	0x00000012
        /*1278*/ 	.word	0x00013200
        /*127c*/ 	.short	0x010a
        /*127e*/ 	.byte	0x3f
	.zero		1


	//   ....[31]....
        /*1280*/ 	.word	0x00006ff0
        /*1284*/ 	.word	0x00000012
        /*1288*/ 	.word	0x00013200
        /*128c*/ 	.short	0x010a
        /*128e*/ 	.byte	0x3f
	.zero		1


	//   ....[32]....
        /*1290*/ 	.word	0x00008190
        /*1294*/ 	.word	0x00000000
        /*1298*/ 	.word	0x00013230
        /*129c*/ 	.short	0x010a
        /*129e*/ 	.byte	0x3f
	.zero		1


	//   ....[33]....
        /*12a0*/ 	.word	0x00008220
        /*12a4*/ 	.word	0x00000000
        /*12a8*/ 	.word	0x00013230
        /*12ac*/ 	.short	0x010a
        /*12ae*/ 	.byte	0x3f
	.zero		1


	//   ....[34]....
        /*12b0*/ 	.word	0x0000a840
        /*12b4*/ 	.word	0x00000028
        /*12b8*/ 	.word	0x00000000
        /*12bc*/ 	.short	0x0101
        /*12be*/ 	.byte	0x3f
	.zero		1


	//   ....[35]....
        /*12c0*/ 	.word	0x0000b5d0
        /*12c4*/ 	.word	0x0000000d
        /*12c8*/ 	.word	0x00013230
        /*12cc*/ 	.short	0x010a
        /*12ce*/ 	.byte	0x3f
	.zero		1


	//   ....[36]....
        /*12d0*/ 	.word	0x0000b650
        /*12d4*/ 	.word	0x0000000d
        /*12d8*/ 	.word	0x00013230
        /*12dc*/ 	.short	0x010a
        /*12de*/ 	.byte	0x3f
	.zero		1


	//   ....[37]....
        /*12e0*/ 	.word	0x0000bc10
        /*12e4*/ 	.word	0x0000000e
        /*12e8*/ 	.word	0x00013250
        /*12ec*/ 	.short	0x010a
        /*12ee*/ 	.byte	0x3f
	.zero		1


	//   ....[38]....
        /*12f0*/ 	.word	0x0000bc60
        /*12f4*/ 	.word	0x0000000e
        /*12f8*/ 	.word	0x00013250
        /*12fc*/ 	.short	0x010a
        /*12fe*/ 	.byte	0x3f
	.zero		1


	//   ....[39]....
        /*1300*/ 	.word	0x0000c6b0
        /*1304*/ 	.word	0x00000084
        /*1308*/ 	.word	0x00000000
        /*130c*/ 	.short	0x0101
        /*130e*/ 	.byte	0x3f
	.zero		1


	//   ....[40]....
        /*1310*/ 	.word	0x0000df50
        /*1314*/ 	.word	0x0000000e
        /*1318*/ 	.word	0x00000000
        /*131c*/ 	.short	0x0101
        /*131e*/ 	.byte	0x3f
	.zero		1


	//   ....[41]....
        /*1320*/ 	.word	0x0000e430
        /*1324*/ 	.word	0x00000008
        /*1328*/ 	.word	0x00013250
        /*132c*/ 	.short	0x010a
        /*132e*/ 	.byte	0x3f
	.zero		1


	//   ....[42]....
        /*1330*/ 	.word	0x0000e480
        /*1334*/ 	.word	0x00000008
        /*1338*/ 	.word	0x00013250
        /*133c*/ 	.short	0x010a
        /*133e*/ 	.byte	0x3f
	.zero		1


	//   ....[43]....
        /*1340*/ 	.word	0x0000eca0
        /*1344*/ 	.word	0x00000004
        /*1348*/ 	.word	0x00000000
        /*134c*/ 	.short	0x0101
        /*134e*/ 	.byte	0x3f
	.zero		1


	//   ....[44]....
        /*1350*/ 	.word	0x00010070
        /*1354*/ 	.word	0x00000000
        /*1358*/ 	.word	0x00000000
        /*135c*/ 	.short	0x0101
        /*135e*/ 	.byte	0x3f
	.zero		1


	//   ....[45]....
        /*1360*/ 	.word	0x00011fb0
        /*1364*/ 	.word	0x00000016
        /*1368*/ 	.word	0x00013220
        /*136c*/ 	.short	0x010a
        /*136e*/ 	.byte	0x3f
	.zero		1


	//   ....[46]....
        /*1370*/ 	.word	0x00012080
        /*1374*/ 	.word	0x00000005
        /*1378*/ 	.word	0x000132a0
        /*137c*/ 	.short	0x010a
        /*137e*/ 	.byte	0x3f
	.zero		1


	//   ....[47]....
        /*1380*/ 	.word	0x000122c0
        /*1384*/ 	.word	0x00000005
        /*1388*/ 	.word	0x000132c0
        /*138c*/ 	.short	0x010a
        /*138e*/ 	.byte	0x3f
	.zero		1


	//   ....[48]....
        /*1390*/ 	.word	0x00012670
        /*1394*/ 	.word	0x00000005
        /*1398*/ 	.word	0x000132a0
        /*139c*/ 	.short	0x010a
        /*139e*/ 	.byte	0x3f
	.zero		1


	//   ....[49]....
        /*13a0*/ 	.word	0x000128a0
        /*13a4*/ 	.word	0x00000005
        /*13a8*/ 	.word	0x000132c0
        /*13ac*/ 	.short	0x010a
        /*13ae*/ 	.byte	0x3f
	.zero		1


	//   ....[50]....
        /*13b0*/ 	.word	0x00013900
        /*13b4*/ 	.word	0x00000004
        /*13b8*/ 	.word	0x00013280
        /*13bc*/ 	.short	0x010a
        /*13be*/ 	.byte	0x3f
	.zero		1


	//   ....[51]....
        /*13c0*/ 	.word	0x00014010
        /*13c4*/ 	.word	0x00000004
        /*13c8*/ 	.word	0x00013270
        /*13cc*/ 	.short	0x0107
        /*13ce*/ 	.byte	0x3f
	.zero		1


	//   ....[52]....
        /*13d0*/ 	.word	0x000140d0
        /*13d4*/ 	.word	0x00000004
        /*13d8*/ 	.word	0x00013270
        /*13dc*/ 	.short	0x0101
        /*13de*/ 	.byte	0x3f
	.zero		1


	//   ....[53]....
        /*13e0*/ 	.word	0x00014120
        /*13e4*/ 	.word	0x00000004
        /*13e8*/ 	.word	0x00013240
        /*13ec*/ 	.short	0x010a
        /*13ee*/ 	.byte	0x3f
	.zero		1


	//   ....[54]....
        /*13f0*/ 	.word	0x00014680
        /*13f4*/ 	.word	0x00000004
        /*13f8*/ 	.word	0x00013230
        /*13fc*/ 	.short	0x0107
        /*13fe*/ 	.byte	0x3f
	.zero		1


	//   ....[55]....
        /*1400*/ 	.word	0x00014760
        /*1404*/ 	.word	0x00000004
        /*1408*/ 	.word	0x00013230
        /*140c*/ 	.short	0x0101
        /*140e*/ 	.byte	0x3f
	.zero		1


	//   ....[56]....
        /*1410*/ 	.word	0x00015240
        /*1414*/ 	.word	0x00000016
        /*1418*/ 	.word	0x00013200
        /*141c*/ 	.short	0x0107
        /*141e*/ 	.byte	0x3f
	.zero		1


	//   ....[57]....
        /*1420*/ 	.word	0x00015330
        /*1424*/ 	.word	0x00000016
        /*1428*/ 	.word	0x00013200
        /*142c*/ 	.short	0x0101
        /*142e*/ 	.byte	0x3f
	.zero		1


	//   ....[58]....
        /*1430*/ 	.word	0x00015350
        /*1434*/ 	.word	0x00000016
        /*1438*/ 	.word	0x00013220
        /*143c*/ 	.short	0x010a
        /*143e*/ 	.byte	0x3f
	.zero		1


	//   ....[59]....
        /*1440*/ 	.word	0x000158b0
        /*1444*/ 	.word	0x00000006
        /*1448*/ 	.word	0x00013280
        /*144c*/ 	.short	0x010a
        /*144e*/ 	.byte	0x3f
	.zero		1


	//   ....[60]....
        /*1450*/ 	.word	0x00015dd0
        /*1454*/ 	.word	0x00000006
        /*1458*/ 	.word	0x00013270
        /*145c*/ 	.short	0x0107
        /*145e*/ 	.byte	0x3f
	.zero		1


	//   ....[61]....
        /*1460*/ 	.word	0x00015e90
        /*1464*/ 	.word	0x00000006
        /*1468*/ 	.word	0x00013270
        /*146c*/ 	.short	0x0101
        /*146e*/ 	.byte	0x3f
	.zero		1


	//   ....[62]....
        /*1470*/ 	.word	0x00015ee0
        /*1474*/ 	.word	0x00000006
        /*1478*/ 	.word	0x00013240
        /*147c*/ 	.short	0x010a
        /*147e*/ 	.byte	0x3f
	.zero		1


	//   ....[63]....
        /*1480*/ 	.word	0x00016340
        /*1484*/ 	.word	0x00000006
        /*1488*/ 	.word	0x00013230
        /*148c*/ 	.short	0x0107
        /*148e*/ 	.byte	0x3f
	.zero		1


	//   ....[64]....
        /*1490*/ 	.word	0x00016410
        /*1494*/ 	.word	0x00000006
        /*1498*/ 	.word	0x00013230
        /*149c*/ 	.short	0x0101
        /*149e*/ 	.byte	0x3f
	.zero		1


	//   ....[65]....
        /*14a0*/ 	.word	0x00016490
        /*14a4*/ 	.word	0x00000002
        /*14a8*/ 	.word	0x00013270
        /*14ac*/ 	.short	0x010a
        /*14ae*/ 	.byte	0x3f
	.zero		1


	//   ....[66]....
        /*14b0*/ 	.word	0x00016520
        /*14b4*/ 	.word	0x00000002
        /*14b8*/ 	.word	0x00013260
        /*14bc*/ 	.short	0x010a
        /*14be*/ 	.byte	0x3f
	.zero		1


	//   ....[67]....
        /*14c0*/ 	.word	0x00016950
        /*14c4*/ 	.word	0x00000002
        /*14c8*/ 	.word	0x00013250
        /*14cc*/ 	.short	0x0101
        /*14ce*/ 	.byte	0x3f
	.zero		1


	//   ....[68]....
        /*14d0*/ 	.word	0x000169e0
        /*14d4*/ 	.word	0x00000002
        /*14d8*/ 	.word	0x00000000
        /*14dc*/ 	.short	0x0101
        /*14de*/ 	.byte	0x3f
	.zero		1


	//   ....[69]....
        /*14e0*/ 	.word	0x00016bc0
        /*14e4*/ 	.word	0x00000000
        /*14e8*/ 	.word	0x00013270
        /*14ec*/ 	.short	0x010a
        /*14ee*/ 	.byte	0x3f
	.zero		1


	//   ....[70]....
        /*14f0*/ 	.word	0x00016c50
        /*14f4*/ 	.word	0x00000000
        /*14f8*/ 	.word	0x00013260
        /*14fc*/ 	.short	0x010a
        /*14fe*/ 	.byte	0x3f
	.zero		1


	//   ....[71]....
        /*1500*/ 	.word	0x000170a0
        /*1504*/ 	.word	0x00000000
        /*1508*/ 	.word	0x00013250
        /*150c*/ 	.short	0x0101
        /*150e*/ 	.byte	0x3f
	.zero		1


	//   ....[72]....
        /*1510*/ 	.word	0x00017120
        /*1514*/ 	.word	0x00000000
        /*1518*/ 	.word	0x00000000
        /*151c*/ 	.short	0x0101
        /*151e*/ 	.byte	0x3f
	.zero		1


	//   ....[73]....
        /*1520*/ 	.word	0x00017c70
        /*1524*/ 	.word	0x00000005
        /*1528*/ 	.word	0x00013220
        /*152c*/ 	.short	0x010a
        /*152e*/ 	.byte	0x3f
	.zero		1


	//   ....[74]....
        /*1530*/ 	.word	0x00017e00
        /*1534*/ 	.word	0x00000004
        /*1538*/ 	.word	0x00013240
        /*153c*/ 	.short	0x010a
        /*153e*/ 	.byte	0x3f
	.zero		1


	//   ....[75]....
        /*1540*/ 	.word	0x00017eb0
        /*1544*/ 	.word	0x00000005
        /*1548*/ 	.word	0x00013240
        /*154c*/ 	.short	0x010a
        /*154e*/ 	.byte	0x3f
	.zero		1


	//   ....[76]....
        /*1550*/ 	.word	0x00017ef0
        /*1554*/ 	.word	0x00000004
        /*1558*/ 	.word	0x00013260
        /*155c*/ 	.short	0x010a
        /*155e*/ 	.byte	0x3f
	.zero		1


	//   ....[77]....
        /*1560*/ 	.word	0x00017f30
        /*1564*/ 	.word	0x00000005
        /*1568*/ 	.word	0x00013260
        /*156c*/ 	.short	0x010a
        /*156e*/ 	.byte	0x3f
	.zero		1


	//   ....[78]....
        /*1570*/ 	.word	0x00017f70
        /*1574*/ 	.word	0x00000004
        /*1578*/ 	.word	0x00013280
        /*157c*/ 	.short	0x010a
        /*157e*/ 	.byte	0x3f
	.zero		1


	//   ....[79]....
        /*1580*/ 	.word	0x00017fb0
        /*1584*/ 	.word	0x00000005
        /*1588*/ 	.word	0x00013280
        /*158c*/ 	.short	0x010a
        /*158e*/ 	.byte	0x3f
	.zero		1


	//   ....[80]....
        /*1590*/ 	.word	0x00018010
        /*1594*/ 	.word	0x00000042
        /*1598*/ 	.word	0x00013290
        /*159c*/ 	.short	0x010a
        /*159e*/ 	.byte	0x3f
	.zero		1


	//   ....[81]....
        /*15a0*/ 	.word	0x00018170
        /*15a4*/ 	.word	0x00000042
        /*15a8*/ 	.word	0x00013290
        /*15ac*/ 	.short	0x010a
        /*15ae*/ 	.byte	0x3f
	.zero		1


	//   ....[82]....
        /*15b0*/ 	.word	0x000182e0
        /*15b4*/ 	.word	0x00000042
        /*15b8*/ 	.word	0x00013290
        /*15bc*/ 	.short	0x010a
        /*15be*/ 	.byte	0x3f
	.zero		1


	//   ....[83]....
        /*15c0*/ 	.word	0x00018440
        /*15c4*/ 	.word	0x00000042
        /*15c8*/ 	.word	0x000132b0
        /*15cc*/ 	.short	0x010a
        /*15ce*/ 	.byte	0x3f
	.zero		1


	//   ....[84]....
        /*15d0*/ 	.word	0x00018650
        /*15d4*/ 	.word	0x00000012
        /*15d8*/ 	.word	0x00013200
        /*15dc*/ 	.short	0x010a
        /*15de*/ 	.byte	0x3f
	.zero		1


	//   ....[85]....
        /*15e0*/ 	.word	0x00018860
        /*15e4*/ 	.word	0x00000012
        /*15e8*/ 	.word	0x00013200
        /*15ec*/ 	.short	0x010a
        /*15ee*/ 	.byte	0x3f
	.zero		1


	//   ....[86]....
        /*15f0*/ 	.word	0x000188b0
        /*15f4*/ 	.word	0x00000000
        /*15f8*/ 	.word	0x00013230
        /*15fc*/ 	.short	0x010a
        /*15fe*/ 	.byte	0x3f
	.zero		1


	//   ....[87]....
        /*1600*/ 	.word	0x00018900
        /*1604*/ 	.word	0x0000000d
        /*1608*/ 	.word	0x00013230
        /*160c*/ 	.short	0x010a
        /*160e*/ 	.byte	0x3f
	.zero		1


	//   ....[88]....
        /*1610*/ 	.word	0x00018950
        /*1614*/ 	.word	0x0000000e
        /*1618*/ 	.word	0x00013250
        /*161c*/ 	.short	0x010a
        /*161e*/ 	.byte	0x3f
	.zero		1


	//   ....[89]....
        /*1620*/ 	.word	0x000189a0
        /*1624*/ 	.word	0x00000008
        /*1628*/ 	.word	0x00013250
        /*162c*/ 	.short	0x010a
        /*162e*/ 	.byte	0x3f
	.zero		1


	//   ....[90]....
        /*1630*/ 	.word	0x00018b40
        /*1634*/ 	.word	0x00000016
        /*1638*/ 	.word	0x00013220
        /*163c*/ 	.short	0x010a
        /*163e*/ 	.byte	0x3f
	.zero		1


	//   ....[91]....
        /*1640*/ 	.word	0x00018b90
        /*1644*/ 	.word	0x00000005
        /*1648*/ 	.word	0x000132a0
        /*164c*/ 	.short	0x010a
        /*164e*/ 	.byte	0x3f
	.zero		1


	//   ....[92]....
        /*1650*/ 	.word	0x00018be0
        /*1654*/ 	.word	0x00000005
        /*1658*/ 	.word	0x000132c0
        /*165c*/ 	.short	0x010a
        /*165e*/ 	.byte	0x3f
	.zero		1


	//   ....[93]....
        /*1660*/ 	.word	0x00018c30
        /*1664*/ 	.word	0x00000005
        /*1668*/ 	.word	0x000132a0
        /*166c*/ 	.short	0x010a
        /*166e*/ 	.byte	0x3f
	.zero		1


	//   ....[94]....
        /*1670*/ 	.word	0x00018c80
        /*1674*/ 	.word	0x00000005
        /*1678*/ 	.word	0x000132c0
        /*167c*/ 	.short	0x010a
        /*167e*/ 	.byte	0x3f
	.zero		1


	//   ....[95]....
        /*1680*/ 	.word	0x00018db0
        /*1684*/ 	.word	0x00000004
        /*1688*/ 	.word	0x00013280
        /*168c*/ 	.short	0x010a
        /*168e*/ 	.byte	0x3f
	.zero		1


	//   ....[96]....
        /*1690*/ 	.word	0x00019450
        /*1694*/ 	.word	0x00000004
        /*1698*/ 	.word	0x00013240
        /*169c*/ 	.short	0x010a
        /*169e*/ 	.byte	0x3f
	.zero		1


	//   ....[97]....
        /*16a0*/ 	.word	0x0001a270
        /*16a4*/ 	.word	0x00000016
        /*16a8*/ 	.word	0x00013220
        /*16ac*/ 	.short	0x010a
        /*16ae*/ 	.byte	0x3f
	.zero		1


	//   ....[98]....
        /*16b0*/ 	.word	0x0001a2d0
        /*16b4*/ 	.word	0x00000006
        /*16b8*/ 	.word	0x00013280
        /*16bc*/ 	.short	0x010a
        /*16be*/ 	.byte	0x3f
	.zero		1


	//   ....[99]....
        /*16c0*/ 	.word	0x0001a9a0
        /*16c4*/ 	.word	0x00000006
        /*16c8*/ 	.word	0x00013240
        /*16cc*/ 	.short	0x010a
        /*16ce*/ 	.byte	0x3f
	.zero		1


	//   ....[100]....
        /*16d0*/ 	.word	0x0001af60
        /*16d4*/ 	.word	0x00000002
        /*16d8*/ 	.word	0x00013270
        /*16dc*/ 	.short	0x010a
        /*16de*/ 	.byte	0x3f
	.zero		1


	//   ....[101]....
        /*16e0*/ 	.word	0x0001afb0
        /*16e4*/ 	.word	0x00000002
        /*16e8*/ 	.word	0x00013260
        /*16ec*/ 	.short	0x010a
        /*16ee*/ 	.byte	0x3f
	.zero		1


	//   ....[102]....
        /*16f0*/ 	.word	0x0001b000
        /*16f4*/ 	.word	0x00000000
        /*16f8*/ 	.word	0x00013270
        /*16fc*/ 	.short	0x010a
        /*16fe*/ 	.byte	0x3f
	.zero		1


	//   ....[103]....
        /*1700*/ 	.word	0x0001b050
        /*1704*/ 	.word	0x00000000
        /*1708*/ 	.word	0x00013260
        /*170c*/ 	.short	0x010a
        /*170e*/ 	.byte	0x3f
	.zero		1


	//   ....[104]....
        /*1710*/ 	.word	0x0001b9f0
        /*1714*/ 	.word	0x00000005
        /*1718*/ 	.word	0x00013220
        /*171c*/ 	.short	0x010a
        /*171e*/ 	.byte	0x3f
	.zero		1


	//   ....[105]....
        /*1720*/ 	.word	0x0001bb90
        /*1724*/ 	.word	0x00000004
        /*1728*/ 	.word	0x00013240
        /*172c*/ 	.short	0x010a
        /*172e*/ 	.byte	0x3f
	.zero		1


	//   ....[106]....
        /*1730*/ 	.word	0x0001bbe0
        /*1734*/ 	.word	0x00000005
        /*1738*/ 	.word	0x00013240
        /*173c*/ 	.short	0x010a
        /*173e*/ 	.byte	0x3f
	.zero		1


	//   ....[107]....
        /*1740*/ 	.word	0x0001bc30
        /*1744*/ 	.word	0x00000004
        /*1748*/ 	.word	0x00013260
        /*174c*/ 	.short	0x010a
        /*174e*/ 	.byte	0x3f
	.zero		1


	//   ....[108]....
        /*1750*/ 	.word	0x0001bc80
        /*1754*/ 	.word	0x00000005
        /*1758*/ 	.word	0x00013260
        /*175c*/ 	.short	0x010a
        /*175e*/ 	.byte	0x3f
	.zero		1


	//   ....[109]....
        /*1760*/ 	.word	0x0001bcd0
        /*1764*/ 	.word	0x00000004
        /*1768*/ 	.word	0x00013280
        /*176c*/ 	.short	0x010a
        /*176e*/ 	.byte	0x3f
	.zero		1


	//----- nvinfo : EIATTR_NUM_MBARRIERS
	.align		4
.L_1458:
        /*1770*/ 	.byte	0x03, 0x38
        /*1772*/ 	.short	0x0016


	//----- nvinfo : EIATTR_EXIT_INSTR_OFFSETS
	.align		4
        /*1774*/ 	.byte	0x04, 0x1c
        /*1776*/ 	.short	(.L_1460 - .L_1459)


	//   ....[0]....
.L_1459:
        /*1778*/ 	.word	0x00018000


	//----- nvinfo : EIATTR_MAX_THREADS
	.align		4
.L_1460:
        /*177c*/ 	.byte	0x04, 0x05
        /*177e*/ 	.short	(.L_1462 - .L_1461)
.L_1461:
        /*1780*/ 	.word	0x00000200
        /*1784*/ 	.word	0x00000001
        /*1788*/ 	.word	0x00000001


	//----- nvinfo : EIATTR_CRS_STACK_SIZE
	.align		4
.L_1462:
        /*178c*/ 	.byte	0x04, 0x1e
        /*178e*/ 	.short	(.L_1464 - .L_1463)
.L_1463:
        /*1790*/ 	.word	0x00000000


	//----- nvinfo : EIATTR_CBANK_PARAM_SIZE
	.align		4
.L_1464:
        /*1794*/ 	.byte	0x03, 0x19
        /*1796*/ 	.short	0x0af0


	//----- nvinfo : EIATTR_PARAM_CBANK
	.align		4
        /*1798*/ 	.byte	0x04, 0x0a
        /*179a*/ 	.short	(.L_1466 - .L_1465)
	.align		4
.L_1465:
        /*179c*/ 	.word	index@(.nv.constant0._ZN7cutlass13device_kernelIN5flash11enable_sm90INS1_16FlashAttnFwdSm90INS1_25CollectiveMainloopFwdSm90ILi2EN4cute5tupleIJNS5_1CILi1EEES8_S8_EEENS6_IJNS7_ILi192EEENS7_ILi160EEENS7_ILi64EEEEEELi64ENS_12float_e4m3_tEfNS_4arch4Sm90ELb0ELb0ELb1ELb1ELb1ELb1ELb0ELb1ELb1ELb1ELb0ELb0EEENS1_21CollectiveEpilogueFwdINS6_IJSA_SC_SB_EEES9_NS_10bfloat16_tESG_Li384ELb1ELb1ELb0ELb1EEENS1_36VarlenDynamicPersistentTileSchedulerILi192ELi160ELi384ELi128ELb0ELb1ELb1ELb0ELb1ELb1EEEEEEEEEvNT_6ParamsE)
        /*17a0*/ 	.short	0x0210
        /*17a2*/ 	.short	0x0af0


	//----- nvinfo : EIATTR_SW_WAR
	.align		4
.L_1466:
        /*17a4*/ 	.byte	0x04, 0x36
        /*17a6*/ 	.short	(.L_1468 - .L_1467)
.L_1467:
        /*17a8*/ 	.word	0x00000008
.L_1468:


//--------------------- .nv.info._ZN7cutlass13device_kernelIN5flash11enable_sm90INS1_16FlashAttnFwdSm90INS1_25CollectiveMainloopFwdSm90ILi2EN4cute5tupleIJNS5_1CILi1EEES8_S8_EEENS6_IJNS7_ILi192EEENS7_ILi160EEENS7_ILi64EEEEEELi64ENS_12float_e4m3_tEfNS_4arch4Sm90ELb0ELb1ELb1ELb0ELb1ELb0ELb0ELb1ELb1ELb1ELb0ELb0EEENS1_21CollectiveEpilogueFwdINS6_IJSA_SC_SB_EEES9_NS_10bfloat16_tESG_Li384ELb0ELb1ELb0ELb1EEENS1_30DynamicPersistentTileSchedulerILi384ELi128ELb0ELb1ELb1EEEEEEEEEvNT_6ParamsE --------------------------
	.section	.nv.info._ZN7cutlass13device_kernelIN5flash11enable_sm90INS1_16FlashAttnFwdSm90INS1_25CollectiveMainloopFwdSm90ILi2EN4cute5tupleIJNS5_1CILi1EEES8_S8_EEENS6_IJNS7_ILi192EEENS7_ILi160EEENS7_ILi64EEEEEELi64ENS_12float_e4m3_tEfNS_4arch4Sm90ELb0ELb1ELb1ELb0ELb1ELb0ELb0ELb1ELb1ELb1ELb0ELb0EEENS1_21CollectiveEpilogueFwdINS6_IJSA_SC_SB_EEES9_NS_10bfloat16_tESG_Li384ELb0ELb1ELb0ELb1EEENS1_30DynamicPersistentTileSchedulerILi384ELi128ELb0ELb1ELb1EEEEEEEEEvNT_6ParamsE,"",@"SHT_CUDA_INFO"
	.sectionflags	@""
	.align	4


	//----- nvinfo : EIATTR_CUDA_API_VERSION
	.align		4
        /*0000*/ 	.byte	0x04, 0x37
        /*0002*/ 	.short	(.L_1470 - .L_1469)
.L_1469:
        /*0004*/ 	.word	0x00000082


	//----- nvinfo : EIATTR_KPARAM_INFO
	.align		4
.L_1470:
        /*0008*/ 	.byte	0x04, 0x17
        /*000a*/ 	.short	(.L_1472 - .L_1471)
.L_1471:
        /*000c*/ 	.word	0x00000000
        /*0010*/ 	.short	0x0000
        /*0012*/ 	.short	0x0070
        /*0014*/ 	.byte	0x00, 0xf0, 0x01, 0x2a


	//----- nvinfo : EIATTR_SPARSE_MMA_MASK
	.align		4
.L_1472:
        /*0018*/ 	.byte	0x03, 0x50
        /*001a*/ 	.short	0x0000


	//----- nvinfo : EIATTR_MAXREG_COUNT
	.align		4
        /*001c*/ 	.byte	0x03, 0x1b
        /*001e*/ 	.short	0x0080


	//----- nvinfo : EIATTR_NUM_BARRIERS
	.align		4
        /*0020*/ 	.byte	0x02, 0x4c
        /*0022*/ 	.byte	0x09
	.zero		1


	//----- nvinfo : EIATTR_EXTERNS
	.align		4
        /*0024*/ 	.byte	0x04, 0x0f
        /*0026*/ 	.short	(.L_1474 - .L_1473)


	//   ....[0]....
	.align		4
.L_1473:
        /*0028*/ 	.word	index@(__assertfail)


	//----- nvinfo : EIATTR_ANNOTATIONS
	.align		4
.L_1474:
        /*002c*/ 	.byte	0x04, 0x55
        /*002e*/ 	.short	(.L_1476 - .L_1475)


	//   ....[0]....
.L_1475:
        /* <DEDUP_REMOVED lines=40> */


	//----- nvinfo : EIATTR_MERCURY_ISA_VERSION
	.align		4
.L_1476:
        /*02a0*/ 	.byte	0x03, 0x5f
        /*02a2*/ 	.short	0x0101


	//----- nvinfo : EIATTR_INT_WARP_WIDE_INSTR_OFFSETS
	.align		4
        /*02a4*/ 	.byte	0x04, 0x31
        /*02a6*/ 	.short	(.L_1478 - .L_1477)


	//   ....[0]....
.L_1477:
        /*02a8*/ 	.word	0x000000c0


	//   ....[1]....
        /*02ac*/ 	.word	0x000000d0


	//   ....[2]....
        /*02b0*/ 	.word	0x00000170


	//   ....[3]....
        /*02b4*/ 	.word	0x00015480


	//   ....[4]....
        /*02b8*/ 	.word	0x00015510


	//   ....[5]....
        /*02bc*/ 	.word	0x00018fc0


	//   ....[6]....
        /*02c0*/ 	.word	0x00019050


	//----- nvinfo : EIATTR_COOP_GROUP_MASK_REGIDS
	.align		4
.L_1478:
        /*02c4*/ 	.byte	0x04, 0x29
        /*02c6*/ 	.short	(.L_1480 - .L_1479)


	//   ....[0]....
.L_1479:
        /*02c8*/ 	.word	0xffffffff


	//   ....[1]....
        /*02cc*/ 	.word	0xffffffff


	//   ....[2]....
        /*02d0*/ 	.word	0xffffffff


	//   ....[3]....
        /*02d4*/ 	.word	0xffffffff


	//   ....[4]....
        /*02d8*/ 	.word	0xffffffff


	//   ....[5]....
        /*02dc*/ 	.word	0xffffffff


	//   ....[6]....
        /*02e0*/ 	.word	0xffffffff


	//   ....[7]....
        /*02e4*/ 	.word	0xffffffff


	//   ....[8]....
        /*02e8*/ 	.word	0xffffffff


	//   ....[9]....
        /*02ec*/ 	.word	0xffffffff


	//   ....[10]....
        /*02f0*/ 	.word	0xffffffff


	//   ....[11]....
        /*02f4*/ 	.word	0xffffffff


	//   ....[12]....
        /*02f8*/ 	.word	0xffffffff


	//   ....[13]....
        /*02fc*/ 	.word	0xffffffff


	//   ....[14]....
        /*0300*/ 	.word	0xffffffff


	//   ....[15]....
        /*0304*/ 	.word	0xffffffff


	//   ....[16]....
        /*0308*/ 	.word	0xffffffff


	//   ....[17]....
        /*030c*/ 	.word	0xffffffff


	//   ....[18]....
        /*0310*/ 	.word	0xffffffff


	//   ....[19]....
        /*0314*/ 	.word	0xffffffff


	//   ....[20]....
        /*0318*/ 	.word	0xffffffff


	//   ....[21]....
        /*031c*/ 	.word	0xffffffff


	//   ....[22]....
        /*0320*/ 	.word	0xffffffff


	//   ....[23]....
        /*0324*/ 	.word	0xffffffff


	//   ....[24]....
        /*0328*/ 	.word	0xffffffff


	//   ....[25]....
        /*032c*/ 	.word	0xffffffff


	//   ....[26]....
        /*0330*/ 	.word	0xffffffff


	//   ....[27]....
        /*0334*/ 	.word	0xffffffff


	//   ....[28]....
        /*0338*/ 	.word	0xffffffff


	//   ....[29]....
        /*033c*/ 	.word	0xffffffff


	//   ....[30]....
        /*0340*/ 	.word	0xffffffff


	//   ....[31]....
        /*0344*/ 	.word	0xffffffff


	//   ....[32]....
        /*0348*/ 	.word	0xffffffff


	//   ....[33]....
        /*034c*/ 	.word	0xffffffff


	//   ....[34]....
        /*0350*/ 	.word	0xffffffff


	//   ....[35]....
        /*0354*/ 	.word	0xffffffff


	//   ....[36]....
        /*0358*/ 	.word	0xffffffff


	//   ....[37]....
        /*035c*/ 	.word	0xffffffff


	//   ....[38]....
        /*0360*/ 	.word	0xffffffff


	//   ....[39]....
        /*0364*/ 	.word	0xffffffff


	//   ....[40]....
        /*0368*/ 	.word	0xffffffff


	//   ....[41]....
        /*036c*/ 	.word	0xffffffff


	//   ....[42]....
        /*0370*/ 	.word	0xffffffff


	//   ....[43]....
        /*0374*/ 	.word	0xffffffff


	//   ....[44]....
        /*0378*/ 	.word	0xffffffff


	//   ....[45]....
        /*037c*/ 	.word	0xffffffff


	//   ....[46]....
        /*0380*/ 	.word	0xffffffff


	//   ....[47]....
        /*0384*/ 	.word	0xffffffff


	//   ....[48]....
        /*0388*/ 	.word	0xffffffff


	//   ....[49]....
        /*038c*/ 	.word	0xffffffff


	//   ....[50]....
        /*0390*/ 	.word	0xffffffff


	//   ....[51]....
        /*0394*/ 	.word	0xffffffff


	//   ....[52]....
        /*0398*/ 	.word	0xffffffff


	//   ....[53]....
        /*039c*/ 	.word	0xffffffff


	//   ....[54]....
        /*03a0*/ 	.word	0xffffffff


	//   ....[55]....
        /*03a4*/ 	.word	0xffffffff


	//   ....[56]....
        /*03a8*/ 	.word	0xffffffff


	//   ....[57]....
        /*03ac*/ 	.word	0xffffffff


	//   ....[58]....
        /*03b0*/ 	.word	0xffffffff


	//   ....[59]....
        /*03b4*/ 	.word	0xffffffff


	//   ....[60]....
        /*03b8*/ 	.word	0xffffffff


	//   ....[61]....
        /*03bc*/ 	.word	0xffffffff


	//   ....[62]....
        /*03c0*/ 	.word	0xffffffff


	//   ....[63]....
        /*03c4*/ 	.word	0xffffffff


	//   ....[64]....
        /*03c8*/ 	.word	0xffffffff


	//   ....[65]....
        /*03cc*/ 	.word	0xffffffff


	//   ....[66]....
        /*03d0*/ 	.word	0xffffffff


	//   ....[67]....
        /*03d4*/ 	.word	0xffffffff


	//   ....[68]....
        /*03d8*/ 	.word	0xffffffff


	//   ....[69]....
        /*03dc*/ 	.word	0xffffffff


	//   ....[70]....
        /*03e0*/ 	.word	0xffffffff


	//   ....[71]....
        /*03e4*/ 	.word	0xffffffff


	//   ....[72]....
        /*03e8*/ 	.word	0xffffffff


	//   ....[73]....
        /*03ec*/ 	.word	0xffffffff


	//   ....[74]....
        /*03f0*/ 	.word	0xffffffff


	//   ....[75]....
        /*03f4*/ 	.word	0xffffffff


	//   ....[76]....
        /*03f8*/ 	.word	0xffffffff


	//   ....[77]....
        /*03fc*/ 	.word	0xffffffff


	//   ....[78]....
        /*0400*/ 	.word	0xffffffff


	//   ....[79]....
        /*0404*/ 	.word	0xffffffff


	//   ....[80]....
        /*0408*/ 	.word	0xffffffff


	//   ....[81]....
        /*040c*/ 	.word	0xffffffff


	//   ....[82]....
        /*0410*/ 	.word	0xffffffff


	//   ....[83]....
        /*0414*/ 	.word	0xffffffff


	//   ....[84]....
        /*0418*/ 	.word	0xffffffff


	//   ....[85]....
        /*041c*/ 	.word	0xffffffff


	//   ....[86]....
        /*0420*/ 	.word	0xffffffff


	//   ....[87]....
        /*0424*/ 	.word	0xffffffff


	//   ....[88]....
        /*0428*/ 	.word	0xffffffff


	//   ....[89]....
        /*042c*/ 	.word	0xffffffff


	//   ....[90]....
        /*0430*/ 	.word	0xffffffff


	//   ....[91]....
        /*0434*/ 	.word	0xffffffff


	//   ....[92]....
        /*0438*/ 	.word	0xffffffff


	//   ....[93]....
        /*043c*/ 	.word	0xffffffff


	//   ....[94]....
        /*0440*/ 	.word	0xffffffff


	//   ....[95]....
        /*0444*/ 	.word	0xffffffff


	//   ....[96]....
        /*0448*/ 	.word	0xffffffff


	//   ....[97]....
        /*044c*/ 	.word	0xffffffff


	//   ....[98]....
        /*0450*/ 	.word	0xffffffff


	//   ....[99]....
        /*0454*/ 	.word	0xffffffff


	//   ....[100]....
        /*0458*/ 	.word	0xffffffff


	//   ....[101]....
        /*045c*/ 	.word	0xffffffff


	//   ....[102]....
        /*0460*/ 	.word	0xffffffff


	//   ....[103]....
        /*0464*/ 	.word	0xffffffff


	//   ....[104]....
        /*0468*/ 	.word	0xffffffff


	//   ....[105]....
        /*046c*/ 	.word	0xffffffff


	//   ....[106]....
        /*0470*/ 	.word	0xffffffff


	//   ....[107]....
        /*0474*/ 	.word	0xffffffff


	//   ....[108]....
        /*0478*/ 	.word	0xffffffff


	//   ....[109]....
        /*047c*/ 	.word	0xffffffff


	//   ....[110]....
        /*0480*/ 	.word	0xffffffff


	//   ....[111]....
        /*0484*/ 	.word	0xffffffff


	//   ....[112]....
        /*0488*/ 	.word	0xffffffff


	//   ....[113]....
        /*048c*/ 	.word	0xffffffff


	//   ....[114]....
        /*0490*/ 	.word	0xffffffff


	//   ....[115]....
        /*0494*/ 	.word	0xffffffff


	//   ....[116]....
        /*0498*/ 	.word	0xffffffff


	//   ....[117]....
        /*049c*/ 	.word	0xffffffff


	//   ....[118]....
        /*04a0*/ 	.word	0xffffffff


	//   ....[119]....
        /*04a4*/ 	.word	0xffffffff


	//   ....[120]....
        /*04a8*/ 	.word	0xffffffff


	//   ....[121]....
        /*04ac*/ 	.word	0xffffffff


	//   ....[122]....
        /*04b0*/ 	.word	0xffffffff


	//   ....[123]....
        /*04b4*/ 	.word	0xffffffff


	//   ....[124]....
        /*04b8*/ 	.word	0x0500000f


	//   ....[125]....
        /*04bc*/ 	.word	0x0500000f


	//   ....[126]....
        /*04c0*/ 	.word	0x0500000f


	//   ....[127]....
        /*04c4*/ 	.word	0x0500000f


	//   ....[128]....
        /*04c8*/ 	.word	0x0500000f


	//   ....[129]....
        /*04cc*/ 	.word	0x0500000f


	//   ....[130]....
        /*04d0*/ 	.word	0x0500000f


	//   ....[131]....
        /*04d4*/ 	.word	0x0500000f


	//   ....[132]....
        /*04d8*/ 	.word	0x0500000f


	//   ....[133]....
        /*04dc*/ 	.word	0x0500000f


	//   ....[134]....
        /*04e0*/ 	.word	0x0500000f


	//   ....[135]....
        /*04e4*/ 	.word	0x0500000f


	//   ....[136]....
        /*04e8*/ 	.word	0x0500000f


	//   ....[137]....
        /*04ec*/ 	.word	0x0500000f


	//   ....[138]....
        /*04f0*/ 	.word	0x0500000f


	//   ....[139]....
        /*04f4*/ 	.word	0x0500000f


	//   ....[140]....
        /*04f8*/ 	.word	0x0500000f


	//   ....[141]....
        /*04fc*/ 	.word	0x0500000f


	//   ....[142]....
        /*0500*/ 	.word	0x0500000f


	//   ....[143]....
        /*0504*/ 	.word	0x0500000f


	//   ....[144]....
        /*0508*/ 	.word	0x0500000f


	//   ....[145]....
        /*050c*/ 	.word	0x0500000f


	//   ....[146]....
        /*0510*/ 	.word	0x0500000f


	//   ....[147]....
        /*0514*/ 	.word	0x0500000f


	//   ....[148]....
        /*0518*/ 	.word	0x0500000f


	//   ....[149]....
        /*051c*/ 	.word	0x0500000f


	//   ....[150]....
        /*0520*/ 	.word	0x0500000f


	//   ....[151]....
        /*0524*/ 	.word	0x0500000f


	//   ....[152]....
        /*0528*/ 	.word	0x0500000f


	//   ....[153]....
        /*052c*/ 	.word	0x0500000f


	//   ....[154]....
        /*0530*/ 	.word	0x0500000f


	//   ....[155]....
        /*0534*/ 	.word	0x0500000f


	//   ....[156]....
        /*0538*/ 	.word	0x0500000f


	//   ....[157]....
        /*053c*/ 	.word	0x0500000f


	//   ....[158]....
        /*0540*/ 	.word	0x0500000f


	//   ....[159]....
        /*0544*/ 	.word	0x0500000f


	//   ....[160]....
        /*0548*/ 	.word	0x0500000f


	//   ....[161]....
        /*054c*/ 	.word	0x0500000f


	//   ....[162]....
        /*0550*/ 	.word	0x0500000f


	//   ....[163]....
        /*0554*/ 	.word	0x0500000f


	//   ....[164]....
        /*0558*/ 	.word	0x0500000f


	//   ....[165]....
        /*055c*/ 	.word	0x0500000f


	//   ....[166]....
        /*0560*/ 	.word	0x0500000f


	//   ....[167]....
        /*0564*/ 	.word	0x0500000f


	//   ....[168]....
        /*0568*/ 	.word	0x0500000f


	//   ....[169]....
        /*056c*/ 	.word	0x0500000f


	//   ....[170]....
        /*0570*/ 	.word	0x0500000f


	//   ....[171]....
        /*0574*/ 	.word	0x0500000f


	//   ....[172]....
        /*0578*/ 	.word	0x0500000f


	//   ....[173]....
        /*057c*/ 	.word	0x0500000f


	//   ....[174]....
        /*0580*/ 	.word	0x0500000f


	//   ....[175]....
        /*0584*/ 	.word	0x0500000f


	//   ....[176]....
        /*0588*/ 	.word	0x0500000f


	//   ....[177]....
        /*058c*/ 	.word	0x0500000f


	//----- nvinfo : EIATTR_COOP_GROUP_INSTR_OFFSETS
	.align		4
.L_1480:
        /*0590*/ 	.byte	0x04, 0x28
        /*0592*/ 	.short	(.L_1482 - .L_1481)


	//   ....[0]....
.L_1481:
        /*0594*/ 	.word	0x00000070


	//   ....[1]....
        /*0598*/ 	.word	0x000000b0


	//   ....[2]....
        /*059c*/ 	.word	0x000002d0


	//   ....[3]....
        /*05a0*/ 	.word	0x00000430


	//   ....[4]....
        /*05a4*/ 	.word	0x00000550


	//   ....[5]....
        /*05a8*/ 	.word	0x000006b0


	//   ....[6]....
        /*05ac*/ 	.word	0x000016c0


	//   ....[7]....
        /*05b0*/ 	.word	0x000025f0


	//   ....[8]....
        /*05b4*/ 	.word	0x00002f60


	//   ....[9]....
        /*05b8*/ 	.word	0x00004920


	//   ....[10]....
        /*05bc*/ 	.word	0x000049e0


	//   ....[11]....
        /*05c0*/ 	.word	0x000051b0


	//   ....[12]....
        /*05c4*/ 	.word	0x00005240


	//   ....[13]....
        /*05c8*/ 	.word	0x00007040


	//   ....[14]....
        /*05cc*/ 	.word	0x00008670


	//   ....[15]....
        /*05d0*/ 	.word	0x00008ea0


	//   ....[16]....
        /*05d4*/ 	.word	0x00008fb0


	//   ....[17]....
        /*05d8*/ 	.word	0x00009b00


	//   ....[18]....
        /*05dc*/ 	.word	0x00009b90


	//   ....[19]....
        /*05e0*/ 	.word	0x0000c680


	//   ....[20]....
        /*05e4*/ 	.word	0x0000c6a0


	//   ....[21]....
        /*05e8*/ 	.word	0x0000c6c0


	//   ....[22]....
        /*05ec*/ 	.word	0x0000c6e0


	//   ....[23]....
        /*05f0*/ 	.word	0x0000e8c0


	//   ....[24]....
        /*05f4*/ 	.word	0x0000f100


	//   ....[25]....
        /*05f8*/ 	.word	0x00010740


	//   ....[26]....
        /*05fc*/ 	.word	0x00010850


	//   ....[27]....
        /*0600*/ 	.word	0x000113b0


	//   ....[28]....
        /*0604*/ 	.word	0x00011440


	//   ....[29]....
        /*0608*/ 	.word	0x000128f0


	//   ....[30]....
        /*060c*/ 	.word	0x00012900


	//   ....[31]....
        /*0610*/ 	.word	0x00012980


	//   ....[32]....
        /*0614*/ 	.word	0x00012990


	//   ....[33]....
        /*0618*/ 	.word	0x00013550


	//   ....[34]....
        /*061c*/ 	.word	0x00013590


	//   ....[35]....
        /*0620*/ 	.word	0x000135c0


	//   ....[36]....
        /*0624*/ 	.word	0x000135d0


	//   ....[37]....
        /*0628*/ 	.word	0x000135e0


	//   ....[38]....
        /*062c*/ 	.word	0x000135f0


	//   ....[39]....
        /*0630*/ 	.word	0x00013600


	//   ....[40]....
        /*0634*/ 	.word	0x00013610


	//   ....[41]....
        /*0638*/ 	.word	0x00013620


	//   ....[42]....
        /*063c*/ 	.word	0x00013630


	//   ....[43]....
        /*0640*/ 	.word	0x00013640


	//   ....[44]....
        /*0644*/ 	.word	0x00013660


	//   ....[45]....
        /*0648*/ 	.word	0x00013670


	//   ....[46]....
        /*064c*/ 	.word	0x00013680


	//   ....[47]....
        /*0650*/ 	.word	0x00013690


	//   ....[48]....
        /*0654*/ 	.word	0x000136a0


	//   ....[49]....
        /*0658*/ 	.word	0x000137f0


	//   ....[50]....
        /*065c*/ 	.word	0x00013820


	//   ....[51]....
        /*0660*/ 	.word	0x000138f0


	//   ....[52]....
        /*0664*/ 	.word	0x00013910


	//   ....[53]....
        /*0668*/ 	.word	0x00013cd0


	//   ....[54]....
        /*066c*/ 	.word	0x00013cf0


	//   ....[55]....
        /*0670*/ 	.word	0x00013d00


	//   ....[56]....
        /*0674*/ 	.word	0x00013d20


	//   ....[57]....
        /*0678*/ 	.word	0x00013d40


	//   ....[58]....
        /*067c*/ 	.word	0x00013d60


	//   ....[59]....
        /*0680*/ 	.word	0x00013e60


	//   ....[60]....
        /*0684*/ 	.word	0x00013e70


	//   ....[61]....
        /*0688*/ 	.word	0x000144c0


	//   ....[62]....
        /*068c*/ 	.word	0x00014500


	//   ....[63]....
        /*0690*/ 	.word	0x00014530


	//   ....[64]....
        /*0694*/ 	.word	0x00014560


	//   ....[65]....
        /*0698*/ 	.word	0x00014580


	//   ....[66]....
        /*069c*/ 	.word	0x00014590


	//   ....[67]....
        /*06a0*/ 	.word	0x000145a0


	//   ....[68]....
        /*06a4*/ 	.word	0x000145c0


	//   ....[69]....
        /*06a8*/ 	.word	0x00014740


	//   ....[70]....
        /*06ac*/ 	.word	0x00016410


	//   ....[71]....
        /*06b0*/ 	.word	0x00016440


	//   ....[72]....
        /*06b4*/ 	.word	0x00016460


	//   ....[73]....
        /*06b8*/ 	.word	0x000164e0


	//   ....[74]....
        /*06bc*/ 	.word	0x00016510


	//   ....[75]....
        /*06c0*/ 	.word	0x00016520


	//   ....[76]....
        /*06c4*/ 	.word	0x00016540


	//   ....[77]....
        /*06c8*/ 	.word	0x00016550


	//   ....[78]....
        /*06cc*/ 	.word	0x000165f0


	//   ....[79]....
        /*06d0*/ 	.word	0x00016610


	//   ....[80]....
        /*06d4*/ 	.word	0x00016a40


	//   ....[81]....
        /*06d8*/ 	.word	0x00016a50


	//   ....[82]....
        /*06dc*/ 	.word	0x00016a60


	//   ....[83]....
        /*06e0*/ 	.word	0x00016a80


	//   ....[84]....
        /*06e4*/ 	.word	0x00016b00


	//   ....[85]....
        /*06e8*/ 	.word	0x00016b10


	//   ....[86]....
        /*06ec*/ 	.word	0x00016b80


	//   ....[87]....
        /*06f0*/ 	.word	0x00016b90


	//   ....[88]....
        /*06f4*/ 	.word	0x00016ba0


	//   ....[89]....
        /*06f8*/ 	.word	0x00016bb0


	//   ....[90]....
        /*06fc*/ 	.word	0x00017450


	//   ....[91]....
        /*0700*/ 	.word	0x00017470


	//   ....[92]....
        /*0704*/ 	.word	0x00017490


	//   ....[93]....
        /*0708*/ 	.word	0x00017510


	//   ....[94]....
        /*070c*/ 	.word	0x00017530


	//   ....[95]....
        /*0710*/ 	.word	0x000175b0


	//   ....[96]....
        /*0714*/ 	.word	0x000175d0


	//   ....[97]....
        /*0718*/ 	.word	0x000175e0


	//   ....[98]....
        /*071c*/ 	.word	0x000175f0


	//   ....[99]....
        /*0720*/ 	.word	0x000176c0


	//   ....[100]....
        /*0724*/ 	.word	0x000176e0


	//   ....[101]....
        /*0728*/ 	.word	0x000176f0


	//   ....[102]....
        /*072c*/ 	.word	0x00018120


	//   ....[103]....
        /*0730*/ 	.word	0x00018130


	//   ....[104]....
        /*0734*/ 	.word	0x00018150


	//   ....[105]....
        /*0738*/ 	.word	0x000181a0


	//   ....[106]....
        /*073c*/ 	.word	0x000181b0


	//   ....[107]....
        /*0740*/ 	.word	0x000181f0


	//   ....[108]....
        /*0744*/ 	.word	0x00018200


	//   ....[109]....
        /*0748*/ 	.word	0x00018210


	//   ....[110]....
        /*074c*/ 	.word	0x00018250


	//   ....[111]....
        /*0750*/ 	.word	0x00018290


	//   ....[112]....
        /*0754*/ 	.word	0x000186c0


	//   ....[113]....
        /*0758*/ 	.word	0x000186d0


	//   ....[114]....
        /*075c*/ 	.word	0x000186e0


	//   ....[115]....
        /*0760*/ 	.word	0x00018720


	//   ....[116]....
        /*0764*/ 	.word	0x00018730


	//   ....[117]....
        /*0768*/ 	.word	0x00018770


	//   ....[118]....
        /*076c*/ 	.word	0x00018780


	//   ....[119]....
        /*0770*/ 	.word	0x00018790


	//   ....[120]....
        /*0774*/ 	.word	0x000187d0


	//   ....[121]....
        /*0778*/ 	.word	0x00018810


	//   ....[122]....
        /*077c*/ 	.word	0x00019850


	//   ....[123]....
        /*0780*/ 	.word	0x000199f0


	//   ....[124]....
        /*0784*/ 	.word	0x0001a0f0


	//   ....[125]....
        /*0788*/ 	.word	0x0001a1e0


	//   ....[126]....
        /*078c*/ 	.word	0x0001a2c0


	//   ....[127]....
        /*0790*/ 	.word	0x0001a340


	//   ....[128]....
        /*0794*/ 	.word	0x0001a420


	//   ....[129]....
        /*0798*/ 	.word	0x0001a4c0


	//   ....[130]....
        /*079c*/ 	.word	0x0001a560


	//   ....[131]....
        /*07a0*/ 	.word	0x0001a5e0


	//   ....[132]....
        /*07a4*/ 	.word	0x0001a680


	//   ....[133]....
        /*07a8*/ 	.word	0x0001a6e0


	//   ....[134]....
        /*07ac*/ 	.word	0x0001a7b0


	//   ....[135]....
        /*07b0*/ 	.word	0x0001a8c0


	//   ....[136]....
        /*07b4*/ 	.word	0x0001a970


	//   ....[137]....
        /*07b8*/ 	.word	0x0001a9f0


	//   ....[138]....
        /*07bc*/ 	.word	0x0001aad0


	//   ....[139]....
        /*07c0*/ 	.word	0x0001ab30


	//   ....[140]....
        /*07c4*/ 	.word	0x0001ac10


	//   ....[141]....
        /*07c8*/ 	.word	0x0001ac70


	//   ....[142]....
        /*07cc*/ 	.word	0x0001ad10


	//   ....[143]....
        /*07d0*/ 	.word	0x0001adb0


	//   ....[144]....
        /*07d4*/ 	.word	0x0001ae60


	//   ....[145]....
        /*07d8*/ 	.word	0x0001aef0


	//   ....[146]....
        /*07dc*/ 	.word	0x0001af60


	//   ....[147]....
        /*07e0*/ 	.word	0x0001afc0


	//   ....[148]....
        /*07e4*/ 	.word	0x0001b0b0


	//   ....[149]....
        /*07e8*/ 	.word	0x0001b110


	//   ....[150]....
        /*07ec*/ 	.word	0x0001b210


	//   ....[151]....
        /*07f0*/ 	.word	0x0001b270


	//   ....[152]....
        /*07f4*/ 	.word	0x0001b310


	//   ....[153]....
        /*07f8*/ 	.word	0x0001b3d0


	//   ....[154]....
        /*07fc*/ 	.word	0x0001b4c0


	//   ....[155]....
        /*0800*/ 	.word	0x0001b520


	//   ....[156]....
        /*0804*/ 	.word	0x0001b5e0


	//   ....[157]....
        /*0808*/ 	.word	0x0001b720


	//   ....[158]....
        /*080c*/ 	.word	0x0001b7d0


	//   ....[159]....
        /*0810*/ 	.word	0x0001b880


	//   ....[160]....
        /*0814*/ 	.word	0x0001b920


	//   ....[161]....
        /*0818*/ 	.word	0x0001b9d0


	//   ....[162]....
        /*081c*/ 	.word	0x0001ba70


	//   ....[163]....
        /*0820*/ 	.word	0x0001bb20


	//   ....[164]....
        /*0824*/ 	.word	0x0001bbc0


	//   ....[165]....
        /*0828*/ 	.word	0x0001bc30


	//   ....[166]....
        /*082c*/ 	.word	0x0001bcf0


	//   ....[167]....
        /*0830*/ 	.word	0x0001bdf0


	//   ....[168]....
        /*0834*/ 	.word	0x0001be80


	//   ....[169]....
        /*0838*/ 	.word	0x0001bee0


	//   ....[170]....
        /*083c*/ 	.word	0x0001bf90


	//   ....[171]....
        /*0840*/ 	.word	0x0001bff0


	//   ....[172]....
        /*0844*/ 	.word	0x0001c0a0


	//   ....[173]....
        /*0848*/ 	.word	0x0001c100


	//   ....[174]....
        /*084c*/ 	.word	0x0001c1b0


	//   ....[175]....
        /*0850*/ 	.word	0x0001c210


	//   ....[176]....
        /*0854*/ 	.word	0x0001c2c0


	//   ....[177]....
        /*0858*/ 	.word	0x0001c520


	//----- nvinfo : EIATTR_REG_RECONFIG
	.align		4
.L_1482:
        /*085c*/ 	.byte	0x01, 0x54
	.zero		2


	//----- nvinfo : EIATTR_SYSCALL_OFFSETS
	.align		4
        /*0860*/ 	.byte	0x04, 0x46
        /*0862*/ 	.short	(.L_1484 - .L_1483)


	//   ....[0]....
.L_1483:
        /*0864*/ 	.word	0x00001870


	//   ....[1]....
        /*0868*/ 	.word	0x00015680


	//   ....[2]....
        /*086c*/ 	.word	0x000157f0


	//   ....[3]....
        /*0870*/ 	.word	0x00015940


	//   ....[4]....
        /*0874*/ 	.word	0x00015a80


	//   ....[5]....
        /*0878*/ 	.word	0x00016f60


	//----- nvinfo : EIATTR_MBARRIER_INSTR_OFFSETS
	.align		4
.L_1484:
        /*087c*/ 	.byte	0x04, 0x39
        /*087e*/ 	.short	(.L_1486 - .L_1485)


	//   ....[0]....
.L_1485:
        /*0880*/ 	.word	0x00000180
        /*0884*/ 	.word	0x000000ff
        /*0888*/ 	.word	0x00013200
        /*088c*/ 	.short	0x0100
        /*088e*/ 	.byte	0x08
	.zero		1


	//   ....[1]....
        /*0890*/ 	.word	0x00000190
        /*0894*/ 	.word	0x000000ff
        /*0898*/ 	.word	0x00013220
        /*089c*/ 	.short	0x0100
        /*089e*/ 	.byte	0x08
	.zero		1


	//   ....[2]....
        /*08a0*/ 	.word	0x00000280
        /*08a4*/ 	.word	0x000000ff
        /*08a8*/ 	.word	0x00013230
        /*08ac*/ 	.short	0x0100
        /*08ae*/ 	.byte	0x08
	.zero		1


	//   ....[3]....
        /*08b0*/ 	.word	0x00000290
        /*08b4*/ 	.word	0x000000ff
        /*08b8*/ 	.word	0x00013240
        /*08bc*/ 	.short	0x0100
        /*08be*/ 	.byte	0x08
	.zero		1


	//   ....[4]....
        /*08c0*/ 	.word	0x000002a0
        /*08c4*/ 	.word	0x000000ff
        /*08c8*/ 	.word	0x00013238
        /*08cc*/ 	.short	0x0100
        /*08ce*/ 	.byte	0x08
	.zero		1


	//   ....[5]....
        /*08d0*/ 	.word	0x000002b0
        /*08d4*/ 	.word	0x000000ff
        /*08d8*/ 	.word	0x00013248
        /*08dc*/ 	.short	0x0100
        /*08de*/ 	.byte	0x08
	.zero		1


	//   ....[6]....
        /*08e0*/ 	.word	0x000003e0
        /*08e4*/ 	.word	0x000000ff
        /*08e8*/ 	.word	0x00013250
        /*08ec*/ 	.short	0x0100
        /*08ee*/ 	.byte	0x08
	.zero		1


	//   ....[7]....
        /*08f0*/ 	.word	0x000003f0
        /*08f4*/ 	.word	0x000000ff
        /*08f8*/ 	.word	0x00013260
        /*08fc*/ 	.short	0x0100
        /*08fe*/ 	.byte	0x08
	.zero		1


	//   ....[8]....
        /*0900*/ 	.word	0x00000400
        /*0904*/ 	.word	0x000000ff
        /*0908*/ 	.word	0x00013258
        /*090c*/ 	.short	0x0100
        /*090e*/ 	.byte	0x08
	.zero		1


	//   ....[9]....
        /*0910*/ 	.word	0x00000410
        /*0914*/ 	.word	0x000000ff
        /*0918*/ 	.word	0x00013268
        /*091c*/ 	.short	0x0100
        /*091e*/ 	.byte	0x08
	.zero		1


	//   ....[10]....
        /*0920*/ 	.word	0x00000500
        /*0924*/ 	.word	0x000000ff
        /*0928*/ 	.word	0x00013270
        /*092c*/ 	.short	0x0100
        /*092e*/ 	.byte	0x06
	.zero		1


	//   ....[11]....
        /*0930*/ 	.word	0x00000510
        /*0934*/ 	.word	0x000000ff
        /*0938*/ 	.word	0x00013280
        /*093c*/ 	.short	0x0100
        /*093e*/ 	.byte	0x06
	.zero		1


	//   ....[12]....
        /*0940*/ 	.word	0x00000520
        /*0944*/ 	.word	0x000000ff
        /*0948*/ 	.word	0x00013278
        /*094c*/ 	.short	0x0100
        /*094e*/ 	.byte	0x06
	.zero		1


	//   ....[13]....
        /*0950*/ 	.word	0x00000530
        /*0954*/ 	.word	0x000000ff
        /*0958*/ 	.word	0x00013288
        /*095c*/ 	.short	0x0100
        /*095e*/ 	.byte	0x06
	.zero		1


	//   ....[14]....
        /*0960*/ 	.word	0x00000660
        /*0964*/ 	.word	0x000000ff
        /*0968*/ 	.word	0x00013290
        /*096c*/ 	.short	0x0100
        /*096e*/ 	.byte	0x08
	.zero		1


	//   ....[15]....
        /*0970*/ 	.word	0x00000670
        /*0974*/ 	.word	0x000000ff
        /*0978*/ 	.word	0x000132a0
        /*097c*/ 	.short	0x0100
        /*097e*/ 	.byte	0x08
	.zero		1


	//   ....[16]....
        /*0980*/ 	.word	0x00000680
        /*0984*/ 	.word	0x000000ff
        /*0988*/ 	.word	0x00013298
        /*098c*/ 	.short	0x0100
        /*098e*/ 	.byte	0x08
	.zero		1


	//   ....[17]....
        /*0990*/ 	.word	0x00000690
        /*0994*/ 	.word	0x000000ff
        /*0998*/ 	.word	0x000132a8
        /*099c*/ 	.short	0x0100
        /*099e*/ 	.byte	0x08
	.zero		1


	//   ....[18]....
        /*09a0*/ 	.word	0x000007e0
        /*09a4*/ 	.word	0x000000ff
        /*09a8*/ 	.word	0x000132b0
        /*09ac*/ 	.short	0x0100
        /*09ae*/ 	.byte	0x08
	.zero		1


	//   ....[19]....
        /*09b0*/ 	.word	0x000007f0
        /*09b4*/ 	.word	0x000000ff
        /*09b8*/ 	.word	0x000132c0
        /*09bc*/ 	.short	0x0100
        /*09be*/ 	.byte	0x08
	.zero		1


	//   ....[20]....
        /*09c0*/ 	.word	0x00000800
        /*09c4*/ 	.word	0x000000ff
        /*09c8*/ 	.word	0x000132b8
        /*09cc*/ 	.short	0x0100
        /*09ce*/ 	.byte	0x08
	.zero		1


	//   ....[21]....
        /*09d0*/ 	.word	0x00000810
        /*09d4*/ 	.word	0x000000ff
        /*09d8*/ 	.word	0x000132c8
        /*09dc*/ 	.short	0x0100
        /*09de*/ 	.byte	0x08
	.zero		1


	//   ....[22]....
        /*09e0*/ 	.word	0x00001bc0
        /*09e4*/ 	.word	0x000000ff
        /*09e8*/ 	.word	0x00013200
        /*09ec*/ 	.short	0x010a
        /*09ee*/ 	.byte	0x2d
	.zero		1


	//   ....[23]....
        /*09f0*/ 	.word	0x00001c60
        /*09f4*/ 	.word	0x0000000b
        /*09f8*/ 	.word	0x00013230
        /*09fc*/ 	.short	0x010a
        /*09fe*/ 	.byte	0x3f
	.zero		1


	//   ....[24]....
        /*0a00*/ 	.word	0x00001ca0
        /*0a04*/ 	.word	0x0000000b
        /*0a08*/ 	.word	0x00013230
        /*0a0c*/ 	.short	0x010a
        /*0a0e*/ 	.byte	0x3f
	.zero		1


	//   ....[25]....
        /*0a10*/ 	.word	0x00002780
        /*0a14*/ 	.word	0x000000ff
        /*0a18*/ 	.word	0x00000000
        /*0a1c*/ 	.short	0x0101
        /*0a1e*/ 	.byte	0x06
	.zero		1


	//   ....[26]....
        /*0a20*/ 	.word	0x00006490
        /*0a24*/ 	.word	0x000000ff
        /*0a28*/ 	.word	0x00013230
        /*0a2c*/ 	.short	0x010a
        /*0a2e*/ 	.byte	0x18
	.zero		1


	//   ....[27]....
        /*0a30*/ 	.word	0x000064d0
        /*0a34*/ 	.word	0x000000ff
        /*0a38*/ 	.word	0x00013230
        /*0a3c*/ 	.short	0x010a
        /*0a3e*/ 	.byte	0x18
	.zero		1


	//   ....[28]....
        /*0a40*/ 	.word	0x00006920
        /*0a44*/ 	.word	0x000000ff
        /*0a48*/ 	.word	0x00013250
        /*0a4c*/ 	.short	0x010a
        /*0a4e*/ 	.byte	0x0b
	.zero		1


	//   ....[29]....
        /*0a50*/ 	.word	0x00006960
        /*0a54*/ 	.word	0x000000ff
        /*0a58*/ 	.word	0x00013250
        /*0a5c*/ 	.short	0x010a
        /*0a5e*/ 	.byte	0x0b
	.zero		1


	//   ....[30]....
        /*0a60*/ 	.word	0x000071d0
        /*0a64*/ 	.word	0x000000ff
        /*0a68*/ 	.word	0x00000000
        /*0a6c*/ 	.short	0x0101
        /*0a6e*/ 	.byte	0x18
	.zero		1


	//   ....[31]....
        /*0a70*/ 	.word	0x0000a880
        /*0a74*/ 	.word	0x000000ff
        /*0a78*/ 	.word	0x00000000
        /*0a7c*/ 	.short	0x0101
        /*0a7e*/ 	.byte	0x06
	.zero		1


	//   ....[32]....
        /*0a80*/ 	.word	0x0000b060
        /*0a84*/ 	.word	0x000000ff
        /*0a88*/ 	.word	0x00013230
        /*0a8c*/ 	.short	0x010a
        /*0a8e*/ 	.byte	0x15
	.zero		1


	//   ....[33]....
        /*0a90*/ 	.word	0x0000b0a0
        /*0a94*/ 	.word	0x000000ff
        /*0a98*/ 	.word	0x00013230
        /*0a9c*/ 	.short	0x010a
        /*0a9e*/ 	.byte	0x15
	.zero		1


	//   ....[34]....
        /*0aa0*/ 	.word	0x0000b4f0
        /*0aa4*/ 	.word	0x000000ff
        /*0aa8*/ 	.word	0x00013250
        /*0aac*/ 	.short	0x010a
        /*0aae*/ 	.byte	0x0b
	.zero		1


	//   ....[35]....
        /*0ab0*/ 	.word	0x0000b530
        /*0ab4*/ 	.word	0x000000ff
        /*0ab8*/ 	.word	0x00013250
        /*0abc*/ 	.short	0x010a
        /*0abe*/ 	.byte	0x0b
	.zero		1


	//   ....[36]....
        /*0ac0*/ 	.word	0x0000be40
        /*0ac4*/ 	.word	0x000000ff
        /*0ac8*/ 	.word	0x00000000
        /*0acc*/ 	.short	0x0101
        /*0ace*/ 	.byte	0x15
	.zero		1


	//   ....[37]....
        /*0ad0*/ 	.word	0x0000d7a0
        /*0ad4*/ 	.word	0x000000ff
        /*0ad8*/ 	.word	0x00000000
        /*0adc*/ 	.short	0x0101
        /*0ade*/ 	.byte	0x06
	.zero		1


	//   ....[38]....
        /*0ae0*/ 	.word	0x0000dd30
        /*0ae4*/ 	.word	0x000000ff
        /*0ae8*/ 	.word	0x00013230
        /*0aec*/ 	.short	0x010a
        /*0aee*/ 	.byte	0x06
	.zero		1


	//   ....[39]....
        /*0af0*/ 	.word	0x0000dd70
        /*0af4*/ 	.word	0x000000ff
        /*0af8*/ 	.word	0x00013230
        /*0afc*/ 	.short	0x010a
        /*0afe*/ 	.byte	0x06
	.zero		1


	//   ....[40]....
        /*0b00*/ 	.word	0x0000e1c0
        /*0b04*/ 	.word	0x000000ff
        /*0b08*/ 	.word	0x00013250
        /*0b0c*/ 	.short	0x010a
        /*0b0e*/ 	.byte	0x0b
	.zero		1


	//   ....[41]....
        /*0b10*/ 	.word	0x0000e200
        /*0b14*/ 	.word	0x000000ff
        /*0b18*/ 	.word	0x00013250
        /*0b1c*/ 	.short	0x010a
        /*0b1e*/ 	.byte	0x0b
	.zero		1


	//   ....[42]....
        /*0b20*/ 	.word	0x0000ea20
        /*0b24*/ 	.word	0x000000ff
        /*0b28*/ 	.word	0x00000000
        /*0b2c*/ 	.short	0x0101
        /*0b2e*/ 	.byte	0x06
	.zero		1


	//   ....[43]....
        /*0b30*/ 	.word	0x00012120
        /*0b34*/ 	.word	0x000000ff
        /*0b38*/ 	.word	0x00000000
        /*0b3c*/ 	.short	0x0101
        /*0b3e*/ 	.byte	0x06
	.zero		1


	//   ....[44]....
        /*0b40*/ 	.word	0x000125c0
        /*0b44*/ 	.word	0x000000ff
        /*0b48*/ 	.word	0x00013250
        /*0b4c*/ 	.short	0x010a
        /*0b4e*/ 	.byte	0x0e
	.zero		1


	//   ....[45]....
        /*0b50*/ 	.word	0x00012600
        /*0b54*/ 	.word	0x000000ff
        /*0b58*/ 	.word	0x00013250
        /*0b5c*/ 	.short	0x010a
        /*0b5e*/ 	.byte	0x0e
	.zero		1


	//   ....[46]....
        /*0b60*/ 	.word	0x00012c70
        /*0b64*/ 	.word	0x000000ff
        /*0b68*/ 	.word	0x00000000
        /*0b6c*/ 	.short	0x0101
        /*0b6e*/ 	.byte	0x04
	.zero		1


	//   ....[47]....
        /*0b70*/ 	.word	0x00013e20
        /*0b74*/ 	.word	0x00000000
        /*0b78*/ 	.word	0x00000000
        /*0b7c*/ 	.short	0x0101
        /*0b7e*/ 	.byte	0x3f
	.zero		1


	//   ....[48]....
        /*0b80*/ 	.word	0x000160c0
        /*0b84*/ 	.word	0x00000000
        /*0b88*/ 	.word	0x00013280
        /*0b8c*/ 	.short	0x010a
        /*0b8e*/ 	.byte	0x3f
	.zero		1


	//   ....[49]....
        /*0b90*/ 	.word	0x000166d0
        /*0b94*/ 	.word	0x00000000
        /*0b98*/ 	.word	0x00013270
        /*0b9c*/ 	.short	0x0107
        /*0b9e*/ 	.byte	0x3f
	.zero		1


	//   ....[50]....
        /*0ba0*/ 	.word	0x00016790
        /*0ba4*/ 	.word	0x00000000
        /*0ba8*/ 	.word	0x00013270
        /*0bac*/ 	.short	0x0101
        /*0bae*/ 	.byte	0x3f
	.zero		1


	//   ....[51]....
        /*0bb0*/ 	.word	0x000167e0
        /*0bb4*/ 	.word	0x00000000
        /*0bb8*/ 	.word	0x00013240
        /*0bbc*/ 	.short	0x010a
        /*0bbe*/ 	.byte	0x3f
	.zero		1


	//   ....[52]....
        /*0bc0*/ 	.word	0x00016d30
        /*0bc4*/ 	.word	0x00000000
        /*0bc8*/ 	.word	0x00013230
        /*0bcc*/ 	.short	0x0107
        /*0bce*/ 	.byte	0x3f
	.zero		1


	//   ....[53]....
        /*0bd0*/ 	.word	0x00016e00
        /*0bd4*/ 	.word	0x00000000
        /*0bd8*/ 	.word	0x00013230
        /*0bdc*/ 	.short	0x0101
        /*0bde*/ 	.byte	0x3f
	.zero		1


	//   ....[54]....
        /*0be0*/ 	.word	0x000177f0
        /*0be4*/ 	.word	0x00000011
        /*0be8*/ 	.word	0x00013200
        /*0bec*/ 	.short	0x0107
        /*0bee*/ 	.byte	0x3f
	.zero		1


	//   ....[55]....
        /*0bf0*/ 	.word	0x000178e0
        /*0bf4*/ 	.word	0x00000011
        /*0bf8*/ 	.word	0x00013200
        /*0bfc*/ 	.short	0x0101
        /*0bfe*/ 	.byte	0x3f
	.zero		1


	//   ....[56]....
        /*0c00*/ 	.word	0x00017900
        /*0c04*/ 	.word	0x00000011
        /*0c08*/ 	.word	0x00013220
        /*0c0c*/ 	.short	0x010a
        /*0c0e*/ 	.byte	0x3f
	.zero		1


	//   ....[57]....
        /*0c10*/ 	.word	0x00017e70
        /*0c14*/ 	.word	0x00000000
        /*0c18*/ 	.word	0x00013280
        /*0c1c*/ 	.short	0x010a
        /*0c1e*/ 	.byte	0x3f
	.zero		1


	//   ....[58]....
        /*0c20*/ 	.word	0x00018340
        /*0c24*/ 	.word	0x00000000
        /*0c28*/ 	.word	0x00013270
        /*0c2c*/ 	.short	0x0107
        /*0c2e*/ 	.byte	0x3f
	.zero		1


	//   ....[59]....
        /*0c30*/ 	.word	0x00018400
        /*0c34*/ 	.word	0x00000000
        /*0c38*/ 	.word	0x00013270
        /*0c3c*/ 	.short	0x0101
        /*0c3e*/ 	.byte	0x3f
	.zero		1


	//   ....[60]....
        /*0c40*/ 	.word	0x00018450
        /*0c44*/ 	.word	0x00000000
        /*0c48*/ 	.word	0x00013240
        /*0c4c*/ 	.short	0x010a
        /*0c4e*/ 	.byte	0x3f
	.zero		1


	//   ....[61]....
        /*0c50*/ 	.word	0x00018890
        /*0c54*/ 	.word	0x00000000
        /*0c58*/ 	.word	0x00013230
        /*0c5c*/ 	.short	0x0107
        /*0c5e*/ 	.byte	0x3f
	.zero		1


	//   ....[62]....
        /*0c60*/ 	.word	0x00018950
        /*0c64*/ 	.word	0x00000000
        /*0c68*/ 	.word	0x00013230
        /*0c6c*/ 	.short	0x0101
        /*0c6e*/ 	.byte	0x3f
	.zero		1


	//   ....[63]....
        /*0c70*/ 	.word	0x000189e0
        /*0c74*/ 	.word	0x00000002
        /*0c78*/ 	.word	0x00013270
        /*0c7c*/ 	.short	0x010a
        /*0c7e*/ 	.byte	0x3f
	.zero		1


	//   ....[64]....
        /*0c80*/ 	.word	0x00018a70
        /*0c84*/ 	.word	0x00000002
        /*0c88*/ 	.word	0x00013260
        /*0c8c*/ 	.short	0x010a
        /*0c8e*/ 	.byte	0x3f
	.zero		1


	//   ....[65]....
        /*0c90*/ 	.word	0x00018ea0
        /*0c94*/ 	.word	0x00000002
        /*0c98*/ 	.word	0x00013250
        /*0c9c*/ 	.short	0x0101
        /*0c9e*/ 	.byte	0x3f
	.zero		1


	//   ....[66]....
        /*0ca0*/ 	.word	0x00018f30
        /*0ca4*/ 	.word	0x00000002
        /*0ca8*/ 	.word	0x00000000
        /*0cac*/ 	.short	0x0101
        /*0cae*/ 	.byte	0x3f
	.zero		1


	//   ....[67]....
        /*0cb0*/ 	.word	0x00019120
        /*0cb4*/ 	.word	0x00000000
        /*0cb8*/ 	.word	0x00013270
        /*0cbc*/ 	.short	0x010a
        /*0cbe*/ 	.byte	0x3f
	.zero		1


	//   ....[68]....
        /*0cc0*/ 	.word	0x000191b0
        /*0cc4*/ 	.word	0x00000000
        /*0cc8*/ 	.word	0x00013260
        /*0ccc*/ 	.short	0x010a
        /*0cce*/ 	.byte	0x3f
	.zero		1


	//   ....[69]....
        /*0cd0*/ 	.word	0x00019600
        /*0cd4*/ 	.word	0x00000000
        /*0cd8*/ 	.word	0x00013250
        /*0cdc*/ 	.short	0x0101
        /*0cde*/ 	.byte	0x3f
	.zero		1


	//   ....[70]....
        /*0ce0*/ 	.word	0x00019680
        /*0ce4*/ 	.word	0x00000000
        /*0ce8*/ 	.word	0x00000000
        /*0cec*/ 	.short	0x0101
        /*0cee*/ 	.byte	0x3f
	.zero		1


	//   ....[71]....
        /*0cf0*/ 	.word	0x00019970
        /*0cf4*/ 	.word	0x00000005
        /*0cf8*/ 	.word	0x00013220
        /*0cfc*/ 	.short	0x010a
        /*0cfe*/ 	.byte	0x3f
	.zero		1


	//   ....[72]....
        /*0d00*/ 	.word	0x00019b10
        /*0d04*/ 	.word	0x00000004
        /*0d08*/ 	.word	0x00013240
        /*0d0c*/ 	.short	0x010a
        /*0d0e*/ 	.byte	0x3f
	.zero		1


	//   ....[73]....
        /*0d10*/ 	.word	0x00019bc0
        /*0d14*/ 	.word	0x00000005
        /*0d18*/ 	.word	0x00013240
        /*0d1c*/ 	.short	0x010a
        /*0d1e*/ 	.byte	0x3f
	.zero		1


	//   ....[74]....
        /*0d20*/ 	.word	0x00019c00
        /*0d24*/ 	.word	0x00000004
        /*0d28*/ 	.word	0x00013260
        /*0d2c*/ 	.short	0x010a
        /*0d2e*/ 	.byte	0x3f
	.zero		1


	//   ....[75]....
        /*0d30*/ 	.word	0x00019c40
        /*0d34*/ 	.word	0x00000005
        /*0d38*/ 	.word	0x00013260
        /*0d3c*/ 	.short	0x010a
        /*0d3e*/ 	.byte	0x3f
	.zero		1


	//   ....[76]....
        /*0d40*/ 	.word	0x00019c80
        /*0d44*/ 	.word	0x00000004
        /*0d48*/ 	.word	0x00013280
        /*0d4c*/ 	.short	0x010a
        /*0d4e*/ 	.byte	0x3f
	.zero		1


	//   ....[77]....
        /*0d50*/ 	.word	0x00019cc0
        /*0d54*/ 	.word	0x00000005
        /*0d58*/ 	.word	0x00013280
        /*0d5c*/ 	.short	0x010a
        /*0d5e*/ 	.byte	0x3f
	.zero		1


	//   ....[78]....
        /*0d60*/ 	.word	0x00019d30
        /*0d64*/ 	.word	0x00000003
        /*0d68*/ 	.word	0x00013200
        /*0d6c*/ 	.short	0x010a
        /*0d6e*/ 	.byte	0x3f
	.zero		1


	//   ....[79]....
        /*0d70*/ 	.word	0x00019d80
        /*0d74*/ 	.word	0x0000000b
        /*0d78*/ 	.word	0x00013230
        /*0d7c*/ 	.short	0x010a
        /*0d7e*/ 	.byte	0x3f
	.zero		1


	//   ....[80]....
        /*0d80*/ 	.word	0x00019de0
        /*0d84*/ 	.word	0x0000000a
        /*0d88*/ 	.word	0x00013230
        /*0d8c*/ 	.short	0x010a
        /*0d8e*/ 	.byte	0x3f
	.zero		1


	//   ....[81]....
        /*0d90*/ 	.word	0x00019e40
        /*0d94*/ 	.word	0x0000000a
        /*0d98*/ 	.word	0x00013250
        /*0d9c*/ 	.short	0x010a
        /*0d9e*/ 	.byte	0x3f
	.zero		1


	//   ....[82]....
        /*0da0*/ 	.word	0x00019ea0
        /*0da4*/ 	.word	0x0000000a
        /*0da8*/ 	.word	0x00013230
        /*0dac*/ 	.short	0x010a
        /*0dae*/ 	.byte	0x3f
	.zero		1


	//   ....[83]....
        /*0db0*/ 	.word	0x00019f00
        /*0db4*/ 	.word	0x0000000a
        /*0db8*/ 	.word	0x00013250
        /*0dbc*/ 	.short	0x010a
        /*0dbe*/ 	.byte	0x3f
	.zero		1


	//   ....[84]....
        /*0dc0*/ 	.word	0x00019f60
        /*0dc4*/ 	.word	0x0000000a
        /*0dc8*/ 	.word	0x00013230
        /*0dcc*/ 	.short	0x010a
        /*0dce*/ 	.byte	0x3f
	.zero		1


	//   ....[85]....
        /*0dd0*/ 	.word	0x00019fc0
        /*0dd4*/ 	.word	0x0000000a
        /*0dd8*/ 	.word	0x00013250
        /*0ddc*/ 	.short	0x010a
        /*0dde*/ 	.byte	0x3f
	.zero		1


	//   ....[86]....
        /*0de0*/ 	.word	0x0001a020
        /*0de4*/ 	.word	0x00000005
        /*0de8*/ 	.word	0x00013250
        /*0dec*/ 	.short	0x010a
        /*0dee*/ 	.byte	0x3f
	.zero		1


	//   ....[87]....
        /*0df0*/ 	.word	0x0001a130
        /*0df4*/ 	.word	0x00000000
        /*0df8*/ 	.word	0x00013280
        /*0dfc*/ 	.short	0x010a
        /*0dfe*/ 	.byte	0x3f
	.zero		1


	//   ....[88]....
        /*0e00*/ 	.word	0x0001a810
        /*0e04*/ 	.word	0x00000000
        /*0e08*/ 	.word	0x00013240
        /*0e0c*/ 	.short	0x010a
        /*0e0e*/ 	.byte	0x3f
	.zero		1


	//   ....[89]....
        /*0e10*/ 	.word	0x0001b610
        /*0e14*/ 	.word	0x00000011
        /*0e18*/ 	.word	0x00013220
        /*0e1c*/ 	.short	0x010a
        /*0e1e*/ 	.byte	0x3f
	.zero		1


	//   ....[90]....
        /*0e20*/ 	.word	0x0001b670
        /*0e24*/ 	.word	0x00000000
        /*0e28*/ 	.word	0x00013280
        /*0e2c*/ 	.short	0x010a
        /*0e2e*/ 	.byte	0x3f
	.zero		1


	//   ....[91]....
        /*0e30*/ 	.word	0x0001bd40
        /*0e34*/ 	.word	0x00000000
        /*0e38*/ 	.word	0x00013240
        /*0e3c*/ 	.short	0x010a
        /*0e3e*/ 	.byte	0x3f
	.zero		1


	//   ....[92]....
        /*0e40*/ 	.word	0x0001c300
        /*0e44*/ 	.word	0x00000002
        /*0e48*/ 	.word	0x00013270
        /*0e4c*/ 	.short	0x010a
        /*0e4e*/ 	.byte	0x3f
	.zero		1


	//   ....[93]....
        /*0e50*/ 	.word	0x0001c350
        /*0e54*/ 	.word	0x00000002
        /*0e58*/ 	.word	0x00013260
        /*0e5c*/ 	.short	0x010a
        /*0e5e*/ 	.byte	0x3f
	.zero		1


	//   ....[94]....
        /*0e60*/ 	.word	0x0001c3a0
        /*0e64*/ 	.word	0x00000000
        /*0e68*/ 	.word	0x00013270
        /*0e6c*/ 	.short	0x010a
        /*0e6e*/ 	.byte	0x3f
	.zero		1


	//   ....[95]....
        /*0e70*/ 	.word	0x0001c3f0
        /*0e74*/ 	.word	0x00000000
        /*0e78*/ 	.word	0x00013260
        /*0e7c*/ 	.short	0x010a
        /*0e7e*/ 	.byte	0x3f
	.zero		1


	//   ....[96]....
        /*0e80*/ 	.word	0x0001c440
        /*0e84*/ 	.word	0x00000005
        /*0e88*/ 	.word	0x00013220
        /*0e8c*/ 	.short	0x010a
        /*0e8e*/ 	.byte	0x3f
	.zero		1


	//   ....[97]....
        /*0e90*/ 	.word	0x0001c5e0
        /*0e94*/ 	.word	0x00000004
        /*0e98*/ 	.word	0x00013240
        /*0e9c*/ 	.short	0x010a
        /*0e9e*/ 	.byte	0x3f
	.zero		1


	//   ....[98]....
        /*0ea0*/ 	.word	0x0001c630
        /*0ea4*/ 	.word	0x00000005
        /*0ea8*/ 	.word	0x00013240
        /*0eac*/ 	.short	0x010a
        /*0eae*/ 	.byte	0x3f
	.zero		1


	//   ....[99]....
        /*0eb0*/ 	.word	0x0001c680
        /*0eb4*/ 	.word	0x00000004
        /*0eb8*/ 	.word	0x00013260
        /*0ebc*/ 	.short	0x010a
        /*0ebe*/ 	.byte	0x3f
	.zero		1


	//   ....[100]....
        /*0ec0*/ 	.word	0x0001c6d0
        /*0ec4*/ 	.word	0x00000005
        /*0ec8*/ 	.word	0x00013260
        /*0ecc*/ 	.short	0x010a
        /*0ece*/ 	.byte	0x3f
	.zero		1


	//   ....[101]....
        /*0ed0*/ 	.word	0x0001c720
        /*0ed4*/ 	.word	0x00000004
        /*0ed8*/ 	.word	0x00013280
        /*0edc*/ 	.short	0x010a
        /*0ede*/ 	.byte	0x3f
	.zero		1


	//----- nvinfo : EIATTR_NUM_MBARRIERS
	.align		4
.L_1486:
        /*0ee0*/ 	.byte	0x03, 0x38
        /*0ee2*/ 	.short	0x0016


	//----- nvinfo : EIATTR_EXIT_INSTR_OFFSETS
	.align		4
        /*0ee4*/ 	.byte	0x04, 0x1c
        /*0ee6*/ 	.short	(.L_1488 - .L_1487)


	//   ....[0]....
.L_1487:
        /*0ee8*/ 	.word	0x00000960


	//   ....[1]....
        /*0eec*/ 	.word	0x000146d0


	//   ....[2]....
        /*0ef0*/ 	.word	0x00019d10


	//----- nvinfo : EIATTR_MAX_THREADS
	.align		4
.L_1488:
        /*0ef4*/ 	.byte	0x04, 0x05
        /*0ef6*/ 	.short	(.L_1490 - .L_1489)
.L_1489:
        /*0ef8*/ 	.word	0x00000200
        /*0efc*/ 	.word	0x00000001
        /*0f00*/ 	.word	0x00000001


	//----- nvinfo : EIATTR_CRS_STACK_SIZE
	.align		4
.L_1490:
        /*0f04*/ 	.byte	0x04, 0x1e
        /*0f06*/ 	.short	(.L_1492 - .L_1491)
.L_1491:
        /*0f08*/ 	.word	0x00000000


	//----- nvinfo : EIATTR_CBANK_PARAM_SIZE
	.align		4
.L_1492:
        /*0f0c*/ 	.byte	0x03, 0x19
        /*0f0e*/ 	.short	0x0af0


	//----- nvinfo : EIATTR_PARAM_CBANK
	.align		4
        /*0f10*/ 	.byte	0x04, 0x0a
        /*0f12*/ 	.short	(.L_1494 - .L_1493)
	.align		4
.L_1493:
        /*0f14*/ 	.word	index@(.nv.constant0._ZN7cutlass13device_kernelIN5flash11enable_sm90INS1_16FlashAttnFwdSm90INS1_25CollectiveMainloopFwdSm90ILi2EN4cute5tupleIJNS5_1CILi1EEES8_S8_EEENS6_IJNS7_ILi192EEENS7_ILi160EEENS7_ILi64EEEEEELi64ENS_12float_e4m3_tEfNS_4arch4Sm90ELb0ELb1ELb1ELb0ELb1ELb0ELb0ELb1ELb1ELb1ELb0ELb0EEENS1_21CollectiveEpilogueFwdINS6_IJSA_SC_SB_EEES9_NS_10bfloat16_tESG_Li384ELb0ELb1ELb0ELb1EEENS1_30DynamicPersistentTileSchedulerILi384ELi128ELb0ELb1ELb1EEEEEEEEEvNT_6ParamsE)
        /*0f18*/ 	.short	0x0210
        /*0f1a*/ 	.short	0x0af0


	//----- nvinfo : EIATTR_SW_WAR
	.align		4
.L_1494:
        /*0f1c*/ 	.byte	0x04, 0x36
        /*0f1e*/ 	.short	(.L_1496 - .L_1495)
.L_1495:
        /*0f20*/ 	.word	0x00000008
.L_1496:


//--------------------- .nv.info._ZN7cutlass13device_kernelIN5flash11enable_sm90INS1_16FlashAttnFwdSm90INS1_25CollectiveMainloopFwdSm90ILi2EN4cute5tupleIJNS5_1CILi1EEES8_S8_EEENS6_IJNS7_ILi192EEENS7_ILi160EEENS7_ILi64EEEEEELi64ENS_12float_e4m3_tEfNS_4arch4Sm90ELb0ELb1ELb1ELb1ELb1ELb0ELb0ELb1ELb1ELb1ELb0ELb0EEENS1_21CollectiveEpilogueFwdINS6_IJSA_SC_SB_EEES9_NS_10bfloat16_tESG_Li384ELb1ELb1ELb0ELb1EEENS1_36VarlenDynamicPersistentTileSchedulerILi192ELi160ELi384ELi128ELb0ELb1ELb1ELb1ELb0ELb1EEEEEEEEEvNT_6ParamsE --------------------------
	.section	.nv.info._ZN7cutlass13device_kernelIN5flash11enable_sm90INS1_16FlashAttnFwdSm90INS1_25CollectiveMainloopFwdSm90ILi2EN4cute5tupleIJNS5_1CILi1EEES8_S8_EEENS6_IJNS7_ILi192EEENS7_ILi160EEENS7_ILi64EEEEEELi64ENS_12float_e4m3_tEfNS_4arch4Sm90ELb0ELb1ELb1ELb1ELb1ELb0ELb0ELb1ELb1ELb1ELb0ELb0EEENS1_21CollectiveEpilogueFwdINS6_IJSA_SC_SB_EEES9_NS_10bfloat16_tESG_Li384ELb1ELb1ELb0ELb1EEENS1_36VarlenDynamicPersistentTileSchedulerILi192ELi160ELi384ELi128ELb0ELb1ELb1ELb1ELb0ELb1EEEEEEEEEvNT_6ParamsE,"",@"SHT_CUDA_INFO"
	.sectionflags	@""
	.align	4


	//----- nvinfo : EIATTR_CUDA_API_VERSION
	.align		4
        /*0000*/ 	.byte	0x04, 0x37
        /*0002*/ 	.short	(.L_1498 - .L_1497)
.L_1497:
        /*0004*/ 	.word	0x00000082


	//----- nvinfo : EIATTR_KPARAM_INFO
	.align		4
.L_1498:
        /*0008*/ 	.byte	0x04, 0x17
        /*000a*/ 	.short	(.L_1500 - .L_1499)
.L_1499:
        /*000c*/ 	.word	0x00000000
        /*0010*/ 	.short	0x0000
        /*0012*/ 	.short	0x0070
        /*0014*/ 	.byte	0x00, 0xf0, 0x01, 0x2a


	//----- nvinfo : EIATTR_SPARSE_MMA_MASK
	.align		4
.L_1500:
        /*0018*/ 	.byte	0x03, 0x50
        /*001a*/ 	.short	0x0000


	//----- nvinfo : EIATTR_MAXREG_COUNT
	.align		4
        /*001c*/ 	.byte	0x03, 0x1b
        /*001e*/ 	.short	0x0080


	//----- nvinfo : EIATTR_NUM_BARRIERS
	.align		4
        /*0020*/ 	.byte	0x02, 0x4c
        /*0022*/ 	.byte	0x09
	.zero		1


	//----- nvinfo : EIATTR_EXTERNS
	.align		4
        /*0024*/ 	.byte	0x04, 0x0f
        /*0026*/ 	.short	(.L_1502 - .L_1501)


	//   ....[0]....
	.align		4
.L_1501:
        /*0028*/ 	.word	index@(__assertfail)


	//----- nvinfo : EIATTR_ANNOTATIONS
	.align		4
.L_1502:
        /*002c*/ 	.byte	0x04, 0x55
        /*002e*/ 	.short	(.L_1504 - .L_1503)


	//   ....[0]....
.L_1503:
        /* <DEDUP_REMOVED lines=41> */


	//----- nvinfo : EIATTR_MERCURY_ISA_VERSION
	.align		4
.L_1504:
        /*02b0*/ 	.byte	0x03, 0x5f
        /*02b2*/ 	.short	0x0101


	//----- nvinfo : EIATTR_UNUSED_LOAD_BYTE_OFFSET
	.align		4
        /*02b4*/ 	.byte	0x04, 0x44
        /*02b6*/ 	.short	(.L_1506 - .L_1505)


	//   ....[0]....
.L_1505:
        /*02b8*/ 	.word	0x00000940
        /*02bc*/ 	.word	0x0000fff0


	//   ....[1]....
        /*02c0*/ 	.word	0x00012f70
        /*02c4*/ 	.word	0x0000fff0


	//----- nvinfo : EIATTR_INT_WARP_WIDE_INSTR_OFFSETS
	.align		4
.L_1506:
        /*02c8*/ 	.byte	0x04, 0x31
        /*02ca*/ 	.short	(.L_1508 - .L_1507)


	//   ....[0]....
.L_1507:
        /*02cc*/ 	.word	0x000000c0


	//   ....[1]....
        /*02d0*/ 	.word	0x000000d0


	//   ....[2]....
        /*02d4*/ 	.word	0x00000170


	//   ....[3]....
        /*02d8*/ 	.word	0x00016440


	//   ....[4]....
        /*02dc*/ 	.word	0x000164d0


	//   ....[5]....
        /*02e0*/ 	.word	0x0001a100


	//   ....[6]....
        /*02e4*/ 	.word	0x0001a190


	//----- nvinfo : EIATTR_COOP_GROUP_MASK_REGIDS
	.align		4
.L_1508:
        /*02e8*/ 	.byte	0x04, 0x29
        /*02ea*/ 	.short	(.L_1510 - .L_1509)


	//   ....[0]....
.L_1509:
        /*02ec*/ 	.word	0xffffffff


	//   ....[1]....
        /*02f0*/ 	.word	0xffffffff


	//   ....[2]....
        /*02f4*/ 	.word	0xffffffff


	//   ....[3]....
        /*02f8*/ 	.word	0xffffffff


	//   ....[4]....
        /*02fc*/ 	.word	0xffffffff


	//   ....[5]....
        /*0300*/ 	.word	0xffffffff


	//   ....[6]....
        /*0304*/ 	.word	0xffffffff


	//   ....[7]....
        /*0308*/ 	.word	0xffffffff


	//   ....[8]....
        /*030c*/ 	.word	0xffffffff


	//   ....[9]....
        /*0310*/ 	.word	0xffffffff


	//   ....[10]....
        /*0314*/ 	.word	0xffffffff


	//   ....[11]....
        /*0318*/ 	.word	0xffffffff


	//   ....[12]....
        /*031c*/ 	.word	0xffffffff


	//   ....[13]....
        /*0320*/ 	.word	0xffffffff


	//   ....[14]....
        /*0324*/ 	.word	0xffffffff


	//   ....[15]....
        /*0328*/ 	.word	0xffffffff


	//   ....[16]....
        /*032c*/ 	.word	0xffffffff


	//   ....[17]....
        /*0330*/ 	.word	0xffffffff


	//   ....[18]....
        /*0334*/ 	.word	0xffffffff


	//   ....[19]....
        /*0338*/ 	.word	0xffffffff


	//   ....[20]....
        /*033c*/ 	.word	0xffffffff


	//   ....[21]....
        /*0340*/ 	.word	0xffffffff


	//   ....[22]....
        /*0344*/ 	.word	0xffffffff


	//   ....[23]....
        /*0348*/ 	.word	0xffffffff


	//   ....[24]....
        /*034c*/ 	.word	0xffffffff


	//   ....[25]....
        /*0350*/ 	.word	0xffffffff


	//   ....[26]....
        /*0354*/ 	.word	0xffffffff


	//   ....[27]....
        /*0358*/ 	.word	0xffffffff


	//   ....[28]....
        /*035c*/ 	.word	0xffffffff


	//   ....[29]....
        /*0360*/ 	.word	0xffffffff


	//   ....[30]....
        /*0364*/ 	.word	0xffffffff


	//   ....[31]....
        /*0368*/ 	.word	0xffffffff


	//   ....[32]....
        /*036c*/ 	.word	0xffffffff


	//   ....[33]....
        /*0370*/ 	.word	0xffffffff


	//   ....[34]....
        /*0374*/ 	.word	0xffffffff


	//   ....[35]....
        /*0378*/ 	.word	0xffffffff


	//   ....[36]....
        /*037c*/ 	.word	0xffffffff


	//   ....[37]....
        /*0380*/ 	.word	0xffffffff


	//   ....[38]....
        /*0384*/ 	.word	0xffffffff


	//   ....[39]....
        /*0388*/ 	.word	0xffffffff


	//   ....[40]....
        /*038c*/ 	.word	0xffffffff


	//   ....[41]....
        /*0390*/ 	.word	0xffffffff


	//   ....[42]....
        /*0394*/ 	.word	0xffffffff


	//   ....[43]....
        /*0398*/ 	.word	0xffffffff


	//   ....[44]....
        /*039c*/ 	.word	0xffffffff


	//   ....[45]....
        /*03a0*/ 	.word	0xffffffff


	//   ....[46]....
        /*03a4*/ 	.word	0xffffffff


	//   ....[47]....
        /*03a8*/ 	.word	0xffffffff


	//   ....[48]....
        /*03ac*/ 	.word	0xffffffff


	//   ....[49]....
        /*03b0*/ 	.word	0xffffffff


	//   ....[50]....
        /*03b4*/ 	.word	0xffffffff


	//   ....[51]....
        /*03b8*/ 	.word	0xffffffff


	//   ....[52]....
        /*03bc*/ 	.word	0xffffffff


	//   ....[53]....
        /*03c0*/ 	.word	0xffffffff


	//   ....[54]....
        /*03c4*/ 	.word	0xffffffff


	//   ....[55]....
        /*03c8*/ 	.word	0xffffffff


	//   ....[56]....
        /*03cc*/ 	.word	0xffffffff


	//   ....[57]....
        /*03d0*/ 	.word	0xffffffff


	//   ....[58]....
        /*03d4*/ 	.word	0xffffffff


	//   ....[59]....
        /*03d8*/ 	.word	0xffffffff


	//   ....[60]....
        /*03dc*/ 	.word	0xffffffff


	//   ....[61]....
        /*03e0*/ 	.word	0xffffffff


	//   ....[62]....
        /*03e4*/ 	.word	0xffffffff


	//   ....[63]....
        /*03e8*/ 	.word	0xffffffff


	//   ....[64]....
        /*03ec*/ 	.word	0xffffffff


	//   ....[65]....
        /*03f0*/ 	.word	0xffffffff


	//   ....[66]....
        /*03f4*/ 	.word	0xffffffff


	//   ....[67]....
        /*03f8*/ 	.word	0xffffffff


	//   ....[68]....
        /*03fc*/ 	.word	0xffffffff


	//   ....[69]....
        /*0400*/ 	.word	0xffffffff


	//   ....[70]....
        /*0404*/ 	.word	0xffffffff


	//   ....[71]....
        /*0408*/ 	.word	0xffffffff


	//   ....[72]....
        /*040c*/ 	.word	0xffffffff


	//   ....[73]....
        /*0410*/ 	.word	0xffffffff


	//   ....[74]....
        /*0414*/ 	.word	0xffffffff


	//   ....[75]....
        /*0418*/ 	.word	0xffffffff


	//   ....[76]....
        /*041c*/ 	.word	0xffffffff


	//   ....[77]....
        /*0420*/ 	.word	0xffffffff


	//   ....[78]....
        /*0424*/ 	.word	0xffffffff


	//   ....[79]....
        /*0428*/ 	.word	0xffffffff


	//   ....[80]....
        /*042c*/ 	.word	0xffffffff


	//   ....[81]....
        /*0430*/ 	.word	0xffffffff


	//   ....[82]....
        /*0434*/ 	.word	0xffffffff


	//   ....[83]....
        /*0438*/ 	.word	0xffffffff


	//   ....[84]....
        /*043c*/ 	.word	0xffffffff


	//   ....[85]....
        /*0440*/ 	.word	0xffffffff


	//   ....[86]....
        /*0444*/ 	.word	0xffffffff


	//   ....[87]....
        /*0448*/ 	.word	0xffffffff


	//   ....[88]....
        /*044c*/ 	.word	0xffffffff


	//   ....[89]....
        /*0450*/ 	.word	0xffffffff


	//   ....[90]....
        /*0454*/ 	.word	0xffffffff


	//   ....[91]....
        /*0458*/ 	.word	0xffffffff


	//   ....[92]....
        /*045c*/ 	.word	0xffffffff


	//   ....[93]....
        /*0460*/ 	.word	0xffffffff


	//   ....[94]....
        /*0464*/ 	.word	0xffffffff


	//   ....[95]....
        /*0468*/ 	.word	0xffffffff


	//   ....[96]....
        /*046c*/ 	.word	0xffffffff


	//   ....[97]....
        /*0470*/ 	.word	0xffffffff


	//   ....[98]....
        /*0474*/ 	.word	0xffffffff


	//   ....[99]....
        /*0478*/ 	.word	0xffffffff


	//   ....[100]....
        /*047c*/ 	.word	0xffffffff


	//   ....[101]....
        /*0480*/ 	.word	0xffffffff


	//   ....[102]....
        /*0484*/ 	.word	0xffffffff


	//   ....[103]....
        /*0488*/ 	.word	0xffffffff


	//   ....[104]....
        /*048c*/ 	.word	0xffffffff


	//   ....[105]....
        /*0490*/ 	.word	0xffffffff


	//   ....[106]....
        /*0494*/ 	.word	0xffffffff


	//   ....[107]....
        /*0498*/ 	.word	0xffffffff


	//   ....[108]....
        /*049c*/ 	.word	0xffffffff


	//   ....[109]....
        /*04a0*/ 	.word	0xffffffff


	//   ....[110]....
        /*04a4*/ 	.word	0xffffffff


	//   ....[111]....
        /*04a8*/ 	.word	0xffffffff


	//   ....[112]....
        /*04ac*/ 	.word	0xffffffff


	//   ....[113]....
        /*04b0*/ 	.word	0xffffffff


	//   ....[114]....
        /*04b4*/ 	.word	0xffffffff


	//   ....[115]....
        /*04b8*/ 	.word	0xffffffff


	//   ....[116]....
        /*04bc*/ 	.word	0xffffffff


	//   ....[117]....
        /*04c0*/ 	.word	0xffffffff


	//   ....[118]....
        /*04c4*/ 	.word	0xffffffff


	//   ....[119]....
        /*04c8*/ 	.word	0xffffffff


	//   ....[120]....
        /*04cc*/ 	.word	0xffffffff


	//   ....[121]....
        /*04d0*/ 	.word	0xffffffff


	//   ....[122]....
        /*04d4*/ 	.word	0xffffffff


	//   ....[123]....
        /*04d8*/ 	.word	0xffffffff


	//   ....[124]....
        /*04dc*/ 	.word	0xffffffff


	//   ....[125]....
        /*04e0*/ 	.word	0xffffffff


	//   ....[126]....
        /*04e4*/ 	.word	0xffffffff


	//   ....[127]....
        /*04e8*/ 	.word	0xffffffff


	//   ....[128]....
        /*04ec*/ 	.word	0xffffffff


	//   ....[129]....
        /*04f0*/ 	.word	0xffffffff


	//   ....[130]....
        /*04f4*/ 	.word	0xffffffff


	//   ....[131]....
        /*04f8*/ 	.word	0xffffffff


	//   ....[132]....
        /*04fc*/ 	.word	0xffffffff


	//   ....[133]....
        /*0500*/ 	.word	0xffffffff


	//   ....[134]....
        /*0504*/ 	.word	0xffffffff


	//   ....[135]....
        /*0508*/ 	.word	0xffffffff


	//   ....[136]....
        /*050c*/ 	.word	0xffffffff


	//   ....[137]....
        /*0510*/ 	.word	0xffffffff


	//   ....[138]....
        /*0514*/ 	.word	0xffffffff


	//   ....[139]....
        /*0518*/ 	.word	0xffffffff


	//   ....[140]....
        /*051c*/ 	.word	0xffffffff


	//   ....[141]....
        /*0520*/ 	.word	0xffffffff


	//   ....[142]....
        /*0524*/ 	.word	0xffffffff


	//   ....[143]....
        /*0528*/ 	.word	0xffffffff


	//   ....[144]....
        /*052c*/ 	.word	0xffffffff


	//   ....[145]....
        /*0530*/ 	.word	0xffffffff


	//   ....[146]....
        /*0534*/ 	.word	0xffffffff


	//   ....[147]....
        /*0538*/ 	.word	0xffffffff


	//   ....[148]....
        /*053c*/ 	.word	0xffffffff


	//   ....[149]....
        /*0540*/ 	.word	0xffffffff


	//   ....[150]....
        /*0544*/ 	.word	0xffffffff


	//   ....[151]....
        /*0548*/ 	.word	0xffffffff


	//   ....[152]....
        /*054c*/ 	.word	0xffffffff


	//   ....[153]....
        /*0550*/ 	.word	0xffffffff


	//   ....[154]....
        /*0554*/ 	.word	0xffffffff


	//   ....[155]....
        /*0558*/ 	.word	0x0500000f


	//   ....[156]....
        /*055c*/ 	.word	0x0500000f


	//   ....[157]....
        /*0560*/ 	.word	0x0500000f


	//   ....[158]....
        /*0564*/ 	.word	0x0500000f


	//   ....[159]....
        /*0568*/ 	.word	0x0500000f


	//   ....[160]....
        /*056c*/ 	.word	0x0500000f


	//   ....[161]....
        /*0570*/ 	.word	0x0500000f


	//   ....[162]....
        /*0574*/ 	.word	0x0500000f


	//   ....[163]....
        /*0578*/ 	.word	0x0500000f


	//   ....[164]....
        /*057c*/ 	.word	0x0500000f


	//   ....[165]....
        /*0580*/ 	.word	0x0500000f


	//   ....[166]....
        /*0584*/ 	.word	0x0500000f


	//   ....[167]....
        /*0588*/ 	.word	0x0500000f


	//   ....[168]....
        /*058c*/ 	.word	0x0500000f


	//   ....[169]....
        /*0590*/ 	.word	0x0500000f


	//   ....[170]....
        /*0594*/ 	.word	0x0500000f


	//   ....[171]....
        /*0598*/ 	.word	0x0500000f


	//   ....[172]....
        /*059c*/ 	.word	0x0500000f


	//   ....[173]....
        /*05a0*/ 	.word	0x0500000f


	//   ....[174]....
        /*05a4*/ 	.word	0x0500000f


	//   ....[175]....
        /*05a8*/ 	.word	0x0500000f


	//   ....[176]....
        /*05ac*/ 	.word	0x0500000f


	//   ....[177]....
        /*05b0*/ 	.word	0x0500000f


	//   ....[178]....
        /*05b4*/ 	.word	0x0500000f


	//   ....[179]....
        /*05b8*/ 	.word	0x0500000f


	//   ....[180]....
        /*05bc*/ 	.word	0x0500000f


	//   ....[181]....
        /*05c0*/ 	.word	0x0500000f


	//   ....[182]....
        /*05c4*/ 	.word	0x0500000f


	//   ....[183]....
        /*05c8*/ 	.word	0x0500000f


	//   ....[184]....
        /*05cc*/ 	.word	0x0500000f


	//   ....[185]....
        /*05d0*/ 	.word	0x0500000f


	//   ....[186]....
        /*05d4*/ 	.word	0x0500000f


	//   ....[187]....
        /*05d8*/ 	.word	0x0500000f


	//   ....[188]....
        /*05dc*/ 	.word	0x0500000f


	//   ....[189]....
        /*05e0*/ 	.word	0x0500000f


	//   ....[190]....
        /*05e4*/ 	.word	0x0500000f


	//   ....[191]....
        /*05e8*/ 	.word	0x0500000f


	//   ....[192]....
        /*05ec*/ 	.word	0x0500000f


	//   ....[193]....
        /*05f0*/ 	.word	0x0500000f


	//   ....[194]....
        /*05f4*/ 	.word	0x0500000f


	//   ....[195]....
        /*05f8*/ 	.word	0x0500000f


	//   ....[196]....
        /*05fc*/ 	.word	0x0500000f


	//   ....[197]....
        /*0600*/ 	.word	0x0500000f


	//   ....[198]....
        /*0604*/ 	.word	0x0500000f


	//   ....[199]....
        /*0608*/ 	.word	0x0500000f


	//   ....[200]....
        /*060c*/ 	.word	0x0500000f


	//   ....[201]....
        /*0610*/ 	.word	0x0500000f


	//   ....[202]....
        /*0614*/ 	.word	0x0500000f


	//   ....[203]....
        /*0618*/ 	.word	0x0500000f


	//   ....[204]....
        /*061c*/ 	.word	0x0500000f


	//   ....[205]....
        /*0620*/ 	.word	0x0500000f


	//   ....[206]....
        /*0624*/ 	.word	0x0500000f


	//   ....[207]....
        /*0628*/ 	.word	0x0500000f


	//   ....[208]....
        /*062c*/ 	.word	0x0500000f


	//----- nvinfo : EIATTR_COOP_GROUP_INSTR_OFFSETS
	.align		4
.L_1510:
        /*0630*/ 	.byte	0x04, 0x28
        /*0632*/ 	.short	(.L_1512 - .L_1511)


	//   ....[0]....
.L_1511:
        /*0634*/ 	.word	0x00000070


	//   ....[1]....
        /*0638*/ 	.word	0x000000b0


	//   ....[2]....
        /*063c*/ 	.word	0x000002d0


	//   ....[3]....
        /*0640*/ 	.word	0x00000430


	//   ....[4]....
        /*0644*/ 	.word	0x00000550


	//   ....[5]....
        /*0648*/ 	.word	0x000006b0


	//   ....[6]....
        /*064c*/ 	.word	0x000017b0


	//   ....[7]....
        /*0650*/ 	.word	0x000026e0


	//   ....[8]....
        /*0654*/ 	.word	0x00002fa0


	//   ....[9]....
        /*0658*/ 	.word	0x00004a10


	//   ....[10]....
        /*065c*/ 	.word	0x00004ac0


	//   ....[11]....
        /*0660*/ 	.word	0x000052e0


	//   ....[12]....
        /*0664*/ 	.word	0x00005360


	//   ....[13]....
        /*0668*/ 	.word	0x00007100


	//   ....[14]....
        /*066c*/ 	.word	0x00008740


	//   ....[15]....
        /*0670*/ 	.word	0x00008f60


	//   ....[16]....
        /*0674*/ 	.word	0x00009070


	//   ....[17]....
        /*0678*/ 	.word	0x00009bd0


	//   ....[18]....
        /*067c*/ 	.word	0x00009c60


	//   ....[19]....
        /*0680*/ 	.word	0x0000c750


	//   ....[20]....
        /*0684*/ 	.word	0x0000c770


	//   ....[21]....
        /*0688*/ 	.word	0x0000c790


	//   ....[22]....
        /*068c*/ 	.word	0x0000c7b0


	//   ....[23]....
        /*0690*/ 	.word	0x0000e980


	//   ....[24]....
        /*0694*/ 	.word	0x0000ffd0


	//   ....[25]....
        /*0698*/ 	.word	0x000107f0


	//   ....[26]....
        /*069c*/ 	.word	0x00010900


	//   ....[27]....
        /*06a0*/ 	.word	0x00011460


	//   ....[28]....
        /*06a4*/ 	.word	0x000114e0


	//   ....[29]....
        /*06a8*/ 	.word	0x000129c0


	//   ....[30]....
        /*06ac*/ 	.word	0x000129d0


	//   ....[31]....
        /*06b0*/ 	.word	0x00012a50


	//   ....[32]....
        /*06b4*/ 	.word	0x00012a60


	//   ....[33]....
        /*06b8*/ 	.word	0x000134f0


	//   ....[34]....
        /*06bc*/ 	.word	0x00013500


	//   ....[35]....
        /*06c0*/ 	.word	0x00013510


	//   ....[36]....
        /*06c4*/ 	.word	0x00013520


	//   ....[37]....
        /*06c8*/ 	.word	0x00013530


	//   ....[38]....
        /*06cc*/ 	.word	0x00013540


	//   ....[39]....
        /*06d0*/ 	.word	0x00013550


	//   ....[40]....
        /*06d4*/ 	.word	0x00013560


	//   ....[41]....
        /*06d8*/ 	.word	0x00013590


	//   ....[42]....
        /*06dc*/ 	.word	0x000135a0


	//   ....[43]....
        /*06e0*/ 	.word	0x000135d0


	//   ....[44]....
        /*06e4*/ 	.word	0x000135f0


	//   ....[45]....
        /*06e8*/ 	.word	0x00013620


	//   ....[46]....
        /*06ec*/ 	.word	0x00013630


	//   ....[47]....
        /*06f0*/ 	.word	0x00013660


	//   ....[48]....
        /*06f4*/ 	.word	0x00013670


	//   ....[49]....
        /*06f8*/ 	.word	0x00013ae0


	//   ....[50]....
        /*06fc*/ 	.word	0x00013af0


	//   ....[51]....
        /*0700*/ 	.word	0x00013b00


	//   ....[52]....
        /*0704*/ 	.word	0x00013b50


	//   ....[53]....
        /*0708*/ 	.word	0x00014070


	//   ....[54]....
        /*070c*/ 	.word	0x00014080


	//   ....[55]....
        /*0710*/ 	.word	0x00014090


	//   ....[56]....
        /*0714*/ 	.word	0x000140b0


	//   ....[57]....
        /*0718*/ 	.word	0x000140d0


	//   ....[58]....
        /*071c*/ 	.word	0x000140f0


	//   ....[59]....
        /*0720*/ 	.word	0x000141e0


	//   ....[60]....
        /*0724*/ 	.word	0x000141f0


	//   ....[61]....
        /*0728*/ 	.word	0x00014a60


	//   ....[62]....
        /*072c*/ 	.word	0x00014a90


	//   ....[63]....
        /*0730*/ 	.word	0x00014ad0


	//   ....[64]....
        /*0734*/ 	.word	0x00014b00


	//   ....[65]....
        /*0738*/ 	.word	0x00014b20


	//   ....[66]....
        /*073c*/ 	.word	0x00014b30


	//   ....[67]....
        /*0740*/ 	.word	0x00014b40


	//   ....[68]....
        /*0744*/ 	.word	0x00014b60


	//   ....[69]....
        /*0748*/ 	.word	0x00014cc0


	//   ....[70]....
        /*074c*/ 	.word	0x00014e60


	//   ....[71]....
        /*0750*/ 	.word	0x00014e90


	//   ....[72]....
        /*0754*/ 	.word	0x00014ec0


	//   ....[73]....
        /*0758*/ 	.word	0x00014f00


	//   ....[74]....
        /*075c*/ 	.word	0x00014f30


	//   ....[75]....
        /*0760*/ 	.word	0x00014f70


	//   ....[76]....
        /*0764*/ 	.word	0x000150b0


	//   ....[77]....
        /*0768*/ 	.word	0x000150e0


	//   ....[78]....
        /*076c*/ 	.word	0x00015110


	//   ....[79]....
        /*0770*/ 	.word	0x00015140


	//   ....[80]....
        /*0774*/ 	.word	0x00015170


	//   ....[81]....
        /*0778*/ 	.word	0x000151b0


	//   ....[82]....
        /*077c*/ 	.word	0x00015240


	//   ....[83]....
        /*0780*/ 	.word	0x000152a0


	//   ....[84]....
        /*0784*/ 	.word	0x00015340


	//   ....[85]....
        /*0788*/ 	.word	0x000173f0


	//   ....[86]....
        /*078c*/ 	.word	0x00017420


	//   ....[87]....
        /*0790*/ 	.word	0x00017430


	//   ....[88]....
        /*0794*/ 	.word	0x000174d0


	//   ....[89]....
        /*0798*/ 	.word	0x00017500


	//   ....[90]....
        /*079c*/ 	.word	0x00017510


	//   ....[91]....
        /*07a0*/ 	.word	0x00017530


	//   ....[92]....
        /*07a4*/ 	.word	0x00017540


	//   ....[93]....
        /*07a8*/ 	.word	0x000175a0


	//   ....[94]....
        /*07ac*/ 	.word	0x000175f0


	//   ....[95]....
        /*07b0*/ 	.word	0x00017a40


	//   ....[96]....
        /*07b4*/ 	.word	0x00017a50


	//   ....[97]....
        /*07b8*/ 	.word	0x00017a70


	//   ....[98]....
        /*07bc*/ 	.word	0x00017b00


	//   ....[99]....
        /*07c0*/ 	.word	0x00017b10


	//   ....[100]....
        /*07c4*/ 	.word	0x00017b80


	//   ....[101]....
        /*07c8*/ 	.word	0x00017b90


	//   ....[102]....
        /*07cc*/ 	.word	0x00017ba0


	//   ....[103]....
        /*07d0*/ 	.word	0x00017bb0


	//   ....[104]....
        /*07d4*/ 	.word	0x00017c70


	//   ....[105]....
        /*07d8*/ 	.word	0x00018510


	//   ....[106]....
        /*07dc*/ 	.word	0x00018540


	//   ....[107]....
        /*07e0*/ 	.word	0x000185d0


	//   ....[108]....
        /*07e4*/ 	.word	0x000185e0


	//   ....[109]....
        /*07e8*/ 	.word	0x00018650


	//   ....[110]....
        /*07ec*/ 	.word	0x00018660


	//   ....[111]....
        /*07f0*/ 	.word	0x00018670


	//   ....[112]....
        /*07f4*/ 	.word	0x00018680


	//   ....[113]....
        /*07f8*/ 	.word	0x00018760


	//   ....[114]....
        /*07fc*/ 	.word	0x00018770


	//   ....[115]....
        /*0800*/ 	.word	0x00018780


	//   ....[116]....
        /*0804*/ 	.word	0x00018790


	//   ....[117]....
        /*0808*/ 	.word	0x00019220


	//   ....[118]....
        /*080c*/ 	.word	0x00019230


	//   ....[119]....
        /*0810*/ 	.word	0x00019250


	//   ....[120]....
        /*0814*/ 	.word	0x000192a0


	//   ....[121]....
        /*0818*/ 	.word	0x000192b0


	//   ....[122]....
        /*081c*/ 	.word	0x000192f0


	//   ....[123]....
        /*0820*/ 	.word	0x00019300


	//   ....[124]....
        /*0824*/ 	.word	0x00019310


	//   ....[125]....
        /*0828*/ 	.word	0x00019350


	//   ....[126]....
        /*082c*/ 	.word	0x00019390


	//   ....[127]....
        /*0830*/ 	.word	0x000197f0


	//   ....[128]....
        /*0834*/ 	.word	0x00019800


	//   ....[129]....
        /*0838*/ 	.word	0x00019810


	//   ....[130]....
        /*083c*/ 	.word	0x00019850


	//   ....[131]....
        /*0840*/ 	.word	0x00019860


	//   ....[132]....
        /*0844*/ 	.word	0x000198a0


	//   ....[133]....
        /*0848*/ 	.word	0x000198b0


	//   ....[134]....
        /*084c*/ 	.word	0x000198c0


	//   ....[135]....
        /*0850*/ 	.word	0x00019900


	//   ....[136]....
        /*0854*/ 	.word	0x00019940


	//   ....[137]....
        /*0858*/ 	.word	0x0001a9f0


	//   ....[138]....
        /*085c*/ 	.word	0x0001aa00


	//   ....[139]....
        /*0860*/ 	.word	0x0001aa30


	//   ....[140]....
        /*0864*/ 	.word	0x0001aa60


	//   ....[141]....
        /*0868*/ 	.word	0x0001aa90


	//   ....[142]....
        /*086c*/ 	.word	0x0001aaa0


	//   ....[143]....
        /*0870*/ 	.word	0x0001aad0


	//   ....[144]....
        /*0874*/ 	.word	0x0001ab10


	//   ....[145]....
        /*0878*/ 	.word	0x0001ac40


	//   ....[146]....
        /*087c*/ 	.word	0x0001ac70


	//   ....[147]....
        /*0880*/ 	.word	0x0001aca0


	//   ....[148]....
        /*0884*/ 	.word	0x0001acd0


	//   ....[149]....
        /*0888*/ 	.word	0x0001ad00


	//   ....[150]....
        /*088c*/ 	.word	0x0001ad40


	//   ....[151]....
        /*0890*/ 	.word	0x0001ade0


	//   ....[152]....
        /*0894*/ 	.word	0x0001ae50


	//   ....[153]....
        /*0898*/ 	.word	0x0001ae90


	//   ....[154]....
        /*089c*/ 	.word	0x0001b560


	//   ....[155]....
        /*08a0*/ 	.word	0x0001bc60


	//   ....[156]....
        /*08a4*/ 	.word	0x0001bd50


	//   ....[157]....
        /*08a8*/ 	.word	0x0001be20


	//   ....[158]....
        /*08ac*/ 	.word	0x0001be90


	//   ....[159]....
        /*08b0*/ 	.word	0x0001bf70


	//   ....[160]....
        /*08b4*/ 	.word	0x0001c010


	//   ....[161]....
        /*08b8*/ 	.word	0x0001c0b0


	//   ....[162]....
        /*08bc*/ 	.word	0x0001c130


	//   ....[163]....
        /*08c0*/ 	.word	0x0001c1d0


	//   ....[164]....
        /*08c4*/ 	.word	0x0001c230


	//   ....[165]....
        /*08c8*/ 	.word	0x0001c300


	//   ....[166]....
        /*08cc*/ 	.word	0x0001c400


	//   ....[167]....
        /*08d0*/ 	.word	0x0001c4b0


	//   ....[168]....
        /*08d4*/ 	.word	0x0001c530


	//   ....[169]....
        /*08d8*/ 	.word	0x0001c620


	//   ....[170]....
        /*08dc*/ 	.word	0x0001c680


	//   ....[171]....
        /*08e0*/ 	.word	0x0001c760


	//   ....[172]....
        /*08e4*/ 	.word	0x0001c7c0


	//   ....[173]....
        /*08e8*/ 	.word	0x0001c860


	//   ....[174]....
        /*08ec*/ 	.word	0x0001c900


	//   ....[175]....
        /*08f0*/ 	.word	0x0001c9d0


	//   ....[176]....
        /*08f4*/ 	.word	0x0001ca80


	//   ....[177]....
        /*08f8*/ 	.word	0x0001caf0


	//   ....[178]....
        /*08fc*/ 	.word	0x0001cb50


	//   ....[179]....
        /*0900*/ 	.word	0x0001cc20


	//   ....[180]....
        /*0904*/ 	.word	0x0001cc80


	//   ....[181]....
        /*0908*/ 	.word	0x0001cd60


	//   ....[182]....
        /*090c*/ 	.word	0x0001cdc0


	//   ....[183]....
        /*0910*/ 	.word	0x0001cea0


	//   ....[184]....
        /*0914*/ 	.word	0x0001cf00


	//   ....[185]....
        /*0918*/ 	.word	0x0001cff0


	//   ....[186]....
        /*091c*/ 	.word	0x0001d050


	//   ....[187]....
        /*0920*/ 	.word	0x0001d110


	//   ....[188]....
        /*0924*/ 	.word	0x0001d260


	//   ....[189]....
        /*0928*/ 	.word	0x0001d310


	//   ....[190]....
        /*092c*/ 	.word	0x0001d3c0


	//   ....[191]....
        /*0930*/ 	.word	0x0001d460


	//   ....[192]....
        /*0934*/ 	.word	0x0001d510


	//   ....[193]....
        /*0938*/ 	.word	0x0001d5b0


	//   ....[194]....
        /*093c*/ 	.word	0x0001d660


	//   ....[195]....
        /*0940*/ 	.word	0x0001d700


	//   ....[196]....
        /*0944*/ 	.word	0x0001d770


	//   ....[197]....
        /*0948*/ 	.word	0x0001d830


	//   ....[198]....
        /*094c*/ 	.word	0x0001d930


	//   ....[199]....
        /*0950*/ 	.word	0x0001d9c0


	//   ....[200]....
        /*0954*/ 	.word	0x0001da20


	//   ....[201]....
        /*0958*/ 	.word	0x0001dad0


	//   ....[202]....
        /*095c*/ 	.word	0x0001db30


	//   ....[203]....
        /*0960*/ 	.word	0x0001dbe0


	//   ....[204]....
        /*0964*/ 	.word	0x0001dc40


	//   ....[205]....
        /*0968*/ 	.word	0x0001dcf0


	//   ....[206]....
        /*096c*/ 	.word	0x0001dd50


	//   ....[207]....
        /*0970*/ 	.word	0x0001de00


	//   ....[208]....
        /*0974*/ 	.word	0x0001e060


	//----- nvinfo : EIATTR_REG_RECONFIG
	.align		4
.L_1512:
        /*0978*/ 	.byte	0x01, 0x54
	.zero		2


	//----- nvinfo : EIATTR_SYSCALL_OFFSETS
	.align		4
        /*097c*/ 	.byte	0x04, 0x46
        /*097e*/ 	.short	(.L_1514 - .L_1513)


	//   ....[0]....
.L_1513:
        /*0980*/ 	.word	0x00001960


	//   ....[1]....
        /*0984*/ 	.word	0x00016630


	//   ....[2]....
        /*0988*/ 	.word	0x000167a0


	//   ....[3]....
        /*098c*/ 	.word	0x000168f0


	//   ....[4]....
        /*0990*/ 	.word	0x00016a30


	//   ....[5]....
        /*0994*/ 	.word	0x00018000


	//----- nvinfo : EIATTR_MBARRIER_INSTR_OFFSETS
	.align		4
.L_1514:
        /*0998*/ 	.byte	0x04, 0x39
        /*099a*/ 	.short	(.L_1516 - .L_1515)


	//   ....[0]....
.L_1515:
        /*099c*/ 	.word	0x00000180
        /*09a0*/ 	.word	0x000000ff
        /*09a4*/ 	.word	0x00013200
        /*09a8*/ 	.short	0x0100
        /*09aa*/ 	.byte	0x08
	.zero		1


	//   ....[1]....
        /*09ac*/ 	.word	0x00000190
        /*09b0*/ 	.word	0x000000ff
        /*09b4*/ 	.word	0x00013220
        /*09b8*/ 	.short	0x0100
        /*09ba*/ 	.byte	0x08
	.zero		1


	//   ....[2]....
        /*09bc*/ 	.word	0x00000280
        /*09c0*/ 	.word	0x000000ff
        /*09c4*/ 	.word	0x00013230
        /*09c8*/ 	.short	0x0100
        /*09ca*/ 	.byte	0x08
	.zero		1


	//   ....[3]....
        /*09cc*/ 	.word	0x00000290
        /*09d0*/ 	.word	0x000000ff
        /*09d4*/ 	.word	0x00013240
        /*09d8*/ 	.short	0x0100
        /*09da*/ 	.byte	0x08
	.zero		1


	//   ....[4]....
        /*09dc*/ 	.word	0x000002a0
        /*09e0*/ 	.word	0x000000ff
        /*09e4*/ 	.word	0x00013238
        /*09e8*/ 	.short	0x0100
        /*09ea*/ 	.byte	0x08
	.zero		1


	//   ....[5]....
        /*09ec*/ 	.word	0x000002b0
        /*09f0*/ 	.word	0x000000ff
        /*09f4*/ 	.word	0x00013248
        /*09f8*/ 	.short	0x0100
        /*09fa*/ 	.byte	0x08
	.zero		1


	//   ....[6]....
        /*09fc*/ 	.word	0x000003e0
        /*0a00*/ 	.word	0x000000ff
        /*0a04*/ 	.word	0x00013250
        /*0a08*/ 	.short	0x0100
        /*0a0a*/ 	.byte	0x08
	.zero		1


	//   ....[7]....
        /*0a0c*/ 	.word	0x000003f0
        /*0a10*/ 	.word	0x000000ff
        /*0a14*/ 	.word	0x00013260
        /*0a18*/ 	.short	0x0100
        /*0a1a*/ 	.byte	0x08
	.zero		1


	//   ....[8]....
        /*0a1c*/ 	.word	0x00000400
        /*0a20*/ 	.word	0x000000ff
        /*0a24*/ 	.word	0x00013258
        /*0a28*/ 	.short	0x0100
        /*0a2a*/ 	.byte	0x08
	.zero		1


	//   ....[9]....
        /*0a2c*/ 	.word	0x00000410
        /*0a30*/ 	.word	0x000000ff
        /*0a34*/ 	.word	0x00013268
        /*0a38*/ 	.short	0x0100
        /*0a3a*/ 	.byte	0x08
	.zero		1


	//   ....[10]....
        /*0a3c*/ 	.word	0x00000500
        /*0a40*/ 	.word	0x000000ff
        /*0a44*/ 	.word	0x00013270
        /*0a48*/ 	.short	0x0100
        /*0a4a*/ 	.byte	0x06
	.zero		1


	//   ....[11]....
        /*0a4c*/ 	.word	0x00000510
        /*0a50*/ 	.word	0x000000ff
        /*0a54*/ 	.word	0x00013280
        /*0a58*/ 	.short	0x0100
        /*0a5a*/ 	.byte	0x06
	.zero		1


	//   ....[12]....
        /*0a5c*/ 	.word	0x00000520
        /*0a60*/ 	.word	0x000000ff
        /*0a64*/ 	.word	0x00013278
        /*0a68*/ 	.short	0x0100
        /*0a6a*/ 	.byte	0x06
	.zero		1


	//   ....[13]....
        /*0a6c*/ 	.word	0x00000530
        /*0a70*/ 	.word	0x000000ff
        /*0a74*/ 	.word	0x00013288
        /*0a78*/ 	.short	0x0100
        /*0a7a*/ 	.byte	0x06
	.zero		1


	//   ....[14]....
        /*0a7c*/ 	.word	0x00000660
        /*0a80*/ 	.word	0x000000ff
        /*0a84*/ 	.word	0x00013290
        /*0a88*/ 	.short	0x0100
        /*0a8a*/ 	.byte	0x08
	.zero		1


	//   ....[15]....
        /*0a8c*/ 	.word	0x00000670
        /*0a90*/ 	.word	0x000000ff
        /*0a94*/ 	.word	0x000132a0
        /*0a98*/ 	.short	0x0100
        /*0a9a*/ 	.byte	0x08
	.zero		1


	//   ....[16]....
        /*0a9c*/ 	.word	0x00000680
        /*0aa0*/ 	.word	0x000000ff
        /*0aa4*/ 	.word	0x00013298
        /*0aa8*/ 	.short	0x0100
        /*0aaa*/ 	.byte	0x08
	.zero		1


	//   ....[17]....
        /*0aac*/ 	.word	0x00000690
        /*0ab0*/ 	.word	0x000000ff
        /*0ab4*/ 	.word	0x000132a8
        /*0ab8*/ 	.short	0x0100
        /*0aba*/ 	.byte	0x08
	.zero		1


	//   ....[18]....
        /*0abc*/ 	.word	0x000007e0
        /*0ac0*/ 	.word	0x000000ff
        /*0ac4*/ 	.word	0x000132b0
        /*0ac8*/ 	.short	0x0100
        /*0aca*/ 	.byte	0x08
	.zero		1


	//   ....[19]....
        /*0acc*/ 	.word	0x000007f0
        /*0ad0*/ 	.word	0x000000ff
        /*0ad4*/ 	.word	0x000132c0
        /*0ad8*/ 	.short	0x0100
        /*0ada*/ 	.byte	0x08
	.zero		1


	//   ....[20]....
        /*0adc*/ 	.word	0x00000800
        /*0ae0*/ 	.word	0x000000ff
        /*0ae4*/ 	.word	0x000132b8
        /*0ae8*/ 	.short	0x0100
        /*0aea*/ 	.byte	0x08
	.zero		1


	//   ....[21]....
        /*0aec*/ 	.word	0x00000810
        /*0af0*/ 	.word	0x000000ff
        /*0af4*/ 	.word	0x000132c8
        /*0af8*/ 	.short	0x0100
        /*0afa*/ 	.byte	0x08
	.zero		1


	//   ....[22]....
        /*0afc*/ 	.word	0x00001cb0
        /*0b00*/ 	.word	0x000000ff
        /*0b04*/ 	.word	0x00013200
        /*0b08*/ 	.short	0x010a
        /*0b0a*/ 	.byte	0x2d
	.zero		1


	//   ....[23]....
        /*0b0c*/ 	.word	0x00001d50
        /*0b10*/ 	.word	0x0000000c
        /*0b14*/ 	.word	0x00013230
        /*0b18*/ 	.short	0x010a
        /*0b1a*/ 	.byte	0x3f
	.zero		1


	//   ....[24]....
        /*0b1c*/ 	.word	0x00001d90
        /*0b20*/ 	.word	0x0000000c
        /*0b24*/ 	.word	0x00013230
        /*0b28*/ 	.short	0x010a
        /*0b2a*/ 	.byte	0x3f
	.zero		1


	//   ....[25]....
        /*0b2c*/ 	.word	0x00002860
        /*0b30*/ 	.word	0x000000ff
        /*0b34*/ 	.word	0x00000000
        /*0b38*/ 	.short	0x0101
        /*0b3a*/ 	.byte	0x06
	.zero		1


	//   ....[26]....
        /*0b3c*/ 	.word	0x00006570
        /*0b40*/ 	.word	0x000000ff
        /*0b44*/ 	.word	0x00013230
        /*0b48*/ 	.short	0x010a
        /*0b4a*/ 	.byte	0x18
	.zero		1


	//   ....[27]....
        /*0b4c*/ 	.word	0x000065b0
        /*0b50*/ 	.word	0x000000ff
        /*0b54*/ 	.word	0x00013230
        /*0b58*/ 	.short	0x010a
        /*0b5a*/ 	.byte	0x18
	.zero		1


	//   ....[28]....
        /*0b5c*/ 	.word	0x00006a00
        /*0b60*/ 	.word	0x000000ff
        /*0b64*/ 	.word	0x00013250
        /*0b68*/ 	.short	0x010a
        /*0b6a*/ 	.byte	0x0b
	.zero		1


	//   ....[29]....
        /*0b6c*/ 	.word	0x00006a40
        /*0b70*/ 	.word	0x000000ff
        /*0b74*/ 	.word	0x00013250
        /*0b78*/ 	.short	0x010a
        /*0b7a*/ 	.byte	0x0b
	.zero		1


	//   ....[30]....
        /*0b7c*/ 	.word	0x000072a0
        /*0b80*/ 	.word	0x000000ff
        /*0b84*/ 	.word	0x00000000
        /*0b88*/ 	.short	0x0101
        /*0b8a*/ 	.byte	0x18
	.zero		1


	//   ....[31]....
        /*0b8c*/ 	.word	0x0000a950
        /*0b90*/ 	.word	0x000000ff
        /*0b94*/ 	.word	0x00000000
        /*0b98*/ 	.short	0x0101
        /*0b9a*/ 	.byte	0x06
	.zero		1


	//   ....[32]....
        /*0b9c*/ 	.word	0x0000b130
        /*0ba0*/ 	.word	0x000000ff
        /*0ba4*/ 	.word	0x00013230
        /*0ba8*/ 	.short	0x010a
        /*0baa*/ 	.byte	0x15
	.zero		1


	//   ....[33]....
        /*0bac*/ 	.word	0x0000b170
        /*0bb0*/ 	.word	0x000000ff
        /*0bb4*/ 	.word	0x00013230
        /*0bb8*/ 	.short	0x010a
        /*0bba*/ 	.byte	0x15
	.zero		1


	//   ....[34]....
        /*0bbc*/ 	.word	0x0000b5c0
        /*0bc0*/ 	.word	0x000000ff
        /*0bc4*/ 	.word	0x00013250
        /*0bc8*/ 	.short	0x010a
        /*0bca*/ 	.byte	0x0b
	.zero		1


	//   ....[35]....
        /*0bcc*/ 	.word	0x0000b600
        /*0bd0*/ 	.word	0x000000ff
        /*0bd4*/ 	.word	0x00013250
        /*0bd8*/ 	.short	0x010a
        /*0bda*/ 	.byte	0x0b
	.zero		1


	//   ....[36]....
        /*0bdc*/ 	.word	0x0000bf10
        /*0be0*/ 	.word	0x000000ff
        /*0be4*/ 	.word	0x00000000
        /*0be8*/ 	.short	0x0101
        /*0bea*/ 	.byte	0x15
	.zero		1


	//   ....[37]....
        /*0bec*/ 	.word	0x0000d870
        /*0bf0*/ 	.word	0x000000ff
        /*0bf4*/ 	.word	0x00000000
        /*0bf8*/ 	.short	0x0101
        /*0bfa*/ 	.byte	0x06
	.zero		1


	//   ....[38]....
        /*0bfc*/ 	.word	0x0000ddf0
        /*0c00*/ 	.word	0x000000ff
        /*0c04*/ 	.word	0x00013230
        /*0c08*/ 	.short	0x010a
        /*0c0a*/ 	.byte	0x06
	.zero		1


	//   ....[39]....
        /*0c0c*/ 	.word	0x0000de30
        /*0c10*/ 	.word	0x000000ff
        /*0c14*/ 	.word	0x00013230
        /*0c18*/ 	.short	0x010a
        /*0c1a*/ 	.byte	0x06
	.zero		1


	//   ....[40]....
        /*0c1c*/ 	.word	0x0000e280
        /*0c20*/ 	.word	0x000000ff
        /*0c24*/ 	.word	0x00013250
        /*0c28*/ 	.short	0x010a
        /*0c2a*/ 	.byte	0x0b
	.zero		1


	//   ....[41]....
        /*0c2c*/ 	.word	0x0000e2c0
        /*0c30*/ 	.word	0x000000ff
        /*0c34*/ 	.word	0x00013250
        /*0c38*/ 	.short	0x010a
        /*0c3a*/ 	.byte	0x0b
	.zero		1


	//   ....[42]....
        /*0c3c*/ 	.word	0x0000eae0
        /*0c40*/ 	.word	0x000000ff
        /*0c44*/ 	.word	0x00000000
        /*0c48*/ 	.short	0x0101
        /*0c4a*/ 	.byte	0x06
	.zero		1


	//   ....[43]....
        /*0c4c*/ 	.word	0x000121e0
        /*0c50*/ 	.word	0x000000ff
        /*0c54*/ 	.word	0x00000000
        /*0c58*/ 	.short	0x0101
        /*0c5a*/ 	.byte	0x06
	.zero		1


	//   ....[44]....
        /*0c5c*/ 	.word	0x00012680
        /*0c60*/ 	.word	0x000000ff
        /*0c64*/ 	.word	0x00013250
        /*0c68*/ 	.short	0x010a
        /*0c6a*/ 	.byte	0x0e
	.zero		1


	//   ....[45]....
        /*0c6c*/ 	.word	0x000126c0
        /*0c70*/ 	.word	0x000000ff
        /*0c74*/ 	.word	0x00013250
        /*0c78*/ 	.short	0x010a
        /*0c7a*/ 	.byte	0x0e
	.zero		1


	//   ....[46]....
        /*0c7c*/ 	.word	0x00012d40
        /*0c80*/ 	.word	0x000000ff
        /*0c84*/ 	.word	0x00000000
        /*0c88*/ 	.short	0x0101
        /*0c8a*/ 	.byte	0x04
	.zero		1


	//   ....[47]....
        /*0c8c*/ 	.word	0x00014160
        /*0c90*/ 	.word	0x00000000
        /*0c94*/ 	.word	0x00000000
        /*0c98*/ 	.short	0x0101
        /*0c9a*/ 	.byte	0x3f
	.zero		1


	//   ....[48]....
        /*0c9c*/ 	.word	0x00016ff0
        /*0ca0*/ 	.word	0x00000007
        /*0ca4*/ 	.word	0x00013280
        /*0ca8*/ 	.short	0x010a
        /*0caa*/ 	.byte	0x3f
	.zero		1


	//   ....[49]....
        /*0cac*/ 	.word	0x000176b0
        /*0cb0*/ 	.word	0x00000007
        /*0cb4*/ 	.word	0x00013270
        /*0cb8*/ 	.short	0x0107
        /*0cba*/ 	.byte	0x3f
	.zero		1


	//   ....[50]....
        /*0cbc*/ 	.word	0x00017770
        /*0cc0*/ 	.word	0x00000007
        /*0cc4*/ 	.word	0x00013270
        /*0cc8*/ 	.short	0x0101
        /*0cca*/ 	.byte	0x3f
	.zero		1


	//   ....[51]....
        /*0ccc*/ 	.word	0x000177c0
        /*0cd0*/ 	.word	0x00000007
        /*0cd4*/ 	.word	0x00013240
        /*0cd8*/ 	.short	0x010a
        /*0cda*/ 	.byte	0x3f
	.zero		1


	//   ....[52]....
        /*0cdc*/ 	.word	0x00017d70
        /*0ce0*/ 	.word	0x00000007
        /*0ce4*/ 	.word	0x00013230
        /*0ce8*/ 	.short	0x0107
        /*0cea*/ 	.byte	0x3f
	.zero		1


	//   ....[53]....
        /*0cec*/ 	.word	0x00017e40
        /*0cf0*/ 	.word	0x00000007
        /*0cf4*/ 	.word	0x00013230
        /*0cf8*/ 	.short	0x0101
        /*0cfa*/ 	.byte	0x3f
	.zero		1


	//   ....[54]....
        /*0cfc*/ 	.word	0x00018870
        /*0d00*/ 	.word	0x00000011
        /*0d04*/ 	.word	0x00013200
        /*0d08*/ 	.short	0x0107
        /*0d0a*/ 	.byte	0x3f
	.zero		1


	//   ....[55]....
        /*0d0c*/ 	.word	0x00018960
        /*0d10*/ 	.word	0x00000011
        /*0d14*/ 	.word	0x00013200
        /*0d18*/ 	.short	0x0101
        /*0d1a*/ 	.byte	0x3f
	.zero		1


	//   ....[56]....
        /*0d1c*/ 	.word	0x00018980
        /*0d20*/ 	.word	0x00000011
        /*0d24*/ 	.word	0x00013220
        /*0d28*/ 	.short	0x010a
        /*0d2a*/ 	.byte	0x3f
	.zero		1


	//   ....[57]....
        /*0d2c*/ 	.word	0x00018ef0
        /*0d30*/ 	.word	0x00000000
        /*0d34*/ 	.word	0x00013280
        /*0d38*/ 	.short	0x010a
        /*0d3a*/ 	.byte	0x3f
	.zero		1


	//   ....[58]....
        /*0d3c*/ 	.word	0x00019440
        /*0d40*/ 	.word	0x00000000
        /*0d44*/ 	.word	0x00013270
        /*0d48*/ 	.short	0x0107
        /*0d4a*/ 	.byte	0x3f
	.zero		1


	//   ....[59]....
        /*0d4c*/ 	.word	0x00019500
        /*0d50*/ 	.word	0x00000000
        /*0d54*/ 	.word	0x00013270
        /*0d58*/ 	.short	0x0101
        /*0d5a*/ 	.byte	0x3f
	.zero		1


	//   ....[60]....
        /*0d5c*/ 	.word	0x00019550
        /*0d60*/ 	.word	0x00000000
        /*0d64*/ 	.word	0x00013240
        /*0d68*/ 	.short	0x010a
        /*0d6a*/ 	.byte	0x3f
	.zero		1


	//   ....[61]....
        /*0d6c*/ 	.word	0x000199c0
        /*0d70*/ 	.word	0x00000000
        /*0d74*/ 	.word	0x00013230
        /*0d78*/ 	.short	0x0107
        /*0d7a*/ 	.byte	0x3f
	.zero		1


	//   ....[62]....
        /*0d7c*/ 	.word	0x00019a80
        /*0d80*/ 	.word	0x00000000
        /*0d84*/ 	.word	0x00013230
        /*0d88*/ 	.short	0x0101
        /*0d8a*/ 	.byte	0x3f
	.zero		1


	//   ....[63]....
        /*0d8c*/ 	.word	0x00019b10
        /*0d90*/ 	.word	0x00000002
        /*0d94*/ 	.word	0x00013270
        /*0d98*/ 	.short	0x010a
        /*0d9a*/ 	.byte	0x3f
	.zero		1


	//   ....[64]....
        /*0d9c*/ 	.word	0x00019ba0
        /*0da0*/ 	.word	0x00000002
        /*0da4*/ 	.word	0x00013260
        /*0da8*/ 	.short	0x010a
        /*0daa*/ 	.byte	0x3f
	.zero		1


	//   ....[65]....
        /*0dac*/ 	.word	0x00019fd0
        /*0db0*/ 	.word	0x00000002
        /*0db4*/ 	.word	0x00013250
        /*0db8*/ 	.short	0x0101
        /*0dba*/ 	.byte	0x3f
	.zero		1


	//   ....[66]....
        /*0dbc*/ 	.word	0x0001a060
        /*0dc0*/ 	.word	0x00000002
        /*0dc4*/ 	.word	0x00000000
        /*0dc8*/ 	.short	0x0101
        /*0dca*/ 	.byte	0x3f
	.zero		1


	//   ....[67]....
        /*0dcc*/ 	.word	0x0001a240
        /*0dd0*/ 	.word	0x00000000
        /*0dd4*/ 	.word	0x00013270
        /*0dd8*/ 	.short	0x010a
        /*0dda*/ 	.byte	0x3f
	.zero		1


	//   ....[68]....
        /*0ddc*/ 	.word	0x0001a2d0
        /*0de0*/ 	.word	0x00000000
        /*0de4*/ 	.word	0x00013260
        /*0de8*/ 	.short	0x010a
        /*0dea*/ 	.byte	0x3f
	.zero		1


	//   ....[69]....
        /*0dec*/ 	.word	0x0001a720
        /*0df0*/ 	.word	0x00000000
        /*0df4*/ 	.word	0x00013250
        /*0df8*/ 	.short	0x0101
        /*0dfa*/ 	.byte	0x3f
	.zero		1


	//   ....[70]....
        /*0dfc*/ 	.word	0x0001a7a0
        /*0e00*/ 	.word	0x00000000
        /*0e04*/ 	.word	0x00000000
        /*0e08*/ 	.short	0x0101
        /*0e0a*/ 	.byte	0x3f
	.zero		1


	//   ....[71]....
        /*0e0c*/ 	.word	0x0001b4e0
        /*0e10*/ 	.word	0x00000005
        /*0e14*/ 	.word	0x00013220
        /*0e18*/ 	.short	0x010a
        /*0e1a*/ 	.byte	0x3f
	.zero		1


	//   ....[72]....
        /*0e1c*/ 	.word	0x0001b680
        /*0e20*/ 	.word	0x00000004
        /*0e24*/ 	.word	0x00013240
        /*0e28*/ 	.short	0x010a
        /*0e2a*/ 	.byte	0x3f
	.zero		1


	//   ....[73]....
        /*0e2c*/ 	.word	0x0001b730
        /*0e30*/ 	.word	0x00000005
        /*0e34*/ 	.word	0x00013240
        /*0e38*/ 	.short	0x010a
        /*0e3a*/ 	.byte	0x3f
	.zero		1


	//   ....[74]....
        /*0e3c*/ 	.word	0x0001b770
        /*0e40*/ 	.word	0x00000004
        /*0e44*/ 	.word	0x00013260
        /*0e48*/ 	.short	0x010a
        /*0e4a*/ 	.byte	0x3f
	.zero		1


	//   ....[75]....
        /*0e4c*/ 	.word	0x0001b7b0
        /*0e50*/ 	.word	0x00000005
        /*0e54*/ 	.word	0x00013260
        /*0e58*/ 	.short	0x010a
        /*0e5a*/ 	.byte	0x3f
	.zero		1


	//   ....[76]....
        /*0e5c*/ 	.word	0x0001b7f0
        /*0e60*/ 	.word	0x00000004
        /*0e64*/ 	.word	0x00013280
        /*0e68*/ 	.short	0x010a
        /*0e6a*/ 	.byte	0x3f
	.zero		1


	//   ....[77]....
        /*0e6c*/ 	.word	0x0001b830
        /*0e70*/ 	.word	0x00000005
        /*0e74*/ 	.word	0x00013280
        /*0e78*/ 	.short	0x010a
        /*0e7a*/ 	.byte	0x3f
	.zero		1


	//   ....[78]....
        /*0e7c*/ 	.word	0x0001b8a0
        /*0e80*/ 	.word	0x00000003
        /*0e84*/ 	.word	0x00013200
        /*0e88*/ 	.short	0x010a
        /*0e8a*/ 	.byte	0x3f
	.zero		1


	//   ....[79]....
        /*0e8c*/ 	.word	0x0001b8f0
        /*0e90*/ 	.word	0x0000000c
        /*0e94*/ 	.word	0x00013230
        /*0e98*/ 	.short	0x010a
        /*0e9a*/ 	.byte	0x3f
	.zero		1


	//   ....[80]....
        /*0e9c*/ 	.word	0x0001b950
        /*0ea0*/ 	.word	0x0000000a
        /*0ea4*/ 	.word	0x00013230
        /*0ea8*/ 	.short	0x010a
        /*0eaa*/ 	.byte	0x3f
	.zero		1


	//   ....[81]....
        /*0eac*/ 	.word	0x0001b9b0
        /*0eb0*/ 	.word	0x0000000a
        /*0eb4*/ 	.word	0x00013250
        /*0eb8*/ 	.short	0x010a
        /*0eba*/ 	.byte	0x3f
	.zero		1


	//   ....[82]....
        /*0ebc*/ 	.word	0x0001ba10
        /*0ec0*/ 	.word	0x0000000a
        /*0ec4*/ 	.word	0x00013230
        /*0ec8*/ 	.short	0x010a
        /*0eca*/ 	.byte	0x3f
	.zero		1


	//   ....[83]....
        /*0ecc*/ 	.word	0x0001ba70
        /*0ed0*/ 	.word	0x0000000a
        /*0ed4*/ 	.word	0x00013250
        /*0ed8*/ 	.short	0x010a
        /*0eda*/ 	.byte	0x3f
	.zero		1


	//   ....[84]....
        /*0edc*/ 	.word	0x0001bad0
        /*0ee0*/ 	.word	0x0000000a
        /*0ee4*/ 	.word	0x00013230
        /*0ee8*/ 	.short	0x010a
        /*0eea*/ 	.byte	0x3f
	.zero		1


	//   ....[85]....
        /*0eec*/ 	.word	0x0001bb30
        /*0ef0*/ 	.word	0x0000000a
        /*0ef4*/ 	.word	0x00013250
        /*0ef8*/ 	.short	0x010a
        /*0efa*/ 	.byte	0x3f
	.zero		1


	//   ....[86]....
        /*0efc*/ 	.word	0x0001bb90
        /*0f00*/ 	.word	0x00000005
        /*0f04*/ 	.word	0x00013250
        /*0f08*/ 	.short	0x010a
        /*0f0a*/ 	.byte	0x3f
	.zero		1


	//   ....[87]....
        /*0f0c*/ 	.word	0x0001bca0
        /*0f10*/ 	.word	0x00000007
        /*0f14*/ 	.word	0x00013280
        /*0f18*/ 	.short	0x010a
        /*0f1a*/ 	.byte	0x3f
	.zero		1


	//   ....[88]....
        /*0f1c*/ 	.word	0x0001c350
        /*0f20*/ 	.word	0x00000007
        /*0f24*/ 	.word	0x00013240
        /*0f28*/ 	.short	0x010a
        /*0f2a*/ 	.byte	0x3f
	.zero		1


	//   ....[89]....
        /*0f2c*/ 	.word	0x0001d150
        /*0f30*/ 	.word	0x00000011
        /*0f34*/ 	.word	0x00013220
        /*0f38*/ 	.short	0x010a
        /*0f3a*/ 	.byte	0x3f
	.zero		1


	//   ....[90]....
        /*0f3c*/ 	.word	0x0001d1b0
        /*0f40*/ 	.word	0x00000000
        /*0f44*/ 	.word	0x00013280
        /*0f48*/ 	.short	0x010a
        /*0f4a*/ 	.byte	0x3f
	.zero		1


	//   ....[91]....
        /*0f4c*/ 	.word	0x0001d880
        /*0f50*/ 	.word	0x00000000
        /*0f54*/ 	.word	0x00013240
        /*0f58*/ 	.short	0x010a
        /*0f5a*/ 	.byte	0x3f
	.zero		1


	//   ....[92]....
        /*0f5c*/ 	.word	0x0001de40
        /*0f60*/ 	.word	0x00000002
        /*0f64*/ 	.word	0x00013270
        /*0f68*/ 	.short	0x010a
        /*0f6a*/ 	.byte	0x3f
	.zero		1


	//   ....[93]....
        /*0f6c*/ 	.word	0x0001de90
        /*0f70*/ 	.word	0x00000002
        /*0f74*/ 	.word	0x00013260
        /*0f78*/ 	.short	0x010a
        /*0f7a*/ 	.byte	0x3f
	.zero		1


	//   ....[94]....
        /*0f7c*/ 	.word	0x0001dee0
        /*0f80*/ 	.word	0x00000000
        /*0f84*/ 	.word	0x00013270
        /*0f88*/ 	.short	0x010a
        /*0f8a*/ 	.byte	0x3f
	.zero		1


	//   ....[95]....
        /*0f8c*/ 	.word	0x0001df30
        /*0f90*/ 	.word	0x00000000
        /*0f94*/ 	.word	0x00013260
        /*0f98*/ 	.short	0x010a
        /*0f9a*/ 	.byte	0x3f
	.zero		1


	//   ....[96]....
        /*0f9c*/ 	.word	0x0001df80
        /*0fa0*/ 	.word	0x00000005
        /*0fa4*/ 	.word	0x00013220
        /*0fa8*/ 	.short	0x010a
        /*0faa*/ 	.byte	0x3f
	.zero		1


	//   ....[97]....
        /*0fac*/ 	.word	0x0001e120
        /*0fb0*/ 	.word	0x00000004
        /*0fb4*/ 	.word	0x00013240
        /*0fb8*/ 	.short	0x010a
        /*0fba*/ 	.byte	0x3f
	.zero		1


	//   ....[98]....
        /*0fbc*/ 	.word	0x0001e170
        /*0fc0*/ 	.word	0x00000005
        /*0fc4*/ 	.word	0x00013240
        /*0fc8*/ 	.short	0x010a
        /*0fca*/ 	.byte	0x3f
	.zero		1


	//   ....[99]....
        /*0fcc*/ 	.word	0x0001e1c0
        /*0fd0*/ 	.word	0x00000004
        /*0fd4*/ 	.word	0x00013260
        /*0fd8*/ 	.short	0x010a
        /*0fda*/ 	.byte	0x3f
	.zero		1


	//   ....[100]....
        /*0fdc*/ 	.word	0x0001e210
        /*0fe0*/ 	.word	0x00000005
        /*0fe4*/ 	.word	0x00013260
        /*0fe8*/ 	.short	0x010a
        /*0fea*/ 	.byte	0x3f
	.zero		1


	//   ....[101]....
        /*0fec*/ 	.word	0x0001e260
        /*0ff0*/ 	.word	0x00000004
        /*0ff4*/ 	.word	0x00013280
        /*0ff8*/ 	.short	0x010a
        /*0ffa*/ 	.byte	0x3f
	.zero		1


	//----- nvinfo : EIATTR_NUM_MBARRIERS
	.align		4
.L_1516:
        /*0ffc*/ 	.byte	0x03, 0x38
        /*0ffe*/ 	.short	0x0016


	//----- nvinfo : EIATTR_EXIT_INSTR_OFFSETS
	.align		4
        /*1000*/ 	.byte	0x04, 0x1c
        /*1002*/ 	.short	(.L_1518 - .L_1517)


	//   ....[0]....
.L_1517:
        /*1004*/ 	.word	0x00000980


	//   ....[1]....
        /*1008*/ 	.word	0x00014c70


	//   ....[2]....
        /*100c*/ 	.word	0x0001b880


	//----- nvinfo : EIATTR_MAX_THREADS
	.align		4
.L_1518:
        /*1010*/ 	.byte	0x04, 0x05
        /*1012*/ 	.short	(.L_1520 - .L_1519)
.L_1519:
        /*1014*/ 	.word	0x00000200
        /*1018*/ 	.word	0x00000001
        /*101c*/ 	.word	0x00000001


	//----- nvinfo : EIATTR_CRS_STACK_SIZE
	.align		4
.L_1520:
        /*1020*/ 	.byte	0x04, 0x1e
        /*1022*/ 	.short	(.L_1522 - .L_1521)
.L_1521:
        /*1024*/ 	.word	0x00000000


	//----- nvinfo : EIATTR_CBANK_PARAM_SIZE
	.align		4
.L_1522:
        /*1028*/ 	.byte	0x03, 0x19
        /*102a*/ 	.short	0x0af0


	//----- nvinfo : EIATTR_PARAM_CBANK
	.align		4
        /*102c*/ 	.byte	0x04, 0x0a
        /*102e*/ 	.short	(.L_1524 - .L_1523)
	.align		4
.L_1523:
        /*1030*/ 	.word	index@(.nv.constant0._ZN7cutlass13device_kernelIN5flash11enable_sm90INS1_16FlashAttnFwdSm90INS1_25CollectiveMainloopFwdSm90ILi2EN4cute5tupleIJNS5_1CILi1EEES8_S8_EEENS6_IJNS7_ILi192EEENS7_ILi160EEENS7_ILi64EEEEEELi64ENS_12float_e4m3_tEfNS_4arch4Sm90ELb0ELb1ELb1ELb1ELb1ELb0ELb0ELb1ELb1ELb1ELb0ELb0EEENS1_21CollectiveEpilogueFwdINS6_IJSA_SC_SB_EEES9_NS_10bfloat16_tESG_Li384ELb1ELb1ELb0ELb1EEENS1_36VarlenDynamicPersistentTileSchedulerILi192ELi160ELi384ELi128ELb0ELb1ELb1ELb1ELb0ELb1EEEEEEEEEvNT_6ParamsE)
        /*1034*/ 	.short	0x0210
        /*1036*/ 	.short	0x0af0


	//----- nvinfo : EIATTR_SW_WAR
	.align		4
.L_1524:
        /*1038*/ 	.byte	0x04, 0x36
        /*103a*/ 	.short	(.L_1526 - .L_1525)
.L_1525:
        /*103c*/ 	.word	0x00000008
.L_1526:


//--------------------- .nv.info._ZN7cutlass13device_kernelIN5flash11enable_sm90INS1_16FlashAttnFwdSm90INS1_25CollectiveMainloopFwdSm90ILi2EN4cute5tupleIJNS5_1CILi1EEES8_S8_EEENS6_IJNS7_ILi192EEENS7_ILi160EEENS7_ILi64EEEEEELi64ENS_12float_e4m3_tEfNS_4arch4Sm90ELb0ELb1ELb1ELb1ELb1ELb1ELb0ELb1ELb1ELb1ELb0ELb0EEENS1_21CollectiveEpilogueFwdINS6_IJSA_SC_SB_EEES9_NS_10bfloat16_tESG_Li384ELb1ELb1ELb0ELb1EEENS1_36VarlenDynamicPersistentTileSchedulerILi192ELi160ELi384ELi128ELb0ELb1ELb1ELb1ELb0ELb1EEEEEEEEEvNT_6ParamsE --------------------------
	.section	.nv.info._ZN7cutlass13device_kernelIN5flash11enable_sm90INS1_16FlashAttnFwdSm90INS1_25CollectiveMainloopFwdSm90ILi2EN4cute5tupleIJNS5_1CILi1EEES8_S8_EEENS6_IJNS7_ILi192EEENS7_ILi160EEENS7_ILi64EEEEEELi64ENS_12float_e4m3_tEfNS_4arch4Sm90ELb0ELb1ELb1ELb1ELb1ELb1ELb0ELb1ELb1ELb1ELb0ELb0EEENS1_21CollectiveEpilogueFwdINS6_IJSA_SC_SB_EEES9_NS_10bfloat16_tESG_Li384ELb1ELb1ELb0ELb1EEENS1_36VarlenDynamicPersistentTileSchedulerILi192ELi160ELi384ELi128ELb0ELb1ELb1ELb1ELb0ELb1EEEEEEEEEvNT_6ParamsE,"",@"SHT_CUDA_INFO"
	.sectionflags	@""
	.align	4


	//----- nvinfo : EIATTR_CUDA_API_VERSION
	.align		4
        /*0000*/ 	.byte	0x04, 0x37
        /*0002*/ 	.short	(.L_1528 - .L_1527)
.L_1527:
        /*0004*/ 	.word	0x00000082


	//----- nvinfo : EIATTR_KPARAM_INFO
	.align		4
.L_1528:
        /*0008*/ 	.byte	0x04, 0x17
        /*000a*/ 	.short	(.L_1530 - .L_1529)
.L_1529:
        /*000c*/ 	.word	0x00000000
        /*0010*/ 	.short	0x0000
        /*0012*/ 	.short	0x0070
        /*0014*/ 	.byte	0x00, 0xf0, 0x01, 0x2a


	//----- nvinfo : EIATTR_SPARSE_MMA_MASK
	.align		4
.L_1530:
        /*0018*/ 	.byte	0x03, 0x50
        /*001a*/ 	.short	0x0000


	//----- nvinfo : EIATTR_MAXREG_COUNT
	.align		4
        /*001c*/ 	.byte	0x03, 0x1b
        /*001e*/ 	.short	0x0080


	//----- nvinfo : EIATTR_NUM_BARRIERS
	.align		4
        /*0020*/ 	.byte	0x02, 0x4c
        /*0022*/ 	.byte	0x10
	.zero		1


	//----- nvinfo : EIATTR_EXTERNS
	.align		4
        /*0024*/ 	.byte	0x04, 0x0f
        /*0026*/ 	.short	(.L_1532 - .L_1531)


	//   ....[0]....
	.align		4
.L_1531:
        /*0028*/ 	.word	index@(__assertfail)


	//----- nvinfo : EIATTR_ANNOTATIONS
	.align		4
.L_1532:
        /*002c*/ 	.byte	0x04, 0x55
        /*002e*/ 	.short	(.L_1534 - .L_1533)


	//   ....[0]....
.L_1533:
        /* <DEDUP_REMOVED lines=128> */


	//----- nvinfo : EIATTR_MERCURY_ISA_VERSION
	.align		4
.L_1534:
        /*0820*/ 	.byte	0x03, 0x5f
        /*0822*/ 	.short	0x0101


	//----- nvinfo : EIATTR_UNUSED_LOAD_BYTE_OFFSET
	.align		4
        /*0824*/ 	.byte	0x04, 0x44
        /*0826*/ 	.short	(.L_1536 - .L_1535)


	//   ....[0]....
.L_1535:
        /*0828*/ 	.word	0x00000a40
        /*082c*/ 	.word	0x0000fff0


	//   ....[1]....
        /*0830*/ 	.word	0x0001ac90
        /*0834*/ 	.word	0x0000fff0


	//----- nvinfo : EIATTR_INT_WARP_WIDE_INSTR_OFFSETS
	.align		4
.L_1536:
        /*0838*/ 	.byte	0x04, 0x31
        /*083a*/ 	.short	(.L_1538 - .L_1537)


	//   ....[0]....
.L_1537:
        /*083c*/ 	.word	0x00000120


	//   ....[1]....
        /*0840*/ 	.word	0x00000160


	//   ....[2]....
        /*0844*/ 	.word	0x00000220


	//   ....[3]....
        /*0848*/ 	.word	0x0001f4a0


	//   ....[4]....
        /*084c*/ 	.word	0x0001f530


	//   ....[5]....
        /*0850*/ 	.word	0x00023230


	//   ....[6]....
        /*0854*/ 	.word	0x000232c0


	//----- nvinfo : EIATTR_COOP_GROUP_MASK_REGIDS
	.align		4
.L_1538:
        /*0858*/ 	.byte	0x04, 0x29
        /*085a*/ 	.short	(.L_1540 - .L_1539)


	//   ....[0]....
.L_1539:
        /*085c*/ 	.word	0xffffffff


	//   ....[1]....
        /*0860*/ 	.word	0xffffffff


	//   ....[2]....
        /*0864*/ 	.word	0xffffffff


	//   ....[3]....
        /*0868*/ 	.word	0xffffffff


	//   ....[4]....
        /*086c*/ 	.word	0xffffffff


	//   ....[5]....
        /*0870*/ 	.word	0xffffffff


	//   ....[6]....
        /*0874*/ 	.word	0xffffffff


	//   ....[7]....
        /*0878*/ 	.word	0xffffffff


	//   ....[8]....
        /*087c*/ 	.word	0xffffffff


	//   ....[9]....
        /*0880*/ 	.word	0xffffffff


	//   ....[10]....
        /*0884*/ 	.word	0xffffffff


	//   ....[11]....
        /*0888*/ 	.word	0xffffffff


	//   ....[12]....
        /*088c*/ 	.word	0xffffffff


	//   ....[13]....
        /*0890*/ 	.word	0xffffffff


	//   ....[14]....
        /*0894*/ 	.word	0xffffffff


	//   ....[15]....
        /*0898*/ 	.word	0xffffffff


	//   ....[16]....
        /*089c*/ 	.word	0xffffffff


	//   ....[17]....
        /*08a0*/ 	.word	0xffffffff


	//   ....[18]....
        /*08a4*/ 	.word	0xffffffff


	//   ....[19]....
        /*08a8*/ 	.word	0xffffffff


	//   ....[20]....
        /*08ac*/ 	.word	0xffffffff


	//   ....[21]....
        /*08b0*/ 	.word	0xffffffff


	//   ....[22]....
        /*08b4*/ 	.word	0xffffffff


	//   ....[23]....
        /*08b8*/ 	.word	0xffffffff


	//   ....[24]....
        /*08bc*/ 	.word	0xffffffff


	//   ....[25]....
        /*08c0*/ 	.word	0xffffffff


	//   ....[26]....
        /*08c4*/ 	.word	0xffffffff


	//   ....[27]....
        /*08c8*/ 	.word	0xffffffff


	//   ....[28]....
        /*08cc*/ 	.word	0xffffffff


	//   ....[29]....
        /*08d0*/ 	.word	0xffffffff


	//   ....[30]....
        /*08d4*/ 	.word	0xffffffff


	//   ....[31]....
        /*08d8*/ 	.word	0xffffffff


	//   ....[32]....
        /*08dc*/ 	.word	0xffffffff


	//   ....[33]....
        /*08e0*/ 	.word	0xffffffff


	//   ....[34]....
        /*08e4*/ 	.word	0xffffffff


	//   ....[35]....
        /*08e8*/ 	.word	0xffffffff


	//   ....[36]....
        /*08ec*/ 	.word	0xffffffff


	//   ....[37]....
        /*08f0*/ 	.word	0xffffffff


	//   ....[38]....
        /*08f4*/ 	.word	0xffffffff


	//   ....[39]....
        /*08f8*/ 	.word	0xffffffff


	//   ....[40]....
        /*08fc*/ 	.word	0xffffffff


	//   ....[41]....
        /*0900*/ 	.word	0xffffffff


	//   ....[42]....
        /*0904*/ 	.word	0xffffffff


	//   ....[43]....
        /*0908*/ 	.word	0xffffffff


	//   ....[44]....
        /*090c*/ 	.word	0xffffffff


	//   ....[45]....
        /*0910*/ 	.word	0xffffffff


	//   ....[46]....
        /*0914*/ 	.word	0xffffffff


	//   ....[47]....
        /*0918*/ 	.word	0xffffffff


	//   ....[48]....
        /*091c*/ 	.word	0xffffffff


	//   ....[49]....
        /*0920*/ 	.word	0xffffffff


	//   ....[50]....
        /*0924*/ 	.word	0xffffffff


	//   ....[51]....
        /*0928*/ 	.word	0xffffffff


	//   ....[52]....
        /*092c*/ 	.word	0xffffffff


	//   ....[53]....
        /*0930*/ 	.word	0xffffffff


	//   ....[54]....
        /*0934*/ 	.word	0xffffffff


	//   ....[55]....
        /*0938*/ 	.word	0xffffffff


	//   ....[56]....
        /*093c*/ 	.word	0xffffffff


	//   ....[57]....
        /*0940*/ 	.word	0xffffffff


	//   ....[58]....
        /*0944*/ 	.word	0xffffffff


	//   ....[59]....
        /*0948*/ 	.word	0xffffffff


	//   ....[60]....
        /*094c*/ 	.word	0xffffffff


	//   ....[61]....
        /*0950*/ 	.word	0xffffffff


	//   ....[62]....
        /*0954*/ 	.word	0xffffffff


	//   ....[63]....
        /*0958*/ 	.word	0xffffffff


	//   ....[64]....
        /*095c*/ 	.word	0xffffffff


	//   ....[65]....
        /*0960*/ 	.word	0xffffffff


	//   ....[66]....
        /*0964*/ 	.word	0xffffffff


	//   ....[67]....
        /*0968*/ 	.word	0xffffffff


	//   ....[68]....
        /*096c*/ 	.word	0xffffffff


	//   ....[69]....
        /*0970*/ 	.word	0xffffffff


	//   ....[70]....
        /*0974*/ 	.word	0xffffffff


	//   ....[71]....
        /*0978*/ 	.word	0xffffffff


	//   ....[72]....
        /*097c*/ 	.word	0xffffffff


	//   ....[73]....
        /*0980*/ 	.word	0xffffffff


	//   ....[74]....
        /*0984*/ 	.word	0xffffffff


	//   ....[75]....
        /*0988*/ 	.word	0xffffffff


	//   ....[76]....
        /*098c*/ 	.word	0xffffffff


	//   ....[77]....
        /*0990*/ 	.word	0xffffffff


	//   ....[78]....
        /*0994*/ 	.word	0xffffffff


	//   ....[79]....
        /*0998*/ 	.word	0xffffffff


	//   ....[80]....
        /*099c*/ 	.word	0xffffffff


	//   ....[81]....
        /*09a0*/ 	.word	0xffffffff


	//   ....[82]....
        /*09a4*/ 	.word	0xffffffff


	//   ....[83]....
        /*09a8*/ 	.word	0xffffffff


	//   ....[84]....
        /*09ac*/ 	.word	0xffffffff


	//   ....[85]....
        /*09b0*/ 	.word	0xffffffff


	//   ....[86]....
        /*09b4*/ 	.word	0xffffffff


	//   ....[87]....
        /*09b8*/ 	.word	0xffffffff


	//   ....[88]....
        /*09bc*/ 	.word	0xffffffff


	//   ....[89]....
        /*09c0*/ 	.word	0xffffffff


	//   ....[90]....
        /*09c4*/ 	.word	0xffffffff


	//   ....[91]....
        /*09c8*/ 	.word	0xffffffff


	//   ....[92]....
        /*09cc*/ 	.word	0xffffffff


	//   ....[93]....
        /*09d0*/ 	.word	0xffffffff


	//   ....[94]....
        /*09d4*/ 	.word	0xffffffff


	//   ....[95]....
        /*09d8*/ 	.word	0xffffffff


	//   ....[96]....
        /*09dc*/ 	.word	0xffffffff


	//   ....[97]....
        /*09e0*/ 	.word	0xffffffff


	//   ....[98]....
        /*09e4*/ 	.word	0xffffffff


	//   ....[99]....
        /*09e8*/ 	.word	0xffffffff


	//   ....[100]....
        /*09ec*/ 	.word	0xffffffff


	//   ....[101]....
        /*09f0*/ 	.word	0xffffffff


	//   ....[102]....
        /*09f4*/ 	.word	0xffffffff


	//   ....[103]....
        /*09f8*/ 	.word	0xffffffff


	//   ....[104]....
        /*09fc*/ 	.word	0xffffffff


	//   ....[105]....
        /*0a00*/ 	.word	0xffffffff


	//   ....[106]....
        /*0a04*/ 	.word	0xffffffff


	//   ....[107]....
        /*0a08*/ 	.word	0xffffffff


	//   ....[108]....
        /*0a0c*/ 	.word	0xffffffff


	//   ....[109]....
        /*0a10*/ 	.word	0xffffffff


	//   ....[110]....
        /*0a14*/ 	.word	0xffffffff


	//   ....[111]....
        /*0a18*/ 	.word	0xffffffff


	//   ....[112]....
        /*0a1c*/ 	.word	0xffffffff


	//   ....[113]....
        /*0a20*/ 	.word	0xffffffff


	//   ....[114]....
        /*0a24*/ 	.word	0xffffffff


	//   ....[115]....
        /*0a28*/ 	.word	0xffffffff


	//   ....[116]....
        /*0a2c*/ 	.word	0xffffffff


	//   ....[117]....
        /*0a30*/ 	.word	0xffffffff


	//   ....[118]....
        /*0a34*/ 	.word	0xffffffff


	//   ....[119]....
        /*0a38*/ 	.word	0xffffffff


	//   ....[120]....
        /*0a3c*/ 	.word	0xffffffff


	//   ....[121]....
        /*0a40*/ 	.word	0xffffffff


	//   ....[122]....
        /*0a44*/ 	.word	0xffffffff


	//   ....[123]....
        /*0a48*/ 	.word	0xffffffff


	//   ....[124]....
        /*0a4c*/ 	.word	0xffffffff


	//   ....[125]....
        /*0a50*/ 	.word	0xffffffff


	//   ....[126]....
        /*0a54*/ 	.word	0xffffffff


	//   ....[127]....
        /*0a58*/ 	.word	0xffffffff


	//   ....[128]....
        /*0a5c*/ 	.word	0xffffffff


	//   ....[129]....
        /*0a60*/ 	.word	0xffffffff


	//   ....[130]....
        /*0a64*/ 	.word	0xffffffff


	//   ....[131]....
        /*0a68*/ 	.word	0xffffffff


	//   ....[132]....
        /*0a6c*/ 	.word	0xffffffff


	//   ....[133]....
        /*0a70*/ 	.word	0xffffffff


	//   ....[134]....
        /*0a74*/ 	.word	0xffffffff


	//   ....[135]....
        /*0a78*/ 	.word	0xffffffff


	//   ....[136]....
        /*0a7c*/ 	.word	0xffffffff


	//   ....[137]....
        /*0a80*/ 	.word	0xffffffff


	//   ....[138]....
        /*0a84*/ 	.word	0xffffffff


	//   ....[139]....
        /*0a88*/ 	.word	0xffffffff


	//   ....[140]....
        /*0a8c*/ 	.word	0xffffffff


	//   ....[141]....
        /*0a90*/ 	.word	0xffffffff


	//   ....[142]....
        /*0a94*/ 	.word	0xffffffff


	//   ....[143]....
        /*0a98*/ 	.word	0xffffffff


	//   ....[144]....
        /*0a9c*/ 	.word	0xffffffff


	//   ....[145]....
        /*0aa0*/ 	.word	0xffffffff


	//   ....[146]....
        /*0aa4*/ 	.word	0xffffffff


	//   ....[147]....
        /*0aa8*/ 	.word	0xffffffff


	//   ....[148]....
        /*0aac*/ 	.word	0xffffffff


	//   ....[149]....
        /*0ab0*/ 	.word	0xffffffff


	//   ....[150]....
        /*0ab4*/ 	.word	0xffffffff


	//   ....[151]....
        /*0ab8*/ 	.word	0xffffffff


	//   ....[152]....
        /*0abc*/ 	.word	0xffffffff


	//   ....[153]....
        /*0ac0*/ 	.word	0xffffffff


	//   ....[154]....
        /*0ac4*/ 	.word	0xffffffff


	//   ....[155]....
        /*0ac8*/ 	.word	0xffffffff


	//   ....[156]....
        /*0acc*/ 	.word	0xffffffff


	//   ....[157]....
        /*0ad0*/ 	.word	0xffffffff


	//   ....[158]....
        /*0ad4*/ 	.word	0xffffffff


	//   ....[159]....
        /*0ad8*/ 	.word	0xffffffff


	//   ....[160]....
        /*0adc*/ 	.word	0xffffffff


	//   ....[161]....
        /*0ae0*/ 	.word	0xffffffff


	//   ....[162]....
        /*0ae4*/ 	.word	0xffffffff


	//   ....[163]....
        /*0ae8*/ 	.word	0xffffffff


	//   ....[164]....
        /*0aec*/ 	.word	0xffffffff


	//   ....[165]....
        /*0af0*/ 	.word	0xffffffff


	//   ....[166]....
        /*0af4*/ 	.word	0xffffffff


	//   ....[167]....
        /*0af8*/ 	.word	0xffffffff


	//   ....[168]....
        /*0afc*/ 	.word	0xffffffff


	//   ....[169]....
        /*0b00*/ 	.word	0xffffffff


	//   ....[170]....
        /*0b04*/ 	.word	0xffffffff


	//   ....[171]....
        /*0b08*/ 	.word	0xffffffff


	//   ....[172]....
        /*0b0c*/ 	.word	0xffffffff


	//   ....[173]....
        /*0b10*/ 	.word	0x0500000f


	//   ....[174]....
        /*0b14*/ 	.word	0x0500000f


	//   ....[175]....
        /*0b18*/ 	.word	0x0500000f


	//   ....[176]....
        /*0b1c*/ 	.word	0x0500000f


	//   ....[177]....
        /*0b20*/ 	.word	0x0500000f


	//   ....[178]....
        /*0b24*/ 	.word	0x0500000f


	//   ....[179]....
        /*0b28*/ 	.word	0x0500000f


	//   ....[180]....
        /*0b2c*/ 	.word	0x0500000f


	//   ....[181]....
        /*0b30*/ 	.word	0x0500000f


	//   ....[182]....
        /*0b34*/ 	.word	0x0500000f


	//   ....[183]....
        /*0b38*/ 	.word	0x0500000f


	//   ....[184]....
        /*0b3c*/ 	.word	0x0500000f


	//   ....[185]....
        /*0b40*/ 	.word	0x0500000f


	//   ....[186]....
        /*0b44*/ 	.word	0x0500000f


	//   ....[187]....
        /*0b48*/ 	.word	0x0500000f


	//   ....[188]....
        /*0b4c*/ 	.word	0x0500000f


	//   ....[189]....
        /*0b50*/ 	.word	0x0500000f


	//   ....[190]....
        /*0b54*/ 	.word	0x0500000f


	//   ....[191]....
        /*0b58*/ 	.word	0x0500000f


	//   ....[192]....
        /*0b5c*/ 	.word	0x0500000f


	//   ....[193]....
        /*0b60*/ 	.word	0x0500000f


	//   ....[194]....
        /*0b64*/ 	.word	0x0500000f


	//   ....[195]....
        /*0b68*/ 	.word	0x0500000f


	//   ....[196]....
        /*0b6c*/ 	.word	0x0500000f


	//   ....[197]....
        /*0b70*/ 	.word	0x0500000f


	//   ....[198]....
        /*0b74*/ 	.word	0x0500000f


	//   ....[199]....
        /*0b78*/ 	.word	0x0500000f


	//   ....[200]....
        /*0b7c*/ 	.word	0x0500000f


	//   ....[201]....
        /*0b80*/ 	.word	0x0500000f


	//   ....[202]....
        /*0b84*/ 	.word	0x0500000f


	//   ....[203]....
        /*0b88*/ 	.word	0x0500000f


	//   ....[204]....
        /*0b8c*/ 	.word	0x0500000f


	//   ....[205]....
        /*0b90*/ 	.word	0x0500000f


	//   ....[206]....
        /*0b94*/ 	.word	0x0500000f


	//   ....[207]....
        /*0b98*/ 	.word	0x0500000f


	//   ....[208]....
        /*0b9c*/ 	.word	0x0500000f


	//   ....[209]....
        /*0ba0*/ 	.word	0x0500000f


	//   ....[210]....
        /*0ba4*/ 	.word	0x0500000f


	//   ....[211]....
        /*0ba8*/ 	.word	0x0500000f


	//   ....[212]....
        /*0bac*/ 	.word	0x0500000f


	//   ....[213]....
        /*0bb0*/ 	.word	0x0500000f


	//   ....[214]....
        /*0bb4*/ 	.word	0x0500000f


	//   ....[215]....
        /*0bb8*/ 	.word	0x0500000f


	//   ....[216]....
        /*0bbc*/ 	.word	0x0500000f


	//   ....[217]....
        /*0bc0*/ 	.word	0x0500000f


	//   ....[218]....
        /*0bc4*/ 	.word	0x0500000f


	//   ....[219]....
        /*0bc8*/ 	.word	0x0500000f


	//   ....[220]....
        /*0bcc*/ 	.word	0x0500000f


	//   ....[221]....
        /*0bd0*/ 	.word	0x0500000f


	//   ....[222]....
        /*0bd4*/ 	.word	0x0500000f


	//   ....[223]....
        /*0bd8*/ 	.word	0x0500000f


	//   ....[224]....
        /*0bdc*/ 	.word	0x0500000f


	//   ....[225]....
        /*0be0*/ 	.word	0x0500000f


	//   ....[226]....
        /*0be4*/ 	.word	0x0500000f


	//   ....[227]....
        /*0be8*/ 	.word	0x0500000f


	//   ....[228]....
        /*0bec*/ 	.word	0x0500000f


	//   ....[229]....
        /*0bf0*/ 	.word	0x0500000f


	//   ....[230]....
        /*0bf4*/ 	.word	0x0500000f


	//   ....[231]....
        /*0bf8*/ 	.word	0x0500000f


	//   ....[232]....
        /*0bfc*/ 	.word	0x0500000f


	//   ....[233]....
        /*0c00*/ 	.word	0x0500000f


	//   ....[234]....
        /*0c04*/ 	.word	0x0500000f


	//   ....[235]....
        /*0c08*/ 	.word	0x0500000f


	//   ....[236]....
        /*0c0c*/ 	.word	0x0500000f


	//   ....[237]....
        /*0c10*/ 	.word	0x0500000f


	//   ....[238]....
        /*0c14*/ 	.word	0x0500000f


	//   ....[239]....
        /*0c18*/ 	.word	0x0500000f


	//   ....[240]....
        /*0c1c*/ 	.word	0x0500000f


	//   ....[241]....
        /*0c20*/ 	.word	0x0500000f


	//   ....[242]....
        /*0c24*/ 	.word	0x0500000f


	//   ....[243]....
        /*0c28*/ 	.word	0x0500000f


	//   ....[244]....
        /*0c2c*/ 	.word	0x0500000f


	//   ....[245]....
        /*0c30*/ 	.word	0x0500000f


	//   ....[246]....
        /*0c34*/ 	.word	0x0500000f


	//   ....[247]....
        /*0c38*/ 	.word	0x0500000f


	//   ....[248]....
        /*0c3c*/ 	.word	0x0500000f


	//   ....[249]....
        /*0c40*/ 	.word	0x0500000f


	//   ....[250]....
        /*0c44*/ 	.word	0x0500000f


	//   ....[251]....
        /*0c48*/ 	.word	0x0500000f


	//   ....[252]....
        /*0c4c*/ 	.word	0x0500000f


	//   ....[253]....
        /*0c50*/ 	.word	0x0500000f


	//   ....[254]....
        /*0c54*/ 	.word	0x0500000f


	//   ....[255]....
        /*0c58*/ 	.word	0x0500000f


	//   ....[0]....
        /*0c5c*/ 	.word	0x0500000f


	//   ....[1]....
        /*0c60*/ 	.word	0x0500000f


	//   ....[2]....
        /*0c64*/ 	.word	0x0500000f


	//----- nvinfo : EIATTR_COOP_GROUP_INSTR_OFFSETS
	.align		4
.L_1540:
        /*0c68*/ 	.byte	0x04, 0x28
        /*0c6a*/ 	.short	(.L_1542 - .L_1541)


	//   ....[0]....
.L_1541:
        /*0c6c*/ 	.word	0x00000060


	//   ....[1]....
        /*0c70*/ 	.word	0x00000130


	//   ....[2]....
        /*0c74*/ 	.word	0x00000230


	//   ....[3]....
        /*0c78*/ 	.word	0x000003a0


	//   ....[4]....
        /*0c7c*/ 	.word	0x00000500


	//   ....[5]....
        /*0c80*/ 	.word	0x00000620


	//   ....[6]....
        /*0c84*/ 	.word	0x00000780


	//   ....[7]....
        /*0c88*/ 	.word	0x00002950


	//   ....[8]....
        /*0c8c*/ 	.word	0x00002960


	//   ....[9]....
        /*0c90*/ 	.word	0x00003b50


	//   ....[10]....
        /*0c94*/ 	.word	0x00003b60


	//   ....[11]....
        /*0c98*/ 	.word	0x00004d50


	//   ....[12]....
        /*0c9c*/ 	.word	0x00004d60


	//   ....[13]....
        /*0ca0*/ 	.word	0x00005110


	//   ....[14]....
        /*0ca4*/ 	.word	0x00005130


	//   ....[15]....
        /*0ca8*/ 	.word	0x00005a10


	//   ....[16]....
        /*0cac*/ 	.word	0x00006440


	//   ....[17]....
        /*0cb0*/ 	.word	0x00006450


	//   ....[18]....
        /*0cb4*/ 	.word	0x00006460


	//   ....[19]....
        /*0cb8*/ 	.word	0x00006470


	//   ....[20]....
        /*0cbc*/ 	.word	0x00007950


	//   ....[21]....
        /*0cc0*/ 	.word	0x00007960


	//   ....[22]....
        /*0cc4*/ 	.word	0x00007970


	//   ....[23]....
        /*0cc8*/ 	.word	0x00007980


	//   ....[24]....
        /*0ccc*/ 	.word	0x00009b20


	//   ....[25]....
        /*0cd0*/ 	.word	0x0000af40


	//   ....[26]....
        /*0cd4*/ 	.word	0x0000b8e0


	//   ....[27]....
        /*0cd8*/ 	.word	0x0000b9e0


	//   ....[28]....
        /*0cdc*/ 	.word	0x0000c400


	//   ....[29]....
        /*0ce0*/ 	.word	0x0000c480


	//   ....[30]....
        /*0ce4*/ 	.word	0x0000e660


	//   ....[31]....
        /*0ce8*/ 	.word	0x0000ed00


	//   ....[32]....
        /*0cec*/ 	.word	0x00010830


	//   ....[33]....
        /*0cf0*/ 	.word	0x000109e0


	//   ....[34]....
        /*0cf4*/ 	.word	0x00011010


	//   ....[35]....
        /*0cf8*/ 	.word	0x00011070


	//   ....[36]....
        /*0cfc*/ 	.word	0x00013bd0


	//   ....[37]....
        /*0d00*/ 	.word	0x00013c20


	//   ....[38]....
        /*0d04*/ 	.word	0x00013ff0


	//   ....[39]....
        /*0d08*/ 	.word	0x00014010


	//   ....[40]....
        /*0d0c*/ 	.word	0x00016670


	//   ....[41]....
        /*0d10*/ 	.word	0x00016ce0


	//   ....[42]....
        /*0d14*/ 	.word	0x00018480


	//   ....[43]....
        /*0d18*/ 	.word	0x00018580


	//   ....[44]....
        /*0d1c*/ 	.word	0x00018ff0


	//   ....[45]....
        /*0d20*/ 	.word	0x00019050


	//   ....[46]....
        /*0d24*/ 	.word	0x0001a5f0


	//   ....[47]....
        /*0d28*/ 	.word	0x0001a620


	//   ....[48]....
        /*0d2c*/ 	.word	0x0001a710


	//   ....[49]....
        /*0d30*/ 	.word	0x0001a7e0


	//   ....[50]....
        /*0d34*/ 	.word	0x0001b2d0


	//   ....[51]....
        /*0d38*/ 	.word	0x0001b2e0


	//   ....[52]....
        /*0d3c*/ 	.word	0x0001b2f0


	//   ....[53]....
        /*0d40*/ 	.word	0x0001b300


	//   ....[54]....
        /*0d44*/ 	.word	0x0001b310


	//   ....[55]....
        /*0d48*/ 	.word	0x0001b320


	//   ....[56]....
        /*0d4c*/ 	.word	0x0001b330


	//   ....[57]....
        /*0d50*/ 	.word	0x0001b350


	//   ....[58]....
        /*0d54*/ 	.word	0x0001b380


	//   ....[59]....
        /*0d58*/ 	.word	0x0001b3a0


	//   ....[60]....
        /*0d5c*/ 	.word	0x0001b3d0


	//   ....[61]....
        /*0d60*/ 	.word	0x0001b3f0


	//   ....[62]....
        /*0d64*/ 	.word	0x0001b420


	//   ....[63]....
        /*0d68*/ 	.word	0x0001b430


	//   ....[64]....
        /*0d6c*/ 	.word	0x0001b460


	//   ....[65]....
        /*0d70*/ 	.word	0x0001b470


	//   ....[66]....
        /*0d74*/ 	.word	0x0001b990


	//   ....[67]....
        /*0d78*/ 	.word	0x0001b9d0


	//   ....[68]....
        /*0d7c*/ 	.word	0x0001ba10


	//   ....[69]....
        /*0d80*/ 	.word	0x0001ba50


	//   ....[70]....
        /*0d84*/ 	.word	0x0001bed0


	//   ....[71]....
        /*0d88*/ 	.word	0x0001bf10


	//   ....[72]....
        /*0d8c*/ 	.word	0x0001bf30


	//   ....[73]....
        /*0d90*/ 	.word	0x0001bf70


	//   ....[74]....
        /*0d94*/ 	.word	0x0001bf90


	//   ....[75]....
        /*0d98*/ 	.word	0x0001bfb0


	//   ....[76]....
        /*0d9c*/ 	.word	0x0001bfd0


	//   ....[77]....
        /*0da0*/ 	.word	0x0001c000


	//   ....[78]....
        /*0da4*/ 	.word	0x0001c800


	//   ....[79]....
        /*0da8*/ 	.word	0x0001c830


	//   ....[80]....
        /*0dac*/ 	.word	0x0001c870


	//   ....[81]....
        /*0db0*/ 	.word	0x0001c8a0


	//   ....[82]....
        /*0db4*/ 	.word	0x0001c8c0


	//   ....[83]....
        /*0db8*/ 	.word	0x0001c8d0


	//   ....[84]....
        /*0dbc*/ 	.word	0x0001c8e0


	//   ....[85]....
        /*0dc0*/ 	.word	0x0001c900


	//   ....[86]....
        /*0dc4*/ 	.word	0x0001ca60


	//   ....[87]....
        /*0dc8*/ 	.word	0x0001cc10


	//   ....[88]....
        /*0dcc*/ 	.word	0x0001cc40


	//   ....[89]....
        /*0dd0*/ 	.word	0x0001cc70


	//   ....[90]....
        /*0dd4*/ 	.word	0x0001cca0


	//   ....[91]....
        /*0dd8*/ 	.word	0x0001ccd0


	//   ....[92]....
        /*0ddc*/ 	.word	0x0001cd00


	//   ....[93]....
        /*0de0*/ 	.word	0x0001ce70


	//   ....[94]....
        /*0de4*/ 	.word	0x0001cea0


	//   ....[95]....
        /*0de8*/ 	.word	0x0001ced0


	//   ....[96]....
        /*0dec*/ 	.word	0x0001cf00


	//   ....[97]....
        /*0df0*/ 	.word	0x0001cf30


	//   ....[98]....
        /*0df4*/ 	.word	0x0001cf60


	//   ....[99]....
        /*0df8*/ 	.word	0x0001d010


	//   ....[100]....
        /*0dfc*/ 	.word	0x0001d070


	//   ....[101]....
        /*0e00*/ 	.word	0x0001d110


	//   ....[102]....
        /*0e04*/ 	.word	0x0001e310


	//   ....[103]....
        /*0e08*/ 	.word	0x000204b0


	//   ....[104]....
        /*0e0c*/ 	.word	0x000204e0


	//   ....[105]....
        /*0e10*/ 	.word	0x00020540


	//   ....[106]....
        /*0e14*/ 	.word	0x00020570


	//   ....[107]....
        /*0e18*/ 	.word	0x000205c0


	//   ....[108]....
        /*0e1c*/ 	.word	0x000205d0


	//   ....[109]....
        /*0e20*/ 	.word	0x000205f0


	//   ....[110]....
        /*0e24*/ 	.word	0x00020600


	//   ....[111]....
        /*0e28*/ 	.word	0x00020660


	//   ....[112]....
        /*0e2c*/ 	.word	0x000206b0


	//   ....[113]....
        /*0e30*/ 	.word	0x00020b00


	//   ....[114]....
        /*0e34*/ 	.word	0x00020b20


	//   ....[115]....
        /*0e38*/ 	.word	0x00020b80


	//   ....[116]....
        /*0e3c*/ 	.word	0x00020ba0


	//   ....[117]....
        /*0e40*/ 	.word	0x00020be0


	//   ....[118]....
        /*0e44*/ 	.word	0x00020c00


	//   ....[119]....
        /*0e48*/ 	.word	0x00020c10


	//   ....[120]....
        /*0e4c*/ 	.word	0x00020c20


	//   ....[121]....
        /*0e50*/ 	.word	0x00020cb0


	//   ....[122]....
        /*0e54*/ 	.word	0x00020cd0


	//   ....[123]....
        /*0e58*/ 	.word	0x000215b0


	//   ....[124]....
        /*0e5c*/ 	.word	0x000215e0


	//   ....[125]....
        /*0e60*/ 	.word	0x00021680


	//   ....[126]....
        /*0e64*/ 	.word	0x000216a0


	//   ....[127]....
        /*0e68*/ 	.word	0x00021720


	//   ....[128]....
        /*0e6c*/ 	.word	0x00021740


	//   ....[129]....
        /*0e70*/ 	.word	0x000217b0


	//   ....[130]....
        /*0e74*/ 	.word	0x000217c0


	//   ....[131]....
        /*0e78*/ 	.word	0x00021800


	//   ....[132]....
        /*0e7c*/ 	.word	0x00021820


	//   ....[133]....
        /*0e80*/ 	.word	0x00021830


	//   ....[134]....
        /*0e84*/ 	.word	0x00021840


	//   ....[135]....
        /*0e88*/ 	.word	0x00022350


	//   ....[136]....
        /*0e8c*/ 	.word	0x00022360


	//   ....[137]....
        /*0e90*/ 	.word	0x00022380


	//   ....[138]....
        /*0e94*/ 	.word	0x000223d0


	//   ....[139]....
        /*0e98*/ 	.word	0x000223e0


	//   ....[140]....
        /*0e9c*/ 	.word	0x00022420


	//   ....[141]....
        /*0ea0*/ 	.word	0x00022430


	//   ....[142]....
        /*0ea4*/ 	.word	0x00022440


	//   ....[143]....
        /*0ea8*/ 	.word	0x00022480


	//   ....[144]....
        /*0eac*/ 	.word	0x000224c0


	//   ....[145]....
        /*0eb0*/ 	.word	0x00022920


	//   ....[146]....
        /*0eb4*/ 	.word	0x00022930


	//   ....[147]....
        /*0eb8*/ 	.word	0x00022940


	//   ....[148]....
        /*0ebc*/ 	.word	0x00022980


	//   ....[149]....
        /*0ec0*/ 	.word	0x00022990


	//   ....[150]....
        /*0ec4*/ 	.word	0x000229d0


	//   ....[151]....
        /*0ec8*/ 	.word	0x000229e0


	//   ....[152]....
        /*0ecc*/ 	.word	0x000229f0


	//   ....[153]....
        /*0ed0*/ 	.word	0x00022a30


	//   ....[154]....
        /*0ed4*/ 	.word	0x00022a70


	//   ....[155]....
        /*0ed8*/ 	.word	0x00023ae0


	//   ....[156]....
        /*0edc*/ 	.word	0x00023b40


	//   ....[157]....
        /*0ee0*/ 	.word	0x00023b70


	//   ....[158]....
        /*0ee4*/ 	.word	0x00023b80


	//   ....[159]....
        /*0ee8*/ 	.word	0x00023bb0


	//   ....[160]....
        /*0eec*/ 	.word	0x00023be0


	//   ....[161]....
        /*0ef0*/ 	.word	0x00023c10


	//   ....[162]....
        /*0ef4*/ 	.word	0x00023c40


	//   ....[163]....
        /*0ef8*/ 	.word	0x00023dc0


	//   ....[164]....
        /*0efc*/ 	.word	0x00023df0


	//   ....[165]....
        /*0f00*/ 	.word	0x00023e20


	//   ....[166]....
        /*0f04*/ 	.word	0x00023e50


	//   ....[167]....
        /*0f08*/ 	.word	0x00023e80


	//   ....[168]....
        /*0f0c*/ 	.word	0x00023eb0


	//   ....[169]....
        /*0f10*/ 	.word	0x00023f70


	//   ....[170]....
        /*0f14*/ 	.word	0x00023f90


	//   ....[171]....
        /*0f18*/ 	.word	0x00024000


	//   ....[172]....
        /*0f1c*/ 	.word	0x000246c0


	//   ....[173]....
        /*0f20*/ 	.word	0x00024a80


	//   ....[174]....
        /*0f24*/ 	.word	0x00024b10


	//   ....[175]....
        /*0f28*/ 	.word	0x00024be0


	//   ....[176]....
        /*0f2c*/ 	.word	0x00024c70


	//   ....[177]....
        /*0f30*/ 	.word	0x00024d40


	//   ....[178]....
        /*0f34*/ 	.word	0x00024dd0


	//   ....[179]....
        /*0f38*/ 	.word	0x00024ea0


	//   ....[180]....
        /*0f3c*/ 	.word	0x00024f30


	//   ....[181]....
        /*0f40*/ 	.word	0x00024f80


	//   ....[182]....
        /*0f44*/ 	.word	0x00024fd0


	//   ....[183]....
        /*0f48*/ 	.word	0x000250a0


	//   ....[184]....
        /*0f4c*/ 	.word	0x00025130


	//   ....[185]....
        /*0f50*/ 	.word	0x00025180


	//   ....[186]....
        /*0f54*/ 	.word	0x000251d0


	//   ....[187]....
        /*0f58*/ 	.word	0x00025560


	//   ....[188]....
        /*0f5c*/ 	.word	0x00025840


	//   ....[189]....
        /*0f60*/ 	.word	0x00025940


	//   ....[190]....
        /*0f64*/ 	.word	0x00025a10


	//   ....[191]....
        /*0f68*/ 	.word	0x00025a80


	//   ....[192]....
        /*0f6c*/ 	.word	0x00025b60


	//   ....[193]....
        /*0f70*/ 	.word	0x00025be0


	//   ....[194]....
        /*0f74*/ 	.word	0x00025cb0


	//   ....[195]....
        /*0f78*/ 	.word	0x00025d30


	//   ....[196]....
        /*0f7c*/ 	.word	0x00025e00


	//   ....[197]....
        /*0f80*/ 	.word	0x00025e80


	//   ....[198]....
        /*0f84*/ 	.word	0x00025f50


	//   ....[199]....
        /*0f88*/ 	.word	0x00026050


	//   ....[200]....
        /*0f8c*/ 	.word	0x00026100


	//   ....[201]....
        /*0f90*/ 	.word	0x00026170


	//   ....[202]....
        /*0f94*/ 	.word	0x00026250


	//   ....[203]....
        /*0f98*/ 	.word	0x000262b0


	//   ....[204]....
        /*0f9c*/ 	.word	0x00026370


	//   ....[205]....
        /*0fa0*/ 	.word	0x000263d0


	//   ....[206]....
        /*0fa4*/ 	.word	0x00026490


	//   ....[207]....
        /*0fa8*/ 	.word	0x000264f0


	//   ....[208]....
        /*0fac*/ 	.word	0x000265c0


	//   ....[209]....
        /*0fb0*/ 	.word	0x00026670


	//   ....[210]....
        /*0fb4*/ 	.word	0x000266e0


	//   ....[211]....
        /*0fb8*/ 	.word	0x00026740


	//   ....[212]....
        /*0fbc*/ 	.word	0x00026830


	//   ....[213]....
        /*0fc0*/ 	.word	0x00026890


	//   ....[214]....
        /*0fc4*/ 	.word	0x00026990


	//   ....[215]....
        /*0fc8*/ 	.word	0x00026a00


	//   ....[216]....
        /*0fcc*/ 	.word	0x00026af0


	//   ....[217]....
        /*0fd0*/ 	.word	0x00026b50


	//   ....[218]....
        /*0fd4*/ 	.word	0x00026bf0


	//   ....[219]....
        /*0fd8*/ 	.word	0x00026cb0


	//   ....[220]....
        /*0fdc*/ 	.word	0x00026d80


	//   ....[221]....
        /*0fe0*/ 	.word	0x00026ed0


	//   ....[222]....
        /*0fe4*/ 	.word	0x00026f80


	//   ....[223]....
        /*0fe8*/ 	.word	0x00027030


	//   ....[224]....
        /*0fec*/ 	.word	0x000270d0


	//   ....[225]....
        /*0ff0*/ 	.word	0x00027180


	//   ....[226]....
        /*0ff4*/ 	.word	0x00027220


	//   ....[227]....
        /*0ff8*/ 	.word	0x000272d0


	//   ....[228]....
        /*0ffc*/ 	.word	0x00027370


	//   ....[229]....
        /*1000*/ 	.word	0x000273e0


	//   ....[230]....
        /*1004*/ 	.word	0x000274a0


	//   ....[231]....
        /*1008*/ 	.word	0x000275a0


	//   ....[232]....
        /*100c*/ 	.word	0x00027630


	//   ....[233]....
        /*1010*/ 	.word	0x00027690


	//   ....[234]....
        /*1014*/ 	.word	0x00027740


	//   ....[235]....
        /*1018*/ 	.word	0x000277a0


	//   ....[236]....
        /*101c*/ 	.word	0x00027850


	//   ....[237]....
        /*1020*/ 	.word	0x000278b0


	//   ....[238]....
        /*1024*/ 	.word	0x00027960


	//   ....[239]....
        /*1028*/ 	.word	0x000279c0


	//   ....[240]....
        /*102c*/ 	.word	0x00027a70


	//   ....[241]....
        /*1030*/ 	.word	0x00027c50


	//   ....[242]....
        /*1034*/ 	.word	0x00027cf0


	//   ....[243]....
        /*1038*/ 	.word	0x00027e10


	//   ....[244]....
        /*103c*/ 	.word	0x00027e80


	//   ....[245]....
        /*1040*/ 	.word	0x00027ef0


	//   ....[246]....
        /*1044*/ 	.word	0x00027f60


	//   ....[247]....
        /*1048*/ 	.word	0x00027fd0


	//   ....[248]....
        /*104c*/ 	.word	0x00028050


	//   ....[249]....
        /*1050*/ 	.word	0x000280e0


	//   ....[250]....
        /*1054*/ 	.word	0x00028180


	//   ....[251]....
        /*1058*/ 	.word	0x000281f0


	//   ....[252]....
        /*105c*/ 	.word	0x00028260


	//   ....[253]....
        /*1060*/ 	.word	0x000282d0


	//   ....[254]....
        /*1064*/ 	.word	0x00028350


	//   ....[255]....
        /*1068*/ 	.word	0x000283c0


	//   ....[0]....
        /*106c*/ 	.word	0x00028460


	//   ....[1]....
        /*1070*/ 	.word	0x000284f0


	//   ....[2]....
        /*1074*/ 	.word	0x00028620


	//----- nvinfo : EIATTR_REG_RECONFIG
	.align		4
.L_1542:
        /*1078*/ 	.byte	0x01, 0x54
	.zero		2


	//----- nvinfo : EIATTR_SYSCALL_OFFSETS
	.align		4
        /*107c*/ 	.byte	0x04, 0x46
        /*107e*/ 	.short	(.L_1544 - .L_1543)


	//   ....[0]....
.L_1543:
        /*1080*/ 	.word	0x00001b00


	//   ....[1]....
        /*1084*/ 	.word	0x00001c50


	//   ....[2]....
        /*1088*/ 	.word	0x00005b80


	//   ....[3]....
        /*108c*/ 	.word	0x00006160


	//   ....[4]....
        /*1090*/ 	.word	0x0001f690


	//   ....[5]....
        /*1094*/ 	.word	0x0001f800


	//   ....[6]....
        /*1098*/ 	.word	0x0001f950


	//   ....[7]....
        /*109c*/ 	.word	0x0001fa90


	//   ....[8]....
        /*10a0*/ 	.word	0x000210f0


	//----- nvinfo : EIATTR_MBARRIER_INSTR_OFFSETS
	.align		4
.L_1544:
        /*10a4*/ 	.byte	0x04, 0x39
        /*10a6*/ 	.short	(.L_1546 - .L_1545)


	//   ....[0]....
.L_1545:
        /*10a8*/ 	.word	0x00000250
        /*10ac*/ 	.word	0x000000ff
        /*10b0*/ 	.word	0x00013200
        /*10b4*/ 	.short	0x0100
        /*10b6*/ 	.byte	0x08
	.zero		1


	//   ....[1]....
        /*10b8*/ 	.word	0x00000260
        /*10bc*/ 	.word	0x000000ff
        /*10c0*/ 	.word	0x00013220
        /*10c4*/ 	.short	0x0100
        /*10c6*/ 	.byte	0x08
	.zero		1


	//   ....[2]....
        /*10c8*/ 	.word	0x00000350
        /*10cc*/ 	.word	0x000000ff
        /*10d0*/ 	.word	0x00013230
        /*10d4*/ 	.short	0x0100
        /*10d6*/ 	.byte	0x08
	.zero		1


	//   ....[3]....
        /*10d8*/ 	.word	0x00000360
        /*10dc*/ 	.word	0x000000ff
        /*10e0*/ 	.word	0x00013240
        /*10e4*/ 	.short	0x0100
        /*10e6*/ 	.byte	0x08
	.zero		1


	//   ....[4]....
        /*10e8*/ 	.word	0x00000370
        /*10ec*/ 	.word	0x000000ff
        /*10f0*/ 	.word	0x00013238
        /*10f4*/ 	.short	0x0100
        /*10f6*/ 	.byte	0x08
	.zero		1


	//   ....[5]....
        /*10f8*/ 	.word	0x00000380
        /*10fc*/ 	.word	0x000000ff
        /*1100*/ 	.word	0x00013248
        /*1104*/ 	.short	0x0100
        /*1106*/ 	.byte	0x08
	.zero		1


	//   ....[6]....
        /*1108*/ 	.word	0x000004b0
        /*110c*/ 	.word	0x000000ff
        /*1110*/ 	.word	0x00013250
        /*1114*/ 	.short	0x0100
        /*1116*/ 	.byte	0x08
	.zero		1


	//   ....[7]....
        /*1118*/ 	.word	0x000004c0
        /*111c*/ 	.word	0x000000ff
        /*1120*/ 	.word	0x00013260
        /*1124*/ 	.short	0x0100
        /*1126*/ 	.byte	0x08
	.zero		1


	//   ....[8]....
        /*1128*/ 	.word	0x000004d0
        /*112c*/ 	.word	0x000000ff
        /*1130*/ 	.word	0x00013258
        /*1134*/ 	.short	0x0100
        /*1136*/ 	.byte	0x08
	.zero		1


	//   ....[9]....
        /*1138*/ 	.word	0x000004e0
        /*113c*/ 	.word	0x000000ff
        /*1140*/ 	.word	0x00013268
        /*1144*/ 	.short	0x0100
        /*1146*/ 	.byte	0x08
	.zero		1


	//   ....[10]....
        /*1148*/ 	.word	0x000005d0
        /*114c*/ 	.word	0x000000ff
        /*1150*/ 	.word	0x00013270
        /*1154*/ 	.short	0x0100
        /*1156*/ 	.byte	0x06
	.zero		1


	//   ....[11]....
        /*1158*/ 	.word	0x000005e0
        /*115c*/ 	.word	0x000000ff
        /*1160*/ 	.word	0x00013280
        /*1164*/ 	.short	0x0100
        /*1166*/ 	.byte	0x06
	.zero		1


	//   ....[12]....
        /*1168*/ 	.word	0x000005f0
        /*116c*/ 	.word	0x000000ff
        /*1170*/ 	.word	0x00013278
        /*1174*/ 	.short	0x0100
        /*1176*/ 	.byte	0x06
	.zero		1


	//   ....[13]....
        /*1178*/ 	.word	0x00000600
        /*117c*/ 	.word	0x000000ff
        /*1180*/ 	.word	0x00013288
        /*1184*/ 	.short	0x0100
        /*1186*/ 	.byte	0x06
	.zero		1


	//   ....[14]....
        /*1188*/ 	.word	0x00000730
        /*118c*/ 	.word	0x000000ff
        /*1190*/ 	.word	0x00013290
        /*1194*/ 	.short	0x0100
        /*1196*/ 	.byte	0x08
	.zero		1


	//   ....[15]....
        /*1198*/ 	.word	0x00000740
        /*119c*/ 	.word	0x000000ff
        /*11a0*/ 	.word	0x000132a0
        /*11a4*/ 	.short	0x0100
        /*11a6*/ 	.byte	0x08
	.zero		1


	//   ....[16]....
        /*11a8*/ 	.word	0x00000750
        /*11ac*/ 	.word	0x000000ff
        /*11b0*/ 	.word	0x00013298
        /*11b4*/ 	.short	0x0100
        /*11b6*/ 	.byte	0x08
	.zero		1


	//   ....[17]....
        /*11b8*/ 	.word	0x00000760
        /*11bc*/ 	.word	0x000000ff
        /*11c0*/ 	.word	0x000132a8
        /*11c4*/ 	.short	0x0100
        /*11c6*/ 	.byte	0x08
	.zero		1


	//   ....[18]....
        /*11c8*/ 	.word	0x000008a0
        /*11cc*/ 	.word	0x000000ff
        /*11d0*/ 	.word	0x000132b0
        /*11d4*/ 	.short	0x0100
        /*11d6*/ 	.byte	0x08
	.zero		1


	//   ....[19]....
        /*11d8*/ 	.word	0x000008b0
        /*11dc*/ 	.word	0x000000ff
        /*11e0*/ 	.word	0x000132c0
        /*11e4*/ 	.short	0x0100
        /*11e6*/ 	.byte	0x08
	.zero		1


	//   ....[20]....
        /*11e8*/ 	.word	0x000008c0
        /*11ec*/ 	.word	0x000000ff
        /*11f0*/ 	.word	0x000132b8
        /*11f4*/ 	.short	0x0100
        /*11f6*/ 	.byte	0x08
	.zero		1


	//   ....[21]....
        /*11f8*/ 	.word	0x000008d0
        /*11fc*/ 	.word	0x000000ff
        /*1200*/ 	.word	0x000132c8
        /*1204*/ 	.short	0x0100
        /*1206*/ 	.byte	0x08
	.zero		1


	//   ....[22]....
        /*1208*/ 	.word	0x00002900
        /*120c*/ 	.word	0x00000030
        /*1210*/ 	.word	0x00013290
        /*1214*/ 	.short	0x010a
        /*1216*/ 	.byte	0x3f
	.zero		1


	//   ....[23]....
        /*1218*/ 	.word	0x00003b00
        /*121c*/ 	.word	0x00000030
        /*1220*/ 	.word	0x00013290
        /*1224*/ 	.short	0x010a
        /*1226*/ 	.byte	0x3f
	.zero		1


	//   ....[24]....
        /*1228*/ 	.word	0x00004b50
        /*122c*/ 	.word	0x00000030
        /*1230*/ 	.word	0x00013290
        /*1234*/ 	.short	0x010a
        /*1236*/ 	.byte	0x3f
	.zero		1


	//   ....[25]....
        /*1238*/ 	.word	0x00004f30
        /*123c*/ 	.word	0x00000000
        /*1240*/ 	.word	0x00000000
        /*1244*/ 	.short	0x0101
        /*1246*/ 	.byte	0x3f
	.zero		1


	//   ....[26]....
        /*1248*/ 	.word	0x00004f70
        /*124c*/ 	.word	0x00000030
        /*1250*/ 	.word	0x000132b0
        /*1254*/ 	.short	0x010a
        /*1256*/ 	.byte	0x3f
	.zero		1


	//   ....[27]....
        /*1258*/ 	.word	0x00005330
        /*125c*/ 	.word	0x00000030
        /*1260*/ 	.word	0x00000000
        /*1264*/ 	.short	0x0101
        /*1266*/ 	.byte	0x3f
	.zero		1


	//   ....[28]....
        /*1268*/ 	.word	0x00005ee0
        /*126c*/ 	.word	0x00000016
        /*1270*/ 	.word	0x00013200
        /*1274*/ 	.short	0x010a
        /*1276*/ 	.byte	0x3f
	.zero		1


	//   ....[29]....
        /*1278*/ 	.word	0x00005f30
        /*127c*/ 	.word	0x00000016
        /*1280*/ 	.word	0x00013200
        /*1284*/ 	.short	0x010a
        /*1286*/ 	.byte	0x3f
	.zero		1


	//   ....[30]....
        /*1288*/ 	.word	0x000066d0
        /*128c*/ 	.word	0x00000016
        /*1290*/ 	.word	0x00013200
        /*1294*/ 	.short	0x010a
        /*1296*/ 	.byte	0x3f
	.zero		1


	//   ....[31]....
        /*1298*/ 	.word	0x00007b40
        /*129c*/ 	.word	0x00000016
        /*12a0*/ 	.word	0x00013200
        /*12a4*/ 	.short	0x010a
        /*12a6*/ 	.byte	0x3f
	.zero		1


	//   ....[32]....
        /*12a8*/ 	.word	0x00008cd0
        /*12ac*/ 	.word	0x0000000c
        /*12b0*/ 	.word	0x00013230
        /*12b4*/ 	.short	0x010a
        /*12b6*/ 	.byte	0x3f
	.zero		1


	//   ....[33]....
        /*12b8*/ 	.word	0x00008d70
        /*12bc*/ 	.word	0x0000000c
        /*12c0*/ 	.word	0x00013230
        /*12c4*/ 	.short	0x010a
        /*12c6*/ 	.byte	0x3f
	.zero		1


	//   ....[34]....
        /*12c8*/ 	.word	0x00009b60
        /*12cc*/ 	.word	0x0000000c
        /*12d0*/ 	.word	0x00000000
        /*12d4*/ 	.short	0x0101
        /*12d6*/ 	.byte	0x3f
	.zero		1


	//   ....[35]....
        /*12d8*/ 	.word	0x0000d680
        /*12dc*/ 	.word	0x0000000e
        /*12e0*/ 	.word	0x00013230
        /*12e4*/ 	.short	0x010a
        /*12e6*/ 	.byte	0x3f
	.zero		1


	//   ....[36]....
        /*12e8*/ 	.word	0x0000d710
        /*12ec*/ 	.word	0x0000000e
        /*12f0*/ 	.word	0x00013230
        /*12f4*/ 	.short	0x010a
        /*12f6*/ 	.byte	0x3f
	.zero		1


	//   ....[37]....
        /*12f8*/ 	.word	0x0000dcd0
        /*12fc*/ 	.word	0x0000000f
        /*1300*/ 	.word	0x00013250
        /*1304*/ 	.short	0x010a
        /*1306*/ 	.byte	0x3f
	.zero		1


	//   ....[38]....
        /*1308*/ 	.word	0x0000dd20
        /*130c*/ 	.word	0x0000000f
        /*1310*/ 	.word	0x00013250
        /*1314*/ 	.short	0x010a
        /*1316*/ 	.byte	0x3f
	.zero		1


	//   ....[39]....
        /*1318*/ 	.word	0x0000e630
        /*131c*/ 	.word	0x0000000e
        /*1320*/ 	.word	0x00000000
        /*1324*/ 	.short	0x0101
        /*1326*/ 	.byte	0x3f
	.zero		1


	//   ....[40]....
        /*1328*/ 	.word	0x00011dd0
        /*132c*/ 	.word	0x0000000f
        /*1330*/ 	.word	0x00000000
        /*1334*/ 	.short	0x0101
        /*1336*/ 	.byte	0x3f
	.zero		1


	//   ....[41]....
        /*1338*/ 	.word	0x000126f0
        /*133c*/ 	.word	0x00000000
        /*1340*/ 	.word	0x00013230
        /*1344*/ 	.short	0x010a
        /*1346*/ 	.byte	0x3f
	.zero		1


	//   ....[42]....
        /*1348*/ 	.word	0x00012780
        /*134c*/ 	.word	0x00000000
        /*1350*/ 	.word	0x00013230
        /*1354*/ 	.short	0x010a
        /*1356*/ 	.byte	0x3f
	.zero		1


	//   ....[43]....
        /*1358*/ 	.word	0x00012d40
        /*135c*/ 	.word	0x00000003
        /*1360*/ 	.word	0x00013250
        /*1364*/ 	.short	0x010a
        /*1366*/ 	.byte	0x3f
	.zero		1


	//   ....[44]....
        /*1368*/ 	.word	0x00012d90
        /*136c*/ 	.word	0x00000003
        /*1370*/ 	.word	0x00013250
        /*1374*/ 	.short	0x010a
        /*1376*/ 	.byte	0x3f
	.zero		1


	//   ....[45]....
        /*1378*/ 	.word	0x000137f0
        /*137c*/ 	.word	0x00000000
        /*1380*/ 	.word	0x00000000
        /*1384*/ 	.short	0x0101
        /*1386*/ 	.byte	0x3f
	.zero		1


	//   ....[46]....
        /*1388*/ 	.word	0x00015090
        /*138c*/ 	.word	0x00000003
        /*1390*/ 	.word	0x00000000
        /*1394*/ 	.short	0x0101
        /*1396*/ 	.byte	0x3f
	.zero		1


	//   ....[47]....
        /*1398*/ 	.word	0x00015650
        /*139c*/ 	.word	0x00000000
        /*13a0*/ 	.word	0x00013230
        /*13a4*/ 	.short	0x010a
        /*13a6*/ 	.byte	0x3f
	.zero		1


	//   ....[48]....
        /*13a8*/ 	.word	0x000156e0
        /*13ac*/ 	.word	0x00000000
        /*13b0*/ 	.word	0x00013230
        /*13b4*/ 	.short	0x010a
        /*13b6*/ 	.byte	0x3f
	.zero		1


	//   ....[49]....
        /*13b8*/ 	.word	0x00015ca0
        /*13bc*/ 	.word	0x0000000c
        /*13c0*/ 	.word	0x00013250
        /*13c4*/ 	.short	0x010a
        /*13c6*/ 	.byte	0x3f
	.zero		1


	//   ....[50]....
        /*13c8*/ 	.word	0x00015cf0
        /*13cc*/ 	.word	0x0000000c
        /*13d0*/ 	.word	0x00013250
        /*13d4*/ 	.short	0x010a
        /*13d6*/ 	.byte	0x3f
	.zero		1


	//   ....[51]....
        /*13d8*/ 	.word	0x000166f0
        /*13dc*/ 	.word	0x00000000
        /*13e0*/ 	.word	0x00000000
        /*13e4*/ 	.short	0x0101
        /*13e6*/ 	.byte	0x3f
	.zero		1


	//   ....[52]....
        /*13e8*/ 	.word	0x00019df0
        /*13ec*/ 	.word	0x0000000c
        /*13f0*/ 	.word	0x00000000
        /*13f4*/ 	.short	0x0101
        /*13f6*/ 	.byte	0x3f
	.zero		1


	//   ....[53]....
        /*13f8*/ 	.word	0x0001a2f0
        /*13fc*/ 	.word	0x0000000d
        /*1400*/ 	.word	0x00013250
        /*1404*/ 	.short	0x010a
        /*1406*/ 	.byte	0x3f
	.zero		1


	//   ....[54]....
        /*1408*/ 	.word	0x0001a340
        /*140c*/ 	.word	0x0000000d
        /*1410*/ 	.word	0x00013250
        /*1414*/ 	.short	0x010a
        /*1416*/ 	.byte	0x3f
	.zero		1


	//   ....[55]....
        /*1418*/ 	.word	0x0001abd0
        /*141c*/ 	.word	0x00000000
        /*1420*/ 	.word	0x00000000
        /*1424*/ 	.short	0x0101
        /*1426*/ 	.byte	0x3f
	.zero		1


	//   ....[56]....
        /*1428*/ 	.word	0x0001bfa0
        /*142c*/ 	.word	0x00000002
        /*1430*/ 	.word	0x00000000
        /*1434*/ 	.short	0x0101
        /*1436*/ 	.byte	0x3f
	.zero		1


	//   ....[57]....
        /*1438*/ 	.word	0x0001e3f0
        /*143c*/ 	.word	0x00000011
        /*1440*/ 	.word	0x00013220
        /*1444*/ 	.short	0x010a
        /*1446*/ 	.byte	0x3f
	.zero		1


	//   ....[58]....
        /*1448*/ 	.word	0x0001e4c0
        /*144c*/ 	.word	0x00000005
        /*1450*/ 	.word	0x000132a0
        /*1454*/ 	.short	0x010a
        /*1456*/ 	.byte	0x3f
	.zero		1


	//   ....[59]....
        /*1458*/ 	.word	0x0001e700
        /*145c*/ 	.word	0x00000005
        /*1460*/ 	.word	0x000132c0
        /*1464*/ 	.short	0x010a
        /*1466*/ 	.byte	0x3f
	.zero		1


	//   ....[60]....
        /*1468*/ 	.word	0x0001eab0
        /*146c*/ 	.word	0x00000005
        /*1470*/ 	.word	0x000132a0
        /*1474*/ 	.short	0x010a
        /*1476*/ 	.byte	0x3f
	.zero		1


	//   ....[61]....
        /*1478*/ 	.word	0x0001ece0
        /*147c*/ 	.word	0x00000005
        /*1480*/ 	.word	0x000132c0
        /*1484*/ 	.short	0x010a
        /*1486*/ 	.byte	0x3f
	.zero		1


	//   ....[62]....
        /*1488*/ 	.word	0x000200f0
        /*148c*/ 	.word	0x00000004
        /*1490*/ 	.word	0x00013280
        /*1494*/ 	.short	0x010a
        /*1496*/ 	.byte	0x3f
	.zero		1


	//   ....[63]....
        /*1498*/ 	.word	0x00020770
        /*149c*/ 	.word	0x00000004
        /*14a0*/ 	.word	0x00013270
        /*14a4*/ 	.short	0x0107
        /*14a6*/ 	.byte	0x3f
	.zero		1


	//   ....[64]....
        /*14a8*/ 	.word	0x00020830
        /*14ac*/ 	.word	0x00000004
        /*14b0*/ 	.word	0x00013270
        /*14b4*/ 	.short	0x0101
        /*14b6*/ 	.byte	0x3f
	.zero		1


	//   ....[65]....
        /*14b8*/ 	.word	0x00020880
        /*14bc*/ 	.word	0x00000004
        /*14c0*/ 	.word	0x00013240
        /*14c4*/ 	.short	0x010a
        /*14c6*/ 	.byte	0x3f
	.zero		1


	//   ....[66]....
        /*14c8*/ 	.word	0x00020dd0
        /*14cc*/ 	.word	0x00000004
        /*14d0*/ 	.word	0x00013230
        /*14d4*/ 	.short	0x0107
        /*14d6*/ 	.byte	0x3f
	.zero		1


	//   ....[67]....
        /*14d8*/ 	.word	0x00020eb0
        /*14dc*/ 	.word	0x00000004
        /*14e0*/ 	.word	0x00013230
        /*14e4*/ 	.short	0x0101
        /*14e6*/ 	.byte	0x3f
	.zero		1


	//   ....[68]....
        /*14e8*/ 	.word	0x00021990
        /*14ec*/ 	.word	0x00000011
        /*14f0*/ 	.word	0x00013200
        /*14f4*/ 	.short	0x0107
        /*14f6*/ 	.byte	0x3f
	.zero		1


	//   ....[69]....
        /*14f8*/ 	.word	0x00021a80
        /*14fc*/ 	.word	0x00000011
        /*1500*/ 	.word	0x00013200
        /*1504*/ 	.short	0x0101
        /*1506*/ 	.byte	0x3f
	.zero		1


	//   ....[70]....
        /*1508*/ 	.word	0x00021aa0
        /*150c*/ 	.word	0x00000011
        /*1510*/ 	.word	0x00013220
        /*1514*/ 	.short	0x010a
        /*1516*/ 	.byte	0x3f
	.zero		1


	//   ....[71]....
        /*1518*/ 	.word	0x00022020
        /*151c*/ 	.word	0x00000006
        /*1520*/ 	.word	0x00013280
        /*1524*/ 	.short	0x010a
        /*1526*/ 	.byte	0x3f
	.zero		1


	//   ....[72]....
        /*1528*/ 	.word	0x00022570
        /*152c*/ 	.word	0x00000006
        /*1530*/ 	.word	0x00013270
        /*1534*/ 	.short	0x0107
        /*1536*/ 	.byte	0x3f
	.zero		1


	//   ....[73]....
        /*1538*/ 	.word	0x00022630
        /*153c*/ 	.word	0x00000006
        /*1540*/ 	.word	0x00013270
        /*1544*/ 	.short	0x0101
        /*1546*/ 	.byte	0x3f
	.zero		1


	//   ....[74]....
        /*1548*/ 	.word	0x00022680
        /*154c*/ 	.word	0x00000006
        /*1550*/ 	.word	0x00013240
        /*1554*/ 	.short	0x010a
        /*1556*/ 	.byte	0x3f
	.zero		1


	//   ....[75]....
        /*1558*/ 	.word	0x00022af0
        /*155c*/ 	.word	0x00000006
        /*1560*/ 	.word	0x00013230
        /*1564*/ 	.short	0x0107
        /*1566*/ 	.byte	0x3f
	.zero		1


	//   ....[76]....
        /*1568*/ 	.word	0x00022bc0
        /*156c*/ 	.word	0x00000006
        /*1570*/ 	.word	0x00013230
        /*1574*/ 	.short	0x0101
        /*1576*/ 	.byte	0x3f
	.zero		1


	//   ....[77]....
        /*1578*/ 	.word	0x00022c40
        /*157c*/ 	.word	0x00000002
        /*1580*/ 	.word	0x00013270
        /*1584*/ 	.short	0x010a
        /*1586*/ 	.byte	0x3f
	.zero		1


	//   ....[78]....
        /*1588*/ 	.word	0x00022cd0
        /*158c*/ 	.word	0x00000002
        /*1590*/ 	.word	0x00013260
        /*1594*/ 	.short	0x010a
        /*1596*/ 	.byte	0x3f
	.zero		1


	//   ....[79]....
        /*1598*/ 	.word	0x00023100
        /*159c*/ 	.word	0x00000002
        /*15a0*/ 	.word	0x00013250
        /*15a4*/ 	.short	0x0101
        /*15a6*/ 	.byte	0x3f
	.zero		1


	//   ....[80]....
        /*15a8*/ 	.word	0x00023190
        /*15ac*/ 	.word	0x00000002
        /*15b0*/ 	.word	0x00000000
        /*15b4*/ 	.short	0x0101
        /*15b6*/ 	.byte	0x3f
	.zero		1


	//   ....[81]....
        /*15b8*/ 	.word	0x00023370
        /*15bc*/ 	.word	0x00000000
        /*15c0*/ 	.word	0x00013270
        /*15c4*/ 	.short	0x010a
        /*15c6*/ 	.byte	0x3f
	.zero		1


	//   ....[82]....
        /*15c8*/ 	.word	0x00023400
        /*15cc*/ 	.word	0x00000000
        /*15d0*/ 	.word	0x00013260
        /*15d4*/ 	.short	0x010a
        /*15d6*/ 	.byte	0x3f
	.zero		1


	//   ....[83]....
        /*15d8*/ 	.word	0x00023850
        /*15dc*/ 	.word	0x00000000
        /*15e0*/ 	.word	0x00013250
        /*15e4*/ 	.short	0x0101
        /*15e6*/ 	.byte	0x3f
	.zero		1


	//   ....[84]....
        /*15e8*/ 	.word	0x000238d0
        /*15ec*/ 	.word	0x00000000
        /*15f0*/ 	.word	0x00000000
        /*15f4*/ 	.short	0x0101
        /*15f6*/ 	.byte	0x3f
	.zero		1


	//   ....[85]....
        /*15f8*/ 	.word	0x00024640
        /*15fc*/ 	.word	0x00000005
        /*1600*/ 	.word	0x00013220
        /*1604*/ 	.short	0x010a
        /*1606*/ 	.byte	0x3f
	.zero		1


	//   ....[86]....
        /*1608*/ 	.word	0x000247d0
        /*160c*/ 	.word	0x00000004
        /*1610*/ 	.word	0x00013240
        /*1614*/ 	.short	0x010a
        /*1616*/ 	.byte	0x3f
	.zero		1


	//   ....[87]....
        /*1618*/ 	.word	0x00024880
        /*161c*/ 	.word	0x00000005
        /*1620*/ 	.word	0x00013240
        /*1624*/ 	.short	0x010a
        /*1626*/ 	.byte	0x3f
	.zero		1


	//   ....[88]....
        /*1628*/ 	.word	0x000248c0
        /*162c*/ 	.word	0x00000004
        /*1630*/ 	.word	0x00013260
        /*1634*/ 	.short	0x010a
        /*1636*/ 	.byte	0x3f
	.zero		1


	//   ....[89]....
        /*1638*/ 	.word	0x00024900
        /*163c*/ 	.word	0x00000005
        /*1640*/ 	.word	0x00013260
        /*1644*/ 	.short	0x010a
        /*1646*/ 	.byte	0x3f
	.zero		1


	//   ....[90]....
        /*1648*/ 	.word	0x00024940
        /*164c*/ 	.word	0x00000004
        /*1650*/ 	.word	0x00013280
        /*1654*/ 	.short	0x010a
        /*1656*/ 	.byte	0x3f
	.zero		1


	//   ....[91]....
        /*1658*/ 	.word	0x00024980
        /*165c*/ 	.word	0x00000005
        /*1660*/ 	.word	0x00013280
        /*1664*/ 	.short	0x010a
        /*1666*/ 	.byte	0x3f
	.zero		1


	//   ....[92]....
        /*1668*/ 	.word	0x000249e0
        /*166c*/ 	.word	0x00000030
        /*1670*/ 	.word	0x00013290
        /*1674*/ 	.short	0x010a
        /*1676*/ 	.byte	0x3f
	.zero		1


	//   ....[93]....
        /*1678*/ 	.word	0x00024b40
        /*167c*/ 	.word	0x00000030
        /*1680*/ 	.word	0x00013290
        /*1684*/ 	.short	0x010a
        /*1686*/ 	.byte	0x3f
	.zero		1


	//   ....[94]....
        /*1688*/ 	.word	0x00024ca0
        /*168c*/ 	.word	0x00000030
        /*1690*/ 	.word	0x00013290
        /*1694*/ 	.short	0x010a
        /*1696*/ 	.byte	0x3f
	.zero		1


	//   ....[95]....
        /*1698*/ 	.word	0x00024e00
        /*169c*/ 	.word	0x00000030
        /*16a0*/ 	.word	0x000132b0
        /*16a4*/ 	.short	0x010a
        /*16a6*/ 	.byte	0x3f
	.zero		1


	//   ....[96]....
        /*16a8*/ 	.word	0x00025000
        /*16ac*/ 	.word	0x00000016
        /*16b0*/ 	.word	0x00013200
        /*16b4*/ 	.short	0x010a
        /*16b6*/ 	.byte	0x3f
	.zero		1


	//   ....[97]....
        /*16b8*/ 	.word	0x00025200
        /*16bc*/ 	.word	0x00000016
        /*16c0*/ 	.word	0x00013200
        /*16c4*/ 	.short	0x010a
        /*16c6*/ 	.byte	0x3f
	.zero		1


	//   ....[98]....
        /*16c8*/ 	.word	0x00025250
        /*16cc*/ 	.word	0x0000000c
        /*16d0*/ 	.word	0x00013230
        /*16d4*/ 	.short	0x010a
        /*16d6*/ 	.byte	0x3f
	.zero		1


	//   ....[99]....
        /*16d8*/ 	.word	0x000252a0
        /*16dc*/ 	.word	0x0000000e
        /*16e0*/ 	.word	0x00013230
        /*16e4*/ 	.short	0x010a
        /*16e6*/ 	.byte	0x3f
	.zero		1


	//   ....[100]....
        /*16e8*/ 	.word	0x000252f0
        /*16ec*/ 	.word	0x0000000f
        /*16f0*/ 	.word	0x00013250
        /*16f4*/ 	.short	0x010a
        /*16f6*/ 	.byte	0x3f
	.zero		1


	//   ....[101]....
        /*16f8*/ 	.word	0x00025340
        /*16fc*/ 	.word	0x00000000
        /*1700*/ 	.word	0x00013230
        /*1704*/ 	.short	0x010a
        /*1706*/ 	.byte	0x3f
	.zero		1


	//   ....[102]....
        /*1708*/ 	.word	0x00025390
        /*170c*/ 	.word	0x00000003
        /*1710*/ 	.word	0x00013250
        /*1714*/ 	.short	0x010a
        /*1716*/ 	.byte	0x3f
	.zero		1


	//   ....[103]....
        /*1718*/ 	.word	0x000253e0
        /*171c*/ 	.word	0x00000000
        /*1720*/ 	.word	0x00013230
        /*1724*/ 	.short	0x010a
        /*1726*/ 	.byte	0x3f
	.zero		1


	//   ....[104]....
        /*1728*/ 	.word	0x00025430
        /*172c*/ 	.word	0x0000000c
        /*1730*/ 	.word	0x00013250
        /*1734*/ 	.short	0x010a
        /*1736*/ 	.byte	0x3f
	.zero		1


	//   ....[105]....
        /*1738*/ 	.word	0x00025480
        /*173c*/ 	.word	0x0000000d
        /*1740*/ 	.word	0x00013250
        /*1744*/ 	.short	0x010a
        /*1746*/ 	.byte	0x3f
	.zero		1


	//   ....[106]....
        /*1748*/ 	.word	0x00025620
        /*174c*/ 	.word	0x00000011
        /*1750*/ 	.word	0x00013220
        /*1754*/ 	.short	0x010a
        /*1756*/ 	.byte	0x3f
	.zero		1


	//   ....[107]....
        /*1758*/ 	.word	0x00025670
        /*175c*/ 	.word	0x00000005
        /*1760*/ 	.word	0x000132a0
        /*1764*/ 	.short	0x010a
        /*1766*/ 	.byte	0x3f
	.zero		1


	//   ....[108]....
        /*1768*/ 	.word	0x000256c0
        /*176c*/ 	.word	0x00000005
        /*1770*/ 	.word	0x000132c0
        /*1774*/ 	.short	0x010a
        /*1776*/ 	.byte	0x3f
	.zero		1


	//   ....[109]....
        /*1778*/ 	.word	0x00025710
        /*177c*/ 	.word	0x00000005
        /*1780*/ 	.word	0x000132a0
        /*1784*/ 	.short	0x010a
        /*1786*/ 	.byte	0x3f
	.zero		1


	//   ....[110]....
        /*1788*/ 	.word	0x00025760
        /*178c*/ 	.word	0x00000005
        /*1790*/ 	.word	0x000132c0
        /*1794*/ 	.short	0x010a
        /*1796*/ 	.byte	0x3f
	.zero		1


	//   ....[111]....
        /*1798*/ 	.word	0x00025890
        /*179c*/ 	.word	0x00000004
        /*17a0*/ 	.word	0x00013280
        /*17a4*/ 	.short	0x010a
        /*17a6*/ 	.byte	0x3f
	.zero		1


	//   ....[112]....
        /*17a8*/ 	.word	0x00025fa0
        /*17ac*/ 	.word	0x00000004
        /*17b0*/ 	.word	0x00013240
        /*17b4*/ 	.short	0x010a
        /*17b6*/ 	.byte	0x3f
	.zero		1


	//   ....[113]....
        /*17b8*/ 	.word	0x00026dc0
        /*17bc*/ 	.word	0x00000011
        /*17c0*/ 	.word	0x00013220
        /*17c4*/ 	.short	0x010a
        /*17c6*/ 	.byte	0x3f
	.zero		1


	//   ....[114]....
        /*17c8*/ 	.word	0x00026e20
        /*17cc*/ 	.word	0x00000006
        /*17d0*/ 	.word	0x00013280
        /*17d4*/ 	.short	0x010a
        /*17d6*/ 	.byte	0x3f
	.zero		1


	//   ....[115]....
        /*17d8*/ 	.word	0x000274f0
        /*17dc*/ 	.word	0x00000006
        /*17e0*/ 	.word	0x00013240
        /*17e4*/ 	.short	0x010a
        /*17e6*/ 	.byte	0x3f
	.zero		1


	//   ....[116]....
        /*17e8*/ 	.word	0x00027ab0
        /*17ec*/ 	.word	0x00000002
        /*17f0*/ 	.word	0x00013270
        /*17f4*/ 	.short	0x010a
        /*17f6*/ 	.byte	0x3f
	.zero		1


	//   ....[117]....
        /*17f8*/ 	.word	0x00027b00
        /*17fc*/ 	.word	0x00000002
        /*1800*/ 	.word	0x00013260
        /*1804*/ 	.short	0x010a
        /*1806*/ 	.byte	0x3f
	.zero		1


	//   ....[118]....
        /*1808*/ 	.word	0x00027b50
        /*180c*/ 	.word	0x00000000
        /*1810*/ 	.word	0x00013270
        /*1814*/ 	.short	0x010a
        /*1816*/ 	.byte	0x3f
	.zero		1


	//   ....[119]....
        /*1818*/ 	.word	0x00027ba0
        /*181c*/ 	.word	0x00000000
        /*1820*/ 	.word	0x00013260
        /*1824*/ 	.short	0x010a
        /*1826*/ 	.byte	0x3f
	.zero		1


	//   ....[120]....
        /*1828*/ 	.word	0x00028540
        /*182c*/ 	.word	0x00000005
        /*1830*/ 	.word	0x00013220
        /*1834*/ 	.short	0x010a
        /*1836*/ 	.byte	0x3f
	.zero		1


	//   ....[121]....
        /*1838*/ 	.word	0x000286e0
        /*183c*/ 	.word	0x00000004
        /*1840*/ 	.word	0x00013240
        /*1844*/ 	.short	0x010a
        /*1846*/ 	.byte	0x3f
	.zero		1


	//   ....[122]....
        /*1848*/ 	.word	0x00028730
        /*184c*/ 	.word	0x00000005
        /*1850*/ 	.word	0x00013240
        /*1854*/ 	.short	0x010a
        /*1856*/ 	.byte	0x3f
	.zero		1


	//   ....[123]....
        /*1858*/ 	.word	0x00028780
        /*185c*/ 	.word	0x00000004
        /*1860*/ 	.word	0x00013260
        /*1864*/ 	.short	0x010a
        /*1866*/ 	.byte	0x3f
	.zero		1


	//   ....[124]....
        /*1868*/ 	.word	0x000287d0
        /*186c*/ 	.word	0x00000005
        /*1870*/ 	.word	0x00013260
        /*1874*/ 	.short	0x010a
        /*1876*/ 	.byte	0x3f
	.zero		1


	//   ....[125]....
        /*1878*/ 	.word	0x00028820
        /*187c*/ 	.word	0x00000004
        /*1880*/ 	.word	0x00013280
        /*1884*/ 	.short	0x010a
        /*1886*/ 	.byte	0x3f
	.zero		1


	//----- nvinfo : EIATTR_NUM_MBARRIERS
	.align		4
.L_1546:
        /*1888*/ 	.byte	0x03, 0x38
        /*188a*/ 	.short	0x0016


	//----- nvinfo : EIATTR_EXIT_INSTR_OFFSETS
	.align		4
        /*188c*/ 	.byte	0x04, 0x1c
        /*188e*/ 	.short	(.L_1548 - .L_1547)


	//   ....[0]....
.L_1547:
        /*1890*/ 	.word	0x000249d0


	//----- nvinfo : EIATTR_MAX_THREADS
	.align		4
.L_1548:
        /*1894*/ 	.byte	0x04, 0x05
        /*1896*/ 	.short	(.L_1550 - .L_1549)
.L_1549:
        /*1898*/ 	.word	0x00000200
        /*189c*/ 	.word	0x00000001
        /*18a0*/ 	.word	0x00000001


	//----- nvinfo : EIATTR_CRS_STACK_SIZE
	.align		4
.L_1550:
        /*18a4*/ 	.byte	0x04, 0x1e
        /*18a6*/ 	.short	(.L_1552 - .L_1551)
.L_1551:
        /*18a8*/ 	.word	0x00000000


	//----- nvinfo : EIATTR_CBANK_PARAM_SIZE
	.align		4
.L_1552:
        /*18ac*/ 	.byte	0x03, 0x19
        /*18ae*/ 	.short	0x0af0


	//----- nvinfo : EIATTR_PARAM_CBANK
	.align		4
        /*18b0*/ 	.byte	0x04, 0x0a
        /*18b2*/ 	.short	(.L_1554 - .L_1553)
	.align		4
.L_1553:
        /*18b4*/ 	.word	index@(.nv.constant0._ZN7cutlass13device_kernelIN5flash11enable_sm90INS1_16FlashAttnFwdSm90INS1_25CollectiveMainloopFwdSm90ILi2EN4cute5tupleIJNS5_1CILi1EEES8_S8_EEENS6_IJNS7_ILi192EEENS7_ILi160EEENS7_ILi64EEEEEELi64ENS_12float_e4m3_tEfNS_4arch4Sm90ELb0ELb1ELb1ELb1ELb1ELb1ELb0ELb1ELb1ELb1ELb0ELb0EEENS1_21CollectiveEpilogueFwdINS6_IJSA_SC_SB_EEES9_NS_10bfloat16_tESG_Li384ELb1ELb1ELb0ELb1EEENS1_36VarlenDynamicPersistentTileSchedulerILi192ELi160ELi384ELi128ELb0ELb1ELb1ELb1ELb0ELb1EEEEEEEEEvNT_6ParamsE)
        /*18b8*/ 	.short	0x0210
        /*18ba*/ 	.short	0x0af0


	//----- nvinfo : EIATTR_SW_WAR
	.align		4
.L_1554:
        /*18bc*/ 	.byte	0x04, 0x36
        /*18be*/ 	.short	(.L_1556 - .L_1555)
.L_1555:
        /*18c0*/ 	.word	0x00000008
.L_1556:


//--------------------- .nv.info._ZN7cutlass13device_kernelIN5flash11enable_sm90INS1_16FlashAttnFwdSm90INS1_25CollectiveMainloopFwdSm90ILi2EN4cute5tupleIJNS5_1CILi1EEES8_S8_EEENS6_IJNS7_ILi192EEENS7_ILi160EEENS7_ILi64EEEEEELi64ENS_12float_e4m3_tEfNS_4arch4Sm90ELb1ELb0ELb1ELb0ELb1ELb0ELb0ELb1ELb1ELb1ELb0ELb0EEENS1_21CollectiveEpilogueFwdINS6_IJSA_SC_SB_EEES9_NS_10bfloat16_tESG_Li384ELb0ELb1ELb0ELb1EEENS1_30DynamicPersistentTileSchedulerILi384ELi128ELb0ELb1ELb1EEEEEEEEEvNT_6ParamsE --------------------------
	.section	.nv.info._ZN7cutlass13device_kernelIN5flash11enable_sm90INS1_16FlashAttnFwdSm90INS1_25CollectiveMainloopFwdSm90ILi2EN4cute5tupleIJNS5_1CILi1EEES8_S8_EEENS6_IJNS7_ILi192EEENS7_ILi160EEENS7_ILi64EEEEEELi64ENS_12float_e4m3_tEfNS_4arch4Sm90ELb1ELb0ELb1ELb0ELb1ELb0ELb0ELb1ELb1ELb1ELb0ELb0EEENS1_21CollectiveEpilogueFwdINS6_IJSA_SC_SB_EEES9_NS_10bfloat16_tESG_Li384ELb0ELb1ELb0ELb1EEENS1_30DynamicPersistentTileSchedulerILi384ELi128ELb0ELb1ELb1EEEEEEEEEvNT_6ParamsE,"",@"SHT_CUDA_INFO"
	.sectionflags	@""
	.align	4


	//----- nvinfo : EIATTR_CUDA_API_VERSION
	.align		4
        /*0000*/ 	.byte	0x04, 0x37
        /*0002*/ 	.short	(.L_1558 - .L_1557)
.L_1557:
        /*0004*/ 	.word	0x00000082


	//----- nvinfo : EIATTR_KPARAM_INFO
	.align		4
.L_1558:
        /*0008*/ 	.byte	0x04, 0x17
        /*000a*/ 	.short	(.L_1560 - .L_1559)
.L_1559:
        /*000c*/ 	.word	0x00000000
        /*0010*/ 	.short	0x0000
        /*0012*/ 	.short	0x0070
        /*0014*/ 	.byte	0x00, 0xf0, 0x01, 0x2a


	//----- nvinfo : EIATTR_SPARSE_MMA_MASK
	.align		4
.L_1560:
        /*0018*/ 	.byte	0x03, 0x50
        /*001a*/ 	.short	0x0000


	//----- nvinfo : EIATTR_MAXREG_COUNT
	.align		4
        /*001c*/ 	.byte	0x03, 0x1b
        /*001e*/ 	.short	0x0080


	//----- nvinfo : EIATTR_NUM_BARRIERS
	.align		4
        /*0020*/ 	.byte	0x02, 0x4c
        /*0022*/ 	.byte	0x09
	.zero		1


	//----- nvinfo : EIATTR_EXTERNS
	.align		4
        /*0024*/ 	.byte	0x04, 0x0f
        /*0026*/ 	.short	(.L_1562 - .L_1561)


	//   ....[0]....
	.align		4
.L_1561:
        /*0028*/ 	.word	index@(__assertfail)


	//----- nvinfo : EIATTR_ANNOTATIONS
	.align		4
.L_1562:
        /*002c*/ 	.byte	0x04, 0x55
        /*002e*/ 	.short	(.L_1564 - .L_1563)


	//   ....[0]....
.L_1563:
        /* <DEDUP_REMOVED lines=45> */


	//----- nvinfo : EIATTR_MERCURY_ISA_VERSION
	.align		4
.L_1564:
        /*02e8*/ 	.byte	0x03, 0x5f
        /*02ea*/ 	.short	0x0101


	//----- nvinfo : EIATTR_INT_WARP_WIDE_INSTR_OFFSETS
	.align		4
        /*02ec*/ 	.byte	0x04, 0x31
        /*02ee*/ 	.short	(.L_1566 - .L_1565)


	//   ....[0]....
.L_1565:
        /*02f0*/ 	.word	0x000000c0


	//   ....[1]....
        /*02f4*/ 	.word	0x000000d0


	//   ....[2]....
        /*02f8*/ 	.word	0x00000170


	//   ....[3]....
        /*02fc*/ 	.word	0x0000dd20


	//   ....[4]....
        /*0300*/ 	.word	0x0000ddb0


	//   ....[5]....
        /*0304*/ 	.word	0x00011910


	//   ....[6]....
        /*0308*/ 	.word	0x000119a0


	//----- nvinfo : EIATTR_COOP_GROUP_MASK_REGIDS
	.align		4
.L_1566:
        /*030c*/ 	.byte	0x04, 0x29
        /*030e*/ 	.short	(.L_1568 - .L_1567)


	//   ....[0]....
.L_1567:
        /*0310*/ 	.word	0xffffffff


	//   ....[1]....
        /*0314*/ 	.word	0xffffffff


	//   ....[2]....
        /*0318*/ 	.word	0xffffffff


	//   ....[3]....
        /*031c*/ 	.word	0xffffffff


	//   ....[4]....
        /*0320*/ 	.word	0xffffffff


	//   ....[5]....
        /*0324*/ 	.word	0xffffffff


	//   ....[6]....
        /*0328*/ 	.word	0xffffffff


	//   ....[7]....
        /*032c*/ 	.word	0xffffffff


	//   ....[8]....
        /*0330*/ 	.word	0xffffffff


	//   ....[9]....
        /*0334*/ 	.word	0xffffffff


	//   ....[10]....
        /*0338*/ 	.word	0xffffffff


	//   ....[11]....
        /*033c*/ 	.word	0xffffffff


	//   ....[12]....
        /*0340*/ 	.word	0xffffffff


	//   ....[13]....
        /*0344*/ 	.word	0xffffffff


	//   ....[14]....
        /*0348*/ 	.word	0xffffffff


	//   ....[15]....
        /*034c*/ 	.word	0xffffffff


	//   ....[16]....
        /*0350*/ 	.word	0xffffffff


	//   ....[17]....
        /*0354*/ 	.word	0xffffffff


	//   ....[18]....
        /*0358*/ 	.word	0xffffffff


	//   ....[19]....
        /*035c*/ 	.word	0xffffffff


	//   ....[20]....
        /*0360*/ 	.word	0xffffffff


	//   ....[21]....
        /*0364*/ 	.word	0xffffffff


	//   ....[22]....
        /*0368*/ 	.word	0xffffffff


	//   ....[23]....
        /*036c*/ 	.word	0xffffffff


	//   ....[24]....
        /*0370*/ 	.word	0xffffffff


	//   ....[25]....
        /*0374*/ 	.word	0xffffffff


	//   ....[26]....
        /*0378*/ 	.word	0xffffffff


	//   ....[27]....
        /*037c*/ 	.word	0xffffffff


	//   ....[28]....
        /*0380*/ 	.word	0xffffffff


	//   ....[29]....
        /*0384*/ 	.word	0xffffffff


	//   ....[30]....
        /*0388*/ 	.word	0xffffffff


	//   ....[31]....
        /*038c*/ 	.word	0xffffffff


	//   ....[32]....
        /*0390*/ 	.word	0xffffffff


	//   ....[33]....
        /*0394*/ 	.word	0xffffffff


	//   ....[34]....
        /*0398*/ 	.word	0xffffffff


	//   ....[35]....
        /*039c*/ 	.word	0xffffffff


	//   ....[36]....
        /*03a0*/ 	.word	0xffffffff


	//   ....[37]....
        /*03a4*/ 	.word	0xffffffff


	//   ....[38]....
        /*03a8*/ 	.word	0xffffffff


	//   ....[39]....
        /*03ac*/ 	.word	0xffffffff


	//   ....[40]....
        /*03b0*/ 	.word	0xffffffff


	//   ....[41]....
        /*03b4*/ 	.word	0xffffffff


	//   ....[42]....
        /*03b8*/ 	.word	0xffffffff


	//   ....[43]....
        /*03bc*/ 	.word	0xffffffff


	//   ....[44]....
        /*03c0*/ 	.word	0xffffffff


	//   ....[45]....
        /*03c4*/ 	.word	0xffffffff


	//   ....[46]....
        /*03c8*/ 	.word	0xffffffff


	//   ....[47]....
        /*03cc*/ 	.word	0xffffffff


	//   ....[48]....
        /*03d0*/ 	.word	0xffffffff


	//   ....[49]....
        /*03d4*/ 	.word	0xffffffff


	//   ....[50]....
        /*03d8*/ 	.word	0xffffffff


	//   ....[51]....
        /*03dc*/ 	.word	0xffffffff


	//   ....[52]....
        /*03e0*/ 	.word	0xffffffff


	//   ....[53]....
        /*03e4*/ 	.word	0xffffffff


	//   ....[54]....
        /*03e8*/ 	.word	0xffffffff


	//   ....[55]....
        /*03ec*/ 	.word	0xffffffff


	//   ....[56]....
        /*03f0*/ 	.word	0xffffffff


	//   ....[57]....
        /*03f4*/ 	.word	0xffffffff


	//   ....[58]....
        /*03f8*/ 	.word	0xffffffff


	//   ....[59]....
        /*03fc*/ 	.word	0xffffffff


	//   ....[60]....
        /*0400*/ 	.word	0xffffffff


	//   ....[61]....
        /*0404*/ 	.word	0xffffffff


	//   ....[62]....
        /*0408*/ 	.word	0xffffffff


	//   ....[63]....
        /*040c*/ 	.word	0xffffffff


	//   ....[64]....
        /*0410*/ 	.word	0xffffffff


	//   ....[65]....
        /*0414*/ 	.word	0xffffffff


	//   ....[66]....
        /*0418*/ 	.word	0xffffffff


	//   ....[67]....
        /*041c*/ 	.word	0xffffffff


	//   ....[68]....
        /*0420*/ 	.word	0xffffffff


	//   ....[69]....
        /*0424*/ 	.word	0xffffffff


	//   ....[70]....
        /*0428*/ 	.word	0xffffffff


	//   ....[71]....
        /*042c*/ 	.word	0xffffffff


	//   ....[72]....
        /*0430*/ 	.word	0xffffffff


	//   ....[73]....
        /*0434*/ 	.word	0xffffffff


	//   ....[74]....
        /*0438*/ 	.word	0xffffffff


	//   ....[75]....
        /*043c*/ 	.word	0xffffffff


	//   ....[76]....
        /*0440*/ 	.word	0xffffffff


	//   ....[77]....
        /*0444*/ 	.word	0xffffffff


	//   ....[78]....
        /*0448*/ 	.word	0xffffffff


	//   ....[79]....
        /*044c*/ 	.word	0xffffffff


	//   ....[80]....
        /*0450*/ 	.word	0xffffffff


	//   ....[81]....
        /*0454*/ 	.word	0xffffffff


	//   ....[82]....
        /*0458*/ 	.word	0xffffffff


	//   ....[83]....
        /*045c*/ 	.word	0xffffffff


	//   ....[84]....
        /*0460*/ 	.word	0xffffffff


	//   ....[85]....
        /*0464*/ 	.word	0xffffffff


	//   ....[86]....
        /*0468*/ 	.word	0xffffffff


	//   ....[87]....
        /*046c*/ 	.word	0xffffffff


	//   ....[88]....
        /*0470*/ 	.word	0xffffffff


	//   ....[89]....
        /*0474*/ 	.word	0xffffffff


	//   ....[90]....
        /*0478*/ 	.word	0xffffffff


	//   ....[91]....
        /*047c*/ 	.word	0xffffffff


	//   ....[92]....
        /*0480*/ 	.word	0xffffffff


	//   ....[93]....
        /*0484*/ 	.word	0xffffffff


	//   ....[94]....
        /*0488*/ 	.word	0xffffffff


	//   ....[95]....
        /*048c*/ 	.word	0xffffffff


	//   ....[96]....
        /*0490*/ 	.word	0xffffffff


	//   ....[97]....
        /*0494*/ 	.word	0xffffffff


	//   ....[98]....
        /*0498*/ 	.word	0xffffffff


	//   ....[99]....
        /*049c*/ 	.word	0xffffffff


	//   ....[100]....
        /*04a0*/ 	.word	0xffffffff


	//   ....[101]....
        /*04a4*/ 	.word	0xffffffff


	//   ....[102]....
        /*04a8*/ 	.word	0xffffffff


	//   ....[103]....
        /*04ac*/ 	.word	0xffffffff


	//   ....[104]....
        /*04b0*/ 	.word	0xffffffff


	//   ....[105]....
        /*04b4*/ 	.word	0xffffffff


	//   ....[106]....
        /*04b8*/ 	.word	0xffffffff


	//   ....[107]....
        /*04bc*/ 	.word	0xffffffff


	//   ....[108]....
        /*04c0*/ 	.word	0xffffffff


	//   ....[109]....
        /*04c4*/ 	.word	0xffffffff


	//   ....[110]....
        /*04c8*/ 	.word	0xffffffff


	//   ....[111]....
        /*04cc*/ 	.word	0xffffffff


	//   ....[112]....
        /*04d0*/ 	.word	0xffffffff


	//   ....[113]....
        /*04d4*/ 	.word	0xffffffff


	//   ....[114]....
        /*04d8*/ 	.word	0xffffffff


	//   ....[115]....
        /*04dc*/ 	.word	0xffffffff


	//   ....[116]....
        /*04e0*/ 	.word	0xffffffff


	//   ....[117]....
        /*04e4*/ 	.word	0xffffffff


	//   ....[118]....
        /*04e8*/ 	.word	0x0500000f


	//   ....[119]....
        /*04ec*/ 	.word	0x0500000f


	//   ....[120]....
        /*04f0*/ 	.word	0x0500000f


	//   ....[121]....
        /*04f4*/ 	.word	0x0500000f


	//   ....[122]....
        /*04f8*/ 	.word	0x0500000f


	//   ....[123]....
        /*04fc*/ 	.word	0x0500000f


	//   ....[124]....
        /*0500*/ 	.word	0x0500000f


	//   ....[125]....
        /*0504*/ 	.word	0x0500000f


	//   ....[126]....
        /*0508*/ 	.word	0x0500000f


	//   ....[127]....
        /*050c*/ 	.word	0x0500000f


	//   ....[128]....
        /*0510*/ 	.word	0x0500000f


	//   ....[129]....
        /*0514*/ 	.word	0x0500000f


	//   ....[130]....
        /*0518*/ 	.word	0x0500000f


	//   ....[131]....
        /*051c*/ 	.word	0x0500000f


	//   ....[132]....
        /*0520*/ 	.word	0x0500000f


	//   ....[133]....
        /*0524*/ 	.word	0x0500000f


	//   ....[134]....
        /*0528*/ 	.word	0x0500000f


	//   ....[135]....
        /*052c*/ 	.word	0x0500000f


	//   ....[136]....
        /*0530*/ 	.word	0x0500000f


	//   ....[137]....
        /*0534*/ 	.word	0x0500000f


	//   ....[138]....
        /*0538*/ 	.word	0x0500000f


	//   ....[139]....
        /*053c*/ 	.word	0x0500000f


	//   ....[140]....
        /*0540*/ 	.word	0x0500000f


	//   ....[141]....
        /*0544*/ 	.word	0x0500000f


	//   ....[142]....
        /*0548*/ 	.word	0x0500000f


	//   ....[143]....
        /*054c*/ 	.word	0x0500000f


	//   ....[144]....
        /*0550*/ 	.word	0x0500000f


	//   ....[145]....
        /*0554*/ 	.word	0x0500000f


	//   ....[146]....
        /*0558*/ 	.word	0x0500000f


	//   ....[147]....
        /*055c*/ 	.word	0x0500000f


	//   ....[148]....
        /*0560*/ 	.word	0x0500000f


	//   ....[149]....
        /*0564*/ 	.word	0x0500000f


	//   ....[150]....
        /*0568*/ 	.word	0x0500000f


	//   ....[151]....
        /*056c*/ 	.word	0x0500000f


	//   ....[152]....
        /*0570*/ 	.word	0x0500000f


	//   ....[153]....
        /*0574*/ 	.word	0x0500000f


	//   ....[154]....
        /*0578*/ 	.word	0x0500000f


	//   ....[155]....
        /*057c*/ 	.word	0x0500000f


	//   ....[156]....
        /*0580*/ 	.word	0x0500000f


	//   ....[157]....
        /*0584*/ 	.word	0x0500000f


	//   ....[158]....
        /*0588*/ 	.word	0x0500000f


	//   ....[159]....
        /*058c*/ 	.word	0x0500000f


	//   ....[160]....
        /*0590*/ 	.word	0x0500000f


	//   ....[161]....
        /*0594*/ 	.word	0x0500000f


	//   ....[162]....
        /*0598*/ 	.word	0x0500000f


	//   ....[163]....
        /*059c*/ 	.word	0x0500000f


	//   ....[164]....
        /*05a0*/ 	.word	0x0500000f


	//   ....[165]....
        /*05a4*/ 	.word	0x0500000f


	//   ....[166]....
        /*05a8*/ 	.word	0x0500000f


	//   ....[167]....
        /*05ac*/ 	.word	0x0500000f


	//   ....[168]....
        /*05b0*/ 	.word	0x0500000f


	//   ....[169]....
        /*05b4*/ 	.word	0x0500000f


	//   ....[170]....
        /*05b8*/ 	.word	0x0500000f


	//   ....[171]....
        /*05bc*/ 	.word	0x0500000f


	//----- nvinfo : EIATTR_COOP_GROUP_INSTR_OFFSETS
	.align		4
.L_1568:
        /*05c0*/ 	.byte	0x04, 0x28
        /*05c2*/ 	.short	(.L_1570 - .L_1569)


	//   ....[0]....
.L_1569:
        /*05c4*/ 	.word	0x00000070


	//   ....[1]....
        /*05c8*/ 	.word	0x000000b0


	//   ....[2]....
        /*05cc*/ 	.word	0x000002d0


	//   ....[3]....
        /*05d0*/ 	.word	0x00000430


	//   ....[4]....
        /*05d4*/ 	.word	0x00000550


	//   ....[5]....
        /*05d8*/ 	.word	0x000006b0


	//   ....[6]....
        /*05dc*/ 	.word	0x00001290


	//   ....[7]....
        /*05e0*/ 	.word	0x00001f20


	//   ....[8]....
        /*05e4*/ 	.word	0x00002460


	//   ....[9]....
        /*05e8*/ 	.word	0x00002f10


	//   ....[10]....
        /*05ec*/ 	.word	0x00003000


	//   ....[11]....
        /*05f0*/ 	.word	0x00003c30


	//   ....[12]....
        /*05f4*/ 	.word	0x00003cc0


	//   ....[13]....
        /*05f8*/ 	.word	0x00005660


	//   ....[14]....
        /*05fc*/ 	.word	0x00006420


	//   ....[15]....
        /*0600*/ 	.word	0x00006510


	//   ....[16]....
        /*0604*/ 	.word	0x00006600


	//   ....[17]....
        /*0608*/ 	.word	0x00007280


	//   ....[18]....
        /*060c*/ 	.word	0x000072e0


	//   ....[19]....
        /*0610*/ 	.word	0x00009c00


	//   ....[20]....
        /*0614*/ 	.word	0x00009c20


	//   ....[21]....
        /*0618*/ 	.word	0x00009c40


	//   ....[22]....
        /*061c*/ 	.word	0x00009c70


	//   ....[23]....
        /*0620*/ 	.word	0x0000b500


	//   ....[24]....
        /*0624*/ 	.word	0x0000b510


	//   ....[25]....
        /*0628*/ 	.word	0x0000b590


	//   ....[26]....
        /*062c*/ 	.word	0x0000b5a0


	//   ....[27]....
        /*0630*/ 	.word	0x0000c110


	//   ....[28]....
        /*0634*/ 	.word	0x0000c150


	//   ....[29]....
        /*0638*/ 	.word	0x0000c190


	//   ....[30]....
        /*063c*/ 	.word	0x0000c1d0


	//   ....[31]....
        /*0640*/ 	.word	0x0000c210


	//   ....[32]....
        /*0644*/ 	.word	0x0000c250


	//   ....[33]....
        /*0648*/ 	.word	0x0000c280


	//   ....[34]....
        /*064c*/ 	.word	0x0000c2c0


	//   ....[35]....
        /*0650*/ 	.word	0x0000c2e0


	//   ....[36]....
        /*0654*/ 	.word	0x0000c300


	//   ....[37]....
        /*0658*/ 	.word	0x0000c320


	//   ....[38]....
        /*065c*/ 	.word	0x0000c330


	//   ....[39]....
        /*0660*/ 	.word	0x0000c340


	//   ....[40]....
        /*0664*/ 	.word	0x0000c350


	//   ....[41]....
        /*0668*/ 	.word	0x0000c370


	//   ....[42]....
        /*066c*/ 	.word	0x0000c390


	//   ....[43]....
        /*0670*/ 	.word	0x0000c3c0


	//   ....[44]....
        /*0674*/ 	.word	0x0000c3f0


	//   ....[45]....
        /*0678*/ 	.word	0x0000c420


	//   ....[46]....
        /*067c*/ 	.word	0x0000c450


	//   ....[47]....
        /*0680*/ 	.word	0x0000c910


	//   ....[48]....
        /*0684*/ 	.word	0x0000c950


	//   ....[49]....
        /*0688*/ 	.word	0x0000c980


	//   ....[50]....
        /*068c*/ 	.word	0x0000c9c0


	//   ....[51]....
        /*0690*/ 	.word	0x0000c9e0


	//   ....[52]....
        /*0694*/ 	.word	0x0000c9f0


	//   ....[53]....
        /*0698*/ 	.word	0x0000ca10


	//   ....[54]....
        /*069c*/ 	.word	0x0000ca30


	//   ....[55]....
        /*06a0*/ 	.word	0x0000d0c0


	//   ....[56]....
        /*06a4*/ 	.word	0x0000d100


	//   ....[57]....
        /*06a8*/ 	.word	0x0000d130


	//   ....[58]....
        /*06ac*/ 	.word	0x0000d160


	//   ....[59]....
        /*06b0*/ 	.word	0x0000d180


	//   ....[60]....
        /*06b4*/ 	.word	0x0000d190


	//   ....[61]....
        /*06b8*/ 	.word	0x0000d1a0


	//   ....[62]....
        /*06bc*/ 	.word	0x0000d1c0


	//   ....[63]....
        /*06c0*/ 	.word	0x0000d340


	//   ....[64]....
        /*06c4*/ 	.word	0x0000ed00


	//   ....[65]....
        /*06c8*/ 	.word	0x0000ed20


	//   ....[66]....
        /*06cc*/ 	.word	0x0000ed40


	//   ....[67]....
        /*06d0*/ 	.word	0x0000eda0


	//   ....[68]....
        /*06d4*/ 	.word	0x0000ede0


	//   ....[69]....
        /*06d8*/ 	.word	0x0000ee00


	//   ....[70]....
        /*06dc*/ 	.word	0x0000ee10


	//   ....[71]....
        /*06e0*/ 	.word	0x0000ee20


	//   ....[72]....
        /*06e4*/ 	.word	0x0000eec0


	//   ....[73]....
        /*06e8*/ 	.word	0x0000eed0


	//   ....[74]....
        /*06ec*/ 	.word	0x0000f360


	//   ....[75]....
        /*06f0*/ 	.word	0x0000f370


	//   ....[76]....
        /*06f4*/ 	.word	0x0000f380


	//   ....[77]....
        /*06f8*/ 	.word	0x0000f3a0


	//   ....[78]....
        /*06fc*/ 	.word	0x0000f420


	//   ....[79]....
        /*0700*/ 	.word	0x0000f430


	//   ....[80]....
        /*0704*/ 	.word	0x0000f4a0


	//   ....[81]....
        /*0708*/ 	.word	0x0000f4b0


	//   ....[82]....
        /*070c*/ 	.word	0x0000f4c0


	//   ....[83]....
        /*0710*/ 	.word	0x0000f4d0


	//   ....[84]....
        /*0714*/ 	.word	0x0000fd90


	//   ....[85]....
        /*0718*/ 	.word	0x0000fdb0


	//   ....[86]....
        /*071c*/ 	.word	0x0000fdd0


	//   ....[87]....
        /*0720*/ 	.word	0x0000fe60


	//   ....[88]....
        /*0724*/ 	.word	0x0000fe80


	//   ....[89]....
        /*0728*/ 	.word	0x0000ff00


	//   ....[90]....
        /*072c*/ 	.word	0x0000ff20


	//   ....[91]....
        /*0730*/ 	.word	0x0000ff30


	//   ....[92]....
        /*0734*/ 	.word	0x0000ff40


	//   ....[93]....
        /*0738*/ 	.word	0x00010010


	//   ....[94]....
        /*073c*/ 	.word	0x00010030


	//   ....[95]....
        /*0740*/ 	.word	0x00010040


	//   ....[96]....
        /*0744*/ 	.word	0x00010a70


	//   ....[97]....
        /*0748*/ 	.word	0x00010a80


	//   ....[98]....
        /*074c*/ 	.word	0x00010aa0


	//   ....[99]....
        /*0750*/ 	.word	0x00010af0


	//   ....[100]....
        /*0754*/ 	.word	0x00010b00


	//   ....[101]....
        /*0758*/ 	.word	0x00010b40


	//   ....[102]....
        /*075c*/ 	.word	0x00010b50


	//   ....[103]....
        /*0760*/ 	.word	0x00010b60


	//   ....[104]....
        /*0764*/ 	.word	0x00010ba0


	//   ....[105]....
        /*0768*/ 	.word	0x00010be0


	//   ....[106]....
        /*076c*/ 	.word	0x00011010


	//   ....[107]....
        /*0770*/ 	.word	0x00011020


	//   ....[108]....
        /*0774*/ 	.word	0x00011030


	//   ....[109]....
        /*0778*/ 	.word	0x00011070


	//   ....[110]....
        /*077c*/ 	.word	0x00011080


	//   ....[111]....
        /*0780*/ 	.word	0x000110c0


	//   ....[112]....
        /*0784*/ 	.word	0x000110d0


	//   ....[113]....
        /*0788*/ 	.word	0x000110e0


	//   ....[114]....
        /*078c*/ 	.word	0x00011120


	//   ....[115]....
        /*0790*/ 	.word	0x00011160


	//   ....[116]....
        /*0794*/ 	.word	0x000121b0


	//   ....[117]....
        /*0798*/ 	.word	0x00012350


	//   ....[118]....
        /*079c*/ 	.word	0x00012990


	//   ....[119]....
        /*07a0*/ 	.word	0x00012a80


	//   ....[120]....
        /*07a4*/ 	.word	0x00012b20


	//   ....[121]....
        /*07a8*/ 	.word	0x00012c10


	//   ....[122]....
        /*07ac*/ 	.word	0x00012cc0


	//   ....[123]....
        /*07b0*/ 	.word	0x00012d70


	//   ....[124]....
        /*07b4*/ 	.word	0x00012e10


	//   ....[125]....
        /*07b8*/ 	.word	0x00012eb0


	//   ....[126]....
        /*07bc*/ 	.word	0x00012f60


	//   ....[127]....
        /*07c0*/ 	.word	0x00012fe0


	//   ....[128]....
        /*07c4*/ 	.word	0x000130b0


	//   ....[129]....
        /*07c8*/ 	.word	0x000131e0


	//   ....[130]....
        /*07cc*/ 	.word	0x00013290


	//   ....[131]....
        /*07d0*/ 	.word	0x00013300


	//   ....[132]....
        /*07d4*/ 	.word	0x000133f0


	//   ....[133]....
        /*07d8*/ 	.word	0x00013450


	//   ....[134]....
        /*07dc*/ 	.word	0x00013530


	//   ....[135]....
        /*07e0*/ 	.word	0x00013590


	//   ....[136]....
        /*07e4*/ 	.word	0x00013630


	//   ....[137]....
        /*07e8*/ 	.word	0x000136d0


	//   ....[138]....
        /*07ec*/ 	.word	0x00013780


	//   ....[139]....
        /*07f0*/ 	.word	0x00013820


	//   ....[140]....
        /*07f4*/ 	.word	0x00013880


	//   ....[141]....
        /*07f8*/ 	.word	0x000138e0


	//   ....[142]....
        /*07fc*/ 	.word	0x000139e0


	//   ....[143]....
        /*0800*/ 	.word	0x00013a40


	//   ....[144]....
        /*0804*/ 	.word	0x00013b40


	//   ....[145]....
        /*0808*/ 	.word	0x00013ba0


	//   ....[146]....
        /*080c*/ 	.word	0x00013c80


	//   ....[147]....
        /*0810*/ 	.word	0x00013d00


	//   ....[148]....
        /*0814*/ 	.word	0x00013df0


	//   ....[149]....
        /*0818*/ 	.word	0x00013e50


	//   ....[150]....
        /*081c*/ 	.word	0x00013f10


	//   ....[151]....
        /*0820*/ 	.word	0x00014040


	//   ....[152]....
        /*0824*/ 	.word	0x000140f0


	//   ....[153]....
        /*0828*/ 	.word	0x000141a0


	//   ....[154]....
        /*082c*/ 	.word	0x00014240


	//   ....[155]....
        /*0830*/ 	.word	0x000142f0


	//   ....[156]....
        /*0834*/ 	.word	0x00014390


	//   ....[157]....
        /*0838*/ 	.word	0x00014440


	//   ....[158]....
        /*083c*/ 	.word	0x000144e0


	//   ....[159]....
        /*0840*/ 	.word	0x00014550


	//   ....[160]....
        /*0844*/ 	.word	0x00014610


	//   ....[161]....
        /*0848*/ 	.word	0x00014700


	//   ....[162]....
        /*084c*/ 	.word	0x00014790


	//   ....[163]....
        /*0850*/ 	.word	0x000147f0


	//   ....[164]....
        /*0854*/ 	.word	0x000148a0


	//   ....[165]....
        /*0858*/ 	.word	0x00014900


	//   ....[166]....
        /*085c*/ 	.word	0x000149b0


	//   ....[167]....
        /*0860*/ 	.word	0x00014a10


	//   ....[168]....
        /*0864*/ 	.word	0x00014ac0


	//   ....[169]....
        /*0868*/ 	.word	0x00014b20


	//   ....[170]....
        /*086c*/ 	.word	0x00014bd0


	//   ....[171]....
        /*0870*/ 	.word	0x00014e30


	//----- nvinfo : EIATTR_REG_RECONFIG
	.align		4
.L_1570:
        /*0874*/ 	.byte	0x01, 0x54
	.zero		2


	//----- nvinfo : EIATTR_SYSCALL_OFFSETS
	.align		4
        /*0878*/ 	.byte	0x04, 0x46
        /*087a*/ 	.short	(.L_1572 - .L_1571)


	//   ....[0]....
.L_1571:
        /*087c*/ 	.word	0x00001470


	//   ....[1]....
        /*0880*/ 	.word	0x0000df20


	//   ....[2]....
        /*0884*/ 	.word	0x0000e0b0


	//   ....[3]....
        /*0888*/ 	.word	0x0000e200


	//   ....[4]....
        /*088c*/ 	.word	0x0000e350


	//   ....[5]....
        /*0890*/ 	.word	0x0000f880


	//----- nvinfo : EIATTR_MBARRIER_INSTR_OFFSETS
	.align		4
.L_1572:
        /*0894*/ 	.byte	0x04, 0x39
        /*0896*/ 	.short	(.L_1574 - .L_1573)


	//   ....[0]....
.L_1573:
        /*0898*/ 	.word	0x00000180
        /*089c*/ 	.word	0x000000ff
        /*08a0*/ 	.word	0x00013200
        /*08a4*/ 	.short	0x0100
        /*08a6*/ 	.byte	0x08
	.zero		1


	//   ....[1]....
        /*08a8*/ 	.word	0x00000190
        /*08ac*/ 	.word	0x000000ff
        /*08b0*/ 	.word	0x00013220
        /*08b4*/ 	.short	0x0100
        /*08b6*/ 	.byte	0x08
	.zero		1


	//   ....[2]....
        /*08b8*/ 	.word	0x00000280
        /*08bc*/ 	.word	0x000000ff
        /*08c0*/ 	.word	0x00013230
        /*08c4*/ 	.short	0x0100
        /*08c6*/ 	.byte	0x08
	.zero		1


	//   ....[3]....
        /*08c8*/ 	.word	0x00000290
        /*08cc*/ 	.word	0x000000ff
        /*08d0*/ 	.word	0x00013240
        /*08d4*/ 	.short	0x0100
        /*08d6*/ 	.byte	0x08
	.zero		1


	//   ....[4]....
        /*08d8*/ 	.word	0x000002a0
        /*08dc*/ 	.word	0x000000ff
        /*08e0*/ 	.word	0x00013238
        /*08e4*/ 	.short	0x0100
        /*08e6*/ 	.byte	0x08
	.zero		1


	//   ....[5]....
        /*08e8*/ 	.word	0x000002b0
        /*08ec*/ 	.word	0x000000ff
        /*08f0*/ 	.word	0x00013248
        /*08f4*/ 	.short	0x0100
        /*08f6*/ 	.byte	0x08
	.zero		1


	//   ....[6]....
        /*08f8*/ 	.word	0x000003e0
        /*08fc*/ 	.word	0x000000ff
        /*0900*/ 	.word	0x00013250
        /*0904*/ 	.short	0x0100
        /*0906*/ 	.byte	0x08
	.zero		1


	//   ....[7]....
        /*0908*/ 	.word	0x000003f0
        /*090c*/ 	.word	0x000000ff
        /*0910*/ 	.word	0x00013260
        /*0914*/ 	.short	0x0100
        /*0916*/ 	.byte	0x08
	.zero		1


	//   ....[8]....
        /*0918*/ 	.word	0x00000400
        /*091c*/ 	.word	0x000000ff
        /*0920*/ 	.word	0x00013258
        /*0924*/ 	.short	0x0100
        /*0926*/ 	.byte	0x08
	.zero		1


	//   ....[9]....
        /*0928*/ 	.word	0x00000410
        /*092c*/ 	.word	0x000000ff
        /*0930*/ 	.word	0x00013268
        /*0934*/ 	.short	0x0100
        /*0936*/ 	.byte	0x08
	.zero		1


	//   ....[10]....
        /*0938*/ 	.word	0x00000500
        /*093c*/ 	.word	0x000000ff
        /*0940*/ 	.word	0x00013270
        /*0944*/ 	.short	0x0100
        /*0946*/ 	.byte	0x06
	.zero		1


	//   ....[11]....
        /*0948*/ 	.word	0x00000510
        /*094c*/ 	.word	0x000000ff
        /*0950*/ 	.word	0x00013280
        /*0954*/ 	.short	0x0100
        /*0956*/ 	.byte	0x06
	.zero		1


	//   ....[12]....
        /*0958*/ 	.word	0x00000520
        /*095c*/ 	.word	0x000000ff
        /*0960*/ 	.word	0x00013278
        /*0964*/ 	.short	0x0100
        /*0966*/ 	.byte	0x06
	.zero		1


	//   ....[13]....
        /*0968*/ 	.word	0x00000530
        /*096c*/ 	.word	0x000000ff
        /*0970*/ 	.word	0x00013288
        /*0974*/ 	.short	0x0100
        /*0976*/ 	.byte	0x06
	.zero		1


	//   ....[14]....
        /*0978*/ 	.word	0x00000660
        /*097c*/ 	.word	0x000000ff
        /*0980*/ 	.word	0x00013290
        /*0984*/ 	.short	0x0100
        /*0986*/ 	.byte	0x08
	.zero		1


	//   ....[15]....
        /*0988*/ 	.word	0x00000670
        /*098c*/ 	.word	0x000000ff
        /*0990*/ 	.word	0x000132a0
        /*0994*/ 	.short	0x0100
        /*0996*/ 	.byte	0x08
	.zero		1


	//   ....[16]....
        /*0998*/ 	.word	0x00000680
        /*099c*/ 	.word	0x000000ff
        /*09a0*/ 	.word	0x00013298
        /*09a4*/ 	.short	0x0100
        /*09a6*/ 	.byte	0x08
	.zero		1


	//   ....[17]....
        /*09a8*/ 	.word	0x00000690
        /*09ac*/ 	.word	0x000000ff
        /*09b0*/ 	.word	0x000132a8
        /*09b4*/ 	.short	0x0100
        /*09b6*/ 	.byte	0x08
	.zero		1


	//   ....[18]....
        /*09b8*/ 	.word	0x000007e0
        /*09bc*/ 	.word	0x000000ff
        /*09c0*/ 	.word	0x000132b0
        /*09c4*/ 	.short	0x0100
        /*09c6*/ 	.byte	0x08
	.zero		1


	//   ....[19]....
        /*09c8*/ 	.word	0x000007f0
        /*09cc*/ 	.word	0x000000ff
        /*09d0*/ 	.word	0x000132c0
        /*09d4*/ 	.short	0x0100
        /*09d6*/ 	.byte	0x08
	.zero		1


	//   ....[20]....
        /*09d8*/ 	.word	0x00000800
        /*09dc*/ 	.word	0x000000ff
        /*09e0*/ 	.word	0x000132b8
        /*09e4*/ 	.short	0x0100
        /*09e6*/ 	.byte	0x08
	.zero		1


	//   ....[21]....
        /*09e8*/ 	.word	0x00000810
        /*09ec*/ 	.word	0x000000ff
        /*09f0*/ 	.word	0x000132c8
        /*09f4*/ 	.short	0x0100
        /*09f6*/ 	.byte	0x08
	.zero		1


	//   ....[22]....
        /*09f8*/ 	.word	0x000017c0
        /*09fc*/ 	.word	0x000000ff
        /*0a00*/ 	.word	0x00013200
        /*0a04*/ 	.short	0x010a
        /*0a06*/ 	.byte	0x2d
	.zero		1


	//   ....[23]....
        /*0a08*/ 	.word	0x00001860
        /*0a0c*/ 	.word	0x00000002
        /*0a10*/ 	.word	0x00013230
        /*0a14*/ 	.short	0x010a
        /*0a16*/ 	.byte	0x3f
	.zero		1


	//   ....[24]....
        /*0a18*/ 	.word	0x000018a0
        /*0a1c*/ 	.word	0x00000002
        /*0a20*/ 	.word	0x00013230
        /*0a24*/ 	.short	0x010a
        /*0a26*/ 	.byte	0x3f
	.zero		1


	//   ....[25]....
        /*0a28*/ 	.word	0x00002750
        /*0a2c*/ 	.word	0x000000ff
        /*0a30*/ 	.word	0x00000000
        /*0a34*/ 	.short	0x0101
        /*0a36*/ 	.byte	0x06
	.zero		1


	//   ....[26]....
        /*0a38*/ 	.word	0x00004da0
        /*0a3c*/ 	.word	0x000000ff
        /*0a40*/ 	.word	0x00013230
        /*0a44*/ 	.short	0x010a
        /*0a46*/ 	.byte	0x16
	.zero		1


	//   ....[27]....
        /*0a48*/ 	.word	0x00004de0
        /*0a4c*/ 	.word	0x000000ff
        /*0a50*/ 	.word	0x00013230
        /*0a54*/ 	.short	0x010a
        /*0a56*/ 	.byte	0x16
	.zero		1


	//   ....[28]....
        /*0a58*/ 	.word	0x00005230
        /*0a5c*/ 	.word	0x000000ff
        /*0a60*/ 	.word	0x00013250
        /*0a64*/ 	.short	0x010a
        /*0a66*/ 	.byte	0x0b
	.zero		1


	//   ....[29]....
        /*0a68*/ 	.word	0x00005270
        /*0a6c*/ 	.word	0x000000ff
        /*0a70*/ 	.word	0x00013250
        /*0a74*/ 	.short	0x010a
        /*0a76*/ 	.byte	0x0b
	.zero		1


	//   ....[30]....
        /*0a78*/ 	.word	0x00005dd0
        /*0a7c*/ 	.word	0x000000ff
        /*0a80*/ 	.word	0x00000000
        /*0a84*/ 	.short	0x0101
        /*0a86*/ 	.byte	0x16
	.zero		1


	//   ....[31]....
        /*0a88*/ 	.word	0x00008090
        /*0a8c*/ 	.word	0x000000ff
        /*0a90*/ 	.word	0x00000000
        /*0a94*/ 	.short	0x0101
        /*0a96*/ 	.byte	0x06
	.zero		1


	//   ....[32]....
        /*0a98*/ 	.word	0x000085e0
        /*0a9c*/ 	.word	0x000000ff
        /*0aa0*/ 	.word	0x00013230
        /*0aa4*/ 	.short	0x010a
        /*0aa6*/ 	.byte	0x15
	.zero		1


	//   ....[33]....
        /*0aa8*/ 	.word	0x00008620
        /*0aac*/ 	.word	0x000000ff
        /*0ab0*/ 	.word	0x00013230
        /*0ab4*/ 	.short	0x010a
        /*0ab6*/ 	.byte	0x15
	.zero		1


	//   ....[34]....
        /*0ab8*/ 	.word	0x00008a70
        /*0abc*/ 	.word	0x000000ff
        /*0ac0*/ 	.word	0x00013250
        /*0ac4*/ 	.short	0x010a
        /*0ac6*/ 	.byte	0x0b
	.zero		1


	//   ....[35]....
        /*0ac8*/ 	.word	0x00008ab0
        /*0acc*/ 	.word	0x000000ff
        /*0ad0*/ 	.word	0x00013250
        /*0ad4*/ 	.short	0x010a
        /*0ad6*/ 	.byte	0x0b
	.zero		1


	//   ....[36]....
        /*0ad8*/ 	.word	0x000093a0
        /*0adc*/ 	.word	0x000000ff
        /*0ae0*/ 	.word	0x00000000
        /*0ae4*/ 	.short	0x0101
        /*0ae6*/ 	.byte	0x15
	.zero		1


	//   ....[37]....
        /*0ae8*/ 	.word	0x0000ad20
        /*0aec*/ 	.word	0x000000ff
        /*0af0*/ 	.word	0x00000000
        /*0af4*/ 	.short	0x0101
        /*0af6*/ 	.byte	0x06
	.zero		1


	//   ....[38]....
        /*0af8*/ 	.word	0x0000b1d0
        /*0afc*/ 	.word	0x000000ff
        /*0b00*/ 	.word	0x00013250
        /*0b04*/ 	.short	0x010a
        /*0b06*/ 	.byte	0x0e
	.zero		1


	//   ....[39]....
        /*0b08*/ 	.word	0x0000b210
        /*0b0c*/ 	.word	0x000000ff
        /*0b10*/ 	.word	0x00013250
        /*0b14*/ 	.short	0x010a
        /*0b16*/ 	.byte	0x0e
	.zero		1


	//   ....[40]....
        /*0b18*/ 	.word	0x0000b880
        /*0b1c*/ 	.word	0x000000ff
        /*0b20*/ 	.word	0x00000000
        /*0b24*/ 	.short	0x0101
        /*0b26*/ 	.byte	0x04
	.zero		1


	//   ....[41]....
        /*0b28*/ 	.word	0x0000c930
        /*0b2c*/ 	.word	0x00000000
        /*0b30*/ 	.word	0x00000000
        /*0b34*/ 	.short	0x0101
        /*0b36*/ 	.byte	0x3f
	.zero		1


	//   ....[42]....
        /*0b38*/ 	.word	0x0000e9c0
        /*0b3c*/ 	.word	0x00000000
        /*0b40*/ 	.word	0x00013280
        /*0b44*/ 	.short	0x010a
        /*0b46*/ 	.byte	0x3f
	.zero		1


	//   ....[43]....
        /*0b48*/ 	.word	0x0000eff0
        /*0b4c*/ 	.word	0x00000000
        /*0b50*/ 	.word	0x00013270
        /*0b54*/ 	.short	0x0107
        /*0b56*/ 	.byte	0x3f
	.zero		1


	//   ....[44]....
        /*0b58*/ 	.word	0x0000f0b0
        /*0b5c*/ 	.word	0x00000000
        /*0b60*/ 	.word	0x00013270
        /*0b64*/ 	.short	0x0101
        /*0b66*/ 	.byte	0x3f
	.zero		1


	//   ....[45]....
        /*0b68*/ 	.word	0x0000f100
        /*0b6c*/ 	.word	0x00000000
        /*0b70*/ 	.word	0x00013240
        /*0b74*/ 	.short	0x010a
        /*0b76*/ 	.byte	0x3f
	.zero		1


	//   ....[46]....
        /*0b78*/ 	.word	0x0000f650
        /*0b7c*/ 	.word	0x00000000
        /*0b80*/ 	.word	0x00013230
        /*0b84*/ 	.short	0x0107
        /*0b86*/ 	.byte	0x3f
	.zero		1


	//   ....[47]....
        /*0b88*/ 	.word	0x0000f720
        /*0b8c*/ 	.word	0x00000000
        /*0b90*/ 	.word	0x00013230
        /*0b94*/ 	.short	0x0101
        /*0b96*/ 	.byte	0x3f
	.zero		1


	//   ....[48]....
        /*0b98*/ 	.word	0x00010140
        /*0b9c*/ 	.word	0x00000010
        /*0ba0*/ 	.word	0x00013200
        /*0ba4*/ 	.short	0x0107
        /*0ba6*/ 	.byte	0x3f
	.zero		1


	//   ....[49]....
        /*0ba8*/ 	.word	0x00010230
        /*0bac*/ 	.word	0x00000010
        /*0bb0*/ 	.word	0x00013200
        /*0bb4*/ 	.short	0x0101
        /*0bb6*/ 	.byte	0x3f
	.zero		1


	//   ....[50]....
        /*0bb8*/ 	.word	0x00010250
        /*0bbc*/ 	.word	0x00000010
        /*0bc0*/ 	.word	0x00013220
        /*0bc4*/ 	.short	0x010a
        /*0bc6*/ 	.byte	0x3f
	.zero		1


	//   ....[51]....
        /*0bc8*/ 	.word	0x000107c0
        /*0bcc*/ 	.word	0x00000000
        /*0bd0*/ 	.word	0x00013280
        /*0bd4*/ 	.short	0x010a
        /*0bd6*/ 	.byte	0x3f
	.zero		1


	//   ....[52]....
        /*0bd8*/ 	.word	0x00010c90
        /*0bdc*/ 	.word	0x00000000
        /*0be0*/ 	.word	0x00013270
        /*0be4*/ 	.short	0x0107
        /*0be6*/ 	.byte	0x3f
	.zero		1


	//   ....[53]....
        /*0be8*/ 	.word	0x00010d50
        /*0bec*/ 	.word	0x00000000
        /*0bf0*/ 	.word	0x00013270
        /*0bf4*/ 	.short	0x0101
        /*0bf6*/ 	.byte	0x3f
	.zero		1


	//   ....[54]....
        /*0bf8*/ 	.word	0x00010d80
        /*0bfc*/ 	.word	0x00000000
        /*0c00*/ 	.word	0x00013240
        /*0c04*/ 	.short	0x010a
        /*0c06*/ 	.byte	0x3f
	.zero		1


	//   ....[55]....
        /*0c08*/ 	.word	0x000111e0
        /*0c0c*/ 	.word	0x00000000
        /*0c10*/ 	.word	0x00013230
        /*0c14*/ 	.short	0x0107
        /*0c16*/ 	.byte	0x3f
	.zero		1


	//   ....[56]....
        /*0c18*/ 	.word	0x000112a0
        /*0c1c*/ 	.word	0x00000000
        /*0c20*/ 	.word	0x00013230
        /*0c24*/ 	.short	0x0101
        /*0c26*/ 	.byte	0x3f
	.zero		1


	//   ....[57]....
        /*0c28*/ 	.word	0x00011330
        /*0c2c*/ 	.word	0x00000002
        /*0c30*/ 	.word	0x00013270
        /*0c34*/ 	.short	0x010a
        /*0c36*/ 	.byte	0x3f
	.zero		1


	//   ....[58]....
        /*0c38*/ 	.word	0x000113c0
        /*0c3c*/ 	.word	0x00000002
        /*0c40*/ 	.word	0x00013260
        /*0c44*/ 	.short	0x010a
        /*0c46*/ 	.byte	0x3f
	.zero		1


	//   ....[59]....
        /*0c48*/ 	.word	0x000117f0
        /*0c4c*/ 	.word	0x00000002
        /*0c50*/ 	.word	0x00013250
        /*0c54*/ 	.short	0x0101
        /*0c56*/ 	.byte	0x3f
	.zero		1


	//   ....[60]....
        /*0c58*/ 	.word	0x00011880
        /*0c5c*/ 	.word	0x00000002
        /*0c60*/ 	.word	0x00000000
        /*0c64*/ 	.short	0x0101
        /*0c66*/ 	.byte	0x3f
	.zero		1


	//   ....[61]....
        /*0c68*/ 	.word	0x00011a70
        /*0c6c*/ 	.word	0x00000000
        /*0c70*/ 	.word	0x00013270
        /*0c74*/ 	.short	0x010a
        /*0c76*/ 	.byte	0x3f
	.zero		1


	//   ....[62]....
        /*0c78*/ 	.word	0x00011b00
        /*0c7c*/ 	.word	0x00000000
        /*0c80*/ 	.word	0x00013260
        /*0c84*/ 	.short	0x010a
        /*0c86*/ 	.byte	0x3f
	.zero		1


	//   ....[63]....
        /*0c88*/ 	.word	0x00011f50
        /*0c8c*/ 	.word	0x00000000
        /*0c90*/ 	.word	0x00013250
        /*0c94*/ 	.short	0x0101
        /*0c96*/ 	.byte	0x3f
	.zero		1


	//   ....[64]....
        /*0c98*/ 	.word	0x00011fd0
        /*0c9c*/ 	.word	0x00000000
        /*0ca0*/ 	.word	0x00000000
        /*0ca4*/ 	.short	0x0101
        /*0ca6*/ 	.byte	0x3f
	.zero		1


	//   ....[65]....
        /*0ca8*/ 	.word	0x000122d0
        /*0cac*/ 	.word	0x00000005
        /*0cb0*/ 	.word	0x00013220
        /*0cb4*/ 	.short	0x010a
        /*0cb6*/ 	.byte	0x3f
	.zero		1


	//   ....[66]....
        /*0cb8*/ 	.word	0x00012470
        /*0cbc*/ 	.word	0x00000004
        /*0cc0*/ 	.word	0x00013240
        /*0cc4*/ 	.short	0x010a
        /*0cc6*/ 	.byte	0x3f
	.zero		1


	//   ....[67]....
        /*0cc8*/ 	.word	0x00012520
        /*0ccc*/ 	.word	0x00000005
        /*0cd0*/ 	.word	0x00013240
        /*0cd4*/ 	.short	0x010a
        /*0cd6*/ 	.byte	0x3f
	.zero		1


	//   ....[68]....
        /*0cd8*/ 	.word	0x00012560
        /*0cdc*/ 	.word	0x00000004
        /*0ce0*/ 	.word	0x00013260
        /*0ce4*/ 	.short	0x010a
        /*0ce6*/ 	.byte	0x3f
	.zero		1


	//   ....[69]....
        /*0ce8*/ 	.word	0x000125a0
        /*0cec*/ 	.word	0x00000005
        /*0cf0*/ 	.word	0x00013260
        /*0cf4*/ 	.short	0x010a
        /*0cf6*/ 	.byte	0x3f
	.zero		1


	//   ....[70]....
        /*0cf8*/ 	.word	0x000125e0
        /*0cfc*/ 	.word	0x00000004
        /*0d00*/ 	.word	0x00013280
        /*0d04*/ 	.short	0x010a
        /*0d06*/ 	.byte	0x3f
	.zero		1


	//   ....[71]....
        /*0d08*/ 	.word	0x00012620
        /*0d0c*/ 	.word	0x00000005
        /*0d10*/ 	.word	0x00013280
        /*0d14*/ 	.short	0x010a
        /*0d16*/ 	.byte	0x3f
	.zero		1


	//   ....[72]....
        /*0d18*/ 	.word	0x00012690
        /*0d1c*/ 	.word	0x00000003
        /*0d20*/ 	.word	0x00013200
        /*0d24*/ 	.short	0x010a
        /*0d26*/ 	.byte	0x3f
	.zero		1


	//   ....[73]....
        /*0d28*/ 	.word	0x000126e0
        /*0d2c*/ 	.word	0x00000002
        /*0d30*/ 	.word	0x00013230
        /*0d34*/ 	.short	0x010a
        /*0d36*/ 	.byte	0x3f
	.zero		1


	//   ....[74]....
        /*0d38*/ 	.word	0x00012740
        /*0d3c*/ 	.word	0x00000008
        /*0d40*/ 	.word	0x00013230
        /*0d44*/ 	.short	0x010a
        /*0d46*/ 	.byte	0x3f
	.zero		1


	//   ....[75]....
        /*0d48*/ 	.word	0x000127a0
        /*0d4c*/ 	.word	0x00000008
        /*0d50*/ 	.word	0x00013250
        /*0d54*/ 	.short	0x010a
        /*0d56*/ 	.byte	0x3f
	.zero		1


	//   ....[76]....
        /*0d58*/ 	.word	0x00012800
        /*0d5c*/ 	.word	0x00000008
        /*0d60*/ 	.word	0x00013230
        /*0d64*/ 	.short	0x010a
        /*0d66*/ 	.byte	0x3f
	.zero		1


	//   ....[77]....
        /*0d68*/ 	.word	0x00012860
        /*0d6c*/ 	.word	0x00000008
        /*0d70*/ 	.word	0x00013250
        /*0d74*/ 	.short	0x010a
        /*0d76*/ 	.byte	0x3f
	.zero		1


	//   ....[78]....
        /*0d78*/ 	.word	0x000128c0
        /*0d7c*/ 	.word	0x00000005
        /*0d80*/ 	.word	0x00013250
        /*0d84*/ 	.short	0x010a
        /*0d86*/ 	.byte	0x3f
	.zero		1


	//   ....[79]....
        /*0d88*/ 	.word	0x000129d0
        /*0d8c*/ 	.word	0x00000000
        /*0d90*/ 	.word	0x00013280
        /*0d94*/ 	.short	0x010a
        /*0d96*/ 	.byte	0x3f
	.zero		1


	//   ....[80]....
        /*0d98*/ 	.word	0x00013130
        /*0d9c*/ 	.word	0x00000000
        /*0da0*/ 	.word	0x00013240
        /*0da4*/ 	.short	0x010a
        /*0da6*/ 	.byte	0x3f
	.zero		1


	//   ....[81]....
        /*0da8*/ 	.word	0x00013f40
        /*0dac*/ 	.word	0x00000010
        /*0db0*/ 	.word	0x00013220
        /*0db4*/ 	.short	0x010a
        /*0db6*/ 	.byte	0x3f
	.zero		1


	//   ....[82]....
        /*0db8*/ 	.word	0x00013f90
        /*0dbc*/ 	.word	0x00000000
        /*0dc0*/ 	.word	0x00013280
        /*0dc4*/ 	.short	0x010a
        /*0dc6*/ 	.byte	0x3f
	.zero		1


	//   ....[83]....
        /*0dc8*/ 	.word	0x00014650
        /*0dcc*/ 	.word	0x00000000
        /*0dd0*/ 	.word	0x00013240
        /*0dd4*/ 	.short	0x010a
        /*0dd6*/ 	.byte	0x3f
	.zero		1


	//   ....[84]....
        /*0dd8*/ 	.word	0x00014c10
        /*0ddc*/ 	.word	0x00000002
        /*0de0*/ 	.word	0x00013270
        /*0de4*/ 	.short	0x010a
        /*0de6*/ 	.byte	0x3f
	.zero		1


	//   ....[85]....
        /*0de8*/ 	.word	0x00014c60
        /*0dec*/ 	.word	0x00000002
        /*0df0*/ 	.word	0x00013260
        /*0df4*/ 	.short	0x010a
        /*0df6*/ 	.byte	0x3f
	.zero		1


	//   ....[86]....
        /*0df8*/ 	.word	0x00014cb0
        /*0dfc*/ 	.word	0x00000000
        /*0e00*/ 	.word	0x00013270
        /*0e04*/ 	.short	0x010a
        /*0e06*/ 	.byte	0x3f
	.zero		1


	//   ....[87]....
        /*0e08*/ 	.word	0x00014d00
        /*0e0c*/ 	.word	0x00000000
        /*0e10*/ 	.word	0x00013260
        /*0e14*/ 	.short	0x010a
        /*0e16*/ 	.byte	0x3f
	.zero		1


	//   ....[88]....
        /*0e18*/ 	.word	0x00014d50
        /*0e1c*/ 	.word	0x00000005
        /*0e20*/ 	.word	0x00013220
        /*0e24*/ 	.short	0x010a
        /*0e26*/ 	.byte	0x3f
	.zero		1


	//   ....[89]....
        /*0e28*/ 	.word	0x00014ef0
        /*0e2c*/ 	.word	0x00000004
        /*0e30*/ 	.word	0x00013240
        /*0e34*/ 	.short	0x010a
        /*0e36*/ 	.byte	0x3f
	.zero		1


	//   ....[90]....
        /*0e38*/ 	.word	0x00014f40
        /*0e3c*/ 	.word	0x00000005
        /*0e40*/ 	.word	0x00013240
        /*0e44*/ 	.short	0x010a
        /*0e46*/ 	.byte	0x3f
	.zero		1


	//   ....[91]....
        /*0e48*/ 	.word	0x00014f90
        /*0e4c*/ 	.word	0x00000004
        /*0e50*/ 	.word	0x00013260
        /*0e54*/ 	.short	0x010a
        /*0e56*/ 	.byte	0x3f
	.zero		1


	//   ....[92]....
        /*0e58*/ 	.word	0x00014fe0
        /*0e5c*/ 	.word	0x00000005
        /*0e60*/ 	.word	0x00013260
        /*0e64*/ 	.short	0x010a
        /*0e66*/ 	.byte	0x3f
	.zero		1


	//   ....[93]....
        /*0e68*/ 	.word	0x00015030
        /*0e6c*/ 	.word	0x00000004
        /*0e70*/ 	.word	0x00013280
        /*0e74*/ 	.short	0x010a
        /*0e76*/ 	.byte	0x3f
	.zero		1


	//----- nvinfo : EIATTR_NUM_MBARRIERS
	.align		4
.L_1574:
        /*0e78*/ 	.byte	0x03, 0x38
        /*0e7a*/ 	.short	0x0016


	//----- nvinfo : EIATTR_EXIT_INSTR_OFFSETS
	.align		4
        /*0e7c*/ 	.byte	0x04, 0x1c
        /*0e7e*/ 	.short	(.L_1576 - .L_1575)


	//   ....[0]....
.L_1575:
        /*0e80*/ 	.word	0x00000960


	//   ....[1]....
        /*0e84*/ 	.word	0x0000d2d0


	//   ....[2]....
        /*0e88*/ 	.word	0x00012670


	//----- nvinfo : EIATTR_MAX_THREADS
	.align		4
.L_1576:
        /*0e8c*/ 	.byte	0x04, 0x05
        /*0e8e*/ 	.short	(.L_1578 - .L_1577)
.L_1577:
        /*0e90*/ 	.word	0x00000200
        /*0e94*/ 	.word	0x00000001
        /*0e98*/ 	.word	0x00000001


	//----- nvinfo : EIATTR_CRS_STACK_SIZE
	.align		4
.L_1578:
        /*0e9c*/ 	.byte	0x04, 0x1e
        /*0e9e*/ 	.short	(.L_1580 - .L_1579)
.L_1579:
        /*0ea0*/ 	.word	0x00000000


	//----- nvinfo : EIATTR_CBANK_PARAM_SIZE
	.align		4
.L_1580:
        /*0ea4*/ 	.byte	0x03, 0x19
        /*0ea6*/ 	.short	0x0af0


	//----- nvinfo : EIATTR_PARAM_CBANK
	.align		4
        /*0ea8*/ 	.byte	0x04, 0x0a
        /*0eaa*/ 	.short	(.L_1582 - .L_1581)
	.align		4
.L_1581:
        /*0eac*/ 	.word	index@(.nv.constant0._ZN7cutlass13device_kernelIN5flash11enable_sm90INS1_16FlashAttnFwdSm90INS1_25CollectiveMainloopFwdSm90ILi2EN4cute5tupleIJNS5_1CILi1EEES8_S8_EEENS6_IJNS7_ILi192EEENS7_ILi160EEENS7_ILi64EEEEEELi64ENS_12float_e4m3_tEfNS_4arch4Sm90ELb1ELb0ELb1ELb0ELb1ELb0ELb0ELb1ELb1ELb1ELb0ELb0EEENS1_21CollectiveEpilogueFwdINS6_IJSA_SC_SB_EEES9_NS_10bfloat16_tESG_Li384ELb0ELb1ELb0ELb1EEENS1_30DynamicPersistentTileSchedulerILi384ELi128ELb0ELb1ELb1EEEEEEEEEvNT_6ParamsE)
        /*0eb0*/ 	.short	0x0210
        /*0eb2*/ 	.short	0x0af0


	//----- nvinfo : EIATTR_SW_WAR
	.align		4
.L_1582:
        /*0eb4*/ 	.byte	0x04, 0x36
        /*0eb6*/ 	.short	(.L_1584 - .L_1583)
.L_1583:
        /*0eb8*/ 	.word	0x00000008
.L_1584:


//--------------------- .nv.info._ZN7cutlass13device_kernelIN5flash11enable_sm90INS1_16FlashAttnFwdSm90INS1_25CollectiveMainloopFwdSm90ILi2EN4cute5tupleIJNS5_1CILi1EEES8_S8_EEENS6_IJNS7_ILi192EEENS7_ILi160EEENS7_ILi64EEEEEELi64ENS_12float_e4m3_tEfNS_4arch4Sm90ELb1ELb0ELb1ELb1ELb1ELb0ELb0ELb1ELb1ELb1ELb0ELb0EEENS1_21CollectiveEpilogueFwdINS6_IJSA_SC_SB_EEES9_NS_10bfloat16_tESG_Li384ELb1ELb1ELb0ELb1EEENS1_36VarlenDynamicPersistentTileSchedulerILi192ELi160ELi384ELi128ELb0ELb1ELb1ELb1ELb1ELb1EEEEEEEEEvNT_6ParamsE --------------------------
	.section	.nv.info._ZN7cutlass13device_kernelIN5flash11enable_sm90INS1_16FlashAttnFwdSm90INS1_25CollectiveMainloopFwdSm90ILi2EN4cute5tupleIJNS5_1CILi1EEES8_S8_EEENS6_IJNS7_ILi192EEENS7_ILi160EEENS7_ILi64EEEEEELi64ENS_12float_e4m3_tEfNS_4arch4Sm90ELb1ELb0ELb1ELb1ELb1ELb0ELb0ELb1ELb1ELb1ELb0ELb0EEENS1_21CollectiveEpilogueFwdINS6_IJSA_SC_SB_EEES9_NS_10bfloat16_tESG_Li384ELb1ELb1ELb0ELb1EEENS1_36VarlenDynamicPersistentTileSchedulerILi192ELi160ELi384ELi128ELb0ELb1ELb1ELb1ELb1ELb1EEEEEEEEEvNT_6ParamsE,"",@"SHT_CUDA_INFO"
	.sectionflags	@""
	.align	4


	//----- nvinfo : EIATTR_CUDA_API_VERSION
	.align		4
        /*0000*/ 	.byte	0x04, 0x37
        /*0002*/ 	.short	(.L_1586 - .L_1585)
.L_1585:
        /*0004*/ 	.word	0x00000082


	//----- nvinfo : EIATTR_KPARAM_INFO
	.align		4
.L_1586:
        /*0008*/ 	.byte	0x04, 0x17
        /*000a*/ 	.short	(.L_1588 - .L_1587)
.L_1587:
        /*000c*/ 	.word	0x00000000
        /*0010*/ 	.short	0x0000
        /*0012*/ 	.short	0x0070
        /*0014*/ 	.byte	0x00, 0xf0, 0x01, 0x2a


	//----- nvinfo : EIATTR_SPARSE_MMA_MASK
	.align		4
.L_1588:
        /*0018*/ 	.byte	0x03, 0x50
        /*001a*/ 	.short	0x0000


	//----- nvinfo : EIATTR_MAXREG_COUNT
	.align		4
        /*001c*/ 	.byte	0x03, 0x1b
        /*001e*/ 	.short	0x0080


	//----- nvinfo : EIATTR_NUM_BARRIERS
	.align		4
        /*0020*/ 	.byte	0x02, 0x4c
        /*0022*/ 	.byte	0x09
	.zero		1


	//----- nvinfo : EIATTR_EXTERNS
	.align		4
        /*0024*/ 	.byte	0x04, 0x0f
        /*0026*/ 	.short	(.L_1590 - .L_1589)


	//   ....[0]....
	.align		4
.L_1589:
        /*0028*/ 	.word	index@(__assertfail)


	//----- nvinfo : EIATTR_ANNOTATIONS
	.align		4
.L_1590:
        /*002c*/ 	.byte	0x04, 0x55
        /*002e*/ 	.short	(.L_1592 - .L_1591)


	//   ....[0]....
.L_1591:
        /* <DEDUP_REMOVED lines=44> */


	//----- nvinfo : EIATTR_MERCURY_ISA_VERSION
	.align		4
.L_1592:
        /*02e0*/ 	.byte	0x03, 0x5f
        /*02e2*/ 	.short	0x0101


	//----- nvinfo : EIATTR_UNUSED_LOAD_BYTE_OFFSET
	.align		4
        /*02e4*/ 	.byte	0x04, 0x44
        /*02e6*/ 	.short	(.L_1594 - .L_1593)


	//   ....[0]....
.L_1593:
        /*02e8*/ 	.word	0x00000940
        /*02ec*/ 	.word	0x0000fff0


	//   ....[1]....
        /*02f0*/ 	.word	0x0000bbd0
        /*02f4*/ 	.word	0x0000fff0


	//----- nvinfo : EIATTR_INT_WARP_WIDE_INSTR_OFFSETS
	.align		4
.L_1594:
        /*02f8*/ 	.byte	0x04, 0x31
        /*02fa*/ 	.short	(.L_1596 - .L_1595)


	//   ....[0]....
.L_1595:
        /*02fc*/ 	.word	0x000000c0


	//   ....[1]....
        /*0300*/ 	.word	0x000000d0


	//   ....[2]....
        /*0304*/ 	.word	0x00000170


	//   ....[3]....
        /*0308*/ 	.word	0x0000ee00


	//   ....[4]....
        /*030c*/ 	.word	0x0000ee90


	//   ....[5]....
        /*0310*/ 	.word	0x00012be0


	//   ....[6]....
        /*0314*/ 	.word	0x00012c70


	//----- nvinfo : EIATTR_COOP_GROUP_MASK_REGIDS
	.align		4
.L_1596:
        /*0318*/ 	.byte	0x04, 0x29
        /*031a*/ 	.short	(.L_1598 - .L_1597)


	//   ....[0]....
.L_1597:
        /*031c*/ 	.word	0xffffffff


	//   ....[1]....
        /*0320*/ 	.word	0xffffffff


	//   ....[2]....
        /*0324*/ 	.word	0xffffffff


	//   ....[3]....
        /*0328*/ 	.word	0xffffffff


	//   ....[4]....
        /*032c*/ 	.word	0xffffffff


	//   ....[5]....
        /*0330*/ 	.word	0xffffffff


	//   ....[6]....
        /*0334*/ 	.word	0xffffffff


	//   ....[7]....
        /*0338*/ 	.word	0xffffffff


	//   ....[8]....
        /*033c*/ 	.word	0xffffffff


	//   ....[9]....
        /*0340*/ 	.word	0xffffffff


	//   ....[10]....
        /*0344*/ 	.word	0xffffffff


	//   ....[11]....
        /*0348*/ 	.word	0xffffffff


	//   ....[12]....
        /*034c*/ 	.word	0xffffffff


	//   ....[13]....
        /*0350*/ 	.word	0xffffffff


	//   ....[14]....
        /*0354*/ 	.word	0xffffffff


	//   ....[15]....
        /*0358*/ 	.word	0xffffffff


	//   ....[16]....
        /*035c*/ 	.word	0xffffffff


	//   ....[17]....
        /*0360*/ 	.word	0xffffffff


	//   ....[18]....
        /*0364*/ 	.word	0xffffffff


	//   ....[19]....
        /*0368*/ 	.word	0xffffffff


	//   ....[20]....
        /*036c*/ 	.word	0xffffffff


	//   ....[21]....
        /*0370*/ 	.word	0xffffffff


	//   ....[22]....
        /*0374*/ 	.word	0xffffffff


	//   ....[23]....
        /*0378*/ 	.word	0xffffffff


	//   ....[24]....
        /*037c*/ 	.word	0xffffffff


	//   ....[25]....
        /*0380*/ 	.word	0xffffffff


	//   ....[26]....
        /*0384*/ 	.word	0xffffffff


	//   ....[27]....
        /*0388*/ 	.word	0xffffffff


	//   ....[28]....
        /*038c*/ 	.word	0xffffffff


	//   ....[29]....
        /*0390*/ 	.word	0xffffffff


	//   ....[30]....
        /*0394*/ 	.word	0xffffffff


	//   ....[31]....
        /*0398*/ 	.word	0xffffffff


	//   ....[32]....
        /*039c*/ 	.word	0xffffffff


	//   ....[33]....
        /*03a0*/ 	.word	0xffffffff


	//   ....[34]....
        /*03a4*/ 	.word	0xffffffff


	//   ....[35]....
        /*03a8*/ 	.word	0xffffffff


	//   ....[36]....
        /*03ac*/ 	.word	0xffffffff


	//   ....[37]....
        /*03b0*/ 	.word	0xffffffff


	//   ....[38]....
        /*03b4*/ 	.word	0xffffffff


	//   ....[39]....
        /*03b8*/ 	.word	0xffffffff


	//   ....[40]....
        /*03bc*/ 	.word	0xffffffff


	//   ....[41]....
        /*03c0*/ 	.word	0xffffffff


	//   ....[42]....
        /*03c4*/ 	.word	0xffffffff


	//   ....[43]....
        /*03c8*/ 	.word	0xffffffff


	//   ....[44]....
        /*03cc*/ 	.word	0xffffffff


	//   ....[45]....
        /*03d0*/ 	.word	0xffffffff


	//   ....[46]....
        /*03d4*/ 	.word	0xffffffff


	//   ....[47]....
        /*03d8*/ 	.word	0xffffffff


	//   ....[48]....
        /*03dc*/ 	.word	0xffffffff


	//   ....[49]....
        /*03e0*/ 	.word	0xffffffff


	//   ....[50]....
        /*03e4*/ 	.word	0xffffffff


	//   ....[51]....
        /*03e8*/ 	.word	0xffffffff


	//   ....[52]....
        /*03ec*/ 	.word	0xffffffff


	//   ....[53]....
        /*03f0*/ 	.word	0xffffffff


	//   ....[54]....
        /*03f4*/ 	.word	0xffffffff


	//   ....[55]....
        /*03f8*/ 	.word	0xffffffff


	//   ....[56]....
        /*03fc*/ 	.word	0xffffffff


	//   ....[57]....
        /*0400*/ 	.word	0xffffffff


	//   ....[58]....
        /*0404*/ 	.word	0xffffffff


	//   ....[59]....
        /*0408*/ 	.word	0xffffffff


	//   ....[60]....
        /*040c*/ 	.word	0xffffffff


	//   ....[61]....
        /*0410*/ 	.word	0xffffffff


	//   ....[62]....
        /*0414*/ 	.word	0xffffffff


	//   ....[63]....
        /*0418*/ 	.word	0xffffffff


	//   ....[64]....
        /*041c*/ 	.word	0xffffffff


	//   ....[65]....
        /*0420*/ 	.word	0xffffffff


	//   ....[66]....
        /*0424*/ 	.word	0xffffffff


	//   ....[67]....
        /*0428*/ 	.word	0xffffffff


	//   ....[68]....
        /*042c*/ 	.word	0xffffffff


	//   ....[69]....
        /*0430*/ 	.word	0xffffffff


	//   ....[70]....
        /*0434*/ 	.word	0xffffffff


	//   ....[71]....
        /*0438*/ 	.word	0xffffffff


	//   ....[72]....
        /*043c*/ 	.word	0xffffffff


	//   ....[73]....
        /*0440*/ 	.word	0xffffffff


	//   ....[74]....
        /*0444*/ 	.word	0xffffffff


	//   ....[75]....
        /*0448*/ 	.word	0xffffffff


	//   ....[76]....
        /*044c*/ 	.word	0xffffffff


	//   ....[77]....
        /*0450*/ 	.word	0xffffffff


	//   ....[78]....
        /*0454*/ 	.word	0xffffffff


	//   ....[79]....
        /*0458*/ 	.word	0xffffffff


	//   ....[80]....
        /*045c*/ 	.word	0xffffffff


	//   ....[81]....
        /*0460*/ 	.word	0xffffffff


	//   ....[82]....
        /*0464*/ 	.word	0xffffffff


	//   ....[83]....
        /*0468*/ 	.word	0xffffffff


	//   ....[84]....
        /*046c*/ 	.word	0xffffffff


	//   ....[85]....
        /*0470*/ 	.word	0xffffffff


	//   ....[86]....
        /*0474*/ 	.word	0xffffffff


	//   ....[87]....
        /*0478*/ 	.word	0xffffffff


	//   ....[88]....
        /*047c*/ 	.word	0xffffffff


	//   ....[89]....
        /*0480*/ 	.word	0xffffffff


	//   ....[90]....
        /*0484*/ 	.word	0xffffffff


	//   ....[91]....
        /*0488*/ 	.word	0xffffffff


	//   ....[92]....
        /*048c*/ 	.word	0xffffffff


	//   ....[93]....
        /*0490*/ 	.word	0xffffffff


	//   ....[94]....
        /*0494*/ 	.word	0xffffffff


	//   ....[95]....
        /*0498*/ 	.word	0xffffffff


	//   ....[96]....
        /*049c*/ 	.word	0xffffffff


	//   ....[97]....
        /*04a0*/ 	.word	0xffffffff


	//   ....[98]....
        /*04a4*/ 	.word	0xffffffff


	//   ....[99]....
        /*04a8*/ 	.word	0xffffffff


	//   ....[100]....
        /*04ac*/ 	.word	0xffffffff


	//   ....[101]....
        /*04b0*/ 	.word	0xffffffff


	//   ....[102]....
        /*04b4*/ 	.word	0xffffffff


	//   ....[103]....
        /*04b8*/ 	.word	0xffffffff


	//   ....[104]....
        /*04bc*/ 	.word	0xffffffff


	//   ....[105]....
        /*04c0*/ 	.word	0xffffffff


	//   ....[106]....
        /*04c4*/ 	.word	0xffffffff


	//   ....[107]....
        /*04c8*/ 	.word	0xffffffff


	//   ....[108]....
        /*04cc*/ 	.word	0xffffffff


	//   ....[109]....
        /*04d0*/ 	.word	0xffffffff


	//   ....[110]....
        /*04d4*/ 	.word	0xffffffff


	//   ....[111]....
        /*04d8*/ 	.word	0xffffffff


	//   ....[112]....
        /*04dc*/ 	.word	0xffffffff


	//   ....[113]....
        /*04e0*/ 	.word	0xffffffff


	//   ....[114]....
        /*04e4*/ 	.word	0xffffffff


	//   ....[115]....
        /*04e8*/ 	.word	0xffffffff


	//   ....[116]....
        /*04ec*/ 	.word	0xffffffff


	//   ....[117]....
        /*04f0*/ 	.word	0xffffffff


	//   ....[118]....
        /*04f4*/ 	.word	0xffffffff


	//   ....[119]....
        /*04f8*/ 	.word	0xffffffff


	//   ....[120]....
        /*04fc*/ 	.word	0xffffffff


	//   ....[121]....
        /*0500*/ 	.word	0xffffffff


	//   ....[122]....
        /*0504*/ 	.word	0xffffffff


	//   ....[123]....
        /*0508*/ 	.word	0xffffffff


	//   ....[124]....
        /*050c*/ 	.word	0xffffffff


	//   ....[125]....
        /*0510*/ 	.word	0xffffffff


	//   ....[126]....
        /*0514*/ 	.word	0xffffffff


	//   ....[127]....
        /*0518*/ 	.word	0xffffffff


	//   ....[128]....
        /*051c*/ 	.word	0xffffffff


	//   ....[129]....
        /*0520*/ 	.word	0xffffffff


	//   ....[130]....
        /*0524*/ 	.word	0xffffffff


	//   ....[131]....
        /*0528*/ 	.word	0xffffffff


	//   ....[132]....
        /*052c*/ 	.word	0xffffffff


	//   ....[133]....
        /*0530*/ 	.word	0xffffffff


	//   ....[134]....
        /*0534*/ 	.word	0xffffffff


	//   ....[135]....
        /*0538*/ 	.word	0xffffffff


	//   ....[136]....
        /*053c*/ 	.word	0xffffffff


	//   ....[137]....
        /*0540*/ 	.word	0xffffffff


	//   ....[138]....
        /*0544*/ 	.word	0xffffffff


	//   ....[139]....
        /*0548*/ 	.word	0xffffffff


	//   ....[140]....
        /*054c*/ 	.word	0xffffffff


	//   ....[141]....
        /*0550*/ 	.word	0xffffffff


	//   ....[142]....
        /*0554*/ 	.word	0xffffffff


	//   ....[143]....
        /*0558*/ 	.word	0xffffffff


	//   ....[144]....
        /*055c*/ 	.word	0xffffffff


	//   ....[145]....
        /*0560*/ 	.word	0xffffffff


	//   ....[146]....
        /*0564*/ 	.word	0xffffffff


	//   ....[147]....
        /*0568*/ 	.word	0xffffffff


	//   ....[148]....
        /*056c*/ 	.word	0xffffffff


	//   ....[149]....
        /*0570*/ 	.word	0x0500000f


	//   ....[150]....
        /*0574*/ 	.word	0x0500000f


	//   ....[151]....
        /*0578*/ 	.word	0x0500000f


	//   ....[152]....
        /*057c*/ 	.word	0x0500000f


	//   ....[153]....
        /*0580*/ 	.word	0x0500000f


	//   ....[154]....
        /*0584*/ 	.word	0x0500000f


	//   ....[155]....
        /*0588*/ 	.word	0x0500000f


	//   ....[156]....
        /*058c*/ 	.word	0x0500000f


	//   ....[157]....
        /*0590*/ 	.word	0x0500000f


	//   ....[158]....
        /*0594*/ 	.word	0x0500000f


	//   ....[159]....
        /*0598*/ 	.word	0x0500000f


	//   ....[160]....
        /*059c*/ 	.word	0x0500000f


	//   ....[161]....
        /*05a0*/ 	.word	0x0500000f


	//   ....[162]....
        /*05a4*/ 	.word	0x0500000f


	//   ....[163]....
        /*05a8*/ 	.word	0x0500000f


	//   ....[164]....
        /*05ac*/ 	.word	0x0500000f


	//   ....[165]....
        /*05b0*/ 	.word	0x0500000f


	//   ....[166]....
        /*05b4*/ 	.word	0x0500000f


	//   ....[167]....
        /*05b8*/ 	.word	0x0500000f


	//   ....[168]....
        /*05bc*/ 	.word	0x0500000f


	//   ....[169]....
        /*05c0*/ 	.word	0x0500000f


	//   ....[170]....
        /*05c4*/ 	.word	0x0500000f


	//   ....[171]....
        /*05c8*/ 	.word	0x0500000f


	//   ....[172]....
        /*05cc*/ 	.word	0x0500000f


	//   ....[173]....
        /*05d0*/ 	.word	0x0500000f


	//   ....[174]....
        /*05d4*/ 	.word	0x0500000f


	//   ....[175]....
        /*05d8*/ 	.word	0x0500000f


	//   ....[176]....
        /*05dc*/ 	.word	0x0500000f


	//   ....[177]....
        /*05e0*/ 	.word	0x0500000f


	//   ....[178]....
        /*05e4*/ 	.word	0x0500000f


	//   ....[179]....
        /*05e8*/ 	.word	0x0500000f


	//   ....[180]....
        /*05ec*/ 	.word	0x0500000f


	//   ....[181]....
        /*05f0*/ 	.word	0x0500000f


	//   ....[182]....
        /*05f4*/ 	.word	0x0500000f


	//   ....[183]....
        /*05f8*/ 	.word	0x0500000f


	//   ....[184]....
        /*05fc*/ 	.word	0x0500000f


	//   ....[185]....
        /*0600*/ 	.word	0x0500000f


	//   ....[186]....
        /*0604*/ 	.word	0x0500000f


	//   ....[187]....
        /*0608*/ 	.word	0x0500000f


	//   ....[188]....
        /*060c*/ 	.word	0x0500000f


	//   ....[189]....
        /*0610*/ 	.word	0x0500000f


	//   ....[190]....
        /*0614*/ 	.word	0x0500000f


	//   ....[191]....
        /*0618*/ 	.word	0x0500000f


	//   ....[192]....
        /*061c*/ 	.word	0x0500000f


	//   ....[193]....
        /*0620*/ 	.word	0x0500000f


	//   ....[194]....
        /*0624*/ 	.word	0x0500000f


	//   ....[195]....
        /*0628*/ 	.word	0x0500000f


	//   ....[196]....
        /*062c*/ 	.word	0x0500000f


	//   ....[197]....
        /*0630*/ 	.word	0x0500000f


	//   ....[198]....
        /*0634*/ 	.word	0x0500000f


	//   ....[199]....
        /*0638*/ 	.word	0x0500000f


	//   ....[200]....
        /*063c*/ 	.word	0x0500000f


	//   ....[201]....
        /*0640*/ 	.word	0x0500000f


	//   ....[202]....
        /*0644*/ 	.word	0x0500000f


	//----- nvinfo : EIATTR_COOP_GROUP_INSTR_OFFSETS
	.align		4
.L_1598:
        /*0648*/ 	.byte	0x04, 0x28
        /*064a*/ 	.short	(.L_1600 - .L_1599)


	//   ....[0]....
.L_1599:
        /*064c*/ 	.word	0x00000070


	//   ....[1]....
        /*0650*/ 	.word	0x000000b0


	//   ....[2]....
        /*0654*/ 	.word	0x000002d0


	//   ....[3]....
        /*0658*/ 	.word	0x00000430


	//   ....[4]....
        /*065c*/ 	.word	0x00000550


	//   ....[5]....
        /*0660*/ 	.word	0x000006b0


	//   ....[6]....
        /*0664*/ 	.word	0x00001450


	//   ....[7]....
        /*0668*/ 	.word	0x000020c0


	//   ....[8]....
        /*066c*/ 	.word	0x00002f30


	//   ....[9]....
        /*0670*/ 	.word	0x00003060


	//   ....[10]....
        /*0674*/ 	.word	0x00003150


	//   ....[11]....
        /*0678*/ 	.word	0x00003d80


	//   ....[12]....
        /*067c*/ 	.word	0x00003e10


	//   ....[13]....
        /*0680*/ 	.word	0x000057a0


	//   ....[14]....
        /*0684*/ 	.word	0x00005930


	//   ....[15]....
        /*0688*/ 	.word	0x00006690


	//   ....[16]....
        /*068c*/ 	.word	0x00006750


	//   ....[17]....
        /*0690*/ 	.word	0x000073c0


	//   ....[18]....
        /*0694*/ 	.word	0x00007420


	//   ....[19]....
        /*0698*/ 	.word	0x00009d30


	//   ....[20]....
        /*069c*/ 	.word	0x00009d50


	//   ....[21]....
        /*06a0*/ 	.word	0x00009d70


	//   ....[22]....
        /*06a4*/ 	.word	0x00009da0


	//   ....[23]....
        /*06a8*/ 	.word	0x0000b630


	//   ....[24]....
        /*06ac*/ 	.word	0x0000b640


	//   ....[25]....
        /*06b0*/ 	.word	0x0000b6c0


	//   ....[26]....
        /*06b4*/ 	.word	0x0000b6d0


	//   ....[27]....
        /*06b8*/ 	.word	0x0000c130


	//   ....[28]....
        /*06bc*/ 	.word	0x0000c140


	//   ....[29]....
        /*06c0*/ 	.word	0x0000c150


	//   ....[30]....
        /*06c4*/ 	.word	0x0000c160


	//   ....[31]....
        /*06c8*/ 	.word	0x0000c170


	//   ....[32]....
        /*06cc*/ 	.word	0x0000c180


	//   ....[33]....
        /*06d0*/ 	.word	0x0000c190


	//   ....[34]....
        /*06d4*/ 	.word	0x0000c1a0


	//   ....[35]....
        /*06d8*/ 	.word	0x0000c1d0


	//   ....[36]....
        /*06dc*/ 	.word	0x0000c1e0


	//   ....[37]....
        /*06e0*/ 	.word	0x0000c200


	//   ....[38]....
        /*06e4*/ 	.word	0x0000c210


	//   ....[39]....
        /*06e8*/ 	.word	0x0000c240


	//   ....[40]....
        /*06ec*/ 	.word	0x0000c250


	//   ....[41]....
        /*06f0*/ 	.word	0x0000c280


	//   ....[42]....
        /*06f4*/ 	.word	0x0000c2a0


	//   ....[43]....
        /*06f8*/ 	.word	0x0000c6e0


	//   ....[44]....
        /*06fc*/ 	.word	0x0000c720


	//   ....[45]....
        /*0700*/ 	.word	0x0000c760


	//   ....[46]....
        /*0704*/ 	.word	0x0000c7a0


	//   ....[47]....
        /*0708*/ 	.word	0x0000cc70


	//   ....[48]....
        /*070c*/ 	.word	0x0000cca0


	//   ....[49]....
        /*0710*/ 	.word	0x0000ccc0


	//   ....[50]....
        /*0714*/ 	.word	0x0000ccf0


	//   ....[51]....
        /*0718*/ 	.word	0x0000cd10


	//   ....[52]....
        /*071c*/ 	.word	0x0000cd30


	//   ....[53]....
        /*0720*/ 	.word	0x0000cd40


	//   ....[54]....
        /*0724*/ 	.word	0x0000cd70


	//   ....[55]....
        /*0728*/ 	.word	0x0000d650


	//   ....[56]....
        /*072c*/ 	.word	0x0000d680


	//   ....[57]....
        /*0730*/ 	.word	0x0000d6c0


	//   ....[58]....
        /*0734*/ 	.word	0x0000d6f0


	//   ....[59]....
        /*0738*/ 	.word	0x0000d700


	//   ....[60]....
        /*073c*/ 	.word	0x0000d710


	//   ....[61]....
        /*0740*/ 	.word	0x0000d720


	//   ....[62]....
        /*0744*/ 	.word	0x0000d740


	//   ....[63]....
        /*0748*/ 	.word	0x0000d890


	//   ....[64]....
        /*074c*/ 	.word	0x0000da60


	//   ....[65]....
        /*0750*/ 	.word	0x0000da90


	//   ....[66]....
        /*0754*/ 	.word	0x0000dac0


	//   ....[67]....
        /*0758*/ 	.word	0x0000daf0


	//   ....[68]....
        /*075c*/ 	.word	0x0000db20


	//   ....[69]....
        /*0760*/ 	.word	0x0000db60


	//   ....[70]....
        /*0764*/ 	.word	0x0000dcb0


	//   ....[71]....
        /*0768*/ 	.word	0x0000dce0


	//   ....[72]....
        /*076c*/ 	.word	0x0000dd10


	//   ....[73]....
        /*0770*/ 	.word	0x0000dd40


	//   ....[74]....
        /*0774*/ 	.word	0x0000dd70


	//   ....[75]....
        /*0778*/ 	.word	0x0000ddb0


	//   ....[76]....
        /*077c*/ 	.word	0x0000de30


	//   ....[77]....
        /*0780*/ 	.word	0x0000ded0


	//   ....[78]....
        /*0784*/ 	.word	0x0000df70


	//   ....[79]....
        /*0788*/ 	.word	0x0000fe60


	//   ....[80]....
        /*078c*/ 	.word	0x0000fe70


	//   ....[81]....
        /*0790*/ 	.word	0x0000fee0


	//   ....[82]....
        /*0794*/ 	.word	0x0000ff00


	//   ....[83]....
        /*0798*/ 	.word	0x0000ff40


	//   ....[84]....
        /*079c*/ 	.word	0x0000ff60


	//   ....[85]....
        /*07a0*/ 	.word	0x0000ff70


	//   ....[86]....
        /*07a4*/ 	.word	0x0000ff80


	//   ....[87]....
        /*07a8*/ 	.word	0x00010010


	//   ....[88]....
        /*07ac*/ 	.word	0x00010030


	//   ....[89]....
        /*07b0*/ 	.word	0x000104c0


	//   ....[90]....
        /*07b4*/ 	.word	0x000104d0


	//   ....[91]....
        /*07b8*/ 	.word	0x000104f0


	//   ....[92]....
        /*07bc*/ 	.word	0x00010580


	//   ....[93]....
        /*07c0*/ 	.word	0x00010590


	//   ....[94]....
        /*07c4*/ 	.word	0x00010600


	//   ....[95]....
        /*07c8*/ 	.word	0x00010610


	//   ....[96]....
        /*07cc*/ 	.word	0x00010620


	//   ....[97]....
        /*07d0*/ 	.word	0x00010630


	//   ....[98]....
        /*07d4*/ 	.word	0x000106f0


	//   ....[99]....
        /*07d8*/ 	.word	0x00011000


	//   ....[100]....
        /*07dc*/ 	.word	0x00011030


	//   ....[101]....
        /*07e0*/ 	.word	0x000110d0


	//   ....[102]....
        /*07e4*/ 	.word	0x000110f0


	//   ....[103]....
        /*07e8*/ 	.word	0x00011170


	//   ....[104]....
        /*07ec*/ 	.word	0x00011190


	//   ....[105]....
        /*07f0*/ 	.word	0x000111a0


	//   ....[106]....
        /*07f4*/ 	.word	0x000111b0


	//   ....[107]....
        /*07f8*/ 	.word	0x000112b0


	//   ....[108]....
        /*07fc*/ 	.word	0x000112c0


	//   ....[109]....
        /*0800*/ 	.word	0x000112d0


	//   ....[110]....
        /*0804*/ 	.word	0x00011320


	//   ....[111]....
        /*0808*/ 	.word	0x00011d20


	//   ....[112]....
        /*080c*/ 	.word	0x00011d30


	//   ....[113]....
        /*0810*/ 	.word	0x00011d50


	//   ....[114]....
        /*0814*/ 	.word	0x00011da0


	//   ....[115]....
        /*0818*/ 	.word	0x00011db0


	//   ....[116]....
        /*081c*/ 	.word	0x00011df0


	//   ....[117]....
        /*0820*/ 	.word	0x00011e00


	//   ....[118]....
        /*0824*/ 	.word	0x00011e10


	//   ....[119]....
        /*0828*/ 	.word	0x00011e50


	//   ....[120]....
        /*082c*/ 	.word	0x00011e90


	//   ....[121]....
        /*0830*/ 	.word	0x000122d0


	//   ....[122]....
        /*0834*/ 	.word	0x000122e0


	//   ....[123]....
        /*0838*/ 	.word	0x000122f0


	//   ....[124]....
        /*083c*/ 	.word	0x00012330


	//   ....[125]....
        /*0840*/ 	.word	0x00012340


	//   ....[126]....
        /*0844*/ 	.word	0x00012380


	//   ....[127]....
        /*0848*/ 	.word	0x00012390


	//   ....[128]....
        /*084c*/ 	.word	0x000123a0


	//   ....[129]....
        /*0850*/ 	.word	0x000123e0


	//   ....[130]....
        /*0854*/ 	.word	0x00012420


	//   ....[131]....
        /*0858*/ 	.word	0x000134e0


	//   ....[132]....
        /*085c*/ 	.word	0x00013510


	//   ....[133]....
        /*0860*/ 	.word	0x00013540


	//   ....[134]....
        /*0864*/ 	.word	0x00013570


	//   ....[135]....
        /*0868*/ 	.word	0x00013580


	//   ....[136]....
        /*086c*/ 	.word	0x000135a0


	//   ....[137]....
        /*0870*/ 	.word	0x000135c0


	//   ....[138]....
        /*0874*/ 	.word	0x00013600


	//   ....[139]....
        /*0878*/ 	.word	0x00013740


	//   ....[140]....
        /*087c*/ 	.word	0x00013770


	//   ....[141]....
        /*0880*/ 	.word	0x000137b0


	//   ....[142]....
        /*0884*/ 	.word	0x000137e0


	//   ....[143]....
        /*0888*/ 	.word	0x00013810


	//   ....[144]....
        /*088c*/ 	.word	0x00013840


	//   ....[145]....
        /*0890*/ 	.word	0x000138e0


	//   ....[146]....
        /*0894*/ 	.word	0x00013980


	//   ....[147]....
        /*0898*/ 	.word	0x00013a20


	//   ....[148]....
        /*089c*/ 	.word	0x00014010


	//   ....[149]....
        /*08a0*/ 	.word	0x00014650


	//   ....[150]....
        /*08a4*/ 	.word	0x00014740


	//   ....[151]....
        /*08a8*/ 	.word	0x000147d0


	//   ....[152]....
        /*08ac*/ 	.word	0x00014890


	//   ....[153]....
        /*08b0*/ 	.word	0x00014950


	//   ....[154]....
        /*08b4*/ 	.word	0x00014a00


	//   ....[155]....
        /*08b8*/ 	.word	0x00014aa0


	//   ....[156]....
        /*08bc*/ 	.word	0x00014b40


	//   ....[157]....
        /*08c0*/ 	.word	0x00014bf0


	//   ....[158]....
        /*08c4*/ 	.word	0x00014c70


	//   ....[159]....
        /*08c8*/ 	.word	0x00014d40


	//   ....[160]....
        /*08cc*/ 	.word	0x00014e70


	//   ....[161]....
        /*08d0*/ 	.word	0x00014f20


	//   ....[162]....
        /*08d4*/ 	.word	0x00014f90


	//   ....[163]....
        /*08d8*/ 	.word	0x00015090


	//   ....[164]....
        /*08dc*/ 	.word	0x000150f0


	//   ....[165]....
        /*08e0*/ 	.word	0x000151d0


	//   ....[166]....
        /*08e4*/ 	.word	0x00015230


	//   ....[167]....
        /*08e8*/ 	.word	0x00015310


	//   ....[168]....
        /*08ec*/ 	.word	0x00015370


	//   ....[169]....
        /*08f0*/ 	.word	0x00015440


	//   ....[170]....
        /*08f4*/ 	.word	0x000154f0


	//   ....[171]....
        /*08f8*/ 	.word	0x00015560


	//   ....[172]....
        /*08fc*/ 	.word	0x000155c0


	//   ....[173]....
        /*0900*/ 	.word	0x000156b0


	//   ....[174]....
        /*0904*/ 	.word	0x00015710


	//   ....[175]....
        /*0908*/ 	.word	0x00015810


	//   ....[176]....
        /*090c*/ 	.word	0x00015870


	//   ....[177]....
        /*0910*/ 	.word	0x00015950


	//   ....[178]....
        /*0914*/ 	.word	0x000159d0


	//   ....[179]....
        /*0918*/ 	.word	0x00015aa0


	//   ....[180]....
        /*091c*/ 	.word	0x00015b20


	//   ....[181]....
        /*0920*/ 	.word	0x00015be0


	//   ....[182]....
        /*0924*/ 	.word	0x00015d30


	//   ....[183]....
        /*0928*/ 	.word	0x00015de0


	//   ....[184]....
        /*092c*/ 	.word	0x00015e90


	//   ....[185]....
        /*0930*/ 	.word	0x00015f30


	//   ....[186]....
        /*0934*/ 	.word	0x00015fe0


	//   ....[187]....
        /*0938*/ 	.word	0x00016080


	//   ....[188]....
        /*093c*/ 	.word	0x00016130


	//   ....[189]....
        /*0940*/ 	.word	0x000161d0


	//   ....[190]....
        /*0944*/ 	.word	0x00016240


	//   ....[191]....
        /*0948*/ 	.word	0x00016300


	//   ....[192]....
        /*094c*/ 	.word	0x00016400


	//   ....[193]....
        /*0950*/ 	.word	0x00016490


	//   ....[194]....
        /*0954*/ 	.word	0x000164f0


	//   ....[195]....
        /*0958*/ 	.word	0x000165a0


	//   ....[196]....
        /*095c*/ 	.word	0x00016600


	//   ....[197]....
        /*0960*/ 	.word	0x000166b0


	//   ....[198]....
        /*0964*/ 	.word	0x00016710


	//   ....[199]....
        /*0968*/ 	.word	0x000167c0


	//   ....[200]....
        /*096c*/ 	.word	0x00016820


	//   ....[201]....
        /*0970*/ 	.word	0x000168d0


	//   ....[202]....
        /*0974*/ 	.word	0x00016b30


	//----- nvinfo : EIATTR_REG_RECONFIG
	.align		4
.L_1600:
        /*0978*/ 	.byte	0x01, 0x54
	.zero		2


	//----- nvinfo : EIATTR_SYSCALL_OFFSETS
	.align		4
        /*097c*/ 	.byte	0x04, 0x46
        /*097e*/ 	.short	(.L_1602 - .L_1601)


	//   ....[0]....
.L_1601:
        /*0980*/ 	.word	0x00001630


	//   ....[1]....
        /*0984*/ 	.word	0x0000eff0


	//   ....[2]....
        /*0988*/ 	.word	0x0000f180


	//   ....[3]....
        /*098c*/ 	.word	0x0000f2d0


	//   ....[4]....
        /*0990*/ 	.word	0x0000f420


	//   ....[5]....
        /*0994*/ 	.word	0x00010af0


	//----- nvinfo : EIATTR_MBARRIER_INSTR_OFFSETS
	.align		4
.L_1602:
        /*0998*/ 	.byte	0x04, 0x39
        /*099a*/ 	.short	(.L_1604 - .L_1603)


	//   ....[0]....
.L_1603:
        /*099c*/ 	.word	0x00000180
        /*09a0*/ 	.word	0x000000ff
        /*09a4*/ 	.word	0x00013200
        /*09a8*/ 	.short	0x0100
        /*09aa*/ 	.byte	0x08
	.zero		1


	//   ....[1]....
        /*09ac*/ 	.word	0x00000190
        /*09b0*/ 	.word	0x000000ff
        /*09b4*/ 	.word	0x00013220
        /*09b8*/ 	.short	0x0100
        /*09ba*/ 	.byte	0x08
	.zero		1


	//   ....[2]....
        /*09bc*/ 	.word	0x00000280
        /*09c0*/ 	.word	0x000000ff
        /*09c4*/ 	.word	0x00013230
        /*09c8*/ 	.short	0x0100
        /*09ca*/ 	.byte	0x08
	.zero		1


	//   ....[3]....
        /*09cc*/ 	.word	0x00000290
        /*09d0*/ 	.word	0x000000ff
        /*09d4*/ 	.word	0x00013240
        /*09d8*/ 	.short	0x0100
        /*09da*/ 	.byte	0x08
	.zero		1


	//   ....[4]....
        /*09dc*/ 	.word	0x000002a0
        /*09e0*/ 	.word	0x000000ff
        /*09e4*/ 	.word	0x00013238
        /*09e8*/ 	.short	0x0100
        /*09ea*/ 	.byte	0x08
	.zero		1


	//   ....[5]....
        /*09ec*/ 	.word	0x000002b0
        /*09f0*/ 	.word	0x000000ff
        /*09f4*/ 	.word	0x00013248
        /*09f8*/ 	.short	0x0100
        /*09fa*/ 	.byte	0x08
	.zero		1


	//   ....[6]....
        /*09fc*/ 	.word	0x000003e0
        /*0a00*/ 	.word	0x000000ff
        /*0a04*/ 	.word	0x00013250
        /*0a08*/ 	.short	0x0100
        /*0a0a*/ 	.byte	0x08
	.zero		1


	//   ....[7]....
        /*0a0c*/ 	.word	0x000003f0
        /*0a10*/ 	.word	0x000000ff
        /*0a14*/ 	.word	0x00013260
        /*0a18*/ 	.short	0x0100
        /*0a1a*/ 	.byte	0x08
	.zero		1


	//   ....[8]....
        /*0a1c*/ 	.word	0x00000400
        /*0a20*/ 	.word	0x000000ff
        /*0a24*/ 	.word	0x00013258
        /*0a28*/ 	.short	0x0100
        /*0a2a*/ 	.byte	0x08
	.zero		1


	//   ....[9]....
        /*0a2c*/ 	.word	0x00000410
        /*0a30*/ 	.word	0x000000ff
        /*0a34*/ 	.word	0x00013268
        /*0a38*/ 	.short	0x0100
        /*0a3a*/ 	.byte	0x08
	.zero		1


	//   ....[10]....
        /*0a3c*/ 	.word	0x00000500
        /*0a40*/ 	.word	0x000000ff
        /*0a44*/ 	.word	0x00013270
        /*0a48*/ 	.short	0x0100
        /*0a4a*/ 	.byte	0x06
	.zero		1


	//   ....[11]....
        /*0a4c*/ 	.word	0x00000510
        /*0a50*/ 	.word	0x000000ff
        /*0a54*/ 	.word	0x00013280
        /*0a58*/ 	.short	0x0100
        /*0a5a*/ 	.byte	0x06
	.zero		1


	//   ....[12]....
        /*0a5c*/ 	.word	0x00000520
        /*0a60*/ 	.word	0x000000ff
        /*0a64*/ 	.word	0x00013278
        /*0a68*/ 	.short	0x0100
        /*0a6a*/ 	.byte	0x06
	.zero		1


	//   ....[13]....
        /*0a6c*/ 	.word	0x00000530
        /*0a70*/ 	.word	0x000000ff
        /*0a74*/ 	.word	0x00013288
        /*0a78*/ 	.short	0x0100
        /*0a7a*/ 	.byte	0x06
	.zero		1


	//   ....[14]....
        /*0a7c*/ 	.word	0x00000660
        /*0a80*/ 	.word	0x000000ff
        /*0a84*/ 	.word	0x00013290
        /*0a88*/ 	.short	0x0100
        /*0a8a*/ 	.byte	0x08
	.zero		1


	//   ....[15]....
        /*0a8c*/ 	.word	0x00000670
        /*0a90*/ 	.word	0x000000ff
        /*0a94*/ 	.word	0x000132a0
        /*0a98*/ 	.short	0x0100
        /*0a9a*/ 	.byte	0x08
	.zero		1


	//   ....[16]....
        /*0a9c*/ 	.word	0x00000680
        /*0aa0*/ 	.word	0x000000ff
        /*0aa4*/ 	.word	0x00013298
        /*0aa8*/ 	.short	0x0100
        /*0aaa*/ 	.byte	0x08
	.zero		1


	//   ....[17]....
        /*0aac*/ 	.word	0x00000690
        /*0ab0*/ 	.word	0x000000ff
        /*0ab4*/ 	.word	0x000132a8
        /*0ab8*/ 	.short	0x0100
        /*0aba*/ 	.byte	0x08
	.zero		1


	//   ....[18]....
        /*0abc*/ 	.word	0x000007e0
        /*0ac0*/ 	.word	0x000000ff
        /*0ac4*/ 	.word	0x000132b0
        /*0ac8*/ 	.short	0x0100
        /*0aca*/ 	.byte	0x08
	.zero		1


	//   ....[19]....
        /*0acc*/ 	.word	0x000007f0
        /*0ad0*/ 	.word	0x000000ff
        /*0ad4*/ 	.word	0x000132c0
        /*0ad8*/ 	.short	0x0100
        /*0ada*/ 	.byte	0x08
	.zero		1


	//   ....[20]....
        /*0adc*/ 	.word	0x00000800
        /*0ae0*/ 	.word	0x000000ff
        /*0ae4*/ 	.word	0x000132b8
        /*0ae8*/ 	.short	0x0100
        /*0aea*/ 	.byte	0x08
	.zero		1


	//   ....[21]....
        /*0aec*/ 	.word	0x00000810
        /*0af0*/ 	.word	0x000000ff
        /*0af4*/ 	.word	0x000132c8
        /*0af8*/ 	.short	0x0100
        /*0afa*/ 	.byte	0x08
	.zero		1


	//   ....[22]....
        /*0afc*/ 	.word	0x00001960
        /*0b00*/ 	.word	0x000000ff
        /*0b04*/ 	.word	0x00013200
        /*0b08*/ 	.short	0x010a
        /*0b0a*/ 	.byte	0x2d
	.zero		1


	//   ....[23]....
        /*0b0c*/ 	.word	0x00001a00
        /*0b10*/ 	.word	0x00000002
        /*0b14*/ 	.word	0x00013230
        /*0b18*/ 	.short	0x010a
        /*0b1a*/ 	.byte	0x3f
	.zero		1


	//   ....[24]....
        /*0b1c*/ 	.word	0x00001a40
        /*0b20*/ 	.word	0x00000002
        /*0b24*/ 	.word	0x00013230
        /*0b28*/ 	.short	0x010a
        /*0b2a*/ 	.byte	0x3f
	.zero		1


	//   ....[25]....
        /*0b2c*/ 	.word	0x00002880
        /*0b30*/ 	.word	0x000000ff
        /*0b34*/ 	.word	0x00000000
        /*0b38*/ 	.short	0x0101
        /*0b3a*/ 	.byte	0x06
	.zero		1


	//   ....[26]....
        /*0b3c*/ 	.word	0x00004ee0
        /*0b40*/ 	.word	0x000000ff
        /*0b44*/ 	.word	0x00013230
        /*0b48*/ 	.short	0x010a
        /*0b4a*/ 	.byte	0x15
	.zero		1


	//   ....[27]....
        /*0b4c*/ 	.word	0x00004f20
        /*0b50*/ 	.word	0x000000ff
        /*0b54*/ 	.word	0x00013230
        /*0b58*/ 	.short	0x010a
        /*0b5a*/ 	.byte	0x15
	.zero		1


	//   ....[28]....
        /*0b5c*/ 	.word	0x00005370
        /*0b60*/ 	.word	0x000000ff
        /*0b64*/ 	.word	0x00013250
        /*0b68*/ 	.short	0x010a
        /*0b6a*/ 	.byte	0x0b
	.zero		1


	//   ....[29]....
        /*0b6c*/ 	.word	0x000053b0
        /*0b70*/ 	.word	0x000000ff
        /*0b74*/ 	.word	0x00013250
        /*0b78*/ 	.short	0x010a
        /*0b7a*/ 	.byte	0x0b
	.zero		1


	//   ....[30]....
        /*0b7c*/ 	.word	0x00005fc0
        /*0b80*/ 	.word	0x000000ff
        /*0b84*/ 	.word	0x00000000
        /*0b88*/ 	.short	0x0101
        /*0b8a*/ 	.byte	0x15
	.zero		1


	//   ....[31]....
        /*0b8c*/ 	.word	0x000081c0
        /*0b90*/ 	.word	0x000000ff
        /*0b94*/ 	.word	0x00000000
        /*0b98*/ 	.short	0x0101
        /*0b9a*/ 	.byte	0x06
	.zero		1


	//   ....[32]....
        /*0b9c*/ 	.word	0x00008700
        /*0ba0*/ 	.word	0x000000ff
        /*0ba4*/ 	.word	0x00013230
        /*0ba8*/ 	.short	0x010a
        /*0baa*/ 	.byte	0x06
	.zero		1


	//   ....[33]....
        /*0bac*/ 	.word	0x00008740
        /*0bb0*/ 	.word	0x000000ff
        /*0bb4*/ 	.word	0x00013230
        /*0bb8*/ 	.short	0x010a
        /*0bba*/ 	.byte	0x06
	.zero		1


	//   ....[34]....
        /*0bbc*/ 	.word	0x00008b90
        /*0bc0*/ 	.word	0x000000ff
        /*0bc4*/ 	.word	0x00013250
        /*0bc8*/ 	.short	0x010a
        /*0bca*/ 	.byte	0x0b
	.zero		1


	//   ....[35]....
        /*0bcc*/ 	.word	0x00008bd0
        /*0bd0*/ 	.word	0x000000ff
        /*0bd4*/ 	.word	0x00013250
        /*0bd8*/ 	.short	0x010a
        /*0bda*/ 	.byte	0x0b
	.zero		1


	//   ....[36]....
        /*0bdc*/ 	.word	0x000094f0
        /*0be0*/ 	.word	0x000000ff
        /*0be4*/ 	.word	0x00000000
        /*0be8*/ 	.short	0x0101
        /*0bea*/ 	.byte	0x06
	.zero		1


	//   ....[37]....
        /*0bec*/ 	.word	0x0000ae50
        /*0bf0*/ 	.word	0x000000ff
        /*0bf4*/ 	.word	0x00000000
        /*0bf8*/ 	.short	0x0101
        /*0bfa*/ 	.byte	0x06
	.zero		1


	//   ....[38]....
        /*0bfc*/ 	.word	0x0000b300
        /*0c00*/ 	.word	0x000000ff
        /*0c04*/ 	.word	0x00013250
        /*0c08*/ 	.short	0x010a
        /*0c0a*/ 	.byte	0x0e
	.zero		1


	//   ....[39]....
        /*0c0c*/ 	.word	0x0000b340
        /*0c10*/ 	.word	0x000000ff
        /*0c14*/ 	.word	0x00013250
        /*0c18*/ 	.short	0x010a
        /*0c1a*/ 	.byte	0x0e
	.zero		1


	//   ....[40]....
        /*0c1c*/ 	.word	0x0000b9b0
        /*0c20*/ 	.word	0x000000ff
        /*0c24*/ 	.word	0x00000000
        /*0c28*/ 	.short	0x0101
        /*0c2a*/ 	.byte	0x04
	.zero		1


	//   ....[41]....
        /*0c2c*/ 	.word	0x0000cd20
        /*0c30*/ 	.word	0x00000000
        /*0c34*/ 	.word	0x00000000
        /*0c38*/ 	.short	0x0101
        /*0c3a*/ 	.byte	0x3f
	.zero		1


	//   ....[42]....
        /*0c3c*/ 	.word	0x0000fa70
        /*0c40*/ 	.word	0x00000007
        /*0c44*/ 	.word	0x00013280
        /*0c48*/ 	.short	0x010a
        /*0c4a*/ 	.byte	0x3f
	.zero		1


	//   ....[43]....
        /*0c4c*/ 	.word	0x00010150
        /*0c50*/ 	.word	0x00000007
        /*0c54*/ 	.word	0x00013270
        /*0c58*/ 	.short	0x0107
        /*0c5a*/ 	.byte	0x3f
	.zero		1


	//   ....[44]....
        /*0c5c*/ 	.word	0x00010210
        /*0c60*/ 	.word	0x00000007
        /*0c64*/ 	.word	0x00013270
        /*0c68*/ 	.short	0x0101
        /*0c6a*/ 	.byte	0x3f
	.zero		1


	//   ....[45]....
        /*0c6c*/ 	.word	0x00010260
        /*0c70*/ 	.word	0x00000007
        /*0c74*/ 	.word	0x00013240
        /*0c78*/ 	.short	0x010a
        /*0c7a*/ 	.byte	0x3f
	.zero		1


	//   ....[46]....
        /*0c7c*/ 	.word	0x00010800
        /*0c80*/ 	.word	0x00000007
        /*0c84*/ 	.word	0x00013230
        /*0c88*/ 	.short	0x0107
        /*0c8a*/ 	.byte	0x3f
	.zero		1


	//   ....[47]....
        /*0c8c*/ 	.word	0x000108d0
        /*0c90*/ 	.word	0x00000007
        /*0c94*/ 	.word	0x00013230
        /*0c98*/ 	.short	0x0101
        /*0c9a*/ 	.byte	0x3f
	.zero		1


	//   ....[48]....
        /*0c9c*/ 	.word	0x000113c0
        /*0ca0*/ 	.word	0x00000016
        /*0ca4*/ 	.word	0x00013200
        /*0ca8*/ 	.short	0x0107
        /*0caa*/ 	.byte	0x3f
	.zero		1


	//   ....[49]....
        /*0cac*/ 	.word	0x000114b0
        /*0cb0*/ 	.word	0x00000016
        /*0cb4*/ 	.word	0x00013200
        /*0cb8*/ 	.short	0x0101
        /*0cba*/ 	.byte	0x3f
	.zero		1


	//   ....[50]....
        /*0cbc*/ 	.word	0x000114d0
        /*0cc0*/ 	.word	0x00000016
        /*0cc4*/ 	.word	0x00013220
        /*0cc8*/ 	.short	0x010a
        /*0cca*/ 	.byte	0x3f
	.zero		1


	//   ....[51]....
        /*0ccc*/ 	.word	0x00011a30
        /*0cd0*/ 	.word	0x00000000
        /*0cd4*/ 	.word	0x00013280
        /*0cd8*/ 	.short	0x010a
        /*0cda*/ 	.byte	0x3f
	.zero		1


	//   ....[52]....
        /*0cdc*/ 	.word	0x00011f40
        /*0ce0*/ 	.word	0x00000000
        /*0ce4*/ 	.word	0x00013270
        /*0ce8*/ 	.short	0x0107
        /*0cea*/ 	.byte	0x3f
	.zero		1


	//   ....[53]....
        /*0cec*/ 	.word	0x00012000
        /*0cf0*/ 	.word	0x00000000
        /*0cf4*/ 	.word	0x00013270
        /*0cf8*/ 	.short	0x0101
        /*0cfa*/ 	.byte	0x3f
	.zero		1


	//   ....[54]....
        /*0cfc*/ 	.word	0x00012050
        /*0d00*/ 	.word	0x00000000
        /*0d04*/ 	.word	0x00013240
        /*0d08*/ 	.short	0x010a
        /*0d0a*/ 	.byte	0x3f
	.zero		1


	//   ....[55]....
        /*0d0c*/ 	.word	0x000124a0
        /*0d10*/ 	.word	0x00000000
        /*0d14*/ 	.word	0x00013230
        /*0d18*/ 	.short	0x0107
        /*0d1a*/ 	.byte	0x3f
	.zero		1


	//   ....[56]....
        /*0d1c*/ 	.word	0x00012560
        /*0d20*/ 	.word	0x00000000
        /*0d24*/ 	.word	0x00013230
        /*0d28*/ 	.short	0x0101
        /*0d2a*/ 	.byte	0x3f
	.zero		1


	//   ....[57]....
        /*0d2c*/ 	.word	0x000125f0
        /*0d30*/ 	.word	0x00000002
        /*0d34*/ 	.word	0x00013270
        /*0d38*/ 	.short	0x010a
        /*0d3a*/ 	.byte	0x3f
	.zero		1


	//   ....[58]....
        /*0d3c*/ 	.word	0x00012680
        /*0d40*/ 	.word	0x00000002
        /*0d44*/ 	.word	0x00013260
        /*0d48*/ 	.short	0x010a
        /*0d4a*/ 	.byte	0x3f
	.zero		1


	//   ....[59]....
        /*0d4c*/ 	.word	0x00012ab0
        /*0d50*/ 	.word	0x00000002
        /*0d54*/ 	.word	0x00013250
        /*0d58*/ 	.short	0x0101
        /*0d5a*/ 	.byte	0x3f
	.zero		1


	//   ....[60]....
        /*0d5c*/ 	.word	0x00012b40
        /*0d60*/ 	.word	0x00000002
        /*0d64*/ 	.word	0x00000000
        /*0d68*/ 	.short	0x0101
        /*0d6a*/ 	.byte	0x3f
	.zero		1


	//   ....[61]....
        /*0d6c*/ 	.word	0x00012d20
        /*0d70*/ 	.word	0x00000000
        /*0d74*/ 	.word	0x00013270
        /*0d78*/ 	.short	0x010a
        /*0d7a*/ 	.byte	0x3f
	.zero		1


	//   ....[62]....
        /*0d7c*/ 	.word	0x00012db0
        /*0d80*/ 	.word	0x00000000
        /*0d84*/ 	.word	0x00013260
        /*0d88*/ 	.short	0x010a
        /*0d8a*/ 	.byte	0x3f
	.zero		1


	//   ....[63]....
        /*0d8c*/ 	.word	0x00013200
        /*0d90*/ 	.word	0x00000000
        /*0d94*/ 	.word	0x00013250
        /*0d98*/ 	.short	0x0101
        /*0d9a*/ 	.byte	0x3f
	.zero		1


	//   ....[64]....
        /*0d9c*/ 	.word	0x00013280
        /*0da0*/ 	.word	0x00000000
        /*0da4*/ 	.word	0x00000000
        /*0da8*/ 	.short	0x0101
        /*0daa*/ 	.byte	0x3f
	.zero		1


	//   ....[65]....
        /*0dac*/ 	.word	0x00013f90
        /*0db0*/ 	.word	0x00000005
        /*0db4*/ 	.word	0x00013220
        /*0db8*/ 	.short	0x010a
        /*0dba*/ 	.byte	0x3f
	.zero		1


	//   ....[66]....
        /*0dbc*/ 	.word	0x00014130
        /*0dc0*/ 	.word	0x00000004
        /*0dc4*/ 	.word	0x00013240
        /*0dc8*/ 	.short	0x010a
        /*0dca*/ 	.byte	0x3f
	.zero		1


	//   ....[67]....
        /*0dcc*/ 	.word	0x000141e0
        /*0dd0*/ 	.word	0x00000005
        /*0dd4*/ 	.word	0x00013240
        /*0dd8*/ 	.short	0x010a
        /*0dda*/ 	.byte	0x3f
	.zero		1


	//   ....[68]....
        /*0ddc*/ 	.word	0x00014220
        /*0de0*/ 	.word	0x00000004
        /*0de4*/ 	.word	0x00013260
        /*0de8*/ 	.short	0x010a
        /*0dea*/ 	.byte	0x3f
	.zero		1


	//   ....[69]....
        /*0dec*/ 	.word	0x00014260
        /*0df0*/ 	.word	0x00000005
        /*0df4*/ 	.word	0x00013260
        /*0df8*/ 	.short	0x010a
        /*0dfa*/ 	.byte	0x3f
	.zero		1


	//   ....[70]....
        /*0dfc*/ 	.word	0x000142a0
        /*0e00*/ 	.word	0x00000004
        /*0e04*/ 	.word	0x00013280
        /*0e08*/ 	.short	0x010a
        /*0e0a*/ 	.byte	0x3f
	.zero		1


	//   ....[71]....
        /*0e0c*/ 	.word	0x000142e0
        /*0e10*/ 	.word	0x00000005
        /*0e14*/ 	.word	0x00013280
        /*0e18*/ 	.short	0x010a
        /*0e1a*/ 	.byte	0x3f
	.zero		1


	//   ....[72]....
        /*0e1c*/ 	.word	0x00014350
        /*0e20*/ 	.word	0x00000003
        /*0e24*/ 	.word	0x00013200
        /*0e28*/ 	.short	0x010a
        /*0e2a*/ 	.byte	0x3f
	.zero		1


	//   ....[73]....
        /*0e2c*/ 	.word	0x000143a0
        /*0e30*/ 	.word	0x00000002
        /*0e34*/ 	.word	0x00013230
        /*0e38*/ 	.short	0x010a
        /*0e3a*/ 	.byte	0x3f
	.zero		1


	//   ....[74]....
        /*0e3c*/ 	.word	0x00014400
        /*0e40*/ 	.word	0x00000008
        /*0e44*/ 	.word	0x00013230
        /*0e48*/ 	.short	0x010a
        /*0e4a*/ 	.byte	0x3f
	.zero		1


	//   ....[75]....
        /*0e4c*/ 	.word	0x00014460
        /*0e50*/ 	.word	0x00000008
        /*0e54*/ 	.word	0x00013250
        /*0e58*/ 	.short	0x010a
        /*0e5a*/ 	.byte	0x3f
	.zero		1


	//   ....[76]....
        /*0e5c*/ 	.word	0x000144c0
        /*0e60*/ 	.word	0x00000008
        /*0e64*/ 	.word	0x00013230
        /*0e68*/ 	.short	0x010a
        /*0e6a*/ 	.byte	0x3f
	.zero		1


	//   ....[77]....
        /*0e6c*/ 	.word	0x00014520
        /*0e70*/ 	.word	0x00000008
        /*0e74*/ 	.word	0x00013250
        /*0e78*/ 	.short	0x010a
        /*0e7a*/ 	.byte	0x3f
	.zero		1


	//   ....[78]....
        /*0e7c*/ 	.word	0x00014580
        /*0e80*/ 	.word	0x00000005
        /*0e84*/ 	.word	0x00013250
        /*0e88*/ 	.short	0x010a
        /*0e8a*/ 	.byte	0x3f
	.zero		1


	//   ....[79]....
        /*0e8c*/ 	.word	0x00014690
        /*0e90*/ 	.word	0x00000007
        /*0e94*/ 	.word	0x00013280
        /*0e98*/ 	.short	0x010a
        /*0e9a*/ 	.byte	0x3f
	.zero		1


	//   ....[80]....
        /*0e9c*/ 	.word	0x00014dc0
        /*0ea0*/ 	.word	0x00000007
        /*0ea4*/ 	.word	0x00013240
        /*0ea8*/ 	.short	0x010a
        /*0eaa*/ 	.byte	0x3f
	.zero		1


	//   ....[81]....
        /*0eac*/ 	.word	0x00015c20
        /*0eb0*/ 	.word	0x00000016
        /*0eb4*/ 	.word	0x00013220
        /*0eb8*/ 	.short	0x010a
        /*0eba*/ 	.byte	0x3f
	.zero		1


	//   ....[82]....
        /*0ebc*/ 	.word	0x00015c80
        /*0ec0*/ 	.word	0x00000000
        /*0ec4*/ 	.word	0x00013280
        /*0ec8*/ 	.short	0x010a
        /*0eca*/ 	.byte	0x3f
	.zero		1


	//   ....[83]....
        /*0ecc*/ 	.word	0x00016350
        /*0ed0*/ 	.word	0x00000000
        /*0ed4*/ 	.word	0x00013240
        /*0ed8*/ 	.short	0x010a
        /*0eda*/ 	.byte	0x3f
	.zero		1


	//   ....[84]....
        /*0edc*/ 	.word	0x00016910
        /*0ee0*/ 	.word	0x00000002
        /*0ee4*/ 	.word	0x00013270
        /*0ee8*/ 	.short	0x010a
        /*0eea*/ 	.byte	0x3f
	.zero		1


	//   ....[85]....
        /*0eec*/ 	.word	0x00016960
        /*0ef0*/ 	.word	0x00000002
        /*0ef4*/ 	.word	0x00013260
        /*0ef8*/ 	.short	0x010a
        /*0efa*/ 	.byte	0x3f
	.zero		1


	//   ....[86]....
        /*0efc*/ 	.word	0x000169b0
        /*0f00*/ 	.word	0x00000000
        /*0f04*/ 	.word	0x00013270
        /*0f08*/ 	.short	0x010a
        /*0f0a*/ 	.byte	0x3f
	.zero		1


	//   ....[87]....
        /*0f0c*/ 	.word	0x00016a00
        /*0f10*/ 	.word	0x00000000
        /*0f14*/ 	.word	0x00013260
        /*0f18*/ 	.short	0x010a
        /*0f1a*/ 	.byte	0x3f
	.zero		1


	//   ....[88]....
        /*0f1c*/ 	.word	0x00016a50
        /*0f20*/ 	.word	0x00000005
        /*0f24*/ 	.word	0x00013220
        /*0f28*/ 	.short	0x010a
        /*0f2a*/ 	.byte	0x3f
	.zero		1


	//   ....[89]....
        /*0f2c*/ 	.word	0x00016bf0
        /*0f30*/ 	.word	0x00000004
        /*0f34*/ 	.word	0x00013240
        /*0f38*/ 	.short	0x010a
        /*0f3a*/ 	.byte	0x3f
	.zero		1


	//   ....[90]....
        /*0f3c*/ 	.word	0x00016c40
        /*0f40*/ 	.word	0x00000005
        /*0f44*/ 	.word	0x00013240
        /*0f48*/ 	.short	0x010a
        /*0f4a*/ 	.byte	0x3f
	.zero		1


	//   ....[91]....
        /*0f4c*/ 	.word	0x00016c90
        /*0f50*/ 	.word	0x00000004
        /*0f54*/ 	.word	0x00013260
        /*0f58*/ 	.short	0x010a
        /*0f5a*/ 	.byte	0x3f
	.zero		1


	//   ....[92]....
        /*0f5c*/ 	.word	0x00016ce0
        /*0f60*/ 	.word	0x00000005
        /*0f64*/ 	.word	0x00013260
        /*0f68*/ 	.short	0x010a
        /*0f6a*/ 	.byte	0x3f
	.zero		1


	//   ....[93]....
        /*0f6c*/ 	.word	0x00016d30
        /*0f70*/ 	.word	0x00000004
        /*0f74*/ 	.word	0x00013280
        /*0f78*/ 	.short	0x010a
        /*0f7a*/ 	.byte	0x3f
	.zero		1


	//----- nvinfo : EIATTR_NUM_MBARRIERS
	.align		4
.L_1604:
        /*0f7c*/ 	.byte	0x03, 0x38
        /*0f7e*/ 	.short	0x0016


	//----- nvinfo : EIATTR_EXIT_INSTR_OFFSETS
	.align		4
        /*0f80*/ 	.byte	0x04, 0x1c
        /*0f82*/ 	.short	(.L_1606 - .L_1605)


	//   ....[0]....
.L_1605:
        /*0f84*/ 	.word	0x00000980


	//   ....[1]....
        /*0f88*/ 	.word	0x0000d840


	//   ....[2]....
        /*0f8c*/ 	.word	0x00014330


	//----- nvinfo : EIATTR_MAX_THREADS
	.align		4
.L_1606:
        /*0f90*/ 	.byte	0x04, 0x05
        /*0f92*/ 	.short	(.L_1608 - .L_1607)
.L_1607:
        /*0f94*/ 	.word	0x00000200
        /*0f98*/ 	.word	0x00000001
        /*0f9c*/ 	.word	0x00000001


	//----- nvinfo : EIATTR_CRS_STACK_SIZE
	.align		4
.L_1608:
        /*0fa0*/ 	.byte	0x04, 0x1e
        /*0fa2*/ 	.short	(.L_1610 - .L_1609)
.L_1609:
        /*0fa4*/ 	.word	0x00000000


	//----- nvinfo : EIATTR_CBANK_PARAM_SIZE
	.align		4
.L_1610:
        /*0fa8*/ 	.byte	0x03, 0x19
        /*0faa*/ 	.short	0x0af0


	//----- nvinfo : EIATTR_PARAM_CBANK
	.align		4
        /*0fac*/ 	.byte	0x04, 0x0a
        /*0fae*/ 	.short	(.L_1612 - .L_1611)
	.align		4
.L_1611:
        /*0fb0*/ 	.word	index@(.nv.constant0._ZN7cutlass13device_kernelIN5flash11enable_sm90INS1_16FlashAttnFwdSm90INS1_25CollectiveMainloopFwdSm90ILi2EN4cute5tupleIJNS5_1CILi1EEES8_S8_EEENS6_IJNS7_ILi192EEENS7_ILi160EEENS7_ILi64EEEEEELi64ENS_12float_e4m3_tEfNS_4arch4Sm90ELb1ELb0ELb1ELb1ELb1ELb0ELb0ELb1ELb1ELb1ELb0ELb0EEENS1_21CollectiveEpilogueFwdINS6_IJSA_SC_SB_EEES9_NS_10bfloat16_tESG_Li384ELb1ELb1ELb0ELb1EEENS1_36VarlenDynamicPersistentTileSchedulerILi192ELi160ELi384ELi128ELb0ELb1ELb1ELb1ELb1ELb1EEEEEEEEEvNT_6ParamsE)
        /*0fb4*/ 	.short	0x0210
        /*0fb6*/ 	.short	0x0af0


	//----- nvinfo : EIATTR_SW_WAR
	.align		4
.L_1612:
        /*0fb8*/ 	.byte	0x04, 0x36
        /*0fba*/ 	.short	(.L_1614 - .L_1613)
.L_1613:
        /*0fbc*/ 	.word	0x00000008
.L_1614:


//--------------------- .nv.info._ZN7cutlass13device_kernelIN5flash11enable_sm90INS1_16FlashAttnFwdSm90INS1_25CollectiveMainloopFwdSm90ILi2EN4cute5tupleIJNS5_1CILi1EEES8_S8_EEENS6_IJNS7_ILi192EEENS7_ILi160EEENS7_ILi64EEEEEELi64ENS_12float_e4m3_tEfNS_4arch4Sm90ELb1ELb0ELb1ELb1ELb1ELb1ELb0ELb1ELb1ELb1ELb0ELb0EEENS1_21CollectiveEpilogueFwdINS6_IJSA_SC_SB_EEES9_NS_10bfloat16_tESG_Li384ELb1ELb1ELb0ELb1EEENS1_36VarlenDynamicPersistentTileSchedulerILi192ELi160ELi384ELi128ELb0ELb1ELb1ELb1ELb1ELb1EEEEEEEEEvNT_6ParamsE --------------------------
	.section	.nv.info._ZN7cutlass13device_kernelIN5flash11enable_sm90INS1_16FlashAttnFwdSm90INS1_25CollectiveMainloopFwdSm90ILi2EN4cute5tupleIJNS5_1CILi1EEES8_S8_EEENS6_IJNS7_ILi192EEENS7_ILi160EEENS7_ILi64EEEEEELi64ENS_12float_e4m3_tEfNS_4arch4Sm90ELb1ELb0ELb1ELb1ELb1ELb1ELb0ELb1ELb1ELb1ELb0ELb0EEENS1_21CollectiveEpilogueFwdINS6_IJSA_SC_SB_EEES9_NS_10bfloat16_tESG_Li384ELb1ELb1ELb0ELb1EEENS1_36VarlenDynamicPersistentTileSchedulerILi192ELi160ELi384ELi128ELb0ELb1ELb1ELb1ELb1ELb1EEEEEEEEEvNT_6ParamsE,"",@"SHT_CUDA_INFO"
	.sectionflags	@""
	.align	4


	//----- nvinfo : EIATTR_CUDA_API_VERSION
	.align		4
        /*0000*/ 	.byte	0x04, 0x37
        /*0002*/ 	.short	(.L_1616 - .L_1615)
.L_1615:
        /*0004*/ 	.word	0x00000082


	//----- nvinfo : EIATTR_KPARAM_INFO
	.align		4
.L_1616:
        /*0008*/ 	.byte	0x04, 0x17
        /*000a*/ 	.short	(.L_1618 - .L_1617)
.L_1617:
        /*000c*/ 	.word	0x00000000
        /*0010*/ 	.short	0x0000
        /*0012*/ 	.short	0x0070
        /*0014*/ 	.byte	0x00, 0xf0, 0x01, 0x2a


	//----- nvinfo : EIATTR_SPARSE_MMA_MASK
	.align		4
.L_1618:
        /*0018*/ 	.byte	0x03, 0x50
        /*001a*/ 	.short	0x0000


	//----- nvinfo : EIATTR_MAXREG_COUNT
	.align		4
        /*001c*/ 	.byte	0x03, 0x1b
        /*001e*/ 	.short	0x0080


	//----- nvinfo : EIATTR_NUM_BARRIERS
	.align		4
        /*0020*/ 	.byte	0x02, 0x4c
        /*0022*/ 	.byte	0x10
	.zero		1


	//----- nvinfo : EIATTR_EXTERNS
	.align		4
        /*0024*/ 	.byte	0x04, 0x0f
        /*0026*/ 	.short	(.L_1620 - .L_1619)


	//   ....[0]....
	.align		4
.L_1619:
        /*0028*/ 	.word	index@(__assertfail)


	//----- nvinfo : EIATTR_ANNOTATIONS
	.align		4
.L_1620:
        /*002c*/ 	.byte	0x04, 0x55
        /*002e*/ 	.short	(.L_1622 - .L_1621)


	//   ....[0]....
.L_1621:
        /* <DEDUP_REMOVED lines=140> */


	//----- nvinfo : EIATTR_MERCURY_ISA_VERSION
	.align		4
.L_1622:
        /*08d8*/ 	.byte	0x03, 0x5f
        /*08da*/ 	.short	0x0101


	//----- nvinfo : EIATTR_UNUSED_LOAD_BYTE_OFFSET
	.align		4
        /*08dc*/ 	.byte	0x04, 0x44
        /*08de*/ 	.short	(.L_1624 - .L_1623)


	//   ....[0]....
.L_1623:
        /*08e0*/ 	.word	0x00000a40
        /*08e4*/ 	.word	0x0000fff0


	//   ....[1]....
        /*08e8*/ 	.word	0x000130a0
        /*08ec*/ 	.word	0x0000fff0


	//----- nvinfo : EIATTR_INT_WARP_WIDE_INSTR_OFFSETS
	.align		4
.L_1624:
        /*08f0*/ 	.byte	0x04, 0x31
        /*08f2*/ 	.short	(.L_1626 - .L_1625)


	//   ....[0]....
.L_1625:
        /*08f4*/ 	.word	0x00000120


	//   ....[1]....
        /*08f8*/ 	.word	0x000001c0


	//   ....[2]....
        /*08fc*/ 	.word	0x00000230


	//   ....[3]....
        /*0900*/ 	.word	0x000172c0


	//   ....[4]....
        /*0904*/ 	.word	0x00017350


	//   ....[5]....
        /*0908*/ 	.word	0x0001b070


	//   ....[6]....
        /*090c*/ 	.word	0x0001b100


	//----- nvinfo : EIATTR_COOP_GROUP_MASK_REGIDS
	.align		4
.L_1626:
        /*0910*/ 	.byte	0x04, 0x29
        /*0912*/ 	.short	(.L_1628 - .L_1627)


	//   ....[0]....
.L_1627:
        /*0914*/ 	.word	0xffffffff


	//   ....[1]....
        /*0918*/ 	.word	0xffffffff


	//   ....[2]....
        /*091c*/ 	.word	0xffffffff


	//   ....[3]....
        /*0920*/ 	.word	0xffffffff


	//   ....[4]....
        /*0924*/ 	.word	0xffffffff


	//   ....[5]....
        /*0928*/ 	.word	0xffffffff


	//   ....[6]....
        /*092c*/ 	.word	0xffffffff


	//   ....[7]....
        /*0930*/ 	.word	0xffffffff


	//   ....[8]....
        /*0934*/ 	.word	0xffffffff


	//   ....[9]....
        /*0938*/ 	.word	0xffffffff


	//   ....[10]....
        /*093c*/ 	.word	0xffffffff


	//   ....[11]....
        /*0940*/ 	.word	0xffffffff


	//   ....[12]....
        /*0944*/ 	.word	0xffffffff


	//   ....[13]....
        /*0948*/ 	.word	0xffffffff


	//   ....[14]....
        /*094c*/ 	.word	0xffffffff


	//   ....[15]....
        /*0950*/ 	.word	0xffffffff


	//   ....[16]....
        /*0954*/ 	.word	0xffffffff


	//   ....[17]....
        /*0958*/ 	.word	0xffffffff


	//   ....[18]....
        /*095c*/ 	.word	0xffffffff


	//   ....[19]....
        /*0960*/ 	.word	0xffffffff


	//   ....[20]....
        /*0964*/ 	.word	0xffffffff


	//   ....[21]....
        /*0968*/ 	.word	0xffffffff


	//   ....[22]....
        /*096c*/ 	.word	0xffffffff


	//   ....[23]....
        /*0970*/ 	.word	0xffffffff


	//   ....[24]....
        /*0974*/ 	.word	0xffffffff


	//   ....[25]....
        /*0978*/ 	.word	0xffffffff


	//   ....[26]....
        /*097c*/ 	.word	0xffffffff


	//   ....[27]....
        /*0980*/ 	.word	0xffffffff


	//   ....[28]....
        /*0984*/ 	.word	0xffffffff


	//   ....[29]....
        /*0988*/ 	.word	0xffffffff


	//   ....[30]....
        /*098c*/ 	.word	0xffffffff


	//   ....[31]....
        /*0990*/ 	.word	0xffffffff


	//   ....[32]....
        /*0994*/ 	.word	0xffffffff


	//   ....[33]....
        /*0998*/ 	.word	0xffffffff


	//   ....[34]....
        /*099c*/ 	.word	0xffffffff


	//   ....[35]....
        /*09a0*/ 	.word	0xffffffff


	//   ....[36]....
        /*09a4*/ 	.word	0xffffffff


	//   ....[37]....
        /*09a8*/ 	.word	0xffffffff


	//   ....[38]....
        /*09ac*/ 	.word	0xffffffff


	//   ....[39]....
        /*09b0*/ 	.word	0xffffffff


	//   ....[40]....
        /*09b4*/ 	.word	0xffffffff


	//   ....[41]....
        /*09b8*/ 	.word	0xffffffff


	//   ....[42]....
        /*09bc*/ 	.word	0xffffffff


	//   ....[43]....
        /*09c0*/ 	.word	0xffffffff


	//   ....[44]....
        /*09c4*/ 	.word	0xffffffff


	//   ....[45]....
        /*09c8*/ 	.word	0xffffffff


	//   ....[46]....
        /*09cc*/ 	.word	0xffffffff


	//   ....[47]....
        /*09d0*/ 	.word	0xffffffff


	//   ....[48]....
        /*09d4*/ 	.word	0xffffffff


	//   ....[49]....
        /*09d8*/ 	.word	0xffffffff


	//   ....[50]....
        /*09dc*/ 	.word	0xffffffff


	//   ....[51]....
        /*09e0*/ 	.word	0xffffffff


	//   ....[52]....
        /*09e4*/ 	.word	0xffffffff


	//   ....[53]....
        /*09e8*/ 	.word	0xffffffff


	//   ....[54]....
        /*09ec*/ 	.word	0xffffffff


	//   ....[55]....
        /*09f0*/ 	.word	0xffffffff


	//   ....[56]....
        /*09f4*/ 	.word	0xffffffff


	//   ....[57]....
        /*09f8*/ 	.word	0xffffffff


	//   ....[58]....
        /*09fc*/ 	.word	0xffffffff


	//   ....[59]....
        /*0a00*/ 	.word	0xffffffff


	//   ....[60]....
        /*0a04*/ 	.word	0xffffffff


	//   ....[61]....
        /*0a08*/ 	.word	0xffffffff


	//   ....[62]....
        /*0a0c*/ 	.word	0xffffffff


	//   ....[63]....
        /*0a10*/ 	.word	0xffffffff


	//   ....[64]....
        /*0a14*/ 	.word	0xffffffff


	//   ....[65]....
        /*0a18*/ 	.word	0xffffffff


	//   ....[66]....
        /*0a1c*/ 	.word	0xffffffff


	//   ....[67]....
        /*0a20*/ 	.word	0xffffffff


	//   ....[68]....
        /*0a24*/ 	.word	0xffffffff


	//   ....[69]....
        /*0a28*/ 	.word	0xffffffff


	//   ....[70]....
        /*0a2c*/ 	.word	0xffffffff


	//   ....[71]....
        /*0a30*/ 	.word	0xffffffff


	//   ....[72]....
        /*0a34*/ 	.word	0xffffffff


	//   ....[73]....
        /*0a38*/ 	.word	0xffffffff


	//   ....[74]....
        /*0a3c*/ 	.word	0xffffffff


	//   ....[75]....
        /*0a40*/ 	.word	0xffffffff


	//   ....[76]....
        /*0a44*/ 	.word	0xffffffff


	//   ....[77]....
        /*0a48*/ 	.word	0xffffffff


	//   ....[78]....
        /*0a4c*/ 	.word	0xffffffff


	//   ....[79]....
        /*0a50*/ 	.word	0xffffffff


	//   ....[80]....
        /*0a54*/ 	.word	0xffffffff


	//   ....[81]....
        /*0a58*/ 	.word	0xffffffff


	//   ....[82]....
        /*0a5c*/ 	.word	0xffffffff


	//   ....[83]....
        /*0a60*/ 	.word	0xffffffff


	//   ....[84]....
        /*0a64*/ 	.word	0xffffffff


	//   ....[85]....
        /*0a68*/ 	.word	0xffffffff


	//   ....[86]....
        /*0a6c*/ 	.word	0xffffffff


	//   ....[87]....
        /*0a70*/ 	.word	0xffffffff


	//   ....[88]....
        /*0a74*/ 	.word	0xffffffff


	//   ....[89]....
        /*0a78*/ 	.word	0xffffffff


	//   ....[90]....
        /*0a7c*/ 	.word	0xffffffff


	//   ....[91]....
        /*0a80*/ 	.word	0xffffffff


	//   ....[92]....
        /*0a84*/ 	.word	0xffffffff


	//   ....[93]....
        /*0a88*/ 	.word	0xffffffff


	//   ....[94]....
        /*0a8c*/ 	.word	0xffffffff


	//   ....[95]....
        /*0a90*/ 	.word	0xffffffff


	//   ....[96]....
        /*0a94*/ 	.word	0xffffffff


	//   ....[97]....
        /*0a98*/ 	.word	0xffffffff


	//   ....[98]....
        /*0a9c*/ 	.word	0xffffffff


	//   ....[99]....
        /*0aa0*/ 	.word	0xffffffff


	//   ....[100]....
        /*0aa4*/ 	.word	0xffffffff


	//   ....[101]....
        /*0aa8*/ 	.word	0xffffffff


	//   ....[102]....
        /*0aac*/ 	.word	0xffffffff


	//   ....[103]....
        /*0ab0*/ 	.word	0xffffffff


	//   ....[104]....
        /*0ab4*/ 	.word	0xffffffff


	//   ....[105]....
        /*0ab8*/ 	.word	0xffffffff


	//   ....[106]....
        /*0abc*/ 	.word	0xffffffff


	//   ....[107]....
        /*0ac0*/ 	.word	0xffffffff


	//   ....[108]....
        /*0ac4*/ 	.word	0xffffffff


	//   ....[109]....
        /*0ac8*/ 	.word	0xffffffff


	//   ....[110]....
        /*0acc*/ 	.word	0xffffffff


	//   ....[111]....
        /*0ad0*/ 	.word	0xffffffff


	//   ....[112]....
        /*0ad4*/ 	.word	0xffffffff


	//   ....[113]....
        /*0ad8*/ 	.word	0xffffffff


	//   ....[114]....
        /*0adc*/ 	.word	0xffffffff


	//   ....[115]....
        /*0ae0*/ 	.word	0xffffffff


	//   ....[116]....
        /*0ae4*/ 	.word	0xffffffff


	//   ....[117]....
        /*0ae8*/ 	.word	0xffffffff


	//   ....[118]....
        /*0aec*/ 	.word	0xffffffff


	//   ....[119]....
        /*0af0*/ 	.word	0xffffffff


	//   ....[120]....
        /*0af4*/ 	.word	0xffffffff


	//   ....[121]....
        /*0af8*/ 	.word	0xffffffff


	//   ....[122]....
        /*0afc*/ 	.word	0xffffffff


	//   ....[123]....
        /*0b00*/ 	.word	0xffffffff


	//   ....[124]....
        /*0b04*/ 	.word	0xffffffff


	//   ....[125]....
        /*0b08*/ 	.word	0xffffffff


	//   ....[126]....
        /*0b0c*/ 	.word	0xffffffff


	//   ....[127]....
        /*0b10*/ 	.word	0xffffffff


	//   ....[128]....
        /*0b14*/ 	.word	0xffffffff


	//   ....[129]....
        /*0b18*/ 	.word	0xffffffff


	//   ....[130]....
        /*0b1c*/ 	.word	0xffffffff


	//   ....[131]....
        /*0b20*/ 	.word	0xffffffff


	//   ....[132]....
        /*0b24*/ 	.word	0xffffffff


	//   ....[133]....
        /*0b28*/ 	.word	0xffffffff


	//   ....[134]....
        /*0b2c*/ 	.word	0xffffffff


	//   ....[135]....
        /*0b30*/ 	.word	0xffffffff


	//   ....[136]....
        /*0b34*/ 	.word	0xffffffff


	//   ....[137]....
        /*0b38*/ 	.word	0xffffffff


	//   ....[138]....
        /*0b3c*/ 	.word	0xffffffff


	//   ....[139]....
        /*0b40*/ 	.word	0xffffffff


	//   ....[140]....
        /*0b44*/ 	.word	0xffffffff


	//   ....[141]....
        /*0b48*/ 	.word	0xffffffff


	//   ....[142]....
        /*0b4c*/ 	.word	0xffffffff


	//   ....[143]....
        /*0b50*/ 	.word	0xffffffff


	//   ....[144]....
        /*0b54*/ 	.word	0xffffffff


	//   ....[145]....
        /*0b58*/ 	.word	0xffffffff


	//   ....[146]....
        /*0b5c*/ 	.word	0xffffffff


	//   ....[147]....
        /*0b60*/ 	.word	0xffffffff


	//   ....[148]....
        /*0b64*/ 	.word	0xffffffff


	//   ....[149]....
        /*0b68*/ 	.word	0xffffffff


	//   ....[150]....
        /*0b6c*/ 	.word	0xffffffff


	//   ....[151]....
        /*0b70*/ 	.word	0xffffffff


	//   ....[152]....
        /*0b74*/ 	.word	0xffffffff


	//   ....[153]....
        /*0b78*/ 	.word	0xffffffff


	//   ....[154]....
        /*0b7c*/ 	.word	0xffffffff


	//   ....[155]....
        /*0b80*/ 	.word	0xffffffff


	//   ....[156]....
        /*0b84*/ 	.word	0xffffffff


	//   ....[157]....
        /*0b88*/ 	.word	0xffffffff


	//   ....[158]....
        /*0b8c*/ 	.word	0xffffffff


	//   ....[159]....
        /*0b90*/ 	.word	0xffffffff


	//   ....[160]....
        /*0b94*/ 	.word	0xffffffff


	//   ....[161]....
        /*0b98*/ 	.word	0xffffffff


	//   ....[162]....
        /*0b9c*/ 	.word	0xffffffff


	//   ....[163]....
        /*0ba0*/ 	.word	0xffffffff


	//   ....[164]....
        /*0ba4*/ 	.word	0xffffffff


	//   ....[165]....
        /*0ba8*/ 	.word	0xffffffff


	//   ....[166]....
        /*0bac*/ 	.word	0xffffffff


	//   ....[167]....
        /*0bb0*/ 	.word	0x0500000f


	//   ....[168]....
        /*0bb4*/ 	.word	0x0500000f


	//   ....[169]....
        /*0bb8*/ 	.word	0x0500000f


	//   ....[170]....
        /*0bbc*/ 	.word	0x0500000f


	//   ....[171]....
        /*0bc0*/ 	.word	0x0500000f


	//   ....[172]....
        /*0bc4*/ 	.word	0x0500000f


	//   ....[173]....
        /*0bc8*/ 	.word	0x0500000f


	//   ....[174]....
        /*0bcc*/ 	.word	0x0500000f


	//   ....[175]....
        /*0bd0*/ 	.word	0x0500000f


	//   ....[176]....
        /*0bd4*/ 	.word	0x0500000f


	//   ....[177]....
        /*0bd8*/ 	.word	0x0500000f


	//   ....[178]....
        /*0bdc*/ 	.word	0x0500000f


	//   ....[179]....
        /*0be0*/ 	.word	0x0500000f


	//   ....[180]....
        /*0be4*/ 	.word	0x0500000f


	//   ....[181]....
        /*0be8*/ 	.word	0x0500000f


	//   ....[182]....
        /*0bec*/ 	.word	0x0500000f


	//   ....[183]....
        /*0bf0*/ 	.word	0x0500000f


	//   ....[184]....
        /*0bf4*/ 	.word	0x0500000f


	//   ....[185]....
        /*0bf8*/ 	.word	0x0500000f


	//   ....[186]....
        /*0bfc*/ 	.word	0x0500000f


	//   ....[187]....
        /*0c00*/ 	.word	0x0500000f


	//   ....[188]....
        /*0c04*/ 	.word	0x0500000f


	//   ....[189]....
        /*0c08*/ 	.word	0x0500000f


	//   ....[190]....
        /*0c0c*/ 	.word	0x0500000f


	//   ....[191]....
        /*0c10*/ 	.word	0x0500000f


	//   ....[192]....
        /*0c14*/ 	.word	0x0500000f


	//   ....[193]....
        /*0c18*/ 	.word	0x0500000f


	//   ....[194]....
        /*0c1c*/ 	.word	0x0500000f


	//   ....[195]....
        /*0c20*/ 	.word	0x0500000f


	//   ....[196]....
        /*0c24*/ 	.word	0x0500000f


	//   ....[197]....
        /*0c28*/ 	.word	0x0500000f


	//   ....[198]....
        /*0c2c*/ 	.word	0x0500000f


	//   ....[199]....
        /*0c30*/ 	.word	0x0500000f


	//   ....[200]....
        /*0c34*/ 	.word	0x0500000f


	//   ....[201]....
        /*0c38*/ 	.word	0x0500000f


	//   ....[202]....
        /*0c3c*/ 	.word	0x0500000f


	//   ....[203]....
        /*0c40*/ 	.word	0x0500000f


	//   ....[204]....
        /*0c44*/ 	.word	0x0500000f


	//   ....[205]....
        /*0c48*/ 	.word	0x0500000f


	//   ....[206]....
        /*0c4c*/ 	.word	0x0500000f


	//   ....[207]....
        /*0c50*/ 	.word	0x0500000f


	//   ....[208]....
        /*0c54*/ 	.word	0x0500000f


	//   ....[209]....
        /*0c58*/ 	.word	0x0500000f


	//   ....[210]....
        /*0c5c*/ 	.word	0x0500000f


	//   ....[211]....
        /*0c60*/ 	.word	0x0500000f


	//   ....[212]....
        /*0c64*/ 	.word	0x0500000f


	//   ....[213]....
        /*0c68*/ 	.word	0x0500000f


	//   ....[214]....
        /*0c6c*/ 	.word	0x0500000f


	//   ....[215]....
        /*0c70*/ 	.word	0x0500000f


	//   ....[216]....
        /*0c74*/ 	.word	0x0500000f


	//   ....[217]....
        /*0c78*/ 	.word	0x0500000f


	//   ....[218]....
        /*0c7c*/ 	.word	0x0500000f


	//   ....[219]....
        /*0c80*/ 	.word	0x0500000f


	//   ....[220]....
        /*0c84*/ 	.word	0x0500000f


	//   ....[221]....
        /*0c88*/ 	.word	0x0500000f


	//   ....[222]....
        /*0c8c*/ 	.word	0x0500000f


	//   ....[223]....
        /*0c90*/ 	.word	0x0500000f


	//   ....[224]....
        /*0c94*/ 	.word	0x0500000f


	//   ....[225]....
        /*0c98*/ 	.word	0x0500000f


	//   ....[226]....
        /*0c9c*/ 	.word	0x0500000f


	//   ....[227]....
        /*0ca0*/ 	.word	0x0500000f


	//   ....[228]....
        /*0ca4*/ 	.word	0x0500000f


	//   ....[229]....
        /*0ca8*/ 	.word	0x0500000f


	//   ....[230]....
        /*0cac*/ 	.word	0x0500000f


	//   ....[231]....
        /*0cb0*/ 	.word	0x0500000f


	//   ....[232]....
        /*0cb4*/ 	.word	0x0500000f


	//   ....[233]....
        /*0cb8*/ 	.word	0x0500000f


	//   ....[234]....
        /*0cbc*/ 	.word	0x0500000f


	//   ....[235]....
        /*0cc0*/ 	.word	0x0500000f


	//   ....[236]....
        /*0cc4*/ 	.word	0x0500000f


	//   ....[237]....
        /*0cc8*/ 	.word	0x0500000f


	//   ....[238]....
        /*0ccc*/ 	.word	0x0500000f


	//   ....[239]....
        /*0cd0*/ 	.word	0x0500000f


	//   ....[240]....
        /*0cd4*/ 	.word	0x0500000f


	//   ....[241]....
        /*0cd8*/ 	.word	0x0500000f


	//   ....[242]....
        /*0cdc*/ 	.word	0x0500000f


	//   ....[243]....
        /*0ce0*/ 	.word	0x0500000f


	//   ....[244]....
        /*0ce4*/ 	.word	0x0500000f


	//   ....[245]....
        /*0ce8*/ 	.word	0x0500000f


	//   ....[246]....
        /*0cec*/ 	.word	0x0500000f


	//   ....[247]....
        /*0cf0*/ 	.word	0x0500000f


	//   ....[248]....
        /*0cf4*/ 	.word	0x0500000f


	//   ....[249]....
        /*0cf8*/ 	.word	0x0500000f


	//   ....[250]....
        /*0cfc*/ 	.word	0x0500000f


	//   ....[251]....
        /*0d00*/ 	.word	0x0500000f


	//   ....[252]....
        /*0d04*/ 	.word	0x0500000f


	//----- nvinfo : EIATTR_COOP_GROUP_INSTR_OFFSETS
	.align		4
.L_1628:
        /*0d08*/ 	.byte	0x04, 0x28
        /*0d0a*/ 	.short	(.L_1630 - .L_1629)


	//   ....[0]....
.L_1629:
        /*0d0c*/ 	.word	0x00000060


	//   ....[1]....
        /*0d10*/ 	.word	0x00000130


	//   ....[2]....
        /*0d14*/ 	.word	0x000001e0


	//   ....[3]....
        /*0d18*/ 	.word	0x000003a0


	//   ....[4]....
        /*0d1c*/ 	.word	0x00000500


	//   ....[5]....
        /*0d20*/ 	.word	0x00000620


	//   ....[6]....
        /*0d24*/ 	.word	0x00000780


	//   ....[7]....
        /*0d28*/ 	.word	0x000027d0


	//   ....[8]....
        /*0d2c*/ 	.word	0x000027e0


	//   ....[9]....
        /*0d30*/ 	.word	0x00003a00


	//   ....[10]....
        /*0d34*/ 	.word	0x00003a10


	//   ....[11]....
        /*0d38*/ 	.word	0x00004bf0


	//   ....[12]....
        /*0d3c*/ 	.word	0x00004c00


	//   ....[13]....
        /*0d40*/ 	.word	0x00004fc0


	//   ....[14]....
        /*0d44*/ 	.word	0x00004fd0


	//   ....[15]....
        /*0d48*/ 	.word	0x00005500


	//   ....[16]....
        /*0d4c*/ 	.word	0x00005eb0


	//   ....[17]....
        /*0d50*/ 	.word	0x00005ec0


	//   ....[18]....
        /*0d54*/ 	.word	0x00005ed0


	//   ....[19]....
        /*0d58*/ 	.word	0x00005ee0


	//   ....[20]....
        /*0d5c*/ 	.word	0x000073b0


	//   ....[21]....
        /*0d60*/ 	.word	0x000073c0


	//   ....[22]....
        /*0d64*/ 	.word	0x000073d0


	//   ....[23]....
        /*0d68*/ 	.word	0x000073e0


	//   ....[24]....
        /*0d6c*/ 	.word	0x00009390


	//   ....[25]....
        /*0d70*/ 	.word	0x00009710


	//   ....[26]....
        /*0d74*/ 	.word	0x00009f80


	//   ....[27]....
        /*0d78*/ 	.word	0x00009fa0


	//   ....[28]....
        /*0d7c*/ 	.word	0x0000aa60


	//   ....[29]....
        /*0d80*/ 	.word	0x0000aa80


	//   ....[30]....
        /*0d84*/ 	.word	0x0000cbb0


	//   ....[31]....
        /*0d88*/ 	.word	0x0000cc90


	//   ....[32]....
        /*0d8c*/ 	.word	0x0000d7c0


	//   ....[33]....
        /*0d90*/ 	.word	0x0000d850


	//   ....[34]....
        /*0d94*/ 	.word	0x0000e280


	//   ....[35]....
        /*0d98*/ 	.word	0x0000e2a0


	//   ....[36]....
        /*0d9c*/ 	.word	0x00010da0


	//   ....[37]....
        /*0da0*/ 	.word	0x00010df0


	//   ....[38]....
        /*0da4*/ 	.word	0x000111c0


	//   ....[39]....
        /*0da8*/ 	.word	0x000111e0


	//   ....[40]....
        /*0dac*/ 	.word	0x00012a10


	//   ....[41]....
        /*0db0*/ 	.word	0x00012a20


	//   ....[42]....
        /*0db4*/ 	.word	0x00012b20


	//   ....[43]....
        /*0db8*/ 	.word	0x00012c00


	//   ....[44]....
        /*0dbc*/ 	.word	0x00013620


	//   ....[45]....
        /*0dc0*/ 	.word	0x00013630


	//   ....[46]....
        /*0dc4*/ 	.word	0x00013640


	//   ....[47]....
        /*0dc8*/ 	.word	0x00013650


	//   ....[48]....
        /*0dcc*/ 	.word	0x00013660


	//   ....[49]....
        /*0dd0*/ 	.word	0x00013670


	//   ....[50]....
        /*0dd4*/ 	.word	0x00013680


	//   ....[51]....
        /*0dd8*/ 	.word	0x00013690


	//   ....[52]....
        /*0ddc*/ 	.word	0x000136a0


	//   ....[53]....
        /*0de0*/ 	.word	0x000136b0


	//   ....[54]....
        /*0de4*/ 	.word	0x000136c0


	//   ....[55]....
        /*0de8*/ 	.word	0x000136d0


	//   ....[56]....
        /*0dec*/ 	.word	0x000136e0


	//   ....[57]....
        /*0df0*/ 	.word	0x000136f0


	//   ....[58]....
        /*0df4*/ 	.word	0x00013700


	//   ....[59]....
        /*0df8*/ 	.word	0x00013710


	//   ....[60]....
        /*0dfc*/ 	.word	0x00013c70


	//   ....[61]....
        /*0e00*/ 	.word	0x00013cb0


	//   ....[62]....
        /*0e04*/ 	.word	0x00013cd0


	//   ....[63]....
        /*0e08*/ 	.word	0x00013ce0


	//   ....[64]....
        /*0e0c*/ 	.word	0x000141f0


	//   ....[65]....
        /*0e10*/ 	.word	0x00014220


	//   ....[66]....
        /*0e14*/ 	.word	0x00014230


	//   ....[67]....
        /*0e18*/ 	.word	0x00014250


	//   ....[68]....
        /*0e1c*/ 	.word	0x00014270


	//   ....[69]....
        /*0e20*/ 	.word	0x00014290


	//   ....[70]....
        /*0e24*/ 	.word	0x00014350


	//   ....[71]....
        /*0e28*/ 	.word	0x00014360


	//   ....[72]....
        /*0e2c*/ 	.word	0x00014c10


	//   ....[73]....
        /*0e30*/ 	.word	0x00014c40


	//   ....[74]....
        /*0e34*/ 	.word	0x00014c60


	//   ....[75]....
        /*0e38*/ 	.word	0x00014c70


	//   ....[76]....
        /*0e3c*/ 	.word	0x00014c80


	//   ....[77]....
        /*0e40*/ 	.word	0x00014c90


	//   ....[78]....
        /*0e44*/ 	.word	0x00014ca0


	//   ....[79]....
        /*0e48*/ 	.word	0x00014cb0


	//   ....[80]....
        /*0e4c*/ 	.word	0x00014e70


	//   ....[81]....
        /*0e50*/ 	.word	0x00015040


	//   ....[82]....
        /*0e54*/ 	.word	0x00015070


	//   ....[83]....
        /*0e58*/ 	.word	0x000150a0


	//   ....[84]....
        /*0e5c*/ 	.word	0x000150d0


	//   ....[85]....
        /*0e60*/ 	.word	0x00015100


	//   ....[86]....
        /*0e64*/ 	.word	0x00015130


	//   ....[87]....
        /*0e68*/ 	.word	0x000152a0


	//   ....[88]....
        /*0e6c*/ 	.word	0x000152d0


	//   ....[89]....
        /*0e70*/ 	.word	0x00015300


	//   ....[90]....
        /*0e74*/ 	.word	0x00015330


	//   ....[91]....
        /*0e78*/ 	.word	0x00015360


	//   ....[92]....
        /*0e7c*/ 	.word	0x00015390


	//   ....[93]....
        /*0e80*/ 	.word	0x00015440


	//   ....[94]....
        /*0e84*/ 	.word	0x000154a0


	//   ....[95]....
        /*0e88*/ 	.word	0x00015540


	//   ....[96]....
        /*0e8c*/ 	.word	0x00016480


	//   ....[97]....
        /*0e90*/ 	.word	0x00018320


	//   ....[98]....
        /*0e94*/ 	.word	0x00018330


	//   ....[99]....
        /*0e98*/ 	.word	0x00018380


	//   ....[100]....
        /*0e9c*/ 	.word	0x000183a0


	//   ....[101]....
        /*0ea0*/ 	.word	0x00018400


	//   ....[102]....
        /*0ea4*/ 	.word	0x00018420


	//   ....[103]....
        /*0ea8*/ 	.word	0x00018430


	//   ....[104]....
        /*0eac*/ 	.word	0x00018440


	//   ....[105]....
        /*0eb0*/ 	.word	0x000184d0


	//   ....[106]....
        /*0eb4*/ 	.word	0x00018540


	//   ....[107]....
        /*0eb8*/ 	.word	0x000189a0


	//   ....[108]....
        /*0ebc*/ 	.word	0x000189c0


	//   ....[109]....
        /*0ec0*/ 	.word	0x00018a20


	//   ....[110]....
        /*0ec4*/ 	.word	0x00018a40


	//   ....[111]....
        /*0ec8*/ 	.word	0x00018a80


	//   ....[112]....
        /*0ecc*/ 	.word	0x00018aa0


	//   ....[113]....
        /*0ed0*/ 	.word	0x00018ab0


	//   ....[114]....
        /*0ed4*/ 	.word	0x00018ac0


	//   ....[115]....
        /*0ed8*/ 	.word	0x00018b50


	//   ....[116]....
        /*0edc*/ 	.word	0x00018b70


	//   ....[117]....
        /*0ee0*/ 	.word	0x00019450


	//   ....[118]....
        /*0ee4*/ 	.word	0x00019480


	//   ....[119]....
        /*0ee8*/ 	.word	0x00019520


	//   ....[120]....
        /*0eec*/ 	.word	0x00019540


	//   ....[121]....
        /*0ef0*/ 	.word	0x000195c0


	//   ....[122]....
        /*0ef4*/ 	.word	0x000195e0


	//   ....[123]....
        /*0ef8*/ 	.word	0x00019650


	//   ....[124]....
        /*0efc*/ 	.word	0x00019660


	//   ....[125]....
        /*0f00*/ 	.word	0x000196a0


	//   ....[126]....
        /*0f04*/ 	.word	0x000196c0


	//   ....[127]....
        /*0f08*/ 	.word	0x000196d0


	//   ....[128]....
        /*0f0c*/ 	.word	0x000196e0


	//   ....[129]....
        /*0f10*/ 	.word	0x0001a1a0


	//   ....[130]....
        /*0f14*/ 	.word	0x0001a1b0


	//   ....[131]....
        /*0f18*/ 	.word	0x0001a1d0


	//   ....[132]....
        /*0f1c*/ 	.word	0x0001a220


	//   ....[133]....
        /*0f20*/ 	.word	0x0001a230


	//   ....[134]....
        /*0f24*/ 	.word	0x0001a270


	//   ....[135]....
        /*0f28*/ 	.word	0x0001a280


	//   ....[136]....
        /*0f2c*/ 	.word	0x0001a290


	//   ....[137]....
        /*0f30*/ 	.word	0x0001a2d0


	//   ....[138]....
        /*0f34*/ 	.word	0x0001a310


	//   ....[139]....
        /*0f38*/ 	.word	0x0001a760


	//   ....[140]....
        /*0f3c*/ 	.word	0x0001a770


	//   ....[141]....
        /*0f40*/ 	.word	0x0001a780


	//   ....[142]....
        /*0f44*/ 	.word	0x0001a7c0


	//   ....[143]....
        /*0f48*/ 	.word	0x0001a7d0


	//   ....[144]....
        /*0f4c*/ 	.word	0x0001a810


	//   ....[145]....
        /*0f50*/ 	.word	0x0001a820


	//   ....[146]....
        /*0f54*/ 	.word	0x0001a830


	//   ....[147]....
        /*0f58*/ 	.word	0x0001a870


	//   ....[148]....
        /*0f5c*/ 	.word	0x0001a8b0


	//   ....[149]....
        /*0f60*/ 	.word	0x0001b930


	//   ....[150]....
        /*0f64*/ 	.word	0x0001b990


	//   ....[151]....
        /*0f68*/ 	.word	0x0001b9c0


	//   ....[152]....
        /*0f6c*/ 	.word	0x0001b9d0


	//   ....[153]....
        /*0f70*/ 	.word	0x0001ba00


	//   ....[154]....
        /*0f74*/ 	.word	0x0001ba30


	//   ....[155]....
        /*0f78*/ 	.word	0x0001ba60


	//   ....[156]....
        /*0f7c*/ 	.word	0x0001ba90


	//   ....[157]....
        /*0f80*/ 	.word	0x0001bc10


	//   ....[158]....
        /*0f84*/ 	.word	0x0001bc40


	//   ....[159]....
        /*0f88*/ 	.word	0x0001bc70


	//   ....[160]....
        /*0f8c*/ 	.word	0x0001bca0


	//   ....[161]....
        /*0f90*/ 	.word	0x0001bcd0


	//   ....[162]....
        /*0f94*/ 	.word	0x0001bd00


	//   ....[163]....
        /*0f98*/ 	.word	0x0001bdc0


	//   ....[164]....
        /*0f9c*/ 	.word	0x0001bde0


	//   ....[165]....
        /*0fa0*/ 	.word	0x0001be50


	//   ....[166]....
        /*0fa4*/ 	.word	0x0001c510


	//   ....[167]....
        /*0fa8*/ 	.word	0x0001c8d0


	//   ....[168]....
        /*0fac*/ 	.word	0x0001c960


	//   ....[169]....
        /*0fb0*/ 	.word	0x0001ca30


	//   ....[170]....
        /*0fb4*/ 	.word	0x0001cac0


	//   ....[171]....
        /*0fb8*/ 	.word	0x0001cba0


	//   ....[172]....
        /*0fbc*/ 	.word	0x0001cc30


	//   ....[173]....
        /*0fc0*/ 	.word	0x0001cd00


	//   ....[174]....
        /*0fc4*/ 	.word	0x0001cd90


	//   ....[175]....
        /*0fc8*/ 	.word	0x0001cde0


	//   ....[176]....
        /*0fcc*/ 	.word	0x0001ce30


	//   ....[177]....
        /*0fd0*/ 	.word	0x0001cf00


	//   ....[178]....
        /*0fd4*/ 	.word	0x0001cf90


	//   ....[179]....
        /*0fd8*/ 	.word	0x0001cfe0


	//   ....[180]....
        /*0fdc*/ 	.word	0x0001d030


	//   ....[181]....
        /*0fe0*/ 	.word	0x0001d320


	//   ....[182]....
        /*0fe4*/ 	.word	0x0001d600


	//   ....[183]....
        /*0fe8*/ 	.word	0x0001d700


	//   ....[184]....
        /*0fec*/ 	.word	0x0001d790


	//   ....[185]....
        /*0ff0*/ 	.word	0x0001d7f0


	//   ....[186]....
        /*0ff4*/ 	.word	0x0001d8c0


	//   ....[187]....
        /*0ff8*/ 	.word	0x0001d920


	//   ....[188]....
        /*0ffc*/ 	.word	0x0001d9e0


	//   ....[189]....
        /*1000*/ 	.word	0x0001da40


	//   ....[190]....
        /*1004*/ 	.word	0x0001db00


	//   ....[191]....
        /*1008*/ 	.word	0x0001dbb0


	//   ....[192]....
        /*100c*/ 	.word	0x0001dca0


	//   ....[193]....
        /*1010*/ 	.word	0x0001dda0


	//   ....[194]....
        /*1014*/ 	.word	0x0001de50


	//   ....[195]....
        /*1018*/ 	.word	0x0001deb0


	//   ....[196]....
        /*101c*/ 	.word	0x0001dfa0


	//   ....[197]....
        /*1020*/ 	.word	0x0001e000


	//   ....[198]....
        /*1024*/ 	.word	0x0001e0c0


	//   ....[199]....
        /*1028*/ 	.word	0x0001e120


	//   ....[200]....
        /*102c*/ 	.word	0x0001e1e0


	//   ....[201]....
        /*1030*/ 	.word	0x0001e240


	//   ....[202]....
        /*1034*/ 	.word	0x0001e310


	//   ....[203]....
        /*1038*/ 	.word	0x0001e3c0


	//   ....[204]....
        /*103c*/ 	.word	0x0001e430


	//   ....[205]....
        /*1040*/ 	.word	0x0001e490


	//   ....[206]....
        /*1044*/ 	.word	0x0001e580


	//   ....[207]....
        /*1048*/ 	.word	0x0001e5e0


	//   ....[208]....
        /*104c*/ 	.word	0x0001e6e0


	//   ....[209]....
        /*1050*/ 	.word	0x0001e750


	//   ....[210]....
        /*1054*/ 	.word	0x0001e840


	//   ....[211]....
        /*1058*/ 	.word	0x0001e8a0


	//   ....[212]....
        /*105c*/ 	.word	0x0001e940


	//   ....[213]....
        /*1060*/ 	.word	0x0001ea00


	//   ....[214]....
        /*1064*/ 	.word	0x0001ead0


	//   ....[215]....
        /*1068*/ 	.word	0x0001ec20


	//   ....[216]....
        /*106c*/ 	.word	0x0001ecd0


	//   ....[217]....
        /*1070*/ 	.word	0x0001ed80


	//   ....[218]....
        /*1074*/ 	.word	0x0001ee20


	//   ....[219]....
        /*1078*/ 	.word	0x0001eed0


	//   ....[220]....
        /*107c*/ 	.word	0x0001ef70


	//   ....[221]....
        /*1080*/ 	.word	0x0001f020


	//   ....[222]....
        /*1084*/ 	.word	0x0001f0c0


	//   ....[223]....
        /*1088*/ 	.word	0x0001f130


	//   ....[224]....
        /*108c*/ 	.word	0x0001f1f0


	//   ....[225]....
        /*1090*/ 	.word	0x0001f2f0


	//   ....[226]....
        /*1094*/ 	.word	0x0001f380


	//   ....[227]....
        /*1098*/ 	.word	0x0001f3e0


	//   ....[228]....
        /*109c*/ 	.word	0x0001f490


	//   ....[229]....
        /*10a0*/ 	.word	0x0001f4f0


	//   ....[230]....
        /*10a4*/ 	.word	0x0001f5a0


	//   ....[231]....
        /*10a8*/ 	.word	0x0001f600


	//   ....[232]....
        /*10ac*/ 	.word	0x0001f6b0


	//   ....[233]....
        /*10b0*/ 	.word	0x0001f710


	//   ....[234]....
        /*10b4*/ 	.word	0x0001f7c0


	//   ....[235]....
        /*10b8*/ 	.word	0x0001f9a0


	//   ....[236]....
        /*10bc*/ 	.word	0x0001fa40


	//   ....[237]....
        /*10c0*/ 	.word	0x0001fb60


	//   ....[238]....
        /*10c4*/ 	.word	0x0001fbd0


	//   ....[239]....
        /*10c8*/ 	.word	0x0001fc40


	//   ....[240]....
        /*10cc*/ 	.word	0x0001fcb0


	//   ....[241]....
        /*10d0*/ 	.word	0x0001fd20


	//   ....[242]....
        /*10d4*/ 	.word	0x0001fda0


	//   ....[243]....
        /*10d8*/ 	.word	0x0001fe30


	//   ....[244]....
        /*10dc*/ 	.word	0x0001fed0


	//   ....[245]....
        /*10e0*/ 	.word	0x0001ff40


	//   ....[246]....
        /*10e4*/ 	.word	0x0001ffb0


	//   ....[247]....
        /*10e8*/ 	.word	0x00020020


	//   ....[248]....
        /*10ec*/ 	.word	0x000200a0


	//   ....[249]....
        /*10f0*/ 	.word	0x00020110


	//   ....[250]....
        /*10f4*/ 	.word	0x000201b0


	//   ....[251]....
        /*10f8*/ 	.word	0x00020240


	//   ....[252]....
        /*10fc*/ 	.word	0x00020370


	//----- nvinfo : EIATTR_REG_RECONFIG
	.align		4
.L_1630:
        /*1100*/ 	.byte	0x01, 0x54
	.zero		2


	//----- nvinfo : EIATTR_SYSCALL_OFFSETS
	.align		4
        /*1104*/ 	.byte	0x04, 0x46
        /*1106*/ 	.short	(.L_1632 - .L_1631)


	//   ....[0]....
.L_1631:
        /*1108*/ 	.word	0x000019e0


	//   ....[1]....
        /*110c*/ 	.word	0x00001b30


	//   ....[2]....
        /*1110*/ 	.word	0x00005670


	//   ....[3]....
        /*1114*/ 	.word	0x00005c30


	//   ....[4]....
        /*1118*/ 	.word	0x000174b0


	//   ....[5]....
        /*111c*/ 	.word	0x00017640


	//   ....[6]....
        /*1120*/ 	.word	0x00017790


	//   ....[7]....
        /*1124*/ 	.word	0x000178e0


	//   ....[8]....
        /*1128*/ 	.word	0x00018f90


	//----- nvinfo : EIATTR_MBARRIER_INSTR_OFFSETS
	.align		4
.L_1632:
        /*112c*/ 	.byte	0x04, 0x39
        /*112e*/ 	.short	(.L_1634 - .L_1633)


	//   ....[0]....
.L_1633:
        /*1130*/ 	.word	0x00000250
        /*1134*/ 	.word	0x000000ff
        /*1138*/ 	.word	0x00013200
        /*113c*/ 	.short	0x0100
        /*113e*/ 	.byte	0x08
	.zero		1


	//   ....[1]....
        /*1140*/ 	.word	0x00000260
        /*1144*/ 	.word	0x000000ff
        /*1148*/ 	.word	0x00013220
        /*114c*/ 	.short	0x0100
        /*114e*/ 	.byte	0x08
	.zero		1


	//   ....[2]....
        /*1150*/ 	.word	0x00000350
        /*1154*/ 	.word	0x000000ff
        /*1158*/ 	.word	0x00013230
        /*115c*/ 	.short	0x0100
        /*115e*/ 	.byte	0x08
	.zero		1


	//   ....[3]....
        /*1160*/ 	.word	0x00000360
        /*1164*/ 	.word	0x000000ff
        /*1168*/ 	.word	0x00013240
        /*116c*/ 	.short	0x0100
        /*116e*/ 	.byte	0x08
	.zero		1


	//   ....[4]....
        /*1170*/ 	.word	0x00000370
        /*1174*/ 	.word	0x000000ff
        /*1178*/ 	.word	0x00013238
        /*117c*/ 	.short	0x0100
        /*117e*/ 	.byte	0x08
	.zero		1


	//   ....[5]....
        /*1180*/ 	.word	0x00000380
        /*1184*/ 	.word	0x000000ff
        /*1188*/ 	.word	0x00013248
        /*118c*/ 	.short	0x0100
        /*118e*/ 	.byte	0x08
	.zero		1


	//   ....[6]....
        /*1190*/ 	.word	0x000004b0
        /*1194*/ 	.word	0x000000ff
        /*1198*/ 	.word	0x00013250
        /*119c*/ 	.short	0x0100
        /*119e*/ 	.byte	0x08
	.zero		1


	//   ....[7]....
        /*11a0*/ 	.word	0x000004c0
        /*11a4*/ 	.word	0x000000ff
        /*11a8*/ 	.word	0x00013260
        /*11ac*/ 	.short	0x0100
        /*11ae*/ 	.byte	0x08
	.zero		1


	//   ....[8]....
        /*11b0*/ 	.word	0x000004d0
        /*11b4*/ 	.word	0x000000ff
        /*11b8*/ 	.word	0x00013258
        /*11bc*/ 	.short	0x0100
        /*11be*/ 	.byte	0x08
	.zero		1


	//   ....[9]....
        /*11c0*/ 	.word	0x000004e0
        /*11c4*/ 	.word	0x000000ff
        /*11c8*/ 	.word	0x00013268
        /*11cc*/ 	.short	0x0100
        /*11ce*/ 	.byte	0x08
	.zero		1


	//   ....[10]....
        /*11d0*/ 	.word	0x000005d0
        /*11d4*/ 	.word	0x000000ff
        /*11d8*/ 	.word	0x00013270
        /*11dc*/ 	.short	0x0100
        /*11de*/ 	.byte	0x06
	.zero		1


	//   ....[11]....
        /*11e0*/ 	.word	0x000005e0
        /*11e4*/ 	.word	0x000000ff
        /*11e8*/ 	.word	0x00013280
        /*11ec*/ 	.short	0x0100
        /*11ee*/ 	.byte	0x06
	.zero		1


	//   ....[12]....
        /*11f0*/ 	.word	0x000005f0
        /*11f4*/ 	.word	0x000000ff
        /*11f8*/ 	.word	0x00013278
        /*11fc*/ 	.short	0x0100
        /*11fe*/ 	.byte	0x06
	.zero		1


	//   ....[13]....
        /*1200*/ 	.word	0x00000600
        /*1204*/ 	.word	0x000000ff
        /*1208*/ 	.word	0x00013288
        /*120c*/ 	.short	0x0100
        /*120e*/ 	.byte	0x06
	.zero		1


	//   ....[14]....
        /*1210*/ 	.word	0x00000730
        /*1214*/ 	.word	0x000000ff
        /*1218*/ 	.word	0x00013290
        /*121c*/ 	.short	0x0100
        /*121e*/ 	.byte	0x08
	.zero		1


	//   ....[15]....
        /*1220*/ 	.word	0x00000740
        /*1224*/ 	.word	0x000000ff
        /*1228*/ 	.word	0x000132a0
        /*122c*/ 	.short	0x0100
        /*122e*/ 	.byte	0x08
	.zero		1


	//   ....[16]....
        /*1230*/ 	.word	0x00000750
        /*1234*/ 	.word	0x000000ff
        /*1238*/ 	.word	0x00013298
        /*123c*/ 	.short	0x0100
        /*123e*/ 	.byte	0x08
	.zero		1


	//   ....[17]....
        /*1240*/ 	.word	0x00000760
        /*1244*/ 	.word	0x000000ff
        /*1248*/ 	.word	0x000132a8
        /*124c*/ 	.short	0x0100
        /*124e*/ 	.byte	0x08
	.zero		1


	//   ....[18]....
        /*1250*/ 	.word	0x000008a0
        /*1254*/ 	.word	0x000000ff
        /*1258*/ 	.word	0x000132b0
        /*125c*/ 	.short	0x0100
        /*125e*/ 	.byte	0x08
	.zero		1


	//   ....[19]....
        /*1260*/ 	.word	0x000008b0
        /*1264*/ 	.word	0x000000ff
        /*1268*/ 	.word	0x000132c0
        /*126c*/ 	.short	0x0100
        /*126e*/ 	.byte	0x08
	.zero		1


	//   ....[20]....
        /*1270*/ 	.word	0x000008c0
        /*1274*/ 	.word	0x000000ff
        /*1278*/ 	.word	0x000132b8
        /*127c*/ 	.short	0x0100
        /*127e*/ 	.byte	0x08
	.zero		1


	//   ....[21]....
        /*1280*/ 	.word	0x000008d0
        /*1284*/ 	.word	0x000000ff
        /*1288*/ 	.word	0x000132c8
        /*128c*/ 	.short	0x0100
        /*128e*/ 	.byte	0x08
	.zero		1


	//   ....[22]....
        /*1290*/ 	.word	0x00002780
        /*1294*/ 	.word	0x00000041
        /*1298*/ 	.word	0x00013290
        /*129c*/ 	.short	0x010a
        /*129e*/ 	.byte	0x3f
	.zero		1


	//   ....[23]....
        /*12a0*/ 	.word	0x000039b0
        /*12a4*/ 	.word	0x00000041
        /*12a8*/ 	.word	0x00013290
        /*12ac*/ 	.short	0x010a
        /*12ae*/ 	.byte	0x3f
	.zero		1


	//   ....[24]....
        /*12b0*/ 	.word	0x00004a00
        /*12b4*/ 	.word	0x00000041
        /*12b8*/ 	.word	0x00013290
        /*12bc*/ 	.short	0x010a
        /*12be*/ 	.byte	0x3f
	.zero		1


	//   ....[25]....
        /*12c0*/ 	.word	0x00004dc0
        /*12c4*/ 	.word	0x00000004
        /*12c8*/ 	.word	0x00000000
        /*12cc*/ 	.short	0x0101
        /*12ce*/ 	.byte	0x3f
	.zero		1


	//   ....[26]....
        /*12d0*/ 	.word	0x00004e00
        /*12d4*/ 	.word	0x00000041
        /*12d8*/ 	.word	0x000132b0
        /*12dc*/ 	.short	0x010a
        /*12de*/ 	.byte	0x3f
	.zero		1


	//   ....[27]....
        /*12e0*/ 	.word	0x000051a0
        /*12e4*/ 	.word	0x00000041
        /*12e8*/ 	.word	0x00000000
        /*12ec*/ 	.short	0x0101
        /*12ee*/ 	.byte	0x3f
	.zero		1


	//   ....[28]....
        /*12f0*/ 	.word	0x000059b0
        /*12f4*/ 	.word	0x00000012
        /*12f8*/ 	.word	0x00013200
        /*12fc*/ 	.short	0x010a
        /*12fe*/ 	.byte	0x3f
	.zero		1


	//   ....[29]....
        /*1300*/ 	.word	0x00005a00
        /*1304*/ 	.word	0x00000012
        /*1308*/ 	.word	0x00013200
        /*130c*/ 	.short	0x010a
        /*130e*/ 	.byte	0x3f
	.zero		1


	//   ....[30]....
        /*1310*/ 	.word	0x00006160
        /*1314*/ 	.word	0x00000012
        /*1318*/ 	.word	0x00013200
        /*131c*/ 	.short	0x010a
        /*131e*/ 	.byte	0x3f
	.zero		1


	//   ....[31]....
        /*1320*/ 	.word	0x000075a0
        /*1324*/ 	.word	0x00000012
        /*1328*/ 	.word	0x00013200
        /*132c*/ 	.short	0x010a
        /*132e*/ 	.byte	0x3f
	.zero		1


	//   ....[32]....
        /*1330*/ 	.word	0x00008710
        /*1334*/ 	.word	0x00000000
        /*1338*/ 	.word	0x00013230
        /*133c*/ 	.short	0x010a
        /*133e*/ 	.byte	0x3f
	.zero		1


	//   ....[33]....
        /*1340*/ 	.word	0x000087b0
        /*1344*/ 	.word	0x00000000
        /*1348*/ 	.word	0x00013230
        /*134c*/ 	.short	0x010a
        /*134e*/ 	.byte	0x3f
	.zero		1


	//   ....[34]....
        /*1350*/ 	.word	0x0000ac60
        /*1354*/ 	.word	0x0000003f
        /*1358*/ 	.word	0x00000000
        /*135c*/ 	.short	0x0101
        /*135e*/ 	.byte	0x3f
	.zero		1


	//   ....[35]....
        /*1360*/ 	.word	0x0000be00
        /*1364*/ 	.word	0x00000014
        /*1368*/ 	.word	0x00013230
        /*136c*/ 	.short	0x010a
        /*136e*/ 	.byte	0x3f
	.zero		1


	//   ....[36]....
        /*1370*/ 	.word	0x0000be90
        /*1374*/ 	.word	0x00000014
        /*1378*/ 	.word	0x00013230
        /*137c*/ 	.short	0x010a
        /*137e*/ 	.byte	0x3f
	.zero		1


	//   ....[37]....
        /*1380*/ 	.word	0x0000c450
        /*1384*/ 	.word	0x0000000e
        /*1388*/ 	.word	0x00013250
        /*138c*/ 	.short	0x010a
        /*138e*/ 	.byte	0x3f
	.zero		1


	//   ....[38]....
        /*1390*/ 	.word	0x0000c4a0
        /*1394*/ 	.word	0x0000000e
        /*1398*/ 	.word	0x00013250
        /*139c*/ 	.short	0x010a
        /*139e*/ 	.byte	0x3f
	.zero		1


	//   ....[39]....
        /*13a0*/ 	.word	0x0000ceb0
        /*13a4*/ 	.word	0x00000014
        /*13a8*/ 	.word	0x00000000
        /*13ac*/ 	.short	0x0101
        /*13ae*/ 	.byte	0x3f
	.zero		1


	//   ....[40]....
        /*13b0*/ 	.word	0x0000f320
        /*13b4*/ 	.word	0x0000000e
        /*13b8*/ 	.word	0x00000000
        /*13bc*/ 	.short	0x0101
        /*13be*/ 	.byte	0x3f
	.zero		1


	//   ....[41]....
        /*13c0*/ 	.word	0x0000f8c0
        /*13c4*/ 	.word	0x0000000a
        /*13c8*/ 	.word	0x00013230
        /*13cc*/ 	.short	0x010a
        /*13ce*/ 	.byte	0x3f
	.zero		1


	//   ....[42]....
        /*13d0*/ 	.word	0x0000f950
        /*13d4*/ 	.word	0x0000000a
        /*13d8*/ 	.word	0x00013230
        /*13dc*/ 	.short	0x010a
        /*13de*/ 	.byte	0x3f
	.zero		1


	//   ....[43]....
        /*13e0*/ 	.word	0x0000ff10
        /*13e4*/ 	.word	0x0000000c
        /*13e8*/ 	.word	0x00013250
        /*13ec*/ 	.short	0x010a
        /*13ee*/ 	.byte	0x3f
	.zero		1


	//   ....[44]....
        /*13f0*/ 	.word	0x0000ff60
        /*13f4*/ 	.word	0x0000000c
        /*13f8*/ 	.word	0x00013250
        /*13fc*/ 	.short	0x010a
        /*13fe*/ 	.byte	0x3f
	.zero		1


	//   ....[45]....
        /*1400*/ 	.word	0x000109c0
        /*1404*/ 	.word	0x00000014
        /*1408*/ 	.word	0x00000000
        /*140c*/ 	.short	0x0101
        /*140e*/ 	.byte	0x3f
	.zero		1


	//   ....[46]....
        /*1410*/ 	.word	0x00012250
        /*1414*/ 	.word	0x0000000c
        /*1418*/ 	.word	0x00000000
        /*141c*/ 	.short	0x0101
        /*141e*/ 	.byte	0x3f
	.zero		1


	//   ....[47]....
        /*1420*/ 	.word	0x00012720
        /*1424*/ 	.word	0x0000000a
        /*1428*/ 	.word	0x00013250
        /*142c*/ 	.short	0x010a
        /*142e*/ 	.byte	0x3f
	.zero		1


	//   ....[48]....
        /*1430*/ 	.word	0x00012770
        /*1434*/ 	.word	0x0000000a
        /*1438*/ 	.word	0x00013250
        /*143c*/ 	.short	0x010a
        /*143e*/ 	.byte	0x3f
	.zero		1


	//   ....[49]....
        /*1440*/ 	.word	0x00012ff0
        /*1444*/ 	.word	0x0000000a
        /*1448*/ 	.word	0x00000000
        /*144c*/ 	.short	0x0101
        /*144e*/ 	.byte	0x3f
	.zero		1


	//   ....[50]....
        /*1450*/ 	.word	0x00014320
        /*1454*/ 	.word	0x00000000
        /*1458*/ 	.word	0x00000000
        /*145c*/ 	.short	0x0101
        /*145e*/ 	.byte	0x3f
	.zero		1


	//   ....[51]....
        /*1460*/ 	.word	0x00016560
        /*1464*/ 	.word	0x00000016
        /*1468*/ 	.word	0x00013220
        /*146c*/ 	.short	0x010a
        /*146e*/ 	.byte	0x3f
	.zero		1


	//   ....[52]....
        /*1470*/ 	.word	0x00016630
        /*1474*/ 	.word	0x00000005
        /*1478*/ 	.word	0x000132a0
        /*147c*/ 	.short	0x010a
        /*147e*/ 	.byte	0x3f
	.zero		1


	//   ....[53]....
        /*1480*/ 	.word	0x00016870
        /*1484*/ 	.word	0x00000005
        /*1488*/ 	.word	0x000132c0
        /*148c*/ 	.short	0x010a
        /*148e*/ 	.byte	0x3f
	.zero		1


	//   ....[54]....
        /*1490*/ 	.word	0x00016c20
        /*1494*/ 	.word	0x00000005
        /*1498*/ 	.word	0x000132a0
        /*149c*/ 	.short	0x010a
        /*149e*/ 	.byte	0x3f
	.zero		1


	//   ....[55]....
        /*14a0*/ 	.word	0x00016e50
        /*14a4*/ 	.word	0x00000005
        /*14a8*/ 	.word	0x000132c0
        /*14ac*/ 	.short	0x010a
        /*14ae*/ 	.byte	0x3f
	.zero		1


	//   ....[56]....
        /*14b0*/ 	.word	0x00017f50
        /*14b4*/ 	.word	0x00000004
        /*14b8*/ 	.word	0x00013280
        /*14bc*/ 	.short	0x010a
        /*14be*/ 	.byte	0x3f
	.zero		1


	//   ....[57]....
        /*14c0*/ 	.word	0x00018610
        /*14c4*/ 	.word	0x00000004
        /*14c8*/ 	.word	0x00013270
        /*14cc*/ 	.short	0x0107
        /*14ce*/ 	.byte	0x3f
	.zero		1


	//   ....[58]....
        /*14d0*/ 	.word	0x000186d0
        /*14d4*/ 	.word	0x00000004
        /*14d8*/ 	.word	0x00013270
        /*14dc*/ 	.short	0x0101
        /*14de*/ 	.byte	0x3f
	.zero		1


	//   ....[59]....
        /*14e0*/ 	.word	0x00018720
        /*14e4*/ 	.word	0x00000004
        /*14e8*/ 	.word	0x00013240
        /*14ec*/ 	.short	0x010a
        /*14ee*/ 	.byte	0x3f
	.zero		1


	//   ....[60]....
        /*14f0*/ 	.word	0x00018c80
        /*14f4*/ 	.word	0x00000004
        /*14f8*/ 	.word	0x00013230
        /*14fc*/ 	.short	0x0107
        /*14fe*/ 	.byte	0x3f
	.zero		1


	//   ....[61]....
        /*1500*/ 	.word	0x00018d60
        /*1504*/ 	.word	0x00000004
        /*1508*/ 	.word	0x00013230
        /*150c*/ 	.short	0x0101
        /*150e*/ 	.byte	0x3f
	.zero		1


	//   ....[62]....
        /*1510*/ 	.word	0x00019830
        /*1514*/ 	.word	0x00000016
        /*1518*/ 	.word	0x00013200
        /*151c*/ 	.short	0x0107
        /*151e*/ 	.byte	0x3f
	.zero		1


	//   ....[63]....
        /*1520*/ 	.word	0x00019920
        /*1524*/ 	.word	0x00000016
        /*1528*/ 	.word	0x00013200
        /*152c*/ 	.short	0x0101
        /*152e*/ 	.byte	0x3f
	.zero		1


	//   ....[64]....
        /*1530*/ 	.word	0x00019940
        /*1534*/ 	.word	0x00000016
        /*1538*/ 	.word	0x00013220
        /*153c*/ 	.short	0x010a
        /*153e*/ 	.byte	0x3f
	.zero		1


	//   ....[65]....
        /*1540*/ 	.word	0x00019ea0
        /*1544*/ 	.word	0x00000006
        /*1548*/ 	.word	0x00013280
        /*154c*/ 	.short	0x010a
        /*154e*/ 	.byte	0x3f
	.zero		1


	//   ....[66]....
        /*1550*/ 	.word	0x0001a3c0
        /*1554*/ 	.word	0x00000006
        /*1558*/ 	.word	0x00013270
        /*155c*/ 	.short	0x0107
        /*155e*/ 	.byte	0x3f
	.zero		1


	//   ....[67]....
        /*1560*/ 	.word	0x0001a480
        /*1564*/ 	.word	0x00000006
        /*1568*/ 	.word	0x00013270
        /*156c*/ 	.short	0x0101
        /*156e*/ 	.byte	0x3f
	.zero		1


	//   ....[68]....
        /*1570*/ 	.word	0x0001a4d0
        /*1574*/ 	.word	0x00000006
        /*1578*/ 	.word	0x00013240
        /*157c*/ 	.short	0x010a
        /*157e*/ 	.byte	0x3f
	.zero		1


	//   ....[69]....
        /*1580*/ 	.word	0x0001a930
        /*1584*/ 	.word	0x00000006
        /*1588*/ 	.word	0x00013230
        /*158c*/ 	.short	0x0107
        /*158e*/ 	.byte	0x3f
	.zero		1


	//   ....[70]....
        /*1590*/ 	.word	0x0001aa00
        /*1594*/ 	.word	0x00000006
        /*1598*/ 	.word	0x00013230
        /*159c*/ 	.short	0x0101
        /*159e*/ 	.byte	0x3f
	.zero		1


	//   ....[71]....
        /*15a0*/ 	.word	0x0001aa80
        /*15a4*/ 	.word	0x00000002
        /*15a8*/ 	.word	0x00013270
        /*15ac*/ 	.short	0x010a
        /*15ae*/ 	.byte	0x3f
	.zero		1


	//   ....[72]....
        /*15b0*/ 	.word	0x0001ab10
        /*15b4*/ 	.word	0x00000002
        /*15b8*/ 	.word	0x00013260
        /*15bc*/ 	.short	0x010a
        /*15be*/ 	.byte	0x3f
	.zero		1


	//   ....[73]....
        /*15c0*/ 	.word	0x0001af40
        /*15c4*/ 	.word	0x00000002
        /*15c8*/ 	.word	0x00013250
        /*15cc*/ 	.short	0x0101
        /*15ce*/ 	.byte	0x3f
	.zero		1


	//   ....[74]....
        /*15d0*/ 	.word	0x0001afd0
        /*15d4*/ 	.word	0x00000002
        /*15d8*/ 	.word	0x00000000
        /*15dc*/ 	.short	0x0101
        /*15de*/ 	.byte	0x3f
	.zero		1


	//   ....[75]....
        /*15e0*/ 	.word	0x0001b1b0
        /*15e4*/ 	.word	0x00000000
        /*15e8*/ 	.word	0x00013270
        /*15ec*/ 	.short	0x010a
        /*15ee*/ 	.byte	0x3f
	.zero		1


	//   ....[76]....
        /*15f0*/ 	.word	0x0001b240
        /*15f4*/ 	.word	0x00000000
        /*15f8*/ 	.word	0x00013260
        /*15fc*/ 	.short	0x010a
        /*15fe*/ 	.byte	0x3f
	.zero		1


	//   ....[77]....
        /*1600*/ 	.word	0x0001b690
        /*1604*/ 	.word	0x00000000
        /*1608*/ 	.word	0x00013250
        /*160c*/ 	.short	0x0101
        /*160e*/ 	.byte	0x3f
	.zero		1


	//   ....[78]....
        /*1610*/ 	.word	0x0001b710
        /*1614*/ 	.word	0x00000000
        /*1618*/ 	.word	0x00000000
        /*161c*/ 	.short	0x0101
        /*161e*/ 	.byte	0x3f
	.zero		1


	//   ....[79]....
        /*1620*/ 	.word	0x0001c490
        /*1624*/ 	.word	0x00000005
        /*1628*/ 	.word	0x00013220
        /*162c*/ 	.short	0x010a
        /*162e*/ 	.byte	0x3f
	.zero		1


	//   ....[80]....
        /*1630*/ 	.word	0x0001c620
        /*1634*/ 	.word	0x00000004
        /*1638*/ 	.word	0x00013240
        /*163c*/ 	.short	0x010a
        /*163e*/ 	.byte	0x3f
	.zero		1


	//   ....[81]....
        /*1640*/ 	.word	0x0001c6d0
        /*1644*/ 	.word	0x00000005
        /*1648*/ 	.word	0x00013240
        /*164c*/ 	.short	0x010a
        /*164e*/ 	.byte	0x3f
	.zero		1


	//   ....[82]....
        /*1650*/ 	.word	0x0001c710
        /*1654*/ 	.word	0x00000004
        /*1658*/ 	.word	0x00013260
        /*165c*/ 	.short	0x010a
        /*165e*/ 	.byte	0x3f
	.zero		1


	//   ....[83]....
        /*1660*/ 	.word	0x0001c750
        /*1664*/ 	.word	0x00000005
        /*1668*/ 	.word	0x00013260
        /*166c*/ 	.short	0x010a
        /*166e*/ 	.byte	0x3f
	.zero		1


	//   ....[84]....
        /*1670*/ 	.word	0x0001c790
        /*1674*/ 	.word	0x00000004
        /*1678*/ 	.word	0x00013280
        /*167c*/ 	.short	0x010a
        /*167e*/ 	.byte	0x3f
	.zero		1


	//   ....[85]....
        /*1680*/ 	.word	0x0001c7d0
        /*1684*/ 	.word	0x00000005
        /*1688*/ 	.word	0x00013280
        /*168c*/ 	.short	0x010a
        /*168e*/ 	.byte	0x3f
	.zero		1


	//   ....[86]....
        /*1690*/ 	.word	0x0001c830
        /*1694*/ 	.word	0x00000041
        /*1698*/ 	.word	0x00013290
        /*169c*/ 	.short	0x010a
        /*169e*/ 	.byte	0x3f
	.zero		1


	//   ....[87]....
        /*16a0*/ 	.word	0x0001c990
        /*16a4*/ 	.word	0x00000041
        /*16a8*/ 	.word	0x00013290
        /*16ac*/ 	.short	0x010a
        /*16ae*/ 	.byte	0x3f
	.zero		1


	//   ....[88]....
        /*16b0*/ 	.word	0x0001cb00
        /*16b4*/ 	.word	0x00000041
        /*16b8*/ 	.word	0x00013290
        /*16bc*/ 	.short	0x010a
        /*16be*/ 	.byte	0x3f
	.zero		1


	//   ....[89]....
        /*16c0*/ 	.word	0x0001cc60
        /*16c4*/ 	.word	0x00000041
        /*16c8*/ 	.word	0x000132b0
        /*16cc*/ 	.short	0x010a
        /*16ce*/ 	.byte	0x3f
	.zero		1


	//   ....[90]....
        /*16d0*/ 	.word	0x0001ce60
        /*16d4*/ 	.word	0x00000012
        /*16d8*/ 	.word	0x00013200
        /*16dc*/ 	.short	0x010a
        /*16de*/ 	.byte	0x3f
	.zero		1


	//   ....[91]....
        /*16e0*/ 	.word	0x0001d060
        /*16e4*/ 	.word	0x00000012
        /*16e8*/ 	.word	0x00013200
        /*16ec*/ 	.short	0x010a
        /*16ee*/ 	.byte	0x3f
	.zero		1


	//   ....[92]....
        /*16f0*/ 	.word	0x0001d0b0
        /*16f4*/ 	.word	0x00000000
        /*16f8*/ 	.word	0x00013230
        /*16fc*/ 	.short	0x010a
        /*16fe*/ 	.byte	0x3f
	.zero		1


	//   ....[93]....
        /*1700*/ 	.word	0x0001d100
        /*1704*/ 	.word	0x00000014
        /*1708*/ 	.word	0x00013230
        /*170c*/ 	.short	0x010a
        /*170e*/ 	.byte	0x3f
	.zero		1


	//   ....[94]....
        /*1710*/ 	.word	0x0001d150
        /*1714*/ 	.word	0x0000000e
        /*1718*/ 	.word	0x00013250
        /*171c*/ 	.short	0x010a
        /*171e*/ 	.byte	0x3f
	.zero		1


	//   ....[95]....
        /*1720*/ 	.word	0x0001d1a0
        /*1724*/ 	.word	0x0000000a
        /*1728*/ 	.word	0x00013230
        /*172c*/ 	.short	0x010a
        /*172e*/ 	.byte	0x3f
	.zero		1


	//   ....[96]....
        /*1730*/ 	.word	0x0001d1f0
        /*1734*/ 	.word	0x0000000c
        /*1738*/ 	.word	0x00013250
        /*173c*/ 	.short	0x010a
        /*173e*/ 	.byte	0x3f
	.zero		1


	//   ....[97]....
        /*1740*/ 	.word	0x0001d240
        /*1744*/ 	.word	0x0000000a
        /*1748*/ 	.word	0x00013250
        /*174c*/ 	.short	0x010a
        /*174e*/ 	.byte	0x3f
	.zero		1


	//   ....[98]....
        /*1750*/ 	.word	0x0001d3e0
        /*1754*/ 	.word	0x00000016
        /*1758*/ 	.word	0x00013220
        /*175c*/ 	.short	0x010a
        /*175e*/ 	.byte	0x3f
	.zero		1


	//   ....[99]....
        /*1760*/ 	.word	0x0001d430
        /*1764*/ 	.word	0x00000005
        /*1768*/ 	.word	0x000132a0
        /*176c*/ 	.short	0x010a
        /*176e*/ 	.byte	0x3f
	.zero		1


	//   ....[100]....
        /*1770*/ 	.word	0x0001d480
        /*1774*/ 	.word	0x00000005
        /*1778*/ 	.word	0x000132c0
        /*177c*/ 	.short	0x010a
        /*177e*/ 	.byte	0x3f
	.zero		1


	//   ....[101]....
        /*1780*/ 	.word	0x0001d4d0
        /*1784*/ 	.word	0x00000005
        /*1788*/ 	.word	0x000132a0
        /*178c*/ 	.short	0x010a
        /*178e*/ 	.byte	0x3f
	.zero		1


	//   ....[102]....
        /*1790*/ 	.word	0x0001d520
        /*1794*/ 	.word	0x00000005
        /*1798*/ 	.word	0x000132c0
        /*179c*/ 	.short	0x010a
        /*179e*/ 	.byte	0x3f
	.zero		1


	//   ....[103]....
        /*17a0*/ 	.word	0x0001d650
        /*17a4*/ 	.word	0x00000004
        /*17a8*/ 	.word	0x00013280
        /*17ac*/ 	.short	0x010a
        /*17ae*/ 	.byte	0x3f
	.zero		1


	//   ....[104]....
        /*17b0*/ 	.word	0x0001dcf0
        /*17b4*/ 	.word	0x00000004
        /*17b8*/ 	.word	0x00013240
        /*17bc*/ 	.short	0x010a
        /*17be*/ 	.byte	0x3f
	.zero		1


	//   ....[105]....
        /*17c0*/ 	.word	0x0001eb10
        /*17c4*/ 	.word	0x00000016
        /*17c8*/ 	.word	0x00013220
        /*17cc*/ 	.short	0x010a
        /*17ce*/ 	.byte	0x3f
	.zero		1


	//   ....[106]....
        /*17d0*/ 	.word	0x0001eb70
        /*17d4*/ 	.word	0x00000006
        /*17d8*/ 	.word	0x00013280
        /*17dc*/ 	.short	0x010a
        /*17de*/ 	.byte	0x3f
	.zero		1


	//   ....[107]....
        /*17e0*/ 	.word	0x0001f240
        /*17e4*/ 	.word	0x00000006
        /*17e8*/ 	.word	0x00013240
        /*17ec*/ 	.short	0x010a
        /*17ee*/ 	.byte	0x3f
	.zero		1


	//   ....[108]....
        /*17f0*/ 	.word	0x0001f800
        /*17f4*/ 	.word	0x00000002
        /*17f8*/ 	.word	0x00013270
        /*17fc*/ 	.short	0x010a
        /*17fe*/ 	.byte	0x3f
	.zero		1


	//   ....[109]....
        /*1800*/ 	.word	0x0001f850
        /*1804*/ 	.word	0x00000002
        /*1808*/ 	.word	0x00013260
        /*180c*/ 	.short	0x010a
        /*180e*/ 	.byte	0x3f
	.zero		1


	//   ....[110]....
        /*1810*/ 	.word	0x0001f8a0
        /*1814*/ 	.word	0x00000000
        /*1818*/ 	.word	0x00013270
        /*181c*/ 	.short	0x010a
        /*181e*/ 	.byte	0x3f
	.zero		1


	//   ....[111]....
        /*1820*/ 	.word	0x0001f8f0
        /*1824*/ 	.word	0x00000000
        /*1828*/ 	.word	0x00013260
        /*182c*/ 	.short	0x010a
        /*182e*/ 	.byte	0x3f
	.zero		1


	//   ....[112]....
        /*1830*/ 	.word	0x00020290
        /*1834*/ 	.word	0x00000005
        /*1838*/ 	.word	0x00013220
        /*183c*/ 	.short	0x010a
        /*183e*/ 	.byte	0x3f
	.zero		1


	//   ....[113]....
        /*1840*/ 	.word	0x00020430
        /*1844*/ 	.word	0x00000004
        /*1848*/ 	.word	0x00013240
        /*184c*/ 	.short	0x010a
        /*184e*/ 	.byte	0x3f
	.zero		1


	//   ....[114]....
        /*1850*/ 	.word	0x00020480
        /*1854*/ 	.word	0x00000005
        /*1858*/ 	.word	0x00013240
        /*185c*/ 	.short	0x010a
        /*185e*/ 	.byte	0x3f
	.zero		1


	//   ....[115]....
        /*1860*/ 	.word	0x000204d0
        /*1864*/ 	.word	0x00000004
        /*1868*/ 	.word	0x00013260
        /*186c*/ 	.short	0x010a
        /*186e*/ 	.byte	0x3f
	.zero		1


	//   ....[116]....
        /*1870*/ 	.word	0x00020520
        /*1874*/ 	.word	0x00000005
        /*1878*/ 	.word	0x00013260
        /*187c*/ 	.short	0x010a
        /*187e*/ 	.byte	0x3f
	.zero		1


	//   ....[117]....
        /*1880*/ 	.word	0x00020570
        /*1884*/ 	.word	0x00000004
        /*1888*/ 	.word	0x00013280
        /*188c*/ 	.short	0x010a
        /*188e*/ 	.byte	0x3f
	.zero		1


	//----- nvinfo : EIATTR_NUM_MBARRIERS
	.align		4
.L_1634:
        /*1890*/ 	.byte	0x03, 0x38
        /*1892*/ 	.short	0x0016


	//----- nvinfo : EIATTR_EXIT_INSTR_OFFSETS
	.align		4
        /*1894*/ 	.byte	0x04, 0x1c
        /*1896*/ 	.short	(.L_1636 - .L_1635)


	//   ....[0]....
.L_1635:
        /*1898*/ 	.word	0x0001c820


	//----- nvinfo : EIATTR_MAX_THREADS
	.align		4
.L_1636:
        /*189c*/ 	.byte	0x04, 0x05
        /*189e*/ 	.short	(.L_1638 - .L_1637)
.L_1637:
        /*18a0*/ 	.word	0x00000200
        /*18a4*/ 	.word	0x00000001
        /*18a8*/ 	.word	0x00000001


	//----- nvinfo : EIATTR_CRS_STACK_SIZE
	.align		4
.L_1638:
        /*18ac*/ 	.byte	0x04, 0x1e
        /*18ae*/ 	.short	(.L_1640 - .L_1639)
.L_1639:
        /*18b0*/ 	.word	0x00000000


	//----- nvinfo : EIATTR_CBANK_PARAM_SIZE
	.align		4
.L_1640:
        /*18b4*/ 	.byte	0x03, 0x19
        /*18b6*/ 	.short	0x0af0


	//----- nvinfo : EIATTR_PARAM_CBANK
	.align		4
        /*18b8*/ 	.byte	0x04, 0x0a
        /*18ba*/ 	.short	(.L_1642 - .L_1641)
	.align		4
.L_1641:
        /*18bc*/ 	.word	index@(.nv.constant0._ZN7cutlass13device_kernelIN5flash11enable_sm90INS1_16FlashAttnFwdSm90INS1_25CollectiveMainloopFwdSm90ILi2EN4cute5tupleIJNS5_1CILi1EEES8_S8_EEENS6_IJNS7_ILi192EEENS7_ILi160EEENS7_ILi64EEEEEELi64ENS_12float_e4m3_tEfNS_4arch4Sm90ELb1ELb0ELb1ELb1ELb1ELb1ELb0ELb1ELb1ELb1ELb0ELb0EEENS1_21CollectiveEpilogueFwdINS6_IJSA_SC_SB_EEES9_NS_10bfloat16_tESG_Li384ELb1ELb1ELb0ELb1EEENS1_36VarlenDynamicPersistentTileSchedulerILi192ELi160ELi384ELi128ELb0ELb1ELb1ELb1ELb1ELb1EEEEEEEEEvNT_6ParamsE)
        /*18c0*/ 	.short	0x0210
        /*18c2*/ 	.short	0x0af0


	//----- nvinfo : EIATTR_SW_WAR
	.align		4
.L_1642:
        /*18c4*/ 	.byte	0x04, 0x36
        /*18c6*/ 	.short	(.L_1644 - .L_1643)
.L_1643:
        /*18c8*/ 	.word	0x00000008
.L_1644:


//--------------------- .nv.callgraph             --------------------------
	.section	.nv.callgraph,"",@"SHT_CUDA_CALLGRAPH"
	.align	4
	.sectionentsize	8
	.align		4
        /*0000*/ 	.word	0x00000000
	.align		4
        /*0004*/ 	.word	0xffffffff
	.align		4
        /*0008*/ 	.word	index@(_ZN7cutlass13device_kernelIN5flash11enable_sm90INS1_16FlashAttnFwdSm90INS1_25CollectiveMainloopFwdSm90ILi2EN4cute5tupleIJNS5_1CILi1EEES8_S8_EEENS6_IJNS7_ILi128EEESA_NS7_ILi256EEEEEELi256ENS_12float_e4m3_tEfNS_4arch4Sm90ELb0ELb0ELb1ELb0ELb1ELb0ELb0ELb1ELb0ELb1ELb0ELb0EEENS1_21CollectiveEpilogueFwdINS6_IJSA_SB_SA_EEES9_NS_10bfloat16_tESF_Li256ELb0ELb1ELb0ELb1EEENS1_29StaticPersistentTileSchedulerILb0EEEEEEEEEvNT_6ParamsE)
	.align		4
        /*000c*/ 	.word	index@(__assertfail)
	.align		4
        /*0010*/ 	.word	index@(_ZN7cutlass13device_kernelIN5flash11enable_sm90INS1_16FlashAttnFwdSm90INS1_25CollectiveMainloopFwdSm90ILi2EN4cute5tupleIJNS5_1CILi1EEES8_S8_EEENS6_IJNS7_ILi128EEESA_NS7_ILi256EEEEEELi256ENS_12float_e4m3_tEfNS_4arch4Sm90ELb0ELb0ELb1ELb1ELb1ELb0ELb0ELb1ELb0ELb1ELb0ELb0EEENS1_21CollectiveEpilogueFwdINS6_IJSA_SB_SA_EEES9_NS_10bfloat16_tESF_Li256ELb1ELb1ELb0ELb1EEENS1_36VarlenDynamicPersistentTileSchedulerILi128ELi128ELi256ELi128ELb0ELb1ELb1ELb0ELb1ELb1EEEEEEEEEvNT_6ParamsE)
	.align		4
        /*0014*/ 	.word	index@(__assertfail)
	.align		4
        /*0018*/ 	.word	index@(_ZN7cutlass13device_kernelIN5flash11enable_sm90INS1_16FlashAttnFwdSm90INS1_25CollectiveMainloopFwdSm90ILi2EN4cute5tupleIJNS5_1CILi1EEES8_S8_EEENS6_IJNS7_ILi128EEESA_NS7_ILi256EEEEEELi256ENS_12float_e4m3_tEfNS_4arch4Sm90ELb0ELb0ELb1ELb1ELb1ELb1ELb0ELb1ELb0ELb1ELb0ELb0EEENS1_21CollectiveEpilogueFwdINS6_IJSA_SB_SA_EEES9_NS_10bfloat16_tESF_Li256ELb1ELb1ELb0ELb1EEENS1_36VarlenDynamicPersistentTileSchedulerILi128ELi128ELi256ELi128ELb0ELb1ELb1ELb0ELb1ELb1EEEEEEEEEvNT_6ParamsE)
	.align		4
        /*001c*/ 	.word	index@(__assertfail)
	.align		4
        /*0020*/ 	.word	index@(_ZN7cutlass13device_kernelIN5flash11enable_sm90INS1_16FlashAttnFwdSm90INS1_25CollectiveMainloopFwdSm90ILi2EN4cute5tupleIJNS5_1CILi1EEES8_S8_EEENS6_IJNS7_ILi128EEENS7_ILi64EEENS7_ILi256EEEEEELi256ENS_12float_e4m3_tEfNS_4arch4Sm90ELb0ELb1ELb1ELb0ELb1ELb0ELb0ELb1ELb0ELb1ELb0ELb0EEENS1_21CollectiveEpilogueFwdINS6_IJSA_SC_SB_EEES9_NS_10bfloat16_tESG_Li256ELb0ELb1ELb0ELb1EEENS1_30DynamicPersistentTileSchedulerILi256ELi128ELb0ELb1ELb1EEEEEEEEEvNT_6ParamsE)
	.align		4
        /*0024*/ 	.word	index@(__assertfail)
	.align		4
        /*0028*/ 	.word	index@(_ZN7cutlass13device_kernelIN5flash11enable_sm90INS1_16FlashAttnFwdSm90INS1_25CollectiveMainloopFwdSm90ILi2EN4cute5tupleIJNS5_1CILi1EEES8_S8_EEENS6_IJNS7_ILi128EEENS7_ILi64EEENS7_ILi256EEEEEELi256ENS_12float_e4m3_tEfNS_4arch4Sm90ELb0ELb1ELb1ELb1ELb1ELb0ELb0ELb1ELb0ELb1ELb0ELb0EEENS1_21CollectiveEpilogueFwdINS6_IJSA_SC_SB_EEES9_NS_10bfloat16_tESG_Li256ELb1ELb1ELb0ELb1EEENS1_36VarlenDynamicPersistentTileSchedulerILi128ELi64ELi256ELi128ELb0ELb1ELb1ELb1ELb0ELb1EEEEEEEEEvNT_6ParamsE)
	.align		4
        /*002c*/ 	.word	index@(__assertfail)
	.align		4
        /*0030*/ 	.word	index@(_ZN7cutlass13device_kernelIN5flash11enable_sm90INS1_16FlashAttnFwdSm90INS1_25CollectiveMainloopFwdSm90ILi2EN4cute5tupleIJNS5_1CILi1EEES8_S8_EEENS6_IJNS7_ILi128EEENS7_ILi64EEENS7_ILi256EEEEEELi256ENS_12float_e4m3_tEfNS_4arch4Sm90ELb0ELb1ELb1ELb1ELb1ELb1ELb0ELb1ELb0ELb1ELb0ELb0EEENS1_21CollectiveEpilogueFwdINS6_IJSA_SC_SB_EEES9_NS_10bfloat16_tESG_Li256ELb1ELb1ELb0ELb1EEENS1_36VarlenDynamicPersistentTileSchedulerILi128ELi64ELi256ELi128ELb0ELb1ELb1ELb1ELb0ELb1EEEEEEEEEvNT_6ParamsE)
	.align		4
        /*0034*/ 	.word	index@(__assertfail)
	.align		4
        /*0038*/ 	.word	index@(_ZN7cutlass13device_kernelIN5flash11enable_sm90INS1_16FlashAttnFwdSm90INS1_25CollectiveMainloopFwdSm90ILi2EN4cute5tupleIJNS5_1CILi1EEES8_S8_EEENS6_IJNS7_ILi128EEESA_NS7_ILi256EEEEEELi256ENS_12float_e4m3_tEfNS_4arch4Sm90ELb1ELb0ELb1ELb0ELb1ELb0ELb0ELb1ELb0ELb1ELb0ELb0EEENS1_21CollectiveEpilogueFwdINS6_IJSA_SB_SA_EEES9_NS_10bfloat16_tESF_Li256ELb0ELb1ELb0ELb1EEENS1_30DynamicPersistentTileSchedulerILi256ELi128ELb0ELb1ELb1EEEEEEEEEvNT_6ParamsE)
	.align		4
        /*003c*/ 	.word	index@(__assertfail)
	.align		4
        /*0040*/ 	.word	index@(_ZN7cutlass13device_kernelIN5flash11enable_sm90INS1_16FlashAttnFwdSm90INS1_25CollectiveMainloopFwdSm90ILi2EN4cute5tupleIJNS5_1CILi1EEES8_S8_EEENS6_IJNS7_ILi128EEESA_NS7_ILi256EEEEEELi256ENS_12float_e4m3_tEfNS_4arch4Sm90ELb1ELb0ELb1ELb1ELb1ELb0ELb0ELb1ELb0ELb1ELb0ELb0EEENS1_21CollectiveEpilogueFwdINS6_IJSA_SB_SA_EEES9_NS_10bfloat16_tESF_Li256ELb1ELb1ELb0ELb1EEENS1_36VarlenDynamicPersistentTileSchedulerILi128ELi128ELi256ELi128ELb0ELb1ELb1ELb1ELb1ELb1EEEEEEEEEvNT_6ParamsE)
	.align		4
        /*0044*/ 	.word	index@(__assertfail)
	.align		4
        /*0048*/ 	.word	index@(_ZN7cutlass13device_kernelIN5flash11enable_sm90INS1_16FlashAttnFwdSm90INS1_25CollectiveMainloopFwdSm90ILi2EN4cute5tupleIJNS5_1CILi1EEES8_S8_EEENS6_IJNS7_ILi128EEESA_NS7_ILi256EEEEEELi256ENS_12float_e4m3_tEfNS_4arch4Sm90ELb1ELb0ELb1ELb1ELb1ELb1ELb0ELb1ELb0ELb1ELb0ELb0EEENS1_21CollectiveEpilogueFwdINS6_IJSA_SB_SA_EEES9_NS_10bfloat16_tESF_Li256ELb1ELb1ELb0ELb1EEENS1_36VarlenDynamicPersistentTileSchedulerILi128ELi128ELi256ELi128ELb0ELb1ELb1ELb1ELb1ELb1EEEEEEEEEvNT_6ParamsE)
	.align		4
        /*004c*/ 	.word	index@(__assertfail)
	.align		4
        /*0050*/ 	.word	index@(_ZN7cutlass13device_kernelIN5flash11enable_sm90INS1_16FlashAttnFwdSm90INS1_25CollectiveMainloopFwdSm90ILi2EN4cute5tupleIJNS5_1CILi1EEES8_S8_EEENS6_IJNS7_ILi128EEENS7_ILi160EEENS7_ILi192EEEEEELi192ENS_12float_e4m3_tEfNS_4arch4Sm90ELb0ELb0ELb1ELb0ELb1ELb0ELb0ELb1ELb1ELb1ELb0ELb0EEENS1_21CollectiveEpilogueFwdINS6_IJSA_SC_SB_EEES9_NS_10bfloat16_tESG_Li256ELb0ELb1ELb0ELb1EEENS1_29StaticPersistentTileSchedulerILb0EEEEEEEEEvNT_6ParamsE)
	.align		4
        /*0054*/ 	.word	index@(__assertfail)
	.align		4
        /*0058*/ 	.word	index@(_ZN7cutlass13device_kernelIN5flash11enable_sm90INS1_16FlashAttnFwdSm90INS1_25CollectiveMainloopFwdSm90ILi2EN4cute5tupleIJNS5_1CILi1EEES8_S8_EEENS6_IJNS7_ILi128EEENS7_ILi160EEENS7_ILi192EEEEEELi192ENS_12float_e4m3_tEfNS_4arch4Sm90ELb0ELb0ELb1ELb1ELb1ELb0ELb0ELb1ELb1ELb1ELb0ELb0EEENS1_21CollectiveEpilogueFwdINS6_IJSA_SC_SB_EEES9_NS_10bfloat16_tESG_Li256ELb1ELb1ELb0ELb1EEENS1_36VarlenDynamicPersistentTileSchedulerILi128ELi160ELi256ELi128ELb0ELb1ELb1ELb0ELb1ELb1EEEEEEEEEvNT_6ParamsE)
	.align		4
        /*005c*/ 	.word	index@(__assertfail)
	.align		4
        /*0060*/ 	.word	index@(_ZN7cutlass13device_kernelIN5flash11enable_sm90INS1_16FlashAttnFwdSm90INS1_25CollectiveMainloopFwdSm90ILi2EN4cute5tupleIJNS5_1CILi1EEES8_S8_EEENS6_IJNS7_ILi128EEENS7_ILi160EEENS7_ILi192EEEEEELi192ENS_12float_e4m3_tEfNS_4arch4Sm90ELb0ELb0ELb1ELb1ELb1ELb1ELb0ELb1ELb1ELb1ELb0ELb0EEENS1_21CollectiveEpilogueFwdINS6_IJSA_SC_SB_EEES9_NS_10bfloat16_tESG_Li256ELb1ELb1ELb0ELb1EEENS1_36VarlenDynamicPersistentTileSchedulerILi128ELi160ELi256ELi128ELb0ELb1ELb1ELb0ELb1ELb1EEEEEEEEEvNT_6ParamsE)
	.align		4
        /*0064*/ 	.word	index@(__assertfail)
	.align		4
        /*0068*/ 	.word	index@(_ZN7cutlass13device_kernelIN5flash11enable_sm90INS1_16FlashAttnFwdSm90INS1_25CollectiveMainloopFwdSm90ILi2EN4cute5tupleIJNS5_1CILi1EEES8_S8_EEENS6_IJNS7_ILi128EEESA_NS7_ILi192EEEEEELi192ENS_12float_e4m3_tEfNS_4arch4Sm90ELb0ELb1ELb1ELb0ELb1ELb0ELb0ELb1ELb1ELb1ELb0ELb0EEENS1_21CollectiveEpilogueFwdINS6_IJSA_SB_SA_EEES9_NS_10bfloat16_tESF_Li256ELb0ELb1ELb0ELb1EEENS1_30DynamicPersistentTileSchedulerILi256ELi128ELb0ELb1ELb1EEEEEEEEEvNT_6ParamsE)
	.align		4
        /*006c*/ 	.word	index@(__assertfail)
	.align		4
        /*0070*/ 	.word	index@(_ZN7cutlass13device_kernelIN5flash11enable_sm90INS1_16FlashAttnFwdSm90INS1_25CollectiveMainloopFwdSm90ILi2EN4cute5tupleIJNS5_1CILi1EEES8_S8_EEENS6_IJNS7_ILi128EEESA_NS7_ILi192EEEEEELi192ENS_12float_e4m3_tEfNS_4arch4Sm90ELb0ELb1ELb1ELb1ELb1ELb0ELb0ELb1ELb1ELb1ELb0ELb0EEENS1_21CollectiveEpilogueFwdINS6_IJSA_SB_SA_EEES9_NS_10bfloat16_tESF_Li256ELb1ELb1ELb0ELb1EEENS1_36VarlenDynamicPersistentTileSchedulerILi128ELi128ELi256ELi128ELb0ELb1ELb1ELb1ELb0ELb1EEEEEEEEEvNT_6ParamsE)
	.align		4
        /*0074*/ 	.word	index@(__assertfail)
	.align		4
        /*0078*/ 	.word	index@(_ZN7cutlass13device_kernelIN5flash11enable_sm90INS1_16FlashAttnFwdSm90INS1_25CollectiveMainloopFwdSm90ILi2EN4cute5tupleIJNS5_1CILi1EEES8_S8_EEENS6_IJNS7_ILi128EEESA_NS7_ILi192EEEEEELi192ENS_12float_e4m3_tEfNS_4arch4Sm90ELb0ELb1ELb1ELb1ELb1ELb1ELb0ELb1ELb1ELb1ELb0ELb0EEENS1_21CollectiveEpilogueFwdINS6_IJSA_SB_SA_EEES9_NS_10bfloat16_tESF_Li256ELb1ELb1ELb0ELb1EEENS1_36VarlenDynamicPersistentTileSchedulerILi128ELi128ELi256ELi128ELb0ELb1ELb1ELb1ELb0ELb1EEEEEEEEEvNT_6ParamsE)
	.align		4
        /*007c*/ 	.word	index@(__assertfail)
	.align		4
        /*0080*/ 	.word	index@(_ZN7cutlass13device_kernelIN5flash11enable_sm90INS1_16FlashAttnFwdSm90INS1_25CollectiveMainloopFwdSm90ILi2EN4cute5tupleIJNS5_1CILi1EEES8_S8_EEENS6_IJNS7_ILi128EEENS7_ILi160EEENS7_ILi192EEEEEELi192ENS_12float_e4m3_tEfNS_4arch4Sm90ELb1ELb0ELb1ELb0ELb1ELb0ELb0ELb1ELb1ELb1ELb0ELb0EEENS1_21CollectiveEpilogueFwdINS6_IJSA_SC_SB_EEES9_NS_10bfloat16_tESG_Li256ELb0ELb1ELb0ELb1EEENS1_30DynamicPersistentTileSchedulerILi256ELi128ELb0ELb1ELb1EEEEEEEEEvNT_6ParamsE)
	.align		4
        /*0084*/ 	.word	index@(__assertfail)
	.align		4
        /*0088*/ 	.word	index@(_ZN7cutlass13device_kernelIN5flash11enable_sm90INS1_16FlashAttnFwdSm90INS1_25CollectiveMainloopFwdSm90ILi2EN4cute5tupleIJNS5_1CILi1EEES8_S8_EEENS6_IJNS7_ILi128EEENS7_ILi160EEENS7_ILi192EEEEEELi192ENS_12float_e4m3_tEfNS_4arch4Sm90ELb1ELb0ELb1ELb1ELb1ELb0ELb0ELb1ELb1ELb1ELb0ELb0EEENS1_21CollectiveEpilogueFwdINS6_IJSA_SC_SB_EEES9_NS_10bfloat16_tESG_Li256ELb1ELb1ELb0ELb1EEENS1_36VarlenDynamicPersistentTileSchedulerILi128ELi160ELi256ELi128ELb0ELb1ELb1ELb1ELb1ELb1EEEEEEEEEvNT_6ParamsE)
	.align		4
        /*008c*/ 	.word	index@(__assertfail)
	.align		4
        /*0090*/ 	.word	index@(_ZN7cutlass13device_kernelIN5flash11enable_sm90INS1_16FlashAttnFwdSm90INS1_25CollectiveMainloopFwdSm90ILi2EN4cute5tupleIJNS5_1CILi1EEES8_S8_EEENS6_IJNS7_ILi128EEENS7_ILi160EEENS7_ILi192EEEEEELi192ENS_12float_e4m3_tEfNS_4arch4Sm90ELb1ELb0ELb1ELb1ELb1ELb1ELb0ELb1ELb1ELb1ELb0ELb0EEENS1_21CollectiveEpilogueFwdINS6_IJSA_SC_SB_EEES9_NS_10bfloat16_tESG_Li256ELb1ELb1ELb0ELb1EEENS1_36VarlenDynamicPersistentTileSchedulerILi128ELi160ELi256ELi128ELb0ELb1ELb1ELb1ELb1ELb1EEEEEEEEEvNT_6ParamsE)
	.align		4
        /*0094*/ 	.word	index@(__assertfail)
	.align		4
        /*0098*/ 	.word	index@(_ZN7cutlass13device_kernelIN5flash11enable_sm90INS1_16FlashAttnFwdSm90INS1_25CollectiveMainloopFwdSm90ILi2EN4cute5tupleIJNS5_1CILi1EEES8_S8_EEENS6_IJNS7_ILi128EEENS7_ILi160EEESA_EEELi128ENS_12float_e4m3_tEfNS_4arch4Sm90ELb0ELb0ELb1ELb0ELb1ELb0ELb0ELb1ELb1ELb1ELb0ELb0EEENS1_21CollectiveEpilogueFwdINS6_IJSA_SA_SB_EEES9_NS_10bfloat16_tESF_Li256ELb0ELb1ELb0ELb1EEENS1_29StaticPersistentTileSchedulerILb0EEEEEEEEEvNT_6ParamsE)
	.align		4
        /*009c*/ 	.word	index@(__assertfail)
	.align		4
        /*00a0*/ 	.word	index@(_ZN7cutlass13device_kernelIN5flash11enable_sm90INS1_16FlashAttnFwdSm90INS1_25CollectiveMainloopFwdSm90ILi2EN4cute5tupleIJNS5_1CILi1EEES8_S8_EEENS6_IJNS7_ILi128EEENS7_ILi160EEESA_EEELi128ENS_12float_e4m3_tEfNS_4arch4Sm90ELb0ELb0ELb1ELb1ELb1ELb0ELb0ELb1ELb1ELb1ELb0ELb0EEENS1_21CollectiveEpilogueFwdINS6_IJSA_SA_SB_EEES9_NS_10bfloat16_tESF_Li256ELb1ELb1ELb0ELb1EEENS1_36VarlenDynamicPersistentTileSchedulerILi128ELi160ELi256ELi128ELb0ELb1ELb1ELb0ELb1ELb1EEEEEEEEEvNT_6ParamsE)
	.align		4
        /*00a4*/ 	.word	index@(__assertfail)
	.align		4
        /*00a8*/ 	.word	index@(_ZN7cutlass13device_kernelIN5flash11enable_sm90INS1_16FlashAttnFwdSm90INS1_25CollectiveMainloopFwdSm90ILi2EN4cute5tupleIJNS5_1CILi1EEES8_S8_EEENS6_IJNS7_ILi128EEENS7_ILi160EEESA_EEELi128ENS_12float_e4m3_tEfNS_4arch4Sm90ELb0ELb0ELb1ELb1ELb1ELb1ELb0ELb1ELb1ELb1ELb0ELb0EEENS1_21CollectiveEpilogueFwdINS6_IJSA_SA_SB_EEES9_NS_10bfloat16_tESF_Li256ELb1ELb1ELb0ELb1EEENS1_36VarlenDynamicPersistentTileSchedulerILi128ELi160ELi256ELi128ELb0ELb1ELb1ELb0ELb1ELb1EEEEEEEEEvNT_6ParamsE)
	.align		4
        /*00ac*/ 	.word	index@(__assertfail)
	.align		4
        /*00b0*/ 	.word	index@(_ZN7cutlass13device_kernelIN5flash11enable_sm90INS1_16FlashAttnFwdSm90INS1_25CollectiveMainloopFwdSm90ILi2EN4cute5tupleIJNS5_1CILi1EEES8_S8_EEENS6_IJNS7_ILi128EEENS7_ILi160EEESA_EEELi128ENS_12float_e4m3_tEfNS_4arch4Sm90ELb0ELb1ELb1ELb0ELb1ELb0ELb0ELb1ELb1ELb1ELb0ELb0EEENS1_21CollectiveEpilogueFwdINS6_IJSA_SA_SB_EEES9_NS_10bfloat16_tESF_Li256ELb0ELb1ELb0ELb1EEENS1_30DynamicPersistentTileSchedulerILi256ELi128ELb0ELb1ELb1EEEEEEEEEvNT_6ParamsE)
	.align		4
        /*00b4*/ 	.word	index@(__assertfail)
	.align		4
        /*00b8*/ 	.word	index@(_ZN7cutlass13device_kernelIN5flash11enable_sm90INS1_16FlashAttnFwdSm90INS1_25CollectiveMainloopFwdSm90ILi2EN4cute5tupleIJNS5_1CILi1EEES8_S8_EEENS6_IJNS7_ILi128EEENS7_ILi160EEESA_EEELi128ENS_12float_e4m3_tEfNS_4arch4Sm90ELb0ELb1ELb1ELb1ELb1ELb0ELb0ELb1ELb1ELb1ELb0ELb0EEENS1_21CollectiveEpilogueFwdINS6_IJSA_SA_SB_EEES9_NS_10bfloat16_tESF_Li256ELb1ELb1ELb0ELb1EEENS1_36VarlenDynamicPersistentTileSchedulerILi128ELi160ELi256ELi128ELb0ELb1ELb1ELb1ELb0ELb1EEEEEEEEEvNT_6ParamsE)
	.align		4
        /*00bc*/ 	.word	index@(__assertfail)
	.align		4
        /*00c0*/ 	.word	index@(_ZN7cutlass13device_kernelIN5flash11enable_sm90INS1_16FlashAttnFwdSm90INS1_25CollectiveMainloopFwdSm90ILi2EN4cute5tupleIJNS5_1CILi1EEES8_S8_EEENS6_IJNS7_ILi128EEENS7_ILi160EEESA_EEELi128ENS_12float_e4m3_tEfNS_4arch4Sm90ELb0ELb1ELb1ELb1ELb1ELb1ELb0ELb1ELb1ELb1ELb0ELb0EEENS1_21CollectiveEpilogueFwdINS6_IJSA_SA_SB_EEES9_NS_10bfloat16_tESF_Li256ELb1ELb1ELb0ELb1EEENS1_36VarlenDynamicPersistentTileSchedulerILi128ELi160ELi256ELi128ELb0ELb1ELb1ELb1ELb0ELb1EEEEEEEEEvNT_6ParamsE)
	.align		4
        /*00c4*/ 	.word	index@(__assertfail)
	.align		4
        /*00c8*/ 	.word	index@(_ZN7cutlass13device_kernelIN5flash11enable_sm90INS1_16FlashAttnFwdSm90INS1_25CollectiveMainloopFwdSm90ILi2EN4cute5tupleIJNS5_1CILi1EEES8_S8_EEENS6_IJNS7_ILi128EEENS7_ILi160EEESA_EEELi128ENS_12float_e4m3_tEfNS_4arch4Sm90ELb1ELb0ELb1ELb0ELb1ELb0ELb0ELb1ELb1ELb1ELb0ELb0EEENS1_21CollectiveEpilogueFwdINS6_IJSA_SA_SB_EEES9_NS_10bfloat16_tESF_Li256ELb0ELb1ELb0ELb1EEENS1_30DynamicPersistentTileSchedulerILi256ELi128ELb0ELb1ELb1EEEEEEEEEvNT_6ParamsE)
	.align		4
        /*00cc*/ 	.word	index@(__assertfail)
	.align		4
        /*00d0*/ 	.word	index@(_ZN7cutlass13device_kernelIN5flash11enable_sm90INS1_16FlashAttnFwdSm90INS1_25CollectiveMainloopFwdSm90ILi2EN4cute5tupleIJNS5_1CILi1EEES8_S8_EEENS6_IJNS7_ILi128EEENS7_ILi160EEESA_EEELi128ENS_12float_e4m3_tEfNS_4arch4Sm90ELb1ELb0ELb1ELb1ELb1ELb0ELb0ELb1ELb1ELb1ELb0ELb0EEENS1_21CollectiveEpilogueFwdINS6_IJSA_SA_SB_EEES9_NS_10bfloat16_tESF_Li256ELb1ELb1ELb0ELb1EEENS1_36VarlenDynamicPersistentTileSchedulerILi128ELi160ELi256ELi128ELb0ELb1ELb1ELb1ELb1ELb1EEEEEEEEEvNT_6ParamsE)
	.align		4
        /*00d4*/ 	.word	index@(__assertfail)
	.align		4
        /*00d8*/ 	.word	index@(_ZN7cutlass13device_kernelIN5flash11enable_sm90INS1_16FlashAttnFwdSm90INS1_25CollectiveMainloopFwdSm90ILi2EN4cute5tupleIJNS5_1CILi1EEES8_S8_EEENS6_IJNS7_ILi128EEENS7_ILi160EEESA_EEELi128ENS_12float_e4m3_tEfNS_4arch4Sm90ELb1ELb0ELb1ELb1ELb1ELb1ELb0ELb1ELb1ELb1ELb0ELb0EEENS1_21CollectiveEpilogueFwdINS6_IJSA_SA_SB_EEES9_NS_10bfloat16_tESF_Li256ELb1ELb1ELb0ELb1EEENS1_36VarlenDynamicPersistentTileSchedulerILi128ELi160ELi256ELi128ELb0ELb1ELb1ELb1ELb1ELb1EEEEEEEEEvNT_6ParamsE)
	.align		4
        /*00dc*/ 	.word	index@(__assertfail)
	.align		4
        /*00e0*/ 	.word	index@(_ZN7cutlass13device_kernelIN5flash11enable_sm90INS1_16FlashAttnFwdSm90INS1_25CollectiveMainloopFwdSm90ILi2EN4cute5tupleIJNS5_1CILi1EEES8_S8_EEENS6_IJNS7_ILi192EEENS7_ILi128EEENS7_ILi96EEEEEELi96ENS_12float_e4m3_tEfNS_4arch4Sm90ELb0ELb0ELb1ELb0ELb1ELb0ELb0ELb1ELb1ELb1ELb0ELb0EEENS1_21CollectiveEpilogueFwdINS6_IJSA_SC_SB_EEES9_NS_10bfloat16_tESG_Li384ELb0ELb1ELb0ELb1EEENS1_29StaticPersistentTileSchedulerILb0EEEEEEEEEvNT_6ParamsE)
	.align		4
        /*00e4*/ 	.word	index@(__assertfail)
	.align		4
        /*00e8*/ 	.word	index@(_ZN7cutlass13device_kernelIN5flash11enable_sm90INS1_16FlashAttnFwdSm90INS1_25CollectiveMainloopFwdSm90ILi2EN4cute5tupleIJNS5_1CILi1EEES8_S8_EEENS6_IJNS7_ILi192EEENS7_ILi128EEENS7_ILi96EEEEEELi96ENS_12float_e4m3_tEfNS_4arch4Sm90ELb0ELb0ELb1ELb1ELb1ELb0ELb0ELb1ELb1ELb1ELb0ELb0EEENS1_21CollectiveEpilogueFwdINS6_IJSA_SC_SB_EEES9_NS_10bfloat16_tESG_Li384ELb1ELb1ELb0ELb1EEENS1_36VarlenDynamicPersistentTileSchedulerILi192ELi128ELi384ELi128ELb0ELb1ELb1ELb0ELb1ELb1EEEEEEEEEvNT_6ParamsE)
	.align		4
        /*00ec*/ 	.word	index@(__assertfail)
	.align		4
        /*00f0*/ 	.word	index@(_ZN7cutlass13device_kernelIN5flash11enable_sm90INS1_16FlashAttnFwdSm90INS1_25CollectiveMainloopFwdSm90ILi2EN4cute5tupleIJNS5_1CILi1EEES8_S8_EEENS6_IJNS7_ILi192EEENS7_ILi128EEENS7_ILi96EEEEEELi96ENS_12float_e4m3_tEfNS_4arch4Sm90ELb0ELb0ELb1ELb1ELb1ELb1ELb0ELb1ELb1ELb1ELb0ELb0EEENS1_21CollectiveEpilogueFwdINS6_IJSA_SC_SB_EEES9_NS_10bfloat16_tESG_Li384ELb1ELb1ELb0ELb1EEENS1_36VarlenDynamicPersistentTileSchedulerILi192ELi128ELi384ELi128ELb0ELb1ELb1ELb0ELb1ELb1EEEEEEEEEvNT_6ParamsE)
	.align		4
        /*00f4*/ 	.word	index@(__assertfail)
	.align		4
        /*00f8*/ 	.word	index@(_ZN7cutlass13device_kernelIN5flash11enable_sm90INS1_16FlashAttnFwdSm90INS1_25CollectiveMainloopFwdSm90ILi2EN4cute5tupleIJNS5_1CILi1EEES8_S8_EEENS6_IJNS7_ILi192EEENS7_ILi128EEENS7_ILi96EEEEEELi96ENS_12float_e4m3_tEfNS_4arch4Sm90ELb0ELb1ELb1ELb0ELb1ELb0ELb0ELb1ELb1ELb1ELb0ELb0EEENS1_21CollectiveEpilogueFwdINS6_IJSA_SC_SB_EEES9_NS_10bfloat16_tESG_Li384ELb0ELb1ELb0ELb1EEENS1_30DynamicPersistentTileSchedulerILi384ELi128ELb0ELb1ELb1EEEEEEEEEvNT_6ParamsE)
	.align		4
        /*00fc*/ 	.word	index@(__assertfail)
	.align		4
        /*0100*/ 	.word	index@(_ZN7cutlass13device_kernelIN5flash11enable_sm90INS1_16FlashAttnFwdSm90INS1_25CollectiveMainloopFwdSm90ILi2EN4cute5tupleIJNS5_1CILi1EEES8_S8_EEENS6_IJNS7_ILi192EEENS7_ILi128EEENS7_ILi96EEEEEELi96ENS_12float_e4m3_tEfNS_4arch4Sm90ELb0ELb1ELb1ELb1ELb1ELb0ELb0ELb1ELb1ELb1ELb0ELb0EEENS1_21CollectiveEpilogueFwdINS6_IJSA_SC_SB_EEES9_NS_10bfloat16_tESG_Li384ELb1ELb1ELb0ELb1EEENS1_36VarlenDynamicPersistentTileSchedulerILi192ELi128ELi384ELi128ELb0ELb1ELb1ELb1ELb0ELb1EEEEEEEEEvNT_6ParamsE)
	.align		4
        /*0104*/ 	.word	index@(__assertfail)
	.align		4
        /*0108*/ 	.word	index@(_ZN7cutlass13device_kernelIN5flash11enable_sm90INS1_16FlashAttnFwdSm90INS1_25CollectiveMainloopFwdSm90ILi2EN4cute5tupleIJNS5_1CILi1EEES8_S8_EEENS6_IJNS7_ILi192EEENS7_ILi128EEENS7_ILi96EEEEEELi96ENS_12float_e4m3_tEfNS_4arch4Sm90ELb0ELb1ELb1ELb1ELb1ELb1ELb0ELb1ELb1ELb1ELb0ELb0EEENS1_21CollectiveEpilogueFwdINS6_IJSA_SC_SB_EEES9_NS_10bfloat16_tESG_Li384ELb1ELb1ELb0ELb1EEENS1_36VarlenDynamicPersistentTileSchedulerILi192ELi128ELi384ELi128ELb0ELb1ELb1ELb1ELb0ELb1EEEEEEEEEvNT_6ParamsE)
	.align		4
        /*010c*/ 	.word	index@(__assertfail)
	.align		4
        /*0110*/ 	.word	index@(_ZN7cutlass13device_kernelIN5flash11enable_sm90INS1_16FlashAttnFwdSm90INS1_25CollectiveMainloopFwdSm90ILi2EN4cute5tupleIJNS5_1CILi1EEES8_S8_EEENS6_IJNS7_ILi192EEENS7_ILi128EEENS7_ILi96EEEEEELi96ENS_12float_e4m3_tEfNS_4arch4Sm90ELb1ELb0ELb1ELb0ELb1ELb0ELb0ELb1ELb1ELb1ELb0ELb0EEENS1_21CollectiveEpilogueFwdINS6_IJSA_SC_SB_EEES9_NS_10bfloat16_tESG_Li384ELb0ELb1ELb0ELb1EEENS1_30DynamicPersistentTileSchedulerILi384ELi128ELb0ELb1ELb1EEEEEEEEEvNT_6ParamsE)
	.align		4
        /*0114*/ 	.word	index@(__assertfail)
	.align		4
        /*0118*/ 	.word	index@(_ZN7cutlass13device_kernelIN5flash11enable_sm90INS1_16FlashAttnFwdSm90INS1_25CollectiveMainloopFwdSm90ILi2EN4cute5tupleIJNS5_1CILi1EEES8_S8_EEENS6_IJNS7_ILi192EEENS7_ILi128EEENS7_ILi96EEEEEELi96ENS_12float_e4m3_tEfNS_4arch4Sm90ELb1ELb0ELb1ELb1ELb1ELb0ELb0ELb1ELb1ELb1ELb0ELb0EEENS1_21CollectiveEpilogueFwdINS6_IJSA_SC_SB_EEES9_NS_10bfloat16_tESG_Li384ELb1ELb1ELb0ELb1EEENS1_36VarlenDynamicPersistentTileSchedulerILi192ELi128ELi384ELi128ELb0ELb1ELb1ELb1ELb1ELb1EEEEEEEEEvNT_6ParamsE)
	.align		4
        /*011c*/ 	.word	index@(__assertfail)
	.align		4
        /*0120*/ 	.word	index@(_ZN7cutlass13device_kernelIN5flash11enable_sm90INS1_16FlashAttnFwdSm90INS1_25CollectiveMainloopFwdSm90ILi2EN4cute5tupleIJNS5_1CILi1EEES8_S8_EEENS6_IJNS7_ILi192EEENS7_ILi128EEENS7_ILi96EEEEEELi96ENS_12float_e4m3_tEfNS_4arch4Sm90ELb1ELb0ELb1ELb1ELb1ELb1ELb0ELb1ELb1ELb1ELb0ELb0EEENS1_21CollectiveEpilogueFwdINS6_IJSA_SC_SB_EEES9_NS_10bfloat16_tESG_Li384ELb1ELb1ELb0ELb1EEENS1_36VarlenDynamicPersistentTileSchedulerILi192ELi128ELi384ELi128ELb0ELb1ELb1ELb1ELb1ELb1EEEEEEEEEvNT_6ParamsE)
	.align		4
        /*0124*/ 	.word	index@(__assertfail)
	.align		4
        /*0128*/ 	.word	index@(_ZN7cutlass13device_kernelIN5flash11enable_sm90INS1_16FlashAttnFwdSm90INS1_25CollectiveMainloopFwdSm90ILi2EN4cute5tupleIJNS5_1CILi1EEES8_S8_EEENS6_IJNS7_ILi192EEENS7_ILi160EEENS7_ILi64EEEEEELi64ENS_12float_e4m3_tEfNS_4arch4Sm90ELb0ELb0ELb1ELb0ELb1ELb0ELb0ELb1ELb1ELb1ELb0ELb0EEENS1_21CollectiveEpilogueFwdINS6_IJSA_SC_SB_EEES9_NS_10bfloat16_tESG_Li384ELb0ELb1ELb0ELb1EEENS1_29StaticPersistentTileSchedulerILb0EEEEEEEEEvNT_6ParamsE)
	.align		4
        /*012c*/ 	.word	index@(__assertfail)
	.align		4
        /*0130*/ 	.word	index@(_ZN7cutlass13device_kernelIN5flash11enable_sm90INS1_16FlashAttnFwdSm90INS1_25CollectiveMainloopFwdSm90ILi2EN4cute5tupleIJNS5_1CILi1EEES8_S8_EEENS6_IJNS7_ILi192EEENS7_ILi160EEENS7_ILi64EEEEEELi64ENS_12float_e4m3_tEfNS_4arch4Sm90ELb0ELb0ELb1ELb1ELb1ELb0ELb0ELb1ELb1ELb1ELb0ELb0EEENS1_21CollectiveEpilogueFwdINS6_IJSA_SC_SB_EEES9_NS_10bfloat16_tESG_Li384ELb1ELb1ELb0ELb1EEENS1_36VarlenDynamicPersistentTileSchedulerILi192ELi160ELi384ELi128ELb0ELb1ELb1ELb0ELb1ELb1EEEEEEEEEvNT_6ParamsE)
	.align		4
        /*0134*/ 	.word	index@(__assertfail)
	.align		4
        /*0138*/ 	.word	index@(_ZN7cutlass13device_kernelIN5flash11enable_sm90INS1_16FlashAttnFwdSm90INS1_25CollectiveMainloopFwdSm90ILi2EN4cute5tupleIJNS5_1CILi1EEES8_S8_EEENS6_IJNS7_ILi192EEENS7_ILi160EEENS7_ILi64EEEEEELi64ENS_12float_e4m3_tEfNS_4arch4Sm90ELb0ELb0ELb1ELb1ELb1ELb1ELb0ELb1ELb1ELb1ELb0ELb0EEENS1_21CollectiveEpilogueFwdINS6_IJSA_SC_SB_EEES9_NS_10bfloat16_tESG_Li384ELb1ELb1ELb0ELb1EEENS1_36VarlenDynamicPersistentTileSchedulerILi192ELi160ELi384ELi128ELb0ELb1ELb1ELb0ELb1ELb1EEEEEEEEEvNT_6ParamsE)
	.align		4
        /*013c*/ 	.word	index@(__assertfail)
	.align		4
        /*0140*/ 	.word	index@(_ZN7cutlass13device_kernelIN5flash11enable_sm90INS1_16FlashAttnFwdSm90INS1_25CollectiveMainloopFwdSm90ILi2EN4cute5tupleIJNS5_1CILi1EEES8_S8_EEENS6_IJNS7_ILi192EEENS7_ILi160EEENS7_ILi64EEEEEELi64ENS_12float_e4m3_tEfNS_4arch4Sm90ELb0ELb1ELb1ELb0ELb1ELb0ELb0ELb1ELb1ELb1ELb0ELb0EEENS1_21CollectiveEpilogueFwdINS6_IJSA_SC_SB_EEES9_NS_10bfloat16_tESG_Li384ELb0ELb1ELb0ELb1EEENS1_30DynamicPersistentTileSchedulerILi384ELi128ELb0ELb1ELb1EEEEEEEEEvNT_6ParamsE)
	.align		4
        /*0144*/ 	.word	index@(__assertfail)
	.align		4
        /*0148*/ 	.word	index@(_ZN7cutlass13device_kernelIN5flash11enable_sm90INS1_16FlashAttnFwdSm90INS1_25CollectiveMainloopFwdSm90ILi2EN4cute5tupleIJNS5_1CILi1EEES8_S8_EEENS6_IJNS7_ILi192EEENS7_ILi160EEENS7_ILi64EEEEEELi64ENS_12float_e4m3_tEfNS_4arch4Sm90ELb0ELb1ELb1ELb1ELb1ELb0ELb0ELb1ELb1ELb1ELb0ELb0EEENS1_21CollectiveEpilogueFwdINS6_IJSA_SC_SB_EEES9_NS_10bfloat16_tESG_Li384ELb1ELb1ELb0ELb1EEENS1_36VarlenDynamicPersistentTileSchedulerILi192ELi160ELi384ELi128ELb0ELb1ELb1ELb1ELb0ELb1EEEEEEEEEvNT_6ParamsE)
	.align		4
        /*014c*/ 	.word	index@(__assertfail)
	.align		4
        /*0150*/ 	.word	index@(_ZN7cutlass13device_kernelIN5flash11enable_sm90INS1_16FlashAttnFwdSm90INS1_25CollectiveMainloopFwdSm90ILi2EN4cute5tupleIJNS5_1CILi1EEES8_S8_EEENS6_IJNS7_ILi192EEENS7_ILi160EEENS7_ILi64EEEEEELi64ENS_12float_e4m3_tEfNS_4arch4Sm90ELb0ELb1ELb1ELb1ELb1ELb1ELb0ELb1ELb1ELb1ELb0ELb0EEENS1_21CollectiveEpilogueFwdINS6_IJSA_SC_SB_EEES9_NS_10bfloat16_tESG_Li384ELb1ELb1ELb0ELb1EEENS1_36VarlenDynamicPersistentTileSchedulerILi192ELi160ELi384ELi128ELb0ELb1ELb1ELb1ELb0ELb1EEEEEEEEEvNT_6ParamsE)
	.align		4
        /*0154*/ 	.word	index@(__assertfail)
	.align		4
        /*0158*/ 	.word	index@(_ZN7cutlass13device_kernelIN5flash11enable_sm90INS1_16FlashAttnFwdSm90INS1_25CollectiveMainloopFwdSm90ILi2EN4cute5tupleIJNS5_1CILi1EEES8_S8_EEENS6_IJNS7_ILi192EEENS7_ILi160EEENS7_ILi64EEEEEELi64ENS_12float_e4m3_tEfNS_4arch4Sm90ELb1ELb0ELb1ELb0ELb1ELb0ELb0ELb1ELb1ELb1ELb0ELb0EEENS1_21CollectiveEpilogueFwdINS6_IJSA_SC_SB_EEES9_NS_10bfloat16_tESG_Li384ELb0ELb1ELb0ELb1EEENS1_30DynamicPersistentTileSchedulerILi384ELi128ELb0ELb1ELb1EEEEEEEEEvNT_6ParamsE)
	.align		4
        /*015c*/ 	.word	index@(__assertfail)
	.align		4
        /*0160*/ 	.word	index@(_ZN7cutlass13device_kernelIN5flash11enable_sm90INS1_16FlashAttnFwdSm90INS1_25CollectiveMainloopFwdSm90ILi2EN4cute5tupleIJNS5_1CILi1EEES8_S8_EEENS6_IJNS7_ILi192EEENS7_ILi160EEENS7_ILi64EEEEEELi64ENS_12float_e4m3_tEfNS_4arch4Sm90ELb1ELb0ELb1ELb1ELb1ELb0ELb0ELb1ELb1ELb1ELb0ELb0EEENS1_21CollectiveEpilogueFwdINS6_IJSA_SC_SB_EEES9_NS_10bfloat16_tESG_Li384ELb1ELb1ELb0ELb1EEENS1_36VarlenDynamicPersistentTileSchedulerILi192ELi160ELi384ELi128ELb0ELb1ELb1ELb1ELb1ELb1EEEEEEEEEvNT_6ParamsE)
	.align		4
        /*0164*/ 	.word	index@(__assertfail)
	.align		4
        /*0168*/ 	.word	index@(_ZN7cutlass13device_kernelIN5flash11enable_sm90INS1_16FlashAttnFwdSm90INS1_25CollectiveMainloopFwdSm90ILi2EN4cute5tupleIJNS5_1CILi1EEES8_S8_EEENS6_IJNS7_ILi192EEENS7_ILi160EEENS7_ILi64EEEEEELi64ENS_12float_e4m3_tEfNS_4arch4Sm90ELb1ELb0ELb1ELb1ELb1ELb1ELb0ELb1ELb1ELb1ELb0ELb0EEENS1_21CollectiveEpilogueFwdINS6_IJSA_SC_SB_EEES9_NS_10bfloat16_tESG_Li384ELb1ELb1ELb0ELb1EEENS1_36VarlenDynamicPersistentTileSchedulerILi192ELi160ELi384ELi128ELb0ELb1ELb1ELb1ELb1ELb1EEEEEEEEEvNT_6ParamsE)
	.align		4
        /*016c*/ 	.word	index@(__assertfail)
	.align		4
        /*0170*/ 	.word	0x00000000
	.align		4
        /*0174*/ 	.word	0xfffffffe
	.align		4
        /*0178*/ 	.word	0x00000000
	.align		4
        /*017c*/ 	.word	0xfffffffd
	.align		4
        /*0180*/ 	.word	0x00000000
	.align		4
        /*0184*/ 	.word	0xfffffffc


//--------------------- .nv.constant4             --------------------------
	.section	.nv.constant4,"a",@progbits
	.align	8
	.align		8
.nv.constant4:
        /*0000*/ 	.dword	__assertfail
	.align		8
        /*0008*/ 	.dword	__unnamed_1
	.align		8
        /*0010*/ 	.dword	__unnamed_2
	.align		8
        /*0018*/ 	.dword	__unnamed_3
	.align		8
        /*0020*/ 	.dword	__unnamed_4
	.align		8
        /*0028*/ 	.dword	__unnamed_5
	.align		8
        /*0030*/ 	.dword	__unnamed_6
	.align		8
        /*0038*/ 	.dword	_ZZN5flash28permute_output_fp8_VcolmajorIN4cute6TensorINS1_11ArrayEngineIN7cutlass10bfloat16_tELm32EEENS1_6LayoutINS1_5tupleIJNS8_IJNS1_1CILi2EEESA_NS9_ILi8EEEEEENS9_ILi1EEESD_EEENS8_IJNS8_IJSD_SA_NS9_ILi4EEEEEENS9_ILi0EEESH_EEEEEEEEEvRT_E9upper_map
	.align		8
        /*0040*/ 	.dword	__unnamed_7
	.align		8
        /*0048*/ 	.dword	__unnamed_8
	.align		8
        /*0050*/ 	.dword	__unnamed_9
	.align		8
        /*0058*/ 	.dword	__unnamed_10
	.align		8
        /*0060*/ 	.dword	__unnamed_11
	.align		8
        /*0068*/ 	.dword	__unnamed_12
	.align		8
        /*0070*/ 	.dword	_ZZN5flash28permute_output_fp8_VcolmajorIN4cute6TensorINS1_11ArrayEngineIN7cutlass10bfloat16_tELm48EEENS1_6LayoutINS1_5tupleIJNS8_IJNS1_1CILi2EEESA_NS9_ILi12EEEEEENS9_ILi1EEESD_EEENS8_IJNS8_IJSD_SA_NS9_ILi4EEEEEENS9_ILi0EEESH_EEEEEEEEEvRT_E9upper_map
	.align		8
        /*0078*/ 	.dword	__unnamed_13
	.align		8
        /*0080*/ 	.dword	__unnamed_14
	.align		8
        /*0088*/ 	.dword	__unnamed_15
	.align		8
        /*0090*/ 	.dword	__unnamed_16
	.align		8
        /*0098*/ 	.dword	__unnamed_17
	.align		8
        /*00a0*/ 	.dword	__unnamed_18
	.align		8
        /*00a8*/ 	.dword	_ZZN5flash28permute_output_fp8_VcolmajorIN4cute6TensorINS1_11ArrayEngineIN7cutlass10bfloat16_tELm64EEENS1_6LayoutINS1_5tupleIJNS8_IJNS1_1CILi2EEESA_NS9_ILi16EEEEEENS9_ILi1EEESD_EEENS8_IJNS8_IJSD_SA_NS9_ILi4EEEEEENS9_ILi0EEESH_EEEEEEEEEvRT_E9upper_map
	.align		8
        /*00b0*/ 	.dword	__unnamed_19
	.align		8
        /*00b8*/ 	.dword	__unnamed_20
	.align		8
        /*00c0*/ 	.dword	__unnamed_21
	.align		8
        /*00c8*/ 	.dword	__unnamed_22
	.align		8
        /*00d0*/ 	.dword	__unnamed_23
	.align		8
        /*00d8*/ 	.dword	_ZZN5flash28permute_output_fp8_VcolmajorIN4cute6TensorINS1_11ArrayEngineIN7cutlass10bfloat16_tELm96EEENS1_6LayoutINS1_5tupleIJNS8_IJNS1_1CILi2EEESA_NS9_ILi24EEEEEENS9_ILi1EEESD_EEENS8_IJNS8_IJSD_SA_NS9_ILi4EEEEEENS9_ILi0EEESH_EEEEEEEEEvRT_E9upper_map
	.align		8
        /*00e0*/ 	.dword	__unnamed_24
	.align		8
        /*00e8*/ 	.dword	__unnamed_25
	.align		8
        /*00f0*/ 	.dword	__unnamed_26
	.align		8
        /*00f8*/ 	.dword	__unnamed_27
	.align		8
        /*0100*/ 	.dword	__unnamed_28
	.align		8
        /*0108*/ 	.dword	__unnamed_29
	.align		8
        /*0110*/ 	.dword	__unnamed_30
	.align		8
        /*0118*/ 	.dword	__unnamed_31
	.align		8
        /*0120*/ 	.dword	__unnamed_32
	.align		8
        /*0128*/ 	.dword	_ZZN5flash28permute_output_fp8_VcolmajorIN4cute6TensorINS1_11ArrayEngineIN7cutlass10bfloat16_tELm128EEENS1_6LayoutINS1_5tupleIJNS8_IJNS1_1CILi2EEESA_NS9_ILi32EEEEEENS9_ILi1EEESD_EEENS8_IJNS8_IJSD_SA_NS9_ILi4EEEEEENS9_ILi0EEESH_EEEEEEEEEvRT_E9upper_map
	.align		8
        /*0130*/ 	.dword	__unnamed_33
	.align		8
        /*0138*/ 	.dword	__unnamed_34
	.align		8
        /*0140*/ 	.dword	__unnamed_35
	.align		8
        /*0148*/ 	.dword	__unnamed_36
	.align		8
        /*0150*/ 	.dword	__unnamed_37
	.align		8
        /*0158*/ 	.dword	_ZN80_INTERNAL_56c05319_44_flash_fwd_hdimall_e4m3_paged_softcap_sm90_cu_ef95aea4_60044cuda3std3__45__cpo5beginE
	.align		8
        /*0160*/ 	.dword	_ZN80_INTERNAL_56c05319_44_flash_fwd_hdimall_e4m3_paged_softcap_sm90_cu_ef95aea4_60044cuda3std3__45__cpo3endE
	.align		8
        /*0168*/ 	.dword	_ZN80_INTERNAL_56c05319_44_flash_fwd_hdimall_e4m3_paged_softcap_sm90_cu_ef95aea4_60044cuda3std3__45__cpo6cbeginE
	.align		8
        /*0170*/ 	.dword	_ZN80_INTERNAL_56c05319_44_flash_fwd_hdimall_e4m3_paged_softcap_sm90_cu_ef95aea4_60044cuda3std3__45__cpo4cendE
	.align		8
        /*0178*/ 	.dword	_ZN80_INTERNAL_56c05319_44_flash_fwd_hdimall_e4m3_paged_softcap_sm90_cu_ef95aea4_60044cuda3std3__482_GLOBAL__N__56c05319_44_flash_fwd_hdimall_e4m3_paged_softcap_sm90_cu_ef95aea4_60046ignoreE
	.align		8
        /*0180*/ 	.dword	_ZN80_INTERNAL_56c05319_44_flash_fwd_hdimall_e4m3_paged_softcap_sm90_cu_ef95aea4_60044cuda3std3__419piecewise_constructE
	.align		8
        /*0188*/ 	.dword	_ZN80_INTERNAL_56c05319_44_flash_fwd_hdimall_e4m3_paged_softcap_sm90_cu_ef95aea4_60044cuda3std3__48in_placeE
	.align		8
        /*0190*/ 	.dword	_ZN80_INTERNAL_56c05319_44_flash_fwd_hdimall_e4m3_paged_softcap_sm90_cu_ef95aea4_60044cuda3std6ranges3__45__cpo4swapE
	.align		8
        /*0198*/ 	.dword	_ZN80_INTERNAL_56c05319_44_flash_fwd_hdimall_e4m3_paged_softcap_sm90_cu_ef95aea4_60044cuda3std6ranges3__45__cpo9iter_moveE
	.align		8
        /*01a0*/ 	.dword	_ZN80_INTERNAL_56c05319_44_flash_fwd_hdimall_e4m3_paged_softcap_sm90_cu_ef95aea4_60044cute7productE
	.align		8
        /*01a8*/ 	.dword	_ZN80_INTERNAL_56c05319_44_flash_fwd_hdimall_e4m3_paged_softcap_sm90_cu_ef95aea4_60044cute1_E
	.align		8
        /*01b0*/ 	.dword	$str$23
	.align		8
        /*01b8*/ 	.dword	$str$24


//--------------------- .text._ZN7cutlass13device_kernelIN5flash11enable_sm90INS1_16FlashAttnFwdSm90INS1_25CollectiveMainloopFwdSm90ILi2EN4cute5tupleIJNS5_1CILi1EEES8_S8_EEENS6_IJNS7_ILi128EEESA_NS7_ILi256EEEEEELi256ENS_12float_e4m3_tEfNS_4arch4Sm90ELb0ELb0ELb1ELb0ELb1ELb0ELb0ELb1ELb0ELb1ELb0ELb0EEENS1_21CollectiveEpilogueFwdINS6_IJSA_SB_SA_EEES9_NS_10bfloat16_tESF_Li256ELb0ELb1ELb0ELb1EEENS1_29StaticPersistentTileSchedulerILb0EEEEEEEEEvNT_6ParamsE --------------------------
	.section	.text._ZN7cutlass13device_kernelIN5flash11enable_sm90INS1_16FlashAttnFwdSm90INS1_25CollectiveMainloopFwdSm90ILi2EN4cute5tupleIJNS5_1CILi1EEES8_S8_EEENS6_IJNS7_ILi128EEESA_NS7_ILi256EEEEEELi256ENS_12float_e4m3_tEfNS_4arch4Sm90ELb0ELb0ELb1ELb0ELb1ELb0ELb0ELb1ELb0ELb1ELb0ELb0EEENS1_21CollectiveEpilogueFwdINS6_IJSA_SB_SA_EEES9_NS_10bfloat16_tESF_Li256ELb0ELb1ELb0ELb1EEENS1_29StaticPersistentTileSchedulerILb0EEEEEEEEEvNT_6ParamsE,"ax",@progbits
	.align	128
.text._ZN7cutlass13device_kernelIN5flash11enable_sm90INS1_16FlashAttnFwdSm90INS1_25CollectiveMainloopFwdSm90ILi2EN4cute5tupleIJNS5_1CILi1EEES8_S8_EEENS6_IJNS7_ILi128EEESA_NS7_ILi256EEEEEELi256ENS_12float_e4m3_tEfNS_4arch4Sm90ELb0ELb0ELb1ELb0ELb1ELb0ELb0ELb1ELb0ELb1ELb0ELb0EEENS1_21CollectiveEpilogueFwdINS6_IJSA_SB_SA_EEES9_NS_10bfloat16_tESF_Li256ELb0ELb1ELb0ELb1EEENS1_29StaticPersistentTileSchedulerILb0EEEEEEEEEvNT_6ParamsE:
        .type           _ZN7cutlass13device_kernelIN5flash11enable_sm90INS1_16FlashAttnFwdSm90INS1_25CollectiveMainloopFwdSm90ILi2EN4cute5tupleIJNS5_1CILi1EEES8_S8_EEENS6_IJNS7_ILi128EEESA_NS7_ILi256EEEEEELi256ENS_12float_e4m3_tEfNS_4arch4Sm90ELb0ELb0ELb1ELb0ELb1ELb0ELb0ELb1ELb0ELb1ELb0ELb0EEENS1_21CollectiveEpilogueFwdINS6_IJSA_SB_SA_EEES9_NS_10bfloat16_tESF_Li256ELb0ELb1ELb0ELb1EEENS1_29StaticPersistentTileSchedulerILb0EEEEEEEEEvNT_6ParamsE,@function
        .size           _ZN7cutlass13device_kernelIN5flash11enable_sm90INS1_16FlashAttnFwdSm90INS1_25CollectiveMainloopFwdSm90ILi2EN4cute5tupleIJNS5_1CILi1EEES8_S8_EEENS6_IJNS7_ILi128EEESA_NS7_ILi256EEEEEELi256ENS_12float_e4m3_tEfNS_4arch4Sm90ELb0ELb0ELb1ELb0ELb1ELb0ELb0ELb1ELb0ELb1ELb0ELb0EEENS1_21CollectiveEpilogueFwdINS6_IJSA_SB_SA_EEES9_NS_10bfloat16_tESF_Li256ELb0ELb1ELb0ELb1EEENS1_29StaticPersistentTileSchedulerILb0EEEEEEEEEvNT_6ParamsE,(.L_x_15825 - _ZN7cutlass13device_kernelIN5flash11enable_sm90INS1_16FlashAttnFwdSm90INS1_25CollectiveMainloopFwdSm90ILi2EN4cute5tupleIJNS5_1CILi1EEES8_S8_EEENS6_IJNS7_ILi128EEESA_NS7_ILi256EEEEEELi256ENS_12float_e4m3_tEfNS_4arch4Sm90ELb0ELb0ELb1ELb0ELb1ELb0ELb0ELb1ELb0ELb1ELb0ELb0EEENS1_21CollectiveEpilogueFwdINS6_IJSA_SB_SA_EEES9_NS_10bfloat16_tESF_Li256ELb0ELb1ELb0ELb1EEENS1_29StaticPersistentTileSchedulerILb0EEEEEEEEEvNT_6ParamsE)
        .other          _ZN7cutlass13device_kernelIN5flash11enable_sm90INS1_16FlashAttnFwdSm90INS1_25CollectiveMainloopFwdSm90ILi2EN4cute5tupleIJNS5_1CILi1EEES8_S8_EEENS6_IJNS7_ILi128EEESA_NS7_ILi256EEEEEELi256ENS_12float_e4m3_tEfNS_4arch4Sm90ELb0ELb0ELb1ELb0ELb1ELb0ELb0ELb1ELb0ELb1ELb0ELb0EEENS1_21CollectiveEpilogueFwdINS6_IJSA_SB_SA_EEES9_NS_10bfloat16_tESF_Li256ELb0ELb1ELb0ELb1EEENS1_29StaticPersistentTileSchedulerILb0EEEEEEEEEvNT_6ParamsE,@"STO_CUDA_ENTRY STV_DEFAULT"
_ZN7cutlass13device_kernelIN5flash11enable_sm90INS1_16FlashAttnFwdSm90INS1_25CollectiveMainloopFwdSm90ILi2EN4cute5tupleIJNS5_1CILi1EEES8_S8_EEENS6_IJNS7_ILi128EEESA_NS7_ILi256EEEEEELi256ENS_12float_e4m3_tEfNS_4arch4Sm90ELb0ELb0ELb1ELb0ELb1ELb0ELb0ELb1ELb0ELb1ELb0ELb0EEENS1_21CollectiveEpilogueFwdINS6_IJSA_SB_SA_EEES9_NS_10bfloat16_tESF_Li256ELb0ELb1ELb0ELb1EEENS1_29StaticPersistentTileSchedulerILb0EEEEEEEEEvNT_6ParamsE:
[----:B------:R-:W0:Y:S02]  /*0000*/  LDC R1, c[0x0][0x28] ;  /* 0x00000a00ff017b82 */ /* 0x000e240000000800 */
[----:B0-----:R-:W-:Y:S01]  /*0010*/  VIADD R1, R1, 0xfffffff0 ;  /* 0xfffffff001017836 */ /* 0x001fe20000000000 */
[----:B------:R-:W0:Y:S01]  /*0020*/  S2R R3, SR_TID.X ;  /* 0x0000000000037919 */ /* 0x000e220000002100 */
[----:B------:R-:W-:Y:S01]  /*0030*/  ELECT P0, URZ, PT ;  /* 0x00000000003f782f */ /* 0x000fe20003800000 */
[----:B------:R-:W-:Y:S01]  /*0040*/  UMOV UR4, 0x80 ;  /* 0x0000008000047882 */ /* 0x000fe20000000000 */
[----:B------:R-:W-:Y:S01]  /*0050*/  UMOV UR7, 0x100 ;  /* 0x0000010000077882 */ /* 0x000fe20000000000 */
[--C-:B0-----:R-:W-:Y:S02]  /*0060*/  SHF.R.U32.HI R0, RZ, 0x5, R3.reuse ;  /* 0x00000005ff007819 */ /* 0x101fe40000011603 */
[----:B------:R-:W-:-:S03]  /*0070*/  SHF.R.U32.HI R3, RZ, 0x7, R3 ;  /* 0x00000007ff037819 */ /* 0x000fc60000011603 */
[----:B------:R-:W0:Y:S04]  /*0080*/  SHFL.IDX PT, R2, R0, RZ, 0x1f ;  /* 0x00001fff00027589 */ /* 0x000e2800000e0000 */
[----:B------:R-:W1:Y:S01]  /*0090*/  SHFL.IDX PT, R3, R3, RZ, 0x1f ;  /* 0x00001fff03037589 */ /* 0x000e6200000e0000 */
[C---:B0-----:R-:W-:Y:S02]  /*00a0*/  ISETP.NE.OR P0, PT, R2.reuse, RZ, !P0 ;  /* 0x000000ff0200720c */ /* 0x041fe40004705670 */
[----:B------:R-:W-:-:S11]  /*00b0*/  ISETP.NE.AND P1, PT, R2, RZ, PT ;  /* 0x000000ff0200720c */ /* 0x000fd60003f25270 */
[----:B------:R-:W-:Y:S01]  /*00c0*/  VOTEU.ALL UP0, P0 ;  /* 0x00000000003f7886 */ /* 0x000fe20000000000 */
[----:B------:R-:W-:-:S04]  /*00d0*/  VOTEU.ALL UP1, P0 ;  /* 0x00000000003f7886 */ /* 0x000fc80000020000 */
[----:B------:R-:W0:Y:S01]  /*00e0*/  @!UP0 S2UR UR8, SR_CgaCtaId ;  /* 0x00000000000889c3 */ /* 0x000e220000008800 */
[----:B------:R-:W-:Y:S01]  /*00f0*/  @!UP0 UMOV UR6, 0x400 ;  /* 0x0000040000068882 */ /* 0x000fe20000000000 */
[----:B------:R-:W-:-:S04]  /*0100*/  @!UP0 UIADD3 UR4, -UR4, 0x100000, URZ ;  /* 0x0010000004048890 */ /* 0x000fc8000fffe13f */
[----:B------:R-:W-:Y:S02]  /*0110*/  @!UP0 USHF.L.U32 UR5, UR4, 0xb, URZ ;  /* 0x0000000b04058899 */ /* 0x000fe4000800063f */
[----:B------:R-:W-:Y:S02]  /*0120*/  @!UP0 USHF.L.U32 UR4, UR4, 0x1, URZ ;  /* 0x0000000104048899 */ /* 0x000fe4000800063f */
[----:B0-----:R-:W-:Y:S02]  /*0130*/  @!UP0 ULEA UR8, UR8, UR6, 0x18 ;  /* 0x0000000608088291 */ /* 0x001fe4000f8ec03f */
[----:B------:R-:W-:-:S04]  /*0140*/  @!UP0 UIADD3 UR6, -UR7, 0x100000, URZ ;  /* 0x0010000007068890 */ /* 0x000fc8000fffe13f */
[----:B------:R-:W-:Y:S02]  /*0150*/  @!UP0 USHF.L.U32 UR7, UR6, 0xb, URZ ;  /* 0x0000000b06078899 */ /* 0x000fe4000800063f */
[----:B------:R-:W-:Y:S01]  /*0160*/  @!UP0 USHF.L.U32 UR6, UR6, 0x1, URZ ;  /* 0x0000000106068899 */ /* 0x000fe2000800063f */
[----:B------:R-:W-:-:S05]  /*0170*/  VOTEU.ALL UP0, P0 ;  /* 0x00000000003f7886 */ /* 0x000fca0000000000 */
[----:B------:R0:W2:Y:S06]  /*0180*/  @!UP0 SYNCS.EXCH.64 URZ, [UR8+0x38800], UR4 ;  /* 0x03880004083f85b2 */ /* 0x0000ac0008000100 */
[----:B------:R0:W3:Y:S02]  /*0190*/  @!UP1 SYNCS.EXCH.64 URZ, [UR8+0x38820], UR6 ;  /* 0x03882006083f95b2 */ /* 0x0000e40008000100 */
[----:B01----:R-:W-:Y:S05]  /*01a0*/  @P1 BRA `(.L_x_0) ;  /* 0x0000000000481947 */ /* 0x003fea0003800000 */
[----:B------:R-:W0:Y:S01]  /*01b0*/  S2UR UR5, SR_CgaCtaId ;  /* 0x00000000000579c3 */ /* 0x000e220000008800 */
[----:B------:R-:W-:Y:S01]  /*01c0*/  UMOV UR4, 0x400 ;  /* 0x0000040000047882 */ /* 0x000fe20000000000 */
[----:B------:R-:W-:Y:S01]  /*01d0*/  UMOV UR6, 0x80 ;  /* 0x0000008000067882 */ /* 0x000fe20000000000 */
[----:B------:R-:W-:Y:S01]  /*01e0*/  UMOV UR7, 0x100 ;  /* 0x0000010000077882 */ /* 0x000fe20000000000 */
[----:B------:R-:W-:Y:S01]  /*01f0*/  ELECT P0, URZ, PT ;  /* 0x00000000003f782f */ /* 0x000fe20003800000 */
[----:B0-----:R-:W-:Y:S02]  /*0200*/  ULEA UR8, UR5, UR4, 0x18 ;  /* 0x0000000405087291 */ /* 0x001fe4000f8ec03f */
[----:B------:R-:W-:-:S04]  /*0210*/  UIADD3 UR4, -UR6, 0x100000, URZ ;  /* 0x0010000006047890 */ /* 0x000fc8000fffe13f */
[----:B------:R-:W-:Y:S02]  /*0220*/  USHF.L.U32 UR5, UR4, 0xb, URZ ;  /* 0x0000000b04057899 */ /* 0x000fe4000800063f */
[----:B------:R-:W-:Y:S02]  /*0230*/  USHF.L.U32 UR4, UR4, 0x1, URZ ;  /* 0x0000000104047899 */ /* 0x000fe4000800063f */
[----:B------:R-:W-:-:S04]  /*0240*/  UIADD3 UR6, -UR7, 0x100000, URZ ;  /* 0x0010000007067890 */ /* 0x000fc8000fffe13f */
[----:B------:R-:W-:Y:S02]  /*0250*/  USHF.L.U32 UR7, UR6, 0xb, URZ ;  /* 0x0000000b06077899 */ /* 0x000fe4000800063f */
[----:B------:R-:W-:Y:S01]  /*0260*/  USHF.L.U32 UR6, UR6, 0x1, URZ ;  /* 0x0000000106067899 */ /* 0x000fe2000800063f */
[----:B------:R-:W0:Y:S03]  /*0270*/  FENCE.VIEW.ASYNC.S ;  /* 0x00000000000073c6 */ /* 0x000e260000000000 */
[----:B0-----:R0:W1:Y:S08]  /*0280*/  SYNCS.EXCH.64 URZ, [UR8+0x38830], UR4 ;  /* 0x03883004083f75b2 */ /* 0x0010700008000100 */
[----:B------:R0:W4:Y:S01]  /*0290*/  SYNCS.EXCH.64 URZ, [UR8+0x38840], UR6 ;  /* 0x03884006083f75b2 */ /* 0x0001220008000100 */
[----:B------:R0:W0:Y:S01]  /*02a0*/  SYNCS.EXCH.64 URZ, [UR8+0x38838], UR4 ;  /* 0x03883804083f75b2 */ /* 0x0000220008000100 */
[----:B------:R0:W0:Y:S01]  /*02b0*/  SYNCS.EXCH.64 URZ, [UR8+0x38848], UR6 ;  /* 0x03884806083f75b2 */ /* 0x0000220008000100 */
[----:B------:R-:W-:Y:S01]  /*02c0*/  NOP ;  /* 0x0000000000007918 */ /* 0x000fe20000000000 */
.L_x_0:
[----:B------:R-:W5:Y:S01]  /*02d0*/  SHFL.IDX PT, R2, R0, RZ, 0x1f ;  /* 0x00001fff00027589 */ /* 0x000f6200000e0000 */
[----:B------:R-:W-:Y:S01]  /*02e0*/  NOP ;  /* 0x0000000000007918 */ /* 0x000fe20000000000 */
[----:B-----5:R-:W-:-:S13]  /*02f0*/  ISETP.NE.AND P0, PT, R2, RZ, PT ;  /* 0x000000ff0200720c */ /* 0x020fda0003f05270 */
[----:B------:R-:W-:Y:S05]  /*0300*/  @P0 BRA `(.L_x_1) ;  /* 0x0000000000480947 */ /* 0x000fea0003800000 */
[----:B0-----:R-:W0:Y:S01]  /*0310*/  S2UR UR5, SR_CgaCtaId ;  /* 0x00000000000579c3 */ /* 0x001e220000008800 */
        /* <DEDUP_REMOVED lines=12> */
[----:B0-----:R0:W0:Y:S08]  /*03e0*/  SYNCS.EXCH.64 URZ, [UR8+0x38850], UR4 ;  /* 0x03885004083f75b2 */ /* 0x0010300008000100 */
[----:B------:R0:W0:Y:S01]  /*03f0*/  SYNCS.EXCH.64 URZ, [UR8+0x38860], UR6 ;  /* 0x03886006083f75b2 */ /* 0x0000220008000100 */
[----:B------:R0:W0:Y:S01]  /*0400*/  SYNCS.EXCH.64 URZ, [UR8+0x38858], UR4 ;  /* 0x03885804083f75b2 */ /* 0x0000220008000100 */
[----:B------:R0:W0:Y:S01]  /*0410*/  SYNCS.EXCH.64 URZ, [UR8+0x38868], UR6 ;  /* 0x03886806083f75b2 */ /* 0x0000220008000100 */
[----:B------:R-:W-:Y:S01]  /*0420*/  NOP ;  /* 0x0000000000007918 */ /* 0x000fe20000000000 */
.L_x_1:
[----:B------:R-:W5:Y:S01]  /*0430*/  SHFL.IDX PT, R2, R0, RZ, 0x1f ;  /* 0x00001fff00027589 */ /* 0x000f6200000e0000 */
[----:B------:R-:W-:Y:S01]  /*0440*/  NOP ;  /* 0x0000000000007918 */ /* 0x000fe20000000000 */
[----:B-----5:R-:W-:-:S13]  /*0450*/  ISETP.NE.AND P0, PT, R2, RZ, PT ;  /* 0x000000ff0200720c */ /* 0x020fda0003f05270 */
[----:B------:R-:W-:Y:S05]  /*0460*/  @P0 BRA `(.L_x_2) ;  /* 0x0000000000380947 */ /* 0x000fea0003800000 */
[----:B0-----:R-:W0:Y:S01]  /*0470*/  S2UR UR5, SR_CgaCtaId ;  /* 0x00000000000579c3 */ /* 0x001e220000008800 */
[----:B------:R-:W-:Y:S01]  /*0480*/  UMOV UR4, 0x400 ;  /* 0x0000040000047882 */ /* 0x000fe20000000000 */
[----:B------:R-:W-:Y:S01]  /*0490*/  UMOV UR7, 0x80 ;  /* 0x0000008000077882 */ /* 0x000fe20000000000 */
[----:B------:R-:W-:Y:S01]  /*04a0*/  ELECT P0, URZ, PT ;  /* 0x00000000003f782f */ /* 0x000fe20003800000 */
[----:B0-----:R-:W-:Y:S02]  /*04b0*/  ULEA UR6, UR5, UR4, 0x18 ;  /* 0x0000000405067291 */ /* 0x001fe4000f8ec03f */
[----:B------:R-:W-:-:S04]  /*04c0*/  UIADD3 UR4, -UR7, 0x100000, URZ ;  /* 0x0010000007047890 */ /* 0x000fc8000fffe13f */
[----:B------:R-:W-:Y:S02]  /*04d0*/  USHF.L.U32 UR5, UR4, 0xb, URZ ;  /* 0x0000000b04057899 */ /* 0x000fe4000800063f */
[----:B------:R-:W-:Y:S01]  /*04e0*/  USHF.L.U32 UR4, UR4, 0x1, URZ ;  /* 0x0000000104047899 */ /* 0x000fe2000800063f */
[----:B------:R-:W0:Y:S11]  /*04f0*/  FENCE.VIEW.ASYNC.S ;  /* 0x00000000000073c6 */ /* 0x000e360000000000 */
[----:B0-----:R0:W0:Y:S01]  /*0500*/  SYNCS.EXCH.64 URZ, [UR6+0x38870], UR4 ;  /* 0x03887004063f75b2 */ /* 0x0010220008000100 */
[----:B------:R0:W0:Y:S01]  /*0510*/  SYNCS.EXCH.64 URZ, [UR6+0x38880], UR4 ;  /* 0x03888004063f75b2 */ /* 0x0000220008000100 */
[----:B------:R0:W0:Y:S01]  /*0520*/  SYNCS.EXCH.64 URZ, [UR6+0x38878], UR4 ;  /* 0x03887804063f75b2 */ /* 0x0000220008000100 */
[----:B------:R0:W0:Y:S01]  /*0530*/  SYNCS.EXCH.64 URZ, [UR6+0x38888], UR4 ;  /* 0x03888804063f75b2 */ /* 0x0000220008000100 */
[----:B------:R-:W-:Y:S01]  /*0540*/  NOP ;  /* 0x0000000000007918 */ /* 0x000fe20000000000 */
.L_x_2:
        /* <DEDUP_REMOVED lines=22> */
.L_x_3:
[----:B------:R-:W5:Y:S01]  /*06b0*/  SHFL.IDX PT, R2, R0, RZ, 0x1f ;  /* 0x00001fff00027589 */ /* 0x000f6200000e0000 */
[----:B------:R-:W0:Y:S01]  /*06c0*/  S2UR UR45, SR_CgaCtaId ;  /* 0x00000000002d79c3 */ /* 0x000e220000008800 */
[----:B------:R-:W-:Y:S01]  /*06d0*/  R2UR UR9, R3 ;  /* 0x00000000030972ca */ /* 0x000fe200000e0000 */
[----:B------:R-:W-:Y:S01]  /*06e0*/  NOP ;  /* 0x0000000000007918 */ /* 0x000fe20000000000 */
[----:B-----5:R-:W-:-:S13]  /*06f0*/  ISETP.NE.AND P0, PT, R2, RZ, PT ;  /* 0x000000ff0200720c */ /* 0x020fda0003f05270 */
[----:B0-----:R-:W-:Y:S05]  /*0700*/  @P0 BRA `(.L_x_4) ;  /* 0x0000000000480947 */ /* 0x001fea0003800000 */
        /* <DEDUP_REMOVED lines=18> */
.L_x_4:
[----:B------:R-:W-:Y:S01]  /*0830*/  UISETP.NE.AND UP0, UPT, UR9, URZ, UPT ;  /* 0x0000003f0900728c */ /* 0x000fe2000bf05270 */
[----:B------:R-:W-:Y:S01]  /*0840*/  NOP ;  /* 0x0000000000007918 */ /* 0x000fe20000000000 */
[----:B------:R-:W-:Y:S01]  /*0850*/  UMOV UR38, 0x1 ;  /* 0x0000000100267882 */ /* 0x000fe20000000000 */
[----:B------:R-:W-:Y:S01]  /*0860*/  ULDC.64 UR48, c[0x0][0x208] ;  /* 0x0000820000307ab9 */ /* 0x000fe20000000a00 */
[----:B------:R-:W-:Y:S01]  /*0870*/  USEL UR38, UR38, 0x2, !UP0 ;  /* 0x0000000226267887 */ /* 0x000fe2000c000000 */
[----:B01234-:R-:W-:Y:S01]  /*0880*/  BAR.SYNC.DEFER_BLOCKING 0x0 ;  /* 0x0000000000007b1d */ /* 0x01ffe20000010000 */
[----:B------:R-:W-:-:S13]  /*0890*/  PLOP3.LUT P0, PT, PT, PT, UP0, 0x80, 0x0 ;  /* 0x000000000000781c */ /* 0x000fda0003f0f008 */
[----:B------:R-:W-:Y:S05]  /*08a0*/  @!P0 BRA `(.L_x_5) ;  /* 0x0000009400888947 */ /* 0x000fea0003800000 */
.L_x_6:
[----:B------:R-:W-:-:S08]  /*08b0*/  NOP ;  /* 0x0000000000007918 */ /* 0x000fd00000000000 */
[----:B------:R-:W0:Y:S02]  /*08c0*/  USETMAXREG.TRY_ALLOC.CTAPOOL UP0, 0xe8 ;  /* 0x000000e8000079c8 */ /* 0x000e240008000600 */
[----:B0-----:R-:W-:-:S13]  /*08d0*/  PLOP3.LUT P0, PT, PT, PT, UP0, 0x80, 0x0 ;  /* 0x000000000000781c */ /* 0x001fda0003f0f008 */
[----:B------:R-:W-:Y:S05]  /*08e0*/  @!P0 BRA `(.L_x_6) ;  /* 0xfffffffc00f08947 */ /* 0x000fea000383ffff */
[----:B------:R-:W0:Y:S01]  /*08f0*/  S2R R0, SR_TID.X ;  /* 0x0000000000007919 */ /* 0x000e220000002100 */
[----:B------:R-:W1:Y:S08]  /*0900*/  S2UR UR41, SR_CTAID.X ;  /* 0x00000000002979c3 */ /* 0x000e700000002500 */
[----:B------:R-:W-:Y:S06]  /*0910*/  BAR.ARV 0x8, 0x180 ;  /* 0x0206000000007b1d */ /* 0x000fec0000002000 */
[----:B0-----:R-:W-:-:S04]  /*0920*/  SHF.R.U32.HI R0, RZ, 0x7, R0 ;  /* 0x00000007ff007819 */ /* 0x001fc80000011600 */
[----:B------:R-:W-:Y:S02]  /*0930*/  ISETP.NE.AND P0, PT, R0, 0x1, PT ;  /* 0x000000010000780c */ /* 0x000fe40003f05270 */
[----:B------:R-:W1:Y:S11]  /*0940*/  LDC R0, c[0x0][0xc34] ;  /* 0x00030d00ff007b82 */ /* 0x000e760000000800 */
[----:B------:R-:W-:Y:S06]  /*0950*/  @!P0 BAR.ARV 0x9, 0x100 ;  /* 0x0244000000008b1d */ /* 0x000fec0000002000 */
[----:B-1----:R-:W-:-:S13]  /*0960*/  ISETP.LE.AND P0, PT, R0, UR41, PT ;  /* 0x0000002900007c0c */ /* 0x002fda000bf03270 */
[----:B------:R-:W-:Y:S05]  /*0970*/  @P0 EXIT ;  /* 0x000000000000094d */ /* 0x000fea0003800000 */
[----:B------:R-:W0:Y:S01]  /*0980*/  S2R R2, SR_TID.X ;  /* 0x0000000000027919 */ /* 0x000e220000002100 */
[----:B------:R-:W-:Y:S01]  /*0990*/  ULOP3.LUT UR43, UR38, 0x1, URZ, 0xfc, !UPT ;  /* 0x00000001262b7892 */ /* 0x000fe2000f8efc3f */
[----:B------:R-:W-:Y:S01]  /*09a0*/  UMOV UR42, URZ ;  /* 0x0000003f002a7c82 */ /* 0x000fe20008000000 */
[----:B------:R-:W-:Y:S01]  /*09b0*/  UMOV UR36, URZ ;  /* 0x0000003f00247c82 */ /* 0x000fe20008000000 */
[----:B------:R-:W-:Y:S01]  /*09c0*/  UMOV UR37, URZ ;  /* 0x0000003f00257c82 */ /* 0x000fe20008000000 */
[----:B0-----:R-:W-:-:S05]  /*09d0*/  VIADD R22, R2, 0xffffff80 ;  /* 0xffffff8002167836 */ /* 0x001fca0000000000 */
[----:B------:R-:W-:-:S04]  /*09e0*/  SHF.R.S32.HI R3, RZ, 0x1f, R22 ;  /* 0x0000001fff037819 */ /* 0x000fc80000011416 */
[CC--:B------:R-:W-:Y:S02]  /*09f0*/  LEA.HI R0, R3.reuse, R22.reuse, RZ, 0x7 ;  /* 0x0000001603007211 */ /* 0x0c0fe400078f38ff */
[CC--:B------:R-:W-:Y:S02]  /*0a00*/  LEA.HI R2, R3.reuse, R22.reuse, RZ, 0x4 ;  /* 0x0000001603027211 */ /* 0x0c0fe400078f20ff */
[----:B------:R-:W-:Y:S02]  /*0a10*/  LOP3.LUT R5, R0, 0xffffff80, RZ, 0xc0, !PT ;  /* 0xffffff8000057812 */ /* 0x000fe400078ec0ff */
[----:B------:R-:W-:Y:S02]  /*0a20*/  SHF.R.S32.HI R7, RZ, 0x4, R2 ;  /* 0x00000004ff077819 */ /* 0x000fe40000011402 */
[----:B------:R-:W-:Y:S01]  /*0a30*/  LEA.HI R10, R3, R22, RZ, 0x2 ;  /* 0x00000016030a7211 */ /* 0x000fe200078f10ff */
[----:B------:R-:W-:Y:S01]  /*0a40*/  IMAD.IADD R216, R22, 0x1, -R5 ;  /* 0x0000000116d87824 */ /* 0x000fe200078e0a05 */
[----:B------:R-:W-:-:S02]  /*0a50*/  LOP3.LUT R5, R2, 0x3fffff0, RZ, 0xc0, !PT ;  /* 0x03fffff002057812 */ /* 0x000fc400078ec0ff */
[----:B------:R-:W-:Y:S02]  /*0a60*/  LEA.HI R2, R2, R7, RZ, 0x1 ;  /* 0x0000000702027211 */ /* 0x000fe400078f08ff */
[----:B------:R-:W-:Y:S01]  /*0a70*/  SHF.R.S32.HI R9, RZ, 0x1f, R216 ;  /* 0x0000001fff097819 */ /* 0x000fe200000114d8 */
[----:B------:R-:W-:Y:S01]  /*0a80*/  IMAD.IADD R5, R22, 0x1, -R5 ;  /* 0x0000000116057824 */ /* 0x000fe200078e0a05 */
[----:B------:R-:W-:Y:S02]  /*0a90*/  LOP3.LUT R2, R2, 0x1ffffffe, RZ, 0xc0, !PT ;  /* 0x1ffffffe02027812 */ /* 0x000fe400078ec0ff */
[----:B------:R-:W-:Y:S02]  /*0aa0*/  LEA.HI R6, R9, R216, RZ, 0x2 ;  /* 0x000000d809067211 */ /* 0x000fe400078f10ff */
[----:B------:R-:W-:Y:S01]  /*0ab0*/  LEA.HI R4, R3, R22, RZ, 0x5 ;  /* 0x0000001603047211 */ /* 0x000fe200078f28ff */
[----:B------:R-:W-:Y:S01]  /*0ac0*/  IMAD.IADD R2, R7, 0x1, -R2 ;  /* 0x0000000107027824 */ /* 0x000fe200078e0a02 */
[----:B------:R-:W-:-:S02]  /*0ad0*/  SHF.R.S32.HI R8, RZ, 0x2, R6 ;  /* 0x00000002ff087819 */ /* 0x000fc40000011406 */
[----:B------:R-:W-:Y:S01]  /*0ae0*/  SHF.R.S32.HI R11, RZ, 0x1f, R6 ;  /* 0x0000001fff0b7819 */ /* 0x000fe20000011406 */
[----:B------:R-:W-:Y:S01]  /*0af0*/  IMAD.SHL.U32 R4, R4, 0x20, RZ ;  /* 0x0000002004047824 */ /* 0x000fe200078e00ff */
[----:B------:R-:W-:Y:S02]  /*0b00*/  LOP3.LUT R7, R10, 0xfffffffc, RZ, 0xc0, !PT ;  /* 0xfffffffc0a077812 */ /* 0x000fe400078ec0ff */
[----:B------:R-:W-:Y:S02]  /*0b10*/  LEA.HI R11, R11, R8, RZ, 0x3 ;  /* 0x000000080b0b7211 */ /* 0x000fe400078f18ff */
[----:B------:R-:W-:Y:S01]  /*0b20*/  LEA.HI R23, R3, R22, RZ, 0x3 ;  /* 0x0000001603177211 */ /* 0x000fe200078f18ff */
[----:B------:R-:W-:Y:S01]  /*0b30*/  IMAD.IADD R7, R22, 0x1, -R7 ;  /* 0x0000000116077824 */ /* 0x000fe200078e0a07 */
[----:B------:R-:W-:Y:S02]  /*0b40*/  LOP3.LUT R11, R11, 0xfffffff8, RZ, 0xc0, !PT ;  /* 0xfffffff80b0b7812 */ /* 0x000fe400078ec0ff */
[----:B------:R-:W-:-:S02]  /*0b50*/  SHF.R.S32.HI R217, RZ, 0x7, R0 ;  /* 0x00000007ffd97819 */ /* 0x000fc40000011400 */
[----:B------:R-:W-:Y:S01]  /*0b60*/  LEA.HI R9, R9, R216, RZ, 0x5 ;  /* 0x000000d809097211 */ /* 0x000fe200078f28ff */
[----:B------:R-:W-:Y:S01]  /*0b70*/  IMAD.IADD R8, R8, 0x1, -R11 ;  /* 0x0000000108087824 */ /* 0x000fe200078e0a0b */
[----:B------:R-:W-:Y:S02]  /*0b80*/  LOP3.LUT R11, R23, 0xfffffff8, RZ, 0xc0, !PT ;  /* 0xfffffff8170b7812 */ /* 0x000fe400078ec0ff */
[----:B------:R-:W-:Y:S02]  /*0b90*/  LEA.HI R0, R0, R217, RZ, 0x1 ;  /* 0x000000d900007211 */ /* 0x000fe400078f08ff */
[----:B------:R-:W-:Y:S01]  /*0ba0*/  LOP3.LUT R4, R4, 0xfffffc00, RZ, 0xc0, !PT ;  /* 0xfffffc0004047812 */ /* 0x000fe200078ec0ff */
[----:B------:R-:W-:Y:S01]  /*0bb0*/  IMAD.IADD R22, R22, 0x1, -R11 ;  /* 0x0000000116167824 */ /* 0x000fe200078e0a0b */
[----:B------:R-:W-:Y:S02]  /*0bc0*/  SHF.R.S32.HI R9, RZ, 0x5, R9 ;  /* 0x00000005ff097819 */ /* 0x000fe40000011409 */
[----:B------:R-:W-:Y:S01]  /*0bd0*/  LEA.HI R3, R7, R7, RZ, 0x1 ;  /* 0x0000000707037211 */ /* 0x000fe200078f08ff */
[----:B------:R-:W-:Y:S01]  /*0be0*/  IMAD R5, R5, 0x40, R4 ;  /* 0x0000004005057824 */ /* 0x000fe200078e0204 */
[----:B------:R-:W-:Y:S01]  /*0bf0*/  LOP3.LUT R0, R0, 0x3fffffe, RZ, 0xc0, !PT ;  /* 0x03fffffe00007812 */ /* 0x000fe200078ec0ff */
[----:B------:R-:W-:Y:S01]  /*0c00*/  IMAD.SHL.U32 R16, R22, 0x8, RZ ;  /* 0x0000000816107824 */ /* 0x000fe200078e00ff */
[----:B------:R-:W-:Y:S01]  /*0c10*/  LOP3.LUT R4, R3, 0x1ffffffe, RZ, 0xc0, !PT ;  /* 0x1ffffffe03047812 */ /* 0x000fe200078ec0ff */
[----:B------:R-:W-:Y:S01]  /*0c20*/  IMAD R9, R9, 0x10, R8 ;  /* 0x0000001009097824 */ /* 0x000fe200078e0208 */
[----:B------:R-:W-:Y:S01]  /*0c30*/  LOP3.LUT R219, R6, 0x7ffffffc, RZ, 0xc0, !PT ;  /* 0x7ffffffc06db7812 */ /* 0x000fe200078ec0ff */
[----:B------:R-:W-:Y:S01]  /*0c40*/  IMAD.IADD R0, R217, 0x1, -R0 ;  /* 0x00000001d9007824 */ /* 0x000fe200078e0a00 */
[----:B------:R-:W-:Y:S01]  /*0c50*/  SHF.R.S32.HI R23, RZ, 0x3, R23 ;  /* 0x00000003ff177819 */ /* 0x000fe20000011417 */
[----:B------:R-:W-:-:S02]  /*0c60*/  VIADD R19, R16, 0x40 ;  /* 0x0000004010137836 */ /* 0x000fc40000000000 */
[C---:B------:R-:W-:Y:S02]  /*0c70*/  VIADD R18, R16.reuse, 0x80 ;  /* 0x0000008010127836 */ /* 0x040fe40000000000 */
[----:B------:R-:W-:Y:S01]  /*0c80*/  VIADD R17, R16, 0xc0 ;  /* 0x000000c010117836 */ /* 0x000fe20000000000 */
[----:B------:R-:W-:Y:S01]  /*0c90*/  SHF.R.S32.HI R224, RZ, 0x1f, R19 ;  /* 0x0000001fffe07819 */ /* 0x000fe20000011413 */
[----:B------:R-:W-:Y:S01]  /*0ca0*/  IMAD.IADD R7, R7, 0x1, -R4 ;  /* 0x0000000107077824 */ /* 0x000fe200078e0a04 */
[----:B------:R-:W-:Y:S01]  /*0cb0*/  SHF.R.S32.HI R223, RZ, 0x1f, R18 ;  /* 0x0000001fffdf7819 */ /* 0x000fe20000011412 */
[----:B------:R-:W-:Y:S01]  /*0cc0*/  IMAD R218, R0, 0x40, R9 ;  /* 0x0000004000da7824 */ /* 0x000fe200078e0209 */
[----:B------:R-:W-:Y:S01]  /*0cd0*/  SHF.R.S32.HI R222, RZ, 0x1f, R17 ;  /* 0x0000001fffde7819 */ /* 0x000fe20000011411 */
[----:B------:R-:W-:Y:S02]  /*0ce0*/  IMAD R221, R2, 0x8, R5 ;  /* 0x0000000802dd7824 */ /* 0x000fe400078e0205 */
[----:B------:R-:W-:-:S02]  /*0cf0*/  IMAD.IADD R219, R216, 0x1, -R219 ;  /* 0x00000001d8db7824 */ /* 0x000fc400078e0adb */
[----:B------:R-:W-:-:S07]  /*0d00*/  IMAD R220, R7, 0x8, R218 ;  /* 0x0000000807dc7824 */ /* 0x000fce00078e02da */
.L_x_39:
[----:B------:R-:W0:Y:S01]  /*0d10*/  SHFL.IDX PT, R0, R217, RZ, 0x1f ;  /* 0x00001fffd9007589 */ /* 0x000e2200000e0000 */
[----:B------:R-:W-:Y:S01]  /*0d20*/  ULDC UR4, c[0x0][0xc38] ;  /* 0x00030e0000047ab9 */ /* 0x000fe20000000800 */
[----:B------:R-:W1:Y:S01]  /*0d30*/  S2UR UR44, SR_CgaCtaId ;  /* 0x00000000002c79c3 */ /* 0x000e620000008800 */
[----:B------:R-:W-:Y:S01]  /*0d40*/  UISETP.NE.AND UP0, UPT, UR4, 0x1, UPT ;  /* 0x000000010400788c */ /* 0x000fe2000bf05270 */
[----:B------:R-:W-:Y:S02]  /*0d50*/  UMOV UR39, UR41 ;  /* 0x0000002900277c82 */ /* 0x000fe40008000000 */
[----:B------:R-:W-:Y:S01]  /*0d60*/  ULDC UR4, c[0x0][0xc44] ;  /* 0x0003110000047ab9 */ /* 0x000fe20000000800 */
[----:B------:R-:W-:Y:S01]  /*0d70*/  ULDC.64 UR10, c[0x0][0x418] ;  /* 0x00010600000a7ab9 */ /* 0x000fe20000000a00 */
[----:B------:R-:W-:Y:S01]  /*0d80*/  UISETP.NE.AND UP1, UPT, UR4, 0x1, UPT ;  /* 0x000000010400788c */ /* 0x000fe2000bf25270 */
[----:B------:R-:W-:Y:S01]  /*0d90*/  UMOV UR50, 0x400 ;  /* 0x0000040000327882 */ /* 0x000fe20000000000 */
[----:B------:R-:W-:Y:S01]  /*0da0*/  ULDC UR47, c[0x0][0x424] ;  /* 0x00010900002f7ab9 */ /* 0x000fe20000000800 */
[----:B------:R-:W-:-:S03]  /*0db0*/  ULDC UR7, c[0x0][0x2f0] ;  /* 0x0000bc0000077ab9 */ /* 0x000fc60000000800 */
[----:B------:R-:W-:Y:S01]  /*0dc0*/  @UP0 ULDC UR4, c[0x0][0xc3c] ;  /* 0x00030f0000040ab9 */ /* 0x000fe20000000800 */
[----:B------:R-:W-:Y:S01]  /*0dd0*/  @UP0 ULDC UR6, c[0x0][0xc40] ;  /* 0x0003100000060ab9 */ /* 0x000fe20000000800 */
[----:B------:R-:W-:-:S03]  /*0de0*/  UIMAD.WIDE.U32 UR4, UR41, UR4, URZ ;  /* 0x00000004290472a5 */ /* 0x000fc6000f8e003f */
[----:B------:R-:W-:Y:S01]  /*0df0*/  @UP1 ULDC.64 UR8, c[0x0][0xc48] ;  /* 0x0003120000081ab9 */ /* 0x000fe20000000a00 */
[----:B------:R-:W-:Y:S02]  /*0e00*/  @UP0 USHF.R.U32.HI UR39, URZ, UR6, UR5 ;  /* 0x000000063f270299 */ /* 0x000fe40008011605 */
[----:B------:R-:W-:Y:S01]  /*0e10*/  UISETP.NE.U32.AND UP0, UPT, UR10, URZ, UPT ;  /* 0x0000003f0a00728c */ /* 0x000fe2000bf05070 */
[----:B0-----:R-:W-:Y:S01]  /*0e20*/  R2UR UR6, R0 ;  /* 0x00000000000672ca */ /* 0x001fe200000e0000 */
[----:B------:R-:W-:Y:S02]  /*0e30*/  UIMAD.WIDE.U32 UR4, UR39, UR8, URZ ;  /* 0x00000008270472a5 */ /* 0x000fe4000f8e003f */
[----:B-1----:R-:W-:Y:S02]  /*0e40*/  ULEA UR50, UR44, UR50, 0x18 ;  /* 0x000000322c327291 */ /* 0x002fe4000f8ec03f */
[----:B------:R-:W-:Y:S01]  /*0e50*/  UISETP.NE.AND.EX UP0, UPT, UR11, URZ, UPT, UP0 ;  /* 0x0000003f0b00728c */ /* 0x000fe2000bf05300 */
[----:B------:R-:W-:Y:S01]  /*0e60*/  UMOV UR40, UR39 ;  /* 0x0000002700287c82 */ /* 0x000fe20008000000 */
[----:B------:R-:W-:-:S02]  /*0e70*/  @UP1 USHF.R.U32.HI UR40, URZ, UR9, UR5 ;  /* 0x000000093f281299 */ /* 0x000fc40008011605 */
[----:B------:R-:W-:Y:S02]  /*0e80*/  UIADD3 UR5, UR50, 0x20400, URZ ;  /* 0x0002040032057890 */ /* 0x000fe4000fffe03f */
[----:B------:R-:W-:Y:S02]  /*0e90*/  USEL UR47, UR47, 0x1, UP0 ;  /* 0x000000012f2f7887 */ /* 0x000fe40008000000 */
[----:B------:R-:W-:Y:S02]  /*0ea0*/  ULEA.HI UR4, UR6, UR6, URZ, 0x1 ;  /* 0x0000000606047291 */ /* 0x000fe4000f8f083f */
[----:B------:R-:W-:Y:S02]  /*0eb0*/  ULOP3.LUT UP0, URZ, UR5, 0x3ff, URZ, 0xc0, !UPT ;  /* 0x000003ff053f7892 */ /* 0x000fe4000f80c03f */
[----:B------:R-:W-:Y:S02]  /*0ec0*/  ULOP3.LUT UR4, UR4, 0x1e, URZ, 0xc0, !UPT ;  /* 0x0000001e04047892 */ /* 0x000fe4000f8ec03f */
[----:B------:R-:W-:-:S02]  /*0ed0*/  UIMAD UR47, UR47, UR7, URZ ;  /* 0x000000072f2f72a4 */ /* 0x000fc4000f8e023f */
[----:B------:R-:W-:Y:S01]  /*0ee0*/  UIADD3 UR4, UR6, -UR4, URZ ;  /* 0x8000000406047290 */ /* 0x000fe2000fffe03f */
[----:B------:R-:W-:Y:S01]  /*0ef0*/  PLOP3.LUT P0, PT, PT, PT, UP0, 0x80, 0x0 ;  /* 0x000000000000781c */ /* 0x000fe20003f0f008 */
[----:B------:R-:W-:Y:S02]  /*0f00*/  UIADD3 UR6, UR47, 0x7f, URZ ;  /* 0x0000007f2f067890 */ /* 0x000fe4000fffe03f */
[----:B------:R-:W-:Y:S02]  /*0f10*/  ULEA UR4, UR4, UR5, 0xd ;  /* 0x0000000504047291 */ /* 0x000fe4000f8e683f */
[----:B------:R-:W-:Y:S02]  /*0f20*/  USHF.R.S32.HI UR5, URZ, 0x1f, UR6 ;  /* 0x0000001f3f057899 */ /* 0x000fe40008011406 */
[----:B------:R-:W-:Y:S02]  /*0f30*/  USHF.R.U32.HI UR4, URZ, 0x4, UR4 ;  /* 0x000000043f047899 */ /* 0x000fe40008011604 */
[----:B------:R-:W-:-:S02]  /*0f40*/  ULEA.HI UR5, UR5, UR6, URZ, 0x7 ;  /* 0x0000000605057291 */ /* 0x000fc4000f8f383f */
[----:B------:R-:W-:Y:S02]  /*0f50*/  ULOP3.LUT UR52, UR4, 0x3fff, URZ, 0xc0, !UPT ;  /* 0x00003fff04347892 */ /* 0x000fe4000f8ec03f */
[----:B------:R-:W-:Y:S01]  /*0f60*/  USHF.R.S32.HI UR46, URZ, 0x7, UR5 ;  /* 0x000000073f2e7899 */ /* 0x000fe20008011405 */
[----:B---34-:R-:W-:Y:S11]  /*0f70*/  @!P0 BRA `(.L_x_7) ;  /* 0x0000000000408947 */ /* 0x018ff60003800000 */
[----:B------:R-:W-:Y:S01]  /*0f80*/  MOV R0, 0x0 ;  /* 0x0000000000007802 */ /* 0x000fe20000000f00 */
[----:B------:R-:W-:Y:S01]  /*0f90*/  ULDC.64 UR4, c[0x4][0x1b0] ;  /* 0x01006c0000047ab9 */ /* 0x000fe20000000a00 */
[----:B------:R-:W-:Y:S01]  /*0fa0*/  ULDC.64 UR6, c[0x4][0x98] ;  /* 0x0100260000067ab9 */ /* 0x000fe20000000a00 */
[----:B------:R-:W-:Y:S01]  /*0fb0*/  MOV R4, UR4 ;  /* 0x0000000400047c02 */ /* 0x000fe20008000f00 */
[----:B------:R0:W1:Y:S01]  /*0fc0*/  LDC.64 R2, c[0x4][R0] ;  /* 0x0100000000027b82 */ /* 0x0000620000000a00 */
[----:B------:R-:W-:Y:S01]  /*0fd0*/  IMAD.U32 R5, RZ, RZ, UR5 ;  /* 0x00000005ff057e24 */ /* 0x000fe2000f8e00ff */
[----:B------:R-:W-:Y:S01]  /*0fe0*/  ULDC.64 UR4, c[0x4][0x1b8] ;  /* 0x01006e0000047ab9 */ /* 0x000fe20000000a00 */
[----:B------:R-:W-:Y:S02]  /*0ff0*/  IMAD.U32 R10, RZ, RZ, UR6 ;  /* 0x00000006ff0a7e24 */ /* 0x000fe4000f8e00ff */
[----:B------:R-:W-:Y:S02]  /*1000*/  IMAD.U32 R6, RZ, RZ, UR4 ;  /* 0x00000004ff067e24 */ /* 0x000fe4000f8e00ff */
[----:B------:R-:W-:-:S02]  /*1010*/  IMAD.U32 R7, RZ, RZ, UR5 ;  /* 0x00000005ff077e24 */ /* 0x000fc4000f8e00ff */
[----:B------:R-:W-:Y:S02]  /*1020*/  IMAD.U32 R11, RZ, RZ, UR7 ;  /* 0x00000007ff0b7e24 */ /* 0x000fe4000f8e00ff */
[----:B------:R-:W-:Y:S02]  /*1030*/  IMAD.MOV.U32 R8, RZ, RZ, 0x70 ;  /* 0x00000070ff087424 */ /* 0x000fe400078e00ff */
[----:B------:R-:W-:Y:S02]  /*1040*/  IMAD.MOV.U32 R12, RZ, RZ, 0x1 ;  /* 0x00000001ff0c7424 */ /* 0x000fe400078e00ff */
[----:B0-----:R-:W-:-:S07]  /*1050*/  IMAD.MOV.U32 R13, RZ, RZ, RZ ;  /* 0x000000ffff0d7224 */ /* 0x001fce00078e00ff */
[----:B------:R-:W-:-:S07]  /*1060*/  LEPC R20, `(.L_x_7) ;  /* 0x000000001014794e */ /* 0x000fce0000000000 */
[----:B-1----:R-:W-:Y:S05]  /*1070*/  CALL.ABS.NOINC R2 ;  /* 0x0000000002007343 */ /* 0x002fea0003c00000 */
.L_x_7:
[----:B------:R-:W-:Y:S01]  /*1080*/  ULDC.64 UR6, c[0x0][0x990] ;  /* 0x0002640000067ab9 */ /* 0x000fe20000000a00 */
[----:B------:R-:W-:Y:S01]  /*1090*/  ULDC.64 UR4, c[0x0][0x998] ;  /* 0x0002660000047ab9 */ /* 0x000fe20000000a00 */
[----:B------:R-:W-:Y:S01]  /*10a0*/  UISETP.NE.U32.AND UP0, UPT, UR6, URZ, UPT ;  /* 0x0000003f0600728c */ /* 0x000fe2000bf05070 */
[----:B------:R-:W-:Y:S01]  /*10b0*/  IMAD.MOV.U32 R5, RZ, RZ, 0x3f800000 ;  /* 0x3f800000ff057424 */ /* 0x000fe200078e00ff */
[----:B------:R-:W-:Y:S01]  /*10c0*/  UISETP.NE.U32.AND UP1, UPT, UR4, URZ, UPT ;  /* 0x0000003f0400728c */ /* 0x000fe2000bf25070 */
[----:B------:R-:W-:Y:S01]  /*10d0*/  IMAD.MOV.U32 R0, RZ, RZ, 0x3f800000 ;  /* 0x3f800000ff007424 */ /* 0x000fe200078e00ff */
[----:B------:R-:W-:Y:S02]  /*10e0*/  UISETP.NE.AND.EX UP0, UPT, UR7, URZ, UPT, UP0 ;  /* 0x0000003f0700728c */ /* 0x000fe4000bf05300 */
[----:B------:R-:W-:-:S04]  /*10f0*/  UISETP.NE.AND.EX UP1, UPT, UR5, URZ, UPT, UP1 ;  /* 0x0000003f0500728c */ /* 0x000fc8000bf25310 */
[----:B------:R-:W-:Y:S02]  /*1100*/  PLOP3.LUT P0, PT, PT, PT, UP0, 0x80, 0x0 ;  /* 0x000000000000781c */ /* 0x000fe40003f0f008 */
[----:B------:R-:W-:-:S03]  /*1110*/  PLOP3.LUT P1, PT, PT, PT, UP1, 0x80, 0x0 ;  /* 0x000000000000781c */ /* 0x000fc60003f2f018 */
[----:B------:R-:W-:Y:S02]  /*1120*/  @UP0 USHF.R.S32.HI UR8, URZ, 0x1f, UR40 ;  /* 0x0000001f3f080899 */ /* 0x000fe40008011428 */
[----:B------:R-:W-:Y:S01]  /*1130*/  @UP1 USHF.R.S32.HI UR9, URZ, 0x1f, UR40 ;  /* 0x0000001f3f091899 */ /* 0x000fe20008011428 */
[----:B------:R-:W-:Y:S01]  /*1140*/  @UP0 ULDC.64 UR12, c[0x0][0x9a8] ;  /* 0x00026a00000c0ab9 */ /* 0x000fe20000000a00 */
[----:B------:R-:W-:Y:S02]  /*1150*/  @UP0 UIADD3 UR16, -UR40, URZ, URZ ;  /* 0x0000003f28100290 */ /* 0x000fe4000fffe13f */
[----:B------:R-:W-:Y:S01]  /*1160*/  @UP1 UIADD3 UR20, -UR40, URZ, URZ ;  /* 0x0000003f28141290 */ /* 0x000fe2000fffe13f */
[----:B------:R-:W-:Y:S01]  /*1170*/  @UP1 ULDC.64 UR14, c[0x0][0x9b8] ;  /* 0x00026e00000e1ab9 */ /* 0x000fe20000000a00 */
[----:B------:R-:W-:Y:S02]  /*1180*/  @UP0 UIMAD.WIDE.U32 UR10, UR40, UR12, URZ ;  /* 0x0000000c280a02a5 */ /* 0x000fe4000f8e003f */
[----:B------:R-:W-:Y:S01]  /*1190*/  @UP0 UIMAD UR8, UR8, UR12, URZ ;  /* 0x0000000c080802a4 */ /* 0x000fe2000f8e023f */
[----:B------:R-:W-:Y:S01]  /*11a0*/  @UP0 ULDC UR17, c[0x0][0xc44] ;  /* 0x0003110000110ab9 */ /* 0x000fe20000000800 */
[----:B------:R-:W-:Y:S01]  /*11b0*/  @UP1 ULDC UR21, c[0x0][0xc44] ;  /* 0x0003110000151ab9 */ /* 0x000fe20000000800 */
[----:B------:R-:W-:-:S02]  /*11c0*/  @UP1 UIMAD UR12, UR9, UR14, URZ ;  /* 0x0000000e090c12a4 */ /* 0x000fc4000f8e023f */
[----:B------:R-:W-:Y:S02]  /*11d0*/  @UP0 UIMAD UR16, UR17, UR16, UR39 ;  /* 0x00000010111002a4 */ /* 0x000fe4000f8e0227 */
[----:B------:R-:W-:Y:S02]  /*11e0*/  @UP1 UIMAD UR20, UR21, UR20, UR39 ;  /* 0x00000014151412a4 */ /* 0x000fe4000f8e0227 */
[----:B------:R-:W-:Y:S02]  /*11f0*/  @UP0 UIMAD UR18, UR40, UR13, UR8 ;  /* 0x0000000d281202a4 */ /* 0x000fe4000f8e0208 */
[----:B------:R-:W-:Y:S02]  /*1200*/  @UP0 USHF.R.S32.HI UR17, URZ, 0x1f, UR16 ;  /* 0x0000001f3f110899 */ /* 0x000fe40008011410 */
[----:B------:R-:W-:Y:S02]  /*1210*/  @UP1 USHF.R.S32.HI UR21, URZ, 0x1f, UR20 ;  /* 0x0000001f3f151899 */ /* 0x000fe40008011414 */
[----:B------:R-:W-:-:S02]  /*1220*/  @UP1 UIMAD.WIDE.U32 UR8, UR40, UR14, URZ ;  /* 0x0000000e280812a5 */ /* 0x000fc4000f8e003f */
[----:B------:R-:W-:Y:S02]  /*1230*/  @UP1 UIMAD UR19, UR40, UR15, UR12 ;  /* 0x0000000f281312a4 */ /* 0x000fe4000f8e020c */
[----:B------:R-:W-:Y:S01]  /*1240*/  @UP0 UIADD3 UR11, UR11, UR18, URZ ;  /* 0x000000120b0b0290 */ /* 0x000fe2000fffe03f */
[----:B------:R-:W-:Y:S01]  /*1250*/  @UP0 ULDC.64 UR14, c[0x0][0x9b0] ;  /* 0x00026c00000e0ab9 */ /* 0x000fe20000000a00 */
[----:B------:R-:W-:Y:S01]  /*1260*/  @UP1 ULDC.64 UR12, c[0x0][0x9c0] ;  /* 0x00027000000c1ab9 */ /* 0x000fe20000000a00 */
[----:B------:R-:W-:Y:S02]  /*1270*/  @UP0 UIMAD UR17, UR17, UR14, URZ ;  /* 0x0000000e111102a4 */ /* 0x000fe4000f8e023f */
[----:B------:R-:W-:Y:S02]  /*1280*/  @UP1 UIMAD UR18, UR21, UR12, URZ ;  /* 0x0000000c151212a4 */ /* 0x000fe4000f8e023f */
[----:B------:R-:W-:Y:S02]  /*1290*/  @UP1 UIADD3 UR9, UR9, UR19, URZ ;  /* 0x0000001309091290 */ /* 0x000fe4000fffe03f */
[----:B------:R-:W-:-:S02]  /*12a0*/  @UP0 UIMAD UR17, UR16, UR15, UR17 ;  /* 0x0000000f101102a4 */ /* 0x000fc4000f8e0211 */
[----:B------:R-:W-:Y:S02]  /*12b0*/  @UP1 UIMAD UR18, UR20, UR13, UR18 ;  /* 0x0000000d141212a4 */ /* 0x000fe4000f8e0212 */
[----:B------:R-:W-:Y:S02]  /*12c0*/  @UP0 UIMAD.WIDE.U32 UR14, UR16, UR14, UR10 ;  /* 0x0000000e100e02a5 */ /* 0x000fe4000f8e000a */
[----:B------:R-:W-:Y:S02]  /*12d0*/  @UP1 UIMAD.WIDE.U32 UR12, UR20, UR12, UR8 ;  /* 0x0000000c140c12a5 */ /* 0x000fe4000f8e0008 */
[----:B------:R-:W-:Y:S02]  /*12e0*/  @UP0 UIADD3 UR9, UR15, UR17, URZ ;  /* 0x000000110f090290 */ /* 0x000fe4000fffe03f */
[----:B------:R-:W-:Y:S02]  /*12f0*/  @UP0 ULEA UR6, UP2, UR14, UR6, 0x2 ;  /* 0x000000060e060291 */ /* 0x000fe4000f84103f */
[----:B------:R-:W-:-:S02]  /*1300*/  @UP1 UIADD3 UR8, UR13, UR18, URZ ;  /* 0x000000120d081290 */ /* 0x000fc4000fffe03f */
[----:B------:R-:W-:Y:S02]  /*1310*/  @UP1 ULEA UR4, UP3, UR12, UR4, 0x2 ;  /* 0x000000040c041291 */ /* 0x000fe4000f86103f */
[----:B------:R-:W-:Y:S01]  /*1320*/  @UP0 ULEA.HI.X UR7, UR14, UR7, UR9, 0x2, UP2 ;  /* 0x000000070e070291 */ /* 0x000fe200090f1409 */
[----:B------:R-:W-:Y:S01]  /*1330*/  IMAD.U32 R2, RZ, RZ, UR6 ;  /* 0x00000006ff027e24 */ /* 0x000fe2000f8e00ff */
[----:B------:R-:W-:Y:S02]  /*1340*/  @UP1 ULEA.HI.X UR5, UR12, UR5, UR8, 0x2, UP3 ;  /* 0x000000050c051291 */ /* 0x000fe400098f1408 */
[----:B------:R-:W-:Y:S02]  /*1350*/  IMAD.U32 R6, RZ, RZ, UR4 ;  /* 0x00000004ff067e24 */ /* 0x000fe4000f8e00ff */
[----:B------:R-:W-:Y:S02]  /*1360*/  IMAD.U32 R3, RZ, RZ, UR7 ;  /* 0x00000007ff037e24 */ /* 0x000fe4000f8e00ff */
[----:B------:R-:W-:-:S03]  /*1370*/  IMAD.U32 R7, RZ, RZ, UR5 ;  /* 0x00000005ff077e24 */ /* 0x000fc6000f8e00ff */
[----:B------:R-:W2:Y:S04]  /*1380*/  @P0 LDG.E R5, desc[UR48][R2.64] ;  /* 0x0000003002050981 */ /* 0x000ea8000c1e1900 */
[----:B------:R-:W2:Y:S01]  /*1390*/  @P1 LDG.E R0, desc[UR48][R6.64] ;  /* 0x0000003006001981 */ /* 0x000ea2000c1e1900 */
[----:B------:R-:W-:Y:S01]  /*13a0*/  ULOP3.LUT UR4, UR42, 0x1, URZ, 0xc0, !UPT ;  /* 0x000000012a047892 */ /* 0x000fe2000f8ec03f */
[----:B------:R-:W0:Y:S05]  /*13b0*/  S2R R20, SR_TID.X ;  /* 0x0000000000147919 */ /* 0x000e2a0000002100 */
[----:B------:R-:W-:Y:S01]  /*13c0*/  IMAD.U32 R4, RZ, RZ, UR4 ;  /* 0x00000004ff047e24 */ /* 0x000fe2000f8e00ff */
[----:B------:R-:W-:-:S04]  /*13d0*/  ULDC UR4, c[0x0][0x9d8] ;  /* 0x0002760000047ab9 */ /* 0x000fc80000000800 */
[----:B------:R-:W-:-:S04]  /*13e0*/  SHF.L.U32 R4, R4, 0x1f, RZ ;  /* 0x0000001f04047819 */ /* 0x000fc800000006ff */
[----:B------:R-:W1:Y:S01]  /*13f0*/  SYNCS.PHASECHK.TRANS64.TRYWAIT P0, [UR50+0x38800], R4 ;  /* 0x03880004ff0075a7 */ /* 0x000e620008000172 */
[----:B0-----:R-:W-:Y:S01]  /*1400*/  SHF.R.U32.HI R20, RZ, 0x7, R20 ;  /* 0x00000007ff147819 */ /* 0x001fe20000011614 */
[----:B--2---:R-:W-:-:S04]  /*1410*/  FMUL.FTZ R0, R5, R0 ;  /* 0x0000000005007220 */ /* 0x004fc80000410000 */
[----:B------:R-:W-:Y:S02]  /*1420*/  VIADD R5, R20, 0x8 ;  /* 0x0000000814057836 */ /* 0x000fe40000000000 */
[----:B------:R-:W-:Y:S01]  /*1430*/  FMUL.FTZ R0, R0, UR4 ;  /* 0x0000000400007c20 */ /* 0x000fe20008410000 */
[----:B-1----:R-:W-:Y:S06]  /*1440*/  @!P0 BRA `(.L_x_8) ;  /* 0x000000dc00648947 */ /* 0x002fec0003800000 */
.L_x_105:
[----:B------:R-:W-:Y:S05]  /*1450*/  WARPSYNC.ALL ;  /* 0x0000000000007948 */ /* 0x000fea0003800000 */
[----:B------:R-:W-:Y:S01]  /*1460*/  UISETP.NE.AND UP0, UPT, UR43, 0x3, UPT ;  /* 0x000000032b00788c */ /* 0x000fe2000bf05270 */
[----:B------:R1:W-:Y:S05]  /*1470*/  BAR.SYNC.DEFER_BLOCKING R5, 0x100 ;  /* 0x000400050000751d */ /* 0x0003ea0000010000 */
[----:B------:R-:W-:-:S13]  /*1480*/  PLOP3.LUT P0, PT, PT, PT, UP0, 0x80, 0x0 ;  /* 0x000000000000781c */ /* 0x000fda0003f0f008 */
[----:B-1----:R-:W-:Y:S05]  /*1490*/  @!P0 BRA `(.L_x_9) ;  /* 0x0000000000048947 */ /* 0x002fea0003800000 */
[----:B------:R-:W-:Y:S01]  /*14a0*/  BPT.TRAP 0x1 ;  /* 0x000000040000795c */ /* 0x000fe20000300000 */
.L_x_9:
[----:B------:R-:W-:Y:S01]  /*14b0*/  ULEA UR51, UR37, UR50, 0x3 ;  /* 0x0000003225337291 */ /* 0x000fe2000f8e183f */
[----:B------:R-:W-:-:S05]  /*14c0*/  IMAD.U32 R6, RZ, RZ, UR36 ;  /* 0x00000024ff067e24 */ /* 0x000fca000f8e00ff */
[----:B------:R-:W-:-:S04]  /*14d0*/  SHF.L.U32 R6, R6, 0x1f, RZ ;  /* 0x0000001f06067819 */ /* 0x000fc800000006ff */
[----:B------:R1:W2:Y:S01]  /*14e0*/  SYNCS.PHASECHK.TRANS64.TRYWAIT P1, [UR51+0x38830], R6 ;  /* 0x03883006ff0075a7 */ /* 0x0002a20008020173 */
[----:B------:R-:W-:Y:S05]  /*14f0*/  @!P0 BRA `(.L_x_10) ;  /* 0x0000000000048947 */ /* 0x000fea0003800000 */
[----:B------:R-:W-:Y:S01]  /*1500*/  BPT.TRAP 0x1 ;  /* 0x000000040000795c */ /* 0x000fe20000300000 */
.L_x_10:
[----:B--2---:R-:W-:Y:S05]  /*1510*/  @P1 BRA `(.L_x_11) ;  /* 0x0000000000081947 */ /* 0x004fea0003800000 */
[----:B------:R-:W2:Y:S02]  /*1520*/  SYNCS.PHASECHK.TRANS64.TRYWAIT P1, [UR51+0x38830], R6 ;  /* 0x03883006ff0075a7 */ /* 0x000ea40008020173 */
[----:B--2---:R-:W-:Y:S05]  /*1530*/  @!P1 BRA `(.L_x_12) ;  /* 0x000000dc00409947 */ /* 0x004fea0003800000 */
.L_x_11:
[----:B------:R-:W-:Y:S01]  /*1540*/  UIADD3 UR4, UR50, 0x28400, URZ ;  /* 0x0002840032047890 */ /* 0x000fe2000fffe03f */
[----:B------:R-:W-:Y:S01]  /*1550*/  WARPGROUP.ARRIVE ;  /* 0x00000000000079c5 */ /* 0x000fe20000000000 */
[----:B------:R-:W-:-:S05]  /*1560*/  ULOP3.LUT UR32, UR52, 0x10000, URZ, 0xfc, !UPT ;  /* 0x0001000034207892 */ /* 0x000fca000f8efc3f */
[----:B------:R-:W2:Y:S01]  /*1570*/  S2R R2, SR_TID.X ;  /* 0x0000000000027919 */ /* 0x000ea20000002100 */
[----:B------:R-:W-:Y:S01]  /*1580*/  USHF.R.U32.HI UR4, URZ, 0x4, UR4 ;  /* 0x000000043f047899 */ /* 0x000fe20008011604 */
[----:B------:R-:W-:Y:S01]  /*1590*/  UMOV UR33, 0x40000040 ;  /* 0x4000004000217882 */ /* 0x000fe20000000000 */
[----:B------:R-:W-:Y:S02]  /*15a0*/  UMOV UR35, 0x40000040 ;  /* 0x4000004000237882 */ /* 0x000fe40000000000 */
[----:B------:R-:W-:Y:S01]  /*15b0*/  ULOP3.LUT UR4, UR4, 0x3fff, URZ, 0xc0, !UPT ;  /* 0x00003fff04047892 */ /* 0x000fe2000f8ec03f */
[----:B------:R-:W-:Y:S01]  /*15c0*/  UMOV UR5, 0x40000040 ;  /* 0x4000004000057882 */ /* 0x000fe20000000000 */
[----:B------:R-:W-:Y:S02]  /*15d0*/  UMOV UR7, 0x40000040 ;  /* 0x4000004000077882 */ /* 0x000fe40000000000 */
[----:B------:R-:W-:Y:S02]  /*15e0*/  ULOP3.LUT UR45, UR4, 0x10000, URZ, 0xfc, !UPT ;  /* 0x00010000042d7892 */ /* 0x000fe4000f8efc3f */
[----:B------:R-:W-:-:S02]  /*15f0*/  UIADD3 UR4, UR32, 0x2, URZ ;  /* 0x0000000220047890 */ /* 0x000fc4000fffe03f */
[----:B------:R-:W-:Y:S02]  /*1600*/  ULEA UR34, UR37, UR45, 0xb ;  /* 0x0000002d25227291 */ /* 0x000fe4000f8e583f */
[----:B------:R-:W-:Y:S02]  /*1610*/  UIADD3 UR8, UR32, 0x4, URZ ;  /* 0x0000000420087890 */ /* 0x000fe4000fffe03f */
[----:B------:R-:W-:Y:S02]  /*1620*/  UIADD3 UR6, UR34, 0x2, URZ ;  /* 0x0000000222067890 */ /* 0x000fe4000fffe03f */
[----:B------:R-:W-:Y:S01]  /*1630*/  UIADD3 UR10, UR34, 0x4, URZ ;  /* 0x00000004220a7890 */ /* 0x000fe2000fffe03f */
[----:B------:R-:W-:Y:S02]  /*1640*/  UMOV UR9, 0x40000040 ;  /* 0x4000004000097882 */ /* 0x000fe40000000000 */
[----:B------:R-:W-:Y:S01]  /*1650*/  QGMMA.64x128x32.F32.E4M3.E4M3 R24, gdesc[UR32], RZ, !UPT, gsb0 ;  /* 0x01e00000201879f3 */ /* 0x000fe2000c0008ff */
[----:B------:R-:W-:Y:S01]  /*1660*/  UMOV UR11, 0x40000040 ;  /* 0x40000040000b7882 */ /* 0x000fe20000000000 */
[----:B------:R-:W-:-:S02]  /*1670*/  UIADD3 UR12, UR32, 0x6, URZ ;  /* 0x00000006200c7890 */ /* 0x000fc4000fffe03f */
[----:B------:R-:W-:Y:S01]  /*1680*/  UIADD3 UR14, UR34, 0x6, URZ ;  /* 0x00000006220e7890 */ /* 0x000fe2000fffe03f */
[----:B------:R-:W-:Y:S01]  /*1690*/  UMOV UR13, 0x40000040 ;  /* 0x40000040000d7882 */ /* 0x000fe20000000000 */
[----:B------:R-:W-:Y:S01]  /*16a0*/  UMOV UR15, 0x40000040 ;  /* 0x40000040000f7882 */ /* 0x000fe20000000000 */
[----:B------:R-:W-:Y:S02]  /*16b0*/  UIADD3 UR16, UR32, 0x400, URZ ;  /* 0x0000040020107890 */ /* 0x000fe4000fffe03f */
[----:B------:R-:W-:Y:S01]  /*16c0*/  UIADD3 UR18, UR34, 0x400, URZ ;  /* 0x0000040022127890 */ /* 0x000fe2000fffe03f */
[----:B--2---:R-:W-:Y:S01]  /*16d0*/  SHF.R.U32.HI R2, RZ, 0x7, R2 ;  /* 0x00000007ff027819 */ /* 0x004fe20000011602 */
[----:B------:R-:W-:Y:S01]  /*16e0*/  UMOV UR17, 0x40000040 ;  /* 0x4000004000117882 */ /* 0x000fe20000000000 */
[----:B------:R-:W-:Y:S01]  /*16f0*/  UMOV UR19, 0x40000040 ;  /* 0x4000004000137882 */ /* 0x000fe20000000000 */
[----:B------:R-:W-:Y:S01]  /*1700*/  UIADD3 UR20, UR32, 0x402, URZ ;  /* 0x0000040220147890 */ /* 0x000fe2000fffe03f */
[----:B------:R-:W-:Y:S01]  /*1710*/  IADD3 R2, -R2, 0xb, RZ ;  /* 0x0000000b02027810 */ /* 0x000fe20007ffe1ff */
[----:B------:R-:W-:Y:S01]  /*1720*/  UIADD3 UR22, UR34, 0x402, URZ ;  /* 0x0000040222167890 */ /* 0x000fe2000fffe03f */
[----:B------:R-:W-:Y:S01]  /*1730*/  UMOV UR21, 0x40000040 ;  /* 0x4000004000157882 */ /* 0x000fe20000000000 */
[----:B------:R-:W-:Y:S01]  /*1740*/  UMOV UR23, 0x40000040 ;  /* 0x4000004000177882 */ /* 0x000fe20000000000 */
[----:B------:R-:W-:-:S02]  /*1750*/  UIADD3 UR24, UR32, 0x404, URZ ;  /* 0x0000040420187890 */ /* 0x000fc4000fffe03f */
[----:B------:R-:W-:Y:S01]  /*1760*/  UIADD3 UR26, UR34, 0x404, URZ ;  /* 0x00000404221a7890 */ /* 0x000fe2000fffe03f */
[----:B------:R-:W-:Y:S01]  /*1770*/  UMOV UR25, 0x40000040 ;  /* 0x4000004000197882 */ /* 0x000fe20000000000 */
[----:B------:R-:W-:Y:S01]  /*1780*/  UMOV UR27, 0x40000040 ;  /* 0x40000040001b7882 */ /* 0x000fe20000000000 */
[----:B------:R-:W-:Y:S02]  /*1790*/  UIADD3 UR28, UR32, 0x406, URZ ;  /* 0x00000406201c7890 */ /* 0x000fe4000fffe03f */
[----:B------:R-:W-:Y:S01]  /*17a0*/  UIADD3 UR30, UR34, 0x406, URZ ;  /* 0x00000406221e7890 */ /* 0x000fe2000fffe03f */
[----:B------:R-:W-:Y:S01]  /*17b0*/  UMOV UR29, 0x40000040 ;  /* 0x40000040001d7882 */ /* 0x000fe20000000000 */
[----:B------:R-:W-:Y:S01]  /*17c0*/  UMOV UR31, 0x40000040 ;  /* 0x40000040001f7882 */ /* 0x000fe20000000000 */
[----:B------:R-:W-:Y:S02]  /*17d0*/  WARPGROUP.DEPBAR.LE gsb0, 0x0 ;  /* 0x00008000000079c5 */ /* 0x000fe40000010000 */
[----:B------:R-:W-:-:S06]  /*17e0*/  WARPGROUP.ARRIVE ;  /* 0x00000000000079c5 */ /* 0x000fcc0000000000 */
[----:B------:R-:W-:Y:S03]  /*17f0*/  QGMMA.64x128x32.F32.E4M3.E4M3 R24, gdesc[UR4], R24, gsb0 ;  /* 0x01e00000041879f3 */ /* 0x000fe60008000818 */
[----:B------:R-:W-:Y:S02]  /*1800*/  WARPGROUP.DEPBAR.LE gsb0, 0x0 ;  /* 0x00008000000079c5 */ /* 0x000fe40000010000 */
[----:B------:R-:W-:-:S07]  /*1810*/  WARPGROUP.ARRIVE ;  /* 0x00000000000079c5 */ /* 0x000fce0000000000 */
        /* <DEDUP_REMOVED lines=17> */
[----:B------:R2:W-:Y:S06]  /*1930*/  BAR.ARV R2, 0x100 ;  /* 0x000400020000751d */ /* 0x0005ec0000002000 */
[----:B------:R-:W-:Y:S05]  /*1940*/  @!P0 BRA `(.L_x_13) ;  /* 0x0000000000048947 */ /* 0x000fea0003800000 */
[----:B------:R-:W-:Y:S01]  /*1950*/  BPT.TRAP 0x1 ;  /* 0x000000040000795c */ /* 0x000fe20000300000 */
.L_x_13:
[C---:B------:R-:W-:Y:S01]  /*1960*/  FMUL.FTZ R24, R0.reuse, R24 ;  /* 0x0000001800187220 */ /* 0x040fe20000410000 */
[C---:B------:R-:W-:Y:S01]  /*1970*/  FMUL.FTZ R25, R0.reuse, R25 ;  /* 0x0000001900197220 */ /* 0x040fe20000410000 */
[----:B------:R-:W-:Y:S01]  /*1980*/  UIMAD UR6, UR46, -0x80, UR47 ;  /* 0xffffff802e0678a4 */ /* 0x000fe2000f8e022f */
[C---:B------:R-:W-:Y:S01]  /*1990*/  FMUL.FTZ R28, R0.reuse, R28 ;  /* 0x0000001c001c7220 */ /* 0x040fe20000410000 */
[C---:B------:R-:W-:Y:S01]  /*19a0*/  FMUL.FTZ R38, R0.reuse, R38 ;  /* 0x0000002600267220 */ /* 0x040fe20000410000 */
[C---:B------:R-:W-:Y:S01]  /*19b0*/  FMUL.FTZ R29, R0.reuse, R29 ;  /* 0x0000001d001d7220 */ /* 0x040fe20000410000 */
[----:B------:R-:W-:Y:S01]  /*19c0*/  UIADD3 UR6, UR6, 0x80, URZ ;  /* 0x0000008006067890 */ /* 0x000fe2000fffe03f */
[----:B------:R-:W-:Y:S01]  /*19d0*/  MUFU.TANH R24, R24 ;  /* 0x0000001800187308 */ /* 0x000fe20000002400 */
[C---:B------:R-:W-:Y:S01]  /*19e0*/  FMUL.FTZ R32, R0.reuse, R32 ;  /* 0x0000002000207220 */ /* 0x040fe20000410000 */
[C---:B------:R-:W-:Y:S01]  /*19f0*/  FMUL.FTZ R33, R0.reuse, R33 ;  /* 0x0000002100217220 */ /* 0x040fe20000410000 */
[C---:B------:R-:W-:Y:S01]  /*1a00*/  FMUL.FTZ R26, R0.reuse, R26 ;  /* 0x0000001a001a7220 */ /* 0x040fe20000410000 */
[C---:B------:R-:W-:Y:S01]  /*1a10*/  FMUL.FTZ R39, R0.reuse, R39 ;  /* 0x0000002700277220 */ /* 0x040fe20000410000 */
[C---:B------:R-:W-:Y:S01]  /*1a20*/  FMUL.FTZ R42, R0.reuse, R42 ;  /* 0x0000002a002a7220 */ /* 0x040fe20000410000 */
[C---:B------:R-:W-:Y:S01]  /*1a30*/  FMUL.FTZ R36, R0.reuse, R36 ;  /* 0x0000002400247220 */ /* 0x040fe20000410000 */
[C---:B------:R-:W-:Y:S01]  /*1a40*/  FMUL.FTZ R27, R0.reuse, R27 ;  /* 0x0000001b001b7220 */ /* 0x040fe20000410000 */
        /* <DEDUP_REMOVED lines=8> */
[----:B------:R3:W-:Y:S01]  /*1ad0*/  MUFU.TANH R11, R38 ;  /* 0x00000026000b7308 */ /* 0x0007e20000002400 */
[C---:B------:R-:W-:Y:S01]  /*1ae0*/  FMUL.FTZ R41, R0.reuse, R41 ;  /* 0x0000002900297220 */ /* 0x040fe20000410000 */
[C---:B------:R-:W-:Y:S01]  /*1af0*/  FMUL.FTZ R34, R0.reuse, R34 ;  /* 0x0000002200227220 */ /* 0x040fe20000410000 */
[C---:B------:R-:W-:Y:S01]  /*1b00*/  FMUL.FTZ R50, R0.reuse, R50 ;  /* 0x0000003200327220 */ /* 0x040fe20000410000 */
[C---:B------:R-:W-:Y:S01]  /*1b10*/  FMUL.FTZ R44, R0.reuse, R44 ;  /* 0x0000002c002c7220 */ /* 0x040fe20000410000 */
[C---:B------:R-:W-:Y:S01]  /*1b20*/  FMUL.FTZ R35, R0.reuse, R35 ;  /* 0x0000002300237220 */ /* 0x040fe20000410000 */
[C---:B------:R-:W-:Y:S01]  /*1b30*/  FMUL.FTZ R55, R0.reuse, R55 ;  /* 0x0000003700377220 */ /* 0x040fe20000410000 */
[----:B------:R-:W-:Y:S01]  /*1b40*/  FMUL.FTZ R45, R0, R45 ;  /* 0x0000002d002d7220 */ /* 0x000fe20000410000 */
[----:B------:R-:W-:Y:S01]  /*1b50*/  MUFU.TANH R28, R28 ;  /* 0x0000001c001c7308 */ /* 0x000fe20000002400 */
[----:B---3--:R-:W-:-:S02]  /*1b60*/  IMAD.U32 R38, RZ, RZ, UR6 ;  /* 0x00000006ff267e24 */ /* 0x008fc4000f8e00ff */
[C---:B------:R-:W-:Y:S01]  /*1b70*/  FMUL.FTZ R58, R0.reuse, R58 ;  /* 0x0000003a003a7220 */ /* 0x040fe20000410000 */
[C---:B------:R-:W-:Y:S01]  /*1b80*/  FMUL.FTZ R48, R0.reuse, R48 ;  /* 0x0000003000307220 */ /* 0x040fe20000410000 */
[C---:B------:R-:W-:Y:S01]  /*1b90*/  FMUL.FTZ R63, R0.reuse, R63 ;  /* 0x0000003f003f7220 */ /* 0x040fe20000410000 */
[----:B------:R-:W-:Y:S02]  /*1ba0*/  IMAD R38, R219, -0x2, R38 ;  /* 0xfffffffedb267824 */ /* 0x000fe400078e0226 */
[C---:B------:R-:W-:Y:S01]  /*1bb0*/  FMUL.FTZ R49, R0.reuse, R49 ;  /* 0x0000003100317220 */ /* 0x040fe20000410000 */
[C---:B------:R-:W-:Y:S01]  /*1bc0*/  FMUL.FTZ R66, R0.reuse, R66 ;  /* 0x0000004200427220 */ /* 0x040fe20000410000 */
[----:B------:R-:W-:Y:S01]  /*1bd0*/  MUFU.TANH R29, R29 ;  /* 0x0000001d001d7308 */ /* 0x000fe20000002400 */
[----:B------:R-:W-:Y:S01]  /*1be0*/  FMUL.FTZ R52, R0, R52 ;  /* 0x0000003400347220 */ /* 0x000fe20000410000 */
[----:B------:R-:W-:Y:S01]  /*1bf0*/  ISETP.GT.AND P2, PT, R38, RZ, PT ;  /* 0x000000ff2600720c */ /* 0x000fe20003f44270 */
[----:B------:R-:W-:Y:S01]  /*1c00*/  FMUL.FTZ R53, R0, R53 ;  /* 0x0000003500357220 */ /* 0x000fe20000410000 */
[----:B------:R-:W-:Y:S01]  /*1c10*/  ISETP.GT.AND P1, PT, R38, 0x1, PT ;  /* 0x000000012600780c */ /* 0x000fe20003f24270 */
[----:B------:R-:W-:Y:S01]  /*1c20*/  FMUL.FTZ R71, R0, R71 ;  /* 0x0000004700477220 */ /* 0x000fe20000410000 */
[----:B------:R-:W-:Y:S01]  /*1c30*/  ISETP.GT.AND P6, PT, R38, 0x8, PT ;  /* 0x000000082600780c */ /* 0x000fe20003fc4270 */
[----:B------:R-:W-:Y:S01]  /*1c40*/  FMUL.FTZ R56, R0, R56 ;  /* 0x0000003800387220 */ /* 0x000fe20000410000 */
[----:B------:R-:W-:Y:S01]  /*1c50*/  MUFU.TANH R32, R32 ;  /* 0x0000002000207308 */ /* 0x000fe20000002400 */
[----:B------:R-:W-:Y:S01]  /*1c60*/  ISETP.GT.AND P5, PT, R38, 0x9, PT ;  /* 0x000000092600780c */ /* 0x000fe20003fa4270 */
[----:B------:R-:W-:Y:S01]  /*1c70*/  FMUL.FTZ R57, R0, R57 ;  /* 0x0000003900397220 */ /* 0x000fe20000410000 */
[----:B------:R-:W-:Y:S01]  /*1c80*/  ISETP.GT.AND P4, PT, R38, 0x10, PT ;  /* 0x000000102600780c */ /* 0x000fe20003f84270 */
[----:B------:R-:W-:Y:S01]  /*1c90*/  FMUL.FTZ R74, R0, R74 ;  /* 0x0000004a004a7220 */ /* 0x000fe20000410000 */
[----:B------:R-:W-:Y:S01]  /*1ca0*/  ISETP.GT.AND P3, PT, R38, 0x11, PT ;  /* 0x000000112600780c */ /* 0x000fe20003f64270 */
[C---:B------:R-:W-:Y:S01]  /*1cb0*/  FMUL.FTZ R51, R0.reuse, R51 ;  /* 0x0000003300337220 */ /* 0x040fe20000410000 */
[C---:B------:R-:W-:Y:S01]  /*1cc0*/  FMUL.FTZ R60, R0.reuse, R60 ;  /* 0x0000003c003c7220 */ /* 0x040fe20000410000 */
[----:B0-----:R-:W0:Y:S01]  /*1cd0*/  MUFU.TANH R3, R26 ;  /* 0x0000001a00037308 */ /* 0x001e220000002400 */
        /* <DEDUP_REMOVED lines=16> */
[----:B0-----:R-:W-:Y:S01]  /*1de0*/  FSEL R3, R3, -INF , P2 ;  /* 0xff80000003037808 */ /* 0x001fe20001000000 */
[C---:B------:R-:W-:Y:S01]  /*1df0*/  FMUL.FTZ R80, R0.reuse, R80 ;  /* 0x0000005000507220 */ /* 0x040fe20000410000 */
[C---:B------:R-:W-:Y:S01]  /*1e00*/  FMUL.FTZ R81, R0.reuse, R81 ;  /* 0x0000005100517220 */ /* 0x040fe20000410000 */
[C---:B------:R-:W-:Y:S01]  /*1e10*/  FMUL.FTZ R75, R0.reuse, R75 ;  /* 0x0000004b004b7220 */ /* 0x040fe20000410000 */
[C---:B------:R-:W-:Y:S01]  /*1e20*/  FMUL.FTZ R84, R0.reuse, R84 ;  /* 0x0000005400547220 */ /* 0x040fe20000410000 */
[----:B------:R-:W-:Y:S01]  /*1e30*/  FMUL.FTZ R85, R0, R85 ;  /* 0x0000005500557220 */ /* 0x000fe20000410000 */
[----:B------:R-:W-:Y:S01]  /*1e40*/  ULDC UR10, c[0x0][0x988] ;  /* 0x00026200000a7ab9 */ /* 0x000fe20000000800 */
[----:B------:R0:W-:Y:S01]  /*1e50*/  MUFU.TANH R13, R42 ;  /* 0x0000002a000d7308 */ /* 0x0001e20000002400 */
[----:B---3--:R-:W-:Y:S01]  /*1e60*/  FSEL R39, R24, -INF , P2 ;  /* 0xff80000018277808 */ /* 0x008fe20001000000 */
[----:B------:R-:W-:Y:S01]  /*1e70*/  FMUL.FTZ R78, R0, R78 ;  /* 0x0000004e004e7220 */ /* 0x000fe20000410000 */
[----:B------:R-:W-:Y:S01]  /*1e80*/  ISETP.GT.AND P2, PT, R38, 0x18, PT ;  /* 0x000000182600780c */ /* 0x000fe20003f44270 */
[C---:B------:R-:W-:Y:S01]  /*1e90*/  FMUL.FTZ R79, R0.reuse, R79 ;  /* 0x0000004f004f7220 */ /* 0x040fe20000410000 */
[----:B------:R-:W-:Y:S01]  /*1ea0*/  P2R R88, PR, RZ, 0x1 ;  /* 0x00000001ff587803 */ /* 0x000fe20000000000 */
[C---:B------:R-:W-:Y:S01]  /*1eb0*/  FMUL.FTZ R82, R0.reuse, R82 ;  /* 0x0000005200527220 */ /* 0x040fe20000410000 */
[----:B------:R-:W-:Y:S01]  /*1ec0*/  FSEL R11, R11, -INF , P2 ;  /* 0xff8000000b0b7808 */ /* 0x000fe20001000000 */
[----:B------:R-:W3:Y:S01]  /*1ed0*/  MUFU.TANH R4, R27 ;  /* 0x0000001b00047308 */ /* 0x000ee20000002400 */
[----:B0-----:R-:W-:Y:S01]  /*1ee0*/  FSEL R42, R25, -INF , P1 ;  /* 0xff800000192a7808 */ /* 0x001fe20000800000 */
[C---:B------:R-:W-:Y:S01]  /*1ef0*/  FMUL.FTZ R83, R0.reuse, R83 ;  /* 0x0000005300537220 */ /* 0x040fe20000410000 */
[C---:B------:R-:W-:Y:S01]  /*1f00*/  FMUL.FTZ R86, R0.reuse, R86 ;  /* 0x0000005600567220 */ /* 0x040fe20000410000 */
[----:B------:R-:W-:Y:S01]  /*1f10*/  FMUL.FTZ R87, R0, R87 ;  /* 0x0000005700577220 */ /* 0x000fe20000410000 */
[----:B------:R-:W-:Y:S01]  /*1f20*/  FMNMX.FTZ R24, R39, R42, !PT ;  /* 0x0000002a27187209 */ /* 0x000fe20007810000 */
[----:B------:R-:W-:-:S02]  /*1f30*/  UIADD3 UR6, UR51, 0x38840, URZ ;  /* 0x0003884033067890 */ /* 0x000fc4000fffe03f */
[----:B------:R-:W-:Y:S02]  /*1f40*/  MUFU.TANH R36, R36 ;  /* 0x0000002400247308 */ /* 0x000fe40000002400 */
[----:B------:R-:W-:-:S06]  /*1f50*/  UPRMT UR6, UR44, 0x654, UR6 ;  /* 0x000006542c067896 */ /* 0x000fcc0008000006 */
[----:B------:R0:W-:Y:S01]  /*1f60*/  MUFU.TANH R14, R43 ;  /* 0x0000002b000e7308 */ /* 0x0001e20000002400 */
[----:B---3--:R-:W-:Y:S02]  /*1f70*/  FSEL R4, R4, -INF , P1 ;  /* 0xff80000004047808 */ /* 0x008fe40000800000 */
[----:B------:R-:W-:Y:S01]  /*1f80*/  ISETP.GT.AND P1, PT, R38, 0x19, PT ;  /* 0x000000192600780c */ /* 0x000fe20003f24270 */
[----:B------:R-:W-:Y:S03]  /*1f90*/  SYNCS.ARRIVE.TRANS64.RED.A1T0 RZ, [UR6], RZ ;  /* 0x000000ffffff79a7 */ /* 0x000fe60008100406 */
[----:B------:R-:W-:Y:S01]  /*1fa0*/  FSEL R12, R12, -INF , P1 ;  /* 0xff8000000c0c7808 */ /* 0x000fe20000800000 */
[----:B------:R-:W3:Y:S01]  /*1fb0*/  MUFU.TANH R7, R30 ;  /* 0x0000001e00077308 */ /* 0x000ee20000002400 */
[----:B0-----:R-:W-:-:S04]  /*1fc0*/  FSEL R43, R28, -INF , P6 ;  /* 0xff8000001c2b7808 */ /* 0x001fc80003000000 */
[----:B------:R-:W-:-:S03]  /*1fd0*/  FMNMX.FTZ R25, R43, R24, !PT ;  /* 0x000000182b197209 */ /* 0x000fc60007810000 */
[----:B------:R-:W-:Y:S08]  /*1fe0*/  MUFU.TANH R37, R37 ;  /* 0x0000002500257308 */ /* 0x000ff00000002400 */
[----:B------:R0:W-:Y:S01]  /*1ff0*/  MUFU.TANH R15, R46 ;  /* 0x0000002e000f7308 */ /* 0x0001e20000002400 */
[----:B---3--:R-:W-:Y:S02]  /*2000*/  FSEL R7, R7, -INF , P6 ;  /* 0xff80000007077808 */ /* 0x008fe40003000000 */
[----:B------:R-:W-:-:S04]  /*2010*/  ISETP.GT.AND P6, PT, R38, 0x20, PT ;  /* 0x000000202600780c */ /* 0x000fc80003fc4270 */
        /* <DEDUP_REMOVED lines=20> */
[----:B------:R-:W0:Y:S08]  /*2160*/  MUFU.TANH R44, R44 ;  /* 0x0000002c002c7308 */ /* 0x000e300000002400 */
[----:B------:R4:W-:Y:S01]  /*2170*/  MUFU.TANH R26, R55 ;  /* 0x00000037001a7308 */ /* 0x0009e20000002400 */
[----:B---3--:R-:W-:Y:S02]  /*2180*/  FSEL R10, R10, -INF , P3 ;  /* 0xff8000000a0a7808 */ /* 0x008fe40001800000 */
[----:B------:R-:W-:-:S04]  /*2190*/  ISETP.GT.AND P3, PT, R38, 0x29, PT ;  /* 0x000000292600780c */ /* 0x000fc80003f64270 */
[----:B------:R-:W-:Y:S01]  /*21a0*/  FSEL R20, R20, -INF , P3 ;  /* 0xff80000014147808 */ /* 0x000fe20001800000 */
[----:B------:R-:W-:Y:S01]  /*21b0*/  MUFU.TANH R45, R45 ;  /* 0x0000002d002d7308 */ /* 0x000fe20000002400 */
[----:B----4-:R-:W-:Y:S02]  /*21c0*/  FSEL R55, R36, -INF , P2 ;  /* 0xff80000024377808 */ /* 0x010fe40001000000 */
[----:B0-----:R-:W-:Y:S02]  /*21d0*/  FSEL R44, R44, -INF , P4 ;  /* 0xff8000002c2c7808 */ /* 0x001fe40002000000 */
[----:B------:R-:W-:Y:S02]  /*21e0*/  FMNMX.FTZ R25, R55, R24, !PT ;  /* 0x0000001837197209 */ /* 0x000fe40007810000 */
[C---:B------:R-:W-:Y:S01]  /*21f0*/  ISETP.GT.AND P2, PT, R38.reuse, 0x30, PT ;  /* 0x000000302600780c */ /* 0x040fe20003f44270 */
[----:B------:R0:W3:Y:S01]  /*2200*/  MUFU.TANH R27, R58 ;  /* 0x0000003a001b7308 */ /* 0x0000e20000002400 */
[----:B------:R-:W-:-:S02]  /*2210*/  ISETP.GT.AND P4, PT, R38, 0x40, PT ;  /* 0x000000402600780c */ /* 0x000fc40003f84270 */
[----:B------:R-:W-:-:S05]  /*2220*/  FSEL R21, R21, -INF , P2 ;  /* 0xff80000015157808 */ /* 0x000fca0001000000 */
[----:B------:R-:W4:Y:S01]  /*2230*/  MUFU.TANH R48, R48 ;  /* 0x0000003000307308 */ /* 0x000f220000002400 */
[----:B0-----:R-:W-:Y:S02]  /*2240*/  FSEL R58, R37, -INF , P1 ;  /* 0xff800000253a7808 */ /* 0x001fe40000800000 */
[----:B------:R-:W-:Y:S02]  /*2250*/  ISETP.GT.AND P1, PT, R38, 0x31, PT ;  /* 0x000000312600780c */ /* 0x000fe40003f24270 */
[----:B------:R-:W-:-:S03]  /*2260*/  FMNMX.FTZ R24, R58, R25, !PT ;  /* 0x000000193a187209 */ /* 0x000fc60007810000 */
[----:B------:R0:W-:Y:S01]  /*2270*/  MUFU.TANH R30, R63 ;  /* 0x0000003f001e7308 */ /* 0x0001e20000002400 */
[----:B---3--:R-:W-:-:S07]  /*2280*/  FSEL R27, R27, -INF , P4 ;  /* 0xff8000001b1b7808 */ /* 0x008fce0002000000 */
[----:B------:R-:W-:Y:S01]  /*2290*/  MUFU.TANH R49, R49 ;  /* 0x0000003100317308 */ /* 0x000fe20000002400 */
[----:B0-----:R-:W-:Y:S02]  /*22a0*/  FSEL R63, R40, -INF , P6 ;  /* 0xff800000283f7808 */ /* 0x001fe40003000000 */
[----:B----4-:R-:W-:Y:S02]  /*22b0*/  FSEL R48, R48, -INF , P2 ;  /* 0xff80000030307808 */ /* 0x010fe40001000000 */
[----:B------:R-:W-:Y:S02]  /*22c0*/  FMNMX.FTZ R25, R63, R24, !PT ;  /* 0x000000183f197209 */ /* 0x000fe40007810000 */
[C---:B------:R-:W-:Y:S01]  /*22d0*/  ISETP.GT.AND P6, PT, R38.reuse, 0x38, PT ;  /* 0x000000382600780c */ /* 0x040fe20003fc4270 */
[----:B------:R0:W-:Y:S01]  /*22e0*/  MUFU.TANH R31, R66 ;  /* 0x00000042001f7308 */ /* 0x0001e20000002400 */
[----:B------:R-:W-:-:S07]  /*22f0*/  ISETP.GT.AND P2, PT, R38, 0x48, PT ;  /* 0x000000482600780c */ /* 0x000fce0003f44270 */
[----:B------:R-:W3:Y:S01]  /*2300*/  MUFU.TANH R52, R52 ;  /* 0x0000003400347308 */ /* 0x000ee20000002400 */
[----:B0-----:R-:W-:Y:S02]  /*2310*/  FSEL R66, R41, -INF , P5 ;  /* 0xff80000029427808 */ /* 0x001fe40002800000 */
[----:B------:R-:W-:Y:S02]  /*2320*/  ISETP.GT.AND P5, PT, R38, 0x39, PT ;  /* 0x000000392600780c */ /* 0x000fe40003fa4270 */
[----:B------:R-:W-:Y:S02]  /*2330*/  FMNMX.FTZ R25, R66, R25, !PT ;  /* 0x0000001942197209 */ /* 0x000fe40007810000 */
[----:B------:R-:W-:Y:S01]  /*2340*/  FSEL R26, R26, -INF , P5 ;  /* 0xff8000001a1a7808 */ /* 0x000fe20002800000 */
[----:B------:R-:W0:Y:S01]  /*2350*/  MUFU.TANH R53, R53 ;  /* 0x0000003500357308 */ /* 0x000e220000002400 */
[----:B------:R-:W-:-:S07]  /*2360*/  FMNMX.FTZ R24, R44, R25, !PT ;  /* 0x000000192c187209 */ /* 0x000fce0007810000 */
[----:B------:R4:W-:Y:S01]  /*2370*/  MUFU.TANH R34, R71 ;  /* 0x0000004700227308 */ /* 0x0009e20000002400 */
[----:B---3--:R-:W-:-:S07]  /*2380*/  FSEL R52, R52, -INF , P6 ;  /* 0xff80000034347808 */ /* 0x008fce0003000000 */
[----:B------:R-:W3:Y:S01]  /*2390*/  MUFU.TANH R56, R56 ;  /* 0x0000003800387308 */ /* 0x000ee20000002400 */
[----:B----4-:R-:W-:Y:S02]  /*23a0*/  FSEL R71, R45, -INF , P3 ;  /* 0xff8000002d477808 */ /* 0x010fe40001800000 */
[----:B0-----:R-:W-:Y:S02]  /*23b0*/  FSEL R53, R53, -INF , P5 ;  /* 0xff80000035357808 */ /* 0x001fe40002800000 */
[----:B------:R-:W-:Y:S02]  /*23c0*/  FMNMX.FTZ R25, R71, R24, !PT ;  /* 0x0000001847197209 */ /* 0x000fe40007810000 */
[----:B------:R-:W-:Y:S01]  /*23d0*/  ISETP.GT.AND P3, PT, R38, 0x41, PT ;  /* 0x000000412600780c */ /* 0x000fe20003f64270 */
[----:B------:R-:W0:Y:S01]  /*23e0*/  MUFU.TANH R57, R57 ;  /* 0x0000003900397308 */ /* 0x000e220000002400 */
[----:B------:R-:W-:Y:S02]  /*23f0*/  FMNMX.FTZ R25, R48, R25, !PT ;  /* 0x0000001930197209 */ /* 0x000fe40007810000 */
[----:B------:R-:W-:-:S05]  /*2400*/  ISETP.GT.AND P5, PT, R38, 0x51, PT ;  /* 0x000000512600780c */ /* 0x000fca0003fa4270 */
[----:B------:R4:W-:Y:S01]  /*2410*/  MUFU.TANH R35, R74 ;  /* 0x0000004a00237308 */ /* 0x0009e20000002400 */
[----:B---3--:R-:W-:Y:S02]  /*2420*/  FSEL R56, R56, -INF , P4 ;  /* 0xff80000038387808 */ /* 0x008fe40002000000 */
[----:B------:R-:W-:-:S05]  /*2430*/  ISETP.GT.AND P4, PT, R38, 0x58, PT ;  /* 0x000000582600780c */ /* 0x000fca0003f84270 */
[----:B------:R-:W3:Y:S01]  /*2440*/  MUFU.TANH R51, R51 ;  /* 0x0000003300337308 */ /* 0x000ee20000002400 */
[----:B----4-:R-:W-:Y:S02]  /*2450*/  FSEL R74, R49, -INF , P1 ;  /* 0xff800000314a7808 */ /* 0x010fe40000800000 */
[----:B0-----:R-:W-:Y:S02]  /*2460*/  FSEL R57, R57, -INF , P3 ;  /* 0xff80000039397808 */ /* 0x001fe40001800000 */
[----:B------:R-:W-:-:S03]  /*2470*/  FMNMX.FTZ R25, R74, R25, !PT ;  /* 0x000000194a197209 */ /* 0x000fc60007810000 */
[----:B------:R-:W0:Y:S01]  /*2480*/  MUFU.TANH R60, R60 ;  /* 0x0000003c003c7308 */ /* 0x000e220000002400 */
[----:B------:R-:W-:-:S04]  /*2490*/  FMNMX.FTZ R24, R52, R25, !PT ;  /* 0x0000001934187209 */ /* 0x000fc80007810000 */
[----:B------:R-:W-:-:S03]  /*24a0*/  FMNMX.FTZ R25, R53, R24, !PT ;  /* 0x0000001835197209 */ /* 0x000fc60007810000 */
[----:B------:R-:W4:Y:S01]  /*24b0*/  MUFU.TANH R54, R54 ;  /* 0x0000003600367308 */ /* 0x000f220000002400 */
[----:B------:R-:W-:Y:S02]  /*24c0*/  FMNMX.FTZ R28, R56, R25, !PT ;  /* 0x00000019381c7209 */ /* 0x000fe40007810000 */
[----:B---3--:R-:W-:Y:S02]  /*24d0*/  FSEL R24, R51, -INF , P1 ;  /* 0xff80000033187808 */ /* 0x008fe40000800000 */
[----:B------:R-:W-:Y:S02]  /*24e0*/  ISETP.GT.AND P1, PT, R38, 0x49, PT ;  /* 0x000000492600780c */ /* 0x000fe40003f24270 */
[----:B------:R-:W-:Y:S01]  /*24f0*/  FMNMX.FTZ R29, R57, R28, !PT ;  /* 0x0000001c391d7209 */ /* 0x000fe20007810000 */
[----:B------:R-:W3:Y:S01]  /*2500*/  MUFU.TANH R61, R61 ;  /* 0x0000003d003d7308 */ /* 0x000ee20000002400 */
[----:B0-----:R-:W-:Y:S02]  /*2510*/  FSEL R60, R60, -INF , P2 ;  /* 0xff8000003c3c7808 */ /* 0x001fe40001000000 */
[----:B------:R-:W-:-:S02]  /*2520*/  FSEL R30, R30, -INF , P1 ;  /* 0xff8000001e1e7808 */ /* 0x000fc40000800000 */
[----:B------:R-:W-:-:S03]  /*2530*/  FMNMX.FTZ R28, R60, R29, !PT ;  /* 0x0000001d3c1c7209 */ /* 0x000fc60007810000 */
[----:B------:R-:W0:Y:S01]  /*2540*/  MUFU.TANH R64, R64 ;  /* 0x0000004000407308 */ /* 0x000e220000002400 */
[----:B----4-:R-:W-:Y:S02]  /*2550*/  FSEL R25, R54, -INF , P6 ;  /* 0xff80000036197808 */ /* 0x010fe40003000000 */
[----:B------:R-:W-:-:S04]  /*2560*/  ISETP.GT.AND P6, PT, R38, 0x50, PT ;  /* 0x000000502600780c */ /* 0x000fc80003fc4270 */
[----:B------:R-:W-:Y:S01]  /*2570*/  FSEL R31, R31, -INF , P6 ;  /* 0xff8000001f1f7808 */ /* 0x000fe20003000000 */
[----:B------:R-:W4:Y:S01]  /*2580*/  MUFU.TANH R65, R65 ;  /* 0x0000004100417308 */ /* 0x000f220000002400 */
[----:B---3--:R-:W-:Y:S02]  /*2590*/  FSEL R61, R61, -INF , P1 ;  /* 0xff8000003d3d7808 */ /* 0x008fe40000800000 */
[----:B------:R-:W-:Y:S02]  /*25a0*/  ISETP.GT.AND P1, PT, R38, 0x61, PT ;  /* 0x000000612600780c */ /* 0x000fe40003f24270 */
[----:B------:R-:W-:-:S03]  /*25b0*/  FMNMX.FTZ R29, R61, R28, !PT ;  /* 0x0000001c3d1d7209 */ /* 0x000fc60007810000 */
[----:B------:R-:W3:Y:S01]  /*25c0*/  MUFU.TANH R59, R59 ;  /* 0x0000003b003b7308 */ /* 0x000ee20000002400 */
[----:B0-----:R-:W-:Y:S02]  /*25d0*/  FSEL R64, R64, -INF , P6 ;  /* 0xff80000040407808 */ /* 0x001fe40003000000 */
[----:B------:R-:W-:Y:S02]  /*25e0*/  ISETP.GT.AND P6, PT, R38, 0x68, PT ;  /* 0x000000682600780c */ /* 0x000fe40003fc4270 */
[----:B------:R-:W-:-:S03]  /*25f0*/  FMNMX.FTZ R32, R64, R29, !PT ;  /* 0x0000001d40207209 */ /* 0x000fc60007810000 */
[----:B------:R-:W0:Y:S01]  /*2600*/  MUFU.TANH R68, R68 ;  /* 0x0000004400447308 */ /* 0x000e220000002400 */
[----:B----4-:R-:W-:-:S04]  /*2610*/  FSEL R65, R65, -INF , P5 ;  /* 0xff80000041417808 */ /* 0x010fc80002800000 */
[----:B------:R-:W-:-:S03]  /*2620*/  FMNMX.FTZ R33, R65, R32, !PT ;  /* 0x0000002041217209 */ /* 0x000fc60007810000 */
[----:B------:R-:W4:Y:S01]  /*2630*/  MUFU.TANH R62, R62 ;  /* 0x0000003e003e7308 */ /* 0x000f220000002400 */
[----:B---3--:R-:W-:Y:S02]  /*2640*/  FSEL R28, R59, -INF , P3 ;  /* 0xff8000003b1c7808 */ /* 0x008fe40001800000 */
[----:B------:R-:W-:-:S04]  /*2650*/  ISETP.GT.AND P3, PT, R38, 0x59, PT ;  /* 0x000000592600780c */ /* 0x000fc80003f64270 */
[----:B------:R-:W-:Y:S01]  /*2660*/  FSEL R34, R34, -INF , P3 ;  /* 0xff80000022227808 */ /* 0x000fe20001800000 */
[----:B------:R-:W3:Y:S01]  /*2670*/  MUFU.TANH R69, R69 ;  /* 0x0000004500457308 */ /* 0x000ee20000002400 */
[----:B0-----:R-:W-:-:S04]  /*2680*/  FSEL R68, R68, -INF , P4 ;  /* 0xff80000044447808 */ /* 0x001fc80002000000 */
        /* <DEDUP_REMOVED lines=18> */
[----:B------:R-:W-:-:S05]  /*27b0*/  ISETP.GT.AND P5, PT, R38, 0x69, PT ;  /* 0x000000692600780c */ /* 0x000fca0003fa4270 */
[----:B------:R-:W3:Y:S01]  /*27c0*/  MUFU.TANH R77, R77 ;  /* 0x0000004d004d7308 */ /* 0x000ee20000002400 */
[----:B0-----:R-:W-:-:S04]  /*27d0*/  FSEL R76, R76, -INF , P6 ;  /* 0xff8000004c4c7808 */ /* 0x001fc80003000000 */
[----:B------:R-:W-:-:S03]  /*27e0*/  FMNMX.FTZ R36, R76, R37, !PT ;  /* 0x000000254c247209 */ /* 0x000fc60007810000 */
[----:B------:R-:W0:Y:S01]  /*27f0*/  MUFU.TANH R80, R80 ;  /* 0x0000005000507308 */ /* 0x000e220000002400 */
[----:B----4-:R-:W-:Y:S02]  /*2800*/  FSEL R33, R70, -INF , P4 ;  /* 0xff80000046217808 */ /* 0x010fe40002000000 */
[----:B------:R-:W-:-:S05]  /*2810*/  ISETP.GT.AND P4, PT, R38, 0x70, PT ;  /* 0x000000702600780c */ /* 0x000fca0003f84270 */
[----:B------:R-:W4:Y:S01]  /*2820*/  MUFU.TANH R81, R81 ;  /* 0x0000005100517308 */ /* 0x000f220000002400 */
[----:B---3--:R-:W-:-:S04]  /*2830*/  FSEL R77, R77, -INF , P5 ;  /* 0xff8000004d4d7808 */ /* 0x008fc80002800000 */
[----:B------:R-:W-:-:S03]  /*2840*/  FMNMX.FTZ R37, R77, R36, !PT ;  /* 0x000000244d257209 */ /* 0x000fc60007810000 */
[----:B------:R-:W3:Y:S01]  /*2850*/  MUFU.TANH R75, R75 ;  /* 0x0000004b004b7308 */ /* 0x000ee20000002400 */
[----:B0-----:R-:W-:-:S04]  /*2860*/  FSEL R80, R80, -INF , P4 ;  /* 0xff80000050507808 */ /* 0x001fc80002000000 */
        /* <DEDUP_REMOVED lines=11> */
[----:B----4-:R-:W-:-:S04]  /*2920*/  FSEL R85, R85, -INF , P1 ;  /* 0xff80000055557808 */ /* 0x010fc80000800000 */
[----:B------:R-:W-:-:S03]  /*2930*/  FMNMX.FTZ R38, R85, R38, !PT ;  /* 0x0000002655267209 */ /* 0x000fc60007810000 */
[----:B------:R-:W4:Y:S01]  /*2940*/  MUFU.TANH R82, R82 ;  /* 0x0000005200527308 */ /* 0x000f220000002400 */
[----:B---3--:R-:W-:Y:S01]  /*2950*/  FSEL R78, R78, -INF , P6 ;  /* 0xff8000004e4e7808 */ /* 0x008fe20003000000 */
[----:B------:R-:W3:Y:S06]  /*2960*/  SHFL.BFLY PT, R37, R38, 0x2, 0x1f ;  /* 0x0c401f0026257f89 */ /* 0x000eec00000e0000 */
[----:B------:R-:W5:Y:S01]  /*2970*/  MUFU.TANH R83, R83 ;  /* 0x0000005300537308 */ /* 0x000f620000002400 */
[----:B0-----:R-:W-:-:S07]  /*2980*/  FSEL R79, R79, -INF , P5 ;  /* 0xff8000004f4f7808 */ /* 0x001fce0002800000 */
[----:B------:R-:W0:Y:S01]  /*2990*/  MUFU.TANH R86, R86 ;  /* 0x0000005600567308 */ /* 0x000e220000002400 */
[----:B----4-:R-:W-:-:S07]  /*29a0*/  FSEL R82, R82, -INF , P4 ;  /* 0xff80000052527808 */ /* 0x010fce0002000000 */
[----:B------:R-:W4:Y:S01]  /*29b0*/  MUFU.TANH R87, R87 ;  /* 0x0000005700577308 */ /* 0x000f220000002400 */
[----:B-----5:R-:W-:Y:S02]  /*29c0*/  FSEL R83, R83, -INF , P3 ;  /* 0xff80000053537808 */ /* 0x020fe40001800000 */
[----:B---3--:R-:W-:-:S05]  /*29d0*/  FMNMX.FTZ R37, R38, R37, !PT ;  /* 0x0000002526257209 */ /* 0x008fca0007810000 */
[----:B------:R-:W3:Y:S01]  /*29e0*/  SHFL.BFLY PT, R40, R37, 0x1, 0x1f ;  /* 0x0c201f0025287f89 */ /* 0x000ee200000e0000 */
[----:B0-----:R-:W-:Y:S02]  /*29f0*/  FSEL R86, R86, -INF , P2 ;  /* 0xff80000056567808 */ /* 0x001fe40001000000 */
[----:B----4-:R-:W-:Y:S02]  /*2a00*/  FSEL R87, R87, -INF , P1 ;  /* 0xff80000057577808 */ /* 0x010fe40000800000 */
[----:B---3--:R-:W-:Y:S01]  /*2a10*/  FMNMX.FTZ R181, R37, R40, !PT ;  /* 0x0000002825b57209 */ /* 0x008fe20007810000 */
[----:B------:R-:W-:-:S03]  /*2a20*/  IMAD.U32 R40, RZ, RZ, UR10 ;  /* 0x0000000aff287e24 */ /* 0x000fc6000f8e00ff */
[C---:B------:R-:W-:Y:S01]  /*2a30*/  FSETP.NEU.FTZ.AND P0, PT, R181.reuse, -INF , PT ;  /* 0xff800000b500780b */ /* 0x040fe20003f1d000 */
[----:B------:R-:W-:-:S05]  /*2a40*/  FFMA.FTZ R40, R181, R40, -8 ;  /* 0xc1000000b5287423 */ /* 0x000fca0000010028 */
[----:B------:R-:W-:Y:S02]  /*2a50*/  FSEL R67, R40, RZ, P0 ;  /* 0x000000ff28437208 */ /* 0x000fe40000000000 */
[----:B------:R-:W-:Y:S02]  /*2a60*/  FMNMX.FTZ R40, R3, R4, !PT ;  /* 0x0000000403287209 */ /* 0x000fe40007810000 */
[----:B------:R-:W-:Y:S01]  /*2a70*/  ISETP.NE.AND P0, PT, R88, RZ, PT ;  /* 0x000000ff5800720c */ /* 0x000fe20003f05270 */
[----:B------:R-:W-:-:S01]  /*2a80*/  FFMA.FTZ R38, R43, UR10, -R67 ;  /* 0x0000000a2b267c23 */ /* 0x000fc20008010843 */
[----:B------:R-:W-:Y:S01]  /*2a90*/  FMNMX.FTZ R41, R7, R40, !PT ;  /* 0x0000002807297209 */ /* 0x000fe20007810000 */
[----:B------:R-:W-:-:S01]  /*2aa0*/  FFMA.FTZ R37, R42, UR10, -R67 ;  /* 0x0000000a2a257c23 */ /* 0x000fc20008010843 */
[--C-:B------:R-:W-:Y:S01]  /*2ab0*/  FFMA.FTZ R154, R47, UR10, -R67.reuse ;  /* 0x0000000a2f9a7c23 */ /* 0x100fe20008010843 */
        /* <DEDUP_REMOVED lines=8> */
[----:B------:R-:W-:Y:S01]  /*2b40*/  IMAD.U32 R63, RZ, RZ, UR10 ;  /* 0x0000000aff3f7e24 */ /* 0x000fe2000f8e00ff */
[----:B------:R-:W-:Y:S01]  /*2b50*/  FMNMX.FTZ R40, R10, R41, !PT ;  /* 0x000000290a287209 */ /* 0x000fe20007810000 */
[----:B------:R-:W-:-:S01]  /*2b60*/  FFMA.FTZ R41, R50, UR10, -R67 ;  /* 0x0000000a32297c23 */ /* 0x000fc20008010843 */
[--C-:B------:R-:W-:Y:S01]  /*2b70*/  FFMA.FTZ R50, R57, UR10, -R67.reuse ;  /* 0x0000000a39327c23 */ /* 0x100fe20008010843 */
[----:B------:R-:W-:Y:S01]  /*2b80*/  MUFU.EX2 R152, R152 ;  /* 0x0000009800987308 */ /* 0x000fe20000000800 */
[----:B------:R-:W-:Y:S01]  /*2b90*/  FMNMX.FTZ R43, R11, R40, !PT ;  /* 0x000000280b2b7209 */ /* 0x000fe20007810000 */
[--C-:B------:R-:W-:Y:S01]  /*2ba0*/  FFMA.FTZ R52, R52, UR10, -R67.reuse ;  /* 0x0000000a34347c23 */ /* 0x100fe20008010843 */
[----:B------:R-:W-:-:S01]  /*2bb0*/  FFMA.FTZ R55, R55, UR10, -R67 ;  /* 0x0000000a37377c23 */ /* 0x000fc20008010843 */
[--C-:B------:R-:W-:Y:S01]  /*2bc0*/  FFMA.FTZ R49, R71, UR10, -R67.reuse ;  /* 0x0000000a47317c23 */ /* 0x100fe20008010843 */
[----:B------:R-:W-:Y:S01]  /*2bd0*/  FMNMX.FTZ R40, R12, R43, !PT ;  /* 0x0000002b0c287209 */ /* 0x000fe20007810000 */
[--C-:B------:R-:W-:Y:S01]  /*2be0*/  FFMA.FTZ R160, R56, UR10, -R67.reuse ;  /* 0x0000000a38a07c23 */ /* 0x100fe20008010843 */
[----:B------:R-:W-:-:S01]  /*2bf0*/  FFMA.FTZ R61, R61, UR10, -R67 ;  /* 0x0000000a3d3d7c23 */ /* 0x000fc20008010843 */
        /* <DEDUP_REMOVED lines=14> */
[----:B------:R-:W-:-:S02]  /*2ce0*/  FFMA.FTZ R84, R84, UR10, -R67 ;  /* 0x0000000a54547c23 */ /* 0x000fc40008010843 */
[----:B------:R-:W0:Y:S01]  /*2cf0*/  MUFU.EX2 R39, R39 ;  /* 0x0000002700277308 */ /* 0x000e220000000800 */
[----:B------:R-:W-:-:S04]  /*2d00*/  FMNMX.FTZ R45, R21, R42, !PT ;  /* 0x0000002a152d7209 */ /* 0x000fc80007810000 */
[----:B------:R-:W-:Y:S01]  /*2d10*/  FMNMX.FTZ R42, R24, R45, !PT ;  /* 0x0000002d182a7209 */ /* 0x000fe20007810000 */
[----:B------:R-:W-:-:S02]  /*2d20*/  FFMA.FTZ R45, R66, UR10, -R67 ;  /* 0x0000000a422d7c23 */ /* 0x000fc40008010843 */
[----:B------:R-:W3:Y:S01]  /*2d30*/  MUFU.EX2 R154, R154 ;  /* 0x0000009a009a7308 */ /* 0x000ee20000000800 */
[----:B------:R-:W-:-:S04]  /*2d40*/  FMNMX.FTZ R47, R25, R42, !PT ;  /* 0x0000002a192f7209 */ /* 0x000fc80007810000 */
[----:B------:R-:W-:-:S03]  /*2d50*/  FMNMX.FTZ R42, R26, R47, !PT ;  /* 0x0000002f1a2a7209 */ /* 0x000fc60007810000 */
[----:B------:R-:W4:Y:S01]  /*2d60*/  MUFU.EX2 R41, R41 ;  /* 0x0000002900297308 */ /* 0x000f220000000800 */
[----:B------:R-:W-:Y:S02]  /*2d70*/  FMNMX.FTZ R47, R27, R42, !PT ;  /* 0x0000002a1b2f7209 */ /* 0x000fe40007810000 */
[----:B0-----:R-:W-:Y:S02]  /*2d80*/  F2FP.SATFINITE.E4M3.F32.PACK_AB_MERGE_C R54, R39, R38, RZ ;  /* 0x000000262736723e */ /* 0x001fe400048070ff */
[----:B------:R-:W-:-:S03]  /*2d90*/  FMNMX.FTZ R44, R28, R47, !PT ;  /* 0x0000002f1c2c7209 */ /* 0x000fc60007810000 */
[----:B------:R-:W-:Y:S01]  /*2da0*/  MUFU.EX2 R42, R46 ;  /* 0x0000002e002a7308 */ /* 0x000fe20000000800 */
[----:B------:R-:W-:-:S04]  /*2db0*/  FMNMX.FTZ R47, R29, R44, !PT ;  /* 0x0000002c1d2f7209 */ /* 0x000fc80007810000 */
[----:B------:R-:W-:-:S03]  /*2dc0*/  FMNMX.FTZ R44, R30, R47, !PT ;  /* 0x0000002f1e2c7209 */ /* 0x000fc60007810000 */
[----:B------:R0:W5:Y:S01]  /*2dd0*/  MUFU.EX2 R40, R55 ;  /* 0x0000003700287308 */ /* 0x0001620000000800 */
[----:B------:R-:W-:-:S04]  /*2de0*/  FMNMX.FTZ R47, R31, R44, !PT ;  /* 0x0000002c1f2f7209 */ /* 0x000fc80007810000 */
[----:B------:R-:W-:Y:S01]  /*2df0*/  FMNMX.FTZ R44, R32, R47, !PT ;  /* 0x0000002f202c7209 */ /* 0x000fe20007810000 */
[----:B------:R-:W-:-:S02]  /*2e00*/  FFMA.FTZ R47, R74, UR10, -R67 ;  /* 0x0000000a4a2f7c23 */ /* 0x000fc40008010843 */
[----:B------:R-:W-:Y:S01]  /*2e10*/  MUFU.EX2 R43, R43 ;  /* 0x0000002b002b7308 */ /* 0x000fe20000000800 */
[----:B------:R-:W-:Y:S01]  /*2e20*/  FMNMX.FTZ R51, R33, R44, !PT ;  /* 0x0000002c21337209 */ /* 0x000fe20007810000 */
[----:B0-----:R-:W-:-:S03]  /*2e30*/  FFMA.FTZ R55, R65, UR10, -R67 ;  /* 0x0000000a41377c23 */ /* 0x001fc60008010843 */
[----:B------:R-:W-:-:S03]  /*2e40*/  FMNMX.FTZ R44, R34, R51, !PT ;  /* 0x00000033222c7209 */ /* 0x000fc60007810000 */
[----:B------:R-:W-:Y:S01]  /*2e50*/  MUFU.EX2 R156, R156 ;  /* 0x0000009c009c7308 */ /* 0x000fe20000000800 */
[----:B------:R-:W-:-:S04]  /*2e60*/  FMNMX.FTZ R51, R35, R44, !PT ;  /* 0x0000002c23337209 */ /* 0x000fc80007810000 */
[----:B------:R-:W-:-:S03]  /*2e70*/  FMNMX.FTZ R51, R36, R51, !PT ;  /* 0x0000003324337209 */ /* 0x000fc60007810000 */
[----:B------:R-:W-:Y:S01]  /*2e80*/  MUFU.EX2 R44, R52 ;  /* 0x00000034002c7308 */ /* 0x000fe20000000800 */
[----:B------:R-:W-:-:S04]  /*2e90*/  FMNMX.FTZ R46, R78, R51, !PT ;  /* 0x000000334e2e7209 */ /* 0x000fc80007810000 */
[----:B------:R-:W-:-:S03]  /*2ea0*/  FMNMX.FTZ R53, R79, R46, !PT ;  /* 0x0000002e4f357209 */ /* 0x000fc60007810000 */
[----:B------:R0:W-:Y:S01]  /*2eb0*/  MUFU.EX2 R51, R48 ;  /* 0x0000003000337308 */ /* 0x0001e20000000800 */
[----:B------:R-:W-:-:S04]  /*2ec0*/  FMNMX.FTZ R46, R82, R53, !PT ;  /* 0x00000035522e7209 */ /* 0x000fc80007810000 */
[----:B------:R-:W-:-:S03]  /*2ed0*/  FMNMX.FTZ R53, R83, R46, !PT ;  /* 0x0000002e53357209 */ /* 0x000fc60007810000 */
[----:B------:R-:W-:Y:S01]  /*2ee0*/  MUFU.EX2 R45, R45 ;  /* 0x0000002d002d7308 */ /* 0x000fe20000000800 */
[----:B------:R-:W-:-:S04]  /*2ef0*/  FMNMX.FTZ R46, R86, R53, !PT ;  /* 0x00000035562e7209 */ /* 0x000fc80007810000 */
[----:B0-----:R-:W-:Y:S01]  /*2f00*/  FMNMX.FTZ R48, R87, R46, !PT ;  /* 0x0000002e57307209 */ /* 0x001fe20007810000 */
[----:B------:R-:W-:-:S02]  /*2f10*/  FFMA.FTZ R46, R60, UR10, -R67 ;  /* 0x0000000a3c2e7c23 */ /* 0x000fc40008010843 */
[----:B------:R0:W-:Y:S02]  /*2f20*/  MUFU.EX2 R53, R50 ;  /* 0x0000003200357308 */ /* 0x0001e40000000800 */
[----:B------:R-:W0:Y:S06]  /*2f30*/  SHFL.BFLY PT, R57, R48, 0x2, 0x1f ;  /* 0x0c401f0030397f89 */ /* 0x000e2c00000e0000 */
[----:B------:R-:W-:Y:S08]  /*2f40*/  MUFU.EX2 R49, R49 ;  /* 0x0000003100317308 */ /* 0x000ff00000000800 */
[----:B------:R-:W-:Y:S08]  /*2f50*/  MUFU.EX2 R158, R158 ;  /* 0x0000009e009e7308 */ /* 0x000ff00000000800 */
[----:B------:R-:W-:Y:S01]  /*2f60*/  MUFU.EX2 R47, R47 ;  /* 0x0000002f002f7308 */ /* 0x000fe20000000800 */
[----:B0-----:R-:W-:Y:S01]  /*2f70*/  FMNMX.FTZ R50, R48, R57, !PT ;  /* 0x0000003930327209 */ /* 0x001fe20007810000 */
[----:B------:R-:W-:-:S04]  /*2f80*/  FFMA.FTZ R57, R73, UR10, -R67 ;  /* 0x0000000a49397c23 */ /* 0x000fc80008010843 */
[----:B------:R-:W0:Y:S02]  /*2f90*/  SHFL.BFLY PT, R59, R50, 0x1, 0x1f ;  /* 0x0c201f00323b7f89 */ /* 0x000e2400000e0000 */
[----:B------:R-:W-:Y:S08]  /*2fa0*/  MUFU.EX2 R160, R160 ;  /* 0x000000a000a07308 */ /* 0x000ff00000000800 */
[----:B------:R-:W-:Y:S08]  /*2fb0*/  MUFU.EX2 R46, R46 ;  /* 0x0000002e002e7308 */ /* 0x000ff00000000800 */
[----:B------:R-:W-:Y:S01]  /*2fc0*/  MUFU.EX2 R61, R61 ;  /* 0x0000003d003d7308 */ /* 0x000fe20000000800 */
[----:B0-----:R-:W-:-:S07]  /*2fd0*/  FMNMX.FTZ R170, R50, R59, !PT ;  /* 0x0000003b32aa7209 */ /* 0x001fce0007810000 */
[----:B------:R-:W-:Y:S01]  /*2fe0*/  MUFU.EX2 R162, R162 ;  /* 0x000000a200a27308 */ /* 0x000fe20000000800 */
[----:B------:R-:W-:-:S01]  /*2ff0*/  FFMA.FTZ R59, R81, UR10, -R67 ;  /* 0x0000000a513b7c23 */ /* 0x000fc20008010843 */
[----:B------:R-:W-:Y:S01]  /*3000*/  FFMA.FTZ R67, R85, UR10, -R67 ;  /* 0x0000000a55437c23 */ /* 0x000fe20008010843 */
[C---:B------:R-:W-:Y:S01]  /*3010*/  FSETP.NEU.FTZ.AND P1, PT, R170.reuse, -INF , PT ;  /* 0xff800000aa00780b */ /* 0x040fe20003f3d000 */
[----:B------:R-:W-:-:S04]  /*3020*/  FFMA.FTZ R48, R170, R63, -8 ;  /* 0xc1000000aa307423 */ /* 0x000fc8000001003f */
[----:B------:R-:W-:Y:S01]  /*3030*/  MUFU.EX2 R55, R55 ;  /* 0x0000003700377308 */ /* 0x000fe20000000800 */
[----:B------:R-:W-:-:S05]  /*3040*/  FSEL R50, R48, RZ, P1 ;  /* 0x000000ff30327208 */ /* 0x000fca0000800000 */
[--C-:B------:R-:W-:Y:S01]  /*3050*/  FFMA.FTZ R153, R3, UR10, -R50.reuse ;  /* 0x0000000a03997c23 */ /* 0x100fe20008010832 */
[----:B------:R-:W-:-:S01]  /*3060*/  FFMA.FTZ R48, R4, UR10, -R50 ;  /* 0x0000000a04307c23 */ /* 0x000fc20008010832 */
[--C-:B------:R-:W-:Y:S01]  /*3070*/  FFMA.FTZ R7, R7, UR10, -R50.reuse ;  /* 0x0000000a07077c23 */ /* 0x100fe20008010832 */
[----:B------:R-:W-:-:S01]  /*3080*/  FFMA.FTZ R8, R8, UR10, -R50 ;  /* 0x0000000a08087c23 */ /* 0x000fc20008010832 */
[--C-:B------:R-:W-:Y:S01]  /*3090*/  FFMA.FTZ R9, R9, UR10, -R50.reuse ;  /* 0x0000000a09097c23 */ /* 0x100fe20008010832 */
[----:B------:R-:W-:-:S01]  /*30a0*/  FFMA.FTZ R10, R10, UR10, -R50 ;  /* 0x0000000a0a0a7c23 */ /* 0x000fc20008010832 */
[----:B------:R-:W-:Y:S01]  /*30b0*/  MUFU.EX2 R153, R153 ;  /* 0x0000009900997308 */ /* 0x000fe20000000800 */
[----:B------:R-:W-:-:S01]  /*30c0*/  FFMA.FTZ R11, R11, UR10, -R50 ;  /* 0x0000000a0b0b7c23 */ /* 0x000fc20008010832 */
[----:B------:R-:W-:Y:S01]  /*30d0*/  FADD.FTZ R3, R152, R37 ;  /* 0x0000002598037221 */ /* 0x000fe20000010000 */
[----:B------:R-:W-:-:S01]  /*30e0*/  FFMA.FTZ R12, R12, UR10, -R50 ;  /* 0x0000000a0c0c7c23 */ /* 0x000fc20008010832 */
[--C-:B------:R-:W-:Y:S01]  /*30f0*/  FFMA.FTZ R13, R13, UR10, -R50.reuse ;  /* 0x0000000a0d0d7c23 */ /* 0x100fe20008010832 */
[----:B------:R-:W-:-:S01]  /*3100*/  FFMA.FTZ R14, R14, UR10, -R50 ;  /* 0x0000000a0e0e7c23 */ /* 0x000fc20008010832 */
[----:B------:R-:W-:Y:S01]  /*3110*/  FADD.FTZ R52, R38, R3 ;  /* 0x0000000326347221 */ /* 0x000fe20000010000 */
[----:B------:R-:W-:-:S01]  /*3120*/  FFMA.FTZ R15, R15, UR10, -R50 ;  /* 0x0000000a0f0f7c23 */ /* 0x000fc20008010832 */
[----:B------:R-:W0:Y:S01]  /*3130*/  MUFU.EX2 R48, R48 ;  /* 0x0000003000307308 */ /* 0x000e220000000800 */
[----:B------:R-:W-:-:S01]  /*3140*/  FFMA.FTZ R20, R20, UR10, -R50 ;  /* 0x0000000a14147c23 */ /* 0x000fc20008010832 */
[----:B------:R-:W-:Y:S01]  /*3150*/  FADD.FTZ R63, R39, R52 ;  /* 0x00000034273f7221 */ /* 0x000fe20000010000 */
[----:B------:R-:W-:-:S01]  /*3160*/  FFMA.FTZ R21, R21, UR10, -R50 ;  /* 0x0000000a15157c23 */ /* 0x000fc20008010832 */
[--C-:B------:R-:W-:Y:S01]  /*3170*/  FFMA.FTZ R24, R24, UR10, -R50.reuse ;  /* 0x0000000a18187c23 */ /* 0x100fe20008010832 */
[----:B------:R-:W-:-:S01]  /*3180*/  FFMA.FTZ R25, R25, UR10, -R50 ;  /* 0x0000000a19197c23 */ /* 0x000fc20008010832 */
[----:B---3--:R-:W-:Y:S01]  /*3190*/  FADD.FTZ R52, R154, R63 ;  /* 0x0000003f9a347221 */ /* 0x008fe20000010000 */
[----:B------:R-:W-:-:S01]  /*31a0*/  FFMA.FTZ R26, R26, UR10, -R50 ;  /* 0x0000000a1a1a7c23 */ /* 0x000fc20008010832 */
[----:B------:R-:W3:Y:S01]  /*31b0*/  MUFU.EX2 R7, R7 ;  /* 0x0000000700077308 */ /* 0x000ee20000000800 */
[----:B------:R-:W-:-:S01]  /*31c0*/  FFMA.FTZ R27, R27, UR10, -R50 ;  /* 0x0000000a1b1b7c23 */ /* 0x000fc20008010832 */
[----:B----4-:R-:W-:Y:S01]  /*31d0*/  FADD.FTZ R63, R41, R52 ;  /* 0x00000034293f7221 */ /* 0x010fe20000010000 */
[----:B------:R-:W-:-:S01]  /*31e0*/  FFMA.FTZ R28, R28, UR10, -R50 ;  /* 0x0000000a1c1c7c23 */ /* 0x000fc20008010832 */
[--C-:B------:R-:W-:Y:S01]  /*31f0*/  FFMA.FTZ R29, R29, UR10, -R50.reuse ;  /* 0x0000000a1d1d7c23 */ /* 0x100fe20008010832 */
[----:B------:R-:W-:-:S01]  /*3200*/  FFMA.FTZ R30, R30, UR10, -R50 ;  /* 0x0000000a1e1e7c23 */ /* 0x000fc20008010832 */
[----:B-----5:R-:W-:Y:S01]  /*3210*/  FADD.FTZ R52, R40, R63 ;  /* 0x0000003f28347221 */ /* 0x020fe20000010000 */
[----:B------:R-:W-:-:S01]  /*3220*/  FFMA.FTZ R31, R31, UR10, -R50 ;  /* 0x0000000a1f1f7c23 */ /* 0x000fc20008010832 */
[----:B------:R-:W4:Y:S01]  /*3230*/  MUFU.EX2 R8, R8 ;  /* 0x0000000800087308 */ /* 0x000f220000000800 */
[----:B0-----:R-:W-:-:S01]  /*3240*/  FADD.FTZ R4, R153, R48 ;  /* 0x0000003099047221 */ /* 0x001fc20000010000 */
[----:B------:R-:W-:Y:S01]  /*3250*/  FADD.FTZ R63, R43, R52 ;  /* 0x000000342b3f7221 */ /* 0x000fe20000010000 */
[----:B------:R-:W-:-:S01]  /*3260*/  FFMA.FTZ R32, R32, UR10, -R50 ;  /* 0x0000000a20207c23 */ /* 0x000fc20008010832 */
[--C-:B------:R-:W-:Y:S01]  /*3270*/  FFMA.FTZ R33, R33, UR10, -R50.reuse ;  /* 0x0000000a21217c23 */ /* 0x100fe20008010832 */
[----:B------:R-:W-:-:S01]  /*3280*/  FFMA.FTZ R34, R34, UR10, -R50 ;  /* 0x0000000a22227c23 */ /* 0x000fc20008010832 */
[----:B------:R-:W-:Y:S01]  /*3290*/  FADD.FTZ R52, R156, R63 ;  /* 0x0000003f9c347221 */ /* 0x000fe20000010000 */
[----:B------:R-:W-:-:S01]  /*32a0*/  FFMA.FTZ R35, R35, UR10, -R50 ;  /* 0x0000000a23237c23 */ /* 0x000fc20008010832 */
[----:B------:R-:W0:Y:S01]  /*32b0*/  MUFU.EX2 R9, R9 ;  /* 0x0000000900097308 */ /* 0x000e220000000800 */
[----:B---3--:R-:W-:-:S01]  /*32c0*/  FADD.FTZ R3, R7, R4 ;  /* 0x0000000407037221 */ /* 0x008fc20000010000 */
[----:B------:R-:W-:Y:S01]  /*32d0*/  FADD.FTZ R63, R45, R52 ;  /* 0x000000342d3f7221 */ /* 0x000fe20000010000 */
[----:B------:R-:W-:-:S01]  /*32e0*/  FFMA.FTZ R36, R36, UR10, -R50 ;  /* 0x0000000a24247c23 */ /* 0x000fc20008010832 */
[--C-:B------:R-:W-:Y:S01]  /*32f0*/  FFMA.FTZ R78, R78, UR10, -R50.reuse ;  /* 0x0000000a4e4e7c23 */ /* 0x100fe20008010832 */
[----:B------:R-:W-:-:S01]  /*3300*/  FFMA.FTZ R79, R79, UR10, -R50 ;  /* 0x0000000a4f4f7c23 */ /* 0x000fc20008010832 */
[----:B------:R-:W-:Y:S01]  /*3310*/  FADD.FTZ R52, R42, R63 ;  /* 0x0000003f2a347221 */ /* 0x000fe20000010000 */
[----:B------:R-:W-:-:S01]  /*3320*/  FFMA.FTZ R82, R82, UR10, -R50 ;  /* 0x0000000a52527c23 */ /* 0x000fc20008010832 */
[----:B------:R-:W3:Y:S01]  /*3330*/  MUFU.EX2 R10, R10 ;  /* 0x0000000a000a7308 */ /* 0x000ee20000000800 */
[----:B----4-:R-:W-:-:S01]  /*3340*/  FADD.FTZ R4, R8, R3 ;  /* 0x0000000308047221 */ /* 0x010fc20000010000 */
[----:B------:R-:W-:Y:S01]  /*3350*/  FADD.FTZ R63, R49, R52 ;  /* 0x00000034313f7221 */ /* 0x000fe20000010000 */
[----:B------:R-:W-:-:S01]  /*3360*/  FFMA.FTZ R83, R83, UR10, -R50 ;  /* 0x0000000a53537c23 */ /* 0x000fc20008010832 */
[--C-:B------:R-:W-:Y:S01]  /*3370*/  FFMA.FTZ R86, R86, UR10, -R50.reuse ;  /* 0x0000000a56567c23 */ /* 0x100fe20008010832 */
[----:B------:R-:W-:-:S01]  /*3380*/  FFMA.FTZ R50, R87, UR10, -R50 ;  /* 0x0000000a57327c23 */ /* 0x000fc20008010832 */
[----:B------:R-:W-:Y:S01]  /*3390*/  FADD.FTZ R52, R158, R63 ;  /* 0x0000003f9e347221 */ /* 0x000fe20000010000 */
[----:B------:R-:W-:Y:S01]  /*33a0*/  F2FP.SATFINITE.E4M3.F32.PACK_AB_MERGE_C R40, R43, R40, RZ ;  /* 0x000000282b28723e */ /* 0x000fe200048070ff */
[----:B------:R-:W4:Y:S01]  /*33b0*/  MUFU.EX2 R11, R11 ;  /* 0x0000000b000b7308 */ /* 0x000f220000000800 */
[----:B0-----:R-:W-:-:S01]  /*33c0*/  FADD.FTZ R3, R9, R4 ;  /* 0x0000000409037221 */ /* 0x001fc20000010000 */
[----:B------:R-:W-:Y:S01]  /*33d0*/  FADD.FTZ R63, R47, R52 ;  /* 0x000000342f3f7221 */ /* 0x000fe20000010000 */
[----:B------:R-:W-:-:S02]  /*33e0*/  F2FP.SATFINITE.E4M3.F32.PACK_AB_MERGE_C R42, R49, R42, RZ ;  /* 0x0000002a312a723e */ /* 0x000fc400048070ff */
[----:B------:R-:W-:Y:S01]  /*33f0*/  F2FP.SATFINITE.E4M3.F32.PACK_AB_MERGE_C R152, R37, R152, R54 ;  /* 0x000000982598723e */ /* 0x000fe20004807036 */
[----:B------:R-:W-:-:S01]  /*3400*/  FADD.FTZ R52, R44, R63 ;  /* 0x0000003f2c347221 */ /* 0x000fc20000010000 */
[----:B------:R-:W-:Y:S01]  /*3410*/  F2FP.SATFINITE.E4M3.F32.PACK_AB_MERGE_C R44, R51, R44, RZ ;  /* 0x0000002c332c723e */ /* 0x000fe200048070ff */
[----:B------:R-:W0:Y:S01]  /*3420*/  MUFU.EX2 R12, R12 ;  /* 0x0000000c000c7308 */ /* 0x000e220000000800 */
[----:B---3--:R-:W-:-:S01]  /*3430*/  FADD.FTZ R4, R10, R3 ;  /* 0x000000030a047221 */ /* 0x008fc20000010000 */
[----:B------:R-:W-:Y:S01]  /*3440*/  FADD.FTZ R63, R51, R52 ;  /* 0x00000034333f7221 */ /* 0x000fe20000010000 */
[----:B------:R-:W-:Y:S02]  /*3450*/  F2FP.SATFINITE.E4M3.F32.PACK_AB_MERGE_C R154, R41, R154, R40 ;  /* 0x0000009a299a723e */ /* 0x000fe40004807028 */
[----:B------:R-:W-:Y:S01]  /*3460*/  F2FP.SATFINITE.E4M3.F32.PACK_AB_MERGE_C R156, R45, R156, R42 ;  /* 0x0000009c2d9c723e */ /* 0x000fe2000480702a */
[----:B------:R-:W-:-:S01]  /*3470*/  FADD.FTZ R52, R160, R63 ;  /* 0x0000003fa0347221 */ /* 0x000fc20000010000 */
[----:B------:R-:W-:Y:S01]  /*3480*/  F2FP.SATFINITE.E4M3.F32.PACK_AB_MERGE_C R158, R47, R158, R44 ;  /* 0x0000009e2f9e723e */ /* 0x000fe2000480702c */
[----:B------:R-:W3:Y:S01]  /*3490*/  MUFU.EX2 R13, R13 ;  /* 0x0000000d000d7308 */ /* 0x000ee20000000800 */
[----:B----4-:R-:W-:-:S01]  /*34a0*/  FADD.FTZ R3, R11, R4 ;  /* 0x000000040b037221 */ /* 0x010fc20000010000 */
[----:B------:R-:W-:-:S04]  /*34b0*/  FADD.FTZ R63, R53, R52 ;  /* 0x00000034353f7221 */ /* 0x000fc80000010000 */
[----:B------:R-:W-:Y:S01]  /*34c0*/  FADD.FTZ R52, R46, R63 ;  /* 0x0000003f2e347221 */ /* 0x000fe20000010000 */
[----:B------:R-:W-:Y:S01]  /*34d0*/  F2FP.SATFINITE.E4M3.F32.PACK_AB_MERGE_C R46, R61, R46, RZ ;  /* 0x0000002e3d2e723e */ /* 0x000fe200048070ff */
[----:B------:R-:W4:Y:S01]  /*34e0*/  MUFU.EX2 R14, R14 ;  /* 0x0000000e000e7308 */ /* 0x000f220000000800 */
[----:B0-----:R-:W-:-:S01]  /*34f0*/  FADD.FTZ R4, R12, R3 ;  /* 0x000000030c047221 */ /* 0x001fc20000010000 */
[----:B------:R-:W-:Y:S01]  /*3500*/  FADD.FTZ R63, R61, R52 ;  /* 0x000000343d3f7221 */ /* 0x000fe20000010000 */
[----:B------:R-:W-:Y:S02]  /*3510*/  F2FP.SATFINITE.E4M3.F32.PACK_AB_MERGE_C R12, R12, R11, RZ ;  /* 0x0000000b0c0c723e */ /* 0x000fe400048070ff */
[----:B------:R-:W-:Y:S01]  /*3520*/  F2FP.SATFINITE.E4M3.F32.PACK_AB_MERGE_C R160, R53, R160, R46 ;  /* 0x000000a035a0723e */ /* 0x000fe2000480702e */
[----:B------:R-:W-:-:S01]  /*3530*/  FADD.FTZ R52, R162, R63 ;  /* 0x0000003fa2347221 */ /* 0x000fc20000010000 */
[----:B------:R-:W-:Y:S01]  /*3540*/  F2FP.SATFINITE.E4M3.F32.PACK_AB_MERGE_C R155, R10, R9, R12 ;  /* 0x000000090a9b723e */ /* 0x000fe2000480700c */
[----:B------:R-:W0:Y:S01]  /*3550*/  MUFU.EX2 R15, R15 ;  /* 0x0000000f000f7308 */ /* 0x000e220000000800 */
[----:B---3--:R-:W-:-:S01]  /*3560*/  FADD.FTZ R3, R13, R4 ;  /* 0x000000040d037221 */ /* 0x008fc20000010000 */
[----:B------:R-:W-:-:S06]  /*3570*/  FADD.FTZ R39, R55, R52 ;  /* 0x0000003437277221 */ /* 0x000fcc0000010000 */
[----:B------:R-:W3:Y:S01]  /*3580*/  MUFU.EX2 R20, R20 ;  /* 0x0000001400147308 */ /* 0x000ee20000000800 */
[----:B----4-:R-:W-:-:S07]  /*3590*/  FADD.FTZ R4, R14, R3 ;  /* 0x000000030e047221 */ /* 0x010fce0000010000 */
[----:B------:R-:W4:Y:S01]  /*35a0*/  MUFU.EX2 R21, R21 ;  /* 0x0000001500157308 */ /* 0x000f220000000800 */
[----:B0-----:R-:W-:-:S07]  /*35b0*/  FADD.FTZ R3, R15, R4 ;  /* 0x000000040f037221 */ /* 0x001fce0000010000 */
[----:B------:R-:W0:Y:S01]  /*35c0*/  MUFU.EX2 R24, R24 ;  /* 0x0000001800187308 */ /* 0x000e220000000800 */
[----:B---3--:R-:W-:-:S01]  /*35d0*/  FADD.FTZ R4, R20, R3 ;  /* 0x0000000314047221 */ /* 0x008fc20000010000 */
[----:B------:R-:W-:-:S04]  /*35e0*/  F2FP.SATFINITE.E4M3.F32.PACK_AB_MERGE_C R15, R20, R15, RZ ;  /* 0x0000000f140f723e */ /* 0x000fc800048070ff */
[----:B------:R-:W-:Y:S02]  /*35f0*/  F2FP.SATFINITE.E4M3.F32.PACK_AB_MERGE_C R157, R14, R13, R15 ;  /* 0x0000000d0e9d723e */ /* 0x000fe4000480700f */
[----:B------:R-:W3:Y:S01]  /*3600*/  MUFU.EX2 R25, R25 ;  /* 0x0000001900197308 */ /* 0x000ee20000000800 */
[----:B----4-:R-:W-:-:S07]  /*3610*/  FADD.FTZ R3, R21, R4 ;  /* 0x0000000415037221 */ /* 0x010fce0000010000 */
[----:B------:R-:W4:Y:S01]  /*3620*/  MUFU.EX2 R26, R26 ;  /* 0x0000001a001a7308 */ /* 0x000f220000000800 */
[----:B0-----:R-:W-:-:S07]  /*3630*/  FADD.FTZ R4, R24, R3 ;  /* 0x0000000318047221 */ /* 0x001fce0000010000 */
[----:B------:R-:W0:Y:S01]  /*3640*/  MUFU.EX2 R27, R27 ;  /* 0x0000001b001b7308 */ /* 0x000e220000000800 */
[----:B---3--:R-:W-:-:S07]  /*3650*/  FADD.FTZ R3, R25, R4 ;  /* 0x0000000419037221 */ /* 0x008fce0000010000 */
[----:B------:R-:W3:Y:S01]  /*3660*/  MUFU.EX2 R28, R28 ;  /* 0x0000001c001c7308 */ /* 0x000ee20000000800 */
[----:B----4-:R-:W-:-:S01]  /*3670*/  FADD.FTZ R4, R26, R3 ;  /* 0x000000031a047221 */ /* 0x010fc20000010000 */
[----:B------:R-:W-:-:S04]  /*3680*/  F2FP.SATFINITE.E4M3.F32.PACK_AB_MERGE_C R25, R26, R25, RZ ;  /* 0x000000191a19723e */ /* 0x000fc800048070ff */
[----:B------:R-:W-:Y:S02]  /*3690*/  F2FP.SATFINITE.E4M3.F32.PACK_AB_MERGE_C R159, R24, R21, R25 ;  /* 0x00000015189f723e */ /* 0x000fe40004807019 */
[----:B------:R-:W4:Y:S01]  /*36a0*/  MUFU.EX2 R29, R29 ;  /* 0x0000001d001d7308 */ /* 0x000f220000000800 */
[----:B0-----:R-:W-:-:S07]  /*36b0*/  FADD.FTZ R3, R27, R4 ;  /* 0x000000041b037221 */ /* 0x001fce0000010000 */
[----:B------:R-:W0:Y:S01]  /*36c0*/  MUFU.EX2 R30, R30 ;  /* 0x0000001e001e7308 */ /* 0x000e220000000800 */
[----:B---3--:R-:W-:-:S07]  /*36d0*/  FADD.FTZ R4, R28, R3 ;  /* 0x000000031c047221 */ /* 0x008fce0000010000 */
[----:B------:R-:W3:Y:S01]  /*36e0*/  MUFU.EX2 R31, R31 ;  /* 0x0000001f001f7308 */ /* 0x000ee20000000800 */
[----:B----4-:R-:W-:-:S07]  /*36f0*/  FADD.FTZ R3, R29, R4 ;  /* 0x000000041d037221 */ /* 0x010fce0000010000 */
[----:B------:R-:W4:Y:S01]  /*3700*/  MUFU.EX2 R32, R32 ;  /* 0x0000002000207308 */ /* 0x000f220000000800 */
[----:B0-----:R-:W-:-:S01]  /*3710*/  FADD.FTZ R4, R30, R3 ;  /* 0x000000031e047221 */ /* 0x001fc20000010000 */
[----:B------:R-:W-:-:S04]  /*3720*/  F2FP.SATFINITE.E4M3.F32.PACK_AB_MERGE_C R29, R30, R29, RZ ;  /* 0x0000001d1e1d723e */ /* 0x000fc800048070ff */
[----:B------:R-:W-:Y:S02]  /*3730*/  F2FP.SATFINITE.E4M3.F32.PACK_AB_MERGE_C R161, R28, R27, R29 ;  /* 0x0000001b1ca1723e */ /* 0x000fe4000480701d */
[----:B------:R-:W0:Y:S01]  /*3740*/  MUFU.EX2 R33, R33 ;  /* 0x0000002100217308 */ /* 0x000e220000000800 */
[----:B---3--:R-:W-:-:S07]  /*3750*/  FADD.FTZ R3, R31, R4 ;  /* 0x000000041f037221 */ /* 0x008fce0000010000 */
        /* <DEDUP_REMOVED lines=11> */
[----:B0-----:R-:W-:-:S01]  /*3810*/  FADD.FTZ R39, R69, R38 ;  /* 0x0000002645277221 */ /* 0x001fc20000010000 */
[----:B------:R-:W-:-:S04]  /*3820*/  F2FP.SATFINITE.E4M3.F32.PACK_AB_MERGE_C R68, R69, R68, RZ ;  /* 0x000000444544723e */ /* 0x000fc800048070ff */
[----:B------:R-:W-:Y:S02]  /*3830*/  F2FP.SATFINITE.E4M3.F32.PACK_AB_MERGE_C R162, R55, R162, R68 ;  /* 0x000000a237a2723e */ /* 0x000fe40004807044 */
        /* <DEDUP_REMOVED lines=13> */
[----:B0-----:R-:W-:-:S07]  /*3910*/  FADD.FTZ R4, R76, R7 ;  /* 0x000000074c047221 */ /* 0x001fce0000010000 */
[----:B------:R-:W0:Y:S01]  /*3920*/  MUFU.EX2 R166, R166 ;  /* 0x000000a600a67308 */ /* 0x000e220000000800 */
[C---:B---3--:R-:W-:Y:S01]  /*3930*/  F2FP.SATFINITE.E4M3.F32.PACK_AB_MERGE_C R76, R77.reuse, R76, RZ ;  /* 0x0000004c4d4c723e */ /* 0x048fe200048070ff */
[----:B------:R-:W-:-:S03]  /*3940*/  FADD.FTZ R77, R77, R4 ;  /* 0x000000044d4d7221 */ /* 0x000fc60000010000 */
[----:B------:R-:W-:-:S03]  /*3950*/  F2FP.SATFINITE.E4M3.F32.PACK_AB_MERGE_C R164, R57, R164, R76 ;  /* 0x000000a439a4723e */ /* 0x000fc6000480704c */
        /* <DEDUP_REMOVED lines=16> */
[C---:B0-----:R-:W-:Y:S01]  /*3a60*/  F2FP.SATFINITE.E4M3.F32.PACK_AB_MERGE_C R84, R67.reuse, R84, RZ ;  /* 0x000000544354723e */ /* 0x041fe200048070ff */
[----:B------:R-:W-:-:S03]  /*3a70*/  FADD.FTZ R4, R67, R4 ;  /* 0x0000000443047221 */ /* 0x000fc60000010000 */
[----:B------:R-:W-:Y:S02]  /*3a80*/  F2FP.SATFINITE.E4M3.F32.PACK_AB_MERGE_C R166, R59, R166, R84 ;  /* 0x000000a63ba6723e */ /* 0x000fe40004807054 */
[C---:B---3--:R-:W-:Y:S01]  /*3a90*/  F2FP.SATFINITE.E4M3.F32.PACK_AB_MERGE_C R86, R3.reuse, R86, RZ ;  /* 0x000000560356723e */ /* 0x048fe200048070ff */
[----:B------:R-:W-:-:S03]  /*3aa0*/  FADD.FTZ R3, R3, R8 ;  /* 0x0000000803037221 */ /* 0x000fc60000010000 */
[----:B------:R-:W-:Y:S01]  /*3ab0*/  F2FP.SATFINITE.E4M3.F32.PACK_AB_MERGE_C R167, R83, R82, R86 ;  /* 0x0000005253a7723e */ /* 0x000fe20004807056 */
[----:B------:R-:W-:Y:S06]  /*3ac0*/  @!P0 BRA `(.L_x_14) ;  /* 0x0000000000048947 */ /* 0x000fec0003800000 */
[----:B------:R-:W-:Y:S01]  /*3ad0*/  BPT.TRAP 0x1 ;  /* 0x000000040000795c */ /* 0x000fe20000300000 */
.L_x_14:
[----:B------:R0:W3:Y:S01]  /*3ae0*/  SYNCS.PHASECHK.TRANS64.TRYWAIT P1, [UR51+0x38850], R6 ;  /* 0x03885006ff0075a7 */ /* 0x0000e20008020173 */
[----:B------:R-:W-:Y:S05]  /*3af0*/  @!P0 BRA `(.L_x_15) ;  /* 0x0000000000048947 */ /* 0x000fea0003800000 */
[----:B------:R-:W-:Y:S01]  /*3b00*/  BPT.TRAP 0x1 ;  /* 0x000000040000795c */ /* 0x000fe20000300000 */
.L_x_15:
[----:B---3--:R-:W-:Y:S05]  /*3b10*/  @P1 BRA `(.L_x_16) ;  /* 0x0000000000081947 */ /* 0x008fea0003800000 */
[----:B------:R-:W3:Y:S02]  /*3b20*/  SYNCS.PHASECHK.TRANS64.TRYWAIT P1, [UR51+0x38850], R6 ;  /* 0x03885006ff0075a7 */ /* 0x000ee40008020173 */
[----:B---3--:R-:W-:Y:S05]  /*3b30*/  @!P1 BRA `(.L_x_17) ;  /* 0x000000b400d89947 */ /* 0x008fea0003800000 */
.L_x_16:
[----:B------:R4:W-:Y:S01]  /*3b40*/  BAR.SYNC.DEFER_BLOCKING R5, 0x100 ;  /* 0x000400050000751d */ /* 0x0009e20000010000 */
[----:B------:R-:W-:-:S04]  /*3b50*/  UIADD3 UR50, UR50, 0x400, URZ ;  /* 0x0000040032327890 */ /* 0x000fc8000fffe03f */
[----:B------:R-:W-:Y:S01]  /*3b60*/  USHF.R.U32.HI UR50, URZ, 0x4, UR50 ;  /* 0x000000043f327899 */ /* 0x000fe20008011632 */
[----:B------:R-:W-:-:S03]  /*3b70*/  UMOV UR7, 0x40000040 ;  /* 0x4000004000077882 */ /* 0x000fc60000000000 */
[----:B------:R-:W-:-:S04]  /*3b80*/  ULOP3.LUT UR50, UR50, 0x3fff, URZ, 0xc0, !UPT ;  /* 0x00003fff32327892 */ /* 0x000fc8000f8ec03f */
[----:B------:R-:W-:-:S04]  /*3b90*/  ULOP3.LUT UR50, UR50, 0x10000, URZ, 0xfc, !UPT ;  /* 0x0001000032327892 */ /* 0x000fc8000f8efc3f */
[----:B------:R-:W-:Y:S01]  /*3ba0*/  ULEA UR11, UR37, UR50, 0xb ;  /* 0x00000032250b7291 */ /* 0x000fe2000f8e583f */
[----:B------:R-:W-:-:S06]  /*3bb0*/  WARPGROUP.ARRIVE ;  /* 0x00000000000079c5 */ /* 0x000fcc0000000000 */
[----:B------:R-:W-:Y:S02]  /*3bc0*/  UMOV UR6, UR11 ;  /* 0x0000000b00067c82 */ /* 0x000fe40008000000 */
[----:B------:R-:W-:Y:S01]  /*3bd0*/  QGMMA.64x256x32.F32.E4M3.E4M3 R24, R152, gdesc[UR4], RZ, !UPT, gsb0 ;  /* 0x03e0000498187df3 */ /* 0x000fe2000c0008ff */
[----:B------:R-:W-:Y:S01]  /*3be0*/  UIADD3 UR6, UR11, 0x2, URZ ;  /* 0x000000020b067890 */ /* 0x000fe2000fffe03f */
[----:B------:R-:W-:Y:S01]  /*3bf0*/  UMOV UR7, 0x40000040 ;  /* 0x4000004000077882 */ /* 0x000fe20000000000 */
[----:B------:R-:W-:Y:S02]  /*3c00*/  WARPGROUP.DEPBAR.LE gsb0, 0x0 ;  /* 0x00008000000079c5 */ /* 0x000fe40000010000 */
[----:B------:R-:W-:-:S15]  /*3c10*/  WARPGROUP.ARRIVE ;  /* 0x00000000000079c5 */ /* 0x000fde0000000000 */
[----:B------:R-:W-:-:S08]  /*3c20*/  NOP ;  /* 0x0000000000007918 */ /* 0x000fd00000000000 */
[----:B------:R-:W-:Y:S01]  /*3c30*/  QGMMA.64x256x32.F32.E4M3.E4M3 R24, R156, gdesc[UR4], R24, gsb0 ;  /* 0x03e000049c187df3 */ /* 0x000fe20008000818 */
        /* <DEDUP_REMOVED lines=11> */
[----:B------:R-:W-:Y:S03]  /*3cf0*/  QGMMA.64x256x32.F32.E4M3.E4M3 R24, R164, gdesc[UR4], R24, gsb0 ;  /* 0x03e00004a4187df3 */ /* 0x000fe60008000818 */
[----:B------:R-:W-:Y:S02]  /*3d00*/  WARPGROUP.DEPBAR.LE gsb0, 0x0 ;  /* 0x00008000000079c5 */ /* 0x000fe40000010000 */
[----:B----4-:R-:W-:Y:S05]  /*3d10*/  @!P0 BRA `(.L_x_18) ;  /* 0x0000000000048947 */ /* 0x010fea0003800000 */
[----:B------:R-:W-:Y:S01]  /*3d20*/  BPT.TRAP 0x1 ;  /* 0x000000040000795c */ /* 0x000fe20000300000 */
.L_x_18:
[----:B------:R-:W-:Y:S02]  /*3d30*/  UISETP.GE.AND UP0, UPT, UR47, 0x81, UPT ;  /* 0x000000812f00788c */ /* 0x000fe4000bf06270 */
[----:B------:R-:W-:-:S04]  /*3d40*/  UIADD3 UR51, UR51, 0x38860, URZ ;  /* 0x0003886033337890 */ /* 0x000fc8000fffe03f */
[----:B------:R-:W-:Y:S01]  /*3d50*/  PLOP3.LUT P1, PT, PT, PT, UP0, 0x80, 0x0 ;  /* 0x000000000000781c */ /* 0x000fe20003f2f008 */
[----:B------:R-:W-:-:S09]  /*3d60*/  UPRMT UR51, UR44, 0x654, UR51 ;  /* 0x000006542c337896 */ /* 0x000fd20008000033 */
[----:B------:R-:W-:Y:S03]  /*3d70*/  SYNCS.ARRIVE.TRANS64.RED.A1T0 RZ, [UR51], RZ ;  /* 0x000000ffffff79a7 */ /* 0x000fe60008100433 */
[----:B------:R-:W-:Y:S05]  /*3d80*/  @!P1 BRA `(.L_x_19) ;  /* 0x0000002800b49947 */ /* 0x000fea0003800000 */
[----:B------:R-:W-:Y:S01]  /*3d90*/  IMAD.MOV.U32 R5, RZ, RZ, R170 ;  /* 0x000000ffff057224 */ /* 0x000fe200078e00aa */
[----:B01-3--:R-:W-:Y:S01]  /*3da0*/  MOV R6, R181 ;  /* 0x000000b500067202 */ /* 0x00bfe20000000f00 */
[----:B------:R-:W-:Y:S01]  /*3db0*/  UIADD3 UR51, UR46, -0x2, URZ ;  /* 0xfffffffe2e337890 */ /* 0x000fe2000fffe03f */
[----:B------:R-:W-:-:S11]  /*3dc0*/  ULDC UR44, c[0x0][0x988] ;  /* 0x00026200002c7ab9 */ /* 0x000fd60000000800 */
.L_x_30:
[----:B------:R-:W-:Y:S01]  /*3dd0*/  UIADD3 UR37, UR37, 0x1, URZ ;  /* 0x0000000125257890 */ /* 0x000fe2000fffe03f */
[----:B--2---:R-:W-:Y:S01]  /*3de0*/  IMAD.U32 R2, RZ, RZ, UR51 ;  /* 0x00000033ff027e24 */ /* 0x004fe2000f8e00ff */
[----:B------:R-:W-:Y:S02]  /*3df0*/  UIADD3 UR51, UR51, -0x1, URZ ;  /* 0xffffffff33337890 */ /* 0x000fe4000fffe03f */
[----:B------:R-:W-:Y:S02]  /*3e00*/  UISETP.NE.AND UP0, UPT, UR37, 0x2, UPT ;  /* 0x000000022500788c */ /* 0x000fe4000bf05270 */
[----:B------:R-:W-:Y:S02]  /*3e10*/  ISETP.GT.AND P1, PT, R2, RZ, PT ;  /* 0x000000ff0200720c */ /* 0x000fe40003f24270 */
[----:B------:R-:W-:Y:S02]  /*3e20*/  USEL UR6, URZ, 0x1, UP0 ;  /* 0x000000013f067887 */ /* 0x000fe40008000000 */
[----:B------:R-:W-:-:S02]  /*3e30*/  USEL UR37, UR37, URZ, UP0 ;  /* 0x0000003f25257287 */ /* 0x000fc40008000000 */
[----:B------:R-:W-:Y:S01]  /*3e40*/  ULOP3.LUT UR36, UR36, UR6, URZ, 0x3c, !UPT ;  /* 0x0000000624247292 */ /* 0x000fe2000f8e3c3f */
[----:B------:R-:W-:Y:S11]  /*3e50*/  @!P0 BRA `(.L_x_20) ;  /* 0x0000000000048947 */ /* 0x000ff60003800000 */
[----:B------:R-:W-:Y:S01]  /*3e60*/  BPT.TRAP 0x1 ;  /* 0x000000040000795c */ /* 0x000fe20000300000 */
.L_x_20:
[----:B------:R-:W0:Y:S01]  /*3e70*/  S2UR UR47, SR_CgaCtaId ;  /* 0x00000000002f79c3 */ /* 0x000e220000008800 */
[----:B------:R-:W-:Y:S01]  /*3e80*/  IMAD.U32 R2, RZ, RZ, UR36 ;  /* 0x00000024ff027e24 */ /* 0x000fe2000f8e00ff */
[----:B------:R-:W-:-:S04]  /*3e90*/  UMOV UR6, 0x400 ;  /* 0x0000040000067882 */ /* 0x000fc80000000000 */
[----:B------:R-:W-:-:S04]  /*3ea0*/  SHF.L.U32 R2, R2, 0x1f, RZ ;  /* 0x0000001f02027819 */ /* 0x000fc800000006ff */
[----:B------:R-:W-:-:S13]  /*3eb0*/  R2UR UR52, R2 ;  /* 0x00000000023472ca */ /* 0x000fda00000e0000 */
[----:B------:R-:W-:Y:S01]  /*3ec0*/  IMAD.U32 R2, RZ, RZ, UR52 ;  /* 0x00000034ff027e24 */ /* 0x000fe2000f8e00ff */
[----:B0-----:R-:W-:-:S04]  /*3ed0*/  ULEA UR6, UR47, UR6, 0x18 ;  /* 0x000000062f067291 */ /* 0x001fc8000f8ec03f */
[----:B------:R-:W-:-:S09]  /*3ee0*/  ULEA UR46, UR37, UR6, 0x3 ;  /* 0x00000006252e7291 */ /* 0x000fd2000f8e183f */
[----:B------:R0:W1:Y:S01]  /*3ef0*/  SYNCS.PHASECHK.TRANS64.TRYWAIT P2, [UR46+0x38830], R2 ;  /* 0x03883002ff0075a7 */ /* 0x000062000804016e */
[----:B------:R-:W-:Y:S05]  /*3f00*/  @!P0 BRA `(.L_x_21) ;  /* 0x0000000000048947 */ /* 0x000fea0003800000 */
[----:B------:R-:W-:Y:S01]  /*3f10*/  BPT.TRAP 0x1 ;  /* 0x000000040000795c */ /* 0x000fe20000300000 */
.L_x_21:
[----:B-1----:R-:W-:Y:S05]  /*3f20*/  @P2 BRA `(.L_x_22) ;  /* 0x00000000000c2947 */ /* 0x002fea0003800000 */
[----:B0-----:R-:W-:-:S04]  /*3f30*/  IMAD.U32 R2, RZ, RZ, UR52 ;  /* 0x00000034ff027e24 */ /* 0x001fc8000f8e00ff */
[----:B------:R-:W0:Y:S02]  /*3f40*/  SYNCS.PHASECHK.TRANS64.TRYWAIT P2, [UR46+0x38830], R2 ;  /* 0x03883002ff0075a7 */ /* 0x000e24000804016e */
[----:B0-----:R-:W-:Y:S05]  /*3f50*/  @!P2 BRA `(.L_x_23) ;  /* 0x000000b000e8a947 */ /* 0x001fea0003800000 */
.L_x_22:
[----:B------:R-:W-:Y:S01]  /*3f60*/  ULEA UR34, UR37, UR45, 0xb ;  /* 0x0000002d25227291 */ /* 0x000fe2000f8e583f */
[----:B------:R-:W-:Y:S01]  /*3f70*/  WARPGROUP.ARRIVE ;  /* 0x00000000000079c5 */ /* 0x000fe20000000000 */
[----:B------:R-:W-:Y:S01]  /*3f80*/  UMOV UR35, 0x40000040 ;  /* 0x4000004000237882 */ /* 0x000fe20000000000 */
[----:B------:R-:W-:Y:S01]  /*3f90*/  UMOV UR7, 0x40000040 ;  /* 0x4000004000077882 */ /* 0x000fe20000000000 */
[----:B------:R-:W-:-:S03]  /*3fa0*/  UIADD3 UR6, UR34, 0x2, URZ ;  /* 0x0000000222067890 */ /* 0x000fc6000fffe03f */
[----:B0-----:R-:W0:Y:S01]  /*3fb0*/  S2R R2, SR_TID.X ;  /* 0x0000000000027919 */ /* 0x001e220000002100 */
[----:B------:R-:W-:Y:S01]  /*3fc0*/  UIADD3 UR10, UR34, 0x4, URZ ;  /* 0x00000004220a7890 */ /* 0x000fe2000fffe03f */
[----:B------:R-:W-:Y:S01]  /*3fd0*/  UMOV UR11, 0x40000040 ;  /* 0x40000040000b7882 */ /* 0x000fe20000000000 */
[----:B------:R-:W-:Y:S01]  /*3fe0*/  QGMMA.64x128x32.F32.E4M3.E4M3 R152, gdesc[UR32], RZ, !UPT, gsb0 ;  /* 0x01e00000209879f3 */ /* 0x000fe2000c0008ff */
[----:B------:R-:W-:Y:S01]  /*3ff0*/  UIADD3 UR14, UR34, 0x6, URZ ;  /* 0x00000006220e7890 */ /* 0x000fe2000fffe03f */
[----:B------:R-:W-:Y:S01]  /*4000*/  UMOV UR15, 0x40000040 ;  /* 0x40000040000f7882 */ /* 0x000fe20000000000 */
        /* <DEDUP_REMOVED lines=8> */
[----:B0-----:R-:W-:-:S04]  /*4090*/  SHF.R.U32.HI R225, RZ, 0x7, R2 ;  /* 0x00000007ffe17819 */ /* 0x001fc80000011602 */
[----:B------:R-:W-:Y:S01]  /*40a0*/  IADD3 R2, -R225, 0xb, RZ ;  /* 0x0000000be1027810 */ /* 0x000fe20007ffe1ff */
        /* <DEDUP_REMOVED lines=25> */
.L_x_24:
[C---:B------:R-:W-:Y:S01]  /*4240*/  FMUL.FTZ R7, R0.reuse, R152 ;  /* 0x0000009800077220 */ /* 0x040fe20000410000 */
[C---:B------:R-:W-:Y:S01]  /*4250*/  FMUL.FTZ R8, R0.reuse, R153 ;  /* 0x0000009900087220 */ /* 0x040fe20000410000 */
[C---:B------:R-:W-:Y:S01]  /*4260*/  FMUL.FTZ R11, R0.reuse, R156 ;  /* 0x0000009c000b7220 */ /* 0x040fe20000410000 */
[C---:B------:R-:W-:Y:S01]  /*4270*/  FMUL.FTZ R12, R0.reuse, R157 ;  /* 0x0000009d000c7220 */ /* 0x040fe20000410000 */
[C---:B------:R-:W-:Y:S01]  /*4280*/  FMUL.FTZ R15, R0.reuse, R160 ;  /* 0x000000a0000f7220 */ /* 0x040fe20000410000 */
[C---:B------:R-:W-:Y:S01]  /*4290*/  FMUL.FTZ R14, R0.reuse, R159 ;  /* 0x0000009f000e7220 */ /* 0x040fe20000410000 */
[----:B------:R-:W1:Y:S01]  /*42a0*/  MUFU.TANH R7, R7 ;  /* 0x0000000700077308 */ /* 0x000e620000002400 */
[C---:B------:R-:W-:Y:S01]  /*42b0*/  FMUL.FTZ R20, R0.reuse, R161 ;  /* 0x000000a100147220 */ /* 0x040fe20000410000 */
[C---:B------:R-:W-:Y:S01]  /*42c0*/  FMUL.FTZ R159, R0.reuse, R170 ;  /* 0x000000aa009f7220 */ /* 0x040fe20000410000 */
[C---:B------:R-:W-:Y:S01]  /*42d0*/  FMUL.FTZ R170, R0.reuse, R181 ;  /* 0x000000b500aa7220 */ /* 0x040fe20000410000 */
[C---:B------:R-:W-:Y:S01]  /*42e0*/  FMUL.FTZ R13, R0.reuse, R158 ;  /* 0x0000009e000d7220 */ /* 0x040fe20000410000 */
[C---:B------:R-:W-:Y:S01]  /*42f0*/  FMUL.FTZ R153, R0.reuse, R164 ;  /* 0x000000a400997220 */ /* 0x040fe20000410000 */
[C---:B------:R-:W-:Y:S01]  /*4300*/  FMUL.FTZ R158, R0.reuse, R169 ;  /* 0x000000a9009e7220 */ /* 0x040fe20000410000 */
[C---:B------:R-:W-:Y:S01]  /*4310*/  FMUL.FTZ R169, R0.reuse, R180 ;  /* 0x000000b400a97220 */ /* 0x040fe20000410000 */
[----:B------:R-:W2:Y:S01]  /*4320*/  MUFU.TANH R8, R8 ;  /* 0x0000000800087308 */ /* 0x000ea20000002400 */
[C---:B------:R-:W-:Y:S01]  /*4330*/  FMUL.FTZ R10, R0.reuse, R154 ;  /* 0x0000009a000a7220 */ /* 0x040fe20000410000 */
[C---:B------:R-:W-:Y:S01]  /*4340*/  FMUL.FTZ R154, R0.reuse, R165 ;  /* 0x000000a5009a7220 */ /* 0x040fe20000410000 */
[C---:B------:R-:W-:Y:S01]  /*4350*/  FMUL.FTZ R157, R0.reuse, R168 ;  /* 0x000000a8009d7220 */ /* 0x040fe20000410000 */
[C---:B------:R-:W-:Y:S01]  /*4360*/  FMUL.FTZ R160, R0.reuse, R171 ;  /* 0x000000ab00a07220 */ /* 0x040fe20000410000 */
[C---:B------:R-:W-:Y:S01]  /*4370*/  FMUL.FTZ R171, R0.reuse, R182 ;  /* 0x000000b600ab7220 */ /* 0x040fe20000410000 */
[C---:B------:R-:W-:Y:S01]  /*4380*/  FMUL.FTZ R21, R0.reuse, R162 ;  /* 0x000000a200157220 */ /* 0x040fe20000410000 */
[C---:B------:R-:W-:Y:S01]  /*4390*/  FMUL.FTZ R161, R0.reuse, R172 ;  /* 0x000000ac00a17220 */ /* 0x040fe20000410000 */
[----:B------:R-:W3:Y:S01]  /*43a0*/  MUFU.TANH R11, R11 ;  /* 0x0000000b000b7308 */ /* 0x000ee20000002400 */
[----:B-1----:R-:W-:Y:S01]  /*43b0*/  FMNMX.FTZ R181, R7, R6, !PT ;  /* 0x0000000607b57209 */ /* 0x002fe20007810000 */
[C---:B------:R-:W-:Y:S01]  /*43c0*/  FMUL.FTZ R162, R0.reuse, R173 ;  /* 0x000000ad00a27220 */ /* 0x040fe20000410000 */
[C---:B------:R-:W-:Y:S01]  /*43d0*/  FMUL.FTZ R173, R0.reuse, R184 ;  /* 0x000000b800ad7220 */ /* 0x040fe20000410000 */
[C---:B------:R-:W-:Y:S01]  /*43e0*/  FMUL.FTZ R165, R0.reuse, R176 ;  /* 0x000000b000a57220 */ /* 0x040fe20000410000 */
[C---:B------:R-:W-:Y:S01]  /*43f0*/  FMUL.FTZ R9, R0.reuse, R155 ;  /* 0x0000009b00097220 */ /* 0x040fe20000410000 */
[C---:B------:R-:W-:Y:S01]  /*4400*/  FMUL.FTZ R155, R0.reuse, R166 ;  /* 0x000000a6009b7220 */ /* 0x040fe20000410000 */
[----:B------:R-:W-:Y:S01]  /*4410*/  FMUL.FTZ R166, R0, R177 ;  /* 0x000000b100a67220 */ /* 0x000fe20000410000 */
[----:B------:R-:W1:Y:S01]  /*4420*/  MUFU.TANH R12, R12 ;  /* 0x0000000c000c7308 */ /* 0x000e620000002400 */
[----:B--2---:R-:W-:Y:S01]  /*4430*/  FMNMX.FTZ R180, R8, R181, !PT ;  /* 0x000000b508b47209 */ /* 0x004fe20007810000 */
[C---:B------:R-:W-:Y:S01]  /*4440*/  FMUL.FTZ R164, R0.reuse, R175 ;  /* 0x000000af00a47220 */ /* 0x040fe20000410000 */
[C---:B------:R-:W-:Y:S01]  /*4450*/  FMUL.FTZ R175, R0.reuse, R186 ;  /* 0x000000ba00af7220 */ /* 0x040fe20000410000 */
[C---:B------:R-:W-:Y:S01]  /*4460*/  FMUL.FTZ R152, R0.reuse, R163 ;  /* 0x000000a300987220 */ /* 0x040fe20000410000 */
[C---:B------:R-:W-:Y:S01]  /*4470*/  FMUL.FTZ R163, R0.reuse, R174 ;  /* 0x000000ae00a37220 */ /* 0x040fe20000410000 */
[C---:B------:R-:W-:Y:S01]  /*4480*/  FMUL.FTZ R174, R0.reuse, R185 ;  /* 0x000000b900ae7220 */ /* 0x040fe20000410000 */
[C---:B------:R-:W-:Y:S01]  /*4490*/  FMUL.FTZ R177, R0.reuse, R188 ;  /* 0x000000bc00b17220 */ /* 0x040fe20000410000 */
[----:B------:R-:W2:Y:S01]  /*44a0*/  MUFU.TANH R15, R15 ;  /* 0x0000000f000f7308 */ /* 0x000ea20000002400 */
[----:B---3--:R-:W-:Y:S01]  /*44b0*/  FMNMX.FTZ R181, R11, R180, !PT ;  /* 0x000000b40bb57209 */ /* 0x008fe20007810000 */
[C---:B------:R-:W-:Y:S01]  /*44c0*/  FMUL.FTZ R156, R0.reuse, R167 ;  /* 0x000000a7009c7220 */ /* 0x040fe20000410000 */
[C---:B------:R-:W-:Y:S01]  /*44d0*/  FMUL.FTZ R167, R0.reuse, R178 ;  /* 0x000000b200a77220 */ /* 0x040fe20000410000 */
[C---:B------:R-:W-:Y:S01]  /*44e0*/  FMUL.FTZ R178, R0.reuse, R189 ;  /* 0x000000bd00b27220 */ /* 0x040fe20000410000 */
[C---:B------:R-:W-:Y:S01]  /*44f0*/  FMUL.FTZ R180, R0.reuse, R192 ;  /* 0x000000c000b47220 */ /* 0x040fe20000410000 */
[C---:B------:R-:W-:Y:S01]  /*4500*/  FMUL.FTZ R172, R0.reuse, R183 ;  /* 0x000000b700ac7220 */ /* 0x040fe20000410000 */
[----:B------:R-:W-:Y:S01]  /*4510*/  FMUL.FTZ R183, R0, R196 ;  /* 0x000000c400b77220 */ /* 0x000fe20000410000 */
[----:B------:R-:W3:Y:S01]  /*4520*/  MUFU.TANH R20, R20 ;  /* 0x0000001400147308 */ /* 0x000ee20000002400 */
[----:B-1----:R-:W-:Y:S01]  /*4530*/  FMNMX.FTZ R182, R12, R181, !PT ;  /* 0x000000b50cb67209 */ /* 0x002fe20007810000 */
[C---:B------:R-:W-:Y:S01]  /*4540*/  FMUL.FTZ R168, R0.reuse, R179 ;  /* 0x000000b300a87220 */ /* 0x040fe20000410000 */
[C---:B------:R-:W-:Y:S01]  /*4550*/  FMUL.FTZ R179, R0.reuse, R190 ;  /* 0x000000be00b37220 */ /* 0x040fe20000410000 */
[C---:B------:R-:W-:Y:S01]  /*4560*/  FMUL.FTZ R185, R0.reuse, R200 ;  /* 0x000000c800b97220 */ /* 0x040fe20000410000 */
[C---:B------:R-:W-:Y:S01]  /*4570*/  FMUL.FTZ R176, R0.reuse, R187 ;  /* 0x000000bb00b07220 */ /* 0x040fe20000410000 */
[C---:B------:R-:W-:Y:S01]  /*4580*/  FMUL.FTZ R187, R0.reuse, R204 ;  /* 0x000000cc00bb7220 */ /* 0x040fe20000410000 */
[C---:B------:R-:W-:Y:S01]  /*4590*/  FMUL.FTZ R189, R0.reuse, R208 ;  /* 0x000000d000bd7220 */ /* 0x040fe20000410000 */
[----:B------:R-:W1:Y:S01]  /*45a0*/  MUFU.TANH R153, R153 ;  /* 0x0000009900997308 */ /* 0x000e620000002400 */
[----:B--2---:R-:W-:Y:S01]  /*45b0*/  FMNMX.FTZ R181, R15, R182, !PT ;  /* 0x000000b60fb57209 */ /* 0x004fe20007810000 */
[C---:B------:R-:W-:Y:S01]  /*45c0*/  FMUL.FTZ R182, R0.reuse, R193 ;  /* 0x000000c100b67220 */ /* 0x040fe20000410000 */
[C---:B------:R-:W-:Y:S01]  /*45d0*/  FMUL.FTZ R193, R0.reuse, R213 ;  /* 0x000000d500c17220 */ /* 0x040fe20000410000 */
[----:B------:R-:W-:Y:S01]  /*45e0*/  UMOV UR10, UR44 ;  /* 0x0000002c000a7c82 */ /* 0x000fe20008000000 */
[C---:B------:R-:W-:Y:S01]  /*45f0*/  FMUL.FTZ R191, R0.reuse, R191 ;  /* 0x000000bf00bf7220 */ /* 0x040fe20000410000 */
[C---:B------:R-:W-:Y:S01]  /*4600*/  FMUL.FTZ R194, R0.reuse, R194 ;  /* 0x000000c200c27220 */ /* 0x040fe20000410000 */
[----:B------:R-:W-:Y:S01]  /*4610*/  FMUL.FTZ R195, R0, R195 ;  /* 0x000000c300c37220 */ /* 0x000fe20000410000 */
[----:B------:R-:W2:Y:S01]  /*4620*/  MUFU.TANH R154, R154 ;  /* 0x0000009a009a7308 */ /* 0x000ea20000002400 */
[----:B---3--:R-:W-:Y:S01]  /*4630*/  FMNMX.FTZ R184, R20, R181, !PT ;  /* 0x000000b514b87209 */ /* 0x008fe20007810000 */
[----:B------:R-:W-:Y:S01]  /*4640*/  FMUL.FTZ R204, R0, R214 ;  /* 0x000000d600cc7220 */ /* 0x000fe20000410000 */
[----:B------:R-:W-:-:S04]  /*4650*/  UIADD3 UR6, UR46, 0x38840, URZ ;  /* 0x000388402e067890 */ /* 0x000fc8000fffe03f */
[----:B------:R-:W-:Y:S01]  /*4660*/  UPRMT UR6, UR47, 0x654, UR6 ;  /* 0x000006542f067896 */ /* 0x000fe20008000006 */
[----:B------:R-:W3:Y:S01]  /*4670*/  MUFU.TANH R157, R157 ;  /* 0x0000009d009d7308 */ /* 0x000ee20000002400 */
[----:B-1----:R-:W-:-:S07]  /*4680*/  FMNMX.FTZ R181, R153, R184, !PT ;  /* 0x000000b899b57209 */ /* 0x002fce0007810000 */
[----:B------:R-:W1:Y:S01]  /*4690*/  MUFU.TANH R158, R158 ;  /* 0x0000009e009e7308 */ /* 0x000e620000002400 */
[----:B--2---:R-:W-:Y:S01]  /*46a0*/  FMNMX.FTZ R184, R154, R181, !PT ;  /* 0x000000b59ab87209 */ /* 0x004fe20007810000 */
[----:B------:R-:W-:Y:S06]  /*46b0*/  SYNCS.ARRIVE.TRANS64.RED.A1T0 RZ, [UR6], RZ ;  /* 0x000000ffffff79a7 */ /* 0x000fec0008100406 */
[----:B------:R-:W2:Y:S01]  /*46c0*/  MUFU.TANH R161, R161 ;  /* 0x000000a100a17308 */ /* 0x000ea20000002400 */
[----:B---3--:R-:W-:Y:S01]  /*46d0*/  FMNMX.FTZ R181, R157, R184, !PT ;  /* 0x000000b89db57209 */ /* 0x008fe20007810000 */
[C---:B------:R-:W-:Y:S01]  /*46e0*/  FMUL.FTZ R184, R0.reuse, R197 ;  /* 0x000000c500b87220 */ /* 0x040fe20000410000 */
[C---:B------:R-:W-:Y:S01]  /*46f0*/  FMUL.FTZ R197, R0.reuse, R199 ;  /* 0x000000c700c57220 */ /* 0x040fe20000410000 */
[C---:B------:R-:W-:Y:S01]  /*4700*/  FMUL.FTZ R199, R0.reuse, R203 ;  /* 0x000000cb00c77220 */ /* 0x040fe20000410000 */
[----:B------:R-:W-:-:S03]  /*4710*/  FMUL.FTZ R203, R0, R211 ;  /* 0x000000d300cb7220 */ /* 0x000fc60000410000 */
[----:B------:R-:W3:Y:S01]  /*4720*/  MUFU.TANH R162, R162 ;  /* 0x000000a200a27308 */ /* 0x000ee20000002400 */
[----:B-1----:R-:W-:-:S07]  /*4730*/  FMNMX.FTZ R186, R158, R181, !PT ;  /* 0x000000b59eba7209 */ /* 0x002fce0007810000 */
[----:B------:R-:W1:Y:S01]  /*4740*/  MUFU.TANH R165, R165 ;  /* 0x000000a500a57308 */ /* 0x000e620000002400 */
[----:B--2---:R-:W-:-:S07]  /*4750*/  FMNMX.FTZ R181, R161, R186, !PT ;  /* 0x000000baa1b57209 */ /* 0x004fce0007810000 */
[----:B------:R-:W2:Y:S01]  /*4760*/  MUFU.TANH R166, R166 ;  /* 0x000000a600a67308 */ /* 0x000ea20000002400 */
[----:B---3--:R-:W-:-:S07]  /*4770*/  FMNMX.FTZ R186, R162, R181, !PT ;  /* 0x000000b5a2ba7209 */ /* 0x008fce0007810000 */
[----:B------:R-:W3:Y:S01]  /*4780*/  MUFU.TANH R169, R169 ;  /* 0x000000a900a97308 */ /* 0x000ee20000002400 */
[----:B-1----:R-:W-:Y:S01]  /*4790*/  FMNMX.FTZ R181, R165, R186, !PT ;  /* 0x000000baa5b57209 */ /* 0x002fe20007810000 */
[C---:B------:R-:W-:Y:S01]  /*47a0*/  FMUL.FTZ R186, R0.reuse, R201 ;  /* 0x000000c900ba7220 */ /* 0x040fe20000410000 */
[----:B------:R-:W-:-:S05]  /*47b0*/  FMUL.FTZ R201, R0, R207 ;  /* 0x000000cf00c97220 */ /* 0x000fca0000410000 */
[----:B------:R-:W1:Y:S01]  /*47c0*/  MUFU.TANH R170, R170 ;  /* 0x000000aa00aa7308 */ /* 0x000e620000002400 */
[----:B--2---:R-:W-:-:S07]  /*47d0*/  FMNMX.FTZ R188, R166, R181, !PT ;  /* 0x000000b5a6bc7209 */ /* 0x004fce0007810000 */
[----:B------:R-:W2:Y:S01]  /*47e0*/  MUFU.TANH R173, R173 ;  /* 0x000000ad00ad7308 */ /* 0x000ea20000002400 */
[----:B---3--:R-:W-:-:S07]  /*47f0*/  FMNMX.FTZ R181, R169, R188, !PT ;  /* 0x000000bca9b57209 */ /* 0x008fce0007810000 */
[----:B------:R-:W3:Y:S01]  /*4800*/  MUFU.TANH R174, R174 ;  /* 0x000000ae00ae7308 */ /* 0x000ee20000002400 */
[----:B-1----:R-:W-:-:S07]  /*4810*/  FMNMX.FTZ R188, R170, R181, !PT ;  /* 0x000000b5aabc7209 */ /* 0x002fce0007810000 */
[----:B------:R-:W1:Y:S01]  /*4820*/  MUFU.TANH R177, R177 ;  /* 0x000000b100b17308 */ /* 0x000e620000002400 */
[----:B--2---:R-:W-:Y:S01]  /*4830*/  FMNMX.FTZ R181, R173, R188, !PT ;  /* 0x000000bcadb57209 */ /* 0x004fe20007810000 */
[C---:B------:R-:W-:Y:S01]  /*4840*/  FMUL.FTZ R188, R0.reuse, R205 ;  /* 0x000000cd00bc7220 */ /* 0x040fe20000410000 */
[----:B------:R-:W-:-:S05]  /*4850*/  FMUL.FTZ R205, R0, R215 ;  /* 0x000000d700cd7220 */ /* 0x000fca0000410000 */
[----:B------:R-:W2:Y:S01]  /*4860*/  MUFU.TANH R178, R178 ;  /* 0x000000b200b27308 */ /* 0x000ea20000002400 */
[----:B---3--:R-:W-:-:S07]  /*4870*/  FMNMX.FTZ R190, R174, R181, !PT ;  /* 0x000000b5aebe7209 */ /* 0x008fce0007810000 */
[----:B------:R-:W3:Y:S01]  /*4880*/  MUFU.TANH R180, R180 ;  /* 0x000000b400b47308 */ /* 0x000ee20000002400 */
[----:B-1----:R-:W-:Y:S01]  /*4890*/  FMNMX.FTZ R181, R177, R190, !PT ;  /* 0x000000beb1b57209 */ /* 0x002fe20007810000 */
[----:B------:R-:W-:-:S06]  /*48a0*/  FMUL.FTZ R190, R0, R209 ;  /* 0x000000d100be7220 */ /* 0x000fcc0000410000 */
        /* <DEDUP_REMOVED lines=8> */
[----:B------:R-:W-:-:S06]  /*4930*/  FMUL.FTZ R192, R0, R212 ;  /* 0x000000d400c07220 */ /* 0x000fcc0000410000 */
[----:B------:R-:W2:Y:S01]  /*4940*/  MUFU.TANH R186, R186 ;  /* 0x000000ba00ba7308 */ /* 0x000ea20000002400 */
[----:B---3--:R-:W-:-:S07]  /*4950*/  FMNMX.FTZ R196, R184, R181, !PT ;  /* 0x000000b5b8c47209 */ /* 0x008fce0007810000 */
[----:B------:R-:W3:Y:S01]  /*4960*/  MUFU.TANH R187, R187 ;  /* 0x000000bb00bb7308 */ /* 0x000ee20000002400 */
[----:B-1----:R-:W-:-:S07]  /*4970*/  FMNMX.FTZ R181, R185, R196, !PT ;  /* 0x000000c4b9b57209 */ /* 0x002fce0007810000 */
[----:B------:R-:W1:Y:S01]  /*4980*/  MUFU.TANH R188, R188 ;  /* 0x000000bc00bc7308 */ /* 0x000e620000002400 */
[----:B--2---:R-:W-:-:S07]  /*4990*/  FMNMX.FTZ R196, R186, R181, !PT ;  /* 0x000000b5bac47209 */ /* 0x004fce0007810000 */
        /* <DEDUP_REMOVED lines=13> */
[C---:B------:R-:W-:Y:S01]  /*4a70*/  FMUL.FTZ R198, R0.reuse, R202 ;  /* 0x000000ca00c67220 */ /* 0x040fe20000410000 */
[C---:B------:R-:W-:Y:S02]  /*4a80*/  FMUL.FTZ R202, R0.reuse, R210 ;  /* 0x000000d200ca7220 */ /* 0x040fe40000410000 */
[----:B------:R-:W2:Y:S02]  /*4a90*/  SHFL.BFLY PT, R200, R181, 0x2, 0x1f ;  /* 0x0c401f00b5c87f89 */ /* 0x000ea400000e0000 */
[----:B------:R-:W4:Y:S08]  /*4aa0*/  MUFU.TANH R13, R13 ;  /* 0x0000000d000d7308 */ /* 0x000f300000002400 */
[----:B------:R-:W5:Y:S08]  /*4ab0*/  MUFU.TANH R14, R14 ;  /* 0x0000000e000e7308 */ /* 0x000f700000002400 */
[----:B------:R-:W0:Y:S01]  /*4ac0*/  MUFU.TANH R21, R21 ;  /* 0x0000001500157308 */ /* 0x000e220000002400 */
[----:B--2---:R-:W-:Y:S01]  /*4ad0*/  FMNMX.FTZ R208, R181, R200, !PT ;  /* 0x000000c8b5d07209 */ /* 0x004fe20007810000 */
[----:B------:R-:W-:Y:S01]  /*4ae0*/  FMUL.FTZ R200, R0, R206 ;  /* 0x000000ce00c87220 */ /* 0x000fe20000410000 */
[----:B------:R-:W-:-:S05]  /*4af0*/  IMAD.U32 R206, RZ, RZ, UR10 ;  /* 0x0000000affce7e24 */ /* 0x000fca000f8e00ff */
[----:B------:R-:W2:Y:S01]  /*4b00*/  MUFU.TANH R152, R152 ;  /* 0x0000009800987308 */ /* 0x000ea20000002400 */
[----:B------:R-:W3:Y:S07]  /*4b10*/  SHFL.BFLY PT, R181, R208, 0x1, 0x1f ;  /* 0x0c201f00d0b57f89 */ /* 0x000eee00000e0000 */
[----:B------:R-:W2:Y:S08]  /*4b20*/  MUFU.TANH R155, R155 ;  /* 0x0000009b009b7308 */ /* 0x000eb00000002400 */
[----:B------:R-:W2:Y:S08]  /*4b30*/  MUFU.TANH R156, R156 ;  /* 0x0000009c009c7308 */ /* 0x000eb00000002400 */
[----:B------:R-:W2:Y:S01]  /*4b40*/  MUFU.TANH R159, R159 ;  /* 0x0000009f009f7308 */ /* 0x000ea20000002400 */
[----:B---3--:R-:W-:-:S05]  /*4b50*/  FMNMX.FTZ R181, R208, R181, !PT ;  /* 0x000000b5d0b57209 */ /* 0x008fca0007810000 */
[C---:B------:R-:W-:Y:S01]  /*4b60*/  FADD.FTZ R6, -R181.reuse, R6 ;  /* 0x00000006b5067221 */ /* 0x040fe20000010100 */
[----:B------:R-:W-:-:S01]  /*4b70*/  FFMA.FTZ R207, R181, R206, -8 ;  /* 0xc1000000b5cf7423 */ /* 0x000fc200000100ce */
[----:B------:R-:W3:Y:S02]  /*4b80*/  MUFU.TANH R160, R160 ;  /* 0x000000a000a07308 */ /* 0x000ee40000002400 */
[----:B------:R-:W-:Y:S01]  /*4b90*/  FMUL.FTZ R209, R6, UR10 ;  /* 0x0000000a06d17c20 */ /* 0x000fe20008410000 */
[--C-:B------:R-:W-:Y:S01]  /*4ba0*/  FFMA.FTZ R6, R7, UR10, -R207.reuse ;  /* 0x0000000a07067c23 */ /* 0x100fe200080108cf */
[----:B------:R-:W-:-:S01]  /*4bb0*/  FFMA.FTZ R7, R8, UR10, -R207 ;  /* 0x0000000a08077c23 */ /* 0x000fc200080108cf */
[--C-:B------:R-:W-:Y:S01]  /*4bc0*/  FFMA.FTZ R8, R15, UR10, -R207.reuse ;  /* 0x0000000a0f087c23 */ /* 0x100fe200080108cf */
[----:B------:R-:W-:-:S01]  /*4bd0*/  FFMA.FTZ R15, R20, UR10, -R207 ;  /* 0x0000000a140f7c23 */ /* 0x000fc200080108cf */
[----:B------:R-:W-:Y:S01]  /*4be0*/  FMNMX.FTZ R20, R10, R5, !PT ;  /* 0x000000050a147209 */ /* 0x000fe20007810000 */
[----:B------:R-:W3:Y:S01]  /*4bf0*/  MUFU.TANH R163, R163 ;  /* 0x000000a300a37308 */ /* 0x000ee20000002400 */
[----:B------:R-:W-:-:S01]  /*4c00*/  FFMA.FTZ R208, R157, UR10, -R207 ;  /* 0x0000000a9dd07c23 */ /* 0x000fc200080108cf */
[--C-:B------:R-:W-:Y:S01]  /*4c10*/  FFMA.FTZ R210, R165, UR10, -R207.reuse ;  /* 0x0000000aa5d27c23 */ /* 0x100fe200080108cf */
[----:B-1----:R-:W-:Y:S01]  /*4c20*/  FMNMX.FTZ R20, R9, R20, !PT ;  /* 0x0000001409147209 */ /* 0x002fe20007810000 */
[--C-:B------:R-:W-:Y:S01]  /*4c30*/  FFMA.FTZ R213, R170, UR10, -R207.reuse ;  /* 0x0000000aaad57c23 */ /* 0x100fe200080108cf */
[----:B------:R-:W-:-:S01]  /*4c40*/  FFMA.FTZ R174, R174, UR10, -R207 ;  /* 0x0000000aaeae7c23 */ /* 0x000fc200080108cf */
[--C-:B------:R-:W-:Y:S01]  /*4c50*/  FFMA.FTZ R11, R11, UR10, -R207.reuse ;  /* 0x0000000a0b0b7c23 */ /* 0x100fe200080108cf */
[----:B----4-:R-:W-:Y:S01]  /*4c60*/  FMNMX.FTZ R211, R13, R20, !PT ;  /* 0x000000140dd37209 */ /* 0x010fe20007810000 */
[----:B------:R-:W1:Y:S01]  /*4c70*/  MUFU.TANH R164, R164 ;  /* 0x000000a400a47308 */ /* 0x000e620000002400 */
[----:B------:R-:W-:-:S01]  /*4c80*/  FFMA.FTZ R12, R12, UR10, -R207 ;  /* 0x0000000a0c0c7c23 */ /* 0x000fc200080108cf */
[--C-:B------:R-:W-:Y:S01]  /*4c90*/  FFMA.FTZ R215, R178, UR10, -R207.reuse ;  /* 0x0000000ab2d77c23 */ /* 0x100fe200080108cf */
[----:B-----5:R-:W-:Y:S01]  /*4ca0*/  FMNMX.FTZ R20, R14, R211, !PT ;  /* 0x000000d30e147209 */ /* 0x020fe20007810000 */
[--C-:B------:R-:W-:Y:S01]  /*4cb0*/  FFMA.FTZ R178, R190, UR10, -R207.reuse ;  /* 0x0000000abeb27c23 */ /* 0x100fe200080108cf */
[----:B------:R-:W-:-:S01]  /*4cc0*/  FFMA.FTZ R153, R153, UR10, -R207 ;  /* 0x0000000a99997c23 */ /* 0x000fc200080108cf */
[----:B------:R-:W-:Y:S01]  /*4cd0*/  FFMA.FTZ R154, R154, UR10, -R207 ;  /* 0x0000000a9a9a7c23 */ /* 0x000fe200080108cf */
[----:B0-----:R-:W-:Y:S01]  /*4ce0*/  FMNMX.FTZ R211, R21, R20, !PT ;  /* 0x0000001415d37209 */ /* 0x001fe20007810000 */
[----:B------:R-:W0:Y:S03]  /*4cf0*/  MUFU.TANH R167, R167 ;  /* 0x000000a700a77308 */ /* 0x000e260000002400 */
[----:B--2---:R-:W-:-:S04]  /*4d00*/  FMNMX.FTZ R20, R152, R211, !PT ;  /* 0x000000d398147209 */ /* 0x004fc80007810000 */
[----:B------:R-:W-:Y:S01]  /*4d10*/  FMNMX.FTZ R157, R155, R20, !PT ;  /* 0x000000149b9d7209 */ /* 0x000fe20007810000 */
[----:B------:R-:W2:Y:S03]  /*4d20*/  MUFU.TANH R168, R168 ;  /* 0x000000a800a87308 */ /* 0x000ea60000002400 */
[----:B------:R-:W-:Y:S01]  /*4d30*/  FMNMX.FTZ R206, R156, R157, !PT ;  /* 0x0000009d9cce7209 */ /* 0x000fe20007810000 */
[----:B------:R-:W-:-:S03]  /*4d40*/  FFMA.FTZ R157, R158, UR10, -R207 ;  /* 0x0000000a9e9d7c23 */ /* 0x000fc600080108cf */
[----:B------:R-:W-:Y:S01]  /*4d50*/  FMNMX.FTZ R211, R159, R206, !PT ;  /* 0x000000ce9fd37209 */ /* 0x000fe20007810000 */
[----:B------:R-:W4:Y:S01]  /*4d60*/  MUFU.TANH R171, R171 ;  /* 0x000000ab00ab7308 */ /* 0x000f220000002400 */
[----:B------:R-:W-:-:S02]  /*4d70*/  FFMA.FTZ R206, R161, UR10, -R207 ;  /* 0x0000000aa1ce7c23 */ /* 0x000fc400080108cf */
[----:B---3--:R-:W-:Y:S01]  /*4d80*/  FMNMX.FTZ R158, R160, R211, !PT ;  /* 0x000000d3a09e7209 */ /* 0x008fe20007810000 */
[----:B------:R-:W-:-:S03]  /*4d90*/  FFMA.FTZ R211, R162, UR10, -R207 ;  /* 0x0000000aa2d37c23 */ /* 0x000fc600080108cf */
[----:B------:R-:W-:Y:S01]  /*4da0*/  FMNMX.FTZ R161, R163, R158, !PT ;  /* 0x0000009ea3a17209 */ /* 0x000fe20007810000 */
[----:B------:R-:W3:Y:S03]  /*4db0*/  MUFU.TANH R172, R172 ;  /* 0x000000ac00ac7308 */ /* 0x000ee60000002400 */
[----:B-1----:R-:W-:-:S04]  /*4dc0*/  FMNMX.FTZ R158, R164, R161, !PT ;  /* 0x000000a1a49e7209 */ /* 0x002fc80007810000 */
[----:B0-----:R-:W-:Y:S01]  /*4dd0*/  FMNMX.FTZ R161, R167, R158, !PT ;  /* 0x0000009ea7a17209 */ /* 0x001fe20007810000 */
[----:B------:R-:W0:Y:S03]  /*4de0*/  MUFU.TANH R175, R175 ;  /* 0x000000af00af7308 */ /* 0x000e260000002400 */
[----:B--2---:R-:W-:-:S04]  /*4df0*/  FMNMX.FTZ R158, R168, R161, !PT ;  /* 0x000000a1a89e7209 */ /* 0x004fc80007810000 */
[----:B----4-:R-:W-:Y:S01]  /*4e00*/  FMNMX.FTZ R161, R171, R158, !PT ;  /* 0x0000009eaba17209 */ /* 0x010fe20007810000 */
[----:B------:R-:W1:Y:S03]  /*4e10*/  MUFU.TANH R176, R176 ;  /* 0x000000b000b07308 */ /* 0x000e660000002400 */
[----:B---3--:R-:W-:Y:S01]  /*4e20*/  FMNMX.FTZ R162, R172, R161, !PT ;  /* 0x000000a1aca27209 */ /* 0x008fe20007810000 */
[----:B------:R-:W-:-:S04]  /*4e30*/  FFMA.FTZ R161, R166, UR10, -R207 ;  /* 0x0000000aa6a17c23 */ /* 0x000fc800080108cf */
[----:B------:R-:W2:Y:S01]  /*4e40*/  MUFU.TANH R179, R179 ;  /* 0x000000b300b37308 */ /* 0x000ea20000002400 */
[----:B0-----:R-:W-:-:S07]  /*4e50*/  FMNMX.FTZ R165, R175, R162, !PT ;  /* 0x000000a2afa57209 */ /* 0x001fce0007810000 */
[----:B------:R-:W0:Y:S01]  /*4e60*/  MUFU.TANH R191, R191 ;  /* 0x000000bf00bf7308 */ /* 0x000e220000002400 */
[----:B-1----:R-:W-:-:S07]  /*4e70*/  FMNMX.FTZ R162, R176, R165, !PT ;  /* 0x000000a5b0a27209 */ /* 0x002fce0007810000 */
[----:B------:R-:W1:Y:S01]  /*4e80*/  MUFU.TANH R194, R194 ;  /* 0x000000c200c27308 */ /* 0x000e620000002400 */
[----:B--2---:R-:W-:-:S07]  /*4e90*/  FMNMX.FTZ R162, R179, R162, !PT ;  /* 0x000000a2b3a27209 */ /* 0x004fce0007810000 */
[----:B------:R-:W2:Y:S01]  /*4ea0*/  MUFU.TANH R195, R195 ;  /* 0x000000c300c37308 */ /* 0x000ea20000002400 */
[----:B0-----:R-:W-:-:S07]  /*4eb0*/  FMNMX.FTZ R165, R191, R162, !PT ;  /* 0x000000a2bfa57209 */ /* 0x001fce0007810000 */
[----:B------:R-:W0:Y:S01]  /*4ec0*/  MUFU.TANH R196, R196 ;  /* 0x000000c400c47308 */ /* 0x000e220000002400 */
[----:B-1----:R-:W-:-:S07]  /*4ed0*/  FMNMX.FTZ R162, R194, R165, !PT ;  /* 0x000000a5c2a27209 */ /* 0x002fce0007810000 */
[----:B------:R-:W1:Y:S01]  /*4ee0*/  MUFU.TANH R197, R197 ;  /* 0x000000c500c57308 */ /* 0x000e620000002400 */
[----:B--2---:R-:W-:Y:S01]  /*4ef0*/  FMNMX.FTZ R165, R195, R162, !PT ;  /* 0x000000a2c3a57209 */ /* 0x004fe20007810000 */
[--C-:B------:R-:W-:Y:S01]  /*4f00*/  FFMA.FTZ R162, R173, UR10, -R207.reuse ;  /* 0x0000000aada27c23 */ /* 0x100fe200080108cf */
[----:B------:R-:W-:-:S01]  /*4f10*/  FFMA.FTZ R173, R185, UR10, -R207 ;  /* 0x0000000ab9ad7c23 */ /* 0x000fc200080108cf */
[----:B------:R-:W-:-:S04]  /*4f20*/  FFMA.FTZ R185, R188, UR10, -R207 ;  /* 0x0000000abcb97c23 */ /* 0x000fc800080108cf */
[----:B------:R-:W2:Y:S01]  /*4f30*/  MUFU.TANH R198, R198 ;  /* 0x000000c600c67308 */ /* 0x000ea20000002400 */
[----:B0-----:R-:W-:-:S07]  /*4f40*/  FMNMX.FTZ R166, R196, R165, !PT ;  /* 0x000000a5c4a67209 */ /* 0x001fce0007810000 */
[----:B------:R-:W0:Y:S01]  /*4f50*/  MUFU.TANH R199, R199 ;  /* 0x000000c700c77308 */ /* 0x000e220000002400 */
[----:B-1----:R-:W-:-:S07]  /*4f60*/  FMNMX.FTZ R165, R197, R166, !PT ;  /* 0x000000a6c5a57209 */ /* 0x002fce0007810000 */
[----:B------:R-:W1:Y:S01]  /*4f70*/  MUFU.TANH R200, R200 ;  /* 0x000000c800c87308 */ /* 0x000e620000002400 */
[----:B--2---:R-:W-:-:S07]  /*4f80*/  FMNMX.FTZ R166, R198, R165, !PT ;  /* 0x000000a5c6a67209 */ /* 0x004fce0007810000 */
[----:B------:R-:W2:Y:S08]  /*4f90*/  MUFU.TANH R201, R201 ;  /* 0x000000c900c97308 */ /* 0x000eb00000002400 */
[----:B------:R-:W3:Y:S08]  /*4fa0*/  MUFU.TANH R202, R202 ;  /* 0x000000ca00ca7308 */ /* 0x000ef00000002400 */
[----:B------:R4:W-:Y:S08]  /*4fb0*/  MUFU.EX2 R20, R208 ;  /* 0x000000d000147308 */ /* 0x0009f00000000800 */
[----:B------:R-:W5:Y:S01]  /*4fc0*/  MUFU.TANH R203, R203 ;  /* 0x000000cb00cb7308 */ /* 0x000f620000002400 */
[----:B----4-:R-:W-:-:S01]  /*4fd0*/  FFMA.FTZ R208, R169, UR10, -R207 ;  /* 0x0000000aa9d07c23 */ /* 0x010fc200080108cf */
[----:B0-----:R-:W-:-:S04]  /*4fe0*/  FMNMX.FTZ R169, R199, R166, !PT ;  /* 0x000000a6c7a97209 */ /* 0x001fc80007810000 */
[----:B-1----:R-:W-:Y:S02]  /*4ff0*/  FMNMX.FTZ R166, R200, R169, !PT ;  /* 0x000000a9c8a67209 */ /* 0x002fe40007810000 */
[----:B------:R-:W0:Y:S02]  /*5000*/  MUFU.TANH R204, R204 ;  /* 0x000000cc00cc7308 */ /* 0x000e240000002400 */
[----:B--2---:R-:W-:-:S04]  /*5010*/  FMNMX.FTZ R169, R201, R166, !PT ;  /* 0x000000a6c9a97209 */ /* 0x004fc80007810000 */
[----:B---3--:R-:W-:Y:S02]  /*5020*/  FMNMX.FTZ R166, R202, R169, !PT ;  /* 0x000000a9caa67209 */ /* 0x008fe40007810000 */
[----:B------:R-:W1:Y:S02]  /*5030*/  MUFU.TANH R205, R205 ;  /* 0x000000cd00cd7308 */ /* 0x000e640000002400 */
[----:B-----5:R-:W-:Y:S01]  /*5040*/  FMNMX.FTZ R169, R203, R166, !PT ;  /* 0x000000a6cba97209 */ /* 0x020fe20007810000 */
[--C-:B------:R-:W-:Y:S01]  /*5050*/  FFMA.FTZ R166, R180, UR10, -R207.reuse ;  /* 0x0000000ab4a67c23 */ /* 0x100fe200080108cf */
[----:B------:R-:W-:-:S01]  /*5060*/  FFMA.FTZ R180, R183, UR10, -R207 ;  /* 0x0000000ab7b47c23 */ /* 0x000fc200080108cf */
[--C-:B------:R-:W-:Y:S01]  /*5070*/  FFMA.FTZ R183, R184, UR10, -R207.reuse ;  /* 0x0000000ab8b77c23 */ /* 0x100fe200080108cf */
[----:B------:R-:W-:-:S02]  /*5080*/  FFMA.FTZ R184, R192, UR10, -R207 ;  /* 0x0000000ac0b87c23 */ /* 0x000fc400080108cf */
[----:B------:R2:W-:Y:S01]  /*5090*/  MUFU.EX2 R158, R210 ;  /* 0x000000d2009e7308 */ /* 0x0005e20000000800 */
[----:B0-----:R-:W-:Y:S01]  /*50a0*/  FMNMX.FTZ R170, R204, R169, !PT ;  /* 0x000000a9ccaa7209 */ /* 0x001fe20007810000 */
[--C-:B------:R-:W-:Y:S01]  /*50b0*/  FFMA.FTZ R169, R182, UR10, -R207.reuse ;  /* 0x0000000ab6a97c23 */ /* 0x100fe200080108cf */
[----:B------:R-:W-:-:S05]  /*50c0*/  FFMA.FTZ R182, R187, UR10, -R207 ;  /* 0x0000000abbb67c23 */ /* 0x000fca00080108cf */
[----:B------:R0:W-:Y:S01]  /*50d0*/  MUFU.EX2 R165, R174 ;  /* 0x000000ae00a57308 */ /* 0x0001e20000000800 */
[----:B-1----:R-:W-:Y:S01]  /*50e0*/  FMNMX.FTZ R170, R205, R170, !PT ;  /* 0x000000aacdaa7209 */ /* 0x002fe20007810000 */
[----:B--2---:R-:W-:-:S04]  /*50f0*/  FFMA.FTZ R210, R177, UR10, -R207 ;  /* 0x0000000ab1d27c23 */ /* 0x004fc800080108cf */
[----:B------:R-:W1:Y:S02]  /*5100*/  SHFL.BFLY PT, R177, R170, 0x2, 0x1f ;  /* 0x0c401f00aab17f89 */ /* 0x000e6400000e0000 */
[----:B------:R-:W2:Y:S01]  /*5110*/  MUFU.EX2 R209, R209 ;  /* 0x000000d100d17308 */ /* 0x000ea20000000800 */
[----:B0-----:R-:W-:-:S07]  /*5120*/  FFMA.FTZ R174, R186, UR10, -R207 ;  /* 0x0000000abaae7c23 */ /* 0x001fce00080108cf */
[----:B------:R-:W0:Y:S08]  /*5130*/  MUFU.EX2 R6, R6 ;  /* 0x0000000600067308 */ /* 0x000e300000000800 */
[----:B------:R-:W3:Y:S01]  /*5140*/  MUFU.EX2 R7, R7 ;  /* 0x0000000700077308 */ /* 0x000ee20000000800 */
[-C--:B--2---:R-:W-:Y:S01]  /*5150*/  FMUL.FTZ R24, R24, R209.reuse ;  /* 0x000000d118187220 */ /* 0x084fe20000410000 */
[-C--:B------:R-:W-:Y:S01]  /*5160*/  FMUL.FTZ R25, R25, R209.reuse ;  /* 0x000000d119197220 */ /* 0x080fe20000410000 */
[-C--:B------:R-:W-:Y:S01]  /*5170*/  FMUL.FTZ R28, R28, R209.reuse ;  /* 0x000000d11c1c7220 */ /* 0x080fe20000410000 */
[-C--:B------:R-:W-:Y:S01]  /*5180*/  FMUL.FTZ R29, R29, R209.reuse ;  /* 0x000000d11d1d7220 */ /* 0x080fe20000410000 */
[----:B------:R-:W-:Y:S01]  /*5190*/  FMUL.FTZ R32, R32, R209 ;  /* 0x000000d120207220 */ /* 0x000fe20000410000 */
[----:B-1----:R-:W-:Y:S01]  /*51a0*/  FMNMX.FTZ R186, R170, R177, !PT ;  /* 0x000000b1aaba7209 */ /* 0x002fe20007810000 */
[----:B------:R-:W-:-:S01]  /*51b0*/  FFMA.FTZ R177, R189, UR10, -R207 ;  /* 0x0000000abdb17c23 */ /* 0x000fc200080108cf */
[----:B------:R-:W-:Y:S01]  /*51c0*/  IMAD.U32 R189, RZ, RZ, UR10 ;  /* 0x0000000affbd7e24 */ /* 0x000fe2000f8e00ff */
[----:B------:R-:W1:Y:S01]  /*51d0*/  MUFU.EX2 R11, R11 ;  /* 0x0000000b000b7308 */ /* 0x000e620000000800 */
[----:B0-----:R-:W-:-:S01]  /*51e0*/  FFMA.FTZ R4, R209, R4, R6 ;  /* 0x00000004d1047223 */ /* 0x001fc20000010006 */
[----:B------:R-:W0:Y:S01]  /*51f0*/  SHFL.BFLY PT, R187, R186, 0x1, 0x1f ;  /* 0x0c201f00babb7f89 */ /* 0x000e2200000e0000 */
[-C--:B------:R-:W-:Y:S01]  /*5200*/  FMUL.FTZ R33, R33, R209.reuse ;  /* 0x000000d121217220 */ /* 0x080fe20000410000 */
[-C--:B------:R-:W-:Y:S01]  /*5210*/  FMUL.FTZ R36, R36, R209.reuse ;  /* 0x000000d124247220 */ /* 0x080fe20000410000 */
[-C--:B------:R-:W-:Y:S01]  /*5220*/  FMUL.FTZ R37, R37, R209.reuse ;  /* 0x000000d125257220 */ /* 0x080fe20000410000 */
[-C--:B------:R-:W-:Y:S01]  /*5230*/  FMUL.FTZ R40, R40, R209.reuse ;  /* 0x000000d128287220 */ /* 0x080fe20000410000 */
[----:B------:R-:W-:Y:S01]  /*5240*/  FMUL.FTZ R41, R41, R209 ;  /* 0x000000d129297220 */ /* 0x000fe20000410000 */
[----:B------:R-:W2:Y:S01]  /*5250*/  MUFU.EX2 R12, R12 ;  /* 0x0000000c000c7308 */ /* 0x000ea20000000800 */
[----:B---3--:R-:W-:-:S01]  /*5260*/  FADD.FTZ R4, R7, R4 ;  /* 0x0000000407047221 */ /* 0x008fc20000010000 */
[-C--:B------:R-:W-:Y:S01]  /*5270*/  FMUL.FTZ R44, R44, R209.reuse ;  /* 0x000000d12c2c7220 */ /* 0x080fe20000410000 */
[-C--:B------:R-:W-:Y:S01]  /*5280*/  FMUL.FTZ R45, R45, R209.reuse ;  /* 0x000000d12d2d7220 */ /* 0x080fe20000410000 */
[-C--:B------:R-:W-:Y:S01]  /*5290*/  FMUL.FTZ R48, R48, R209.reuse ;  /* 0x000000d130307220 */ /* 0x080fe20000410000 */
[-C--:B------:R-:W-:Y:S01]  /*52a0*/  FMUL.FTZ R49, R49, R209.reuse ;  /* 0x000000d131317220 */ /* 0x080fe20000410000 */
[-C--:B------:R-:W-:Y:S01]  /*52b0*/  FMUL.FTZ R52, R52, R209.reuse ;  /* 0x000000d134347220 */ /* 0x080fe20000410000 */
[-C--:B------:R-:W-:Y:S01]  /*52c0*/  FMUL.FTZ R53, R53, R209.reuse ;  /* 0x000000d135357220 */ /* 0x080fe20000410000 */
[----:B------:R-:W3:Y:S01]  /*52d0*/  MUFU.EX2 R8, R8 ;  /* 0x0000000800087308 */ /* 0x000ee20000000800 */
[-C--:B------:R-:W-:Y:S01]  /*52e0*/  FMUL.FTZ R56, R56, R209.reuse ;  /* 0x000000d138387220 */ /* 0x080fe20000410000 */
[-C--:B------:R-:W-:Y:S01]  /*52f0*/  FMUL.FTZ R57, R57, R209.reuse ;  /* 0x000000d139397220 */ /* 0x080fe20000410000 */
[-C--:B------:R-:W-:Y:S01]  /*5300*/  FMUL.FTZ R60, R60, R209.reuse ;  /* 0x000000d13c3c7220 */ /* 0x080fe20000410000 */
[-C--:B------:R-:W-:Y:S01]  /*5310*/  FMUL.FTZ R61, R61, R209.reuse ;  /* 0x000000d13d3d7220 */ /* 0x080fe20000410000 */
[-C--:B------:R-:W-:Y:S01]  /*5320*/  FMUL.FTZ R64, R64, R209.reuse ;  /* 0x000000d140407220 */ /* 0x080fe20000410000 */
[-C--:B------:R-:W-:Y:S01]  /*5330*/  FMUL.FTZ R65, R65, R209.reuse ;  /* 0x000000d141417220 */ /* 0x080fe20000410000 */
[-C--:B------:R-:W-:Y:S01]  /*5340*/  FMUL.FTZ R68, R68, R209.reuse ;  /* 0x000000d144447220 */ /* 0x080fe20000410000 */
[----:B------:R-:W4:Y:S01]  /*5350*/  MUFU.EX2 R15, R15 ;  /* 0x0000000f000f7308 */ /* 0x000f220000000800 */
[----:B------:R-:W-:Y:S01]  /*5360*/  FMUL.FTZ R69, R69, R209 ;  /* 0x000000d145457220 */ /* 0x000fe20000410000 */
[----:B0-----:R-:W-:Y:S01]  /*5370*/  FMNMX.FTZ R170, R186, R187, !PT ;  /* 0x000000bbbaaa7209 */ /* 0x001fe20007810000 */
[----:B------:R-:W-:-:S01]  /*5380*/  FFMA.FTZ R187, R193, UR10, -R207 ;  /* 0x0000000ac1bb7c23 */ /* 0x000fc200080108cf */
[-C--:B------:R-:W-:Y:S01]  /*5390*/  FMUL.FTZ R72, R72, R209.reuse ;  /* 0x000000d148487220 */ /* 0x080fe20000410000 */
[-C--:B------:R-:W-:Y:S01]  /*53a0*/  FMUL.FTZ R73, R73, R209.reuse ;  /* 0x000000d149497220 */ /* 0x080fe20000410000 */
[----:B------:R-:W-:Y:S01]  /*53b0*/  FMUL.FTZ R76, R76, R209 ;  /* 0x000000d14c4c7220 */ /* 0x000fe20000410000 */
[----:B------:R-:W-:-:S01]  /*53c0*/  FADD.FTZ R5, -R170, R5 ;  /* 0x00000005aa057221 */ /* 0x000fc20000010100 */
[----:B------:R-:W-:Y:S01]  /*53d0*/  FFMA.FTZ R186, R170, R189, -8 ;  /* 0xc1000000aaba7423 */ /* 0x000fe200000100bd */
[----:B------:R-:W-:Y:S01]  /*53e0*/  MUFU.EX2 R153, R153 ;  /* 0x0000009900997308 */ /* 0x000fe20000000800 */
[----:B------:R-:W-:Y:S01]  /*53f0*/  FMUL.FTZ R77, R77, R209 ;  /* 0x000000d14d4d7220 */ /* 0x000fe20000410000 */
[----:B------:R-:W-:Y:S01]  /*5400*/  FMUL.FTZ R188, R5, UR10 ;  /* 0x0000000a05bc7c20 */ /* 0x000fe20008410000 */
[----:B------:R-:W-:-:S01]  /*5410*/  FFMA.FTZ R5, R10, UR10, -R186 ;  /* 0x0000000a0a057c23 */ /* 0x000fc200080108ba */
[--C-:B------:R-:W-:Y:S01]  /*5420*/  FFMA.FTZ R10, R9, UR10, -R186.reuse ;  /* 0x0000000a090a7c23 */ /* 0x100fe200080108ba */
[----:B------:R-:W-:-:S01]  /*5430*/  FFMA.FTZ R13, R13, UR10, -R186 ;  /* 0x0000000a0d0d7c23 */ /* 0x000fc200080108ba */
[--C-:B------:R-:W-:Y:S01]  /*5440*/  FFMA.FTZ R190, R14, UR10, -R186.reuse ;  /* 0x0000000a0ebe7c23 */ /* 0x100fe200080108ba */
[----:B------:R-:W-:-:S01]  /*5450*/  FFMA.FTZ R9, R21, UR10, -R186 ;  /* 0x0000000a15097c23 */ /* 0x000fc200080108ba */
[----:B------:R-:W-:Y:S01]  /*5460*/  MUFU.EX2 R188, R188 ;  /* 0x000000bc00bc7308 */ /* 0x000fe20000000800 */
[----:B------:R-:W-:-:S01]  /*5470*/  FFMA.FTZ R14, R152, UR10, -R186 ;  /* 0x0000000a980e7c23 */ /* 0x000fc200080108ba */
[--C-:B------:R-:W-:Y:S01]  /*5480*/  FFMA.FTZ R21, R159, UR10, -R186.reuse ;  /* 0x0000000a9f157c23 */ /* 0x100fe200080108ba */
[----:B------:R-:W-:-:S01]  /*5490*/  FFMA.FTZ R152, R155, UR10, -R186 ;  /* 0x0000000a9b987c23 */ /* 0x000fc200080108ba */
[--C-:B------:R-:W-:Y:S01]  /*54a0*/  FFMA.FTZ R159, R167, UR10, -R186.reuse ;  /* 0x0000000aa79f7c23 */ /* 0x100fe200080108ba */
[----:B------:R-:W-:-:S01]  /*54b0*/  FFMA.FTZ R167, R175, UR10, -R186 ;  /* 0x0000000aafa77c23 */ /* 0x000fc200080108ba */
[----:B-1----:R-:W-:Y:S01]  /*54c0*/  FADD.FTZ R175, R11, R4 ;  /* 0x000000040baf7221 */ /* 0x002fe20000010000 */
[----:B------:R-:W-:-:S01]  /*54d0*/  FFMA.FTZ R155, R156, UR10, -R186 ;  /* 0x0000000a9c9b7c23 */ /* 0x000fc200080108ba */
[----:B------:R-:W0:Y:S01]  /*54e0*/  MUFU.EX2 R5, R5 ;  /* 0x0000000500057308 */ /* 0x000e220000000800 */
[----:B------:R-:W-:-:S01]  /*54f0*/  FFMA.FTZ R156, R163, UR10, -R186 ;  /* 0x0000000aa39c7c23 */ /* 0x000fc200080108ba */
[--C-:B------:R-:W-:Y:S01]  /*5500*/  FFMA.FTZ R163, R164, UR10, -R186.reuse ;  /* 0x0000000aa4a37c23 */ /* 0x100fe200080108ba */
[----:B------:R-:W-:-:S01]  /*5510*/  FFMA.FTZ R164, R168, UR10, -R186 ;  /* 0x0000000aa8a47c23 */ /* 0x000fc200080108ba */
[----:B--2---:R-:W-:Y:S01]  /*5520*/  FADD.FTZ R175, R12, R175 ;  /* 0x000000af0caf7221 */ /* 0x004fe20000010000 */
[----:B------:R-:W-:-:S01]  /*5530*/  FFMA.FTZ R168, R171, UR10, -R186 ;  /* 0x0000000aaba87c23 */ /* 0x000fc200080108ba */
[--C-:B------:R-:W-:Y:S01]  /*5540*/  FFMA.FTZ R171, R172, UR10, -R186.reuse ;  /* 0x0000000aacab7c23 */ /* 0x100fe200080108ba */
[----:B------:R-:W-:-:S01]  /*5550*/  FFMA.FTZ R172, R176, UR10, -R186 ;  /* 0x0000000ab0ac7c23 */ /* 0x000fc200080108ba */
[----:B------:R-:W1:Y:S01]  /*5560*/  MUFU.EX2 R10, R10 ;  /* 0x0000000a000a7308 */ /* 0x000e620000000800 */
[----:B------:R-:W-:Y:S01]  /*5570*/  F2FP.SATFINITE.E4M3.F32.PACK_AB_MERGE_C R11, R12, R11, RZ ;  /* 0x0000000b0c0b723e */ /* 0x000fe200048070ff */
[----:B---3--:R-:W-:Y:S01]  /*5580*/  FADD.FTZ R176, R8, R175 ;  /* 0x000000af08b07221 */ /* 0x008fe20000010000 */
[----:B------:R-:W-:-:S01]  /*5590*/  FFMA.FTZ R160, R160, UR10, -R186 ;  /* 0x0000000aa0a07c23 */ /* 0x000fc200080108ba */
[--C-:B------:R-:W-:Y:S01]  /*55a0*/  FFMA.FTZ R179, R179, UR10, -R186.reuse ;  /* 0x0000000ab3b37c23 */ /* 0x100fe200080108ba */
[----:B------:R-:W-:-:S01]  /*55b0*/  FFMA.FTZ R191, R191, UR10, -R186 ;  /* 0x0000000abfbf7c23 */ /* 0x000fc200080108ba */
[----:B----4-:R-:W-:Y:S01]  /*55c0*/  FADD.FTZ R176, R15, R176 ;  /* 0x000000b00fb07221 */ /* 0x010fe20000010000 */
[----:B------:R-:W-:-:S01]  /*55d0*/  FFMA.FTZ R194, R194, UR10, -R186 ;  /* 0x0000000ac2c27c23 */ /* 0x000fc200080108ba */
[----:B------:R-:W2:Y:S01]  /*55e0*/  MUFU.EX2 R13, R13 ;  /* 0x0000000d000d7308 */ /* 0x000ea20000000800 */
[----:B0-----:R-:W-:-:S01]  /*55f0*/  FFMA.FTZ R3, R188, R3, R5 ;  /* 0x00000003bc037223 */ /* 0x001fc20000010005 */
[----:B------:R-:W-:Y:S01]  /*5600*/  FADD.FTZ R175, R153, R176 ;  /* 0x000000b099af7221 */ /* 0x000fe20000010000 */
[----:B------:R-:W-:-:S01]  /*5610*/  FFMA.FTZ R195, R195, UR10, -R186 ;  /* 0x0000000ac3c37c23 */ /* 0x000fc200080108ba */
[--C-:B------:R-:W-:Y:S01]  /*5620*/  FFMA.FTZ R196, R196, UR10, -R186.reuse ;  /* 0x0000000ac4c47c23 */ /* 0x100fe200080108ba */
[----:B------:R-:W-:-:S01]  /*5630*/  FFMA.FTZ R197, R197, UR10, -R186 ;  /* 0x0000000ac5c57c23 */ /* 0x000fc200080108ba */
[--C-:B------:R-:W-:Y:S01]  /*5640*/  FFMA.FTZ R198, R198, UR10, -R186.reuse ;  /* 0x0000000ac6c67c23 */ /* 0x100fe200080108ba */
[----:B------:R-:W-:-:S01]  /*5650*/  FFMA.FTZ R199, R199, UR10, -R186 ;  /* 0x0000000ac7c77c23 */ /* 0x000fc200080108ba */
[----:B------:R-:W0:Y:S01]  /*5660*/  MUFU.EX2 R190, R190 ;  /* 0x000000be00be7308 */ /* 0x000e220000000800 */
[----:B-1----:R-:W-:-:S01]  /*5670*/  FADD.FTZ R4, R10, R3 ;  /* 0x000000030a047221 */ /* 0x002fc20000010000 */
[--C-:B------:R-:W-:Y:S01]  /*5680*/  FFMA.FTZ R200, R200, UR10, -R186.reuse ;  /* 0x0000000ac8c87c23 */ /* 0x100fe200080108ba */
[----:B------:R-:W-:-:S01]  /*5690*/  FFMA.FTZ R201, R201, UR10, -R186 ;  /* 0x0000000ac9c97c23 */ /* 0x000fc200080108ba */
[--C-:B------:R-:W-:Y:S01]  /*56a0*/  FFMA.FTZ R202, R202, UR10, -R186.reuse ;  /* 0x0000000acaca7c23 */ /* 0x100fe200080108ba */
[----:B------:R-:W-:-:S01]  /*56b0*/  FFMA.FTZ R203, R203, UR10, -R186 ;  /* 0x0000000acbcb7c23 */ /* 0x000fc200080108ba */
[--C-:B------:R-:W-:Y:S01]  /*56c0*/  FFMA.FTZ R204, R204, UR10, -R186.reuse ;  /* 0x0000000acccc7c23 */ /* 0x100fe200080108ba */
[----:B------:R-:W-:-:S01]  /*56d0*/  FFMA.FTZ R186, R205, UR10, -R186 ;  /* 0x0000000acdba7c23 */ /* 0x000fc200080108ba */
[----:B------:R-:W1:Y:S01]  /*56e0*/  MUFU.EX2 R9, R9 ;  /* 0x0000000900097308 */ /* 0x000e620000000800 */
[----:B--2---:R-:W-:-:S01]  /*56f0*/  FADD.FTZ R3, R13, R4 ;  /* 0x000000040d037221 */ /* 0x004fc20000010000 */
[-C--:B------:R-:W-:Y:S01]  /*5700*/  FMUL.FTZ R80, R80, R209.reuse ;  /* 0x000000d150507220 */ /* 0x080fe20000410000 */
[-C--:B------:R-:W-:Y:S01]  /*5710*/  FMUL.FTZ R81, R81, R209.reuse ;  /* 0x000000d151517220 */ /* 0x080fe20000410000 */
[-C--:B------:R-:W-:Y:S01]  /*5720*/  FMUL.FTZ R84, R84, R209.reuse ;  /* 0x000000d154547220 */ /* 0x080fe20000410000 */
[-C--:B------:R-:W-:Y:S01]  /*5730*/  FMUL.FTZ R85, R85, R209.reuse ;  /* 0x000000d155557220 */ /* 0x080fe20000410000 */
[-C--:B------:R-:W-:Y:S01]  /*5740*/  FMUL.FTZ R88, R88, R209.reuse ;  /* 0x000000d158587220 */ /* 0x080fe20000410000 */
[----:B------:R-:W-:Y:S01]  /*5750*/  FMUL.FTZ R89, R89, R209 ;  /* 0x000000d159597220 */ /* 0x000fe20000410000 */
[----:B------:R-:W2:Y:S01]  /*5760*/  MUFU.EX2 R14, R14 ;  /* 0x0000000e000e7308 */ /* 0x000ea20000000800 */
[----:B0-----:R-:W-:-:S01]  /*5770*/  FADD.FTZ R12, R190, R3 ;  /* 0x00000003be0c7221 */ /* 0x001fc20000010000 */
[----:B------:R-:W-:Y:S01]  /*5780*/  F2FP.SATFINITE.E4M3.F32.PACK_AB_MERGE_C R13, R190, R13, RZ ;  /* 0x0000000dbe0d723e */ /* 0x000fe200048070ff */
[-C--:B------:R-:W-:Y:S01]  /*5790*/  FMUL.FTZ R92, R92, R209.reuse ;  /* 0x000000d15c5c7220 */ /* 0x080fe20000410000 */
[-C--:B------:R-:W-:Y:S01]  /*57a0*/  FMUL.FTZ R93, R93, R209.reuse ;  /* 0x000000d15d5d7220 */ /* 0x080fe20000410000 */
[-C--:B------:R-:W-:Y:S01]  /*57b0*/  FMUL.FTZ R96, R96, R209.reuse ;  /* 0x000000d160607220 */ /* 0x080fe20000410000 */
[-C--:B------:R-:W-:Y:S01]  /*57c0*/  FMUL.FTZ R97, R97, R209.reuse ;  /* 0x000000d161617220 */ /* 0x080fe20000410000 */
[----:B------:R-:W-:Y:S01]  /*57d0*/  FMUL.FTZ R100, R100, R209 ;  /* 0x000000d164647220 */ /* 0x000fe20000410000 */
[----:B------:R-:W0:Y:S01]  /*57e0*/  MUFU.EX2 R154, R154 ;  /* 0x0000009a009a7308 */ /* 0x000e220000000800 */
[----:B-1----:R-:W-:-:S01]  /*57f0*/  FADD.FTZ R3, R9, R12 ;  /* 0x0000000c09037221 */ /* 0x002fc20000010000 */
[-C--:B------:R-:W-:Y:S01]  /*5800*/  FMUL.FTZ R101, R101, R209.reuse ;  /* 0x000000d165657220 */ /* 0x080fe20000410000 */
[-C--:B------:R-:W-:Y:S01]  /*5810*/  FMUL.FTZ R104, R104, R209.reuse ;  /* 0x000000d168687220 */ /* 0x080fe20000410000 */
[-C--:B------:R-:W-:Y:S01]  /*5820*/  FMUL.FTZ R105, R105, R209.reuse ;  /* 0x000000d169697220 */ /* 0x080fe20000410000 */
[-C--:B------:R-:W-:Y:S01]  /*5830*/  FMUL.FTZ R108, R108, R209.reuse ;  /* 0x000000d16c6c7220 */ /* 0x080fe20000410000 */
[-C--:B------:R-:W-:Y:S01]  /*5840*/  FMUL.FTZ R109, R109, R209.reuse ;  /* 0x000000d16d6d7220 */ /* 0x080fe20000410000 */
[----:B------:R-:W-:Y:S01]  /*5850*/  FMUL.FTZ R112, R112, R209 ;  /* 0x000000d170707220 */ /* 0x000fe20000410000 */
        /* <DEDUP_REMOVED lines=9> */
[C---:B0-----:R-:W-:Y:S01]  /*58f0*/  F2FP.SATFINITE.E4M3.F32.PACK_AB_MERGE_C R12, R154.reuse, R153, RZ ;  /* 0x000000999a0c723e */ /* 0x041fe200048070ff */
[----:B------:R-:W-:Y:S01]  /*5900*/  FADD.FTZ R175, R154, R175 ;  /* 0x000000af9aaf7221 */ /* 0x000fe20000010000 */
[-C--:B------:R-:W-:Y:S01]  /*5910*/  FMUL.FTZ R125, R125, R209.reuse ;  /* 0x000000d17d7d7220 */ /* 0x080fe20000410000 */
[-C--:B------:R-:W-:Y:S01]  /*5920*/  FMUL.FTZ R128, R128, R209.reuse ;  /* 0x000000d180807220 */ /* 0x080fe20000410000 */
[-C--:B------:R-:W-:Y:S01]  /*5930*/  FMUL.FTZ R129, R129, R209.reuse ;  /* 0x000000d181817220 */ /* 0x080fe20000410000 */
[----:B------:R-:W-:Y:S01]  /*5940*/  FADD.FTZ R176, R20, R175 ;  /* 0x000000af14b07221 */ /* 0x000fe20000010000 */
        /* <DEDUP_REMOVED lines=11> */
[----:B------:R-:W-:Y:S01]  /*5a00*/  F2FP.SATFINITE.E4M3.F32.PACK_AB_MERGE_C R155, R155, R152, RZ ;  /* 0x000000989b9b723e */ /* 0x000fe200048070ff */
[-C--:B------:R-:W-:Y:S01]  /*5a10*/  FMUL.FTZ R145, R145, R209.reuse ;  /* 0x000000d191917220 */ /* 0x080fe20000410000 */
[-C--:B------:R-:W-:Y:S01]  /*5a20*/  FMUL.FTZ R148, R148, R209.reuse ;  /* 0x000000d194947220 */ /* 0x080fe20000410000 */
[----:B------:R-:W-:Y:S01]  /*5a30*/  FMUL.FTZ R149, R149, R209 ;  /* 0x000000d195957220 */ /* 0x000fe20000410000 */
[-C--:B------:R-:W-:Y:S01]  /*5a40*/  FMUL.FTZ R26, R26, R188.reuse ;  /* 0x000000bc1a1a7220 */ /* 0x080fe20000410000 */
[----:B------:R-:W-:Y:S01]  /*5a50*/  FMUL.FTZ R27, R27, R188 ;  /* 0x000000bc1b1b7220 */ /* 0x000fe20000410000 */
[----:B------:R-:W2:Y:S01]  /*5a60*/  MUFU.EX2 R206, R206 ;  /* 0x000000ce00ce7308 */ /* 0x000ea20000000800 */
[----:B0-----:R-:W-:-:S01]  /*5a70*/  FADD.FTZ R153, R157, R176 ;  /* 0x000000b09d997221 */ /* 0x001fc20000010000 */
[-C--:B------:R-:W-:Y:S01]  /*5a80*/  FMUL.FTZ R30, R30, R188.reuse ;  /* 0x000000bc1e1e7220 */ /* 0x080fe20000410000 */
        /* <DEDUP_REMOVED lines=30> */
[C---:B-1----:R-:W-:Y:S01]  /*5c70*/  F2FP.SATFINITE.E4M3.F32.PACK_AB_MERGE_C R206, R211.reuse, R206, RZ ;  /* 0x000000ced3ce723e */ /* 0x042fe200048070ff */
[----:B------:R-:W-:Y:S01]  /*5c80*/  FADD.FTZ R211, R211, R152 ;  /* 0x00000098d3d37221 */ /* 0x000fe20000010000 */
[-C--:B------:R-:W-:Y:S01]  /*5c90*/  FMUL.FTZ R78, R78, R188.reuse ;  /* 0x000000bc4e4e7220 */ /* 0x080fe20000410000 */
[-C--:B------:R-:W-:Y:S01]  /*5ca0*/  FMUL.FTZ R79, R79, R188.reuse ;  /* 0x000000bc4f4f7220 */ /* 0x080fe20000410000 */
[-C--:B------:R-:W-:Y:S01]  /*5cb0*/  FMUL.FTZ R82, R82, R188.reuse ;  /* 0x000000bc52527220 */ /* 0x080fe20000410000 */
[----:B------:R-:W-:Y:S01]  /*5cc0*/  FADD.FTZ R154, R158, R211 ;  /* 0x000000d39e9a7221 */ /* 0x000fe20000010000 */
        /* <DEDUP_REMOVED lines=12> */
[----:B------:R-:W-:Y:S01]  /*5d90*/  FMUL.FTZ R98, R98, R188 ;  /* 0x000000bc62627220 */ /* 0x000fe20000410000 */
[----:B------:R-:W-:Y:S01]  /*5da0*/  F2FP.SATFINITE.E4M3.F32.PACK_AB_MERGE_C R156, R157, R20, R206 ;  /* 0x000000149d9c723e */ /* 0x000fe200048070ce */
[-C--:B------:R-:W-:Y:S01]  /*5db0*/  FMUL.FTZ R99, R99, R188.reuse ;  /* 0x000000bc63637220 */ /* 0x080fe20000410000 */
[----:B------:R-:W-:Y:S01]  /*5dc0*/  F2FP.SATFINITE.E4M3.F32.PACK_AB_MERGE_C R157, R160, R21, R163 ;  /* 0x00000015a09d723e */ /* 0x000fe200048070a3 */
        /* <DEDUP_REMOVED lines=35> */
[----:B------:R-:W-:Y:S01]  /*6000*/  FMUL.FTZ R151, R151, R188 ;  /* 0x000000bc97977220 */ /* 0x000fe20000410000 */
[----:B------:R-:W-:-:S05]  /*6010*/  F2FP.SATFINITE.E4M3.F32.PACK_AB_MERGE_C R155, R14, R9, R155 ;  /* 0x000000090e9b723e */ /* 0x000fca000480709b */
[----:B------:R-:W2:Y:S01]  /*6020*/  MUFU.EX2 R162, R162 ;  /* 0x000000a200a27308 */ /* 0x000ea20000000800 */
[----:B0-----:R-:W-:-:S01]  /*6030*/  FADD.FTZ R3, R213, R152 ;  /* 0x00000098d5037221 */ /* 0x001fc20000010000 */
[----:B------:R-:W-:-:S04]  /*6040*/  F2FP.SATFINITE.E4M3.F32.PACK_AB_MERGE_C R208, R213, R208, RZ ;  /* 0x000000d0d5d0723e */ /* 0x000fc800048070ff */
[----:B------:R-:W-:Y:S02]  /*6050*/  F2FP.SATFINITE.E4M3.F32.PACK_AB_MERGE_C R158, R161, R158, R208 ;  /* 0x0000009ea19e723e */ /* 0x000fe400048070d0 */
[----:B------:R-:W0:Y:S01]  /*6060*/  MUFU.EX2 R167, R167 ;  /* 0x000000a700a77308 */ /* 0x000e220000000800 */
[----:B-1----:R-:W-:-:S01]  /*6070*/  FADD.FTZ R154, R171, R154 ;  /* 0x0000009aab9a7221 */ /* 0x002fc20000010000 */
[----:B------:R-:W-:-:S04]  /*6080*/  F2FP.SATFINITE.E4M3.F32.PACK_AB_MERGE_C R168, R171, R168, RZ ;  /* 0x000000a8aba8723e */ /* 0x000fc800048070ff */
[----:B------:R-:W-:Y:S02]  /*6090*/  F2FP.SATFINITE.E4M3.F32.PACK_AB_MERGE_C R159, R164, R159, R168 ;  /* 0x0000009fa49f723e */ /* 0x000fe400048070a8 */
[----:B------:R-:W1:Y:S01]  /*60a0*/  MUFU.EX2 R172, R172 ;  /* 0x000000ac00ac7308 */ /* 0x000e620000000800 */
[----:B--2---:R-:W-:-:S04]  /*60b0*/  FADD.FTZ R152, R162, R3 ;  /* 0x00000003a2987221 */ /* 0x004fc80000010000 */
[----:B------:R-:W-:-:S03]  /*60c0*/  FADD.FTZ R153, R165, R152 ;  /* 0x00000098a5997221 */ /* 0x000fc60000010000 */
[----:B------:R-:W2:Y:S01]  /*60d0*/  MUFU.EX2 R210, R210 ;  /* 0x000000d200d27308 */ /* 0x000ea20000000800 */
[----:B0-----:R-:W-:-:S07]  /*60e0*/  FADD.FTZ R3, R167, R154 ;  /* 0x0000009aa7037221 */ /* 0x001fce0000010000 */
[----:B------:R-:W0:Y:S01]  /*60f0*/  MUFU.EX2 R179, R179 ;  /* 0x000000b300b37308 */ /* 0x000e220000000800 */
[----:B-1----:R-:W-:-:S07]  /*6100*/  FADD.FTZ R152, R172, R3 ;  /* 0x00000003ac987221 */ /* 0x002fce0000010000 */
[----:B------:R-:W1:Y:S01]  /*6110*/  MUFU.EX2 R215, R215 ;  /* 0x000000d700d77308 */ /* 0x000e620000000800 */
[----:B--2---:R-:W-:-:S07]  /*6120*/  FADD.FTZ R154, R210, R153 ;  /* 0x00000099d29a7221 */ /* 0x004fce0000010000 */
[----:B------:R-:W2:Y:S01]  /*6130*/  MUFU.EX2 R4, R191 ;  /* 0x000000bf00047308 */ /* 0x000ea20000000800 */
[----:B0-----:R-:W-:-:S07]  /*6140*/  FADD.FTZ R3, R179, R152 ;  /* 0x00000098b3037221 */ /* 0x001fce0000010000 */
[----:B------:R-:W0:Y:S01]  /*6150*/  MUFU.EX2 R166, R166 ;  /* 0x000000a600a67308 */ /* 0x000e220000000800 */
[----:B-1----:R-:W-:-:S01]  /*6160*/  FADD.FTZ R153, R215, R154 ;  /* 0x0000009ad7997221 */ /* 0x002fc20000010000 */
[----:B------:R-:W-:-:S04]  /*6170*/  F2FP.SATFINITE.E4M3.F32.PACK_AB_MERGE_C R210, R215, R210, RZ ;  /* 0x000000d2d7d2723e */ /* 0x000fc800048070ff */
[----:B------:R-:W-:Y:S02]  /*6180*/  F2FP.SATFINITE.E4M3.F32.PACK_AB_MERGE_C R160, R165, R162, R210 ;  /* 0x000000a2a5a0723e */ /* 0x000fe400048070d2 */
[----:B------:R-:W1:Y:S01]  /*6190*/  MUFU.EX2 R194, R194 ;  /* 0x000000c200c27308 */ /* 0x000e620000000800 */
[----:B--2---:R-:W-:-:S01]  /*61a0*/  FADD.FTZ R3, R4, R3 ;  /* 0x0000000304037221 */ /* 0x004fc20000010000 */
[----:B------:R-:W-:-:S04]  /*61b0*/  F2FP.SATFINITE.E4M3.F32.PACK_AB_MERGE_C R179, R4, R179, RZ ;  /* 0x000000b304b3723e */ /* 0x000fc800048070ff */
[----:B------:R-:W-:Y:S02]  /*61c0*/  F2FP.SATFINITE.E4M3.F32.PACK_AB_MERGE_C R161, R172, R167, R179 ;  /* 0x000000a7aca1723e */ /* 0x000fe400048070b3 */
        /* <DEDUP_REMOVED lines=9> */
[----:B-1----:R-:W-:-:S07]  /*6260*/  FADD.FTZ R152, R180, R3 ;  /* 0x00000003b4987221 */ /* 0x002fce0000010000 */
[----:B------:R-:W1:Y:S01]  /*6270*/  MUFU.EX2 R197, R197 ;  /* 0x000000c500c57308 */ /* 0x000e620000000800 */
[----:B--2---:R-:W-:-:S07]  /*6280*/  FADD.FTZ R154, R196, R153 ;  /* 0x00000099c49a7221 */ /* 0x004fce0000010000 */
        /* <DEDUP_REMOVED lines=21> */
[----:B--2---:R-:W-:-:S01]  /*63e0*/  FADD.FTZ R152, R185, R152 ;  /* 0x00000098b9987221 */ /* 0x004fc20000010000 */
[----:B------:R-:W-:-:S04]  /*63f0*/  F2FP.SATFINITE.E4M3.F32.PACK_AB_MERGE_C R182, R185, R182, RZ ;  /* 0x000000b6b9b6723e */ /* 0x000fc800048070ff */
[----:B------:R-:W-:Y:S02]  /*6400*/  F2FP.SATFINITE.E4M3.F32.PACK_AB_MERGE_C R164, R174, R173, R182 ;  /* 0x000000adaea4723e */ /* 0x000fe400048070b6 */
[----:B------:R-:W2:Y:S01]  /*6410*/  MUFU.EX2 R202, R202 ;  /* 0x000000ca00ca7308 */ /* 0x000ea20000000800 */
[----:B0-----:R-:W-:-:S01]  /*6420*/  FADD.FTZ R153, R201, R154 ;  /* 0x0000009ac9997221 */ /* 0x001fc20000010000 */
[----:B------:R-:W-:Y:S02]  /*6430*/  F2FP.SATFINITE.E4M3.F32.PACK_AB_MERGE_C R200, R201, R200, RZ ;  /* 0x000000c8c9c8723e */ /* 0x000fe400048070ff */
[----:B------:R-:W-:Y:S02]  /*6440*/  F2FP.SATFINITE.E4M3.F32.PACK_AB_MERGE_C R154, R15, R8, R12 ;  /* 0x000000080f9a723e */ /* 0x000fe4000480700c */
[----:B------:R-:W-:Y:S02]  /*6450*/  F2FP.SATFINITE.E4M3.F32.PACK_AB_MERGE_C R165, R199, R198, R200 ;  /* 0x000000c6c7a5723e */ /* 0x000fe400048070c8 */
        /* <DEDUP_REMOVED lines=12> */
[----:B------:R-:W-:Y:S02]  /*6520*/  F2FP.SATFINITE.E4M3.F32.PACK_AB_MERGE_C R153, R10, R5, R13 ;  /* 0x000000050a99723e */ /* 0x000fe4000480700d */
[C---:B-1----:R-:W-:Y:S01]  /*6530*/  F2FP.SATFINITE.E4M3.F32.PACK_AB_MERGE_C R184, R187.reuse, R184, RZ ;  /* 0x000000b8bbb8723e */ /* 0x042fe200048070ff */
[----:B------:R-:W-:-:S03]  /*6540*/  FADD.FTZ R4, R187, R4 ;  /* 0x00000004bb047221 */ /* 0x000fc60000010000 */
[----:B------:R-:W-:Y:S02]  /*6550*/  F2FP.SATFINITE.E4M3.F32.PACK_AB_MERGE_C R166, R178, R177, R184 ;  /* 0x000000b1b2a6723e */ /* 0x000fe400048070b8 */
[C---:B--2---:R-:W-:Y:S01]  /*6560*/  F2FP.SATFINITE.E4M3.F32.PACK_AB_MERGE_C R204, R3.reuse, R204, RZ ;  /* 0x000000cc03cc723e */ /* 0x044fe200048070ff */
[----:B------:R-:W-:Y:S01]  /*6570*/  FADD.FTZ R3, R3, R152 ;  /* 0x0000009803037221 */ /* 0x000fe20000010000 */
[----:B------:R-:W-:Y:S02]  /*6580*/  F2FP.SATFINITE.E4M3.F32.PACK_AB_MERGE_C R152, R7, R6, R11 ;  /* 0x000000060798723e */ /* 0x000fe4000480700b */
[----:B------:R-:W-:Y:S01]  /*6590*/  F2FP.SATFINITE.E4M3.F32.PACK_AB_MERGE_C R167, R203, R202, R204 ;  /* 0x000000cacba7723e */ /* 0x000fe200048070cc */
[----:B------:R-:W-:Y:S06]  /*65a0*/  @!P0 BRA `(.L_x_25) ;  /* 0x0000000000048947 */ /* 0x000fec0003800000 */
[----:B------:R-:W-:Y:S01]  /*65b0*/  BPT.TRAP 0x1 ;  /* 0x000000040000795c */ /* 0x000fe20000300000 */
.L_x_25:
[----:B------:R-:W-:-:S04]  /*65c0*/  IMAD.U32 R5, RZ, RZ, UR52 ;  /* 0x00000034ff057e24 */ /* 0x000fc8000f8e00ff */
[----:B------:R0:W1:Y:S01]  /*65d0*/  SYNCS.PHASECHK.TRANS64.TRYWAIT P2, [UR46+0x38850], R5 ;  /* 0x03885005ff0075a7 */ /* 0x000062000804016e */
[----:B------:R-:W-:Y:S05]  /*65e0*/  @!P0 BRA `(.L_x_26) ;  /* 0x0000000000048947 */ /* 0x000fea0003800000 */
[----:B------:R-:W-:Y:S01]  /*65f0*/  BPT.TRAP 0x1 ;  /* 0x000000040000795c */ /* 0x000fe20000300000 */
.L_x_26:
[----:B0-----:R-:W-:Y:S01]  /*6600*/  VIADD R5, R225, 0x8 ;  /* 0x00000008e1057836 */ /* 0x001fe20000000000 */
[----:B-1----:R-:W-:Y:S06]  /*6610*/  @P2 BRA `(.L_x_27) ;  /* 0x00000000000c2947 */ /* 0x002fec0003800000 */
[----:B------:R-:W-:-:S04]  /*6620*/  IMAD.U32 R6, RZ, RZ, UR52 ;  /* 0x00000034ff067e24 */ /* 0x000fc8000f8e00ff */
[----:B------:R-:W0:Y:S02]  /*6630*/  SYNCS.PHASECHK.TRANS64.TRYWAIT P2, [UR46+0x38850], R6 ;  /* 0x03885006ff0075a7 */ /* 0x000e24000804016e */
[----:B0-----:R-:W-:Y:S05]  /*6640*/  @!P2 BRA `(.L_x_28) ;  /* 0x0000008c0048a947 */ /* 0x001fea0003800000 */
.L_x_27:
[----:B------:R1:W-:Y:S01]  /*6650*/  BAR.SYNC.DEFER_BLOCKING R5, 0x100 ;  /* 0x000400050000751d */ /* 0x0003e20000010000 */
[----:B------:R-:W-:-:S05]  /*6660*/  ULEA UR11, UR37, UR50, 0xb ;  /* 0x00000032250b7291 */ /* 0x000fca000f8e583f */
[----:B------:R-:W-:Y:S02]  /*6670*/  UMOV UR7, 0x40000040 ;  /* 0x4000004000077882 */ /* 0x000fe40000000000 */
[----:B------:R-:W-:Y:S01]  /*6680*/  UMOV UR6, UR11 ;  /* 0x0000000b00067c82 */ /* 0x000fe20008000000 */
[----:B------:R-:W-:-:S06]  /*6690*/  WARPGROUP.ARRIVE ;  /* 0x00000000000079c5 */ /* 0x000fcc0000000000 */
        /* <DEDUP_REMOVED lines=20> */
[----:B-1----:R-:W-:Y:S05]  /*67e0*/  @!P0 BRA `(.L_x_29) ;  /* 0x0000000000048947 */ /* 0x002fea0003800000 */
[----:B------:R-:W-:Y:S01]  /*67f0*/  BPT.TRAP 0x1 ;  /* 0x000000040000795c */ /* 0x000fe20000300000 */
.L_x_29:
[----:B------:R-:W-:Y:S01]  /*6800*/  UIADD3 UR46, UR46, 0x38860, URZ ;  /* 0x000388602e2e7890 */ /* 0x000fe2000fffe03f */
[----:B------:R-:W-:Y:S02]  /*6810*/  IMAD.MOV.U32 R5, RZ, RZ, R170 ;  /* 0x000000ffff057224 */ /* 0x000fe400078e00aa */
[----:B0-----:R-:W-:Y:S01]  /*6820*/  IMAD.MOV.U32 R6, RZ, RZ, R181 ;  /* 0x000000ffff067224 */ /* 0x001fe200078e00b5 */
[----:B------:R-:W-:-:S09]  /*6830*/  UPRMT UR46, UR47, 0x654, UR46 ;  /* 0x000006542f2e7896 */ /* 0x000fd2000800002e */
[----:B------:R-:W-:Y:S01]  /*6840*/  SYNCS.ARRIVE.TRANS64.RED.A1T0 RZ, [UR46], RZ ;  /* 0x000000ffffff79a7 */ /* 0x000fe2000810042e */
[----:B------:R-:W-:Y:S05]  /*6850*/  @P1 BRA `(.L_x_30) ;  /* 0xffffffd4005c1947 */ /* 0x000fea000383ffff */
.L_x_19:
[----:B------:R-:W-:Y:S01]  /*6860*/  ULDC.64 UR12, c[0x0][0x9a0] ;  /* 0x00026800000c7ab9 */ /* 0x000fe20000000a00 */
[----:B------:R-:W-:Y:S01]  /*6870*/  USHF.R.S32.HI UR4, URZ, 0x1f, UR40 ;  /* 0x0000001f3f047899 */ /* 0x000fe20008011428 */
[----:B------:R-:W-:Y:S01]  /*6880*/  IMAD.MOV.U32 R0, RZ, RZ, 0x3f800000 ;  /* 0x3f800000ff007424 */ /* 0x000fe200078e00ff */
[----:B------:R-:W-:Y:S02]  /*6890*/  UISETP.NE.U32.AND UP0, UPT, UR12, URZ, UPT ;  /* 0x0000003f0c00728c */ /* 0x000fe4000bf05070 */
[----:B------:R-:W-:Y:S02]  /*68a0*/  UIADD3 UR5, -UR40, URZ, URZ ;  /* 0x0000003f28057290 */ /* 0x000fe4000fffe13f */
[----:B------:R-:W-:Y:S01]  /*68b0*/  UISETP.NE.AND.EX UP0, UPT, UR13, URZ, UPT, UP0 ;  /* 0x0000003f0d00728c */ /* 0x000fe2000bf05300 */
[----:B------:R-:W-:Y:S02]  /*68c0*/  ULDC UR6, c[0x0][0xc44] ;  /* 0x0003110000067ab9 */ /* 0x000fe40000000800 */
[----:B------:R-:W-:Y:S01]  /*68d0*/  UIMAD UR5, UR6, UR5, UR39 ;  /* 0x00000005060572a4 */ /* 0x000fe2000f8e0227 */
[----:B------:R-:W4:Y:S02]  /*68e0*/  SHFL.BFLY PT, R5, R4, 0x2, 0x1f ;  /* 0x0c401f0004057f89 */ /* 0x000f2400000e0000 */
[----:B------:R-:W-:-:S05]  /*68f0*/  PLOP3.LUT P0, PT, PT, PT, UP0, 0x80, 0x0 ;  /* 0x000000000000781c */ /* 0x000fca0003f0f008 */
[----:B------:R-:W-:Y:S01]  /*6900*/  @UP0 ULDC.64 UR14, c[0x0][0x9c8] ;  /* 0x00027200000e0ab9 */ /* 0x000fe20000000a00 */
[----:B------:R-:W-:Y:S02]  /*6910*/  @UP0 USHF.R.S32.HI UR9, URZ, 0x1f, UR5 ;  /* 0x0000001f3f090899 */ /* 0x000fe40008011405 */
[----:B------:R-:W-:Y:S02]  /*6920*/  @UP0 UIMAD UR8, UR4, UR14, URZ ;  /* 0x0000000e040802a4 */ /* 0x000fe4000f8e023f */
[----:B------:R-:W-:Y:S02]  /*6930*/  @UP0 UIMAD.WIDE.U32 UR6, UR40, UR14, URZ ;  /* 0x0000000e280602a5 */ /* 0x000fe4000f8e003f */
[----:B------:R-:W-:-:S03]  /*6940*/  @UP0 UIMAD UR8, UR40, UR15, UR8 ;  /* 0x0000000f280802a4 */ /* 0x000fc6000f8e0208 */
[----:B------:R-:W-:Y:S01]  /*6950*/  @UP0 ULDC.64 UR14, c[0x0][0x9d0] ;  /* 0x00027400000e0ab9 */ /* 0x000fe20000000a00 */
[----:B------:R-:W-:Y:S02]  /*6960*/  @UP0 UIADD3 UR7, UR7, UR8, URZ ;  /* 0x0000000807070290 */ /* 0x000fe4000fffe03f */
[----:B------:R-:W-:Y:S02]  /*6970*/  @UP0 UIMAD UR8, UR9, UR14, URZ ;  /* 0x0000000e090802a4 */ /* 0x000fe4000f8e023f */
[----:B------:R-:W-:Y:S02]  /*6980*/  @UP0 UIMAD.WIDE.U32 UR6, UR5, UR14, UR6 ;  /* 0x0000000e050602a5 */ /* 0x000fe4000f8e0006 */
[----:B------:R-:W-:Y:S01]  /*6990*/  @UP0 UIMAD UR8, UR5, UR15, UR8 ;  /* 0x0000000f050802a4 */ /* 0x000fe2000f8e0208 */
[----:B------:R-:W2:Y:S03]  /*69a0*/  S2R R11, SR_TID.X ;  /* 0x00000000000b7919 */ /* 0x000ea60000002100 */
[----:B------:R-:W-:-:S02]  /*69b0*/  @UP0 UIADD3 UR7, UR7, UR8, URZ ;  /* 0x0000000807070290 */ /* 0x000fc4000fffe03f */
[----:B------:R-:W-:Y:S01]  /*69c0*/  @UP0 ULEA UR8, UP1, UR6, UR12, 0x2 ;  /* 0x0000000c06080291 */ /* 0x000fe2000f82103f */
[----:B------:R-:W2:Y:S03]  /*69d0*/  SHFL.BFLY PT, R10, R3, 0x2, 0x1f ;  /* 0x0c401f00030a7f89 */ /* 0x000ea600000e0000 */
[----:B------:R-:W-:Y:S02]  /*69e0*/  @UP0 ULEA.HI.X UR9, UR6, UR13, UR7, 0x2, UP1 ;  /* 0x0000000d06090291 */ /* 0x000fe400088f1407 */
[----:B01-3--:R-:W-:Y:S02]  /*69f0*/  IMAD.U32 R6, RZ, RZ, UR8 ;  /* 0x00000008ff067e24 */ /* 0x00bfe4000f8e00ff */
[----:B----4-:R-:W-:Y:S01]  /*6a00*/  FADD.FTZ R5, R5, R4 ;  /* 0x0000000405057221 */ /* 0x010fe20000010000 */
[----:B------:R-:W-:Y:S01]  /*6a10*/  ULDC.64 UR12, c[0x4][0x128] ;  /* 0x01004a00000c7ab9 */ /* 0x000fe20000000a00 */
[----:B------:R-:W-:Y:S01]  /*6a20*/  IMAD.U32 R7, RZ, RZ, UR9 ;  /* 0x00000009ff077e24 */ /* 0x000fe2000f8e00ff */
[----:B------:R0:W-:Y:S08]  /*6a30*/  BAR.ARV R2, 0x100 ;  /* 0x000400020000751d */ /* 0x0001f00000002000 */
[----:B------:R-:W-:Y:S06]  /*6a40*/  BAR.ARV 0x8, 0x180 ;  /* 0x0206000000007b1d */ /* 0x000fec0000002000 */
[----:B------:R1:W3:Y:S01]  /*6a50*/  @P0 LDG.E R0, desc[UR48][R6.64] ;  /* 0x0000003006000981 */ /* 0x0002e2000c1e1900 */
[----:B--2---:R-:W-:Y:S01]  /*6a60*/  FADD.FTZ R10, R10, R3 ;  /* 0x000000030a0a7221 */ /* 0x004fe20000010000 */
[----:B------:R-:W-:Y:S01]  /*6a70*/  IMAD.SHL.U32 R3, R11, 0x4, RZ ;  /* 0x000000040b037824 */ /* 0x000fe200078e00ff */
[----:B------:R-:W2:Y:S01]  /*6a80*/  S2UR UR8, SR_CgaCtaId ;  /* 0x00000000000879c3 */ /* 0x000ea20000008800 */
[----:B------:R-:W4:Y:S01]  /*6a90*/  SHFL.BFLY PT, R8, R5, 0x1, 0x1f ;  /* 0x0c201f0005087f89 */ /* 0x000f2200000e0000 */
[----:B------:R-:W-:Y:S01]  /*6aa0*/  IMAD.MOV.U32 R203, RZ, RZ, RZ ;  /* 0x000000ffffcb7224 */ /* 0x000fe200078e00ff */
[----:B------:R-:W-:Y:S01]  /*6ab0*/  UMOV UR6, 0x400 ;  /* 0x0000040000067882 */ /* 0x000fe20000000000 */
[----:B------:R-:W-:Y:S01]  /*6ac0*/  LOP3.LUT R4, R3, 0xc, RZ, 0xc0, !PT ;  /* 0x0000000c03047812 */ /* 0x000fe200078ec0ff */
[----:B------:R-:W0:Y:S01]  /*6ad0*/  SHFL.BFLY PT, R9, R10, 0x1, 0x1f ;  /* 0x0c201f000a097f89 */ /* 0x000e2200000e0000 */
[----:B------:R-:W-:-:S02]  /*6ae0*/  IMAD.MOV.U32 R205, RZ, RZ, RZ ;  /* 0x000000ffffcd7224 */ /* 0x000fc400078e00ff */
[----:B------:R-:W-:Y:S01]  /*6af0*/  IADD3 R4, P4, R4, UR12, RZ ;  /* 0x0000000c04047c10 */ /* 0x000fe2000ff9e0ff */
[----:B------:R-:W0:Y:S01]  /*6b00*/  S2UR UR7, SR_SWINHI ;  /* 0x00000000000779c3 */ /* 0x000e220000002f00 */
[----:B------:R-:W-:Y:S02]  /*6b10*/  IMAD.MOV.U32 R194, RZ, RZ, 0x2 ;  /* 0x00000002ffc27424 */ /* 0x000fe400078e00ff */
[----:B-1----:R-:W-:Y:S02]  /*6b20*/  IMAD.U32 R6, RZ, RZ, UR10 ;  /* 0x0000000aff067e24 */ /* 0x002fe4000f8e00ff */
[----:B------:R-:W-:Y:S01]  /*6b30*/  IMAD.MOV.U32 R200, RZ, RZ, -0x800000 ;  /* 0xff800000ffc87424 */ /* 0x000fe200078e00ff */
[----:B--2---:R-:W-:Y:S01]  /*6b40*/  ULEA UR6, UR8, UR6, 0x18 ;  /* 0x0000000608067291 */ /* 0x004fe2000f8ec03f */
[----:B----4-:R-:W-:Y:S01]  /*6b50*/  FADD.FTZ R8, R5, R8 ;  /* 0x0000000805087221 */ /* 0x010fe20000010000 */
[----:B------:R-:W-:-:S03]  /*6b60*/  IMAD.X R5, RZ, RZ, UR13, P4 ;  /* 0x0000000dff057e24 */ /* 0x000fc6000a0e06ff */
[C---:B0-----:R-:W-:Y:S01]  /*6b70*/  FMUL.FTZ R2, R8.reuse, 0.00390625 ;  /* 0x3b80000008027820 */ /* 0x041fe20000410000 */
[----:B------:R-:W-:Y:S01]  /*6b80*/  FSETP.NE.FTZ.AND P0, PT, R8, RZ, PT ;  /* 0x000000ff0800720b */ /* 0x000fe20003f15000 */
[----:B------:R0:W2:Y:S01]  /*6b90*/  LDG.E.CONSTANT R201, desc[UR48][R4.64] ;  /* 0x0000003004c97981 */ /* 0x0000a2000c1e9900 */
[----:B------:R-:W-:Y:S01]  /*6ba0*/  FADD.FTZ R7, R10, R9 ;  /* 0x000000090a077221 */ /* 0x000fe20000010000 */
[----:B------:R-:W-:Y:S01]  /*6bb0*/  UMOV UR8, UR6 ;  /* 0x0000000600087c82 */ /* 0x000fe20008000000 */
[----:B------:R-:W-:Y:S01]  /*6bc0*/  UMOV UR9, UR7 ;  /* 0x0000000700097c82 */ /* 0x000fe20008000000 */
[----:B------:R-:W-:Y:S01]  /*6bd0*/  FSETP.NE.FTZ.AND P3, PT, R2, RZ, PT ;  /* 0x000000ff0200720b */ /* 0x000fe20003f75000 */
[----:B------:R-:W-:-:S04]  /*6be0*/  IMAD.WIDE R194, R221, R194, UR8 ;  /* 0x00000008ddc27e25 */ /* 0x000fc8000f8e02c2 */
[----:B------:R-:W-:Y:S01]  /*6bf0*/  FMUL.FTZ R10, R7, 0.00390625 ;  /* 0x3b800000070a7820 */ /* 0x000fe20000410000 */
[----:B------:R-:W-:-:S04]  /*6c00*/  IADD3 R9, P1, R194, 0xc060, RZ ;  /* 0x0000c060c2097810 */ /* 0x000fc80007f3e0ff */
[----:B------:R-:W-:Y:S01]  /*6c10*/  FSETP.NE.FTZ.AND P2, PT, R10, RZ, PT ;  /* 0x000000ff0a00720b */ /* 0x000fe20003f55000 */
[----:B------:R1:W-:Y:S01]  /*6c20*/  @P0 MUFU.RCP R203, R8 ;  /* 0x0000000800cb0308 */ /* 0x0003e20000001000 */
[----:B------:R-:W-:Y:S02]  /*6c30*/  FSETP.NE.FTZ.AND P0, PT, R7, RZ, PT ;  /* 0x000000ff0700720b */ /* 0x000fe40003f15000 */
[----:B------:R-:W-:Y:S01]  /*6c40*/  MOV R12, UR10 ;  /* 0x0000000a000c7c02 */ /* 0x000fe20008000f00 */
[----:B------:R-:W-:-:S04]  /*6c50*/  @P3 FMUL.FTZ R6, R6, 0.69314718246459960938 ;  /* 0x3f31721806063820 */ /* 0x000fc80000410000 */
[----:B------:R-:W4:Y:S01]  /*6c60*/  @P3 MUFU.LG2 R2, R2 ;  /* 0x0000000200023308 */ /* 0x000f220000000c00 */
[----:B-1----:R-:W-:Y:S01]  /*6c70*/  LOP3.LUT R8, R9, 0x380, RZ, 0xc0, !PT ;  /* 0x0000038009087812 */ /* 0x002fe200078ec0ff */
[----:B------:R-:W-:Y:S01]  /*6c80*/  IMAD.MOV.U32 R202, RZ, RZ, -0x800000 ;  /* 0xff800000ffca7424 */ /* 0x000fe200078e00ff */
[----:B------:R-:W-:Y:S01]  /*6c90*/  IADD3 R13, P6, R194, 0xc040, RZ ;  /* 0x0000c040c20d7810 */ /* 0x000fe20007fde0ff */
[----:B------:R-:W-:Y:S01]  /*6ca0*/  IMAD R192, R23, 0x40, R16 ;  /* 0x0000004017c07824 */ /* 0x000fe200078e0210 */
[----:B------:R-:W-:Y:S01]  /*6cb0*/  SHF.R.U64 R8, R8, 0x3, RZ ;  /* 0x0000000308087819 */ /* 0x000fe200000012ff */
[----:B------:R-:W-:Y:S01]  /*6cc0*/  IMAD.MOV.U32 R193, RZ, RZ, 0x2 ;  /* 0x00000002ffc17424 */ /* 0x000fe200078e00ff */
[C---:B------:R-:W-:Y:S01]  /*6cd0*/  IADD3 R177, P5, R194.reuse, 0x8040, RZ ;  /* 0x00008040c2b17810 */ /* 0x040fe20007fbe0ff */
[----:B------:R-:W-:Y:S01]  /*6ce0*/  @P0 MUFU.RCP R205, R7 ;  /* 0x0000000700cd0308 */ /* 0x000fe20000001000 */
[----:B------:R-:W-:Y:S01]  /*6cf0*/  LOP3.LUT P0, R3, R11, 0x3, RZ, 0xc0, !PT ;  /* 0x000000030b037812 */ /* 0x000fe2000780c0ff */
[----:B------:R-:W-:Y:S01]  /*6d00*/  USHF.R.S32.HI UR12, URZ, 0x1f, UR5 ;  /* 0x0000001f3f0c7899 */ /* 0x000fe20008011405 */
[----:B------:R-:W-:Y:S01]  /*6d10*/  LOP3.LUT R199, R194, 0x380, RZ, 0xc0, !PT ;  /* 0x00000380c2c77812 */ /* 0x000fe200078ec0ff */
[----:B------:R-:W-:Y:S01]  /*6d20*/  ULDC.64 UR10, c[0x0][0xb90] ;  /* 0x0002e400000a7ab9 */ /* 0x000fe20000000a00 */
[----:B------:R-:W-:-:S03]  /*6d30*/  ISETP.EQ.OR P0, PT, R3, 0x3, !P0 ;  /* 0x000000030300780c */ /* 0x000fc60004702670 */
[----:B------:R1:W0:Y:S01]  /*6d40*/  @P2 MUFU.LG2 R7, R10 ;  /* 0x0000000a00072308 */ /* 0x0002220000000c00 */
[----:B----4-:R-:W-:Y:S01]  /*6d50*/  @P3 FMUL.FTZ R3, R2, 0.69314718246459960938 ;  /* 0x3f31721802033820 */ /* 0x010fe20000410000 */
[----:B------:R-:W-:-:S03]  /*6d60*/  LOP3.LUT R2, R8, R9, RZ, 0x3c, !PT ;  /* 0x0000000908027212 */ /* 0x000fc600078e3cff */
[----:B------:R-:W-:Y:S01]  /*6d70*/  @P3 FFMA.FTZ R200, R6, R181, R3 ;  /* 0x000000b506c83223 */ /* 0x000fe20000010003 */
[----:B------:R-:W-:Y:S01]  /*6d80*/  IADD3 R9, P3, R194, 0xc000, RZ ;  /* 0x0000c000c2097810 */ /* 0x000fe20007f7e0ff */
[----:B-1----:R-:W-:-:S03]  /*6d90*/  @P2 FMUL.FTZ R10, R12, 0.69314718246459960938 ;  /* 0x3f3172180c0a2820 */ /* 0x002fc60000410000 */
[----:B------:R-:W-:Y:S01]  /*6da0*/  LOP3.LUT R3, R9, 0x380, RZ, 0xc0, !PT ;  /* 0x0000038009037812 */ /* 0x000fe200078ec0ff */
[----:B0-----:R-:W-:-:S04]  /*6db0*/  @P2 FMUL.FTZ R7, R7, 0.69314718246459960938 ;  /* 0x3f31721807072820 */ /* 0x001fc80000410000 */
[----:B------:R-:W-:Y:S01]  /*6dc0*/  @P2 FFMA.FTZ R202, R10, R170, R7 ;  /* 0x000000aa0aca2223 */ /* 0x000fe20000010007 */
[C---:B------:R-:W-:Y:S01]  /*6dd0*/  IADD3 R179, P2, R194.reuse, 0x8060, RZ ;  /* 0x00008060c2b37810 */ /* 0x040fe20007f5e0ff */
[--C-:B------:R-:W-:Y:S01]  /*6de0*/  IMAD.X R7, RZ, RZ, R195.reuse, P6 ;  /* 0x000000ffff077224 */ /* 0x100fe200030e06c3 */
[C---:B------:R-:W-:Y:S02]  /*6df0*/  IADD3 R161, P6, R194.reuse, 0x8020, RZ ;  /* 0x00008020c2a17810 */ /* 0x040fe40007fde0ff */
[----:B------:R-:W-:Y:S01]  /*6e00*/  SHF.R.U64 R4, R3, 0x3, RZ ;  /* 0x0000000303047819 */ /* 0x000fe200000012ff */
[----:B------:R-:W-:Y:S01]  /*6e10*/  IMAD.X R3, RZ, RZ, R195, P1 ;  /* 0x000000ffff037224 */ /* 0x000fe200008e06c3 */
[----:B------:R-:W-:Y:S02]  /*6e20*/  LOP3.LUT R178, R179, 0x380, RZ, 0xc0, !PT ;  /* 0x00000380b3b27812 */ /* 0x000fe400078ec0ff */
[----:B------:R-:W-:Y:S02]  /*6e30*/  IADD3 R175, P1, R194, 0x20, RZ ;  /* 0x00000020c2af7810 */ /* 0x000fe40007f3e0ff */
[----:B------:R-:W-:-:S02]  /*6e40*/  LOP3.LUT R160, R161, 0x380, RZ, 0xc0, !PT ;  /* 0x00000380a1a07812 */ /* 0x000fc400078ec0ff */
[----:B------:R-:W-:Y:S02]  /*6e50*/  SHF.R.U64 R178, R178, 0x3, RZ ;  /* 0x00000003b2b27819 */ /* 0x000fe400000012ff */
[----:B------:R-:W-:Y:S02]  /*6e60*/  LOP3.LUT R174, R175, 0x380, RZ, 0xc0, !PT ;  /* 0x00000380afae7812 */ /* 0x000fe400078ec0ff */
[----:B------:R-:W-:Y:S02]  /*6e70*/  SHF.R.U64 R160, R160, 0x3, RZ ;  /* 0x00000003a0a07819 */ /* 0x000fe400000012ff */
[----:B------:R-:W-:Y:S01]  /*6e80*/  LOP3.LUT R178, R178, R179, RZ, 0x3c, !PT ;  /* 0x000000b3b2b27212 */ /* 0x000fe200078e3cff */
[--C-:B------:R-:W-:Y:S01]  /*6e90*/  IMAD.X R179, RZ, RZ, R195.reuse, P2 ;  /* 0x000000ffffb37224 */ /* 0x100fe200010e06c3 */
[----:B------:R-:W-:Y:S02]  /*6ea0*/  SHF.R.U64 R174, R174, 0x3, RZ ;  /* 0x00000003aeae7819 */ /* 0x000fe400000012ff */
[----:B------:R-:W-:Y:S01]  /*6eb0*/  LOP3.LUT R160, R160, R161, RZ, 0x3c, !PT ;  /* 0x000000a1a0a07212 */ /* 0x000fe200078e3cff */
[----:B------:R-:W-:Y:S01]  /*6ec0*/  IMAD.X R161, RZ, RZ, R195, P6 ;  /* 0x000000ffffa17224 */ /* 0x000fe200030e06c3 */
[----:B------:R-:W-:-:S02]  /*6ed0*/  IADD3 R181, P2, R194, 0x4040, RZ ;  /* 0x00004040c2b57810 */ /* 0x000fc40007f5e0ff */
[----:B------:R-:W-:Y:S02]  /*6ee0*/  IADD3 R189, P6, R194, 0x4000, RZ ;  /* 0x00004000c2bd7810 */ /* 0x000fe40007fde0ff */
[----:B------:R-:W-:Y:S01]  /*6ef0*/  LOP3.LUT R174, R174, R175, RZ, 0x3c, !PT ;  /* 0x000000afaeae7212 */ /* 0x000fe200078e3cff */
[----:B------:R-:W-:Y:S01]  /*6f00*/  IMAD.X R175, RZ, RZ, R195, P1 ;  /* 0x000000ffffaf7224 */ /* 0x000fe200008e06c3 */
[----:B------:R-:W-:Y:S02]  /*6f10*/  LOP3.LUT R180, R181, 0x380, RZ, 0xc0, !PT ;  /* 0x00000380b5b47812 */ /* 0x000fe400078ec0ff */
[----:B------:R-:W-:Y:S02]  /*6f20*/  IADD3 R191, P1, R194, 0x4020, RZ ;  /* 0x00004020c2bf7810 */ /* 0x000fe40007f3e0ff */
[----:B------:R-:W-:Y:S02]  /*6f30*/  LOP3.LUT R188, R189, 0x380, RZ, 0xc0, !PT ;  /* 0x00000380bdbc7812 */ /* 0x000fe400078ec0ff */
[----:B------:R-:W-:Y:S01]  /*6f40*/  LOP3.LUT R176, R177, 0x380, RZ, 0xc0, !PT ;  /* 0x00000380b1b07812 */ /* 0x000fe200078ec0ff */
[----:B------:R-:W-:Y:S01]  /*6f50*/  IMAD.WIDE R192, R192, R193, UR8 ;  /* 0x00000008c0c07e25 */ /* 0x000fe2000f8e02c1 */
[----:B------:R-:W-:-:S02]  /*6f60*/  SHF.R.U64 R180, R180, 0x3, RZ ;  /* 0x00000003b4b47819 */ /* 0x000fc400000012ff */
[----:B------:R-:W-:Y:S02]  /*6f70*/  LOP3.LUT R190, R191, 0x380, RZ, 0xc0, !PT ;  /* 0x00000380bfbe7812 */ /* 0x000fe400078ec0ff */
[----:B------:R-:W-:Y:S02]  /*6f80*/  SHF.R.U64 R188, R188, 0x3, RZ ;  /* 0x00000003bcbc7819 */ /* 0x000fe400000012ff */
[----:B------:R-:W-:Y:S02]  /*6f90*/  IADD3 R11, P4, R194, 0xc020, RZ ;  /* 0x0000c020c20b7810 */ /* 0x000fe40007f9e0ff */
[----:B------:R-:W-:Y:S02]  /*6fa0*/  SHF.R.U64 R176, R176, 0x3, RZ ;  /* 0x00000003b0b07819 */ /* 0x000fe400000012ff */
[----:B------:R-:W-:Y:S01]  /*6fb0*/  LOP3.LUT R180, R180, R181, RZ, 0x3c, !PT ;  /* 0x000000b5b4b47212 */ /* 0x000fe200078e3cff */
[----:B------:R-:W-:Y:S01]  /*6fc0*/  IMAD.X R181, RZ, RZ, R195, P2 ;  /* 0x000000ffffb57224 */ /* 0x000fe200010e06c3 */
[----:B------:R-:W-:-:S02]  /*6fd0*/  SHF.R.U64 R190, R190, 0x3, RZ ;  /* 0x00000003bebe7819 */ /* 0x000fc400000012ff */
[----:B------:R-:W-:Y:S01]  /*6fe0*/  LOP3.LUT R188, R188, R189, RZ, 0x3c, !PT ;  /* 0x000000bdbcbc7212 */ /* 0x000fe200078e3cff */
[--C-:B------:R-:W-:Y:S01]  /*6ff0*/  IMAD.X R189, RZ, RZ, R195.reuse, P6 ;  /* 0x000000ffffbd7224 */ /* 0x100fe200030e06c3 */
[----:B------:R-:W-:Y:S01]  /*7000*/  LOP3.LUT R4, R4, R9, RZ, 0x3c, !PT ;  /* 0x0000000904047212 */ /* 0x000fe200078e3cff */
[--C-:B------:R-:W-:Y:S01]  /*7010*/  IMAD.X R9, RZ, RZ, R195.reuse, P4 ;  /* 0x000000ffff097224 */ /* 0x100fe200020e06c3 */
[----:B------:R-:W-:Y:S01]  /*7020*/  LOP3.LUT R176, R176, R177, RZ, 0x3c, !PT ;  /* 0x000000b1b0b07212 */ /* 0x000fe200078e3cff */
[--C-:B------:R-:W-:Y:S01]  /*7030*/  IMAD.X R5, RZ, RZ, R195.reuse, P3 ;  /* 0x000000ffff057224 */ /* 0x100fe200018e06c3 */
[C---:B------:R-:W-:Y:S01]  /*7040*/  IADD3 R15, P2, R192.reuse, 0x2000, RZ ;  /* 0x00002000c00f7810 */ /* 0x040fe20007f5e0ff */
[----:B------:R-:W-:Y:S01]  /*7050*/  IMAD.X R177, RZ, RZ, R195, P5 ;  /* 0x000000ffffb17224 */ /* 0x000fe200028e06c3 */
[----:B------:R-:W-:Y:S02]  /*7060*/  IADD3 R159, P6, R192, 0x5000, RZ ;  /* 0x00005000c09f7810 */ /* 0x000fe40007fde0ff */
[----:B------:R-:W-:-:S02]  /*7070*/  IADD3 R183, P4, R194, 0x8000, RZ ;  /* 0x00008000c2b77810 */ /* 0x000fc40007f9e0ff */
[C---:B------:R-:W-:Y:S02]  /*7080*/  IADD3 R185, P3, R194.reuse, 0x4060, RZ ;  /* 0x00004060c2b97810 */ /* 0x040fe40007f7e0ff */
[----:B------:R-:W-:Y:S02]  /*7090*/  IADD3 R187, P5, R194, 0x40, RZ ;  /* 0x00000040c2bb7810 */ /* 0x000fe40007fbe0ff */
[----:B------:R-:W-:Y:S01]  /*70a0*/  LOP3.LUT R190, R190, R191, RZ, 0x3c, !PT ;  /* 0x000000bfbebe7212 */ /* 0x000fe200078e3cff */
[----:B------:R-:W-:Y:S01]  /*70b0*/  IMAD.X R191, RZ, RZ, R195, P1 ;  /* 0x000000ffffbf7224 */ /* 0x000fe200008e06c3 */
[----:B------:R-:W-:Y:S02]  /*70c0*/  LOP3.LUT R14, R15, 0x380, RZ, 0xc0, !PT ;  /* 0x000003800f0e7812 */ /* 0x000fe400078ec0ff */
[----:B------:R-:W-:Y:S02]  /*70d0*/  IADD3 R155, P1, R192, 0x4000, RZ ;  /* 0x00004000c09b7810 */ /* 0x000fe40007f3e0ff */
[----:B------:R-:W-:-:S02]  /*70e0*/  LOP3.LUT R158, R159, 0x380, RZ, 0xc0, !PT ;  /* 0x000003809f9e7812 */ /* 0x000fc400078ec0ff */
[----:B------:R-:W-:Y:S02]  /*70f0*/  LOP3.LUT R182, R183, 0x380, RZ, 0xc0, !PT ;  /* 0x00000380b7b67812 */ /* 0x000fe400078ec0ff */
[----:B------:R-:W-:Y:S02]  /*7100*/  LOP3.LUT R184, R185, 0x380, RZ, 0xc0, !PT ;  /* 0x00000380b9b87812 */ /* 0x000fe400078ec0ff */
[----:B------:R-:W-:Y:S02]  /*7110*/  LOP3.LUT R186, R187, 0x380, RZ, 0xc0, !PT ;  /* 0x00000380bbba7812 */ /* 0x000fe400078ec0ff */
[----:B------:R-:W-:Y:S02]  /*7120*/  LOP3.LUT R6, R13, 0x380, RZ, 0xc0, !PT ;  /* 0x000003800d067812 */ /* 0x000fe400078ec0ff */
[----:B------:R-:W-:Y:S02]  /*7130*/  LOP3.LUT R8, R11, 0x380, RZ, 0xc0, !PT ;  /* 0x000003800b087812 */ /* 0x000fe400078ec0ff */
[----:B------:R-:W-:-:S02]  /*7140*/  SHF.R.U64 R14, R14, 0x3, RZ ;  /* 0x000000030e0e7819 */ /* 0x000fc400000012ff */
[----:B------:R-:W-:Y:S02]  /*7150*/  LOP3.LUT R154, R155, 0x380, RZ, 0xc0, !PT ;  /* 0x000003809b9a7812 */ /* 0x000fe400078ec0ff */
[----:B------:R-:W-:Y:S02]  /*7160*/  SHF.R.U64 R158, R158, 0x3, RZ ;  /* 0x000000039e9e7819 */ /* 0x000fe400000012ff */
[----:B------:R-:W-:Y:S02]  /*7170*/  SHF.R.U64 R182, R182, 0x3, RZ ;  /* 0x00000003b6b67819 */ /* 0x000fe400000012ff */
[----:B------:R-:W-:Y:S02]  /*7180*/  SHF.R.U64 R184, R184, 0x3, RZ ;  /* 0x00000003b8b87819 */ /* 0x000fe400000012ff */
[----:B------:R-:W-:Y:S02]  /*7190*/  SHF.R.U64 R186, R186, 0x3, RZ ;  /* 0x00000003baba7819 */ /* 0x000fe400000012ff */
[----:B------:R-:W-:-:S02]  /*71a0*/  SHF.R.U64 R6, R6, 0x3, RZ ;  /* 0x0000000306067819 */ /* 0x000fc400000012ff */
[----:B------:R-:W-:Y:S02]  /*71b0*/  SHF.R.U64 R8, R8, 0x3, RZ ;  /* 0x0000000308087819 */ /* 0x000fe400000012ff */
[----:B------:R-:W-:Y:S01]  /*71c0*/  LOP3.LUT R14, R14, R15, RZ, 0x3c, !PT ;  /* 0x0000000f0e0e7212 */ /* 0x000fe200078e3cff */
[--C-:B------:R-:W-:Y:S01]  /*71d0*/  IMAD.X R15, RZ, RZ, R193.reuse, P2 ;  /* 0x000000ffff0f7224 */ /* 0x100fe200010e06c1 */
[----:B------:R-:W-:Y:S02]  /*71e0*/  SHF.R.U64 R154, R154, 0x3, RZ ;  /* 0x000000039a9a7819 */ /* 0x000fe400000012ff */
[----:B------:R-:W-:Y:S01]  /*71f0*/  LOP3.LUT R158, R158, R159, RZ, 0x3c, !PT ;  /* 0x0000009f9e9e7212 */ /* 0x000fe200078e3cff */
[----:B------:R-:W-:Y:S01]  /*7200*/  IMAD.X R159, RZ, RZ, R193, P6 ;  /* 0x000000ffff9f7224 */ /* 0x000fe200030e06c1 */
[----:B------:R-:W-:Y:S01]  /*7210*/  LOP3.LUT R182, R182, R183, RZ, 0x3c, !PT ;  /* 0x000000b7b6b67212 */ /* 0x000fe200078e3cff */
[--C-:B------:R-:W-:Y:S01]  /*7220*/  IMAD.X R183, RZ, RZ, R195.reuse, P4 ;  /* 0x000000ffffb77224 */ /* 0x100fe200020e06c3 */
[----:B------:R-:W-:Y:S01]  /*7230*/  LOP3.LUT R184, R184, R185, RZ, 0x3c, !PT ;  /* 0x000000b9b8b87212 */ /* 0x000fe200078e3cff */
[--C-:B------:R-:W-:Y:S01]  /*7240*/  IMAD.X R185, RZ, RZ, R195.reuse, P3 ;  /* 0x000000ffffb97224 */ /* 0x100fe200018e06c3 */
[----:B------:R-:W-:Y:S01]  /*7250*/  LOP3.LUT R186, R186, R187, RZ, 0x3c, !PT ;  /* 0x000000bbbaba7212 */ /* 0x000fe200078e3cff */
[----:B------:R-:W-:Y:S01]  /*7260*/  IMAD.X R187, RZ, RZ, R195, P5 ;  /* 0x000000ffffbb7224 */ /* 0x000fe200028e06c3 */
[----:B------:R-:W-:-:S02]  /*7270*/  IADD3 R169, P2, R192, 0x8000, RZ ;  /* 0x00008000c0a97810 */ /* 0x000fc40007f5e0ff */
[----:B------:R-:W-:Y:S02]  /*7280*/  LOP3.LUT R6, R6, R13, RZ, 0x3c, !PT ;  /* 0x0000000d06067212 */ /* 0x000fe400078e3cff */
[----:B------:R-:W-:Y:S02]  /*7290*/  LOP3.LUT R8, R8, R11, RZ, 0x3c, !PT ;  /* 0x0000000b08087212 */ /* 0x000fe400078e3cff */
[----:B------:R-:W-:Y:S02]  /*72a0*/  IADD3 R157, P6, R192, 0xb000, RZ ;  /* 0x0000b000c09d7810 */ /* 0x000fe40007fde0ff */
[----:B------:R-:W-:Y:S02]  /*72b0*/  IADD3 R13, P4, R194, 0x60, RZ ;  /* 0x00000060c20d7810 */ /* 0x000fe40007f9e0ff */
[C---:B------:R-:W-:Y:S02]  /*72c0*/  IADD3 R11, P3, R192.reuse, 0x1000, RZ ;  /* 0x00001000c00b7810 */ /* 0x040fe40007f7e0ff */
[----:B------:R-:W-:-:S02]  /*72d0*/  IADD3 R153, P5, R192, 0x3000, RZ ;  /* 0x00003000c0997810 */ /* 0x000fc40007fbe0ff */
[----:B------:R-:W-:Y:S02]  /*72e0*/  LOP3.LUT R154, R154, R155, RZ, 0x3c, !PT ;  /* 0x0000009b9a9a7212 */ /* 0x000fe400078e3cff */
[----:B------:R-:W-:Y:S02]  /*72f0*/  LOP3.LUT R168, R169, 0x380, RZ, 0xc0, !PT ;  /* 0x00000380a9a87812 */ /* 0x000fe400078ec0ff */
[----:B------:R-:W-:Y:S02]  /*7300*/  IADD3.X R155, RZ, R193, RZ, P1, !PT ;  /* 0x000000c1ff9b7210 */ /* 0x000fe40000ffe4ff */
[----:B------:R-:W-:Y:S02]  /*7310*/  IADD3 R21, P1, R192, 0xa000, RZ ;  /* 0x0000a000c0157810 */ /* 0x000fe40007f3e0ff */
[----:B------:R-:W-:Y:S02]  /*7320*/  LOP3.LUT R156, R157, 0x380, RZ, 0xc0, !PT ;  /* 0x000003809d9c7812 */ /* 0x000fe400078ec0ff */
[----:B------:R-:W-:-:S02]  /*7330*/  LOP3.LUT R12, R13, 0x380, RZ, 0xc0, !PT ;  /* 0x000003800d0c7812 */ /* 0x000fc400078ec0ff */
[----:B------:R-:W-:Y:S02]  /*7340*/  LOP3.LUT R10, R11, 0x380, RZ, 0xc0, !PT ;  /* 0x000003800b0a7812 */ /* 0x000fe400078ec0ff */
[----:B------:R-:W-:Y:S02]  /*7350*/  LOP3.LUT R152, R153, 0x380, RZ, 0xc0, !PT ;  /* 0x0000038099987812 */ /* 0x000fe400078ec0ff */
[----:B------:R-:W-:Y:S02]  /*7360*/  SHF.R.U64 R168, R168, 0x3, RZ ;  /* 0x00000003a8a87819 */ /* 0x000fe400000012ff */
[----:B------:R-:W-:Y:S02]  /*7370*/  LOP3.LUT R20, R21, 0x380, RZ, 0xc0, !PT ;  /* 0x0000038015147812 */ /* 0x000fe400078ec0ff */
[----:B------:R-:W-:Y:S02]  /*7380*/  SHF.R.U64 R156, R156, 0x3, RZ ;  /* 0x000000039c9c7819 */ /* 0x000fe400000012ff */
[----:B------:R-:W-:-:S02]  /*7390*/  SHF.R.U64 R12, R12, 0x3, RZ ;  /* 0x000000030c0c7819 */ /* 0x000fc400000012ff */
[----:B------:R-:W-:Y:S02]  /*73a0*/  SHF.R.U64 R10, R10, 0x3, RZ ;  /* 0x000000030a0a7819 */ /* 0x000fe400000012ff */
[----:B------:R-:W-:Y:S02]  /*73b0*/  SHF.R.U64 R152, R152, 0x3, RZ ;  /* 0x0000000398987819 */ /* 0x000fe400000012ff */
[----:B------:R-:W-:Y:S01]  /*73c0*/  LOP3.LUT R168, R168, R169, RZ, 0x3c, !PT ;  /* 0x000000a9a8a87212 */ /* 0x000fe200078e3cff */
[----:B------:R-:W-:Y:S01]  /*73d0*/  IMAD.X R169, RZ, RZ, R193, P2 ;  /* 0x000000ffffa97224 */ /* 0x000fe200010e06c1 */
[----:B------:R-:W-:Y:S02]  /*73e0*/  SHF.R.U64 R20, R20, 0x3, RZ ;  /* 0x0000000314147819 */ /* 0x000fe400000012ff */
[----:B------:R-:W-:Y:S02]  /*73f0*/  LOP3.LUT R156, R156, R157, RZ, 0x3c, !PT ;  /* 0x0000009d9c9c7212 */ /* 0x000fe400078e3cff */
[----:B------:R-:W-:Y:S01]  /*7400*/  LOP3.LUT R12, R12, R13, RZ, 0x3c, !PT ;  /* 0x0000000d0c0c7212 */ /* 0x000fe200078e3cff */
[----:B------:R-:W-:Y:S01]  /*7410*/  IMAD.X R13, RZ, RZ, R195, P4 ;  /* 0x000000ffff0d7224 */ /* 0x000fe200020e06c3 */
[----:B------:R-:W-:Y:S01]  /*7420*/  LOP3.LUT R10, R10, R11, RZ, 0x3c, !PT ;  /* 0x0000000b0a0a7212 */ /* 0x000fe200078e3cff */
[--C-:B------:R-:W-:Y:S01]  /*7430*/  IMAD.X R11, RZ, RZ, R193.reuse, P3 ;  /* 0x000000ffff0b7224 */ /* 0x100fe200018e06c1 */
[----:B------:R-:W-:Y:S01]  /*7440*/  LOP3.LUT R152, R152, R153, RZ, 0x3c, !PT ;  /* 0x0000009998987212 */ /* 0x000fe200078e3cff */
[----:B------:R-:W-:Y:S01]  /*7450*/  IMAD.X R153, RZ, RZ, R193, P5 ;  /* 0x000000ffff997224 */ /* 0x000fe200028e06c1 */
[----:B------:R-:W-:-:S02]  /*7460*/  IADD3 R157, P2, R192, 0xe000, RZ ;  /* 0x0000e000c09d7810 */ /* 0x000fc40007f5e0ff */
[C---:B------:R-:W-:Y:S02]  /*7470*/  IADD3 R163, P4, R192.reuse, 0x6000, RZ ;  /* 0x00006000c0a37810 */ /* 0x040fe40007f9e0ff */
[C---:B------:R-:W-:Y:S02]  /*7480*/  IADD3 R167, P3, R192.reuse, 0x7000, RZ ;  /* 0x00007000c0a77810 */ /* 0x040fe40007f7e0ff */
[----:B------:R-:W-:Y:S02]  /*7490*/  IADD3 R173, P5, R192, 0x9000, RZ ;  /* 0x00009000c0ad7810 */ /* 0x000fe40007fbe0ff */
[----:B------:R-:W-:Y:S02]  /*74a0*/  LOP3.LUT R20, R20, R21, RZ, 0x3c, !PT ;  /* 0x0000001514147212 */ /* 0x000fe400078e3cff */
[----:B------:R-:W-:Y:S02]  /*74b0*/  SHF.R.U64 R199, R199, 0x3, RZ ;  /* 0x00000003c7c77819 */ /* 0x000fe400000012ff */
[----:B------:R-:W-:-:S02]  /*74c0*/  LOP3.LUT R21, R157, 0x380, RZ, 0xc0, !PT ;  /* 0x000003809d157812 */ /* 0x000fc400078ec0ff */
[----:B------:R-:W-:Y:S02]  /*74d0*/  LOP3.LUT R162, R163, 0x380, RZ, 0xc0, !PT ;  /* 0x00000380a3a27812 */ /* 0x000fe400078ec0ff */
[----:B------:R-:W-:Y:S02]  /*74e0*/  LOP3.LUT R166, R167, 0x380, RZ, 0xc0, !PT ;  /* 0x00000380a7a67812 */ /* 0x000fe400078ec0ff */
[----:B------:R-:W-:Y:S02]  /*74f0*/  LOP3.LUT R172, R173, 0x380, RZ, 0xc0, !PT ;  /* 0x00000380adac7812 */ /* 0x000fe400078ec0ff */
[----:B------:R-:W-:Y:S02]  /*7500*/  LOP3.LUT R198, R199, R194, RZ, 0x3c, !PT ;  /* 0x000000c2c7c67212 */ /* 0x000fe400078e3cff */
[----:B------:R-:W-:Y:S02]  /*7510*/  SHF.R.U64 R194, R21, 0x3, RZ ;  /* 0x0000000315c27819 */ /* 0x000fe400000012ff */
[----:B------:R-:W-:-:S02]  /*7520*/  LOP3.LUT R21, R192, 0x380, RZ, 0xc0, !PT ;  /* 0x00000380c0157812 */ /* 0x000fc400078ec0ff */
[----:B------:R-:W-:Y:S02]  /*7530*/  SHF.R.U64 R162, R162, 0x3, RZ ;  /* 0x00000003a2a27819 */ /* 0x000fe400000012ff */
[----:B------:R-:W-:Y:S02]  /*7540*/  SHF.R.U64 R166, R166, 0x3, RZ ;  /* 0x00000003a6a67819 */ /* 0x000fe400000012ff */
[----:B------:R-:W-:Y:S02]  /*7550*/  SHF.R.U64 R172, R172, 0x3, RZ ;  /* 0x00000003acac7819 */ /* 0x000fe400000012ff */
[----:B------:R-:W-:Y:S02]  /*7560*/  MOV R2, R2 ;  /* 0x0000000200027202 */ /* 0x000fe40000000f00 */
[----:B------:R-:W-:Y:S02]  /*7570*/  SHF.R.U64 R3, R21, 0x3, RZ ;  /* 0x0000000315037819 */ /* 0x000fe400000012ff */
[----:B------:R-:W-:Y:S01]  /*7580*/  LOP3.LUT R162, R162, R163, RZ, 0x3c, !PT ;  /* 0x000000a3a2a27212 */ /* 0x000fe200078e3cff */
[--C-:B------:R-:W-:Y:S01]  /*7590*/  IMAD.X R163, RZ, RZ, R193.reuse, P4 ;  /* 0x000000ffffa37224 */ /* 0x100fe200020e06c1 */
[----:B------:R-:W-:Y:S01]  /*75a0*/  LOP3.LUT R166, R166, R167, RZ, 0x3c, !PT ;  /* 0x000000a7a6a67212 */ /* 0x000fe200078e3cff */
[----:B---3--:R-:W-:Y:S01]  /*75b0*/  FMUL.FTZ R203, R203, R0 ;  /* 0x00000000cbcb7220 */ /* 0x008fe20000410000 */
[----:B------:R-:W-:Y:S01]  /*75c0*/  LOP3.LUT R172, R172, R173, RZ, 0x3c, !PT ;  /* 0x000000adacac7212 */ /* 0x000fe200078e3cff */
[--C-:B------:R-:W-:Y:S01]  /*75d0*/  IMAD.X R167, RZ, RZ, R193.reuse, P3 ;  /* 0x000000ffffa77224 */ /* 0x100fe200018e06c1 */
[----:B------:R-:W-:Y:S01]  /*75e0*/  MOV R12, R12 ;  /* 0x0000000c000c7202 */ /* 0x000fe20000000f00 */
[----:B------:R-:W-:Y:S01]  /*75f0*/  IMAD.X R173, RZ, RZ, R193, P5 ;  /* 0x000000ffffad7224 */ /* 0x000fe200028e06c1 */
[C---:B------:R-:W-:Y:S01]  /*7600*/  IADD3 R165, P4, R192.reuse, 0xc000, RZ ;  /* 0x0000c000c0a57810 */ /* 0x040fe20007f9e0ff */
[----:B------:R-:W-:Y:S01]  /*7610*/  FMUL.FTZ R205, R205, R0 ;  /* 0x00000000cdcd7220 */ /* 0x000fe20000410000 */
[----:B------:R-:W-:Y:S01]  /*7620*/  IADD3 R171, P3, R192, 0xd000, RZ ;  /* 0x0000d000c0ab7810 */ /* 0x000fe20007f7e0ff */
[-C--:B------:R-:W-:Y:S01]  /*7630*/  FMUL.FTZ R13, R56, R203.reuse ;  /* 0x000000cb380d7220 */ /* 0x080fe20000410000 */
[----:B------:R-:W-:Y:S01]  /*7640*/  IADD3 R197, P5, R192, 0xf000, RZ ;  /* 0x0000f000c0c57810 */ /* 0x000fe20007fbe0ff */
[-C--:B------:R-:W-:Y:S01]  /*7650*/  FMUL.FTZ R56, R65, R203.reuse ;  /* 0x000000cb41387220 */ /* 0x080fe20000410000 */
[----:B------:R-:W-:Y:S01]  /*7660*/  LOP3.LUT R192, R3, R192, RZ, 0x3c, !PT ;  /* 0x000000c003c07212 */ /* 0x000fe200078e3cff */
[-C--:B------:R-:W-:Y:S01]  /*7670*/  FMUL.FTZ R28, R28, R203.reuse ;  /* 0x000000cb1c1c7220 */ /* 0x080fe20000410000 */
[-C--:B------:R-:W-:Y:S01]  /*7680*/  FMUL.FTZ R3, R24, R203.reuse ;  /* 0x000000cb18037220 */ /* 0x080fe20000410000 */
[-C--:B------:R-:W-:Y:S01]  /*7690*/  FMUL.FTZ R29, R29, R203.reuse ;  /* 0x000000cb1d1d7220 */ /* 0x080fe20000410000 */
[-C--:B------:R-:W-:Y:S01]  /*76a0*/  FMUL.FTZ R0, R25, R203.reuse ;  /* 0x000000cb19007220 */ /* 0x080fe20000410000 */
[-C--:B------:R-:W-:Y:S01]  /*76b0*/  FMUL.FTZ R65, R104, R203.reuse ;  /* 0x000000cb68417220 */ /* 0x080fe20000410000 */
[----:B------:R-:W-:Y:S01]  /*76c0*/  FMUL.FTZ R104, R113, R203 ;  /* 0x000000cb71687220 */ /* 0x000fe20000410000 */
[-C--:B------:R-:W-:Y:S01]  /*76d0*/  FMUL.FTZ R113, R26, R205.reuse ;  /* 0x000000cd1a717220 */ /* 0x080fe20000410000 */
[-C--:B------:R-:W-:Y:S01]  /*76e0*/  FMUL.FTZ R31, R31, R205.reuse ;  /* 0x000000cd1f1f7220 */ /* 0x080fe20000410000 */
[----:B------:R-:W-:Y:S01]  /*76f0*/  FMUL.FTZ R26, R27, R205 ;  /* 0x000000cd1b1a7220 */ /* 0x000fe20000410000 */
[----:B------:R-:W-:-:S02]  /*7700*/  F2FP.BF16.F32.PACK_AB R3, R28, R3 ;  /* 0x000000031c03723e */ /* 0x000fc400000010ff */
[----:B------:R-:W-:Y:S02]  /*7710*/  F2FP.BF16.F32.PACK_AB R0, R29, R0 ;  /* 0x000000001d00723e */ /* 0x000fe400000010ff */
[----:B------:R-:W-:Y:S02]  /*7720*/  F2FP.BF16.F32.PACK_AB R31, R31, R26 ;  /* 0x0000001a1f1f723e */ /* 0x000fe400000010ff */
[----:B------:R-:W-:Y:S02]  /*7730*/  SEL R26, R3, R0, P0 ;  /* 0x00000000031a7207 */ /* 0x000fe40000000000 */
[----:B------:R-:W-:Y:S02]  /*7740*/  SEL R3, R0, R3, P0 ;  /* 0x0000000300037207 */ /* 0x000fe40000000000 */
[----:B------:R-:W0:Y:S01]  /*7750*/  LDC R0, c[0x0][0xbe8] ;  /* 0x0002fa00ff007b82 */ /* 0x000e220000000800 */
[-C--:B------:R-:W-:Y:S01]  /*7760*/  FMUL.FTZ R27, R34, R205.reuse ;  /* 0x000000cd221b7220 */ /* 0x080fe20000410000 */
[-C--:B------:R-:W-:Y:S01]  /*7770*/  FMUL.FTZ R34, R35, R205.reuse ;  /* 0x000000cd23227220 */ /* 0x080fe20000410000 */
[----:B------:R-:W-:Y:S01]  /*7780*/  FMUL.FTZ R35, R42, R205 ;  /* 0x000000cd2a237220 */ /* 0x000fe20000410000 */
[----:B------:R-:W-:Y:S01]  /*7790*/  MOV R4, R4 ;  /* 0x0000000400047202 */ /* 0x000fe20000000f00 */
[----:B------:R-:W-:Y:S01]  /*77a0*/  FMUL.FTZ R42, R43, R205 ;  /* 0x000000cd2b2a7220 */ /* 0x000fe20000410000 */
[----:B------:R-:W-:Y:S01]  /*77b0*/  MOV R6, R6 ;  /* 0x0000000600067202 */ /* 0x000fe20000000f00 */
[-C--:B------:R-:W-:Y:S01]  /*77c0*/  FMUL.FTZ R5, R32, R203.reuse ;  /* 0x000000cb20057220 */ /* 0x080fe20000410000 */
[-C--:B------:R-:W-:Y:S01]  /*77d0*/  FMUL.FTZ R24, R33, R203.reuse ;  /* 0x000000cb21187220 */ /* 0x080fe20000410000 */
[----:B------:R-:W-:Y:S01]  /*77e0*/  FMUL.FTZ R25, R64, R203 ;  /* 0x000000cb40197220 */ /* 0x000fe20000410000 */
[----:B------:R-:W-:Y:S01]  /*77f0*/  FMUL.FTZ R43, R50, R205 ;  /* 0x000000cd322b7220 */ /* 0x000fe20000410000 */
[-C--:B------:R-:W-:Y:S01]  /*7800*/  FMUL.FTZ R7, R40, R203.reuse ;  /* 0x000000cb28077220 */ /* 0x080fe20000410000 */
[-C--:B------:R-:W-:Y:S01]  /*7810*/  FMUL.FTZ R32, R41, R203.reuse ;  /* 0x000000cb29207220 */ /* 0x080fe20000410000 */
[-C--:B------:R-:W-:Y:S01]  /*7820*/  FMUL.FTZ R76, R76, R203.reuse ;  /* 0x000000cb4c4c7220 */ /* 0x080fe20000410000 */
[-C--:B------:R-:W-:Y:S01]  /*7830*/  FMUL.FTZ R33, R72, R203.reuse ;  /* 0x000000cb48217220 */ /* 0x080fe20000410000 */
[-C--:B------:R-:W-:Y:S01]  /*7840*/  FMUL.FTZ R77, R77, R203.reuse ;  /* 0x000000cb4d4d7220 */ /* 0x080fe20000410000 */
[----:B------:R-:W-:Y:S01]  /*7850*/  FMUL.FTZ R64, R73, R203 ;  /* 0x000000cb49407220 */ /* 0x000fe20000410000 */
[----:B------:R-:W-:Y:S01]  /*7860*/  FMUL.FTZ R50, R51, R205 ;  /* 0x000000cd33327220 */ /* 0x000fe20000410000 */
[-C--:B------:R-:W-:Y:S01]  /*7870*/  FMUL.FTZ R40, R49, R203.reuse ;  /* 0x000000cb31287220 */ /* 0x080fe20000410000 */
[----:B------:R-:W-:Y:S01]  /*7880*/  FMUL.FTZ R41, R80, R203 ;  /* 0x000000cb50297220 */ /* 0x000fe20000410000 */
[----:B------:R-:W-:Y:S01]  /*7890*/  FMUL.FTZ R51, R58, R205 ;  /* 0x000000cd3a337220 */ /* 0x000fe20000410000 */
[----:B------:R-:W-:Y:S01]  /*78a0*/  LOP3.LUT R170, R171, 0x380, RZ, 0xc0, !PT ;  /* 0x00000380abaa7812 */ /* 0x000fe200078ec0ff */
[-C--:B------:R-:W-:Y:S01]  /*78b0*/  FMUL.FTZ R92, R92, R203.reuse ;  /* 0x000000cb5c5c7220 */ /* 0x080fe20000410000 */
[-C--:B------:R-:W-:Y:S01]  /*78c0*/  FMUL.FTZ R49, R88, R203.reuse ;  /* 0x000000cb58317220 */ /* 0x080fe20000410000 */
[-C--:B------:R-:W-:Y:S01]  /*78d0*/  FMUL.FTZ R93, R93, R203.reuse ;  /* 0x000000cb5d5d7220 */ /* 0x080fe20000410000 */
[----:B------:R-:W-:Y:S01]  /*78e0*/  FMUL.FTZ R80, R89, R203 ;  /* 0x000000cb59507220 */ /* 0x000fe20000410000 */
[----:B------:R-:W-:Y:S01]  /*78f0*/  FMUL.FTZ R58, R59, R205 ;  /* 0x000000cd3b3a7220 */ /* 0x000fe20000410000 */
[----:B------:R-:W-:Y:S01]  /*7900*/  FMUL.FTZ R60, R60, R203 ;  /* 0x000000cb3c3c7220 */ /* 0x000fe20000410000 */
[-C--:B------:R-:W-:Y:S01]  /*7910*/  FMUL.FTZ R30, R30, R205.reuse ;  /* 0x000000cd1e1e7220 */ /* 0x080fe20000410000 */
[-C--:B------:R-:W-:Y:S01]  /*7920*/  FMUL.FTZ R38, R38, R205.reuse ;  /* 0x000000cd26267220 */ /* 0x080fe20000410000 */
[-C--:B------:R-:W-:Y:S01]  /*7930*/  FMUL.FTZ R39, R39, R205.reuse ;  /* 0x000000cd27277220 */ /* 0x080fe20000410000 */
[----:B------:R-:W-:Y:S01]  /*7940*/  FMUL.FTZ R59, R66, R205 ;  /* 0x000000cd423b7220 */ /* 0x000fe20000410000 */
[----:B------:R-:W-:Y:S01]  /*7950*/  MOV R8, R8 ;  /* 0x0000000800087202 */ /* 0x000fe20000000f00 */
        /* <DEDUP_REMOVED lines=8> */
[----:B------:R-:W-:Y:S01]  /*79e0*/  F2FP.BF16.F32.PACK_AB R33, R76, R33 ;  /* 0x000000214c21723e */ /* 0x000fe200000010ff */
[----:B------:R-:W-:Y:S01]  /*79f0*/  FMUL.FTZ R48, R57, R203 ;  /* 0x000000cb39307220 */ /* 0x000fe20000410000 */
[----:B------:R-:W-:Y:S01]  /*7a00*/  F2FP.BF16.F32.PACK_AB R64, R77, R64 ;  /* 0x000000404d40723e */ /* 0x000fe200000010ff */
[-C--:B------:R-:W-:Y:S01]  /*7a10*/  FMUL.FTZ R78, R78, R205.reuse ;  /* 0x000000cd4e4e7220 */ /* 0x080fe20000410000 */
[----:B------:R-:W-:Y:S01]  /*7a20*/  SHF.R.U64 R170, R170, 0x3, RZ ;  /* 0x00000003aaaa7819 */ /* 0x000fe200000012ff */
[----:B------:R-:W-:Y:S01]  /*7a30*/  FMUL.FTZ R74, R75, R205 ;  /* 0x000000cd4b4a7220 */ /* 0x000fe20000410000 */
[----:B------:R-:W-:Y:S01]  /*7a40*/  FMUL.FTZ R57, R96, R203 ;  /* 0x000000cb60397220 */ /* 0x000fe20000410000 */
[-C--:B------:R-:W-:Y:S01]  /*7a50*/  FMUL.FTZ R54, R54, R205.reuse ;  /* 0x000000cd36367220 */ /* 0x080fe20000410000 */
[-C--:B------:R-:W-:Y:S01]  /*7a60*/  FMUL.FTZ R55, R55, R205.reuse ;  /* 0x000000cd37377220 */ /* 0x080fe20000410000 */
[----:B------:R-:W-:Y:S01]  /*7a70*/  FMUL.FTZ R75, R82, R205 ;  /* 0x000000cd524b7220 */ /* 0x000fe20000410000 */
[----:B------:R-:W-:Y:S01]  /*7a80*/  F2FP.BF16.F32.PACK_AB R49, R92, R49 ;  /* 0x000000315c31723e */ /* 0x000fe200000010ff */
[-C--:B------:R-:W-:Y:S01]  /*7a90*/  FMUL.FTZ R108, R108, R203.reuse ;  /* 0x000000cb6c6c7220 */ /* 0x080fe20000410000 */
[----:B------:R-:W-:Y:S01]  /*7aa0*/  F2FP.BF16.F32.PACK_AB R80, R93, R80 ;  /* 0x000000505d50723e */ /* 0x000fe200000010ff */
[-C--:B------:R-:W-:Y:S01]  /*7ab0*/  FMUL.FTZ R109, R109, R203.reuse ;  /* 0x000000cb6d6d7220 */ /* 0x080fe20000410000 */
[----:B--2---:R-:W-:Y:S01]  /*7ac0*/  LOP3.LUT R28, R201, 0x2, RZ, 0x3c, !PT ;  /* 0x00000002c91c7812 */ /* 0x004fe200078e3cff */
[----:B------:R-:W-:Y:S01]  /*7ad0*/  FMUL.FTZ R96, R105, R203 ;  /* 0x000000cb69607220 */ /* 0x000fe20000410000 */
[-C--:B------:R-:W-:Y:S01]  /*7ae0*/  FMUL.FTZ R62, R62, R205.reuse ;  /* 0x000000cd3e3e7220 */ /* 0x080fe20000410000 */
[----:B------:R-:W-:Y:S01]  /*7af0*/  FMUL.FTZ R82, R83, R205 ;  /* 0x000000cd53527220 */ /* 0x000fe20000410000 */
[----:B------:R-:W-:Y:S01]  /*7b00*/  F2FP.BF16.F32.PACK_AB R30, R30, R113 ;  /* 0x000000711e1e723e */ /* 0x000fe200000010ff */
[----:B------:R-:W-:Y:S01]  /*7b10*/  FMUL.FTZ R70, R70, R205 ;  /* 0x000000cd46467220 */ /* 0x000fe20000410000 */
[----:B------:R-:W-:Y:S01]  /*7b20*/  F2FP.BF16.F32.PACK_AB R27, R38, R27 ;  /* 0x0000001b261b723e */ /* 0x000fe200000010ff */
[-C--:B------:R-:W-:Y:S01]  /*7b30*/  FMUL.FTZ R71, R71, R205.reuse ;  /* 0x000000cd47477220 */ /* 0x080fe20000410000 */
[----:B------:R-:W-:Y:S01]  /*7b40*/  F2FP.BF16.F32.PACK_AB R34, R39, R34 ;  /* 0x000000222722723e */ /* 0x000fe200000010ff */
[----:B------:R-:W-:Y:S01]  /*7b50*/  FMUL.FTZ R83, R90, R205 ;  /* 0x000000cd5a537220 */ /* 0x000fe20000410000 */
[----:B------:R-:W-:Y:S01]  /*7b60*/  F2FP.BF16.F32.PACK_AB R13, R60, R13 ;  /* 0x0000000d3c0d723e */ /* 0x000fe200000010ff */
[----:B------:R-:W-:Y:S01]  /*7b70*/  FMUL.FTZ R84, R84, R203 ;  /* 0x000000cb54547220 */ /* 0x000fe20000410000 */
[----:B------:R-:W-:Y:S01]  /*7b80*/  F2FP.BF16.F32.PACK_AB R5, R36, R5 ;  /* 0x000000052405723e */ /* 0x000fe200000010ff */
[-C--:B------:R-:W-:Y:S01]  /*7b90*/  FMUL.FTZ R79, R79, R205.reuse ;  /* 0x000000cd4f4f7220 */ /* 0x080fe20000410000 */
[----:B------:R-:W-:Y:S01]  /*7ba0*/  F2FP.BF16.F32.PACK_AB R24, R37, R24 ;  /* 0x000000182518723e */ /* 0x000fe200000010ff */
[----:B------:R-:W-:Y:S01]  /*7bb0*/  FMUL.FTZ R90, R91, R205 ;  /* 0x000000cd5b5a7220 */ /* 0x000fe20000410000 */
[----:B------:R-:W-:Y:S01]  /*7bc0*/  SEL R60, R33, R64, P0 ;  /* 0x00000040213c7207 */ /* 0x000fe20000000000 */
[----:B------:R-:W-:Y:S01]  /*7bd0*/  FMUL.FTZ R68, R68, R203 ;  /* 0x000000cb44447220 */ /* 0x000fe20000410000 */
[----:B------:R-:W-:Y:S01]  /*7be0*/  LOP3.LUT R170, R170, R171, RZ, 0x3c, !PT ;  /* 0x000000abaaaa7212 */ /* 0x000fe200078e3cff */
[----:B------:R-:W-:Y:S01]  /*7bf0*/  IMAD.X R171, RZ, RZ, R193, P3 ;  /* 0x000000ffffab7224 */ /* 0x000fe200018e06c1 */
[----:B------:R-:W-:Y:S01]  /*7c00*/  F2FP.BF16.F32.PACK_AB R35, R46, R35 ;  /* 0x000000232e23723e */ /* 0x000fe200000010ff */
[-C--:B------:R-:W-:Y:S01]  /*7c10*/  FMUL.FTZ R102, R102, R205.reuse ;  /* 0x000000cd66667220 */ /* 0x080fe20000410000 */
[----:B------:R-:W-:Y:S01]  /*7c20*/  F2FP.BF16.F32.PACK_AB R42, R47, R42 ;  /* 0x0000002a2f2a723e */ /* 0x000fe200000010ff */
[----:B------:R-:W-:Y:S01]  /*7c30*/  FMUL.FTZ R91, R98, R205 ;  /* 0x000000cd625b7220 */ /* 0x000fe20000410000 */
[----:B------:R-:W-:-:S02]  /*7c40*/  F2FP.BF16.F32.PACK_AB R58, R63, R58 ;  /* 0x0000003a3f3a723e */ /* 0x000fc400000010ff */
[----:B------:R-:W-:Y:S01]  /*7c50*/  SEL R33, R64, R33, P0 ;  /* 0x0000002140217207 */ /* 0x000fe20000000000 */
[----:B------:R-:W-:Y:S01]  /*7c60*/  FMUL.FTZ R44, R44, R203 ;  /* 0x000000cb2c2c7220 */ /* 0x000fe20000410000 */
[----:B------:R-:W-:Y:S01]  /*7c70*/  F2FP.BF16.F32.PACK_AB R67, R78, R67 ;  /* 0x000000434e43723e */ /* 0x000fe200000010ff */
[-C--:B------:R-:W-:Y:S01]  /*7c80*/  FMUL.FTZ R45, R45, R203.reuse ;  /* 0x000000cb2d2d7220 */ /* 0x080fe20000410000 */
[----:B------:R-:W-:Y:S01]  /*7c90*/  SEL R64, R49, R80, P0 ;  /* 0x0000005031407207 */ /* 0x000fe20000000000 */
[----:B------:R-:W-:Y:S01]  /*7ca0*/  FMUL.FTZ R85, R85, R203 ;  /* 0x000000cb55557220 */ /* 0x000fe20000410000 */
[----:B------:R-:W-:Y:S01]  /*7cb0*/  SEL R63, R80, R49, P0 ;  /* 0x00000031503f7207 */ /* 0x000fe20000000000 */
[----:B------:R-:W-:Y:S01]  /*7cc0*/  FMUL.FTZ R72, R81, R203 ;  /* 0x000000cb51487220 */ /* 0x000fe20000410000 */
[----:B------:R-:W-:Y:S01]  /*7cd0*/  F2FP.BF16.F32.PACK_AB R43, R54, R43 ;  /* 0x0000002b362b723e */ /* 0x000fe200000010ff */
[----:B------:R-:W-:Y:S01]  /*7ce0*/  SHFL.IDX PT, R26, R26, R201, 0x1c1f ;  /* 0x001c1fc91a1a7589 */ /* 0x000fe200000e0000 */
[----:B------:R-:W-:Y:S01]  /*7cf0*/  F2FP.BF16.F32.PACK_AB R50, R55, R50 ;  /* 0x000000323732723e */ /* 0x000fe200000010ff */
[----:B------:R-:W-:Y:S01]  /*7d00*/  FMUL.FTZ R86, R86, R205 ;  /* 0x000000cd56567220 */ /* 0x000fe20000410000 */
[----:B------:R-:W-:Y:S01]  /*7d10*/  SEL R78, R30, R31, P0 ;  /* 0x0000001f1e4e7207 */ /* 0x000fe20000000000 */
[----:B------:R-:W1:Y:S01]  /*7d20*/  SHFL.IDX PT, R3, R3, R28, 0x1c1f ;  /* 0x001c1f1c03037589 */ /* 0x000e6200000e0000 */
[----:B------:R-:W-:-:S02]  /*7d30*/  SEL R80, R27, R34, P0 ;  /* 0x000000221b507207 */ /* 0x000fc40000000000 */
[----:B0-----:R-:W-:Y:S02]  /*7d40*/  ISETP.NE.AND P3, PT, R0, 0x1, PT ;  /* 0x000000010000780c */ /* 0x001fe40003f65270 */
[----:B------:R-:W-:Y:S02]  /*7d50*/  F2FP.BF16.F32.PACK_AB R51, R62, R51 ;  /* 0x000000333e33723e */ /* 0x000fe400000010ff */
[----:B------:R-:W-:Y:S02]  /*7d60*/  F2FP.BF16.F32.PACK_AB R65, R108, R65 ;  /* 0x000000416c41723e */ /* 0x000fe400000010ff */
[----:B------:R-:W-:Y:S02]  /*7d70*/  F2FP.BF16.F32.PACK_AB R96, R109, R96 ;  /* 0x000000606d60723e */ /* 0x000fe400000010ff */
[----:B------:R-:W-:Y:S02]  /*7d80*/  SEL R36, R5, R24, P0 ;  /* 0x0000001805247207 */ /* 0x000fe40000000000 */
[----:B------:R-:W-:-:S02]  /*7d90*/  SEL R29, R24, R5, P0 ;  /* 0x00000005181d7207 */ /* 0x000fc40000000000 */
[----:B------:R-:W-:Y:S02]  /*7da0*/  SEL R31, R31, R30, P0 ;  /* 0x0000001e1f1f7207 */ /* 0x000fe40000000000 */
[----:B------:R-:W-:Y:S01]  /*7db0*/  SEL R27, R34, R27, P0 ;  /* 0x0000001b221b7207 */ /* 0x000fe20000000000 */
[----:B------:R-:W-:Y:S01]  /*7dc0*/  FMUL.FTZ R61, R61, R203 ;  /* 0x000000cb3d3d7220 */ /* 0x000fe20000410000 */
[----:B------:R-:W-:Y:S02]  /*7dd0*/  F2FP.BF16.F32.PACK_AB R59, R70, R59 ;  /* 0x0000003b463b723e */ /* 0x000fe400000010ff */
[----:B------:R-:W-:Y:S02]  /*7de0*/  F2FP.BF16.F32.PACK_AB R66, R71, R66 ;  /* 0x000000424742723e */ /* 0x000fe400000010ff */
[----:B------:R-:W-:Y:S02]  /*7df0*/  SEL R34, R35, R42, P0 ;  /* 0x0000002a23227207 */ /* 0x000fe40000000000 */
[----:B------:R-:W-:-:S02]  /*7e00*/  F2FP.BF16.F32.PACK_AB R74, R79, R74 ;  /* 0x0000004a4f4a723e */ /* 0x000fc400000010ff */
[----:B------:R-:W-:Y:S02]  /*7e10*/  F2FP.BF16.F32.PACK_AB R41, R84, R41 ;  /* 0x000000295429723e */ /* 0x000fe400000010ff */
[----:B------:R-:W-:Y:S01]  /*7e20*/  SEL R35, R42, R35, P0 ;  /* 0x000000232a237207 */ /* 0x000fe20000000000 */
[----:B------:R-:W-:Y:S01]  /*7e30*/  FMUL.FTZ R52, R52, R203 ;  /* 0x000000cb34347220 */ /* 0x000fe20000410000 */
[----:B------:R-:W-:Y:S01]  /*7e40*/  F2FP.BF16.F32.PACK_AB R25, R68, R25 ;  /* 0x000000194419723e */ /* 0x000fe200000010ff */
[----:B------:R-:W-:Y:S01]  /*7e50*/  FMUL.FTZ R53, R53, R203 ;  /* 0x000000cb35357220 */ /* 0x000fe20000410000 */
[----:B------:R-:W-:Y:S02]  /*7e60*/  F2FP.BF16.F32.PACK_AB R91, R102, R91 ;  /* 0x0000005b665b723e */ /* 0x000fe400000010ff */
[----:B------:R-:W-:Y:S01]  /*7e70*/  SEL R84, R43, R50, P0 ;  /* 0x000000322b547207 */ /* 0x000fe20000000000 */
[----:B------:R-:W0:Y:S01]  /*7e80*/  LDC R102, c[0x0][0xc38] ;  /* 0x00030e00ff667b82 */ /* 0x000e220000000800 */
[----:B------:R-:W-:-:S02]  /*7e90*/  SEL R71, R50, R43, P0 ;  /* 0x0000002b32477207 */ /* 0x000fc40000000000 */
[----:B------:R-:W-:Y:S02]  /*7ea0*/  F2FP.BF16.F32.PACK_AB R7, R44, R7 ;  /* 0x000000072c07723e */ /* 0x000fe400000010ff */
[----:B------:R-:W-:Y:S02]  /*7eb0*/  F2FP.BF16.F32.PACK_AB R32, R45, R32 ;  /* 0x000000202d20723e */ /* 0x000fe400000010ff */
[----:B------:R-:W-:Y:S02]  /*7ec0*/  F2FP.BF16.F32.PACK_AB R72, R85, R72 ;  /* 0x000000485548723e */ /* 0x000fe400000010ff */
[----:B------:R-:W-:Y:S02]  /*7ed0*/  SEL R68, R65, R96, P0 ;  /* 0x0000006041447207 */ /* 0x000fe40000000000 */
[----:B------:R-:W-:Y:S02]  /*7ee0*/  SEL R50, R51, R58, P0 ;  /* 0x0000003a33327207 */ /* 0x000fe40000000000 */
[----:B------:R-:W-:Y:S01]  /*7ef0*/  SEL R77, R58, R51, P0 ;  /* 0x000000333a4d7207 */ /* 0x000fe20000000000 */
[----:B------:R-:W-:Y:S01]  /*7f00*/  FMUL.FTZ R69, R69, R203 ;  /* 0x000000cb45457220 */ /* 0x000fe20000410000 */
[----:B------:R-:W-:Y:S01]  /*7f10*/  F2FP.BF16.F32.PACK_AB R75, R86, R75 ;  /* 0x0000004b564b723e */ /* 0x000fe200000010ff */
[----:B------:R-:W-:Y:S01]  /*7f20*/  SHFL.IDX PT, R36, R36, R201, 0x1c1f ;  /* 0x001c1fc924247589 */ /* 0x000fe200000e0000 */
[----:B------:R-:W-:-:S02]  /*7f30*/  SEL R58, R59, R66, P0 ;  /* 0x000000423b3a7207 */ /* 0x000fc40000000000 */
[----:B------:R-:W-:Y:S01]  /*7f40*/  SEL R79, R66, R59, P0 ;  /* 0x0000003b424f7207 */ /* 0x000fe20000000000 */
[----:B------:R-:W-:Y:S01]  /*7f50*/  SHFL.IDX PT, R78, R78, R201, 0x1c1f ;  /* 0x001c1fc94e4e7589 */ /* 0x000fe200000e0000 */
[----:B------:R-:W-:Y:S02]  /*7f60*/  SEL R86, R67, R74, P0 ;  /* 0x0000004a43567207 */ /* 0x000fe40000000000 */
[----:B------:R-:W-:Y:S01]  /*7f70*/  SEL R85, R74, R67, P0 ;  /* 0x000000434a557207 */ /* 0x000fe20000000000 */
[----:B------:R-:W-:Y:S01]  /*7f80*/  SHFL.IDX PT, R29, R29, R28, 0x1c1f ;  /* 0x001c1f1c1d1d7589 */ /* 0x000fe200000e0000 */
[----:B------:R-:W-:-:S03]  /*7f90*/  F2FP.BF16.F32.PACK_AB R48, R61, R48 ;  /* 0x000000303d30723e */ /* 0x000fc600000010ff */
[----:B------:R-:W2:Y:S01]  /*7fa0*/  SHFL.IDX PT, R31, R31, R28, 0x1c1f ;  /* 0x001c1f1c1f1f7589 */ /* 0x000ea200000e0000 */
[----:B------:R-:W-:Y:S02]  /*7fb0*/  SEL R37, R32, R7, P0 ;  /* 0x0000000720257207 */ /* 0x000fe40000000000 */
[----:B------:R-:W-:Y:S01]  /*7fc0*/  SEL R62, R41, R72, P0 ;  /* 0x00000048293e7207 */ /* 0x000fe20000000000 */
[----:B------:R-:W-:Y:S01]  /*7fd0*/  SHFL.IDX PT, R66, R34, R201, 0x1c1f ;  /* 0x001c1fc922427589 */ /* 0x000fe200000e0000 */
[----:B------:R-:W-:-:S03]  /*7fe0*/  SEL R61, R72, R41, P0 ;  /* 0x00000029483d7207 */ /* 0x000fc60000000000 */
[----:B------:R-:W3:Y:S01]  /*7ff0*/  SHFL.IDX PT, R67, R35, R28, 0x1c1f ;  /* 0x001c1f1c23437589 */ /* 0x000ee200000e0000 */
[----:B------:R-:W-:Y:S01]  /*8000*/  F2FP.BF16.F32.PACK_AB R9, R52, R9 ;  /* 0x000000093409723e */ /* 0x000fe200000010ff */
[-C--:B------:R-:W-:Y:S01]  /*8010*/  FMUL.FTZ R100, R100, R203.reuse ;  /* 0x000000cb64647220 */ /* 0x080fe20000410000 */
[----:B------:R-:W-:Y:S01]  /*8020*/  F2FP.BF16.F32.PACK_AB R40, R53, R40 ;  /* 0x000000283528723e */ /* 0x000fe200000010ff */
[----:B------:R-:W-:Y:S01]  /*8030*/  SHFL.IDX PT, R41, R68, R201, 0x1c1f ;  /* 0x001c1fc944297589 */ /* 0x000fe200000e0000 */
[----:B------:R-:W-:Y:S01]  /*8040*/  SEL R24, R7, R32, P0 ;  /* 0x0000002007187207 */ /* 0x000fe20000000000 */
[-C--:B------:R-:W-:Y:S01]  /*8050*/  FMUL.FTZ R101, R101, R203.reuse ;  /* 0x000000cb65657220 */ /* 0x080fe20000410000 */
[----:B------:R-:W-:Y:S01]  /*8060*/  FMUL.FTZ R88, R97, R203 ;  /* 0x000000cb61587220 */ /* 0x000fe20000410000 */
[----:B------:R-:W-:Y:S01]  /*8070*/  SHFL.IDX PT, R68, R58, R201, 0x1c1f ;  /* 0x001c1fc93a447589 */ /* 0x000fe200000e0000 */
[----:B------:R-:W-:Y:S02]  /*8080*/  F2FP.BF16.F32.PACK_AB R56, R69, R56 ;  /* 0x000000384538723e */ /* 0x000fe400000010ff */
[----:B------:R-:W-:Y:S01]  /*8090*/  SEL R65, R96, R65, P0 ;  /* 0x0000004160417207 */ /* 0x000fe20000000000 */
[----:B------:R4:W-:Y:S01]  /*80a0*/  SHFL.IDX PT, R58, R63, R28, 0x1c1f ;  /* 0x001c1f1c3f3a7589 */ /* 0x0009e200000e0000 */
[----:B------:R-:W-:Y:S01]  /*80b0*/  SEL R39, R40, R9, P0 ;  /* 0x0000000928277207 */ /* 0x000fe20000000000 */
[-C--:B------:R-:W-:Y:S01]  /*80c0*/  FMUL.FTZ R98, R99, R205.reuse ;  /* 0x000000cd63627220 */ /* 0x080fe20000410000 */
[----:B------:R-:W-:Y:S01]  /*80d0*/  SEL R32, R9, R40, P0 ;  /* 0x0000002809207207 */ /* 0x000fe20000000000 */
[----:B------:R-:W-:Y:S01]  /*80e0*/  SHFL.IDX PT, R80, R80, R201, 0x1c1f ;  /* 0x001c1fc950507589 */ /* 0x000fe200000e0000 */
[----:B------:R-:W-:Y:S01]  /*80f0*/  SEL R52, R13, R48, P0 ;  /* 0x000000300d347207 */ /* 0x000fe20000000000 */
[----:B------:R-:W-:Y:S01]  /*8100*/  FMUL.FTZ R99, R106, R205 ;  /* 0x000000cd6a637220 */ /* 0x000fe20000410000 */
[----:B------:R-:W-:Y:S01]  /*8110*/  SEL R55, R48, R13, P0 ;  /* 0x0000000d30377207 */ /* 0x000fe20000000000 */
[----:B------:R-:W3:Y:S01]  /*8120*/  SHFL.IDX PT, R27, R27, R28, 0x1c1f ;  /* 0x001c1f1c1b1b7589 */ /* 0x000ee200000e0000 */
[----:B----4-:R-:W4:Y:S01]  /*8130*/  @P3 LDC R63, c[0x0][0xbec] ;  /* 0x0002fb00ff3f3b82 */ /* 0x010f220000000800 */
[----:B------:R-:W-:-:S02]  /*8140*/  F2FP.BF16.F32.PACK_AB R57, R100, R57 ;  /* 0x000000396439723e */ /* 0x000fc400000010ff */
[----:B------:R-:W-:Y:S01]  /*8150*/  SHFL.IDX PT, R30, R24, R201, 0x1c1f ;  /* 0x001c1fc9181e7589 */ /* 0x000fe200000e0000 */
[----:B------:R-:W-:Y:S01]  /*8160*/  SEL R48, R25, R56, P0 ;  /* 0x0000003819307207 */ /* 0x000fe20000000000 */
[-C--:B------:R-:W-:Y:S02]  /*8170*/  FMUL.FTZ R87, R87, R205.reuse ;  /* 0x000000cd57577220 */ /* 0x080fe40000410000 */
[----:B------:R-:W-:Y:S01]  /*8180*/  SHFL.IDX PT, R37, R37, R28, 0x1c1f ;  /* 0x001c1f1c25257589 */ /* 0x000fe200000e0000 */
[----:B------:R-:W-:Y:S01]  /*8190*/  FMUL.FTZ R106, R107, R205 ;  /* 0x000000cd6b6a7220 */ /* 0x000fe20000410000 */
[----:B------:R-:W-:Y:S02]  /*81a0*/  F2FP.BF16.F32.PACK_AB R88, R101, R88 ;  /* 0x000000586558723e */ /* 0x000fe400000010ff */
[----:B------:R-:W-:Y:S01]  /*81b0*/  SHFL.IDX PT, R49, R64, R201, 0x1c1f ;  /* 0x001c1fc940317589 */ /* 0x000fe200000e0000 */
[----:B------:R-:W-:Y:S01]  /*81c0*/  SEL R25, R56, R25, P0 ;  /* 0x0000001938197207 */ /* 0x000fe20000000000 */
[----:B------:R-:W-:-:S02]  /*81d0*/  FMUL.FTZ R107, R114, R205 ;  /* 0x000000cd726b7220 */ /* 0x000fc40000410000 */
[----:B------:R1:W-:Y:S01]  /*81e0*/  SHFL.IDX PT, R64, R65, R28, 0x1c1f ;  /* 0x001c1f1c41407589 */ /* 0x0003e200000e0000 */
[-C--:B------:R-:W-:Y:S01]  /*81f0*/  FMUL.FTZ R94, R94, R205.reuse ;  /* 0x000000cd5e5e7220 */ /* 0x080fe20000410000 */
[-C--:B------:R-:W-:Y:S01]  /*8200*/  FMUL.FTZ R95, R95, R205.reuse ;  /* 0x000000cd5f5f7220 */ /* 0x080fe20000410000 */
[----:B------:R-:W-:Y:S01]  /*8210*/  FMUL.FTZ R114, R115, R205 ;  /* 0x000000cd73727220 */ /* 0x000fe20000410000 */
[----:B------:R-:W-:Y:S01]  /*8220*/  FMUL.FTZ R73, R112, R203 ;  /* 0x000000cb70497220 */ /* 0x000fe20000410000 */
[----:B------:R-:W-:Y:S01]  /*8230*/  FMUL.FTZ R115, R122, R205 ;  /* 0x000000cd7a737220 */ /* 0x000fe20000410000 */
[----:B------:R0:W-:Y:S01]  /*8240*/  SHFL.IDX PT, R38, R32, R201, 0x1c1f ;  /* 0x001c1fc920267589 */ /* 0x0001e200000e0000 */
[-C--:B------:R-:W-:Y:S01]  /*8250*/  FMUL.FTZ R81, R120, R203.reuse ;  /* 0x000000cb78517220 */ /* 0x080fe20000410000 */
[----:B-1----:R-:W1:Y:S02]  /*8260*/  @P3 LDC R65, c[0x0][0xbf0] ;  /* 0x0002fc00ff413b82 */ /* 0x002e640000000800 */
[----:B------:R-:W1:Y:S01]  /*8270*/  SHFL.IDX PT, R39, R39, R28, 0x1c1f ;  /* 0x001c1f1c27277589 */ /* 0x000e6200000e0000 */
[----:B------:R-:W-:Y:S01]  /*8280*/  FMUL.FTZ R112, R121, R203 ;  /* 0x000000cb79707220 */ /* 0x000fe20000410000 */
[-C--:B------:R-:W-:Y:S01]  /*8290*/  FMUL.FTZ R103, R103, R205.reuse ;  /* 0x000000cd67677220 */ /* 0x080fe20000410000 */
[----:B------:R-:W-:Y:S01]  /*82a0*/  FMUL.FTZ R122, R123, R205 ;  /* 0x000000cd7b7a7220 */ /* 0x000fe20000410000 */
[----:B------:R-:W-:Y:S01]  /*82b0*/  SEL R44, R57, R88, P0 ;  /* 0x00000058392c7207 */ /* 0x000fe20000000000 */
[----:B------:R-:W-:Y:S01]  /*82c0*/  FMUL.FTZ R116, R116, R203 ;  /* 0x000000cb74747220 */ /* 0x000fe20000410000 */
[----:B------:R-:W-:Y:S01]  /*82d0*/  SEL R69, R88, R57, P0 ;  /* 0x0000003958457207 */ /* 0x000fe20000000000 */
[-C--:B------:R-:W-:Y:S01]  /*82e0*/  FMUL.FTZ R117, R117, R203.reuse ;  /* 0x000000cb75757220 */ /* 0x080fe20000410000 */
[-C--:B------:R-:W-:Y:S01]  /*82f0*/  FMUL.FTZ R89, R128, R203.reuse ;  /* 0x000000cb80597220 */ /* 0x080fe20000410000 */
[-C--:B------:R-:W-:Y:S01]  /*8300*/  FMUL.FTZ R120, R129, R203.reuse ;  /* 0x000000cb81787220 */ /* 0x080fe20000410000 */
[-C--:B------:R-:W-:Y:S01]  /*8310*/  FMUL.FTZ R97, R136, R203.reuse ;  /* 0x000000cb88617220 */ /* 0x080fe20000410000 */
[----:B------:R-:W-:Y:S01]  /*8320*/  FMUL.FTZ R105, R144, R203 ;  /* 0x000000cb90697220 */ /* 0x000fe20000410000 */
[-C--:B------:R-:W-:Y:S01]  /*8330*/  FMUL.FTZ R126, R126, R205.reuse ;  /* 0x000000cd7e7e7220 */ /* 0x080fe20000410000 */
[-C--:B------:R-:W-:Y:S01]  /*8340*/  FMUL.FTZ R127, R127, R205.reuse ;  /* 0x000000cd7f7f7220 */ /* 0x080fe20000410000 */
[-C--:B------:R-:W-:Y:S01]  /*8350*/  FMUL.FTZ R121, R130, R205.reuse ;  /* 0x000000cd82797220 */ /* 0x080fe20000410000 */
[----:B------:R-:W-:Y:S01]  /*8360*/  FMUL.FTZ R123, R138, R205 ;  /* 0x000000cd8a7b7220 */ /* 0x000fe20000410000 */
[----:B------:R-:W-:Y:S01]  /*8370*/  F2FP.BF16.F32.PACK_AB R82, R87, R82 ;  /* 0x000000525752723e */ /* 0x000fe200000010ff */
[----:B------:R-:W-:Y:S01]  /*8380*/  SHFL.IDX PT, R56, R48, R201, 0x1c1f ;  /* 0x001c1fc930387589 */ /* 0x000fe200000e0000 */
[-C--:B------:R-:W-:Y:S01]  /*8390*/  FMUL.FTZ R124, R124, R203.reuse ;  /* 0x000000cb7c7c7220 */ /* 0x080fe20000410000 */
[-C--:B------:R-:W-:Y:S01]  /*83a0*/  FMUL.FTZ R125, R125, R203.reuse ;  /* 0x000000cb7d7d7220 */ /* 0x080fe20000410000 */
[-C--:B------:R-:W-:Y:S01]  /*83b0*/  FMUL.FTZ R132, R132, R203.reuse ;  /* 0x000000cb84847220 */ /* 0x080fe20000410000 */
        /* <DEDUP_REMOVED lines=8> */
[----:B------:R-:W1:Y:S01]  /*8440*/  SHFL.IDX PT, R71, R71, R28, 0x1c1f ;  /* 0x001c1f1c47477589 */ /* 0x000e6200000e0000 */
[----:B------:R-:W-:Y:S01]  /*8450*/  FMUL.FTZ R136, R145, R203 ;  /* 0x000000cb91887220 */ /* 0x000fe20000410000 */
[-C--:B------:R-:W-:Y:S01]  /*8460*/  FMUL.FTZ R110, R110, R205.reuse ;  /* 0x000000cd6e6e7220 */ /* 0x080fe20000410000 */
        /* <DEDUP_REMOVED lines=12> */
[----:B------:R-:W-:Y:S01]  /*8530*/  FMUL.FTZ R144, R147, R205 ;  /* 0x000000cd93907220 */ /* 0x000fe20000410000 */
[----:B------:R-:W-:Y:S01]  /*8540*/  SHFL.IDX PT, R54, R52, R201, 0x1c1f ;  /* 0x001c1fc934367589 */ /* 0x000fe200000e0000 */
[----:B------:R-:W-:-:S02]  /*8550*/  F2FP.BF16.F32.PACK_AB R83, R94, R83 ;  /* 0x000000535e53723e */ /* 0x000fc400000010ff */
[----:B------:R-:W-:Y:S01]  /*8560*/  F2FP.BF16.F32.PACK_AB R90, R95, R90 ;  /* 0x0000005a5f5a723e */ /* 0x000fe200000010ff */
[----:B------:R-:W-:Y:S01]  /*8570*/  SHFL.IDX PT, R74, R50, R201, 0x1c1f ;  /* 0x001c1fc9324a7589 */ /* 0x000fe200000e0000 */
[----:B0-----:R-:W-:Y:S02]  /*8580*/  SEL R32, R26, R3, P0 ;  /* 0x000000031a207207 */ /* 0x001fe40000000000 */
[----:B------:R-:W-:Y:S01]  /*8590*/  SEL R34, R3, R26, P0 ;  /* 0x0000001a03227207 */ /* 0x000fe20000000000 */
[----:B------:R-:W0:Y:S01]  /*85a0*/  SHFL.IDX PT, R55, R55, R28, 0x1c1f ;  /* 0x001c1f1c37377589 */ /* 0x000e2200000e0000 */
[----:B------:R-:W-:-:S03]  /*85b0*/  IMAD R3, RZ, RZ, -UR39 ;  /* 0x80000027ff037e24 */ /* 0x000fc6000f8e02ff */
[----:B------:R-:W0:Y:S01]  /*85c0*/  SHFL.IDX PT, R77, R77, R28, 0x1c1f ;  /* 0x001c1f1c4d4d7589 */ /* 0x000e2200000e0000 */
[----:B------:R-:W-:Y:S01]  /*85d0*/  IMAD.MOV.U32 R199, RZ, RZ, R195 ;  /* 0x000000ffffc77224 */ /* 0x000fe200078e00c3 */
[----:B------:R-:W-:Y:S02]  /*85e0*/  F2FP.BF16.F32.PACK_AB R98, R103, R98 ;  /* 0x000000626762723e */ /* 0x000fe400000010ff */
[----:B------:R-:W0:Y:S01]  /*85f0*/  SHFL.IDX PT, R79, R79, R28, 0x1c1f ;  /* 0x001c1f1c4f4f7589 */ /* 0x000e2200000e0000 */
[----:B------:R-:W-:-:S03]  /*8600*/  SEL R88, R75, R82, P0 ;  /* 0x000000524b587207 */ /* 0x000fc60000000000 */
[----:B------:R-:W-:Y:S01]  /*8610*/  SHFL.IDX PT, R60, R60, R201, 0x1c1f ;  /* 0x001c1fc93c3c7589 */ /* 0x000fe200000e0000 */
[----:B------:R-:W-:-:S03]  /*8620*/  F2FP.BF16.F32.PACK_AB R73, R116, R73 ;  /* 0x000000497449723e */ /* 0x000fc600000010ff */
[----:B------:R-:W-:Y:S01]  /*8630*/  SHFL.IDX PT, R86, R86, R201, 0x1c1f ;  /* 0x001c1fc956567589 */ /* 0x000fe200000e0000 */
[----:B------:R-:W-:-:S03]  /*8640*/  F2FP.BF16.F32.PACK_AB R104, R117, R104 ;  /* 0x000000687568723e */ /* 0x000fc600000010ff */
[----:B------:R2:W0:Y:S01]  /*8650*/  SHFL.IDX PT, R59, R33, R28, 0x1c1f ;  /* 0x001c1f1c213b7589 */ /* 0x00042200000e0000 */
[----:B------:R-:W-:-:S03]  /*8660*/  F2FP.BF16.F32.PACK_AB R115, R126, R115 ;  /* 0x000000737e73723e */ /* 0x000fc600000010ff */
[----:B------:R-:W0:Y:S01]  /*8670*/  SHFL.IDX PT, R85, R85, R28, 0x1c1f ;  /* 0x001c1f1c55557589 */ /* 0x000e2200000e0000 */
[----:B------:R-:W-:Y:S02]  /*8680*/  F2FP.BF16.F32.PACK_AB R122, R127, R122 ;  /* 0x0000007a7f7a723e */ /* 0x000fe400000010ff */
[----:B------:R-:W-:Y:S01]  /*8690*/  SEL R75, R82, R75, P0 ;  /* 0x0000004b524b7207 */ /* 0x000fe20000000000 */
[----:B------:R-:W-:Y:S01]  /*86a0*/  IMAD R3, R102, R3, UR41 ;  /* 0x0000002966037e24 */ /* 0x000fe2000f8e0203 */
[----:B------:R-:W-:Y:S02]  /*86b0*/  F2FP.BF16.F32.PACK_AB R99, R110, R99 ;  /* 0x000000636e63723e */ /* 0x000fe400000010ff */
[----:B------:R-:W-:Y:S02]  /*86c0*/  F2FP.BF16.F32.PACK_AB R106, R111, R106 ;  /* 0x0000006a6f6a723e */ /* 0x000fe400000010ff */
[----:B------:R-:W-:Y:S02]  /*86d0*/  F2FP.BF16.F32.PACK_AB R107, R118, R107 ;  /* 0x0000006b766b723e */ /* 0x000fe400000010ff */
[----:B------:R-:W-:-:S02]  /*86e0*/  F2FP.BF16.F32.PACK_AB R114, R119, R114 ;  /* 0x000000727772723e */ /* 0x000fc400000010ff */
[----:B------:R-:W-:Y:S02]  /*86f0*/  F2FP.BF16.F32.PACK_AB R81, R124, R81 ;  /* 0x000000517c51723e */ /* 0x000fe400000010ff */
[----:B------:R-:W-:Y:S02]  /*8700*/  F2FP.BF16.F32.PACK_AB R112, R125, R112 ;  /* 0x000000707d70723e */ /* 0x000fe400000010ff */
        /* <DEDUP_REMOVED lines=12> */
[----:B------:R-:W-:Y:S02]  /*87d0*/  SEL R82, R83, R90, P0 ;  /* 0x0000005a53527207 */ /* 0x000fe40000000000 */
[----:B------:R-:W-:Y:S02]  /*87e0*/  SEL R83, R90, R83, P0 ;  /* 0x000000535a537207 */ /* 0x000fe40000000000 */
[----:B------:R-:W-:Y:S02]  /*87f0*/  SEL R90, R91, R98, P0 ;  /* 0x000000625b5a7207 */ /* 0x000fe40000000000 */
[----:B------:R-:W-:-:S02]  /*8800*/  MOV R198, R198 ;  /* 0x000000c600c67202 */ /* 0x000fc40000000f00 */
[----:B------:R-:W-:Y:S02]  /*8810*/  SEL R40, R73, R104, P0 ;  /* 0x0000006849287207 */ /* 0x000fe40000000000 */
[----:B------:R-:W-:Y:S02]  /*8820*/  SEL R91, R98, R91, P0 ;  /* 0x0000005b625b7207 */ /* 0x000fe40000000000 */
[----:B------:R-:W-:Y:S02]  /*8830*/  SEL R42, R115, R122, P0 ;  /* 0x0000007a732a7207 */ /* 0x000fe40000000000 */
[----:B--2---:R-:W-:Y:S02]  /*8840*/  SEL R33, R78, R31, P0 ;  /* 0x0000001f4e217207 */ /* 0x004fe40000000000 */
[----:B------:R-:W-:Y:S01]  /*8850*/  SEL R35, R31, R78, P0 ;  /* 0x0000004e1f237207 */ /* 0x000fe20000000000 */
[----:B------:R-:W-:Y:S01]  /*8860*/  BAR.SYNC.DEFER_BLOCKING 0x1, 0x100 ;  /* 0x0044000000007b1d */ /* 0x000fe20000010000 */
[----:B------:R-:W-:-:S02]  /*8870*/  SEL R24, R36, R29, P0 ;  /* 0x0000001d24187207 */ /* 0x000fc40000000000 */
[----:B------:R-:W-:Y:S02]  /*8880*/  SEL R26, R29, R36, P0 ;  /* 0x000000241d1a7207 */ /* 0x000fe40000000000 */
[----:B------:R-:W-:Y:S02]  /*8890*/  SEL R73, R104, R73, P0 ;  /* 0x0000004968497207 */ /* 0x000fe40000000000 */
[----:B------:R-:W-:Y:S02]  /*88a0*/  SEL R70, R81, R112, P0 ;  /* 0x0000007051467207 */ /* 0x000fe40000000000 */
[----:B------:R-:W-:Y:S02]  /*88b0*/  SEL R53, R120, R89, P0 ;  /* 0x0000005978357207 */ /* 0x000fe40000000000 */
[----:B------:R-:W-:Y:S02]  /*88c0*/  SEL R72, R97, R128, P0 ;  /* 0x0000008061487207 */ /* 0x000fe40000000000 */
[----:B------:R-:W-:-:S02]  /*88d0*/  SEL R76, R105, R136, P0 ;  /* 0x00000088694c7207 */ /* 0x000fc40000000000 */
[----:B------:R-:W-:Y:S02]  /*88e0*/  SEL R92, R99, R106, P0 ;  /* 0x0000006a635c7207 */ /* 0x000fe40000000000 */
[----:B------:R-:W-:Y:S02]  /*88f0*/  SEL R94, R107, R114, P0 ;  /* 0x000000726b5e7207 */ /* 0x000fe40000000000 */
[----:B------:R-:W-:Y:S02]  /*8900*/  SEL R115, R122, R115, P0 ;  /* 0x000000737a737207 */ /* 0x000fe40000000000 */
[----:B------:R-:W-:Y:S02]  /*8910*/  SEL R96, R121, R130, P0 ;  /* 0x0000008279607207 */ /* 0x000fe40000000000 */
[----:B------:R-:W-:Y:S02]  /*8920*/  SEL R98, R123, R138, P0 ;  /* 0x0000008a7b627207 */ /* 0x000fe40000000000 */
[----:B------:R-:W-:-:S02]  /*8930*/  SEL R100, R129, R144, P0 ;  /* 0x0000009081647207 */ /* 0x000fc40000000000 */
[----:B---3--:R-:W-:Y:S02]  /*8940*/  SEL R29, R66, R67, P0 ;  /* 0x00000043421d7207 */ /* 0x008fe40000000000 */
[----:B------:R-:W-:Y:S01]  /*8950*/  SEL R31, R67, R66, P0 ;  /* 0x00000042431f7207 */ /* 0x000fe20000000000 */
[----:B------:R-:W-:Y:S01]  /*8960*/  IMAD R66, R3, 0x80, R220 ;  /* 0x0000008003427824 */ /* 0x000fe200078e02dc */
[----:B------:R-:W-:Y:S02]  /*8970*/  SEL R81, R112, R81, P0 ;  /* 0x0000005170517207 */ /* 0x000fe40000000000 */
[----:B------:R-:W-:Y:S02]  /*8980*/  SEL R97, R128, R97, P0 ;  /* 0x0000006180617207 */ /* 0x000fe40000000000 */
[----:B------:R-:W-:Y:S02]  /*8990*/  SEL R105, R136, R105, P0 ;  /* 0x0000006988697207 */ /* 0x000fe40000000000 */
[----:B------:R-:W-:-:S02]  /*89a0*/  SEL R99, R106, R99, P0 ;  /* 0x000000636a637207 */ /* 0x000fc40000000000 */
[----:B------:R-:W-:Y:S02]  /*89b0*/  SEL R107, R114, R107, P0 ;  /* 0x0000006b726b7207 */ /* 0x000fe40000000000 */
[----:B------:R-:W-:Y:S02]  /*89c0*/  SEL R121, R130, R121, P0 ;  /* 0x0000007982797207 */ /* 0x000fe40000000000 */
[----:B------:R-:W-:Y:S02]  /*89d0*/  SEL R123, R138, R123, P0 ;  /* 0x0000007b8a7b7207 */ /* 0x000fe40000000000 */
[----:B------:R-:W-:Y:S01]  /*89e0*/  SEL R129, R144, R129, P0 ;  /* 0x0000008190817207 */ /* 0x000fe20000000000 */
[----:B------:R4:W-:Y:S01]  /*89f0*/  STSM.16.M88.4 [R198], R32 ;  /* 0x00000020c6007844 */ /* 0x0009e20000000200 */
[----:B------:R-:W-:Y:S01]  /*8a00*/  UIMAD UR7, UR12, UR10, URZ ;  /* 0x0000000a0c0772a4 */ /* 0x000fe2000f8e023f */
[----:B------:R-:W-:Y:S02]  /*8a10*/  SEL R25, R80, R27, P0 ;  /* 0x0000001b50197207 */ /* 0x000fe40000000000 */
[----:B------:R-:W-:Y:S01]  /*8a20*/  SHFL.IDX PT, R9, R70, R201, 0x1c1f ;  /* 0x001c1fc946097589 */ /* 0x000fe200000e0000 */
[----:B------:R-:W-:-:S03]  /*8a30*/  MOV R174, R174 ;  /* 0x000000ae00ae7202 */ /* 0x000fc60000000f00 */
[----:B------:R-:W-:Y:S01]  /*8a40*/  SHFL.IDX PT, R7, R72, R201, 0x1c1f ;  /* 0x001c1fc948077589 */ /* 0x000fe200000e0000 */
[----:B------:R-:W-:-:S03]  /*8a50*/  SEL R27, R27, R80, P0 ;  /* 0x000000501b1b7207 */ /* 0x000fc60000000000 */
[----:B------:R-:W-:Y:S01]  /*8a60*/  SHFL.IDX PT, R5, R76, R201, 0x1c1f ;  /* 0x001c1fc94c057589 */ /* 0x000fe200000e0000 */
[----:B------:R-:W-:-:S03]  /*8a70*/  MOV R186, R186 ;  /* 0x000000ba00ba7202 */ /* 0x000fc60000000f00 */
[----:B------:R-:W-:Y:S01]  /*8a80*/  SHFL.IDX PT, R45, R92, R201, 0x1c1f ;  /* 0x001c1fc95c2d7589 */ /* 0x000fe200000e0000 */
[----:B----4-:R-:W-:-:S03]  /*8a90*/  @P3 IMAD.HI.U32 R32, R66, R63, RZ ;  /* 0x0000003f42203227 */ /* 0x010fc600078e00ff */
[----:B------:R-:W-:Y:S01]  /*8aa0*/  SHFL.IDX PT, R43, R94, R201, 0x1c1f ;  /* 0x001c1fc95e2b7589 */ /* 0x000fe200000e0000 */
[----:B------:R-:W-:-:S03]  /*8ab0*/  UIMAD.WIDE.U32 UR8, UR5, UR10, URZ ;  /* 0x0000000a050872a5 */ /* 0x000fc6000f8e003f */
[----:B------:R-:W-:Y:S01]  /*8ac0*/  SHFL.IDX PT, R62, R62, R201, 0x1c1f ;  /* 0x001c1fc93e3e7589 */ /* 0x000fe200000e0000 */
[----:B------:R-:W-:-:S03]  /*8ad0*/  UIMAD UR7, UR5, UR11, UR7 ;  /* 0x0000000b050772a4 */ /* 0x000fc6000f8e0207 */
[----:B------:R-:W-:Y:S01]  /*8ae0*/  SHFL.IDX PT, R88, R88, R201, 0x1c1f ;  /* 0x001c1fc958587589 */ /* 0x000fe200000e0000 */
[----:B------:R-:W-:-:S03]  /*8af0*/  IMAD.MOV.U32 R63, RZ, RZ, R66 ;  /* 0x000000ffff3f7224 */ /* 0x000fc600078e0042 */
[----:B------:R-:W2:Y:S04]  /*8b00*/  SHFL.IDX PT, R61, R61, R28, 0x1c1f ;  /* 0x001c1f1c3d3d7589 */ /* 0x000ea800000e0000 */
[----:B------:R-:W-:Y:S04]  /*8b10*/  SHFL.IDX PT, R69, R69, R28, 0x1c1f ;  /* 0x001c1f1c45457589 */ /* 0x000fe800000e0000 */
[----:B------:R-:W-:Y:S04]  /*8b20*/  SHFL.IDX PT, R73, R73, R28, 0x1c1f ;  /* 0x001c1f1c49497589 */ /* 0x000fe800000e0000 */
[----:B------:R-:W-:Y:S04]  /*8b30*/  SHFL.IDX PT, R52, R81, R28, 0x1c1f ;  /* 0x001c1f1c51347589 */ /* 0x000fe800000e0000 */
[----:B------:R-:W-:Y:S04]  /*8b40*/  SHFL.IDX PT, R53, R53, R28, 0x1c1f ;  /* 0x001c1f1c35357589 */ /* 0x000fe800000e0000 */
[----:B------:R-:W-:Y:S04]  /*8b50*/  SHFL.IDX PT, R50, R97, R28, 0x1c1f ;  /* 0x001c1f1c61327589 */ /* 0x000fe800000e0000 */
[----:B------:R-:W-:Y:S04]  /*8b60*/  SHFL.IDX PT, R48, R105, R28, 0x1c1f ;  /* 0x001c1f1c69307589 */ /* 0x000fe800000e0000 */
[----:B------:R-:W3:Y:S04]  /*8b70*/  SHFL.IDX PT, R75, R75, R28, 0x1c1f ;  /* 0x001c1f1c4b4b7589 */ /* 0x000ee800000e0000 */
[----:B------:R-:W-:Y:S04]  /*8b80*/  SHFL.IDX PT, R83, R83, R28, 0x1c1f ;  /* 0x001c1f1c53537589 */ /* 0x000fe800000e0000 */
[----:B------:R-:W-:Y:S04]  /*8b90*/  SHFL.IDX PT, R91, R91, R28, 0x1c1f ;  /* 0x001c1f1c5b5b7589 */ /* 0x000fe800000e0000 */
[----:B------:R-:W-:Y:S04]  /*8ba0*/  SHFL.IDX PT, R70, R99, R28, 0x1c1f ;  /* 0x001c1f1c63467589 */ /* 0x000fe800000e0000 */
[----:B------:R-:W-:Y:S04]  /*8bb0*/  SHFL.IDX PT, R72, R107, R28, 0x1c1f ;  /* 0x001c1f1c6b487589 */ /* 0x000fe800000e0000 */
[----:B------:R-:W-:Y:S04]  /*8bc0*/  SHFL.IDX PT, R115, R115, R28, 0x1c1f ;  /* 0x001c1f1c73737589 */ /* 0x000fe800000e0000 */
[----:B------:R-:W-:Y:S04]  /*8bd0*/  SHFL.IDX PT, R76, R121, R28, 0x1c1f ;  /* 0x001c1f1c794c7589 */ /* 0x000fe800000e0000 */
[----:B------:R-:W-:Y:S04]  /*8be0*/  SHFL.IDX PT, R92, R123, R28, 0x1c1f ;  /* 0x001c1f1c7b5c7589 */ /* 0x000fe800000e0000 */
[----:B------:R4:W-:Y:S01]  /*8bf0*/  SHFL.IDX PT, R94, R129, R28, 0x1c1f ;  /* 0x001c1f1c815e7589 */ /* 0x0009e200000e0000 */
[----:B-1----:R-:W-:Y:S01]  /*8c00*/  @P3 SHF.R.U32.HI R63, RZ, R65, R32 ;  /* 0x00000041ff3f3219 */ /* 0x002fe20000011620 */
[----:B------:R-:W-:-:S02]  /*8c10*/  ULDC.64 UR10, c[0x0][0xb98] ;  /* 0x0002e600000a7ab9 */ /* 0x000fc40000000a00 */
[----:B------:R-:W1:Y:S01]  /*8c20*/  SHFL.IDX PT, R82, R82, R201, 0x1c1f ;  /* 0x001c1fc952527589 */ /* 0x000e6200000e0000 */
[----:B------:R-:W-:Y:S01]  /*8c30*/  SEL R36, R38, R39, P0 ;  /* 0x0000002726247207 */ /* 0x000fe20000000000 */
[----:B------:R-:W-:Y:S01]  /*8c40*/  UIADD3 UR9, UR9, UR7, URZ ;  /* 0x0000000709097290 */ /* 0x000fe2000fffe03f */
[----:B----4-:R-:W-:Y:S01]  /*8c50*/  SEL R28, R30, R37, P0 ;  /* 0x000000251e1c7207 */ /* 0x010fe20000000000 */
[----:B------:R0:W-:Y:S01]  /*8c60*/  STSM.16.M88.4 [R174], R24 ;  /* 0x00000018ae007844 */ /* 0x0001e20000000200 */
[----:B------:R-:W-:Y:S01]  /*8c70*/  SEL R30, R37, R30, P0 ;  /* 0x0000001e251e7207 */ /* 0x000fe20000000000 */
[----:B------:R-:W-:Y:S01]  /*8c80*/  UIMAD UR7, UR4, UR10, URZ ;  /* 0x0000000a040772a4 */ /* 0x000fe2000f8e023f */
[----:B------:R-:W-:Y:S01]  /*8c90*/  SEL R38, R39, R38, P0 ;  /* 0x0000002627267207 */ /* 0x000fe20000000000 */
[----:B------:R-:W4:Y:S01]  /*8ca0*/  SHFL.IDX PT, R44, R44, R201, 0x1c1f ;  /* 0x001c1fc92c2c7589 */ /* 0x000f2200000e0000 */
[----:B------:R-:W-:Y:S02]  /*8cb0*/  SEL R37, R84, R71, P0 ;  /* 0x0000004754257207 */ /* 0x000fe40000000000 */
[----:B------:R-:W-:Y:S01]  /*8cc0*/  MOV R188, R188 ;  /* 0x000000bc00bc7202 */ /* 0x000fe20000000f00 */
[----:B------:R2:W-:Y:S01]  /*8cd0*/  STSM.16.M88.4 [R186], R28 ;  /* 0x0000001cba007844 */ /* 0x0005e20000000200 */
[----:B------:R-:W-:Y:S01]  /*8ce0*/  SEL R39, R71, R84, P0 ;  /* 0x0000005447277207 */ /* 0x000fe20000000000 */
[----:B------:R-:W-:Y:S01]  /*8cf0*/  UIMAD UR7, UR40, UR11, UR7 ;  /* 0x0000000b280772a4 */ /* 0x000fe2000f8e0207 */
[----:B------:R-:W-:Y:S01]  /*8d00*/  MOV R190, R190 ;  /* 0x000000be00be7202 */ /* 0x000fe20000000f00 */
[----:B------:R-:W4:Y:S01]  /*8d10*/  SHFL.IDX PT, R90, R90, R201, 0x1c1f ;  /* 0x001c1fc95a5a7589 */ /* 0x000f2200000e0000 */
[----:B------:R-:W-:-:S02]  /*8d20*/  SEL R46, R89, R120, P0 ;  /* 0x00000078592e7207 */ /* 0x000fc40000000000 */
[----:B------:R-:W-:Y:S01]  /*8d30*/  MOV R180, R180 ;  /* 0x000000b400b47202 */ /* 0x000fe20000000f00 */
[----:B------:R-:W4:Y:S01]  /*8d40*/  SHFL.IDX PT, R40, R40, R201, 0x1c1f ;  /* 0x001c1fc928287589 */ /* 0x000f2200000e0000 */
[----:B0-----:R-:W-:Y:S01]  /*8d50*/  SEL R24, R54, R55, P0 ;  /* 0x0000003736187207 */ /* 0x001fe20000000000 */
[----:B------:R-:W-:Y:S01]  /*8d60*/  IMAD.X R21, RZ, RZ, R193, P1 ;  /* 0x000000ffff157224 */ /* 0x000fe200008e06c1 */
[----:B------:R-:W-:Y:S01]  /*8d70*/  SEL R26, R55, R54, P0 ;  /* 0x00000036371a7207 */ /* 0x000fe20000000000 */
[----:B------:R-:W-:Y:S01]  /*8d80*/  SHFL.IDX PT, R42, R42, R201, 0x1c1f ;  /* 0x001c1fc92a2a7589 */ /* 0x000fe200000e0000 */
[----:B------:R-:W-:Y:S02]  /*8d90*/  SEL R25, R74, R77, P0 ;  /* 0x0000004d4a197207 */ /* 0x000fe40000000000 */
[----:B------:R-:W-:Y:S01]  /*8da0*/  LOP3.LUT R164, R165, 0x380, RZ, 0xc0, !PT ;  /* 0x00000380a5a47812 */ /* 0x000fe200078ec0ff */
[----:B------:R-:W-:Y:S01]  /*8db0*/  SHFL.IDX PT, R47, R96, R201, 0x1c1f ;  /* 0x001c1fc9602f7589 */ /* 0x000fe200000e0000 */
[----:B--2---:R-:W-:-:S02]  /*8dc0*/  SEL R28, R56, R57, P0 ;  /* 0x00000039381c7207 */ /* 0x004fc40000000000 */
[----:B------:R-:W-:Y:S01]  /*8dd0*/  MOV R184, R184 ;  /* 0x000000b800b87202 */ /* 0x000fe20000000f00 */
[----:B------:R-:W-:Y:S01]  /*8de0*/  SHFL.IDX PT, R13, R98, R201, 0x1c1f ;  /* 0x001c1fc9620d7589 */ /* 0x000fe200000e0000 */
[----:B------:R-:W-:Y:S01]  /*8df0*/  SEL R30, R57, R56, P0 ;  /* 0x00000038391e7207 */ /* 0x000fe20000000000 */
[----:B------:R-:W-:Y:S01]  /*8e00*/  IMAD.MOV R57, RZ, RZ, -R63 ;  /* 0x000000ffff397224 */ /* 0x000fe200078e0a3f */
[----:B------:R-:W-:Y:S01]  /*8e10*/  SEL R27, R77, R74, P0 ;  /* 0x0000004a4d1b7207 */ /* 0x000fe20000000000 */
[----:B------:R-:W-:Y:S01]  /*8e20*/  SHFL.IDX PT, R51, R100, R201, 0x1c1f ;  /* 0x001c1fc964337589 */ /* 0x000fe200000e0000 */
[----:B------:R-:W-:Y:S02]  /*8e30*/  SEL R29, R68, R79, P0 ;  /* 0x0000004f441d7207 */ /* 0x000fe40000000000 */
[----:B------:R-:W-:Y:S02]  /*8e40*/  MOV R182, R182 ;  /* 0x000000b600b67202 */ /* 0x000fe40000000f00 */
[----:B------:R-:W-:-:S02]  /*8e50*/  MOV R160, R160 ;  /* 0x000000a000a07202 */ /* 0x000fc40000000f00 */
[----:B------:R-:W-:Y:S01]  /*8e60*/  MOV R176, R176 ;  /* 0x000000b000b07202 */ /* 0x000fe20000000f00 */
[----:B------:R-:W-:Y:S01]  /*8e70*/  IMAD.X R195, RZ, RZ, R193, P2 ;  /* 0x000000ffffc37224 */ /* 0x000fe200010e06c1 */
[----:B------:R-:W-:Y:S01]  /*8e80*/  SEL R31, R79, R68, P0 ;  /* 0x000000444f1f7207 */ /* 0x000fe20000000000 */
[----:B------:R-:W-:Y:S01]  /*8e90*/  UIMAD.WIDE.U32 UR8, UR40, UR10, UR8 ;  /* 0x0000000a280872a5 */ /* 0x000fe2000f8e0008 */
[----:B------:R-:W-:Y:S02]  /*8ea0*/  SEL R32, R60, R59, P0 ;  /* 0x0000003b3c207207 */ /* 0x000fe40000000000 */
[----:B------:R-:W-:Y:S02]  /*8eb0*/  SEL R34, R59, R60, P0 ;  /* 0x0000003c3b227207 */ /* 0x000fe40000000000 */
[----:B------:R-:W-:Y:S02]  /*8ec0*/  SEL R33, R86, R85, P0 ;  /* 0x0000005556217207 */ /* 0x000fe40000000000 */
[----:B------:R-:W-:Y:S01]  /*8ed0*/  SEL R35, R85, R86, P0 ;  /* 0x0000005655237207 */ /* 0x000fe20000000000 */
[----:B------:R0:W-:Y:S01]  /*8ee0*/  STSM.16.M88.4 [R12], R36 ;  /* 0x000000240c007844 */ /* 0x0001e20000000200 */
[----:B------:R-:W-:Y:S01]  /*8ef0*/  IMAD R57, R0, R57, R66 ;  /* 0x0000003900397224 */ /* 0x000fe200078e0242 */
[----:B------:R-:W-:Y:S01]  /*8f00*/  ULDC.64 UR10, c[0x0][0xb88] ;  /* 0x0002e200000a7ab9 */ /* 0x000fe20000000a00 */
[----:B------:R-:W-:Y:S01]  /*8f10*/  MOV R178, R178 ;  /* 0x000000b200b27202 */ /* 0x000fe20000000f00 */
[----:B------:R-:W-:Y:S01]  /*8f20*/  STSM.16.M88.4 [R188], R24 ;  /* 0x00000018bc007844 */ /* 0x000fe20000000200 */
[----:B------:R-:W-:Y:S01]  /*8f30*/  IADD3 R54, P1, R63, UR8, RZ ;  /* 0x000000083f367c10 */ /* 0x000fe2000ff3e0ff */
[----:B------:R-:W2:Y:S02]  /*8f40*/  @P3 LDC R65, c[0x0][0xbf0] ;  /* 0x0002fc00ff413b82 */ /* 0x000ea40000000800 */
[----:B------:R-:W-:Y:S04]  /*8f50*/  STSM.16.M88.4 [R190], R28 ;  /* 0x0000001cbe007844 */ /* 0x000fe80000000200 */
[----:B------:R-:W2:Y:S04]  /*8f60*/  SHFL.IDX PT, R46, R46, R201, 0x1c1f ;  /* 0x001c1fc92e2e7589 */ /* 0x000ea800000e0000 */
[----:B------:R1:W-:Y:S01]  /*8f70*/  STSM.16.M88.4 [R180], R32 ;  /* 0x00000020b4007844 */ /* 0x0003e20000000200 */
[----:B0-----:R-:W-:-:S02]  /*8f80*/  SHF.R.S32.HI R12, RZ, 0x1f, R57 ;  /* 0x0000001fff0c7819 */ /* 0x001fc40000011439 */
[----:B------:R-:W-:Y:S02]  /*8f90*/  SEL R36, R62, R61, P0 ;  /* 0x0000003d3e247207 */ /* 0x000fe40000000000 */
[----:B------:R-:W-:Y:S01]  /*8fa0*/  SEL R38, R61, R62, P0 ;  /* 0x0000003e3d267207 */ /* 0x000fe20000000000 */
[----:B------:R-:W-:Y:S01]  /*8fb0*/  IMAD R12, R12, UR10, RZ ;  /* 0x0000000a0c0c7c24 */ /* 0x000fe2000f8e02ff */
[----:B---3--:R-:W-:Y:S02]  /*8fc0*/  SEL R37, R88, R75, P0 ;  /* 0x0000004b58257207 */ /* 0x008fe40000000000 */
[----:B------:R-:W-:Y:S01]  /*8fd0*/  SEL R39, R75, R88, P0 ;  /* 0x000000584b277207 */ /* 0x000fe20000000000 */
[----:B-1----:R-:W-:Y:S01]  /*8fe0*/  IMAD.U32 R33, RZ, RZ, UR7 ;  /* 0x00000007ff217e24 */ /* 0x002fe2000f8e00ff */
[----:B------:R-:W-:Y:S02]  /*8ff0*/  SHF.R.S32.HI R32, RZ, 0x1f, R63 ;  /* 0x0000001fff207819 */ /* 0x000fe4000001143f */
[----:B------:R-:W-:-:S02]  /*9000*/  SEL R24, R49, R58, P0 ;  /* 0x0000003a31187207 */ /* 0x000fc40000000000 */
[----:B------:R-:W-:Y:S02]  /*9010*/  SEL R26, R58, R49, P0 ;  /* 0x000000313a1a7207 */ /* 0x000fe40000000000 */
[----:B------:R-:W-:Y:S02]  /*9020*/  SEL R25, R82, R83, P0 ;  /* 0x0000005352197207 */ /* 0x000fe40000000000 */
[----:B------:R-:W-:Y:S02]  /*9030*/  SEL R27, R83, R82, P0 ;  /* 0x00000052531b7207 */ /* 0x000fe40000000000 */
[----:B------:R-:W-:Y:S01]  /*9040*/  SHF.R.U64 R164, R164, 0x3, RZ ;  /* 0x00000003a4a47819 */ /* 0x000fe200000012ff */
[----:B------:R-:W-:Y:S01]  /*9050*/  STSM.16.M88.4 [R184], R36 ;  /* 0x00000024b8007844 */ /* 0x000fe20000000200 */
[----:B------:R-:W-:Y:S01]  /*9060*/  IADD3.X R55, R32, UR9, R33, P1, !PT ;  /* 0x0000000920377c10 */ /* 0x000fe20008ffe421 */
[----:B------:R-:W-:Y:S01]  /*9070*/  IMAD R49, R57, UR11, R12 ;  /* 0x0000000b39317c24 */ /* 0x000fe2000f8e020c */
[----:B------:R-:W-:-:S02]  /*9080*/  SEL R32, R41, R64, P0 ;  /* 0x0000004029207207 */ /* 0x000fc40000000000 */
[----:B------:R-:W-:Y:S01]  /*9090*/  SEL R34, R64, R41, P0 ;  /* 0x0000002940227207 */ /* 0x000fe20000000000 */
[----:B------:R-:W-:Y:S01]  /*90a0*/  IMAD.WIDE.U32 R54, R57, UR10, R54 ;  /* 0x0000000a39367c25 */ /* 0x000fe2000f8e0036 */
[----:B------:R-:W-:Y:S01]  /*90b0*/  LOP3.LUT R164, R164, R165, RZ, 0x3c, !PT ;  /* 0x000000a5a4a47212 */ /* 0x000fe200078e3cff */
[----:B------:R0:W-:Y:S01]  /*90c0*/  STSM.16.M88.4 [R182], R24 ;  /* 0x00000018b6007844 */ /* 0x0001e20000000200 */
[----:B------:R-:W-:Y:S01]  /*90d0*/  ULDC UR7, c[0x0][0xa88] ;  /* 0x0002a20000077ab9 */ /* 0x000fe20000000800 */
[----:B------:R-:W-:Y:S01]  /*90e0*/  IMAD R41, R3, 0x80, R218 ;  /* 0x0000008003297824 */ /* 0x000fe200078e02da */
[----:B------:R-:W-:Y:S01]  /*90f0*/  ULDC.64 UR8, c[0x0][0xb50] ;  /* 0x0002d40000087ab9 */ /* 0x000fe20000000a00 */
[----:B------:R-:W-:Y:S01]  /*9100*/  IMAD.X R165, RZ, RZ, R193, P4 ;  /* 0x000000ffffa57224 */ /* 0x000fe200020e06c1 */
[----:B------:R-:W-:Y:S01]  /*9110*/  LEA R12, P4, R54, UR8, 0x2 ;  /* 0x00000008360c7c11 */ /* 0x000fe2000f8810ff */
[----:B------:R-:W-:Y:S01]  /*9120*/  IMAD R60, R0, UR7, RZ ;  /* 0x00000007003c7c24 */ /* 0x000fe2000f8e02ff */
[----:B----4-:R-:W-:Y:S01]  /*9130*/  SEL R28, R44, R69, P0 ;  /* 0x000000452c1c7207 */ /* 0x010fe20000000000 */
[----:B------:R-:W1:Y:S01]  /*9140*/  @P3 LDC R63, c[0x0][0xbec] ;  /* 0x0002fb00ff3f3b82 */ /* 0x000e620000000800 */
[----:B------:R-:W-:Y:S01]  /*9150*/  SEL R30, R69, R44, P0 ;  /* 0x0000002c451e7207 */ /* 0x000fe20000000000 */
[----:B------:R-:W-:Y:S01]  /*9160*/  ULDC.64 UR10, c[0x0][0xae8] ;  /* 0x0002ba00000a7ab9 */ /* 0x000fe20000000a00 */
[----:B------:R-:W-:-:S02]  /*9170*/  SEL R29, R90, R91, P0 ;  /* 0x0000005b5a1d7207 */ /* 0x000fc40000000000 */
[----:B------:R-:W-:Y:S01]  /*9180*/  SEL R31, R91, R90, P0 ;  /* 0x0000005a5b1f7207 */ /* 0x000fe20000000000 */
[----:B0-----:R-:W-:Y:S01]  /*9190*/  IMAD.IADD R27, R55, 0x1, R49 ;  /* 0x00000001371b7824 */ /* 0x001fe200078e0231 */
[----:B------:R-:W-:Y:S01]  /*91a0*/  LOP3.LUT P1, RZ, R216, 0x3, RZ, 0xc0, !PT ;  /* 0x00000003d8ff7812 */ /* 0x000fe2000782c0ff */
[----:B------:R-:W-:Y:S01]  /*91b0*/  VIADD R25, R41, 0x8 ;  /* 0x0000000829197836 */ /* 0x000fe20000000000 */
[----:B------:R-:W-:Y:S02]  /*91c0*/  SEL R33, R45, R70, P0 ;  /* 0x000000462d217207 */ /* 0x000fe40000000000 */
[----:B------:R-:W-:Y:S02]  /*91d0*/  SEL R35, R70, R45, P0 ;  /* 0x0000002d46237207 */ /* 0x000fe40000000000 */
[----:B------:R-:W-:Y:S01]  /*91e0*/  LEA.HI.X R54, R54, UR9, R27, 0x2, P4 ;  /* 0x0000000936367c11 */ /* 0x000fe2000a0f141b */
[----:B------:R-:W-:Y:S01]  /*91f0*/  STSM.16.M88.4 [R160], R28 ;  /* 0x0000001ca0007844 */ /* 0x000fe20000000200 */
[----:B------:R-:W-:-:S02]  /*9200*/  ISETP.GE.OR P2, PT, R41, R60, P1 ;  /* 0x0000003c2900720c */ /* 0x000fc40000f46670 */
[----:B------:R-:W-:Y:S01]  /*9210*/  ISETP.GE.OR P1, PT, R25, R60, P1 ;  /* 0x0000003c1900720c */ /* 0x000fe20000f26670 */
[----:B------:R0:W-:Y:S01]  /*9220*/  STSM.16.M88.4 [R176], R32 ;  /* 0x00000020b0007844 */ /* 0x0001e20000000200 */
[----:B------:R-:W-:Y:S02]  /*9230*/  SEL R24, R40, R73, P0 ;  /* 0x0000004928187207 */ /* 0x000fe40000000000 */
[----:B------:R-:W-:Y:S02]  /*9240*/  SEL R26, R73, R40, P0 ;  /* 0x00000028491a7207 */ /* 0x000fe40000000000 */
[----:B------:R-:W-:Y:S02]  /*9250*/  SEL R25, R43, R72, P0 ;  /* 0x000000482b197207 */ /* 0x000fe40000000000 */
[----:B------:R-:W-:Y:S01]  /*9260*/  SEL R27, R72, R43, P0 ;  /* 0x0000002b481b7207 */ /* 0x000fe20000000000 */
[----:B------:R-:W-:Y:S01]  /*9270*/  SHFL.IDX PT, R57, R54, RZ, 0x1c1f ;  /* 0x001c1fff36397589 */ /* 0x000fe200000e0000 */
[----:B--2---:R-:W-:-:S02]  /*9280*/  SEL R44, R46, R53, P0 ;  /* 0x000000352e2c7207 */ /* 0x004fc40000000000 */
[----:B------:R-:W-:Y:S01]  /*9290*/  SEL R45, R47, R76, P0 ;  /* 0x0000004c2f2d7207 */ /* 0x000fe20000000000 */
[----:B------:R2:W-:Y:S01]  /*92a0*/  SHFL.IDX PT, R59, R54, 0x1, 0x1c1f ;  /* 0x003c1f00363b7f89 */ /* 0x0005e200000e0000 */
[----:B------:R-:W-:Y:S02]  /*92b0*/  SEL R46, R53, R46, P0 ;  /* 0x0000002e352e7207 */ /* 0x000fe40000000000 */
[----:B------:R-:W-:Y:S02]  /*92c0*/  SEL R47, R76, R47, P0 ;  /* 0x0000002f4c2f7207 */ /* 0x000fe40000000000 */
[----:B0-----:R-:W-:Y:S02]  /*92d0*/  SEL R32, R9, R52, P0 ;  /* 0x0000003409207207 */ /* 0x001fe40000000000 */
[----:B------:R-:W-:Y:S02]  /*92e0*/  SEL R34, R52, R9, P0 ;  /* 0x0000000934227207 */ /* 0x000fe40000000000 */
[----:B------:R-:W-:-:S02]  /*92f0*/  SEL R33, R42, R115, P0 ;  /* 0x000000732a217207 */ /* 0x000fc40000000000 */
[----:B------:R-:W-:Y:S02]  /*9300*/  SEL R35, R115, R42, P0 ;  /* 0x0000002a73237207 */ /* 0x000fe40000000000 */
[----:B------:R-:W-:Y:S02]  /*9310*/  SEL R52, R7, R50, P0 ;  /* 0x0000003207347207 */ /* 0x000fe40000000000 */
[----:B--2---:R-:W-:Y:S02]  /*9320*/  SEL R54, R50, R7, P0 ;  /* 0x0000000732367207 */ /* 0x004fe40000000000 */
[----:B------:R-:W-:Y:S02]  /*9330*/  SEL R53, R13, R92, P0 ;  /* 0x0000005c0d357207 */ /* 0x000fe40000000000 */
[----:B------:R-:W-:Y:S01]  /*9340*/  SEL R55, R92, R13, P0 ;  /* 0x0000000d5c377207 */ /* 0x000fe20000000000 */
[----:B------:R-:W-:Y:S01]  /*9350*/  STSM.16.M88.4 [R178], R24 ;  /* 0x00000018b2007844 */ /* 0x000fe20000000200 */
[----:B------:R-:W-:-:S02]  /*9360*/  SEL R29, R51, R94, P0 ;  /* 0x0000005e331d7207 */ /* 0x000fc40000000000 */
[----:B------:R-:W-:Y:S02]  /*9370*/  SEL R31, R94, R51, P0 ;  /* 0x000000335e1f7207 */ /* 0x000fe40000000000 */
[----:B------:R-:W-:Y:S02]  /*9380*/  SEL R28, R5, R48, P0 ;  /* 0x00000030051c7207 */ /* 0x000fe40000000000 */
[----:B------:R-:W-:Y:S01]  /*9390*/  SEL R30, R48, R5, P0 ;  /* 0x00000005301e7207 */ /* 0x000fe20000000000 */
[----:B------:R-:W-:Y:S04]  /*93a0*/  STSM.16.M88.4 [R4], R32 ;  /* 0x0000002004007844 */ /* 0x000fe80000000200 */
[----:B------:R-:W-:Y:S04]  /*93b0*/  STSM.16.M88.4 [R8], R44 ;  /* 0x0000002c08007844 */ /* 0x000fe80000000200 */
[----:B------:R-:W-:Y:S04]  /*93c0*/  STSM.16.M88.4 [R6], R52 ;  /* 0x0000003406007844 */ /* 0x000fe80000000200 */
[----:B------:R0:W-:Y:S04]  /*93d0*/  STSM.16.M88.4 [R2], R28 ;  /* 0x0000001c02007844 */ /* 0x0001e80000000200 */
[----:B------:R-:W2:Y:S01]  /*93e0*/  SHFL.IDX PT, R56, R12, RZ, 0x1c1f ;  /* 0x001c1fff0c387589 */ /* 0x000ea200000e0000 */
[----:B------:R-:W-:Y:S01]  /*93f0*/  BAR.SYNC.DEFER_BLOCKING 0x1, 0x100 ;  /* 0x0044000000007b1d */ /* 0x000fe20000010000 */
[----:B------:R-:W-:-:S05]  /*9400*/  UIMAD UR7, UR12, UR10, URZ ;  /* 0x0000000a0c0772a4 */ /* 0x000fca000f8e023f */
[----:B------:R-:W3:Y:S01]  /*9410*/  SHFL.IDX PT, R58, R12, 0x1, 0x1c1f ;  /* 0x003c1f000c3a7f89 */ /* 0x000ee200000e0000 */
[----:B0-----:R-:W-:Y:S01]  /*9420*/  IMAD R2, R22, 0x20, R23 ;  /* 0x0000002016027824 */ /* 0x001fe200078e0217 */
[----:B------:R-:W-:Y:S02]  /*9430*/  UIMAD.WIDE.U32 UR8, UR5, UR10, URZ ;  /* 0x0000000a050872a5 */ /* 0x000fe4000f8e003f */
[----:B------:R-:W-:-:S03]  /*9440*/  UIMAD UR5, UR5, UR11, UR7 ;  /* 0x0000000b050572a4 */ /* 0x000fc6000f8e0207 */
[----:B------:R-:W-:Y:S01]  /*9450*/  ULDC.64 UR10, c[0x0][0xaf0] ;  /* 0x0002bc00000a7ab9 */ /* 0x000fe20000000a00 */
[----:B------:R-:W-:Y:S01]  /*9460*/  LEA R62, R3, R2, 0x7 ;  /* 0x00000002033e7211 */ /* 0x000fe200078e38ff */
[----:B------:R-:W-:Y:S02]  /*9470*/  UIMAD UR4, UR4, UR10, URZ ;  /* 0x0000000a040472a4 */ /* 0x000fe4000f8e023f */
[----:B------:R-:W-:Y:S02]  /*9480*/  UIADD3 UR5, UR9, UR5, URZ ;  /* 0x0000000509057290 */ /* 0x000fe4000fffe03f */
[----:B-1----:R-:W-:Y:S01]  /*9490*/  @P3 IMAD.HI.U32 R2, R62, R63, RZ ;  /* 0x0000003f3e023227 */ /* 0x002fe200078e00ff */
[----:B------:R-:W-:-:S03]  /*94a0*/  UIMAD UR7, UR40, UR11, UR4 ;  /* 0x0000000b280772a4 */ /* 0x000fc6000f8e0204 */
[----:B------:R-:W-:Y:S01]  /*94b0*/  UMOV UR4, UR8 ;  /* 0x0000000800047c82 */ /* 0x000fe20008000000 */
[----:B------:R-:W-:Y:S01]  /*94c0*/  IMAD.MOV.U32 R61, RZ, RZ, R62 ;  /* 0x000000ffff3d7224 */ /* 0x000fe200078e003e */
[----:B------:R-:W-:Y:S01]  /*94d0*/  UIMAD.WIDE.U32 UR4, UR40, UR10, UR4 ;  /* 0x0000000a280472a5 */ /* 0x000fe2000f8e0004 */
[----:B------:R-:W-:Y:S01]  /*94e0*/  @P3 SHF.R.U32.HI R61, RZ, R65, R2 ;  /* 0x00000041ff3d3219 */ /* 0x000fe20000011602 */
[----:B--2---:R-:W-:Y:S01]  /*94f0*/  @!P2 ST.E desc[UR48][R56.64], R200 ;  /* 0x000000c83800a985 */ /* 0x004fe2000c101930 */
[----:B------:R-:W-:Y:S01]  /*9500*/  LOP3.LUT R196, R197, 0x380, RZ, 0xc0, !PT ;  /* 0x00000380c5c47812 */ /* 0x000fe200078ec0ff */
[----:B------:R-:W-:Y:S01]  /*9510*/  UIADD3 UR7, UR5, UR7, URZ ;  /* 0x0000000705077290 */ /* 0x000fe2000fffe03f */
[--C-:B------:R-:W-:Y:S01]  /*9520*/  SHF.R.S32.HI R2, RZ, 0x1f, R61.reuse ;  /* 0x0000001fff027819 */ /* 0x100fe2000001143d */
[----:B---3--:R0:W-:Y:S01]  /*9530*/  @!P1 ST.E desc[UR48][R58.64], R202 ;  /* 0x000000ca3a009985 */ /* 0x0081e2000c101930 */
[----:B------:R-:W-:Y:S01]  /*9540*/  SHF.R.U64 R196, R196, 0x3, RZ ;  /* 0x00000003c4c47819 */ /* 0x000fe200000012ff */
[----:B------:R-:W-:Y:S01]  /*9550*/  ULDC.64 UR8, c[0x0][0xad8] ;  /* 0x0002b60000087ab9 */ /* 0x000fe20000000a00 */
[----:B------:R-:W-:Y:S01]  /*9560*/  LOP3.LUT R194, R194, R157, RZ, 0x3c, !PT ;  /* 0x0000009dc2c27212 */ /* 0x000fe200078e3cff */
[----:B------:R1:W5:Y:S01]  /*9570*/  LD.E.128 R44, desc[UR48][R20.64] ;  /* 0x00000030142c7980 */ /* 0x000362000c101d00 */
[----:B------:R-:W-:Y:S01]  /*9580*/  LOP3.LUT R196, R196, R197, RZ, 0x3c, !PT ;  /* 0x000000c5c4c47212 */ /* 0x000fe200078e3cff */
[----:B------:R-:W-:Y:S01]  /*9590*/  IMAD.MOV R65, RZ, RZ, -R61 ;  /* 0x000000ffff417224 */ /* 0x000fe200078e0a3d */
[----:B------:R-:W-:Y:S01]  /*95a0*/  UIADD3 UR6, UR6, 0x38820, URZ ;  /* 0x0003882006067890 */ /* 0x000fe2000fffe03f */
[----:B------:R-:W-:Y:S01]  /*95b0*/  IMAD.X R197, RZ, RZ, R193, P5 ;  /* 0x000000ffffc57224 */ /* 0x000fe200028e06c1 */
[----:B------:R2:W5:Y:S01]  /*95c0*/  LD.E.128 R40, desc[UR48][R192.64] ;  /* 0x00000030c0287980 */ /* 0x000562000c101d00 */
[----:B------:R-:W-:Y:S01]  /*95d0*/  IMAD R69, R3, 0x80, R23 ;  /* 0x0000008003457824 */ /* 0x000fe200078e0217 */
[----:B------:R-:W-:-:S02]  /*95e0*/  UIADD3 UR37, UR37, 0x1, URZ ;  /* 0x0000000125257890 */ /* 0x000fc4000fffe03f */
[----:B------:R2:W5:Y:S01]  /*95f0*/  LD.E.128 R36, desc[UR48][R10.64] ;  /* 0x000000300a247980 */ /* 0x000562000c101d00 */
[----:B-1----:R-:W-:Y:S01]  /*9600*/  IMAD.U32 R20, RZ, RZ, UR4 ;  /* 0x00000004ff147e24 */ /* 0x002fe2000f8e00ff */
[----:B------:R-:W-:Y:S01]  /*9610*/  ULDC.64 UR10, c[0x0][0xa80] ;  /* 0x0002a000000a7ab9 */ /* 0x000fe20000000a00 */
[----:B------:R-:W-:Y:S01]  /*9620*/  IMAD.U32 R21, RZ, RZ, UR5 ;  /* 0x00000005ff157e24 */ /* 0x000fe2000f8e00ff */
[----:B------:R-:W-:Y:S01]  /*9630*/  ULDC.64 UR4, c[0x0][0xae0] ;  /* 0x0002b80000047ab9 */ /* 0x000fe20000000a00 */
[----:B------:R-:W-:Y:S01]  /*9640*/  IMAD.U32 R21, RZ, RZ, UR7 ;  /* 0x00000007ff157e24 */ /* 0x000fe2000f8e00ff */
[----:B------:R-:W5:Y:S01]  /*9650*/  LD.E.128 R12, desc[UR48][R14.64] ;  /* 0x000000300e0c7980 */ /* 0x000f62000c101d00 */
[----:B------:R-:W-:Y:S02]  /*9660*/  IMAD R2, R2, UR4, RZ ;  /* 0x0000000402027c24 */ /* 0x000fe4000f8e02ff */
[----:B------:R-:W-:Y:S01]  /*9670*/  IMAD.X R157, RZ, RZ, R193, P6 ;  /* 0x000000ffff9d7224 */ /* 0x000fe200030e06c1 */
[----:B------:R2:W5:Y:S01]  /*9680*/  LD.E.128 R24, desc[UR48][R152.64] ;  /* 0x0000003098187980 */ /* 0x000562000c101d00 */
[----:B------:R-:W-:-:S02]  /*9690*/  IMAD R63, R61, UR5, R2 ;  /* 0x000000053d3f7c24 */ /* 0x000fc4000f8e0202 */
[----:B------:R-:W-:Y:S01]  /*96a0*/  IMAD.WIDE.U32 R20, R61, UR4, R20 ;  /* 0x000000043d147c25 */ /* 0x000fe2000f8e0014 */
[----:B------:R2:W5:Y:S03]  /*96b0*/  LD.E.128 R48, desc[UR48][R154.64] ;  /* 0x000000309a307980 */ /* 0x000566000c101d00 */
[----:B------:R-:W-:Y:S01]  /*96c0*/  IMAD R61, R0, R65, R62 ;  /* 0x00000041003d7224 */ /* 0x000fe200078e023e */
[----:B------:R2:W5:Y:S04]  /*96d0*/  LD.E.128 R32, desc[UR48][R158.64] ;  /* 0x000000309e207980 */ /* 0x000568000c101d00 */
[----:B------:R-:W5:Y:S01]  /*96e0*/  LD.E.128 R160, desc[UR48][R162.64] ;  /* 0x00000030a2a07980 */ /* 0x000f62000c101d00 */
[----:B------:R-:W-:-:S03]  /*96f0*/  SHF.R.S32.HI R0, RZ, 0x1f, R61 ;  /* 0x0000001fff007819 */ /* 0x000fc6000001143d */
[----:B------:R2:W5:Y:S04]  /*9700*/  LD.E.128 R4, desc[UR48][R166.64] ;  /* 0x00000030a6047980 */ /* 0x000568000c101d00 */
[----:B------:R2:W5:Y:S04]  /*9710*/  LD.E.128 R52, desc[UR48][R168.64] ;  /* 0x00000030a8347980 */ /* 0x000568000c101d00 */
[----:B------:R-:W5:Y:S04]  /*9720*/  LD.E.128 R172, desc[UR48][R172.64] ;  /* 0x00000030acac7980 */ /* 0x000f68000c101d00 */
[----:B------:R2:W5:Y:S04]  /*9730*/  LD.E.128 R28, desc[UR48][R156.64] ;  /* 0x000000309c1c7980 */ /* 0x000568000c101d00 */
[----:B0-----:R2:W5:Y:S04]  /*9740*/  LD.E.128 R56, desc[UR48][R164.64] ;  /* 0x00000030a4387980 */ /* 0x001568000c101d00 */
[----:B------:R2:W5:Y:S04]  /*9750*/  LD.E.128 R8, desc[UR48][R170.64] ;  /* 0x00000030aa087980 */ /* 0x000568000c101d00 */
[----:B------:R-:W5:Y:S04]  /*9760*/  LD.E.128 R192, desc[UR48][R194.64] ;  /* 0x00000030c2c07980 */ /* 0x000f68000c101d00 */
[----:B------:R-:W5:Y:S01]  /*9770*/  LD.E.128 R196, desc[UR48][R196.64] ;  /* 0x00000030c4c47980 */ /* 0x000f62000c101d00 */
[----:B------:R-:W-:Y:S01]  /*9780*/  @!PT LDS RZ, [RZ] ;  /* 0x00000000fffff984 */ /* 0x000fe20000000800 */
[----:B------:R-:W-:Y:S01]  /*9790*/  @!PT LDS RZ, [RZ] ;  /* 0x00000000fffff984 */ /* 0x000fe20000000800 */
[----:B------:R-:W-:Y:S01]  /*97a0*/  @!PT LDS RZ, [RZ] ;  /* 0x00000000fffff984 */ /* 0x000fe20000000800 */
[----:B------:R-:W-:Y:S01]  /*97b0*/  @!PT LDS RZ, [RZ] ;  /* 0x00000000fffff984 */ /* 0x000fe20000000800 */
[----:B------:R0:W-:Y:S06]  /*97c0*/  MEMBAR.ALL.CTA ;  /* 0x0000000000007992 */ /* 0x0001ec0000008000 */
[----:B0-----:R-:W0:Y:S01]  /*97d0*/  FENCE.VIEW.ASYNC.S ;  /* 0x00000000000073c6 */ /* 0x001e220000000000 */
[----:B------:R-:W-:-:S02]  /*97e0*/  IMAD.IADD R21, R21, 0x1, R63 ;  /* 0x0000000115157824 */ /* 0x000fc400078e023f */
[----:B------:R-:W-:Y:S02]  /*97f0*/  IMAD R0, R0, UR8, RZ ;  /* 0x0000000800007c24 */ /* 0x000fe4000f8e02ff */
[----:B------:R-:W-:Y:S01]  /*9800*/  IMAD.WIDE.U32 R2, R61, UR8, R20 ;  /* 0x000000083d027c25 */ /* 0x000fe2000f8e0014 */
[----:B------:R-:W-:-:S03]  /*9810*/  ISETP.GE.AND P2, PT, R69, R60, PT ;  /* 0x0000003c4500720c */ /* 0x000fc60003f46270 */
[----:B------:R-:W-:Y:S01]  /*9820*/  IMAD R65, R61, UR9, R0 ;  /* 0x000000093d417c24 */ /* 0x000fe2000f8e0200 */
[----:B------:R-:W-:Y:S01]  /*9830*/  LEA R0, P3, R2, UR10, 0x1 ;  /* 0x0000000a02007c11 */ /* 0x000fe2000f8608ff */
[----:B------:R-:W-:Y:S02]  /*9840*/  UPRMT UR6, URZ, 0x654, UR6 ;  /* 0x000006543f067896 */ /* 0x000fe40008000006 */
[----:B------:R-:W-:Y:S01]  /*9850*/  IMAD.IADD R3, R3, 0x1, R65 ;  /* 0x0000000103037824 */ /* 0x000fe200078e0241 */
[----:B------:R-:W-:Y:S01]  /*9860*/  UISETP.NE.AND UP0, UPT, UR37, 0x2, UPT ;  /* 0x000000022500788c */ /* 0x000fe2000bf05270 */
[----:B------:R-:W-:-:S03]  /*9870*/  VIADD R21, R69, 0x40 ;  /* 0x0000004045157836 */ /* 0x000fc60000000000 */
[----:B------:R-:W-:Y:S01]  /*9880*/  LEA.HI.X R61, R2, UR11, R3, 0x1, P3 ;  /* 0x0000000b023d7c11 */ /* 0x000fe200098f0c03 */
[----:B------:R-:W-:Y:S01]  /*9890*/  USEL UR5, URZ, 0x1, UP0 ;  /* 0x000000013f057887 */ /* 0x000fe20008000000 */
[----:B------:R-:W-:Y:S01]  /*98a0*/  VIADD R63, R69, 0x20 ;  /* 0x00000020453f7836 */ /* 0x000fe20000000000 */
[----:B------:R-:W-:Y:S01]  /*98b0*/  ULDC UR4, c[0x0][0xc] ;  /* 0x0000030000047ab9 */ /* 0x000fe20000000800 */
[-C--:B------:R-:W-:Y:S01]  /*98c0*/  ISETP.GE.AND P0, PT, R21, R60.reuse, PT ;  /* 0x0000003c1500720c */ /* 0x080fe20003f06270 */
[----:B------:R-:W-:Y:S01]  /*98d0*/  UIADD3 UR41, UR4, UR41, URZ ;  /* 0x0000002904297290 */ /* 0x000fe2000fffe03f */
[----:B0-----:R2:W0:Y:S01]  /*98e0*/  SHFL.IDX PT, R20, R0, RZ, 0x181f ;  /* 0x00181fff00147589 */ /* 0x00142200000e0000 */
[----:B------:R-:W-:Y:S01]  /*98f0*/  USEL UR37, UR37, URZ, UP0 ;  /* 0x0000003f25257287 */ /* 0x000fe20008000000 */
[----:B------:R-:W-:Y:S01]  /*9900*/  SYNCS.ARRIVE.TRANS64.RED.A1T0 RZ, [UR6], RZ ;  /* 0x000000ffffff79a7 */ /* 0x000fe20008100406 */
[----:B------:R-:W-:Y:S01]  /*9910*/  ULOP3.LUT UR36, UR36, UR5, URZ, 0x3c, !UPT ;  /* 0x0000000524247292 */ /* 0x000fe2000f8e3c3f */
[----:B------:R2:W1:Y:S01]  /*9920*/  SHFL.IDX PT, R21, R61, RZ, 0x181f ;  /* 0x00181fff3d157589 */ /* 0x00046200000e0000 */
[----:B------:R-:W-:Y:S01]  /*9930*/  BSSY B0, `(.L_x_31) ;  /* 0x0000013000007945 */ /* 0x000fe20003800000 */
[----:B------:R-:W-:-:S03]  /*9940*/  ISETP.GE.AND P1, PT, R63, R60, PT ;  /* 0x0000003c3f00720c */ /* 0x000fc60003f26270 */
[----:B------:R-:W-:Y:S10]  /*9950*/  @P2 BRA `(.L_x_32) ;  /* 0x0000000000402947 */ /* 0x000ff40003800000 */
[----:B------:R-:W-:Y:S02]  /*9960*/  ULDC UR4, c[0x0][0xac8] ;  /* 0x0002b20000047ab9 */ /* 0x000fe40000000800 */
[----:B------:R-:W-:Y:S02]  /*9970*/  ISETP.GE.AND P4, PT, R19, UR4, PT ;  /* 0x0000000413007c0c */ /* 0x000fe4000bf86270 */
[----:B------:R-:W-:Y:S02]  /*9980*/  ISETP.GE.AND P3, PT, R18, UR4, PT ;  /* 0x0000000412007c0c */ /* 0x000fe4000bf66270 */
[----:B------:R-:W-:Y:S02]  /*9990*/  ISETP.GE.AND P2, PT, R17, UR4, PT ;  /* 0x0000000411007c0c */ /* 0x000fe4000bf46270 */
[----:B------:R-:W-:-:S07]  /*99a0*/  ISETP.GE.AND P5, PT, R16, UR4, PT ;  /* 0x0000000410007c0c */ /* 0x000fce000bfa6270 */
[----:B0-----:R-:W-:-:S04]  /*99b0*/  @!P4 LEA R62, P6, R19, R20, 0x1 ;  /* 0x00000014133ec211 */ /* 0x001fc800078c08ff */
[----:B-1----:R-:W-:Y:S02]  /*99c0*/  @!P4 LEA.HI.X R63, R19, R21, R224, 0x1, P6 ;  /* 0x00000015133fc211 */ /* 0x002fe400030f0ce0 */
[----:B------:R-:W-:Y:S01]  /*99d0*/  @!P3 LEA R64, P6, R18, R20, 0x1 ;  /* 0x000000141240b211 */ /* 0x000fe200078c08ff */
[----:B------:R-:W-:-:S03]  /*99e0*/  @!P5 IMAD.WIDE R2, R16, 0x2, R20 ;  /* 0x000000021002d825 */ /* 0x000fc600078e0214 */
[-C--:B------:R-:W-:Y:S02]  /*99f0*/  @!P3 LEA.HI.X R65, R18, R21.reuse, R223, 0x1, P6 ;  /* 0x000000151241b211 */ /* 0x080fe400030f0cdf */
[C---:B------:R-:W-:Y:S01]  /*9a00*/  @!P2 LEA R66, P6, R17.reuse, R20, 0x1 ;  /* 0x000000141142a211 */ /* 0x040fe200078c08ff */
[----:B-----5:R3:W-:Y:S03]  /*9a10*/  @!P5 ST.E.128 desc[UR48][R2.64], R40 ;  /* 0x000000280200d985 */ /* 0x0207e6000c101d30 */
[----:B------:R-:W-:Y:S01]  /*9a20*/  @!P2 LEA.HI.X R67, R17, R21, R222, 0x1, P6 ;  /* 0x000000151143a211 */ /* 0x000fe200030f0cde */
[----:B------:R3:W-:Y:S04]  /*9a30*/  @!P4 ST.E.128 desc[UR48][R62.64], R48 ;  /* 0x000000303e00c985 */ /* 0x0007e8000c101d30 */
[----:B------:R3:W-:Y:S04]  /*9a40*/  @!P3 ST.E.128 desc[UR48][R64.64], R52 ;  /* 0x000000344000b985 */ /* 0x0007e8000c101d30 */
[----:B------:R3:W-:Y:S02]  /*9a50*/  @!P2 ST.E.128 desc[UR48][R66.64], R56 ;  /* 0x000000384200a985 */ /* 0x0007e4000c101d30 */
.L_x_32:
[----:B------:R-:W-:Y:S05]  /*9a60*/  BSYNC B0 ;  /* 0x0000000000007941 */ /* 0x000fea0003800000 */
.L_x_31:
[----:B-1----:R1:W4:Y:S01]  /*9a70*/  SHFL.IDX PT, R21, R61, 0x1, 0x181f ;  /* 0x00381f003d157f89 */ /* 0x00232200000e0000 */
[----:B------:R-:W-:Y:S03]  /*9a80*/  BSSY B0, `(.L_x_33) ;  /* 0x0000013000007945 */ /* 0x000fe60003800000 */
[----:B0-----:R1:W0:Y:S01]  /*9a90*/  SHFL.IDX PT, R20, R0, 0x1, 0x181f ;  /* 0x00381f0000147f89 */ /* 0x00122200000e0000 */
[----:B------:R-:W-:Y:S05]  /*9aa0*/  @P1 BRA `(.L_x_34) ;  /* 0x0000000000401947 */ /* 0x000fea0003800000 */
[----:B------:R-:W-:Y:S02]  /*9ab0*/  ULDC UR4, c[0x0][0xac8] ;  /* 0x0002b20000047ab9 */ /* 0x000fe40000000800 */
[----:B------:R-:W-:Y:S02]  /*9ac0*/  ISETP.GE.AND P3, PT, R19, UR4, PT ;  /* 0x0000000413007c0c */ /* 0x000fe4000bf66270 */
[----:B------:R-:W-:Y:S02]  /*9ad0*/  ISETP.GE.AND P2, PT, R18, UR4, PT ;  /* 0x0000000412007c0c */ /* 0x000fe4000bf46270 */
[----:B------:R-:W-:Y:S02]  /*9ae0*/  ISETP.GE.AND P1, PT, R17, UR4, PT ;  /* 0x0000000411007c0c */ /* 0x000fe4000bf26270 */
[----:B------:R-:W-:-:S07]  /*9af0*/  ISETP.GE.AND P4, PT, R16, UR4, PT ;  /* 0x0000000410007c0c */ /* 0x000fce000bf86270 */
[CC--:B0--3-5:R-:W-:Y:S02]  /*9b00*/  @!P3 LEA R40, P6, R19.reuse, R20.reuse, 0x1 ;  /* 0x000000141328b211 */ /* 0x0e9fe400078c08ff */
[-C--:B------:R-:W-:Y:S02]  /*9b10*/  @!P2 LEA R42, P5, R18, R20.reuse, 0x1 ;  /* 0x00000014122aa211 */ /* 0x080fe400078a08ff */
[-C--:B----4-:R-:W-:Y:S02]  /*9b20*/  @!P3 LEA.HI.X R41, R19, R21.reuse, R224, 0x1, P6 ;  /* 0x000000151329b211 */ /* 0x090fe400030f0ce0 */
[C---:B------:R-:W-:Y:S01]  /*9b30*/  @!P1 LEA R48, P6, R17.reuse, R20, 0x1 ;  /* 0x0000001411309211 */ /* 0x040fe200078c08ff */
[----:B------:R-:W-:Y:S01]  /*9b40*/  @!P4 IMAD.WIDE R2, R16, 0x2, R20 ;  /* 0x000000021002c825 */ /* 0x000fe200078e0214 */
[-C--:B------:R-:W-:Y:S02]  /*9b50*/  @!P2 LEA.HI.X R43, R18, R21.reuse, R223, 0x1, P5 ;  /* 0x00000015122ba211 */ /* 0x080fe400028f0cdf */
[----:B------:R-:W-:-:S02]  /*9b60*/  @!P1 LEA.HI.X R49, R17, R21, R222, 0x1, P6 ;  /* 0x0000001511319211 */ /* 0x000fc400030f0cde */
[----:B------:R0:W-:Y:S04]  /*9b70*/  @!P4 ST.E.128 desc[UR48][R2.64], R36 ;  /* 0x000000240200c985 */ /* 0x0001e8000c101d30 */
[----:B------:R0:W-:Y:S04]  /*9b80*/  @!P3 ST.E.128 desc[UR48][R40.64], R32 ;  /* 0x000000202800b985 */ /* 0x0001e8000c101d30 */
[----:B------:R0:W-:Y:S04]  /*9b90*/  @!P2 ST.E.128 desc[UR48][R42.64], R172 ;  /* 0x000000ac2a00a985 */ /* 0x0001e8000c101d30 */
[----:B------:R0:W-:Y:S02]  /*9ba0*/  @!P1 ST.E.128 desc[UR48][R48.64], R8 ;  /* 0x0000000830009985 */ /* 0x0001e4000c101d30 */
.L_x_34:
[----:B------:R-:W-:Y:S05]  /*9bb0*/  BSYNC B0 ;  /* 0x0000000000007941 */ /* 0x000fea0003800000 */
.L_x_33:
[----:B0----5:R0:W0:Y:S01]  /*9bc0*/  SHFL.IDX PT, R9, R61, 0x2, 0x181f ;  /* 0x00581f003d097f89 */ /* 0x02102200000e0000 */
[----:B------:R-:W-:Y:S03]  /*9bd0*/  BSSY B0, `(.L_x_35) ;  /* 0x0000013000007945 */ /* 0x000fe60003800000 */
[----:B------:R0:W0:Y:S01]  /*9be0*/  SHFL.IDX PT, R8, R0, 0x2, 0x181f ;  /* 0x00581f0000087f89 */ /* 0x00002200000e0000 */
[----:B------:R-:W-:Y:S05]  /*9bf0*/  @P0 BRA `(.L_x_36) ;  /* 0x0000000000400947 */ /* 0x000fea0003800000 */
[----:B------:R-:W-:Y:S02]  /*9c00*/  ULDC UR4, c[0x0][0xac8] ;  /* 0x0002b20000047ab9 */ /* 0x000fe40000000800 */
[----:B------:R-:W-:Y:S02]  /*9c10*/  ISETP.GE.AND P4, PT, R19, UR4, PT ;  /* 0x0000000413007c0c */ /* 0x000fe4000bf86270 */
[----:B------:R-:W-:Y:S02]  /*9c20*/  ISETP.GE.AND P5, PT, R18, UR4, PT ;  /* 0x0000000412007c0c */ /* 0x000fe4000bfa6270 */
[----:B------:R-:W-:Y:S02]  /*9c30*/  ISETP.GE.AND P6, PT, R17, UR4, PT ;  /* 0x0000000411007c0c */ /* 0x000fe4000bfc6270 */
[----:B------:R-:W-:-:S07]  /*9c40*/  ISETP.GE.AND P3, PT, R16, UR4, PT ;  /* 0x0000000410007c0c */ /* 0x000fce000bf66270 */
[-C--:B0-2---:R-:W-:Y:S02]  /*9c50*/  @!P4 LEA R10, P0, R19, R8.reuse, 0x1 ;  /* 0x00000008130ac211 */ /* 0x085fe400078008ff */
[-C--:B------:R-:W-:Y:S02]  /*9c60*/  @!P5 LEA R20, P1, R18, R8.reuse, 0x1 ;  /* 0x000000081214d211 */ /* 0x080fe400078208ff */
[----:B------:R-:W-:Y:S02]  /*9c70*/  @!P6 LEA R32, P2, R17, R8, 0x1 ;  /* 0x000000081120e211 */ /* 0x000fe400078408ff */
[----:B---3--:R-:W-:Y:S01]  /*9c80*/  @!P3 IMAD.WIDE R2, R16, 0x2, R8 ;  /* 0x000000021002b825 */ /* 0x008fe200078e0208 */
[-C--:B------:R-:W-:Y:S02]  /*9c90*/  @!P4 LEA.HI.X R11, R19, R9.reuse, R224, 0x1, P0 ;  /* 0x00000009130bc211 */ /* 0x080fe400000f0ce0 */
[-C--:B----4-:R-:W-:Y:S02]  /*9ca0*/  @!P5 LEA.HI.X R21, R18, R9.reuse, R223, 0x1, P1 ;  /* 0x000000091215d211 */ /* 0x090fe400008f0cdf */
[----:B------:R-:W-:Y:S01]  /*9cb0*/  @!P6 LEA.HI.X R33, R17, R9, R222, 0x1, P2 ;  /* 0x000000091121e211 */ /* 0x000fe200010f0cde */
[----:B------:R0:W-:Y:S04]  /*9cc0*/  @!P3 ST.E.128 desc[UR48][R2.64], R12 ;  /* 0x0000000c0200b985 */ /* 0x0001e8000c101d30 */
[----:B------:R0:W-:Y:S04]  /*9cd0*/  @!P4 ST.E.128 desc[UR48][R10.64], R160 ;  /* 0x000000a00a00c985 */ /* 0x0001e8000c101d30 */
[----:B------:R0:W-:Y:S04]  /*9ce0*/  @!P5 ST.E.128 desc[UR48][R20.64], R44 ;  /* 0x0000002c1400d985 */ /* 0x0001e8000c101d30 */
[----:B------:R0:W-:Y:S02]  /*9cf0*/  @!P6 ST.E.128 desc[UR48][R32.64], R192 ;  /* 0x000000c02000e985 */ /* 0x0001e4000c101d30 */
.L_x_36:
[----:B------:R-:W-:Y:S05]  /*9d00*/  BSYNC B0 ;  /* 0x0000000000007941 */ /* 0x000fea0003800000 */
.L_x_35:
[----:B0--3--:R-:W-:Y:S01]  /*9d10*/  VIADD R3, R69, 0x60 ;  /* 0x0000006045037836 */ /* 0x009fe20000000000 */
[----:B------:R0:W3:Y:S01]  /*9d20*/  SHFL.IDX PT, R9, R61, 0x3, 0x181f ;  /* 0x00781f003d097f89 */ /* 0x0000e200000e0000 */
[----:B------:R-:W-:Y:S01]  /*9d30*/  UIADD3 UR42, UR42, 0x1, URZ ;  /* 0x000000012a2a7890 */ /* 0x000fe2000fffe03f */
[----:B------:R-:W-:Y:S02]  /*9d40*/  BSSY B0, `(.L_x_37) ;  /* 0x0000014000007945 */ /* 0x000fe40003800000 */
[----:B------:R-:W-:Y:S01]  /*9d50*/  ISETP.GE.AND P0, PT, R3, R60, PT ;  /* 0x0000003c0300720c */ /* 0x000fe20003f06270 */
[----:B------:R0:W0:-:S12]  /*9d60*/  SHFL.IDX PT, R8, R0, 0x3, 0x181f ;  /* 0x00781f0000087f89 */ /* 0x00001800000e0000 */
        /* <DEDUP_REMOVED lines=11> */
[-C--:B------:R-:W-:Y:S02]  /*9e20*/  @!P5 LEA.HI.X R13, R18, R9.reuse, R223, 0x1, P1 ;  /* 0x00000009120dd211 */ /* 0x080fe400008f0cdf */
[----:B------:R-:W-:Y:S01]  /*9e30*/  @!P6 LEA.HI.X R15, R17, R9, R222, 0x1, P2 ;  /* 0x00000009110fe211 */ /* 0x000fe200010f0cde */
[----:B------:R0:W-:Y:S04]  /*9e40*/  @!P3 ST.E.128 desc[UR48][R2.64], R24 ;  /* 0x000000180200b985 */ /* 0x0001e8000c101d30 */
[----:B------:R0:W-:Y:S04]  /*9e50*/  @!P4 ST.E.128 desc[UR48][R10.64], R4 ;  /* 0x000000040a00c985 */ /* 0x0001e8000c101d30 */
[----:B------:R0:W-:Y:S04]  /*9e60*/  @!P5 ST.E.128 desc[UR48][R12.64], R28 ;  /* 0x0000001c0c00d985 */ /* 0x0001e8000c101d30 */
[----:B------:R0:W-:Y:S02]  /*9e70*/  @!P6 ST.E.128 desc[UR48][R14.64], R196 ;  /* 0x000000c40e00e985 */ /* 0x0001e4000c101d30 */
.L_x_38:
[----:B------:R-:W-:Y:S05]  /*9e80*/  BSYNC B0 ;  /* 0x0000000000007941 */ /* 0x000fea0003800000 */
.L_x_37:
[----:B012---:R-:W0:Y:S02]  /*9e90*/  LDC R0, c[0x0][0xc34] ;  /* 0x00030d00ff007b82 */ /* 0x007e240000000800 */
[----:B0-----:R-:W-:-:S13]  /*9ea0*/  ISETP.LE.AND P0, PT, R0, UR41, PT ;  /* 0x0000002900007c0c */ /* 0x001fda000bf03270 */
[----:B------:R-:W-:Y:S05]  /*9eb0*/  @!P0 BRA `(.L_x_39) ;  /* 0xffffff6c00948947 */ /* 0x000fea000383ffff */
[----:B------:R-:W-:Y:S05]  /*9ec0*/  EXIT ;  /* 0x000000000000794d */ /* 0x000fea0003800000 */
.L_x_5:
[----:B------:R-:W-:-:S08]  /*9ed0*/  NOP ;  /* 0x0000000000007918 */ /* 0x000fd00000000000 */
[----:B------:R-:W0:-:S00]  /*9ee0*/  USETMAXREG.DEALLOC.CTAPOOL 0x28 ;  /* 0x00000028000079c8 */ /* 0x000e0000080e0500 */
[----:B------:R-:W1:Y:S01]  /*9ef0*/  S2UR UR37, SR_CTAID.X ;  /* 0x00000000002579c3 */ /* 0x000e620000002500 */
[----:B------:R-:W-:Y:S01]  /*9f00*/  UMOV UR36, 0x1 ;  /* 0x0000000100247882 */ /* 0x000fe20000000000 */
[----:B0-----:R-:W-:Y:S02]  /*9f10*/  IMAD.MOV.U32 R29, RZ, RZ, 0x1 ;  /* 0x00000001ff1d7424 */ /* 0x001fe400078e00ff */
[----:B------:R-:W-:-:S04]  /*9f20*/  IMAD.MOV.U32 R25, RZ, RZ, RZ ;  /* 0x000000ffff197224 */ /* 0x000fc800078e00ff */
[----:B------:R-:W1:Y:S02]  /*9f30*/  LDC R2, c[0x0][0xc34] ;  /* 0x00030d00ff027b82 */ /* 0x000e640000000800 */
[----:B-1----:R-:W-:-:S13]  /*9f40*/  ISETP.LE.AND P0, PT, R2, UR37, PT ;  /* 0x0000002502007c0c */ /* 0x002fda000bf03270 */
[----:B------:R-:W-:Y:S05]  /*9f50*/  @P0 BRA `(.L_x_40) ;  /* 0x0000004c00c00947 */ /* 0x000fea0003800000 */
[----:B------:R-:W-:Y:S01]  /*9f60*/  ULDC.64 UR4, c[0x0][0x418] ;  /* 0x0001060000047ab9 */ /* 0x000fe20000000a00 */
[----:B------:R-:W0:Y:S01]  /*9f70*/  S2R R4, SR_TID.X ;  /* 0x0000000000047919 */ /* 0x000e220000002100 */
[----:B------:R-:W-:Y:S01]  /*9f80*/  UISETP.NE.U32.AND UP0, UPT, UR4, URZ, UPT ;  /* 0x0000003f0400728c */ /* 0x000fe2000bf05070 */
[----:B------:R-:W-:Y:S01]  /*9f90*/  IMAD.MOV.U32 R36, RZ, RZ, 0x40 ;  /* 0x00000040ff247424 */ /* 0x000fe200078e00ff */
[----:B------:R-:W-:Y:S01]  /*9fa0*/  ULDC.64 UR6, c[0x0][0x2f0] ;  /* 0x0000bc0000067ab9 */ /* 0x000fe20000000a00 */
[----:B------:R-:W-:Y:S01]  /*9fb0*/  ULDC UR4, c[0x0][0x424] ;  /* 0x0001090000047ab9 */ /* 0x000fe20000000800 */
[----:B------:R-:W-:Y:S01]  /*9fc0*/  UISETP.NE.AND.EX UP0, UPT, UR5, URZ, UPT, UP0 ;  /* 0x0000003f0500728c */ /* 0x000fe2000bf05300 */
[----:B------:R-:W-:Y:S01]  /*9fd0*/  IMAD.MOV.U32 R37, RZ, RZ, 0x20 ;  /* 0x00000020ff257424 */ /* 0x000fe200078e00ff */
[----:B------:R-:W-:Y:S01]  /*9fe0*/  ULDC UR40, c[0x0][0x448] ;  /* 0x0001120000287ab9 */ /* 0x000fe20000000800 */
[----:B------:R-:W-:Y:S01]  /*9ff0*/  LOP3.LUT R17, R17, 0xf7ffffff, RZ, 0xc0, !PT ;  /* 0xf7ffffff11117812 */ /* 0x000fe200078ec0ff */
[----:B------:R-:W-:Y:S01]  /*a000*/  USEL UR4, UR4, 0x1, UP0 ;  /* 0x0000000104047887 */ /* 0x000fe20008000000 */
[----:B------:R-:W-:Y:S01]  /*a010*/  MOV R29, 0x1 ;  /* 0x00000001001d7802 */ /* 0x000fe20000000f00 */
[----:B------:R-:W-:Y:S01]  /*a020*/  ULDC UR8, c[0x0][0x2b8] ;  /* 0x0000ae0000087ab9 */ /* 0x000fe20000000800 */
[----:B------:R-:W-:Y:S01]  /*a030*/  UMOV UR41, 0x400 ;  /* 0x0000040000297882 */ /* 0x000fe20000000000 */
[----:B------:R-:W-:Y:S01]  /*a040*/  UIMAD UR39, UR4, UR6, URZ ;  /* 0x00000006042772a4 */ /* 0x000fe2000f8e023f */
[----:B------:R-:W-:Y:S01]  /*a050*/  IMAD.MOV.U32 R25, RZ, RZ, RZ ;  /* 0x000000ffff197224 */ /* 0x000fe200078e00ff */
[----:B------:R-:W-:-:S02]  /*a060*/  ULEA UR41, UR45, UR41, 0x18 ;  /* 0x000000292d297291 */ /* 0x000fc4000f8ec03f */
[----:B------:R-:W-:Y:S01]  /*a070*/  UIADD3 UR5, UR39, 0x7f, URZ ;  /* 0x0000007f27057890 */ /* 0x000fe2000fffe03f */
[----:B------:R-:W-:Y:S01]  /*a080*/  ULDC UR4, c[0x0][0x288] ;  /* 0x0000a20000047ab9 */ /* 0x000fe20000000800 */
[----:B------:R-:W-:Y:S02]  /*a090*/  ULOP3.LUT UR46, UR38, 0x2, URZ, 0xfc, !UPT ;  /* 0x00000002262e7892 */ /* 0x000fe4000f8efc3f */
[----:B------:R-:W-:Y:S02]  /*a0a0*/  USHF.R.S32.HI UR6, URZ, 0x1f, UR5 ;  /* 0x0000001f3f067899 */ /* 0x000fe40008011405 */
[----:B------:R-:W-:Y:S02]  /*a0b0*/  UIMAD UR40, UR40, UR4, URZ ;  /* 0x00000004282872a4 */ /* 0x000fe4000f8e023f */
[----:B------:R-:W-:Y:S02]  /*a0c0*/  ULEA.HI UR6, UR6, UR5, URZ, 0x7 ;  /* 0x0000000506067291 */ /* 0x000fe4000f8f383f */
[----:B------:R-:W-:-:S02]  /*a0d0*/  ULOP3.LUT UR47, UR38, 0x1, URZ, 0xfc, !UPT ;  /* 0x00000001262f7892 */ /* 0x000fc4000f8efc3f */
[----:B------:R-:W-:Y:S01]  /*a0e0*/  ULOP3.LUT UR4, UR6, 0xffffff80, URZ, 0xc0, !UPT ;  /* 0xffffff8006047892 */ /* 0x000fe2000f8ec03f */
[C---:B0-----:R-:W-:Y:S01]  /*a0f0*/  LOP3.LUT R0, R4.reuse, 0x7f, RZ, 0xc0, !PT ;  /* 0x0000007f04007812 */ /* 0x041fe200078ec0ff */
[C---:B------:R-:W-:Y:S02]  /*a100*/  IMAD.SHL.U32 R5, R4.reuse, 0x10, RZ ;  /* 0x0000001004057824 */ /* 0x040fe400078e00ff */
[----:B------:R-:W-:Y:S01]  /*a110*/  UIADD3 UR4, UR4, -0x80, URZ ;  /* 0xffffff8004047890 */ /* 0x000fe2000fffe03f */
[C---:B------:R-:W-:Y:S01]  /*a120*/  R2P PR, R4.reuse, 0x6 ;  /* 0x0000000604007804 */ /* 0x040fe20000000000 */
[C---:B------:R-:W-:Y:S01]  /*a130*/  IMAD.SHL.U32 R16, R4.reuse, 0x80, RZ ;  /* 0x0000008004107824 */ /* 0x040fe200078e00ff */
[--C-:B------:R-:W-:Y:S01]  /*a140*/  SHF.R.U32.HI R2, RZ, 0x5, R0.reuse ;  /* 0x00000005ff027819 */ /* 0x100fe20000011600 */
[----:B------:R-:W-:Y:S01]  /*a150*/  IMAD.SHL.U32 R9, R4, 0x2, RZ ;  /* 0x0000000204097824 */ /* 0x000fe200078e00ff */
[----:B------:R-:W-:Y:S01]  /*a160*/  SHF.R.U32.HI R10, RZ, 0x3, R0 ;  /* 0x00000003ff0a7819 */ /* 0x000fe20000011600 */
[----:B------:R-:W-:Y:S01]  /*a170*/  IMAD.U32 R0, RZ, RZ, UR4 ;  /* 0x00000004ff007e24 */ /* 0x000fe2000f8e00ff */
[----:B------:R-:W-:Y:S01]  /*a180*/  LOP3.LUT R30, R5, 0x70, RZ, 0xc0, !PT ;  /* 0x00000070051e7812 */ /* 0x000fe200078ec0ff */
[----:B------:R-:W-:Y:S01]  /*a190*/  ULDC UR50, c[0x0][0xc] ;  /* 0x0000030000327ab9 */ /* 0x000fe20000000800 */
[----:B------:R-:W-:Y:S01]  /*a1a0*/  SEL R36, R36, 0xffffffc0, !P2 ;  /* 0xffffffc024247807 */ /* 0x000fe20005000000 */
[----:B------:R-:W-:Y:S01]  /*a1b0*/  UMOV UR36, URZ ;  /* 0x0000003f00247c82 */ /* 0x000fe20008000000 */
[----:B------:R-:W-:Y:S01]  /*a1c0*/  ISETP.GE.AND P0, PT, R30, UR7, PT ;  /* 0x000000071e007c0c */ /* 0x000fe2000bf06270 */
[----:B------:R-:W-:Y:S01]  /*a1d0*/  ULEA.HI.SX32 UR42, UR6, 0xfffffffe, 0x19 ;  /* 0xfffffffe062a7891 */ /* 0x000fe2000f8fca3f */
[----:B------:R-:W-:-:S02]  /*a1e0*/  IADD3 R0, -R10, UR39, -R0 ;  /* 0x000000270a007c10 */ /* 0x000fc4000fffe900 */
[----:B------:R-:W-:Y:S02]  /*a1f0*/  SEL R37, R37, 0xffffffe0, !P1 ;  /* 0xffffffe025257807 */ /* 0x000fe40004800000 */
[C---:B------:R-:W-:Y:S02]  /*a200*/  ISETP.LT.OR P2, PT, R0.reuse, 0x1, P0 ;  /* 0x000000010000780c */ /* 0x040fe40000741670 */
[C---:B------:R-:W-:Y:S02]  /*a210*/  ISETP.LT.OR P1, PT, R0.reuse, 0x11, P0 ;  /* 0x000000110000780c */ /* 0x040fe40000721670 */
[----:B------:R-:W-:Y:S02]  /*a220*/  ISETP.LT.OR P3, PT, R0, 0x21, P0 ;  /* 0x000000210000780c */ /* 0x000fe40000761670 */
[C---:B------:R-:W-:Y:S02]  /*a230*/  LOP3.LUT R7, R16.reuse, 0x400, RZ, 0xc0, !PT ;  /* 0x0000040010077812 */ /* 0x040fe400078ec0ff */
[----:B------:R-:W-:-:S02]  /*a240*/  LOP3.LUT R3, R16, 0x380, RZ, 0xc0, !PT ;  /* 0x0000038010037812 */ /* 0x000fc400078ec0ff */
[----:B------:R-:W-:Y:S01]  /*a250*/  LOP3.LUT R6, R5, 0x3f0, RZ, 0xc0, !PT ;  /* 0x000003f005067812 */ /* 0x000fe200078ec0ff */
[C---:B------:R-:W-:Y:S01]  /*a260*/  IMAD R7, R2.reuse, 0x800, R7 ;  /* 0x0000080002077824 */ /* 0x040fe200078e0207 */
[----:B------:R-:W-:Y:S01]  /*a270*/  LOP3.LUT R4, R3, 0x10, R4, 0xf8, !PT ;  /* 0x0000001003047812 */ /* 0x000fe200078ef804 */
[----:B------:R-:W-:Y:S01]  /*a280*/  IMAD R2, R2, 0x10, R3 ;  /* 0x0000001002027824 */ /* 0x000fe200078e0203 */
[----:B------:R-:W-:Y:S02]  /*a290*/  @P2 LOP3.LUT R17, R17, 0x8000000, RZ, 0xfc, !PT ;  /* 0x0800000011112812 */ /* 0x000fe400078efcff */
[----:B------:R-:W-:Y:S02]  /*a2a0*/  ISETP.LT.OR P2, PT, R0, 0x31, P0 ;  /* 0x000000310000780c */ /* 0x000fe40000741670 */
[----:B------:R-:W-:Y:S02]  /*a2b0*/  LOP3.LUT R17, R17, 0xfdffffff, RZ, 0xc0, !PT ;  /* 0xfdffffff11117812 */ /* 0x000fe400078ec0ff */
[----:B------:R-:W-:-:S02]  /*a2c0*/  LOP3.LUT R3, R2, 0x70, R5, 0x78, !PT ;  /* 0x0000007002037812 */ /* 0x000fc400078e7805 */
[----:B------:R-:W-:Y:S02]  /*a2d0*/  @P1 LOP3.LUT R17, R17, 0x2000000, RZ, 0xfc, !PT ;  /* 0x0200000011111812 */ /* 0x000fe400078efcff */
[----:B------:R-:W-:Y:S02]  /*a2e0*/  ISETP.LT.OR P1, PT, R0, 0x41, P0 ;  /* 0x000000410000780c */ /* 0x000fe40000721670 */
[----:B------:R-:W-:Y:S02]  /*a2f0*/  LOP3.LUT R17, R17, 0xff7fffff, RZ, 0xc0, !PT ;  /* 0xff7fffff11117812 */ /* 0x000fe400078ec0ff */
[----:B------:R-:W-:Y:S02]  /*a300*/  LOP3.LUT R2, R30, 0x80, RZ, 0xfc, !PT ;  /* 0x000000801e027812 */ /* 0x000fe400078efcff */
[----:B------:R-:W-:Y:S02]  /*a310*/  @P3 LOP3.LUT R17, R17, 0x800000, RZ, 0xfc, !PT ;  /* 0x0080000011113812 */ /* 0x000fe400078efcff */
[----:B------:R-:W-:-:S02]  /*a320*/  ISETP.LT.OR P3, PT, R0, 0x51, P0 ;  /* 0x000000510000780c */ /* 0x000fc40000761670 */
[----:B------:R-:W-:Y:S02]  /*a330*/  LOP3.LUT R17, R17, 0xffdfffff, RZ, 0xc0, !PT ;  /* 0xffdfffff11117812 */ /* 0x000fe400078ec0ff */
[----:B------:R-:W-:Y:S02]  /*a340*/  LOP3.LUT R4, R4, 0x70, R5, 0x78, !PT ;  /* 0x0000007004047812 */ /* 0x000fe400078e7805 */
[----:B------:R-:W-:Y:S02]  /*a350*/  @P2 LOP3.LUT R17, R17, 0x200000, RZ, 0xfc, !PT ;  /* 0x0020000011112812 */ /* 0x000fe400078efcff */
[----:B------:R-:W-:Y:S01]  /*a360*/  ISETP.LT.OR P2, PT, R0, 0x61, P0 ;  /* 0x000000610000780c */ /* 0x000fe20000741670 */
[----:B------:R-:W-:Y:S01]  /*a370*/  IMAD.IADD R28, R7, 0x1, R4 ;  /* 0x00000001071c7824 */ /* 0x000fe200078e0204 */
[----:B------:R-:W-:Y:S01]  /*a380*/  LOP3.LUT R17, R17, 0xfff7ffff, RZ, 0xc0, !PT ;  /* 0xfff7ffff11117812 */ /* 0x000fe200078ec0ff */
[----:B------:R-:W-:Y:S01]  /*a390*/  IMAD.IADD R4, R36, 0x1, R37 ;  /* 0x0000000124047824 */ /* 0x000fe200078e0225 */
[----:B------:R-:W-:-:S02]  /*a3a0*/  LOP3.LUT R6, R6, 0x70, R9, 0x78, !PT ;  /* 0x0000007006067812 */ /* 0x000fc400078e7809 */
[----:B------:R-:W-:Y:S02]  /*a3b0*/  @P1 LOP3.LUT R17, R17, 0x80000, RZ, 0xfc, !PT ;  /* 0x0008000011111812 */ /* 0x000fe400078efcff */
[----:B------:R-:W-:Y:S01]  /*a3c0*/  ISETP.LT.OR P1, PT, R0, 0x71, P0 ;  /* 0x000000710000780c */ /* 0x000fe20000721670 */
[----:B------:R0:W-:Y:S01]  /*a3d0*/  STL [R1], R4 ;  /* 0x0000000401007387 */ /* 0x0001e20000100800 */
[----:B------:R-:W-:Y:S02]  /*a3e0*/  LOP3.LUT R17, R17, 0xfffdffff, RZ, 0xc0, !PT ;  /* 0xfffdffff11117812 */ /* 0x000fe400078ec0ff */
[----:B------:R-:W-:Y:S02]  /*a3f0*/  ISETP.GE.AND P0, PT, R2, UR7, PT ;  /* 0x0000000702007c0c */ /* 0x000fe4000bf06270 */
[----:B------:R-:W-:Y:S02]  /*a400*/  @P3 LOP3.LUT R17, R17, 0x20000, RZ, 0xfc, !PT ;  /* 0x0002000011113812 */ /* 0x000fe400078efcff */
[----:B------:R-:W-:-:S02]  /*a410*/  ISETP.LT.OR P3, PT, R0, 0x21, P0 ;  /* 0x000000210000780c */ /* 0x000fc40000761670 */
[----:B------:R-:W-:Y:S02]  /*a420*/  LOP3.LUT R17, R17, 0xffff7fff, RZ, 0xc0, !PT ;  /* 0xffff7fff11117812 */ /* 0x000fe400078ec0ff */
[----:B------:R-:W-:Y:S02]  /*a430*/  LOP3.LUT R16, R3, 0xc00, R16, 0xf8, !PT ;  /* 0x00000c0003107812 */ /* 0x000fe400078ef810 */
[----:B------:R-:W-:Y:S02]  /*a440*/  @P2 LOP3.LUT R17, R17, 0x8000, RZ, 0xfc, !PT ;  /* 0x0000800011112812 */ /* 0x000fe400078efcff */
[----:B------:R-:W-:Y:S01]  /*a450*/  ISETP.LT.OR P2, PT, R0, 0x1, P0 ;  /* 0x000000010000780c */ /* 0x000fe20000741670 */
[----:B0-----:R-:W-:Y:S01]  /*a460*/  IMAD.IADD R4, R36, 0x1, R16 ;  /* 0x0000000124047824 */ /* 0x001fe200078e0210 */
[----:B------:R-:W-:Y:S02]  /*a470*/  LOP3.LUT R17, R17, 0xdfffffff, RZ, 0xc0, !PT ;  /* 0xdfffffff11117812 */ /* 0x000fe400078ec0ff */
[----:B------:R-:W-:-:S02]  /*a480*/  LOP3.LUT R33, R6, 0x400, R5, 0xf8, !PT ;  /* 0x0000040006217812 */ /* 0x000fc400078ef805 */
[----:B------:R-:W-:Y:S01]  /*a490*/  @P1 LOP3.LUT R17, R17, 0x20000000, RZ, 0xfc, !PT ;  /* 0x2000000011111812 */ /* 0x000fe200078efcff */
[----:B------:R0:W-:Y:S01]  /*a4a0*/  STL [R1+0x8], R4 ;  /* 0x0000080401007387 */ /* 0x0001e20000100800 */
[----:B------:R-:W-:Y:S01]  /*a4b0*/  ISETP.LT.OR P1, PT, R0, 0x11, P0 ;  /* 0x000000110000780c */ /* 0x000fe20000721670 */
[----:B------:R-:W-:Y:S01]  /*a4c0*/  VIADD R3, R33, UR41 ;  /* 0x0000002921037c36 */ /* 0x000fe20008000000 */
[----:B------:R-:W-:Y:S01]  /*a4d0*/  LOP3.LUT R17, R17, 0xfbffffff, RZ, 0xc0, !PT ;  /* 0xfbffffff11117812 */ /* 0x000fe200078ec0ff */
[----:B------:R0:W-:Y:S01]  /*a4e0*/  STL [R1+0x4], R0 ;  /* 0x0000040001007387 */ /* 0x0001e20000100800 */
[----:B------:R-:W-:Y:S02]  /*a4f0*/  LOP3.LUT R8, R10, 0x70, R5, 0xf8, !PT ;  /* 0x000000700a087812 */ /* 0x000fe400078ef805 */
[----:B------:R-:W-:Y:S02]  /*a500*/  @P2 LOP3.LUT R17, R17, 0x4000000, RZ, 0xfc, !PT ;  /* 0x0400000011112812 */ /* 0x000fe400078efcff */
[----:B------:R-:W-:-:S02]  /*a510*/  ISETP.LT.OR P2, PT, R0, 0x31, P0 ;  /* 0x000000310000780c */ /* 0x000fc40000741670 */
[----:B------:R-:W-:Y:S02]  /*a520*/  LOP3.LUT R17, R17, 0xfeffffff, RZ, 0xc0, !PT ;  /* 0xfeffffff11117812 */ /* 0x000fe400078ec0ff */
[----:B------:R-:W-:Y:S02]  /*a530*/  LOP3.LUT R3, R8, UR4, RZ, 0xfc, !PT ;  /* 0x0000000408037c12 */ /* 0x000fe4000f8efcff */
[----:B------:R-:W-:Y:S02]  /*a540*/  @P1 LOP3.LUT R17, R17, 0x1000000, RZ, 0xfc, !PT ;  /* 0x0100000011111812 */ /* 0x000fe400078efcff */
[----:B------:R-:W-:Y:S01]  /*a550*/  ISETP.LT.OR P1, PT, R0, 0x41, P0 ;  /* 0x000000410000780c */ /* 0x000fe20000721670 */
[----:B------:R0:W-:Y:S01]  /*a560*/  STL [R1+0xc], R3 ;  /* 0x00000c0301007387 */ /* 0x0001e20000100800 */
[----:B------:R-:W-:-:S04]  /*a570*/  LOP3.LUT R17, R17, 0xffbfffff, RZ, 0xc0, !PT ;  /* 0xffbfffff11117812 */ /* 0x000fc800078ec0ff */
[----:B------:R-:W-:Y:S02]  /*a580*/  @P3 LOP3.LUT R17, R17, 0x400000, RZ, 0xfc, !PT ;  /* 0x0040000011113812 */ /* 0x000fe400078efcff */
[----:B------:R-:W-:Y:S02]  /*a590*/  ISETP.LT.OR P3, PT, R0, 0x51, P0 ;  /* 0x000000510000780c */ /* 0x000fe40000761670 */
[----:B------:R-:W-:-:S04]  /*a5a0*/  LOP3.LUT R17, R17, 0xffefffff, RZ, 0xc0, !PT ;  /* 0xffefffff11117812 */ /* 0x000fc800078ec0ff */
[----:B------:R-:W-:Y:S02]  /*a5b0*/  @P2 LOP3.LUT R17, R17, 0x100000, RZ, 0xfc, !PT ;  /* 0x0010000011112812 */ /* 0x000fe400078efcff */
[----:B------:R-:W-:Y:S02]  /*a5c0*/  ISETP.LT.OR P2, PT, R0, 0x61, P0 ;  /* 0x000000610000780c */ /* 0x000fe40000741670 */
[----:B------:R-:W-:-:S04]  /*a5d0*/  LOP3.LUT R17, R17, 0xfffbffff, RZ, 0xc0, !PT ;  /* 0xfffbffff11117812 */ /* 0x000fc800078ec0ff */
[----:B------:R-:W-:Y:S02]  /*a5e0*/  @P1 LOP3.LUT R17, R17, 0x40000, RZ, 0xfc, !PT ;  /* 0x0004000011111812 */ /* 0x000fe400078efcff */
[----:B------:R-:W-:Y:S02]  /*a5f0*/  ISETP.LT.OR P1, PT, R0, 0x71, P0 ;  /* 0x000000710000780c */ /* 0x000fe40000721670 */
[----:B------:R-:W-:Y:S02]  /*a600*/  LOP3.LUT R17, R17, 0xfffeffff, RZ, 0xc0, !PT ;  /* 0xfffeffff11117812 */ /* 0x000fe400078ec0ff */
[----:B------:R-:W-:Y:S02]  /*a610*/  ISETP.GE.AND P0, PT, R2, UR7, PT ;  /* 0x0000000702007c0c */ /* 0x000fe4000bf06270 */
[----:B------:R-:W-:-:S04]  /*a620*/  @P3 LOP3.LUT R17, R17, 0x10000, RZ, 0xfc, !PT ;  /* 0x0001000011113812 */ /* 0x000fc800078efcff */
[----:B------:R-:W-:-:S04]  /*a630*/  LOP3.LUT R17, R17, 0xffffbfff, RZ, 0xc0, !PT ;  /* 0xffffbfff11117812 */ /* 0x000fc800078ec0ff */
[----:B------:R-:W-:Y:S02]  /*a640*/  @P2 LOP3.LUT R17, R17, 0x4000, RZ, 0xfc, !PT ;  /* 0x0000400011112812 */ /* 0x000fe400078efcff */
[----:B------:R-:W-:Y:S02]  /*a650*/  ISETP.GE.AND P2, PT, R0, 0x11, PT ;  /* 0x000000110000780c */ /* 0x000fe40003f46270 */
[----:B------:R-:W-:-:S04]  /*a660*/  LOP3.LUT R17, R17, 0xfffffffe, RZ, 0xc0, !PT ;  /* 0xfffffffe11117812 */ /* 0x000fc800078ec0ff */
[----:B------:R-:W-:-:S04]  /*a670*/  LOP3.LUT R17, R17, 0xefffffff, RZ, 0xc0, !PT ;  /* 0xefffffff11117812 */ /* 0x000fc800078ec0ff */
[----:B------:R-:W-:Y:S02]  /*a680*/  @P1 LOP3.LUT R17, R17, 0x10000000, RZ, 0xfc, !PT ;  /* 0x1000000011111812 */ /* 0x000fe400078efcff */
[----:B------:R-:W-:Y:S02]  /*a690*/  ISETP.GE.AND P1, PT, R2, UR8, PT ;  /* 0x0000000802007c0c */ /* 0x000fe4000bf26270 */
[----:B------:R-:W-:Y:S02]  /*a6a0*/  @P0 LOP3.LUT R17, R17, 0x1, RZ, 0xfc, !PT ;  /* 0x0000000111110812 */ /* 0x000fe400078efcff */
[----:B------:R-:W-:Y:S02]  /*a6b0*/  ISETP.GE.AND P0, PT, R0, 0x1, PT ;  /* 0x000000010000780c */ /* 0x000fe40003f06270 */
[----:B------:R-:W-:-:S07]  /*a6c0*/  LOP3.LUT R17, R17, 0xfffff7ff, RZ, 0xc0, !PT ;  /* 0xfffff7ff11117812 */ /* 0x000fce00078ec0ff */
[----:B------:R-:W-:Y:S02]  /*a6d0*/  @P1 LOP3.LUT R17, R17, 0x800, RZ, 0xfc, !PT ;  /* 0x0000080011111812 */ /* 0x000fe400078efcff */
[----:B------:R-:W-:Y:S02]  /*a6e0*/  ISETP.GE.AND P1, PT, R0, 0x21, PT ;  /* 0x000000210000780c */ /* 0x000fe40003f26270 */
[----:B------:R-:W-:-:S04]  /*a6f0*/  LOP3.LUT R17, R17, 0xfffffbff, RZ, 0xc0, !PT ;  /* 0xfffffbff11117812 */ /* 0x000fc800078ec0ff */
        /* <DEDUP_REMOVED lines=16> */
[----:B------:R-:W-:Y:S02]  /*a800*/  ISETP.GE.AND P1, PT, R30, UR7, PT ;  /* 0x000000071e007c0c */ /* 0x000fe4000bf26270 */
[----:B------:R-:W-:-:S04]  /*a810*/  LOP3.LUT R17, R17, 0xffffffef, RZ, 0xc0, !PT ;  /* 0xffffffef11117812 */ /* 0x000fc800078ec0ff */
[----:B------:R-:W-:Y:S02]  /*a820*/  @P0 LOP3.LUT R17, R17, 0x10, RZ, 0xfc, !PT ;  /* 0x0000001011110812 */ /* 0x000fe400078efcff */
[----:B------:R-:W-:Y:S02]  /*a830*/  ISETP.GE.AND P0, PT, R30, UR8, PT ;  /* 0x000000081e007c0c */ /* 0x000fe4000bf06270 */
[----:B------:R-:W-:-:S04]  /*a840*/  LOP3.LUT R17, R17, 0xffffdfff, RZ, 0xc0, !PT ;  /* 0xffffdfff11117812 */ /* 0x000fc800078ec0ff */
[----:B------:R-:W-:-:S04]  /*a850*/  @P2 LOP3.LUT R17, R17, 0x2000, RZ, 0xfc, !PT ;  /* 0x0000200011112812 */ /* 0x000fc800078efcff */
[----:B------:R-:W-:-:S04]  /*a860*/  LOP3.LUT R17, R17, 0xffffefff, RZ, 0xc0, !PT ;  /* 0xffffefff11117812 */ /* 0x000fc800078ec0ff */
[----:B------:R-:W-:-:S04]  /*a870*/  LOP3.LUT R17, R17, 0xfffffffd, RZ, 0xc0, !PT ;  /* 0xfffffffd11117812 */ /* 0x000fc800078ec0ff */
[----:B------:R-:W-:-:S04]  /*a880*/  @P1 LOP3.LUT R17, R17, 0x2, RZ, 0xfc, !PT ;  /* 0x0000000211111812 */ /* 0x000fc800078efcff */
[----:B0-----:R-:W-:-:S07]  /*a890*/  @P0 LOP3.LUT R17, R17, 0x1000, RZ, 0xfc, !PT ;  /* 0x0000100011110812 */ /* 0x001fce00078efcff */
.L_x_90:
[----:B------:R-:W-:Y:S01]  /*a8a0*/  ULDC UR4, c[0x0][0xc38] ;  /* 0x00030e0000047ab9 */ /* 0x000fe20000000800 */
[----:B------:R-:W-:Y:S01]  /*a8b0*/  ULDC.64 UR8, c[0x0][0xa28] ;  /* 0x00028a0000087ab9 */ /* 0x000fe20000000a00 */
[----:B------:R-:W-:Y:S01]  /*a8c0*/  UISETP.NE.AND UP0, UPT, UR4, 0x1, UPT ;  /* 0x000000010400788c */ /* 0x000fe2000bf05270 */
[----:B------:R-:W-:Y:S01]  /*a8d0*/  ISETP.NE.U32.AND P0, PT, RZ, UR8, PT ;  /* 0x00000008ff007c0c */ /* 0x000fe2000bf05070 */
[----:B------:R-:W-:Y:S01]  /*a8e0*/  UMOV UR43, UR37 ;  /* 0x00000025002b7c82 */ /* 0x000fe20008000000 */
[----:B------:R-:W-:Y:S01]  /*a8f0*/  ULDC UR4, c[0x0][0xc44] ;  /* 0x0003110000047ab9 */ /* 0x000fe20000000800 */
[----:B------:R-:W-:Y:S01]  /*a900*/  UIADD3 UR11, UR41, 0x28400, URZ ;  /* 0x00028400290b7890 */ /* 0x000fe2000fffe03f */
[----:B------:R-:W-:Y:S01]  /*a910*/  ISETP.NE.AND.EX P0, PT, RZ, UR9, PT, P0 ;  /* 0x00000009ff007c0c */ /* 0x000fe2000bf05300 */
[----:B------:R-:W-:Y:S01]  /*a920*/  UISETP.NE.AND UP1, UPT, UR4, 0x1, UPT ;  /* 0x000000010400788c */ /* 0x000fe2000bf25270 */
[----:B------:R-:W-:-:S04]  /*a930*/  IMAD.MOV.U32 R35, RZ, RZ, RZ ;  /* 0x000000ffff237224 */ /* 0x000fc800078e00ff */
[----:B------:R-:W-:Y:S01]  /*a940*/  @UP0 ULDC UR4, c[0x0][0xc3c] ;  /* 0x00030f0000040ab9 */ /* 0x000fe20000000800 */
[----:B------:R-:W-:Y:S01]  /*a950*/  @UP0 ULDC UR10, c[0x0][0xc40] ;  /* 0x00031000000a0ab9 */ /* 0x000fe20000000800 */
[----:B------:R-:W-:-:S04]  /*a960*/  UIMAD.WIDE.U32 UR4, UR37, UR4, URZ ;  /* 0x00000004250472a5 */ /* 0x000fc8000f8e003f */
[----:B------:R-:W-:Y:S01]  /*a970*/  @UP0 USHF.R.U32.HI UR43, URZ, UR10, UR5 ;  /* 0x0000000a3f2b0299 */ /* 0x000fe20008011605 */
[----:B------:R-:W-:Y:S01]  /*a980*/  @UP1 ULDC.64 UR6, c[0x0][0xc48] ;  /* 0x0003120000061ab9 */ /* 0x000fe20000000a00 */
[----:B------:R-:W-:Y:S02]  /*a990*/  ULOP3.LUT UP0, URZ, UR11, 0x3ff, URZ, 0xc0, !UPT ;  /* 0x000003ff0b3f7892 */ /* 0x000fe4000f80c03f */
[----:B------:R-:W-:-:S03]  /*a9a0*/  UIMAD.WIDE.U32 UR4, UR43, UR6, URZ ;  /* 0x000000062b0472a5 */ /* 0x000fc6000f8e003f */
[----:B------:R-:W-:Y:S01]  /*a9b0*/  UMOV UR44, UR43 ;  /* 0x0000002b002c7c82 */ /* 0x000fe20008000000 */
[----:B------:R-:W-:Y:S01]  /*a9c0*/  @UP1 USHF.R.U32.HI UR44, URZ, UR7, UR5 ;  /* 0x000000073f2c1299 */ /* 0x000fe20008011605 */
[----:B0-----:R-:W-:Y:S11]  /*a9d0*/  @!P0 BRA `(.L_x_41) ;  /* 0x0000000000148947 */ /* 0x001ff60003800000 */
[----:B------:R-:W-:Y:S02]  /*a9e0*/  ULDC.64 UR4, c[0x0][0xa28] ;  /* 0x00028a0000047ab9 */ /* 0x000fe40000000a00 */
[----:B------:R-:W-:-:S06]  /*a9f0*/  UIMAD.WIDE UR4, UR44, 0x4, UR4 ;  /* 0x000000042c0478a5 */ /* 0x000fcc000f8e0204 */
[----:B------:R-:W-:Y:S02]  /*aa00*/  IMAD.U32 R2, RZ, RZ, UR4 ;  /* 0x00000004ff027e24 */ /* 0x000fe4000f8e00ff */
[----:B------:R-:W-:-:S05]  /*aa10*/  IMAD.U32 R3, RZ, RZ, UR5 ;  /* 0x00000005ff037e24 */ /* 0x000fca000f8e00ff */
[----:B------:R0:W5:Y:S02]  /*aa20*/  LDG.E R35, desc[UR48][R2.64] ;  /* 0x0000003002237981 */ /* 0x000164000c1e1900 */
.L_x_41:
[----:B------:R-:W-:-:S13]  /*aa30*/  PLOP3.LUT P0, PT, PT, PT, UP0, 0x80, 0x0 ;  /* 0x000000000000781c */ /* 0x000fda0003f0f008 */
[----:B------:R-:W-:Y:S05]  /*aa40*/  @!P0 BRA `(.L_x_42) ;  /* 0x0000000000408947 */ /* 0x000fea0003800000 */
[----:B0-----:R-:W-:Y:S01]  /*aa50*/  MOV R2, 0x0 ;  /* 0x0000000000027802 */ /* 0x001fe20000000f00 */
[----:B------:R-:W-:Y:S01]  /*aa60*/  ULDC.64 UR6, c[0x4][0x1b0] ;  /* 0x01006c0000067ab9 */ /* 0x000fe20000000a00 */
[----:B------:R-:W-:Y:S01]  /*aa70*/  ULDC.64 UR8, c[0x4][0x1b8] ;  /* 0x01006e0000087ab9 */ /* 0x000fe20000000a00 */
[----:B------:R-:W-:Y:S01]  /*aa80*/  ULDC.64 UR4, c[0x4][0x100] ;  /* 0x0100400000047ab9 */ /* 0x000fe20000000a00 */
[----:B------:R-:W-:Y:S02]  /*aa90*/  IMAD.U32 R4, RZ, RZ, UR6 ;  /* 0x00000006ff047e24 */ /* 0x000fe4000f8e00ff */
[----:B------:R-:W0:Y:S01]  /*aaa0*/  LDC.64 R2, c[0x4][R2] ;  /* 0x0100000002027b82 */ /* 0x000e220000000a00 */
[----:B------:R-:W-:Y:S02]  /*aab0*/  IMAD.U32 R5, RZ, RZ, UR7 ;  /* 0x00000007ff057e24 */ /* 0x000fe4000f8e00ff */
[----:B------:R-:W-:Y:S02]  /*aac0*/  IMAD.U32 R6, RZ, RZ, UR8 ;  /* 0x00000008ff067e24 */ /* 0x000fe4000f8e00ff */
[----:B------:R-:W-:-:S02]  /*aad0*/  IMAD.U32 R7, RZ, RZ, UR9 ;  /* 0x00000009ff077e24 */ /* 0x000fc4000f8e00ff */
[----:B------:R-:W-:Y:S02]  /*aae0*/  IMAD.U32 R10, RZ, RZ, UR4 ;  /* 0x00000004ff0a7e24 */ /* 0x000fe4000f8e00ff */
[----:B------:R-:W-:Y:S02]  /*aaf0*/  IMAD.U32 R11, RZ, RZ, UR5 ;  /* 0x00000005ff0b7e24 */ /* 0x000fe4000f8e00ff */
[----:B------:R-:W-:Y:S02]  /*ab00*/  IMAD.MOV.U32 R8, RZ, RZ, 0x70 ;  /* 0x00000070ff087424 */ /* 0x000fe400078e00ff */
[----:B------:R-:W-:Y:S02]  /*ab10*/  IMAD.MOV.U32 R12, RZ, RZ, 0x1 ;  /* 0x00000001ff0c7424 */ /* 0x000fe400078e00ff */
[----:B------:R-:W-:-:S07]  /*ab20*/  IMAD.MOV.U32 R13, RZ, RZ, RZ ;  /* 0x000000ffff0d7224 */ /* 0x000fce00078e00ff */
[----:B------:R-:W-:-:S07]  /*ab30*/  LEPC R20, `(.L_x_42) ;  /* 0x000000001014794e */ /* 0x000fce0000000000 */
[----:B0----5:R-:W-:Y:S05]  /*ab40*/  CALL.ABS.NOINC R2 ;  /* 0x0000000002007343 */ /* 0x021fea0003c00000 */
.L_x_42:
[----:B------:R-:W-:Y:S01]  /*ab50*/  UIADD3 UR4, UR41, 0x10400, URZ ;  /* 0x0001040029047890 */ /* 0x000fe2000fffe03f */
[----:B------:R-:W-:-:S05]  /*ab60*/  LOP3.LUT R17, R17, 0xfffffffb, RZ, 0xc0, !PT ;  /* 0xfffffffb11117812 */ /* 0x000fca00078ec0ff */
[----:B------:R-:W-:-:S05]  /*ab70*/  IMAD.U32 R18, RZ, RZ, UR4 ;  /* 0x00000004ff127e24 */ /* 0x000fca000f8e00ff */
[----:B------:R-:W-:-:S13]  /*ab80*/  LOP3.LUT P0, RZ, R18, 0x3ff, RZ, 0xc0, !PT ;  /* 0x000003ff12ff7812 */ /* 0x000fda000780c0ff */
[----:B------:R-:W-:Y:S01]  /*ab90*/  @P0 LOP3.LUT R17, R17, 0x4, RZ, 0xfc, !PT ;  /* 0x0000000411110812 */ /* 0x000fe200078efcff */
[----:B------:R-:W-:Y:S06]  /*aba0*/  @!P0 BRA `(.L_x_43) ;  /* 0x0000000000408947 */ /* 0x000fec0003800000 */
[----:B0-----:R-:W-:Y:S01]  /*abb0*/  MOV R2, 0x0 ;  /* 0x0000000000027802 */ /* 0x001fe20000000f00 */
[----:B------:R-:W-:Y:S01]  /*abc0*/  ULDC.64 UR6, c[0x4][0x1b0] ;  /* 0x01006c0000067ab9 */ /* 0x000fe20000000a00 */
[----:B------:R-:W-:Y:S01]  /*abd0*/  ULDC.64 UR8, c[0x4][0x1b8] ;  /* 0x01006e0000087ab9 */ /* 0x000fe20000000a00 */
[----:B------:R-:W-:Y:S01]  /*abe0*/  ULDC.64 UR4, c[0x4][0x108] ;  /* 0x0100420000047ab9 */ /* 0x000fe20000000a00 */
[----:B------:R-:W-:Y:S01]  /*abf0*/  IMAD.U32 R4, RZ, RZ, UR6 ;  /* 0x00000006ff047e24 */ /* 0x000fe2000f8e00ff */
[----:B------:R-:W-:Y:S01]  /*ac00*/  MOV R6, UR8 ;  /* 0x0000000800067c02 */ /* 0x000fe20008000f00 */
[----:B------:R-:W0:Y:S01]  /*ac10*/  LDC.64 R2, c[0x4][R2] ;  /* 0x0100000002027b82 */ /* 0x000e220000000a00 */
[----:B------:R-:W-:Y:S02]  /*ac20*/  IMAD.U32 R5, RZ, RZ, UR7 ;  /* 0x00000007ff057e24 */ /* 0x000fe4000f8e00ff */
[----:B------:R-:W-:Y:S02]  /*ac30*/  IMAD.U32 R7, RZ, RZ, UR9 ;  /* 0x00000009ff077e24 */ /* 0x000fe4000f8e00ff */
[----:B------:R-:W-:-:S02]  /*ac40*/  IMAD.U32 R10, RZ, RZ, UR4 ;  /* 0x00000004ff0a7e24 */ /* 0x000fc4000f8e00ff */
[----:B------:R-:W-:Y:S02]  /*ac50*/  IMAD.U32 R11, RZ, RZ, UR5 ;  /* 0x00000005ff0b7e24 */ /* 0x000fe4000f8e00ff */
[----:B------:R-:W-:Y:S02]  /*ac60*/  IMAD.MOV.U32 R8, RZ, RZ, 0x70 ;  /* 0x00000070ff087424 */ /* 0x000fe400078e00ff */
[----:B------:R-:W-:Y:S02]  /*ac70*/  IMAD.MOV.U32 R12, RZ, RZ, 0x1 ;  /* 0x00000001ff0c7424 */ /* 0x000fe400078e00ff */
[----:B------:R-:W-:-:S07]  /*ac80*/  IMAD.MOV.U32 R13, RZ, RZ, RZ ;  /* 0x000000ffff0d7224 */ /* 0x000fce00078e00ff */
[----:B------:R-:W-:-:S07]  /*ac90*/  LEPC R20, `(.L_x_43) ;  /* 0x000000001014794e */ /* 0x000fce0000000000 */
[----:B0----5:R-:W-:Y:S05]  /*aca0*/  CALL.ABS.NOINC R2 ;  /* 0x0000000002007343 */ /* 0x021fea0003c00000 */
.L_x_43:
[----:B------:R-:W-:-:S04]  /*acb0*/  IMAD.U32 R19, RZ, RZ, UR41 ;  /* 0x00000029ff137e24 */ /* 0x000fc8000f8e00ff */
[----:B------:R-:W-:-:S05]  /*acc0*/  VIADD R26, R19, 0x400 ;  /* 0x00000400131a7836 */ /* 0x000fca0000000000 */
[----:B------:R-:W-:-:S13]  /*acd0*/  LOP3.LUT P0, RZ, R26, 0x3ff, RZ, 0xc0, !PT ;  /* 0x000003ff1aff7812 */ /* 0x000fda000780c0ff */
        /* <DEDUP_REMOVED lines=17> */
.L_x_44:
[----:B------:R-:W-:-:S13]  /*adf0*/  LOP3.LUT P6, RZ, R18, 0x3ff, RZ, 0xc0, !PT ;  /* 0x000003ff12ff7812 */ /* 0x000fda00078cc0ff */
[----:B------:R-:W-:Y:S05]  /*ae00*/  @!P6 BRA `(.L_x_45) ;  /* 0x000000000040e947 */ /* 0x000fea0003800000 */
        /* <DEDUP_REMOVED lines=16> */
.L_x_45:
[----:B------:R-:W-:Y:S01]  /*af10*/  ULDC.64 UR4, c[0x0][0x9f8] ;  /* 0x00027e0000047ab9 */ /* 0x000fe20000000a00 */
[----:B------:R-:W-:Y:S01]  /*af20*/  IMAD.U32 R31, RZ, RZ, UR44 ;  /* 0x0000002cff1f7e24 */ /* 0x000fe2000f8e00ff */
[----:B------:R-:W-:Y:S01]  /*af30*/  UISETP.NE.U32.AND UP0, UPT, UR4, URZ, UPT ;  /* 0x0000003f0400728c */ /* 0x000fe2000bf05070 */
[----:B------:R-:W1:Y:S03]  /*af40*/  LDC R10, c[0x0][0x430] ;  /* 0x00010c00ff0a7b82 */ /* 0x000e660000000800 */
[----:B------:R-:W-:-:S06]  /*af50*/  UISETP.NE.AND.EX UP0, UPT, UR5, URZ, UPT, UP0 ;  /* 0x0000003f0500728c */ /* 0x000fcc000bf05300 */
[----:B------:R-:W-:-:S05]  /*af60*/  PLOP3.LUT P0, PT, PT, PT, UP0, 0x80, 0x0 ;  /* 0x000000000000781c */ /* 0x000fca0003f0f008 */
[----:B------:R-:W-:Y:S02]  /*af70*/  @UP0 ULDC.64 UR4, c[0x0][0x9f8] ;  /* 0x00027e0000040ab9 */ /* 0x000fe40000000a00 */
[----:B------:R-:W-:-:S06]  /*af80*/  @UP0 UIMAD.WIDE UR4, UR44, 0x4, UR4 ;  /* 0x000000042c0408a5 */ /* 0x000fcc000f8e0204 */
[----:B0-----:R-:W-:Y:S02]  /*af90*/  IMAD.U32 R2, RZ, RZ, UR4 ;  /* 0x00000004ff027e24 */ /* 0x001fe4000f8e00ff */
[----:B------:R-:W-:-:S05]  /*afa0*/  IMAD.U32 R3, RZ, RZ, UR5 ;  /* 0x00000005ff037e24 */ /* 0x000fca000f8e00ff */
[----:B------:R0:W5:Y:S01]  /*afb0*/  @P0 LDG.E R31, desc[UR48][R2.64] ;  /* 0x00000030021f0981 */ /* 0x000162000c1e1900 */
[----:B------:R-:W-:-:S03]  /*afc0*/  UMOV UR4, 0xffffffff ;  /* 0xffffffff00047882 */ /* 0x000fc60000000000 */
[----:B------:R-:W-:Y:S05]  /*afd0*/  BRA.DIV UR4, `(.L_x_46) ;  /* 0x0000004604007947 */ /* 0x000fea000b800000 */
.L_x_107:
[----:B------:R-:W2:Y:S01]  /*afe0*/  LDL R0, [R1+0xc] ;  /* 0x00000c0001007983 */ /* 0x000ea20000100800 */
[----:B-1----:R-:W-:Y:S02]  /*aff0*/  ISETP.NE.AND P1, PT, R10, 0x1, PT ;  /* 0x000000010a00780c */ /* 0x002fe40003f25270 */
[----:B-----5:R-:W-:Y:S02]  /*b000*/  SHF.R.S32.HI R34, RZ, 0x1f, R31 ;  /* 0x0000001fff227819 */ /* 0x020fe4000001141f */
[----:B------:R-:W-:-:S09]  /*b010*/  LOP3.LUT R17, R17, 0xfffffff7, RZ, 0xc0, !PT ;  /* 0xfffffff711117812 */ /* 0x000fd200078ec0ff */
[----:B------:R-:W1:Y:S01]  /*b020*/  @P1 LDC R5, c[0x0][0x434] ;  /* 0x00010d00ff051b82 */ /* 0x000e620000000800 */
[----:B------:R-:W-:-:S07]  /*b030*/  @P1 LOP3.LUT R17, R17, 0x8, RZ, 0xfc, !PT ;  /* 0x0000000811111812 */ /* 0x000fce00078efcff */
[----:B------:R-:W3:Y:S01]  /*b040*/  @P1 LDC R7, c[0x0][0x438] ;  /* 0x00010e00ff071b82 */ /* 0x000ee20000000800 */
[----:B------:R-:W-:Y:S01]  /*b050*/  IMAD R24, RZ, RZ, -UR44 ;  /* 0x8000002cff187e24 */ /* 0x000fe2000f8e02ff */
[----:B------:R-:W-:Y:S02]  /*b060*/  LOP3.LUT R17, R17, 0xfffffffb, RZ, 0xc0, !PT ;  /* 0xfffffffb11117812 */ /* 0x000fe400078ec0ff */
[C---:B--2---:R-:W-:Y:S01]  /*b070*/  ISETP.GE.AND P0, PT, R0.reuse, UR39, PT ;  /* 0x0000002700007c0c */ /* 0x044fe2000bf06270 */
[----:B------:R-:W-:-:S04]  /*b080*/  IMAD.IADD R8, R0, 0x1, R35 ;  /* 0x0000000100087824 */ /* 0x000fc800078e0223 */
[----:B-1----:R-:W-:-:S04]  /*b090*/  @P1 IMAD.HI.U32 R0, R8, R5, RZ ;  /* 0x0000000508001227 */ /* 0x002fc800078e00ff */
[----:B------:R-:W-:Y:S01]  /*b0a0*/  IMAD.MOV.U32 R6, RZ, RZ, R8 ;  /* 0x000000ffff067224 */ /* 0x000fe200078e0008 */
[----:B---3--:R-:W-:-:S03]  /*b0b0*/  @P1 SHF.R.U32.HI R6, RZ, R7, R0 ;  /* 0x00000007ff061219 */ /* 0x008fc60000011600 */
[----:B0-----:R-:W0:Y:S01]  /*b0c0*/  @!P0 LDC.64 R2, c[0x0][0x428] ;  /* 0x00010a00ff028b82 */ /* 0x001e220000000a00 */
[----:B------:R-:W-:-:S07]  /*b0d0*/  @!P0 SHF.R.S32.HI R7, RZ, 0x1f, R6 ;  /* 0x0000001fff078819 */ /* 0x000fce0000011406 */
[----:B------:R-:W1:Y:S01]  /*b0e0*/  @!P0 LDC.64 R4, c[0x0][0x418] ;  /* 0x00010600ff048b82 */ /* 0x000e620000000a00 */
[----:B0-----:R-:W-:-:S04]  /*b0f0*/  @!P0 IMAD R0, R34, R2, RZ ;  /* 0x0000000222008224 */ /* 0x001fc800078e02ff */
[C---:B------:R-:W-:Y:S02]  /*b100*/  @!P0 IMAD R9, R31.reuse, R3, R0 ;  /* 0x000000031f098224 */ /* 0x040fe400078e0200 */
[----:B------:R-:W-:Y:S02]  /*b110*/  @!P0 IMAD.WIDE.U32 R2, R31, R2, R6 ;  /* 0x000000021f028225 */ /* 0x000fe400078e0006 */
[----:B------:R-:W0:Y:S02]  /*b120*/  LDC R7, c[0x0][0xc44] ;  /* 0x00031100ff077b82 */ /* 0x000e240000000800 */
[----:B------:R-:W-:Y:S01]  /*b130*/  @!P0 IMAD.IADD R0, R3, 0x1, R9 ;  /* 0x0000000103008824 */ /* 0x000fe200078e0209 */
[----:B-1----:R-:W-:-:S04]  /*b140*/  @!P0 LEA R4, P1, R2, R4, 0x2 ;  /* 0x0000000402048211 */ /* 0x002fc800078210ff */
[----:B------:R-:W-:Y:S01]  /*b150*/  @!P0 LEA.HI.X R5, R2, R5, R0, 0x2, P1 ;  /* 0x0000000502058211 */ /* 0x000fe200008f1400 */
[----:B------:R-:W-:Y:S02]  /*b160*/  IMAD.U32 R2, RZ, RZ, UR46 ;  /* 0x0000002eff027e24 */ /* 0x000fe4000f8e00ff */
[----:B------:R-:W-:-:S03]  /*b170*/  IMAD.MOV.U32 R0, RZ, RZ, RZ ;  /* 0x000000ffff007224 */ /* 0x000fc600078e00ff */
[----:B------:R-:W-:Y:S01]  /*b180*/  ISETP.NE.AND P2, PT, R2, 0x3, PT ;  /* 0x000000030200780c */ /* 0x000fe20003f45270 */
[----:B------:R-:W-:Y:S02]  /*b190*/  IMAD.MOV R3, RZ, RZ, -R6 ;  /* 0x000000ffff037224 */ /* 0x000fe400078e0a06 */
[----:B------:R1:W5:Y:S01]  /*b1a0*/  @!P0 LDG.E R0, desc[UR48][R4.64] ;  /* 0x0000003004008981 */ /* 0x000362000c1e1900 */
[----:B0-----:R-:W-:Y:S02]  /*b1b0*/  IMAD R24, R7, R24, UR43 ;  /* 0x0000002b07187e24 */ /* 0x001fe4000f8e0218 */
[----:B-1----:R-:W-:-:S07]  /*b1c0*/  IMAD R4, R10, R3, R8 ;  /* 0x000000030a047224 */ /* 0x002fce00078e0208 */
[----:B------:R-:W-:Y:S02]  /*b1d0*/  @P2 LOP3.LUT R17, R17, 0x4, RZ, 0xfc, !PT ;  /* 0x0000000411112812 */ /* 0x000fe400078efcff */
[----:B------:R-:W-:Y:S01]  /*b1e0*/  SHF.R.S32.HI R32, RZ, 0x1f, R24 ;  /* 0x0000001fff207819 */ /* 0x000fe20000011418 */
[----:B------:R-:W-:Y:S06]  /*b1f0*/  @!P2 BRA `(.L_x_47) ;  /* 0x000000000004a947 */ /* 0x000fec0003800000 */
[----:B------:R-:W-:Y:S01]  /*b200*/  BPT.TRAP 0x1 ;  /* 0x000000040000795c */ /* 0x000fe20000300000 */
.L_x_47:
[----:B------:R-:W-:Y:S01]  /*b210*/  LEA R6, R25, UR41, 0x3 ;  /* 0x0000002919067c11 */ /* 0x000fe2000f8e18ff */
[----:B------:R-:W-:Y:S01]  /*b220*/  BSSY B0, `(.L_x_48) ;  /* 0x0000005000007945 */ /* 0x000fe20003800000 */
[----:B------:R-:W-:Y:S02]  /*b230*/  SHF.L.U32 R18, R29, 0x1f, RZ ;  /* 0x0000001f1d127819 */ /* 0x000fe400000006ff */
[----:B------:R-:W-:Y:S02]  /*b240*/  SHF.R.S32.HI R9, RZ, 0x1f, R4 ;  /* 0x0000001fff097819 */ /* 0x000fe40000011404 */
[----:B------:R-:W0:Y:S02]  /*b250*/  SYNCS.PHASECHK.TRANS64.TRYWAIT P0, [R6+URZ+0x38880], R18 ;  /* 0x03888012060075a7 */ /* 0x000e24000800017f */
[----:B0-----:R-:W-:Y:S05]  /*b260*/  @!P0 BRA `(.L_x_49) ;  /* 0x0000004000888947 */ /* 0x001fea0003800000 */
.L_x_108:
[----:B------:R-:W-:Y:S05]  /*b270*/  BSYNC B0 ;  /* 0x0000000000007941 */ /* 0x000fea0003800000 */
.L_x_48:
[----:B------:R-:W-:Y:S01]  /*b280*/  ULDC.64 UR4, c[0x0][0x328] ;  /* 0x0000ca0000047ab9 */ /* 0x000fe20000000a00 */
[----:B-----5:R-:W-:Y:S01]  /*b290*/  SHF.R.S32.HI R10, RZ, 0x1f, R0 ;  /* 0x0000001fff0a7819 */ /* 0x020fe20000011400 */
[----:B------:R-:W-:Y:S01]  /*b2a0*/  IMAD R3, R9, UR4, RZ ;  /* 0x0000000409037c24 */ /* 0x000fe2000f8e02ff */
[----:B------:R-:W-:-:S03]  /*b2b0*/  ULDC.64 UR6, c[0x0][0x318] ;  /* 0x0000c60000067ab9 */ /* 0x000fc60000000a00 */
[C---:B------:R-:W-:Y:S02]  /*b2c0*/  IMAD R5, R4.reuse, UR5, R3 ;  /* 0x0000000504057c24 */ /* 0x040fe4000f8e0203 */
[----:B------:R-:W-:Y:S01]  /*b2d0*/  IMAD.WIDE.U32 R2, R4, UR4, RZ ;  /* 0x0000000404027c25 */ /* 0x000fe2000f8e00ff */
[----:B------:R-:W-:-:S03]  /*b2e0*/  ULDC.64 UR4, c[0x0][0x338] ;  /* 0x0000ce0000047ab9 */ /* 0x000fc60000000a00 */
[----:B------:R-:W-:Y:S02]  /*b2f0*/  IMAD.IADD R3, R3, 0x1, R5 ;  /* 0x0000000103037824 */ /* 0x000fe400078e0205 */
[----:B------:R-:W-:Y:S02]  /*b300*/  IMAD R5, R10, UR4, RZ ;  /* 0x000000040a057c24 */ /* 0x000fe4000f8e02ff */
[----:B------:R-:W-:-:S04]  /*b310*/  IMAD.WIDE.U32 R2, R0, UR4, R2 ;  /* 0x0000000400027c25 */ /* 0x000fc8000f8e0002 */
[----:B------:R-:W-:Y:S01]  /*b320*/  IMAD R5, R0, UR5, R5 ;  /* 0x0000000500057c24 */ /* 0x000fe2000f8e0205 */
[----:B------:R-:W-:-:S03]  /*b330*/  ULDC.64 UR4, c[0x0][0x330] ;  /* 0x0000cc0000047ab9 */ /* 0x000fc60000000a00 */
[----:B------:R-:W-:Y:S02]  /*b340*/  IMAD.IADD R3, R3, 0x1, R5 ;  /* 0x0000000103037824 */ /* 0x000fe400078e0205 */
[----:B------:R-:W-:Y:S02]  /*b350*/  IMAD R5, R32, UR4, RZ ;  /* 0x0000000420057c24 */ /* 0x000fe4000f8e02ff */
[----:B------:R-:W-:Y:S01]  /*b360*/  IMAD.WIDE.U32 R2, R24, UR4, R2 ;  /* 0x0000000418027c25 */ /* 0x000fe2000f8e0002 */
[----:B------:R-:W-:-:S03]  /*b370*/  UMOV UR4, 0xffffffff ;  /* 0xffffffff00047882 */ /* 0x000fc60000000000 */
[----:B------:R-:W-:Y:S01]  /*b380*/  IMAD R5, R24, UR5, R5 ;  /* 0x0000000518057c24 */ /* 0x000fe2000f8e0205 */
[----:B------:R-:W-:-:S04]  /*b390*/  IADD3 R7, P0, R2, UR6, RZ ;  /* 0x0000000602077c10 */ /* 0x000fc8000ff1e0ff */
[----:B------:R-:W-:Y:S01]  /*b3a0*/  IADD3.X R8, R3, UR7, R5, P0, !PT ;  /* 0x0000000703087c10 */ /* 0x000fe200087fe405 */
[----:B------:R-:W-:Y:S01]  /*b3b0*/  IMAD R5, R25, 0x8000, R33 ;  /* 0x0000800019057824 */ /* 0x000fe200078e0221 */
[----:B------:R-:W-:Y:S07]  /*b3c0*/  BRA.DIV UR4, `(.L_x_50) ;  /* 0x0000004204447947 */ /* 0x000fee000b800000 */
[----:B------:R-:W1:Y:S01]  /*b3d0*/  SHFL.IDX PT, R14, R7, RZ, 0x181f ;  /* 0x00181fff070e7589 */ /* 0x000e6200000e0000 */
[----:B------:R-:W-:Y:S01]  /*b3e0*/  LOP3.LUT P3, RZ, R17, 0x8000000, RZ, 0xc0, !PT ;  /* 0x0800000011ff7812 */ /* 0x000fe2000786c0ff */
[----:B------:R-:W-:Y:S01]  /*b3f0*/  VIADD R5, R5, UR41 ;  /* 0x0000002905057c36 */ /* 0x000fe20008000000 */
[C---:B------:R-:W-:Y:S01]  /*b400*/  LOP3.LUT P2, RZ, R17.reuse, 0x4000000, RZ, 0xc0, !PT ;  /* 0x0400000011ff7812 */ /* 0x040fe2000784c0ff */
[----:B------:R-:W2:Y:S01]  /*b410*/  SHFL.IDX PT, R3, R8, RZ, 0x181f ;  /* 0x00181fff08037589 */ /* 0x000ea200000e0000 */
[C---:B------:R-:W-:Y:S02]  /*b420*/  LOP3.LUT P6, RZ, R17.reuse, 0x80000, RZ, 0xc0, !PT ;  /* 0x0008000011ff7812 */ /* 0x040fe400078cc0ff */
[C---:B------:R-:W-:Y:S02]  /*b430*/  LOP3.LUT P1, RZ, R17.reuse, 0x2000000, RZ, 0xc0, !PT ;  /* 0x0200000011ff7812 */ /* 0x040fe4000782c0ff */
[----:B------:R-:W-:-:S09]  /*b440*/  LOP3.LUT R17, R17, 0xbfffffff, RZ, 0xc0, !PT ;  /* 0xbfffffff11117812 */ /* 0x000fd200078ec0ff */
[----:B------:R-:W-:-:S04]  /*b450*/  @P6 LOP3.LUT R17, R17, 0x40000000, RZ, 0xfc, !PT ;  /* 0x4000000011116812 */ /* 0x000fc800078efcff */
[C---:B------:R-:W-:Y:S02]  /*b460*/  LOP3.LUT P6, RZ, R17.reuse, 0x200000, RZ, 0xc0, !PT ;  /* 0x0020000011ff7812 */ /* 0x040fe400078cc0ff */
[----:B-1----:R-:W-:Y:S02]  /*b470*/  IADD3 R2, P0, R30, R14, RZ ;  /* 0x0000000e1e027210 */ /* 0x002fe40007f1e0ff */
[----:B------:R-:W1:Y:S01]  /*b480*/  SHFL.IDX PT, R14, R7, 0x1, 0x181f ;  /* 0x00381f00070e7f89 */ /* 0x000e6200000e0000 */
[----:B------:R-:W-:Y:S02]  /*b490*/  LOP3.LUT R17, R17, 0x7fffffff, RZ, 0xc0, !PT ;  /* 0x7fffffff11117812 */ /* 0x000fe400078ec0ff */
[----:B--2---:R-:W-:-:S05]  /*b4a0*/  IMAD.X R3, RZ, RZ, R3, P0 ;  /* 0x000000ffff037224 */ /* 0x004fca00000e0603 */
[----:B------:R-:W-:Y:S01]  /*b4b0*/  LDGSTS.E.BYPASS.LTC128B.128 [R5+0x10400], desc[UR48][R2.64], !P3 ;  /* 0x1040000002057fae */ /* 0x000fe2000d901d70 */
[----:B------:R-:W-:-:S03]  /*b4c0*/  @P6 LOP3.LUT R17, R17, 0x80000000, RZ, 0xfc, !PT ;  /* 0x8000000011116812 */ /* 0x000fc600078efcff */
[----:B------:R2:W-:Y:S01]  /*b4d0*/  LDGSTS.E.BYPASS.LTC128B.128 [R5+0x14400], desc[UR48][R2.64+0x80], !P2 ;  /* 0x1440008002057fae */ /* 0x0005e2000d101d70 */
[C---:B------:R-:W-:Y:S02]  /*b4e0*/  LOP3.LUT P6, RZ, R17.reuse, 0x800000, RZ, 0xc0, !PT ;  /* 0x0080000011ff7812 */ /* 0x040fe400078cc0ff */
[C---:B------:R-:W-:Y:S02]  /*b4f0*/  LOP3.LUT P5, RZ, R17.reuse, 0x40000, RZ, 0xc0, !PT ;  /* 0x0004000011ff7812 */ /* 0x040fe400078ac0ff */
[C---:B------:R-:W-:Y:S02]  /*b500*/  LOP3.LUT P4, RZ, R17.reuse, 0x20000, RZ, 0xc0, !PT ;  /* 0x0002000011ff7812 */ /* 0x040fe4000788c0ff */
[C---:B------:R-:W-:Y:S02]  /*b510*/  LOP3.LUT P3, RZ, R17.reuse, 0x10000, RZ, 0xc0, !PT ;  /* 0x0001000011ff7812 */ /* 0x040fe4000786c0ff */
[----:B------:R-:W-:Y:S01]  /*b520*/  LOP3.LUT P2, RZ, R17, 0x8000, RZ, 0xc0, !PT ;  /* 0x0000800011ff7812 */ /* 0x000fe2000784c0ff */
[----:B--2---:R-:W2:Y:S01]  /*b530*/  SHFL.IDX PT, R3, R8, 0x1, 0x181f ;  /* 0x00381f0008037f89 */ /* 0x004ea200000e0000 */
[----:B-1----:R-:W-:-:S03]  /*b540*/  IADD3 R2, P0, R30, R14, RZ ;  /* 0x0000000e1e027210 */ /* 0x002fc60007f1e0ff */
[----:B------:R-:W1:Y:S01]  /*b550*/  SHFL.IDX PT, R14, R7, 0x2, 0x181f ;  /* 0x00581f00070e7f89 */ /* 0x000e6200000e0000 */
[----:B--2---:R-:W-:Y:S02]  /*b560*/  IADD3.X R3, RZ, R3, RZ, P0, !PT ;  /* 0x00000003ff037210 */ /* 0x004fe400007fe4ff */
[----:B------:R-:W-:-:S03]  /*b570*/  LOP3.LUT P0, RZ, R17, 0x1000000, RZ, 0xc0, !PT ;  /* 0x0100000011ff7812 */ /* 0x000fc6000780c0ff */
[----:B------:R-:W-:Y:S01]  /*b580*/  LDGSTS.E.BYPASS.LTC128B.128 [R5+0x10c00], desc[UR48][R2.64], !P1 ;  /* 0x10c0000002057fae */ /* 0x000fe2000c901d70 */
[----:B------:R-:W-:-:S09]  /*b590*/  LOP3.LUT P1, RZ, R17, 0x4000, RZ, 0xc0, !PT ;  /* 0x0000400011ff7812 */ /* 0x000fd2000782c0ff */
[----:B------:R2:W-:Y:S04]  /*b5a0*/  LDGSTS.E.BYPASS.LTC128B.128 [R5+0x14c00], desc[UR48][R2.64+0x80], !P0 ;  /* 0x14c0008002057fae */ /* 0x0005e8000c101d70 */
[----:B--2---:R-:W2:Y:S01]  /*b5b0*/  SHFL.IDX PT, R3, R8, 0x2, 0x181f ;  /* 0x00581f0008037f89 */ /* 0x004ea200000e0000 */
[----:B-1----:R-:W-:-:S03]  /*b5c0*/  IADD3 R2, P0, R30, R14, RZ ;  /* 0x0000000e1e027210 */ /* 0x002fc60007f1e0ff */
[----:B------:R-:W1:Y:S02]  /*b5d0*/  SHFL.IDX PT, R14, R7, 0x3, 0x181f ;  /* 0x00781f00070e7f89 */ /* 0x000e6400000e0000 */
[----:B--2---:R-:W-:Y:S01]  /*b5e0*/  IMAD.X R3, RZ, RZ, R3, P0 ;  /* 0x000000ffff037224 */ /* 0x004fe200000e0603 */
[----:B------:R-:W-:-:S04]  /*b5f0*/  LOP3.LUT P0, RZ, R17, 0x400000, RZ, 0xc0, !PT ;  /* 0x0040000011ff7812 */ /* 0x000fc8000780c0ff */
[----:B------:R-:W-:Y:S01]  /*b600*/  LDGSTS.E.BYPASS.LTC128B.128 [R5+0x11400], desc[UR48][R2.64], !P6 ;  /* 0x1140000002057fae */ /* 0x000fe2000f101d70 */
[----:B------:R-:W-:-:S08]  /*b610*/  LOP3.LUT P6, RZ, R17, 0x80000000, RZ, 0xc0, !PT ;  /* 0x8000000011ff7812 */ /* 0x000fd000078cc0ff */
        /* <DEDUP_REMOVED lines=12> */
[----:B--2---:R-:W-:-:S05]  /*b6e0*/  IMAD.X R3, RZ, RZ, R3, P0 ;  /* 0x000000ffff037224 */ /* 0x004fca00000e0603 */
[----:B------:R-:W-:Y:S04]  /*b6f0*/  LDGSTS.E.BYPASS.LTC128B.128 [R5+0x12400], desc[UR48][R2.64], !P6 ;  /* 0x1240000002057fae */ /* 0x000fe8000f101d70 */
        /* <DEDUP_REMOVED lines=9> */
[----:B------:R1:W3:Y:S04]  /*b790*/  SHFL.IDX PT, R14, R7, 0x7, 0x181f ;  /* 0x00f81f00070e7f89 */ /* 0x0002e800000e0000 */
[----:B------:R-:W4:Y:S01]  /*b7a0*/  SHFL.IDX PT, R8, R8, 0x7, 0x181f ;  /* 0x00f81f0008087f89 */ /* 0x000f2200000e0000 */
[----:B--2---:R-:W-:-:S05]  /*b7b0*/  IMAD.X R3, RZ, RZ, R3, P0 ;  /* 0x000000ffff037224 */ /* 0x004fca00000e0603 */
[----:B------:R1:W-:Y:S04]  /*b7c0*/  LDGSTS.E.BYPASS.LTC128B.128 [R5+0x13400], desc[UR48][R2.64], !P2 ;  /* 0x1340000002057fae */ /* 0x0003e8000d101d70 */
[----:B---34-:R1:W-:Y:S02]  /*b7d0*/  LDGSTS.E.BYPASS.LTC128B.128 [R5+0x17400], desc[UR48][R2.64+0x80], !P1 ;  /* 0x1740008002057fae */ /* 0x0183e4000c901d70 */
.L_x_126:
[C---:B------:R-:W-:Y:S02]  /*b7e0*/  LOP3.LUT P2, RZ, R17.reuse, 0x20000000, RZ, 0xc0, !PT ;  /* 0x2000000011ff7812 */ /* 0x040fe4000784c0ff */
[----:B------:R-:W-:Y:S02]  /*b7f0*/  LOP3.LUT P1, RZ, R17, 0x10000000, RZ, 0xc0, !PT ;  /* 0x1000000011ff7812 */ /* 0x000fe4000782c0ff */
[----:B-1----:R-:W-:-:S05]  /*b800*/  IADD3 R2, P0, R30, R14, RZ ;  /* 0x0000000e1e027210 */ /* 0x002fca0007f1e0ff */
[----:B------:R-:W-:Y:S01]  /*b810*/  IMAD.X R3, RZ, RZ, R8, P0 ;  /* 0x000000ffff037224 */ /* 0x000fe200000e0608 */
[----:B------:R-:W-:-:S04]  /*b820*/  PLOP3.LUT P0, PT, PT, PT, PT, 0x80, 0x0 ;  /* 0x000000000000781c */ /* 0x000fc80003f0f070 */
[----:B------:R-:W-:Y:S01]  /*b830*/  @!PT LDS RZ, [RZ] ;  /* 0x00000000fffff984 */ /* 0x000fe20000000800 */
[----:B------:R-:W-:Y:S01]  /*b840*/  @!PT LDS RZ, [RZ] ;  /* 0x00000000fffff984 */ /* 0x000fe20000000800 */
[----:B------:R-:W-:Y:S01]  /*b850*/  @!PT LDS RZ, [RZ] ;  /* 0x00000000fffff984 */ /* 0x000fe20000000800 */
[----:B------:R1:W-:Y:S04]  /*b860*/  LDGSTS.E.BYPASS.LTC128B.128 [R5+0x13c00], desc[UR48][R2.64], !P2 ;  /* 0x13c0000002057fae */ /* 0x0003e8000d101d70 */
[----:B------:R1:W-:Y:S01]  /*b870*/  LDGSTS.E.BYPASS.LTC128B.128 [R5+0x17c00], desc[UR48][R2.64+0x80], !P1 ;  /* 0x17c0008002057fae */ /* 0x0003e2000c901d70 */
[----:B------:R-:W-:-:S04]  /*b880*/  NOP ;  /* 0x0000000000007918 */ /* 0x000fc80000000000 */
.L_x_51:
[----:B------:R-:W-:Y:S02]  /*b890*/  PLOP3.LUT P1, PT, P1, P0, PT, 0xa2, 0x0 ;  /* 0x000000000000781c */ /* 0x000fe40000f21472 */
[----:B------:R-:W-:-:S08]  /*b8a0*/  @P0 R2UR P1, UR4, R6 ;  /* 0x00000000060402ca */ /* 0x000fd00000020000 */
[----:B------:R-:W-:-:S05]  /*b8b0*/  @P0 PLOP3.LUT P0, PT, P1, PT, PT, 0x80, 0x0 ;  /* 0x000000000000081c */ /* 0x000fca0000f0f070 */
[----:B------:R-:W-:Y:S01]  /*b8c0*/  @!P1 SYNCS.ARRIVE.TRANS64.RED.A0T1 RZ, [UR4+0x38870], RZ ;  /* 0x038870ffffff99a7 */ /* 0x000fe20008200404 */
[----:B------:R-:W-:Y:S07]  /*b8d0*/  @!P1 ARRIVES.LDGSTSBAR.64.TRANSCNT [UR4+0x38870] ;  /* 0x03887000ff0099b0 */ /* 0x000fee0008000a84 */
[----:B------:R-:W-:Y:S05]  /*b8e0*/  @P0 BRA.U.ANY `(.L_x_51) ;  /* 0xfffffffd00e80947 */ /* 0x000fea000393ffff */
[----:B------:R-:W-:Y:S01]  /*b8f0*/  NOP ;  /* 0x0000000000007918 */ /* 0x000fe20000000000 */
[----:B-1----:R-:W-:-:S05]  /*b900*/  IMAD.U32 R2, RZ, RZ, UR46 ;  /* 0x0000002eff027e24 */ /* 0x002fca000f8e00ff */
[----:B------:R-:W-:-:S13]  /*b910*/  ISETP.NE.AND P2, PT, R2, 0x3, PT ;  /* 0x000000030200780c */ /* 0x000fda0003f45270 */
[----:B------:R-:W-:Y:S05]  /*b920*/  @!P2 BRA `(.L_x_52) ;  /* 0x000000000004a947 */ /* 0x000fea0003800000 */
[----:B------:R-:W-:Y:S01]  /*b930*/  BPT.TRAP 0x1 ;  /* 0x000000040000795c */ /* 0x000fe20000300000 */
.L_x_52:
[----:B------:R1:W-:Y:S01]  /*b940*/  SYNCS.ARRIVE.TRANS64.A1T0 RZ, [R6+URZ+0x38870], RZ ;  /* 0x038870ff06ff79a7 */ /* 0x0003e2000810003f */
[----:B------:R-:W-:Y:S05]  /*b950*/  @!P2 BRA `(.L_x_53) ;  /* 0x000000000004a947 */ /* 0x000fea0003800000 */
[----:B------:R-:W-:Y:S01]  /*b960*/  BPT.TRAP 0x1 ;  /* 0x000000040000795c */ /* 0x000fe20000300000 */
.L_x_53:
[----:B------:R-:W2:Y:S01]  /*b970*/  SYNCS.PHASECHK.TRANS64.TRYWAIT P0, [R6+URZ+0x38840], R18 ;  /* 0x03884012060075a7 */ /* 0x000ea2000800017f */
[----:B------:R-:W-:Y:S04]  /*b980*/  BSSY B0, `(.L_x_54) ;  /* 0x0000002000007945 */ /* 0x000fe80003800000 */
[----:B--2---:R-:W-:Y:S05]  /*b990*/  @!P0 BRA `(.L_x_55) ;  /* 0x0000004400308947 */ /* 0x004fea0003800000 */
.L_x_127:
[----:B------:R-:W-:Y:S05]  /*b9a0*/  BSYNC B0 ;  /* 0x0000000000007941 */ /* 0x000fea0003800000 */
.L_x_54:
[----:B------:R3:W5:Y:S01]  /*b9b0*/  LDL R20, [R1+0x4] ;  /* 0x0000040001147983 */ /* 0x0007620000100800 */
[----:B------:R-:W-:Y:S01]  /*b9c0*/  ULDC.64 UR4, c[0x0][0x300] ;  /* 0x0000c00000047ab9 */ /* 0x000fe20000000a00 */
[----:B------:R-:W-:Y:S01]  /*b9d0*/  ULDC.64 UR6, c[0x0][0x2e8] ;  /* 0x0000ba0000067ab9 */ /* 0x000fe20000000a00 */
[----:B------:R-:W-:Y:S01]  /*b9e0*/  IMAD R9, R9, UR4, RZ ;  /* 0x0000000409097c24 */ /* 0x000fe2000f8e02ff */
[C---:B------:R-:W-:Y:S01]  /*b9f0*/  LOP3.LUT P3, RZ, R17.reuse, 0x2, RZ, 0xc0, !PT ;  /* 0x0000000211ff7812 */ /* 0x040fe2000786c0ff */
[----:B------:R-:W-:Y:S01]  /*ba00*/  IMAD.WIDE.U32 R2, R4, UR4, RZ ;  /* 0x0000000404027c25 */ /* 0x000fe2000f8e00ff */
[----:B------:R-:W-:-:S03]  /*ba10*/  LOP3.LUT P1, RZ, R17, 0x1, RZ, 0xc0, !PT ;  /* 0x0000000111ff7812 */ /* 0x000fc6000782c0ff */
[----:B------:R-:W-:Y:S01]  /*ba20*/  IMAD R9, R4, UR5, R9 ;  /* 0x0000000504097c24 */ /* 0x000fe2000f8e0209 */
[----:B------:R-:W-:Y:S02]  /*ba30*/  ULDC.64 UR4, c[0x0][0x310] ;  /* 0x0000c40000047ab9 */ /* 0x000fe40000000a00 */
[----:B------:R-:W-:Y:S02]  /*ba40*/  IMAD R7, R10, UR4, RZ ;  /* 0x000000040a077c24 */ /* 0x000fe4000f8e02ff */
[----:B------:R-:W-:Y:S02]  /*ba50*/  IMAD.IADD R3, R3, 0x1, R9 ;  /* 0x0000000103037824 */ /* 0x000fe400078e0209 */
[C---:B------:R-:W-:Y:S02]  /*ba60*/  IMAD R7, R0.reuse, UR5, R7 ;  /* 0x0000000500077c24 */ /* 0x040fe4000f8e0207 */
[----:B------:R-:W-:Y:S01]  /*ba70*/  IMAD.WIDE.U32 R2, R0, UR4, R2 ;  /* 0x0000000400027c25 */ /* 0x000fe2000f8e0002 */
        /* <DEDUP_REMOVED lines=8> */
[----:B---3--:R-:W-:Y:S08]  /*bb00*/  BRA.DIV UR4, `(.L_x_56) ;  /* 0x0000004204e87947 */ /* 0x008ff0000b800000 */
[----:B------:R-:W3:Y:S01]  /*bb10*/  SHFL.IDX PT, R14, R4, RZ, 0x181f ;  /* 0x00181fff040e7589 */ /* 0x000ee200000e0000 */
[C---:B-----5:R-:W-:Y:S02]  /*bb20*/  ISETP.GE.AND P4, PT, R20.reuse, 0x1, PT ;  /* 0x000000011400780c */ /* 0x060fe40003f86270 */
[C---:B------:R-:W-:Y:S01]  /*bb30*/  ISETP.GE.AND P2, PT, R20.reuse, 0x11, PT ;  /* 0x000000111400780c */ /* 0x040fe20003f46270 */
[----:B------:R-:W4:Y:S01]  /*bb40*/  SHFL.IDX PT, R9, R0, RZ, 0x181f ;  /* 0x00181fff00097589 */ /* 0x000f2200000e0000 */
[C---:B------:R-:W-:Y:S02]  /*bb50*/  ISETP.GE.AND P5, PT, R20.reuse, 0x21, PT ;  /* 0x000000211400780c */ /* 0x040fe40003fa6270 */
[----:B------:R-:W-:Y:S01]  /*bb60*/  ISETP.GE.AND P6, PT, R20, 0x31, PT ;  /* 0x000000311400780c */ /* 0x000fe20003fc6270 */
[----:B------:R-:W-:Y:S04]  /*bb70*/  SHFL.IDX PT, R2, R0, 0x1, 0x181f ;  /* 0x00381f0000027f89 */ /* 0x000fe800000e0000 */
[----:B------:R-:W-:Y:S04]  /*bb80*/  SHFL.IDX PT, R7, R4, 0x3, 0x181f ;  /* 0x00781f0004077f89 */ /* 0x000fe800000e0000 */
[----:B------:R-:W-:Y:S04]  /*bb90*/  SHFL.IDX PT, R8, R0, 0x3, 0x181f ;  /* 0x00781f0000087f89 */ /* 0x000fe800000e0000 */
[----:B------:R-:W-:Y:S01]  /*bba0*/  SHFL.IDX PT, R10, R0, 0x4, 0x181f ;  /* 0x00981f00000a7f89 */ /* 0x000fe200000e0000 */
[----:B---3--:R-:W-:-:S03]  /*bbb0*/  @P4 IADD3 R3, P0, R30, R14, RZ ;  /* 0x0000000e1e034210 */ /* 0x008fc60007f1e0ff */
[----:B------:R-:W3:Y:S02]  /*bbc0*/  SHFL.IDX PT, R14, R4, 0x1, 0x181f ;  /* 0x00381f00040e7f89 */ /* 0x000ee400000e0000 */
[----:B----4-:R-:W-:Y:S01]  /*bbd0*/  @P4 IMAD.X R9, RZ, RZ, R9, P0 ;  /* 0x000000ffff094224 */ /* 0x010fe200000e0609 */
[C---:B---3--:R-:W-:Y:S02]  /*bbe0*/  @P2 IADD3 R12, P0, R30.reuse, R14, RZ ;  /* 0x0000000e1e0c2210 */ /* 0x048fe40007f1e0ff */
[----:B------:R-:W3:Y:S03]  /*bbf0*/  SHFL.IDX PT, R14, R4, 0x2, 0x181f ;  /* 0x00581f00040e7f89 */ /* 0x000ee600000e0000 */
[----:B------:R-:W-:Y:S02]  /*bc00*/  @P2 IMAD.X R11, RZ, RZ, R2, P0 ;  /* 0x000000ffff0b2224 */ /* 0x000fe400000e0602 */
[----:B------:R-:W4:Y:S01]  /*bc10*/  SHFL.IDX PT, R2, R0, 0x2, 0x181f ;  /* 0x00581f0000027f89 */ /* 0x000f2200000e0000 */
[----:B---3--:R-:W-:-:S05]  /*bc20*/  @P5 IADD3 R13, P0, R30, R14, RZ ;  /* 0x0000000e1e0d5210 */ /* 0x008fca0007f1e0ff */
[----:B----4-:R-:W-:Y:S01]  /*bc30*/  @P5 IMAD.X R14, RZ, RZ, R2, P0 ;  /* 0x000000ffff0e5224 */ /* 0x010fe200000e0602 */
[----:B------:R-:W-:Y:S01]  /*bc40*/  ISETP.GE.AND P5, PT, R20, 0x41, PT ;  /* 0x000000411400780c */ /* 0x000fe20003fa6270 */
[----:B------:R-:W-:Y:S01]  /*bc50*/  @P4 IMAD.MOV.U32 R2, RZ, RZ, R3 ;  /* 0x000000ffff024224 */ /* 0x000fe200078e0003 */
[----:B------:R-:W-:Y:S01]  /*bc60*/  @P6 IADD3 R7, P0, R30, R7, RZ ;  /* 0x000000071e076210 */ /* 0x000fe20007f1e0ff */
[----:B------:R-:W-:Y:S02]  /*bc70*/  @P4 IMAD.MOV.U32 R3, RZ, RZ, R9 ;  /* 0x000000ffff034224 */ /* 0x000fe400078e0009 */
[----:B------:R-:W3:Y:S02]  /*bc80*/  SHFL.IDX PT, R9, R4, 0x4, 0x181f ;  /* 0x00981f0004097f89 */ /* 0x000ee400000e0000 */
[----:B------:R-:W-:Y:S02]  /*bc90*/  @P6 IMAD.X R8, RZ, RZ, R8, P0 ;  /* 0x000000ffff086224 */ /* 0x000fe400000e0608 */
[----:B------:R-:W-:Y:S04]  /*bca0*/  @P4 LDGSTS.E.BYPASS.LTC128B.128 [R5+0x28400], desc[UR48][R2.64], !P3 ;  /* 0x2840000002054fae */ /* 0x000fe8000d901d70 */
[----:B------:R4:W-:Y:S01]  /*bcb0*/  @P4 LDGSTS.E.BYPASS.LTC128B.128 [R5+0x2c400], desc[UR48][R2.64+0x80], !P1 ;  /* 0x2c40008002054fae */ /* 0x0009e2000c901d70 */
[----:B------:R-:W-:Y:S01]  /*bcc0*/  ISETP.GE.AND P4, PT, R20, 0x51, PT ;  /* 0x000000511400780c */ /* 0x000fe20003f86270 */
[----:B----4-:R-:W-:-:S02]  /*bcd0*/  @P2 IMAD.MOV.U32 R2, RZ, RZ, R12 ;  /* 0x000000ffff022224 */ /* 0x010fc400078e000c */
[----:B------:R-:W-:Y:S02]  /*bce0*/  @P2 IMAD.MOV.U32 R3, RZ, RZ, R11 ;  /* 0x000000ffff032224 */ /* 0x000fe400078e000b */
[----:B------:R-:W4:Y:S01]  /*bcf0*/  SHFL.IDX PT, R11, R4, 0x5, 0x181f ;  /* 0x00b81f00040b7f89 */ /* 0x000f2200000e0000 */
[----:B---3--:R-:W-:-:S03]  /*bd00*/  @P5 IADD3 R9, P0, R30, R9, RZ ;  /* 0x000000091e095210 */ /* 0x008fc60007f1e0ff */
[----:B------:R-:W-:Y:S02]  /*bd10*/  @P2 LDGSTS.E.BYPASS.LTC128B.128 [R5+0x28c00], desc[UR48][R2.64], !P3 ;  /* 0x28c0000002052fae */ /* 0x000fe4000d901d70 */
[----:B------:R-:W-:Y:S02]  /*bd20*/  @P5 IMAD.X R10, RZ, RZ, R10, P0 ;  /* 0x000000ffff0a5224 */ /* 0x000fe400000e060a */
[----:B------:R3:W-:Y:S01]  /*bd30*/  @P2 LDGSTS.E.BYPASS.LTC128B.128 [R5+0x2cc00], desc[UR48][R2.64+0x80], !P1 ;  /* 0x2cc0008002052fae */ /* 0x0007e2000c901d70 */
[----:B------:R-:W-:-:S03]  /*bd40*/  ISETP.GE.AND P2, PT, R20, 0x61, PT ;  /* 0x000000611400780c */ /* 0x000fc60003f46270 */
[----:B---3--:R-:W3:Y:S01]  /*bd50*/  SHFL.IDX PT, R2, R0, 0x5, 0x181f ;  /* 0x00b81f0000027f89 */ /* 0x008ee200000e0000 */
[----:B----4-:R-:W-:-:S05]  /*bd60*/  @P4 IADD3 R11, P0, R30, R11, RZ ;  /* 0x0000000b1e0b4210 */ /* 0x010fca0007f1e0ff */
[----:B---3--:R-:W-:Y:S01]  /*bd70*/  @P4 IMAD.X R12, RZ, RZ, R2, P0 ;  /* 0x000000ffff0c4224 */ /* 0x008fe200000e0602 */
[----:B------:R-:W-:-:S13]  /*bd80*/  ISETP.GE.AND P0, PT, R20, 0x21, PT ;  /* 0x000000211400780c */ /* 0x000fda0003f06270 */
[----:B------:R-:W-:Y:S01]  /*bd90*/  @P0 IMAD.MOV.U32 R2, RZ, RZ, R13 ;  /* 0x000000ffff020224 */ /* 0x000fe200078e000d */
[----:B------:R-:W-:Y:S01]  /*bda0*/  @P0 MOV R3, R14 ;  /* 0x0000000e00030202 */ /* 0x000fe20000000f00 */
[----:B------:R-:W3:Y:S04]  /*bdb0*/  SHFL.IDX PT, R13, R4, 0x6, 0x181f ;  /* 0x00d81f00040d7f89 */ /* 0x000ee800000e0000 */
[----:B------:R-:W-:Y:S04]  /*bdc0*/  @P0 LDGSTS.E.BYPASS.LTC128B.128 [R5+0x29400], desc[UR48][R2.64], !P3 ;  /* 0x2940000002050fae */ /* 0x000fe8000d901d70 */
[----:B------:R4:W-:Y:S04]  /*bdd0*/  @P0 LDGSTS.E.BYPASS.LTC128B.128 [R5+0x2d400], desc[UR48][R2.64+0x80], !P1 ;  /* 0x2d40008002050fae */ /* 0x0009e8000c901d70 */
[----:B----4-:R-:W4:Y:S01]  /*bde0*/  SHFL.IDX PT, R2, R0, 0x6, 0x181f ;  /* 0x00d81f0000027f89 */ /* 0x010f2200000e0000 */
[----:B------:R-:W-:Y:S01]  /*bdf0*/  @P6 IMAD.MOV.U32 R3, RZ, RZ, R8 ;  /* 0x000000ffff036224 */ /* 0x000fe200078e0008 */
[----:B---3--:R-:W-:-:S02]  /*be00*/  @P2 IADD3 R13, P0, R30, R13, RZ ;  /* 0x0000000d1e0d2210 */ /* 0x008fc40007f1e0ff */
[----:B------:R-:W3:Y:S03]  /*be10*/  SHFL.IDX PT, R0, R0, 0x7, 0x181f ;  /* 0x00f81f0000007f89 */ /* 0x000ee600000e0000 */
[----:B----4-:R-:W-:Y:S02]  /*be20*/  @P2 IMAD.X R14, RZ, RZ, R2, P0 ;  /* 0x000000ffff0e2224 */ /* 0x010fe400000e0602 */
[----:B------:R-:W-:-:S05]  /*be30*/  @P6 IMAD.MOV.U32 R2, RZ, RZ, R7 ;  /* 0x000000ffff026224 */ /* 0x000fca00078e0007 */
[----:B------:R-:W-:Y:S04]  /*be40*/  @P6 LDGSTS.E.BYPASS.LTC128B.128 [R5+0x29c00], desc[UR48][R2.64], !P3 ;  /* 0x29c0000002056fae */ /* 0x000fe8000d901d70 */
[----:B------:R4:W-:Y:S02]  /*be50*/  @P6 LDGSTS.E.BYPASS.LTC128B.128 [R5+0x2dc00], desc[UR48][R2.64+0x80], !P1 ;  /* 0x2dc0008002056fae */ /* 0x0009e4000c901d70 */
[----:B----4-:R-:W-:Y:S02]  /*be60*/  @P5 IMAD.MOV.U32 R2, RZ, RZ, R9 ;  /* 0x000000ffff025224 */ /* 0x010fe400078e0009 */
        /* <DEDUP_REMOVED lines=8> */
[----:B------:R-:W-:Y:S02]  /*bef0*/  @P2 IMAD.MOV.U32 R3, RZ, RZ, R14 ;  /* 0x000000ffff032224 */ /* 0x000fe400078e000e */
[----:B------:R4:W0:Y:S04]  /*bf00*/  SHFL.IDX PT, R14, R4, 0x7, 0x181f ;  /* 0x00f81f00040e7f89 */ /* 0x00082800000e0000 */
[----:B------:R4:W-:Y:S04]  /*bf10*/  @P2 LDGSTS.E.BYPASS.LTC128B.128 [R5+0x2b400], desc[UR48][R2.64], !P3 ;  /* 0x2b40000002052fae */ /* 0x0009e8000d901d70 */
[----:B---3--:R4:W-:Y:S02]  /*bf20*/  @P2 LDGSTS.E.BYPASS.LTC128B.128 [R5+0x2f400], desc[UR48][R2.64+0x80], !P1 ;  /* 0x2f40008002052fae */ /* 0x0089e4000c901d70 */
.L_x_145:
[----:B------:R-:W-:-:S13]  /*bf30*/  ISETP.GE.AND P2, PT, R20, 0x71, PT ;  /* 0x000000711400780c */ /* 0x000fda0003f46270 */
[----:B0---4-:R-:W-:-:S05]  /*bf40*/  @P2 IADD3 R2, P0, R30, R14, RZ ;  /* 0x0000000e1e022210 */ /* 0x011fca0007f1e0ff */
[----:B------:R-:W-:Y:S01]  /*bf50*/  @P2 IMAD.X R3, RZ, RZ, R0, P0 ;  /* 0x000000ffff032224 */ /* 0x000fe200000e0600 */
[----:B------:R-:W-:-:S04]  /*bf60*/  PLOP3.LUT P0, PT, PT, PT, PT, 0x80, 0x0 ;  /* 0x000000000000781c */ /* 0x000fc80003f0f070 */
[----:B------:R-:W-:Y:S01]  /*bf70*/  @!PT LDS RZ, [RZ] ;  /* 0x00000000fffff984 */ /* 0x000fe20000000800 */
[----:B------:R-:W-:Y:S01]  /*bf80*/  @!PT LDS RZ, [RZ] ;  /* 0x00000000fffff984 */ /* 0x000fe20000000800 */
[----:B------:R-:W-:Y:S01]  /*bf90*/  @!PT LDS RZ, [RZ] ;  /* 0x00000000fffff984 */ /* 0x000fe20000000800 */
[----:B------:R0:W-:Y:S04]  /*bfa0*/  @P2 LDGSTS.E.BYPASS.LTC128B.128 [R5+0x2bc00], desc[UR48][R2.64], !P3 ;  /* 0x2bc0000002052fae */ /* 0x0001e8000d901d70 */
[----:B------:R0:W-:Y:S01]  /*bfb0*/  @P2 LDGSTS.E.BYPASS.LTC128B.128 [R5+0x2fc00], desc[UR48][R2.64+0x80], !P1 ;  /* 0x2fc0008002052fae */ /* 0x0001e2000c901d70 */
[----:B------:R-:W-:-:S04]  /*bfc0*/  NOP ;  /* 0x0000000000007918 */ /* 0x000fc80000000000 */
.L_x_57:
[----:B------:R-:W-:Y:S02]  /*bfd0*/  PLOP3.LUT P1, PT, P1, P0, PT, 0xa2, 0x0 ;  /* 0x000000000000781c */ /* 0x000fe40000f21472 */
[----:B------:R-:W-:-:S08]  /*bfe0*/  @P0 R2UR P1, UR4, R6 ;  /* 0x00000000060402ca */ /* 0x000fd00000020000 */
[----:B------:R-:W-:-:S05]  /*bff0*/  @P0 PLOP3.LUT P0, PT, P1, PT, PT, 0x80, 0x0 ;  /* 0x000000000000081c */ /* 0x000fca0000f0f070 */
[----:B------:R-:W-:Y:S01]  /*c000*/  @!P1 SYNCS.ARRIVE.TRANS64.RED.A0T1 RZ, [UR4+0x38830], RZ ;  /* 0x038830ffffff99a7 */ /* 0x000fe20008200404 */
[----:B------:R-:W-:Y:S07]  /*c010*/  @!P1 ARRIVES.LDGSTSBAR.64.TRANSCNT [UR4+0x38830] ;  /* 0x03883000ff0099b0 */ /* 0x000fee0008000a84 */
[----:B------:R-:W-:Y:S05]  /*c020*/  @P0 BRA.U.ANY `(.L_x_57) ;  /* 0xfffffffd00e80947 */ /* 0x000fea000393ffff */
[----:B------:R-:W-:Y:S01]  /*c030*/  NOP ;  /* 0x0000000000007918 */ /* 0x000fe20000000000 */
[----:B------:R-:W-:-:S05]  /*c040*/  IMAD.U32 R0, RZ, RZ, UR46 ;  /* 0x0000002eff007e24 */ /* 0x000fca000f8e00ff */
[----:B------:R-:W-:-:S13]  /*c050*/  ISETP.NE.AND P2, PT, R0, 0x3, PT ;  /* 0x000000030000780c */ /* 0x000fda0003f45270 */
[----:B------:R-:W-:Y:S05]  /*c060*/  @!P2 BRA `(.L_x_58) ;  /* 0x000000000004a947 */ /* 0x000fea0003800000 */
[----:B------:R-:W-:Y:S01]  /*c070*/  BPT.TRAP 0x1 ;  /* 0x000000040000795c */ /* 0x000fe20000300000 */
.L_x_58:
[----:B------:R3:W-:Y:S02]  /*c080*/  SYNCS.ARRIVE.TRANS64.A1T0 RZ, [R6+URZ+0x38830], RZ ;  /* 0x038830ff06ff79a7 */ /* 0x0007e4000810003f */
[----:B------:R-:W-:Y:S05]  /*c090*/  WARPSYNC.ALL ;  /* 0x0000000000007948 */ /* 0x000fea0003800000 */
[----:B------:R-:W-:-:S04]  /*c0a0*/  UIADD3 UR4, UR41, 0x20400, URZ ;  /* 0x0002040029047890 */ /* 0x000fc8000fffe03f */
[----:B------:R-:W-:Y:S01]  /*c0b0*/  ULOP3.LUT UP0, URZ, UR4, 0x3ff, URZ, 0xc0, !UPT ;  /* 0x000003ff043f7892 */ /* 0x000fe2000f80c03f */
[----:B------:R-:W-:Y:S05]  /*c0c0*/  BAR.SYNC.DEFER_BLOCKING 0x8, 0x180 ;  /* 0x0206000000007b1d */ /* 0x000fea0000010000 */
        /* <DEDUP_REMOVED lines=9> */
[----:B-123--:R-:W-:Y:S02]  /*c160*/  IMAD.U32 R6, RZ, RZ, UR8 ;  /* 0x00000008ff067e24 */ /* 0x00efe4000f8e00ff */
[----:B------:R-:W-:-:S02]  /*c170*/  IMAD.U32 R7, RZ, RZ, UR9 ;  /* 0x00000009ff077e24 */ /* 0x000fc4000f8e00ff */
[----:B------:R-:W-:Y:S02]  /*c180*/  IMAD.U32 R10, RZ, RZ, UR4 ;  /* 0x00000004ff0a7e24 */ /* 0x000fe4000f8e00ff */
[----:B------:R-:W-:Y:S02]  /*c190*/  IMAD.U32 R11, RZ, RZ, UR5 ;  /* 0x00000005ff0b7e24 */ /* 0x000fe4000f8e00ff */
[----:B------:R-:W-:Y:S02]  /*c1a0*/  IMAD.MOV.U32 R8, RZ, RZ, 0x70 ;  /* 0x00000070ff087424 */ /* 0x000fe400078e00ff */
[----:B------:R-:W-:Y:S02]  /*c1b0*/  IMAD.MOV.U32 R12, RZ, RZ, 0x1 ;  /* 0x00000001ff0c7424 */ /* 0x000fe400078e00ff */
[----:B------:R-:W-:-:S07]  /*c1c0*/  IMAD.MOV.U32 R13, RZ, RZ, RZ ;  /* 0x000000ffff0d7224 */ /* 0x000fce00078e00ff */
[----:B------:R-:W-:-:S07]  /*c1d0*/  LEPC R20, `(.L_x_59) ;  /* 0x000000001014794e */ /* 0x000fce0000000000 */
[----:B0-----:R-:W-:Y:S05]  /*c1e0*/  CALL.ABS.NOINC R2 ;  /* 0x0000000002007343 */ /* 0x001fea0003c00000 */
.L_x_59:
[----:B------:R-:W4:Y:S01]  /*c1f0*/  LDC R7, c[0x0][0x448] ;  /* 0x00011200ff077b82 */ /* 0x000f220000000800 */
[----:B0-----:R-:W2:Y:S01]  /*c200*/  S2R R2, SR_TID.X ;  /* 0x0000000000027919 */ /* 0x001ea20000002100 */
[----:B------:R-:W-:Y:S01]  /*c210*/  IADD3 R4, RZ, -UR43, RZ ;  /* 0x8000002bff047c10 */ /* 0x000fe2000fffe0ff */
[----:B------:R-:W-:Y:S01]  /*c220*/  ULDC.64 UR8, c[0x0][0x2d8] ;  /* 0x0000b60000087ab9 */ /* 0x000fe20000000a00 */
[----:B------:R-:W-:Y:S01]  /*c230*/  R2UR UR6, R32 ;  /* 0x00000000200672ca */ /* 0x000fe200000e0000 */
[----:B------:R-:W-:Y:S01]  /*c240*/  VIADD R8, R33, UR41 ;  /* 0x0000002921087c36 */ /* 0x000fe20008000000 */
[C---:B------:R-:W-:Y:S02]  /*c250*/  R2UR UR7, R24.reuse ;  /* 0x00000000180772ca */ /* 0x040fe400000e0000 */
[----:B------:R-:W0:Y:S01]  /*c260*/  LDC R5, c[0x0][0xc38] ;  /* 0x00030e00ff057b82 */ /* 0x000e220000000800 */
[----:B------:R-:W-:Y:S02]  /*c270*/  R2UR UR4, R24 ;  /* 0x00000000180472ca */ /* 0x000fe400000e0000 */
[----:B------:R-:W-:-:S02]  /*c280*/  LOP3.LUT P4, RZ, R17, 0x1000, RZ, 0xc0, !PT ;  /* 0x0000100011ff7812 */ /* 0x000fc4000788c0ff */
[----:B------:R-:W-:-:S04]  /*c290*/  LOP3.LUT P5, RZ, R17, 0x800, RZ, 0xc0, !PT ;  /* 0x0000080011ff7812 */ /* 0x000fc800078ac0ff */
[----:B------:R-:W-:-:S04]  /*c2a0*/  UIMAD UR6, UR6, UR8, URZ ;  /* 0x00000008060672a4 */ /* 0x000fc8000f8e023f */
[----:B------:R-:W-:Y:S02]  /*c2b0*/  UIMAD UR7, UR7, UR9, UR6 ;  /* 0x00000009070772a4 */ /* 0x000fe4000f8e0206 */
[----:B------:R-:W-:Y:S01]  /*c2c0*/  UIMAD.WIDE.U32 UR4, UR4, UR8, URZ ;  /* 0x00000008040472a5 */ /* 0x000fe2000f8e003f */
[----:B----4-:R-:W-:Y:S01]  /*c2d0*/  ISETP.NE.AND P0, PT, R7, 0x1, PT ;  /* 0x000000010700780c */ /* 0x010fe20003f05270 */
[----:B------:R-:W-:Y:S01]  /*c2e0*/  USHF.R.S32.HI UR6, URZ, 0x1f, UR44 ;  /* 0x0000001f3f067899 */ /* 0x000fe2000801142c */
[----:B------:R-:W-:Y:S01]  /*c2f0*/  ULDC.64 UR8, c[0x0][0x2e0] ;  /* 0x0000b80000087ab9 */ /* 0x000fe20000000a00 */
[----:B------:R-:W-:Y:S02]  /*c300*/  UIADD3 UR5, UR5, UR7, URZ ;  /* 0x0000000705057290 */ /* 0x000fe4000fffe03f */
[----:B------:R-:W-:Y:S01]  /*c310*/  UIMAD UR6, UR6, UR8, URZ ;  /* 0x00000008060672a4 */ /* 0x000fe2000f8e023f */
[----:B0-----:R-:W-:Y:S01]  /*c320*/  IMAD R4, R5, R4, UR37 ;  /* 0x0000002505047e24 */ /* 0x001fe2000f8e0204 */
[C---:B--2---:R-:W-:Y:S01]  /*c330*/  LOP3.LUT R18, R2.reuse, 0x7f, RZ, 0xc0, !PT ;  /* 0x0000007f02127812 */ /* 0x044fe200078ec0ff */
[----:B------:R-:W-:Y:S01]  /*c340*/  IMAD.SHL.U32 R2, R2, 0x10, RZ ;  /* 0x0000001002027824 */ /* 0x000fe200078e00ff */
[----:B------:R-:W-:Y:S01]  /*c350*/  UIMAD UR6, UR44, UR9, UR6 ;  /* 0x000000092c0672a4 */ /* 0x000fe2000f8e0206 */
[----:B------:R-:W-:-:S03]  /*c360*/  IMAD.SHL.U32 R4, R4, 0x80, RZ ;  /* 0x0000008004047824 */ /* 0x000fc600078e00ff */
[----:B------:R-:W0:Y:S01]  /*c370*/  @P0 LDC R0, c[0x0][0x44c] ;  /* 0x00011300ff000b82 */ /* 0x000e220000000800 */
[----:B------:R-:W-:Y:S01]  /*c380*/  SHF.R.U32.HI R18, RZ, 0x3, R18 ;  /* 0x00000003ff127819 */ /* 0x000fe20000011612 */
[----:B------:R-:W-:-:S03]  /*c390*/  UIMAD.WIDE.U32 UR4, UR44, UR8, UR4 ;  /* 0x000000082c0472a5 */ /* 0x000fc6000f8e0004 */
[----:B------:R-:W-:Y:S01]  /*c3a0*/  LOP3.LUT R2, R18, 0x70, R2, 0xf8, !PT ;  /* 0x0000007012027812 */ /* 0x000fe200078ef802 */
[----:B------:R-:W-:Y:S01]  /*c3b0*/  ULDC.64 UR8, c[0x0][0x2d0] ;  /* 0x0000b40000087ab9 */ /* 0x000fe20000000a00 */
[----:B------:R-:W2:Y:S01]  /*c3c0*/  S2R R18, SR_TID.X ;  /* 0x0000000000127919 */ /* 0x000ea20000002100 */
[----:B------:R-:W4:Y:S01]  /*c3d0*/  @P0 LDC R3, c[0x0][0x450] ;  /* 0x00011400ff030b82 */ /* 0x000f220000000800 */
[----:B-1-3--:R-:W-:Y:S01]  /*c3e0*/  LOP3.LUT R6, R2, R4, RZ, 0xfc, !PT ;  /* 0x0000000402067212 */ /* 0x00afe200078efcff */
[----:B------:R-:W-:Y:S01]  /*c3f0*/  UIADD3 UR5, UR5, UR6, URZ ;  /* 0x0000000605057290 */ /* 0x000fe2000fffe03f */
[----:B------:R-:W-:-:S03]  /*c400*/  IMAD.U32 R9, RZ, RZ, UR8 ;  /* 0x00000008ff097e24 */ /* 0x000fc6000f8e00ff */
[----:B------:R-:W-:Y:S02]  /*c410*/  IMAD.MOV.U32 R2, RZ, RZ, R6 ;  /* 0x000000ffff027224 */ /* 0x000fe400078e0006 */
[----:B0-----:R-:W-:-:S05]  /*c420*/  @P0 IMAD.HI.U32 R0, R6, R0, RZ ;  /* 0x0000000006000227 */ /* 0x001fca00078e00ff */
[----:B----4-:R-:W-:-:S04]  /*c430*/  @P0 SHF.R.U32.HI R2, RZ, R3, R0 ;  /* 0x00000003ff020219 */ /* 0x010fc80000011600 */
[--C-:B------:R-:W-:Y:S01]  /*c440*/  SHF.R.S32.HI R0, RZ, 0x1f, R2.reuse ;  /* 0x0000001fff007819 */ /* 0x100fe20000011402 */
[----:B------:R-:W-:Y:S01]  /*c450*/  IMAD.MOV R5, RZ, RZ, -R2 ;  /* 0x000000ffff057224 */ /* 0x000fe200078e0a02 */
[----:B--2---:R-:W-:-:S03]  /*c460*/  LOP3.LUT R10, R18, 0x7f, RZ, 0xc0, !PT ;  /* 0x0000007f120a7812 */ /* 0x004fc600078ec0ff */
[----:B------:R-:W-:Y:S02]  /*c470*/  IMAD R3, R0, UR8, RZ ;  /* 0x0000000800037c24 */ /* 0x000fe4000f8e02ff */
[----:B------:R-:W-:Y:S01]  /*c480*/  IMAD R5, R7, R5, R6 ;  /* 0x0000000507057224 */ /* 0x000fe200078e0206 */
[----:B------:R-:W-:Y:S01]  /*c490*/  SHF.R.U32.HI R10, RZ, 0x3, R10 ;  /* 0x00000003ff0a7819 */ /* 0x000fe2000001160a */
[C---:B------:R-:W-:Y:S02]  /*c4a0*/  IMAD R7, R2.reuse, UR9, R3 ;  /* 0x0000000902077c24 */ /* 0x040fe4000f8e0203 */
[----:B------:R-:W-:Y:S01]  /*c4b0*/  IMAD.WIDE.U32 R2, R2, R9, UR4 ;  /* 0x0000000402027e25 */ /* 0x000fe2000f8e0009 */
[----:B------:R-:W-:Y:S01]  /*c4c0*/  SHF.R.S32.HI R0, RZ, 0x1f, R5 ;  /* 0x0000001fff007819 */ /* 0x000fe20000011405 */
[----:B------:R-:W-:Y:S02]  /*c4d0*/  ULDC.64 UR4, c[0x0][0x2c8] ;  /* 0x0000b20000047ab9 */ /* 0x000fe40000000a00 */
[----:B------:R-:W-:-:S02]  /*c4e0*/  IMAD.IADD R3, R3, 0x1, R7 ;  /* 0x0000000103037824 */ /* 0x000fc400078e0207 */
[----:B------:R-:W-:Y:S02]  /*c4f0*/  IMAD R0, R0, UR4, RZ ;  /* 0x0000000400007c24 */ /* 0x000fe4000f8e02ff */
[----:B------:R-:W-:-:S04]  /*c500*/  IMAD.WIDE.U32 R2, R5, UR4, R2 ;  /* 0x0000000405027c25 */ /* 0x000fc8000f8e0002 */
[----:B------:R-:W-:Y:S01]  /*c510*/  IMAD R5, R5, UR5, R0 ;  /* 0x0000000505057c24 */ /* 0x000fe2000f8e0200 */
[----:B------:R-:W-:Y:S02]  /*c520*/  ULDC.64 UR4, c[0x0][0x280] ;  /* 0x0000a00000047ab9 */ /* 0x000fe40000000a00 */
[----:B------:R-:W-:Y:S01]  /*c530*/  IADD3 R0, P0, R2, UR4, RZ ;  /* 0x0000000402007c10 */ /* 0x000fe2000ff1e0ff */
[----:B------:R-:W-:-:S03]  /*c540*/  UMOV UR4, 0xffffffff ;  /* 0xffffffff00047882 */ /* 0x000fc60000000000 */
[----:B------:R-:W-:Y:S01]  /*c550*/  IADD3.X R5, R3, UR5, R5, P0, !PT ;  /* 0x0000000503057c10 */ /* 0x000fe200087fe405 */
[----:B------:R-:W-:Y:S08]  /*c560*/  BRA.DIV UR4, `(.L_x_60) ;  /* 0x0000004204f87947 */ /* 0x000ff0000b800000 */
[----:B------:R-:W0:Y:S01]  /*c570*/  SHFL.IDX PT, R14, R0, RZ, 0x181f ;  /* 0x00181fff000e7589 */ /* 0x000e2200000e0000 */
[----:B------:R-:W-:-:S03]  /*c580*/  IMAD.IADD R4, R10, 0x1, R4 ;  /* 0x000000010a047824 */ /* 0x000fc600078e0204 */
[----:B------:R-:W1:Y:S01]  /*c590*/  SHFL.IDX PT, R2, R5, RZ, 0x181f ;  /* 0x00181fff05027589 */ /* 0x000e6200000e0000 */
[C---:B------:R-:W-:Y:S01]  /*c5a0*/  VIADD R7, R4.reuse, 0x10 ;  /* 0x0000001004077836 */ /* 0x040fe20000000000 */
[----:B------:R-:W-:Y:S02]  /*c5b0*/  ISETP.GE.AND P1, PT, R4, UR40, PT ;  /* 0x0000002804007c0c */ /* 0x000fe4000bf26270 */
[----:B------:R-:W-:Y:S11]  /*c5c0*/  SHFL.IDX PT, R6, R5, 0x1, 0x181f ;  /* 0x00381f0005067f89 */ /* 0x000ff600000e0000 */
[----:B0-----:R-:W-:-:S05]  /*c5d0*/  @!P1 IADD3 R14, P0, R30, R14, RZ ;  /* 0x0000000e1e0e9210 */ /* 0x001fca0007f1e0ff */
[----:B-1----:R-:W-:Y:S02]  /*c5e0*/  @!P1 IMAD.X R3, RZ, RZ, R2, P0 ;  /* 0x000000ffff039224 */ /* 0x002fe400000e0602 */
[----:B------:R-:W-:Y:S02]  /*c5f0*/  @!P1 IMAD.MOV.U32 R2, RZ, RZ, R14 ;  /* 0x000000ffff029224 */ /* 0x000fe400078e000e */
[----:B------:R-:W0:Y:S04]  /*c600*/  SHFL.IDX PT, R14, R0, 0x1, 0x181f ;  /* 0x00381f00000e7f89 */ /* 0x000e2800000e0000 */
[----:B------:R-:W-:Y:S04]  /*c610*/  @!P1 LDGSTS.E.BYPASS.LTC128B.128 [R8+0x20400], desc[UR48][R2.64], !P4 ;  /* 0x2040000002089fae */ /* 0x000fe8000e101d70 */
[----:B------:R1:W-:Y:S01]  /*c620*/  @!P1 LDGSTS.E.BYPASS.LTC128B.128 [R8+0x24400], desc[UR48][R2.64+0x80], !P5 ;  /* 0x2440008002089fae */ /* 0x0003e2000e901d70 */
[----:B------:R-:W-:-:S13]  /*c630*/  ISETP.GE.AND P1, PT, R7, UR40, PT ;  /* 0x0000002807007c0c */ /* 0x000fda000bf26270 */
[----:B0-----:R-:W-:-:S05]  /*c640*/  @!P1 IADD3 R14, P0, R30, R14, RZ ;  /* 0x0000000e1e0e9210 */ /* 0x001fca0007f1e0ff */
[----:B-1----:R-:W-:Y:S02]  /*c650*/  @!P1 IMAD.MOV.U32 R2, RZ, RZ, R14 ;  /* 0x000000ffff029224 */ /* 0x002fe400078e000e */
[----:B------:R-:W-:Y:S01]  /*c660*/  @!P1 IMAD.X R7, RZ, RZ, R6, P0 ;  /* 0x000000ffff079224 */ /* 0x000fe200000e0606 */
[----:B------:R-:W0:Y:S03]  /*c670*/  SHFL.IDX PT, R14, R0, 0x2, 0x181f ;  /* 0x00581f00000e7f89 */ /* 0x000e2600000e0000 */
[----:B------:R-:W-:Y:S01]  /*c680*/  @!P1 IMAD.MOV.U32 R3, RZ, RZ, R7 ;  /* 0x000000ffff039224 */ /* 0x000fe200078e0007 */
[----:B------:R-:W1:Y:S01]  /*c690*/  SHFL.IDX PT, R6, R5, 0x2, 0x181f ;  /* 0x00581f0005067f89 */ /* 0x000e6200000e0000 */
[----:B------:R-:W-:-:S03]  /*c6a0*/  VIADD R7, R4, 0x20 ;  /* 0x0000002004077836 */ /* 0x000fc60000000000 */
[----:B------:R-:W-:Y:S04]  /*c6b0*/  @!P1 LDGSTS.E.BYPASS.LTC128B.128 [R8+0x20c00], desc[UR48][R2.64], !P4 ;  /* 0x20c0000002089fae */ /* 0x000fe8000e101d70 */
[----:B------:R2:W-:Y:S01]  /*c6c0*/  @!P1 LDGSTS.E.BYPASS.LTC128B.128 [R8+0x24c00], desc[UR48][R2.64+0x80], !P5 ;  /* 0x24c0008002089fae */ /* 0x0005e2000e901d70 */
[----:B------:R-:W-:-:S13]  /*c6d0*/  ISETP.GE.AND P1, PT, R7, UR40, PT ;  /* 0x0000002807007c0c */ /* 0x000fda000bf26270 */
[----:B0-----:R-:W-:-:S05]  /*c6e0*/  @!P1 IADD3 R14, P0, R30, R14, RZ ;  /* 0x0000000e1e0e9210 */ /* 0x001fca0007f1e0ff */
[----:B--2---:R-:W-:Y:S02]  /*c6f0*/  @!P1 IMAD.MOV.U32 R2, RZ, RZ, R14 ;  /* 0x000000ffff029224 */ /* 0x004fe400078e000e */
[----:B-1----:R-:W-:Y:S01]  /*c700*/  @!P1 IMAD.X R7, RZ, RZ, R6, P0 ;  /* 0x000000ffff079224 */ /* 0x002fe200000e0606 */
[----:B------:R-:W0:Y:S03]  /*c710*/  SHFL.IDX PT, R14, R0, 0x3, 0x181f ;  /* 0x00781f00000e7f89 */ /* 0x000e2600000e0000 */
[----:B------:R-:W-:Y:S01]  /*c720*/  @!P1 IMAD.MOV.U32 R3, RZ, RZ, R7 ;  /* 0x000000ffff039224 */ /* 0x000fe200078e0007 */
[----:B------:R-:W1:Y:S01]  /*c730*/  SHFL.IDX PT, R6, R5, 0x3, 0x181f ;  /* 0x00781f0005067f89 */ /* 0x000e6200000e0000 */
[----:B------:R-:W-:-:S03]  /*c740*/  VIADD R7, R4, 0x30 ;  /* 0x0000003004077836 */ /* 0x000fc60000000000 */
[----:B------:R-:W-:Y:S04]  /*c750*/  @!P1 LDGSTS.E.BYPASS.LTC128B.128 [R8+0x21400], desc[UR48][R2.64], !P4 ;  /* 0x2140000002089fae */ /* 0x000fe8000e101d70 */
[----:B------:R2:W-:Y:S01]  /*c760*/  @!P1 LDGSTS.E.BYPASS.LTC128B.128 [R8+0x25400], desc[UR48][R2.64+0x80], !P5 ;  /* 0x2540008002089fae */ /* 0x0005e2000e901d70 */
[----:B------:R-:W-:-:S13]  /*c770*/  ISETP.GE.AND P1, PT, R7, UR40, PT ;  /* 0x0000002807007c0c */ /* 0x000fda000bf26270 */
[----:B0-----:R-:W-:-:S04]  /*c780*/  @!P1 IADD3 R14, P0, R30, R14, RZ ;  /* 0x0000000e1e0e9210 */ /* 0x001fc80007f1e0ff */
[----:B--2---:R-:W-:Y:S01]  /*c790*/  @!P1 MOV R2, R14 ;  /* 0x0000000e00029202 */ /* 0x004fe20000000f00 */
        /* <DEDUP_REMOVED lines=29> */
[----:B-1----:R-:W-:Y:S02]  /*c970*/  @!P1 IMAD.X R7, RZ, RZ, R6, P0 ;  /* 0x000000ffff079224 */ /* 0x002fe400000e0606 */
[----:B--2---:R-:W-:Y:S01]  /*c980*/  @!P1 IMAD.MOV.U32 R2, RZ, RZ, R14 ;  /* 0x000000ffff029224 */ /* 0x004fe200078e000e */
[----:B------:R0:W1:Y:S01]  /*c990*/  SHFL.IDX PT, R6, R5, 0x7, 0x181f ;  /* 0x00f81f0005067f89 */ /* 0x00006200000e0000 */
[----:B------:R-:W-:-:S03]  /*c9a0*/  @!P1 IMAD.MOV.U32 R3, RZ, RZ, R7 ;  /* 0x000000ffff039224 */ /* 0x000fc600078e0007 */
[----:B------:R0:W2:Y:S04]  /*c9b0*/  SHFL.IDX PT, R14, R0, 0x7, 0x181f ;  /* 0x00f81f00000e7f89 */ /* 0x0000a800000e0000 */
[----:B------:R0:W-:Y:S04]  /*c9c0*/  @!P1 LDGSTS.E.BYPASS.LTC128B.128 [R8+0x23400], desc[UR48][R2.64], !P4 ;  /* 0x2340000002089fae */ /* 0x0001e8000e101d70 */
[----:B------:R0:W-:Y:S02]  /*c9d0*/  @!P1 LDGSTS.E.BYPASS.LTC128B.128 [R8+0x27400], desc[UR48][R2.64+0x80], !P5 ;  /* 0x2740008002089fae */ /* 0x0001e4000e901d70 */
.L_x_162:
[----:B------:R-:W-:-:S05]  /*c9e0*/  VIADD R4, R4, 0x70 ;  /* 0x0000007004047836 */ /* 0x000fca0000000000 */
[----:B------:R-:W-:-:S13]  /*c9f0*/  ISETP.GE.AND P0, PT, R4, UR40, PT ;  /* 0x0000002804007c0c */ /* 0x000fda000bf06270 */
[----:B0-2---:R-:W-:-:S05]  /*ca00*/  @!P0 IADD3 R2, P1, R30, R14, RZ ;  /* 0x0000000e1e028210 */ /* 0x005fca0007f3e0ff */
[----:B-1----:R-:W-:-:S05]  /*ca10*/  @!P0 IMAD.X R3, RZ, RZ, R6, P1 ;  /* 0x000000ffff038224 */ /* 0x002fca00008e0606 */
[----:B------:R-:W-:Y:S01]  /*ca20*/  @!PT LDS RZ, [RZ] ;  /* 0x00000000fffff984 */ /* 0x000fe20000000800 */
[----:B------:R-:W-:Y:S01]  /*ca30*/  @!PT LDS RZ, [RZ] ;  /* 0x00000000fffff984 */ /* 0x000fe20000000800 */
[----:B------:R-:W-:Y:S01]  /*ca40*/  @!PT LDS RZ, [RZ] ;  /* 0x00000000fffff984 */ /* 0x000fe20000000800 */
[----:B------:R0:W-:Y:S04]  /*ca50*/  @!P0 LDGSTS.E.BYPASS.LTC128B.128 [R8+0x23c00], desc[UR48][R2.64], !P4 ;  /* 0x23c0000002088fae */ /* 0x0001e8000e101d70 */
[----:B------:R0:W-:Y:S01]  /*ca60*/  @!P0 LDGSTS.E.BYPASS.LTC128B.128 [R8+0x27c00], desc[UR48][R2.64+0x80], !P5 ;  /* 0x27c0008002088fae */ /* 0x0001e2000e901d70 */
[----:B------:R-:W-:Y:S01]  /*ca70*/  NOP ;  /* 0x0000000000007918 */ /* 0x000fe20000000000 */
[----:B------:R-:W-:Y:S02]  /*ca80*/  SYNCS.ARRIVE.TRANS64.RED.A0T1 RZ, [UR41+0x38800], RZ ;  /* 0x038800ffffff79a7 */ /* 0x000fe40008200429 */
[----:B------:R-:W-:Y:S01]  /*ca90*/  ARRIVES.LDGSTSBAR.64.TRANSCNT [UR41+0x38800] ;  /* 0x03880000ff0079b0 */ /* 0x000fe20008000aa9 */
[----:B------:R-:W-:Y:S01]  /*caa0*/  NOP ;  /* 0x0000000000007918 */ /* 0x000fe20000000000 */
[----:B------:R-:W-:Y:S01]  /*cab0*/  ULOP3.LUT UR4, UR36, 0x1, URZ, 0xc, !UPT ;  /* 0x0000000124047892 */ /* 0x000fe2000f8e0c3f */
[----:B------:R-:W-:Y:S05]  /*cac0*/  SYNCS.ARRIVE.TRANS64.A1T0 RZ, [UR41+0x38800], RZ ;  /* 0x038800ffffff79a7 */ /* 0x000fea0008100029 */
[----:B------:R-:W-:-:S05]  /*cad0*/  IMAD.U32 R0, RZ, RZ, UR4 ;  /* 0x00000004ff007e24 */ /* 0x000fca000f8e00ff */
[----:B------:R-:W-:-:S04]  /*cae0*/  SHF.L.U32 R0, R0, 0x1f, RZ ;  /* 0x0000001f00007819 */ /* 0x000fc800000006ff */
[----:B------:R-:W1:Y:S02]  /*caf0*/  SYNCS.PHASECHK.TRANS64.TRYWAIT P0, [UR41+0x38820], R0 ;  /* 0x03882000ff0075a7 */ /* 0x000e640008000169 */
[----:B01----:R-:W-:Y:S05]  /*cb00*/  @!P0 BRA `(.L_x_61) ;  /* 0x00000048000c8947 */ /* 0x003fea0003800000 */
.L_x_163:
[----:B0-----:R-:W-:-:S05]  /*cb10*/  IMAD.U32 R0, RZ, RZ, UR39 ;  /* 0x00000027ff007e24 */ /* 0x001fca000f8e00ff */
[----:B------:R-:W-:-:S13]  /*cb20*/  ISETP.GE.AND P0, PT, R0, 0x81, PT ;  /* 0x000000810000780c */ /* 0x000fda0003f06270 */
[----:B------:R-:W-:Y:S05]  /*cb30*/  @!P0 BRA `(.L_x_62) ;  /* 0x0000001800208947 */ /* 0x000fea0003800000 */
[----:B------:R-:W-:Y:S02]  /*cb40*/  IMAD.MOV.U32 R20, RZ, RZ, R29 ;  /* 0x000000ffff147224 */ /* 0x000fe400078e001d */
[----:B------:R-:W-:Y:S02]  /*cb50*/  IMAD.MOV.U32 R19, RZ, RZ, R25 ;  /* 0x000000ffff137224 */ /* 0x000fe400078e0019 */
[----:B------:R-:W-:-:S07]  /*cb60*/  IMAD.U32 R27, RZ, RZ, UR42 ;  /* 0x0000002aff1b7e24 */ /* 0x000fce000f8e00ff */
.L_x_82:
[----:B01----:R-:W0:Y:S01]  /*cb70*/  LDC R3, c[0x0][0x430] ;  /* 0x00010c00ff037b82 */ /* 0x003e220000000800 */
[----:B------:R-:W1:Y:S01]  /*cb80*/  S2R R0, SR_TID.X ;  /* 0x0000000000007919 */ /* 0x000e620000002100 */
[----:B------:R-:W-:Y:S01]  /*cb90*/  ULDC.64 UR4, c[0x0][0x428] ;  /* 0x00010a0000047ab9 */ /* 0x000fe20000000a00 */
[----:B------:R-:W-:Y:S01]  /*cba0*/  VIADD R25, R19, 0x1 ;  /* 0x0000000113197836 */ /* 0x000fe20000000000 */
[----:B0-----:R-:W-:Y:S02]  /*cbb0*/  ISETP.NE.AND P0, PT, R3, 0x1, PT ;  /* 0x000000010300780c */ /* 0x001fe40003f05270 */
[----:B-1----:R-:W-:-:S11]  /*cbc0*/  LOP3.LUT R0, R0, 0x7f, RZ, 0xc0, !PT ;  /* 0x0000007f00007812 */ /* 0x002fd600078ec0ff */
[----:B------:R-:W0:Y:S01]  /*cbd0*/  @P0 LDC R3, c[0x0][0x434] ;  /* 0x00010d00ff030b82 */ /* 0x000e220000000800 */
[----:B------:R-:W-:-:S04]  /*cbe0*/  SHF.R.U32.HI R0, RZ, 0x3, R0 ;  /* 0x00000003ff007819 */ /* 0x000fc80000011600 */
[----:B------:R-:W-:-:S03]  /*cbf0*/  LEA R6, R27, R0, 0x7 ;  /* 0x000000001b067211 */ /* 0x000fc600078e38ff */
[----:B------:R-:W1:Y:S01]  /*cc00*/  @P0 LDC R5, c[0x0][0x438] ;  /* 0x00010e00ff050b82 */ /* 0x000e620000000800 */
[----:B------:R-:W-:-:S05]  /*cc10*/  IADD3 R6, R30, R6, R35 ;  /* 0x000000061e067210 */ /* 0x000fca0007ffe023 */
[----:B------:R-:W-:Y:S02]  /*cc20*/  IMAD.MOV.U32 R7, RZ, RZ, R6 ;  /* 0x000000ffff077224 */ /* 0x000fe400078e0006 */
[----:B0-----:R-:W-:-:S05]  /*cc30*/  @P0 IMAD.HI.U32 R0, R6, R3, RZ ;  /* 0x0000000306000227 */ /* 0x001fca00078e00ff */
[----:B-1----:R-:W-:Y:S01]  /*cc40*/  @P0 SHF.R.U32.HI R7, RZ, R5, R0 ;  /* 0x00000005ff070219 */ /* 0x002fe20000011600 */
[----:B------:R-:W-:-:S03]  /*cc50*/  IMAD R0, R34, UR4, RZ ;  /* 0x0000000422007c24 */ /* 0x000fc6000f8e02ff */
[--C-:B------:R-:W-:Y:S01]  /*cc60*/  SHF.R.S32.HI R3, RZ, 0x1f, R7.reuse ;  /* 0x0000001fff037819 */ /* 0x100fe20000011407 */
[----:B------:R-:W-:Y:S02]  /*cc70*/  IMAD.MOV.U32 R2, RZ, RZ, R7 ;  /* 0x000000ffff027224 */ /* 0x000fe400078e0007 */
[C---:B------:R-:W-:Y:S02]  /*cc80*/  IMAD R5, R31.reuse, UR5, R0 ;  /* 0x000000051f057c24 */ /* 0x040fe4000f8e0200 */
[----:B------:R-:W-:Y:S01]  /*cc90*/  IMAD.WIDE.U32 R2, R31, UR4, R2 ;  /* 0x000000041f027c25 */ /* 0x000fe2000f8e0002 */
[----:B------:R-:W-:-:S03]  /*cca0*/  ULDC.64 UR4, c[0x0][0x418] ;  /* 0x0001060000047ab9 */ /* 0x000fc60000000a00 */
[----:B------:R-:W-:Y:S01]  /*ccb0*/  IMAD.IADD R3, R5, 0x1, R3 ;  /* 0x0000000105037824 */ /* 0x000fe200078e0203 */
[C---:B------:R-:W-:Y:S01]  /*ccc0*/  LEA R4, P0, R2.reuse, UR4, 0x2 ;  /* 0x0000000402047c11 */ /* 0x040fe2000f8010ff */
[----:B------:R-:W-:Y:S01]  /*ccd0*/  IMAD.U32 R8, RZ, RZ, UR46 ;  /* 0x0000002eff087e24 */ /* 0x000fe2000f8e00ff */
[----:B------:R-:W-:Y:S02]  /*cce0*/  ULDC UR4, c[0x0][0x430] ;  /* 0x00010c0000047ab9 */ /* 0x000fe40000000800 */
[----:B------:R-:W-:Y:S02]  /*ccf0*/  LEA.HI.X R5, R2, UR5, R3, 0x2, P0 ;  /* 0x0000000502057c11 */ /* 0x000fe400080f1403 */
[----:B------:R-:W-:Y:S01]  /*cd00*/  ISETP.NE.AND P2, PT, R8, 0x3, PT ;  /* 0x000000030800780c */ /* 0x000fe20003f45270 */
[----:B------:R-:W-:Y:S01]  /*cd10*/  IMAD.MOV R3, RZ, RZ, -R7 ;  /* 0x000000ffff037224 */ /* 0x000fe200078e0a07 */
[----:B------:R-:W-:Y:S02]  /*cd20*/  ISETP.NE.AND P0, PT, R25, 0x2, PT ;  /* 0x000000021900780c */ /* 0x000fe40003f05270 */
[----:B------:R-:W2:Y:S01]  /*cd30*/  LDG.E R5, desc[UR48][R4.64] ;  /* 0x0000003004057981 */ /* 0x000ea2000c1e1900 */
[----:B------:R-:W-:Y:S01]  /*cd40*/  IMAD.MOV.U32 R0, RZ, RZ, R27 ;  /* 0x000000ffff007224 */ /* 0x000fe200078e001b */
[----:B------:R-:W-:Y:S01]  /*cd50*/  SEL R29, RZ, 0x1, P0 ;  /* 0x00000001ff1d7807 */ /* 0x000fe20000000000 */
[----:B------:R-:W-:Y:S01]  /*cd60*/  IMAD R6, R3, UR4, R6 ;  /* 0x0000000403067c24 */ /* 0x000fe2000f8e0206 */
[----:B------:R-:W-:Y:S01]  /*cd70*/  SEL R25, R25, RZ, P0 ;  /* 0x000000ff19197207 */ /* 0x000fe20000000000 */
[----:B------:R-:W-:Y:S01]  /*cd80*/  VIADD R27, R27, 0xffffffff ;  /* 0xffffffff1b1b7836 */ /* 0x000fe20000000000 */
[----:B------:R-:W-:-:S02]  /*cd90*/  LOP3.LUT R29, R20, R29, RZ, 0x3c, !PT ;  /* 0x0000001d141d7212 */ /* 0x000fc400078e3cff */
[----:B------:R-:W-:Y:S02]  /*cda0*/  ISETP.GT.AND P1, PT, R0, RZ, PT ;  /* 0x000000ff0000720c */ /* 0x000fe40003f24270 */
[----:B--2---:R-:W-:Y:S01]  /*cdb0*/  SHF.R.S32.HI R10, RZ, 0x1f, R5 ;  /* 0x0000001fff0a7819 */ /* 0x004fe20000011405 */
[----:B------:R-:W-:Y:S10]  /*cdc0*/  @!P2 BRA `(.L_x_63) ;  /* 0x000000000004a947 */ /* 0x000ff40003800000 */
[----:B------:R-:W-:Y:S01]  /*cdd0*/  BPT.TRAP 0x1 ;  /* 0x000000040000795c */ /* 0x000fe20000300000 */
.L_x_63:
[----:B------:R-:W-:Y:S01]  /*cde0*/  LEA R0, R25, UR41, 0x3 ;  /* 0x0000002919007c11 */ /* 0x000fe2000f8e18ff */
[----:B------:R-:W-:Y:S01]  /*cdf0*/  BSSY B0, `(.L_x_64) ;  /* 0x0000005000007945 */ /* 0x000fe20003800000 */
[----:B------:R-:W-:Y:S02]  /*ce00*/  SHF.L.U32 R18, R29, 0x1f, RZ ;  /* 0x0000001f1d127819 */ /* 0x000fe400000006ff */
[----:B------:R-:W-:Y:S02]  /*ce10*/  SHF.R.S32.HI R9, RZ, 0x1f, R6 ;  /* 0x0000001fff097819 */ /* 0x000fe40000011406 */
[----:B------:R-:W0:Y:S02]  /*ce20*/  SYNCS.PHASECHK.TRANS64.TRYWAIT P0, [R0+URZ+0x38880], R18 ;  /* 0x03888012000075a7 */ /* 0x000e24000800017f */
[----:B0-----:R-:W-:Y:S05]  /*ce30*/  @!P0 BRA `(.L_x_65) ;  /* 0x0000004400548947 */ /* 0x001fea0003800000 */
.L_x_164:
[----:B------:R-:W-:Y:S05]  /*ce40*/  BSYNC B0 ;  /* 0x0000000000007941 */ /* 0x000fea0003800000 */
.L_x_64:
[----:B------:R-:W-:Y:S01]  /*ce50*/  ULDC.64 UR4, c[0x0][0x328] ;  /* 0x0000ca0000047ab9 */ /* 0x000fe20000000a00 */
[----:B------:R-:W-:Y:S01]  /*ce60*/  ULDC.64 UR6, c[0x0][0x318] ;  /* 0x0000c60000067ab9 */ /* 0x000fe20000000a00 */
[----:B------:R-:W-:Y:S01]  /*ce70*/  IMAD R3, R9, UR4, RZ ;  /* 0x0000000409037c24 */ /* 0x000fe2000f8e02ff */
[C---:B------:R-:W-:Y:S02]  /*ce80*/  LOP3.LUT P3, RZ, R17.reuse, 0x2, RZ, 0xc0, !PT ;  /* 0x0000000211ff7812 */ /* 0x040fe4000786c0ff */
[----:B------:R-:W-:Y:S01]  /*ce90*/  LOP3.LUT P2, RZ, R17, 0x1, RZ, 0xc0, !PT ;  /* 0x0000000111ff7812 */ /* 0x000fe2000784c0ff */
[C---:B------:R-:W-:Y:S02]  /*cea0*/  IMAD R7, R6.reuse, UR5, R3 ;  /* 0x0000000506077c24 */ /* 0x040fe4000f8e0203 */
[----:B------:R-:W-:Y:S01]  /*ceb0*/  IMAD.WIDE.U32 R2, R6, UR4, RZ ;  /* 0x0000000406027c25 */ /* 0x000fe2000f8e00ff */
[----:B------:R-:W-:-:S03]  /*cec0*/  ULDC.64 UR4, c[0x0][0x338] ;  /* 0x0000ce0000047ab9 */ /* 0x000fc60000000a00 */
[----:B------:R-:W-:Y:S02]  /*ced0*/  IMAD.IADD R3, R3, 0x1, R7 ;  /* 0x0000000103037824 */ /* 0x000fe400078e0207 */
[----:B------:R-:W-:Y:S02]  /*cee0*/  IMAD R4, R10, UR4, RZ ;  /* 0x000000040a047c24 */ /* 0x000fe4000f8e02ff */
[----:B------:R-:W-:-:S04]  /*cef0*/  IMAD.WIDE.U32 R2, R5, UR4, R2 ;  /* 0x0000000405027c25 */ /* 0x000fc8000f8e0002 */
[----:B------:R-:W-:Y:S01]  /*cf00*/  IMAD R4, R5, UR5, R4 ;  /* 0x0000000505047c24 */ /* 0x000fe2000f8e0204 */
[----:B------:R-:W-:Y:S02]  /*cf10*/  ULDC.64 UR4, c[0x0][0x330] ;  /* 0x0000cc0000047ab9 */ /* 0x000fe40000000a00 */
[----:B------:R-:W-:Y:S02]  /*cf20*/  IMAD R7, R32, UR4, RZ ;  /* 0x0000000420077c24 */ /* 0x000fe4000f8e02ff */
[----:B------:R-:W-:Y:S02]  /*cf30*/  IMAD.IADD R3, R3, 0x1, R4 ;  /* 0x0000000103037824 */ /* 0x000fe400078e0204 */
[C---:B------:R-:W-:Y:S02]  /*cf40*/  IMAD R7, R24.reuse, UR5, R7 ;  /* 0x0000000518077c24 */ /* 0x040fe4000f8e0207 */
[----:B------:R-:W-:Y:S01]  /*cf50*/  IMAD.WIDE.U32 R2, R24, UR4, R2 ;  /* 0x0000000418027c25 */ /* 0x000fe2000f8e0002 */
[----:B------:R-:W-:-:S03]  /*cf60*/  UMOV UR4, 0xffffffff ;  /* 0xffffffff00047882 */ /* 0x000fc60000000000 */
[----:B------:R-:W-:Y:S01]  /*cf70*/  IMAD R4, R25, 0x8000, R33 ;  /* 0x0000800019047824 */ /* 0x000fe200078e0221 */
[----:B------:R-:W-:-:S04]  /*cf80*/  IADD3 R8, P0, R2, UR6, RZ ;  /* 0x0000000602087c10 */ /* 0x000fc8000ff1e0ff */
[----:B------:R-:W-:Y:S01]  /*cf90*/  IADD3.X R7, R7, UR7, R3, P0, !PT ;  /* 0x0000000707077c10 */ /* 0x000fe200087fe403 */
[----:B------:R-:W-:Y:S08]  /*cfa0*/  BRA.DIV UR4, `(.L_x_66) ;  /* 0x00000046040c7947 */ /* 0x000ff0000b800000 */
[----:B------:R-:W1:Y:S01]  /*cfb0*/  SHFL.IDX PT, R2, R8, RZ, 0x181f ;  /* 0x00181fff08027589 */ /* 0x000e6200000e0000 */
[----:B------:R-:W-:-:S03]  /*cfc0*/  VIADD R4, R4, UR41 ;  /* 0x0000002904047c36 */ /* 0x000fc60008000000 */
[----:B------:R-:W2:Y:S01]  /*cfd0*/  SHFL.IDX PT, R3, R7, RZ, 0x181f ;  /* 0x00181fff07037589 */ /* 0x000ea200000e0000 */
[----:B-1----:R-:W-:-:S05]  /*cfe0*/  IADD3 R2, P0, R30, R2, RZ ;  /* 0x000000021e027210 */ /* 0x002fca0007f1e0ff */
[----:B--2---:R-:W-:-:S05]  /*cff0*/  IMAD.X R3, RZ, RZ, R3, P0 ;  /* 0x000000ffff037224 */ /* 0x004fca00000e0603 */
[----:B------:R-:W-:Y:S01]  /*d000*/  @!PT LDS RZ, [RZ] ;  /* 0x00000000fffff984 */ /* 0x000fe20000000800 */
[----:B------:R-:W-:Y:S04]  /*d010*/  LDGSTS.E.BYPASS.LTC128B.128 [R4+0x10400], desc[UR48][R2.64], !P3 ;  /* 0x1040000002047fae */ /* 0x000fe8000d901d70 */
[----:B------:R1:W-:Y:S04]  /*d020*/  LDGSTS.E.BYPASS.LTC128B.128 [R4+0x14400], desc[UR48][R2.64+0x80], !P2 ;  /* 0x1440008002047fae */ /* 0x0003e8000d101d70 */
[----:B-1----:R-:W1:Y:S04]  /*d030*/  SHFL.IDX PT, R2, R8, 0x1, 0x181f ;  /* 0x00381f0008027f89 */ /* 0x002e6800000e0000 */
[----:B------:R-:W2:Y:S01]  /*d040*/  SHFL.IDX PT, R3, R7, 0x1, 0x181f ;  /* 0x00381f0007037f89 */ /* 0x000ea200000e0000 */
[----:B-1----:R-:W-:-:S05]  /*d050*/  IADD3 R2, P0, R30, R2, RZ ;  /* 0x000000021e027210 */ /* 0x002fca0007f1e0ff */
[----:B--2---:R-:W-:-:S05]  /*d060*/  IMAD.X R3, RZ, RZ, R3, P0 ;  /* 0x000000ffff037224 */ /* 0x004fca00000e0603 */
        /* <DEDUP_REMOVED lines=27> */
[----:B------:R-:W2:Y:S04]  /*d220*/  SHFL.IDX PT, R3, R7, 0x6, 0x181f ;  /* 0x00d81f0007037f89 */ /* 0x000ea800000e0000 */
[----:B------:R-:W3:Y:S01]  /*d230*/  SHFL.IDX PT, R7, R7, 0x7, 0x181f ;  /* 0x00f81f0007077f89 */ /* 0x000ee200000e0000 */
[----:B-1----:R-:W-:-:S05]  /*d240*/  IADD3 R2, P0, R30, R2, RZ ;  /* 0x000000021e027210 */ /* 0x002fca0007f1e0ff */
[----:B--2---:R-:W-:-:S05]  /*d250*/  IMAD.X R3, RZ, RZ, R3, P0 ;  /* 0x000000ffff037224 */ /* 0x004fca00000e0603 */
[----:B------:R-:W-:Y:S04]  /*d260*/  LDGSTS.E.BYPASS.LTC128B.128 [R4+0x13400], desc[UR48][R2.64], !P3 ;  /* 0x1340000002047fae */ /* 0x000fe8000d901d70 */
[----:B------:R1:W-:Y:S04]  /*d270*/  LDGSTS.E.BYPASS.LTC128B.128 [R4+0x17400], desc[UR48][R2.64+0x80], !P2 ;  /* 0x1740008002047fae */ /* 0x0003e8000d101d70 */
[----:B-1-3--:R1:W2:Y:S02]  /*d280*/  SHFL.IDX PT, R2, R8, 0x7, 0x181f ;  /* 0x00f81f0008027f89 */ /* 0x00a2a400000e0000 */
.L_x_182:
[----:B--2---:R-:W-:-:S05]  /*d290*/  IADD3 R2, P0, R30, R2, RZ ;  /* 0x000000021e027210 */ /* 0x004fca0007f1e0ff */
        /* <DEDUP_REMOVED lines=8> */
.L_x_67:
[----:B------:R-:W-:Y:S02]  /*d320*/  PLOP3.LUT P2, PT, P2, P0, PT, 0xa2, 0x0 ;  /* 0x000000000000781c */ /* 0x000fe40001741472 */
[----:B------:R-:W-:-:S08]  /*d330*/  @P0 R2UR P2, UR4, R0 ;  /* 0x00000000000402ca */ /* 0x000fd00000040000 */
[----:B------:R-:W-:-:S05]  /*d340*/  @P0 PLOP3.LUT P0, PT, P2, PT, PT, 0x80, 0x0 ;  /* 0x000000000000081c */ /* 0x000fca000170f070 */
[----:B------:R-:W-:Y:S01]  /*d350*/  @!P2 SYNCS.ARRIVE.TRANS64.RED.A0T1 RZ, [UR4+0x38870], RZ ;  /* 0x038870ffffffa9a7 */ /* 0x000fe20008200404 */
[----:B------:R-:W-:Y:S07]  /*d360*/  @!P2 ARRIVES.LDGSTSBAR.64.TRANSCNT [UR4+0x38870] ;  /* 0x03887000ff00a9b0 */ /* 0x000fee0008000a84 */
[----:B------:R-:W-:Y:S05]  /*d370*/  @P0 BRA.U.ANY `(.L_x_67) ;  /* 0xfffffffd00e80947 */ /* 0x000fea000393ffff */
[----:B------:R-:W-:Y:S01]  /*d380*/  NOP ;  /* 0x0000000000007918 */ /* 0x000fe20000000000 */
[----:B--2---:R-:W-:-:S04]  /*d390*/  MOV R2, UR46 ;  /* 0x0000002e00027c02 */ /* 0x004fc80008000f00 */
[----:B------:R-:W-:-:S13]  /*d3a0*/  ISETP.NE.AND P3, PT, R2, 0x3, PT ;  /* 0x000000030200780c */ /* 0x000fda0003f65270 */
[----:B------:R-:W-:Y:S05]  /*d3b0*/  @!P3 BRA `(.L_x_68) ;  /* 0x000000000004b947 */ /* 0x000fea0003800000 */
[----:B------:R-:W-:Y:S01]  /*d3c0*/  BPT.TRAP 0x1 ;  /* 0x000000040000795c */ /* 0x000fe20000300000 */
.L_x_68:
[----:B------:R2:W-:Y:S01]  /*d3d0*/  SYNCS.ARRIVE.TRANS64.A1T0 RZ, [R0+URZ+0x38870], RZ ;  /* 0x038870ff00ff79a7 */ /* 0x0005e2000810003f */
[----:B------:R-:W-:Y:S05]  /*d3e0*/  @!P3 BRA `(.L_x_69) ;  /* 0x000000000004b947 */ /* 0x000fea0003800000 */
[----:B------:R-:W-:Y:S01]  /*d3f0*/  BPT.TRAP 0x1 ;  /* 0x000000040000795c */ /* 0x000fe20000300000 */
.L_x_69:
[----:B------:R-:W3:Y:S01]  /*d400*/  SYNCS.PHASECHK.TRANS64.TRYWAIT P0, [R0+URZ+0x38840], R18 ;  /* 0x03884012000075a7 */ /* 0x000ee2000800017f */
[----:B------:R-:W-:Y:S04]  /*d410*/  BSSY B0, `(.L_x_70) ;  /* 0x0000002000007945 */ /* 0x000fe80003800000 */
[----:B---3--:R-:W-:Y:S05]  /*d420*/  @!P0 BRA `(.L_x_71) ;  /* 0x0000004800348947 */ /* 0x008fea0003800000 */
.L_x_183:
[----:B------:R-:W-:Y:S05]  /*d430*/  BSYNC B0 ;  /* 0x0000000000007941 */ /* 0x000fea0003800000 */
.L_x_70:
        /* <DEDUP_REMOVED lines=18> */
[----:B0--3--:R-:W-:-:S04]  /*d560*/  IADD3 R18, P0, R2, UR6, RZ ;  /* 0x0000000602127c10 */ /* 0x009fc8000ff1e0ff */
[----:B------:R-:W-:Y:S01]  /*d570*/  IADD3.X R5, R5, UR7, R3, P0, !PT ;  /* 0x0000000705057c10 */ /* 0x000fe200087fe403 */
[----:B------:R-:W-:Y:S08]  /*d580*/  BRA.DIV UR4, `(.L_x_72) ;  /* 0x0000004604f07947 */ /* 0x000ff0000b800000 */
[----:B------:R-:W0:Y:S04]  /*d590*/  SHFL.IDX PT, R14, R18, RZ, 0x181f ;  /* 0x00181fff120e7589 */ /* 0x000e2800000e0000 */
[----:B------:R-:W3:Y:S04]  /*d5a0*/  SHFL.IDX PT, R3, R5, RZ, 0x181f ;  /* 0x00181fff05037589 */ /* 0x000ee800000e0000 */
[----:B------:R-:W-:Y:S04]  /*d5b0*/  SHFL.IDX PT, R12, R18, 0x2, 0x181f ;  /* 0x00581f00120c7f89 */ /* 0x000fe800000e0000 */
[----:B-1----:R-:W-:Y:S04]  /*d5c0*/  SHFL.IDX PT, R8, R5, 0x2, 0x181f ;  /* 0x00581f0005087f89 */ /* 0x002fe800000e0000 */
[----:B------:R-:W-:Y:S01]  /*d5d0*/  SHFL.IDX PT, R10, R18, 0x3, 0x181f ;  /* 0x00781f00120a7f89 */ /* 0x000fe200000e0000 */
[----:B0-----:R-:W-:-:S03]  /*d5e0*/  IADD3 R6, P0, R30, R14, RZ ;  /* 0x0000000e1e067210 */ /* 0x001fc60007f1e0ff */
[----:B------:R-:W0:Y:S02]  /*d5f0*/  SHFL.IDX PT, R14, R18, 0x1, 0x181f ;  /* 0x00381f00120e7f89 */ /* 0x000e2400000e0000 */
[----:B---3--:R-:W-:Y:S02]  /*d600*/  IMAD.X R7, RZ, RZ, R3, P0 ;  /* 0x000000ffff077224 */ /* 0x008fe400000e0603 */
[----:B------:R-:W1:Y:S04]  /*d610*/  SHFL.IDX PT, R3, R5, 0x1, 0x181f ;  /* 0x00381f0005037f89 */ /* 0x000e6800000e0000 */
[----:B------:R-:W-:Y:S04]  /*d620*/  LDGSTS.E.BYPASS.LTC128B.128 [R4+0x28400], desc[UR48][R6.64], !P3 ;  /* 0x2840000006047fae */ /* 0x000fe8000d901d70 */
[----:B------:R3:W-:Y:S01]  /*d630*/  LDGSTS.E.BYPASS.LTC128B.128 [R4+0x2c400], desc[UR48][R6.64+0x80], !P2 ;  /* 0x2c40008006047fae */ /* 0x0007e2000d101d70 */
[----:B0-----:R-:W-:-:S03]  /*d640*/  IADD3 R2, P0, R30, R14, RZ ;  /* 0x0000000e1e027210 */ /* 0x001fc60007f1e0ff */
[----:B---3--:R-:W0:Y:S02]  /*d650*/  SHFL.IDX PT, R6, R5, 0x3, 0x181f ;  /* 0x00781f0005067f89 */ /* 0x008e2400000e0000 */
[----:B-1----:R-:W-:Y:S01]  /*d660*/  IMAD.X R3, RZ, RZ, R3, P0 ;  /* 0x000000ffff037224 */ /* 0x002fe200000e0603 */
[C---:B------:R-:W-:Y:S01]  /*d670*/  IADD3 R12, P0, R30.reuse, R12, RZ ;  /* 0x0000000c1e0c7210 */ /* 0x040fe20007f1e0ff */
[----:B------:R-:W-:Y:S04]  /*d680*/  SHFL.IDX PT, R14, R18, 0x7, 0x181f ;  /* 0x00f81f00120e7f89 */ /* 0x000fe800000e0000 */
[----:B------:R-:W-:Y:S01]  /*d690*/  LDGSTS.E.BYPASS.LTC128B.128 [R4+0x28c00], desc[UR48][R2.64], !P3 ;  /* 0x28c0000002047fae */ /* 0x000fe2000d901d70 */
[----:B------:R-:W-:Y:S01]  /*d6a0*/  IMAD.X R13, RZ, RZ, R8, P0 ;  /* 0x000000ffff0d7224 */ /* 0x000fe200000e0608 */
[----:B------:R-:W-:-:S02]  /*d6b0*/  IADD3 R10, P0, R30, R10, RZ ;  /* 0x0000000a1e0a7210 */ /* 0x000fc40007f1e0ff */
[----:B------:R1:W-:Y:S04]  /*d6c0*/  LDGSTS.E.BYPASS.LTC128B.128 [R4+0x2cc00], desc[UR48][R2.64+0x80], !P2 ;  /* 0x2cc0008002047fae */ /* 0x0003e8000d101d70 */
[----:B------:R3:W-:Y:S04]  /*d6d0*/  LDGSTS.E.BYPASS.LTC128B.128 [R4+0x29400], desc[UR48][R12.64], !P3 ;  /* 0x294000000c047fae */ /* 0x0007e8000d901d70 */
[----:B------:R3:W-:Y:S01]  /*d6e0*/  LDGSTS.E.BYPASS.LTC128B.128 [R4+0x2d400], desc[UR48][R12.64+0x80], !P2 ;  /* 0x2d4000800c047fae */ /* 0x0007e2000d101d70 */
[----:B0-----:R-:W-:-:S03]  /*d6f0*/  IMAD.X R11, RZ, RZ, R6, P0 ;  /* 0x000000ffff0b7224 */ /* 0x001fc600000e0606 */
[----:B-1----:R-:W0:Y:S04]  /*d700*/  SHFL.IDX PT, R2, R18, 0x4, 0x181f ;  /* 0x00981f0012027f89 */ /* 0x002e2800000e0000 */
[----:B------:R-:W1:Y:S04]  /*d710*/  SHFL.IDX PT, R3, R5, 0x4, 0x181f ;  /* 0x00981f0005037f89 */ /* 0x000e6800000e0000 */
[----:B------:R3:W-:Y:S04]  /*d720*/  LDGSTS.E.BYPASS.LTC128B.128 [R4+0x29c00], desc[UR48][R10.64], !P3 ;  /* 0x29c000000a047fae */ /* 0x0007e8000d901d70 */
[----:B------:R3:W-:Y:S01]  /*d730*/  LDGSTS.E.BYPASS.LTC128B.128 [R4+0x2dc00], desc[UR48][R10.64+0x80], !P2 ;  /* 0x2dc000800a047fae */ /* 0x0007e2000d101d70 */
[----:B0-----:R-:W-:-:S03]  /*d740*/  IADD3 R8, P0, R30, R2, RZ ;  /* 0x000000021e087210 */ /* 0x001fc60007f1e0ff */
[----:B------:R-:W0:Y:S02]  /*d750*/  SHFL.IDX PT, R2, R18, 0x5, 0x181f ;  /* 0x00b81f0012027f89 */ /* 0x000e2400000e0000 */
[----:B-1----:R-:W-:Y:S02]  /*d760*/  IMAD.X R9, RZ, RZ, R3, P0 ;  /* 0x000000ffff097224 */ /* 0x002fe400000e0603 */
        /* <DEDUP_REMOVED lines=8> */
[----:B------:R3:W-:Y:S04]  /*d7f0*/  LDGSTS.E.BYPASS.LTC128B.128 [R4+0x2ec00], desc[UR48][R6.64+0x80], !P2 ;  /* 0x2ec0008006047fae */ /* 0x0007e8000d101d70 */
[----:B------:R-:W4:Y:S01]  /*d800*/  SHFL.IDX PT, R5, R5, 0x7, 0x181f ;  /* 0x00f81f0005057f89 */ /* 0x000f2200000e0000 */
[----:B0-----:R-:W-:-:S05]  /*d810*/  IADD3 R2, P0, R30, R2, RZ ;  /* 0x000000021e027210 */ /* 0x001fca0007f1e0ff */
[----:B-1----:R-:W-:-:S05]  /*d820*/  IMAD.X R3, RZ, RZ, R3, P0 ;  /* 0x000000ffff037224 */ /* 0x002fca00000e0603 */
[----:B------:R3:W-:Y:S04]  /*d830*/  LDGSTS.E.BYPASS.LTC128B.128 [R4+0x2b400], desc[UR48][R2.64], !P3 ;  /* 0x2b40000002047fae */ /* 0x0007e8000d901d70 */
[----:B------:R3:W-:Y:S02]  /*d840*/  LDGSTS.E.BYPASS.LTC128B.128 [R4+0x2f400], desc[UR48][R2.64+0x80], !P2 ;  /* 0x2f40008002047fae */ /* 0x0007e4000d101d70 */
.L_x_201:
[----:B---3--:R-:W-:-:S05]  /*d850*/  IADD3 R2, P0, R30, R14, RZ ;  /* 0x0000000e1e027210 */ /* 0x008fca0007f1e0ff */
[----:B----4-:R-:W-:Y:S01]  /*d860*/  IMAD.X R3, RZ, RZ, R5, P0 ;  /* 0x000000ffff037224 */ /* 0x010fe200000e0605 */
[----:B------:R-:W-:-:S04]  /*d870*/  PLOP3.LUT P0, PT, PT, PT, PT, 0x80, 0x0 ;  /* 0x000000000000781c */ /* 0x000fc80003f0f070 */
[----:B------:R-:W-:Y:S01]  /*d880*/  @!PT LDS RZ, [RZ] ;  /* 0x00000000fffff984 */ /* 0x000fe20000000800 */
[----:B------:R-:W-:Y:S01]  /*d890*/  @!PT LDS RZ, [RZ] ;  /* 0x00000000fffff984 */ /* 0x000fe20000000800 */
[----:B------:R-:W-:Y:S01]  /*d8a0*/  @!PT LDS RZ, [RZ] ;  /* 0x00000000fffff984 */ /* 0x000fe20000000800 */
[----:B------:R0:W-:Y:S04]  /*d8b0*/  LDGSTS.E.BYPASS.LTC128B.128 [R4+0x2bc00], desc[UR48][R2.64], !P3 ;  /* 0x2bc0000002047fae */ /* 0x0001e8000d901d70 */
[----:B------:R0:W-:Y:S01]  /*d8c0*/  LDGSTS.E.BYPASS.LTC128B.128 [R4+0x2fc00], desc[UR48][R2.64+0x80], !P2 ;  /* 0x2fc0008002047fae */ /* 0x0001e2000d101d70 */
[----:B------:R-:W-:-:S04]  /*d8d0*/  NOP ;  /* 0x0000000000007918 */ /* 0x000fc80000000000 */
.L_x_73:
[----:B------:R-:W-:Y:S02]  /*d8e0*/  PLOP3.LUT P2, PT, P2, P0, PT, 0xa2, 0x0 ;  /* 0x000000000000781c */ /* 0x000fe40001741472 */
[----:B------:R-:W-:-:S08]  /*d8f0*/  @P0 R2UR P2, UR4, R0 ;  /* 0x00000000000402ca */ /* 0x000fd00000040000 */
[----:B------:R-:W-:-:S05]  /*d900*/  @P0 PLOP3.LUT P0, PT, P2, PT, PT, 0x80, 0x0 ;  /* 0x000000000000081c */ /* 0x000fca000170f070 */
[----:B------:R-:W-:Y:S01]  /*d910*/  @!P2 SYNCS.ARRIVE.TRANS64.RED.A0T1 RZ, [UR4+0x38830], RZ ;  /* 0x038830ffffffa9a7 */ /* 0x000fe20008200404 */
[----:B------:R-:W-:Y:S07]  /*d920*/  @!P2 ARRIVES.LDGSTSBAR.64.TRANSCNT [UR4+0x38830] ;  /* 0x03883000ff00a9b0 */ /* 0x000fee0008000a84 */
[----:B------:R-:W-:Y:S05]  /*d930*/  @P0 BRA.U.ANY `(.L_x_73) ;  /* 0xfffffffd00e80947 */ /* 0x000fea000393ffff */
[----:B------:R-:W-:Y:S01]  /*d940*/  NOP ;  /* 0x0000000000007918 */ /* 0x000fe20000000000 */
[----:B0-----:R-:W-:-:S05]  /*d950*/  IMAD.U32 R2, RZ, RZ, UR46 ;  /* 0x0000002eff027e24 */ /* 0x001fca000f8e00ff */
[----:B------:R-:W-:-:S13]  /*d960*/  ISETP.NE.AND P3, PT, R2, 0x3, PT ;  /* 0x000000030200780c */ /* 0x000fda0003f65270 */
[----:B------:R-:W-:Y:S05]  /*d970*/  @!P3 BRA `(.L_x_74) ;  /* 0x000000000004b947 */ /* 0x000fea0003800000 */
[----:B------:R-:W-:Y:S01]  /*d980*/  BPT.TRAP 0x1 ;  /* 0x000000040000795c */ /* 0x000fe20000300000 */
.L_x_74:
[----:B------:R2:W-:Y:S02]  /*d990*/  SYNCS.ARRIVE.TRANS64.A1T0 RZ, [R0+URZ+0x38830], RZ ;  /* 0x038830ff00ff79a7 */ /* 0x0005e4000810003f */
[----:B--2---:R-:W-:-:S05]  /*d9a0*/  IMAD.U32 R0, RZ, RZ, UR47 ;  /* 0x0000002fff007e24 */ /* 0x004fca000f8e00ff */
[----:B------:R-:W-:-:S13]  /*d9b0*/  ISETP.NE.AND P0, PT, R0, 0x3, PT ;  /* 0x000000030000780c */ /* 0x000fda0003f05270 */
[----:B------:R-:W-:Y:S05]  /*d9c0*/  @!P0 BRA `(.L_x_75) ;  /* 0x0000000000048947 */ /* 0x000fea0003800000 */
[----:B------:R-:W-:Y:S01]  /*d9d0*/  BPT.TRAP 0x1 ;  /* 0x000000040000795c */ /* 0x000fe20000300000 */
.L_x_75:
[----:B------:R-:W-:Y:S01]  /*d9e0*/  LOP3.LUT R0, R20, 0x1, RZ, 0x3c, !PT ;  /* 0x0000000114007812 */ /* 0x000fe200078e3cff */
[----:B------:R-:W-:Y:S01]  /*d9f0*/  BSSY B0, `(.L_x_76) ;  /* 0x0000005000007945 */ /* 0x000fe20003800000 */
[----:B------:R-:W-:Y:S02]  /*da00*/  LEA R3, R19, UR41, 0x3 ;  /* 0x0000002913037c11 */ /* 0x000fe4000f8e18ff */
[----:B------:R-:W-:-:S04]  /*da10*/  SHF.L.U32 R0, R0, 0x1f, RZ ;  /* 0x0000001f00007819 */ /* 0x000fc800000006ff */
[----:B------:R-:W0:Y:S02]  /*da20*/  SYNCS.PHASECHK.TRANS64.TRYWAIT P2, [R3+URZ+0x38870], R0 ;  /* 0x03887000030075a7 */ /* 0x000e24000804017f */
[----:B0-----:R-:W-:Y:S05]  /*da30*/  @!P2 BRA `(.L_x_77) ;  /* 0x0000004800fca947 */ /* 0x001fea0003800000 */
.L_x_202:
[----:B------:R-:W-:Y:S05]  /*da40*/  BSYNC B0 ;  /* 0x0000000000007941 */ /* 0x000fea0003800000 */
.L_x_76:
[----:B------:R-:W-:-:S05]  /*da50*/  IMAD.U32 R2, RZ, RZ, UR46 ;  /* 0x0000002eff027e24 */ /* 0x000fca000f8e00ff */
[----:B------:R-:W-:-:S13]  /*da60*/  ISETP.NE.AND P2, PT, R2, 0x3, PT ;  /* 0x000000030200780c */ /* 0x000fda0003f45270 */
[----:B------:R-:W-:Y:S05]  /*da70*/  @!P2 BRA `(.L_x_78) ;  /* 0x000000000004a947 */ /* 0x000fea0003800000 */
[----:B------:R-:W-:Y:S01]  /*da80*/  BPT.TRAP 0x1 ;  /* 0x000000040000795c */ /* 0x000fe20000300000 */
.L_x_78:
[----:B0-----:R-:W-:Y:S01]  /*da90*/  SHF.L.U32 R0, R20, 0x1f, RZ ;  /* 0x0000001f14007819 */ /* 0x001fe200000006ff */
[----:B------:R-:W-:-:S03]  /*daa0*/  IMAD.SHL.U32 R2, R19, 0x8000, RZ ;  /* 0x0000800013027824 */ /* 0x000fc600078e00ff */
[----:B------:R-:W0:Y:S02]  /*dab0*/  SYNCS.PHASECHK.TRANS64.TRYWAIT P2, [R3+URZ+0x38860], R0 ;  /* 0x03886000030075a7 */ /* 0x000e24000804017f */
[----:B0-----:R-:W-:Y:S05]  /*dac0*/  @!P2 BRA `(.L_x_79) ;  /* 0x0000004800eca947 */ /* 0x001fea0003800000 */
.L_x_203:
[----:B------:R-:W0:Y:S01]  /*dad0*/  LDL R8, [R1+0x8] ;  /* 0x0000080001087983 */ /* 0x000e220000100800 */
[----:B------:R-:W-:Y:S01]  /*dae0*/  LOP3.LUT R6, R2, R16, RZ, 0xfc, !PT ;  /* 0x0000001002067212 */ /* 0x000fe200078efcff */
[----:B------:R-:W-:Y:S05]  /*daf0*/  WARPSYNC.ALL ;  /* 0x0000000000007948 */ /* 0x000fea0003800000 */
[----:B------:R-:W1:Y:S01]  /*db00*/  LDSM.16.MT88.4 R4, [R6+UR41+0x10400] ;  /* 0x010400290604783b */ /* 0x000e620008004200 */
[----:B------:R-:W-:Y:S02]  /*db10*/  IADD3 R18, R26, R2, R28 ;  /* 0x000000021a127210 */ /* 0x000fe40007ffe01c */
[----:B-1----:R-:W-:-:S02]  /*db20*/  PRMT R12, R4, 0x6420, R5 ;  /* 0x00006420040c7816 */ /* 0x002fc40000000005 */
[----:B------:R-:W-:Y:S02]  /*db30*/  PRMT R13, R4, 0x7531, R5 ;  /* 0x00007531040d7816 */ /* 0x000fe40000000005 */
[C-C-:B------:R-:W-:Y:S02]  /*db40*/  PRMT R14, R6.reuse, 0x6420, R7.reuse ;  /* 0x00006420060e7816 */ /* 0x140fe40000000007 */
[----:B------:R-:W-:Y:S02]  /*db50*/  PRMT R15, R6, 0x7531, R7 ;  /* 0x00007531060f7816 */ /* 0x000fe40000000007 */
[----:B0-----:R-:W-:-:S05]  /*db60*/  IADD3 R0, R8, UR41, R2 ;  /* 0x0000002908007c10 */ /* 0x001fca000fffe002 */
[----:B------:R-:W0:Y:S04]  /*db70*/  LDSM.16.MT88.4 R8, [R0+0x10400] ;  /* 0x010400000008783b */ /* 0x000e280000004200 */
[----:B------:R-:W-:Y:S01]  /*db80*/  STSM.16.M88.4 [R18], R12 ;  /* 0x0000000c12007844 */ /* 0x000fe20000000200 */
[C-C-:B0-----:R-:W-:Y:S02]  /*db90*/  PRMT R4, R8.reuse, 0x6420, R9.reuse ;  /* 0x0000642008047816 */ /* 0x141fe40000000009 */
[----:B------:R-:W-:Y:S01]  /*dba0*/  PRMT R5, R8, 0x7531, R9 ;  /* 0x0000753108057816 */ /* 0x000fe20000000009 */
[----:B------:R-:W-:Y:S01]  /*dbb0*/  VIADD R9, R2, 0x4000 ;  /* 0x0000400002097836 */ /* 0x000fe20000000000 */
[C-C-:B------:R-:W-:Y:S02]  /*dbc0*/  PRMT R6, R10.reuse, 0x6420, R11.reuse ;  /* 0x000064200a067816 */ /* 0x140fe4000000000b */
[----:B------:R-:W-:-:S02]  /*dbd0*/  PRMT R7, R10, 0x7531, R11 ;  /* 0x000075310a077816 */ /* 0x000fc4000000000b */
[----:B------:R-:W-:-:S03]  /*dbe0*/  LOP3.LUT R19, R9, R16, RZ, 0xfc, !PT ;  /* 0x0000001009137212 */ /* 0x000fc600078efcff */
[----:B------:R-:W-:Y:S04]  /*dbf0*/  STSM.16.M88.4 [R18+0x2000], R4 ;  /* 0x0020000412007844 */ /* 0x000fe80000000200 */
[----:B------:R-:W0:Y:S02]  /*dc00*/  LDSM.16.MT88.4 R8, [R19+UR41+0x10400] ;  /* 0x010400291308783b */ /* 0x000e240008004200 */
[C-C-:B0-----:R-:W-:Y:S02]  /*dc10*/  PRMT R4, R8.reuse, 0x6420, R9.reuse ;  /* 0x0000642008047816 */ /* 0x141fe40000000009 */
[----:B------:R-:W-:Y:S02]  /*dc20*/  PRMT R5, R8, 0x7531, R9 ;  /* 0x0000753108057816 */ /* 0x000fe40000000009 */
[----:B------:R-:W-:-:S02]  /*dc30*/  PRMT R6, R10, 0x6420, R11 ;  /* 0x000064200a067816 */ /* 0x000fc4000000000b */
[----:B------:R-:W-:Y:S02]  /*dc40*/  PRMT R7, R10, 0x7531, R11 ;  /* 0x000075310a077816 */ /* 0x000fe4000000000b */
[----:B------:R-:W0:Y:S04]  /*dc50*/  LDSM.16.MT88.4 R8, [R0+0x14400] ;  /* 0x014400000008783b */ /* 0x000e280000004200 */
[----:B------:R-:W-:Y:S01]  /*dc60*/  STSM.16.M88.4 [R18+0x4000], R4 ;  /* 0x0040000412007844 */ /* 0x000fe20000000200 */
[C-C-:B0-----:R-:W-:Y:S02]  /*dc70*/  PRMT R20, R8.reuse, 0x6420, R9.reuse ;  /* 0x0000642008147816 */ /* 0x141fe40000000009 */
[----:B------:R-:W-:Y:S01]  /*dc80*/  PRMT R21, R8, 0x7531, R9 ;  /* 0x0000753108157816 */ /* 0x000fe20000000009 */
[----:B------:R-:W-:Y:S01]  /*dc90*/  VIADD R9, R2, 0x1000 ;  /* 0x0000100002097836 */ /* 0x000fe20000000000 */
[----:B------:R-:W-:-:S02]  /*dca0*/  PRMT R22, R10, 0x6420, R11 ;  /* 0x000064200a167816 */ /* 0x000fc4000000000b */
[----:B------:R-:W-:Y:S02]  /*dcb0*/  PRMT R23, R10, 0x7531, R11 ;  /* 0x000075310a177816 */ /* 0x000fe4000000000b */
[----:B------:R-:W-:-:S03]  /*dcc0*/  LOP3.LUT R19, R9, R16, RZ, 0xfc, !PT ;  /* 0x0000001009137212 */ /* 0x000fc600078efcff */
[----:B------:R0:W-:Y:S04]  /*dcd0*/  STSM.16.M88.4 [R18+0x6000], R20 ;  /* 0x0060001412007844 */ /* 0x0001e80000000200 */
[----:B------:R-:W1:Y:S04]  /*dce0*/  LDSM.16.MT88.4 R4, [R19+UR41+0x10400] ;  /* 0x010400291304783b */ /* 0x000e680008004200 */
[----:B------:R-:W2:Y:S01]  /*dcf0*/  LDSM.16.MT88.4 R8, [R0+0x11400] ;  /* 0x011400000008783b */ /* 0x000ea20000004200 */
[----:B0-----:R-:W-:-:S05]  /*dd00*/  IADD3 R18, R28, R2, R37 ;  /* 0x000000021c127210 */ /* 0x001fca0007ffe025 */
[----:B------:R-:W-:Y:S01]  /*dd10*/  IMAD.IADD R18, R26, 0x1, R18 ;  /* 0x000000011a127824 */ /* 0x000fe200078e0212 */
[C-C-:B-1----:R-:W-:Y:S02]  /*dd20*/  PRMT R12, R4.reuse, 0x6420, R5.reuse ;  /* 0x00006420040c7816 */ /* 0x142fe40000000005 */
[----:B------:R-:W-:Y:S02]  /*dd30*/  PRMT R13, R4, 0x7531, R5 ;  /* 0x00007531040d7816 */ /* 0x000fe40000000005 */
[C-C-:B--2---:R-:W-:Y:S02]  /*dd40*/  PRMT R4, R8.reuse, 0x6420, R9.reuse ;  /* 0x0000642008047816 */ /* 0x144fe40000000009 */
[----:B------:R-:W-:Y:S01]  /*dd50*/  PRMT R5, R8, 0x7531, R9 ;  /* 0x0000753108057816 */ /* 0x000fe20000000009 */
[----:B------:R-:W-:Y:S01]  /*dd60*/  VIADD R9, R2, 0x5000 ;  /* 0x0000500002097836 */ /* 0x000fe20000000000 */
[C-C-:B------:R-:W-:Y:S02]  /*dd70*/  PRMT R14, R6.reuse, 0x6420, R7.reuse ;  /* 0x00006420060e7816 */ /* 0x140fe40000000007 */
[----:B------:R-:W-:-:S02]  /*dd80*/  PRMT R15, R6, 0x7531, R7 ;  /* 0x00007531060f7816 */ /* 0x000fc40000000007 */
[C-C-:B------:R-:W-:Y:S02]  /*dd90*/  PRMT R6, R10.reuse, 0x6420, R11.reuse ;  /* 0x000064200a067816 */ /* 0x140fe4000000000b */
[----:B------:R-:W-:Y:S01]  /*dda0*/  PRMT R7, R10, 0x7531, R11 ;  /* 0x000075310a077816 */ /* 0x000fe2000000000b */
[----:B------:R-:W-:Y:S01]  /*ddb0*/  STSM.16.M88.4 [R18], R12 ;  /* 0x0000000c12007844 */ /* 0x000fe20000000200 */
        /* <DEDUP_REMOVED lines=23> */
[----:B------:R-:W-:Y:S02]  /*df30*/  PRMT R5, R8, 0x7531, R9 ;  /* 0x0000753108057816 */ /* 0x000fe40000000009 */
[----:B------:R-:W-:Y:S02]  /*df40*/  IADD3 R9, R2, 0x6000, RZ ;  /* 0x0000600002097810 */ /* 0x000fe40007ffe0ff */
[----:B------:R-:W-:-:S02]  /*df50*/  PRMT R14, R6, 0x6420, R7 ;  /* 0x00006420060e7816 */ /* 0x000fc40000000007 */
[----:B------:R-:W-:Y:S02]  /*df60*/  PRMT R15, R6, 0x7531, R7 ;  /* 0x00007531060f7816 */ /* 0x000fe40000000007 */
        /* <DEDUP_REMOVED lines=13> */
[----:B------:R-:W-:Y:S02]  /*e040*/  PRMT R21, R8, 0x7531, R9 ;  /* 0x0000753108157816 */ /* 0x000fe40000000009 */
[----:B------:R-:W-:-:S02]  /*e050*/  PRMT R22, R10, 0x6420, R11 ;  /* 0x000064200a167816 */ /* 0x000fc4000000000b */
[----:B------:R-:W-:-:S05]  /*e060*/  PRMT R23, R10, 0x7531, R11 ;  /* 0x000075310a177816 */ /* 0x000fca000000000b */
[----:B------:R0:W-:Y:S04]  /*e070*/  STSM.16.M88.4 [R18+0x6000], R20 ;  /* 0x0060001412007844 */ /* 0x0001e80000000200 */
[----:B0-----:R-:W2:Y:S01]  /*e080*/  LDL R18, [R1] ;  /* 0x0000000001127983 */ /* 0x001ea20000100800 */
[----:B------:R-:W-:Y:S02]  /*e090*/  VIADD R9, R2, 0x3000 ;  /* 0x0000300002097836 */ /* 0x000fe40000000000 */
[----:B------:R-:W-:-:S03]  /*e0a0*/  IMAD.U32 R23, RZ, RZ, UR46 ;  /* 0x0000002eff177e24 */ /* 0x000fc6000f8e00ff */
[----:B------:R-:W-:Y:S02]  /*e0b0*/  LOP3.LUT R19, R9, R16, RZ, 0xfc, !PT ;  /* 0x0000001009137212 */ /* 0x000fe400078efcff */
[----:B------:R-:W-:Y:S01]  /*e0c0*/  LDSM.16.MT88.4 R8, [R0+0x13400] ;  /* 0x013400000008783b */ /* 0x000fe20000004200 */
[----:B------:R-:W-:-:S03]  /*e0d0*/  ISETP.NE.AND P2, PT, R23, 0x3, PT ;  /* 0x000000031700780c */ /* 0x000fc60003f45270 */
[----:B------:R-:W0:Y:S02]  /*e0e0*/  LDSM.16.MT88.4 R4, [R19+UR41+0x10400] ;  /* 0x010400291304783b */ /* 0x000e240008004200 */
[C-C-:B0-----:R-:W-:Y:S02]  /*e0f0*/  PRMT R12, R4.reuse, 0x6420, R5.reuse ;  /* 0x00006420040c7816 */ /* 0x141fe40000000005 */
[----:B------:R-:W-:Y:S02]  /*e100*/  PRMT R13, R4, 0x7531, R5 ;  /* 0x00007531040d7816 */ /* 0x000fe40000000005 */
[C-C-:B------:R-:W-:Y:S02]  /*e110*/  PRMT R4, R8.reuse, 0x6420, R9.reuse ;  /* 0x0000642008047816 */ /* 0x140fe40000000009 */
[----:B------:R-:W-:Y:S01]  /*e120*/  PRMT R5, R8, 0x7531, R9 ;  /* 0x0000753108057816 */ /* 0x000fe20000000009 */
[----:B------:R-:W-:Y:S01]  /*e130*/  VIADD R9, R2, 0x7000 ;  /* 0x0000700002097836 */ /* 0x000fe20000000000 */
[----:B------:R-:W-:-:S02]  /*e140*/  PRMT R14, R6, 0x6420, R7 ;  /* 0x00006420060e7816 */ /* 0x000fc40000000007 */
[----:B------:R-:W-:Y:S02]  /*e150*/  PRMT R15, R6, 0x7531, R7 ;  /* 0x00007531060f7816 */ /* 0x000fe40000000007 */
[C-C-:B------:R-:W-:Y:S02]  /*e160*/  PRMT R6, R10.reuse, 0x6420, R11.reuse ;  /* 0x000064200a067816 */ /* 0x140fe4000000000b */
[----:B------:R-:W-:Y:S02]  /*e170*/  PRMT R7, R10, 0x7531, R11 ;  /* 0x000075310a077816 */ /* 0x000fe4000000000b */
[----:B--2---:R-:W-:Y:S02]  /*e180*/  IADD3 R18, R28, R18, R2 ;  /* 0x000000121c127210 */ /* 0x004fe40007ffe002 */
[----:B------:R-:W-:-:S03]  /*e190*/  LOP3.LUT R2, R9, R16, RZ, 0xfc, !PT ;  /* 0x0000001009027212 */ /* 0x000fc600078efcff */
[----:B------:R-:W-:-:S05]  /*e1a0*/  IMAD.IADD R18, R26, 0x1, R18 ;  /* 0x000000011a127824 */ /* 0x000fca00078e0212 */
[----:B------:R-:W-:Y:S04]  /*e1b0*/  STSM.16.M88.4 [R18], R12 ;  /* 0x0000000c12007844 */ /* 0x000fe80000000200 */
[----:B------:R-:W-:Y:S04]  /*e1c0*/  STSM.16.M88.4 [R18+0x2000], R4 ;  /* 0x0020000412007844 */ /* 0x000fe80000000200 */
[----:B------:R-:W0:Y:S04]  /*e1d0*/  LDSM.16.MT88.4 R4, [R2+UR41+0x10400] ;  /* 0x010400290204783b */ /* 0x000e280008004200 */
[----:B------:R-:W1:Y:S01]  /*e1e0*/  LDSM.16.MT88.4 R8, [R0+0x17400] ;  /* 0x017400000008783b */ /* 0x000e620000004200 */
[----:B0-----:R-:W-:-:S02]  /*e1f0*/  PRMT R12, R4, 0x6420, R5 ;  /* 0x00006420040c7816 */ /* 0x001fc40000000005 */
[----:B------:R-:W-:Y:S02]  /*e200*/  PRMT R13, R4, 0x7531, R5 ;  /* 0x00007531040d7816 */ /* 0x000fe40000000005 */
[C-C-:B------:R-:W-:Y:S02]  /*e210*/  PRMT R14, R6.reuse, 0x6420, R7.reuse ;  /* 0x00006420060e7816 */ /* 0x140fe40000000007 */
[----:B------:R-:W-:Y:S02]  /*e220*/  PRMT R15, R6, 0x7531, R7 ;  /* 0x00007531060f7816 */ /* 0x000fe40000000007 */
[C-C-:B-1----:R-:W-:Y:S02]  /*e230*/  PRMT R4, R8.reuse, 0x6420, R9.reuse ;  /* 0x0000642008047816 */ /* 0x142fe40000000009 */
[----:B------:R-:W-:Y:S01]  /*e240*/  PRMT R5, R8, 0x7531, R9 ;  /* 0x0000753108057816 */ /* 0x000fe20000000009 */
[----:B------:R0:W-:Y:S01]  /*e250*/  STSM.16.M88.4 [R18+0x4000], R12 ;  /* 0x0040000c12007844 */ /* 0x0001e20000000200 */
[----:B------:R-:W-:-:S02]  /*e260*/  PRMT R6, R10, 0x6420, R11 ;  /* 0x000064200a067816 */ /* 0x000fc4000000000b */
[----:B------:R-:W-:-:S05]  /*e270*/  PRMT R7, R10, 0x7531, R11 ;  /* 0x000075310a077816 */ /* 0x000fca000000000b */
[----:B------:R0:W-:Y:S01]  /*e280*/  STSM.16.M88.4 [R18+0x6000], R4 ;  /* 0x0060000412007844 */ /* 0x0001e20000000200 */
[----:B------:R-:W-:Y:S01]  /*e290*/  @!PT LDS RZ, [RZ] ;  /* 0x00000000fffff984 */ /* 0x000fe20000000800 */
[----:B------:R-:W-:Y:S01]  /*e2a0*/  @!PT LDS RZ, [RZ] ;  /* 0x00000000fffff984 */ /* 0x000fe20000000800 */
[----:B------:R-:W-:Y:S01]  /*e2b0*/  @!PT LDS RZ, [RZ] ;  /* 0x00000000fffff984 */ /* 0x000fe20000000800 */
[----:B------:R-:W-:Y:S01]  /*e2c0*/  @!PT LDS RZ, [RZ] ;  /* 0x00000000fffff984 */ /* 0x000fe20000000800 */
[----:B------:R1:W-:Y:S06]  /*e2d0*/  MEMBAR.ALL.CTA ;  /* 0x0000000000007992 */ /* 0x0003ec0000008000 */
[----:B-1----:R-:W1:Y:S01]  /*e2e0*/  FENCE.VIEW.ASYNC.S ;  /* 0x00000000000073c6 */ /* 0x002e620000000000 */
[----:B------:R-:W-:Y:S05]  /*e2f0*/  @!P2 BRA `(.L_x_80) ;  /* 0x000000000004a947 */ /* 0x000fea0003800000 */
[----:B------:R-:W-:Y:S01]  /*e300*/  BPT.TRAP 0x1 ;  /* 0x000000040000795c */ /* 0x000fe20000300000 */
.L_x_80:
[----:B-1----:R1:W-:Y:S01]  /*e310*/  SYNCS.ARRIVE.TRANS64.A1T0 RZ, [R3+URZ+0x38850], RZ ;  /* 0x038850ff03ff79a7 */ /* 0x0023e2000810003f */
[----:B------:R-:W-:Y:S06]  /*e320*/  BAR.SYNC.DEFER_BLOCKING 0x2, 0x80 ;  /* 0x0082000000007b1d */ /* 0x000fec0000010000 */
[----:B------:R-:W-:Y:S05]  /*e330*/  @!P0 BRA `(.L_x_81) ;  /* 0x0000000000048947 */ /* 0x000fea0003800000 */
[----:B------:R-:W-:Y:S01]  /*e340*/  BPT.TRAP 0x1 ;  /* 0x000000040000795c */ /* 0x000fe20000300000 */
.L_x_81:
[----:B-1----:R-:W-:Y:S02]  /*e350*/  VIADD R3, R3, 0x38880 ;  /* 0x0003888003037836 */ /* 0x002fe40000000000 */
[----:B------:R-:W-:Y:S02]  /*e360*/  IMAD.U32 R0, RZ, RZ, UR45 ;  /* 0x0000002dff007e24 */ /* 0x000fe4000f8e00ff */
[----:B------:R-:W-:Y:S02]  /*e370*/  IMAD.MOV.U32 R20, RZ, RZ, R29 ;  /* 0x000000ffff147224 */ /* 0x000fe400078e001d */
[----:B------:R-:W-:Y:S01]  /*e380*/  IMAD.MOV.U32 R19, RZ, RZ, R25 ;  /* 0x000000ffff137224 */ /* 0x000fe200078e0019 */
[----:B------:R-:W-:-:S04]  /*e390*/  PRMT R3, R0, 0x654, R3 ;  /* 0x0000065400037816 */ /* 0x000fc80000000003 */
[----:B------:R1:W-:Y:S01]  /*e3a0*/  SYNCS.ARRIVE.TRANS64.RED.A1T0 RZ, [R3+URZ], RZ ;  /* 0x000000ff03ff79a7 */ /* 0x0003e2000810043f */
[----:B------:R-:W-:Y:S05]  /*e3b0*/  @P1 BRA `(.L_x_82) ;  /* 0xffffffe400ec1947 */ /* 0x000fea000383ffff */
.L_x_62:
[----:B------:R-:W-:-:S05]  /*e3c0*/  IMAD.U32 R0, RZ, RZ, UR47 ;  /* 0x0000002fff007e24 */ /* 0x000fca000f8e00ff */
[----:B------:R-:W-:-:S13]  /*e3d0*/  ISETP.NE.AND P0, PT, R0, 0x3, PT ;  /* 0x000000030000780c */ /* 0x000fda0003f05270 */
[----:B------:R-:W-:Y:S05]  /*e3e0*/  @!P0 BRA `(.L_x_83) ;  /* 0x0000000000048947 */ /* 0x000fea0003800000 */
[----:B------:R-:W-:Y:S01]  /*e3f0*/  BPT.TRAP 0x1 ;  /* 0x000000040000795c */ /* 0x000fe20000300000 */
.L_x_83:
[----:B-1----:R-:W-:Y:S01]  /*e400*/  LOP3.LUT R3, R29, 0x1, RZ, 0x3c, !PT ;  /* 0x000000011d037812 */ /* 0x002fe200078e3cff */
[----:B------:R-:W-:Y:S01]  /*e410*/  BSSY B0, `(.L_x_84) ;  /* 0x0000005000007945 */ /* 0x000fe20003800000 */
[----:B0-----:R-:W-:Y:S02]  /*e420*/  LEA R18, R25, UR41, 0x3 ;  /* 0x0000002919127c11 */ /* 0x001fe4000f8e18ff */
[----:B------:R-:W-:-:S04]  /*e430*/  SHF.L.U32 R3, R3, 0x1f, RZ ;  /* 0x0000001f03037819 */ /* 0x000fc800000006ff */
[----:B------:R-:W0:Y:S02]  /*e440*/  SYNCS.PHASECHK.TRANS64.TRYWAIT P1, [R18+URZ+0x38870], R3 ;  /* 0x03887003120075a7 */ /* 0x000e24000802017f */
[----:B0-----:R-:W-:Y:S05]  /*e450*/  @!P1 BRA `(.L_x_85) ;  /* 0x00000040009c9947 */ /* 0x001fea0003800000 */
.L_x_204:
[----:B------:R-:W-:Y:S05]  /*e460*/  BSYNC B0 ;  /* 0x0000000000007941 */ /* 0x000fea0003800000 */
.L_x_84:
[----:B------:R-:W-:-:S05]  /*e470*/  IMAD.U32 R0, RZ, RZ, UR46 ;  /* 0x0000002eff007e24 */ /* 0x000fca000f8e00ff */
[----:B------:R-:W-:-:S13]  /*e480*/  ISETP.NE.AND P1, PT, R0, 0x3, PT ;  /* 0x000000030000780c */ /* 0x000fda0003f25270 */
[----:B------:R-:W-:Y:S05]  /*e490*/  @!P1 BRA `(.L_x_86) ;  /* 0x0000000000049947 */ /* 0x000fea0003800000 */
[----:B------:R-:W-:Y:S01]  /*e4a0*/  BPT.TRAP 0x1 ;  /* 0x000000040000795c */ /* 0x000fe20000300000 */
.L_x_86:
[----:B0-----:R-:W-:Y:S01]  /*e4b0*/  SHF.L.U32 R3, R29, 0x1f, RZ ;  /* 0x0000001f1d037819 */ /* 0x001fe200000006ff */
[----:B------:R-:W-:-:S03]  /*e4c0*/  IMAD.SHL.U32 R0, R25, 0x8000, RZ ;  /* 0x0000800019007824 */ /* 0x000fc600078e00ff */
[----:B------:R-:W0:Y:S02]  /*e4d0*/  SYNCS.PHASECHK.TRANS64.TRYWAIT P1, [R18+URZ+0x38860], R3 ;  /* 0x03886003120075a7 */ /* 0x000e24000802017f */
[----:B0-----:R-:W-:Y:S05]  /*e4e0*/  @!P1 BRA `(.L_x_87) ;  /* 0x00000040008c9947 */ /* 0x001fea0003800000 */
.L_x_205:
[----:B------:R-:W0:Y:S01]  /*e4f0*/  LDL R2, [R1+0x8] ;  /* 0x0000080001027983 */ /* 0x000e220000100800 */
[----:B------:R-:W-:Y:S01]  /*e500*/  LOP3.LUT R6, R0, R16, RZ, 0xfc, !PT ;  /* 0x0000001000067212 */ /* 0x000fe200078efcff */
[----:B------:R-:W-:Y:S05]  /*e510*/  WARPSYNC.ALL ;  /* 0x0000000000007948 */ /* 0x000fea0003800000 */
[----:B------:R-:W1:Y:S04]  /*e520*/  LDSM.16.MT88.4 R4, [R6+UR41+0x10400] ;  /* 0x010400290604783b */ /* 0x000e680008004200 */
[----:B------:R-:W2:Y:S01]  /*e530*/  LDL R20, [R1] ;  /* 0x0000000001147983 */ /* 0x000ea20000100800 */
[----:B-1----:R-:W-:-:S02]  /*e540*/  PRMT R12, R4, 0x6420, R5 ;  /* 0x00006420040c7816 */ /* 0x002fc40000000005 */
[----:B------:R-:W-:Y:S02]  /*e550*/  PRMT R13, R4, 0x7531, R5 ;  /* 0x00007531040d7816 */ /* 0x000fe40000000005 */
[C-C-:B------:R-:W-:Y:S02]  /*e560*/  PRMT R14, R6.reuse, 0x6420, R7.reuse ;  /* 0x00006420060e7816 */ /* 0x140fe40000000007 */
[----:B------:R-:W-:Y:S02]  /*e570*/  PRMT R15, R6, 0x7531, R7 ;  /* 0x00007531060f7816 */ /* 0x000fe40000000007 */
[----:B------:R-:W-:Y:S02]  /*e580*/  IADD3 R21, R28, R0, R37 ;  /* 0x000000001c157210 */ /* 0x000fe40007ffe025 */
[----:B0-----:R-:W-:-:S05]  /*e590*/  IADD3 R3, R2, UR41, R0 ;  /* 0x0000002902037c10 */ /* 0x001fca000fffe000 */
[----:B------:R-:W0:Y:S01]  /*e5a0*/  LDSM.16.MT88.4 R8, [R3+0x10400] ;  /* 0x010400000308783b */ /* 0x000e220000004200 */
[----:B------:R-:W-:-:S05]  /*e5b0*/  IADD3 R2, R26, R0, R28 ;  /* 0x000000001a027210 */ /* 0x000fca0007ffe01c */
[----:B------:R-:W-:Y:S01]  /*e5c0*/  STSM.16.M88.4 [R2], R12 ;  /* 0x0000000c02007844 */ /* 0x000fe20000000200 */
[C-C-:B0-----:R-:W-:Y:S02]  /*e5d0*/  PRMT R4, R8.reuse, 0x6420, R9.reuse ;  /* 0x0000642008047816 */ /* 0x141fe40000000009 */
[----:B------:R-:W-:Y:S01]  /*e5e0*/  PRMT R5, R8, 0x7531, R9 ;  /* 0x0000753108057816 */ /* 0x000fe20000000009 */
[----:B------:R-:W-:Y:S01]  /*e5f0*/  VIADD R9, R0, 0x4000 ;  /* 0x0000400000097836 */ /* 0x000fe20000000000 */
[C-C-:B------:R-:W-:Y:S02]  /*e600*/  PRMT R6, R10.reuse, 0x6420, R11.reuse ;  /* 0x000064200a067816 */ /* 0x140fe4000000000b */
[----:B------:R-:W-:Y:S02]  /*e610*/  PRMT R7, R10, 0x7531, R11 ;  /* 0x000075310a077816 */ /* 0x000fe4000000000b */
[----:B------:R-:W-:-:S03]  /*e620*/  LOP3.LUT R19, R9, R16, RZ, 0xfc, !PT ;  /* 0x0000001009137212 */ /* 0x000fc600078efcff */
[----:B------:R-:W-:Y:S04]  /*e630*/  STSM.16.M88.4 [R2+0x2000], R4 ;  /* 0x0020000402007844 */ /* 0x000fe80000000200 */
[----:B------:R-:W0:Y:S04]  /*e640*/  LDSM.16.MT88.4 R4, [R19+UR41+0x10400] ;  /* 0x010400291304783b */ /* 0x000e280008004200 */
[----:B------:R-:W1:Y:S01]  /*e650*/  LDSM.16.MT88.4 R8, [R3+0x14400] ;  /* 0x014400000308783b */ /* 0x000e620000004200 */
[C-C-:B0-----:R-:W-:Y:S02]  /*e660*/  PRMT R12, R4.reuse, 0x6420, R5.reuse ;  /* 0x00006420040c7816 */ /* 0x141fe40000000005 */
[----:B------:R-:W-:-:S02]  /*e670*/  PRMT R13, R4, 0x7531, R5 ;  /* 0x00007531040d7816 */ /* 0x000fc40000000005 */
[C-C-:B-1----:R-:W-:Y:S02]  /*e680*/  PRMT R4, R8.reuse, 0x6420, R9.reuse ;  /* 0x0000642008047816 */ /* 0x142fe40000000009 */
[----:B------:R-:W-:Y:S01]  /*e690*/  PRMT R5, R8, 0x7531, R9 ;  /* 0x0000753108057816 */ /* 0x000fe20000000009 */
[----:B------:R-:W-:Y:S01]  /*e6a0*/  VIADD R9, R0, 0x1000 ;  /* 0x0000100000097836 */ /* 0x000fe20000000000 */
[C-C-:B------:R-:W-:Y:S02]  /*e6b0*/  PRMT R14, R6.reuse, 0x6420, R7.reuse ;  /* 0x00006420060e7816 */ /* 0x140fe40000000007 */
[----:B------:R-:W-:Y:S02]  /*e6c0*/  PRMT R15, R6, 0x7531, R7 ;  /* 0x00007531060f7816 */ /* 0x000fe40000000007 */
[C-C-:B------:R-:W-:Y:S02]  /*e6d0*/  PRMT R6, R10.reuse, 0x6420, R11.reuse ;  /* 0x000064200a067816 */ /* 0x140fe4000000000b */
[----:B------:R-:W-:-:S02]  /*e6e0*/  PRMT R7, R10, 0x7531, R11 ;  /* 0x000075310a077816 */ /* 0x000fc4000000000b */
[----:B------:R-:W-:Y:S01]  /*e6f0*/  LOP3.LUT R19, R9, R16, RZ, 0xfc, !PT ;  /* 0x0000001009137212 */ /* 0x000fe200078efcff */
[----:B------:R-:W-:Y:S04]  /*e700*/  STSM.16.M88.4 [R2+0x4000], R12 ;  /* 0x0040000c02007844 */ /* 0x000fe80000000200 */
[----:B------:R0:W-:Y:S04]  /*e710*/  STSM.16.M88.4 [R2+0x6000], R4 ;  /* 0x0060000402007844 */ /* 0x0001e80000000200 */
[----:B------:R-:W1:Y:S04]  /*e720*/  LDSM.16.MT88.4 R4, [R19+UR41+0x10400] ;  /* 0x010400291304783b */ /* 0x000e680008004200 */
[----:B------:R-:W3:Y:S01]  /*e730*/  LDSM.16.MT88.4 R8, [R3+0x11400] ;  /* 0x011400000308783b */ /* 0x000ee20000004200 */
[----:B0-----:R-:W-:Y:S01]  /*e740*/  IMAD.IADD R2, R26, 0x1, R21 ;  /* 0x000000011a027824 */ /* 0x001fe200078e0215 */
[----:B-1----:R-:W-:-:S02]  /*e750*/  PRMT R12, R4, 0x6420, R5 ;  /* 0x00006420040c7816 */ /* 0x002fc40000000005 */
[----:B------:R-:W-:Y:S02]  /*e760*/  PRMT R13, R4, 0x7531, R5 ;  /* 0x00007531040d7816 */ /* 0x000fe40000000005 */
[C-C-:B---3--:R-:W-:Y:S02]  /*e770*/  PRMT R4, R8.reuse, 0x6420, R9.reuse ;  /* 0x0000642008047816 */ /* 0x148fe40000000009 */
[----:B------:R-:W-:Y:S01]  /*e780*/  PRMT R5, R8, 0x7531, R9 ;  /* 0x0000753108057816 */ /* 0x000fe20000000009 */
[----:B------:R-:W-:Y:S01]  /*e790*/  VIADD R9, R0, 0x5000 ;  /* 0x0000500000097836 */ /* 0x000fe20000000000 */
[C-C-:B------:R-:W-:Y:S02]  /*e7a0*/  PRMT R14, R6.reuse, 0x6420, R7.reuse ;  /* 0x00006420060e7816 */ /* 0x140fe40000000007 */
[----:B------:R-:W-:Y:S02]  /*e7b0*/  PRMT R15, R6, 0x7531, R7 ;  /* 0x00007531060f7816 */ /* 0x000fe40000000007 */
[----:B------:R-:W-:-:S02]  /*e7c0*/  PRMT R6, R10, 0x6420, R11 ;  /* 0x000064200a067816 */ /* 0x000fc4000000000b */
[----:B------:R-:W-:Y:S02]  /*e7d0*/  PRMT R7, R10, 0x7531, R11 ;  /* 0x000075310a077816 */ /* 0x000fe4000000000b */
[----:B------:R-:W-:Y:S01]  /*e7e0*/  LOP3.LUT R19, R9, R16, RZ, 0xfc, !PT ;  /* 0x0000001009137212 */ /* 0x000fe200078efcff */
[----:B------:R-:W-:Y:S04]  /*e7f0*/  STSM.16.M88.4 [R2], R12 ;  /* 0x0000000c02007844 */ /* 0x000fe80000000200 */
[----:B------:R-:W-:Y:S04]  /*e800*/  STSM.16.M88.4 [R2+0x2000], R4 ;  /* 0x0020000402007844 */ /* 0x000fe80000000200 */
[----:B------:R-:W0:Y:S04]  /*e810*/  LDSM.16.MT88.4 R4, [R19+UR41+0x10400] ;  /* 0x010400291304783b */ /* 0x000e280008004200 */
[----:B------:R-:W1:Y:S01]  /*e820*/  LDSM.16.MT88.4 R8, [R3+0x15400] ;  /* 0x015400000308783b */ /* 0x000e620000004200 */
[----:B0-----:R-:W-:-:S02]  /*e830*/  PRMT R12, R4, 0x6420, R5 ;  /* 0x00006420040c7816 */ /* 0x001fc40000000005 */
[----:B------:R-:W-:Y:S02]  /*e840*/  PRMT R13, R4, 0x7531, R5 ;  /* 0x00007531040d7816 */ /* 0x000fe40000000005 */
[C-C-:B-1----:R-:W-:Y:S02]  /*e850*/  PRMT R4, R8.reuse, 0x6420, R9.reuse ;  /* 0x0000642008047816 */ /* 0x142fe40000000009 */
[----:B------:R-:W-:Y:S01]  /*e860*/  PRMT R5, R8, 0x7531, R9 ;  /* 0x0000753108057816 */ /* 0x000fe20000000009 */
[----:B------:R-:W-:Y:S01]  /*e870*/  VIADD R9, R0, 0x2000 ;  /* 0x0000200000097836 */ /* 0x000fe20000000000 */
[C-C-:B------:R-:W-:Y:S02]  /*e880*/  PRMT R14, R6.reuse, 0x6420, R7.reuse ;  /* 0x00006420060e7816 */ /* 0x140fe40000000007 */
[----:B------:R-:W-:Y:S02]  /*e890*/  PRMT R15, R6, 0x7531, R7 ;  /* 0x00007531060f7816 */ /* 0x000fe40000000007 */
[----:B------:R-:W-:-:S02]  /*e8a0*/  PRMT R6, R10, 0x6420, R11 ;  /* 0x000064200a067816 */ /* 0x000fc4000000000b */
[----:B------:R-:W-:Y:S02]  /*e8b0*/  PRMT R7, R10, 0x7531, R11 ;  /* 0x000075310a077816 */ /* 0x000fe4000000000b */
[----:B------:R-:W-:Y:S01]  /*e8c0*/  LOP3.LUT R19, R9, R16, RZ, 0xfc, !PT ;  /* 0x0000001009137212 */ /* 0x000fe200078efcff */
[----:B------:R-:W-:Y:S04]  /*e8d0*/  STSM.16.M88.4 [R2+0x4000], R12 ;  /* 0x0040000c02007844 */ /* 0x000fe80000000200 */
[----:B------:R0:W-:Y:S04]  /*e8e0*/  STSM.16.M88.4 [R2+0x6000], R4 ;  /* 0x0060000402007844 */ /* 0x0001e80000000200 */
[----:B------:R-:W1:Y:S04]  /*e8f0*/  LDSM.16.MT88.4 R4, [R19+UR41+0x10400] ;  /* 0x010400291304783b */ /* 0x000e680008004200 */
[----:B------:R-:W3:Y:S01]  /*e900*/  LDSM.16.MT88.4 R8, [R3+0x12400] ;  /* 0x012400000308783b */ /* 0x000ee20000004200 */
[----:B------:R-:W-:-:S05]  /*e910*/  IADD3 R21, R28, R0, R36 ;  /* 0x000000001c157210 */ /* 0x000fca0007ffe024 */
[----:B0-----:R-:W-:Y:S01]  /*e920*/  IMAD.IADD R2, R26, 0x1, R21 ;  /* 0x000000011a027824 */ /* 0x001fe200078e0215 */
[C-C-:B-1----:R-:W-:Y:S02]  /*e930*/  PRMT R12, R4.reuse, 0x6420, R5.reuse ;  /* 0x00006420040c7816 */ /* 0x142fe40000000005 */
[----:B------:R-:W-:Y:S02]  /*e940*/  PRMT R13, R4, 0x7531, R5 ;  /* 0x00007531040d7816 */ /* 0x000fe40000000005 */
[C-C-:B---3--:R-:W-:Y:S02]  /*e950*/  PRMT R4, R8.reuse, 0x6420, R9.reuse ;  /* 0x0000642008047816 */ /* 0x148fe40000000009 */
[----:B------:R-:W-:Y:S01]  /*e960*/  PRMT R5, R8, 0x7531, R9 ;  /* 0x0000753108057816 */ /* 0x000fe20000000009 */
[----:B------:R-:W-:Y:S01]  /*e970*/  VIADD R9, R0, 0x6000 ;  /* 0x0000600000097836 */ /* 0x000fe20000000000 */
[C-C-:B------:R-:W-:Y:S02]  /*e980*/  PRMT R14, R6.reuse, 0x6420, R7.reuse ;  /* 0x00006420060e7816 */ /* 0x140fe40000000007 */
[----:B------:R-:W-:-:S02]  /*e990*/  PRMT R15, R6, 0x7531, R7 ;  /* 0x00007531060f7816 */ /* 0x000fc40000000007 */
[C-C-:B------:R-:W-:Y:S02]  /*e9a0*/  PRMT R6, R10.reuse, 0x6420, R11.reuse ;  /* 0x000064200a067816 */ /* 0x140fe4000000000b */
        /* <DEDUP_REMOVED lines=17> */
[----:B------:R-:W-:Y:S04]  /*eac0*/  STSM.16.M88.4 [R2+0x6000], R4 ;  /* 0x0060000402007844 */ /* 0x000fe80000000200 */
[----:B------:R-:W0:Y:S04]  /*ead0*/  LDSM.16.MT88.4 R4, [R19+UR41+0x10400] ;  /* 0x010400291304783b */ /* 0x000e280008004200 */
[----:B------:R-:W1:Y:S01]  /*eae0*/  LDSM.16.MT88.4 R8, [R3+0x13400] ;  /* 0x013400000308783b */ /* 0x000e620000004200 */
[----:B--2---:R-:W-:-:S05]  /*eaf0*/  IADD3 R21, R28, R20, R0 ;  /* 0x000000141c157210 */ /* 0x004fca0007ffe000 */
[----:B------:R-:W-:Y:S01]  /*eb00*/  IMAD.IADD R26, R26, 0x1, R21 ;  /* 0x000000011a1a7824 */ /* 0x000fe200078e0215 */
[C-C-:B0-----:R-:W-:Y:S02]  /*eb10*/  PRMT R12, R4.reuse, 0x6420, R5.reuse ;  /* 0x00006420040c7816 */ /* 0x141fe40000000005 */
[----:B------:R-:W-:Y:S02]  /*eb20*/  PRMT R13, R4, 0x7531, R5 ;  /* 0x00007531040d7816 */ /* 0x000fe40000000005 */
[C-C-:B-1----:R-:W-:Y:S02]  /*eb30*/  PRMT R4, R8.reuse, 0x6420, R9.reuse ;  /* 0x0000642008047816 */ /* 0x142fe40000000009 */
[----:B------:R-:W-:Y:S02]  /*eb40*/  PRMT R5, R8, 0x7531, R9 ;  /* 0x0000753108057816 */ /* 0x000fe40000000009 */
[----:B------:R-:W-:Y:S02]  /*eb50*/  IADD3 R9, R0, 0x7000, RZ ;  /* 0x0000700000097810 */ /* 0x000fe40007ffe0ff */
[----:B------:R-:W-:-:S02]  /*eb60*/  PRMT R14, R6, 0x6420, R7 ;  /* 0x00006420060e7816 */ /* 0x000fc40000000007 */
[----:B------:R-:W-:Y:S02]  /*eb70*/  PRMT R15, R6, 0x7531, R7 ;  /* 0x00007531060f7816 */ /* 0x000fe40000000007 */
[C-C-:B------:R-:W-:Y:S02]  /*eb80*/  PRMT R6, R10.reuse, 0x6420, R11.reuse ;  /* 0x000064200a067816 */ /* 0x140fe4000000000b */
[----:B------:R-:W-:Y:S02]  /*eb90*/  PRMT R7, R10, 0x7531, R11 ;  /* 0x000075310a077816 */ /* 0x000fe4000000000b */
[----:B------:R-:W-:Y:S01]  /*eba0*/  LOP3.LUT R0, R9, R16, RZ, 0xfc, !PT ;  /* 0x0000001009007212 */ /* 0x000fe200078efcff */
[----:B------:R-:W-:Y:S04]  /*ebb0*/  STSM.16.M88.4 [R26], R12 ;  /* 0x0000000c1a007844 */ /* 0x000fe80000000200 */
[----:B------:R-:W-:Y:S04]  /*ebc0*/  STSM.16.M88.4 [R26+0x2000], R4 ;  /* 0x002000041a007844 */ /* 0x000fe80000000200 */
[----:B------:R-:W0:Y:S04]  /*ebd0*/  LDSM.16.MT88.4 R4, [R0+UR41+0x10400] ;  /* 0x010400290004783b */ /* 0x000e280008004200 */
[----:B------:R-:W1:Y:S01]  /*ebe0*/  LDSM.16.MT88.4 R8, [R3+0x17400] ;  /* 0x017400000308783b */ /* 0x000e620000004200 */
[----:B------:R-:W-:-:S05]  /*ebf0*/  IMAD.U32 R20, RZ, RZ, UR46 ;  /* 0x0000002eff147e24 */ /* 0x000fca000f8e00ff */
[----:B------:R-:W-:Y:S02]  /*ec00*/  ISETP.NE.AND P1, PT, R20, 0x3, PT ;  /* 0x000000031400780c */ /* 0x000fe40003f25270 */
[C-C-:B0-----:R-:W-:Y:S02]  /*ec10*/  PRMT R12, R4.reuse, 0x6420, R5.reuse ;  /* 0x00006420040c7816 */ /* 0x141fe40000000005 */
[----:B------:R-:W-:Y:S02]  /*ec20*/  PRMT R13, R4, 0x7531, R5 ;  /* 0x00007531040d7816 */ /* 0x000fe40000000005 */
[C-C-:B------:R-:W-:Y:S02]  /*ec30*/  PRMT R14, R6.reuse, 0x6420, R7.reuse ;  /* 0x00006420060e7816 */ /* 0x140fe40000000007 */
[----:B------:R-:W-:Y:S02]  /*ec40*/  PRMT R15, R6, 0x7531, R7 ;  /* 0x00007531060f7816 */ /* 0x000fe40000000007 */
[----:B-1----:R-:W-:-:S02]  /*ec50*/  PRMT R4, R8, 0x6420, R9 ;  /* 0x0000642008047816 */ /* 0x002fc40000000009 */
[----:B------:R-:W-:Y:S02]  /*ec60*/  PRMT R5, R8, 0x7531, R9 ;  /* 0x0000753108057816 */ /* 0x000fe40000000009 */
[C-C-:B------:R-:W-:Y:S02]  /*ec70*/  PRMT R6, R10.reuse, 0x6420, R11.reuse ;  /* 0x000064200a067816 */ /* 0x140fe4000000000b */
[----:B------:R-:W-:Y:S01]  /*ec80*/  PRMT R7, R10, 0x7531, R11 ;  /* 0x000075310a077816 */ /* 0x000fe2000000000b */
[----:B------:R0:W-:Y:S04]  /*ec90*/  STSM.16.M88.4 [R26+0x4000], R12 ;  /* 0x0040000c1a007844 */ /* 0x0001e80000000200 */
        /* <DEDUP_REMOVED lines=9> */
.L_x_88:
[----:B-1----:R1:W-:Y:S01]  /*ed30*/  SYNCS.ARRIVE.TRANS64.A1T0 RZ, [R18+URZ+0x38850], RZ ;  /* 0x038850ff12ff79a7 */ /* 0x0023e2000810003f */
[----:B------:R-:W-:Y:S06]  /*ed40*/  BAR.SYNC.DEFER_BLOCKING 0x2, 0x80 ;  /* 0x0082000000007b1d */ /* 0x000fec0000010000 */
[----:B------:R-:W-:Y:S05]  /*ed50*/  @!P0 BRA `(.L_x_89) ;  /* 0x0000000000048947 */ /* 0x000fea0003800000 */
[----:B------:R-:W-:Y:S01]  /*ed60*/  BPT.TRAP 0x1 ;  /* 0x000000040000795c */ /* 0x000fe20000300000 */
.L_x_89:
[----:B------:R-:W2:Y:S01]  /*ed70*/  LDC R2, c[0x0][0xc34] ;  /* 0x00030d00ff027b82 */ /* 0x000ea20000000800 */
[----:B------:R-:W-:Y:S01]  /*ed80*/  VIADD R25, R25, 0x1 ;  /* 0x0000000119197836 */ /* 0x000fe20000000000 */
[----:B------:R-:W-:Y:S01]  /*ed90*/  UIADD3 UR37, UR50, UR37, URZ ;  /* 0x0000002532257290 */ /* 0x000fe2000fffe03f */
[----:B-1----:R-:W-:Y:S01]  /*eda0*/  VIADD R18, R18, 0x38880 ;  /* 0x0003888012127836 */ /* 0x002fe20000000000 */
[----:B------:R-:W-:Y:S01]  /*edb0*/  UIADD3 UR36, UR36, 0x1, URZ ;  /* 0x0000000124247890 */ /* 0x000fe2000fffe03f */
[----:B------:R-:W-:Y:S01]  /*edc0*/  IMAD.U32 R3, RZ, RZ, UR45 ;  /* 0x0000002dff037e24 */ /* 0x000fe2000f8e00ff */
[----:B------:R-:W-:-:S04]  /*edd0*/  ISETP.NE.AND P0, PT, R25, 0x2, PT ;  /* 0x000000021900780c */ /* 0x000fc80003f05270 */
[----:B------:R-:W-:Y:S02]  /*ede0*/  SEL R25, R25, RZ, P0 ;  /* 0x000000ff19197207 */ /* 0x000fe40000000000 */
[----:B------:R-:W-:Y:S02]  /*edf0*/  SEL R0, RZ, 0x1, P0 ;  /* 0x00000001ff007807 */ /* 0x000fe40000000000 */
[----:B------:R-:W-:Y:S02]  /*ee00*/  PRMT R18, R3, 0x654, R18 ;  /* 0x0000065403127816 */ /* 0x000fe40000000012 */
[----:B------:R-:W-:Y:S02]  /*ee10*/  LOP3.LUT R29, R29, R0, RZ, 0x3c, !PT ;  /* 0x000000001d1d7212 */ /* 0x000fe400078e3cff */
[----:B------:R1:W-:Y:S01]  /*ee20*/  SYNCS.ARRIVE.TRANS64.RED.A1T0 RZ, [R18+URZ], RZ ;  /* 0x000000ff12ff79a7 */ /* 0x0003e2000810043f */
[----:B--2---:R-:W-:-:S13]  /*ee30*/  ISETP.LE.AND P0, PT, R2, UR37, PT ;  /* 0x0000002502007c0c */ /* 0x004fda000bf03270 */
[----:B-1----:R-:W-:Y:S05]  /*ee40*/  @!P0 BRA `(.L_x_90) ;  /* 0xffffffb800948947 */ /* 0x002fea000383ffff */
[----:B------:R-:W-:-:S12]  /*ee50*/  ULOP3.LUT UR36, UR36, 0x1, URZ, 0xc, !UPT ;  /* 0x0000000124247892 */ /* 0x000fd8000f8e0c3f */
.L_x_40:
[----:B------:R-:W0:Y:S01]  /*ee60*/  S2R R3, SR_CgaCtaId ;  /* 0x0000000000037919 */ /* 0x000e220000008800 */
[----:B------:R-:W-:Y:S01]  /*ee70*/  MOV R0, 0x400 ;  /* 0x0000040000007802 */ /* 0x000fe20000000f00 */
[----:B------:R-:W-:-:S03]  /*ee80*/  IMAD.U32 R2, RZ, RZ, UR36 ;  /* 0x00000024ff027e24 */ /* 0x000fc6000f8e00ff */
[----:B0-----:R-:W-:Y:S02]  /*ee90*/  LEA R4, R3, R0, 0x18 ;  /* 0x0000000003047211 */ /* 0x001fe400078ec0ff */
[----:B------:R-:W-:-:S04]  /*eea0*/  SHF.L.U32 R0, R2, 0x1f, RZ ;  /* 0x0000001f02007819 */ /* 0x000fc800000006ff */
[----:B------:R-:W0:Y:S02]  /*eeb0*/  SYNCS.PHASECHK.TRANS64.TRYWAIT P0, [R4+URZ+0x38820], R0 ;  /* 0x03882000040075a7 */ /* 0x000e24000800017f */
[----:B0-----:R-:W-:Y:S05]  /*eec0*/  @!P0 BRA `(.L_x_91) ;  /* 0x0000003800288947 */ /* 0x001fea0003800000 */
.L_x_206:
[----:B------:R-:W1:Y:S02]  /*eed0*/  S2R R2, SR_TID.X ;  /* 0x0000000000027919 */ /* 0x000e640000002100 */
[----:B-1----:R-:W-:-:S04]  /*eee0*/  SHF.R.U32.HI R2, RZ, 0x5, R2 ;  /* 0x00000005ff027819 */ /* 0x002fc80000011602 */
[----:B------:R-:W-:-:S05]  /*eef0*/  LOP3.LUT R2, R2, 0x3, RZ, 0xc0, !PT ;  /* 0x0000000302027812 */ /* 0x000fca00078ec0ff */
[----:B0-----:R-:W0:Y:S02]  /*ef00*/  SHFL.IDX PT, R0, R2, RZ, 0x1f ;  /* 0x00001fff02007589 */ /* 0x001e2400000e0000 */
[----:B0-----:R-:W-:-:S13]  /*ef10*/  ISETP.NE.AND P0, PT, R0, RZ, PT ;  /* 0x000000ff0000720c */ /* 0x001fda0003f05270 */
[----:B------:R-:W-:Y:S05]  /*ef20*/  @P0 EXIT ;  /* 0x000000000000094d */ /* 0x000fea0003800000 */
[----:B------:R-:W-:Y:S01]  /*ef30*/  ELECT P0, URZ, PT ;  /* 0x00000000003f782f */ /* 0x000fe20003800000 */
[----:B------:R-:W-:-:S12]  /*ef40*/  BSSY B0, `(.L_x_92) ;  /* 0x0000028000007945 */ /* 0x000fd80003800000 */
[----:B------:R-:W-:Y:S05]  /*ef50*/  @!P0 BRA `(.L_x_93) ;  /* 0x0000000000988947 */ /* 0x000fea0003800000 */
[----:B------:R-:W-:-:S06]  /*ef60*/  ULOP3.LUT UR4, UR38, 0x2, URZ, 0xfc, !UPT ;  /* 0x0000000226047892 */ /* 0x000fcc000f8efc3f */
[----:B------:R-:W-:-:S05]  /*ef70*/  IMAD.U32 R0, RZ, RZ, UR4 ;  /* 0x00000004ff007e24 */ /* 0x000fca000f8e00ff */
[----:B------:R-:W-:-:S13]  /*ef80*/  ISETP.NE.AND P0, PT, R0, 0x3, PT ;  /* 0x000000030000780c */ /* 0x000fda0003f05270 */
[----:B------:R-:W-:Y:S05]  /*ef90*/  @!P0 BRA `(.L_x_94) ;  /* 0x0000000000048947 */ /* 0x000fea0003800000 */
[----:B------:R-:W-:Y:S01]  /*efa0*/  BPT.TRAP 0x1 ;  /* 0x000000040000795c */ /* 0x000fe20000300000 */
.L_x_94:
[----:B------:R-:W-:Y:S01]  /*efb0*/  IMAD R3, R25, 0x8, R4 ;  /* 0x0000000819037824 */ /* 0x000fe200078e0204 */
[----:B------:R-:W-:Y:S01]  /*efc0*/  SHF.L.U32 R2, R29, 0x1f, RZ ;  /* 0x0000001f1d027819 */ /* 0x000fe200000006ff */
[----:B------:R-:W-:-:S03]  /*efd0*/  VIADD R25, R25, 0x1 ;  /* 0x0000000119197836 */ /* 0x000fc60000000000 */
[----:B------:R-:W0:Y:S02]  /*efe0*/  SYNCS.PHASECHK.TRANS64.TRYWAIT P1, [R3+URZ+0x38840], R2 ;  /* 0x03884002030075a7 */ /* 0x000e24000802017f */
[----:B------:R-:W-:-:S04]  /*eff0*/  ISETP.NE.AND P2, PT, R25, 0x2, PT ;  /* 0x000000021900780c */ /* 0x000fc80003f45270 */
[----:B------:R-:W-:Y:S01]  /*f000*/  SEL R0, RZ, 0x1, P2 ;  /* 0x00000001ff007807 */ /* 0x000fe20001000000 */
[----:B0-----:R-:W-:Y:S08]  /*f010*/  @!P1 BRA `(.L_x_95) ;  /* 0x0000003400e89947 */ /* 0x001ff00003800000 */
.L_x_207:
[----:B------:R-:W-:Y:S02]  /*f020*/  SEL R25, R25, RZ, P2 ;  /* 0x000000ff19197207 */ /* 0x000fe40001000000 */
[----:B------:R-:W-:Y:S01]  /*f030*/  LOP3.LUT R0, R29, R0, RZ, 0x3c, !PT ;  /* 0x000000001d007212 */ /* 0x000fe200078e3cff */
[----:B------:R-:W-:Y:S06]  /*f040*/  @!P0 BRA `(.L_x_96) ;  /* 0x0000000000048947 */ /* 0x000fec0003800000 */
[----:B------:R-:W-:Y:S01]  /*f050*/  BPT.TRAP 0x1 ;  /* 0x000000040000795c */ /* 0x000fe20000300000 */
.L_x_96:
[----:B------:R-:W-:Y:S01]  /*f060*/  IMAD R25, R25, 0x8, R4 ;  /* 0x0000000819197824 */ /* 0x000fe200078e0204 */
[----:B------:R-:W-:-:S04]  /*f070*/  SHF.L.U32 R0, R0, 0x1f, RZ ;  /* 0x0000001f00007819 */ /* 0x000fc800000006ff */
[----:B------:R-:W1:Y:S02]  /*f080*/  SYNCS.PHASECHK.TRANS64.TRYWAIT P1, [R25+URZ+0x38840], R0 ;  /* 0x03884000190075a7 */ /* 0x000e64000802017f */
[----:B-1----:R-:W-:Y:S05]  /*f090*/  @!P1 BRA `(.L_x_97) ;  /* 0x0000003400dc9947 */ /* 0x002fea0003800000 */
.L_x_208:
[----:B------:R-:W-:Y:S05]  /*f0a0*/  @!P0 BRA `(.L_x_98) ;  /* 0x0000000000048947 */ /* 0x000fea0003800000 */
[----:B------:R-:W-:Y:S01]  /*f0b0*/  BPT.TRAP 0x1 ;  /* 0x000000040000795c */ /* 0x000fe20000300000 */
.L_x_98:
[----:B------:R-:W2:Y:S02]  /*f0c0*/  SYNCS.PHASECHK.TRANS64.TRYWAIT P1, [R3+URZ+0x38860], R2 ;  /* 0x03886002030075a7 */ /* 0x000ea4000802017f */
[----:B--2---:R-:W-:Y:S05]  /*f0d0*/  @!P1 BRA `(.L_x_99) ;  /* 0x0000003400e09947 */ /* 0x004fea0003800000 */
.L_x_209:
[----:B------:R-:W-:Y:S05]  /*f0e0*/  @!P0 BRA `(.L_x_100) ;  /* 0x0000000000048947 */ /* 0x000fea0003800000 */
[----:B------:R-:W-:Y:S01]  /*f0f0*/  BPT.TRAP 0x1 ;  /* 0x000000040000795c */ /* 0x000fe20000300000 */
.L_x_100:
[----:B------:R-:W3:Y:S02]  /*f100*/  SYNCS.PHASECHK.TRANS64.TRYWAIT P1, [R25+URZ+0x38860], R0 ;  /* 0x03886000190075a7 */ /* 0x000ee4000802017f */
[----:B---3--:R-:W-:Y:S05]  /*f110*/  @!P1 BRA `(.L_x_101) ;  /* 0x0000003400e49947 */ /* 0x008fea0003800000 */
.L_x_210:
[----:B------:R-:W-:Y:S05]  /*f120*/  @!P0 BRA `(.L_x_102) ;  /* 0x0000000000048947 */ /* 0x000fea0003800000 */
[----:B------:R-:W-:Y:S01]  /*f130*/  BPT.TRAP 0x1 ;  /* 0x000000040000795c */ /* 0x000fe20000300000 */
.L_x_102:
[----:B------:R-:W4:Y:S02]  /*f140*/  SYNCS.PHASECHK.TRANS64.TRYWAIT P1, [R3+URZ+0x38880], R2 ;  /* 0x03888002030075a7 */ /* 0x000f24000802017f */
[----:B----4-:R-:W-:Y:S05]  /*f150*/  @!P1 BRA `(.L_x_103) ;  /* 0x0000003400e89947 */ /* 0x010fea0003800000 */
.L_x_211:
[----:B------:R-:W-:Y:S05]  /*f160*/  @!P0 BRA `(.L_x_104) ;  /* 0x0000000000048947 */ /* 0x000fea0003800000 */
[----:B------:R-:W-:Y:S01]  /*f170*/  BPT.TRAP 0x1 ;  /* 0x000000040000795c */ /* 0x000fe20000300000 */
.L_x_104:
[----:B------:R0:W0:Y:S02]  /*f180*/  SYNCS.PHASECHK.TRANS64.TRYWAIT P0, [R25+URZ+0x38880], R0 ;  /* 0x03888000190075a7 */ /* 0x000024000800017f */
[----:B0-----:R-:W-:Y:S05]  /*f190*/  @!P0 NANOSLEEP.SYNCS 0x989680 ;  /* 0x009896800000895d */ /* 0x001fea0003900000 */
[----:B------:R-:W0:Y:S02]  /*f1a0*/  @!P0 SYNCS.PHASECHK.TRANS64 P0, [R25+URZ+0x38880], R0 ;  /* 0x03888000190085a7 */ /* 0x000e24000800007f */
[----:B0-----:R-:W-:Y:S05]  /*f1b0*/  @!P0 BRA `(.L_x_104) ;  /* 0xfffffffc00f08947 */ /* 0x001fea000383ffff */
.L_x_93:
[----:B------:R-:W-:Y:S05]  /*f1c0*/  BSYNC B0 ;  /* 0x0000000000007941 */ /* 0x000fea0003800000 */
.L_x_92:
[----:B------:R-:W-:Y:S05]  /*f1d0*/  EXIT ;  /* 0x000000000000794d */ /* 0x000fea0003800000 */
.L_x_8:
[----:B0-----:R-:W-:-:S04]  /*f1e0*/  IMAD.U32 R3, RZ, RZ, UR50 ;  /* 0x00000032ff037e24 */ /* 0x001fc8000f8e00ff */
[----:B------:R0:W1:Y:S03]  /*f1f0*/  SYNCS.PHASECHK.TRANS64.TRYWAIT P0, [R3+URZ+0x38800], R4 ;  /* 0x03880004030075a7 */ /* 0x000066000800017f */
[----:B-1----:R-:W-:Y:S05]  /*f200*/  @!P0 NANOSLEEP.SYNCS 0x989680 ;  /* 0x009896800000895d */ /* 0x002fea0003900000 */
[----:B------:R-:W1:Y:S02]  /*f210*/  @!P0 SYNCS.PHASECHK.TRANS64 P0, [R3+URZ+0x38800], R4 ;  /* 0x03880004030085a7 */ /* 0x000e64000800007f */
[----:B-1----:R-:W-:Y:S05]  /*f220*/  @!P0 BRA `(.L_x_8) ;  /* 0xfffffffc00ec8947 */ /* 0x002fea000383ffff */
[----:B------:R-:W-:Y:S05]  /*f230*/  BRA `(.L_x_105) ;  /* 0xffffff2000847947 */ /* 0x000fea000383ffff */
.L_x_12:
[----:B0-----:R-:W-:-:S04]  /*f240*/  IMAD.U32 R3, RZ, RZ, UR51 ;  /* 0x00000033ff037e24 */ /* 0x001fc8000f8e00ff */
[----:B------:R0:W2:Y:S03]  /*f250*/  SYNCS.PHASECHK.TRANS64.TRYWAIT P1, [R3+URZ+0x38830], R6 ;  /* 0x03883006030075a7 */ /* 0x0000a6000802017f */
[----:B--2---:R-:W-:Y:S05]  /*f260*/  @!P1 NANOSLEEP.SYNCS 0x989680 ;  /* 0x009896800000995d */ /* 0x004fea0003900000 */
[----:B------:R-:W2:Y:S02]  /*f270*/  @!P1 SYNCS.PHASECHK.TRANS64 P1, [R3+URZ+0x38830], R6 ;  /* 0x03883006030095a7 */ /* 0x000ea4000802007f */
[----:B--2---:R-:W-:Y:S05]  /*f280*/  @!P1 BRA `(.L_x_12) ;  /* 0xfffffffc00ec9947 */ /* 0x004fea000383ffff */
[----:B------:R-:W-:Y:S05]  /*f290*/  BRA `(.L_x_11) ;  /* 0xffffff2000a87947 */ /* 0x000fea000383ffff */
.L_x_17:
[----:B---3--:R-:W-:-:S04]  /*f2a0*/  IMAD.U32 R7, RZ, RZ, UR51 ;  /* 0x00000033ff077e24 */ /* 0x008fc8000f8e00ff */
[----:B------:R3:W4:Y:S03]  /*f2b0*/  SYNCS.PHASECHK.TRANS64.TRYWAIT P1, [R7+URZ+0x38850], R6 ;  /* 0x03885006070075a7 */ /* 0x000726000802017f */
[----:B----4-:R-:W-:Y:S05]  /*f2c0*/  @!P1 NANOSLEEP.SYNCS 0x989680 ;  /* 0x009896800000995d */ /* 0x010fea0003900000 */
[----:B------:R-:W4:Y:S02]  /*f2d0*/  @!P1 SYNCS.PHASECHK.TRANS64 P1, [R7+URZ+0x38850], R6 ;  /* 0x03885006070095a7 */ /* 0x000f24000802007f */
[----:B----4-:R-:W-:Y:S05]  /*f2e0*/  @!P1 BRA `(.L_x_17) ;  /* 0xfffffffc00ec9947 */ /* 0x010fea000383ffff */
[----:B------:R-:W-:Y:S05]  /*f2f0*/  BRA `(.L_x_16) ;  /* 0xffffff4800107947 */ /* 0x000fea000383ffff */
.L_x_23:
[----:B0-----:R-:W-:Y:S02]  /*f300*/  IMAD.U32 R2, RZ, RZ, UR46 ;  /* 0x0000002eff027e24 */ /* 0x001fe4000f8e00ff */
[----:B------:R-:W-:-:S04]  /*f310*/  IMAD.U32 R7, RZ, RZ, UR52 ;  /* 0x00000034ff077e24 */ /* 0x000fc8000f8e00ff */
[----:B------:R0:W1:Y:S03]  /*f320*/  SYNCS.PHASECHK.TRANS64.TRYWAIT P2, [R2+URZ+0x38830], R7 ;  /* 0x03883007020075a7 */ /* 0x000066000804017f */
[----:B-1----:R-:W-:Y:S05]  /*f330*/  @!P2 NANOSLEEP.SYNCS 0x989680 ;  /* 0x009896800000a95d */ /* 0x002fea0003900000 */
[----:B------:R-:W1:Y:S02]  /*f340*/  @!P2 SYNCS.PHASECHK.TRANS64 P2, [R2+URZ+0x38830], R7 ;  /* 0x038830070200a5a7 */ /* 0x000e64000804007f */
[----:B-1----:R-:W-:Y:S05]  /*f350*/  @!P2 BRA `(.L_x_23) ;  /* 0xfffffffc00e8a947 */ /* 0x002fea000383ffff */
[----:B------:R-:W-:Y:S05]  /*f360*/  BRA `(.L_x_22) ;  /* 0xffffff4800fc7947 */ /* 0x000fea000383ffff */
.L_x_28:
[----:B0-----:R-:W-:Y:S02]  /*f370*/  IMAD.U32 R6, RZ, RZ, UR46 ;  /* 0x0000002eff067e24 */ /* 0x001fe4000f8e00ff */
[----:B------:R-:W-:-:S04]  /*f380*/  IMAD.U32 R7, RZ, RZ, UR52 ;  /* 0x00000034ff077e24 */ /* 0x000fc8000f8e00ff */
[----:B------:R0:W1:Y:S03]  /*f390*/  SYNCS.PHASECHK.TRANS64.TRYWAIT P2, [R6+URZ+0x38850], R7 ;  /* 0x03885007060075a7 */ /* 0x000066000804017f */
[----:B-1----:R-:W-:Y:S05]  /*f3a0*/  @!P2 NANOSLEEP.SYNCS 0x989680 ;  /* 0x009896800000a95d */ /* 0x002fea0003900000 */
[----:B------:R-:W1:Y:S02]  /*f3b0*/  @!P2 SYNCS.PHASECHK.TRANS64 P2, [R6+URZ+0x38850], R7 ;  /* 0x038850070600a5a7 */ /* 0x000e64000804007f */
[----:B-1----:R-:W-:Y:S05]  /*f3c0*/  @!P2 BRA `(.L_x_28) ;  /* 0xfffffffc00e8a947 */ /* 0x002fea000383ffff */
[----:B------:R-:W-:Y:S05]  /*f3d0*/  BRA `(.L_x_27) ;  /* 0xffffff70009c7947 */ /* 0x000fea000383ffff */
.L_x_46:
[----:B------:R-:W2:Y:S01]  /*f3e0*/  S2R R18, SR_TID.X ;  /* 0x0000000000127919 */ /* 0x000ea20000002100 */
[----:B------:R-:W-:Y:S02]  /*f3f0*/  IMAD.MOV.U32 R12, RZ, RZ, RZ ;  /* 0x000000ffff0c7224 */ /* 0x000fe400078e00ff */
[----:B------:R-:W-:Y:S02]  /*f400*/  IMAD.MOV.U32 R11, RZ, RZ, 0x1f ;  /* 0x0000001fff0b7424 */ /* 0x000fe400078e00ff */
[----:B------:R-:W-:Y:S01]  /*f410*/  IMAD.MOV.U32 R15, RZ, RZ, -0x1 ;  /* 0xffffffffff0f7424 */ /* 0x000fe200078e00ff */
[----:B--2---:R-:W-:-:S04]  /*f420*/  SHF.R.U32.HI R18, RZ, 0x5, R18 ;  /* 0x00000005ff127819 */ /* 0x004fc80000011612 */
[----:B------:R-:W-:-:S05]  /*f430*/  LOP3.LUT R18, R18, 0x3, RZ, 0xc0, !PT ;  /* 0x0000000312127812 */ /* 0x000fca00078ec0ff */
[----:B------:R-:W-:-:S07]  /*f440*/  IMAD.MOV.U32 R13, RZ, RZ, R18 ;  /* 0x000000ffff0d7224 */ /* 0x000fce00078e0012 */
[----:B01---5:R-:W-:Y:S05]  /*f450*/  WARPSYNC.COLLECTIVE R15, `(.L_x_106) ;  /* 0x000000000f087348 */ /* 0x023fea0003c00000 */
[----:B------:R2:W3:Y:S02]  /*f460*/  SHFL.IDX P6, R14, R13, R12, R11 ;  /* 0x0000000c0d0e7389 */ /* 0x0004e400000c000b */
[----:B0123-5:R-:W-:Y:S01]  /*f470*/  ENDCOLLECTIVE ;  /* 0x000000000000791b */ /* 0x02ffe20003800000 */
.L_x_106:
[----:B------:R-:W-:Y:S05]  /*f480*/  BRA `(.L_x_107) ;  /* 0xffffffb800d47947 */ /* 0x000fea000383ffff */
.L_x_49:
[----:B0-----:R0:W1:Y:S02]  /*f490*/  SYNCS.PHASECHK.TRANS64.TRYWAIT P0, [R6+URZ+0x38880], R18 ;  /* 0x03888012060075a7 */ /* 0x001064000800017f */
[----:B-1----:R-:W-:Y:S05]  /*f4a0*/  @!P0 NANOSLEEP.SYNCS 0x989680 ;  /* 0x009896800000895d */ /* 0x002fea0003900000 */
[----:B------:R-:W1:Y:S02]  /*f4b0*/  @!P0 SYNCS.PHASECHK.TRANS64 P0, [R6+URZ+0x38880], R18 ;  /* 0x03888012060085a7 */ /* 0x000e64000800007f */
[----:B-1----:R-:W-:Y:S05]  /*f4c0*/  @!P0 BRA `(.L_x_49) ;  /* 0xfffffffc00f08947 */ /* 0x002fea000383ffff */
[----:B------:R-:W-:Y:S05]  /*f4d0*/  BRA `(.L_x_108) ;  /* 0xffffffbc00647947 */ /* 0x000fea000383ffff */
.L_x_50:
[----:B------:R-:W-:Y:S01]  /*f4e0*/  BSSY B0, `(.L_x_109) ;  /* 0x0000008000007945 */ /* 0x000fe20003800000 */
[----:B------:R-:W-:Y:S01]  /*f4f0*/  MOV R13, R8 ;  /* 0x00000008000d7202 */ /* 0x000fe20000000f00 */
[----:B------:R-:W-:Y:S02]  /*f500*/  IMAD.MOV.U32 R12, RZ, RZ, RZ ;  /* 0x000000ffff0c7224 */ /* 0x000fe400078e00ff */
[----:B------:R-:W-:Y:S02]  /*f510*/  IMAD.MOV.U32 R11, RZ, RZ, 0x181f ;  /* 0x0000181fff0b7424 */ /* 0x000fe400078e00ff */
[----:B------:R-:W-:-:S07]  /*f520*/  IMAD.MOV.U32 R15, RZ, RZ, -0x1 ;  /* 0xffffffffff0f7424 */ /* 0x000fce00078e00ff */
[----:B0-----:R-:W-:Y:S05]  /*f530*/  WARPSYNC.COLLECTIVE R15, `(.L_x_110) ;  /* 0x000000000f087348 */ /* 0x001fea0003c00000 */
[----:B------:R1:W2:Y:S02]  /*f540*/  SHFL.IDX P6, R14, R13, R12, R11 ;  /* 0x0000000c0d0e7389 */ /* 0x0002a400000c000b */
[----:B012---:R-:W-:Y:S01]  /*f550*/  ENDCOLLECTIVE ;  /* 0x000000000000791b */ /* 0x007fe20003800000 */
.L_x_110:
[----:B------:R-:W-:Y:S05]  /*f560*/  BSYNC B0 ;  /* 0x0000000000007941 */ /* 0x000fea0003800000 */
.L_x_109:
[----:B------:R-:W-:Y:S01]  /*f570*/  IMAD.MOV.U32 R13, RZ, RZ, R7 ;  /* 0x000000ffff0d7224 */ /* 0x000fe200078e0007 */
[C---:B------:R-:W-:Y:S01]  /*f580*/  LOP3.LUT P1, RZ, R17.reuse, 0x8000000, RZ, 0xc0, !PT ;  /* 0x0800000011ff7812 */ /* 0x040fe2000782c0ff */
[----:B------:R-:W-:Y:S01]  /*f590*/  IMAD.MOV.U32 R12, RZ, RZ, RZ ;  /* 0x000000ffff0c7224 */ /* 0x000fe200078e00ff */
[C---:B------:R-:W-:Y:S01]  /*f5a0*/  LOP3.LUT P3, RZ, R17.reuse, 0x4000000, RZ, 0xc0, !PT ;  /* 0x0400000011ff7812 */ /* 0x040fe2000786c0ff */
[----:B------:R-:W-:Y:S01]  /*f5b0*/  IMAD.MOV.U32 R11, RZ, RZ, 0x181f ;  /* 0x0000181fff0b7424 */ /* 0x000fe200078e00ff */
[C---:B------:R-:W-:Y:S01]  /*f5c0*/  LOP3.LUT P2, RZ, R17.reuse, 0x2000000, RZ, 0xc0, !PT ;  /* 0x0200000011ff7812 */ /* 0x040fe2000784c0ff */
[----:B------:R-:W-:Y:S01]  /*f5d0*/  IMAD.MOV.U32 R15, RZ, RZ, -0x1 ;  /* 0xffffffffff0f7424 */ /* 0x000fe200078e00ff */
[----:B------:R-:W-:Y:S01]  /*f5e0*/  LOP3.LUT P4, RZ, R17, 0x20000, RZ, 0xc0, !PT ;  /* 0x0002000011ff7812 */ /* 0x000fe2000788c0ff */
[----:B------:R-:W-:Y:S02]  /*f5f0*/  IMAD.MOV.U32 R3, RZ, RZ, R14 ;  /* 0x000000ffff037224 */ /* 0x000fe400078e000e */
[----:B------:R-:W-:-:S10]  /*f600*/  VIADD R5, R5, UR41 ;  /* 0x0000002905057c36 */ /* 0x000fd40008000000 */
[----:B------:R-:W-:Y:S05]  /*f610*/  WARPSYNC.COLLECTIVE R15, `(.L_x_111) ;  /* 0x000000000f087348 */ /* 0x000fea0003c00000 */
[----:B------:R0:W1:Y:S02]  /*f620*/  SHFL.IDX P6, R14, R13, R12, R11 ;  /* 0x0000000c0d0e7389 */ /* 0x00006400000c000b */
[----:B01----:R-:W-:Y:S01]  /*f630*/  ENDCOLLECTIVE ;  /* 0x000000000000791b */ /* 0x003fe20003800000 */
.L_x_111:
[----:B------:R-:W-:Y:S02]  /*f640*/  IMAD.MOV.U32 R13, RZ, RZ, R8 ;  /* 0x000000ffff0d7224 */ /* 0x000fe400078e0008 */
[----:B------:R-:W-:Y:S01]  /*f650*/  IMAD.MOV.U32 R12, RZ, RZ, 0x1 ;  /* 0x00000001ff0c7424 */ /* 0x000fe200078e00ff */
[----:B------:R-:W-:-:S13]  /*f660*/  IADD3 R2, P0, R30, R14, RZ ;  /* 0x0000000e1e027210 */ /* 0x000fda0007f1e0ff */
[----:B------:R-:W-:Y:S05]  /*f670*/  WARPSYNC.COLLECTIVE R15, `(.L_x_112) ;  /* 0x000000000f087348 */ /* 0x000fea0003c00000 */
[----:B------:R0:W1:Y:S02]  /*f680*/  SHFL.IDX P6, R14, R13, R12, R11 ;  /* 0x0000000c0d0e7389 */ /* 0x00006400000c000b */
[----:B01----:R-:W-:Y:S01]  /*f690*/  ENDCOLLECTIVE ;  /* 0x000000000000791b */ /* 0x003fe20003800000 */
.L_x_112:
[----:B------:R-:W-:-:S05]  /*f6a0*/  IMAD.X R3, RZ, RZ, R3, P0 ;  /* 0x000000ffff037224 */ /* 0x000fca00000e0603 */
[----:B------:R-:W-:Y:S01]  /*f6b0*/  @!PT LDS RZ, [RZ] ;  /* 0x00000000fffff984 */ /* 0x000fe20000000800 */
[----:B------:R-:W-:Y:S01]  /*f6c0*/  @!PT LDS RZ, [RZ] ;  /* 0x00000000fffff984 */ /* 0x000fe20000000800 */
[----:B------:R-:W-:Y:S01]  /*f6d0*/  @!PT LDS RZ, [RZ] ;  /* 0x00000000fffff984 */ /* 0x000fe20000000800 */
[----:B------:R-:W-:Y:S01]  /*f6e0*/  LDGSTS.E.BYPASS.LTC128B.128 [R5+0x10400], desc[UR48][R2.64], !P1 ;  /* 0x1040000002057fae */ /* 0x000fe2000c901d70 */
[----:B------:R-:W-:-:S03]  /*f6f0*/  LOP3.LUT P1, RZ, R17, 0x1000000, RZ, 0xc0, !PT ;  /* 0x0100000011ff7812 */ /* 0x000fc6000782c0ff */
[----:B------:R0:W-:Y:S01]  /*f700*/  LDGSTS.E.BYPASS.LTC128B.128 [R5+0x14400], desc[UR48][R2.64+0x80], !P3 ;  /* 0x1440008002057fae */ /* 0x0001e2000d901d70 */
[----:B------:R-:W-:Y:S01]  /*f710*/  LOP3.LUT P3, RZ, R17, 0x800000, RZ, 0xc0, !PT ;  /* 0x0080000011ff7812 */ /* 0x000fe2000786c0ff */
[----:B------:R-:W-:Y:S02]  /*f720*/  IMAD.MOV.U32 R13, RZ, RZ, R7 ;  /* 0x000000ffff0d7224 */ /* 0x000fe400078e0007 */
[----:B0-----:R-:W-:-:S10]  /*f730*/  IMAD.MOV.U32 R3, RZ, RZ, R14 ;  /* 0x000000ffff037224 */ /* 0x001fd400078e000e */
[----:B------:R-:W-:Y:S05]  /*f740*/  WARPSYNC.COLLECTIVE R15, `(.L_x_113) ;  /* 0x000000000f087348 */ /* 0x000fea0003c00000 */
[----:B------:R0:W1:Y:S02]  /*f750*/  SHFL.IDX P6, R14, R13, R12, R11 ;  /* 0x0000000c0d0e7389 */ /* 0x00006400000c000b */
[----:B01----:R-:W-:Y:S01]  /*f760*/  ENDCOLLECTIVE ;  /* 0x000000000000791b */ /* 0x003fe20003800000 */
.L_x_113:
[----:B------:R-:W-:Y:S02]  /*f770*/  IMAD.MOV.U32 R13, RZ, RZ, R8 ;  /* 0x000000ffff0d7224 */ /* 0x000fe400078e0008 */
[----:B------:R-:W-:Y:S01]  /*f780*/  IMAD.MOV.U32 R12, RZ, RZ, 0x2 ;  /* 0x00000002ff0c7424 */ /* 0x000fe200078e00ff */
[----:B------:R-:W-:-:S13]  /*f790*/  IADD3 R2, P0, R30, R14, RZ ;  /* 0x0000000e1e027210 */ /* 0x000fda0007f1e0ff */
[----:B------:R-:W-:Y:S05]  /*f7a0*/  WARPSYNC.COLLECTIVE R15, `(.L_x_114) ;  /* 0x000000000f087348 */ /* 0x000fea0003c00000 */
[----:B------:R0:W1:Y:S02]  /*f7b0*/  SHFL.IDX P6, R14, R13, R12, R11 ;  /* 0x0000000c0d0e7389 */ /* 0x00006400000c000b */
[----:B01----:R-:W-:Y:S01]  /*f7c0*/  ENDCOLLECTIVE ;  /* 0x000000000000791b */ /* 0x003fe20003800000 */
.L_x_114:
        /* <DEDUP_REMOVED lines=13> */
.L_x_115:
[----:B------:R-:W-:Y:S01]  /*f8a0*/  MOV R13, R8 ;  /* 0x00000008000d7202 */ /* 0x000fe20000000f00 */
[----:B------:R-:W-:Y:S01]  /*f8b0*/  IMAD.MOV.U32 R12, RZ, RZ, 0x3 ;  /* 0x00000003ff0c7424 */ /* 0x000fe200078e00ff */
[----:B------:R-:W-:-:S13]  /*f8c0*/  IADD3 R2, P0, R30, R14, RZ ;  /* 0x0000000e1e027210 */ /* 0x000fda0007f1e0ff */
[----:B------:R-:W-:Y:S05]  /*f8d0*/  WARPSYNC.COLLECTIVE R15, `(.L_x_116) ;  /* 0x000000000f087348 */ /* 0x000fea0003c00000 */
[----:B------:R0:W1:Y:S02]  /*f8e0*/  SHFL.IDX P6, R14, R13, R12, R11 ;  /* 0x0000000c0d0e7389 */ /* 0x00006400000c000b */
[----:B01----:R-:W-:Y:S01]  /*f8f0*/  ENDCOLLECTIVE ;  /* 0x000000000000791b */ /* 0x003fe20003800000 */
.L_x_116:
        /* <DEDUP_REMOVED lines=13> */
.L_x_117:
[----:B------:R-:W-:Y:S02]  /*f9d0*/  IMAD.MOV.U32 R13, RZ, RZ, R8 ;  /* 0x000000ffff0d7224 */ /* 0x000fe400078e0008 */
[----:B------:R-:W-:Y:S01]  /*f9e0*/  IMAD.MOV.U32 R12, RZ, RZ, 0x4 ;  /* 0x00000004ff0c7424 */ /* 0x000fe200078e00ff */
[----:B------:R-:W-:-:S13]  /*f9f0*/  IADD3 R2, P0, R30, R14, RZ ;  /* 0x0000000e1e027210 */ /* 0x000fda0007f1e0ff */
[----:B------:R-:W-:Y:S05]  /*fa00*/  WARPSYNC.COLLECTIVE R15, `(.L_x_118) ;  /* 0x000000000f087348 */ /* 0x000fea0003c00000 */
[----:B------:R0:W1:Y:S02]  /*fa10*/  SHFL.IDX P6, R14, R13, R12, R11 ;  /* 0x0000000c0d0e7389 */ /* 0x00006400000c000b */
[----:B01----:R-:W-:Y:S01]  /*fa20*/  ENDCOLLECTIVE ;  /* 0x000000000000791b */ /* 0x003fe20003800000 */
.L_x_118:
        /* <DEDUP_REMOVED lines=13> */
.L_x_119:
[----:B------:R-:W-:Y:S02]  /*fb00*/  IMAD.MOV.U32 R13, RZ, RZ, R8 ;  /* 0x000000ffff0d7224 */ /* 0x000fe400078e0008 */
[----:B------:R-:W-:Y:S01]  /*fb10*/  IMAD.MOV.U32 R12, RZ, RZ, 0x5 ;  /* 0x00000005ff0c7424 */ /* 0x000fe200078e00ff */
[----:B------:R-:W-:-:S13]  /*fb20*/  IADD3 R2, P0, R30, R14, RZ ;  /* 0x0000000e1e027210 */ /* 0x000fda0007f1e0ff */
[----:B------:R-:W-:Y:S05]  /*fb30*/  WARPSYNC.COLLECTIVE R15, `(.L_x_120) ;  /* 0x000000000f087348 */ /* 0x000fea0003c00000 */
[----:B------:R0:W1:Y:S02]  /*fb40*/  SHFL.IDX P6, R14, R13, R12, R11 ;  /* 0x0000000c0d0e7389 */ /* 0x00006400000c000b */
[----:B01----:R-:W-:Y:S01]  /*fb50*/  ENDCOLLECTIVE ;  /* 0x000000000000791b */ /* 0x003fe20003800000 */
.L_x_120:
        /* <DEDUP_REMOVED lines=13> */
.L_x_121:
[----:B------:R-:W-:Y:S02]  /*fc30*/  IMAD.MOV.U32 R13, RZ, RZ, R8 ;  /* 0x000000ffff0d7224 */ /* 0x000fe400078e0008 */
[----:B------:R-:W-:Y:S01]  /*fc40*/  IMAD.MOV.U32 R12, RZ, RZ, 0x6 ;  /* 0x00000006ff0c7424 */ /* 0x000fe200078e00ff */
[----:B------:R-:W-:-:S13]  /*fc50*/  IADD3 R2, P0, R30, R14, RZ ;  /* 0x0000000e1e027210 */ /* 0x000fda0007f1e0ff */
[----:B------:R-:W-:Y:S05]  /*fc60*/  WARPSYNC.COLLECTIVE R15, `(.L_x_122) ;  /* 0x000000000f087348 */ /* 0x000fea0003c00000 */
[----:B------:R0:W1:Y:S02]  /*fc70*/  SHFL.IDX P6, R14, R13, R12, R11 ;  /* 0x0000000c0d0e7389 */ /* 0x00006400000c000b */
[----:B01----:R-:W-:Y:S01]  /*fc80*/  ENDCOLLECTIVE ;  /* 0x000000000000791b */ /* 0x003fe20003800000 */
.L_x_122:
[----:B------:R-:W-:-:S05]  /*fc90*/  IMAD.X R3, RZ, RZ, R3, P0 ;  /* 0x000000ffff037224 */ /* 0x000fca00000e0603 */
[----:B------:R-:W-:Y:S01]  /*fca0*/  @!PT LDS RZ, [RZ] ;  /* 0x00000000fffff984 */ /* 0x000fe20000000800 */
[----:B------:R-:W-:Y:S01]  /*fcb0*/  @!PT LDS RZ, [RZ] ;  /* 0x00000000fffff984 */ /* 0x000fe20000000800 */
[----:B------:R-:W-:Y:S01]  /*fcc0*/  @!PT LDS RZ, [RZ] ;  /* 0x00000000fffff984 */ /* 0x000fe20000000800 */
[----:B------:R-:W-:Y:S04]  /*fcd0*/  LDGSTS.E.BYPASS.LTC128B.128 [R5+0x12c00], desc[UR48][R2.64], !P4 ;  /* 0x12c0000002057fae */ /* 0x000fe8000e101d70 */
[----:B------:R0:W-:Y:S01]  /*fce0*/  LDGSTS.E.BYPASS.LTC128B.128 [R5+0x16c00], desc[UR48][R2.64+0x80], !P3 ;  /* 0x16c0008002057fae */ /* 0x0001e2000d901d70 */
[----:B------:R-:W-:Y:S02]  /*fcf0*/  IMAD.MOV.U32 R13, RZ, RZ, R7 ;  /* 0x000000ffff0d7224 */ /* 0x000fe400078e0007 */
[----:B0-----:R-:W-:-:S07]  /*fd00*/  IMAD.MOV.U32 R3, RZ, RZ, R14 ;  /* 0x000000ffff037224 */ /* 0x001fce00078e000e */
[----:B------:R-:W-:Y:S05]  /*fd10*/  WARPSYNC.COLLECTIVE R15, `(.L_x_123) ;  /* 0x000000000f087348 */ /* 0x000fea0003c00000 */
[----:B------:R0:W1:Y:S02]  /*fd20*/  SHFL.IDX P6, R14, R13, R12, R11 ;  /* 0x0000000c0d0e7389 */ /* 0x00006400000c000b */
[----:B01----:R-:W-:Y:S01]  /*fd30*/  ENDCOLLECTIVE ;  /* 0x000000000000791b */ /* 0x003fe20003800000 */
.L_x_123:
[----:B------:R-:W-:Y:S01]  /*fd40*/  IMAD.MOV.U32 R13, RZ, RZ, R8 ;  /* 0x000000ffff0d7224 */ /* 0x000fe200078e0008 */
[----:B------:R-:W-:Y:S02]  /*fd50*/  MOV R12, 0x7 ;  /* 0x00000007000c7802 */ /* 0x000fe40000000f00 */
[----:B------:R-:W-:-:S13]  /*fd60*/  IADD3 R2, P0, R30, R14, RZ ;  /* 0x0000000e1e027210 */ /* 0x000fda0007f1e0ff */
[----:B------:R-:W-:Y:S05]  /*fd70*/  WARPSYNC.COLLECTIVE R15, `(.L_x_124) ;  /* 0x000000000f087348 */ /* 0x000fea0003c00000 */
[----:B------:R0:W1:Y:S02]  /*fd80*/  SHFL.IDX P6, R14, R13, R12, R11 ;  /* 0x0000000c0d0e7389 */ /* 0x00006400000c000b */
[----:B01----:R-:W-:Y:S01]  /*fd90*/  ENDCOLLECTIVE ;  /* 0x000000000000791b */ /* 0x003fe20003800000 */
.L_x_124:
[----:B------:R-:W-:-:S05]  /*fda0*/  IMAD.X R3, RZ, RZ, R3, P0 ;  /* 0x000000ffff037224 */ /* 0x000fca00000e0603 */
[----:B------:R-:W-:Y:S01]  /*fdb0*/  @!PT LDS RZ, [RZ] ;  /* 0x00000000fffff984 */ /* 0x000fe20000000800 */
[----:B------:R-:W-:Y:S01]  /*fdc0*/  @!PT LDS RZ, [RZ] ;  /* 0x00000000fffff984 */ /* 0x000fe20000000800 */
[----:B------:R-:W-:Y:S01]  /*fdd0*/  @!PT LDS RZ, [RZ] ;  /* 0x00000000fffff984 */ /* 0x000fe20000000800 */
[----:B------:R0:W-:Y:S04]  /*fde0*/  LDGSTS.E.BYPASS.LTC128B.128 [R5+0x13400], desc[UR48][R2.64], !P2 ;  /* 0x1340000002057fae */ /* 0x0001e8000d101d70 */
[----:B------:R0:W-:Y:S01]  /*fdf0*/  LDGSTS.E.BYPASS.LTC128B.128 [R5+0x17400], desc[UR48][R2.64+0x80], !P1 ;  /* 0x1740008002057fae */ /* 0x0001e2000c901d70 */
[----:B------:R-:W-:Y:S02]  /*fe00*/  IMAD.MOV.U32 R13, RZ, RZ, R7 ;  /* 0x000000ffff0d7224 */ /* 0x000fe400078e0007 */
[----:B------:R-:W-:-:S07]  /*fe10*/  IMAD.MOV.U32 R8, RZ, RZ, R14 ;  /* 0x000000ffff087224 */ /* 0x000fce00078e000e */
[----:B0-----:R-:W-:Y:S05]  /*fe20*/  WARPSYNC.COLLECTIVE R15, `(.L_x_125) ;  /* 0x000000000f087348 */ /* 0x001fea0003c00000 */
[----:B------:R1:W2:Y:S02]  /*fe30*/  SHFL.IDX P6, R14, R13, R12, R11 ;  /* 0x0000000c0d0e7389 */ /* 0x0002a400000c000b */
[----:B012---:R-:W-:Y:S01]  /*fe40*/  ENDCOLLECTIVE ;  /* 0x000000000000791b */ /* 0x007fe20003800000 */
.L_x_125:
[----:B------:R-:W-:Y:S05]  /*fe50*/  BRA `(.L_x_126) ;  /* 0xffffffb800607947 */ /* 0x000fea000383ffff */
.L_x_55:
[----:B--2---:R2:W3:Y:S02]  /*fe60*/  SYNCS.PHASECHK.TRANS64.TRYWAIT P0, [R6+URZ+0x38840], R18 ;  /* 0x03884012060075a7 */ /* 0x0044e4000800017f */
[----:B---3--:R-:W-:Y:S05]  /*fe70*/  @!P0 NANOSLEEP.SYNCS 0x989680 ;  /* 0x009896800000895d */ /* 0x008fea0003900000 */
[----:B------:R-:W3:Y:S02]  /*fe80*/  @!P0 SYNCS.PHASECHK.TRANS64 P0, [R6+URZ+0x38840], R18 ;  /* 0x03884012060085a7 */ /* 0x000ee4000800007f */
[----:B---3--:R-:W-:Y:S05]  /*fe90*/  @!P0 BRA `(.L_x_55) ;  /* 0xfffffffc00f08947 */ /* 0x008fea000383ffff */
[----:B------:R-:W-:Y:S05]  /*fea0*/  BRA `(.L_x_127) ;  /* 0xffffffb800bc7947 */ /* 0x000fea000383ffff */
.L_x_56:
[----:B------:R-:W-:Y:S01]  /*feb0*/  BSSY B0, `(.L_x_128) ;  /* 0x0000008000007945 */ /* 0x000fe20003800000 */
[----:B------:R-:W-:Y:S02]  /*fec0*/  IMAD.MOV.U32 R13, RZ, RZ, R0 ;  /* 0x000000ffff0d7224 */ /* 0x000fe400078e0000 */
[----:B------:R-:W-:Y:S02]  /*fed0*/  IMAD.MOV.U32 R12, RZ, RZ, RZ ;  /* 0x000000ffff0c7224 */ /* 0x000fe400078e00ff */
[----:B------:R-:W-:Y:S02]  /*fee0*/  IMAD.MOV.U32 R11, RZ, RZ, 0x181f ;  /* 0x0000181fff0b7424 */ /* 0x000fe400078e00ff */
[----:B------:R-:W-:-:S07]  /*fef0*/  IMAD.MOV.U32 R15, RZ, RZ, -0x1 ;  /* 0xffffffffff0f7424 */ /* 0x000fce00078e00ff */
[----:B012--5:R-:W-:Y:S05]  /*ff00*/  WARPSYNC.COLLECTIVE R15, `(.L_x_129) ;  /* 0x000000000f087348 */ /* 0x027fea0003c00000 */
[----:B------:R3:W4:Y:S02]  /*ff10*/  SHFL.IDX P6, R14, R13, R12, R11 ;  /* 0x0000000c0d0e7389 */ /* 0x00072400000c000b */
[----:B012345:R-:W-:Y:S01]  /*ff20*/  ENDCOLLECTIVE ;  /* 0x000000000000791b */ /* 0x03ffe20003800000 */
.L_x_129:
[----:B------:R-:W-:Y:S05]  /*ff30*/  BSYNC B0 ;  /* 0x0000000000007941 */ /* 0x000fea0003800000 */
.L_x_128:
[----:B------:R-:W-:Y:S01]  /*ff40*/  IMAD.MOV.U32 R13, RZ, RZ, R4 ;  /* 0x000000ffff0d7224 */ /* 0x000fe200078e0004 */
[----:B------:R-:W-:Y:S01]  /*ff50*/  ISETP.GE.AND P2, PT, R20, 0x1, PT ;  /* 0x000000011400780c */ /* 0x000fe20003f46270 */
[----:B------:R-:W-:Y:S02]  /*ff60*/  IMAD.MOV.U32 R12, RZ, RZ, RZ ;  /* 0x000000ffff0c7224 */ /* 0x000fe400078e00ff */
[----:B------:R-:W-:Y:S02]  /*ff70*/  IMAD.MOV.U32 R11, RZ, RZ, 0x181f ;  /* 0x0000181fff0b7424 */ /* 0x000fe400078e00ff */
[----:B------:R-:W-:Y:S02]  /*ff80*/  IMAD.MOV.U32 R15, RZ, RZ, -0x1 ;  /* 0xffffffffff0f7424 */ /* 0x000fe400078e00ff */
[----:B------:R-:W-:-:S07]  /*ff90*/  IMAD.MOV.U32 R9, RZ, RZ, R14 ;  /* 0x000000ffff097224 */ /* 0x000fce00078e000e */
[----:B------:R-:W-:Y:S05]  /*ffa0*/  WARPSYNC.COLLECTIVE R15, `(.L_x_130) ;  /* 0x000000000f087348 */ /* 0x000fea0003c00000 */
[----:B------:R0:W1:Y:S02]  /*ffb0*/  SHFL.IDX P6, R14, R13, R12, R11 ;  /* 0x0000000c0d0e7389 */ /* 0x00006400000c000b */
[----:B01----:R-:W-:Y:S01]  /*ffc0*/  ENDCOLLECTIVE ;  /* 0x000000000000791b */ /* 0x003fe20003800000 */
.L_x_130:
[----:B------:R-:W-:Y:S02]  /*ffd0*/  IMAD.MOV.U32 R13, RZ, RZ, R0 ;  /* 0x000000ffff0d7224 */ /* 0x000fe400078e0000 */
[----:B------:R-:W-:Y:S01]  /*ffe0*/  IMAD.MOV.U32 R12, RZ, RZ, 0x1 ;  /* 0x00000001ff0c7424 */ /* 0x000fe200078e00ff */
[----:B------:R-:W-:-:S13]  /*fff0*/  @P2 IADD3 R3, P0, R30, R14, RZ ;  /* 0x0000000e1e032210 */ /* 0x000fda0007f1e0ff */
[----:B------:R-:W-:Y:S05]  /*10000*/  WARPSYNC.COLLECTIVE R15, `(.L_x_131) ;  /* 0x000000000f087348 */ /* 0x000fea0003c00000 */
[----:B------:R0:W1:Y:S02]  /*10010*/  SHFL.IDX P6, R14, R13, R12, R11 ;  /* 0x0000000c0d0e7389 */ /* 0x00006400000c000b */
[----:B01----:R-:W-:Y:S01]  /*10020*/  ENDCOLLECTIVE ;  /* 0x000000000000791b */ /* 0x003fe20003800000 */
.L_x_131:
[----:B------:R-:W-:Y:S02]  /*10030*/  @P2 IMAD.X R9, RZ, RZ, R9, P0 ;  /* 0x000000ffff092224 */ /* 0x000fe400000e0609 */
[----:B------:R-:W-:Y:S02]  /*10040*/  @P2 IMAD.MOV.U32 R2, RZ, RZ, R3 ;  /* 0x000000ffff022224 */ /* 0x000fe400078e0003 */
[----:B------:R-:W-:-:S05]  /*10050*/  @P2 IMAD.MOV.U32 R3, RZ, RZ, R9 ;  /* 0x000000ffff032224 */ /* 0x000fca00078e0009 */
[----:B------:R-:W-:Y:S01]  /*10060*/  @!PT LDS RZ, [RZ] ;  /* 0x00000000fffff984 */ /* 0x000fe20000000800 */
[----:B------:R-:W-:Y:S01]  /*10070*/  @!PT LDS RZ, [RZ] ;  /* 0x00000000fffff984 */ /* 0x000fe20000000800 */
[----:B------:R-:W-:Y:S01]  /*10080*/  @!PT LDS RZ, [RZ] ;  /* 0x00000000fffff984 */ /* 0x000fe20000000800 */
[----:B------:R-:W-:Y:S01]  /*10090*/  @P2 LDGSTS.E.BYPASS.LTC128B.128 [R5+0x28400], desc[UR48][R2.64], !P3 ;  /* 0x2840000002052fae */ /* 0x000fe2000d901d70 */
[----:B------:R-:W-:-:S03]  /*100a0*/  IMAD.MOV.U32 R13, RZ, RZ, R4 ;  /* 0x000000ffff0d7224 */ /* 0x000fc600078e0004 */
[----:B------:R0:W-:Y:S01]  /*100b0*/  @P2 LDGSTS.E.BYPASS.LTC128B.128 [R5+0x2c400], desc[UR48][R2.64+0x80], !P1 ;  /* 0x2c40008002052fae */ /* 0x0001e2000c901d70 */
[----:B------:R-:W-:Y:S01]  /*100c0*/  ISETP.GE.AND P2, PT, R20, 0x11, PT ;  /* 0x000000111400780c */ /* 0x000fe20003f46270 */
[----:B0-----:R-:W-:-:S12]  /*100d0*/  IMAD.MOV.U32 R2, RZ, RZ, R14 ;  /* 0x000000ffff027224 */ /* 0x001fd800078e000e */
[----:B------:R-:W-:Y:S05]  /*100e0*/  WARPSYNC.COLLECTIVE R15, `(.L_x_132) ;  /* 0x000000000f087348 */ /* 0x000fea0003c00000 */
[----:B------:R0:W1:Y:S02]  /*100f0*/  SHFL.IDX P6, R14, R13, R12, R11 ;  /* 0x0000000c0d0e7389 */ /* 0x00006400000c000b */
[----:B01----:R-:W-:Y:S01]  /*10100*/  ENDCOLLECTIVE ;  /* 0x000000000000791b */ /* 0x003fe20003800000 */
.L_x_132:
[----:B------:R-:W-:Y:S01]  /*10110*/  IMAD.MOV.U32 R13, RZ, RZ, R0 ;  /* 0x000000ffff0d7224 */ /* 0x000fe200078e0000 */
[----:B------:R-:W-:-:S05]  /*10120*/  @P2 IADD3 R12, P0, R30, R14, RZ ;  /* 0x0000000e1e0c2210 */ /* 0x000fca0007f1e0ff */
[----:B------:R-:W-:Y:S02]  /*10130*/  @P2 IMAD.X R11, RZ, RZ, R2, P0 ;  /* 0x000000ffff0b2224 */ /* 0x000fe400000e0602 */
[----:B------:R-:W-:Y:S02]  /*10140*/  @P2 IMAD.MOV.U32 R2, RZ, RZ, R12 ;  /* 0x000000ffff022224 */ /* 0x000fe400078e000c */
[----:B------:R-:W-:Y:S01]  /*10150*/  IMAD.MOV.U32 R12, RZ, RZ, 0x2 ;  /* 0x00000002ff0c7424 */ /* 0x000fe200078e00ff */
[----:B------:R-:W-:Y:S01]  /*10160*/  @P2 MOV R3, R11 ;  /* 0x0000000b00032202 */ /* 0x000fe20000000f00 */
[----:B------:R-:W-:-:S04]  /*10170*/  IMAD.MOV.U32 R11, RZ, RZ, 0x181f ;  /* 0x0000181fff0b7424 */ /* 0x000fc800078e00ff */
[----:B------:R-:W-:Y:S01]  /*10180*/  @!PT LDS RZ, [RZ] ;  /* 0x00000000fffff984 */ /* 0x000fe20000000800 */
[----:B------:R-:W-:Y:S01]  /*10190*/  @!PT LDS RZ, [RZ] ;  /* 0x00000000fffff984 */ /* 0x000fe20000000800 */
[----:B------:R-:W-:Y:S01]  /*101a0*/  @!PT LDS RZ, [RZ] ;  /* 0x00000000fffff984 */ /* 0x000fe20000000800 */
[----:B------:R0:W-:Y:S03]  /*101b0*/  @P2 LDGSTS.E.BYPASS.LTC128B.128 [R5+0x28c00], desc[UR48][R2.64], !P3 ;  /* 0x28c0000002052fae */ /* 0x0001e6000d901d70 */
[----:B0-----:R-:W-:Y:S05]  /*101c0*/  WARPSYNC.COLLECTIVE R15, `(.L_x_133) ;  /* 0x000000000f087348 */ /* 0x001fea0003c00000 */
[----:B------:R1:W2:Y:S02]  /*101d0*/  SHFL.IDX P6, R14, R13, R12, R11 ;  /* 0x0000000c0d0e7389 */ /* 0x0002a400000c000b */
[----:B012---:R-:W-:Y:S01]  /*101e0*/  ENDCOLLECTIVE ;  /* 0x000000000000791b */ /* 0x007fe20003800000 */
.L_x_133:
[----:B------:R-:W-:Y:S01]  /*101f0*/  @!PT LDS RZ, [RZ] ;  /* 0x00000000fffff984 */ /* 0x000fe20000000800 */
[----:B------:R-:W-:Y:S01]  /*10200*/  @!PT LDS RZ, [RZ] ;  /* 0x00000000fffff984 */ /* 0x000fe20000000800 */
[----:B------:R-:W-:Y:S01]  /*10210*/  @!PT LDS RZ, [RZ] ;  /* 0x00000000fffff984 */ /* 0x000fe20000000800 */
[----:B------:R0:W-:Y:S01]  /*10220*/  @P2 LDGSTS.E.BYPASS.LTC128B.128 [R5+0x2cc00], desc[UR48][R2.64+0x80], !P1 ;  /* 0x2cc0008002052fae */ /* 0x0001e2000c901d70 */
[----:B------:R-:W-:Y:S01]  /*10230*/  ISETP.GE.AND P2, PT, R20, 0x21, PT ;  /* 0x000000211400780c */ /* 0x000fe20003f46270 */
[----:B------:R-:W-:Y:S02]  /*10240*/  IMAD.MOV.U32 R13, RZ, RZ, R4 ;  /* 0x000000ffff0d7224 */ /* 0x000fe400078e0004 */
[----:B0-----:R-:W-:-:S10]  /*10250*/  IMAD.MOV.U32 R2, RZ, RZ, R14 ;  /* 0x000000ffff027224 */ /* 0x001fd400078e000e */
[----:B------:R-:W-:Y:S05]  /*10260*/  WARPSYNC.COLLECTIVE R15, `(.L_x_134) ;  /* 0x000000000f087348 */ /* 0x000fea0003c00000 */
[----:B------:R0:W1:Y:S02]  /*10270*/  SHFL.IDX P6, R14, R13, R12, R11 ;  /* 0x0000000c0d0e7389 */ /* 0x00006400000c000b */
[----:B01----:R-:W-:Y:S01]  /*10280*/  ENDCOLLECTIVE ;  /* 0x000000000000791b */ /* 0x003fe20003800000 */
.L_x_134:
[----:B------:R-:W-:Y:S01]  /*10290*/  IMAD.MOV.U32 R12, RZ, RZ, 0x3 ;  /* 0x00000003ff0c7424 */ /* 0x000fe200078e00ff */
[----:B------:R-:W-:-:S05]  /*102a0*/  @P2 IADD3 R13, P0, R30, R14, RZ ;  /* 0x0000000e1e0d2210 */ /* 0x000fca0007f1e0ff */
[----:B------:R-:W-:Y:S02]  /*102b0*/  @P2 IMAD.X R14, RZ, RZ, R2, P0 ;  /* 0x000000ffff0e2224 */ /* 0x000fe400000e0602 */
[----:B------:R-:W-:Y:S02]  /*102c0*/  @P2 IMAD.MOV.U32 R2, RZ, RZ, R13 ;  /* 0x000000ffff022224 */ /* 0x000fe400078e000d */
[----:B------:R-:W-:Y:S02]  /*102d0*/  IMAD.MOV.U32 R13, RZ, RZ, R0 ;  /* 0x000000ffff0d7224 */ /* 0x000fe400078e0000 */
[----:B------:R-:W-:-:S07]  /*102e0*/  @P2 IMAD.MOV.U32 R3, RZ, RZ, R14 ;  /* 0x000000ffff032224 */ /* 0x000fce00078e000e */
[----:B------:R-:W-:Y:S05]  /*102f0*/  WARPSYNC.COLLECTIVE R15, `(.L_x_135) ;  /* 0x000000000f087348 */ /* 0x000fea0003c00000 */
[----:B------:R0:W1:Y:S02]  /*10300*/  SHFL.IDX P6, R14, R13, R12, R11 ;  /* 0x0000000c0d0e7389 */ /* 0x00006400000c000b */
[----:B01----:R-:W-:Y:S01]  /*10310*/  ENDCOLLECTIVE ;  /* 0x000000000000791b */ /* 0x003fe20003800000 */
.L_x_135:
[----:B------:R-:W-:Y:S01]  /*10320*/  @!PT LDS RZ, [RZ] ;  /* 0x00000000fffff984 */ /* 0x000fe20000000800 */
[----:B------:R-:W-:Y:S01]  /*10330*/  @!PT LDS RZ, [RZ] ;  /* 0x00000000fffff984 */ /* 0x000fe20000000800 */
[----:B------:R-:W-:Y:S01]  /*10340*/  @!PT LDS RZ, [RZ] ;  /* 0x00000000fffff984 */ /* 0x000fe20000000800 */
[----:B------:R0:W-:Y:S04]  /*10350*/  @P2 LDGSTS.E.BYPASS.LTC128B.128 [R5+0x29400], desc[UR48][R2.64], !P3 ;  /* 0x2940000002052fae */ /* 0x0001e8000d901d70 */
[----:B------:R0:W-:Y:S01]  /*10360*/  @P2 LDGSTS.E.BYPASS.LTC128B.128 [R5+0x2d400], desc[UR48][R2.64+0x80], !P1 ;  /* 0x2d40008002052fae */ /* 0x0001e2000c901d70 */
[----:B------:R-:W-:Y:S01]  /*10370*/  ISETP.GE.AND P2, PT, R20, 0x31, PT ;  /* 0x000000311400780c */ /* 0x000fe20003f46270 */
[----:B------:R-:W-:Y:S02]  /*10380*/  IMAD.MOV.U32 R13, RZ, RZ, R4 ;  /* 0x000000ffff0d7224 */ /* 0x000fe400078e0004 */
[----:B------:R-:W-:-:S10]  /*10390*/  IMAD.MOV.U32 R8, RZ, RZ, R14 ;  /* 0x000000ffff087224 */ /* 0x000fd400078e000e */
[----:B0-----:R-:W-:Y:S05]  /*103a0*/  WARPSYNC.COLLECTIVE R15, `(.L_x_136) ;  /* 0x000000000f087348 */ /* 0x001fea0003c00000 */
[----:B------:R1:W2:Y:S02]  /*103b0*/  SHFL.IDX P6, R14, R13, R12, R11 ;  /* 0x0000000c0d0e7389 */ /* 0x0002a400000c000b */
[----:B012---:R-:W-:Y:S01]  /*103c0*/  ENDCOLLECTIVE ;  /* 0x000000000000791b */ /* 0x007fe20003800000 */
.L_x_136:
[----:B------:R-:W-:Y:S02]  /*103d0*/  IMAD.MOV.U32 R13, RZ, RZ, R0 ;  /* 0x000000ffff0d7224 */ /* 0x000fe400078e0000 */
[----:B------:R-:W-:Y:S02]  /*103e0*/  IMAD.MOV.U32 R12, RZ, RZ, 0x4 ;  /* 0x00000004ff0c7424 */ /* 0x000fe400078e00ff */
[----:B------:R-:W-:-:S07]  /*103f0*/  IMAD.MOV.U32 R7, RZ, RZ, R14 ;  /* 0x000000ffff077224 */ /* 0x000fce00078e000e */
[----:B------:R-:W-:Y:S05]  /*10400*/  WARPSYNC.COLLECTIVE R15, `(.L_x_137) ;  /* 0x000000000f087348 */ /* 0x000fea0003c00000 */
[----:B------:R0:W1:Y:S02]  /*10410*/  SHFL.IDX P6, R14, R13, R12, R11 ;  /* 0x0000000c0d0e7389 */ /* 0x00006400000c000b */
[----:B01----:R-:W-:Y:S01]  /*10420*/  ENDCOLLECTIVE ;  /* 0x000000000000791b */ /* 0x003fe20003800000 */
.L_x_137:
[----:B------:R-:W-:-:S05]  /*10430*/  @P2 IADD3 R7, P0, R30, R7, RZ ;  /* 0x000000071e072210 */ /* 0x000fca0007f1e0ff */
[----:B------:R-:W-:Y:S02]  /*10440*/  @P2 IMAD.X R8, RZ, RZ, R8, P0 ;  /* 0x000000ffff082224 */ /* 0x000fe400000e0608 */
[----:B------:R-:W-:Y:S02]  /*10450*/  @P2 IMAD.MOV.U32 R2, RZ, RZ, R7 ;  /* 0x000000ffff022224 */ /* 0x000fe400078e0007 */
[----:B------:R-:W-:Y:S02]  /*10460*/  @P2 IMAD.MOV.U32 R3, RZ, RZ, R8 ;  /* 0x000000ffff032224 */ /* 0x000fe400078e0008 */
[----:B------:R-:W-:-:S03]  /*10470*/  IMAD.MOV.U32 R13, RZ, RZ, R4 ;  /* 0x000000ffff0d7224 */ /* 0x000fc600078e0004 */
[----:B------:R-:W-:Y:S01]  /*10480*/  @!PT LDS RZ, [RZ] ;  /* 0x00000000fffff984 */ /* 0x000fe20000000800 */
[----:B------:R-:W-:Y:S01]  /*10490*/  @!PT LDS RZ, [RZ] ;  /* 0x00000000fffff984 */ /* 0x000fe20000000800 */
[----:B------:R-:W-:Y:S01]  /*104a0*/  @!PT LDS RZ, [RZ] ;  /* 0x00000000fffff984 */ /* 0x000fe20000000800 */
[----:B------:R0:W-:Y:S04]  /*104b0*/  @P2 LDGSTS.E.BYPASS.LTC128B.128 [R5+0x29c00], desc[UR48][R2.64], !P3 ;  /* 0x29c0000002052fae */ /* 0x0001e8000d901d70 */
[----:B------:R0:W-:Y:S01]  /*104c0*/  @P2 LDGSTS.E.BYPASS.LTC128B.128 [R5+0x2dc00], desc[UR48][R2.64+0x80], !P1 ;  /* 0x2dc0008002052fae */ /* 0x0001e2000c901d70 */
[----:B------:R-:W-:Y:S01]  /*104d0*/  ISETP.GE.AND P2, PT, R20, 0x41, PT ;  /* 0x000000411400780c */ /* 0x000fe20003f46270 */
[----:B------:R-:W-:-:S12]  /*104e0*/  IMAD.MOV.U32 R10, RZ, RZ, R14 ;  /* 0x000000ffff0a7224 */ /* 0x000fd800078e000e */
[----:B0-----:R-:W-:Y:S05]  /*104f0*/  WARPSYNC.COLLECTIVE R15, `(.L_x_138) ;  /* 0x000000000f087348 */ /* 0x001fea0003c00000 */
[----:B------:R1:W2:Y:S02]  /*10500*/  SHFL.IDX P6, R14, R13, R12, R11 ;  /* 0x0000000c0d0e7389 */ /* 0x0002a400000c000b */
[----:B012---:R-:W-:Y:S01]  /*10510*/  ENDCOLLECTIVE ;  /* 0x000000000000791b */ /* 0x007fe20003800000 */
.L_x_138:
[----:B------:R-:W-:Y:S02]  /*10520*/  IMAD.MOV.U32 R13, RZ, RZ, R0 ;  /* 0x000000ffff0d7224 */ /* 0x000fe400078e0000 */
[----:B------:R-:W-:Y:S01]  /*10530*/  IMAD.MOV.U32 R12, RZ, RZ, 0x5 ;  /* 0x00000005ff0c7424 */ /* 0x000fe200078e00ff */
[----:B------:R-:W-:-:S07]  /*10540*/  MOV R9, R14 ;  /* 0x0000000e00097202 */ /* 0x000fce0000000f00 */
[----:B------:R-:W-:Y:S05]  /*10550*/  WARPSYNC.COLLECTIVE R15, `(.L_x_139) ;  /* 0x000000000f087348 */ /* 0x000fea0003c00000 */
[----:B------:R0:W1:Y:S02]  /*10560*/  SHFL.IDX P6, R14, R13, R12, R11 ;  /* 0x0000000c0d0e7389 */ /* 0x00006400000c000b */
[----:B01----:R-:W-:Y:S01]  /*10570*/  ENDCOLLECTIVE ;  /* 0x000000000000791b */ /* 0x003fe20003800000 */
.L_x_139:
        /* <DEDUP_REMOVED lines=8> */
[----:B------:R-:W-:Y:S04]  /*10600*/  @P2 LDGSTS.E.BYPASS.LTC128B.128 [R5+0x2a400], desc[UR48][R2.64], !P3 ;  /* 0x2a40000002052fae */ /* 0x000fe8000d901d70 */
[----:B------:R0:W-:Y:S01]  /*10610*/  @P2 LDGSTS.E.BYPASS.LTC128B.128 [R5+0x2e400], desc[UR48][R2.64+0x80], !P1 ;  /* 0x2e40008002052fae */ /* 0x0001e2000c901d70 */
[----:B------:R-:W-:Y:S01]  /*10620*/  ISETP.GE.AND P2, PT, R20, 0x51, PT ;  /* 0x000000511400780c */ /* 0x000fe20003f46270 */
[----:B0-----:R-:W-:-:S12]  /*10630*/  IMAD.MOV.U32 R2, RZ, RZ, R14 ;  /* 0x000000ffff027224 */ /* 0x001fd800078e000e */
[----:B------:R-:W-:Y:S05]  /*10640*/  WARPSYNC.COLLECTIVE R15, `(.L_x_140) ;  /* 0x000000000f087348 */ /* 0x000fea0003c00000 */
[----:B------:R0:W1:Y:S02]  /*10650*/  SHFL.IDX P6, R14, R13, R12, R11 ;  /* 0x0000000c0d0e7389 */ /* 0x00006400000c000b */
[----:B01----:R-:W-:Y:S01]  /*10660*/  ENDCOLLECTIVE ;  /* 0x000000000000791b */ /* 0x003fe20003800000 */
.L_x_140:
[----:B------:R-:W-:Y:S02]  /*10670*/  IMAD.MOV.U32 R13, RZ, RZ, R0 ;  /* 0x000000ffff0d7224 */ /* 0x000fe400078e0000 */
[----:B------:R-:W-:-:S05]  /*10680*/  IMAD.MOV.U32 R11, RZ, RZ, R14 ;  /* 0x000000ffff0b7224 */ /* 0x000fca00078e000e */
[----:B------:R-:W-:-:S05]  /*10690*/  @P2 IADD3 R11, P0, R30, R11, RZ ;  /* 0x0000000b1e0b2210 */ /* 0x000fca0007f1e0ff */
[----:B------:R-:W-:Y:S02]  /*106a0*/  @P2 IMAD.X R12, RZ, RZ, R2, P0 ;  /* 0x000000ffff0c2224 */ /* 0x000fe400000e0602 */
[----:B------:R-:W-:Y:S02]  /*106b0*/  @P2 IMAD.MOV.U32 R2, RZ, RZ, R11 ;  /* 0x000000ffff022224 */ /* 0x000fe400078e000b */
[----:B------:R-:W-:Y:S02]  /*106c0*/  @P2 IMAD.MOV.U32 R3, RZ, RZ, R12 ;  /* 0x000000ffff032224 */ /* 0x000fe400078e000c */
[----:B------:R-:W-:Y:S02]  /*106d0*/  IMAD.MOV.U32 R12, RZ, RZ, 0x6 ;  /* 0x00000006ff0c7424 */ /* 0x000fe400078e00ff */
[----:B------:R-:W-:Y:S01]  /*106e0*/  IMAD.MOV.U32 R11, RZ, RZ, 0x181f ;  /* 0x0000181fff0b7424 */ /* 0x000fe200078e00ff */
[----:B------:R-:W-:Y:S01]  /*106f0*/  @!PT LDS RZ, [RZ] ;  /* 0x00000000fffff984 */ /* 0x000fe20000000800 */
[----:B------:R-:W-:Y:S01]  /*10700*/  @!PT LDS RZ, [RZ] ;  /* 0x00000000fffff984 */ /* 0x000fe20000000800 */
[----:B------:R-:W-:Y:S01]  /*10710*/  @!PT LDS RZ, [RZ] ;  /* 0x00000000fffff984 */ /* 0x000fe20000000800 */
[----:B------:R0:W-:Y:S06]  /*10720*/  @P2 LDGSTS.E.BYPASS.LTC128B.128 [R5+0x2ac00], desc[UR48][R2.64], !P3 ;  /* 0x2ac0000002052fae */ /* 0x0001ec000d901d70 */
[----:B0-----:R-:W-:Y:S05]  /*10730*/  WARPSYNC.COLLECTIVE R15, `(.L_x_141) ;  /* 0x000000000f087348 */ /* 0x001fea0003c00000 */
[----:B------:R1:W2:Y:S02]  /*10740*/  SHFL.IDX P6, R14, R13, R12, R11 ;  /* 0x0000000c0d0e7389 */ /* 0x0002a400000c000b */
[----:B012---:R-:W-:Y:S01]  /*10750*/  ENDCOLLECTIVE ;  /* 0x000000000000791b */ /* 0x007fe20003800000 */
.L_x_141:
        /* <DEDUP_REMOVED lines=10> */
.L_x_142:
[----:B------:R-:W-:Y:S02]  /*10800*/  IMAD.MOV.U32 R12, RZ, RZ, 0x7 ;  /* 0x00000007ff0c7424 */ /* 0x000fe400078e00ff */
[----:B------:R-:W-:-:S05]  /*10810*/  IMAD.MOV.U32 R13, RZ, RZ, R14 ;  /* 0x000000ffff0d7224 */ /* 0x000fca00078e000e */
[----:B------:R-:W-:-:S05]  /*10820*/  @P2 IADD3 R13, P0, R30, R13, RZ ;  /* 0x0000000d1e0d2210 */ /* 0x000fca0007f1e0ff */
[----:B------:R-:W-:Y:S02]  /*10830*/  @P2 IMAD.X R14, RZ, RZ, R2, P0 ;  /* 0x000000ffff0e2224 */ /* 0x000fe400000e0602 */
[----:B------:R-:W-:Y:S01]  /*10840*/  @P2 IMAD.MOV.U32 R2, RZ, RZ, R13 ;  /* 0x000000ffff022224 */ /* 0x000fe200078e000d */
[----:B------:R-:W-:Y:S01]  /*10850*/  MOV R13, R0 ;  /* 0x00000000000d7202 */ /* 0x000fe20000000f00 */
[----:B------:R-:W-:-:S07]  /*10860*/  @P2 IMAD.MOV.U32 R3, RZ, RZ, R14 ;  /* 0x000000ffff032224 */ /* 0x000fce00078e000e */
[----:B------:R-:W-:Y:S05]  /*10870*/  WARPSYNC.COLLECTIVE R15, `(.L_x_143) ;  /* 0x000000000f087348 */ /* 0x000fea0003c00000 */
[----:B------:R0:W1:Y:S02]  /*10880*/  SHFL.IDX P6, R14, R13, R12, R11 ;  /* 0x0000000c0d0e7389 */ /* 0x00006400000c000b */
[----:B01----:R-:W-:Y:S01]  /*10890*/  ENDCOLLECTIVE ;  /* 0x000000000000791b */ /* 0x003fe20003800000 */
.L_x_143:
[----:B------:R-:W-:Y:S01]  /*108a0*/  @!PT LDS RZ, [RZ] ;  /* 0x00000000fffff984 */ /* 0x000fe20000000800 */
[----:B------:R-:W-:Y:S01]  /*108b0*/  @!PT LDS RZ, [RZ] ;  /* 0x00000000fffff984 */ /* 0x000fe20000000800 */
[----:B------:R-:W-:Y:S01]  /*108c0*/  @!PT LDS RZ, [RZ] ;  /* 0x00000000fffff984 */ /* 0x000fe20000000800 */
[----:B------:R0:W-:Y:S04]  /*108d0*/  @P2 LDGSTS.E.BYPASS.LTC128B.128 [R5+0x2b400], desc[UR48][R2.64], !P3 ;  /* 0x2b40000002052fae */ /* 0x0001e8000d901d70 */
[----:B------:R0:W-:Y:S01]  /*108e0*/  @P2 LDGSTS.E.BYPASS.LTC128B.128 [R5+0x2f400], desc[UR48][R2.64+0x80], !P1 ;  /* 0x2f40008002052fae */ /* 0x0001e2000c901d70 */
[----:B------:R-:W-:Y:S02]  /*108f0*/  IMAD.MOV.U32 R13, RZ, RZ, R4 ;  /* 0x000000ffff0d7224 */ /* 0x000fe400078e0004 */
[----:B------:R-:W-:-:S07]  /*10900*/  IMAD.MOV.U32 R0, RZ, RZ, R14 ;  /* 0x000000ffff007224 */ /* 0x000fce00078e000e */
[----:B0-----:R-:W-:Y:S05]  /*10910*/  WARPSYNC.COLLECTIVE R15, `(.L_x_144) ;  /* 0x000000000f087348 */ /* 0x001fea0003c00000 */
[----:B------:R1:W2:Y:S02]  /*10920*/  SHFL.IDX P6, R14, R13, R12, R11 ;  /* 0x0000000c0d0e7389 */ /* 0x0002a400000c000b */
[----:B012---:R-:W-:Y:S01]  /*10930*/  ENDCOLLECTIVE ;  /* 0x000000000000791b */ /* 0x007fe20003800000 */
.L_x_144:
[----:B------:R-:W-:Y:S05]  /*10940*/  BRA `(.L_x_145) ;  /* 0xffffffb400787947 */ /* 0x000fea000383ffff */
.L_x_60:
[----:B------:R-:W-:Y:S02]  /*10950*/  IMAD.MOV.U32 R13, RZ, RZ, R5 ;  /* 0x000000ffff0d7224 */ /* 0x000fe400078e0005 */
[----:B------:R-:W-:Y:S02]  /*10960*/  IMAD.MOV.U32 R12, RZ, RZ, RZ ;  /* 0x000000ffff0c7224 */ /* 0x000fe400078e00ff */
[----:B------:R-:W-:Y:S02]  /*10970*/  IMAD.MOV.U32 R11, RZ, RZ, 0x181f ;  /* 0x0000181fff0b7424 */ /* 0x000fe400078e00ff */
[----:B------:R-:W-:Y:S02]  /*10980*/  IMAD.MOV.U32 R15, RZ, RZ, -0x1 ;  /* 0xffffffffff0f7424 */ /* 0x000fe400078e00ff */
[----:B------:R-:W-:-:S07]  /*10990*/  IMAD.IADD R4, R10, 0x1, R4 ;  /* 0x000000010a047824 */ /* 0x000fce00078e0204 */
[----:B------:R-:W-:Y:S05]  /*109a0*/  WARPSYNC.COLLECTIVE R15, `(.L_x_146) ;  /* 0x000000000f087348 */ /* 0x000fea0003c00000 */
[----:B------:R0:W1:Y:S02]  /*109b0*/  SHFL.IDX P6, R14, R13, R12, R11 ;  /* 0x0000000c0d0e7389 */ /* 0x00006400000c000b */
[----:B01----:R-:W-:Y:S01]  /*109c0*/  ENDCOLLECTIVE ;  /* 0x000000000000791b */ /* 0x003fe20003800000 */
.L_x_146:
[C---:B------:R-:W-:Y:S01]  /*109d0*/  VIADD R6, R4.reuse, 0x10 ;  /* 0x0000001004067836 */ /* 0x040fe20000000000 */
[----:B------:R-:W-:Y:S01]  /*109e0*/  ISETP.GE.AND P1, PT, R4, UR40, PT ;  /* 0x0000002804007c0c */ /* 0x000fe2000bf26270 */
[----:B------:R-:W-:Y:S02]  /*109f0*/  IMAD.MOV.U32 R13, RZ, RZ, R0 ;  /* 0x000000ffff0d7224 */ /* 0x000fe400078e0000 */
[----:B------:R-:W-:-:S10]  /*10a00*/  IMAD.MOV.U32 R2, RZ, RZ, R14 ;  /* 0x000000ffff027224 */ /* 0x000fd400078e000e */
[----:B------:R-:W-:Y:S05]  /*10a10*/  WARPSYNC.COLLECTIVE R15, `(.L_x_147) ;  /* 0x000000000f087348 */ /* 0x000fea0003c00000 */
[----:B------:R0:W1:Y:S02]  /*10a20*/  SHFL.IDX P6, R14, R13, R12, R11 ;  /* 0x0000000c0d0e7389 */ /* 0x00006400000c000b */
[----:B01----:R-:W-:Y:S01]  /*10a30*/  ENDCOLLECTIVE ;  /* 0x000000000000791b */ /* 0x003fe20003800000 */
.L_x_147:
[----:B------:R-:W-:Y:S02]  /*10a40*/  IMAD.MOV.U32 R13, RZ, RZ, R5 ;  /* 0x000000ffff0d7224 */ /* 0x000fe400078e0005 */
[----:B------:R-:W-:Y:S01]  /*10a50*/  IMAD.MOV.U32 R12, RZ, RZ, 0x1 ;  /* 0x00000001ff0c7424 */ /* 0x000fe200078e00ff */
[----:B------:R-:W-:-:S05]  /*10a60*/  @!P1 IADD3 R14, P0, R30, R14, RZ ;  /* 0x0000000e1e0e9210 */ /* 0x000fca0007f1e0ff */
[----:B------:R-:W-:Y:S02]  /*10a70*/  @!P1 IMAD.X R3, RZ, RZ, R2, P0 ;  /* 0x000000ffff039224 */ /* 0x000fe400000e0602 */
[----:B------:R-:W-:-:S07]  /*10a80*/  @!P1 IMAD.MOV.U32 R2, RZ, RZ, R14 ;  /* 0x000000ffff029224 */ /* 0x000fce00078e000e */
[----:B------:R-:W-:Y:S05]  /*10a90*/  WARPSYNC.COLLECTIVE R15, `(.L_x_148) ;  /* 0x000000000f087348 */ /* 0x000fea0003c00000 */
[----:B------:R0:W1:Y:S02]  /*10aa0*/  SHFL.IDX P6, R14, R13, R12, R11 ;  /* 0x0000000c0d0e7389 */ /* 0x00006400000c000b */
[----:B01----:R-:W-:Y:S01]  /*10ab0*/  ENDCOLLECTIVE ;  /* 0x000000000000791b */ /* 0x003fe20003800000 */
.L_x_148:
[----:B------:R-:W-:Y:S01]  /*10ac0*/  @!PT LDS RZ, [RZ] ;  /* 0x00000000fffff984 */ /* 0x000fe20000000800 */
[----:B------:R-:W-:Y:S01]  /*10ad0*/  @!PT LDS RZ, [RZ] ;  /* 0x00000000fffff984 */ /* 0x000fe20000000800 */
[----:B------:R-:W-:Y:S01]  /*10ae0*/  @!PT LDS RZ, [RZ] ;  /* 0x00000000fffff984 */ /* 0x000fe20000000800 */
[----:B------:R0:W-:Y:S04]  /*10af0*/  @!P1 LDGSTS.E.BYPASS.LTC128B.128 [R8+0x20400], desc[UR48][R2.64], !P4 ;  /* 0x2040000002089fae */ /* 0x0001e8000e101d70 */
[----:B------:R0:W-:Y:S01]  /*10b00*/  @!P1 LDGSTS.E.BYPASS.LTC128B.128 [R8+0x24400], desc[UR48][R2.64+0x80], !P5 ;  /* 0x2440008002089fae */ /* 0x0001e2000e901d70 */
[----:B------:R-:W-:Y:S01]  /*10b10*/  ISETP.GE.AND P1, PT, R6, UR40, PT ;  /* 0x0000002806007c0c */ /* 0x000fe2000bf26270 */
[----:B------:R-:W-:Y:S02]  /*10b20*/  IMAD.MOV.U32 R13, RZ, RZ, R0 ;  /* 0x000000ffff0d7224 */ /* 0x000fe400078e0000 */
[----:B------:R-:W-:-:S10]  /*10b30*/  IMAD.MOV.U32 R6, RZ, RZ, R14 ;  /* 0x000000ffff067224 */ /* 0x000fd400078e000e */
[----:B0-----:R-:W-:Y:S05]  /*10b40*/  WARPSYNC.COLLECTIVE R15, `(.L_x_149) ;  /* 0x000000000f087348 */ /* 0x001fea0003c00000 */
[----:B------:R1:W2:Y:S02]  /*10b50*/  SHFL.IDX P6, R14, R13, R12, R11 ;  /* 0x0000000c0d0e7389 */ /* 0x0002a400000c000b */
[----:B012---:R-:W-:Y:S01]  /*10b60*/  ENDCOLLECTIVE ;  /* 0x000000000000791b */ /* 0x007fe20003800000 */
.L_x_149:
[----:B------:R-:W-:Y:S02]  /*10b70*/  IMAD.MOV.U32 R13, RZ, RZ, R5 ;  /* 0x000000ffff0d7224 */ /* 0x000fe400078e0005 */
[----:B------:R-:W-:Y:S01]  /*10b80*/  IMAD.MOV.U32 R12, RZ, RZ, 0x2 ;  /* 0x00000002ff0c7424 */ /* 0x000fe200078e00ff */
[----:B------:R-:W-:-:S05]  /*10b90*/  @!P1 IADD3 R14, P0, R30, R14, RZ ;  /* 0x0000000e1e0e9210 */ /* 0x000fca0007f1e0ff */
[----:B------:R-:W-:-:S08]  /*10ba0*/  @!P1 IMAD.MOV.U32 R2, RZ, RZ, R14 ;  /* 0x000000ffff029224 */ /* 0x000fd000078e000e */
[----:B------:R-:W-:Y:S05]  /*10bb0*/  WARPSYNC.COLLECTIVE R15, `(.L_x_150) ;  /* 0x000000000f087348 */ /* 0x000fea0003c00000 */
[----:B------:R0:W1:Y:S02]  /*10bc0*/  SHFL.IDX P6, R14, R13, R12, R11 ;  /* 0x0000000c0d0e7389 */ /* 0x00006400000c000b */
[----:B01----:R-:W-:Y:S01]  /*10bd0*/  ENDCOLLECTIVE ;  /* 0x000000000000791b */ /* 0x003fe20003800000 */
.L_x_150:
[----:B------:R-:W-:Y:S01]  /*10be0*/  @!P1 IMAD.X R7, RZ, RZ, R6, P0 ;  /* 0x000000ffff079224 */ /* 0x000fe200000e0606 */
[----:B------:R-:W-:-:S03]  /*10bf0*/  IADD3 R6, R4, 0x20, RZ ;  /* 0x0000002004067810 */ /* 0x000fc60007ffe0ff */
[----:B------:R-:W-:-:S05]  /*10c00*/  @!P1 IMAD.MOV.U32 R3, RZ, RZ, R7 ;  /* 0x000000ffff039224 */ /* 0x000fca00078e0007 */
[----:B------:R-:W-:Y:S01]  /*10c10*/  @!PT LDS RZ, [RZ] ;  /* 0x00000000fffff984 */ /* 0x000fe20000000800 */
[----:B------:R-:W-:Y:S01]  /*10c20*/  @!PT LDS RZ, [RZ] ;  /* 0x00000000fffff984 */ /* 0x000fe20000000800 */
[----:B------:R-:W-:Y:S01]  /*10c30*/  @!PT LDS RZ, [RZ] ;  /* 0x00000000fffff984 */ /* 0x000fe20000000800 */
[----:B------:R0:W-:Y:S01]  /*10c40*/  @!P1 LDGSTS.E.BYPASS.LTC128B.128 [R8+0x20c00], desc[UR48][R2.64], !P4 ;  /* 0x20c0000002089fae */ /* 0x0001e2000e101d70 */
[----:B------:R-:W-:-:S03]  /*10c50*/  IMAD.MOV.U32 R13, RZ, RZ, R0 ;  /* 0x000000ffff0d7224 */ /* 0x000fc600078e0000 */
[----:B------:R0:W-:Y:S01]  /*10c60*/  @!P1 LDGSTS.E.BYPASS.LTC128B.128 [R8+0x24c00], desc[UR48][R2.64+0x80], !P5 ;  /* 0x24c0008002089fae */ /* 0x0001e2000e901d70 */
[----:B------:R-:W-:Y:S01]  /*10c70*/  ISETP.GE.AND P1, PT, R6, UR40, PT ;  /* 0x0000002806007c0c */ /* 0x000fe2000bf26270 */
[----:B------:R-:W-:-:S12]  /*10c80*/  IMAD.MOV.U32 R6, RZ, RZ, R14 ;  /* 0x000000ffff067224 */ /* 0x000fd800078e000e */
[----:B0-----:R-:W-:Y:S05]  /*10c90*/  WARPSYNC.COLLECTIVE R15, `(.L_x_151) ;  /* 0x000000000f087348 */ /* 0x001fea0003c00000 */
[----:B------:R1:W2:Y:S02]  /*10ca0*/  SHFL.IDX P6, R14, R13, R12, R11 ;  /* 0x0000000c0d0e7389 */ /* 0x0002a400000c000b */
[----:B012---:R-:W-:Y:S01]  /*10cb0*/  ENDCOLLECTIVE ;  /* 0x000000000000791b */ /* 0x007fe20003800000 */
.L_x_151:
[----:B------:R-:W-:Y:S02]  /*10cc0*/  IMAD.MOV.U32 R13, RZ, RZ, R5 ;  /* 0x000000ffff0d7224 */ /* 0x000fe400078e0005 */
[----:B------:R-:W-:Y:S01]  /*10cd0*/  IMAD.MOV.U32 R12, RZ, RZ, 0x3 ;  /* 0x00000003ff0c7424 */ /* 0x000fe200078e00ff */
[----:B------:R-:W-:-:S05]  /*10ce0*/  @!P1 IADD3 R14, P0, R30, R14, RZ ;  /* 0x0000000e1e0e9210 */ /* 0x000fca0007f1e0ff */
[----:B------:R-:W-:-:S08]  /*10cf0*/  @!P1 IMAD.MOV.U32 R2, RZ, RZ, R14 ;  /* 0x000000ffff029224 */ /* 0x000fd000078e000e */
[----:B------:R-:W-:Y:S05]  /*10d00*/  WARPSYNC.COLLECTIVE R15, `(.L_x_152) ;  /* 0x000000000f087348 */ /* 0x000fea0003c00000 */
[----:B------:R0:W1:Y:S02]  /*10d10*/  SHFL.IDX P6, R14, R13, R12, R11 ;  /* 0x0000000c0d0e7389 */ /* 0x00006400000c000b */
[----:B01----:R-:W-:Y:S01]  /*10d20*/  ENDCOLLECTIVE ;  /* 0x000000000000791b */ /* 0x003fe20003800000 */
.L_x_152:
[----:B------:R-:W-:Y:S02]  /*10d30*/  @!P1 IMAD.X R7, RZ, RZ, R6, P0 ;  /* 0x000000ffff079224 */ /* 0x000fe400000e0606 */
[----:B------:R-:W-:Y:S02]  /*10d40*/  VIADD R6, R4, 0x30 ;  /* 0x0000003004067836 */ /* 0x000fe40000000000 */
        /* <DEDUP_REMOVED lines=12> */
.L_x_153:
[----:B------:R-:W-:Y:S02]  /*10e10*/  IMAD.MOV.U32 R13, RZ, RZ, R5 ;  /* 0x000000ffff0d7224 */ /* 0x000fe400078e0005 */
[----:B------:R-:W-:Y:S01]  /*10e20*/  IMAD.MOV.U32 R12, RZ, RZ, 0x4 ;  /* 0x00000004ff0c7424 */ /* 0x000fe200078e00ff */
[----:B------:R-:W-:-:S05]  /*10e30*/  @!P1 IADD3 R14, P0, R30, R14, RZ ;  /* 0x0000000e1e0e9210 */ /* 0x000fca0007f1e0ff */
[----:B------:R-:W-:-:S08]  /*10e40*/  @!P1 IMAD.MOV.U32 R2, RZ, RZ, R14 ;  /* 0x000000ffff029224 */ /* 0x000fd000078e000e */
[----:B------:R-:W-:Y:S05]  /*10e50*/  WARPSYNC.COLLECTIVE R15, `(.L_x_154) ;  /* 0x000000000f087348 */ /* 0x000fea0003c00000 */
[----:B------:R0:W1:Y:S02]  /*10e60*/  SHFL.IDX P6, R14, R13, R12, R11 ;  /* 0x0000000c0d0e7389 */ /* 0x00006400000c000b */
[----:B01----:R-:W-:Y:S01]  /*10e70*/  ENDCOLLECTIVE ;  /* 0x000000000000791b */ /* 0x003fe20003800000 */
.L_x_154:
        /* <DEDUP_REMOVED lines=14> */
.L_x_155:
[----:B------:R-:W-:Y:S02]  /*10f60*/  IMAD.MOV.U32 R13, RZ, RZ, R5 ;  /* 0x000000ffff0d7224 */ /* 0x000fe400078e0005 */
[----:B------:R-:W-:Y:S01]  /*10f70*/  IMAD.MOV.U32 R12, RZ, RZ, 0x5 ;  /* 0x00000005ff0c7424 */ /* 0x000fe200078e00ff */
[----:B------:R-:W-:-:S04]  /*10f80*/  @!P1 IADD3 R14, P0, R30, R14, RZ ;  /* 0x0000000e1e0e9210 */ /* 0x000fc80007f1e0ff */
[----:B------:R-:W-:Y:S01]  /*10f90*/  @!P1 IADD3.X R7, RZ, R6, RZ, P0, !PT ;  /* 0x00000006ff079210 */ /* 0x000fe200007fe4ff */
[----:B------:R-:W-:-:S08]  /*10fa0*/  @!P1 IMAD.MOV.U32 R2, RZ, RZ, R14 ;  /* 0x000000ffff029224 */ /* 0x000fd000078e000e */
[----:B------:R-:W-:Y:S05]  /*10fb0*/  WARPSYNC.COLLECTIVE R15, `(.L_x_156) ;  /* 0x000000000f087348 */ /* 0x000fea0003c00000 */
[----:B------:R0:W1:Y:S02]  /*10fc0*/  SHFL.IDX P6, R14, R13, R12, R11 ;  /* 0x0000000c0d0e7389 */ /* 0x00006400000c000b */
[----:B01----:R-:W-:Y:S01]  /*10fd0*/  ENDCOLLECTIVE ;  /* 0x000000000000791b */ /* 0x003fe20003800000 */
.L_x_156:
[----:B------:R-:W-:Y:S02]  /*10fe0*/  VIADD R6, R4, 0x50 ;  /* 0x0000005004067836 */ /* 0x000fe40000000000 */
[----:B------:R-:W-:-:S05]  /*10ff0*/  @!P1 IMAD.MOV.U32 R3, RZ, RZ, R7 ;  /* 0x000000ffff039224 */ /* 0x000fca00078e0007 */
        /* <DEDUP_REMOVED lines=11> */
.L_x_157:
[----:B------:R-:W-:Y:S02]  /*110b0*/  IMAD.MOV.U32 R13, RZ, RZ, R5 ;  /* 0x000000ffff0d7224 */ /* 0x000fe400078e0005 */
[----:B------:R-:W-:Y:S01]  /*110c0*/  IMAD.MOV.U32 R12, RZ, RZ, 0x6 ;  /* 0x00000006ff0c7424 */ /* 0x000fe200078e00ff */
[----:B------:R-:W-:-:S05]  /*110d0*/  @!P1 IADD3 R14, P0, R30, R14, RZ ;  /* 0x0000000e1e0e9210 */ /* 0x000fca0007f1e0ff */
[----:B------:R-:W-:-:S08]  /*110e0*/  @!P1 IMAD.MOV.U32 R2, RZ, RZ, R14 ;  /* 0x000000ffff029224 */ /* 0x000fd000078e000e */
[----:B------:R-:W-:Y:S05]  /*110f0*/  WARPSYNC.COLLECTIVE R15, `(.L_x_158) ;  /* 0x000000000f087348 */ /* 0x000fea0003c00000 */
[----:B------:R0:W1:Y:S02]  /*11100*/  SHFL.IDX P6, R14, R13, R12, R11 ;  /* 0x0000000c0d0e7389 */ /* 0x00006400000c000b */
[----:B01----:R-:W-:Y:S01]  /*11110*/  ENDCOLLECTIVE ;  /* 0x000000000000791b */ /* 0x003fe20003800000 */
.L_x_158:
        /* <DEDUP_REMOVED lines=14> */
.L_x_159:
[----:B------:R-:W-:Y:S02]  /*11200*/  IMAD.MOV.U32 R13, RZ, RZ, R5 ;  /* 0x000000ffff0d7224 */ /* 0x000fe400078e0005 */
[----:B------:R-:W-:Y:S01]  /*11210*/  IMAD.MOV.U32 R12, RZ, RZ, 0x7 ;  /* 0x00000007ff0c7424 */ /* 0x000fe200078e00ff */
[----:B------:R-:W-:-:S05]  /*11220*/  @!P1 IADD3 R14, P0, R30, R14, RZ ;  /* 0x0000000e1e0e9210 */ /* 0x000fca0007f1e0ff */
[----:B------:R-:W-:-:S08]  /*11230*/  @!P1 IMAD.MOV.U32 R2, RZ, RZ, R14 ;  /* 0x000000ffff029224 */ /* 0x000fd000078e000e */
[----:B------:R-:W-:Y:S05]  /*11240*/  WARPSYNC.COLLECTIVE R15, `(.L_x_160) ;  /* 0x000000000f087348 */ /* 0x000fea0003c00000 */
[----:B------:R0:W1:Y:S02]  /*11250*/  SHFL.IDX P6, R14, R13, R12, R11 ;  /* 0x0000000c0d0e7389 */ /* 0x00006400000c000b */
[----:B01----:R-:W-:Y:S01]  /*11260*/  ENDCOLLECTIVE ;  /* 0x000000000000791b */ /* 0x003fe20003800000 */
.L_x_160:
[----:B------:R-:W-:-:S04]  /*11270*/  @!P1 IMAD.X R7, RZ, RZ, R6, P0 ;  /* 0x000000ffff079224 */ /* 0x000fc800000e0606 */
[----:B------:R-:W-:-:S05]  /*11280*/  @!P1 IMAD.MOV.U32 R3, RZ, RZ, R7 ;  /* 0x000000ffff039224 */ /* 0x000fca00078e0007 */
[----:B------:R-:W-:Y:S01]  /*11290*/  @!PT LDS RZ, [RZ] ;  /* 0x00000000fffff984 */ /* 0x000fe20000000800 */
[----:B------:R-:W-:Y:S01]  /*112a0*/  @!PT LDS RZ, [RZ] ;  /* 0x00000000fffff984 */ /* 0x000fe20000000800 */
[----:B------:R-:W-:Y:S01]  /*112b0*/  @!PT LDS RZ, [RZ] ;  /* 0x00000000fffff984 */ /* 0x000fe20000000800 */
[----:B------:R0:W-:Y:S01]  /*112c0*/  @!P1 LDGSTS.E.BYPASS.LTC128B.128 [R8+0x23400], desc[UR48][R2.64], !P4 ;  /* 0x2340000002089fae */ /* 0x0001e2000e101d70 */
[----:B------:R-:W-:-:S03]  /*112d0*/  IMAD.MOV.U32 R13, RZ, RZ, R0 ;  /* 0x000000ffff0d7224 */ /* 0x000fc600078e0000 */
[----:B------:R0:W-:Y:S01]  /*112e0*/  @!P1 LDGSTS.E.BYPASS.LTC128B.128 [R8+0x27400], desc[UR48][R2.64+0x80], !P5 ;  /* 0x2740008002089fae */ /* 0x0001e2000e901d70 */
[----:B------:R-:W-:-:S07]  /*112f0*/  MOV R6, R14 ;  /* 0x0000000e00067202 */ /* 0x000fce0000000f00 */
[----:B0-----:R-:W-:Y:S05]  /*11300*/  WARPSYNC.COLLECTIVE R15, `(.L_x_161) ;  /* 0x000000000f087348 */ /* 0x001fea0003c00000 */
[----:B------:R1:W2:Y:S02]  /*11310*/  SHFL.IDX P6, R14, R13, R12, R11 ;  /* 0x0000000c0d0e7389 */ /* 0x0002a400000c000b */
[----:B012---:R-:W-:Y:S01]  /*11320*/  ENDCOLLECTIVE ;  /* 0x000000000000791b */ /* 0x007fe20003800000 */
.L_x_161:
[----:B------:R-:W-:Y:S05]  /*11330*/  BRA `(.L_x_162) ;  /* 0xffffffb400a87947 */ /* 0x000fea000383ffff */
.L_x_61:
[----:B0-----:R0:W1:Y:S02]  /*11340*/  SYNCS.PHASECHK.TRANS64.TRYWAIT P0, [R19+URZ+0x38820], R0 ;  /* 0x03882000130075a7 */ /* 0x001064000800017f */
[----:B-1----:R-:W-:Y:S05]  /*11350*/  @!P0 NANOSLEEP.SYNCS 0x989680 ;  /* 0x009896800000895d */ /* 0x002fea0003900000 */
[----:B------:R-:W1:Y:S02]  /*11360*/  @!P0 SYNCS.PHASECHK.TRANS64 P0, [R19+URZ+0x38820], R0 ;  /* 0x03882000130085a7 */ /* 0x000e64000800007f */
[----:B-1----:R-:W-:Y:S05]  /*11370*/  @!P0 BRA `(.L_x_61) ;  /* 0xfffffffc00f08947 */ /* 0x002fea000383ffff */
[----:B------:R-:W-:Y:S05]  /*11380*/  BRA `(.L_x_163) ;  /* 0xffffffb400e07947 */ /* 0x000fea000383ffff */
.L_x_65:
[----:B0-----:R0:W1:Y:S02]  /*11390*/  SYNCS.PHASECHK.TRANS64.TRYWAIT P0, [R0+URZ+0x38880], R18 ;  /* 0x03888012000075a7 */ /* 0x001064000800017f */
[----:B-1----:R-:W-:Y:S05]  /*113a0*/  @!P0 NANOSLEEP.SYNCS 0x989680 ;  /* 0x009896800000895d */ /* 0x002fea0003900000 */
[----:B------:R-:W1:Y:S02]  /*113b0*/  @!P0 SYNCS.PHASECHK.TRANS64 P0, [R0+URZ+0x38880], R18 ;  /* 0x03888012000085a7 */ /* 0x000e64000800007f */
[----:B-1----:R-:W-:Y:S05]  /*113c0*/  @!P0 BRA `(.L_x_65) ;  /* 0xfffffffc00f08947 */ /* 0x002fea000383ffff */
[----:B------:R-:W-:Y:S05]  /*113d0*/  BRA `(.L_x_164) ;  /* 0xffffffb800987947 */ /* 0x000fea000383ffff */
.L_x_66:
[----:B------:R-:W-:Y:S01]  /*113e0*/  BSSY B0, `(.L_x_165) ;  /* 0x0000008000007945 */ /* 0x000fe20003800000 */
[----:B------:R-:W-:Y:S02]  /*113f0*/  IMAD.MOV.U32 R13, RZ, RZ, R7 ;  /* 0x000000ffff0d7224 */ /* 0x000fe400078e0007 */
[----:B------:R-:W-:Y:S02]  /*11400*/  IMAD.MOV.U32 R12, RZ, RZ, RZ ;  /* 0x000000ffff0c7224 */ /* 0x000fe400078e00ff */
[----:B------:R-:W-:Y:S02]  /*11410*/  IMAD.MOV.U32 R11, RZ, RZ, 0x181f ;  /* 0x0000181fff0b7424 */ /* 0x000fe400078e00ff */
[----:B------:R-:W-:-:S07]  /*11420*/  IMAD.MOV.U32 R15, RZ, RZ, -0x1 ;  /* 0xffffffffff0f7424 */ /* 0x000fce00078e00ff */
[----:B0-----:R-:W-:Y:S05]  /*11430*/  WARPSYNC.COLLECTIVE R15, `(.L_x_166) ;  /* 0x000000000f087348 */ /* 0x001fea0003c00000 */
[----:B------:R1:W2:Y:S02]  /*11440*/  SHFL.IDX P6, R14, R13, R12, R11 ;  /* 0x0000000c0d0e7389 */ /* 0x0002a400000c000b */
[----:B012---:R-:W-:Y:S01]  /*11450*/  ENDCOLLECTIVE ;  /* 0x000000000000791b */ /* 0x007fe20003800000 */
.L_x_166:
[----:B------:R-:W-:Y:S05]  /*11460*/  BSYNC B0 ;  /* 0x0000000000007941 */ /* 0x000fea0003800000 */
.L_x_165:
[----:B------:R-:W-:Y:S02]  /*11470*/  IMAD.MOV.U32 R13, RZ, RZ, R8 ;  /* 0x000000ffff0d7224 */ /* 0x000fe400078e0008 */
[----:B------:R-:W-:Y:S02]  /*11480*/  IMAD.MOV.U32 R12, RZ, RZ, RZ ;  /* 0x000000ffff0c7224 */ /* 0x000fe400078e00ff */
[----:B------:R-:W-:Y:S02]  /*11490*/  IMAD.MOV.U32 R11, RZ, RZ, 0x181f ;  /* 0x0000181fff0b7424 */ /* 0x000fe400078e00ff */
[----:B------:R-:W-:Y:S02]  /*114a0*/  IMAD.MOV.U32 R15, RZ, RZ, -0x1 ;  /* 0xffffffffff0f7424 */ /* 0x000fe400078e00ff */
[----:B------:R-:W-:Y:S02]  /*114b0*/  IMAD.MOV.U32 R3, RZ, RZ, R14 ;  /* 0x000000ffff037224 */ /* 0x000fe400078e000e */
[----:B------:R-:W-:-:S07]  /*114c0*/  VIADD R4, R4, UR41 ;  /* 0x0000002904047c36 */ /* 0x000fce0008000000 */
[----:B------:R-:W-:Y:S05]  /*114d0*/  WARPSYNC.COLLECTIVE R15, `(.L_x_167) ;  /* 0x000000000f087348 */ /* 0x000fea0003c00000 */
[----:B------:R0:W1:Y:S02]  /*114e0*/  SHFL.IDX P6, R14, R13, R12, R11 ;  /* 0x0000000c0d0e7389 */ /* 0x00006400000c000b */
[----:B01----:R-:W-:Y:S01]  /*114f0*/  ENDCOLLECTIVE ;  /* 0x000000000000791b */ /* 0x003fe20003800000 */
.L_x_167:
[----:B------:R-:W-:Y:S02]  /*11500*/  IMAD.MOV.U32 R13, RZ, RZ, R7 ;  /* 0x000000ffff0d7224 */ /* 0x000fe400078e0007 */
[----:B------:R-:W-:Y:S02]  /*11510*/  IMAD.MOV.U32 R12, RZ, RZ, 0x1 ;  /* 0x00000001ff0c7424 */ /* 0x000fe400078e00ff */
[----:B------:R-:W-:-:S07]  /*11520*/  IMAD.MOV.U32 R2, RZ, RZ, R14 ;  /* 0x000000ffff027224 */ /* 0x000fce00078e000e */
[----:B------:R-:W-:Y:S05]  /*11530*/  WARPSYNC.COLLECTIVE R15, `(.L_x_168) ;  /* 0x000000000f087348 */ /* 0x000fea0003c00000 */
[----:B------:R0:W1:Y:S02]  /*11540*/  SHFL.IDX P6, R14, R13, R12, R11 ;  /* 0x0000000c0d0e7389 */ /* 0x00006400000c000b */
[----:B01----:R-:W-:Y:S01]  /*11550*/  ENDCOLLECTIVE ;  /* 0x000000000000791b */ /* 0x003fe20003800000 */
.L_x_168:
[----:B------:R-:W-:-:S05]  /*11560*/  IADD3 R2, P0, R30, R2, RZ ;  /* 0x000000021e027210 */ /* 0x000fca0007f1e0ff */
[----:B------:R-:W-:-:S05]  /*11570*/  IMAD.X R3, RZ, RZ, R3, P0 ;  /* 0x000000ffff037224 */ /* 0x000fca00000e0603 */
[----:B------:R-:W-:Y:S01]  /*11580*/  @!PT LDS RZ, [RZ] ;  /* 0x00000000fffff984 */ /* 0x000fe20000000800 */
[----:B------:R-:W-:Y:S01]  /*11590*/  @!PT LDS RZ, [RZ] ;  /* 0x00000000fffff984 */ /* 0x000fe20000000800 */
[----:B------:R-:W-:Y:S01]  /*115a0*/  @!PT LDS RZ, [RZ] ;  /* 0x00000000fffff984 */ /* 0x000fe20000000800 */
[----:B------:R-:W-:Y:S01]  /*115b0*/  LDGSTS.E.BYPASS.LTC128B.128 [R4+0x10400], desc[UR48][R2.64], !P3 ;  /* 0x1040000002047fae */ /* 0x000fe2000d901d70 */
[----:B------:R-:W-:-:S03]  /*115c0*/  IMAD.MOV.U32 R13, RZ, RZ, R8 ;  /* 0x000000ffff0d7224 */ /* 0x000fc600078e0008 */
[----:B------:R0:W-:Y:S02]  /*115d0*/  LDGSTS.E.BYPASS.LTC128B.128 [R4+0x14400], desc[UR48][R2.64+0x80], !P2 ;  /* 0x1440008002047fae */ /* 0x0001e4000d101d70 */
[----:B0-----:R-:W-:-:S07]  /*115e0*/  IMAD.MOV.U32 R3, RZ, RZ, R14 ;  /* 0x000000ffff037224 */ /* 0x001fce00078e000e */
[----:B------:R-:W-:Y:S05]  /*115f0*/  WARPSYNC.COLLECTIVE R15, `(.L_x_169) ;  /* 0x000000000f087348 */ /* 0x000fea0003c00000 */
[----:B------:R0:W1:Y:S02]  /*11600*/  SHFL.IDX P6, R14, R13, R12, R11 ;  /* 0x0000000c0d0e7389 */ /* 0x00006400000c000b */
[----:B01----:R-:W-:Y:S01]  /*11610*/  ENDCOLLECTIVE ;  /* 0x000000000000791b */ /* 0x003fe20003800000 */
.L_x_169:
[----:B------:R-:W-:Y:S01]  /*11620*/  IMAD.MOV.U32 R13, RZ, RZ, R7 ;  /* 0x000000ffff0d7224 */ /* 0x000fe200078e0007 */
[----:B------:R-:W-:Y:S01]  /*11630*/  MOV R12, 0x2 ;  /* 0x00000002000c7802 */ /* 0x000fe20000000f00 */
[----:B------:R-:W-:-:S07]  /*11640*/  IMAD.MOV.U32 R2, RZ, RZ, R14 ;  /* 0x000000ffff027224 */ /* 0x000fce00078e000e */
[----:B------:R-:W-:Y:S05]  /*11650*/  WARPSYNC.COLLECTIVE R15, `(.L_x_170) ;  /* 0x000000000f087348 */ /* 0x000fea0003c00000 */
[----:B------:R0:W1:Y:S02]  /*11660*/  SHFL.IDX P6, R14, R13, R12, R11 ;  /* 0x0000000c0d0e7389 */ /* 0x00006400000c000b */
[----:B01----:R-:W-:Y:S01]  /*11670*/  ENDCOLLECTIVE ;  /* 0x000000000000791b */ /* 0x003fe20003800000 */
.L_x_170:
        /* <DEDUP_REMOVED lines=12> */
.L_x_171:
[----:B------:R-:W-:Y:S02]  /*11740*/  IMAD.MOV.U32 R13, RZ, RZ, R7 ;  /* 0x000000ffff0d7224 */ /* 0x000fe400078e0007 */
[----:B------:R-:W-:Y:S02]  /*11750*/  IMAD.MOV.U32 R12, RZ, RZ, 0x3 ;  /* 0x00000003ff0c7424 */ /* 0x000fe400078e00ff */
[----:B------:R-:W-:-:S07]  /*11760*/  IMAD.MOV.U32 R2, RZ, RZ, R14 ;  /* 0x000000ffff027224 */ /* 0x000fce00078e000e */
[----:B------:R-:W-:Y:S05]  /*11770*/  WARPSYNC.COLLECTIVE R15, `(.L_x_172) ;  /* 0x000000000f087348 */ /* 0x000fea0003c00000 */
[----:B------:R0:W1:Y:S02]  /*11780*/  SHFL.IDX P6, R14, R13, R12, R11 ;  /* 0x0000000c0d0e7389 */ /* 0x00006400000c000b */
[----:B01----:R-:W-:Y:S01]  /*11790*/  ENDCOLLECTIVE ;  /* 0x000000000000791b */ /* 0x003fe20003800000 */
.L_x_172:
        /* <DEDUP_REMOVED lines=12> */
.L_x_173:
[----:B------:R-:W-:Y:S02]  /*11860*/  IMAD.MOV.U32 R13, RZ, RZ, R7 ;  /* 0x000000ffff0d7224 */ /* 0x000fe400078e0007 */
[----:B------:R-:W-:Y:S02]  /*11870*/  IMAD.MOV.U32 R12, RZ, RZ, 0x4 ;  /* 0x00000004ff0c7424 */ /* 0x000fe400078e00ff */
[----:B------:R-:W-:-:S07]  /*11880*/  IMAD.MOV.U32 R2, RZ, RZ, R14 ;  /* 0x000000ffff027224 */ /* 0x000fce00078e000e */
[----:B------:R-:W-:Y:S05]  /*11890*/  WARPSYNC.COLLECTIVE R15, `(.L_x_174) ;  /* 0x000000000f087348 */ /* 0x000fea0003c00000 */
[----:B------:R0:W1:Y:S02]  /*118a0*/  SHFL.IDX P6, R14, R13, R12, R11 ;  /* 0x0000000c0d0e7389 */ /* 0x00006400000c000b */
[----:B01----:R-:W-:Y:S01]  /*118b0*/  ENDCOLLECTIVE ;  /* 0x000000000000791b */ /* 0x003fe20003800000 */
.L_x_174:
        /* <DEDUP_REMOVED lines=12> */
.L_x_175:
[----:B------:R-:W-:Y:S02]  /*11980*/  IMAD.MOV.U32 R13, RZ, RZ, R7 ;  /* 0x000000ffff0d7224 */ /* 0x000fe400078e0007 */
[----:B------:R-:W-:Y:S02]  /*11990*/  IMAD.MOV.U32 R12, RZ, RZ, 0x5 ;  /* 0x00000005ff0c7424 */ /* 0x000fe400078e00ff */
[----:B------:R-:W-:-:S07]  /*119a0*/  IMAD.MOV.U32 R2, RZ, RZ, R14 ;  /* 0x000000ffff027224 */ /* 0x000fce00078e000e */
[----:B------:R-:W-:Y:S05]  /*119b0*/  WARPSYNC.COLLECTIVE R15, `(.L_x_176) ;  /* 0x000000000f087348 */ /* 0x000fea0003c00000 */
[----:B------:R0:W1:Y:S02]  /*119c0*/  SHFL.IDX P6, R14, R13, R12, R11 ;  /* 0x0000000c0d0e7389 */ /* 0x00006400000c000b */
[----:B01----:R-:W-:Y:S01]  /*119d0*/  ENDCOLLECTIVE ;  /* 0x000000000000791b */ /* 0x003fe20003800000 */
.L_x_176:
        /* <DEDUP_REMOVED lines=12> */
.L_x_177:
[----:B------:R-:W-:Y:S02]  /*11aa0*/  IMAD.MOV.U32 R13, RZ, RZ, R7 ;  /* 0x000000ffff0d7224 */ /* 0x000fe400078e0007 */
[----:B------:R-:W-:Y:S01]  /*11ab0*/  IMAD.MOV.U32 R12, RZ, RZ, 0x6 ;  /* 0x00000006ff0c7424 */ /* 0x000fe200078e00ff */
[----:B------:R-:W-:-:S07]  /*11ac0*/  MOV R2, R14 ;  /* 0x0000000e00027202 */ /* 0x000fce0000000f00 */
[----:B------:R-:W-:Y:S05]  /*11ad0*/  WARPSYNC.COLLECTIVE R15, `(.L_x_178) ;  /* 0x000000000f087348 */ /* 0x000fea0003c00000 */
[----:B------:R0:W1:Y:S02]  /*11ae0*/  SHFL.IDX P6, R14, R13, R12, R11 ;  /* 0x0000000c0d0e7389 */ /* 0x00006400000c000b */
[----:B01----:R-:W-:Y:S01]  /*11af0*/  ENDCOLLECTIVE ;  /* 0x000000000000791b */ /* 0x003fe20003800000 */
.L_x_178:
        /* <DEDUP_REMOVED lines=12> */
.L_x_179:
[----:B------:R-:W-:Y:S02]  /*11bc0*/  IMAD.MOV.U32 R13, RZ, RZ, R7 ;  /* 0x000000ffff0d7224 */ /* 0x000fe400078e0007 */
[----:B------:R-:W-:Y:S02]  /*11bd0*/  IMAD.MOV.U32 R12, RZ, RZ, 0x7 ;  /* 0x00000007ff0c7424 */ /* 0x000fe400078e00ff */
[----:B------:R-:W-:-:S07]  /*11be0*/  IMAD.MOV.U32 R2, RZ, RZ, R14 ;  /* 0x000000ffff027224 */ /* 0x000fce00078e000e */
[----:B------:R-:W-:Y:S05]  /*11bf0*/  WARPSYNC.COLLECTIVE R15, `(.L_x_180) ;  /* 0x000000000f087348 */ /* 0x000fea0003c00000 */
[----:B------:R0:W1:Y:S02]  /*11c00*/  SHFL.IDX P6, R14, R13, R12, R11 ;  /* 0x0000000c0d0e7389 */ /* 0x00006400000c000b */
[----:B01----:R-:W-:Y:S01]  /*11c10*/  ENDCOLLECTIVE ;  /* 0x000000000000791b */ /* 0x003fe20003800000 */
.L_x_180:
[----:B------:R-:W-:-:S05]  /*11c20*/  IADD3 R2, P0, R30, R2, RZ ;  /* 0x000000021e027210 */ /* 0x000fca0007f1e0ff */
[----:B------:R-:W-:-:S05]  /*11c30*/  IMAD.X R3, RZ, RZ, R3, P0 ;  /* 0x000000ffff037224 */ /* 0x000fca00000e0603 */
[----:B------:R-:W-:Y:S01]  /*11c40*/  @!PT LDS RZ, [RZ] ;  /* 0x00000000fffff984 */ /* 0x000fe20000000800 */
[----:B------:R-:W-:Y:S01]  /*11c50*/  @!PT LDS RZ, [RZ] ;  /* 0x00000000fffff984 */ /* 0x000fe20000000800 */
[----:B------:R-:W-:Y:S01]  /*11c60*/  @!PT LDS RZ, [RZ] ;  /* 0x00000000fffff984 */ /* 0x000fe20000000800 */
[----:B------:R0:W-:Y:S01]  /*11c70*/  LDGSTS.E.BYPASS.LTC128B.128 [R4+0x13400], desc[UR48][R2.64], !P3 ;  /* 0x1340000002047fae */ /* 0x0001e2000d901d70 */
[----:B------:R-:W-:-:S03]  /*11c80*/  IMAD.MOV.U32 R13, RZ, RZ, R8 ;  /* 0x000000ffff0d7224 */ /* 0x000fc600078e0008 */
[----:B------:R0:W-:Y:S01]  /*11c90*/  LDGSTS.E.BYPASS.LTC128B.128 [R4+0x17400], desc[UR48][R2.64+0x80], !P2 ;  /* 0x1740008002047fae */ /* 0x0001e2000d101d70 */
[----:B------:R-:W-:-:S07]  /*11ca0*/  IMAD.MOV.U32 R7, RZ, RZ, R14 ;  /* 0x000000ffff077224 */ /* 0x000fce00078e000e */
[----:B0-----:R-:W-:Y:S05]  /*11cb0*/  WARPSYNC.COLLECTIVE R15, `(.L_x_181) ;  /* 0x000000000f087348 */ /* 0x001fea0003c00000 */
[----:B------:R1:W2:Y:S02]  /*11cc0*/  SHFL.IDX P6, R14, R13, R12, R11 ;  /* 0x0000000c0d0e7389 */ /* 0x0002a400000c000b */
[----:B012---:R-:W-:Y:S01]  /*11cd0*/  ENDCOLLECTIVE ;  /* 0x000000000000791b */ /* 0x007fe20003800000 */
.L_x_181:
[----:B------:R-:W-:Y:S01]  /*11ce0*/  IMAD.MOV.U32 R2, RZ, RZ, R14 ;  /* 0x000000ffff027224 */ /* 0x000fe200078e000e */
[----:B------:R-:W-:Y:S06]  /*11cf0*/  BRA `(.L_x_182) ;  /* 0xffffffb400647947 */ /* 0x000fec000383ffff */
.L_x_71:
[----:B---3--:R3:W4:Y:S02]  /*11d00*/  SYNCS.PHASECHK.TRANS64.TRYWAIT P0, [R0+URZ+0x38840], R18 ;  /* 0x03884012000075a7 */ /* 0x008724000800017f */
[----:B----4-:R-:W-:Y:S05]  /*11d10*/  @!P0 NANOSLEEP.SYNCS 0x989680 ;  /* 0x009896800000895d */ /* 0x010fea0003900000 */
[----:B------:R-:W4:Y:S02]  /*11d20*/  @!P0 SYNCS.PHASECHK.TRANS64 P0, [R0+URZ+0x38840], R18 ;  /* 0x03884012000085a7 */ /* 0x000f24000800007f */
[----:B----4-:R-:W-:Y:S05]  /*11d30*/  @!P0 BRA `(.L_x_71) ;  /* 0xfffffffc00f08947 */ /* 0x010fea000383ffff */
[----:B------:R-:W-:Y:S05]  /*11d40*/  BRA `(.L_x_183) ;  /* 0xffffffb400b87947 */ /* 0x000fea000383ffff */
.L_x_72:
[----:B------:R-:W-:Y:S01]  /*11d50*/  BSSY B0, `(.L_x_184) ;  /* 0x0000008000007945 */ /* 0x000fe20003800000 */
[----:B------:R-:W-:Y:S02]  /*11d60*/  IMAD.MOV.U32 R13, RZ, RZ, R5 ;  /* 0x000000ffff0d7224 */ /* 0x000fe400078e0005 */
[----:B------:R-:W-:Y:S02]  /*11d70*/  IMAD.MOV.U32 R12, RZ, RZ, RZ ;  /* 0x000000ffff0c7224 */ /* 0x000fe400078e00ff */
[----:B------:R-:W-:Y:S02]  /*11d80*/  IMAD.MOV.U32 R11, RZ, RZ, 0x181f ;  /* 0x0000181fff0b7424 */ /* 0x000fe400078e00ff */
[----:B------:R-:W-:-:S07]  /*11d90*/  IMAD.MOV.U32 R15, RZ, RZ, -0x1 ;  /* 0xffffffffff0f7424 */ /* 0x000fce00078e00ff */
[----:B-12---:R-:W-:Y:S05]  /*11da0*/  WARPSYNC.COLLECTIVE R15, `(.L_x_185) ;  /* 0x000000000f087348 */ /* 0x006fea0003c00000 */
[----:B------:R0:W3:Y:S02]  /*11db0*/  SHFL.IDX P6, R14, R13, R12, R11 ;  /* 0x0000000c0d0e7389 */ /* 0x0000e400000c000b */
[----:B0123--:R-:W-:Y:S01]  /*11dc0*/  ENDCOLLECTIVE ;  /* 0x000000000000791b */ /* 0x00ffe20003800000 */
.L_x_185:
[----:B------:R-:W-:Y:S05]  /*11dd0*/  BSYNC B0 ;  /* 0x0000000000007941 */ /* 0x000fea0003800000 */
.L_x_184:
[----:B------:R-:W-:Y:S01]  /*11de0*/  IMAD.MOV.U32 R13, RZ, RZ, R18 ;  /* 0x000000ffff0d7224 */ /* 0x000fe200078e0012 */
[----:B------:R-:W-:Y:S01]  /*11df0*/  MOV R15, 0xffffffff ;  /* 0xffffffff000f7802 */ /* 0x000fe20000000f00 */
[----:B------:R-:W-:Y:S02]  /*11e00*/  IMAD.MOV.U32 R12, RZ, RZ, RZ ;  /* 0x000000ffff0c7224 */ /* 0x000fe400078e00ff */
[----:B------:R-:W-:Y:S02]  /*11e10*/  IMAD.MOV.U32 R11, RZ, RZ, 0x181f ;  /* 0x0000181fff0b7424 */ /* 0x000fe400078e00ff */
[----:B------:R-:W-:-:S07]  /*11e20*/  IMAD.MOV.U32 R3, RZ, RZ, R14 ;  /* 0x000000ffff037224 */ /* 0x000fce00078e000e */
[----:B------:R-:W-:Y:S05]  /*11e30*/  WARPSYNC.COLLECTIVE R15, `(.L_x_186) ;  /* 0x000000000f087348 */ /* 0x000fea0003c00000 */
[----:B------:R0:W1:Y:S02]  /*11e40*/  SHFL.IDX P6, R14, R13, R12, R11 ;  /* 0x0000000c0d0e7389 */ /* 0x00006400000c000b */
[----:B01----:R-:W-:Y:S01]  /*11e50*/  ENDCOLLECTIVE ;  /* 0x000000000000791b */ /* 0x003fe20003800000 */
.L_x_186:
[----:B------:R-:W-:Y:S02]  /*11e60*/  IMAD.MOV.U32 R13, RZ, RZ, R5 ;  /* 0x000000ffff0d7224 */ /* 0x000fe400078e0005 */
[----:B------:R-:W-:Y:S01]  /*11e70*/  IMAD.MOV.U32 R12, RZ, RZ, 0x1 ;  /* 0x00000001ff0c7424 */ /* 0x000fe200078e00ff */
[----:B------:R-:W-:-:S13]  /*11e80*/  IADD3 R2, P0, R30, R14, RZ ;  /* 0x0000000e1e027210 */ /* 0x000fda0007f1e0ff */
[----:B------:R-:W-:Y:S05]  /*11e90*/  WARPSYNC.COLLECTIVE R15, `(.L_x_187) ;  /* 0x000000000f087348 */ /* 0x000fea0003c00000 */
[----:B------:R0:W1:Y:S02]  /*11ea0*/  SHFL.IDX P6, R14, R13, R12, R11 ;  /* 0x0000000c0d0e7389 */ /* 0x00006400000c000b */
[----:B01----:R-:W-:Y:S01]  /*11eb0*/  ENDCOLLECTIVE ;  /* 0x000000000000791b */ /* 0x003fe20003800000 */
.L_x_187:
        /* <DEDUP_REMOVED lines=11> */
.L_x_188:
[----:B------:R-:W-:Y:S02]  /*11f70*/  IMAD.MOV.U32 R13, RZ, RZ, R5 ;  /* 0x000000ffff0d7224 */ /* 0x000fe400078e0005 */
[----:B------:R-:W-:Y:S01]  /*11f80*/  IMAD.MOV.U32 R12, RZ, RZ, 0x2 ;  /* 0x00000002ff0c7424 */ /* 0x000fe200078e00ff */
[----:B------:R-:W-:-:S13]  /*11f90*/  IADD3 R2, P0, R30, R14, RZ ;  /* 0x0000000e1e027210 */ /* 0x000fda0007f1e0ff */
[----:B------:R-:W-:Y:S05]  /*11fa0*/  WARPSYNC.COLLECTIVE R15, `(.L_x_189) ;  /* 0x000000000f087348 */ /* 0x000fea0003c00000 */
[----:B------:R0:W1:Y:S02]  /*11fb0*/  SHFL.IDX P6, R14, R13, R12, R11 ;  /* 0x0000000c0d0e7389 */ /* 0x00006400000c000b */
[----:B01----:R-:W-:Y:S01]  /*11fc0*/  ENDCOLLECTIVE ;  /* 0x000000000000791b */ /* 0x003fe20003800000 */
.L_x_189:
        /* <DEDUP_REMOVED lines=11> */
.L_x_190:
[----:B------:R-:W-:Y:S02]  /*12080*/  IMAD.MOV.U32 R13, RZ, RZ, R5 ;  /* 0x000000ffff0d7224 */ /* 0x000fe400078e0005 */
[----:B------:R-:W-:-:S05]  /*12090*/  IMAD.MOV.U32 R12, RZ, RZ, R14 ;  /* 0x000000ffff0c7224 */ /* 0x000fca00078e000e */
[----:B------:R-:W-:Y:S01]  /*120a0*/  IADD3 R2, P0, R30, R12, RZ ;  /* 0x0000000c1e027210 */ /* 0x000fe20007f1e0ff */
[----:B------:R-:W-:-:S04]  /*120b0*/  IMAD.MOV.U32 R12, RZ, RZ, 0x3 ;  /* 0x00000003ff0c7424 */ /* 0x000fc800078e00ff */
[----:B------:R-:W-:-:S08]  /*120c0*/  IMAD.X R3, RZ, RZ, R8, P0 ;  /* 0x000000ffff037224 */ /* 0x000fd000000e0608 */
[----:B------:R-:W-:Y:S05]  /*120d0*/  WARPSYNC.COLLECTIVE R15, `(.L_x_191) ;  /* 0x000000000f087348 */ /* 0x000fea0003c00000 */
[----:B------:R0:W1:Y:S02]  /*120e0*/  SHFL.IDX P6, R14, R13, R12, R11 ;  /* 0x0000000c0d0e7389 */ /* 0x00006400000c000b */
[----:B01----:R-:W-:Y:S01]  /*120f0*/  ENDCOLLECTIVE ;  /* 0x000000000000791b */ /* 0x003fe20003800000 */
.L_x_191:
        /* <DEDUP_REMOVED lines=10> */
.L_x_192:
[----:B------:R-:W-:Y:S02]  /*121a0*/  IMAD.MOV.U32 R13, RZ, RZ, R5 ;  /* 0x000000ffff0d7224 */ /* 0x000fe400078e0005 */
[----:B------:R-:W-:Y:S02]  /*121b0*/  IMAD.MOV.U32 R12, RZ, RZ, 0x4 ;  /* 0x00000004ff0c7424 */ /* 0x000fe400078e00ff */
[----:B------:R-:W-:-:S07]  /*121c0*/  IMAD.MOV.U32 R10, RZ, RZ, R14 ;  /* 0x000000ffff0a7224 */ /* 0x000fce00078e000e */
[----:B------:R-:W-:Y:S05]  /*121d0*/  WARPSYNC.COLLECTIVE R15, `(.L_x_193) ;  /* 0x000000000f087348 */ /* 0x000fea0003c00000 */
[----:B------:R0:W1:Y:S02]  /*121e0*/  SHFL.IDX P6, R14, R13, R12, R11 ;  /* 0x0000000c0d0e7389 */ /* 0x00006400000c000b */
[----:B01----:R-:W-:Y:S01]  /*121f0*/  ENDCOLLECTIVE ;  /* 0x000000000000791b */ /* 0x003fe20003800000 */
.L_x_193:
        /* <DEDUP_REMOVED lines=8> */
[----:B0-----:R-:W-:-:S07]  /*12280*/  MOV R3, R14 ;  /* 0x0000000e00037202 */ /* 0x001fce0000000f00 */
[----:B------:R-:W-:Y:S05]  /*12290*/  WARPSYNC.COLLECTIVE R15, `(.L_x_194) ;  /* 0x000000000f087348 */ /* 0x000fea0003c00000 */
[----:B------:R0:W1:Y:S02]  /*122a0*/  SHFL.IDX P6, R14, R13, R12, R11 ;  /* 0x0000000c0d0e7389 */ /* 0x00006400000c000b */
[----:B01----:R-:W-:Y:S01]  /*122b0*/  ENDCOLLECTIVE ;  /* 0x000000000000791b */ /* 0x003fe20003800000 */
.L_x_194:
[----:B------:R-:W-:Y:S02]  /*122c0*/  IMAD.MOV.U32 R13, RZ, RZ, R5 ;  /* 0x000000ffff0d7224 */ /* 0x000fe400078e0005 */
[----:B------:R-:W-:Y:S02]  /*122d0*/  IMAD.MOV.U32 R12, RZ, RZ, 0x5 ;  /* 0x00000005ff0c7424 */ /* 0x000fe400078e00ff */
[----:B------:R-:W-:-:S07]  /*122e0*/  IMAD.MOV.U32 R2, RZ, RZ, R14 ;  /* 0x000000ffff027224 */ /* 0x000fce00078e000e */
[----:B------:R-:W-:Y:S05]  /*122f0*/  WARPSYNC.COLLECTIVE R15, `(.L_x_195) ;  /* 0x000000000f087348 */ /* 0x000fea0003c00000 */
[----:B------:R0:W1:Y:S02]  /*12300*/  SHFL.IDX P6, R14, R13, R12, R11 ;  /* 0x0000000c0d0e7389 */ /* 0x00006400000c000b */
[----:B01----:R-:W-:Y:S01]  /*12310*/  ENDCOLLECTIVE ;  /* 0x000000000000791b */ /* 0x003fe20003800000 */
.L_x_195:
        /* <DEDUP_REMOVED lines=12> */
.L_x_196:
[----:B------:R-:W-:Y:S02]  /*123e0*/  IMAD.MOV.U32 R13, RZ, RZ, R5 ;  /* 0x000000ffff0d7224 */ /* 0x000fe400078e0005 */
[----:B------:R-:W-:Y:S02]  /*123f0*/  IMAD.MOV.U32 R12, RZ, RZ, 0x6 ;  /* 0x00000006ff0c7424 */ /* 0x000fe400078e00ff */
[----:B------:R-:W-:-:S07]  /*12400*/  IMAD.MOV.U32 R2, RZ, RZ, R14 ;  /* 0x000000ffff027224 */ /* 0x000fce00078e000e */
[----:B------:R-:W-:Y:S05]  /*12410*/  WARPSYNC.COLLECTIVE R15, `(.L_x_197) ;  /* 0x000000000f087348 */ /* 0x000fea0003c00000 */
[----:B------:R0:W1:Y:S02]  /*12420*/  SHFL.IDX P6, R14, R13, R12, R11 ;  /* 0x0000000c0d0e7389 */ /* 0x00006400000c000b */
[----:B01----:R-:W-:Y:S01]  /*12430*/  ENDCOLLECTIVE ;  /* 0x000000000000791b */ /* 0x003fe20003800000 */
.L_x_197:
        /* <DEDUP_REMOVED lines=12> */
.L_x_198:
[----:B------:R-:W-:Y:S02]  /*12500*/  IMAD.MOV.U32 R13, RZ, RZ, R5 ;  /* 0x000000ffff0d7224 */ /* 0x000fe400078e0005 */
[----:B------:R-:W-:Y:S02]  /*12510*/  IMAD.MOV.U32 R12, RZ, RZ, 0x7 ;  /* 0x00000007ff0c7424 */ /* 0x000fe400078e00ff */
[----:B------:R-:W-:-:S07]  /*12520*/  IMAD.MOV.U32 R2, RZ, RZ, R14 ;  /* 0x000000ffff027224 */ /* 0x000fce00078e000e */
[----:B------:R-:W-:Y:S05]  /*12530*/  WARPSYNC.COLLECTIVE R15, `(.L_x_199) ;  /* 0x000000000f087348 */ /* 0x000fea0003c00000 */
[----:B------:R0:W1:Y:S02]  /*12540*/  SHFL.IDX P6, R14, R13, R12, R11 ;  /* 0x0000000c0d0e7389 */ /* 0x00006400000c000b */
[----:B01----:R-:W-:Y:S01]  /*12550*/  ENDCOLLECTIVE ;  /* 0x000000000000791b */ /* 0x003fe20003800000 */
.L_x_199:
        /* <DEDUP_REMOVED lines=12> */
.L_x_200:
[----:B------:R-:W-:Y:S05]  /*12620*/  BRA `(.L_x_201) ;  /* 0xffffffb000887947 */ /* 0x000fea000383ffff */
.L_x_77:
[----:B0-----:R0:W1:Y:S02]  /*12630*/  SYNCS.PHASECHK.TRANS64.TRYWAIT P2, [R3+URZ+0x38870], R0 ;  /* 0x03887000030075a7 */ /* 0x001064000804017f */
[----:B-1----:R-:W-:Y:S05]  /*12640*/  @!P2 NANOSLEEP.SYNCS 0x989680 ;  /* 0x009896800000a95d */ /* 0x002fea0003900000 */
[----:B------:R-:W1:Y:S02]  /*12650*/  @!P2 SYNCS.PHASECHK.TRANS64 P2, [R3+URZ+0x38870], R0 ;  /* 0x038870000300a5a7 */ /* 0x000e64000804007f */
[----:B-1----:R-:W-:Y:S05]  /*12660*/  @!P2 BRA `(.L_x_77) ;  /* 0xfffffffc00f0a947 */ /* 0x002fea000383ffff */
[----:B------:R-:W-:Y:S05]  /*12670*/  BRA `(.L_x_202) ;  /* 0xffffffb000f07947 */ /* 0x000fea000383ffff */
.L_x_79:
[----:B0-----:R0:W1:Y:S02]  /*12680*/  SYNCS.PHASECHK.TRANS64.TRYWAIT P2, [R3+URZ+0x38860], R0 ;  /* 0x03886000030075a7 */ /* 0x001064000804017f */
[----:B-1----:R-:W-:Y:S05]  /*12690*/  @!P2 NANOSLEEP.SYNCS 0x989680 ;  /* 0x009896800000a95d */ /* 0x002fea0003900000 */
[----:B------:R-:W1:Y:S02]  /*126a0*/  @!P2 SYNCS.PHASECHK.TRANS64 P2, [R3+URZ+0x38860], R0 ;  /* 0x038860000300a5a7 */ /* 0x000e64000804007f */
[----:B-1----:R-:W-:Y:S05]  /*126b0*/  @!P2 BRA `(.L_x_79) ;  /* 0xfffffffc00f0a947 */ /* 0x002fea000383ffff */
[----:B------:R-:W-:Y:S05]  /*126c0*/  BRA `(.L_x_203) ;  /* 0xffffffb400007947 */ /* 0x000fea000383ffff */
.L_x_85:
[----:B0-----:R0:W1:Y:S02]  /*126d0*/  SYNCS.PHASECHK.TRANS64.TRYWAIT P1, [R18+URZ+0x38870], R3 ;  /* 0x03887003120075a7 */ /* 0x001064000802017f */
[----:B-1----:R-:W-:Y:S05]  /*126e0*/  @!P1 NANOSLEEP.SYNCS 0x989680 ;  /* 0x009896800000995d */ /* 0x002fea0003900000 */
[----:B------:R-:W1:Y:S02]  /*126f0*/  @!P1 SYNCS.PHASECHK.TRANS64 P1, [R18+URZ+0x38870], R3 ;  /* 0x03887003120095a7 */ /* 0x000e64000802007f */
[----:B-1----:R-:W-:Y:S05]  /*12700*/  @!P1 BRA `(.L_x_85) ;  /* 0xfffffffc00f09947 */ /* 0x002fea000383ffff */
[----:B------:R-:W-:Y:S05]  /*12710*/  BRA `(.L_x_204) ;  /* 0xffffffbc00507947 */ /* 0x000fea000383ffff */
.L_x_87:
[----:B0-----:R0:W1:Y:S02]  /*12720*/  SYNCS.PHASECHK.TRANS64.TRYWAIT P1, [R18+URZ+0x38860], R3 ;  /* 0x03886003120075a7 */ /* 0x001064000802017f */
[----:B-1----:R-:W-:Y:S05]  /*12730*/  @!P1 NANOSLEEP.SYNCS 0x989680 ;  /* 0x009896800000995d */ /* 0x002fea0003900000 */
[----:B------:R-:W1:Y:S02]  /*12740*/  @!P1 SYNCS.PHASECHK.TRANS64 P1, [R18+URZ+0x38860], R3 ;  /* 0x03886003120095a7 */ /* 0x000e64000802007f */
[----:B-1----:R-:W-:Y:S05]  /*12750*/  @!P1 BRA `(.L_x_87) ;  /* 0xfffffffc00f09947 */ /* 0x002fea000383ffff */
[----:B------:R-:W-:Y:S05]  /*12760*/  BRA `(.L_x_205) ;  /* 0xffffffbc00607947 */ /* 0x000fea000383ffff */
.L_x_91:
[----:B0-----:R0:W1:Y:S02]  /*12770*/  SYNCS.PHASECHK.TRANS64.TRYWAIT P0, [R4+URZ+0x38820], R0 ;  /* 0x03882000040075a7 */ /* 0x001064000800017f */
[----:B-1----:R-:W-:Y:S05]  /*12780*/  @!P0 NANOSLEEP.SYNCS 0x989680 ;  /* 0x009896800000895d */ /* 0x002fea0003900000 */
[----:B------:R-:W1:Y:S02]  /*12790*/  @!P0 SYNCS.PHASECHK.TRANS64 P0, [R4+URZ+0x38820], R0 ;  /* 0x03882000040085a7 */ /* 0x000e64000800007f */
[----:B-1----:R-:W-:Y:S05]  /*127a0*/  @!P0 BRA `(.L_x_91) ;  /* 0xfffffffc00f08947 */ /* 0x002fea000383ffff */
[----:B------:R-:W-:Y:S05]  /*127b0*/  BRA `(.L_x_206) ;  /* 0xffffffc400c47947 */ /* 0x000fea000383ffff */
.L_x_95:
[----:B0-----:R0:W1:Y:S02]  /*127c0*/  SYNCS.PHASECHK.TRANS64.TRYWAIT P1, [R3+URZ+0x38840], R2 ;  /* 0x03884002030075a7 */ /* 0x001064000802017f */
[----:B-1----:R-:W-:Y:S05]  /*127d0*/  @!P1 NANOSLEEP.SYNCS 0x989680 ;  /* 0x009896800000995d */ /* 0x002fea0003900000 */
[----:B------:R-:W1:Y:S02]  /*127e0*/  @!P1 SYNCS.PHASECHK.TRANS64 P1, [R3+URZ+0x38840], R2 ;  /* 0x03884002030095a7 */ /* 0x000e64000802007f */
[----:B-1----:R-:W-:Y:S05]  /*127f0*/  @!P1 BRA `(.L_x_95) ;  /* 0xfffffffc00f09947 */ /* 0x002fea000383ffff */
[----:B------:R-:W-:Y:S05]  /*12800*/  BRA `(.L_x_207) ;  /* 0xffffffc800047947 */ /* 0x000fea000383ffff */
.L_x_97:
[----:B-1----:R1:W2:Y:S02]  /*12810*/  SYNCS.PHASECHK.TRANS64.TRYWAIT P1, [R25+URZ+0x38840], R0 ;  /* 0x03884000190075a7 */ /* 0x0022a4000802017f */
[----:B--2---:R-:W-:Y:S05]  /*12820*/  @!P1 NANOSLEEP.SYNCS 0x989680 ;  /* 0x009896800000995d */ /* 0x004fea0003900000 */
[----:B------:R-:W2:Y:S02]  /*12830*/  @!P1 SYNCS.PHASECHK.TRANS64 P1, [R25+URZ+0x38840], R0 ;  /* 0x03884000190095a7 */ /* 0x000ea4000802007f */
[----:B--2---:R-:W-:Y:S05]  /*12840*/  @!P1 BRA `(.L_x_97) ;  /* 0xfffffffc00f09947 */ /* 0x004fea000383ffff */
[----:B------:R-:W-:Y:S05]  /*12850*/  BRA `(.L_x_208) ;  /* 0xffffffc800107947 */ /* 0x000fea000383ffff */
.L_x_99:
[----:B--2---:R2:W3:Y:S02]  /*12860*/  SYNCS.PHASECHK.TRANS64.TRYWAIT P1, [R3+URZ+0x38860], R2 ;  /* 0x03886002030075a7 */ /* 0x0044e4000802017f */
[----:B---3--:R-:W-:Y:S05]  /*12870*/  @!P1 NANOSLEEP.SYNCS 0x989680 ;  /* 0x009896800000995d */ /* 0x008fea0003900000 */
[----:B------:R-:W3:Y:S02]  /*12880*/  @!P1 SYNCS.PHASECHK.TRANS64 P1, [R3+URZ+0x38860], R2 ;  /* 0x03886002030095a7 */ /* 0x000ee4000802007f */
[----:B---3--:R-:W-:Y:S05]  /*12890*/  @!P1 BRA `(.L_x_99) ;  /* 0xfffffffc00f09947 */ /* 0x008fea000383ffff */
[----:B------:R-:W-:Y:S05]  /*128a0*/  BRA `(.L_x_209) ;  /* 0xffffffc8000c7947 */ /* 0x000fea000383ffff */
.L_x_101:
[----:B---3--:R3:W4:Y:S02]  /*128b0*/  SYNCS.PHASECHK.TRANS64.TRYWAIT P1, [R25+URZ+0x38860], R0 ;  /* 0x03886000190075a7 */ /* 0x008724000802017f */
[----:B----4-:R-:W-:Y:S05]  /*128c0*/  @!P1 NANOSLEEP.SYNCS 0x989680 ;  /* 0x009896800000995d */ /* 0x010fea0003900000 */
[----:B------:R-:W4:Y:S02]  /*128d0*/  @!P1 SYNCS.PHASECHK.TRANS64 P1, [R25+URZ+0x38860], R0 ;  /* 0x03886000190095a7 */ /* 0x000f24000802007f */
[----:B----4-:R-:W-:Y:S05]  /*128e0*/  @!P1 BRA `(.L_x_101) ;  /* 0xfffffffc00f09947 */ /* 0x010fea000383ffff */
[----:B------:R-:W-:Y:S05]  /*128f0*/  BRA `(.L_x_210) ;  /* 0xffffffc800087947 */ /* 0x000fea000383ffff */
.L_x_103:
[----:B----4-:R4:W0:Y:S02]  /*12900*/  SYNCS.PHASECHK.TRANS64.TRYWAIT P1, [R3+URZ+0x38880], R2 ;  /* 0x03888002030075a7 */ /* 0x010824000802017f */
[----:B0-----:R-:W-:Y:S05]  /*12910*/  @!P1 NANOSLEEP.SYNCS 0x989680 ;  /* 0x009896800000995d */ /* 0x001fea0003900000 */
[----:B------:R-:W0:Y:S02]  /*12920*/  @!P1 SYNCS.PHASECHK.TRANS64 P1, [R3+URZ+0x38880], R2 ;  /* 0x03888002030095a7 */ /* 0x000e24000802007f */
[----:B0-----:R-:W-:Y:S05]  /*12930*/  @!P1 BRA `(.L_x_103) ;  /* 0xfffffffc00f09947 */ /* 0x001fea000383ffff */
[----:B------:R-:W-:Y:S05]  /*12940*/  BRA `(.L_x_211) ;  /* 0xffffffc800047947 */ /* 0x000fea000383ffff */
.L_x_212:
[----:B------:R-:W-:-:S00]  /*12950*/  BRA `(.L_x_212) ;  /* 0xfffffffc00fc7947 */ /* 0x000fc0000383ffff */
[----:B------:R-:W-:-:S00]  /*12960*/  NOP ;  /* 0x0000000000007918 */ /* 0x000fc00000000000 */
        /* <DEDUP_REMOVED lines=9> */
.L_x_15825:


//--------------------- .text._ZN7cutlass13device_kernelIN5flash11enable_sm90INS1_16FlashAttnFwdSm90INS1_25CollectiveMainloopFwdSm90ILi2EN4cute5tupleIJNS5_1CILi1EEES8_S8_EEENS6_IJNS7_ILi128EEESA_NS7_ILi256EEEEEELi256ENS_12float_e4m3_tEfNS_4arch4Sm90ELb0ELb0ELb1ELb1ELb1ELb0ELb0ELb1ELb0ELb1ELb0ELb0EEENS1_21CollectiveEpilogueFwdINS6_IJSA_SB_SA_EEES9_NS_10bfloat16_tESF_Li256ELb1ELb1ELb0ELb1EEENS1_36VarlenDynamicPersistentTileSchedulerILi128ELi128ELi256ELi128ELb0ELb1ELb1ELb0ELb1ELb1EEEEEEEEEvNT_6ParamsE --------------------------
	.section	.text._ZN7cutlass13device_kernelIN5flash11enable_sm90INS1_16FlashAttnFwdSm90INS1_25CollectiveMainloopFwdSm90ILi2EN4cute5tupleIJNS5_1CILi1EEES8_S8_EEENS6_IJNS7_ILi128EEESA_NS7_ILi256EEEEEELi256ENS_12float_e4m3_tEfNS_4arch4Sm90ELb0ELb0ELb1ELb1ELb1ELb0ELb0ELb1ELb0ELb1ELb0ELb0EEENS1_21CollectiveEpilogueFwdINS6_IJSA_SB_SA_EEES9_NS_10bfloat16_tESF_Li256ELb1ELb1ELb0ELb1EEENS1_36VarlenDynamicPersistentTileSchedulerILi128ELi128ELi256ELi128ELb0ELb1ELb1ELb0ELb1ELb1EEEEEEEEEvNT_6ParamsE,"ax",@progbits
	.align	128
.text._ZN7cutlass13device_kernelIN5flash11enable_sm90INS1_16FlashAttnFwdSm90INS1_25CollectiveMainloopFwdSm90ILi2EN4cute5tupleIJNS5_1CILi1EEES8_S8_EEENS6_IJNS7_ILi128EEESA_NS7_ILi256EEEEEELi256ENS_12float_e4m3_tEfNS_4arch4Sm90ELb0ELb0ELb1ELb1ELb1ELb0ELb0ELb1ELb0ELb1ELb0ELb0EEENS1_21CollectiveEpilogueFwdINS6_IJSA_SB_SA_EEES9_NS_10bfloat16_tESF_Li256ELb1ELb1ELb0ELb1EEENS1_36VarlenDynamicPersistentTileSchedulerILi128ELi128ELi256ELi128ELb0ELb1ELb1ELb0ELb1ELb1EEEEEEEEEvNT_6ParamsE:
        .type           _ZN7cutlass13device_kernelIN5flash11enable_sm90INS1_16FlashAttnFwdSm90INS1_25CollectiveMainloopFwdSm90ILi2EN4cute5tupleIJNS5_1CILi1EEES8_S8_EEENS6_IJNS7_ILi128EEESA_NS7_ILi256EEEEEELi256ENS_12float_e4m3_tEfNS_4arch4Sm90ELb0ELb0ELb1ELb1ELb1ELb0ELb0ELb1ELb0ELb1ELb0ELb0EEENS1_21CollectiveEpilogueFwdINS6_IJSA_SB_SA_EEES9_NS_10bfloat16_tESF_Li256ELb1ELb1ELb0ELb1EEENS1_36VarlenDynamicPersistentTileSchedulerILi128ELi128ELi256ELi128ELb0ELb1ELb1ELb0ELb1ELb1EEEEEEEEEvNT_6ParamsE,@function
        .size           _ZN7cutlass13device_kernelIN5flash11enable_sm90INS1_16FlashAttnFwdSm90INS1_25CollectiveMainloopFwdSm90ILi2EN4cute5tupleIJNS5_1CILi1EEES8_S8_EEENS6_IJNS7_ILi128EEESA_NS7_ILi256EEEEEELi256ENS_12float_e4m3_tEfNS_4arch4Sm90ELb0ELb0ELb1ELb1ELb1ELb0ELb0ELb1ELb0ELb1ELb0ELb0EEENS1_21CollectiveEpilogueFwdINS6_IJSA_SB_SA_EEES9_NS_10bfloat16_tESF_Li256ELb1ELb1ELb0ELb1EEENS1_36VarlenDynamicPersistentTileSchedulerILi128ELi128ELi256ELi128ELb0ELb1ELb1ELb0ELb1ELb1EEEEEEEEEvNT_6ParamsE,(.L_x_15826 - _ZN7cutlass13device_kernelIN5flash11enable_sm90INS1_16FlashAttnFwdSm90INS1_25CollectiveMainloopFwdSm90ILi2EN4cute5tupleIJNS5_1CILi1EEES8_S8_EEENS6_IJNS7_ILi128EEESA_NS7_ILi256EEEEEELi256ENS_12float_e4m3_tEfNS_4arch4Sm90ELb0ELb0ELb1ELb1ELb1ELb0ELb0ELb1ELb0ELb1ELb0ELb0EEENS1_21CollectiveEpilogueFwdINS6_IJSA_SB_SA_EEES9_NS_10bfloat16_tESF_Li256ELb1ELb1ELb0ELb1EEENS1_36VarlenDynamicPersistentTileSchedulerILi128ELi128ELi256ELi128ELb0ELb1ELb1ELb0ELb1ELb1EEEEEEEEEvNT_6ParamsE)
        .other          _ZN7cutlass13device_kernelIN5flash11enable_sm90INS1_16FlashAttnFwdSm90INS1_25CollectiveMainloopFwdSm90ILi2EN4cute5tupleIJNS5_1CILi1EEES8_S8_EEENS6_IJNS7_ILi128EEESA_NS7_ILi256EEEEEELi256ENS_12float_e4m3_tEfNS_4arch4Sm90ELb0ELb0ELb1ELb1ELb1ELb0ELb0ELb1ELb0ELb1ELb0ELb0EEENS1_21CollectiveEpilogueFwdINS6_IJSA_SB_SA_EEES9_NS_10bfloat16_tESF_Li256ELb1ELb1ELb0ELb1EEENS1_36VarlenDynamicPersistentTileSchedulerILi128ELi128ELi256ELi128ELb0ELb1ELb1ELb0ELb1ELb1EEEEEEEEEvNT_6ParamsE,@"STO_CUDA_ENTRY STV_DEFAULT"
_ZN7cutlass13device_kernelIN5flash11enable_sm90INS1_16FlashAttnFwdSm90INS1_25CollectiveMainloopFwdSm90ILi2EN4cute5tupleIJNS5_1CILi1EEES8_S8_EEENS6_IJNS7_ILi128EEESA_NS7_ILi256EEEEEELi256ENS_12float_e4m3_tEfNS_4arch4Sm90ELb0ELb0ELb1ELb1ELb1ELb0ELb0ELb1ELb0ELb1ELb0ELb0EEENS1_21CollectiveEpilogueFwdINS6_IJSA_SB_SA_EEES9_NS_10bfloat16_tESF_Li256ELb1ELb1ELb0ELb1EEENS1_36VarlenDynamicPersistentTileSchedulerILi128ELi128ELi256ELi128ELb0ELb1ELb1ELb0ELb1ELb1EEEEEEEEEvNT_6ParamsE:
        /* <DEDUP_REMOVED lines=9> */
[----:B------:R1:W2:Y:S01]  /*0090*/  SHFL.IDX PT, R4, R3, RZ, 0x1f ;  /* 0x00001fff03047589 */ /* 0x0002a200000e0000 */
        /* <DEDUP_REMOVED lines=14> */
[----:B------:R1:W0:Y:S06]  /*0180*/  @!UP0 SYNCS.EXCH.64 URZ, [UR8+0x38800], UR4 ;  /* 0x03880004083f85b2 */ /* 0x00022c0008000100 */
[----:B------:R1:W3:Y:S02]  /*0190*/  @!UP1 SYNCS.EXCH.64 URZ, [UR8+0x38820], UR6 ;  /* 0x03882006083f95b2 */ /* 0x0002e40008000100 */
[----:B-12---:R-:W-:Y:S05]  /*01a0*/  @P1 BRA `(.L_x_213) ;  /* 0x0000000000481947 */ /* 0x006fea0003800000 */
[----:B------:R-:W1:Y:S01]  /*01b0*/  S2UR UR5, SR_CgaCtaId ;  /* 0x00000000000579c3 */ /* 0x000e620000008800 */
[----:B------:R-:W-:Y:S01]  /*01c0*/  UMOV UR4, 0x400 ;  /* 0x0000040000047882 */ /* 0x000fe20000000000 */
[----:B------:R-:W-:Y:S01]  /*01d0*/  UMOV UR6, 0x80 ;  /* 0x0000008000067882 */ /* 0x000fe20000000000 */
[----:B------:R-:W-:Y:S01]  /*01e0*/  UMOV UR7, 0x100 ;  /* 0x0000010000077882 */ /* 0x000fe20000000000 */
[----:B------:R-:W-:Y:S01]  /*01f0*/  ELECT P0, URZ, PT ;  /* 0x00000000003f782f */ /* 0x000fe20003800000 */
[----:B-1----:R-:W-:Y:S02]  /*0200*/  ULEA UR8, UR5, UR4, 0x18 ;  /* 0x0000000405087291 */ /* 0x002fe4000f8ec03f */
[----:B------:R-:W-:-:S04]  /*0210*/  UIADD3 UR4, -UR6, 0x100000, URZ ;  /* 0x0010000006047890 */ /* 0x000fc8000fffe13f */
[----:B------:R-:W-:Y:S02]  /*0220*/  USHF.L.U32 UR5, UR4, 0xb, URZ ;  /* 0x0000000b04057899 */ /* 0x000fe4000800063f */
[----:B------:R-:W-:Y:S02]  /*0230*/  USHF.L.U32 UR4, UR4, 0x1, URZ ;  /* 0x0000000104047899 */ /* 0x000fe4000800063f */
[----:B------:R-:W-:-:S04]  /*0240*/  UIADD3 UR6, -UR7, 0x100000, URZ ;  /* 0x0010000007067890 */ /* 0x000fc8000fffe13f */
[----:B------:R-:W-:Y:S02]  /*0250*/  USHF.L.U32 UR7, UR6, 0xb, URZ ;  /* 0x0000000b06077899 */ /* 0x000fe4000800063f */
[----:B------:R-:W-:Y:S01]  /*0260*/  USHF.L.U32 UR6, UR6, 0x1, URZ ;  /* 0x0000000106067899 */ /* 0x000fe2000800063f */
[----:B------:R-:W1:Y:S03]  /*0270*/  FENCE.VIEW.ASYNC.S ;  /* 0x00000000000073c6 */ /* 0x000e660000000000 */
[----:B-1----:R1:W2:Y:S08]  /*0280*/  SYNCS.EXCH.64 URZ, [UR8+0x38830], UR4 ;  /* 0x03883004083f75b2 */ /* 0x0022b00008000100 */
[----:B------:R1:W4:Y:S01]  /*0290*/  SYNCS.EXCH.64 URZ, [UR8+0x38840], UR6 ;  /* 0x03884006083f75b2 */ /* 0x0003220008000100 */
[----:B------:R1:W0:Y:S01]  /*02a0*/  SYNCS.EXCH.64 URZ, [UR8+0x38838], UR4 ;  /* 0x03883804083f75b2 */ /* 0x0002220008000100 */
[----:B------:R1:W0:Y:S01]  /*02b0*/  SYNCS.EXCH.64 URZ, [UR8+0x38848], UR6 ;  /* 0x03884806083f75b2 */ /* 0x0002220008000100 */
[----:B------:R-:W-:Y:S01]  /*02c0*/  NOP ;  /* 0x0000000000007918 */ /* 0x000fe20000000000 */
.L_x_213:
[----:B------:R-:W5:Y:S01]  /*02d0*/  SHFL.IDX PT, R2, R0, RZ, 0x1f ;  /* 0x00001fff00027589 */ /* 0x000f6200000e0000 */
[----:B------:R-:W-:Y:S01]  /*02e0*/  NOP ;  /* 0x0000000000007918 */ /* 0x000fe20000000000 */
[----:B-----5:R-:W-:-:S13]  /*02f0*/  ISETP.NE.AND P0, PT, R2, RZ, PT ;  /* 0x000000ff0200720c */ /* 0x020fda0003f05270 */
[----:B------:R-:W-:Y:S05]  /*0300*/  @P0 BRA `(.L_x_214) ;  /* 0x0000000000480947 */ /* 0x000fea0003800000 */
[----:B-1----:R-:W1:Y:S01]  /*0310*/  S2UR UR5, SR_CgaCtaId ;  /* 0x00000000000579c3 */ /* 0x002e620000008800 */
        /* <DEDUP_REMOVED lines=12> */
[----:B-1----:R1:W0:Y:S08]  /*03e0*/  SYNCS.EXCH.64 URZ, [UR8+0x38850], UR4 ;  /* 0x03885004083f75b2 */ /* 0x0022300008000100 */
[----:B------:R1:W0:Y:S01]  /*03f0*/  SYNCS.EXCH.64 URZ, [UR8+0x38860], UR6 ;  /* 0x03886006083f75b2 */ /* 0x0002220008000100 */
[----:B------:R1:W0:Y:S01]  /*0400*/  SYNCS.EXCH.64 URZ, [UR8+0x38858], UR4 ;  /* 0x03885804083f75b2 */ /* 0x0002220008000100 */
[----:B------:R1:W0:Y:S01]  /*0410*/  SYNCS.EXCH.64 URZ, [UR8+0x38868], UR6 ;  /* 0x03886806083f75b2 */ /* 0x0002220008000100 */
[----:B------:R-:W-:Y:S01]  /*0420*/  NOP ;  /* 0x0000000000007918 */ /* 0x000fe20000000000 */
.L_x_214:
[----:B------:R-:W5:Y:S01]  /*0430*/  SHFL.IDX PT, R2, R0, RZ, 0x1f ;  /* 0x00001fff00027589 */ /* 0x000f6200000e0000 */
[----:B------:R-:W-:Y:S01]  /*0440*/  NOP ;  /* 0x0000000000007918 */ /* 0x000fe20000000000 */
[----:B-----5:R-:W-:-:S13]  /*0450*/  ISETP.NE.AND P0, PT, R2, RZ, PT ;  /* 0x000000ff0200720c */ /* 0x020fda0003f05270 */
[----:B------:R-:W-:Y:S05]  /*0460*/  @P0 BRA `(.L_x_215) ;  /* 0x0000000000380947 */ /* 0x000fea0003800000 */
[----:B-1----:R-:W1:Y:S01]  /*0470*/  S2UR UR5, SR_CgaCtaId ;  /* 0x00000000000579c3 */ /* 0x002e620000008800 */
[----:B------:R-:W-:Y:S01]  /*0480*/  UMOV UR4, 0x400 ;  /* 0x0000040000047882 */ /* 0x000fe20000000000 */
[----:B------:R-:W-:Y:S01]  /*0490*/  UMOV UR7, 0x80 ;  /* 0x0000008000077882 */ /* 0x000fe20000000000 */
[----:B------:R-:W-:Y:S01]  /*04a0*/  ELECT P0, URZ, PT ;  /* 0x00000000003f782f */ /* 0x000fe20003800000 */
[----:B-1----:R-:W-:Y:S02]  /*04b0*/  ULEA UR6, UR5, UR4, 0x18 ;  /* 0x0000000405067291 */ /* 0x002fe4000f8ec03f */
[----:B------:R-:W-:-:S04]  /*04c0*/  UIADD3 UR4, -UR7, 0x100000, URZ ;  /* 0x0010000007047890 */ /* 0x000fc8000fffe13f */
[----:B------:R-:W-:Y:S02]  /*04d0*/  USHF.L.U32 UR5, UR4, 0xb, URZ ;  /* 0x0000000b04057899 */ /* 0x000fe4000800063f */
[----:B------:R-:W-:Y:S01]  /*04e0*/  USHF.L.U32 UR4, UR4, 0x1, URZ ;  /* 0x0000000104047899 */ /* 0x000fe2000800063f */
[----:B------:R-:W1:Y:S11]  /*04f0*/  FENCE.VIEW.ASYNC.S ;  /* 0x00000000000073c6 */ /* 0x000e760000000000 */
[----:B-1----:R1:W0:Y:S01]  /*0500*/  SYNCS.EXCH.64 URZ, [UR6+0x38870], UR4 ;  /* 0x03887004063f75b2 */ /* 0x0022220008000100 */
[----:B------:R1:W0:Y:S01]  /*0510*/  SYNCS.EXCH.64 URZ, [UR6+0x38880], UR4 ;  /* 0x03888004063f75b2 */ /* 0x0002220008000100 */
[----:B------:R1:W0:Y:S01]  /*0520*/  SYNCS.EXCH.64 URZ, [UR6+0x38878], UR4 ;  /* 0x03887804063f75b2 */ /* 0x0002220008000100 */
[----:B------:R1:W0:Y:S01]  /*0530*/  SYNCS.EXCH.64 URZ, [UR6+0x38888], UR4 ;  /* 0x03888804063f75b2 */ /* 0x0002220008000100 */
[----:B------:R-:W-:Y:S01]  /*0540*/  NOP ;  /* 0x0000000000007918 */ /* 0x000fe20000000000 */
.L_x_215:
        /* <DEDUP_REMOVED lines=22> */
.L_x_216:
[----:B------:R-:W5:Y:S01]  /*06b0*/  SHFL.IDX PT, R3, R0, RZ, 0x1f ;  /* 0x00001fff00037589 */ /* 0x000f6200000e0000 */
[----:B------:R-:W-:Y:S01]  /*06c0*/  R2UR UR9, R4 ;  /* 0x00000000040972ca */ /* 0x000fe200000e0000 */
[----:B------:R-:W-:Y:S01]  /*06d0*/  NOP ;  /* 0x0000000000007918 */ /* 0x000fe20000000000 */
[----:B------:R-:W0:Y:S01]  /*06e0*/  S2R R2, SR_CgaCtaId ;  /* 0x0000000000027919 */ /* 0x000e220000008800 */
[----:B-----5:R-:W-:-:S13]  /*06f0*/  ISETP.NE.AND P0, PT, R3, RZ, PT ;  /* 0x000000ff0300720c */ /* 0x020fda0003f05270 */
[----:B0-----:R-:W-:Y:S05]  /*0700*/  @P0 BRA `(.L_x_217) ;  /* 0x0000000000480947 */ /* 0x001fea0003800000 */
[----:B-1----:R-:W0:Y:S01]  /*0710*/  S2UR UR5, SR_CgaCtaId ;  /* 0x00000000000579c3 */ /* 0x002e220000008800 */
        /* <DEDUP_REMOVED lines=13> */
[----:B------:R0:W0:Y:S01]  /*07f0*/  SYNCS.EXCH.64 URZ, [UR8+0x388c0], UR6 ;  /* 0x0388c006083f75b2 */ /* 0x0000220008000100 */
[----:B------:R0:W0:Y:S01]  /*0800*/  SYNCS.EXCH.64 URZ, [UR8+0x388b8], UR4 ;  /* 0x0388b804083f75b2 */ /* 0x0000220008000100 */
[----:B------:R0:W0:Y:S01]  /*0810*/  SYNCS.EXCH.64 URZ, [UR8+0x388c8], UR6 ;  /* 0x0388c806083f75b2 */ /* 0x0000220008000100 */
[----:B------:R-:W-:Y:S01]  /*0820*/  NOP ;  /* 0x0000000000007918 */ /* 0x000fe20000000000 */
.L_x_217:
        /* <DEDUP_REMOVED lines=8> */
.L_x_219:
[----:B------:R-:W-:-:S08]  /*08b0*/  NOP ;  /* 0x0000000000007918 */ /* 0x000fd00000000000 */
[----:B------:R-:W0:Y:S02]  /*08c0*/  USETMAXREG.TRY_ALLOC.CTAPOOL UP0, 0xe8 ;  /* 0x000000e8000079c8 */ /* 0x000e240008000600 */
[----:B0-----:R-:W-:-:S13]  /*08d0*/  PLOP3.LUT P0, PT, PT, PT, UP0, 0x80, 0x0 ;  /* 0x000000000000781c */ /* 0x001fda0003f0f008 */
[----:B------:R-:W-:Y:S05]  /*08e0*/  @!P0 BRA `(.L_x_219) ;  /* 0xfffffffc00f08947 */ /* 0x000fea000383ffff */
[----:B------:R-:W0:Y:S01]  /*08f0*/  S2R R0, SR_TID.X ;  /* 0x0000000000007919 */ /* 0x000e220000002100 */
[----:B------:R-:W1:Y:S01]  /*0900*/  S2UR UR5, SR_CgaCtaId ;  /* 0x00000000000579c3 */ /* 0x000e620000008800 */
[----:B------:R-:W-:-:S07]  /*0910*/  UMOV UR4, 0x400 ;  /* 0x0000040000047882 */ /* 0x000fce0000000000 */
[----:B------:R-:W-:Y:S06]  /*0920*/  BAR.ARV 0x8, 0x180 ;  /* 0x0206000000007b1d */ /* 0x000fec0000002000 */
[----:B-1----:R-:W-:Y:S01]  /*0930*/  ULEA UR4, UR5, UR4, 0x18 ;  /* 0x0000000405047291 */ /* 0x002fe2000f8ec03f */
[----:B0-----:R-:W-:-:S04]  /*0940*/  SHF.R.U32.HI R0, RZ, 0x7, R0 ;  /* 0x00000007ff007819 */ /* 0x001fc80000011600 */
[----:B------:R-:W-:-:S13]  /*0950*/  ISETP.NE.AND P0, PT, R0, 0x1, PT ;  /* 0x000000010000780c */ /* 0x000fda0003f05270 */
[----:B------:R-:W-:Y:S08]  /*0960*/  @!P0 BAR.ARV 0x9, 0x100 ;  /* 0x0244000000008b1d */ /* 0x000ff00000002000 */
[----:B------:R-:W-:Y:S06]  /*0970*/  BAR.SYNC.DEFER_BLOCKING 0x5, 0x180 ;  /* 0x0146000000007b1d */ /* 0x000fec0000010000 */
[----:B------:R-:W0:Y:S01]  /*0980*/  LDS.128 R44, [UR4+0x388d0] ;  /* 0x0388d004ff2c7984 */ /* 0x000e220008000c00 */
[----:B------:R-:W-:Y:S01]  /*0990*/  ULDC UR4, c[0x0][0xc3c] ;  /* 0x00030f0000047ab9 */ /* 0x000fe20000000800 */
[----:B------:R-:W-:Y:S06]  /*09a0*/  BAR.ARV 0x4, 0x180 ;  /* 0x0106000000007b1d */ /* 0x000fec0000002000 */
[----:B0-----:R-:W-:-:S13]  /*09b0*/  ISETP.GE.AND P0, PT, R47, UR4, PT ;  /* 0x000000042f007c0c */ /* 0x001fda000bf06270 */
[----:B------:R-:W-:Y:S05]  /*09c0*/  @P0 EXIT ;  /* 0x000000000000094d */ /* 0x000fea0003800000 */
[----:B------:R-:W0:Y:S01]  /*09d0*/  S2R R0, SR_TID.X ;  /* 0x0000000000007919 */ /* 0x000e220000002100 */
[----:B------:R-:W-:Y:S01]  /*09e0*/  R2UR UR5, R45 ;  /* 0x000000002d0572ca */ /* 0x000fe200000e0000 */
[----:B------:R-:W-:Y:S01]  /*09f0*/  ULOP3.LUT UR44, UR37, 0x1, URZ, 0xfc, !UPT ;  /* 0x00000001252c7892 */ /* 0x000fe2000f8efc3f */
[----:B------:R-:W-:Y:S01]  /*0a00*/  R2UR UR45, R46 ;  /* 0x000000002e2d72ca */ /* 0x000fe200000e0000 */
[----:B------:R-:W-:Y:S01]  /*0a10*/  UMOV UR43, URZ ;  /* 0x0000003f002b7c82 */ /* 0x000fe20008000000 */
[----:B------:R-:W-:Y:S01]  /*0a20*/  UMOV UR42, URZ ;  /* 0x0000003f002a7c82 */ /* 0x000fe20008000000 */
[----:B------:R-:W-:Y:S01]  /*0a30*/  UMOV UR36, URZ ;  /* 0x0000003f00247c82 */ /* 0x000fe20008000000 */
[----:B0-----:R-:W-:-:S05]  /*0a40*/  VIADD R225, R0, 0xffffff80 ;  /* 0xffffff8000e17836 */ /* 0x001fca0000000000 */
[----:B------:R-:W-:-:S04]  /*0a50*/  SHF.R.S32.HI R0, RZ, 0x1f, R225 ;  /* 0x0000001fff007819 */ /* 0x000fc800000114e1 */
[CC--:B------:R-:W-:Y:S02]  /*0a60*/  LEA.HI R3, R0.reuse, R225.reuse, RZ, 0x7 ;  /* 0x000000e100037211 */ /* 0x0c0fe400078f38ff */
[-C--:B------:R-:W-:Y:S02]  /*0a70*/  LEA.HI R4, R0, R225.reuse, RZ, 0x5 ;  /* 0x000000e100047211 */ /* 0x080fe400078f28ff */
[----:B------:R-:W-:Y:S02]  /*0a80*/  LOP3.LUT R2, R3, 0xffffff80, RZ, 0xc0, !PT ;  /* 0xffffff8003027812 */ /* 0x000fe400078ec0ff */
[----:B------:R-:W-:Y:S01]  /*0a90*/  SHF.R.S32.HI R216, RZ, 0x7, R3 ;  /* 0x00000007ffd87819 */ /* 0x000fe20000011403 */
[----:B------:R-:W-:Y:S02]  /*0aa0*/  IMAD.SHL.U32 R6, R4, 0x20, RZ ;  /* 0x0000002004067824 */ /* 0x000fe400078e00ff */
[----:B------:R-:W-:Y:S01]  /*0ab0*/  IMAD.IADD R23, R225, 0x1, -R2 ;  /* 0x00000001e1177824 */ /* 0x000fe200078e0a02 */
[----:B------:R-:W-:-:S02]  /*0ac0*/  LEA.HI R2, R0, R225, RZ, 0x4 ;  /* 0x000000e100027211 */ /* 0x000fc400078f20ff */
[----:B------:R-:W-:Y:S02]  /*0ad0*/  LOP3.LUT R7, R6, 0xfffffc00, RZ, 0xc0, !PT ;  /* 0xfffffc0006077812 */ /* 0x000fe400078ec0ff */
[----:B------:R-:W-:Y:S02]  /*0ae0*/  SHF.R.S32.HI R8, RZ, 0x1f, R23 ;  /* 0x0000001fff087819 */ /* 0x000fe40000011417 */
[----:B------:R-:W-:Y:S02]  /*0af0*/  SHF.R.S32.HI R5, RZ, 0x4, R2 ;  /* 0x00000004ff057819 */ /* 0x000fe40000011402 */
[----:B------:R-:W-:Y:S02]  /*0b00*/  LEA.HI R9, R8, R23, RZ, 0x2 ;  /* 0x0000001708097211 */ /* 0x000fe400078f10ff */
[C---:B------:R-:W-:Y:S02]  /*0b10*/  LOP3.LUT R4, R2.reuse, 0x3fffff0, RZ, 0xc0, !PT ;  /* 0x03fffff002047812 */ /* 0x040fe400078ec0ff */
[----:B------:R-:W-:-:S02]  /*0b20*/  LEA.HI R2, R2, R5, RZ, 0x1 ;  /* 0x0000000502027211 */ /* 0x000fc400078f08ff */
[-C--:B------:R-:W-:Y:S01]  /*0b30*/  LEA.HI R6, R0, R225.reuse, RZ, 0x2 ;  /* 0x000000e100067211 */ /* 0x080fe200078f10ff */
[----:B------:R-:W-:Y:S01]  /*0b40*/  IMAD.IADD R4, R225, 0x1, -R4 ;  /* 0x00000001e1047824 */ /* 0x000fe200078e0a04 */
[--C-:B------:R-:W-:Y:S02]  /*0b50*/  SHF.R.S32.HI R10, RZ, 0x2, R9.reuse ;  /* 0x00000002ff0a7819 */ /* 0x100fe40000011409 */
[----:B------:R-:W-:Y:S01]  /*0b60*/  SHF.R.S32.HI R11, RZ, 0x1f, R9 ;  /* 0x0000001fff0b7819 */ /* 0x000fe20000011409 */
[----:B------:R-:W-:Y:S01]  /*0b70*/  IMAD R7, R4, 0x40, R7 ;  /* 0x0000004004077824 */ /* 0x000fe200078e0207 */
[----:B------:R-:W-:Y:S02]  /*0b80*/  LOP3.LUT R2, R2, 0x1ffffffe, RZ, 0xc0, !PT ;  /* 0x1ffffffe02027812 */ /* 0x000fe400078ec0ff */
[----:B------:R-:W-:Y:S02]  /*0b90*/  LOP3.LUT R6, R6, 0xfffffffc, RZ, 0xc0, !PT ;  /* 0xfffffffc06067812 */ /* 0x000fe400078ec0ff */
[----:B------:R-:W-:Y:S01]  /*0ba0*/  LEA.HI R0, R0, R225, RZ, 0x3 ;  /* 0x000000e100007211 */ /* 0x000fe200078f18ff */
[----:B------:R-:W-:Y:S01]  /*0bb0*/  IMAD.IADD R220, R5, 0x1, -R2 ;  /* 0x0000000105dc7824 */ /* 0x000fe200078e0a02 */
[----:B------:R-:W-:Y:S01]  /*0bc0*/  LEA.HI R11, R11, R10, RZ, 0x3 ;  /* 0x0000000a0b0b7211 */ /* 0x000fe200078f18ff */
[----:B------:R-:W-:Y:S01]  /*0bd0*/  IMAD.IADD R6, R225, 0x1, -R6 ;  /* 0x00000001e1067824 */ /* 0x000fe200078e0a06 */
[----:B------:R-:W-:Y:S01]  /*0be0*/  LOP3.LUT R2, R0, 0xfffffff8, RZ, 0xc0, !PT ;  /* 0xfffffff800027812 */ /* 0x000fe200078ec0ff */
[----:B------:R-:W-:Y:S01]  /*0bf0*/  IMAD R220, R220, 0x8, R7 ;  /* 0x00000008dcdc7824 */ /* 0x000fe200078e0207 */
[----:B------:R-:W-:-:S02]  /*0c00*/  LOP3.LUT R11, R11, 0xfffffff8, RZ, 0xc0, !PT ;  /* 0xfffffff80b0b7812 */ /* 0x000fc400078ec0ff */
[----:B------:R-:W-:Y:S01]  /*0c10*/  LEA.HI R8, R8, R23, RZ, 0x5 ;  /* 0x0000001708087211 */ /* 0x000fe200078f28ff */
[----:B------:R-:W-:Y:S01]  /*0c20*/  IMAD.IADD R19, R225, 0x1, -R2 ;  /* 0x00000001e1137824 */ /* 0x000fe200078e0a02 */
[----:B------:R-:W-:Y:S01]  /*0c30*/  LEA.HI R3, R3, R216, RZ, 0x1 ;  /* 0x000000d803037211 */ /* 0x000fe200078f08ff */
[----:B------:R-:W-:Y:S01]  /*0c40*/  IMAD.IADD R11, R10, 0x1, -R11 ;  /* 0x000000010a0b7824 */ /* 0x000fe200078e0a0b */
[----:B------:R-:W-:Y:S01]  /*0c50*/  SHF.R.S32.HI R8, RZ, 0x5, R8 ;  /* 0x00000005ff087819 */ /* 0x000fe20000011408 */
[----:B------:R-:W-:Y:S01]  /*0c60*/  IMAD.SHL.U32 R2, R19, 0x8, RZ ;  /* 0x0000000813027824 */ /* 0x000fe200078e00ff */
[----:B------:R-:W-:Y:S02]  /*0c70*/  LEA.HI R4, R6, R6, RZ, 0x1 ;  /* 0x0000000606047211 */ /* 0x000fe400078f08ff */
[----:B------:R-:W-:Y:S01]  /*0c80*/  LOP3.LUT R3, R3, 0x3fffffe, RZ, 0xc0, !PT ;  /* 0x03fffffe03037812 */ /* 0x000fe200078ec0ff */
[----:B------:R-:W-:Y:S01]  /*0c90*/  IMAD R8, R8, 0x10, R11 ;  /* 0x0000001008087824 */ /* 0x000fe200078e020b */
[----:B------:R-:W-:Y:S01]  /*0ca0*/  LOP3.LUT R5, R4, 0x1ffffffe, RZ, 0xc0, !PT ;  /* 0x1ffffffe04057812 */ /* 0x000fe200078ec0ff */
[----:B------:R-:W-:Y:S01]  /*0cb0*/  VIADD R17, R2, 0x40 ;  /* 0x0000004002117836 */ /* 0x000fe20000000000 */
[----:B------:R-:W-:Y:S01]  /*0cc0*/  LOP3.LUT R218, R9, 0x7ffffffc, RZ, 0xc0, !PT ;  /* 0x7ffffffc09da7812 */ /* 0x000fe200078ec0ff */
[----:B------:R-:W-:Y:S01]  /*0cd0*/  IMAD.IADD R3, R216, 0x1, -R3 ;  /* 0x00000001d8037824 */ /* 0x000fe200078e0a03 */
[----:B------:R-:W-:Y:S01]  /*0ce0*/  SHF.R.S32.HI R22, RZ, 0x3, R0 ;  /* 0x00000003ff167819 */ /* 0x000fe20000011400 */
[C---:B------:R-:W-:Y:S01]  /*0cf0*/  VIADD R16, R2.reuse, 0x80 ;  /* 0x0000008002107836 */ /* 0x040fe20000000000 */
[----:B------:R-:W-:Y:S01]  /*0d00*/  SHF.R.S32.HI R224, RZ, 0x1f, R2 ;  /* 0x0000001fffe07819 */ /* 0x000fe20000011402 */
[----:B------:R-:W-:Y:S01]  /*0d10*/  VIADD R18, R2, 0xc0 ;  /* 0x000000c002127836 */ /* 0x000fe20000000000 */
[----:B------:R-:W-:Y:S01]  /*0d20*/  SHF.R.S32.HI R223, RZ, 0x1f, R17 ;  /* 0x0000001fffdf7819 */ /* 0x000fe20000011411 */
[----:B------:R-:W-:Y:S01]  /*0d30*/  IMAD.IADD R6, R6, 0x1, -R5 ;  /* 0x0000000106067824 */ /* 0x000fe200078e0a05 */
[----:B------:R-:W-:Y:S01]  /*0d40*/  SHF.R.S32.HI R222, RZ, 0x1f, R16 ;  /* 0x0000001fffde7819 */ /* 0x000fe20000011410 */
[----:B------:R-:W-:Y:S01]  /*0d50*/  IMAD R217, R3, 0x40, R8 ;  /* 0x0000004003d97824 */ /* 0x000fe200078e0208 */
[----:B------:R-:W-:Y:S01]  /*0d60*/  SHF.R.S32.HI R221, RZ, 0x1f, R18 ;  /* 0x0000001fffdd7819 */ /* 0x000fe20000011412 */
[----:B------:R-:W-:-:S02]  /*0d70*/  IMAD.IADD R218, R23, 0x1, -R218 ;  /* 0x0000000117da7824 */ /* 0x000fc400078e0ada */
[----:B------:R-:W-:-:S07]  /*0d80*/  IMAD R219, R6, 0x8, R217 ;  /* 0x0000000806db7824 */ /* 0x000fce00078e02d9 */
.L_x_265:
[----:B012-4-:R-:W0:Y:S01]  /*0d90*/  LDC.64 R4, c[0x0][0xc88] ;  /* 0x00032200ff047b82 */ /* 0x017e220000000a00 */
[----:B------:R-:W-:Y:S01]  /*0da0*/  ULDC.64 UR6, c[0x0][0xa28] ;  /* 0x00028a0000067ab9 */ /* 0x000fe20000000a00 */
[----:B------:R-:W-:Y:S01]  /*0db0*/  ULDC.64 UR8, c[0x0][0xa20] ;  /* 0x0002880000087ab9 */ /* 0x000fe20000000a00 */
[----:B------:R-:W-:Y:S01]  /*0dc0*/  ULDC UR4, c[0x0][0x424] ;  /* 0x0001090000047ab9 */ /* 0x000fe20000000800 */
[----:B0-----:R-:W-:-:S06]  /*0dd0*/  IMAD.WIDE R4, R47, 0x4, R4 ;  /* 0x000000042f047825 */ /* 0x001fcc00078e0204 */
[----:B------:R-:W2:Y:S01]  /*0de0*/  LDG.E R4, desc[UR50][R4.64] ;  /* 0x0000003204047981 */ /* 0x000ea2000c1e1900 */
[----:B------:R-:W-:Y:S02]  /*0df0*/  UISETP.NE.U32.AND UP0, UPT, UR6, URZ, UPT ;  /* 0x0000003f0600728c */ /* 0x000fe4000bf05070 */
[----:B------:R-:W-:Y:S02]  /*0e00*/  UISETP.NE.U32.AND UP1, UPT, UR8, URZ, UPT ;  /* 0x0000003f0800728c */ /* 0x000fe4000bf25070 */
[----:B------:R-:W-:Y:S02]  /*0e10*/  UISETP.NE.AND.EX UP0, UPT, UR7, URZ, UPT, UP0 ;  /* 0x0000003f0700728c */ /* 0x000fe4000bf05300 */
[----:B------:R-:W-:-:S04]  /*0e20*/  UISETP.NE.AND.EX UP1, UPT, UR9, URZ, UPT, UP1 ;  /* 0x0000003f0900728c */ /* 0x000fc8000bf25310 */
[----:B------:R-:W-:Y:S02]  /*0e30*/  PLOP3.LUT P0, PT, PT, PT, UP0, 0x80, 0x0 ;  /* 0x000000000000781c */ /* 0x000fe40003f0f008 */
[----:B------:R-:W-:Y:S02]  /*0e40*/  PLOP3.LUT P1, PT, PT, PT, UP1, 0x80, 0x0 ;  /* 0x000000000000781c */ /* 0x000fe40003f2f018 */
[----:B--2---:R-:W-:-:S13]  /*0e50*/  R2UR UR38, R4 ;  /* 0x00000000042672ca */ /* 0x004fda00000e0000 */
[----:B------:R-:W-:Y:S02]  /*0e60*/  USHF.R.S32.HI UR39, URZ, 0x1f, UR38 ;  /* 0x0000001f3f277899 */ /* 0x000fe40008011426 */
[----:B------:R-:W-:Y:S02]  /*0e70*/  @UP0 ULEA UR6, UP2, UR38, UR6, 0x2 ;  /* 0x0000000626060291 */ /* 0x000fe4000f84103f */
[----:B------:R-:W-:Y:S02]  /*0e80*/  @UP1 ULEA UR8, UP3, UR38, UR8, 0x2 ;  /* 0x0000000826081291 */ /* 0x000fe4000f86103f */
[----:B------:R-:W-:Y:S02]  /*0e90*/  @UP0 ULEA.HI.X UR7, UR38, UR7, UR39, 0x2, UP2 ;  /* 0x0000000726070291 */ /* 0x000fe400090f1427 */
[----:B------:R-:W-:Y:S01]  /*0ea0*/  @UP1 ULEA.HI.X UR9, UR38, UR9, UR39, 0x2, UP3 ;  /* 0x0000000926091291 */ /* 0x000fe200098f1427 */
[----:B------:R-:W-:Y:S02]  /*0eb0*/  IMAD.U32 R4, RZ, RZ, UR6 ;  /* 0x00000006ff047e24 */ /* 0x000fe4000f8e00ff */
[----:B------:R-:W-:-:S02]  /*0ec0*/  IMAD.U32 R6, RZ, RZ, UR8 ;  /* 0x00000008ff067e24 */ /* 0x000fc4000f8e00ff */
[----:B------:R-:W-:Y:S01]  /*0ed0*/  IMAD.U32 R5, RZ, RZ, UR7 ;  /* 0x00000007ff057e24 */ /* 0x000fe2000f8e00ff */
[----:B------:R-:W-:Y:S01]  /*0ee0*/  ULDC.64 UR6, c[0x0][0x418] ;  /* 0x0001060000067ab9 */ /* 0x000fe20000000a00 */
[----:B------:R-:W-:-:S03]  /*0ef0*/  IMAD.U32 R7, RZ, RZ, UR9 ;  /* 0x00000009ff077e24 */ /* 0x000fc6000f8e00ff */
[----:B------:R-:W2:Y:S04]  /*0f00*/  @P0 LDG.E R4, desc[UR50][R4.64] ;  /* 0x0000003204040981 */ /* 0x000ea8000c1e1900 */
[----:B---3--:R0:W3:Y:S01]  /*0f10*/  @P1 LDG.E R6, desc[UR50][R6.64] ;  /* 0x0000003206061981 */ /* 0x0080e2000c1e1900 */
[----:B------:R-:W-:Y:S01]  /*0f20*/  UISETP.NE.U32.AND UP0, UPT, UR6, URZ, UPT ;  /* 0x0000003f0600728c */ /* 0x000fe2000bf05070 */
[----:B------:R-:W-:Y:S01]  /*0f30*/  IMAD.MOV.U32 R3, RZ, RZ, RZ ;  /* 0x000000ffff037224 */ /* 0x000fe200078e00ff */
[----:B------:R-:W-:Y:S01]  /*0f40*/  UMOV UR48, URZ ;  /* 0x0000003f00307c82 */ /* 0x000fe20008000000 */
[----:B------:R-:W-:Y:S01]  /*0f50*/  ULDC UR6, c[0x0][0x2f0] ;  /* 0x0000bc0000067ab9 */ /* 0x000fe20000000800 */
[----:B------:R-:W-:Y:S01]  /*0f60*/  UISETP.NE.AND.EX UP0, UPT, UR7, URZ, UPT, UP0 ;  /* 0x0000003f0700728c */ /* 0x000fe2000bf05300 */
[----:B------:R-:W-:Y:S01]  /*0f70*/  IMAD.MOV.U32 R0, RZ, RZ, RZ ;  /* 0x000000ffff007224 */ /* 0x000fe200078e00ff */
[----:B------:R-:W-:Y:S01]  /*0f80*/  UMOV UR40, UR5 ;  /* 0x0000000500287c82 */ /* 0x000fe20008000000 */
[----:B------:R-:W-:Y:S01]  /*0f90*/  CS2R R34, SRZ ;  /* 0x0000000000227805 */ /* 0x000fe2000001ff00 */
[----:B------:R-:W-:Y:S01]  /*0fa0*/  USEL UR4, UR4, 0x1, UP0 ;  /* 0x0000000104047887 */ /* 0x000fe20008000000 */
[----:B------:R-:W-:-:S02]  /*0fb0*/  CS2R R146, SRZ ;  /* 0x0000000000927805 */ /* 0x000fc4000001ff00 */
[----:B------:R-:W-:Y:S02]  /*0fc0*/  CS2R R108, SRZ ;  /* 0x00000000006c7805 */ /* 0x000fe4000001ff00 */
[----:B------:R-:W-:Y:S01]  /*0fd0*/  CS2R R144, SRZ ;  /* 0x0000000000907805 */ /* 0x000fe2000001ff00 */
[----:B------:R-:W-:Y:S01]  /*0fe0*/  UIMAD UR4, UR4, UR6, URZ ;  /* 0x00000006040472a4 */ /* 0x000fe2000f8e023f */
[----:B------:R-:W-:Y:S02]  /*0ff0*/  CS2R R30, SRZ ;  /* 0x00000000001e7805 */ /* 0x000fe4000001ff00 */
[----:B------:R-:W-:Y:S02]  /*1000*/  CS2R R100, SRZ ;  /* 0x0000000000647805 */ /* 0x000fe4000001ff00 */
[----:B------:R-:W-:Y:S02]  /*1010*/  CS2R R138, SRZ ;  /* 0x00000000008a7805 */ /* 0x000fe4000001ff00 */
[----:B------:R-:W-:-:S02]  /*1020*/  CS2R R136, SRZ ;  /* 0x0000000000887805 */ /* 0x000fc4000001ff00 */
[----:B------:R-:W-:Y:S02]  /*1030*/  CS2R R38, SRZ ;  /* 0x0000000000267805 */ /* 0x000fe4000001ff00 */
[----:B------:R-:W-:Y:S02]  /*1040*/  CS2R R92, SRZ ;  /* 0x00000000005c7805 */ /* 0x000fe4000001ff00 */
        /* <DEDUP_REMOVED lines=21> */
[----:B------:R-:W-:Y:S01]  /*11a0*/  CS2R R88, SRZ ;  /* 0x0000000000587805 */ /* 0x000fe2000001ff00 */
[----:B------:R-:W-:Y:S01]  /*11b0*/  IMAD.MOV.U32 R33, RZ, RZ, RZ ;  /* 0x000000ffff217224 */ /* 0x000fe200078e00ff */
        /* <DEDUP_REMOVED lines=23> */
[----:B------:R-:W-:Y:S01]  /*1330*/  CS2R R40, SRZ ;  /* 0x0000000000287805 */ /* 0x000fe2000001ff00 */
[----:B0-----:R-:W-:Y:S02]  /*1340*/  IMAD.MOV.U32 R7, RZ, RZ, RZ ;  /* 0x000000ffff077224 */ /* 0x001fe400078e00ff */
[----:B------:R-:W-:Y:S01]  /*1350*/  IMAD.MOV.U32 R154, RZ, RZ, RZ ;  /* 0x000000ffff9a7224 */ /* 0x000fe200078e00ff */
[----:B--2---:R-:W-:-:S02]  /*1360*/  @P0 R2UR UR48, R4 ;  /* 0x00000000043002ca */ /* 0x004fc400000e0000 */
[----:B------:R-:W-:Y:S02]  /*1370*/  PLOP3.LUT P0, PT, PT, PT, PT, 0x80, 0x0 ;  /* 0x000000000000781c */ /* 0x000fe40003f0f070 */
[----:B---3--:R-:W-:Y:S01]  /*1380*/  @P1 R2UR UR4, R6 ;  /* 0x00000000060412ca */ /* 0x008fe200000e0000 */
[----:B------:R-:W-:-:S14]  /*1390*/  @P1 BRA `(.L_x_220) ;  /* 0x0000000000341947 */ /* 0x000fdc0003800000 */
[----:B------:R-:W-:Y:S02]  /*13a0*/  ULDC.64 UR6, c[0x0][0xa08] ;  /* 0x0002820000067ab9 */ /* 0x000fe40000000a00 */
[----:B------:R-:W-:-:S04]  /*13b0*/  ISETP.NE.U32.AND P1, PT, RZ, UR6, PT ;  /* 0x00000006ff007c0c */ /* 0x000fc8000bf25070 */
[----:B------:R-:W-:-:S13]  /*13c0*/  ISETP.NE.AND.EX P1, PT, RZ, UR7, PT, P1 ;  /* 0x00000007ff007c0c */ /* 0x000fda000bf25310 */
[----:B------:R-:W-:Y:S05]  /*13d0*/  @!P1 BRA `(.L_x_220) ;  /* 0x0000000000249947 */ /* 0x000fea0003800000 */
[----:B------:R-:W-:Y:S02]  /*13e0*/  ULDC.64 UR4, c[0x0][0xa08] ;  /* 0x0002820000047ab9 */ /* 0x000fe40000000a00 */
[----:B------:R-:W-:-:S06]  /*13f0*/  UIMAD.WIDE UR4, UR38, 0x4, UR4 ;  /* 0x00000004260478a5 */ /* 0x000fcc000f8e0204 */
[----:B------:R-:W-:Y:S02]  /*1400*/  IMAD.U32 R4, RZ, RZ, UR4 ;  /* 0x00000004ff047e24 */ /* 0x000fe4000f8e00ff */
[----:B------:R-:W-:-:S05]  /*1410*/  IMAD.U32 R5, RZ, RZ, UR5 ;  /* 0x00000005ff057e24 */ /* 0x000fca000f8e00ff */
[----:B------:R-:W2:Y:S04]  /*1420*/  LDG.E R8, desc[UR50][R4.64] ;  /* 0x0000003204087981 */ /* 0x000ea8000c1e1900 */
[----:B------:R-:W3:Y:S01]  /*1430*/  LDG.E R6, desc[UR50][R4.64+0x4] ;  /* 0x0000043204067981 */ /* 0x000ee2000c1e1900 */
[----:B--2---:R-:W-:Y:S02]  /*1440*/  R2UR UR4, R8 ;  /* 0x00000000080472ca */ /* 0x004fe400000e0000 */
[----:B---3--:R-:W-:-:S13]  /*1450*/  R2UR UR5, R6 ;  /* 0x00000000060572ca */ /* 0x008fda00000e0000 */
[----:B------:R-:W-:-:S12]  /*1460*/  UIADD3 UR4, -UR4, UR5, URZ ;  /* 0x0000000504047290 */ /* 0x000fd8000fffe13f */
.L_x_220:
[----:B------:R-:W-:Y:S01]  /*1470*/  UIADD3 UR48, -UR48, UR4, URZ ;  /* 0x0000000430307290 */ /* 0x000fe2000fffe13f */
[----:B------:R-:W-:Y:S01]  /*1480*/  IMAD.MOV.U32 R6, RZ, RZ, RZ ;  /* 0x000000ffff067224 */ /* 0x000fe200078e00ff */
[----:B------:R-:W-:Y:S01]  /*1490*/  UMOV UR41, UR45 ;  /* 0x0000002d00297c82 */ /* 0x000fe20008000000 */
[----:B------:R-:W-:Y:S01]  /*14a0*/  IMAD.MOV.U32 R155, RZ, RZ, RZ ;  /* 0x000000ffff9b7224 */ /* 0x000fe200078e00ff */
[----:B------:R-:W-:Y:S01]  /*14b0*/  UISETP.GE.AND UP0, UPT, UR48, 0x1, UPT ;  /* 0x000000013000788c */ /* 0x000fe2000bf06270 */
[----:B------:R-:W-:Y:S01]  /*14c0*/  CS2R R156, SRZ ;  /* 0x00000000009c7805 */ /* 0x000fe2000001ff00 */
[----:B------:R-:W-:Y:S01]  /*14d0*/  UIADD3 UR4, UR48, 0x7f, URZ ;  /* 0x0000007f30047890 */ /* 0x000fe2000fffe03f */
[----:B------:R-:W-:Y:S01]  /*14e0*/  CS2R R8, SRZ ;  /* 0x0000000000087805 */ /* 0x000fe2000001ff00 */
[----:B------:R-:W-:Y:S01]  /*14f0*/  IMAD.MOV.U32 R32, RZ, RZ, RZ ;  /* 0x000000ffff207224 */ /* 0x000fe200078e00ff */
[----:B------:R-:W-:Y:S02]  /*1500*/  CS2R R158, SRZ ;  /* 0x00000000009e7805 */ /* 0x000fe4000001ff00 */
[----:B------:R-:W-:Y:S01]  /*1510*/  PLOP3.LUT P1, PT, PT, PT, UP0, 0x80, 0x0 ;  /* 0x000000000000781c */ /* 0x000fe20003f2f008 */
[----:B------:R-:W-:Y:S01]  /*1520*/  USHF.R.S32.HI UR5, URZ, 0x1f, UR4 ;  /* 0x0000001f3f057899 */ /* 0x000fe20008011404 */
[----:B------:R-:W-:Y:S01]  /*1530*/  CS2R R24, SRZ ;  /* 0x0000000000187805 */ /* 0x000fe2000001ff00 */
[----:B------:R-:W-:-:S02]  /*1540*/  IMAD.MOV.U32 R160, RZ, RZ, RZ ;  /* 0x000000ffffa07224 */ /* 0x000fc400078e00ff */
[----:B------:R-:W-:Y:S01]  /*1550*/  ULEA.HI UR5, UR5, UR4, URZ, 0x7 ;  /* 0x0000000405057291 */ /* 0x000fe2000f8f383f */
[----:B------:R-:W-:-:S07]  /*1560*/  IMAD.MOV.U32 R5, RZ, RZ, RZ ;  /* 0x000000ffff057224 */ /* 0x000fce00078e00ff */
[----:B------:R-:W-:Y:S05]  /*1570*/  @!P1 BRA `(.L_x_221) ;  /* 0x0000006400589947 */ /* 0x000fea0003800000 */
[----:B------:R-:W0:Y:S01]  /*1580*/  SHFL.IDX PT, R0, R216, RZ, 0x1f ;  /* 0x00001fffd8007589 */ /* 0x000e2200000e0000 */
[----:B------:R-:W1:Y:S01]  /*1590*/  S2UR UR46, SR_CgaCtaId ;  /* 0x00000000002e79c3 */ /* 0x000e620000008800 */
[----:B------:R-:W-:Y:S01]  /*15a0*/  UMOV UR52, 0x400 ;  /* 0x0000040000347882 */ /* 0x000fe20000000000 */
[----:B------:R-:W-:Y:S01]  /*15b0*/  USHF.R.S32.HI UR47, URZ, 0x7, UR5 ;  /* 0x000000073f2f7899 */ /* 0x000fe20008011405 */
[----:B0-----:R-:W-:Y:S01]  /*15c0*/  R2UR UR4, R0 ;  /* 0x00000000000472ca */ /* 0x001fe200000e0000 */
[----:B-1----:R-:W-:-:S04]  /*15d0*/  ULEA UR52, UR46, UR52, 0x18 ;  /* 0x000000342e347291 */ /* 0x002fc8000f8ec03f */
[----:B------:R-:W-:-:S04]  /*15e0*/  UIADD3 UR7, UR52, 0x20400, URZ ;  /* 0x0002040034077890 */ /* 0x000fc8000fffe03f */
[----:B------:R-:W-:-:S04]  /*15f0*/  ULOP3.LUT UP0, URZ, UR7, 0x3ff, URZ, 0xc0, !UPT ;  /* 0x000003ff073f7892 */ /* 0x000fc8000f80c03f */
[----:B------:R-:W-:Y:S02]  /*1600*/  ULEA.HI UR6, UR4, UR4, URZ, 0x1 ;  /* 0x0000000404067291 */ /* 0x000fe4000f8f083f */
[----:B------:R-:W-:Y:S02]  /*1610*/  PLOP3.LUT P0, PT, PT, PT, UP0, 0x80, 0x0 ;  /* 0x000000000000781c */ /* 0x000fe40003f0f008 */
[----:B------:R-:W-:-:S04]  /*1620*/  ULOP3.LUT UR6, UR6, 0x1e, URZ, 0xc0, !UPT ;  /* 0x0000001e06067892 */ /* 0x000fc8000f8ec03f */
[----:B------:R-:W-:-:S04]  /*1630*/  UIADD3 UR6, UR4, -UR6, URZ ;  /* 0x8000000604067290 */ /* 0x000fc8000fffe03f */
[----:B------:R-:W-:-:S04]  /*1640*/  ULEA UR6, UR6, UR7, 0xd ;  /* 0x0000000706067291 */ /* 0x000fc8000f8e683f */
[----:B------:R-:W-:-:S04]  /*1650*/  USHF.R.U32.HI UR6, URZ, 0x4, UR6 ;  /* 0x000000043f067899 */ /* 0x000fc80008011606 */
[----:B------:R-:W-:Y:S01]  /*1660*/  ULOP3.LUT UR54, UR6, 0x3fff, URZ, 0xc0, !UPT ;  /* 0x00003fff06367892 */ /* 0x000fe2000f8ec03f */
[----:B------:R-:W-:Y:S11]  /*1670*/  @!P0 BRA `(.L_x_222) ;  /* 0x0000000000408947 */ /* 0x000ff60003800000 */
[----:B------:R-:W-:Y:S01]  /*1680*/  MOV R0, 0x0 ;  /* 0x0000000000007802 */ /* 0x000fe20000000f00 */
[----:B------:R-:W-:Y:S01]  /*1690*/  ULDC.64 UR4, c[0x4][0x1b0] ;  /* 0x01006c0000047ab9 */ /* 0x000fe20000000a00 */
[----:B------:R-:W-:Y:S01]  /*16a0*/  ULDC.64 UR6, c[0x4][0x98] ;  /* 0x0100260000067ab9 */ /* 0x000fe20000000a00 */
[----:B------:R-:W-:Y:S01]  /*16b0*/  IMAD.U32 R4, RZ, RZ, UR4 ;  /* 0x00000004ff047e24 */ /* 0x000fe2000f8e00ff */
        /* <DEDUP_REMOVED lines=12> */
.L_x_222:
        /* <DEDUP_REMOVED lines=10> */
[----:B------:R-:W-:Y:S02]  /*1820*/  @UP0 ULDC.64 UR16, c[0x0][0x9a8] ;  /* 0x00026a0000100ab9 */ /* 0x000fe40000000a00 */
[----:B------:R-:W-:Y:S01]  /*1830*/  @UP1 ULDC.64 UR14, c[0x0][0x9b8] ;  /* 0x00026e00000e1ab9 */ /* 0x000fe20000000a00 */
[----:B------:R-:W-:Y:S02]  /*1840*/  @UP0 UIMAD UR8, UR39, UR16, URZ ;  /* 0x00000010270802a4 */ /* 0x000fe4000f8e023f */
[----:B------:R-:W-:Y:S02]  /*1850*/  @UP1 UIMAD UR10, UR39, UR14, URZ ;  /* 0x0000000e270a12a4 */ /* 0x000fe4000f8e023f */
[----:B------:R-:W-:Y:S02]  /*1860*/  @UP0 UIMAD.WIDE.U32 UR12, UR38, UR16, URZ ;  /* 0x00000010260c02a5 */ /* 0x000fe4000f8e003f */
[----:B------:R-:W-:Y:S02]  /*1870*/  @UP0 UIMAD UR17, UR38, UR17, UR8 ;  /* 0x00000011261102a4 */ /* 0x000fe4000f8e0208 */
[----:B------:R-:W-:-:S02]  /*1880*/  @UP0 USHF.R.S32.HI UR16, URZ, 0x1f, UR45 ;  /* 0x0000001f3f100899 */ /* 0x000fc4000801142d */
[----:B------:R-:W-:Y:S02]  /*1890*/  @UP1 USHF.R.S32.HI UR19, URZ, 0x1f, UR45 ;  /* 0x0000001f3f131899 */ /* 0x000fe4000801142d */
[----:B------:R-:W-:Y:S02]  /*18a0*/  @UP1 UIMAD.WIDE.U32 UR8, UR38, UR14, URZ ;  /* 0x0000000e260812a5 */ /* 0x000fe4000f8e003f */
[----:B------:R-:W-:Y:S02]  /*18b0*/  @UP1 UIMAD UR18, UR38, UR15, UR10 ;  /* 0x0000000f261212a4 */ /* 0x000fe4000f8e020a */
[----:B------:R-:W-:Y:S01]  /*18c0*/  @UP0 UIADD3 UR13, UR13, UR17, URZ ;  /* 0x000000110d0d0290 */ /* 0x000fe2000fffe03f */
[----:B------:R-:W-:Y:S01]  /*18d0*/  @UP0 ULDC.64 UR14, c[0x0][0x9b0] ;  /* 0x00026c00000e0ab9 */ /* 0x000fe20000000a00 */
[----:B------:R-:W-:Y:S01]  /*18e0*/  @UP1 ULDC.64 UR10, c[0x0][0x9c0] ;  /* 0x00027000000a1ab9 */ /* 0x000fe20000000a00 */
[----:B------:R-:W-:Y:S02]  /*18f0*/  @UP0 UIMAD UR16, UR16, UR14, URZ ;  /* 0x0000000e101002a4 */ /* 0x000fe4000f8e023f */
[----:B------:R-:W-:-:S02]  /*1900*/  @UP1 UIMAD UR17, UR19, UR10, URZ ;  /* 0x0000000a131112a4 */ /* 0x000fc4000f8e023f */
[----:B------:R-:W-:Y:S02]  /*1910*/  @UP1 UIADD3 UR9, UR9, UR18, URZ ;  /* 0x0000001209091290 */ /* 0x000fe4000fffe03f */
[----:B------:R-:W-:Y:S02]  /*1920*/  @UP0 UIMAD UR16, UR45, UR15, UR16 ;  /* 0x0000000f2d1002a4 */ /* 0x000fe4000f8e0210 */
[----:B------:R-:W-:Y:S02]  /*1930*/  @UP1 UIMAD UR17, UR45, UR11, UR17 ;  /* 0x0000000b2d1112a4 */ /* 0x000fe4000f8e0211 */
[----:B------:R-:W-:Y:S02]  /*1940*/  @UP0 UIMAD.WIDE.U32 UR14, UR45, UR14, UR12 ;  /* 0x0000000e2d0e02a5 */ /* 0x000fe4000f8e000c */
[----:B------:R-:W-:Y:S02]  /*1950*/  @UP1 UIMAD.WIDE.U32 UR10, UR45, UR10, UR8 ;  /* 0x0000000a2d0a12a5 */ /* 0x000fe4000f8e0008 */
[----:B------:R-:W-:-:S02]  /*1960*/  @UP0 UIADD3 UR9, UR15, UR16, URZ ;  /* 0x000000100f090290 */ /* 0x000fc4000fffe03f */
[----:B------:R-:W-:Y:S02]  /*1970*/  @UP0 ULEA UR4, UP2, UR14, UR4, 0x2 ;  /* 0x000000040e040291 */ /* 0x000fe4000f84103f */
[----:B------:R-:W-:Y:S02]  /*1980*/  @UP1 UIADD3 UR8, UR11, UR17, URZ ;  /* 0x000000110b081290 */ /* 0x000fe4000fffe03f */
[----:B------:R-:W-:Y:S02]  /*1990*/  @UP1 ULEA UR6, UP3, UR10, UR6, 0x2 ;  /* 0x000000060a061291 */ /* 0x000fe4000f86103f */
[----:B------:R-:W-:Y:S01]  /*19a0*/  @UP0 ULEA.HI.X UR5, UR14, UR5, UR9, 0x2, UP2 ;  /* 0x000000050e050291 */ /* 0x000fe200090f1409 */
[----:B------:R-:W-:Y:S01]  /*19b0*/  IMAD.U32 R4, RZ, RZ, UR4 ;  /* 0x00000004ff047e24 */ /* 0x000fe2000f8e00ff */
[----:B------:R-:W-:Y:S02]  /*19c0*/  @UP1 ULEA.HI.X UR7, UR10, UR7, UR8, 0x2, UP3 ;  /* 0x000000070a071291 */ /* 0x000fe400098f1408 */
[----:B------:R-:W-:-:S02]  /*19d0*/  IMAD.U32 R8, RZ, RZ, UR6 ;  /* 0x00000006ff087e24 */ /* 0x000fc4000f8e00ff */
[----:B------:R-:W-:Y:S02]  /*19e0*/  IMAD.U32 R5, RZ, RZ, UR5 ;  /* 0x00000005ff057e24 */ /* 0x000fe4000f8e00ff */
[----:B------:R-:W-:-:S03]  /*19f0*/  IMAD.U32 R9, RZ, RZ, UR7 ;  /* 0x00000007ff097e24 */ /* 0x000fc6000f8e00ff */
[----:B------:R-:W2:Y:S04]  /*1a00*/  @P0 LDG.E R3, desc[UR50][R4.64] ;  /* 0x0000003204030981 */ /* 0x000ea8000c1e1900 */
[----:B------:R-:W2:Y:S01]  /*1a10*/  @P1 LDG.E R0, desc[UR50][R8.64] ;  /* 0x0000003208001981 */ /* 0x000ea2000c1e1900 */
[----:B------:R-:W-:Y:S01]  /*1a20*/  ULEA.HI UR4, UR43, UR43, URZ, 0x1 ;  /* 0x0000002b2b047291 */ /* 0x000fe2000f8f083f */
[----:B------:R-:W0:Y:S03]  /*1a30*/  S2R R20, SR_TID.X ;  /* 0x0000000000147919 */ /* 0x000e260000002100 */
[----:B------:R-:W-:-:S04]  /*1a40*/  ULOP3.LUT UR4, UR4, 0xfffffffe, URZ, 0xc0, !UPT ;  /* 0xfffffffe04047892 */ /* 0x000fc8000f8ec03f */
[----:B------:R-:W-:-:S06]  /*1a50*/  UIADD3 UR4, UR43, -UR4, URZ ;  /* 0x800000042b047290 */ /* 0x000fcc000fffe03f */
[----:B------:R-:W-:Y:S01]  /*1a60*/  IMAD.U32 R7, RZ, RZ, UR4 ;  /* 0x00000004ff077e24 */ /* 0x000fe2000f8e00ff */
[----:B------:R-:W-:-:S04]  /*1a70*/  ULDC UR4, c[0x0][0x9d8] ;  /* 0x0002760000047ab9 */ /* 0x000fc80000000800 */
[----:B------:R-:W-:-:S04]  /*1a80*/  SHF.L.U32 R7, R7, 0x1f, RZ ;  /* 0x0000001f07077819 */ /* 0x000fc800000006ff */
[----:B------:R-:W1:Y:S01]  /*1a90*/  SYNCS.PHASECHK.TRANS64.TRYWAIT P0, [UR52+0x38800], R7 ;  /* 0x03880007ff0075a7 */ /* 0x000e620008000174 */
[----:B0-----:R-:W-:-:S05]  /*1aa0*/  SHF.R.U32.HI R20, RZ, 0x7, R20 ;  /* 0x00000007ff147819 */ /* 0x001fca0000011614 */
[----:B------:R-:W-:Y:S02]  /*1ab0*/  VIADD R6, R20, 0x8 ;  /* 0x0000000814067836 */ /* 0x000fe40000000000 */
[----:B--2---:R-:W-:-:S04]  /*1ac0*/  FMUL.FTZ R0, R3, R0 ;  /* 0x0000000003007220 */ /* 0x004fc80000410000 */
[----:B------:R-:W-:Y:S01]  /*1ad0*/  FMUL.FTZ R0, R0, UR4 ;  /* 0x0000000400007c20 */ /* 0x000fe20008410000 */
[----:B-1----:R-:W-:Y:S06]  /*1ae0*/  @!P0 BRA `(.L_x_223) ;  /* 0x0000010400748947 */ /* 0x002fec0003800000 */
.L_x_367:
[----:B------:R-:W-:Y:S05]  /*1af0*/  WARPSYNC.ALL ;  /* 0x0000000000007948 */ /* 0x000fea0003800000 */
[----:B------:R-:W-:Y:S01]  /*1b00*/  UISETP.NE.AND UP0, UPT, UR44, 0x3, UPT ;  /* 0x000000032c00788c */ /* 0x000fe2000bf05270 */
[----:B------:R1:W-:Y:S05]  /*1b10*/  BAR.SYNC.DEFER_BLOCKING R6, 0x100 ;  /* 0x000400060000751d */ /* 0x0003ea0000010000 */
[----:B------:R-:W-:-:S13]  /*1b20*/  PLOP3.LUT P0, PT, PT, PT, UP0, 0x80, 0x0 ;  /* 0x000000000000781c */ /* 0x000fda0003f0f008 */
[----:B-1----:R-:W-:Y:S05]  /*1b30*/  @!P0 BRA `(.L_x_224) ;  /* 0x0000000000048947 */ /* 0x002fea0003800000 */
[----:B------:R-:W-:Y:S01]  /*1b40*/  BPT.TRAP 0x1 ;  /* 0x000000040000795c */ /* 0x000fe20000300000 */
.L_x_224:
[----:B------:R-:W-:Y:S01]  /*1b50*/  ULEA UR53, UR36, UR52, 0x3 ;  /* 0x0000003424357291 */ /* 0x000fe2000f8e183f */
[----:B0-----:R-:W-:-:S05]  /*1b60*/  IMAD.U32 R7, RZ, RZ, UR42 ;  /* 0x0000002aff077e24 */ /* 0x001fca000f8e00ff */
[----:B------:R-:W-:-:S04]  /*1b70*/  SHF.L.U32 R7, R7, 0x1f, RZ ;  /* 0x0000001f07077819 */ /* 0x000fc800000006ff */
[----:B------:R0:W1:Y:S01]  /*1b80*/  SYNCS.PHASECHK.TRANS64.TRYWAIT P1, [UR53+0x38830], R7 ;  /* 0x03883007ff0075a7 */ /* 0x0000620008020175 */
[----:B------:R-:W-:Y:S05]  /*1b90*/  @!P0 BRA `(.L_x_225) ;  /* 0x0000000000048947 */ /* 0x000fea0003800000 */
[----:B------:R-:W-:Y:S01]  /*1ba0*/  BPT.TRAP 0x1 ;  /* 0x000000040000795c */ /* 0x000fe20000300000 */
.L_x_225:
[----:B-1----:R-:W-:Y:S05]  /*1bb0*/  @P1 BRA `(.L_x_226) ;  /* 0x0000000000081947 */ /* 0x002fea0003800000 */
[----:B------:R-:W1:Y:S02]  /*1bc0*/  SYNCS.PHASECHK.TRANS64.TRYWAIT P1, [UR53+0x38830], R7 ;  /* 0x03883007ff0075a7 */ /* 0x000e640008020175 */
[----:B-1----:R-:W-:Y:S05]  /*1bd0*/  @!P1 BRA `(.L_x_227) ;  /* 0x0000010400509947 */ /* 0x002fea0003800000 */
.L_x_226:
        /* <DEDUP_REMOVED lines=66> */
.L_x_228:
[C---:B------:R-:W-:Y:S01]  /*2000*/  FMUL.FTZ R24, R0.reuse, R24 ;  /* 0x0000001800187220 */ /* 0x040fe20000410000 */
[C---:B------:R-:W-:Y:S01]  /*2010*/  FMUL.FTZ R25, R0.reuse, R25 ;  /* 0x0000001900197220 */ /* 0x040fe20000410000 */
[----:B------:R-:W-:Y:S01]  /*2020*/  UIMAD UR6, UR47, -0x80, UR48 ;  /* 0xffffff802f0678a4 */ /* 0x000fe2000f8e0230 */
[C---:B------:R-:W-:Y:S01]  /*2030*/  FMUL.FTZ R28, R0.reuse, R28 ;  /* 0x0000001c001c7220 */ /* 0x040fe20000410000 */
[C---:B------:R-:W-:Y:S01]  /*2040*/  FMUL.FTZ R39, R0.reuse, R39 ;  /* 0x0000002700277220 */ /* 0x040fe20000410000 */
[C---:B------:R-:W-:Y:S01]  /*2050*/  FMUL.FTZ R29, R0.reuse, R29 ;  /* 0x0000001d001d7220 */ /* 0x040fe20000410000 */
[----:B------:R-:W-:Y:S01]  /*2060*/  UIADD3 UR6, UR6, 0x80, URZ ;  /* 0x0000008006067890 */ /* 0x000fe2000fffe03f */
[----:B------:R-:W3:Y:S01]  /*2070*/  MUFU.TANH R24, R24 ;  /* 0x0000001800187308 */ /* 0x000ee20000002400 */
        /* <DEDUP_REMOVED lines=24> */
[----:B----4-:R-:W-:-:S02]  /*2200*/  IMAD.U32 R39, RZ, RZ, UR6 ;  /* 0x00000006ff277e24 */ /* 0x010fc4000f8e00ff */
        /* <DEDUP_REMOVED lines=15> */
[----:B----4-:R-:W-:-:S02]  /*2300*/  IMAD R38, R218, -0x2, R39 ;  /* 0xfffffffeda267824 */ /* 0x010fc400078e0227 */
[C---:B------:R-:W-:Y:S01]  /*2310*/  FMUL.FTZ R61, R0.reuse, R61 ;  /* 0x0000003d003d7220 */ /* 0x040fe20000410000 */
[C---:B------:R-:W-:Y:S01]  /*2320*/  FMUL.FTZ R64, R0.reuse, R64 ;  /* 0x0000004000407220 */ /* 0x040fe20000410000 */
[C---:B------:R-:W-:Y:S01]  /*2330*/  FMUL.FTZ R58, R0.reuse, R58 ;  /* 0x0000003a003a7220 */ /* 0x040fe20000410000 */
[----:B------:R-:W-:Y:S01]  /*2340*/  FMUL.FTZ R65, R0, R65 ;  /* 0x0000004100417220 */ /* 0x000fe20000410000 */
[----:B------:R-:W-:Y:S01]  /*2350*/  ISETP.GT.AND P2, PT, R38, RZ, PT ;  /* 0x000000ff2600720c */ /* 0x000fe20003f44270 */
[----:B------:R-:W-:Y:S01]  /*2360*/  FMUL.FTZ R59, R0, R59 ;  /* 0x0000003b003b7220 */ /* 0x000fe20000410000 */
[----:B------:R-:W-:Y:S01]  /*2370*/  MUFU.TANH R32, R32 ;  /* 0x0000002000207308 */ /* 0x000fe20000002400 */
[----:B------:R-:W-:Y:S01]  /*2380*/  ISETP.GT.AND P1, PT, R38, 0x1, PT ;  /* 0x000000012600780c */ /* 0x000fe20003f24270 */
[----:B------:R-:W-:Y:S01]  /*2390*/  FMUL.FTZ R68, R0, R68 ;  /* 0x0000004400447220 */ /* 0x000fe20000410000 */
[----:B------:R-:W-:Y:S01]  /*23a0*/  ISETP.GT.AND P6, PT, R38, 0x8, PT ;  /* 0x000000082600780c */ /* 0x000fe20003fc4270 */
[----:B------:R-:W-:Y:S01]  /*23b0*/  FMUL.FTZ R69, R0, R69 ;  /* 0x0000004500457220 */ /* 0x000fe20000410000 */
[----:B---3--:R-:W-:Y:S01]  /*23c0*/  FSEL R39, R24, -INF , P2 ;  /* 0xff80000018277808 */ /* 0x008fe20001000000 */
[----:B------:R-:W-:Y:S01]  /*23d0*/  FMUL.FTZ R72, R0, R72 ;  /* 0x0000004800487220 */ /* 0x000fe20000410000 */
[C---:B------:R-:W-:Y:S01]  /*23e0*/  ISETP.GT.AND P5, PT, R38.reuse, 0x9, PT ;  /* 0x000000092600780c */ /* 0x040fe20003fa4270 */
[----:B-1----:R-:W1:Y:S01]  /*23f0*/  MUFU.TANH R4, R26 ;  /* 0x0000001a00047308 */ /* 0x002e620000002400 */
[----:B------:R-:W-:Y:S01]  /*2400*/  ISETP.GT.AND P4, PT, R38, 0x10, PT ;  /* 0x000000102600780c */ /* 0x000fe20003f84270 */
[----:B------:R-:W-:Y:S01]  /*2410*/  FMUL.FTZ R66, R0, R66 ;  /* 0x0000004200427220 */ /* 0x000fe20000410000 */
[----:B------:R-:W-:Y:S01]  /*2420*/  ISETP.GT.AND P3, PT, R38, 0x11, PT ;  /* 0x000000112600780c */ /* 0x000fe20003f64270 */
        /* <DEDUP_REMOVED lines=10> */
[----:B------:R-:W-:Y:S01]  /*24d0*/  FMUL.FTZ R85, R0, R85 ;  /* 0x0000005500557220 */ /* 0x000fe20000410000 */
[----:B------:R-:W-:Y:S01]  /*24e0*/  ULDC UR10, c[0x0][0x988] ;  /* 0x00026200000a7ab9 */ /* 0x000fe20000000800 */
[----:B------:R3:W-:Y:S01]  /*24f0*/  MUFU.TANH R14, R42 ;  /* 0x0000002a000e7308 */ /* 0x0007e20000002400 */
[----:B-1----:R-:W-:Y:S01]  /*2500*/  FSEL R4, R4, -INF , P2 ;  /* 0xff80000004047808 */ /* 0x002fe20001000000 */
[----:B------:R-:W-:Y:S01]  /*2510*/  FMUL.FTZ R78, R0, R78 ;  /* 0x0000004e004e7220 */ /* 0x000fe20000410000 */
[----:B------:R-:W-:Y:S01]  /*2520*/  ISETP.GT.AND P2, PT, R38, 0x18, PT ;  /* 0x000000182600780c */ /* 0x000fe20003f44270 */
[C---:B------:R-:W-:Y:S01]  /*2530*/  FMUL.FTZ R79, R0.reuse, R79 ;  /* 0x0000004f004f7220 */ /* 0x040fe20000410000 */
[----:B------:R-:W-:Y:S01]  /*2540*/  P2R R88, PR, RZ, 0x1 ;  /* 0x00000001ff587803 */ /* 0x000fe20000000000 */
[----:B------:R-:W-:Y:S01]  /*2550*/  FMUL.FTZ R82, R0, R82 ;  /* 0x0000005200527220 */ /* 0x000fe20000410000 */
[----:B------:R-:W-:Y:S01]  /*2560*/  FSEL R12, R12, -INF , P2 ;  /* 0xff8000000c0c7808 */ /* 0x000fe20001000000 */
[----:B------:R-:W1:Y:S01]  /*2570*/  MUFU.TANH R5, R27 ;  /* 0x0000001b00057308 */ /* 0x000e620000002400 */
[----:B---3--:R-:W-:Y:S01]  /*2580*/  FSEL R42, R25, -INF , P1 ;  /* 0xff800000192a7808 */ /* 0x008fe20000800000 */
        /* <DEDUP_REMOVED lines=8> */
[----:B-1----:R-:W-:Y:S02]  /*2610*/  FSEL R5, R5, -INF , P1 ;  /* 0xff80000005057808 */ /* 0x002fe40000800000 */
[----:B------:R-:W-:Y:S01]  /*2620*/  ISETP.GT.AND P1, PT, R38, 0x19, PT ;  /* 0x000000192600780c */ /* 0x000fe20003f24270 */
[----:B------:R-:W-:Y:S03]  /*2630*/  SYNCS.ARRIVE.TRANS64.RED.A1T0 RZ, [UR6], RZ ;  /* 0x000000ffffff79a7 */ /* 0x000fe60008100406 */
[----:B------:R-:W-:Y:S01]  /*2640*/  FSEL R13, R13, -INF , P1 ;  /* 0xff8000000d0d7808 */ /* 0x000fe20000800000 */
[----:B------:R-:W1:Y:S01]  /*2650*/  MUFU.TANH R8, R30 ;  /* 0x0000001e00087308 */ /* 0x000e620000002400 */
[----:B---3--:R-:W-:-:S04]  /*2660*/  FSEL R43, R28, -INF , P6 ;  /* 0xff8000001c2b7808 */ /* 0x008fc80003000000 */
[----:B------:R-:W-:-:S03]  /*2670*/  FMNMX.FTZ R25, R43, R24, !PT ;  /* 0x000000182b197209 */ /* 0x000fc60007810000 */
[----:B------:R-:W-:Y:S08]  /*2680*/  MUFU.TANH R37, R37 ;  /* 0x0000002500257308 */ /* 0x000ff00000002400 */
[----:B------:R3:W-:Y:S01]  /*2690*/  MUFU.TANH R20, R46 ;  /* 0x0000002e00147308 */ /* 0x0007e20000002400 */
[----:B-1----:R-:W-:Y:S02]  /*26a0*/  FSEL R8, R8, -INF , P6 ;  /* 0xff80000008087808 */ /* 0x002fe40003000000 */
[----:B------:R-:W-:-:S04]  /*26b0*/  ISETP.GT.AND P6, PT, R38, 0x20, PT ;  /* 0x000000202600780c */ /* 0x000fc80003fc4270 */
        /* <DEDUP_REMOVED lines=20> */
[----:B------:R-:W3:Y:S08]  /*2800*/  MUFU.TANH R44, R44 ;  /* 0x0000002c002c7308 */ /* 0x000ef00000002400 */
[----:B------:R4:W-:Y:S01]  /*2810*/  MUFU.TANH R27, R55 ;  /* 0x00000037001b7308 */ /* 0x0009e20000002400 */
[----:B-1----:R-:W-:Y:S02]  /*2820*/  FSEL R11, R11, -INF , P3 ;  /* 0xff8000000b0b7808 */ /* 0x002fe40001800000 */
[----:B------:R-:W-:-:S04]  /*2830*/  ISETP.GT.AND P3, PT, R38, 0x29, PT ;  /* 0x000000292600780c */ /* 0x000fc80003f64270 */
[----:B------:R-:W-:Y:S01]  /*2840*/  FSEL R21, R21, -INF , P3 ;  /* 0xff80000015157808 */ /* 0x000fe20001800000 */
[----:B------:R-:W-:Y:S01]  /*2850*/  MUFU.TANH R45, R45 ;  /* 0x0000002d002d7308 */ /* 0x000fe20000002400 */
[----:B----4-:R-:W-:Y:S02]  /*2860*/  FSEL R55, R36, -INF , P2 ;  /* 0xff80000024377808 */ /* 0x010fe40001000000 */
[----:B---3--:R-:W-:Y:S02]  /*2870*/  FSEL R44, R44, -INF , P4 ;  /* 0xff8000002c2c7808 */ /* 0x008fe40002000000 */
[----:B------:R-:W-:Y:S02]  /*2880*/  FMNMX.FTZ R25, R55, R24, !PT ;  /* 0x0000001837197209 */ /* 0x000fe40007810000 */
[C---:B------:R-:W-:Y:S01]  /*2890*/  ISETP.GT.AND P2, PT, R38.reuse, 0x30, PT ;  /* 0x000000302600780c */ /* 0x040fe20003f44270 */
[----:B------:R1:W-:Y:S01]  /*28a0*/  MUFU.TANH R30, R62 ;  /* 0x0000003e001e7308 */ /* 0x0003e20000002400 */
[----:B------:R-:W-:-:S07]  /*28b0*/  ISETP.GT.AND P4, PT, R38, 0x40, PT ;  /* 0x000000402600780c */ /* 0x000fce0003f84270 */
[----:B------:R-:W3:Y:S01]  /*28c0*/  MUFU.TANH R48, R48 ;  /* 0x0000003000307308 */ /* 0x000ee20000002400 */
[----:B-1----:R-:W-:Y:S02]  /*28d0*/  FSEL R62, R37, -INF , P1 ;  /* 0xff800000253e7808 */ /* 0x002fe40000800000 */
[----:B------:R-:W-:Y:S02]  /*28e0*/  ISETP.GT.AND P1, PT, R38, 0x31, PT ;  /* 0x000000312600780c */ /* 0x000fe40003f24270 */
[----:B------:R-:W-:-:S03]  /*28f0*/  FMNMX.FTZ R24, R62, R25, !PT ;  /* 0x000000193e187209 */ /* 0x000fc60007810000 */
[----:B------:R1:W-:Y:S08]  /*2900*/  MUFU.TANH R31, R63 ;  /* 0x0000003f001f7308 */ /* 0x0003f00000002400 */
[----:B------:R-:W4:Y:S01]  /*2910*/  MUFU.TANH R49, R49 ;  /* 0x0000003100317308 */ /* 0x000f220000002400 */
[----:B-1----:R-:W-:Y:S02]  /*2920*/  FSEL R63, R40, -INF , P6 ;  /* 0xff800000283f7808 */ /* 0x002fe40003000000 */
[----:B---3--:R-:W-:-:S02]  /*2930*/  FSEL R48, R48, -INF , P2 ;  /* 0xff80000030307808 */ /* 0x008fc40001000000 */
[----:B------:R-:W-:Y:S02]  /*2940*/  FMNMX.FTZ R25, R63, R24, !PT ;  /* 0x000000183f197209 */ /* 0x000fe40007810000 */
[----:B------:R-:W-:Y:S01]  /*2950*/  ISETP.GT.AND P6, PT, R38, 0x38, PT ;  /* 0x000000382600780c */ /* 0x000fe20003fc4270 */
[----:B------:R1:W-:Y:S03]  /*2960*/  MUFU.TANH R34, R70 ;  /* 0x0000004600227308 */ /* 0x0003e60000002400 */
[----:B------:R-:W-:-:S05]  /*2970*/  FSEL R26, R26, -INF , P6 ;  /* 0xff8000001a1a7808 */ /* 0x000fca0003000000 */
[----:B------:R-:W3:Y:S01]  /*2980*/  MUFU.TANH R52, R52 ;  /* 0x0000003400347308 */ /* 0x000ee20000002400 */
[----:B-1----:R-:W-:Y:S02]  /*2990*/  FSEL R70, R41, -INF , P5 ;  /* 0xff80000029467808 */ /* 0x002fe40002800000 */
[----:B----4-:R-:W-:Y:S02]  /*29a0*/  FSEL R49, R49, -INF , P1 ;  /* 0xff80000031317808 */ /* 0x010fe40000800000 */
[----:B------:R-:W-:Y:S02]  /*29b0*/  FMNMX.FTZ R25, R70, R25, !PT ;  /* 0x0000001946197209 */ /* 0x000fe40007810000 */
[----:B------:R-:W-:Y:S01]  /*29c0*/  ISETP.GT.AND P5, PT, R38, 0x39, PT ;  /* 0x000000392600780c */ /* 0x000fe20003fa4270 */
[----:B------:R-:W1:Y:S01]  /*29d0*/  MUFU.TANH R53, R53 ;  /* 0x0000003500357308 */ /* 0x000e620000002400 */
[----:B------:R-:W-:Y:S02]  /*29e0*/  FMNMX.FTZ R24, R44, R25, !PT ;  /* 0x000000192c187209 */ /* 0x000fe40007810000 */
[----:B------:R-:W-:-:S05]  /*29f0*/  FSEL R27, R27, -INF , P5 ;  /* 0xff8000001b1b7808 */ /* 0x000fca0002800000 */
[----:B------:R4:W-:Y:S01]  /*2a00*/  MUFU.TANH R35, R71 ;  /* 0x0000004700237308 */ /* 0x0009e20000002400 */
[----:B---3--:R-:W-:Y:S02]  /*2a10*/  FSEL R52, R52, -INF , P6 ;  /* 0xff80000034347808 */ /* 0x008fe40003000000 */
[----:B------:R-:W-:-:S05]  /*2a20*/  ISETP.GT.AND P6, PT, R38, 0x50, PT ;  /* 0x000000502600780c */ /* 0x000fca0003fc4270 */
[----:B------:R-:W3:Y:S01]  /*2a30*/  MUFU.TANH R56, R56 ;  /* 0x0000003800387308 */ /* 0x000ee20000002400 */
[----:B----4-:R-:W-:Y:S01]  /*2a40*/  FSEL R71, R45, -INF , P3 ;  /* 0xff8000002d477808 */ /* 0x010fe20001800000 */
[----:B------:R-:W-:Y:S01]  /*2a50*/  IMAD.U32 R45, RZ, RZ, UR10 ;  /* 0x0000000aff2d7e24 */ /* 0x000fe2000f8e00ff */
[----:B-1----:R-:W-:Y:S02]  /*2a60*/  FSEL R53, R53, -INF , P5 ;  /* 0xff80000035357808 */ /* 0x002fe40002800000 */
[----:B------:R-:W-:Y:S02]  /*2a70*/  FMNMX.FTZ R25, R71, R24, !PT ;  /* 0x0000001847197209 */ /* 0x000fe40007810000 */
[----:B------:R-:W-:Y:S01]  /*2a80*/  ISETP.GT.AND P3, PT, R38, 0x41, PT ;  /* 0x000000412600780c */ /* 0x000fe20003f64270 */
[----:B------:R-:W1:Y:S01]  /*2a90*/  MUFU.TANH R50, R50 ;  /* 0x0000003200327308 */ /* 0x000e620000002400 */
[----:B------:R-:W-:Y:S02]  /*2aa0*/  FMNMX.FTZ R24, R48, R25, !PT ;  /* 0x0000001930187209 */ /* 0x000fe40007810000 */
[----:B------:R-:W-:-:S02]  /*2ab0*/  ISETP.GT.AND P5, PT, R38, 0x51, PT ;  /* 0x000000512600780c */ /* 0x000fc40003fa4270 */
[----:B------:R-:W-:-:S03]  /*2ac0*/  FMNMX.FTZ R25, R49, R24, !PT ;  /* 0x0000001831197209 */ /* 0x000fc60007810000 */
[----:B------:R-:W4:Y:S01]  /*2ad0*/  MUFU.TANH R57, R57 ;  /* 0x0000003900397308 */ /* 0x000f220000002400 */
[----:B------:R-:W-:Y:S02]  /*2ae0*/  FMNMX.FTZ R24, R52, R25, !PT ;  /* 0x0000001934187209 */ /* 0x000fe40007810000 */
[----:B---3--:R-:W-:Y:S02]  /*2af0*/  FSEL R56, R56, -INF , P4 ;  /* 0xff80000038387808 */ /* 0x008fe40002000000 */
[----:B------:R-:W-:-:S03]  /*2b00*/  FMNMX.FTZ R25, R53, R24, !PT ;  /* 0x0000001835197209 */ /* 0x000fc60007810000 */
[----:B------:R-:W3:Y:S01]  /*2b10*/  MUFU.TANH R51, R51 ;  /* 0x0000003300337308 */ /* 0x000ee20000002400 */
[----:B-1----:R-:W-:Y:S02]  /*2b20*/  FSEL R24, R50, -INF , P2 ;  /* 0xff80000032187808 */ /* 0x002fe40001000000 */
[----:B------:R-:W-:Y:S02]  /*2b30*/  ISETP.GT.AND P2, PT, R38, 0x48, PT ;  /* 0x000000482600780c */ /* 0x000fe40003f44270 */
[----:B------:R-:W-:Y:S02]  /*2b40*/  FMNMX.FTZ R28, R56, R25, !PT ;  /* 0x00000019381c7209 */ /* 0x000fe40007810000 */
[----:B------:R-:W-:Y:S01]  /*2b50*/  FSEL R30, R30, -INF , P2 ;  /* 0xff8000001e1e7808 */ /* 0x000fe20001000000 */
[----:B------:R-:W1:Y:S01]  /*2b60*/  MUFU.TANH R60, R60 ;  /* 0x0000003c003c7308 */ /* 0x000e620000002400 */
[----:B----4-:R-:W-:-:S04]  /*2b70*/  FSEL R57, R57, -INF , P3 ;  /* 0xff80000039397808 */ /* 0x010fc80001800000 */
[----:B------:R-:W-:-:S03]  /*2b80*/  FMNMX.FTZ R29, R57, R28, !PT ;  /* 0x0000001c391d7209 */ /* 0x000fc60007810000 */
[----:B------:R-:W4:Y:S01]  /*2b90*/  MUFU.TANH R61, R61 ;  /* 0x0000003d003d7308 */ /* 0x000f220000002400 */
[----:B---3--:R-:W-:Y:S02]  /*2ba0*/  FSEL R25, R51, -INF , P1 ;  /* 0xff80000033197808 */ /* 0x008fe40000800000 */
[----:B------:R-:W-:-:S04]  /*2bb0*/  ISETP.GT.AND P1, PT, R38, 0x49, PT ;  /* 0x000000492600780c */ /* 0x000fc80003f24270 */
[----:B------:R-:W-:Y:S01]  /*2bc0*/  FSEL R31, R31, -INF , P1 ;  /* 0xff8000001f1f7808 */ /* 0x000fe20000800000 */
[----:B------:R-:W3:Y:S01]  /*2bd0*/  MUFU.TANH R64, R64 ;  /* 0x0000004000407308 */ /* 0x000ee20000002400 */
[----:B-1----:R-:W-:Y:S02]  /*2be0*/  FSEL R60, R60, -INF , P2 ;  /* 0xff8000003c3c7808 */ /* 0x002fe40001000000 */
[----:B------:R-:W-:Y:S02]  /*2bf0*/  ISETP.GT.AND P2, PT, R38, 0x60, PT ;  /* 0x000000602600780c */ /* 0x000fe40003f44270 */
[----:B------:R-:W-:-:S03]  /*2c00*/  FMNMX.FTZ R28, R60, R29, !PT ;  /* 0x0000001d3c1c7209 */ /* 0x000fc60007810000 */
[----:B------:R-:W1:Y:S01]  /*2c10*/  MUFU.TANH R58, R58 ;  /* 0x0000003a003a7308 */ /* 0x000e620000002400 */
[----:B----4-:R-:W-:Y:S02]  /*2c20*/  FSEL R61, R61, -INF , P1 ;  /* 0xff8000003d3d7808 */ /* 0x010fe40000800000 */
[----:B------:R-:W-:Y:S02]  /*2c30*/  ISETP.GT.AND P1, PT, R38, 0x61, PT ;  /* 0x000000612600780c */ /* 0x000fe40003f24270 */
[----:B------:R-:W-:-:S03]  /*2c40*/  FMNMX.FTZ R29, R61, R28, !PT ;  /* 0x0000001c3d1d7209 */ /* 0x000fc60007810000 */
[----:B------:R-:W4:Y:S01]  /*2c50*/  MUFU.TANH R65, R65 ;  /* 0x0000004100417308 */ /* 0x000f220000002400 */
[----:B---3--:R-:W-:-:S04]  /*2c60*/  FSEL R64, R64, -INF , P6 ;  /* 0xff80000040407808 */ /* 0x008fc80003000000 */
[----:B------:R-:W-:-:S03]  /*2c70*/  FMNMX.FTZ R32, R64, R29, !PT ;  /* 0x0000001d40207209 */ /* 0x000fc60007810000 */
[----:B------:R-:W3:Y:S01]  /*2c80*/  MUFU.TANH R59, R59 ;  /* 0x0000003b003b7308 */ /* 0x000ee20000002400 */
[----:B-1----:R-:W-:Y:S02]  /*2c90*/  FSEL R28, R58, -INF , P4 ;  /* 0xff8000003a1c7808 */ /* 0x002fe40002000000 */
[----:B------:R-:W-:-:S04]  /*2ca0*/  ISETP.GT.AND P4, PT, R38, 0x58, PT ;  /* 0x000000582600780c */ /* 0x000fc80003f84270 */
        /* <DEDUP_REMOVED lines=21> */
[----:B------:R-:W-:-:S05]  /*2e00*/  ISETP.GT.AND P6, PT, R38, 0x68, PT ;  /* 0x000000682600780c */ /* 0x000fca0003fc4270 */
[----:B------:R-:W1:Y:S01]  /*2e10*/  MUFU.TANH R76, R76 ;  /* 0x0000004c004c7308 */ /* 0x000e620000002400 */
[----:B----4-:R-:W-:-:S04]  /*2e20*/  FSEL R73, R73, -INF , P1 ;  /* 0xff80000049497808 */ /* 0x010fc80000800000 */
[----:B------:R-:W-:-:S03]  /*2e30*/  FMNMX.FTZ R37, R73, R36, !PT ;  /* 0x0000002449257209 */ /* 0x000fc60007810000 */
[----:B------:R-:W4:Y:S01]  /*2e40*/  MUFU.TANH R77, R77 ;  /* 0x0000004d004d7308 */ /* 0x000f220000002400 */
[----:B---3--:R-:W-:Y:S02]  /*2e50*/  FSEL R33, R67, -INF , P5 ;  /* 0xff80000043217808 */ /* 0x008fe40002800000 */
[----:B------:R-:W-:-:S05]  /*2e60*/  ISETP.GT.AND P5, PT, R38, 0x69, PT ;  /* 0x000000692600780c */ /* 0x000fca0003fa4270 */
[----:B------:R-:W3:Y:S01]  /*2e70*/  MUFU.TANH R80, R80 ;  /* 0x0000005000507308 */ /* 0x000ee20000002400 */
[----:B-1----:R-:W-:-:S04]  /*2e80*/  FSEL R76, R76, -INF , P6 ;  /* 0xff8000004c4c7808 */ /* 0x002fc80003000000 */
[----:B------:R-:W-:-:S03]  /*2e90*/  FMNMX.FTZ R36, R76, R37, !PT ;  /* 0x000000254c247209 */ /* 0x000fc60007810000 */
[----:B------:R-:W1:Y:S01]  /*2ea0*/  MUFU.TANH R74, R74 ;  /* 0x0000004a004a7308 */ /* 0x000e620000002400 */
[----:B----4-:R-:W-:-:S04]  /*2eb0*/  FSEL R77, R77, -INF , P5 ;  /* 0xff8000004d4d7808 */ /* 0x010fc80002800000 */
        /* <DEDUP_REMOVED lines=20> */
[----:B---3--:R-:W-:Y:S01]  /*3000*/  FSEL R78, R78, -INF , P6 ;  /* 0xff8000004e4e7808 */ /* 0x008fe20003000000 */
[----:B------:R-:W3:Y:S06]  /*3010*/  SHFL.BFLY PT, R41, R38, 0x2, 0x1f ;  /* 0x0c401f0026297f89 */ /* 0x000eec00000e0000 */
[----:B------:R-:W5:Y:S01]  /*3020*/  MUFU.TANH R83, R83 ;  /* 0x0000005300537308 */ /* 0x000f620000002400 */
[----:B-1----:R-:W-:-:S07]  /*3030*/  FSEL R79, R79, -INF , P5 ;  /* 0xff8000004f4f7808 */ /* 0x002fce0002800000 */
[----:B------:R-:W1:Y:S01]  /*3040*/  MUFU.TANH R86, R86 ;  /* 0x0000005600567308 */ /* 0x000e620000002400 */
[----:B----4-:R-:W-:-:S07]  /*3050*/  FSEL R82, R82, -INF , P4 ;  /* 0xff80000052527808 */ /* 0x010fce0002000000 */
[----:B------:R-:W4:Y:S01]  /*3060*/  MUFU.TANH R87, R87 ;  /* 0x0000005700577308 */ /* 0x000f220000002400 */
[----:B-----5:R-:W-:Y:S02]  /*3070*/  FSEL R83, R83, -INF , P3 ;  /* 0xff80000053537808 */ /* 0x020fe40001800000 */
[----:B---3--:R-:W-:-:S05]  /*3080*/  FMNMX.FTZ R41, R38, R41, !PT ;  /* 0x0000002926297209 */ /* 0x008fca0007810000 */
[----:B------:R-:W3:Y:S01]  /*3090*/  SHFL.BFLY PT, R182, R41, 0x1, 0x1f ;  /* 0x0c201f0029b67f89 */ /* 0x000ee200000e0000 */
[----:B-1----:R-:W-:Y:S02]  /*30a0*/  FSEL R86, R86, -INF , P2 ;  /* 0xff80000056567808 */ /* 0x002fe40001000000 */
[----:B----4-:R-:W-:Y:S02]  /*30b0*/  FSEL R87, R87, -INF , P1 ;  /* 0xff80000057577808 */ /* 0x010fe40000800000 */
[----:B---3--:R-:W-:Y:S02]  /*30c0*/  FMNMX.FTZ R182, R41, R182, !PT ;  /* 0x000000b629b67209 */ /* 0x008fe40007810000 */
[----:B------:R-:W-:Y:S02]  /*30d0*/  FMNMX.FTZ R41, R4, R5, !PT ;  /* 0x0000000504297209 */ /* 0x000fe40007810000 */
        /* <DEDUP_REMOVED lines=15> */
[----:B------:R1:W-:Y:S01]  /*31d0*/  MUFU.EX2 R41, R46 ;  /* 0x0000002e00297308 */ /* 0x0003e20000000800 */
[----:B------:R-:W-:-:S01]  /*31e0*/  FFMA.FTZ R54, R54, UR10, -R58 ;  /* 0x0000000a36367c23 */ /* 0x000fc2000801083a */
[--C-:B------:R-:W-:Y:S01]  /*31f0*/  FFMA.FTZ R62, R62, UR10, -R58.reuse ;  /* 0x0000000a3e3e7c23 */ /* 0x100fe2000801083a */
[----:B------:R-:W-:Y:S01]  /*3200*/  FMNMX.FTZ R40, R12, R43, !PT ;  /* 0x0000002b0c287209 */ /* 0x000fe20007810000 */
[--C-:B------:R-:W-:Y:S01]  /*3210*/  FFMA.FTZ R156, R63, UR10, -R58.reuse ;  /* 0x0000000a3f9c7c23 */ /* 0x100fe2000801083a */
[----:B------:R-:W-:-:S01]  /*3220*/  FFMA.FTZ R70, R70, UR10, -R58 ;  /* 0x0000000a46467c23 */ /* 0x000fc2000801083a */
[--C-:B------:R-:W-:Y:S01]  /*3230*/  FFMA.FTZ R71, R71, UR10, -R58.reuse ;  /* 0x0000000a47477c23 */ /* 0x100fe2000801083a */
[----:B------:R-:W-:Y:S01]  /*3240*/  FMNMX.FTZ R45, R13, R40, !PT ;  /* 0x000000280d2d7209 */ /* 0x000fe20007810000 */
[--C-:B------:R-:W-:Y:S01]  /*3250*/  FFMA.FTZ R40, R55, UR10, -R58.reuse ;  /* 0x0000000a37287c23 */ /* 0x100fe2000801083a */
[----:B------:R-:W-:Y:S01]  /*3260*/  MUFU.EX2 R152, R152 ;  /* 0x0000009800987308 */ /* 0x000fe20000000800 */
[----:B------:R-:W-:-:S01]  /*3270*/  FFMA.FTZ R49, R49, UR10, -R58 ;  /* 0x0000000a31317c23 */ /* 0x000fc2000801083a */
[----:B------:R-:W-:Y:S01]  /*3280*/  FMNMX.FTZ R42, R14, R45, !PT ;  /* 0x0000002d0e2a7209 */ /* 0x000fe20007810000 */
[----:B------:R-:W-:-:S01]  /*3290*/  FFMA.FTZ R53, R53, UR10, -R58 ;  /* 0x0000000a35357c23 */ /* 0x000fc2000801083a */
[--C-:B------:R-:W-:Y:S01]  /*32a0*/  FFMA.FTZ R160, R56, UR10, -R58.reuse ;  /* 0x0000000a38a07c23 */ /* 0x100fe2000801083a */
[----:B------:R-:W-:-:S01]  /*32b0*/  FFMA.FTZ R63, R61, UR10, -R58 ;  /* 0x0000000a3d3f7c23 */ /* 0x000fc2000801083a */
[----:B------:R-:W-:Y:S01]  /*32c0*/  FMNMX.FTZ R45, R15, R42, !PT ;  /* 0x0000002a0f2d7209 */ /* 0x000fe20007810000 */
[----:B------:R-:W-:-:S01]  /*32d0*/  FFMA.FTZ R162, R64, UR10, -R58 ;  /* 0x0000000a40a27c23 */ /* 0x000fc2000801083a */
[----:B------:R-:W3:Y:S01]  /*32e0*/  MUFU.EX2 R39, R39 ;  /* 0x0000002700277308 */ /* 0x000ee20000000800 */
[----:B------:R-:W-:-:S01]  /*32f0*/  FFMA.FTZ R57, R65, UR10, -R58 ;  /* 0x0000000a41397c23 */ /* 0x000fc2000801083a */
[----:B------:R-:W-:Y:S01]  /*3300*/  FMNMX.FTZ R42, R20, R45, !PT ;  /* 0x0000002d142a7209 */ /* 0x000fe20007810000 */
[----:B------:R-:W-:-:S01]  /*3310*/  FFMA.FTZ R68, R68, UR10, -R58 ;  /* 0x0000000a44447c23 */ /* 0x000fc2000801083a */
[--C-:B------:R-:W-:Y:S01]  /*3320*/  FFMA.FTZ R69, R69, UR10, -R58.reuse ;  /* 0x0000000a45457c23 */ /* 0x100fe2000801083a */
[----:B------:R-:W-:-:S01]  /*3330*/  FFMA.FTZ R164, R72, UR10, -R58 ;  /* 0x0000000a48a47c23 */ /* 0x000fc2000801083a */
[----:B------:R-:W-:Y:S01]  /*3340*/  FMNMX.FTZ R47, R21, R42, !PT ;  /* 0x0000002a152f7209 */ /* 0x000fe20007810000 */
[----:B------:R-:W-:-:S01]  /*3350*/  FFMA.FTZ R76, R76, UR10, -R58 ;  /* 0x0000000a4c4c7c23 */ /* 0x000fc2000801083a */
[----:B------:R-:W4:Y:S01]  /*3360*/  MUFU.EX2 R38, R38 ;  /* 0x0000002600267308 */ /* 0x000f220000000800 */
[----:B------:R-:W-:-:S01]  /*3370*/  FFMA.FTZ R77, R77, UR10, -R58 ;  /* 0x0000000a4d4d7c23 */ /* 0x000fc2000801083a */
[----:B------:R-:W-:Y:S01]  /*3380*/  FMNMX.FTZ R42, R24, R47, !PT ;  /* 0x0000002f182a7209 */ /* 0x000fe20007810000 */
[----:B------:R-:W-:-:S01]  /*3390*/  FFMA.FTZ R166, R80, UR10, -R58 ;  /* 0x0000000a50a67c23 */ /* 0x000fc2000801083a */
[----:B------:R-:W-:-:S02]  /*33a0*/  FFMA.FTZ R61, R81, UR10, -R58 ;  /* 0x0000000a513d7c23 */ /* 0x000fc4000801083a */
[----:B------:R-:W-:Y:S02]  /*33b0*/  FMNMX.FTZ R47, R25, R42, !PT ;  /* 0x0000002a192f7209 */ /* 0x000fe40007810000 */
[----:B------:R-:W5:Y:S02]  /*33c0*/  MUFU.EX2 R154, R154 ;  /* 0x0000009a009a7308 */ /* 0x000f640000000800 */
[----:B------:R-:W-:-:S04]  /*33d0*/  FMNMX.FTZ R42, R26, R47, !PT ;  /* 0x0000002f1a2a7209 */ /* 0x000fc80007810000 */
[----:B------:R-:W-:Y:S01]  /*33e0*/  FMNMX.FTZ R51, R27, R42, !PT ;  /* 0x0000002a1b337209 */ /* 0x000fe20007810000 */
[----:B------:R-:W-:-:S01]  /*33f0*/  FFMA.FTZ R42, R44, UR10, -R58 ;  /* 0x0000000a2c2a7c23 */ /* 0x000fc2000801083a */
[----:B------:R-:W-:Y:S02]  /*3400*/  MUFU.EX2 R43, R54 ;  /* 0x00000036002b7308 */ /* 0x000fe40000000800 */
[----:B------:R-:W-:-:S04]  /*3410*/  FMNMX.FTZ R44, R28, R51, !PT ;  /* 0x000000331c2c7209 */ /* 0x000fc80007810000 */
[----:B------:R-:W-:Y:S02]  /*3420*/  FMNMX.FTZ R51, R29, R44, !PT ;  /* 0x0000002c1d337209 */ /* 0x000fe40007810000 */
        /* <DEDUP_REMOVED lines=8> */
[----:B------:R-:W-:Y:S01]  /*34b0*/  FMNMX.FTZ R55, R35, R44, !PT ;  /* 0x0000002c23377209 */ /* 0x000fe20007810000 */
[----:B------:R-:W-:-:S01]  /*34c0*/  FFMA.FTZ R44, R52, UR10, -R58 ;  /* 0x0000000a342c7c23 */ /* 0x000fc2000801083a */
[----:B------:R-:W-:Y:S02]  /*34d0*/  MUFU.EX2 R47, R70 ;  /* 0x00000046002f7308 */ /* 0x000fe40000000800 */
[----:B-1----:R-:W-:-:S04]  /*34e0*/  FMNMX.FTZ R46, R36, R55, !PT ;  /* 0x00000037242e7209 */ /* 0x002fc80007810000 */
        /* <DEDUP_REMOVED lines=11> */
[----:B------:R1:W-:Y:S03]  /*35a0*/  MUFU.EX2 R55, R50 ;  /* 0x0000003200377308 */ /* 0x0003e60000000800 */
[----:B------:R-:W1:Y:S05]  /*35b0*/  SHFL.BFLY PT, R59, R48, 0x2, 0x1f ;  /* 0x0c401f00303b7f89 */ /* 0x000e6a00000e0000 */
[----:B------:R-:W-:Y:S08]  /*35c0*/  MUFU.EX2 R49, R49 ;  /* 0x0000003100317308 */ /* 0x000ff00000000800 */
[----:B------:R-:W-:Y:S08]  /*35d0*/  MUFU.EX2 R44, R44 ;  /* 0x0000002c002c7308 */ /* 0x000ff00000000800 */
[----:B------:R-:W-:Y:S01]  /*35e0*/  MUFU.EX2 R53, R53 ;  /* 0x0000003500357308 */ /* 0x000fe20000000800 */
[----:B-1----:R-:W-:Y:S01]  /*35f0*/  FMNMX.FTZ R50, R48, R59, !PT ;  /* 0x0000003b30327209 */ /* 0x002fe20007810000 */
[----:B------:R-:W-:-:S02]  /*3600*/  IMAD.U32 R48, RZ, RZ, UR10 ;  /* 0x0000000aff307e24 */ /* 0x000fc4000f8e00ff */
[----:B------:R-:W-:-:S02]  /*3610*/  FFMA.FTZ R59, R73, UR10, -R58 ;  /* 0x0000000a493b7c23 */ /* 0x000fc4000801083a */
[----:B------:R-:W1:Y:S02]  /*3620*/  SHFL.BFLY PT, R171, R50, 0x1, 0x1f ;  /* 0x0c201f0032ab7f89 */ /* 0x000e6400000e0000 */
[----:B------:R-:W-:Y:S08]  /*3630*/  MUFU.EX2 R160, R160 ;  /* 0x000000a000a07308 */ /* 0x000ff00000000800 */
[----:B------:R-:W-:Y:S08]  /*3640*/  MUFU.EX2 R46, R46 ;  /* 0x0000002e002e7308 */ /* 0x000ff00000000800 */
[----:B------:R-:W-:Y:S01]  /*3650*/  MUFU.EX2 R63, R63 ;  /* 0x0000003f003f7308 */ /* 0x000fe20000000800 */
[----:B-1----:R-:W-:-:S07]  /*3660*/  FMNMX.FTZ R171, R50, R171, !PT ;  /* 0x000000ab32ab7209 */ /* 0x002fce0007810000 */
        /* <DEDUP_REMOVED lines=15> */
[----:B---3--:R-:W-:Y:S01]  /*3760*/  FADD.FTZ R5, R152, R39 ;  /* 0x0000002798057221 */ /* 0x008fe20000010000 */
[----:B------:R-:W-:-:S01]  /*3770*/  FFMA.FTZ R13, R13, UR10, -R52 ;  /* 0x0000000a0d0d7c23 */ /* 0x000fc20008010834 */
[--C-:B------:R-:W-:Y:S01]  /*3780*/  FFMA.FTZ R14, R14, UR10, -R52.reuse ;  /* 0x0000000a0e0e7c23 */ /* 0x100fe20008010834 */
[----:B------:R-:W-:-:S01]  /*3790*/  FFMA.FTZ R15, R15, UR10, -R52 ;  /* 0x0000000a0f0f7c23 */ /* 0x000fc20008010834 */
[----:B----4-:R-:W-:Y:S01]  /*37a0*/  FADD.FTZ R4, R38, R5 ;  /* 0x0000000526047221 */ /* 0x010fe20000010000 */
[----:B------:R-:W-:-:S01]  /*37b0*/  FFMA.FTZ R20, R20, UR10, -R52 ;  /* 0x0000000a14147c23 */ /* 0x000fc20008010834 */
[----:B------:R-:W1:Y:S01]  /*37c0*/  MUFU.EX2 R48, R48 ;  /* 0x0000003000307308 */ /* 0x000e620000000800 */
[----:B------:R-:W-:-:S01]  /*37d0*/  FFMA.FTZ R21, R21, UR10, -R52 ;  /* 0x0000000a15157c23 */ /* 0x000fc20008010834 */
[----:B------:R-:W-:Y:S01]  /*37e0*/  FADD.FTZ R5, R41, R4 ;  /* 0x0000000429057221 */ /* 0x000fe20000010000 */
[----:B------:R-:W-:-:S01]  /*37f0*/  FFMA.FTZ R24, R24, UR10, -R52 ;  /* 0x0000000a18187c23 */ /* 0x000fc20008010834 */
[--C-:B------:R-:W-:Y:S01]  /*3800*/  FFMA.FTZ R25, R25, UR10, -R52.reuse ;  /* 0x0000000a19197c23 */ /* 0x100fe20008010834 */
[----:B------:R-:W-:-:S01]  /*3810*/  FFMA.FTZ R26, R26, UR10, -R52 ;  /* 0x0000000a1a1a7c23 */ /* 0x000fc20008010834 */
[----:B-----5:R-:W-:Y:S01]  /*3820*/  FADD.FTZ R4, R154, R5 ;  /* 0x000000059a047221 */ /* 0x020fe20000010000 */
[----:B------:R-:W-:-:S01]  /*3830*/  FFMA.FTZ R27, R27, UR10, -R52 ;  /* 0x0000000a1b1b7c23 */ /* 0x000fc20008010834 */
[----:B------:R-:W3:Y:S01]  /*3840*/  MUFU.EX2 R8, R8 ;  /* 0x0000000800087308 */ /* 0x000ee20000000800 */
[----:B------:R-:W-:-:S01]  /*3850*/  FFMA.FTZ R28, R28, UR10, -R52 ;  /* 0x0000000a1c1c7c23 */ /* 0x000fc20008010834 */
[--C-:B------:R-:W-:Y:S01]  /*3860*/  FFMA.FTZ R29, R29, UR10, -R52.reuse ;  /* 0x0000000a1d1d7c23 */ /* 0x100fe20008010834 */
[----:B------:R-:W-:-:S01]  /*3870*/  FFMA.FTZ R30, R30, UR10, -R52 ;  /* 0x0000000a1e1e7c23 */ /* 0x000fc20008010834 */
[--C-:B------:R-:W-:Y:S01]  /*3880*/  FFMA.FTZ R31, R31, UR10, -R52.reuse ;  /* 0x0000000a1f1f7c23 */ /* 0x100fe20008010834 */
[----:B------:R-:W-:-:S01]  /*3890*/  FFMA.FTZ R32, R32, UR10, -R52 ;  /* 0x0000000a20207c23 */ /* 0x000fc20008010834 */
[--C-:B------:R-:W-:Y:S01]  /*38a0*/  FFMA.FTZ R33, R33, UR10, -R52.reuse ;  /* 0x0000000a21217c23 */ /* 0x100fe20008010834 */
[----:B------:R-:W-:-:S01]  /*38b0*/  FFMA.FTZ R34, R34, UR10, -R52 ;  /* 0x0000000a22227c23 */ /* 0x000fc20008010834 */
[----:B------:R-:W4:Y:S01]  /*38c0*/  MUFU.EX2 R9, R9 ;  /* 0x0000000900097308 */ /* 0x000f220000000800 */
[----:B------:R-:W-:-:S01]  /*38d0*/  FFMA.FTZ R35, R35, UR10, -R52 ;  /* 0x0000000a23237c23 */ /* 0x000fc20008010834 */
[--C-:B------:R-:W-:Y:S01]  /*38e0*/  FFMA.FTZ R36, R36, UR10, -R52.reuse ;  /* 0x0000000a24247c23 */ /* 0x100fe20008010834 */
[----:B------:R-:W-:-:S01]  /*38f0*/  FFMA.FTZ R37, R37, UR10, -R52 ;  /* 0x0000000a25257c23 */ /* 0x000fc20008010834 */
[----:B------:R-:W-:Y:S01]  /*3900*/  F2FP.SATFINITE.E4M3.F32.PACK_AB_MERGE_C R41, R41, R38, RZ ;  /* 0x000000262929723e */ /* 0x000fe200048070ff */
[----:B------:R-:W-:-:S01]  /*3910*/  FFMA.FTZ R78, R78, UR10, -R52 ;  /* 0x0000000a4e4e7c23 */ /* 0x000fc20008010834 */
[--C-:B------:R-:W-:Y:S01]  /*3920*/  FFMA.FTZ R79, R79, UR10, -R52.reuse ;  /* 0x0000000a4f4f7c23 */ /* 0x100fe20008010834 */
[----:B------:R-:W-:-:S01]  /*3930*/  FFMA.FTZ R82, R82, UR10, -R52 ;  /* 0x0000000a52527c23 */ /* 0x000fc20008010834 */
[----:B------:R-:W5:Y:S01]  /*3940*/  MUFU.EX2 R155, R155 ;  /* 0x0000009b009b7308 */ /* 0x000f620000000800 */
[----:B------:R-:W-:-:S01]  /*3950*/  FFMA.FTZ R83, R83, UR10, -R52 ;  /* 0x0000000a53537c23 */ /* 0x000fc20008010834 */
[--C-:B------:R-:W-:Y:S01]  /*3960*/  FFMA.FTZ R86, R86, UR10, -R52.reuse ;  /* 0x0000000a56567c23 */ /* 0x100fe20008010834 */
[----:B------:R-:W-:-:S01]  /*3970*/  FFMA.FTZ R52, R87, UR10, -R52 ;  /* 0x0000000a57347c23 */ /* 0x000fc20008010834 */
[----:B------:R-:W-:-:S04]  /*3980*/  F2FP.SATFINITE.E4M3.F32.PACK_AB_MERGE_C R152, R39, R152, R41 ;  /* 0x000000982798723e */ /* 0x000fc80004807029 */
[----:B------:R1:W0:Y:S08]  /*3990*/  MUFU.EX2 R10, R11 ;  /* 0x0000000b000a7308 */ /* 0x0002300000000800 */
[----:B------:R-:W2:Y:S01]  /*39a0*/  MUFU.EX2 R12, R12 ;  /* 0x0000000c000c7308 */ /* 0x000ea20000000800 */
[----:B-1----:R-:W-:-:S04]  /*39b0*/  FADD.FTZ R11, R153, R48 ;  /* 0x00000030990b7221 */ /* 0x002fc80000010000 */
[----:B---3--:R-:W-:Y:S01]  /*39c0*/  FADD.FTZ R54, R8, R11 ;  /* 0x0000000b08367221 */ /* 0x008fe20000010000 */
[----:B------:R-:W-:-:S02]  /*39d0*/  FADD.FTZ R11, R43, R4 ;  /* 0x000000042b0b7221 */ /* 0x000fc40000010000 */
[----:B------:R-:W1:Y:S01]  /*39e0*/  MUFU.EX2 R13, R13 ;  /* 0x0000000d000d7308 */ /* 0x000e620000000800 */
[----:B----4-:R-:W-:-:S01]  /*39f0*/  FADD.FTZ R54, R9, R54 ;  /* 0x0000003609367221 */ /* 0x010fc20000010000 */
[----:B------:R-:W-:Y:S01]  /*3a00*/  FADD.FTZ R4, R40, R11 ;  /* 0x0000000b28047221 */ /* 0x000fe20000010000 */
[----:B------:R-:W-:Y:S02]  /*3a10*/  F2FP.SATFINITE.E4M3.F32.PACK_AB_MERGE_C R40, R45, R40, RZ ;  /* 0x000000282d28723e */ /* 0x000fe400048070ff */
[----:B-----5:R-:W-:Y:S02]  /*3a20*/  FADD.FTZ R5, R155, R54 ;  /* 0x000000369b057221 */ /* 0x020fe40000010000 */
[----:B------:R-:W-:Y:S01]  /*3a30*/  F2FP.SATFINITE.E4M3.F32.PACK_AB_MERGE_C R154, R43, R154, R40 ;  /* 0x0000009a2b9a723e */ /* 0x000fe20004807028 */
[----:B------:R-:W3:Y:S01]  /*3a40*/  MUFU.EX2 R14, R14 ;  /* 0x0000000e000e7308 */ /* 0x000ee20000000800 */
[----:B0-----:R-:W-:-:S04]  /*3a50*/  FADD.FTZ R5, R10, R5 ;  /* 0x000000050a057221 */ /* 0x001fc80000010000 */
[----:B--2---:R-:W-:Y:S01]  /*3a60*/  FADD.FTZ R54, R12, R5 ;  /* 0x000000050c367221 */ /* 0x004fe20000010000 */
[----:B------:R-:W-:-:S02]  /*3a70*/  FADD.FTZ R5, R45, R4 ;  /* 0x000000042d057221 */ /* 0x000fc40000010000 */
[----:B------:R-:W0:Y:S01]  /*3a80*/  MUFU.EX2 R15, R15 ;  /* 0x0000000f000f7308 */ /* 0x000e220000000800 */
[----:B-1----:R-:W-:-:S01]  /*3a90*/  FADD.FTZ R11, R13, R54 ;  /* 0x000000360d0b7221 */ /* 0x002fc20000010000 */
[----:B------:R-:W-:Y:S01]  /*3aa0*/  FADD.FTZ R4, R156, R5 ;  /* 0x000000059c047221 */ /* 0x000fe20000010000 */
[----:B------:R-:W-:-:S03]  /*3ab0*/  F2FP.SATFINITE.E4M3.F32.PACK_AB_MERGE_C R12, R13, R12, RZ ;  /* 0x0000000c0d0c723e */ /* 0x000fc600048070ff */
[----:B------:R-:W-:Y:S01]  /*3ac0*/  FADD.FTZ R5, R47, R4 ;  /* 0x000000042f057221 */ /* 0x000fe20000010000 */
[----:B------:R-:W-:Y:S01]  /*3ad0*/  F2FP.SATFINITE.E4M3.F32.PACK_AB_MERGE_C R155, R10, R155, R12 ;  /* 0x0000009b0a9b723e */ /* 0x000fe2000480700c */
[----:B------:R-:W1:Y:S01]  /*3ae0*/  MUFU.EX2 R20, R20 ;  /* 0x0000001400147308 */ /* 0x000e620000000800 */
[----:B---3--:R-:W-:-:S01]  /*3af0*/  FADD.FTZ R54, R14, R11 ;  /* 0x0000000b0e367221 */ /* 0x008fc20000010000 */
[----:B------:R-:W-:Y:S01]  /*3b00*/  FADD.FTZ R4, R42, R5 ;  /* 0x000000052a047221 */ /* 0x000fe20000010000 */
[----:B------:R-:W-:-:S03]  /*3b10*/  F2FP.SATFINITE.E4M3.F32.PACK_AB_MERGE_C R42, R51, R42, RZ ;  /* 0x0000002a332a723e */ /* 0x000fc600048070ff */
[----:B------:R-:W-:Y:S01]  /*3b20*/  FADD.FTZ R5, R51, R4 ;  /* 0x0000000433057221 */ /* 0x000fe20000010000 */
[----:B------:R-:W-:Y:S01]  /*3b30*/  F2FP.SATFINITE.E4M3.F32.PACK_AB_MERGE_C R156, R47, R156, R42 ;  /* 0x0000009c2f9c723e */ /* 0x000fe2000480702a */
[----:B------:R-:W2:Y:S01]  /*3b40*/  MUFU.EX2 R21, R21 ;  /* 0x0000001500157308 */ /* 0x000ea20000000800 */
[----:B0-----:R-:W-:-:S01]  /*3b50*/  FADD.FTZ R11, R15, R54 ;  /* 0x000000360f0b7221 */ /* 0x001fc20000010000 */
[----:B------:R-:W-:-:S04]  /*3b60*/  FADD.FTZ R4, R158, R5 ;  /* 0x000000059e047221 */ /* 0x000fc80000010000 */
[----:B------:R-:W-:Y:S02]  /*3b70*/  FADD.FTZ R5, R49, R4 ;  /* 0x0000000431057221 */ /* 0x000fe40000010000 */
[----:B------:R-:W0:Y:S01]  /*3b80*/  MUFU.EX2 R24, R24 ;  /* 0x0000001800187308 */ /* 0x000e220000000800 */
[----:B-1----:R-:W-:-:S01]  /*3b90*/  FADD.FTZ R54, R20, R11 ;  /* 0x0000000b14367221 */ /* 0x002fc20000010000 */
[----:B------:R-:W-:Y:S01]  /*3ba0*/  FADD.FTZ R4, R44, R5 ;  /* 0x000000052c047221 */ /* 0x000fe20000010000 */
[----:B------:R-:W-:-:S03]  /*3bb0*/  F2FP.SATFINITE.E4M3.F32.PACK_AB_MERGE_C R44, R53, R44, RZ ;  /* 0x0000002c352c723e */ /* 0x000fc600048070ff */
[----:B------:R-:W-:Y:S01]  /*3bc0*/  FADD.FTZ R5, R53, R4 ;  /* 0x0000000435057221 */ /* 0x000fe20000010000 */
[----:B------:R-:W-:Y:S01]  /*3bd0*/  F2FP.SATFINITE.E4M3.F32.PACK_AB_MERGE_C R158, R49, R158, R44 ;  /* 0x0000009e319e723e */ /* 0x000fe2000480702c */
[----:B------:R-:W1:Y:S01]  /*3be0*/  MUFU.EX2 R25, R25 ;  /* 0x0000001900197308 */ /* 0x000e620000000800 */
[----:B--2---:R-:W-:-:S01]  /*3bf0*/  FADD.FTZ R11, R21, R54 ;  /* 0x00000036150b7221 */ /* 0x004fc20000010000 */
[----:B------:R-:W-:Y:S01]  /*3c00*/  FADD.FTZ R4, R160, R5 ;  /* 0x00000005a0047221 */ /* 0x000fe20000010000 */
[----:B------:R-:W-:-:S03]  /*3c10*/  F2FP.SATFINITE.E4M3.F32.PACK_AB_MERGE_C R20, R21, R20, RZ ;  /* 0x000000141514723e */ /* 0x000fc600048070ff */
[----:B------:R-:W-:Y:S01]  /*3c20*/  FADD.FTZ R5, R55, R4 ;  /* 0x0000000437057221 */ /* 0x000fe20000010000 */
[----:B------:R-:W-:Y:S01]  /*3c30*/  F2FP.SATFINITE.E4M3.F32.PACK_AB_MERGE_C R157, R15, R14, R20 ;  /* 0x0000000e0f9d723e */ /* 0x000fe20004807014 */
[----:B------:R-:W2:Y:S01]  /*3c40*/  MUFU.EX2 R26, R26 ;  /* 0x0000001a001a7308 */ /* 0x000ea20000000800 */
[----:B0-----:R-:W-:-:S01]  /*3c50*/  FADD.FTZ R54, R24, R11 ;  /* 0x0000000b18367221 */ /* 0x001fc20000010000 */
[----:B------:R-:W-:Y:S01]  /*3c60*/  FADD.FTZ R4, R46, R5 ;  /* 0x000000052e047221 */ /* 0x000fe20000010000 */
[----:B------:R-:W-:-:S03]  /*3c70*/  F2FP.SATFINITE.E4M3.F32.PACK_AB_MERGE_C R46, R63, R46, RZ ;  /* 0x0000002e3f2e723e */ /* 0x000fc600048070ff */
[----:B------:R-:W-:Y:S01]  /*3c80*/  FADD.FTZ R5, R63, R4 ;  /* 0x000000043f057221 */ /* 0x000fe20000010000 */
[----:B------:R-:W-:Y:S01]  /*3c90*/  F2FP.SATFINITE.E4M3.F32.PACK_AB_MERGE_C R160, R55, R160, R46 ;  /* 0x000000a037a0723e */ /* 0x000fe2000480702e */
[----:B------:R-:W0:Y:S01]  /*3ca0*/  MUFU.EX2 R27, R27 ;  /* 0x0000001b001b7308 */ /* 0x000e220000000800 */
[----:B-1----:R-:W-:-:S01]  /*3cb0*/  FADD.FTZ R11, R25, R54 ;  /* 0x00000036190b7221 */ /* 0x002fc20000010000 */
[----:B------:R-:W-:-:S04]  /*3cc0*/  FADD.FTZ R4, R162, R5 ;  /* 0x00000005a2047221 */ /* 0x000fc80000010000 */
[----:B------:R-:W-:Y:S02]  /*3cd0*/  FADD.FTZ R5, R57, R4 ;  /* 0x0000000439057221 */ /* 0x000fe40000010000 */
[----:B------:R-:W1:Y:S01]  /*3ce0*/  MUFU.EX2 R28, R28 ;  /* 0x0000001c001c7308 */ /* 0x000e620000000800 */
[----:B--2---:R-:W-:-:S07]  /*3cf0*/  FADD.FTZ R54, R26, R11 ;  /* 0x0000000b1a367221 */ /* 0x004fce0000010000 */
[----:B------:R-:W2:Y:S01]  /*3d00*/  MUFU.EX2 R29, R29 ;  /* 0x0000001d001d7308 */ /* 0x000ea20000000800 */
[----:B0-----:R-:W-:-:S01]  /*3d10*/  FADD.FTZ R11, R27, R54 ;  /* 0x000000361b0b7221 */ /* 0x001fc20000010000 */
[----:B------:R-:W-:-:S04]  /*3d20*/  F2FP.SATFINITE.E4M3.F32.PACK_AB_MERGE_C R26, R27, R26, RZ ;  /* 0x0000001a1b1a723e */ /* 0x000fc800048070ff */
        /* <DEDUP_REMOVED lines=25> */
[----:B------:R-:W-:Y:S02]  /*3ec0*/  F2FP.SATFINITE.E4M3.F32.PACK_AB_MERGE_C R38, R9, R8, RZ ;  /* 0x000000080926723e */ /* 0x000fe400048070ff */
[----:B------:R-:W-:Y:S02]  /*3ed0*/  F2FP.SATFINITE.E4M3.F32.PACK_AB_MERGE_C R34, R35, R34, RZ ;  /* 0x000000222322723e */ /* 0x000fe400048070ff */
[----:B------:R-:W-:Y:S02]  /*3ee0*/  F2FP.SATFINITE.E4M3.F32.PACK_AB_MERGE_C R153, R48, R153, R38 ;  /* 0x000000993099723e */ /* 0x000fe40004807026 */
[----:B------:R-:W1:Y:S01]  /*3ef0*/  MUFU.EX2 R59, R59 ;  /* 0x0000003b003b7308 */ /* 0x000e620000000800 */
[----:B--2---:R-:W-:-:S01]  /*3f00*/  FADD.FTZ R4, R164, R5 ;  /* 0x00000005a4047221 */ /* 0x004fc20000010000 */
[----:B------:R-:W-:-:S06]  /*3f10*/  F2FP.SATFINITE.E4M3.F32.PACK_AB_MERGE_C R163, R33, R32, R34 ;  /* 0x0000002021a3723e */ /* 0x000fcc0004807022 */
        /* <DEDUP_REMOVED lines=11> */
[C---:B--2---:R-:W-:Y:S01]  /*3fd0*/  F2FP.SATFINITE.E4M3.F32.PACK_AB_MERGE_C R76, R77.reuse, R76, RZ ;  /* 0x0000004c4d4c723e */ /* 0x044fe200048070ff */
[----:B------:R-:W-:-:S03]  /*3fe0*/  FADD.FTZ R77, R77, R4 ;  /* 0x000000044d4d7221 */ /* 0x000fc60000010000 */
[----:B------:R-:W-:-:S03]  /*3ff0*/  F2FP.SATFINITE.E4M3.F32.PACK_AB_MERGE_C R164, R59, R164, R76 ;  /* 0x000000a43ba4723e */ /* 0x000fc6000480704c */
        /* <DEDUP_REMOVED lines=16> */
[C---:B-1----:R-:W-:Y:S01]  /*4100*/  F2FP.SATFINITE.E4M3.F32.PACK_AB_MERGE_C R50, R65.reuse, R50, RZ ;  /* 0x000000324132723e */ /* 0x042fe200048070ff */
[----:B------:R-:W-:-:S03]  /*4110*/  FADD.FTZ R4, R65, R4 ;  /* 0x0000000441047221 */ /* 0x000fc60000010000 */
[----:B------:R-:W-:Y:S02]  /*4120*/  F2FP.SATFINITE.E4M3.F32.PACK_AB_MERGE_C R166, R61, R166, R50 ;  /* 0x000000a63da6723e */ /* 0x000fe40004807032 */
[C---:B--2---:R-:W-:Y:S01]  /*4130*/  F2FP.SATFINITE.E4M3.F32.PACK_AB_MERGE_C R86, R5.reuse, R86, RZ ;  /* 0x000000560556723e */ /* 0x044fe200048070ff */
[----:B------:R-:W-:-:S03]  /*4140*/  FADD.FTZ R5, R5, R8 ;  /* 0x0000000805057221 */ /* 0x000fc60000010000 */
[----:B------:R-:W-:Y:S01]  /*4150*/  F2FP.SATFINITE.E4M3.F32.PACK_AB_MERGE_C R167, R83, R82, R86 ;  /* 0x0000005253a7723e */ /* 0x000fe20004807056 */
[----:B------:R-:W-:Y:S06]  /*4160*/  @!P0 BRA `(.L_x_229) ;  /* 0x0000000000048947 */ /* 0x000fec0003800000 */
[----:B------:R-:W-:Y:S01]  /*4170*/  BPT.TRAP 0x1 ;  /* 0x000000040000795c */ /* 0x000fe20000300000 */
.L_x_229:
[----:B------:R0:W1:Y:S01]  /*4180*/  SYNCS.PHASECHK.TRANS64.TRYWAIT P1, [UR53+0x38850], R7 ;  /* 0x03885007ff0075a7 */ /* 0x0000620008020175 */
[----:B------:R-:W-:Y:S05]  /*4190*/  @!P0 BRA `(.L_x_230) ;  /* 0x0000000000048947 */ /* 0x000fea0003800000 */
[----:B------:R-:W-:Y:S01]  /*41a0*/  BPT.TRAP 0x1 ;  /* 0x000000040000795c */ /* 0x000fe20000300000 */
.L_x_230:
[----:B-1----:R-:W-:Y:S05]  /*41b0*/  @P1 BRA `(.L_x_231) ;  /* 0x0000000000081947 */ /* 0x002fea0003800000 */
[----:B------:R-:W1:Y:S02]  /*41c0*/  SYNCS.PHASECHK.TRANS64.TRYWAIT P1, [UR53+0x38850], R7 ;  /* 0x03885007ff0075a7 */ /* 0x000e640008020175 */
[----:B-1----:R-:W-:Y:S05]  /*41d0*/  @!P1 BRA `(.L_x_232) ;  /* 0x000000dc00e89947 */ /* 0x002fea0003800000 */
.L_x_231:
        /* <DEDUP_REMOVED lines=29> */
[----:B--2---:R-:W-:Y:S05]  /*43b0*/  @!P0 BRA `(.L_x_233) ;  /* 0x0000000000048947 */ /* 0x004fea0003800000 */
[----:B------:R-:W-:Y:S01]  /*43c0*/  BPT.TRAP 0x1 ;  /* 0x000000040000795c */ /* 0x000fe20000300000 */
.L_x_233:
[----:B------:R-:W-:Y:S02]  /*43d0*/  UISETP.GE.AND UP0, UPT, UR48, 0x81, UPT ;  /* 0x000000813000788c */ /* 0x000fe4000bf06270 */
[----:B------:R-:W-:-:S04]  /*43e0*/  UIADD3 UR53, UR53, 0x38860, URZ ;  /* 0x0003886035357890 */ /* 0x000fc8000fffe03f */
[----:B------:R-:W-:Y:S01]  /*43f0*/  PLOP3.LUT P1, PT, PT, PT, UP0, 0x80, 0x0 ;  /* 0x000000000000781c */ /* 0x000fe20003f2f008 */
[----:B------:R-:W-:-:S09]  /*4400*/  UPRMT UR53, UR46, 0x654, UR53 ;  /* 0x000006542e357896 */ /* 0x000fd20008000035 */
[----:B------:R-:W-:Y:S03]  /*4410*/  SYNCS.ARRIVE.TRANS64.RED.A1T0 RZ, [UR53], RZ ;  /* 0x000000ffffff79a7 */ /* 0x000fe60008100435 */
[----:B------:R-:W-:Y:S05]  /*4420*/  @!P1 BRA `(.L_x_234) ;  /* 0x0000002800b49947 */ /* 0x000fea0003800000 */
[----:B------:R-:W-:Y:S01]  /*4430*/  IMAD.MOV.U32 R6, RZ, RZ, R171 ;  /* 0x000000ffff067224 */ /* 0x000fe200078e00ab */
[----:B------:R-:W-:Y:S01]  /*4440*/  UIADD3 UR53, UR47, -0x2, URZ ;  /* 0xfffffffe2f357890 */ /* 0x000fe2000fffe03f */
[----:B01----:R-:W-:Y:S01]  /*4450*/  IMAD.MOV.U32 R7, RZ, RZ, R182 ;  /* 0x000000ffff077224 */ /* 0x003fe200078e00b6 */
[----:B------:R-:W-:-:S10]  /*4460*/  ULDC UR46, c[0x0][0x988] ;  /* 0x00026200002e7ab9 */ /* 0x000fd40000000800 */
.L_x_245:
[----:B------:R-:W-:Y:S01]  /*4470*/  UIADD3 UR36, UR36, 0x1, URZ ;  /* 0x0000000124247890 */ /* 0x000fe2000fffe03f */
[----:B------:R-:W-:Y:S01]  /*4480*/  IMAD.U32 R3, RZ, RZ, UR53 ;  /* 0x00000035ff037e24 */ /* 0x000fe2000f8e00ff */
        /* <DEDUP_REMOVED lines=8> */
.L_x_235:
        /* <DEDUP_REMOVED lines=11> */
.L_x_236:
[----:B-1----:R-:W-:Y:S05]  /*45c0*/  @P2 BRA `(.L_x_237) ;  /* 0x00000000000c2947 */ /* 0x002fea0003800000 */
[----:B0-----:R-:W-:-:S04]  /*45d0*/  IMAD.U32 R3, RZ, RZ, UR54 ;  /* 0x00000036ff037e24 */ /* 0x001fc8000f8e00ff */
[----:B------:R-:W0:Y:S02]  /*45e0*/  SYNCS.PHASECHK.TRANS64.TRYWAIT P2, [UR47+0x38830], R3 ;  /* 0x03883003ff0075a7 */ /* 0x000e24000804016f */
[----:B0-----:R-:W-:Y:S05]  /*45f0*/  @!P2 BRA `(.L_x_238) ;  /* 0x000000d800f8a947 */ /* 0x001fea0003800000 */
.L_x_237:
        /* <DEDUP_REMOVED lines=46> */
.L_x_239:
        /* <DEDUP_REMOVED lines=34> */
[C---:B------:R-:W-:Y:S01]  /*4b00*/  FMUL.FTZ R160, R0.reuse, R170 ;  /* 0x000000aa00a07220 */ /* 0x040fe20000410000 */
[C---:B------:R-:W-:Y:S01]  /*4b10*/  FMUL.FTZ R170, R0.reuse, R180 ;  /* 0x000000b400aa7220 */ /* 0x040fe20000410000 */
[C---:B------:R-:W-:Y:S01]  /*4b20*/  FMUL.FTZ R177, R0.reuse, R187 ;  /* 0x000000bb00b17220 */ /* 0x040fe20000410000 */
[----:B------:R-:W-:Y:S01]  /*4b30*/  FMUL.FTZ R164, R0, R174 ;  /* 0x000000ae00a47220 */ /* 0x000fe20000410000 */
[----:B------:R-:W2:Y:S01]  /*4b40*/  MUFU.TANH R20, R20 ;  /* 0x0000001400147308 */ /* 0x000ea20000002400 */
[----:B---3--:R-:W-:Y:S01]  /*4b50*/  FMNMX.FTZ R182, R12, R181, !PT ;  /* 0x000000b50cb67209 */ /* 0x008fe20007810000 */
        /* <DEDUP_REMOVED lines=19> */
[----:B------:R-:W-:Y:S01]  /*4c90*/  UMOV UR10, UR46 ;  /* 0x0000002e000a7c82 */ /* 0x000fe20008000000 */
[C---:B------:R-:W-:Y:S01]  /*4ca0*/  FMUL.FTZ R191, R0.reuse, R191 ;  /* 0x000000bf00bf7220 */ /* 0x040fe20000410000 */
[C---:B------:R-:W-:Y:S01]  /*4cb0*/  FMUL.FTZ R200, R0.reuse, R203 ;  /* 0x000000cb00c87220 */ /* 0x040fe20000410000 */
[----:B------:R-:W2:Y:S01]  /*4cc0*/  MUFU.TANH R155, R155 ;  /* 0x0000009b009b7308 */ /* 0x000ea20000002400 */
[----:B---3--:R-:W-:Y:S01]  /*4cd0*/  FMNMX.FTZ R185, R21, R182, !PT ;  /* 0x000000b615b97209 */ /* 0x008fe20007810000 */
[C---:B------:R-:W-:Y:S01]  /*4ce0*/  FMUL.FTZ R203, R0.reuse, R210 ;  /* 0x000000d200cb7220 */ /* 0x040fe20000410000 */
[C---:B------:R-:W-:Y:S01]  /*4cf0*/  FMUL.FTZ R194, R0.reuse, R194 ;  /* 0x000000c200c27220 */ /* 0x040fe20000410000 */
[C---:B------:R-:W-:Y:S01]  /*4d00*/  FMUL.FTZ R195, R0.reuse, R195 ;  /* 0x000000c300c37220 */ /* 0x040fe20000410000 */
[----:B------:R-:W-:Y:S01]  /*4d10*/  FMUL.FTZ R204, R0, R211 ;  /* 0x000000d300cc7220 */ /* 0x000fe20000410000 */
[----:B------:R-:W-:-:S02]  /*4d20*/  UIADD3 UR6, UR47, 0x38840, URZ ;  /* 0x000388402f067890 */ /* 0x000fc4000fffe03f */
[----:B------:R-:W3:Y:S01]  /*4d30*/  MUFU.TANH R158, R158 ;  /* 0x0000009e009e7308 */ /* 0x000ee20000002400 */
[----:B-1----:R-:W-:Y:S01]  /*4d40*/  FMNMX.FTZ R182, R154, R185, !PT ;  /* 0x000000b99ab67209 */ /* 0x002fe20007810000 */
[----:B------:R-:W-:-:S06]  /*4d50*/  UPRMT UR6, UR48, 0x654, UR6 ;  /* 0x0000065430067896 */ /* 0x000fcc0008000006 */
[----:B------:R-:W1:Y:S01]  /*4d60*/  MUFU.TANH R159, R159 ;  /* 0x0000009f009f7308 */ /* 0x000e620000002400 */
[----:B--2---:R-:W-:Y:S02]  /*4d70*/  FMNMX.FTZ R185, R155, R182, !PT ;  /* 0x000000b69bb97209 */ /* 0x004fe40007810000 */
[----:B------:R-:W-:Y:S05]  /*4d80*/  SYNCS.ARRIVE.TRANS64.RED.A1T0 RZ, [UR6], RZ ;  /* 0x000000ffffff79a7 */ /* 0x000fea0008100406 */
[----:B------:R-:W2:Y:S01]  /*4d90*/  MUFU.TANH R162, R162 ;  /* 0x000000a200a27308 */ /* 0x000ea20000002400 */
[----:B---3--:R-:W-:Y:S01]  /*4da0*/  FMNMX.FTZ R182, R158, R185, !PT ;  /* 0x000000b99eb67209 */ /* 0x008fe20007810000 */
[----:B------:R-:W-:-:S06]  /*4db0*/  FMUL.FTZ R185, R0, R197 ;  /* 0x000000c500b97220 */ /* 0x000fcc0000410000 */
        /* <DEDUP_REMOVED lines=52> */
[C---:B------:R-:W-:Y:S01]  /*5100*/  FMUL.FTZ R199, R0.reuse, R202 ;  /* 0x000000ca00c77220 */ /* 0x040fe20000410000 */
[----:B------:R-:W-:Y:S01]  /*5110*/  FMUL.FTZ R202, R0, R207 ;  /* 0x000000cf00ca7220 */ /* 0x000fe20000410000 */
[----:B------:R-:W2:Y:S02]  /*5120*/  SHFL.BFLY PT, R201, R182, 0x2, 0x1f ;  /* 0x0c401f00b6c97f89 */ /* 0x000ea400000e0000 */
[----:B------:R-:W4:Y:S08]  /*5130*/  MUFU.TANH R14, R14 ;  /* 0x0000000e000e7308 */ /* 0x000f300000002400 */
[----:B------:R-:W5:Y:S08]  /*5140*/  MUFU.TANH R15, R15 ;  /* 0x0000000f000f7308 */ /* 0x000f700000002400 */
[----:B------:R-:W0:Y:S01]  /*5150*/  MUFU.TANH R152, R152 ;  /* 0x0000009800987308 */ /* 0x000e220000002400 */
[----:B--2---:R-:W-:Y:S01]  /*5160*/  FMNMX.FTZ R208, R182, R201, !PT ;  /* 0x000000c9b6d07209 */ /* 0x004fe20007810000 */
[----:B------:R-:W-:-:S06]  /*5170*/  FMUL.FTZ R201, R0, R206 ;  /* 0x000000ce00c97220 */ /* 0x000fcc0000410000 */
[----:B------:R-:W2:Y:S01]  /*5180*/  MUFU.TANH R153, R153 ;  /* 0x0000009900997308 */ /* 0x000ea20000002400 */
[----:B------:R-:W-:Y:S01]  /*5190*/  FMUL.FTZ R206, R0, R215 ;  /* 0x000000d700ce7220 */ /* 0x000fe20000410000 */
[----:B------:R-:W3:Y:S06]  /*51a0*/  SHFL.BFLY PT, R209, R208, 0x1, 0x1f ;  /* 0x0c201f00d0d17f89 */ /* 0x000eec00000e0000 */
[----:B------:R-:W2:Y:S08]  /*51b0*/  MUFU.TANH R156, R156 ;  /* 0x0000009c009c7308 */ /* 0x000eb00000002400 */
[----:B------:R-:W2:Y:S08]  /*51c0*/  MUFU.TANH R157, R157 ;  /* 0x0000009d009d7308 */ /* 0x000eb00000002400 */
[----:B------:R-:W2:Y:S01]  /*51d0*/  MUFU.TANH R160, R160 ;  /* 0x000000a000a07308 */ /* 0x000ea20000002400 */
[----:B---3--:R-:W-:Y:S01]  /*51e0*/  FMNMX.FTZ R182, R208, R209, !PT ;  /* 0x000000d1d0b67209 */ /* 0x008fe20007810000 */
[----:B------:R-:W-:-:S04]  /*51f0*/  IMAD.U32 R209, RZ, RZ, UR10 ;  /* 0x0000000affd17e24 */ /* 0x000fc8000f8e00ff */
[C---:B------:R-:W-:Y:S02]  /*5200*/  FADD.FTZ R7, -R182.reuse, R7 ;  /* 0x00000007b6077221 */ /* 0x040fe40000010100 */
[----:B------:R-:W3:Y:S02]  /*5210*/  MUFU.TANH R161, R161 ;  /* 0x000000a100a17308 */ /* 0x000ee40000002400 */
[----:B------:R-:W-:Y:S01]  /*5220*/  FMUL.FTZ R207, R7, UR10 ;  /* 0x0000000a07cf7c20 */ /* 0x000fe20008410000 */
[----:B------:R-:W-:-:S04]  /*5230*/  FFMA.FTZ R7, R182, R209, -8 ;  /* 0xc1000000b6077423 */ /* 0x000fc800000100d1 */
[--C-:B------:R-:W-:Y:S01]  /*5240*/  FFMA.FTZ R209, R13, UR10, -R7.reuse ;  /* 0x0000000a0dd17c23 */ /* 0x100fe20008010807 */
[----:B------:R-:W-:-:S01]  /*5250*/  FFMA.FTZ R13, R21, UR10, -R7 ;  /* 0x0000000a150d7c23 */ /* 0x000fc20008010807 */
[----:B------:R-:W-:Y:S01]  /*5260*/  FMNMX.FTZ R21, R11, R6, !PT ;  /* 0x000000060b157209 */ /* 0x000fe20007810000 */
[----:B------:R-:W-:-:S01]  /*5270*/  FFMA.FTZ R208, R12, UR10, -R7 ;  /* 0x0000000a0cd07c23 */ /* 0x000fc20008010807 */
[--C-:B------:R-:W-:Y:S01]  /*5280*/  FFMA.FTZ R12, R20, UR10, -R7.reuse ;  /* 0x0000000a140c7c23 */ /* 0x100fe20008010807 */
[----:B------:R-:W3:Y:S01]  /*5290*/  MUFU.TANH R164, R164 ;  /* 0x000000a400a47308 */ /* 0x000ee20000002400 */
[----:B-1----:R-:W-:Y:S01]  /*52a0*/  FMNMX.FTZ R21, R10, R21, !PT ;  /* 0x000000150a157209 */ /* 0x002fe20007810000 */
[--C-:B------:R-:W-:Y:S01]  /*52b0*/  FFMA.FTZ R212, R159, UR10, -R7.reuse ;  /* 0x0000000a9fd47c23 */ /* 0x100fe20008010807 */
[----:B------:R-:W-:-:S01]  /*52c0*/  FFMA.FTZ R210, R162, UR10, -R7 ;  /* 0x0000000aa2d27c23 */ /* 0x000fc20008010807 */
[--C-:B------:R-:W-:Y:S01]  /*52d0*/  FFMA.FTZ R211, R163, UR10, -R7.reuse ;  /* 0x0000000aa3d37c23 */ /* 0x100fe20008010807 */
[----:B----4-:R-:W-:Y:S01]  /*52e0*/  FMNMX.FTZ R20, R14, R21, !PT ;  /* 0x000000150e147209 */ /* 0x010fe20007810000 */
[--C-:B------:R-:W-:Y:S01]  /*52f0*/  FFMA.FTZ R167, R167, UR10, -R7.reuse ;  /* 0x0000000aa7a77c23 */ /* 0x100fe20008010807 */
[----:B------:R-:W-:-:S01]  /*5300*/  FFMA.FTZ R213, R171, UR10, -R7 ;  /* 0x0000000aabd57c23 */ /* 0x000fc20008010807 */
[----:B------:R-:W1:Y:S01]  /*5310*/  MUFU.TANH R165, R165 ;  /* 0x000000a500a57308 */ /* 0x000e620000002400 */
[----:B-----5:R-:W-:Y:S01]  /*5320*/  FMNMX.FTZ R21, R15, R20, !PT ;  /* 0x000000140f157209 */ /* 0x020fe20007810000 */
[--C-:B------:R-:W-:Y:S01]  /*5330*/  FFMA.FTZ R174, R174, UR10, -R7.reuse ;  /* 0x0000000aaeae7c23 */ /* 0x100fe20008010807 */
[----:B------:R-:W-:-:S01]  /*5340*/  FFMA.FTZ R8, R8, UR10, -R7 ;  /* 0x0000000a08087c23 */ /* 0x000fc20008010807 */
[--C-:B------:R-:W-:Y:S01]  /*5350*/  FFMA.FTZ R215, R179, UR10, -R7.reuse ;  /* 0x0000000ab3d77c23 */ /* 0x100fe20008010807 */
[----:B0-----:R-:W-:Y:S01]  /*5360*/  FMNMX.FTZ R20, R152, R21, !PT ;  /* 0x0000001598147209 */ /* 0x001fe20007810000 */
[--C-:B------:R-:W-:Y:S01]  /*5370*/  FFMA.FTZ R9, R9, UR10, -R7.reuse ;  /* 0x0000000a09097c23 */ /* 0x100fe20008010807 */
[----:B------:R-:W-:-:S01]  /*5380*/  FFMA.FTZ R154, R154, UR10, -R7 ;  /* 0x0000000a9a9a7c23 */ /* 0x000fc20008010807 */
[----:B------:R-:W0:Y:S01]  /*5390*/  MUFU.TANH R168, R168 ;  /* 0x000000a800a87308 */ /* 0x000e220000002400 */
[----:B--2---:R-:W-:Y:S01]  /*53a0*/  FMNMX.FTZ R21, R153, R20, !PT ;  /* 0x0000001499157209 */ /* 0x004fe20007810000 */
[--C-:B------:R-:W-:Y:S01]  /*53b0*/  FFMA.FTZ R20, R158, UR10, -R7.reuse ;  /* 0x0000000a9e147c23 */ /* 0x100fe20008010807 */
[----:B------:R-:W-:-:S01]  /*53c0*/  FFMA.FTZ R155, R155, UR10, -R7 ;  /* 0x0000000a9b9b7c23 */ /* 0x000fc20008010807 */
[--C-:B------:R-:W-:Y:S01]  /*53d0*/  FFMA.FTZ R178, R178, UR10, -R7.reuse ;  /* 0x0000000ab2b27c23 */ /* 0x100fe20008010807 */
[----:B------:R-:W-:Y:S01]  /*53e0*/  FMNMX.FTZ R158, R156, R21, !PT ;  /* 0x000000159c9e7209 */ /* 0x000fe20007810000 */
[----:B------:R-:W-:-:S02]  /*53f0*/  FFMA.FTZ R179, R192, UR10, -R7 ;  /* 0x0000000ac0b37c23 */ /* 0x000fc40008010807 */
[----:B------:R-:W2:Y:S01]  /*5400*/  MUFU.TANH R169, R169 ;  /* 0x000000a900a97308 */ /* 0x000ea20000002400 */
[----:B------:R-:W-:-:S04]  /*5410*/  FMNMX.FTZ R21, R157, R158, !PT ;  /* 0x0000009e9d157209 */ /* 0x000fc80007810000 */
[----:B------:R-:W-:-:S03]  /*5420*/  FMNMX.FTZ R158, R160, R21, !PT ;  /* 0x00000015a09e7209 */ /* 0x000fc60007810000 */
[----:B------:R-:W4:Y:S01]  /*5430*/  MUFU.TANH R172, R172 ;  /* 0x000000ac00ac7308 */ /* 0x000f220000002400 */
[----:B---3--:R-:W-:-:S04]  /*5440*/  FMNMX.FTZ R159, R161, R158, !PT ;  /* 0x0000009ea19f7209 */ /* 0x008fc80007810000 */
[----:B------:R-:W-:-:S03]  /*5450*/  FMNMX.FTZ R158, R164, R159, !PT ;  /* 0x0000009fa49e7209 */ /* 0x000fc60007810000 */
[----:B------:R-:W3:Y:S01]  /*5460*/  MUFU.TANH R173, R173 ;  /* 0x000000ad00ad7308 */ /* 0x000ee20000002400 */
[----:B-1----:R-:W-:-:S04]  /*5470*/  FMNMX.FTZ R159, R165, R158, !PT ;  /* 0x0000009ea59f7209 */ /* 0x002fc80007810000 */
[----:B0-----:R-:W-:-:S03]  /*5480*/  FMNMX.FTZ R158, R168, R159, !PT ;  /* 0x0000009fa89e7209 */ /* 0x001fc60007810000 */
[----:B------:R-:W0:Y:S01]  /*5490*/  MUFU.TANH R176, R176 ;  /* 0x000000b000b07308 */ /* 0x000e220000002400 */
[----:B--2---:R-:W-:Y:S01]  /*54a0*/  FMNMX.FTZ R159, R169, R158, !PT ;  /* 0x0000009ea99f7209 */ /* 0x004fe20007810000 */
[----:B------:R-:W-:-:S03]  /*54b0*/  FFMA.FTZ R158, R166, UR10, -R7 ;  /* 0x0000000aa69e7c23 */ /* 0x000fc60008010807 */
[----:B----4-:R-:W-:-:S03]  /*54c0*/  FMNMX.FTZ R162, R172, R159, !PT ;  /* 0x0000009faca27209 */ /* 0x010fc60007810000 */
[----:B------:R-:W1:Y:S01]  /*54d0*/  MUFU.TANH R177, R177 ;  /* 0x000000b100b17308 */ /* 0x000e620000002400 */
[----:B---3--:R-:W-:-:S07]  /*54e0*/  FMNMX.FTZ R159, R173, R162, !PT ;  /* 0x000000a2ad9f7209 */ /* 0x008fce0007810000 */
        /* <DEDUP_REMOVED lines=15> */
[----:B-1----:R-:W-:Y:S01]  /*55e0*/  FMNMX.FTZ R166, R198, R163, !PT ;  /* 0x000000a3c6a67209 */ /* 0x002fe20007810000 */
[--C-:B------:R-:W-:Y:S01]  /*55f0*/  FFMA.FTZ R163, R175, UR10, -R7.reuse ;  /* 0x0000000aafa37c23 */ /* 0x100fe20008010807 */
[----:B------:R-:W-:-:S01]  /*5600*/  FFMA.FTZ R175, R181, UR10, -R7 ;  /* 0x0000000ab5af7c23 */ /* 0x000fc20008010807 */
[--C-:B------:R-:W-:Y:S01]  /*5610*/  FFMA.FTZ R181, R184, UR10, -R7.reuse ;  /* 0x0000000ab8b57c23 */ /* 0x100fe20008010807 */
[----:B------:R-:W-:-:S01]  /*5620*/  FFMA.FTZ R184, R185, UR10, -R7 ;  /* 0x0000000ab9b87c23 */ /* 0x000fc20008010807 */
[----:B------:R-:W-:Y:S02]  /*5630*/  FFMA.FTZ R185, R193, UR10, -R7 ;  /* 0x0000000ac1b97c23 */ /* 0x000fe40008010807 */
[----:B------:R-:W1:Y:S08]  /*5640*/  MUFU.TANH R201, R201 ;  /* 0x000000c900c97308 */ /* 0x000e700000002400 */
[----:B------:R-:W3:Y:S08]  /*5650*/  MUFU.TANH R202, R202 ;  /* 0x000000ca00ca7308 */ /* 0x000ef00000002400 */
[----:B------:R-:W4:Y:S08]  /*5660*/  MUFU.TANH R203, R203 ;  /* 0x000000cb00cb7308 */ /* 0x000f300000002400 */
[----:B------:R2:W-:Y:S08]  /*5670*/  MUFU.EX2 R159, R167 ;  /* 0x000000a7009f7308 */ /* 0x0005f00000000800 */
[----:B------:R-:W5:Y:S01]  /*5680*/  MUFU.TANH R204, R204 ;  /* 0x000000cc00cc7308 */ /* 0x000f620000002400 */
[----:B--2---:R-:W-:-:S04]  /*5690*/  FMNMX.FTZ R167, R199, R166, !PT ;  /* 0x000000a6c7a77209 */ /* 0x004fc80007810000 */
[----:B0-----:R-:W-:-:S03]  /*56a0*/  FMNMX.FTZ R166, R200, R167, !PT ;  /* 0x000000a7c8a67209 */ /* 0x001fc60007810000 */
[----:B------:R-:W0:Y:S01]  /*56b0*/  MUFU.TANH R205, R205 ;  /* 0x000000cd00cd7308 */ /* 0x000e220000002400 */
[----:B-1----:R-:W-:-:S04]  /*56c0*/  FMNMX.FTZ R167, R201, R166, !PT ;  /* 0x000000a6c9a77209 */ /* 0x002fc80007810000 */
[----:B---3--:R-:W-:-:S03]  /*56d0*/  FMNMX.FTZ R166, R202, R167, !PT ;  /* 0x000000a7caa67209 */ /* 0x008fc60007810000 */
[----:B------:R-:W1:Y:S01]  /*56e0*/  MUFU.TANH R206, R206 ;  /* 0x000000ce00ce7308 */ /* 0x000e620000002400 */
[----:B----4-:R-:W-:-:S04]  /*56f0*/  FMNMX.FTZ R167, R203, R166, !PT ;  /* 0x000000a6cba77209 */ /* 0x010fc80007810000 */
[----:B-----5:R-:W-:Y:S01]  /*5700*/  FMNMX.FTZ R166, R204, R167, !PT ;  /* 0x000000a7cca67209 */ /* 0x020fe20007810000 */
[----:B------:R-:W-:-:S01]  /*5710*/  FFMA.FTZ R167, R183, UR10, -R7 ;  /* 0x0000000ab7a77c23 */ /* 0x000fc20008010807 */
[----:B------:R-:W-:Y:S01]  /*5720*/  FFMA.FTZ R183, R188, UR10, -R7 ;  /* 0x0000000abcb77c23 */ /* 0x000fe20008010807 */
[----:B------:R2:W-:Y:S01]  /*5730*/  MUFU.EX2 R162, R174 ;  /* 0x000000ae00a27308 */ /* 0x0005e20000000800 */
[----:B0-----:R-:W-:-:S07]  /*5740*/  FMNMX.FTZ R171, R205, R166, !PT ;  /* 0x000000a6cdab7209 */ /* 0x001fce0007810000 */
[----:B------:R0:W-:Y:S01]  /*5750*/  MUFU.EX2 R166, R175 ;  /* 0x000000af00a67308 */ /* 0x0001e20000000800 */
[----:B-1----:R-:W-:-:S05]  /*5760*/  FMNMX.FTZ R171, R206, R171, !PT ;  /* 0x000000abceab7209 */ /* 0x002fca0007810000 */
[----:B--2---:R-:W1:Y:S02]  /*5770*/  SHFL.BFLY PT, R174, R171, 0x2, 0x1f ;  /* 0x0c401f00abae7f89 */ /* 0x004e6400000e0000 */
[----:B------:R2:W-:Y:S01]  /*5780*/  MUFU.EX2 R21, R212 ;  /* 0x000000d400157308 */ /* 0x0005e20000000800 */
[----:B0-----:R-:W-:-:S07]  /*5790*/  FFMA.FTZ R175, R187, UR10, -R7 ;  /* 0x0000000abbaf7c23 */ /* 0x001fce0008010807 */
[----:B------:R-:W0:Y:S01]  /*57a0*/  MUFU.EX2 R207, R207 ;  /* 0x000000cf00cf7308 */ /* 0x000e220000000800 */
[----:B--2---:R-:W-:-:S01]  /*57b0*/  FFMA.FTZ R212, R170, UR10, -R7 ;  /* 0x0000000aaad47c23 */ /* 0x004fc20008010807 */
[--C-:B------:R-:W-:Y:S01]  /*57c0*/  FFMA.FTZ R170, R186, UR10, -R7.reuse ;  /* 0x0000000abaaa7c23 */ /* 0x100fe20008010807 */
[----:B------:R-:W-:-:S05]  /*57d0*/  FFMA.FTZ R186, R189, UR10, -R7 ;  /* 0x0000000abdba7c23 */ /* 0x000fca0008010807 */
[----:B------:R-:W2:Y:S01]  /*57e0*/  MUFU.EX2 R8, R8 ;  /* 0x0000000800087308 */ /* 0x000ea20000000800 */
[----:B-1----:R-:W-:Y:S01]  /*57f0*/  FMNMX.FTZ R187, R171, R174, !PT ;  /* 0x000000aeabbb7209 */ /* 0x002fe20007810000 */
[----:B------:R-:W-:Y:S01]  /*5800*/  FFMA.FTZ R174, R190, UR10, -R7 ;  /* 0x0000000abeae7c23 */ /* 0x000fe20008010807 */
[----:B------:R-:W-:-:S05]  /*5810*/  IMAD.U32 R190, RZ, RZ, UR10 ;  /* 0x0000000affbe7e24 */ /* 0x000fca000f8e00ff */
[----:B------:R-:W1:Y:S01]  /*5820*/  MUFU.EX2 R9, R9 ;  /* 0x0000000900097308 */ /* 0x000e620000000800 */
[-C--:B0-----:R-:W-:Y:S01]  /*5830*/  FMUL.FTZ R24, R24, R207.reuse ;  /* 0x000000cf18187220 */ /* 0x081fe20000410000 */
[----:B------:R-:W0:Y:S01]  /*5840*/  SHFL.BFLY PT, R188, R187, 0x1, 0x1f ;  /* 0x0c201f00bbbc7f89 */ /* 0x000e2200000e0000 */
[-C--:B------:R-:W-:Y:S01]  /*5850*/  FMUL.FTZ R25, R25, R207.reuse ;  /* 0x000000cf19197220 */ /* 0x080fe20000410000 */
[-C--:B------:R-:W-:Y:S01]  /*5860*/  FMUL.FTZ R28, R28, R207.reuse ;  /* 0x000000cf1c1c7220 */ /* 0x080fe20000410000 */
[-C--:B------:R-:W-:Y:S01]  /*5870*/  FMUL.FTZ R29, R29, R207.reuse ;  /* 0x000000cf1d1d7220 */ /* 0x080fe20000410000 */
[-C--:B------:R-:W-:Y:S01]  /*5880*/  FMUL.FTZ R32, R32, R207.reuse ;  /* 0x000000cf20207220 */ /* 0x080fe20000410000 */
[----:B------:R-:W-:Y:S01]  /*5890*/  FMUL.FTZ R33, R33, R207 ;  /* 0x000000cf21217220 */ /* 0x000fe20000410000 */
[----:B------:R-:W3:Y:S01]  /*58a0*/  MUFU.EX2 R208, R208 ;  /* 0x000000d000d07308 */ /* 0x000ee20000000800 */
[----:B--2---:R-:W-:-:S01]  /*58b0*/  FFMA.FTZ R4, R207, R4, R8 ;  /* 0x00000004cf047223 */ /* 0x004fc20000010008 */
[-C--:B------:R-:W-:Y:S01]  /*58c0*/  FMUL.FTZ R36, R36, R207.reuse ;  /* 0x000000cf24247220 */ /* 0x080fe20000410000 */
[-C--:B------:R-:W-:Y:S01]  /*58d0*/  FMUL.FTZ R37, R37, R207.reuse ;  /* 0x000000cf25257220 */ /* 0x080fe20000410000 */
[-C--:B------:R-:W-:Y:S01]  /*58e0*/  FMUL.FTZ R40, R40, R207.reuse ;  /* 0x000000cf28287220 */ /* 0x080fe20000410000 */
[-C--:B------:R-:W-:Y:S01]  /*58f0*/  FMUL.FTZ R41, R41, R207.reuse ;  /* 0x000000cf29297220 */ /* 0x080fe20000410000 */
[-C--:B------:R-:W-:Y:S01]  /*5900*/  FMUL.FTZ R44, R44, R207.reuse ;  /* 0x000000cf2c2c7220 */ /* 0x080fe20000410000 */
[-C--:B------:R-:W-:Y:S01]  /*5910*/  FMUL.FTZ R45, R45, R207.reuse ;  /* 0x000000cf2d2d7220 */ /* 0x080fe20000410000 */
[----:B------:R-:W2:Y:S01]  /*5920*/  MUFU.EX2 R209, R209 ;  /* 0x000000d100d17308 */ /* 0x000ea20000000800 */
        /* <DEDUP_REMOVED lines=30> */
[----:B------:R-:W-:Y:S01]  /*5b10*/  FFMA.FTZ R172, R173, UR10, -R187 ;  /* 0x0000000aadac7c23 */ /* 0x000fe200080108bb */
[----:B-1----:R-:W-:-:S01]  /*5b20*/  FADD.FTZ R173, R9, R4 ;  /* 0x0000000409ad7221 */ /* 0x002fc20000010000 */
[----:B------:R-:W0:Y:S01]  /*5b30*/  MUFU.EX2 R7, R7 ;  /* 0x0000000700077308 */ /* 0x000e220000000800 */
[----:B------:R-:W-:-:S01]  /*5b40*/  FFMA.FTZ R153, R157, UR10, -R187 ;  /* 0x0000000a9d997c23 */ /* 0x000fc200080108bb */
[----:B------:R-:W-:Y:S01]  /*5b50*/  FFMA.FTZ R157, R160, UR10, -R187 ;  /* 0x0000000aa09d7c23 */ /* 0x000fe200080108bb */
[----:B---3--:R-:W-:-:S01]  /*5b60*/  FADD.FTZ R4, R208, R173 ;  /* 0x000000add0047221 */ /* 0x008fc20000010000 */
[----:B--2---:R-:W-:Y:S01]  /*5b70*/  F2FP.SATFINITE.E4M3.F32.PACK_AB_MERGE_C R208, R209, R208, RZ ;  /* 0x000000d0d1d0723e */ /* 0x004fe200048070ff */
[----:B------:R-:W-:-:S01]  /*5b80*/  FFMA.FTZ R160, R161, UR10, -R187 ;  /* 0x0000000aa1a07c23 */ /* 0x000fc200080108bb */
[----:B------:R-:W-:Y:S01]  /*5b90*/  FFMA.FTZ R161, R168, UR10, -R187 ;  /* 0x0000000aa8a17c23 */ /* 0x000fe200080108bb */
[----:B------:R-:W-:-:S01]  /*5ba0*/  FADD.FTZ R209, R209, R4 ;  /* 0x00000004d1d17221 */ /* 0x000fc20000010000 */
[----:B------:R-:W1:Y:S01]  /*5bb0*/  MUFU.EX2 R10, R10 ;  /* 0x0000000a000a7308 */ /* 0x000e620000000800 */
[----:B------:R-:W-:-:S01]  /*5bc0*/  FFMA.FTZ R168, R176, UR10, -R187 ;  /* 0x0000000ab0a87c23 */ /* 0x000fc200080108bb */
[----:B------:R-:W-:Y:S01]  /*5bd0*/  FFMA.FTZ R165, R165, UR10, -R187 ;  /* 0x0000000aa5a57c23 */ /* 0x000fe200080108bb */
[----:B----4-:R-:W-:-:S01]  /*5be0*/  FADD.FTZ R176, R12, R209 ;  /* 0x000000d10cb07221 */ /* 0x010fc20000010000 */
[--C-:B------:R-:W-:Y:S01]  /*5bf0*/  FFMA.FTZ R177, R177, UR10, -R187.reuse ;  /* 0x0000000ab1b17c23 */ /* 0x100fe200080108bb */
[----:B------:R-:W-:-:S01]  /*5c00*/  FFMA.FTZ R180, R180, UR10, -R187 ;  /* 0x0000000ab4b47c23 */ /* 0x000fc200080108bb */
[--C-:B------:R-:W-:Y:S01]  /*5c10*/  FFMA.FTZ R191, R191, UR10, -R187.reuse ;  /* 0x0000000abfbf7c23 */ /* 0x100fe200080108bb */
[----:B------:R-:W-:-:S01]  /*5c20*/  FFMA.FTZ R194, R194, UR10, -R187 ;  /* 0x0000000ac2c27c23 */ /* 0x000fc200080108bb */
[----:B------:R-:W2:Y:S01]  /*5c30*/  MUFU.EX2 R14, R14 ;  /* 0x0000000e000e7308 */ /* 0x000ea20000000800 */
[----:B0-----:R-:W-:-:S01]  /*5c40*/  FFMA.FTZ R5, R6, R5, R7 ;  /* 0x0000000506057223 */ /* 0x001fc20000010007 */
[--C-:B------:R-:W-:Y:S01]  /*5c50*/  FFMA.FTZ R195, R195, UR10, -R187.reuse ;  /* 0x0000000ac3c37c23 */ /* 0x100fe200080108bb */
        /* <DEDUP_REMOVED lines=11> */
[----:B------:R-:W-:Y:S01]  /*5d10*/  FFMA.FTZ R187, R206, UR10, -R187 ;  /* 0x0000000acebb7c23 */ /* 0x000fe200080108bb */
        /* <DEDUP_REMOVED lines=12> */
[----:B------:R-:W-:-:S01]  /*5de0*/  FADD.FTZ R15, R13, R176 ;  /* 0x000000b00d0f7221 */ /* 0x000fc20000010000 */
        /* <DEDUP_REMOVED lines=27> */
[-C--:B------:R-:W-:Y:S01]  /*5fa0*/  FMUL.FTZ R128, R128, R207.reuse ;  /* 0x000000cf80807220 */ /* 0x080fe20000410000 */
[----:B------:R-:W0:Y:S01]  /*5fb0*/  MUFU.EX2 R20, R20 ;  /* 0x0000001400147308 */ /* 0x000e220000000800 */
[C---:B-1----:R-:W-:Y:S01]  /*5fc0*/  F2FP.SATFINITE.E4M3.F32.PACK_AB_MERGE_C R154, R155.reuse, R154, RZ ;  /* 0x0000009a9b9a723e */ /* 0x042fe200048070ff */
[----:B------:R-:W-:Y:S01]  /*5fd0*/  FADD.FTZ R155, R155, R4 ;  /* 0x000000049b9b7221 */ /* 0x000fe20000010000 */
        /* <DEDUP_REMOVED lines=17> */
[----:B------:R-:W-:Y:S01]  /*60f0*/  FMUL.FTZ R30, R30, R6 ;  /* 0x000000061e1e7220 */ /* 0x000fe20000410000 */
[----:B------:R-:W-:-:S01]  /*6100*/  FADD.FTZ R15, R21, R176 ;  /* 0x000000b0150f7221 */ /* 0x000fc20000010000 */
[-C--:B------:R-:W-:Y:S01]  /*6110*/  FMUL.FTZ R31, R31, R6.reuse ;  /* 0x000000061f1f7220 */ /* 0x080fe20000410000 */
[----:B------:R-:W-:Y:S01]  /*6120*/  FMUL.FTZ R34, R34, R6 ;  /* 0x0000000622227220 */ /* 0x000fe20000410000 */
[----:B------:R-:W0:Y:S01]  /*6130*/  MUFU.EX2 R210, R210 ;  /* 0x000000d200d27308 */ /* 0x000e220000000800 */
[----:B-1----:R-:W-:-:S01]  /*6140*/  FADD.FTZ R4, R153, R4 ;  /* 0x0000000499047221 */ /* 0x002fc20000010000 */
[----:B------:R-:W-:Y:S01]  /*6150*/  F2FP.SATFINITE.E4M3.F32.PACK_AB_MERGE_C R155, R153, R152, RZ ;  /* 0x00000098999b723e */ /* 0x000fe200048070ff */
        /* <DEDUP_REMOVED lines=30> */
[C---:B--2---:R-:W-:Y:S01]  /*6340*/  F2FP.SATFINITE.E4M3.F32.PACK_AB_MERGE_C R210, R211.reuse, R210, RZ ;  /* 0x000000d2d3d2723e */ /* 0x044fe200048070ff */
[----:B------:R-:W-:Y:S01]  /*6350*/  FADD.FTZ R211, R211, R4 ;  /* 0x00000004d3d37221 */ /* 0x000fe20000010000 */
        /* <DEDUP_REMOVED lines=19> */
[----:B------:R-:W-:Y:S01]  /*6490*/  F2FP.SATFINITE.E4M3.F32.PACK_AB_MERGE_C R157, R160, R157, R165 ;  /* 0x0000009da09d723e */ /* 0x000fe200048070a5 */
[----:B------:R-:W-:Y:S01]  /*64a0*/  FMUL.FTZ R110, R110, R6 ;  /* 0x000000066e6e7220 */ /* 0x000fe20000410000 */
[----:B------:R-:W1:Y:S01]  /*64b0*/  MUFU.EX2 R164, R164 ;  /* 0x000000a400a47308 */ /* 0x000e620000000800 */
[----:B--2---:R-:W-:-:S01]  /*64c0*/  FADD.FTZ R152, R158, R211 ;  /* 0x000000d39e987221 */ /* 0x004fc20000010000 */
[-C--:B------:R-:W-:Y:S01]  /*64d0*/  FMUL.FTZ R111, R111, R6.reuse ;  /* 0x000000066f6f7220 */ /* 0x080fe20000410000 */
[-C--:B------:R-:W-:Y:S01]  /*64e0*/  FMUL.FTZ R114, R114, R6.reuse ;  /* 0x0000000672727220 */ /* 0x080fe20000410000 */
[----:B------:R-:W-:Y:S01]  /*64f0*/  FMUL.FTZ R115, R115, R6 ;  /* 0x0000000673737220 */ /* 0x000fe20000410000 */
[----:B------:R-:W-:-:S01]  /*6500*/  FADD.FTZ R15, R159, R152 ;  /* 0x000000989f0f7221 */ /* 0x000fc20000010000 */
        /* <DEDUP_REMOVED lines=23> */
[----:B------:R-:W-:Y:S01]  /*6680*/  FMUL.FTZ R151, R151, R6 ;  /* 0x0000000697977220 */ /* 0x000fe20000410000 */
[----:B------:R-:W-:-:S02]  /*6690*/  F2FP.SATFINITE.E4M3.F32.PACK_AB_MERGE_C R153, R10, R7, R14 ;  /* 0x000000070a99723e */ /* 0x000fc4000480700e */
[----:B------:R-:W2:Y:S01]  /*66a0*/  MUFU.EX2 R172, R172 ;  /* 0x000000ac00ac7308 */ /* 0x000ea20000000800 */
[----:B0-----:R-:W-:-:S01]  /*66b0*/  FADD.FTZ R5, R169, R4 ;  /* 0x00000004a9057221 */ /* 0x001fc20000010000 */
[----:B------:R-:W-:Y:S02]  /*66c0*/  F2FP.SATFINITE.E4M3.F32.PACK_AB_MERGE_C R154, R13, R12, R154 ;  /* 0x0000000c0d9a723e */ /* 0x000fe4000480709a */
[----:B------:R-:W-:-:S04]  /*66d0*/  F2FP.SATFINITE.E4M3.F32.PACK_AB_MERGE_C R155, R190, R11, R155 ;  /* 0x0000000bbe9b723e */ /* 0x000fc8000480709b */
[----:B------:R-:W0:Y:S01]  /*66e0*/  MUFU.EX2 R168, R168 ;  /* 0x000000a800a87308 */ /* 0x000e220000000800 */
[C---:B-1----:R-:W-:Y:S01]  /*66f0*/  F2FP.SATFINITE.E4M3.F32.PACK_AB_MERGE_C R212, R213.reuse, R212, RZ ;  /* 0x000000d4d5d4723e */ /* 0x042fe200048070ff */
[----:B------:R-:W-:-:S03]  /*6700*/  FADD.FTZ R213, R213, R152 ;  /* 0x00000098d5d57221 */ /* 0x000fc60000010000 */
[----:B------:R-:W-:Y:S01]  /*6710*/  F2FP.SATFINITE.E4M3.F32.PACK_AB_MERGE_C R158, R159, R158, R212 ;  /* 0x0000009e9f9e723e */ /* 0x000fe200048070d4 */
[----:B------:R-:W-:-:S02]  /*6720*/  FADD.FTZ R4, R162, R213 ;  /* 0x000000d5a2047221 */ /* 0x000fc40000010000 */
        /* <DEDUP_REMOVED lines=16> */
[----:B------:R-:W-:-:S03]  /*6830*/  F2FP.SATFINITE.E4M3.F32.PACK_AB_MERGE_C R178, R215, R178, RZ ;  /* 0x000000b2d7b2723e */ /* 0x000fc600048070ff */
[----:B------:R-:W-:Y:S01]  /*6840*/  FADD.FTZ R4, R166, R5 ;  /* 0x00000005a6047221 */ /* 0x000fe20000010000 */
[----:B------:R-:W-:Y:S02]  /*6850*/  F2FP.SATFINITE.E4M3.F32.PACK_AB_MERGE_C R160, R163, R162, R178 ;  /* 0x000000a2a3a0723e */ /* 0x000fe400048070b2 */
        /* <DEDUP_REMOVED lines=52> */
[----:B------:R-:W-:-:S06]  /*6ba0*/  F2FP.SATFINITE.E4M3.F32.PACK_AB_MERGE_C R156, R21, R20, R210 ;  /* 0x00000014159c723e */ /* 0x000fcc00048070d2 */
[----:B------:R-:W2:Y:S01]  /*6bb0*/  MUFU.EX2 R152, R187 ;  /* 0x000000bb00987308 */ /* 0x000ea20000000800 */
[----:B0-----:R-:W-:-:S01]  /*6bc0*/  FADD.FTZ R15, R205, R4 ;  /* 0x00000004cd0f7221 */ /* 0x001fc20000010000 */
        /* <DEDUP_REMOVED lines=9> */
.L_x_240:
[----:B------:R-:W-:-:S04]  /*6c60*/  IMAD.U32 R6, RZ, RZ, UR54 ;  /* 0x00000036ff067e24 */ /* 0x000fc8000f8e00ff */
[----:B------:R0:W1:Y:S01]  /*6c70*/  SYNCS.PHASECHK.TRANS64.TRYWAIT P2, [UR47+0x38850], R6 ;  /* 0x03885006ff0075a7 */ /* 0x000062000804016f */
[----:B------:R-:W-:Y:S05]  /*6c80*/  @!P0 BRA `(.L_x_241) ;  /* 0x0000000000048947 */ /* 0x000fea0003800000 */
[----:B------:R-:W-:Y:S01]  /*6c90*/  BPT.TRAP 0x1 ;  /* 0x000000040000795c */ /* 0x000fe20000300000 */
.L_x_241:
[----:B0-----:R-:W-:Y:S01]  /*6ca0*/  VIADD R6, R226, 0x8 ;  /* 0x00000008e2067836 */ /* 0x001fe20000000000 */
[----:B-1----:R-:W-:Y:S06]  /*6cb0*/  @P2 BRA `(.L_x_242) ;  /* 0x00000000000c2947 */ /* 0x002fec0003800000 */
[----:B------:R-:W-:-:S04]  /*6cc0*/  IMAD.U32 R7, RZ, RZ, UR54 ;  /* 0x00000036ff077e24 */ /* 0x000fc8000f8e00ff */
[----:B------:R-:W0:Y:S02]  /*6cd0*/  SYNCS.PHASECHK.TRANS64.TRYWAIT P2, [UR47+0x38850], R7 ;  /* 0x03885007ff0075a7 */ /* 0x000e24000804016f */
[----:B0-----:R-:W-:Y:S05]  /*6ce0*/  @!P2 BRA `(.L_x_243) ;  /* 0x000000b40058a947 */ /* 0x001fea0003800000 */
.L_x_242:
        /* <DEDUP_REMOVED lines=27> */
.L_x_244:
[----:B------:R-:W-:Y:S01]  /*6ea0*/  UIADD3 UR47, UR47, 0x38860, URZ ;  /* 0x000388602f2f7890 */ /* 0x000fe2000fffe03f */
[----:B------:R-:W-:Y:S02]  /*6eb0*/  IMAD.MOV.U32 R6, RZ, RZ, R171 ;  /* 0x000000ffff067224 */ /* 0x000fe400078e00ab */
[----:B0-----:R-:W-:Y:S01]  /*6ec0*/  IMAD.MOV.U32 R7, RZ, RZ, R182 ;  /* 0x000000ffff077224 */ /* 0x001fe200078e00b6 */
[----:B------:R-:W-:-:S09]  /*6ed0*/  UPRMT UR47, UR48, 0x654, UR47 ;  /* 0x00000654302f7896 */ /* 0x000fd2000800002f */
[----:B------:R-:W-:Y:S01]  /*6ee0*/  SYNCS.ARRIVE.TRANS64.RED.A1T0 RZ, [UR47], RZ ;  /* 0x000000ffffff79a7 */ /* 0x000fe2000810042f */
[----:B------:R-:W-:Y:S05]  /*6ef0*/  @P1 BRA `(.L_x_245) ;  /* 0xffffffd4005c1947 */ /* 0x000fea000383ffff */
.L_x_234:
[----:B------:R-:W-:Y:S01]  /*6f00*/  ULDC.64 UR8, c[0x0][0x9a0] ;  /* 0x0002680000087ab9 */ /* 0x000fe20000000a00 */
[----:B-1----:R-:W-:Y:S01]  /*6f10*/  IMAD.MOV.U32 R8, RZ, RZ, 0x3f800000 ;  /* 0x3f800000ff087424 */ /* 0x002fe200078e00ff */
[----:B------:R-:W-:Y:S01]  /*6f20*/  UISETP.NE.U32.AND UP0, UPT, UR8, URZ, UPT ;  /* 0x0000003f0800728c */ /* 0x000fe2000bf05070 */
[----:B------:R1:W-:Y:S06]  /*6f30*/  BAR.ARV R3, 0x100 ;  /* 0x000400030000751d */ /* 0x0003ec0000002000 */
[----:B------:R-:W-:Y:S02]  /*6f40*/  UISETP.NE.AND.EX UP0, UPT, UR9, URZ, UPT, UP0 ;  /* 0x0000003f0900728c */ /* 0x000fe4000bf05300 */
[----:B------:R-:W-:Y:S06]  /*6f50*/  BAR.ARV 0x8, 0x180 ;  /* 0x0206000000007b1d */ /* 0x000fec0000002000 */
[----:B------:R-:W-:-:S03]  /*6f60*/  PLOP3.LUT P0, PT, PT, PT, UP0, 0x80, 0x0 ;  /* 0x000000000000781c */ /* 0x000fc60003f0f008 */
        /* <DEDUP_REMOVED lines=9> */
[----:B------:R-:W-:-:S04]  /*7000*/  @UP0 UIMAD UR6, UR45, UR13, UR6 ;  /* 0x0000000d2d0602a4 */ /* 0x000fc8000f8e0206 */
[----:B------:R-:W-:Y:S02]  /*7010*/  @UP0 UIADD3 UR5, UR5, UR6, URZ ;  /* 0x0000000605050290 */ /* 0x000fe4000fffe03f */
[----:B------:R-:W-:-:S04]  /*7020*/  @UP0 ULEA UR6, UP1, UR4, UR8, 0x2 ;  /* 0x0000000804060291 */ /* 0x000fc8000f82103f */
[----:B------:R-:W-:Y:S02]  /*7030*/  @UP0 ULEA.HI.X UR7, UR4, UR9, UR5, 0x2, UP1 ;  /* 0x0000000904070291 */ /* 0x000fe400088f1405 */
[----:B------:R-:W-:-:S04]  /*7040*/  IMAD.U32 R6, RZ, RZ, UR6 ;  /* 0x00000006ff067e24 */ /* 0x000fc8000f8e00ff */
[----:B0-----:R-:W-:-:S05]  /*7050*/  IMAD.U32 R7, RZ, RZ, UR7 ;  /* 0x00000007ff077e24 */ /* 0x001fca000f8e00ff */
[----:B------:R0:W2:Y:S01]  /*7060*/  @P0 LDG.E R8, desc[UR50][R6.64] ;  /* 0x0000003206080981 */ /* 0x0000a2000c1e1900 */
[----:B------:R-:W-:Y:S01]  /*7070*/  IMAD.U32 R15, RZ, RZ, UR10 ;  /* 0x0000000aff0f7e24 */ /* 0x000fe2000f8e00ff */
[----:B------:R-:W-:Y:S01]  /*7080*/  UIADD3 UR36, UR36, 0x1, URZ ;  /* 0x0000000124247890 */ /* 0x000fe2000fffe03f */
[----:B-1----:R-:W-:Y:S01]  /*7090*/  IMAD.MOV.U32 R3, RZ, RZ, -0x800000 ;  /* 0xff800000ff037424 */ /* 0x002fe200078e00ff */
[----:B------:R-:W1:Y:S01]  /*70a0*/  SHFL.BFLY PT, R9, R4, 0x2, 0x1f ;  /* 0x0c401f0004097f89 */ /* 0x000e6200000e0000 */
[----:B------:R-:W-:Y:S02]  /*70b0*/  UIADD3 UR43, UR43, 0x1, URZ ;  /* 0x000000012b2b7890 */ /* 0x000fe4000fffe03f */
[----:B------:R-:W-:Y:S01]  /*70c0*/  UISETP.NE.AND UP0, UPT, UR36, 0x2, UPT ;  /* 0x000000022400788c */ /* 0x000fe2000bf05270 */
[----:B------:R-:W3:Y:S01]  /*70d0*/  SHFL.BFLY PT, R10, R5, 0x2, 0x1f ;  /* 0x0c401f00050a7f89 */ /* 0x000ee200000e0000 */
[----:B0-----:R-:W-:Y:S02]  /*70e0*/  IMAD.MOV.U32 R7, RZ, RZ, RZ ;  /* 0x000000ffff077224 */ /* 0x001fe400078e00ff */
[----:B------:R-:W-:-:S02]  /*70f0*/  USEL UR4, URZ, 0x1, UP0 ;  /* 0x000000013f047887 */ /* 0x000fc40008000000 */
[----:B------:R-:W-:Y:S02]  /*7100*/  USEL UR36, UR36, URZ, UP0 ;  /* 0x0000003f24247287 */ /* 0x000fe40008000000 */
[----:B------:R-:W-:Y:S01]  /*7110*/  ULOP3.LUT UR42, UR42, UR4, URZ, 0x3c, !UPT ;  /* 0x000000042a2a7292 */ /* 0x000fe2000f8e3c3f */
[----:B-1----:R-:W-:Y:S01]  /*7120*/  FADD.FTZ R9, R9, R4 ;  /* 0x0000000409097221 */ /* 0x002fe20000010000 */
[----:B---3--:R-:W-:-:S04]  /*7130*/  FADD.FTZ R10, R10, R5 ;  /* 0x000000050a0a7221 */ /* 0x008fc80000010000 */
[----:B------:R-:W0:Y:S01]  /*7140*/  SHFL.BFLY PT, R0, R9, 0x1, 0x1f ;  /* 0x0c201f0009007f89 */ /* 0x000e2200000e0000 */
[----:B------:R-:W-:-:S03]  /*7150*/  IMAD.U32 R5, RZ, RZ, UR10 ;  /* 0x0000000aff057e24 */ /* 0x000fc6000f8e00ff */
[----:B------:R-:W1:Y:S01]  /*7160*/  SHFL.BFLY PT, R11, R10, 0x1, 0x1f ;  /* 0x0c201f000a0b7f89 */ /* 0x000e6200000e0000 */
[----:B0-----:R-:W-:Y:S01]  /*7170*/  FADD.FTZ R12, R9, R0 ;  /* 0x00000000090c7221 */ /* 0x001fe20000010000 */
[----:B------:R-:W-:Y:S02]  /*7180*/  IMAD.MOV.U32 R9, RZ, RZ, RZ ;  /* 0x000000ffff097224 */ /* 0x000fe400078e00ff */
[----:B------:R-:W-:Y:S02]  /*7190*/  IMAD.MOV.U32 R0, RZ, RZ, -0x800000 ;  /* 0xff800000ff007424 */ /* 0x000fe400078e00ff */
[----:B-1----:R-:W-:Y:S01]  /*71a0*/  FADD.FTZ R11, R10, R11 ;  /* 0x0000000b0a0b7221 */ /* 0x002fe20000010000 */
[C---:B------:R-:W-:Y:S01]  /*71b0*/  FSETP.NE.FTZ.AND P0, PT, R12.reuse, RZ, PT ;  /* 0x000000ff0c00720b */ /* 0x040fe20003f15000 */
[----:B------:R-:W-:Y:S02]  /*71c0*/  FMUL.FTZ R13, R12, 0.00390625 ;  /* 0x3b8000000c0d7820 */ /* 0x000fe40000410000 */
[----:B------:R-:W-:-:S03]  /*71d0*/  FMUL.FTZ R14, R11, 0.00390625 ;  /* 0x3b8000000b0e7820 */ /* 0x000fc60000410000 */
[----:B------:R-:W-:Y:S02]  /*71e0*/  FSETP.NE.FTZ.AND P1, PT, R13, RZ, PT ;  /* 0x000000ff0d00720b */ /* 0x000fe40003f35000 */
[----:B------:R-:W-:-:S05]  /*71f0*/  FSETP.NE.FTZ.AND P2, PT, R14, RZ, PT ;  /* 0x000000ff0e00720b */ /* 0x000fca0003f55000 */
[----:B------:R-:W-:Y:S01]  /*7200*/  @P0 MUFU.RCP R7, R12 ;  /* 0x0000000c00070308 */ /* 0x000fe20000001000 */
[----:B------:R-:W-:-:S05]  /*7210*/  FSETP.NE.FTZ.AND P0, PT, R11, RZ, PT ;  /* 0x000000ff0b00720b */ /* 0x000fca0003f15000 */
[----:B------:R-:W-:Y:S02]  /*7220*/  @P1 FMUL.FTZ R5, R5, 0.69314718246459960938 ;  /* 0x3f31721805051820 */ /* 0x000fe40000410000 */
[----:B------:R-:W0:Y:S01]  /*7230*/  @P1 MUFU.LG2 R4, R13 ;  /* 0x0000000d00041308 */ /* 0x000e220000000c00 */
[----:B------:R-:W-:-:S07]  /*7240*/  @P2 FMUL.FTZ R15, R15, 0.69314718246459960938 ;  /* 0x3f3172180f0f2820 */ /* 0x000fce0000410000 */
[----:B------:R-:W1:Y:S08]  /*7250*/  @P2 MUFU.LG2 R6, R14 ;  /* 0x0000000e00062308 */ /* 0x000e700000000c00 */
[----:B------:R-:W3:Y:S01]  /*7260*/  @P0 MUFU.RCP R9, R11 ;  /* 0x0000000b00090308 */ /* 0x000ee20000001000 */
[----:B0-----:R-:W-:Y:S01]  /*7270*/  @P1 FMUL.FTZ R4, R4, 0.69314718246459960938 ;  /* 0x3f31721804041820 */ /* 0x001fe20000410000 */
[----:B------:R-:W-:-:S03]  /*7280*/  PLOP3.LUT P0, PT, PT, PT, PT, 0x8, 0x0 ;  /* 0x000000000000781c */ /* 0x000fc60003f0e170 */
[----:B------:R-:W-:Y:S01]  /*7290*/  @P1 FFMA.FTZ R0, R5, R182, R4 ;  /* 0x000000b605001223 */ /* 0x000fe20000010004 */
[----:B-1----:R-:W-:-:S04]  /*72a0*/  @P2 FMUL.FTZ R6, R6, 0.69314718246459960938 ;  /* 0x3f31721806062820 */ /* 0x002fc80000410000 */
[----:B------:R-:W-:Y:S01]  /*72b0*/  @P2 FFMA.FTZ R3, R15, R171, R6 ;  /* 0x000000ab0f032223 */ /* 0x000fe20000010006 */
[-C--:B--2---:R-:W-:Y:S01]  /*72c0*/  FMUL.FTZ R152, R7, R8.reuse ;  /* 0x0000000807987220 */ /* 0x084fe20000410000 */
[----:B---3--:R-:W-:-:S03]  /*72d0*/  FMUL.FTZ R4, R9, R8 ;  /* 0x0000000809047220 */ /* 0x008fc60000410000 */
        /* <DEDUP_REMOVED lines=127> */
[----:B------:R-:W-:-:S07]  /*7ad0*/  FMUL.FTZ R34, R151, R4 ;  /* 0x0000000497227220 */ /* 0x000fce0000410000 */
.L_x_221:
[----:B------:R-:W0:Y:S01]  /*7ae0*/  S2R R27, SR_CgaCtaId ;  /* 0x00000000001b7919 */ /* 0x000e220000008800 */
[----:B------:R-:W-:Y:S01]  /*7af0*/  MOV R4, 0x400 ;  /* 0x0000040000047802 */ /* 0x000fe20000000f00 */
[----:B------:R-:W-:Y:S01]  /*7b00*/  BSSY B0, `(.L_x_246) ;  /* 0x00003a3000007945 */ /* 0x000fe20003800000 */
[----:B------:R-:W-:Y:S02]  /*7b10*/  BAR.SYNC.DEFER_BLOCKING 0x5, 0x180 ;  /* 0x0146000000007b1d */ /* 0x000fe40000010000 */
[----:B0-----:R-:W-:-:S05]  /*7b20*/  LEA R4, R27, R4, 0x18 ;  /* 0x000000041b047211 */ /* 0x001fca00078ec0ff */
[----:B------:R-:W0:Y:S02]  /*7b30*/  LDS.128 R44, [R4+0x388d0] ;  /* 0x0388d000042c7984 */ /* 0x000e240000000c00 */
[----:B0-----:R-:W-:Y:S02]  /*7b40*/  R2UR UR5, R45 ;  /* 0x000000002d0572ca */ /* 0x001fe400000e0000 */
[----:B------:R-:W-:Y:S01]  /*7b50*/  R2UR UR45, R46 ;  /* 0x000000002e2d72ca */ /* 0x000fe200000e0000 */
[----:B------:R-:W-:Y:S06]  /*7b60*/  BAR.ARV 0x4, 0x180 ;  /* 0x0106000000007b1d */ /* 0x000fec0000002000 */
[----:B------:R-:W-:Y:S08]  /*7b70*/  @P0 BRA `(.L_x_247) ;  /* 0x0000002c00040947 */ /* 0x000ff00003800000 */
[----:B------:R-:W0:Y:S01]  /*7b80*/  S2R R94, SR_TID.X ;  /* 0x00000000005e7919 */ /* 0x000e220000002100 */
[----:B------:R-:W-:Y:S01]  /*7b90*/  ULDC.64 UR6, c[0x4][0x128] ;  /* 0x01004a0000067ab9 */ /* 0x000fe20000000a00 */
[----:B0-----:R-:W-:-:S05]  /*7ba0*/  IMAD.SHL.U32 R26, R94, 0x4, RZ ;  /* 0x000000045e1a7824 */ /* 0x001fca00078e00ff */
[----:B------:R-:W-:-:S04]  /*7bb0*/  LOP3.LUT R26, R26, 0xc, RZ, 0xc0, !PT ;  /* 0x0000000c1a1a7812 */ /* 0x000fc800078ec0ff */
[----:B------:R-:W-:-:S05]  /*7bc0*/  IADD3 R26, P0, R26, UR6, RZ ;  /* 0x000000061a1a7c10 */ /* 0x000fca000ff1e0ff */
[----:B------:R-:W-:Y:S01]  /*7bd0*/  IMAD.X R27, RZ, RZ, UR7, P0 ;  /* 0x00000007ff1b7e24 */ /* 0x000fe200080e06ff */
[----:B------:R-:W-:Y:S01]  /*7be0*/  F2FP.BF16.F32.PACK_AB R40, R7, R40 ;  /* 0x000000280728723e */ /* 0x000fe200000010ff */
[----:B------:R-:W-:-:S04]  /*7bf0*/  ULDC.64 UR6, c[0x0][0xc00] ;  /* 0x0003000000067ab9 */ /* 0x000fc80000000a00 */
[----:B------:R0:W2:Y:S01]  /*7c00*/  LDG.E.CONSTANT R27, desc[UR50][R26.64] ;  /* 0x000000321a1b7981 */ /* 0x0000a2000c1e9900 */
[----:B------:R-:W-:Y:S01]  /*7c10*/  F2FP.BF16.F32.PACK_AB R7, R153, R42 ;  /* 0x0000002a9907723e */ /* 0x000fe200000010ff */
[----:B------:R-:W-:Y:S01]  /*7c20*/  UISETP.NE.U32.AND UP0, UPT, UR6, URZ, UPT ;  /* 0x0000003f0600728c */ /* 0x000fe2000bf05070 */
[----:B------:R-:W-:Y:S02]  /*7c30*/  F2FP.BF16.F32.PACK_AB R42, R20, R65 ;  /* 0x00000041142a723e */ /* 0x000fe400000010ff */
[----:B------:R-:W-:Y:S01]  /*7c40*/  LOP3.LUT P0, R20, R94, 0x3, RZ, 0xc0, !PT ;  /* 0x000000035e147812 */ /* 0x000fe2000780c0ff */
[----:B------:R-:W-:Y:S01]  /*7c50*/  UISETP.NE.AND.EX UP0, UPT, UR7, URZ, UPT, UP0 ;  /* 0x0000003f0700728c */ /* 0x000fe2000bf05300 */
[----:B------:R-:W-:Y:S02]  /*7c60*/  F2FP.BF16.F32.PACK_AB R11, R11, R48 ;  /* 0x000000300b0b723e */ /* 0x000fe400000010ff */
[----:B------:R-:W-:Y:S01]  /*7c70*/  F2FP.BF16.F32.PACK_AB R12, R12, R49 ;  /* 0x000000310c0c723e */ /* 0x000fe200000010ff */
[----:B------:R-:W-:Y:S01]  /*7c80*/  ULDC.64 UR6, c[0x0][0xc00] ;  /* 0x0003000000067ab9 */ /* 0x000fe20000000a00 */
[----:B------:R-:W-:Y:S01]  /*7c90*/  ISETP.EQ.OR P0, PT, R20, 0x3, !P0 ;  /* 0x000000031400780c */ /* 0x000fe20004702670 */
[----:B------:R-:W-:Y:S01]  /*7ca0*/  UIMAD.WIDE UR6, UR38, 0x4, UR6 ;  /* 0x00000004260678a5 */ /* 0x000fe2000f8e0206 */
[----:B------:R-:W-:-:S02]  /*7cb0*/  F2FP.BF16.F32.PACK_AB R15, R15, R64 ;  /* 0x000000400f0f723e */ /* 0x000fc400000010ff */
[----:B------:R-:W-:Y:S02]  /*7cc0*/  F2FP.BF16.F32.PACK_AB R64, R84, R121 ;  /* 0x000000795440723e */ /* 0x000fe400000010ff */
[----:B------:R-:W-:Y:S02]  /*7cd0*/  SEL R84, R11, R12, P0 ;  /* 0x0000000c0b547207 */ /* 0x000fe40000000000 */
[----:B------:R-:W-:Y:S02]  /*7ce0*/  SEL R20, R12, R11, P0 ;  /* 0x0000000b0c147207 */ /* 0x000fe40000000000 */
[----:B------:R-:W1:Y:S01]  /*7cf0*/  S2R R11, SR_SWINHI ;  /* 0x00000000000b7919 */ /* 0x000e620000002f00 */
        /* <DEDUP_REMOVED lines=14> */
[----:B------:R-:W-:-:S02]  /*7de0*/  SEL R79, R10, R7, P0 ;  /* 0x000000070a4f7207 */ /* 0x000fc40000000000 */
[----:B------:R-:W-:Y:S02]  /*7df0*/  F2FP.BF16.F32.PACK_AB R77, R77, R120 ;  /* 0x000000784d4d723e */ /* 0x000fe400000010ff */
[----:B------:R-:W-:Y:S02]  /*7e00*/  MOV R6, R4 ;  /* 0x0000000400067202 */ /* 0x000fe40000000f00 */
[----:B-1----:R-:W-:Y:S02]  /*7e10*/  MOV R7, R11 ;  /* 0x0000000b00077202 */ /* 0x002fe40000000f00 */
[----:B------:R-:W-:Y:S02]  /*7e20*/  F2FP.BF16.F32.PACK_AB R43, R29, R80 ;  /* 0x000000501d2b723e */ /* 0x000fe400000010ff */
[----:B------:R-:W-:Y:S02]  /*7e30*/  F2FP.BF16.F32.PACK_AB R109, R109, R90 ;  /* 0x0000005a6d6d723e */ /* 0x000fe400000010ff */
[----:B------:R-:W-:-:S02]  /*7e40*/  F2FP.BF16.F32.PACK_AB R33, R33, R88 ;  /* 0x000000582121723e */ /* 0x000fc400000010ff */
[----:B------:R-:W-:Y:S02]  /*7e50*/  F2FP.BF16.F32.PACK_AB R52, R52, R89 ;  /* 0x000000593434723e */ /* 0x000fe400000010ff */
[----:B------:R-:W-:Y:S02]  /*7e60*/  SEL R90, R35, R44, P0 ;  /* 0x0000002c235a7207 */ /* 0x000fe40000000000 */
[----:B------:R-:W-:Y:S02]  /*7e70*/  SEL R29, R44, R35, P0 ;  /* 0x000000232c1d7207 */ /* 0x000fe40000000000 */
[----:B------:R-:W-:Y:S02]  /*7e80*/  F2FP.BF16.F32.PACK_AB R53, R53, R96 ;  /* 0x000000603535723e */ /* 0x000fe400000010ff */
[----:B------:R-:W-:Y:S02]  /*7e90*/  F2FP.BF16.F32.PACK_AB R61, R61, R104 ;  /* 0x000000683d3d723e */ /* 0x000fe400000010ff */
[----:B------:R-:W-:-:S02]  /*7ea0*/  F2FP.BF16.F32.PACK_AB R68, R68, R105 ;  /* 0x000000694444723e */ /* 0x000fc400000010ff */
[----:B------:R-:W-:Y:S02]  /*7eb0*/  SEL R106, R77, R64, P0 ;  /* 0x000000404d6a7207 */ /* 0x000fe40000000000 */
[----:B------:R-:W-:Y:S01]  /*7ec0*/  SEL R35, R64, R77, P0 ;  /* 0x0000004d40237207 */ /* 0x000fe20000000000 */
[----:B------:R-:W-:Y:S01]  /*7ed0*/  IMAD.WIDE R64, R220, 0x2, R6 ;  /* 0x00000002dc407825 */ /* 0x000fe200078e0206 */
        /* <DEDUP_REMOVED lines=8> */
[----:B------:R-:W-:Y:S02]  /*7f60*/  F2FP.BF16.F32.PACK_AB R110, R108, R145 ;  /* 0x000000916c6e723e */ /* 0x000fe400000010ff */
[----:B------:R-:W-:-:S02]  /*7f70*/  SEL R92, R43, R36, P0 ;  /* 0x000000242b5c7207 */ /* 0x000fc40000000000 */
[----:B------:R-:W-:Y:S02]  /*7f80*/  SEL R30, R36, R43, P0 ;  /* 0x0000002b241e7207 */ /* 0x000fe40000000000 */
[----:B------:R-:W-:Y:S02]  /*7f90*/  SEL R98, R61, R68, P0 ;  /* 0x000000443d627207 */ /* 0x000fe40000000000 */
[----:B------:R-:W-:Y:S02]  /*7fa0*/  SEL R33, R68, R61, P0 ;  /* 0x0000003d44217207 */ /* 0x000fe40000000000 */
[----:B------:R-:W-:Y:S02]  /*7fb0*/  F2FP.BF16.F32.PACK_AB R24, R5, R24 ;  /* 0x000000180518723e */ /* 0x000fe400000010ff */
[----:B------:R-:W-:Y:S02]  /*7fc0*/  F2FP.BF16.F32.PACK_AB R25, R8, R25 ;  /* 0x000000190819723e */ /* 0x000fe400000010ff */
[----:B------:R-:W-:-:S02]  /*7fd0*/  F2FP.BF16.F32.PACK_AB R59, R140, R59 ;  /* 0x0000003b8c3b723e */ /* 0x000fc400000010ff */
[----:B------:R-:W-:Y:S02]  /*7fe0*/  F2FP.BF16.F32.PACK_AB R76, R76, R113 ;  /* 0x000000714c4c723e */ /* 0x000fe400000010ff */
[----:B------:R-:W-:Y:S02]  /*7ff0*/  SEL R108, R85, R96, P0 ;  /* 0x00000060556c7207 */ /* 0x000fe40000000000 */
[----:B------:R-:W-:Y:S02]  /*8000*/  SEL R36, R96, R85, P0 ;  /* 0x0000005560247207 */ /* 0x000fe40000000000 */
[----:B------:R-:W-:Y:S02]  /*8010*/  SEL R128, R87, R48, P0 ;  /* 0x0000003057807207 */ /* 0x000fe40000000000 */
[----:B------:R-:W-:Y:S02]  /*8020*/  SEL R61, R48, R87, P0 ;  /* 0x00000057303d7207 */ /* 0x000fe40000000000 */
        /* <DEDUP_REMOVED lines=9> */
[C---:B------:R-:W-:Y:S02]  /*80c0*/  IADD3 R10, P2, R64.reuse, 0x20, RZ ;  /* 0x00000020400a7810 */ /* 0x040fe40007f5e0ff */
[C---:B------:R-:W-:Y:S02]  /*80d0*/  IADD3 R85, P3, R64.reuse, 0x40, RZ ;  /* 0x0000004040557810 */ /* 0x040fe40007f7e0ff */
[----:B------:R-:W-:Y:S02]  /*80e0*/  IADD3 R87, P4, R64, 0x60, RZ ;  /* 0x0000006040577810 */ /* 0x000fe40007f9e0ff */
[----:B------:R-:W-:-:S02]  /*80f0*/  F2FP.BF16.F32.PACK_AB R93, R93, R136 ;  /* 0x000000885d5d723e */ /* 0x000fc400000010ff */
[----:B------:R-:W-:Y:S02]  /*8100*/  F2FP.BF16.F32.PACK_AB R38, R100, R137 ;  /* 0x000000896426723e */ /* 0x000fe400000010ff */
[----:B------:R-:W-:Y:S02]  /*8110*/  F2FP.BF16.F32.PACK_AB R13, R13, R56 ;  /* 0x000000380d0d723e */ /* 0x000fe400000010ff */
[----:B------:R-:W-:Y:S02]  /*8120*/  F2FP.BF16.F32.PACK_AB R147, R34, R147 ;  /* 0x000000932293723e */ /* 0x000fe400000010ff */
[----:B------:R-:W-:Y:S02]  /*8130*/  F2FP.BF16.F32.PACK_AB R56, R116, R83 ;  /* 0x000000537438723e */ /* 0x000fe400000010ff */
[----:B------:R-:W-:Y:S02]  /*8140*/  F2FP.BF16.F32.PACK_AB R138, R39, R138 ;  /* 0x0000008a278a723e */ /* 0x000fe400000010ff */
[----:B------:R-:W-:-:S02]  /*8150*/  SEL R102, R69, R76, P0 ;  /* 0x0000004c45667207 */ /* 0x000fc40000000000 */
[----:B------:R-:W-:Y:S02]  /*8160*/  SEL R34, R76, R69, P0 ;  /* 0x000000454c227207 */ /* 0x000fe40000000000 */
[----:B------:R-:W-:Y:S02]  /*8170*/  F2FP.BF16.F32.PACK_AB R125, R125, R74 ;  /* 0x0000004a7d7d723e */ /* 0x000fe400000010ff */
[----:B------:R-:W-:Y:S02]  /*8180*/  F2FP.BF16.F32.PACK_AB R117, R117, R82 ;  /* 0x000000527575723e */ /* 0x000fe400000010ff */
[----:B------:R-:W-:Y:S02]  /*8190*/  SEL R80, R32, R37, P0 ;  /* 0x0000002520507207 */ /* 0x000fe40000000000 */
[----:B------:R-:W-:Y:S02]  /*81a0*/  SEL R72, R37, R32, P0 ;  /* 0x0000002025487207 */ /* 0x000fe40000000000 */
[----:B------:R-:W-:-:S02]  /*81b0*/  SEL R122, R5, R8, P0 ;  /* 0x00000008057a7207 */ /* 0x000fc40000000000 */
[----:B------:R-:W-:Y:S02]  /*81c0*/  SEL R83, R8, R5, P0 ;  /* 0x0000000508537207 */ /* 0x000fe40000000000 */
[----:B------:R-:W-:Y:S02]  /*81d0*/  SEL R116, R66, R67, P0 ;  /* 0x0000004342747207 */ /* 0x000fe40000000000 */
[----:B------:R-:W-:Y:S01]  /*81e0*/  SEL R39, R67, R66, P0 ;  /* 0x0000004243277207 */ /* 0x000fe20000000000 */
[--C-:B------:R-:W-:Y:S01]  /*81f0*/  IMAD.X R67, RZ, RZ, R65.reuse, P3 ;  /* 0x000000ffff437224 */ /* 0x100fe200018e0641 */
[----:B------:R-:W-:Y:S02]  /*8200*/  SEL R132, R71, R62, P0 ;  /* 0x0000003e47847207 */ /* 0x000fe40000000000 */
[----:B------:R-:W-:Y:S01]  /*8210*/  SEL R69, R62, R71, P0 ;  /* 0x000000473e457207 */ /* 0x000fe20000000000 */
[----:B------:R-:W-:Y:S01]  /*8220*/  IMAD.X R71, RZ, RZ, R65, P2 ;  /* 0x000000ffff477224 */ /* 0x000fe200010e0641 */
[----:B------:R-:W-:-:S02]  /*8230*/  SEL R134, R63, R54, P0 ;  /* 0x000000363f867207 */ /* 0x000fc40000000000 */
[----:B------:R-:W-:Y:S01]  /*8240*/  SEL R73, R54, R63, P0 ;  /* 0x0000003f36497207 */ /* 0x000fe20000000000 */
[----:B------:R-:W-:Y:S01]  /*8250*/  IMAD.X R63, RZ, RZ, R65, P4 ;  /* 0x000000ffff3f7224 */ /* 0x000fe200020e0641 */
[----:B------:R-:W-:Y:S02]  /*8260*/  F2FP.BF16.F32.PACK_AB R46, R86, R91 ;  /* 0x0000005b562e723e */ /* 0x000fe400000010ff */
[----:B------:R-:W-:Y:S02]  /*8270*/  F2FP.BF16.F32.PACK_AB R101, R101, R144 ;  /* 0x000000906565723e */ /* 0x000fe400000010ff */
[----:B------:R-:W-:Y:S02]  /*8280*/  SEL R78, R24, R25, P0 ;  /* 0x00000019184e7207 */ /* 0x000fe40000000000 */
[----:B------:R-:W-:Y:S02]  /*8290*/  SEL R74, R25, R24, P0 ;  /* 0x00000018194a7207 */ /* 0x000fe40000000000 */
[----:B------:R-:W-:-:S02]  /*82a0*/  SEL R82, R40, R41, P0 ;  /* 0x0000002928527207 */ /* 0x000fc40000000000 */
[----:B0-----:R-:W-:Y:S02]  /*82b0*/  SEL R26, R41, R40, P0 ;  /* 0x00000028291a7207 */ /* 0x001fe40000000000 */
[----:B------:R-:W-:Y:S02]  /*82c0*/  SEL R104, R93, R38, P0 ;  /* 0x000000265d687207 */ /* 0x000fe40000000000 */
[----:B------:R-:W-:Y:S02]  /*82d0*/  SEL R37, R38, R93, P0 ;  /* 0x0000005d26257207 */ /* 0x000fe40000000000 */
[----:B------:R-:W-:Y:S02]  /*82e0*/  LOP3.LUT R5, R64, 0x380, RZ, 0xc0, !PT ;  /* 0x0000038040057812 */ /* 0x000fe400078ec0ff */
[----:B------:R-:W-:Y:S02]  /*82f0*/  F2FP.BF16.F32.PACK_AB R50, R149, R50 ;  /* 0x000000329532723e */ /* 0x000fe400000010ff */
[----:B------:R-:W-:-:S02]  /*8300*/  F2FP.BF16.F32.PACK_AB R51, R148, R51 ;  /* 0x000000339433723e */ /* 0x000fc400000010ff */
[----:B------:R-:W-:Y:S02]  /*8310*/  F2FP.BF16.F32.PACK_AB R58, R141, R58 ;  /* 0x0000003a8d3a723e */ /* 0x000fe400000010ff */
[----:B------:R-:W-:Y:S02]  /*8320*/  F2FP.BF16.F32.PACK_AB R55, R55, R130 ;  /* 0x000000823737723e */ /* 0x000fe400000010ff */
[C---:B------:R-:W-:Y:S02]  /*8330*/  IADD3 R24, P5, R64.reuse, 0x4000, RZ ;  /* 0x0000400040187810 */ /* 0x040fe40007fbe0ff */
[C---:B------:R-:W-:Y:S02]  /*8340*/  IADD3 R89, P6, R64.reuse, 0x4020, RZ ;  /* 0x0000402040597810 */ /* 0x040fe40007fde0ff */
[C---:B------:R-:W-:Y:S02]  /*8350*/  IADD3 R91, P1, R64.reuse, 0x4040, RZ ;  /* 0x00004040405b7810 */ /* 0x040fe40007f3e0ff */
[----:B------:R-:W-:-:S02]  /*8360*/  IADD3 R93, P2, R64, 0x4060, RZ ;  /* 0x00004060405d7810 */ /* 0x000fc40007f5e0ff */
[C---:B------:R-:W-:Y:S02]  /*8370*/  IADD3 R40, P3, R64.reuse, 0x8000, RZ ;  /* 0x0000800040287810 */ /* 0x040fe40007f7e0ff */
[----:B------:R-:W-:Y:S01]  /*8380*/  IADD3 R95, P4, R64, 0x8020, RZ ;  /* 0x00008020405f7810 */ /* 0x000fe20007f9e0ff */
[--C-:B------:R-:W-:Y:S01]  /*8390*/  IMAD.X R43, RZ, RZ, R65.reuse, P2 ;  /* 0x000000ffff2b7224 */ /* 0x100fe200010e0641 */
[----:B------:R-:W-:Y:S01]  /*83a0*/  F2FP.BF16.F32.PACK_AB R14, R14, R57 ;  /* 0x000000390e0e723e */ /* 0x000fe200000010ff */
[--C-:B------:R-:W-:Y:S01]  /*83b0*/  IMAD.X R49, RZ, RZ, R65.reuse, P3 ;  /* 0x000000ffff317224 */ /* 0x100fe200018e0641 */
[----:B------:R-:W-:Y:S01]  /*83c0*/  F2FP.BF16.F32.PACK_AB R124, R124, R75 ;  /* 0x0000004b7c7c723e */ /* 0x000fe200000010ff */
[----:B------:R-:W-:Y:S01]  /*83d0*/  IMAD.X R41, RZ, RZ, R65, P4 ;  /* 0x000000ffff297224 */ /* 0x000fe200020e0641 */
[----:B------:R-:W-:Y:S02]  /*83e0*/  SEL R96, R101, R110, P0 ;  /* 0x0000006e65607207 */ /* 0x000fe40000000000 */
[----:B------:R-:W-:-:S02]  /*83f0*/  SEL R38, R110, R101, P0 ;  /* 0x000000656e267207 */ /* 0x000fc40000000000 */
[----:B------:R-:W-:Y:S02]  /*8400*/  SHF.R.U64 R5, R5, 0x3, RZ ;  /* 0x0000000305057819 */ /* 0x000fe400000012ff */
        /* <DEDUP_REMOVED lines=9> */
[----:B------:R-:W-:Y:S02]  /*84a0*/  LOP3.LUT R8, R10, 0x380, RZ, 0xc0, !PT ;  /* 0x000003800a087812 */ /* 0x000fe400078ec0ff */
[----:B------:R-:W-:Y:S02]  /*84b0*/  F2FP.BF16.F32.PACK_AB R60, R60, R97 ;  /* 0x000000613c3c723e */ /* 0x000fe400000010ff */
[----:B------:R-:W-:Y:S02]  /*84c0*/  LOP3.LUT R12, R85, 0x380, RZ, 0xc0, !PT ;  /* 0x00000380550c7812 */ /* 0x000fe400078ec0ff */
[C---:B------:R-:W-:Y:S02]  /*84d0*/  IADD3 R97, P5, R64.reuse, 0x8040, RZ ;  /* 0x0000804040617810 */ /* 0x040fe40007fbe0ff */
[----:B------:R-:W-:-:S02]  /*84e0*/  IADD3 R99, P6, R64, 0x8060, RZ ;  /* 0x0000806040637810 */ /* 0x000fc40007fde0ff */
[C---:B------:R-:W-:Y:S01]  /*84f0*/  IADD3 R44, P1, R64.reuse, 0xc000, RZ ;  /* 0x0000c000402c7810 */ /* 0x040fe20007f3e0ff */
[--C-:B------:R-:W-:Y:S01]  /*8500*/  IMAD.X R25, RZ, RZ, R65.reuse, P5 ;  /* 0x000000ffff197224 */ /* 0x100fe200028e0641 */
[C---:B------:R-:W-:Y:S02]  /*8510*/  IADD3 R101, P2, R64.reuse, 0xc020, RZ ;  /* 0x0000c02040657810 */ /* 0x040fe40007f5e0ff */
[C---:B------:R-:W-:Y:S02]  /*8520*/  IADD3 R103, P3, R64.reuse, 0xc040, RZ ;  /* 0x0000c04040677810 */ /* 0x040fe40007f7e0ff */
[----:B------:R-:W-:Y:S02]  /*8530*/  IADD3 R105, P4, R64, 0xc060, RZ ;  /* 0x0000c06040697810 */ /* 0x000fe40007f9e0ff */
[----:B------:R-:W-:Y:S01]  /*8540*/  F2FP.BF16.F32.PACK_AB R70, R70, R107 ;  /* 0x0000006b4646723e */ /* 0x000fe200000010ff */
[--C-:B------:R-:W-:Y:S01]  /*8550*/  IMAD.X R11, RZ, RZ, R65.reuse, P3 ;  /* 0x000000ffff0b7224 */ /* 0x100fe200018e0641 */
[----:B------:R-:W-:Y:S01]  /*8560*/  LOP3.LUT R64, R5, R64, RZ, 0x3c, !PT ;  /* 0x0000004005407212 */ /* 0x000fe200078e3cff */
[----:B------:R-:W-:Y:S01]  /*8570*/  IMAD.X R9, RZ, RZ, R65, P4 ;  /* 0x000000ffff097224 */ /* 0x000fe200020e0641 */
[----:B------:R-:W-:-:S02]  /*8580*/  SHF.R.U64 R5, R8, 0x3, RZ ;  /* 0x0000000308057819 */ /* 0x000fc400000012ff */
[----:B------:R-:W-:Y:S02]  /*8590*/  SHF.R.U64 R8, R12, 0x3, RZ ;  /* 0x000000030c087819 */ /* 0x000fe400000012ff */
[----:B------:R-:W-:Y:S02]  /*85a0*/  SEL R130, R45, R70, P0 ;  /* 0x000000462d827207 */ /* 0x000fe40000000000 */
[----:B------:R-:W-:Y:S01]  /*85b0*/  SEL R68, R70, R45, P0 ;  /* 0x0000002d46447207 */ /* 0x000fe20000000000 */
[--C-:B------:R-:W-:Y:S01]  /*85c0*/  IMAD.X R45, RZ, RZ, R65.reuse, P1 ;  /* 0x000000ffff2d7224 */ /* 0x100fe200008e0641 */
[----:B------:R-:W-:Y:S02]  /*85d0*/  SEL R86, R13, R14, P0 ;  /* 0x0000000e0d567207 */ /* 0x000fe40000000000 */
[----:B------:R-:W-:Y:S01]  /*85e0*/  SEL R21, R14, R13, P0 ;  /* 0x0000000d0e157207 */ /* 0x000fe20000000000 */
[----:B------:R-:W-:Y:S01]  /*85f0*/  IMAD.X R13, RZ, RZ, R65, P2 ;  /* 0x000000ffff0d7224 */ /* 0x000fe200010e0641 */
[----:B------:R-:W-:-:S02]  /*8600*/  LOP3.LUT R70, R5, R10, RZ, 0x3c, !PT ;  /* 0x0000000a05467212 */ /* 0x000fc400078e3cff */
[----:B------:R-:W-:Y:S02]  /*8610*/  LOP3.LUT R14, R87, 0x380, RZ, 0xc0, !PT ;  /* 0x00000380570e7812 */ /* 0x000fe400078ec0ff */
[----:B------:R-:W-:Y:S02]  /*8620*/  LOP3.LUT R66, R8, R85, RZ, 0x3c, !PT ;  /* 0x0000005508427212 */ /* 0x000fe400078e3cff */
[----:B------:R-:W-:Y:S02]  /*8630*/  LOP3.LUT R5, R24, 0x380, RZ, 0xc0, !PT ;  /* 0x0000038018057812 */ /* 0x000fe400078ec0ff */
[----:B------:R-:W-:Y:S02]  /*8640*/  LOP3.LUT R8, R89, 0x380, RZ, 0xc0, !PT ;  /* 0x0000038059087812 */ /* 0x000fe400078ec0ff */
[----:B------:R-:W-:Y:S02]  /*8650*/  SHF.R.U64 R12, R14, 0x3, RZ ;  /* 0x000000030e0c7819 */ /* 0x000fe400000012ff */
[----:B------:R-:W-:-:S02]  /*8660*/  SHF.R.U64 R5, R5, 0x3, RZ ;  /* 0x0000000305057819 */ /* 0x000fc400000012ff */
[----:B------:R-:W-:Y:S02]  /*8670*/  SHF.R.U64 R8, R8, 0x3, RZ ;  /* 0x0000000308087819 */ /* 0x000fe400000012ff */
[----:B------:R-:W-:Y:S02]  /*8680*/  LOP3.LUT R62, R12, R87, RZ, 0x3c, !PT ;  /* 0x000000570c3e7212 */ /* 0x000fe400078e3cff */
[----:B------:R-:W-:Y:S02]  /*8690*/  LOP3.LUT R58, R5, R24, RZ, 0x3c, !PT ;  /* 0x00000018053a7212 */ /* 0x000fe400078e3cff */
[----:B------:R-:W-:Y:S02]  /*86a0*/  LOP3.LUT R12, R93, 0x380, RZ, 0xc0, !PT ;  /* 0x000003805d0c7812 */ /* 0x000fe400078ec0ff */
[----:B------:R-:W-:Y:S01]  /*86b0*/  LOP3.LUT R54, R8, R89, RZ, 0x3c, !PT ;  /* 0x0000005908367212 */ /* 0x000fe200078e3cff */
[----:B--2---:R-:W-:Y:S01]  /*86c0*/  SHFL.IDX PT, R80, R80, R27, 0x1c1f ;  /* 0x001c1f1b50507589 */ /* 0x004fe200000e0000 */
[----:B------:R-:W-:-:S02]  /*86d0*/  LOP3.LUT R5, R40, 0x380, RZ, 0xc0, !PT ;  /* 0x0000038028057812 */ /* 0x000fc400078ec0ff */
[----:B------:R-:W-:Y:S01]  /*86e0*/  LOP3.LUT R10, R91, 0x380, RZ, 0xc0, !PT ;  /* 0x000003805b0a7812 */ /* 0x000fe200078ec0ff */
[----:B------:R-:W-:Y:S01]  /*86f0*/  SHFL.IDX PT, R82, R82, R27, 0x1c1f ;  /* 0x001c1f1b52527589 */ /* 0x000fe200000e0000 */
[----:B------:R-:W-:Y:S02]  /*8700*/  LOP3.LUT R8, R95, 0x380, RZ, 0xc0, !PT ;  /* 0x000003805f087812 */ /* 0x000fe400078ec0ff */
[----:B------:R-:W-:Y:S01]  /*8710*/  SHF.R.U64 R12, R12, 0x3, RZ ;  /* 0x000000030c0c7819 */ /* 0x000fe200000012ff */
[----:B------:R-:W-:Y:S01]  /*8720*/  SHFL.IDX PT, R118, R118, R27, 0x1c1f ;  /* 0x001c1f1b76767589 */ /* 0x000fe200000e0000 */
[----:B------:R-:W-:Y:S02]  /*8730*/  SHF.R.U64 R5, R5, 0x3, RZ ;  /* 0x0000000305057819 */ /* 0x000fe400000012ff */
[----:B------:R-:W-:Y:S01]  /*8740*/  SHF.R.U64 R10, R10, 0x3, RZ ;  /* 0x000000030a0a7819 */ /* 0x000fe200000012ff */
[----:B------:R-:W-:Y:S01]  /*8750*/  SHFL.IDX PT, R112, R112, R27, 0x1c1f ;  /* 0x001c1f1b70707589 */ /* 0x000fe200000e0000 */
[----:B------:R-:W-:-:S02]  /*8760*/  SHF.R.U64 R8, R8, 0x3, RZ ;  /* 0x0000000308087819 */ /* 0x000fc400000012ff */
[----:B------:R-:W-:Y:S01]  /*8770*/  SEL R88, R15, R42, P0 ;  /* 0x0000002a0f587207 */ /* 0x000fe20000000000 */
[----:B------:R-:W-:Y:S01]  /*8780*/  SHFL.IDX PT, R78, R78, R27, 0x1c1f ;  /* 0x001c1f1b4e4e7589 */ /* 0x000fe200000e0000 */
[----:B------:R-:W-:Y:S01]  /*8790*/  SEL R28, R42, R15, P0 ;  /* 0x0000000f2a1c7207 */ /* 0x000fe20000000000 */
[----:B------:R-:W-:Y:S01]  /*87a0*/  IMAD.X R15, RZ, RZ, R65, P6 ;  /* 0x000000ffff0f7224 */ /* 0x000fe200030e0641 */
[----:B------:R-:W-:Y:S01]  /*87b0*/  LOP3.LUT R42, R12, R93, RZ, 0x3c, !PT ;  /* 0x0000005d0c2a7212 */ /* 0x000fe200078e3cff */
[----:B------:R-:W-:Y:S01]  /*87c0*/  SHFL.IDX PT, R122, R122, R27, 0x1c1f ;  /* 0x001c1f1b7a7a7589 */ /* 0x000fe200000e0000 */
[----:B------:R-:W-:Y:S02]  /*87d0*/  LOP3.LUT R48, R5, R40, RZ, 0x3c, !PT ;  /* 0x0000002805307212 */ /* 0x000fe400078e3cff */
[----:B------:R-:W-:Y:S01]  /*87e0*/  LOP3.LUT R50, R10, R91, RZ, 0x3c, !PT ;  /* 0x0000005b0a327212 */ /* 0x000fe200078e3cff */
[----:B------:R-:W-:Y:S01]  /*87f0*/  SHFL.IDX PT, R84, R84, R27, 0x1c1f ;  /* 0x001c1f1b54547589 */ /* 0x000fe200000e0000 */
[----:B------:R-:W-:-:S02]  /*8800*/  LOP3.LUT R12, R99, 0x380, RZ, 0xc0, !PT ;  /* 0x00000380630c7812 */ /* 0x000fc400078ec0ff */
[----:B------:R-:W-:Y:S01]  /*8810*/  LOP3.LUT R40, R8, R95, RZ, 0x3c, !PT ;  /* 0x0000005f08287212 */ /* 0x000fe200078e3cff */
[----:B------:R-:W-:Y:S01]  /*8820*/  SHFL.IDX PT, R110, R110, R27, 0x1c1f ;  /* 0x001c1f1b6e6e7589 */ /* 0x000fe200000e0000 */
[----:B------:R-:W-:Y:S02]  /*8830*/  SEL R100, R53, R60, P0 ;  /* 0x0000003c35647207 */ /* 0x000fe40000000000 */
[----:B------:R-:W-:Y:S01]  /*8840*/  SEL R32, R60, R53, P0 ;  /* 0x000000353c207207 */ /* 0x000fe20000000000 */
[----:B------:R-:W-:Y:S01]  /*8850*/  SHFL.IDX PT, R86, R86, R27, 0x1c1f ;  /* 0x001c1f1b56567589 */ /* 0x000fe200000e0000 */
[----:B------:R-:W-:Y:S02]  /*8860*/  LOP3.LUT R10, R97, 0x380, RZ, 0xc0, !PT ;  /* 0x00000380610a7812 */ /* 0x000fe400078ec0ff */
[----:B------:R-:W-:Y:S01]  /*8870*/  LOP3.LUT R8, R101, 0x380, RZ, 0xc0, !PT ;  /* 0x0000038065087812 */ /* 0x000fe200078ec0ff */
[----:B------:R-:W-:Y:S01]  /*8880*/  SHFL.IDX PT, R114, R114, R27, 0x1c1f ;  /* 0x001c1f1b72727589 */ /* 0x000fe200000e0000 */
[----:B------:R-:W-:-:S02]  /*8890*/  SEL R126, R109, R46, P0 ;  /* 0x0000002e6d7e7207 */ /* 0x000fc40000000000 */
[----:B------:R-:W-:Y:S01]  /*88a0*/  SEL R60, R46, R109, P0 ;  /* 0x0000006d2e3c7207 */ /* 0x000fe20000000000 */
[----:B------:R-:W-:Y:S01]  /*88b0*/  SHFL.IDX PT, R88, R88, R27, 0x1c1f ;  /* 0x001c1f1b58587589 */ /* 0x000fe200000e0000 */
[----:B------:R-:W-:Y:S02]  /*88c0*/  LOP3.LUT R46, R105, 0x380, RZ, 0xc0, !PT ;  /* 0x00000380692e7812 */ /* 0x000fe400078ec0ff */
[----:B------:R-:W-:Y:S01]  /*88d0*/  SHF.R.U64 R12, R12, 0x3, RZ ;  /* 0x000000030c0c7819 */ /* 0x000fe200000012ff */
[----:B------:R-:W-:Y:S01]  /*88e0*/  SHFL.IDX PT, R116, R116, R27, 0x1c1f ;  /* 0x001c1f1b74747589 */ /* 0x000fe200000e0000 */
[----:B------:R-:W-:Y:S02]  /*88f0*/  LOP3.LUT R5, R44, 0x380, RZ, 0xc0, !PT ;  /* 0x000003802c057812 */ /* 0x000fe400078ec0ff */
[----:B------:R-:W-:Y:S01]  /*8900*/  SHF.R.U64 R10, R10, 0x3, RZ ;  /* 0x000000030a0a7819 */ /* 0x000fe200000012ff */
[----:B------:R-:W-:Y:S01]  /*8910*/  SHFL.IDX PT, R90, R90, R27, 0x1c1f ;  /* 0x001c1f1b5a5a7589 */ /* 0x000fe200000e0000 */
[----:B------:R-:W-:-:S02]  /*8920*/  SHF.R.U64 R8, R8, 0x3, RZ ;  /* 0x0000000308087819 */ /* 0x000fc400000012ff */
[----:B------:R-:W-:Y:S01]  /*8930*/  SHF.R.U64 R46, R46, 0x3, RZ ;  /* 0x000000032e2e7819 */ /* 0x000fe200000012ff */
[----:B------:R-:W-:Y:S01]  /*8940*/  SHFL.IDX PT, R92, R92, R27, 0x1c1f ;  /* 0x001c1f1b5c5c7589 */ /* 0x000fe200000e0000 */
[----:B------:R-:W-:Y:S02]  /*8950*/  MOV R48, R48 ;  /* 0x0000003000307202 */ /* 0x000fe40000000f00 */
[----:B------:R-:W-:Y:S01]  /*8960*/  LOP3.LUT R14, R12, R99, RZ, 0x3c, !PT ;  /* 0x000000630c0e7212 */ /* 0x000fe200078e3cff */
[----:B------:R-:W-:Y:S01]  /*8970*/  SHFL.IDX PT, R94, R94, R27, 0x1c1f ;  /* 0x001c1f1b5e5e7589 */ /* 0x000fe200000e0000 */
[----:B------:R-:W-:Y:S02]  /*8980*/  SHF.R.U64 R5, R5, 0x3, RZ ;  /* 0x0000000305057819 */ /* 0x000fe400000012ff */
[----:B------:R-:W-:Y:S01]  /*8990*/  MOV R49, R40 ;  /* 0x0000002800317202 */ /* 0x000fe20000000f00 */
[----:B------:R-:W-:Y:S01]  /*89a0*/  SHFL.IDX PT, R126, R126, R27, 0x1c1f ;  /* 0x001c1f1b7e7e7589 */ /* 0x000fe200000e0000 */
[----:B------:R-:W-:-:S02]  /*89b0*/  LOP3.LUT R24, R10, R97, RZ, 0x3c, !PT ;  /* 0x000000610a187212 */ /* 0x000fc400078e3cff */
[----:B------:R-:W-:Y:S01]  /*89c0*/  LOP3.LUT R12, R8, R101, RZ, 0x3c, !PT ;  /* 0x00000065080c7212 */ /* 0x000fe200078e3cff */
[----:B------:R-:W-:Y:S01]  /*89d0*/  SHFL.IDX PT, R100, R100, R27, 0x1c1f ;  /* 0x001c1f1b64647589 */ /* 0x000fe200000e0000 */
[----:B------:R-:W-:Y:S02]  /*89e0*/  LOP3.LUT R40, R27, 0x2, RZ, 0x3c, !PT ;  /* 0x000000021b287812 */ /* 0x000fe400078e3cff */
[----:B------:R-:W-:Y:S01]  /*89f0*/  LOP3.LUT R8, R46, R105, RZ, 0x3c, !PT ;  /* 0x000000692e087212 */ /* 0x000fe200078e3cff */
[----:B------:R-:W-:Y:S01]  /*8a00*/  SHFL.IDX PT, R128, R128, R27, 0x1c1f ;  /* 0x001c1f1b80807589 */ /* 0x000fe200000e0000 */
[----:B------:R-:W-:Y:S02]  /*8a10*/  MOV R99, R70 ;  /* 0x0000004600637202 */ /* 0x000fe40000000f00 */
[----:B------:R-:W-:Y:S01]  /*8a20*/  LOP3.LUT R44, R5, R44, RZ, 0x3c, !PT ;  /* 0x0000002c052c7212 */ /* 0x000fe200078e3cff */
[----:B------:R-:W-:Y:S01]  /*8a30*/  SHFL.IDX PT, R81, R81, R40, 0x1c1f ;  /* 0x001c1f2851517589 */ /* 0x000fe200000e0000 */
[----:B------:R-:W-:-:S02]  /*8a40*/  MOV R70, R58 ;  /* 0x0000003a00467202 */ /* 0x000fc40000000f00 */
[----:B------:R-:W-:Y:S01]  /*8a50*/  MOV R58, R24 ;  /* 0x00000018003a7202 */ /* 0x000fe20000000f00 */
[----:B------:R-:W-:Y:S01]  /*8a60*/  SHFL.IDX PT, R79, R79, R40, 0x1c1f ;  /* 0x001c1f284f4f7589 */ /* 0x000fe200000e0000 */
[----:B------:R-:W-:Y:S02]  /*8a70*/  MOV R5, R12 ;  /* 0x0000000c00057202 */ /* 0x000fe40000000f00 */
[----:B------:R-:W-:Y:S01]  /*8a80*/  MOV R46, R8 ;  /* 0x00000008002e7202 */ /* 0x000fe20000000f00 */
[----:B------:R-:W0:Y:S01]  /*8a90*/  SHFL.IDX PT, R13, R72, R40, 0x1c1f ;  /* 0x001c1f28480d7589 */ /* 0x000e2200000e0000 */
[----:B------:R-:W-:Y:S02]  /*8aa0*/  SEL R120, R125, R124, P0 ;  /* 0x0000007c7d787207 */ /* 0x000fe40000000000 */
[----:B------:R-:W-:Y:S01]  /*8ab0*/  SEL R53, R124, R125, P0 ;  /* 0x0000007d7c357207 */ /* 0x000fe20000000000 */
[----:B------:R-:W1:Y:S01]  /*8ac0*/  SHFL.IDX PT, R25, R26, R40, 0x1c1f ;  /* 0x001c1f281a197589 */ /* 0x000e6200000e0000 */
[----:B------:R-:W-:-:S02]  /*8ad0*/  SEL R124, R117, R56, P0 ;  /* 0x00000038757c7207 */ /* 0x000fc40000000000 */
[----:B------:R-:W-:Y:S01]  /*8ae0*/  LOP3.LUT R10, R103, 0x380, RZ, 0xc0, !PT ;  /* 0x00000380670a7812 */ /* 0x000fe200078ec0ff */
[----:B------:R-:W2:Y:S01]  /*8af0*/  SHFL.IDX PT, R9, R74, R40, 0x1c1f ;  /* 0x001c1f284a097589 */ /* 0x000ea200000e0000 */
[----:B------:R-:W-:Y:S02]  /*8b00*/  SEL R56, R56, R117, P0 ;  /* 0x0000007538387207 */ /* 0x000fe40000000000 */
[----:B------:R-:W-:Y:S01]  /*8b10*/  MOV R95, R62 ;  /* 0x0000003e005f7202 */ /* 0x000fe20000000f00 */
[----:B------:R-:W3:Y:S01]  /*8b20*/  SHFL.IDX PT, R83, R83, R40, 0x1c1f ;  /* 0x001c1f2853537589 */ /* 0x000ee200000e0000 */
[----:B------:R-:W-:Y:S02]  /*8b30*/  MOV R101, R64 ;  /* 0x0000004000657202 */ /* 0x000fe40000000f00 */
[----:B------:R-:W-:Y:S01]  /*8b40*/  MOV R62, R42 ;  /* 0x0000002a003e7202 */ /* 0x000fe20000000f00 */
[----:B------:R-:W4:Y:S01]  /*8b50*/  SHFL.IDX PT, R41, R20, R40, 0x1c1f ;  /* 0x001c1f2814297589 */ /* 0x000f2200000e0000 */
[----:B------:R-:W-:-:S02]  /*8b60*/  SEL R140, R138, R139, P0 ;  /* 0x0000008b8a8c7207 */ /* 0x000fc40000000000 */
[----:B------:R-:W-:Y:S01]  /*8b70*/  SEL R76, R139, R138, P0 ;  /* 0x0000008a8b4c7207 */ /* 0x000fe20000000000 */
[----:B------:R-:W4:Y:S01]  /*8b80*/  SHFL.IDX PT, R57, R57, R40, 0x1c1f ;  /* 0x001c1f2839397589 */ /* 0x000f2200000e0000 */
[----:B------:R-:W-:Y:S02]  /*8b90*/  SHF.R.U64 R10, R10, 0x3, RZ ;  /* 0x000000030a0a7819 */ /* 0x000fe400000012ff */
[----:B------:R-:W-:Y:S01]  /*8ba0*/  MOV R97, R66 ;  /* 0x0000004200617202 */ /* 0x000fe20000000f00 */
[----:B------:R-:W4:Y:S01]  /*8bb0*/  SHFL.IDX PT, R21, R21, R40, 0x1c1f ;  /* 0x001c1f2815157589 */ /* 0x000f2200000e0000 */
[----:B------:R-:W-:Y:S02]  /*8bc0*/  MOV R64, R50 ;  /* 0x0000003200407202 */ /* 0x000fe40000000f00 */
[----:B------:R-:W-:Y:S01]  /*8bd0*/  SEL R138, R146, R147, P0 ;  /* 0x00000093928a7207 */ /* 0x000fe20000000000 */
[----:B------:R-:W-:Y:S01]  /*8be0*/  SHFL.IDX PT, R85, R52, R40, 0x1c1f ;  /* 0x001c1f2834557589 */ /* 0x000fe200000e0000 */
[----:B------:R-:W-:-:S02]  /*8bf0*/  MOV R66, R54 ;  /* 0x0000003600427202 */ /* 0x000fc40000000f00 */
[----:B------:R-:W-:Y:S01]  /*8c00*/  LOP3.LUT R10, R10, R103, RZ, 0x3c, !PT ;  /* 0x000000670a0a7212 */ /* 0x000fe200078e3cff */
[----:B------:R4:W-:Y:S01]  /*8c10*/  SHFL.IDX PT, R43, R28, R40, 0x1c1f ;  /* 0x001c1f281c2b7589 */ /* 0x0009e200000e0000 */
[----:B------:R-:W-:Y:S02]  /*8c20*/  SEL R77, R147, R146, P0 ;  /* 0x00000092934d7207 */ /* 0x000fe40000000000 */
[----:B------:R-:W-:Y:S01]  /*8c30*/  MOV R54, R14 ;  /* 0x0000000e00367202 */ /* 0x000fe20000000f00 */
[----:B------:R-:W-:Y:S01]  /*8c40*/  SHFL.IDX PT, R39, R39, R40, 0x1c1f ;  /* 0x001c1f2827277589 */ /* 0x000fe200000e0000 */
[----:B------:R-:W-:Y:S02]  /*8c50*/  MOV R44, R44 ;  /* 0x0000002c002c7202 */ /* 0x000fe40000000f00 */
[----:B0-----:R-:W-:Y:S01]  /*8c60*/  SEL R12, R80, R13, P0 ;  /* 0x0000000d500c7207 */ /* 0x001fe20000000000 */
[----:B------:R-:W-:Y:S01]  /*8c70*/  SHFL.IDX PT, R120, R120, R27, 0x1c1f ;  /* 0x001c1f1b78787589 */ /* 0x000fe200000e0000 */
[----:B------:R-:W-:-:S02]  /*8c80*/  SEL R14, R13, R80, P0 ;  /* 0x000000500d0e7207 */ /* 0x000fc40000000000 */
[----:B-1----:R-:W-:Y:S01]  /*8c90*/  SEL R24, R82, R25, P0 ;  /* 0x0000001952187207 */ /* 0x002fe20000000000 */
[----:B------:R0:W-:Y:S01]  /*8ca0*/  SHFL.IDX PT, R51, R29, R40, 0x1c1f ;  /* 0x001c1f281d337589 */ /* 0x0001e200000e0000 */
[----:B------:R-:W-:Y:S02]  /*8cb0*/  SEL R26, R25, R82, P0 ;  /* 0x00000052191a7207 */ /* 0x000fe40000000000 */
[----:B------:R-:W-:Y:S01]  /*8cc0*/  MOV R45, R10 ;  /* 0x0000000a002d7202 */ /* 0x000fe20000000f00 */
[----:B------:R-:W-:Y:S01]  /*8cd0*/  SHFL.IDX PT, R53, R53, R40, 0x1c1f ;  /* 0x001c1f2835357589 */ /* 0x000fe200000e0000 */
[----:B------:R-:W-:Y:S02]  /*8ce0*/  SEL R13, R118, R81, P0 ;  /* 0x00000051760d7207 */ /* 0x000fe40000000000 */
[----:B------:R-:W-:Y:S01]  /*8cf0*/  SEL R15, R81, R118, P0 ;  /* 0x00000076510f7207 */ /* 0x000fe20000000000 */
[----:B------:R-:W-:Y:S01]  /*8d00*/  SHFL.IDX PT, R124, R124, R27, 0x1c1f ;  /* 0x001c1f1b7c7c7589 */ /* 0x000fe200000e0000 */
[----:B------:R-:W-:-:S02]  /*8d10*/  SEL R25, R112, R79, P0 ;  /* 0x0000004f70197207 */ /* 0x000fc40000000000 */
[----:B--2---:R-:W-:Y:S01]  /*8d20*/  SEL R8, R78, R9, P0 ;  /* 0x000000094e087207 */ /* 0x004fe20000000000 */
[----:B------:R1:W-:Y:S01]  /*8d30*/  SHFL.IDX PT, R55, R30, R40, 0x1c1f ;  /* 0x001c1f281e377589 */ /* 0x0003e200000e0000 */
[----:B------:R-:W-:Y:S02]  /*8d40*/  SEL R10, R9, R78, P0 ;  /* 0x0000004e090a7207 */ /* 0x000fe40000000000 */
[----:B---3--:R-:W-:Y:S01]  /*8d50*/  SEL R9, R122, R83, P0 ;  /* 0x000000537a097207 */ /* 0x008fe20000000000 */
[----:B------:R-:W-:Y:S01]  /*8d60*/  SHFL.IDX PT, R87, R56, R40, 0x1c1f ;  /* 0x001c1f2838577589 */ /* 0x000fe200000e0000 */
[----:B------:R-:W-:Y:S02]  /*8d70*/  SEL R11, R83, R122, P0 ;  /* 0x0000007a530b7207 */ /* 0x000fe40000000000 */
[----:B----4-:R-:W-:Y:S01]  /*8d80*/  SEL R28, R84, R41, P0 ;  /* 0x00000029541c7207 */ /* 0x010fe20000000000 */
[----:B------:R-:W-:Y:S01]  /*8d90*/  BAR.SYNC.DEFER_BLOCKING 0x1, 0x100 ;  /* 0x0044000000007b1d */ /* 0x000fe20000010000 */
[----:B0-----:R-:W-:-:S02]  /*8da0*/  SEL R29, R110, R57, P0 ;  /* 0x000000396e1d7207 */ /* 0x001fc40000000000 */
[----:B-1----:R-:W-:Y:S02]  /*8db0*/  SEL R30, R41, R84, P0 ;  /* 0x00000054291e7207 */ /* 0x002fe40000000000 */
[----:B------:R-:W-:Y:S01]  /*8dc0*/  PLOP3.LUT P2, PT, PT, PT, UP0, 0x80, 0x0 ;  /* 0x000000000000781c */ /* 0x000fe20003f4f008 */
[----:B------:R-:W-:Y:S02]  /*8dd0*/  ULDC UR8, c[0x0][0xa88] ;  /* 0x0002a20000087ab9 */ /* 0x000fe40000000800 */
[----:B------:R-:W0:Y:S01]  /*8de0*/  LDC R84, c[0x0][0xbe8] ;  /* 0x0002fa00ff547b82 */ /* 0x000e220000000800 */
[----:B------:R1:W-:Y:S04]  /*8df0*/  SHFL.IDX PT, R59, R31, R40, 0x1c1f ;  /* 0x001c1f281f3b7589 */ /* 0x0003e800000e0000 */
[----:B------:R-:W-:Y:S04]  /*8e00*/  SHFL.IDX PT, R89, R60, R40, 0x1c1f ;  /* 0x001c1f283c597589 */ /* 0x000fe800000e0000 */
[----:B------:R2:W3:Y:S01]  /*8e10*/  SHFL.IDX PT, R63, R32, R40, 0x1c1f ;  /* 0x001c1f28203f7589 */ /* 0x0004e200000e0000 */
[----:B-1----:R-:W-:-:S03]  /*8e20*/  SEL R31, R57, R110, P0 ;  /* 0x0000006e391f7207 */ /* 0x002fc60000000000 */
[----:B------:R-:W1:Y:S04]  /*8e30*/  SHFL.IDX PT, R61, R61, R40, 0x1c1f ;  /* 0x001c1f283d3d7589 */ /* 0x000e6800000e0000 */
[----:B------:R-:W-:Y:S01]  /*8e40*/  SHFL.IDX PT, R98, R98, R27, 0x1c1f ;  /* 0x001c1f1b62627589 */ /* 0x000fe200000e0000 */
[----:B--2---:R-:W-:-:S03]  /*8e50*/  SEL R32, R86, R21, P0 ;  /* 0x0000001556207207 */ /* 0x004fc60000000000 */
[----:B------:R-:W-:Y:S04]  /*8e60*/  SHFL.IDX PT, R102, R102, R27, 0x1c1f ;  /* 0x001c1f1b66667589 */ /* 0x000fe800000e0000 */
[----:B------:R-:W-:Y:S04]  /*8e70*/  SHFL.IDX PT, R130, R130, R27, 0x1c1f ;  /* 0x001c1f1b82827589 */ /* 0x000fe800000e0000 */
[----:B------:R2:W-:Y:S04]  /*8e80*/  SHFL.IDX PT, R65, R33, R40, 0x1c1f ;  /* 0x001c1f2821417589 */ /* 0x0005e800000e0000 */
[----:B------:R4:W-:Y:S01]  /*8e90*/  SHFL.IDX PT, R67, R34, R40, 0x1c1f ;  /* 0x001c1f2822437589 */ /* 0x0009e200000e0000 */
[----:B---3--:R-:W-:-:S03]  /*8ea0*/  SEL R42, R63, R100, P0 ;  /* 0x000000643f2a7207 */ /* 0x008fc60000000000 */
[----:B------:R-:W-:Y:S01]  /*8eb0*/  SHFL.IDX PT, R91, R68, R40, 0x1c1f ;  /* 0x001c1f28445b7589 */ /* 0x000fe200000e0000 */
[----:B-1----:R-:W-:Y:S02]  /*8ec0*/  SEL R41, R128, R61, P0 ;  /* 0x0000003d80297207 */ /* 0x002fe40000000000 */
[----:B--2---:R-:W-:Y:S01]  /*8ed0*/  SEL R33, R114, R85, P0 ;  /* 0x0000005572217207 */ /* 0x004fe20000000000 */
[----:B------:R-:W-:Y:S01]  /*8ee0*/  SHFL.IDX PT, R106, R106, R27, 0x1c1f ;  /* 0x001c1f1b6a6a7589 */ /* 0x000fe200000e0000 */
[----:B----4-:R-:W-:-:S03]  /*8ef0*/  SEL R34, R21, R86, P0 ;  /* 0x0000005615227207 */ /* 0x010fc60000000000 */
[----:B------:R-:W-:Y:S04]  /*8f00*/  SHFL.IDX PT, R108, R108, R27, 0x1c1f ;  /* 0x001c1f1b6c6c7589 */ /* 0x000fe800000e0000 */
[----:B------:R-:W-:Y:S04]  /*8f10*/  SHFL.IDX PT, R50, R104, R27, 0x1c1f ;  /* 0x001c1f1b68327589 */ /* 0x000fe800000e0000 */
[----:B------:R-:W-:Y:S04]  /*8f20*/  SHFL.IDX PT, R96, R96, R27, 0x1c1f ;  /* 0x001c1f1b60607589 */ /* 0x000fe800000e0000 */
[----:B------:R-:W-:Y:S04]  /*8f30*/  SHFL.IDX PT, R132, R132, R27, 0x1c1f ;  /* 0x001c1f1b84847589 */ /* 0x000fe800000e0000 */
[----:B------:R-:W-:Y:S04]  /*8f40*/  SHFL.IDX PT, R134, R134, R27, 0x1c1f ;  /* 0x001c1f1b86867589 */ /* 0x000fe800000e0000 */
[----:B------:R-:W-:Y:S04]  /*8f50*/  SHFL.IDX PT, R136, R136, R27, 0x1c1f ;  /* 0x001c1f1b88887589 */ /* 0x000fe800000e0000 */
[----:B------:R-:W-:Y:S04]  /*8f60*/  SHFL.IDX PT, R140, R140, R27, 0x1c1f ;  /* 0x001c1f1b8c8c7589 */ /* 0x000fe800000e0000 */
[----:B------:R1:W-:Y:S04]  /*8f70*/  SHFL.IDX PT, R138, R138, R27, 0x1c1f ;  /* 0x001c1f1b8a8a7589 */ /* 0x0003e800000e0000 */
[----:B------:R2:W3:Y:S04]  /*8f80*/  SHFL.IDX PT, R71, R35, R40, 0x1c1f ;  /* 0x001c1f2823477589 */ /* 0x0004e800000e0000 */
[----:B------:R-:W4:Y:S01]  /*8f90*/  SHFL.IDX PT, R69, R69, R40, 0x1c1f ;  /* 0x001c1f2845457589 */ /* 0x000f2200000e0000 */
[----:B-1----:R-:W-:-:S03]  /*8fa0*/  SEL R27, R79, R112, P0 ;  /* 0x000000704f1b7207 */ /* 0x002fc60000000000 */
[----:B------:R-:W1:Y:S01]  /*8fb0*/  SHFL.IDX PT, R73, R73, R40, 0x1c1f ;  /* 0x001c1f2849497589 */ /* 0x000e6200000e0000 */
[----:B--2---:R-:W-:-:S03]  /*8fc0*/  SEL R35, R85, R114, P0 ;  /* 0x0000007255237207 */ /* 0x004fc60000000000 */
[----:B------:R2:W0:Y:S04]  /*8fd0*/  SHFL.IDX PT, R79, R36, R40, 0x1c1f ;  /* 0x001c1f28244f7589 */ /* 0x00042800000e0000 */
[----:B------:R4:W-:Y:S04]  /*8fe0*/  SHFL.IDX PT, R81, R37, R40, 0x1c1f ;  /* 0x001c1f2825517589 */ /* 0x0009e800000e0000 */
[----:B------:R-:W0:Y:S01]  /*8ff0*/  SHFL.IDX PT, R75, R75, R40, 0x1c1f ;  /* 0x001c1f284b4b7589 */ /* 0x000e2200000e0000 */
[----:B--2---:R-:W-:-:S03]  /*9000*/  SEL R36, R94, R59, P0 ;  /* 0x0000003b5e247207 */ /* 0x004fc60000000000 */
[----:B------:R-:W2:Y:S01]  /*9010*/  SHFL.IDX PT, R93, R76, R40, 0x1c1f ;  /* 0x001c1f284c5d7589 */ /* 0x000ea200000e0000 */
[----:B---3--:R-:W-:Y:S02]  /*9020*/  SEL R104, R106, R71, P0 ;  /* 0x000000476a687207 */ /* 0x008fe40000000000 */
[----:B----4-:R-:W-:Y:S01]  /*9030*/  SEL R37, R126, R89, P0 ;  /* 0x000000597e257207 */ /* 0x010fe20000000000 */
[----:B------:R3:W-:Y:S01]  /*9040*/  SHFL.IDX PT, R83, R38, R40, 0x1c1f ;  /* 0x001c1f2826537589 */ /* 0x0007e200000e0000 */
[----:B------:R-:W-:Y:S02]  /*9050*/  SEL R103, R69, R132, P0 ;  /* 0x0000008445677207 */ /* 0x000fe40000000000 */
[----:B------:R-:W-:Y:S01]  /*9060*/  SEL R106, R71, R106, P0 ;  /* 0x0000006a476a7207 */ /* 0x000fe20000000000 */
[----:B------:R4:W2:Y:S01]  /*9070*/  SHFL.IDX PT, R77, R77, R40, 0x1c1f ;  /* 0x001c1f284d4d7589 */ /* 0x0008a200000e0000 */
[----:B-1----:R-:W-:Y:S02]  /*9080*/  SEL R105, R134, R73, P0 ;  /* 0x0000004986697207 */ /* 0x002fe40000000000 */
[----:B------:R-:W-:Y:S01]  /*9090*/  SEL R107, R73, R134, P0 ;  /* 0x00000086496b7207 */ /* 0x000fe20000000000 */
[----:B------:R1:W-:Y:S01]  /*90a0*/  STSM.16.M88.4 [R101], R8 ;  /* 0x0000000865007844 */ /* 0x0003e20000000200 */
[----:B---3--:R-:W-:-:S03]  /*90b0*/  SEL R38, R59, R94, P0 ;  /* 0x0000005e3b267207 */ /* 0x008fc60000000000 */
[----:B------:R3:W-:Y:S01]  /*90c0*/  STSM.16.M88.4 [R99], R12 ;  /* 0x0000000c63007844 */ /* 0x0007e20000000200 */
[----:B----4-:R-:W-:-:S03]  /*90d0*/  SEL R40, R100, R63, P0 ;  /* 0x0000003f64287207 */ /* 0x010fc60000000000 */
[----:B------:R4:W-:Y:S01]  /*90e0*/  STSM.16.M88.4 [R97], R24 ;  /* 0x0000001861007844 */ /* 0x0009e20000000200 */
[----:B------:R-:W-:Y:S02]  /*90f0*/  SEL R100, R102, R67, P0 ;  /* 0x0000004366647207 */ /* 0x000fe40000000000 */
[----:B------:R-:W-:Y:S01]  /*9100*/  SEL R102, R67, R102, P0 ;  /* 0x0000006643667207 */ /* 0x000fe20000000000 */
[----:B------:R-:W-:Y:S01]  /*9110*/  STSM.16.M88.4 [R95], R28 ;  /* 0x0000001c5f007844 */ /* 0x000fe20000000200 */
[----:B-1----:R-:W-:-:S03]  /*9120*/  SEL R8, R88, R43, P0 ;  /* 0x0000002b58087207 */ /* 0x002fc60000000000 */
[----:B------:R-:W-:Y:S01]  /*9130*/  STSM.16.M88.4 [R70], R32 ;  /* 0x0000002046007844 */ /* 0x000fe20000000200 */
[----:B------:R-:W-:Y:S02]  /*9140*/  SEL R10, R43, R88, P0 ;  /* 0x000000582b0a7207 */ /* 0x000fe40000000000 */
[----:B------:R-:W-:Y:S02]  /*9150*/  SEL R9, R116, R39, P0 ;  /* 0x0000002774097207 */ /* 0x000fe40000000000 */
[----:B------:R-:W-:Y:S02]  /*9160*/  SEL R11, R39, R116, P0 ;  /* 0x00000074270b7207 */ /* 0x000fe40000000000 */
[----:B---3--:R-:W-:Y:S02]  /*9170*/  SEL R12, R90, R51, P0 ;  /* 0x000000335a0c7207 */ /* 0x008fe40000000000 */
[----:B------:R-:W-:Y:S01]  /*9180*/  SEL R14, R51, R90, P0 ;  /* 0x0000005a330e7207 */ /* 0x000fe20000000000 */
[----:B------:R1:W-:Y:S01]  /*9190*/  STSM.16.M88.4 [R66], R8 ;  /* 0x0000000842007844 */ /* 0x0003e20000000200 */
[----:B------:R-:W-:-:S02]  /*91a0*/  SEL R13, R120, R53, P0 ;  /* 0x00000035780d7207 */ /* 0x000fc40000000000 */
[----:B------:R-:W-:Y:S02]  /*91b0*/  SEL R15, R53, R120, P0 ;  /* 0x00000078350f7207 */ /* 0x000fe40000000000 */
[----:B----4-:R-:W-:Y:S02]  /*91c0*/  SEL R24, R92, R55, P0 ;  /* 0x000000375c187207 */ /* 0x010fe40000000000 */
[----:B------:R-:W-:Y:S01]  /*91d0*/  SEL R26, R55, R92, P0 ;  /* 0x0000005c371a7207 */ /* 0x000fe20000000000 */
[----:B------:R0:W-:Y:S01]  /*91e0*/  STSM.16.M88.4 [R64], R12 ;  /* 0x0000000c40007844 */ /* 0x0001e20000000200 */
[----:B------:R-:W-:Y:S02]  /*91f0*/  SEL R25, R124, R87, P0 ;  /* 0x000000577c197207 */ /* 0x000fe40000000000 */
[----:B------:R-:W-:Y:S02]  /*9200*/  SEL R27, R87, R124, P0 ;  /* 0x0000007c571b7207 */ /* 0x000fe40000000000 */
[----:B------:R-:W-:-:S02]  /*9210*/  SEL R39, R89, R126, P0 ;  /* 0x0000007e59277207 */ /* 0x000fc40000000000 */
[----:B------:R-:W-:Y:S01]  /*9220*/  SEL R43, R61, R128, P0 ;  /* 0x000000803d2b7207 */ /* 0x000fe20000000000 */
[----:B------:R-:W-:Y:S01]  /*9230*/  STSM.16.M88.4 [R62], R24 ;  /* 0x000000183e007844 */ /* 0x000fe20000000200 */
[----:B-1----:R-:W-:Y:S02]  /*9240*/  SEL R8, R98, R65, P0 ;  /* 0x0000004162087207 */ /* 0x002fe40000000000 */
[----:B------:R-:W-:Y:S01]  /*9250*/  SEL R10, R65, R98, P0 ;  /* 0x00000062410a7207 */ /* 0x000fe20000000000 */
[----:B------:R1:W-:Y:S01]  /*9260*/  STSM.16.M88.4 [R48], R36 ;  /* 0x0000002430007844 */ /* 0x0003e20000000200 */
[----:B------:R-:W-:Y:S02]  /*9270*/  SEL R9, R130, R91, P0 ;  /* 0x0000005b82097207 */ /* 0x000fe40000000000 */
[----:B------:R-:W-:Y:S01]  /*9280*/  SEL R11, R91, R130, P0 ;  /* 0x000000825b0b7207 */ /* 0x000fe20000000000 */
[----:B------:R3:W-:Y:S01]  /*9290*/  STSM.16.M88.4 [R49], R40 ;  /* 0x0000002831007844 */ /* 0x0007e20000000200 */
[----:B------:R-:W-:-:S02]  /*92a0*/  SEL R101, R132, R69, P0 ;  /* 0x0000004584657207 */ /* 0x000fc40000000000 */
[----:B0-----:R-:W-:Y:S01]  /*92b0*/  SEL R12, R108, R79, P0 ;  /* 0x0000004f6c0c7207 */ /* 0x001fe20000000000 */
[----:B------:R0:W-:Y:S01]  /*92c0*/  STSM.16.M88.4 [R58], R8 ;  /* 0x000000083a007844 */ /* 0x0001e20000000200 */
[----:B------:R-:W-:Y:S02]  /*92d0*/  SEL R14, R79, R108, P0 ;  /* 0x0000006c4f0e7207 */ /* 0x000fe40000000000 */
[----:B------:R-:W-:Y:S01]  /*92e0*/  SEL R13, R136, R75, P0 ;  /* 0x0000004b880d7207 */ /* 0x000fe20000000000 */
[----:B------:R-:W-:Y:S01]  /*92f0*/  STSM.16.M88.4 [R54], R100 ;  /* 0x0000006436007844 */ /* 0x000fe20000000200 */
[----:B------:R-:W-:Y:S02]  /*9300*/  SEL R15, R75, R136, P0 ;  /* 0x000000884b0f7207 */ /* 0x000fe40000000000 */
[----:B--2---:R-:W-:Y:S01]  /*9310*/  SEL R51, R93, R140, P0 ;  /* 0x0000008c5d337207 */ /* 0x004fe20000000000 */
[----:B------:R-:W-:Y:S01]  /*9320*/  STSM.16.M88.4 [R44], R104 ;  /* 0x000000682c007844 */ /* 0x000fe20000000200 */
[----:B-1----:R-:W-:-:S02]  /*9330*/  SEL R48, R50, R81, P0 ;  /* 0x0000005132307207 */ /* 0x002fc40000000000 */
[----:B------:R-:W-:Y:S01]  /*9340*/  SEL R50, R81, R50, P0 ;  /* 0x0000003251327207 */ /* 0x000fe20000000000 */
[----:B------:R1:W-:Y:S01]  /*9350*/  STSM.16.M88.4 [R5], R12 ;  /* 0x0000000c05007844 */ /* 0x0003e20000000200 */
[----:B---3--:R-:W-:Y:S02]  /*9360*/  SEL R49, R140, R93, P0 ;  /* 0x0000005d8c317207 */ /* 0x008fe40000000000 */
[----:B------:R-:W-:Y:S01]  /*9370*/  SEL R25, R138, R77, P0 ;  /* 0x0000004d8a197207 */ /* 0x000fe20000000000 */
[----:B0-----:R-:W-:Y:S01]  /*9380*/  IMAD.U32 R8, RZ, RZ, UR6 ;  /* 0x00000006ff087e24 */ /* 0x001fe2000f8e00ff */
[----:B------:R-:W-:Y:S01]  /*9390*/  SEL R27, R77, R138, P0 ;  /* 0x0000008a4d1b7207 */ /* 0x000fe20000000000 */
[----:B------:R-:W-:Y:S01]  /*93a0*/  IMAD.U32 R9, RZ, RZ, UR7 ;  /* 0x00000007ff097e24 */ /* 0x000fe2000f8e00ff */
[----:B------:R-:W-:Y:S01]  /*93b0*/  SEL R24, R96, R83, P0 ;  /* 0x0000005360187207 */ /* 0x000fe20000000000 */
[----:B------:R0:W-:Y:S01]  /*93c0*/  STSM.16.M88.4 [R45], R48 ;  /* 0x000000302d007844 */ /* 0x0001e20000000200 */
[----:B------:R-:W-:Y:S01]  /*93d0*/  SEL R26, R83, R96, P0 ;  /* 0x00000060531a7207 */ /* 0x000fe20000000000 */
[----:B------:R-:W-:-:S02]  /*93e0*/  ULDC.64 UR6, c[0x0][0xc08] ;  /* 0x0003020000067ab9 */ /* 0x000fc40000000a00 */
[----:B------:R-:W-:Y:S02]  /*93f0*/  UISETP.NE.U32.AND UP1, UPT, UR6, URZ, UPT ;  /* 0x0000003f0600728c */ /* 0x000fe4000bf25070 */
[----:B------:R0:W-:Y:S01]  /*9400*/  STSM.16.M88.4 [R46], R24 ;  /* 0x000000182e007844 */ /* 0x0001e20000000200 */
[----:B------:R-:W-:Y:S01]  /*9410*/  BAR.SYNC.DEFER_BLOCKING 0x1, 0x100 ;  /* 0x0044000000007b1d */ /* 0x000fe20000010000 */
[----:B------:R-:W-:-:S06]  /*9420*/  UISETP.NE.AND.EX UP1, UPT, UR7, URZ, UPT, UP1 ;  /* 0x0000003f0700728c */ /* 0x000fcc000bf25310 */
[----:B------:R-:W-:-:S05]  /*9430*/  PLOP3.LUT P0, PT, PT, PT, UP1, 0x80, 0x0 ;  /* 0x000000000000781c */ /* 0x000fca0003f0f018 */
[----:B------:R-:W-:-:S04]  /*9440*/  @UP1 ULEA UR6, UP2, UR38, UR6, 0x2 ;  /* 0x0000000626061291 */ /* 0x000fc8000f84103f */
[----:B------:R-:W-:Y:S01]  /*9450*/  @UP1 ULEA.HI.X UR7, UR38, UR7, UR39, 0x2, UP2 ;  /* 0x0000000726071291 */ /* 0x000fe200090f1427 */
[----:B-1----:R-:W-:Y:S02]  /*9460*/  IMAD.U32 R5, RZ, RZ, UR8 ;  /* 0x00000008ff057e24 */ /* 0x002fe4000f8e00ff */
[----:B------:R-:W-:-:S03]  /*9470*/  IMAD.U32 R20, RZ, RZ, UR6 ;  /* 0x00000006ff147e24 */ /* 0x000fc6000f8e00ff */
[----:B------:R-:W-:Y:S01]  /*9480*/  IMAD.U32 R21, RZ, RZ, UR7 ;  /* 0x00000007ff157e24 */ /* 0x000fe2000f8e00ff */
[----:B------:R-:W2:Y:S01]  /*9490*/  @P2 LDG.E R10, desc[UR50][R8.64] ;  /* 0x00000032080a2981 */ /* 0x000ea2000c1e1900 */
[----:B------:R-:W-:Y:S01]  /*94a0*/  ISETP.NE.AND P1, PT, R84, 0x1, PT ;  /* 0x000000015400780c */ /* 0x000fe20003f25270 */
[----:B------:R-:W-:Y:S01]  /*94b0*/  UMOV UR4, URZ ;  /* 0x0000003f00047c82 */ /* 0x000fe20008000000 */
[----:B------:R-:W-:Y:S01]  /*94c0*/  IMAD.U32 R14, RZ, RZ, UR40 ;  /* 0x00000028ff0e7e24 */ /* 0x000fe2000f8e00ff */
[----:B------:R0:W5:Y:S10]  /*94d0*/  @P0 LDG.E R5, desc[UR50][R20.64] ;  /* 0x0000003214050981 */ /* 0x000174000c1e1900 */
[----:B------:R-:W1:Y:S08]  /*94e0*/  @P1 LDC R11, c[0x0][0xbec] ;  /* 0x0002fb00ff0b1b82 */ /* 0x000e700000000800 */
[----:B------:R-:W3:Y:S01]  /*94f0*/  @P1 LDC R12, c[0x0][0xbf0] ;  /* 0x0002fc00ff0c1b82 */ /* 0x000ee20000000800 */
[----:B--2---:R-:W-:Y:S01]  /*9500*/  @P2 R2UR UR4, R10 ;  /* 0x000000000a0422ca */ /* 0x004fe200000e0000 */
[----:B01-3--:R-:W-:-:S14]  /*9510*/  @P0 BRA `(.L_x_248) ;  /* 0x0000000000100947 */ /* 0x00bfdc0003800000 */
[----:B------:R-:W-:Y:S05]  /*9520*/  @!P2 BRA `(.L_x_248) ;  /* 0x00000000000ca947 */ /* 0x000fea0003800000 */
[----:B------:R-:W2:Y:S04]  /*9530*/  LDG.E R10, desc[UR50][R8.64] ;  /* 0x00000032080a7981 */ /* 0x000ea8000c1e1900 */
[----:B-----5:R-:W2:Y:S02]  /*9540*/  LDG.E R5, desc[UR50][R8.64+0x4] ;  /* 0x0000043208057981 */ /* 0x020ea4000c1e1900 */
[----:B--2---:R-:W-:-:S07]  /*9550*/  IMAD.IADD R5, R5, 0x1, -R10 ;  /* 0x0000000105057824 */ /* 0x004fce00078e0a0a */
.L_x_248:
[----:B------:R-:W-:Y:S01]  /*9560*/  USHF.R.S32.HI UR14, URZ, 0x1f, UR41 ;  /* 0x0000001f3f0e7899 */ /* 0x000fe20008011429 */
[----:B------:R-:W-:Y:S01]  /*9570*/  IMAD R10, R14, 0x80, R219 ;  /* 0x000000800e0a7824 */ /* 0x000fe200078e02db */
[----:B------:R-:W-:Y:S01]  /*9580*/  ULDC.64 UR12, c[0x0][0xb90] ;  /* 0x0002e400000c7ab9 */ /* 0x000fe20000000a00 */
[----:B------:R-:W-:Y:S01]  /*9590*/  USHF.R.S32.HI UR9, URZ, 0x1f, UR4 ;  /* 0x0000001f3f097899 */ /* 0x000fe20008011404 */
[----:B------:R-:W-:Y:S01]  /*95a0*/  IMAD.U32 R26, RZ, RZ, UR40 ;  /* 0x00000028ff1a7e24 */ /* 0x000fe2000f8e00ff */
[----:B------:R-:W-:Y:S01]  /*95b0*/  UIMAD UR10, UR14, UR12, URZ ;  /* 0x0000000c0e0a72a4 */ /* 0x000fe2000f8e023f */
[----:B------:R-:W-:Y:S01]  /*95c0*/  @P1 IMAD.HI.U32 R9, R10, R11, RZ ;  /* 0x0000000b0a091227 */ /* 0x000fe200078e00ff */
[----:B------:R-:W-:Y:S01]  /*95d0*/  UMOV UR8, UR4 ;  /* 0x0000000400087c82 */ /* 0x000fe20008000000 */
[----:B------:R-:W-:Y:S02]  /*95e0*/  USEL UR39, UR39, URZ, !UP0 ;  /* 0x0000003f27277287 */ /* 0x000fe4000c000000 */
[----:B------:R-:W-:Y:S01]  /*95f0*/  UIMAD.WIDE.U32 UR6, UR41, UR12, UR8 ;  /* 0x0000000c290672a5 */ /* 0x000fe2000f8e0008 */
[----:B------:R-:W-:Y:S01]  /*9600*/  IMAD.MOV.U32 R8, RZ, RZ, R10 ;  /* 0x000000ffff087224 */ /* 0x000fe200078e000a */
[----:B------:R-:W-:Y:S01]  /*9610*/  UIMAD UR10, UR41, UR13, UR10 ;  /* 0x0000000d290a72a4 */ /* 0x000fe2000f8e020a */
[----:B------:R-:W-:Y:S01]  /*9620*/  @P1 SHF.R.U32.HI R8, RZ, R12, R9 ;  /* 0x0000000cff081219 */ /* 0x000fe20000011609 */
[----:B------:R-:W-:Y:S01]  /*9630*/  USEL UR38, UR38, URZ, !UP0 ;  /* 0x0000003f26267287 */ /* 0x000fe2000c000000 */
[----:B------:R-:W-:Y:S01]  /*9640*/  IMAD R9, R22, 0x40, R2 ;  /* 0x0000004016097824 */ /* 0x000fe200078e0202 */
[----:B------:R-:W-:Y:S01]  /*9650*/  ULDC.64 UR12, c[0x0][0xb98] ;  /* 0x0002e600000c7ab9 */ /* 0x000fe20000000a00 */
[----:B------:R-:W-:Y:S01]  /*9660*/  UIADD3 UR7, UR7, UR10, URZ ;  /* 0x0000000a07077290 */ /* 0x000fe2000fffe03f */
[----:B------:R-:W-:Y:S01]  /*9670*/  IMAD.MOV R11, RZ, RZ, -R8 ;  /* 0x000000ffff0b7224 */ /* 0x000fe200078e0a08 */
[----:B------:R-:W-:Y:S01]  /*9680*/  UIMAD UR8, UR39, UR12, URZ ;  /* 0x0000000c270872a4 */ /* 0x000fe2000f8e023f */
[----:B------:R-:W-:Y:S01]  /*9690*/  IMAD.WIDE R6, R9, 0x2, R6 ;  /* 0x0000000209067825 */ /* 0x000fe200078e0206 */
[----:B------:R-:W-:Y:S01]  /*96a0*/  UIMAD.WIDE.U32 UR6, UR38, UR12, UR6 ;  /* 0x0000000c260672a5 */ /* 0x000fe2000f8e0006 */
[----:B------:R-:W-:Y:S01]  /*96b0*/  SHF.R.S32.HI R9, RZ, 0x1f, R8 ;  /* 0x0000001fff097819 */ /* 0x000fe20000011408 */
[----:B------:R-:W-:Y:S01]  /*96c0*/  UIMAD UR8, UR38, UR13, UR8 ;  /* 0x0000000d260872a4 */ /* 0x000fe2000f8e0208 */
[----:B------:R-:W-:Y:S01]  /*96d0*/  IMAD R11, R84, R11, R10 ;  /* 0x0000000b540b7224 */ /* 0x000fe200078e020a */
[----:B------:R-:W-:Y:S01]  /*96e0*/  IADD3 R13, P5, R6, 0x1000, RZ ;  /* 0x00001000060d7810 */ /* 0x000fe20007fbe0ff */
[----:B------:R-:W-:Y:S01]  /*96f0*/  IMAD R26, R26, 0x80, R217 ;  /* 0x000000801a1a7824 */ /* 0x000fe200078e02d9 */
[----:B------:R-:W-:Y:S01]  /*9700*/  IADD3 R8, P0, R8, UR6, RZ ;  /* 0x0000000608087c10 */ /* 0x000fe2000ff1e0ff */
[----:B-----5:R-:W-:Y:S01]  /*9710*/  IMAD R85, R5, R84, RZ ;  /* 0x0000005405557224 */ /* 0x020fe200078e02ff */
[----:B------:R-:W-:Y:S01]  /*9720*/  LOP3.LUT R12, R13, 0x380, RZ, 0xc0, !PT ;  /* 0x000003800d0c7812 */ /* 0x000fe200078ec0ff */
[----:B------:R-:W-:Y:S01]  /*9730*/  IMAD.U32 R10, RZ, RZ, UR8 ;  /* 0x00000008ff0a7e24 */ /* 0x000fe2000f8e00ff */
[----:B------:R-:W-:Y:S01]  /*9740*/  IADD3 R61, P3, R6, 0x4000, RZ ;  /* 0x00004000063d7810 */ /* 0x000fe20007f7e0ff */
[----:B------:R-:W-:Y:S01]  /*9750*/  ULDC.64 UR10, c[0x0][0xaa0] ;  /* 0x0002a800000a7ab9 */ /* 0x000fe20000000a00 */
[----:B------:R-:W-:-:S02]  /*9760*/  SHF.R.U64 R12, R12, 0x3, RZ ;  /* 0x000000030c0c7819 */ /* 0x000fc400000012ff */
[----:B------:R-:W-:Y:S01]  /*9770*/  IADD3.X R9, R9, UR7, R10, P0, !PT ;  /* 0x0000000709097c10 */ /* 0x000fe200087fe40a */
[----:B------:R-:W-:Y:S01]  /*9780*/  ULDC.64 UR6, c[0x0][0xb88] ;  /* 0x0002e20000067ab9 */ /* 0x000fe20000000a00 */
[----:B------:R-:W-:Y:S02]  /*9790*/  SHF.R.S32.HI R10, RZ, 0x1f, R11 ;  /* 0x0000001fff0a7819 */ /* 0x000fe4000001140b */
[C---:B------:R-:W-:Y:S01]  /*97a0*/  IADD3 R29, P0, R6.reuse, 0x3000, RZ ;  /* 0x00003000061d7810 */ /* 0x040fe20007f1e0ff */
[----:B------:R-:W-:Y:S01]  /*97b0*/  IMAD.WIDE.U32 R8, R11, UR6, R8 ;  /* 0x000000060b087c25 */ /* 0x000fe2000f8e0008 */
[----:B------:R-:W-:Y:S02]  /*97c0*/  IADD3 R33, P2, R6, 0x5000, RZ ;  /* 0x0000500006217810 */ /* 0x000fe40007f5e0ff */
[----:B------:R-:W-:Y:S01]  /*97d0*/  LOP3.LUT R28, R29, 0x380, RZ, 0xc0, !PT ;  /* 0x000003801d1c7812 */ /* 0x000fe200078ec0ff */
[----:B------:R-:W-:Y:S01]  /*97e0*/  IMAD R10, R10, UR6, RZ ;  /* 0x000000060a0a7c24 */ /* 0x000fe2000f8e02ff */
[----:B------:R-:W-:-:S02]  /*97f0*/  LOP3.LUT R60, R61, 0x380, RZ, 0xc0, !PT ;  /* 0x000003803d3c7812 */ /* 0x000fc400078ec0ff */
[----:B------:R-:W-:Y:S02]  /*9800*/  IADD3 R25, P4, R6, 0x2000, RZ ;  /* 0x0000200006197810 */ /* 0x000fe40007f9e0ff */
[----:B------:R-:W-:Y:S01]  /*9810*/  LOP3.LUT R12, R12, R13, RZ, 0x3c, !PT ;  /* 0x0000000d0c0c7212 */ /* 0x000fe200078e3cff */
[----:B------:R-:W-:Y:S01]  /*9820*/  IMAD R13, R11, UR7, R10 ;  /* 0x000000070b0d7c24 */ /* 0x000fe2000f8e020a */
[----:B------:R-:W-:Y:S01]  /*9830*/  SHF.R.U64 R28, R28, 0x3, RZ ;  /* 0x000000031c1c7819 */ /* 0x000fe200000012ff */
[----:B------:R-:W-:Y:S01]  /*9840*/  ULDC.64 UR6, c[0x0][0xb50] ;  /* 0x0002d40000067ab9 */ /* 0x000fe20000000a00 */
[----:B------:R-:W-:Y:S01]  /*9850*/  LOP3.LUT R32, R33, 0x380, RZ, 0xc0, !PT ;  /* 0x0000038021207812 */ /* 0x000fe200078ec0ff */
[----:B------:R-:W-:Y:S01]  /*9860*/  IMAD.IADD R9, R9, 0x1, R13 ;  /* 0x0000000109097824 */ /* 0x000fe200078e020d */
[----:B------:R-:W-:Y:S01]  /*9870*/  SHF.R.U64 R60, R60, 0x3, RZ ;  /* 0x000000033c3c7819 */ /* 0x000fe200000012ff */
[----:B------:R-:W-:Y:S01]  /*9880*/  IMAD.X R13, RZ, RZ, R7, P5 ;  /* 0x000000ffff0d7224 */ /* 0x000fe200028e0607 */
[----:B------:R-:W-:-:S02]  /*9890*/  LOP3.LUT R24, R25, 0x380, RZ, 0xc0, !PT ;  /* 0x0000038019187812 */ /* 0x000fc400078ec0ff */
[----:B------:R-:W-:Y:S02]  /*98a0*/  LEA R11, P6, R8, UR6, 0x2 ;  /* 0x00000006080b7c11 */ /* 0x000fe4000f8c10ff */
[----:B------:R-:W-:Y:S01]  /*98b0*/  LOP3.LUT R28, R28, R29, RZ, 0x3c, !PT ;  /* 0x0000001d1c1c7212 */ /* 0x000fe200078e3cff */
[--C-:B------:R-:W-:Y:S01]  /*98c0*/  IMAD.X R29, RZ, RZ, R7.reuse, P0 ;  /* 0x000000ffff1d7224 */ /* 0x100fe200000e0607 */
[----:B------:R-:W-:Y:S01]  /*98d0*/  SHF.R.U64 R32, R32, 0x3, RZ ;  /* 0x0000000320207819 */ /* 0x000fe200000012ff */
[----:B------:R-:W-:Y:S01]  /*98e0*/  SHFL.IDX PT, R20, R11, RZ, 0x1c1f ;  /* 0x001c1fff0b147589 */ /* 0x000fe200000e0000 */
[----:B------:R-:W-:Y:S01]  /*98f0*/  LOP3.LUT R60, R60, R61, RZ, 0x3c, !PT ;  /* 0x0000003d3c3c7212 */ /* 0x000fe200078e3cff */
[----:B------:R-:W-:Y:S01]  /*9900*/  IMAD.X R61, RZ, RZ, R7, P3 ;  /* 0x000000ffff3d7224 */ /* 0x000fe200018e0607 */
[----:B------:R-:W-:Y:S01]  /*9910*/  SHF.R.U64 R24, R24, 0x3, RZ ;  /* 0x0000000318187819 */ /* 0x000fe200000012ff */
[----:B------:R-:W-:Y:S01]  /*9920*/  SHFL.IDX PT, R44, R11, 0x1, 0x1c1f ;  /* 0x003c1f000b2c7f89 */ /* 0x000fe200000e0000 */
[----:B------:R-:W-:-:S02]  /*9930*/  IADD3 R65, P0, R6, 0x9000, RZ ;  /* 0x0000900006417810 */ /* 0x000fc40007f1e0ff */
[----:B------:R-:W-:Y:S02]  /*9940*/  IADD3 R49, P3, R6, 0xa000, RZ ;  /* 0x0000a00006317810 */ /* 0x000fe40007f7e0ff */
[----:B------:R-:W-:Y:S01]  /*9950*/  LEA.HI.X R14, R8, UR7, R9, 0x2, P6 ;  /* 0x00000007080e7c11 */ /* 0x000fe2000b0f1409 */
[----:B------:R-:W-:Y:S01]  /*9960*/  VIADD R8, R26, 0x8 ;  /* 0x000000081a087836 */ /* 0x000fe20000000000 */
[----:B------:R-:W-:Y:S01]  /*9970*/  LOP3.LUT R32, R32, R33, RZ, 0x3c, !PT ;  /* 0x0000002120207212 */ /* 0x000fe200078e3cff */
[--C-:B------:R-:W-:Y:S01]  /*9980*/  IMAD.X R33, RZ, RZ, R7.reuse, P2 ;  /* 0x000000ffff217224 */ /* 0x100fe200010e0607 */
[----:B------:R-:W-:Y:S01]  /*9990*/  LOP3.LUT R24, R24, R25, RZ, 0x3c, !PT ;  /* 0x0000001918187212 */ /* 0x000fe200078e3cff */
[----:B------:R-:W-:Y:S01]  /*99a0*/  IMAD.X R25, RZ, RZ, R7, P4 ;  /* 0x000000ffff197224 */ /* 0x000fe200020e0607 */
[----:B------:R-:W-:Y:S01]  /*99b0*/  LOP3.LUT R64, R65, 0x380, RZ, 0xc0, !PT ;  /* 0x0000038041407812 */ /* 0x000fe200078ec0ff */
[----:B------:R-:W0:Y:S01]  /*99c0*/  SHFL.IDX PT, R21, R14, RZ, 0x1c1f ;  /* 0x001c1fff0e157589 */ /* 0x000e2200000e0000 */
[----:B------:R-:W-:-:S02]  /*99d0*/  IADD3 R53, P2, R6, 0xb000, RZ ;  /* 0x0000b00006357810 */ /* 0x000fc40007f5e0ff */
[----:B------:R-:W-:Y:S01]  /*99e0*/  LOP3.LUT R48, R49, 0x380, RZ, 0xc0, !PT ;  /* 0x0000038031307812 */ /* 0x000fe200078ec0ff */
[----:B------:R-:W1:Y:S01]  /*99f0*/  SHFL.IDX PT, R45, R14, 0x1, 0x1c1f ;  /* 0x003c1f000e2d7f89 */ /* 0x000e6200000e0000 */
[C---:B------:R-:W-:Y:S02]  /*9a00*/  IADD3 R37, P6, R6.reuse, 0x6000, RZ ;  /* 0x0000600006257810 */ /* 0x040fe40007fde0ff */
[C---:B------:R-:W-:Y:S02]  /*9a10*/  IADD3 R41, P5, R6.reuse, 0x7000, RZ ;  /* 0x0000700006297810 */ /* 0x040fe40007fbe0ff */
[----:B------:R-:W-:Y:S02]  /*9a20*/  IADD3 R73, P4, R6, 0x8000, RZ ;  /* 0x0000800006497810 */ /* 0x000fe40007f9e0ff */
[----:B------:R-:W-:Y:S02]  /*9a30*/  SHF.R.U64 R64, R64, 0x3, RZ ;  /* 0x0000000340407819 */ /* 0x000fe400000012ff */
[----:B------:R-:W-:-:S02]  /*9a40*/  LOP3.LUT R52, R53, 0x380, RZ, 0xc0, !PT ;  /* 0x0000038035347812 */ /* 0x000fc400078ec0ff */
[----:B------:R-:W-:Y:S02]  /*9a50*/  SHF.R.U64 R48, R48, 0x3, RZ ;  /* 0x0000000330307819 */ /* 0x000fe400000012ff */
[----:B------:R-:W-:Y:S02]  /*9a60*/  LOP3.LUT R36, R37, 0x380, RZ, 0xc0, !PT ;  /* 0x0000038025247812 */ /* 0x000fe400078ec0ff */
[----:B------:R-:W-:Y:S02]  /*9a70*/  LOP3.LUT R40, R41, 0x380, RZ, 0xc0, !PT ;  /* 0x0000038029287812 */ /* 0x000fe400078ec0ff */
[----:B------:R-:W-:Y:S02]  /*9a80*/  LOP3.LUT R72, R73, 0x380, RZ, 0xc0, !PT ;  /* 0x0000038049487812 */ /* 0x000fe400078ec0ff */
[----:B------:R-:W-:Y:S01]  /*9a90*/  LOP3.LUT R64, R64, R65, RZ, 0x3c, !PT ;  /* 0x0000004140407212 */ /* 0x000fe200078e3cff */
[----:B------:R-:W-:Y:S01]  /*9aa0*/  IMAD.X R65, RZ, RZ, R7, P0 ;  /* 0x000000ffff417224 */ /* 0x000fe200000e0607 */
[----:B------:R-:W-:-:S02]  /*9ab0*/  SHF.R.U64 R52, R52, 0x3, RZ ;  /* 0x0000000334347819 */ /* 0x000fc400000012ff */
[----:B------:R-:W-:Y:S01]  /*9ac0*/  LOP3.LUT R48, R48, R49, RZ, 0x3c, !PT ;  /* 0x0000003130307212 */ /* 0x000fe200078e3cff */
[----:B------:R-:W-:Y:S01]  /*9ad0*/  IMAD.X R49, RZ, RZ, R7, P3 ;  /* 0x000000ffff317224 */ /* 0x000fe200018e0607 */
[----:B------:R-:W-:Y:S02]  /*9ae0*/  SHF.R.U64 R36, R36, 0x3, RZ ;  /* 0x0000000324247819 */ /* 0x000fe400000012ff */
[----:B------:R-:W-:Y:S02]  /*9af0*/  SHF.R.U64 R40, R40, 0x3, RZ ;  /* 0x0000000328287819 */ /* 0x000fe400000012ff */
[----:B------:R-:W-:Y:S02]  /*9b00*/  SHF.R.U64 R72, R72, 0x3, RZ ;  /* 0x0000000348487819 */ /* 0x000fe400000012ff */
[----:B------:R-:W-:Y:S02]  /*9b10*/  LOP3.LUT P0, RZ, R23, 0x3, RZ, 0xc0, !PT ;  /* 0x0000000317ff7812 */ /* 0x000fe4000780c0ff */
[----:B------:R-:W-:-:S02]  /*9b20*/  IADD3 R10, P3, R6, 0xf000, RZ ;  /* 0x0000f000060a7810 */ /* 0x000fc40007f7e0ff */
[----:B------:R-:W-:Y:S01]  /*9b30*/  LOP3.LUT R52, R52, R53, RZ, 0x3c, !PT ;  /* 0x0000003534347212 */ /* 0x000fe200078e3cff */
[--C-:B------:R-:W-:Y:S01]  /*9b40*/  IMAD.X R53, RZ, RZ, R7.reuse, P2 ;  /* 0x000000ffff357224 */ /* 0x100fe200010e0607 */
[----:B------:R-:W-:Y:S01]  /*9b50*/  LOP3.LUT R36, R36, R37, RZ, 0x3c, !PT ;  /* 0x0000002524247212 */ /* 0x000fe200078e3cff */
[--C-:B------:R-:W-:Y:S01]  /*9b60*/  IMAD.X R37, RZ, RZ, R7.reuse, P6 ;  /* 0x000000ffff257224 */ /* 0x100fe200030e0607 */
[----:B------:R-:W-:Y:S01]  /*9b70*/  LOP3.LUT R40, R40, R41, RZ, 0x3c, !PT ;  /* 0x0000002928287212 */ /* 0x000fe200078e3cff */
[--C-:B------:R-:W-:Y:S01]  /*9b80*/  IMAD.X R41, RZ, RZ, R7.reuse, P5 ;  /* 0x000000ffff297224 */ /* 0x100fe200028e0607 */
[----:B------:R-:W-:Y:S01]  /*9b90*/  LOP3.LUT R72, R72, R73, RZ, 0x3c, !PT ;  /* 0x0000004948487212 */ /* 0x000fe200078e3cff */
[--C-:B------:R-:W-:Y:S01]  /*9ba0*/  IMAD.X R73, RZ, RZ, R7.reuse, P4 ;  /* 0x000000ffff497224 */ /* 0x100fe200020e0607 */
[-C--:B------:R-:W-:Y:S01]  /*9bb0*/  ISETP.GE.OR P2, PT, R26, R85.reuse, P0 ;  /* 0x000000551a00720c */ /* 0x080fe20000746670 */
[----:B------:R-:W-:Y:S01]  /*9bc0*/  IMAD.X R57, RZ, RZ, R7, P3 ;  /* 0x000000ffff397224 */ /* 0x000fe200018e0607 */
[----:B------:R-:W-:-:S02]  /*9bd0*/  ISETP.GE.OR P0, PT, R8, R85, P0 ;  /* 0x000000550800720c */ /* 0x000fc40000706670 */
[----:B------:R-:W-:Y:S02]  /*9be0*/  LOP3.LUT R5, R10, 0x380, RZ, 0xc0, !PT ;  /* 0x000003800a057812 */ /* 0x000fe400078ec0ff */
[C---:B------:R-:W-:Y:S02]  /*9bf0*/  IADD3 R81, P6, R6.reuse, 0xc000, RZ ;  /* 0x0000c00006517810 */ /* 0x040fe40007fde0ff */
[C---:B------:R-:W-:Y:S02]  /*9c00*/  IADD3 R77, P5, R6.reuse, 0xd000, RZ ;  /* 0x0000d000064d7810 */ /* 0x040fe40007fbe0ff */
[C---:B------:R-:W-:Y:S02]  /*9c10*/  IADD3 R69, P4, R6.reuse, 0xe000, RZ ;  /* 0x0000e00006457810 */ /* 0x040fe40007f9e0ff */
[----:B------:R-:W-:Y:S01]  /*9c20*/  LOP3.LUT R9, R6, 0x380, RZ, 0xc0, !PT ;  /* 0x0000038006097812 */ /* 0x000fe200078ec0ff */
[----:B0-----:R0:W-:Y:S01]  /*9c30*/  @!P2 ST.E desc[UR50][R20.64], R0 ;  /* 0x000000001400a985 */ /* 0x0011e2000c101932 */
[----:B------:R-:W-:-:S02]  /*9c40*/  SHF.R.U64 R5, R5, 0x3, RZ ;  /* 0x0000000305057819 */ /* 0x000fc400000012ff */
[----:B------:R-:W-:Y:S01]  /*9c50*/  LOP3.LUT R80, R81, 0x380, RZ, 0xc0, !PT ;  /* 0x0000038051507812 */ /* 0x000fe200078ec0ff */
[----:B-1----:R1:W-:Y:S01]  /*9c60*/  @!P0 ST.E desc[UR50][R44.64], R3 ;  /* 0x000000032c008985 */ /* 0x0023e2000c101932 */
[----:B------:R-:W-:Y:S02]  /*9c70*/  LOP3.LUT R76, R77, 0x380, RZ, 0xc0, !PT ;  /* 0x000003804d4c7812 */ /* 0x000fe400078ec0ff */
[----:B------:R-:W-:Y:S01]  /*9c80*/  LOP3.LUT R68, R69, 0x380, RZ, 0xc0, !PT ;  /* 0x0000038045447812 */ /* 0x000fe200078ec0ff */
[----:B------:R-:W-:Y:S01]  /*9c90*/  UIMAD UR8, UR9, UR10, URZ ;  /* 0x0000000a090872a4 */ /* 0x000fe2000f8e023f */
[----:B------:R-:W-:Y:S01]  /*9ca0*/  SHF.R.U64 R9, R9, 0x3, RZ ;  /* 0x0000000309097819 */ /* 0x000fe200000012ff */
[----:B------:R-:W-:Y:S01]  /*9cb0*/  UIMAD.WIDE.U32 UR6, UR4, UR10, URZ ;  /* 0x0000000a040672a5 */ /* 0x000fe2000f8e003f */
[----:B------:R-:W-:Y:S01]  /*9cc0*/  SHF.R.U64 R80, R80, 0x3, RZ ;  /* 0x0000000350507819 */ /* 0x000fe200000012ff */
[----:B0-----:R-:W-:Y:S01]  /*9cd0*/  IMAD R0, R19, 0x20, R22 ;  /* 0x0000002013007824 */ /* 0x001fe200078e0216 */
[----:B------:R-:W-:Y:S01]  /*9ce0*/  SHF.R.U64 R76, R76, 0x3, RZ ;  /* 0x000000034c4c7819 */ /* 0x000fe200000012ff */
[----:B------:R-:W5:Y:S01]  /*9cf0*/  LD.E.128 R12, desc[UR50][R12.64] ;  /* 0x000000320c0c7980 */ /* 0x000f62000c101d00 */
[----:B------:R-:W-:-:S02]  /*9d00*/  SHF.R.U64 R68, R68, 0x3, RZ ;  /* 0x0000000344447819 */ /* 0x000fc400000012ff */
[----:B------:R-:W-:Y:S02]  /*9d10*/  LOP3.LUT R6, R9, R6, RZ, 0x3c, !PT ;  /* 0x0000000609067212 */ /* 0x000fe400078e3cff */
[----:B------:R-:W-:Y:S01]  /*9d20*/  LOP3.LUT R56, R5, R10, RZ, 0x3c, !PT ;  /* 0x0000000a05387212 */ /* 0x000fe200078e3cff */
[----:B-1----:R-:W-:Y:S01]  /*9d30*/  IMAD.U32 R3, RZ, RZ, UR40 ;  /* 0x00000028ff037e24 */ /* 0x002fe2000f8e00ff */
[----:B------:R-:W0:Y:S01]  /*9d40*/  @P1 LDC R5, c[0x0][0xbec] ;  /* 0x0002fb00ff051b82 */ /* 0x000e220000000800 */
[----:B------:R-:W-:Y:S01]  /*9d50*/  LOP3.LUT R80, R80, R81, RZ, 0x3c, !PT ;  /* 0x0000005150507212 */ /* 0x000fe200078e3cff */
[--C-:B------:R-:W-:Y:S01]  /*9d60*/  IMAD.X R81, RZ, RZ, R7.reuse, P6 ;  /* 0x000000ffff517224 */ /* 0x100fe200030e0607 */
[----:B------:R-:W-:Y:S01]  /*9d70*/  LOP3.LUT R76, R76, R77, RZ, 0x3c, !PT ;  /* 0x0000004d4c4c7212 */ /* 0x000fe200078e3cff */
[--C-:B------:R-:W-:Y:S01]  /*9d80*/  IMAD.X R77, RZ, RZ, R7.reuse, P5 ;  /* 0x000000ffff4d7224 */ /* 0x100fe200028e0607 */
[----:B------:R-:W-:Y:S01]  /*9d90*/  LOP3.LUT R68, R68, R69, RZ, 0x3c, !PT ;  /* 0x0000004544447212 */ /* 0x000fe200078e3cff */
[----:B------:R-:W-:Y:S01]  /*9da0*/  IMAD.X R69, RZ, RZ, R7, P4 ;  /* 0x000000ffff457224 */ /* 0x000fe200020e0607 */
[----:B------:R1:W5:Y:S01]  /*9db0*/  LD.E.128 R8, desc[UR50][R6.64] ;  /* 0x0000003206087980 */ /* 0x000362000c101d00 */
[----:B------:R-:W-:-:S03]  /*9dc0*/  UIMAD UR8, UR4, UR11, UR8 ;  /* 0x0000000b040872a4 */ /* 0x000fc6000f8e0208 */
[----:B------:R-:W-:Y:S01]  /*9dd0*/  ULDC.64 UR10, c[0x0][0xae8] ;  /* 0x0002ba00000a7ab9 */ /* 0x000fe20000000a00 */
[----:B------:R-:W-:Y:S01]  /*9de0*/  IMAD R20, R3, 0x80, R0 ;  /* 0x0000008003147824 */ /* 0x000fe200078e0200 */
[----:B------:R-:W5:Y:S01]  /*9df0*/  LD.E.128 R24, desc[UR50][R24.64] ;  /* 0x0000003218187980 */ /* 0x000f62000c101d00 */
[----:B-1----:R-:W1:Y:S01]  /*9e00*/  @P1 LDC R7, c[0x0][0xbf0] ;  /* 0x0002fc00ff071b82 */ /* 0x002e620000000800 */
[----:B------:R-:W-:Y:S02]  /*9e10*/  UIADD3 UR7, UR7, UR8, URZ ;  /* 0x0000000807077290 */ /* 0x000fe4000fffe03f */
[----:B------:R-:W5:Y:S01]  /*9e20*/  LD.E.128 R28, desc[UR50][R28.64] ;  /* 0x000000321c1c7980 */ /* 0x000f62000c101d00 */
[----:B------:R-:W-:Y:S02]  /*9e30*/  UIMAD UR4, UR14, UR10, URZ ;  /* 0x0000000a0e0472a4 */ /* 0x000fe4000f8e023f */
[----:B------:R-:W-:Y:S01]  /*9e40*/  UIMAD.WIDE.U32 UR6, UR41, UR10, UR6 ;  /* 0x0000000a290672a5 */ /* 0x000fe2000f8e0006 */
[----:B------:R-:W5:Y:S01]  /*9e50*/  LD.E.128 R60, desc[UR50][R60.64] ;  /* 0x000000323c3c7980 */ /* 0x000f62000c101d00 */
[----:B------:R-:W-:Y:S01]  /*9e60*/  UIMAD UR4, UR41, UR11, UR4 ;  /* 0x0000000b290472a4 */ /* 0x000fe2000f8e0204 */
[----:B0-----:R-:W-:Y:S01]  /*9e70*/  @P1 IMAD.HI.U32 R0, R20, R5, RZ ;  /* 0x0000000514001227 */ /* 0x001fe200078e00ff */
[----:B------:R-:W-:Y:S01]  /*9e80*/  ULDC.64 UR8, c[0x0][0xaf0] ;  /* 0x0002bc0000087ab9 */ /* 0x000fe20000000a00 */
[----:B------:R-:W5:Y:S01]  /*9e90*/  LD.E.128 R32, desc[UR50][R32.64] ;  /* 0x0000003220207980 */ /* 0x000f62000c101d00 */
[----:B------:R-:W-:-:S02]  /*9ea0*/  UIADD3 UR7, UR7, UR4, URZ ;  /* 0x0000000407077290 */ /* 0x000fc4000fffe03f */
[----:B------:R-:W-:Y:S01]  /*9eb0*/  UIMAD UR4, UR39, UR8, URZ ;  /* 0x00000008270472a4 */ /* 0x000fe2000f8e023f */
[----:B------:R-:W-:Y:S01]  /*9ec0*/  IMAD.MOV.U32 R3, RZ, RZ, R20 ;  /* 0x000000ffff037224 */ /* 0x000fe200078e0014 */
[----:B------:R-:W-:Y:S01]  /*9ed0*/  UIMAD.WIDE.U32 UR6, UR38, UR8, UR6 ;  /* 0x00000008260672a5 */ /* 0x000fe2000f8e0006 */
[----:B------:R-:W5:Y:S01]  /*9ee0*/  LD.E.128 R36, desc[UR50][R36.64] ;  /* 0x0000003224247980 */ /* 0x000f62000c101d00 */
[----:B------:R-:W-:-:S03]  /*9ef0*/  UIMAD UR4, UR38, UR9, UR4 ;  /* 0x00000009260472a4 */ /* 0x000fc6000f8e0204 */
[----:B------:R-:W5:Y:S01]  /*9f00*/  LD.E.128 R40, desc[UR50][R40.64] ;  /* 0x0000003228287980 */ /* 0x000f62000c101d00 */
[----:B-1----:R-:W-:Y:S01]  /*9f10*/  @P1 SHF.R.U32.HI R3, RZ, R7, R0 ;  /* 0x00000007ff031219 */ /* 0x002fe20000011600 */
[----:B------:R-:W-:Y:S01]  /*9f20*/  UIADD3 UR4, UR7, UR4, URZ ;  /* 0x0000000407047290 */ /* 0x000fe2000fffe03f */
[----:B------:R-:W-:Y:S01]  /*9f30*/  IMAD.U32 R6, RZ, RZ, UR6 ;  /* 0x00000006ff067e24 */ /* 0x000fe2000f8e00ff */
[----:B------:R-:W5:Y:S01]  /*9f40*/  LD.E.128 R72, desc[UR50][R72.64] ;  /* 0x0000003248487980 */ /* 0x000f62000c101d00 */
[--C-:B------:R-:W-:Y:S01]  /*9f50*/  SHF.R.S32.HI R0, RZ, 0x1f, R3.reuse ;  /* 0x0000001fff007819 */ /* 0x100fe20000011403 */
[----:B------:R-:W-:Y:S02]  /*9f60*/  IMAD.MOV R5, RZ, RZ, -R3 ;  /* 0x000000ffff057224 */ /* 0x000fe400078e0a03 */
[----:B------:R-:W-:Y:S01]  /*9f70*/  IMAD.U32 R7, RZ, RZ, UR7 ;  /* 0x00000007ff077e24 */ /* 0x000fe2000f8e00ff */
[----:B------:R-:W-:Y:S01]  /*9f80*/  ULDC.64 UR6, c[0x0][0xae0] ;  /* 0x0002b80000067ab9 */ /* 0x000fe20000000a00 */
[----:B------:R-:W-:Y:S01]  /*9f90*/  IMAD R5, R84, R5, R20 ;  /* 0x0000000554057224 */ /* 0x000fe200078e0214 */
[----:B------:R-:W5:Y:S01]  /*9fa0*/  LD.E.128 R64, desc[UR50][R64.64] ;  /* 0x0000003240407980 */ /* 0x000f62000c101d00 */
[----:B------:R-:W-:-:S02]  /*9fb0*/  IMAD R0, R0, UR6, RZ ;  /* 0x0000000600007c24 */ /* 0x000fc4000f8e02ff */
[----:B------:R-:W-:Y:S01]  /*9fc0*/  IMAD.U32 R7, RZ, RZ, UR4 ;  /* 0x00000004ff077e24 */ /* 0x000fe2000f8e00ff */
[----:B------:R-:W5:Y:S01]  /*9fd0*/  LD.E.128 R48, desc[UR50][R48.64] ;  /* 0x0000003230307980 */ /* 0x000f62000c101d00 */
[C---:B------:R-:W-:Y:S01]  /*9fe0*/  IMAD R21, R3.reuse, UR7, R0 ;  /* 0x0000000703157c24 */ /* 0x040fe2000f8e0200 */
[----:B------:R-:W-:Y:S02]  /*9ff0*/  SHF.R.S32.HI R0, RZ, 0x1f, R5 ;  /* 0x0000001fff007819 */ /* 0x000fe40000011405 */
[----:B------:R-:W5:Y:S01]  /*a000*/  LD.E.128 R52, desc[UR50][R52.64] ;  /* 0x0000003234347980 */ /* 0x000f62000c101d00 */
[----:B------:R-:W-:Y:S01]  /*a010*/  IMAD.WIDE.U32 R6, R3, UR6, R6 ;  /* 0x0000000603067c25 */ /* 0x000fe2000f8e0006 */
[----:B------:R-:W-:Y:S02]  /*a020*/  ULDC.64 UR6, c[0x0][0xad8] ;  /* 0x0002b60000067ab9 */ /* 0x000fe40000000a00 */
[----:B------:R-:W5:Y:S04]  /*a030*/  LD.E.128 R80, desc[UR50][R80.64] ;  /* 0x0000003250507980 */ /* 0x000f68000c101d00 */
[----:B------:R-:W5:Y:S04]  /*a040*/  LD.E.128 R76, desc[UR50][R76.64] ;  /* 0x000000324c4c7980 */ /* 0x000f68000c101d00 */
[----:B------:R-:W5:Y:S04]  /*a050*/  LD.E.128 R68, desc[UR50][R68.64] ;  /* 0x0000003244447980 */ /* 0x000f68000c101d00 */
[----:B------:R-:W5:Y:S01]  /*a060*/  LD.E.128 R56, desc[UR50][R56.64] ;  /* 0x0000003238387980 */ /* 0x000f62000c101d00 */
[----:B------:R-:W-:Y:S01]  /*a070*/  IMAD.U32 R45, RZ, RZ, UR40 ;  /* 0x00000028ff2d7e24 */ /* 0x000fe2000f8e00ff */
        /* <DEDUP_REMOVED lines=8> */
[----:B------:R-:W-:Y:S02]  /*a100*/  IMAD R84, R45, 0x80, R22 ;  /* 0x000000802d547824 */ /* 0x000fe400078e0216 */
[C---:B------:R-:W-:Y:S02]  /*a110*/  IMAD R3, R5.reuse, UR7, R20 ;  /* 0x0000000705037c24 */ /* 0x040fe4000f8e0214 */
[----:B------:R-:W-:Y:S01]  /*a120*/  IMAD.WIDE.U32 R6, R5, UR6, R6 ;  /* 0x0000000605067c25 */ /* 0x000fe2000f8e0006 */
[----:B------:R-:W-:Y:S01]  /*a130*/  ISETP.GE.AND P2, PT, R84, R85, PT ;  /* 0x000000555400720c */ /* 0x000fe20003f46270 */
[----:B------:R-:W-:Y:S02]  /*a140*/  ULDC.64 UR6, c[0x0][0xa80] ;  /* 0x0002a00000067ab9 */ /* 0x000fe40000000a00 */
[----:B------:R-:W-:Y:S01]  /*a150*/  IMAD.IADD R3, R7, 0x1, R3 ;  /* 0x0000000107037824 */ /* 0x000fe200078e0203 */
[----:B------:R-:W-:Y:S01]  /*a160*/  LEA R46, P3, R6, UR6, 0x1 ;  /* 0x00000006062e7c11 */ /* 0x000fe2000f8608ff */
[----:B------:R-:W-:-:S02]  /*a170*/  VIADD R4, R4, 0x38820 ;  /* 0x0003882004047836 */ /* 0x000fc40000000000 */
[----:B------:R-:W-:Y:S01]  /*a180*/  VIADD R0, R84, 0x20 ;  /* 0x0000002054007836 */ /* 0x000fe20000000000 */
[----:B------:R-:W-:Y:S02]  /*a190*/  LEA.HI.X R3, R6, UR7, R3, 0x1, P3 ;  /* 0x0000000706037c11 */ /* 0x000fe400098f0c03 */
[----:B------:R-:W-:Y:S02]  /*a1a0*/  PRMT R4, RZ, 0x654, R4 ;  /* 0x00000654ff047816 */ /* 0x000fe40000000004 */
[-C--:B------:R-:W-:Y:S01]  /*a1b0*/  ISETP.GE.AND P1, PT, R0, R85.reuse, PT ;  /* 0x000000550000720c */ /* 0x080fe20003f26270 */
[----:B------:R-:W-:Y:S01]  /*a1c0*/  VIADD R0, R84, 0x40 ;  /* 0x0000004054007836 */ /* 0x000fe20000000000 */
[----:B0-----:R0:W-:Y:S01]  /*a1d0*/  SYNCS.ARRIVE.TRANS64.RED.A1T0 RZ, [R4+URZ], RZ ;  /* 0x000000ff04ff79a7 */ /* 0x0011e2000810043f */
[----:B------:R0:W1:Y:S01]  /*a1e0*/  SHFL.IDX PT, R87, R46, RZ, 0x181f ;  /* 0x00181fff2e577589 */ /* 0x00006200000e0000 */
[----:B------:R-:W-:Y:S03]  /*a1f0*/  BSSY B1, `(.L_x_249) ;  /* 0x0000015000017945 */ /* 0x000fe60003800000 */
[----:B------:R0:W2:Y:S01]  /*a200*/  SHFL.IDX PT, R45, R3, RZ, 0x181f ;  /* 0x00181fff032d7589 */ /* 0x0000a200000e0000 */
[----:B------:R-:W-:Y:S01]  /*a210*/  ISETP.GE.AND P0, PT, R0, R85, PT ;  /* 0x000000550000720c */ /* 0x000fe20003f06270 */
[----:B------:R-:W-:-:S12]  /*a220*/  @P2 BRA `(.L_x_250) ;  /* 0x0000000000442947 */ /* 0x000fd80003800000 */
[----:B------:R-:W-:Y:S02]  /*a230*/  ULDC UR4, c[0x0][0xac8] ;  /* 0x0002b20000047ab9 */ /* 0x000fe40000000800 */
[----:B------:R-:W-:Y:S02]  /*a240*/  ISETP.GE.AND P5, PT, R2, UR4, PT ;  /* 0x0000000402007c0c */ /* 0x000fe4000bfa6270 */
[----:B------:R-:W-:Y:S02]  /*a250*/  ISETP.GE.AND P4, PT, R17, UR4, PT ;  /* 0x0000000411007c0c */ /* 0x000fe4000bf86270 */
[----:B------:R-:W-:Y:S02]  /*a260*/  ISETP.GE.AND P3, PT, R16, UR4, PT ;  /* 0x0000000410007c0c */ /* 0x000fe4000bf66270 */
[----:B------:R-:W-:-:S07]  /*a270*/  ISETP.GE.AND P2, PT, R18, UR4, PT ;  /* 0x0000000412007c0c */ /* 0x000fce000bf46270 */
[----:B01----:R-:W-:-:S04]  /*a280*/  @!P5 LEA R4, P6, R2, R87, 0x1 ;  /* 0x000000570204d211 */ /* 0x003fc800078c08ff */
[----:B--2---:R-:W-:Y:S02]  /*a290*/  @!P5 LEA.HI.X R5, R2, R45, R224, 0x1, P6 ;  /* 0x0000002d0205d211 */ /* 0x004fe400030f0ce0 */
[----:B------:R-:W-:-:S03]  /*a2a0*/  @!P4 LEA R6, P6, R17, R87, 0x1 ;  /* 0x000000571106c211 */ /* 0x000fc600078c08ff */
[----:B-----5:R3:W-:Y:S01]  /*a2b0*/  @!P5 ST.E.128 desc[UR50][R4.64], R8 ;  /* 0x000000080400d985 */ /* 0x0207e2000c101d32 */
[----:B------:R-:W-:Y:S02]  /*a2c0*/  @!P4 LEA.HI.X R7, R17, R45, R223, 0x1, P6 ;  /* 0x0000002d1107c211 */ /* 0x000fe400030f0cdf */
[----:B------:R-:W-:-:S03]  /*a2d0*/  @!P3 LEA R20, P6, R16, R87, 0x1 ;  /* 0x000000571014b211 */ /* 0x000fc600078c08ff */
[----:B------:R3:W-:Y:S01]  /*a2e0*/  @!P4 ST.E.128 desc[UR50][R6.64], R60 ;  /* 0x0000003c0600c985 */ /* 0x0007e2000c101d32 */
[----:B------:R-:W-:Y:S02]  /*a2f0*/  @!P3 LEA.HI.X R21, R16, R45, R222, 0x1, P6 ;  /* 0x0000002d1015b211 */ /* 0x000fe400030f0cde */
[----:B------:R-:W-:-:S03]  /*a300*/  @!P2 LEA R44, P6, R18, R87, 0x1 ;  /* 0x00000057122ca211 */ /* 0x000fc600078c08ff */
[----:B------:R3:W-:Y:S01]  /*a310*/  @!P3 ST.E.128 desc[UR50][R20.64], R72 ;  /* 0x000000481400b985 */ /* 0x0007e2000c101d32 */
[----:B------:R-:W-:-:S05]  /*a320*/  @!P2 LEA.HI.X R45, R18, R45, R221, 0x1, P6 ;  /* 0x0000002d122da211 */ /* 0x000fca00030f0cdd */
[----:B------:R3:W-:Y:S04]  /*a330*/  @!P2 ST.E.128 desc[UR50][R44.64], R80 ;  /* 0x000000502c00a985 */ /* 0x0007e8000c101d32 */
.L_x_250:
[----:B------:R-:W-:Y:S05]  /*a340*/  BSYNC B1 ;  /* 0x0000000000017941 */ /* 0x000fea0003800000 */
.L_x_249:
[----:B---3-5:R3:W4:Y:S01]  /*a350*/  SHFL.IDX PT, R11, R3, 0x1, 0x181f ;  /* 0x00381f00030b7f89 */ /* 0x02872200000e0000 */
        /* <DEDUP_REMOVED lines=8> */
[CC--:B0-----:R-:W-:Y:S02]  /*a3e0*/  @!P4 LEA R4, P6, R2.reuse, R9.reuse, 0x1 ;  /* 0x000000090204c211 */ /* 0x0c1fe400078c08ff */
[C---:B------:R-:W-:Y:S02]  /*a3f0*/  @!P3 LEA R6, P5, R17.reuse, R9, 0x1 ;  /* 0x000000091106b211 */ /* 0x040fe400078a08ff */
[----:B----4-:R-:W-:Y:S02]  /*a400*/  @!P4 LEA.HI.X R5, R2, R11, R224, 0x1, P6 ;  /* 0x0000000b0205c211 */ /* 0x010fe400030f0ce0 */
[----:B------:R-:W-:Y:S02]  /*a410*/  @!P2 LEA R8, P6, R16, R9, 0x1 ;  /* 0x000000091008a211 */ /* 0x000fe400078c08ff */
[----:B------:R-:W-:Y:S01]  /*a420*/  @!P3 LEA.HI.X R7, R17, R11, R223, 0x1, P5 ;  /* 0x0000000b1107b211 */ /* 0x000fe200028f0cdf */
[----:B------:R0:W-:Y:S01]  /*a430*/  @!P4 ST.E.128 desc[UR50][R4.64], R12 ;  /* 0x0000000c0400c985 */ /* 0x0001e2000c101d32 */
[----:B------:R-:W-:-:S02]  /*a440*/  @!P1 LEA R10, P5, R18, R9, 0x1 ;  /* 0x00000009120a9211 */ /* 0x000fc400078a08ff */
[-C--:B------:R-:W-:Y:S01]  /*a450*/  @!P2 LEA.HI.X R9, R16, R11.reuse, R222, 0x1, P6 ;  /* 0x0000000b1009a211 */ /* 0x080fe200030f0cde */
[----:B------:R0:W-:Y:S01]  /*a460*/  @!P3 ST.E.128 desc[UR50][R6.64], R32 ;  /* 0x000000200600b985 */ /* 0x0001e2000c101d32 */
[----:B------:R-:W-:-:S03]  /*a470*/  @!P1 LEA.HI.X R11, R18, R11, R221, 0x1, P5 ;  /* 0x0000000b120b9211 */ /* 0x000fc600028f0cdd */
[----:B------:R0:W-:Y:S04]  /*a480*/  @!P2 ST.E.128 desc[UR50][R8.64], R64 ;  /* 0x000000400800a985 */ /* 0x0001e8000c101d32 */
[----:B------:R0:W-:Y:S02]  /*a490*/  @!P1 ST.E.128 desc[UR50][R10.64], R76 ;  /* 0x0000004c0a009985 */ /* 0x0001e4000c101d32 */
.L_x_252:
[----:B------:R-:W-:Y:S05]  /*a4a0*/  BSYNC B1 ;  /* 0x0000000000017941 */ /* 0x000fea0003800000 */
.L_x_251:
[----:B0---4-:R0:W4:Y:S01]  /*a4b0*/  SHFL.IDX PT, R11, R3, 0x2, 0x181f ;  /* 0x00581f00030b7f89 */ /* 0x01112200000e0000 */
        /* <DEDUP_REMOVED lines=8> */
[-C--:B0-----:R-:W-:Y:S02]  /*a540*/  @!P3 LEA R4, P6, R2, R7.reuse, 0x1 ;  /* 0x000000070204b211 */ /* 0x081fe400078c08ff */
[CC--:B------:R-:W-:Y:S02]  /*a550*/  @!P2 LEA R6, P5, R17.reuse, R7.reuse, 0x1 ;  /* 0x000000071106a211 */ /* 0x0c0fe400078a08ff */
[----:B------:R-:W-:Y:S02]  /*a560*/  @!P1 LEA R8, P4, R16, R7, 0x1 ;  /* 0x0000000710089211 */ /* 0x000fe400078808ff */
[----:B----4-:R-:W-:Y:S02]  /*a570*/  @!P3 LEA.HI.X R5, R2, R11, R224, 0x1, P6 ;  /* 0x0000000b0205b211 */ /* 0x010fe400030f0ce0 */
[----:B------:R-:W-:Y:S02]  /*a580*/  @!P0 LEA R10, P6, R18, R7, 0x1 ;  /* 0x00000007120a8211 */ /* 0x000fe400078c08ff */
[-C--:B------:R-:W-:Y:S01]  /*a590*/  @!P2 LEA.HI.X R7, R17, R11.reuse, R223, 0x1, P5 ;  /* 0x0000000b1107a211 */ /* 0x080fe200028f0cdf */
[----:B------:R0:W-:Y:S01]  /*a5a0*/  @!P3 ST.E.128 desc[UR50][R4.64], R24 ;  /* 0x000000180400b985 */ /* 0x0001e2000c101d32 */
[----:B------:R-:W-:-:S02]  /*a5b0*/  @!P1 LEA.HI.X R9, R16, R11, R222, 0x1, P4 ;  /* 0x0000000b10099211 */ /* 0x000fc400020f0cde */
[----:B------:R-:W-:Y:S01]  /*a5c0*/  @!P0 LEA.HI.X R11, R18, R11, R221, 0x1, P6 ;  /* 0x0000000b120b8211 */ /* 0x000fe200030f0cdd */
[----:B------:R0:W-:Y:S04]  /*a5d0*/  @!P2 ST.E.128 desc[UR50][R6.64], R36 ;  /* 0x000000240600a985 */ /* 0x0001e8000c101d32 */
[----:B------:R0:W-:Y:S04]  /*a5e0*/  @!P1 ST.E.128 desc[UR50][R8.64], R48 ;  /* 0x0000003008009985 */ /* 0x0001e8000c101d32 */
[----:B------:R0:W-:Y:S02]  /*a5f0*/  @!P0 ST.E.128 desc[UR50][R10.64], R68 ;  /* 0x000000440a008985 */ /* 0x0001e4000c101d32 */
.L_x_254:
[----:B------:R-:W-:Y:S05]  /*a600*/  BSYNC B1 ;  /* 0x0000000000017941 */ /* 0x000fea0003800000 */
.L_x_253:
[----:B------:R-:W-:Y:S01]  /*a610*/  VIADD R0, R84, 0x60 ;  /* 0x0000006054007836 */ /* 0x000fe20000000000 */
[----:B0--3--:R-:W3:Y:S04]  /*a620*/  SHFL.IDX PT, R3, R3, 0x3, 0x181f ;  /* 0x00781f0003037f89 */ /* 0x009ee800000e0000 */
[----:B------:R-:W-:Y:S01]  /*a630*/  ISETP.GE.AND P0, PT, R0, R85, PT ;  /* 0x000000550000720c */ /* 0x000fe20003f06270 */
[----:B----4-:R4:W0:-:S12]  /*a640*/  SHFL.IDX PT, R11, R46, 0x3, 0x181f ;  /* 0x00781f002e0b7f89 */ /* 0x01081800000e0000 */
[----:B----4-:R-:W-:Y:S05]  /*a650*/  @P0 BRA `(.L_x_255) ;  /* 0x0000000c00b40947 */ /* 0x010fea0003800000 */
[----:B------:R-:W-:Y:S02]  /*a660*/  ULDC UR4, c[0x0][0xac8] ;  /* 0x0002b20000047ab9 */ /* 0x000fe40000000800 */
[----:B------:R-:W-:Y:S02]  /*a670*/  ISETP.GE.AND P3, PT, R2, UR4, PT ;  /* 0x0000000402007c0c */ /* 0x000fe4000bf66270 */
[----:B------:R-:W-:Y:S02]  /*a680*/  ISETP.GE.AND P4, PT, R17, UR4, PT ;  /* 0x0000000411007c0c */ /* 0x000fe4000bf86270 */
[----:B------:R-:W-:-:S09]  /*a690*/  ISETP.GE.AND P5, PT, R16, UR4, PT ;  /* 0x0000000410007c0c */ /* 0x000fd2000bfa6270 */
[-C--:B0-----:R-:W-:Y:S02]  /*a6a0*/  @!P3 LEA R4, P0, R2, R11.reuse, 0x1 ;  /* 0x0000000b0204b211 */ /* 0x081fe400078008ff */
[CC--:B------:R-:W-:Y:S02]  /*a6b0*/  @!P4 LEA R6, P1, R17.reuse, R11.reuse, 0x1 ;  /* 0x0000000b1106c211 */ /* 0x0c0fe400078208ff */
[----:B------:R-:W-:Y:S02]  /*a6c0*/  @!P5 LEA R8, P2, R16, R11, 0x1 ;  /* 0x0000000b1008d211 */ /* 0x000fe400078408ff */
[-C--:B---3--:R-:W-:Y:S02]  /*a6d0*/  @!P3 LEA.HI.X R5, R2, R3.reuse, R224, 0x1, P0 ;  /* 0x000000030205b211 */ /* 0x088fe400000f0ce0 */
[-C--:B------:R-:W-:Y:S02]  /*a6e0*/  @!P4 LEA.HI.X R7, R17, R3.reuse, R223, 0x1, P1 ;  /* 0x000000031107c211 */ /* 0x080fe400008f0cdf */
[----:B------:R-:W-:Y:S01]  /*a6f0*/  @!P5 LEA.HI.X R9, R16, R3, R222, 0x1, P2 ;  /* 0x000000031009d211 */ /* 0x000fe200010f0cde */
[----:B------:R4:W-:Y:S01]  /*a700*/  @!P3 ST.E.128 desc[UR50][R4.64], R28 ;  /* 0x0000001c0400b985 */ /* 0x0009e2000c101d32 */
[----:B------:R-:W-:-:S03]  /*a710*/  ISETP.GE.AND P0, PT, R18, UR4, PT ;  /* 0x0000000412007c0c */ /* 0x000fc6000bf06270 */
[----:B------:R4:W-:Y:S04]  /*a720*/  @!P4 ST.E.128 desc[UR50][R6.64], R40 ;  /* 0x000000280600c985 */ /* 0x0009e8000c101d32 */
[----:B------:R4:W-:Y:S06]  /*a730*/  @!P5 ST.E.128 desc[UR50][R8.64], R52 ;  /* 0x000000340800d985 */ /* 0x0009ec000c101d32 */
[----:B------:R-:W-:Y:S05]  /*a740*/  @P0 BRA `(.L_x_255) ;  /* 0x0000000c00780947 */ /* 0x000fea0003800000 */
[----:B----4-:R-:W-:-:S04]  /*a750*/  LEA R4, P0, R18, R11, 0x1 ;  /* 0x0000000b12047211 */ /* 0x010fc800078008ff */
[----:B------:R-:W-:-:S05]  /*a760*/  LEA.HI.X R5, R18, R3, R221, 0x1, P0 ;  /* 0x0000000312057211 */ /* 0x000fca00000f0cdd */
[----:B------:R0:W-:Y:S01]  /*a770*/  ST.E.128 desc[UR50][R4.64], R56 ;  /* 0x0000003804007985 */ /* 0x0001e2000c101d32 */
[----:B------:R-:W-:Y:S05]  /*a780*/  BRA `(.L_x_255) ;  /* 0x0000000c00687947 */ /* 0x000fea0003800000 */
.L_x_247:
[----:B------:R-:W-:Y:S01]  /*a790*/  ULDC.64 UR6, c[0x0][0xc00] ;  /* 0x0003000000067ab9 */ /* 0x000fe20000000a00 */
[----:B------:R-:W0:Y:S01]  /*a7a0*/  LDC R11, c[0x0][0xbe8] ;  /* 0x0002fa00ff0b7b82 */ /* 0x000e220000000800 */
[----:B------:R-:W-:Y:S02]  /*a7b0*/  UISETP.NE.U32.AND UP0, UPT, UR6, URZ, UPT ;  /* 0x0000003f0600728c */ /* 0x000fe4000bf05070 */
[----:B------:R-:W-:Y:S02]  /*a7c0*/  ULEA UR4, UP1, UR38, UR6, 0x2 ;  /* 0x0000000626047291 */ /* 0x000fe4000f82103f */
[----:B------:R-:W-:Y:S02]  /*a7d0*/  UISETP.NE.AND.EX UP0, UPT, UR7, URZ, UPT, UP0 ;  /* 0x0000003f0700728c */ /* 0x000fe4000bf05300 */
[----:B------:R-:W-:Y:S02]  /*a7e0*/  ULEA.HI.X UR6, UR38, UR7, UR39, 0x2, UP1 ;  /* 0x0000000726067291 */ /* 0x000fe400088f1427 */
[----:B------:R-:W-:-:S02]  /*a7f0*/  IMAD.U32 R4, RZ, RZ, UR4 ;  /* 0x00000004ff047e24 */ /* 0x000fc4000f8e00ff */
[----:B------:R-:W-:Y:S02]  /*a800*/  PLOP3.LUT P2, PT, PT, PT, UP0, 0x80, 0x0 ;  /* 0x000000000000781c */ /* 0x000fe40003f4f008 */
[----:B------:R-:W-:Y:S01]  /*a810*/  IMAD.U32 R5, RZ, RZ, UR6 ;  /* 0x00000006ff057e24 */ /* 0x000fe2000f8e00ff */
[----:B------:R-:W-:Y:S02]  /*a820*/  ULDC.64 UR6, c[0x0][0xc08] ;  /* 0x0003020000067ab9 */ /* 0x000fe40000000a00 */
[----:B------:R-:W-:-:S04]  /*a830*/  UISETP.NE.U32.AND UP1, UPT, UR6, URZ, UPT ;  /* 0x0000003f0600728c */ /* 0x000fc8000bf25070 */
[----:B------:R-:W-:-:S04]  /*a840*/  UISETP.NE.AND.EX UP1, UPT, UR7, URZ, UPT, UP1 ;  /* 0x0000003f0700728c */ /* 0x000fc8000bf25310 */
[----:B------:R-:W2:Y:S01]  /*a850*/  @P2 LDG.E R3, desc[UR50][R4.64] ;  /* 0x0000003204032981 */ /* 0x000ea2000c1e1900 */
[----:B------:R-:W-:Y:S01]  /*a860*/  ULDC UR4, c[0x0][0xa88] ;  /* 0x0002a20000047ab9 */ /* 0x000fe20000000800 */
[----:B------:R-:W-:Y:S01]  /*a870*/  PLOP3.LUT P3, PT, PT, PT, UP1, 0x80, 0x0 ;  /* 0x000000000000781c */ /* 0x000fe20003f6f018 */
[----:B------:R-:W-:-:S04]  /*a880*/  IMAD.U32 R0, RZ, RZ, UR4 ;  /* 0x00000004ff007e24 */ /* 0x000fc8000f8e00ff */
[----:B------:R-:W-:Y:S02]  /*a890*/  @UP1 ULDC.64 UR6, c[0x0][0xc08] ;  /* 0x0003020000061ab9 */ /* 0x000fe40000000a00 */
[----:B------:R-:W-:-:S06]  /*a8a0*/  @UP1 UIMAD.WIDE UR6, UR38, 0x4, UR6 ;  /* 0x00000004260618a5 */ /* 0x000fcc000f8e0206 */
[----:B------:R-:W-:Y:S02]  /*a8b0*/  IMAD.U32 R6, RZ, RZ, UR6 ;  /* 0x00000006ff067e24 */ /* 0x000fe4000f8e00ff */
[----:B------:R-:W-:-:S05]  /*a8c0*/  IMAD.U32 R7, RZ, RZ, UR7 ;  /* 0x00000007ff077e24 */ /* 0x000fca000f8e00ff */
[----:B------:R1:W5:Y:S01]  /*a8d0*/  @P3 LDG.E R0, desc[UR50][R6.64] ;  /* 0x0000003206003981 */ /* 0x000362000c1e1900 */
[----:B0-----:R-:W-:Y:S01]  /*a8e0*/  ISETP.NE.AND P0, PT, R11, 0x1, PT ;  /* 0x000000010b00780c */ /* 0x001fe20003f05270 */
[----:B------:R-:W-:Y:S01]  /*a8f0*/  UMOV UR4, URZ ;  /* 0x0000003f00047c82 */ /* 0x000fe20008000000 */
[----:B------:R-:W-:Y:S01]  /*a900*/  USHF.R.S32.HI UR10, URZ, 0x1f, UR41 ;  /* 0x0000001f3f0a7899 */ /* 0x000fe20008011429 */
[----:B------:R-:W-:-:S10]  /*a910*/  ISETP.GE.AND P1, PT, R225, 0x80, PT ;  /* 0x00000080e100780c */ /* 0x000fd40003f26270 */
[----:B------:R-:W0:Y:S01]  /*a920*/  @P0 LDC R9, c[0x0][0xbec] ;  /* 0x0002fb00ff090b82 */ /* 0x000e220000000800 */
[----:B--2---:R-:W-:-:S13]  /*a930*/  @P2 R2UR UR4, R3 ;  /* 0x00000000030422ca */ /* 0x004fda00000e0000 */
[----:B------:R-:W-:Y:S01]  /*a940*/  USHF.R.S32.HI UR9, URZ, 0x1f, UR4 ;  /* 0x0000001f3f097899 */ /* 0x000fe20008011404 */
[----:B01----:R-:W-:Y:S11]  /*a950*/  @P3 BRA `(.L_x_256) ;  /* 0x0000000000103947 */ /* 0x003ff60003800000 */
[----:B------:R-:W-:Y:S05]  /*a960*/  @!P2 BRA `(.L_x_256) ;  /* 0x00000000000ca947 */ /* 0x000fea0003800000 */
[----:B------:R-:W2:Y:S04]  /*a970*/  LDG.E R3, desc[UR50][R4.64] ;  /* 0x0000003204037981 */ /* 0x000ea8000c1e1900 */
[----:B-----5:R-:W2:Y:S02]  /*a980*/  LDG.E R0, desc[UR50][R4.64+0x4] ;  /* 0x0000043204007981 */ /* 0x020ea4000c1e1900 */
[----:B--2---:R-:W-:-:S07]  /*a990*/  IMAD.IADD R0, R0, 0x1, -R3 ;  /* 0x0000000100007824 */ /* 0x004fce00078e0a03 */
.L_x_256:
[----:B------:R-:W-:Y:S01]  /*a9a0*/  USEL UR38, UR38, URZ, !UP0 ;  /* 0x0000003f26267287 */ /* 0x000fe2000c000000 */
[----:B------:R-:W-:Y:S01]  /*a9b0*/  BSSY B1, `(.L_x_257) ;  /* 0x000002d000017945 */ /* 0x000fe20003800000 */
[----:B------:R-:W-:-:S03]  /*a9c0*/  USEL UR39, UR39, URZ, !UP0 ;  /* 0x0000003f27277287 */ /* 0x000fc6000c000000 */
[----:B------:R-:W-:Y:S09]  /*a9d0*/  @P1 BRA `(.L_x_258) ;  /* 0x0000000000a81947 */ /* 0x000ff20003800000 */
[----:B------:R-:W0:Y:S01]  /*a9e0*/  S2R R4, SR_TID.X ;  /* 0x0000000000047919 */ /* 0x000e220000002100 */
[----:B------:R-:W1:Y:S01]  /*a9f0*/  LDC R6, c[0x0][0xbe8] ;  /* 0x0002fa00ff067b82 */ /* 0x000e620000000800 */
[----:B------:R-:W-:-:S04]  /*aa00*/  IMAD.U32 R3, RZ, RZ, UR40 ;  /* 0x00000028ff037e24 */ /* 0x000fc8000f8e00ff */
[----:B0-----:R-:W-:Y:S02]  /*aa10*/  IMAD R3, R3, 0x80, R4 ;  /* 0x0000008003037824 */ /* 0x001fe400078e0204 */
[----:B-1---5:R-:W-:Y:S02]  /*aa20*/  IMAD R4, R0, R6, RZ ;  /* 0x0000000600047224 */ /* 0x022fe400078e02ff */
[----:B------:R-:W-:-:S05]  /*aa30*/  VIADD R5, R3, 0xffffff80 ;  /* 0xffffff8003057836 */ /* 0x000fca0000000000 */
[----:B------:R-:W-:-:S13]  /*aa40*/  ISETP.GE.AND P1, PT, R5, R4, PT ;  /* 0x000000040500720c */ /* 0x000fda0003f26270 */
[----:B------:R-:W-:Y:S05]  /*aa50*/  @P1 BRA `(.L_x_258) ;  /* 0x0000000000881947 */ /* 0x000fea0003800000 */
[----:B------:R-:W-:Y:S01]  /*aa60*/  ISETP.NE.AND P1, PT, R6, 0x1, PT ;  /* 0x000000010600780c */ /* 0x000fe20003f25270 */
[----:B------:R-:W-:Y:S01]  /*aa70*/  ULDC.64 UR12, c[0x0][0xb90] ;  /* 0x0002e400000c7ab9 */ /* 0x000fe20000000a00 */
[----:B------:R-:W-:Y:S01]  /*aa80*/  UMOV UR6, UR4 ;  /* 0x0000000400067c82 */ /* 0x000fe20008000000 */
[----:B------:R-:W-:Y:S01]  /*aa90*/  UIMAD UR8, UR10, UR12, URZ ;  /* 0x0000000c0a0872a4 */ /* 0x000fe2000f8e023f */
[----:B------:R-:W-:Y:S02]  /*aaa0*/  UMOV UR7, UR9 ;  /* 0x0000000900077c82 */ /* 0x000fe40008000000 */
[----:B------:R-:W-:Y:S02]  /*aab0*/  UIMAD.WIDE.U32 UR6, UR41, UR12, UR6 ;  /* 0x0000000c290672a5 */ /* 0x000fe4000f8e0006 */
[----:B------:R-:W-:-:S03]  /*aac0*/  UIMAD UR8, UR41, UR13, UR8 ;  /* 0x0000000d290872a4 */ /* 0x000fc6000f8e0208 */
[----:B------:R-:W-:Y:S02]  /*aad0*/  ULDC.64 UR12, c[0x0][0xb98] ;  /* 0x0002e600000c7ab9 */ /* 0x000fe40000000a00 */
[----:B------:R-:W0:Y:S01]  /*aae0*/  @P1 LDC R4, c[0x0][0xbec] ;  /* 0x0002fb00ff041b82 */ /* 0x000e220000000800 */
[----:B------:R-:W-:Y:S02]  /*aaf0*/  UIADD3 UR7, UR7, UR8, URZ ;  /* 0x0000000807077290 */ /* 0x000fe4000fffe03f */
[----:B------:R-:W-:Y:S02]  /*ab00*/  UIMAD UR8, UR39, UR12, URZ ;  /* 0x0000000c270872a4 */ /* 0x000fe4000f8e023f */
[----:B------:R-:W-:Y:S02]  /*ab10*/  UIMAD.WIDE.U32 UR6, UR38, UR12, UR6 ;  /* 0x0000000c260672a5 */ /* 0x000fe4000f8e0006 */
[----:B------:R-:W-:Y:S01]  /*ab20*/  UIMAD UR8, UR38, UR13, UR8 ;  /* 0x0000000d260872a4 */ /* 0x000fe2000f8e0208 */
[----:B------:R-:W1:Y:S02]  /*ab30*/  @P1 LDC R8, c[0x0][0xbf0] ;  /* 0x0002fc00ff081b82 */ /* 0x000e640000000800 */
[----:B------:R-:W-:Y:S01]  /*ab40*/  ULDC.64 UR12, c[0x0][0xb88] ;  /* 0x0002e200000c7ab9 */ /* 0x000fe20000000a00 */
[----:B0-----:R-:W-:-:S04]  /*ab50*/  @P1 IMAD.HI.U32 R3, R5, R4, RZ ;  /* 0x0000000405031227 */ /* 0x001fc800078e00ff */
[----:B------:R-:W-:Y:S01]  /*ab60*/  IMAD.MOV.U32 R4, RZ, RZ, R5 ;  /* 0x000000ffff047224 */ /* 0x000fe200078e0005 */
[----:B-1----:R-:W-:Y:S01]  /*ab70*/  @P1 SHF.R.U32.HI R4, RZ, R8, R3 ;  /* 0x00000008ff041219 */ /* 0x002fe20000011603 */
[----:B------:R-:W-:-:S04]  /*ab80*/  IMAD.U32 R8, RZ, RZ, UR8 ;  /* 0x00000008ff087e24 */ /* 0x000fc8000f8e00ff */
[----:B------:R-:W-:-:S04]  /*ab90*/  IMAD.MOV R3, RZ, RZ, -R4 ;  /* 0x000000ffff037224 */ /* 0x000fc800078e0a04 */
[----:B------:R-:W-:Y:S01]  /*aba0*/  IMAD R3, R6, R3, R5 ;  /* 0x0000000306037224 */ /* 0x000fe200078e0205 */
[----:B------:R-:W-:Y:S02]  /*abb0*/  SHF.R.S32.HI R5, RZ, 0x1f, R4 ;  /* 0x0000001fff057819 */ /* 0x000fe40000011404 */
[----:B------:R-:W-:Y:S02]  /*abc0*/  IADD3 R4, P1, R4, UR6, RZ ;  /* 0x0000000604047c10 */ /* 0x000fe4000ff3e0ff */
[----:B------:R-:W-:Y:S02]  /*abd0*/  SHF.R.S32.HI R6, RZ, 0x1f, R3 ;  /* 0x0000001fff067819 */ /* 0x000fe40000011403 */
[----:B------:R-:W-:Y:S01]  /*abe0*/  IADD3.X R5, R5, UR7, R8, P1, !PT ;  /* 0x0000000705057c10 */ /* 0x000fe20008ffe408 */
[----:B------:R-:W-:Y:S02]  /*abf0*/  ULDC.64 UR6, c[0x0][0xb50] ;  /* 0x0002d40000067ab9 */ /* 0x000fe40000000a00 */
[----:B------:R-:W-:-:S02]  /*ac00*/  IMAD R6, R6, UR12, RZ ;  /* 0x0000000c06067c24 */ /* 0x000fc4000f8e02ff */
[----:B------:R-:W-:-:S04]  /*ac10*/  IMAD.WIDE.U32 R4, R3, UR12, R4 ;  /* 0x0000000c03047c25 */ /* 0x000fc8000f8e0004 */
[----:B------:R-:W-:Y:S01]  /*ac20*/  IMAD R7, R3, UR13, R6 ;  /* 0x0000000d03077c24 */ /* 0x000fe2000f8e0206 */
[----:B------:R-:W-:-:S03]  /*ac30*/  LEA R6, P1, R4, UR6, 0x2 ;  /* 0x0000000604067c11 */ /* 0x000fc6000f8210ff */
[----:B------:R-:W-:-:S05]  /*ac40*/  IMAD.IADD R3, R5, 0x1, R7 ;  /* 0x0000000105037824 */ /* 0x000fca00078e0207 */
[----:B------:R-:W-:Y:S01]  /*ac50*/  LEA.HI.X R7, R4, UR7, R3, 0x2, P1 ;  /* 0x0000000704077c11 */ /* 0x000fe200088f1403 */
[----:B------:R-:W-:-:S05]  /*ac60*/  IMAD.MOV.U32 R3, RZ, RZ, -0x800000 ;  /* 0xff800000ff037424 */ /* 0x000fca00078e00ff */
[----:B------:R0:W-:Y:S02]  /*ac70*/  STG.E desc[UR50][R6.64], R3 ;  /* 0x0000000306007986 */ /* 0x0001e4000c101932 */
.L_x_258:
[----:B------:R-:W-:Y:S05]  /*ac80*/  BSYNC B1 ;  /* 0x0000000000017941 */ /* 0x000fea0003800000 */
.L_x_257:
[----:B------:R-:W1:Y:S01]  /*ac90*/  @P0 LDC R5, c[0x0][0xbf0] ;  /* 0x0002fc00ff050b82 */ /* 0x000e620000000800 */
[----:B------:R-:W-:Y:S01]  /*aca0*/  ULDC.64 UR12, c[0x0][0xaa0] ;  /* 0x0002a800000c7ab9 */ /* 0x000fe20000000a00 */
[----:B0-----:R-:W-:Y:S01]  /*acb0*/  IMAD R3, R19, 0x20, R22 ;  /* 0x0000002013037824 */ /* 0x001fe200078e0216 */
[----:B------:R-:W-:Y:S01]  /*acc0*/  UIMAD UR8, UR9, UR12, URZ ;  /* 0x0000000c090872a4 */ /* 0x000fe2000f8e023f */
[----:B------:R-:W-:Y:S01]  /*acd0*/  IMAD.U32 R8, RZ, RZ, UR40 ;  /* 0x00000028ff087e24 */ /* 0x000fe2000f8e00ff */
[----:B------:R-:W-:Y:S01]  /*ace0*/  UIMAD.WIDE.U32 UR6, UR4, UR12, URZ ;  /* 0x0000000c040672a5 */ /* 0x000fe2000f8e003f */
[----:B------:R-:W-:Y:S01]  /*acf0*/  IMAD.U32 R13, RZ, RZ, UR40 ;  /* 0x00000028ff0d7e24 */ /* 0x000fe2000f8e00ff */
[----:B------:R-:W-:Y:S01]  /*ad00*/  UIMAD UR8, UR4, UR13, UR8 ;  /* 0x0000000d040872a4 */ /* 0x000fe2000f8e0208 */
[----:B------:R-:W-:Y:S01]  /*ad10*/  IMAD R8, R8, 0x80, R3 ;  /* 0x0000008008087824 */ /* 0x000fe200078e0203 */
[----:B------:R-:W-:Y:S01]  /*ad20*/  BSSY B1, `(.L_x_259) ;  /* 0x000003e000017945 */ /* 0x000fe20003800000 */
[----:B------:R-:W-:Y:S01]  /*ad30*/  ULDC.64 UR12, c[0x0][0xae8] ;  /* 0x0002ba00000c7ab9 */ /* 0x000fe20000000a00 */
[----:B------:R-:W-:Y:S01]  /*ad40*/  UIADD3 UR7, UR7, UR8, URZ ;  /* 0x0000000807077290 */ /* 0x000fe2000fffe03f */
[----:B------:R-:W-:Y:S01]  /*ad50*/  @P0 IMAD.HI.U32 R4, R8, R9, RZ ;  /* 0x0000000908040227 */ /* 0x000fe200078e00ff */
[----:B------:R-:W-:-:S02]  /*ad60*/  UIMAD UR4, UR10, UR12, URZ ;  /* 0x0000000c0a0472a4 */ /* 0x000fc4000f8e023f */
[----:B------:R-:W-:Y:S01]  /*ad70*/  UIMAD.WIDE.U32 UR6, UR41, UR12, UR6 ;  /* 0x0000000c290672a5 */ /* 0x000fe2000f8e0006 */
[----:B------:R-:W-:Y:S01]  /*ad80*/  IMAD.MOV.U32 R3, RZ, RZ, R8 ;  /* 0x000000ffff037224 */ /* 0x000fe200078e0008 */
[----:B------:R-:W-:Y:S01]  /*ad90*/  UIMAD UR4, UR41, UR13, UR4 ;  /* 0x0000000d290472a4 */ /* 0x000fe2000f8e0204 */
[----:B------:R-:W-:-:S03]  /*ada0*/  ULDC.64 UR8, c[0x0][0xaf0] ;  /* 0x0002bc0000087ab9 */ /* 0x000fc60000000a00 */
[----:B------:R-:W-:Y:S02]  /*adb0*/  UIADD3 UR7, UR7, UR4, URZ ;  /* 0x0000000407077290 */ /* 0x000fe4000fffe03f */
[----:B------:R-:W-:Y:S01]  /*adc0*/  UIMAD UR4, UR39, UR8, URZ ;  /* 0x00000008270472a4 */ /* 0x000fe2000f8e023f */
[----:B-1----:R-:W-:Y:S01]  /*add0*/  @P0 SHF.R.U32.HI R3, RZ, R5, R4 ;  /* 0x00000005ff030219 */ /* 0x002fe20000011604 */
[----:B------:R-:W-:Y:S02]  /*ade0*/  UIMAD.WIDE.U32 UR6, UR38, UR8, UR6 ;  /* 0x00000008260672a5 */ /* 0x000fe4000f8e0006 */
[----:B------:R-:W-:Y:S01]  /*adf0*/  UIMAD UR4, UR38, UR9, UR4 ;  /* 0x00000009260472a4 */ /* 0x000fe2000f8e0204 */
[--C-:B------:R-:W-:Y:S01]  /*ae00*/  SHF.R.S32.HI R4, RZ, 0x1f, R3.reuse ;  /* 0x0000001fff047819 */ /* 0x100fe20000011403 */
[----:B------:R-:W-:Y:S01]  /*ae10*/  IMAD.MOV R7, RZ, RZ, -R3 ;  /* 0x000000ffff077224 */ /* 0x000fe200078e0a03 */
[----:B------:R-:W-:Y:S01]  /*ae20*/  ULDC.64 UR8, c[0x0][0xae0] ;  /* 0x0002b80000087ab9 */ /* 0x000fe20000000a00 */
[----:B------:R-:W-:-:S02]  /*ae30*/  UIADD3 UR4, UR7, UR4, URZ ;  /* 0x0000000407047290 */ /* 0x000fc4000fffe03f */
[----:B------:R-:W-:Y:S02]  /*ae40*/  IMAD.U32 R5, RZ, RZ, UR7 ;  /* 0x00000007ff057e24 */ /* 0x000fe4000f8e00ff */
[----:B------:R-:W-:Y:S02]  /*ae50*/  IMAD R6, R4, UR8, RZ ;  /* 0x0000000804067c24 */ /* 0x000fe4000f8e02ff */
[----:B------:R-:W-:Y:S01]  /*ae60*/  IMAD.U32 R4, RZ, RZ, UR6 ;  /* 0x00000006ff047e24 */ /* 0x000fe2000f8e00ff */
[----:B------:R-:W-:Y:S01]  /*ae70*/  ULDC.64 UR6, c[0x0][0xad8] ;  /* 0x0002b60000067ab9 */ /* 0x000fe20000000a00 */
[----:B------:R-:W-:Y:S02]  /*ae80*/  IMAD.U32 R5, RZ, RZ, UR4 ;  /* 0x00000004ff057e24 */ /* 0x000fe4000f8e00ff */
[----:B------:R-:W-:Y:S02]  /*ae90*/  IMAD R7, R11, R7, R8 ;  /* 0x000000070b077224 */ /* 0x000fe400078e0208 */
[----:B------:R-:W-:-:S02]  /*aea0*/  IMAD R9, R3, UR9, R6 ;  /* 0x0000000903097c24 */ /* 0x000fc4000f8e0206 */
[----:B------:R-:W-:Y:S01]  /*aeb0*/  IMAD.WIDE.U32 R4, R3, UR8, R4 ;  /* 0x0000000803047c25 */ /* 0x000fe2000f8e0004 */
[----:B------:R-:W-:-:S03]  /*aec0*/  SHF.R.S32.HI R3, RZ, 0x1f, R7 ;  /* 0x0000001fff037819 */ /* 0x000fc60000011407 */
[----:B------:R-:W-:Y:S02]  /*aed0*/  IMAD.IADD R5, R5, 0x1, R9 ;  /* 0x0000000105057824 */ /* 0x000fe400078e0209 */
[----:B------:R-:W-:Y:S02]  /*aee0*/  IMAD R6, R3, UR6, RZ ;  /* 0x0000000603067c24 */ /* 0x000fe4000f8e02ff */
[----:B------:R-:W-:Y:S02]  /*aef0*/  IMAD R8, R13, 0x80, R22 ;  /* 0x000000800d087824 */ /* 0x000fe400078e0216 */
[----:B-----5:R-:W-:Y:S02]  /*af00*/  IMAD R11, R0, R11, RZ ;  /* 0x0000000b000b7224 */ /* 0x020fe400078e02ff */
[C---:B------:R-:W-:Y:S02]  /*af10*/  IMAD R3, R7.reuse, UR7, R6 ;  /* 0x0000000707037c24 */ /* 0x040fe4000f8e0206 */
[----:B------:R-:W-:Y:S01]  /*af20*/  IMAD.WIDE.U32 R4, R7, UR6, R4 ;  /* 0x0000000607047c25 */ /* 0x000fe2000f8e0004 */
[----:B------:R-:W-:Y:S01]  /*af30*/  ISETP.GE.AND P2, PT, R8, R11, PT ;  /* 0x0000000b0800720c */ /* 0x000fe20003f46270 */
[----:B------:R-:W-:-:S02]  /*af40*/  ULDC.64 UR6, c[0x0][0xa80] ;  /* 0x0002a00000067ab9 */ /* 0x000fc40000000a00 */
[----:B------:R-:W-:Y:S01]  /*af50*/  IMAD.IADD R3, R5, 0x1, R3 ;  /* 0x0000000105037824 */ /* 0x000fe200078e0203 */
[----:B------:R-:W-:Y:S01]  /*af60*/  LEA R6, P3, R4, UR6, 0x1 ;  /* 0x0000000604067c11 */ /* 0x000fe2000f8608ff */
[----:B------:R-:W-:-:S03]  /*af70*/  VIADD R0, R8, 0x20 ;  /* 0x0000002008007836 */ /* 0x000fc60000000000 */
[----:B------:R-:W-:Y:S01]  /*af80*/  LEA.HI.X R3, R4, UR7, R3, 0x1, P3 ;  /* 0x0000000704037c11 */ /* 0x000fe200098f0c03 */
[----:B------:R0:W1:Y:S01]  /*af90*/  SHFL.IDX PT, R7, R6, RZ, 0x181f ;  /* 0x00181fff06077589 */ /* 0x00006200000e0000 */
[-C--:B------:R-:W-:Y:S01]  /*afa0*/  ISETP.GE.AND P1, PT, R0, R11.reuse, PT ;  /* 0x0000000b0000720c */ /* 0x080fe20003f26270 */
[----:B------:R-:W-:Y:S02]  /*afb0*/  VIADD R0, R8, 0x40 ;  /* 0x0000004008007836 */ /* 0x000fe40000000000 */
[----:B------:R0:W2:Y:S03]  /*afc0*/  SHFL.IDX PT, R5, R3, RZ, 0x181f ;  /* 0x00181fff03057589 */ /* 0x0000a600000e0000 */
[----:B------:R-:W-:Y:S01]  /*afd0*/  ISETP.GE.AND P0, PT, R0, R11, PT ;  /* 0x0000000b0000720c */ /* 0x000fe20003f06270 */
[----:B------:R-:W-:-:S12]  /*afe0*/  @P2 BRA `(.L_x_260) ;  /* 0x0000000000442947 */ /* 0x000fd80003800000 */
[----:B------:R-:W-:Y:S02]  /*aff0*/  ULDC UR4, c[0x0][0xac8] ;  /* 0x0002b20000047ab9 */ /* 0x000fe40000000800 */
[----:B------:R-:W-:Y:S02]  /*b000*/  ISETP.GE.AND P5, PT, R2, UR4, PT ;  /* 0x0000000402007c0c */ /* 0x000fe4000bfa6270 */
[----:B------:R-:W-:Y:S02]  /*b010*/  ISETP.GE.AND P4, PT, R17, UR4, PT ;  /* 0x0000000411007c0c */ /* 0x000fe4000bf86270 */
[----:B------:R-:W-:Y:S02]  /*b020*/  ISETP.GE.AND P3, PT, R16, UR4, PT ;  /* 0x0000000410007c0c */ /* 0x000fe4000bf66270 */
[----:B------:R-:W-:-:S07]  /*b030*/  ISETP.GE.AND P2, PT, R18, UR4, PT ;  /* 0x0000000412007c0c */ /* 0x000fce000bf46270 */
[----:B-1----:R-:W-:-:S04]  /*b040*/  @!P5 LEA R12, P6, R2, R7, 0x1 ;  /* 0x00000007020cd211 */ /* 0x002fc800078c08ff */
[----:B--2---:R-:W-:Y:S02]  /*b050*/  @!P5 LEA.HI.X R13, R2, R5, R224, 0x1, P6 ;  /* 0x00000005020dd211 */ /* 0x004fe400030f0ce0 */
[----:B------:R-:W-:-:S03]  /*b060*/  @!P4 LEA R14, P6, R17, R7, 0x1 ;  /* 0x00000007110ec211 */ /* 0x000fc600078c08ff */
[----:B------:R3:W-:Y:S01]  /*b070*/  @!P5 ST.E.128 desc[UR50][R12.64], RZ ;  /* 0x000000ff0c00d985 */ /* 0x0007e2000c101d32 */
[----:B------:R-:W-:Y:S02]  /*b080*/  @!P4 LEA.HI.X R15, R17, R5, R223, 0x1, P6 ;  /* 0x00000005110fc211 */ /* 0x000fe400030f0cdf */
[----:B------:R-:W-:-:S03]  /*b090*/  @!P3 LEA R20, P6, R16, R7, 0x1 ;  /* 0x000000071014b211 */ /* 0x000fc600078c08ff */
[----:B------:R3:W-:Y:S01]  /*b0a0*/  @!P4 ST.E.128 desc[UR50][R14.64], RZ ;  /* 0x000000ff0e00c985 */ /* 0x0007e2000c101d32 */
[----:B------:R-:W-:Y:S02]  /*b0b0*/  @!P3 LEA.HI.X R21, R16, R5, R222, 0x1, P6 ;  /* 0x000000051015b211 */ /* 0x000fe400030f0cde */
[----:B------:R-:W-:-:S03]  /*b0c0*/  @!P2 LEA R4, P6, R18, R7, 0x1 ;  /* 0x000000071204a211 */ /* 0x000fc600078c08ff */
[----:B------:R3:W-:Y:S01]  /*b0d0*/  @!P3 ST.E.128 desc[UR50][R20.64], RZ ;  /* 0x000000ff1400b985 */ /* 0x0007e2000c101d32 */
[----:B------:R-:W-:-:S05]  /*b0e0*/  @!P2 LEA.HI.X R5, R18, R5, R221, 0x1, P6 ;  /* 0x000000051205a211 */ /* 0x000fca00030f0cdd */
[----:B------:R3:W-:Y:S04]  /*b0f0*/  @!P2 ST.E.128 desc[UR50][R4.64], RZ ;  /* 0x000000ff0400a985 */ /* 0x0007e8000c101d32 */
.L_x_260:
[----:B------:R-:W-:Y:S05]  /*b100*/  BSYNC B1 ;  /* 0x0000000000017941 */ /* 0x000fea0003800000 */
.L_x_259:
[----:B--23--:R2:W3:Y:S01]  /*b110*/  SHFL.IDX PT, R5, R3, 0x1, 0x181f ;  /* 0x00381f0003057f89 */ /* 0x00c4e200000e0000 */
[----:B------:R-:W-:Y:S03]  /*b120*/  BSSY B1, `(.L_x_261) ;  /* 0x0000014000017945 */ /* 0x000fe60003800000 */
[----:B-1----:R2:W1:Y:S01]  /*b130*/  SHFL.IDX PT, R7, R6, 0x1, 0x181f ;  /* 0x00381f0006077f89 */ /* 0x00246200000e0000 */
[----:B------:R-:W-:Y:S05]  /*b140*/  @P1 BRA `(.L_x_262) ;  /* 0x0000000000441947 */ /* 0x000fea0003800000 */
[----:B------:R-:W-:Y:S02]  /*b150*/  ULDC UR4, c[0x0][0xac8] ;  /* 0x0002b20000047ab9 */ /* 0x000fe40000000800 */
[----:B------:R-:W-:Y:S02]  /*b160*/  ISETP.GE.AND P4, PT, R2, UR4, PT ;  /* 0x0000000402007c0c */ /* 0x000fe4000bf86270 */
[----:B------:R-:W-:Y:S02]  /*b170*/  ISETP.GE.AND P3, PT, R17, UR4, PT ;  /* 0x0000000411007c0c */ /* 0x000fe4000bf66270 */
[----:B------:R-:W-:Y:S02]  /*b180*/  ISETP.GE.AND P2, PT, R16, UR4, PT ;  /* 0x0000000410007c0c */ /* 0x000fe4000bf46270 */
[----:B------:R-:W-:-:S07]  /*b190*/  ISETP.GE.AND P1, PT, R18, UR4, PT ;  /* 0x0000000412007c0c */ /* 0x000fce000bf26270 */
[CC--:B-1----:R-:W-:Y:S02]  /*b1a0*/  @!P4 LEA R12, P6, R2.reuse, R7.reuse, 0x1 ;  /* 0x00000007020cc211 */ /* 0x0c2fe400078c08ff */
[C---:B------:R-:W-:Y:S02]  /*b1b0*/  @!P3 LEA R14, P5, R17.reuse, R7, 0x1 ;  /* 0x00000007110eb211 */ /* 0x040fe400078a08ff */
[----:B---3--:R-:W-:Y:S02]  /*b1c0*/  @!P4 LEA.HI.X R13, R2, R5, R224, 0x1, P6 ;  /* 0x00000005020dc211 */ /* 0x008fe400030f0ce0 */
[----:B------:R-:W-:Y:S02]  /*b1d0*/  @!P2 LEA R20, P6, R16, R7, 0x1 ;  /* 0x000000071014a211 */ /* 0x000fe400078c08ff */
[----:B------:R-:W-:Y:S01]  /*b1e0*/  @!P3 LEA.HI.X R15, R17, R5, R223, 0x1, P5 ;  /* 0x00000005110fb211 */ /* 0x000fe200028f0cdf */
[----:B------:R4:W-:Y:S01]  /*b1f0*/  @!P4 ST.E.128 desc[UR50][R12.64], RZ ;  /* 0x000000ff0c00c985 */ /* 0x0009e2000c101d32 */
[----:B------:R-:W-:-:S02]  /*b200*/  @!P1 LEA R4, P5, R18, R7, 0x1 ;  /* 0x0000000712049211 */ /* 0x000fc400078a08ff */
[-C--:B------:R-:W-:Y:S01]  /*b210*/  @!P2 LEA.HI.X R21, R16, R5.reuse, R222, 0x1, P6 ;  /* 0x000000051015a211 */ /* 0x080fe200030f0cde */
[----:B------:R4:W-:Y:S01]  /*b220*/  @!P3 ST.E.128 desc[UR50][R14.64], RZ ;  /* 0x000000ff0e00b985 */ /* 0x0009e2000c101d32 */
[----:B------:R-:W-:-:S03]  /*b230*/  @!P1 LEA.HI.X R5, R18, R5, R221, 0x1, P5 ;  /* 0x0000000512059211 */ /* 0x000fc600028f0cdd */
[----:B------:R4:W-:Y:S04]  /*b240*/  @!P2 ST.E.128 desc[UR50][R20.64], RZ ;  /* 0x000000ff1400a985 */ /* 0x0009e8000c101d32 */
[----:B------:R4:W-:Y:S02]  /*b250*/  @!P1 ST.E.128 desc[UR50][R4.64], RZ ;  /* 0x000000ff04009985 */ /* 0x0009e4000c101d32 */
.L_x_262:
[----:B------:R-:W-:Y:S05]  /*b260*/  BSYNC B1 ;  /* 0x0000000000017941 */ /* 0x000fea0003800000 */
.L_x_261:
[----:B---34-:R3:W4:Y:S01]  /*b270*/  SHFL.IDX PT, R5, R3, 0x2, 0x181f ;  /* 0x00581f0003057f89 */ /* 0x01872200000e0000 */
        /* <DEDUP_REMOVED lines=8> */
[-C--:B-1----:R-:W-:Y:S02]  /*b300*/  @!P3 LEA R12, P6, R2, R7.reuse, 0x1 ;  /* 0x00000007020cb211 */ /* 0x082fe400078c08ff */
[CC--:B------:R-:W-:Y:S02]  /*b310*/  @!P2 LEA R14, P5, R17.reuse, R7.reuse, 0x1 ;  /* 0x00000007110ea211 */ /* 0x0c0fe400078a08ff */
[----:B------:R-:W-:Y:S02]  /*b320*/  @!P1 LEA R20, P4, R16, R7, 0x1 ;  /* 0x0000000710149211 */ /* 0x000fe400078808ff */
[----:B----4-:R-:W-:Y:S02]  /*b330*/  @!P3 LEA.HI.X R13, R2, R5, R224, 0x1, P6 ;  /* 0x00000005020db211 */ /* 0x010fe400030f0ce0 */
[----:B------:R-:W-:Y:S02]  /*b340*/  @!P0 LEA R4, P6, R18, R7, 0x1 ;  /* 0x0000000712048211 */ /* 0x000fe400078c08ff */
[-C--:B------:R-:W-:Y:S01]  /*b350*/  @!P2 LEA.HI.X R15, R17, R5.reuse, R223, 0x1, P5 ;  /* 0x00000005110fa211 */ /* 0x080fe200028f0cdf */
[----:B------:R1:W-:Y:S01]  /*b360*/  @!P3 ST.E.128 desc[UR50][R12.64], RZ ;  /* 0x000000ff0c00b985 */ /* 0x0003e2000c101d32 */
[----:B------:R-:W-:-:S02]  /*b370*/  @!P1 LEA.HI.X R21, R16, R5, R222, 0x1, P4 ;  /* 0x0000000510159211 */ /* 0x000fc400020f0cde */
[----:B------:R-:W-:Y:S01]  /*b380*/  @!P0 LEA.HI.X R5, R18, R5, R221, 0x1, P6 ;  /* 0x0000000512058211 */ /* 0x000fe200030f0cdd */
[----:B------:R1:W-:Y:S04]  /*b390*/  @!P2 ST.E.128 desc[UR50][R14.64], RZ ;  /* 0x000000ff0e00a985 */ /* 0x0003e8000c101d32 */
[----:B------:R1:W-:Y:S04]  /*b3a0*/  @!P1 ST.E.128 desc[UR50][R20.64], RZ ;  /* 0x000000ff14009985 */ /* 0x0003e8000c101d32 */
[----:B------:R1:W-:Y:S02]  /*b3b0*/  @!P0 ST.E.128 desc[UR50][R4.64], RZ ;  /* 0x000000ff04008985 */ /* 0x0003e4000c101d32 */
.L_x_264:
[----:B------:R-:W-:Y:S05]  /*b3c0*/  BSYNC B1 ;  /* 0x0000000000017941 */ /* 0x000fea0003800000 */
.L_x_263:
[----:B------:R-:W-:Y:S01]  /*b3d0*/  VIADD R0, R8, 0x60 ;  /* 0x0000006008007836 */ /* 0x000fe20000000000 */
[----:B0-23--:R-:W0:Y:S04]  /*b3e0*/  SHFL.IDX PT, R3, R3, 0x3, 0x181f ;  /* 0x00781f0003037f89 */ /* 0x00de2800000e0000 */
[----:B------:R-:W-:Y:S01]  /*b3f0*/  ISETP.GE.AND P0, PT, R0, R11, PT ;  /* 0x0000000b0000720c */ /* 0x000fe20003f06270 */
[----:B-1--4-:R1:W2:-:S12]  /*b400*/  SHFL.IDX PT, R5, R6, 0x3, 0x181f ;  /* 0x00781f0006057f89 */ /* 0x01229800000e0000 */
[----:B-1----:R-:W-:Y:S05]  /*b410*/  @P0 BRA `(.L_x_255) ;  /* 0x0000000000440947 */ /* 0x002fea0003800000 */
[----:B------:R-:W-:Y:S02]  /*b420*/  ULDC UR4, c[0x0][0xac8] ;  /* 0x0002b20000047ab9 */ /* 0x000fe40000000800 */
[----:B------:R-:W-:Y:S02]  /*b430*/  ISETP.GE.AND P3, PT, R2, UR4, PT ;  /* 0x0000000402007c0c */ /* 0x000fe4000bf66270 */
[----:B------:R-:W-:Y:S02]  /*b440*/  ISETP.GE.AND P2, PT, R17, UR4, PT ;  /* 0x0000000411007c0c */ /* 0x000fe4000bf46270 */
[----:B------:R-:W-:Y:S02]  /*b450*/  ISETP.GE.AND P1, PT, R16, UR4, PT ;  /* 0x0000000410007c0c */ /* 0x000fe4000bf26270 */
[----:B------:R-:W-:-:S07]  /*b460*/  ISETP.GE.AND P0, PT, R18, UR4, PT ;  /* 0x0000000412007c0c */ /* 0x000fce000bf06270 */
[-C--:B--2---:R-:W-:Y:S02]  /*b470*/  @!P3 LEA R6, P6, R2, R5.reuse, 0x1 ;  /* 0x000000050206b211 */ /* 0x084fe400078c08ff */
[CC--:B------:R-:W-:Y:S02]  /*b480*/  @!P2 LEA R8, P5, R17.reuse, R5.reuse, 0x1 ;  /* 0x000000051108a211 */ /* 0x0c0fe400078a08ff */
[----:B------:R-:W-:Y:S02]  /*b490*/  @!P1 LEA R10, P4, R16, R5, 0x1 ;  /* 0x00000005100a9211 */ /* 0x000fe400078808ff */
[----:B0-----:R-:W-:Y:S02]  /*b4a0*/  @!P3 LEA.HI.X R7, R2, R3, R224, 0x1, P6 ;  /* 0x000000030207b211 */ /* 0x001fe400030f0ce0 */
        /* <DEDUP_REMOVED lines=8> */
.L_x_255:
[----:B------:R-:W-:Y:S05]  /*b530*/  BSYNC B0 ;  /* 0x0000000000007941 */ /* 0x000fea0003800000 */
.L_x_246:
[----:B------:R-:W-:Y:S02]  /*b540*/  ULDC UR4, c[0x0][0xc3c] ;  /* 0x00030f0000047ab9 */ /* 0x000fe40000000800 */
[----:B------:R-:W-:-:S13]  /*b550*/  ISETP.GE.AND P0, PT, R47, UR4, PT ;  /* 0x000000042f007c0c */ /* 0x000fda000bf06270 */
[----:B------:R-:W-:Y:S05]  /*b560*/  @!P0 BRA `(.L_x_265) ;  /* 0xffffff5800088947 */ /* 0x000fea000383ffff */
[----:B------:R-:W-:Y:S05]  /*b570*/  EXIT ;  /* 0x000000000000794d */ /* 0x000fea0003800000 */
.L_x_218:
[----:B------:R-:W-:-:S08]  /*b580*/  NOP ;  /* 0x0000000000007918 */ /* 0x000fd00000000000 */
[----:B------:R-:W0:-:S00]  /*b590*/  USETMAXREG.DEALLOC.CTAPOOL 0x28 ;  /* 0x00000028000079c8 */ /* 0x000e0000080e0500 */
[----:B0-----:R-:W-:Y:S02]  /*b5a0*/  LOP3.LUT R0, R0, 0x3, RZ, 0xc0, !PT ;  /* 0x0000000300007812 */ /* 0x001fe400078ec0ff */
[----:B------:R-:W-:-:S04]  /*b5b0*/  LOP3.LUT R26, R26, 0xfffffeff, RZ, 0xc0, !PT ;  /* 0xfffffeff1a1a7812 */ /* 0x000fc800078ec0ff */
[----:B------:R-:W0:Y:S02]  /*b5c0*/  SHFL.IDX PT, R0, R0, RZ, 0x1f ;  /* 0x00001fff00007589 */ /* 0x000e2400000e0000 */
[----:B0-----:R-:W-:-:S13]  /*b5d0*/  ISETP.NE.AND P0, PT, R0, RZ, PT ;  /* 0x000000ff0000720c */ /* 0x001fda0003f05270 */
[----:B------:R-:W-:Y:S01]  /*b5e0*/  @P0 BAR.SYNC.DEFER_BLOCKING 0x5, 0x180 ;  /* 0x0146000000000b1d */ /* 0x000fe20000010000 */
[----:B------:R-:W-:Y:S02]  /*b5f0*/  @P0 MOV R3, 0x400 ;  /* 0x0000040000030802 */ /* 0x000fe40000000f00 */
[----:B------:R-:W-:Y:S02]  /*b600*/  @P0 LOP3.LUT R26, R26, 0x100, RZ, 0xfc, !PT ;  /* 0x000001001a1a0812 */ /* 0x000fe400078efcff */
[----:B------:R-:W-:-:S05]  /*b610*/  @P0 LEA R2, R2, R3, 0x18 ;  /* 0x0000000302020211 */ /* 0x000fca00078ec0ff */
[----:B------:R-:W0:Y:S02]  /*b620*/  @P0 LDS.128 R16, [R2+0x388d0] ;  /* 0x0388d00002100984 */ /* 0x000e240000000c00 */
[----:B0-----:R-:W-:Y:S01]  /*b630*/  @P0 R2UR UR40, R19 ;  /* 0x00000000132802ca */ /* 0x001fe200000e0000 */
[----:B------:R-:W-:Y:S06]  /*b640*/  @P0 BAR.ARV 0x4, 0x180 ;  /* 0x0106000000000b1d */ /* 0x000fec0000002000 */
[----:B------:R-:W-:Y:S08]  /*b650*/  @P0 BRA `(.L_x_266) ;  /* 0x00000008000c0947 */ /* 0x000ff00003800000 */
[----:B------:R-:W0:Y:S01]  /*b660*/  S2R R4, SR_TID.X ;  /* 0x0000000000047919 */ /* 0x000e220000002100 */
[----:B------:R-:W-:Y:S01]  /*b670*/  ULDC UR4, c[0x0][0xc3c] ;  /* 0x00030f0000047ab9 */ /* 0x000fe20000000800 */
[----:B------:R-:W-:Y:S01]  /*b680*/  IMAD.MOV.U32 R0, RZ, RZ, RZ ;  /* 0x000000ffff007224 */ /* 0x000fe200078e00ff */
[----:B------:R-:W1:Y:S01]  /*b690*/  LDC R11, c[0x0][0xc38] ;  /* 0x00030e00ff0b7b82 */ /* 0x000e620000000800 */
[----:B0-----:R-:W-:-:S04]  /*b6a0*/  LOP3.LUT R5, R4, 0x1f, RZ, 0xc0, !PT ;  /* 0x0000001f04057812 */ /* 0x001fc800078ec0ff */
[----:B------:R-:W-:-:S04]  /*b6b0*/  ISETP.NE.AND P0, PT, R5, 0x1f, PT ;  /* 0x0000001f0500780c */ /* 0x000fc80003f05270 */
[----:B------:R-:W-:-:S13]  /*b6c0*/  ISETP.GE.OR P1, PT, R5, UR4, !P0 ;  /* 0x0000000405007c0c */ /* 0x000fda000c726670 */
[----:B------:R-:W0:Y:S02]  /*b6d0*/  @!P1 LDC.64 R2, c[0x0][0xc80] ;  /* 0x00032000ff029b82 */ /* 0x000e240000000a00 */
[----:B0-----:R-:W-:-:S05]  /*b6e0*/  @!P1 IMAD.WIDE.U32 R2, R5, 0x4, R2 ;  /* 0x0000000405029825 */ /* 0x001fca00078e0002 */
[----:B------:R-:W2:Y:S01]  /*b6f0*/  @!P1 LDG.E R0, desc[UR50][R2.64] ;  /* 0x0000003202009981 */ /* 0x000ea2000c1e1900 */
[C---:B------:R-:W-:Y:S01]  /*b700*/  ISETP.NE.AND P1, PT, R5.reuse, RZ, PT ;  /* 0x000000ff0500720c */ /* 0x040fe20003f25270 */
[----:B------:R-:W-:Y:S01]  /*b710*/  UMOV UR4, URZ ;  /* 0x0000003f00047c82 */ /* 0x000fe20008000000 */
[C---:B------:R-:W-:Y:S01]  /*b720*/  ISETP.GE.U32.AND P2, PT, R5.reuse, 0x2, PT ;  /* 0x000000020500780c */ /* 0x040fe20003f46070 */
[----:B------:R-:W-:Y:S01]  /*b730*/  IMAD.MOV.U32 R16, RZ, RZ, RZ ;  /* 0x000000ffff107224 */ /* 0x000fe200078e00ff */
[C---:B------:R-:W-:Y:S02]  /*b740*/  ISETP.GE.U32.AND P3, PT, R5.reuse, 0x4, PT ;  /* 0x000000040500780c */ /* 0x040fe40003f66070 */
[C---:B------:R-:W-:Y:S02]  /*b750*/  ISETP.GE.U32.AND P4, PT, R5.reuse, 0x8, PT ;  /* 0x000000080500780c */ /* 0x040fe40003f86070 */
[----:B------:R-:W-:Y:S01]  /*b760*/  ISETP.GE.U32.AND P5, PT, R5, 0x10, PT ;  /* 0x000000100500780c */ /* 0x000fe20003fa6070 */
[----:B--2---:R-:W0:Y:S02]  /*b770*/  SHFL.UP PT, R4, R0, 0x1, RZ ;  /* 0x0420000000047989 */ /* 0x004e2400000e00ff */
[----:B0-----:R-:W-:-:S05]  /*b780*/  SEL R7, R4, RZ, P1 ;  /* 0x000000ff04077207 */ /* 0x001fca0000800000 */
[----:B------:R-:W-:-:S05]  /*b790*/  IMAD.IADD R7, R0, 0x1, R7 ;  /* 0x0000000100077824 */ /* 0x000fca00078e0207 */
[----:B------:R-:W0:Y:S02]  /*b7a0*/  SHFL.UP PT, R4, R7, 0x2, RZ ;  /* 0x0440000007047989 */ /* 0x000e2400000e00ff */
        /* <DEDUP_REMOVED lines=10> */
[----:B------:R-:W-:Y:S02]  /*b850*/  IMAD.IADD R6, R2, 0x1, R7 ;  /* 0x0000000102067824 */ /* 0x000fe400078e0207 */
[----:B------:R-:W0:Y:S03]  /*b860*/  S2R R7, SR_CTAID.X ;  /* 0x0000000000077919 */ /* 0x000e260000002500 */
[----:B------:R-:W1:Y:S02]  /*b870*/  SHFL.IDX PT, R4, R6, 0x1f, 0x1f ;  /* 0x03e01f0006047f89 */ /* 0x000e6400000e0000 */
[----:B-1----:R-:W-:-:S04]  /*b880*/  IMAD R4, R4, R11, RZ ;  /* 0x0000000b04047224 */ /* 0x002fc800078e02ff */
[----:B------:R-:W-:Y:S01]  /*b890*/  IMAD.MOV.U32 R3, RZ, RZ, R4 ;  /* 0x000000ffff037224 */ /* 0x000fe200078e0004 */
[----:B0-----:R-:W-:-:S13]  /*b8a0*/  ISETP.GT.AND P6, PT, R4, R7, PT ;  /* 0x000000070400720c */ /* 0x001fda0003fc4270 */
[----:B------:R-:W-:Y:S05]  /*b8b0*/  @P6 BRA `(.L_x_267) ;  /* 0x0000000000946947 */ /* 0x000fea0003800000 */
[----:B------:R-:W-:Y:S01]  /*b8c0*/  IMAD.MOV.U32 R4, RZ, RZ, R3 ;  /* 0x000000ffff047224 */ /* 0x000fe200078e0003 */
[----:B------:R-:W-:Y:S01]  /*b8d0*/  UMOV UR4, URZ ;  /* 0x0000003f00047c82 */ /* 0x000fe20008000000 */
[----:B------:R-:W-:-:S05]  /*b8e0*/  ULDC UR5, c[0x0][0xc3c] ;  /* 0x00030f0000057ab9 */ /* 0x000fca0000000800 */
.L_x_271:
[----:B------:R-:W-:-:S04]  /*b8f0*/  UIADD3 UR4, UR4, 0x1f, URZ ;  /* 0x0000001f04047890 */ /* 0x000fc8000fffe03f */
[----:B------:R-:W-:-:S06]  /*b900*/  UISETP.GE.AND UP0, UPT, UR4, UR5, UPT ;  /* 0x000000050400728c */ /* 0x000fcc000bf06270 */
[----:B------:R-:W-:-:S13]  /*b910*/  PLOP3.LUT P6, PT, PT, PT, UP0, 0x40, 0x0 ;  /* 0x000000000000781c */ /* 0x000fda0003fce808 */
[----:B------:R-:W-:Y:S05]  /*b920*/  @!P6 BRA `(.L_x_268) ;  /* 0x00000004002ce947 */ /* 0x000fea0003800000 */
[----:B------:R-:W-:Y:S01]  /*b930*/  VIADD R9, R5, UR4 ;  /* 0x0000000405097c36 */ /* 0x000fe20008000000 */
[----:B------:R-:W-:Y:S01]  /*b940*/  BSSY B0, `(.L_x_269) ;  /* 0x0000007000007945 */ /* 0x000fe20003800000 */
[----:B------:R-:W-:-:S03]  /*b950*/  IMAD.MOV.U32 R0, RZ, RZ, RZ ;  /* 0x000000ffff007224 */ /* 0x000fc600078e00ff */
[----:B------:R-:W-:-:S13]  /*b960*/  ISETP.GE.OR P6, PT, R9, UR5, !P0 ;  /* 0x0000000509007c0c */ /* 0x000fda000c7c6670 */
[----:B------:R-:W-:Y:S05]  /*b970*/  @P6 BRA `(.L_x_270) ;  /* 0x00000000000c6947 */ /* 0x000fea0003800000 */
[----:B------:R-:W0:Y:S02]  /*b980*/  LDC.64 R2, c[0x0][0xc80] ;  /* 0x00032000ff027b82 */ /* 0x000e240000000a00 */
[----:B0-----:R-:W-:-:S05]  /*b990*/  IMAD.WIDE R2, R9, 0x4, R2 ;  /* 0x0000000409027825 */ /* 0x001fca00078e0202 */
[----:B------:R0:W5:Y:S02]  /*b9a0*/  LDG.E R0, desc[UR50][R2.64] ;  /* 0x0000003202007981 */ /* 0x000164000c1e1900 */
.L_x_270:
[----:B------:R-:W-:Y:S05]  /*b9b0*/  BSYNC B0 ;  /* 0x0000000000007941 */ /* 0x000fea0003800000 */
.L_x_269:
[----:B0----5:R-:W0:Y:S02]  /*b9c0*/  SHFL.UP PT, R2, R0, 0x1, RZ ;  /* 0x0420000000027989 */ /* 0x021e2400000e00ff */
        /* <DEDUP_REMOVED lines=14> */
[----:B------:R-:W0:Y:S03]  /*bab0*/  LDC R11, c[0x0][0xc38] ;  /* 0x00030e00ff0b7b82 */ /* 0x000e260000000800 */
[----:B------:R-:W0:Y:S02]  /*bac0*/  SHFL.IDX PT, R3, R6, 0x1f, 0x1f ;  /* 0x03e01f0006037f89 */ /* 0x000e2400000e0000 */
[----:B0-----:R-:W-:-:S04]  /*bad0*/  IMAD R3, R3, R11, RZ ;  /* 0x0000000b03037224 */ /* 0x001fc800078e02ff */
[----:B------:R-:W-:-:S05]  /*bae0*/  IMAD.IADD R4, R3, 0x1, R4 ;  /* 0x0000000103047824 */ /* 0x000fca00078e0204 */
[----:B------:R-:W-:-:S13]  /*baf0*/  ISETP.GT.AND P6, PT, R4, R7, PT ;  /* 0x000000070400720c */ /* 0x000fda0003fc4270 */
[----:B------:R-:W-:Y:S05]  /*bb00*/  @!P6 BRA `(.L_x_271) ;  /* 0xfffffffc0078e947 */ /* 0x000fea000383ffff */
.L_x_267:
[----:B------:R-:W-:-:S04]  /*bb10*/  IMAD.IADD R8, R4, 0x1, -R3 ;  /* 0x0000000104087824 */ /* 0x000fc800078e0a03 */
[----:B------:R-:W-:-:S05]  /*bb20*/  IMAD R2, R6, R11, R8 ;  /* 0x0000000b06027224 */ /* 0x000fca00078e0208 */
[----:B------:R-:W-:-:S13]  /*bb30*/  ISETP.GT.AND P0, PT, R2, R7, PT ;  /* 0x000000070200720c */ /* 0x000fda0003f04270 */
[----:B------:R-:W-:Y:S02]  /*bb40*/  VOTEU.ANY UR5, UPT, !P0 ;  /* 0x0000000000057886 */ /* 0x000fe400040e0100 */
[----:B------:R-:W-:Y:S02]  /*bb50*/  UPOPC UR40, UR5 ;  /* 0x00000005002872bf */ /* 0x000fe40008000000 */
[----:B------:R-:W-:-:S04]  /*bb60*/  ISETP.NE.AND P0, PT, RZ, UR5, PT ;  /* 0x00000005ff007c0c */ /* 0x000fc8000bf05270 */
[----:B------:R-:W-:-:S05]  /*bb70*/  IMAD.U32 R13, RZ, RZ, UR40 ;  /* 0x00000028ff0d7e24 */ /* 0x000fca000f8e00ff */
[----:B------:R-:W0:Y:S02]  /*bb80*/  SHFL.IDX PT, R10, R0, R13, 0x1f ;  /* 0x00001f0d000a7589 */ /* 0x000e2400000e0000 */
[----:B0-----:R-:W-:-:S04]  /*bb90*/  IABS R9, R10 ;  /* 0x0000000a00097213 */ /* 0x001fc80000000000 */
[----:B------:R-:W0:Y:S08]  /*bba0*/  I2F.RP R4, R9 ;  /* 0x0000000900047306 */ /* 0x000e300000209400 */
[----:B0-----:R-:W0:Y:S02]  /*bbb0*/  MUFU.RCP R4, R4 ;  /* 0x0000000400047308 */ /* 0x001e240000001000 */
[----:B0-----:R-:W-:-:S06]  /*bbc0*/  VIADD R2, R4, 0xffffffe ;  /* 0x0ffffffe04027836 */ /* 0x001fcc0000000000 */
[----:B------:R0:W1:Y:S01]  /*bbd0*/  F2I.FTZ.U32.TRUNC.NTZ R3, R2 ;  /* 0x0000000200037305 */ /* 0x000062000021f000 */
[----:B------:R-:W-:Y:S05]  /*bbe0*/  @!P0 BRA `(.L_x_272) ;  /* 0x00000000000c8947 */ /* 0x000fea0003800000 */
[----:B------:R-:W-:-:S06]  /*bbf0*/  UIADD3 UR5, UR40, -0x1, URZ ;  /* 0xffffffff28057890 */ /* 0x000fcc000fffe03f */
[----:B------:R-:W-:-:S05]  /*bc00*/  IMAD.U32 R13, RZ, RZ, UR5 ;  /* 0x00000005ff0d7e24 */ /* 0x000fca000f8e00ff */
[----:B------:R2:W3:Y:S02]  /*bc10*/  SHFL.IDX PT, R16, R6, R13, 0x1f ;  /* 0x00001f0d06107589 */ /* 0x0004e400000e0000 */
.L_x_272:
[----:B---3--:R-:W-:Y:S01]  /*bc20*/  IMAD R16, R16, R11, R8 ;  /* 0x0000000b10107224 */ /* 0x008fe200078e0208 */
[----:B0-----:R-:W-:Y:S01]  /*bc30*/  IABS R2, R10 ;  /* 0x0000000a00027213 */ /* 0x001fe20000000000 */
[----:B-1----:R-:W-:Y:S01]  /*bc40*/  IMAD.MOV R0, RZ, RZ, -R3 ;  /* 0x000000ffff007224 */ /* 0x002fe200078e0a03 */
[----:B------:R-:W-:Y:S01]  /*bc50*/  UIADD3 UR40, UR40, UR4, URZ ;  /* 0x0000000428287290 */ /* 0x000fe2000fffe03f */
[----:B------:R-:W-:Y:S02]  /*bc60*/  IMAD.IADD R11, R7, 0x1, -R16 ;  /* 0x00000001070b7824 */ /* 0x000fe400078e0a10 */
[----:B------:R-:W-:Y:S02]  /*bc70*/  IMAD.MOV R4, RZ, RZ, -R2 ;  /* 0x000000ffff047224 */ /* 0x000fe400078e0a02 */
[----:B------:R-:W-:Y:S01]  /*bc80*/  IMAD R7, R0, R9, RZ ;  /* 0x0000000900077224 */ /* 0x000fe200078e02ff */
[----:B------:R-:W-:Y:S01]  /*bc90*/  IABS R0, R11 ;  /* 0x0000000b00007213 */ /* 0x000fe20000000000 */
[----:B------:R-:W-:-:S04]  /*bca0*/  IMAD.MOV.U32 R2, RZ, RZ, RZ ;  /* 0x000000ffff027224 */ /* 0x000fc800078e00ff */
[----:B------:R-:W-:-:S04]  /*bcb0*/  IMAD.HI.U32 R2, R3, R7, R2 ;  /* 0x0000000703027227 */ /* 0x000fc800078e0002 */
[----:B------:R-:W-:Y:S02]  /*bcc0*/  IMAD.MOV.U32 R3, RZ, RZ, R0 ;  /* 0x000000ffff037224 */ /* 0x000fe400078e0000 */
[----:B------:R-:W-:Y:S02]  /*bcd0*/  IMAD.MOV.U32 R0, RZ, RZ, R4 ;  /* 0x000000ffff007224 */ /* 0x000fe400078e0004 */
[----:B------:R-:W-:-:S04]  /*bce0*/  IMAD.HI.U32 R2, R2, R3, RZ ;  /* 0x0000000302027227 */ /* 0x000fc800078e00ff */
[----:B------:R-:W-:-:S05]  /*bcf0*/  IMAD R0, R2, R0, R3 ;  /* 0x0000000002007224 */ /* 0x000fca00078e0203 */
[----:B------:R-:W-:-:S13]  /*bd00*/  ISETP.GT.U32.AND P1, PT, R9, R0, PT ;  /* 0x000000000900720c */ /* 0x000fda0003f24070 */
[----:B------:R-:W-:Y:S02]  /*bd10*/  @!P1 IMAD.IADD R0, R0, 0x1, -R9 ;  /* 0x0000000100009824 */ /* 0x000fe400078e0a09 */
[----:B------:R-:W-:Y:S01]  /*bd20*/  @!P1 VIADD R2, R2, 0x1 ;  /* 0x0000000102029836 */ /* 0x000fe20000000000 */
[----:B------:R-:W-:Y:S02]  /*bd30*/  ISETP.NE.AND P1, PT, R10, RZ, PT ;  /* 0x000000ff0a00720c */ /* 0x000fe40003f25270 */
[----:B------:R-:W-:Y:S02]  /*bd40*/  ISETP.GE.U32.AND P0, PT, R0, R9, PT ;  /* 0x000000090000720c */ /* 0x000fe40003f06070 */
[----:B------:R-:W-:-:S04]  /*bd50*/  LOP3.LUT R0, R11, R10, RZ, 0x3c, !PT ;  /* 0x0000000a0b007212 */ /* 0x000fc800078e3cff */
[----:B------:R-:W-:-:S07]  /*bd60*/  ISETP.GE.AND P2, PT, R0, RZ, PT ;  /* 0x000000ff0000720c */ /* 0x000fce0003f46270 */
[----:B------:R-:W-:-:S06]  /*bd70*/  @P0 VIADD R2, R2, 0x1 ;  /* 0x0000000102020836 */ /* 0x000fcc0000000000 */
[----:B------:R-:W-:Y:S01]  /*bd80*/  @!P2 IMAD.MOV R2, RZ, RZ, -R2 ;  /* 0x000000ffff02a224 */ /* 0x000fe200078e0a02 */
[----:B------:R-:W-:-:S05]  /*bd90*/  @!P1 LOP3.LUT R2, RZ, R10, RZ, 0x33, !PT ;  /* 0x0000000aff029212 */ /* 0x000fca00078e33ff */
[--C-:B------:R-:W-:Y:S02]  /*bda0*/  IMAD.MOV R17, RZ, RZ, -R2.reuse ;  /* 0x000000ffff117224 */ /* 0x100fe400078e0a02 */
[----:B------:R-:W-:Y:S02]  /*bdb0*/  IMAD.MOV.U32 R18, RZ, RZ, R2 ;  /* 0x000000ffff127224 */ /* 0x000fe400078e0002 */
[----:B------:R-:W-:Y:S01]  /*bdc0*/  IMAD R17, R10, R17, R11 ;  /* 0x000000110a117224 */ /* 0x000fe200078e020b */
[----:B------:R-:W-:Y:S06]  /*bdd0*/  BRA `(.L_x_273) ;  /* 0x0000000000107947 */ /* 0x000fec0003800000 */
.L_x_268:
[----:B------:R-:W-:Y:S01]  /*bde0*/  IMAD.MOV.U32 R16, RZ, RZ, R7 ;  /* 0x000000ffff107224 */ /* 0x000fe200078e0007 */
[----:B------:R-:W-:Y:S01]  /*bdf0*/  ULDC UR40, c[0x0][0xc3c] ;  /* 0x00030f0000287ab9 */ /* 0x000fe20000000800 */
[----:B------:R-:W-:Y:S02]  /*be00*/  IMAD.MOV.U32 R17, RZ, RZ, RZ ;  /* 0x000000ffff117224 */ /* 0x000fe400078e00ff */
[----:B------:R-:W-:-:S07]  /*be10*/  IMAD.MOV.U32 R18, RZ, RZ, RZ ;  /* 0x000000ffff127224 */ /* 0x000fce00078e00ff */
.L_x_273:
[----:B------:R-:W-:Y:S01]  /*be20*/  ISETP.NE.AND P0, PT, R5, RZ, PT ;  /* 0x000000ff0500720c */ /* 0x000fe20003f05270 */
[----:B------:R-:W-:-:S12]  /*be30*/  IMAD.U32 R19, RZ, RZ, UR40 ;  /* 0x00000028ff137e24 */ /* 0x000fd8000f8e00ff */
[----:B------:R-:W0:Y:S01]  /*be40*/  @!P0 S2R R3, SR_CgaCtaId ;  /* 0x0000000000038919 */ /* 0x000e220000008800 */
[----:B------:R-:W-:-:S04]  /*be50*/  @!P0 MOV R0, 0x400 ;  /* 0x0000040000008802 */ /* 0x000fc80000000f00 */
[----:B0-----:R-:W-:-:S05]  /*be60*/  @!P0 LEA R0, R3, R0, 0x18 ;  /* 0x0000000003008211 */ /* 0x001fca00078ec0ff */
[----:B------:R0:W-:Y:S01]  /*be70*/  @!P0 STS.128 [R0+0x388d0], R16 ;  /* 0x0388d01000008388 */ /* 0x0001e20000000c00 */
[----:B------:R-:W-:Y:S06]  /*be80*/  BAR.ARV 0x5, 0x180 ;  /* 0x0146000000007b1d */ /* 0x000fec0000002000 */
.L_x_266:
[----:B------:R-:W-:Y:S01]  /*be90*/  ULDC UR4, c[0x0][0xc3c] ;  /* 0x00030f0000047ab9 */ /* 0x000fe20000000800 */
[----:B------:R1:W-:Y:S01]  /*bea0*/  STL [R1+0xc], RZ ;  /* 0x00000cff01007387 */ /* 0x0003e20000100800 */
[----:B------:R-:W-:Y:S01]  /*beb0*/  UISETP.GE.AND UP0, UPT, UR40, UR4, UPT ;  /* 0x000000042800728c */ /* 0x000fe2000bf06270 */
[----:B------:R-:W-:Y:S02]  /*bec0*/  IMAD.MOV.U32 R29, RZ, RZ, 0x1 ;  /* 0x00000001ff1d7424 */ /* 0x000fe400078e00ff */
[----:B------:R-:W-:-:S03]  /*bed0*/  IMAD.MOV.U32 R25, RZ, RZ, RZ ;  /* 0x000000ffff197224 */ /* 0x000fc600078e00ff */
[----:B------:R-:W-:-:S13]  /*bee0*/  PLOP3.LUT P0, PT, PT, PT, UP0, 0x80, 0x0 ;  /* 0x000000000000781c */ /* 0x000fda0003f0f008 */
[----:B-1----:R-:W-:Y:S05]  /*bef0*/  @P0 BRA `(.L_x_274) ;  /* 0x0000005c00680947 */ /* 0x002fea0003800000 */
[----:B------:R-:W1:Y:S01]  /*bf00*/  S2R R8, SR_TID.X ;  /* 0x0000000000087919 */ /* 0x000e620000002100 */
[----:B------:R-:W3:Y:S01]  /*bf10*/  S2UR UR4, SR_CgaCtaId ;  /* 0x00000000000479c3 */ /* 0x000ee20000008800 */
[----:B------:R-:W-:Y:S01]  /*bf20*/  IMAD.MOV.U32 R34, RZ, RZ, 0x40 ;  /* 0x00000040ff227424 */ /* 0x000fe200078e00ff */
[----:B------:R-:W-:Y:S01]  /*bf30*/  ULOP3.LUT UR46, UR37, 0x2, URZ, 0xfc, !UPT ;  /* 0x00000002252e7892 */ /* 0x000fe2000f8efc3f */
[----:B------:R4:W-:Y:S01]  /*bf40*/  STL [R1+0xc], RZ ;  /* 0x00000cff01007387 */ /* 0x0009e20000100800 */
[----:B------:R-:W-:Y:S01]  /*bf50*/  IMAD.MOV.U32 R35, RZ, RZ, 0x20 ;  /* 0x00000020ff237424 */ /* 0x000fe200078e00ff */
[----:B------:R-:W-:Y:S01]  /*bf60*/  ULOP3.LUT UR48, UR37, 0x1, URZ, 0xfc, !UPT ;  /* 0x0000000125307892 */ /* 0x000fe2000f8efc3f */
[----:B------:R-:W-:Y:S01]  /*bf70*/  IMAD.MOV.U32 R29, RZ, RZ, 0x1 ;  /* 0x00000001ff1d7424 */ /* 0x000fe200078e00ff */
[----:B------:R-:W-:Y:S01]  /*bf80*/  ULDC UR49, c[0x0][0xc] ;  /* 0x0000030000317ab9 */ /* 0x000fe20000000800 */
[----:B------:R-:W-:Y:S02]  /*bf90*/  IMAD.MOV.U32 R25, RZ, RZ, RZ ;  /* 0x000000ffff197224 */ /* 0x000fe400078e00ff */
[----:B---3--:R-:W-:-:S02]  /*bfa0*/  IMAD.U32 R33, RZ, RZ, UR4 ;  /* 0x00000004ff217e24 */ /* 0x008fc4000f8e00ff */
[C---:B-1----:R-:W-:Y:S01]  /*bfb0*/  IMAD.SHL.U32 R22, R8.reuse, 0x80, RZ ;  /* 0x0000008008167824 */ /* 0x042fe200078e00ff */
[C---:B--2---:R-:W-:Y:S01]  /*bfc0*/  LOP3.LUT R6, R8.reuse, 0x7f, RZ, 0xc0, !PT ;  /* 0x0000007f08067812 */ /* 0x044fe200078ec0ff */
[C---:B------:R-:W-:Y:S01]  /*bfd0*/  IMAD.SHL.U32 R5, R8.reuse, 0x10, RZ ;  /* 0x0000001008057824 */ /* 0x040fe200078e00ff */
[C---:B------:R-:W-:Y:S01]  /*bfe0*/  R2P PR, R8.reuse, 0x6 ;  /* 0x0000000608007804 */ /* 0x040fe20000000000 */
[----:B------:R-:W-:Y:S01]  /*bff0*/  IMAD.SHL.U32 R9, R8, 0x2, RZ ;  /* 0x0000000208097824 */ /* 0x000fe200078e00ff */
[----:B0-----:R-:W-:Y:S02]  /*c000*/  SHF.R.U32.HI R0, RZ, 0x5, R6 ;  /* 0x00000005ff007819 */ /* 0x001fe40000011606 */
[C---:B------:R-:W-:Y:S02]  /*c010*/  LOP3.LUT R7, R22.reuse, 0x400, RZ, 0xc0, !PT ;  /* 0x0000040016077812 */ /* 0x040fe400078ec0ff */
[----:B------:R-:W-:Y:S02]  /*c020*/  LOP3.LUT R3, R22, 0x380, RZ, 0xc0, !PT ;  /* 0x0000038016037812 */ /* 0x000fe400078ec0ff */
[----:B------:R-:W-:Y:S01]  /*c030*/  LOP3.LUT R4, R5, 0x3f0, RZ, 0xc0, !PT ;  /* 0x000003f005047812 */ /* 0x000fe200078ec0ff */
[C---:B------:R-:W-:Y:S01]  /*c040*/  IMAD R7, R0.reuse, 0x800, R7 ;  /* 0x0000080000077824 */ /* 0x040fe200078e0207 */
[----:B------:R-:W-:Y:S01]  /*c050*/  LOP3.LUT R2, R3, 0x10, R8, 0xf8, !PT ;  /* 0x0000001003027812 */ /* 0x000fe200078ef808 */
[----:B------:R-:W-:Y:S01]  /*c060*/  IMAD R0, R0, 0x10, R3 ;  /* 0x0000001000007824 */ /* 0x000fe200078e0203 */
[----:B------:R-:W-:-:S02]  /*c070*/  LOP3.LUT R4, R4, 0x70, R9, 0x78, !PT ;  /* 0x0000007004047812 */ /* 0x000fc400078e7809 */
[--C-:B------:R-:W-:Y:S02]  /*c080*/  LOP3.LUT R2, R2, 0x70, R5.reuse, 0x78, !PT ;  /* 0x0000007002027812 */ /* 0x100fe400078e7805 */
[--C-:B------:R-:W-:Y:S02]  /*c090*/  LOP3.LUT R3, R0, 0x70, R5.reuse, 0x78, !PT ;  /* 0x0000007000037812 */ /* 0x100fe400078e7805 */
[----:B------:R-:W-:Y:S01]  /*c0a0*/  MOV R0, 0x400 ;  /* 0x0000040000007802 */ /* 0x000fe20000000f00 */
[----:B------:R-:W-:Y:S01]  /*c0b0*/  IMAD.IADD R27, R7, 0x1, R2 ;  /* 0x00000001071b7824 */ /* 0x000fe200078e0202 */
[----:B------:R-:W-:Y:S02]  /*c0c0*/  SHF.R.U32.HI R2, RZ, 0x3, R6 ;  /* 0x00000003ff027819 */ /* 0x000fe40000011606 */
[----:B------:R-:W-:Y:S02]  /*c0d0*/  LEA R23, R33, R0, 0x18 ;  /* 0x0000000021177211 */ /* 0x000fe400078ec0ff */
[----:B------:R-:W-:-:S02]  /*c0e0*/  LOP3.LUT R37, R4, 0x400, R5, 0xf8, !PT ;  /* 0x0000040004257812 */ /* 0x000fc400078ef805 */
[----:B------:R-:W-:Y:S02]  /*c0f0*/  LOP3.LUT R22, R3, 0xc00, R22, 0xf8, !PT ;  /* 0x00000c0003167812 */ /* 0x000fe400078ef816 */
[----:B------:R-:W-:Y:S02]  /*c100*/  SEL R34, R34, 0xffffffc0, !P2 ;  /* 0xffffffc022227807 */ /* 0x000fe40005000000 */
[----:B------:R-:W-:Y:S01]  /*c110*/  LOP3.LUT R0, R2, 0x70, R5, 0xf8, !PT ;  /* 0x0000007002007812 */ /* 0x000fe200078ef805 */
[----:B------:R-:W-:Y:S01]  /*c120*/  IMAD.IADD R2, R23, 0x1, R37 ;  /* 0x0000000117027824 */ /* 0x000fe200078e0225 */
[----:B------:R-:W-:Y:S01]  /*c130*/  SEL R35, R35, 0xffffffe0, !P1 ;  /* 0xffffffe023237807 */ /* 0x000fe20004800000 */
[C---:B------:R-:W-:Y:S01]  /*c140*/  IMAD.IADD R0, R34.reuse, 0x1, R22 ;  /* 0x0000000122007824 */ /* 0x040fe200078e0216 */
[----:B------:R-:W-:Y:S02]  /*c150*/  LOP3.LUT R28, R5, 0x70, RZ, 0xc0, !PT ;  /* 0x00000070051c7812 */ /* 0x000fe400078ec0ff */
[----:B------:R4:W-:Y:S01]  /*c160*/  STL [R1+0x4], R2 ;  /* 0x0000040201007387 */ /* 0x0009e20000100800 */
[----:B------:R-:W-:Y:S01]  /*c170*/  IMAD.IADD R36, R34, 0x1, R35 ;  /* 0x0000000122247824 */ /* 0x000fe200078e0223 */
[----:B------:R-:W-:-:S02]  /*c180*/  LOP3.LUT R3, R28, 0x80, RZ, 0xfc, !PT ;  /* 0x000000801c037812 */ /* 0x000fc400078efcff */
[----:B------:R4:W-:Y:S05]  /*c190*/  STL [R1], R0 ;  /* 0x0000000001007387 */ /* 0x0009ea0000100800 */
.L_x_349:
[----:B------:R-:W-:Y:S01]  /*c1a0*/  ULDC.64 UR4, c[0x0][0xc88] ;  /* 0x0003220000047ab9 */ /* 0x000fe20000000a00 */
[----:B------:R-:W-:Y:S01]  /*c1b0*/  ULDC.64 UR6, c[0x0][0xa18] ;  /* 0x0002860000067ab9 */ /* 0x000fe20000000a00 */
[----:B------:R-:W-:Y:S01]  /*c1c0*/  UIMAD.WIDE UR4, UR40, 0x4, UR4 ;  /* 0x00000004280478a5 */ /* 0x000fe2000f8e0204 */
[----:B------:R-:W-:-:S05]  /*c1d0*/  ULDC.64 UR8, c[0x0][0xa00] ;  /* 0x0002800000087ab9 */ /* 0x000fca0000000a00 */
[----:B-1--4-:R-:W-:Y:S02]  /*c1e0*/  IMAD.U32 R2, RZ, RZ, UR4 ;  /* 0x00000004ff027e24 */ /* 0x012fe4000f8e00ff */
[----:B------:R-:W-:Y:S01]  /*c1f0*/  IMAD.U32 R3, RZ, RZ, UR5 ;  /* 0x00000005ff037e24 */ /* 0x000fe2000f8e00ff */
[----:B------:R-:W-:-:S04]  /*c200*/  ULDC.64 UR4, c[0x0][0xa28] ;  /* 0x00028a0000047ab9 */ /* 0x000fc80000000a00 */
[----:B--2---:R-:W2:Y:S01]  /*c210*/  LDG.E R2, desc[UR50][R2.64] ;  /* 0x0000003202027981 */ /* 0x004ea2000c1e1900 */
[----:B------:R-:W-:Y:S02]  /*c220*/  UISETP.NE.U32.AND UP1, UPT, UR4, URZ, UPT ;  /* 0x0000003f0400728c */ /* 0x000fe4000bf25070 */
[----:B------:R-:W-:Y:S02]  /*c230*/  UISETP.NE.U32.AND UP0, UPT, UR6, URZ, UPT ;  /* 0x0000003f0600728c */ /* 0x000fe4000bf05070 */
[----:B------:R-:W-:Y:S02]  /*c240*/  UISETP.NE.AND.EX UP1, UPT, UR5, URZ, UPT, UP1 ;  /* 0x0000003f0500728c */ /* 0x000fe4000bf25310 */
[----:B------:R-:W-:Y:S02]  /*c250*/  UISETP.NE.AND.EX UP0, UPT, UR7, URZ, UPT, UP0 ;  /* 0x0000003f0700728c */ /* 0x000fe4000bf05300 */
[----:B------:R-:W-:Y:S02]  /*c260*/  UISETP.NE.U32.AND UP2, UPT, UR8, URZ, UPT ;  /* 0x0000003f0800728c */ /* 0x000fe4000bf45070 */
[----:B------:R-:W-:-:S02]  /*c270*/  PLOP3.LUT P0, PT, PT, PT, UP1, 0x80, 0x0 ;  /* 0x000000000000781c */ /* 0x000fc40003f0f018 */
[----:B------:R-:W-:Y:S01]  /*c280*/  PLOP3.LUT P1, PT, PT, PT, UP0, 0x80, 0x0 ;  /* 0x000000000000781c */ /* 0x000fe20003f2f008 */
[----:B------:R-:W-:Y:S01]  /*c290*/  UISETP.NE.AND.EX UP5, UPT, UR9, URZ, UPT, UP2 ;  /* 0x0000003f0900728c */ /* 0x000fe2000bfa5320 */
[----:B------:R-:W-:-:S03]  /*c2a0*/  IMAD.MOV.U32 R19, RZ, RZ, RZ ;  /* 0x000000ffff137224 */ /* 0x000fc600078e00ff */
[----:B------:R-:W-:Y:S02]  /*c2b0*/  UP2UR UR47, UPR, URZ, 0x20 ;  /* 0x000000203f2f7883 */ /* 0x000fe40008000000 */
[----:B------:R-:W-:Y:S02]  /*c2c0*/  PLOP3.LUT P2, PT, PT, PT, UP5, 0x80, 0x0 ;  /* 0x000000000000781c */ /* 0x000fe40003f4f058 */
[----:B--2---:R-:W-:-:S13]  /*c2d0*/  R2UR UR44, R2 ;  /* 0x00000000022c72ca */ /* 0x004fda00000e0000 */
[----:B------:R-:W-:Y:S02]  /*c2e0*/  USHF.R.S32.HI UR45, URZ, 0x1f, UR44 ;  /* 0x0000001f3f2d7899 */ /* 0x000fe4000801142c */
[----:B------:R-:W-:Y:S02]  /*c2f0*/  @UP1 ULEA UR4, UP3, UR44, UR4, 0x2 ;  /* 0x000000042c041291 */ /* 0x000fe4000f86103f */
[----:B------:R-:W-:Y:S02]  /*c300*/  USHF.L.U32 UR38, UR44, 0x2, URZ ;  /* 0x000000022c267899 */ /* 0x000fe4000800063f */
[----:B------:R-:W-:Y:S02]  /*c310*/  @UP1 ULEA.HI.X UR5, UR44, UR5, UR45, 0x2, UP3 ;  /* 0x000000052c051291 */ /* 0x000fe400098f142d */
[----:B------:R-:W-:Y:S01]  /*c320*/  USHF.L.U64.HI UR39, UR44, 0x2, UR45 ;  /* 0x000000022c277899 */ /* 0x000fe2000801022d */
[----:B------:R-:W-:Y:S01]  /*c330*/  IMAD.U32 R2, RZ, RZ, UR4 ;  /* 0x00000004ff027e24 */ /* 0x000fe2000f8e00ff */
[----:B------:R-:W-:-:S02]  /*c340*/  @UP0 UIADD3 UR6, UP4, UR38, UR6, URZ ;  /* 0x0000000626060290 */ /* 0x000fc4000ff9e03f */
[----:B------:R-:W-:Y:S02]  /*c350*/  IMAD.U32 R3, RZ, RZ, UR5 ;  /* 0x00000005ff037e24 */ /* 0x000fe4000f8e00ff */
[----:B------:R-:W-:Y:S02]  /*c360*/  @UP0 UIADD3.X UR7, UR39, UR7, URZ, UP4, !UPT ;  /* 0x0000000727070290 */ /* 0x000fe4000a7fe43f */
[----:B------:R-:W-:Y:S01]  /*c370*/  UIADD3 UR8, UP0, UR38, UR8, URZ ;  /* 0x0000000826087290 */ /* 0x000fe2000ff1e03f */
[----:B0-----:R0:W5:Y:S03]  /*c380*/  @P0 LDG.E R0, desc[UR50][R2.64] ;  /* 0x0000003202000981 */ /* 0x001166000c1e1900 */
[----:B------:R-:W-:Y:S01]  /*c390*/  UIADD3.X UR4, UR39, UR9, URZ, UP0, !UPT ;  /* 0x0000000927047290 */ /* 0x000fe200087fe43f */
[----:B0-----:R-:W-:Y:S02]  /*c3a0*/  IMAD.U32 R2, RZ, RZ, UR6 ;  /* 0x00000006ff027e24 */ /* 0x001fe4000f8e00ff */
[----:B------:R-:W-:-:S05]  /*c3b0*/  IMAD.U32 R3, RZ, RZ, UR7 ;  /* 0x00000007ff037e24 */ /* 0x000fca000f8e00ff */
[----:B------:R0:W2:Y:S02]  /*c3c0*/  @P1 LDG.E R4, desc[UR50][R2.64] ;  /* 0x0000003202041981 */ /* 0x0000a4000c1e1900 */
[----:B0-----:R-:W-:Y:S02]  /*c3d0*/  IMAD.U32 R2, RZ, RZ, UR8 ;  /* 0x00000008ff027e24 */ /* 0x001fe4000f8e00ff */
[----:B------:R-:W-:-:S05]  /*c3e0*/  IMAD.U32 R3, RZ, RZ, UR4 ;  /* 0x00000004ff037e24 */ /* 0x000fca000f8e00ff */
[----:B------:R0:W5:Y:S01]  /*c3f0*/  @P2 LDG.E R19, desc[UR50][R2.64] ;  /* 0x0000003202132981 */ /* 0x000162000c1e1900 */
[----:B--2---:R-:W-:Y:S01]  /*c400*/  @P1 R2UR UR41, R4 ;  /* 0x00000000042912ca */ /* 0x004fe200000e0000 */
[----:B0-----:R-:W-:-:S14]  /*c410*/  @P1 BRA `(.L_x_275) ;  /* 0x0000000000241947 */ /* 0x001fdc0003800000 */
[----:B------:R-:W-:Y:S01]  /*c420*/  UISETP.NE.AND UP0, UPT, UR47, URZ, UPT ;  /* 0x0000003f2f00728c */ /* 0x000fe2000bf05270 */
[----:B------:R-:W-:-:S05]  /*c430*/  ULDC UR41, c[0x0][0x288] ;  /* 0x0000a20000297ab9 */ /* 0x000fca0000000800 */
[----:B------:R-:W-:-:S13]  /*c440*/  PLOP3.LUT P1, PT, PT, PT, UP0, 0x40, 0x0 ;  /* 0x000000000000781c */ /* 0x000fda0003f2e808 */
[----:B------:R-:W-:Y:S05]  /*c450*/  @P1 BRA `(.L_x_275) ;  /* 0x0000000000141947 */ /* 0x000fea0003800000 */
[----:B------:R-:W2:Y:S04]  /*c460*/  LDG.E R5, desc[UR50][R2.64] ;  /* 0x0000003202057981 */ /* 0x000ea8000c1e1900 */
[----:B------:R-:W3:Y:S01]  /*c470*/  LDG.E R4, desc[UR50][R2.64+0x4] ;  /* 0x0000043202047981 */ /* 0x000ee2000c1e1900 */
[----:B--2---:R-:W-:Y:S02]  /*c480*/  R2UR UR4, R5 ;  /* 0x00000000050472ca */ /* 0x004fe400000e0000 */
[----:B---3--:R-:W-:-:S13]  /*c490*/  R2UR UR41, R4 ;  /* 0x00000000042972ca */ /* 0x008fda00000e0000 */
[----:B------:R-:W-:-:S12]  /*c4a0*/  UIADD3 UR41, -UR4, UR41, URZ ;  /* 0x0000002904297290 */ /* 0x000fd8000fffe13f */
.L_x_275:
[----:B------:R-:W-:Y:S01]  /*c4b0*/  UMOV UR36, URZ ;  /* 0x0000003f00247c82 */ /* 0x000fe20008000000 */
[----:B------:R-:W-:Y:S01]  /*c4c0*/  ULDC.64 UR6, c[0x0][0xa20] ;  /* 0x0002880000067ab9 */ /* 0x000fe20000000a00 */
[----:B-----5:R-:W-:Y:S01]  /*c4d0*/  @P0 R2UR UR36, R0 ;  /* 0x00000000002402ca */ /* 0x020fe200000e0000 */
[----:B------:R-:W-:Y:S01]  /*c4e0*/  ULDC.64 UR4, c[0x0][0x418] ;  /* 0x0001060000047ab9 */ /* 0x000fe20000000a00 */
[----:B------:R-:W-:Y:S01]  /*c4f0*/  ISETP.NE.U32.AND P0, PT, RZ, UR6, PT ;  /* 0x00000006ff007c0c */ /* 0x000fe2000bf05070 */
[----:B------:R-:W-:Y:S01]  /*c500*/  UISETP.NE.U32.AND UP0, UPT, UR4, URZ, UPT ;  /* 0x0000003f0400728c */ /* 0x000fe2000bf05070 */
[----:B------:R-:W-:Y:S01]  /*c510*/  IMAD.U32 R30, RZ, RZ, UR44 ;  /* 0x0000002cff1e7e24 */ /* 0x000fe2000f8e00ff */
[----:B------:R-:W-:Y:S01]  /*c520*/  ULDC UR42, c[0x0][0x2f0] ;  /* 0x0000bc00002a7ab9 */ /* 0x000fe20000000800 */
[----:B------:R-:W-:Y:S01]  /*c530*/  ISETP.NE.AND.EX P0, PT, RZ, UR7, PT, P0 ;  /* 0x00000007ff007c0c */ /* 0x000fe2000bf05300 */
[----:B------:R-:W-:Y:S01]  /*c540*/  UISETP.NE.AND.EX UP0, UPT, UR5, URZ, UPT, UP0 ;  /* 0x0000003f0500728c */ /* 0x000fe2000bf05300 */
[----:B------:R-:W-:-:S03]  /*c550*/  ULDC UR4, c[0x0][0x424] ;  /* 0x0001090000047ab9 */ /* 0x000fc60000000800 */
[----:B------:R-:W-:-:S04]  /*c560*/  USEL UR4, UR4, 0x1, UP0 ;  /* 0x0000000104047887 */ /* 0x000fc80008000000 */
[----:B------:R-:W-:-:S04]  /*c570*/  UIMAD UR42, UR4, UR42, URZ ;  /* 0x0000002a042a72a4 */ /* 0x000fc8000f8e023f */
[----:B------:R-:W-:Y:S08]  /*c580*/  @!P0 BRA `(.L_x_276) ;  /* 0x00000000001c8947 */ /* 0x000ff00003800000 */
[----:B------:R-:W-:-:S04]  /*c590*/  UIADD3 UR4, UP0, UR38, UR6, URZ ;  /* 0x0000000626047290 */ /* 0x000fc8000ff1e03f */
[----:B------:R-:W-:Y:S02]  /*c5a0*/  UIADD3.X UR5, UR39, UR7, URZ, UP0, !UPT ;  /* 0x0000000727057290 */ /* 0x000fe400087fe43f */
[----:B------:R-:W-:-:S04]  /*c5b0*/  IMAD.U32 R2, RZ, RZ, UR4 ;  /* 0x00000004ff027e24 */ /* 0x000fc8000f8e00ff */
[----:B------:R-:W-:-:S05]  /*c5c0*/  IMAD.U32 R3, RZ, RZ, UR5 ;  /* 0x00000005ff037e24 */ /* 0x000fca000f8e00ff */
[----:B------:R-:W2:Y:S02]  /*c5d0*/  LDG.E R2, desc[UR50][R2.64] ;  /* 0x0000003202027981 */ /* 0x000ea4000c1e1900 */
[----:B--2---:R-:W-:Y:S01]  /*c5e0*/  R2UR UR42, R2 ;  /* 0x00000000022a72ca */ /* 0x004fe200000e0000 */
[----:B------:R-:W-:-:S14]  /*c5f0*/  BRA `(.L_x_277) ;  /* 0x00000000002c7947 */ /* 0x000fdc0003800000 */
.L_x_276:
[----:B------:R-:W-:Y:S02]  /*c600*/  ULDC.64 UR4, c[0x0][0xa08] ;  /* 0x0002820000047ab9 */ /* 0x000fe40000000a00 */
[----:B------:R-:W-:-:S04]  /*c610*/  ISETP.NE.U32.AND P0, PT, RZ, UR4, PT ;  /* 0x00000004ff007c0c */ /* 0x000fc8000bf05070 */
[----:B------:R-:W-:-:S13]  /*c620*/  ISETP.NE.AND.EX P0, PT, RZ, UR5, PT, P0 ;  /* 0x00000005ff007c0c */ /* 0x000fda000bf05300 */
[----:B------:R-:W-:Y:S05]  /*c630*/  @!P0 BRA `(.L_x_277) ;  /* 0x00000000001c8947 */ /* 0x000fea0003800000 */
[----:B------:R-:W0:Y:S02]  /*c640*/  LDC.64 R2, c[0x0][0xa08] ;  /* 0x00028200ff027b82 */ /* 0x000e240000000a00 */
[----:B0-----:R-:W-:-:S05]  /*c650*/  IMAD.WIDE R2, R30, 0x4, R2 ;  /* 0x000000041e027825 */ /* 0x001fca00078e0202 */
[----:B------:R-:W2:Y:S04]  /*c660*/  LDG.E R4, desc[UR50][R2.64] ;  /* 0x0000003202047981 */ /* 0x000ea8000c1e1900 */
[----:B------:R-:W3:Y:S01]  /*c670*/  LDG.E R0, desc[UR50][R2.64+0x4] ;  /* 0x0000043202007981 */ /* 0x000ee2000c1e1900 */
[----:B--2---:R-:W-:Y:S02]  /*c680*/  R2UR UR42, R4 ;  /* 0x00000000042a72ca */ /* 0x004fe400000e0000 */
[----:B---3--:R-:W-:-:S13]  /*c690*/  R2UR UR4, R0 ;  /* 0x00000000000472ca */ /* 0x008fda00000e0000 */
[----:B------:R-:W-:-:S12]  /*c6a0*/  UIADD3 UR42, -UR42, UR4, URZ ;  /* 0x000000042a2a7290 */ /* 0x000fd8000fffe13f */
.L_x_277:
[----:B------:R-:W-:Y:S01]  /*c6b0*/  UIADD3 UR42, -UR36, UR42, URZ ;  /* 0x0000002a242a7290 */ /* 0x000fe2000fffe13f */
[----:B------:R-:W-:Y:S03]  /*c6c0*/  BSSY B7, `(.L_x_278) ;  /* 0x00004c8000077945 */ /* 0x000fe60003800000 */
[----:B------:R-:W-:Y:S02]  /*c6d0*/  UIADD3 UR4, UR42, 0x7f, URZ ;  /* 0x0000007f2a047890 */ /* 0x000fe4000fffe03f */
[----:B------:R-:W-:Y:S02]  /*c6e0*/  ISETP.LT.AND P0, PT, RZ, UR42, PT ;  /* 0x0000002aff007c0c */ /* 0x000fe4000bf01270 */
[----:B------:R-:W-:-:S04]  /*c6f0*/  USHF.R.S32.HI UR5, URZ, 0x1f, UR4 ;  /* 0x0000001f3f057899 */ /* 0x000fc80008011404 */
[----:B------:R-:W-:-:S04]  /*c700*/  ULEA.HI UR5, UR5, UR4, URZ, 0x7 ;  /* 0x0000000405057291 */ /* 0x000fc8000f8f383f */
[----:B------:R-:W-:-:S03]  /*c710*/  USHF.R.S32.HI UR43, URZ, 0x7, UR5 ;  /* 0x000000073f2b7899 */ /* 0x000fc60008011405 */
[----:B------:R-:W-:Y:S09]  /*c720*/  @P0 BRA `(.L_x_279) ;  /* 0x0000000000440947 */ /* 0x000ff20003800000 */
[----:B------:R-:W0:Y:S02]  /*c730*/  S2R R0, SR_TID.X ;  /* 0x0000000000007919 */ /* 0x000e240000002100 */
[----:B0-----:R-:W-:-:S04]  /*c740*/  LOP3.LUT R0, R0, 0x7f, RZ, 0xc0, !PT ;  /* 0x0000007f00007812 */ /* 0x001fc800078ec0ff */
[----:B------:R-:W-:-:S13]  /*c750*/  ISETP.NE.AND P0, PT, R0, RZ, PT ;  /* 0x000000ff0000720c */ /* 0x000fda0003f05270 */
[----:B------:R-:W-:Y:S05]  /*c760*/  @P0 BRA `(.L_x_280) ;  /* 0x0000004800f40947 */ /* 0x000fea0003800000 */
[----:B------:R-:W0:Y:S01]  /*c770*/  S2R R5, SR_LANEID ;  /* 0x0000000000057919 */ /* 0x000e220000000000 */
[----:B------:R-:W-:Y:S01]  /*c780*/  VOTEU.ANY UR4, UPT, PT ;  /* 0x0000000000047886 */ /* 0x000fe200038e0100 */
[----:B------:R-:W1:Y:S01]  /*c790*/  LDC.64 R2, c[0x0][0xc60] ;  /* 0x00031800ff027b82 */ /* 0x000e620000000a00 */
[----:B------:R-:W0:Y:S02]  /*c7a0*/  FLO.U32 R0, UR4 ;  /* 0x0000000400007d00 */ /* 0x000e2400080e0000 */
[----:B0-----:R-:W-:-:S06]  /*c7b0*/  ISETP.EQ.U32.AND P0, PT, R0, R5, PT ;  /* 0x000000050000720c */ /* 0x001fcc0003f02070 */
[----:B------:R-:W1:Y:S07]  /*c7c0*/  POPC R5, UR4 ;  /* 0x0000000400057d09 */ /* 0x000e6e0008000000 */
[----:B-1----:R-:W2:Y:S01]  /*c7d0*/  @P0 ATOMG.E.ADD.STRONG.GPU PT, R3, desc[UR50][R2.64], R5 ;  /* 0x00000005020309a8 */ /* 0x002ea200081ee1f2 */
[----:B------:R-:W0:Y:S02]  /*c7e0*/  S2R R4, SR_LTMASK ;  /* 0x0000000000047919 */ /* 0x000e240000003900 */
[----:B0-----:R-:W-:-:S04]  /*c7f0*/  LOP3.LUT R4, R4, UR4, RZ, 0xc0, !PT ;  /* 0x0000000404047c12 */ /* 0x001fc8000f8ec0ff */
[----:B------:R-:W0:Y:S01]  /*c800*/  POPC R7, R4 ;  /* 0x0000000400077309 */ /* 0x000e220000000000 */
[----:B--2---:R-:W0:Y:S02]  /*c810*/  SHFL.IDX PT, R0, R3, R0, 0x1f ;  /* 0x00001f0003007589 */ /* 0x004e2400000e0000 */
[----:B0-----:R-:W-:Y:S01]  /*c820*/  IADD3 R16, R0, UR49, R7 ;  /* 0x0000003100107c10 */ /* 0x001fe2000fffe007 */
[----:B------:R-:W-:Y:S06]  /*c830*/  BRA `(.L_x_280) ;  /* 0x0000004800c07947 */ /* 0x000fec0003800000 */
.L_x_279:
[----:B------:R-:W-:Y:S01]  /*c840*/  VIADD R0, R23, 0x28400 ;  /* 0x0002840017007836 */ /* 0x000fe20000000000 */
[----:B------:R-:W-:Y:S04]  /*c850*/  BSSY B6, `(.L_x_281) ;  /* 0x0000013000067945 */ /* 0x000fe80003800000 */
[----:B------:R-:W-:-:S13]  /*c860*/  LOP3.LUT P0, RZ, R0, 0x3ff, RZ, 0xc0, !PT ;  /* 0x000003ff00ff7812 */ /* 0x000fda000780c0ff */
[----:B------:R-:W-:Y:S05]  /*c870*/  @!P0 BRA `(.L_x_282) ;  /* 0x0000000000408947 */ /* 0x000fea0003800000 */
[----:B------:R-:W-:Y:S01]  /*c880*/  MOV R2, 0x0 ;  /* 0x0000000000027802 */ /* 0x000fe20000000f00 */
        /* <DEDUP_REMOVED lines=15> */
.L_x_282:
[----:B------:R-:W-:Y:S05]  /*c980*/  BSYNC B6 ;  /* 0x0000000000067941 */ /* 0x000fea0003800000 */
.L_x_281:
[----:B------:R-:W-:Y:S01]  /*c990*/  VIADD R0, R23, 0x10400 ;  /* 0x0001040017007836 */ /* 0x000fe20000000000 */
[----:B------:R-:W-:Y:S01]  /*c9a0*/  LOP3.LUT R26, R26, 0xfffffffe, RZ, 0xc0, !PT ;  /* 0xfffffffe1a1a7812 */ /* 0x000fe200078ec0ff */
[----:B------:R-:W-:Y:S03]  /*c9b0*/  BSSY B6, `(.L_x_283) ;  /* 0x0000014000067945 */ /* 0x000fe60003800000 */
[----:B------:R-:W-:-:S13]  /*c9c0*/  LOP3.LUT P0, RZ, R0, 0x3ff, RZ, 0xc0, !PT ;  /* 0x000003ff00ff7812 */ /* 0x000fda000780c0ff */
[----:B------:R-:W-:Y:S01]  /*c9d0*/  @P0 LOP3.LUT R26, R26, 0x1, RZ, 0xfc, !PT ;  /* 0x000000011a1a0812 */ /* 0x000fe200078efcff */
[----:B------:R-:W-:Y:S06]  /*c9e0*/  @!P0 BRA `(.L_x_284) ;  /* 0x0000000000408947 */ /* 0x000fec0003800000 */
        /* <DEDUP_REMOVED lines=16> */
.L_x_284:
[----:B------:R-:W-:Y:S05]  /*caf0*/  BSYNC B6 ;  /* 0x0000000000067941 */ /* 0x000fea0003800000 */
.L_x_283:
        /* <DEDUP_REMOVED lines=20> */
.L_x_286:
[----:B------:R-:W-:Y:S05]  /*cc40*/  BSYNC B6 ;  /* 0x0000000000067941 */ /* 0x000fea0003800000 */
.L_x_285:
[----:B------:R-:W-:Y:S01]  /*cc50*/  LOP3.LUT P6, RZ, R26, 0x1, RZ, 0xc0, !PT ;  /* 0x000000011aff7812 */ /* 0x000fe200078cc0ff */
[----:B------:R-:W-:-:S12]  /*cc60*/  BSSY B6, `(.L_x_287) ;  /* 0x0000012000067945 */ /* 0x000fd80003800000 */
        /* <DEDUP_REMOVED lines=17> */
.L_x_288:
[----:B------:R-:W-:Y:S05]  /*cd80*/  BSYNC B6 ;  /* 0x0000000000067941 */ /* 0x000fea0003800000 */
.L_x_287:
[----:B------:R-:W-:Y:S01]  /*cd90*/  ULDC.64 UR4, c[0x0][0x9f8] ;  /* 0x00027e0000047ab9 */ /* 0x000fe20000000a00 */
[----:B------:R-:W0:Y:S01]  /*cda0*/  S2R R20, SR_TID.X ;  /* 0x0000000000147919 */ /* 0x000e220000002100 */
[----:B------:R-:W-:Y:S01]  /*cdb0*/  UISETP.NE.U32.AND UP0, UPT, UR4, URZ, UPT ;  /* 0x0000003f0400728c */ /* 0x000fe2000bf05070 */
[----:B------:R-:W1:Y:S03]  /*cdc0*/  LDC R8, c[0x0][0x430] ;  /* 0x00010c00ff087b82 */ /* 0x000e660000000800 */
[----:B------:R-:W-:-:S06]  /*cdd0*/  UISETP.NE.AND.EX UP0, UPT, UR5, URZ, UPT, UP0 ;  /* 0x0000003f0500728c */ /* 0x000fcc000bf05300 */
[----:B------:R-:W-:-:S05]  /*cde0*/  PLOP3.LUT P0, PT, PT, PT, UP0, 0x80, 0x0 ;  /* 0x000000000000781c */ /* 0x000fca0003f0f008 */
[----:B------:R-:W-:-:S04]  /*cdf0*/  @UP0 UIADD3 UR4, UP1, UR38, UR4, URZ ;  /* 0x0000000426040290 */ /* 0x000fc8000ff3e03f */
[----:B------:R-:W-:Y:S02]  /*ce00*/  @UP0 UIADD3.X UR5, UR39, UR5, URZ, UP1, !UPT ;  /* 0x0000000527050290 */ /* 0x000fe40008ffe43f */
[----:B------:R-:W-:-:S04]  /*ce10*/  IMAD.U32 R2, RZ, RZ, UR4 ;  /* 0x00000004ff027e24 */ /* 0x000fc8000f8e00ff */
[----:B------:R-:W-:-:S05]  /*ce20*/  IMAD.U32 R3, RZ, RZ, UR5 ;  /* 0x00000005ff037e24 */ /* 0x000fca000f8e00ff */
[----:B------:R2:W3:Y:S01]  /*ce30*/  @P0 LDG.E R30, desc[UR50][R2.64] ;  /* 0x00000032021e0981 */ /* 0x0004e2000c1e1900 */
[----:B-1----:R-:W-:Y:S01]  /*ce40*/  ISETP.NE.AND P1, PT, R8, 0x1, PT ;  /* 0x000000010800780c */ /* 0x002fe20003f25270 */
[----:B------:R-:W-:Y:S01]  /*ce50*/  IMAD.U32 R10, RZ, RZ, UR43 ;  /* 0x0000002bff0a7e24 */ /* 0x000fe2000f8e00ff */
[C---:B0-----:R-:W-:Y:S01]  /*ce60*/  LOP3.LUT R21, R20.reuse, 0x7f, RZ, 0xc0, !PT ;  /* 0x0000007f14157812 */ /* 0x041fe200078ec0ff */
[----:B------:R-:W-:Y:S01]  /*ce70*/  IMAD.SHL.U32 R20, R20, 0x10, RZ ;  /* 0x0000001014147824 */ /* 0x000fe200078e00ff */
[----:B------:R-:W-:Y:S02]  /*ce80*/  LOP3.LUT R26, R26, 0xfffffff7, RZ, 0xc0, !PT ;  /* 0xfffffff71a1a7812 */ /* 0x000fe400078ec0ff */
[----:B------:R-:W-:Y:S02]  /*ce90*/  SHF.R.U32.HI R21, RZ, 0x3, R21 ;  /* 0x00000003ff157819 */ /* 0x000fe40000011615 */
[----:B------:R-:W-:Y:S02]  /*cea0*/  LEA R10, R10, 0xffffff80, 0x7 ;  /* 0xffffff800a0a7811 */ /* 0x000fe400078e38ff */
[----:B------:R-:W-:-:S03]  /*ceb0*/  LOP3.LUT R20, R21, 0x70, R20, 0xf8, !PT ;  /* 0x0000007015147812 */ /* 0x000fc600078ef814 */
[----:B------:R-:W0:Y:S01]  /*cec0*/  @P1 LDC R0, c[0x0][0x434] ;  /* 0x00010d00ff001b82 */ /* 0x000e220000000800 */
[----:B------:R-:W-:Y:S02]  /*ced0*/  LOP3.LUT R4, R20, R10, RZ, 0xfc, !PT ;  /* 0x0000000a14047212 */ /* 0x000fe400078efcff */
[----:B------:R-:W-:Y:S02]  /*cee0*/  @P1 LOP3.LUT R26, R26, 0x8, RZ, 0xfc, !PT ;  /* 0x000000081a1a1812 */ /* 0x000fe400078efcff */
[C---:B------:R-:W-:Y:S01]  /*cef0*/  ISETP.GE.AND P0, PT, R4.reuse, UR42, PT ;  /* 0x0000002a04007c0c */ /* 0x040fe2000bf06270 */
[----:B------:R-:W-:Y:S02]  /*cf00*/  VIADD R7, R4, UR36 ;  /* 0x0000002404077c36 */ /* 0x000fe40008000000 */
[----:B------:R-:W1:Y:S02]  /*cf10*/  @P1 LDC R5, c[0x0][0x438] ;  /* 0x00010e00ff051b82 */ /* 0x000e640000000800 */
[----:B------:R-:W-:-:S08]  /*cf20*/  IMAD.MOV.U32 R6, RZ, RZ, R7 ;  /* 0x000000ffff067224 */ /* 0x000fd000078e0007 */
[----:B--2---:R-:W2:Y:S01]  /*cf30*/  @!P0 LDC.64 R2, c[0x0][0x428] ;  /* 0x00010a00ff028b82 */ /* 0x004ea20000000a00 */
[----:B0-----:R-:W-:-:S05]  /*cf40*/  @P1 IMAD.HI.U32 R0, R7, R0, RZ ;  /* 0x0000000007001227 */ /* 0x001fca00078e00ff */
[----:B-1----:R-:W-:Y:S02]  /*cf50*/  @P1 SHF.R.U32.HI R6, RZ, R5, R0 ;  /* 0x00000005ff061219 */ /* 0x002fe40000011600 */
[----:B------:R-:W0:Y:S03]  /*cf60*/  @!P0 LDC.64 R4, c[0x0][0x418] ;  /* 0x00010600ff048b82 */ /* 0x000e260000000a00 */
[----:B------:R-:W-:-:S04]  /*cf70*/  IMAD.MOV R0, RZ, RZ, -R6 ;  /* 0x000000ffff007224 */ /* 0x000fc800078e0a06 */
[----:B------:R-:W-:Y:S01]  /*cf80*/  IMAD R0, R8, R0, R7 ;  /* 0x0000000008007224 */ /* 0x000fe200078e0207 */
[----:B------:R-:W-:Y:S01]  /*cf90*/  @!P0 SHF.R.S32.HI R7, RZ, 0x1f, R6 ;  /* 0x0000001fff078819 */ /* 0x000fe20000011406 */
[----:B------:R-:W1:Y:S01]  /*cfa0*/  LDC R8, c[0x0][0x2f4] ;  /* 0x0000bd00ff087b82 */ /* 0x000e620000000800 */
[----:B------:R-:W-:Y:S02]  /*cfb0*/  LOP3.LUT R20, R28, 0x80, RZ, 0xfc, !PT ;  /* 0x000000801c147812 */ /* 0x000fe400078efcff */
[----:B------:R-:W-:Y:S01]  /*cfc0*/  LOP3.LUT R26, R26, 0xfffffffd, RZ, 0xc0, !PT ;  /* 0xfffffffd1a1a7812 */ /* 0x000fe200078ec0ff */
[----:B------:R-:W-:-:S05]  /*cfd0*/  IMAD.U32 R9, RZ, RZ, UR46 ;  /* 0x0000002eff097e24 */ /* 0x000fca000f8e00ff */
[----:B------:R-:W-:Y:S01]  /*cfe0*/  ISETP.NE.AND P2, PT, R9, 0x3, PT ;  /* 0x000000030900780c */ /* 0x000fe20003f45270 */
[----:B------:R-:W-:Y:S01]  /*cff0*/  UMOV UR4, 0xffffffff ;  /* 0xffffffff00047882 */ /* 0x000fe20000000000 */
[----:B---3--:R-:W-:Y:S01]  /*d000*/  SHF.R.S32.HI R32, RZ, 0x1f, R30 ;  /* 0x0000001fff207819 */ /* 0x008fe2000001141e */
[----:B--2---:R-:W-:-:S04]  /*d010*/  @!P0 IMAD.WIDE.U32 R6, R30, R2, R6 ;  /* 0x000000021e068225 */ /* 0x004fc800078e0006 */
[----:B------:R-:W-:-:S04]  /*d020*/  @!P0 IMAD R2, R32, R2, RZ ;  /* 0x0000000220028224 */ /* 0x000fc800078e02ff */
[----:B------:R-:W-:Y:S01]  /*d030*/  @!P0 IMAD R3, R30, R3, R2 ;  /* 0x000000031e038224 */ /* 0x000fe200078e0202 */
[----:B0-----:R-:W-:Y:S01]  /*d040*/  @!P0 LEA R2, P1, R6, R4, 0x2 ;  /* 0x0000000406028211 */ /* 0x001fe200078210ff */
[----:B------:R-:W-:Y:S02]  /*d050*/  IMAD.MOV.U32 R4, RZ, RZ, RZ ;  /* 0x000000ffff047224 */ /* 0x000fe400078e00ff */
[----:B------:R-:W-:-:S05]  /*d060*/  @!P0 IMAD.IADD R3, R7, 0x1, R3 ;  /* 0x0000000107038824 */ /* 0x000fca00078e0203 */
[----:B------:R-:W-:Y:S02]  /*d070*/  @!P0 LEA.HI.X R3, R6, R5, R3, 0x2, P1 ;  /* 0x0000000506038211 */ /* 0x000fe400008f1403 */
[----:B-1----:R-:W-:-:S03]  /*d080*/  ISETP.GE.AND P1, PT, R28, R8, PT ;  /* 0x000000081c00720c */ /* 0x002fc60003f26270 */
[----:B------:R0:W5:Y:S01]  /*d090*/  @!P0 LDG.E R4, desc[UR50][R2.64] ;  /* 0x0000003202048981 */ /* 0x000162000c1e1900 */
[----:B------:R-:W-:-:S09]  /*d0a0*/  ISETP.GE.AND P0, PT, R20, R8, PT ;  /* 0x000000081400720c */ /* 0x000fd20003f06270 */
[----:B------:R-:W-:-:S04]  /*d0b0*/  @P1 LOP3.LUT R26, R26, 0x2, RZ, 0xfc, !PT ;  /* 0x000000021a1a1812 */ /* 0x000fc800078efcff */
[----:B------:R-:W-:-:S04]  /*d0c0*/  LOP3.LUT R26, R26, 0xfffffffb, RZ, 0xc0, !PT ;  /* 0xfffffffb1a1a7812 */ /* 0x000fc800078ec0ff */
[----:B------:R-:W-:-:S04]  /*d0d0*/  LOP3.LUT R26, R26, 0xfffffffe, RZ, 0xc0, !PT ;  /* 0xfffffffe1a1a7812 */ /* 0x000fc800078ec0ff */
[----:B------:R-:W-:-:S04]  /*d0e0*/  @P0 LOP3.LUT R26, R26, 0x1, RZ, 0xfc, !PT ;  /* 0x000000011a1a0812 */ /* 0x000fc800078efcff */
[----:B------:R-:W-:Y:S01]  /*d0f0*/  @P2 LOP3.LUT R26, R26, 0x4, RZ, 0xfc, !PT ;  /* 0x000000041a1a2812 */ /* 0x000fe200078efcff */
[----:B0-----:R-:W-:Y:S06]  /*d100*/  BRA.DIV UR4, `(.L_x_289) ;  /* 0x00000052046c7947 */ /* 0x001fec000b800000 */
.L_x_369:
[----:B------:R-:W-:Y:S01]  /*d110*/  SHF.R.S32.HI R31, RZ, 0x1f, R18 ;  /* 0x0000001fff1f7819 */ /* 0x000fe20000011412 */
[----:B------:R-:W-:Y:S06]  /*d120*/  @!P2 BRA `(.L_x_290) ;  /* 0x000000000004a947 */ /* 0x000fec0003800000 */
[----:B------:R-:W-:Y:S01]  /*d130*/  BPT.TRAP 0x1 ;  /* 0x000000040000795c */ /* 0x000fe20000300000 */
.L_x_290:
[----:B------:R-:W-:Y:S01]  /*d140*/  IMAD R6, R25, 0x8, R23 ;  /* 0x0000000819067824 */ /* 0x000fe200078e0217 */
[----:B------:R-:W-:Y:S01]  /*d150*/  SHF.L.U32 R2, R29, 0x1f, RZ ;  /* 0x0000001f1d027819 */ /* 0x000fe200000006ff */
[----:B------:R-:W-:Y:S01]  /*d160*/  BSSY B0, `(.L_x_291) ;  /* 0x0000005000007945 */ /* 0x000fe20003800000 */
[----:B------:R-:W-:Y:S02]  /*d170*/  SHF.R.S32.HI R20, RZ, 0x1f, R0 ;  /* 0x0000001fff147819 */ /* 0x000fe40000011400 */
[----:B------:R-:W0:Y:S01]  /*d180*/  SYNCS.PHASECHK.TRANS64.TRYWAIT P0, [R6+URZ+0x38880], R2 ;  /* 0x03888002060075a7 */ /* 0x000e22000800017f */
[----:B------:R1:W-:Y:S02]  /*d190*/  STL [R1+0x8], R2 ;  /* 0x0000080201007387 */ /* 0x0003e40000100800 */
[----:B01----:R-:W-:Y:S05]  /*d1a0*/  @!P0 BRA `(.L_x_292) ;  /* 0x0000005000708947 */ /* 0x003fea0003800000 */
.L_x_370:
[----:B------:R-:W-:Y:S05]  /*d1b0*/  BSYNC B0 ;  /* 0x0000000000007941 */ /* 0x000fea0003800000 */
.L_x_291:
[----:B------:R-:W1:Y:S01]  /*d1c0*/  S2R R7, SR_TID.X ;  /* 0x0000000000077919 */ /* 0x000e620000002100 */
[----:B------:R-:W-:Y:S01]  /*d1d0*/  ULDC.64 UR4, c[0x0][0x328] ;  /* 0x0000ca0000047ab9 */ /* 0x000fe20000000a00 */
[----:B-----5:R-:W-:Y:S01]  /*d1e0*/  SHF.R.S32.HI R21, RZ, 0x1f, R4 ;  /* 0x0000001fff157819 */ /* 0x020fe20000011404 */
[----:B------:R-:W-:Y:S01]  /*d1f0*/  IMAD R5, R20, UR4, RZ ;  /* 0x0000000414057c24 */ /* 0x000fe2000f8e02ff */
[----:B------:R-:W-:Y:S01]  /*d200*/  ULDC.64 UR6, c[0x0][0x318] ;  /* 0x0000c60000067ab9 */ /* 0x000fe20000000a00 */
[----:B0-----:R-:W-:Y:S01]  /*d210*/  IMAD.WIDE.U32 R2, R0, UR4, RZ ;  /* 0x0000000400027c25 */ /* 0x001fe2000f8e00ff */
[----:B------:R-:W-:-:S03]  /*d220*/  LOP3.LUT R26, R26, 0xffffff7f, RZ, 0xc0, !PT ;  /* 0xffffff7f1a1a7812 */ /* 0x000fc600078ec0ff */
[----:B------:R-:W-:Y:S01]  /*d230*/  IMAD R5, R0, UR5, R5 ;  /* 0x0000000500057c24 */ /* 0x000fe2000f8e0205 */
        /* <DEDUP_REMOVED lines=10> */
[----:B------:R-:W-:Y:S01]  /*d2e0*/  UMOV UR4, 0xffffffff ;  /* 0xffffffff00047882 */ /* 0x000fe20000000000 */
[----:B-1----:R-:W-:-:S02]  /*d2f0*/  LOP3.LUT R7, R7, 0x7f, RZ, 0xc0, !PT ;  /* 0x0000007f07077812 */ /* 0x002fc400078ec0ff */
[----:B------:R-:W-:Y:S01]  /*d300*/  IMAD R5, R25, 0x8000, R37 ;  /* 0x0000800019057824 */ /* 0x000fe200078e0225 */
[----:B------:R-:W-:Y:S02]  /*d310*/  IADD3 R8, P0, R2, UR6, RZ ;  /* 0x0000000602087c10 */ /* 0x000fe4000ff1e0ff */
[----:B------:R-:W-:Y:S02]  /*d320*/  SHF.R.U32.HI R7, RZ, 0x3, R7 ;  /* 0x00000003ff077819 */ /* 0x000fe40000011607 */
[----:B------:R-:W-:Y:S02]  /*d330*/  IADD3.X R9, R3, UR7, R9, P0, !PT ;  /* 0x0000000703097c10 */ /* 0x000fe400087fe409 */
[----:B------:R-:W-:-:S04]  /*d340*/  IADD3 R7, -R7, UR42, -R10 ;  /* 0x0000002a07077c10 */ /* 0x000fc8000fffe90a */
[----:B------:R-:W-:-:S13]  /*d350*/  ISETP.GE.AND P0, PT, R7, 0x1, PT ;  /* 0x000000010700780c */ /* 0x000fda0003f06270 */
[----:B------:R-:W-:Y:S01]  /*d360*/  @P0 LOP3.LUT R26, R26, 0x80, RZ, 0xfc, !PT ;  /* 0x000000801a1a0812 */ /* 0x000fe200078efcff */
[----:B------:R-:W-:Y:S06]  /*d370*/  BRA.DIV UR4, `(.L_x_293) ;  /* 0x0000005204147947 */ /* 0x000fec000b800000 */
[----:B------:R-:W0:Y:S01]  /*d380*/  LDC R11, c[0x0][0x2f4] ;  /* 0x0000bd00ff0b7b82 */ /* 0x000e220000000800 */
[----:B------:R-:W1:Y:S01]  /*d390*/  SHFL.IDX PT, R2, R8, RZ, 0x181f ;  /* 0x00181fff08027589 */ /* 0x000e6200000e0000 */
[----:B------:R-:W-:Y:S01]  /*d3a0*/  LOP3.LUT R10, R28, 0x80, RZ, 0xfc, !PT ;  /* 0x000000801c0a7812 */ /* 0x000fe200078efcff */
[----:B------:R-:W-:Y:S01]  /*d3b0*/  IMAD.IADD R5, R23, 0x1, R5 ;  /* 0x0000000117057824 */ /* 0x000fe200078e0205 */
[C---:B------:R-:W-:Y:S01]  /*d3c0*/  ISETP.GE.AND P3, PT, R7.reuse, 0x11, PT ;  /* 0x000000110700780c */ /* 0x040fe20003f66270 */
[----:B------:R-:W2:Y:S01]  /*d3d0*/  SHFL.IDX PT, R3, R9, RZ, 0x181f ;  /* 0x00181fff09037589 */ /* 0x000ea200000e0000 */
[----:B------:R-:W-:Y:S02]  /*d3e0*/  LOP3.LUT R26, R26, 0xffffffdf, RZ, 0xc0, !PT ;  /* 0xffffffdf1a1a7812 */ /* 0x000fe400078ec0ff */
[C---:B------:R-:W-:Y:S02]  /*d3f0*/  ISETP.GE.AND P6, PT, R7.reuse, 0x71, PT ;  /* 0x000000710700780c */ /* 0x040fe40003fc6270 */
[----:B------:R-:W-:-:S02]  /*d400*/  ISETP.GE.AND P5, PT, R7, 0x31, PT ;  /* 0x000000310700780c */ /* 0x000fc40003fa6270 */
[----:B------:R-:W-:-:S05]  /*d410*/  ISETP.GE.AND P4, PT, R7, 0x41, PT ;  /* 0x000000410700780c */ /* 0x000fca0003f86270 */
[----:B------:R-:W-:Y:S02]  /*d420*/  @P3 LOP3.LUT R26, R26, 0x20, RZ, 0xfc, !PT ;  /* 0x000000201a1a3812 */ /* 0x000fe400078efcff */
[C---:B------:R-:W-:Y:S02]  /*d430*/  ISETP.GE.AND P3, PT, R7.reuse, 0x51, PT ;  /* 0x000000510700780c */ /* 0x040fe40003f66270 */
[----:B------:R-:W-:Y:S02]  /*d440*/  LOP3.LUT R26, R26, 0xffffffef, RZ, 0xc0, !PT ;  /* 0xffffffef1a1a7812 */ /* 0x000fe400078ec0ff */
[C---:B0-----:R-:W-:Y:S02]  /*d450*/  ISETP.GE.AND P1, PT, R28.reuse, R11, PT ;  /* 0x0000000b1c00720c */ /* 0x041fe40003f26270 */
[----:B-1----:R-:W-:Y:S02]  /*d460*/  IADD3 R2, P0, R28, R2, RZ ;  /* 0x000000021c027210 */ /* 0x002fe40007f1e0ff */
[----:B------:R-:W-:-:S03]  /*d470*/  ISETP.LT.OR P2, PT, R7, 0x1, P1 ;  /* 0x000000010700780c */ /* 0x000fc60000f41670 */
[----:B--2---:R-:W-:Y:S01]  /*d480*/  IMAD.X R3, RZ, RZ, R3, P0 ;  /* 0x000000ffff037224 */ /* 0x004fe200000e0603 */
[----:B------:R-:W-:-:S09]  /*d490*/  ISETP.GE.AND P0, PT, R10, R11, PT ;  /* 0x0000000b0a00720c */ /* 0x000fd20003f06270 */
[----:B------:R-:W-:Y:S01]  /*d4a0*/  @!PT LDS RZ, [RZ] ;  /* 0x00000000fffff984 */ /* 0x000fe20000000800 */
[----:B------:R-:W-:Y:S01]  /*d4b0*/  LDGSTS.E.BYPASS.LTC128B.128 [R5+0x10400], desc[UR50][R2.64], !P2 ;  /* 0x1040000002057fae */ /* 0x000fe2000d101d72 */
[----:B------:R-:W-:-:S13]  /*d4c0*/  ISETP.LT.OR P2, PT, R7, 0x1, P0 ;  /* 0x000000010700780c */ /* 0x000fda0000741670 */
[----:B------:R0:W-:Y:S04]  /*d4d0*/  LDGSTS.E.BYPASS.LTC128B.128 [R5+0x14400], desc[UR50][R2.64+0x80], !P2 ;  /* 0x1440008002057fae */ /* 0x0001e8000d101d72 */
[----:B0-----:R-:W0:Y:S04]  /*d4e0*/  SHFL.IDX PT, R2, R8, 0x1, 0x181f ;  /* 0x00381f0008027f89 */ /* 0x001e2800000e0000 */
[----:B------:R-:W1:Y:S01]  /*d4f0*/  SHFL.IDX PT, R3, R9, 0x1, 0x181f ;  /* 0x00381f0009037f89 */ /* 0x000e6200000e0000 */
[----:B0-----:R-:W-:-:S05]  /*d500*/  IADD3 R2, P2, R28, R2, RZ ;  /* 0x000000021c027210 */ /* 0x001fca0007f5e0ff */
[----:B-1----:R-:W-:Y:S01]  /*d510*/  IMAD.X R3, RZ, RZ, R3, P2 ;  /* 0x000000ffff037224 */ /* 0x002fe200010e0603 */
[----:B------:R-:W-:-:S13]  /*d520*/  ISETP.LT.OR P2, PT, R7, 0x11, P1 ;  /* 0x000000110700780c */ /* 0x000fda0000f41670 */
        /* <DEDUP_REMOVED lines=36> */
[----:B------:R-:W1:Y:S04]  /*d770*/  SHFL.IDX PT, R3, R9, 0x6, 0x181f ;  /* 0x00d81f0009037f89 */ /* 0x000e6800000e0000 */
[----:B------:R-:W2:Y:S01]  /*d780*/  SHFL.IDX PT, R9, R9, 0x7, 0x181f ;  /* 0x00f81f0009097f89 */ /* 0x000ea200000e0000 */
[----:B0-----:R-:W-:-:S05]  /*d790*/  IADD3 R2, P2, R28, R2, RZ ;  /* 0x000000021c027210 */ /* 0x001fca0007f5e0ff */
[----:B-1----:R-:W-:Y:S01]  /*d7a0*/  IMAD.X R3, RZ, RZ, R3, P2 ;  /* 0x000000ffff037224 */ /* 0x002fe200010e0603 */
[----:B------:R-:W-:-:S13]  /*d7b0*/  ISETP.LT.OR P2, PT, R7, 0x61, P1 ;  /* 0x000000610700780c */ /* 0x000fda0000f41670 */
[----:B------:R-:W-:Y:S01]  /*d7c0*/  LDGSTS.E.BYPASS.LTC128B.128 [R5+0x13400], desc[UR50][R2.64], !P2 ;  /* 0x1340000002057fae */ /* 0x000fe2000d101d72 */
[----:B------:R-:W-:-:S13]  /*d7d0*/  ISETP.LT.OR P2, PT, R7, 0x61, P0 ;  /* 0x000000610700780c */ /* 0x000fda0000741670 */
[----:B------:R0:W-:Y:S01]  /*d7e0*/  LDGSTS.E.BYPASS.LTC128B.128 [R5+0x17400], desc[UR50][R2.64+0x80], !P2 ;  /* 0x1740008002057fae */ /* 0x0001e2000d101d72 */
[----:B------:R-:W-:-:S03]  /*d7f0*/  ISETP.GE.AND P2, PT, R7, 0x21, PT ;  /* 0x000000210700780c */ /* 0x000fc60003f46270 */
[----:B0-----:R0:W1:Y:S10]  /*d800*/  SHFL.IDX PT, R2, R8, 0x7, 0x181f ;  /* 0x00f81f0008027f89 */ /* 0x00107400000e0000 */
[----:B------:R-:W-:-:S02]  /*d810*/  @P2 LOP3.LUT R26, R26, 0x10, RZ, 0xfc, !PT ;  /* 0x000000101a1a2812 */ /* 0x000fc400078efcff */
[----:B------:R-:W-:Y:S02]  /*d820*/  ISETP.GE.AND P2, PT, R7, 0x61, PT ;  /* 0x000000610700780c */ /* 0x000fe40003f46270 */
[----:B------:R-:W-:-:S04]  /*d830*/  LOP3.LUT R26, R26, 0xffffffbf, RZ, 0xc0, !PT ;  /* 0xffffffbf1a1a7812 */ /* 0x000fc800078ec0ff */
[----:B0-2---:R-:W-:-:S07]  /*d840*/  @P6 LOP3.LUT R26, R26, 0x40, RZ, 0xfc, !PT ;  /* 0x000000401a1a6812 */ /* 0x005fce00078efcff */
.L_x_388:
[C---:B------:R-:W-:Y:S02]  /*d850*/  ISETP.LT.OR P1, PT, R7.reuse, 0x71, P1 ;  /* 0x000000710700780c */ /* 0x040fe40000f21670 */
[----:B------:R-:W-:Y:S02]  /*d860*/  ISETP.LT.OR P0, PT, R7, 0x71, P0 ;  /* 0x000000710700780c */ /* 0x000fe40000701670 */
[----:B-1----:R-:W-:-:S05]  /*d870*/  IADD3 R2, P6, R28, R2, RZ ;  /* 0x000000021c027210 */ /* 0x002fca0007fde0ff */
[----:B------:R-:W-:-:S05]  /*d880*/  IMAD.X R3, RZ, RZ, R9, P6 ;  /* 0x000000ffff037224 */ /* 0x000fca00030e0609 */
[----:B------:R-:W-:Y:S01]  /*d890*/  @!PT LDS RZ, [RZ] ;  /* 0x00000000fffff984 */ /* 0x000fe20000000800 */
[----:B------:R-:W-:Y:S01]  /*d8a0*/  @!PT LDS RZ, [RZ] ;  /* 0x00000000fffff984 */ /* 0x000fe20000000800 */
[----:B------:R-:W-:Y:S01]  /*d8b0*/  @!PT LDS RZ, [RZ] ;  /* 0x00000000fffff984 */ /* 0x000fe20000000800 */
[----:B------:R0:W-:Y:S04]  /*d8c0*/  LDGSTS.E.BYPASS.LTC128B.128 [R5+0x13c00], desc[UR50][R2.64], !P1 ;  /* 0x13c0000002057fae */ /* 0x0001e8000c901d72 */
[----:B------:R0:W-:Y:S01]  /*d8d0*/  LDGSTS.E.BYPASS.LTC128B.128 [R5+0x17c00], desc[UR50][R2.64+0x80], !P0 ;  /* 0x17c0008002057fae */ /* 0x0001e2000c101d72 */
[----:B------:R-:W-:Y:S01]  /*d8e0*/  PLOP3.LUT P0, PT, PT, PT, PT, 0x80, 0x0 ;  /* 0x000000000000781c */ /* 0x000fe20003f0f070 */
[----:B------:R-:W-:-:S12]  /*d8f0*/  NOP ;  /* 0x0000000000007918 */ /* 0x000fd80000000000 */
.L_x_294:
        /* <DEDUP_REMOVED lines=11> */
.L_x_295:
[----:B------:R0:W-:Y:S01]  /*d9b0*/  SYNCS.ARRIVE.TRANS64.A1T0 RZ, [R6+URZ+0x38870], RZ ;  /* 0x038870ff06ff79a7 */ /* 0x0001e2000810003f */
[----:B------:R-:W-:Y:S05]  /*d9c0*/  @!P6 BRA `(.L_x_296) ;  /* 0x000000000004e947 */ /* 0x000fea0003800000 */
[----:B------:R-:W-:Y:S01]  /*d9d0*/  BPT.TRAP 0x1 ;  /* 0x000000040000795c */ /* 0x000fe20000300000 */
.L_x_296:
[----:B------:R-:W2:Y:S01]  /*d9e0*/  LDL R2, [R1+0x8] ;  /* 0x0000080001027983 */ /* 0x000ea20000100800 */
[----:B------:R-:W-:Y:S01]  /*d9f0*/  BSSY B0, `(.L_x_297) ;  /* 0x0000003000007945 */ /* 0x000fe20003800000 */
[----:B--2---:R-:W1:Y:S03]  /*da00*/  SYNCS.PHASECHK.TRANS64.TRYWAIT P0, [R6+URZ+0x38840], R2 ;  /* 0x03884002060075a7 */ /* 0x004e66000800017f */
[----:B-1----:R-:W-:Y:S05]  /*da10*/  @!P0 BRA `(.L_x_298) ;  /* 0x0000005400408947 */ /* 0x002fea0003800000 */
.L_x_389:
[----:B------:R-:W-:Y:S05]  /*da20*/  BSYNC B0 ;  /* 0x0000000000007941 */ /* 0x000fea0003800000 */
.L_x_297:
[----:B------:R-:W-:Y:S01]  /*da30*/  ULDC.64 UR4, c[0x0][0x300] ;  /* 0x0000c00000047ab9 */ /* 0x000fe20000000a00 */
[----:B------:R-:W2:Y:S01]  /*da40*/  LDC R8, c[0x0][0x2f4] ;  /* 0x0000bd00ff087b82 */ /* 0x000ea20000000800 */
[----:B------:R-:W-:Y:S01]  /*da50*/  IMAD R7, R20, UR4, RZ ;  /* 0x0000000414077c24 */ /* 0x000fe2000f8e02ff */
[----:B------:R-:W-:Y:S01]  /*da60*/  ULDC.64 UR6, c[0x0][0x2e8] ;  /* 0x0000ba0000067ab9 */ /* 0x000fe20000000a00 */
[----:B-1----:R-:W-:Y:S01]  /*da70*/  IMAD.WIDE.U32 R2, R0, UR4, RZ ;  /* 0x0000000400027c25 */ /* 0x002fe2000f8e00ff */
[----:B------:R-:W-:-:S03]  /*da80*/  LOP3.LUT R9, R28, 0x80, RZ, 0xfc, !PT ;  /* 0x000000801c097812 */ /* 0x000fc600078efcff */
        /* <DEDUP_REMOVED lines=9> */
[C---:B------:R-:W-:Y:S01]  /*db20*/  IMAD.WIDE.U32 R2, R18.reuse, UR4, R2 ;  /* 0x0000000412027c25 */ /* 0x040fe2000f8e0002 */
[----:B------:R-:W-:Y:S01]  /*db30*/  UMOV UR4, 0xffffffff ;  /* 0xffffffff00047882 */ /* 0x000fe20000000000 */
[----:B--2---:R-:W-:Y:S02]  /*db40*/  ISETP.GE.AND P1, PT, R9, R8, PT ;  /* 0x000000080900720c */ /* 0x004fe40003f26270 */
[----:B------:R-:W-:Y:S01]  /*db50*/  IMAD R0, R18, UR5, R7 ;  /* 0x0000000512007c24 */ /* 0x000fe2000f8e0207 */
[----:B------:R-:W-:-:S04]  /*db60*/  IADD3 R4, P0, R2, UR6, RZ ;  /* 0x0000000602047c10 */ /* 0x000fc8000ff1e0ff */
[----:B------:R-:W-:Y:S01]  /*db70*/  IADD3.X R0, R3, UR7, R0, P0, !PT ;  /* 0x0000000703007c10 */ /* 0x000fe200087fe400 */
[----:B------:R-:W-:Y:S08]  /*db80*/  BRA.DIV UR4, `(.L_x_299) ;  /* 0x0000005204fc7947 */ /* 0x000ff0000b800000 */
[----:B------:R-:W1:Y:S01]  /*db90*/  SHFL.IDX PT, R3, R4, RZ, 0x181f ;  /* 0x00181fff04037589 */ /* 0x000e6200000e0000 */
[----:B------:R-:W-:Y:S02]  /*dba0*/  LOP3.LUT R26, R26, 0xfffff7ff, RZ, 0xc0, !PT ;  /* 0xfffff7ff1a1a7812 */ /* 0x000fe400078ec0ff */
[----:B------:R-:W-:Y:S01]  /*dbb0*/  ISETP.GE.AND P6, PT, R28, R8, PT ;  /* 0x000000081c00720c */ /* 0x000fe20003fc6270 */
[----:B------:R-:W2:Y:S01]  /*dbc0*/  SHFL.IDX PT, R2, R0, RZ, 0x181f ;  /* 0x00181fff00027589 */ /* 0x000ea200000e0000 */
[----:B------:R-:W-:-:S03]  /*dbd0*/  @P4 LOP3.LUT R26, R26, 0x800, RZ, 0xfc, !PT ;  /* 0x000008001a1a4812 */ /* 0x000fc600078efcff */
[----:B------:R-:W-:Y:S01]  /*dbe0*/  SHFL.IDX PT, R14, R4, 0x7, 0x181f ;  /* 0x00f81f00040e7f89 */ /* 0x000fe200000e0000 */
[C---:B------:R-:W-:Y:S02]  /*dbf0*/  LOP3.LUT P4, RZ, R26.reuse, 0x80, RZ, 0xc0, !PT ;  /* 0x000000801aff7812 */ /* 0x040fe4000788c0ff */
[----:B------:R-:W-:-:S04]  /*dc00*/  LOP3.LUT R26, R26, 0xfffffbff, RZ, 0xc0, !PT ;  /* 0xfffffbff1a1a7812 */ /* 0x000fc800078ec0ff */
[----:B------:R-:W-:-:S04]  /*dc10*/  @P3 LOP3.LUT R26, R26, 0x400, RZ, 0xfc, !PT ;  /* 0x000004001a1a3812 */ /* 0x000fc800078efcff */
[C---:B------:R-:W-:Y:S02]  /*dc20*/  LOP3.LUT P3, RZ, R26.reuse, 0x20, RZ, 0xc0, !PT ;  /* 0x000000201aff7812 */ /* 0x040fe4000786c0ff */
[----:B------:R-:W-:Y:S02]  /*dc30*/  LOP3.LUT R26, R26, 0xfffffdff, RZ, 0xc0, !PT ;  /* 0xfffffdff1a1a7812 */ /* 0x000fe400078ec0ff */
[----:B-1----:R-:W-:Y:S02]  /*dc40*/  @P4 IADD3 R3, P0, R28, R3, RZ ;  /* 0x000000031c034210 */ /* 0x002fe40007f1e0ff */
[----:B------:R-:W-:-:S03]  /*dc50*/  @P2 LOP3.LUT R26, R26, 0x200, RZ, 0xfc, !PT ;  /* 0x000002001a1a2812 */ /* 0x000fc600078efcff */
[----:B--2---:R-:W-:Y:S01]  /*dc60*/  @P4 IMAD.X R2, RZ, RZ, R2, P0 ;  /* 0x000000ffff024224 */ /* 0x004fe200000e0602 */
[----:B------:R-:W-:-:S04]  /*dc70*/  LOP3.LUT P2, RZ, R26, 0x10, RZ, 0xc0, !PT ;  /* 0x000000101aff7812 */ /* 0x000fc8000784c0ff */
[----:B------:R-:W-:-:S04]  /*dc80*/  @P4 LOP3.LUT R3, R3, R2, RZ, 0x3c, !PT ;  /* 0x0000000203034212 */ /* 0x000fc800078e3cff */
[----:B------:R-:W-:-:S04]  /*dc90*/  @P4 LOP3.LUT R2, R3, R2, RZ, 0x3c, !PT ;  /* 0x0000000203024212 */ /* 0x000fc800078e3cff */
[----:B------:R-:W-:-:S05]  /*dca0*/  @P4 LOP3.LUT R3, R3, R2, RZ, 0x3c, !PT ;  /* 0x0000000203034212 */ /* 0x000fca00078e3cff */
[----:B------:R-:W-:Y:S04]  /*dcb0*/  @P4 LDGSTS.E.BYPASS.LTC128B.128 [R5+0x28400], desc[UR50][R2.64], !P6 ;  /* 0x2840000002054fae */ /* 0x000fe8000f101d72 */
[----:B------:R1:W-:Y:S01]  /*dcc0*/  @P4 LDGSTS.E.BYPASS.LTC128B.128 [R5+0x2c400], desc[UR50][R2.64+0x80], !P1 ;  /* 0x2c40008002054fae */ /* 0x0003e2000c901d72 */
[----:B------:R-:W-:-:S03]  /*dcd0*/  LOP3.LUT P4, RZ, R26, 0x800, RZ, 0xc0, !PT ;  /* 0x000008001aff7812 */ /* 0x000fc6000788c0ff */
[----:B-1----:R-:W1:Y:S04]  /*dce0*/  SHFL.IDX PT, R3, R4, 0x1, 0x181f ;  /* 0x00381f0004037f89 */ /* 0x002e6800000e0000 */
[----:B------:R-:W2:Y:S01]  /*dcf0*/  SHFL.IDX PT, R2, R0, 0x1, 0x181f ;  /* 0x00381f0000027f89 */ /* 0x000ea200000e0000 */
[----:B-1----:R-:W-:-:S05]  /*dd00*/  @P3 IADD3 R3, P0, R28, R3, RZ ;  /* 0x000000031c033210 */ /* 0x002fca0007f1e0ff */
[----:B--2---:R-:W-:-:S05]  /*dd10*/  @P3 IMAD.X R2, RZ, RZ, R2, P0 ;  /* 0x000000ffff023224 */ /* 0x004fca00000e0602 */
        /* <DEDUP_REMOVED lines=24> */
[----:B------:R1:W-:Y:S04]  /*dea0*/  @P5 LDGSTS.E.BYPASS.LTC128B.128 [R5+0x2dc00], desc[UR50][R2.64+0x80], !P1 ;  /* 0x2dc0008002055fae */ /* 0x0003e8000c901d72 */
        /* <DEDUP_REMOVED lines=19> */
[----:B------:R-:W2:Y:S04]  /*dfe0*/  SHFL.IDX PT, R2, R0, 0x6, 0x181f ;  /* 0x00d81f0000027f89 */ /* 0x000ea800000e0000 */
[----:B------:R-:W3:Y:S01]  /*dff0*/  SHFL.IDX PT, R0, R0, 0x7, 0x181f ;  /* 0x00f81f0000007f89 */ /* 0x000ee200000e0000 */
[----:B-1----:R-:W-:-:S05]  /*e000*/  @P2 IADD3 R3, P0, R28, R3, RZ ;  /* 0x000000031c032210 */ /* 0x002fca0007f1e0ff */
[----:B--2---:R-:W-:-:S05]  /*e010*/  @P2 IMAD.X R2, RZ, RZ, R2, P0 ;  /* 0x000000ffff022224 */ /* 0x004fca00000e0602 */
[----:B------:R-:W-:-:S04]  /*e020*/  @P2 LOP3.LUT R3, R3, R2, RZ, 0x3c, !PT ;  /* 0x0000000203032212 */ /* 0x000fc800078e3cff */
[----:B------:R-:W-:-:S04]  /*e030*/  @P2 LOP3.LUT R2, R3, R2, RZ, 0x3c, !PT ;  /* 0x0000000203022212 */ /* 0x000fc800078e3cff */
[----:B------:R-:W-:-:S05]  /*e040*/  @P2 LOP3.LUT R3, R3, R2, RZ, 0x3c, !PT ;  /* 0x0000000203032212 */ /* 0x000fca00078e3cff */
[----:B------:R1:W-:Y:S04]  /*e050*/  @P2 LDGSTS.E.BYPASS.LTC128B.128 [R5+0x2b400], desc[UR50][R2.64], !P6 ;  /* 0x2b40000002052fae */ /* 0x0003e8000f101d72 */
[----:B---3--:R1:W-:Y:S02]  /*e060*/  @P2 LDGSTS.E.BYPASS.LTC128B.128 [R5+0x2f400], desc[UR50][R2.64+0x80], !P1 ;  /* 0x2f40008002052fae */ /* 0x0083e4000c901d72 */
.L_x_407:
[----:B------:R-:W-:Y:S02]  /*e070*/  LOP3.LUT P2, RZ, R26, 0x40, RZ, 0xc0, !PT ;  /* 0x000000401aff7812 */ /* 0x000fe4000784c0ff */
[----:B------:R-:W-:-:S11]  /*e080*/  ISETP.GE.AND P3, PT, R28, R8, PT ;  /* 0x000000081c00720c */ /* 0x000fd60003f66270 */
[----:B-1----:R-:W-:-:S05]  /*e090*/  @P2 IADD3 R2, P0, R28, R14, RZ ;  /* 0x0000000e1c022210 */ /* 0x002fca0007f1e0ff */
        /* <DEDUP_REMOVED lines=8> */
.L_x_300:
        /* <DEDUP_REMOVED lines=11> */
.L_x_301:
[----:B------:R2:W-:Y:S02]  /*e1d0*/  SYNCS.ARRIVE.TRANS64.A1T0 RZ, [R6+URZ+0x38830], RZ ;  /* 0x038830ff06ff79a7 */ /* 0x0005e4000810003f */
[----:B------:R-:W-:Y:S05]  /*e1e0*/  WARPSYNC.ALL ;  /* 0x0000000000007948 */ /* 0x000fea0003800000 */
[----:B------:R-:W-:Y:S01]  /*e1f0*/  R2UR UR5, R19 ;  /* 0x00000000130572ca */ /* 0x000fe200000e0000 */
[----:B------:R-:W-:Y:S01]  /*e200*/  VIADD R0, R23, 0x20400 ;  /* 0x0002040017007836 */ /* 0x000fe20000000000 */
[----:B------:R-:W-:Y:S01]  /*e210*/  R2UR UR38, R19 ;  /* 0x00000000132672ca */ /* 0x000fe200000e0000 */
[----:B------:R-:W-:Y:S01]  /*e220*/  ULDC.64 UR6, c[0x0][0x298] ;  /* 0x0000a60000067ab9 */ /* 0x000fe20000000a00 */
[----:B------:R-:W-:Y:S01]  /*e230*/  UISETP.NE.AND UP0, UPT, UR47, URZ, UPT ;  /* 0x0000003f2f00728c */ /* 0x000fe2000bf05270 */
[----:B------:R-:W-:Y:S01]  /*e240*/  BSSY B6, `(.L_x_302) ;  /* 0x000001b000067945 */ /* 0x000fe20003800000 */
[----:B------:R-:W-:Y:S01]  /*e250*/  BAR.SYNC.DEFER_BLOCKING 0x8, 0x180 ;  /* 0x0206000000007b1d */ /* 0x000fe20000010000 */
[----:B------:R-:W-:Y:S01]  /*e260*/  LOP3.LUT P0, RZ, R0, 0x3ff, RZ, 0xc0, !PT ;  /* 0x000003ff00ff7812 */ /* 0x000fe2000780c0ff */
[----:B------:R-:W-:-:S02]  /*e270*/  USEL UR44, UR44, URZ, !UP0 ;  /* 0x0000003f2c2c7287 */ /* 0x000fc4000c000000 */
[----:B------:R-:W-:-:S03]  /*e280*/  USEL UR45, UR45, URZ, !UP0 ;  /* 0x0000003f2d2d7287 */ /* 0x000fc6000c000000 */
[----:B------:R-:W-:Y:S02]  /*e290*/  USHF.R.S32.HI UR4, URZ, 0x1f, UR5 ;  /* 0x0000001f3f047899 */ /* 0x000fe40008011405 */
[----:B------:R-:W-:Y:S02]  /*e2a0*/  UIMAD.WIDE.U32 UR38, UR38, UR6, URZ ;  /* 0x00000006262672a5 */ /* 0x000fe4000f8e003f */
[----:B------:R-:W-:-:S04]  /*e2b0*/  UIMAD UR4, UR4, UR6, URZ ;  /* 0x00000006040472a4 */ /* 0x000fc8000f8e023f */
[----:B------:R-:W-:-:S04]  /*e2c0*/  UIMAD UR4, UR5, UR7, UR4 ;  /* 0x00000007050472a4 */ /* 0x000fc8000f8e0204 */
[----:B------:R-:W-:Y:S01]  /*e2d0*/  UIADD3 UR47, UR39, UR4, URZ ;  /* 0x00000004272f7290 */ /* 0x000fe2000fffe03f */
[----:B------:R-:W-:Y:S11]  /*e2e0*/  @!P0 BRA `(.L_x_303) ;  /* 0x0000000000408947 */ /* 0x000ff60003800000 */
[----:B-1----:R-:W-:Y:S01]  /*e2f0*/  MOV R2, 0x0 ;  /* 0x0000000000027802 */ /* 0x002fe20000000f00 */
[----:B------:R-:W-:Y:S01]  /*e300*/  ULDC.64 UR6, c[0x4][0x1b0] ;  /* 0x01006c0000067ab9 */ /* 0x000fe20000000a00 */
[----:B------:R-:W-:Y:S01]  /*e310*/  ULDC.64 UR8, c[0x4][0x1b8] ;  /* 0x01006e0000087ab9 */ /* 0x000fe20000000a00 */
[----:B------:R-:W-:Y:S01]  /*e320*/  ULDC.64 UR4, c[0x4][0x120] ;  /* 0x0100480000047ab9 */ /* 0x000fe20000000a00 */
[----:B------:R-:W-:Y:S02]  /*e330*/  IMAD.U32 R4, RZ, RZ, UR6 ;  /* 0x00000006ff047e24 */ /* 0x000fe4000f8e00ff */
[----:B------:R-:W1:Y:S01]  /*e340*/  LDC.64 R2, c[0x4][R2] ;  /* 0x0100000002027b82 */ /* 0x000e620000000a00 */
[----:B------:R-:W-:Y:S02]  /*e350*/  IMAD.U32 R5, RZ, RZ, UR7 ;  /* 0x00000007ff057e24 */ /* 0x000fe4000f8e00ff */
[----:B0-2---:R-:W-:Y:S02]  /*e360*/  IMAD.U32 R6, RZ, RZ, UR8 ;  /* 0x00000008ff067e24 */ /* 0x005fe4000f8e00ff */
[----:B------:R-:W-:-:S02]  /*e370*/  IMAD.U32 R7, RZ, RZ, UR9 ;  /* 0x00000009ff077e24 */ /* 0x000fc4000f8e00ff */
[----:B------:R-:W-:Y:S02]  /*e380*/  IMAD.U32 R10, RZ, RZ, UR4 ;  /* 0x00000004ff0a7e24 */ /* 0x000fe4000f8e00ff */
[----:B------:R-:W-:Y:S02]  /*e390*/  IMAD.U32 R11, RZ, RZ, UR5 ;  /* 0x00000005ff0b7e24 */ /* 0x000fe4000f8e00ff */
[----:B------:R-:W-:Y:S02]  /*e3a0*/  IMAD.MOV.U32 R8, RZ, RZ, 0x70 ;  /* 0x00000070ff087424 */ /* 0x000fe400078e00ff */
[----:B------:R-:W-:Y:S02]  /*e3b0*/  IMAD.MOV.U32 R12, RZ, RZ, 0x1 ;  /* 0x00000001ff0c7424 */ /* 0x000fe400078e00ff */
[----:B------:R-:W-:-:S07]  /*e3c0*/  IMAD.MOV.U32 R13, RZ, RZ, RZ ;  /* 0x000000ffff0d7224 */ /* 0x000fce00078e00ff */
[----:B------:R-:W-:-:S07]  /*e3d0*/  LEPC R20, `(.L_x_303) ;  /* 0x000000001014794e */ /* 0x000fce0000000000 */
[----:B-1----:R-:W-:Y:S05]  /*e3e0*/  CALL.ABS.NOINC R2 ;  /* 0x0000000002007343 */ /* 0x002fea0003c00000 */
.L_x_303:
[----:B------:R-:W-:Y:S05]  /*e3f0*/  BSYNC B6 ;  /* 0x0000000000067941 */ /* 0x000fea0003800000 */
.L_x_302:
[----:B------:R3:W5:Y:S01]  /*e400*/  LDL R9, [R1+0x4] ;  /* 0x0000040001097983 */ /* 0x0007620000100800 */
[----:B-1----:R-:W1:Y:S01]  /*e410*/  LDC R5, c[0x0][0x448] ;  /* 0x00011200ff057b82 */ /* 0x002e620000000800 */
[----:B------:R-:W-:Y:S01]  /*e420*/  R2UR UR6, R31 ;  /* 0x000000001f0672ca */ /* 0x000fe200000e0000 */
[----:B------:R-:W-:Y:S01]  /*e430*/  IMAD.SHL.U32 R4, R17, 0x80, RZ ;  /* 0x0000008011047824 */ /* 0x000fe200078e00ff */
[----:B------:R-:W4:Y:S01]  /*e440*/  S2R R2, SR_TID.X ;  /* 0x0000000000027919 */ /* 0x000f220000002100 */
[C---:B------:R-:W-:Y:S01]  /*e450*/  R2UR UR7, R18.reuse ;  /* 0x00000000120772ca */ /* 0x040fe200000e0000 */
[----:B------:R-:W-:Y:S01]  /*e460*/  ULDC.64 UR8, c[0x0][0x2d8] ;  /* 0x0000b60000087ab9 */ /* 0x000fe20000000a00 */
[----:B-1----:R-:W-:Y:S02]  /*e470*/  ISETP.NE.AND P0, PT, R5, 0x1, PT ;  /* 0x000000010500780c */ /* 0x002fe40003f05270 */
[----:B------:R-:W-:Y:S02]  /*e480*/  R2UR UR10, R18 ;  /* 0x00000000120a72ca */ /* 0x000fe400000e0000 */
[C---:B----4-:R-:W-:Y:S01]  /*e490*/  LOP3.LUT R19, R2.reuse, 0x7f, RZ, 0xc0, !PT ;  /* 0x0000007f02137812 */ /* 0x050fe200078ec0ff */
[----:B------:R-:W-:-:S08]  /*e4a0*/  IMAD.SHL.U32 R2, R2, 0x10, RZ ;  /* 0x0000001002027824 */ /* 0x000fd000078e00ff */
[----:B------:R-:W0:Y:S01]  /*e4b0*/  @P0 LDC R7, c[0x0][0x44c] ;  /* 0x00011300ff070b82 */ /* 0x000e220000000800 */
[----:B------:R-:W-:-:S04]  /*e4c0*/  SHF.R.U32.HI R19, RZ, 0x3, R19 ;  /* 0x00000003ff137819 */ /* 0x000fc80000011613 */
[----:B------:R-:W-:-:S03]  /*e4d0*/  LOP3.LUT R2, R19, 0x70, R2, 0xf8, !PT ;  /* 0x0000007013027812 */ /* 0x000fc600078ef802 */
[----:B------:R-:W1:Y:S01]  /*e4e0*/  @P0 LDC R3, c[0x0][0x450] ;  /* 0x00011400ff030b82 */ /* 0x000e620000000800 */
[----:B------:R-:W-:Y:S01]  /*e4f0*/  UIMAD UR6, UR6, UR8, URZ ;  /* 0x00000008060672a4 */ /* 0x000fe2000f8e023f */
[----:B------:R-:W-:Y:S01]  /*e500*/  LOP3.LUT R0, R2, R4, RZ, 0xfc, !PT ;  /* 0x0000000402007212 */ /* 0x000fe200078efcff */
[----:B------:R-:W-:Y:S01]  /*e510*/  UMOV UR4, UR38 ;  /* 0x0000002600047c82 */ /* 0x000fe20008000000 */
[----:B------:R-:W-:Y:S01]  /*e520*/  UMOV UR5, UR47 ;  /* 0x0000002f00057c82 */ /* 0x000fe20008000000 */
[----:B------:R-:W-:Y:S02]  /*e530*/  UIMAD UR6, UR10, UR9, UR6 ;  /* 0x000000090a0672a4 */ /* 0x000fe4000f8e0206 */
[----:B------:R-:W-:Y:S01]  /*e540*/  UIMAD.WIDE.U32 UR4, UR7, UR8, UR4 ;  /* 0x00000008070472a5 */ /* 0x000fe2000f8e0004 */
[----:B------:R-:W-:Y:S02]  /*e550*/  IMAD.MOV.U32 R2, RZ, RZ, R0 ;  /* 0x000000ffff027224 */ /* 0x000fe400078e0000 */
[----:B------:R-:W-:Y:S01]  /*e560*/  ULDC.64 UR8, c[0x0][0x2e0] ;  /* 0x0000b80000087ab9 */ /* 0x000fe20000000a00 */
[----:B------:R-:W-:Y:S01]  /*e570*/  UIADD3 UR5, UR5, UR6, URZ ;  /* 0x0000000605057290 */ /* 0x000fe2000fffe03f */
[----:B0-2---:R-:W-:Y:S01]  /*e580*/  @P0 IMAD.HI.U32 R6, R0, R7, RZ ;  /* 0x0000000700060227 */ /* 0x005fe200078e00ff */
[----:B------:R-:W-:Y:S01]  /*e590*/  UIMAD UR6, UR45, UR8, URZ ;  /* 0x000000082d0672a4 */ /* 0x000fe2000f8e023f */
[----:B------:R-:W0:Y:S01]  /*e5a0*/  S2R R8, SR_TID.X ;  /* 0x0000000000087919 */ /* 0x000e220000002100 */
[----:B------:R-:W-:-:S02]  /*e5b0*/  UIMAD.WIDE.U32 UR4, UR44, UR8, UR4 ;  /* 0x000000082c0472a5 */ /* 0x000fc4000f8e0004 */
[----:B-1----:R-:W-:Y:S01]  /*e5c0*/  @P0 SHF.R.U32.HI R2, RZ, R3, R6 ;  /* 0x00000003ff020219 */ /* 0x002fe20000011606 */
[----:B------:R-:W-:-:S03]  /*e5d0*/  UIMAD UR6, UR44, UR9, UR6 ;  /* 0x000000092c0672a4 */ /* 0x000fc6000f8e0206 */
[--C-:B------:R-:W-:Y:S01]  /*e5e0*/  SHF.R.S32.HI R3, RZ, 0x1f, R2.reuse ;  /* 0x0000001fff037819 */ /* 0x100fe20000011402 */
[----:B------:R-:W-:Y:S01]  /*e5f0*/  IMAD.MOV R6, RZ, RZ, -R2 ;  /* 0x000000ffff067224 */ /* 0x000fe200078e0a02 */
[----:B------:R-:W-:Y:S01]  /*e600*/  ULDC.64 UR8, c[0x0][0x2d0] ;  /* 0x0000b40000087ab9 */ /* 0x000fe20000000a00 */
[----:B------:R-:W-:Y:S02]  /*e610*/  UIADD3 UR5, UR5, UR6, URZ ;  /* 0x0000000605057290 */ /* 0x000fe4000fffe03f */
[----:B------:R-:W-:Y:S02]  /*e620*/  IMAD R7, R3, UR8, RZ ;  /* 0x0000000803077c24 */ /* 0x000fe4000f8e02ff */
[----:B------:R-:W-:Y:S02]  /*e630*/  IMAD.U32 R3, RZ, RZ, UR8 ;  /* 0x00000008ff037e24 */ /* 0x000fe4000f8e00ff */
[----:B------:R-:W-:Y:S02]  /*e640*/  IMAD R0, R5, R6, R0 ;  /* 0x0000000605007224 */ /* 0x000fe400078e0200 */
[----:B------:R-:W-:-:S02]  /*e650*/  IMAD R7, R2, UR9, R7 ;  /* 0x0000000902077c24 */ /* 0x000fc4000f8e0207 */
[----:B------:R-:W-:Y:S01]  /*e660*/  IMAD.WIDE.U32 R2, R2, R3, UR4 ;  /* 0x0000000402027e25 */ /* 0x000fe2000f8e0003 */
[----:B------:R-:W-:Y:S01]  /*e670*/  SHF.R.S32.HI R6, RZ, 0x1f, R0 ;  /* 0x0000001fff067819 */ /* 0x000fe20000011400 */
[----:B------:R-:W-:Y:S02]  /*e680*/  ULDC.64 UR4, c[0x0][0x2c8] ;  /* 0x0000b20000047ab9 */ /* 0x000fe40000000a00 */
[----:B------:R-:W-:Y:S02]  /*e690*/  IMAD.IADD R3, R3, 0x1, R7 ;  /* 0x0000000103037824 */ /* 0x000fe400078e0207 */
[----:B------:R-:W-:Y:S02]  /*e6a0*/  IMAD R6, R6, UR4, RZ ;  /* 0x0000000406067c24 */ /* 0x000fe4000f8e02ff */
[----:B------:R-:W-:-:S04]  /*e6b0*/  IMAD.WIDE.U32 R2, R0, UR4, R2 ;  /* 0x0000000400027c25 */ /* 0x000fc8000f8e0002 */
[----:B------:R-:W-:Y:S01]  /*e6c0*/  IMAD R7, R0, UR5, R6 ;  /* 0x0000000500077c24 */ /* 0x000fe2000f8e0206 */
[----:B------:R-:W-:Y:S01]  /*e6d0*/  ULDC.64 UR4, c[0x0][0x280] ;  /* 0x0000a00000047ab9 */ /* 0x000fe20000000a00 */
[----:B------:R-:W-:Y:S02]  /*e6e0*/  LOP3.LUT R10, R28, 0x80, RZ, 0xfc, !PT ;  /* 0x000000801c0a7812 */ /* 0x000fe400078efcff */
[----:B------:R-:W-:Y:S01]  /*e6f0*/  IADD3 R0, P0, R2, UR4, RZ ;  /* 0x0000000402007c10 */ /* 0x000fe2000ff1e0ff */
[----:B------:R-:W-:Y:S02]  /*e700*/  ULDC UR4, c[0x0][0x2b8] ;  /* 0x0000ae0000047ab9 */ /* 0x000fe40000000800 */
[----:B------:R-:W-:Y:S02]  /*e710*/  ISETP.GE.AND P1, PT, R10, UR4, PT ;  /* 0x000000040a007c0c */ /* 0x000fe4000bf26270 */
[----:B------:R-:W-:Y:S02]  /*e720*/  IADD3.X R6, R3, UR5, R7, P0, !PT ;  /* 0x0000000503067c10 */ /* 0x000fe400087fe407 */
[----:B------:R-:W-:Y:S01]  /*e730*/  ISETP.GE.AND P0, PT, R28, UR4, PT ;  /* 0x000000041c007c0c */ /* 0x000fe2000bf06270 */
[----:B------:R-:W-:Y:S01]  /*e740*/  UMOV UR4, 0xffffffff ;  /* 0xffffffff00047882 */ /* 0x000fe20000000000 */
[----:B0-----:R-:W-:-:S04]  /*e750*/  LOP3.LUT R19, R8, 0x7f, RZ, 0xc0, !PT ;  /* 0x0000007f08137812 */ /* 0x001fc800078ec0ff */
[----:B------:R-:W-:Y:S01]  /*e760*/  SHF.R.U32.HI R10, RZ, 0x3, R19 ;  /* 0x00000003ff0a7819 */ /* 0x000fe20000011613 */
[----:B---3--:R-:W-:Y:S06]  /*e770*/  BRA.DIV UR4, `(.L_x_304) ;  /* 0x0000005204c07947 */ /* 0x008fec000b800000 */
[----:B------:R-:W0:Y:S01]  /*e780*/  SHFL.IDX PT, R3, R0, RZ, 0x181f ;  /* 0x00181fff00037589 */ /* 0x000e2200000e0000 */
[----:B------:R-:W-:Y:S02]  /*e790*/  IMAD R5, R5, UR41, RZ ;  /* 0x0000002905057c24 */ /* 0x000fe4000f8e02ff */
[----:B------:R-:W-:Y:S01]  /*e7a0*/  IMAD.IADD R4, R10, 0x1, R4 ;  /* 0x000000010a047824 */ /* 0x000fe200078e0204 */
[----:B------:R-:W1:Y:S03]  /*e7b0*/  SHFL.IDX PT, R2, R6, RZ, 0x181f ;  /* 0x00181fff06027589 */ /* 0x000e6600000e0000 */
[C---:B------:R-:W-:Y:S01]  /*e7c0*/  VIADD R8, R4.reuse, 0x10 ;  /* 0x0000001004087836 */ /* 0x040fe20000000000 */
[----:B------:R-:W-:Y:S01]  /*e7d0*/  ISETP.GE.AND P2, PT, R4, R5, PT ;  /* 0x000000050400720c */ /* 0x000fe20003f46270 */
[----:B------:R-:W2:-:S12]  /*e7e0*/  SHFL.IDX PT, R14, R0, 0x1, 0x181f ;  /* 0x00381f00000e7f89 */ /* 0x000e9800000e0000 */
[----:B0-----:R-:W-:-:S05]  /*e7f0*/  @!P2 IADD3 R7, P3, R28, R3, RZ ;  /* 0x000000031c07a210 */ /* 0x001fca0007f7e0ff */
[----:B-1----:R-:W-:Y:S02]  /*e800*/  @!P2 IMAD.X R3, RZ, RZ, R2, P3 ;  /* 0x000000ffff03a224 */ /* 0x002fe400018e0602 */
[----:B------:R-:W-:-:S05]  /*e810*/  @!P2 IMAD.MOV.U32 R2, RZ, RZ, R7 ;  /* 0x000000ffff02a224 */ /* 0x000fca00078e0007 */
[----:B-----5:R-:W-:Y:S04]  /*e820*/  @!P2 LDGSTS.E.BYPASS.LTC128B.128 [R9+0x20400], desc[UR50][R2.64], !P0 ;  /* 0x204000000209afae */ /* 0x020fe8000c101d72 */
[----:B------:R0:W-:Y:S01]  /*e830*/  @!P2 LDGSTS.E.BYPASS.LTC128B.128 [R9+0x24400], desc[UR50][R2.64+0x80], !P1 ;  /* 0x244000800209afae */ /* 0x0001e2000c901d72 */
[----:B------:R-:W-:Y:S01]  /*e840*/  ISETP.GE.AND P2, PT, R8, R5, PT ;  /* 0x000000050800720c */ /* 0x000fe20003f46270 */
[----:B------:R-:W-:Y:S02]  /*e850*/  VIADD R8, R4, 0x20 ;  /* 0x0000002004087836 */ /* 0x000fe40000000000 */
[----:B0-----:R-:W0:Y:S10]  /*e860*/  SHFL.IDX PT, R2, R6, 0x1, 0x181f ;  /* 0x00381f0006027f89 */ /* 0x001e3400000e0000 */
[----:B--2---:R-:W-:-:S05]  /*e870*/  @!P2 IADD3 R14, P3, R28, R14, RZ ;  /* 0x0000000e1c0ea210 */ /* 0x004fca0007f7e0ff */
[----:B0-----:R-:W-:Y:S02]  /*e880*/  @!P2 IMAD.X R7, RZ, RZ, R2, P3 ;  /* 0x000000ffff07a224 */ /* 0x001fe400018e0602 */
[----:B------:R-:W-:Y:S02]  /*e890*/  @!P2 IMAD.MOV.U32 R2, RZ, RZ, R14 ;  /* 0x000000ffff02a224 */ /* 0x000fe400078e000e */
[----:B------:R-:W-:Y:S01]  /*e8a0*/  @!P2 IMAD.MOV.U32 R3, RZ, RZ, R7 ;  /* 0x000000ffff03a224 */ /* 0x000fe200078e0007 */
[----:B------:R-:W0:Y:S04]  /*e8b0*/  SHFL.IDX PT, R14, R0, 0x2, 0x181f ;  /* 0x00581f00000e7f89 */ /* 0x000e2800000e0000 */
[----:B------:R-:W-:Y:S04]  /*e8c0*/  @!P2 LDGSTS.E.BYPASS.LTC128B.128 [R9+0x20c00], desc[UR50][R2.64], !P0 ;  /* 0x20c000000209afae */ /* 0x000fe8000c101d72 */
[----:B------:R1:W-:Y:S01]  /*e8d0*/  @!P2 LDGSTS.E.BYPASS.LTC128B.128 [R9+0x24c00], desc[UR50][R2.64+0x80], !P1 ;  /* 0x24c000800209afae */ /* 0x0003e2000c901d72 */
[----:B------:R-:W-:Y:S01]  /*e8e0*/  ISETP.GE.AND P2, PT, R8, R5, PT ;  /* 0x000000050800720c */ /* 0x000fe20003f46270 */
[----:B------:R-:W-:-:S02]  /*e8f0*/  VIADD R8, R4, 0x30 ;  /* 0x0000003004087836 */ /* 0x000fc40000000000 */
[----:B-1----:R-:W1:Y:S10]  /*e900*/  SHFL.IDX PT, R2, R6, 0x2, 0x181f ;  /* 0x00581f0006027f89 */ /* 0x002e7400000e0000 */
[----:B0-----:R-:W-:-:S05]  /*e910*/  @!P2 IADD3 R14, P3, R28, R14, RZ ;  /* 0x0000000e1c0ea210 */ /* 0x001fca0007f7e0ff */
[----:B-1----:R-:W-:Y:S02]  /*e920*/  @!P2 IMAD.X R7, RZ, RZ, R2, P3 ;  /* 0x000000ffff07a224 */ /* 0x002fe400018e0602 */
        /* <DEDUP_REMOVED lines=35> */
[----:B------:R-:W-:-:S03]  /*eb60*/  ISETP.GE.AND P2, PT, R8, R5, PT ;  /* 0x000000050800720c */ /* 0x000fc60003f46270 */
[----:B-1----:R-:W1:Y:S10]  /*eb70*/  SHFL.IDX PT, R2, R6, 0x6, 0x181f ;  /* 0x00d81f0006027f89 */ /* 0x002e7400000e0000 */
[----:B0-----:R-:W-:Y:S01]  /*eb80*/  @!P2 IADD3 R14, P3, R28, R14, RZ ;  /* 0x0000000e1c0ea210 */ /* 0x001fe20007f7e0ff */
[----:B------:R-:W0:Y:S04]  /*eb90*/  SHFL.IDX PT, R6, R6, 0x7, 0x181f ;  /* 0x00f81f0006067f89 */ /* 0x000e2800000e0000 */
[----:B-1----:R-:W-:-:S02]  /*eba0*/  @!P2 IMAD.X R7, RZ, RZ, R2, P3 ;  /* 0x000000ffff07a224 */ /* 0x002fc400018e0602 */
[----:B------:R-:W-:Y:S02]  /*ebb0*/  @!P2 IMAD.MOV.U32 R2, RZ, RZ, R14 ;  /* 0x000000ffff02a224 */ /* 0x000fe400078e000e */
[----:B------:R-:W-:Y:S01]  /*ebc0*/  @!P2 IMAD.MOV.U32 R3, RZ, RZ, R7 ;  /* 0x000000ffff03a224 */ /* 0x000fe200078e0007 */
[----:B------:R1:W2:Y:S04]  /*ebd0*/  SHFL.IDX PT, R14, R0, 0x7, 0x181f ;  /* 0x00f81f00000e7f89 */ /* 0x0002a800000e0000 */
[----:B------:R1:W-:Y:S04]  /*ebe0*/  @!P2 LDGSTS.E.BYPASS.LTC128B.128 [R9+0x23400], desc[UR50][R2.64], !P0 ;  /* 0x234000000209afae */ /* 0x0003e8000c101d72 */
[----:B0-----:R1:W-:Y:S02]  /*ebf0*/  @!P2 LDGSTS.E.BYPASS.LTC128B.128 [R9+0x27400], desc[UR50][R2.64+0x80], !P1 ;  /* 0x274000800209afae */ /* 0x0013e4000c901d72 */
.L_x_424:
[----:B------:R-:W-:Y:S01]  /*ec00*/  VIADD R4, R4, 0x70 ;  /* 0x0000007004047836 */ /* 0x000fe20000000000 */
[----:B------:R-:W-:Y:S04]  /*ec10*/  BSSY B0, `(.L_x_305) ;  /* 0x000000a000007945 */ /* 0x000fe80003800000 */
[----:B------:R-:W-:-:S13]  /*ec20*/  ISETP.GE.AND P2, PT, R4, R5, PT ;  /* 0x000000050400720c */ /* 0x000fda0003f46270 */
[----:B------:R-:W-:Y:S05]  /*ec30*/  @P2 BRA `(.L_x_306) ;  /* 0x00000000001c2947 */ /* 0x000fea0003800000 */
[----:B-12---:R-:W-:-:S05]  /*ec40*/  IADD3 R2, P2, R28, R14, RZ ;  /* 0x0000000e1c027210 */ /* 0x006fca0007f5e0ff */
[----:B------:R-:W-:-:S05]  /*ec50*/  IMAD.X R3, RZ, RZ, R6, P2 ;  /* 0x000000ffff037224 */ /* 0x000fca00010e0606 */
[----:B------:R-:W-:Y:S01]  /*ec60*/  @!PT LDS RZ, [RZ] ;  /* 0x00000000fffff984 */ /* 0x000fe20000000800 */
[----:B------:R-:W-:Y:S01]  /*ec70*/  @!PT LDS RZ, [RZ] ;  /* 0x00000000fffff984 */ /* 0x000fe20000000800 */
[----:B------:R-:W-:Y:S01]  /*ec80*/  @!PT LDS RZ, [RZ] ;  /* 0x00000000fffff984 */ /* 0x000fe20000000800 */
[----:B------:R0:W-:Y:S04]  /*ec90*/  LDGSTS.E.BYPASS.LTC128B.128 [R9+0x23c00], desc[UR50][R2.64], !P0 ;  /* 0x23c0000002097fae */ /* 0x0001e8000c101d72 */
[----:B------:R0:W-:Y:S02]  /*eca0*/  LDGSTS.E.BYPASS.LTC128B.128 [R9+0x27c00], desc[UR50][R2.64+0x80], !P1 ;  /* 0x27c0008002097fae */ /* 0x0001e4000c901d72 */
.L_x_306:
[----:B------:R-:W-:Y:S05]  /*ecb0*/  BSYNC B0 ;  /* 0x0000000000007941 */ /* 0x000fea0003800000 */
.L_x_305:
[----:B------:R-:W-:Y:S01]  /*ecc0*/  NOP ;  /* 0x0000000000007918 */ /* 0x000fe20000000000 */
[----:B------:R-:W-:-:S13]  /*ecd0*/  PLOP3.LUT P0, PT, PT, PT, PT, 0x80, 0x0 ;  /* 0x000000000000781c */ /* 0x000fda0003f0f070 */
.L_x_307:
[----:B------:R-:W-:Y:S02]  /*ece0*/  PLOP3.LUT P1, PT, P1, P0, PT, 0xa2, 0x0 ;  /* 0x000000000000781c */ /* 0x000fe40000f21472 */
[----:B------:R-:W-:-:S08]  /*ecf0*/  @P0 R2UR P1, UR4, R23 ;  /* 0x00000000170402ca */ /* 0x000fd00000020000 */
[----:B------:R-:W-:-:S05]  /*ed00*/  @P0 PLOP3.LUT P0, PT, P1, PT, PT, 0x80, 0x0 ;  /* 0x000000000000081c */ /* 0x000fca0000f0f070 */
[----:B------:R-:W-:Y:S01]  /*ed10*/  @!P1 SYNCS.ARRIVE.TRANS64.RED.A0T1 RZ, [UR4+0x38800], RZ ;  /* 0x038800ffffff99a7 */ /* 0x000fe20008200404 */
[----:B------:R-:W-:Y:S07]  /*ed20*/  @!P1 ARRIVES.LDGSTSBAR.64.TRANSCNT [UR4+0x38800] ;  /* 0x03880000ff0099b0 */ /* 0x000fee0008000a84 */
[----:B------:R-:W-:Y:S05]  /*ed30*/  @P0 BRA.U.ANY `(.L_x_307) ;  /* 0xfffffffd00e80947 */ /* 0x000fea000393ffff */
[----:B01----:R-:W3:Y:S02]  /*ed40*/  LDL.LU R2, [R1+0xc] ;  /* 0x00000c0001027983 */ /* 0x003ee40000300800 */
[----:B---3--:R-:W-:-:S05]  /*ed50*/  VIADD R2, R2, 0x1 ;  /* 0x0000000102027836 */ /* 0x008fca0000000000 */
[----:B------:R0:W-:Y:S01]  /*ed60*/  STL [R1+0xc], R2 ;  /* 0x00000c0201007387 */ /* 0x0001e20000100800 */
[----:B------:R-:W-:-:S04]  /*ed70*/  LEA.HI R0, R2, R2, RZ, 0x1 ;  /* 0x0000000202007211 */ /* 0x000fc800078f08ff */
[----:B------:R-:W-:-:S05]  /*ed80*/  LOP3.LUT R0, R0, 0xfffffffe, RZ, 0xc0, !PT ;  /* 0xfffffffe00007812 */ /* 0x000fca00078ec0ff */
[----:B------:R-:W-:-:S05]  /*ed90*/  IMAD.IADD R0, R2, 0x1, -R0 ;  /* 0x0000000102007824 */ /* 0x000fca00078e0a00 */
[----:B------:R-:W-:Y:S01]  /*eda0*/  SHF.L.U32 R0, R0, 0x1f, RZ ;  /* 0x0000001f00007819 */ /* 0x000fe200000006ff */
[----:B------:R-:W-:Y:S01]  /*edb0*/  NOP ;  /* 0x0000000000007918 */ /* 0x000fe20000000000 */
[----:B------:R0:W-:Y:S01]  /*edc0*/  SYNCS.ARRIVE.TRANS64.A1T0 RZ, [R23+URZ+0x38800], RZ ;  /* 0x038800ff17ff79a7 */ /* 0x0001e2000810003f */
[----:B------:R-:W-:Y:S01]  /*edd0*/  BSSY B0, `(.L_x_308) ;  /* 0x0000003000007945 */ /* 0x000fe20003800000 */
[----:B------:R-:W1:Y:S03]  /*ede0*/  SYNCS.PHASECHK.TRANS64.TRYWAIT P0, [R23+URZ+0x38820], R0 ;  /* 0x03882000170075a7 */ /* 0x000e66000800017f */
[----:B01----:R-:W-:Y:S05]  /*edf0*/  @!P0 BRA `(.L_x_309) ;  /* 0x0000005400a48947 */ /* 0x003fea0003800000 */
.L_x_425:
[----:B------:R-:W-:Y:S05]  /*ee00*/  BSYNC B0 ;  /* 0x0000000000007941 */ /* 0x000fea0003800000 */
.L_x_308:
[----:B------:R-:W-:-:S06]  /*ee10*/  UISETP.GE.AND UP0, UPT, UR42, 0x81, UPT ;  /* 0x000000812a00788c */ /* 0x000fcc000bf06270 */
[----:B------:R-:W-:-:S13]  /*ee20*/  PLOP3.LUT P0, PT, PT, PT, UP0, 0x80, 0x0 ;  /* 0x000000000000781c */ /* 0x000fda0003f0f008 */
[----:B------:R-:W-:Y:S05]  /*ee30*/  @!P0 BRA `(.L_x_310) ;  /* 0x0000001800508947 */ /* 0x000fea0003800000 */
[----:B------:R-:W-:Y:S01]  /*ee40*/  UIADD3 UR4, UR43, -0x2, URZ ;  /* 0xfffffffe2b047890 */ /* 0x000fe2000fffe03f */
[----:B------:R-:W-:Y:S02]  /*ee50*/  IMAD.MOV.U32 R10, RZ, RZ, R29 ;  /* 0x000000ffff0a7224 */ /* 0x000fe400078e001d */
[----:B------:R-:W-:-:S03]  /*ee60*/  IMAD.MOV.U32 R9, RZ, RZ, R25 ;  /* 0x000000ffff097224 */ /* 0x000fc600078e0019 */
[----:B------:R-:W-:-:S07]  /*ee70*/  IMAD.U32 R21, RZ, RZ, UR4 ;  /* 0x00000004ff157e24 */ /* 0x000fce000f8e00ff */
.L_x_330:
[----:B-1----:R-:W1:Y:S01]  /*ee80*/  LDC R2, c[0x0][0x430] ;  /* 0x00010c00ff027b82 */ /* 0x002e620000000800 */
[----:B0-----:R-:W0:Y:S01]  /*ee90*/  S2R R0, SR_TID.X ;  /* 0x0000000000007919 */ /* 0x001e220000002100 */
[----:B------:R-:W-:Y:S05]  /*eea0*/  YIELD ;  /* 0x0000000000007946 */ /* 0x000fea0003800000 */
[----:B------:R-:W-:Y:S01]  /*eeb0*/  ULDC.64 UR4, c[0x0][0x428] ;  /* 0x00010a0000047ab9 */ /* 0x000fe20000000a00 */
[----:B-1----:R-:W-:Y:S02]  /*eec0*/  ISETP.NE.AND P0, PT, R2, 0x1, PT ;  /* 0x000000010200780c */ /* 0x002fe40003f05270 */
[----:B0-----:R-:W-:-:S11]  /*eed0*/  LOP3.LUT R0, R0, 0x7f, RZ, 0xc0, !PT ;  /* 0x0000007f00007812 */ /* 0x001fd600078ec0ff */
[----:B------:R-:W0:Y:S01]  /*eee0*/  @P0 LDC R5, c[0x0][0x434] ;  /* 0x00010d00ff050b82 */ /* 0x000e220000000800 */
[----:B------:R-:W-:-:S05]  /*eef0*/  SHF.R.U32.HI R0, RZ, 0x3, R0 ;  /* 0x00000003ff007819 */ /* 0x000fca0000011600 */
[----:B------:R-:W-:Y:S02]  /*ef00*/  IMAD R3, R21, 0x80, R0 ;  /* 0x0000008015037824 */ /* 0x000fe400078e0200 */
[----:B------:R-:W1:Y:S03]  /*ef10*/  @P0 LDC R7, c[0x0][0x438] ;  /* 0x00010e00ff070b82 */ /* 0x000e660000000800 */
[----:B------:R-:W-:-:S05]  /*ef20*/  IADD3 R6, R28, UR36, R3 ;  /* 0x000000241c067c10 */ /* 0x000fca000fffe003 */
[----:B------:R-:W-:Y:S02]  /*ef30*/  IMAD.MOV.U32 R0, RZ, RZ, R6 ;  /* 0x000000ffff007224 */ /* 0x000fe400078e0006 */
[----:B0-----:R-:W-:-:S04]  /*ef40*/  @P0 IMAD.HI.U32 R2, R6, R5, RZ ;  /* 0x0000000506020227 */ /* 0x001fc800078e00ff */
[----:B------:R-:W-:Y:S01]  /*ef50*/  IMAD R5, R32, UR4, RZ ;  /* 0x0000000420057c24 */ /* 0x000fe2000f8e02ff */
[----:B-1----:R-:W-:-:S03]  /*ef60*/  @P0 SHF.R.U32.HI R0, RZ, R7, R2 ;  /* 0x00000007ff000219 */ /* 0x002fc60000011602 */
[----:B------:R-:W-:Y:S01]  /*ef70*/  IMAD R4, R30, UR5, R5 ;  /* 0x000000051e047c24 */ /* 0x000fe2000f8e0205 */
[--C-:B------:R-:W-:Y:S01]  /*ef80*/  SHF.R.S32.HI R3, RZ, 0x1f, R0.reuse ;  /* 0x0000001fff037819 */ /* 0x100fe20000011400 */
[----:B------:R-:W-:-:S04]  /*ef90*/  IMAD.MOV.U32 R2, RZ, RZ, R0 ;  /* 0x000000ffff027224 */ /* 0x000fc800078e0000 */
[----:B------:R-:W-:Y:S01]  /*efa0*/  IMAD.WIDE.U32 R2, R30, UR4, R2 ;  /* 0x000000041e027c25 */ /* 0x000fe2000f8e0002 */
[----:B------:R-:W-:-:S03]  /*efb0*/  ULDC.64 UR4, c[0x0][0x418] ;  /* 0x0001060000047ab9 */ /* 0x000fc60000000a00 */
[----:B------:R-:W-:Y:S01]  /*efc0*/  IMAD.IADD R3, R4, 0x1, R3 ;  /* 0x0000000104037824 */ /* 0x000fe200078e0203 */
[C---:B------:R-:W-:Y:S01]  /*efd0*/  LEA R4, P0, R2.reuse, UR4, 0x2 ;  /* 0x0000000402047c11 */ /* 0x040fe2000f8010ff */
[----:B------:R-:W-:Y:S01]  /*efe0*/  IMAD.U32 R8, RZ, RZ, UR46 ;  /* 0x0000002eff087e24 */ /* 0x000fe2000f8e00ff */
[----:B------:R-:W-:Y:S02]  /*eff0*/  ULDC UR4, c[0x0][0x430] ;  /* 0x00010c0000047ab9 */ /* 0x000fe40000000800 */
[----:B------:R-:W-:-:S06]  /*f000*/  LEA.HI.X R5, R2, UR5, R3, 0x2, P0 ;  /* 0x0000000502057c11 */ /* 0x000fcc00080f1403 */
[----:B------:R-:W3:Y:S01]  /*f010*/  LDG.E R5, desc[UR50][R4.64] ;  /* 0x0000003204057981 */ /* 0x000ee2000c1e1900 */
[----:B------:R-:W-:Y:S01]  /*f020*/  ISETP.NE.AND P2, PT, R8, 0x3, PT ;  /* 0x000000030800780c */ /* 0x000fe20003f45270 */
[----:B------:R-:W-:Y:S01]  /*f030*/  VIADD R25, R9, 0x1 ;  /* 0x0000000109197836 */ /* 0x000fe20000000000 */
[C---:B------:R-:W-:Y:S01]  /*f040*/  ISETP.GT.AND P1, PT, R21.reuse, RZ, PT ;  /* 0x000000ff1500720c */ /* 0x040fe20003f24270 */
[----:B------:R-:W-:Y:S02]  /*f050*/  IMAD.MOV R3, RZ, RZ, -R0 ;  /* 0x000000ffff037224 */ /* 0x000fe400078e0a00 */
[----:B------:R-:W-:Y:S01]  /*f060*/  VIADD R21, R21, 0xffffffff ;  /* 0xffffffff15157836 */ /* 0x000fe20000000000 */
[----:B------:R-:W-:Y:S01]  /*f070*/  ISETP.NE.AND P0, PT, R25, 0x2, PT ;  /* 0x000000021900780c */ /* 0x000fe20003f05270 */
[----:B------:R-:W-:-:S03]  /*f080*/  IMAD R6, R3, UR4, R6 ;  /* 0x0000000403067c24 */ /* 0x000fc6000f8e0206 */
[----:B------:R-:W-:Y:S02]  /*f090*/  SEL R29, RZ, 0x1, P0 ;  /* 0x00000001ff1d7807 */ /* 0x000fe40000000000 */
[----:B------:R-:W-:Y:S02]  /*f0a0*/  SEL R25, R25, RZ, P0 ;  /* 0x000000ff19197207 */ /* 0x000fe40000000000 */
[----:B------:R-:W-:Y:S02]  /*f0b0*/  LOP3.LUT R29, R10, R29, RZ, 0x3c, !PT ;  /* 0x0000001d0a1d7212 */ /* 0x000fe400078e3cff */
[----:B---3--:R-:W-:Y:S01]  /*f0c0*/  SHF.R.S32.HI R19, RZ, 0x1f, R5 ;  /* 0x0000001fff137819 */ /* 0x008fe20000011405 */
[----:B------:R-:W-:Y:S06]  /*f0d0*/  @!P2 BRA `(.L_x_311) ;  /* 0x000000000004a947 */ /* 0x000fec0003800000 */
[----:B------:R-:W-:Y:S01]  /*f0e0*/  BPT.TRAP 0x1 ;  /* 0x000000040000795c */ /* 0x000fe20000300000 */
.L_x_311:
[----:B------:R-:W-:Y:S01]  /*f0f0*/  IMAD R0, R25, 0x8, R23 ;  /* 0x0000000819007824 */ /* 0x000fe200078e0217 */
[----:B------:R-:W-:Y:S01]  /*f100*/  SHF.L.U32 R20, R29, 0x1f, RZ ;  /* 0x0000001f1d147819 */ /* 0x000fe200000006ff */
[----:B------:R-:W-:Y:S01]  /*f110*/  BSSY B0, `(.L_x_312) ;  /* 0x0000004000007945 */ /* 0x000fe20003800000 */
[----:B------:R-:W-:Y:S02]  /*f120*/  SHF.R.S32.HI R17, RZ, 0x1f, R6 ;  /* 0x0000001fff117819 */ /* 0x000fe40000011406 */
[----:B------:R-:W0:Y:S02]  /*f130*/  SYNCS.PHASECHK.TRANS64.TRYWAIT P0, [R0+URZ+0x38880], R20 ;  /* 0x03888014000075a7 */ /* 0x000e24000800017f */
[----:B0-----:R-:W-:Y:S05]  /*f140*/  @!P0 BRA `(.L_x_313) ;  /* 0x0000005000e48947 */ /* 0x001fea0003800000 */
.L_x_426:
[----:B------:R-:W-:Y:S05]  /*f150*/  BSYNC B0 ;  /* 0x0000000000007941 */ /* 0x000fea0003800000 */
.L_x_312:
[----:B------:R-:W-:Y:S01]  /*f160*/  ULDC.64 UR4, c[0x0][0x328] ;  /* 0x0000ca0000047ab9 */ /* 0x000fe20000000a00 */
[----:B------:R-:W1:Y:S01]  /*f170*/  LDC R11, c[0x0][0x2f4] ;  /* 0x0000bd00ff0b7b82 */ /* 0x000e620000000800 */
[----:B------:R-:W-:Y:S01]  /*f180*/  IMAD R4, R17, UR4, RZ ;  /* 0x0000000411047c24 */ /* 0x000fe2000f8e02ff */
[----:B------:R-:W-:Y:S01]  /*f190*/  ULDC.64 UR6, c[0x0][0x318] ;  /* 0x0000c60000067ab9 */ /* 0x000fe20000000a00 */
[----:B------:R-:W-:Y:S01]  /*f1a0*/  IMAD.WIDE.U32 R2, R6, UR4, RZ ;  /* 0x0000000406027c25 */ /* 0x000fe2000f8e00ff */
        /* <DEDUP_REMOVED lines=9> */
[----:B------:R-:W-:Y:S01]  /*f240*/  IMAD.IADD R3, R3, 0x1, R4 ;  /* 0x0000000103037824 */ /* 0x000fe200078e0204 */
[-C--:B-1----:R-:W-:Y:S01]  /*f250*/  ISETP.GE.AND P2, PT, R12, R11.reuse, PT ;  /* 0x0000000b0c00720c */ /* 0x082fe20003f46270 */
[----:B------:R-:W-:Y:S01]  /*f260*/  IMAD R7, R18, UR5, R7 ;  /* 0x0000000512077c24 */ /* 0x000fe2000f8e0207 */
[----:B------:R-:W-:Y:S01]  /*f270*/  ISETP.GE.AND P3, PT, R28, R11, PT ;  /* 0x0000000b1c00720c */ /* 0x000fe20003f66270 */
[----:B------:R-:W-:Y:S01]  /*f280*/  IMAD.WIDE.U32 R2, R18, UR4, R2 ;  /* 0x0000000412027c25 */ /* 0x000fe2000f8e0002 */
[----:B------:R-:W-:-:S03]  /*f290*/  UMOV UR4, 0xffffffff ;  /* 0xffffffff00047882 */ /* 0x000fc60000000000 */
[----:B------:R-:W-:Y:S01]  /*f2a0*/  IMAD R4, R25, 0x8000, R37 ;  /* 0x0000800019047824 */ /* 0x000fe200078e0225 */
[----:B------:R-:W-:-:S04]  /*f2b0*/  IADD3 R8, P0, R2, UR6, RZ ;  /* 0x0000000602087c10 */ /* 0x000fc8000ff1e0ff */
[----:B------:R-:W-:Y:S01]  /*f2c0*/  IADD3.X R7, R7, UR7, R3, P0, !PT ;  /* 0x0000000707077c10 */ /* 0x000fe200087fe403 */
[----:B------:R-:W-:Y:S08]  /*f2d0*/  BRA.DIV UR4, `(.L_x_314) ;  /* 0x0000005204947947 */ /* 0x000ff0000b800000 */
[----:B------:R-:W1:Y:S01]  /*f2e0*/  SHFL.IDX PT, R2, R8, RZ, 0x181f ;  /* 0x00181fff08027589 */ /* 0x000e6200000e0000 */
[----:B------:R-:W-:-:S03]  /*f2f0*/  IMAD.IADD R4, R23, 0x1, R4 ;  /* 0x0000000117047824 */ /* 0x000fc600078e0204 */
[----:B------:R-:W3:Y:S01]  /*f300*/  SHFL.IDX PT, R3, R7, RZ, 0x181f ;  /* 0x00181fff07037589 */ /* 0x000ee200000e0000 */
[----:B-1----:R-:W-:-:S05]  /*f310*/  IADD3 R2, P0, R28, R2, RZ ;  /* 0x000000021c027210 */ /* 0x002fca0007f1e0ff */
[----:B---3--:R-:W-:-:S05]  /*f320*/  IMAD.X R3, RZ, RZ, R3, P0 ;  /* 0x000000ffff037224 */ /* 0x008fca00000e0603 */
[----:B------:R-:W-:Y:S01]  /*f330*/  @!PT LDS RZ, [RZ] ;  /* 0x00000000fffff984 */ /* 0x000fe20000000800 */
[----:B------:R-:W-:Y:S04]  /*f340*/  LDGSTS.E.BYPASS.LTC128B.128 [R4+0x10400], desc[UR50][R2.64], !P3 ;  /* 0x1040000002047fae */ /* 0x000fe8000d901d72 */
[----:B------:R1:W-:Y:S04]  /*f350*/  LDGSTS.E.BYPASS.LTC128B.128 [R4+0x14400], desc[UR50][R2.64+0x80], !P2 ;  /* 0x1440008002047fae */ /* 0x0003e8000d101d72 */
[----:B-1----:R-:W1:Y:S04]  /*f360*/  SHFL.IDX PT, R2, R8, 0x1, 0x181f ;  /* 0x00381f0008027f89 */ /* 0x002e6800000e0000 */
[----:B------:R-:W3:Y:S01]  /*f370*/  SHFL.IDX PT, R3, R7, 0x1, 0x181f ;  /* 0x00381f0007037f89 */ /* 0x000ee200000e0000 */
[----:B-1----:R-:W-:-:S05]  /*f380*/  IADD3 R2, P0, R28, R2, RZ ;  /* 0x000000021c027210 */ /* 0x002fca0007f1e0ff */
[----:B---3--:R-:W-:-:S05]  /*f390*/  IMAD.X R3, RZ, RZ, R3, P0 ;  /* 0x000000ffff037224 */ /* 0x008fca00000e0603 */
        /* <DEDUP_REMOVED lines=27> */
[----:B------:R-:W3:Y:S04]  /*f550*/  SHFL.IDX PT, R3, R7, 0x6, 0x181f ;  /* 0x00d81f0007037f89 */ /* 0x000ee800000e0000 */
[----:B------:R-:W4:Y:S01]  /*f560*/  SHFL.IDX PT, R7, R7, 0x7, 0x181f ;  /* 0x00f81f0007077f89 */ /* 0x000f2200000e0000 */
[----:B-1----:R-:W-:-:S05]  /*f570*/  IADD3 R2, P0, R28, R2, RZ ;  /* 0x000000021c027210 */ /* 0x002fca0007f1e0ff */
[----:B---3--:R-:W-:-:S05]  /*f580*/  IMAD.X R3, RZ, RZ, R3, P0 ;  /* 0x000000ffff037224 */ /* 0x008fca00000e0603 */
[----:B------:R-:W-:Y:S04]  /*f590*/  LDGSTS.E.BYPASS.LTC128B.128 [R4+0x13400], desc[UR50][R2.64], !P3 ;  /* 0x1340000002047fae */ /* 0x000fe8000d901d72 */
[----:B------:R1:W-:Y:S04]  /*f5a0*/  LDGSTS.E.BYPASS.LTC128B.128 [R4+0x17400], desc[UR50][R2.64+0x80], !P2 ;  /* 0x1740008002047fae */ /* 0x0003e8000d101d72 */
[----:B-1--4-:R1:W3:Y:S02]  /*f5b0*/  SHFL.IDX PT, R2, R8, 0x7, 0x181f ;  /* 0x00f81f0008027f89 */ /* 0x0122e400000e0000 */
.L_x_444:
[----:B---3--:R-:W-:-:S05]  /*f5c0*/  IADD3 R2, P0, R28, R2, RZ ;  /* 0x000000021c027210 */ /* 0x008fca0007f1e0ff */
        /* <DEDUP_REMOVED lines=8> */
.L_x_315:
[----:B------:R-:W-:Y:S02]  /*f650*/  PLOP3.LUT P2, PT, P2, P0, PT, 0xa2, 0x0 ;  /* 0x000000000000781c */ /* 0x000fe40001741472 */
[----:B------:R-:W-:-:S08]  /*f660*/  @P0 R2UR P2, UR4, R0 ;  /* 0x00000000000402ca */ /* 0x000fd00000040000 */
[----:B------:R-:W-:-:S05]  /*f670*/  @P0 PLOP3.LUT P0, PT, P2, PT, PT, 0x80, 0x0 ;  /* 0x000000000000081c */ /* 0x000fca000170f070 */
[----:B------:R-:W-:Y:S01]  /*f680*/  @!P2 SYNCS.ARRIVE.TRANS64.RED.A0T1 RZ, [UR4+0x38870], RZ ;  /* 0x038870ffffffa9a7 */ /* 0x000fe20008200404 */
[----:B------:R-:W-:Y:S07]  /*f690*/  @!P2 ARRIVES.LDGSTSBAR.64.TRANSCNT [UR4+0x38870] ;  /* 0x03887000ff00a9b0 */ /* 0x000fee0008000a84 */
[----:B------:R-:W-:Y:S05]  /*f6a0*/  @P0 BRA.U.ANY `(.L_x_315) ;  /* 0xfffffffd00e80947 */ /* 0x000fea000393ffff */
[----:B------:R-:W-:Y:S01]  /*f6b0*/  NOP ;  /* 0x0000000000007918 */ /* 0x000fe20000000000 */
[----:B---3--:R-:W-:-:S05]  /*f6c0*/  IMAD.U32 R2, RZ, RZ, UR46 ;  /* 0x0000002eff027e24 */ /* 0x008fca000f8e00ff */
[----:B------:R-:W-:-:S13]  /*f6d0*/  ISETP.NE.AND P3, PT, R2, 0x3, PT ;  /* 0x000000030200780c */ /* 0x000fda0003f65270 */
[----:B------:R-:W-:Y:S05]  /*f6e0*/  @!P3 BRA `(.L_x_316) ;  /* 0x000000000004b947 */ /* 0x000fea0003800000 */
[----:B------:R-:W-:Y:S01]  /*f6f0*/  BPT.TRAP 0x1 ;  /* 0x000000040000795c */ /* 0x000fe20000300000 */
.L_x_316:
[----:B------:R3:W-:Y:S01]  /*f700*/  SYNCS.ARRIVE.TRANS64.A1T0 RZ, [R0+URZ+0x38870], RZ ;  /* 0x038870ff00ff79a7 */ /* 0x0007e2000810003f */
[----:B------:R-:W-:Y:S05]  /*f710*/  @!P3 BRA `(.L_x_317) ;  /* 0x000000000004b947 */ /* 0x000fea0003800000 */
[----:B------:R-:W-:Y:S01]  /*f720*/  BPT.TRAP 0x1 ;  /* 0x000000040000795c */ /* 0x000fe20000300000 */
.L_x_317:
[----:B------:R-:W4:Y:S01]  /*f730*/  SYNCS.PHASECHK.TRANS64.TRYWAIT P0, [R0+URZ+0x38840], R20 ;  /* 0x03884014000075a7 */ /* 0x000f22000800017f */
[----:B------:R-:W-:Y:S04]  /*f740*/  BSSY B0, `(.L_x_318) ;  /* 0x0000002000007945 */ /* 0x000fe80003800000 */
[----:B----4-:R-:W-:Y:S05]  /*f750*/  @!P0 BRA `(.L_x_319) ;  /* 0x0000005400bc8947 */ /* 0x010fea0003800000 */
.L_x_445:
[----:B------:R-:W-:Y:S05]  /*f760*/  BSYNC B0 ;  /* 0x0000000000007941 */ /* 0x000fea0003800000 */
.L_x_318:
[----:B------:R-:W-:Y:S01]  /*f770*/  ULDC.64 UR4, c[0x0][0x300] ;  /* 0x0000c00000047ab9 */ /* 0x000fe20000000a00 */
[----:B-1----:R-:W1:Y:S01]  /*f780*/  LDC R8, c[0x0][0x2f4] ;  /* 0x0000bd00ff087b82 */ /* 0x002e620000000800 */
[----:B------:R-:W-:Y:S01]  /*f790*/  IMAD R7, R17, UR4, RZ ;  /* 0x0000000411077c24 */ /* 0x000fe2000f8e02ff */
[----:B------:R-:W-:Y:S01]  /*f7a0*/  ULDC.64 UR6, c[0x0][0x2e8] ;  /* 0x0000ba0000067ab9 */ /* 0x000fe20000000a00 */
[----:B------:R-:W-:Y:S01]  /*f7b0*/  IMAD.WIDE.U32 R2, R6, UR4, RZ ;  /* 0x0000000406027c25 */ /* 0x000fe2000f8e00ff */
        /* <DEDUP_REMOVED lines=12> */
[-C--:B-1----:R-:W-:Y:S02]  /*f880*/  ISETP.GE.AND P2, PT, R11, R8.reuse, PT ;  /* 0x000000080b00720c */ /* 0x082fe40003f46270 */
[----:B------:R-:W-:Y:S01]  /*f890*/  IMAD R5, R18, UR5, R5 ;  /* 0x0000000512057c24 */ /* 0x000fe2000f8e0205 */
[----:B------:R-:W-:Y:S02]  /*f8a0*/  IADD3 R6, P0, R2, UR6, RZ ;  /* 0x0000000602067c10 */ /* 0x000fe4000ff1e0ff */
[----:B------:R-:W-:-:S02]  /*f8b0*/  ISETP.GE.AND P3, PT, R28, R8, PT ;  /* 0x000000081c00720c */ /* 0x000fc40003f66270 */
[----:B------:R-:W-:Y:S01]  /*f8c0*/  IADD3.X R5, R5, UR7, R3, P0, !PT ;  /* 0x0000000705057c10 */ /* 0x000fe200087fe403 */
[----:B------:R-:W-:Y:S10]  /*f8d0*/  BRA.DIV UR4, `(.L_x_320) ;  /* 0x0000005604707947 */ /* 0x000ff4000b800000 */
[----:B------:R-:W1:Y:S04]  /*f8e0*/  SHFL.IDX PT, R2, R6, RZ, 0x181f ;  /* 0x00181fff06027589 */ /* 0x000e6800000e0000 */
[----:B------:R-:W5:Y:S01]  /*f8f0*/  SHFL.IDX PT, R3, R5, RZ, 0x181f ;  /* 0x00181fff05037589 */ /* 0x000f6200000e0000 */
[----:B-1----:R-:W-:-:S05]  /*f900*/  IADD3 R2, P0, R28, R2, RZ ;  /* 0x000000021c027210 */ /* 0x002fca0007f1e0ff */
[----:B-----5:R-:W-:-:S05]  /*f910*/  IMAD.X R3, RZ, RZ, R3, P0 ;  /* 0x000000ffff037224 */ /* 0x020fca00000e0603 */
[----:B------:R-:W-:Y:S01]  /*f920*/  @!PT LDS RZ, [RZ] ;  /* 0x00000000fffff984 */ /* 0x000fe20000000800 */
[----:B------:R-:W-:Y:S04]  /*f930*/  LDGSTS.E.BYPASS.LTC128B.128 [R4+0x28400], desc[UR50][R2.64], !P3 ;  /* 0x2840000002047fae */ /* 0x000fe8000d901d72 */
[----:B------:R1:W-:Y:S04]  /*f940*/  LDGSTS.E.BYPASS.LTC128B.128 [R4+0x2c400], desc[UR50][R2.64+0x80], !P2 ;  /* 0x2c40008002047fae */ /* 0x0003e8000d101d72 */
[----:B-1----:R-:W1:Y:S04]  /*f950*/  SHFL.IDX PT, R2, R6, 0x1, 0x181f ;  /* 0x00381f0006027f89 */ /* 0x002e6800000e0000 */
[----:B------:R-:W5:Y:S01]  /*f960*/  SHFL.IDX PT, R3, R5, 0x1, 0x181f ;  /* 0x00381f0005037f89 */ /* 0x000f6200000e0000 */
[----:B-1----:R-:W-:-:S05]  /*f970*/  IADD3 R2, P0, R28, R2, RZ ;  /* 0x000000021c027210 */ /* 0x002fca0007f1e0ff */
[----:B-----5:R-:W-:-:S05]  /*f980*/  IMAD.X R3, RZ, RZ, R3, P0 ;  /* 0x000000ffff037224 */ /* 0x020fca00000e0603 */
        /* <DEDUP_REMOVED lines=27> */
[----:B------:R-:W5:Y:S04]  /*fb40*/  SHFL.IDX PT, R3, R5, 0x6, 0x181f ;  /* 0x00d81f0005037f89 */ /* 0x000f6800000e0000 */
[----:B------:R-:W0:Y:S01]  /*fb50*/  SHFL.IDX PT, R5, R5, 0x7, 0x181f ;  /* 0x00f81f0005057f89 */ /* 0x000e2200000e0000 */
[----:B-1----:R-:W-:-:S05]  /*fb60*/  IADD3 R2, P0, R28, R2, RZ ;  /* 0x000000021c027210 */ /* 0x002fca0007f1e0ff */
[----:B-----5:R-:W-:-:S05]  /*fb70*/  IMAD.X R3, RZ, RZ, R3, P0 ;  /* 0x000000ffff037224 */ /* 0x020fca00000e0603 */
[----:B------:R-:W-:Y:S04]  /*fb80*/  LDGSTS.E.BYPASS.LTC128B.128 [R4+0x2b400], desc[UR50][R2.64], !P3 ;  /* 0x2b40000002047fae */ /* 0x000fe8000d901d72 */
[----:B------:R1:W-:Y:S04]  /*fb90*/  LDGSTS.E.BYPASS.LTC128B.128 [R4+0x2f400], desc[UR50][R2.64+0x80], !P2 ;  /* 0x2f40008002047fae */ /* 0x0003e8000d101d72 */
[----:B-1----:R1:W0:Y:S02]  /*fba0*/  SHFL.IDX PT, R2, R6, 0x7, 0x181f ;  /* 0x00f81f0006027f89 */ /* 0x00222400000e0000 */
.L_x_463:
[----:B0-----:R-:W-:-:S05]  /*fbb0*/  IADD3 R2, P0, R28, R2, RZ ;  /* 0x000000021c027210 */ /* 0x001fca0007f1e0ff */
        /* <DEDUP_REMOVED lines=8> */
.L_x_321:
        /* <DEDUP_REMOVED lines=11> */
.L_x_322:
[----:B------:R3:W-:Y:S02]  /*fcf0*/  SYNCS.ARRIVE.TRANS64.A1T0 RZ, [R0+URZ+0x38830], RZ ;  /* 0x038830ff00ff79a7 */ /* 0x0007e4000810003f */
[----:B---34-:R-:W-:-:S05]  /*fd00*/  IMAD.U32 R0, RZ, RZ, UR48 ;  /* 0x00000030ff007e24 */ /* 0x018fca000f8e00ff */
[----:B------:R-:W-:-:S13]  /*fd10*/  ISETP.NE.AND P0, PT, R0, 0x3, PT ;  /* 0x000000030000780c */ /* 0x000fda0003f05270 */
[----:B------:R-:W-:Y:S05]  /*fd20*/  @!P0 BRA `(.L_x_323) ;  /* 0x0000000000048947 */ /* 0x000fea0003800000 */
[----:B------:R-:W-:Y:S01]  /*fd30*/  BPT.TRAP 0x1 ;  /* 0x000000040000795c */ /* 0x000fe20000300000 */
.L_x_323:
[----:B------:R-:W-:Y:S01]  /*fd40*/  LOP3.LUT R3, R10, 0x1, RZ, 0x3c, !PT ;  /* 0x000000010a037812 */ /* 0x000fe200078e3cff */
[----:B------:R-:W-:Y:S01]  /*fd50*/  IMAD R0, R9, 0x8, R23 ;  /* 0x0000000809007824 */ /* 0x000fe200078e0217 */
[----:B------:R-:W-:Y:S02]  /*fd60*/  BSSY B0, `(.L_x_324) ;  /* 0x0000004000007945 */ /* 0x000fe40003800000 */
[----:B------:R-:W-:-:S04]  /*fd70*/  SHF.L.U32 R3, R3, 0x1f, RZ ;  /* 0x0000001f03037819 */ /* 0x000fc800000006ff */
[----:B------:R-:W0:Y:S02]  /*fd80*/  SYNCS.PHASECHK.TRANS64.TRYWAIT P2, [R0+URZ+0x38870], R3 ;  /* 0x03887003000075a7 */ /* 0x000e24000804017f */
[----:B0-----:R-:W-:Y:S05]  /*fd90*/  @!P2 BRA `(.L_x_325) ;  /* 0x000000580084a947 */ /* 0x001fea0003800000 */
.L_x_464:
[----:B------:R-:W-:Y:S05]  /*fda0*/  BSYNC B0 ;  /* 0x0000000000007941 */ /* 0x000fea0003800000 */
.L_x_324:
[----:B------:R-:W-:-:S05]  /*fdb0*/  IMAD.U32 R2, RZ, RZ, UR46 ;  /* 0x0000002eff027e24 */ /* 0x000fca000f8e00ff */
[----:B------:R-:W-:-:S13]  /*fdc0*/  ISETP.NE.AND P2, PT, R2, 0x3, PT ;  /* 0x000000030200780c */ /* 0x000fda0003f45270 */
[----:B------:R-:W-:Y:S05]  /*fdd0*/  @!P2 BRA `(.L_x_326) ;  /* 0x000000000004a947 */ /* 0x000fea0003800000 */
[----:B------:R-:W-:Y:S01]  /*fde0*/  BPT.TRAP 0x1 ;  /* 0x000000040000795c */ /* 0x000fe20000300000 */
.L_x_326:
[----:B0-----:R-:W-:Y:S01]  /*fdf0*/  SHF.L.U32 R3, R10, 0x1f, RZ ;  /* 0x0000001f0a037819 */ /* 0x001fe200000006ff */
[----:B------:R-:W-:-:S03]  /*fe00*/  IMAD.SHL.U32 R2, R9, 0x8000, RZ ;  /* 0x0000800009027824 */ /* 0x000fc600078e00ff */
[----:B------:R-:W0:Y:S02]  /*fe10*/  SYNCS.PHASECHK.TRANS64.TRYWAIT P2, [R0+URZ+0x38860], R3 ;  /* 0x03886003000075a7 */ /* 0x000e24000804017f */
[----:B0-----:R-:W-:Y:S05]  /*fe20*/  @!P2 BRA `(.L_x_327) ;  /* 0x000000580074a947 */ /* 0x001fea0003800000 */
.L_x_465:
[----:B------:R-:W0:Y:S01]  /*fe30*/  LDL R12, [R1] ;  /* 0x00000000010c7983 */ /* 0x000e220000100800 */
[----:B------:R-:W-:Y:S01]  /*fe40*/  LOP3.LUT R4, R2, R22, RZ, 0xfc, !PT ;  /* 0x0000001602047212 */ /* 0x000fe200078efcff */
[----:B------:R-:W-:Y:S05]  /*fe50*/  WARPSYNC.ALL ;  /* 0x0000000000007948 */ /* 0x000fea0003800000 */
[----:B--2---:R-:W-:Y:S01]  /*fe60*/  IMAD.IADD R14, R23, 0x1, R4 ;  /* 0x00000001170e7824 */ /* 0x004fe200078e0204 */
[----:B------:R-:W-:Y:S01]  /*fe70*/  IADD3 R17, R24, R2, R27 ;  /* 0x0000000218117210 */ /* 0x000fe20007ffe01b */
[----:B------:R-:W-:-:S03]  /*fe80*/  IMAD.U32 R20, RZ, RZ, UR46 ;  /* 0x0000002eff147e24 */ /* 0x000fc6000f8e00ff */
[----:B-1----:R-:W1:Y:S02]  /*fe90*/  LDSM.16.MT88.4 R4, [R14+0x10400] ;  /* 0x010400000e04783b */ /* 0x002e640000004200 */
[----:B------:R-:W-:Y:S02]  /*fea0*/  ISETP.NE.AND P2, PT, R20, 0x3, PT ;  /* 0x000000031400780c */ /* 0x000fe40003f45270 */
[C-C-:B-1----:R-:W-:Y:S02]  /*feb0*/  PRMT R8, R4.reuse, 0x6420, R5.reuse ;  /* 0x0000642004087816 */ /* 0x142fe40000000005 */
[----:B------:R-:W-:Y:S02]  /*fec0*/  PRMT R9, R4, 0x7531, R5 ;  /* 0x0000753104097816 */ /* 0x000fe40000000005 */
[C-C-:B------:R-:W-:Y:S02]  /*fed0*/  PRMT R10, R6.reuse, 0x6420, R7.reuse ;  /* 0x00006420060a7816 */ /* 0x140fe40000000007 */
[----:B------:R-:W-:-:S02]  /*fee0*/  PRMT R11, R6, 0x7531, R7 ;  /* 0x00007531060b7816 */ /* 0x000fc40000000007 */
[----:B0-----:R-:W-:-:S05]  /*fef0*/  IADD3 R3, R23, R12, R2 ;  /* 0x0000000c17037210 */ /* 0x001fca0007ffe002 */
        /* <DEDUP_REMOVED lines=8> */
[----:B------:R-:W-:Y:S02]  /*ff80*/  STSM.16.M88.4 [R17+0x2000], R12 ;  /* 0x0020000c11007844 */ /* 0x000fe40000000200 */
[----:B------:R-:W-:-:S05]  /*ff90*/  IMAD.IADD R19, R23, 0x1, R4 ;  /* 0x0000000117137824 */ /* 0x000fca00078e0204 */
[----:B------:R-:W0:Y:S02]  /*ffa0*/  LDSM.16.MT88.4 R8, [R19+0x10400] ;  /* 0x010400001308783b */ /* 0x000e240000004200 */
[C-C-:B0-----:R-:W-:Y:S02]  /*ffb0*/  PRMT R4, R8.reuse, 0x6420, R9.reuse ;  /* 0x0000642008047816 */ /* 0x141fe40000000009 */
[----:B------:R-:W-:Y:S02]  /*ffc0*/  PRMT R5, R8, 0x7531, R9 ;  /* 0x0000753108057816 */ /* 0x000fe40000000009 */
[C-C-:B------:R-:W-:Y:S02]  /*ffd0*/  PRMT R6, R10.reuse, 0x6420, R11.reuse ;  /* 0x000064200a067816 */ /* 0x140fe4000000000b */
[----:B------:R-:W-:Y:S02]  /*ffe0*/  PRMT R7, R10, 0x7531, R11 ;  /* 0x000075310a077816 */ /* 0x000fe4000000000b */
[----:B------:R-:W0:Y:S04]  /*fff0*/  LDSM.16.MT88.4 R8, [R3+0x14400] ;  /* 0x014400000308783b */ /* 0x000e280000004200 */
[----:B------:R-:W-:Y:S01]  /*10000*/  STSM.16.M88.4 [R17+0x4000], R4 ;  /* 0x0040000411007844 */ /* 0x000fe20000000200 */
[----:B0-----:R-:W-:-:S02]  /*10010*/  PRMT R12, R8, 0x6420, R9 ;  /* 0x00006420080c7816 */ /* 0x001fc40000000009 */
[----:B------:R-:W-:Y:S01]  /*10020*/  PRMT R13, R8, 0x7531, R9 ;  /* 0x00007531080d7816 */ /* 0x000fe20000000009 */
[----:B------:R-:W-:Y:S01]  /*10030*/  VIADD R9, R2, 0x1000 ;  /* 0x0000100002097836 */ /* 0x000fe20000000000 */
[C-C-:B------:R-:W-:Y:S02]  /*10040*/  PRMT R14, R10.reuse, 0x6420, R11.reuse ;  /* 0x000064200a0e7816 */ /* 0x140fe4000000000b */
[----:B------:R-:W-:Y:S02]  /*10050*/  PRMT R15, R10, 0x7531, R11 ;  /* 0x000075310a0f7816 */ /* 0x000fe4000000000b */
[----:B------:R-:W-:-:S03]  /*10060*/  LOP3.LUT R8, R9, R22, RZ, 0xfc, !PT ;  /* 0x0000001609087212 */ /* 0x000fc600078efcff */
[----:B------:R0:W-:Y:S02]  /*10070*/  STSM.16.M88.4 [R17+0x6000], R12 ;  /* 0x0060000c11007844 */ /* 0x0001e40000000200 */
[----:B------:R-:W-:-:S05]  /*10080*/  IMAD.IADD R19, R23, 0x1, R8 ;  /* 0x0000000117137824 */ /* 0x000fca00078e0208 */
[----:B------:R-:W1:Y:S01]  /*10090*/  LDSM.16.MT88.4 R8, [R19+0x10400] ;  /* 0x010400001308783b */ /* 0x000e620000004200 */
[----:B0-----:R-:W-:-:S05]  /*100a0*/  IADD3 R17, R27, R2, R35 ;  /* 0x000000021b117210 */ /* 0x001fca0007ffe023 */
[----:B------:R-:W-:Y:S01]  /*100b0*/  IMAD.IADD R17, R24, 0x1, R17 ;  /* 0x0000000118117824 */ /* 0x000fe200078e0211 */
[C-C-:B-1----:R-:W-:Y:S02]  /*100c0*/  PRMT R4, R8.reuse, 0x6420, R9.reuse ;  /* 0x0000642008047816 */ /* 0x142fe40000000009 */
[----:B------:R-:W-:Y:S02]  /*100d0*/  PRMT R5, R8, 0x7531, R9 ;  /* 0x0000753108057816 */ /* 0x000fe40000000009 */
[C-C-:B------:R-:W-:Y:S02]  /*100e0*/  PRMT R6, R10.reuse, 0x6420, R11.reuse ;  /* 0x000064200a067816 */ /* 0x140fe4000000000b */
[----:B------:R-:W-:Y:S02]  /*100f0*/  PRMT R7, R10, 0x7531, R11 ;  /* 0x000075310a077816 */ /* 0x000fe4000000000b */
[----:B------:R-:W0:Y:S04]  /*10100*/  LDSM.16.MT88.4 R8, [R3+0x11400] ;  /* 0x011400000308783b */ /* 0x000e280000004200 */
[----:B------:R-:W-:Y:S01]  /*10110*/  STSM.16.M88.4 [R17], R4 ;  /* 0x0000000411007844 */ /* 0x000fe20000000200 */
[----:B0-----:R-:W-:-:S02]  /*10120*/  PRMT R12, R8, 0x6420, R9 ;  /* 0x00006420080c7816 */ /* 0x001fc40000000009 */
[----:B------:R-:W-:Y:S01]  /*10130*/  PRMT R13, R8, 0x7531, R9 ;  /* 0x00007531080d7816 */ /* 0x000fe20000000009 */
[----:B------:R-:W-:Y:S01]  /*10140*/  VIADD R9, R2, 0x5000 ;  /* 0x0000500002097836 */ /* 0x000fe20000000000 */
[C-C-:B------:R-:W-:Y:S02]  /*10150*/  PRMT R14, R10.reuse, 0x6420, R11.reuse ;  /* 0x000064200a0e7816 */ /* 0x140fe4000000000b */
[----:B------:R-:W-:Y:S02]  /*10160*/  PRMT R15, R10, 0x7531, R11 ;  /* 0x000075310a0f7816 */ /* 0x000fe4000000000b */
        /* <DEDUP_REMOVED lines=58> */
[----:B------:R0:W-:Y:S02]  /*10510*/  STSM.16.M88.4 [R12], R4 ;  /* 0x000000040c007844 */ /* 0x0001e40000000200 */
        /* <DEDUP_REMOVED lines=14> */
[----:B------:R0:W-:Y:S02]  /*10600*/  STSM.16.M88.4 [R12+0x4000], R4 ;  /* 0x004000040c007844 */ /* 0x0001e40000000200 */
[----:B0-----:R-:W-:-:S02]  /*10610*/  PRMT R4, R8, 0x6420, R9 ;  /* 0x0000642008047816 */ /* 0x001fc40000000009 */
[----:B------:R-:W-:Y:S02]  /*10620*/  PRMT R5, R8, 0x7531, R9 ;  /* 0x0000753108057816 */ /* 0x000fe40000000009 */
[C-C-:B------:R-:W-:Y:S02]  /*10630*/  PRMT R6, R10.reuse, 0x6420, R11.reuse ;  /* 0x000064200a067816 */ /* 0x140fe4000000000b */
        /* <DEDUP_REMOVED lines=10> */
.L_x_328:
[----:B-1----:R1:W-:Y:S01]  /*106e0*/  SYNCS.ARRIVE.TRANS64.A1T0 RZ, [R0+URZ+0x38850], RZ ;  /* 0x038850ff00ff79a7 */ /* 0x0023e2000810003f */
[----:B------:R-:W-:Y:S06]  /*106f0*/  BAR.SYNC.DEFER_BLOCKING 0x2, 0x80 ;  /* 0x0082000000007b1d */ /* 0x000fec0000010000 */
[----:B------:R-:W-:Y:S05]  /*10700*/  @!P0 BRA `(.L_x_329) ;  /* 0x0000000000048947 */ /* 0x000fea0003800000 */
[----:B------:R-:W-:Y:S01]  /*10710*/  BPT.TRAP 0x1 ;  /* 0x000000040000795c */ /* 0x000fe20000300000 */
.L_x_329:
[----:B-1----:R-:W-:Y:S02]  /*10720*/  VIADD R0, R0, 0x38880 ;  /* 0x0003888000007836 */ /* 0x002fe40000000000 */
[----:B------:R-:W-:Y:S02]  /*10730*/  IMAD.MOV.U32 R10, RZ, RZ, R29 ;  /* 0x000000ffff0a7224 */ /* 0x000fe400078e001d */
[----:B------:R-:W-:Y:S01]  /*10740*/  IMAD.MOV.U32 R9, RZ, RZ, R25 ;  /* 0x000000ffff097224 */ /* 0x000fe200078e0019 */
[----:B------:R-:W-:-:S04]  /*10750*/  PRMT R0, R33, 0x654, R0 ;  /* 0x0000065421007816 */ /* 0x000fc80000000000 */
[----:B------:R1:W-:Y:S01]  /*10760*/  SYNCS.ARRIVE.TRANS64.RED.A1T0 RZ, [R0+URZ], RZ ;  /* 0x000000ff00ff79a7 */ /* 0x0003e2000810043f */
[----:B------:R-:W-:Y:S05]  /*10770*/  @P1 BRA `(.L_x_330) ;  /* 0xffffffe400c01947 */ /* 0x000fea000383ffff */
.L_x_310:
[----:B01----:R-:W0:Y:S01]  /*10780*/  S2R R0, SR_TID.X ;  /* 0x0000000000007919 */ /* 0x003e220000002100 */
[----:B------:R-:W-:Y:S01]  /*10790*/  BSSY B0, `(.L_x_331) ;  /* 0x0000012000007945 */ /* 0x000fe20003800000 */
[----:B0-----:R-:W-:Y:S01]  /*107a0*/  LOP3.LUT R2, R0, 0x7f, RZ, 0xc0, !PT ;  /* 0x0000007f00027812 */ /* 0x001fe200078ec0ff */
[----:B------:R-:W-:-:S03]  /*107b0*/  IMAD.U32 R0, RZ, RZ, UR48 ;  /* 0x00000030ff007e24 */ /* 0x000fc6000f8e00ff */
[----:B------:R-:W-:Y:S02]  /*107c0*/  ISETP.NE.AND P1, PT, R2, RZ, PT ;  /* 0x000000ff0200720c */ /* 0x000fe40003f25270 */
[----:B------:R-:W-:-:S11]  /*107d0*/  ISETP.NE.AND P0, PT, R0, 0x3, PT ;  /* 0x000000030000780c */ /* 0x000fd60003f05270 */
[----:B------:R-:W-:Y:S05]  /*107e0*/  @P1 BRA `(.L_x_332) ;  /* 0x0000000000301947 */ /* 0x000fea0003800000 */
[----:B------:R-:W0:Y:S01]  /*107f0*/  S2R R5, SR_LANEID ;  /* 0x0000000000057919 */ /* 0x000e220000000000 */
[----:B------:R-:W-:Y:S01]  /*10800*/  VOTEU.ANY UR4, UPT, PT ;  /* 0x0000000000047886 */ /* 0x000fe200038e0100 */
[----:B------:R-:W1:Y:S01]  /*10810*/  LDC.64 R2, c[0x0][0xc60] ;  /* 0x00031800ff027b82 */ /* 0x000e620000000a00 */
[----:B------:R-:W0:Y:S02]  /*10820*/  FLO.U32 R0, UR4 ;  /* 0x0000000400007d00 */ /* 0x000e2400080e0000 */
[----:B0-----:R-:W-:-:S06]  /*10830*/  ISETP.EQ.U32.AND P1, PT, R0, R5, PT ;  /* 0x000000050000720c */ /* 0x001fcc0003f22070 */
[----:B------:R-:W1:Y:S07]  /*10840*/  POPC R5, UR4 ;  /* 0x0000000400057d09 */ /* 0x000e6e0008000000 */
[----:B-1----:R-:W3:Y:S01]  /*10850*/  @P1 ATOMG.E.ADD.STRONG.GPU PT, R3, desc[UR50][R2.64], R5 ;  /* 0x00000005020319a8 */ /* 0x002ee200081ee1f2 */
[----:B------:R-:W0:Y:S02]  /*10860*/  S2R R4, SR_LTMASK ;  /* 0x0000000000047919 */ /* 0x000e240000003900 */
[----:B0-----:R-:W-:-:S04]  /*10870*/  LOP3.LUT R4, R4, UR4, RZ, 0xc0, !PT ;  /* 0x0000000404047c12 */ /* 0x001fc8000f8ec0ff */
[----:B------:R-:W0:Y:S01]  /*10880*/  POPC R7, R4 ;  /* 0x0000000400077309 */ /* 0x000e220000000000 */
[----:B---3--:R-:W0:Y:S02]  /*10890*/  SHFL.IDX PT, R0, R3, R0, 0x1f ;  /* 0x00001f0003007589 */ /* 0x008e2400000e0000 */
[----:B0-----:R-:W-:-:S07]  /*108a0*/  IADD3 R16, R0, UR49, R7 ;  /* 0x0000003100107c10 */ /* 0x001fce000fffe007 */
.L_x_332:
[----:B------:R-:W-:Y:S05]  /*108b0*/  BSYNC B0 ;  /* 0x0000000000007941 */ /* 0x000fea0003800000 */
.L_x_331:
[----:B------:R-:W-:Y:S05]  /*108c0*/  @!P0 BRA `(.L_x_333) ;  /* 0x0000000000048947 */ /* 0x000fea0003800000 */
[----:B------:R-:W-:Y:S01]  /*108d0*/  BPT.TRAP 0x1 ;  /* 0x000000040000795c */ /* 0x000fe20000300000 */
.L_x_333:
[----:B------:R-:W-:Y:S01]  /*108e0*/  LOP3.LUT R3, R29, 0x1, RZ, 0x3c, !PT ;  /* 0x000000011d037812 */ /* 0x000fe200078e3cff */
[----:B------:R-:W-:Y:S01]  /*108f0*/  IMAD R2, R25, 0x8, R23 ;  /* 0x0000000819027824 */ /* 0x000fe200078e0217 */
[----:B------:R-:W-:Y:S02]  /*10900*/  BSSY B0, `(.L_x_334) ;  /* 0x0000004000007945 */ /* 0x000fe40003800000 */
[----:B------:R-:W-:-:S04]  /*10910*/  SHF.L.U32 R3, R3, 0x1f, RZ ;  /* 0x0000001f03037819 */ /* 0x000fc800000006ff */
[----:B------:R-:W0:Y:S02]  /*10920*/  SYNCS.PHASECHK.TRANS64.TRYWAIT P1, [R2+URZ+0x38870], R3 ;  /* 0x03887003020075a7 */ /* 0x000e24000802017f */
[----:B0-----:R-:W-:Y:S05]  /*10930*/  @!P1 BRA `(.L_x_335) ;  /* 0x0000004c00c49947 */ /* 0x001fea0003800000 */
.L_x_466:
[----:B------:R-:W-:Y:S05]  /*10940*/  BSYNC B0 ;  /* 0x0000000000007941 */ /* 0x000fea0003800000 */
.L_x_334:
[----:B------:R-:W-:-:S05]  /*10950*/  IMAD.U32 R0, RZ, RZ, UR46 ;  /* 0x0000002eff007e24 */ /* 0x000fca000f8e00ff */
[----:B------:R-:W-:-:S13]  /*10960*/  ISETP.NE.AND P1, PT, R0, 0x3, PT ;  /* 0x000000030000780c */ /* 0x000fda0003f25270 */
[----:B------:R-:W-:Y:S05]  /*10970*/  @!P1 BRA `(.L_x_336) ;  /* 0x0000000000049947 */ /* 0x000fea0003800000 */
[----:B------:R-:W-:Y:S01]  /*10980*/  BPT.TRAP 0x1 ;  /* 0x000000040000795c */ /* 0x000fe20000300000 */
.L_x_336:
[----:B0-----:R-:W-:-:S04]  /*10990*/  SHF.L.U32 R3, R29, 0x1f, RZ ;  /* 0x0000001f1d037819 */ /* 0x001fc800000006ff */
[----:B------:R-:W0:Y:S02]  /*109a0*/  SYNCS.PHASECHK.TRANS64.TRYWAIT P1, [R2+URZ+0x38860], R3 ;  /* 0x03886003020075a7 */ /* 0x000e24000802017f */
[----:B0-----:R-:W-:Y:S05]  /*109b0*/  @!P1 BRA `(.L_x_337) ;  /* 0x0000004c00b89947 */ /* 0x001fea0003800000 */
.L_x_467:
[----:B------:R-:W0:Y:S01]  /*109c0*/  LDL R4, [R1] ;  /* 0x0000000001047983 */ /* 0x000e220000100800 */
[----:B------:R-:W-:Y:S01]  /*109d0*/  IMAD.SHL.U32 R17, R25, 0x8000, RZ ;  /* 0x0000800019117824 */ /* 0x000fe200078e00ff */
[----:B------:R-:W-:Y:S05]  /*109e0*/  WARPSYNC.ALL ;  /* 0x0000000000007948 */ /* 0x000fea0003800000 */
[----:B------:R-:W-:Y:S01]  /*109f0*/  LOP3.LUT R0, R17, R22, RZ, 0xfc, !PT ;  /* 0x0000001611007212 */ /* 0x000fe200078efcff */
[----:B------:R-:W-:Y:S01]  /*10a00*/  IMAD.U32 R20, RZ, RZ, UR46 ;  /* 0x0000002eff147e24 */ /* 0x000fe2000f8e00ff */
[----:B------:R-:W-:-:S03]  /*10a10*/  IADD3 R19, R27, R17, R35 ;  /* 0x000000111b137210 */ /* 0x000fc60007ffe023 */
[----:B------:R-:W-:Y:S01]  /*10a20*/  IMAD.IADD R10, R23, 0x1, R0 ;  /* 0x00000001170a7824 */ /* 0x000fe200078e0200 */
[----:B------:R-:W-:Y:S02]  /*10a30*/  IADD3 R0, R24, R17, R27 ;  /* 0x0000001118007210 */ /* 0x000fe40007ffe01b */
[----:B------:R-:W-:-:S03]  /*10a40*/  ISETP.NE.AND P1, PT, R20, 0x3, PT ;  /* 0x000000031400780c */ /* 0x000fc60003f25270 */
[----:B------:R-:W1:Y:S02]  /*10a50*/  LDSM.16.MT88.4 R8, [R10+0x10400] ;  /* 0x010400000a08783b */ /* 0x000e640000004200 */
[C-C-:B-1----:R-:W-:Y:S02]  /*10a60*/  PRMT R12, R8.reuse, 0x6420, R9.reuse ;  /* 0x00006420080c7816 */ /* 0x142fe40000000009 */
[----:B------:R-:W-:Y:S02]  /*10a70*/  PRMT R13, R8, 0x7531, R9 ;  /* 0x00007531080d7816 */ /* 0x000fe40000000009 */
[C-C-:B--2---:R-:W-:Y:S02]  /*10a80*/  PRMT R14, R10.reuse, 0x6420, R11.reuse ;  /* 0x000064200a0e7816 */ /* 0x144fe4000000000b */
[----:B------:R-:W-:Y:S02]  /*10a90*/  PRMT R15, R10, 0x7531, R11 ;  /* 0x000075310a0f7816 */ /* 0x000fe4000000000b */
        /* <DEDUP_REMOVED lines=25> */
[----:B------:R-:W-:Y:S02]  /*10c30*/  IMAD.IADD R18, R23, 0x1, R4 ;  /* 0x0000000117127824 */ /* 0x000fe400078e0204 */
[----:B------:R-:W-:Y:S04]  /*10c40*/  LDSM.16.MT88.4 R4, [R3+0x11400] ;  /* 0x011400000304783b */ /* 0x000fe80000004200 */
[----:B------:R-:W1:Y:S01]  /*10c50*/  LDSM.16.MT88.4 R8, [R18+0x10400] ;  /* 0x010400001208783b */ /* 0x000e620000004200 */
[----:B0-----:R-:W-:Y:S01]  /*10c60*/  IMAD.IADD R0, R24, 0x1, R19 ;  /* 0x0000000118007824 */ /* 0x001fe200078e0213 */
[----:B------:R-:W-:-:S02]  /*10c70*/  IADD3 R19, R27, R17, R34 ;  /* 0x000000111b137210 */ /* 0x000fc40007ffe022 */
[C-C-:B-1----:R-:W-:Y:S02]  /*10c80*/  PRMT R12, R8.reuse, 0x6420, R9.reuse ;  /* 0x00006420080c7816 */ /* 0x142fe40000000009 */
[----:B------:R-:W-:Y:S02]  /*10c90*/  PRMT R13, R8, 0x7531, R9 ;  /* 0x00007531080d7816 */ /* 0x000fe40000000009 */
[C-C-:B------:R-:W-:Y:S02]  /*10ca0*/  PRMT R8, R4.reuse, 0x6420, R5.reuse ;  /* 0x0000642004087816 */ /* 0x140fe40000000005 */
[----:B------:R-:W-:Y:S01]  /*10cb0*/  PRMT R9, R4, 0x7531, R5 ;  /* 0x0000753104097816 */ /* 0x000fe20000000005 */
[----:B------:R-:W-:Y:S01]  /*10cc0*/  VIADD R5, R17, 0x5000 ;  /* 0x0000500011057836 */ /* 0x000fe20000000000 */
[C-C-:B------:R-:W-:Y:S02]  /*10cd0*/  PRMT R14, R10.reuse, 0x6420, R11.reuse ;  /* 0x000064200a0e7816 */ /* 0x140fe4000000000b */
[----:B------:R-:W-:-:S02]  /*10ce0*/  PRMT R15, R10, 0x7531, R11 ;  /* 0x000075310a0f7816 */ /* 0x000fc4000000000b */
[----:B------:R-:W-:Y:S02]  /*10cf0*/  LOP3.LUT R4, R5, R22, RZ, 0xfc, !PT ;  /* 0x0000001605047212 */ /* 0x000fe400078efcff */
[C-C-:B------:R-:W-:Y:S01]  /*10d00*/  PRMT R10, R6.reuse, 0x6420, R7.reuse ;  /* 0x00006420060a7816 */ /* 0x140fe20000000007 */
[----:B------:R-:W-:Y:S01]  /*10d10*/  STSM.16.M88.4 [R0], R12 ;  /* 0x0000000c00007844 */ /* 0x000fe20000000200 */
[----:B------:R-:W-:Y:S01]  /*10d20*/  PRMT R11, R6, 0x7531, R7 ;  /* 0x00007531060b7816 */ /* 0x000fe20000000007 */
[----:B------:R-:W-:-:S04]  /*10d30*/  IMAD.IADD R18, R23, 0x1, R4 ;  /* 0x0000000117127824 */ /* 0x000fc800078e0204 */
[----:B------:R-:W-:Y:S04]  /*10d40*/  STSM.16.M88.4 [R0+0x2000], R8 ;  /* 0x0020000800007844 */ /* 0x000fe80000000200 */
[----:B------:R-:W0:Y:S02]  /*10d50*/  LDSM.16.MT88.4 R4, [R18+0x10400] ;  /* 0x010400001204783b */ /* 0x000e240000004200 */
        /* <DEDUP_REMOVED lines=12> */
[----:B------:R0:W-:Y:S02]  /*10e20*/  STSM.16.M88.4 [R0+0x6000], R8 ;  /* 0x0060000800007844 */ /* 0x0001e40000000200 */
[----:B------:R-:W-:Y:S02]  /*10e30*/  IMAD.IADD R18, R23, 0x1, R4 ;  /* 0x0000000117127824 */ /* 0x000fe400078e0204 */
[----:B------:R-:W-:Y:S04]  /*10e40*/  LDSM.16.MT88.4 R4, [R3+0x12400] ;  /* 0x012400000304783b */ /* 0x000fe80000004200 */
[----:B------:R-:W1:Y:S01]  /*10e50*/  LDSM.16.MT88.4 R8, [R18+0x10400] ;  /* 0x010400001208783b */ /* 0x000e620000004200 */
[----:B0-----:R-:W-:Y:S01]  /*10e60*/  IMAD.IADD R0, R24, 0x1, R19 ;  /* 0x0000000118007824 */ /* 0x001fe200078e0213 */
[----:B------:R-:W-:-:S05]  /*10e70*/  IADD3 R19, R27, R36, R17 ;  /* 0x000000241b137210 */ /* 0x000fca0007ffe011 */
[----:B------:R-:W-:Y:S01]  /*10e80*/  IMAD.IADD R24, R24, 0x1, R19 ;  /* 0x0000000118187824 */ /* 0x000fe200078e0213 */
        /* <DEDUP_REMOVED lines=22> */
[C---:B------:R-:W-:Y:S01]  /*10ff0*/  VIADD R5, R17.reuse, 0x3000 ;  /* 0x0000300011057836 */ /* 0x040fe20000000000 */
[C-C-:B------:R-:W-:Y:S01]  /*11000*/  PRMT R10, R6.reuse, 0x6420, R7.reuse ;  /* 0x00006420060a7816 */ /* 0x140fe20000000007 */
[----:B------:R-:W-:Y:S01]  /*11010*/  VIADD R17, R17, 0x7000 ;  /* 0x0000700011117836 */ /* 0x000fe20000000000 */
[----:B------:R-:W-:-:S02]  /*11020*/  PRMT R11, R6, 0x7531, R7 ;  /* 0x00007531060b7816 */ /* 0x000fc40000000007 */
[----:B------:R-:W-:-:S03]  /*11030*/  LOP3.LUT R4, R5, R22, RZ, 0xfc, !PT ;  /* 0x0000001605047212 */ /* 0x000fc600078efcff */
[----:B------:R0:W-:Y:S02]  /*11040*/  STSM.16.M88.4 [R0+0x6000], R8 ;  /* 0x0060000800007844 */ /* 0x0001e40000000200 */
[----:B------:R-:W-:Y:S02]  /*11050*/  IMAD.IADD R18, R23, 0x1, R4 ;  /* 0x0000000117127824 */ /* 0x000fe400078e0204 */
[----:B------:R-:W-:Y:S04]  /*11060*/  LDSM.16.MT88.4 R4, [R3+0x13400] ;  /* 0x013400000304783b */ /* 0x000fe80000004200 */
[----:B------:R-:W1:Y:S01]  /*11070*/  LDSM.16.MT88.4 R8, [R18+0x10400] ;  /* 0x010400001208783b */ /* 0x000e620000004200 */
[----:B0-----:R-:W-:-:S05]  /*11080*/  LOP3.LUT R0, R17, R22, RZ, 0xfc, !PT ;  /* 0x0000001611007212 */ /* 0x001fca00078efcff */
[----:B------:R-:W-:Y:S01]  /*11090*/  IMAD.IADD R0, R23, 0x1, R0 ;  /* 0x0000000117007824 */ /* 0x000fe200078e0200 */
[C-C-:B-1----:R-:W-:Y:S02]  /*110a0*/  PRMT R12, R8.reuse, 0x6420, R9.reuse ;  /* 0x00006420080c7816 */ /* 0x142fe40000000009 */
[----:B------:R-:W-:Y:S02]  /*110b0*/  PRMT R13, R8, 0x7531, R9 ;  /* 0x00007531080d7816 */ /* 0x000fe40000000009 */
[C-C-:B------:R-:W-:Y:S02]  /*110c0*/  PRMT R14, R10.reuse, 0x6420, R11.reuse ;  /* 0x000064200a0e7816 */ /* 0x140fe4000000000b */
[----:B------:R-:W-:Y:S02]  /*110d0*/  PRMT R15, R10, 0x7531, R11 ;  /* 0x000075310a0f7816 */ /* 0x000fe4000000000b */
[C-C-:B------:R-:W-:Y:S02]  /*110e0*/  PRMT R8, R4.reuse, 0x6420, R5.reuse ;  /* 0x0000642004087816 */ /* 0x140fe40000000005 */
[----:B------:R-:W-:Y:S01]  /*110f0*/  PRMT R9, R4, 0x7531, R5 ;  /* 0x0000753104097816 */ /* 0x000fe20000000005 */
[----:B------:R-:W-:Y:S01]  /*11100*/  STSM.16.M88.4 [R24], R12 ;  /* 0x0000000c18007844 */ /* 0x000fe20000000200 */
[----:B------:R-:W-:-:S02]  /*11110*/  PRMT R10, R6, 0x6420, R7 ;  /* 0x00006420060a7816 */ /* 0x000fc40000000007 */
[----:B------:R-:W-:-:S05]  /*11120*/  PRMT R11, R6, 0x7531, R7 ;  /* 0x00007531060b7816 */ /* 0x000fca0000000007 */
[----:B------:R-:W-:Y:S04]  /*11130*/  STSM.16.M88.4 [R24+0x2000], R8 ;  /* 0x0020000818007844 */ /* 0x000fe80000000200 */
[----:B------:R-:W0:Y:S04]  /*11140*/  LDSM.16.MT88.4 R8, [R0+0x10400] ;  /* 0x010400000008783b */ /* 0x000e280000004200 */
[----:B------:R-:W1:Y:S01]  /*11150*/  LDSM.16.MT88.4 R4, [R3+0x17400] ;  /* 0x017400000304783b */ /* 0x000e620000004200 */
[C-C-:B0-----:R-:W-:Y:S02]  /*11160*/  PRMT R12, R8.reuse, 0x6420, R9.reuse ;  /* 0x00006420080c7816 */ /* 0x141fe40000000009 */
[----:B------:R-:W-:-:S02]  /*11170*/  PRMT R13, R8, 0x7531, R9 ;  /* 0x00007531080d7816 */ /* 0x000fc40000000009 */
[C-C-:B------:R-:W-:Y:S02]  /*11180*/  PRMT R14, R10.reuse, 0x6420, R11.reuse ;  /* 0x000064200a0e7816 */ /* 0x140fe4000000000b */
[----:B------:R-:W-:Y:S02]  /*11190*/  PRMT R15, R10, 0x7531, R11 ;  /* 0x000075310a0f7816 */ /* 0x000fe4000000000b */
[C-C-:B-1----:R-:W-:Y:S02]  /*111a0*/  PRMT R8, R4.reuse, 0x6420, R5.reuse ;  /* 0x0000642004087816 */ /* 0x142fe40000000005 */
[----:B------:R-:W-:Y:S01]  /*111b0*/  PRMT R9, R4, 0x7531, R5 ;  /* 0x0000753104097816 */ /* 0x000fe20000000005 */
[----:B------:R0:W-:Y:S01]  /*111c0*/  STSM.16.M88.4 [R24+0x4000], R12 ;  /* 0x0040000c18007844 */ /* 0x0001e20000000200 */
        /* <DEDUP_REMOVED lines=11> */
.L_x_338:
[----:B-1----:R1:W-:Y:S01]  /*11280*/  SYNCS.ARRIVE.TRANS64.A1T0 RZ, [R2+URZ+0x38850], RZ ;  /* 0x038850ff02ff79a7 */ /* 0x0023e2000810003f */
[----:B------:R-:W-:Y:S06]  /*11290*/  BAR.SYNC.DEFER_BLOCKING 0x2, 0x80 ;  /* 0x0082000000007b1d */ /* 0x000fec0000010000 */
[----:B------:R-:W-:Y:S05]  /*112a0*/  @!P0 BRA `(.L_x_339) ;  /* 0x0000000000048947 */ /* 0x000fea0003800000 */
[----:B------:R-:W-:Y:S01]  /*112b0*/  BPT.TRAP 0x1 ;  /* 0x000000040000795c */ /* 0x000fe20000300000 */
.L_x_339:
[----:B-1----:R-:W-:Y:S02]  /*112c0*/  VIADD R2, R2, 0x38880 ;  /* 0x0003888002027836 */ /* 0x002fe40000000000 */
[----:B------:R-:W-:-:S03]  /*112d0*/  VIADD R25, R25, 0x1 ;  /* 0x0000000119197836 */ /* 0x000fc60000000000 */
[----:B------:R-:W-:Y:S02]  /*112e0*/  PRMT R2, R33, 0x654, R2 ;  /* 0x0000065421027816 */ /* 0x000fe40000000002 */
[C---:B------:R-:W-:Y:S02]  /*112f0*/  ISETP.NE.AND P0, PT, R25.reuse, 0x2, PT ;  /* 0x000000021900780c */ /* 0x040fe40003f05270 */
[----:B------:R1:W-:Y:S02]  /*11300*/  SYNCS.ARRIVE.TRANS64.RED.A1T0 RZ, [R2+URZ], RZ ;  /* 0x000000ff02ff79a7 */ /* 0x0003e4000810043f */
[----:B------:R-:W-:Y:S02]  /*11310*/  SEL R0, RZ, 0x1, P0 ;  /* 0x00000001ff007807 */ /* 0x000fe40000000000 */
[----:B------:R-:W-:Y:S02]  /*11320*/  SEL R25, R25, RZ, P0 ;  /* 0x000000ff19197207 */ /* 0x000fe40000000000 */
[----:B------:R-:W-:-:S07]  /*11330*/  LOP3.LUT R29, R29, R0, RZ, 0x3c, !PT ;  /* 0x000000001d1d7212 */ /* 0x000fce00078e3cff */
.L_x_280:
[----:B------:R-:W-:Y:S05]  /*11340*/  BSYNC B7 ;  /* 0x0000000000077941 */ /* 0x000fea0003800000 */
.L_x_278:
[----:B------:R-:W-:-:S13]  /*11350*/  LOP3.LUT P0, RZ, R26, 0x100, RZ, 0xc0, !PT ;  /* 0x000001001aff7812 */ /* 0x000fda000780c0ff */
[----:B------:R-:W-:Y:S05]  /*11360*/  @!P0 BRA `(.L_x_340) ;  /* 0x0000000000248947 */ /* 0x000fea0003800000 */
[----:B------:R-:W2:Y:S08]  /*11370*/  S2UR UR4, SR_CgaCtaId ;  /* 0x00000000000479c3 */ /* 0x000eb00000008800 */
[----:B------:R-:W-:Y:S01]  /*11380*/  BAR.SYNC.DEFER_BLOCKING 0x5, 0x180 ;  /* 0x0146000000007b1d */ /* 0x000fe20000010000 */
[----:B------:R-:W-:Y:S01]  /*11390*/  MOV R0, 0x400 ;  /* 0x0000040000007802 */ /* 0x000fe20000000f00 */
[----:B--2---:R-:W-:-:S05]  /*113a0*/  IMAD.U32 R33, RZ, RZ, UR4 ;  /* 0x00000004ff217e24 */ /* 0x004fca000f8e00ff */
[----:B------:R-:W-:-:S05]  /*113b0*/  LEA R23, R33, R0, 0x18 ;  /* 0x0000000021177211 */ /* 0x000fca00078ec0ff */
[----:B------:R-:W2:Y:S02]  /*113c0*/  LDS.128 R16, [R23+0x388d0] ;  /* 0x0388d00017107984 */ /* 0x000ea40000000c00 */
[----:B--2---:R-:W-:Y:S01]  /*113d0*/  R2UR UR40, R19 ;  /* 0x00000000132872ca */ /* 0x004fe200000e0000 */
[----:B------:R-:W-:Y:S06]  /*113e0*/  BAR.ARV 0x4, 0x180 ;  /* 0x0106000000007b1d */ /* 0x000fec0000002000 */
[----:B------:R-:W-:Y:S08]  /*113f0*/  BRA `(.L_x_341) ;  /* 0x0000000800187947 */ /* 0x000ff00003800000 */
.L_x_340:
[----:B------:R-:W0:Y:S01]  /*11400*/  S2R R0, SR_TID.X ;  /* 0x0000000000007919 */ /* 0x000e220000002100 */
[----:B------:R-:W-:Y:S01]  /*11410*/  ULDC UR4, c[0x0][0xc3c] ;  /* 0x00030f0000047ab9 */ /* 0x000fe20000000800 */
[----:B0-----:R-:W-:Y:S01]  /*11420*/  LOP3.LUT R8, R0, 0x1f, RZ, 0xc0, !PT ;  /* 0x0000001f00087812 */ /* 0x001fe200078ec0ff */
[----:B------:R-:W-:-:S03]  /*11430*/  IMAD.MOV.U32 R0, RZ, RZ, RZ ;  /* 0x000000ffff007224 */ /* 0x000fc600078e00ff */
[C---:B------:R-:W-:Y:S01]  /*11440*/  ISETP.NE.AND P0, PT, R8.reuse, 0x1f, PT ;  /* 0x0000001f0800780c */ /* 0x040fe20003f05270 */
[----:B------:R-:W-:-:S05]  /*11450*/  VIADD R5, R8, UR40 ;  /* 0x0000002808057c36 */ /* 0x000fca0008000000 */
[----:B------:R-:W-:Y:S01]  /*11460*/  ISETP.GE.OR P1, PT, R5, UR4, !P0 ;  /* 0x0000000405007c0c */ /* 0x000fe2000c726670 */
[----:B------:R-:W-:-:S12]  /*11470*/  ULDC UR4, c[0x0][0xc3c] ;  /* 0x00030f0000047ab9 */ /* 0x000fd80000000800 */
[----:B-1----:R-:W0:Y:S02]  /*11480*/  @!P1 LDC.64 R2, c[0x0][0xc80] ;  /* 0x00032000ff029b82 */ /* 0x002e240000000a00 */
[----:B0-----:R-:W-:-:S05]  /*11490*/  @!P1 IMAD.WIDE R2, R5, 0x4, R2 ;  /* 0x0000000405029825 */ /* 0x001fca00078e0202 */
[----:B------:R-:W2:Y:S01]  /*114a0*/  @!P1 LDG.E R0, desc[UR50][R2.64] ;  /* 0x0000003202009981 */ /* 0x000ea2000c1e1900 */
[C---:B------:R-:W-:Y:S02]  /*114b0*/  ISETP.NE.AND P1, PT, R8.reuse, RZ, PT ;  /* 0x000000ff0800720c */ /* 0x040fe40003f25270 */
[C---:B------:R-:W-:Y:S02]  /*114c0*/  ISETP.GE.U32.AND P2, PT, R8.reuse, 0x2, PT ;  /* 0x000000020800780c */ /* 0x040fe40003f46070 */
        /* <DEDUP_REMOVED lines=8> */
[----:B------:R-:W-:Y:S02]  /*11550*/  IMAD.IADD R4, R5, 0x1, R4 ;  /* 0x0000000105047824 */ /* 0x000fe400078e0204 */
[----:B------:R-:W-:Y:S04]  /*11560*/  SHFL.IDX PT, R5, R16, RZ, 0x1f ;  /* 0x00001fff10057589 */ /* 0x000fe800000e0000 */
[----:B------:R-:W0:Y:S02]  /*11570*/  SHFL.UP PT, R6, R4, 0x4, RZ ;  /* 0x0480000004067989 */ /* 0x000e2400000e00ff */
[----:B0-----:R-:W-:-:S05]  /*11580*/  SEL R3, R6, RZ, P3 ;  /* 0x000000ff06037207 */ /* 0x001fca0001800000 */
[----:B------:R-:W-:Y:S02]  /*11590*/  IMAD.IADD R6, R4, 0x1, R3 ;  /* 0x0000000104067824 */ /* 0x000fe400078e0203 */
[----:B------:R-:W-:Y:S04]  /*115a0*/  SHFL.IDX PT, R4, R16, 0x1, 0x1f ;  /* 0x00201f0010047f89 */ /* 0x000fe800000e0000 */
        /* <DEDUP_REMOVED lines=11> */
[----:B------:R-:W-:Y:S05]  /*11660*/  @P6 BRA `(.L_x_342) ;  /* 0x0000000000906947 */ /* 0x000fea0003800000 */
.L_x_346:
[----:B------:R-:W-:-:S04]  /*11670*/  UIADD3 UR40, UR40, 0x1f, URZ ;  /* 0x0000001f28287890 */ /* 0x000fc8000fffe03f */
[----:B------:R-:W-:-:S06]  /*11680*/  UISETP.GE.AND UP0, UPT, UR40, UR4, UPT ;  /* 0x000000042800728c */ /* 0x000fcc000bf06270 */
[----:B------:R-:W-:-:S13]  /*11690*/  PLOP3.LUT P6, PT, PT, PT, UP0, 0x40, 0x0 ;  /* 0x000000000000781c */ /* 0x000fda0003fce808 */
[----:B------:R-:W-:Y:S05]  /*116a0*/  @!P6 BRA `(.L_x_343) ;  /* 0x000000040034e947 */ /* 0x000fea0003800000 */
[----:B------:R-:W0:Y:S01]  /*116b0*/  S2R R0, SR_TID.X ;  /* 0x0000000000007919 */ /* 0x000e220000002100 */
[----:B------:R-:W-:Y:S01]  /*116c0*/  BSSY B0, `(.L_x_344) ;  /* 0x0000009000007945 */ /* 0x000fe20003800000 */
[----:B0-----:R-:W-:-:S05]  /*116d0*/  LOP3.LUT R0, R0, 0x1f, RZ, 0xc0, !PT ;  /* 0x0000001f00007812 */ /* 0x001fca00078ec0ff */
[----:B------:R-:W-:Y:S02]  /*116e0*/  VIADD R7, R0, UR40 ;  /* 0x0000002800077c36 */ /* 0x000fe40008000000 */
[----:B------:R-:W-:-:S03]  /*116f0*/  IMAD.MOV.U32 R0, RZ, RZ, RZ ;  /* 0x000000ffff007224 */ /* 0x000fc600078e00ff */
[----:B------:R-:W-:-:S13]  /*11700*/  ISETP.GE.OR P6, PT, R7, UR4, !P0 ;  /* 0x0000000407007c0c */ /* 0x000fda000c7c6670 */
[----:B------:R-:W-:Y:S05]  /*11710*/  @P6 BRA `(.L_x_345) ;  /* 0x00000000000c6947 */ /* 0x000fea0003800000 */
[----:B------:R-:W0:Y:S02]  /*11720*/  LDC.64 R2, c[0x0][0xc80] ;  /* 0x00032000ff027b82 */ /* 0x000e240000000a00 */
[----:B0-----:R-:W-:-:S05]  /*11730*/  IMAD.WIDE R2, R7, 0x4, R2 ;  /* 0x0000000407027825 */ /* 0x001fca00078e0202 */
[----:B------:R0:W5:Y:S02]  /*11740*/  LDG.E R0, desc[UR50][R2.64] ;  /* 0x0000003202007981 */ /* 0x000164000c1e1900 */
.L_x_345:
[----:B------:R-:W-:Y:S05]  /*11750*/  BSYNC B0 ;  /* 0x0000000000007941 */ /* 0x000fea0003800000 */
.L_x_344:
        /* <DEDUP_REMOVED lines=13> */
[----:B0-----:R-:W-:Y:S02]  /*11830*/  SEL R9, R2, RZ, P5 ;  /* 0x000000ff02097207 */ /* 0x001fe40002800000 */
[----:B------:R-:W0:Y:S03]  /*11840*/  LDC R2, c[0x0][0xc38] ;  /* 0x00030e00ff027b82 */ /* 0x000e260000000800 */
[----:B------:R-:W-:-:S05]  /*11850*/  IMAD.IADD R3, R8, 0x1, R9 ;  /* 0x0000000108037824 */ /* 0x000fca00078e0209 */
[----:B------:R-:W0:Y:S02]  /*11860*/  SHFL.IDX PT, R9, R3, 0x1f, 0x1f ;  /* 0x03e01f0003097f89 */ /* 0x000e2400000e0000 */
[----:B0-----:R-:W-:-:S04]  /*11870*/  IMAD R9, R9, R2, RZ ;  /* 0x0000000209097224 */ /* 0x001fc800078e02ff */
[----:B------:R-:W-:-:S05]  /*11880*/  IMAD.IADD R4, R9, 0x1, R4 ;  /* 0x0000000109047824 */ /* 0x000fca00078e0204 */
[----:B------:R-:W-:-:S13]  /*11890*/  ISETP.GT.AND P6, PT, R4, R5, PT ;  /* 0x000000050400720c */ /* 0x000fda0003fc4270 */
[----:B------:R-:W-:Y:S05]  /*118a0*/  @!P6 BRA `(.L_x_346) ;  /* 0xfffffffc0070e947 */ /* 0x000fea000383ffff */
.L_x_342:
[----:B------:R-:W-:Y:S02]  /*118b0*/  IMAD.IADD R16, R4, 0x1, -R9 ;  /* 0x0000000104107824 */ /* 0x000fe400078e0a09 */
[----:B------:R-:W-:Y:S02]  /*118c0*/  IMAD.MOV.U32 R7, RZ, RZ, RZ ;  /* 0x000000ffff077224 */ /* 0x000fe400078e00ff */
        /* <DEDUP_REMOVED lines=16> */
.L_x_347:
[--C-:B-12---:R-:W-:Y:S01]  /*119d0*/  IMAD.MOV R3, RZ, RZ, -R9.reuse ;  /* 0x000000ffff037224 */ /* 0x106fe200078e0a09 */
[----:B------:R-:W-:Y:S01]  /*119e0*/  UIADD3 UR40, UR4, UR40, URZ ;  /* 0x0000002804287290 */ /* 0x000fe2000fffe03f */
[----:B---3--:R-:W-:Y:S02]  /*119f0*/  IMAD R16, R7, R2, R16 ;  /* 0x0000000207107224 */ /* 0x008fe400078e0210 */
[----:B------:R-:W-:Y:S02]  /*11a00*/  IMAD R6, R3, R4, RZ ;  /* 0x0000000403067224 */ /* 0x000fe400078e02ff */
[----:B------:R-:W-:Y:S02]  /*11a10*/  IMAD.MOV.U32 R2, RZ, RZ, RZ ;  /* 0x000000ffff027224 */ /* 0x000fe400078e00ff */
[----:B------:R-:W-:Y:S02]  /*11a20*/  IMAD.MOV.U32 R3, RZ, RZ, R9 ;  /* 0x000000ffff037224 */ /* 0x000fe400078e0009 */
[----:B------:R-:W-:-:S02]  /*11a30*/  IMAD.IADD R5, R5, 0x1, -R16 ;  /* 0x0000000105057824 */ /* 0x000fc400078e0a10 */
[----:B------:R-:W-:Y:S01]  /*11a40*/  IMAD.HI.U32 R9, R9, R6, R2 ;  /* 0x0000000609097227 */ /* 0x000fe200078e0002 */
[----:B------:R-:W-:Y:S02]  /*11a50*/  IABS R3, R0 ;  /* 0x0000000000037213 */ /* 0x000fe40000000000 */
[----:B------:R-:W-:-:S03]  /*11a60*/  IABS R2, R5 ;  /* 0x0000000500027213 */ /* 0x000fc60000000000 */
[----:B------:R-:W-:Y:S02]  /*11a70*/  IMAD.MOV R3, RZ, RZ, -R3 ;  /* 0x000000ffff037224 */ /* 0x000fe400078e0a03 */
[----:B------:R-:W-:-:S04]  /*11a80*/  IMAD.HI.U32 R9, R9, R2, RZ ;  /* 0x0000000209097227 */ /* 0x000fc800078e00ff */
[----:B------:R-:W-:Y:S01]  /*11a90*/  IMAD R3, R9, R3, R2 ;  /* 0x0000000309037224 */ /* 0x000fe200078e0202 */
[----:B------:R-:W-:-:S04]  /*11aa0*/  LOP3.LUT R2, R5, R0, RZ, 0x3c, !PT ;  /* 0x0000000005027212 */ /* 0x000fc800078e3cff */
[----:B------:R-:W-:Y:S02]  /*11ab0*/  ISETP.GT.U32.AND P1, PT, R4, R3, PT ;  /* 0x000000030400720c */ /* 0x000fe40003f24070 */
[----:B------:R-:W-:-:S11]  /*11ac0*/  ISETP.GE.AND P2, PT, R2, RZ, PT ;  /* 0x000000ff0200720c */ /* 0x000fd60003f46270 */
[----:B------:R-:W-:Y:S02]  /*11ad0*/  @!P1 IMAD.IADD R3, R3, 0x1, -R4 ;  /* 0x0000000103039824 */ /* 0x000fe400078e0a04 */
[----:B------:R-:W-:Y:S01]  /*11ae0*/  @!P1 VIADD R9, R9, 0x1 ;  /* 0x0000000109099836 */ /* 0x000fe20000000000 */
[----:B------:R-:W-:Y:S02]  /*11af0*/  ISETP.NE.AND P1, PT, R0, RZ, PT ;  /* 0x000000ff0000720c */ /* 0x000fe40003f25270 */
[----:B------:R-:W-:-:S13]  /*11b00*/  ISETP.GE.U32.AND P0, PT, R3, R4, PT ;  /* 0x000000040300720c */ /* 0x000fda0003f06070 */
[----:B------:R-:W-:-:S04]  /*11b10*/  @P0 VIADD R9, R9, 0x1 ;  /* 0x0000000109090836 */ /* 0x000fc80000000000 */
[----:B------:R-:W-:Y:S01]  /*11b20*/  @!P2 IMAD.MOV R9, RZ, RZ, -R9 ;  /* 0x000000ffff09a224 */ /* 0x000fe200078e0a09 */
[----:B------:R-:W-:-:S05]  /*11b30*/  @!P1 LOP3.LUT R9, RZ, R0, RZ, 0x33, !PT ;  /* 0x00000000ff099212 */ /* 0x000fca00078e33ff */
[--C-:B------:R-:W-:Y:S02]  /*11b40*/  IMAD.MOV R17, RZ, RZ, -R9.reuse ;  /* 0x000000ffff117224 */ /* 0x100fe400078e0a09 */
[----:B------:R-:W-:Y:S02]  /*11b50*/  IMAD.MOV.U32 R18, RZ, RZ, R9 ;  /* 0x000000ffff127224 */ /* 0x000fe400078e0009 */
[----:B------:R-:W-:Y:S01]  /*11b60*/  IMAD R17, R0, R17, R5 ;  /* 0x0000001100117224 */ /* 0x000fe200078e0205 */
[----:B------:R-:W-:Y:S06]  /*11b70*/  BRA `(.L_x_348) ;  /* 0x0000000000107947 */ /* 0x000fec0003800000 */
.L_x_343:
[----:B------:R-:W-:Y:S01]  /*11b80*/  IMAD.MOV.U32 R16, RZ, RZ, R5 ;  /* 0x000000ffff107224 */ /* 0x000fe200078e0005 */
[----:B------:R-:W-:Y:S01]  /*11b90*/  ULDC UR40, c[0x0][0xc3c] ;  /* 0x00030f0000287ab9 */ /* 0x000fe20000000800 */
[----:B------:R-:W-:Y:S02]  /*11ba0*/  IMAD.MOV.U32 R17, RZ, RZ, RZ ;  /* 0x000000ffff117224 */ /* 0x000fe400078e00ff */
[----:B------:R-:W-:-:S07]  /*11bb0*/  IMAD.MOV.U32 R18, RZ, RZ, RZ ;  /* 0x000000ffff127224 */ /* 0x000fce00078e00ff */
.L_x_348:
[----:B------:R-:W1:Y:S01]  /*11bc0*/  S2R R0, SR_TID.X ;  /* 0x0000000000007919 */ /* 0x000e620000002100 */
[----:B------:R-:W-:Y:S01]  /*11bd0*/  IMAD.U32 R19, RZ, RZ, UR40 ;  /* 0x00000028ff137e24 */ /* 0x000fe2000f8e00ff */
[----:B------:R-:W-:Y:S01]  /*11be0*/  BAR.SYNC.DEFER_BLOCKING 0x4, 0x180 ;  /* 0x0106000000007b1d */ /* 0x000fe20000010000 */
[----:B-1----:R-:W-:-:S04]  /*11bf0*/  LOP3.LUT R0, R0, 0x1f, RZ, 0xc0, !PT ;  /* 0x0000001f00007812 */ /* 0x002fc800078ec0ff */
[----:B------:R-:W-:-:S13]  /*11c00*/  ISETP.NE.AND P0, PT, R0, RZ, PT ;  /* 0x000000ff0000720c */ /* 0x000fda0003f05270 */
[----:B------:R-:W1:Y:S01]  /*11c10*/  @!P0 S2R R33, SR_CgaCtaId ;  /* 0x0000000000218919 */ /* 0x000e620000008800 */
[----:B------:R-:W-:-:S04]  /*11c20*/  @!P0 MOV R0, 0x400 ;  /* 0x0000040000008802 */ /* 0x000fc80000000f00 */
[----:B-1----:R-:W-:-:S05]  /*11c30*/  @!P0 LEA R23, R33, R0, 0x18 ;  /* 0x0000000021178211 */ /* 0x002fca00078ec0ff */
[----:B------:R2:W-:Y:S01]  /*11c40*/  @!P0 STS.128 [R23+0x388d0], R16 ;  /* 0x0388d01017008388 */ /* 0x0005e20000000c00 */
[----:B------:R-:W-:Y:S06]  /*11c50*/  BAR.ARV 0x5, 0x180 ;  /* 0x0146000000007b1d */ /* 0x000fec0000002000 */
.L_x_341:
[----:B------:R-:W-:Y:S02]  /*11c60*/  ULDC UR4, c[0x0][0xc3c] ;  /* 0x00030f0000047ab9 */ /* 0x000fe40000000800 */
[----:B------:R-:W-:-:S06]  /*11c70*/  UISETP.GE.AND UP0, UPT, UR40, UR4, UPT ;  /* 0x000000042800728c */ /* 0x000fcc000bf06270 */
[----:B------:R-:W-:-:S13]  /*11c80*/  PLOP3.LUT P0, PT, PT, PT, UP0, 0x80, 0x0 ;  /* 0x000000000000781c */ /* 0x000fda0003f0f008 */
[----:B------:R-:W-:Y:S05]  /*11c90*/  @!P0 BRA `(.L_x_349) ;  /* 0xffffffa400408947 */ /* 0x000fea000383ffff */
.L_x_274:
[----:B0-----:R-:W3:Y:S01]  /*11ca0*/  LDL.LU R0, [R1+0xc] ;  /* 0x00000c0001007983 */ /* 0x001ee20000300800 */
[----:B------:R-:W-:Y:S01]  /*11cb0*/  BSSY B0, `(.L_x_350) ;  /* 0x000000b000007945 */ /* 0x000fe20003800000 */
[----:B------:R-:W0:Y:S01]  /*11cc0*/  S2R R5, SR_CgaCtaId ;  /* 0x0000000000057919 */ /* 0x000e220000008800 */
[----:B---3--:R-:W-:-:S05]  /*11cd0*/  VIADD R0, R0, 0x1 ;  /* 0x0000000100007836 */ /* 0x008fca0000000000 */
[----:B-1----:R-:W-:-:S04]  /*11ce0*/  LEA.HI R2, R0, R0, RZ, 0x1 ;  /* 0x0000000000027211 */ /* 0x002fc800078f08ff */
[----:B------:R-:W-:Y:S02]  /*11cf0*/  LOP3.LUT R3, R2, 0xfffffffe, RZ, 0xc0, !PT ;  /* 0xfffffffe02037812 */ /* 0x000fe400078ec0ff */
[----:B------:R-:W-:-:S03]  /*11d00*/  MOV R2, 0x400 ;  /* 0x0000040000027802 */ /* 0x000fc60000000f00 */
[----:B------:R-:W-:Y:S01]  /*11d10*/  IMAD.IADD R0, R0, 0x1, -R3 ;  /* 0x0000000100007824 */ /* 0x000fe200078e0a03 */
[----:B0-----:R-:W-:-:S04]  /*11d20*/  LEA R5, R5, R2, 0x18 ;  /* 0x0000000205057211 */ /* 0x001fc800078ec0ff */
[----:B------:R-:W-:-:S04]  /*11d30*/  SHF.L.U32 R0, R0, 0x1f, RZ ;  /* 0x0000001f00007819 */ /* 0x000fc800000006ff */
[----:B------:R-:W0:Y:S02]  /*11d40*/  SYNCS.PHASECHK.TRANS64.TRYWAIT P0, [R5+URZ+0x38820], R0 ;  /* 0x03882000050075a7 */ /* 0x000e24000800017f */
[----:B0-----:R-:W-:Y:S05]  /*11d50*/  @!P0 BRA `(.L_x_351) ;  /* 0x0000003800e48947 */ /* 0x001fea0003800000 */
.L_x_468:
[----:B------:R-:W-:Y:S05]  /*11d60*/  BSYNC B0 ;  /* 0x0000000000007941 */ /* 0x000fea0003800000 */
.L_x_350:
[----:B------:R-:W-:-:S03]  /*11d70*/  UMOV UR4, 0xffffffff ;  /* 0xffffffff00047882 */ /* 0x000fc60000000000 */
[----:B------:R-:W-:Y:S05]  /*11d80*/  BRA.DIV UR4, `(.L_x_352) ;  /* 0x0000003a04ec7947 */ /* 0x000fea000b800000 */
[----:B0-----:R-:W0:Y:S02]  /*11d90*/  S2R R0, SR_TID.X ;  /* 0x0000000000007919 */ /* 0x001e240000002100 */
[----:B0-----:R-:W-:-:S04]  /*11da0*/  SHF.R.U32.HI R0, RZ, 0x5, R0 ;  /* 0x00000005ff007819 */ /* 0x001fc80000011600 */
[----:B------:R-:W-:-:S05]  /*11db0*/  LOP3.LUT R0, R0, 0x3, RZ, 0xc0, !PT ;  /* 0x0000000300007812 */ /* 0x000fca00078ec0ff */
[----:B------:R0:W1:Y:S02]  /*11dc0*/  SHFL.IDX PT, R14, R0, RZ, 0x1f ;  /* 0x00001fff000e7589 */ /* 0x00006400000e0000 */
.L_x_471:
[----:B-1----:R-:W-:Y:S01]  /*11dd0*/  ISETP.NE.AND P0, PT, R14, RZ, PT ;  /* 0x000000ff0e00720c */ /* 0x002fe20003f05270 */
[----:B------:R-:W-:-:S12]  /*11de0*/  BSSY B0, `(.L_x_353) ;  /* 0x000002c000007945 */ /* 0x000fd80003800000 */
[----:B------:R-:W-:Y:S05]  /*11df0*/  @P0 BRA `(.L_x_354) ;  /* 0x0000000000a80947 */ /* 0x000fea0003800000 */
[----:B------:R-:W-:-:S03]  /*11e00*/  UMOV UR4, 0xffffffff ;  /* 0xffffffff00047882 */ /* 0x000fc60000000000 */
[----:B------:R-:W-:Y:S05]  /*11e10*/  BRA.DIV UR4, `(.L_x_355) ;  /* 0x0000003a04fc7947 */ /* 0x000fea000b800000 */
[----:B------:R-:W-:-:S13]  /*11e20*/  ELECT P6, URZ, PT ;  /* 0x00000000003f782f */ /* 0x000fda00038c0000 */
.L_x_474:
[----:B------:R-:W-:Y:S05]  /*11e30*/  @!P6 BRA `(.L_x_354) ;  /* 0x000000000098e947 */ /* 0x000fea0003800000 */
[----:B------:R-:W-:-:S06]  /*11e40*/  ULOP3.LUT UR4, UR37, 0x2, URZ, 0xfc, !UPT ;  /* 0x0000000225047892 */ /* 0x000fcc000f8efc3f */
[----:B0-----:R-:W-:-:S05]  /*11e50*/  IMAD.U32 R0, RZ, RZ, UR4 ;  /* 0x00000004ff007e24 */ /* 0x001fca000f8e00ff */
[----:B------:R-:W-:-:S13]  /*11e60*/  ISETP.NE.AND P0, PT, R0, 0x3, PT ;  /* 0x000000030000780c */ /* 0x000fda0003f05270 */
[----:B------:R-:W-:Y:S05]  /*11e70*/  @!P0 BRA `(.L_x_356) ;  /* 0x0000000000048947 */ /* 0x000fea0003800000 */
[----:B------:R-:W-:Y:S01]  /*11e80*/  BPT.TRAP 0x1 ;  /* 0x000000040000795c */ /* 0x000fe20000300000 */
.L_x_356:
[----:B------:R-:W-:Y:S01]  /*11e90*/  IMAD R3, R25, 0x8, R5 ;  /* 0x0000000819037824 */ /* 0x000fe200078e0205 */
[----:B------:R-:W-:Y:S01]  /*11ea0*/  SHF.L.U32 R2, R29, 0x1f, RZ ;  /* 0x0000001f1d027819 */ /* 0x000fe200000006ff */
[----:B------:R-:W-:-:S03]  /*11eb0*/  VIADD R25, R25, 0x1 ;  /* 0x0000000119197836 */ /* 0x000fc60000000000 */
[----:B------:R-:W0:Y:S02]  /*11ec0*/  SYNCS.PHASECHK.TRANS64.TRYWAIT P1, [R3+URZ+0x38840], R2 ;  /* 0x03884002030075a7 */ /* 0x000e24000802017f */
[----:B------:R-:W-:-:S04]  /*11ed0*/  ISETP.NE.AND P2, PT, R25, 0x2, PT ;  /* 0x000000021900780c */ /* 0x000fc80003f45270 */
[----:B------:R-:W-:Y:S01]  /*11ee0*/  SEL R0, RZ, 0x1, P2 ;  /* 0x00000001ff007807 */ /* 0x000fe20001000000 */
[----:B0-----:R-:W-:Y:S08]  /*11ef0*/  @!P1 BRA `(.L_x_357) ;  /* 0x0000003800e49947 */ /* 0x001ff00003800000 */
.L_x_475:
[----:B------:R-:W-:Y:S02]  /*11f00*/  SEL R25, R25, RZ, P2 ;  /* 0x000000ff19197207 */ /* 0x000fe40001000000 */
[----:B------:R-:W-:Y:S01]  /*11f10*/  LOP3.LUT R0, R29, R0, RZ, 0x3c, !PT ;  /* 0x000000001d007212 */ /* 0x000fe200078e3cff */
[----:B------:R-:W-:Y:S06]  /*11f20*/  @!P0 BRA `(.L_x_358) ;  /* 0x0000000000048947 */ /* 0x000fec0003800000 */
[----:B------:R-:W-:Y:S01]  /*11f30*/  BPT.TRAP 0x1 ;  /* 0x000000040000795c */ /* 0x000fe20000300000 */
.L_x_358:
[----:B------:R-:W-:Y:S01]  /*11f40*/  IMAD R25, R25, 0x8, R5 ;  /* 0x0000000819197824 */ /* 0x000fe200078e0205 */
[----:B------:R-:W-:-:S04]  /*11f50*/  SHF.L.U32 R0, R0, 0x1f, RZ ;  /* 0x0000001f00007819 */ /* 0x000fc800000006ff */
[----:B------:R-:W1:Y:S02]  /*11f60*/  SYNCS.PHASECHK.TRANS64.TRYWAIT P1, [R25+URZ+0x38840], R0 ;  /* 0x03884000190075a7 */ /* 0x000e64000802017f */
[----:B-1----:R-:W-:Y:S05]  /*11f70*/  @!P1 BRA `(.L_x_359) ;  /* 0x0000003800d89947 */ /* 0x002fea0003800000 */
.L_x_476:
[----:B------:R-:W-:Y:S05]  /*11f80*/  @!P0 BRA `(.L_x_360) ;  /* 0x0000000000048947 */ /* 0x000fea0003800000 */
[----:B------:R-:W-:Y:S01]  /*11f90*/  BPT.TRAP 0x1 ;  /* 0x000000040000795c */ /* 0x000fe20000300000 */
.L_x_360:
[----:B------:R-:W3:Y:S02]  /*11fa0*/  SYNCS.PHASECHK.TRANS64.TRYWAIT P1, [R3+URZ+0x38860], R2 ;  /* 0x03886002030075a7 */ /* 0x000ee4000802017f */
[----:B---3--:R-:W-:Y:S05]  /*11fb0*/  @!P1 BRA `(.L_x_361) ;  /* 0x0000003800dc9947 */ /* 0x008fea0003800000 */
.L_x_477:
[----:B------:R-:W-:Y:S05]  /*11fc0*/  @!P0 BRA `(.L_x_362) ;  /* 0x0000000000048947 */ /* 0x000fea0003800000 */
[----:B------:R-:W-:Y:S01]  /*11fd0*/  BPT.TRAP 0x1 ;  /* 0x000000040000795c */ /* 0x000fe20000300000 */
.L_x_362:
[----:B------:R-:W4:Y:S02]  /*11fe0*/  SYNCS.PHASECHK.TRANS64.TRYWAIT P1, [R25+URZ+0x38860], R0 ;  /* 0x03886000190075a7 */ /* 0x000f24000802017f */
[----:B----4-:R-:W-:Y:S05]  /*11ff0*/  @!P1 BRA `(.L_x_363) ;  /* 0x0000003800e09947 */ /* 0x010fea0003800000 */
.L_x_478:
[----:B------:R-:W-:Y:S05]  /*12000*/  @!P0 BRA `(.L_x_364) ;  /* 0x0000000000048947 */ /* 0x000fea0003800000 */
[----:B------:R-:W-:Y:S01]  /*12010*/  BPT.TRAP 0x1 ;  /* 0x000000040000795c */ /* 0x000fe20000300000 */
.L_x_364:
[----:B------:R-:W5:Y:S02]  /*12020*/  SYNCS.PHASECHK.TRANS64.TRYWAIT P1, [R3+URZ+0x38880], R2 ;  /* 0x03888002030075a7 */ /* 0x000f64000802017f */
[----:B-----5:R-:W-:Y:S05]  /*12030*/  @!P1 BRA `(.L_x_365) ;  /* 0x0000003800e49947 */ /* 0x020fea0003800000 */
.L_x_479:
[----:B------:R-:W-:Y:S05]  /*12040*/  @!P0 BRA `(.L_x_366) ;  /* 0x0000000000048947 */ /* 0x000fea0003800000 */
[----:B------:R-:W-:Y:S01]  /*12050*/  BPT.TRAP 0x1 ;  /* 0x000000040000795c */ /* 0x000fe20000300000 */
.L_x_366:
[----:B------:R0:W0:Y:S02]  /*12060*/  SYNCS.PHASECHK.TRANS64.TRYWAIT P0, [R25+URZ+0x38880], R0 ;  /* 0x03888000190075a7 */ /* 0x000024000800017f */
[----:B0-----:R-:W-:Y:S05]  /*12070*/  @!P0 NANOSLEEP.SYNCS 0x989680 ;  /* 0x009896800000895d */ /* 0x001fea0003900000 */
[----:B------:R-:W0:Y:S02]  /*12080*/  @!P0 SYNCS.PHASECHK.TRANS64 P0, [R25+URZ+0x38880], R0 ;  /* 0x03888000190085a7 */ /* 0x000e24000800007f */
[----:B0-----:R-:W-:Y:S05]  /*12090*/  @!P0 BRA `(.L_x_366) ;  /* 0xfffffffc00f08947 */ /* 0x001fea000383ffff */
.L_x_354:
[----:B------:R-:W-:Y:S05]  /*120a0*/  BSYNC B0 ;  /* 0x0000000000007941 */ /* 0x000fea0003800000 */
.L_x_353:
[----:B------:R-:W-:Y:S05]  /*120b0*/  EXIT ;  /* 0x000000000000794d */ /* 0x000fea0003800000 */
.L_x_223:
[----:B0-----:R-:W-:-:S04]  /*120c0*/  IMAD.U32 R4, RZ, RZ, UR52 ;  /* 0x00000034ff047e24 */ /* 0x001fc8000f8e00ff */
[----:B------:R0:W1:Y:S03]  /*120d0*/  SYNCS.PHASECHK.TRANS64.TRYWAIT P0, [R4+URZ+0x38800], R7 ;  /* 0x03880007040075a7 */ /* 0x000066000800017f */
[----:B-1----:R-:W-:Y:S05]  /*120e0*/  @!P0 NANOSLEEP.SYNCS 0x989680 ;  /* 0x009896800000895d */ /* 0x002fea0003900000 */
[----:B------:R-:W1:Y:S02]  /*120f0*/  @!P0 SYNCS.PHASECHK.TRANS64 P0, [R4+URZ+0x38800], R7 ;  /* 0x03880007040085a7 */ /* 0x000e64000800007f */
[----:B-1----:R-:W-:Y:S05]  /*12100*/  @!P0 BRA `(.L_x_223) ;  /* 0xfffffffc00ec8947 */ /* 0x002fea000383ffff */
[----:B------:R-:W-:Y:S05]  /*12110*/  BRA `(.L_x_367) ;  /* 0xfffffef800747947 */ /* 0x000fea000383ffff */
.L_x_227:
[----:B-1----:R-:W-:-:S04]  /*12120*/  IMAD.U32 R4, RZ, RZ, UR53 ;  /* 0x00000035ff047e24 */ /* 0x002fc8000f8e00ff */
[----:B------:R1:W2:Y:S03]  /*12130*/  SYNCS.PHASECHK.TRANS64.TRYWAIT P1, [R4+URZ+0x38830], R7 ;  /* 0x03883007040075a7 */ /* 0x0002a6000802017f */
[----:B--2---:R-:W-:Y:S05]  /*12140*/  @!P1 NANOSLEEP.SYNCS 0x989680 ;  /* 0x009896800000995d */ /* 0x004fea0003900000 */
[----:B------:R-:W2:Y:S02]  /*12150*/  @!P1 SYNCS.PHASECHK.TRANS64 P1, [R4+URZ+0x38830], R7 ;  /* 0x03883007040095a7 */ /* 0x000ea4000802007f */
[----:B--2---:R-:W-:Y:S05]  /*12160*/  @!P1 BRA `(.L_x_227) ;  /* 0xfffffffc00ec9947 */ /* 0x004fea000383ffff */
[----:B------:R-:W-:Y:S05]  /*12170*/  BRA `(.L_x_226) ;  /* 0xfffffef800987947 */ /* 0x000fea000383ffff */
.L_x_232:
[----:B-1----:R-:W-:-:S04]  /*12180*/  IMAD.U32 R8, RZ, RZ, UR53 ;  /* 0x00000035ff087e24 */ /* 0x002fc8000f8e00ff */
[----:B------:R1:W2:Y:S03]  /*12190*/  SYNCS.PHASECHK.TRANS64.TRYWAIT P1, [R8+URZ+0x38850], R7 ;  /* 0x03885007080075a7 */ /* 0x0002a6000802017f */
[----:B--2---:R-:W-:Y:S05]  /*121a0*/  @!P1 NANOSLEEP.SYNCS 0x989680 ;  /* 0x009896800000995d */ /* 0x004fea0003900000 */
[----:B------:R-:W2:Y:S02]  /*121b0*/  @!P1 SYNCS.PHASECHK.TRANS64 P1, [R8+URZ+0x38850], R7 ;  /* 0x03885007080095a7 */ /* 0x000ea4000802007f */
[----:B--2---:R-:W-:Y:S05]  /*121c0*/  @!P1 BRA `(.L_x_232) ;  /* 0xfffffffc00ec9947 */ /* 0x004fea000383ffff */
[----:B------:R-:W-:Y:S05]  /*121d0*/  BRA `(.L_x_231) ;  /* 0xffffff2000007947 */ /* 0x000fea000383ffff */
.L_x_238:
[----:B0-----:R-:W-:Y:S02]  /*121e0*/  IMAD.U32 R3, RZ, RZ, UR47 ;  /* 0x0000002fff037e24 */ /* 0x001fe4000f8e00ff */
[----:B------:R-:W-:-:S04]  /*121f0*/  IMAD.U32 R8, RZ, RZ, UR54 ;  /* 0x00000036ff087e24 */ /* 0x000fc8000f8e00ff */
[----:B------:R0:W1:Y:S03]  /*12200*/  SYNCS.PHASECHK.TRANS64.TRYWAIT P2, [R3+URZ+0x38830], R8 ;  /* 0x03883008030075a7 */ /* 0x000066000804017f */
[----:B-1----:R-:W-:Y:S05]  /*12210*/  @!P2 NANOSLEEP.SYNCS 0x989680 ;  /* 0x009896800000a95d */ /* 0x002fea0003900000 */
[----:B------:R-:W1:Y:S02]  /*12220*/  @!P2 SYNCS.PHASECHK.TRANS64 P2, [R3+URZ+0x38830], R8 ;  /* 0x038830080300a5a7 */ /* 0x000e64000804007f */
[----:B-1----:R-:W-:Y:S05]  /*12230*/  @!P2 BRA `(.L_x_238) ;  /* 0xfffffffc00e8a947 */ /* 0x002fea000383ffff */
[----:B------:R-:W-:Y:S05]  /*12240*/  BRA `(.L_x_237) ;  /* 0xffffff2000ec7947 */ /* 0x000fea000383ffff */
.L_x_243:
[----:B0-----:R-:W-:Y:S02]  /*12250*/  IMAD.U32 R7, RZ, RZ, UR47 ;  /* 0x0000002fff077e24 */ /* 0x001fe4000f8e00ff */
[----:B------:R-:W-:-:S04]  /*12260*/  IMAD.U32 R8, RZ, RZ, UR54 ;  /* 0x00000036ff087e24 */ /* 0x000fc8000f8e00ff */
[----:B------:R0:W1:Y:S03]  /*12270*/  SYNCS.PHASECHK.TRANS64.TRYWAIT P2, [R7+URZ+0x38850], R8 ;  /* 0x03885008070075a7 */ /* 0x000066000804017f */
[----:B-1----:R-:W-:Y:S05]  /*12280*/  @!P2 NANOSLEEP.SYNCS 0x989680 ;  /* 0x009896800000a95d */ /* 0x002fea0003900000 */
[----:B------:R-:W1:Y:S02]  /*12290*/  @!P2 SYNCS.PHASECHK.TRANS64 P2, [R7+URZ+0x38850], R8 ;  /* 0x038850080700a5a7 */ /* 0x000e64000804007f */
[----:B-1----:R-:W-:Y:S05]  /*122a0*/  @!P2 BRA `(.L_x_243) ;  /* 0xfffffffc00e8a947 */ /* 0x002fea000383ffff */
[----:B------:R-:W-:Y:S05]  /*122b0*/  BRA `(.L_x_242) ;  /* 0xffffff48008c7947 */ /* 0x000fea000383ffff */
.L_x_289:
[----:B------:R-:W0:Y:S01]  /*122c0*/  S2R R20, SR_TID.X ;  /* 0x0000000000147919 */ /* 0x000e220000002100 */
[----:B------:R-:W-:Y:S02]  /*122d0*/  IMAD.MOV.U32 R12, RZ, RZ, RZ ;  /* 0x000000ffff0c7224 */ /* 0x000fe400078e00ff */
[----:B------:R-:W-:Y:S02]  /*122e0*/  IMAD.MOV.U32 R11, RZ, RZ, 0x1f ;  /* 0x0000001fff0b7424 */ /* 0x000fe400078e00ff */
[----:B------:R-:W-:Y:S01]  /*122f0*/  IMAD.MOV.U32 R15, RZ, RZ, -0x1 ;  /* 0xffffffffff0f7424 */ /* 0x000fe200078e00ff */
[----:B0-----:R-:W-:-:S04]  /*12300*/  SHF.R.U32.HI R8, RZ, 0x5, R20 ;  /* 0x00000005ff087819 */ /* 0x001fc80000011614 */
[----:B------:R-:W-:-:S05]  /*12310*/  LOP3.LUT R8, R8, 0x3, RZ, 0xc0, !PT ;  /* 0x0000000308087812 */ /* 0x000fca00078ec0ff */
[----:B------:R-:W-:-:S07]  /*12320*/  IMAD.MOV.U32 R13, RZ, RZ, R8 ;  /* 0x000000ffff0d7224 */ /* 0x000fce00078e0008 */
[----:B-----5:R-:W-:Y:S05]  /*12330*/  WARPSYNC.COLLECTIVE R15, `(.L_x_368) ;  /* 0x000000000f087348 */ /* 0x020fea0003c00000 */
[----:B------:R0:W1:Y:S02]  /*12340*/  SHFL.IDX P6, R14, R13, R12, R11 ;  /* 0x0000000c0d0e7389 */ /* 0x00006400000c000b */
[----:B01---5:R-:W-:Y:S01]  /*12350*/  ENDCOLLECTIVE ;  /* 0x000000000000791b */ /* 0x023fe20003800000 */
.L_x_368:
[----:B------:R-:W-:Y:S05]  /*12360*/  BRA `(.L_x_369) ;  /* 0xffffffac00687947 */ /* 0x000fea000383ffff */
.L_x_292:
[----:B0-----:R-:W2:Y:S02]  /*12370*/  LDL R2, [R1+0x8] ;  /* 0x0000080001027983 */ /* 0x001ea40000100800 */
[----:B--2---:R0:W1:Y:S02]  /*12380*/  SYNCS.PHASECHK.TRANS64.TRYWAIT P0, [R6+URZ+0x38880], R2 ;  /* 0x03888002060075a7 */ /* 0x004064000800017f */
[----:B-1----:R-:W-:Y:S05]  /*12390*/  @!P0 NANOSLEEP.SYNCS 0x989680 ;  /* 0x009896800000895d */ /* 0x002fea0003900000 */
[----:B------:R-:W1:Y:S02]  /*123a0*/  @!P0 SYNCS.PHASECHK.TRANS64 P0, [R6+URZ+0x38880], R2 ;  /* 0x03888002060085a7 */ /* 0x000e64000800007f */
[----:B-1----:R-:W-:Y:S05]  /*123b0*/  @!P0 BRA `(.L_x_292) ;  /* 0xfffffffc00ec8947 */ /* 0x002fea000383ffff */
[----:B------:R-:W-:Y:S05]  /*123c0*/  BRA `(.L_x_370) ;  /* 0xffffffac00787947 */ /* 0x000fea000383ffff */
.L_x_293:
[----:B------:R-:W-:Y:S01]  /*123d0*/  BSSY B0, `(.L_x_371) ;  /* 0x0000008000007945 */ /* 0x000fe20003800000 */
[----:B------:R-:W-:Y:S02]  /*123e0*/  IMAD.MOV.U32 R13, RZ, RZ, R9 ;  /* 0x000000ffff0d7224 */ /* 0x000fe400078e0009 */
[----:B------:R-:W-:Y:S02]  /*123f0*/  IMAD.MOV.U32 R12, RZ, RZ, RZ ;  /* 0x000000ffff0c7224 */ /* 0x000fe400078e00ff */
[----:B------:R-:W-:Y:S02]  /*12400*/  IMAD.MOV.U32 R11, RZ, RZ, 0x181f ;  /* 0x0000181fff0b7424 */ /* 0x000fe400078e00ff */
[----:B------:R-:W-:-:S07]  /*12410*/  IMAD.MOV.U32 R15, RZ, RZ, -0x1 ;  /* 0xffffffffff0f7424 */ /* 0x000fce00078e00ff */
[----:B------:R-:W-:Y:S05]  /*12420*/  WARPSYNC.COLLECTIVE R15, `(.L_x_372) ;  /* 0x000000000f087348 */ /* 0x000fea0003c00000 */
[----:B------:R0:W1:Y:S02]  /*12430*/  SHFL.IDX P6, R14, R13, R12, R11 ;  /* 0x0000000c0d0e7389 */ /* 0x00006400000c000b */
[----:B01----:R-:W-:Y:S01]  /*12440*/  ENDCOLLECTIVE ;  /* 0x000000000000791b */ /* 0x003fe20003800000 */
.L_x_372:
[----:B------:R-:W-:Y:S05]  /*12450*/  BSYNC B0 ;  /* 0x0000000000007941 */ /* 0x000fea0003800000 */
.L_x_371:
[----:B------:R-:W-:Y:S01]  /*12460*/  IMAD.MOV.U32 R13, RZ, RZ, R8 ;  /* 0x000000ffff0d7224 */ /* 0x000fe200078e0008 */
[----:B------:R-:W-:Y:S01]  /*12470*/  LOP3.LUT R10, R28, 0x80, RZ, 0xfc, !PT ;  /* 0x000000801c0a7812 */ /* 0x000fe200078efcff */
[----:B------:R-:W-:Y:S01]  /*12480*/  IMAD.MOV.U32 R12, RZ, RZ, RZ ;  /* 0x000000ffff0c7224 */ /* 0x000fe200078e00ff */
[C---:B------:R-:W-:Y:S01]  /*12490*/  ISETP.GE.AND P3, PT, R7.reuse, 0x11, PT ;  /* 0x000000110700780c */ /* 0x040fe20003f66270 */
[----:B------:R-:W-:Y:S01]  /*124a0*/  IMAD.MOV.U32 R11, RZ, RZ, 0x181f ;  /* 0x0000181fff0b7424 */ /* 0x000fe200078e00ff */
[----:B------:R-:W-:Y:S01]  /*124b0*/  LOP3.LUT R26, R26, 0xffffffdf, RZ, 0xc0, !PT ;  /* 0xffffffdf1a1a7812 */ /* 0x000fe200078ec0ff */
[----:B------:R-:W-:Y:S01]  /*124c0*/  IMAD.MOV.U32 R15, RZ, RZ, -0x1 ;  /* 0xffffffffff0f7424 */ /* 0x000fe200078e00ff */
[C---:B------:R-:W-:Y:S01]  /*124d0*/  ISETP.GE.AND P5, PT, R7.reuse, 0x31, PT ;  /* 0x000000310700780c */ /* 0x040fe20003fa6270 */
[----:B------:R-:W-:Y:S01]  /*124e0*/  IMAD.MOV.U32 R3, RZ, RZ, R14 ;  /* 0x000000ffff037224 */ /* 0x000fe200078e000e */
[----:B------:R-:W-:Y:S01]  /*124f0*/  ISETP.GE.AND P4, PT, R7, 0x41, PT ;  /* 0x000000410700780c */ /* 0x000fe20003f86270 */
[----:B------:R-:W-:-:S12]  /*12500*/  IMAD.IADD R5, R23, 0x1, R5 ;  /* 0x0000000117057824 */ /* 0x000fd800078e0205 */
[----:B------:R-:W-:Y:S05]  /*12510*/  WARPSYNC.COLLECTIVE R15, `(.L_x_373) ;  /* 0x000000000f087348 */ /* 0x000fea0003c00000 */
[----:B------:R0:W1:Y:S02]  /*12520*/  SHFL.IDX P6, R14, R13, R12, R11 ;  /* 0x0000000c0d0e7389 */ /* 0x00006400000c000b */
[----:B01----:R-:W-:Y:S01]  /*12530*/  ENDCOLLECTIVE ;  /* 0x000000000000791b */ /* 0x003fe20003800000 */
.L_x_373:
[----:B------:R-:W-:Y:S02]  /*12540*/  @P3 LOP3.LUT R26, R26, 0x20, RZ, 0xfc, !PT ;  /* 0x000000201a1a3812 */ /* 0x000fe400078efcff */
[----:B------:R-:W-:Y:S02]  /*12550*/  ISETP.GE.AND P3, PT, R7, 0x51, PT ;  /* 0x000000510700780c */ /* 0x000fe40003f66270 */
[----:B------:R-:W-:Y:S01]  /*12560*/  LOP3.LUT R26, R26, 0xffffffef, RZ, 0xc0, !PT ;  /* 0xffffffef1a1a7812 */ /* 0x000fe200078ec0ff */
[----:B------:R-:W0:Y:S01]  /*12570*/  LDC R15, c[0x0][0x2f4] ;  /* 0x0000bd00ff0f7b82 */ /* 0x000e220000000800 */
[----:B------:R-:W-:Y:S02]  /*12580*/  IMAD.MOV.U32 R13, RZ, RZ, R9 ;  /* 0x000000ffff0d7224 */ /* 0x000fe400078e0009 */
[----:B------:R-:W-:Y:S02]  /*12590*/  IMAD.MOV.U32 R12, RZ, RZ, 0x1 ;  /* 0x00000001ff0c7424 */ /* 0x000fe400078e00ff */
[----:B------:R-:W-:-:S05]  /*125a0*/  IMAD.MOV.U32 R2, RZ, RZ, R14 ;  /* 0x000000ffff027224 */ /* 0x000fca00078e000e */
[----:B------:R-:W-:-:S05]  /*125b0*/  IADD3 R2, P0, R28, R2, RZ ;  /* 0x000000021c027210 */ /* 0x000fca0007f1e0ff */
[----:B------:R-:W-:Y:S01]  /*125c0*/  IMAD.X R3, RZ, RZ, R3, P0 ;  /* 0x000000ffff037224 */ /* 0x000fe200000e0603 */
[-C--:B0-----:R-:W-:Y:S02]  /*125d0*/  ISETP.GE.AND P1, PT, R28, R15.reuse, PT ;  /* 0x0000000f1c00720c */ /* 0x081fe40003f26270 */
[----:B------:R-:W-:Y:S01]  /*125e0*/  ISETP.GE.AND P0, PT, R10, R15, PT ;  /* 0x0000000f0a00720c */ /* 0x000fe20003f06270 */
[----:B------:R-:W-:Y:S01]  /*125f0*/  IMAD.MOV.U32 R15, RZ, RZ, -0x1 ;  /* 0xffffffffff0f7424 */ /* 0x000fe200078e00ff */
[----:B------:R-:W-:-:S13]  /*12600*/  ISETP.LT.OR P2, PT, R7, 0x1, P1 ;  /* 0x000000010700780c */ /* 0x000fda0000f41670 */
[----:B------:R-:W-:Y:S05]  /*12610*/  WARPSYNC.COLLECTIVE R15, `(.L_x_374) ;  /* 0x000000000f087348 */ /* 0x000fea0003c00000 */
[----:B------:R0:W1:Y:S02]  /*12620*/  SHFL.IDX P6, R14, R13, R12, R11 ;  /* 0x0000000c0d0e7389 */ /* 0x00006400000c000b */
[----:B01----:R-:W-:Y:S01]  /*12630*/  ENDCOLLECTIVE ;  /* 0x000000000000791b */ /* 0x003fe20003800000 */
.L_x_374:
[----:B------:R-:W-:Y:S01]  /*12640*/  @!PT LDS RZ, [RZ] ;  /* 0x00000000fffff984 */ /* 0x000fe20000000800 */
[----:B------:R-:W-:Y:S01]  /*12650*/  @!PT LDS RZ, [RZ] ;  /* 0x00000000fffff984 */ /* 0x000fe20000000800 */
[----:B------:R-:W-:Y:S01]  /*12660*/  @!PT LDS RZ, [RZ] ;  /* 0x00000000fffff984 */ /* 0x000fe20000000800 */
[----:B------:R-:W-:Y:S01]  /*12670*/  LDGSTS.E.BYPASS.LTC128B.128 [R5+0x10400], desc[UR50][R2.64], !P2 ;  /* 0x1040000002057fae */ /* 0x000fe2000d101d72 */
[----:B------:R-:W-:Y:S01]  /*12680*/  ISETP.LT.OR P2, PT, R7, 0x1, P0 ;  /* 0x000000010700780c */ /* 0x000fe20000741670 */
[----:B------:R-:W-:-:S12]  /*12690*/  IMAD.MOV.U32 R13, RZ, RZ, R8 ;  /* 0x000000ffff0d7224 */ /* 0x000fd800078e0008 */
[----:B------:R0:W-:Y:S02]  /*126a0*/  LDGSTS.E.BYPASS.LTC128B.128 [R5+0x14400], desc[UR50][R2.64+0x80], !P2 ;  /* 0x1440008002057fae */ /* 0x0001e4000d101d72 */
[----:B0-----:R-:W-:-:S07]  /*126b0*/  IMAD.MOV.U32 R3, RZ, RZ, R14 ;  /* 0x000000ffff037224 */ /* 0x001fce00078e000e */
[----:B------:R-:W-:Y:S05]  /*126c0*/  WARPSYNC.COLLECTIVE R15, `(.L_x_375) ;  /* 0x000000000f087348 */ /* 0x000fea0003c00000 */
[----:B------:R0:W1:Y:S02]  /*126d0*/  SHFL.IDX P6, R14, R13, R12, R11 ;  /* 0x0000000c0d0e7389 */ /* 0x00006400000c000b */
[----:B01----:R-:W-:Y:S01]  /*126e0*/  ENDCOLLECTIVE ;  /* 0x000000000000791b */ /* 0x003fe20003800000 */
.L_x_375:
[----:B------:R-:W-:Y:S02]  /*126f0*/  IMAD.MOV.U32 R13, RZ, RZ, R9 ;  /* 0x000000ffff0d7224 */ /* 0x000fe400078e0009 */
[----:B------:R-:W-:Y:S02]  /*12700*/  IMAD.MOV.U32 R12, RZ, RZ, 0x2 ;  /* 0x00000002ff0c7424 */ /* 0x000fe400078e00ff */
[----:B------:R-:W-:-:S07]  /*12710*/  IMAD.MOV.U32 R2, RZ, RZ, R14 ;  /* 0x000000ffff027224 */ /* 0x000fce00078e000e */
[----:B------:R-:W-:Y:S05]  /*12720*/  WARPSYNC.COLLECTIVE R15, `(.L_x_376) ;  /* 0x000000000f087348 */ /* 0x000fea0003c00000 */
[----:B------:R0:W1:Y:S02]  /*12730*/  SHFL.IDX P6, R14, R13, R12, R11 ;  /* 0x0000000c0d0e7389 */ /* 0x00006400000c000b */
[----:B01----:R-:W-:Y:S01]  /*12740*/  ENDCOLLECTIVE ;  /* 0x000000000000791b */ /* 0x003fe20003800000 */
.L_x_376:
[----:B------:R-:W-:-:S05]  /*12750*/  IADD3 R2, P2, R28, R2, RZ ;  /* 0x000000021c027210 */ /* 0x000fca0007f5e0ff */
[----:B------:R-:W-:Y:S01]  /*12760*/  IMAD.X R3, RZ, RZ, R3, P2 ;  /* 0x000000ffff037224 */ /* 0x000fe200010e0603 */
[----:B------:R-:W-:Y:S01]  /*12770*/  ISETP.LT.OR P2, PT, R7, 0x11, P1 ;  /* 0x000000110700780c */ /* 0x000fe20000f41670 */
[----:B------:R-:W-:-:S12]  /*12780*/  IMAD.MOV.U32 R13, RZ, RZ, R8 ;  /* 0x000000ffff0d7224 */ /* 0x000fd800078e0008 */
[----:B------:R-:W-:Y:S01]  /*12790*/  @!PT LDS RZ, [RZ] ;  /* 0x00000000fffff984 */ /* 0x000fe20000000800 */
[----:B------:R-:W-:Y:S01]  /*127a0*/  @!PT LDS RZ, [RZ] ;  /* 0x00000000fffff984 */ /* 0x000fe20000000800 */
[----:B------:R-:W-:Y:S01]  /*127b0*/  @!PT LDS RZ, [RZ] ;  /* 0x00000000fffff984 */ /* 0x000fe20000000800 */
[----:B------:R-:W-:Y:S01]  /*127c0*/  LDGSTS.E.BYPASS.LTC128B.128 [R5+0x10c00], desc[UR50][R2.64], !P2 ;  /* 0x10c0000002057fae */ /* 0x000fe2000d101d72 */
[----:B------:R-:W-:-:S13]  /*127d0*/  ISETP.LT.OR P2, PT, R7, 0x11, P0 ;  /* 0x000000110700780c */ /* 0x000fda0000741670 */
[----:B------:R0:W-:Y:S02]  /*127e0*/  LDGSTS.E.BYPASS.LTC128B.128 [R5+0x14c00], desc[UR50][R2.64+0x80], !P2 ;  /* 0x14c0008002057fae */ /* 0x0001e4000d101d72 */
[----:B0-----:R-:W-:-:S07]  /*127f0*/  IMAD.MOV.U32 R3, RZ, RZ, R14 ;  /* 0x000000ffff037224 */ /* 0x001fce00078e000e */
[----:B------:R-:W-:Y:S05]  /*12800*/  WARPSYNC.COLLECTIVE R15, `(.L_x_377) ;  /* 0x000000000f087348 */ /* 0x000fea0003c00000 */
[----:B------:R0:W1:Y:S02]  /*12810*/  SHFL.IDX P6, R14, R13, R12, R11 ;  /* 0x0000000c0d0e7389 */ /* 0x00006400000c000b */
[----:B01----:R-:W-:Y:S01]  /*12820*/  ENDCOLLECTIVE ;  /* 0x000000000000791b */ /* 0x003fe20003800000 */
.L_x_377:
[----:B------:R-:W-:Y:S02]  /*12830*/  IMAD.MOV.U32 R13, RZ, RZ, R9 ;  /* 0x000000ffff0d7224 */ /* 0x000fe400078e0009 */
[----:B------:R-:W-:Y:S02]  /*12840*/  IMAD.MOV.U32 R12, RZ, RZ, 0x3 ;  /* 0x00000003ff0c7424 */ /* 0x000fe400078e00ff */
[----:B------:R-:W-:-:S07]  /*12850*/  IMAD.MOV.U32 R2, RZ, RZ, R14 ;  /* 0x000000ffff027224 */ /* 0x000fce00078e000e */
[----:B------:R-:W-:Y:S05]  /*12860*/  WARPSYNC.COLLECTIVE R15, `(.L_x_378) ;  /* 0x000000000f087348 */ /* 0x000fea0003c00000 */
[----:B------:R0:W1:Y:S02]  /*12870*/  SHFL.IDX P6, R14, R13, R12, R11 ;  /* 0x0000000c0d0e7389 */ /* 0x00006400000c000b */
[----:B01----:R-:W-:Y:S01]  /*12880*/  ENDCOLLECTIVE ;  /* 0x000000000000791b */ /* 0x003fe20003800000 */
.L_x_378:
        /* <DEDUP_REMOVED lines=14> */
.L_x_379:
[----:B------:R-:W-:Y:S02]  /*12970*/  IMAD.MOV.U32 R13, RZ, RZ, R9 ;  /* 0x000000ffff0d7224 */ /* 0x000fe400078e0009 */
[----:B------:R-:W-:Y:S02]  /*12980*/  IMAD.MOV.U32 R12, RZ, RZ, 0x4 ;  /* 0x00000004ff0c7424 */ /* 0x000fe400078e00ff */
[----:B------:R-:W-:-:S07]  /*12990*/  IMAD.MOV.U32 R2, RZ, RZ, R14 ;  /* 0x000000ffff027224 */ /* 0x000fce00078e000e */
[----:B------:R-:W-:Y:S05]  /*129a0*/  WARPSYNC.COLLECTIVE R15, `(.L_x_380) ;  /* 0x000000000f087348 */ /* 0x000fea0003c00000 */
[----:B------:R0:W1:Y:S02]  /*129b0*/  SHFL.IDX P6, R14, R13, R12, R11 ;  /* 0x0000000c0d0e7389 */ /* 0x00006400000c000b */
[----:B01----:R-:W-:Y:S01]  /*129c0*/  ENDCOLLECTIVE ;  /* 0x000000000000791b */ /* 0x003fe20003800000 */
.L_x_380:
        /* <DEDUP_REMOVED lines=14> */
.L_x_381:
[----:B------:R-:W-:Y:S02]  /*12ab0*/  IMAD.MOV.U32 R13, RZ, RZ, R9 ;  /* 0x000000ffff0d7224 */ /* 0x000fe400078e0009 */
[----:B------:R-:W-:Y:S02]  /*12ac0*/  IMAD.MOV.U32 R12, RZ, RZ, 0x5 ;  /* 0x00000005ff0c7424 */ /* 0x000fe400078e00ff */
[----:B------:R-:W-:-:S07]  /*12ad0*/  IMAD.MOV.U32 R2, RZ, RZ, R14 ;  /* 0x000000ffff027224 */ /* 0x000fce00078e000e */
[----:B------:R-:W-:Y:S05]  /*12ae0*/  WARPSYNC.COLLECTIVE R15, `(.L_x_382) ;  /* 0x000000000f087348 */ /* 0x000fea0003c00000 */
[----:B------:R0:W1:Y:S02]  /*12af0*/  SHFL.IDX P6, R14, R13, R12, R11 ;  /* 0x0000000c0d0e7389 */ /* 0x00006400000c000b */
[----:B01----:R-:W-:Y:S01]  /*12b00*/  ENDCOLLECTIVE ;  /* 0x000000000000791b */ /* 0x003fe20003800000 */
.L_x_382:
        /* <DEDUP_REMOVED lines=14> */
.L_x_383:
[----:B------:R-:W-:Y:S02]  /*12bf0*/  IMAD.MOV.U32 R13, RZ, RZ, R9 ;  /* 0x000000ffff0d7224 */ /* 0x000fe400078e0009 */
[----:B------:R-:W-:Y:S02]  /*12c00*/  IMAD.MOV.U32 R12, RZ, RZ, 0x6 ;  /* 0x00000006ff0c7424 */ /* 0x000fe400078e00ff */
[----:B------:R-:W-:-:S07]  /*12c10*/  IMAD.MOV.U32 R2, RZ, RZ, R14 ;  /* 0x000000ffff027224 */ /* 0x000fce00078e000e */
[----:B------:R-:W-:Y:S05]  /*12c20*/  WARPSYNC.COLLECTIVE R15, `(.L_x_384) ;  /* 0x000000000f087348 */ /* 0x000fea0003c00000 */
[----:B------:R0:W1:Y:S02]  /*12c30*/  SHFL.IDX P6, R14, R13, R12, R11 ;  /* 0x0000000c0d0e7389 */ /* 0x00006400000c000b */
[----:B01----:R-:W-:Y:S01]  /*12c40*/  ENDCOLLECTIVE ;  /* 0x000000000000791b */ /* 0x003fe20003800000 */
.L_x_384:
        /* <DEDUP_REMOVED lines=14> */
.L_x_385:
[----:B------:R-:W-:Y:S02]  /*12d30*/  IMAD.MOV.U32 R13, RZ, RZ, R9 ;  /* 0x000000ffff0d7224 */ /* 0x000fe400078e0009 */
[----:B------:R-:W-:Y:S02]  /*12d40*/  IMAD.MOV.U32 R12, RZ, RZ, 0x7 ;  /* 0x00000007ff0c7424 */ /* 0x000fe400078e00ff */
[----:B------:R-:W-:-:S07]  /*12d50*/  IMAD.MOV.U32 R2, RZ, RZ, R14 ;  /* 0x000000ffff027224 */ /* 0x000fce00078e000e */
[----:B------:R-:W-:Y:S05]  /*12d60*/  WARPSYNC.COLLECTIVE R15, `(.L_x_386) ;  /* 0x000000000f087348 */ /* 0x000fea0003c00000 */
[----:B------:R0:W1:Y:S02]  /*12d70*/  SHFL.IDX P6, R14, R13, R12, R11 ;  /* 0x0000000c0d0e7389 */ /* 0x00006400000c000b */
[----:B01----:R-:W-:Y:S01]  /*12d80*/  ENDCOLLECTIVE ;  /* 0x000000000000791b */ /* 0x003fe20003800000 */
.L_x_386:
[----:B------:R-:W-:-:S05]  /*12d90*/  IADD3 R2, P2, R28, R2, RZ ;  /* 0x000000021c027210 */ /* 0x000fca0007f5e0ff */
[----:B------:R-:W-:Y:S01]  /*12da0*/  IMAD.X R3, RZ, RZ, R3, P2 ;  /* 0x000000ffff037224 */ /* 0x000fe200010e0603 */
[----:B------:R-:W-:Y:S01]  /*12db0*/  ISETP.LT.OR P2, PT, R7, 0x61, P1 ;  /* 0x000000610700780c */ /* 0x000fe20000f41670 */
[----:B------:R-:W-:-:S12]  /*12dc0*/  IMAD.MOV.U32 R13, RZ, RZ, R8 ;  /* 0x000000ffff0d7224 */ /* 0x000fd800078e0008 */
[----:B------:R-:W-:Y:S01]  /*12dd0*/  @!PT LDS RZ, [RZ] ;  /* 0x00000000fffff984 */ /* 0x000fe20000000800 */
[----:B------:R-:W-:Y:S01]  /*12de0*/  @!PT LDS RZ, [RZ] ;  /* 0x00000000fffff984 */ /* 0x000fe20000000800 */
[----:B------:R-:W-:Y:S01]  /*12df0*/  @!PT LDS RZ, [RZ] ;  /* 0x00000000fffff984 */ /* 0x000fe20000000800 */
[----:B------:R0:W-:Y:S01]  /*12e00*/  LDGSTS.E.BYPASS.LTC128B.128 [R5+0x13400], desc[UR50][R2.64], !P2 ;  /* 0x1340000002057fae */ /* 0x0001e2000d101d72 */
[----:B------:R-:W-:Y:S01]  /*12e10*/  ISETP.LT.OR P2, PT, R7, 0x61, P0 ;  /* 0x000000610700780c */ /* 0x000fe20000741670 */
[----:B------:R-:W-:-:S12]  /*12e20*/  IMAD.MOV.U32 R9, RZ, RZ, R14 ;  /* 0x000000ffff097224 */ /* 0x000fd800078e000e */
[----:B0-----:R-:W-:Y:S05]  /*12e30*/  WARPSYNC.COLLECTIVE R15, `(.L_x_387) ;  /* 0x000000000f087348 */ /* 0x001fea0003c00000 */
[----:B------:R1:W2:Y:S02]  /*12e40*/  SHFL.IDX P6, R14, R13, R12, R11 ;  /* 0x0000000c0d0e7389 */ /* 0x0002a400000c000b */
[----:B012---:R-:W-:Y:S01]  /*12e50*/  ENDCOLLECTIVE ;  /* 0x000000000000791b */ /* 0x007fe20003800000 */
.L_x_387:
[----:B------:R-:W-:Y:S01]  /*12e60*/  @!PT LDS RZ, [RZ] ;  /* 0x00000000fffff984 */ /* 0x000fe20000000800 */
[----:B------:R-:W-:Y:S01]  /*12e70*/  @!PT LDS RZ, [RZ] ;  /* 0x00000000fffff984 */ /* 0x000fe20000000800 */
[----:B------:R-:W-:Y:S01]  /*12e80*/  @!PT LDS RZ, [RZ] ;  /* 0x00000000fffff984 */ /* 0x000fe20000000800 */
[----:B------:R0:W-:Y:S01]  /*12e90*/  LDGSTS.E.BYPASS.LTC128B.128 [R5+0x17400], desc[UR50][R2.64+0x80], !P2 ;  /* 0x1740008002057fae */ /* 0x0001e2000d101d72 */
[C---:B------:R-:W-:Y:S02]  /*12ea0*/  ISETP.GE.AND P2, PT, R7.reuse, 0x21, PT ;  /* 0x000000210700780c */ /* 0x040fe40003f46270 */
[----:B------:R-:W-:Y:S01]  /*12eb0*/  ISETP.GE.AND P6, PT, R7, 0x71, PT ;  /* 0x000000710700780c */ /* 0x000fe20003fc6270 */
[----:B0-----:R-:W-:-:S10]  /*12ec0*/  IMAD.MOV.U32 R2, RZ, RZ, R14 ;  /* 0x000000ffff027224 */ /* 0x001fd400078e000e */
[----:B------:R-:W-:Y:S02]  /*12ed0*/  @P2 LOP3.LUT R26, R26, 0x10, RZ, 0xfc, !PT ;  /* 0x000000101a1a2812 */ /* 0x000fe400078efcff */
[----:B------:R-:W-:Y:S02]  /*12ee0*/  ISETP.GE.AND P2, PT, R7, 0x61, PT ;  /* 0x000000610700780c */ /* 0x000fe40003f46270 */
[----:B------:R-:W-:-:S04]  /*12ef0*/  LOP3.LUT R26, R26, 0xffffffbf, RZ, 0xc0, !PT ;  /* 0xffffffbf1a1a7812 */ /* 0x000fc800078ec0ff */
[----:B------:R-:W-:Y:S01]  /*12f00*/  @P6 LOP3.LUT R26, R26, 0x40, RZ, 0xfc, !PT ;  /* 0x000000401a1a6812 */ /* 0x000fe200078efcff */
[----:B------:R-:W-:Y:S06]  /*12f10*/  BRA `(.L_x_388) ;  /* 0xffffffa8004c7947 */ /* 0x000fec000383ffff */
.L_x_298:
[----:B-1----:R-:W2:Y:S02]  /*12f20*/  LDL R2, [R1+0x8] ;  /* 0x0000080001027983 */ /* 0x002ea40000100800 */
[----:B--2---:R1:W2:Y:S02]  /*12f30*/  SYNCS.PHASECHK.TRANS64.TRYWAIT P0, [R6+URZ+0x38840], R2 ;  /* 0x03884002060075a7 */ /* 0x0042a4000800017f */
[----:B--2---:R-:W-:Y:S05]  /*12f40*/  @!P0 NANOSLEEP.SYNCS 0x989680 ;  /* 0x009896800000895d */ /* 0x004fea0003900000 */
[----:B------:R-:W2:Y:S02]  /*12f50*/  @!P0 SYNCS.PHASECHK.TRANS64 P0, [R6+URZ+0x38840], R2 ;  /* 0x03884002060085a7 */ /* 0x000ea4000800007f */
[----:B--2---:R-:W-:Y:S05]  /*12f60*/  @!P0 BRA `(.L_x_298) ;  /* 0xfffffffc00ec8947 */ /* 0x004fea000383ffff */
[----:B------:R-:W-:Y:S05]  /*12f70*/  BRA `(.L_x_389) ;  /* 0xffffffa800a87947 */ /* 0x000fea000383ffff */
.L_x_299:
        /* <DEDUP_REMOVED lines=8> */
.L_x_391:
[----:B------:R-:W-:Y:S05]  /*13000*/  BSYNC B0 ;  /* 0x0000000000007941 */ /* 0x000fea0003800000 */
.L_x_390:
[----:B------:R-:W-:Y:S02]  /*13010*/  IMAD.MOV.U32 R13, RZ, RZ, R4 ;  /* 0x000000ffff0d7224 */ /* 0x000fe400078e0004 */
[----:B------:R-:W-:Y:S02]  /*13020*/  IMAD.MOV.U32 R12, RZ, RZ, RZ ;  /* 0x000000ffff0c7224 */ /* 0x000fe400078e00ff */
[----:B------:R-:W-:Y:S02]  /*13030*/  IMAD.MOV.U32 R11, RZ, RZ, 0x181f ;  /* 0x0000181fff0b7424 */ /* 0x000fe400078e00ff */
[----:B------:R-:W-:Y:S02]  /*13040*/  IMAD.MOV.U32 R15, RZ, RZ, -0x1 ;  /* 0xffffffffff0f7424 */ /* 0x000fe400078e00ff */
[----:B------:R-:W-:-:S07]  /*13050*/  IMAD.MOV.U32 R2, RZ, RZ, R14 ;  /* 0x000000ffff027224 */ /* 0x000fce00078e000e */
[----:B------:R-:W-:Y:S05]  /*13060*/  WARPSYNC.COLLECTIVE R15, `(.L_x_392) ;  /* 0x000000000f087348 */ /* 0x000fea0003c00000 */
[----:B------:R0:W1:Y:S02]  /*13070*/  SHFL.IDX P6, R14, R13, R12, R11 ;  /* 0x0000000c0d0e7389 */ /* 0x00006400000c000b */
[----:B01----:R-:W-:Y:S01]  /*13080*/  ENDCOLLECTIVE ;  /* 0x000000000000791b */ /* 0x003fe20003800000 */
.L_x_392:
[----:B------:R-:W-:Y:S02]  /*13090*/  IMAD.MOV.U32 R13, RZ, RZ, R0 ;  /* 0x000000ffff0d7224 */ /* 0x000fe400078e0000 */
[----:B------:R-:W-:Y:S01]  /*130a0*/  IMAD.MOV.U32 R12, RZ, RZ, 0x1 ;  /* 0x00000001ff0c7424 */ /* 0x000fe200078e00ff */
[----:B------:R-:W-:Y:S01]  /*130b0*/  LOP3.LUT P6, RZ, R26, 0x80, RZ, 0xc0, !PT ;  /* 0x000000801aff7812 */ /* 0x000fe200078cc0ff */
[----:B------:R-:W-:-:S12]  /*130c0*/  IMAD.MOV.U32 R3, RZ, RZ, R14 ;  /* 0x000000ffff037224 */ /* 0x000fd800078e000e */
[----:B------:R-:W-:-:S05]  /*130d0*/  @P6 IADD3 R3, P0, R28, R3, RZ ;  /* 0x000000031c036210 */ /* 0x000fca0007f1e0ff */
[----:B------:R-:W-:Y:S01]  /*130e0*/  @P6 IMAD.X R2, RZ, RZ, R2, P0 ;  /* 0x000000ffff026224 */ /* 0x000fe200000e0602 */
[----:B------:R-:W-:-:S04]  /*130f0*/  ISETP.GE.AND P0, PT, R28, R8, PT ;  /* 0x000000081c00720c */ /* 0x000fc80003f06270 */
[----:B------:R-:W-:-:S04]  /*13100*/  @P6 LOP3.LUT R3, R3, R2, RZ, 0x3c, !PT ;  /* 0x0000000203036212 */ /* 0x000fc800078e3cff */
[----:B------:R-:W-:-:S04]  /*13110*/  @P6 LOP3.LUT R2, R3, R2, RZ, 0x3c, !PT ;  /* 0x0000000203026212 */ /* 0x000fc800078e3cff */
[----:B------:R-:W-:-:S05]  /*13120*/  @P6 LOP3.LUT R3, R3, R2, RZ, 0x3c, !PT ;  /* 0x0000000203036212 */ /* 0x000fca00078e3cff */
[----:B------:R-:W-:Y:S01]  /*13130*/  @!PT LDS RZ, [RZ] ;  /* 0x00000000fffff984 */ /* 0x000fe20000000800 */
[----:B------:R-:W-:Y:S01]  /*13140*/  @!PT LDS RZ, [RZ] ;  /* 0x00000000fffff984 */ /* 0x000fe20000000800 */
[----:B------:R-:W-:Y:S01]  /*13150*/  @!PT LDS RZ, [RZ] ;  /* 0x00000000fffff984 */ /* 0x000fe20000000800 */
[----:B------:R0:W-:Y:S04]  /*13160*/  @P6 LDGSTS.E.BYPASS.LTC128B.128 [R5+0x28400], desc[UR50][R2.64], !P0 ;  /* 0x2840000002056fae */ /* 0x0001e8000c101d72 */
[----:B------:R0:W-:Y:S02]  /*13170*/  @P6 LDGSTS.E.BYPASS.LTC128B.128 [R5+0x2c400], desc[UR50][R2.64+0x80], !P1 ;  /* 0x2c40008002056fae */ /* 0x0001e4000c901d72 */
[----:B0-----:R-:W-:Y:S05]  /*13180*/  WARPSYNC.COLLECTIVE R15, `(.L_x_393) ;  /* 0x000000000f087348 */ /* 0x001fea0003c00000 */
[----:B------:R1:W2:Y:S02]  /*13190*/  SHFL.IDX P6, R14, R13, R12, R11 ;  /* 0x0000000c0d0e7389 */ /* 0x0002a400000c000b */
[----:B012---:R-:W-:Y:S01]  /*131a0*/  ENDCOLLECTIVE ;  /* 0x000000000000791b */ /* 0x007fe20003800000 */
.L_x_393:
[----:B------:R-:W-:Y:S02]  /*131b0*/  IMAD.MOV.U32 R13, RZ, RZ, R4 ;  /* 0x000000ffff0d7224 */ /* 0x000fe400078e0004 */
[----:B------:R-:W-:-:S07]  /*131c0*/  IMAD.MOV.U32 R2, RZ, RZ, R14 ;  /* 0x000000ffff027224 */ /* 0x000fce00078e000e */
[----:B------:R-:W-:Y:S05]  /*131d0*/  WARPSYNC.COLLECTIVE R15, `(.L_x_394) ;  /* 0x000000000f087348 */ /* 0x000fea0003c00000 */
[----:B------:R0:W1:Y:S02]  /*131e0*/  SHFL.IDX P6, R14, R13, R12, R11 ;  /* 0x0000000c0d0e7389 */ /* 0x00006400000c000b */
[----:B01----:R-:W-:Y:S01]  /*131f0*/  ENDCOLLECTIVE ;  /* 0x000000000000791b */ /* 0x003fe20003800000 */
.L_x_394:
        /* <DEDUP_REMOVED lines=18> */
.L_x_395:
[----:B------:R-:W-:Y:S02]  /*13320*/  IMAD.MOV.U32 R13, RZ, RZ, R4 ;  /* 0x000000ffff0d7224 */ /* 0x000fe400078e0004 */
[----:B------:R-:W-:-:S07]  /*13330*/  IMAD.MOV.U32 R2, RZ, RZ, R14 ;  /* 0x000000ffff027224 */ /* 0x000fce00078e000e */
[----:B------:R-:W-:Y:S05]  /*13340*/  WARPSYNC.COLLECTIVE R15, `(.L_x_396) ;  /* 0x000000000f087348 */ /* 0x000fea0003c00000 */
[----:B------:R0:W1:Y:S02]  /*13350*/  SHFL.IDX P6, R14, R13, R12, R11 ;  /* 0x0000000c0d0e7389 */ /* 0x00006400000c000b */
[----:B01----:R-:W-:Y:S01]  /*13360*/  ENDCOLLECTIVE ;  /* 0x000000000000791b */ /* 0x003fe20003800000 */
.L_x_396:
        /* <DEDUP_REMOVED lines=18> */
.L_x_397:
[----:B------:R-:W-:Y:S02]  /*13490*/  IMAD.MOV.U32 R13, RZ, RZ, R4 ;  /* 0x000000ffff0d7224 */ /* 0x000fe400078e0004 */
[----:B------:R-:W-:-:S07]  /*134a0*/  IMAD.MOV.U32 R2, RZ, RZ, R14 ;  /* 0x000000ffff027224 */ /* 0x000fce00078e000e */
[----:B------:R-:W-:Y:S05]  /*134b0*/  WARPSYNC.COLLECTIVE R15, `(.L_x_398) ;  /* 0x000000000f087348 */ /* 0x000fea0003c00000 */
[----:B------:R0:W1:Y:S02]  /*134c0*/  SHFL.IDX P6, R14, R13, R12, R11 ;  /* 0x0000000c0d0e7389 */ /* 0x00006400000c000b */
[----:B01----:R-:W-:Y:S01]  /*134d0*/  ENDCOLLECTIVE ;  /* 0x000000000000791b */ /* 0x003fe20003800000 */
.L_x_398:
[----:B------:R-:W-:Y:S02]  /*134e0*/  IMAD.MOV.U32 R13, RZ, RZ, R0 ;  /* 0x000000ffff0d7224 */ /* 0x000fe400078e0000 */
[----:B------:R-:W-:Y:S02]  /*134f0*/  IMAD.MOV.U32 R12, RZ, RZ, 0x4 ;  /* 0x00000004ff0c7424 */ /* 0x000fe400078e00ff */
[----:B------:R-:W-:Y:S01]  /*13500*/  IMAD.MOV.U32 R3, RZ, RZ, R14 ;  /* 0x000000ffff037224 */ /* 0x000fe200078e000e */
[----:B------:R-:W-:-:S04]  /*13510*/  ISETP.GE.AND P6, PT, R28, R8, PT ;  /* 0x000000081c00720c */ /* 0x000fc80003fc6270 */
[----:B------:R-:W-:-:S05]  /*13520*/  @P5 IADD3 R3, P0, R28, R3, RZ ;  /* 0x000000031c035210 */ /* 0x000fca0007f1e0ff */
[----:B------:R-:W-:-:S05]  /*13530*/  @P5 IMAD.X R2, RZ, RZ, R2, P0 ;  /* 0x000000ffff025224 */ /* 0x000fca00000e0602 */
[----:B------:R-:W-:-:S04]  /*13540*/  @P5 LOP3.LUT R3, R3, R2, RZ, 0x3c, !PT ;  /* 0x0000000203035212 */ /* 0x000fc800078e3cff */
[----:B------:R-:W-:-:S04]  /*13550*/  @P5 LOP3.LUT R2, R3, R2, RZ, 0x3c, !PT ;  /* 0x0000000203025212 */ /* 0x000fc800078e3cff */
[----:B------:R-:W-:-:S05]  /*13560*/  @P5 LOP3.LUT R3, R3, R2, RZ, 0x3c, !PT ;  /* 0x0000000203035212 */ /* 0x000fca00078e3cff */
[----:B------:R-:W-:Y:S01]  /*13570*/  @!PT LDS RZ, [RZ] ;  /* 0x00000000fffff984 */ /* 0x000fe20000000800 */
[----:B------:R-:W-:Y:S01]  /*13580*/  @!PT LDS RZ, [RZ] ;  /* 0x00000000fffff984 */ /* 0x000fe20000000800 */
[----:B------:R-:W-:Y:S01]  /*13590*/  @!PT LDS RZ, [RZ] ;  /* 0x00000000fffff984 */ /* 0x000fe20000000800 */
[----:B------:R0:W-:Y:S02]  /*135a0*/  @P5 LDGSTS.E.BYPASS.LTC128B.128 [R5+0x29c00], desc[UR50][R2.64], !P6 ;  /* 0x29c0000002055fae */ /* 0x0001e4000f101d72 */
[----:B0-----:R-:W-:Y:S05]  /*135b0*/  WARPSYNC.COLLECTIVE R15, `(.L_x_399) ;  /* 0x000000000f087348 */ /* 0x001fea0003c00000 */
[----:B------:R1:W2:Y:S02]  /*135c0*/  SHFL.IDX P6, R14, R13, R12, R11 ;  /* 0x0000000c0d0e7389 */ /* 0x0002a400000c000b */
[----:B012---:R-:W-:Y:S01]  /*135d0*/  ENDCOLLECTIVE ;  /* 0x000000000000791b */ /* 0x007fe20003800000 */
.L_x_399:
[----:B------:R-:W-:Y:S01]  /*135e0*/  @!PT LDS RZ, [RZ] ;  /* 0x00000000fffff984 */ /* 0x000fe20000000800 */
[----:B------:R-:W-:Y:S01]  /*135f0*/  @!PT LDS RZ, [RZ] ;  /* 0x00000000fffff984 */ /* 0x000fe20000000800 */
[----:B------:R-:W-:Y:S01]  /*13600*/  @!PT LDS RZ, [RZ] ;  /* 0x00000000fffff984 */ /* 0x000fe20000000800 */
[----:B------:R0:W-:Y:S01]  /*13610*/  @P5 LDGSTS.E.BYPASS.LTC128B.128 [R5+0x2dc00], desc[UR50][R2.64+0x80], !P1 ;  /* 0x2dc0008002055fae */ /* 0x0001e2000c901d72 */
[----:B------:R-:W-:Y:S01]  /*13620*/  ISETP.GE.AND P5, PT, R28, R8, PT ;  /* 0x000000081c00720c */ /* 0x000fe20003fa6270 */
[----:B------:R-:W-:Y:S02]  /*13630*/  IMAD.MOV.U32 R13, RZ, RZ, R4 ;  /* 0x000000ffff0d7224 */ /* 0x000fe400078e0004 */
[----:B0-----:R-:W-:-:S10]  /*13640*/  IMAD.MOV.U32 R2, RZ, RZ, R14 ;  /* 0x000000ffff027224 */ /* 0x001fd400078e000e */
[----:B------:R-:W-:Y:S05]  /*13650*/  WARPSYNC.COLLECTIVE R15, `(.L_x_400) ;  /* 0x000000000f087348 */ /* 0x000fea0003c00000 */
[----:B------:R0:W1:Y:S02]  /*13660*/  SHFL.IDX P6, R14, R13, R12, R11 ;  /* 0x0000000c0d0e7389 */ /* 0x00006400000c000b */
[----:B01----:R-:W-:Y:S01]  /*13670*/  ENDCOLLECTIVE ;  /* 0x000000000000791b */ /* 0x003fe20003800000 */
.L_x_400:
[----:B------:R-:W-:Y:S02]  /*13680*/  IMAD.MOV.U32 R13, RZ, RZ, R0 ;  /* 0x000000ffff0d7224 */ /* 0x000fe400078e0000 */
[----:B------:R-:W-:Y:S02]  /*13690*/  IMAD.MOV.U32 R12, RZ, RZ, 0x5 ;  /* 0x00000005ff0c7424 */ /* 0x000fe400078e00ff */
[----:B------:R-:W-:-:S07]  /*136a0*/  IMAD.MOV.U32 R3, RZ, RZ, R14 ;  /* 0x000000ffff037224 */ /* 0x000fce00078e000e */
[----:B------:R-:W-:Y:S05]  /*136b0*/  WARPSYNC.COLLECTIVE R15, `(.L_x_401) ;  /* 0x000000000f087348 */ /* 0x000fea0003c00000 */
[----:B------:R0:W1:Y:S02]  /*136c0*/  SHFL.IDX P6, R14, R13, R12, R11 ;  /* 0x0000000c0d0e7389 */ /* 0x00006400000c000b */
[----:B01----:R-:W-:Y:S01]  /*136d0*/  ENDCOLLECTIVE ;  /* 0x000000000000791b */ /* 0x003fe20003800000 */
.L_x_401:
[----:B------:R-:W-:-:S05]  /*136e0*/  @P4 IADD3 R3, P0, R28, R3, RZ ;  /* 0x000000031c034210 */ /* 0x000fca0007f1e0ff */
[----:B------:R-:W-:-:S05]  /*136f0*/  @P4 IMAD.X R2, RZ, RZ, R2, P0 ;  /* 0x000000ffff024224 */ /* 0x000fca00000e0602 */
[----:B------:R-:W-:Y:S01]  /*13700*/  @P4 LOP3.LUT R3, R3, R2, RZ, 0x3c, !PT ;  /* 0x0000000203034212 */ /* 0x000fe200078e3cff */
[----:B------:R-:W-:-:S03]  /*13710*/  IMAD.MOV.U32 R13, RZ, RZ, R4 ;  /* 0x000000ffff0d7224 */ /* 0x000fc600078e0004 */
[----:B------:R-:W-:-:S04]  /*13720*/  @P4 LOP3.LUT R2, R3, R2, RZ, 0x3c, !PT ;  /* 0x0000000203024212 */ /* 0x000fc800078e3cff */
[----:B------:R-:W-:-:S05]  /*13730*/  @P4 LOP3.LUT R3, R3, R2, RZ, 0x3c, !PT ;  /* 0x0000000203034212 */ /* 0x000fca00078e3cff */
[----:B------:R-:W-:Y:S01]  /*13740*/  @!PT LDS RZ, [RZ] ;  /* 0x00000000fffff984 */ /* 0x000fe20000000800 */
[----:B------:R-:W-:Y:S01]  /*13750*/  @!PT LDS RZ, [RZ] ;  /* 0x00000000fffff984 */ /* 0x000fe20000000800 */
[----:B------:R-:W-:Y:S01]  /*13760*/  @!PT LDS RZ, [RZ] ;  /* 0x00000000fffff984 */ /* 0x000fe20000000800 */
[----:B------:R-:W-:Y:S04]  /*13770*/  @P4 LDGSTS.E.BYPASS.LTC128B.128 [R5+0x2a400], desc[UR50][R2.64], !P5 ;  /* 0x2a40000002054fae */ /* 0x000fe8000e901d72 */
[----:B------:R0:W-:Y:S02]  /*13780*/  @P4 LDGSTS.E.BYPASS.LTC128B.128 [R5+0x2e400], desc[UR50][R2.64+0x80], !P1 ;  /* 0x2e40008002054fae */ /* 0x0001e4000c901d72 */
[----:B0-----:R-:W-:-:S07]  /*13790*/  IMAD.MOV.U32 R2, RZ, RZ, R14 ;  /* 0x000000ffff027224 */ /* 0x001fce00078e000e */
[----:B------:R-:W-:Y:S05]  /*137a0*/  WARPSYNC.COLLECTIVE R15, `(.L_x_402) ;  /* 0x000000000f087348 */ /* 0x000fea0003c00000 */
[----:B------:R0:W1:Y:S02]  /*137b0*/  SHFL.IDX P6, R14, R13, R12, R11 ;  /* 0x0000000c0d0e7389 */ /* 0x00006400000c000b */
[----:B01----:R-:W-:Y:S01]  /*137c0*/  ENDCOLLECTIVE ;  /* 0x000000000000791b */ /* 0x003fe20003800000 */
.L_x_402:
[----:B------:R-:W-:Y:S02]  /*137d0*/  IMAD.MOV.U32 R13, RZ, RZ, R0 ;  /* 0x000000ffff0d7224 */ /* 0x000fe400078e0000 */
[----:B------:R-:W-:Y:S02]  /*137e0*/  IMAD.MOV.U32 R12, RZ, RZ, 0x6 ;  /* 0x00000006ff0c7424 */ /* 0x000fe400078e00ff */
[----:B------:R-:W-:-:S07]  /*137f0*/  IMAD.MOV.U32 R3, RZ, RZ, R14 ;  /* 0x000000ffff037224 */ /* 0x000fce00078e000e */
[----:B------:R-:W-:Y:S05]  /*13800*/  WARPSYNC.COLLECTIVE R15, `(.L_x_403) ;  /* 0x000000000f087348 */ /* 0x000fea0003c00000 */
[----:B------:R0:W1:Y:S02]  /*13810*/  SHFL.IDX P6, R14, R13, R12, R11 ;  /* 0x0000000c0d0e7389 */ /* 0x00006400000c000b */
[----:B01----:R-:W-:Y:S01]  /*13820*/  ENDCOLLECTIVE ;  /* 0x000000000000791b */ /* 0x003fe20003800000 */
.L_x_403:
        /* <DEDUP_REMOVED lines=15> */
.L_x_404:
[----:B------:R-:W-:Y:S02]  /*13920*/  IMAD.MOV.U32 R13, RZ, RZ, R0 ;  /* 0x000000ffff0d7224 */ /* 0x000fe400078e0000 */
[----:B------:R-:W-:Y:S02]  /*13930*/  IMAD.MOV.U32 R12, RZ, RZ, 0x7 ;  /* 0x00000007ff0c7424 */ /* 0x000fe400078e00ff */
[----:B------:R-:W-:-:S07]  /*13940*/  IMAD.MOV.U32 R3, RZ, RZ, R14 ;  /* 0x000000ffff037224 */ /* 0x000fce00078e000e */
[----:B------:R-:W-:Y:S05]  /*13950*/  WARPSYNC.COLLECTIVE R15, `(.L_x_405) ;  /* 0x000000000f087348 */ /* 0x000fea0003c00000 */
[----:B------:R0:W1:Y:S02]  /*13960*/  SHFL.IDX P6, R14, R13, R12, R11 ;  /* 0x0000000c0d0e7389 */ /* 0x00006400000c000b */
[----:B01----:R-:W-:Y:S01]  /*13970*/  ENDCOLLECTIVE ;  /* 0x000000000000791b */ /* 0x003fe20003800000 */
.L_x_405:
[----:B------:R-:W-:-:S05]  /*13980*/  @P2 IADD3 R3, P0, R28, R3, RZ ;  /* 0x000000031c032210 */ /* 0x000fca0007f1e0ff */
[----:B------:R-:W-:-:S05]  /*13990*/  @P2 IMAD.X R2, RZ, RZ, R2, P0 ;  /* 0x000000ffff022224 */ /* 0x000fca00000e0602 */
[----:B------:R-:W-:Y:S01]  /*139a0*/  @P2 LOP3.LUT R3, R3, R2, RZ, 0x3c, !PT ;  /* 0x0000000203032212 */ /* 0x000fe200078e3cff */
[----:B------:R-:W-:-:S03]  /*139b0*/  IMAD.MOV.U32 R13, RZ, RZ, R4 ;  /* 0x000000ffff0d7224 */ /* 0x000fc600078e0004 */
[----:B------:R-:W-:-:S04]  /*139c0*/  @P2 LOP3.LUT R2, R3, R2, RZ, 0x3c, !PT ;  /* 0x0000000203022212 */ /* 0x000fc800078e3cff */
[----:B------:R-:W-:Y:S01]  /*139d0*/  @P2 LOP3.LUT R3, R3, R2, RZ, 0x3c, !PT ;  /* 0x0000000203032212 */ /* 0x000fe200078e3cff */
[----:B------:R-:W-:-:S04]  /*139e0*/  IMAD.MOV.U32 R0, RZ, RZ, R14 ;  /* 0x000000ffff007224 */ /* 0x000fc800078e000e */
        /* <DEDUP_REMOVED lines=8> */
.L_x_406:
[----:B------:R-:W-:Y:S05]  /*13a70*/  BRA `(.L_x_407) ;  /* 0xffffffa4007c7947 */ /* 0x000fea000383ffff */
.L_x_304:
[----:B------:R-:W-:Y:S02]  /*13a80*/  IMAD.MOV.U32 R13, RZ, RZ, R6 ;  /* 0x000000ffff0d7224 */ /* 0x000fe400078e0006 */
[----:B------:R-:W-:Y:S02]  /*13a90*/  IMAD.MOV.U32 R12, RZ, RZ, RZ ;  /* 0x000000ffff0c7224 */ /* 0x000fe400078e00ff */
[----:B------:R-:W-:Y:S02]  /*13aa0*/  IMAD.MOV.U32 R11, RZ, RZ, 0x181f ;  /* 0x0000181fff0b7424 */ /* 0x000fe400078e00ff */
[----:B------:R-:W-:Y:S02]  /*13ab0*/  IMAD.MOV.U32 R15, RZ, RZ, -0x1 ;  /* 0xffffffffff0f7424 */ /* 0x000fe400078e00ff */
[----:B------:R-:W-:Y:S02]  /*13ac0*/  IMAD R5, R5, UR41, RZ ;  /* 0x0000002905057c24 */ /* 0x000fe4000f8e02ff */
[----:B------:R-:W-:-:S07]  /*13ad0*/  IMAD.IADD R4, R10, 0x1, R4 ;  /* 0x000000010a047824 */ /* 0x000fce00078e0204 */
[----:B-----5:R-:W-:Y:S05]  /*13ae0*/  WARPSYNC.COLLECTIVE R15, `(.L_x_408) ;  /* 0x000000000f087348 */ /* 0x020fea0003c00000 */
[----:B------:R0:W1:Y:S02]  /*13af0*/  SHFL.IDX P6, R14, R13, R12, R11 ;  /* 0x0000000c0d0e7389 */ /* 0x00006400000c000b */
[----:B01---5:R-:W-:Y:S01]  /*13b00*/  ENDCOLLECTIVE ;  /* 0x000000000000791b */ /* 0x023fe20003800000 */
.L_x_408:
[C---:B------:R-:W-:Y:S01]  /*13b10*/  VIADD R8, R4.reuse, 0x10 ;  /* 0x0000001004087836 */ /* 0x040fe20000000000 */
[----:B------:R-:W-:Y:S01]  /*13b20*/  ISETP.GE.AND P2, PT, R4, R5, PT ;  /* 0x000000050400720c */ /* 0x000fe20003f46270 */
[----:B------:R-:W-:Y:S02]  /*13b30*/  IMAD.MOV.U32 R13, RZ, RZ, R0 ;  /* 0x000000ffff0d7224 */ /* 0x000fe400078e0000 */
[----:B------:R-:W-:-:S10]  /*13b40*/  IMAD.MOV.U32 R2, RZ, RZ, R14 ;  /* 0x000000ffff027224 */ /* 0x000fd400078e000e */
[----:B------:R-:W-:Y:S05]  /*13b50*/  WARPSYNC.COLLECTIVE R15, `(.L_x_409) ;  /* 0x000000000f087348 */ /* 0x000fea0003c00000 */
[----:B------:R0:W1:Y:S02]  /*13b60*/  SHFL.IDX P6, R14, R13, R12, R11 ;  /* 0x0000000c0d0e7389 */ /* 0x00006400000c000b */
[----:B01----:R-:W-:Y:S01]  /*13b70*/  ENDCOLLECTIVE ;  /* 0x000000000000791b */ /* 0x003fe20003800000 */
.L_x_409:
[----:B------:R-:W-:Y:S02]  /*13b80*/  IMAD.MOV.U32 R13, RZ, RZ, R6 ;  /* 0x000000ffff0d7224 */ /* 0x000fe400078e0006 */
[----:B------:R-:W-:Y:S02]  /*13b90*/  IMAD.MOV.U32 R12, RZ, RZ, 0x1 ;  /* 0x00000001ff0c7424 */ /* 0x000fe400078e00ff */
[----:B------:R-:W-:-:S07]  /*13ba0*/  IMAD.MOV.U32 R3, RZ, RZ, R14 ;  /* 0x000000ffff037224 */ /* 0x000fce00078e000e */
[----:B------:R-:W-:Y:S05]  /*13bb0*/  WARPSYNC.COLLECTIVE R15, `(.L_x_410) ;  /* 0x000000000f087348 */ /* 0x000fea0003c00000 */
[----:B------:R0:W1:Y:S02]  /*13bc0*/  SHFL.IDX P6, R14, R13, R12, R11 ;  /* 0x0000000c0d0e7389 */ /* 0x00006400000c000b */
[----:B01----:R-:W-:Y:S01]  /*13bd0*/  ENDCOLLECTIVE ;  /* 0x000000000000791b */ /* 0x003fe20003800000 */
.L_x_410:
[----:B------:R-:W-:-:S05]  /*13be0*/  @!P2 IADD3 R7, P3, R28, R3, RZ ;  /* 0x000000031c07a210 */ /* 0x000fca0007f7e0ff */
[----:B------:R-:W-:Y:S02]  /*13bf0*/  @!P2 IMAD.X R3, RZ, RZ, R2, P3 ;  /* 0x000000ffff03a224 */ /* 0x000fe400018e0602 */
[----:B------:R-:W-:Y:S02]  /*13c00*/  @!P2 IMAD.MOV.U32 R2, RZ, RZ, R7 ;  /* 0x000000ffff02a224 */ /* 0x000fe400078e0007 */
[----:B------:R-:W-:-:S03]  /*13c10*/  IMAD.MOV.U32 R13, RZ, RZ, R0 ;  /* 0x000000ffff0d7224 */ /* 0x000fc600078e0000 */
[----:B------:R-:W-:Y:S01]  /*13c20*/  @!PT LDS RZ, [RZ] ;  /* 0x00000000fffff984 */ /* 0x000fe20000000800 */
[----:B------:R-:W-:Y:S01]  /*13c30*/  @!PT LDS RZ, [RZ] ;  /* 0x00000000fffff984 */ /* 0x000fe20000000800 */
[----:B------:R-:W-:Y:S01]  /*13c40*/  @!PT LDS RZ, [RZ] ;  /* 0x00000000fffff984 */ /* 0x000fe20000000800 */
[----:B------:R-:W-:Y:S04]  /*13c50*/  @!P2 LDGSTS.E.BYPASS.LTC128B.128 [R9+0x20400], desc[UR50][R2.64], !P0 ;  /* 0x204000000209afae */ /* 0x000fe8000c101d72 */
[----:B------:R0:W-:Y:S01]  /*13c60*/  @!P2 LDGSTS.E.BYPASS.LTC128B.128 [R9+0x24400], desc[UR50][R2.64+0x80], !P1 ;  /* 0x244000800209afae */ /* 0x0001e2000c901d72 */
[----:B------:R-:W-:Y:S01]  /*13c70*/  ISETP.GE.AND P2, PT, R8, R5, PT ;  /* 0x000000050800720c */ /* 0x000fe20003f46270 */
[----:B------:R-:W-:Y:S02]  /*13c80*/  VIADD R8, R4, 0x20 ;  /* 0x0000002004087836 */ /* 0x000fe40000000000 */
[----:B0-----:R-:W-:-:S10]  /*13c90*/  IMAD.MOV.U32 R2, RZ, RZ, R14 ;  /* 0x000000ffff027224 */ /* 0x001fd400078e000e */
[----:B------:R-:W-:Y:S05]  /*13ca0*/  WARPSYNC.COLLECTIVE R15, `(.L_x_411) ;  /* 0x000000000f087348 */ /* 0x000fea0003c00000 */
[----:B------:R0:W1:Y:S02]  /*13cb0*/  SHFL.IDX P6, R14, R13, R12, R11 ;  /* 0x0000000c0d0e7389 */ /* 0x00006400000c000b */
[----:B01----:R-:W-:Y:S01]  /*13cc0*/  ENDCOLLECTIVE ;  /* 0x000000000000791b */ /* 0x003fe20003800000 */
.L_x_411:
        /* <DEDUP_REMOVED lines=8> */
.L_x_412:
[----:B------:R-:W-:-:S05]  /*13d50*/  @!P2 IMAD.MOV.U32 R3, RZ, RZ, R7 ;  /* 0x000000ffff03a224 */ /* 0x000fca00078e0007 */
[----:B------:R-:W-:Y:S01]  /*13d60*/  @!PT LDS RZ, [RZ] ;  /* 0x00000000fffff984 */ /* 0x000fe20000000800 */
[----:B------:R-:W-:Y:S01]  /*13d70*/  @!PT LDS RZ, [RZ] ;  /* 0x00000000fffff984 */ /* 0x000fe20000000800 */
[----:B------:R-:W-:Y:S01]  /*13d80*/  @!PT LDS RZ, [RZ] ;  /* 0x00000000fffff984 */ /* 0x000fe20000000800 */
[----:B------:R-:W-:Y:S04]  /*13d90*/  @!P2 LDGSTS.E.BYPASS.LTC128B.128 [R9+0x20c00], desc[UR50][R2.64], !P0 ;  /* 0x20c000000209afae */ /* 0x000fe8000c101d72 */
[----:B------:R0:W-:Y:S01]  /*13da0*/  @!P2 LDGSTS.E.BYPASS.LTC128B.128 [R9+0x24c00], desc[UR50][R2.64+0x80], !P1 ;  /* 0x24c000800209afae */ /* 0x0001e2000c901d72 */
[----:B------:R-:W-:Y:S01]  /*13db0*/  ISETP.GE.AND P2, PT, R8, R5, PT ;  /* 0x000000050800720c */ /* 0x000fe20003f46270 */
[----:B------:R-:W-:Y:S02]  /*13dc0*/  VIADD R8, R4, 0x30 ;  /* 0x0000003004087836 */ /* 0x000fe40000000000 */
[----:B------:R-:W-:Y:S02]  /*13dd0*/  IMAD.MOV.U32 R13, RZ, RZ, R0 ;  /* 0x000000ffff0d7224 */ /* 0x000fe400078e0000 */
[----:B0-----:R-:W-:-:S08]  /*13de0*/  IMAD.MOV.U32 R2, RZ, RZ, R14 ;  /* 0x000000ffff027224 */ /* 0x001fd000078e000e */
[----:B------:R-:W-:Y:S05]  /*13df0*/  WARPSYNC.COLLECTIVE R15, `(.L_x_413) ;  /* 0x000000000f087348 */ /* 0x000fea0003c00000 */
[----:B------:R0:W1:Y:S02]  /*13e00*/  SHFL.IDX P6, R14, R13, R12, R11 ;  /* 0x0000000c0d0e7389 */ /* 0x00006400000c000b */
[----:B01----:R-:W-:Y:S01]  /*13e10*/  ENDCOLLECTIVE ;  /* 0x000000000000791b */ /* 0x003fe20003800000 */
.L_x_413:
        /* <DEDUP_REMOVED lines=8> */
.L_x_414:
        /* <DEDUP_REMOVED lines=13> */
.L_x_415:
        /* <DEDUP_REMOVED lines=8> */
.L_x_416:
        /* <DEDUP_REMOVED lines=13> */
.L_x_417:
        /* <DEDUP_REMOVED lines=8> */
.L_x_418:
        /* <DEDUP_REMOVED lines=13> */
.L_x_419:
        /* <DEDUP_REMOVED lines=8> */
.L_x_420:
[----:B------:R-:W-:-:S05]  /*14290*/  @!P2 IMAD.MOV.U32 R3, RZ, RZ, R7 ;  /* 0x000000ffff03a224 */ /* 0x000fca00078e0007 */
[----:B------:R-:W-:Y:S01]  /*142a0*/  @!PT LDS RZ, [RZ] ;  /* 0x00000000fffff984 */ /* 0x000fe20000000800 */
[----:B------:R-:W-:Y:S01]  /*142b0*/  @!PT LDS RZ, [RZ] ;  /* 0x00000000fffff984 */ /* 0x000fe20000000800 */
[----:B------:R-:W-:Y:S01]  /*142c0*/  @!PT LDS RZ, [RZ] ;  /* 0x00000000fffff984 */ /* 0x000fe20000000800 */
[----:B------:R-:W-:Y:S04]  /*142d0*/  @!P2 LDGSTS.E.BYPASS.LTC128B.128 [R9+0x22c00], desc[UR50][R2.64], !P0 ;  /* 0x22c000000209afae */ /* 0x000fe8000c101d72 */
[----:B------:R0:W-:Y:S01]  /*142e0*/  @!P2 LDGSTS.E.BYPASS.LTC128B.128 [R9+0x26c00], desc[UR50][R2.64+0x80], !P1 ;  /* 0x26c000800209afae */ /* 0x0001e2000c901d72 */
[----:B------:R-:W-:Y:S01]  /*142f0*/  ISETP.GE.AND P2, PT, R8, R5, PT ;  /* 0x000000050800720c */ /* 0x000fe20003f46270 */
[----:B------:R-:W-:Y:S02]  /*14300*/  IMAD.MOV.U32 R13, RZ, RZ, R0 ;  /* 0x000000ffff0d7224 */ /* 0x000fe400078e0000 */
[----:B0-----:R-:W-:-:S10]  /*14310*/  IMAD.MOV.U32 R2, RZ, RZ, R14 ;  /* 0x000000ffff027224 */ /* 0x001fd400078e000e */
[----:B------:R-:W-:Y:S05]  /*14320*/  WARPSYNC.COLLECTIVE R15, `(.L_x_421) ;  /* 0x000000000f087348 */ /* 0x000fea0003c00000 */
[----:B------:R0:W1:Y:S02]  /*14330*/  SHFL.IDX P6, R14, R13, R12, R11 ;  /* 0x0000000c0d0e7389 */ /* 0x00006400000c000b */
[----:B01----:R-:W-:Y:S01]  /*14340*/  ENDCOLLECTIVE ;  /* 0x000000000000791b */ /* 0x003fe20003800000 */
.L_x_421:
        /* <DEDUP_REMOVED lines=8> */
.L_x_422:
[----:B------:R-:W-:-:S05]  /*143d0*/  @!P2 IMAD.MOV.U32 R3, RZ, RZ, R7 ;  /* 0x000000ffff03a224 */ /* 0x000fca00078e0007 */
[----:B------:R-:W-:Y:S01]  /*143e0*/  @!PT LDS RZ, [RZ] ;  /* 0x00000000fffff984 */ /* 0x000fe20000000800 */
[----:B------:R-:W-:Y:S01]  /*143f0*/  @!PT LDS RZ, [RZ] ;  /* 0x00000000fffff984 */ /* 0x000fe20000000800 */
[----:B------:R-:W-:Y:S01]  /*14400*/  @!PT LDS RZ, [RZ] ;  /* 0x00000000fffff984 */ /* 0x000fe20000000800 */
[----:B------:R0:W-:Y:S04]  /*14410*/  @!P2 LDGSTS.E.BYPASS.LTC128B.128 [R9+0x23400], desc[UR50][R2.64], !P0 ;  /* 0x234000000209afae */ /* 0x0001e8000c101d72 */
[----:B------:R0:W-:Y:S01]  /*14420*/  @!P2 LDGSTS.E.BYPASS.LTC128B.128 [R9+0x27400], desc[UR50][R2.64+0x80], !P1 ;  /* 0x274000800209afae */ /* 0x0001e2000c901d72 */
[----:B------:R-:W-:Y:S02]  /*14430*/  IMAD.MOV.U32 R13, RZ, RZ, R0 ;  /* 0x000000ffff0d7224 */ /* 0x000fe400078e0000 */
[----:B------:R-:W-:-:S07]  /*14440*/  IMAD.MOV.U32 R6, RZ, RZ, R14 ;  /* 0x000000ffff067224 */ /* 0x000fce00078e000e */
[----:B0-----:R-:W-:Y:S05]  /*14450*/  WARPSYNC.COLLECTIVE R15, `(.L_x_423) ;  /* 0x000000000f087348 */ /* 0x001fea0003c00000 */
[----:B------:R1:W2:Y:S02]  /*14460*/  SHFL.IDX P6, R14, R13, R12, R11 ;  /* 0x0000000c0d0e7389 */ /* 0x0002a400000c000b */
[----:B012---:R-:W-:Y:S01]  /*14470*/  ENDCOLLECTIVE ;  /* 0x000000000000791b */ /* 0x007fe20003800000 */
.L_x_423:
[----:B------:R-:W-:Y:S05]  /*14480*/  BRA `(.L_x_424) ;  /* 0xffffffa400dc7947 */ /* 0x000fea000383ffff */
.L_x_309:
[----:B0-----:R0:W1:Y:S02]  /*14490*/  SYNCS.PHASECHK.TRANS64.TRYWAIT P0, [R23+URZ+0x38820], R0 ;  /* 0x03882000170075a7 */ /* 0x001064000800017f */
[----:B-1----:R-:W-:Y:S05]  /*144a0*/  @!P0 NANOSLEEP.SYNCS 0x989680 ;  /* 0x009896800000895d */ /* 0x002fea0003900000 */
[----:B------:R-:W1:Y:S02]  /*144b0*/  @!P0 SYNCS.PHASECHK.TRANS64 P0, [R23+URZ+0x38820], R0 ;  /* 0x03882000170085a7 */ /* 0x000e64000800007f */
[----:B-1----:R-:W-:Y:S05]  /*144c0*/  @!P0 BRA `(.L_x_309) ;  /* 0xfffffffc00f08947 */ /* 0x002fea000383ffff */
[----:B------:R-:W-:Y:S05]  /*144d0*/  BRA `(.L_x_425) ;  /* 0xffffffa800487947 */ /* 0x000fea000383ffff */
.L_x_313:
[----:B0-----:R0:W1:Y:S02]  /*144e0*/  SYNCS.PHASECHK.TRANS64.TRYWAIT P0, [R0+URZ+0x38880], R20 ;  /* 0x03888014000075a7 */ /* 0x001064000800017f */
[----:B-1----:R-:W-:Y:S05]  /*144f0*/  @!P0 NANOSLEEP.SYNCS 0x989680 ;  /* 0x009896800000895d */ /* 0x002fea0003900000 */
[----:B------:R-:W1:Y:S02]  /*14500*/  @!P0 SYNCS.PHASECHK.TRANS64 P0, [R0+URZ+0x38880], R20 ;  /* 0x03888014000085a7 */ /* 0x000e64000800007f */
[----:B-1----:R-:W-:Y:S05]  /*14510*/  @!P0 BRA `(.L_x_313) ;  /* 0xfffffffc00f08947 */ /* 0x002fea000383ffff */
[----:B------:R-:W-:Y:S05]  /*14520*/  BRA `(.L_x_426) ;  /* 0xffffffac00087947 */ /* 0x000fea000383ffff */
.L_x_314:
[----:B------:R-:W-:Y:S01]  /*14530*/  BSSY B0, `(.L_x_427) ;  /* 0x0000008000007945 */ /* 0x000fe20003800000 */
[----:B------:R-:W-:Y:S02]  /*14540*/  IMAD.MOV.U32 R13, RZ, RZ, R7 ;  /* 0x000000ffff0d7224 */ /* 0x000fe400078e0007 */
[----:B------:R-:W-:Y:S02]  /*14550*/  IMAD.MOV.U32 R12, RZ, RZ, RZ ;  /* 0x000000ffff0c7224 */ /* 0x000fe400078e00ff */
[----:B------:R-:W-:Y:S02]  /*14560*/  IMAD.MOV.U32 R11, RZ, RZ, 0x181f ;  /* 0x0000181fff0b7424 */ /* 0x000fe400078e00ff */
[----:B------:R-:W-:-:S07]  /*14570*/  IMAD.MOV.U32 R15, RZ, RZ, -0x1 ;  /* 0xffffffffff0f7424 */ /* 0x000fce00078e00ff */
[----:B0-2---:R-:W-:Y:S05]  /*14580*/  WARPSYNC.COLLECTIVE R15, `(.L_x_428) ;  /* 0x000000000f087348 */ /* 0x005fea0003c00000 */
[----:B--2---:R1:W2:Y:S02]  /*14590*/  SHFL.IDX P6, R14, R13, R12, R11 ;  /* 0x0000000c0d0e7389 */ /* 0x0042a400000c000b */
[----:B012---:R-:W-:Y:S01]  /*145a0*/  ENDCOLLECTIVE ;  /* 0x000000000000791b */ /* 0x007fe20003800000 */
.L_x_428:
[----:B------:R-:W-:Y:S05]  /*145b0*/  BSYNC B0 ;  /* 0x0000000000007941 */ /* 0x000fea0003800000 */
.L_x_427:
[----:B------:R-:W-:Y:S02]  /*145c0*/  IMAD.MOV.U32 R13, RZ, RZ, R8 ;  /* 0x000000ffff0d7224 */ /* 0x000fe400078e0008 */
[----:B------:R-:W-:Y:S02]  /*145d0*/  IMAD.MOV.U32 R12, RZ, RZ, RZ ;  /* 0x000000ffff0c7224 */ /* 0x000fe400078e00ff */
[----:B------:R-:W-:Y:S02]  /*145e0*/  IMAD.MOV.U32 R11, RZ, RZ, 0x181f ;  /* 0x0000181fff0b7424 */ /* 0x000fe400078e00ff */
[----:B------:R-:W-:Y:S02]  /*145f0*/  IMAD.MOV.U32 R15, RZ, RZ, -0x1 ;  /* 0xffffffffff0f7424 */ /* 0x000fe400078e00ff */
[----:B------:R-:W-:Y:S02]  /*14600*/  IMAD.MOV.U32 R3, RZ, RZ, R14 ;  /* 0x000000ffff037224 */ /* 0x000fe400078e000e */
[----:B------:R-:W-:-:S07]  /*14610*/  IMAD.IADD R4, R23, 0x1, R4 ;  /* 0x0000000117047824 */ /* 0x000fce00078e0204 */
[----:B------:R-:W-:Y:S05]  /*14620*/  WARPSYNC.COLLECTIVE R15, `(.L_x_429) ;  /* 0x000000000f087348 */ /* 0x000fea0003c00000 */
[----:B------:R0:W1:Y:S02]  /*14630*/  SHFL.IDX P6, R14, R13, R12, R11 ;  /* 0x0000000c0d0e7389 */ /* 0x00006400000c000b */
[----:B01----:R-:W-:Y:S01]  /*14640*/  ENDCOLLECTIVE ;  /* 0x000000000000791b */ /* 0x003fe20003800000 */
.L_x_429:
[----:B------:R-:W-:Y:S02]  /*14650*/  IMAD.MOV.U32 R13, RZ, RZ, R7 ;  /* 0x000000ffff0d7224 */ /* 0x000fe400078e0007 */
[----:B------:R-:W-:Y:S02]  /*14660*/  IMAD.MOV.U32 R12, RZ, RZ, 0x1 ;  /* 0x00000001ff0c7424 */ /* 0x000fe400078e00ff */
[----:B------:R-:W-:-:S07]  /*14670*/  IMAD.MOV.U32 R2, RZ, RZ, R14 ;  /* 0x000000ffff027224 */ /* 0x000fce00078e000e */
[----:B------:R-:W-:Y:S05]  /*14680*/  WARPSYNC.COLLECTIVE R15, `(.L_x_430) ;  /* 0x000000000f087348 */ /* 0x000fea0003c00000 */
[----:B------:R0:W1:Y:S02]  /*14690*/  SHFL.IDX P6, R14, R13, R12, R11 ;  /* 0x0000000c0d0e7389 */ /* 0x00006400000c000b */
[----:B01----:R-:W-:Y:S01]  /*146a0*/  ENDCOLLECTIVE ;  /* 0x000000000000791b */ /* 0x003fe20003800000 */
.L_x_430:
        /* <DEDUP_REMOVED lines=12> */
.L_x_431:
[----:B------:R-:W-:Y:S02]  /*14770*/  IMAD.MOV.U32 R13, RZ, RZ, R7 ;  /* 0x000000ffff0d7224 */ /* 0x000fe400078e0007 */
[----:B------:R-:W-:Y:S02]  /*14780*/  IMAD.MOV.U32 R12, RZ, RZ, 0x2 ;  /* 0x00000002ff0c7424 */ /* 0x000fe400078e00ff */
[----:B------:R-:W-:-:S07]  /*14790*/  IMAD.MOV.U32 R2, RZ, RZ, R14 ;  /* 0x000000ffff027224 */ /* 0x000fce00078e000e */
[----:B------:R-:W-:Y:S05]  /*147a0*/  WARPSYNC.COLLECTIVE R15, `(.L_x_432) ;  /* 0x000000000f087348 */ /* 0x000fea0003c00000 */
[----:B------:R0:W1:Y:S02]  /*147b0*/  SHFL.IDX P6, R14, R13, R12, R11 ;  /* 0x0000000c0d0e7389 */ /* 0x00006400000c000b */
[----:B01----:R-:W-:Y:S01]  /*147c0*/  ENDCOLLECTIVE ;  /* 0x000000000000791b */ /* 0x003fe20003800000 */
.L_x_432:
        /* <DEDUP_REMOVED lines=12> */
.L_x_433:
[----:B------:R-:W-:Y:S02]  /*14890*/  IMAD.MOV.U32 R13, RZ, RZ, R7 ;  /* 0x000000ffff0d7224 */ /* 0x000fe400078e0007 */
[----:B------:R-:W-:Y:S02]  /*148a0*/  IMAD.MOV.U32 R12, RZ, RZ, 0x3 ;  /* 0x00000003ff0c7424 */ /* 0x000fe400078e00ff */
[----:B------:R-:W-:-:S07]  /*148b0*/  IMAD.MOV.U32 R2, RZ, RZ, R14 ;  /* 0x000000ffff027224 */ /* 0x000fce00078e000e */
[----:B------:R-:W-:Y:S05]  /*148c0*/  WARPSYNC.COLLECTIVE R15, `(.L_x_434) ;  /* 0x000000000f087348 */ /* 0x000fea0003c00000 */
[----:B------:R0:W1:Y:S02]  /*148d0*/  SHFL.IDX P6, R14, R13, R12, R11 ;  /* 0x0000000c0d0e7389 */ /* 0x00006400000c000b */
[----:B01----:R-:W-:Y:S01]  /*148e0*/  ENDCOLLECTIVE ;  /* 0x000000000000791b */ /* 0x003fe20003800000 */
.L_x_434:
        /* <DEDUP_REMOVED lines=12> */
.L_x_435:
[----:B------:R-:W-:Y:S02]  /*149b0*/  IMAD.MOV.U32 R13, RZ, RZ, R7 ;  /* 0x000000ffff0d7224 */ /* 0x000fe400078e0007 */
[----:B------:R-:W-:Y:S02]  /*149c0*/  IMAD.MOV.U32 R12, RZ, RZ, 0x4 ;  /* 0x00000004ff0c7424 */ /* 0x000fe400078e00ff */
[----:B------:R-:W-:-:S07]  /*149d0*/  IMAD.MOV.U32 R2, RZ, RZ, R14 ;  /* 0x000000ffff027224 */ /* 0x000fce00078e000e */
[----:B------:R-:W-:Y:S05]  /*149e0*/  WARPSYNC.COLLECTIVE R15, `(.L_x_436) ;  /* 0x000000000f087348 */ /* 0x000fea0003c00000 */
[----:B------:R0:W1:Y:S02]  /*149f0*/  SHFL.IDX P6, R14, R13, R12, R11 ;  /* 0x0000000c0d0e7389 */ /* 0x00006400000c000b */
[----:B01----:R-:W-:Y:S01]  /*14a00*/  ENDCOLLECTIVE ;  /* 0x000000000000791b */ /* 0x003fe20003800000 */
.L_x_436:
        /* <DEDUP_REMOVED lines=12> */
.L_x_437:
[----:B------:R-:W-:Y:S02]  /*14ad0*/  IMAD.MOV.U32 R13, RZ, RZ, R7 ;  /* 0x000000ffff0d7224 */ /* 0x000fe400078e0007 */
[----:B------:R-:W-:Y:S02]  /*14ae0*/  IMAD.MOV.U32 R12, RZ, RZ, 0x5 ;  /* 0x00000005ff0c7424 */ /* 0x000fe400078e00ff */
[----:B------:R-:W-:-:S07]  /*14af0*/  IMAD.MOV.U32 R2, RZ, RZ, R14 ;  /* 0x000000ffff027224 */ /* 0x000fce00078e000e */
[----:B------:R-:W-:Y:S05]  /*14b00*/  WARPSYNC.COLLECTIVE R15, `(.L_x_438) ;  /* 0x000000000f087348 */ /* 0x000fea0003c00000 */
[----:B------:R0:W1:Y:S02]  /*14b10*/  SHFL.IDX P6, R14, R13, R12, R11 ;  /* 0x0000000c0d0e7389 */ /* 0x00006400000c000b */
[----:B01----:R-:W-:Y:S01]  /*14b20*/  ENDCOLLECTIVE ;  /* 0x000000000000791b */ /* 0x003fe20003800000 */
.L_x_438:
        /* <DEDUP_REMOVED lines=12> */
.L_x_439:
[----:B------:R-:W-:Y:S02]  /*14bf0*/  IMAD.MOV.U32 R13, RZ, RZ, R7 ;  /* 0x000000ffff0d7224 */ /* 0x000fe400078e0007 */
[----:B------:R-:W-:Y:S02]  /*14c00*/  IMAD.MOV.U32 R12, RZ, RZ, 0x6 ;  /* 0x00000006ff0c7424 */ /* 0x000fe400078e00ff */
[----:B------:R-:W-:-:S07]  /*14c10*/  IMAD.MOV.U32 R2, RZ, RZ, R14 ;  /* 0x000000ffff027224 */ /* 0x000fce00078e000e */
[----:B------:R-:W-:Y:S05]  /*14c20*/  WARPSYNC.COLLECTIVE R15, `(.L_x_440) ;  /* 0x000000000f087348 */ /* 0x000fea0003c00000 */
[----:B------:R0:W1:Y:S02]  /*14c30*/  SHFL.IDX P6, R14, R13, R12, R11 ;  /* 0x0000000c0d0e7389 */ /* 0x00006400000c000b */
[----:B01----:R-:W-:Y:S01]  /*14c40*/  ENDCOLLECTIVE ;  /* 0x000000000000791b */ /* 0x003fe20003800000 */
.L_x_440:
        /* <DEDUP_REMOVED lines=12> */
.L_x_441:
[----:B------:R-:W-:Y:S02]  /*14d10*/  IMAD.MOV.U32 R13, RZ, RZ, R7 ;  /* 0x000000ffff0d7224 */ /* 0x000fe400078e0007 */
[----:B------:R-:W-:Y:S02]  /*14d20*/  IMAD.MOV.U32 R12, RZ, RZ, 0x7 ;  /* 0x00000007ff0c7424 */ /* 0x000fe400078e00ff */
[----:B------:R-:W-:-:S07]  /*14d30*/  IMAD.MOV.U32 R2, RZ, RZ, R14 ;  /* 0x000000ffff027224 */ /* 0x000fce00078e000e */
[----:B------:R-:W-:Y:S05]  /*14d40*/  WARPSYNC.COLLECTIVE R15, `(.L_x_442) ;  /* 0x000000000f087348 */ /* 0x000fea0003c00000 */
[----:B------:R0:W1:Y:S02]  /*14d50*/  SHFL.IDX P6, R14, R13, R12, R11 ;  /* 0x0000000c0d0e7389 */ /* 0x00006400000c000b */
[----:B01----:R-:W-:Y:S01]  /*14d60*/  ENDCOLLECTIVE ;  /* 0x000000000000791b */ /* 0x003fe20003800000 */
.L_x_442:
        /* <DEDUP_REMOVED lines=12> */
.L_x_443:
[----:B------:R-:W-:Y:S01]  /*14e30*/  IMAD.MOV.U32 R2, RZ, RZ, R14 ;  /* 0x000000ffff027224 */ /* 0x000fe200078e000e */
[----:B------:R-:W-:Y:S06]  /*14e40*/  BRA `(.L_x_444) ;  /* 0xffffffa400dc7947 */ /* 0x000fec000383ffff */
.L_x_319:
[----:B----4-:R4:W0:Y:S02]  /*14e50*/  SYNCS.PHASECHK.TRANS64.TRYWAIT P0, [R0+URZ+0x38840], R20 ;  /* 0x03884014000075a7 */ /* 0x010824000800017f */
[----:B0-----:R-:W-:Y:S05]  /*14e60*/  @!P0 NANOSLEEP.SYNCS 0x989680 ;  /* 0x009896800000895d */ /* 0x001fea0003900000 */
[----:B------:R-:W0:Y:S02]  /*14e70*/  @!P0 SYNCS.PHASECHK.TRANS64 P0, [R0+URZ+0x38840], R20 ;  /* 0x03884014000085a7 */ /* 0x000e24000800007f */
[----:B0-----:R-:W-:Y:S05]  /*14e80*/  @!P0 BRA `(.L_x_319) ;  /* 0xfffffffc00f08947 */ /* 0x001fea000383ffff */
[----:B------:R-:W-:Y:S05]  /*14e90*/  BRA `(.L_x_445) ;  /* 0xffffffa800307947 */ /* 0x000fea000383ffff */
.L_x_320:
[----:B------:R-:W-:Y:S01]  /*14ea0*/  BSSY B0, `(.L_x_446) ;  /* 0x0000008000007945 */ /* 0x000fe20003800000 */
[----:B------:R-:W-:Y:S02]  /*14eb0*/  IMAD.MOV.U32 R13, RZ, RZ, R5 ;  /* 0x000000ffff0d7224 */ /* 0x000fe400078e0005 */
[----:B------:R-:W-:Y:S02]  /*14ec0*/  IMAD.MOV.U32 R12, RZ, RZ, RZ ;  /* 0x000000ffff0c7224 */ /* 0x000fe400078e00ff */
[----:B------:R-:W-:Y:S02]  /*14ed0*/  IMAD.MOV.U32 R11, RZ, RZ, 0x181f ;  /* 0x0000181fff0b7424 */ /* 0x000fe400078e00ff */
[----:B------:R-:W-:-:S07]  /*14ee0*/  IMAD.MOV.U32 R15, RZ, RZ, -0x1 ;  /* 0xffffffffff0f7424 */ /* 0x000fce00078e00ff */
[----:B0-234-:R-:W-:Y:S05]  /*14ef0*/  WARPSYNC.COLLECTIVE R15, `(.L_x_447) ;  /* 0x000000000f087348 */ /* 0x01dfea0003c00000 */
[----:B--2---:R1:W2:Y:S02]  /*14f00*/  SHFL.IDX P6, R14, R13, R12, R11 ;  /* 0x0000000c0d0e7389 */ /* 0x0042a400000c000b */
[----:B01234-:R-:W-:Y:S01]  /*14f10*/  ENDCOLLECTIVE ;  /* 0x000000000000791b */ /* 0x01ffe20003800000 */
.L_x_447:
[----:B------:R-:W-:Y:S05]  /*14f20*/  BSYNC B0 ;  /* 0x0000000000007941 */ /* 0x000fea0003800000 */
.L_x_446:
        /* <DEDUP_REMOVED lines=8> */
.L_x_448:
[----:B------:R-:W-:Y:S02]  /*14fb0*/  IMAD.MOV.U32 R13, RZ, RZ, R5 ;  /* 0x000000ffff0d7224 */ /* 0x000fe400078e0005 */
[----:B------:R-:W-:Y:S02]  /*14fc0*/  IMAD.MOV.U32 R12, RZ, RZ, 0x1 ;  /* 0x00000001ff0c7424 */ /* 0x000fe400078e00ff */
[----:B------:R-:W-:-:S07]  /*14fd0*/  IMAD.MOV.U32 R2, RZ, RZ, R14 ;  /* 0x000000ffff027224 */ /* 0x000fce00078e000e */
[----:B------:R-:W-:Y:S05]  /*14fe0*/  WARPSYNC.COLLECTIVE R15, `(.L_x_449) ;  /* 0x000000000f087348 */ /* 0x000fea0003c00000 */
[----:B------:R0:W1:Y:S02]  /*14ff0*/  SHFL.IDX P6, R14, R13, R12, R11 ;  /* 0x0000000c0d0e7389 */ /* 0x00006400000c000b */
[----:B01----:R-:W-:Y:S01]  /*15000*/  ENDCOLLECTIVE ;  /* 0x000000000000791b */ /* 0x003fe20003800000 */
.L_x_449:
        /* <DEDUP_REMOVED lines=12> */
.L_x_450:
[----:B------:R-:W-:Y:S02]  /*150d0*/  IMAD.MOV.U32 R13, RZ, RZ, R5 ;  /* 0x000000ffff0d7224 */ /* 0x000fe400078e0005 */
[----:B------:R-:W-:Y:S02]  /*150e0*/  IMAD.MOV.U32 R12, RZ, RZ, 0x2 ;  /* 0x00000002ff0c7424 */ /* 0x000fe400078e00ff */
[----:B------:R-:W-:-:S07]  /*150f0*/  IMAD.MOV.U32 R2, RZ, RZ, R14 ;  /* 0x000000ffff027224 */ /* 0x000fce00078e000e */
[----:B------:R-:W-:Y:S05]  /*15100*/  WARPSYNC.COLLECTIVE R15, `(.L_x_451) ;  /* 0x000000000f087348 */ /* 0x000fea0003c00000 */
[----:B------:R0:W1:Y:S02]  /*15110*/  SHFL.IDX P6, R14, R13, R12, R11 ;  /* 0x0000000c0d0e7389 */ /* 0x00006400000c000b */
[----:B01----:R-:W-:Y:S01]  /*15120*/  ENDCOLLECTIVE ;  /* 0x000000000000791b */ /* 0x003fe20003800000 */
.L_x_451:
        /* <DEDUP_REMOVED lines=12> */
.L_x_452:
[----:B------:R-:W-:Y:S02]  /*151f0*/  IMAD.MOV.U32 R13, RZ, RZ, R5 ;  /* 0x000000ffff0d7224 */ /* 0x000fe400078e0005 */
[----:B------:R-:W-:Y:S02]  /*15200*/  IMAD.MOV.U32 R12, RZ, RZ, 0x3 ;  /* 0x00000003ff0c7424 */ /* 0x000fe400078e00ff */
[----:B------:R-:W-:-:S07]  /*15210*/  IMAD.MOV.U32 R2, RZ, RZ, R14 ;  /* 0x000000ffff027224 */ /* 0x000fce00078e000e */
[----:B------:R-:W-:Y:S05]  /*15220*/  WARPSYNC.COLLECTIVE R15, `(.L_x_453) ;  /* 0x000000000f087348 */ /* 0x000fea0003c00000 */
[----:B------:R0:W1:Y:S02]  /*15230*/  SHFL.IDX P6, R14, R13, R12, R11 ;  /* 0x0000000c0d0e7389 */ /* 0x00006400000c000b */
[----:B01----:R-:W-:Y:S01]  /*15240*/  ENDCOLLECTIVE ;  /* 0x000000000000791b */ /* 0x003fe20003800000 */
.L_x_453:
        /* <DEDUP_REMOVED lines=12> */
.L_x_454:
[----:B------:R-:W-:Y:S02]  /*15310*/  IMAD.MOV.U32 R13, RZ, RZ, R5 ;  /* 0x000000ffff0d7224 */ /* 0x000fe400078e0005 */
[----:B------:R-:W-:Y:S02]  /*15320*/  IMAD.MOV.U32 R12, RZ, RZ, 0x4 ;  /* 0x00000004ff0c7424 */ /* 0x000fe400078e00ff */
[----:B------:R-:W-:-:S07]  /*15330*/  IMAD.MOV.U32 R2, RZ, RZ, R14 ;  /* 0x000000ffff027224 */ /* 0x000fce00078e000e */
[----:B------:R-:W-:Y:S05]  /*15340*/  WARPSYNC.COLLECTIVE R15, `(.L_x_455) ;  /* 0x000000000f087348 */ /* 0x000fea0003c00000 */
[----:B------:R0:W1:Y:S02]  /*15350*/  SHFL.IDX P6, R14, R13, R12, R11 ;  /* 0x0000000c0d0e7389 */ /* 0x00006400000c000b */
[----:B01----:R-:W-:Y:S01]  /*15360*/  ENDCOLLECTIVE ;  /* 0x000000000000791b */ /* 0x003fe20003800000 */
.L_x_455:
        /* <DEDUP_REMOVED lines=12> */
.L_x_456:
[----:B------:R-:W-:Y:S02]  /*15430*/  IMAD.MOV.U32 R13, RZ, RZ, R5 ;  /* 0x000000ffff0d7224 */ /* 0x000fe400078e0005 */
[----:B------:R-:W-:Y:S02]  /*15440*/  IMAD.MOV.U32 R12, RZ, RZ, 0x5 ;  /* 0x00000005ff0c7424 */ /* 0x000fe400078e00ff */
[----:B------:R-:W-:-:S07]  /*15450*/  IMAD.MOV.U32 R2, RZ, RZ, R14 ;  /* 0x000000ffff027224 */ /* 0x000fce00078e000e */
[----:B------:R-:W-:Y:S05]  /*15460*/  WARPSYNC.COLLECTIVE R15, `(.L_x_457) ;  /* 0x000000000f087348 */ /* 0x000fea0003c00000 */
[----:B------:R0:W1:Y:S02]  /*15470*/  SHFL.IDX P6, R14, R13, R12, R11 ;  /* 0x0000000c0d0e7389 */ /* 0x00006400000c000b */
[----:B01----:R-:W-:Y:S01]  /*15480*/  ENDCOLLECTIVE ;  /* 0x000000000000791b */ /* 0x003fe20003800000 */
.L_x_457:
        /* <DEDUP_REMOVED lines=12> */
.L_x_458:
[----:B------:R-:W-:Y:S02]  /*15550*/  IMAD.MOV.U32 R13, RZ, RZ, R5 ;  /* 0x000000ffff0d7224 */ /* 0x000fe400078e0005 */
[----:B------:R-:W-:Y:S02]  /*15560*/  IMAD.MOV.U32 R12, RZ, RZ, 0x6 ;  /* 0x00000006ff0c7424 */ /* 0x000fe400078e00ff */
[----:B------:R-:W-:-:S07]  /*15570*/  IMAD.MOV.U32 R2, RZ, RZ, R14 ;  /* 0x000000ffff027224 */ /* 0x000fce00078e000e */
[----:B------:R-:W-:Y:S05]  /*15580*/  WARPSYNC.COLLECTIVE R15, `(.L_x_459) ;  /* 0x000000000f087348 */ /* 0x000fea0003c00000 */
[----:B------:R0:W1:Y:S02]  /*15590*/  SHFL.IDX P6, R14, R13, R12, R11 ;  /* 0x0000000c0d0e7389 */ /* 0x00006400000c000b */
[----:B01----:R-:W-:Y:S01]  /*155a0*/  ENDCOLLECTIVE ;  /* 0x000000000000791b */ /* 0x003fe20003800000 */
.L_x_459:
        /* <DEDUP_REMOVED lines=12> */
.L_x_460:
[----:B------:R-:W-:Y:S02]  /*15670*/  IMAD.MOV.U32 R13, RZ, RZ, R5 ;  /* 0x000000ffff0d7224 */ /* 0x000fe400078e0005 */
[----:B------:R-:W-:Y:S02]  /*15680*/  IMAD.MOV.U32 R12, RZ, RZ, 0x7 ;  /* 0x00000007ff0c7424 */ /* 0x000fe400078e00ff */
[----:B------:R-:W-:-:S07]  /*15690*/  IMAD.MOV.U32 R2, RZ, RZ, R14 ;  /* 0x000000ffff027224 */ /* 0x000fce00078e000e */
[----:B------:R-:W-:Y:S05]  /*156a0*/  WARPSYNC.COLLECTIVE R15, `(.L_x_461) ;  /* 0x000000000f087348 */ /* 0x000fea0003c00000 */
[----:B------:R0:W1:Y:S02]  /*156b0*/  SHFL.IDX P6, R14, R13, R12, R11 ;  /* 0x0000000c0d0e7389 */ /* 0x00006400000c000b */
[----:B01----:R-:W-:Y:S01]  /*156c0*/  ENDCOLLECTIVE ;  /* 0x000000000000791b */ /* 0x003fe20003800000 */
.L_x_461:
        /* <DEDUP_REMOVED lines=12> */
.L_x_462:
[----:B------:R-:W-:Y:S01]  /*15790*/  IMAD.MOV.U32 R2, RZ, RZ, R14 ;  /* 0x000000ffff027224 */ /* 0x000fe200078e000e */
[----:B------:R-:W-:Y:S06]  /*157a0*/  BRA `(.L_x_463) ;  /* 0xffffffa400007947 */ /* 0x000fec000383ffff */
.L_x_325:
[----:B0-----:R0:W3:Y:S02]  /*157b0*/  SYNCS.PHASECHK.TRANS64.TRYWAIT P2, [R0+URZ+0x38870], R3 ;  /* 0x03887003000075a7 */ /* 0x0010e4000804017f */
[----:B---3--:R-:W-:Y:S05]  /*157c0*/  @!P2 NANOSLEEP.SYNCS 0x989680 ;  /* 0x009896800000a95d */ /* 0x008fea0003900000 */
[----:B------:R-:W3:Y:S02]  /*157d0*/  @!P2 SYNCS.PHASECHK.TRANS64 P2, [R0+URZ+0x38870], R3 ;  /* 0x038870030000a5a7 */ /* 0x000ee4000804007f */
[----:B---3--:R-:W-:Y:S05]  /*157e0*/  @!P2 BRA `(.L_x_325) ;  /* 0xfffffffc00f0a947 */ /* 0x008fea000383ffff */
[----:B------:R-:W-:Y:S05]  /*157f0*/  BRA `(.L_x_464) ;  /* 0xffffffa400687947 */ /* 0x000fea000383ffff */
.L_x_327:
[----:B0-----:R0:W3:Y:S02]  /*15800*/  SYNCS.PHASECHK.TRANS64.TRYWAIT P2, [R0+URZ+0x38860], R3 ;  /* 0x03886003000075a7 */ /* 0x0010e4000804017f */
[----:B---3--:R-:W-:Y:S05]  /*15810*/  @!P2 NANOSLEEP.SYNCS 0x989680 ;  /* 0x009896800000a95d */ /* 0x008fea0003900000 */
[----:B------:R-:W3:Y:S02]  /*15820*/  @!P2 SYNCS.PHASECHK.TRANS64 P2, [R0+URZ+0x38860], R3 ;  /* 0x038860030000a5a7 */ /* 0x000ee4000804007f */
[----:B---3--:R-:W-:Y:S05]  /*15830*/  @!P2 BRA `(.L_x_327) ;  /* 0xfffffffc00f0a947 */ /* 0x008fea000383ffff */
[----:B------:R-:W-:Y:S05]  /*15840*/  BRA `(.L_x_465) ;  /* 0xffffffa400787947 */ /* 0x000fea000383ffff */
.L_x_335:
[----:B0-----:R0:W1:Y:S02]  /*15850*/  SYNCS.PHASECHK.TRANS64.TRYWAIT P1, [R2+URZ+0x38870], R3 ;  /* 0x03887003020075a7 */ /* 0x001064000802017f */
[----:B-1----:R-:W-:Y:S05]  /*15860*/  @!P1 NANOSLEEP.SYNCS 0x989680 ;  /* 0x009896800000995d */ /* 0x002fea0003900000 */
[----:B------:R-:W1:Y:S02]  /*15870*/  @!P1 SYNCS.PHASECHK.TRANS64 P1, [R2+URZ+0x38870], R3 ;  /* 0x03887003020095a7 */ /* 0x000e64000802007f */
[----:B-1----:R-:W-:Y:S05]  /*15880*/  @!P1 BRA `(.L_x_335) ;  /* 0xfffffffc00f09947 */ /* 0x002fea000383ffff */
[----:B------:R-:W-:Y:S05]  /*15890*/  BRA `(.L_x_466) ;  /* 0xffffffb000287947 */ /* 0x000fea000383ffff */
.L_x_337:
[----:B0-----:R0:W1:Y:S02]  /*158a0*/  SYNCS.PHASECHK.TRANS64.TRYWAIT P1, [R2+URZ+0x38860], R3 ;  /* 0x03886003020075a7 */ /* 0x001064000802017f */
[----:B-1----:R-:W-:Y:S05]  /*158b0*/  @!P1 NANOSLEEP.SYNCS 0x989680 ;  /* 0x009896800000995d */ /* 0x002fea0003900000 */
[----:B------:R-:W1:Y:S02]  /*158c0*/  @!P1 SYNCS.PHASECHK.TRANS64 P1, [R2+URZ+0x38860], R3 ;  /* 0x03886003020095a7 */ /* 0x000e64000802007f */
[----:B-1----:R-:W-:Y:S05]  /*158d0*/  @!P1 BRA `(.L_x_337) ;  /* 0xfffffffc00f09947 */ /* 0x002fea000383ffff */
[----:B------:R-:W-:Y:S05]  /*158e0*/  BRA `(.L_x_467) ;  /* 0xffffffb000347947 */ /* 0x000fea000383ffff */
.L_x_351:
[----:B0-----:R0:W1:Y:S02]  /*158f0*/  SYNCS.PHASECHK.TRANS64.TRYWAIT P0, [R5+URZ+0x38820], R0 ;  /* 0x03882000050075a7 */ /* 0x001064000800017f */
[----:B-1----:R-:W-:Y:S05]  /*15900*/  @!P0 NANOSLEEP.SYNCS 0x989680 ;  /* 0x009896800000895d */ /* 0x002fea0003900000 */
[----:B------:R-:W1:Y:S02]  /*15910*/  @!P0 SYNCS.PHASECHK.TRANS64 P0, [R5+URZ+0x38820], R0 ;  /* 0x03882000050085a7 */ /* 0x000e64000800007f */
[----:B-1----:R-:W-:Y:S05]  /*15920*/  @!P0 BRA `(.L_x_351) ;  /* 0xfffffffc00f08947 */ /* 0x002fea000383ffff */
[----:B------:R-:W-:Y:S05]  /*15930*/  BRA `(.L_x_468) ;  /* 0xffffffc400087947 */ /* 0x000fea000383ffff */
.L_x_352:
[----:B------:R-:W1:Y:S01]  /*15940*/  S2R R2, SR_TID.X ;  /* 0x0000000000027919 */ /* 0x000e620000002100 */
[----:B------:R-:W-:Y:S01]  /*15950*/  BSSY B0, `(.L_x_469) ;  /* 0x000000a000007945 */ /* 0x000fe20003800000 */
[----:B------:R-:W-:Y:S02]  /*15960*/  IMAD.MOV.U32 R12, RZ, RZ, RZ ;  /* 0x000000ffff0c7224 */ /* 0x000fe400078e00ff */
[----:B------:R-:W-:Y:S02]  /*15970*/  IMAD.MOV.U32 R11, RZ, RZ, 0x1f ;  /* 0x0000001fff0b7424 */ /* 0x000fe400078e00ff */
[----:B------:R-:W-:Y:S01]  /*15980*/  IMAD.MOV.U32 R15, RZ, RZ, -0x1 ;  /* 0xffffffffff0f7424 */ /* 0x000fe200078e00ff */
[----:B-1----:R-:W-:-:S04]  /*15990*/  SHF.R.U32.HI R2, RZ, 0x5, R2 ;  /* 0x00000005ff027819 */ /* 0x002fc80000011602 */
[----:B------:R-:W-:-:S05]  /*159a0*/  LOP3.LUT R2, R2, 0x3, RZ, 0xc0, !PT ;  /* 0x0000000302027812 */ /* 0x000fca00078ec0ff */
[----:B--2---:R-:W-:-:S07]  /*159b0*/  IMAD.MOV.U32 R13, RZ, RZ, R2 ;  /* 0x000000ffff0d7224 */ /* 0x004fce00078e0002 */
[----:B0-----:R-:W-:Y:S05]  /*159c0*/  WARPSYNC.COLLECTIVE R15, `(.L_x_470) ;  /* 0x000000000f087348 */ /* 0x001fea0003c00000 */
[----:B------:R1:W2:Y:S02]  /*159d0*/  SHFL.IDX P6, R14, R13, R12, R11 ;  /* 0x0000000c0d0e7389 */ /* 0x0002a400000c000b */
[----:B012---:R-:W-:Y:S01]  /*159e0*/  ENDCOLLECTIVE ;  /* 0x000000000000791b */ /* 0x007fe20003800000 */
.L_x_470:
[----:B------:R-:W-:Y:S05]  /*159f0*/  BSYNC B0 ;  /* 0x0000000000007941 */ /* 0x000fea0003800000 */
.L_x_469:
[----:B------:R-:W-:Y:S05]  /*15a00*/  BRA `(.L_x_471) ;  /* 0xffffffc000f07947 */ /* 0x000fea000383ffff */
.L_x_355:
[----:B------:R-:W-:Y:S01]  /*15a10*/  BSSY B1, `(.L_x_472) ;  /* 0x0000006000017945 */ /* 0x000fe20003800000 */
[----:B------:R-:W-:-:S07]  /*15a20*/  IMAD.MOV.U32 R15, RZ, RZ, -0x1 ;  /* 0xffffffffff0f7424 */ /* 0x000fce00078e00ff */
[----:B0-2---:R-:W-:Y:S05]  /*15a30*/  WARPSYNC.COLLECTIVE R15, `(.L_x_473) ;  /* 0x000000000f0c7348 */ /* 0x005fea0003c00000 */
[----:B------:R-:W-:Y:S02]  /*15a40*/  ELECT P6, UR62, PT ;  /* 0x00000000003e782f */ /* 0x000fe400038c0000 */
[----:B------:R-:W-:Y:S01]  /*15a50*/  MOV R14, UR62 ;  /* 0x0000003e000e7c02 */ /* 0x000fe20008000f00 */
[----:B0-2---:R-:W-:Y:S10]  /*15a60*/  ENDCOLLECTIVE ;  /* 0x000000000000791b */ /* 0x005ff40003800000 */
.L_x_473:
[----:B------:R-:W-:Y:S05]  /*15a70*/  BSYNC B1 ;  /* 0x0000000000017941 */ /* 0x000fea0003800000 */
.L_x_472:
[----:B------:R-:W-:Y:S05]  /*15a80*/  BRA `(.L_x_474) ;  /* 0xffffffc000e87947 */ /* 0x000fea000383ffff */
.L_x_357:
[----:B0-----:R0:W1:Y:S02]  /*15a90*/  SYNCS.PHASECHK.TRANS64.TRYWAIT P1, [R3+URZ+0x38840], R2 ;  /* 0x03884002030075a7 */ /* 0x001064000802017f */
[----:B-1----:R-:W-:Y:S05]  /*15aa0*/  @!P1 NANOSLEEP.SYNCS 0x989680 ;  /* 0x009896800000995d */ /* 0x002fea0003900000 */
[----:B------:R-:W1:Y:S02]  /*15ab0*/  @!P1 SYNCS.PHASECHK.TRANS64 P1, [R3+URZ+0x38840], R2 ;  /* 0x03884002030095a7 */ /* 0x000e64000802007f */
[----:B-1----:R-:W-:Y:S05]  /*15ac0*/  @!P1 BRA `(.L_x_357) ;  /* 0xfffffffc00f09947 */ /* 0x002fea000383ffff */
[----:B------:R-:W-:Y:S05]  /*15ad0*/  BRA `(.L_x_475) ;  /* 0xffffffc400087947 */ /* 0x000fea000383ffff */
.L_x_359:
[----:B-1----:R1:W3:Y:S02]  /*15ae0*/  SYNCS.PHASECHK.TRANS64.TRYWAIT P1, [R25+URZ+0x38840], R0 ;  /* 0x03884000190075a7 */ /* 0x0022e4000802017f */
[----:B---3--:R-:W-:Y:S05]  /*15af0*/  @!P1 NANOSLEEP.SYNCS 0x989680 ;  /* 0x009896800000995d */ /* 0x008fea0003900000 */
[----:B------:R-:W3:Y:S02]  /*15b00*/  @!P1 SYNCS.PHASECHK.TRANS64 P1, [R25+URZ+0x38840], R0 ;  /* 0x03884000190095a7 */ /* 0x000ee4000802007f */
[----:B---3--:R-:W-:Y:S05]  /*15b10*/  @!P1 BRA `(.L_x_359) ;  /* 0xfffffffc00f09947 */ /* 0x008fea000383ffff */
[----:B------:R-:W-:Y:S05]  /*15b20*/  BRA `(.L_x_476) ;  /* 0xffffffc400147947 */ /* 0x000fea000383ffff */
.L_x_361:
[----:B---3--:R3:W4:Y:S02]  /*15b30*/  SYNCS.PHASECHK.TRANS64.TRYWAIT P1, [R3+URZ+0x38860], R2 ;  /* 0x03886002030075a7 */ /* 0x008724000802017f */
[----:B----4-:R-:W-:Y:S05]  /*15b40*/  @!P1 NANOSLEEP.SYNCS 0x989680 ;  /* 0x009896800000995d */ /* 0x010fea0003900000 */
[----:B------:R-:W4:Y:S02]  /*15b50*/  @!P1 SYNCS.PHASECHK.TRANS64 P1, [R3+URZ+0x38860], R2 ;  /* 0x03886002030095a7 */ /* 0x000f24000802007f */
[----:B----4-:R-:W-:Y:S05]  /*15b60*/  @!P1 BRA `(.L_x_361) ;  /* 0xfffffffc00f09947 */ /* 0x010fea000383ffff */
[----:B------:R-:W-:Y:S05]  /*15b70*/  BRA `(.L_x_477) ;  /* 0xffffffc400107947 */ /* 0x000fea000383ffff */
.L_x_363:
[----:B----4-:R4:W0:Y:S02]  /*15b80*/  SYNCS.PHASECHK.TRANS64.TRYWAIT P1, [R25+URZ+0x38860], R0 ;  /* 0x03886000190075a7 */ /* 0x010824000802017f */
[----:B0-----:R-:W-:Y:S05]  /*15b90*/  @!P1 NANOSLEEP.SYNCS 0x989680 ;  /* 0x009896800000995d */ /* 0x001fea0003900000 */
[----:B------:R-:W0:Y:S02]  /*15ba0*/  @!P1 SYNCS.PHASECHK.TRANS64 P1, [R25+URZ+0x38860], R0 ;  /* 0x03886000190095a7 */ /* 0x000e24000802007f */
[----:B0-----:R-:W-:Y:S05]  /*15bb0*/  @!P1 BRA `(.L_x_363) ;  /* 0xfffffffc00f09947 */ /* 0x001fea000383ffff */
[----:B------:R-:W-:Y:S05]  /*15bc0*/  BRA `(.L_x_478) ;  /* 0xffffffc4000c7947 */ /* 0x000fea000383ffff */
.L_x_365:
[----:B------:R0:W0:Y:S02]  /*15bd0*/  SYNCS.PHASECHK.TRANS64.TRYWAIT P1, [R3+URZ+0x38880], R2 ;  /* 0x03888002030075a7 */ /* 0x000024000802017f */
[----:B0-----:R-:W-:Y:S05]  /*15be0*/  @!P1 NANOSLEEP.SYNCS 0x989680 ;  /* 0x009896800000995d */ /* 0x001fea0003900000 */
[----:B------:R-:W0:Y:S02]  /*15bf0*/  @!P1 SYNCS.PHASECHK.TRANS64 P1, [R3+URZ+0x38880], R2 ;  /* 0x03888002030095a7 */ /* 0x000e24000802007f */
[----:B0-----:R-:W-:Y:S05]  /*15c00*/  @!P1 BRA `(.L_x_365) ;  /* 0xfffffffc00f09947 */ /* 0x001fea000383ffff */
[----:B------:R-:W-:Y:S05]  /*15c10*/  BRA `(.L_x_479) ;  /* 0xffffffc400087947 */ /* 0x000fea000383ffff */
.L_x_480:
        /* <DEDUP_REMOVED lines=14> */
.L_x_15826:


//--------------------- .text._ZN7cutlass13device_kernelIN5flash11enable_sm90INS1_16FlashAttnFwdSm90INS1_25CollectiveMainloopFwdSm90ILi2EN4cute5tupleIJNS5_1CILi1EEES8_S8_EEENS6_IJNS7_ILi128EEESA_NS7_ILi256EEEEEELi256ENS_12float_e4m3_tEfNS_4arch4Sm90ELb0ELb0ELb1ELb1ELb1ELb1ELb0ELb1ELb0ELb1ELb0ELb0EEENS1_21CollectiveEpilogueFwdINS6_IJSA_SB_SA_EEES9_NS_10bfloat16_tESF_Li256ELb1ELb1ELb0ELb1EEENS1_36VarlenDynamicPersistentTileSchedulerILi128ELi128ELi256ELi128ELb0ELb1ELb1ELb0ELb1ELb1EEEEEEEEEvNT_6ParamsE --------------------------
	.section	.text._ZN7cutlass13device_kernelIN5flash11enable_sm90INS1_16FlashAttnFwdSm90INS1_25CollectiveMainloopFwdSm90ILi2EN4cute5tupleIJNS5_1CILi1EEES8_S8_EEENS6_IJNS7_ILi128EEESA_NS7_ILi256EEEEEELi256ENS_12float_e4m3_tEfNS_4arch4Sm90ELb0ELb0ELb1ELb1ELb1ELb1ELb0ELb1ELb0ELb1ELb0ELb0EEENS1_21CollectiveEpilogueFwdINS6_IJSA_SB_SA_EEES9_NS_10bfloat16_tESF_Li256ELb1ELb1ELb0ELb1EEENS1_36VarlenDynamicPersistentTileSchedulerILi128ELi128ELi256ELi128ELb0ELb1ELb1ELb0ELb1ELb1EEEEEEEEEvNT_6ParamsE,"ax",@progbits
	.align	128
.text._ZN7cutlass13device_kernelIN5flash11enable_sm90INS1_16FlashAttnFwdSm90INS1_25CollectiveMainloopFwdSm90ILi2EN4cute5tupleIJNS5_1CILi1EEES8_S8_EEENS6_IJNS7_ILi128EEESA_NS7_ILi256EEEEEELi256ENS_12float_e4m3_tEfNS_4arch4Sm90ELb0ELb0ELb1ELb1ELb1ELb1ELb0ELb1ELb0ELb1ELb0ELb0EEENS1_21CollectiveEpilogueFwdINS6_IJSA_SB_SA_EEES9_NS_10bfloat16_tESF_Li256ELb1ELb1ELb0ELb1EEENS1_36VarlenDynamicPersistentTileSchedulerILi128ELi128ELi256ELi128ELb0ELb1ELb1ELb0ELb1ELb1EEEEEEEEEvNT_6ParamsE:
        .type           _ZN7cutlass13device_kernelIN5flash11enable_sm90INS1_16FlashAttnFwdSm90INS1_25CollectiveMainloopFwdSm90ILi2EN4cute5tupleIJNS5_1CILi1EEES8_S8_EEENS6_IJNS7_ILi128EEESA_NS7_ILi256EEEEEELi256ENS_12float_e4m3_tEfNS_4arch4Sm90ELb0ELb0ELb1ELb1ELb1ELb1ELb0ELb1ELb0ELb1ELb0ELb0EEENS1_21CollectiveEpilogueFwdINS6_IJSA_SB_SA_EEES9_NS_10bfloat16_tESF_Li256ELb1ELb1ELb0ELb1EEENS1_36VarlenDynamicPersistentTileSchedulerILi128ELi128ELi256ELi128ELb0ELb1ELb1ELb0ELb1ELb1EEEEEEEEEvNT_6ParamsE,@function
        .size           _ZN7cutlass13device_kernelIN5flash11enable_sm90INS1_16FlashAttnFwdSm90INS1_25CollectiveMainloopFwdSm90ILi2EN4cute5tupleIJNS5_1CILi1EEES8_S8_EEENS6_IJNS7_ILi128EEESA_NS7_ILi256EEEEEELi256ENS_12float_e4m3_tEfNS_4arch4Sm90ELb0ELb0ELb1ELb1ELb1ELb1ELb0ELb1ELb0ELb1ELb0ELb0EEENS1_21CollectiveEpilogueFwdINS6_IJSA_SB_SA_EEES9_NS_10bfloat16_tESF_Li256ELb1ELb1ELb0ELb1EEENS1_36VarlenDynamicPersistentTileSchedulerILi128ELi128ELi256ELi128ELb0ELb1ELb1ELb0ELb1ELb1EEEEEEEEEvNT_6ParamsE,(.L_x_15827 - _ZN7cutlass13device_kernelIN5flash11enable_sm90INS1_16FlashAttnFwdSm90INS1_25CollectiveMainloopFwdSm90ILi2EN4cute5tupleIJNS5_1CILi1EEES8_S8_EEENS6_IJNS7_ILi128EEESA_NS7_ILi256EEEEEELi256ENS_12float_e4m3_tEfNS_4arch4Sm90ELb0ELb0ELb1ELb1ELb1ELb1ELb0ELb1ELb0ELb1ELb0ELb0EEENS1_21CollectiveEpilogueFwdINS6_IJSA_SB_SA_EEES9_NS_10bfloat16_tESF_Li256ELb1ELb1ELb0ELb1EEENS1_36VarlenDynamicPersistentTileSchedulerILi128ELi128ELi256ELi128ELb0ELb1ELb1ELb0ELb1ELb1EEEEEEEEEvNT_6ParamsE)
        .other          _ZN7cutlass13device_kernelIN5flash11enable_sm90INS1_16FlashAttnFwdSm90INS1_25CollectiveMainloopFwdSm90ILi2EN4cute5tupleIJNS5_1CILi1EEES8_S8_EEENS6_IJNS7_ILi128EEESA_NS7_ILi256EEEEEELi256ENS_12float_e4m3_tEfNS_4arch4Sm90ELb0ELb0ELb1ELb1ELb1ELb1ELb0ELb1ELb0ELb1ELb0ELb0EEENS1_21CollectiveEpilogueFwdINS6_IJSA_SB_SA_EEES9_NS_10bfloat16_tESF_Li256ELb1ELb1ELb0ELb1EEENS1_36VarlenDynamicPersistentTileSchedulerILi128ELi128ELi256ELi128ELb0ELb1ELb1ELb0ELb1ELb1EEEEEEEEEvNT_6ParamsE,@"STO_CUDA_ENTRY STV_DEFAULT"
_ZN7cutlass13device_kernelIN5flash11enable_sm90INS1_16FlashAttnFwdSm90INS1_25CollectiveMainloopFwdSm90ILi2EN4cute5tupleIJNS5_1CILi1EEES8_S8_EEENS6_IJNS7_ILi128EEESA_NS7_ILi256EEEEEELi256ENS_12float_e4m3_tEfNS_4arch4Sm90ELb0ELb0ELb1ELb1ELb1ELb1ELb0ELb1ELb0ELb1ELb0ELb0EEENS1_21CollectiveEpilogueFwdINS6_IJSA_SB_SA_EEES9_NS_10bfloat16_tESF_Li256ELb1ELb1ELb0ELb1EEENS1_36VarlenDynamicPersistentTileSchedulerILi128ELi128ELi256ELi128ELb0ELb1ELb1ELb0ELb1ELb1EEEEEEEEEvNT_6ParamsE:
[----:B------:R-:W0:Y:S02]  /*0000*/  LDC R1, c[0x0][0x28] ;  /* 0x00000a00ff017b82 */ /* 0x000e240000000800 */
[----:B0-----:R-:W-:Y:S01]  /*0010*/  VIADD R1, R1, 0xffffff98 ;  /* 0xffffff9801017836 */ /* 0x001fe20000000000 */
[----:B------:R-:W0:Y:S01]  /*0020*/  S2R R3, SR_TID.X ;  /* 0x0000000000037919 */ /* 0x000e220000002100 */
[----:B------:R-:W-:Y:S01]  /*0030*/  ELECT P0, URZ, PT ;  /* 0x00000000003f782f */ /* 0x000fe20003800000 */
[----:B------:R-:W-:Y:S01]  /*0040*/  BSSY B0, `(.L_x_481) ;  /* 0x000000e000007945 */ /* 0x000fe20003800000 */
[--C-:B0-----:R-:W-:Y:S02]  /*0050*/  SHF.R.U32.HI R0, RZ, 0x5, R3.reuse ;  /* 0x00000005ff007819 */ /* 0x101fe40000011603 */
[----:B------:R-:W-:-:S03]  /*0060*/  SHF.R.U32.HI R3, RZ, 0x7, R3 ;  /* 0x00000007ff037819 */ /* 0x000fc60000011603 */
[----:B------:R-:W0:Y:S02]  /*0070*/  SHFL.IDX PT, R2, R0, RZ, 0x1f ;  /* 0x00001fff00027589 */ /* 0x000e2400000e0000 */
[----:B0-----:R-:W-:-:S13]  /*0080*/  ISETP.EQ.AND P0, PT, R2, RZ, P0 ;  /* 0x000000ff0200720c */ /* 0x001fda0000702270 */
[----:B------:R-:W-:Y:S05]  /*0090*/  @!P0 BRA `(.L_x_482) ;  /* 0x0000000000208947 */ /* 0x000fea0003800000 */
[----:B------:R-:W-:Y:S02]  /*00a0*/  ULDC.64 UR4, c[0x0][0x198] ;  /* 0x0000660000047ab9 */ /* 0x000fe40000000a00 */
[----:B------:R-:W-:Y:S02]  /*00b0*/  UIADD3 UR6, UP0, UR4, 0x570, URZ ;  /* 0x0000057004067890 */ /* 0x000fe4000ff1e03f */
[----:B------:R-:W-:Y:S02]  /*00c0*/  UIADD3 UR4, UP1, UR4, 0x670, URZ ;  /* 0x0000067004047890 */ /* 0x000fe4000ff3e03f */
[----:B------:R-:W-:Y:S02]  /*00d0*/  UIADD3.X UR7, URZ, UR5, URZ, UP0, !UPT ;  /* 0x000000053f077290 */ /* 0x000fe400087fe43f */
[----:B------:R-:W-:-:S07]  /*00e0*/  UIADD3.X UR5, URZ, UR5, URZ, UP1, !UPT ;  /* 0x000000053f057290 */ /* 0x000fce0008ffe43f */
[----:B------:R0:W-:Y:S02]  /*00f0*/  UTMACCTL.PF [UR6] ;  /* 0x00000000060079b9 */ /* 0x0001e40008040000 */
[----:B------:R0:W-:Y:S02]  /*0100*/  UTMACCTL.PF [UR4] ;  /* 0x00000000040079b9 */ /* 0x0001e40008040000 */
[----:B0-----:R-:W-:Y:S01]  /*0110*/  NOP ;  /* 0x0000000000007918 */ /* 0x001fe20000000000 */
.L_x_482:
[----:B------:R-:W-:Y:S05]  /*0120*/  BSYNC B0 ;  /* 0x0000000000007941 */ /* 0x000fea0003800000 */
.L_x_481:
[----:B------:R-:W-:Y:S01]  /*0130*/  VOTEU.ANY UP0, P0 ;  /* 0x00000000003f7886 */ /* 0x000fe20000000100 */
[----:B------:R-:W0:Y:S01]  /*0140*/  SHFL.IDX PT, R3, R3, RZ, 0x1f ;  /* 0x00001fff03037589 */ /* 0x000e2200000e0000 */
[----:B------:R-:W-:Y:S01]  /*0150*/  UMOV UR4, 0x80 ;  /* 0x0000008000047882 */ /* 0x000fe20000000000 */
[----:B------:R-:W-:Y:S01]  /*0160*/  UMOV UR7, 0x100 ;  /* 0x0000010000077882 */ /* 0x000fe20000000000 */
[----:B------:R-:W-:Y:S01]  /*0170*/  VOTEU.ANY UP1, P0 ;  /* 0x00000000003f7886 */ /* 0x000fe20000020100 */
[----:B------:R-:W1:Y:S01]  /*0180*/  @UP0 S2UR UR8, SR_CgaCtaId ;  /* 0x00000000000809c3 */ /* 0x000e620000008800 */
[----:B------:R-:W2:Y:S01]  /*0190*/  SHFL.IDX PT, R2, R0, RZ, 0x1f ;  /* 0x00001fff00027589 */ /* 0x000ea200000e0000 */
[----:B------:R-:W-:Y:S01]  /*01a0*/  @UP0 UMOV UR6, 0x400 ;  /* 0x0000040000060882 */ /* 0x000fe20000000000 */
[----:B------:R-:W-:-:S04]  /*01b0*/  @UP0 UIADD3 UR4, -UR4, 0x100000, URZ ;  /* 0x0010000004040890 */ /* 0x000fc8000fffe13f */
[----:B------:R-:W-:Y:S02]  /*01c0*/  @UP0 USHF.L.U32 UR5, UR4, 0xb, URZ ;  /* 0x0000000b04050899 */ /* 0x000fe4000800063f */
[----:B------:R-:W-:Y:S01]  /*01d0*/  @UP0 USHF.L.U32 UR4, UR4, 0x1, URZ ;  /* 0x0000000104040899 */ /* 0x000fe2000800063f */
[----:B------:R-:W-:Y:S01]  /*01e0*/  VOTEU.ANY UP2, P0 ;  /* 0x00000000003f7886 */ /* 0x000fe20000040100 */
[----:B0-----:R-:W-:Y:S01]  /*01f0*/  R2UR UR9, R3 ;  /* 0x00000000030972ca */ /* 0x001fe200000e0000 */
[----:B-1----:R-:W-:Y:S01]  /*0200*/  @UP0 ULEA UR8, UR8, UR6, 0x18 ;  /* 0x0000000608080291 */ /* 0x002fe2000f8ec03f */
[----:B--2---:R-:W-:Y:S01]  /*0210*/  ISETP.NE.AND P1, PT, R2, RZ, PT ;  /* 0x000000ff0200720c */ /* 0x004fe20003f25270 */
[----:B------:R-:W-:-:S04]  /*0220*/  @UP0 UIADD3 UR6, -UR7, 0x100000, URZ ;  /* 0x0010000007060890 */ /* 0x000fc8000fffe13f */
[----:B------:R-:W-:Y:S02]  /*0230*/  @UP0 USHF.L.U32 UR7, UR6, 0xb, URZ ;  /* 0x0000000b06070899 */ /* 0x000fe4000800063f */
[----:B------:R-:W-:-:S04]  /*0240*/  @UP0 USHF.L.U32 UR6, UR6, 0x1, URZ ;  /* 0x0000000106060899 */ /* 0x000fc8000800063f */
[----:B------:R-:W-:Y:S01]  /*0250*/  UISETP.NE.AND UP0, UPT, UR9, URZ, UPT ;  /* 0x0000003f0900728c */ /* 0x000fe2000bf05270 */
[----:B------:R-:W0:Y:S02]  /*0260*/  FENCE.VIEW.ASYNC.S ;  /* 0x00000000000073c6 */ /* 0x000e240000000000 */
[----:B0-----:R0:W1:Y:S05]  /*0270*/  @UP1 SYNCS.EXCH.64 URZ, [UR8+0x38800], UR4 ;  /* 0x03880004083f15b2 */ /* 0x00106a0008000100 */
[----:B------:R0:W2:Y:S01]  /*0280*/  @UP2 SYNCS.EXCH.64 URZ, [UR8+0x38820], UR6 ;  /* 0x03882006083f25b2 */ /* 0x0000a20008000100 */
        /* <DEDUP_REMOVED lines=14> */
[----:B0-----:R3:W4:Y:S08]  /*0370*/  SYNCS.EXCH.64 URZ, [UR8+0x38830], UR4 ;  /* 0x03883004083f75b2 */ /* 0x0017300008000100 */
[----:B------:R3:W0:Y:S01]  /*0380*/  SYNCS.EXCH.64 URZ, [UR8+0x38840], UR6 ;  /* 0x03884006083f75b2 */ /* 0x0006220008000100 */
[----:B------:R3:W0:Y:S01]  /*0390*/  SYNCS.EXCH.64 URZ, [UR8+0x38838], UR4 ;  /* 0x03883804083f75b2 */ /* 0x0006220008000100 */
[----:B------:R3:W0:Y:S02]  /*03a0*/  SYNCS.EXCH.64 URZ, [UR8+0x38848], UR6 ;  /* 0x03884806083f75b2 */ /* 0x0006240008000100 */
[----:B---3--:R-:W-:Y:S01]  /*03b0*/  NOP ;  /* 0x0000000000007918 */ /* 0x008fe20000000000 */
.L_x_483:
[----:B------:R-:W3:Y:S01]  /*03c0*/  SHFL.IDX PT, R2, R0, RZ, 0x1f ;  /* 0x00001fff00027589 */ /* 0x000ee200000e0000 */
[----:B------:R-:W-:Y:S01]  /*03d0*/  NOP ;  /* 0x0000000000007918 */ /* 0x000fe20000000000 */
[----:B---3--:R-:W-:-:S13]  /*03e0*/  ISETP.NE.AND P0, PT, R2, RZ, PT ;  /* 0x000000ff0200720c */ /* 0x008fda0003f05270 */
        /* <DEDUP_REMOVED lines=17> */
[----:B------:R3:W0:Y:S02]  /*0500*/  SYNCS.EXCH.64 URZ, [UR8+0x38868], UR6 ;  /* 0x03886806083f75b2 */ /* 0x0006240008000100 */
[----:B---3--:R-:W-:Y:S01]  /*0510*/  NOP ;  /* 0x0000000000007918 */ /* 0x008fe20000000000 */
.L_x_484:
[----:B------:R-:W3:Y:S01]  /*0520*/  SHFL.IDX PT, R2, R0, RZ, 0x1f ;  /* 0x00001fff00027589 */ /* 0x000ee200000e0000 */
[----:B------:R-:W-:Y:S01]  /*0530*/  NOP ;  /* 0x0000000000007918 */ /* 0x000fe20000000000 */
[----:B---3--:R-:W-:-:S13]  /*0540*/  ISETP.NE.AND P0, PT, R2, RZ, PT ;  /* 0x000000ff0200720c */ /* 0x008fda0003f05270 */
        /* <DEDUP_REMOVED lines=13> */
[----:B------:R3:W0:Y:S02]  /*0620*/  SYNCS.EXCH.64 URZ, [UR6+0x38888], UR4 ;  /* 0x03888804063f75b2 */ /* 0x0006240008000100 */
[----:B---3--:R-:W-:Y:S01]  /*0630*/  NOP ;  /* 0x0000000000007918 */ /* 0x008fe20000000000 */
.L_x_485:
        /* <DEDUP_REMOVED lines=22> */
.L_x_486:
[----:B------:R-:W3:Y:S01]  /*07a0*/  SHFL.IDX PT, R3, R0, RZ, 0x1f ;  /* 0x00001fff00037589 */ /* 0x000ee200000e0000 */
[----:B------:R-:W-:Y:S01]  /*07b0*/  NOP ;  /* 0x0000000000007918 */ /* 0x000fe20000000000 */
[----:B------:R-:W0:Y:S01]  /*07c0*/  S2R R2, SR_CgaCtaId ;  /* 0x0000000000027919 */ /* 0x000e220000008800 */
[----:B---3--:R-:W-:-:S13]  /*07d0*/  ISETP.NE.AND P0, PT, R3, RZ, PT ;  /* 0x000000ff0300720c */ /* 0x008fda0003f05270 */
        /* <DEDUP_REMOVED lines=14> */
[----:B0-----:R0:W3:Y:S08]  /*08c0*/  SYNCS.EXCH.64 URZ, [UR8+0x388b0], UR4 ;  /* 0x0388b004083f75b2 */ /* 0x0010f00008000100 */
[----:B------:R0:W0:Y:S01]  /*08d0*/  SYNCS.EXCH.64 URZ, [UR8+0x388c0], UR6 ;  /* 0x0388c006083f75b2 */ /* 0x0000220008000100 */
[----:B------:R0:W0:Y:S01]  /*08e0*/  SYNCS.EXCH.64 URZ, [UR8+0x388b8], UR4 ;  /* 0x0388b804083f75b2 */ /* 0x0000220008000100 */
[----:B------:R0:W0:Y:S01]  /*08f0*/  SYNCS.EXCH.64 URZ, [UR8+0x388c8], UR6 ;  /* 0x0388c806083f75b2 */ /* 0x0000220008000100 */
[----:B------:R-:W-:Y:S01]  /*0900*/  NOP ;  /* 0x0000000000007918 */ /* 0x000fe20000000000 */
.L_x_487:
[----:B0-----:R-:W-:Y:S01]  /*0910*/  UMOV UR4, 0x1 ;  /* 0x0000000100047882 */ /* 0x001fe20000000000 */
[----:B------:R-:W-:Y:S01]  /*0920*/  PLOP3.LUT P0, PT, PT, PT, UP0, 0x80, 0x0 ;  /* 0x000000000000781c */ /* 0x000fe20003f0f008 */
[----:B------:R-:W-:Y:S01]  /*0930*/  USEL UR4, UR4, 0x2, !UP0 ;  /* 0x0000000204047887 */ /* 0x000fe2000c000000 */
[----:B------:R-:W-:Y:S01]  /*0940*/  NOP ;  /* 0x0000000000007918 */ /* 0x000fe20000000000 */
[----:B------:R-:W-:Y:S01]  /*0950*/  ULDC.64 UR36, c[0x0][0x208] ;  /* 0x0000820000247ab9 */ /* 0x000fe20000000a00 */
[----:B------:R-:W-:Y:S03]  /*0960*/  BSSY B8, `(.L_x_488) ;  /* 0x0002561000087945 */ /* 0x000fe60003800000 */
[----:B------:R-:W-:-:S05]  /*0970*/  IMAD.U32 R3, RZ, RZ, UR4 ;  /* 0x00000004ff037e24 */ /* 0x000fca000f8e00ff */
[----:B------:R0:W-:Y:S01]  /*0980*/  STL [R1+0x60], R3 ;  /* 0x0000600301007387 */ /* 0x0001e20000100800 */
[----:B-1234-:R-:W-:Y:S06]  /*0990*/  BAR.SYNC.DEFER_BLOCKING 0x0 ;  /* 0x0000000000007b1d */ /* 0x01efec0000010000 */
[----:B------:R-:W-:Y:S05]  /*09a0*/  @!P0 BRA `(.L_x_489) ;  /* 0x000001d4007c8947 */ /* 0x000fea0003800000 */
.L_x_490:
[----:B------:R-:W-:-:S08]  /*09b0*/  NOP ;  /* 0x0000000000007918 */ /* 0x000fd00000000000 */
[----:B------:R-:W1:Y:S02]  /*09c0*/  USETMAXREG.TRY_ALLOC.CTAPOOL UP0, 0xe8 ;  /* 0x000000e8000079c8 */ /* 0x000e640008000600 */
[----:B-1----:R-:W-:-:S13]  /*09d0*/  PLOP3.LUT P0, PT, PT, PT, UP0, 0x80, 0x0 ;  /* 0x000000000000781c */ /* 0x002fda0003f0f008 */
[----:B------:R-:W-:Y:S05]  /*09e0*/  @!P0 BRA `(.L_x_490) ;  /* 0xfffffffc00f08947 */ /* 0x000fea000383ffff */
[----:B------:R-:W1:Y:S01]  /*09f0*/  S2R R0, SR_TID.X ;  /* 0x0000000000007919 */ /* 0x000e620000002100 */
[----:B------:R-:W2:Y:S01]  /*0a00*/  S2UR UR61, SR_CgaCtaId ;  /* 0x00000000003d79c3 */ /* 0x000ea20000008800 */
[----:B------:R-:W-:-:S07]  /*0a10*/  UMOV UR4, 0x400 ;  /* 0x0000040000047882 */ /* 0x000fce0000000000 */
[----:B------:R-:W-:Y:S06]  /*0a20*/  BAR.ARV 0x8, 0x180 ;  /* 0x0206000000007b1d */ /* 0x000fec0000002000 */
[----:B--2---:R-:W-:-:S06]  /*0a30*/  ULEA UR4, UR61, UR4, 0x18 ;  /* 0x000000043d047291 */ /* 0x004fcc000f8ec03f */
[----:B------:R-:W-:Y:S01]  /*0a40*/  IMAD.U32 R23, RZ, RZ, UR4 ;  /* 0x00000004ff177e24 */ /* 0x000fe2000f8e00ff */
[----:B-1----:R-:W-:Y:S01]  /*0a50*/  SHF.R.U32.HI R0, RZ, 0x7, R0 ;  /* 0x00000007ff007819 */ /* 0x002fe20000011600 */
[----:B------:R-:W-:-:S03]  /*0a60*/  ULDC UR4, c[0x0][0xc3c] ;  /* 0x00030f0000047ab9 */ /* 0x000fc60000000800 */
[----:B------:R-:W-:-:S13]  /*0a70*/  ISETP.NE.AND P0, PT, R0, 0x1, PT ;  /* 0x000000010000780c */ /* 0x000fda0003f05270 */
[----:B------:R-:W-:Y:S08]  /*0a80*/  @!P0 BAR.ARV 0x9, 0x100 ;  /* 0x0244000000008b1d */ /* 0x000ff00000002000 */
[----:B------:R-:W-:Y:S06]  /*0a90*/  BAR.SYNC.DEFER_BLOCKING 0x5, 0x180 ;  /* 0x0146000000007b1d */ /* 0x000fec0000010000 */
[----:B------:R-:W1:Y:S02]  /*0aa0*/  LDS.128 R220, [R23+0x388d0] ;  /* 0x0388d00017dc7984 */ /* 0x000e640000000c00 */
[----:B------:R-:W-:Y:S06]  /*0ab0*/  BAR.ARV 0x4, 0x180 ;  /* 0x0106000000007b1d */ /* 0x000fec0000002000 */
[----:B-1----:R-:W-:-:S13]  /*0ac0*/  ISETP.GE.AND P0, PT, R223, UR4, PT ;  /* 0x00000004df007c0c */ /* 0x002fda000bf06270 */
[----:B------:R-:W-:Y:S05]  /*0ad0*/  @P0 BRA `(.L_x_491) ;  /* 0x0000025400240947 */ /* 0x000fea0003800000 */
[----:B------:R-:W2:Y:S01]  /*0ae0*/  LDL R2, [R1+0x60] ;  /* 0x0000600001027983 */ /* 0x000ea20000100800 */
[----:B------:R-:W-:Y:S01]  /*0af0*/  IMAD.MOV.U32 R216, RZ, RZ, RZ ;  /* 0x000000ffffd87224 */ /* 0x000fe200078e00ff */
[----:B------:R-:W-:Y:S02]  /*0b00*/  CS2R R224, SRZ ;  /* 0x0000000000e07805 */ /* 0x000fe4000001ff00 */
[----:B------:R-:W-:Y:S01]  /*0b10*/  MOV R226, RZ ;  /* 0x000000ff00e27202 */ /* 0x000fe20000000f00 */
[----:B------:R-:W1:Y:S02]  /*0b20*/  S2R R0, SR_TID.X ;  /* 0x0000000000007919 */ /* 0x000e640000002100 */
[----:B-1----:R-:W-:-:S04]  /*0b30*/  IADD3 R14, R0, -0x80, RZ ;  /* 0xffffff80000e7810 */ /* 0x002fc80007ffe0ff */
[----:B------:R-:W-:-:S04]  /*0b40*/  SHF.R.S32.HI R0, RZ, 0x1f, R14 ;  /* 0x0000001fff007819 */ /* 0x000fc8000001140e */
[----:B0-----:R-:W-:-:S05]  /*0b50*/  LEA.HI R3, R0, R14, RZ, 0x5 ;  /* 0x0000000e00037211 */ /* 0x001fca00078f28ff */
[----:B------:R-:W-:-:S05]  /*0b60*/  IMAD.SHL.U32 R6, R3, 0x20, RZ ;  /* 0x0000002003067824 */ /* 0x000fca00078e00ff */
[----:B------:R-:W-:Y:S02]  /*0b70*/  LOP3.LUT R6, R6, 0xfffffc00, RZ, 0xc0, !PT ;  /* 0xfffffc0006067812 */ /* 0x000fe400078ec0ff */
[----:B--2---:R-:W-:Y:S02]  /*0b80*/  R2UR UR4, R2 ;  /* 0x00000000020472ca */ /* 0x004fe400000e0000 */
[----:B------:R-:W-:-:S04]  /*0b90*/  LEA.HI R2, R0, R14, RZ, 0x4 ;  /* 0x0000000e00027211 */ /* 0x000fc800078f20ff */
[----:B------:R-:W-:Y:S02]  /*0ba0*/  SHF.R.S32.HI R5, RZ, 0x4, R2 ;  /* 0x00000004ff057819 */ /* 0x000fe40000011402 */
[C---:B------:R-:W-:Y:S02]  /*0bb0*/  LOP3.LUT R3, R2.reuse, 0x3fffff0, RZ, 0xc0, !PT ;  /* 0x03fffff002037812 */ /* 0x040fe400078ec0ff */
[----:B------:R-:W-:Y:S02]  /*0bc0*/  LEA.HI R4, R2, R5, RZ, 0x1 ;  /* 0x0000000502047211 */ /* 0x000fe400078f08ff */
[----:B------:R-:W-:Y:S01]  /*0bd0*/  LEA.HI R2, R0, R14, RZ, 0x3 ;  /* 0x0000000e00027211 */ /* 0x000fe200078f18ff */
[----:B------:R-:W-:Y:S01]  /*0be0*/  IMAD.IADD R3, R14, 0x1, -R3 ;  /* 0x000000010e037824 */ /* 0x000fe200078e0a03 */
[----:B------:R-:W-:Y:S01]  /*0bf0*/  LOP3.LUT R4, R4, 0x1ffffffe, RZ, 0xc0, !PT ;  /* 0x1ffffffe04047812 */ /* 0x000fe200078ec0ff */
[----:B------:R-:W-:Y:S01]  /*0c00*/  ULOP3.LUT UR60, UR4, 0x1, URZ, 0xfc, !UPT ;  /* 0x00000001043c7892 */ /* 0x000fe2000f8efc3f */
[----:B------:R-:W-:Y:S01]  /*0c10*/  SHF.R.S32.HI R219, RZ, 0x3, R2 ;  /* 0x00000003ffdb7819 */ /* 0x000fe20000011402 */
[----:B------:R-:W-:Y:S01]  /*0c20*/  IMAD R3, R3, 0x40, R6 ;  /* 0x0000004003037824 */ /* 0x000fe200078e0206 */
[----:B------:R-:W-:-:S02]  /*0c30*/  IADD3 R4, R5, -R4, RZ ;  /* 0x8000000405047210 */ /* 0x000fc40007ffe0ff */
[----:B------:R-:W-:Y:S01]  /*0c40*/  LOP3.LUT R2, R2, 0xfffffff8, RZ, 0xc0, !PT ;  /* 0xfffffff802027812 */ /* 0x000fe200078ec0ff */
[C---:B------:R-:W-:Y:S01]  /*0c50*/  VIADD R10, R219.reuse, 0x20 ;  /* 0x00000020db0a7836 */ /* 0x040fe20000000000 */
[C---:B------:R-:W-:Y:S01]  /*0c60*/  IADD3 R11, R219.reuse, 0x60, RZ ;  /* 0x00000060db0b7810 */ /* 0x040fe20007ffe0ff */
[----:B------:R-:W-:Y:S01]  /*0c70*/  VIADD R9, R219, 0x40 ;  /* 0x00000040db097836 */ /* 0x000fe20000000000 */
[----:B------:R-:W-:Y:S01]  /*0c80*/  R2UR UR4, R23 ;  /* 0x00000000170472ca */ /* 0x000fe200000e0000 */
[----:B------:R-:W-:Y:S01]  /*0c90*/  IMAD.IADD R12, R14, 0x1, -R2 ;  /* 0x000000010e0c7824 */ /* 0x000fe200078e0a02 */
[----:B------:R-:W-:Y:S01]  /*0ca0*/  SHF.R.S32.HI R5, RZ, 0x1f, R10 ;  /* 0x0000001fff057819 */ /* 0x000fe2000001140a */
[----:B------:R-:W-:Y:S01]  /*0cb0*/  IMAD.SHL.U32 R227, R219, 0x80, RZ ;  /* 0x00000080dbe37824 */ /* 0x000fe200078e00ff */
[----:B------:R-:W-:Y:S01]  /*0cc0*/  LEA.HI R0, R0, R14, RZ, 0x6 ;  /* 0x0000000e00007211 */ /* 0x000fe200078f30ff */
[----:B------:R-:W-:Y:S01]  /*0cd0*/  IMAD.SHL.U32 R2, R10, 0x80, RZ ;  /* 0x000000800a027824 */ /* 0x000fe200078e00ff */
[----:B------:R-:W-:Y:S01]  /*0ce0*/  LEA.HI R5, R5, R10, RZ, 0x3 ;  /* 0x0000000a05057211 */ /* 0x000fe200078f18ff */
[----:B------:R-:W-:Y:S01]  /*0cf0*/  IMAD.SHL.U32 R16, R12, 0x10, RZ ;  /* 0x000000100c107824 */ /* 0x000fe200078e00ff */
[----:B------:R-:W-:Y:S01]  /*0d00*/  SHF.R.S32.HI R7, RZ, 0x1f, R9 ;  /* 0x0000001fff077819 */ /* 0x000fe20000011409 */
[----:B------:R-:W-:Y:S01]  /*0d10*/  IMAD.SHL.U32 R0, R0, 0x10, RZ ;  /* 0x0000001000007824 */ /* 0x000fe200078e00ff */
[----:B------:R-:W-:Y:S01]  /*0d20*/  SHF.R.S32.HI R8, RZ, 0x1f, R11 ;  /* 0x0000001fff087819 */ /* 0x000fe2000001140b */
[----:B------:R-:W-:Y:S01]  /*0d30*/  IMAD.SHL.U32 R5, R5, 0x80, RZ ;  /* 0x0000008005057824 */ /* 0x000fe200078e00ff */
[----:B------:R-:W-:Y:S01]  /*0d40*/  LEA R3, R4, R3, 0x3 ;  /* 0x0000000304037211 */ /* 0x000fe200078e18ff */
[----:B------:R-:W-:Y:S01]  /*0d50*/  IMAD.SHL.U32 R6, R9, 0x80, RZ ;  /* 0x0000008009067824 */ /* 0x000fe200078e00ff */
[----:B------:R-:W-:Y:S01]  /*0d60*/  LEA.HI R7, R7, R9, RZ, 0x3 ;  /* 0x0000000907077211 */ /* 0x000fe200078f18ff */
[----:B------:R-:W-:Y:S01]  /*0d70*/  UIADD3 UR4, UR4, 0x20400, URZ ;  /* 0x0002040004047890 */ /* 0x000fe2000fffe03f */
[----:B------:R-:W-:Y:S01]  /*0d80*/  LOP3.LUT R5, R5, 0xfffffc00, RZ, 0xc0, !PT ;  /* 0xfffffc0005057812 */ /* 0x000fe200078ec0ff */
[----:B------:R-:W-:Y:S01]  /*0d90*/  IMAD.SHL.U32 R18, R12, 0x8, RZ ;  /* 0x000000080c127824 */ /* 0x000fe200078e00ff */
[----:B------:R-:W-:Y:S01]  /*0da0*/  LEA.HI R8, R8, R11, RZ, 0x3 ;  /* 0x0000000b08087211 */ /* 0x000fe200078f18ff */
[----:B------:R-:W-:Y:S01]  /*0db0*/  IMAD.SHL.U32 R7, R7, 0x80, RZ ;  /* 0x0000008007077824 */ /* 0x000fe200078e00ff */
[----:B------:R-:W-:Y:S01]  /*0dc0*/  LOP3.LUT R227, R227, 0x380, RZ, 0xc0, !PT ;  /* 0x00000380e3e37812 */ /* 0x000fe200078ec0ff */
[----:B------:R-:W-:Y:S01]  /*0dd0*/  STL [R1+0x2c], R5 ;  /* 0x00002c0501007387 */ /* 0x000fe20000100800 */
[----:B------:R-:W-:Y:S01]  /*0de0*/  SHF.L.U32 R229, R11, 0x7, RZ ;  /* 0x000000070be57819 */ /* 0x000fe200000006ff */
[----:B------:R-:W-:Y:S01]  /*0df0*/  IMAD.SHL.U32 R8, R8, 0x80, RZ ;  /* 0x0000008008087824 */ /* 0x000fe200078e00ff */
[----:B------:R-:W-:Y:S01]  /*0e00*/  LOP3.LUT R10, R2, 0x380, RZ, 0xc0, !PT ;  /* 0x00000380020a7812 */ /* 0x000fe200078ec0ff */
[----:B------:R0:W-:Y:S01]  /*0e10*/  STL [R1+0x58], R3 ;  /* 0x0000580301007387 */ /* 0x0001e20000100800 */
[----:B------:R-:W-:Y:S01]  /*0e20*/  LOP3.LUT R228, R0, 0xfffffc00, RZ, 0xc0, !PT ;  /* 0xfffffc0000e47812 */ /* 0x000fe200078ec0ff */
[----:B------:R-:W-:Y:S01]  /*0e30*/  VIADD R22, R16, 0x80 ;  /* 0x0000008010167836 */ /* 0x000fe20000000000 */
[----:B------:R-:W-:-:S02]  /*0e40*/  SHF.R.U32.HI R4, RZ, 0x3, R227 ;  /* 0x00000003ff047819 */ /* 0x000fc400000116e3 */
[----:B------:R-:W-:Y:S02]  /*0e50*/  LOP3.LUT R9, R6, 0x380, RZ, 0xc0, !PT ;  /* 0x0000038006097812 */ /* 0x000fe400078ec0ff */
[----:B------:R-:W-:Y:S02]  /*0e60*/  LOP3.LUT R229, R229, 0x380, RZ, 0xc0, !PT ;  /* 0x00000380e5e57812 */ /* 0x000fe400078ec0ff */
[----:B------:R-:W-:Y:S02]  /*0e70*/  SHF.R.U32.HI R2, RZ, 0x3, R10 ;  /* 0x00000003ff027819 */ /* 0x000fe4000001160a */
[--C-:B0-----:R-:W-:Y:S02]  /*0e80*/  LOP3.LUT R3, R227, 0x70, R16.reuse, 0xf8, !PT ;  /* 0x00000070e3037812 */ /* 0x101fe400078ef810 */
[----:B------:R-:W-:Y:S02]  /*0e90*/  LOP3.LUT R11, R10, 0x70, R16, 0xf8, !PT ;  /* 0x000000700a0b7812 */ /* 0x000fe400078ef810 */
[----:B------:R-:W-:-:S02]  /*0ea0*/  LOP3.LUT R0, R228, R3, R4, 0xf6, !PT ;  /* 0x00000003e4007212 */ /* 0x000fc400078ef604 */
[----:B------:R-:W-:Y:S02]  /*0eb0*/  LOP3.LUT R7, R7, 0xfffffc00, RZ, 0xc0, !PT ;  /* 0xfffffc0007077812 */ /* 0x000fe400078ec0ff */
[----:B------:R-:W-:Y:S01]  /*0ec0*/  SHF.R.U32.HI R6, RZ, 0x3, R9 ;  /* 0x00000003ff067819 */ /* 0x000fe20000011609 */
[----:B------:R-:W-:Y:S01]  /*0ed0*/  IMAD.IADD R0, R23, 0x1, R0 ;  /* 0x0000000117007824 */ /* 0x000fe200078e0200 */
[--C-:B------:R-:W-:Y:S01]  /*0ee0*/  LOP3.LUT R13, R9, 0x70, R16.reuse, 0xf8, !PT ;  /* 0x00000070090d7812 */ /* 0x100fe200078ef810 */
[----:B------:R-:W-:Y:S01]  /*0ef0*/  STL [R1+0x28], R7 ;  /* 0x0000280701007387 */ /* 0x000fe20000100800 */
[----:B------:R-:W-:Y:S02]  /*0f00*/  LOP3.LUT R8, R8, 0xfffffc00, RZ, 0xc0, !PT ;  /* 0xfffffc0008087812 */ /* 0x000fe400078ec0ff */
[----:B------:R-:W-:Y:S02]  /*0f10*/  SHF.R.U32.HI R9, RZ, 0x3, R229 ;  /* 0x00000003ff097819 */ /* 0x000fe400000116e5 */
[----:B------:R-:W-:Y:S01]  /*0f20*/  LOP3.LUT R10, R229, 0x70, R16, 0xf8, !PT ;  /* 0x00000070e50a7812 */ /* 0x000fe200078ef810 */
[----:B------:R-:W-:Y:S01]  /*0f30*/  STL [R1+0x24], R8 ;  /* 0x0000240801007387 */ /* 0x000fe20000100800 */
[----:B------:R-:W-:Y:S01]  /*0f40*/  LOP3.LUT R2, R5, R11, R2, 0xf6, !PT ;  /* 0x0000000b05027212 */ /* 0x000fe200078ef602 */
[----:B------:R-:W-:Y:S01]  /*0f50*/  IMAD.U32 R5, RZ, RZ, UR4 ;  /* 0x00000004ff057e24 */ /* 0x000fe2000f8e00ff */
[----:B------:R-:W-:Y:S01]  /*0f60*/  LOP3.LUT R6, R7, R13, R6, 0xf6, !PT ;  /* 0x0000000d07067212 */ /* 0x000fe200078ef606 */
[----:B------:R-:W-:Y:S01]  /*0f70*/  STL [R1+0x44], RZ ;  /* 0x000044ff01007387 */ /* 0x000fe20000100800 */
[----:B------:R-:W-:Y:S01]  /*0f80*/  LOP3.LUT R10, R8, R10, R9, 0xf6, !PT ;  /* 0x0000000a080a7212 */ /* 0x000fe200078ef609 */
[C---:B------:R-:W-:Y:S01]  /*0f90*/  IMAD.IADD R3, R23.reuse, 0x1, R2 ;  /* 0x0000000117037824 */ /* 0x040fe200078e0202 */
[----:B------:R-:W-:Y:S01]  /*0fa0*/  SHF.R.S32.HI R17, RZ, 0x1f, R16 ;  /* 0x0000001fff117819 */ /* 0x000fe20000011410 */
[----:B------:R-:W-:Y:S01]  /*0fb0*/  STL [R1+0x5c], R5 ;  /* 0x00005c0501007387 */ /* 0x000fe20000100800 */
[----:B------:R-:W-:Y:S01]  /*0fc0*/  IMAD.IADD R2, R23, 0x1, R6 ;  /* 0x0000000117027824 */ /* 0x000fe200078e0206 */
[----:B------:R-:W-:-:S02]  /*0fd0*/  IADD3 R218, R18, 0x40, RZ ;  /* 0x0000004012da7810 */ /* 0x000fc40007ffe0ff */
[----:B------:R0:W-:Y:S01]  /*0fe0*/  STL [R1+0x30], R0 ;  /* 0x0000300001007387 */ /* 0x0001e20000100800 */
[----:B------:R-:W-:-:S03]  /*0ff0*/  SHF.R.S32.HI R217, RZ, 0x1f, R22 ;  /* 0x0000001fffd97819 */ /* 0x000fc60000011416 */
[----:B------:R1:W-:Y:S01]  /*1000*/  STL [R1+0x54], R3 ;  /* 0x0000540301007387 */ /* 0x0003e20000100800 */
[----:B0-----:R-:W-:-:S05]  /*1010*/  IADD3 R0, R23, R10, RZ ;  /* 0x0000000a17007210 */ /* 0x001fca0007ffe0ff */
[----:B------:R1:W-:Y:S04]  /*1020*/  STL [R1+0x4c], R0 ;  /* 0x00004c0001007387 */ /* 0x0003e80000100800 */
[----:B------:R1:W-:Y:S02]  /*1030*/  STL [R1+0x50], R2 ;  /* 0x0000500201007387 */ /* 0x0003e40000100800 */
.L_x_687:
[----:B01----:R-:W0:Y:S02]  /*1040*/  LDC.64 R2, c[0x0][0xc88] ;  /* 0x00032200ff027b82 */ /* 0x003e240000000a00 */
[----:B0-----:R-:W-:-:S05]  /*1050*/  IMAD.WIDE R2, R223, 0x4, R2 ;  /* 0x00000004df027825 */ /* 0x001fca00078e0202 */
[----:B--2---:R-:W2:Y:S01]  /*1060*/  LDG.E R10, desc[UR36][R2.64] ;  /* 0x00000024020a7981 */ /* 0x004ea2000c1e1900 */
[----:B------:R-:W-:Y:S05]  /*1070*/  YIELD ;  /* 0x0000000000007946 */ /* 0x000fea0003800000 */
[----:B------:R-:W-:Y:S01]  /*1080*/  ULDC.64 UR4, c[0x0][0xa28] ;  /* 0x00028a0000047ab9 */ /* 0x000fe20000000a00 */
[----:B------:R-:W-:Y:S01]  /*1090*/  ULDC.64 UR8, c[0x0][0xa18] ;  /* 0x0002860000087ab9 */ /* 0x000fe20000000a00 */
[----:B------:R-:W-:Y:S01]  /*10a0*/  ISETP.NE.U32.AND P1, PT, RZ, UR4, PT ;  /* 0x00000004ff007c0c */ /* 0x000fe2000bf25070 */
[----:B------:R-:W-:Y:S01]  /*10b0*/  ULDC.64 UR6, c[0x0][0xa08] ;  /* 0x0002820000067ab9 */ /* 0x000fe20000000a00 */
[----:B------:R-:W-:Y:S01]  /*10c0*/  IMAD.MOV.U32 R28, RZ, RZ, RZ ;  /* 0x000000ffff1c7224 */ /* 0x000fe200078e00ff */
[----:B------:R-:W-:-:S02]  /*10d0*/  ISETP.NE.U32.AND P0, PT, RZ, UR6, PT ;  /* 0x00000006ff007c0c */ /* 0x000fc4000bf05070 */
[----:B------:R-:W-:Y:S02]  /*10e0*/  ISETP.NE.AND.EX P1, PT, RZ, UR5, PT, P1 ;  /* 0x00000005ff007c0c */ /* 0x000fe4000bf25310 */
[----:B------:R-:W-:Y:S02]  /*10f0*/  ISETP.NE.AND.EX P0, PT, RZ, UR7, PT, P0 ;  /* 0x00000007ff007c0c */ /* 0x000fe4000bf05300 */
[----:B--2---:R-:W-:Y:S01]  /*1100*/  SHF.R.S32.HI R0, RZ, 0x1f, R10 ;  /* 0x0000001fff007819 */ /* 0x004fe2000001140a */
[----:B------:R-:W-:Y:S08]  /*1110*/  STL [R1+0x20], R10 ;  /* 0x0000200a01007387 */ /* 0x000ff00000100800 */
[C---:B------:R-:W-:Y:S01]  /*1120*/  @P1 LEA R4, P2, R10.reuse, UR4, 0x2 ;  /* 0x000000040a041c11 */ /* 0x040fe2000f8410ff */
[C---:B----4-:R-:W-:Y:S01]  /*1130*/  IMAD.SHL.U32 R29, R10.reuse, 0x4, RZ ;  /* 0x000000040a1d7824 */ /* 0x050fe200078e00ff */
[C-C-:B------:R-:W-:Y:S01]  /*1140*/  SHF.L.U64.HI R30, R10.reuse, 0x2, R0.reuse ;  /* 0x000000020a1e7819 */ /* 0x140fe20000010200 */
[----:B------:R0:W-:Y:S01]  /*1150*/  STL [R1+0x40], R0 ;  /* 0x0000400001007387 */ /* 0x0001e20000100800 */
[----:B------:R-:W-:-:S02]  /*1160*/  @P1 LEA.HI.X R5, R10, UR5, R0, 0x2, P2 ;  /* 0x000000050a051c11 */ /* 0x000fc400090f1400 */
[----:B------:R-:W-:Y:S01]  /*1170*/  ISETP.NE.U32.AND P2, PT, RZ, UR8, PT ;  /* 0x00000008ff007c0c */ /* 0x000fe2000bf45070 */
[----:B------:R-:W-:Y:S01]  /*1180*/  ULDC UR4, c[0x0][0x288] ;  /* 0x0000a20000047ab9 */ /* 0x000fe20000000800 */
[----:B------:R-:W-:Y:S02]  /*1190*/  IADD3 R8, P3, R29, UR6, RZ ;  /* 0x000000061d087c10 */ /* 0x000fe4000ff7e0ff */
[----:B------:R-:W-:Y:S01]  /*11a0*/  ISETP.NE.AND.EX P2, PT, RZ, UR9, PT, P2 ;  /* 0x00000009ff007c0c */ /* 0x000fe2000bf45320 */
[----:B0-----:R-:W-:Y:S01]  /*11b0*/  IMAD.MOV.U32 R0, RZ, RZ, RZ ;  /* 0x000000ffff007224 */ /* 0x001fe200078e00ff */
[----:B------:R-:W-:Y:S01]  /*11c0*/  MOV R93, UR4 ;  /* 0x00000004005d7c02 */ /* 0x000fe20008000f00 */
[----:B------:R-:W-:Y:S01]  /*11d0*/  ULDC.64 UR4, c[0x0][0x418] ;  /* 0x0001060000047ab9 */ /* 0x000fe20000000a00 */
[----:B------:R-:W-:-:S03]  /*11e0*/  IADD3.X R9, R30, UR7, RZ, P3, !PT ;  /* 0x000000071e097c10 */ /* 0x000fc60009ffe4ff */
[----:B------:R0:W5:Y:S06]  /*11f0*/  @P1 LDG.E R0, desc[UR36][R4.64] ;  /* 0x0000002404001981 */ /* 0x00016c000c1e1900 */
[----:B------:R-:W-:Y:S01]  /*1200*/  @P2 IADD3 R6, P1, R29, UR8, RZ ;  /* 0x000000081d062c10 */ /* 0x000fe2000ff3e0ff */
[----:B------:R0:W5:Y:S03]  /*1210*/  @P0 LDG.E R28, desc[UR36][R8.64] ;  /* 0x00000024081c0981 */ /* 0x000166000c1e1900 */
[----:B------:R-:W-:-:S05]  /*1220*/  @P2 IADD3.X R7, R30, UR9, RZ, P1, !PT ;  /* 0x000000091e072c10 */ /* 0x000fca0008ffe4ff */
[----:B------:R0:W5:Y:S01]  /*1230*/  @P2 LDG.E R93, desc[UR36][R6.64] ;  /* 0x00000024065d2981 */ /* 0x000162000c1e1900 */
[----:B------:R-:W-:Y:S01]  /*1240*/  UISETP.NE.U32.AND UP0, UPT, UR4, URZ, UPT ;  /* 0x0000003f0400728c */ /* 0x000fe2000bf05070 */
[----:B------:R-:W-:Y:S02]  /*1250*/  IMAD.MOV.U32 R24, RZ, RZ, R10 ;  /* 0x000000ffff187224 */ /* 0x000fe400078e000a */
[----:B------:R-:W-:Y:S01]  /*1260*/  ULDC UR4, c[0x0][0x424] ;  /* 0x0001090000047ab9 */ /* 0x000fe20000000800 */
[----:B------:R-:W-:-:S03]  /*1270*/  UISETP.NE.AND.EX UP0, UPT, UR5, URZ, UPT, UP0 ;  /* 0x0000003f0500728c */ /* 0x000fc6000bf05300 */
[----:B------:R-:W-:Y:S01]  /*1280*/  ULDC UR5, c[0x0][0x2f0] ;  /* 0x0000bc0000057ab9 */ /* 0x000fe20000000800 */
[----:B------:R-:W-:-:S04]  /*1290*/  USEL UR4, UR4, 0x1, UP0 ;  /* 0x0000000104047887 */ /* 0x000fc80008000000 */
[----:B------:R-:W-:-:S03]  /*12a0*/  UIMAD UR4, UR4, UR5, URZ ;  /* 0x00000005040472a4 */ /* 0x000fc6000f8e023f */
[----:B------:R-:W-:Y:S02]  /*12b0*/  ULDC UR5, c[0x0][0x348] ;  /* 0x0000d20000057ab9 */ /* 0x000fe40000000800 */
[----:B------:R-:W-:Y:S02]  /*12c0*/  IMAD.U32 R2, RZ, RZ, UR5 ;  /* 0x00000005ff027e24 */ /* 0x000fe4000f8e00ff */
[----:B------:R-:W-:Y:S01]  /*12d0*/  IMAD.U32 R27, RZ, RZ, UR4 ;  /* 0x00000004ff1b7e24 */ /* 0x000fe2000f8e00ff */
[----:B0--3--:R-:W-:Y:S06]  /*12e0*/  @P2 BRA `(.L_x_492) ;  /* 0x0000000000242947 */ /* 0x009fec0003800000 */
[----:B------:R-:W-:Y:S02]  /*12f0*/  ULDC.64 UR4, c[0x0][0xa00] ;  /* 0x0002800000047ab9 */ /* 0x000fe40000000a00 */
[----:B------:R-:W-:-:S04]  /*1300*/  ISETP.NE.U32.AND P1, PT, RZ, UR4, PT ;  /* 0x00000004ff007c0c */ /* 0x000fc8000bf25070 */
[----:B------:R-:W-:-:S13]  /*1310*/  ISETP.NE.AND.EX P1, PT, RZ, UR5, PT, P1 ;  /* 0x00000005ff007c0c */ /* 0x000fda000bf25310 */
[----:B------:R-:W-:Y:S05]  /*1320*/  @!P1 BRA `(.L_x_492) ;  /* 0x0000000000149947 */ /* 0x000fea0003800000 */
[----:B------:R-:W0:Y:S02]  /*1330*/  LDC.64 R4, c[0x0][0xa00] ;  /* 0x00028000ff047b82 */ /* 0x000e240000000a00 */
[----:B0-----:R-:W-:-:S05]  /*1340*/  IMAD.WIDE R4, R24, 0x4, R4 ;  /* 0x0000000418047825 */ /* 0x001fca00078e0204 */
[----:B-----5:R-:W2:Y:S04]  /*1350*/  LDG.E R93, desc[UR36][R4.64] ;  /* 0x00000024045d7981 */ /* 0x020ea8000c1e1900 */
[----:B------:R-:W2:Y:S02]  /*1360*/  LDG.E R6, desc[UR36][R4.64+0x4] ;  /* 0x0000042404067981 */ /* 0x000ea4000c1e1900 */
[----:B--2---:R-:W-:-:S07]  /*1370*/  IADD3 R93, -R93, R6, RZ ;  /* 0x000000065d5d7210 */ /* 0x004fce0007ffe1ff */
.L_x_492:
[----:B------:R-:W-:Y:S01]  /*1380*/  ULDC.64 UR4, c[0x0][0xa20] ;  /* 0x0002880000047ab9 */ /* 0x000fe20000000a00 */
[----:B------:R0:W-:Y:S01]  /*1390*/  STL [R1+0x48], R221 ;  /* 0x000048dd01007387 */ /* 0x0001e20000100800 */
[----:B------:R-:W-:-:S03]  /*13a0*/  ISETP.NE.U32.AND P1, PT, RZ, UR4, PT ;  /* 0x00000004ff007c0c */ /* 0x000fc6000bf25070 */
[----:B------:R0:W-:Y:S01]  /*13b0*/  STL [R1+0x3c], R222 ;  /* 0x00003cde01007387 */ /* 0x0001e20000100800 */
[----:B------:R-:W-:-:S13]  /*13c0*/  ISETP.NE.AND.EX P1, PT, RZ, UR5, PT, P1 ;  /* 0x00000005ff007c0c */ /* 0x000fda000bf25310 */
[----:B0-----:R-:W-:Y:S05]  /*13d0*/  @!P1 BRA `(.L_x_493) ;  /* 0x0000000000109947 */ /* 0x001fea0003800000 */
[----:B------:R-:W-:-:S04]  /*13e0*/  IADD3 R4, P0, R29, UR4, RZ ;  /* 0x000000041d047c10 */ /* 0x000fc8000ff1e0ff */
[----:B------:R-:W-:-:S05]  /*13f0*/  IADD3.X R5, R30, UR5, RZ, P0, !PT ;  /* 0x000000051e057c10 */ /* 0x000fca00087fe4ff */
[----:B------:R0:W5:Y:S01]  /*1400*/  LDG.E R27, desc[UR36][R4.64] ;  /* 0x00000024041b7981 */ /* 0x000162000c1e1900 */
[----:B------:R-:W-:Y:S05]  /*1410*/  BRA `(.L_x_494) ;  /* 0x0000000000107947 */ /* 0x000fea0003800000 */
.L_x_493:
[----:B------:R-:W-:Y:S05]  /*1420*/  @!P0 BRA `(.L_x_494) ;  /* 0x00000000000c8947 */ /* 0x000fea0003800000 */
[----:B------:R-:W2:Y:S04]  /*1430*/  LDG.E R4, desc[UR36][R8.64] ;  /* 0x0000002408047981 */ /* 0x000ea8000c1e1900 */
[----:B------:R-:W2:Y:S02]  /*1440*/  LDG.E R27, desc[UR36][R8.64+0x4] ;  /* 0x00000424081b7981 */ /* 0x000ea4000c1e1900 */
[----:B--2---:R-:W-:-:S07]  /*1450*/  IMAD.IADD R27, R27, 0x1, -R4 ;  /* 0x000000011b1b7824 */ /* 0x004fce00078e0a04 */
.L_x_494:
[----:B------:R-:W-:Y:S02]  /*1460*/  ULDC.64 UR4, c[0x0][0xa10] ;  /* 0x0002840000047ab9 */ /* 0x000fe40000000a00 */
[----:B------:R-:W-:-:S04]  /*1470*/  ISETP.NE.U32.AND P0, PT, RZ, UR4, PT ;  /* 0x00000004ff007c0c */ /* 0x000fc8000bf05070 */
[----:B------:R-:W-:Y:S01]  /*1480*/  ISETP.NE.AND.EX P0, PT, RZ, UR5, PT, P0 ;  /* 0x00000005ff007c0c */ /* 0x000fe2000bf05300 */
[----:B-----5:R-:W-:Y:S01]  /*1490*/  IMAD.IADD R9, R27, 0x1, -R0 ;  /* 0x000000011b097824 */ /* 0x020fe200078e0a00 */
[----:B------:R-:W-:-:S11]  /*14a0*/  ULDC.64 UR4, c[0x0][0xa30] ;  /* 0x00028c0000047ab9 */ /* 0x000fd60000000a00 */
[----:B0-----:R-:W0:Y:S02]  /*14b0*/  @P0 LDC.64 R4, c[0x0][0xa10] ;  /* 0x00028400ff040b82 */ /* 0x001e240000000a00 */
[----:B0-----:R-:W-:-:S05]  /*14c0*/  @P0 IMAD.WIDE R4, R24, 0x4, R4 ;  /* 0x0000000418040825 */ /* 0x001fca00078e0204 */
[----:B------:R-:W2:Y:S04]  /*14d0*/  @P0 LDG.E R3, desc[UR36][R4.64] ;  /* 0x0000002404030981 */ /* 0x000ea8000c1e1900 */
[----:B------:R-:W2:Y:S01]  /*14e0*/  @P0 LDG.E R8, desc[UR36][R4.64+0x4] ;  /* 0x0000042404080981 */ /* 0x000ea2000c1e1900 */
[----:B------:R-:W-:Y:S01]  /*14f0*/  IMAD.MOV R25, RZ, RZ, -R9 ;  /* 0x000000ffff197224 */ /* 0x000fe200078e0a09 */
[----:B------:R-:W-:Y:S01]  /*1500*/  ISETP.NE.U32.AND P1, PT, RZ, UR4, PT ;  /* 0x00000004ff007c0c */ /* 0x000fe2000bf25070 */
[----:B------:R-:W-:-:S03]  /*1510*/  IMAD.MOV.U32 R83, RZ, RZ, R27 ;  /* 0x000000ffff537224 */ /* 0x000fc600078e001b */
[----:B------:R-:W-:Y:S02]  /*1520*/  VIMNMX R25, RZ, R25, !PT ;  /* 0x00000019ff197248 */ /* 0x000fe40007fe0100 */
[----:B------:R-:W-:-:S13]  /*1530*/  ISETP.NE.AND.EX P1, PT, RZ, UR5, PT, P1 ;  /* 0x00000005ff007c0c */ /* 0x000fda000bf25310 */
[----:B------:R-:W-:-:S04]  /*1540*/  @P1 IADD3 R6, P2, R29, UR4, RZ ;  /* 0x000000041d061c10 */ /* 0x000fc8000ff5e0ff */
[----:B------:R-:W-:-:S05]  /*1550*/  @P1 IADD3.X R7, R30, UR5, RZ, P2, !PT ;  /* 0x000000051e071c10 */ /* 0x000fca00097fe4ff */
[----:B------:R0:W5:Y:S01]  /*1560*/  @P1 LDG.E R83, desc[UR36][R6.64] ;  /* 0x0000002406531981 */ /* 0x000162000c1e1900 */
[----:B--2---:R-:W-:-:S05]  /*1570*/  @P0 IADD3 R2, -R3, R8, RZ ;  /* 0x0000000803020210 */ /* 0x004fca0007ffe1ff */
[----:B------:R-:W-:-:S04]  /*1580*/  IMAD.IADD R170, R9, 0x1, R2 ;  /* 0x0000000109aa7824 */ /* 0x000fc800078e0202 */
[----:B------:R-:W-:-:S05]  /*1590*/  VIADD R0, R170, 0x7f ;  /* 0x0000007faa007836 */ /* 0x000fca0000000000 */
[----:B------:R-:W-:-:S04]  /*15a0*/  SHF.R.S32.HI R3, RZ, 0x1f, R0 ;  /* 0x0000001fff037819 */ /* 0x000fc80000011400 */
[----:B------:R-:W-:-:S04]  /*15b0*/  LEA.HI R3, R3, R0, RZ, 0x7 ;  /* 0x0000000003037211 */ /* 0x000fc800078f38ff */
[----:B------:R-:W-:Y:S02]  /*15c0*/  LOP3.LUT R5, R3, 0xffffff80, RZ, 0xc0, !PT ;  /* 0xffffff8003057812 */ /* 0x000fe400078ec0ff */
[----:B------:R-:W-:Y:S02]  /*15d0*/  SHF.R.S32.HI R171, RZ, 0x7, R3 ;  /* 0x00000007ffab7819 */ /* 0x000fe40000011403 */
[----:B------:R-:W-:-:S04]  /*15e0*/  VIADDMNMX R0, R5, -R9, R2, PT ;  /* 0x8000000905007246 */ /* 0x000fc80003800102 */
[----:B------:R-:W-:Y:S02]  /*15f0*/  ISETP.GT.AND P0, PT, R0, R25, PT ;  /* 0x000000190000720c */ /* 0x000fe40003f04270 */
[----:B------:R-:W-:-:S05]  /*1600*/  SHF.R.U32.HI R25, RZ, 0x7, R25 ;  /* 0x00000007ff197819 */ /* 0x000fca0000011619 */
[----:B------:R-:W-:-:S06]  /*1610*/  IMAD.MOV.U32 R26, RZ, RZ, R25 ;  /* 0x000000ffff1a7224 */ /* 0x000fcc00078e0019 */
[----:B------:R-:W-:-:S04]  /*1620*/  @P0 IADD3 R0, R0, 0x7f, RZ ;  /* 0x0000007f00000810 */ /* 0x000fc80007ffe0ff */
[----:B------:R-:W-:-:S04]  /*1630*/  @P0 SHF.R.S32.HI R5, RZ, 0x1f, R0 ;  /* 0x0000001fff050819 */ /* 0x000fc80000011400 */
[----:B------:R-:W-:-:S04]  /*1640*/  @P0 LEA.HI R5, R5, R0, RZ, 0x7 ;  /* 0x0000000005050211 */ /* 0x000fc800078f38ff */
[----:B------:R-:W-:Y:S02]  /*1650*/  @P0 SHF.R.S32.HI R26, RZ, 0x7, R5 ;  /* 0x00000007ff1a0819 */ /* 0x000fe40000011405 */
[----:B------:R-:W-:Y:S02]  /*1660*/  PLOP3.LUT P0, PT, PT, PT, PT, 0x80, 0x0 ;  /* 0x000000000000781c */ /* 0x000fe40003f0f070 */
[----:B------:R-:W-:-:S13]  /*1670*/  ISETP.GT.AND P1, PT, R26, R25, PT ;  /* 0x000000191a00720c */ /* 0x000fda0003f24270 */
[----:B0-----:R-:W-:Y:S05]  /*1680*/  @!P1 BRA `(.L_x_495) ;  /* 0x000000a800649947 */ /* 0x001fea0003800000 */
[----:B------:R-:W-:Y:S01]  /*1690*/  VIADD R0, R23, 0x28400 ;  /* 0x0002840017007836 */ /* 0x000fe20000000000 */
[----:B------:R-:W-:Y:S04]  /*16a0*/  BSSY B6, `(.L_x_496) ;  /* 0x0000013000067945 */ /* 0x000fe80003800000 */
[----:B------:R-:W-:-:S13]  /*16b0*/  LOP3.LUT P0, RZ, R0, 0x3ff, RZ, 0xc0, !PT ;  /* 0x000003ff00ff7812 */ /* 0x000fda000780c0ff */
[----:B------:R-:W-:Y:S05]  /*16c0*/  @!P0 BRA `(.L_x_497) ;  /* 0x0000000000408947 */ /* 0x000fea0003800000 */
[----:B------:R-:W-:Y:S01]  /*16d0*/  MOV R0, 0x0 ;  /* 0x0000000000007802 */ /* 0x000fe20000000f00 */
[----:B------:R-:W-:Y:S01]  /*16e0*/  ULDC.64 UR4, c[0x4][0x1b0] ;  /* 0x01006c0000047ab9 */ /* 0x000fe20000000a00 */
[----:B------:R-:W-:Y:S01]  /*16f0*/  ULDC.64 UR6, c[0x4][0x118] ;  /* 0x0100460000067ab9 */ /* 0x000fe20000000a00 */
[----:B------:R-:W-:Y:S01]  /*1700*/  IMAD.U32 R4, RZ, RZ, UR4 ;  /* 0x00000004ff047e24 */ /* 0x000fe2000f8e00ff */
[----:B------:R0:W1:Y:S01]  /*1710*/  LDC.64 R14, c[0x4][R0] ;  /* 0x01000000000e7b82 */ /* 0x0000620000000a00 */
[----:B------:R-:W-:Y:S01]  /*1720*/  MOV R5, UR5 ;  /* 0x0000000500057c02 */ /* 0x000fe20008000f00 */
[----:B------:R-:W-:Y:S01]  /*1730*/  ULDC.64 UR4, c[0x4][0x1b8] ;  /* 0x01006e0000047ab9 */ /* 0x000fe20000000a00 */
[----:B------:R-:W-:Y:S01]  /*1740*/  IMAD.U32 R10, RZ, RZ, UR6 ;  /* 0x00000006ff0a7e24 */ /* 0x000fe2000f8e00ff */
[----:B------:R-:W-:Y:S01]  /*1750*/  MOV R11, UR7 ;  /* 0x00000007000b7c02 */ /* 0x000fe20008000f00 */
[----:B------:R-:W-:Y:S02]  /*1760*/  IMAD.U32 R6, RZ, RZ, UR4 ;  /* 0x00000004ff067e24 */ /* 0x000fe4000f8e00ff */
[----:B------:R-:W-:-:S02]  /*1770*/  IMAD.U32 R7, RZ, RZ, UR5 ;  /* 0x00000005ff077e24 */ /* 0x000fc4000f8e00ff */
[----:B------:R-:W-:Y:S02]  /*1780*/  IMAD.MOV.U32 R8, RZ, RZ, 0x70 ;  /* 0x00000070ff087424 */ /* 0x000fe400078e00ff */
[----:B------:R-:W-:Y:S02]  /*1790*/  IMAD.MOV.U32 R12, RZ, RZ, 0x1 ;  /* 0x00000001ff0c7424 */ /* 0x000fe400078e00ff */
[----:B0-----:R-:W-:-:S07]  /*17a0*/  IMAD.MOV.U32 R13, RZ, RZ, RZ ;  /* 0x000000ffff0d7224 */ /* 0x001fce00078e00ff */
[----:B------:R-:W-:-:S07]  /*17b0*/  LEPC R20, `(.L_x_497) ;  /* 0x000000001014794e */ /* 0x000fce0000000000 */
[----:B-1---5:R-:W-:Y:S05]  /*17c0*/  CALL.ABS.NOINC R14 ;  /* 0x000000000e007343 */ /* 0x022fea0003c00000 */
.L_x_497:
[----:B------:R-:W-:Y:S05]  /*17d0*/  BSYNC B6 ;  /* 0x0000000000067941 */ /* 0x000fea0003800000 */
.L_x_496:
[----:B------:R-:W-:Y:S01]  /*17e0*/  IADD3 R0, R23, 0x10400, RZ ;  /* 0x0001040017007810 */ /* 0x000fe20007ffe0ff */
[----:B------:R-:W-:Y:S03]  /*17f0*/  BSSY B6, `(.L_x_498) ;  /* 0x0000013000067945 */ /* 0x000fe60003800000 */
[----:B------:R-:W-:-:S13]  /*1800*/  LOP3.LUT P0, RZ, R0, 0x3ff, RZ, 0xc0, !PT ;  /* 0x000003ff00ff7812 */ /* 0x000fda000780c0ff */
[----:B------:R-:W-:Y:S05]  /*1810*/  @!P0 BRA `(.L_x_499) ;  /* 0x0000000000408947 */ /* 0x000fea0003800000 */
[----:B------:R-:W-:Y:S01]  /*1820*/  MOV R0, 0x0 ;  /* 0x0000000000007802 */ /* 0x000fe20000000f00 */
[----:B------:R-:W-:Y:S01]  /*1830*/  ULDC.64 UR4, c[0x4][0x1b0] ;  /* 0x01006c0000047ab9 */ /* 0x000fe20000000a00 */
[----:B------:R-:W-:Y:S01]  /*1840*/  ULDC.64 UR6, c[0x4][0x118] ;  /* 0x0100460000067ab9 */ /* 0x000fe20000000a00 */
[----:B------:R-:W-:Y:S01]  /*1850*/  IMAD.U32 R4, RZ, RZ, UR4 ;  /* 0x00000004ff047e24 */ /* 0x000fe2000f8e00ff */
[----:B------:R0:W1:Y:S01]  /*1860*/  LDC.64 R14, c[0x4][R0] ;  /* 0x01000000000e7b82 */ /* 0x0000620000000a00 */
[----:B------:R-:W-:Y:S01]  /*1870*/  IMAD.U32 R5, RZ, RZ, UR5 ;  /* 0x00000005ff057e24 */ /* 0x000fe2000f8e00ff */
[----:B------:R-:W-:Y:S01]  /*1880*/  ULDC.64 UR4, c[0x4][0x1b8] ;  /* 0x01006e0000047ab9 */ /* 0x000fe20000000a00 */
[----:B------:R-:W-:Y:S01]  /*1890*/  IMAD.U32 R10, RZ, RZ, UR6 ;  /* 0x00000006ff0a7e24 */ /* 0x000fe2000f8e00ff */
[----:B------:R-:W-:Y:S01]  /*18a0*/  MOV R7, UR5 ;  /* 0x0000000500077c02 */ /* 0x000fe20008000f00 */
[----:B------:R-:W-:Y:S01]  /*18b0*/  IMAD.U32 R6, RZ, RZ, UR4 ;  /* 0x00000004ff067e24 */ /* 0x000fe2000f8e00ff */
[----:B------:R-:W-:Y:S01]  /*18c0*/  MOV R12, 0x1 ;  /* 0x00000001000c7802 */ /* 0x000fe20000000f00 */
[----:B------:R-:W-:-:S02]  /*18d0*/  IMAD.U32 R11, RZ, RZ, UR7 ;  /* 0x00000007ff0b7e24 */ /* 0x000fc4000f8e00ff */
[----:B------:R-:W-:Y:S02]  /*18e0*/  IMAD.MOV.U32 R8, RZ, RZ, 0x70 ;  /* 0x00000070ff087424 */ /* 0x000fe400078e00ff */
[----:B0-----:R-:W-:-:S07]  /*18f0*/  IMAD.MOV.U32 R13, RZ, RZ, RZ ;  /* 0x000000ffff0d7224 */ /* 0x001fce00078e00ff */
[----:B------:R-:W-:-:S07]  /*1900*/  LEPC R20, `(.L_x_499) ;  /* 0x000000001014794e */ /* 0x000fce0000000000 */
[----:B-1---5:R-:W-:Y:S05]  /*1910*/  CALL.ABS.NOINC R14 ;  /* 0x000000000e007343 */ /* 0x022fea0003c00000 */
.L_x_499:
[----:B------:R-:W-:Y:S05]  /*1920*/  BSYNC B6 ;  /* 0x0000000000067941 */ /* 0x000fea0003800000 */
.L_x_498:
[----:B------:R-:W2:Y:S01]  /*1930*/  LDL R34, [R1+0x2c] ;  /* 0x00002c0001227983 */ /* 0x000ea20000100800 */
[----:B------:R-:W-:Y:S01]  /*1940*/  ULDC.64 UR4, c[0x0][0x9f8] ;  /* 0x00027e0000047ab9 */ /* 0x000fe20000000a00 */
[----:B------:R-:W0:Y:S01]  /*1950*/  LDC R35, c[0x0][0x3f4] ;  /* 0x0000fd00ff237b82 */ /* 0x000e220000000800 */
[----:B------:R-:W-:Y:S01]  /*1960*/  ISETP.NE.U32.AND P0, PT, RZ, UR4, PT ;  /* 0x00000004ff007c0c */ /* 0x000fe2000bf05070 */
[----:B------:R-:W3:Y:S03]  /*1970*/  LDL R21, [R1+0x28] ;  /* 0x0000280001157983 */ /* 0x000ee60000100800 */
[----:B------:R-:W-:Y:S01]  /*1980*/  ISETP.NE.AND.EX P0, PT, RZ, UR5, PT, P0 ;  /* 0x00000005ff007c0c */ /* 0x000fe2000bf05300 */
[----:B------:R-:W4:Y:S02]  /*1990*/  LDL R20, [R1+0x24] ;  /* 0x0000240001147983 */ /* 0x000f240000100800 */
[----:B------:R-:W1:Y:S10]  /*19a0*/  LDC.64 R32, c[0x0][0x408] ;  /* 0x00010200ff207b82 */ /* 0x000e740000000a00 */
[----:B------:R-:W-:-:S04]  /*19b0*/  @P0 IADD3 R4, P1, R29, UR4, RZ ;  /* 0x000000041d040c10 */ /* 0x000fc8000ff3e0ff */
[----:B------:R-:W-:Y:S02]  /*19c0*/  @P0 IADD3.X R5, R30, UR5, RZ, P1, !PT ;  /* 0x000000051e050c10 */ /* 0x000fe40008ffe4ff */
[----:B------:R-:W1:Y:S03]  /*19d0*/  LDC.64 R30, c[0x0][0x3f8] ;  /* 0x0000fe00ff1e7b82 */ /* 0x000e660000000a00 */
[----:B------:R1:W4:Y:S01]  /*19e0*/  @P0 LDG.E R24, desc[UR36][R4.64] ;  /* 0x0000002404180981 */ /* 0x000322000c1e1900 */
[----:B------:R-:W-:Y:S01]  /*19f0*/  SHF.R.S32.HI R3, RZ, 0x1f, R219 ;  /* 0x0000001fff037819 */ /* 0x000fe200000114db */
[----:B------:R-:W-:Y:S01]  /*1a00*/  VIADD R36, R219, 0x20 ;  /* 0x00000020db247836 */ /* 0x000fe20000000000 */
[----:B0-----:R-:W-:Y:S01]  /*1a10*/  ISETP.GE.AND P0, PT, R16, R35, PT ;  /* 0x000000231000720c */ /* 0x001fe20003f06270 */
[----:B------:R-:W-:Y:S01]  /*1a20*/  IMAD.IADD R0, R28, 0x1, R27 ;  /* 0x000000011c007824 */ /* 0x000fe200078e021b */
[----:B------:R-:W-:Y:S01]  /*1a30*/  SHF.R.S32.HI R19, RZ, 0x1f, R18 ;  /* 0x0000001fff137819 */ /* 0x000fe20000011412 */
[-C--:B-1----:R-:W-:Y:S01]  /*1a40*/  IMAD R10, R3, R32.reuse, RZ ;  /* 0x00000020030a7224 */ /* 0x082fe200078e02ff */
[C---:B------:R-:W-:Y:S01]  /*1a50*/  IADD3 R37, R219.reuse, 0x40, RZ ;  /* 0x00000040db257810 */ /* 0x040fe20007ffe0ff */
[----:B------:R-:W-:Y:S01]  /*1a60*/  IMAD.SHL.U32 R36, R36, 0x80, RZ ;  /* 0x0000008024247824 */ /* 0x000fe200078e00ff */
[----:B------:R-:W-:Y:S01]  /*1a70*/  SHF.R.U32.HI R95, RZ, 0x3, R229 ;  /* 0x00000003ff5f7819 */ /* 0x000fe200000116e5 */
[----:B------:R-:W-:Y:S01]  /*1a80*/  IMAD R91, R219, R33, R10 ;  /* 0x00000021db5b7224 */ /* 0x000fe200078e020a */
[----:B------:R-:W-:Y:S01]  /*1a90*/  SHF.L.U64.HI R27, R32, 0x5, R33 ;  /* 0x00000005201b7819 */ /* 0x000fe20000010221 */
[----:B------:R-:W-:Y:S01]  /*1aa0*/  IMAD.SHL.U32 R37, R37, 0x80, RZ ;  /* 0x0000008025257824 */ /* 0x000fe200078e00ff */
[----:B------:R-:W-:Y:S01]  /*1ab0*/  LOP3.LUT R36, R36, 0x380, RZ, 0xc0, !PT ;  /* 0x0000038024247812 */ /* 0x000fe200078ec0ff */
[----:B------:R-:W-:Y:S01]  /*1ac0*/  IMAD.WIDE.U32 R10, R219, R32, R16 ;  /* 0x00000020db0a7225 */ /* 0x000fe200078e0010 */
[----:B------:R-:W-:-:S02]  /*1ad0*/  SHF.L.U64.HI R28, R32, 0x6, R33 ;  /* 0x00000006201c7819 */ /* 0x000fc40000010221 */
[----:B------:R-:W-:Y:S01]  /*1ae0*/  SHF.R.U32.HI R97, RZ, 0x3, R36 ;  /* 0x00000003ff617819 */ /* 0x000fe20000011624 */
[----:B------:R-:W-:Y:S01]  /*1af0*/  IMAD.MOV.U32 R90, RZ, RZ, R10 ;  /* 0x000000ffff5a7224 */ /* 0x000fe200078e000a */
[----:B------:R-:W-:Y:S01]  /*1b00*/  LOP3.LUT R37, R37, 0x380, RZ, 0xc0, !PT ;  /* 0x0000038025257812 */ /* 0x000fe200078ec0ff */
[-C--:B------:R-:W-:Y:S01]  /*1b10*/  IMAD R6, R3, R30.reuse, RZ ;  /* 0x0000001e03067224 */ /* 0x080fe200078e02ff */
[----:B------:R-:W-:Y:S01]  /*1b20*/  SEL R3, R35, RZ, P0 ;  /* 0x000000ff23037207 */ /* 0x000fe20000000000 */
[C---:B------:R-:W-:Y:S01]  /*1b30*/  IMAD.WIDE.U32 R4, R219.reuse, R30, R18 ;  /* 0x0000001edb047225 */ /* 0x040fe200078e0012 */
[----:B------:R-:W-:Y:S02]  /*1b40*/  SHF.R.U32.HI R96, RZ, 0x3, R37 ;  /* 0x00000003ff607819 */ /* 0x000fe40000011625 */
[----:B------:R-:W-:Y:S01]  /*1b50*/  SHF.L.U64.HI R29, R32, 0x7, R33 ;  /* 0x00000007201d7819 */ /* 0x000fe20000010221 */
[----:B------:R-:W-:Y:S01]  /*1b60*/  IMAD.IADD R3, R16, 0x1, R3 ;  /* 0x0000000110037824 */ /* 0x000fe200078e0203 */
[----:B------:R-:W-:Y:S01]  /*1b70*/  MOV R84, R4 ;  /* 0x0000000400547202 */ /* 0x000fe20000000f00 */
[----:B------:R-:W-:-:S02]  /*1b80*/  IMAD R87, R219, R31, R6 ;  /* 0x0000001fdb577224 */ /* 0x000fc400078e0206 */
[----:B------:R-:W-:Y:S01]  /*1b90*/  IMAD.WIDE.U32 R6, R219, R32, R18 ;  /* 0x00000020db067225 */ /* 0x000fe200078e0012 */
[----:B------:R-:W-:-:S03]  /*1ba0*/  SHF.R.S32.HI R4, RZ, 0x1f, R3 ;  /* 0x0000001fff047819 */ /* 0x000fc60000011403 */
[----:B------:R-:W-:Y:S01]  /*1bb0*/  IMAD.MOV.U32 R88, RZ, RZ, R6 ;  /* 0x000000ffff587224 */ /* 0x000fe200078e0006 */
[CC--:B------:R-:W-:Y:S01]  /*1bc0*/  LEA.HI R12, R4.reuse, R3.reuse, RZ, 0x4 ;  /* 0x00000003040c7211 */ /* 0x0c0fe200078f20ff */
[----:B------:R-:W-:Y:S01]  /*1bd0*/  IMAD.IADD R89, R7, 0x1, R91 ;  /* 0x0000000107597824 */ /* 0x000fe200078e025b */
[----:B------:R-:W-:Y:S01]  /*1be0*/  LEA.HI R3, R4, R3, RZ, 0x7 ;  /* 0x0000000304037211 */ /* 0x000fe200078f38ff */
[-C--:B------:R-:W-:Y:S01]  /*1bf0*/  IMAD.WIDE.U32 R8, R219, R30.reuse, R16 ;  /* 0x0000001edb087225 */ /* 0x080fe200078e0010 */
[--C-:B------:R-:W-:Y:S02]  /*1c00*/  LOP3.LUT R6, R36, 0x70, R12.reuse, 0xf8, !PT ;  /* 0x0000007024067812 */ /* 0x100fe400078ef80c */
[----:B------:R-:W-:Y:S01]  /*1c10*/  SHF.L.U32 R4, R3, 0x7, RZ ;  /* 0x0000000703047819 */ /* 0x000fe200000006ff */
[----:B------:R-:W-:Y:S01]  /*1c20*/  IMAD.IADD R91, R91, 0x1, R11 ;  /* 0x000000015b5b7824 */ /* 0x000fe200078e020b */
[----:B------:R-:W-:Y:S01]  /*1c30*/  LOP3.LUT R3, R227, 0x70, R12, 0xf8, !PT ;  /* 0x00000070e3037812 */ /* 0x000fe200078ef80c */
[----:B------:R-:W-:Y:S01]  /*1c40*/  IMAD.IADD R85, R5, 0x1, R87 ;  /* 0x0000000105557824 */ /* 0x000fe200078e0257 */
[----:B------:R-:W-:Y:S01]  /*1c50*/  LOP3.LUT R7, R4, 0xffffc000, RZ, 0xc0, !PT ;  /* 0xffffc00004077812 */ /* 0x000fe200078ec0ff */
[----:B------:R-:W-:Y:S01]  /*1c60*/  IMAD.MOV.U32 R86, RZ, RZ, R8 ;  /* 0x000000ffff567224 */ /* 0x000fe200078e0008 */
[----:B------:R-:W-:Y:S01]  /*1c70*/  LOP3.LUT R4, R6, R97, RZ, 0x3c, !PT ;  /* 0x0000006106047212 */ /* 0x000fe200078e3cff */
[----:B-----5:R-:W-:Y:S01]  /*1c80*/  IMAD.WIDE.U32 R84, R83, R30, R84 ;  /* 0x0000001e53547225 */ /* 0x020fe200078e0054 */
[----:B------:R-:W-:-:S02]  /*1c90*/  SHF.R.U32.HI R36, RZ, 0x3, R227 ;  /* 0x00000003ff247819 */ /* 0x000fc400000116e3 */
[----:B------:R-:W-:Y:S01]  /*1ca0*/  SHF.R.S32.HI R11, RZ, 0x1f, R83 ;  /* 0x0000001fff0b7819 */ /* 0x000fe20000011453 */
[----:B------:R-:W-:Y:S01]  /*1cb0*/  IMAD.WIDE.U32 R88, R83, R32, R88 ;  /* 0x0000002053587225 */ /* 0x000fe200078e0058 */
[----:B------:R-:W-:Y:S02]  /*1cc0*/  LOP3.LUT R3, R3, R36, RZ, 0x3c, !PT ;  /* 0x0000002403037212 */ /* 0x000fe400078e3cff */
[--C-:B------:R-:W-:Y:S01]  /*1cd0*/  LOP3.LUT R5, R37, 0x70, R12.reuse, 0xf8, !PT ;  /* 0x0000007025057812 */ /* 0x100fe200078ef80c */
[----:B------:R-:W-:Y:S01]  /*1ce0*/  IMAD R10, R11, R30, RZ ;  /* 0x0000001e0b0a7224 */ /* 0x000fe200078e02ff */
[----:B------:R-:W-:Y:S01]  /*1cf0*/  LOP3.LUT R8, R229, 0x70, R12, 0xf8, !PT ;  /* 0x00000070e5087812 */ /* 0x000fe200078ef80c */
[----:B------:R-:W-:Y:S01]  /*1d00*/  IMAD R14, R11, R32, RZ ;  /* 0x000000200b0e7224 */ /* 0x000fe200078e02ff */
[----:B------:R-:W-:Y:S01]  /*1d10*/  IADD3 R87, R87, R9, RZ ;  /* 0x0000000957577210 */ /* 0x000fe20007ffe0ff */
[----:B------:R-:W-:Y:S01]  /*1d20*/  IMAD R37, R83, R31, R10 ;  /* 0x0000001f53257224 */ /* 0x000fe200078e020a */
[----:B------:R-:W-:Y:S01]  /*1d30*/  LOP3.LUT R6, R5, R96, RZ, 0x3c, !PT ;  /* 0x0000006005067212 */ /* 0x000fe200078e3cff */
[C---:B------:R-:W-:Y:S01]  /*1d40*/  IMAD R11, R83.reuse, R33, R14 ;  /* 0x00000021530b7224 */ /* 0x040fe200078e020e */
[----:B------:R-:W-:Y:S01]  /*1d50*/  LOP3.LUT R8, R8, R95, RZ, 0x3c, !PT ;  /* 0x0000005f08087212 */ /* 0x000fe200078e3cff */
[----:B------:R-:W-:Y:S01]  /*1d60*/  IMAD.WIDE.U32 R86, R83, R30, R86 ;  /* 0x0000001e53567225 */ /* 0x000fe200078e0056 */
[----:B------:R-:W-:-:S02]  /*1d70*/  LOP3.LUT R39, R12, 0xfffffff0, RZ, 0xc0, !PT ;  /* 0xfffffff00c277812 */ /* 0x000fc400078ec0ff */
[-C--:B------:R-:W-:Y:S01]  /*1d80*/  IADD3 R3, R3, R7.reuse, R228 ;  /* 0x0000000703037210 */ /* 0x080fe20007ffe0e4 */
[----:B------:R-:W-:Y:S01]  /*1d90*/  IMAD.WIDE.U32 R90, R83, R32, R90 ;  /* 0x00000020535a7225 */ /* 0x000fe200078e005a */
[C---:B------:R-:W-:Y:S02]  /*1da0*/  SHF.L.U64.HI R9, R30.reuse, 0x7, R31 ;  /* 0x000000071e097819 */ /* 0x040fe4000001021f */
[----:B------:R-:W-:Y:S01]  /*1db0*/  SHF.R.S32.HI R33, RZ, 0x1f, R222 ;  /* 0x0000001fff217819 */ /* 0x000fe200000114de */
[----:B------:R-:W-:Y:S01]  /*1dc0*/  IMAD.SHL.U32 R10, R30, 0x20, RZ ;  /* 0x000000201e0a7824 */ /* 0x000fe200078e00ff */
[----:B------:R-:W-:Y:S01]  /*1dd0*/  SHF.R.S32.HI R41, RZ, 0x4, R12 ;  /* 0x00000004ff297819 */ /* 0x000fe2000001140c */
[----:B------:R-:W-:Y:S01]  /*1de0*/  IMAD.SHL.U32 R35, R35, 0x2, RZ ;  /* 0x0000000223237824 */ /* 0x000fe200078e00ff */
[----:B------:R-:W-:Y:S01]  /*1df0*/  SHF.R.S32.HI R43, RZ, 0x1f, R39 ;  /* 0x0000001fff2b7819 */ /* 0x000fe20000011427 */
[----:B------:R-:W-:Y:S02]  /*1e00*/  IMAD.IADD R38, R89, 0x1, R11 ;  /* 0x0000000159267824 */ /* 0x000fe400078e020b */
[----:B------:R-:W-:Y:S01]  /*1e10*/  IMAD.IADD R40, R11, 0x1, R91 ;  /* 0x000000010b287824 */ /* 0x000fe200078e025b */
[----:B--2---:R-:W-:-:S02]  /*1e20*/  IADD3 R4, R4, R7, R34 ;  /* 0x0000000704047210 */ /* 0x004fc40007ffe022 */
[----:B------:R-:W0:Y:S01]  /*1e30*/  S2R R34, SR_TID.X ;  /* 0x0000000000227919 */ /* 0x000e220000002100 */
[-C--:B---3--:R-:W-:Y:S01]  /*1e40*/  IADD3 R5, R6, R7.reuse, R21 ;  /* 0x0000000706057210 */ /* 0x088fe20007ffe015 */
[----:B------:R-:W-:Y:S01]  /*1e50*/  IMAD.SHL.U32 R21, R30, 0x80, RZ ;  /* 0x000000801e157824 */ /* 0x000fe200078e00ff */
[----:B----4-:R-:W-:Y:S01]  /*1e60*/  IADD3 R6, R8, R7, R20 ;  /* 0x0000000708067210 */ /* 0x010fe20007ffe014 */
[C---:B------:R-:W-:Y:S01]  /*1e70*/  IMAD.SHL.U32 R20, R30.reuse, 0x40, RZ ;  /* 0x000000401e147824 */ /* 0x040fe200078e00ff */
[C-C-:B------:R-:W-:Y:S02]  /*1e80*/  SHF.L.U64.HI R7, R30.reuse, 0x5, R31.reuse ;  /* 0x000000051e077819 */ /* 0x140fe4000001021f */
[----:B------:R-:W-:Y:S01]  /*1e90*/  SHF.L.U64.HI R8, R30, 0x6, R31 ;  /* 0x000000061e087819 */ /* 0x000fe2000001021f */
[C---:B------:R-:W-:Y:S01]  /*1ea0*/  IMAD.SHL.U32 R31, R32.reuse, 0x40, RZ ;  /* 0x00000040201f7824 */ /* 0x040fe200078e00ff */
[C---:B------:R-:W-:Y:S02]  /*1eb0*/  SHF.L.U32 R30, R32.reuse, 0x5, RZ ;  /* 0x00000005201e7819 */ /* 0x040fe400000006ff */
[----:B------:R-:W-:-:S02]  /*1ec0*/  SHF.L.U32 R32, R32, 0x7, RZ ;  /* 0x0000000720207819 */ /* 0x000fc400000006ff */
[----:B------:R-:W-:Y:S02]  /*1ed0*/  SHF.R.S32.HI R42, RZ, 0x1f, R24 ;  /* 0x0000001fff2a7819 */ /* 0x000fe40000011418 */
[----:B0-----:R-:W-:Y:S01]  /*1ee0*/  SHF.R.U32.HI R36, RZ, 0x7, R34 ;  /* 0x00000007ff247819 */ /* 0x001fe20000011622 */
[----:B------:R-:W-:-:S03]  /*1ef0*/  VIADD R34, R34, 0xffffff80 ;  /* 0xffffff8022227836 */ /* 0x000fc60000000000 */
[C---:B------:R-:W-:Y:S01]  /*1f00*/  ISETP.NE.AND P6, PT, R36.reuse, 0x1, PT ;  /* 0x000000012400780c */ /* 0x040fe20003fc5270 */
[----:B------:R-:W-:Y:S01]  /*1f10*/  VIADD R94, R36, 0x8 ;  /* 0x00000008245e7836 */ /* 0x000fe20000000000 */
[----:B------:R-:W-:Y:S02]  /*1f20*/  SHF.R.S32.HI R13, RZ, 0x1f, R34 ;  /* 0x0000001fff0d7819 */ /* 0x000fe40000011422 */
[----:B------:R-:W-:Y:S01]  /*1f30*/  IADD3 R36, R85, R37, RZ ;  /* 0x0000002555247210 */ /* 0x000fe20007ffe0ff */
[----:B------:R-:W-:Y:S01]  /*1f40*/  IMAD.IADD R37, R37, 0x1, R87 ;  /* 0x0000000125257824 */ /* 0x000fe200078e0257 */
[----:B------:R-:W-:-:S04]  /*1f50*/  LEA.HI R13, R13, R34, RZ, 0x3 ;  /* 0x000000220d0d7211 */ /* 0x000fc800078f18ff */
[----:B------:R-:W-:-:S03]  /*1f60*/  LOP3.LUT R13, R13, 0xfffffff8, RZ, 0xc0, !PT ;  /* 0xfffffff80d0d7812 */ /* 0x000fc600078ec0ff */
[----:B------:R-:W-:Y:S05]  /*1f70*/  @!P6 WARPSYNC.ALL ;  /* 0x000000000000e948 */ /* 0x000fea0003800000 */
[----:B------:R-:W-:Y:S01]  /*1f80*/  ULDC UR4, c[0x0][0x2f4] ;  /* 0x0000bd0000047ab9 */ /* 0x000fe20000000800 */
[----:B------:R-:W-:Y:S01]  /*1f90*/  IMAD.IADD R13, R34, 0x1, -R13 ;  /* 0x00000001220d7824 */ /* 0x000fe200078e0a0d */
[----:B------:R-:W-:Y:S01]  /*1fa0*/  @!P6 BAR.SYNC.DEFER_BLOCKING 0x9, 0x100 ;  /* 0x024400000000eb1d */ /* 0x000fe20000010000 */
[----:B------:R-:W-:Y:S02]  /*1fb0*/  ISETP.GE.AND P2, PT, R22, UR4, PT ;  /* 0x0000000416007c0c */ /* 0x000fe4000bf46270 */
[----:B------:R-:W-:Y:S01]  /*1fc0*/  IMAD R34, R13, 0x20, R219 ;  /* 0x000000200d227824 */ /* 0x000fe200078e02db */
[----:B------:R-:W-:-:S02]  /*1fd0*/  ISETP.GE.AND P1, PT, R16, UR4, PT ;  /* 0x0000000410007c0c */ /* 0x000fc4000bf26270 */
[----:B------:R-:W-:-:S11]  /*1fe0*/  P2R R81, PR, RZ, 0x4 ;  /* 0x00000004ff517803 */ /* 0x000fd60000000000 */
.L_x_595:
[----:B0-----:R-:W0:Y:S01]  /*1ff0*/  LDC R99, c[0x0][0x430] ;  /* 0x00010c00ff637b82 */ /* 0x001e220000000800 */
[----:B------:R-:W-:Y:S01]  /*2000*/  IADD3 R26, R26, -0x1, RZ ;  /* 0xffffffff1a1a7810 */ /* 0x000fe20007ffe0ff */
[----:B------:R-:W-:-:S04]  /*2010*/  IMAD.MOV.U32 R98, RZ, RZ, RZ ;  /* 0x000000ffff627224 */ /* 0x000fc800078e00ff */
[----:B------:R-:W-:Y:S02]  /*2020*/  IMAD R11, R26, 0x80, R34 ;  /* 0x000000801a0b7824 */ /* 0x000fe400078e0222 */
[----:B-1----:R-:W1:Y:S02]  /*2030*/  LDC R104, c[0x0][0x3f4] ;  /* 0x0000fd00ff687b82 */ /* 0x002e640000000800 */
[----:B------:R-:W-:Y:S01]  /*2040*/  IMAD.IADD R45, R0, 0x1, R11 ;  /* 0x00000001002d7824 */ /* 0x000fe200078e020b */
[----:B------:R-:W-:-:S03]  /*2050*/  ISETP.GE.AND P2, PT, R11, R2, PT ;  /* 0x000000020b00720c */ /* 0x000fc60003f46270 */
[----:B------:R-:W-:Y:S01]  /*2060*/  IMAD.MOV.U32 R11, RZ, RZ, R45 ;  /* 0x000000ffff0b7224 */ /* 0x000fe200078e002d */
[----:B------:R-:W-:Y:S02]  /*2070*/  ISETP.GT.OR P2, PT, R34, 0x7f, P2 ;  /* 0x0000007f2200780c */ /* 0x000fe40001744670 */
[----:B0-----:R-:W-:-:S11]  /*2080*/  ISETP.NE.AND P3, PT, R99, 0x1, PT ;  /* 0x000000016300780c */ /* 0x001fd60003f65270 */
[----:B------:R-:W0:Y:S08]  /*2090*/  @!P2 LDC.64 R14, c[0x0][0x428] ;  /* 0x00010a00ff0eab82 */ /* 0x000e300000000a00 */
[----:B--2---:R-:W2:Y:S08]  /*20a0*/  @!P2 LDC.64 R46, c[0x0][0x418] ;  /* 0x00010600ff2eab82 */ /* 0x004eb00000000a00 */
[----:B------:R-:W3:Y:S08]  /*20b0*/  @P3 LDC R12, c[0x0][0x434] ;  /* 0x00010d00ff0c3b82 */ /* 0x000ef00000000800 */
[----:B------:R-:W4:Y:S01]  /*20c0*/  @P3 LDC R13, c[0x0][0x438] ;  /* 0x00010e00ff0d3b82 */ /* 0x000f220000000800 */
[----:B---3--:R-:W-:-:S05]  /*20d0*/  @P3 IMAD.HI.U32 R12, R45, R12, RZ ;  /* 0x0000000c2d0c3227 */ /* 0x008fca00078e00ff */
[----:B----4-:R-:W-:Y:S01]  /*20e0*/  @P3 SHF.R.U32.HI R11, RZ, R13, R12 ;  /* 0x0000000dff0b3219 */ /* 0x010fe2000001160c */
[----:B0-----:R-:W-:-:S03]  /*20f0*/  @!P2 IMAD R12, R42, R14, RZ ;  /* 0x0000000e2a0ca224 */ /* 0x001fc600078e02ff */
[----:B------:R-:W-:Y:S01]  /*2100*/  @!P2 SHF.R.S32.HI R13, RZ, 0x1f, R11 ;  /* 0x0000001fff0da819 */ /* 0x000fe2000001140b */
[----:B------:R-:W-:Y:S01]  /*2110*/  @!P2 IMAD R15, R24, R15, R12 ;  /* 0x0000000f180fa224 */ /* 0x000fe200078e020c */
[----:B------:R-:W-:-:S05]  /*2120*/  @!P2 MOV R12, R11 ;  /* 0x0000000b000ca202 */ /* 0x000fca0000000f00 */
[----:B------:R-:W-:-:S04]  /*2130*/  @!P2 IMAD.WIDE.U32 R12, R24, R14, R12 ;  /* 0x0000000e180ca225 */ /* 0x000fc800078e000c */
[----:B------:R-:W-:Y:S01]  /*2140*/  @!P2 IMAD.IADD R13, R13, 0x1, R15 ;  /* 0x000000010d0da824 */ /* 0x000fe200078e020f */
[----:B--2---:R-:W-:-:S04]  /*2150*/  @!P2 LEA R14, P3, R12, R46, 0x2 ;  /* 0x0000002e0c0ea211 */ /* 0x004fc800078610ff */
[----:B------:R-:W-:Y:S02]  /*2160*/  @!P2 LEA.HI.X R15, R12, R47, R13, 0x2, P3 ;  /* 0x0000002f0c0fa211 */ /* 0x000fe400018f140d */
[----:B------:R-:W-:-:S03]  /*2170*/  SHF.R.U32.HI R44, RZ, 0x3, R227 ;  /* 0x00000003ff2c7819 */ /* 0x000fc600000116e3 */
[----:B------:R0:W5:Y:S01]  /*2180*/  @!P2 LDG.E R98, desc[UR36][R14.64] ;  /* 0x000000240e62a981 */ /* 0x000162000c1e1900 */
[----:B-1----:R-:W-:Y:S01]  /*2190*/  ISETP.GE.AND P2, PT, R104, 0x1, PT ;  /* 0x000000016800780c */ /* 0x002fe20003f46270 */
[----:B------:R-:W-:Y:S01]  /*21a0*/  IMAD.MOV R12, RZ, RZ, -R11 ;  /* 0x000000ffff0c7224 */ /* 0x000fe200078e0a0b */
[----:B------:R-:W-:Y:S01]  /*21b0*/  LOP3.LUT R13, R227, 0x70, R16, 0xf8, !PT ;  /* 0x00000070e30d7812 */ /* 0x000fe200078ef810 */
[----:B------:R-:W-:Y:S05]  /*21c0*/  YIELD ;  /* 0x0000000000007946 */ /* 0x000fea0003800000 */
[----:B------:R-:W-:Y:S01]  /*21d0*/  LOP3.LUT R13, R228, R13, R44, 0xf6, !PT ;  /* 0x0000000de40d7212 */ /* 0x000fe200078ef62c */
[----:B------:R-:W-:Y:S01]  /*21e0*/  BSSY B0, `(.L_x_500) ;  /* 0x0000965000007945 */ /* 0x000fe20003800000 */
[----:B------:R-:W-:Y:S01]  /*21f0*/  ISETP.GT.AND P3, PT, R26, R25, PT ;  /* 0x000000191a00720c */ /* 0x000fe20003f64270 */
[----:B------:R-:W-:Y:S01]  /*2200*/  IMAD R99, R99, R12, R45 ;  /* 0x0000000c63637224 */ /* 0x000fe200078e022d */
[----:B------:R-:W-:-:S02]  /*2210*/  LEA R92, R216, R13, 0xf ;  /* 0x0000000dd85c7211 */ /* 0x000fc400078e78ff */
[----:B------:R-:W-:-:S03]  /*2220*/  P2R R82, PR, RZ, 0x8 ;  /* 0x00000008ff527803 */ /* 0x000fc60000000000 */
[----:B------:R-:W-:Y:S01]  /*2230*/  IMAD.IADD R92, R23, 0x1, R92 ;  /* 0x00000001175c7824 */ /* 0x000fe200078e025c */
[----:B0-----:R-:W-:Y:S06]  /*2240*/  @!P2 BRA `(.L_x_501) ;  /* 0x0000008c00d0a947 */ /* 0x001fec0003800000 */
[----:B------:R-:W-:Y:S01]  /*2250*/  SHF.R.S32.HI R100, RZ, 0x1f, R99 ;  /* 0x0000001fff647819 */ /* 0x000fe20000011463 */
[----:B------:R-:W-:Y:S01]  /*2260*/  ULDC.64 UR4, c[0x0][0x300] ;  /* 0x0000c00000047ab9 */ /* 0x000fe20000000a00 */
[----:B-----5:R-:W-:Y:S01]  /*2270*/  SHF.R.S32.HI R101, RZ, 0x1f, R98 ;  /* 0x0000001fff657819 */ /* 0x020fe20000011462 */
[----:B------:R-:W-:Y:S01]  /*2280*/  IMAD.WIDE.U32 R12, R99, UR4, RZ ;  /* 0x00000004630c7c25 */ /* 0x000fe2000f8e00ff */
[----:B------:R-:W-:Y:S02]  /*2290*/  ULDC.U8 UR6, c[0x0][0x410] ;  /* 0x0001040000067ab9 */ /* 0x000fe40000000000 */
[----:B------:R-:W-:Y:S01]  /*22a0*/  ISETP.NE.AND P2, PT, RZ, UR6, PT ;  /* 0x00000006ff007c0c */ /* 0x000fe2000bf45270 */
[----:B------:R-:W-:Y:S02]  /*22b0*/  IMAD R14, R100, UR4, RZ ;  /* 0x00000004640e7c24 */ /* 0x000fe4000f8e02ff */
[-C--:B------:R-:W-:Y:S02]  /*22c0*/  IMAD R44, R29, R26.reuse, RZ ;  /* 0x0000001a1d2c7224 */ /* 0x080fe400078e02ff */
[----:B------:R-:W-:Y:S01]  /*22d0*/  IMAD R11, R99, UR5, R14 ;  /* 0x00000005630b7c24 */ /* 0x000fe2000f8e020e */
[----:B------:R-:W-:Y:S01]  /*22e0*/  ULDC.64 UR4, c[0x0][0x310] ;  /* 0x0000c40000047ab9 */ /* 0x000fe20000000a00 */
[----:B------:R-:W-:-:S02]  /*22f0*/  IMAD R14, R9, R26, RZ ;  /* 0x0000001a090e7224 */ /* 0x000fc400078e02ff */
[----:B------:R-:W-:Y:S02]  /*2300*/  IMAD R15, R101, UR4, RZ ;  /* 0x00000004650f7c24 */ /* 0x000fe4000f8e02ff */
[----:B------:R-:W-:Y:S01]  /*2310*/  IMAD.IADD R13, R13, 0x1, R11 ;  /* 0x000000010d0d7824 */ /* 0x000fe200078e020b */
[----:B------:R-:W-:Y:S01]  /*2320*/  SHF.R.S32.HI R11, RZ, 0x1f, R26 ;  /* 0x0000001fff0b7819 */ /* 0x000fe2000001141a */
[C---:B------:R-:W-:Y:S02]  /*2330*/  IMAD R15, R98.reuse, UR5, R15 ;  /* 0x00000005620f7c24 */ /* 0x040fe4000f8e020f */
[----:B------:R-:W-:Y:S01]  /*2340*/  IMAD.WIDE.U32 R12, R98, UR4, R12 ;  /* 0x00000004620c7c25 */ /* 0x000fe2000f8e000c */
[----:B------:R-:W-:-:S03]  /*2350*/  ULDC.64 UR4, c[0x0][0x308] ;  /* 0x0000c20000047ab9 */ /* 0x000fc60000000a00 */
[----:B------:R-:W-:Y:S02]  /*2360*/  IMAD.IADD R13, R13, 0x1, R15 ;  /* 0x000000010d0d7824 */ /* 0x000fe400078e020f */
[----:B------:R-:W-:Y:S02]  /*2370*/  IMAD R15, R33, UR4, RZ ;  /* 0x00000004210f7c24 */ /* 0x000fe4000f8e02ff */
[C---:B------:R-:W-:Y:S02]  /*2380*/  IMAD R47, R11.reuse, R21, R14 ;  /* 0x000000150b2f7224 */ /* 0x040fe400078e020e */
[----:B------:R-:W-:Y:S02]  /*2390*/  IMAD R11, R11, R32, R44 ;  /* 0x000000200b0b7224 */ /* 0x000fe400078e022c */
[----:B------:R-:W-:-:S04]  /*23a0*/  IMAD.WIDE.U32 R44, R222, UR4, R12 ;  /* 0x00000004de2c7c25 */ /* 0x000fc8000f8e000c */
[----:B------:R-:W-:Y:S01]  /*23b0*/  IMAD R107, R222, UR5, R15 ;  /* 0x00000005de6b7c24 */ /* 0x000fe2000f8e020f */
[----:B------:R-:W-:Y:S01]  /*23c0*/  ULDC.64 UR4, c[0x0][0x2e8] ;  /* 0x0000ba0000047ab9 */ /* 0x000fe20000000a00 */
[----:B------:R-:W-:Y:S01]  /*23d0*/  IMAD R102, R26, -0x80, R2 ;  /* 0xffffff801a667824 */ /* 0x000fe200078e0202 */
[----:B------:R-:W-:Y:S01]  /*23e0*/  IADD3 R106, P3, R44, UR4, RZ ;  /* 0x000000042c6a7c10 */ /* 0x000fe2000ff7e0ff */
[----:B------:R-:W-:-:S03]  /*23f0*/  IMAD.WIDE.U32 R12, R21, R26, RZ ;  /* 0x0000001a150c7225 */ /* 0x000fc600078e00ff */
[----:B------:R-:W-:Y:S01]  /*2400*/  IADD3.X R107, R45, UR5, R107, P3, !PT ;  /* 0x000000052d6b7c10 */ /* 0x000fe20009ffe46b */
[----:B------:R-:W-:Y:S01]  /*2410*/  IMAD.WIDE.U32 R14, R32, R26, RZ ;  /* 0x0000001a200e7225 */ /* 0x000fe200078e00ff */
[----:B------:R-:W-:Y:S02]  /*2420*/  VIMNMX R102, R102, 0x80, PT ;  /* 0x0000008066667848 */ /* 0x000fe40003fe0100 */
[----:B------:R-:W-:Y:S01]  /*2430*/  IADD3 R103, R13, R47, RZ ;  /* 0x0000002f0d677210 */ /* 0x000fe20007ffe0ff */
[----:B------:R-:W-:Y:S01]  /*2440*/  IMAD.IADD R105, R15, 0x1, R11 ;  /* 0x000000010f697824 */ /* 0x000fe200078e020b */
[----:B------:R-:W-:Y:S06]  /*2450*/  @!P2 BRA `(.L_x_502) ;  /* 0x000000440078a947 */ /* 0x000fec0003800000 */
[----:B------:R-:W-:Y:S01]  /*2460*/  ISETP.GE.AND P2, PT, R219, R102, PT ;  /* 0x00000066db00720c */ /* 0x000fe20003f46270 */
[----:B------:R-:W-:Y:S01]  /*2470*/  BSSY B1, `(.L_x_503) ;  /* 0x0000018000017945 */ /* 0x000fe20003800000 */
[----:B------:R-:W-:Y:S02]  /*2480*/  CS2R R60, SRZ ;  /* 0x00000000003c7805 */ /* 0x000fe4000001ff00 */
[----:B------:R-:W-:Y:S02]  /*2490*/  CS2R R68, SRZ ;  /* 0x0000000000447805 */ /* 0x000fe4000001ff00 */
[----:B------:R-:W-:Y:S02]  /*24a0*/  CS2R R72, SRZ ;  /* 0x0000000000487805 */ /* 0x000fe4000001ff00 */
[----:B------:R-:W-:Y:S02]  /*24b0*/  P2R R122, PR, RZ, 0x4 ;  /* 0x00000004ff7a7803 */ /* 0x000fe40000000000 */
[----:B------:R-:W-:-:S02]  /*24c0*/  CS2R R70, SRZ ;  /* 0x0000000000467805 */ /* 0x000fc4000001ff00 */
[----:B------:R-:W-:Y:S01]  /*24d0*/  CS2R R74, SRZ ;  /* 0x00000000004a7805 */ /* 0x000fe2000001ff00 */
[----:B------:R-:W-:Y:S06]  /*24e0*/  @P2 BRA `(.L_x_504) ;  /* 0x0000000000402947 */ /* 0x000fec0003800000 */
[----:B------:R-:W-:Y:S01]  /*24f0*/  ULDC.64 UR4, c[0x0][0x3e8] ;  /* 0x0000fa0000047ab9 */ /* 0x000fe20000000a00 */
[----:B------:R-:W-:Y:S02]  /*2500*/  CS2R R72, SRZ ;  /* 0x0000000000487805 */ /* 0x000fe4000001ff00 */
[----:B------:R-:W-:Y:S02]  /*2510*/  IADD3 R44, P2, P3, R84, UR4, R12 ;  /* 0x00000004542c7c10 */ /* 0x000fe4000fb5e00c */
[----:B------:R-:W-:Y:S02]  /*2520*/  CS2R R74, SRZ ;  /* 0x00000000004a7805 */ /* 0x000fe4000001ff00 */
[----:B------:R-:W-:Y:S01]  /*2530*/  IADD3.X R45, R36, UR5, R103, P2, P3 ;  /* 0x00000005242d7c10 */ /* 0x000fe200097e6467 */
[----:B------:R-:W-:Y:S02]  /*2540*/  ULDC.64 UR4, c[0x0][0x400] ;  /* 0x0001000000047ab9 */ /* 0x000fe40000000a00 */
[----:B------:R-:W-:-:S04]  /*2550*/  IADD3 R46, P2, P3, R88, UR4, R14 ;  /* 0x00000004582e7c10 */ /* 0x000fc8000fb5e00e */
[----:B------:R-:W-:Y:S02]  /*2560*/  IADD3.X R47, R38, UR5, R105, P2, P3 ;  /* 0x00000005262f7c10 */ /* 0x000fe400097e6469 */
[----:B------:R-:W-:Y:S02]  /*2570*/  ISETP.GE.AND P2, PT, R18, R104, PT ;  /* 0x000000681200720c */ /* 0x000fe40003f46270 */
[----:B------:R-:W-:Y:S02]  /*2580*/  CS2R R68, SRZ ;  /* 0x0000000000447805 */ /* 0x000fe4000001ff00 */
[----:B------:R-:W-:-:S09]  /*2590*/  CS2R R70, SRZ ;  /* 0x0000000000467805 */ /* 0x000fd2000001ff00 */
[----:B------:R0:W5:Y:S04]  /*25a0*/  @!P2 LDG.E.64 R72, desc[UR36][R44.64] ;  /* 0x000000242c48a981 */ /* 0x000168000c1e1b00 */
[----:B------:R0:W5:Y:S01]  /*25b0*/  @!P2 LDG.E.64 R74, desc[UR36][R46.64] ;  /* 0x000000242e4aa981 */ /* 0x000162000c1e1b00 */
[----:B------:R-:W-:-:S13]  /*25c0*/  ISETP.GE.AND P2, PT, R218, R104, PT ;  /* 0x00000068da00720c */ /* 0x000fda0003f46270 */
[----:B------:R0:W5:Y:S04]  /*25d0*/  @!P2 LDG.E.64 R68, desc[UR36][R44.64+0x40] ;  /* 0x000040242c44a981 */ /* 0x000168000c1e1b00 */
[----:B------:R0:W5:Y:S02]  /*25e0*/  @!P2 LDG.E.64 R70, desc[UR36][R46.64+0x40] ;  /* 0x000040242e46a981 */ /* 0x000164000c1e1b00 */
.L_x_504:
[----:B------:R-:W-:Y:S05]  /*25f0*/  BSYNC B1 ;  /* 0x0000000000017941 */ /* 0x000fea0003800000 */
.L_x_503:
[----:B------:R-:W-:Y:S01]  /*2600*/  VIADD R11, R219, 0x20 ;  /* 0x00000020db0b7836 */ /* 0x000fe20000000000 */
[----:B------:R-:W-:Y:S01]  /*2610*/  BSSY B1, `(.L_x_505) ;  /* 0x0000024000017945 */ /* 0x000fe20003800000 */
[----:B------:R-:W-:Y:S02]  /*2620*/  CS2R R64, SRZ ;  /* 0x0000000000407805 */ /* 0x000fe4000001ff00 */
[----:B------:R-:W-:Y:S02]  /*2630*/  CS2R R62, SRZ ;  /* 0x00000000003e7805 */ /* 0x000fe4000001ff00 */
[----:B0-----:R-:W-:Y:S02]  /*2640*/  CS2R R44, SRZ ;  /* 0x00000000002c7805 */ /* 0x001fe4000001ff00 */
[----:B------:R-:W-:Y:S02]  /*2650*/  ISETP.GE.AND P2, PT, R11, R102, PT ;  /* 0x000000660b00720c */ /* 0x000fe40003f46270 */
[----:B------:R-:W-:-:S02]  /*2660*/  CS2R R52, SRZ ;  /* 0x0000000000347805 */ /* 0x000fc4000001ff00 */
[----:B------:R-:W-:Y:S02]  /*2670*/  CS2R R56, SRZ ;  /* 0x0000000000387805 */ /* 0x000fe4000001ff00 */
[----:B------:R-:W-:Y:S02]  /*2680*/  CS2R R54, SRZ ;  /* 0x0000000000367805 */ /* 0x000fe4000001ff00 */
[----:B------:R-:W-:Y:S02]  /*2690*/  CS2R R58, SRZ ;  /* 0x00000000003a7805 */ /* 0x000fe4000001ff00 */
[----:B------:R-:W-:Y:S02]  /*26a0*/  CS2R R48, SRZ ;  /* 0x0000000000307805 */ /* 0x000fe4000001ff00 */
[----:B------:R-:W-:Y:S02]  /*26b0*/  CS2R R46, SRZ ;  /* 0x00000000002e7805 */ /* 0x000fe4000001ff00 */
[----:B------:R-:W-:Y:S01]  /*26c0*/  CS2R R50, SRZ ;  /* 0x0000000000327805 */ /* 0x000fe2000001ff00 */
[----:B-----5:R-:W-:Y:S01]  /*26d0*/  IMAD.MOV.U32 R113, RZ, RZ, R68 ;  /* 0x000000ffff717224 */ /* 0x020fe200078e0044 */
[----:B------:R-:W-:-:S02]  /*26e0*/  MOV R121, R72 ;  /* 0x0000004800797202 */ /* 0x000fc40000000f00 */
[----:B------:R-:W-:Y:S01]  /*26f0*/  CS2R R66, SRZ ;  /* 0x0000000000427805 */ /* 0x000fe2000001ff00 */
[----:B------:R-:W-:Y:S06]  /*2700*/  @P2 BRA `(.L_x_506) ;  /* 0x0000000000502947 */ /* 0x000fec0003800000 */
[----:B------:R-:W-:Y:S01]  /*2710*/  IADD3 R76, P3, P4, R84, R12, R10 ;  /* 0x0000000c544c7210 */ /* 0x000fe20007c7e00a */
[----:B------:R-:W-:Y:S01]  /*2720*/  ULDC.64 UR4, c[0x0][0x3e8] ;  /* 0x0000fa0000047ab9 */ /* 0x000fe20000000a00 */
[----:B------:R-:W-:Y:S02]  /*2730*/  CS2R R64, SRZ ;  /* 0x0000000000407805 */ /* 0x000fe4000001ff00 */
[----:B------:R-:W-:Y:S02]  /*2740*/  CS2R R66, SRZ ;  /* 0x0000000000427805 */ /* 0x000fe4000001ff00 */
[----:B------:R-:W-:Y:S02]  /*2750*/  IADD3.X R60, R36, R103, R7, P3, P4 ;  /* 0x00000067243c7210 */ /* 0x000fe40001fe8407 */
[----:B------:R-:W-:-:S04]  /*2760*/  IADD3 R78, P3, P4, R88, R14, R30 ;  /* 0x0000000e584e7210 */ /* 0x000fc80007c7e01e */
[----:B------:R-:W-:Y:S02]  /*2770*/  IADD3.X R11, R38, R105, R27, P3, P4 ;  /* 0x00000069260b7210 */ /* 0x000fe40001fe841b */
[----:B------:R-:W-:-:S04]  /*2780*/  IADD3 R76, P3, R76, UR4, RZ ;  /* 0x000000044c4c7c10 */ /* 0x000fc8000ff7e0ff */
[----:B------:R-:W-:Y:S01]  /*2790*/  IADD3.X R77, R60, UR5, RZ, P3, !PT ;  /* 0x000000053c4d7c10 */ /* 0x000fe20009ffe4ff */
[----:B------:R-:W-:Y:S02]  /*27a0*/  ULDC.64 UR4, c[0x0][0x400] ;  /* 0x0001000000047ab9 */ /* 0x000fe40000000a00 */
[----:B------:R-:W-:-:S04]  /*27b0*/  IADD3 R78, P3, R78, UR4, RZ ;  /* 0x000000044e4e7c10 */ /* 0x000fc8000ff7e0ff */
[----:B------:R-:W-:Y:S02]  /*27c0*/  IADD3.X R79, R11, UR5, RZ, P3, !PT ;  /* 0x000000050b4f7c10 */ /* 0x000fe40009ffe4ff */
        /* <DEDUP_REMOVED lines=8> */
.L_x_506:
[----:B------:R-:W-:Y:S05]  /*2850*/  BSYNC B1 ;  /* 0x0000000000017941 */ /* 0x000fea0003800000 */
.L_x_505:
[----:B------:R-:W-:Y:S01]  /*2860*/  VIADD R11, R219, 0x40 ;  /* 0x00000040db0b7836 */ /* 0x000fe20000000000 */
[----:B------:R-:W-:Y:S04]  /*2870*/  BSSY B1, `(.L_x_507) ;  /* 0x0000017000017945 */ /* 0x000fe80003800000 */
[----:B------:R-:W-:-:S13]  /*2880*/  ISETP.GE.AND P3, PT, R11, R102, PT ;  /* 0x000000660b00720c */ /* 0x000fda0003f66270 */
[----:B------:R-:W-:Y:S05]  /*2890*/  @P3 BRA `(.L_x_508) ;  /* 0x0000000000503947 */ /* 0x000fea0003800000 */
[----:B0-----:R-:W-:Y:S01]  /*28a0*/  IADD3 R76, P4, P5, R84, R20, R12 ;  /* 0x00000014544c7210 */ /* 0x001fe20007d9e00c */
        /* <DEDUP_REMOVED lines=19> */
.L_x_508:
[----:B------:R-:W-:Y:S05]  /*29e0*/  BSYNC B1 ;  /* 0x0000000000017941 */ /* 0x000fea0003800000 */
.L_x_507:
[----:B------:R-:W-:Y:S01]  /*29f0*/  VIADD R11, R219, 0x60 ;  /* 0x00000060db0b7836 */ /* 0x000fe20000000000 */
[----:B------:R-:W-:Y:S04]  /*2a00*/  BSSY B1, `(.L_x_509) ;  /* 0x000001d000017945 */ /* 0x000fe80003800000 */
[----:B------:R-:W-:-:S13]  /*2a10*/  ISETP.GE.AND P4, PT, R11, R102, PT ;  /* 0x000000660b00720c */ /* 0x000fda0003f86270 */
[----:B------:R-:W-:Y:S05]  /*2a20*/  @P4 BRA `(.L_x_510) ;  /* 0x0000000000684947 */ /* 0x000fea0003800000 */
[----:B------:R-:W2:Y:S01]  /*2a30*/  LDC.64 R44, c[0x0][0x3f8] ;  /* 0x0000fe00ff2c7b82 */ /* 0x000ea20000000a00 */
[----:B------:R-:W-:Y:S01]  /*2a40*/  IMAD.MOV.U32 R13, RZ, RZ, R103 ;  /* 0x000000ffff0d7224 */ /* 0x000fe200078e0067 */
[----:B------:R-:W-:Y:S01]  /*2a50*/  ULDC.64 UR4, c[0x0][0x3e8] ;  /* 0x0000fa0000047ab9 */ /* 0x000fe20000000a00 */
[----:B------:R-:W-:Y:S01]  /*2a60*/  IMAD.MOV.U32 R15, RZ, RZ, R105 ;  /* 0x000000ffff0f7224 */ /* 0x000fe200078e0069 */
[----:B------:R-:W-:Y:S02]  /*2a70*/  CS2R R48, SRZ ;  /* 0x0000000000307805 */ /* 0x000fe4000001ff00 */
[----:B------:R-:W-:Y:S01]  /*2a80*/  CS2R R50, SRZ ;  /* 0x0000000000327805 */ /* 0x000fe2000001ff00 */
[----:B--2---:R-:W-:-:S04]  /*2a90*/  IMAD.WIDE.U32 R12, R44, 0x60, R12 ;  /* 0x000000602c0c7825 */ /* 0x004fc800078e000c */
[----:B------:R-:W-:Y:S01]  /*2aa0*/  IMAD R11, R45, 0x60, RZ ;  /* 0x000000602d0b7824 */ /* 0x000fe200078e02ff */
[----:B------:R-:W-:Y:S01]  /*2ab0*/  IADD3 R12, P5, P6, R84, UR4, R12 ;  /* 0x00000004540c7c10 */ /* 0x000fe2000febe00c */
[----:B------:R-:W2:Y:S03]  /*2ac0*/  LDC.64 R44, c[0x0][0x408] ;  /* 0x00010200ff2c7b82 */ /* 0x000ea60000000a00 */
[----:B------:R-:W-:-:S04]  /*2ad0*/  IADD3 R11, R13, R11, RZ ;  /* 0x0000000b0d0b7210 */ /* 0x000fc80007ffe0ff */
[----:B------:R-:W-:Y:S01]  /*2ae0*/  IADD3.X R13, R36, UR5, R11, P5, P6 ;  /* 0x00000005240d7c10 */ /* 0x000fe2000afec40b */
[----:B------:R-:W-:Y:S01]  /*2af0*/  ULDC.64 UR4, c[0x0][0x400] ;  /* 0x0001000000047ab9 */ /* 0x000fe20000000a00 */
[----:B--2---:R-:W-:-:S04]  /*2b00*/  IMAD.WIDE.U32 R14, R44, 0x60, R14 ;  /* 0x000000602c0e7825 */ /* 0x004fc800078e000e */
[----:B------:R-:W-:Y:S01]  /*2b10*/  IMAD R11, R45, 0x60, RZ ;  /* 0x000000602d0b7824 */ /* 0x000fe200078e02ff */
[----:B------:R-:W-:-:S03]  /*2b20*/  IADD3 R14, P5, P6, R88, UR4, R14 ;  /* 0x00000004580e7c10 */ /* 0x000fc6000febe00e */
[----:B------:R-:W-:-:S05]  /*2b30*/  IMAD.IADD R11, R15, 0x1, R11 ;  /* 0x000000010f0b7824 */ /* 0x000fca00078e020b */
        /* <DEDUP_REMOVED lines=9> */
.L_x_510:
[----:B------:R-:W-:Y:S05]  /*2bd0*/  BSYNC B1 ;  /* 0x0000000000017941 */ /* 0x000fea0003800000 */
.L_x_509:
[----:B------:R-:W-:Y:S01]  /*2be0*/  UISETP.NE.AND UP0, UPT, UR60, 0x3, UPT ;  /* 0x000000033c00788c */ /* 0x000fe2000bf05270 */
[----:B------:R-:W-:Y:S01]  /*2bf0*/  IMAD.MOV.U32 R120, RZ, RZ, R70 ;  /* 0x000000ffff787224 */ /* 0x000fe200078e0046 */
[----:B------:R-:W-:Y:S01]  /*2c00*/  MOV R128, R74 ;  /* 0x0000004a00807202 */ /* 0x000fe20000000f00 */
[----:B-----5:R-:W-:Y:S01]  /*2c10*/  IMAD.MOV.U32 R116, RZ, RZ, R60 ;  /* 0x000000ffff747224 */ /* 0x020fe200078e003c */
[----:B------:R-:W-:Y:S01]  /*2c20*/  MOV R119, R66 ;  /* 0x0000004200777202 */ /* 0x000fe20000000f00 */
[----:B------:R-:W-:Y:S01]  /*2c30*/  IMAD.MOV.U32 R118, RZ, RZ, R64 ;  /* 0x000000ffff767224 */ /* 0x000fe200078e0040 */
[----:B------:R-:W-:Y:S01]  /*2c40*/  PLOP3.LUT P5, PT, PT, PT, UP0, 0x80, 0x0 ;  /* 0x000000000000781c */ /* 0x000fe20003faf008 */
[----:B------:R-:W-:Y:S01]  /*2c50*/  IMAD.MOV.U32 R117, RZ, RZ, R62 ;  /* 0x000000ffff757224 */ /* 0x000fe200078e003e */
[----:B------:R-:W-:Y:S01]  /*2c60*/  MOV R115, R58 ;  /* 0x0000003a00737202 */ /* 0x000fe20000000f00 */
[----:B------:R-:W-:Y:S01]  /*2c70*/  IMAD.MOV.U32 R111, RZ, RZ, R52 ;  /* 0x000000ffff6f7224 */ /* 0x000fe200078e0034 */
[----:B------:R-:W-:Y:S01]  /*2c80*/  MOV R110, R50 ;  /* 0x00000032006e7202 */ /* 0x000fe20000000f00 */
[----:B------:R-:W-:-:S02]  /*2c90*/  IMAD.MOV.U32 R114, RZ, RZ, R56 ;  /* 0x000000ffff727224 */ /* 0x000fc400078e0038 */
[----:B------:R-:W-:Y:S02]  /*2ca0*/  IMAD.MOV.U32 R112, RZ, RZ, R54 ;  /* 0x000000ffff707224 */ /* 0x000fe400078e0036 */
[----:B------:R-:W-:Y:S02]  /*2cb0*/  IMAD.MOV.U32 R105, RZ, RZ, R44 ;  /* 0x000000ffff697224 */ /* 0x000fe400078e002c */
[----:B------:R-:W-:Y:S02]  /*2cc0*/  IMAD.MOV.U32 R109, RZ, RZ, R48 ;  /* 0x000000ffff6d7224 */ /* 0x000fe400078e0030 */
[----:B------:R-:W-:Y:S01]  /*2cd0*/  IMAD.MOV.U32 R108, RZ, RZ, R46 ;  /* 0x000000ffff6c7224 */ /* 0x000fe200078e002e */
[----:B------:R-:W-:Y:S06]  /*2ce0*/  @!P5 BRA `(.L_x_511) ;  /* 0x000000000004d947 */ /* 0x000fec0003800000 */
[----:B------:R-:W-:Y:S01]  /*2cf0*/  BPT.TRAP 0x1 ;  /* 0x000000040000795c */ /* 0x000fe20000300000 */
.L_x_511:
[----:B------:R-:W-:Y:S01]  /*2d00*/  IMAD R80, R216, 0x8, R23 ;  /* 0x00000008d8507824 */ /* 0x000fe200078e0217 */
[----:B------:R-:W-:Y:S01]  /*2d10*/  SHF.L.U32 R103, R224, 0x1f, RZ ;  /* 0x0000001fe0677819 */ /* 0x000fe200000006ff */
[----:B------:R-:W-:Y:S03]  /*2d20*/  BSSY B1, `(.L_x_512) ;  /* 0x0000003000017945 */ /* 0x000fe60003800000 */
[----:B------:R-:W3:Y:S02]  /*2d30*/  SYNCS.PHASECHK.TRANS64.TRYWAIT P6, [R80+URZ+0x38890], R103 ;  /* 0x03889067500075a7 */ /* 0x000ee400080c017f */
[----:B---3--:R-:W-:Y:S05]  /*2d40*/  @!P6 BRA `(.L_x_513) ;  /* 0x000002300090e947 */ /* 0x008fea0003800000 */
.L_x_826:
[----:B------:R-:W-:Y:S05]  /*2d50*/  BSYNC B1 ;  /* 0x0000000000017941 */ /* 0x000fea0003800000 */
.L_x_512:
[----:B------:R-:W-:-:S03]  /*2d60*/  UMOV UR4, 0xffffffff ;  /* 0xffffffff00047882 */ /* 0x000fc60000000000 */
[----:B------:R-:W-:Y:S05]  /*2d70*/  BRA.DIV UR4, `(.L_x_514) ;  /* 0x0000023204987947 */ /* 0x000fea000b800000 */
[----:B01----:R0:W1:Y:S04]  /*2d80*/  SHFL.IDX PT, R78, R107, RZ, 0x181f ;  /* 0x00181fff6b4e7589 */ /* 0x00306800000e0000 */
[----:B------:R0:W4:Y:S02]  /*2d90*/  SHFL.IDX PT, R79, R106, RZ, 0x181f ;  /* 0x00181fff6a4f7589 */ /* 0x00012400000e0000 */
.L_x_830:
[----:B------:R-:W-:Y:S01]  /*2da0*/  ISETP.NE.AND P6, PT, R122, RZ, PT ;  /* 0x000000ff7a00720c */ /* 0x000fe20003fc5270 */
[----:B------:R-:W-:-:S12]  /*2db0*/  BSSY B1, `(.L_x_515) ;  /* 0x00000ec000017945 */ /* 0x000fd80003800000 */
[----:B------:R-:W-:Y:S05]  /*2dc0*/  @P6 BRA `(.L_x_516) ;  /* 0x0000000c00a86947 */ /* 0x000fea0003800000 */
[----:B------:R-:W-:Y:S04]  /*2dd0*/  BSSY B2, `(.L_x_517) ;  /* 0x0000075000027945 */ /* 0x000fe80003800000 */
[----:B------:R-:W-:Y:S05]  /*2de0*/  @P1 BRA `(.L_x_518) ;  /* 0x0000000400cc1947 */ /* 0x000fea0003800000 */
[----:B--2---:R2:W0:Y:S01]  /*2df0*/  LDS.128 R12, [R92+0x28400] ;  /* 0x028400005c0c7984 */ /* 0x0044220000000c00 */
[----:B----4-:R-:W-:Y:S01]  /*2e00*/  IADD3 R76, P6, R16, R79, RZ ;  /* 0x0000004f104c7210 */ /* 0x010fe20007fde0ff */
[----:B------:R-:W-:Y:S04]  /*2e10*/  BSSY B3, `(.L_x_519) ;  /* 0x000006f000037945 */ /* 0x000fe80003800000 */
[----:B-1----:R-:W-:Y:S01]  /*2e20*/  IMAD.X R77, R78, 0x1, R17, P6 ;  /* 0x000000014e4d7824 */ /* 0x002fe200030e0611 */
[----:B------:R-:W-:-:S13]  /*2e30*/  ISETP.GE.AND P6, PT, R18, R104, PT ;  /* 0x000000681200720c */ /* 0x000fda0003fc6270 */
[----:B--2---:R-:W-:Y:S05]  /*2e40*/  @P6 BRA `(.L_x_520) ;  /* 0x0000000400ac6947 */ /* 0x004fea0003800000 */
[--C-:B------:R-:W-:Y:S02]  /*2e50*/  SHF.R.U32.HI R125, RZ, 0x8, R73.reuse ;  /* 0x00000008ff7d7819 */ /* 0x100fe40000011649 */
[----:B------:R-:W-:Y:S02]  /*2e60*/  LOP3.LUT R11, R73, 0xff, RZ, 0xc0, !PT ;  /* 0x000000ff490b7812 */ /* 0x000fe400078ec0ff */
[--C-:B------:R-:W-:Y:S02]  /*2e70*/  SHF.R.U32.HI R74, RZ, 0x18, R73.reuse ;  /* 0x00000018ff4a7819 */ /* 0x100fe40000011649 */
[----:B------:R-:W-:Y:S02]  /*2e80*/  SHF.R.U32.HI R126, RZ, 0x10, R73 ;  /* 0x00000010ff7e7819 */ /* 0x000fe40000011649 */
[----:B------:R-:W-:Y:S02]  /*2e90*/  SHF.R.U32.HI R123, RZ, 0x8, R75 ;  /* 0x00000008ff7b7819 */ /* 0x000fe4000001164b */
[----:B------:R-:W-:-:S02]  /*2ea0*/  LOP3.LUT R72, R75, 0xff, RZ, 0xc0, !PT ;  /* 0x000000ff4b487812 */ /* 0x000fc400078ec0ff */
[----:B------:R-:W-:Y:S02]  /*2eb0*/  SHF.R.U32.HI R73, RZ, 0x18, R75 ;  /* 0x00000018ff497819 */ /* 0x000fe4000001164b */
[----:B------:R-:W-:Y:S01]  /*2ec0*/  PRMT R74, R74, 0x654, R11 ;  /* 0x000006544a4a7816 */ /* 0x000fe2000000000b */
[----:B------:R-:W-:Y:S01]  /*2ed0*/  IMAD.SHL.U32 R11, R125, 0x100, RZ ;  /* 0x000001007d0b7824 */ /* 0x000fe200078e00ff */
[----:B------:R-:W-:Y:S02]  /*2ee0*/  SHF.R.U32.HI R124, RZ, 0x10, R75 ;  /* 0x00000010ff7c7819 */ /* 0x000fe4000001164b */
[----:B------:R-:W-:Y:S01]  /*2ef0*/  PRMT R122, R73, 0x654, R72 ;  /* 0x00000654497a7816 */ /* 0x000fe20000000048 */
[----:B0-----:R-:W-:Y:S01]  /*2f00*/  IMAD.MOV.U32 R72, RZ, RZ, R12 ;  /* 0x000000ffff487224 */ /* 0x001fe200078e000c */
[----:B------:R-:W-:Y:S01]  /*2f10*/  SHF.L.U32 R75, R123, 0x8, RZ ;  /* 0x000000087b4b7819 */ /* 0x000fe200000006ff */
[----:B------:R-:W-:Y:S01]  /*2f20*/  IMAD.U32 R12, R126, 0x10000, RZ ;  /* 0x000100007e0c7824 */ /* 0x000fe200078e00ff */
[----:B------:R-:W-:Y:S01]  /*2f30*/  LOP3.LUT R73, R74, 0xff00, R11, 0xf8, !PT ;  /* 0x0000ff004a497812 */ /* 0x000fe200078ef80b */
[----:B------:R-:W-:Y:S01]  /*2f40*/  IMAD.U32 R74, R124, 0x10000, RZ ;  /* 0x000100007c4a7824 */ /* 0x000fe200078e00ff */
[----:B------:R-:W-:-:S02]  /*2f50*/  LOP3.LUT R123, R122, 0xff00, R75, 0xf8, !PT ;  /* 0x0000ff007a7b7812 */ /* 0x000fc400078ef84b */
[----:B------:R-:W-:Y:S02]  /*2f60*/  F2FP.F16.E4M3.UNPACK_B R75, R128.H1 ;  /* 0x00000080ff4b723e */ /* 0x000fe400030006ff */
[----:B------:R-:W-:Y:S02]  /*2f70*/  F2FP.F16.E4M3.UNPACK_B R11, R13 ;  /* 0x0000000dff0b723e */ /* 0x000fe400020006ff */
[----:B------:R-:W-:Y:S01]  /*2f80*/  LOP3.LUT R125, R123, 0xff0000, R74, 0xf8, !PT ;  /* 0x00ff00007b7d7812 */ /* 0x000fe200078ef84a */
[----:B------:R-:W-:Y:S01]  /*2f90*/  HADD2.F32 R123, -RZ, R75.H0_H0 ;  /* 0x2000004bff7b7230 */ /* 0x000fe20000004100 */
[----:B------:R-:W-:Y:S01]  /*2fa0*/  LOP3.LUT R122, R73, 0xff0000, R12, 0xf8, !PT ;  /* 0x00ff0000497a7812 */ /* 0x000fe200078ef80c */
[----:B------:R-:W-:Y:S01]  /*2fb0*/  HADD2.F32 R12, -RZ, R11.H1_H1 ;  /* 0x3000000bff0c7230 */ /* 0x000fe20000004100 */
[----:B------:R-:W-:Y:S01]  /*2fc0*/  F2FP.F16.E4M3.UNPACK_B R74, R121.H1 ;  /* 0x00000079ff4a723e */ /* 0x000fe200030006ff */
[----:B------:R-:W-:Y:S01]  /*2fd0*/  HADD2.F32 R124, -RZ, R75.H1_H1 ;  /* 0x3000004bff7c7230 */ /* 0x000fe20000004100 */
[----:B------:R-:W-:Y:S01]  /*2fe0*/  F2FP.F16.E4M3.UNPACK_B R13, R13.H1 ;  /* 0x0000000dff0d723e */ /* 0x000fe200030006ff */
[----:B------:R-:W-:-:S02]  /*2ff0*/  HADD2.F32 R11, -RZ, R11.H0_H0 ;  /* 0x2000000bff0b7230 */ /* 0x000fc40000004100 */
[C---:B------:R-:W-:Y:S01]  /*3000*/  FMUL.FTZ R126, R12.reuse, R123 ;  /* 0x0000007b0c7e7220 */ /* 0x040fe20000410000 */
[--C-:B------:R-:W-:Y:S01]  /*3010*/  HADD2.F32 R75, -RZ, R74.reuse.H0_H0 ;  /* 0x2000004aff4b7230 */ /* 0x100fe20000004100 */
[----:B------:R-:W-:Y:S01]  /*3020*/  F2FP.F16.E4M3.UNPACK_B R121, R121 ;  /* 0x00000079ff79723e */ /* 0x000fe200020006ff */
[--C-:B------:R-:W-:Y:S02]  /*3030*/  HADD2.F32 R73, -RZ, R13.reuse.H1_H1 ;  /* 0x3000000dff497230 */ /* 0x100fe40000004100 */
[C---:B------:R-:W-:Y:S01]  /*3040*/  FMUL.FTZ R127, R11.reuse, R123 ;  /* 0x0000007b0b7f7220 */ /* 0x040fe20000410000 */
[----:B------:R-:W-:Y:S02]  /*3050*/  HADD2.F32 R13, -RZ, R13.H0_H0 ;  /* 0x2000000dff0d7230 */ /* 0x000fe40000004100 */
[-C--:B------:R-:W-:Y:S01]  /*3060*/  FFMA.FTZ R11, R11, R75.reuse, -R126 ;  /* 0x0000004b0b0b7223 */ /* 0x080fe2000001087e */
[----:B------:R-:W-:Y:S02]  /*3070*/  HADD2.F32 R74, -RZ, R74.H1_H1 ;  /* 0x3000004aff4a7230 */ /* 0x000fe40000004100 */
[----:B------:R-:W-:Y:S01]  /*3080*/  FMUL.FTZ R126, R73, R124 ;  /* 0x0000007c497e7220 */ /* 0x000fe20000410000 */
[----:B------:R-:W-:Y:S01]  /*3090*/  F2FP.F16.E4M3.UNPACK_B R123, R128 ;  /* 0x00000080ff7b723e */ /* 0x000fe200020006ff */
[C---:B------:R-:W-:Y:S01]  /*30a0*/  FMUL.FTZ R124, R13.reuse, R124 ;  /* 0x0000007c0d7c7220 */ /* 0x040fe20000410000 */
[----:B------:R-:W-:Y:S01]  /*30b0*/  FFMA.FTZ R12, R12, R75, R127 ;  /* 0x0000004b0c0c7223 */ /* 0x000fe2000001007f */
[----:B------:R-:W-:Y:S01]  /*30c0*/  FFMA.FTZ R129, R13, R74, -R126 ;  /* 0x0000004a0d817223 */ /* 0x000fe2000001087e */
[----:B------:R-:W-:Y:S01]  /*30d0*/  F2FP.F16.E4M3.UNPACK_B R13, R72.H1 ;  /* 0x00000048ff0d723e */ /* 0x000fe200030006ff */
[----:B------:R-:W-:Y:S01]  /*30e0*/  FFMA.FTZ R130, R73, R74, R124 ;  /* 0x0000004a49827223 */ /* 0x000fe2000001007c */
[----:B------:R-:W-:Y:S01]  /*30f0*/  F2FP.F16.E4M3.UNPACK_B R72, R72 ;  /* 0x00000048ff48723e */ /* 0x000fe200020006ff */
[----:B------:R-:W-:-:S02]  /*3100*/  HADD2.F32 R124, -RZ, R123.H1_H1 ;  /* 0x3000007bff7c7230 */ /* 0x000fc40000004100 */
[--C-:B------:R-:W-:Y:S01]  /*3110*/  HADD2.F32 R73, -RZ, R13.reuse.H0_H0 ;  /* 0x2000000dff497230 */ /* 0x100fe20000004100 */
[----:B------:R-:W-:Y:S01]  /*3120*/  F2FP.SATFINITE.E4M3.F32.PACK_AB_MERGE_C R133, R130, R129, RZ ;  /* 0x000000818285723e */ /* 0x000fe200048070ff */
[----:B------:R-:W-:Y:S02]  /*3130*/  HADD2.F32 R74, -RZ, R13.H1_H1 ;  /* 0x3000000dff4a7230 */ /* 0x000fe40000004100 */
[--C-:B------:R-:W-:Y:S02]  /*3140*/  HADD2.F32 R13, -RZ, R72.reuse.H0_H0 ;  /* 0x20000048ff0d7230 */ /* 0x100fe40000004100 */
[-C--:B------:R-:W-:Y:S01]  /*3150*/  FMUL.FTZ R127, R73, R124.reuse ;  /* 0x0000007c497f7220 */ /* 0x080fe20000410000 */
[----:B------:R-:W-:Y:S02]  /*3160*/  HADD2.F32 R123, -RZ, R123.H0_H0 ;  /* 0x2000007bff7b7230 */ /* 0x000fe40000004100 */
[----:B------:R-:W-:Y:S01]  /*3170*/  FMUL.FTZ R126, R74, R124 ;  /* 0x0000007c4a7e7220 */ /* 0x000fe20000410000 */
[----:B------:R-:W-:-:S02]  /*3180*/  HADD2.F32 R72, -RZ, R72.H1_H1 ;  /* 0x30000048ff487230 */ /* 0x000fc40000004100 */
[--C-:B------:R-:W-:Y:S02]  /*3190*/  HADD2.F32 R75, -RZ, R121.reuse.H1_H1 ;  /* 0x30000079ff4b7230 */ /* 0x100fe40000004100 */
[----:B------:R-:W-:Y:S02]  /*31a0*/  HADD2.F32 R121, -RZ, R121.H0_H0 ;  /* 0x20000079ff797230 */ /* 0x000fe40000004100 */
[-C--:B------:R-:W-:Y:S01]  /*31b0*/  FMUL.FTZ R124, R72, R123.reuse ;  /* 0x0000007b487c7220 */ /* 0x080fe20000410000 */
[----:B------:R-:W-:Y:S01]  /*31c0*/  FMUL.FTZ R123, R13, R123 ;  /* 0x0000007b0d7b7220 */ /* 0x000fe20000410000 */
[-C--:B------:R-:W-:Y:S01]  /*31d0*/  FFMA.FTZ R126, R73, R75.reuse, -R126 ;  /* 0x0000004b497e7223 */ /* 0x080fe2000001087e */
[----:B------:R-:W-:Y:S01]  /*31e0*/  FFMA.FTZ R75, R74, R75, R127 ;  /* 0x0000004b4a4b7223 */ /* 0x000fe2000001007f */
[-C--:B------:R-:W-:Y:S01]  /*31f0*/  FFMA.FTZ R127, R13, R121.reuse, -R124 ;  /* 0x000000790d7f7223 */ /* 0x080fe2000001087c */
[----:B------:R-:W-:Y:S01]  /*3200*/  FFMA.FTZ R128, R72, R121, R123 ;  /* 0x0000007948807223 */ /* 0x000fe2000001007b */
[----:B------:R-:W-:-:S02]  /*3210*/  F2FP.F16.E4M3.UNPACK_B R72, R15.H1 ;  /* 0x0000000fff48723e */ /* 0x000fc400030006ff */
[-C--:B------:R-:W-:Y:S02]  /*3220*/  F2FP.F16.E4M3.UNPACK_B R123, R125.reuse.H1 ;  /* 0x0000007dff7b723e */ /* 0x080fe400030006ff */
[----:B------:R-:W-:Y:S01]  /*3230*/  F2FP.SATFINITE.E4M3.F32.PACK_AB_MERGE_C R132, R75, R126, RZ ;  /* 0x0000007e4b84723e */ /* 0x000fe200048070ff */
[--C-:B------:R-:W-:Y:S01]  /*3240*/  HADD2.F32 R74, -RZ, R72.reuse.H1_H1 ;  /* 0x30000048ff4a7230 */ /* 0x100fe20000004100 */
[----:B------:R-:W-:Y:S01]  /*3250*/  F2FP.F16.E4M3.UNPACK_B R75, R122.H1 ;  /* 0x0000007aff4b723e */ /* 0x000fe200030006ff */
[----:B------:R-:W-:Y:S01]  /*3260*/  HADD2.F32 R126, -RZ, R123.H1_H1 ;  /* 0x3000007bff7e7230 */ /* 0x000fe20000004100 */
[----:B------:R-:W-:Y:S01]  /*3270*/  F2FP.F16.E4M3.UNPACK_B R13, R14.H1 ;  /* 0x0000000eff0d723e */ /* 0x000fe200030006ff */
[----:B------:R-:W-:Y:S01]  /*3280*/  HADD2.F32 R73, -RZ, R72.H0_H0 ;  /* 0x20000048ff497230 */ /* 0x000fe20000004100 */
[----:B------:R-:W-:Y:S01]  /*3290*/  F2FP.F16.E4M3.UNPACK_B R125, R125 ;  /* 0x0000007dff7d723e */ /* 0x000fe200020006ff */
[----:B------:R-:W-:Y:S01]  /*32a0*/  HADD2.F32 R121, -RZ, R75.H1_H1 ;  /* 0x3000004bff797230 */ /* 0x000fe20000004100 */
[----:B------:R-:W-:Y:S01]  /*32b0*/  F2FP.F16.E4M3.UNPACK_B R122, R122 ;  /* 0x0000007aff7a723e */ /* 0x000fe200020006ff */
[----:B------:R-:W-:Y:S01]  /*32c0*/  FMUL.FTZ R130, R74, R126 ;  /* 0x0000007e4a827220 */ /* 0x000fe20000410000 */
[----:B------:R-:W-:-:S02]  /*32d0*/  HADD2.F32 R72, -RZ, R13.H1_H1 ;  /* 0x3000000dff487230 */ /* 0x000fc40000004100 */
[C---:B------:R-:W-:Y:S01]  /*32e0*/  FMUL.FTZ R131, R73.reuse, R126 ;  /* 0x0000007e49837220 */ /* 0x040fe20000410000 */
[----:B------:R-:W-:Y:S02]  /*32f0*/  HADD2.F32 R124, -RZ, R125.H1_H1 ;  /* 0x3000007dff7c7230 */ /* 0x000fe40000004100 */
[----:B------:R-:W-:Y:S01]  /*3300*/  FFMA.FTZ R130, R73, R121, -R130 ;  /* 0x0000007949827223 */ /* 0x000fe20000010882 */
[----:B------:R-:W-:Y:S01]  /*3310*/  HADD2.F32 R13, -RZ, R13.H0_H0 ;  /* 0x2000000dff0d7230 */ /* 0x000fe20000004100 */
[----:B------:R-:W-:Y:S01]  /*3320*/  F2FP.F16.E4M3.UNPACK_B R14, R14 ;  /* 0x0000000eff0e723e */ /* 0x000fe200020006ff */
[----:B------:R-:W-:Y:S02]  /*3330*/  HADD2.F32 R73, -RZ, R122.H1_H1 ;  /* 0x3000007aff497230 */ /* 0x000fe40000004100 */
[-C--:B------:R-:W-:Y:S01]  /*3340*/  FMUL.FTZ R126, R72, R124.reuse ;  /* 0x0000007c487e7220 */ /* 0x080fe20000410000 */
[----:B------:R-:W-:Y:S01]  /*3350*/  F2FP.F16.E4M3.UNPACK_B R15, R15 ;  /* 0x0000000fff0f723e */ /* 0x000fe200020006ff */
[----:B------:R-:W-:Y:S01]  /*3360*/  FMUL.FTZ R129, R13, R124 ;  /* 0x0000007c0d817220 */ /* 0x000fe20000410000 */
[----:B------:R-:W-:-:S02]  /*3370*/  HADD2.F32 R125, -RZ, R125.H0_H0 ;  /* 0x2000007dff7d7230 */ /* 0x000fc40000004100 */
[-C--:B------:R-:W-:Y:S01]  /*3380*/  FFMA.FTZ R126, R13, R73.reuse, -R126 ;  /* 0x000000490d7e7223 */ /* 0x080fe2000001087e */
[--C-:B------:R-:W-:Y:S02]  /*3390*/  HADD2.F32 R13, -RZ, R14.reuse.H0_H0 ;  /* 0x2000000eff0d7230 */ /* 0x100fe40000004100 */
[----:B------:R-:W-:Y:S01]  /*33a0*/  FFMA.FTZ R129, R72, R73, R129 ;  /* 0x0000004948817223 */ /* 0x000fe20000010081 */
[--C-:B------:R-:W-:Y:S02]  /*33b0*/  HADD2.F32 R72, -RZ, R15.reuse.H0_H0 ;  /* 0x2000000fff487230 */ /* 0x100fe40000004100 */
[----:B------:R-:W-:Y:S01]  /*33c0*/  FFMA.FTZ R131, R74, R121, R131 ;  /* 0x000000794a837223 */ /* 0x000fe20000010083 */
[----:B------:R-:W-:Y:S02]  /*33d0*/  HADD2.F32 R14, -RZ, R14.H1_H1 ;  /* 0x3000000eff0e7230 */ /* 0x000fe40000004100 */
[----:B------:R-:W-:Y:S01]  /*33e0*/  HADD2.F32 R15, -RZ, R15.H1_H1 ;  /* 0x3000000fff0f7230 */ /* 0x000fe20000004100 */
[----:B------:R-:W-:Y:S01]  /*33f0*/  F2FP.SATFINITE.E4M3.F32.PACK_AB_MERGE_C R126, R129, R126, RZ ;  /* 0x0000007e817e723e */ /* 0x000fe200048070ff */
[----:B------:R-:W-:-:S02]  /*3400*/  HADD2.F32 R123, -RZ, R123.H0_H0 ;  /* 0x2000007bff7b7230 */ /* 0x000fc40000004100 */
[-C--:B------:R-:W-:Y:S01]  /*3410*/  FMUL.FTZ R74, R14, R125.reuse ;  /* 0x0000007d0e4a7220 */ /* 0x080fe20000410000 */
[----:B------:R-:W-:Y:S02]  /*3420*/  HADD2.F32 R75, -RZ, R75.H0_H0 ;  /* 0x2000004bff4b7230 */ /* 0x000fe40000004100 */
[----:B------:R-:W-:Y:S01]  /*3430*/  FMUL.FTZ R125, R13, R125 ;  /* 0x0000007d0d7d7220 */ /* 0x000fe20000410000 */
[----:B------:R-:W-:Y:S02]  /*3440*/  HADD2.F32 R122, -RZ, R122.H0_H0 ;  /* 0x2000007aff7a7230 */ /* 0x000fe40000004100 */
[-C--:B------:R-:W-:Y:S01]  /*3450*/  FMUL.FTZ R73, R15, R123.reuse ;  /* 0x0000007b0f497220 */ /* 0x080fe20000410000 */
[C---:B------:R-:W-:Y:S01]  /*3460*/  FMUL.FTZ R124, R72.reuse, R123 ;  /* 0x0000007b487c7220 */ /* 0x040fe20000410000 */
[----:B------:R-:W-:Y:S02]  /*3470*/  F2FP.SATFINITE.E4M3.F32.PACK_AB_MERGE_C R130, R131, R130, RZ ;  /* 0x000000828382723e */ /* 0x000fe400048070ff */
[-C--:B------:R-:W-:Y:S01]  /*3480*/  FFMA.FTZ R73, R72, R75.reuse, -R73 ;  /* 0x0000004b48497223 */ /* 0x080fe20000010849 */
[----:B------:R-:W-:Y:S01]  /*3490*/  FFMA.FTZ R124, R15, R75, R124 ;  /* 0x0000004b0f7c7223 */ /* 0x000fe2000001007c */
[-C--:B------:R-:W-:Y:S01]  /*34a0*/  FFMA.FTZ R74, R13, R122.reuse, -R74 ;  /* 0x0000007a0d4a7223 */ /* 0x080fe2000001084a */
[----:B------:R-:W-:Y:S01]  /*34b0*/  FFMA.FTZ R125, R14, R122, R125 ;  /* 0x0000007a0e7d7223 */ /* 0x000fe2000001007d */
[----:B------:R-:W-:-:S02]  /*34c0*/  F2FP.SATFINITE.E4M3.F32.PACK_AB_MERGE_C R13, R12, R11, R133 ;  /* 0x0000000b0c0d723e */ /* 0x000fc40004807085 */
[----:B------:R-:W-:Y:S02]  /*34d0*/  F2FP.SATFINITE.E4M3.F32.PACK_AB_MERGE_C R12, R128, R127, R132 ;  /* 0x0000007f800c723e */ /* 0x000fe40004807084 */
[----:B------:R-:W-:Y:S02]  /*34e0*/  F2FP.SATFINITE.E4M3.F32.PACK_AB_MERGE_C R14, R125, R74, R126 ;  /* 0x0000004a7d0e723e */ /* 0x000fe4000480707e */
[----:B------:R-:W-:-:S07]  /*34f0*/  F2FP.SATFINITE.E4M3.F32.PACK_AB_MERGE_C R15, R124, R73, R130 ;  /* 0x000000497c0f723e */ /* 0x000fce0004807082 */
.L_x_520:
[----:B------:R-:W-:Y:S05]  /*3500*/  BSYNC B3 ;  /* 0x0000000000037941 */ /* 0x000fea0003800000 */
.L_x_519:
[----:B0-----:R0:W-:Y:S02]  /*3510*/  ST.E.128 desc[UR36][R76.64], R12 ;  /* 0x0000000c4c007985 */ /* 0x0011e4000c101d24 */
.L_x_518:
[----:B------:R-:W-:Y:S05]  /*3520*/  BSYNC B2 ;  /* 0x0000000000027941 */ /* 0x000fea0003800000 */
.L_x_517:
[----:B------:R-:W-:-:S13]  /*3530*/  ISETP.NE.AND P6, PT, R81, RZ, PT ;  /* 0x000000ff5100720c */ /* 0x000fda0003fc5270 */
[----:B------:R-:W-:Y:S05]  /*3540*/  @P6 BRA `(.L_x_516) ;  /* 0x0000000400c86947 */ /* 0x000fea0003800000 */
[----:B0-2---:R0:W2:Y:S01]  /*3550*/  LDS.128 R12, [R92+0x2c400] ;  /* 0x02c400005c0c7984 */ /* 0x0050a20000000c00 */
[----:B----4-:R-:W-:Y:S01]  /*3560*/  IADD3 R72, P6, R22, R79, RZ ;  /* 0x0000004f16487210 */ /* 0x010fe20007fde0ff */
[----:B------:R-:W-:Y:S03]  /*3570*/  BSSY B2, `(.L_x_521) ;  /* 0x000006e000027945 */ /* 0x000fe60003800000 */
[----:B-1----:R-:W-:Y:S02]  /*3580*/  IADD3.X R73, R78, R217, RZ, P6, !PT ;  /* 0x000000d94e497210 */ /* 0x002fe400037fe4ff */
[----:B------:R-:W-:-:S13]  /*3590*/  ISETP.GE.AND P6, PT, R218, R104, PT ;  /* 0x00000068da00720c */ /* 0x000fda0003fc6270 */
[----:B0-----:R-:W-:Y:S05]  /*35a0*/  @P6 BRA `(.L_x_522) ;  /* 0x0000000400a86947 */ /* 0x001fea0003800000 */
[--C-:B------:R-:W-:Y:S02]  /*35b0*/  SHF.R.U32.HI R78, RZ, 0x18, R69.reuse ;  /* 0x00000018ff4e7819 */ /* 0x100fe40000011645 */
[----:B------:R-:W-:Y:S02]  /*35c0*/  LOP3.LUT R11, R69, 0xff, RZ, 0xc0, !PT ;  /* 0x000000ff450b7812 */ /* 0x000fe400078ec0ff */
[--C-:B------:R-:W-:Y:S02]  /*35d0*/  SHF.R.U32.HI R76, RZ, 0x8, R69.reuse ;  /* 0x00000008ff4c7819 */ /* 0x100fe40000011645 */
[----:B------:R-:W-:Y:S02]  /*35e0*/  SHF.R.U32.HI R74, RZ, 0x10, R69 ;  /* 0x00000010ff4a7819 */ /* 0x000fe40000011645 */
[--C-:B------:R-:W-:Y:S02]  /*35f0*/  SHF.R.U32.HI R70, RZ, 0x8, R71.reuse ;  /* 0x00000008ff467819 */ /* 0x100fe40000011647 */
[----:B------:R-:W-:-:S02]  /*3600*/  SHF.R.U32.HI R69, RZ, 0x18, R71 ;  /* 0x00000018ff457819 */ /* 0x000fc40000011647 */
[----:B------:R-:W-:Y:S01]  /*3610*/  LOP3.LUT R68, R71, 0xff, RZ, 0xc0, !PT ;  /* 0x000000ff47447812 */ /* 0x000fe200078ec0ff */
[----:B------:R-:W-:Y:S01]  /*3620*/  IMAD.SHL.U32 R70, R70, 0x100, RZ ;  /* 0x0000010046467824 */ /* 0x000fe200078e00ff */
[----:B------:R-:W-:Y:S02]  /*3630*/  SHF.R.U32.HI R75, RZ, 0x10, R71 ;  /* 0x00000010ff4b7819 */ /* 0x000fe40000011647 */
[----:B------:R-:W-:Y:S01]  /*3640*/  PRMT R69, R69, 0x654, R68 ;  /* 0x0000065445457816 */ /* 0x000fe20000000044 */
[----:B------:R-:W-:Y:S01]  /*3650*/  IMAD.SHL.U32 R68, R76, 0x100, RZ ;  /* 0x000001004c447824 */ /* 0x000fe200078e00ff */
[----:B------:R-:W-:Y:S02]  /*3660*/  PRMT R11, R78, 0x654, R11 ;  /* 0x000006544e0b7816 */ /* 0x000fe4000000000b */
[----:B------:R-:W-:Y:S01]  /*3670*/  LOP3.LUT R70, R69, 0xff00, R70, 0xf8, !PT ;  /* 0x0000ff0045467812 */ /* 0x000fe200078ef846 */
[----:B------:R-:W-:Y:S01]  /*3680*/  IMAD.U32 R69, R74, 0x10000, RZ ;  /* 0x000100004a457824 */ /* 0x000fe200078e00ff */
[----:B------:R-:W-:-:S02]  /*3690*/  LOP3.LUT R68, R11, 0xff00, R68, 0xf8, !PT ;  /* 0x0000ff000b447812 */ /* 0x000fc400078ef844 */
[----:B------:R-:W-:Y:S02]  /*36a0*/  SHF.L.U32 R75, R75, 0x10, RZ ;  /* 0x000000104b4b7819 */ /* 0x000fe400000006ff */
[----:B------:R-:W-:Y:S02]  /*36b0*/  F2FP.F16.E4M3.UNPACK_B R71, R120.H1 ;  /* 0x00000078ff47723e */ /* 0x000fe400030006ff */
[----:B--2---:R-:W-:Y:S02]  /*36c0*/  F2FP.F16.E4M3.UNPACK_B R11, R13 ;  /* 0x0000000dff0b723e */ /* 0x004fe400020006ff */
        /* <DEDUP_REMOVED lines=8> */
[CC--:B------:R-:W-:Y:S01]  /*3750*/  FMUL.FTZ R78, R68.reuse, R75.reuse ;  /* 0x0000004b444e7220 */ /* 0x0c0fe20000410000 */
[--C-:B------:R-:W-:Y:S01]  /*3760*/  HADD2.F32 R71, -RZ, R70.reuse.H0_H0 ;  /* 0x20000046ff477230 */ /* 0x100fe20000004100 */
[----:B------:R-:W-:Y:S01]  /*3770*/  F2FP.F16.E4M3.UNPACK_B R120, R120 ;  /* 0x00000078ff78723e */ /* 0x000fe200020006ff */
[--C-:B------:R-:W-:Y:S02]  /*3780*/  HADD2.F32 R69, -RZ, R13.reuse.H1_H1 ;  /* 0x3000000dff457230 */ /* 0x100fe40000004100 */
[C---:B------:R-:W-:Y:S01]  /*3790*/  FMUL.FTZ R75, R11.reuse, R75 ;  /* 0x0000004b0b4b7220 */ /* 0x040fe20000410000 */
[----:B------:R-:W-:Y:S02]  /*37a0*/  HADD2.F32 R13, -RZ, R13.H0_H0 ;  /* 0x2000000dff0d7230 */ /* 0x000fe40000004100 */
[-C--:B------:R-:W-:Y:S01]  /*37b0*/  FFMA.FTZ R11, R11, R71.reuse, -R78 ;  /* 0x000000470b0b7223 */ /* 0x080fe2000001084e */
[----:B------:R-:W-:Y:S02]  /*37c0*/  HADD2.F32 R70, -RZ, R70.H1_H1 ;  /* 0x30000046ff467230 */ /* 0x000fe40000004100 */
[-C--:B------:R-:W-:Y:S01]  /*37d0*/  FMUL.FTZ R78, R69, R76.reuse ;  /* 0x0000004c454e7220 */ /* 0x080fe20000410000 */
[----:B------:R-:W-:Y:S01]  /*37e0*/  FFMA.FTZ R122, R68, R71, R75 ;  /* 0x00000047447a7223 */ /* 0x000fe2000001004b */
[C---:B------:R-:W-:Y:S01]  /*37f0*/  FMUL.FTZ R76, R13.reuse, R76 ;  /* 0x0000004c0d4c7220 */ /* 0x040fe20000410000 */
[----:B------:R-:W-:Y:S01]  /*3800*/  F2FP.F16.E4M3.UNPACK_B R113, R113 ;  /* 0x00000071ff71723e */ /* 0x000fe200020006ff */
        /* <DEDUP_REMOVED lines=8> */
[----:B------:R-:W-:Y:S02]  /*3890*/  HADD2.F32 R13, -RZ, R12.H0_H0 ;  /* 0x2000000cff0d7230 */ /* 0x000fe40000004100 */
[-C--:B------:R-:W-:Y:S01]  /*38a0*/  FMUL.FTZ R78, R68, R71.reuse ;  /* 0x00000047444e7220 */ /* 0x080fe20000410000 */
[----:B------:R-:W-:Y:S02]  /*38b0*/  HADD2.F32 R70, -RZ, R113.H1_H1 ;  /* 0x30000071ff467230 */ /* 0x000fe40000004100 */
[----:B------:R-:W-:Y:S01]  /*38c0*/  FMUL.FTZ R75, R69, R71 ;  /* 0x00000047454b7220 */ /* 0x000fe20000410000 */
[----:B------:R-:W-:-:S02]  /*38d0*/  HADD2.F32 R120, -RZ, R120.H0_H0 ;  /* 0x20000078ff787230 */ /* 0x000fc40000004100 */
[----:B------:R-:W-:Y:S02]  /*38e0*/  HADD2.F32 R12, -RZ, R12.H1_H1 ;  /* 0x3000000cff0c7230 */ /* 0x000fe40000004100 */
[-C--:B------:R-:W-:Y:S01]  /*38f0*/  FFMA.FTZ R75, R68, R70.reuse, -R75 ;  /* 0x00000046444b7223 */ /* 0x080fe2000001084b */
[----:B------:R-:W-:Y:S02]  /*3900*/  HADD2.F32 R113, -RZ, R113.H0_H0 ;  /* 0x20000071ff717230 */ /* 0x000fe40000004100 */
[----:B------:R-:W-:Y:S01]  /*3910*/  FFMA.FTZ R78, R69, R70, R78 ;  /* 0x00000046454e7223 */ /* 0x000fe2000001004e */
[CC--:B------:R-:W-:Y:S01]  /*3920*/  FMUL.FTZ R71, R13.reuse, R120.reuse ;  /* 0x000000780d477220 */ /* 0x0c0fe20000410000 */
[----:B------:R-:W-:Y:S01]  /*3930*/  FMUL.FTZ R76, R12, R120 ;  /* 0x000000780c4c7220 */ /* 0x000fe20000410000 */
[----:B------:R-:W-:Y:S02]  /*3940*/  F2FP.F16.E4M3.UNPACK_B R70, R74.H1 ;  /* 0x0000004aff46723e */ /* 0x000fe400030006ff */
[----:B------:R-:W-:Y:S01]  /*3950*/  F2FP.SATFINITE.E4M3.F32.PACK_AB_MERGE_C R123, R78, R75, RZ ;  /* 0x0000004b4e7b723e */ /* 0x000fe200048070ff */
[----:B------:R-:W-:Y:S01]  /*3960*/  FFMA.FTZ R79, R13, R113, -R76 ;  /* 0x000000710d4f7223 */ /* 0x000fe2000001084c */
[----:B------:R-:W-:Y:S01]  /*3970*/  F2FP.F16.E4M3.UNPACK_B R13, R15.H1 ;  /* 0x0000000fff0d723e */ /* 0x000fe200030006ff */
[----:B------:R-:W-:Y:S01]  /*3980*/  FFMA.FTZ R120, R12, R113, R71 ;  /* 0x000000710c787223 */ /* 0x000fe20000010047 */
[-C--:B------:R-:W-:Y:S01]  /*3990*/  F2FP.F16.E4M3.UNPACK_B R75, R77.reuse.H1 ;  /* 0x0000004dff4b723e */ /* 0x080fe200030006ff */
[----:B------:R-:W-:Y:S01]  /*39a0*/  HADD2.F32 R71, -RZ, R70.H1_H1 ;  /* 0x30000046ff477230 */ /* 0x000fe20000004100 */
[----:B------:R-:W-:Y:S01]  /*39b0*/  F2FP.F16.E4M3.UNPACK_B R12, R14.H1 ;  /* 0x0000000eff0c723e */ /* 0x000fe200030006ff */
[----:B------:R-:W-:Y:S01]  /*39c0*/  HADD2.F32 R69, -RZ, R13.H1_H1 ;  /* 0x3000000dff457230 */ /* 0x000fe20000004100 */
[----:B------:R-:W-:Y:S01]  /*39d0*/  F2FP.F16.E4M3.UNPACK_B R77, R77 ;  /* 0x0000004dff4d723e */ /* 0x000fe200020006ff */
[----:B------:R-:W-:Y:S01]  /*39e0*/  HADD2.F32 R78, -RZ, R75.H1_H1 ;  /* 0x3000004bff4e7230 */ /* 0x000fe20000004100 */
[----:B------:R-:W-:Y:S01]  /*39f0*/  F2FP.F16.E4M3.UNPACK_B R74, R74 ;  /* 0x0000004aff4a723e */ /* 0x000fe200020006ff */
[----:B------:R-:W-:Y:S01]  /*3a00*/  HADD2.F32 R68, -RZ, R13.H0_H0 ;  /* 0x2000000dff447230 */ /* 0x000fe20000004100 */
[----:B------:R-:W-:Y:S01]  /*3a10*/  F2FP.F16.E4M3.UNPACK_B R15, R15 ;  /* 0x0000000fff0f723e */ /* 0x000fe200020006ff */
[----:B------:R-:W-:-:S02]  /*3a20*/  HADD2.F32 R13, -RZ, R12.H1_H1 ;  /* 0x3000000cff0d7230 */ /* 0x000fc40000004100 */
[-C--:B------:R-:W-:Y:S01]  /*3a30*/  FMUL.FTZ R113, R69, R78.reuse ;  /* 0x0000004e45717220 */ /* 0x080fe20000410000 */
[--C-:B------:R-:W-:Y:S02]  /*3a40*/  HADD2.F32 R76, -RZ, R77.reuse.H1_H1 ;  /* 0x3000004dff4c7230 */ /* 0x100fe40000004100 */
[C---:B------:R-:W-:Y:S01]  /*3a50*/  FMUL.FTZ R124, R68.reuse, R78 ;  /* 0x0000004e447c7220 */ /* 0x040fe20000410000 */
[----:B------:R-:W-:Y:S02]  /*3a60*/  HADD2.F32 R12, -RZ, R12.H0_H0 ;  /* 0x2000000cff0c7230 */ /* 0x000fe40000004100 */
[----:B------:R-:W-:Y:S01]  /*3a70*/  FFMA.FTZ R78, R68, R71, -R113 ;  /* 0x00000047444e7223 */ /* 0x000fe20000010871 */
[----:B------:R-:W-:Y:S02]  /*3a80*/  HADD2.F32 R68, -RZ, R74.H1_H1 ;  /* 0x3000004aff447230 */ /* 0x000fe40000004100 */
[----:B------:R-:W-:Y:S01]  /*3a90*/  FMUL.FTZ R113, R13, R76 ;  /* 0x0000004c0d717220 */ /* 0x000fe20000410000 */
[----:B------:R-:W-:Y:S01]  /*3aa0*/  F2FP.F16.E4M3.UNPACK_B R14, R14 ;  /* 0x0000000eff0e723e */ /* 0x000fe200020006ff */
[----:B------:R-:W-:Y:S01]  /*3ab0*/  FMUL.FTZ R76, R12, R76 ;  /* 0x0000004c0c4c7220 */ /* 0x000fe20000410000 */
[----:B------:R-:W-:-:S02]  /*3ac0*/  HADD2.F32 R77, -RZ, R77.H0_H0 ;  /* 0x2000004dff4d7230 */ /* 0x000fc40000004100 */
[-C--:B------:R-:W-:Y:S01]  /*3ad0*/  FFMA.FTZ R113, R12, R68.reuse, -R113 ;  /* 0x000000440c717223 */ /* 0x080fe20000010871 */
[----:B------:R-:W-:Y:S01]  /*3ae0*/  FFMA.FTZ R121, R69, R71, R124 ;  /* 0x0000004745797223 */ /* 0x000fe2000001007c */
[----:B------:R-:W-:Y:S01]  /*3af0*/  FFMA.FTZ R76, R13, R68, R76 ;  /* 0x000000440d4c7223 */ /* 0x000fe2000001004c */
[--C-:B------:R-:W-:Y:S02]  /*3b00*/  HADD2.F32 R13, -RZ, R15.reuse.H0_H0 ;  /* 0x2000000fff0d7230 */ /* 0x100fe40000004100 */
[--C-:B------:R-:W-:Y:S01]  /*3b10*/  HADD2.F32 R12, -RZ, R14.reuse.H0_H0 ;  /* 0x2000000eff0c7230 */ /* 0x100fe20000004100 */
[----:B------:R-:W-:Y:S01]  /*3b20*/  F2FP.SATFINITE.E4M3.F32.PACK_AB_MERGE_C R78, R121, R78, RZ ;  /* 0x0000004e794e723e */ /* 0x000fe200048070ff */
[----:B------:R-:W-:Y:S01]  /*3b30*/  HADD2.F32 R15, -RZ, R15.H1_H1 ;  /* 0x3000000fff0f7230 */ /* 0x000fe20000004100 */
[----:B------:R-:W-:Y:S01]  /*3b40*/  F2FP.SATFINITE.E4M3.F32.PACK_AB_MERGE_C R76, R76, R113, RZ ;  /* 0x000000714c4c723e */ /* 0x000fe200048070ff */
[----:B------:R-:W-:Y:S02]  /*3b50*/  HADD2.F32 R68, -RZ, R75.H0_H0 ;  /* 0x2000004bff447230 */ /* 0x000fe40000004100 */
[----:B------:R-:W-:-:S02]  /*3b60*/  HADD2.F32 R14, -RZ, R14.H1_H1 ;  /* 0x3000000eff0e7230 */ /* 0x000fc40000004100 */
[----:B------:R-:W-:Y:S02]  /*3b70*/  HADD2.F32 R69, -RZ, R74.H0_H0 ;  /* 0x2000004aff457230 */ /* 0x000fe40000004100 */
[-C--:B------:R-:W-:Y:S01]  /*3b80*/  FMUL.FTZ R74, R15, R68.reuse ;  /* 0x000000440f4a7220 */ /* 0x080fe20000410000 */
[----:B------:R-:W-:Y:S02]  /*3b90*/  HADD2.F32 R70, -RZ, R70.H0_H0 ;  /* 0x20000046ff467230 */ /* 0x000fe40000004100 */
[-C--:B------:R-:W-:Y:S01]  /*3ba0*/  FMUL.FTZ R71, R14, R77.reuse ;  /* 0x0000004d0e477220 */ /* 0x080fe20000410000 */
[C---:B------:R-:W-:Y:S01]  /*3bb0*/  FMUL.FTZ R68, R13.reuse, R68 ;  /* 0x000000440d447220 */ /* 0x040fe20000410000 */
[C---:B------:R-:W-:Y:S01]  /*3bc0*/  FMUL.FTZ R77, R12.reuse, R77 ;  /* 0x0000004d0c4d7220 */ /* 0x040fe20000410000 */
[-C--:B------:R-:W-:Y:S02]  /*3bd0*/  FFMA.FTZ R74, R13, R70.reuse, -R74 ;  /* 0x000000460d4a7223 */ /* 0x080fe4000001084a */
[----:B------:R-:W-:Y:S01]  /*3be0*/  FFMA.FTZ R15, R15, R70, R68 ;  /* 0x000000460f0f7223 */ /* 0x000fe20000010044 */
[-C--:B------:R-:W-:Y:S01]  /*3bf0*/  FFMA.FTZ R71, R12, R69.reuse, -R71 ;  /* 0x000000450c477223 */ /* 0x080fe20000010847 */
[----:B------:R-:W-:Y:S01]  /*3c00*/  FFMA.FTZ R14, R14, R69, R77 ;  /* 0x000000450e0e7223 */ /* 0x000fe2000001004d */
[----:B------:R-:W-:-:S02]  /*3c10*/  F2FP.SATFINITE.E4M3.F32.PACK_AB_MERGE_C R13, R122, R11, R125 ;  /* 0x0000000b7a0d723e */ /* 0x000fc4000480707d */
[----:B------:R-:W-:Y:S02]  /*3c20*/  F2FP.SATFINITE.E4M3.F32.PACK_AB_MERGE_C R12, R120, R79, R123 ;  /* 0x0000004f780c723e */ /* 0x000fe4000480707b */
[----:B------:R-:W-:Y:S02]  /*3c30*/  F2FP.SATFINITE.E4M3.F32.PACK_AB_MERGE_C R14, R14, R71, R76 ;  /* 0x000000470e0e723e */ /* 0x000fe4000480704c */
[----:B------:R-:W-:-:S07]  /*3c40*/  F2FP.SATFINITE.E4M3.F32.PACK_AB_MERGE_C R15, R15, R74, R78 ;  /* 0x0000004a0f0f723e */ /* 0x000fce000480704e */
.L_x_522:
[----:B------:R-:W-:Y:S05]  /*3c50*/  BSYNC B2 ;  /* 0x0000000000027941 */ /* 0x000fea0003800000 */
.L_x_521:
[----:B--2---:R0:W-:Y:S02]  /*3c60*/  ST.E.128 desc[UR36][R72.64], R12 ;  /* 0x0000000c48007985 */ /* 0x0041e4000c101d24 */
.L_x_516:
[----:B------:R-:W-:Y:S05]  /*3c70*/  BSYNC B1 ;  /* 0x0000000000017941 */ /* 0x000fea0003800000 */
.L_x_515:
[----:B------:R-:W-:-:S03]  /*3c80*/  UMOV UR4, 0xffffffff ;  /* 0xffffffff00047882 */ /* 0x000fc60000000000 */
[----:B------:R-:W-:Y:S05]  /*3c90*/  BRA.DIV UR4, `(.L_x_523) ;  /* 0x00000226041c7947 */ /* 0x000fea000b800000 */
[----:B------:R0:W0:Y:S04]  /*3ca0*/  SHFL.IDX PT, R70, R107, 0x1, 0x181f ;  /* 0x00381f006b467f89 */ /* 0x00002800000e0000 */
[----:B------:R0:W0:Y:S02]  /*3cb0*/  SHFL.IDX PT, R71, R106, 0x1, 0x181f ;  /* 0x00381f006a477f89 */ /* 0x00002400000e0000 */
.L_x_834:
[----:B------:R-:W-:Y:S04]  /*3cc0*/  BSSY B1, `(.L_x_524) ;  /* 0x00000ee000017945 */ /* 0x000fe80003800000 */
[----:B------:R-:W-:Y:S05]  /*3cd0*/  @P2 BRA `(.L_x_525) ;  /* 0x0000000c00b02947 */ /* 0x000fea0003800000 */
[----:B------:R-:W-:Y:S04]  /*3ce0*/  BSSY B2, `(.L_x_526) ;  /* 0x0000074000027945 */ /* 0x000fe80003800000 */
[----:B------:R-:W-:Y:S05]  /*3cf0*/  @P1 BRA `(.L_x_527) ;  /* 0x0000000400c81947 */ /* 0x000fea0003800000 */
[----:B0-2---:R0:W2:Y:S01]  /*3d00*/  LDS.128 R12, [R92+0x29400] ;  /* 0x029400005c0c7984 */ /* 0x0050a20000000c00 */
[----:B------:R-:W-:Y:S01]  /*3d10*/  IADD3 R68, P2, R16, R71, RZ ;  /* 0x0000004710447210 */ /* 0x000fe20007f5e0ff */
[----:B------:R-:W-:Y:S04]  /*3d20*/  BSSY B3, `(.L_x_528) ;  /* 0x000006e000037945 */ /* 0x000fe80003800000 */
[----:B------:R-:W-:Y:S01]  /*3d30*/  IMAD.X R69, R70, 0x1, R17, P2 ;  /* 0x0000000146457824 */ /* 0x000fe200010e0611 */
[----:B------:R-:W-:-:S13]  /*3d40*/  ISETP.GE.AND P2, PT, R18, R104, PT ;  /* 0x000000681200720c */ /* 0x000fda0003f46270 */
[----:B0-----:R-:W-:Y:S05]  /*3d50*/  @P2 BRA `(.L_x_529) ;  /* 0x0000000400a82947 */ /* 0x001fea0003800000 */
[--C-:B------:R-:W-:Y:S02]  /*3d60*/  SHF.R.U32.HI R76, RZ, 0x18, R65.reuse ;  /* 0x00000018ff4c7819 */ /* 0x100fe40000011641 */
[----:B------:R-:W-:Y:S02]  /*3d70*/  LOP3.LUT R11, R65, 0xff, RZ, 0xc0, !PT ;  /* 0x000000ff410b7812 */ /* 0x000fe400078ec0ff */
[--C-:B------:R-:W-:Y:S02]  /*3d80*/  SHF.R.U32.HI R74, RZ, 0x8, R65.reuse ;  /* 0x00000008ff4a7819 */ /* 0x100fe40000011641 */
[----:B------:R-:W-:Y:S02]  /*3d90*/  SHF.R.U32.HI R72, RZ, 0x10, R65 ;  /* 0x00000010ff487819 */ /* 0x000fe40000011641 */
[----:B------:R-:W-:Y:S02]  /*3da0*/  SHF.R.U32.HI R65, RZ, 0x18, R67 ;  /* 0x00000018ff417819 */ /* 0x000fe40000011643 */
[----:B------:R-:W-:-:S02]  /*3db0*/  LOP3.LUT R64, R67, 0xff, RZ, 0xc0, !PT ;  /* 0x000000ff43407812 */ /* 0x000fc400078ec0ff */
[--C-:B------:R-:W-:Y:S02]  /*3dc0*/  SHF.R.U32.HI R66, RZ, 0x8, R67.reuse ;  /* 0x00000008ff427819 */ /* 0x100fe40000011643 */
[----:B------:R-:W-:Y:S02]  /*3dd0*/  SHF.R.U32.HI R73, RZ, 0x10, R67 ;  /* 0x00000010ff497819 */ /* 0x000fe40000011643 */
[----:B------:R-:W-:Y:S01]  /*3de0*/  PRMT R65, R65, 0x654, R64 ;  /* 0x0000065441417816 */ /* 0x000fe20000000040 */
[----:B------:R-:W-:Y:S01]  /*3df0*/  IMAD.SHL.U32 R64, R74, 0x100, RZ ;  /* 0x000001004a407824 */ /* 0x000fe200078e00ff */
[----:B------:R-:W-:Y:S01]  /*3e00*/  PRMT R11, R76, 0x654, R11 ;  /* 0x000006544c0b7816 */ /* 0x000fe2000000000b */
[----:B------:R-:W-:Y:S01]  /*3e10*/  IMAD.SHL.U32 R66, R66, 0x100, RZ ;  /* 0x0000010042427824 */ /* 0x000fe200078e00ff */
[----:B------:R-:W-:Y:S01]  /*3e20*/  F2FP.F16.E4M3.UNPACK_B R67, R119.H1 ;  /* 0x00000077ff43723e */ /* 0x000fe200030006ff */
[----:B------:R-:W-:Y:S01]  /*3e30*/  IMAD.U32 R73, R73, 0x10000, RZ ;  /* 0x0001000049497824 */ /* 0x000fe200078e00ff */
[----:B------:R-:W-:-:S02]  /*3e40*/  LOP3.LUT R64, R11, 0xff00, R64, 0xf8, !PT ;  /* 0x0000ff000b407812 */ /* 0x000fc400078ef840 */
[----:B------:R-:W-:Y:S01]  /*3e50*/  LOP3.LUT R66, R65, 0xff00, R66, 0xf8, !PT ;  /* 0x0000ff0041427812 */ /* 0x000fe200078ef842 */
[--C-:B------:R-:W-:Y:S01]  /*3e60*/  HADD2.F32 R74, -RZ, R67.reuse.H1_H1 ;  /* 0x30000043ff4a7230 */ /* 0x100fe20000004100 */
[----:B------:R-:W-:Y:S02]  /*3e70*/  SHF.L.U32 R65, R72, 0x10, RZ ;  /* 0x0000001048417819 */ /* 0x000fe400000006ff */
[-C--:B--2---:R-:W-:Y:S02]  /*3e80*/  F2FP.F16.E4M3.UNPACK_B R11, R13.reuse ;  /* 0x0000000dff0b723e */ /* 0x084fe400020006ff */
[----:B------:R-:W-:Y:S01]  /*3e90*/  LOP3.LUT R75, R66, 0xff0000, R73, 0xf8, !PT ;  /* 0x00ff0000424b7812 */ /* 0x000fe200078ef849 */
[----:B------:R-:W-:Y:S01]  /*3ea0*/  HADD2.F32 R73, -RZ, R67.H0_H0 ;  /* 0x20000043ff497230 */ /* 0x000fe20000004100 */
[----:B------:R-:W-:Y:S01]  /*3eb0*/  LOP3.LUT R72, R64, 0xff0000, R65, 0xf8, !PT ;  /* 0x00ff000040487812 */ /* 0x000fe200078ef841 */
[--C-:B------:R-:W-:Y:S01]  /*3ec0*/  HADD2.F32 R64, -RZ, R11.reuse.H1_H1 ;  /* 0x3000000bff407230 */ /* 0x100fe20000004100 */
[----:B------:R-:W-:Y:S01]  /*3ed0*/  F2FP.F16.E4M3.UNPACK_B R66, R118.H1 ;  /* 0x00000076ff42723e */ /* 0x000fe200030006ff */
[----:B------:R-:W-:Y:S01]  /*3ee0*/  HADD2.F32 R11, -RZ, R11.H0_H0 ;  /* 0x2000000bff0b7230 */ /* 0x000fe20000004100 */
[----:B------:R-:W-:-:S02]  /*3ef0*/  F2FP.F16.E4M3.UNPACK_B R13, R13.H1 ;  /* 0x0000000dff0d723e */ /* 0x000fc400030006ff */
[CC--:B------:R-:W-:Y:S01]  /*3f00*/  FMUL.FTZ R76, R64.reuse, R73.reuse ;  /* 0x00000049404c7220 */ /* 0x0c0fe20000410000 */
[--C-:B------:R-:W-:Y:S02]  /*3f10*/  HADD2.F32 R67, -RZ, R66.reuse.H0_H0 ;  /* 0x20000042ff437230 */ /* 0x100fe40000004100 */
[C---:B------:R-:W-:Y:S01]  /*3f20*/  FMUL.FTZ R73, R11.reuse, R73 ;  /* 0x000000490b497220 */ /* 0x040fe20000410000 */
[--C-:B------:R-:W-:Y:S01]  /*3f30*/  HADD2.F32 R65, -RZ, R13.reuse.H1_H1 ;  /* 0x3000000dff417230 */ /* 0x100fe20000004100 */
[----:B------:R-:W-:Y:S01]  /*3f40*/  F2FP.F16.E4M3.UNPACK_B R119, R119 ;  /* 0x00000077ff77723e */ /* 0x000fe200020006ff */
[----:B------:R-:W-:Y:S02]  /*3f50*/  HADD2.F32 R13, -RZ, R13.H0_H0 ;  /* 0x2000000dff0d7230 */ /* 0x000fe40000004100 */
[-C--:B------:R-:W-:Y:S01]  /*3f60*/  FFMA.FTZ R11, R11, R67.reuse, -R76 ;  /* 0x000000430b0b7223 */ /* 0x080fe2000001084c */
[----:B------:R-:W-:Y:S02]  /*3f70*/  HADD2.F32 R66, -RZ, R66.H1_H1 ;  /* 0x30000042ff427230 */ /* 0x000fe40000004100 */
[-C--:B------:R-:W-:Y:S01]  /*3f80*/  FMUL.FTZ R76, R65, R74.reuse ;  /* 0x0000004a414c7220 */ /* 0x080fe20000410000 */
[----:B-1----:R-:W-:Y:S01]  /*3f90*/  FFMA.FTZ R78, R64, R67, R73 ;  /* 0x00000043404e7223 */ /* 0x002fe20000010049 */
[C---:B------:R-:W-:Y:S01]  /*3fa0*/  FMUL.FTZ R74, R13.reuse, R74 ;  /* 0x0000004a0d4a7220 */ /* 0x040fe20000410000 */
[----:B------:R-:W-:Y:S01]  /*3fb0*/  F2FP.F16.E4M3.UNPACK_B R118, R118 ;  /* 0x00000076ff76723e */ /* 0x000fe200020006ff */
[----:B----4-:R-:W-:Y:S01]  /*3fc0*/  FFMA.FTZ R79, R13, R66, -R76 ;  /* 0x000000420d4f7223 */ /* 0x010fe2000001084c */
        /* <DEDUP_REMOVED lines=21> */
[----:B------:R-:W-:Y:S02]  /*4120*/  F2FP.SATFINITE.E4M3.F32.PACK_AB_MERGE_C R119, R76, R73, RZ ;  /* 0x000000494c77723e */ /* 0x000fe400048070ff */
[-C--:B------:R-:W-:Y:S01]  /*4130*/  F2FP.F16.E4M3.UNPACK_B R73, R75.reuse.H1 ;  /* 0x0000004bff49723e */ /* 0x080fe200030006ff */
[--C-:B------:R-:W-:Y:S01]  /*4140*/  HADD2.F32 R65, -RZ, R13.reuse.H1_H1 ;  /* 0x3000000dff417230 */ /* 0x100fe20000004100 */
[----:B------:R-:W-:Y:S01]  /*4150*/  F2FP.F16.E4M3.UNPACK_B R66, R72.H1 ;  /* 0x00000048ff42723e */ /* 0x000fe200030006ff */
[----:B------:R-:W-:Y:S01]  /*4160*/  HADD2.F32 R64, -RZ, R13.H0_H0 ;  /* 0x2000000dff407230 */ /* 0x000fe20000004100 */
[----:B------:R-:W-:Y:S01]  /*4170*/  F2FP.F16.E4M3.UNPACK_B R12, R14.H1 ;  /* 0x0000000eff0c723e */ /* 0x000fe200030006ff */
[----:B------:R-:W-:Y:S01]  /*4180*/  HADD2.F32 R76, -RZ, R73.H1_H1 ;  /* 0x30000049ff4c7230 */ /* 0x000fe20000004100 */
[----:B------:R-:W-:Y:S01]  /*4190*/  F2FP.F16.E4M3.UNPACK_B R75, R75 ;  /* 0x0000004bff4b723e */ /* 0x000fe200020006ff */
[----:B------:R-:W-:Y:S01]  /*41a0*/  HADD2.F32 R67, -RZ, R66.H1_H1 ;  /* 0x30000042ff437230 */ /* 0x000fe20000004100 */
        /* <DEDUP_REMOVED lines=8> */
[-C--:B------:R-:W-:Y:S01]  /*4230*/  FMUL.FTZ R79, R13, R74.reuse ;  /* 0x0000004a0d4f7220 */ /* 0x080fe20000410000 */
[----:B------:R-:W-:Y:S01]  /*4240*/  F2FP.F16.E4M3.UNPACK_B R15, R15 ;  /* 0x0000000fff0f723e */ /* 0x000fe200020006ff */
[C---:B------:R-:W-:Y:S01]  /*4250*/  FMUL.FTZ R74, R12.reuse, R74 ;  /* 0x0000004a0c4a7220 */ /* 0x040fe20000410000 */
[----:B------:R-:W-:Y:S01]  /*4260*/  F2FP.F16.E4M3.UNPACK_B R14, R14 ;  /* 0x0000000eff0e723e */ /* 0x000fe200020006ff */
[----:B------:R-:W-:Y:S01]  /*4270*/  FFMA.FTZ R79, R12, R64, -R79 ;  /* 0x000000400c4f7223 */ /* 0x000fe2000001084f */
[----:B------:R-:W-:-:S02]  /*4280*/  HADD2.F32 R75, -RZ, R75.H0_H0 ;  /* 0x2000004bff4b7230 */ /* 0x000fc40000004100 */
[----:B------:R-:W-:Y:S01]  /*4290*/  FFMA.FTZ R74, R13, R64, R74 ;  /* 0x000000400d4a7223 */ /* 0x000fe2000001004a */
[--C-:B------:R-:W-:Y:S02]  /*42a0*/  HADD2.F32 R13, -RZ, R15.reuse.H0_H0 ;  /* 0x2000000fff0d7230 */ /* 0x100fe40000004100 */
[----:B------:R-:W-:Y:S01]  /*42b0*/  FFMA.FTZ R113, R65, R67, R120 ;  /* 0x0000004341717223 */ /* 0x000fe20000010078 */
[--C-:B------:R-:W-:Y:S02]  /*42c0*/  HADD2.F32 R12, -RZ, R14.reuse.H0_H0 ;  /* 0x2000000eff0c7230 */ /* 0x100fe40000004100 */
[----:B------:R-:W-:Y:S01]  /*42d0*/  HADD2.F32 R15, -RZ, R15.H1_H1 ;  /* 0x3000000fff0f7230 */ /* 0x000fe20000004100 */
[----:B------:R-:W-:Y:S01]  /*42e0*/  F2FP.SATFINITE.E4M3.F32.PACK_AB_MERGE_C R74, R74, R79, RZ ;  /* 0x0000004f4a4a723e */ /* 0x000fe200048070ff */
[----:B------:R-:W-:Y:S01]  /*42f0*/  HADD2.F32 R64, -RZ, R73.H0_H0 ;  /* 0x20000049ff407230 */ /* 0x000fe20000004100 */
[----:B------:R-:W-:Y:S01]  /*4300*/  F2FP.SATFINITE.E4M3.F32.PACK_AB_MERGE_C R76, R113, R76, RZ ;  /* 0x0000004c714c723e */ /* 0x000fe200048070ff */
        /* <DEDUP_REMOVED lines=15> */
.L_x_529:
[----:B------:R-:W-:Y:S05]  /*4400*/  BSYNC B3 ;  /* 0x0000000000037941 */ /* 0x000fea0003800000 */
.L_x_528:
[----:B--2---:R0:W-:Y:S02]  /*4410*/  ST.E.128 desc[UR36][R68.64], R12 ;  /* 0x0000000c44007985 */ /* 0x0041e4000c101d24 */
.L_x_527:
[----:B------:R-:W-:Y:S05]  /*4420*/  BSYNC B2 ;  /* 0x0000000000027941 */ /* 0x000fea0003800000 */
.L_x_526:
[----:B------:R-:W-:-:S13]  /*4430*/  ISETP.NE.AND P2, PT, R81, RZ, PT ;  /* 0x000000ff5100720c */ /* 0x000fda0003f45270 */
        /* <DEDUP_REMOVED lines=8> */
[----:B------:R-:W-:Y:S02]  /*44c0*/  SHF.R.U32.HI R66, RZ, 0x8, R63 ;  /* 0x00000008ff427819 */ /* 0x000fe4000001163f */
[----:B------:R-:W-:Y:S02]  /*44d0*/  LOP3.LUT R62, R63, 0xff, RZ, 0xc0, !PT ;  /* 0x000000ff3f3e7812 */ /* 0x000fe400078ec0ff */
[--C-:B------:R-:W-:Y:S02]  /*44e0*/  SHF.R.U32.HI R67, RZ, 0x8, R61.reuse ;  /* 0x00000008ff437819 */ /* 0x100fe4000001163d */
[----:B------:R-:W-:Y:S02]  /*44f0*/  LOP3.LUT R11, R61, 0xff, RZ, 0xc0, !PT ;  /* 0x000000ff3d0b7812 */ /* 0x000fe400078ec0ff */
[----:B------:R-:W-:-:S02]  /*4500*/  SHF.R.U32.HI R70, RZ, 0x18, R61 ;  /* 0x00000018ff467819 */ /* 0x000fc4000001163d */
[----:B------:R-:W-:Y:S02]  /*4510*/  SHF.R.U32.HI R63, RZ, 0x18, R63 ;  /* 0x00000018ff3f7819 */ /* 0x000fe4000001163f */
[----:B--2---:R-:W-:Y:S02]  /*4520*/  MOV R60, R14 ;  /* 0x0000000e003c7202 */ /* 0x004fe40000000f00 */
[----:B------:R-:W-:Y:S01]  /*4530*/  PRMT R14, R70, 0x654, R11 ;  /* 0x00000654460e7816 */ /* 0x000fe2000000000b */
[----:B------:R-:W-:Y:S01]  /*4540*/  IMAD.SHL.U32 R11, R67, 0x100, RZ ;  /* 0x00000100430b7824 */ /* 0x000fe200078e00ff */
[----:B------:R-:W-:Y:S01]  /*4550*/  PRMT R63, R63, 0x654, R62 ;  /* 0x000006543f3f7816 */ /* 0x000fe2000000003e */
[----:B------:R-:W-:Y:S01]  /*4560*/  IMAD.SHL.U32 R62, R66, 0x100, RZ ;  /* 0x00000100423e7824 */ /* 0x000fe200078e00ff */
[----:B------:R-:W-:Y:S01]  /*4570*/  SHF.R.U32.HI R69, RZ, 0x10, R61 ;  /* 0x00000010ff457819 */ /* 0x000fe2000001163d */
[----:B------:R-:W-:Y:S01]  /*4580*/  IMAD.MOV.U32 R61, RZ, RZ, R15 ;  /* 0x000000ffff3d7224 */ /* 0x000fe200078e000f */
[----:B------:R-:W-:-:S02]  /*4590*/  LOP3.LUT R15, R14, 0xff00, R11, 0xf8, !PT ;  /* 0x0000ff000e0f7812 */ /* 0x000fc400078ef80b */
[----:B------:R-:W-:Y:S01]  /*45a0*/  LOP3.LUT R67, R63, 0xff00, R62, 0xf8, !PT ;  /* 0x0000ff003f437812 */ /* 0x000fe200078ef83e */
[----:B------:R-:W-:Y:S01]  /*45b0*/  IMAD.U32 R14, R69, 0x10000, RZ ;  /* 0x00010000450e7824 */ /* 0x000fe200078e00ff */
[----:B------:R-:W-:Y:S02]  /*45c0*/  SHF.L.U32 R62, R68, 0x10, RZ ;  /* 0x00000010443e7819 */ /* 0x000fe400000006ff */
[----:B------:R-:W-:Y:S02]  /*45d0*/  F2FP.F16.E4M3.UNPACK_B R63, R117.H1 ;  /* 0x00000075ff3f723e */ /* 0x000fe400030006ff */
[-C--:B------:R-:W-:Y:S02]  /*45e0*/  F2FP.F16.E4M3.UNPACK_B R11, R13.reuse ;  /* 0x0000000dff0b723e */ /* 0x080fe400020006ff */
        /* <DEDUP_REMOVED lines=17> */
[----:B------:R-:W-:Y:S01]  /*4700*/  F2FP.F16.E4M3.UNPACK_B R11, R12.H1 ;  /* 0x0000000cff0b723e */ /* 0x000fe200030006ff */
[C---:B------:R-:W-:Y:S01]  /*4710*/  FMUL.FTZ R68, R13.reuse, R68 ;  /* 0x000000440d447220 */ /* 0x040fe20000410000 */
[----:B------:R-:W-:Y:S01]  /*4720*/  FFMA.FTZ R72, R14, R63, R67 ;  /* 0x0000003f0e487223 */ /* 0x000fe20000010043 */
[----:B------:R-:W-:Y:S01]  /*4730*/  F2FP.F16.E4M3.UNPACK_B R12, R12 ;  /* 0x0000000cff0c723e */ /* 0x000fe200020006ff */
[-C--:B------:R-:W-:Y:S01]  /*4740*/  FFMA.FTZ R67, R13, R62.reuse, -R70 ;  /* 0x0000003e0d437223 */ /* 0x080fe20000010846 */
        /* <DEDUP_REMOVED lines=10> */
[----:B------:R-:W-:Y:S01]  /*47f0*/  HADD2.F32 R12, -RZ, R12.H1_H1 ;  /* 0x3000000cff0c7230 */ /* 0x000fe20000004100 */
[----:B------:R-:W-:Y:S01]  /*4800*/  F2FP.SATFINITE.E4M3.F32.PACK_AB_MERGE_C R71, R72, R71, R76 ;  /* 0x000000474847723e */ /* 0x000fe2000480704c */
[----:B------:R-:W-:-:S02]  /*4810*/  HADD2.F32 R15, -RZ, R116.H1_H1 ;  /* 0x30000074ff0f7230 */ /* 0x000fc40000004100 */
[----:B------:R-:W-:Y:S02]  /*4820*/  HADD2.F32 R116, -RZ, R116.H0_H0 ;  /* 0x20000074ff747230 */ /* 0x000fe40000004100 */
[-C--:B------:R-:W-:Y:S01]  /*4830*/  FMUL.FTZ R62, R12, R117.reuse ;  /* 0x000000750c3e7220 */ /* 0x080fe20000410000 */
[----:B------:R-:W-:Y:S01]  /*4840*/  FMUL.FTZ R117, R11, R117 ;  /* 0x000000750b757220 */ /* 0x000fe20000410000 */
[-C--:B------:R-:W-:Y:S01]  /*4850*/  FFMA.FTZ R68, R13, R15.reuse, -R68 ;  /* 0x0000000f0d447223 */ /* 0x080fe20000010844 */
[----:B------:R-:W-:Y:S01]  /*4860*/  FFMA.FTZ R63, R14, R15, R63 ;  /* 0x0000000f0e3f7223 */ /* 0x000fe2000001003f */
[-C--:B------:R-:W-:Y:S01]  /*4870*/  FFMA.FTZ R70, R11, R116.reuse, -R62 ;  /* 0x000000740b467223 */ /* 0x080fe2000001083e */
[----:B------:R-:W-:Y:S01]  /*4880*/  FFMA.FTZ R117, R12, R116, R117 ;  /* 0x000000740c757223 */ /* 0x000fe20000010075 */
[----:B------:R-:W-:Y:S02]  /*4890*/  F2FP.F16.E4M3.UNPACK_B R12, R61.H1 ;  /* 0x0000003dff0c723e */ /* 0x000fe400030006ff */
[----:B------:R-:W-:-:S02]  /*48a0*/  F2FP.SATFINITE.E4M3.F32.PACK_AB_MERGE_C R75, R63, R68, RZ ;  /* 0x000000443f4b723e */ /* 0x000fc400048070ff */
        /* <DEDUP_REMOVED lines=9> */
[----:B------:R-:W-:Y:S02]  /*4940*/  HADD2.F32 R12, -RZ, R11.H1_H1 ;  /* 0x3000000bff0c7230 */ /* 0x000fe40000004100 */
[----:B------:R-:W-:Y:S01]  /*4950*/  FMUL.FTZ R74, R14, R68 ;  /* 0x000000440e4a7220 */ /* 0x000fe20000410000 */
[----:B------:R-:W-:-:S02]  /*4960*/  HADD2.F32 R67, -RZ, R69.H1_H1 ;  /* 0x30000045ff437230 */ /* 0x000fc40000004100 */
[C---:B------:R-:W-:Y:S01]  /*4970*/  FMUL.FTZ R73, R13.reuse, R68 ;  /* 0x000000440d497220 */ /* 0x040fe20000410000 */
[----:B------:R-:W-:Y:S02]  /*4980*/  HADD2.F32 R11, -RZ, R11.H0_H0 ;  /* 0x2000000bff0b7230 */ /* 0x000fe40000004100 */
[----:B------:R-:W-:Y:S01]  /*4990*/  FFMA.FTZ R74, R13, R62, -R74 ;  /* 0x0000003e0d4a7223 */ /* 0x000fe2000001084a */
[----:B------:R-:W-:Y:S02]  /*49a0*/  HADD2.F32 R13, -RZ, R66.H1_H1 ;  /* 0x30000042ff0d7230 */ /* 0x000fe40000004100 */
[----:B------:R-:W-:Y:S01]  /*49b0*/  FMUL.FTZ R68, R12, R67 ;  /* 0x000000430c447220 */ /* 0x000fe20000410000 */
        /* <DEDUP_REMOVED lines=9> */
[----:B------:R-:W-:Y:S02]  /*4a50*/  HADD2.F32 R61, -RZ, R61.H1_H1 ;  /* 0x3000003dff3d7230 */ /* 0x000fe40000004100 */
[----:B------:R-:W-:Y:S01]  /*4a60*/  FMUL.FTZ R62, R12, R63 ;  /* 0x0000003f0c3e7220 */ /* 0x000fe20000410000 */
[----:B------:R-:W-:Y:S01]  /*4a70*/  HADD2.F32 R60, -RZ, R60.H1_H1 ;  /* 0x3000003cff3c7230 */ /* 0x000fe20000004100 */
[----:B------:R-:W-:Y:S01]  /*4a80*/  F2FP.SATFINITE.E4M3.F32.PACK_AB_MERGE_C R73, R73, R74, RZ ;  /* 0x0000004a4949723e */ /* 0x000fe200048070ff */
[----:B------:R-:W-:-:S02]  /*4a90*/  HADD2.F32 R69, -RZ, R69.H0_H0 ;  /* 0x20000045ff457230 */ /* 0x000fc40000004100 */
[----:B------:R-:W-:Y:S01]  /*4aa0*/  FMUL.FTZ R13, R61, R63 ;  /* 0x0000003f3d0d7220 */ /* 0x000fe20000410000 */
[----:B------:R-:W-:Y:S01]  /*4ab0*/  HADD2.F32 R15, -RZ, R15.H0_H0 ;  /* 0x2000000fff0f7230 */ /* 0x000fe20000004100 */
[----:B------:R-:W-:Y:S01]  /*4ac0*/  F2FP.SATFINITE.E4M3.F32.PACK_AB_MERGE_C R67, R67, R68, RZ ;  /* 0x000000444343723e */ /* 0x000fe200048070ff */
[----:B------:R-:W-:Y:S02]  /*4ad0*/  HADD2.F32 R66, -RZ, R66.H0_H0 ;  /* 0x20000042ff427230 */ /* 0x000fe40000004100 */
[-C--:B------:R-:W-:Y:S01]  /*4ae0*/  FMUL.FTZ R14, R60, R69.reuse ;  /* 0x000000453c0e7220 */ /* 0x080fe20000410000 */
[----:B------:R-:W-:Y:S01]  /*4af0*/  FMUL.FTZ R69, R11, R69 ;  /* 0x000000450b457220 */ /* 0x000fe20000410000 */
[-C--:B------:R-:W-:Y:S01]  /*4b00*/  FFMA.FTZ R13, R12, R15.reuse, -R13 ;  /* 0x0000000f0c0d7223 */ /* 0x080fe2000001080d */
[----:B------:R-:W-:Y:S01]  /*4b10*/  FFMA.FTZ R62, R61, R15, R62 ;  /* 0x0000000f3d3e7223 */ /* 0x000fe2000001003e */
[-C--:B------:R-:W-:Y:S01]  /*4b20*/  FFMA.FTZ R14, R11, R66.reuse, -R14 ;  /* 0x000000420b0e7223 */ /* 0x080fe2000001080e */
[----:B------:R-:W-:Y:S01]  /*4b30*/  FFMA.FTZ R69, R60, R66, R69 ;  /* 0x000000423c457223 */ /* 0x000fe20000010045 */
[----:B------:R-:W-:-:S02]  /*4b40*/  F2FP.SATFINITE.E4M3.F32.PACK_AB_MERGE_C R12, R117, R70, R75 ;  /* 0x00000046750c723e */ /* 0x000fc4000480704b */
[----:B------:R-:W-:Y:S01]  /*4b50*/  F2FP.SATFINITE.E4M3.F32.PACK_AB_MERGE_C R15, R62, R13, R73 ;  /* 0x0000000d3e0f723e */ /* 0x000fe20004807049 */
[----:B------:R-:W-:Y:S01]  /*4b60*/  IMAD.MOV.U32 R13, RZ, RZ, R71 ;  /* 0x000000ffff0d7224 */ /* 0x000fe200078e0047 */
[----:B------:R-:W-:-:S07]  /*4b70*/  F2FP.SATFINITE.E4M3.F32.PACK_AB_MERGE_C R14, R69, R14, R67 ;  /* 0x0000000e450e723e */ /* 0x000fce0004807043 */
.L_x_531:
[----:B------:R-:W-:Y:S05]  /*4b80*/  BSYNC B2 ;  /* 0x0000000000027941 */ /* 0x000fea0003800000 */
.L_x_530:
[----:B--2---:R0:W-:Y:S02]  /*4b90*/  ST.E.128 desc[UR36][R64.64], R12 ;  /* 0x0000000c40007985 */ /* 0x0041e4000c101d24 */
.L_x_525:
[----:B------:R-:W-:Y:S05]  /*4ba0*/  BSYNC B1 ;  /* 0x0000000000017941 */ /* 0x000fea0003800000 */
.L_x_524:
[----:B------:R-:W-:-:S03]  /*4bb0*/  UMOV UR4, 0xffffffff ;  /* 0xffffffff00047882 */ /* 0x000fc60000000000 */
[----:B------:R-:W-:Y:S05]  /*4bc0*/  BRA.DIV UR4, `(.L_x_532) ;  /* 0x00000216049c7947 */ /* 0x000fea000b800000 */
[----:B------:R0:W0:Y:S04]  /*4bd0*/  SHFL.IDX PT, R60, R107, 0x2, 0x181f ;  /* 0x00581f006b3c7f89 */ /* 0x00002800000e0000 */
[----:B------:R0:W0:Y:S02]  /*4be0*/  SHFL.IDX PT, R61, R106, 0x2, 0x181f ;  /* 0x00581f006a3d7f89 */ /* 0x00002400000e0000 */
.L_x_838:
        /* <DEDUP_REMOVED lines=119> */
.L_x_538:
[----:B------:R-:W-:Y:S05]  /*5360*/  BSYNC B3 ;  /* 0x0000000000037941 */ /* 0x000fea0003800000 */
.L_x_537:
[----:B--2---:R0:W-:Y:S02]  /*5370*/  ST.E.128 desc[UR36][R62.64], R12 ;  /* 0x0000000c3e007985 */ /* 0x0041e4000c101d24 */
.L_x_536:
[----:B------:R-:W-:Y:S05]  /*5380*/  BSYNC B2 ;  /* 0x0000000000027941 */ /* 0x000fea0003800000 */
.L_x_535:
        /* <DEDUP_REMOVED lines=8> */
[----:B------:R-:W-:Y:S02]  /*5410*/  SHF.R.U32.HI R58, RZ, 0x8, R55 ;  /* 0x00000008ff3a7819 */ /* 0x000fe40000011637 */
[----:B------:R-:W-:Y:S02]  /*5420*/  SHF.R.U32.HI R62, RZ, 0x8, R53 ;  /* 0x00000008ff3e7819 */ /* 0x000fe40000011635 */
[----:B------:R-:W-:Y:S02]  /*5430*/  SHF.R.U32.HI R61, RZ, 0x18, R55 ;  /* 0x00000018ff3d7819 */ /* 0x000fe40000011637 */
[----:B------:R-:W-:Y:S02]  /*5440*/  LOP3.LUT R54, R55, 0xff, RZ, 0xc0, !PT ;  /* 0x000000ff37367812 */ /* 0x000fe400078ec0ff */
[----:B------:R-:W-:Y:S02]  /*5450*/  SHF.R.U32.HI R64, RZ, 0x18, R53 ;  /* 0x00000018ff407819 */ /* 0x000fe40000011635 */
[----:B------:R-:W-:-:S02]  /*5460*/  LOP3.LUT R11, R53, 0xff, RZ, 0xc0, !PT ;  /* 0x000000ff350b7812 */ /* 0x000fc400078ec0ff */
[----:B------:R-:W-:Y:S01]  /*5470*/  SHF.R.U32.HI R60, RZ, 0x10, R53 ;  /* 0x00000010ff3c7819 */ /* 0x000fe20000011635 */
[----:B--2---:R-:W-:Y:S01]  /*5480*/  IMAD.MOV.U32 R53, RZ, RZ, R15 ;  /* 0x000000ffff357224 */ /* 0x004fe200078e000f */
[----:B------:R-:W-:Y:S01]  /*5490*/  MOV R52, R14 ;  /* 0x0000000e00347202 */ /* 0x000fe20000000f00 */
[----:B------:R-:W-:Y:S01]  /*54a0*/  IMAD.SHL.U32 R15, R58, 0x100, RZ ;  /* 0x000001003a0f7824 */ /* 0x000fe200078e00ff */
[----:B------:R-:W-:Y:S01]  /*54b0*/  PRMT R54, R61, 0x654, R54 ;  /* 0x000006543d367816 */ /* 0x000fe20000000036 */
[----:B------:R-:W-:Y:S01]  /*54c0*/  IMAD.SHL.U32 R14, R62, 0x100, RZ ;  /* 0x000001003e0e7824 */ /* 0x000fe200078e00ff */
[----:B------:R-:W-:Y:S02]  /*54d0*/  SHF.R.U32.HI R59, RZ, 0x10, R55 ;  /* 0x00000010ff3b7819 */ /* 0x000fe40000011637 */
[----:B------:R-:W-:Y:S02]  /*54e0*/  PRMT R11, R64, 0x654, R11 ;  /* 0x00000654400b7816 */ /* 0x000fe4000000000b */
[----:B------:R-:W-:Y:S01]  /*54f0*/  LOP3.LUT R54, R54, 0xff00, R15, 0xf8, !PT ;  /* 0x0000ff0036367812 */ /* 0x000fe200078ef80f */
[----:B------:R-:W-:Y:S01]  /*5500*/  IMAD.U32 R15, R60, 0x10000, RZ ;  /* 0x000100003c0f7824 */ /* 0x000fe200078e00ff */
[----:B------:R-:W-:-:S02]  /*5510*/  LOP3.LUT R14, R11, 0xff00, R14, 0xf8, !PT ;  /* 0x0000ff000b0e7812 */ /* 0x000fc400078ef80e */
[----:B------:R-:W-:Y:S02]  /*5520*/  SHF.L.U32 R59, R59, 0x10, RZ ;  /* 0x000000103b3b7819 */ /* 0x000fe400000006ff */
        /* <DEDUP_REMOVED lines=21> */
[----:B------:R-:W-:Y:S01]  /*5680*/  F2FP.F16.E4M3.UNPACK_B R12, R12 ;  /* 0x0000000cff0c723e */ /* 0x000fe200020006ff */
[----:B------:R-:W-:Y:S01]  /*5690*/  FFMA.FTZ R64, R14, R55, R59 ;  /* 0x000000370e407223 */ /* 0x000fe2000001003b */
[-C--:B------:R-:W-:Y:S01]  /*56a0*/  FFMA.FTZ R65, R13, R54.reuse, -R62 ;  /* 0x000000360d417223 */ /* 0x080fe2000001083e */
[----:B------:R-:W-:Y:S01]  /*56b0*/  FFMA.FTZ R66, R15, R54, R60 ;  /* 0x000000360f427223 */ /* 0x000fe2000001003c */
[----:B------:R-:W-:Y:S01]  /*56c0*/  F2FP.F16.E4M3.UNPACK_B R111, R111 ;  /* 0x0000006fff6f723e */ /* 0x000fe200020006ff */
[----:B------:R-:W-:-:S02]  /*56d0*/  HADD2.F32 R13, -RZ, R11.H0_H0 ;  /* 0x2000000bff0d7230 */ /* 0x000fc40000004100 */
[----:B------:R-:W-:Y:S01]  /*56e0*/  HADD2.F32 R14, -RZ, R11.H1_H1 ;  /* 0x3000000bff0e7230 */ /* 0x000fe20000004100 */
[----:B------:R-:W-:Y:S01]  /*56f0*/  F2FP.SATFINITE.E4M3.F32.PACK_AB_MERGE_C R68, R66, R65, RZ ;  /* 0x000000414244723e */ /* 0x000fe200048070ff */
[----:B------:R-:W-:Y:S02]  /*5700*/  HADD2.F32 R54, -RZ, R112.H1_H1 ;  /* 0x30000070ff367230 */ /* 0x000fe40000004100 */
[----:B------:R-:W-:Y:S01]  /*5710*/  HADD2.F32 R11, -RZ, R12.H0_H0 ;  /* 0x2000000cff0b7230 */ /* 0x000fe20000004100 */
[----:B------:R-:W-:Y:S01]  /*5720*/  F2FP.SATFINITE.E4M3.F32.PACK_AB_MERGE_C R63, R64, R63, R68 ;  /* 0x0000003f403f723e */ /* 0x000fe20004807044 */
[----:B------:R-:W-:Y:S02]  /*5730*/  HADD2.F32 R112, -RZ, R112.H0_H0 ;  /* 0x20000070ff707230 */ /* 0x000fe40000004100 */
[-C--:B------:R-:W-:Y:S01]  /*5740*/  FMUL.FTZ R60, R14, R54.reuse ;  /* 0x000000360e3c7220 */ /* 0x080fe20000410000 */
[----:B------:R-:W-:Y:S02]  /*5750*/  HADD2.F32 R12, -RZ, R12.H1_H1 ;  /* 0x3000000cff0c7230 */ /* 0x000fe40000004100 */
[----:B------:R-:W-:Y:S01]  /*5760*/  FMUL.FTZ R59, R13, R54 ;  /* 0x000000360d3b7220 */ /* 0x000fe20000410000 */
[----:B------:R-:W-:-:S02]  /*5770*/  HADD2.F32 R15, -RZ, R111.H1_H1 ;  /* 0x3000006fff0f7230 */ /* 0x000fc40000004100 */
[-C--:B------:R-:W-:Y:S01]  /*5780*/  FMUL.FTZ R55, R11, R112.reuse ;  /* 0x000000700b377220 */ /* 0x080fe20000410000 */
[----:B------:R-:W-:Y:S02]  /*5790*/  HADD2.F32 R111, -RZ, R111.H0_H0 ;  /* 0x2000006fff6f7230 */ /* 0x000fe40000004100 */
[----:B------:R-:W-:Y:S01]  /*57a0*/  FMUL.FTZ R54, R12, R112 ;  /* 0x000000700c367220 */ /* 0x000fe20000410000 */
[-C--:B------:R-:W-:Y:S01]  /*57b0*/  FFMA.FTZ R60, R13, R15.reuse, -R60 ;  /* 0x0000000f0d3c7223 */ /* 0x080fe2000001083c */
[----:B------:R-:W-:Y:S02]  /*57c0*/  FFMA.FTZ R59, R14, R15, R59 ;  /* 0x0000000f0e3b7223 */ /* 0x000fe4000001003b */
[-C--:B------:R-:W-:Y:S01]  /*57d0*/  FFMA.FTZ R62, R11, R111.reuse, -R54 ;  /* 0x0000006f0b3e7223 */ /* 0x080fe20000010836 */
[----:B------:R-:W-:Y:S01]  /*57e0*/  FFMA.FTZ R111, R12, R111, R55 ;  /* 0x0000006f0c6f7223 */ /* 0x000fe20000010037 */
[----:B------:R-:W-:Y:S02]  /*57f0*/  F2FP.F16.E4M3.UNPACK_B R12, R53.H1 ;  /* 0x00000035ff0c723e */ /* 0x000fe400030006ff */
[----:B------:R-:W-:-:S02]  /*5800*/  F2FP.F16.E4M3.UNPACK_B R55, R61.H1 ;  /* 0x0000003dff37723e */ /* 0x000fc400030006ff */
        /* <DEDUP_REMOVED lines=45> */
.L_x_540:
[----:B------:R-:W-:Y:S05]  /*5ae0*/  BSYNC B2 ;  /* 0x0000000000027941 */ /* 0x000fea0003800000 */
.L_x_539:
[----:B--2---:R0:W-:Y:S02]  /*5af0*/  ST.E.128 desc[UR36][R56.64], R12 ;  /* 0x0000000c38007985 */ /* 0x0041e4000c101d24 */
.L_x_534:
[----:B------:R-:W-:Y:S05]  /*5b00*/  BSYNC B1 ;  /* 0x0000000000017941 */ /* 0x000fea0003800000 */
.L_x_533:
[----:B------:R-:W-:-:S03]  /*5b10*/  UMOV UR4, 0xffffffff ;  /* 0xffffffff00047882 */ /* 0x000fc60000000000 */
[----:B------:R-:W-:Y:S05]  /*5b20*/  BRA.DIV UR4, `(.L_x_541) ;  /* 0x0000020a04107947 */ /* 0x000fea000b800000 */
[----:B0-----:R-:W0:Y:S04]  /*5b30*/  SHFL.IDX PT, R107, R107, 0x3, 0x181f ;  /* 0x00781f006b6b7f89 */ /* 0x001e2800000e0000 */
[----:B------:R0:W0:Y:S02]  /*5b40*/  SHFL.IDX PT, R53, R106, 0x3, 0x181f ;  /* 0x00781f006a357f89 */ /* 0x00002400000e0000 */
.L_x_842:
[----:B------:R-:W-:Y:S05]  /*5b50*/  @P4 BRA `(.L_x_542) ;  /* 0x0000005c00344947 */ /* 0x000fea0003800000 */
[----:B------:R-:W-:Y:S04]  /*5b60*/  BSSY B1, `(.L_x_543) ;  /* 0x0000077000017945 */ /* 0x000fe80003800000 */
[----:B------:R-:W-:Y:S05]  /*5b70*/  @P1 BRA `(.L_x_544) ;  /* 0x0000000400d41947 */ /* 0x000fea0003800000 */
[----:B--2---:R2:W1:Y:S01]  /*5b80*/  LDS.128 R12, [R92+0x2b400] ;  /* 0x02b400005c0c7984 */ /* 0x0044620000000c00 */
[----:B0-----:R-:W-:Y:S01]  /*5b90*/  IADD3 R54, P2, R16, R53, RZ ;  /* 0x0000003510367210 */ /* 0x001fe20007f5e0ff */
[----:B------:R-:W-:Y:S04]  /*5ba0*/  BSSY B2, `(.L_x_545) ;  /* 0x0000071000027945 */ /* 0x000fe80003800000 */
[----:B------:R-:W-:Y:S01]  /*5bb0*/  IMAD.X R55, R107, 0x1, R17, P2 ;  /* 0x000000016b377824 */ /* 0x000fe200010e0611 */
[----:B------:R-:W-:-:S13]  /*5bc0*/  ISETP.GE.AND P2, PT, R18, R104, PT ;  /* 0x000000681200720c */ /* 0x000fda0003f46270 */
[----:B--2---:R-:W-:Y:S05]  /*5bd0*/  @P2 BRA `(.L_x_546) ;  /* 0x0000000400b42947 */ /* 0x004fea0003800000 */
[----:B------:R-:W-:Y:S02]  /*5be0*/  SHF.R.U32.HI R52, RZ, 0x8, R51 ;  /* 0x00000008ff347819 */ /* 0x000fe40000011633 */
[----:B------:R-:W-:Y:S02]  /*5bf0*/  SHF.R.U32.HI R58, RZ, 0x8, R49 ;  /* 0x00000008ff3a7819 */ /* 0x000fe40000011631 */
[----:B------:R-:W-:Y:S02]  /*5c00*/  SHF.R.U32.HI R59, RZ, 0x18, R51 ;  /* 0x00000018ff3b7819 */ /* 0x000fe40000011633 */
[----:B------:R-:W-:Y:S02]  /*5c10*/  LOP3.LUT R50, R51, 0xff, RZ, 0xc0, !PT ;  /* 0x000000ff33327812 */ /* 0x000fe400078ec0ff */
[----:B------:R-:W-:Y:S02]  /*5c20*/  SHF.R.U32.HI R60, RZ, 0x18, R49 ;  /* 0x00000018ff3c7819 */ /* 0x000fe40000011631 */
[----:B------:R-:W-:-:S02]  /*5c30*/  LOP3.LUT R11, R49, 0xff, RZ, 0xc0, !PT ;  /* 0x000000ff310b7812 */ /* 0x000fc400078ec0ff */
[----:B------:R-:W-:Y:S01]  /*5c40*/  SHF.R.U32.HI R56, RZ, 0x10, R49 ;  /* 0x00000010ff387819 */ /* 0x000fe20000011631 */
[----:B-1----:R-:W-:Y:S01]  /*5c50*/  IMAD.MOV.U32 R49, RZ, RZ, R15 ;  /* 0x000000ffff317224 */ /* 0x002fe200078e000f */
        /* <DEDUP_REMOVED lines=36> */
[----:B------:R-:W-:-:S02]  /*5ea0*/  HADD2.F32 R50, -RZ, R110.H1_H1 ;  /* 0x3000006eff327230 */ /* 0x000fc40000004100 */
[--C-:B------:R-:W-:Y:S01]  /*5eb0*/  HADD2.F32 R14, -RZ, R11.reuse.H1_H1 ;  /* 0x3000000bff0e7230 */ /* 0x100fe20000004100 */
[----:B------:R-:W-:Y:S01]  /*5ec0*/  F2FP.SATFINITE.E4M3.F32.PACK_AB_MERGE_C R67, R63, R58, RZ ;  /* 0x0000003a3f43723e */ /* 0x000fe200048070ff */
[----:B------:R-:W-:Y:S02]  /*5ed0*/  HADD2.F32 R13, -RZ, R11.H0_H0 ;  /* 0x2000000bff0d7230 */ /* 0x000fe40000004100 */
[----:B------:R-:W-:Y:S02]  /*5ee0*/  HADD2.F32 R110, -RZ, R110.H0_H0 ;  /* 0x2000006eff6e7230 */ /* 0x000fe40000004100 */
[-C--:B------:R-:W-:Y:S01]  /*5ef0*/  FMUL.FTZ R56, R14, R50.reuse ;  /* 0x000000320e387220 */ /* 0x080fe20000410000 */
[--C-:B------:R-:W-:Y:S02]  /*5f00*/  HADD2.F32 R11, -RZ, R12.reuse.H0_H0 ;  /* 0x2000000cff0b7230 */ /* 0x100fe40000004100 */
[----:B------:R-:W-:Y:S01]  /*5f10*/  FMUL.FTZ R59, R13, R50 ;  /* 0x000000320d3b7220 */ /* 0x000fe20000410000 */
[----:B------:R-:W-:Y:S01]  /*5f20*/  HADD2.F32 R15, -RZ, R109.H1_H1 ;  /* 0x3000006dff0f7230 */ /* 0x000fe20000004100 */
[----:B------:R-:W-:Y:S01]  /*5f30*/  F2FP.SATFINITE.E4M3.F32.PACK_AB_MERGE_C R61, R62, R61, R67 ;  /* 0x0000003d3e3d723e */ /* 0x000fe20004807043 */
[----:B------:R-:W-:-:S02]  /*5f40*/  HADD2.F32 R12, -RZ, R12.H1_H1 ;  /* 0x3000000cff0c7230 */ /* 0x000fc40000004100 */
[-C--:B------:R-:W-:Y:S01]  /*5f50*/  FMUL.FTZ R51, R11, R110.reuse ;  /* 0x0000006e0b337220 */ /* 0x080fe20000410000 */
[----:B------:R-:W-:Y:S02]  /*5f60*/  HADD2.F32 R109, -RZ, R109.H0_H0 ;  /* 0x2000006dff6d7230 */ /* 0x000fe40000004100 */
[-C--:B------:R-:W-:Y:S01]  /*5f70*/  FFMA.FTZ R56, R13, R15.reuse, -R56 ;  /* 0x0000000f0d387223 */ /* 0x080fe20000010838 */
[----:B------:R-:W-:Y:S01]  /*5f80*/  FFMA.FTZ R15, R14, R15, R59 ;  /* 0x0000000f0e0f7223 */ /* 0x000fe2000001003b */
[C---:B------:R-:W-:Y:S01]  /*5f90*/  FMUL.FTZ R50, R12.reuse, R110 ;  /* 0x0000006e0c327220 */ /* 0x040fe20000410000 */
[----:B------:R-:W-:Y:S01]  /*5fa0*/  FFMA.FTZ R60, R12, R109, R51 ;  /* 0x0000006d0c3c7223 */ /* 0x000fe20000010033 */
[----:B------:R-:W-:Y:S02]  /*5fb0*/  F2FP.F16.E4M3.UNPACK_B R12, R49.H1 ;  /* 0x00000031ff0c723e */ /* 0x000fe400030006ff */
[----:B------:R-:W-:Y:S01]  /*5fc0*/  FFMA.FTZ R59, R11, R109, -R50 ;  /* 0x0000006d0b3b7223 */ /* 0x000fe20000010832 */
        /* <DEDUP_REMOVED lines=46> */
.L_x_546:
[----:B------:R-:W-:Y:S05]  /*62b0*/  BSYNC B2 ;  /* 0x0000000000027941 */ /* 0x000fea0003800000 */
.L_x_545:
[----:B-1----:R0:W-:Y:S02]  /*62c0*/  ST.E.128 desc[UR36][R54.64], R12 ;  /* 0x0000000c36007985 */ /* 0x0021e4000c101d24 */
.L_x_544:
[----:B------:R-:W-:Y:S05]  /*62d0*/  BSYNC B1 ;  /* 0x0000000000017941 */ /* 0x000fea0003800000 */
.L_x_543:
        /* <DEDUP_REMOVED lines=10> */
[----:B------:R-:W-:Y:S02]  /*6380*/  SHF.R.U32.HI R52, RZ, 0x18, R45 ;  /* 0x00000018ff347819 */ /* 0x000fe4000001162d */
[----:B------:R-:W-:Y:S02]  /*6390*/  SHF.R.U32.HI R46, RZ, 0x8, R47 ;  /* 0x00000008ff2e7819 */ /* 0x000fe4000001162f */
[----:B--2---:R-:W-:Y:S02]  /*63a0*/  MOV R44, R14 ;  /* 0x0000000e002c7202 */ /* 0x004fe40000000f00 */
[----:B------:R-:W-:Y:S01]  /*63b0*/  PRMT R14, R52, 0x654, R11 ;  /* 0x00000654340e7816 */ /* 0x000fe2000000000b */
[----:B------:R-:W-:Y:S01]  /*63c0*/  IMAD.SHL.U32 R11, R51, 0x100, RZ ;  /* 0x00000100330b7824 */ /* 0x000fe200078e00ff */
[----:B------:R-:W-:Y:S01]  /*63d0*/  SHF.R.U32.HI R50, RZ, 0x10, R47 ;  /* 0x00000010ff327819 */ /* 0x000fe2000001162f */
[----:B------:R-:W-:Y:S01]  /*63e0*/  IMAD.SHL.U32 R46, R46, 0x100, RZ ;  /* 0x000001002e2e7824 */ /* 0x000fe200078e00ff */
[----:B------:R-:W-:Y:S01]  /*63f0*/  SHF.R.U32.HI R53, RZ, 0x10, R45 ;  /* 0x00000010ff357819 */ /* 0x000fe2000001162d */
[----:B------:R-:W-:Y:S01]  /*6400*/  IMAD.MOV.U32 R45, RZ, RZ, R15 ;  /* 0x000000ffff2d7224 */ /* 0x000fe200078e000f */
[----:B------:R-:W-:-:S02]  /*6410*/  LOP3.LUT R47, R47, 0xff0000ff, RZ, 0xc0, !PT ;  /* 0xff0000ff2f2f7812 */ /* 0x000fc400078ec0ff */
[----:B------:R-:W-:Y:S01]  /*6420*/  LOP3.LUT R15, R14, 0xff00, R11, 0xf8, !PT ;  /* 0x0000ff000e0f7812 */ /* 0x000fe200078ef80b */
[----:B------:R-:W-:Y:S01]  /*6430*/  IMAD.U32 R14, R53, 0x10000, RZ ;  /* 0x00010000350e7824 */ /* 0x000fe200078e00ff */
[----:B------:R-:W-:Y:S02]  /*6440*/  LOP3.LUT R51, R47, 0xff00, R46, 0xf8, !PT ;  /* 0x0000ff002f337812 */ /* 0x000fe400078ef82e */
        /* <DEDUP_REMOVED lines=92> */
.L_x_548:
[----:B------:R-:W-:Y:S05]  /*6a10*/  BSYNC B1 ;  /* 0x0000000000017941 */ /* 0x000fea0003800000 */
.L_x_547:
[----:B--2---:R0:W-:Y:S01]  /*6a20*/  ST.E.128 desc[UR36][R48.64], R12 ;  /* 0x0000000c30007985 */ /* 0x0041e2000c101d24 */
[----:B------:R-:W-:Y:S05]  /*6a30*/  BRA `(.L_x_542) ;  /* 0x0000004c007c7947 */ /* 0x000fea0003800000 */
.L_x_502:
[C---:B------:R-:W-:Y:S01]  /*6a40*/  ISETP.GE.AND P5, PT, R219.reuse, R102, PT ;  /* 0x00000066db00720c */ /* 0x040fe20003fa6270 */
[C---:B------:R-:W-:Y:S01]  /*6a50*/  VIADD R44, R219.reuse, 0x60 ;  /* 0x00000060db2c7836 */ /* 0x040fe20000000000 */
[C---:B------:R-:W-:Y:S01]  /*6a60*/  IADD3 R49, R219.reuse, 0x40, RZ ;  /* 0x00000040db317810 */ /* 0x040fe20007ffe0ff */
[----:B------:R-:W-:Y:S01]  /*6a70*/  VIADD R48, R219, 0x20 ;  /* 0x00000020db307836 */ /* 0x000fe20000000000 */
[----:B------:R-:W-:Y:S02]  /*6a80*/  ISETP.GE.OR P5, PT, R16, R104, P5 ;  /* 0x000000681000720c */ /* 0x000fe40002fa6670 */
[----:B------:R-:W-:-:S11]  /*6a90*/  P2R R11, PR, RZ, 0x1 ;  /* 0x00000001ff0b7803 */ /* 0x000fd60000000000 */
[----:B------:R-:W0:Y:S08]  /*6aa0*/  @!P5 LDC.64 R64, c[0x0][0x3e8] ;  /* 0x0000fa00ff40db82 */ /* 0x000e300000000a00 */
[----:B------:R-:W1:Y:S01]  /*6ab0*/  @!P5 LDC.64 R68, c[0x0][0x400] ;  /* 0x00010000ff44db82 */ /* 0x000e620000000a00 */
[----:B0-----:R-:W-:-:S04]  /*6ac0*/  @!P5 IADD3 R64, P2, P3, R86, R64, R12 ;  /* 0x000000405640d210 */ /* 0x001fc80007b5e00c */
[----:B------:R-:W-:Y:S02]  /*6ad0*/  @!P5 IADD3.X R65, R37, R65, R103, P2, P3 ;  /* 0x000000412541d210 */ /* 0x000fe400017e6467 */
[----:B------:R-:W-:-:S04]  /*6ae0*/  ISETP.GE.AND P2, PT, R44, R102, PT ;  /* 0x000000662c00720c */ /* 0x000fc80003f46270 */
[----:B------:R-:W-:-:S13]  /*6af0*/  ISETP.GE.OR P2, PT, R16, R104, P2 ;  /* 0x000000681000720c */ /* 0x000fda0001746670 */
[----:B------:R-:W0:Y:S01]  /*6b00*/  @!P2 LDC.64 R44, c[0x0][0x3f8] ;  /* 0x0000fe00ff2cab82 */ /* 0x000e220000000a00 */
[----:B------:R-:W-:Y:S02]  /*6b10*/  @!P2 IMAD.MOV.U32 R13, RZ, RZ, R103 ;  /* 0x000000ffff0da224 */ /* 0x000fe400078e0067 */
[----:B------:R-:W-:-:S05]  /*6b20*/  @!P2 IMAD.MOV.U32 R15, RZ, RZ, R105 ;  /* 0x000000ffff0fa224 */ /* 0x000fca00078e0069 */
[----:B------:R-:W2:Y:S01]  /*6b30*/  @!P2 LDC.64 R46, c[0x0][0x3e8] ;  /* 0x0000fa00ff2eab82 */ /* 0x000ea20000000a00 */
[----:B0-----:R-:W-:-:S04]  /*6b40*/  @!P2 IMAD.WIDE.U32 R76, R44, 0x60, R12 ;  /* 0x000000602c4ca825 */ /* 0x001fc800078e000c */
[----:B------:R-:W-:Y:S01]  /*6b50*/  @!P2 IMAD R45, R45, 0x60, RZ ;  /* 0x000000602d2da824 */ /* 0x000fe200078e02ff */
[----:B--2---:R-:W-:-:S04]  /*6b60*/  @!P2 IADD3 R76, P3, P4, R86, R46, R76 ;  /* 0x0000002e564ca210 */ /* 0x004fc80007c7e04c */
[----:B------:R-:W-:-:S04]  /*6b70*/  @!P2 IADD3 R44, R77, R45, RZ ;  /* 0x0000002d4d2ca210 */ /* 0x000fc80007ffe0ff */
[----:B------:R-:W-:Y:S02]  /*6b80*/  @!P2 IADD3.X R77, R37, R47, R44, P3, P4 ;  /* 0x0000002f254da210 */ /* 0x000fe40001fe842c */
[----:B------:R-:W0:Y:S08]  /*6b90*/  @!P2 LDC.64 R44, c[0x0][0x408] ;  /* 0x00010200ff2cab82 */ /* 0x000e300000000a00 */
[----:B------:R-:W2:Y:S01]  /*6ba0*/  @!P2 LDC.64 R46, c[0x0][0x400] ;  /* 0x00010000ff2eab82 */ /* 0x000ea20000000a00 */
[----:B0-----:R-:W-:-:S04]  /*6bb0*/  @!P2 IMAD.WIDE.U32 R78, R44, 0x60, R14 ;  /* 0x000000602c4ea825 */ /* 0x001fc800078e000e */
[----:B------:R-:W-:-:S04]  /*6bc0*/  @!P2 IMAD R45, R45, 0x60, RZ ;  /* 0x000000602d2da824 */ /* 0x000fc800078e02ff */
[----:B------:R-:W-:Y:S01]  /*6bd0*/  @!P2 IMAD.IADD R45, R79, 0x1, R45 ;  /* 0x000000014f2da824 */ /* 0x000fe200078e022d */
[----:B--2---:R-:W-:-:S04]  /*6be0*/  @!P2 IADD3 R78, P3, P4, R90, R46, R78 ;  /* 0x0000002e5a4ea210 */ /* 0x004fc80007c7e04e */
[----:B------:R-:W-:Y:S02]  /*6bf0*/  @!P2 IADD3.X R79, R40, R47, R45, P3, P4 ;  /* 0x0000002f284fa210 */ /* 0x000fe40001fe842d */
[----:B-1----:R-:W-:-:S04]  /*6c00*/  @!P5 IADD3 R68, P3, P4, R90, R68, R14 ;  /* 0x000000445a44d210 */ /* 0x002fc80007c7e00e */
[----:B------:R-:W-:Y:S02]  /*6c10*/  @!P5 IADD3.X R69, R40, R69, R105, P3, P4 ;  /* 0x000000452845d210 */ /* 0x000fe40001fe8469 */
[----:B------:R-:W-:-:S04]  /*6c20*/  ISETP.GE.AND P4, PT, R48, R102, PT ;  /* 0x000000663000720c */ /* 0x000fc80003f86270 */
[----:B------:R-:W-:-:S13]  /*6c30*/  ISETP.GE.OR P4, PT, R16, R104, P4 ;  /* 0x000000681000720c */ /* 0x000fda0002786670 */
[----:B------:R-:W-:Y:S01]  /*6c40*/  @!P4 IADD3 R109, P3, P6, R86, R12, R10 ;  /* 0x0000000c566dc210 */ /* 0x000fe20007e7e00a */
[----:B------:R-:W0:Y:S03]  /*6c50*/  @!P4 LDC.64 R50, c[0x0][0x3e8] ;  /* 0x0000fa00ff32cb82 */ /* 0x000e260000000a00 */
[----:B------:R-:W-:Y:S02]  /*6c60*/  @!P4 IADD3.X R48, R37, R103, R7, P3, P6 ;  /* 0x000000672530c210 */ /* 0x000fe40001fec407 */
[----:B------:R-:W-:-:S04]  /*6c70*/  ISETP.GE.AND P3, PT, R49, R102, PT ;  /* 0x000000663100720c */ /* 0x000fc80003f66270 */
[----:B------:R-:W-:-:S13]  /*6c80*/  ISETP.GE.OR P3, PT, R16, R104, P3 ;  /* 0x000000681000720c */ /* 0x000fda0001f66670 */
[----:B------:R-:W-:-:S04]  /*6c90*/  @!P3 IADD3 R15, P0, P6, R86, R20, R12 ;  /* 0x00000014560fb210 */ /* 0x000fc80007e1e00c */
[----:B------:R-:W-:Y:S02]  /*6ca0*/  @!P3 IADD3.X R12, R37, R8, R103, P0, P6 ;  /* 0x00000008250cb210 */ /* 0x000fe400007ec467 */
[----:B------:R-:W-:-:S04]  /*6cb0*/  @!P4 IADD3 R111, P0, P6, R90, R14, R30 ;  /* 0x0000000e5a6fc210 */ /* 0x000fc80007e1e01e */
[----:B------:R-:W-:Y:S02]  /*6cc0*/  @!P4 IADD3.X R46, R40, R105, R27, P0, P6 ;  /* 0x00000069282ec210 */ /* 0x000fe400007ec41b */
[----:B------:R-:W-:-:S04]  /*6cd0*/  @!P3 IADD3 R13, P0, P6, R90, R31, R14 ;  /* 0x0000001f5a0db210 */ /* 0x000fc80007e1e00e */
[----:B------:R-:W-:Y:S02]  /*6ce0*/  @!P3 IADD3.X R44, R40, R28, R105, P0, P6 ;  /* 0x0000001c282cb210 */ /* 0x000fe400007ec469 */
[----:B0-----:R-:W-:Y:S02]  /*6cf0*/  @!P4 IADD3 R108, P6, R109, R50, RZ ;  /* 0x000000326d6cc210 */ /* 0x001fe40007fde0ff */
[----:B------:R-:W-:Y:S02]  /*6d00*/  CS2R R54, SRZ ;  /* 0x0000000000367805 */ /* 0x000fe4000001ff00 */
[----:B------:R-:W-:Y:S02]  /*6d10*/  CS2R R52, SRZ ;  /* 0x0000000000347805 */ /* 0x000fe4000001ff00 */
[----:B------:R-:W-:Y:S02]  /*6d20*/  CS2R R58, SRZ ;  /* 0x00000000003a7805 */ /* 0x000fe4000001ff00 */
[----:B------:R-:W-:Y:S01]  /*6d30*/  CS2R R56, SRZ ;  /* 0x0000000000387805 */ /* 0x000fe2000001ff00 */
[----:B------:R-:W-:Y:S01]  /*6d40*/  @!P4 IMAD.X R109, R48, 0x1, R51, P6 ;  /* 0x00000001306dc824 */ /* 0x000fe200030e0633 */
[----:B------:R-:W-:Y:S01]  /*6d50*/  CS2R R50, SRZ ;  /* 0x0000000000327805 */ /* 0x000fe2000001ff00 */
[----:B------:R-:W0:Y:S01]  /*6d60*/  @!P4 LDC.64 R48, c[0x0][0x400] ;  /* 0x00010000ff30cb82 */ /* 0x000e220000000a00 */
[----:B------:R-:W-:-:S02]  /*6d70*/  CS2R R62, SRZ ;  /* 0x00000000003e7805 */ /* 0x000fc4000001ff00 */
[----:B------:R-:W-:Y:S02]  /*6d80*/  CS2R R60, SRZ ;  /* 0x00000000003c7805 */ /* 0x000fe4000001ff00 */
[----:B------:R-:W-:Y:S02]  /*6d90*/  CS2R R66, SRZ ;  /* 0x0000000000427805 */ /* 0x000fe4000001ff00 */
[----:B------:R-:W-:Y:S02]  /*6da0*/  CS2R R70, SRZ ;  /* 0x0000000000467805 */ /* 0x000fe4000001ff00 */
[----:B------:R-:W-:Y:S02]  /*6db0*/  CS2R R74, SRZ ;  /* 0x00000000004a7805 */ /* 0x000fe4000001ff00 */
[----:B------:R-:W-:Y:S01]  /*6dc0*/  CS2R R72, SRZ ;  /* 0x0000000000487805 */ /* 0x000fe2000001ff00 */
[----:B------:R-:W2:Y:S01]  /*6dd0*/  @!P4 LDG.E.128 R52, desc[UR36][R108.64] ;  /* 0x000000246c34c981 */ /* 0x000ea2000c1e1d00 */
[----:B------:R-:W-:Y:S01]  /*6de0*/  UISETP.NE.AND UP0, UPT, UR60, 0x3, UPT ;  /* 0x000000033c00788c */ /* 0x000fe2000bf05270 */
[----:B------:R-:W-:-:S03]  /*6df0*/  ISETP.NE.AND P0, PT, R11, RZ, PT ;  /* 0x000000ff0b00720c */ /* 0x000fc60003f05270 */
[----:B------:R-:W3:Y:S01]  /*6e00*/  @!P2 LDG.E.128 R72, desc[UR36][R78.64] ;  /* 0x000000244e48a981 */ /* 0x000ee2000c1e1d00 */
[----:B0-----:R-:W-:-:S05]  /*6e10*/  @!P4 IADD3 R110, P6, R111, R48, RZ ;  /* 0x000000306f6ec210 */ /* 0x001fca0007fde0ff */
[----:B------:R-:W-:Y:S01]  /*6e20*/  @!P4 IMAD.X R111, R46, 0x1, R49, P6 ;  /* 0x000000012e6fc824 */ /* 0x000fe200030e0631 */
[----:B------:R-:W-:Y:S01]  /*6e30*/  CS2R R48, SRZ ;  /* 0x0000000000307805 */ /* 0x000fe2000001ff00 */
[----:B------:R-:W0:Y:S03]  /*6e40*/  @!P3 LDC.64 R46, c[0x0][0x3e8] ;  /* 0x0000fa00ff2ebb82 */ /* 0x000e260000000a00 */
[----:B------:R-:W4:Y:S04]  /*6e50*/  @!P4 LDG.E.128 R56, desc[UR36][R110.64] ;  /* 0x000000246e38c981 */ /* 0x000f28000c1e1d00 */
[----:B------:R1:W5:Y:S01]  /*6e60*/  @!P5 LDG.E.128 R48, desc[UR36][R68.64] ;  /* 0x000000244430d981 */ /* 0x000362000c1e1d00 */
[----:B0-----:R-:W-:-:S05]  /*6e70*/  @!P3 IADD3 R14, P6, R15, R46, RZ ;  /* 0x0000002e0f0eb210 */ /* 0x001fca0007fde0ff */
[----:B------:R-:W-:Y:S02]  /*6e80*/  @!P3 IMAD.X R15, R12, 0x1, R47, P6 ;  /* 0x000000010c0fb824 */ /* 0x000fe400030e062f */
[----:B------:R-:W0:Y:S01]  /*6e90*/  @!P3 LDC.64 R46, c[0x0][0x400] ;  /* 0x00010000ff2ebb82 */ /* 0x000e220000000a00 */
[----:B-1----:R-:W-:Y:S02]  /*6ea0*/  CS2R R68, SRZ ;  /* 0x0000000000447805 */ /* 0x002fe4000001ff00 */
[----:B------:R-:W5:Y:S04]  /*6eb0*/  @!P3 LDG.E.128 R60, desc[UR36][R14.64] ;  /* 0x000000240e3cb981 */ /* 0x000f68000c1e1d00 */
[----:B------:R-:W5:Y:S01]  /*6ec0*/  @!P2 LDG.E.128 R68, desc[UR36][R76.64] ;  /* 0x000000244c44a981 */ /* 0x000f62000c1e1d00 */
[----:B0-----:R-:W-:-:S04]  /*6ed0*/  @!P3 IADD3 R12, P6, R13, R46, RZ ;  /* 0x0000002e0d0cb210 */ /* 0x001fc80007fde0ff */
[----:B------:R-:W-:Y:S02]  /*6ee0*/  @!P3 IADD3.X R13, R44, R47, RZ, P6, !PT ;  /* 0x0000002f2c0db210 */ /* 0x000fe400037fe4ff */
[----:B------:R-:W-:Y:S02]  /*6ef0*/  CS2R R46, SRZ ;  /* 0x00000000002e7805 */ /* 0x000fe4000001ff00 */
[----:B------:R-:W-:-:S06]  /*6f00*/  CS2R R44, SRZ ;  /* 0x00000000002c7805 */ /* 0x000fcc000001ff00 */
[----:B------:R0:W5:Y:S02]  /*6f10*/  @!P5 LDG.E.128 R44, desc[UR36][R64.64] ;  /* 0x00000024402cd981 */ /* 0x000164000c1e1d00 */
[----:B0-----:R-:W-:-:S06]  /*6f20*/  CS2R R64, SRZ ;  /* 0x0000000000407805 */ /* 0x001fcc000001ff00 */
[----:B------:R-:W5:Y:S01]  /*6f30*/  @!P3 LDG.E.128 R64, desc[UR36][R12.64] ;  /* 0x000000240c40b981 */ /* 0x000f62000c1e1d00 */
[----:B------:R-:W-:Y:S02]  /*6f40*/  PLOP3.LUT P5, PT, PT, PT, UP0, 0x80, 0x0 ;  /* 0x000000000000781c */ /* 0x000fe40003faf008 */
[----:B------:R-:W-:Y:S01]  /*6f50*/  ISETP.GE.AND P2, PT, R16, R104, PT ;  /* 0x000000681000720c */ /* 0x000fe20003f46270 */
[----:B--2---:R-:W-:Y:S02]  /*6f60*/  IMAD.MOV.U32 R120, RZ, RZ, R54 ;  /* 0x000000ffff787224 */ /* 0x004fe400078e0036 */
[----:B------:R-:W-:Y:S02]  /*6f70*/  IMAD.MOV.U32 R121, RZ, RZ, R52 ;  /* 0x000000ffff797224 */ /* 0x000fe400078e0034 */
[----:B---3--:R-:W-:Y:S01]  /*6f80*/  IMAD.MOV.U32 R112, RZ, RZ, R74 ;  /* 0x000000ffff707224 */ /* 0x008fe200078e004a */
[----:B------:R-:W-:Y:S01]  /*6f90*/  MOV R113, R72 ;  /* 0x0000004800717202 */ /* 0x000fe20000000f00 */
[----:B----4-:R-:W-:Y:S01]  /*6fa0*/  IMAD.MOV.U32 R122, RZ, RZ, R58 ;  /* 0x000000ffff7a7224 */ /* 0x010fe200078e003a */
[----:B------:R-:W-:Y:S01]  /*6fb0*/  MOV R123, R56 ;  /* 0x00000038007b7202 */ /* 0x000fe20000000f00 */
[----:B-----5:R-:W-:Y:S01]  /*6fc0*/  IMAD.MOV.U32 R125, RZ, RZ, R50 ;  /* 0x000000ffff7d7224 */ /* 0x020fe200078e0032 */
[----:B------:R-:W-:Y:S01]  /*6fd0*/  MOV R127, R48 ;  /* 0x00000030007f7202 */ /* 0x000fe20000000f00 */
[----:B------:R-:W-:-:S02]  /*6fe0*/  IMAD.MOV.U32 R115, RZ, RZ, R62 ;  /* 0x000000ffff737224 */ /* 0x000fc400078e003e */
[----:B------:R-:W-:Y:S02]  /*6ff0*/  IMAD.MOV.U32 R117, RZ, RZ, R60 ;  /* 0x000000ffff757224 */ /* 0x000fe400078e003c */
[----:B------:R-:W-:Y:S02]  /*7000*/  IMAD.MOV.U32 R109, RZ, RZ, R70 ;  /* 0x000000ffff6d7224 */ /* 0x000fe400078e0046 */
[----:B------:R-:W-:Y:S02]  /*7010*/  IMAD.MOV.U32 R111, RZ, RZ, R68 ;  /* 0x000000ffff6f7224 */ /* 0x000fe400078e0044 */
[----:B------:R-:W-:Y:S02]  /*7020*/  IMAD.MOV.U32 R124, RZ, RZ, R46 ;  /* 0x000000ffff7c7224 */ /* 0x000fe400078e002e */
[----:B------:R-:W-:Y:S02]  /*7030*/  IMAD.MOV.U32 R126, RZ, RZ, R44 ;  /* 0x000000ffff7e7224 */ /* 0x000fe400078e002c */
[----:B------:R-:W-:Y:S01]  /*7040*/  IMAD.MOV.U32 R118, RZ, RZ, R66 ;  /* 0x000000ffff767224 */ /* 0x000fe200078e0042 */
[----:B------:R-:W-:Y:S01]  /*7050*/  MOV R119, R64 ;  /* 0x0000004000777202 */ /* 0x000fe20000000f00 */
[----:B------:R-:W-:Y:S06]  /*7060*/  @!P5 BRA `(.L_x_549) ;  /* 0x000000000004d947 */ /* 0x000fec0003800000 */
[----:B------:R-:W-:Y:S01]  /*7070*/  BPT.TRAP 0x1 ;  /* 0x000000040000795c */ /* 0x000fe20000300000 */
.L_x_549:
[----:B------:R-:W-:Y:S01]  /*7080*/  IMAD R80, R216, 0x8, R23 ;  /* 0x00000008d8507824 */ /* 0x000fe200078e0217 */
[----:B------:R-:W-:Y:S01]  /*7090*/  SHF.L.U32 R103, R224, 0x1f, RZ ;  /* 0x0000001fe0677819 */ /* 0x000fe200000006ff */
[----:B------:R-:W0:Y:S01]  /*70a0*/  LDC R114, c[0x0][0x2f4] ;  /* 0x0000bd00ff727b82 */ /* 0x000e220000000800 */
[----:B------:R-:W-:Y:S02]  /*70b0*/  BSSY B1, `(.L_x_550) ;  /* 0x0000003000017945 */ /* 0x000fe40003800000 */
[----:B------:R-:W1:Y:S02]  /*70c0*/  SYNCS.PHASECHK.TRANS64.TRYWAIT P3, [R80+URZ+0x38890], R103 ;  /* 0x03889067500075a7 */ /* 0x000e64000806017f */
[----:B-1----:R-:W-:Y:S05]  /*70d0*/  @!P3 BRA `(.L_x_551) ;  /* 0x000001f000f0b947 */ /* 0x002fea0003800000 */
.L_x_843:
[----:B------:R-:W-:Y:S05]  /*70e0*/  BSYNC B1 ;  /* 0x0000000000017941 */ /* 0x000fea0003800000 */
.L_x_550:
[----:B------:R-:W-:Y:S01]  /*70f0*/  UMOV UR4, 0xffffffff ;  /* 0xffffffff00047882 */ /* 0x000fe20000000000 */
[----:B0-----:R-:W-:Y:S02]  /*7100*/  IMAD.IADD R116, R114, 0x1, -R35 ;  /* 0x0000000172747824 */ /* 0x001fe400078e0a23 */
[----:B------:R-:W-:Y:S05]  /*7110*/  BRA.DIV UR4, `(.L_x_552) ;  /* 0x000001f204f47947 */ /* 0x000fea000b800000 */
[----:B------:R0:W2:Y:S04]  /*7120*/  SHFL.IDX PT, R108, R107, RZ, 0x181f ;  /* 0x00181fff6b6c7589 */ /* 0x0000a800000e0000 */
[----:B------:R0:W3:Y:S02]  /*7130*/  SHFL.IDX PT, R110, R106, RZ, 0x181f ;  /* 0x00181fff6a6e7589 */ /* 0x0000e400000e0000 */
.L_x_847:
[----:B------:R-:W-:Y:S01]  /*7140*/  ISETP.GE.OR P3, PT, R219, R102, P1 ;  /* 0x00000066db00720c */ /* 0x000fe20000f66670 */
[----:B------:R-:W-:-:S12]  /*7150*/  BSSY B1, `(.L_x_553) ;  /* 0x00000f8000017945 */ /* 0x000fd80003800000 */
[----:B------:R-:W-:Y:S05]  /*7160*/  @P3 BRA `(.L_x_554) ;  /* 0x0000000c00d83947 */ /* 0x000fea0003800000 */
[----:B------:R-:W-:Y:S01]  /*7170*/  SEL R11, R35, R116, !P0 ;  /* 0x00000074230b7207 */ /* 0x000fe20004000000 */
[----:B------:R-:W-:Y:S01]  /*7180*/  BSSY B2, `(.L_x_555) ;  /* 0x00000ef000027945 */ /* 0x000fe20003800000 */
[----:B------:R-:W-:Y:S02]  /*7190*/  SHF.R.U32.HI R14, RZ, 0x3, R227 ;  /* 0x00000003ff0e7819 */ /* 0x000fe400000116e3 */
[----:B------:R-:W-:Y:S02]  /*71a0*/  SHF.R.S32.HI R12, RZ, 0x1f, R11 ;  /* 0x0000001fff0c7819 */ /* 0x000fe4000001140b */
[----:B---3--:R-:W-:Y:S02]  /*71b0*/  IADD3 R104, P3, R39, R110, RZ ;  /* 0x0000006e27687210 */ /* 0x008fe40007f7e0ff */
[----:B------:R-:W-:-:S03]  /*71c0*/  LEA.HI R12, R12, R11, RZ, 0x5 ;  /* 0x0000000b0c0c7211 */ /* 0x000fc600078f28ff */
[----:B--2---:R-:W-:Y:S01]  /*71d0*/  IMAD.X R105, R108, 0x1, R43, P3 ;  /* 0x000000016c697824 */ /* 0x004fe200018e062b */
[----:B------:R-:W-:-:S04]  /*71e0*/  LEA.HI.SX32 R12, R12, R41, 0x1b ;  /* 0x000000290c0c7211 */ /* 0x000fc800078fdaff */
[----:B------:R-:W-:Y:S02]  /*71f0*/  SHF.R.S32.HI R13, RZ, 0x1f, R12 ;  /* 0x0000001fff0d7819 */ /* 0x000fe4000001140c */
[----:B------:R-:W-:Y:S02]  /*7200*/  SHF.L.U32 R11, R12, 0x4, RZ ;  /* 0x000000040c0b7819 */ /* 0x000fe400000006ff */
[----:B------:R-:W-:Y:S02]  /*7210*/  LEA.HI R13, R13, R12, RZ, 0x3 ;  /* 0x0000000c0d0d7211 */ /* 0x000fe400078f18ff */
[----:B------:R-:W-:-:S03]  /*7220*/  LOP3.LUT R12, R227, 0x70, R11, 0xf8, !PT ;  /* 0x00000070e30c7812 */ /* 0x000fc600078ef80b */
[----:B------:R-:W-:Y:S01]  /*7230*/  IMAD.SHL.U32 R13, R13, 0x800, RZ ;  /* 0x000008000d0d7824 */ /* 0x000fe200078e00ff */
[----:B------:R-:W-:-:S04]  /*7240*/  LOP3.LUT R12, R12, R14, RZ, 0x3c, !PT ;  /* 0x0000000e0c0c7212 */ /* 0x000fc800078e3cff */
[----:B------:R-:W-:-:S04]  /*7250*/  LOP3.LUT R13, R13, 0xffffc000, RZ, 0xc0, !PT ;  /* 0xffffc0000d0d7812 */ /* 0x000fc800078ec0ff */
[----:B------:R-:W-:Y:S01]  /*7260*/  IADD3 R13, R12, R13, R228 ;  /* 0x0000000d0c0d7210 */ /* 0x000fe20007ffe0e4 */
[----:B------:R-:W-:-:S04]  /*7270*/  IMAD R12, R216, 0x8000, R3 ;  /* 0x00008000d80c7824 */ /* 0x000fc800078e0203 */
[----:B------:R-:W-:Y:S01]  /*7280*/  IMAD R14, R216, 0x8000, R13 ;  /* 0x00008000d80e7824 */ /* 0x000fe200078e020d */
[----:B------:R-:W-:-:S03]  /*7290*/  IADD3 R12, R23, R12, RZ ;  /* 0x0000000c170c7210 */ /* 0x000fc60007ffe0ff */
[----:B------:R-:W-:-:S03]  /*72a0*/  IMAD.IADD R76, R23, 0x1, R14 ;  /* 0x00000001174c7824 */ /* 0x000fc600078e020e */
[----:B------:R-:W2:Y:S04]  /*72b0*/  LDS.128 R12, [R12+0x28400] ;  /* 0x028400000c0c7984 */ /* 0x000ea80000000c00 */
[----:B------:R-:W3:Y:S01]  /*72c0*/  LDS.128 R76, [R76+0x28400] ;  /* 0x028400004c4c7984 */ /* 0x000ee20000000c00 */
[----:B------:R-:W-:Y:S05]  /*72d0*/  @P2 BRA `(.L_x_556) ;  /* 0x0000000c00642947 */ /* 0x000fea0003800000 */
[----:B------:R-:W-:Y:S01]  /*72e0*/  SHF.R.U32.HI R137, RZ, 0x8, R45 ;  /* 0x00000008ff897819 */ /* 0x000fe2000001162d */
[----:B--2---:R-:W-:Y:S01]  /*72f0*/  IMAD.MOV.U32 R44, RZ, RZ, R13 ;  /* 0x000000ffff2c7224 */ /* 0x004fe200078e000d */
[--C-:B------:R-:W-:Y:S02]  /*7300*/  SHF.R.U32.HI R139, RZ, 0x18, R45.reuse ;  /* 0x00000018ff8b7819 */ /* 0x100fe4000001162d */
[----:B------:R-:W-:Y:S01]  /*7310*/  LOP3.LUT R48, R45, 0xff, RZ, 0xc0, !PT ;  /* 0x000000ff2d307812 */ /* 0x000fe200078ec0ff */
[----:B------:R-:W-:Y:S01]  /*7320*/  IMAD.SHL.U32 R13, R137, 0x100, RZ ;  /* 0x00000100890d7824 */ /* 0x000fe200078e00ff */
[----:B------:R-:W-:Y:S02]  /*7330*/  SHF.R.U32.HI R135, RZ, 0x10, R45 ;  /* 0x00000010ff877819 */ /* 0x000fe4000001162d */
[----:B------:R-:W-:Y:S02]  /*7340*/  SHF.R.U32.HI R131, RZ, 0x8, R47 ;  /* 0x00000008ff837819 */ /* 0x000fe4000001162f */
[----:B------:R-:W-:-:S02]  /*7350*/  PRMT R48, R139, 0x654, R48 ;  /* 0x000006548b307816 */ /* 0x000fc40000000030 */
[--C-:B------:R-:W-:Y:S02]  /*7360*/  SHF.R.U32.HI R129, RZ, 0x18, R51.reuse ;  /* 0x00000018ff817819 */ /* 0x100fe40000011633 */
[----:B------:R-:W-:Y:S02]  /*7370*/  LOP3.LUT R50, R51, 0xff, RZ, 0xc0, !PT ;  /* 0x000000ff33327812 */ /* 0x000fe400078ec0ff */
[----:B------:R-:W-:Y:S02]  /*7380*/  SHF.R.U32.HI R128, RZ, 0x8, R51 ;  /* 0x00000008ff807819 */ /* 0x000fe40000011633 */
[--C-:B------:R-:W-:Y:S02]  /*7390*/  SHF.R.U32.HI R138, RZ, 0x18, R47.reuse ;  /* 0x00000018ff8a7819 */ /* 0x100fe4000001162f */
[----:B------:R-:W-:Y:S02]  /*73a0*/  LOP3.LUT R45, R47, 0xff, RZ, 0xc0, !PT ;  /* 0x000000ff2f2d7812 */ /* 0x000fe400078ec0ff */
[----:B------:R-:W-:-:S02]  /*73b0*/  SHF.R.U32.HI R133, RZ, 0x10, R47 ;  /* 0x00000010ff857819 */ /* 0x000fc4000001162f */
[----:B------:R-:W-:Y:S01]  /*73c0*/  MOV R46, R14 ;  /* 0x0000000e002e7202 */ /* 0x000fe20000000f00 */
[----:B------:R-:W-:Y:S01]  /*73d0*/  IMAD.U32 R14, R135, 0x10000, RZ ;  /* 0x00010000870e7824 */ /* 0x000fe200078e00ff */
[--C-:B------:R-:W-:Y:S02]  /*73e0*/  SHF.R.U32.HI R136, RZ, 0x18, R49.reuse ;  /* 0x00000018ff887819 */ /* 0x100fe40000011631 */
[----:B------:R-:W-:Y:S02]  /*73f0*/  LOP3.LUT R47, R49, 0xff, RZ, 0xc0, !PT ;  /* 0x000000ff312f7812 */ /* 0x000fe400078ec0ff */
[--C-:B------:R-:W-:Y:S02]  /*7400*/  SHF.R.U32.HI R130, RZ, 0x8, R49.reuse ;  /* 0x00000008ff827819 */ /* 0x100fe40000011631 */
[----:B------:R-:W-:Y:S01]  /*7410*/  SHF.R.U32.HI R132, RZ, 0x10, R49 ;  /* 0x00000010ff847819 */ /* 0x000fe20000011631 */
[----:B------:R-:W-:Y:S01]  /*7420*/  IMAD.MOV.U32 R49, RZ, RZ, R12 ;  /* 0x000000ffff317224 */ /* 0x000fe200078e000c */
[----:B------:R-:W-:Y:S01]  /*7430*/  SHF.R.U32.HI R134, RZ, 0x10, R51 ;  /* 0x00000010ff867819 */ /* 0x000fe20000011633 */
[----:B------:R-:W-:Y:S01]  /*7440*/  IMAD.SHL.U32 R12, R131, 0x100, RZ ;  /* 0x00000100830c7824 */ /* 0x000fe200078e00ff */
[----:B------:R-:W-:Y:S01]  /*7450*/  LOP3.LUT R13, R48, 0xff00, R13, 0xf8, !PT ;  /* 0x0000ff00300d7812 */ /* 0x000fe200078ef80d */
[----:B------:R-:W-:Y:S01]  /*7460*/  IMAD.SHL.U32 R48, R130, 0x100, RZ ;  /* 0x0000010082307824 */ /* 0x000fe200078e00ff */
[----:B------:R-:W-:Y:S01]  /*7470*/  PRMT R50, R129, 0x654, R50 ;  /* 0x0000065481327816 */ /* 0x000fe20000000032 */
[----:B------:R-:W-:Y:S01]  /*7480*/  IMAD.U32 R132, R132, 0x10000, RZ ;  /* 0x0001000084847824 */ /* 0x000fe200078e00ff */
[----:B------:R-:W-:-:S02]  /*7490*/  SHF.L.U32 R51, R128, 0x8, RZ ;  /* 0x0000000880337819 */ /* 0x000fc400000006ff */
[----:B------:R-:W-:Y:S02]  /*74a0*/  PRMT R45, R138, 0x654, R45 ;  /* 0x000006548a2d7816 */ /* 0x000fe4000000002d */
[----:B------:R-:W-:Y:S01]  /*74b0*/  LOP3.LUT R14, R13, 0xff0000, R14, 0xf8, !PT ;  /* 0x00ff00000d0e7812 */ /* 0x000fe200078ef80e */
[----:B------:R-:W-:Y:S01]  /*74c0*/  IMAD.U32 R13, R133, 0x10000, RZ ;  /* 0x00010000850d7824 */ /* 0x000fe200078e00ff */
[----:B------:R-:W-:Y:S02]  /*74d0*/  LOP3.LUT R131, R50, 0xff00, R51, 0xf8, !PT ;  /* 0x0000ff0032837812 */ /* 0x000fe400078ef833 */
[----:B------:R-:W-:Y:S02]  /*74e0*/  PRMT R47, R136, 0x654, R47 ;  /* 0x00000654882f7816 */ /* 0x000fe4000000002f */
[----:B------:R-:W-:Y:S02]  /*74f0*/  LOP3.LUT R12, R45, 0xff00, R12, 0xf8, !PT ;  /* 0x0000ff002d0c7812 */ /* 0x000fe400078ef80c */
[----:B------:R-:W-:-:S02]  /*7500*/  F2FP.F16.E4M3.UNPACK_B R130, R127.H1 ;  /* 0x0000007fff82723e */ /* 0x000fc400030006ff */
[----:B------:R-:W-:Y:S02]  /*7510*/  F2FP.F16.E4M3.UNPACK_B R50, R49.H1 ;  /* 0x00000031ff32723e */ /* 0x000fe400030006ff */
[----:B---3--:R-:W-:Y:S02]  /*7520*/  F2FP.F16.E4M3.UNPACK_B R51, R76.H1 ;  /* 0x0000004cff33723e */ /* 0x008fe400030006ff */
[----:B------:R-:W-:Y:S01]  /*7530*/  LOP3.LUT R45, R47, 0xff00, R48, 0xf8, !PT ;  /* 0x0000ff002f2d7812 */ /* 0x000fe200078ef830 */
[----:B------:R-:W-:Y:S01]  /*7540*/  HADD2.F32 R47, -RZ, R50.H0_H0 ;  /* 0x20000032ff2f7230 */ /* 0x000fe20000004100 */
[----:B------:R-:W-:Y:S01]  /*7550*/  LOP3.LUT R12, R12, 0xff0000, R13, 0xf8, !PT ;  /* 0x00ff00000c0c7812 */ /* 0x000fe200078ef80d */
[----:B------:R-:W-:Y:S01]  /*7560*/  HADD2.F32 R13, -RZ, R130.H0_H0 ;  /* 0x20000082ff0d7230 */ /* 0x000fe20000004100 */
[----:B------:R-:W-:Y:S01]  /*7570*/  F2FP.F16.E4M3.UNPACK_B R128, R126.H1 ;  /* 0x0000007eff80723e */ /* 0x000fe200030006ff */
[----:B------:R-:W-:Y:S01]  /*7580*/  HADD2.F32 R48, -RZ, R51.H0_H0 ;  /* 0x20000033ff307230 */ /* 0x000fe20000004100 */
[----:B------:R-:W-:Y:S01]  /*7590*/  SHF.L.U32 R134, R134, 0x10, RZ ;  /* 0x0000001086867819 */ /* 0x000fe200000006ff */
[----:B------:R-:W-:-:S02]  /*75a0*/  HADD2.F32 R50, -RZ, R50.H1_H1 ;  /* 0x30000032ff327230 */ /* 0x000fc40000004100 */
[-C--:B------:R-:W-:Y:S01]  /*75b0*/  FMUL.FTZ R133, R47, R13.reuse ;  /* 0x0000000d2f857220 */ /* 0x080fe20000410000 */
[--C-:B------:R-:W-:Y:S02]  /*75c0*/  HADD2.F32 R129, -RZ, R128.reuse.H0_H0 ;  /* 0x20000080ff817230 */ /* 0x100fe40000004100 */
[C---:B------:R-:W-:Y:S01]  /*75d0*/  FMUL.FTZ R136, R48.reuse, R13 ;  /* 0x0000000d30887220 */ /* 0x040fe20000410000 */
[----:B------:R-:W-:Y:S01]  /*75e0*/  LOP3.LUT R13, R131, 0xff0000, R134, 0xf8, !PT ;  /* 0x00ff0000830d7812 */ /* 0x000fe200078ef886 */
[----:B------:R-:W-:Y:S01]  /*75f0*/  HADD2.F32 R131, -RZ, R128.H1_H1 ;  /* 0x30000080ff837230 */ /* 0x000fe20000004100 */
[----:B------:R-:W-:Y:S01]  /*7600*/  LOP3.LUT R45, R45, 0xff0000, R132, 0xf8, !PT ;  /* 0x00ff00002d2d7812 */ /* 0x000fe200078ef884 */
[-C--:B------:R-:W-:Y:S01]  /*7610*/  FFMA.FTZ R48, R48, R129.reuse, R133 ;  /* 0x0000008130307223 */ /* 0x080fe20000010085 */
[----:B------:R-:W-:Y:S01]  /*7620*/  FFMA.FTZ R47, R47, R129, -R136 ;  /* 0x000000812f2f7223 */ /* 0x000fe20000010888 */
[----:B------:R-:W-:Y:S01]  /*7630*/  HADD2.F32 R133, -RZ, R130.H1_H1 ;  /* 0x30000082ff857230 */ /* 0x000fe20000004100 */
[----:B------:R-:W-:Y:S01]  /*7640*/  F2FP.F16.E4M3.UNPACK_B R129, R126 ;  /* 0x0000007eff81723e */ /* 0x000fe200020006ff */
[----:B------:R-:W-:Y:S01]  /*7650*/  HADD2.F32 R128, -RZ, R51.H1_H1 ;  /* 0x30000033ff807230 */ /* 0x000fe20000004100 */
[----:B------:R-:W-:-:S02]  /*7660*/  F2FP.F16.E4M3.UNPACK_B R130, R127 ;  /* 0x0000007fff82723e */ /* 0x000fc400020006ff */
[----:B------:R-:W-:Y:S02]  /*7670*/  F2FP.F16.E4M3.UNPACK_B R126, R76 ;  /* 0x0000004cff7e723e */ /* 0x000fe400020006ff */
[----:B------:R-:W-:Y:S01]  /*7680*/  F2FP.F16.E4M3.UNPACK_B R51, R49 ;  /* 0x00000031ff33723e */ /* 0x000fe200020006ff */
[-C--:B------:R-:W-:Y:S01]  /*7690*/  FMUL.FTZ R49, R128, R133.reuse ;  /* 0x0000008580317220 */ /* 0x080fe20000410000 */
[C---:B------:R-:W-:Y:S01]  /*76a0*/  FMUL.FTZ R133, R50.reuse, R133 ;  /* 0x0000008532857220 */ /* 0x040fe20000410000 */
[----:B------:R-:W-:Y:S02]  /*76b0*/  HADD2.F32 R132, -RZ, R130.H0_H0 ;  /* 0x20000082ff847230 */ /* 0x000fe40000004100 */
[----:B------:R-:W-:Y:S02]  /*76c0*/  HADD2.F32 R127, -RZ, R126.H0_H0 ;  /* 0x2000007eff7f7230 */ /* 0x000fe40000004100 */
[----:B------:R-:W-:Y:S01]  /*76d0*/  FFMA.FTZ R50, R50, R131, -R49 ;  /* 0x0000008332327223 */ /* 0x000fe20000010831 */
[----:B------:R-:W-:-:S02]  /*76e0*/  HADD2.F32 R76, -RZ, R51.H0_H0 ;  /* 0x20000033ff4c7230 */ /* 0x000fc40000004100 */
[----:B------:R-:W-:Y:S01]  /*76f0*/  FFMA.FTZ R49, R128, R131, R133 ;  /* 0x0000008380317223 */ /* 0x000fe20000010085 */
[----:B------:R-:W-:Y:S02]  /*7700*/  HADD2.F32 R128, -RZ, R129.H0_H0 ;  /* 0x20000081ff807230 */ /* 0x000fe40000004100 */
[-C--:B------:R-:W-:Y:S01]  /*7710*/  FMUL.FTZ R131, R127, R132.reuse ;  /* 0x000000847f837220 */ /* 0x080fe20000410000 */
[----:B------:R-:W-:Y:S02]  /*7720*/  HADD2.F32 R130, -RZ, R130.H1_H1 ;  /* 0x30000082ff827230 */ /* 0x000fe40000004100 */
[C---:B------:R-:W-:Y:S01]  /*7730*/  FMUL.FTZ R134, R76.reuse, R132 ;  /* 0x000000844c867220 */ /* 0x040fe20000410000 */
[----:B------:R-:W-:Y:S02]  /*7740*/  HADD2.F32 R126, -RZ, R126.H1_H1 ;  /* 0x3000007eff7e7230 */ /* 0x000fe40000004100 */
[----:B------:R-:W-:Y:S01]  /*7750*/  FFMA.FTZ R132, R76, R128, -R131 ;  /* 0x000000804c847223 */ /* 0x000fe20000010883 */
[----:B------:R-:W-:-:S02]  /*7760*/  HADD2.F32 R51, -RZ, R51.H1_H1 ;  /* 0x30000033ff337230 */ /* 0x000fc40000004100 */
[----:B------:R-:W-:Y:S01]  /*7770*/  FFMA.FTZ R134, R127, R128, R134 ;  /* 0x000000807f867223 */ /* 0x000fe20000010086 */
[----:B------:R-:W-:Y:S02]  /*7780*/  HADD2.F32 R129, -RZ, R129.H1_H1 ;  /* 0x30000081ff817230 */ /* 0x000fe40000004100 */
[-C--:B------:R-:W-:Y:S01]  /*7790*/  FMUL.FTZ R128, R126, R130.reuse ;  /* 0x000000827e807220 */ /* 0x080fe20000410000 */
[----:B------:R-:W-:Y:S01]  /*77a0*/  F2FP.F16.E4M3.UNPACK_B R76, R125.H1 ;  /* 0x0000007dff4c723e */ /* 0x000fe200030006ff */
[C---:B------:R-:W-:Y:S01]  /*77b0*/  FMUL.FTZ R135, R51.reuse, R130 ;  /* 0x0000008233877220 */ /* 0x040fe20000410000 */
[----:B------:R-:W-:Y:S01]  /*77c0*/  F2FP.F16.E4M3.UNPACK_B R127, R78.H1 ;  /* 0x0000004eff7f723e */ /* 0x000fe200030006ff */
[----:B------:R-:W-:Y:S01]  /*77d0*/  FFMA.FTZ R133, R51, R129, -R128 ;  /* 0x0000008133857223 */ /* 0x000fe20000010880 */
[----:B------:R-:W-:Y:S01]  /*77e0*/  F2FP.F16.E4M3.UNPACK_B R130, R124.H1 ;  /* 0x0000007cff82723e */ /* 0x000fe200030006ff */
[----:B------:R-:W-:Y:S01]  /*77f0*/  HADD2.F32 R131, -RZ, R76.H0_H0 ;  /* 0x2000004cff837230 */ /* 0x000fe20000004100 */
[----:B------:R-:W-:Y:S01]  /*7800*/  F2FP.F16.E4M3.UNPACK_B R51, R46.H1 ;  /* 0x0000002eff33723e */ /* 0x000fe200030006ff */
[----:B------:R-:W-:-:S02]  /*7810*/  HADD2.F32 R128, -RZ, R127.H0_H0 ;  /* 0x2000007fff807230 */ /* 0x000fc40000004100 */
[----:B------:R-:W-:Y:S01]  /*7820*/  FFMA.FTZ R135, R126, R129, R135 ;  /* 0x000000817e877223 */ /* 0x000fe20000010087 */
[----:B------:R-:W-:Y:S01]  /*7830*/  HADD2.F32 R126, -RZ, R76.H1_H1 ;  /* 0x3000004cff7e7230 */ /* 0x000fe20000004100 */
[----:B------:R-:W-:Y:S01]  /*7840*/  F2FP.F16.E4M3.UNPACK_B R125, R125 ;  /* 0x0000007dff7d723e */ /* 0x000fe200020006ff */
[----:B------:R-:W-:Y:S02]  /*7850*/  HADD2.F32 R76, -RZ, R51.H0_H0 ;  /* 0x20000033ff4c7230 */ /* 0x000fe40000004100 */
[-C--:B------:R-:W-:Y:S01]  /*7860*/  FMUL.FTZ R137, R128, R131.reuse ;  /* 0x0000008380897220 */ /* 0x080fe20000410000 */
[----:B------:R-:W-:Y:S01]  /*7870*/  HADD2.F32 R129, -RZ, R130.H0_H0 ;  /* 0x20000082ff817230 */ /* 0x000fe20000004100 */
[----:B------:R-:W-:Y:S01]  /*7880*/  F2FP.F16.E4M3.UNPACK_B R78, R78 ;  /* 0x0000004eff4e723e */ /* 0x000fe200020006ff */
[----:B------:R-:W-:Y:S02]  /*7890*/  HADD2.F32 R127, -RZ, R127.H1_H1 ;  /* 0x3000007fff7f7230 */ /* 0x000fe40000004100 */
[----:B------:R-:W-:Y:S01]  /*78a0*/  FMUL.FTZ R131, R76, R131 ;  /* 0x000000834c837220 */ /* 0x000fe20000410000 */
[----:B------:R-:W-:-:S02]  /*78b0*/  HADD2.F32 R51, -RZ, R51.H1_H1 ;  /* 0x30000033ff337230 */ /* 0x000fc40000004100 */
[----:B------:R-:W-:Y:S01]  /*78c0*/  FFMA.FTZ R136, R76, R129, -R137 ;  /* 0x000000814c887223 */ /* 0x000fe20000010889 */
[----:B------:R-:W-:Y:S02]  /*78d0*/  HADD2.F32 R130, -RZ, R130.H1_H1 ;  /* 0x30000082ff827230 */ /* 0x000fe40000004100 */
[----:B------:R-:W-:Y:S01]  /*78e0*/  FMUL.FTZ R76, R127, R126 ;  /* 0x0000007e7f4c7220 */ /* 0x000fe20000410000 */
[----:B------:R-:W-:Y:S01]  /*78f0*/  F2FP.F16.E4M3.UNPACK_B R46, R46 ;  /* 0x0000002eff2e723e */ /* 0x000fe200020006ff */
[C---:B------:R-:W-:Y:S01]  /*7900*/  FMUL.FTZ R126, R51.reuse, R126 ;  /* 0x0000007e337e7220 */ /* 0x040fe20000410000 */
[----:B------:R-:W-:Y:S01]  /*7910*/  F2FP.F16.E4M3.UNPACK_B R124, R124 ;  /* 0x0000007cff7c723e */ /* 0x000fe200020006ff */
[-C--:B------:R-:W-:Y:S01]  /*7920*/  FFMA.FTZ R139, R51, R130.reuse, -R76 ;  /* 0x00000082338b7223 */ /* 0x080fe2000001084c */
[----:B------:R-:W-:Y:S02]  /*7930*/  HADD2.F32 R76, -RZ, R78.H0_H0 ;  /* 0x2000004eff4c7230 */ /* 0x000fe40000004100 */
[----:B------:R-:W-:Y:S01]  /*7940*/  FFMA.FTZ R141, R127, R130, R126 ;  /* 0x000000827f8d7223 */ /* 0x000fe2000001007e */
[----:B------:R-:W-:-:S02]  /*7950*/  HADD2.F32 R126, -RZ, R125.H0_H0 ;  /* 0x2000007dff7e7230 */ /* 0x000fc40000004100 */
[----:B------:R-:W-:Y:S01]  /*7960*/  FFMA.FTZ R138, R128, R129, R131 ;  /* 0x00000081808a7223 */ /* 0x000fe20000010083 */
[----:B------:R-:W-:Y:S01]  /*7970*/  HADD2.F32 R129, -RZ, R125.H1_H1 ;  /* 0x3000007dff817230 */ /* 0x000fe20000004100 */
[----:B------:R-:W-:Y:S01]  /*7980*/  F2FP.SATFINITE.E4M3.F32.PACK_AB_MERGE_C R47, R50, R47, RZ ;  /* 0x0000002f322f723e */ /* 0x000fe200048070ff */
[----:B------:R-:W-:Y:S01]  /*7990*/  HADD2.F32 R51, -RZ, R46.H0_H0 ;  /* 0x2000002eff337230 */ /* 0x000fe20000004100 */
[----:B------:R-:W-:Y:S01]  /*79a0*/  F2FP.SATFINITE.E4M3.F32.PACK_AB_MERGE_C R48, R49, R48, RZ ;  /* 0x000000303130723e */ /* 0x000fe200048070ff */
[----:B------:R-:W-:Y:S01]  /*79b0*/  HADD2.F32 R78, -RZ, R78.H1_H1 ;  /* 0x3000004eff4e7230 */ /* 0x000fe20000004100 */
[----:B------:R-:W-:Y:S01]  /*79c0*/  F2FP.F16.E4M3.UNPACK_B R50, R77 ;  /* 0x0000004dff32723e */ /* 0x000fe200020006ff */
[--C-:B------:R-:W-:Y:S02]  /*79d0*/  HADD2.F32 R125, -RZ, R124.reuse.H0_H0 ;  /* 0x2000007cff7d7230 */ /* 0x100fe40000004100 */
[----:B------:R-:W-:Y:S01]  /*79e0*/  FMUL.FTZ R131, R51, R126 ;  /* 0x0000007e33837220 */ /* 0x000fe20000410000 */
[----:B------:R-:W-:-:S02]  /*79f0*/  HADD2.F32 R127, -RZ, R124.H1_H1 ;  /* 0x3000007cff7f7230 */ /* 0x000fc40000004100 */
[----:B------:R-:W-:Y:S01]  /*7a00*/  FMUL.FTZ R124, R76, R126 ;  /* 0x0000007e4c7c7220 */ /* 0x000fe20000410000 */
[----:B------:R-:W-:Y:S02]  /*7a10*/  HADD2.F32 R46, -RZ, R46.H1_H1 ;  /* 0x3000002eff2e7230 */ /* 0x000fe40000004100 */
[----:B------:R-:W-:Y:S01]  /*7a20*/  FMUL.FTZ R137, R78, R129 ;  /* 0x000000814e897220 */ /* 0x000fe20000410000 */
[----:B------:R-:W-:Y:S01]  /*7a30*/  F2FP.F16.E4M3.UNPACK_B R49, R44 ;  /* 0x0000002cff31723e */ /* 0x000fe200020006ff */
[----:B------:R-:W-:Y:S01]  /*7a40*/  FFMA.FTZ R128, R51, R125, -R124 ;  /* 0x0000007d33807223 */ /* 0x000fe2000001087c */
[----:B------:R-:W-:Y:S01]  /*7a50*/  F2FP.F16.E4M3.UNPACK_B R51, R45 ;  /* 0x0000002dff33723e */ /* 0x000fe200020006ff */
[----:B------:R-:W-:Y:S01]  /*7a60*/  FMUL.FTZ R129, R46, R129 ;  /* 0x000000812e817220 */ /* 0x000fe20000410000 */
[----:B------:R-:W-:Y:S01]  /*7a70*/  FFMA.FTZ R131, R76, R125, R131 ;  /* 0x0000007d4c837223 */ /* 0x000fe20000010083 */
[-C--:B------:R-:W-:Y:S01]  /*7a80*/  FFMA.FTZ R137, R46, R127.reuse, -R137 ;  /* 0x0000007f2e897223 */ /* 0x080fe20000010889 */
[----:B------:R-:W-:Y:S01]  /*7a90*/  F2FP.SATFINITE.E4M3.F32.PACK_AB_MERGE_C R46, R139, R136, RZ ;  /* 0x000000888b2e723e */ /* 0x000fe200048070ff */
[----:B------:R-:W-:Y:S01]  /*7aa0*/  FFMA.FTZ R78, R78, R127, R129 ;  /* 0x0000007f4e4e7223 */ /* 0x000fe20000010081 */
[----:B------:R-:W-:Y:S01]  /*7ab0*/  F2FP.SATFINITE.E4M3.F32.PACK_AB_MERGE_C R138, R141, R138, RZ ;  /* 0x0000008a8d8a723e */ /* 0x000fe200048070ff */
[----:B------:R-:W-:Y:S01]  /*7ac0*/  HADD2.F32 R124, -RZ, R50.H0_H0 ;  /* 0x20000032ff7c7230 */ /* 0x000fe20000004100 */
[----:B------:R-:W-:Y:S01]  /*7ad0*/  F2FP.SATFINITE.E4M3.F32.PACK_AB_MERGE_C R76, R135, R134, R48 ;  /* 0x00000086874c723e */ /* 0x000fe20004807030 */
[----:B------:R-:W-:Y:S01]  /*7ae0*/  HADD2.F32 R129, -RZ, R51.H0_H0 ;  /* 0x20000033ff817230 */ /* 0x000fe20000004100 */
[----:B------:R-:W-:Y:S01]  /*7af0*/  F2FP.F16.E4M3.UNPACK_B R126, R14 ;  /* 0x0000000eff7e723e */ /* 0x000fe200020006ff */
[----:B------:R-:W-:Y:S01]  /*7b00*/  HADD2.F32 R48, -RZ, R49.H0_H0 ;  /* 0x20000031ff307230 */ /* 0x000fe20000004100 */
[----:B------:R-:W-:Y:S01]  /*7b10*/  F2FP.SATFINITE.E4M3.F32.PACK_AB_MERGE_C R46, R137, R128, R46 ;  /* 0x00000080892e723e */ /* 0x000fe2000480702e */
[----:B------:R-:W-:Y:S01]  /*7b20*/  HADD2.F32 R128, -RZ, R51.H1_H1 ;  /* 0x30000033ff807230 */ /* 0x000fe20000004100 */
[----:B------:R-:W-:Y:S01]  /*7b30*/  F2FP.SATFINITE.E4M3.F32.PACK_AB_MERGE_C R78, R78, R131, R138 ;  /* 0x000000834e4e723e */ /* 0x000fe2000480708a */
[----:B------:R-:W-:-:S02]  /*7b40*/  HADD2.F32 R127, -RZ, R126.H0_H0 ;  /* 0x2000007eff7f7230 */ /* 0x000fc40000004100 */
[-C--:B------:R-:W-:Y:S01]  /*7b50*/  FMUL.FTZ R131, R124, R129.reuse ;  /* 0x000000817c837220 */ /* 0x080fe20000410000 */
[----:B------:R-:W-:Y:S02]  /*7b60*/  HADD2.F32 R125, -RZ, R50.H1_H1 ;  /* 0x30000032ff7d7230 */ /* 0x000fe40000004100 */
[C---:B------:R-:W-:Y:S01]  /*7b70*/  FMUL.FTZ R129, R48.reuse, R129 ;  /* 0x0000008130817220 */ /* 0x040fe20000410000 */
[----:B------:R-:W-:Y:S02]  /*7b80*/  HADD2.F32 R51, -RZ, R49.H1_H1 ;  /* 0x30000031ff337230 */ /* 0x000fe40000004100 */
[-C--:B------:R-:W-:Y:S01]  /*7b90*/  FFMA.FTZ R48, R48, R127.reuse, -R131 ;  /* 0x0000007f30307223 */ /* 0x080fe20000010883 */
[----:B------:R-:W-:Y:S02]  /*7ba0*/  HADD2.F32 R126, -RZ, R126.H1_H1 ;  /* 0x3000007eff7e7230 */ /* 0x000fe40000004100 */
[----:B------:R-:W-:Y:S01]  /*7bb0*/  FFMA.FTZ R49, R124, R127, R129 ;  /* 0x0000007f7c317223 */ /* 0x000fe20000010081 */
[----:B------:R-:W-:Y:S01]  /*7bc0*/  F2FP.F16.E4M3.UNPACK_B R50, R44.H1 ;  /* 0x0000002cff32723e */ /* 0x000fe200030006ff */
[-C--:B------:R-:W-:Y:S01]  /*7bd0*/  FMUL.FTZ R124, R125, R128.reuse ;  /* 0x000000807d7c7220 */ /* 0x080fe20000410000 */
[----:B------:R-:W-:Y:S01]  /*7be0*/  FMUL.FTZ R44, R51, R128 ;  /* 0x00000080332c7220 */ /* 0x000fe20000410000 */
[----:B------:R-:W-:-:S02]  /*7bf0*/  F2FP.F16.E4M3.UNPACK_B R77, R77.H1 ;  /* 0x0000004dff4d723e */ /* 0x000fc400030006ff */
[----:B------:R-:W-:Y:S01]  /*7c00*/  F2FP.F16.E4M3.UNPACK_B R127, R45.H1 ;  /* 0x0000002dff7f723e */ /* 0x000fe200030006ff */
[-C--:B------:R-:W-:Y:S01]  /*7c10*/  FFMA.FTZ R51, R51, R126.reuse, -R124 ;  /* 0x0000007e33337223 */ /* 0x080fe2000001087c */
[----:B------:R-:W-:Y:S01]  /*7c20*/  FFMA.FTZ R44, R125, R126, R44 ;  /* 0x0000007e7d2c7223 */ /* 0x000fe2000001002c */
[----:B------:R-:W-:Y:S01]  /*7c30*/  F2FP.F16.E4M3.UNPACK_B R14, R14.H1 ;  /* 0x0000000eff0e723e */ /* 0x000fe200030006ff */
[----:B------:R-:W-:Y:S01]  /*7c40*/  HADD2.F32 R124, -RZ, R77.H0_H0 ;  /* 0x2000004dff7c7230 */ /* 0x000fe20000004100 */
[----:B------:R-:W-:Y:S01]  /*7c50*/  F2FP.SATFINITE.E4M3.F32.PACK_AB_MERGE_C R47, R133, R132, R47 ;  /* 0x00000084852f723e */ /* 0x000fe2000480702f */
[----:B------:R-:W-:Y:S02]  /*7c60*/  HADD2.F32 R126, -RZ, R127.H0_H0 ;  /* 0x2000007fff7e7230 */ /* 0x000fe40000004100 */
[----:B------:R-:W-:Y:S02]  /*7c70*/  HADD2.F32 R45, -RZ, R50.H0_H0 ;  /* 0x20000032ff2d7230 */ /* 0x000fe40000004100 */
[----:B------:R-:W-:-:S02]  /*7c80*/  HADD2.F32 R125, -RZ, R14.H0_H0 ;  /* 0x2000000eff7d7230 */ /* 0x000fc40000004100 */
[CC--:B------:R-:W-:Y:S01]  /*7c90*/  FMUL.FTZ R128, R124.reuse, R126.reuse ;  /* 0x0000007e7c807220 */ /* 0x0c0fe20000410000 */
[----:B------:R-:W-:Y:S02]  /*7ca0*/  HADD2.F32 R50, -RZ, R50.H1_H1 ;  /* 0x30000032ff327230 */ /* 0x000fe40000004100 */
[C---:B------:R-:W-:Y:S01]  /*7cb0*/  FMUL.FTZ R129, R45.reuse, R126 ;  /* 0x0000007e2d817220 */ /* 0x040fe20000410000 */
[----:B------:R-:W-:Y:S02]  /*7cc0*/  HADD2.F32 R127, -RZ, R127.H1_H1 ;  /* 0x3000007fff7f7230 */ /* 0x000fe40000004100 */
[-C--:B------:R-:W-:Y:S01]  /*7cd0*/  FFMA.FTZ R132, R45, R125.reuse, -R128 ;  /* 0x0000007d2d847223 */ /* 0x080fe20000010880 */
[----:B------:R-:W-:Y:S02]  /*7ce0*/  HADD2.F32 R77, -RZ, R77.H1_H1 ;  /* 0x3000004dff4d7230 */ /* 0x000fe40000004100 */
[----:B------:R-:W-:Y:S01]  /*7cf0*/  FFMA.FTZ R133, R124, R125, R129 ;  /* 0x0000007d7c857223 */ /* 0x000fe20000010081 */
[----:B------:R-:W-:-:S02]  /*7d00*/  HADD2.F32 R126, -RZ, R14.H1_H1 ;  /* 0x3000000eff7e7230 */ /* 0x000fc40000004100 */
[C---:B------:R-:W-:Y:S01]  /*7d10*/  FMUL.FTZ R128, R50.reuse, R127 ;  /* 0x0000007f32807220 */ /* 0x040fe20000410000 */
[----:B------:R-:W-:Y:S01]  /*7d20*/  F2FP.F16.E4M3.UNPACK_B R124, R79 ;  /* 0x0000004fff7c723e */ /* 0x000fe200020006ff */
[C---:B------:R-:W-:Y:S01]  /*7d30*/  FMUL.FTZ R131, R77.reuse, R127 ;  /* 0x0000007f4d837220 */ /* 0x040fe20000410000 */
[----:B------:R-:W-:Y:S01]  /*7d40*/  F2FP.F16.E4M3.UNPACK_B R79, R79.H1 ;  /* 0x0000004fff4f723e */ /* 0x000fe200030006ff */
[-C--:B------:R-:W-:Y:S01]  /*7d50*/  FFMA.FTZ R134, R77, R126.reuse, R128 ;  /* 0x0000007e4d867223 */ /* 0x080fe20000010080 */
[----:B------:R-:W-:Y:S01]  /*7d60*/  F2FP.F16.E4M3.UNPACK_B R129, R13.H1 ;  /* 0x0000000dff81723e */ /* 0x000fe200030006ff */
[----:B------:R-:W-:Y:S01]  /*7d70*/  FFMA.FTZ R135, R50, R126, -R131 ;  /* 0x0000007e32877223 */ /* 0x000fe20000010883 */
[----:B------:R-:W-:Y:S01]  /*7d80*/  F2FP.F16.E4M3.UNPACK_B R14, R15 ;  /* 0x0000000fff0e723e */ /* 0x000fe200020006ff */
[----:B------:R-:W-:Y:S01]  /*7d90*/  HADD2.F32 R77, -RZ, R124.H0_H0 ;  /* 0x2000007cff4d7230 */ /* 0x000fe20000004100 */
[----:B------:R-:W-:Y:S01]  /*7da0*/  F2FP.F16.E4M3.UNPACK_B R128, R13 ;  /* 0x0000000dff80723e */ /* 0x000fe200020006ff */
[----:B------:R-:W-:Y:S01]  /*7db0*/  HADD2.F32 R131, -RZ, R129.H0_H0 ;  /* 0x20000081ff837230 */ /* 0x000fe20000004100 */
[----:B------:R-:W-:Y:S01]  /*7dc0*/  F2FP.F16.E4M3.UNPACK_B R15, R15.H1 ;  /* 0x0000000fff0f723e */ /* 0x000fe200030006ff */
[----:B------:R-:W-:Y:S01]  /*7dd0*/  HADD2.F32 R45, -RZ, R14.H0_H0 ;  /* 0x2000000eff2d7230 */ /* 0x000fe20000004100 */
[-C--:B------:R-:W-:Y:S01]  /*7de0*/  F2FP.F16.E4M3.UNPACK_B R13, R12.reuse ;  /* 0x0000000cff0d723e */ /* 0x080fe200020006ff */
[----:B------:R-:W-:Y:S01]  /*7df0*/  HADD2.F32 R130, -RZ, R128.H0_H0 ;  /* 0x20000080ff827230 */ /* 0x000fe20000004100 */
[----:B------:R-:W-:Y:S01]  /*7e00*/  F2FP.F16.E4M3.UNPACK_B R125, R12.H1 ;  /* 0x0000000cff7d723e */ /* 0x000fe200030006ff */
[----:B------:R-:W-:Y:S01]  /*7e10*/  HADD2.F32 R12, -RZ, R79.H0_H0 ;  /* 0x2000004fff0c7230 */ /* 0x000fe20000004100 */
[----:B------:R-:W-:Y:S01]  /*7e20*/  F2FP.SATFINITE.E4M3.F32.PACK_AB_MERGE_C R132, R135, R132, RZ ;  /* 0x000000848784723e */ /* 0x000fe200048070ff */
[----:B------:R-:W-:-:S02]  /*7e30*/  HADD2.F32 R50, -RZ, R15.H0_H0 ;  /* 0x2000000fff327230 */ /* 0x000fc40000004100 */
[-C--:B------:R-:W-:Y:S01]  /*7e40*/  FMUL.FTZ R136, R77, R130.reuse ;  /* 0x000000824d887220 */ /* 0x080fe20000410000 */
[----:B------:R-:W-:Y:S02]  /*7e50*/  HADD2.F32 R127, -RZ, R125.H0_H0 ;  /* 0x2000007dff7f7230 */ /* 0x000fe40000004100 */
[-C--:B------:R-:W-:Y:S01]  /*7e60*/  FMUL.FTZ R137, R12, R131.reuse ;  /* 0x000000830c897220 */ /* 0x080fe20000410000 */
[----:B------:R-:W-:Y:S02]  /*7e70*/  HADD2.F32 R126, -RZ, R13.H0_H0 ;  /* 0x2000000dff7e7230 */ /* 0x000fe40000004100 */
[C---:B------:R-:W-:Y:S01]  /*7e80*/  FMUL.FTZ R131, R50.reuse, R131 ;  /* 0x0000008332837220 */ /* 0x040fe20000410000 */
[C---:B------:R-:W-:Y:S01]  /*7e90*/  FMUL.FTZ R130, R45.reuse, R130 ;  /* 0x000000822d827220 */ /* 0x040fe20000410000 */
[----:B------:R-:W-:Y:S01]  /*7ea0*/  FFMA.FTZ R137, R50, R127, -R137 ;  /* 0x0000007f32897223 */ /* 0x000fe20000010889 */
[----:B------:R-:W-:Y:S02]  /*7eb0*/  HADD2.F32 R79, -RZ, R79.H1_H1 ;  /* 0x3000004fff4f7230 */ /* 0x000fe40000004100 */
[----:B------:R-:W-:Y:S01]  /*7ec0*/  FFMA.FTZ R136, R45, R126, -R136 ;  /* 0x0000007e2d887223 */ /* 0x000fe20000010888 */
[----:B------:R-:W-:-:S02]  /*7ed0*/  HADD2.F32 R50, -RZ, R129.H1_H1 ;  /* 0x30000081ff327230 */ /* 0x000fc40000004100 */
[----:B------:R-:W-:Y:S01]  /*7ee0*/  FFMA.FTZ R131, R12, R127, R131 ;  /* 0x0000007f0c837223 */ /* 0x000fe20000010083 */
[----:B------:R-:W-:Y:S02]  /*7ef0*/  HADD2.F32 R15, -RZ, R15.H1_H1 ;  /* 0x3000000fff0f7230 */ /* 0x000fe40000004100 */
[----:B------:R-:W-:Y:S01]  /*7f00*/  FFMA.FTZ R130, R77, R126, R130 ;  /* 0x0000007e4d827223 */ /* 0x000fe20000010082 */
[----:B------:R-:W-:Y:S02]  /*7f10*/  HADD2.F32 R124, -RZ, R124.H1_H1 ;  /* 0x3000007cff7c7230 */ /* 0x000fe40000004100 */
[-C--:B------:R-:W-:Y:S01]  /*7f20*/  FMUL.FTZ R126, R79, R50.reuse ;  /* 0x000000324f7e7220 */ /* 0x080fe20000410000 */
[----:B------:R-:W-:Y:S02]  /*7f30*/  HADD2.F32 R45, -RZ, R128.H1_H1 ;  /* 0x30000080ff2d7230 */ /* 0x000fe40000004100 */
[----:B------:R-:W-:Y:S01]  /*7f40*/  FMUL.FTZ R50, R15, R50 ;  /* 0x000000320f327220 */ /* 0x000fe20000410000 */
[----:B------:R-:W-:Y:S01]  /*7f50*/  HADD2.F32 R12, -RZ, R125.H1_H1 ;  /* 0x3000007dff0c7230 */ /* 0x000fe20000004100 */
[----:B------:R-:W-:Y:S01]  /*7f60*/  F2FP.SATFINITE.E4M3.F32.PACK_AB_MERGE_C R133, R134, R133, RZ ;  /* 0x000000858685723e */ /* 0x000fe200048070ff */
[----:B------:R-:W-:-:S02]  /*7f70*/  HADD2.F32 R14, -RZ, R14.H1_H1 ;  /* 0x3000000eff0e7230 */ /* 0x000fc40000004100 */
[-C--:B------:R-:W-:Y:S01]  /*7f80*/  FMUL.FTZ R77, R124, R45.reuse ;  /* 0x0000002d7c4d7220 */ /* 0x080fe20000410000 */
[----:B------:R-:W-:Y:S02]  /*7f90*/  HADD2.F32 R13, -RZ, R13.H1_H1 ;  /* 0x3000000dff0d7230 */ /* 0x000fe40000004100 */
[-C--:B------:R-:W-:Y:S01]  /*7fa0*/  FFMA.FTZ R126, R15, R12.reuse, -R126 ;  /* 0x0000000c0f7e7223 */ /* 0x080fe2000001087e */
[----:B------:R-:W-:Y:S01]  /*7fb0*/  FFMA.FTZ R50, R79, R12, R50 ;  /* 0x0000000c4f327223 */ /* 0x000fe20000010032 */
[C---:B------:R-:W-:Y:S01]  /*7fc0*/  FMUL.FTZ R45, R14.reuse, R45 ;  /* 0x0000002d0e2d7220 */ /* 0x040fe20000410000 */
[----:B------:R-:W-:Y:S02]  /*7fd0*/  IMAD.MOV.U32 R12, RZ, RZ, R47 ;  /* 0x000000ffff0c7224 */ /* 0x000fe400078e002f */
[----:B------:R-:W-:Y:S01]  /*7fe0*/  FFMA.FTZ R77, R14, R13, -R77 ;  /* 0x0000000d0e4d7223 */ /* 0x000fe2000001084d */
[----:B------:R-:W-:Y:S01]  /*7ff0*/  F2FP.SATFINITE.E4M3.F32.PACK_AB_MERGE_C R126, R126, R137, RZ ;  /* 0x000000897e7e723e */ /* 0x000fe200048070ff */
[----:B------:R-:W-:Y:S01]  /*8000*/  FFMA.FTZ R45, R124, R13, R45 ;  /* 0x0000000d7c2d7223 */ /* 0x000fe2000001002d */
[----:B------:R-:W-:Y:S01]  /*8010*/  F2FP.SATFINITE.E4M3.F32.PACK_AB_MERGE_C R50, R50, R131, RZ ;  /* 0x000000833232723e */ /* 0x000fe200048070ff */
[----:B------:R-:W-:Y:S01]  /*8020*/  IMAD.MOV.U32 R14, RZ, RZ, R46 ;  /* 0x000000ffff0e7224 */ /* 0x000fe200078e002e */
[----:B------:R-:W-:-:S02]  /*8030*/  F2FP.SATFINITE.E4M3.F32.PACK_AB_MERGE_C R15, R77, R136, R126 ;  /* 0x000000884d0f723e */ /* 0x000fc4000480707e */
[----:B------:R-:W-:Y:S02]  /*8040*/  F2FP.SATFINITE.E4M3.F32.PACK_AB_MERGE_C R13, R51, R48, R132 ;  /* 0x00000030330d723e */ /* 0x000fe40004807084 */
[----:B------:R-:W-:Y:S02]  /*8050*/  F2FP.SATFINITE.E4M3.F32.PACK_AB_MERGE_C R77, R44, R49, R133 ;  /* 0x000000312c4d723e */ /* 0x000fe40004807085 */
[----:B------:R-:W-:-:S07]  /*8060*/  F2FP.SATFINITE.E4M3.F32.PACK_AB_MERGE_C R79, R45, R130, R50 ;  /* 0x000000822d4f723e */ /* 0x000fce0004807032 */
.L_x_556:
[----:B------:R-:W-:Y:S05]  /*8070*/  BSYNC B2 ;  /* 0x0000000000027941 */ /* 0x000fea0003800000 */
.L_x_555:
[----:B------:R-:W-:Y:S01]  /*8080*/  ISETP.GE.AND P3, PT, R11, R114, PT ;  /* 0x000000720b00720c */ /* 0x000fe20003f66270 */
[----:B--2---:R4:W-:-:S12]  /*8090*/  ST.E.128 desc[UR36][R104.64], R12 ;  /* 0x0000000c68007985 */ /* 0x0049d8000c101d24 */
[----:B------:R-:W-:-:S04]  /*80a0*/  @!P3 IADD3 R44, P4, R110, R11, RZ ;  /* 0x0000000b6e2cb210 */ /* 0x000fc80007f9e0ff */
[----:B------:R-:W-:-:S05]  /*80b0*/  @!P3 LEA.HI.X.SX32 R45, R11, R108, 0x1, P4 ;  /* 0x0000006c0b2db211 */ /* 0x000fca00020f0eff */
[----:B---3--:R4:W-:Y:S04]  /*80c0*/  @!P3 ST.E.128 desc[UR36][R44.64], R76 ;  /* 0x0000004c2c00b985 */ /* 0x0089e8000c101d24 */
.L_x_554:
[----:B------:R-:W-:Y:S05]  /*80d0*/  BSYNC B1 ;  /* 0x0000000000017941 */ /* 0x000fea0003800000 */
.L_x_553:
[----:B------:R-:W-:-:S03]  /*80e0*/  UMOV UR4, 0xffffffff ;  /* 0xffffffff00047882 */ /* 0x000fc60000000000 */
[----:B------:R-:W-:Y:S05]  /*80f0*/  BRA.DIV UR4, `(.L_x_557) ;  /* 0x000001e604487947 */ /* 0x000fea000b800000 */
[----:B----4-:R4:W0:Y:S04]  /*8100*/  SHFL.IDX PT, R76, R107, 0x1, 0x181f ;  /* 0x00381f006b4c7f89 */ /* 0x01082800000e0000 */
[----:B------:R4:W0:Y:S02]  /*8110*/  SHFL.IDX PT, R50, R106, 0x1, 0x181f ;  /* 0x00381f006a327f89 */ /* 0x00082400000e0000 */
.L_x_851:
[----:B------:R-:W-:Y:S01]  /*8120*/  VIADD R11, R219, 0x20 ;  /* 0x00000020db0b7836 */ /* 0x000fe20000000000 */
[----:B------:R-:W-:Y:S04]  /*8130*/  BSSY B1, `(.L_x_558) ;  /* 0x0000100000017945 */ /* 0x000fe80003800000 */
[----:B------:R-:W-:-:S13]  /*8140*/  ISETP.GE.OR P3, PT, R11, R102, P1 ;  /* 0x000000660b00720c */ /* 0x000fda0000f66670 */
[----:B------:R-:W-:Y:S05]  /*8150*/  @P3 BRA `(.L_x_559) ;  /* 0x0000000c00f43947 */ /* 0x000fea0003800000 */
[----:B------:R-:W5:Y:S01]  /*8160*/  LDL R14, [R1+0x2c] ;  /* 0x00002c00010e7983 */ /* 0x000f620000100800 */
[----:B------:R-:W-:Y:S01]  /*8170*/  SEL R11, R35, R116, !P0 ;  /* 0x00000074230b7207 */ /* 0x000fe20004000000 */
[----:B------:R-:W-:Y:S01]  /*8180*/  VIADD R15, R219, 0x20 ;  /* 0x00000020db0f7836 */ /* 0x000fe20000000000 */
[----:B0-----:R-:W-:Y:S01]  /*8190*/  IADD3 R48, P3, R39, R50, RZ ;  /* 0x0000003227307210 */ /* 0x001fe20007f7e0ff */
[----:B------:R-:W-:Y:S01]  /*81a0*/  BSSY B2, `(.L_x_560) ;  /* 0x00000f3000027945 */ /* 0x000fe20003800000 */
[----:B------:R-:W-:Y:S01]  /*81b0*/  SHF.R.S32.HI R12, RZ, 0x1f, R11 ;  /* 0x0000001fff0c7819 */ /* 0x000fe2000001140b */
[----:B------:R-:W-:Y:S01]  /*81c0*/  IMAD.SHL.U32 R15, R15, 0x80, RZ ;  /* 0x000000800f0f7824 */ /* 0x000fe200078e00ff */
[----:B------:R-:W-:Y:S02]  /*81d0*/  IADD3.X R49, R76, R43, RZ, P3, !PT ;  /* 0x0000002b4c317210 */ /* 0x000fe40001ffe4ff */
[----:B------:R-:W-:Y:S02]  /*81e0*/  LEA.HI R12, R12, R11, RZ, 0x5 ;  /* 0x0000000b0c0c7211 */ /* 0x000fe400078f28ff */
[----:B------:R-:W-:-:S02]  /*81f0*/  LOP3.LUT R15, R15, 0x380, RZ, 0xc0, !PT ;  /* 0x000003800f0f7812 */ /* 0x000fc400078ec0ff */
[----:B------:R-:W-:-:S04]  /*8200*/  LEA.HI.SX32 R12, R12, R41, 0x1b ;  /* 0x000000290c0c7211 */ /* 0x000fc800078fdaff */
[----:B------:R-:W-:Y:S01]  /*8210*/  SHF.R.S32.HI R13, RZ, 0x1f, R12 ;  /* 0x0000001fff0d7819 */ /* 0x000fe2000001140c */
[----:B------:R-:W-:-:S03]  /*8220*/  IMAD.SHL.U32 R11, R12, 0x10, RZ ;  /* 0x000000100c0b7824 */ /* 0x000fc600078e00ff */
[----:B------:R-:W-:Y:S02]  /*8230*/  LEA.HI R13, R13, R12, RZ, 0x3 ;  /* 0x0000000c0d0d7211 */ /* 0x000fe400078f18ff */
[----:B------:R-:W-:Y:S02]  /*8240*/  LOP3.LUT R12, R15, 0x70, R11, 0xf8, !PT ;  /* 0x000000700f0c7812 */ /* 0x000fe400078ef80b */
[----:B------:R-:W-:Y:S02]  /*8250*/  SHF.L.U32 R13, R13, 0xb, RZ ;  /* 0x0000000b0d0d7819 */ /* 0x000fe400000006ff */
[----:B------:R-:W-:Y:S02]  /*8260*/  LOP3.LUT R12, R12, R97, RZ, 0x3c, !PT ;  /* 0x000000610c0c7212 */ /* 0x000fe400078e3cff */
[----:B------:R-:W-:-:S04]  /*8270*/  LOP3.LUT R13, R13, 0xffffc000, RZ, 0xc0, !PT ;  /* 0xffffc0000d0d7812 */ /* 0x000fc800078ec0ff */
[----:B-----5:R-:W-:Y:S01]  /*8280*/  IADD3 R13, R12, R13, R14 ;  /* 0x0000000d0c0d7210 */ /* 0x020fe20007ffe00e */
[----:B------:R-:W-:-:S04]  /*8290*/  IMAD R12, R216, 0x8000, R4 ;  /* 0x00008000d80c7824 */ /* 0x000fc800078e0204 */
[----:B------:R-:W-:Y:S02]  /*82a0*/  IMAD R14, R216, 0x8000, R13 ;  /* 0x00008000d80e7824 */ /* 0x000fe400078e020d */
[----:B------:R-:W-:-:S03]  /*82b0*/  IMAD.IADD R12, R23, 0x1, R12 ;  /* 0x00000001170c7824 */ /* 0x000fc600078e020c */
[----:B------:R-:W-:-:S03]  /*82c0*/  IADD3 R44, R23, R14, RZ ;  /* 0x0000000e172c7210 */ /* 0x000fc60007ffe0ff */
[----:B------:R-:W0:Y:S04]  /*82d0*/  LDS.128 R12, [R12+0x28400] ;  /* 0x028400000c0c7984 */ /* 0x000e280000000c00 */
[----:B------:R-:W0:Y:S01]  /*82e0*/  LDS.128 R44, [R44+0x28400] ;  /* 0x028400002c2c7984 */ /* 0x000e220000000c00 */
[----:B------:R-:W-:Y:S05]  /*82f0*/  @P2 BRA `(.L_x_561) ;  /* 0x0000000c00742947 */ /* 0x000fea0003800000 */
[--C-:B------:R-:W-:Y:S01]  /*8300*/  SHF.R.U32.HI R127, RZ, 0x8, R53.reuse ;  /* 0x00000008ff7f7819 */ /* 0x100fe20000011635 */
[----:B0-----:R-:W-:Y:S01]  /*8310*/  IMAD.MOV.U32 R58, RZ, RZ, R44 ;  /* 0x000000ffff3a7224 */ /* 0x001fe200078e002c */
[--C-:B------:R-:W-:Y:S01]  /*8320*/  SHF.R.U32.HI R128, RZ, 0x10, R53.reuse ;  /* 0x00000010ff807819 */ /* 0x100fe20000011635 */
[----:B------:R-:W-:Y:S01]  /*8330*/  IMAD.MOV.U32 R51, RZ, RZ, R14 ;  /* 0x000000ffff337224 */ /* 0x000fe200078e000e */
[----:B------:R-:W-:Y:S02]  /*8340*/  LOP3.LUT R54, R53, 0xff, RZ, 0xc0, !PT ;  /* 0x000000ff35367812 */ /* 0x000fe400078ec0ff */
[----:B------:R-:W-:Y:S01]  /*8350*/  SHF.R.U32.HI R53, RZ, 0x18, R53 ;  /* 0x00000018ff357819 */ /* 0x000fe20000011635 */
[----:B------:R-:W-:Y:S01]  /*8360*/  IMAD.U32 R44, R128, 0x10000, RZ ;  /* 0x00010000802c7824 */ /* 0x000fe200078e00ff */
[--C-:B------:R-:W-:Y:S02]  /*8370*/  SHF.R.U32.HI R126, RZ, 0x10, R55.reuse ;  /* 0x00000010ff7e7819 */ /* 0x100fe40000011637 */
[----:B------:R-:W-:-:S02]  /*8380*/  SHF.R.U32.HI R124, RZ, 0x8, R55 ;  /* 0x00000008ff7c7819 */ /* 0x000fc40000011637 */
[----:B------:R-:W-:Y:S02]  /*8390*/  LOP3.LUT R56, R55, 0xff, RZ, 0xc0, !PT ;  /* 0x000000ff37387812 */ /* 0x000fe400078ec0ff */
[----:B------:R-:W-:Y:S01]  /*83a0*/  SHF.R.U32.HI R125, RZ, 0x18, R55 ;  /* 0x00000018ff7d7819 */ /* 0x000fe20000011637 */
[----:B------:R-:W-:Y:S01]  /*83b0*/  IMAD.MOV.U32 R55, RZ, RZ, R12 ;  /* 0x000000ffff377224 */ /* 0x000fe200078e000c */
[----:B------:R-:W-:Y:S01]  /*83c0*/  PRMT R53, R53, 0x654, R54 ;  /* 0x0000065435357816 */ /* 0x000fe20000000036 */
[----:B------:R-:W-:Y:S01]  /*83d0*/  IMAD.SHL.U32 R12, R127, 0x100, RZ ;  /* 0x000001007f0c7824 */ /* 0x000fe200078e00ff */
[--C-:B------:R-:W-:Y:S02]  /*83e0*/  SHF.R.U32.HI R104, RZ, 0x10, R59.reuse ;  /* 0x00000010ff687819 */ /* 0x100fe4000001163b */
[----:B------:R-:W-:Y:S02]  /*83f0*/  SHF.R.U32.HI R79, RZ, 0x8, R59 ;  /* 0x00000008ff4f7819 */ /* 0x000fe4000001163b */
[----:B------:R-:W-:-:S02]  /*8400*/  LOP3.LUT R78, R59, 0xff, RZ, 0xc0, !PT ;  /* 0x000000ff3b4e7812 */ /* 0x000fc400078ec0ff */
[----:B------:R-:W-:Y:S02]  /*8410*/  SHF.R.U32.HI R59, RZ, 0x18, R59 ;  /* 0x00000018ff3b7819 */ /* 0x000fe4000001163b */
[----:B------:R-:W-:Y:S01]  /*8420*/  LOP3.LUT R53, R53, 0xff00, R12, 0xf8, !PT ;  /* 0x0000ff0035357812 */ /* 0x000fe200078ef80c */
[----:B------:R-:W-:Y:S01]  /*8430*/  IMAD.SHL.U32 R12, R124, 0x100, RZ ;  /* 0x000001007c0c7824 */ /* 0x000fe200078e00ff */
[--C-:B---3--:R-:W-:Y:S02]  /*8440*/  SHF.R.U32.HI R110, RZ, 0x10, R57.reuse ;  /* 0x00000010ff6e7819 */ /* 0x108fe40000011639 */
[--C-:B------:R-:W-:Y:S02]  /*8450*/  SHF.R.U32.HI R105, RZ, 0x8, R57.reuse ;  /* 0x00000008ff697819 */ /* 0x100fe40000011639 */
[----:B------:R-:W-:Y:S02]  /*8460*/  LOP3.LUT R77, R57, 0xff, RZ, 0xc0, !PT ;  /* 0x000000ff394d7812 */ /* 0x000fe400078ec0ff */
[----:B--2---:R-:W-:Y:S01]  /*8470*/  SHF.R.U32.HI R108, RZ, 0x18, R57 ;  /* 0x00000018ff6c7819 */ /* 0x004fe20000011639 */
[----:B------:R-:W-:Y:S01]  /*8480*/  IMAD.SHL.U32 R14, R105, 0x100, RZ ;  /* 0x00000100690e7824 */ /* 0x000fe200078e00ff */
[----:B------:R-:W-:-:S02]  /*8490*/  PRMT R57, R125, 0x654, R56 ;  /* 0x000006547d397816 */ /* 0x000fc40000000038 */
[----:B------:R-:W-:Y:S02]  /*84a0*/  MOV R52, R46 ;  /* 0x0000002e00347202 */ /* 0x000fe40000000f00 */
[----:B------:R-:W-:Y:S02]  /*84b0*/  PRMT R59, R59, 0x654, R78 ;  /* 0x000006543b3b7816 */ /* 0x000fe4000000004e */
[----:B------:R-:W-:Y:S02]  /*84c0*/  SHF.L.U32 R46, R79, 0x8, RZ ;  /* 0x000000084f2e7819 */ /* 0x000fe400000006ff */
[----:B------:R-:W-:Y:S01]  /*84d0*/  LOP3.LUT R57, R57, 0xff00, R12, 0xf8, !PT ;  /* 0x0000ff0039397812 */ /* 0x000fe200078ef80c */
[----:B------:R-:W-:Y:S01]  /*84e0*/  IMAD.U32 R12, R126, 0x10000, RZ ;  /* 0x000100007e0c7824 */ /* 0x000fe200078e00ff */
[----:B------:R-:W-:Y:S01]  /*84f0*/  LOP3.LUT R125, R59, 0xff00, R46, 0xf8, !PT ;  /* 0x0000ff003b7d7812 */ /* 0x000fe200078ef82e */
[----:B------:R-:W-:Y:S01]  /*8500*/  IMAD.U32 R46, R110, 0x10000, RZ ;  /* 0x000100006e2e7824 */ /* 0x000fe200078e00ff */
[----:B------:R-:W-:-:S02]  /*8510*/  PRMT R77, R108, 0x654, R77 ;  /* 0x000006546c4d7816 */ /* 0x000fc4000000004d */
[----:B------:R-:W-:Y:S02]  /*8520*/  F2FP.F16.E4M3.UNPACK_B R79, R123.H1 ;  /* 0x0000007bff4f723e */ /* 0x000fe400030006ff */
[----:B------:R-:W-:Y:S02]  /*8530*/  F2FP.F16.E4M3.UNPACK_B R59, R58.H1 ;  /* 0x0000003aff3b723e */ /* 0x000fe400030006ff */
[----:B------:R-:W-:Y:S02]  /*8540*/  F2FP.F16.E4M3.UNPACK_B R56, R55.H1 ;  /* 0x00000037ff38723e */ /* 0x000fe400030006ff */
[----:B------:R-:W-:Y:S01]  /*8550*/  LOP3.LUT R12, R57, 0xff0000, R12, 0xf8, !PT ;  /* 0x00ff0000390c7812 */ /* 0x000fe200078ef80c */
[----:B------:R-:W-:Y:S01]  /*8560*/  HADD2.F32 R54, -RZ, R59.H0_H0 ;  /* 0x2000003bff367230 */ /* 0x000fe20000004100 */
[----:B------:R-:W-:Y:S01]  /*8570*/  LOP3.LUT R105, R77, 0xff00, R14, 0xf8, !PT ;  /* 0x0000ff004d697812 */ /* 0x000fe200078ef80e */
[----:B------:R-:W-:Y:S01]  /*8580*/  HADD2.F32 R14, -RZ, R79.H0_H0 ;  /* 0x2000004fff0e7230 */ /* 0x000fe20000004100 */
[----:B------:R-:W-:Y:S01]  /*8590*/  LOP3.LUT R44, R53, 0xff0000, R44, 0xf8, !PT ;  /* 0x00ff0000352c7812 */ /* 0x000fe200078ef82c */
[----:B------:R-:W-:Y:S01]  /*85a0*/  HADD2.F32 R53, -RZ, R56.H0_H0 ;  /* 0x20000038ff357230 */ /* 0x000fe20000004100 */
[----:B------:R-:W-:-:S02]  /*85b0*/  F2FP.F16.E4M3.UNPACK_B R57, R121.H1 ;  /* 0x00000079ff39723e */ /* 0x000fc400030006ff */
[----:B------:R-:W-:Y:S01]  /*85c0*/  SHF.L.U32 R78, R104, 0x10, RZ ;  /* 0x00000010684e7819 */ /* 0x000fe200000006ff */
[CC--:B------:R-:W-:Y:S01]  /*85d0*/  FMUL.FTZ R104, R54.reuse, R14.reuse ;  /* 0x0000000e36687220 */ /* 0x0c0fe20000410000 */
[----:B------:R-:W-:Y:S01]  /*85e0*/  FMUL.FTZ R127, R53, R14 ;  /* 0x0000000e357f7220 */ /* 0x000fe20000410000 */
[--C-:B------:R-:W-:Y:S01]  /*85f0*/  HADD2.F32 R77, -RZ, R57.reuse.H0_H0 ;  /* 0x20000039ff4d7230 */ /* 0x100fe20000004100 */
[----:B------:R-:W-:Y:S01]  /*8600*/  LOP3.LUT R14, R125, 0xff0000, R78, 0xf8, !PT ;  /* 0x00ff00007d0e7812 */ /* 0x000fe200078ef84e */
[----:B------:R-:W-:Y:S01]  /*8610*/  HADD2.F32 R78, -RZ, R57.H1_H1 ;  /* 0x30000039ff4e7230 */ /* 0x000fe20000004100 */
[----:B------:R-:W-:Y:S01]  /*8620*/  F2FP.F16.E4M3.UNPACK_B R123, R123 ;  /* 0x0000007bff7b723e */ /* 0x000fe200020006ff */
[----:B------:R-:W-:Y:S02]  /*8630*/  HADD2.F32 R57, -RZ, R56.H1_H1 ;  /* 0x30000038ff397230 */ /* 0x000fe40000004100 */
[-C--:B------:R-:W-:Y:S01]  /*8640*/  FFMA.FTZ R53, R53, R77.reuse, -R104 ;  /* 0x0000004d35357223 */ /* 0x080fe20000010868 */
[----:B------:R-:W-:Y:S01]  /*8650*/  FFMA.FTZ R54, R54, R77, R127 ;  /* 0x0000004d36367223 */ /* 0x000fe2000001007f */
[----:B------:R-:W-:Y:S01]  /*8660*/  HADD2.F32 R104, -RZ, R79.H1_H1 ;  /* 0x3000004fff687230 */ /* 0x000fe20000004100 */
[----:B------:R-:W-:Y:S01]  /*8670*/  F2FP.F16.E4M3.UNPACK_B R55, R55 ;  /* 0x00000037ff37723e */ /* 0x000fe200020006ff */
[----:B------:R-:W-:Y:S01]  /*8680*/  HADD2.F32 R77, -RZ, R59.H1_H1 ;  /* 0x3000003bff4d7230 */ /* 0x000fe20000004100 */
[----:B------:R-:W-:Y:S01]  /*8690*/  F2FP.F16.E4M3.UNPACK_B R58, R58 ;  /* 0x0000003aff3a723e */ /* 0x000fe200020006ff */
[----:B------:R-:W-:Y:S01]  /*86a0*/  HADD2.F32 R79, -RZ, R123.H0_H0 ;  /* 0x2000007bff4f7230 */ /* 0x000fe20000004100 */
[----:B------:R-:W-:Y:S01]  /*86b0*/  F2FP.F16.E4M3.UNPACK_B R121, R121 ;  /* 0x00000079ff79723e */ /* 0x000fe200020006ff */
[----:B------:R-:W-:-:S02]  /*86c0*/  HADD2.F32 R56, -RZ, R55.H0_H0 ;  /* 0x20000037ff387230 */ /* 0x000fc40000004100 */
[-C--:B------:R-:W-:Y:S01]  /*86d0*/  FMUL.FTZ R108, R77, R104.reuse ;  /* 0x000000684d6c7220 */ /* 0x080fe20000410000 */
[----:B------:R-:W-:Y:S01]  /*86e0*/  FMUL.FTZ R104, R57, R104 ;  /* 0x0000006839687220 */ /* 0x000fe20000410000 */
[--C-:B------:R-:W-:Y:S01]  /*86f0*/  HADD2.F32 R59, -RZ, R58.reuse.H0_H0 ;  /* 0x2000003aff3b7230 */ /* 0x100fe20000004100 */
[----:B------:R-:W-:Y:S01]  /*8700*/  LOP3.LUT R46, R105, 0xff0000, R46, 0xf8, !PT ;  /* 0x00ff0000692e7812 */ /* 0x000fe200078ef82e */
[-C--:B------:R-:W-:Y:S01]  /*8710*/  FFMA.FTZ R124, R57, R78.reuse, -R108 ;  /* 0x0000004e397c7223 */ /* 0x080fe2000001086c */
[----:B------:R-:W-:Y:S01]  /*8720*/  FFMA.FTZ R125, R77, R78, R104 ;  /* 0x0000004e4d7d7223 */ /* 0x000fe20000010068 */
[----:B------:R-:W-:Y:S02]  /*8730*/  HADD2.F32 R57, -RZ, R121.H0_H0 ;  /* 0x20000079ff397230 */ /* 0x000fe40000004100 */
[-C--:B------:R-:W-:Y:S01]  /*8740*/  FMUL.FTZ R78, R56, R79.reuse ;  /* 0x0000004f384e7220 */ /* 0x080fe20000410000 */
[----:B------:R-:W-:Y:S02]  /*8750*/  HADD2.F32 R123, -RZ, R123.H1_H1 ;  /* 0x3000007bff7b7230 */ /* 0x000fe40000004100 */
[----:B------:R-:W-:Y:S01]  /*8760*/  FMUL.FTZ R77, R59, R79 ;  /* 0x0000004f3b4d7220 */ /* 0x000fe20000410000 */
[----:B------:R-:W-:-:S02]  /*8770*/  HADD2.F32 R58, -RZ, R58.H1_H1 ;  /* 0x3000003aff3a7230 */ /* 0x000fc40000004100 */
[-C--:B------:R-:W-:Y:S01]  /*8780*/  FFMA.FTZ R105, R59, R57.reuse, R78 ;  /* 0x000000393b697223 */ /* 0x080fe2000001004e */
[----:B------:R-:W-:Y:S02]  /*8790*/  HADD2.F32 R55, -RZ, R55.H1_H1 ;  /* 0x30000037ff377230 */ /* 0x000fe40000004100 */
[----:B------:R-:W-:Y:S01]  /*87a0*/  FFMA.FTZ R79, R56, R57, -R77 ;  /* 0x00000039384f7223 */ /* 0x000fe2000001084d */
        /* <DEDUP_REMOVED lines=23> */
[----:B------:R-:W-:Y:S01]  /*8920*/  FFMA.FTZ R78, R59, R58, R78 ;  /* 0x0000003a3b4e7223 */ /* 0x000fe2000001004e */
[C---:B------:R-:W-:Y:S01]  /*8930*/  FMUL.FTZ R104, R55.reuse, R104 ;  /* 0x0000006837687220 */ /* 0x040fe20000410000 */
[--C-:B------:R-:W-:Y:S02]  /*8940*/  HADD2.F32 R59, -RZ, R122.reuse.H0_H0 ;  /* 0x2000007aff3b7230 */ /* 0x100fe40000004100 */
[----:B------:R-:W-:Y:S01]  /*8950*/  FFMA.FTZ R126, R55, R56, -R126 ;  /* 0x00000038377e7223 */ /* 0x000fe2000001087e */
[----:B------:R-:W-:Y:S01]  /*8960*/  F2FP.F16.E4M3.UNPACK_B R55, R52 ;  /* 0x00000034ff37723e */ /* 0x000fe200020006ff */
[----:B------:R-:W-:Y:S01]  /*8970*/  FFMA.FTZ R123, R57, R56, R104 ;  /* 0x00000038397b7223 */ /* 0x000fe20000010068 */
[----:B------:R-:W-:Y:S01]  /*8980*/  F2FP.F16.E4M3.UNPACK_B R120, R120 ;  /* 0x00000078ff78723e */ /* 0x000fe200020006ff */
[----:B------:R-:W-:Y:S01]  /*8990*/  HADD2.F32 R52, -RZ, R51.H0_H0 ;  /* 0x20000033ff347230 */ /* 0x000fe20000004100 */
[----:B------:R-:W-:Y:S01]  /*89a0*/  F2FP.SATFINITE.E4M3.F32.PACK_AB_MERGE_C R53, R124, R53, RZ ;  /* 0x000000357c35723e */ /* 0x000fe200048070ff */
[--C-:B------:R-:W-:Y:S01]  /*89b0*/  HADD2.F32 R56, -RZ, R55.reuse.H0_H0 ;  /* 0x20000037ff387230 */ /* 0x100fe20000004100 */
[----:B------:R-:W-:Y:S01]  /*89c0*/  F2FP.SATFINITE.E4M3.F32.PACK_AB_MERGE_C R125, R125, R54, RZ ;  /* 0x000000367d7d723e */ /* 0x000fe200048070ff */
[----:B------:R-:W-:Y:S01]  /*89d0*/  HADD2.F32 R122, -RZ, R122.H1_H1 ;  /* 0x3000007aff7a7230 */ /* 0x000fe20000004100 */
[----:B------:R-:W-:Y:S01]  /*89e0*/  F2FP.SATFINITE.E4M3.F32.PACK_AB_MERGE_C R54, R108, R79, R53 ;  /* 0x0000004f6c36723e */ /* 0x000fe20004807035 */
[----:B------:R-:W-:-:S02]  /*89f0*/  HADD2.F32 R55, -RZ, R55.H1_H1 ;  /* 0x30000037ff377230 */ /* 0x000fc40000004100 */
[-C--:B------:R-:W-:Y:S01]  /*8a00*/  FMUL.FTZ R77, R56, R59.reuse ;  /* 0x0000003b384d7220 */ /* 0x080fe20000410000 */
[----:B------:R-:W-:Y:S02]  /*8a10*/  HADD2.F32 R51, -RZ, R51.H1_H1 ;  /* 0x30000033ff337230 */ /* 0x000fe40000004100 */
[C---:B------:R-:W-:Y:S01]  /*8a20*/  FMUL.FTZ R59, R52.reuse, R59 ;  /* 0x0000003b343b7220 */ /* 0x040fe20000410000 */
[--C-:B------:R-:W-:Y:S02]  /*8a30*/  HADD2.F32 R57, -RZ, R120.reuse.H0_H0 ;  /* 0x20000078ff397230 */ /* 0x100fe40000004100 */
[-C--:B------:R-:W-:Y:S01]  /*8a40*/  FMUL.FTZ R58, R55, R122.reuse ;  /* 0x0000007a373a7220 */ /* 0x080fe20000410000 */
[----:B------:R-:W-:Y:S02]  /*8a50*/  HADD2.F32 R120, -RZ, R120.H1_H1 ;  /* 0x30000078ff787230 */ /* 0x000fe40000004100 */
[C---:B------:R-:W-:Y:S01]  /*8a60*/  FMUL.FTZ R122, R51.reuse, R122 ;  /* 0x0000007a337a7220 */ /* 0x040fe20000410000 */
[----:B------:R-:W-:Y:S01]  /*8a70*/  F2FP.F16.E4M3.UNPACK_B R79, R46 ;  /* 0x0000002eff4f723e */ /* 0x000fe200020006ff */
[-C--:B------:R-:W-:Y:S01]  /*8a80*/  FFMA.FTZ R52, R52, R57.reuse, -R77 ;  /* 0x0000003934347223 */ /* 0x080fe2000001084d */
[----:B------:R-:W-:Y:S01]  /*8a90*/  FFMA.FTZ R59, R56, R57, R59 ;  /* 0x00000039383b7223 */ /* 0x000fe2000001003b */
[----:B------:R-:W-:Y:S01]  /*8aa0*/  F2FP.F16.E4M3.UNPACK_B R57, R45 ;  /* 0x0000002dff39723e */ /* 0x000fe200020006ff */
[-C--:B------:R-:W-:Y:S01]  /*8ab0*/  FFMA.FTZ R51, R51, R120.reuse, -R58 ;  /* 0x0000007833337223 */ /* 0x080fe2000001083a */
[----:B------:R-:W-:Y:S01]  /*8ac0*/  F2FP.F16.E4M3.UNPACK_B R56, R13 ;  /* 0x0000000dff38723e */ /* 0x000fe200020006ff */
[----:B------:R-:W-:Y:S01]  /*8ad0*/  FFMA.FTZ R122, R55, R120, R122 ;  /* 0x00000078377a7223 */ /* 0x000fe2000001007a */
[----:B------:R-:W-:Y:S01]  /*8ae0*/  F2FP.SATFINITE.E4M3.F32.PACK_AB_MERGE_C R121, R126, R121, RZ ;  /* 0x000000797e79723e */ /* 0x000fe200048070ff */
[----:B------:R-:W-:Y:S01]  /*8af0*/  HADD2.F32 R58, -RZ, R57.H0_H0 ;  /* 0x20000039ff3a7230 */ /* 0x000fe20000004100 */
[----:B------:R-:W-:Y:S01]  /*8b00*/  F2FP.SATFINITE.E4M3.F32.PACK_AB_MERGE_C R78, R123, R78, RZ ;  /* 0x0000004e7b4e723e */ /* 0x000fe200048070ff */
[----:B------:R-:W-:Y:S01]  /*8b10*/  HADD2.F32 R104, -RZ, R79.H0_H0 ;  /* 0x2000004fff687230 */ /* 0x000fe20000004100 */
[----:B------:R-:W-:Y:S01]  /*8b20*/  F2FP.F16.E4M3.UNPACK_B R77, R44 ;  /* 0x0000002cff4d723e */ /* 0x000fe200020006ff */
[----:B------:R-:W-:Y:S01]  /*8b30*/  HADD2.F32 R55, -RZ, R56.H0_H0 ;  /* 0x20000038ff377230 */ /* 0x000fe20000004100 */
[----:B------:R-:W-:-:S02]  /*8b40*/  F2FP.SATFINITE.E4M3.F32.PACK_AB_MERGE_C R52, R51, R52, R121 ;  /* 0x000000343334723e */ /* 0x000fc40004807079 */
[----:B------:R-:W-:Y:S01]  /*8b50*/  F2FP.SATFINITE.E4M3.F32.PACK_AB_MERGE_C R51, R122, R59, R78 ;  /* 0x0000003b7a33723e */ /* 0x000fe2000480704e */
[----:B------:R-:W-:Y:S01]  /*8b60*/  HADD2.F32 R78, -RZ, R77.H0_H0 ;  /* 0x2000004dff4e7230 */ /* 0x000fe20000004100 */
[----:B------:R-:W-:Y:S01]  /*8b70*/  F2FP.SATFINITE.E4M3.F32.PACK_AB_MERGE_C R53, R110, R105, R125 ;  /* 0x000000696e35723e */ /* 0x000fe2000480707d */
[-C--:B------:R-:W-:Y:S01]  /*8b80*/  FMUL.FTZ R108, R58, R104.reuse ;  /* 0x000000683a6c7220 */ /* 0x080fe20000410000 */
[C---:B------:R-:W-:Y:S01]  /*8b90*/  FMUL.FTZ R105, R55.reuse, R104 ;  /* 0x0000006837697220 */ /* 0x040fe20000410000 */
[----:B------:R-:W-:Y:S01]  /*8ba0*/  HADD2.F32 R59, -RZ, R57.H1_H1 ;  /* 0x30000039ff3b7230 */ /* 0x000fe20000004100 */
[----:B------:R-:W-:Y:S01]  /*8bb0*/  F2FP.F16.E4M3.UNPACK_B R13, R13.H1 ;  /* 0x0000000dff0d723e */ /* 0x000fe200030006ff */
        /* <DEDUP_REMOVED lines=11> */
[----:B------:R-:W-:Y:S01]  /*8c70*/  FFMA.FTZ R121, R59, R78, R104 ;  /* 0x0000004e3b797223 */ /* 0x000fe20000010068 */
[----:B------:R-:W-:Y:S01]  /*8c80*/  HADD2.F32 R46, -RZ, R58.H0_H0 ;  /* 0x2000003aff2e7230 */ /* 0x000fe20000004100 */
[----:B------:R-:W-:Y:S01]  /*8c90*/  F2FP.F16.E4M3.UNPACK_B R79, R14.H1 ;  /* 0x0000000eff4f723e */ /* 0x000fe200030006ff */
[----:B------:R-:W-:-:S02]  /*8ca0*/  HADD2.F32 R45, -RZ, R13.H0_H0 ;  /* 0x2000000dff2d7230 */ /* 0x000fc40000004100 */
[--C-:B------:R-:W-:Y:S02]  /*8cb0*/  HADD2.F32 R59, -RZ, R57.reuse.H0_H0 ;  /* 0x20000039ff3b7230 */ /* 0x100fe40000004100 */
[----:B------:R-:W-:Y:S02]  /*8cc0*/  HADD2.F32 R58, -RZ, R58.H1_H1 ;  /* 0x3000003aff3a7230 */ /* 0x000fe40000004100 */
[----:B------:R-:W-:Y:S02]  /*8cd0*/  HADD2.F32 R77, -RZ, R57.H1_H1 ;  /* 0x30000039ff4d7230 */ /* 0x000fe40000004100 */
[-C--:B------:R-:W-:Y:S01]  /*8ce0*/  FMUL.FTZ R78, R46, R59.reuse ;  /* 0x0000003b2e4e7220 */ /* 0x080fe20000410000 */
[----:B------:R-:W-:Y:S02]  /*8cf0*/  HADD2.F32 R57, -RZ, R44.H0_H0 ;  /* 0x2000002cff397230 */ /* 0x000fe40000004100 */
[----:B------:R-:W-:Y:S01]  /*8d00*/  FMUL.FTZ R59, R45, R59 ;  /* 0x0000003b2d3b7220 */ /* 0x000fe20000410000 */
[----:B------:R-:W-:-:S02]  /*8d10*/  HADD2.F32 R13, -RZ, R13.H1_H1 ;  /* 0x3000000dff0d7230 */ /* 0x000fc40000004100 */
[----:B------:R-:W-:Y:S01]  /*8d20*/  FMUL.FTZ R104, R58, R77 ;  /* 0x0000004d3a687220 */ /* 0x000fe20000410000 */
[----:B------:R-:W-:Y:S02]  /*8d30*/  HADD2.F32 R44, -RZ, R44.H1_H1 ;  /* 0x3000002cff2c7230 */ /* 0x000fe40000004100 */
[----:B------:R-:W-:Y:S01]  /*8d40*/  FFMA.FTZ R120, R46, R57, R59 ;  /* 0x000000392e787223 */ /* 0x000fe2000001003b */
[----:B------:R-:W-:Y:S01]  /*8d50*/  F2FP.F16.E4M3.UNPACK_B R46, R47 ;  /* 0x0000002fff2e723e */ /* 0x000fe200020006ff */
[C---:B------:R-:W-:Y:S01]  /*8d60*/  FMUL.FTZ R77, R13.reuse, R77 ;  /* 0x0000004d0d4d7220 */ /* 0x040fe20000410000 */
[----:B------:R-:W-:Y:S01]  /*8d70*/  F2FP.F16.E4M3.UNPACK_B R47, R47.H1 ;  /* 0x0000002fff2f723e */ /* 0x000fe200030006ff */
[-C--:B------:R-:W-:Y:S01]  /*8d80*/  FFMA.FTZ R123, R13, R44.reuse, -R104 ;  /* 0x0000002c0d7b7223 */ /* 0x080fe20000010868 */
[----:B------:R-:W-:Y:S01]  /*8d90*/  F2FP.F16.E4M3.UNPACK_B R13, R15 ;  /* 0x0000000fff0d723e */ /* 0x000fe200020006ff */
[----:B------:R-:W-:Y:S01]  /*8da0*/  FFMA.FTZ R110, R45, R57, -R78 ;  /* 0x000000392d6e7223 */ /* 0x000fe2000001084e */
[----:B------:R-:W-:Y:S01]  /*8db0*/  F2FP.F16.E4M3.UNPACK_B R15, R15.H1 ;  /* 0x0000000fff0f723e */ /* 0x000fe200030006ff */
[----:B------:R-:W-:Y:S01]  /*8dc0*/  FFMA.FTZ R125, R58, R44, R77 ;  /* 0x0000002c3a7d7223 */ /* 0x000fe2000001004d */
[----:B------:R-:W-:Y:S01]  /*8dd0*/  F2FP.F16.E4M3.UNPACK_B R78, R14 ;  /* 0x0000000eff4e723e */ /* 0x000fe200020006ff */
[----:B------:R-:W-:Y:S01]  /*8de0*/  HADD2.F32 R105, -RZ, R79.H0_H0 ;  /* 0x2000004fff697230 */ /* 0x000fe20000004100 */
[-C--:B------:R-:W-:Y:S01]  /*8df0*/  F2FP.F16.E4M3.UNPACK_B R14, R12.reuse ;  /* 0x0000000cff0e723e */ /* 0x080fe200020006ff */
[----:B------:R-:W-:Y:S01]  /*8e00*/  HADD2.F32 R45, -RZ, R15.H0_H0 ;  /* 0x2000000fff2d7230 */ /* 0x000fe20000004100 */
[----:B------:R-:W-:Y:S01]  /*8e10*/  F2FP.F16.E4M3.UNPACK_B R58, R12.H1 ;  /* 0x0000000cff3a723e */ /* 0x000fe200030006ff */
[----:B------:R-:W-:Y:S01]  /*8e20*/  HADD2.F32 R12, -RZ, R47.H0_H0 ;  /* 0x2000002fff0c7230 */ /* 0x000fe20000004100 */
[----:B------:R-:W-:Y:S01]  /*8e30*/  F2FP.SATFINITE.E4M3.F32.PACK_AB_MERGE_C R120, R125, R120, RZ ;  /* 0x000000787d78723e */ /* 0x000fe200048070ff */
[----:B------:R-:W-:Y:S01]  /*8e40*/  HADD2.F32 R57, -RZ, R46.H0_H0 ;  /* 0x2000002eff397230 */ /* 0x000fe20000004100 */
[----:B------:R-:W-:Y:S01]  /*8e50*/  F2FP.SATFINITE.E4M3.F32.PACK_AB_MERGE_C R110, R123, R110, RZ ;  /* 0x0000006e7b6e723e */ /* 0x000fe200048070ff */
[----:B------:R-:W-:-:S02]  /*8e60*/  HADD2.F32 R77, -RZ, R58.H0_H0 ;  /* 0x2000003aff4d7230 */ /* 0x000fc40000004100 */
[CC--:B------:R-:W-:Y:S01]  /*8e70*/  FMUL.FTZ R122, R12.reuse, R105.reuse ;  /* 0x000000690c7a7220 */ /* 0x0c0fe20000410000 */
[----:B------:R-:W-:Y:S02]  /*8e80*/  HADD2.F32 R104, -RZ, R78.H0_H0 ;  /* 0x2000004eff687230 */ /* 0x000fe40000004100 */
[C---:B------:R-:W-:Y:S01]  /*8e90*/  FMUL.FTZ R105, R45.reuse, R105 ;  /* 0x000000692d697220 */ /* 0x040fe20000410000 */
[----:B------:R-:W-:Y:S02]  /*8ea0*/  HADD2.F32 R44, -RZ, R13.H0_H0 ;  /* 0x2000000dff2c7230 */ /* 0x000fe40000004100 */
[-C--:B------:R-:W-:Y:S01]  /*8eb0*/  FFMA.FTZ R122, R45, R77.reuse, -R122 ;  /* 0x0000004d2d7a7223 */ /* 0x080fe2000001087a */
[----:B------:R-:W-:Y:S02]  /*8ec0*/  HADD2.F32 R59, -RZ, R14.H0_H0 ;  /* 0x2000000eff3b7230 */ /* 0x000fe40000004100 */
[----:B------:R-:W-:Y:S01]  /*8ed0*/  FFMA.FTZ R105, R12, R77, R105 ;  /* 0x0000004d0c697223 */ /* 0x000fe20000010069 */
[----:B------:R-:W-:Y:S01]  /*8ee0*/  FMUL.FTZ R127, R57, R104 ;  /* 0x00000068397f7220 */ /* 0x000fe20000410000 */
[----:B------:R-:W-:-:S02]  /*8ef0*/  HADD2.F32 R47, -RZ, R47.H1_H1 ;  /* 0x3000002fff2f7230 */ /* 0x000fc40000004100 */
[C---:B------:R-:W-:Y:S01]  /*8f00*/  FMUL.FTZ R104, R44.reuse, R104 ;  /* 0x000000682c687220 */ /* 0x040fe20000410000 */
[----:B------:R-:W-:Y:S02]  /*8f10*/  HADD2.F32 R12, -RZ, R79.H1_H1 ;  /* 0x3000004fff0c7230 */ /* 0x000fe40000004100 */
[-C--:B------:R-:W-:Y:S01]  /*8f20*/  FFMA.FTZ R127, R44, R59.reuse, -R127 ;  /* 0x0000003b2c7f7223 */ /* 0x080fe2000001087f */
[----:B------:R-:W-:Y:S02]  /*8f30*/  HADD2.F32 R15, -RZ, R15.H1_H1 ;  /* 0x3000000fff0f7230 */ /* 0x000fe40000004100 */
[----:B------:R-:W-:Y:S01]  /*8f40*/  FFMA.FTZ R104, R57, R59, R104 ;  /* 0x0000003b39687223 */ /* 0x000fe20000010068 */
[----:B------:R-:W-:Y:S02]  /*8f50*/  HADD2.F32 R13, -RZ, R13.H1_H1 ;  /* 0x3000000dff0d7230 */ /* 0x000fe40000004100 */
[----:B------:R-:W-:Y:S01]  /*8f60*/  FMUL.FTZ R44, R47, R12 ;  /* 0x0000000c2f2c7220 */ /* 0x000fe20000410000 */
[----:B------:R-:W-:-:S02]  /*8f70*/  HADD2.F32 R46, -RZ, R46.H1_H1 ;  /* 0x3000002eff2e7230 */ /* 0x000fc40000004100 */
[----:B------:R-:W-:Y:S01]  /*8f80*/  FMUL.FTZ R124, R15, R12 ;  /* 0x0000000c0f7c7220 */ /* 0x000fe20000410000 */
[----:B------:R-:W-:Y:S01]  /*8f90*/  HADD2.F32 R78, -RZ, R78.H1_H1 ;  /* 0x3000004eff4e7230 */ /* 0x000fe20000004100 */
[----:B------:R-:W-:Y:S01]  /*8fa0*/  F2FP.SATFINITE.E4M3.F32.PACK_AB_MERGE_C R56, R121, R56, R120 ;  /* 0x000000387938723e */ /* 0x000fe20004807078 */
[----:B------:R-:W-:Y:S02]  /*8fb0*/  HADD2.F32 R58, -RZ, R58.H1_H1 ;  /* 0x3000003aff3a7230 */ /* 0x000fe40000004100 */
[----:B------:R-:W-:Y:S02]  /*8fc0*/  HADD2.F32 R14, -RZ, R14.H1_H1 ;  /* 0x3000000eff0e7230 */ /* 0x000fe40000004100 */
[CC--:B------:R-:W-:Y:S01]  /*8fd0*/  FMUL.FTZ R12, R46.reuse, R78.reuse ;  /* 0x0000004e2e0c7220 */ /* 0x0c0fe20000410000 */
[----:B------:R-:W-:Y:S01]  /*8fe0*/  FMUL.FTZ R45, R13, R78 ;  /* 0x0000004e0d2d7220 */ /* 0x000fe20000410000 */
[-C--:B------:R-:W-:Y:S01]  /*8ff0*/  FFMA.FTZ R15, R15, R58.reuse, -R44 ;  /* 0x0000003a0f0f7223 */ /* 0x080fe2000001082c */
[----:B------:R-:W-:Y:S01]  /*9000*/  FFMA.FTZ R124, R47, R58, R124 ;  /* 0x0000003a2f7c7223 */ /* 0x000fe2000001007c */
[-C--:B------:R-:W-:Y:S01]  /*9010*/  FFMA.FTZ R12, R13, R14.reuse, -R12 ;  /* 0x0000000e0d0c7223 */ /* 0x080fe2000001080c */
[----:B------:R-:W-:Y:S01]  /*9020*/  FFMA.FTZ R45, R46, R14, R45 ;  /* 0x0000000e2e2d7223 */ /* 0x000fe2000001002d */
[----:B------:R-:W-:Y:S01]  /*9030*/  F2FP.SATFINITE.E4M3.F32.PACK_AB_MERGE_C R13, R108, R55, R110 ;  /* 0x000000376c0d723e */ /* 0x000fe2000480706e */
[----:B------:R-:W-:Y:S01]  /*9040*/  IMAD.MOV.U32 R44, RZ, RZ, R53 ;  /* 0x000000ffff2c7224 */ /* 0x000fe200078e0035 */
[----:B------:R-:W-:Y:S01]  /*9050*/  F2FP.SATFINITE.E4M3.F32.PACK_AB_MERGE_C R15, R15, R122, RZ ;  /* 0x0000007a0f0f723e */ /* 0x000fe200048070ff */
[----:B------:R-:W-:Y:S01]  /*9060*/  IMAD.MOV.U32 R46, RZ, RZ, R51 ;  /* 0x000000ffff2e7224 */ /* 0x000fe200078e0033 */
[----:B------:R-:W-:-:S02]  /*9070*/  F2FP.SATFINITE.E4M3.F32.PACK_AB_MERGE_C R105, R124, R105, RZ ;  /* 0x000000697c69723e */ /* 0x000fc400048070ff */
[----:B------:R-:W-:Y:S01]  /*9080*/  F2FP.SATFINITE.E4M3.F32.PACK_AB_MERGE_C R15, R12, R127, R15 ;  /* 0x0000007f0c0f723e */ /* 0x000fe2000480700f */
[----:B------:R-:W-:Y:S01]  /*9090*/  IMAD.MOV.U32 R12, RZ, RZ, R54 ;  /* 0x000000ffff0c7224 */ /* 0x000fe200078e0036 */
[----:B------:R-:W-:Y:S01]  /*90a0*/  F2FP.SATFINITE.E4M3.F32.PACK_AB_MERGE_C R47, R45, R104, R105 ;  /* 0x000000682d2f723e */ /* 0x000fe20004807069 */
[----:B------:R-:W-:Y:S01]  /*90b0*/  IMAD.MOV.U32 R45, RZ, RZ, R56 ;  /* 0x000000ffff2d7224 */ /* 0x000fe200078e0038 */
[----:B------:R-:W-:-:S07]  /*90c0*/  MOV R14, R52 ;  /* 0x00000034000e7202 */ /* 0x000fce0000000f00 */
.L_x_561:
[----:B------:R-:W-:Y:S05]  /*90d0*/  BSYNC B2 ;  /* 0x0000000000027941 */ /* 0x000fea0003800000 */
.L_x_560:
[----:B------:R-:W-:Y:S01]  /*90e0*/  ISETP.GE.AND P3, PT, R11, R114, PT ;  /* 0x000000720b00720c */ /* 0x000fe20003f66270 */
[----:B0-----:R0:W-:-:S12]  /*90f0*/  ST.E.128 desc[UR36][R48.64], R12 ;  /* 0x0000000c30007985 */ /* 0x0011d8000c101d24 */
[----:B------:R-:W-:-:S04]  /*9100*/  @!P3 IADD3 R50, P4, R11, R50, RZ ;  /* 0x000000320b32b210 */ /* 0x000fc80007f9e0ff */
[----:B------:R-:W-:-:S05]  /*9110*/  @!P3 LEA.HI.X.SX32 R51, R11, R76, 0x1, P4 ;  /* 0x0000004c0b33b211 */ /* 0x000fca00020f0eff */
[----:B------:R0:W-:Y:S04]  /*9120*/  @!P3 ST.E.128 desc[UR36][R50.64], R44 ;  /* 0x0000002c3200b985 */ /* 0x0001e8000c101d24 */
.L_x_559:
[----:B------:R-:W-:Y:S05]  /*9130*/  BSYNC B1 ;  /* 0x0000000000017941 */ /* 0x000fea0003800000 */
.L_x_558:
[----:B------:R-:W-:-:S03]  /*9140*/  UMOV UR4, 0xffffffff ;  /* 0xffffffff00047882 */ /* 0x000fc60000000000 */
[----:B------:R-:W-:Y:S05]  /*9150*/  BRA.DIV UR4, `(.L_x_562) ;  /* 0x000001d6047c7947 */ /* 0x000fea000b800000 */
[----:B0-----:R0:W0:Y:S04]  /*9160*/  SHFL.IDX PT, R50, R107, 0x2, 0x181f ;  /* 0x00581f006b327f89 */ /* 0x00102800000e0000 */
[----:B------:R0:W0:Y:S02]  /*9170*/  SHFL.IDX PT, R52, R106, 0x2, 0x181f ;  /* 0x00581f006a347f89 */ /* 0x00002400000e0000 */
.L_x_855:
[----:B------:R-:W-:Y:S01]  /*9180*/  VIADD R11, R219, 0x40 ;  /* 0x00000040db0b7836 */ /* 0x000fe20000000000 */
[----:B------:R-:W-:Y:S04]  /*9190*/  BSSY B1, `(.L_x_563) ;  /* 0x00000ff000017945 */ /* 0x000fe80003800000 */
[----:B------:R-:W-:-:S13]  /*91a0*/  ISETP.GE.OR P3, PT, R11, R102, P1 ;  /* 0x000000660b00720c */ /* 0x000fda0000f66670 */
[----:B------:R-:W-:Y:S05]  /*91b0*/  @P3 BRA `(.L_x_564) ;  /* 0x0000000c00f03947 */ /* 0x000fea0003800000 */
[----:B------:R-:W5:Y:S01]  /*91c0*/  LDL R14, [R1+0x28] ;  /* 0x00002800010e7983 */ /* 0x000f620000100800 */
[----:B------:R-:W-:Y:S01]  /*91d0*/  SEL R11, R35, R116, !P0 ;  /* 0x00000074230b7207 */ /* 0x000fe20004000000 */
[----:B------:R-:W-:Y:S01]  /*91e0*/  BSSY B2, `(.L_x_565) ;  /* 0x00000f4000027945 */ /* 0x000fe20003800000 */
[----:B------:R-:W-:Y:S02]  /*91f0*/  IADD3 R15, R219, 0x40, RZ ;  /* 0x00000040db0f7810 */ /* 0x000fe40007ffe0ff */
[----:B------:R-:W-:Y:S02]  /*9200*/  SHF.R.S32.HI R12, RZ, 0x1f, R11 ;  /* 0x0000001fff0c7819 */ /* 0x000fe4000001140b */
[----:B0-----:R-:W-:Y:S01]  /*9210*/  IADD3 R48, P3, R39, R52, RZ ;  /* 0x0000003427307210 */ /* 0x001fe20007f7e0ff */
[----:B------:R-:W-:Y:S01]  /*9220*/  IMAD.SHL.U32 R15, R15, 0x80, RZ ;  /* 0x000000800f0f7824 */ /* 0x000fe200078e00ff */
[----:B------:R-:W-:-:S03]  /*9230*/  LEA.HI R12, R12, R11, RZ, 0x5 ;  /* 0x0000000b0c0c7211 */ /* 0x000fc600078f28ff */
[----:B------:R-:W-:Y:S01]  /*9240*/  IMAD.X R49, R50, 0x1, R43, P3 ;  /* 0x0000000132317824 */ /* 0x000fe200018e062b */
[----:B------:R-:W-:Y:S02]  /*9250*/  LEA.HI.SX32 R12, R12, R41, 0x1b ;  /* 0x000000290c0c7211 */ /* 0x000fe400078fdaff */
[----:B------:R-:W-:Y:S02]  /*9260*/  LOP3.LUT R15, R15, 0x380, RZ, 0xc0, !PT ;  /* 0x000003800f0f7812 */ /* 0x000fe400078ec0ff */
[----:B------:R-:W-:Y:S01]  /*9270*/  SHF.R.S32.HI R13, RZ, 0x1f, R12 ;  /* 0x0000001fff0d7819 */ /* 0x000fe2000001140c */
[----:B------:R-:W-:-:S03]  /*9280*/  IMAD.SHL.U32 R11, R12, 0x10, RZ ;  /* 0x000000100c0b7824 */ /* 0x000fc600078e00ff */
[----:B------:R-:W-:Y:S02]  /*9290*/  LEA.HI R12, R13, R12, RZ, 0x3 ;  /* 0x0000000c0d0c7211 */ /* 0x000fe400078f18ff */
[----:B------:R-:W-:-:S03]  /*92a0*/  LOP3.LUT R13, R15, 0x70, R11, 0xf8, !PT ;  /* 0x000000700f0d7812 */ /* 0x000fc600078ef80b */
[----:B------:R-:W-:Y:S01]  /*92b0*/  IMAD.SHL.U32 R12, R12, 0x800, RZ ;  /* 0x000008000c0c7824 */ /* 0x000fe200078e00ff */
[----:B------:R-:W-:-:S04]  /*92c0*/  LOP3.LUT R13, R13, R96, RZ, 0x3c, !PT ;  /* 0x000000600d0d7212 */ /* 0x000fc800078e3cff */
[----:B------:R-:W-:-:S04]  /*92d0*/  LOP3.LUT R12, R12, 0xffffc000, RZ, 0xc0, !PT ;  /* 0xffffc0000c0c7812 */ /* 0x000fc800078ec0ff */
[----:B-----5:R-:W-:Y:S02]  /*92e0*/  IADD3 R13, R13, R12, R14 ;  /* 0x0000000c0d0d7210 */ /* 0x020fe40007ffe00e */
[----:B------:R-:W-:-:S03]  /*92f0*/  LEA R12, R216, R5, 0xf ;  /* 0x00000005d80c7211 */ /* 0x000fc600078e78ff */
[----:B------:R-:W-:Y:S02]  /*9300*/  IMAD R14, R216, 0x8000, R13 ;  /* 0x00008000d80e7824 */ /* 0x000fe400078e020d */
[C---:B------:R-:W-:Y:S02]  /*9310*/  IMAD.IADD R44, R23.reuse, 0x1, R12 ;  /* 0x00000001172c7824 */ /* 0x040fe400078e020c */
[----:B------:R-:W-:-:S04]  /*9320*/  IMAD.IADD R14, R23, 0x1, R14 ;  /* 0x00000001170e7824 */ /* 0x000fc800078e020e */
[----:B------:R-:W0:Y:S04]  /*9330*/  LDS.128 R44, [R44+0x28400] ;  /* 0x028400002c2c7984 */ /* 0x000e280000000c00 */
[----:B------:R-:W0:Y:S01]  /*9340*/  LDS.128 R12, [R14+0x28400] ;  /* 0x028400000e0c7984 */ /* 0x000e220000000c00 */
[----:B------:R-:W-:Y:S05]  /*9350*/  @P2 BRA `(.L_x_566) ;  /* 0x0000000c00702947 */ /* 0x000fea0003800000 */
[--C-:B------:R-:W-:Y:S01]  /*9360*/  SHF.R.U32.HI R104, RZ, 0x18, R61.reuse ;  /* 0x00000018ff687819 */ /* 0x100fe2000001163d */
[----:B0-----:R-:W-:Y:S01]  /*9370*/  IMAD.MOV.U32 R57, RZ, RZ, R12 ;  /* 0x000000ffff397224 */ /* 0x001fe200078e000c */
[----:B------:R-:W-:Y:S01]  /*9380*/  LOP3.LUT R55, R61, 0xff, RZ, 0xc0, !PT ;  /* 0x000000ff3d377812 */ /* 0x000fe200078ec0ff */
[----:B------:R-:W-:Y:S01]  /*9390*/  IMAD.MOV.U32 R53, RZ, RZ, R14 ;  /* 0x000000ffff357224 */ /* 0x000fe200078e000e */
[----:B------:R-:W-:Y:S01]  /*93a0*/  SHF.R.U32.HI R78, RZ, 0x8, R61 ;  /* 0x00000008ff4e7819 */ /* 0x000fe2000001163d */
[----:B------:R-:W-:Y:S01]  /*93b0*/  IMAD.MOV.U32 R51, RZ, RZ, R46 ;  /* 0x000000ffff337224 */ /* 0x000fe200078e002e */
[----:B------:R-:W-:Y:S02]  /*93c0*/  SHF.R.U32.HI R64, RZ, 0x8, R63 ;  /* 0x00000008ff407819 */ /* 0x000fe4000001163f */
[----:B------:R-:W-:Y:S02]  /*93d0*/  SHF.R.U32.HI R60, RZ, 0x18, R67 ;  /* 0x00000018ff3c7819 */ /* 0x000fe40000011643 */
[----:B------:R-:W-:-:S02]  /*93e0*/  LOP3.LUT R59, R67, 0xff, RZ, 0xc0, !PT ;  /* 0x000000ff433b7812 */ /* 0x000fc400078ec0ff */
[----:B------:R-:W-:Y:S02]  /*93f0*/  SHF.R.U32.HI R76, RZ, 0x10, R61 ;  /* 0x00000010ff4c7819 */ /* 0x000fe4000001163d */
[----:B------:R-:W-:Y:S02]  /*9400*/  SHF.R.U32.HI R79, RZ, 0x18, R63 ;  /* 0x00000018ff4f7819 */ /* 0x000fe4000001163f */
[----:B------:R-:W-:Y:S02]  /*9410*/  LOP3.LUT R56, R63, 0xff, RZ, 0xc0, !PT ;  /* 0x000000ff3f387812 */ /* 0x000fe400078ec0ff */
[----:B------:R-:W-:Y:S02]  /*9420*/  SHF.R.U32.HI R61, RZ, 0x8, R65 ;  /* 0x00000008ff3d7819 */ /* 0x000fe40000011641 */
[----:B------:R-:W-:Y:S02]  /*9430*/  PRMT R55, R104, 0x654, R55 ;  /* 0x0000065468377816 */ /* 0x000fe40000000037 */
[----:B------:R-:W-:Y:S01]  /*9440*/  SHF.L.U32 R12, R78, 0x8, RZ ;  /* 0x000000084e0c7819 */ /* 0x000fe200000006ff */
[----:B------:R-:W-:Y:S01]  /*9450*/  IMAD.SHL.U32 R61, R61, 0x100, RZ ;  /* 0x000001003d3d7824 */ /* 0x000fe200078e00ff */
[----:B------:R-:W-:-:S02]  /*9460*/  SHF.R.U32.HI R77, RZ, 0x18, R65 ;  /* 0x00000018ff4d7819 */ /* 0x000fc40000011641 */
[----:B------:R-:W-:Y:S02]  /*9470*/  LOP3.LUT R58, R65, 0xff, RZ, 0xc0, !PT ;  /* 0x000000ff413a7812 */ /* 0x000fe400078ec0ff */
[----:B------:R-:W-:Y:S01]  /*9480*/  PRMT R14, R60, 0x654, R59 ;  /* 0x000006543c0e7816 */ /* 0x000fe2000000003b */
[----:B------:R-:W-:Y:S01]  /*9490*/  IMAD.SHL.U32 R59, R64, 0x100, RZ ;  /* 0x00000100403b7824 */ /* 0x000fe200078e00ff */
[----:B------:R-:W-:Y:S02]  /*94a0*/  SHF.R.U32.HI R62, RZ, 0x10, R63 ;  /* 0x00000010ff3e7819 */ /* 0x000fe4000001163f */
[----:B------:R-:W-:Y:S02]  /*94b0*/  SHF.R.U32.HI R63, RZ, 0x8, R67 ;  /* 0x00000008ff3f7819 */ /* 0x000fe40000011643 */
[----:B------:R-:W-:Y:S02]  /*94c0*/  PRMT R56, R79, 0x654, R56 ;  /* 0x000006544f387816 */ /* 0x000fe40000000038 */
[----:B------:R-:W-:Y:S01]  /*94d0*/  LOP3.LUT R12, R55, 0xff00, R12, 0xf8, !PT ;  /* 0x0000ff00370c7812 */ /* 0x000fe200078ef80c */
[----:B------:R-:W-:Y:S01]  /*94e0*/  IMAD.SHL.U32 R63, R63, 0x100, RZ ;  /* 0x000001003f3f7824 */ /* 0x000fe200078e00ff */
[----:B------:R-:W-:-:S02]  /*94f0*/  SHF.L.U32 R55, R76, 0x10, RZ ;  /* 0x000000104c377819 */ /* 0x000fc400000006ff */
[----:B------:R-:W-:Y:S02]  /*9500*/  MOV R54, R44 ;  /* 0x0000002c00367202 */ /* 0x000fe40000000f00 */
[----:B------:R-:W-:Y:S02]  /*9510*/  PRMT R58, R77, 0x654, R58 ;  /* 0x000006544d3a7816 */ /* 0x000fe4000000003a */
[----:B------:R-:W-:Y:S01]  /*9520*/  LOP3.LUT R56, R56, 0xff00, R59, 0xf8, !PT ;  /* 0x0000ff0038387812 */ /* 0x000fe200078ef83b */
[----:B------:R-:W-:Y:S01]  /*9530*/  IMAD.U32 R59, R62, 0x10000, RZ ;  /* 0x000100003e3b7824 */ /* 0x000fe200078e00ff */
[----:B------:R-:W-:Y:S02]  /*9540*/  LOP3.LUT R44, R12, 0xff0000, R55, 0xf8, !PT ;  /* 0x00ff00000c2c7812 */ /* 0x000fe400078ef837 */
[----:B------:R-:W-:Y:S02]  /*9550*/  LOP3.LUT R46, R58, 0xff00, R61, 0xf8, !PT ;  /* 0x0000ff003a2e7812 */ /* 0x000fe400078ef83d */
[----:B------:R-:W-:-:S02]  /*9560*/  F2FP.F16.E4M3.UNPACK_B R62, R119.H1 ;  /* 0x00000077ff3e723e */ /* 0x000fc400030006ff */
[----:B------:R-:W-:Y:S02]  /*9570*/  F2FP.F16.E4M3.UNPACK_B R55, R54.H1 ;  /* 0x00000036ff37723e */ /* 0x000fe400030006ff */
[----:B------:R-:W-:Y:S02]  /*9580*/  F2FP.F16.E4M3.UNPACK_B R58, R57.H1 ;  /* 0x00000039ff3a723e */ /* 0x000fe400030006ff */
[----:B------:R-:W-:Y:S02]  /*9590*/  SHF.R.U32.HI R66, RZ, 0x10, R65 ;  /* 0x00000010ff427819 */ /* 0x000fe40000011641 */
[----:B------:R-:W-:Y:S01]  /*95a0*/  LOP3.LUT R64, R14, 0xff00, R63, 0xf8, !PT ;  /* 0x0000ff000e407812 */ /* 0x000fe200078ef83f */
[----:B------:R-:W-:Y:S01]  /*95b0*/  HADD2.F32 R14, -RZ, R62.H0_H0 ;  /* 0x2000003eff0e7230 */ /* 0x000fe20000004100 */
[----:B------:R-:W-:Y:S01]  /*95c0*/  LOP3.LUT R12, R56, 0xff0000, R59, 0xf8, !PT ;  /* 0x00ff0000380c7812 */ /* 0x000fe200078ef83b */
[----:B------:R-:W-:Y:S01]  /*95d0*/  HADD2.F32 R56, -RZ, R55.H0_H0 ;  /* 0x20000037ff387230 */ /* 0x000fe20000004100 */
[----:B------:R-:W-:Y:S01]  /*95e0*/  F2FP.F16.E4M3.UNPACK_B R60, R117.H1 ;  /* 0x00000075ff3c723e */ /* 0x000fe200030006ff */
[----:B------:R-:W-:Y:S01]  /*95f0*/  HADD2.F32 R59, -RZ, R58.H0_H0 ;  /* 0x2000003aff3b7230 */ /* 0x000fe20000004100 */
[----:B------:R-:W-:Y:S01]  /*9600*/  SHF.R.U32.HI R65, RZ, 0x10, R67 ;  /* 0x00000010ff417819 */ /* 0x000fe20000011643 */
[----:B------:R-:W-:-:S02]  /*9610*/  IMAD.U32 R63, R66, 0x10000, RZ ;  /* 0x00010000423f7824 */ /* 0x000fc400078e00ff */
[CC--:B------:R-:W-:Y:S01]  /*9620*/  FMUL.FTZ R66, R56.reuse, R14.reuse ;  /* 0x0000000e38427220 */ /* 0x0c0fe20000410000 */
[----:B------:R-:W-:Y:S02]  /*9630*/  HADD2.F32 R61, -RZ, R60.H0_H0 ;  /* 0x2000003cff3d7230 */ /* 0x000fe40000004100 */
[C---:B------:R-:W-:Y:S01]  /*9640*/  FMUL.FTZ R67, R59.reuse, R14 ;  /* 0x0000000e3b437220 */ /* 0x040fe20000410000 */
[----:B------:R-:W-:Y:S01]  /*9650*/  HADD2.F32 R62, -RZ, R62.H1_H1 ;  /* 0x3000003eff3e7230 */ /* 0x000fe20000004100 */
[----:B------:R-:W-:Y:S01]  /*9660*/  F2FP.F16.E4M3.UNPACK_B R119, R119 ;  /* 0x00000077ff77723e */ /* 0x000fe200020006ff */
[----:B------:R-:W-:Y:S02]  /*9670*/  HADD2.F32 R60, -RZ, R60.H1_H1 ;  /* 0x3000003cff3c7230 */ /* 0x000fe40000004100 */
[-C--:B------:R-:W-:Y:S01]  /*9680*/  FFMA.FTZ R66, R59, R61.reuse, R66 ;  /* 0x0000003d3b427223 */ /* 0x080fe20000010042 */
[----:B------:R-:W-:Y:S01]  /*9690*/  FFMA.FTZ R67, R56, R61, -R67 ;  /* 0x0000003d38437223 */ /* 0x000fe20000010843 */
[----:B------:R-:W-:Y:S01]  /*96a0*/  HADD2.F32 R59, -RZ, R58.H1_H1 ;  /* 0x3000003aff3b7230 */ /* 0x000fe20000004100 */
[----:B------:R-:W-:Y:S01]  /*96b0*/  F2FP.F16.E4M3.UNPACK_B R57, R57 ;  /* 0x00000039ff39723e */ /* 0x000fe200020006ff */
[----:B------:R-:W-:Y:S01]  /*96c0*/  HADD2.F32 R56, -RZ, R55.H1_H1 ;  /* 0x30000037ff387230 */ /* 0x000fe20000004100 */
[----:B------:R-:W-:Y:S01]  /*96d0*/  F2FP.F16.E4M3.UNPACK_B R54, R54 ;  /* 0x00000036ff36723e */ /* 0x000fe200020006ff */
[----:B------:R-:W-:Y:S01]  /*96e0*/  HADD2.F32 R61, -RZ, R119.H0_H0 ;  /* 0x20000077ff3d7230 */ /* 0x000fe20000004100 */
[----:B------:R-:W-:Y:S01]  /*96f0*/  LOP3.LUT R46, R46, 0xff0000, R63, 0xf8, !PT ;  /* 0x00ff00002e2e7812 */ /* 0x000fe200078ef83f */
[-C--:B------:R-:W-:Y:S01]  /*9700*/  FMUL.FTZ R63, R59, R62.reuse ;  /* 0x0000003e3b3f7220 */ /* 0x080fe20000410000 */
[----:B------:R-:W-:Y:S01]  /*9710*/  F2FP.F16.E4M3.UNPACK_B R117, R117 ;  /* 0x00000075ff75723e */ /* 0x000fe200020006ff */
[----:B------:R-:W-:Y:S01]  /*9720*/  FMUL.FTZ R62, R56, R62 ;  /* 0x0000003e383e7220 */ /* 0x000fe20000410000 */
[----:B------:R-:W-:-:S02]  /*9730*/  HADD2.F32 R58, -RZ, R57.H0_H0 ;  /* 0x20000039ff3a7230 */ /* 0x000fc40000004100 */
[-C--:B------:R-:W-:Y:S01]  /*9740*/  FFMA.FTZ R76, R56, R60.reuse, -R63 ;  /* 0x0000003c384c7223 */ /* 0x080fe2000001083f */
[----:B------:R-:W-:Y:S02]  /*9750*/  HADD2.F32 R55, -RZ, R54.H0_H0 ;  /* 0x20000036ff377230 */ /* 0x000fe40000004100 */
[----:B------:R-:W-:Y:S01]  /*9760*/  FFMA.FTZ R77, R59, R60, R62 ;  /* 0x0000003c3b4d7223 */ /* 0x000fe2000001003e */
[----:B------:R-:W-:Y:S02]  /*9770*/  HADD2.F32 R56, -RZ, R117.H0_H0 ;  /* 0x20000075ff387230 */ /* 0x000fe40000004100 */
[-C--:B------:R-:W-:Y:S01]  /*9780*/  FMUL.FTZ R60, R58, R61.reuse ;  /* 0x0000003d3a3c7220 */ /* 0x080fe20000410000 */
[----:B------:R-:W-:Y:S02]  /*9790*/  HADD2.F32 R119, -RZ, R119.H1_H1 ;  /* 0x30000077ff777230 */ /* 0x000fe40000004100 */
[----:B------:R-:W-:Y:S01]  /*97a0*/  FMUL.FTZ R61, R55, R61 ;  /* 0x0000003d373d7220 */ /* 0x000fe20000410000 */
[----:B------:R-:W-:-:S02]  /*97b0*/  HADD2.F32 R57, -RZ, R57.H1_H1 ;  /* 0x30000039ff397230 */ /* 0x000fc40000004100 */
[-C--:B------:R-:W-:Y:S01]  /*97c0*/  FFMA.FTZ R62, R55, R56.reuse, -R60 ;  /* 0x00000038373e7223 */ /* 0x080fe2000001083c */
[----:B------:R-:W-:Y:S02]  /*97d0*/  IMAD.U32 R65, R65, 0x10000, RZ ;  /* 0x0001000041417824 */ /* 0x000fe400078e00ff */
[----:B------:R-:W-:Y:S01]  /*97e0*/  FFMA.FTZ R63, R58, R56, R61 ;  /* 0x000000383a3f7223 */ /* 0x000fe2000001003d */
[----:B------:R-:W-:Y:S02]  /*97f0*/  HADD2.F32 R54, -RZ, R54.H1_H1 ;  /* 0x30000036ff367230 */ /* 0x000fe40000004100 */
[----:B------:R-:W-:Y:S01]  /*9800*/  FMUL.FTZ R59, R57, R119 ;  /* 0x00000077393b7220 */ /* 0x000fe20000410000 */
[----:B------:R-:W-:Y:S01]  /*9810*/  HADD2.F32 R117, -RZ, R117.H1_H1 ;  /* 0x30000075ff757230 */ /* 0x000fe20000004100 */
[----:B------:R-:W-:Y:S02]  /*9820*/  F2FP.F16.E4M3.UNPACK_B R55, R118.H1 ;  /* 0x00000076ff37723e */ /* 0x000fe400030006ff */
[----:B------:R-:W-:-:S02]  /*9830*/  F2FP.F16.E4M3.UNPACK_B R56, R53.H1 ;  /* 0x00000035ff38723e */ /* 0x000fc400030006ff */
[----:B------:R-:W-:Y:S01]  /*9840*/  LOP3.LUT R14, R64, 0xff0000, R65, 0xf8, !PT ;  /* 0x00ff0000400e7812 */ /* 0x000fe200078ef841 */
[C---:B------:R-:W-:Y:S01]  /*9850*/  FMUL.FTZ R64, R54.reuse, R119 ;  /* 0x0000007736407220 */ /* 0x040fe20000410000 */
[----:B------:R-:W-:Y:S01]  /*9860*/  FFMA.FTZ R65, R54, R117, -R59 ;  /* 0x0000007536417223 */ /* 0x000fe2000001083b */
[----:B------:R-:W-:Y:S01]  /*9870*/  F2FP.F16.E4M3.UNPACK_B R59, R115.H1 ;  /* 0x00000073ff3b723e */ /* 0x000fe200030006ff */
[--C-:B------:R-:W-:Y:S01]  /*9880*/  HADD2.F32 R60, -RZ, R55.reuse.H0_H0 ;  /* 0x20000037ff3c7230 */ /* 0x100fe20000004100 */
[----:B------:R-:W-:Y:S01]  /*9890*/  F2FP.F16.E4M3.UNPACK_B R54, R51.H1 ;  /* 0x00000033ff36723e */ /* 0x000fe200030006ff */
[----:B------:R-:W-:Y:S02]  /*98a0*/  HADD2.F32 R58, -RZ, R56.H0_H0 ;  /* 0x20000038ff3a7230 */ /* 0x000fe40000004100 */
[----:B------:R-:W-:Y:S01]  /*98b0*/  FFMA.FTZ R64, R57, R117, R64 ;  /* 0x0000007539407223 */ /* 0x000fe20000010040 */
[----:B------:R-:W-:Y:S01]  /*98c0*/  HADD2.F32 R61, -RZ, R55.H1_H1 ;  /* 0x30000037ff3d7230 */ /* 0x000fe20000004100 */
[----:B------:R-:W-:Y:S01]  /*98d0*/  F2FP.F16.E4M3.UNPACK_B R118, R118 ;  /* 0x00000076ff76723e */ /* 0x000fe200020006ff */
[----:B------:R-:W-:-:S02]  /*98e0*/  HADD2.F32 R55, -RZ, R54.H0_H0 ;  /* 0x20000036ff377230 */ /* 0x000fc40000004100 */
[-C--:B------:R-:W-:Y:S01]  /*98f0*/  FMUL.FTZ R78, R58, R60.reuse ;  /* 0x0000003c3a4e7220 */ /* 0x080fe20000410000 */
[--C-:B------:R-:W-:Y:S01]  /*9900*/  HADD2.F32 R57, -RZ, R59.reuse.H0_H0 ;  /* 0x2000003bff397230 */ /* 0x100fe20000004100 */
[----:B------:R-:W-:Y:S01]  /*9910*/  F2FP.F16.E4M3.UNPACK_B R51, R51 ;  /* 0x00000033ff33723e */ /* 0x000fe200020006ff */
[----:B------:R-:W-:Y:S02]  /*9920*/  HADD2.F32 R56, -RZ, R56.H1_H1 ;  /* 0x30000038ff387230 */ /* 0x000fe40000004100 */
[C---:B------:R-:W-:Y:S01]  /*9930*/  FMUL.FTZ R105, R55.reuse, R60 ;  /* 0x0000003c37697220 */ /* 0x040fe20000410000 */
[----:B------:R-:W-:Y:S02]  /*9940*/  HADD2.F32 R54, -RZ, R54.H1_H1 ;  /* 0x30000036ff367230 */ /* 0x000fe40000004100 */
[----:B------:R-:W-:Y:S01]  /*9950*/  FFMA.FTZ R79, R55, R57, -R78 ;  /* 0x00000039374f7223 */ /* 0x000fe2000001084e */
[----:B------:R-:W-:Y:S02]  /*9960*/  HADD2.F32 R59, -RZ, R59.H1_H1 ;  /* 0x3000003bff3b7230 */ /* 0x000fe40000004100 */
[----:B------:R-:W-:Y:S01]  /*9970*/  FMUL.FTZ R55, R56, R61 ;  /* 0x0000003d38377220 */ /* 0x000fe20000410000 */
[----:B------:R-:W-:Y:S01]  /*9980*/  FFMA.FTZ R105, R58, R57, R105 ;  /* 0x000000393a697223 */ /* 0x000fe20000010069 */
[----:B------:R-:W-:Y:S01]  /*9990*/  FMUL.FTZ R61, R54, R61 ;  /* 0x0000003d363d7220 */ /* 0x000fe20000410000 */
[----:B------:R-:W-:-:S02]  /*99a0*/  HADD2.F32 R58, -RZ, R118.H0_H0 ;  /* 0x20000076ff3a7230 */ /* 0x000fc40000004100 */
[----:B--2---:R-:W-:Y:S01]  /*99b0*/  FFMA.FTZ R108, R54, R59, -R55 ;  /* 0x0000003b366c7223 */ /* 0x004fe20000010837 */
[----:B------:R-:W-:Y:S01]  /*99c0*/  F2FP.F16.E4M3.UNPACK_B R54, R53 ;  /* 0x00000035ff36723e */ /* 0x000fe200020006ff */
[----:B------:R-:W-:Y:S01]  /*99d0*/  HADD2.F32 R53, -RZ, R51.H0_H0 ;  /* 0x20000033ff357230 */ /* 0x000fe20000004100 */
[----:B------:R-:W-:Y:S01]  /*99e0*/  F2FP.F16.E4M3.UNPACK_B R115, R115 ;  /* 0x00000073ff73723e */ /* 0x000fe200020006ff */
[----:B------:R-:W-:Y:S02]  /*99f0*/  HADD2.F32 R118, -RZ, R118.H1_H1 ;  /* 0x30000076ff767230 */ /* 0x000fe40000004100 */
[----:B---3--:R-:W-:Y:S01]  /*9a00*/  FFMA.FTZ R110, R56, R59, R61 ;  /* 0x0000003b386e7223 */ /* 0x008fe2000001003d */
[--C-:B------:R-:W-:Y:S01]  /*9a10*/  HADD2.F32 R55, -RZ, R54.reuse.H0_H0 ;  /* 0x20000036ff377230 */ /* 0x100fe20000004100 */
[----:B------:R-:W-:Y:S01]  /*9a20*/  F2FP.F16.E4M3.UNPACK_B R61, R46 ;  /* 0x0000002eff3d723e */ /* 0x000fe200020006ff */
[----:B------:R-:W-:Y:S02]  /*9a30*/  HADD2.F32 R54, -RZ, R54.H1_H1 ;  /* 0x30000036ff367230 */ /* 0x000fe40000004100 */
[----:B------:R-:W-:-:S02]  /*9a40*/  HADD2.F32 R56, -RZ, R115.H0_H0 ;  /* 0x20000073ff387230 */ /* 0x000fc40000004100 */
[-C--:B------:R-:W-:Y:S01]  /*9a50*/  FMUL.FTZ R60, R55, R58.reuse ;  /* 0x0000003a373c7220 */ /* 0x080fe20000410000 */
[----:B------:R-:W-:Y:S02]  /*9a60*/  HADD2.F32 R51, -RZ, R51.H1_H1 ;  /* 0x30000033ff337230 */ /* 0x000fe40000004100 */
[C---:B------:R-:W-:Y:S01]  /*9a70*/  FMUL.FTZ R58, R53.reuse, R58 ;  /* 0x0000003a353a7220 */ /* 0x040fe20000410000 */
[----:B------:R-:W-:Y:S02]  /*9a80*/  HADD2.F32 R115, -RZ, R115.H1_H1 ;  /* 0x30000073ff737230 */ /* 0x000fe40000004100 */
[----:B------:R-:W-:Y:S01]  /*9a90*/  FMUL.FTZ R104, R54, R118 ;  /* 0x0000007636687220 */ /* 0x000fe20000410000 */
[-C--:B------:R-:W-:Y:S01]  /*9aa0*/  FFMA.FTZ R57, R53, R56.reuse, -R60 ;  /* 0x0000003835397223 */ /* 0x080fe2000001083c */
[----:B------:R-:W-:Y:S01]  /*9ab0*/  FFMA.FTZ R78, R55, R56, R58 ;  /* 0x00000038374e7223 */ /* 0x000fe2000001003a */
[C---:B------:R-:W-:Y:S01]  /*9ac0*/  FMUL.FTZ R59, R51.reuse, R118 ;  /* 0x00000076333b7220 */ /* 0x040fe20000410000 */
[----:B------:R-:W-:Y:S01]  /*9ad0*/  FFMA.FTZ R104, R51, R115, -R104 ;  /* 0x0000007333687223 */ /* 0x000fe20000010868 */
[----:B------:R-:W-:-:S02]  /*9ae0*/  F2FP.SATFINITE.E4M3.F32.PACK_AB_MERGE_C R53, R77, R66, RZ ;  /* 0x000000424d35723e */ /* 0x000fc400048070ff */
[----:B------:R-:W-:Y:S01]  /*9af0*/  F2FP.F16.E4M3.UNPACK_B R58, R13 ;  /* 0x0000000dff3a723e */ /* 0x000fe200020006ff */
[----:B------:R-:W-:Y:S01]  /*9b00*/  FFMA.FTZ R115, R54, R115, R59 ;  /* 0x0000007336737223 */ /* 0x000fe2000001003b */
[----:B------:R-:W-:Y:S02]  /*9b10*/  F2FP.SATFINITE.E4M3.F32.PACK_AB_MERGE_C R55, R108, R79, RZ ;  /* 0x0000004f6c37723e */ /* 0x000fe400048070ff */
[----:B------:R-:W-:Y:S01]  /*9b20*/  F2FP.F16.E4M3.UNPACK_B R56, R45 ;  /* 0x0000002dff38723e */ /* 0x000fe200020006ff */
[--C-:B------:R-:W-:Y:S01]  /*9b30*/  HADD2.F32 R59, -RZ, R58.reuse.H0_H0 ;  /* 0x2000003aff3b7230 */ /* 0x100fe20000004100 */
[----:B------:R-:W-:Y:S01]  /*9b40*/  F2FP.SATFINITE.E4M3.F32.PACK_AB_MERGE_C R53, R64, R63, R53 ;  /* 0x0000003f4035723e */ /* 0x000fe20004807035 */
[--C-:B------:R-:W-:Y:S01]  /*9b50*/  HADD2.F32 R64, -RZ, R61.reuse.H0_H0 ;  /* 0x2000003dff407230 */ /* 0x100fe20000004100 */
[----:B------:R-:W-:Y:S01]  /*9b60*/  F2FP.SATFINITE.E4M3.F32.PACK_AB_MERGE_C R51, R76, R67, RZ ;  /* 0x000000434c33723e */ /* 0x000fe200048070ff */
[----:B------:R-:W-:Y:S01]  /*9b70*/  HADD2.F32 R58, -RZ, R58.H1_H1 ;  /* 0x3000003aff3a7230 */ /* 0x000fe20000004100 */
[----:B------:R-:W-:Y:S01]  /*9b80*/  F2FP.F16.E4M3.UNPACK_B R60, R44 ;  /* 0x0000002cff3c723e */ /* 0x000fe200020006ff */
[----:B------:R-:W-:Y:S01]  /*9b90*/  HADD2.F32 R61, -RZ, R61.H1_H1 ;  /* 0x3000003dff3d7230 */ /* 0x000fe20000004100 */
[----:B------:R-:W-:Y:S01]  /*9ba0*/  F2FP.SATFINITE.E4M3.F32.PACK_AB_MERGE_C R55, R104, R57, R55 ;  /* 0x000000396837723e */ /* 0x000fe20004807037 */
[----:B------:R-:W-:Y:S01]  /*9bb0*/  HADD2.F32 R57, -RZ, R56.H0_H0 ;  /* 0x20000038ff397230 */ /* 0x000fe20000004100 */
[----:B------:R-:W-:Y:S01]  /*9bc0*/  F2FP.SATFINITE.E4M3.F32.PACK_AB_MERGE_C R51, R65, R62, R51 ;  /* 0x0000003e4133723e */ /* 0x000fe20004807033 */
[----:B------:R-:W-:-:S02]  /*9bd0*/  HADD2.F32 R62, -RZ, R60.H0_H0 ;  /* 0x2000003cff3e7230 */ /* 0x000fc40000004100 */
[-C--:B------:R-:W-:Y:S01]  /*9be0*/  FMUL.FTZ R66, R59, R64.reuse ;  /* 0x000000403b427220 */ /* 0x080fe20000410000 */
[----:B------:R-:W-:Y:S02]  /*9bf0*/  HADD2.F32 R56, -RZ, R56.H1_H1 ;  /* 0x30000038ff387230 */ /* 0x000fe40000004100 */
[C---:B------:R-:W-:Y:S01]  /*9c00*/  FMUL.FTZ R64, R57.reuse, R64 ;  /* 0x0000004039407220 */ /* 0x040fe20000410000 */
[----:B------:R-:W-:Y:S01]  /*9c10*/  FMUL.FTZ R63, R58, R61 ;  /* 0x0000003d3a3f7220 */ /* 0x000fe20000410000 */
[-C--:B------:R-:W-:Y:S01]  /*9c20*/  FFMA.FTZ R66, R57, R62.reuse, -R66 ;  /* 0x0000003e39427223 */ /* 0x080fe20000010842 */
[----:B------:R-:W-:Y:S01]  /*9c30*/  F2FP.F16.E4M3.UNPACK_B R45, R45.H1 ;  /* 0x0000002dff2d723e */ /* 0x000fe200030006ff */
[----:B------:R-:W-:Y:S01]  /*9c40*/  FFMA.FTZ R64, R59, R62, R64 ;  /* 0x0000003e3b407223 */ /* 0x000fe20000010040 */
[----:B------:R-:W-:Y:S02]  /*9c50*/  HADD2.F32 R59, -RZ, R60.H1_H1 ;  /* 0x3000003cff3b7230 */ /* 0x000fe40000004100 */
[C---:B------:R-:W-:Y:S01]  /*9c60*/  FMUL.FTZ R61, R56.reuse, R61 ;  /* 0x0000003d383d7220 */ /* 0x040fe20000410000 */
[----:B------:R-:W-:Y:S01]  /*9c70*/  F2FP.F16.E4M3.UNPACK_B R57, R13.H1 ;  /* 0x0000000dff39723e */ /* 0x000fe200030006ff */
[----:B------:R-:W-:Y:S01]  /*9c80*/  HADD2.F32 R13, -RZ, R45.H0_H0 ;  /* 0x2000002dff0d7230 */ /* 0x000fe20000004100 */
[----:B------:R-:W-:Y:S01]  /*9c90*/  F2FP.F16.E4M3.UNPACK_B R44, R44.H1 ;  /* 0x0000002cff2c723e */ /* 0x000fe200030006ff */
[-C--:B------:R-:W-:Y:S01]  /*9ca0*/  FFMA.FTZ R65, R56, R59.reuse, -R63 ;  /* 0x0000003b38417223 */ /* 0x080fe2000001083f */
[----:B------:R-:W-:Y:S01]  /*9cb0*/  F2FP.F16.E4M3.UNPACK_B R56, R46.H1 ;  /* 0x0000002eff38723e */ /* 0x000fe200030006ff */
[----:B------:R-:W-:Y:S01]  /*9cc0*/  FFMA.FTZ R67, R58, R59, R61 ;  /* 0x0000003b3a437223 */ /* 0x000fe2000001003d */
[--C-:B------:R-:W-:Y:S01]  /*9cd0*/  HADD2.F32 R46, -RZ, R57.reuse.H0_H0 ;  /* 0x20000039ff2e7230 */ /* 0x100fe20000004100 */
[----:B------:R-:W-:Y:S01]  /*9ce0*/  F2FP.SATFINITE.E4M3.F32.PACK_AB_MERGE_C R54, R110, R105, RZ ;  /* 0x000000696e36723e */ /* 0x000fe200048070ff */
[----:B------:R-:W-:Y:S01]  /*9cf0*/  HADD2.F32 R57, -RZ, R57.H1_H1 ;  /* 0x30000039ff397230 */ /* 0x000fe20000004100 */
[----:B------:R-:W-:Y:S01]  /*9d00*/  F2FP.F16.E4M3.UNPACK_B R61, R14.H1 ;  /* 0x0000000eff3d723e */ /* 0x000fe200030006ff */
[--C-:B------:R-:W-:Y:S01]  /*9d10*/  HADD2.F32 R58, -RZ, R56.reuse.H0_H0 ;  /* 0x20000038ff3a7230 */ /* 0x100fe20000004100 */
[----:B------:R-:W-:Y:S01]  /*9d20*/  F2FP.SATFINITE.E4M3.F32.PACK_AB_MERGE_C R54, R115, R78, R54 ;  /* 0x0000004e7336723e */ /* 0x000fe20004807036 */
[----:B------:R-:W-:-:S02]  /*9d30*/  HADD2.F32 R60, -RZ, R56.H1_H1 ;  /* 0x30000038ff3c7230 */ /* 0x000fc40000004100 */
[----:B------:R-:W-:Y:S02]  /*9d40*/  HADD2.F32 R45, -RZ, R45.H1_H1 ;  /* 0x3000002dff2d7230 */ /* 0x000fe40000004100 */
[-C--:B------:R-:W-:Y:S01]  /*9d50*/  FMUL.FTZ R59, R13, R58.reuse ;  /* 0x0000003a0d3b7220 */ /* 0x080fe20000410000 */
[--C-:B------:R-:W-:Y:S02]  /*9d60*/  HADD2.F32 R56, -RZ, R44.reuse.H0_H0 ;  /* 0x2000002cff387230 */ /* 0x100fe40000004100 */
[C---:B------:R-:W-:Y:S01]  /*9d70*/  FMUL.FTZ R62, R46.reuse, R58 ;  /* 0x0000003a2e3e7220 */ /* 0x040fe20000410000 */
[----:B------:R-:W-:Y:S02]  /*9d80*/  HADD2.F32 R44, -RZ, R44.H1_H1 ;  /* 0x3000002cff2c7230 */ /* 0x000fe40000004100 */
[-C--:B------:R-:W-:Y:S01]  /*9d90*/  FMUL.FTZ R58, R57, R60.reuse ;  /* 0x0000003c393a7220 */ /* 0x080fe20000410000 */
[----:B------:R-:W-:Y:S01]  /*9da0*/  FMUL.FTZ R60, R45, R60 ;  /* 0x0000003c2d3c7220 */ /* 0x000fe20000410000 */
[-C--:B------:R-:W-:Y:S01]  /*9db0*/  FFMA.FTZ R77, R46, R56.reuse, R59 ;  /* 0x000000382e4d7223 */ /* 0x080fe2000001003b */
[----:B------:R-:W-:Y:S01]  /*9dc0*/  F2FP.F16.E4M3.UNPACK_B R46, R15.H1 ;  /* 0x0000000fff2e723e */ /* 0x000fe200030006ff */
[----:B------:R-:W-:Y:S01]  /*9dd0*/  FFMA.FTZ R76, R13, R56, -R62 ;  /* 0x000000380d4c7223 */ /* 0x000fe2000001083e */
[----:B------:R-:W-:Y:S01]  /*9de0*/  FFMA.FTZ R78, R57, R44, R60 ;  /* 0x0000002c394e7223 */ /* 0x000fe2000001003c */
[-C--:B------:R-:W-:Y:S01]  /*9df0*/  F2FP.F16.E4M3.UNPACK_B R13, R47.reuse ;  /* 0x0000002fff0d723e */ /* 0x080fe200020006ff */
[--C-:B------:R-:W-:Y:S01]  /*9e00*/  HADD2.F32 R63, -RZ, R61.reuse.H0_H0 ;  /* 0x2000003dff3f7230 */ /* 0x100fe20000004100 */
[----:B------:R-:W-:Y:S01]  /*9e10*/  F2FP.F16.E4M3.UNPACK_B R60, R14 ;  /* 0x0000000eff3c723e */ /* 0x000fe200020006ff */
[----:B------:R-:W-:Y:S01]  /*9e20*/  FFMA.FTZ R79, R45, R44, -R58 ;  /* 0x0000002c2d4f7223 */ /* 0x000fe2000001083a */
[----:B------:R-:W-:Y:S01]  /*9e30*/  F2FP.F16.E4M3.UNPACK_B R47, R47.H1 ;  /* 0x0000002fff2f723e */ /* 0x000fe200030006ff */
[----:B------:R-:W-:Y:S01]  /*9e40*/  HADD2.F32 R61, -RZ, R61.H1_H1 ;  /* 0x3000003dff3d7230 */ /* 0x000fe20000004100 */
[-C--:B------:R-:W-:Y:S01]  /*9e50*/  F2FP.F16.E4M3.UNPACK_B R14, R12.reuse ;  /* 0x0000000cff0e723e */ /* 0x080fe200020006ff */
[----:B------:R-:W-:Y:S01]  /*9e60*/  HADD2.F32 R62, -RZ, R60.H0_H0 ;  /* 0x2000003cff3e7230 */ /* 0x000fe20000004100 */
[----:B------:R-:W-:Y:S01]  /*9e70*/  F2FP.F16.E4M3.UNPACK_B R57, R12.H1 ;  /* 0x0000000cff39723e */ /* 0x000fe200030006ff */
[----:B------:R-:W-:Y:S01]  /*9e80*/  HADD2.F32 R12, -RZ, R46.H0_H0 ;  /* 0x2000002eff0c7230 */ /* 0x000fe20000004100 */
[----:B------:R-:W-:Y:S01]  /*9e90*/  F2FP.F16.E4M3.UNPACK_B R45, R15 ;  /* 0x0000000fff2d723e */ /* 0x000fe200020006ff */
[----:B------:R-:W-:Y:S01]  /*9ea0*/  HADD2.F32 R44, -RZ, R47.H0_H0 ;  /* 0x2000002fff2c7230 */ /* 0x000fe20000004100 */
[----:B------:R-:W-:Y:S01]  /*9eb0*/  F2FP.SATFINITE.E4M3.F32.PACK_AB_MERGE_C R76, R79, R76, RZ ;  /* 0x0000004c4f4c723e */ /* 0x000fe200048070ff */
[----:B------:R-:W-:-:S02]  /*9ec0*/  HADD2.F32 R59, -RZ, R57.H0_H0 ;  /* 0x20000039ff3b7230 */ /* 0x000fc40000004100 */
[-C--:B------:R-:W-:Y:S01]  /*9ed0*/  FMUL.FTZ R115, R12, R63.reuse ;  /* 0x0000003f0c737220 */ /* 0x080fe20000410000 */
[----:B------:R-:W-:Y:S02]  /*9ee0*/  HADD2.F32 R46, -RZ, R46.H1_H1 ;  /* 0x3000002eff2e7230 */ /* 0x000fe40000004100 */
[C---:B------:R-:W-:Y:S01]  /*9ef0*/  FMUL.FTZ R63, R44.reuse, R63 ;  /* 0x0000003f2c3f7220 */ /* 0x040fe20000410000 */
[----:B------:R-:W-:Y:S02]  /*9f00*/  HADD2.F32 R47, -RZ, R47.H1_H1 ;  /* 0x3000002fff2f7230 */ /* 0x000fe40000004100 */
[----:B------:R-:W-:Y:S01]  /*9f10*/  FFMA.FTZ R115, R44, R59, -R115 ;  /* 0x0000003b2c737223 */ /* 0x000fe20000010873 */
[----:B------:R-:W-:Y:S02]  /*9f20*/  HADD2.F32 R56, -RZ, R45.H0_H0 ;  /* 0x2000002dff387230 */ /* 0x000fe40000004100 */
[----:B------:R-:W-:Y:S01]  /*9f30*/  FMUL.FTZ R44, R46, R61 ;  /* 0x0000003d2e2c7220 */ /* 0x000fe20000410000 */
[----:B------:R-:W-:-:S02]  /*9f40*/  HADD2.F32 R15, -RZ, R13.H0_H0 ;  /* 0x2000000dff0f7230 */ /* 0x000fc40000004100 */
[----:B------:R-:W-:Y:S01]  /*9f50*/  FMUL.FTZ R61, R47, R61 ;  /* 0x0000003d2f3d7220 */ /* 0x000fe20000410000 */
[----:B------:R-:W-:Y:S02]  /*9f60*/  HADD2.F32 R45, -RZ, R45.H1_H1 ;  /* 0x3000002dff2d7230 */ /* 0x000fe40000004100 */
[----:B------:R-:W-:Y:S01]  /*9f70*/  FFMA.FTZ R63, R12, R59, R63 ;  /* 0x0000003b0c3f7223 */ /* 0x000fe2000001003f */
[----:B------:R-:W-:Y:S02]  /*9f80*/  HADD2.F32 R60, -RZ, R60.H1_H1 ;  /* 0x3000003cff3c7230 */ /* 0x000fe40000004100 */
[-C--:B------:R-:W-:Y:S01]  /*9f90*/  FMUL.FTZ R104, R56, R62.reuse ;  /* 0x0000003e38687220 */ /* 0x080fe20000410000 */
[----:B------:R-:W-:Y:S02]  /*9fa0*/  HADD2.F32 R13, -RZ, R13.H1_H1 ;  /* 0x3000000dff0d7230 */ /* 0x000fe40000004100 */
[----:B------:R-:W-:Y:S01]  /*9fb0*/  FMUL.FTZ R105, R15, R62 ;  /* 0x0000003e0f697220 */ /* 0x000fe20000410000 */
[----:B------:R-:W-:-:S02]  /*9fc0*/  HADD2.F32 R57, -RZ, R57.H1_H1 ;  /* 0x30000039ff397230 */ /* 0x000fc40000004100 */
[-C--:B------:R-:W-:Y:S01]  /*9fd0*/  FMUL.FTZ R12, R45, R60.reuse ;  /* 0x0000003c2d0c7220 */ /* 0x080fe20000410000 */
[--C-:B------:R-:W-:Y:S02]  /*9fe0*/  HADD2.F32 R58, -RZ, R14.reuse.H0_H0 ;  /* 0x2000000eff3a7230 */ /* 0x100fe40000004100 */
[----:B------:R-:W-:Y:S01]  /*9ff0*/  FMUL.FTZ R60, R13, R60 ;  /* 0x0000003c0d3c7220 */ /* 0x000fe20000410000 */
[----:B------:R-:W-:Y:S02]  /*a000*/  HADD2.F32 R14, -RZ, R14.H1_H1 ;  /* 0x3000000eff0e7230 */ /* 0x000fe40000004100 */
[-C--:B------:R-:W-:Y:S01]  /*a010*/  FFMA.FTZ R44, R47, R57.reuse, -R44 ;  /* 0x000000392f2c7223 */ /* 0x080fe2000001082c */
[----:B------:R-:W-:Y:S01]  /*a020*/  FFMA.FTZ R46, R46, R57, R61 ;  /* 0x000000392e2e7223 */ /* 0x000fe2000001003d */
[-C--:B------:R-:W-:Y:S01]  /*a030*/  FFMA.FTZ R104, R15, R58.reuse, -R104 ;  /* 0x0000003a0f687223 */ /* 0x080fe20000010868 */
[----:B------:R-:W-:Y:S01]  /*a040*/  FFMA.FTZ R105, R56, R58, R105 ;  /* 0x0000003a38697223 */ /* 0x000fe20000010069 */
[-C--:B------:R-:W-:Y:S01]  /*a050*/  FFMA.FTZ R13, R13, R14.reuse, -R12 ;  /* 0x0000000e0d0d7223 */ /* 0x080fe2000001080c */
[----:B------:R-:W-:Y:S01]  /*a060*/  FFMA.FTZ R60, R45, R14, R60 ;  /* 0x0000000e2d3c7223 */ /* 0x000fe2000001003c */
[----:B------:R-:W-:Y:S01]  /*a070*/  F2FP.SATFINITE.E4M3.F32.PACK_AB_MERGE_C R44, R44, R115, RZ ;  /* 0x000000732c2c723e */ /* 0x000fe200048070ff */
[----:B------:R-:W-:Y:S01]  /*a080*/  IMAD.MOV.U32 R12, RZ, RZ, R53 ;  /* 0x000000ffff0c7224 */ /* 0x000fe200078e0035 */
[----:B------:R-:W-:Y:S01]  /*a090*/  F2FP.SATFINITE.E4M3.F32.PACK_AB_MERGE_C R46, R46, R63, RZ ;  /* 0x0000003f2e2e723e */ /* 0x000fe200048070ff */
[----:B------:R-:W-:Y:S01]  /*a0a0*/  IMAD.MOV.U32 R14, RZ, RZ, R54 ;  /* 0x000000ffff0e7224 */ /* 0x000fe200078e0036 */
[----:B------:R-:W-:-:S02]  /*a0b0*/  F2FP.SATFINITE.E4M3.F32.PACK_AB_MERGE_C R77, R78, R77, RZ ;  /* 0x0000004d4e4d723e */ /* 0x000fc400048070ff */
[----:B------:R-:W-:Y:S02]  /*a0c0*/  F2FP.SATFINITE.E4M3.F32.PACK_AB_MERGE_C R47, R13, R104, R44 ;  /* 0x000000680d2f723e */ /* 0x000fe4000480702c */
[----:B------:R-:W-:Y:S01]  /*a0d0*/  F2FP.SATFINITE.E4M3.F32.PACK_AB_MERGE_C R15, R60, R105, R46 ;  /* 0x000000693c0f723e */ /* 0x000fe2000480702e */
[----:B------:R-:W-:Y:S01]  /*a0e0*/  IMAD.MOV.U32 R46, RZ, RZ, R55 ;  /* 0x000000ffff2e7224 */ /* 0x000fe200078e0037 */
[----:B------:R-:W-:Y:S02]  /*a0f0*/  F2FP.SATFINITE.E4M3.F32.PACK_AB_MERGE_C R45, R65, R66, R76 ;  /* 0x00000042412d723e */ /* 0x000fe4000480704c */
[----:B------:R-:W-:Y:S02]  /*a100*/  F2FP.SATFINITE.E4M3.F32.PACK_AB_MERGE_C R13, R67, R64, R77 ;  /* 0x00000040430d723e */ /* 0x000fe4000480704d */
[----:B------:R-:W-:-:S07]  /*a110*/  MOV R44, R51 ;  /* 0x00000033002c7202 */ /* 0x000fce0000000f00 */
.L_x_566:
[----:B------:R-:W-:Y:S05]  /*a120*/  BSYNC B2 ;  /* 0x0000000000027941 */ /* 0x000fea0003800000 */
.L_x_565:
[----:B------:R-:W-:Y:S01]  /*a130*/  ISETP.GE.AND P3, PT, R11, R114, PT ;  /* 0x000000720b00720c */ /* 0x000fe20003f66270 */
[----:B0-----:R0:W-:-:S12]  /*a140*/  ST.E.128 desc[UR36][R48.64], R44 ;  /* 0x0000002c30007985 */ /* 0x0011d8000c101d24 */
[----:B------:R-:W-:-:S04]  /*a150*/  @!P3 IADD3 R52, P4, R11, R52, RZ ;  /* 0x000000340b34b210 */ /* 0x000fc80007f9e0ff */
[----:B------:R-:W-:-:S05]  /*a160*/  @!P3 LEA.HI.X.SX32 R53, R11, R50, 0x1, P4 ;  /* 0x000000320b35b211 */ /* 0x000fca00020f0eff */
[----:B------:R0:W-:Y:S04]  /*a170*/  @!P3 ST.E.128 desc[UR36][R52.64], R12 ;  /* 0x0000000c3400b985 */ /* 0x0001e8000c101d24 */
.L_x_564:
[----:B------:R-:W-:Y:S05]  /*a180*/  BSYNC B1 ;  /* 0x0000000000017941 */ /* 0x000fea0003800000 */
.L_x_563:
[----:B------:R-:W-:-:S03]  /*a190*/  UMOV UR4, 0xffffffff ;  /* 0xffffffff00047882 */ /* 0x000fc60000000000 */
[----:B------:R-:W-:Y:S05]  /*a1a0*/  BRA.DIV UR4, `(.L_x_567) ;  /* 0x000001c604b47947 */ /* 0x000fea000b800000 */
[----:B0-----:R0:W0:Y:S04]  /*a1b0*/  SHFL.IDX PT, R48, R107, 0x3, 0x181f ;  /* 0x00781f006b307f89 */ /* 0x00102800000e0000 */
[----:B----4-:R-:W4:Y:S02]  /*a1c0*/  SHFL.IDX PT, R106, R106, 0x3, 0x181f ;  /* 0x00781f006a6a7f89 */ /* 0x010f2400000e0000 */
.L_x_859:
[----:B------:R-:W-:-:S04]  /*a1d0*/  IADD3 R11, R219, 0x60, RZ ;  /* 0x00000060db0b7810 */ /* 0x000fc80007ffe0ff */
[----:B------:R-:W-:-:S13]  /*a1e0*/  ISETP.GE.OR P3, PT, R11, R102, P1 ;  /* 0x000000660b00720c */ /* 0x000fda0000f66670 */
[----:B------:R-:W-:Y:S05]  /*a1f0*/  @P3 BRA `(.L_x_542) ;  /* 0x00000014008c3947 */ /* 0x000fea0003800000 */
[----:B------:R-:W5:Y:S01]  /*a200*/  LDL R14, [R1+0x24] ;  /* 0x00002400010e7983 */ /* 0x000f620000100800 */
[----:B------:R-:W-:Y:S01]  /*a210*/  SEL R116, R35, R116, !P0 ;  /* 0x0000007423747207 */ /* 0x000fe20004000000 */
[----:B------:R-:W-:Y:S01]  /*a220*/  BSSY B1, `(.L_x_568) ;  /* 0x00000ef000017945 */ /* 0x000fe20003800000 */
[----:B----4-:R-:W-:Y:S02]  /*a230*/  IADD3 R50, P3, R39, R106, RZ ;  /* 0x0000006a27327210 */ /* 0x010fe40007f7e0ff */
[----:B------:R-:W-:-:S03]  /*a240*/  SHF.R.S32.HI R11, RZ, 0x1f, R116 ;  /* 0x0000001fff0b7819 */ /* 0x000fc60000011474 */
[----:B0-----:R-:W-:Y:S01]  /*a250*/  IMAD.X R51, R48, 0x1, R43, P3 ;  /* 0x0000000130337824 */ /* 0x001fe200018e062b */
[----:B------:R-:W-:-:S04]  /*a260*/  LEA.HI R116, R11, R116, RZ, 0x5 ;  /* 0x000000740b747211 */ /* 0x000fc800078f28ff */
[----:B------:R-:W-:-:S04]  /*a270*/  LEA.HI.SX32 R116, R116, R41, 0x1b ;  /* 0x0000002974747211 */ /* 0x000fc800078fdaff */
        /* <DEDUP_REMOVED lines=13> */
[----:B------:R-:W4:Y:S01]  /*a350*/  LDS.128 R44, [R44+0x28400] ;  /* 0x028400002c2c7984 */ /* 0x000f220000000c00 */
[----:B------:R-:W-:Y:S05]  /*a360*/  @P2 BRA `(.L_x_569) ;  /* 0x0000000c00682947 */ /* 0x000fea0003800000 */
[--C-:B------:R-:W-:Y:S01]  /*a370*/  SHF.R.U32.HI R58, RZ, 0x8, R69.reuse ;  /* 0x00000008ff3a7819 */ /* 0x100fe20000011645 */
[----:B----4-:R-:W-:Y:S01]  /*a380*/  IMAD.MOV.U32 R55, RZ, RZ, R44 ;  /* 0x000000ffff377224 */ /* 0x010fe200078e002c */
[----:B------:R-:W-:Y:S01]  /*a390*/  LOP3.LUT R52, R69, 0xff, RZ, 0xc0, !PT ;  /* 0x000000ff45347812 */ /* 0x000fe200078ec0ff */
[----:B0-----:R-:W-:Y:S01]  /*a3a0*/  IMAD.MOV.U32 R54, RZ, RZ, R14 ;  /* 0x000000ffff367224 */ /* 0x001fe200078e000e */
[----:B------:R-:W-:Y:S02]  /*a3b0*/  SHF.R.U32.HI R53, RZ, 0x18, R69 ;  /* 0x00000018ff357819 */ /* 0x000fe40000011645 */
[----:B------:R-:W-:Y:S01]  /*a3c0*/  MOV R49, R12 ;  /* 0x0000000c00317202 */ /* 0x000fe20000000f00 */
[----:B------:R-:W-:Y:S01]  /*a3d0*/  IMAD.SHL.U32 R12, R58, 0x100, RZ ;  /* 0x000001003a0c7824 */ /* 0x000fe200078e00ff */
[----:B------:R-:W-:Y:S02]  /*a3e0*/  SHF.R.U32.HI R65, RZ, 0x8, R71 ;  /* 0x00000008ff417819 */ /* 0x000fe40000011647 */
[----:B------:R-:W-:-:S02]  /*a3f0*/  SHF.R.U32.HI R60, RZ, 0x8, R75 ;  /* 0x00000008ff3c7819 */ /* 0x000fc4000001164b */
[----:B------:R-:W-:Y:S02]  /*a400*/  PRMT R53, R53, 0x654, R52 ;  /* 0x0000065435357816 */ /* 0x000fe40000000034 */
[----:B------:R-:W-:Y:S02]  /*a410*/  LOP3.LUT R56, R71, 0xff, RZ, 0xc0, !PT ;  /* 0x000000ff47387812 */ /* 0x000fe400078ec0ff */
[----:B------:R-:W-:Y:S02]  /*a420*/  SHF.R.U32.HI R57, RZ, 0x18, R71 ;  /* 0x00000018ff397819 */ /* 0x000fe40000011647 */
[----:B------:R-:W-:Y:S02]  /*a430*/  SHF.R.U32.HI R63, RZ, 0x8, R73 ;  /* 0x00000008ff3f7819 */ /* 0x000fe40000011649 */
[----:B------:R-:W-:Y:S01]  /*a440*/  MOV R58, R46 ;  /* 0x0000002e003a7202 */ /* 0x000fe20000000f00 */
[----:B------:R-:W-:Y:S01]  /*a450*/  IMAD.SHL.U32 R46, R60, 0x100, RZ ;  /* 0x000001003c2e7824 */ /* 0x000fe200078e00ff */
[----:B------:R-:W-:Y:S01]  /*a460*/  LOP3.LUT R53, R53, 0xff00, R12, 0xf8, !PT ;  /* 0x0000ff0035357812 */ /* 0x000fe200078ef80c */
[----:B------:R-:W-:Y:S01]  /*a470*/  IMAD.SHL.U32 R12, R65, 0x100, RZ ;  /* 0x00000100410c7824 */ /* 0x000fe200078e00ff */
[----:B------:R-:W-:Y:S01]  /*a480*/  SHF.R.U32.HI R67, RZ, 0x10, R71 ;  /* 0x00000010ff437819 */ /* 0x000fe20000011647 */
[----:B------:R-:W-:Y:S01]  /*a490*/  IMAD.SHL.U32 R14, R63, 0x100, RZ ;  /* 0x000001003f0e7824 */ /* 0x000fe200078e00ff */
[----:B------:R-:W-:-:S02]  /*a4a0*/  LOP3.LUT R59, R73, 0xff, RZ, 0xc0, !PT ;  /* 0x000000ff493b7812 */ /* 0x000fc400078ec0ff */
[----:B------:R-:W-:Y:S02]  /*a4b0*/  SHF.R.U32.HI R64, RZ, 0x18, R73 ;  /* 0x00000018ff407819 */ /* 0x000fe40000011649 */
[----:B------:R-:W-:Y:S02]  /*a4c0*/  LOP3.LUT R61, R75, 0xff0000ff, RZ, 0xc0, !PT ;  /* 0xff0000ff4b3d7812 */ /* 0x000fe400078ec0ff */
[----:B------:R-:W-:Y:S02]  /*a4d0*/  PRMT R57, R57, 0x654, R56 ;  /* 0x0000065439397816 */ /* 0x000fe40000000038 */
[----:B------:R-:W-:Y:S02]  /*a4e0*/  SHF.R.U32.HI R68, RZ, 0x10, R69 ;  /* 0x00000010ff447819 */ /* 0x000fe40000011645 */
[----:B------:R-:W-:Y:S02]  /*a4f0*/  PRMT R59, R64, 0x654, R59 ;  /* 0x00000654403b7816 */ /* 0x000fe4000000003b */
[----:B------:R-:W-:Y:S01]  /*a500*/  LOP3.LUT R57, R57, 0xff00, R12, 0xf8, !PT ;  /* 0x0000ff0039397812 */ /* 0x000fe200078ef80c */
[----:B------:R-:W-:Y:S01]  /*a510*/  IMAD.U32 R12, R67, 0x10000, RZ ;  /* 0x00010000430c7824 */ /* 0x000fe200078e00ff */
[----:B------:R-:W-:-:S02]  /*a520*/  LOP3.LUT R65, R61, 0xff00, R46, 0xf8, !PT ;  /* 0x0000ff003d417812 */ /* 0x000fc400078ef82e */
[----:B------:R-:W-:Y:S02]  /*a530*/  SHF.L.U32 R44, R68, 0x10, RZ ;  /* 0x00000010442c7819 */ /* 0x000fe400000006ff */
[----:B------:R-:W-:Y:S02]  /*a540*/  F2FP.F16.E4M3.UNPACK_B R61, R113.H1 ;  /* 0x00000071ff3d723e */ /* 0x000fe400030006ff */
[----:B------:R-:W-:Y:S02]  /*a550*/  F2FP.F16.E4M3.UNPACK_B R52, R49.H1 ;  /* 0x00000031ff34723e */ /* 0x000fe400030006ff */
[----:B------:R-:W-:Y:S02]  /*a560*/  F2FP.F16.E4M3.UNPACK_B R56, R55.H1 ;  /* 0x00000037ff38723e */ /* 0x000fe400030006ff */
[----:B------:R-:W-:Y:S01]  /*a570*/  LOP3.LUT R63, R59, 0xff00, R14, 0xf8, !PT ;  /* 0x0000ff003b3f7812 */ /* 0x000fe200078ef80e */
[----:B------:R-:W-:Y:S01]  /*a580*/  HADD2.F32 R14, -RZ, R61.H0_H0 ;  /* 0x2000003dff0e7230 */ /* 0x000fe20000004100 */
[----:B------:R-:W-:-:S02]  /*a590*/  SHF.R.U32.HI R62, RZ, 0x10, R75 ;  /* 0x00000010ff3e7819 */ /* 0x000fc4000001164b */
[----:B------:R-:W-:Y:S01]  /*a5a0*/  LOP3.LUT R44, R53, 0xff0000, R44, 0xf8, !PT ;  /* 0x00ff0000352c7812 */ /* 0x000fe200078ef82c */
[----:B------:R-:W-:Y:S01]  /*a5b0*/  HADD2.F32 R53, -RZ, R52.H0_H0 ;  /* 0x20000034ff357230 */ /* 0x000fe20000004100 */
[----:B------:R-:W-:Y:S01]  /*a5c0*/  F2FP.F16.E4M3.UNPACK_B R59, R111.H1 ;  /* 0x0000006fff3b723e */ /* 0x000fe200030006ff */
[----:B------:R-:W-:Y:S01]  /*a5d0*/  IMAD.U32 R62, R62, 0x10000, RZ ;  /* 0x000100003e3e7824 */ /* 0x000fe200078e00ff */
[----:B------:R-:W-:Y:S01]  /*a5e0*/  LOP3.LUT R12, R57, 0xff0000, R12, 0xf8, !PT ;  /* 0x00ff0000390c7812 */ /* 0x000fe200078ef80c */
[--C-:B------:R-:W-:Y:S01]  /*a5f0*/  HADD2.F32 R57, -RZ, R56.reuse.H0_H0 ;  /* 0x20000038ff397230 */ /* 0x100fe20000004100 */
[----:B------:R-:W-:Y:S01]  /*a600*/  SHF.R.U32.HI R66, RZ, 0x10, R73 ;  /* 0x00000010ff427819 */ /* 0x000fe20000011649 */
[----:B------:R-:W-:Y:S02]  /*a610*/  HADD2.F32 R60, -RZ, R59.H0_H0 ;  /* 0x2000003bff3c7230 */ /* 0x000fe40000004100 */
[-C--:B------:R-:W-:Y:S01]  /*a620*/  FMUL.FTZ R68, R53, R14.reuse ;  /* 0x0000000e35447220 */ /* 0x080fe20000410000 */
[----:B------:R-:W-:Y:S01]  /*a630*/  F2FP.F16.E4M3.UNPACK_B R113, R113 ;  /* 0x00000071ff71723e */ /* 0x000fe200020006ff */
[----:B------:R-:W-:Y:S01]  /*a640*/  FMUL.FTZ R64, R57, R14 ;  /* 0x0000000e39407220 */ /* 0x000fe20000410000 */
[----:B------:R-:W-:Y:S01]  /*a650*/  IMAD.U32 R46, R66, 0x10000, RZ ;  /* 0x00010000422e7824 */ /* 0x000fe200078e00ff */
[----:B------:R-:W-:Y:S01]  /*a660*/  LOP3.LUT R14, R65, 0xff0000, R62, 0xf8, !PT ;  /* 0x00ff0000410e7812 */ /* 0x000fe200078ef83e */
[-C--:B------:R-:W-:Y:S01]  /*a670*/  FFMA.FTZ R68, R57, R60.reuse, R68 ;  /* 0x0000003c39447223 */ /* 0x080fe20000010044 */
[----:B------:R-:W-:Y:S01]  /*a680*/  FFMA.FTZ R66, R53, R60, -R64 ;  /* 0x0000003c35427223 */ /* 0x000fe20000010840 */
[----:B------:R-:W-:Y:S01]  /*a690*/  HADD2.F32 R62, -RZ, R61.H1_H1 ;  /* 0x3000003dff3e7230 */ /* 0x000fe20000004100 */
[----:B------:R-:W-:Y:S01]  /*a6a0*/  F2FP.F16.E4M3.UNPACK_B R55, R55 ;  /* 0x00000037ff37723e */ /* 0x000fe200020006ff */
[----:B------:R-:W-:Y:S01]  /*a6b0*/  HADD2.F32 R57, -RZ, R56.H1_H1 ;  /* 0x30000038ff397230 */ /* 0x000fe20000004100 */
[----:B------:R-:W-:Y:S01]  /*a6c0*/  F2FP.F16.E4M3.UNPACK_B R49, R49 ;  /* 0x00000031ff31723e */ /* 0x000fe200020006ff */
[----:B------:R-:W-:Y:S01]  /*a6d0*/  HADD2.F32 R53, -RZ, R52.H1_H1 ;  /* 0x30000034ff357230 */ /* 0x000fe20000004100 */
[----:B------:R-:W-:Y:S01]  /*a6e0*/  F2FP.F16.E4M3.UNPACK_B R111, R111 ;  /* 0x0000006fff6f723e */ /* 0x000fe200020006ff */
[----:B------:R-:W-:-:S02]  /*a6f0*/  HADD2.F32 R60, -RZ, R59.H1_H1 ;  /* 0x3000003bff3c7230 */ /* 0x000fc40000004100 */
[-C--:B------:R-:W-:Y:S01]  /*a700*/  FMUL.FTZ R64, R57, R62.reuse ;  /* 0x0000003e39407220 */ /* 0x080fe20000410000 */
[----:B------:R-:W-:Y:S02]  /*a710*/  HADD2.F32 R59, -RZ, R113.H0_H0 ;  /* 0x20000071ff3b7230 */ /* 0x000fe40000004100 */
[C---:B------:R-:W-:Y:S01]  /*a720*/  FMUL.FTZ R62, R53.reuse, R62 ;  /* 0x0000003e353e7220 */ /* 0x040fe20000410000 */
[----:B------:R-:W-:Y:S02]  /*a730*/  HADD2.F32 R56, -RZ, R55.H0_H0 ;  /* 0x20000037ff387230 */ /* 0x000fe40000004100 */
[-C--:B------:R-:W-:Y:S01]  /*a740*/  FFMA.FTZ R67, R53, R60.reuse, -R64 ;  /* 0x0000003c35437223 */ /* 0x080fe20000010840 */
[----:B------:R-:W-:Y:S02]  /*a750*/  HADD2.F32 R52, -RZ, R49.H0_H0 ;  /* 0x20000031ff347230 */ /* 0x000fe40000004100 */
[----:B------:R-:W-:Y:S01]  /*a760*/  FFMA.FTZ R69, R57, R60, R62 ;  /* 0x0000003c39457223 */ /* 0x000fe2000001003e */
[----:B------:R-:W-:-:S02]  /*a770*/  HADD2.F32 R53, -RZ, R111.H0_H0 ;  /* 0x2000006fff357230 */ /* 0x000fc40000004100 */
[-C--:B------:R-:W-:Y:S01]  /*a780*/  FMUL.FTZ R57, R56, R59.reuse ;  /* 0x0000003b38397220 */ /* 0x080fe20000410000 */
[----:B------:R-:W-:Y:S02]  /*a790*/  HADD2.F32 R60, -RZ, R113.H1_H1 ;  /* 0x30000071ff3c7230 */ /* 0x000fe40000004100 */
[C---:B------:R-:W-:Y:S01]  /*a7a0*/  FMUL.FTZ R59, R52.reuse, R59 ;  /* 0x0000003b343b7220 */ /* 0x040fe20000410000 */
[----:B------:R-:W-:Y:S01]  /*a7b0*/  HADD2.F32 R55, -RZ, R55.H1_H1 ;  /* 0x30000037ff377230 */ /* 0x000fe20000004100 */
[----:B------:R-:W-:Y:S01]  /*a7c0*/  LOP3.LUT R46, R63, 0xff0000, R46, 0xf8, !PT ;  /* 0x00ff00003f2e7812 */ /* 0x000fe200078ef82e */
[-C--:B------:R-:W-:Y:S01]  /*a7d0*/  FFMA.FTZ R62, R52, R53.reuse, -R57 ;  /* 0x00000035343e7223 */ /* 0x080fe20000010839 */
[----:B------:R-:W-:Y:S01]  /*a7e0*/  FFMA.FTZ R63, R56, R53, R59 ;  /* 0x00000035383f7223 */ /* 0x000fe2000001003b */
[----:B------:R-:W-:Y:S02]  /*a7f0*/  HADD2.F32 R49, -RZ, R49.H1_H1 ;  /* 0x30000031ff317230 */ /* 0x000fe40000004100 */
[----:B------:R-:W-:Y:S01]  /*a800*/  FMUL.FTZ R56, R55, R60 ;  /* 0x0000003c37387220 */ /* 0x000fe20000410000 */
[----:B------:R-:W-:Y:S01]  /*a810*/  HADD2.F32 R52, -RZ, R111.H1_H1 ;  /* 0x3000006fff347230 */ /* 0x000fe20000004100 */
[----:B------:R-:W-:-:S02]  /*a820*/  F2FP.F16.E4M3.UNPACK_B R59, R112.H1 ;  /* 0x00000070ff3b723e */ /* 0x000fc400030006ff */
[----:B------:R-:W-:Y:S01]  /*a830*/  F2FP.F16.E4M3.UNPACK_B R53, R58.H1 ;  /* 0x0000003aff35723e */ /* 0x000fe200030006ff */
[C---:B------:R-:W-:Y:S01]  /*a840*/  FMUL.FTZ R60, R49.reuse, R60 ;  /* 0x0000003c313c7220 */ /* 0x040fe20000410000 */
[----:B------:R-:W-:Y:S01]  /*a850*/  FFMA.FTZ R65, R49, R52, -R56 ;  /* 0x0000003431417223 */ /* 0x000fe20000010838 */
[----:B------:R-:W-:Y:S01]  /*a860*/  F2FP.F16.E4M3.UNPACK_B R57, R109.H1 ;  /* 0x0000006dff39723e */ /* 0x000fe200030006ff */
[----:B------:R-:W-:Y:S01]  /*a870*/  HADD2.F32 R61, -RZ, R59.H0_H0 ;  /* 0x2000003bff3d7230 */ /* 0x000fe20000004100 */
[----:B------:R-:W-:Y:S01]  /*a880*/  F2FP.F16.E4M3.UNPACK_B R49, R54.H1 ;  /* 0x00000036ff31723e */ /* 0x000fe200030006ff */
[----:B------:R-:W-:Y:S02]  /*a890*/  HADD2.F32 R56, -RZ, R53.H0_H0 ;  /* 0x20000035ff387230 */ /* 0x000fe40000004100 */
[----:B------:R-:W-:Y:S01]  /*a8a0*/  FFMA.FTZ R64, R55, R52, R60 ;  /* 0x0000003437407223 */ /* 0x000fe2000001003c */
[----:B------:R-:W-:Y:S01]  /*a8b0*/  HADD2.F32 R60, -RZ, R59.H1_H1 ;  /* 0x3000003bff3c7230 */ /* 0x000fe20000004100 */
[----:B------:R-:W-:Y:S01]  /*a8c0*/  F2FP.F16.E4M3.UNPACK_B R112, R112 ;  /* 0x00000070ff70723e */ /* 0x000fe200020006ff */
[----:B------:R-:W-:-:S02]  /*a8d0*/  HADD2.F32 R52, -RZ, R49.H0_H0 ;  /* 0x20000031ff347230 */ /* 0x000fc40000004100 */
[-C--:B------:R-:W-:Y:S01]  /*a8e0*/  FMUL.FTZ R59, R56, R61.reuse ;  /* 0x0000003d383b7220 */ /* 0x080fe20000410000 */
[----:B------:R-:W-:Y:S01]  /*a8f0*/  HADD2.F32 R55, -RZ, R57.H0_H0 ;  /* 0x20000039ff377230 */ /* 0x000fe20000004100 */
[----:B------:R-:W-:Y:S01]  /*a900*/  F2FP.F16.E4M3.UNPACK_B R58, R58 ;  /* 0x0000003aff3a723e */ /* 0x000fe200020006ff */
[----:B------:R-:W-:Y:S02]  /*a910*/  HADD2.F32 R53, -RZ, R53.H1_H1 ;  /* 0x30000035ff357230 */ /* 0x000fe40000004100 */
[C---:B------:R-:W-:Y:S01]  /*a920*/  FMUL.FTZ R61, R52.reuse, R61 ;  /* 0x0000003d343d7220 */ /* 0x040fe20000410000 */
[----:B------:R-:W-:Y:S02]  /*a930*/  HADD2.F32 R49, -RZ, R49.H1_H1 ;  /* 0x30000031ff317230 */ /* 0x000fe40000004100 */
[-C--:B------:R-:W-:Y:S01]  /*a940*/  FFMA.FTZ R70, R52, R55.reuse, -R59 ;  /* 0x0000003734467223 */ /* 0x080fe2000001083b */
[----:B------:R-:W-:Y:S02]  /*a950*/  HADD2.F32 R52, -RZ, R57.H1_H1 ;  /* 0x30000039ff347230 */ /* 0x000fe40000004100 */
[----:B------:R-:W-:Y:S01]  /*a960*/  FMUL.FTZ R72, R53, R60 ;  /* 0x0000003c35487220 */ /* 0x000fe20000410000 */
[----:B------:R-:W-:Y:S01]  /*a970*/  F2FP.F16.E4M3.UNPACK_B R54, R54 ;  /* 0x00000036ff36723e */ /* 0x000fe200020006ff */
[C---:B------:R-:W-:Y:S01]  /*a980*/  FMUL.FTZ R60, R49.reuse, R60 ;  /* 0x0000003c313c7220 */ /* 0x040fe20000410000 */
[----:B------:R-:W-:Y:S01]  /*a990*/  FFMA.FTZ R71, R56, R55, R61 ;  /* 0x0000003738477223 */ /* 0x000fe2000001003d */
[----:B------:R-:W-:Y:S01]  /*a9a0*/  FFMA.FTZ R73, R49, R52, -R72 ;  /* 0x0000003431497223 */ /* 0x000fe20000010848 */
[----:B------:R-:W-:-:S02]  /*a9b0*/  HADD2.F32 R55, -RZ, R112.H0_H0 ;  /* 0x20000070ff377230 */ /* 0x000fc40000004100 */
[----:B------:R-:W-:Y:S01]  /*a9c0*/  FFMA.FTZ R72, R53, R52, R60 ;  /* 0x0000003435487223 */ /* 0x000fe2000001003c */
[----:B------:R-:W-:Y:S01]  /*a9d0*/  F2FP.F16.E4M3.UNPACK_B R109, R109 ;  /* 0x0000006dff6d723e */ /* 0x000fe200020006ff */
[----:B------:R-:W-:Y:S01]  /*a9e0*/  HADD2.F32 R52, -RZ, R58.H0_H0 ;  /* 0x2000003aff347230 */ /* 0x000fe20000004100 */
[----:B------:R-:W-:Y:S01]  /*a9f0*/  F2FP.SATFINITE.E4M3.F32.PACK_AB_MERGE_C R70, R73, R70, RZ ;  /* 0x000000464946723e */ /* 0x000fe200048070ff */
[----:B------:R-:W-:Y:S01]  /*aa00*/  HADD2.F32 R49, -RZ, R54.H0_H0 ;  /* 0x20000036ff317230 */ /* 0x000fe20000004100 */
[----:B------:R-:W-:Y:S01]  /*aa10*/  F2FP.SATFINITE.E4M3.F32.PACK_AB_MERGE_C R66, R67, R66, RZ ;  /* 0x000000424342723e */ /* 0x000fe200048070ff */
[----:B------:R-:W-:Y:S02]  /*aa20*/  HADD2.F32 R57, -RZ, R112.H1_H1 ;  /* 0x30000070ff397230 */ /* 0x000fe40000004100 */
[-C--:B------:R-:W-:Y:S01]  /*aa30*/  FMUL.FTZ R56, R52, R55.reuse ;  /* 0x0000003734387220 */ /* 0x080fe20000410000 */
[----:B------:R-:W-:Y:S02]  /*aa40*/  HADD2.F32 R58, -RZ, R58.H1_H1 ;  /* 0x3000003aff3a7230 */ /* 0x000fe40000004100 */
[----:B------:R-:W-:Y:S01]  /*aa50*/  FMUL.FTZ R55, R49, R55 ;  /* 0x0000003731377220 */ /* 0x000fe20000410000 */
[----:B------:R-:W-:Y:S01]  /*aa60*/  HADD2.F32 R54, -RZ, R54.H1_H1 ;  /* 0x30000036ff367230 */ /* 0x000fe20000004100 */
[----:B------:R-:W-:Y:S01]  /*aa70*/  F2FP.SATFINITE.E4M3.F32.PACK_AB_MERGE_C R68, R69, R68, RZ ;  /* 0x000000444544723e */ /* 0x000fe200048070ff */
[----:B------:R-:W-:-:S02]  /*aa80*/  HADD2.F32 R53, -RZ, R109.H0_H0 ;  /* 0x2000006dff357230 */ /* 0x000fc40000004100 */
[-C--:B------:R-:W-:Y:S01]  /*aa90*/  FMUL.FTZ R59, R58, R57.reuse ;  /* 0x000000393a3b7220 */ /* 0x080fe20000410000 */
[----:B------:R-:W-:Y:S02]  /*aaa0*/  HADD2.F32 R109, -RZ, R109.H1_H1 ;  /* 0x3000006dff6d7230 */ /* 0x000fe40000004100 */
[----:B------:R-:W-:Y:S01]  /*aab0*/  FMUL.FTZ R61, R54, R57 ;  /* 0x00000039363d7220 */ /* 0x000fe20000410000 */
[----:B------:R-:W-:Y:S01]  /*aac0*/  F2FP.SATFINITE.E4M3.F32.PACK_AB_MERGE_C R69, R65, R62, R66 ;  /* 0x0000003e4145723e */ /* 0x000fe20004807042 */
[-C--:B------:R-:W-:Y:S01]  /*aad0*/  FFMA.FTZ R57, R49, R53.reuse, -R56 ;  /* 0x0000003531397223 */ /* 0x080fe20000010838 */
[----:B------:R-:W-:Y:S01]  /*aae0*/  FFMA.FTZ R60, R52, R53, R55 ;  /* 0x00000035343c7223 */ /* 0x000fe20000010037 */
[----:B------:R-:W-:Y:S01]  /*aaf0*/  FFMA.FTZ R52, R54, R109, -R59 ;  /* 0x0000006d36347223 */ /* 0x000fe2000001083b */
[----:B------:R-:W-:Y:S01]  /*ab00*/  F2FP.F16.E4M3.UNPACK_B R53, R45 ;  /* 0x0000002dff35723e */ /* 0x000fe200020006ff */
[----:B------:R-:W-:Y:S01]  /*ab10*/  FFMA.FTZ R61, R58, R109, R61 ;  /* 0x0000006d3a3d7223 */ /* 0x000fe2000001003d */
[----:B------:R-:W-:-:S02]  /*ab20*/  F2FP.F16.E4M3.UNPACK_B R56, R46 ;  /* 0x0000002eff38723e */ /* 0x000fc400020006ff */
[----:B------:R-:W-:Y:S01]  /*ab30*/  F2FP.F16.E4M3.UNPACK_B R49, R13 ;  /* 0x0000000dff31723e */ /* 0x000fe200020006ff */
[--C-:B------:R-:W-:Y:S01]  /*ab40*/  HADD2.F32 R54, -RZ, R53.reuse.H0_H0 ;  /* 0x20000035ff367230 */ /* 0x100fe20000004100 */
[----:B------:R-:W-:Y:S01]  /*ab50*/  F2FP.SATFINITE.E4M3.F32.PACK_AB_MERGE_C R58, R72, R71, RZ ;  /* 0x00000047483a723e */ /* 0x000fe200048070ff */
[--C-:B------:R-:W-:Y:S01]  /*ab60*/  HADD2.F32 R59, -RZ, R56.reuse.H0_H0 ;  /* 0x20000038ff3b7230 */ /* 0x100fe20000004100 */
[----:B------:R-:W-:Y:S01]  /*ab70*/  F2FP.F16.E4M3.UNPACK_B R55, R44 ;  /* 0x0000002cff37723e */ /* 0x000fe200020006ff */
[----:B------:R-:W-:Y:S01]  /*ab80*/  HADD2.F32 R53, -RZ, R53.H1_H1 ;  /* 0x30000035ff357230 */ /* 0x000fe20000004100 */
[----:B------:R-:W-:Y:S01]  /*ab90*/  F2FP.SATFINITE.E4M3.F32.PACK_AB_MERGE_C R71, R52, R57, R70 ;  /* 0x000000393447723e */ /* 0x000fe20004807046 */
[----:B------:R-:W-:Y:S01]  /*aba0*/  HADD2.F32 R52, -RZ, R49.H0_H0 ;  /* 0x20000031ff347230 */ /* 0x000fe20000004100 */
[----:B------:R-:W-:Y:S01]  /*abb0*/  F2FP.SATFINITE.E4M3.F32.PACK_AB_MERGE_C R73, R61, R60, R58 ;  /* 0x0000003c3d49723e */ /* 0x000fe2000480703a */
[----:B------:R-:W-:Y:S02]  /*abc0*/  HADD2.F32 R57, -RZ, R55.H0_H0 ;  /* 0x20000037ff397230 */ /* 0x000fe40000004100 */
[----:B------:R-:W-:Y:S01]  /*abd0*/  FMUL.FTZ R61, R54, R59 ;  /* 0x0000003b363d7220 */ /* 0x000fe20000410000 */
[----:B------:R-:W-:-:S02]  /*abe0*/  HADD2.F32 R56, -RZ, R56.H1_H1 ;  /* 0x30000038ff387230 */ /* 0x000fc40000004100 */
[C---:B------:R-:W-:Y:S01]  /*abf0*/  FMUL.FTZ R59, R52.reuse, R59 ;  /* 0x0000003b343b7220 */ /* 0x040fe20000410000 */
[----:B------:R-:W-:Y:S02]  /*ac00*/  HADD2.F32 R49, -RZ, R49.H1_H1 ;  /* 0x30000031ff317230 */ /* 0x000fe40000004100 */
[----:B------:R-:W-:Y:S01]  /*ac10*/  FFMA.FTZ R61, R52, R57, -R61 ;  /* 0x00000039343d7223 */ /* 0x000fe2000001083d */
[----:B------:R-:W-:Y:S01]  /*ac20*/  F2FP.F16.E4M3.UNPACK_B R52, R45.H1 ;  /* 0x0000002dff34723e */ /* 0x000fe200030006ff */
[----:B------:R-:W-:Y:S01]  /*ac30*/  FFMA.FTZ R59, R54, R57, R59 ;  /* 0x00000039363b7223 */ /* 0x000fe2000001003b */
[----:B------:R-:W-:Y:S02]  /*ac40*/  HADD2.F32 R54, -RZ, R55.H1_H1 ;  /* 0x30000037ff367230 */ /* 0x000fe40000004100 */
[-C--:B------:R-:W-:Y:S01]  /*ac50*/  FMUL.FTZ R58, R53, R56.reuse ;  /* 0x00000038353a7220 */ /* 0x080fe20000410000 */
[----:B------:R-:W-:Y:S01]  /*ac60*/  FMUL.FTZ R56, R49, R56 ;  /* 0x0000003831387220 */ /* 0x000fe20000410000 */
[----:B------:R-:W-:-:S02]  /*ac70*/  F2FP.F16.E4M3.UNPACK_B R13, R13.H1 ;  /* 0x0000000dff0d723e */ /* 0x000fc400030006ff */
[----:B------:R-:W-:Y:S01]  /*ac80*/  FFMA.FTZ R60, R49, R54, -R58 ;  /* 0x00000036313c7223 */ /* 0x000fe2000001083a */
[----:B------:R-:W-:Y:S01]  /*ac90*/  F2FP.F16.E4M3.UNPACK_B R49, R46.H1 ;  /* 0x0000002eff31723e */ /* 0x000fe200030006ff */
[----:B------:R-:W-:Y:S01]  /*aca0*/  FFMA.FTZ R62, R53, R54, R56 ;  /* 0x00000036353e7223 */ /* 0x000fe20000010038 */
[--C-:B------:R-:W-:Y:S01]  /*acb0*/  HADD2.F32 R46, -RZ, R52.reuse.H0_H0 ;  /* 0x20000034ff2e7230 */ /* 0x100fe20000004100 */
[----:B------:R-:W-:Y:S01]  /*acc0*/  F2FP.F16.E4M3.UNPACK_B R44, R44.H1 ;  /* 0x0000002cff2c723e */ /* 0x000fe200030006ff */
[----:B------:R-:W-:Y:S01]  /*acd0*/  HADD2.F32 R45, -RZ, R13.H0_H0 ;  /* 0x2000000dff2d7230 */ /* 0x000fe20000004100 */
[----:B------:R-:W-:Y:S01]  /*ace0*/  F2FP.SATFINITE.E4M3.F32.PACK_AB_MERGE_C R72, R64, R63, R68 ;  /* 0x0000003f4048723e */ /* 0x000fe20004807044 */
[--C-:B------:R-:W-:Y:S01]  /*acf0*/  HADD2.F32 R53, -RZ, R49.reuse.H0_H0 ;  /* 0x20000031ff357230 */ /* 0x100fe20000004100 */
[----:B------:R-:W-:Y:S01]  /*ad00*/  F2FP.F16.E4M3.UNPACK_B R55, R14 ;  /* 0x0000000eff37723e */ /* 0x000fe200020006ff */
[----:B------:R-:W-:Y:S02]  /*ad10*/  HADD2.F32 R52, -RZ, R52.H1_H1 ;  /* 0x30000034ff347230 */ /* 0x000fe40000004100 */
[----:B------:R-:W-:-:S02]  /*ad20*/  HADD2.F32 R54, -RZ, R49.H1_H1 ;  /* 0x30000031ff367230 */ /* 0x000fc40000004100 */
[-C--:B------:R-:W-:Y:S01]  /*ad30*/  FMUL.FTZ R56, R46, R53.reuse ;  /* 0x000000352e387220 */ /* 0x080fe20000410000 */
[--C-:B------:R-:W-:Y:S02]  /*ad40*/  HADD2.F32 R49, -RZ, R44.reuse.H0_H0 ;  /* 0x2000002cff317230 */ /* 0x100fe40000004100 */
[C---:B------:R-:W-:Y:S01]  /*ad50*/  FMUL.FTZ R53, R45.reuse, R53 ;  /* 0x000000352d357220 */ /* 0x040fe20000410000 */
[----:B------:R-:W-:Y:S02]  /*ad60*/  HADD2.F32 R13, -RZ, R13.H1_H1 ;  /* 0x3000000dff0d7230 */ /* 0x000fe40000004100 */
[-C--:B------:R-:W-:Y:S01]  /*ad70*/  FMUL.FTZ R58, R52, R54.reuse ;  /* 0x00000036343a7220 */ /* 0x080fe20000410000 */
[----:B------:R-:W-:Y:S02]  /*ad80*/  HADD2.F32 R44, -RZ, R44.H1_H1 ;  /* 0x3000002cff2c7230 */ /* 0x000fe40000004100 */
[----:B------:R-:W-:Y:S01]  /*ad90*/  FFMA.FTZ R64, R46, R49, R53 ;  /* 0x000000312e407223 */ /* 0x000fe20000010035 */
[----:B------:R-:W-:Y:S01]  /*ada0*/  F2FP.F16.E4M3.UNPACK_B R46, R47 ;  /* 0x0000002fff2e723e */ /* 0x000fe200020006ff */
[----:B------:R-:W-:Y:S01]  /*adb0*/  FFMA.FTZ R63, R45, R49, -R56 ;  /* 0x000000312d3f7223 */ /* 0x000fe20000010838 */
[C---:B------:R-:W-:Y:S01]  /*adc0*/  FMUL.FTZ R45, R13.reuse, R54 ;  /* 0x000000360d2d7220 */ /* 0x040fe20000410000 */
[----:B------:R-:W-:Y:S01]  /*add0*/  FFMA.FTZ R66, R13, R44, -R58 ;  /* 0x0000002c0d427223 */ /* 0x000fe2000001083a */
[-C--:B------:R-:W-:Y:S01]  /*ade0*/  F2FP.F16.E4M3.UNPACK_B R13, R15.reuse ;  /* 0x0000000fff0d723e */ /* 0x080fe200020006ff */
[----:B------:R-:W-:Y:S01]  /*adf0*/  HADD2.F32 R49, -RZ, R46.H0_H0 ;  /* 0x2000002eff317230 */ /* 0x000fe20000004100 */
[----:B------:R-:W-:Y:S01]  /*ae00*/  F2FP.F16.E4M3.UNPACK_B R56, R14.H1 ;  /* 0x0000000eff38723e */ /* 0x000fe200030006ff */
[----:B------:R-:W-:Y:S01]  /*ae10*/  HADD2.F32 R57, -RZ, R55.H0_H0 ;  /* 0x20000037ff397230 */ /* 0x000fe20000004100 */
[----:B------:R-:W-:Y:S01]  /*ae20*/  F2FP.F16.E4M3.UNPACK_B R15, R15.H1 ;  /* 0x0000000fff0f723e */ /* 0x000fe200030006ff */
[----:B------:R-:W-:Y:S01]  /*ae30*/  FFMA.FTZ R65, R52, R44, R45 ;  /* 0x0000002c34417223 */ /* 0x000fe2000001002d */
[----:B------:R-:W-:Y:S01]  /*ae40*/  F2FP.F16.E4M3.UNPACK_B R47, R47.H1 ;  /* 0x0000002fff2f723e */ /* 0x000fe200030006ff */
[----:B------:R-:W-:Y:S01]  /*ae50*/  HADD2.F32 R44, -RZ, R13.H0_H0 ;  /* 0x2000000dff2c7230 */ /* 0x000fe20000004100 */
[-C--:B------:R-:W-:Y:S01]  /*ae60*/  F2FP.F16.E4M3.UNPACK_B R14, R12.reuse ;  /* 0x0000000cff0e723e */ /* 0x080fe200020006ff */
[----:B------:R-:W-:Y:S01]  /*ae70*/  HADD2.F32 R45, -RZ, R15.H0_H0 ;  /* 0x2000000fff2d7230 */ /* 0x000fe20000004100 */
[----:B------:R-:W-:Y:S01]  /*ae80*/  F2FP.F16.E4M3.UNPACK_B R52, R12.H1 ;  /* 0x0000000cff34723e */ /* 0x000fe200030006ff */
[----:B------:R-:W-:-:S02]  /*ae90*/  HADD2.F32 R12, -RZ, R47.H0_H0 ;  /* 0x2000002fff0c7230 */ /* 0x000fc40000004100 */
[-C--:B------:R-:W-:Y:S01]  /*aea0*/  FMUL.FTZ R67, R49, R57.reuse ;  /* 0x0000003931437220 */ /* 0x080fe20000410000 */
[----:B------:R-:W-:Y:S02]  /*aeb0*/  HADD2.F32 R58, -RZ, R56.H0_H0 ;  /* 0x20000038ff3a7230 */ /* 0x000fe40000004100 */
[----:B------:R-:W-:Y:S01]  /*aec0*/  FMUL.FTZ R68, R44, R57 ;  /* 0x000000392c447220 */ /* 0x000fe20000410000 */
[----:B------:R-:W-:Y:S01]  /*aed0*/  HADD2.F32 R53, -RZ, R14.H0_H0 ;  /* 0x2000000eff357230 */ /* 0x000fe20000004100 */
[----:B------:R-:W-:Y:S01]  /*aee0*/  F2FP.SATFINITE.E4M3.F32.PACK_AB_MERGE_C R63, R66, R63, RZ ;  /* 0x0000003f423f723e */ /* 0x000fe200048070ff */
[----:B------:R-:W-:Y:S02]  /*aef0*/  HADD2.F32 R47, -RZ, R47.H1_H1 ;  /* 0x3000002fff2f7230 */ /* 0x000fe40000004100 */
[----:B------:R-:W-:Y:S01]  /*af00*/  FMUL.FTZ R57, R45, R58 ;  /* 0x0000003a2d397220 */ /* 0x000fe20000410000 */
[----:B------:R-:W-:Y:S02]  /*af10*/  HADD2.F32 R56, -RZ, R56.H1_H1 ;  /* 0x30000038ff387230 */ /* 0x000fe40000004100 */
[----:B------:R-:W-:Y:S01]  /*af20*/  FFMA.FTZ R67, R44, R53, -R67 ;  /* 0x000000352c437223 */ /* 0x000fe20000010843 */
[----:B------:R-:W-:-:S02]  /*af30*/  HADD2.F32 R15, -RZ, R15.H1_H1 ;  /* 0x3000000fff0f7230 */ /* 0x000fc40000004100 */
[C---:B------:R-:W-:Y:S01]  /*af40*/  FMUL.FTZ R70, R12.reuse, R58 ;  /* 0x0000003a0c467220 */ /* 0x040fe20000410000 */
[----:B------:R-:W-:Y:S02]  /*af50*/  HADD2.F32 R54, -RZ, R52.H0_H0 ;  /* 0x20000034ff367230 */ /* 0x000fe40000004100 */
[-C--:B------:R-:W-:Y:S01]  /*af60*/  FMUL.FTZ R44, R47, R56.reuse ;  /* 0x000000382f2c7220 */ /* 0x080fe20000410000 */
[----:B------:R-:W-:Y:S02]  /*af70*/  HADD2.F32 R46, -RZ, R46.H1_H1 ;  /* 0x3000002eff2e7230 */ /* 0x000fe40000004100 */
[----:B------:R-:W-:Y:S01]  /*af80*/  FMUL.FTZ R56, R15, R56 ;  /* 0x000000380f387220 */ /* 0x000fe20000410000 */
[----:B------:R-:W-:Y:S02]  /*af90*/  HADD2.F32 R55, -RZ, R55.H1_H1 ;  /* 0x30000037ff377230 */ /* 0x000fe40000004100 */
[----:B------:R-:W-:Y:S01]  /*afa0*/  FFMA.FTZ R57, R12, R54, R57 ;  /* 0x000000360c397223 */ /* 0x000fe20000010039 */
[----:B------:R-:W-:-:S02]  /*afb0*/  HADD2.F32 R52, -RZ, R52.H1_H1 ;  /* 0x30000034ff347230 */ /* 0x000fc40000004100 */
[----:B------:R-:W-:Y:S01]  /*afc0*/  FFMA.FTZ R70, R45, R54, -R70 ;  /* 0x000000362d467223 */ /* 0x000fe20000010846 */
[----:B------:R-:W-:Y:S02]  /*afd0*/  HADD2.F32 R13, -RZ, R13.H1_H1 ;  /* 0x3000000dff0d7230 */ /* 0x000fe40000004100 */
[CC--:B------:R-:W-:Y:S01]  /*afe0*/  FMUL.FTZ R12, R46.reuse, R55.reuse ;  /* 0x000000372e0c7220 */ /* 0x0c0fe20000410000 */
[----:B------:R-:W-:Y:S02]  /*aff0*/  HADD2.F32 R14, -RZ, R14.H1_H1 ;  /* 0x3000000eff0e7230 */ /* 0x000fe40000004100 */
[-C--:B------:R-:W-:Y:S01]  /*b000*/  FFMA.FTZ R15, R15, R52.reuse, -R44 ;  /* 0x000000340f0f7223 */ /* 0x080fe2000001082c */
[----:B------:R-:W-:Y:S01]  /*b010*/  FFMA.FTZ R56, R47, R52, R56 ;  /* 0x000000342f387223 */ /* 0x000fe20000010038 */
[----:B------:R-:W-:Y:S01]  /*b020*/  FMUL.FTZ R55, R13, R55 ;  /* 0x000000370d377220 */ /* 0x000fe20000410000 */
[----:B------:R-:W-:Y:S01]  /*b030*/  FFMA.FTZ R68, R49, R53, R68 ;  /* 0x0000003531447223 */ /* 0x000fe20000010044 */
[----:B------:R-:W-:Y:S01]  /*b040*/  FFMA.FTZ R12, R13, R14, -R12 ;  /* 0x0000000e0d0c7223 */ /* 0x000fe2000001080c */
[----:B------:R-:W-:Y:S01]  /*b050*/  F2FP.SATFINITE.E4M3.F32.PACK_AB_MERGE_C R15, R15, R70, RZ ;  /* 0x000000460f0f723e */ /* 0x000fe200048070ff */
[----:B------:R-:W-:Y:S01]  /*b060*/  FFMA.FTZ R55, R46, R14, R55 ;  /* 0x0000000e2e377223 */ /* 0x000fe20000010037 */
[----:B------:R-:W-:Y:S01]  /*b070*/  F2FP.SATFINITE.E4M3.F32.PACK_AB_MERGE_C R64, R65, R64, RZ ;  /* 0x000000404140723e */ /* 0x000fe200048070ff */
[----:B------:R-:W-:Y:S01]  /*b080*/  IMAD.MOV.U32 R44, RZ, RZ, R72 ;  /* 0x000000ffff2c7224 */ /* 0x000fe200078e0048 */
[----:B------:R-:W-:Y:S01]  /*b090*/  F2FP.SATFINITE.E4M3.F32.PACK_AB_MERGE_C R56, R56, R57, RZ ;  /* 0x000000393838723e */ /* 0x000fe200048070ff */
[----:B------:R-:W-:Y:S01]  /*b0a0*/  IMAD.MOV.U32 R14, RZ, RZ, R71 ;  /* 0x000000ffff0e7224 */ /* 0x000fe200078e0047 */
[----:B------:R-:W-:Y:S01]  /*b0b0*/  F2FP.SATFINITE.E4M3.F32.PACK_AB_MERGE_C R15, R12, R67, R15 ;  /* 0x000000430c0f723e */ /* 0x000fe2000480700f */
[----:B------:R-:W-:Y:S01]  /*b0c0*/  IMAD.MOV.U32 R46, RZ, RZ, R73 ;  /* 0x000000ffff2e7224 */ /* 0x000fe200078e0049 */
[----:B------:R-:W-:-:S02]  /*b0d0*/  F2FP.SATFINITE.E4M3.F32.PACK_AB_MERGE_C R13, R60, R61, R63 ;  /* 0x0000003d3c0d723e */ /* 0x000fc4000480703f */
[----:B------:R-:W-:Y:S02]  /*b0e0*/  F2FP.SATFINITE.E4M3.F32.PACK_AB_MERGE_C R45, R62, R59, R64 ;  /* 0x0000003b3e2d723e */ /* 0x000fe40004807040 */
[----:B------:R-:W-:Y:S02]  /*b0f0*/  F2FP.SATFINITE.E4M3.F32.PACK_AB_MERGE_C R47, R55, R68, R56 ;  /* 0x00000044372f723e */ /* 0x000fe40004807038 */
[----:B------:R-:W-:-:S07]  /*b100*/  MOV R12, R69 ;  /* 0x00000045000c7202 */ /* 0x000fce0000000f00 */
.L_x_569:
[----:B------:R-:W-:Y:S05]  /*b110*/  BSYNC B1 ;  /* 0x0000000000017941 */ /* 0x000fea0003800000 */
.L_x_568:
[----:B0-----:R0:W-:Y:S01]  /*b120*/  ST.E.128 desc[UR36][R50.64], R12 ;  /* 0x0000000c32007985 */ /* 0x0011e2000c101d24 */
[----:B------:R-:W-:-:S13]  /*b130*/  ISETP.GE.AND P2, PT, R11, R114, PT ;  /* 0x000000720b00720c */ /* 0x000fda0003f46270 */
[----:B------:R-:W-:Y:S05]  /*b140*/  @P2 BRA `(.L_x_542) ;  /* 0x0000000400b82947 */ /* 0x000fea0003800000 */
[----:B------:R-:W-:-:S04]  /*b150*/  IADD3 R106, P2, R11, R106, RZ ;  /* 0x0000006a0b6a7210 */ /* 0x000fc80007f5e0ff */
[----:B------:R-:W-:-:S05]  /*b160*/  LEA.HI.X.SX32 R107, R11, R48, 0x1, P2 ;  /* 0x000000300b6b7211 */ /* 0x000fca00010f0eff */
[----:B----4-:R4:W-:Y:S01]  /*b170*/  ST.E.128 desc[UR36][R106.64], R44 ;  /* 0x0000002c6a007985 */ /* 0x0109e2000c101d24 */
[----:B------:R-:W-:Y:S05]  /*b180*/  BRA `(.L_x_542) ;  /* 0x0000000400a87947 */ /* 0x000fea0003800000 */
.L_x_501:
[----:B------:R-:W-:-:S06]  /*b190*/  UISETP.NE.AND UP0, UPT, UR60, 0x3, UPT ;  /* 0x000000033c00788c */ /* 0x000fcc000bf05270 */
[----:B------:R-:W-:-:S13]  /*b1a0*/  PLOP3.LUT P5, PT, PT, PT, UP0, 0x80, 0x0 ;  /* 0x000000000000781c */ /* 0x000fda0003faf008 */
[----:B------:R-:W-:Y:S05]  /*b1b0*/  @!P5 BRA `(.L_x_570) ;  /* 0x000000000004d947 */ /* 0x000fea0003800000 */
[----:B------:R-:W-:Y:S01]  /*b1c0*/  BPT.TRAP 0x1 ;  /* 0x000000040000795c */ /* 0x000fe20000300000 */
.L_x_570:
[----:B------:R-:W-:Y:S01]  /*b1d0*/  LEA R80, R216, R23, 0x3 ;  /* 0x00000017d8507211 */ /* 0x000fe200078e18ff */
[----:B------:R-:W-:Y:S01]  /*b1e0*/  BSSY B1, `(.L_x_571) ;  /* 0x0000005000017945 */ /* 0x000fe20003800000 */
[----:B------:R-:W-:Y:S02]  /*b1f0*/  SHF.L.U32 R103, R224, 0x1f, RZ ;  /* 0x0000001fe0677819 */ /* 0x000fe400000006ff */
[----:B------:R-:W-:Y:S02]  /*b200*/  SHF.R.S32.HI R100, RZ, 0x1f, R99 ;  /* 0x0000001fff647819 */ /* 0x000fe40000011463 */
[----:B------:R-:W0:Y:S02]  /*b210*/  SYNCS.PHASECHK.TRANS64.TRYWAIT P2, [R80+URZ+0x38890], R103 ;  /* 0x03889067500075a7 */ /* 0x000e24000804017f */
[----:B0-----:R-:W-:Y:S05]  /*b220*/  @!P2 BRA `(.L_x_572) ;  /* 0x000001b400e0a947 */ /* 0x001fea0003800000 */
.L_x_860:
[----:B------:R-:W-:Y:S05]  /*b230*/  BSYNC B1 ;  /* 0x0000000000017941 */ /* 0x000fea0003800000 */
.L_x_571:
[----:B------:R-:W-:Y:S01]  /*b240*/  ULDC.64 UR4, c[0x0][0x300] ;  /* 0x0000c00000047ab9 */ /* 0x000fe20000000a00 */
[----:B-----5:R-:W-:Y:S01]  /*b250*/  SHF.R.S32.HI R101, RZ, 0x1f, R98 ;  /* 0x0000001fff657819 */ /* 0x020fe20000011462 */
[----:B------:R-:W-:Y:S01]  /*b260*/  IMAD R14, R100, UR4, RZ ;  /* 0x00000004640e7c24 */ /* 0x000fe2000f8e02ff */
[----:B------:R-:W-:Y:S01]  /*b270*/  ULDC.64 UR6, c[0x0][0x2e8] ;  /* 0x0000ba0000067ab9 */ /* 0x000fe20000000a00 */
[----:B------:R-:W-:-:S04]  /*b280*/  IMAD.WIDE.U32 R12, R99, UR4, RZ ;  /* 0x00000004630c7c25 */ /* 0x000fc8000f8e00ff */
[----:B------:R-:W-:Y:S01]  /*b290*/  IMAD R11, R99, UR5, R14 ;  /* 0x00000005630b7c24 */ /* 0x000fe2000f8e020e */
[----:B------:R-:W-:Y:S01]  /*b2a0*/  ULDC.64 UR4, c[0x0][0x310] ;  /* 0x0000c40000047ab9 */ /* 0x000fe20000000a00 */
[----:B------:R-:W-:Y:S02]  /*b2b0*/  IMAD R102, R26, -0x80, R2 ;  /* 0xffffff801a667824 */ /* 0x000fe400078e0202 */
[----:B------:R-:W-:Y:S02]  /*b2c0*/  IMAD R15, R101, UR4, RZ ;  /* 0x00000004650f7c24 */ /* 0x000fe4000f8e02ff */
[----:B------:R-:W-:Y:S01]  /*b2d0*/  IMAD.IADD R13, R13, 0x1, R11 ;  /* 0x000000010d0d7824 */ /* 0x000fe200078e020b */
[----:B------:R-:W-:Y:S01]  /*b2e0*/  VIMNMX R102, R102, 0x80, PT ;  /* 0x0000008066667848 */ /* 0x000fe20003fe0100 */
        /* <DEDUP_REMOVED lines=8> */
[----:B------:R-:W-:Y:S01]  /*b370*/  IADD3 R45, P2, R12, UR6, RZ ;  /* 0x000000060c2d7c10 */ /* 0x000fe2000ff5e0ff */
[----:B------:R-:W-:-:S03]  /*b380*/  IMAD.IADD R47, R102, 0x1, -R219 ;  /* 0x00000001662f7824 */ /* 0x000fc600078e0adb */
[----:B------:R-:W-:Y:S02]  /*b390*/  IADD3.X R46, R13, UR7, R11, P2, !PT ;  /* 0x000000070d2e7c10 */ /* 0x000fe400097fe40b */
[----:B------:R-:W-:Y:S01]  /*b3a0*/  ISETP.GE.AND P2, PT, R47, 0x1, PT ;  /* 0x000000012f00780c */ /* 0x000fe20003f46270 */
[----:B------:R-:W-:-:S12]  /*b3b0*/  BRA.DIV UR4, `(.L_x_573) ;  /* 0x000001b604907947 */ /* 0x000fd8000b800000 */
[----:B------:R1:W2:Y:S04]  /*b3c0*/  SHFL.IDX PT, R44, R46, RZ, 0x181f ;  /* 0x00181fff2e2c7589 */ /* 0x0002a800000e0000 */
[----:B------:R1:W3:Y:S02]  /*b3d0*/  SHFL.IDX PT, R14, R45, RZ, 0x181f ;  /* 0x00181fff2d0e7589 */ /* 0x0002e400000e0000 */
.L_x_864:
[----:B------:R-:W-:Y:S04]  /*b3e0*/  BSSY B1, `(.L_x_574) ;  /* 0x000000d000017945 */ /* 0x000fe80003800000 */
[----:B------:R-:W-:Y:S05]  /*b3f0*/  @!P2 BRA `(.L_x_575) ;  /* 0x00000000002ca947 */ /* 0x000fea0003800000 */
[----:B------:R-:W-:Y:S02]  /*b400*/  ULDC UR4, c[0x0][0x2f4] ;  /* 0x0000bd0000047ab9 */ /* 0x000fe40000000800 */
[----:B------:R-:W-:-:S13]  /*b410*/  ISETP.GE.AND P2, PT, R16, UR4, PT ;  /* 0x0000000410007c0c */ /* 0x000fda000bf46270 */
[----:B---3--:R-:W-:-:S04]  /*b420*/  @!P2 IADD3 R48, P3, R16, R14, RZ ;  /* 0x0000000e1030a210 */ /* 0x008fc80007f7e0ff */
[----:B--2---:R-:W-:Y:S02]  /*b430*/  @!P2 IADD3.X R49, R44, R17, RZ, P3, !PT ;  /* 0x000000112c31a210 */ /* 0x004fe40001ffe4ff */
[----:B------:R-:W-:-:S13]  /*b440*/  ISETP.GE.AND P3, PT, R22, UR4, PT ;  /* 0x0000000416007c0c */ /* 0x000fda000bf66270 */
[----:B------:R-:W-:Y:S02]  /*b450*/  @!P3 IADD3 R50, P4, R22, R14, RZ ;  /* 0x0000000e1632b210 */ /* 0x000fe40007f9e0ff */
[----:B------:R-:W2:Y:S03]  /*b460*/  @!P2 LDS.128 R12, [R92+0x28400] ;  /* 0x028400005c0ca984 */ /* 0x000ea60000000c00 */
[----:B------:R-:W-:Y:S01]  /*b470*/  @!P3 IMAD.X R51, R44, 0x1, R217, P4 ;  /* 0x000000012c33b824 */ /* 0x000fe200020e06d9 */
[----:B--2---:R-:W-:Y:S04]  /*b480*/  @!P2 ST.E.128 desc[UR36][R48.64], R12 ;  /* 0x0000000c3000a985 */ /* 0x004fe8000c101d24 */
[----:B------:R-:W2:Y:S04]  /*b490*/  @!P3 LDS.128 R12, [R92+0x2c400] ;  /* 0x02c400005c0cb984 */ /* 0x000ea80000000c00 */
[----:B--2---:R4:W-:Y:S02]  /*b4a0*/  @!P3 ST.E.128 desc[UR36][R50.64], R12 ;  /* 0x0000000c3200b985 */ /* 0x0049e4000c101d24 */
.L_x_575:
[----:B------:R-:W-:Y:S05]  /*b4b0*/  BSYNC B1 ;  /* 0x0000000000017941 */ /* 0x000fea0003800000 */
.L_x_574:
[----:B------:R-:W-:-:S03]  /*b4c0*/  UMOV UR4, 0xffffffff ;  /* 0xffffffff00047882 */ /* 0x000fc60000000000 */
[----:B------:R-:W-:Y:S05]  /*b4d0*/  BRA.DIV UR4, `(.L_x_576) ;  /* 0x000001b604907947 */ /* 0x000fea000b800000 */
[----:B--2---:R2:W0:Y:S04]  /*b4e0*/  SHFL.IDX PT, R44, R46, 0x1, 0x181f ;  /* 0x00381f002e2c7f89 */ /* 0x00442800000e0000 */
[----:B---34-:R2:W3:Y:S02]  /*b4f0*/  SHFL.IDX PT, R14, R45, 0x1, 0x181f ;  /* 0x00381f002d0e7f89 */ /* 0x0184e400000e0000 */
.L_x_868:
[----:B------:R-:W-:Y:S01]  /*b500*/  ISETP.GE.AND P2, PT, R47, 0x21, PT ;  /* 0x000000212f00780c */ /* 0x000fe20003f46270 */
[----:B------:R-:W-:-:S12]  /*b510*/  BSSY B1, `(.L_x_577) ;  /* 0x000000d000017945 */ /* 0x000fd80003800000 */
[----:B------:R-:W-:Y:S05]  /*b520*/  @!P2 BRA `(.L_x_578) ;  /* 0x00000000002ca947 */ /* 0x000fea0003800000 */
[----:B------:R-:W-:Y:S02]  /*b530*/  ULDC UR4, c[0x0][0x2f4] ;  /* 0x0000bd0000047ab9 */ /* 0x000fe40000000800 */
[----:B------:R-:W-:-:S13]  /*b540*/  ISETP.GE.AND P2, PT, R16, UR4, PT ;  /* 0x0000000410007c0c */ /* 0x000fda000bf46270 */
[----:B---3--:R-:W-:-:S05]  /*b550*/  @!P2 IADD3 R48, P3, R16, R14, RZ ;  /* 0x0000000e1030a210 */ /* 0x008fca0007f7e0ff */
[----:B0-----:R-:W-:Y:S01]  /*b560*/  @!P2 IMAD.X R49, R44, 0x1, R17, P3 ;  /* 0x000000012c31a824 */ /* 0x001fe200018e0611 */
[----:B------:R-:W-:-:S13]  /*b570*/  ISETP.GE.AND P3, PT, R22, UR4, PT ;  /* 0x0000000416007c0c */ /* 0x000fda000bf66270 */
[----:B------:R-:W-:Y:S02]  /*b580*/  @!P3 IADD3 R50, P4, R22, R14, RZ ;  /* 0x0000000e1632b210 */ /* 0x000fe40007f9e0ff */
[----:B------:R-:W0:Y:S03]  /*b590*/  @!P2 LDS.128 R12, [R92+0x29400] ;  /* 0x029400005c0ca984 */ /* 0x000e260000000c00 */
[----:B------:R-:W-:Y:S01]  /*b5a0*/  @!P3 IMAD.X R51, R44, 0x1, R217, P4 ;  /* 0x000000012c33b824 */ /* 0x000fe200020e06d9 */
[----:B0-----:R-:W-:Y:S04]  /*b5b0*/  @!P2 ST.E.128 desc[UR36][R48.64], R12 ;  /* 0x0000000c3000a985 */ /* 0x001fe8000c101d24 */
[----:B------:R-:W0:Y:S04]  /*b5c0*/  @!P3 LDS.128 R12, [R92+0x2d400] ;  /* 0x02d400005c0cb984 */ /* 0x000e280000000c00 */
[----:B0-----:R4:W-:Y:S02]  /*b5d0*/  @!P3 ST.E.128 desc[UR36][R50.64], R12 ;  /* 0x0000000c3200b985 */ /* 0x0019e4000c101d24 */
.L_x_578:
[----:B------:R-:W-:Y:S05]  /*b5e0*/  BSYNC B1 ;  /* 0x0000000000017941 */ /* 0x000fea0003800000 */
.L_x_577:
[----:B------:R-:W-:-:S03]  /*b5f0*/  UMOV UR4, 0xffffffff ;  /* 0xffffffff00047882 */ /* 0x000fc60000000000 */
[----:B------:R-:W-:Y:S05]  /*b600*/  BRA.DIV UR4, `(.L_x_579) ;  /* 0x000001b6048c7947 */ /* 0x000fea000b800000 */
[----:B0-----:R0:W0:Y:S04]  /*b610*/  SHFL.IDX PT, R44, R46, 0x2, 0x181f ;  /* 0x00581f002e2c7f89 */ /* 0x00102800000e0000 */
[----:B---34-:R3:W4:Y:S02]  /*b620*/  SHFL.IDX PT, R14, R45, 0x2, 0x181f ;  /* 0x00581f002d0e7f89 */ /* 0x01872400000e0000 */
.L_x_872:
[----:B------:R-:W-:Y:S01]  /*b630*/  ISETP.GE.AND P2, PT, R47, 0x41, PT ;  /* 0x000000412f00780c */ /* 0x000fe20003f46270 */
[----:B------:R-:W-:-:S12]  /*b640*/  BSSY B1, `(.L_x_580) ;  /* 0x000000d000017945 */ /* 0x000fd80003800000 */
[----:B------:R-:W-:Y:S05]  /*b650*/  @!P2 BRA `(.L_x_581) ;  /* 0x00000000002ca947 */ /* 0x000fea0003800000 */
[----:B------:R-:W-:Y:S02]  /*b660*/  ULDC UR4, c[0x0][0x2f4] ;  /* 0x0000bd0000047ab9 */ /* 0x000fe40000000800 */
[----:B------:R-:W-:-:S13]  /*b670*/  ISETP.GE.AND P2, PT, R16, UR4, PT ;  /* 0x0000000410007c0c */ /* 0x000fda000bf46270 */
[----:B----4-:R-:W-:-:S04]  /*b680*/  @!P2 IADD3 R48, P3, R16, R14, RZ ;  /* 0x0000000e1030a210 */ /* 0x010fc80007f7e0ff */
[----:B0-----:R-:W-:Y:S02]  /*b690*/  @!P2 IADD3.X R49, R44, R17, RZ, P3, !PT ;  /* 0x000000112c31a210 */ /* 0x001fe40001ffe4ff */
[----:B------:R-:W-:-:S13]  /*b6a0*/  ISETP.GE.AND P3, PT, R22, UR4, PT ;  /* 0x0000000416007c0c */ /* 0x000fda000bf66270 */
[----:B------:R-:W-:Y:S02]  /*b6b0*/  @!P3 IADD3 R50, P4, R22, R14, RZ ;  /* 0x0000000e1632b210 */ /* 0x000fe40007f9e0ff */
[----:B------:R-:W0:Y:S03]  /*b6c0*/  @!P2 LDS.128 R12, [R92+0x2a400] ;  /* 0x02a400005c0ca984 */ /* 0x000e260000000c00 */
[----:B------:R-:W-:Y:S01]  /*b6d0*/  @!P3 IMAD.X R51, R44, 0x1, R217, P4 ;  /* 0x000000012c33b824 */ /* 0x000fe200020e06d9 */
[----:B0-----:R-:W-:Y:S04]  /*b6e0*/  @!P2 ST.E.128 desc[UR36][R48.64], R12 ;  /* 0x0000000c3000a985 */ /* 0x001fe8000c101d24 */
[----:B------:R-:W0:Y:S04]  /*b6f0*/  @!P3 LDS.128 R12, [R92+0x2e400] ;  /* 0x02e400005c0cb984 */ /* 0x000e280000000c00 */
[----:B0-----:R0:W-:Y:S02]  /*b700*/  @!P3 ST.E.128 desc[UR36][R50.64], R12 ;  /* 0x0000000c3200b985 */ /* 0x0011e4000c101d24 */
.L_x_581:
[----:B------:R-:W-:Y:S05]  /*b710*/  BSYNC B1 ;  /* 0x0000000000017941 */ /* 0x000fea0003800000 */
.L_x_580:
[----:B------:R-:W-:-:S03]  /*b720*/  UMOV UR4, 0xffffffff ;  /* 0xffffffff00047882 */ /* 0x000fc60000000000 */
[----:B------:R-:W-:Y:S05]  /*b730*/  BRA.DIV UR4, `(.L_x_582) ;  /* 0x000001b604887947 */ /* 0x000fea000b800000 */
[----:B0-----:R0:W0:Y:S04]  /*b740*/  SHFL.IDX PT, R44, R46, 0x3, 0x181f ;  /* 0x00781f002e2c7f89 */ /* 0x00102800000e0000 */
[----:B----4-:R4:W0:Y:S02]  /*b750*/  SHFL.IDX PT, R14, R45, 0x3, 0x181f ;  /* 0x00781f002d0e7f89 */ /* 0x01082400000e0000 */
.L_x_876:
[----:B------:R-:W-:-:S13]  /*b760*/  ISETP.GE.AND P2, PT, R47, 0x61, PT ;  /* 0x000000612f00780c */ /* 0x000fda0003f46270 */
[----:B------:R-:W-:Y:S05]  /*b770*/  @!P2 BRA `(.L_x_542) ;  /* 0x00000000002ca947 */ /* 0x000fea0003800000 */
[----:B------:R-:W-:Y:S02]  /*b780*/  ULDC UR4, c[0x0][0x2f4] ;  /* 0x0000bd0000047ab9 */ /* 0x000fe40000000800 */
[----:B------:R-:W-:-:S13]  /*b790*/  ISETP.GE.AND P2, PT, R16, UR4, PT ;  /* 0x0000000410007c0c */ /* 0x000fda000bf46270 */
[----:B012---:R-:W-:-:S05]  /*b7a0*/  @!P2 IADD3 R46, P3, R16, R14, RZ ;  /* 0x0000000e102ea210 */ /* 0x007fca0007f7e0ff */
[----:B------:R-:W-:Y:S01]  /*b7b0*/  @!P2 IMAD.X R47, R44, 0x1, R17, P3 ;  /* 0x000000012c2fa824 */ /* 0x000fe200018e0611 */
[----:B------:R-:W-:-:S13]  /*b7c0*/  ISETP.GE.AND P3, PT, R22, UR4, PT ;  /* 0x0000000416007c0c */ /* 0x000fda000bf66270 */
[----:B------:R-:W-:Y:S02]  /*b7d0*/  @!P3 IADD3 R48, P4, R22, R14, RZ ;  /* 0x0000000e1630b210 */ /* 0x000fe40007f9e0ff */
[----:B------:R-:W0:Y:S03]  /*b7e0*/  @!P2 LDS.128 R12, [R92+0x2b400] ;  /* 0x02b400005c0ca984 */ /* 0x000e260000000c00 */
[----:B------:R-:W-:Y:S01]  /*b7f0*/  @!P3 IMAD.X R49, R44, 0x1, R217, P4 ;  /* 0x000000012c31b824 */ /* 0x000fe200020e06d9 */
[----:B0-----:R-:W-:Y:S04]  /*b800*/  @!P2 ST.E.128 desc[UR36][R46.64], R12 ;  /* 0x0000000c2e00a985 */ /* 0x001fe8000c101d24 */
[----:B------:R-:W0:Y:S04]  /*b810*/  @!P3 LDS.128 R12, [R92+0x2f400] ;  /* 0x02f400005c0cb984 */ /* 0x000e280000000c00 */
[----:B0-----:R0:W-:Y:S02]  /*b820*/  @!P3 ST.E.128 desc[UR36][R48.64], R12 ;  /* 0x0000000c3000b985 */ /* 0x0011e4000c101d24 */
.L_x_542:
[----:B------:R-:W-:Y:S05]  /*b830*/  BSYNC B0 ;  /* 0x0000000000007941 */ /* 0x000fea0003800000 */
.L_x_500:
[----:B------:R-:W5:Y:S01]  /*b840*/  S2R R11, SR_TID.X ;  /* 0x00000000000b7919 */ /* 0x000f620000002100 */
[----:B------:R-:W-:Y:S01]  /*b850*/  @!PT LDS RZ, [RZ] ;  /* 0x00000000fffff984 */ /* 0x000fe20000000800 */
[----:B------:R-:W-:Y:S01]  /*b860*/  @!PT LDS RZ, [RZ] ;  /* 0x00000000fffff984 */ /* 0x000fe20000000800 */
[----:B------:R-:W-:Y:S01]  /*b870*/  @!PT LDS RZ, [RZ] ;  /* 0x00000000fffff984 */ /* 0x000fe20000000800 */
[----:B------:R-:W-:Y:S01]  /*b880*/  @!PT LDS RZ, [RZ] ;  /* 0x00000000fffff984 */ /* 0x000fe20000000800 */
[----:B------:R1:W-:Y:S06]  /*b890*/  MEMBAR.ALL.CTA ;  /* 0x0000000000007992 */ /* 0x0003ec0000008000 */
[----:B-1----:R-:W1:Y:S01]  /*b8a0*/  FENCE.VIEW.ASYNC.S ;  /* 0x00000000000073c6 */ /* 0x002e620000000000 */
[----:B------:R-:W-:Y:S05]  /*b8b0*/  WARPSYNC.ALL ;  /* 0x0000000000007948 */ /* 0x000fea0003800000 */
[----:B------:R-:W-:Y:S01]  /*b8c0*/  BSSY B0, `(.L_x_583) ;  /* 0x0000008000007945 */ /* 0x000fe20003800000 */
[----:B-1----:R1:W-:Y:S01]  /*b8d0*/  BAR.SYNC.DEFER_BLOCKING R94, 0x80 ;  /* 0x0002005e0000751d */ /* 0x0023e20000010000 */
[----:B-----5:R-:W-:-:S13]  /*b8e0*/  LOP3.LUT P2, RZ, R11, 0x7f, RZ, 0xc0, !PT ;  /* 0x0000007f0bff7812 */ /* 0x020fda000784c0ff */
[----:B------:R-:W-:-:S04]  /*b8f0*/  @!P2 IADD3 R11, R80, 0x388a0, RZ ;  /* 0x000388a0500ba810 */ /* 0x000fc80007ffe0ff */
[----:B------:R-:W-:-:S04]  /*b900*/  @!P2 PRMT R11, RZ, 0x654, R11 ;  /* 0x00000654ff0ba816 */ /* 0x000fc8000000000b */
[----:B------:R1:W-:Y:S01]  /*b910*/  @!P2 SYNCS.ARRIVE.TRANS64.RED.A1T0 RZ, [R11+URZ], RZ ;  /* 0x000000ff0bffa9a7 */ /* 0x0003e2000810043f */
[----:B------:R-:W-:Y:S05]  /*b920*/  @!P5 BRA `(.L_x_584) ;  /* 0x000000000004d947 */ /* 0x000fea0003800000 */
[----:B------:R-:W-:Y:S01]  /*b930*/  BPT.TRAP 0x1 ;  /* 0x000000040000795c */ /* 0x000fe20000300000 */
.L_x_584:
[----:B------:R-:W-:Y:S05]  /*b940*/  BSYNC B0 ;  /* 0x0000000000007941 */ /* 0x000fea0003800000 */
.L_x_583:
[----:B------:R-:W5:Y:S01]  /*b950*/  SYNCS.PHASECHK.TRANS64.TRYWAIT P3, [R80+URZ+0x388b0], R103 ;  /* 0x0388b067500075a7 */ /* 0x000f62000806017f */
[----:B------:R-:W-:Y:S01]  /*b960*/  ULDC UR39, c[0x0][0x2f4] ;  /* 0x0000bd0000277ab9 */ /* 0x000fe20000000800 */
[----:B------:R-:W-:Y:S04]  /*b970*/  BSSY B0, `(.L_x_585) ;  /* 0x0000002000007945 */ /* 0x000fe80003800000 */
[----:B-----5:R-:W-:Y:S05]  /*b980*/  @!P3 BRA `(.L_x_586) ;  /* 0x000001b4003cb947 */ /* 0x020fea0003800000 */
.L_x_877:
[----:B------:R-:W-:Y:S05]  /*b990*/  BSYNC B0 ;  /* 0x0000000000007941 */ /* 0x000fea0003800000 */
.L_x_585:
[----:B------:R-:W-:Y:S01]  /*b9a0*/  ULDC.64 UR4, c[0x0][0x328] ;  /* 0x0000ca0000047ab9 */ /* 0x000fe20000000a00 */
[----:B------:R-:W-:Y:S01]  /*b9b0*/  ULDC.64 UR6, c[0x0][0x318] ;  /* 0x0000c60000067ab9 */ /* 0x000fe20000000a00 */
[----:B------:R-:W-:Y:S01]  /*b9c0*/  IMAD R100, R100, UR4, RZ ;  /* 0x0000000464647c24 */ /* 0x000fe2000f8e02ff */
[----:B------:R-:W-:Y:S01]  /*b9d0*/  BSSY B0, `(.L_x_587) ;  /* 0x000001e000007945 */ /* 0x000fe20003800000 */
[----:B0-2---:R-:W-:-:S04]  /*b9e0*/  IMAD.WIDE.U32 R12, R99, UR4, RZ ;  /* 0x00000004630c7c25 */ /* 0x005fc8000f8e00ff */
[----:B------:R-:W-:Y:S01]  /*b9f0*/  IMAD R99, R99, UR5, R100 ;  /* 0x0000000563637c24 */ /* 0x000fe2000f8e0264 */
[----:B------:R-:W-:Y:S01]  /*ba00*/  ULDC.64 UR4, c[0x0][0x338] ;  /* 0x0000ce0000047ab9 */ /* 0x000fe20000000a00 */
[----:B------:R-:W-:Y:S02]  /*ba10*/  IMAD.IADD R102, R102, 0x1, -R219 ;  /* 0x0000000166667824 */ /* 0x000fe400078e0adb */
[----:B------:R-:W-:Y:S02]  /*ba20*/  IMAD R101, R101, UR4, RZ ;  /* 0x0000000465657c24 */ /* 0x000fe4000f8e02ff */
[----:B------:R-:W-:Y:S02]  /*ba30*/  IMAD.IADD R13, R13, 0x1, R99 ;  /* 0x000000010d0d7824 */ /* 0x000fe400078e0263 */
[C---:B------:R-:W-:Y:S02]  /*ba40*/  IMAD R101, R98.reuse, UR5, R101 ;  /* 0x0000000562657c24 */ /* 0x040fe4000f8e0265 */
[----:B------:R-:W-:Y:S01]  /*ba50*/  IMAD.WIDE.U32 R98, R98, UR4, R12 ;  /* 0x0000000462627c25 */ /* 0x000fe2000f8e000c */
[----:B------:R-:W-:-:S03]  /*ba60*/  ULDC.64 UR4, c[0x0][0x330] ;  /* 0x0000cc0000047ab9 */ /* 0x000fc60000000a00 */
[----:B------:R-:W-:Y:S02]  /*ba70*/  IMAD.IADD R99, R99, 0x1, R101 ;  /* 0x0000000163637824 */ /* 0x000fe400078e0265 */
[----:B-1----:R-:W-:Y:S02]  /*ba80*/  IMAD R11, R33, UR4, RZ ;  /* 0x00000004210b7c24 */ /* 0x002fe4000f8e02ff */
[----:B------:R-:W-:-:S04]  /*ba90*/  IMAD.WIDE.U32 R12, R222, UR4, R98 ;  /* 0x00000004de0c7c25 */ /* 0x000fc8000f8e0062 */
[----:B------:R-:W-:Y:S01]  /*baa0*/  IMAD R11, R222, UR5, R11 ;  /* 0x00000005de0b7c24 */ /* 0x000fe2000f8e020b */
[----:B------:R-:W-:-:S04]  /*bab0*/  IADD3 R48, P3, R12, UR6, RZ ;  /* 0x000000060c307c10 */ /* 0x000fc8000ff7e0ff */
[----:B------:R-:W-:Y:S01]  /*bac0*/  IADD3.X R11, R13, UR7, R11, P3, !PT ;  /* 0x000000070d0b7c10 */ /* 0x000fe20009ffe40b */
[----:B----4-:R0:W1:Y:S01]  /*bad0*/  SHFL.IDX PT, R47, R48, RZ, 0x181f ;  /* 0x00181fff302f7589 */ /* 0x01006200000e0000 */
[----:B------:R-:W-:-:S03]  /*bae0*/  ISETP.GE.AND P3, PT, R102, 0x1, PT ;  /* 0x000000016600780c */ /* 0x000fc60003f66270 */
[----:B------:R0:W2:Y:S10]  /*baf0*/  SHFL.IDX PT, R12, R11, RZ, 0x181f ;  /* 0x00181fff0b0c7589 */ /* 0x0000b400000e0000 */
[----:B0-----:R-:W-:Y:S05]  /*bb00*/  @!P3 BRA `(.L_x_588) ;  /* 0x000000000028b947 */ /* 0x001fea0003800000 */
[----:B------:R-:W-:-:S13]  /*bb10*/  ISETP.GE.AND P3, PT, R16, UR39, PT ;  /* 0x0000002710007c0c */ /* 0x000fda000bf66270 */
[----:B-1----:R-:W-:-:S04]  /*bb20*/  @!P3 IADD3 R44, P4, R16, R47, RZ ;  /* 0x0000002f102cb210 */ /* 0x002fc80007f9e0ff */
[----:B--23--:R-:W-:Y:S02]  /*bb30*/  @!P3 IADD3.X R45, R12, R17, RZ, P4, !PT ;  /* 0x000000110c2db210 */ /* 0x00cfe400027fe4ff */
[----:B------:R-:W-:-:S13]  /*bb40*/  ISETP.GE.AND P4, PT, R22, UR39, PT ;  /* 0x0000002716007c0c */ /* 0x000fda000bf86270 */
[----:B------:R-:W-:-:S05]  /*bb50*/  @!P4 IADD3 R46, P5, R22, R47, RZ ;  /* 0x0000002f162ec210 */ /* 0x000fca0007fbe0ff */
[----:B------:R-:W-:Y:S02]  /*bb60*/  @!P4 IMAD.X R47, R12, 0x1, R217, P5 ;  /* 0x000000010c2fc824 */ /* 0x000fe400028e06d9 */
[----:B------:R-:W0:Y:S04]  /*bb70*/  @!P3 LDS.128 R12, [R92+0x10400] ;  /* 0x010400005c0cb984 */ /* 0x000e280000000c00 */
[----:B0-----:R-:W-:Y:S04]  /*bb80*/  @!P3 ST.E.128 desc[UR36][R44.64], R12 ;  /* 0x0000000c2c00b985 */ /* 0x001fe8000c101d24 */
[----:B------:R-:W0:Y:S04]  /*bb90*/  @!P4 LDS.128 R12, [R92+0x14400] ;  /* 0x014400005c0cc984 */ /* 0x000e280000000c00 */
[----:B0-----:R0:W-:Y:S02]  /*bba0*/  @!P4 ST.E.128 desc[UR36][R46.64], R12 ;  /* 0x0000000c2e00c985 */ /* 0x0011e4000c101d24 */
.L_x_588:
[----:B------:R-:W-:Y:S05]  /*bbb0*/  BSYNC B0 ;  /* 0x0000000000007941 */ /* 0x000fea0003800000 */
.L_x_587:
[----:B------:R-:W-:Y:S01]  /*bbc0*/  ISETP.GE.AND P3, PT, R102, 0x21, PT ;  /* 0x000000216600780c */ /* 0x000fe20003f66270 */
[----:B0-2---:R0:W2:Y:S01]  /*bbd0*/  SHFL.IDX PT, R12, R11, 0x1, 0x181f ;  /* 0x00381f000b0c7f89 */ /* 0x0050a200000e0000 */
[----:B------:R-:W-:Y:S03]  /*bbe0*/  BSSY B0, `(.L_x_589) ;  /* 0x000000d000007945 */ /* 0x000fe60003800000 */
[----:B-1----:R0:W1:Y:S08]  /*bbf0*/  SHFL.IDX PT, R47, R48, 0x1, 0x181f ;  /* 0x00381f00302f7f89 */ /* 0x00207000000e0000 */
[----:B0-----:R-:W-:Y:S05]  /*bc00*/  @!P3 BRA `(.L_x_590) ;  /* 0x000000000028b947 */ /* 0x001fea0003800000 */
[----:B------:R-:W-:-:S13]  /*bc10*/  ISETP.GE.AND P3, PT, R16, UR39, PT ;  /* 0x0000002710007c0c */ /* 0x000fda000bf66270 */
[----:B-1----:R-:W-:-:S05]  /*bc20*/  @!P3 IADD3 R44, P4, R16, R47, RZ ;  /* 0x0000002f102cb210 */ /* 0x002fca0007f9e0ff */
[----:B--23--:R-:W-:Y:S01]  /*bc30*/  @!P3 IMAD.X R45, R12, 0x1, R17, P4 ;  /* 0x000000010c2db824 */ /* 0x00cfe200020e0611 */
[----:B------:R-:W-:-:S13]  /*bc40*/  ISETP.GE.AND P4, PT, R22, UR39, PT ;  /* 0x0000002716007c0c */ /* 0x000fda000bf86270 */
[----:B------:R-:W-:-:S05]  /*bc50*/  @!P4 IADD3 R46, P5, R22, R47, RZ ;  /* 0x0000002f162ec210 */ /* 0x000fca0007fbe0ff */
[----:B------:R-:W-:Y:S02]  /*bc60*/  @!P4 IMAD.X R47, R12, 0x1, R217, P5 ;  /* 0x000000010c2fc824 */ /* 0x000fe400028e06d9 */
[----:B------:R-:W0:Y:S04]  /*bc70*/  @!P3 LDS.128 R12, [R92+0x11400] ;  /* 0x011400005c0cb984 */ /* 0x000e280000000c00 */
[----:B0-----:R-:W-:Y:S04]  /*bc80*/  @!P3 ST.E.128 desc[UR36][R44.64], R12 ;  /* 0x0000000c2c00b985 */ /* 0x001fe8000c101d24 */
[----:B------:R-:W0:Y:S04]  /*bc90*/  @!P4 LDS.128 R12, [R92+0x15400] ;  /* 0x015400005c0cc984 */ /* 0x000e280000000c00 */
[----:B0-----:R0:W-:Y:S02]  /*bca0*/  @!P4 ST.E.128 desc[UR36][R46.64], R12 ;  /* 0x0000000c2e00c985 */ /* 0x0011e4000c101d24 */
.L_x_590:
[----:B------:R-:W-:Y:S05]  /*bcb0*/  BSYNC B0 ;  /* 0x0000000000007941 */ /* 0x000fea0003800000 */
.L_x_589:
[----:B------:R-:W-:Y:S01]  /*bcc0*/  ISETP.GE.AND P3, PT, R102, 0x41, PT ;  /* 0x000000416600780c */ /* 0x000fe20003f66270 */
[----:B0-2---:R0:W2:Y:S01]  /*bcd0*/  SHFL.IDX PT, R12, R11, 0x2, 0x181f ;  /* 0x00581f000b0c7f89 */ /* 0x0050a200000e0000 */
[----:B------:R-:W-:Y:S03]  /*bce0*/  BSSY B0, `(.L_x_591) ;  /* 0x000000d000007945 */ /* 0x000fe60003800000 */
[----:B-1----:R0:W1:Y:S08]  /*bcf0*/  SHFL.IDX PT, R47, R48, 0x2, 0x181f ;  /* 0x00581f00302f7f89 */ /* 0x00207000000e0000 */
        /* <DEDUP_REMOVED lines=11> */
.L_x_592:
[----:B------:R-:W-:Y:S05]  /*bdb0*/  BSYNC B0 ;  /* 0x0000000000007941 */ /* 0x000fea0003800000 */
.L_x_591:
[----:B------:R-:W-:Y:S01]  /*bdc0*/  ISETP.GE.AND P3, PT, R102, 0x61, PT ;  /* 0x000000616600780c */ /* 0x000fe20003f66270 */
[----:B------:R-:W4:Y:S01]  /*bdd0*/  SHFL.IDX PT, R11, R11, 0x3, 0x181f ;  /* 0x00781f000b0b7f89 */ /* 0x000f2200000e0000 */
[----:B------:R-:W-:Y:S03]  /*bde0*/  BSSY B0, `(.L_x_593) ;  /* 0x000000d000007945 */ /* 0x000fe60003800000 */
[----:B01----:R0:W1:Y:S08]  /*bdf0*/  SHFL.IDX PT, R47, R48, 0x3, 0x181f ;  /* 0x00781f00302f7f89 */ /* 0x00307000000e0000 */
[----:B0-----:R-:W-:Y:S05]  /*be00*/  @!P3 BRA `(.L_x_594) ;  /* 0x000000000028b947 */ /* 0x001fea0003800000 */
[----:B------:R-:W-:-:S13]  /*be10*/  ISETP.GE.AND P3, PT, R16, UR39, PT ;  /* 0x0000002710007c0c */ /* 0x000fda000bf66270 */
[----:B--2---:R-:W0:Y:S01]  /*be20*/  @!P3 LDS.128 R12, [R92+0x13400] ;  /* 0x013400005c0cb984 */ /* 0x004e220000000c00 */
[----:B-1----:R-:W-:-:S05]  /*be30*/  @!P3 IADD3 R44, P4, R16, R47, RZ ;  /* 0x0000002f102cb210 */ /* 0x002fca0007f9e0ff */
[----:B---34-:R-:W-:Y:S01]  /*be40*/  @!P3 IMAD.X R45, R11, 0x1, R17, P4 ;  /* 0x000000010b2db824 */ /* 0x018fe200020e0611 */
[----:B------:R-:W-:-:S13]  /*be50*/  ISETP.GE.AND P4, PT, R22, UR39, PT ;  /* 0x0000002716007c0c */ /* 0x000fda000bf86270 */
[----:B------:R-:W-:-:S05]  /*be60*/  @!P4 IADD3 R46, P5, R22, R47, RZ ;  /* 0x0000002f162ec210 */ /* 0x000fca0007fbe0ff */
[----:B------:R-:W-:Y:S01]  /*be70*/  @!P4 IMAD.X R47, R11, 0x1, R217, P5 ;  /* 0x000000010b2fc824 */ /* 0x000fe200028e06d9 */
[----:B0-----:R-:W-:Y:S04]  /*be80*/  @!P3 ST.E.128 desc[UR36][R44.64], R12 ;  /* 0x0000000c2c00b985 */ /* 0x001fe8000c101d24 */
[----:B------:R-:W0:Y:S04]  /*be90*/  @!P4 LDS.128 R12, [R92+0x17400] ;  /* 0x017400005c0cc984 */ /* 0x000e280000000c00 */
[----:B0-----:R0:W-:Y:S02]  /*bea0*/  @!P4 ST.E.128 desc[UR36][R46.64], R12 ;  /* 0x0000000c2e00c985 */ /* 0x0011e4000c101d24 */
.L_x_594:
[----:B------:R-:W-:Y:S05]  /*beb0*/  BSYNC B0 ;  /* 0x0000000000007941 */ /* 0x000fea0003800000 */
.L_x_593:
[----:B------:R-:W-:Y:S01]  /*bec0*/  @!PT LDS RZ, [RZ] ;  /* 0x00000000fffff984 */ /* 0x000fe20000000800 */
[----:B------:R-:W-:Y:S01]  /*bed0*/  @!PT LDS RZ, [RZ] ;  /* 0x00000000fffff984 */ /* 0x000fe20000000800 */
[----:B------:R-:W-:Y:S01]  /*bee0*/  @!PT LDS RZ, [RZ] ;  /* 0x00000000fffff984 */ /* 0x000fe20000000800 */
[----:B------:R-:W-:Y:S01]  /*bef0*/  @!PT LDS RZ, [RZ] ;  /* 0x00000000fffff984 */ /* 0x000fe20000000800 */
[----:B------:R5:W-:Y:S06]  /*bf00*/  MEMBAR.ALL.CTA ;  /* 0x0000000000007992 */ /* 0x000bec0000008000 */
[----:B-----5:R-:W5:Y:S01]  /*bf10*/  FENCE.VIEW.ASYNC.S ;  /* 0x00000000000073c6 */ /* 0x020f620000000000 */
[----:B---3--:R-:W-:Y:S01]  /*bf20*/  @!P2 IADD3 R80, R80, 0x388c0, RZ ;  /* 0x000388c05050a810 */ /* 0x008fe20007ffe0ff */
[----:B------:R-:W-:Y:S01]  /*bf30*/  VIADD R216, R216, 0x1 ;  /* 0x00000001d8d87836 */ /* 0x000fe20000000000 */
[----:B-----5:R3:W-:Y:S01]  /*bf40*/  BAR.SYNC.DEFER_BLOCKING R94, 0x80 ;  /* 0x0002005e0000751d */ /* 0x0207e20000010000 */
[----:B------:R-:W-:-:S02]  /*bf50*/  ISETP.NE.AND P3, PT, R82, RZ, PT ;  /* 0x000000ff5200720c */ /* 0x000fc40003f65270 */
[----:B------:R-:W-:-:S04]  /*bf60*/  @!P2 PRMT R80, RZ, 0x654, R80 ;  /* 0x00000654ff50a816 */ /* 0x000fc80000000050 */
[----:B------:R3:W-:Y:S01]  /*bf70*/  @!P2 SYNCS.ARRIVE.TRANS64.RED.A1T0 RZ, [R80+URZ], RZ ;  /* 0x000000ff50ffa9a7 */ /* 0x0007e2000810043f */
[----:B------:R-:W-:-:S04]  /*bf80*/  ISETP.NE.AND P2, PT, R216, 0x2, PT ;  /* 0x00000002d800780c */ /* 0x000fc80003f45270 */
[----:B----4-:R-:W-:Y:S02]  /*bf90*/  SEL R11, RZ, 0x1, P2 ;  /* 0x00000001ff0b7807 */ /* 0x010fe40001000000 */
[----:B------:R-:W-:Y:S02]  /*bfa0*/  SEL R216, R216, RZ, P2 ;  /* 0x000000ffd8d87207 */ /* 0x000fe40001000000 */
[----:B------:R-:W-:Y:S01]  /*bfb0*/  LOP3.LUT R224, R224, R11, RZ, 0x3c, !PT ;  /* 0x0000000be0e07212 */ /* 0x000fe200078e3cff */
[----:B---3--:R-:W-:Y:S06]  /*bfc0*/  @P3 BRA `(.L_x_595) ;  /* 0xffffff6000083947 */ /* 0x008fec000383ffff */
[----:B0-2---:R-:W0:Y:S01]  /*bfd0*/  S2R R12, SR_TID.X ;  /* 0x00000000000c7919 */ /* 0x005e220000002100 */
[----:B------:R-:W-:Y:S02]  /*bfe0*/  PLOP3.LUT P0, PT, PT, PT, PT, 0x8, 0x0 ;  /* 0x000000000000781c */ /* 0x000fe40003f0e170 */
[----:B0-----:R-:W-:-:S04]  /*bff0*/  SHF.R.U32.HI R12, RZ, 0x7, R12 ;  /* 0x00000007ff0c7819 */ /* 0x001fc8000001160c */
[----:B------:R-:W-:-:S13]  /*c000*/  ISETP.NE.AND P3, PT, R12, 0x1, PT ;  /* 0x000000010c00780c */ /* 0x000fda0003f65270 */
[----:B------:R-:W-:Y:S06]  /*c010*/  @!P3 BAR.ARV 0x9, 0x100 ;  /* 0x024400000000bb1d */ /* 0x000fec0000002000 */
.L_x_495:
[----:B------:R-:W-:Y:S01]  /*c020*/  ISETP.GE.AND P2, PT, R170, 0x1, PT ;  /* 0x00000001aa00780c */ /* 0x000fe20003f46270 */
[----:B------:R-:W-:Y:S01]  /*c030*/  IMAD.MOV.U32 R2, RZ, RZ, RZ ;  /* 0x000000ffff027224 */ /* 0x000fe200078e00ff */
[----:B------:R-:W-:Y:S01]  /*c040*/  PLOP3.LUT P1, PT, PT, PT, PT, 0x80, 0x0 ;  /* 0x000000000000781c */ /* 0x000fe20003f2f070 */
[----:B------:R-:W-:Y:S01]  /*c050*/  IMAD.MOV.U32 R0, RZ, RZ, RZ ;  /* 0x000000ffff007224 */ /* 0x000fe200078e00ff */
[----:B------:R-:W-:Y:S02]  /*c060*/  MOV R152, RZ ;  /* 0x000000ff00987202 */ /* 0x000fe40000000f00 */
[----:B------:R-:W-:Y:S02]  /*c070*/  CS2R R146, SRZ ;  /* 0x0000000000927805 */ /* 0x000fe4000001ff00 */
[----:B------:R-:W-:Y:S02]  /*c080*/  CS2R R100, SRZ ;  /* 0x0000000000647805 */ /* 0x000fe4000001ff00 */
[----:B------:R-:W-:-:S02]  /*c090*/  CS2R R144, SRZ ;  /* 0x0000000000907805 */ /* 0x000fc4000001ff00 */
[----:B------:R-:W-:Y:S01]  /*c0a0*/  CS2R R134, SRZ ;  /* 0x0000000000867805 */ /* 0x000fe2000001ff00 */
[----:B------:R-:W-:Y:S01]  /*c0b0*/  IMAD.MOV.U32 R142, RZ, RZ, RZ ;  /* 0x000000ffff8e7224 */ /* 0x000fe200078e00ff */
[----:B------:R-:W-:Y:S01]  /*c0c0*/  CS2R R138, SRZ ;  /* 0x00000000008a7805 */ /* 0x000fe2000001ff00 */
[----:B------:R-:W-:Y:S01]  /*c0d0*/  IMAD.MOV.U32 R92, RZ, RZ, RZ ;  /* 0x000000ffff5c7224 */ /* 0x000fe200078e00ff */
[----:B------:R-:W-:Y:S01]  /*c0e0*/  CS2R R136, SRZ ;  /* 0x0000000000887805 */ /* 0x000fe2000001ff00 */
[----:B------:R-:W-:Y:S01]  /*c0f0*/  IMAD.MOV.U32 R133, RZ, RZ, RZ ;  /* 0x000000ffff857224 */ /* 0x000fe200078e00ff */
[----:B------:R-:W-:Y:S02]  /*c100*/  CS2R R84, SRZ ;  /* 0x0000000000547805 */ /* 0x000fe4000001ff00 */
[----:B------:R-:W-:Y:S02]  /*c110*/  CS2R R130, SRZ ;  /* 0x0000000000827805 */ /* 0x000fe4000001ff00 */
[----:B------:R-:W-:-:S02]  /*c120*/  CS2R R128, SRZ ;  /* 0x0000000000807805 */ /* 0x000fc4000001ff00 */
[----:B------:R-:W-:Y:S02]  /*c130*/  CS2R R126, SRZ ;  /* 0x00000000007e7805 */ /* 0x000fe4000001ff00 */
[----:B------:R-:W-:Y:S02]  /*c140*/  CS2R R76, SRZ ;  /* 0x00000000004c7805 */ /* 0x000fe4000001ff00 */
[----:B------:R-:W-:Y:S02]  /*c150*/  CS2R R124, SRZ ;  /* 0x00000000007c7805 */ /* 0x000fe4000001ff00 */
[----:B------:R-:W-:Y:S02]  /*c160*/  MOV R123, RZ ;  /* 0x000000ff007b7202 */ /* 0x000fe40000000f00 */
        /* <DEDUP_REMOVED lines=15> */
[----:B------:R-:W-:Y:S01]  /*c260*/  CS2R R116, SRZ ;  /* 0x0000000000747805 */ /* 0x000fe2000001ff00 */
[----:B------:R-:W-:Y:S01]  /*c270*/  IMAD.MOV.U32 R91, RZ, RZ, RZ ;  /* 0x000000ffff5b7224 */ /* 0x000fe200078e00ff */
[----:B------:R-:W-:Y:S02]  /*c280*/  CS2R R88, SRZ ;  /* 0x0000000000587805 */ /* 0x000fe4000001ff00 */
[----:B------:R-:W-:Y:S02]  /*c290*/  CS2R R86, SRZ ;  /* 0x0000000000567805 */ /* 0x000fe4000001ff00 */
[----:B------:R-:W-:Y:S02]  /*c2a0*/  CS2R R36, SRZ ;  /* 0x0000000000247805 */ /* 0x000fe4000001ff00 */
[----:B------:R-:W-:-:S02]  /*c2b0*/  CS2R R78, SRZ ;  /* 0x00000000004e7805 */ /* 0x000fc4000001ff00 */
[----:B------:R-:W-:Y:S01]  /*c2c0*/  CS2R R80, SRZ ;  /* 0x0000000000507805 */ /* 0x000fe2000001ff00 */
[----:B------:R-:W-:Y:S01]  /*c2d0*/  IMAD.MOV.U32 R82, RZ, RZ, RZ ;  /* 0x000000ffff527224 */ /* 0x000fe200078e00ff */
        /* <DEDUP_REMOVED lines=15> */
[----:B-1----:R-:W-:Y:S01]  /*c3d0*/  CS2R R46, SRZ ;  /* 0x00000000002e7805 */ /* 0x002fe2000001ff00 */
        /* <DEDUP_REMOVED lines=10> */
[----:B------:R-:W-:Y:S01]  /*c480*/  MOV R4, RZ ;  /* 0x000000ff00047202 */ /* 0x000fe20000000f00 */
[----:B------:R-:W-:Y:S01]  /*c490*/  IMAD.MOV.U32 R25, RZ, RZ, RZ ;  /* 0x000000ffff197224 */ /* 0x000fe200078e00ff */
[----:B------:R-:W-:Y:S06]  /*c4a0*/  @P0 BRA `(.L_x_596) ;  /* 0x00000000000c0947 */ /* 0x000fec0003800000 */
[----:B------:R-:W0:Y:S01]  /*c4b0*/  FENCE.VIEW.ASYNC.G ;  /* 0x00000000000073c6 */ /* 0x000e220000000100 */
[----:B------:R-:W-:Y:S05]  /*c4c0*/  WARPSYNC.ALL ;  /* 0x0000000000007948 */ /* 0x000fea0003800000 */
[----:B0-----:R-:W-:Y:S06]  /*c4d0*/  BAR.ARV 0xc, 0x180 ;  /* 0x0306000000007b1d */ /* 0x001fec0000002000 */
.L_x_596:
[----:B------:R-:W-:Y:S02]  /*c4e0*/  IMAD.MOV.U32 R5, RZ, RZ, RZ ;  /* 0x000000ffff057224 */ /* 0x000fe400078e00ff */
[----:B------:R-:W-:Y:S01]  /*c4f0*/  IMAD.MOV.U32 R24, RZ, RZ, RZ ;  /* 0x000000ffff187224 */ /* 0x000fe200078e00ff */
[----:B------:R-:W-:Y:S06]  /*c500*/  @!P2 BRA `(.L_x_597) ;  /* 0x000000dc004ca947 */ /* 0x000fec0003800000 */
[----:B------:R-:W0:Y:S01]  /*c510*/  S2R R3, SR_TID.X ;  /* 0x0000000000037919 */ /* 0x000e220000002100 */
[----:B------:R-:W-:Y:S01]  /*c520*/  UMOV UR4, 0xffffffff ;  /* 0xffffffff00047882 */ /* 0x000fe20000000000 */
[----:B0-----:R-:W-:-:S04]  /*c530*/  IADD3 R3, R3, -0x80, RZ ;  /* 0xffffff8003037810 */ /* 0x001fc80007ffe0ff */
[----:B------:R-:W-:-:S04]  /*c540*/  SHF.R.S32.HI R88, RZ, 0x1f, R3 ;  /* 0x0000001fff587819 */ /* 0x000fc80000011403 */
[----:B------:R-:W-:-:S04]  /*c550*/  LEA.HI R88, R88, R3, RZ, 0x7 ;  /* 0x0000000358587211 */ /* 0x000fc800078f38ff */
[----:B------:R-:W-:Y:S01]  /*c560*/  SHF.R.S32.HI R13, RZ, 0x7, R88 ;  /* 0x00000007ff0d7819 */ /* 0x000fe20000011458 */
[----:B------:R-:W-:Y:S06]  /*c570*/  BRA.DIV UR4, `(.L_x_598) ;  /* 0x000001aa04547947 */ /* 0x000fec000b800000 */
[----:B------:R0:W1:Y:S02]  /*c580*/  SHFL.IDX PT, R14, R13, RZ, 0x1f ;  /* 0x00001fff0d0e7589 */ /* 0x00006400000e0000 */
.L_x_880:
[----:B------:R-:W2:Y:S02]  /*c590*/  LDL R0, [R1+0x5c] ;  /* 0x00005c0001007983 */ /* 0x000ea40000100800 */
[----:B--2---:R-:W-:Y:S02]  /*c5a0*/  R2UR UR4, R0 ;  /* 0x00000000000472ca */ /* 0x004fe400000e0000 */
[----:B-1----:R-:W-:-:S04]  /*c5b0*/  LEA.HI R0, R14, R14, RZ, 0x1 ;  /* 0x0000000e0e007211 */ /* 0x002fc800078f08ff */
[----:B------:R-:W-:-:S05]  /*c5c0*/  LOP3.LUT R3, R0, 0x1e, RZ, 0xc0, !PT ;  /* 0x0000001e00037812 */ /* 0x000fca00078ec0ff */
[----:B------:R-:W-:Y:S02]  /*c5d0*/  IMAD.IADD R3, R14, 0x1, -R3 ;  /* 0x000000010e037824 */ /* 0x000fe400078e0a03 */
[----:B------:R-:W-:-:S03]  /*c5e0*/  IMAD.U32 R0, RZ, RZ, UR4 ;  /* 0x00000004ff007e24 */ /* 0x000fc6000f8e00ff */
[----:B------:R-:W-:Y:S02]  /*c5f0*/  LEA R3, R3, UR4, 0xd ;  /* 0x0000000403037c11 */ /* 0x000fe4000f8e68ff */
[----:B------:R-:W-:Y:S02]  /*c600*/  LOP3.LUT P0, RZ, R0, 0x3ff, RZ, 0xc0, !PT ;  /* 0x000003ff00ff7812 */ /* 0x000fe4000780c0ff */
[----:B------:R-:W-:Y:S02]  /*c610*/  SHF.R.U32.HI R3, RZ, 0x4, R3 ;  /* 0x00000004ff037819 */ /* 0x000fe40000011603 */
[----:B------:R-:W-:Y:S02]  /*c620*/  P2R R24, PR, RZ, 0x1 ;  /* 0x00000001ff187803 */ /* 0x000fe40000000000 */
[----:B------:R-:W-:-:S07]  /*c630*/  LOP3.LUT R30, R3, 0x3fff, RZ, 0xc0, !PT ;  /* 0x00003fff031e7812 */ /* 0x000fce00078ec0ff */
[----:B------:R-:W-:Y:S05]  /*c640*/  @!P0 BRA `(.L_x_599) ;  /* 0x0000000000408947 */ /* 0x000fea0003800000 */
[----:B------:R-:W-:Y:S01]  /*c650*/  MOV R0, 0x0 ;  /* 0x0000000000007802 */ /* 0x000fe20000000f00 */
[----:B------:R-:W-:Y:S01]  /*c660*/  ULDC.64 UR4, c[0x4][0x1b0] ;  /* 0x01006c0000047ab9 */ /* 0x000fe20000000a00 */
[----:B------:R-:W-:Y:S01]  /*c670*/  ULDC.64 UR6, c[0x4][0x1b8] ;  /* 0x01006e0000067ab9 */ /* 0x000fe20000000a00 */
[----:B------:R-:W-:Y:S01]  /*c680*/  IMAD.U32 R4, RZ, RZ, UR4 ;  /* 0x00000004ff047e24 */ /* 0x000fe2000f8e00ff */
[----:B------:R1:W2:Y:S01]  /*c690*/  LDC.64 R2, c[0x4][R0] ;  /* 0x0100000000027b82 */ /* 0x0002a20000000a00 */
        /* <DEDUP_REMOVED lines=8> */
[----:B01----:R-:W-:-:S07]  /*c720*/  IMAD.MOV.U32 R13, RZ, RZ, RZ ;  /* 0x000000ffff0d7224 */ /* 0x003fce00078e00ff */
[----:B------:R-:W-:-:S07]  /*c730*/  LEPC R20, `(.L_x_599) ;  /* 0x000000001014794e */ /* 0x000fce0000000000 */
[----:B--2--5:R-:W-:Y:S05]  /*c740*/  CALL.ABS.NOINC R2 ;  /* 0x0000000002007343 */ /* 0x024fea0003c00000 */
.L_x_599:
[----:B------:R-:W2:Y:S01]  /*c750*/  LDL R2, [R1+0x40] ;  /* 0x0000400001027983 */ /* 0x000ea20000100800 */
[----:B------:R-:W-:Y:S01]  /*c760*/  ULDC.64 UR4, c[0x0][0x990] ;  /* 0x0002640000047ab9 */ /* 0x000fe20000000a00 */
[----:B------:R-:W-:Y:S02]  /*c770*/  ULDC.64 UR6, c[0x0][0x998] ;  /* 0x0002660000067ab9 */ /* 0x000fe40000000a00 */
[----:B------:R-:W3:Y:S01]  /*c780*/  LDL R20, [R1+0x20] ;  /* 0x0000200001147983 */ /* 0x000ee20000100800 */
[----:B------:R-:W-:Y:S02]  /*c790*/  ISETP.NE.U32.AND P0, PT, RZ, UR4, PT ;  /* 0x00000004ff007c0c */ /* 0x000fe4000bf05070 */
[----:B------:R-:W-:Y:S02]  /*c7a0*/  ISETP.NE.U32.AND P1, PT, RZ, UR6, PT ;  /* 0x00000006ff007c0c */ /* 0x000fe4000bf25070 */
[----:B------:R-:W-:Y:S02]  /*c7b0*/  ISETP.NE.AND.EX P0, PT, RZ, UR5, PT, P0 ;  /* 0x00000005ff007c0c */ /* 0x000fe4000bf05300 */
[----:B------:R-:W-:-:S11]  /*c7c0*/  ISETP.NE.AND.EX P1, PT, RZ, UR7, PT, P1 ;  /* 0x00000007ff007c0c */ /* 0x000fd6000bf25310 */
[----:B------:R-:W2:Y:S01]  /*c7d0*/  @P0 LDC.64 R6, c[0x0][0x9a8] ;  /* 0x00026a00ff060b82 */ /* 0x000ea20000000a00 */
[----:B------:R-:W-:-:S07]  /*c7e0*/  @P0 SHF.R.S32.HI R15, RZ, 0x1f, R222 ;  /* 0x0000001fff0f0819 */ /* 0x000fce00000114de */
[----:B------:R-:W1:Y:S08]  /*c7f0*/  @P1 LDC.64 R8, c[0x0][0x9b8] ;  /* 0x00026e00ff081b82 */ /* 0x000e700000000a00 */
[----:B------:R-:W4:Y:S08]  /*c800*/  @P0 LDC.64 R10, c[0x0][0x9b0] ;  /* 0x00026c00ff0a0b82 */ /* 0x000f300000000a00 */
[----:B0-----:R-:W0:Y:S01]  /*c810*/  @P1 LDC.64 R12, c[0x0][0x9c0] ;  /* 0x00027000ff0c1b82 */ /* 0x001e220000000a00 */
[----:B--2---:R-:W-:-:S02]  /*c820*/  @P0 IMAD R0, R2, R6, RZ ;  /* 0x0000000602000224 */ /* 0x004fc400078e02ff */
[----:B-1----:R-:W-:Y:S02]  /*c830*/  @P1 IMAD R4, R2, R8, RZ ;  /* 0x0000000802041224 */ /* 0x002fe400078e02ff */
[C---:B---3--:R-:W-:Y:S02]  /*c840*/  @P0 IMAD R7, R20.reuse, R7, R0 ;  /* 0x0000000714070224 */ /* 0x048fe400078e0200 */
[----:B------:R-:W-:-:S04]  /*c850*/  @P0 IMAD.WIDE.U32 R2, R20, R6, RZ ;  /* 0x0000000614020225 */ /* 0x000fc800078e00ff */
[C---:B------:R-:W-:Y:S01]  /*c860*/  @P1 IMAD R9, R20.reuse, R9, R4 ;  /* 0x0000000914091224 */ /* 0x040fe200078e0204 */
[----:B------:R-:W-:Y:S01]  /*c870*/  @P0 IADD3 R3, R3, R7, RZ ;  /* 0x0000000703030210 */ /* 0x000fe20007ffe0ff */
[----:B------:R-:W-:Y:S01]  /*c880*/  @P1 IMAD.WIDE.U32 R4, R20, R8, RZ ;  /* 0x0000000814041225 */ /* 0x000fe200078e00ff */
[----:B------:R-:W-:-:S03]  /*c890*/  @P1 SHF.R.S32.HI R7, RZ, 0x1f, R222 ;  /* 0x0000001fff071819 */ /* 0x000fc600000114de */
[----:B----4-:R-:W-:Y:S02]  /*c8a0*/  @P0 IMAD R0, R15, R10, RZ ;  /* 0x0000000a0f000224 */ /* 0x010fe400078e02ff */
[----:B0-----:R-:W-:Y:S02]  /*c8b0*/  @P1 IMAD R6, R7, R12, RZ ;  /* 0x0000000c07061224 */ /* 0x001fe400078e02ff */
[----:B------:R-:W-:Y:S02]  /*c8c0*/  @P1 IMAD.IADD R5, R5, 0x1, R9 ;  /* 0x0000000105051824 */ /* 0x000fe400078e0209 */
[C---:B------:R-:W-:Y:S02]  /*c8d0*/  @P0 IMAD R9, R222.reuse, R11, R0 ;  /* 0x0000000bde090224 */ /* 0x040fe400078e0200 */
[----:B------:R-:W-:-:S04]  /*c8e0*/  @P0 IMAD.WIDE.U32 R2, R222, R10, R2 ;  /* 0x0000000ade020225 */ /* 0x000fc800078e0002 */
[C---:B------:R-:W-:Y:S02]  /*c8f0*/  @P1 IMAD R11, R222.reuse, R13, R6 ;  /* 0x0000000dde0b1224 */ /* 0x040fe400078e0206 */
[----:B------:R-:W-:Y:S01]  /*c900*/  @P1 IMAD.WIDE.U32 R6, R222, R12, R4 ;  /* 0x0000000cde061225 */ /* 0x000fe200078e0004 */
[----:B------:R-:W-:Y:S01]  /*c910*/  @P0 LEA R4, P2, R2, UR4, 0x2 ;  /* 0x0000000402040c11 */ /* 0x000fe2000f8410ff */
[----:B------:R-:W-:Y:S02]  /*c920*/  ULDC UR4, c[0x0][0x3f4] ;  /* 0x0000fd0000047ab9 */ /* 0x000fe40000000800 */
[----:B------:R-:W-:Y:S01]  /*c930*/  @P0 IMAD.IADD R5, R3, 0x1, R9 ;  /* 0x0000000103050824 */ /* 0x000fe200078e0209 */
[----:B------:R-:W-:Y:S01]  /*c940*/  @P1 LEA R8, P3, R6, UR6, 0x2 ;  /* 0x0000000606081c11 */ /* 0x000fe2000f8610ff */
[----:B------:R-:W-:Y:S02]  /*c950*/  @P1 IMAD.IADD R3, R7, 0x1, R11 ;  /* 0x0000000107031824 */ /* 0x000fe400078e020b */
[----:B------:R-:W-:Y:S01]  /*c960*/  IMAD.MOV.U32 R0, RZ, RZ, 0x3f800000 ;  /* 0x3f800000ff007424 */ /* 0x000fe200078e00ff */
[----:B------:R-:W-:-:S02]  /*c970*/  @P0 LEA.HI.X R5, R2, UR5, R5, 0x2, P2 ;  /* 0x0000000502050c11 */ /* 0x000fc400090f1405 */
[----:B------:R-:W-:Y:S02]  /*c980*/  @P1 LEA.HI.X R9, R6, UR7, R3, 0x2, P3 ;  /* 0x0000000706091c11 */ /* 0x000fe400098f1403 */
[----:B------:R-:W-:-:S03]  /*c990*/  MOV R3, 0x3f800000 ;  /* 0x3f80000000037802 */ /* 0x000fc60000000f00 */
[----:B------:R-:W2:Y:S04]  /*c9a0*/  @P1 LDG.E R0, desc[UR36][R8.64] ;  /* 0x0000002408001981 */ /* 0x000ea8000c1e1900 */
[----:B------:R-:W2:Y:S01]  /*c9b0*/  @P0 LDG.E R3, desc[UR36][R4.64] ;  /* 0x0000002404030981 */ /* 0x000ea2000c1e1900 */
[----:B------:R-:W-:Y:S01]  /*c9c0*/  ISETP.LT.AND P0, PT, RZ, UR4, PT ;  /* 0x00000004ff007c0c */ /* 0x000fe2000bf01270 */
[----:B------:R-:W-:Y:S01]  /*c9d0*/  ULDC UR4, c[0x0][0x9d8] ;  /* 0x0002760000047ab9 */ /* 0x000fe20000000800 */
[----:B--2---:R-:W-:-:S04]  /*c9e0*/  FMUL.FTZ R0, R3, R0 ;  /* 0x0000000003007220 */ /* 0x004fc80000410000 */
[----:B------:R-:W-:-:S07]  /*c9f0*/  FMUL.FTZ R2, R0, UR4 ;  /* 0x0000000400027c20 */ /* 0x000fce0008410000 */
[----:B------:R-:W-:Y:S05]  /*ca00*/  @P0 BRA `(.L_x_600) ;  /* 0x0000000000400947 */ /* 0x000fea0003800000 */
[----:B------:R-:W2:Y:S02]  /*ca10*/  LDL R14, [R1+0x44] ;  /* 0x00004400010e7983 */ /* 0x000ea40000100800 */
[----:B--2---:R-:W-:-:S04]  /*ca20*/  LEA.HI R0, R14, R14, RZ, 0x1 ;  /* 0x0000000e0e007211 */ /* 0x004fc800078f08ff */
[----:B------:R-:W-:-:S05]  /*ca30*/  LOP3.LUT R0, R0, 0xfffffffe, RZ, 0xc0, !PT ;  /* 0xfffffffe00007812 */ /* 0x000fca00078ec0ff */
[----:B------:R-:W-:-:S05]  /*ca40*/  IMAD.IADD R0, R14, 0x1, -R0 ;  /* 0x000000010e007824 */ /* 0x000fca00078e0a00 */
[----:B------:R-:W-:-:S04]  /*ca50*/  SHF.L.U32 R0, R0, 0x1f, RZ ;  /* 0x0000001f00007819 */ /* 0x000fc800000006ff */
[----:B------:R0:W1:Y:S03]  /*ca60*/  SYNCS.PHASECHK.TRANS64.TRYWAIT P0, [R23+URZ+0x38800], R0 ;  /* 0x03880000170075a7 */ /* 0x000066000800017f */
[----:B-1----:R-:W-:Y:S05]  /*ca70*/  @!P0 NANOSLEEP.SYNCS 0x989680 ;  /* 0x009896800000895d */ /* 0x002fea0003900000 */
[----:B------:R-:W1:Y:S01]  /*ca80*/  @!P0 SYNCS.PHASECHK.TRANS64 P0, [R23+URZ+0x38800], R0 ;  /* 0x03880000170085a7 */ /* 0x000e62000800007f */
[----:B------:R-:W-:Y:S04]  /*ca90*/  BSSY B0, `(.L_x_601) ;  /* 0x0000006000007945 */ /* 0x000fe80003800000 */
[----:B-1----:R-:W-:Y:S05]  /*caa0*/  @P0 BRA `(.L_x_602) ;  /* 0x0000000000100947 */ /* 0x002fea0003800000 */
.L_x_603:
[----:B-1----:R1:W2:Y:S02]  /*cab0*/  SYNCS.PHASECHK.TRANS64.TRYWAIT P0, [R23+URZ+0x38800], R0 ;  /* 0x03880000170075a7 */ /* 0x0022a4000800017f */
[----:B--2---:R-:W-:Y:S05]  /*cac0*/  @!P0 NANOSLEEP.SYNCS 0x989680 ;  /* 0x009896800000895d */ /* 0x004fea0003900000 */
[----:B------:R-:W2:Y:S02]  /*cad0*/  @!P0 SYNCS.PHASECHK.TRANS64 P0, [R23+URZ+0x38800], R0 ;  /* 0x03880000170085a7 */ /* 0x000ea4000800007f */
[----:B--2---:R-:W-:Y:S05]  /*cae0*/  @!P0 BRA `(.L_x_603) ;  /* 0xfffffffc00f08947 */ /* 0x004fea000383ffff */
.L_x_602:
[----:B------:R-:W-:Y:S05]  /*caf0*/  BSYNC B0 ;  /* 0x0000000000007941 */ /* 0x000fea0003800000 */
.L_x_601:
[----:B------:R-:W-:Y:S05]  /*cb00*/  BRA `(.L_x_604) ;  /* 0x0000007000507947 */ /* 0x000fea0003800000 */
.L_x_600:
[----:B------:R-:W-:Y:S01]  /*cb10*/  ISETP.NE.AND P0, PT, R24, RZ, PT ;  /* 0x000000ff1800720c */ /* 0x000fe20003f05270 */
[----:B------:R-:W0:Y:S01]  /*cb20*/  LDC.64 R28, c[0x0][0x400] ;  /* 0x00010000ff1c7b82 */ /* 0x000e220000000a00 */
[----:B-----5:R-:W-:Y:S01]  /*cb30*/  SHF.R.S32.HI R0, RZ, 0x1f, R83 ;  /* 0x0000001fff007819 */ /* 0x020fe20000011453 */
[----:B------:R-:W-:Y:S01]  /*cb40*/  ULDC.64 UR4, c[0x0][0x3f8] ;  /* 0x0000fe0000047ab9 */ /* 0x000fe20000000a00 */
[----:B------:R-:W-:-:S03]  /*cb50*/  ULDC.64 UR6, c[0x0][0x408] ;  /* 0x0001020000067ab9 */ /* 0x000fc60000000a00 */
[C---:B------:R-:W-:Y:S02]  /*cb60*/  IMAD R4, R0.reuse, UR4, RZ ;  /* 0x0000000400047c24 */ /* 0x040fe4000f8e02ff */
[----:B------:R-:W1:Y:S01]  /*cb70*/  LDC.64 R24, c[0x0][0x3e8] ;  /* 0x0000fa00ff187b82 */ /* 0x000e620000000a00 */
[----:B------:R-:W-:Y:S02]  /*cb80*/  IMAD R0, R0, UR6, RZ ;  /* 0x0000000600007c24 */ /* 0x000fe4000f8e02ff */
[C---:B------:R-:W-:Y:S02]  /*cb90*/  IMAD R3, R83.reuse, UR5, R4 ;  /* 0x0000000553037c24 */ /* 0x040fe4000f8e0204 */
[C---:B------:R-:W-:Y:S02]  /*cba0*/  IMAD R27, R83.reuse, UR7, R0 ;  /* 0x00000007531b7c24 */ /* 0x040fe4000f8e0200 */
[----:B0-----:R-:W-:-:S05]  /*cbb0*/  IMAD.WIDE.U32 R28, R83, UR6, R28 ;  /* 0x00000006531c7c25 */ /* 0x001fca000f8e001c */
[----:B------:R-:W-:Y:S01]  /*cbc0*/  IADD3 R27, R27, R29, RZ ;  /* 0x0000001d1b1b7210 */ /* 0x000fe20007ffe0ff */
[----:B-1----:R-:W-:-:S04]  /*cbd0*/  IMAD.WIDE.U32 R24, R83, UR4, R24 ;  /* 0x0000000453187c25 */ /* 0x002fc8000f8e0018 */
[----:B------:R-:W-:Y:S01]  /*cbe0*/  IMAD.IADD R26, R3, 0x1, R25 ;  /* 0x00000001031a7824 */ /* 0x000fe200078e0219 */
[----:B------:R-:W-:Y:S06]  /*cbf0*/  @!P0 BRA `(.L_x_605) ;  /* 0x0000000000408947 */ /* 0x000fec0003800000 */
        /* <DEDUP_REMOVED lines=15> */
[----:B-1----:R-:W-:Y:S05]  /*ccf0*/  CALL.ABS.NOINC R14 ;  /* 0x000000000e007343 */ /* 0x002fea0003c00000 */
.L_x_605:
[----:B------:R-:W-:Y:S01]  /*cd00*/  ULDC.U8 UR4, c[0x0][0x410] ;  /* 0x0001040000047ab9 */ /* 0x000fe20000000000 */
[----:B------:R-:W-:Y:S01]  /*cd10*/  BSSY B0, `(.L_x_606) ;  /* 0x00006eb000007945 */ /* 0x000fe20003800000 */
[----:B------:R-:W-:Y:S01]  /*cd20*/  ISETP.NE.AND P0, PT, RZ, UR4, PT ;  /* 0x00000004ff007c0c */ /* 0x000fe2000bf05270 */
[----:B------:R-:W-:-:S12]  /*cd30*/  IMAD R6, R221, 0x80, R219 ;  /* 0x00000080dd067824 */ /* 0x000fd800078e02db */
[----:B------:R-:W-:Y:S05]  /*cd40*/  @!P0 BRA `(.L_x_607) ;  /* 0x0000003400a08947 */ /* 0x000fea0003800000 */
[----:B------:R-:W-:-:S03]  /*cd50*/  UMOV UR4, 0xffffffff ;  /* 0xffffffff00047882 */ /* 0x000fc60000000000 */
[----:B------:R-:W-:Y:S05]  /*cd60*/  BRA.DIV UR4, `(.L_x_608) ;  /* 0x000001a2047c7947 */ /* 0x000fea000b800000 */
[----:B------:R0:W1:Y:S04]  /*cd70*/  SHFL.IDX PT, R3, R24, RZ, 0x181f ;  /* 0x00181fff18037589 */ /* 0x00006800000e0000 */
[----:B------:R0:W2:Y:S04]  /*cd80*/  SHFL.IDX PT, R14, R28, RZ, 0x181f ;  /* 0x00181fff1c0e7589 */ /* 0x0000a800000e0000 */
[----:B------:R0:W3:Y:S04]  /*cd90*/  SHFL.IDX PT, R0, R26, RZ, 0x181f ;  /* 0x00181fff1a007589 */ /* 0x0000e800000e0000 */
[----:B------:R0:W4:Y:S02]  /*cda0*/  SHFL.IDX PT, R4, R27, RZ, 0x181f ;  /* 0x00181fff1b047589 */ /* 0x00012400000e0000 */
.L_x_886:
[----:B------:R-:W5:Y:S01]  /*cdb0*/  LDL R7, [R1+0x44] ;  /* 0x0000440001077983 */ /* 0x000f620000100800 */
[----:B------:R-:W-:Y:S01]  /*cdc0*/  ULDC UR4, c[0x0][0x448] ;  /* 0x0001120000047ab9 */ /* 0x000fe20000000800 */
[----:B------:R-:W-:Y:S01]  /*cdd0*/  BSSY B1, `(.L_x_609) ;  /* 0x0000020000017945 */ /* 0x000fe20003800000 */
[----:B------:R-:W-:Y:S01]  /*cde0*/  IMAD R32, R93, UR4, RZ ;  /* 0x000000045d207c24 */ /* 0x000fe2000f8e02ff */
[----:B------:R-:W-:Y:S02]  /*cdf0*/  CS2R R12, SRZ ;  /* 0x00000000000c7805 */ /* 0x000fe4000001ff00 */
[----:B------:R-:W-:Y:S02]  /*ce00*/  CS2R R8, SRZ ;  /* 0x0000000000087805 */ /* 0x000fe4000001ff00 */
[----:B------:R-:W-:Y:S02]  /*ce10*/  CS2R R20, SRZ ;  /* 0x0000000000147805 */ /* 0x000fe4000001ff00 */
[----:B------:R-:W-:Y:S01]  /*ce20*/  ISETP.GE.AND P0, PT, R6, R32, PT ;  /* 0x000000200600720c */ /* 0x000fe20003f06270 */
[----:B------:R-:W-:Y:S01]  /*ce30*/  IMAD R32, R221, -0x80, R32 ;  /* 0xffffff80dd207824 */ /* 0x000fe200078e0220 */
[----:B-----5:R-:W-:-:S04]  /*ce40*/  LEA.HI R5, R7, R7, RZ, 0x1 ;  /* 0x0000000707057211 */ /* 0x020fc800078f08ff */
[----:B------:R-:W-:-:S05]  /*ce50*/  LOP3.LUT R5, R5, 0xfffffffe, RZ, 0xc0, !PT ;  /* 0xfffffffe05057812 */ /* 0x000fca00078ec0ff */
[----:B------:R-:W-:Y:S01]  /*ce60*/  IMAD.IADD R5, R7, 0x1, -R5 ;  /* 0x0000000107057824 */ /* 0x000fe200078e0a05 */
[----:B------:R-:W-:-:S04]  /*ce70*/  CS2R R6, SRZ ;  /* 0x0000000000067805 */ /* 0x000fc8000001ff00 */
[----:B------:R-:W-:Y:S01]  /*ce80*/  SHF.L.U32 R34, R5, 0x1f, RZ ;  /* 0x0000001f05227819 */ /* 0x000fe200000006ff */
[----:B------:R-:W-:Y:S06]  /*ce90*/  @P0 BRA `(.L_x_610) ;  /* 0x00000000004c0947 */ /* 0x000fec0003800000 */
[----:B------:R-:W-:Y:S01]  /*cea0*/  ULDC UR4, c[0x0][0x3f4] ;  /* 0x0000fd0000047ab9 */ /* 0x000fe20000000800 */
[----:B------:R-:W-:Y:S02]  /*ceb0*/  SHF.R.S32.HI R7, RZ, 0x1f, R18 ;  /* 0x0000001fff077819 */ /* 0x000fe40000011412 */
[----:B------:R-:W-:Y:S02]  /*cec0*/  ISETP.GE.AND P4, PT, R18, UR4, PT ;  /* 0x0000000412007c0c */ /* 0x000fe4000bf86270 */
[----:B------:R-:W-:Y:S02]  /*ced0*/  ISETP.GE.AND P5, PT, R218, UR4, PT ;  /* 0x00000004da007c0c */ /* 0x000fe4000bfa6270 */
[----:B------:R-:W-:Y:S02]  /*cee0*/  SHF.R.S32.HI R5, RZ, 0x1f, R218 ;  /* 0x0000001fff057819 */ /* 0x000fe400000114da */
[----:B------:R-:W-:-:S07]  /*cef0*/  CS2R R12, SRZ ;  /* 0x00000000000c7805 */ /* 0x000fce000001ff00 */
[CC--:B0-2---:R-:W-:Y:S02]  /*cf00*/  @!P4 IADD3 R24, P1, R18.reuse, R14.reuse, RZ ;  /* 0x0000000e1218c210 */ /* 0x0c5fe40007f3e0ff */
[-C--:B-1----:R-:W-:Y:S02]  /*cf10*/  @!P4 IADD3 R10, P0, R18, R3.reuse, RZ ;  /* 0x00000003120ac210 */ /* 0x082fe40007f1e0ff */
[----:B------:R-:W-:Y:S01]  /*cf20*/  @!P5 IADD3 R26, P2, R218, R3, RZ ;  /* 0x00000003da1ad210 */ /* 0x000fe20007f5e0ff */
[----:B----4-:R-:W-:Y:S01]  /*cf30*/  @!P4 IMAD.X R25, R4, 0x1, R7, P1 ;  /* 0x000000010419c824 */ /* 0x010fe200008e0607 */
[----:B------:R-:W-:Y:S02]  /*cf40*/  @!P5 IADD3 R14, P3, R218, R14, RZ ;  /* 0x0000000eda0ed210 */ /* 0x000fe40007f7e0ff */
[C---:B---3--:R-:W-:Y:S02]  /*cf50*/  @!P4 IADD3.X R11, R0.reuse, R7, RZ, P0, !PT ;  /* 0x00000007000bc210 */ /* 0x048fe400007fe4ff */
[----:B------:R-:W-:Y:S01]  /*cf60*/  CS2R R6, SRZ ;  /* 0x0000000000067805 */ /* 0x000fe2000001ff00 */
[--C-:B------:R-:W-:Y:S01]  /*cf70*/  @!P5 IMAD.X R27, R0, 0x1, R5.reuse, P2 ;  /* 0x00000001001bd824 */ /* 0x100fe200010e0605 */
[----:B------:R0:W5:Y:S01]  /*cf80*/  @!P4 LD.E.64 R20, desc[UR36][R24.64] ;  /* 0x000000241814c980 */ /* 0x000162000c101b00 */
[----:B------:R-:W-:-:S03]  /*cf90*/  @!P5 IMAD.X R15, R4, 0x1, R5, P3 ;  /* 0x00000001040fd824 */ /* 0x000fc600018e0605 */
[----:B------:R0:W5:Y:S04]  /*cfa0*/  @!P4 LD.E.64 R8, desc[UR36][R10.64] ;  /* 0x000000240a08c980 */ /* 0x000168000c101b00 */
[----:B------:R0:W5:Y:S04]  /*cfb0*/  @!P5 LD.E.64 R12, desc[UR36][R26.64] ;  /* 0x000000241a0cd980 */ /* 0x000168000c101b00 */
[----:B------:R0:W5:Y:S02]  /*cfc0*/  @!P5 LD.E.64 R6, desc[UR36][R14.64] ;  /* 0x000000240e06d980 */ /* 0x000164000c101b00 */
.L_x_610:
[----:B------:R-:W-:Y:S05]  /*cfd0*/  BSYNC B1 ;  /* 0x0000000000017941 */ /* 0x000fea0003800000 */
.L_x_609:
[----:B------:R-:W4:Y:S01]  /*cfe0*/  SYNCS.PHASECHK.TRANS64.TRYWAIT P0, [R23+URZ+0x38800], R34 ;  /* 0x03880022170075a7 */ /* 0x000f22000800017f */
[----:B0----5:R-:W-:Y:S01]  /*cff0*/  SHF.R.U32.HI R25, RZ, 0x8, R13 ;  /* 0x00000008ff197819 */ /* 0x021fe2000001160d */
[----:B------:R-:W-:Y:S01]  /*d000*/  BSSY B1, `(.L_x_611) ;  /* 0x000002e000017945 */ /* 0x000fe20003800000 */
[----:B-1----:R-:W-:Y:S02]  /*d010*/  SHF.R.U32.HI R3, RZ, 0x8, R12 ;  /* 0x00000008ff037819 */ /* 0x002fe4000001160c */
[----:B------:R-:W-:Y:S02]  /*d020*/  LOP3.LUT R24, R13, 0xff, RZ, 0xc0, !PT ;  /* 0x000000ff0d187812 */ /* 0x000fe400078ec0ff */
[----:B------:R-:W-:Y:S02]  /*d030*/  LOP3.LUT R25, R25, 0xff, RZ, 0xc0, !PT ;  /* 0x000000ff19197812 */ /* 0x000fe400078ec0ff */
[----:B--2---:R-:W-:Y:S02]  /*d040*/  LOP3.LUT R14, R12, 0xff, RZ, 0xc0, !PT ;  /* 0x000000ff0c0e7812 */ /* 0x004fe400078ec0ff */
[----:B------:R-:W-:-:S02]  /*d050*/  LOP3.LUT R3, R3, 0xff, RZ, 0xc0, !PT ;  /* 0x000000ff03037812 */ /* 0x000fc400078ec0ff */
[----:B------:R-:W-:Y:S02]  /*d060*/  PRMT R24, R25, 0x7604, R24 ;  /* 0x0000760419187816 */ /* 0x000fe40000000018 */
[----:B------:R-:W-:Y:S02]  /*d070*/  PRMT R15, R3, 0x7604, R14 ;  /* 0x00007604030f7816 */ /* 0x000fe4000000000e */
[----:B------:R-:W-:Y:S02]  /*d080*/  SHF.R.U32.HI R25, RZ, 0x8, R21 ;  /* 0x00000008ff197819 */ /* 0x000fe40000011615 */
[----:B------:R-:W-:Y:S02]  /*d090*/  SHF.R.U32.HI R29, RZ, 0x8, R7 ;  /* 0x00000008ff1d7819 */ /* 0x000fe40000011607 */
[----:B------:R-:W-:Y:S02]  /*d0a0*/  SHF.R.U32.HI R3, RZ, 0x8, R6 ;  /* 0x00000008ff037819 */ /* 0x000fe40000011606 */
[----:B---3--:R-:W-:-:S02]  /*d0b0*/  SHF.R.U32.HI R0, RZ, 0x8, R8 ;  /* 0x00000008ff007819 */ /* 0x008fc40000011608 */
[----:B------:R-:W-:Y:S02]  /*d0c0*/  SHF.R.U32.HI R11, RZ, 0x8, R9 ;  /* 0x00000008ff0b7819 */ /* 0x000fe40000011609 */
[----:B------:R-:W-:Y:S02]  /*d0d0*/  LOP3.LUT R14, R21, 0xff, RZ, 0xc0, !PT ;  /* 0x000000ff150e7812 */ /* 0x000fe400078ec0ff */
[----:B------:R-:W-:Y:S02]  /*d0e0*/  LOP3.LUT R28, R7, 0xff, RZ, 0xc0, !PT ;  /* 0x000000ff071c7812 */ /* 0x000fe400078ec0ff */
[----:B------:R-:W-:Y:S02]  /*d0f0*/  LOP3.LUT R25, R25, 0xff, RZ, 0xc0, !PT ;  /* 0x000000ff19197812 */ /* 0x000fe400078ec0ff */
[----:B------:R-:W-:Y:S02]  /*d100*/  LOP3.LUT R29, R29, 0xff, RZ, 0xc0, !PT ;  /* 0x000000ff1d1d7812 */ /* 0x000fe400078ec0ff */
[----:B------:R-:W-:-:S02]  /*d110*/  LOP3.LUT R26, R6, 0xff, RZ, 0xc0, !PT ;  /* 0x000000ff061a7812 */ /* 0x000fc400078ec0ff */
[----:B------:R-:W-:Y:S02]  /*d120*/  LOP3.LUT R3, R3, 0xff, RZ, 0xc0, !PT ;  /* 0x000000ff03037812 */ /* 0x000fe400078ec0ff */
[----:B----4-:R-:W-:Y:S02]  /*d130*/  LOP3.LUT R4, R8, 0xff, RZ, 0xc0, !PT ;  /* 0x000000ff08047812 */ /* 0x010fe400078ec0ff */
[----:B------:R-:W-:Y:S02]  /*d140*/  LOP3.LUT R10, R9, 0xff, RZ, 0xc0, !PT ;  /* 0x000000ff090a7812 */ /* 0x000fe400078ec0ff */
[----:B------:R-:W-:Y:S02]  /*d150*/  LOP3.LUT R5, R0, 0xff, RZ, 0xc0, !PT ;  /* 0x000000ff00057812 */ /* 0x000fe400078ec0ff */
[----:B------:R-:W-:Y:S02]  /*d160*/  LOP3.LUT R11, R11, 0xff, RZ, 0xc0, !PT ;  /* 0x000000ff0b0b7812 */ /* 0x000fe400078ec0ff */
[----:B------:R-:W-:-:S02]  /*d170*/  PRMT R14, R25, 0x7604, R14 ;  /* 0x00007604190e7816 */ /* 0x000fc4000000000e */
[----:B------:R-:W-:Y:S02]  /*d180*/  PRMT R28, R29, 0x7604, R28 ;  /* 0x000076041d1c7816 */ /* 0x000fe4000000001c */
[----:B------:R-:W-:Y:S02]  /*d190*/  SHF.R.U32.HI R0, RZ, 0x8, R20 ;  /* 0x00000008ff007819 */ /* 0x000fe40000011614 */
[----:B------:R-:W-:Y:S02]  /*d1a0*/  PRMT R31, R3, 0x7604, R26 ;  /* 0x00007604031f7816 */ /* 0x000fe4000000001a */
[----:B------:R-:W-:Y:S02]  /*d1b0*/  SHF.R.U32.HI R25, RZ, 0x10, R13 ;  /* 0x00000010ff197819 */ /* 0x000fe4000001160d */
[----:B------:R-:W-:Y:S02]  /*d1c0*/  SHF.R.U32.HI R29, RZ, 0x10, R21 ;  /* 0x00000010ff1d7819 */ /* 0x000fe40000011615 */
[----:B------:R-:W-:Y:S01]  /*d1d0*/  SHF.R.U32.HI R33, RZ, 0x10, R7 ;  /* 0x00000010ff217819 */ /* 0x000fe20000011607 */
[----:B------:R-:W-:Y:S01]  /*d1e0*/  IMAD.U32 R25, R25, 0x10000, RZ ;  /* 0x0001000019197824 */ /* 0x000fe200078e00ff */
[----:B------:R-:W-:Y:S01]  /*d1f0*/  SHF.R.U32.HI R3, RZ, 0x10, R9 ;  /* 0x00000010ff037819 */ /* 0x000fe20000011609 */
[----:B------:R-:W-:Y:S01]  /*d200*/  IMAD.U32 R29, R29, 0x10000, RZ ;  /* 0x000100001d1d7824 */ /* 0x000fe200078e00ff */
[----:B------:R-:W-:Y:S01]  /*d210*/  PRMT R5, R5, 0x7604, R4 ;  /* 0x0000760405057816 */ /* 0x000fe20000000004 */
[----:B------:R-:W-:Y:S01]  /*d220*/  IMAD.U32 R33, R33, 0x10000, RZ ;  /* 0x0001000021217824 */ /* 0x000fe200078e00ff */
[----:B------:R-:W-:-:S02]  /*d230*/  PRMT R10, R11, 0x7604, R10 ;  /* 0x000076040b0a7816 */ /* 0x000fc4000000000a */
[----:B------:R-:W-:Y:S02]  /*d240*/  LOP3.LUT R4, R20, 0xff, RZ, 0xc0, !PT ;  /* 0x000000ff14047812 */ /* 0x000fe400078ec0ff */
[----:B------:R-:W-:Y:S02]  /*d250*/  LOP3.LUT R11, R0, 0xff, RZ, 0xc0, !PT ;  /* 0x000000ff000b7812 */ /* 0x000fe400078ec0ff */
[----:B------:R-:W-:Y:S02]  /*d260*/  SHF.L.U32 R3, R3, 0x10, RZ ;  /* 0x0000001003037819 */ /* 0x000fe400000006ff */
[----:B------:R-:W-:Y:S02]  /*d270*/  PRMT R27, R11, 0x7604, R4 ;  /* 0x000076040b1b7816 */ /* 0x000fe40000000004 */
[----:B------:R-:W-:Y:S02]  /*d280*/  LOP3.LUT R11, R10, 0xff0000, R3, 0xf8, !PT ;  /* 0x00ff00000a0b7812 */ /* 0x000fe400078ef803 */
[----:B------:R-:W-:-:S02]  /*d290*/  LOP3.LUT R25, R24, 0xff0000, R25, 0xf8, !PT ;  /* 0x00ff000018197812 */ /* 0x000fc400078ef819 */
[----:B------:R-:W-:Y:S02]  /*d2a0*/  LOP3.LUT R29, R14, 0xff0000, R29, 0xf8, !PT ;  /* 0x00ff00000e1d7812 */ /* 0x000fe400078ef81d */
[----:B------:R-:W-:Y:S02]  /*d2b0*/  LOP3.LUT R33, R28, 0xff0000, R33, 0xf8, !PT ;  /* 0x00ff00001c217812 */ /* 0x000fe400078ef821 */
[----:B------:R-:W-:Y:S01]  /*d2c0*/  LOP3.LUT R3, R5, 0xff0000, R8, 0xf8, !PT ;  /* 0x00ff000005037812 */ /* 0x000fe200078ef808 */
[----:B------:R-:W-:Y:S06]  /*d2d0*/  @!P0 BRA `(.L_x_612) ;  /* 0x0000019c00908947 */ /* 0x000fec0003800000 */
.L_x_887:
[----:B------:R-:W-:Y:S05]  /*d2e0*/  BSYNC B1 ;  /* 0x0000000000017941 */ /* 0x000fea0003800000 */
.L_x_611:
[----:B------:R-:W-:Y:S01]  /*d2f0*/  VIMNMX R10, R32, 0x80, PT ;  /* 0x00000080200a7848 */ /* 0x000fe20003fe0100 */
[----:B------:R-:W-:Y:S01]  /*d300*/  BSSY B1, `(.L_x_613) ;  /* 0x00000ca000017945 */ /* 0x000fe20003800000 */
[----:B------:R-:W-:Y:S02]  /*d310*/  LOP3.LUT R9, R11, 0xff000000, R9, 0xf8, !PT ;  /* 0xff0000000b097812 */ /* 0x000fe400078ef809 */
[----:B------:R-:W-:Y:S02]  /*d320*/  ISETP.GE.AND P0, PT, R219, R10, PT ;  /* 0x0000000adb00720c */ /* 0x000fe40003f06270 */
[----:B------:R-:W-:Y:S02]  /*d330*/  LOP3.LUT R15, R15, 0xff0000, R12, 0xf8, !PT ;  /* 0x00ff00000f0f7812 */ /* 0x000fe400078ef80c */
[----:B------:R-:W-:Y:S02]  /*d340*/  LOP3.LUT R27, R27, 0xff0000, R20, 0xf8, !PT ;  /* 0x00ff00001b1b7812 */ /* 0x000fe400078ef814 */
[----:B------:R-:W-:-:S02]  /*d350*/  LOP3.LUT R11, R31, 0xff0000, R6, 0xf8, !PT ;  /* 0x00ff00001f0b7812 */ /* 0x000fc400078ef806 */
[----:B------:R-:W-:Y:S02]  /*d360*/  LOP3.LUT R3, R3, 0xff000000, R8, 0xf8, !PT ;  /* 0xff00000003037812 */ /* 0x000fe400078ef808 */
[----:B------:R-:W-:Y:S02]  /*d370*/  LOP3.LUT R0, R15, 0xff000000, R12, 0xf8, !PT ;  /* 0xff0000000f007812 */ /* 0x000fe400078ef80c */
[----:B------:R-:W-:Y:S02]  /*d380*/  LOP3.LUT R8, R25, 0xff000000, R13, 0xf8, !PT ;  /* 0xff00000019087812 */ /* 0x000fe400078ef80d */
[----:B------:R-:W-:Y:S02]  /*d390*/  LOP3.LUT R13, R27, 0xff000000, R20, 0xf8, !PT ;  /* 0xff0000001b0d7812 */ /* 0x000fe400078ef814 */
[----:B------:R-:W-:Y:S02]  /*d3a0*/  LOP3.LUT R14, R29, 0xff000000, R21, 0xf8, !PT ;  /* 0xff0000001d0e7812 */ /* 0x000fe400078ef815 */
[----:B------:R-:W-:-:S02]  /*d3b0*/  LOP3.LUT R11, R11, 0xff000000, R6, 0xf8, !PT ;  /* 0xff0000000b0b7812 */ /* 0x000fc400078ef806 */
[----:B------:R-:W-:Y:S01]  /*d3c0*/  LOP3.LUT R12, R33, 0xff000000, R7, 0xf8, !PT ;  /* 0xff000000210c7812 */ /* 0x000fe200078ef807 */
[----:B------:R-:W-:Y:S06]  /*d3d0*/  @P0 BRA `(.L_x_614) ;  /* 0x0000000800f00947 */ /* 0x000fec0003800000 */
[----:B------:R1:W5:Y:S01]  /*d3e0*/  LDL R39, [R1+0x30] ;  /* 0x0000300001277983 */ /* 0x0003620000100800 */
[----:B------:R-:W2:Y:S01]  /*d3f0*/  LDC R5, c[0x0][0x3f4] ;  /* 0x0000fd00ff057b82 */ /* 0x000ea20000000800 */
[----:B------:R-:W-:Y:S01]  /*d400*/  BSSY B2, `(.L_x_615) ;  /* 0x000005e000027945 */ /* 0x000fe20003800000 */
[-C--:B--2---:R-:W-:Y:S02]  /*d410*/  ISETP.GE.AND P0, PT, R18, R5.reuse, PT ;  /* 0x000000051200720c */ /* 0x084fe40003f06270 */
[----:B------:R-:W-:-:S11]  /*d420*/  ISETP.GE.AND P1, PT, R218, R5, PT ;  /* 0x00000005da00720c */ /* 0x000fd60003f26270 */
[----:B-1----:R-:W-:Y:S05]  /*d430*/  @P0 BRA `(.L_x_616) ;  /* 0x0000000400680947 */ /* 0x002fea0003800000 */
[----:B-----5:R-:W1:Y:S01]  /*d440*/  LDS.128 R4, [R39+0x20400] ;  /* 0x0204000027047984 */ /* 0x020e620000000c00 */
[----:B------:R-:W-:Y:S02]  /*d450*/  F2FP.F16.E4M3.UNPACK_B R28, R13 ;  /* 0x0000000dff1c723e */ /* 0x000fe400020006ff */
[----:B------:R-:W-:-:S03]  /*d460*/  F2FP.F16.E4M3.UNPACK_B R26, R3 ;  /* 0x00000003ff1a723e */ /* 0x000fc600020006ff */
[----:B------:R-:W-:Y:S02]  /*d470*/  HADD2.F32 R29, -RZ, R28.H1_H1 ;  /* 0x3000001cff1d7230 */ /* 0x000fe40000004100 */
[----:B------:R-:W-:Y:S02]  /*d480*/  HADD2.F32 R27, -RZ, R26.H1_H1 ;  /* 0x3000001aff1b7230 */ /* 0x000fe40000004100 */
[----:B------:R-:W-:Y:S02]  /*d490*/  HADD2.F32 R28, -RZ, R28.H0_H0 ;  /* 0x2000001cff1c7230 */ /* 0x000fe40000004100 */
[----:B------:R-:W-:Y:S01]  /*d4a0*/  HADD2.F32 R26, -RZ, R26.H0_H0 ;  /* 0x2000001aff1a7230 */ /* 0x000fe20000004100 */
[-C--:B-1----:R-:W-:Y:S02]  /*d4b0*/  F2FP.F16.E4M3.UNPACK_B R15, R4.reuse.H1 ;  /* 0x00000004ff0f723e */ /* 0x082fe400030006ff */
[-C--:B------:R-:W-:Y:S02]  /*d4c0*/  F2FP.F16.E4M3.UNPACK_B R21, R5.reuse ;  /* 0x00000005ff15723e */ /* 0x080fe400020006ff */
[----:B------:R-:W-:Y:S01]  /*d4d0*/  F2FP.F16.E4M3.UNPACK_B R24, R5.H1 ;  /* 0x00000005ff18723e */ /* 0x000fe200030006ff */
[--C-:B------:R-:W-:Y:S01]  /*d4e0*/  HADD2.F32 R20, -RZ, R15.reuse.H0_H0 ;  /* 0x2000000fff147230 */ /* 0x100fe20000004100 */
[----:B------:R-:W-:Y:S01]  /*d4f0*/  F2FP.F16.E4M3.UNPACK_B R4, R4 ;  /* 0x00000004ff04723e */ /* 0x000fe200020006ff */
[----:B------:R-:W-:Y:S01]  /*d500*/  HADD2.F32 R15, -RZ, R15.H1_H1 ;  /* 0x3000000fff0f7230 */ /* 0x000fe20000004100 */
[----:B------:R-:W-:-:S02]  /*d510*/  F2FP.F16.E4M3.UNPACK_B R25, R6 ;  /* 0x00000006ff19723e */ /* 0x000fc400020006ff */
[----:B------:R-:W-:Y:S02]  /*d520*/  F2FP.F16.E4M3.UNPACK_B R6, R6.H1 ;  /* 0x00000006ff06723e */ /* 0x000fe400030006ff */
[C---:B------:R-:W-:Y:S01]  /*d530*/  FMUL.FTZ R5, R15.reuse, R29 ;  /* 0x0000001d0f057220 */ /* 0x040fe20000410000 */
[----:B------:R-:W-:Y:S01]  /*d540*/  FMUL.FTZ R32, R15, R27 ;  /* 0x0000001b0f207220 */ /* 0x000fe20000410000 */
[----:B------:R-:W-:Y:S02]  /*d550*/  F2FP.F16.E4M3.UNPACK_B R15, R7 ;  /* 0x00000007ff0f723e */ /* 0x000fe400020006ff */
[C---:B0-----:R-:W-:Y:S01]  /*d560*/  FFMA.FTZ R34, R20.reuse, R27, -R5 ;  /* 0x0000001b14227223 */ /* 0x041fe20000010805 */
[--C-:B------:R-:W-:Y:S01]  /*d570*/  HADD2.F32 R5, -RZ, R4.reuse.H1_H1 ;  /* 0x30000004ff057230 */ /* 0x100fe20000004100 */
[----:B------:R-:W-:Y:S01]  /*d580*/  F2FP.F16.E4M3.UNPACK_B R27, R13.H1 ;  /* 0x0000000dff1b723e */ /* 0x000fe200030006ff */
[----:B------:R-:W-:Y:S01]  /*d590*/  FFMA.FTZ R35, R20, R29, R32 ;  /* 0x0000001d14237223 */ /* 0x000fe20000010020 */
[----:B------:R-:W-:Y:S01]  /*d5a0*/  HADD2.F32 R4, -RZ, R4.H0_H0 ;  /* 0x20000004ff047230 */ /* 0x000fe20000004100 */
[----:B------:R-:W-:Y:S01]  /*d5b0*/  F2FP.F16.E4M3.UNPACK_B R20, R3.H1 ;  /* 0x00000003ff14723e */ /* 0x000fe200030006ff */
[C---:B------:R-:W-:Y:S01]  /*d5c0*/  FMUL.FTZ R31, R5.reuse, R28 ;  /* 0x0000001c051f7220 */ /* 0x040fe20000410000 */
[----:B------:R-:W-:Y:S01]  /*d5d0*/  FMUL.FTZ R33, R5, R26 ;  /* 0x0000001a05217220 */ /* 0x000fe20000410000 */
[----:B------:R-:W-:Y:S01]  /*d5e0*/  HADD2.F32 R29, -RZ, R27.H1_H1 ;  /* 0x3000001bff1d7230 */ /* 0x000fe20000004100 */
[----:B------:R-:W-:Y:S01]  /*d5f0*/  F2FP.F16.E4M3.UNPACK_B R7, R7.H1 ;  /* 0x00000007ff07723e */ /* 0x000fe200030006ff */
[----:B------:R-:W-:-:S02]  /*d600*/  HADD2.F32 R5, -RZ, R24.H1_H1 ;  /* 0x30000018ff057230 */ /* 0x000fc40000004100 */
[C---:B------:R-:W-:Y:S01]  /*d610*/  FFMA.FTZ R31, R4.reuse, R26, -R31 ;  /* 0x0000001a041f7223 */ /* 0x040fe2000001081f */
[----:B------:R-:W-:Y:S01]  /*d620*/  FFMA.FTZ R32, R4, R28, R33 ;  /* 0x0000001c04207223 */ /* 0x000fe20000010021 */
[----:B------:R-:W-:Y:S02]  /*d630*/  HADD2.F32 R26, -RZ, R20.H1_H1 ;  /* 0x30000014ff1a7230 */ /* 0x000fe40000004100 */
[----:B------:R-:W-:Y:S02]  /*d640*/  HADD2.F32 R24, -RZ, R24.H0_H0 ;  /* 0x20000018ff187230 */ /* 0x000fe40000004100 */
[C---:B------:R-:W-:Y:S01]  /*d650*/  FMUL.FTZ R33, R5.reuse, R29 ;  /* 0x0000001d05217220 */ /* 0x040fe20000410000 */
[----:B------:R-:W-:Y:S02]  /*d660*/  HADD2.F32 R27, -RZ, R27.H0_H0 ;  /* 0x2000001bff1b7230 */ /* 0x000fe40000004100 */
[----:B------:R-:W-:Y:S01]  /*d670*/  FMUL.FTZ R5, R5, R26 ;  /* 0x0000001a05057220 */ /* 0x000fe20000410000 */
[----:B------:R-:W-:-:S02]  /*d680*/  HADD2.F32 R4, -RZ, R21.H1_H1 ;  /* 0x30000015ff047230 */ /* 0x000fc40000004100 */
[----:B------:R-:W-:Y:S01]  /*d690*/  FFMA.FTZ R33, R24, R26, -R33 ;  /* 0x0000001a18217223 */ /* 0x000fe20000010821 */
[----:B------:R-:W-:Y:S01]  /*d6a0*/  HADD2.F32 R20, -RZ, R20.H0_H0 ;  /* 0x20000014ff147230 */ /* 0x000fe20000004100 */
[----:B------:R-:W-:Y:S01]  /*d6b0*/  F2FP.F16.E4M3.UNPACK_B R26, R14 ;  /* 0x0000000eff1a723e */ /* 0x000fe200020006ff */
[----:B------:R-:W-:Y:S02]  /*d6c0*/  HADD2.F32 R21, -RZ, R21.H0_H0 ;  /* 0x20000015ff157230 */ /* 0x000fe40000004100 */
[----:B------:R-:W-:Y:S01]  /*d6d0*/  FMUL.FTZ R28, R4, R27 ;  /* 0x0000001b041c7220 */ /* 0x000fe20000410000 */
[----:B------:R-:W-:Y:S01]  /*d6e0*/  FFMA.FTZ R38, R24, R29, R5 ;  /* 0x0000001d18267223 */ /* 0x000fe20000010005 */
[----:B------:R-:W-:Y:S01]  /*d6f0*/  F2FP.F16.E4M3.UNPACK_B R24, R9 ;  /* 0x00000009ff18723e */ /* 0x000fe200020006ff */
[-C--:B------:R-:W-:Y:S01]  /*d700*/  FMUL.FTZ R4, R4, R20.reuse ;  /* 0x0000001404047220 */ /* 0x080fe20000410000 */
[----:B------:R-:W-:Y:S01]  /*d710*/  FFMA.FTZ R29, R21, R20, -R28 ;  /* 0x00000014151d7223 */ /* 0x000fe2000001081c */
[----:B------:R-:W-:Y:S01]  /*d720*/  HADD2.F32 R28, -RZ, R26.H1_H1 ;  /* 0x3000001aff1c7230 */ /* 0x000fe20000004100 */
[----:B------:R-:W-:Y:S01]  /*d730*/  F2FP.SATFINITE.E4M3.F32.PACK_AB_MERGE_C R33, R38, R33, RZ ;  /* 0x000000212621723e */ /* 0x000fe200048070ff */
[----:B------:R-:W-:-:S02]  /*d740*/  HADD2.F32 R5, -RZ, R6.H1_H1 ;  /* 0x30000006ff057230 */ /* 0x000fc40000004100 */
[----:B------:R-:W-:Y:S01]  /*d750*/  FFMA.FTZ R36, R21, R27, R4 ;  /* 0x0000001b15247223 */ /* 0x000fe20000010004 */
[----:B------:R-:W-:Y:S02]  /*d760*/  HADD2.F32 R20, -RZ, R24.H1_H1 ;  /* 0x30000018ff147230 */ /* 0x000fe40000004100 */
[----:B------:R-:W-:Y:S02]  /*d770*/  HADD2.F32 R6, -RZ, R6.H0_H0 ;  /* 0x20000006ff067230 */ /* 0x000fe40000004100 */
[C---:B------:R-:W-:Y:S01]  /*d780*/  FMUL.FTZ R21, R5.reuse, R28 ;  /* 0x0000001c05157220 */ /* 0x040fe20000410000 */
[----:B------:R-:W-:Y:S02]  /*d790*/  HADD2.F32 R24, -RZ, R24.H0_H0 ;  /* 0x20000018ff187230 */ /* 0x000fe40000004100 */
[-C--:B------:R-:W-:Y:S01]  /*d7a0*/  FMUL.FTZ R27, R5, R20.reuse ;  /* 0x00000014051b7220 */ /* 0x080fe20000410000 */
[----:B------:R-:W-:Y:S02]  /*d7b0*/  HADD2.F32 R26, -RZ, R26.H0_H0 ;  /* 0x2000001aff1a7230 */ /* 0x000fe40000004100 */
[----:B------:R-:W-:Y:S01]  /*d7c0*/  FFMA.FTZ R37, R6, R20, -R21 ;  /* 0x0000001406257223 */ /* 0x000fe20000010815 */
[--C-:B------:R-:W-:Y:S01]  /*d7d0*/  HADD2.F32 R4, -RZ, R25.reuse.H1_H1 ;  /* 0x30000019ff047230 */ /* 0x100fe20000004100 */
[----:B------:R-:W-:Y:S01]  /*d7e0*/  F2FP.F16.E4M3.UNPACK_B R5, R9.H1 ;  /* 0x00000009ff05723e */ /* 0x000fe200030006ff */
[----:B------:R-:W-:-:S02]  /*d7f0*/  HADD2.F32 R25, -RZ, R25.H0_H0 ;  /* 0x20000019ff197230 */ /* 0x000fc40000004100 */
[----:B------:R-:W-:Y:S01]  /*d800*/  FFMA.FTZ R28, R6, R28, R27 ;  /* 0x0000001c061c7223 */ /* 0x000fe2000001001b */
[C---:B------:R-:W-:Y:S01]  /*d810*/  FMUL.FTZ R20, R4.reuse, R26 ;  /* 0x0000001a04147220 */ /* 0x040fe20000410000 */
[----:B------:R-:W-:Y:S01]  /*d820*/  FMUL.FTZ R21, R4, R24 ;  /* 0x0000001804157220 */ /* 0x000fe20000410000 */
[----:B------:R-:W-:Y:S01]  /*d830*/  F2FP.F16.E4M3.UNPACK_B R4, R14.H1 ;  /* 0x0000000eff04723e */ /* 0x000fe200030006ff */
[--C-:B------:R-:W-:Y:S02]  /*d840*/  HADD2.F32 R6, -RZ, R5.reuse.H0_H0 ;  /* 0x20000005ff067230 */ /* 0x100fe40000004100 */
[C---:B------:R-:W-:Y:S01]  /*d850*/  FFMA.FTZ R27, R25.reuse, R24, -R20 ;  /* 0x00000018191b7223 */ /* 0x040fe20000010814 */
[----:B------:R-:W-:Y:S02]  /*d860*/  HADD2.F32 R20, -RZ, R5.H1_H1 ;  /* 0x30000005ff147230 */ /* 0x000fe40000004100 */
[----:B------:R-:W-:Y:S01]  /*d870*/  FFMA.FTZ R26, R25, R26, R21 ;  /* 0x0000001a191a7223 */ /* 0x000fe20000010015 */
[----:B------:R-:W-:-:S02]  /*d880*/  HADD2.F32 R24, -RZ, R4.H1_H1 ;  /* 0x30000004ff187230 */ /* 0x000fc40000004100 */
[----:B------:R-:W-:Y:S02]  /*d890*/  HADD2.F32 R5, -RZ, R7.H1_H1 ;  /* 0x30000007ff057230 */ /* 0x000fe40000004100 */
[----:B------:R-:W-:Y:S02]  /*d8a0*/  HADD2.F32 R21, -RZ, R4.H0_H0 ;  /* 0x20000004ff157230 */ /* 0x000fe40000004100 */
[----:B------:R-:W-:Y:S02]  /*d8b0*/  HADD2.F32 R4, -RZ, R15.H1_H1 ;  /* 0x3000000fff047230 */ /* 0x000fe40000004100 */
[C---:B------:R-:W-:Y:S01]  /*d8c0*/  FMUL.FTZ R42, R5.reuse, R24 ;  /* 0x00000018052a7220 */ /* 0x040fe20000410000 */
[----:B------:R-:W-:Y:S02]  /*d8d0*/  HADD2.F32 R7, -RZ, R7.H0_H0 ;  /* 0x20000007ff077230 */ /* 0x000fe40000004100 */
[----:B------:R-:W-:Y:S01]  /*d8e0*/  FMUL.FTZ R5, R5, R20 ;  /* 0x0000001405057220 */ /* 0x000fe20000410000 */
[----:B------:R-:W-:-:S02]  /*d8f0*/  HADD2.F32 R15, -RZ, R15.H0_H0 ;  /* 0x2000000fff0f7230 */ /* 0x000fc40000004100 */
[CC--:B------:R-:W-:Y:S01]  /*d900*/  FMUL.FTZ R40, R4.reuse, R21.reuse ;  /* 0x0000001504287220 */ /* 0x0c0fe20000410000 */
[----:B------:R-:W-:Y:S01]  /*d910*/  FMUL.FTZ R4, R4, R6 ;  /* 0x0000000604047220 */ /* 0x000fe20000410000 */
[C---:B------:R-:W-:Y:S01]  /*d920*/  FFMA.FTZ R42, R7.reuse, R20, -R42 ;  /* 0x00000014072a7223 */ /* 0x040fe2000001082a */
[----:B------:R-:W-:Y:S01]  /*d930*/  FFMA.FTZ R5, R7, R24, R5 ;  /* 0x0000001807057223 */ /* 0x000fe20000010005 */
[C---:B------:R-:W-:Y:S01]  /*d940*/  FFMA.FTZ R7, R15.reuse, R6, -R40 ;  /* 0x000000060f077223 */ /* 0x040fe20000010828 */
[----:B------:R-:W-:Y:S01]  /*d950*/  FFMA.FTZ R20, R15, R21, R4 ;  /* 0x000000150f147223 */ /* 0x000fe20000010004 */
[----:B------:R-:W-:Y:S02]  /*d960*/  F2FP.SATFINITE.E4M3.F32.PACK_AB_MERGE_C R4, R35, R34, RZ ;  /* 0x000000222304723e */ /* 0x000fe400048070ff */
[----:B------:R-:W-:Y:S02]  /*d970*/  F2FP.SATFINITE.E4M3.F32.PACK_AB_MERGE_C R6, R28, R37, RZ ;  /* 0x000000251c06723e */ /* 0x000fe400048070ff */
[----:B------:R-:W-:-:S02]  /*d980*/  F2FP.SATFINITE.E4M3.F32.PACK_AB_MERGE_C R42, R5, R42, RZ ;  /* 0x0000002a052a723e */ /* 0x000fc400048070ff */
[----:B------:R-:W-:Y:S02]  /*d990*/  F2FP.SATFINITE.E4M3.F32.PACK_AB_MERGE_C R4, R32, R31, R4 ;  /* 0x0000001f2004723e */ /* 0x000fe40004807004 */
[----:B------:R-:W-:Y:S02]  /*d9a0*/  F2FP.SATFINITE.E4M3.F32.PACK_AB_MERGE_C R5, R36, R29, R33 ;  /* 0x0000001d2405723e */ /* 0x000fe40004807021 */
[----:B------:R-:W-:Y:S02]  /*d9b0*/  F2FP.SATFINITE.E4M3.F32.PACK_AB_MERGE_C R6, R26, R27, R6 ;  /* 0x0000001b1a06723e */ /* 0x000fe40004807006 */
[----:B------:R-:W-:-:S05]  /*d9c0*/  F2FP.SATFINITE.E4M3.F32.PACK_AB_MERGE_C R7, R20, R7, R42 ;  /* 0x000000071407723e */ /* 0x000fca000480702a */
[----:B------:R1:W-:Y:S02]  /*d9d0*/  STS.128 [R39+0x20400], R4 ;  /* 0x0204000427007388 */ /* 0x0003e40000000c00 */
.L_x_616:
[----:B------:R-:W-:Y:S05]  /*d9e0*/  BSYNC B2 ;  /* 0x0000000000027941 */ /* 0x000fea0003800000 */
.L_x_615:
[----:B------:R-:W-:Y:S05]  /*d9f0*/  @P1 BRA `(.L_x_614) ;  /* 0x0000000400681947 */ /* 0x000fea0003800000 */
[----:B-1---5:R-:W1:Y:S01]  /*da00*/  LDS.128 R4, [R39+0x24400] ;  /* 0x0244000027047984 */ /* 0x022e620000000c00 */
        /* <DEDUP_REMOVED lines=89> */
.L_x_614:
[----:B------:R-:W-:Y:S05]  /*dfa0*/  BSYNC B1 ;  /* 0x0000000000017941 */ /* 0x000fea0003800000 */
.L_x_613:
[----:B-12---:R-:W-:Y:S01]  /*dfb0*/  IADD3 R4, R219, 0x20, RZ ;  /* 0x00000020db047810 */ /* 0x006fe20007ffe0ff */
[----:B------:R-:W-:Y:S03]  /*dfc0*/  BSSY B1, `(.L_x_617) ;  /* 0x00000bf000017945 */ /* 0x000fe60003800000 */
[----:B------:R-:W-:-:S13]  /*dfd0*/  ISETP.GE.AND P0, PT, R4, R10, PT ;  /* 0x0000000a0400720c */ /* 0x000fda0003f06270 */
[----:B------:R-:W-:Y:S05]  /*dfe0*/  @P0 BRA `(.L_x_618) ;  /* 0x0000000800f00947 */ /* 0x000fea0003800000 */
        /* <DEDUP_REMOVED lines=8> */
[-C--:B------:R-:W-:Y:S02]  /*e070*/  F2FP.F16.E4M3.UNPACK_B R29, R13.reuse ;  /* 0x0000000dff1d723e */ /* 0x080fe400020006ff */
[----:B------:R-:W-:Y:S01]  /*e080*/  F2FP.F16.E4M3.UNPACK_B R33, R13.H1 ;  /* 0x0000000dff21723e */ /* 0x000fe200030006ff */
[----:B------:R-:W-:Y:S01]  /*e090*/  HADD2.F32 R26, -RZ, R28.H1_H1 ;  /* 0x3000001cff1a7230 */ /* 0x000fe20000004100 */
[----:B------:R-:W-:Y:S01]  /*e0a0*/  F2FP.F16.E4M3.UNPACK_B R36, R14 ;  /* 0x0000000eff24723e */ /* 0x000fe200020006ff */
[----:B------:R-:W-:Y:S02]  /*e0b0*/  HADD2.F32 R32, -RZ, R29.H1_H1 ;  /* 0x3000001dff207230 */ /* 0x000fe40000004100 */
[----:B0-----:R-:W-:-:S02]  /*e0c0*/  HADD2.F32 R34, -RZ, R33.H1_H1 ;  /* 0x30000021ff227230 */ /* 0x001fc40000004100 */
[----:B------:R-:W-:Y:S02]  /*e0d0*/  HADD2.F32 R35, -RZ, R33.H0_H0 ;  /* 0x20000021ff237230 */ /* 0x000fe40000004100 */
[--C-:B------:R-:W-:Y:S02]  /*e0e0*/  HADD2.F32 R38, -RZ, R36.reuse.H1_H1 ;  /* 0x30000024ff267230 */ /* 0x100fe40000004100 */
[----:B------:R-:W-:Y:S01]  /*e0f0*/  HADD2.F32 R39, -RZ, R36.H0_H0 ;  /* 0x20000024ff277230 */ /* 0x000fe20000004100 */
[----:B------:R-:W-:-:S05]  /*e100*/  F2FP.F16.E4M3.UNPACK_B R36, R14.H1 ;  /* 0x0000000eff24723e */ /* 0x000fca00030006ff */
[----:B------:R-:W-:Y:S01]  /*e110*/  HADD2.F32 R41, -RZ, R36.H1_H1 ;  /* 0x30000024ff297230 */ /* 0x000fe20000004100 */
[-C--:B-1----:R-:W-:Y:S02]  /*e120*/  F2FP.F16.E4M3.UNPACK_B R15, R4.reuse.H1 ;  /* 0x00000004ff0f723e */ /* 0x082fe400030006ff */
[-C--:B------:R-:W-:Y:S02]  /*e130*/  F2FP.F16.E4M3.UNPACK_B R21, R5.reuse ;  /* 0x00000005ff15723e */ /* 0x080fe400020006ff */
[----:B------:R-:W-:Y:S01]  /*e140*/  F2FP.F16.E4M3.UNPACK_B R24, R5.H1 ;  /* 0x00000005ff18723e */ /* 0x000fe200030006ff */
[--C-:B------:R-:W-:Y:S01]  /*e150*/  HADD2.F32 R20, -RZ, R15.reuse.H0_H0 ;  /* 0x2000000fff147230 */ /* 0x100fe20000004100 */
[----:B------:R-:W-:Y:S01]  /*e160*/  F2FP.F16.E4M3.UNPACK_B R4, R4 ;  /* 0x00000004ff04723e */ /* 0x000fe200020006ff */
[----:B------:R-:W-:Y:S01]  /*e170*/  HADD2.F32 R15, -RZ, R15.H1_H1 ;  /* 0x3000000fff0f7230 */ /* 0x000fe20000004100 */
[-C--:B------:R-:W-:Y:S02]  /*e180*/  F2FP.F16.E4M3.UNPACK_B R25, R6.reuse ;  /* 0x00000006ff19723e */ /* 0x080fe400020006ff */
[----:B------:R-:W-:-:S02]  /*e190*/  F2FP.F16.E4M3.UNPACK_B R6, R6.H1 ;  /* 0x00000006ff06723e */ /* 0x000fc400030006ff */
[-C--:B------:R-:W-:Y:S01]  /*e1a0*/  FMUL.FTZ R5, R32, R15.reuse ;  /* 0x0000000f20057220 */ /* 0x080fe20000410000 */
[C---:B------:R-:W-:Y:S01]  /*e1b0*/  FMUL.FTZ R27, R26.reuse, R15 ;  /* 0x0000000f1a1b7220 */ /* 0x040fe20000410000 */
[-C--:B------:R-:W-:Y:S02]  /*e1c0*/  F2FP.F16.E4M3.UNPACK_B R15, R7.reuse ;  /* 0x00000007ff0f723e */ /* 0x080fe400020006ff */
[-C--:B------:R-:W-:Y:S01]  /*e1d0*/  FFMA.FTZ R26, R26, R20.reuse, -R5 ;  /* 0x000000141a1a7223 */ /* 0x080fe20000010805 */
[----:B------:R-:W-:Y:S01]  /*e1e0*/  FFMA.FTZ R31, R32, R20, R27 ;  /* 0x00000014201f7223 */ /* 0x000fe2000001001b */
[----:B------:R-:W-:Y:S01]  /*e1f0*/  HADD2.F32 R32, -RZ, R29.H0_H0 ;  /* 0x2000001dff207230 */ /* 0x000fe20000004100 */
[----:B------:R-:W-:Y:S01]  /*e200*/  F2FP.F16.E4M3.UNPACK_B R7, R7.H1 ;  /* 0x00000007ff07723e */ /* 0x000fe200030006ff */
[----:B------:R-:W-:Y:S02]  /*e210*/  HADD2.F32 R5, -RZ, R4.H1_H1 ;  /* 0x30000004ff057230 */ /* 0x000fe40000004100 */
[----:B------:R-:W-:Y:S01]  /*e220*/  HADD2.F32 R20, -RZ, R28.H0_H0 ;  /* 0x2000001cff147230 */ /* 0x000fe20000004100 */
[----:B------:R-:W-:Y:S01]  /*e230*/  F2FP.F16.E4M3.UNPACK_B R28, R3.H1 ;  /* 0x00000003ff1c723e */ /* 0x000fe200030006ff */
[----:B------:R-:W-:-:S02]  /*e240*/  HADD2.F32 R4, -RZ, R4.H0_H0 ;  /* 0x20000004ff047230 */ /* 0x000fc40000004100 */
[-C--:B------:R-:W-:Y:S01]  /*e250*/  FMUL.FTZ R27, R32, R5.reuse ;  /* 0x00000005201b7220 */ /* 0x080fe20000410000 */
[C---:B------:R-:W-:Y:S01]  /*e260*/  FMUL.FTZ R29, R20.reuse, R5 ;  /* 0x00000005141d7220 */ /* 0x040fe20000410000 */
[--C-:B------:R-:W-:Y:S02]  /*e270*/  HADD2.F32 R5, -RZ, R24.reuse.H1_H1 ;  /* 0x30000018ff057230 */ /* 0x100fe40000004100 */
[-C--:B------:R-:W-:Y:S01]  /*e280*/  FFMA.FTZ R27, R20, R4.reuse, -R27 ;  /* 0x00000004141b7223 */ /* 0x080fe2000001081b */
[----:B------:R-:W-:Y:S02]  /*e290*/  HADD2.F32 R24, -RZ, R24.H0_H0 ;  /* 0x20000018ff187230 */ /* 0x000fe40000004100 */
[----:B------:R-:W-:Y:S01]  /*e2a0*/  FFMA.FTZ R20, R32, R4, R29 ;  /* 0x0000000420147223 */ /* 0x000fe2000001001d */
[----:B------:R-:W-:Y:S02]  /*e2b0*/  HADD2.F32 R32, -RZ, R28.H1_H1 ;  /* 0x3000001cff207230 */ /* 0x000fe40000004100 */
[----:B------:R-:W-:Y:S01]  /*e2c0*/  FMUL.FTZ R29, R34, R5 ;  /* 0x00000005221d7220 */ /* 0x000fe20000410000 */
[----:B------:R-:W-:-:S02]  /*e2d0*/  HADD2.F32 R4, -RZ, R21.H1_H1 ;  /* 0x30000015ff047230 */ /* 0x000fc40000004100 */
[----:B------:R-:W-:Y:S02]  /*e2e0*/  HADD2.F32 R33, -RZ, R28.H0_H0 ;  /* 0x2000001cff217230 */ /* 0x000fe40000004100 */
[C---:B------:R-:W-:Y:S01]  /*e2f0*/  FMUL.FTZ R5, R32.reuse, R5 ;  /* 0x0000000520057220 */ /* 0x040fe20000410000 */
[----:B------:R-:W-:Y:S01]  /*e300*/  FFMA.FTZ R29, R32, R24, -R29 ;  /* 0x00000018201d7223 */ /* 0x000fe2000001081d */
[----:B------:R-:W-:Y:S02]  /*e310*/  HADD2.F32 R21, -RZ, R21.H0_H0 ;  /* 0x20000015ff157230 */ /* 0x000fe40000004100 */
[-C--:B------:R-:W-:Y:S01]  /*e320*/  FMUL.FTZ R28, R35, R4.reuse ;  /* 0x00000004231c7220 */ /* 0x080fe20000410000 */
[----:B------:R-:W-:Y:S01]  /*e330*/  F2FP.F16.E4M3.UNPACK_B R32, R9 ;  /* 0x00000009ff20723e */ /* 0x000fe200020006ff */
[C---:B------:R-:W-:Y:S01]  /*e340*/  FMUL.FTZ R4, R33.reuse, R4 ;  /* 0x0000000421047220 */ /* 0x040fe20000410000 */
[----:B------:R-:W-:Y:S01]  /*e350*/  FFMA.FTZ R24, R34, R24, R5 ;  /* 0x0000001822187223 */ /* 0x000fe20000010005 */
[----:B------:R-:W-:Y:S01]  /*e360*/  FFMA.FTZ R28, R33, R21, -R28 ;  /* 0x00000015211c7223 */ /* 0x000fe2000001081c */
[----:B------:R-:W-:-:S02]  /*e370*/  HADD2.F32 R5, -RZ, R6.H1_H1 ;  /* 0x30000006ff057230 */ /* 0x000fc40000004100 */
[----:B------:R-:W-:Y:S01]  /*e380*/  FFMA.FTZ R21, R35, R21, R4 ;  /* 0x0000001523157223 */ /* 0x000fe20000010004 */
[----:B------:R-:W-:Y:S01]  /*e390*/  HADD2.F32 R34, -RZ, R32.H1_H1 ;  /* 0x30000020ff227230 */ /* 0x000fe20000004100 */
[----:B------:R-:W-:Y:S01]  /*e3a0*/  F2FP.F16.E4M3.UNPACK_B R35, R9.H1 ;  /* 0x00000009ff23723e */ /* 0x000fe200030006ff */
[--C-:B------:R-:W-:Y:S02]  /*e3b0*/  HADD2.F32 R4, -RZ, R25.reuse.H1_H1 ;  /* 0x30000019ff047230 */ /* 0x100fe40000004100 */
[-C--:B------:R-:W-:Y:S01]  /*e3c0*/  FMUL.FTZ R33, R38, R5.reuse ;  /* 0x0000000526217220 */ /* 0x080fe20000410000 */
[----:B------:R-:W-:Y:S02]  /*e3d0*/  HADD2.F32 R6, -RZ, R6.H0_H0 ;  /* 0x20000006ff067230 */ /* 0x000fe40000004100 */
[----:B------:R-:W-:Y:S01]  /*e3e0*/  FMUL.FTZ R5, R34, R5 ;  /* 0x0000000522057220 */ /* 0x000fe20000410000 */
[----:B------:R-:W-:Y:S02]  /*e3f0*/  HADD2.F32 R37, -RZ, R32.H0_H0 ;  /* 0x20000020ff257230 */ /* 0x000fe40000004100 */
[----:B------:R-:W-:Y:S01]  /*e400*/  FMUL.FTZ R32, R39, R4 ;  /* 0x0000000427207220 */ /* 0x000fe20000410000 */
[----:B------:R-:W-:-:S02]  /*e410*/  HADD2.F32 R25, -RZ, R25.H0_H0 ;  /* 0x20000019ff197230 */ /* 0x000fc40000004100 */
[-C--:B------:R-:W-:Y:S01]  /*e420*/  FFMA.FTZ R33, R34, R6.reuse, -R33 ;  /* 0x0000000622217223 */ /* 0x080fe20000010821 */
[----:B------:R-:W-:Y:S01]  /*e430*/  FFMA.FTZ R34, R38, R6, R5 ;  /* 0x0000000626227223 */ /* 0x000fe20000010005 */
[C---:B------:R-:W-:Y:S01]  /*e440*/  FMUL.FTZ R4, R37.reuse, R4 ;  /* 0x0000000425047220 */ /* 0x040fe20000410000 */
[----:B------:R-:W-:Y:S02]  /*e450*/  HADD2.F32 R5, -RZ, R7.H1_H1 ;  /* 0x30000007ff057230 */ /* 0x000fe40000004100 */
[-C--:B------:R-:W-:Y:S01]  /*e460*/  FFMA.FTZ R6, R37, R25.reuse, -R32 ;  /* 0x0000001925067223 */ /* 0x080fe20000010820 */
[----:B------:R-:W-:Y:S02]  /*e470*/  HADD2.F32 R37, -RZ, R35.H1_H1 ;  /* 0x30000023ff257230 */ /* 0x000fe40000004100 */
[----:B------:R-:W-:Y:S01]  /*e480*/  FFMA.FTZ R25, R39, R25, R4 ;  /* 0x0000001927197223 */ /* 0x000fe20000010004 */
[----:B------:R-:W-:Y:S02]  /*e490*/  HADD2.F32 R39, -RZ, R36.H0_H0 ;  /* 0x20000024ff277230 */ /* 0x000fe40000004100 */
[----:B------:R-:W-:Y:S01]  /*e4a0*/  FMUL.FTZ R36, R41, R5 ;  /* 0x0000000529247220 */ /* 0x000fe20000410000 */
[----:B------:R-:W-:-:S02]  /*e4b0*/  HADD2.F32 R4, -RZ, R15.H1_H1 ;  /* 0x3000000fff047230 */ /* 0x000fc40000004100 */
[----:B------:R-:W-:Y:S01]  /*e4c0*/  FMUL.FTZ R38, R37, R5 ;  /* 0x0000000525267220 */ /* 0x000fe20000410000 */
[----:B------:R-:W-:Y:S01]  /*e4d0*/  HADD2.F32 R35, -RZ, R35.H0_H0 ;  /* 0x20000023ff237230 */ /* 0x000fe20000004100 */
[----:B------:R-:W-:Y:S01]  /*e4e0*/  F2FP.SATFINITE.E4M3.F32.PACK_AB_MERGE_C R24, R24, R29, RZ ;  /* 0x0000001d1818723e */ /* 0x000fe200048070ff */
[----:B------:R-:W-:Y:S02]  /*e4f0*/  HADD2.F32 R7, -RZ, R7.H0_H0 ;  /* 0x20000007ff077230 */ /* 0x000fe40000004100 */
[-C--:B------:R-:W-:Y:S01]  /*e500*/  FMUL.FTZ R32, R39, R4.reuse ;  /* 0x0000000427207220 */ /* 0x080fe20000410000 */
[----:B------:R-:W-:Y:S02]  /*e510*/  HADD2.F32 R15, -RZ, R15.H0_H0 ;  /* 0x2000000fff0f7230 */ /* 0x000fe40000004100 */
[----:B------:R-:W-:Y:S01]  /*e520*/  FMUL.FTZ R4, R35, R4 ;  /* 0x0000000423047220 */ /* 0x000fe20000410000 */
[----:B------:R-:W-:Y:S01]  /*e530*/  F2FP.SATFINITE.E4M3.F32.PACK_AB_MERGE_C R33, R34, R33, RZ ;  /* 0x000000212221723e */ /* 0x000fe200048070ff */
[-C--:B------:R-:W-:Y:S01]  /*e540*/  FFMA.FTZ R36, R37, R7.reuse, -R36 ;  /* 0x0000000725247223 */ /* 0x080fe20000010824 */
[----:B------:R-:W-:Y:S01]  /*e550*/  FFMA.FTZ R5, R41, R7, R38 ;  /* 0x0000000729057223 */ /* 0x000fe20000010026 */
[-C--:B------:R-:W-:Y:S01]  /*e560*/  FFMA.FTZ R7, R35, R15.reuse, -R32 ;  /* 0x0000000f23077223 */ /* 0x080fe20000010820 */
[----:B------:R-:W-:Y:S01]  /*e570*/  FFMA.FTZ R32, R39, R15, R4 ;  /* 0x0000000f27207223 */ /* 0x000fe20000010004 */
[----:B------:R-:W-:-:S02]  /*e580*/  F2FP.SATFINITE.E4M3.F32.PACK_AB_MERGE_C R4, R31, R26, RZ ;  /* 0x0000001a1f04723e */ /* 0x000fc400048070ff */
[----:B------:R-:W-:Y:S02]  /*e590*/  F2FP.SATFINITE.E4M3.F32.PACK_AB_MERGE_C R36, R5, R36, RZ ;  /* 0x000000240524723e */ /* 0x000fe400048070ff */
[----:B------:R-:W-:Y:S02]  /*e5a0*/  F2FP.SATFINITE.E4M3.F32.PACK_AB_MERGE_C R4, R20, R27, R4 ;  /* 0x0000001b1404723e */ /* 0x000fe40004807004 */
[----:B------:R-:W-:Y:S02]  /*e5b0*/  F2FP.SATFINITE.E4M3.F32.PACK_AB_MERGE_C R5, R21, R28, R24 ;  /* 0x0000001c1505723e */ /* 0x000fe40004807018 */
[----:B------:R-:W-:Y:S02]  /*e5c0*/  F2FP.SATFINITE.E4M3.F32.PACK_AB_MERGE_C R6, R25, R6, R33 ;  /* 0x000000061906723e */ /* 0x000fe40004807021 */
[----:B------:R-:W-:-:S05]  /*e5d0*/  F2FP.SATFINITE.E4M3.F32.PACK_AB_MERGE_C R7, R32, R7, R36 ;  /* 0x000000072007723e */ /* 0x000fca0004807024 */
[----:B------:R1:W-:Y:S02]  /*e5e0*/  STS.128 [R40+0x21400], R4 ;  /* 0x0214000428007388 */ /* 0x0003e40000000c00 */
.L_x_620:
[----:B------:R-:W-:Y:S05]  /*e5f0*/  BSYNC B2 ;  /* 0x0000000000027941 */ /* 0x000fea0003800000 */
.L_x_619:
[----:B------:R-:W-:Y:S05]  /*e600*/  @P1 BRA `(.L_x_618) ;  /* 0x0000000400681947 */ /* 0x000fea0003800000 */
[----:B-1---5:R-:W1:Y:S01]  /*e610*/  LDS.128 R4, [R40+0x25400] ;  /* 0x0254000028047984 */ /* 0x022e620000000c00 */
        /* <DEDUP_REMOVED lines=44> */
[----:B------:R-:W-:Y:S01]  /*e8e0*/  FMUL.FTZ R28, R35, R4 ;  /* 0x00000004231c7220 */ /* 0x000fe20000410000 */
        /* <DEDUP_REMOVED lines=44> */
.L_x_618:
[----:B------:R-:W-:Y:S05]  /*ebb0*/  BSYNC B1 ;  /* 0x0000000000017941 */ /* 0x000fea0003800000 */
.L_x_617:
[----:B-12---:R-:W-:Y:S01]  /*ebc0*/  VIADD R4, R219, 0x40 ;  /* 0x00000040db047836 */ /* 0x006fe20000000000 */
[----:B------:R-:W-:Y:S04]  /*ebd0*/  BSSY B1, `(.L_x_621) ;  /* 0x00000bf000017945 */ /* 0x000fe80003800000 */
[----:B------:R-:W-:-:S13]  /*ebe0*/  ISETP.GE.AND P0, PT, R4, R10, PT ;  /* 0x0000000a0400720c */ /* 0x000fda0003f06270 */
[----:B------:R-:W-:Y:S05]  /*ebf0*/  @P0 BRA `(.L_x_622) ;  /* 0x0000000800f00947 */ /* 0x000fea0003800000 */
[----:B-----5:R1:W5:Y:S01]  /*ec00*/  LDL R40, [R1+0x30] ;  /* 0x0000300001287983 */ /* 0x0203620000100800 */
        /* <DEDUP_REMOVED lines=95> */
.L_x_624:
[----:B------:R-:W-:Y:S05]  /*f200*/  BSYNC B2 ;  /* 0x0000000000027941 */ /* 0x000fea0003800000 */
.L_x_623:
        /* <DEDUP_REMOVED lines=91> */
.L_x_622:
[----:B------:R-:W-:Y:S05]  /*f7c0*/  BSYNC B1 ;  /* 0x0000000000017941 */ /* 0x000fea0003800000 */
.L_x_621:
[----:B-12---:R-:W-:-:S05]  /*f7d0*/  VIADD R4, R219, 0x60 ;  /* 0x00000060db047836 */ /* 0x006fca0000000000 */
        /* <DEDUP_REMOVED lines=13> */
[----:B------:R-:W-:Y:S01]  /*f8b0*/  HADD2.F32 R32, -RZ, R29.H0_H0 ;  /* 0x2000001dff207230 */ /* 0x000fe20000004100 */
[----:B------:R-:W-:-:S05]  /*f8c0*/  F2FP.F16.E4M3.UNPACK_B R29, R13.H1 ;  /* 0x0000000dff1d723e */ /* 0x000fca00030006ff */
[----:B0-----:R-:W-:Y:S01]  /*f8d0*/  HADD2.F32 R34, -RZ, R29.H0_H0 ;  /* 0x2000001dff227230 */ /* 0x001fe20000004100 */
[-C--:B-1----:R-:W-:Y:S02]  /*f8e0*/  F2FP.F16.E4M3.UNPACK_B R10, R4.reuse.H1 ;  /* 0x00000004ff0a723e */ /* 0x082fe400030006ff */
[----:B------:R-:W-:Y:S02]  /*f8f0*/  F2FP.F16.E4M3.UNPACK_B R4, R4 ;  /* 0x00000004ff04723e */ /* 0x000fe400020006ff */
[-C--:B------:R-:W-:Y:S01]  /*f900*/  F2FP.F16.E4M3.UNPACK_B R20, R5.reuse ;  /* 0x00000005ff14723e */ /* 0x080fe200020006ff */
[--C-:B------:R-:W-:Y:S01]  /*f910*/  HADD2.F32 R15, -RZ, R10.reuse.H0_H0 ;  /* 0x2000000aff0f7230 */ /* 0x100fe20000004100 */
[----:B------:R-:W-:Y:S01]  /*f920*/  F2FP.F16.E4M3.UNPACK_B R21, R5.H1 ;  /* 0x00000005ff15723e */ /* 0x000fe200030006ff */
[----:B------:R-:W-:Y:S01]  /*f930*/  HADD2.F32 R10, -RZ, R10.H1_H1 ;  /* 0x3000000aff0a7230 */ /* 0x000fe20000004100 */
[-C--:B------:R-:W-:Y:S01]  /*f940*/  F2FP.F16.E4M3.UNPACK_B R24, R6.reuse ;  /* 0x00000006ff18723e */ /* 0x080fe200020006ff */
[--C-:B------:R-:W-:Y:S01]  /*f950*/  HADD2.F32 R5, -RZ, R4.reuse.H1_H1 ;  /* 0x30000004ff057230 */ /* 0x100fe20000004100 */
[----:B------:R-:W-:Y:S01]  /*f960*/  F2FP.F16.E4M3.UNPACK_B R6, R6.H1 ;  /* 0x00000006ff06723e */ /* 0x000fe200030006ff */
[----:B------:R-:W-:-:S02]  /*f970*/  HADD2.F32 R4, -RZ, R4.H0_H0 ;  /* 0x20000004ff047230 */ /* 0x000fc40000004100 */
[-C--:B------:R-:W-:Y:S01]  /*f980*/  FMUL.FTZ R26, R31, R10.reuse ;  /* 0x0000000a1f1a7220 */ /* 0x080fe20000410000 */
[C---:B------:R-:W-:Y:S01]  /*f990*/  FMUL.FTZ R28, R25.reuse, R10 ;  /* 0x0000000a191c7220 */ /* 0x040fe20000410000 */
[----:B------:R-:W-:Y:S02]  /*f9a0*/  F2FP.F16.E4M3.UNPACK_B R10, R7 ;  /* 0x00000007ff0a723e */ /* 0x000fe400020006ff */
[----:B------:R-:W-:Y:S01]  /*f9b0*/  FFMA.FTZ R25, R25, R15, -R26 ;  /* 0x0000000f19197223 */ /* 0x000fe2000001081a */
[----:B------:R-:W-:Y:S01]  /*f9c0*/  HADD2.F32 R26, -RZ, R27.H0_H0 ;  /* 0x2000001bff1a7230 */ /* 0x000fe20000004100 */
[----:B------:R-:W-:Y:S01]  /*f9d0*/  F2FP.F16.E4M3.UNPACK_B R27, R3.H1 ;  /* 0x00000003ff1b723e */ /* 0x000fe200030006ff */
[----:B------:R-:W-:Y:S01]  /*f9e0*/  FFMA.FTZ R28, R31, R15, R28 ;  /* 0x0000000f1f1c7223 */ /* 0x000fe2000001001c */
[-C--:B------:R-:W-:Y:S01]  /*f9f0*/  FMUL.FTZ R3, R32, R5.reuse ;  /* 0x0000000520037220 */ /* 0x080fe20000410000 */
[----:B------:R-:W-:Y:S02]  /*fa00*/  HADD2.F32 R31, -RZ, R29.H1_H1 ;  /* 0x3000001dff1f7230 */ /* 0x000fe40000004100 */
[----:B------:R-:W-:Y:S01]  /*fa10*/  FMUL.FTZ R15, R26, R5 ;  /* 0x000000051a0f7220 */ /* 0x000fe20000410000 */
[----:B------:R-:W-:-:S02]  /*fa20*/  HADD2.F32 R5, -RZ, R21.H1_H1 ;  /* 0x30000015ff057230 */ /* 0x000fc40000004100 */
[-C--:B------:R-:W-:Y:S01]  /*fa30*/  FFMA.FTZ R13, R26, R4.reuse, -R3 ;  /* 0x000000041a0d7223 */ /* 0x080fe20000010803 */
[----:B------:R-:W-:Y:S02]  /*fa40*/  HADD2.F32 R21, -RZ, R21.H0_H0 ;  /* 0x20000015ff157230 */ /* 0x000fe40000004100 */
[----:B------:R-:W-:Y:S01]  /*fa50*/  FFMA.FTZ R26, R32, R4, R15 ;  /* 0x00000004201a7223 */ /* 0x000fe2000001000f */
[--C-:B------:R-:W-:Y:S02]  /*fa60*/  HADD2.F32 R15, -RZ, R27.reuse.H1_H1 ;  /* 0x3000001bff0f7230 */ /* 0x100fe40000004100 */
[----:B------:R-:W-:Y:S01]  /*fa70*/  FMUL.FTZ R4, R31, R5 ;  /* 0x000000051f047220 */ /* 0x000fe20000410000 */
[--C-:B------:R-:W-:Y:S01]  /*fa80*/  HADD2.F32 R3, -RZ, R20.reuse.H1_H1 ;  /* 0x30000014ff037230 */ /* 0x100fe20000004100 */
[----:B------:R-:W-:Y:S01]  /*fa90*/  F2FP.F16.E4M3.UNPACK_B R7, R7.H1 ;  /* 0x00000007ff07723e */ /* 0x000fe200030006ff */
[----:B------:R-:W-:Y:S02]  /*faa0*/  HADD2.F32 R20, -RZ, R20.H0_H0 ;  /* 0x20000014ff147230 */ /* 0x000fe40000004100 */
[C---:B------:R-:W-:Y:S01]  /*fab0*/  FMUL.FTZ R32, R15.reuse, R5 ;  /* 0x000000050f207220 */ /* 0x040fe20000410000 */
[----:B------:R-:W-:Y:S01]  /*fac0*/  FFMA.FTZ R15, R15, R21, -R4 ;  /* 0x000000150f0f7223 */ /* 0x000fe20000010804 */
[----:B------:R-:W-:-:S02]  /*fad0*/  HADD2.F32 R4, -RZ, R27.H0_H0 ;  /* 0x2000001bff047230 */ /* 0x000fc40000004100 */
[----:B------:R-:W-:Y:S01]  /*fae0*/  FMUL.FTZ R5, R34, R3 ;  /* 0x0000000322057220 */ /* 0x000fe20000410000 */
[----:B------:R-:W-:Y:S01]  /*faf0*/  FFMA.FTZ R32, R31, R21, R32 ;  /* 0x000000151f207223 */ /* 0x000fe20000010020 */
[----:B------:R-:W-:Y:S02]  /*fb00*/  F2FP.F16.E4M3.UNPACK_B R27, R14 ;  /* 0x0000000eff1b723e */ /* 0x000fe400020006ff */
[----:B------:R-:W-:Y:S01]  /*fb10*/  F2FP.F16.E4M3.UNPACK_B R21, R9 ;  /* 0x00000009ff15723e */ /* 0x000fe200020006ff */
[C---:B------:R-:W-:Y:S01]  /*fb20*/  FMUL.FTZ R3, R4.reuse, R3 ;  /* 0x0000000304037220 */ /* 0x040fe20000410000 */
[----:B------:R-:W-:Y:S01]  /*fb30*/  FFMA.FTZ R5, R4, R20, -R5 ;  /* 0x0000001404057223 */ /* 0x000fe20000010805 */
[----:B------:R-:W-:Y:S01]  /*fb40*/  HADD2.F32 R40, -RZ, R27.H1_H1 ;  /* 0x3000001bff287230 */ /* 0x000fe20000004100 */
[----:B------:R-:W-:Y:S01]  /*fb50*/  F2FP.F16.E4M3.UNPACK_B R14, R14.H1 ;  /* 0x0000000eff0e723e */ /* 0x000fe200030006ff */
[----:B------:R-:W-:Y:S01]  /*fb60*/  FFMA.FTZ R20, R34, R20, R3 ;  /* 0x0000001422147223 */ /* 0x000fe20000010003 */
[----:B------:R-:W-:Y:S01]  /*fb70*/  HADD2.F32 R4, -RZ, R6.H1_H1 ;  /* 0x30000006ff047230 */ /* 0x000fe20000004100 */
[----:B------:R-:W-:Y:S01]  /*fb80*/  F2FP.SATFINITE.E4M3.F32.PACK_AB_MERGE_C R15, R32, R15, RZ ;  /* 0x0000000f200f723e */ /* 0x000fe200048070ff */
[----:B------:R-:W-:-:S02]  /*fb90*/  HADD2.F32 R34, -RZ, R21.H1_H1 ;  /* 0x30000015ff227230 */ /* 0x000fc40000004100 */
[----:B------:R-:W-:Y:S01]  /*fba0*/  HADD2.F32 R38, -RZ, R27.H0_H0 ;  /* 0x2000001bff267230 */ /* 0x000fe20000004100 */
[----:B------:R-:W-:Y:S01]  /*fbb0*/  F2FP.SATFINITE.E4M3.F32.PACK_AB_MERGE_C R5, R20, R5, R15 ;  /* 0x000000051405723e */ /* 0x000fe2000480700f */
[----:B------:R-:W-:Y:S02]  /*fbc0*/  HADD2.F32 R3, -RZ, R24.H1_H1 ;  /* 0x30000018ff037230 */ /* 0x000fe40000004100 */
[-C--:B------:R-:W-:Y:S01]  /*fbd0*/  FMUL.FTZ R27, R34, R4.reuse ;  /* 0x00000004221b7220 */ /* 0x080fe20000410000 */
[----:B------:R-:W-:Y:S02]  /*fbe0*/  HADD2.F32 R36, -RZ, R21.H0_H0 ;  /* 0x20000015ff247230 */ /* 0x000fe40000004100 */
[----:B------:R-:W-:Y:S01]  /*fbf0*/  FMUL.FTZ R21, R40, R4 ;  /* 0x0000000428157220 */ /* 0x000fe20000410000 */
[----:B------:R-:W-:Y:S01]  /*fc00*/  HADD2.F32 R6, -RZ, R6.H0_H0 ;  /* 0x20000006ff067230 */ /* 0x000fe20000004100 */
[----:B------:R-:W-:Y:S01]  /*fc10*/  F2FP.F16.E4M3.UNPACK_B R4, R9.H1 ;  /* 0x00000009ff04723e */ /* 0x000fe200030006ff */
[----:B------:R-:W-:-:S02]  /*fc20*/  HADD2.F32 R24, -RZ, R24.H0_H0 ;  /* 0x20000018ff187230 */ /* 0x000fc40000004100 */
[-C--:B------:R-:W-:Y:S01]  /*fc30*/  FMUL.FTZ R9, R38, R3.reuse ;  /* 0x0000000326097220 */ /* 0x080fe20000410000 */
[----:B------:R-:W-:Y:S01]  /*fc40*/  FMUL.FTZ R3, R36, R3 ;  /* 0x0000000324037220 */ /* 0x000fe20000410000 */
[-C--:B------:R-:W-:Y:S01]  /*fc50*/  FFMA.FTZ R21, R34, R6.reuse, -R21 ;  /* 0x0000000622157223 */ /* 0x080fe20000010815 */
[----:B------:R-:W-:Y:S01]  /*fc60*/  FFMA.FTZ R34, R40, R6, R27 ;  /* 0x0000000628227223 */ /* 0x000fe2000001001b */
[-C--:B------:R-:W-:Y:S01]  /*fc70*/  FFMA.FTZ R6, R36, R24.reuse, -R9 ;  /* 0x0000001824067223 */ /* 0x080fe20000010809 */
[----:B------:R-:W-:Y:S01]  /*fc80*/  FFMA.FTZ R9, R38, R24, R3 ;  /* 0x0000001826097223 */ /* 0x000fe20000010003 */
[--C-:B------:R-:W-:Y:S02]  /*fc90*/  HADD2.F32 R29, -RZ, R4.reuse.H1_H1 ;  /* 0x30000004ff1d7230 */ /* 0x100fe40000004100 */
[----:B------:R-:W-:Y:S01]  /*fca0*/  HADD2.F32 R24, -RZ, R4.H0_H0 ;  /* 0x20000004ff187230 */ /* 0x000fe20000004100 */
[----:B------:R-:W-:Y:S01]  /*fcb0*/  F2FP.SATFINITE.E4M3.F32.PACK_AB_MERGE_C R21, R34, R21, RZ ;  /* 0x000000152215723e */ /* 0x000fe200048070ff */
[----:B------:R-:W-:-:S02]  /*fcc0*/  HADD2.F32 R31, -RZ, R14.H1_H1 ;  /* 0x3000000eff1f7230 */ /* 0x000fc40000004100 */
[--C-:B------:R-:W-:Y:S01]  /*fcd0*/  HADD2.F32 R4, -RZ, R7.reuse.H1_H1 ;  /* 0x30000007ff047230 */ /* 0x100fe20000004100 */
[----:B------:R-:W-:Y:S01]  /*fce0*/  F2FP.SATFINITE.E4M3.F32.PACK_AB_MERGE_C R6, R9, R6, R21 ;  /* 0x000000060906723e */ /* 0x000fe20004807015 */
[----:B------:R-:W-:Y:S02]  /*fcf0*/  HADD2.F32 R36, -RZ, R14.H0_H0 ;  /* 0x2000000eff247230 */ /* 0x000fe40000004100 */
[--C-:B------:R-:W-:Y:S02]  /*fd00*/  HADD2.F32 R3, -RZ, R10.reuse.H1_H1 ;  /* 0x3000000aff037230 */ /* 0x100fe40000004100 */
[-C--:B------:R-:W-:Y:S01]  /*fd10*/  FMUL.FTZ R14, R31, R4.reuse ;  /* 0x000000041f0e7220 */ /* 0x080fe20000410000 */
[----:B------:R-:W-:Y:S02]  /*fd20*/  HADD2.F32 R7, -RZ, R7.H0_H0 ;  /* 0x20000007ff077230 */ /* 0x000fe40000004100 */
[----:B------:R-:W-:Y:S01]  /*fd30*/  FMUL.FTZ R4, R29, R4 ;  /* 0x000000041d047220 */ /* 0x000fe20000410000 */
[----:B------:R-:W-:-:S02]  /*fd40*/  HADD2.F32 R10, -RZ, R10.H0_H0 ;  /* 0x2000000aff0a7230 */ /* 0x000fc40000004100 */
[-C--:B------:R-:W-:Y:S01]  /*fd50*/  FMUL.FTZ R27, R36, R3.reuse ;  /* 0x00000003241b7220 */ /* 0x080fe20000410000 */
[C---:B------:R-:W-:Y:S01]  /*fd60*/  FMUL.FTZ R3, R24.reuse, R3 ;  /* 0x0000000318037220 */ /* 0x040fe20000410000 */
[-C--:B------:R-:W-:Y:S01]  /*fd70*/  FFMA.FTZ R14, R29, R7.reuse, -R14 ;  /* 0x000000071d0e7223 */ /* 0x080fe2000001080e */
[----:B------:R-:W-:Y:S01]  /*fd80*/  FFMA.FTZ R29, R31, R7, R4 ;  /* 0x000000071f1d7223 */ /* 0x000fe20000010004 */
[-C--:B------:R-:W-:Y:S01]  /*fd90*/  FFMA.FTZ R7, R24, R10.reuse, -R27 ;  /* 0x0000000a18077223 */ /* 0x080fe2000001081b */
[----:B------:R-:W-:Y:S01]  /*fda0*/  FFMA.FTZ R10, R36, R10, R3 ;  /* 0x0000000a240a7223 */ /* 0x000fe20000010003 */
[----:B------:R-:W-:Y:S02]  /*fdb0*/  F2FP.SATFINITE.E4M3.F32.PACK_AB_MERGE_C R4, R28, R25, RZ ;  /* 0x000000191c04723e */ /* 0x000fe400048070ff */
[----:B------:R-:W-:Y:S02]  /*fdc0*/  F2FP.SATFINITE.E4M3.F32.PACK_AB_MERGE_C R14, R29, R14, RZ ;  /* 0x0000000e1d0e723e */ /* 0x000fe400048070ff */
[----:B------:R-:W-:-:S02]  /*fdd0*/  F2FP.SATFINITE.E4M3.F32.PACK_AB_MERGE_C R4, R26, R13, R4 ;  /* 0x0000000d1a04723e */ /* 0x000fc40004807004 */
[----:B------:R-:W-:-:S05]  /*fde0*/  F2FP.SATFINITE.E4M3.F32.PACK_AB_MERGE_C R7, R10, R7, R14 ;  /* 0x000000070a07723e */ /* 0x000fca000480700e */
[----:B------:R1:W-:Y:S02]  /*fdf0*/  STS.128 [R33+0x23400], R4 ;  /* 0x0234000421007388 */ /* 0x0003e40000000c00 */
.L_x_627:
[----:B------:R-:W-:Y:S05]  /*fe00*/  BSYNC B1 ;  /* 0x0000000000017941 */ /* 0x000fea0003800000 */
.L_x_626:
[----:B------:R-:W-:Y:S05]  /*fe10*/  @P1 BRA `(.L_x_625) ;  /* 0x0000003c00681947 */ /* 0x000fea0003800000 */
[----:B-1---5:R-:W1:Y:S01]  /*fe20*/  LDS.128 R4, [R33+0x27400] ;  /* 0x0274000021047984 */ /* 0x022e620000000c00 */
[-C--:B------:R-:W-:Y:S02]  /*fe30*/  F2FP.F16.E4M3.UNPACK_B R25, R11.reuse ;  /* 0x0000000bff19723e */ /* 0x080fe400020006ff */
[----:B------:R-:W-:Y:S02]  /*fe40*/  F2FP.F16.E4M3.UNPACK_B R21, R0 ;  /* 0x00000000ff15723e */ /* 0x000fe400020006ff */
[-C--:B------:R-:W-:Y:S01]  /*fe50*/  F2FP.F16.E4M3.UNPACK_B R29, R12.reuse ;  /* 0x0000000cff1d723e */ /* 0x080fe200020006ff */
[----:B------:R-:W-:Y:S01]  /*fe60*/  HADD2.F32 R27, -RZ, R25.H1_H1 ;  /* 0x30000019ff1b7230 */ /* 0x000fe20000004100 */
[----:B------:R-:W-:Y:S01]  /*fe70*/  F2FP.F16.E4M3.UNPACK_B R12, R12.H1 ;  /* 0x0000000cff0c723e */ /* 0x000fe200030006ff */
[----:B------:R-:W-:Y:S02]  /*fe80*/  HADD2.F32 R15, -RZ, R21.H1_H1 ;  /* 0x30000015ff0f7230 */ /* 0x000fe40000004100 */
[----:B------:R-:W-:Y:S01]  /*fe90*/  HADD2.F32 R26, -RZ, R25.H0_H0 ;  /* 0x20000019ff1a7230 */ /* 0x000fe20000004100 */
[----:B------:R-:W-:-:S05]  /*fea0*/  F2FP.F16.E4M3.UNPACK_B R25, R11.H1 ;  /* 0x0000000bff19723e */ /* 0x000fca00030006ff */
[----:B------:R-:W-:Y:S01]  /*feb0*/  HADD2.F32 R32, -RZ, R25.H0_H0 ;  /* 0x20000019ff207230 */ /* 0x000fe20000004100 */
[-C--:B-1----:R-:W-:Y:S02]  /*fec0*/  F2FP.F16.E4M3.UNPACK_B R3, R4.reuse.H1 ;  /* 0x00000004ff03723e */ /* 0x082fe400030006ff */
[----:B------:R-:W-:Y:S02]  /*fed0*/  F2FP.F16.E4M3.UNPACK_B R4, R4 ;  /* 0x00000004ff04723e */ /* 0x000fe400020006ff */
[-C--:B------:R-:W-:Y:S01]  /*fee0*/  F2FP.F16.E4M3.UNPACK_B R10, R5.reuse ;  /* 0x00000005ff0a723e */ /* 0x080fe200020006ff */
[--C-:B------:R-:W-:Y:S01]  /*fef0*/  HADD2.F32 R9, -RZ, R3.reuse.H0_H0 ;  /* 0x20000003ff097230 */ /* 0x100fe20000004100 */
[----:B------:R-:W-:Y:S01]  /*ff00*/  F2FP.F16.E4M3.UNPACK_B R5, R5.H1 ;  /* 0x00000005ff05723e */ /* 0x000fe200030006ff */
[----:B------:R-:W-:Y:S01]  /*ff10*/  HADD2.F32 R3, -RZ, R3.H1_H1 ;  /* 0x30000003ff037230 */ /* 0x000fe20000004100 */
[-C--:B------:R-:W-:Y:S02]  /*ff20*/  F2FP.F16.E4M3.UNPACK_B R13, R6.reuse ;  /* 0x00000006ff0d723e */ /* 0x080fe400020006ff */
[----:B------:R-:W-:-:S02]  /*ff30*/  F2FP.F16.E4M3.UNPACK_B R6, R6.H1 ;  /* 0x00000006ff06723e */ /* 0x000fc400030006ff */
[-C--:B------:R-:W-:Y:S01]  /*ff40*/  FMUL.FTZ R20, R27, R3.reuse ;  /* 0x000000031b147220 */ /* 0x080fe20000410000 */
[C---:B------:R-:W-:Y:S01]  /*ff50*/  FMUL.FTZ R24, R15.reuse, R3 ;  /* 0x000000030f187220 */ /* 0x040fe20000410000 */
[--C-:B------:R-:W-:Y:S01]  /*ff60*/  HADD2.F32 R3, -RZ, R4.reuse.H1_H1 ;  /* 0x30000004ff037230 */ /* 0x100fe20000004100 */
[----:B------:R-:W-:Y:S01]  /*ff70*/  F2FP.F16.E4M3.UNPACK_B R14, R7 ;  /* 0x00000007ff0e723e */ /* 0x000fe200020006ff */
[-C--:B------:R-:W-:Y:S01]  /*ff80*/  FFMA.FTZ R20, R15, R9.reuse, -R20 ;  /* 0x000000090f147223 */ /* 0x080fe20000010814 */
[----:B------:R-:W-:Y:S01]  /*ff90*/  FFMA.FTZ R15, R27, R9, R24 ;  /* 0x000000091b0f7223 */ /* 0x000fe20000010018 */
[----:B------:R-:W-:Y:S02]  /*ffa0*/  HADD2.F32 R24, -RZ, R21.H0_H0 ;  /* 0x20000015ff187230 */ /* 0x000fe40000004100 */
[----:B------:R-:W-:Y:S01]  /*ffb0*/  FMUL.FTZ R9, R26, R3 ;  /* 0x000000031a097220 */ /* 0x000fe20000410000 */
[----:B------:R-:W-:Y:S01]  /*ffc0*/  HADD2.F32 R4, -RZ, R4.H0_H0 ;  /* 0x20000004ff047230 */ /* 0x000fe20000004100 */
[----:B------:R-:W-:Y:S01]  /*ffd0*/  F2FP.F16.E4M3.UNPACK_B R21, R0.H1 ;  /* 0x00000000ff15723e */ /* 0x000fe200030006ff */
        /* <DEDUP_REMOVED lines=8> */
[----:B------:R-:W-:Y:S01]  /*10060*/  HADD2.F32 R5, -RZ, R5.H0_H0 ;  /* 0x20000005ff057230 */ /* 0x000fe20000004100 */
[----:B------:R-:W-:Y:S01]  /*10070*/  F2FP.F16.E4M3.UNPACK_B R25, R8 ;  /* 0x00000008ff19723e */ /* 0x000fe200020006ff */
[----:B------:R-:W-:-:S02]  /*10080*/  HADD2.F32 R28, -RZ, R21.H0_H0 ;  /* 0x20000015ff1c7230 */ /* 0x000fc40000004100 */
[C---:B------:R-:W-:Y:S01]  /*10090*/  FMUL.FTZ R26, R11.reuse, R3 ;  /* 0x000000030b1a7220 */ /* 0x040fe20000410000 */
[----:B------:R-:W-:Y:S02]  /*100a0*/  HADD2.F32 R10, -RZ, R10.H0_H0 ;  /* 0x2000000aff0a7230 */ /* 0x000fe40000004100 */
[-C--:B------:R-:W-:Y:S01]  /*100b0*/  FMUL.FTZ R3, R32, R0.reuse ;  /* 0x0000000020037220 */ /* 0x080fe20000410000 */
[-C--:B------:R-:W-:Y:S01]  /*100c0*/  FFMA.FTZ R24, R11, R5.reuse, -R24 ;  /* 0x000000050b187223 */ /* 0x080fe20000010818 */
[----:B------:R-:W-:Y:S01]  /*100d0*/  FFMA.FTZ R21, R27, R5, R26 ;  /* 0x000000051b157223 */ /* 0x000fe2000001001a */
[C---:B------:R-:W-:Y:S01]  /*100e0*/  FMUL.FTZ R11, R28.reuse, R0 ;  /* 0x000000001c0b7220 */ /* 0x040fe20000410000 */
[----:B------:R-:W-:Y:S01]  /*100f0*/  FFMA.FTZ R5, R28, R10, -R3 ;  /* 0x0000000a1c057223 */ /* 0x000fe20000010803 */
[----:B------:R-:W-:Y:S01]  /*10100*/  HADD2.F32 R28, -RZ, R29.H1_H1 ;  /* 0x3000001dff1c7230 */ /* 0x000fe20000004100 */
[----:B------:R-:W-:Y:S01]  /*10110*/  F2FP.F16.E4M3.UNPACK_B R7, R7.H1 ;  /* 0x00000007ff07723e */ /* 0x000fe200030006ff */
[----:B------:R-:W-:-:S02]  /*10120*/  HADD2.F32 R3, -RZ, R6.H1_H1 ;  /* 0x30000006ff037230 */ /* 0x000fc40000004100 */
[----:B------:R-:W-:Y:S01]  /*10130*/  FFMA.FTZ R10, R32, R10, R11 ;  /* 0x0000000a200a7223 */ /* 0x000fe2000001000b */
[----:B------:R-:W-:Y:S01]  /*10140*/  HADD2.F32 R29, -RZ, R29.H0_H0 ;  /* 0x2000001dff1d7230 */ /* 0x000fe20000004100 */
[----:B------:R-:W-:Y:S01]  /*10150*/  F2FP.SATFINITE.E4M3.F32.PACK_AB_MERGE_C R15, R15, R20, RZ ;  /* 0x000000140f0f723e */ /* 0x000fe200048070ff */
[----:B------:R-:W-:Y:S02]  /*10160*/  HADD2.F32 R0, -RZ, R13.H1_H1 ;  /* 0x3000000dff007230 */ /* 0x000fe40000004100 */
[----:B------:R-:W-:Y:S01]  /*10170*/  FMUL.FTZ R11, R28, R3 ;  /* 0x000000031c0b7220 */ /* 0x000fe20000410000 */
[--C-:B------:R-:W-:Y:S01]  /*10180*/  HADD2.F32 R26, -RZ, R25.reuse.H1_H1 ;  /* 0x30000019ff1a7230 */ /* 0x100fe20000004100 */
[----:B------:R-:W-:Y:S01]  /*10190*/  F2FP.SATFINITE.E4M3.F32.PACK_AB_MERGE_C R21, R21, R24, RZ ;  /* 0x000000181515723e */ /* 0x000fe200048070ff */
[----:B------:R-:W-:Y:S01]  /*101a0*/  HADD2.F32 R27, -RZ, R25.H0_H0 ;  /* 0x20000019ff1b7230 */ /* 0x000fe20000004100 */
[----:B------:R-:W-:Y:S01]  /*101b0*/  F2FP.F16.E4M3.UNPACK_B R25, R8.H1 ;  /* 0x00000008ff19723e */ /* 0x000fe200030006ff */
[----:B------:R-:W-:-:S02]  /*101c0*/  HADD2.F32 R6, -RZ, R6.H0_H0 ;  /* 0x20000006ff067230 */ /* 0x000fc40000004100 */
[-C--:B------:R-:W-:Y:S01]  /*101d0*/  FMUL.FTZ R8, R29, R0.reuse ;  /* 0x000000001d087220 */ /* 0x080fe20000410000 */
[----:B------:R-:W-:Y:S02]  /*101e0*/  HADD2.F32 R13, -RZ, R13.H0_H0 ;  /* 0x2000000dff0d7230 */ /* 0x000fe40000004100 */
[C---:B------:R-:W-:Y:S01]  /*101f0*/  FMUL.FTZ R3, R26.reuse, R3 ;  /* 0x000000031a037220 */ /* 0x040fe20000410000 */
[C---:B------:R-:W-:Y:S01]  /*10200*/  FMUL.FTZ R0, R27.reuse, R0 ;  /* 0x000000001b007220 */ /* 0x040fe20000410000 */
[-C--:B------:R-:W-:Y:S01]  /*10210*/  FFMA.FTZ R11, R26, R6.reuse, -R11 ;  /* 0x000000061a0b7223 */ /* 0x080fe2000001080b */
[--C-:B------:R-:W-:Y:S02]  /*10220*/  HADD2.F32 R32, -RZ, R12.reuse.H0_H0 ;  /* 0x2000000cff207230 */ /* 0x100fe40000004100 */
[-C--:B------:R-:W-:Y:S01]  /*10230*/  FFMA.FTZ R8, R27, R13.reuse, -R8 ;  /* 0x0000000d1b087223 */ /* 0x080fe20000010808 */
[----:B------:R-:W-:Y:S01]  /*10240*/  FFMA.FTZ R6, R28, R6, R3 ;  /* 0x000000061c067223 */ /* 0x000fe20000010003 */
[----:B------:R-:W-:Y:S01]  /*10250*/  FFMA.FTZ R13, R29, R13, R0 ;  /* 0x0000000d1d0d7223 */ /* 0x000fe20000010000 */
[----:B------:R-:W-:Y:S01]  /*10260*/  HADD2.F32 R29, -RZ, R12.H1_H1 ;  /* 0x3000000cff1d7230 */ /* 0x000fe20000004100 */
[----:B------:R-:W-:Y:S01]  /*10270*/  F2FP.SATFINITE.E4M3.F32.PACK_AB_MERGE_C R4, R4, R9, R15 ;  /* 0x000000090404723e */ /* 0x000fe2000480700f */
[----:B------:R-:W-:Y:S01]  /*10280*/  HADD2.F32 R3, -RZ, R7.H1_H1 ;  /* 0x30000007ff037230 */ /* 0x000fe20000004100 */
[----:B------:R-:W-:Y:S01]  /*10290*/  F2FP.SATFINITE.E4M3.F32.PACK_AB_MERGE_C R6, R6, R11, RZ ;  /* 0x0000000b0606723e */ /* 0x000fe200048070ff */
[----:B------:R-:W-:Y:S01]  /*102a0*/  HADD2.F32 R27, -RZ, R25.H1_H1 ;  /* 0x30000019ff1b7230 */ /* 0x000fe20000004100 */
[----:B------:R-:W-:Y:S01]  /*102b0*/  F2FP.SATFINITE.E4M3.F32.PACK_AB_MERGE_C R5, R10, R5, R21 ;  /* 0x000000050a05723e */ /* 0x000fe20004807015 */
[----:B------:R-:W-:-:S02]  /*102c0*/  HADD2.F32 R0, -RZ, R14.H1_H1 ;  /* 0x3000000eff007230 */ /* 0x000fc40000004100 */
[-C--:B------:R-:W-:Y:S01]  /*102d0*/  FMUL.FTZ R12, R29, R3.reuse ;  /* 0x000000031d0c7220 */ /* 0x080fe20000410000 */
[----:B------:R-:W-:Y:S02]  /*102e0*/  HADD2.F32 R7, -RZ, R7.H0_H0 ;  /* 0x20000007ff077230 */ /* 0x000fe40000004100 */
[C---:B------:R-:W-:Y:S01]  /*102f0*/  FMUL.FTZ R26, R27.reuse, R3 ;  /* 0x000000031b1a7220 */ /* 0x040fe20000410000 */
[----:B------:R-:W-:Y:S02]  /*10300*/  HADD2.F32 R28, -RZ, R25.H0_H0 ;  /* 0x20000019ff1c7230 */ /* 0x000fe40000004100 */
[-C--:B------:R-:W-:Y:S01]  /*10310*/  FMUL.FTZ R3, R32, R0.reuse ;  /* 0x0000000020037220 */ /* 0x080fe20000410000 */
[----:B------:R-:W-:Y:S02]  /*10320*/  HADD2.F32 R14, -RZ, R14.H0_H0 ;  /* 0x2000000eff0e7230 */ /* 0x000fe40000004100 */
[-C--:B------:R-:W-:Y:S01]  /*10330*/  FFMA.FTZ R12, R27, R7.reuse, -R12 ;  /* 0x000000071b0c7223 */ /* 0x080fe2000001080c */
[----:B------:R-:W-:Y:S01]  /*10340*/  FFMA.FTZ R7, R29, R7, R26 ;  /* 0x000000071d077223 */ /* 0x000fe2000001001a */
[C---:B------:R-:W-:Y:S01]  /*10350*/  FMUL.FTZ R25, R28.reuse, R0 ;  /* 0x000000001c197220 */ /* 0x040fe20000410000 */
[----:B------:R-:W-:Y:S01]  /*10360*/  F2FP.SATFINITE.E4M3.F32.PACK_AB_MERGE_C R6, R13, R8, R6 ;  /* 0x000000080d06723e */ /* 0x000fe20004807006 */
[----:B------:R-:W-:-:S02]  /*10370*/  FFMA.FTZ R3, R28, R14, -R3 ;  /* 0x0000000e1c037223 */ /* 0x000fc40000010803 */
[----:B------:R-:W-:Y:S01]  /*10380*/  FFMA.FTZ R14, R32, R14, R25 ;  /* 0x0000000e200e7223 */ /* 0x000fe20000010019 */
[----:B------:R-:W-:-:S04]  /*10390*/  F2FP.SATFINITE.E4M3.F32.PACK_AB_MERGE_C R7, R7, R12, RZ ;  /* 0x0000000c0707723e */ /* 0x000fc800048070ff */
[----:B------:R-:W-:-:S05]  /*103a0*/  F2FP.SATFINITE.E4M3.F32.PACK_AB_MERGE_C R7, R14, R3, R7 ;  /* 0x000000030e07723e */ /* 0x000fca0004807007 */
[----:B------:R1:W-:Y:S01]  /*103b0*/  STS.128 [R33+0x27400], R4 ;  /* 0x0274000421007388 */ /* 0x0003e20000000c00 */
[----:B------:R-:W-:Y:S05]  /*103c0*/  BRA `(.L_x_625) ;  /* 0x0000003400fc7947 */ /* 0x000fea0003800000 */
.L_x_607:
[----:B------:R-:W-:-:S03]  /*103d0*/  UMOV UR4, 0xffffffff ;  /* 0xffffffff00047882 */ /* 0x000fc60000000000 */
[----:B------:R-:W-:Y:S05]  /*103e0*/  BRA.DIV UR4, `(.L_x_628) ;  /* 0x0000016e04607947 */ /* 0x000fea000b800000 */
[----:B------:R0:W1:Y:S04]  /*103f0*/  SHFL.IDX PT, R5, R24, RZ, 0x181f ;  /* 0x00181fff18057589 */ /* 0x00006800000e0000 */
[----:B------:R0:W2:Y:S04]  /*10400*/  SHFL.IDX PT, R14, R28, RZ, 0x181f ;  /* 0x00181fff1c0e7589 */ /* 0x0000a800000e0000 */
[----:B------:R0:W3:Y:S04]  /*10410*/  SHFL.IDX PT, R3, R26, RZ, 0x181f ;  /* 0x00181fff1a037589 */ /* 0x0000e800000e0000 */
[----:B------:R0:W4:Y:S02]  /*10420*/  SHFL.IDX PT, R7, R27, RZ, 0x181f ;  /* 0x00181fff1b077589 */ /* 0x00012400000e0000 */
.L_x_893:
[----:B------:R-:W5:Y:S01]  /*10430*/  LDL R12, [R1+0x44] ;  /* 0x00004400010c7983 */ /* 0x000f620000100800 */
[----:B------:R-:W-:Y:S01]  /*10440*/  ULDC UR4, c[0x0][0x448] ;  /* 0x0001120000047ab9 */ /* 0x000fe20000000800 */
[----:B------:R-:W-:Y:S01]  /*10450*/  BSSY B1, `(.L_x_629) ;  /* 0x0000013000017945 */ /* 0x000fe20003800000 */
[----:B------:R-:W-:Y:S01]  /*10460*/  IMAD R32, R93, UR4, RZ ;  /* 0x000000045d207c24 */ /* 0x000fe2000f8e02ff */
[----:B0-----:R-:W-:Y:S02]  /*10470*/  CS2R R24, SRZ ;  /* 0x0000000000187805 */ /* 0x001fe4000001ff00 */
[----:B------:R-:W-:Y:S02]  /*10480*/  CS2R R26, SRZ ;  /* 0x00000000001a7805 */ /* 0x000fe4000001ff00 */
[----:B------:R-:W-:Y:S02]  /*10490*/  CS2R R8, SRZ ;  /* 0x0000000000087805 */ /* 0x000fe4000001ff00 */
[----:B------:R-:W-:-:S02]  /*104a0*/  CS2R R10, SRZ ;  /* 0x00000000000a7805 */ /* 0x000fc4000001ff00 */
[----:B------:R-:W-:Y:S02]  /*104b0*/  ISETP.GE.AND P0, PT, R6, R32, PT ;  /* 0x000000200600720c */ /* 0x000fe40003f06270 */
[----:B-----5:R-:W-:-:S11]  /*104c0*/  LEA.HI R6, R12, R12, RZ, 0x1 ;  /* 0x0000000c0c067211 */ /* 0x020fd600078f08ff */
[----:B------:R-:W-:Y:S05]  /*104d0*/  @P0 BRA `(.L_x_630) ;  /* 0x0000000000280947 */ /* 0x000fea0003800000 */
[----:B------:R-:W-:Y:S01]  /*104e0*/  ULDC UR4, c[0x0][0x3f4] ;  /* 0x0000fd0000047ab9 */ /* 0x000fe20000000800 */
[C---:B-1----:R-:W-:Y:S02]  /*104f0*/  IADD3 R4, P0, R16.reuse, R5, RZ ;  /* 0x0000000510047210 */ /* 0x042fe40007f1e0ff */
[----:B------:R-:W-:Y:S02]  /*10500*/  CS2R R24, SRZ ;  /* 0x0000000000187805 */ /* 0x000fe4000001ff00 */
[C---:B------:R-:W-:Y:S02]  /*10510*/  ISETP.GE.AND P2, PT, R16.reuse, UR4, PT ;  /* 0x0000000410007c0c */ /* 0x040fe4000bf46270 */
[----:B--2---:R-:W-:Y:S01]  /*10520*/  IADD3 R14, P1, R16, R14, RZ ;  /* 0x0000000e100e7210 */ /* 0x004fe20007f3e0ff */
[----:B---3--:R-:W-:-:S03]  /*10530*/  IMAD.X R5, R3, 0x1, R17, P0 ;  /* 0x0000000103057824 */ /* 0x008fc600000e0611 */
[----:B----4-:R-:W-:-:S07]  /*10540*/  IADD3.X R15, R7, R17, RZ, P1, !PT ;  /* 0x00000011070f7210 */ /* 0x010fce0000ffe4ff */
[----:B------:R-:W-:Y:S05]  /*10550*/  @P2 BRA `(.L_x_630) ;  /* 0x0000000000082947 */ /* 0x000fea0003800000 */
[----:B------:R0:W5:Y:S04]  /*10560*/  LD.E.128 R24, desc[UR36][R4.64] ;  /* 0x0000002404187980 */ /* 0x000168000c101d00 */
[----:B------:R0:W5:Y:S02]  /*10570*/  LD.E.128 R8, desc[UR36][R14.64] ;  /* 0x000000240e087980 */ /* 0x000164000c101d00 */
.L_x_630:
[----:B------:R-:W-:Y:S05]  /*10580*/  BSYNC B1 ;  /* 0x0000000000017941 */ /* 0x000fea0003800000 */
.L_x_629:
[----:B------:R-:W-:Y:S01]  /*10590*/  LOP3.LUT R6, R6, 0xfffffffe, RZ, 0xc0, !PT ;  /* 0xfffffffe06067812 */ /* 0x000fe200078ec0ff */
[----:B------:R-:W-:Y:S01]  /*105a0*/  IMAD R32, R221, -0x80, R32 ;  /* 0xffffff80dd207824 */ /* 0x000fe200078e0220 */
[----:B-----5:R-:W-:Y:S01]  /*105b0*/  SHF.R.U32.HI R0, RZ, 0x8, R24 ;  /* 0x00000008ff007819 */ /* 0x020fe20000011618 */
[----:B------:R-:W-:Y:S01]  /*105c0*/  BSSY B1, `(.L_x_631) ;  /* 0x0000034000017945 */ /* 0x000fe20003800000 */
[----:B---3--:R-:W-:Y:S01]  /*105d0*/  LOP3.LUT R3, R24, 0xff, RZ, 0xc0, !PT ;  /* 0x000000ff18037812 */ /* 0x008fe200078ec0ff */
[----:B------:R-:W-:Y:S01]  /*105e0*/  IMAD.IADD R6, R12, 0x1, -R6 ;  /* 0x000000010c067824 */ /* 0x000fe200078e0a06 */
[----:B------:R-:W-:Y:S02]  /*105f0*/  LOP3.LUT R0, R0, 0xff, RZ, 0xc0, !PT ;  /* 0x000000ff00007812 */ /* 0x000fe400078ec0ff */
[----:B0-----:R-:W-:Y:S02]  /*10600*/  SHF.R.U32.HI R15, RZ, 0x8, R27 ;  /* 0x00000008ff0f7819 */ /* 0x001fe4000001161b */
[----:B------:R-:W-:-:S02]  /*10610*/  SHF.L.U32 R34, R6, 0x1f, RZ ;  /* 0x0000001f06227819 */ /* 0x000fc400000006ff */
[----:B-1----:R-:W-:Y:S02]  /*10620*/  PRMT R5, R0, 0x7604, R3 ;  /* 0x0000760400057816 */ /* 0x002fe40000000003 */
[----:B------:R-:W0:Y:S01]  /*10630*/  SYNCS.PHASECHK.TRANS64.TRYWAIT P1, [R23+URZ+0x38800], R34 ;  /* 0x03880022170075a7 */ /* 0x000e22000802017f */
[----:B------:R-:W-:Y:S02]  /*10640*/  SHF.R.U32.HI R0, RZ, 0x8, R26 ;  /* 0x00000008ff007819 */ /* 0x000fe4000001161a */
[----:B------:R-:W-:Y:S02]  /*10650*/  LOP3.LUT R6, R26, 0xff, RZ, 0xc0, !PT ;  /* 0x000000ff1a067812 */ /* 0x000fe400078ec0ff */
[----:B------:R-:W-:Y:S02]  /*10660*/  LOP3.LUT R12, R27, 0xff, RZ, 0xc0, !PT ;  /* 0x000000ff1b0c7812 */ /* 0x000fe400078ec0ff */
[----:B------:R-:W-:Y:S02]  /*10670*/  LOP3.LUT R13, R0, 0xff, RZ, 0xc0, !PT ;  /* 0x000000ff000d7812 */ /* 0x000fe400078ec0ff */
[----:B------:R-:W-:-:S02]  /*10680*/  LOP3.LUT R15, R15, 0xff, RZ, 0xc0, !PT ;  /* 0x000000ff0f0f7812 */ /* 0x000fc400078ec0ff */
[----:B------:R-:W-:Y:S02]  /*10690*/  SHF.R.U32.HI R0, RZ, 0x8, R8 ;  /* 0x00000008ff007819 */ /* 0x000fe40000011608 */
[----:B------:R-:W-:Y:S02]  /*106a0*/  SHF.R.U32.HI R33, RZ, 0x8, R11 ;  /* 0x00000008ff217819 */ /* 0x000fe4000001160b */
[----:B----4-:R-:W-:Y:S01]  /*106b0*/  SHF.R.U32.HI R7, RZ, 0x8, R25 ;  /* 0x00000008ff077819 */ /* 0x010fe20000011619 */
[----:B------:R-:W1:Y:S01]  /*106c0*/  LDC R3, c[0x0][0x3f4] ;  /* 0x0000fd00ff037b82 */ /* 0x000e620000000800 */
[----:B------:R-:W-:Y:S02]  /*106d0*/  SHF.R.U32.HI R29, RZ, 0x8, R9 ;  /* 0x00000008ff1d7819 */ /* 0x000fe40000011609 */
[----:B------:R-:W-:Y:S02]  /*106e0*/  PRMT R13, R13, 0x7604, R6 ;  /* 0x000076040d0d7816 */ /* 0x000fe40000000006 */
[----:B------:R-:W-:-:S02]  /*106f0*/  PRMT R12, R15, 0x7604, R12 ;  /* 0x000076040f0c7816 */ /* 0x000fc4000000000c */
[----:B------:R-:W-:Y:S02]  /*10700*/  LOP3.LUT R6, R8, 0xff, RZ, 0xc0, !PT ;  /* 0x000000ff08067812 */ /* 0x000fe400078ec0ff */
[----:B------:R-:W-:Y:S02]  /*10710*/  LOP3.LUT R28, R11, 0xff, RZ, 0xc0, !PT ;  /* 0x000000ff0b1c7812 */ /* 0x000fe400078ec0ff */
[----:B------:R-:W-:Y:S02]  /*10720*/  LOP3.LUT R15, R0, 0xff, RZ, 0xc0, !PT ;  /* 0x000000ff000f7812 */ /* 0x000fe400078ec0ff */
[----:B------:R-:W-:Y:S02]  /*10730*/  LOP3.LUT R33, R33, 0xff, RZ, 0xc0, !PT ;  /* 0x000000ff21217812 */ /* 0x000fe400078ec0ff */
[----:B------:R-:W-:Y:S02]  /*10740*/  LOP3.LUT R4, R25, 0xff, RZ, 0xc0, !PT ;  /* 0x000000ff19047812 */ /* 0x000fe400078ec0ff */
[----:B------:R-:W-:-:S02]  /*10750*/  LOP3.LUT R7, R7, 0xff, RZ, 0xc0, !PT ;  /* 0x000000ff07077812 */ /* 0x000fc400078ec0ff */
[----:B--2---:R-:W-:Y:S02]  /*10760*/  LOP3.LUT R14, R9, 0xff, RZ, 0xc0, !PT ;  /* 0x000000ff090e7812 */ /* 0x004fe400078ec0ff */
[----:B------:R-:W-:Y:S02]  /*10770*/  LOP3.LUT R29, R29, 0xff, RZ, 0xc0, !PT ;  /* 0x000000ff1d1d7812 */ /* 0x000fe400078ec0ff */
[----:B------:R-:W-:Y:S02]  /*10780*/  PRMT R21, R15, 0x7604, R6 ;  /* 0x000076040f157816 */ /* 0x000fe40000000006 */
[----:B------:R-:W-:Y:S02]  /*10790*/  PRMT R28, R33, 0x7604, R28 ;  /* 0x00007604211c7816 */ /* 0x000fe4000000001c */
[----:B------:R-:W-:Y:S02]  /*107a0*/  SHF.R.U32.HI R0, RZ, 0x10, R25 ;  /* 0x00000010ff007819 */ /* 0x000fe40000011619 */
[----:B------:R-:W-:-:S02]  /*107b0*/  SHF.R.U32.HI R15, RZ, 0x10, R27 ;  /* 0x00000010ff0f7819 */ /* 0x000fc4000001161b */
[----:B------:R-:W-:Y:S01]  /*107c0*/  SHF.R.U32.HI R33, RZ, 0x10, R11 ;  /* 0x00000010ff217819 */ /* 0x000fe2000001160b */
[----:B------:R-:W-:Y:S01]  /*107d0*/  IMAD.U32 R0, R0, 0x10000, RZ ;  /* 0x0001000000007824 */ /* 0x000fe200078e00ff */
[----:B------:R-:W-:Y:S01]  /*107e0*/  PRMT R7, R7, 0x7604, R4 ;  /* 0x0000760407077816 */ /* 0x000fe20000000004 */
[----:B------:R-:W-:Y:S01]  /*107f0*/  IMAD.U32 R15, R15, 0x10000, RZ ;  /* 0x000100000f0f7824 */ /* 0x000fe200078e00ff */
[----:B------:R-:W-:Y:S01]  /*10800*/  PRMT R14, R29, 0x7604, R14 ;  /* 0x000076041d0e7816 */ /* 0x000fe2000000000e */
[----:B------:R-:W-:Y:S01]  /*10810*/  IMAD.U32 R33, R33, 0x10000, RZ ;  /* 0x0001000021217824 */ /* 0x000fe200078e00ff */
[----:B------:R-:W-:Y:S02]  /*10820*/  SHF.R.U32.HI R4, RZ, 0x8, R10 ;  /* 0x00000008ff047819 */ /* 0x000fe4000001160a */
[----:B------:R-:W-:Y:S02]  /*10830*/  SHF.R.U32.HI R29, RZ, 0x10, R9 ;  /* 0x00000010ff1d7819 */ /* 0x000fe40000011609 */
[----:B------:R-:W-:-:S02]  /*10840*/  LOP3.LUT R20, R10, 0xff, RZ, 0xc0, !PT ;  /* 0x000000ff0a147812 */ /* 0x000fc400078ec0ff */
[----:B------:R-:W-:Y:S02]  /*10850*/  LOP3.LUT R31, R4, 0xff, RZ, 0xc0, !PT ;  /* 0x000000ff041f7812 */ /* 0x000fe400078ec0ff */
[----:B------:R-:W-:Y:S02]  /*10860*/  SHF.L.U32 R29, R29, 0x10, RZ ;  /* 0x000000101d1d7819 */ /* 0x000fe400000006ff */
[----:B------:R-:W-:Y:S02]  /*10870*/  PRMT R31, R31, 0x7604, R20 ;  /* 0x000076041f1f7816 */ /* 0x000fe40000000014 */
[----:B-1----:R-:W-:Y:S02]  /*10880*/  ISETP.GE.AND P0, PT, R16, R3, PT ;  /* 0x000000031000720c */ /* 0x002fe40003f06270 */
[----:B------:R-:W-:Y:S02]  /*10890*/  LOP3.LUT R7, R7, 0xff0000, R0, 0xf8, !PT ;  /* 0x00ff000007077812 */ /* 0x000fe400078ef800 */
[----:B------:R-:W-:-:S02]  /*108a0*/  LOP3.LUT R15, R12, 0xff0000, R15, 0xf8, !PT ;  /* 0x00ff00000c0f7812 */ /* 0x000fc400078ef80f */
[----:B------:R-:W-:Y:S02]  /*108b0*/  LOP3.LUT R29, R14, 0xff0000, R29, 0xf8, !PT ;  /* 0x00ff00000e1d7812 */ /* 0x000fe400078ef81d */
[----:B------:R-:W-:Y:S02]  /*108c0*/  LOP3.LUT R33, R28, 0xff0000, R33, 0xf8, !PT ;  /* 0x00ff00001c217812 */ /* 0x000fe400078ef821 */
[----:B------:R-:W-:Y:S02]  /*108d0*/  VIMNMX R32, R32, 0x80, PT ;  /* 0x0000008020207848 */ /* 0x000fe40003fe0100 */
[----:B------:R-:W-:Y:S01]  /*108e0*/  LOP3.LUT R5, R5, 0xff0000, R24, 0xf8, !PT ;  /* 0x00ff000005057812 */ /* 0x000fe200078ef818 */
[----:B0-----:R-:W-:Y:S06]  /*108f0*/  @!P1 BRA `(.L_x_632) ;  /* 0x00000168008c9947 */ /* 0x001fec0003800000 */
.L_x_894:
[----:B------:R-:W-:Y:S05]  /*10900*/  BSYNC B1 ;  /* 0x0000000000017941 */ /* 0x000fea0003800000 */
.L_x_631:
[C---:B------:R-:W-:Y:S01]  /*10910*/  VIADD R12, R219.reuse, 0x20 ;  /* 0x00000020db0c7836 */ /* 0x040fe20000000000 */
[C---:B------:R-:W-:Y:S01]  /*10920*/  IADD3 R4, R219.reuse, 0x60, RZ ;  /* 0x00000060db047810 */ /* 0x040fe20007ffe0ff */
[C---:B------:R-:W-:Y:S01]  /*10930*/  VIADD R6, R219.reuse, 0x40 ;  /* 0x00000040db067836 */ /* 0x040fe20000000000 */
[-C--:B------:R-:W-:Y:S01]  /*10940*/  ISETP.GE.OR P1, PT, R219, R32.reuse, P0 ;  /* 0x00000020db00720c */ /* 0x080fe20000726670 */
[----:B------:R-:W-:Y:S01]  /*10950*/  BSSY B1, `(.L_x_633) ;  /* 0x00000d6000017945 */ /* 0x000fe20003800000 */
[-C--:B------:R-:W-:Y:S02]  /*10960*/  ISETP.GE.OR P2, PT, R12, R32.reuse, P0 ;  /* 0x000000200c00720c */ /* 0x080fe40000746670 */
[-C--:B------:R-:W-:Y:S02]  /*10970*/  ISETP.GE.OR P3, PT, R6, R32.reuse, P0 ;  /* 0x000000200600720c */ /* 0x080fe40000766670 */
[----:B------:R-:W-:Y:S02]  /*10980*/  ISETP.GE.OR P0, PT, R4, R32, P0 ;  /* 0x000000200400720c */ /* 0x000fe40000706670 */
[----:B------:R-:W1:Y:S01]  /*10990*/  S2R R4, SR_TID.X ;  /* 0x0000000000047919 */ /* 0x000e620000002100 */
[----:B------:R-:W-:-:S02]  /*109a0*/  LOP3.LUT R13, R13, 0xff0000, R26, 0xf8, !PT ;  /* 0x00ff00000d0d7812 */ /* 0x000fc400078ef81a */
[----:B------:R-:W-:Y:S02]  /*109b0*/  LOP3.LUT R21, R21, 0xff0000, R8, 0xf8, !PT ;  /* 0x00ff000015157812 */ /* 0x000fe400078ef808 */
[----:B------:R-:W-:Y:S02]  /*109c0*/  LOP3.LUT R31, R31, 0xff0000, R10, 0xf8, !PT ;  /* 0x00ff00001f1f7812 */ /* 0x000fe400078ef80a */
[----:B------:R-:W-:Y:S02]  /*109d0*/  LOP3.LUT R12, R13, 0xff000000, R26, 0xf8, !PT ;  /* 0xff0000000d0c7812 */ /* 0x000fe400078ef81a */
[----:B------:R-:W-:Y:S02]  /*109e0*/  LOP3.LUT R0, R5, 0xff000000, R24, 0xf8, !PT ;  /* 0xff00000005007812 */ /* 0x000fe400078ef818 */
[----:B------:R-:W-:Y:S02]  /*109f0*/  LOP3.LUT R26, R15, 0xff000000, R27, 0xf8, !PT ;  /* 0xff0000000f1a7812 */ /* 0x000fe400078ef81b */
[----:B------:R-:W-:-:S02]  /*10a00*/  LOP3.LUT R24, R7, 0xff000000, R25, 0xf8, !PT ;  /* 0xff00000007187812 */ /* 0x000fc400078ef819 */
[----:B------:R-:W-:Y:S02]  /*10a10*/  LOP3.LUT R13, R21, 0xff000000, R8, 0xf8, !PT ;  /* 0xff000000150d7812 */ /* 0x000fe400078ef808 */
[----:B------:R-:W-:Y:S02]  /*10a20*/  LOP3.LUT R14, R29, 0xff000000, R9, 0xf8, !PT ;  /* 0xff0000001d0e7812 */ /* 0x000fe400078ef809 */
[----:B------:R-:W-:Y:S02]  /*10a30*/  LOP3.LUT R15, R31, 0xff000000, R10, 0xf8, !PT ;  /* 0xff0000001f0f7812 */ /* 0x000fe400078ef80a */
[----:B------:R-:W-:Y:S01]  /*10a40*/  LOP3.LUT R20, R33, 0xff000000, R11, 0xf8, !PT ;  /* 0xff00000021147812 */ /* 0x000fe200078ef80b */
[----:B-1----:R-:W-:-:S05]  /*10a50*/  VIADD R4, R4, 0xffffff80 ;  /* 0xffffff8004047836 */ /* 0x002fca0000000000 */
[----:B------:R-:W-:-:S04]  /*10a60*/  SHF.R.S32.HI R59, RZ, 0x1f, R4 ;  /* 0x0000001fff3b7819 */ /* 0x000fc80000011404 */
[----:B------:R-:W-:-:S04]  /*10a70*/  LEA.HI R59, R59, R4, RZ, 0x3 ;  /* 0x000000043b3b7211 */ /* 0x000fc800078f18ff */
[----:B------:R-:W-:-:S05]  /*10a80*/  LOP3.LUT R59, R59, 0xfffffff8, RZ, 0xc0, !PT ;  /* 0xfffffff83b3b7812 */ /* 0x000fca00078ec0ff */
[----:B------:R-:W-:Y:S01]  /*10a90*/  IMAD.IADD R59, R4, 0x1, -R59 ;  /* 0x00000001043b7824 */ /* 0x000fe200078e0a3b */
[----:B------:R-:W-:Y:S06]  /*10aa0*/  @P1 BRA `(.L_x_634) ;  /* 0x0000000c00001947 */ /* 0x000fec0003800000 */
[----:B------:R-:W2:Y:S01]  /*10ab0*/  LDL R57, [R1+0x30] ;  /* 0x0000300001397983 */ /* 0x000ea20000100800 */
[----:B------:R-:W-:Y:S02]  /*10ac0*/  LEA.HI R4, R3, R59, RZ, 0x1c ;  /* 0x0000003b03047211 */ /* 0x000fe400078fe0ff */
[----:B------:R-:W-:Y:S02]  /*10ad0*/  SHF.R.U32.HI R38, RZ, 0x3, R227 ;  /* 0x00000003ff267819 */ /* 0x000fe400000116e3 */
[----:B------:R-:W-:Y:S01]  /*10ae0*/  SHF.R.S32.HI R5, RZ, 0x1f, R4 ;  /* 0x0000001fff057819 */ /* 0x000fe20000011404 */
[----:B------:R-:W-:Y:S01]  /*10af0*/  IMAD.SHL.U32 R6, R4, 0x10, RZ ;  /* 0x0000001004067824 */ /* 0x000fe200078e00ff */
[----:B------:R-:W-:Y:S02]  /*10b00*/  F2FP.F16.E4M3.UNPACK_B R37, R0.H1 ;  /* 0x00000000ff25723e */ /* 0x000fe400030006ff */
[----:B------:R-:W-:Y:S02]  /*10b10*/  LEA.HI R5, R5, R4, RZ, 0x3 ;  /* 0x0000000405057211 */ /* 0x000fe400078f18ff */
[----:B------:R-:W-:Y:S01]  /*10b20*/  LOP3.LUT R6, R227, 0x70, R6, 0xf8, !PT ;  /* 0x00000070e3067812 */ /* 0x000fe200078ef806 */
[----:B------:R-:W-:Y:S01]  /*10b30*/  HADD2.F32 R39, -RZ, R37.H1_H1 ;  /* 0x30000025ff277230 */ /* 0x000fe20000004100 */
[----:B------:R-:W-:-:S02]  /*10b40*/  SHF.L.U32 R5, R5, 0xb, RZ ;  /* 0x0000000b05057819 */ /* 0x000fc400000006ff */
[----:B------:R-:W-:Y:S01]  /*10b50*/  LOP3.LUT R6, R6, R38, RZ, 0x3c, !PT ;  /* 0x0000002606067212 */ /* 0x000fe200078e3cff */
[----:B------:R-:W-:Y:S01]  /*10b60*/  HADD2.F32 R38, -RZ, R37.H0_H0 ;  /* 0x20000025ff267230 */ /* 0x000fe20000004100 */
[----:B------:R-:W-:Y:S02]  /*10b70*/  LOP3.LUT R5, R5, 0xffffc000, RZ, 0xc0, !PT ;  /* 0xffffc00005057812 */ /* 0x000fe400078ec0ff */
[----:B------:R-:W-:Y:S02]  /*10b80*/  F2FP.F16.E4M3.UNPACK_B R41, R13.H1 ;  /* 0x0000000dff29723e */ /* 0x000fe400030006ff */
[----:B------:R-:W-:Y:S02]  /*10b90*/  IADD3 R8, R6, R5, R228 ;  /* 0x0000000506087210 */ /* 0x000fe40007ffe0e4 */
[----:B------:R-:W-:Y:S01]  /*10ba0*/  F2FP.F16.E4M3.UNPACK_B R37, R0 ;  /* 0x00000000ff25723e */ /* 0x000fe200020006ff */
[----:B------:R-:W-:Y:S02]  /*10bb0*/  HADD2.F32 R40, -RZ, R41.H0_H0 ;  /* 0x20000029ff287230 */ /* 0x000fe40000004100 */
[----:B------:R-:W-:-:S05]  /*10bc0*/  IMAD.IADD R21, R23, 0x1, R8 ;  /* 0x0000000117157824 */ /* 0x000fca00078e0208 */
[----:B------:R-:W1:Y:S02]  /*10bd0*/  LDS.128 R8, [R21+0x20400] ;  /* 0x0204000015087984 */ /* 0x000e640000000c00 */
[-C--:B-1----:R-:W-:Y:S02]  /*10be0*/  F2FP.F16.E4M3.UNPACK_B R32, R8.reuse.H1 ;  /* 0x00000008ff20723e */ /* 0x082fe400030006ff */
[-C--:B0-----:R-:W-:Y:S02]  /*10bf0*/  F2FP.F16.E4M3.UNPACK_B R34, R9.reuse ;  /* 0x00000009ff22723e */ /* 0x081fe400020006ff */
[----:B------:R-:W-:Y:S01]  /*10c00*/  F2FP.F16.E4M3.UNPACK_B R35, R9.H1 ;  /* 0x00000009ff23723e */ /* 0x000fe200030006ff */
[--C-:B------:R-:W-:Y:S01]  /*10c10*/  HADD2.F32 R33, -RZ, R32.reuse.H0_H0 ;  /* 0x20000020ff217230 */ /* 0x100fe20000004100 */
[----:B------:R-:W-:Y:S01]  /*10c20*/  F2FP.F16.E4M3.UNPACK_B R8, R8 ;  /* 0x00000008ff08723e */ /* 0x000fe200020006ff */
[----:B------:R-:W-:Y:S01]  /*10c30*/  HADD2.F32 R32, -RZ, R32.H1_H1 ;  /* 0x30000020ff207230 */ /* 0x000fe20000004100 */
[----:B------:R-:W-:-:S02]  /*10c40*/  F2FP.F16.E4M3.UNPACK_B R36, R10 ;  /* 0x0000000aff24723e */ /* 0x000fc400020006ff */
[C---:B------:R-:W-:Y:S01]  /*10c50*/  FMUL.FTZ R9, R33.reuse, R38 ;  /* 0x0000002621097220 */ /* 0x040fe20000410000 */
[----:B------:R-:W-:Y:S01]  /*10c60*/  FMUL.FTZ R42, R33, R40 ;  /* 0x00000028212a7220 */ /* 0x000fe20000410000 */
[----:B------:R-:W-:Y:S01]  /*10c70*/  FMUL.FTZ R45, R32, R39 ;  /* 0x00000027202d7220 */ /* 0x000fe20000410000 */
[----:B------:R-:W-:Y:S02]  /*10c80*/  F2FP.F16.E4M3.UNPACK_B R10, R10.H1 ;  /* 0x0000000aff0a723e */ /* 0x000fe400030006ff */
[-C--:B------:R-:W-:Y:S02]  /*10c90*/  F2FP.F16.E4M3.UNPACK_B R33, R11.reuse ;  /* 0x0000000bff21723e */ /* 0x080fe400020006ff */
[----:B------:R-:W-:Y:S01]  /*10ca0*/  F2FP.F16.E4M3.UNPACK_B R11, R11.H1 ;  /* 0x0000000bff0b723e */ /* 0x000fe200030006ff */
[----:B--2---:R-:W0:Y:S02]  /*10cb0*/  LDS.128 R4, [R57+0x20400] ;  /* 0x0204000039047984 */ /* 0x004e240000000c00 */
[----:B0-----:R-:W-:-:S02]  /*10cc0*/  F2FP.F16.E4M3.UNPACK_B R25, R4 ;  /* 0x00000004ff19723e */ /* 0x001fc400020006ff */
[----:B------:R-:W-:Y:S02]  /*10cd0*/  F2FP.F16.E4M3.UNPACK_B R4, R4.H1 ;  /* 0x00000004ff04723e */ /* 0x000fe400030006ff */
[-C--:B------:R-:W-:Y:S02]  /*10ce0*/  F2FP.F16.E4M3.UNPACK_B R27, R5.reuse ;  /* 0x00000005ff1b723e */ /* 0x080fe400020006ff */
[----:B------:R-:W-:Y:S01]  /*10cf0*/  F2FP.F16.E4M3.UNPACK_B R28, R5.H1 ;  /* 0x00000005ff1c723e */ /* 0x000fe200030006ff */
[----:B------:R-:W-:Y:S01]  /*10d00*/  HADD2.F32 R5, -RZ, R4.H0_H0 ;  /* 0x20000004ff057230 */ /* 0x000fe20000004100 */
[-C--:B------:R-:W-:Y:S02]  /*10d10*/  F2FP.F16.E4M3.UNPACK_B R29, R6.reuse ;  /* 0x00000006ff1d723e */ /* 0x080fe400020006ff */
[----:B------:R-:W-:Y:S02]  /*10d20*/  F2FP.F16.E4M3.UNPACK_B R6, R6.H1 ;  /* 0x00000006ff06723e */ /* 0x000fe400030006ff */
[C---:B------:R-:W-:Y:S01]  /*10d30*/  FFMA.FTZ R46, R5.reuse, R40, R9 ;  /* 0x00000028052e7223 */ /* 0x040fe20000010009 */
[----:B------:R-:W-:Y:S01]  /*10d40*/  F2FP.F16.E4M3.UNPACK_B R40, R13 ;  /* 0x0000000dff28723e */ /* 0x000fe200020006ff */
[----:B------:R-:W-:Y:S01]  /*10d50*/  FFMA.FTZ R44, R5, R38, -R42 ;  /* 0x00000026052c7223 */ /* 0x000fe2000001082a */
[----:B------:R-:W-:Y:S01]  /*10d60*/  HADD2.F32 R42, -RZ, R41.H1_H1 ;  /* 0x30000029ff2a7230 */ /* 0x000fe20000004100 */
[-C--:B------:R-:W-:Y:S01]  /*10d70*/  F2FP.F16.E4M3.UNPACK_B R31, R7.reuse ;  /* 0x00000007ff1f723e */ /* 0x080fe200020006ff */
[----:B------:R-:W-:Y:S01]  /*10d80*/  HADD2.F32 R9, -RZ, R8.H0_H0 ;  /* 0x20000008ff097230 */ /* 0x000fe20000004100 */
[----:B------:R-:W-:Y:S01]  /*10d90*/  F2FP.F16.E4M3.UNPACK_B R7, R7.H1 ;  /* 0x00000007ff07723e */ /* 0x000fe200030006ff */
[----:B------:R-:W-:-:S02]  /*10da0*/  HADD2.F32 R41, -RZ, R40.H0_H0 ;  /* 0x20000028ff297230 */ /* 0x000fc40000004100 */
[-C--:B------:R-:W-:Y:S01]  /*10db0*/  FMUL.FTZ R48, R32, R42.reuse ;  /* 0x0000002a20307220 */ /* 0x080fe20000410000 */
[----:B------:R-:W-:Y:S02]  /*10dc0*/  HADD2.F32 R5, -RZ, R4.H1_H1 ;  /* 0x30000004ff057230 */ /* 0x000fe40000004100 */
[----:B------:R-:W-:Y:S02]  /*10dd0*/  HADD2.F32 R38, -RZ, R37.H0_H0 ;  /* 0x20000025ff267230 */ /* 0x000fe40000004100 */
[----:B------:R-:W-:Y:S01]  /*10de0*/  FMUL.FTZ R43, R9, R41 ;  /* 0x00000029092b7220 */ /* 0x000fe20000410000 */
[----:B------:R-:W-:Y:S02]  /*10df0*/  HADD2.F32 R4, -RZ, R25.H0_H0 ;  /* 0x20000019ff047230 */ /* 0x000fe40000004100 */
[C---:B------:R-:W-:Y:S01]  /*10e00*/  FFMA.FTZ R47, R5.reuse, R39, -R48 ;  /* 0x00000027052f7223 */ /* 0x040fe20000010830 */
[----:B------:R-:W-:Y:S01]  /*10e10*/  FFMA.FTZ R49, R5, R42, R45 ;  /* 0x0000002a05317223 */ /* 0x000fe2000001002d */
[----:B------:R-:W-:Y:S01]  /*10e20*/  FMUL.FTZ R32, R9, R38 ;  /* 0x0000002609207220 */ /* 0x000fe20000410000 */
[----:B------:R-:W-:Y:S01]  /*10e30*/  F2FP.F16.E4M3.UNPACK_B R9, R24.H1 ;  /* 0x00000018ff09723e */ /* 0x000fe200030006ff */
[----:B------:R-:W-:Y:S01]  /*10e40*/  FFMA.FTZ R43, R4, R38, -R43 ;  /* 0x00000026042b7223 */ /* 0x000fe2000001082b */
[----:B------:R-:W-:Y:S01]  /*10e50*/  F2FP.F16.E4M3.UNPACK_B R38, R14.H1 ;  /* 0x0000000eff26723e */ /* 0x000fe200030006ff */
[----:B------:R-:W-:-:S02]  /*10e60*/  HADD2.F32 R5, -RZ, R35.H0_H0 ;  /* 0x20000023ff057230 */ /* 0x000fc40000004100 */
[----:B------:R-:W-:Y:S01]  /*10e70*/  FFMA.FTZ R41, R4, R41, R32 ;  /* 0x0000002904297223 */ /* 0x000fe20000010020 */
[----:B------:R-:W-:Y:S02]  /*10e80*/  HADD2.F32 R37, -RZ, R37.H1_H1 ;  /* 0x30000025ff257230 */ /* 0x000fe40000004100 */
[----:B------:R-:W-:Y:S02]  /*10e90*/  HADD2.F32 R39, -RZ, R38.H0_H0 ;  /* 0x20000026ff277230 */ /* 0x000fe40000004100 */
[----:B------:R-:W-:Y:S02]  /*10ea0*/  HADD2.F32 R40, -RZ, R40.H1_H1 ;  /* 0x30000028ff287230 */ /* 0x000fe40000004100 */
[----:B------:R-:W-:Y:S02]  /*10eb0*/  HADD2.F32 R8, -RZ, R8.H1_H1 ;  /* 0x30000008ff087230 */ /* 0x000fe40000004100 */
[----:B------:R-:W-:Y:S01]  /*10ec0*/  FMUL.FTZ R51, R5, R39 ;  /* 0x0000002705337220 */ /* 0x000fe20000410000 */
[----:B------:R-:W-:-:S02]  /*10ed0*/  HADD2.F32 R32, -RZ, R9.H0_H0 ;  /* 0x20000009ff207230 */ /* 0x000fc40000004100 */
[----:B------:R-:W-:Y:S02]  /*10ee0*/  HADD2.F32 R4, -RZ, R28.H0_H0 ;  /* 0x2000001cff047230 */ /* 0x000fe40000004100 */
[C---:B------:R-:W-:Y:S01]  /*10ef0*/  FMUL.FTZ R42, R8.reuse, R40 ;  /* 0x00000028082a7220 */ /* 0x040fe20000410000 */
[----:B------:R-:W-:Y:S02]  /*10f00*/  HADD2.F32 R25, -RZ, R25.H1_H1 ;  /* 0x30000019ff197230 */ /* 0x000fe40000004100 */
[-C--:B------:R-:W-:Y:S01]  /*10f10*/  FMUL.FTZ R45, R8, R37.reuse ;  /* 0x00000025082d7220 */ /* 0x080fe20000410000 */
[-C--:B------:R-:W-:Y:S01]  /*10f20*/  FMUL.FTZ R8, R5, R32.reuse ;  /* 0x0000002005087220 */ /* 0x080fe20000410000 */
[C---:B------:R-:W-:Y:S01]  /*10f30*/  FFMA.FTZ R51, R4.reuse, R32, -R51 ;  /* 0x0000002004337223 */ /* 0x040fe20000010833 */
[----:B------:R-:W-:Y:S01]  /*10f40*/  F2FP.F16.E4M3.UNPACK_B R32, R14 ;  /* 0x0000000eff20723e */ /* 0x000fe200020006ff */
[C---:B------:R-:W-:Y:S01]  /*10f50*/  FFMA.FTZ R42, R25.reuse, R37, -R42 ;  /* 0x00000025192a7223 */ /* 0x040fe2000001082a */
[----:B------:R-:W-:Y:S01]  /*10f60*/  FFMA.FTZ R40, R25, R40, R45 ;  /* 0x0000002819287223 */ /* 0x000fe2000001002d */
[----:B------:R-:W-:Y:S01]  /*10f70*/  FFMA.FTZ R45, R4, R39, R8 ;  /* 0x00000027042d7223 */ /* 0x000fe20000010008 */
[----:B------:R-:W-:Y:S01]  /*10f80*/  HADD2.F32 R25, -RZ, R9.H1_H1 ;  /* 0x30000009ff197230 */ /* 0x000fe20000004100 */
[----:B------:R-:W-:Y:S01]  /*10f90*/  F2FP.F16.E4M3.UNPACK_B R8, R24 ;  /* 0x00000018ff08723e */ /* 0x000fe200020006ff */
[----:B------:R-:W-:-:S02]  /*10fa0*/  HADD2.F32 R38, -RZ, R38.H1_H1 ;  /* 0x30000026ff267230 */ /* 0x000fc40000004100 */
[----:B------:R-:W-:Y:S02]  /*10fb0*/  HADD2.F32 R35, -RZ, R35.H1_H1 ;  /* 0x30000023ff237230 */ /* 0x000fe40000004100 */
[----:B------:R-:W-:Y:S02]  /*10fc0*/  HADD2.F32 R37, -RZ, R32.H0_H0 ;  /* 0x20000020ff257230 */ /* 0x000fe40000004100 */
[----:B------:R-:W-:Y:S02]  /*10fd0*/  HADD2.F32 R5, -RZ, R34.H0_H0 ;  /* 0x20000022ff057230 */ /* 0x000fe40000004100 */
[C---:B------:R-:W-:Y:S01]  /*10fe0*/  FMUL.FTZ R39, R35.reuse, R38 ;  /* 0x0000002623277220 */ /* 0x040fe20000410000 */
[----:B------:R-:W-:Y:S02]  /*10ff0*/  HADD2.F32 R28, -RZ, R28.H1_H1 ;  /* 0x3000001cff1c7230 */ /* 0x000fe40000004100 */
[----:B------:R-:W-:Y:S01]  /*11000*/  FMUL.FTZ R53, R35, R25 ;  /* 0x0000001923357220 */ /* 0x000fe20000410000 */
[----:B------:R-:W-:-:S02]  /*11010*/  HADD2.F32 R9, -RZ, R8.H0_H0 ;  /* 0x20000008ff097230 */ /* 0x000fc40000004100 */
[C---:B------:R-:W-:Y:S01]  /*11020*/  FMUL.FTZ R35, R5.reuse, R37 ;  /* 0x0000002505237220 */ /* 0x040fe20000410000 */
[----:B------:R-:W-:Y:S02]  /*11030*/  HADD2.F32 R4, -RZ, R27.H0_H0 ;  /* 0x2000001bff047230 */ /* 0x000fe40000004100 */
[C---:B------:R-:W-:Y:S01]  /*11040*/  FFMA.FTZ R52, R28.reuse, R25, -R39 ;  /* 0x000000191c347223 */ /* 0x040fe20000010827 */
[----:B------:R-:W-:Y:S01]  /*11050*/  FFMA.FTZ R54, R28, R38, R53 ;  /* 0x000000261c367223 */ /* 0x000fe20000010035 */
[----:B------:R-:W-:Y:S01]  /*11060*/  F2FP.F16.E4M3.UNPACK_B R28, R15.H1 ;  /* 0x0000000fff1c723e */ /* 0x000fe200030006ff */
[-C--:B------:R-:W-:Y:S01]  /*11070*/  FMUL.FTZ R48, R5, R9.reuse ;  /* 0x0000000905307220 */ /* 0x080fe20000410000 */
[----:B------:R-:W-:Y:S01]  /*11080*/  FFMA.FTZ R38, R4, R9, -R35 ;  /* 0x0000000904267223 */ /* 0x000fe20000010823 */
[----:B------:R-:W-:Y:S01]  /*11090*/  HADD2.F32 R8, -RZ, R8.H1_H1 ;  /* 0x30000008ff087230 */ /* 0x000fe20000004100 */
[----:B------:R-:W-:Y:S01]  /*110a0*/  F2FP.F16.E4M3.UNPACK_B R9, R12.H1 ;  /* 0x0000000cff09723e */ /* 0x000fe200030006ff */
[----:B------:R-:W-:-:S02]  /*110b0*/  HADD2.F32 R32, -RZ, R32.H1_H1 ;  /* 0x30000020ff207230 */ /* 0x000fc40000004100 */
[----:B------:R-:W-:Y:S01]  /*110c0*/  FFMA.FTZ R48, R4, R37, R48 ;  /* 0x0000002504307223 */ /* 0x000fe20000010030 */
[----:B------:R-:W-:Y:S02]  /*110d0*/  HADD2.F32 R34, -RZ, R34.H1_H1 ;  /* 0x30000022ff227230 */ /* 0x000fe40000004100 */
[----:B------:R-:W-:Y:S02]  /*110e0*/  HADD2.F32 R35, -RZ, R28.H0_H0 ;  /* 0x2000001cff237230 */ /* 0x000fe40000004100 */
[----:B------:R-:W-:Y:S02]  /*110f0*/  HADD2.F32 R5, -RZ, R10.H0_H0 ;  /* 0x2000000aff057230 */ /* 0x000fe40000004100 */
[C---:B------:R-:W-:Y:S01]  /*11100*/  FMUL.FTZ R50, R34.reuse, R32 ;  /* 0x0000002022327220 */ /* 0x040fe20000410000 */
[----:B------:R-:W-:Y:S02]  /*11110*/  HADD2.F32 R27, -RZ, R27.H1_H1 ;  /* 0x3000001bff1b7230 */ /* 0x000fe40000004100 */
[----:B------:R-:W-:Y:S01]  /*11120*/  FMUL.FTZ R39, R34, R8 ;  /* 0x0000000822277220 */ /* 0x000fe20000410000 */
[----:B------:R-:W-:-:S02]  /*11130*/  HADD2.F32 R25, -RZ, R9.H0_H0 ;  /* 0x20000009ff197230 */ /* 0x000fc40000004100 */
[----:B------:R-:W-:Y:S01]  /*11140*/  FMUL.FTZ R53, R5, R35 ;  /* 0x0000002305357220 */ /* 0x000fe20000410000 */
[----:B------:R-:W-:Y:S02]  /*11150*/  HADD2.F32 R4, -RZ, R6.H0_H0 ;  /* 0x20000006ff047230 */ /* 0x000fe40000004100 */
[C---:B------:R-:W-:Y:S01]  /*11160*/  FFMA.FTZ R37, R27.reuse, R8, -R50 ;  /* 0x000000081b257223 */ /* 0x040fe20000010832 */
[----:B------:R-:W-:Y:S01]  /*11170*/  FFMA.FTZ R39, R27, R32, R39 ;  /* 0x000000201b277223 */ /* 0x000fe20000010027 */
[-C--:B------:R-:W-:Y:S01]  /*11180*/  FMUL.FTZ R34, R5, R25.reuse ;  /* 0x0000001905227220 */ /* 0x080fe20000410000 */
[----:B------:R-:W-:Y:S02]  /*11190*/  HADD2.F32 R27, -RZ, R28.H1_H1 ;  /* 0x3000001cff1b7230 */ /* 0x000fe40000004100 */
[----:B------:R-:W-:Y:S01]  /*111a0*/  FFMA.FTZ R53, R4, R25, -R53 ;  /* 0x0000001904357223 */ /* 0x000fe20000010835 */
[----:B------:R-:W-:Y:S01]  /*111b0*/  HADD2.F32 R10, -RZ, R10.H1_H1 ;  /* 0x3000000aff0a7230 */ /* 0x000fe20000004100 */
[----:B------:R-:W-:Y:S01]  /*111c0*/  F2FP.F16.E4M3.UNPACK_B R25, R15 ;  /* 0x0000000fff19723e */ /* 0x000fe200020006ff */
[----:B------:R-:W-:-:S02]  /*111d0*/  HADD2.F32 R9, -RZ, R9.H1_H1 ;  /* 0x30000009ff097230 */ /* 0x000fc40000004100 */
[----:B------:R-:W-:Y:S01]  /*111e0*/  FFMA.FTZ R35, R4, R35, R34 ;  /* 0x0000002304237223 */ /* 0x000fe20000010022 */
[----:B------:R-:W-:Y:S01]  /*111f0*/  HADD2.F32 R6, -RZ, R6.H1_H1 ;  /* 0x30000006ff067230 */ /* 0x000fe20000004100 */
[----:B------:R-:W-:Y:S01]  /*11200*/  F2FP.F16.E4M3.UNPACK_B R8, R12 ;  /* 0x0000000cff08723e */ /* 0x000fe200020006ff */
[C---:B------:R-:W-:Y:S01]  /*11210*/  FMUL.FTZ R55, R10.reuse, R27 ;  /* 0x0000001b0a377220 */ /* 0x040fe20000410000 */
[-C--:B------:R-:W-:Y:S01]  /*11220*/  FMUL.FTZ R4, R10, R9.reuse ;  /* 0x000000090a047220 */ /* 0x080fe20000410000 */
[----:B------:R-:W-:Y:S02]  /*11230*/  HADD2.F32 R10, -RZ, R25.H0_H0 ;  /* 0x20000019ff0a7230 */ /* 0x000fe40000004100 */
[----:B------:R-:W-:Y:S02]  /*11240*/  HADD2.F32 R5, -RZ, R36.H0_H0 ;  /* 0x20000024ff057230 */ /* 0x000fe40000004100 */
[C---:B------:R-:W-:Y:S01]  /*11250*/  FFMA.FTZ R50, R6.reuse, R9, -R55 ;  /* 0x0000000906327223 */ /* 0x040fe20000010837 */
[----:B------:R-:W-:Y:S01]  /*11260*/  FFMA.FTZ R56, R6, R27, R4 ;  /* 0x0000001b06387223 */ /* 0x000fe20000010004 */
[----:B------:R-:W-:-:S02]  /*11270*/  HADD2.F32 R6, -RZ, R8.H0_H0 ;  /* 0x20000008ff067230 */ /* 0x000fc40000004100 */
[----:B------:R-:W-:Y:S02]  /*11280*/  HADD2.F32 R4, -RZ, R29.H0_H0 ;  /* 0x2000001dff047230 */ /* 0x000fe40000004100 */
[C---:B------:R-:W-:Y:S01]  /*11290*/  FMUL.FTZ R9, R5.reuse, R10 ;  /* 0x0000000a05097220 */ /* 0x040fe20000410000 */
[----:B------:R-:W-:Y:S02]  /*112a0*/  HADD2.F32 R25, -RZ, R25.H1_H1 ;  /* 0x30000019ff197230 */ /* 0x000fe40000004100 */
[-C--:B------:R-:W-:Y:S01]  /*112b0*/  FMUL.FTZ R5, R5, R6.reuse ;  /* 0x0000000605057220 */ /* 0x080fe20000410000 */
[----:B------:R-:W-:Y:S02]  /*112c0*/  HADD2.F32 R36, -RZ, R36.H1_H1 ;  /* 0x30000024ff247230 */ /* 0x000fe40000004100 */
[----:B------:R-:W-:Y:S01]  /*112d0*/  FFMA.FTZ R27, R4, R6, -R9 ;  /* 0x00000006041b7223 */ /* 0x000fe20000010809 */
[----:B------:R-:W-:Y:S01]  /*112e0*/  HADD2.F32 R8, -RZ, R8.H1_H1 ;  /* 0x30000008ff087230 */ /* 0x000fe20000004100 */
[----:B------:R-:W-:Y:S01]  /*112f0*/  F2FP.F16.E4M3.UNPACK_B R9, R20.H1 ;  /* 0x00000014ff09723e */ /* 0x000fe200030006ff */
[----:B------:R-:W-:-:S02]  /*11300*/  HADD2.F32 R29, -RZ, R29.H1_H1 ;  /* 0x3000001dff1d7230 */ /* 0x000fc40000004100 */
[----:B------:R-:W-:Y:S01]  /*11310*/  FFMA.FTZ R32, R4, R10, R5 ;  /* 0x0000000a04207223 */ /* 0x000fe20000010005 */
[CC--:B------:R-:W-:Y:S01]  /*11320*/  FMUL.FTZ R6, R36.reuse, R25.reuse ;  /* 0x0000001924067220 */ /* 0x0c0fe20000410000 */
[----:B------:R-:W-:Y:S01]  /*11330*/  F2FP.F16.E4M3.UNPACK_B R4, R26.H1 ;  /* 0x0000001aff04723e */ /* 0x000fe200030006ff */
[-C--:B------:R-:W-:Y:S01]  /*11340*/  FMUL.FTZ R36, R36, R8.reuse ;  /* 0x0000000824247220 */ /* 0x080fe20000410000 */
[----:B------:R-:W-:Y:S02]  /*11350*/  HADD2.F32 R10, -RZ, R9.H0_H0 ;  /* 0x20000009ff0a7230 */ /* 0x000fe40000004100 */
[C---:B------:R-:W-:Y:S01]  /*11360*/  FFMA.FTZ R34, R29.reuse, R8, -R6 ;  /* 0x000000081d227223 */ /* 0x040fe20000010806 */
[----:B------:R-:W-:Y:S02]  /*11370*/  HADD2.F32 R5, -RZ, R11.H0_H0 ;  /* 0x2000000bff057230 */ /* 0x000fe40000004100 */
[----:B------:R-:W-:Y:S01]  /*11380*/  FFMA.FTZ R25, R29, R25, R36 ;  /* 0x000000191d197223 */ /* 0x000fe20000010024 */
[----:B------:R-:W-:-:S02]  /*11390*/  HADD2.F32 R6, -RZ, R4.H0_H0 ;  /* 0x20000004ff067230 */ /* 0x000fc40000004100 */
[----:B------:R-:W-:Y:S02]  /*113a0*/  HADD2.F32 R8, -RZ, R4.H1_H1 ;  /* 0x30000004ff087230 */ /* 0x000fe40000004100 */
[C---:B------:R-:W-:Y:S01]  /*113b0*/  FMUL.FTZ R29, R5.reuse, R10 ;  /* 0x0000000a051d7220 */ /* 0x040fe20000410000 */
[----:B------:R-:W-:Y:S02]  /*113c0*/  HADD2.F32 R4, -RZ, R7.H0_H0 ;  /* 0x20000007ff047230 */ /* 0x000fe40000004100 */
[----:B------:R-:W-:Y:S02]  /*113d0*/  HADD2.F32 R28, -RZ, R9.H1_H1 ;  /* 0x30000009ff1c7230 */ /* 0x000fe40000004100 */
[-C--:B------:R-:W-:Y:S01]  /*113e0*/  FMUL.FTZ R9, R5, R6.reuse ;  /* 0x0000000605097220 */ /* 0x080fe20000410000 */
[----:B------:R-:W-:Y:S02]  /*113f0*/  HADD2.F32 R11, -RZ, R11.H1_H1 ;  /* 0x3000000bff0b7230 */ /* 0x000fe40000004100 */
[C---:B------:R-:W-:Y:S01]  /*11400*/  FFMA.FTZ R29, R4.reuse, R6, -R29 ;  /* 0x00000006041d7223 */ /* 0x040fe2000001081d */
[----:B------:R-:W-:Y:S01]  /*11410*/  HADD2.F32 R7, -RZ, R7.H1_H1 ;  /* 0x30000007ff077230 */ /* 0x000fe20000004100 */
[----:B------:R-:W-:Y:S01]  /*11420*/  F2FP.F16.E4M3.UNPACK_B R5, R26 ;  /* 0x0000001aff05723e */ /* 0x000fe200020006ff */
[----:B------:R-:W-:Y:S01]  /*11430*/  FFMA.FTZ R55, R4, R10, R9 ;  /* 0x0000000a04377223 */ /* 0x000fe20000010009 */
[C---:B------:R-:W-:Y:S01]  /*11440*/  FMUL.FTZ R6, R11.reuse, R28 ;  /* 0x0000001c0b067220 */ /* 0x040fe20000410000 */
[----:B------:R-:W-:Y:S01]  /*11450*/  FMUL.FTZ R11, R11, R8 ;  /* 0x000000080b0b7220 */ /* 0x000fe20000410000 */
[----:B------:R-:W-:-:S02]  /*11460*/  F2FP.F16.E4M3.UNPACK_B R4, R20 ;  /* 0x00000014ff04723e */ /* 0x000fc400020006ff */
[C---:B------:R-:W-:Y:S01]  /*11470*/  FFMA.FTZ R58, R7.reuse, R8, -R6 ;  /* 0x00000008073a7223 */ /* 0x040fe20000010806 */
[--C-:B------:R-:W-:Y:S02]  /*11480*/  HADD2.F32 R6, -RZ, R5.reuse.H0_H0 ;  /* 0x20000005ff067230 */ /* 0x100fe40000004100 */
[----:B------:R-:W-:Y:S01]  /*11490*/  FFMA.FTZ R60, R7, R28, R11 ;  /* 0x0000001c073c7223 */ /* 0x000fe2000001000b */
[----:B------:R-:W-:Y:S02]  /*114a0*/  HADD2.F32 R8, -RZ, R5.H1_H1 ;  /* 0x30000005ff087230 */ /* 0x000fe40000004100 */
[----:B------:R-:W-:Y:S02]  /*114b0*/  HADD2.F32 R5, -RZ, R33.H0_H0 ;  /* 0x20000021ff057230 */ /* 0x000fe40000004100 */
[--C-:B------:R-:W-:Y:S01]  /*114c0*/  HADD2.F32 R7, -RZ, R4.reuse.H0_H0 ;  /* 0x20000004ff077230 */ /* 0x100fe20000004100 */
[----:B------:R-:W-:Y:S01]  /*114d0*/  F2FP.SATFINITE.E4M3.F32.PACK_AB_MERGE_C R55, R60, R55, RZ ;  /* 0x000000373c37723e */ /* 0x000fe200048070ff */
[----:B------:R-:W-:-:S02]  /*114e0*/  HADD2.F32 R10, -RZ, R4.H1_H1 ;  /* 0x30000004ff0a7230 */ /* 0x000fc40000004100 */
[C---:B------:R-:W-:Y:S01]  /*114f0*/  FMUL.FTZ R28, R5.reuse, R6 ;  /* 0x00000006051c7220 */ /* 0x040fe20000410000 */
[----:B------:R-:W-:Y:S02]  /*11500*/  HADD2.F32 R33, -RZ, R33.H1_H1 ;  /* 0x30000021ff217230 */ /* 0x000fe40000004100 */
[----:B------:R-:W-:Y:S01]  /*11510*/  FMUL.FTZ R9, R5, R7 ;  /* 0x0000000705097220 */ /* 0x000fe20000410000 */
[--C-:B------:R-:W-:Y:S01]  /*11520*/  HADD2.F32 R4, -RZ, R31.reuse.H0_H0 ;  /* 0x2000001fff047230 */ /* 0x100fe20000004100 */
[----:B------:R-:W-:Y:S01]  /*11530*/  F2FP.SATFINITE.E4M3.F32.PACK_AB_MERGE_C R5, R52, R51, RZ ;  /* 0x000000333405723e */ /* 0x000fe200048070ff */
[----:B------:R-:W-:Y:S02]  /*11540*/  HADD2.F32 R31, -RZ, R31.H1_H1 ;  /* 0x3000001fff1f7230 */ /* 0x000fe40000004100 */
[C---:B------:R-:W-:Y:S01]  /*11550*/  FMUL.FTZ R36, R33.reuse, R10 ;  /* 0x0000000a21247220 */ /* 0x040fe20000410000 */
[----:B------:R-:W-:Y:S01]  /*11560*/  FMUL.FTZ R33, R33, R8 ;  /* 0x0000000821217220 */ /* 0x000fe20000410000 */
[C---:B------:R-:W-:Y:S01]  /*11570*/  FFMA.FTZ R11, R4.reuse, R6, -R9 ;  /* 0x00000006040b7223 */ /* 0x040fe20000010809 */
[----:B------:R-:W-:Y:S01]  /*11580*/  FFMA.FTZ R28, R4, R7, R28 ;  /* 0x00000007041c7223 */ /* 0x000fe2000001001c */
[C---:B------:R-:W-:Y:S01]  /*11590*/  FFMA.FTZ R36, R31.reuse, R8, -R36 ;  /* 0x000000081f247223 */ /* 0x040fe20000010824 */
[----:B------:R-:W-:Y:S01]  /*115a0*/  FFMA.FTZ R33, R31, R10, R33 ;  /* 0x0000000a1f217223 */ /* 0x000fe20000010021 */
[----:B------:R-:W-:-:S02]  /*115b0*/  F2FP.SATFINITE.E4M3.F32.PACK_AB_MERGE_C R4, R47, R44, RZ ;  /* 0x0000002c2f04723e */ /* 0x000fc400048070ff */
[----:B------:R-:W-:Y:S02]  /*115c0*/  F2FP.SATFINITE.E4M3.F32.PACK_AB_MERGE_C R6, R50, R53, RZ ;  /* 0x000000353206723e */ /* 0x000fe400048070ff */
[----:B------:R-:W-:Y:S02]  /*115d0*/  F2FP.SATFINITE.E4M3.F32.PACK_AB_MERGE_C R7, R58, R29, RZ ;  /* 0x0000001d3a07723e */ /* 0x000fe400048070ff */
[----:B------:R-:W-:Y:S02]  /*115e0*/  F2FP.SATFINITE.E4M3.F32.PACK_AB_MERGE_C R8, R49, R46, RZ ;  /* 0x0000002e3108723e */ /* 0x000fe400048070ff */
[----:B------:R-:W-:Y:S02]  /*115f0*/  F2FP.SATFINITE.E4M3.F32.PACK_AB_MERGE_C R9, R54, R45, RZ ;  /* 0x0000002d3609723e */ /* 0x000fe400048070ff */
[----:B------:R-:W-:Y:S02]  /*11600*/  F2FP.SATFINITE.E4M3.F32.PACK_AB_MERGE_C R10, R56, R35, RZ ;  /* 0x00000023380a723e */ /* 0x000fe400048070ff */
[----:B------:R-:W-:-:S02]  /*11610*/  F2FP.SATFINITE.E4M3.F32.PACK_AB_MERGE_C R4, R42, R43, R4 ;  /* 0x0000002b2a04723e */ /* 0x000fc40004807004 */
[----:B------:R-:W-:Y:S02]  /*11620*/  F2FP.SATFINITE.E4M3.F32.PACK_AB_MERGE_C R5, R37, R38, R5 ;  /* 0x000000262505723e */ /* 0x000fe40004807005 */
[----:B------:R-:W-:Y:S02]  /*11630*/  F2FP.SATFINITE.E4M3.F32.PACK_AB_MERGE_C R6, R34, R27, R6 ;  /* 0x0000001b2206723e */ /* 0x000fe40004807006 */
[----:B------:R-:W-:Y:S02]  /*11640*/  F2FP.SATFINITE.E4M3.F32.PACK_AB_MERGE_C R7, R36, R11, R7 ;  /* 0x0000000b2407723e */ /* 0x000fe40004807007 */
[----:B------:R-:W-:Y:S02]  /*11650*/  F2FP.SATFINITE.E4M3.F32.PACK_AB_MERGE_C R8, R40, R41, R8 ;  /* 0x000000292808723e */ /* 0x000fe40004807008 */
[----:B------:R-:W-:Y:S01]  /*11660*/  F2FP.SATFINITE.E4M3.F32.PACK_AB_MERGE_C R9, R39, R48, R9 ;  /* 0x000000302709723e */ /* 0x000fe20004807009 */
[----:B------:R1:W-:Y:S01]  /*11670*/  STS.128 [R57+0x20400], R4 ;  /* 0x0204000439007388 */ /* 0x0003e20000000c00 */
[----:B------:R-:W-:-:S02]  /*11680*/  F2FP.SATFINITE.E4M3.F32.PACK_AB_MERGE_C R10, R25, R32, R10 ;  /* 0x00000020190a723e */ /* 0x000fc4000480700a */
[----:B------:R-:W-:-:S05]  /*11690*/  F2FP.SATFINITE.E4M3.F32.PACK_AB_MERGE_C R11, R33, R28, R55 ;  /* 0x0000001c210b723e */ /* 0x000fca0004807037 */
[----:B------:R1:W-:Y:S02]  /*116a0*/  STS.128 [R21+0x20400], R8 ;  /* 0x0204000815007388 */ /* 0x0003e40000000c00 */
.L_x_634:
[----:B------:R-:W-:Y:S05]  /*116b0*/  BSYNC B1 ;  /* 0x0000000000017941 */ /* 0x000fea0003800000 */
.L_x_633:
[----:B------:R-:W-:Y:S04]  /*116c0*/  BSSY B1, `(.L_x_635) ;  /* 0x00000c6000017945 */ /* 0x000fe80003800000 */
[----:B------:R-:W-:Y:S05]  /*116d0*/  @P2 BRA `(.L_x_636) ;  /* 0x0000000c00102947 */ /* 0x000fea0003800000 */
[----:B-1----:R-:W2:Y:S04]  /*116e0*/  LDL R6, [R1+0x2c] ;  /* 0x00002c0001067983 */ /* 0x002ea80000100800 */
[----:B------:R-:W3:Y:S01]  /*116f0*/  LDL R60, [R1+0x54] ;  /* 0x00005400013c7983 */ /* 0x000ee20000100800 */
[----:B------:R-:W-:Y:S01]  /*11700*/  LEA.HI R4, R3, R59, RZ, 0x1c ;  /* 0x0000003b03047211 */ /* 0x000fe200078fe0ff */
[----:B------:R-:W-:Y:S01]  /*11710*/  VIADD R8, R219, 0x20 ;  /* 0x00000020db087836 */ /* 0x000fe20000000000 */
[----:B------:R-:W-:Y:S02]  /*11720*/  F2FP.F16.E4M3.UNPACK_B R37, R0.H1 ;  /* 0x00000000ff25723e */ /* 0x000fe400030006ff */
[----:B------:R-:W-:Y:S01]  /*11730*/  SHF.R.S32.HI R7, RZ, 0x1f, R4 ;  /* 0x0000001fff077819 */ /* 0x000fe20000011404 */
[----:B------:R-:W-:Y:S01]  /*11740*/  IMAD.SHL.U32 R8, R8, 0x80, RZ ;  /* 0x0000008008087824 */ /* 0x000fe200078e00ff */
[----:B------:R-:W-:Y:S01]  /*11750*/  SHF.L.U32 R5, R4, 0x4, RZ ;  /* 0x0000000404057819 */ /* 0x000fe200000006ff */
[----:B------:R-:W-:Y:S01]  /*11760*/  HADD2.F32 R39, -RZ, R37.H0_H0 ;  /* 0x20000025ff277230 */ /* 0x000fe20000004100 */
[----:B------:R-:W-:-:S02]  /*11770*/  LEA.HI R7, R7, R4, RZ, 0x3 ;  /* 0x0000000407077211 */ /* 0x000fc400078f18ff */
[----:B------:R-:W-:Y:S02]  /*11780*/  LOP3.LUT R8, R8, 0x380, RZ, 0xc0, !PT ;  /* 0x0000038008087812 */ /* 0x000fe400078ec0ff */
[----:B------:R-:W-:Y:S01]  /*11790*/  F2FP.F16.E4M3.UNPACK_B R41, R13.H1 ;  /* 0x0000000dff29723e */ /* 0x000fe200030006ff */
[----:B------:R-:W-:Y:S01]  /*117a0*/  IMAD.SHL.U32 R7, R7, 0x800, RZ ;  /* 0x0000080007077824 */ /* 0x000fe200078e00ff */
[----:B------:R-:W-:Y:S02]  /*117b0*/  SHF.R.U32.HI R9, RZ, 0x3, R8 ;  /* 0x00000003ff097819 */ /* 0x000fe40000011608 */
[----:B------:R-:W-:Y:S01]  /*117c0*/  LOP3.LUT R4, R8, 0x70, R5, 0xf8, !PT ;  /* 0x0000007008047812 */ /* 0x000fe200078ef805 */
[--C-:B------:R-:W-:Y:S01]  /*117d0*/  HADD2.F32 R43, -RZ, R41.reuse.H0_H0 ;  /* 0x20000029ff2b7230 */ /* 0x100fe20000004100 */
[----:B------:R-:W-:Y:S01]  /*117e0*/  LOP3.LUT R7, R7, 0xffffc000, RZ, 0xc0, !PT ;  /* 0xffffc00007077812 */ /* 0x000fe200078ec0ff */
[----:B------:R-:W-:Y:S01]  /*117f0*/  HADD2.F32 R41, -RZ, R41.H1_H1 ;  /* 0x30000029ff297230 */ /* 0x000fe20000004100 */
[----:B------:R-:W-:-:S02]  /*11800*/  LOP3.LUT R4, R4, R9, RZ, 0x3c, !PT ;  /* 0x0000000904047212 */ /* 0x000fc400078e3cff */
[----:B------:R-:W-:Y:S02]  /*11810*/  F2FP.F16.E4M3.UNPACK_B R46, R13 ;  /* 0x0000000dff2e723e */ /* 0x000fe400020006ff */
[----:B------:R-:W-:Y:S02]  /*11820*/  F2FP.F16.E4M3.UNPACK_B R49, R14 ;  /* 0x0000000eff31723e */ /* 0x000fe400020006ff */
[----:B------:R-:W-:Y:S01]  /*11830*/  F2FP.F16.E4M3.UNPACK_B R55, R26 ;  /* 0x0000001aff37723e */ /* 0x000fe200020006ff */
[--C-:B------:R-:W-:Y:S02]  /*11840*/  HADD2.F32 R48, -RZ, R46.reuse.H0_H0 ;  /* 0x2000002eff307230 */ /* 0x100fe40000004100 */
[----:B------:R-:W-:Y:S02]  /*11850*/  HADD2.F32 R47, -RZ, R46.H1_H1 ;  /* 0x3000002eff2f7230 */ /* 0x000fe40000004100 */
[--C-:B------:R-:W-:Y:S02]  /*11860*/  HADD2.F32 R50, -RZ, R49.reuse.H0_H0 ;  /* 0x20000031ff327230 */ /* 0x100fe40000004100 */
[----:B------:R-:W-:Y:S01]  /*11870*/  HADD2.F32 R51, -RZ, R49.H1_H1 ;  /* 0x30000031ff337230 */ /* 0x000fe20000004100 */
[----:B------:R-:W-:Y:S01]  /*11880*/  F2FP.F16.E4M3.UNPACK_B R49, R12.H1 ;  /* 0x0000000cff31723e */ /* 0x000fe200030006ff */
[----:B------:R-:W-:-:S02]  /*11890*/  HADD2.F32 R56, -RZ, R55.H0_H0 ;  /* 0x20000037ff387230 */ /* 0x000fc40000004100 */
[----:B------:R-:W-:Y:S01]  /*118a0*/  HADD2.F32 R55, -RZ, R55.H1_H1 ;  /* 0x30000037ff377230 */ /* 0x000fe20000004100 */
[----:B--2---:R-:W-:Y:S02]  /*118b0*/  IADD3 R8, R4, R7, R6 ;  /* 0x0000000704087210 */ /* 0x004fe40007ffe006 */
[----:B---3--:R-:W1:Y:S03]  /*118c0*/  LDS.128 R4, [R60+0x20400] ;  /* 0x020400003c047984 */ /* 0x008e660000000c00 */
[----:B------:R-:W-:-:S05]  /*118d0*/  IMAD.IADD R21, R23, 0x1, R8 ;  /* 0x0000000117157824 */ /* 0x000fca00078e0208 */
[----:B------:R-:W2:Y:S01]  /*118e0*/  LDS.128 R8, [R21+0x20400] ;  /* 0x0204000015087984 */ /* 0x000ea20000000c00 */
[-C--:B-1----:R-:W-:Y:S02]  /*118f0*/  F2FP.F16.E4M3.UNPACK_B R25, R4.reuse ;  /* 0x00000004ff19723e */ /* 0x082fe400020006ff */
[----:B------:R-:W-:Y:S02]  /*11900*/  F2FP.F16.E4M3.UNPACK_B R4, R4.H1 ;  /* 0x00000004ff04723e */ /* 0x000fe400030006ff */
[-C--:B------:R-:W-:Y:S02]  /*11910*/  F2FP.F16.E4M3.UNPACK_B R27, R5.reuse ;  /* 0x00000005ff1b723e */ /* 0x080fe400020006ff */
[-C--:B--2---:R-:W-:Y:S02]  /*11920*/  F2FP.F16.E4M3.UNPACK_B R32, R8.reuse.H1 ;  /* 0x00000008ff20723e */ /* 0x084fe400030006ff */
[----:B------:R-:W-:Y:S01]  /*11930*/  F2FP.F16.E4M3.UNPACK_B R28, R5.H1 ;  /* 0x00000005ff1c723e */ /* 0x000fe200030006ff */
[----:B------:R-:W-:Y:S01]  /*11940*/  HADD2.F32 R5, -RZ, R4.H0_H0 ;  /* 0x20000004ff057230 */ /* 0x000fe20000004100 */
[----:B------:R-:W-:Y:S01]  /*11950*/  F2FP.F16.E4M3.UNPACK_B R8, R8 ;  /* 0x00000008ff08723e */ /* 0x000fe200020006ff */
[--C-:B------:R-:W-:Y:S01]  /*11960*/  HADD2.F32 R33, -RZ, R32.reuse.H0_H0 ;  /* 0x20000020ff217230 */ /* 0x100fe20000004100 */
[-C--:B0-----:R-:W-:Y:S01]  /*11970*/  F2FP.F16.E4M3.UNPACK_B R34, R9.reuse ;  /* 0x00000009ff22723e */ /* 0x081fe200020006ff */
[----:B------:R-:W-:Y:S01]  /*11980*/  HADD2.F32 R32, -RZ, R32.H1_H1 ;  /* 0x30000020ff207230 */ /* 0x000fe20000004100 */
[----:B------:R-:W-:Y:S01]  /*11990*/  F2FP.F16.E4M3.UNPACK_B R35, R9.H1 ;  /* 0x00000009ff23723e */ /* 0x000fe200030006ff */
[----:B------:R-:W-:-:S02]  /*119a0*/  HADD2.F32 R9, -RZ, R8.H0_H0 ;  /* 0x20000008ff097230 */ /* 0x000fc40000004100 */
[-C--:B------:R-:W-:Y:S01]  /*119b0*/  FMUL.FTZ R40, R39, R33.reuse ;  /* 0x0000002127287220 */ /* 0x080fe20000410000 */
[----:B------:R-:W-:Y:S01]  /*119c0*/  FMUL.FTZ R38, R43, R33 ;  /* 0x000000212b267220 */ /* 0x000fe20000410000 */
[----:B------:R-:W-:Y:S01]  /*119d0*/  FMUL.FTZ R42, R41, R32 ;  /* 0x00000020292a7220 */ /* 0x000fe20000410000 */
[----:B------:R-:W-:Y:S02]  /*119e0*/  HADD2.F32 R8, -RZ, R8.H1_H1 ;  /* 0x30000008ff087230 */ /* 0x000fe40000004100 */
[-C--:B------:R-:W-:Y:S01]  /*119f0*/  FFMA.FTZ R40, R43, R5.reuse, R40 ;  /* 0x000000052b287223 */ /* 0x080fe20000010028 */
[----:B------:R-:W-:Y:S01]  /*11a00*/  F2FP.F16.E4M3.UNPACK_B R43, R0 ;  /* 0x00000000ff2b723e */ /* 0x000fe200020006ff */
[----:B------:R-:W-:Y:S01]  /*11a10*/  FFMA.FTZ R38, R39, R5, -R38 ;  /* 0x0000000527267223 */ /* 0x000fe20000010826 */
[----:B------:R-:W-:Y:S02]  /*11a20*/  HADD2.F32 R39, -RZ, R37.H1_H1 ;  /* 0x30000025ff277230 */ /* 0x000fe40000004100 */
[----:B------:R-:W-:Y:S01]  /*11a30*/  FMUL.FTZ R37, R48, R9 ;  /* 0x0000000930257220 */ /* 0x000fe20000410000 */
[----:B------:R-:W-:Y:S01]  /*11a40*/  HADD2.F32 R5, -RZ, R4.H1_H1 ;  /* 0x30000004ff057230 */ /* 0x000fe20000004100 */
[----:B------:R-:W-:Y:S01]  /*11a50*/  F2FP.F16.E4M3.UNPACK_B R36, R10 ;  /* 0x0000000aff24723e */ /* 0x000fe200020006ff */
[----:B------:R-:W-:-:S02]  /*11a60*/  HADD2.F32 R44, -RZ, R43.H0_H0 ;  /* 0x2000002bff2c7230 */ /* 0x000fc40000004100 */
[C---:B------:R-:W-:Y:S01]  /*11a70*/  FMUL.FTZ R32, R39.reuse, R32 ;  /* 0x0000002027207220 */ /* 0x040fe20000410000 */
[----:B------:R-:W-:Y:S02]  /*11a80*/  HADD2.F32 R4, -RZ, R25.H0_H0 ;  /* 0x20000019ff047230 */ /* 0x000fe40000004100 */
[----:B------:R-:W-:Y:S01]  /*11a90*/  FFMA.FTZ R39, R39, R5, -R42 ;  /* 0x0000000527277223 */ /* 0x000fe2000001082a */
[----:B------:R-:W-:Y:S01]  /*11aa0*/  F2FP.F16.E4M3.UNPACK_B R42, R24.H1 ;  /* 0x00000018ff2a723e */ /* 0x000fe200030006ff */
[C---:B------:R-:W-:Y:S01]  /*11ab0*/  FMUL.FTZ R9, R44.reuse, R9 ;  /* 0x000000092c097220 */ /* 0x040fe20000410000 */
[----:B------:R-:W-:Y:S01]  /*11ac0*/  FFMA.FTZ R41, R41, R5, R32 ;  /* 0x0000000529297223 */ /* 0x000fe20000010020 */
[-C--:B------:R-:W-:Y:S01]  /*11ad0*/  FFMA.FTZ R37, R44, R4.reuse, -R37 ;  /* 0x000000042c257223 */ /* 0x080fe20000010825 */
[----:B------:R-:W-:Y:S02]  /*11ae0*/  HADD2.F32 R5, -RZ, R35.H0_H0 ;  /* 0x20000023ff057230 */ /* 0x000fe40000004100 */
[----:B------:R-:W-:Y:S01]  /*11af0*/  FFMA.FTZ R9, R48, R4, R9 ;  /* 0x0000000430097223 */ /* 0x000fe20000010009 */
[----:B------:R-:W-:Y:S01]  /*11b00*/  F2FP.F16.E4M3.UNPACK_B R48, R14.H1 ;  /* 0x0000000eff30723e */ /* 0x000fe200030006ff */
[----:B------:R-:W-:-:S02]  /*11b10*/  HADD2.F32 R44, -RZ, R42.H0_H0 ;  /* 0x2000002aff2c7230 */ /* 0x000fc40000004100 */
[----:B------:R-:W-:Y:S01]  /*11b20*/  FMUL.FTZ R32, R47, R8 ;  /* 0x000000082f207220 */ /* 0x000fe20000410000 */
[----:B------:R-:W-:Y:S01]  /*11b30*/  HADD2.F32 R45, -RZ, R43.H1_H1 ;  /* 0x3000002bff2d7230 */ /* 0x000fe20000004100 */
[----:B------:R-:W-:Y:S01]  /*11b40*/  F2FP.F16.E4M3.UNPACK_B R10, R10.H1 ;  /* 0x0000000aff0a723e */ /* 0x000fe200030006ff */
[----:B------:R-:W-:Y:S01]  /*11b50*/  HADD2.F32 R46, -RZ, R48.H0_H0 ;  /* 0x20000030ff2e7230 */ /* 0x000fe20000004100 */
[----:B------:R-:W-:Y:S01]  /*11b60*/  F2FP.F16.E4M3.UNPACK_B R29, R6 ;  /* 0x00000006ff1d723e */ /* 0x000fe200020006ff */
[----:B------:R-:W-:Y:S02]  /*11b70*/  HADD2.F32 R4, -RZ, R28.H0_H0 ;  /* 0x2000001cff047230 */ /* 0x000fe40000004100 */
[----:B------:R-:W-:Y:S01]  /*11b80*/  FMUL.FTZ R8, R45, R8 ;  /* 0x000000082d087220 */ /* 0x000fe20000410000 */
[----:B------:R-:W-:Y:S02]  /*11b90*/  HADD2.F32 R25, -RZ, R25.H1_H1 ;  /* 0x30000019ff197230 */ /* 0x000fe40000004100 */
[-C--:B------:R-:W-:Y:S01]  /*11ba0*/  FMUL.FTZ R43, R46, R5.reuse ;  /* 0x000000052e2b7220 */ /* 0x080fe20000410000 */
[C---:B------:R-:W-:Y:S01]  /*11bb0*/  FMUL.FTZ R5, R44.reuse, R5 ;  /* 0x000000052c057220 */ /* 0x040fe20000410000 */
[----:B------:R-:W-:Y:S01]  /*11bc0*/  HADD2.F32 R52, -RZ, R48.H1_H1 ;  /* 0x30000030ff347230 */ /* 0x000fe20000004100 */
[----:B------:R-:W-:Y:S01]  /*11bd0*/  F2FP.F16.E4M3.UNPACK_B R6, R6.H1 ;  /* 0x00000006ff06723e */ /* 0x000fe200030006ff */
[-C--:B------:R-:W-:Y:S01]  /*11be0*/  FFMA.FTZ R43, R44, R4.reuse, -R43 ;  /* 0x000000042c2b7223 */ /* 0x080fe2000001082b */
[----:B------:R-:W-:Y:S01]  /*11bf0*/  FFMA.FTZ R44, R46, R4, R5 ;  /* 0x000000042e2c7223 */ /* 0x000fe20000010005 */
[----:B------:R-:W-:Y:S01]  /*11c00*/  HADD2.F32 R46, -RZ, R42.H1_H1 ;  /* 0x3000002aff2e7230 */ /* 0x000fe20000004100 */
[----:B------:R-:W-:Y:S01]  /*11c10*/  F2FP.F16.E4M3.UNPACK_B R42, R24 ;  /* 0x00000018ff2a723e */ /* 0x000fe200020006ff */
[----:B------:R-:W-:-:S02]  /*11c20*/  HADD2.F32 R35, -RZ, R35.H1_H1 ;  /* 0x30000023ff237230 */ /* 0x000fc40000004100 */
[-C--:B------:R-:W-:Y:S01]  /*11c30*/  FFMA.FTZ R32, R45, R25.reuse, -R32 ;  /* 0x000000192d207223 */ /* 0x080fe20000010820 */
[----:B------:R-:W-:Y:S02]  /*11c40*/  HADD2.F32 R5, -RZ, R34.H0_H0 ;  /* 0x20000022ff057230 */ /* 0x000fe40000004100 */
[----:B------:R-:W-:Y:S01]  /*11c50*/  FFMA.FTZ R8, R47, R25, R8 ;  /* 0x000000192f087223 */ /* 0x000fe20000010008 */
[----:B------:R-:W-:Y:S02]  /*11c60*/  HADD2.F32 R48, -RZ, R42.H0_H0 ;  /* 0x2000002aff307230 */ /* 0x000fe40000004100 */
[-C--:B------:R-:W-:Y:S01]  /*11c70*/  FMUL.FTZ R45, R52, R35.reuse ;  /* 0x00000023342d7220 */ /* 0x080fe20000410000 */
[----:B------:R-:W-:Y:S02]  /*11c80*/  HADD2.F32 R28, -RZ, R28.H1_H1 ;  /* 0x3000001cff1c7230 */ /* 0x000fe40000004100 */
[----:B------:R-:W-:Y:S01]  /*11c90*/  FMUL.FTZ R35, R46, R35 ;  /* 0x000000232e237220 */ /* 0x000fe20000410000 */
[----:B------:R-:W-:-:S02]  /*11ca0*/  HADD2.F32 R4, -RZ, R27.H0_H0 ;  /* 0x2000001bff047230 */ /* 0x000fc40000004100 */
[-C--:B------:R-:W-:Y:S01]  /*11cb0*/  FMUL.FTZ R25, R50, R5.reuse ;  /* 0x0000000532197220 */ /* 0x080fe20000410000 */
[----:B------:R-:W-:Y:S01]  /*11cc0*/  FMUL.FTZ R5, R48, R5 ;  /* 0x0000000530057220 */ /* 0x000fe20000410000 */
[-C--:B------:R-:W-:Y:S01]  /*11cd0*/  FFMA.FTZ R46, R46, R28.reuse, -R45 ;  /* 0x0000001c2e2e7223 */ /* 0x080fe2000001082d */
[----:B------:R-:W-:Y:S01]  /*11ce0*/  FFMA.FTZ R35, R52, R28, R35 ;  /* 0x0000001c34237223 */ /* 0x000fe20000010023 */
[----:B------:R-:W-:Y:S02]  /*11cf0*/  HADD2.F32 R34, -RZ, R34.H1_H1 ;  /* 0x30000022ff227230 */ /* 0x000fe40000004100 */
[-C--:B------:R-:W-:Y:S01]  /*11d00*/  FFMA.FTZ R28, R50, R4.reuse, R5 ;  /* 0x00000004321c7223 */ /* 0x080fe20000010005 */
[----:B------:R-:W-:Y:S01]  /*11d10*/  F2FP.F16.E4M3.UNPACK_B R50, R15.H1 ;  /* 0x0000000fff32723e */ /* 0x000fe200030006ff */
[----:B------:R-:W-:Y:S01]  /*11d20*/  FFMA.FTZ R25, R48, R4, -R25 ;  /* 0x0000000430197223 */ /* 0x000fe20000010819 */
[----:B------:R-:W-:Y:S01]  /*11d30*/  HADD2.F32 R5, -RZ, R10.H0_H0 ;  /* 0x2000000aff057230 */ /* 0x000fe20000004100 */
[-C--:B------:R-:W-:Y:S01]  /*11d40*/  F2FP.F16.E4M3.UNPACK_B R33, R11.reuse ;  /* 0x0000000bff21723e */ /* 0x080fe200020006ff */
[----:B------:R-:W-:Y:S01]  /*11d50*/  HADD2.F32 R48, -RZ, R49.H0_H0 ;  /* 0x20000031ff307230 */ /* 0x000fe20000004100 */
[----:B------:R-:W-:Y:S01]  /*11d60*/  F2FP.F16.E4M3.UNPACK_B R11, R11.H1 ;  /* 0x0000000bff0b723e */ /* 0x000fe200030006ff */
[----:B------:R-:W-:Y:S01]  /*11d70*/  HADD2.F32 R52, -RZ, R50.H0_H0 ;  /* 0x20000032ff347230 */ /* 0x000fe20000004100 */
[----:B------:R-:W-:Y:S01]  /*11d80*/  F2FP.F16.E4M3.UNPACK_B R31, R7 ;  /* 0x00000007ff1f723e */ /* 0x000fe200020006ff */
[----:B------:R-:W-:-:S02]  /*11d90*/  HADD2.F32 R47, -RZ, R42.H1_H1 ;  /* 0x3000002aff2f7230 */ /* 0x000fc40000004100 */
[-C--:B------:R-:W-:Y:S01]  /*11da0*/  FMUL.FTZ R42, R51, R34.reuse ;  /* 0x00000022332a7220 */ /* 0x080fe20000410000 */
[----:B------:R-:W-:Y:S02]  /*11db0*/  HADD2.F32 R27, -RZ, R27.H1_H1 ;  /* 0x3000001bff1b7230 */ /* 0x000fe40000004100 */
[-C--:B------:R-:W-:Y:S01]  /*11dc0*/  FMUL.FTZ R45, R52, R5.reuse ;  /* 0x00000005342d7220 */ /* 0x080fe20000410000 */
[----:B------:R-:W-:Y:S02]  /*11dd0*/  HADD2.F32 R4, -RZ, R6.H0_H0 ;  /* 0x20000006ff047230 */ /* 0x000fe40000004100 */
[C---:B------:R-:W-:Y:S01]  /*11de0*/  FMUL.FTZ R5, R48.reuse, R5 ;  /* 0x0000000530057220 */ /* 0x040fe20000410000 */
[C---:B------:R-:W-:Y:S01]  /*11df0*/  FMUL.FTZ R34, R47.reuse, R34 ;  /* 0x000000222f227220 */ /* 0x040fe20000410000 */
[----:B------:R-:W-:Y:S01]  /*11e00*/  FFMA.FTZ R42, R47, R27, -R42 ;  /* 0x0000001b2f2a7223 */ /* 0x000fe2000001082a */
[----:B------:R-:W-:Y:S02]  /*11e10*/  HADD2.F32 R10, -RZ, R10.H1_H1 ;  /* 0x3000000aff0a7230 */ /* 0x000fe40000004100 */
[-C--:B------:R-:W-:Y:S01]  /*11e20*/  FFMA.FTZ R47, R48, R4.reuse, -R45 ;  /* 0x00000004302f7223 */ /* 0x080fe2000001082d */
[----:B------:R-:W-:Y:S01]  /*11e30*/  FFMA.FTZ R48, R52, R4, R5 ;  /* 0x0000000434307223 */ /* 0x000fe20000010005 */
[----:B------:R-:W-:-:S02]  /*11e40*/  HADD2.F32 R4, -RZ, R50.H1_H1 ;  /* 0x30000032ff047230 */ /* 0x000fc40000004100 */
[----:B------:R-:W-:Y:S01]  /*11e50*/  FFMA.FTZ R27, R51, R27, R34 ;  /* 0x0000001b331b7223 */ /* 0x000fe20000010022 */
[----:B------:R-:W-:Y:S01]  /*11e60*/  HADD2.F32 R50, -RZ, R49.H1_H1 ;  /* 0x30000031ff327230 */ /* 0x000fe20000004100 */
[----:B------:R-:W-:Y:S01]  /*11e70*/  F2FP.F16.E4M3.UNPACK_B R51, R15 ;  /* 0x0000000fff33723e */ /* 0x000fe200020006ff */
[----:B------:R-:W-:Y:S01]  /*11e80*/  HADD2.F32 R6, -RZ, R6.H1_H1 ;  /* 0x30000006ff067230 */ /* 0x000fe20000004100 */
[----:B------:R-:W-:Y:S01]  /*11e90*/  F2FP.F16.E4M3.UNPACK_B R34, R12 ;  /* 0x0000000cff22723e */ /* 0x000fe200020006ff */
[-C--:B------:R-:W-:Y:S01]  /*11ea0*/  FMUL.FTZ R45, R4, R10.reuse ;  /* 0x0000000a042d7220 */ /* 0x080fe20000410000 */
[C---:B------:R-:W-:Y:S01]  /*11eb0*/  FMUL.FTZ R49, R50.reuse, R10 ;  /* 0x0000000a32317220 */ /* 0x040fe20000410000 */
[----:B------:R-:W-:Y:S01]  /*11ec0*/  HADD2.F32 R10, -RZ, R51.H0_H0 ;  /* 0x20000033ff0a7230 */ /* 0x000fe20000004100 */
[----:B------:R-:W-:Y:S01]  /*11ed0*/  F2FP.F16.E4M3.UNPACK_B R52, R20.H1 ;  /* 0x00000014ff34723e */ /* 0x000fe200030006ff */
[----:B------:R-:W-:Y:S02]  /*11ee0*/  HADD2.F32 R5, -RZ, R36.H0_H0 ;  /* 0x20000024ff057230 */ /* 0x000fe40000004100 */
[-C--:B------:R-:W-:Y:S01]  /*11ef0*/  FFMA.FTZ R50, R50, R6.reuse, -R45 ;  /* 0x0000000632327223 */ /* 0x080fe2000001082d */
[----:B------:R-:W-:Y:S01]  /*11f00*/  FFMA.FTZ R49, R4, R6, R49 ;  /* 0x0000000604317223 */ /* 0x000fe20000010031 */
[----:B------:R-:W-:Y:S01]  /*11f10*/  HADD2.F32 R6, -RZ, R34.H0_H0 ;  /* 0x20000022ff067230 */ /* 0x000fe20000004100 */
[----:B------:R-:W-:Y:S01]  /*11f20*/  F2FP.F16.E4M3.UNPACK_B R7, R7.H1 ;  /* 0x00000007ff07723e */ /* 0x000fe200030006ff */
        /* <DEDUP_REMOVED lines=8> */
[----:B------:R-:W-:-:S02]  /*11fb0*/  HADD2.F32 R29, -RZ, R29.H1_H1 ;  /* 0x3000001dff1d7230 */ /* 0x000fc40000004100 */
[----:B------:R-:W-:Y:S01]  /*11fc0*/  FMUL.FTZ R34, R51, R36 ;  /* 0x0000002433227220 */ /* 0x000fe20000410000 */
[----:B------:R-:W-:Y:S01]  /*11fd0*/  F2FP.F16.E4M3.UNPACK_B R4, R26.H1 ;  /* 0x0000001aff04723e */ /* 0x000fe200030006ff */
[C---:B------:R-:W-:Y:S01]  /*11fe0*/  FMUL.FTZ R36, R45.reuse, R36 ;  /* 0x000000242d247220 */ /* 0x040fe20000410000 */
[----:B------:R-:W-:Y:S02]  /*11ff0*/  HADD2.F32 R54, -RZ, R52.H0_H0 ;  /* 0x20000034ff367230 */ /* 0x000fe40000004100 */
[-C--:B------:R-:W-:Y:S01]  /*12000*/  FFMA.FTZ R45, R45, R29.reuse, -R34 ;  /* 0x0000001d2d2d7223 */ /* 0x080fe20000010822 */
[----:B------:R-:W-:Y:S02]  /*12010*/  HADD2.F32 R5, -RZ, R11.H0_H0 ;  /* 0x2000000bff057230 */ /* 0x000fe40000004100 */
[----:B------:R-:W-:Y:S01]  /*12020*/  FFMA.FTZ R29, R51, R29, R36 ;  /* 0x0000001d331d7223 */ /* 0x000fe20000010024 */
[--C-:B------:R-:W-:Y:S01]  /*12030*/  HADD2.F32 R34, -RZ, R4.reuse.H0_H0 ;  /* 0x20000004ff227230 */ /* 0x100fe20000004100 */
[----:B------:R-:W-:Y:S01]  /*12040*/  F2FP.SATFINITE.E4M3.F32.PACK_AB_MERGE_C R40, R41, R40, RZ ;  /* 0x000000282928723e */ /* 0x000fe200048070ff */
[----:B------:R-:W-:-:S02]  /*12050*/  HADD2.F32 R53, -RZ, R4.H1_H1 ;  /* 0x30000004ff357230 */ /* 0x000fc40000004100 */
[-C--:B------:R-:W-:Y:S01]  /*12060*/  FMUL.FTZ R51, R54, R5.reuse ;  /* 0x0000000536337220 */ /* 0x080fe20000410000 */
[----:B------:R-:W-:Y:S02]  /*12070*/  HADD2.F32 R4, -RZ, R7.H0_H0 ;  /* 0x20000007ff047230 */ /* 0x000fe40000004100 */
[----:B------:R-:W-:Y:S01]  /*12080*/  FMUL.FTZ R5, R34, R5 ;  /* 0x0000000522057220 */ /* 0x000fe20000410000 */
[----:B------:R-:W-:Y:S01]  /*12090*/  HADD2.F32 R57, -RZ, R52.H1_H1 ;  /* 0x30000034ff397230 */ /* 0x000fe20000004100 */
[----:B------:R-:W-:Y:S01]  /*120a0*/  F2FP.SATFINITE.E4M3.F32.PACK_AB_MERGE_C R47, R50, R47, RZ ;  /* 0x0000002f322f723e */ /* 0x000fe200048070ff */
[----:B------:R-:W-:Y:S02]  /*120b0*/  HADD2.F32 R11, -RZ, R11.H1_H1 ;  /* 0x3000000bff0b7230 */ /* 0x000fe40000004100 */
[-C--:B------:R-:W-:Y:S01]  /*120c0*/  FFMA.FTZ R51, R34, R4.reuse, -R51 ;  /* 0x0000000422337223 */ /* 0x080fe20000010833 */
[----:B------:R-:W-:Y:S02]  /*120d0*/  HADD2.F32 R7, -RZ, R7.H1_H1 ;  /* 0x30000007ff077230 */ /* 0x000fe40000004100 */
[----:B------:R-:W-:Y:S01]  /*120e0*/  FFMA.FTZ R52, R54, R4, R5 ;  /* 0x0000000436347223 */ /* 0x000fe20000010005 */
[----:B------:R-:W-:Y:S01]  /*120f0*/  F2FP.F16.E4M3.UNPACK_B R4, R20 ;  /* 0x00000014ff04723e */ /* 0x000fe200020006ff */
[-C--:B------:R-:W-:Y:S01]  /*12100*/  FMUL.FTZ R34, R57, R11.reuse ;  /* 0x0000000b39227220 */ /* 0x080fe20000410000 */
[----:B------:R-:W-:Y:S01]  /*12110*/  FMUL.FTZ R36, R53, R11 ;  /* 0x0000000b35247220 */ /* 0x000fe20000410000 */
[--C-:B------:R-:W-:Y:S01]  /*12120*/  HADD2.F32 R5, -RZ, R33.reuse.H0_H0 ;  /* 0x20000021ff057230 */ /* 0x100fe20000004100 */
[----:B------:R-:W-:Y:S01]  /*12130*/  F2FP.SATFINITE.E4M3.F32.PACK_AB_MERGE_C R35, R35, R44, RZ ;  /* 0x0000002c2323723e */ /* 0x000fe200048070ff */
[-C--:B------:R-:W-:Y:S01]  /*12140*/  FFMA.FTZ R54, R53, R7.reuse, -R34 ;  /* 0x0000000735367223 */ /* 0x080fe20000010822 */
[----:B------:R-:W-:Y:S01]  /*12150*/  FFMA.FTZ R53, R57, R7, R36 ;  /* 0x0000000739357223 */ /* 0x000fe20000010024 */
[--C-:B------:R-:W-:Y:S01]  /*12160*/  HADD2.F32 R58, -RZ, R4.reuse.H0_H0 ;  /* 0x20000004ff3a7230 */ /* 0x100fe20000004100 */
[----:B------:R-:W-:Y:S01]  /*12170*/  F2FP.SATFINITE.E4M3.F32.PACK_AB_MERGE_C R48, R49, R48, RZ ;  /* 0x000000303130723e */ /* 0x000fe200048070ff */
[----:B------:R-:W-:Y:S01]  /*12180*/  HADD2.F32 R57, -RZ, R4.H1_H1 ;  /* 0x30000004ff397230 */ /* 0x000fe20000004100 */
[----:B------:R-:W-:Y:S01]  /*12190*/  F2FP.SATFINITE.E4M3.F32.PACK_AB_MERGE_C R51, R54, R51, RZ ;  /* 0x000000333633723e */ /* 0x000fe200048070ff */
[----:B------:R-:W-:-:S02]  /*121a0*/  HADD2.F32 R33, -RZ, R33.H1_H1 ;  /* 0x30000021ff217230 */ /* 0x000fc40000004100 */
[-C--:B------:R-:W-:Y:S01]  /*121b0*/  FMUL.FTZ R7, R58, R5.reuse ;  /* 0x000000053a077220 */ /* 0x080fe20000410000 */
[--C-:B------:R-:W-:Y:S02]  /*121c0*/  HADD2.F32 R4, -RZ, R31.reuse.H0_H0 ;  /* 0x2000001fff047230 */ /* 0x100fe40000004100 */
[C---:B------:R-:W-:Y:S01]  /*121d0*/  FMUL.FTZ R5, R56.reuse, R5 ;  /* 0x0000000538057220 */ /* 0x040fe20000410000 */
[----:B------:R-:W-:Y:S02]  /*121e0*/  HADD2.F32 R31, -RZ, R31.H1_H1 ;  /* 0x3000001fff1f7230 */ /* 0x000fe40000004100 */
[-C--:B------:R-:W-:Y:S01]  /*121f0*/  FMUL.FTZ R34, R57, R33.reuse ;  /* 0x0000002139227220 */ /* 0x080fe20000410000 */
[C---:B------:R-:W-:Y:S01]  /*12200*/  FMUL.FTZ R36, R55.reuse, R33 ;  /* 0x0000002137247220 */ /* 0x040fe20000410000 */
[-C--:B------:R-:W-:Y:S01]  /*12210*/  FFMA.FTZ R7, R56, R4.reuse, -R7 ;  /* 0x0000000438077223 */ /* 0x080fe20000010807 */
[----:B------:R-:W-:Y:S01]  /*12220*/  FFMA.FTZ R11, R58, R4, R5 ;  /* 0x000000043a0b7223 */ /* 0x000fe20000010005 */
[-C--:B------:R-:W-:Y:S01]  /*12230*/  FFMA.FTZ R34, R55, R31.reuse, -R34 ;  /* 0x0000001f37227223 */ /* 0x080fe20000010822 */
[----:B------:R-:W-:Y:S01]  /*12240*/  FFMA.FTZ R36, R57, R31, R36 ;  /* 0x0000001f39247223 */ /* 0x000fe20000010024 */
[----:B------:R-:W-:-:S02]  /*12250*/  F2FP.SATFINITE.E4M3.F32.PACK_AB_MERGE_C R4, R39, R38, RZ ;  /* 0x000000262704723e */ /* 0x000fc400048070ff */
[----:B------:R-:W-:Y:S02]  /*12260*/  F2FP.SATFINITE.E4M3.F32.PACK_AB_MERGE_C R5, R46, R43, RZ ;  /* 0x0000002b2e05723e */ /* 0x000fe400048070ff */
[----:B------:R-:W-:Y:S02]  /*12270*/  F2FP.SATFINITE.E4M3.F32.PACK_AB_MERGE_C R52, R53, R52, RZ ;  /* 0x000000343534723e */ /* 0x000fe400048070ff */
[----:B------:R-:W-:Y:S02]  /*12280*/  F2FP.SATFINITE.E4M3.F32.PACK_AB_MERGE_C R4, R32, R37, R4 ;  /* 0x000000252004723e */ /* 0x000fe40004807004 */
[----:B------:R-:W-:Y:S02]  /*12290*/  F2FP.SATFINITE.E4M3.F32.PACK_AB_MERGE_C R8, R8, R9, R40 ;  /* 0x000000090808723e */ /* 0x000fe40004807028 */
[----:B------:R-:W-:Y:S02]  /*122a0*/  F2FP.SATFINITE.E4M3.F32.PACK_AB_MERGE_C R5, R42, R25, R5 ;  /* 0x000000192a05723e */ /* 0x000fe40004807005 */
[----:B------:R-:W-:-:S02]  /*122b0*/  F2FP.SATFINITE.E4M3.F32.PACK_AB_MERGE_C R6, R45, R6, R47 ;  /* 0x000000062d06723e */ /* 0x000fc4000480702f */
[----:B------:R-:W-:Y:S02]  /*122c0*/  F2FP.SATFINITE.E4M3.F32.PACK_AB_MERGE_C R7, R34, R7, R51 ;  /* 0x000000072207723e */ /* 0x000fe40004807033 */
[----:B------:R-:W-:Y:S02]  /*122d0*/  F2FP.SATFINITE.E4M3.F32.PACK_AB_MERGE_C R9, R27, R28, R35 ;  /* 0x0000001c1b09723e */ /* 0x000fe40004807023 */
[----:B------:R-:W-:Y:S01]  /*122e0*/  F2FP.SATFINITE.E4M3.F32.PACK_AB_MERGE_C R10, R29, R10, R48 ;  /* 0x0000000a1d0a723e */ /* 0x000fe20004807030 */
[----:B------:R2:W-:Y:S01]  /*122f0*/  STS.128 [R60+0x20400], R4 ;  /* 0x020400043c007388 */ /* 0x0005e20000000c00 */
[----:B------:R-:W-:-:S05]  /*12300*/  F2FP.SATFINITE.E4M3.F32.PACK_AB_MERGE_C R11, R36, R11, R52 ;  /* 0x0000000b240b723e */ /* 0x000fca0004807034 */
[----:B------:R2:W-:Y:S02]  /*12310*/  STS.128 [R21+0x20400], R8 ;  /* 0x0204000815007388 */ /* 0x0005e40000000c00 */
.L_x_636:
[----:B------:R-:W-:Y:S05]  /*12320*/  BSYNC B1 ;  /* 0x0000000000017941 */ /* 0x000fea0003800000 */
.L_x_635:
[----:B------:R-:W-:Y:S04]  /*12330*/  BSSY B1, `(.L_x_637) ;  /* 0x00000c6000017945 */ /* 0x000fe80003800000 */
[----:B------:R-:W-:Y:S05]  /*12340*/  @P3 BRA `(.L_x_638) ;  /* 0x0000000c00103947 */ /* 0x000fea0003800000 */
[----:B-12---:R-:W2:Y:S04]  /*12350*/  LDL R6, [R1+0x28] ;  /* 0x0000280001067983 */ /* 0x006ea80000100800 */
        /* <DEDUP_REMOVED lines=195> */
.L_x_638:
[----:B------:R-:W-:Y:S05]  /*12f90*/  BSYNC B1 ;  /* 0x0000000000017941 */ /* 0x000fea0003800000 */
.L_x_637:
[----:B------:R-:W-:Y:S05]  /*12fa0*/  @P0 BRA `(.L_x_625) ;  /* 0x0000000c00040947 */ /* 0x000fea0003800000 */
[----:B-123--:R-:W2:Y:S04]  /*12fb0*/  LDL R5, [R1+0x24] ;  /* 0x0000240001057983 */ /* 0x00eea80000100800 */
[----:B------:R-:W3:Y:S01]  /*12fc0*/  LDL R49, [R1+0x4c] ;  /* 0x00004c0001317983 */ /* 0x000ee20000100800 */
[----:B------:R-:W-:Y:S02]  /*12fd0*/  LEA.HI R3, R3, R59, RZ, 0x1c ;  /* 0x0000003b03037211 */ /* 0x000fe400078fe0ff */
[----:B------:R-:W-:Y:S02]  /*12fe0*/  SHF.R.U32.HI R8, RZ, 0x3, R229 ;  /* 0x00000003ff087819 */ /* 0x000fe400000116e5 */
[----:B------:R-:W-:Y:S02]  /*12ff0*/  SHF.R.S32.HI R6, RZ, 0x1f, R3 ;  /* 0x0000001fff067819 */ /* 0x000fe40000011403 */
[----:B------:R-:W-:-:S02]  /*13000*/  SHF.L.U32 R4, R3, 0x4, RZ ;  /* 0x0000000403047819 */ /* 0x000fc400000006ff */
[----:B------:R-:W-:Y:S02]  /*13010*/  LEA.HI R6, R6, R3, RZ, 0x3 ;  /* 0x0000000306067211 */ /* 0x000fe400078f18ff */
[----:B------:R-:W-:Y:S02]  /*13020*/  LOP3.LUT R3, R229, 0x70, R4, 0xf8, !PT ;  /* 0x00000070e5037812 */ /* 0x000fe400078ef804 */
[----:B------:R-:W-:Y:S01]  /*13030*/  F2FP.F16.E4M3.UNPACK_B R37, R0.H1 ;  /* 0x00000000ff25723e */ /* 0x000fe200030006ff */
[----:B------:R-:W-:Y:S01]  /*13040*/  IMAD.SHL.U32 R6, R6, 0x800, RZ ;  /* 0x0000080006067824 */ /* 0x000fe200078e00ff */
[----:B------:R-:W-:Y:S02]  /*13050*/  LOP3.LUT R3, R3, R8, RZ, 0x3c, !PT ;  /* 0x0000000803037212 */ /* 0x000fe400078e3cff */
[----:B------:R-:W-:Y:S01]  /*13060*/  F2FP.F16.E4M3.UNPACK_B R41, R13.H1 ;  /* 0x0000000dff29723e */ /* 0x000fe200030006ff */
[--C-:B------:R-:W-:Y:S01]  /*13070*/  HADD2.F32 R35, -RZ, R37.reuse.H0_H0 ;  /* 0x20000025ff237230 */ /* 0x100fe20000004100 */
[----:B------:R-:W-:Y:S01]  /*13080*/  LOP3.LUT R6, R6, 0xffffc000, RZ, 0xc0, !PT ;  /* 0xffffc00006067812 */ /* 0x000fe200078ec0ff */
[----:B------:R-:W-:Y:S01]  /*13090*/  HADD2.F32 R40, -RZ, R37.H1_H1 ;  /* 0x30000025ff287230 */ /* 0x000fe20000004100 */
[----:B------:R-:W-:Y:S01]  /*130a0*/  F2FP.F16.E4M3.UNPACK_B R45, R14 ;  /* 0x0000000eff2d723e */ /* 0x000fe200020006ff */
        /* <DEDUP_REMOVED lines=11> */
[--C-:B------:R-:W-:Y:S01]  /*13160*/  HADD2.F32 R5, -RZ, R4.reuse.H0_H0 ;  /* 0x20000004ff057230 */ /* 0x100fe20000004100 */
[----:B------:R-:W-:Y:S01]  /*13170*/  F2FP.F16.E4M3.UNPACK_B R8, R8 ;  /* 0x00000008ff08723e */ /* 0x000fe200020006ff */
[--C-:B------:R-:W-:Y:S01]  /*13180*/  HADD2.F32 R32, -RZ, R31.reuse.H0_H0 ;  /* 0x2000001fff207230 */ /* 0x100fe20000004100 */
[-C--:B------:R-:W-:Y:S01]  /*13190*/  F2FP.F16.E4M3.UNPACK_B R33, R9.reuse ;  /* 0x00000009ff21723e */ /* 0x080fe200020006ff */
[----:B------:R-:W-:Y:S01]  /*131a0*/  HADD2.F32 R31, -RZ, R31.H1_H1 ;  /* 0x3000001fff1f7230 */ /* 0x000fe20000004100 */
[----:B------:R-:W-:Y:S01]  /*131b0*/  F2FP.F16.E4M3.UNPACK_B R9, R9.H1 ;  /* 0x00000009ff09723e */ /* 0x000fe200030006ff */
[----:B------:R-:W-:-:S02]  /*131c0*/  HADD2.F32 R4, -RZ, R4.H1_H1 ;  /* 0x30000004ff047230 */ /* 0x000fc40000004100 */
[-C--:B------:R-:W-:Y:S01]  /*131d0*/  FMUL.FTZ R38, R35, R32.reuse ;  /* 0x0000002023267220 */ /* 0x080fe20000410000 */
[C---:B------:R-:W-:Y:S01]  /*131e0*/  FMUL.FTZ R36, R39.reuse, R32 ;  /* 0x0000002027247220 */ /* 0x040fe20000410000 */
[-C--:B------:R-:W-:Y:S01]  /*131f0*/  FMUL.FTZ R37, R46, R31.reuse ;  /* 0x0000001f2e257220 */ /* 0x080fe20000410000 */
[----:B------:R-:W-:Y:S01]  /*13200*/  FMUL.FTZ R31, R40, R31 ;  /* 0x0000001f281f7220 */ /* 0x000fe20000410000 */
[----:B------:R-:W-:Y:S01]  /*13210*/  FFMA.FTZ R38, R39, R5, R38 ;  /* 0x0000000527267223 */ /* 0x000fe20000010026 */
[----:B------:R-:W-:Y:S01]  /*13220*/  F2FP.F16.E4M3.UNPACK_B R39, R13 ;  /* 0x0000000dff27723e */ /* 0x000fe200020006ff */
[----:B------:R-:W-:Y:S01]  /*13230*/  FFMA.FTZ R35, R35, R5, -R36 ;  /* 0x0000000523237223 */ /* 0x000fe20000010824 */
[----:B------:R-:W-:Y:S01]  /*13240*/  F2FP.F16.E4M3.UNPACK_B R36, R0 ;  /* 0x00000000ff24723e */ /* 0x000fe200020006ff */
[----:B------:R-:W-:Y:S02]  /*13250*/  HADD2.F32 R5, -RZ, R8.H0_H0 ;  /* 0x20000008ff057230 */ /* 0x000fe40000004100 */
[----:B------:R-:W-:Y:S01]  /*13260*/  FFMA.FTZ R31, R46, R4, R31 ;  /* 0x000000042e1f7223 */ /* 0x000fe2000001001f */
[----:B------:R-:W-:-:S02]  /*13270*/  HADD2.F32 R44, -RZ, R39.H0_H0 ;  /* 0x20000027ff2c7230 */ /* 0x000fc40000004100 */
[----:B------:R-:W-:Y:S01]  /*13280*/  FFMA.FTZ R40, R40, R4, -R37 ;  /* 0x0000000428287223 */ /* 0x000fe20000010825 */
[----:B------:R-:W-:Y:S01]  /*13290*/  HADD2.F32 R42, -RZ, R36.H0_H0 ;  /* 0x20000024ff2a7230 */ /* 0x000fe20000004100 */
[----:B------:R-:W-:Y:S01]  /*132a0*/  F2FP.F16.E4M3.UNPACK_B R46, R14.H1 ;  /* 0x0000000eff2e723e */ /* 0x000fe200030006ff */
[----:B------:R-:W-:Y:S02]  /*132b0*/  HADD2.F32 R0, -RZ, R21.H0_H0 ;  /* 0x20000015ff007230 */ /* 0x000fe40000004100 */
[-C--:B------:R-:W-:Y:S01]  /*132c0*/  FMUL.FTZ R13, R44, R5.reuse ;  /* 0x000000052c0d7220 */ /* 0x080fe20000410000 */
[----:B------:R-:W-:Y:S02]  /*132d0*/  HADD2.F32 R43, -RZ, R39.H1_H1 ;  /* 0x30000027ff2b7230 */ /* 0x000fe40000004100 */
[C---:B------:R-:W-:Y:S01]  /*132e0*/  FMUL.FTZ R5, R42.reuse, R5 ;  /* 0x000000052a057220 */ /* 0x040fe20000410000 */
[----:B------:R-:W-:Y:S02]  /*132f0*/  HADD2.F32 R8, -RZ, R8.H1_H1 ;  /* 0x30000008ff087230 */ /* 0x000fe40000004100 */
[----:B------:R-:W-:Y:S01]  /*13300*/  FFMA.FTZ R13, R42, R0, -R13 ;  /* 0x000000002a0d7223 */ /* 0x000fe2000001080d */
[----:B------:R-:W-:Y:S01]  /*13310*/  HADD2.F32 R41, -RZ, R36.H1_H1 ;  /* 0x30000024ff297230 */ /* 0x000fe20000004100 */
[----:B------:R-:W-:Y:S01]  /*13320*/  F2FP.F16.E4M3.UNPACK_B R42, R24.H1 ;  /* 0x00000018ff2a723e */ /* 0x000fe200030006ff */
[----:B------:R-:W-:Y:S01]  /*13330*/  FFMA.FTZ R5, R44, R0, R5 ;  /* 0x000000002c057223 */ /* 0x000fe20000010005 */
        /* <DEDUP_REMOVED lines=9> */
[----:B------:R-:W-:Y:S01]  /*133d0*/  FMUL.FTZ R39, R44, R4 ;  /* 0x000000042c277220 */ /* 0x000fe20000410000 */
[----:B------:R-:W-:Y:S01]  /*133e0*/  HADD2.F32 R43, -RZ, R42.H1_H1 ;  /* 0x3000002aff2b7230 */ /* 0x000fe20000004100 */
[----:B------:R-:W-:Y:S01]  /*133f0*/  F2FP.F16.E4M3.UNPACK_B R41, R24 ;  /* 0x00000018ff29723e */ /* 0x000fe200020006ff */
[----:B------:R-:W-:Y:S02]  /*13400*/  HADD2.F32 R47, -RZ, R46.H1_H1 ;  /* 0x3000002eff2f7230 */ /* 0x000fe40000004100 */
[C---:B------:R-:W-:Y:S01]  /*13410*/  FMUL.FTZ R37, R48.reuse, R4 ;  /* 0x0000000430257220 */ /* 0x040fe20000410000 */
[----:B------:R-:W-:Y:S02]  /*13420*/  HADD2.F32 R9, -RZ, R9.H1_H1 ;  /* 0x30000009ff097230 */ /* 0x000fe40000004100 */
[-C--:B------:R-:W-:Y:S01]  /*13430*/  FFMA.FTZ R39, R48, R0.reuse, R39 ;  /* 0x0000000030277223 */ /* 0x080fe20000010027 */
[----:B------:R-:W-:Y:S02]  /*13440*/  HADD2.F32 R27, -RZ, R27.H1_H1 ;  /* 0x3000001bff1b7230 */ /* 0x000fe40000004100 */
[----:B------:R-:W-:Y:S01]  /*13450*/  FFMA.FTZ R37, R44, R0, -R37 ;  /* 0x000000002c257223 */ /* 0x000fe20000010825 */
[----:B------:R-:W-:-:S02]  /*13460*/  HADD2.F32 R48, -RZ, R45.H0_H0 ;  /* 0x2000002dff307230 */ /* 0x000fc40000004100 */
[-C--:B------:R-:W-:Y:S01]  /*13470*/  FMUL.FTZ R14, R47, R9.reuse ;  /* 0x000000092f0e7220 */ /* 0x080fe20000410000 */
[----:B------:R-:W-:Y:S02]  /*13480*/  HADD2.F32 R4, -RZ, R33.H0_H0 ;  /* 0x20000021ff047230 */ /* 0x000fe40000004100 */
[C---:B------:R-:W-:Y:S01]  /*13490*/  FMUL.FTZ R24, R43.reuse, R9 ;  /* 0x000000092b187220 */ /* 0x040fe20000410000 */
[----:B------:R-:W-:Y:S01]  /*134a0*/  HADD2.F32 R46, -RZ, R41.H0_H0 ;  /* 0x20000029ff2e7230 */ /* 0x000fe20000004100 */
[-C--:B0-----:R-:W-:Y:S01]  /*134b0*/  F2FP.F16.E4M3.UNPACK_B R34, R10.reuse ;  /* 0x0000000aff22723e */ /* 0x081fe200020006ff */
[----:B------:R-:W-:Y:S02]  /*134c0*/  HADD2.F32 R0, -RZ, R25.H0_H0 ;  /* 0x20000019ff007230 */ /* 0x000fe40000004100 */
[-C--:B------:R-:W-:Y:S01]  /*134d0*/  FFMA.FTZ R42, R43, R27.reuse, -R14 ;  /* 0x0000001b2b2a7223 */ /* 0x080fe2000001080e */
[----:B------:R-:W-:Y:S01]  /*134e0*/  FFMA.FTZ R44, R47, R27, R24 ;  /* 0x0000001b2f2c7223 */ /* 0x000fe20000010018 */
[----:B------:R-:W-:Y:S01]  /*134f0*/  F2FP.F16.E4M3.UNPACK_B R10, R10.H1 ;  /* 0x0000000aff0a723e */ /* 0x000fe200030006ff */
[-C--:B------:R-:W-:Y:S01]  /*13500*/  FMUL.FTZ R9, R48, R4.reuse ;  /* 0x0000000430097220 */ /* 0x080fe20000410000 */
[C---:B------:R-:W-:Y:S01]  /*13510*/  FMUL.FTZ R21, R46.reuse, R4 ;  /* 0x000000042e157220 */ /* 0x040fe20000410000 */
[----:B------:R-:W-:Y:S01]  /*13520*/  F2FP.F16.E4M3.UNPACK_B R47, R15.H1 ;  /* 0x0000000fff2f723e */ /* 0x000fe200030006ff */
[----:B------:R-:W-:Y:S01]  /*13530*/  HADD2.F32 R41, -RZ, R41.H1_H1 ;  /* 0x30000029ff297230 */ /* 0x000fe20000004100 */
[----:B------:R-:W-:Y:S01]  /*13540*/  F2FP.F16.E4M3.UNPACK_B R43, R12.H1 ;  /* 0x0000000cff2b723e */ /* 0x000fe200030006ff */
[----:B------:R-:W-:Y:S01]  /*13550*/  FFMA.FTZ R9, R46, R0, -R9 ;  /* 0x000000002e097223 */ /* 0x000fe20000010809 */
[----:B------:R-:W-:Y:S01]  /*13560*/  F2FP.F16.E4M3.UNPACK_B R28, R6 ;  /* 0x00000006ff1c723e */ /* 0x000fe200020006ff */
[----:B------:R-:W-:Y:S01]  /*13570*/  FFMA.FTZ R21, R48, R0, R21 ;  /* 0x0000000030157223 */ /* 0x000fe20000010015 */
[----:B------:R-:W-:Y:S01]  /*13580*/  F2FP.F16.E4M3.UNPACK_B R6, R6.H1 ;  /* 0x00000006ff06723e */ /* 0x000fe200030006ff */
[----:B------:R-:W-:Y:S01]  /*13590*/  HADD2.F32 R45, -RZ, R45.H1_H1 ;  /* 0x3000002dff2d7230 */ /* 0x000fe20000004100 */
[-C--:B------:R-:W-:Y:S01]  /*135a0*/  F2FP.F16.E4M3.UNPACK_B R32, R11.reuse ;  /* 0x0000000bff20723e */ /* 0x080fe200020006ff */
[----:B------:R-:W-:Y:S01]  /*135b0*/  HADD2.F32 R33, -RZ, R33.H1_H1 ;  /* 0x30000021ff217230 */ /* 0x000fe20000004100 */
[----:B------:R-:W-:Y:S01]  /*135c0*/  F2FP.F16.E4M3.UNPACK_B R11, R11.H1 ;  /* 0x0000000bff0b723e */ /* 0x000fe200030006ff */
[----:B------:R-:W-:Y:S01]  /*135d0*/  HADD2.F32 R48, -RZ, R47.H0_H0 ;  /* 0x2000002fff307230 */ /* 0x000fe20000004100 */
[----:B------:R-:W-:Y:S01]  /*135e0*/  F2FP.F16.E4M3.UNPACK_B R29, R7 ;  /* 0x00000007ff1d723e */ /* 0x000fe200020006ff */
[----:B------:R-:W-:-:S02]  /*135f0*/  HADD2.F32 R4, -RZ, R10.H0_H0 ;  /* 0x2000000aff047230 */ /* 0x000fc40000004100 */
[-C--:B------:R-:W-:Y:S01]  /*13600*/  FMUL.FTZ R14, R45, R33.reuse ;  /* 0x000000212d0e7220 */ /* 0x080fe20000410000 */
[----:B------:R-:W-:Y:S02]  /*13610*/  HADD2.F32 R46, -RZ, R43.H0_H0 ;  /* 0x2000002bff2e7230 */ /* 0x000fe40000004100 */
[----:B------:R-:W-:Y:S01]  /*13620*/  FMUL.FTZ R24, R41, R33 ;  /* 0x0000002129187220 */ /* 0x000fe20000410000 */
[----:B------:R-:W-:Y:S02]  /*13630*/  HADD2.F32 R0, -RZ, R6.H0_H0 ;  /* 0x20000006ff007230 */ /* 0x000fe40000004100 */
[-C--:B------:R-:W-:Y:S01]  /*13640*/  FMUL.FTZ R27, R48, R4.reuse ;  /* 0x00000004301b7220 */ /* 0x080fe20000410000 */
[----:B------:R-:W-:Y:S02]  /*13650*/  HADD2.F32 R25, -RZ, R25.H1_H1 ;  /* 0x30000019ff197230 */ /* 0x000fe40000004100 */
[----:B------:R-:W-:Y:S01]  /*13660*/  FMUL.FTZ R33, R46, R4 ;  /* 0x000000042e217220 */ /* 0x000fe20000410000 */
[----:B------:R-:W-:-:S02]  /*13670*/  HADD2.F32 R10, -RZ, R10.H1_H1 ;  /* 0x3000000aff0a7230 */ /* 0x000fc40000004100 */
[-C--:B------:R-:W-:Y:S01]  /*13680*/  FFMA.FTZ R27, R46, R0.reuse, -R27 ;  /* 0x000000002e1b7223 */ /* 0x080fe2000001081b */
[----:B------:R-:W-:Y:S02]  /*13690*/  HADD2.F32 R46, -RZ, R47.H1_H1 ;  /* 0x3000002fff2e7230 */ /* 0x000fe40000004100 */
[----:B------:R-:W-:Y:S01]  /*136a0*/  FFMA.FTZ R33, R48, R0, R33 ;  /* 0x0000000030217223 */ /* 0x000fe20000010021 */
[----:B------:R-:W-:Y:S02]  /*136b0*/  HADD2.F32 R0, -RZ, R43.H1_H1 ;  /* 0x3000002bff007230 */ /* 0x000fe40000004100 */
[-C--:B------:R-:W-:Y:S01]  /*136c0*/  FFMA.FTZ R14, R41, R25.reuse, -R14 ;  /* 0x00000019290e7223 */ /* 0x080fe2000001080e */
[----:B------:R-:W-:Y:S01]  /*136d0*/  FFMA.FTZ R24, R45, R25, R24 ;  /* 0x000000192d187223 */ /* 0x000fe20000010018 */
[----:B------:R-:W-:Y:S01]  /*136e0*/  F2FP.F16.E4M3.UNPACK_B R43, R15 ;  /* 0x0000000fff2b723e */ /* 0x000fe200020006ff */
[----:B------:R-:W-:Y:S01]  /*136f0*/  HADD2.F32 R6, -RZ, R6.H1_H1 ;  /* 0x30000006ff067230 */ /* 0x000fe20000004100 */
[----:B------:R-:W-:Y:S01]  /*13700*/  F2FP.F16.E4M3.UNPACK_B R41, R12 ;  /* 0x0000000cff29723e */ /* 0x000fe200020006ff */
[-C--:B------:R-:W-:Y:S01]  /*13710*/  FMUL.FTZ R15, R46, R10.reuse ;  /* 0x0000000a2e0f7220 */ /* 0x080fe20000410000 */
[C---:B------:R-:W-:Y:S01]  /*13720*/  FMUL.FTZ R25, R0.reuse, R10 ;  /* 0x0000000a00197220 */ /* 0x040fe20000410000 */
[----:B------:R-:W-:Y:S01]  /*13730*/  HADD2.F32 R10, -RZ, R43.H0_H0 ;  /* 0x2000002bff0a7230 */ /* 0x000fe20000004100 */
[----:B------:R-:W-:Y:S01]  /*13740*/  F2FP.F16.E4M3.UNPACK_B R7, R7.H1 ;  /* 0x00000007ff07723e */ /* 0x000fe200030006ff */
[-C--:B------:R-:W-:Y:S01]  /*13750*/  FFMA.FTZ R12, R0, R6.reuse, -R15 ;  /* 0x00000006000c7223 */ /* 0x080fe2000001080f */
[----:B------:R-:W-:Y:S01]  /*13760*/  FFMA.FTZ R46, R46, R6, R25 ;  /* 0x000000062e2e7223 */ /* 0x000fe20000010019 */
[----:B------:R-:W-:Y:S01]  /*13770*/  HADD2.F32 R4, -RZ, R34.H0_H0 ;  /* 0x20000022ff047230 */ /* 0x000fe20000004100 */
[----:B------:R-:W-:Y:S01]  /*13780*/  F2FP.SATFINITE.E4M3.F32.PACK_AB_MERGE_C R31, R31, R38, RZ ;  /* 0x000000261f1f723e */ /* 0x000fe200048070ff */
        /* <DEDUP_REMOVED lines=8> */
[----:B------:R-:W-:Y:S01]  /*13810*/  HADD2.F32 R4, -RZ, R41.H1_H1 ;  /* 0x30000029ff047230 */ /* 0x000fe20000004100 */
[----:B------:R-:W-:Y:S01]  /*13820*/  F2FP.F16.E4M3.UNPACK_B R43, R20.H1 ;  /* 0x00000014ff2b723e */ /* 0x000fe200030006ff */
[----:B------:R-:W-:Y:S02]  /*13830*/  HADD2.F32 R28, -RZ, R28.H1_H1 ;  /* 0x3000001cff1c7230 */ /* 0x000fe40000004100 */
[----:B------:R-:W-:Y:S01]  /*13840*/  FMUL.FTZ R15, R48, R34 ;  /* 0x00000022300f7220 */ /* 0x000fe20000410000 */
[----:B------:R-:W-:Y:S01]  /*13850*/  FFMA.FTZ R10, R10, R0, R25 ;  /* 0x000000000a0a7223 */ /* 0x000fe20000010019 */
[----:B------:R-:W-:Y:S01]  /*13860*/  F2FP.F16.E4M3.UNPACK_B R0, R26.H1 ;  /* 0x0000001aff00723e */ /* 0x000fe200030006ff */
[C---:B------:R-:W-:Y:S01]  /*13870*/  FMUL.FTZ R25, R4.reuse, R34 ;  /* 0x0000002204197220 */ /* 0x040fe20000410000 */
[----:B------:R-:W-:Y:S01]  /*13880*/  FFMA.FTZ R15, R4, R28, -R15 ;  /* 0x0000001c040f7223 */ /* 0x000fe2000001080f */
[----:B------:R-:W-:Y:S01]  /*13890*/  HADD2.F32 R34, -RZ, R43.H0_H0 ;  /* 0x2000002bff227230 */ /* 0x000fe20000004100 */
[----:B------:R-:W-:Y:S01]  /*138a0*/  F2FP.SATFINITE.E4M3.F32.PACK_AB_MERGE_C R12, R12, R27, RZ ;  /* 0x0000001b0c0c723e */ /* 0x000fe200048070ff */
[----:B------:R-:W-:-:S02]  /*138b0*/  HADD2.F32 R4, -RZ, R11.H0_H0 ;  /* 0x2000000bff047230 */ /* 0x000fc40000004100 */
[----:B------:R-:W-:Y:S01]  /*138c0*/  FFMA.FTZ R25, R48, R28, R25 ;  /* 0x0000001c30197223 */ /* 0x000fe20000010019 */
[--C-:B------:R-:W-:Y:S01]  /*138d0*/  HADD2.F32 R28, -RZ, R0.reuse.H0_H0 ;  /* 0x20000000ff1c7230 */ /* 0x100fe20000004100 */
[----:B------:R-:W-:Y:S01]  /*138e0*/  F2FP.SATFINITE.E4M3.F32.PACK_AB_MERGE_C R39, R44, R39, RZ ;  /* 0x000000272c27723e */ /* 0x000fe200048070ff */
[----:B------:R-:W-:Y:S02]  /*138f0*/  HADD2.F32 R45, -RZ, R0.H1_H1 ;  /* 0x30000000ff2d7230 */ /* 0x000fe40000004100 */
[-C--:B------:R-:W-:Y:S01]  /*13900*/  FMUL.FTZ R41, R34, R4.reuse ;  /* 0x0000000422297220 */ /* 0x080fe20000410000 */
[----:B------:R-:W-:Y:S01]  /*13910*/  HADD2.F32 R0, -RZ, R7.H0_H0 ;  /* 0x20000007ff007230 */ /* 0x000fe20000004100 */
[----:B------:R-:W-:Y:S01]  /*13920*/  F2FP.SATFINITE.E4M3.F32.PACK_AB_MERGE_C R33, R46, R33, RZ ;  /* 0x000000212e21723e */ /* 0x000fe200048070ff */
[----:B------:R-:W-:Y:S02]  /*13930*/  HADD2.F32 R47, -RZ, R43.H1_H1 ;  /* 0x3000002bff2f7230 */ /* 0x000fe40000004100 */
[----:B------:R-:W-:Y:S01]  /*13940*/  FMUL.FTZ R43, R28, R4 ;  /* 0x000000041c2b7220 */ /* 0x000fe20000410000 */
[----:B------:R-:W-:-:S02]  /*13950*/  HADD2.F32 R11, -RZ, R11.H1_H1 ;  /* 0x3000000bff0b7230 */ /* 0x000fc40000004100 */
[----:B------:R-:W-:Y:S01]  /*13960*/  FFMA.FTZ R41, R28, R0, -R41 ;  /* 0x000000001c297223 */ /* 0x000fe20000010829 */
[----:B------:R-:W-:Y:S01]  /*13970*/  HADD2.F32 R7, -RZ, R7.H1_H1 ;  /* 0x30000007ff077230 */ /* 0x000fe20000004100 */
[----:B------:R-:W-:Y:S01]  /*13980*/  F2FP.F16.E4M3.UNPACK_B R28, R26 ;  /* 0x0000001aff1c723e */ /* 0x000fe200020006ff */
[----:B------:R-:W-:Y:S01]  /*13990*/  FFMA.FTZ R43, R34, R0, R43 ;  /* 0x00000000222b7223 */ /* 0x000fe2000001002b */
[-C--:B------:R-:W-:Y:S01]  /*139a0*/  FMUL.FTZ R4, R47, R11.reuse ;  /* 0x0000000b2f047220 */ /* 0x080fe20000410000 */
[----:B------:R-:W-:Y:S01]  /*139b0*/  F2FP.F16.E4M3.UNPACK_B R0, R20 ;  /* 0x00000014ff00723e */ /* 0x000fe200020006ff */
[C---:B------:R-:W-:Y:S01]  /*139c0*/  FMUL.FTZ R26, R45.reuse, R11 ;  /* 0x0000000b2d1a7220 */ /* 0x040fe20000410000 */
[--C-:B------:R-:W-:Y:S02]  /*139d0*/  HADD2.F32 R34, -RZ, R28.reuse.H0_H0 ;  /* 0x2000001cff227230 */ /* 0x100fe40000004100 */
[----:B------:R-:W-:Y:S01]  /*139e0*/  FFMA.FTZ R20, R45, R7, -R4 ;  /* 0x000000072d147223 */ /* 0x000fe20000010804 */
[----:B------:R-:W-:-:S02]  /*139f0*/  HADD2.F32 R45, -RZ, R28.H1_H1 ;  /* 0x3000001cff2d7230 */ /* 0x000fc40000004100 */
[----:B------:R-:W-:Y:S01]  /*13a00*/  FFMA.FTZ R26, R47, R7, R26 ;  /* 0x000000072f1a7223 */ /* 0x000fe2000001001a */
[----:B------:R-:W-:Y:S01]  /*13a10*/  HADD2.F32 R28, -RZ, R0.H0_H0 ;  /* 0x20000000ff1c7230 */ /* 0x000fe20000004100 */
[----:B------:R-:W-:Y:S01]  /*13a20*/  F2FP.SATFINITE.E4M3.F32.PACK_AB_MERGE_C R8, R8, R5, R31 ;  /* 0x000000050808723e */ /* 0x000fe2000480701f */
[----:B------:R-:W-:Y:S01]  /*13a30*/  HADD2.F32 R4, -RZ, R32.H0_H0 ;  /* 0x20000020ff047230 */ /* 0x000fe20000004100 */
[----:B------:R-:W-:Y:S01]  /*13a40*/  F2FP.SATFINITE.E4M3.F32.PACK_AB_MERGE_C R20, R20, R41, RZ ;  /* 0x000000291414723e */ /* 0x000fe200048070ff */
[----:B------:R-:W-:Y:S01]  /*13a50*/  HADD2.F32 R47, -RZ, R0.H1_H1 ;  /* 0x30000000ff2f7230 */ /* 0x000fe20000004100 */
[----:B------:R-:W-:Y:S01]  /*13a60*/  F2FP.SATFINITE.E4M3.F32.PACK_AB_MERGE_C R26, R26, R43, RZ ;  /* 0x0000002b1a1a723e */ /* 0x000fe200048070ff */
[----:B------:R-:W-:Y:S02]  /*13a70*/  HADD2.F32 R32, -RZ, R32.H1_H1 ;  /* 0x30000020ff207230 */ /* 0x000fe40000004100 */
[----:B------:R-:W-:Y:S01]  /*13a80*/  FMUL.FTZ R7, R28, R4 ;  /* 0x000000041c077220 */ /* 0x000fe20000410000 */
[----:B------:R-:W-:-:S02]  /*13a90*/  HADD2.F32 R0, -RZ, R29.H0_H0 ;  /* 0x2000001dff007230 */ /* 0x000fc40000004100 */
        /* <DEDUP_REMOVED lines=16> */
[----:B------:R-:W-:-:S05]  /*13ba0*/  F2FP.SATFINITE.E4M3.F32.PACK_AB_MERGE_C R11, R32, R11, R26 ;  /* 0x0000000b200b723e */ /* 0x000fca000480701a */
[----:B------:R4:W-:Y:S02]  /*13bb0*/  STS.128 [R3+0x20400], R8 ;  /* 0x0204000803007388 */ /* 0x0009e40000000c00 */
.L_x_625:
[----:B------:R-:W-:Y:S05]  /*13bc0*/  BSYNC B0 ;  /* 0x0000000000007941 */ /* 0x000fea0003800000 */
.L_x_606:
[----:B------:R-:W-:Y:S01]  /*13bd0*/  @!PT LDS RZ, [RZ] ;  /* 0x00000000fffff984 */ /* 0x000fe20000000800 */
[----:B------:R-:W-:Y:S01]  /*13be0*/  @!PT LDS RZ, [RZ] ;  /* 0x00000000fffff984 */ /* 0x000fe20000000800 */
[----:B------:R-:W-:Y:S01]  /*13bf0*/  @!PT LDS RZ, [RZ] ;  /* 0x00000000fffff984 */ /* 0x000fe20000000800 */
[----:B------:R-:W-:Y:S01]  /*13c00*/  @!PT LDS RZ, [RZ] ;  /* 0x00000000fffff984 */ /* 0x000fe20000000800 */
[----:B------:R0:W-:Y:S06]  /*13c10*/  MEMBAR.ALL.CTA ;  /* 0x0000000000007992 */ /* 0x0001ec0000008000 */
[----:B0-----:R-:W0:Y:S01]  /*13c20*/  FENCE.VIEW.ASYNC.S ;  /* 0x00000000000073c6 */ /* 0x001e220000000000 */
[----:B------:R-:W-:Y:S05]  /*13c30*/  WARPSYNC.ALL ;  /* 0x0000000000007948 */ /* 0x000fea0003800000 */
[----:B0-----:R-:W-:Y:S06]  /*13c40*/  BAR.SYNC.DEFER_BLOCKING 0xd, 0x100 ;  /* 0x0344000000007b1d */ /* 0x001fec0000010000 */
.L_x_604:
[----:B01----:R-:W0:Y:S01]  /*13c50*/  S2R R0, SR_TID.X ;  /* 0x0000000000007919 */ /* 0x003e220000002100 */
[----:B------:R-:W-:Y:S05]  /*13c60*/  WARPSYNC.ALL ;  /* 0x0000000000007948 */ /* 0x000fea0003800000 */
[----:B0-----:R-:W-:-:S05]  /*13c70*/  SHF.R.U32.HI R0, RZ, 0x7, R0 ;  /* 0x00000007ff007819 */ /* 0x001fca0000011600 */
[----:B--234-:R-:W-:Y:S01]  /*13c80*/  VIADD R5, R0, 0x8 ;  /* 0x0000000800057836 */ /* 0x01cfe20000000000 */
[----:B------:R-:W-:-:S04]  /*13c90*/  MOV R0, UR60 ;  /* 0x0000003c00007c02 */ /* 0x000fc80008000f00 */
[----:B------:R0:W-:Y:S01]  /*13ca0*/  BAR.SYNC.DEFER_BLOCKING R5, 0x100 ;  /* 0x000400050000751d */ /* 0x0001e20000010000 */
[----:B------:R-:W-:-:S13]  /*13cb0*/  ISETP.NE.AND P0, PT, R0, 0x3, PT ;  /* 0x000000030000780c */ /* 0x000fda0003f05270 */
[----:B0-----:R-:W-:Y:S05]  /*13cc0*/  @!P0 BRA `(.L_x_639) ;  /* 0x0000000000048947 */ /* 0x001fea0003800000 */
[----:B------:R-:W-:Y:S01]  /*13cd0*/  BPT.TRAP 0x1 ;  /* 0x000000040000795c */ /* 0x000fe20000300000 */
.L_x_639:
[----:B------:R-:W-:Y:S01]  /*13ce0*/  IMAD R0, R225, 0x8, R23 ;  /* 0x00000008e1007824 */ /* 0x000fe200078e0217 */
[----:B------:R-:W-:-:S04]  /*13cf0*/  SHF.L.U32 R7, R226, 0x1f, RZ ;  /* 0x0000001fe2077819 */ /* 0x000fc800000006ff */
[----:B------:R0:W1:Y:S01]  /*13d00*/  SYNCS.PHASECHK.TRANS64.TRYWAIT P1, [R0+URZ+0x38830], R7 ;  /* 0x03883007000075a7 */ /* 0x000062000802017f */
[----:B------:R-:W-:Y:S05]  /*13d10*/  @!P0 BRA `(.L_x_640) ;  /* 0x0000000000048947 */ /* 0x000fea0003800000 */
[----:B------:R-:W-:Y:S01]  /*13d20*/  BPT.TRAP 0x1 ;  /* 0x000000040000795c */ /* 0x000fe20000300000 */
.L_x_640:
[----:B-1----:R-:W-:Y:S05]  /*13d30*/  @P1 BRA `(.L_x_641) ;  /* 0x0000000000081947 */ /* 0x002fea0003800000 */
[----:B------:R-:W1:Y:S02]  /*13d40*/  SYNCS.PHASECHK.TRANS64.TRYWAIT P1, [R0+URZ+0x38830], R7 ;  /* 0x03883007000075a7 */ /* 0x000e64000802017f */
[----:B-1----:R-:W-:Y:S05]  /*13d50*/  @!P1 BRA `(.L_x_642) ;  /* 0x0000013400889947 */ /* 0x002fea0003800000 */
.L_x_641:
[----:B------:R-:W-:Y:S05]  /*13d60*/  WARPSYNC.ALL ;  /* 0x0000000000007948 */ /* 0x000fea0003800000 */
[----:B------:R-:W-:Y:S01]  /*13d70*/  R2UR UR4, R23 ;  /* 0x00000000170472ca */ /* 0x000fe200000e0000 */
[----:B------:R-:W-:Y:S01]  /*13d80*/  IMAD.MOV.U32 R9, RZ, RZ, 0x40000040 ;  /* 0x40000040ff097424 */ /* 0x000fe200078e00ff */
[----:B------:R-:W-:Y:S01]  /*13d90*/  R2UR UR5, R30 ;  /* 0x000000001e0572ca */ /* 0x000fe200000e0000 */
[----:B------:R-:W-:Y:S01]  /*13da0*/  UMOV UR9, 0x40000040 ;  /* 0x4000004000097882 */ /* 0x000fe20000000000 */
[----:B-----5:R-:W-:Y:S01]  /*13db0*/  WARPGROUP.ARRIVE ;  /* 0x00000000000079c5 */ /* 0x020fe20000000000 */
[----:B------:R-:W-:Y:S01]  /*13dc0*/  IMAD.MOV.U32 R11, RZ, RZ, 0x40000040 ;  /* 0x40000040ff0b7424 */ /* 0x000fe200078e00ff */
[----:B------:R-:W-:Y:S01]  /*13dd0*/  R2UR UR11, R9 ;  /* 0x00000000090b72ca */ /* 0x000fe200000e0000 */
[----:B------:R-:W-:Y:S01]  /*13de0*/  IMAD.U32 R13, RZ, RZ, UR9 ;  /* 0x00000009ff0d7e24 */ /* 0x000fe2000f8e00ff */
[----:B------:R-:W-:Y:S01]  /*13df0*/  UMOV UR57, 0x40000040 ;  /* 0x4000004000397882 */ /* 0x000fe20000000000 */
[----:B------:R-:W-:Y:S01]  /*13e00*/  UMOV UR53, 0x40000040 ;  /* 0x4000004000357882 */ /* 0x000fe20000000000 */
[----:B------:R-:W-:Y:S01]  /*13e10*/  UMOV UR49, 0x40000040 ;  /* 0x4000004000317882 */ /* 0x000fe20000000000 */
[----:B------:R-:W-:Y:S01]  /*13e20*/  UMOV UR45, 0x40000040 ;  /* 0x40000040002d7882 */ /* 0x000fe20000000000 */
[----:B------:R-:W-:Y:S01]  /*13e30*/  IMAD.MOV.U32 R9, RZ, RZ, 0x40000040 ;  /* 0x40000040ff097424 */ /* 0x000fe200078e00ff */
[----:B------:R-:W-:-:S02]  /*13e40*/  UIADD3 UR4, UR4, 0x28400, URZ ;  /* 0x0002840004047890 */ /* 0x000fc4000fffe03f */
[----:B------:R-:W-:Y:S02]  /*13e50*/  ULOP3.LUT UR5, UR5, 0x10000, URZ, 0xfc, !UPT ;  /* 0x0001000005057892 */ /* 0x000fe4000f8efc3f */
[----:B------:R-:W-:Y:S01]  /*13e60*/  USHF.R.U32.HI UR4, URZ, 0x4, UR4 ;  /* 0x000000043f047899 */ /* 0x000fe20008011604 */
[----:B------:R-:W-:Y:S01]  /*13e70*/  R2UR UR43, R9 ;  /* 0x00000000092b72ca */ /* 0x000fe200000e0000 */
[----:B------:R-:W-:Y:S02]  /*13e80*/  UIADD3 UR56, UR5, 0x6, URZ ;  /* 0x0000000605387890 */ /* 0x000fe4000fffe03f */
[----:B------:R-:W-:Y:S01]  /*13e90*/  ULOP3.LUT UR4, UR4, 0x3fff, URZ, 0xc0, !UPT ;  /* 0x00003fff04047892 */ /* 0x000fe2000f8ec03f */
[----:B------:R-:W-:Y:S01]  /*13ea0*/  UMOV UR8, UR5 ;  /* 0x0000000500087c82 */ /* 0x000fe20008000000 */
[----:B------:R-:W-:Y:S01]  /*13eb0*/  UIADD3 UR52, UR5, 0x400, URZ ;  /* 0x0000040005347890 */ /* 0x000fe2000fffe03f */
[----:B------:R-:W-:Y:S01]  /*13ec0*/  MOV R12, UR8 ;  /* 0x00000008000c7c02 */ /* 0x000fe20008000f00 */
[----:B------:R-:W-:-:S02]  /*13ed0*/  ULOP3.LUT UR6, UR4, 0x10000, URZ, 0xfc, !UPT ;  /* 0x0001000004067892 */ /* 0x000fc4000f8efc3f */
[----:B------:R-:W-:Y:S02]  /*13ee0*/  UIADD3 UR4, UR5, 0x2, URZ ;  /* 0x0000000205047890 */ /* 0x000fe4000fffe03f */
[----:B------:R-:W-:Y:S02]  /*13ef0*/  UIADD3 UR48, UR5, 0x402, URZ ;  /* 0x0000040205307890 */ /* 0x000fe4000fffe03f */
[----:B------:R-:W-:Y:S01]  /*13f00*/  LEA R8, R225, UR6, 0xb ;  /* 0x00000006e1087c11 */ /* 0x000fe2000f8e58ff */
[----:B------:R-:W-:Y:S01]  /*13f10*/  IMAD.U32 R3, RZ, RZ, UR6 ;  /* 0x00000006ff037e24 */ /* 0x000fe2000f8e00ff */
[----:B------:R-:W-:Y:S02]  /*13f20*/  UIADD3 UR44, UR5, 0x404, URZ ;  /* 0x00000404052c7890 */ /* 0x000fe4000fffe03f */
[C---:B------:R-:W-:Y:S01]  /*13f30*/  R2UR UR10, R8.reuse ;  /* 0x00000000080a72ca */ /* 0x040fe200000e0000 */
[----:B------:R-:W-:Y:S01]  /*13f40*/  VIADD R10, R8, 0x2 ;  /* 0x00000002080a7836 */ /* 0x000fe20000000000 */
[----:B------:R2:W-:Y:S01]  /*13f50*/  STL [R1+0x34], R3 ;  /* 0x0000340301007387 */ /* 0x0005e20000100800 */
[----:B------:R-:W-:Y:S01]  /*13f60*/  UIADD3 UR40, UR5, 0x406, URZ ;  /* 0x0000040605287890 */ /* 0x000fe2000fffe03f */
[----:B------:R-:W-:-:S02]  /*13f70*/  UMOV UR41, 0x40000040 ;  /* 0x4000004000297882 */ /* 0x000fc40000000000 */
[----:B------:R3:W-:Y:S01]  /*13f80*/  STL.64 [R1+0x18], R12 ;  /* 0x0000180c01007387 */ /* 0x0007e20000100a00 */
[----:B--2---:R-:W2:Y:S06]  /*13f90*/  S2R R3, SR_TID.X ;  /* 0x0000000000037919 */ /* 0x004eac0000002100 */
[----:B------:R-:W-:Y:S01]  /*13fa0*/  QGMMA.64x128x32.F32.E4M3.E4M3 R24, gdesc[UR8], RZ, !UPT, gsb0 ;  /* 0x01e00000081879f3 */ /* 0x000fe2000c0008ff */
[----:B------:R-:W-:Y:S01]  /*13fb0*/  R2UR UR10, R10 ;  /* 0x000000000a0a72ca */ /* 0x000fe200000e0000 */
[----:B------:R-:W-:Y:S01]  /*13fc0*/  UMOV UR8, UR4 ;  /* 0x0000000400087c82 */ /* 0x000fe20008000000 */
[----:B------:R-:W-:Y:S01]  /*13fd0*/  R2UR UR11, R11 ;  /* 0x000000000b0b72ca */ /* 0x000fe200000e0000 */
[----:B------:R-:W-:Y:S01]  /*13fe0*/  UMOV UR9, 0x40000040 ;  /* 0x4000004000097882 */ /* 0x000fe20000000000 */
[----:B------:R-:W-:Y:S01]  /*13ff0*/  VIADD R10, R8, 0x4 ;  /* 0x00000004080a7836 */ /* 0x000fe20000000000 */
[----:B------:R-:W-:Y:S01]  /*14000*/  UIADD3 UR4, UR5, 0x4, URZ ;  /* 0x0000000405047890 */ /* 0x000fe2000fffe03f */
[----:B------:R-:W-:Y:S01]  /*14010*/  IMAD.MOV.U32 R11, RZ, RZ, 0x40000040 ;  /* 0x40000040ff0b7424 */ /* 0x000fe200078e00ff */
[----:B---3--:R-:W-:Y:S01]  /*14020*/  MOV R12, UR8 ;  /* 0x00000008000c7c02 */ /* 0x008fe20008000f00 */
[----:B------:R-:W-:-:S05]  /*14030*/  IMAD.U32 R13, RZ, RZ, UR9 ;  /* 0x00000009ff0d7e24 */ /* 0x000fca000f8e00ff */
[----:B------:R3:W-:Y:S01]  /*14040*/  STL.64 [R1+0x8], R12 ;  /* 0x0000080c01007387 */ /* 0x0007e20000100a00 */
[----:B--2---:R-:W-:Y:S01]  /*14050*/  SHF.R.U32.HI R3, RZ, 0x7, R3 ;  /* 0x00000007ff037819 */ /* 0x004fe20000011603 */
[----:B------:R-:W-:Y:S02]  /*14060*/  WARPGROUP.DEPBAR.LE gsb0, 0x0 ;  /* 0x00008000000079c5 */ /* 0x000fe40000010000 */
[----:B------:R-:W-:-:S06]  /*14070*/  WARPGROUP.ARRIVE ;  /* 0x00000000000079c5 */ /* 0x000fcc0000000000 */
[----:B------:R-:W-:Y:S01]  /*14080*/  QGMMA.64x128x32.F32.E4M3.E4M3 R24, gdesc[UR8], R24, gsb0 ;  /* 0x01e00000081879f3 */ /* 0x000fe20008000818 */
[----:B------:R-:W-:Y:S01]  /*14090*/  R2UR UR10, R10 ;  /* 0x000000000a0a72ca */ /* 0x000fe200000e0000 */
[----:B------:R-:W-:Y:S01]  /*140a0*/  UMOV UR8, UR4 ;  /* 0x0000000400087c82 */ /* 0x000fe20008000000 */
[----:B------:R-:W-:Y:S01]  /*140b0*/  R2UR UR11, R11 ;  /* 0x000000000b0b72ca */ /* 0x000fe200000e0000 */
[----:B------:R-:W-:Y:S01]  /*140c0*/  UMOV UR9, 0x40000040 ;  /* 0x4000004000097882 */ /* 0x000fe20000000000 */
[----:B------:R-:W-:Y:S01]  /*140d0*/  VIADD R10, R8, 0x6 ;  /* 0x00000006080a7836 */ /* 0x000fe20000000000 */
[----:B---3--:R-:W-:Y:S01]  /*140e0*/  MOV R12, UR8 ;  /* 0x00000008000c7c02 */ /* 0x008fe20008000f00 */
[----:B------:R-:W-:Y:S02]  /*140f0*/  IMAD.MOV.U32 R11, RZ, RZ, 0x40000040 ;  /* 0x40000040ff0b7424 */ /* 0x000fe400078e00ff */
[----:B------:R-:W-:Y:S01]  /*14100*/  IMAD.U32 R13, RZ, RZ, UR9 ;  /* 0x00000009ff0d7e24 */ /* 0x000fe2000f8e00ff */
[----:B------:R-:W-:-:S02]  /*14110*/  R2UR UR58, R10 ;  /* 0x000000000a3a72ca */ /* 0x000fc400000e0000 */
[----:B------:R-:W-:Y:S01]  /*14120*/  R2UR UR59, R11 ;  /* 0x000000000b3b72ca */ /* 0x000fe200000e0000 */
[----:B------:R-:W-:Y:S01]  /*14130*/  IMAD.MOV.U32 R11, RZ, RZ, 0x40000040 ;  /* 0x40000040ff0b7424 */ /* 0x000fe200078e00ff */
[----:B------:R-:W-:Y:S01]  /*14140*/  IADD3 R10, R8, 0x400, RZ ;  /* 0x00000400080a7810 */ /* 0x000fe20007ffe0ff */
[----:B------:R2:W-:Y:S03]  /*14150*/  STL.64 [R1], R12 ;  /* 0x0000000c01007387 */ /* 0x0005e60000100a00 */
[----:B------:R-:W-:Y:S01]  /*14160*/  R2UR UR54, R10 ;  /* 0x000000000a3672ca */ /* 0x000fe200000e0000 */
[----:B------:R-:W-:Y:S01]  /*14170*/  VIADD R10, R8, 0x402 ;  /* 0x00000402080a7836 */ /* 0x000fe20000000000 */
[----:B------:R-:W-:Y:S01]  /*14180*/  R2UR UR55, R11 ;  /* 0x000000000b3772ca */ /* 0x000fe200000e0000 */
[----:B------:R-:W-:-:S03]  /*14190*/  IMAD.MOV.U32 R11, RZ, RZ, 0x40000040 ;  /* 0x40000040ff0b7424 */ /* 0x000fc600078e00ff */
[----:B------:R-:W-:Y:S02]  /*141a0*/  R2UR UR50, R10 ;  /* 0x000000000a3272ca */ /* 0x000fe400000e0000 */
[----:B------:R-:W-:Y:S01]  /*141b0*/  R2UR UR51, R11 ;  /* 0x000000000b3372ca */ /* 0x000fe200000e0000 */
[----:B------:R-:W-:Y:S01]  /*141c0*/  IMAD.MOV.U32 R11, RZ, RZ, 0x40000040 ;  /* 0x40000040ff0b7424 */ /* 0x000fe200078e00ff */
[C---:B------:R-:W-:Y:S01]  /*141d0*/  IADD3 R10, R8.reuse, 0x404, RZ ;  /* 0x00000404080a7810 */ /* 0x040fe20007ffe0ff */
[----:B------:R-:W-:-:S03]  /*141e0*/  VIADD R8, R8, 0x406 ;  /* 0x0000040608087836 */ /* 0x000fc60000000000 */
[----:B------:R-:W-:Y:S02]  /*141f0*/  R2UR UR46, R10 ;  /* 0x000000000a2e72ca */ /* 0x000fe400000e0000 */
[----:B------:R-:W-:Y:S02]  /*14200*/  R2UR UR47, R11 ;  /* 0x000000000b2f72ca */ /* 0x000fe400000e0000 */
[----:B------:R-:W-:Y:S02]  /*14210*/  R2UR UR42, R8 ;  /* 0x00000000082a72ca */ /* 0x000fe400000e0000 */
        /* <DEDUP_REMOVED lines=23> */
.L_x_643:
[----:B------:R-:W3:Y:S01]  /*14390*/  S2R R90, SR_TID.X ;  /* 0x00000000005a7919 */ /* 0x000ee20000002100 */
[----:B------:R-:W-:Y:S01]  /*143a0*/  LOP3.LUT R88, R88, 0xffffff80, RZ, 0xc0, !PT ;  /* 0xffffff8058587812 */ /* 0x000fe200078ec0ff */
[C---:B------:R-:W-:Y:S01]  /*143b0*/  FMUL.FTZ R11, R2.reuse, R30 ;  /* 0x0000001e020b7220 */ /* 0x040fe20000410000 */
[C---:B------:R-:W-:Y:S01]  /*143c0*/  FMUL.FTZ R30, R2.reuse, R47 ;  /* 0x0000002f021e7220 */ /* 0x040fe20000410000 */
[C---:B------:R-:W-:Y:S01]  /*143d0*/  FMUL.FTZ R3, R2.reuse, R24 ;  /* 0x0000001802037220 */ /* 0x040fe20000410000 */
[C---:B------:R-:W-:Y:S01]  /*143e0*/  FMUL.FTZ R9, R2.reuse, R25 ;  /* 0x0000001902097220 */ /* 0x040fe20000410000 */
[C---:B--2---:R-:W-:Y:S01]  /*143f0*/  FMUL.FTZ R13, R2.reuse, R28 ;  /* 0x0000001c020d7220 */ /* 0x044fe20000410000 */
[C---:B------:R-:W-:Y:S01]  /*14400*/  FMUL.FTZ R12, R2.reuse, R29 ;  /* 0x0000001d020c7220 */ /* 0x040fe20000410000 */
[C---:B------:R-:W-:Y:S01]  /*14410*/  FMUL.FTZ R29, R2.reuse, R46 ;  /* 0x0000002e021d7220 */ /* 0x040fe20000410000 */
[----:B------:R-:W-:Y:S01]  /*14420*/  IMAD R46, R171, -0x80, R170 ;  /* 0xffffff80ab2e7824 */ /* 0x000fe200078e02aa */
[----:B------:R-:W2:Y:S01]  /*14430*/  MUFU.TANH R3, R3 ;  /* 0x0000000300037308 */ /* 0x000ea20000002400 */
[C---:B------:R-:W-:Y:S01]  /*14440*/  FMUL.FTZ R6, R2.reuse, R26 ;  /* 0x0000001a02067220 */ /* 0x040fe20000410000 */
[----:B------:R-:W-:Y:S01]  /*14450*/  FMUL.FTZ R21, R2, R32 ;  /* 0x0000002002157220 */ /* 0x000fe20000410000 */
[----:B------:R-:W-:-:S02]  /*14460*/  VIADD R46, R46, 0x80 ;  /* 0x000000802e2e7836 */ /* 0x000fc40000000000 */
        /* <DEDUP_REMOVED lines=17> */
[----:B------:R-:W-:Y:S01]  /*14580*/  FMUL.FTZ R14, R2, R35 ;  /* 0x00000023020e7220 */ /* 0x000fe20000410000 */
[----:B---3--:R-:W-:Y:S01]  /*14590*/  IADD3 R90, R90, -0x80, RZ ;  /* 0xffffff805a5a7810 */ /* 0x008fe20007ffe0ff */
[C---:B------:R-:W-:Y:S01]  /*145a0*/  FMUL.FTZ R36, R2.reuse, R41 ;  /* 0x0000002902247220 */ /* 0x040fe20000410000 */
[----:B------:R-:W3:Y:S01]  /*145b0*/  MUFU.TANH R12, R12 ;  /* 0x0000000c000c7308 */ /* 0x000ee20000002400 */
[C---:B------:R-:W-:Y:S01]  /*145c0*/  FMUL.FTZ R32, R2.reuse, R50 ;  /* 0x0000003202207220 */ /* 0x040fe20000410000 */
[----:B------:R-:W-:Y:S01]  /*145d0*/  FMUL.FTZ R41, R2, R44 ;  /* 0x0000002c02297220 */ /* 0x000fe20000410000 */
[----:B------:R-:W-:-:S02]  /*145e0*/  IMAD.IADD R88, R90, 0x1, -R88 ;  /* 0x000000015a587824 */ /* 0x000fc400078e0a58 */
[C---:B------:R-:W-:Y:S01]  /*145f0*/  FMUL.FTZ R34, R2.reuse, R55 ;  /* 0x0000003702227220 */ /* 0x040fe20000410000 */
[C---:B------:R-:W-:Y:S01]  /*14600*/  FMUL.FTZ R24, R2.reuse, R39 ;  /* 0x0000002702187220 */ /* 0x040fe20000410000 */
[C---:B------:R-:W-:Y:S01]  /*14610*/  FMUL.FTZ R39, R2.reuse, R45 ;  /* 0x0000002d02277220 */ /* 0x040fe20000410000 */
[C---:B------:R-:W-:Y:S01]  /*14620*/  FMUL.FTZ R28, R2.reuse, R42 ;  /* 0x0000002a021c7220 */ /* 0x040fe20000410000 */
[----:B------:R-:W-:Y:S01]  /*14630*/  SHF.R.S32.HI R47, RZ, 0x1f, R88 ;  /* 0x0000001fff2f7819 */ /* 0x000fe20000011458 */
[----:B------:R-:W4:Y:S01]  /*14640*/  MUFU.TANH R6, R6 ;  /* 0x0000000600067308 */ /* 0x000f220000002400 */
[C---:B------:R-:W-:Y:S01]  /*14650*/  FMUL.FTZ R48, R2.reuse, R48 ;  /* 0x0000003002307220 */ /* 0x040fe20000410000 */
[C---:B------:R-:W-:Y:S01]  /*14660*/  FMUL.FTZ R42, R2.reuse, R49 ;  /* 0x00000031022a7220 */ /* 0x040fe20000410000 */
[----:B------:R-:W-:Y:S01]  /*14670*/  LEA.HI R47, R47, R88, RZ, 0x2 ;  /* 0x000000582f2f7211 */ /* 0x000fe200078f10ff */
[C---:B------:R-:W-:Y:S01]  /*14680*/  FMUL.FTZ R27, R2.reuse, R43 ;  /* 0x0000002b021b7220 */ /* 0x040fe20000410000 */
[C---:B------:R-:W-:Y:S01]  /*14690*/  FMUL.FTZ R53, R2.reuse, R53 ;  /* 0x0000003502357220 */ /* 0x040fe20000410000 */
[C---:B------:R-:W-:Y:S01]  /*146a0*/  FMUL.FTZ R35, R2.reuse, R54 ;  /* 0x0000003602237220 */ /* 0x040fe20000410000 */
[----:B------:R-:W-:Y:S01]  /*146b0*/  LOP3.LUT R47, R47, 0x7ffffffc, RZ, 0xc0, !PT ;  /* 0x7ffffffc2f2f7812 */ /* 0x000fe200078ec0ff */
[----:B------:R-:W-:Y:S01]  /*146c0*/  MUFU.TANH R21, R21 ;  /* 0x0000001500157308 */ /* 0x000fe20000002400 */
[C---:B------:R-:W-:Y:S01]  /*146d0*/  FMUL.FTZ R52, R2.reuse, R52 ;  /* 0x0000003402347220 */ /* 0x040fe20000410000 */
[C---:B------:R-:W-:Y:S01]  /*146e0*/  FMUL.FTZ R57, R2.reuse, R57 ;  /* 0x0000003902397220 */ /* 0x040fe20000410000 */
[----:B------:R-:W-:Y:S01]  /*146f0*/  FMUL.FTZ R31, R2, R51 ;  /* 0x00000033021f7220 */ /* 0x000fe20000410000 */
[----:B------:R-:W-:-:S02]  /*14700*/  IMAD.IADD R47, R88, 0x1, -R47 ;  /* 0x00000001582f7824 */ /* 0x000fc400078e0a2f */
[C---:B------:R-:W-:Y:S01]  /*14710*/  FMUL.FTZ R60, R2.reuse, R60 ;  /* 0x0000003c023c7220 */ /* 0x040fe20000410000 */
[C---:B------:R-:W-:Y:S01]  /*14720*/  FMUL.FTZ R61, R2.reuse, R61 ;  /* 0x0000003d023d7220 */ /* 0x040fe20000410000 */
[C---:B------:R-:W-:Y:S01]  /*14730*/  FMUL.FTZ R64, R2.reuse, R64 ;  /* 0x0000004002407220 */ /* 0x040fe20000410000 */
[----:B------:R-:W-:Y:S01]  /*14740*/  IMAD R88, R47, -0x2, R46 ;  /* 0xfffffffe2f587824 */ /* 0x000fe200078e022e */
[----:B------:R-:W-:Y:S01]  /*14750*/  MUFU.TANH R4, R4 ;  /* 0x0000000400047308 */ /* 0x000fe20000002400 */
[C---:B------:R-:W-:Y:S01]  /*14760*/  FMUL.FTZ R65, R2.reuse, R65 ;  /* 0x0000004102417220 */ /* 0x040fe20000410000 */
[C---:B------:R-:W-:Y:S01]  /*14770*/  FMUL.FTZ R68, R2.reuse, R68 ;  /* 0x0000004402447220 */ /* 0x040fe20000410000 */
[----:B------:R-:W-:Y:S01]  /*14780*/  FMUL.FTZ R69, R2, R69 ;  /* 0x0000004502457220 */ /* 0x000fe20000410000 */
[----:B------:R-:W-:Y:S01]  /*14790*/  ISETP.GT.AND P4, PT, R88, RZ, PT ;  /* 0x000000ff5800720c */ /* 0x000fe20003f84270 */
[----:B------:R-:W-:Y:S01]  /*147a0*/  FMUL.FTZ R66, R2, R66 ;  /* 0x0000004202427220 */ /* 0x000fe20000410000 */
[----:B------:R-:W-:Y:S01]  /*147b0*/  ISETP.GT.AND P5, PT, R88, 0x1, PT ;  /* 0x000000015800780c */ /* 0x000fe20003fa4270 */
[----:B------:R-:W-:Y:S01]  /*147c0*/  FMUL.FTZ R67, R2, R67 ;  /* 0x0000004302437220 */ /* 0x000fe20000410000 */
[----:B------:R-:W5:Y:S01]  /*147d0*/  MUFU.TANH R20, R20 ;  /* 0x0000001400147308 */ /* 0x000f620000002400 */
[----:B------:R-:W-:Y:S01]  /*147e0*/  ISETP.GT.AND P1, PT, R88, 0x8, PT ;  /* 0x000000085800780c */ /* 0x000fe20003f24270 */
[C---:B------:R-:W-:Y:S01]  /*147f0*/  FMUL.FTZ R73, R2.reuse, R73 ;  /* 0x0000004902497220 */ /* 0x040fe20000410000 */
[----:B--2---:R-:W-:Y:S01]  /*14800*/  FSEL R90, R3, -INF , P4 ;  /* 0xff800000035a7808 */ /* 0x004fe20002000000 */
[----:B------:R-:W-:Y:S01]  /*14810*/  FMUL.FTZ R76, R2, R76 ;  /* 0x0000004c024c7220 */ /* 0x000fe20000410000 */
[----:B------:R-:W-:Y:S01]  /*14820*/  ISETP.GT.AND P2, PT, R88, 0x9, PT ;  /* 0x000000095800780c */ /* 0x000fe20003f44270 */
[----:B------:R-:W-:Y:S01]  /*14830*/  FMUL.FTZ R71, R2, R71 ;  /* 0x0000004702477220 */ /* 0x000fe20000410000 */
[----:B------:R-:W-:Y:S01]  /*14840*/  ISETP.GT.AND P3, PT, R88, 0x10, PT ;  /* 0x000000105800780c */ /* 0x000fe20003f64270 */
[----:B------:R2:W-:Y:S01]  /*14850*/  MUFU.TANH R63, R72 ;  /* 0x00000048003f7308 */ /* 0x0005e20000002400 */
[----:B---3--:R-:W-:Y:S01]  /*14860*/  FSEL R46, R12, -INF , P2 ;  /* 0xff8000000c2e7808 */ /* 0x008fe20001000000 */
[----:B------:R-:W-:Y:S01]  /*14870*/  FMUL.FTZ R77, R2, R77 ;  /* 0x0000004d024d7220 */ /* 0x000fe20000410000 */
[----:B----4-:R-:W-:Y:S01]  /*14880*/  FSEL R6, R6, -INF , P4 ;  /* 0xff80000006067808 */ /* 0x010fe20002000000 */
[----:B------:R-:W-:Y:S01]  /*14890*/  FMUL.FTZ R74, R2, R74 ;  /* 0x0000004a024a7220 */ /* 0x000fe20000410000 */
[----:B------:R-:W-:Y:S01]  /*148a0*/  ISETP.GT.AND P4, PT, R88, 0x11, PT ;  /* 0x000000115800780c */ /* 0x000fe20003f84270 */
[C---:B------:R-:W-:Y:S01]  /*148b0*/  FMUL.FTZ R80, R2.reuse, R80 ;  /* 0x0000005002507220 */ /* 0x040fe20000410000 */
[C---:B------:R-:W-:Y:S01]  /*148c0*/  FMUL.FTZ R75, R2.reuse, R75 ;  /* 0x0000004b024b7220 */ /* 0x040fe20000410000 */
[----:B------:R-:W3:Y:S01]  /*148d0*/  MUFU.TANH R11, R11 ;  /* 0x0000000b000b7308 */ /* 0x000ee20000002400 */
[----:B--2---:R-:W-:Y:S01]  /*148e0*/  FSEL R72, R9, -INF , P5 ;  /* 0xff80000009487808 */ /* 0x004fe20002800000 */
[----:B------:R-:W-:Y:S01]  /*148f0*/  FMUL.FTZ R81, R2, R81 ;  /* 0x0000005102517220 */ /* 0x000fe20000410000 */
[----:B-----5:R-:W-:Y:S01]  /*14900*/  FSEL R55, R20, -INF , P4 ;  /* 0xff80000014377808 */ /* 0x020fe20002000000 */
[----:B------:R-:W-:Y:S01]  /*14910*/  FMUL.FTZ R78, R2, R78 ;  /* 0x0000004e024e7220 */ /* 0x000fe20000410000 */
[----:B------:R-:W-:Y:S01]  /*14920*/  FMNMX.FTZ R3, R90, R72, !PT ;  /* 0x000000485a037209 */ /* 0x000fe20007810000 */
[C---:B------:R-:W-:Y:S01]  /*14930*/  FMUL.FTZ R84, R2.reuse, R84 ;  /* 0x0000005402547220 */ /* 0x040fe20000410000 */
[C---:B------:R-:W-:Y:S01]  /*14940*/  FMUL.FTZ R85, R2.reuse, R85 ;  /* 0x0000005502557220 */ /* 0x040fe20000410000 */
[----:B------:R-:W2:Y:S01]  /*14950*/  MUFU.TANH R33, R33 ;  /* 0x0000002100217308 */ /* 0x000ea20000002400 */
[----:B------:R-:W-:Y:S01]  /*14960*/  ULDC UR38, c[0x0][0x988] ;  /* 0x0002620000267ab9 */ /* 0x000fe20000000800 */
[C---:B------:R-:W-:Y:S01]  /*14970*/  FMUL.FTZ R79, R2.reuse, R79 ;  /* 0x0000004f024f7220 */ /* 0x040fe20000410000 */
[C---:B------:R-:W-:Y:S01]  /*14980*/  FMUL.FTZ R82, R2.reuse, R82 ;  /* 0x0000005202527220 */ /* 0x040fe20000410000 */
[C---:B------:R-:W-:Y:S01]  /*14990*/  FMUL.FTZ R83, R2.reuse, R83 ;  /* 0x0000005302537220 */ /* 0x040fe20000410000 */
[C---:B------:R-:W-:Y:S01]  /*149a0*/  FMUL.FTZ R86, R2.reuse, R86 ;  /* 0x0000005602567220 */ /* 0x040fe20000410000 */
[----:B------:R-:W-:-:S02]  /*149b0*/  FMUL.FTZ R87, R2, R87 ;  /* 0x0000005702577220 */ /* 0x000fc40000410000 */
[----:B------:R4:W-:Y:S01]  /*149c0*/  MUFU.TANH R62, R70 ;  /* 0x00000046003e7308 */ /* 0x0009e20000002400 */
[----:B---3--:R-:W-:-:S07]  /*149d0*/  FSEL R11, R11, -INF , P1 ;  /* 0xff8000000b0b7808 */ /* 0x008fce0000800000 */
[----:B------:R-:W3:Y:S01]  /*149e0*/  MUFU.TANH R10, R10 ;  /* 0x0000000a000a7308 */ /* 0x000ee20000002400 */
[----:B----4-:R-:W-:Y:S02]  /*149f0*/  FSEL R70, R13, -INF , P1 ;  /* 0xff8000000d467808 */ /* 0x010fe40000800000 */
[----:B------:R-:W-:Y:S02]  /*14a00*/  ISETP.GT.AND P1, PT, R88, 0x19, PT ;  /* 0x000000195800780c */ /* 0x000fe40003f24270 */
[----:B------:R-:W-:-:S03]  /*14a10*/  FMNMX.FTZ R3, R70, R3, !PT ;  /* 0x0000000346037209 */ /* 0x000fc60007810000 */
[----:B------:R-:W-:Y:S01]  /*14a20*/  MUFU.TANH R26, R26 ;  /* 0x0000001a001a7308 */ /* 0x000fe20000002400 */
[----:B------:R-:W-:Y:S02]  /*14a30*/  FMNMX.FTZ R9, R46, R3, !PT ;  /* 0x000000032e097209 */ /* 0x000fe40007810000 */
[----:B------:R-:W-:Y:S02]  /*14a40*/  FSEL R3, R4, -INF , P5 ;  /* 0xff80000004037808 */ /* 0x000fe40002800000 */
[----:B------:R-:W-:-:S03]  /*14a50*/  ISETP.GT.AND P5, PT, R88, 0x18, PT ;  /* 0x000000185800780c */ /* 0x000fc60003fa4270 */
[----:B------:R-:W4:Y:S01]  /*14a60*/  MUFU.TANH R15, R15 ;  /* 0x0000000f000f7308 */ /* 0x000f220000002400 */
[----:B--2---:R-:W-:Y:S02]  /*14a70*/  FSEL R49, R33, -INF , P5 ;  /* 0xff80000021317808 */ /* 0x004fe40002800000 */
[----:B---3--:R-:W-:Y:S02]  /*14a80*/  FSEL R10, R10, -INF , P2 ;  /* 0xff8000000a0a7808 */ /* 0x008fe40001000000 */
[----:B------:R-:W-:-:S03]  /*14a90*/  ISETP.GT.AND P2, PT, R88, 0x20, PT ;  /* 0x000000205800780c */ /* 0x000fc60003f44270 */
[----:B------:R-:W2:Y:S08]  /*14aa0*/  MUFU.TANH R38, R38 ;  /* 0x0000002600267308 */ /* 0x000eb00000002400 */
[----:B------:R3:W-:Y:S01]  /*14ab0*/  MUFU.TANH R50, R56 ;  /* 0x0000003800327308 */ /* 0x0007e20000002400 */
[----:B----4-:R-:W-:-:S07]  /*14ac0*/  FSEL R15, R15, -INF , P3 ;  /* 0xff8000000f0f7808 */ /* 0x010fce0001800000 */
[----:B------:R-:W4:Y:S01]  /*14ad0*/  MUFU.TANH R14, R14 ;  /* 0x0000000e000e7308 */ /* 0x000f220000002400 */
[----:B---3--:R-:W-:Y:S02]  /*14ae0*/  FSEL R56, R21, -INF , P3 ;  /* 0xff80000015387808 */ /* 0x008fe40001800000 */
[----:B------:R-:W-:Y:S02]  /*14af0*/  ISETP.GT.AND P3, PT, R88, 0x21, PT ;  /* 0x000000215800780c */ /* 0x000fe40003f64270 */
[----:B------:R-:W-:Y:S02]  /*14b00*/  FMNMX.FTZ R4, R56, R9, !PT ;  /* 0x0000000938047209 */ /* 0x000fe40007810000 */
[----:B--2---:R-:W-:Y:S01]  /*14b10*/  FSEL R54, R38, -INF , P2 ;  /* 0xff80000026367808 */ /* 0x004fe20001000000 */
[----:B------:R-:W-:Y:S01]  /*14b20*/  MUFU.TANH R36, R36 ;  /* 0x0000002400247308 */ /* 0x000fe20000002400 */
[----:B------:R-:W-:-:S04]  /*14b30*/  FMNMX.FTZ R4, R55, R4, !PT ;  /* 0x0000000437047209 */ /* 0x000fc80007810000 */
[----:B------:R-:W-:-:S03]  /*14b40*/  FMNMX.FTZ R9, R49, R4, !PT ;  /* 0x0000000431097209 */ /* 0x000fc60007810000 */
[----:B------:R-:W2:Y:S01]  /*14b50*/  MUFU.TANH R25, R25 ;  /* 0x0000001900197308 */ /* 0x000ea20000002400 */
[----:B----4-:R-:W-:Y:S02]  /*14b60*/  FSEL R14, R14, -INF , P4 ;  /* 0xff8000000e0e7808 */ /* 0x010fe40002000000 */
[----:B------:R-:W-:-:S05]  /*14b70*/  ISETP.GT.AND P4, PT, R88, 0x28, PT ;  /* 0x000000285800780c */ /* 0x000fca0003f84270 */
[----:B------:R-:W3:Y:S08]  /*14b80*/  MUFU.TANH R41, R41 ;  /* 0x0000002900297308 */ /* 0x000ef00000002400 */
[----:B------:R-:W4:Y:S01]  /*14b90*/  MUFU.TANH R24, R24 ;  /* 0x0000001800187308 */ /* 0x000f220000002400 */
[----:B--2---:R-:W-:Y:S02]  /*14ba0*/  FSEL R25, R25, -INF , P5 ;  /* 0xff80000019197808 */ /* 0x004fe40002800000 */
[----:B------:R-:W-:-:S05]  /*14bb0*/  ISETP.GT.AND P5, PT, R88, 0x29, PT ;  /* 0x000000295800780c */ /* 0x000fca0003fa4270 */
[----:B------:R-:W-:Y:S01]  /*14bc0*/  MUFU.TANH R39, R39 ;  /* 0x0000002700277308 */ /* 0x000fe20000002400 */
[----:B---3--:R-:W-:-:S07]  /*14bd0*/  FSEL R47, R41, -INF , P4 ;  /* 0xff800000292f7808 */ /* 0x008fce0002000000 */
[----:B------:R2:W-:Y:S01]  /*14be0*/  MUFU.TANH R43, R48 ;  /* 0x00000030002b7308 */ /* 0x0005e20000002400 */
[----:B----4-:R-:W-:-:S07]  /*14bf0*/  FSEL R24, R24, -INF , P1 ;  /* 0xff80000018187808 */ /* 0x010fce0000800000 */
[----:B------:R-:W3:Y:S01]  /*14c00*/  MUFU.TANH R28, R28 ;  /* 0x0000001c001c7308 */ /* 0x000ee20000002400 */
[----:B--2---:R-:W-:Y:S02]  /*14c10*/  FSEL R48, R26, -INF , P1 ;  /* 0xff8000001a307808 */ /* 0x004fe40000800000 */
[----:B------:R-:W-:Y:S02]  /*14c20*/  ISETP.GT.AND P1, PT, R88, 0x30, PT ;  /* 0x000000305800780c */ /* 0x000fe40003f24270 */
[----:B------:R-:W-:-:S03]  /*14c30*/  FMNMX.FTZ R9, R48, R9, !PT ;  /* 0x0000000930097209 */ /* 0x000fc60007810000 */
[----:B------:R-:W2:Y:S01]  /*14c40*/  MUFU.TANH R27, R27 ;  /* 0x0000001b001b7308 */ /* 0x000ea20000002400 */
[----:B------:R-:W-:-:S07]  /*14c50*/  FMNMX.FTZ R4, R54, R9, !PT ;  /* 0x0000000936047209 */ /* 0x000fce0007810000 */
[----:B------:R-:W4:Y:S01]  /*14c60*/  MUFU.TANH R42, R42 ;  /* 0x0000002a002a7308 */ /* 0x000f220000002400 */
[----:B---3--:R-:W-:Y:S02]  /*14c70*/  FSEL R28, R28, -INF , P2 ;  /* 0xff8000001c1c7808 */ /* 0x008fe40001000000 */
[----:B------:R-:W-:-:S05]  /*14c80*/  ISETP.GT.AND P2, PT, R88, 0x31, PT ;  /* 0x000000315800780c */ /* 0x000fca0003f44270 */
[----:B------:R3:W-:Y:S01]  /*14c90*/  MUFU.TANH R44, R53 ;  /* 0x00000035002c7308 */ /* 0x0007e20000002400 */
[----:B--2---:R-:W-:-:S07]  /*14ca0*/  FSEL R27, R27, -INF , P3 ;  /* 0xff8000001b1b7808 */ /* 0x004fce0001800000 */
[----:B------:R-:W2:Y:S01]  /*14cb0*/  MUFU.TANH R29, R29 ;  /* 0x0000001d001d7308 */ /* 0x000ea20000002400 */
[----:B---3--:R-:W-:Y:S02]  /*14cc0*/  FSEL R53, R36, -INF , P3 ;  /* 0xff80000024357808 */ /* 0x008fe40001800000 */
[----:B------:R-:W-:Y:S02]  /*14cd0*/  ISETP.GT.AND P3, PT, R88, 0x38, PT ;  /* 0x000000385800780c */ /* 0x000fe40003f64270 */
[----:B------:R-:W-:Y:S02]  /*14ce0*/  FMNMX.FTZ R4, R53, R4, !PT ;  /* 0x0000000435047209 */ /* 0x000fe40007810000 */
[----:B----4-:R-:W-:Y:S01]  /*14cf0*/  FSEL R51, R42, -INF , P2 ;  /* 0xff8000002a337808 */ /* 0x010fe20001000000 */
[----:B------:R3:W4:Y:S01]  /*14d00*/  MUFU.TANH R45, R52 ;  /* 0x00000034002d7308 */ /* 0x0007220000002400 */
[----:B------:R-:W-:-:S07]  /*14d10*/  FMNMX.FTZ R4, R47, R4, !PT ;  /* 0x000000042f047209 */ /* 0x000fce0007810000 */
[----:B------:R-:W5:Y:S01]  /*14d20*/  MUFU.TANH R30, R30 ;  /* 0x0000001e001e7308 */ /* 0x000f620000002400 */
[----:B---3--:R-:W-:Y:S02]  /*14d30*/  FSEL R52, R43, -INF , P1 ;  /* 0xff8000002b347808 */ /* 0x008fe40000800000 */
[----:B--2---:R-:W-:Y:S02]  /*14d40*/  FSEL R29, R29, -INF , P4 ;  /* 0xff8000001d1d7808 */ /* 0x004fe40002000000 */
[----:B------:R-:W-:-:S03]  /*14d50*/  ISETP.GT.AND P4, PT, R88, 0x39, PT ;  /* 0x000000395800780c */ /* 0x000fc60003f84270 */
[----:B------:R2:W-:Y:S01]  /*14d60*/  MUFU.TANH R89, R57 ;  /* 0x0000003900597308 */ /* 0x0005e20000002400 */
[----:B----4-:R-:W-:Y:S02]  /*14d70*/  FSEL R45, R45, -INF , P3 ;  /* 0xff8000002d2d7808 */ /* 0x010fe40001800000 */
[----:B------:R-:W-:-:S05]  /*14d80*/  FSEL R44, R44, -INF , P4 ;  /* 0xff8000002c2c7808 */ /* 0x000fca0002000000 */
[----:B------:R-:W3:Y:S01]  /*14d90*/  MUFU.TANH R32, R32 ;  /* 0x0000002000207308 */ /* 0x000ee20000002400 */
[----:B--2---:R-:W-:Y:S02]  /*14da0*/  FSEL R57, R39, -INF , P5 ;  /* 0xff80000027397808 */ /* 0x004fe40002800000 */
[----:B-----5:R-:W-:Y:S02]  /*14db0*/  FSEL R30, R30, -INF , P5 ;  /* 0xff8000001e1e7808 */ /* 0x020fe40002800000 */
[----:B------:R-:W-:Y:S02]  /*14dc0*/  FMNMX.FTZ R9, R57, R4, !PT ;  /* 0x0000000439097209 */ /* 0x000fe40007810000 */
[----:B------:R-:W-:Y:S01]  /*14dd0*/  ISETP.GT.AND P5, PT, R88, 0x40, PT ;  /* 0x000000405800780c */ /* 0x000fe20003fa4270 */
[----:B------:R-:W2:Y:S01]  /*14de0*/  MUFU.TANH R31, R31 ;  /* 0x0000001f001f7308 */ /* 0x000ea20000002400 */
[----:B------:R-:W-:Y:S02]  /*14df0*/  FMNMX.FTZ R4, R52, R9, !PT ;  /* 0x0000000934047209 */ /* 0x000fe40007810000 */
[----:B------:R-:W-:-:S02]  /*14e00*/  FSEL R42, R50, -INF , P5 ;  /* 0xff800000322a7808 */ /* 0x000fc40002800000 */
[----:B------:R-:W-:-:S03]  /*14e10*/  FMNMX.FTZ R4, R51, R4, !PT ;  /* 0x0000000433047209 */ /* 0x000fc60007810000 */
[----:B------:R-:W4:Y:S01]  /*14e20*/  MUFU.TANH R35, R35 ;  /* 0x0000002300237308 */ /* 0x000f220000002400 */
[----:B------:R-:W-:Y:S02]  /*14e30*/  FMNMX.FTZ R9, R45, R4, !PT ;  /* 0x000000042d097209 */ /* 0x000fe40007810000 */
[----:B---3--:R-:W-:Y:S02]  /*14e40*/  FSEL R32, R32, -INF , P1 ;  /* 0xff80000020207808 */ /* 0x008fe40000800000 */
[----:B------:R-:W-:Y:S02]  /*14e50*/  ISETP.GT.AND P1, PT, R88, 0x41, PT ;  /* 0x000000415800780c */ /* 0x000fe40003f24270 */
[----:B------:R-:W-:Y:S01]  /*14e60*/  FMNMX.FTZ R9, R44, R9, !PT ;  /* 0x000000092c097209 */ /* 0x000fe20007810000 */
[----:B------:R-:W3:Y:S01]  /*14e70*/  MUFU.TANH R60, R60 ;  /* 0x0000003c003c7308 */ /* 0x000ee20000002400 */
[----:B--2---:R-:W-:Y:S02]  /*14e80*/  FSEL R31, R31, -INF , P2 ;  /* 0xff8000001f1f7808 */ /* 0x004fe40001000000 */
[----:B------:R-:W-:-:S02]  /*14e90*/  ISETP.GT.AND P2, PT, R88, 0x48, PT ;  /* 0x000000485800780c */ /* 0x000fc40003f44270 */
[----:B------:R-:W-:Y:S02]  /*14ea0*/  FSEL R39, R89, -INF , P1 ;  /* 0xff80000059277808 */ /* 0x000fe40000800000 */
[----:B------:R-:W-:Y:S01]  /*14eb0*/  FMNMX.FTZ R12, R42, R9, !PT ;  /* 0x000000092a0c7209 */ /* 0x000fe20007810000 */
[----:B------:R-:W2:Y:S01]  /*14ec0*/  MUFU.TANH R34, R34 ;  /* 0x0000002200227308 */ /* 0x000ea20000002400 */
[----:B----4-:R-:W-:Y:S02]  /*14ed0*/  FSEL R4, R35, -INF , P3 ;  /* 0xff80000023047808 */ /* 0x010fe40001800000 */
[----:B------:R-:W-:Y:S02]  /*14ee0*/  ISETP.GT.AND P3, PT, R88, 0x49, PT ;  /* 0x000000495800780c */ /* 0x000fe40003f64270 */
[----:B------:R-:W-:-:S03]  /*14ef0*/  FMNMX.FTZ R13, R39, R12, !PT ;  /* 0x0000000c270d7209 */ /* 0x000fc60007810000 */
[----:B------:R-:W4:Y:S01]  /*14f00*/  MUFU.TANH R61, R61 ;  /* 0x0000003d003d7308 */ /* 0x000f220000002400 */
[----:B---3--:R-:W-:-:S04]  /*14f10*/  FSEL R38, R60, -INF , P2 ;  /* 0xff8000003c267808 */ /* 0x008fc80001000000 */
[----:B------:R-:W-:-:S03]  /*14f20*/  FMNMX.FTZ R20, R38, R13, !PT ;  /* 0x0000000d26147209 */ /* 0x000fc60007810000 */
[----:B------:R-:W3:Y:S01]  /*14f30*/  MUFU.TANH R40, R40 ;  /* 0x0000002800287308 */ /* 0x000ee20000002400 */
[----:B--2---:R-:W-:Y:S02]  /*14f40*/  FSEL R9, R34, -INF , P4 ;  /* 0xff80000022097808 */ /* 0x004fe40002000000 */
[----:B------:R-:W-:-:S05]  /*14f50*/  ISETP.GT.AND P4, PT, R88, 0x50, PT ;  /* 0x000000505800780c */ /* 0x000fca0003f84270 */
[----:B------:R-:W2:Y:S01]  /*14f60*/  MUFU.TANH R64, R64 ;  /* 0x0000004000407308 */ /* 0x000ea20000002400 */
[----:B----4-:R-:W-:-:S04]  /*14f70*/  FSEL R41, R61, -INF , P3 ;  /* 0xff8000003d297808 */ /* 0x010fc80001800000 */
[----:B------:R-:W-:-:S03]  /*14f80*/  FMNMX.FTZ R20, R41, R20, !PT ;  /* 0x0000001429147209 */ /* 0x000fc60007810000 */
[----:B------:R-:W4:Y:S01]  /*14f90*/  MUFU.TANH R37, R37 ;  /* 0x0000002500257308 */ /* 0x000f220000002400 */
[----:B---3--:R-:W-:Y:S02]  /*14fa0*/  FSEL R12, R40, -INF , P5 ;  /* 0xff800000280c7808 */ /* 0x008fe40002800000 */
[----:B------:R-:W-:-:S05]  /*14fb0*/  ISETP.GT.AND P5, PT, R88, 0x51, PT ;  /* 0x000000515800780c */ /* 0x000fca0003fa4270 */
[----:B------:R-:W3:Y:S01]  /*14fc0*/  MUFU.TANH R65, R65 ;  /* 0x0000004100417308 */ /* 0x000ee20000002400 */
[----:B--2---:R-:W-:-:S04]  /*14fd0*/  FSEL R43, R64, -INF , P4 ;  /* 0xff800000402b7808 */ /* 0x004fc80002000000 */
[----:B------:R-:W-:-:S03]  /*14fe0*/  FMNMX.FTZ R21, R43, R20, !PT ;  /* 0x000000142b157209 */ /* 0x000fc60007810000 */
[----:B------:R-:W2:Y:S01]  /*14ff0*/  MUFU.TANH R58, R58 ;  /* 0x0000003a003a7308 */ /* 0x000ea20000002400 */
[----:B----4-:R-:W-:Y:S02]  /*15000*/  FSEL R13, R37, -INF , P1 ;  /* 0xff800000250d7808 */ /* 0x010fe40000800000 */
[----:B------:R-:W-:-:S05]  /*15010*/  ISETP.GT.AND P1, PT, R88, 0x58, PT ;  /* 0x000000585800780c */ /* 0x000fca0003f24270 */
        /* <DEDUP_REMOVED lines=11> */
[----:B------:R-:W-:-:S04]  /*150d0*/  ISETP.GT.AND P3, PT, R88, 0x60, PT ;  /* 0x000000605800780c */ /* 0x000fc80003f64270 */
[----:B------:R-:W-:Y:S01]  /*150e0*/  FSEL R60, R63, -INF , P3 ;  /* 0xff8000003f3c7808 */ /* 0x000fe20001800000 */
[----:B------:R-:W3:Y:S01]  /*150f0*/  MUFU.TANH R67, R67 ;  /* 0x0000004300437308 */ /* 0x000ee20000002400 */
[----:B--2---:R-:W-:-:S04]  /*15100*/  FSEL R59, R69, -INF , P2 ;  /* 0xff800000453b7808 */ /* 0x004fc80001000000 */
[----:B------:R-:W-:Y:S02]  /*15110*/  FMNMX.FTZ R35, R59, R34, !PT ;  /* 0x000000223b237209 */ /* 0x000fe40007810000 */
[----:B------:R-:W-:Y:S01]  /*15120*/  FSEL R34, R62, -INF , P1 ;  /* 0xff8000003e227808 */ /* 0x000fe20000800000 */
[----:B------:R-:W2:Y:S01]  /*15130*/  MUFU.TANH R73, R73 ;  /* 0x0000004900497308 */ /* 0x000ea20000002400 */
[----:B----4-:R-:W-:Y:S02]  /*15140*/  FSEL R26, R66, -INF , P4 ;  /* 0xff800000421a7808 */ /* 0x010fe40002000000 */
[----:B------:R-:W-:Y:S02]  /*15150*/  ISETP.GT.AND P4, PT, R88, 0x61, PT ;  /* 0x000000615800780c */ /* 0x000fe40003f84270 */
[----:B------:R-:W-:Y:S02]  /*15160*/  FMNMX.FTZ R36, R60, R35, !PT ;  /* 0x000000233c247209 */ /* 0x000fe40007810000 */
[----:B------:R-:W-:Y:S01]  /*15170*/  ISETP.GT.AND P1, PT, R88, 0x69, PT ;  /* 0x000000695800780c */ /* 0x000fe20003f24270 */
[----:B------:R-:W4:Y:S01]  /*15180*/  MUFU.TANH R76, R76 ;  /* 0x0000004c004c7308 */ /* 0x000f220000002400 */
[----:B---3--:R-:W-:-:S02]  /*15190*/  FSEL R33, R67, -INF , P5 ;  /* 0xff80000043217808 */ /* 0x008fc40002800000 */
[----:B------:R-:W-:-:S05]  /*151a0*/  ISETP.GT.AND P5, PT, R88, 0x68, PT ;  /* 0x000000685800780c */ /* 0x000fca0003fa4270 */
[----:B------:R-:W3:Y:S01]  /*151b0*/  MUFU.TANH R71, R71 ;  /* 0x0000004700477308 */ /* 0x000ee20000002400 */
[----:B--2---:R-:W-:-:S04]  /*151c0*/  FSEL R61, R73, -INF , P4 ;  /* 0xff800000493d7808 */ /* 0x004fc80002000000 */
[----:B------:R-:W-:-:S03]  /*151d0*/  FMNMX.FTZ R37, R61, R36, !PT ;  /* 0x000000243d257209 */ /* 0x000fc60007810000 */
[----:B------:R-:W2:Y:S01]  /*151e0*/  MUFU.TANH R77, R77 ;  /* 0x0000004d004d7308 */ /* 0x000ea20000002400 */
[----:B----4-:R-:W-:-:S04]  /*151f0*/  FSEL R62, R76, -INF , P5 ;  /* 0xff8000004c3e7808 */ /* 0x010fc80002800000 */
[----:B------:R-:W-:-:S03]  /*15200*/  FMNMX.FTZ R40, R62, R37, !PT ;  /* 0x000000253e287209 */ /* 0x000fc60007810000 */
[----:B------:R-:W4:Y:S01]  /*15210*/  MUFU.TANH R74, R74 ;  /* 0x0000004a004a7308 */ /* 0x000f220000002400 */
[----:B---3--:R-:W-:Y:S02]  /*15220*/  FSEL R35, R71, -INF , P2 ;  /* 0xff80000047237808 */ /* 0x008fe40001000000 */
[----:B------:R-:W-:Y:S02]  /*15230*/  ISETP.GT.AND P2, PT, R88, 0x70, PT ;  /* 0x000000705800780c */ /* 0x000fe40003f44270 */
[----:B------:R-:W-:-:S03]  /*15240*/  MOV R71, UR38 ;  /* 0x0000002600477c02 */ /* 0x000fc60008000f00 */
        /* <DEDUP_REMOVED lines=18> */
[----:B------:R-:W-:Y:S01]  /*15370*/  MUFU.TANH R79, R79 ;  /* 0x0000004f004f7308 */ /* 0x000fe20000002400 */
[----:B--2---:R-:W-:-:S04]  /*15380*/  FSEL R66, R84, -INF , P4 ;  /* 0xff80000054427808 */ /* 0x004fc80002000000 */
[----:B------:R-:W-:-:S03]  /*15390*/  FMNMX.FTZ R67, R66, R67, !PT ;  /* 0x0000004342437209 */ /* 0x000fc60007810000 */
[----:B------:R-:W-:Y:S01]  /*153a0*/  MUFU.TANH R82, R82 ;  /* 0x0000005200527308 */ /* 0x000fe20000002400 */
[----:B----4-:R-:W-:-:S04]  /*153b0*/  FSEL R68, R85, -INF , P5 ;  /* 0xff80000055447808 */ /* 0x010fc80002800000 */
[----:B------:R-:W-:-:S03]  /*153c0*/  FMNMX.FTZ R67, R68, R67, !PT ;  /* 0x0000004344437209 */ /* 0x000fc60007810000 */
[----:B------:R-:W-:Y:S02]  /*153d0*/  MUFU.TANH R83, R83 ;  /* 0x0000005300537308 */ /* 0x000fe40000002400 */
[----:B------:R-:W2:Y:S06]  /*153e0*/  SHFL.BFLY PT, R74, R67, 0x2, 0x1f ;  /* 0x0c401f00434a7f89 */ /* 0x000eac00000e0000 */
[----:B------:R-:W3:Y:S08]  /*153f0*/  MUFU.TANH R86, R86 ;  /* 0x0000005600567308 */ /* 0x000ef00000002400 */
[----:B------:R-:W4:Y:S01]  /*15400*/  MUFU.TANH R87, R87 ;  /* 0x0000005700577308 */ /* 0x000f220000002400 */
[----:B--2---:R-:W-:-:S05]  /*15410*/  FMNMX.FTZ R74, R67, R74, !PT ;  /* 0x0000004a434a7209 */ /* 0x004fca0007810000 */
[----:B------:R-:W2:Y:S02]  /*15420*/  SHFL.BFLY PT, R69, R74, 0x1, 0x1f ;  /* 0x0c201f004a457f89 */ /* 0x000ea400000e0000 */
[----:B--2---:R-:W-:-:S04]  /*15430*/  FMNMX.FTZ R168, R74, R69, !PT ;  /* 0x000000454aa87209 */ /* 0x004fc80007810000 */
[C---:B------:R-:W-:Y:S01]  /*15440*/  FSETP.NEU.FTZ.AND P6, PT, R168.reuse, -INF , PT ;  /* 0xff800000a800780b */ /* 0x040fe20003fdd000 */
[----:B------:R-:W-:-:S05]  /*15450*/  FFMA.FTZ R71, R168, R71, -8 ;  /* 0xc1000000a8477423 */ /* 0x000fca0000010047 */
[----:B------:R-:W-:-:S05]  /*15460*/  FSEL R71, R71, RZ, P6 ;  /* 0x000000ff47477208 */ /* 0x000fca0003000000 */
[--C-:B------:R-:W-:Y:S01]  /*15470*/  FFMA.FTZ R69, R70, UR38, -R71.reuse ;  /* 0x0000002646457c23 */ /* 0x100fe20008010847 */
[----:B------:R-:W-:Y:S01]  /*15480*/  FMNMX.FTZ R70, R6, R3, !PT ;  /* 0x0000000306467209 */ /* 0x000fe20007810000 */
[--C-:B------:R-:W-:Y:S01]  /*15490*/  FFMA.FTZ R166, R56, UR38, -R71.reuse ;  /* 0x0000002638a67c23 */ /* 0x100fe20008010847 */
[----:B------:R-:W-:-:S01]  /*154a0*/  FFMA.FTZ R160, R54, UR38, -R71 ;  /* 0x0000002636a07c23 */ /* 0x000fc20008010847 */
[--C-:B------:R-:W-:Y:S01]  /*154b0*/  FFMA.FTZ R162, R52, UR38, -R71.reuse ;  /* 0x0000002634a27c23 */ /* 0x100fe20008010847 */
[----:B------:R-:W-:Y:S01]  /*154c0*/  FMNMX.FTZ R73, R11, R70, !PT ;  /* 0x000000460b497209 */ /* 0x000fe20007810000 */
[--C-:B------:R-:W-:Y:S01]  /*154d0*/  FFMA.FTZ R156, R42, UR38, -R71.reuse ;  /* 0x000000262a9c7c23 */ /* 0x100fe20008010847 */
[----:B---3--:R-:W-:Y:S01]  /*154e0*/  FSEL R42, R86, -INF , P4 ;  /* 0xff800000562a7808 */ /* 0x008fe20002000000 */
[--C-:B------:R-:W-:Y:S01]  /*154f0*/  FFMA.FTZ R67, R72, UR38, -R71.reuse ;  /* 0x0000002648437c23 */ /* 0x100fe20008010847 */
[----:B------:R-:W-:Y:S01]  /*15500*/  FMNMX.FTZ R70, R10, R73, !PT ;  /* 0x000000490a467209 */ /* 0x000fe20007810000 */
[--C-:B------:R-:W-:Y:S01]  /*15510*/  FFMA.FTZ R152, R60, UR38, -R71.reuse ;  /* 0x000000263c987c23 */ /* 0x100fe20008010847 */
        /* <DEDUP_REMOVED lines=26> */
[----:B------:R-:W-:-:S04]  /*156c0*/  FMNMX.FTZ R73, R29, R56, !PT ;  /* 0x000000381d497209 */ /* 0x000fc80007810000 */
[----:B------:R-:W-:-:S03]  /*156d0*/  FMNMX.FTZ R73, R30, R73, !PT ;  /* 0x000000491e497209 */ /* 0x000fc60007810000 */
[----:B------:R-:W2:Y:S01]  /*156e0*/  MUFU.EX2 R67, R67 ;  /* 0x0000004300437308 */ /* 0x000ea20000000800 */
[----:B------:R-:W-:-:S04]  /*156f0*/  FMNMX.FTZ R54, R32, R73, !PT ;  /* 0x0000004920367209 */ /* 0x000fc80007810000 */
[----:B------:R-:W-:-:S03]  /*15700*/  FMNMX.FTZ R73, R31, R54, !PT ;  /* 0x000000361f497209 */ /* 0x000fc60007810000 */
[----:B------:R-:W3:Y:S01]  /*15710*/  MUFU.EX2 R69, R69 ;  /* 0x0000004500457308 */ /* 0x000ee20000000800 */
[----:B------:R-:W-:-:S04]  /*15720*/  FMNMX.FTZ R54, R4, R73, !PT ;  /* 0x0000004904367209 */ /* 0x000fc80007810000 */
[----:B------:R-:W-:-:S03]  /*15730*/  FMNMX.FTZ R73, R9, R54, !PT ;  /* 0x0000003609497209 */ /* 0x000fc60007810000 */
[----:B------:R-:W5:Y:S01]  /*15740*/  MUFU.EX2 R46, R46 ;  /* 0x0000002e002e7308 */ /* 0x000f620000000800 */
[----:B------:R-:W-:-:S04]  /*15750*/  FMNMX.FTZ R54, R12, R73, !PT ;  /* 0x000000490c367209 */ /* 0x000fc80007810000 */
[----:B------:R-:W-:Y:S01]  /*15760*/  FMNMX.FTZ R73, R13, R54, !PT ;  /* 0x000000360d497209 */ /* 0x000fe20007810000 */
[----:B------:R-:W-:-:S02]  /*15770*/  FFMA.FTZ R54, R57, UR38, -R71 ;  /* 0x0000002639367c23 */ /* 0x000fc40008010847 */
[----:B------:R-:W0:Y:S01]  /*15780*/  MUFU.EX2 R166, R166 ;  /* 0x000000a600a67308 */ /* 0x000e220000000800 */
[----:B------:R-:W-:-:S04]  /*15790*/  FMNMX.FTZ R56, R20, R73, !PT ;  /* 0x0000004914387209 */ /* 0x000fc80007810000 */
[----:B------:R-:W-:Y:S02]  /*157a0*/  FMNMX.FTZ R57, R21, R56, !PT ;  /* 0x0000003815397209 */ /* 0x000fe40007810000 */
[----:B------:R-:W-:Y:S01]  /*157b0*/  FSEL R56, R79, -INF , P1 ;  /* 0xff8000004f387808 */ /* 0x000fe20000800000 */
[----:B------:R-:W1:Y:S01]  /*157c0*/  MUFU.EX2 R55, R55 ;  /* 0x0000003700377308 */ /* 0x000e620000000800 */
[----:B------:R-:W-:-:S04]  /*157d0*/  FMNMX.FTZ R52, R26, R57, !PT ;  /* 0x000000391a347209 */ /* 0x000fc80007810000 */
[----:B------:R-:W-:-:S03]  /*157e0*/  FMNMX.FTZ R57, R33, R52, !PT ;  /* 0x0000003421397209 */ /* 0x000fc60007810000 */
[----:B------:R-:W-:Y:S01]  /*157f0*/  MUFU.EX2 R49, R49 ;  /* 0x0000003100317308 */ /* 0x000fe20000000800 */
[----:B------:R-:W-:-:S04]  /*15800*/  FMNMX.FTZ R52, R34, R57, !PT ;  /* 0x0000003922347209 */ /* 0x000fc80007810000 */
[----:B------:R-:W-:-:S03]  /*15810*/  FMNMX.FTZ R57, R35, R52, !PT ;  /* 0x0000003423397209 */ /* 0x000fc60007810000 */
[----:B------:R-:W-:Y:S01]  /*15820*/  MUFU.EX2 R48, R48 ;  /* 0x0000003000307308 */ /* 0x000fe20000000800 */
[----:B------:R-:W-:-:S04]  /*15830*/  FMNMX.FTZ R52, R36, R57, !PT ;  /* 0x0000003924347209 */ /* 0x000fc80007810000 */
[----:B------:R-:W-:Y:S02]  /*15840*/  FMNMX.FTZ R57, R37, R52, !PT ;  /* 0x0000003425397209 */ /* 0x000fe40007810000 */
[----:B------:R-:W-:Y:S01]  /*15850*/  FSEL R52, R82, -INF , P2 ;  /* 0xff80000052347808 */ /* 0x000fe20001000000 */
[----:B------:R-:W-:Y:S01]  /*15860*/  MUFU.EX2 R160, R160 ;  /* 0x000000a000a07308 */ /* 0x000fe20000000800 */
[----:B------:R-:W-:-:S04]  /*15870*/  FMNMX.FTZ R57, R40, R57, !PT ;  /* 0x0000003928397209 */ /* 0x000fc80007810000 */
[----:B------:R-:W-:Y:S02]  /*15880*/  FMNMX.FTZ R73, R56, R57, !PT ;  /* 0x0000003938497209 */ /* 0x000fe40007810000 */
[----:B------:R-:W-:Y:S01]  /*15890*/  FSEL R57, R83, -INF , P3 ;  /* 0xff80000053397808 */ /* 0x000fe20001800000 */
[----:B------:R-:W-:Y:S01]  /*158a0*/  MUFU.EX2 R53, R53 ;  /* 0x0000003500357308 */ /* 0x000fe20000000800 */
[----:B------:R-:W-:-:S04]  /*158b0*/  FMNMX.FTZ R70, R52, R73, !PT ;  /* 0x0000004934467209 */ /* 0x000fc80007810000 */
[----:B------:R-:W-:Y:S02]  /*158c0*/  FMNMX.FTZ R73, R57, R70, !PT ;  /* 0x0000004639497209 */ /* 0x000fe40007810000 */
[----:B----4-:R-:W-:Y:S01]  /*158d0*/  FSEL R70, R87, -INF , P5 ;  /* 0xff80000057467808 */ /* 0x010fe20002800000 */
[----:B------:R-:W-:Y:S01]  /*158e0*/  MUFU.EX2 R47, R47 ;  /* 0x0000002f002f7308 */ /* 0x000fe20000000800 */
[----:B------:R-:W-:-:S04]  /*158f0*/  FMNMX.FTZ R73, R42, R73, !PT ;  /* 0x000000492a497209 */ /* 0x000fc80007810000 */
[----:B------:R-:W-:Y:S01]  /*15900*/  FMNMX.FTZ R72, R70, R73, !PT ;  /* 0x0000004946487209 */ /* 0x000fe20007810000 */
[----:B------:R-:W-:-:S01]  /*15910*/  FFMA.FTZ R73, R41, UR38, -R71 ;  /* 0x0000002629497c23 */ /* 0x000fc20008010847 */
[--C-:B------:R-:W-:Y:S01]  /*15920*/  FFMA.FTZ R41, R50, UR38, -R71.reuse ;  /* 0x0000002632297c23 */ /* 0x100fe20008010847 */
[----:B------:R-:W-:-:S01]  /*15930*/  FFMA.FTZ R50, R58, UR38, -R71 ;  /* 0x000000263a327c23 */ /* 0x000fc20008010847 */
[----:B------:R-:W-:Y:S01]  /*15940*/  FFMA.FTZ R58, R62, UR38, -R71 ;  /* 0x000000263e3a7c23 */ /* 0x000fe20008010847 */
[----:B------:R-:W4:Y:S01]  /*15950*/  SHFL.BFLY PT, R75, R72, 0x2, 0x1f ;  /* 0x0c401f00484b7f89 */ /* 0x000f2200000e0000 */
[----:B------:R-:W-:Y:S01]  /*15960*/  IMAD.U32 R62, RZ, RZ, UR38 ;  /* 0x00000026ff3e7e24 */ /* 0x000fe2000f8e00ff */
[----:B------:R-:W-:Y:S08]  /*15970*/  MUFU.EX2 R54, R54 ;  /* 0x0000003600367308 */ /* 0x000ff00000000800 */
[----:B------:R-:W-:Y:S08]  /*15980*/  MUFU.EX2 R162, R162 ;  /* 0x000000a200a27308 */ /* 0x000ff00000000800 */
[----:B------:R-:W-:Y:S01]  /*15990*/  MUFU.EX2 R51, R51 ;  /* 0x0000003300337308 */ /* 0x000fe20000000800 */
[----:B----4-:R-:W-:-:S07]  /*159a0*/  FMNMX.FTZ R75, R72, R75, !PT ;  /* 0x0000004b484b7209 */ /* 0x010fce0007810000 */
[----:B------:R-:W-:Y:S01]  /*159b0*/  MUFU.EX2 R45, R45 ;  /* 0x0000002d002d7308 */ /* 0x000fe20000000800 */
[----:B------:R-:W4:Y:S07]  /*159c0*/  SHFL.BFLY PT, R60, R75, 0x1, 0x1f ;  /* 0x0c201f004b3c7f89 */ /* 0x000f2e00000e0000 */
[----:B------:R-:W-:Y:S08]  /*159d0*/  MUFU.EX2 R44, R44 ;  /* 0x0000002c002c7308 */ /* 0x000ff00000000800 */
[----:B------:R-:W-:Y:S08]  /*159e0*/  MUFU.EX2 R156, R156 ;  /* 0x0000009c009c7308 */ /* 0x000ff00000000800 */
[----:B------:R-:W-:Y:S01]  /*159f0*/  MUFU.EX2 R39, R39 ;  /* 0x0000002700277308 */ /* 0x000fe20000000800 */
[----:B----4-:R-:W-:Y:S01]  /*15a00*/  FMNMX.FTZ R169, R75, R60, !PT ;  /* 0x0000003c4ba97209 */ /* 0x010fe20007810000 */
[----:B------:R-:W-:-:S03]  /*15a10*/  FFMA.FTZ R60, R66, UR38, -R71 ;  /* 0x00000026423c7c23 */ /* 0x000fc60008010847 */
[C---:B------:R-:W-:Y:S01]  /*15a20*/  FSETP.NEU.FTZ.AND P1, PT, R169.reuse, -INF , PT ;  /* 0xff800000a900780b */ /* 0x040fe20003f3d000 */
[----:B------:R-:W-:-:S02]  /*15a30*/  FFMA.FTZ R62, R169, R62, -8 ;  /* 0xc1000000a93e7423 */ /* 0x000fc4000001003e */
[----:B------:R-:W-:Y:S03]  /*15a40*/  MUFU.EX2 R38, R38 ;  /* 0x0000002600267308 */ /* 0x000fe60000000800 */
[----:B------:R-:W-:-:S05]  /*15a50*/  FSEL R71, R62, RZ, P1 ;  /* 0x000000ff3e477208 */ /* 0x000fca0000800000 */
[----:B------:R-:W-:Y:S01]  /*15a60*/  MUFU.EX2 R73, R73 ;  /* 0x0000004900497308 */ /* 0x000fe20000000800 */
[----:B------:R-:W-:-:S01]  /*15a70*/  FFMA.FTZ R165, R6, UR38, -R71 ;  /* 0x0000002606a57c23 */ /* 0x000fc20008010847 */
        /* <DEDUP_REMOVED lines=8> */
[----:B--2---:R-:W-:Y:S01]  /*15b00*/  FADD.FTZ R32, R164, R67 ;  /* 0x00000043a4207221 */ /* 0x004fe20000010000 */
[----:B------:R-:W-:-:S01]  /*15b10*/  FFMA.FTZ R9, R9, UR38, -R71 ;  /* 0x0000002609097c23 */ /* 0x000fc20008010847 */
[--C-:B------:R-:W-:Y:S01]  /*15b20*/  FFMA.FTZ R157, R12, UR38, -R71.reuse ;  /* 0x000000260c9d7c23 */ /* 0x100fe20008010847 */
[----:B------:R-:W-:-:S01]  /*15b30*/  FFMA.FTZ R64, R24, UR38, -R71 ;  /* 0x0000002618407c23 */ /* 0x000fc20008010847 */
[--C-:B------:R-:W-:Y:S01]  /*15b40*/  FFMA.FTZ R161, R28, UR38, -R71.reuse ;  /* 0x000000261ca17c23 */ /* 0x100fe20008010847 */
[----:B------:R-:W-:-:S01]  /*15b50*/  FFMA.FTZ R12, R13, UR38, -R71 ;  /* 0x000000260d0c7c23 */ /* 0x000fc20008010847 */
[----:B------:R-:W2:Y:S01]  /*15b60*/  MUFU.EX2 R6, R6 ;  /* 0x0000000600067308 */ /* 0x000ea20000000800 */
[----:B------:R-:W-:-:S01]  /*15b70*/  FFMA.FTZ R28, R30, UR38, -R71 ;  /* 0x000000261e1c7c23 */ /* 0x000fc20008010847 */
[----:B---3--:R-:W-:Y:S01]  /*15b80*/  FADD.FTZ R13, R69, R32 ;  /* 0x00000020450d7221 */ /* 0x008fe20000010000 */
[----:B------:R-:W-:-:S01]  /*15b90*/  FFMA.FTZ R4, R4, UR38, -R71 ;  /* 0x0000002604047c23 */ /* 0x000fc20008010847 */
[--C-:B------:R-:W-:Y:S01]  /*15ba0*/  FFMA.FTZ R14, R27, UR38, -R71.reuse ;  /* 0x000000261b0e7c23 */ /* 0x100fe20008010847 */
[----:B------:R-:W-:-:S01]  /*15bb0*/  FFMA.FTZ R15, R29, UR38, -R71 ;  /* 0x000000261d0f7c23 */ /* 0x000fc20008010847 */
[----:B-----5:R-:W-:Y:S01]  /*15bc0*/  FADD.FTZ R13, R46, R13 ;  /* 0x0000000d2e0d7221 */ /* 0x020fe20000010000 */
[----:B------:R-:W-:-:S01]  /*15bd0*/  FFMA.FTZ R24, R31, UR38, -R71 ;  /* 0x000000261f187c23 */ /* 0x000fc20008010847 */
[----:B------:R-:W3:Y:S01]  /*15be0*/  MUFU.EX2 R3, R3 ;  /* 0x0000000300037308 */ /* 0x000ee20000000800 */
[----:B------:R-:W-:-:S01]  /*15bf0*/  FFMA.FTZ R20, R20, UR38, -R71 ;  /* 0x0000002614147c23 */ /* 0x000fc20008010847 */
[----:B0-----:R-:W-:Y:S01]  /*15c00*/  FADD.FTZ R32, R166, R13 ;  /* 0x0000000da6207221 */ /* 0x001fe20000010000 */
[----:B------:R-:W-:-:S01]  /*15c10*/  FFMA.FTZ R21, R21, UR38, -R71 ;  /* 0x0000002615157c23 */ /* 0x000fc20008010847 */
[--C-:B------:R-:W-:Y:S01]  /*15c20*/  FFMA.FTZ R159, R26, UR38, -R71.reuse ;  /* 0x000000261a9f7c23 */ /* 0x100fe20008010847 */
[----:B------:R-:W-:-:S01]  /*15c30*/  FFMA.FTZ R33, R33, UR38, -R71 ;  /* 0x0000002621217c23 */ /* 0x000fc20008010847 */
[----:B-1----:R-:W-:Y:S01]  /*15c40*/  FADD.FTZ R32, R55, R32 ;  /* 0x0000002037207221 */ /* 0x002fe20000010000 */
[----:B------:R-:W-:-:S01]  /*15c50*/  FFMA.FTZ R34, R34, UR38, -R71 ;  /* 0x0000002622227c23 */ /* 0x000fc20008010847 */
[----:B------:R-:W0:Y:S01]  /*15c60*/  MUFU.EX2 R62, R62 ;  /* 0x0000003e003e7308 */ /* 0x000e220000000800 */
[----:B--2---:R-:W-:-:S01]  /*15c70*/  FADD.FTZ R66, R165, R6 ;  /* 0x00000006a5427221 */ /* 0x004fc20000010000 */
[----:B------:R-:W-:-:S02]  /*15c80*/  IMAD.U32 R27, RZ, RZ, UR61 ;  /* 0x0000003dff1b7e24 */ /* 0x000fc4000f8e00ff */
[----:B------:R-:W-:-:S01]  /*15c90*/  FFMA.FTZ R35, R35, UR38, -R71 ;  /* 0x0000002623237c23 */ /* 0x000fc20008010847 */
[--C-:B------:R-:W-:Y:S01]  /*15ca0*/  FFMA.FTZ R36, R36, UR38, -R71.reuse ;  /* 0x0000002624247c23 */ /* 0x100fe20008010847 */
[----:B------:R-:W-:-:S01]  /*15cb0*/  FFMA.FTZ R37, R37, UR38, -R71 ;  /* 0x0000002625257c23 */ /* 0x000fc20008010847 */
[--C-:B------:R-:W-:Y:S01]  /*15cc0*/  FFMA.FTZ R40, R40, UR38, -R71.reuse ;  /* 0x0000002628287c23 */ /* 0x100fe20008010847 */
[----:B------:R-:W-:-:S01]  /*15cd0*/  FFMA.FTZ R56, R56, UR38, -R71 ;  /* 0x0000002638387c23 */ /* 0x000fc20008010847 */
[----:B------:R-:W1:Y:S01]  /*15ce0*/  MUFU.EX2 R167, R167 ;  /* 0x000000a700a77308 */ /* 0x000e620000000800 */
[----:B------:R-:W-:-:S01]  /*15cf0*/  FFMA.FTZ R52, R52, UR38, -R71 ;  /* 0x0000002634347c23 */ /* 0x000fc20008010847 */
[--C-:B------:R-:W-:Y:S01]  /*15d00*/  FFMA.FTZ R57, R57, UR38, -R71.reuse ;  /* 0x0000002639397c23 */ /* 0x100fe20008010847 */
[----:B------:R-:W-:-:S01]  /*15d10*/  FFMA.FTZ R42, R42, UR38, -R71 ;  /* 0x000000262a2a7c23 */ /* 0x000fc20008010847 */
[----:B------:R-:W-:Y:S01]  /*15d20*/  FFMA.FTZ R70, R70, UR38, -R71 ;  /* 0x0000002646467c23 */ /* 0x000fe20008010847 */
[----:B------:R-:W-:-:S03]  /*15d30*/  F2FP.SATFINITE.E4M3.F32.PACK_AB_MERGE_C R46, R46, R69, RZ ;  /* 0x000000452e2e723e */ /* 0x000fc600048070ff */
[----:B------:R-:W2:Y:S01]  /*15d40*/  MUFU.EX2 R10, R10 ;  /* 0x0000000a000a7308 */ /* 0x000ea20000000800 */
[----:B------:R-:W-:-:S07]  /*15d50*/  F2FP.SATFINITE.E4M3.F32.PACK_AB_MERGE_C R164, R67, R164, R46 ;  /* 0x000000a443a4723e */ /* 0x000fce000480702e */
[----:B------:R-:W4:Y:S08]  /*15d60*/  MUFU.EX2 R11, R11 ;  /* 0x0000000b000b7308 */ /* 0x000f300000000800 */
[----:B------:R3:W-:Y:S08]  /*15d70*/  MUFU.EX2 R30, R9 ;  /* 0x00000009001e7308 */ /* 0x0007f00000000800 */
[----:B------:R-:W5:Y:S01]  /*15d80*/  MUFU.EX2 R64, R64 ;  /* 0x0000004000407308 */ /* 0x000f620000000800 */
[----:B---3--:R-:W-:-:S07]  /*15d90*/  FADD.FTZ R9, R3, R66 ;  /* 0x0000004203097221 */ /* 0x008fce0000010000 */
[----:B------:R0:W-:Y:S08]  /*15da0*/  MUFU.EX2 R25, R4 ;  /* 0x0000000400197308 */ /* 0x0001f00000000800 */
[----:B------:R-:W3:Y:S01]  /*15db0*/  MUFU.EX2 R161, R161 ;  /* 0x000000a100a17308 */ /* 0x000ee20000000800 */
[----:B0-----:R-:W-:-:S01]  /*15dc0*/  FADD.FTZ R4, R62, R9 ;  /* 0x000000093e047221 */ /* 0x001fc20000010000 */
[----:B------:R-:W-:-:S03]  /*15dd0*/  F2FP.SATFINITE.E4M3.F32.PACK_AB_MERGE_C R62, R62, R3, RZ ;  /* 0x000000033e3e723e */ /* 0x000fc600048070ff */
[----:B-1----:R-:W-:Y:S01]  /*15de0*/  FADD.FTZ R9, R167, R4 ;  /* 0x00000004a7097221 */ /* 0x002fe20000010000 */
[----:B------:R-:W-:Y:S02]  /*15df0*/  F2FP.SATFINITE.E4M3.F32.PACK_AB_MERGE_C R165, R6, R165, R62 ;  /* 0x000000a506a5723e */ /* 0x000fe4000480703e */
[----:B------:R-:W0:Y:S01]  /*15e00*/  MUFU.EX2 R14, R14 ;  /* 0x0000000e000e7308 */ /* 0x000e220000000800 */
[----:B--2---:R-:W-:-:S01]  /*15e10*/  FADD.FTZ R4, R10, R9 ;  /* 0x000000090a047221 */ /* 0x004fc20000010000 */
[----:B------:R-:W-:-:S03]  /*15e20*/  FADD.FTZ R9, R49, R32 ;  /* 0x0000002031097221 */ /* 0x000fc60000010000 */
[----:B----4-:R-:W-:Y:S01]  /*15e30*/  FADD.FTZ R13, R11, R4 ;  /* 0x000000040b0d7221 */ /* 0x010fe20000010000 */
[----:B------:R-:W-:-:S01]  /*15e40*/  FADD.FTZ R9, R48, R9 ;  /* 0x0000000930097221 */ /* 0x000fc20000010000 */
[----:B------:R-:W-:Y:S01]  /*15e50*/  F2FP.SATFINITE.E4M3.F32.PACK_AB_MERGE_C R48, R48, R49, RZ ;  /* 0x000000313030723e */ /* 0x000fe200048070ff */
[----:B------:R-:W1:Y:S01]  /*15e60*/  MUFU.EX2 R15, R15 ;  /* 0x0000000f000f7308 */ /* 0x000e620000000800 */
[----:B-----5:R-:W-:-:S01]  /*15e70*/  FADD.FTZ R4, R64, R13 ;  /* 0x0000000d40047221 */ /* 0x020fc20000010000 */
[----:B------:R-:W-:Y:S01]  /*15e80*/  FADD.FTZ R32, R160, R9 ;  /* 0x00000009a0207221 */ /* 0x000fe20000010000 */
[----:B------:R-:W-:Y:S02]  /*15e90*/  F2FP.SATFINITE.E4M3.F32.PACK_AB_MERGE_C R64, R64, R11, RZ ;  /* 0x0000000b4040723e */ /* 0x000fe400048070ff */
[----:B---3--:R-:W-:Y:S01]  /*15ea0*/  FADD.FTZ R9, R161, R4 ;  /* 0x00000004a1097221 */ /* 0x008fe20000010000 */
[----:B------:R-:W-:-:S01]  /*15eb0*/  FADD.FTZ R32, R53, R32 ;  /* 0x0000002035207221 */ /* 0x000fc20000010000 */
[----:B------:R-:W-:Y:S01]  /*15ec0*/  F2FP.SATFINITE.E4M3.F32.PACK_AB_MERGE_C R166, R55, R166, R48 ;  /* 0x000000a637a6723e */ /* 0x000fe20004807030 */
[----:B------:R-:W2:Y:S01]  /*15ed0*/  MUFU.EX2 R28, R28 ;  /* 0x0000001c001c7308 */ /* 0x000ea20000000800 */
[----:B0-----:R-:W-:-:S01]  /*15ee0*/  FADD.FTZ R4, R14, R9 ;  /* 0x000000090e047221 */ /* 0x001fc20000010000 */
[----:B------:R-:W-:Y:S01]  /*15ef0*/  FADD.FTZ R9, R47, R32 ;  /* 0x000000202f097221 */ /* 0x000fe20000010000 */
[----:B------:R-:W-:-:S02]  /*15f00*/  F2FP.SATFINITE.E4M3.F32.PACK_AB_MERGE_C R47, R54, R47, RZ ;  /* 0x0000002f362f723e */ /* 0x000fc400048070ff */
[----:B------:R-:W-:Y:S01]  /*15f10*/  F2FP.SATFINITE.E4M3.F32.PACK_AB_MERGE_C R167, R10, R167, R64 ;  /* 0x000000a70aa7723e */ /* 0x000fe20004807040 */
[----:B------:R-:W-:-:S01]  /*15f20*/  FADD.FTZ R9, R54, R9 ;  /* 0x0000000936097221 */ /* 0x000fc20000010000 */
[----:B------:R-:W-:Y:S01]  /*15f30*/  F2FP.SATFINITE.E4M3.F32.PACK_AB_MERGE_C R160, R53, R160, R47 ;  /* 0x000000a035a0723e */ /* 0x000fe2000480702f */
[----:B------:R-:W0:Y:S01]  /*15f40*/  MUFU.EX2 R163, R163 ;  /* 0x000000a300a37308 */ /* 0x000e220000000800 */
[----:B-1----:R-:W-:-:S01]  /*15f50*/  FADD.FTZ R13, R15, R4 ;  /* 0x000000040f0d7221 */ /* 0x002fc20000010000 */
[----:B------:R-:W-:-:S04]  /*15f60*/  FADD.FTZ R32, R162, R9 ;  /* 0x00000009a2207221 */ /* 0x000fc80000010000 */
[----:B------:R-:W-:Y:S02]  /*15f70*/  FADD.FTZ R32, R51, R32 ;  /* 0x0000002033207221 */ /* 0x000fe40000010000 */
[----:B------:R-:W1:Y:S01]  /*15f80*/  MUFU.EX2 R24, R24 ;  /* 0x0000001800187308 */ /* 0x000e620000000800 */
[----:B--2---:R-:W-:-:S01]  /*15f90*/  FADD.FTZ R4, R28, R13 ;  /* 0x0000000d1c047221 */ /* 0x004fc20000010000 */
[----:B------:R-:W-:-:S04]  /*15fa0*/  F2FP.SATFINITE.E4M3.F32.PACK_AB_MERGE_C R15, R28, R15, RZ ;  /* 0x0000000f1c0f723e */ /* 0x000fc800048070ff */
[----:B------:R-:W-:Y:S02]  /*15fb0*/  F2FP.SATFINITE.E4M3.F32.PACK_AB_MERGE_C R161, R14, R161, R15 ;  /* 0x000000a10ea1723e */ /* 0x000fe4000480700f */
[----:B------:R-:W2:Y:S01]  /*15fc0*/  MUFU.EX2 R157, R157 ;  /* 0x0000009d009d7308 */ /* 0x000ea20000000800 */
[----:B0-----:R-:W-:-:S07]  /*15fd0*/  FADD.FTZ R9, R163, R4 ;  /* 0x00000004a3097221 */ /* 0x001fce0000010000 */
[----:B------:R-:W0:Y:S01]  /*15fe0*/  MUFU.EX2 R12, R12 ;  /* 0x0000000c000c7308 */ /* 0x000e220000000800 */
[----:B-1----:R-:W-:-:S01]  /*15ff0*/  FADD.FTZ R4, R24, R9 ;  /* 0x0000000918047221 */ /* 0x002fc20000010000 */
[----:B------:R-:W-:-:S03]  /*16000*/  FADD.FTZ R9, R45, R32 ;  /* 0x000000202d097221 */ /* 0x000fc60000010000 */
[----:B------:R-:W-:Y:S01]  /*16010*/  FADD.FTZ R13, R25, R4 ;  /* 0x00000004190d7221 */ /* 0x000fe20000010000 */
[----:B------:R-:W-:-:S01]  /*16020*/  FADD.FTZ R9, R44, R9 ;  /* 0x000000092c097221 */ /* 0x000fc20000010000 */
[----:B------:R-:W-:Y:S01]  /*16030*/  VIADD R4, R0, 0x38840 ;  /* 0x0003884000047836 */ /* 0x000fe20000000000 */
[----:B------:R-:W1:Y:S01]  /*16040*/  MUFU.EX2 R20, R20 ;  /* 0x0000001400147308 */ /* 0x000e620000000800 */
[----:B------:R-:W-:-:S01]  /*16050*/  FADD.FTZ R32, R30, R13 ;  /* 0x0000000d1e207221 */ /* 0x000fc20000010000 */
[----:B------:R-:W-:Y:S01]  /*16060*/  FADD.FTZ R66, R156, R9 ;  /* 0x000000099c427221 */ /* 0x000fe20000010000 */
[----:B------:R-:W-:Y:S02]  /*16070*/  F2FP.SATFINITE.E4M3.F32.PACK_AB_MERGE_C R44, R44, R45, RZ ;  /* 0x0000002d2c2c723e */ /* 0x000fe400048070ff */
[----:B--2---:R-:W-:Y:S01]  /*16080*/  FADD.FTZ R9, R157, R32 ;  /* 0x000000209d097221 */ /* 0x004fe20000010000 */
[----:B------:R-:W-:-:S01]  /*16090*/  FADD.FTZ R13, R39, R66 ;  /* 0x00000042270d7221 */ /* 0x000fc20000010000 */
[----:B------:R-:W-:Y:S01]  /*160a0*/  PRMT R4, R27, 0x654, R4 ;  /* 0x000006541b047816 */ /* 0x000fe20000000004 */
[----:B------:R-:W2:Y:S01]  /*160b0*/  MUFU.EX2 R21, R21 ;  /* 0x0000001500157308 */ /* 0x000ea20000000800 */
[----:B0-----:R-:W-:-:S01]  /*160c0*/  FADD.FTZ R9, R12, R9 ;  /* 0x000000090c097221 */ /* 0x001fc20000010000 */
[----:B------:R-:W-:Y:S01]  /*160d0*/  FADD.FTZ R32, R38, R13 ;  /* 0x0000000d26207221 */ /* 0x000fe20000010000 */
[----:B------:R0:W-:Y:S01]  /*160e0*/  SYNCS.ARRIVE.TRANS64.RED.A1T0 RZ, [R4+URZ], RZ ;  /* 0x000000ff04ff79a7 */ /* 0x0001e2000810043f */
[----:B------:R-:W-:-:S02]  /*160f0*/  F2FP.SATFINITE.E4M3.F32.PACK_AB_MERGE_C R38, R73, R38, RZ ;  /* 0x000000264926723e */ /* 0x000fc400048070ff */
[----:B------:R-:W-:Y:S01]  /*16100*/  FADD.FTZ R13, R73, R32 ;  /* 0x00000020490d7221 */ /* 0x000fe20000010000 */
[----:B------:R-:W-:Y:S01]  /*16110*/  F2FP.SATFINITE.E4M3.F32.PACK_AB_MERGE_C R25, R30, R25, RZ ;  /* 0x000000191e19723e */ /* 0x000fe200048070ff */
[----:B------:R-:W0:Y:S01]  /*16120*/  MUFU.EX2 R158, R158 ;  /* 0x0000009e009e7308 */ /* 0x000e220000000800 */
[----:B-1----:R-:W-:-:S01]  /*16130*/  FADD.FTZ R66, R20, R9 ;  /* 0x0000000914427221 */ /* 0x002fc20000010000 */
[----:B------:R-:W-:Y:S02]  /*16140*/  F2FP.SATFINITE.E4M3.F32.PACK_AB_MERGE_C R162, R51, R162, R44 ;  /* 0x000000a233a2723e */ /* 0x000fe4000480702c */
[----:B------:R-:W-:Y:S02]  /*16150*/  F2FP.SATFINITE.E4M3.F32.PACK_AB_MERGE_C R156, R39, R156, R38 ;  /* 0x0000009c279c723e */ /* 0x000fe40004807026 */
        /* <DEDUP_REMOVED lines=65> */
.L_x_644:
[----:B------:R0:W1:Y:S01]  /*16570*/  SYNCS.PHASECHK.TRANS64.TRYWAIT P1, [R0+URZ+0x38850], R7 ;  /* 0x03885007000075a7 */ /* 0x000062000802017f */
[----:B------:R-:W-:Y:S05]  /*16580*/  @!P0 BRA `(.L_x_645) ;  /* 0x0000000000048947 */ /* 0x000fea0003800000 */
[----:B------:R-:W-:Y:S01]  /*16590*/  BPT.TRAP 0x1 ;  /* 0x000000040000795c */ /* 0x000fe20000300000 */
.L_x_645:
[----:B------:R-:W-:Y:S04]  /*165a0*/  BSSY B0, `(.L_x_646) ;  /* 0x0000004000007945 */ /* 0x000fe80003800000 */
[----:B-1----:R-:W-:Y:S05]  /*165b0*/  @P1 BRA `(.L_x_647) ;  /* 0x0000000000081947 */ /* 0x002fea0003800000 */
[----:B------:R-:W1:Y:S02]  /*165c0*/  SYNCS.PHASECHK.TRANS64.TRYWAIT P1, [R0+URZ+0x38850], R7 ;  /* 0x03885007000075a7 */ /* 0x000e64000802017f */
[----:B-1----:R-:W-:Y:S05]  /*165d0*/  @!P1 BRA `(.L_x_648) ;  /* 0x0000010c007c9947 */ /* 0x002fea0003800000 */
.L_x_647:
[----:B------:R-:W-:Y:S05]  /*165e0*/  BSYNC B0 ;  /* 0x0000000000007941 */ /* 0x000fea0003800000 */
.L_x_646:
[----:B------:R-:W-:Y:S05]  /*165f0*/  WARPSYNC.ALL ;  /* 0x0000000000007948 */ /* 0x000fea0003800000 */
[----:B------:R-:W-:Y:S01]  /*16600*/  R2UR UR4, R23 ;  /* 0x00000000170472ca */ /* 0x000fe200000e0000 */
[----:B------:R2:W-:Y:S01]  /*16610*/  BAR.SYNC.DEFER_BLOCKING R5, 0x100 ;  /* 0x000400050000751d */ /* 0x0005e20000010000 */
[----:B01----:R-:W-:Y:S01]  /*16620*/  MOV R7, 0x40000040 ;  /* 0x4000004000077802 */ /* 0x003fe20000000f00 */
[----:B------:R-:W-:-:S03]  /*16630*/  IMAD.MOV.U32 R11, RZ, RZ, 0x40000040 ;  /* 0x40000040ff0b7424 */ /* 0x000fc600078e00ff */
[----:B------:R-:W-:Y:S01]  /*16640*/  R2UR UR7, R7 ;  /* 0x00000000070772ca */ /* 0x000fe200000e0000 */
[----:B------:R-:W-:-:S06]  /*16650*/  IMAD.MOV.U32 R7, RZ, RZ, 0x40000040 ;  /* 0x40000040ff077424 */ /* 0x000fcc00078e00ff */
[----:B------:R-:W-:-:S04]  /*16660*/  UIADD3 UR4, UR4, 0x400, URZ ;  /* 0x0000040004047890 */ /* 0x000fc8000fffe03f */
[----:B------:R-:W-:-:S04]  /*16670*/  USHF.R.U32.HI UR4, URZ, 0x4, UR4 ;  /* 0x000000043f047899 */ /* 0x000fc80008011604 */
[----:B------:R-:W-:-:S04]  /*16680*/  ULOP3.LUT UR4, UR4, 0x3fff, URZ, 0xc0, !UPT ;  /* 0x00003fff04047892 */ /* 0x000fc8000f8ec03f */
[----:B------:R-:W-:Y:S01]  /*16690*/  ULOP3.LUT UR42, UR4, 0x10000, URZ, 0xfc, !UPT ;  /* 0x00010000042a7892 */ /* 0x000fe2000f8efc3f */
[----:B------:R-:W-:-:S05]  /*166a0*/  WARPGROUP.ARRIVE ;  /* 0x00000000000079c5 */ /* 0x000fca0000000000 */
[----:B------:R-:W-:-:S04]  /*166b0*/  LEA R6, R225, UR42, 0xb ;  /* 0x0000002ae1067c11 */ /* 0x000fc8000f8e58ff */
[C---:B------:R-:W-:Y:S01]  /*166c0*/  R2UR UR6, R6.reuse ;  /* 0x00000000060672ca */ /* 0x040fe200000e0000 */
[----:B------:R-:W-:-:S12]  /*166d0*/  VIADD R10, R6, 0x2 ;  /* 0x00000002060a7836 */ /* 0x000fd80000000000 */
[----:B------:R-:W-:Y:S01]  /*166e0*/  QGMMA.64x256x32.F32.E4M3.E4M3 R24, R164, gdesc[UR4], RZ, !UPT, gsb0 ;  /* 0x03e00004a4187df3 */ /* 0x000fe2000c0008ff */
[----:B------:R-:W-:Y:S01]  /*166f0*/  R2UR UR6, R10 ;  /* 0x000000000a0672ca */ /* 0x000fe200000e0000 */
[C---:B------:R-:W-:Y:S01]  /*16700*/  VIADD R10, R6.reuse, 0x4 ;  /* 0x00000004060a7836 */ /* 0x040fe20000000000 */
[----:B------:R-:W-:Y:S01]  /*16710*/  R2UR UR7, R11 ;  /* 0x000000000b0772ca */ /* 0x000fe200000e0000 */
[----:B------:R-:W-:Y:S01]  /*16720*/  VIADD R6, R6, 0x6 ;  /* 0x0000000606067836 */ /* 0x000fe20000000000 */
[----:B------:R-:W-:Y:S01]  /*16730*/  MOV R11, 0x40000040 ;  /* 0x40000040000b7802 */ /* 0x000fe20000000f00 */
[----:B------:R-:W-:Y:S02]  /*16740*/  WARPGROUP.DEPBAR.LE gsb0, 0x0 ;  /* 0x00008000000079c5 */ /* 0x000fe40000010000 */
[----:B------:R-:W-:-:S15]  /*16750*/  WARPGROUP.ARRIVE ;  /* 0x00000000000079c5 */ /* 0x000fde0000000000 */
[----:B------:R-:W-:-:S05]  /*16760*/  NOP ;  /* 0x0000000000007918 */ /* 0x000fca0000000000 */
[----:B------:R-:W-:Y:S01]  /*16770*/  QGMMA.64x256x32.F32.E4M3.E4M3 R24, R160, gdesc[UR4], R24, gsb0 ;  /* 0x03e00004a0187df3 */ /* 0x000fe20008000818 */
[----:B------:R-:W-:Y:S02]  /*16780*/  R2UR UR6, R10 ;  /* 0x000000000a0672ca */ /* 0x000fe400000e0000 */
[----:B------:R-:W-:Y:S01]  /*16790*/  R2UR UR7, R11 ;  /* 0x000000000b0772ca */ /* 0x000fe200000e0000 */
[----:B------:R-:W-:Y:S02]  /*167a0*/  WARPGROUP.DEPBAR.LE gsb0, 0x0 ;  /* 0x00008000000079c5 */ /* 0x000fe40000010000 */
[----:B------:R-:W-:-:S15]  /*167b0*/  WARPGROUP.ARRIVE ;  /* 0x00000000000079c5 */ /* 0x000fde0000000000 */
[----:B------:R-:W-:-:S07]  /*167c0*/  NOP ;  /* 0x0000000000007918 */ /* 0x000fce0000000000 */
[----:B------:R-:W-:Y:S01]  /*167d0*/  QGMMA.64x256x32.F32.E4M3.E4M3 R24, R156, gdesc[UR4], R24, gsb0 ;  /* 0x03e000049c187df3 */ /* 0x000fe20008000818 */
[----:B------:R-:W-:Y:S02]  /*167e0*/  R2UR UR6, R6 ;  /* 0x00000000060672ca */ /* 0x000fe400000e0000 */
[----:B------:R-:W-:Y:S01]  /*167f0*/  R2UR UR7, R7 ;  /* 0x00000000070772ca */ /* 0x000fe200000e0000 */
[----:B------:R-:W-:Y:S02]  /*16800*/  WARPGROUP.DEPBAR.LE gsb0, 0x0 ;  /* 0x00008000000079c5 */ /* 0x000fe40000010000 */
[----:B------:R-:W-:-:S15]  /*16810*/  WARPGROUP.ARRIVE ;  /* 0x00000000000079c5 */ /* 0x000fde0000000000 */
[----:B------:R-:W-:-:S07]  /*16820*/  NOP ;  /* 0x0000000000007918 */ /* 0x000fce0000000000 */
[----:B------:R-:W-:Y:S03]  /*16830*/  QGMMA.64x256x32.F32.E4M3.E4M3 R24, R152, gdesc[UR4], R24, gsb0 ;  /* 0x03e0000498187df3 */ /* 0x000fe60008000818 */
[----:B------:R-:W-:Y:S02]  /*16840*/  WARPGROUP.DEPBAR.LE gsb0, 0x0 ;  /* 0x00008000000079c5 */ /* 0x000fe40000010000 */
[----:B--2---:R-:W-:Y:S05]  /*16850*/  @!P0 BRA `(.L_x_649) ;  /* 0x0000000000048947 */ /* 0x004fea0003800000 */
[----:B------:R-:W-:Y:S01]  /*16860*/  BPT.TRAP 0x1 ;  /* 0x000000040000795c */ /* 0x000fe20000300000 */
.L_x_649:
[----:B------:R-:W-:Y:S01]  /*16870*/  ISETP.GE.AND P1, PT, R170, 0x81, PT ;  /* 0x00000081aa00780c */ /* 0x000fe20003f26270 */
[----:B------:R-:W-:Y:S01]  /*16880*/  VIADD R0, R0, 0x38860 ;  /* 0x0003886000007836 */ /* 0x000fe20000000000 */
[----:B------:R-:W-:Y:S01]  /*16890*/  MOV R5, UR61 ;  /* 0x0000003d00057c02 */ /* 0x000fe20008000f00 */
[----:B------:R-:W-:-:S03]  /*168a0*/  ULDC UR43, c[0x0][0x988] ;  /* 0x00026200002b7ab9 */ /* 0x000fc60000000800 */
[----:B------:R-:W-:-:S04]  /*168b0*/  PRMT R0, R5, 0x654, R0 ;  /* 0x0000065405007816 */ /* 0x000fc80000000000 */
[----:B------:R0:W-:Y:S03]  /*168c0*/  SYNCS.ARRIVE.TRANS64.RED.A1T0 RZ, [R0+URZ], RZ ;  /* 0x000000ff00ff79a7 */ /* 0x0001e6000810043f */
[----:B------:R-:W-:Y:S05]  /*168d0*/  @!P1 BRA `(.L_x_650) ;  /* 0x0000002c00589947 */ /* 0x000fea0003800000 */
[----:B0-----:R-:W-:Y:S02]  /*168e0*/  VIADD R0, R171, 0xfffffffe ;  /* 0xfffffffeab007836 */ /* 0x001fe40000000000 */
[----:B------:R-:W-:Y:S02]  /*168f0*/  IMAD.MOV.U32 R9, RZ, RZ, R169 ;  /* 0x000000ffff097224 */ /* 0x000fe400078e00a9 */
[----:B------:R-:W-:-:S07]  /*16900*/  IMAD.MOV.U32 R10, RZ, RZ, R168 ;  /* 0x000000ffff0a7224 */ /* 0x000fce00078e00a8 */
.L_x_662:
[----:B------:R-:W-:Y:S01]  /*16910*/  IADD3 R225, R225, 0x1, RZ ;  /* 0x00000001e1e17810 */ /* 0x000fe20007ffe0ff */
[----:B------:R-:W-:Y:S05]  /*16920*/  YIELD ;  /* 0x0000000000007946 */ /* 0x000fea0003800000 */
[----:B------:R-:W-:-:S04]  /*16930*/  ISETP.NE.AND P1, PT, R225, 0x2, PT ;  /* 0x00000002e100780c */ /* 0x000fc80003f25270 */
[----:B------:R-:W-:Y:S02]  /*16940*/  SEL R7, R225, RZ, P1 ;  /* 0x000000ffe1077207 */ /* 0x000fe40000800000 */
[----:B-1----:R-:W-:Y:S02]  /*16950*/  SEL R5, RZ, 0x1, P1 ;  /* 0x00000001ff057807 */ /* 0x002fe40000800000 */
[C---:B------:R-:W-:Y:S01]  /*16960*/  ISETP.GT.AND P1, PT, R0.reuse, RZ, PT ;  /* 0x000000ff0000720c */ /* 0x040fe20003f24270 */
[----:B------:R-:W-:Y:S01]  /*16970*/  VIADD R0, R0, 0xffffffff ;  /* 0xffffffff00007836 */ /* 0x000fe20000000000 */
[----:B------:R-:W-:Y:S01]  /*16980*/  LOP3.LUT R226, R226, R5, RZ, 0x3c, !PT ;  /* 0x00000005e2e27212 */ /* 0x000fe200078e3cff */
[----:B------:R-:W-:Y:S01]  /*16990*/  IMAD.MOV.U32 R225, RZ, RZ, R7 ;  /* 0x000000ffffe17224 */ /* 0x000fe200078e0007 */
[----:B------:R-:W-:Y:S09]  /*169a0*/  @!P0 BRA `(.L_x_651) ;  /* 0x0000000000048947 */ /* 0x000ff20003800000 */
[----:B------:R-:W-:Y:S01]  /*169b0*/  BPT.TRAP 0x1 ;  /* 0x000000040000795c */ /* 0x000fe20000300000 */
.L_x_651:
[----:B------:R-:W-:Y:S01]  /*169c0*/  IMAD R5, R225, 0x8, R23 ;  /* 0x00000008e1057824 */ /* 0x000fe200078e0217 */
[----:B------:R-:W-:-:S04]  /*169d0*/  SHF.L.U32 R6, R226, 0x1f, RZ ;  /* 0x0000001fe2067819 */ /* 0x000fc800000006ff */
[----:B------:R0:W1:Y:S01]  /*169e0*/  SYNCS.PHASECHK.TRANS64.TRYWAIT P2, [R5+URZ+0x38830], R6 ;  /* 0x03883006050075a7 */ /* 0x000062000804017f */
[----:B------:R-:W-:Y:S05]  /*169f0*/  @!P0 BRA `(.L_x_652) ;  /* 0x0000000000048947 */ /* 0x000fea0003800000 */
[----:B------:R-:W-:Y:S01]  /*16a00*/  BPT.TRAP 0x1 ;  /* 0x000000040000795c */ /* 0x000fe20000300000 */
.L_x_652:
[----:B------:R-:W2:Y:S01]  /*16a10*/  LDL R8, [R1+0x34] ;  /* 0x0000340001087983 */ /* 0x000ea20000100800 */
[----:B------:R-:W-:Y:S01]  /*16a20*/  IMAD.MOV.U32 R13, RZ, RZ, 0x40000040 ;  /* 0x40000040ff0d7424 */ /* 0x000fe200078e00ff */
[----:B--2---:R-:W-:-:S13]  /*16a30*/  R2UR UR4, R8 ;  /* 0x00000000080472ca */ /* 0x004fda00000e0000 */
[----:B------:R-:W-:-:S04]  /*16a40*/  LEA R12, R7, UR4, 0xb ;  /* 0x00000004070c7c11 */ /* 0x000fc8000f8e58ff */
[C---:B------:R-:W-:Y:S01]  /*16a50*/  IADD3 R14, R12.reuse, 0x2, RZ ;  /* 0x000000020c0e7810 */ /* 0x040fe20007ffe0ff */
[----:B------:R-:W-:Y:S01]  /*16a60*/  VIADD R8, R12, 0x4 ;  /* 0x000000040c087836 */ /* 0x000fe20000000000 */
[----:B-1----:R-:W-:Y:S06]  /*16a70*/  @P2 BRA `(.L_x_653) ;  /* 0x0000000000082947 */ /* 0x002fec0003800000 */
[----:B------:R-:W1:Y:S02]  /*16a80*/  SYNCS.PHASECHK.TRANS64.TRYWAIT P2, [R5+URZ+0x38830], R6 ;  /* 0x03883006050075a7 */ /* 0x000e64000804017f */
[----:B-1----:R-:W-:Y:S05]  /*16a90*/  @!P2 BRA `(.L_x_654) ;  /* 0x000001080060a947 */ /* 0x002fea0003800000 */
.L_x_653:
[----:B------:R-:W2:Y:S01]  /*16aa0*/  LDL.64 R154, [R1+0x18] ;  /* 0x00001800019a7983 */ /* 0x000ea20000100a00 */
[----:B------:R-:W-:Y:S05]  /*16ab0*/  WARPSYNC.ALL ;  /* 0x0000000000007948 */ /* 0x000fea0003800000 */
[----:B------:R-:W-:Y:S01]  /*16ac0*/  R2UR UR10, R14 ;  /* 0x000000000e0a72ca */ /* 0x000fe200000e0000 */
[----:B------:R-:W-:Y:S01]  /*16ad0*/  IMAD.MOV.U32 R14, RZ, RZ, R8 ;  /* 0x000000ffff0e7224 */ /* 0x000fe200078e0008 */
[----:B------:R-:W-:Y:S01]  /*16ae0*/  MOV R15, 0x40000040 ;  /* 0x40000040000f7802 */ /* 0x000fe20000000f00 */
[----:B------:R-:W3:Y:S01]  /*16af0*/  LDL.64 R220, [R1] ;  /* 0x0000000001dc7983 */ /* 0x000ee20000100a00 */
[C---:B------:R-:W-:Y:S01]  /*16b00*/  R2UR UR14, R12.reuse ;  /* 0x000000000c0e72ca */ /* 0x040fe200000e0000 */
[----:B------:R-:W-:Y:S01]  /*16b10*/  VIADD R152, R12, 0x404 ;  /* 0x000004040c987836 */ /* 0x000fe20000000000 */
[----:B------:R-:W-:Y:S01]  /*16b20*/  R2UR UR6, R14 ;  /* 0x000000000e0672ca */ /* 0x000fe200000e0000 */
[C---:B------:R-:W-:Y:S01]  /*16b30*/  VIADD R14, R12.reuse, 0x400 ;  /* 0x000004000c0e7836 */ /* 0x040fe20000000000 */
[C---:B------:R-:W-:Y:S01]  /*16b40*/  R2UR UR11, R15.reuse ;  /* 0x000000000f0b72ca */ /* 0x040fe200000e0000 */
[----:B------:R-:W-:Y:S01]  /*16b50*/  VIADD R20, R12, 0x6 ;  /* 0x000000060c147836 */ /* 0x000fe20000000000 */
[----:B------:R-:W-:Y:S01]  /*16b60*/  R2UR UR7, R15 ;  /* 0x000000000f0772ca */ /* 0x000fe200000e0000 */
[----:B------:R-:W-:Y:S01]  /*16b70*/  IMAD.MOV.U32 R21, RZ, RZ, 0x40000040 ;  /* 0x40000040ff157424 */ /* 0x000fe200078e00ff */
[----:B------:R-:W-:-:S02]  /*16b80*/  R2UR UR22, R14 ;  /* 0x000000000e1672ca */ /* 0x000fc400000e0000 */
[----:B------:R-:W-:Y:S02]  /*16b90*/  R2UR UR23, R15 ;  /* 0x000000000f1772ca */ /* 0x000fe400000e0000 */
[----:B------:R-:W4:Y:S01]  /*16ba0*/  LDL.64 R14, [R1+0x8] ;  /* 0x00000800010e7983 */ /* 0x000f220000100a00 */
[----:B------:R-:W-:Y:S01]  /*16bb0*/  R2UR UR15, R13 ;  /* 0x000000000d0f72ca */ /* 0x000fe200000e0000 */
[----:B------:R-:W-:Y:S01]  /*16bc0*/  IMAD.MOV.U32 R153, RZ, RZ, 0x40000040 ;  /* 0x40000040ff997424 */ /* 0x000fe200078e00ff */
[----:B------:R-:W-:Y:S02]  /*16bd0*/  R2UR UR30, R152 ;  /* 0x00000000981e72ca */ /* 0x000fe400000e0000 */
[----:B------:R-:W-:Y:S02]  /*16be0*/  R2UR UR18, R20 ;  /* 0x00000000141272ca */ /* 0x000fe400000e0000 */
[----:B------:R-:W-:Y:S02]  /*16bf0*/  R2UR UR31, R153 ;  /* 0x00000000991f72ca */ /* 0x000fe400000e0000 */
[----:B------:R-:W-:Y:S01]  /*16c00*/  R2UR UR19, R21 ;  /* 0x00000000151372ca */ /* 0x000fe200000e0000 */
[----:B------:R-:W-:Y:S01]  /*16c10*/  UMOV UR16, UR56 ;  /* 0x0000003800107c82 */ /* 0x000fe20008000000 */
[----:B------:R-:W-:Y:S01]  /*16c20*/  UMOV UR17, UR57 ;  /* 0x0000003900117c82 */ /* 0x000fe20008000000 */
[----:B------:R-:W-:Y:S01]  /*16c30*/  UMOV UR20, UR52 ;  /* 0x0000003400147c82 */ /* 0x000fe20008000000 */
[----:B------:R-:W-:Y:S01]  /*16c40*/  UMOV UR21, UR53 ;  /* 0x0000003500157c82 */ /* 0x000fe20008000000 */
[----:B------:R-:W-:-:S02]  /*16c50*/  IADD3 R20, R12, 0x402, RZ ;  /* 0x000004020c147810 */ /* 0x000fc40007ffe0ff */
[----:B--2---:R-:W-:Y:S02]  /*16c60*/  R2UR UR12, R154 ;  /* 0x000000009a0c72ca */ /* 0x004fe400000e0000 */
[----:B------:R-:W-:Y:S02]  /*16c70*/  R2UR UR13, R155 ;  /* 0x000000009b0d72ca */ /* 0x000fe400000e0000 */
[----:B------:R-:W-:-:S11]  /*16c80*/  WARPGROUP.ARRIVE ;  /* 0x00000000000079c5 */ /* 0x000fd60000000000 */
[----:B------:R-:W-:Y:S01]  /*16c90*/  QGMMA.64x128x32.F32.E4M3.E4M3 R152, gdesc[UR12], RZ, !UPT, gsb0 ;  /* 0x01e000000c9879f3 */ /* 0x000fe2000c0008ff */
[----:B----4-:R-:W-:Y:S02]  /*16ca0*/  R2UR UR8, R14 ;  /* 0x000000000e0872ca */ /* 0x010fe400000e0000 */
[----:B------:R-:W-:Y:S02]  /*16cb0*/  R2UR UR9, R15 ;  /* 0x000000000f0972ca */ /* 0x000fe400000e0000 */
[----:B---3--:R-:W-:Y:S02]  /*16cc0*/  R2UR UR4, R220 ;  /* 0x00000000dc0472ca */ /* 0x008fe400000e0000 */
[----:B------:R-:W-:Y:S01]  /*16cd0*/  R2UR UR5, R221 ;  /* 0x00000000dd0572ca */ /* 0x000fe200000e0000 */
        /* <DEDUP_REMOVED lines=8> */
[----:B------:R-:W-:Y:S01]  /*16d60*/  QGMMA.64x128x32.F32.E4M3.E4M3 R152, gdesc[UR16], R152, gsb0 ;  /* 0x01e00000109879f3 */ /* 0x000fe20008000898 */
[----:B------:R-:W-:Y:S02]  /*16d70*/  R2UR UR26, R20 ;  /* 0x00000000141a72ca */ /* 0x000fe400000e0000 */
[----:B------:R-:W-:Y:S01]  /*16d80*/  R2UR UR27, R21 ;  /* 0x00000000151b72ca */ /* 0x000fe200000e0000 */
[----:B------:R-:W-:Y:S01]  /*16d90*/  UMOV UR24, UR48 ;  /* 0x0000003000187c82 */ /* 0x000fe20008000000 */
[----:B------:R-:W-:Y:S01]  /*16da0*/  UMOV UR25, UR49 ;  /* 0x0000003100197c82 */ /* 0x000fe20008000000 */
[----:B------:R-:W-:Y:S02]  /*16db0*/  WARPGROUP.DEPBAR.LE gsb0, 0x0 ;  /* 0x00008000000079c5 */ /* 0x000fe40000010000 */
[----:B------:R-:W-:-:S06]  /*16dc0*/  WARPGROUP.ARRIVE ;  /* 0x00000000000079c5 */ /* 0x000fcc0000000000 */
[----:B------:R-:W-:Y:S01]  /*16dd0*/  QGMMA.64x128x32.F32.E4M3.E4M3 R152, gdesc[UR20], R152, gsb0 ;  /* 0x01e00000149879f3 */ /* 0x000fe20008000898 */
[----:B------:R-:W-:Y:S01]  /*16de0*/  UMOV UR28, UR44 ;  /* 0x0000002c001c7c82 */ /* 0x000fe20008000000 */
[----:B------:R-:W-:Y:S01]  /*16df0*/  UMOV UR29, UR45 ;  /* 0x0000002d001d7c82 */ /* 0x000fe20008000000 */
[----:B------:R-:W-:Y:S02]  /*16e00*/  WARPGROUP.DEPBAR.LE gsb0, 0x0 ;  /* 0x00008000000079c5 */ /* 0x000fe40000010000 */
[----:B------:R-:W-:-:S07]  /*16e10*/  WARPGROUP.ARRIVE ;  /* 0x00000000000079c5 */ /* 0x000fce0000000000 */
[----:B------:R-:W-:Y:S01]  /*16e20*/  QGMMA.64x128x32.F32.E4M3.E4M3 R152, gdesc[UR24], R152, gsb0 ;  /* 0x01e00000189879f3 */ /* 0x000fe20008000898 */
[----:B------:R-:W-:Y:S01]  /*16e30*/  VIADD R12, R12, 0x406 ;  /* 0x000004060c0c7836 */ /* 0x000fe20000000000 */
[----:B------:R-:W-:-:S04]  /*16e40*/  MOV R13, 0x40000040 ;  /* 0x40000040000d7802 */ /* 0x000fc80000000f00 */
[----:B------:R-:W-:Y:S02]  /*16e50*/  R2UR UR34, R12 ;  /* 0x000000000c2272ca */ /* 0x000fe400000e0000 */
[----:B------:R-:W-:Y:S01]  /*16e60*/  R2UR UR35, R13 ;  /* 0x000000000d2372ca */ /* 0x000fe200000e0000 */
[----:B------:R-:W-:Y:S01]  /*16e70*/  UMOV UR32, UR40 ;  /* 0x0000002800207c82 */ /* 0x000fe20008000000 */
[----:B------:R-:W-:Y:S01]  /*16e80*/  UMOV UR33, UR41 ;  /* 0x0000002900217c82 */ /* 0x000fe20008000000 */
[----:B------:R-:W-:Y:S02]  /*16e90*/  WARPGROUP.DEPBAR.LE gsb0, 0x0 ;  /* 0x00008000000079c5 */ /* 0x000fe40000010000 */
[----:B------:R-:W-:-:S06]  /*16ea0*/  WARPGROUP.ARRIVE ;  /* 0x00000000000079c5 */ /* 0x000fcc0000000000 */
[----:B------:R-:W-:Y:S03]  /*16eb0*/  QGMMA.64x128x32.F32.E4M3.E4M3 R152, gdesc[UR28], R152, gsb0 ;  /* 0x01e000001c9879f3 */ /* 0x000fe60008000898 */
[----:B------:R-:W2:Y:S01]  /*16ec0*/  S2R R11, SR_TID.X ;  /* 0x00000000000b7919 */ /* 0x000ea20000002100 */
[----:B------:R-:W-:Y:S02]  /*16ed0*/  WARPGROUP.DEPBAR.LE gsb0, 0x0 ;  /* 0x00008000000079c5 */ /* 0x000fe40000010000 */
[----:B------:R-:W-:-:S06]  /*16ee0*/  WARPGROUP.ARRIVE ;  /* 0x00000000000079c5 */ /* 0x000fcc0000000000 */
[----:B------:R-:W-:Y:S01]  /*16ef0*/  QGMMA.64x128x32.F32.E4M3.E4M3 R152, gdesc[UR32], R152, gsb0 ;  /* 0x01e00000209879f3 */ /* 0x000fe20008000898 */
[----:B--2---:R-:W-:-:S04]  /*16f00*/  SHF.R.U32.HI R11, RZ, 0x7, R11 ;  /* 0x00000007ff0b7819 */ /* 0x004fc8000001160b */
[----:B------:R-:W-:Y:S01]  /*16f10*/  IADD3 R8, -R11, 0xb, RZ ;  /* 0x0000000b0b087810 */ /* 0x000fe20007ffe1ff */
[----:B------:R-:W-:-:S04]  /*16f20*/  WARPGROUP.DEPBAR.LE gsb0, 0x0 ;  /* 0x00008000000079c5 */ /* 0x000fc80000010000 */
[----:B------:R2:W-:Y:S06]  /*16f30*/  BAR.ARV R8, 0x100 ;  /* 0x000400080000751d */ /* 0x0005ec0000002000 */
[----:B------:R-:W-:Y:S05]  /*16f40*/  @!P0 BRA `(.L_x_655) ;  /* 0x0000000000048947 */ /* 0x000fea0003800000 */
[----:B------:R-:W-:Y:S01]  /*16f50*/  BPT.TRAP 0x1 ;  /* 0x000000040000795c */ /* 0x000fe20000300000 */
.L_x_655:
[C---:B------:R-:W-:Y:S01]  /*16f60*/  FMUL.FTZ R11, R2.reuse, R152 ;  /* 0x00000098020b7220 */ /* 0x040fe20000410000 */
[C---:B------:R-:W-:Y:S01]  /*16f70*/  FMUL.FTZ R12, R2.reuse, R153 ;  /* 0x00000099020c7220 */ /* 0x040fe20000410000 */
[C---:B------:R-:W-:Y:S01]  /*16f80*/  FMUL.FTZ R13, R2.reuse, R156 ;  /* 0x0000009c020d7220 */ /* 0x040fe20000410000 */
[C---:B------:R-:W-:Y:S01]  /*16f90*/  FMUL.FTZ R14, R2.reuse, R157 ;  /* 0x0000009d020e7220 */ /* 0x040fe20000410000 */
[C---:B------:R-:W-:Y:S01]  /*16fa0*/  FMUL.FTZ R15, R2.reuse, R160 ;  /* 0x000000a0020f7220 */ /* 0x040fe20000410000 */
[C---:B------:R-:W-:Y:S01]  /*16fb0*/  FMUL.FTZ R20, R2.reuse, R161 ;  /* 0x000000a102147220 */ /* 0x040fe20000410000 */
        /* <DEDUP_REMOVED lines=8> */
[----:B------:R-:W4:Y:S01]  /*17040*/  MUFU.TANH R12, R12 ;  /* 0x0000000c000c7308 */ /* 0x000f220000002400 */
[C---:B------:R-:W-:Y:S01]  /*17050*/  FMUL.FTZ R164, R2.reuse, R177 ;  /* 0x000000b102a47220 */ /* 0x040fe20000410000 */
[C---:B------:R-:W-:Y:S01]  /*17060*/  FMUL.FTZ R165, R2.reuse, R180 ;  /* 0x000000b402a57220 */ /* 0x040fe20000410000 */
[C---:B------:R-:W-:Y:S01]  /*17070*/  FMUL.FTZ R169, R2.reuse, R181 ;  /* 0x000000b502a97220 */ /* 0x040fe20000410000 */
[C---:B------:R-:W-:Y:S01]  /*17080*/  FMUL.FTZ R172, R2.reuse, R184 ;  /* 0x000000b802ac7220 */ /* 0x040fe20000410000 */
[C---:B------:R-:W-:Y:S01]  /*17090*/  FMUL.FTZ R173, R2.reuse, R185 ;  /* 0x000000b902ad7220 */ /* 0x040fe20000410000 */
[C---:B------:R-:W-:Y:S01]  /*170a0*/  FMUL.FTZ R176, R2.reuse, R188 ;  /* 0x000000bc02b07220 */ /* 0x040fe20000410000 */
[C---:B------:R-:W-:Y:S01]  /*170b0*/  FMUL.FTZ R177, R2.reuse, R189 ;  /* 0x000000bd02b17220 */ /* 0x040fe20000410000 */
[----:B------:R-:W5:Y:S01]  /*170c0*/  MUFU.TANH R13, R13 ;  /* 0x0000000d000d7308 */ /* 0x000f620000002400 */
        /* <DEDUP_REMOVED lines=8> */
[----:B----4-:R-:W-:Y:S01]  /*17150*/  FMNMX.FTZ R168, R12, R168, !PT ;  /* 0x000000a80ca87209 */ /* 0x010fe20007810000 */
[C---:B------:R-:W-:Y:S01]  /*17160*/  FMUL.FTZ R192, R2.reuse, R204 ;  /* 0x000000cc02c07220 */ /* 0x040fe20000410000 */
[C---:B------:R-:W-:Y:S01]  /*17170*/  FMUL.FTZ R193, R2.reuse, R205 ;  /* 0x000000cd02c17220 */ /* 0x040fe20000410000 */
[C---:B------:R-:W-:Y:S01]  /*17180*/  FMUL.FTZ R196, R2.reuse, R208 ;  /* 0x000000d002c47220 */ /* 0x040fe20000410000 */
[C---:B------:R-:W-:Y:S01]  /*17190*/  FMUL.FTZ R197, R2.reuse, R209 ;  /* 0x000000d102c57220 */ /* 0x040fe20000410000 */
[C---:B------:R-:W-:Y:S01]  /*171a0*/  FMUL.FTZ R200, R2.reuse, R212 ;  /* 0x000000d402c87220 */ /* 0x040fe20000410000 */
[C---:B------:R-:W-:Y:S01]  /*171b0*/  FMUL.FTZ R201, R2.reuse, R213 ;  /* 0x000000d502c97220 */ /* 0x040fe20000410000 */
[----:B------:R-:W4:Y:S01]  /*171c0*/  MUFU.TANH R15, R15 ;  /* 0x0000000f000f7308 */ /* 0x000f220000002400 */
[----:B-----5:R-:W-:Y:S01]  /*171d0*/  FMNMX.FTZ R168, R13, R168, !PT ;  /* 0x000000a80da87209 */ /* 0x020fe20007810000 */
[----:B------:R-:W-:Y:S01]  /*171e0*/  UMOV UR38, UR43 ;  /* 0x0000002b00267c82 */ /* 0x000fe20008000000 */
[C---:B------:R-:W-:Y:S01]  /*171f0*/  FMUL.FTZ R191, R2.reuse, R191 ;  /* 0x000000bf02bf7220 */ /* 0x040fe20000410000 */
[C---:B------:R-:W-:Y:S01]  /*17200*/  FMUL.FTZ R194, R2.reuse, R194 ;  /* 0x000000c202c27220 */ /* 0x040fe20000410000 */
[C---:B------:R-:W-:Y:S01]  /*17210*/  FMUL.FTZ R195, R2.reuse, R195 ;  /* 0x000000c302c37220 */ /* 0x040fe20000410000 */
[C---:B------:R-:W-:Y:S01]  /*17220*/  FMUL.FTZ R198, R2.reuse, R198 ;  /* 0x000000c602c67220 */ /* 0x040fe20000410000 */
[----:B------:R-:W-:Y:S01]  /*17230*/  FMUL.FTZ R199, R2, R199 ;  /* 0x000000c702c77220 */ /* 0x000fe20000410000 */
[----:B------:R-:W5:Y:S01]  /*17240*/  MUFU.TANH R20, R20 ;  /* 0x0000001400147308 */ /* 0x000f620000002400 */
        /* <DEDUP_REMOVED lines=8> */
[----:B----4-:R-:W-:Y:S01]  /*172d0*/  FMNMX.FTZ R168, R15, R168, !PT ;  /* 0x000000a80fa87209 */ /* 0x010fe20007810000 */
[C---:B------:R-:W-:Y:S01]  /*172e0*/  FMUL.FTZ R214, R2.reuse, R214 ;  /* 0x000000d602d67220 */ /* 0x040fe20000410000 */
[----:B------:R-:W-:-:S05]  /*172f0*/  FMUL.FTZ R215, R2, R215 ;  /* 0x000000d702d77220 */ /* 0x000fca0000410000 */
[----:B------:R-:W4:Y:S01]  /*17300*/  MUFU.TANH R152, R152 ;  /* 0x0000009800987308 */ /* 0x000f220000002400 */
[----:B-----5:R-:W-:-:S07]  /*17310*/  FMNMX.FTZ R168, R20, R168, !PT ;  /* 0x000000a814a87209 */ /* 0x020fce0007810000 */
[----:B------:R-:W5:Y:S01]  /*17320*/  MUFU.TANH R153, R153 ;  /* 0x0000009900997308 */ /* 0x000f620000002400 */
[----:B---3--:R-:W-:-:S07]  /*17330*/  FMNMX.FTZ R168, R21, R168, !PT ;  /* 0x000000a815a87209 */ /* 0x008fce0007810000 */
[----:B------:R-:W3:Y:S01]  /*17340*/  MUFU.TANH R156, R156 ;  /* 0x0000009c009c7308 */ /* 0x000ee20000002400 */
[----:B----4-:R-:W-:-:S07]  /*17350*/  FMNMX.FTZ R168, R152, R168, !PT ;  /* 0x000000a898a87209 */ /* 0x010fce0007810000 */
        /* <DEDUP_REMOVED lines=43> */
[----:B-----5:R-:W-:-:S04]  /*17610*/  FMNMX.FTZ R168, R197, R168, !PT ;  /* 0x000000a8c5a87209 */ /* 0x020fc80007810000 */
[----:B---3--:R-:W-:-:S04]  /*17620*/  FMNMX.FTZ R168, R200, R168, !PT ;  /* 0x000000a8c8a87209 */ /* 0x008fc80007810000 */
[----:B----4-:R-:W-:-:S05]  /*17630*/  FMNMX.FTZ R168, R201, R168, !PT ;  /* 0x000000a8c9a87209 */ /* 0x010fca0007810000 */
[----:B------:R-:W3:Y:S02]  /*17640*/  SHFL.BFLY PT, R204, R168, 0x2, 0x1f ;  /* 0x0c401f00a8cc7f89 */ /* 0x000ee400000e0000 */
[----:B---3--:R-:W-:-:S05]  /*17650*/  FMNMX.FTZ R168, R168, R204, !PT ;  /* 0x000000cca8a87209 */ /* 0x008fca0007810000 */
[----:B------:R-:W3:Y:S02]  /*17660*/  SHFL.BFLY PT, R204, R168, 0x1, 0x1f ;  /* 0x0c201f00a8cc7f89 */ /* 0x000ee400000e0000 */
[----:B---3--:R-:W-:Y:S01]  /*17670*/  FMNMX.FTZ R168, R168, R204, !PT ;  /* 0x000000cca8a87209 */ /* 0x008fe20007810000 */
[----:B------:R-:W-:-:S04]  /*17680*/  IMAD.U32 R204, RZ, RZ, UR38 ;  /* 0x00000026ffcc7e24 */ /* 0x000fc8000f8e00ff */
[C---:B------:R-:W-:Y:S01]  /*17690*/  FADD.FTZ R205, -R168.reuse, R10 ;  /* 0x0000000aa8cd7221 */ /* 0x040fe20000010100 */
[----:B------:R-:W-:-:S03]  /*176a0*/  FFMA.FTZ R10, R168, R204, -8 ;  /* 0xc1000000a80a7423 */ /* 0x000fc600000100cc */
        /* <DEDUP_REMOVED lines=26> */
[--C-:B------:R-:W-:Y:S01]  /*17850*/  FFMA.FTZ R184, R184, UR38, -R10.reuse ;  /* 0x00000026b8b87c23 */ /* 0x100fe2000801080a */
[----:B------:R-:W-:-:S01]  /*17860*/  FFMA.FTZ R185, R185, UR38, -R10 ;  /* 0x00000026b9b97c23 */ /* 0x000fc2000801080a */
[--C-:B------:R-:W-:Y:S01]  /*17870*/  FFMA.FTZ R188, R188, UR38, -R10.reuse ;  /* 0x00000026bcbc7c23 */ /* 0x100fe2000801080a */
[----:B------:R-:W-:-:S01]  /*17880*/  FFMA.FTZ R189, R189, UR38, -R10 ;  /* 0x00000026bdbd7c23 */ /* 0x000fc2000801080a */
[----:B------:R-:W5:Y:S01]  /*17890*/  MUFU.EX2 R13, R13 ;  /* 0x0000000d000d7308 */ /* 0x000f620000000800 */
[----:B---3--:R-:W-:-:S01]  /*178a0*/  FFMA.FTZ R4, R204, R4, R11 ;  /* 0x00000004cc047223 */ /* 0x008fc2000001000b */
[--C-:B------:R-:W-:Y:S01]  /*178b0*/  FFMA.FTZ R192, R192, UR38, -R10.reuse ;  /* 0x00000026c0c07c23 */ /* 0x100fe2000801080a */
[----:B------:R-:W-:-:S01]  /*178c0*/  FFMA.FTZ R193, R193, UR38, -R10 ;  /* 0x00000026c1c17c23 */ /* 0x000fc2000801080a */
[--C-:B------:R-:W-:Y:S01]  /*178d0*/  FFMA.FTZ R196, R196, UR38, -R10.reuse ;  /* 0x00000026c4c47c23 */ /* 0x100fe2000801080a */
[----:B------:R-:W-:-:S01]  /*178e0*/  FFMA.FTZ R197, R197, UR38, -R10 ;  /* 0x00000026c5c57c23 */ /* 0x000fc2000801080a */
[--C-:B------:R-:W-:Y:S01]  /*178f0*/  FFMA.FTZ R200, R200, UR38, -R10.reuse ;  /* 0x00000026c8c87c23 */ /* 0x100fe2000801080a */
[----:B------:R-:W-:-:S01]  /*17900*/  FFMA.FTZ R10, R201, UR38, -R10 ;  /* 0x00000026c90a7c23 */ /* 0x000fc2000801080a */
[----:B------:R-:W3:Y:S01]  /*17910*/  MUFU.EX2 R14, R14 ;  /* 0x0000000e000e7308 */ /* 0x000ee20000000800 */
[----:B----4-:R-:W-:-:S01]  /*17920*/  FADD.FTZ R4, R12, R4 ;  /* 0x000000040c047221 */ /* 0x010fc20000010000 */
[-C--:B------:R-:W-:Y:S01]  /*17930*/  FMUL.FTZ R24, R24, R204.reuse ;  /* 0x000000cc18187220 */ /* 0x080fe20000410000 */
[-C--:B------:R-:W-:Y:S01]  /*17940*/  FMUL.FTZ R25, R25, R204.reuse ;  /* 0x000000cc19197220 */ /* 0x080fe20000410000 */
[-C--:B------:R-:W-:Y:S01]  /*17950*/  FMUL.FTZ R28, R28, R204.reuse ;  /* 0x000000cc1c1c7220 */ /* 0x080fe20000410000 */
[-C--:B------:R-:W-:Y:S01]  /*17960*/  FMUL.FTZ R29, R29, R204.reuse ;  /* 0x000000cc1d1d7220 */ /* 0x080fe20000410000 */
[-C--:B------:R-:W-:Y:S01]  /*17970*/  FMUL.FTZ R32, R32, R204.reuse ;  /* 0x000000cc20207220 */ /* 0x080fe20000410000 */
[----:B------:R-:W-:Y:S01]  /*17980*/  FMUL.FTZ R33, R33, R204 ;  /* 0x000000cc21217220 */ /* 0x000fe20000410000 */
[----:B------:R-:W4:Y:S01]  /*17990*/  MUFU.EX2 R15, R15 ;  /* 0x0000000f000f7308 */ /* 0x000f220000000800 */
[----:B-----5:R-:W-:-:S01]  /*179a0*/  FADD.FTZ R4, R13, R4 ;  /* 0x000000040d047221 */ /* 0x020fc20000010000 */
[-C--:B------:R-:W-:Y:S01]  /*179b0*/  FMUL.FTZ R36, R36, R204.reuse ;  /* 0x000000cc24247220 */ /* 0x080fe20000410000 */
[-C--:B------:R-:W-:Y:S01]  /*179c0*/  FMUL.FTZ R37, R37, R204.reuse ;  /* 0x000000cc25257220 */ /* 0x080fe20000410000 */
[-C--:B------:R-:W-:Y:S01]  /*179d0*/  FMUL.FTZ R40, R40, R204.reuse ;  /* 0x000000cc28287220 */ /* 0x080fe20000410000 */
[-C--:B------:R-:W-:Y:S01]  /*179e0*/  FMUL.FTZ R41, R41, R204.reuse ;  /* 0x000000cc29297220 */ /* 0x080fe20000410000 */
[-C--:B------:R-:W-:Y:S01]  /*179f0*/  FMUL.FTZ R44, R44, R204.reuse ;  /* 0x000000cc2c2c7220 */ /* 0x080fe20000410000 */
[----:B------:R-:W-:Y:S01]  /*17a00*/  FMUL.FTZ R45, R45, R204 ;  /* 0x000000cc2d2d7220 */ /* 0x000fe20000410000 */
[----:B------:R-:W5:Y:S01]  /*17a10*/  MUFU.EX2 R20, R20 ;  /* 0x0000001400147308 */ /* 0x000f620000000800 */
[C---:B---3--:R-:W-:Y:S01]  /*17a20*/  F2FP.SATFINITE.E4M3.F32.PACK_AB_MERGE_C R13, R14.reuse, R13, RZ ;  /* 0x0000000d0e0d723e */ /* 0x048fe200048070ff */
[----:B------:R-:W-:Y:S01]  /*17a30*/  FADD.FTZ R4, R14, R4 ;  /* 0x000000040e047221 */ /* 0x000fe20000010000 */
[C---:B------:R-:W-:Y:S01]  /*17a40*/  FMUL.FTZ R14, R2.reuse, R159 ;  /* 0x0000009f020e7220 */ /* 0x040fe20000410000 */
[----:B------:R-:W-:Y:S01]  /*17a50*/  FMUL.FTZ R159, R2, R167 ;  /* 0x000000a7029f7220 */ /* 0x000fe20000410000 */
[----:B------:R-:W-:Y:S01]  /*17a60*/  F2FP.SATFINITE.E4M3.F32.PACK_AB_MERGE_C R164, R12, R11, R13 ;  /* 0x0000000b0ca4723e */ /* 0x000fe2000480700d */
        /* <DEDUP_REMOVED lines=18> */
[----:B------:R-:W-:Y:S01]  /*17b90*/  FMUL.FTZ R182, R2, R190 ;  /* 0x000000be02b67220 */ /* 0x000fe20000410000 */
[----:B----4-:R-:W-:-:S01]  /*17ba0*/  FADD.FTZ R4, R15, R4 ;  /* 0x000000040f047221 */ /* 0x010fc20000010000 */
[----:B------:R-:W4:Y:S01]  /*17bb0*/  MUFU.TANH R12, R12 ;  /* 0x0000000c000c7308 */ /* 0x000f220000002400 */
[-C--:B------:R-:W-:Y:S01]  /*17bc0*/  FMUL.FTZ R48, R48, R204.reuse ;  /* 0x000000cc30307220 */ /* 0x080fe20000410000 */
[----:B------:R-:W-:Y:S01]  /*17bd0*/  FMUL.FTZ R49, R49, R204 ;  /* 0x000000cc31317220 */ /* 0x000fe20000410000 */
[----:B-----5:R-:W-:-:S01]  /*17be0*/  FADD.FTZ R4, R20, R4 ;  /* 0x0000000414047221 */ /* 0x020fc20000010000 */
[-C--:B------:R-:W-:Y:S01]  /*17bf0*/  FMUL.FTZ R52, R52, R204.reuse ;  /* 0x000000cc34347220 */ /* 0x080fe20000410000 */
[-C--:B------:R-:W-:Y:S01]  /*17c00*/  FMUL.FTZ R53, R53, R204.reuse ;  /* 0x000000cc35357220 */ /* 0x080fe20000410000 */
[-C--:B------:R-:W-:Y:S01]  /*17c10*/  FMUL.FTZ R56, R56, R204.reuse ;  /* 0x000000cc38387220 */ /* 0x080fe20000410000 */
[-C--:B------:R-:W-:Y:S01]  /*17c20*/  FMUL.FTZ R57, R57, R204.reuse ;  /* 0x000000cc39397220 */ /* 0x080fe20000410000 */
[----:B------:R-:W5:Y:S01]  /*17c30*/  MUFU.TANH R13, R13 ;  /* 0x0000000d000d7308 */ /* 0x000f620000002400 */
[----:B---3--:R-:W-:Y:S01]  /*17c40*/  FMNMX.FTZ R183, R11, R9, !PT ;  /* 0x000000090bb77209 */ /* 0x008fe20007810000 */
[-C--:B------:R-:W-:Y:S01]  /*17c50*/  FMUL.FTZ R60, R60, R204.reuse ;  /* 0x000000cc3c3c7220 */ /* 0x080fe20000410000 */
[-C--:B------:R-:W-:Y:S01]  /*17c60*/  FMUL.FTZ R61, R61, R204.reuse ;  /* 0x000000cc3d3d7220 */ /* 0x080fe20000410000 */
[-C--:B------:R-:W-:Y:S01]  /*17c70*/  FMUL.FTZ R64, R64, R204.reuse ;  /* 0x000000cc40407220 */ /* 0x080fe20000410000 */
[-C--:B------:R-:W-:Y:S01]  /*17c80*/  FMUL.FTZ R65, R65, R204.reuse ;  /* 0x000000cc41417220 */ /* 0x080fe20000410000 */
[-C--:B------:R-:W-:Y:S01]  /*17c90*/  FMUL.FTZ R68, R68, R204.reuse ;  /* 0x000000cc44447220 */ /* 0x080fe20000410000 */
[-C--:B------:R-:W-:Y:S01]  /*17ca0*/  FMUL.FTZ R69, R69, R204.reuse ;  /* 0x000000cc45457220 */ /* 0x080fe20000410000 */
[----:B------:R-:W3:Y:S01]  /*17cb0*/  MUFU.TANH R154, R154 ;  /* 0x0000009a009a7308 */ /* 0x000ee20000002400 */
[----:B----4-:R-:W-:Y:S01]  /*17cc0*/  FMNMX.FTZ R183, R12, R183, !PT ;  /* 0x000000b70cb77209 */ /* 0x010fe20007810000 */
[-C--:B------:R-:W-:Y:S01]  /*17cd0*/  FMUL.FTZ R72, R72, R204.reuse ;  /* 0x000000cc48487220 */ /* 0x080fe20000410000 */
[-C--:B------:R-:W-:Y:S01]  /*17ce0*/  FMUL.FTZ R73, R73, R204.reuse ;  /* 0x000000cc49497220 */ /* 0x080fe20000410000 */
[-C--:B------:R-:W-:Y:S01]  /*17cf0*/  FMUL.FTZ R76, R76, R204.reuse ;  /* 0x000000cc4c4c7220 */ /* 0x080fe20000410000 */
[-C--:B------:R-:W-:Y:S01]  /*17d00*/  FMUL.FTZ R77, R77, R204.reuse ;  /* 0x000000cc4d4d7220 */ /* 0x080fe20000410000 */
[-C--:B------:R-:W-:Y:S01]  /*17d10*/  FMUL.FTZ R80, R80, R204.reuse ;  /* 0x000000cc50507220 */ /* 0x080fe20000410000 */
[-C--:B------:R-:W-:Y:S01]  /*17d20*/  FMUL.FTZ R81, R81, R204.reuse ;  /* 0x000000cc51517220 */ /* 0x080fe20000410000 */
[----:B------:R-:W4:Y:S01]  /*17d30*/  MUFU.TANH R155, R155 ;  /* 0x0000009b009b7308 */ /* 0x000f220000002400 */
[----:B-----5:R-:W-:Y:S01]  /*17d40*/  FMNMX.FTZ R186, R13, R183, !PT ;  /* 0x000000b70dba7209 */ /* 0x020fe20007810000 */
[-C--:B------:R-:W-:Y:S01]  /*17d50*/  FMUL.FTZ R84, R84, R204.reuse ;  /* 0x000000cc54547220 */ /* 0x080fe20000410000 */
[-C--:B------:R-:W-:Y:S01]  /*17d60*/  FMUL.FTZ R85, R85, R204.reuse ;  /* 0x000000cc55557220 */ /* 0x080fe20000410000 */
[----:B------:R-:W-:Y:S01]  /*17d70*/  FMUL.FTZ R88, R88, R204 ;  /* 0x000000cc58587220 */ /* 0x000fe20000410000 */
[----:B------:R-:W-:Y:S01]  /*17d80*/  FMNMX.FTZ R186, R14, R186, !PT ;  /* 0x000000ba0eba7209 */ /* 0x000fe20007810000 */
[-C--:B------:R-:W-:Y:S01]  /*17d90*/  FMUL.FTZ R89, R89, R204.reuse ;  /* 0x000000cc59597220 */ /* 0x080fe20000410000 */
[----:B------:R-:W-:Y:S01]  /*17da0*/  FMUL.FTZ R92, R92, R204 ;  /* 0x000000cc5c5c7220 */ /* 0x000fe20000410000 */
        /* <DEDUP_REMOVED lines=20> */
[-C--:B------:R-:W-:Y:S01]  /*17ef0*/  FMUL.FTZ R121, R121, R204.reuse ;  /* 0x000000cc79797220 */ /* 0x080fe20000410000 */
[-C--:B------:R-:W-:Y:S01]  /*17f00*/  FMUL.FTZ R124, R124, R204.reuse ;  /* 0x000000cc7c7c7220 */ /* 0x080fe20000410000 */
        /* <DEDUP_REMOVED lines=11> */
[-C--:B------:R-:W-:Y:S01]  /*17fc0*/  FMUL.FTZ R141, R141, R204.reuse ;  /* 0x000000cc8d8d7220 */ /* 0x080fe20000410000 */
[-C--:B------:R-:W-:Y:S01]  /*17fd0*/  FMUL.FTZ R144, R144, R204.reuse ;  /* 0x000000cc90907220 */ /* 0x080fe20000410000 */
[-C--:B------:R-:W-:Y:S01]  /*17fe0*/  FMUL.FTZ R145, R145, R204.reuse ;  /* 0x000000cc91917220 */ /* 0x080fe20000410000 */
[-C--:B------:R-:W-:Y:S01]  /*17ff0*/  FMUL.FTZ R148, R148, R204.reuse ;  /* 0x000000cc94947220 */ /* 0x080fe20000410000 */
[----:B------:R-:W-:-:S03]  /*18000*/  FMUL.FTZ R149, R149, R204 ;  /* 0x000000cc95957220 */ /* 0x000fc60000410000 */
[----:B------:R-:W0:Y:S08]  /*18010*/  MUFU.TANH R167, R167 ;  /* 0x000000a700a77308 */ /* 0x000e300000002400 */
[----:B------:R-:W1:Y:S08]  /*18020*/  MUFU.TANH R170, R170 ;  /* 0x000000aa00aa7308 */ /* 0x000e700000002400 */
[----:B------:R4:W-:Y:S08]  /*18030*/  MUFU.TANH R183, R191 ;  /* 0x000000bf00b77308 */ /* 0x0009f00000002400 */
[----:B------:R-:W2:Y:S01]  /*18040*/  MUFU.TANH R171, R171 ;  /* 0x000000ab00ab7308 */ /* 0x000ea20000002400 */
[----:B----4-:R-:W-:-:S04]  /*18050*/  FMNMX.FTZ R191, R162, R190, !PT ;  /* 0x000000bea2bf7209 */ /* 0x010fc80007810000 */
[----:B-----5:R-:W-:-:S03]  /*18060*/  FMNMX.FTZ R191, R163, R191, !PT ;  /* 0x000000bfa3bf7209 */ /* 0x020fc60007810000 */
[----:B------:R-:W4:Y:S08]  /*18070*/  MUFU.TANH R174, R174 ;  /* 0x000000ae00ae7308 */ /* 0x000f300000002400 */
[----:B------:R3:W-:Y:S08]  /*18080*/  MUFU.TANH R186, R194 ;  /* 0x000000c200ba7308 */ /* 0x0007f00000002400 */
[----:B------:R-:W5:Y:S01]  /*18090*/  MUFU.TANH R175, R175 ;  /* 0x000000af00af7308 */ /* 0x000f620000002400 */
[----:B---3--:R-:W-:-:S04]  /*180a0*/  FMNMX.FTZ R194, R166, R191, !PT ;  /* 0x000000bfa6c27209 */ /* 0x008fc80007810000 */
[----:B0-----:R-:W-:-:S03]  /*180b0*/  FMNMX.FTZ R194, R167, R194, !PT ;  /* 0x000000c2a7c27209 */ /* 0x001fc60007810000 */
[----:B------:R-:W0:Y:S08]  /*180c0*/  MUFU.TANH R178, R178 ;  /* 0x000000b200b27308 */ /* 0x000e300000002400 */
[----:B------:R1:W-:Y:S08]  /*180d0*/  MUFU.TANH R187, R195 ;  /* 0x000000c300bb7308 */ /* 0x0003f00000002400 */
[----:B------:R-:W3:Y:S01]  /*180e0*/  MUFU.TANH R179, R179 ;  /* 0x000000b300b37308 */ /* 0x000ee20000002400 */
[----:B-1----:R-:W-:-:S04]  /*180f0*/  FMNMX.FTZ R195, R170, R194, !PT ;  /* 0x000000c2aac37209 */ /* 0x002fc80007810000 */
[----:B--2---:R-:W-:-:S03]  /*18100*/  FMNMX.FTZ R195, R171, R195, !PT ;  /* 0x000000c3abc37209 */ /* 0x004fc60007810000 */
[----:B------:R-:W1:Y:S08]  /*18110*/  MUFU.TANH R182, R182 ;  /* 0x000000b600b67308 */ /* 0x000e700000002400 */
[----:B------:R4:W2:Y:S08]  /*18120*/  MUFU.TANH R190, R198 ;  /* 0x000000c600be7308 */ /* 0x0008b00000002400 */
[----:B------:R0:W2:Y:S01]  /*18130*/  MUFU.TANH R191, R199 ;  /* 0x000000c700bf7308 */ /* 0x0000a20000002400 */
[----:B----4-:R-:W-:-:S04]  /*18140*/  FMNMX.FTZ R198, R174, R195, !PT ;  /* 0x000000c3aec67209 */ /* 0x010fc80007810000 */
[----:B-----5:R-:W-:-:S03]  /*18150*/  FMNMX.FTZ R198, R175, R198, !PT ;  /* 0x000000c6afc67209 */ /* 0x020fc60007810000 */
[----:B------:R4:W5:Y:S01]  /*18160*/  MUFU.TANH R194, R202 ;  /* 0x000000ca00c27308 */ /* 0x0009620000002400 */
[----:B0-----:R-:W-:-:S04]  /*18170*/  FMNMX.FTZ R199, R178, R198, !PT ;  /* 0x000000c6b2c77209 */ /* 0x001fc80007810000 */
[----:B---3--:R-:W-:-:S03]  /*18180*/  FMNMX.FTZ R199, R179, R199, !PT ;  /* 0x000000c7b3c77209 */ /* 0x008fc60007810000 */
[----:B------:R2:W0:Y:S01]  /*18190*/  MUFU.TANH R195, R203 ;  /* 0x000000cb00c37308 */ /* 0x0004220000002400 */
[----:B-1----:R-:W-:-:S04]  /*181a0*/  FMNMX.FTZ R201, R182, R199, !PT ;  /* 0x000000c7b6c97209 */ /* 0x002fc80007810000 */
[----:B------:R-:W-:-:S03]  /*181b0*/  FMNMX.FTZ R201, R183, R201, !PT ;  /* 0x000000c9b7c97209 */ /* 0x000fc60007810000 */
[----:B------:R5:W1:Y:S01]  /*181c0*/  MUFU.TANH R198, R206 ;  /* 0x000000ce00c67308 */ /* 0x000a620000002400 */
[----:B----4-:R-:W-:-:S04]  /*181d0*/  FMNMX.FTZ R202, R186, R201, !PT ;  /* 0x000000c9baca7209 */ /* 0x010fc80007810000 */
[----:B------:R-:W-:-:S03]  /*181e0*/  FMNMX.FTZ R202, R187, R202, !PT ;  /* 0x000000cabbca7209 */ /* 0x000fc60007810000 */
[----:B------:R1:W3:Y:S01]  /*181f0*/  MUFU.TANH R199, R207 ;  /* 0x000000cf00c77308 */ /* 0x0002e20000002400 */
[----:B--2---:R-:W-:-:S04]  /*18200*/  FMNMX.FTZ R203, R190, R202, !PT ;  /* 0x000000cabecb7209 */ /* 0x004fc80007810000 */
[----:B------:R-:W-:-:S03]  /*18210*/  FMNMX.FTZ R203, R191, R203, !PT ;  /* 0x000000cbbfcb7209 */ /* 0x000fc60007810000 */
[----:B------:R-:W2:Y:S01]  /*18220*/  MUFU.TANH R201, R210 ;  /* 0x000000d200c97308 */ /* 0x000ea20000002400 */
[----:B-----5:R-:W-:-:S04]  /*18230*/  FMNMX.FTZ R206, R194, R203, !PT ;  /* 0x000000cbc2ce7209 */ /* 0x020fc80007810000 */
[----:B0-----:R-:W-:-:S03]  /*18240*/  FMNMX.FTZ R206, R195, R206, !PT ;  /* 0x000000cec3ce7209 */ /* 0x001fc60007810000 */
[----:B------:R-:W0:Y:S01]  /*18250*/  MUFU.TANH R202, R211 ;  /* 0x000000d300ca7308 */ /* 0x000e220000002400 */
[----:B-1----:R-:W-:-:S04]  /*18260*/  FMNMX.FTZ R207, R198, R206, !PT ;  /* 0x000000cec6cf7209 */ /* 0x002fc80007810000 */
[----:B---3--:R-:W-:-:S03]  /*18270*/  FMNMX.FTZ R207, R199, R207, !PT ;  /* 0x000000cfc7cf7209 */ /* 0x008fc60007810000 */
[----:B------:R-:W1:Y:S01]  /*18280*/  MUFU.TANH R203, R214 ;  /* 0x000000d600cb7308 */ /* 0x000e620000002400 */
[----:B--2---:R-:W-:-:S07]  /*18290*/  FMNMX.FTZ R207, R201, R207, !PT ;  /* 0x000000cfc9cf7209 */ /* 0x004fce0007810000 */
[----:B------:R-:W2:Y:S01]  /*182a0*/  MUFU.TANH R206, R215 ;  /* 0x000000d700ce7308 */ /* 0x000ea20000002400 */
[----:B0-----:R-:W-:-:S07]  /*182b0*/  FMNMX.FTZ R207, R202, R207, !PT ;  /* 0x000000cfcacf7209 */ /* 0x001fce0007810000 */
[----:B------:R-:W0:Y:S01]  /*182c0*/  MUFU.EX2 R21, R21 ;  /* 0x0000001500157308 */ /* 0x000e220000000800 */
[----:B-1----:R-:W-:-:S07]  /*182d0*/  FMNMX.FTZ R207, R203, R207, !PT ;  /* 0x000000cfcbcf7209 */ /* 0x002fce0007810000 */
[----:B------:R-:W-:Y:S01]  /*182e0*/  MUFU.EX2 R153, R153 ;  /* 0x0000009900997308 */ /* 0x000fe20000000800 */
[----:B--2---:R-:W-:-:S05]  /*182f0*/  FMNMX.FTZ R208, R206, R207, !PT ;  /* 0x000000cfced07209 */ /* 0x004fca0007810000 */
[----:B------:R-:W1:Y:S02]  /*18300*/  SHFL.BFLY PT, R209, R208, 0x2, 0x1f ;  /* 0x0c401f00d0d17f89 */ /* 0x000e6400000e0000 */
[----:B------:R-:W2:Y:S01]  /*18310*/  MUFU.EX2 R207, R152 ;  /* 0x0000009800cf7308 */ /* 0x000ea20000000800 */
[----:B0-----:R-:W-:-:S07]  /*18320*/  FADD.FTZ R4, R21, R4 ;  /* 0x0000000415047221 */ /* 0x001fce0000010000 */
[----:B------:R-:W-:Y:S08]  /*18330*/  MUFU.EX2 R152, R161 ;  /* 0x000000a100987308 */ /* 0x000ff00000000800 */
[----:B------:R-:W-:Y:S01]  /*18340*/  MUFU.EX2 R161, R169 ;  /* 0x000000a900a17308 */ /* 0x000fe20000000800 */
[----:B--2---:R-:W-:-:S01]  /*18350*/  FADD.FTZ R4, R207, R4 ;  /* 0x00000004cf047221 */ /* 0x004fc20000010000 */
[----:B------:R-:W-:-:S03]  /*18360*/  F2FP.SATFINITE.E4M3.F32.PACK_AB_MERGE_C R21, R207, R21, RZ ;  /* 0x00000015cf15723e */ /* 0x000fc600048070ff */
[----:B------:R-:W-:Y:S01]  /*18370*/  FADD.FTZ R4, R153, R4 ;  /* 0x0000000499047221 */ /* 0x000fe20000010000 */
[----:B-1----:R-:W-:Y:S02]  /*18380*/  FMNMX.FTZ R208, R208, R209, !PT ;  /* 0x000000d1d0d07209 */ /* 0x002fe40007810000 */
[----:B------:R-:W0:Y:S03]  /*18390*/  MUFU.EX2 R156, R156 ;  /* 0x0000009c009c7308 */ /* 0x000e260000000800 */
[----:B------:R-:W1:Y:S05]  /*183a0*/  SHFL.BFLY PT, R209, R208, 0x1, 0x1f ;  /* 0x0c201f00d0d17f89 */ /* 0x000e6a00000e0000 */
[----:B------:R-:W-:Y:S08]  /*183b0*/  MUFU.EX2 R157, R157 ;  /* 0x0000009d009d7308 */ /* 0x000ff00000000800 */
[----:B------:R-:W-:Y:S01]  /*183c0*/  MUFU.EX2 R160, R160 ;  /* 0x000000a000a07308 */ /* 0x000fe20000000800 */
[----:B0-----:R-:W-:-:S07]  /*183d0*/  FADD.FTZ R4, R156, R4 ;  /* 0x000000049c047221 */ /* 0x001fce0000010000 */
[----:B------:R-:W-:Y:S01]  /*183e0*/  MUFU.EX2 R205, R205 ;  /* 0x000000cd00cd7308 */ /* 0x000fe20000000800 */
[----:B-1----:R-:W-:Y:S01]  /*183f0*/  FMNMX.FTZ R169, R208, R209, !PT ;  /* 0x000000d1d0a97209 */ /* 0x002fe20007810000 */
[----:B------:R-:W-:-:S04]  /*18400*/  IMAD.U32 R209, RZ, RZ, UR38 ;  /* 0x00000026ffd17e24 */ /* 0x000fc8000f8e00ff */
[C---:B------:R-:W-:Y:S01]  /*18410*/  FADD.FTZ R208, -R169.reuse, R9 ;  /* 0x00000009a9d07221 */ /* 0x040fe20000010100 */
[----:B------:R-:W-:-:S01]  /*18420*/  FFMA.FTZ R9, R169, R209, -8 ;  /* 0xc1000000a9097423 */ /* 0x000fc200000100d1 */
[----:B------:R-:W-:Y:S02]  /*18430*/  MUFU.EX2 R165, R165 ;  /* 0x000000a500a57308 */ /* 0x000fe40000000800 */
[----:B------:R-:W-:Y:S01]  /*18440*/  FMUL.FTZ R208, R208, UR38 ;  /* 0x00000026d0d07c20 */ /* 0x000fe20008410000 */
[--C-:B------:R-:W-:Y:S01]  /*18450*/  FFMA.FTZ R11, R11, UR38, -R9.reuse ;  /* 0x000000260b0b7c23 */ /* 0x100fe20008010809 */
[----:B------:R-:W-:-:S01]  /*18460*/  FFMA.FTZ R12, R12, UR38, -R9 ;  /* 0x000000260c0c7c23 */ /* 0x000fc20008010809 */
[--C-:B------:R-:W-:Y:S01]  /*18470*/  FFMA.FTZ R13, R13, UR38, -R9.reuse ;  /* 0x000000260d0d7c23 */ /* 0x100fe20008010809 */
[----:B------:R-:W-:-:S01]  /*18480*/  FFMA.FTZ R14, R14, UR38, -R9 ;  /* 0x000000260e0e7c23 */ /* 0x000fc20008010809 */
[--C-:B------:R-:W-:Y:S01]  /*18490*/  FFMA.FTZ R154, R154, UR38, -R9.reuse ;  /* 0x000000269a9a7c23 */ /* 0x100fe20008010809 */
        /* <DEDUP_REMOVED lines=8> */
[----:B------:R-:W0:Y:S01]  /*18520*/  MUFU.EX2 R11, R11 ;  /* 0x0000000b000b7308 */ /* 0x000e220000000800 */
[----:B------:R-:W-:-:S01]  /*18530*/  FFMA.FTZ R170, R170, UR38, -R9 ;  /* 0x00000026aaaa7c23 */ /* 0x000fc20008010809 */
[--C-:B------:R-:W-:Y:S01]  /*18540*/  FFMA.FTZ R171, R171, UR38, -R9.reuse ;  /* 0x00000026abab7c23 */ /* 0x100fe20008010809 */
        /* <DEDUP_REMOVED lines=23> */
[----:B------:R-:W-:Y:S01]  /*186c0*/  MOV R206, UR61 ;  /* 0x0000003d00ce7c02 */ /* 0x000fe20008000f00 */
        /* <DEDUP_REMOVED lines=16> */
[----:B------:R-:W-:-:S02]  /*187d0*/  VIADD R14, R5, 0x38840 ;  /* 0x00038840050e7836 */ /* 0x000fc40000000000 */
[-C--:B------:R-:W-:Y:S01]  /*187e0*/  FMUL.FTZ R47, R47, R208.reuse ;  /* 0x000000d02f2f7220 */ /* 0x080fe20000410000 */
[-C--:B------:R-:W-:Y:S01]  /*187f0*/  FMUL.FTZ R50, R50, R208.reuse ;  /* 0x000000d032327220 */ /* 0x080fe20000410000 */
[-C--:B------:R-:W-:Y:S01]  /*18800*/  FMUL.FTZ R51, R51, R208.reuse ;  /* 0x000000d033337220 */ /* 0x080fe20000410000 */
[----:B------:R-:W-:Y:S01]  /*18810*/  FMUL.FTZ R54, R54, R208 ;  /* 0x000000d036367220 */ /* 0x000fe20000410000 */
[----:B------:R-:W0:Y:S01]  /*18820*/  MUFU.EX2 R158, R158 ;  /* 0x0000009e009e7308 */ /* 0x000e220000000800 */
[----:B-1----:R-:W-:-:S01]  /*18830*/  FADD.FTZ R3, R154, R3 ;  /* 0x000000039a037221 */ /* 0x002fc20000010000 */
[----:B------:R-:W-:Y:S01]  /*18840*/  PRMT R14, R206, 0x654, R14 ;  /* 0x00000654ce0e7816 */ /* 0x000fe2000000000e */
[-C--:B------:R-:W-:Y:S01]  /*18850*/  FMUL.FTZ R55, R55, R208.reuse ;  /* 0x000000d037377220 */ /* 0x080fe20000410000 */
[-C--:B------:R-:W-:Y:S01]  /*18860*/  FMUL.FTZ R58, R58, R208.reuse ;  /* 0x000000d03a3a7220 */ /* 0x080fe20000410000 */
[-C--:B------:R-:W-:Y:S01]  /*18870*/  FMUL.FTZ R59, R59, R208.reuse ;  /* 0x000000d03b3b7220 */ /* 0x080fe20000410000 */
[----:B------:R1:W-:Y:S01]  /*18880*/  SYNCS.ARRIVE.TRANS64.RED.A1T0 RZ, [R14+URZ], RZ ;  /* 0x000000ff0eff79a7 */ /* 0x0003e2000810043f */
[----:B------:R-:W-:Y:S01]  /*18890*/  FMUL.FTZ R62, R62, R208 ;  /* 0x000000d03e3e7220 */ /* 0x000fe20000410000 */
[----:B------:R-:W3:Y:S01]  /*188a0*/  MUFU.EX2 R159, R159 ;  /* 0x0000009f009f7308 */ /* 0x000ee20000000800 */
[----:B--2---:R-:W-:-:S01]  /*188b0*/  FADD.FTZ R3, R155, R3 ;  /* 0x000000039b037221 */ /* 0x004fc20000010000 */
[-C--:B------:R-:W-:Y:S01]  /*188c0*/  FMUL.FTZ R63, R63, R208.reuse ;  /* 0x000000d03f3f7220 */ /* 0x080fe20000410000 */
[-C--:B------:R-:W-:Y:S01]  /*188d0*/  FMUL.FTZ R66, R66, R208.reuse ;  /* 0x000000d042427220 */ /* 0x080fe20000410000 */
[-C--:B------:R-:W-:Y:S01]  /*188e0*/  FMUL.FTZ R67, R67, R208.reuse ;  /* 0x000000d043437220 */ /* 0x080fe20000410000 */
[-C--:B------:R-:W-:Y:S01]  /*188f0*/  FMUL.FTZ R70, R70, R208.reuse ;  /* 0x000000d046467220 */ /* 0x080fe20000410000 */
[----:B-1----:R-:W-:Y:S01]  /*18900*/  FADD.FTZ R14, R157, R4 ;  /* 0x000000049d0e7221 */ /* 0x002fe20000010000 */
[----:B------:R-:W-:Y:S01]  /*18910*/  FMUL.FTZ R71, R71, R208 ;  /* 0x000000d047477220 */ /* 0x000fe20000410000 */
[----:B------:R-:W1:Y:S01]  /*18920*/  MUFU.EX2 R162, R162 ;  /* 0x000000a200a27308 */ /* 0x000e620000000800 */
        /* <DEDUP_REMOVED lines=8> */
[----:B---3--:R-:W-:-:S01]  /*189b0*/  FADD.FTZ R3, R159, R3 ;  /* 0x000000039f037221 */ /* 0x008fc20000010000 */
[----:B------:R-:W-:Y:S01]  /*189c0*/  F2FP.SATFINITE.E4M3.F32.PACK_AB_MERGE_C R158, R159, R158, RZ ;  /* 0x0000009e9f9e723e */ /* 0x000fe200048070ff */
[-C--:B------:R-:W-:Y:S01]  /*189d0*/  FMUL.FTZ R86, R86, R208.reuse ;  /* 0x000000d056567220 */ /* 0x080fe20000410000 */
[-C--:B------:R-:W-:Y:S01]  /*189e0*/  FMUL.FTZ R87, R87, R208.reuse ;  /* 0x000000d057577220 */ /* 0x080fe20000410000 */
[-C--:B------:R-:W-:Y:S01]  /*189f0*/  FMUL.FTZ R90, R90, R208.reuse ;  /* 0x000000d05a5a7220 */ /* 0x080fe20000410000 */
[-C--:B------:R-:W-:Y:S01]  /*18a00*/  FMUL.FTZ R91, R91, R208.reuse ;  /* 0x000000d05b5b7220 */ /* 0x080fe20000410000 */
[----:B------:R-:W-:Y:S01]  /*18a10*/  FMUL.FTZ R94, R94, R208 ;  /* 0x000000d05e5e7220 */ /* 0x000fe20000410000 */
[----:B------:R-:W2:Y:S01]  /*18a20*/  MUFU.EX2 R166, R166 ;  /* 0x000000a600a67308 */ /* 0x000ea20000000800 */
        /* <DEDUP_REMOVED lines=8> */
[----:B0-----:R-:W-:-:S01]  /*18ab0*/  FADD.FTZ R4, R163, R3 ;  /* 0x00000003a3047221 */ /* 0x001fc20000010000 */
[C---:B------:R-:W-:Y:S01]  /*18ac0*/  FADD.FTZ R3, R160.reuse, R14 ;  /* 0x0000000ea0037221 */ /* 0x040fe20000010000 */
[----:B------:R-:W-:Y:S01]  /*18ad0*/  F2FP.SATFINITE.E4M3.F32.PACK_AB_MERGE_C R160, R160, R157, RZ ;  /* 0x0000009da0a0723e */ /* 0x000fe200048070ff */
[----:B------:R-:W-:Y:S01]  /*18ae0*/  FMUL.FTZ R107, R107, R208 ;  /* 0x000000d06b6b7220 */ /* 0x000fe20000410000 */
[----:B------:R-:W-:Y:S01]  /*18af0*/  F2FP.SATFINITE.E4M3.F32.PACK_AB_MERGE_C R157, R161, R165, RZ ;  /* 0x000000a5a19d723e */ /* 0x000fe200048070ff */
[----:B------:R-:W-:Y:S01]  /*18b00*/  FADD.FTZ R3, R152, R3 ;  /* 0x0000000398037221 */ /* 0x000fe20000010000 */
[----:B------:R-:W-:Y:S01]  /*18b10*/  F2FP.SATFINITE.E4M3.F32.PACK_AB_MERGE_C R160, R156, R153, R160 ;  /* 0x000000999ca0723e */ /* 0x000fe200048070a0 */
[----:B------:R-:W0:Y:S01]  /*18b20*/  MUFU.EX2 R170, R170 ;  /* 0x000000aa00aa7308 */ /* 0x000e220000000800 */
[----:B--2---:R-:W-:-:S01]  /*18b30*/  FADD.FTZ R4, R166, R4 ;  /* 0x00000004a6047221 */ /* 0x004fc20000010000 */
[----:B------:R-:W-:Y:S01]  /*18b40*/  FADD.FTZ R3, R205, R3 ;  /* 0x00000003cd037221 */ /* 0x000fe20000010000 */
[-C--:B------:R-:W-:Y:S01]  /*18b50*/  FMUL.FTZ R110, R110, R208.reuse ;  /* 0x000000d06e6e7220 */ /* 0x080fe20000410000 */
[-C--:B------:R-:W-:Y:S01]  /*18b60*/  FMUL.FTZ R111, R111, R208.reuse ;  /* 0x000000d06f6f7220 */ /* 0x080fe20000410000 */
[-C--:B------:R-:W-:Y:S01]  /*18b70*/  FMUL.FTZ R114, R114, R208.reuse ;  /* 0x000000d072727220 */ /* 0x080fe20000410000 */
[----:B------:R-:W-:Y:S01]  /*18b80*/  FADD.FTZ R3, R165, R3 ;  /* 0x00000003a5037221 */ /* 0x000fe20000010000 */
[----:B------:R-:W-:Y:S01]  /*18b90*/  FMUL.FTZ R115, R115, R208 ;  /* 0x000000d073737220 */ /* 0x000fe20000410000 */
[----:B------:R-:W2:Y:S01]  /*18ba0*/  MUFU.EX2 R171, R171 ;  /* 0x000000ab00ab7308 */ /* 0x000ea20000000800 */
[----:B-1----:R-:W-:-:S01]  /*18bb0*/  FADD.FTZ R4, R167, R4 ;  /* 0x00000004a7047221 */ /* 0x002fc20000010000 */
[----:B------:R-:W-:Y:S01]  /*18bc0*/  FADD.FTZ R3, R161, R3 ;  /* 0x00000003a1037221 */ /* 0x000fe20000010000 */
[----:B------:R-:W-:Y:S01]  /*18bd0*/  F2FP.SATFINITE.E4M3.F32.PACK_AB_MERGE_C R14, R167, R166, RZ ;  /* 0x000000a6a70e723e */ /* 0x000fe200048070ff */
[----:B------:R-:W-:Y:S01]  /*18be0*/  FMUL.FTZ R118, R118, R208 ;  /* 0x000000d076767220 */ /* 0x000fe20000410000 */
[----:B------:R-:W-:Y:S01]  /*18bf0*/  F2FP.SATFINITE.E4M3.F32.PACK_AB_MERGE_C R167, R155, R154, R158 ;  /* 0x0000009a9ba7723e */ /* 0x000fe2000480709e */
[-C--:B------:R-:W-:Y:S01]  /*18c00*/  FMUL.FTZ R119, R119, R208.reuse ;  /* 0x000000d077777220 */ /* 0x080fe20000410000 */
        /* <DEDUP_REMOVED lines=21> */
[----:B------:R-:W-:Y:S01]  /*18d60*/  FMUL.FTZ R151, R151, R208 ;  /* 0x000000d097977220 */ /* 0x000fe20000410000 */
[----:B------:R-:W-:-:S02]  /*18d70*/  F2FP.SATFINITE.E4M3.F32.PACK_AB_MERGE_C R165, R12, R11, R13 ;  /* 0x0000000b0ca5723e */ /* 0x000fc4000480700d */
[----:B------:R-:W-:Y:S01]  /*18d80*/  F2FP.SATFINITE.E4M3.F32.PACK_AB_MERGE_C R166, R20, R15, R21 ;  /* 0x0000000f14a6723e */ /* 0x000fe20004807015 */
[----:B------:R-:W1:Y:S01]  /*18d90*/  MUFU.EX2 R173, R173 ;  /* 0x000000ad00ad7308 */ /* 0x000e620000000800 */
[----:B0-----:R-:W-:-:S07]  /*18da0*/  FADD.FTZ R3, R172, R3 ;  /* 0x00000003ac037221 */ /* 0x001fce0000010000 */
[----:B------:R-:W0:Y:S01]  /*18db0*/  MUFU.EX2 R178, R178 ;  /* 0x000000b200b27308 */ /* 0x000e220000000800 */
[----:B--2---:R-:W-:-:S01]  /*18dc0*/  FADD.FTZ R4, R175, R4 ;  /* 0x00000004af047221 */ /* 0x004fc20000010000 */
[----:B------:R-:W-:-:S06]  /*18dd0*/  F2FP.SATFINITE.E4M3.F32.PACK_AB_MERGE_C R174, R175, R174, RZ ;  /* 0x000000aeafae723e */ /* 0x000fcc00048070ff */
[----:B------:R-:W2:Y:S01]  /*18de0*/  MUFU.EX2 R176, R176 ;  /* 0x000000b000b07308 */ /* 0x000ea20000000800 */
[----:B-1----:R-:W-:-:S07]  /*18df0*/  FADD.FTZ R3, R173, R3 ;  /* 0x00000003ad037221 */ /* 0x002fce0000010000 */
[----:B------:R-:W1:Y:S01]  /*18e00*/  MUFU.EX2 R179, R179 ;  /* 0x000000b300b37308 */ /* 0x000e620000000800 */
[----:B0-----:R-:W-:-:S07]  /*18e10*/  FADD.FTZ R4, R178, R4 ;  /* 0x00000004b2047221 */ /* 0x001fce0000010000 */
[----:B------:R-:W0:Y:S01]  /*18e20*/  MUFU.EX2 R177, R177 ;  /* 0x000000b100b17308 */ /* 0x000e220000000800 */
[----:B--2---:R-:W-:-:S07]  /*18e30*/  FADD.FTZ R3, R176, R3 ;  /* 0x00000003b0037221 */ /* 0x004fce0000010000 */
[----:B------:R-:W2:Y:S01]  /*18e40*/  MUFU.EX2 R182, R182 ;  /* 0x000000b600b67308 */ /* 0x000ea20000000800 */
[----:B-1----:R-:W-:-:S07]  /*18e50*/  FADD.FTZ R4, R179, R4 ;  /* 0x00000004b3047221 */ /* 0x002fce0000010000 */
[----:B------:R-:W1:Y:S01]  /*18e60*/  MUFU.EX2 R180, R180 ;  /* 0x000000b400b47308 */ /* 0x000e620000000800 */
[----:B0-----:R-:W-:-:S01]  /*18e70*/  FADD.FTZ R3, R177, R3 ;  /* 0x00000003b1037221 */ /* 0x001fc20000010000 */
[----:B------:R-:W-:-:S04]  /*18e80*/  F2FP.SATFINITE.E4M3.F32.PACK_AB_MERGE_C R176, R177, R176, RZ ;  /* 0x000000b0b1b0723e */ /* 0x000fc800048070ff */
[----:B------:R-:W-:Y:S02]  /*18e90*/  F2FP.SATFINITE.E4M3.F32.PACK_AB_MERGE_C R156, R173, R172, R176 ;  /* 0x000000acad9c723e */ /* 0x000fe400048070b0 */
[----:B------:R-:W0:Y:S01]  /*18ea0*/  MUFU.EX2 R183, R183 ;  /* 0x000000b700b77308 */ /* 0x000e220000000800 */
[----:B--2---:R-:W-:-:S07]  /*18eb0*/  FADD.FTZ R4, R182, R4 ;  /* 0x00000004b6047221 */ /* 0x004fce0000010000 */
[----:B------:R-:W2:Y:S01]  /*18ec0*/  MUFU.EX2 R181, R181 ;  /* 0x000000b500b57308 */ /* 0x000ea20000000800 */
[----:B-1----:R-:W-:-:S07]  /*18ed0*/  FADD.FTZ R3, R180, R3 ;  /* 0x00000003b4037221 */ /* 0x002fce0000010000 */
[----:B------:R-:W1:Y:S01]  /*18ee0*/  MUFU.EX2 R186, R186 ;  /* 0x000000ba00ba7308 */ /* 0x000e620000000800 */
[----:B0-----:R-:W-:-:S01]  /*18ef0*/  FADD.FTZ R4, R183, R4 ;  /* 0x00000004b7047221 */ /* 0x001fc20000010000 */
[----:B------:R-:W-:-:S06]  /*18f00*/  F2FP.SATFINITE.E4M3.F32.PACK_AB_MERGE_C R182, R183, R182, RZ ;  /* 0x000000b6b7b6723e */ /* 0x000fcc00048070ff */
[----:B------:R-:W0:Y:S01]  /*18f10*/  MUFU.EX2 R184, R184 ;  /* 0x000000b800b87308 */ /* 0x000e220000000800 */
[----:B--2---:R-:W-:-:S07]  /*18f20*/  FADD.FTZ R3, R181, R3 ;  /* 0x00000003b5037221 */ /* 0x004fce0000010000 */
[----:B------:R-:W2:Y:S01]  /*18f30*/  MUFU.EX2 R187, R187 ;  /* 0x000000bb00bb7308 */ /* 0x000ea20000000800 */
[----:B-1----:R-:W-:-:S07]  /*18f40*/  FADD.FTZ R4, R186, R4 ;  /* 0x00000004ba047221 */ /* 0x002fce0000010000 */
[----:B------:R-:W1:Y:S01]  /*18f50*/  MUFU.EX2 R185, R185 ;  /* 0x000000b900b97308 */ /* 0x000e620000000800 */
[----:B0-----:R-:W-:-:S07]  /*18f60*/  FADD.FTZ R3, R184, R3 ;  /* 0x00000003b8037221 */ /* 0x001fce0000010000 */
[----:B------:R-:W0:Y:S01]  /*18f70*/  MUFU.EX2 R190, R190 ;  /* 0x000000be00be7308 */ /* 0x000e220000000800 */
[----:B--2---:R-:W-:-:S07]  /*18f80*/  FADD.FTZ R4, R187, R4 ;  /* 0x00000004bb047221 */ /* 0x004fce0000010000 */
[----:B------:R-:W2:Y:S01]  /*18f90*/  MUFU.EX2 R188, R188 ;  /* 0x000000bc00bc7308 */ /* 0x000ea20000000800 */
[----:B-1----:R-:W-:-:S01]  /*18fa0*/  FADD.FTZ R3, R185, R3 ;  /* 0x00000003b9037221 */ /* 0x002fc20000010000 */
[----:B------:R-:W-:-:S04]  /*18fb0*/  F2FP.SATFINITE.E4M3.F32.PACK_AB_MERGE_C R184, R185, R184, RZ ;  /* 0x000000b8b9b8723e */ /* 0x000fc800048070ff */
[----:B------:R-:W-:Y:S02]  /*18fc0*/  F2FP.SATFINITE.E4M3.F32.PACK_AB_MERGE_C R158, R181, R180, R184 ;  /* 0x000000b4b59e723e */ /* 0x000fe400048070b8 */
        /* <DEDUP_REMOVED lines=13> */
[----:B-1----:R-:W-:-:S07]  /*190a0*/  FADD.FTZ R161, R192, R3 ;  /* 0x00000003c0a17221 */ /* 0x002fce0000010000 */
        /* <DEDUP_REMOVED lines=19> */
[----:B------:R1:W3:Y:S01]  /*191e0*/  MUFU.EX2 R3, R9 ;  /* 0x0000000900037308 */ /* 0x0002e20000000800 */
[----:B0-----:R-:W-:-:S01]  /*191f0*/  FADD.FTZ R161, R203, R161 ;  /* 0x000000a1cba17221 */ /* 0x001fc20000010000 */
[C---:B--2---:R-:W-:Y:S01]  /*19200*/  FADD.FTZ R4, R10.reuse, R4 ;  /* 0x000000040a047221 */ /* 0x044fe20000010000 */
[----:B------:R-:W-:Y:S02]  /*19210*/  F2FP.SATFINITE.E4M3.F32.PACK_AB_MERGE_C R200, R10, R200, RZ ;  /* 0x000000c80ac8723e */ /* 0x000fe400048070ff */
[----:B-1----:R-:W-:Y:S02]  /*19220*/  F2FP.SATFINITE.E4M3.F32.PACK_AB_MERGE_C R9, R199, R198, RZ ;  /* 0x000000c6c709723e */ /* 0x002fe400048070ff */
[----:B------:R-:W-:Y:S02]  /*19230*/  F2FP.SATFINITE.E4M3.F32.PACK_AB_MERGE_C R154, R197, R196, R200 ;  /* 0x000000c4c59a723e */ /* 0x000fe400048070c8 */
[----:B------:R-:W-:Y:S02]  /*19240*/  F2FP.SATFINITE.E4M3.F32.PACK_AB_MERGE_C R153, R195, R194, R9 ;  /* 0x000000c2c399723e */ /* 0x000fe40004807009 */
[C---:B---3--:R-:W-:Y:S01]  /*19250*/  F2FP.SATFINITE.E4M3.F32.PACK_AB_MERGE_C R10, R3.reuse, R203, RZ ;  /* 0x000000cb030a723e */ /* 0x048fe200048070ff */
[----:B------:R-:W-:Y:S01]  /*19260*/  FADD.FTZ R3, R3, R161 ;  /* 0x000000a103037221 */ /* 0x000fe20000010000 */
[----:B------:R-:W-:-:S02]  /*19270*/  F2FP.SATFINITE.E4M3.F32.PACK_AB_MERGE_C R161, R163, R162, R14 ;  /* 0x000000a2a3a1723e */ /* 0x000fc4000480700e */
[----:B------:R-:W-:Y:S02]  /*19280*/  F2FP.SATFINITE.E4M3.F32.PACK_AB_MERGE_C R162, R205, R152, R157 ;  /* 0x00000098cda2723e */ /* 0x000fe4000480709d */
[----:B------:R-:W-:Y:S02]  /*19290*/  F2FP.SATFINITE.E4M3.F32.PACK_AB_MERGE_C R163, R171, R170, R174 ;  /* 0x000000aaaba3723e */ /* 0x000fe400048070ae */
[----:B------:R-:W-:Y:S02]  /*192a0*/  F2FP.SATFINITE.E4M3.F32.PACK_AB_MERGE_C R157, R179, R178, R182 ;  /* 0x000000b2b39d723e */ /* 0x000fe400048070b6 */
[----:B------:R-:W-:Y:S02]  /*192b0*/  F2FP.SATFINITE.E4M3.F32.PACK_AB_MERGE_C R152, R189, R188, R192 ;  /* 0x000000bcbd98723e */ /* 0x000fe400048070c0 */
[----:B------:R-:W-:Y:S01]  /*192c0*/  F2FP.SATFINITE.E4M3.F32.PACK_AB_MERGE_C R155, R202, R201, R10 ;  /* 0x000000c9ca9b723e */ /* 0x000fe2000480700a */
[----:B------:R-:W-:Y:S06]  /*192d0*/  @!P0 BRA `(.L_x_656) ;  /* 0x0000000000048947 */ /* 0x000fec0003800000 */
[----:B------:R-:W-:Y:S01]  /*192e0*/  BPT.TRAP 0x1 ;  /* 0x000000040000795c */ /* 0x000fe20000300000 */
.L_x_656:
[----:B------:R0:W1:Y:S01]  /*192f0*/  SYNCS.PHASECHK.TRANS64.TRYWAIT P2, [R5+URZ+0x38850], R6 ;  /* 0x03885006050075a7 */ /* 0x000062000804017f */
[----:B------:R-:W-:Y:S05]  /*19300*/  @!P0 BRA `(.L_x_657) ;  /* 0x0000000000048947 */ /* 0x000fea0003800000 */
[----:B------:R-:W-:Y:S01]  /*19310*/  BPT.TRAP 0x1 ;  /* 0x000000040000795c */ /* 0x000fe20000300000 */
.L_x_657:
[----:B------:R-:W-:Y:S01]  /*19320*/  BSSY B0, `(.L_x_658) ;  /* 0x0000006000007945 */ /* 0x000fe20003800000 */
[----:B------:R-:W-:Y:S01]  /*19330*/  LEA R10, R7, UR42, 0xb ;  /* 0x0000002a070a7c11 */ /* 0x000fe2000f8e58ff */
[----:B------:R-:W-:Y:S02]  /*19340*/  IMAD.MOV.U32 R11, RZ, RZ, 0x40000040 ;  /* 0x40000040ff0b7424 */ /* 0x000fe400078e00ff */
[----:B-1----:R-:W-:Y:S05]  /*19350*/  @P2 BRA `(.L_x_659) ;  /* 0x0000000000082947 */ /* 0x002fea0003800000 */
[----:B------:R-:W1:Y:S02]  /*19360*/  SYNCS.PHASECHK.TRANS64.TRYWAIT P2, [R5+URZ+0x38850], R6 ;  /* 0x03885006050075a7 */ /* 0x000e64000804017f */
[----:B-1----:R-:W-:Y:S05]  /*19370*/  @!P2 BRA `(.L_x_660) ;  /* 0x000000e0003ca947 */ /* 0x002fea0003800000 */
.L_x_659:
[----:B------:R-:W-:Y:S05]  /*19380*/  BSYNC B0 ;  /* 0x0000000000007941 */ /* 0x000fea0003800000 */
.L_x_658:
[----:B------:R-:W2:Y:S01]  /*19390*/  S2R R9, SR_TID.X ;  /* 0x0000000000097919 */ /* 0x000ea20000002100 */
[----:B------:R-:W-:Y:S05]  /*193a0*/  WARPSYNC.ALL ;  /* 0x0000000000007948 */ /* 0x000fea0003800000 */
[C---:B------:R-:W-:Y:S01]  /*193b0*/  R2UR UR6, R10.reuse ;  /* 0x000000000a0672ca */ /* 0x040fe200000e0000 */
[----:B01----:R-:W-:Y:S01]  /*193c0*/  VIADD R6, R10, 0x2 ;  /* 0x000000020a067836 */ /* 0x003fe20000000000 */
[----:B------:R-:W-:Y:S02]  /*193d0*/  R2UR UR7, R11 ;  /* 0x000000000b0772ca */ /* 0x000fe400000e0000 */
[----:B------:R-:W-:-:S02]  /*193e0*/  MOV R7, 0x40000040 ;  /* 0x4000004000077802 */ /* 0x000fc40000000f00 */
[----:B------:R-:W-:Y:S02]  /*193f0*/  MOV R11, 0x40000040 ;  /* 0x40000040000b7802 */ /* 0x000fe40000000f00 */
[----:B--2---:R-:W-:-:S05]  /*19400*/  SHF.R.U32.HI R9, RZ, 0x7, R9 ;  /* 0x00000007ff097819 */ /* 0x004fca0000011609 */
[----:B------:R-:W-:-:S05]  /*19410*/  VIADD R9, R9, 0x8 ;  /* 0x0000000809097836 */ /* 0x000fca0000000000 */
[----:B------:R0:W-:Y:S06]  /*19420*/  BAR.SYNC.DEFER_BLOCKING R9, 0x100 ;  /* 0x000400090000751d */ /* 0x0001ec0000010000 */
[----:B------:R-:W-:-:S06]  /*19430*/  WARPGROUP.ARRIVE ;  /* 0x00000000000079c5 */ /* 0x000fcc0000000000 */
[----:B------:R-:W-:Y:S01]  /*19440*/  QGMMA.64x256x32.F32.E4M3.E4M3 R24, R164, gdesc[UR4], R24, gsb0 ;  /* 0x03e00004a4187df3 */ /* 0x000fe20008000818 */
[----:B------:R-:W-:Y:S01]  /*19450*/  R2UR UR6, R6 ;  /* 0x00000000060672ca */ /* 0x000fe200000e0000 */
[C---:B------:R-:W-:Y:S01]  /*19460*/  VIADD R6, R10.reuse, 0x4 ;  /* 0x000000040a067836 */ /* 0x040fe20000000000 */
[----:B------:R-:W-:Y:S01]  /*19470*/  R2UR UR7, R7 ;  /* 0x00000000070772ca */ /* 0x000fe200000e0000 */
[----:B------:R-:W-:Y:S02]  /*19480*/  IMAD.MOV.U32 R7, RZ, RZ, 0x40000040 ;  /* 0x40000040ff077424 */ /* 0x000fe400078e00ff */
[----:B------:R-:W-:Y:S01]  /*19490*/  VIADD R10, R10, 0x6 ;  /* 0x000000060a0a7836 */ /* 0x000fe20000000000 */
[----:B------:R-:W-:Y:S02]  /*194a0*/  WARPGROUP.DEPBAR.LE gsb0, 0x0 ;  /* 0x00008000000079c5 */ /* 0x000fe40000010000 */
[----:B------:R-:W-:-:S15]  /*194b0*/  WARPGROUP.ARRIVE ;  /* 0x00000000000079c5 */ /* 0x000fde0000000000 */
[----:B------:R-:W-:-:S04]  /*194c0*/  NOP ;  /* 0x0000000000007918 */ /* 0x000fc80000000000 */
        /* <DEDUP_REMOVED lines=14> */
[----:B0-----:R-:W-:Y:S05]  /*195b0*/  @!P0 BRA `(.L_x_661) ;  /* 0x0000000000048947 */ /* 0x001fea0003800000 */
[----:B------:R-:W-:Y:S01]  /*195c0*/  BPT.TRAP 0x1 ;  /* 0x000000040000795c */ /* 0x000fe20000300000 */
.L_x_661:
[----:B------:R-:W-:Y:S01]  /*195d0*/  VIADD R5, R5, 0x38860 ;  /* 0x0003886005057836 */ /* 0x000fe20000000000 */
[----:B------:R-:W-:Y:S01]  /*195e0*/  MOV R10, R168 ;  /* 0x000000a8000a7202 */ /* 0x000fe20000000f00 */
[----:B------:R-:W-:Y:S02]  /*195f0*/  IMAD.U32 R6, RZ, RZ, UR61 ;  /* 0x0000003dff067e24 */ /* 0x000fe4000f8e00ff */
[----:B------:R-:W-:-:S03]  /*19600*/  IMAD.MOV.U32 R9, RZ, RZ, R169 ;  /* 0x000000ffff097224 */ /* 0x000fc600078e00a9 */
[----:B------:R-:W-:-:S04]  /*19610*/  PRMT R5, R6, 0x654, R5 ;  /* 0x0000065406057816 */ /* 0x000fc80000000005 */
[----:B------:R1:W-:Y:S01]  /*19620*/  SYNCS.ARRIVE.TRANS64.RED.A1T0 RZ, [R5+URZ], RZ ;  /* 0x000000ff05ff79a7 */ /* 0x0003e2000810043f */
[----:B------:R-:W-:Y:S05]  /*19630*/  @P1 BRA `(.L_x_662) ;  /* 0xffffffd000b41947 */ /* 0x000fea000383ffff */
.L_x_650:
[----:B-1----:R-:W0:Y:S04]  /*19640*/  LDL R5, [R1+0x40] ;  /* 0x0000400001057983 */ /* 0x002e280000100800 */
[----:B------:R-:W2:Y:S01]  /*19650*/  LDL R12, [R1+0x20] ;  /* 0x00002000010c7983 */ /* 0x000ea20000100800 */
[----:B------:R-:W-:Y:S05]  /*19660*/  WARPSYNC.ALL ;  /* 0x0000000000007948 */ /* 0x000fea0003800000 */
[----:B------:R-:W-:Y:S01]  /*19670*/  ULDC.64 UR4, c[0x0][0x9a0] ;  /* 0x0002680000047ab9 */ /* 0x000fe20000000a00 */
[----:B------:R-:W3:Y:S01]  /*19680*/  LDL.LU R23, [R1+0x44] ;  /* 0x0000440001177983 */ /* 0x000ee20000300800 */
[----:B------:R1:W-:Y:S08]  /*19690*/  BAR.ARV R8, 0x100 ;  /* 0x000400080000751d */ /* 0x0003f00000002000 */
[----:B------:R-:W-:Y:S06]  /*196a0*/  BAR.ARV 0x8, 0x180 ;  /* 0x0206000000007b1d */ /* 0x000fec0000002000 */
[----:B------:R-:W-:-:S04]  /*196b0*/  ISETP.NE.U32.AND P0, PT, RZ, UR4, PT ;  /* 0x00000004ff007c0c */ /* 0x000fc8000bf05070 */
[----:B------:R-:W-:-:S13]  /*196c0*/  ISETP.NE.AND.EX P0, PT, RZ, UR5, PT, P0 ;  /* 0x00000005ff007c0c */ /* 0x000fda000bf05300 */
[----:B------:R-:W0:Y:S01]  /*196d0*/  @P0 LDC.64 R10, c[0x0][0x9c8] ;  /* 0x00027200ff0a0b82 */ /* 0x000e220000000a00 */
[----:B------:R-:W-:-:S07]  /*196e0*/  @P0 SHF.R.S32.HI R9, RZ, 0x1f, R222 ;  /* 0x0000001fff090819 */ /* 0x000fce00000114de */
[----:B------:R-:W4:Y:S01]  /*196f0*/  @P0 LDC.64 R6, c[0x0][0x9d0] ;  /* 0x00027400ff060b82 */ /* 0x000f220000000a00 */
[----:B0-----:R-:W-:-:S04]  /*19700*/  @P0 IMAD R0, R5, R10, RZ ;  /* 0x0000000a05000224 */ /* 0x001fc800078e02ff */
[C---:B--2---:R-:W-:Y:S02]  /*19710*/  @P0 IMAD R5, R12.reuse, R11, R0 ;  /* 0x0000000b0c050224 */ /* 0x044fe400078e0200 */
[----:B------:R-:W-:-:S04]  /*19720*/  @P0 IMAD.WIDE.U32 R10, R12, R10, RZ ;  /* 0x0000000a0c0a0225 */ /* 0x000fc800078e00ff */
[-C--:B----4-:R-:W-:Y:S02]  /*19730*/  @P0 IMAD R0, R9, R6.reuse, RZ ;  /* 0x0000000609000224 */ /* 0x090fe400078e02ff */
[----:B------:R-:W-:Y:S02]  /*19740*/  @P0 IMAD.IADD R11, R11, 0x1, R5 ;  /* 0x000000010b0b0824 */ /* 0x000fe400078e0205 */
[C---:B------:R-:W-:Y:S02]  /*19750*/  @P0 IMAD R5, R222.reuse, R7, R0 ;  /* 0x00000007de050224 */ /* 0x040fe400078e0200 */
[----:B------:R-:W-:-:S04]  /*19760*/  @P0 IMAD.WIDE.U32 R6, R222, R6, R10 ;  /* 0x00000006de060225 */ /* 0x000fc800078e000a */
[----:B------:R-:W-:Y:S01]  /*19770*/  @P0 IMAD.IADD R7, R7, 0x1, R5 ;  /* 0x0000000107070824 */ /* 0x000fe200078e0205 */
[----:B------:R-:W-:Y:S01]  /*19780*/  @P0 LEA R10, P1, R6, UR4, 0x2 ;  /* 0x00000004060a0c11 */ /* 0x000fe2000f8210ff */
[----:B------:R-:W-:-:S03]  /*19790*/  IMAD.MOV.U32 R5, RZ, RZ, 0x3f800000 ;  /* 0x3f800000ff057424 */ /* 0x000fc600078e00ff */
[----:B------:R-:W-:-:S05]  /*197a0*/  @P0 LEA.HI.X R11, R6, UR5, R7, 0x2, P1 ;  /* 0x00000005060b0c11 */ /* 0x000fca00088f1407 */
[----:B------:R0:W2:Y:S04]  /*197b0*/  @P0 LDG.E R5, desc[UR36][R10.64] ;  /* 0x000000240a050981 */ /* 0x0000a8000c1e1900 */
[----:B------:R-:W4:Y:S04]  /*197c0*/  SHFL.BFLY PT, R7, R4, 0x2, 0x1f ;  /* 0x0c401f0004077f89 */ /* 0x000f2800000e0000 */
[----:B------:R-:W5:Y:S01]  /*197d0*/  SHFL.BFLY PT, R0, R3, 0x2, 0x1f ;  /* 0x0c401f0003007f89 */ /* 0x000f6200000e0000 */
[----:B----4-:R-:W-:Y:S01]  /*197e0*/  FADD.FTZ R7, R7, R4 ;  /* 0x0000000407077221 */ /* 0x010fe20000010000 */
[----:B-----5:R-:W-:-:S04]  /*197f0*/  FADD.FTZ R2, R0, R3 ;  /* 0x0000000300027221 */ /* 0x020fc80000010000 */
[----:B------:R-:W4:Y:S04]  /*19800*/  SHFL.BFLY PT, R0, R7, 0x1, 0x1f ;  /* 0x0c201f0007007f89 */ /* 0x000f2800000e0000 */
[----:B------:R-:W5:Y:S01]  /*19810*/  SHFL.BFLY PT, R9, R2, 0x1, 0x1f ;  /* 0x0c201f0002097f89 */ /* 0x000f6200000e0000 */
[----:B------:R-:W-:Y:S01]  /*19820*/  MOV R4, RZ ;  /* 0x000000ff00047202 */ /* 0x000fe20000000f00 */
[----:B----4-:R-:W-:-:S05]  /*19830*/  FADD.FTZ R6, R7, R0 ;  /* 0x0000000007067221 */ /* 0x010fca0000010000 */
[C---:B------:R-:W-:Y:S01]  /*19840*/  FSETP.NE.FTZ.AND P0, PT, R6.reuse, RZ, PT ;  /* 0x000000ff0600720b */ /* 0x040fe20003f15000 */
[----:B------:R-:W-:Y:S01]  /*19850*/  FMUL.FTZ R13, R6, 0.00390625 ;  /* 0x3b800000060d7820 */ /* 0x000fe20000410000 */
[----:B-----5:R-:W-:-:S04]  /*19860*/  FADD.FTZ R12, R2, R9 ;  /* 0x00000009020c7221 */ /* 0x020fc80000010000 */
[----:B------:R-:W-:Y:S01]  /*19870*/  FSETP.NE.FTZ.AND P1, PT, R13, RZ, PT ;  /* 0x000000ff0d00720b */ /* 0x000fe20003f35000 */
[----:B-1----:R-:W-:-:S06]  /*19880*/  FMUL.FTZ R8, R12, 0.00390625 ;  /* 0x3b8000000c087820 */ /* 0x002fcc0000410000 */
[----:B------:R-:W-:Y:S01]  /*19890*/  @P0 MUFU.RCP R4, R6 ;  /* 0x0000000600040308 */ /* 0x000fe20000001000 */
[----:B------:R-:W-:Y:S01]  /*198a0*/  FSETP.NE.FTZ.AND P0, PT, R12, RZ, PT ;  /* 0x000000ff0c00720b */ /* 0x000fe20003f15000 */
[----:B0-----:R-:W-:Y:S01]  /*198b0*/  IMAD.MOV.U32 R10, RZ, RZ, RZ ;  /* 0x000000ffff0a7224 */ /* 0x001fe200078e00ff */
[----:B------:R-:W-:-:S05]  /*198c0*/  FSETP.NE.FTZ.AND P2, PT, R8, RZ, PT ;  /* 0x000000ff0800720b */ /* 0x000fca0003f55000 */
[----:B------:R-:W0:Y:S08]  /*198d0*/  @P1 MUFU.LG2 R3, R13 ;  /* 0x0000000d00031308 */ /* 0x000e300000000c00 */
[----:B------:R-:W-:Y:S01]  /*198e0*/  @P0 MUFU.RCP R10, R12 ;  /* 0x0000000c000a0308 */ /* 0x000fe20000001000 */
[----:B---3--:R-:W-:-:S07]  /*198f0*/  VIADD R23, R23, 0x1 ;  /* 0x0000000117177836 */ /* 0x008fce0000000000 */
[----:B------:R-:W1:Y:S01]  /*19900*/  @P2 MUFU.LG2 R8, R8 ;  /* 0x0000000800082308 */ /* 0x000e620000000c00 */
[----:B------:R3:W-:Y:S01]  /*19910*/  STL [R1+0x44], R23 ;  /* 0x0000441701007387 */ /* 0x0007e20000100800 */
[----:B0-----:R-:W-:Y:S01]  /*19920*/  @P1 FMUL.FTZ R6, R3, 0.69314718246459960938 ;  /* 0x3f31721803061820 */ /* 0x001fe20000410000 */
[----:B------:R-:W-:Y:S01]  /*19930*/  VIADD R225, R225, 0x1 ;  /* 0x00000001e1e17836 */ /* 0x000fe20000000000 */
[----:B------:R-:W-:Y:S01]  /*19940*/  MOV R11, UR38 ;  /* 0x00000026000b7c02 */ /* 0x000fe20008000f00 */
[----:B------:R-:W-:-:S03]  /*19950*/  IMAD.U32 R7, RZ, RZ, UR38 ;  /* 0x00000026ff077e24 */ /* 0x000fc6000f8e00ff */
[----:B------:R-:W-:Y:S01]  /*19960*/  ISETP.NE.AND P0, PT, R225, 0x2, PT ;  /* 0x00000002e100780c */ /* 0x000fe20003f05270 */
[----:B------:R-:W-:Y:S01]  /*19970*/  @P1 FMUL.FTZ R7, R7, 0.69314718246459960938 ;  /* 0x3f31721807071820 */ /* 0x000fe20000410000 */
[----:B------:R-:W-:Y:S02]  /*19980*/  @P2 FMUL.FTZ R11, R11, 0.69314718246459960938 ;  /* 0x3f3172180b0b2820 */ /* 0x000fe40000410000 */
[----:B------:R-:W-:Y:S01]  /*19990*/  SEL R9, RZ, 0x1, P0 ;  /* 0x00000001ff097807 */ /* 0x000fe20000000000 */
[----:B------:R-:W-:Y:S02]  /*199a0*/  IMAD.MOV.U32 R0, RZ, RZ, -0x800000 ;  /* 0xff800000ff007424 */ /* 0x000fe400078e00ff */
[----:B-1----:R-:W-:Y:S01]  /*199b0*/  @P2 FMUL.FTZ R8, R8, 0.69314718246459960938 ;  /* 0x3f31721808082820 */ /* 0x002fe20000410000 */
[----:B------:R-:W-:Y:S02]  /*199c0*/  IMAD.MOV.U32 R2, RZ, RZ, -0x800000 ;  /* 0xff800000ff027424 */ /* 0x000fe400078e00ff */
[----:B------:R-:W-:Y:S01]  /*199d0*/  @P1 FFMA.FTZ R0, R7, R168, R6 ;  /* 0x000000a807001223 */ /* 0x000fe20000010006 */
[----:B------:R-:W-:Y:S01]  /*199e0*/  LOP3.LUT R226, R226, R9, RZ, 0x3c, !PT ;  /* 0x00000009e2e27212 */ /* 0x000fe200078e3cff */
[----:B------:R-:W-:Y:S01]  /*199f0*/  @P2 FFMA.FTZ R2, R11, R169, R8 ;  /* 0x000000a90b022223 */ /* 0x000fe20000010008 */
[----:B------:R-:W-:-:S02]  /*19a00*/  PLOP3.LUT P1, PT, PT, PT, PT, 0x8, 0x0 ;  /* 0x000000000000781c */ /* 0x000fc40003f2e170 */
[----:B------:R-:W-:Y:S01]  /*19a10*/  SEL R225, R225, RZ, P0 ;  /* 0x000000ffe1e17207 */ /* 0x000fe20000000000 */
[-C--:B--2---:R-:W-:Y:S01]  /*19a20*/  FMUL.FTZ R3, R4, R5.reuse ;  /* 0x0000000504037220 */ /* 0x084fe20000410000 */
[----:B------:R-:W-:-:S03]  /*19a30*/  FMUL.FTZ R10, R10, R5 ;  /* 0x000000050a0a7220 */ /* 0x000fc60000410000 */
        /* <DEDUP_REMOVED lines=127> */
[----:B---3--:R-:W-:-:S07]  /*1a230*/  FMUL.FTZ R152, R151, R10 ;  /* 0x0000000a97987220 */ /* 0x008fce0000410000 */
.L_x_597:
[----:B------:R-:W-:Y:S05]  /*1a240*/  WARPSYNC.ALL ;  /* 0x0000000000007948 */ /* 0x000fea0003800000 */
[----:B------:R-:W0:Y:S08]  /*1a250*/  S2UR UR61, SR_CgaCtaId ;  /* 0x00000000003d79c3 */ /* 0x000e300000008800 */
[----:B------:R-:W-:Y:S06]  /*1a260*/  BAR.SYNC.DEFER_BLOCKING 0x5, 0x180 ;  /* 0x0146000000007b1d */ /* 0x000fec0000010000 */
[----:B------:R-:W-:Y:S01]  /*1a270*/  UMOV UR4, 0x400 ;  /* 0x0000040000047882 */ /* 0x000fe20000000000 */
[----:B------:R-:W-:Y:S01]  /*1a280*/  BSSY B0, `(.L_x_663) ;  /* 0x00003cd000007945 */ /* 0x000fe20003800000 */
[----:B0-----:R-:W-:-:S06]  /*1a290*/  ULEA UR4, UR61, UR4, 0x18 ;  /* 0x000000043d047291 */ /* 0x001fcc000f8ec03f */
[----:B------:R-:W-:-:S05]  /*1a2a0*/  MOV R23, UR4 ;  /* 0x0000000400177c02 */ /* 0x000fca0008000f00 */
[----:B------:R0:W1:Y:S01]  /*1a2b0*/  LDS.128 R220, [R23+0x388d0] ;  /* 0x0388d00017dc7984 */ /* 0x0000620000000c00 */
[----:B------:R-:W-:Y:S06]  /*1a2c0*/  BAR.ARV 0x4, 0x180 ;  /* 0x0106000000007b1d */ /* 0x000fec0000002000 */
[----:B------:R-:W-:Y:S05]  /*1a2d0*/  @P1 BRA `(.L_x_664) ;  /* 0x0000002c00881947 */ /* 0x000fea0003800000 */
[----:B------:R-:W2:Y:S04]  /*1a2e0*/  LDL R143, [R1+0x58] ;  /* 0x00005800018f7983 */ /* 0x000ea80000100800 */
[----:B------:R-:W3:Y:S04]  /*1a2f0*/  LDL R93, [R1+0x20] ;  /* 0x00002000015d7983 */ /* 0x000ee80000100800 */
[----:B-----5:R-:W4:Y:S01]  /*1a300*/  LDL R83, [R1+0x40] ;  /* 0x0000400001537983 */ /* 0x020f220000100800 */
[----:B------:R-:W0:Y:S01]  /*1a310*/  S2R R151, SR_TID.X ;  /* 0x0000000000977919 */ /* 0x000e220000002100 */
[----:B------:R-:W-:Y:S01]  /*1a320*/  F2FP.BF16.F32.PACK_AB R10, R6, R33 ;  /* 0x00000021060a723e */ /* 0x000fe200000010ff */
[----:B------:R-:W-:Y:S01]  /*1a330*/  ULDC.64 UR4, c[0x4][0x128] ;  /* 0x01004a0000047ab9 */ /* 0x000fe20000000a00 */
[----:B------:R-:W1:Y:S01]  /*1a340*/  S2R R6, SR_SWINHI ;  /* 0x0000000000067919 */ /* 0x000e620000002f00 */
[----:B------:R-:W-:-:S02]  /*1a350*/  F2FP.BF16.F32.PACK_AB R122, R70, R67 ;  /* 0x00000043467a723e */ /* 0x000fc400000010ff */
[----:B------:R-:W-:Y:S02]  /*1a360*/  F2FP.BF16.F32.PACK_AB R121, R76, R121 ;  /* 0x000000794c79723e */ /* 0x000fe400000010ff */
[----:B------:R-:W-:Y:S02]  /*1a370*/  F2FP.BF16.F32.PACK_AB R70, R77, R128 ;  /* 0x000000804d46723e */ /* 0x000fe400000010ff */
[----:B------:R-:W-:Y:S01]  /*1a380*/  F2FP.BF16.F32.PACK_AB R47, R47, R50 ;  /* 0x000000322f2f723e */ /* 0x000fe200000010ff */
[----:B0-----:R-:W-:-:S05]  /*1a390*/  IMAD.SHL.U32 R3, R151, 0x4, RZ ;  /* 0x0000000497037824 */ /* 0x001fca00078e00ff */
[----:B------:R-:W-:-:S04]  /*1a3a0*/  LOP3.LUT R3, R3, 0xc, RZ, 0xc0, !PT ;  /* 0x0000000c03037812 */ /* 0x000fc800078ec0ff */
[----:B------:R-:W-:Y:S02]  /*1a3b0*/  IADD3 R26, P0, R3, UR4, RZ ;  /* 0x00000004031a7c10 */ /* 0x000fe4000ff1e0ff */
[----:B------:R-:W-:Y:S02]  /*1a3c0*/  MOV R76, R23 ;  /* 0x00000017004c7202 */ /* 0x000fe40000000f00 */
[----:B-1----:R-:W-:Y:S01]  /*1a3d0*/  MOV R77, R6 ;  /* 0x00000006004d7202 */ /* 0x002fe20000000f00 */
[----:B------:R-:W-:-:S05]  /*1a3e0*/  IMAD.X R27, RZ, RZ, UR5, P0 ;  /* 0x00000005ff1b7e24 */ /* 0x000fca00080e06ff */
[----:B------:R0:W5:Y:S01]  /*1a3f0*/  LDG.E.CONSTANT R3, desc[UR36][R26.64] ;  /* 0x000000241a037981 */ /* 0x000162000c1e9900 */
[----:B------:R-:W-:Y:S02]  /*1a400*/  F2FP.BF16.F32.PACK_AB R7, R7, R32 ;  /* 0x000000200707723e */ /* 0x000fe400000010ff */
[----:B------:R-:W-:Y:S02]  /*1a410*/  F2FP.BF16.F32.PACK_AB R57, R14, R57 ;  /* 0x000000390e39723e */ /* 0x000fe400000010ff */
[----:B0-----:R-:W-:Y:S02]  /*1a420*/  F2FP.BF16.F32.PACK_AB R26, R12, R49 ;  /* 0x000000310c1a723e */ /* 0x001fe400000010ff */
        /* <DEDUP_REMOVED lines=23> */
[----:B------:R-:W-:Y:S02]  /*1a5a0*/  LOP3.LUT P0, R6, R151, 0x3, RZ, 0xc0, !PT ;  /* 0x0000000397067812 */ /* 0x000fe4000780c0ff */
[----:B------:R-:W-:Y:S02]  /*1a5b0*/  F2FP.BF16.F32.PACK_AB R108, R31, R108 ;  /* 0x0000006c1f6c723e */ /* 0x000fe400000010ff */
[----:B------:R-:W-:Y:S02]  /*1a5c0*/  F2FP.BF16.F32.PACK_AB R90, R38, R35 ;  /* 0x00000023265a723e */ /* 0x000fe400000010ff */
[----:B------:R-:W-:-:S02]  /*1a5d0*/  F2FP.BF16.F32.PACK_AB R80, R29, R80 ;  /* 0x000000501d50723e */ /* 0x000fc400000010ff */
[----:B------:R-:W-:Y:S02]  /*1a5e0*/  F2FP.BF16.F32.PACK_AB R4, R4, R25 ;  /* 0x000000190404723e */ /* 0x000fe400000010ff */
[----:B------:R-:W-:Y:S02]  /*1a5f0*/  F2FP.BF16.F32.PACK_AB R88, R37, R88 ;  /* 0x000000582558723e */ /* 0x000fe400000010ff */
[----:B------:R-:W-:Y:S02]  /*1a600*/  ISETP.EQ.OR P0, PT, R6, 0x3, !P0 ;  /* 0x000000030600780c */ /* 0x000fe40004702670 */
[----:B------:R-:W-:Y:S02]  /*1a610*/  F2FP.BF16.F32.PACK_AB R109, R30, R109 ;  /* 0x0000006d1e6d723e */ /* 0x000fe400000010ff */
[----:B------:R-:W-:Y:S02]  /*1a620*/  F2FP.BF16.F32.PACK_AB R117, R117, R34 ;  /* 0x000000227575723e */ /* 0x000fe400000010ff */
[----:B------:R-:W-:-:S02]  /*1a630*/  F2FP.BF16.F32.PACK_AB R9, R9, R40 ;  /* 0x000000280909723e */ /* 0x000fc400000010ff */
[----:B------:R-:W-:Y:S02]  /*1a640*/  F2FP.BF16.F32.PACK_AB R56, R13, R56 ;  /* 0x000000380d38723e */ /* 0x000fe400000010ff */
[----:B------:R-:W-:Y:S02]  /*1a650*/  F2FP.BF16.F32.PACK_AB R73, R28, R73 ;  /* 0x000000491c49723e */ /* 0x000fe400000010ff */
[----:B------:R-:W-:Y:S02]  /*1a660*/  F2FP.BF16.F32.PACK_AB R33, R36, R81 ;  /* 0x000000512421723e */ /* 0x000fe400000010ff */
[----:B------:R-:W-:Y:S02]  /*1a670*/  SEL R13, R5, R4, P0 ;  /* 0x00000004050d7207 */ /* 0x000fe40000000000 */
[----:B------:R-:W-:Y:S01]  /*1a680*/  SEL R4, R4, R5, P0 ;  /* 0x0000000504047207 */ /* 0x000fe20000000000 */
[----:B------:R-:W-:Y:S01]  /*1a690*/  UMOV UR4, 0xffffffff ;  /* 0xffffffff00047882 */ /* 0x000fe20000000000 */
        /* <DEDUP_REMOVED lines=21> */
[----:B------:R-:W-:Y:S01]  /*1a7f0*/  F2FP.BF16.F32.PACK_AB R152, R152, R147 ;  /* 0x000000939898723e */ /* 0x000fe200000010ff */
[----:B--2---:R-:W-:-:S03]  /*1a800*/  IMAD.WIDE R50, R143, 0x2, R76 ;  /* 0x000000028f327825 */ /* 0x004fc600078e024c */
[C---:B------:R-:W-:Y:S02]  /*1a810*/  IADD3 R75, P3, R50.reuse, 0xc060, RZ ;  /* 0x0000c060324b7810 */ /* 0x040fe40007f7e0ff */
[C---:B------:R-:W-:Y:S02]  /*1a820*/  IADD3 R65, P1, R50.reuse, 0xc020, RZ ;  /* 0x0000c02032417810 */ /* 0x040fe40007f3e0ff */
[C---:B------:R-:W-:Y:S02]  /*1a830*/  IADD3 R61, P5, R50.reuse, 0xc000, RZ ;  /* 0x0000c000323d7810 */ /* 0x040fe40007fbe0ff */
[C---:B------:R-:W-:Y:S02]  /*1a840*/  IADD3 R59, P4, R50.reuse, 0x8060, RZ ;  /* 0x00008060323b7810 */ /* 0x040fe40007f9e0ff */
[----:B------:R-:W-:Y:S02]  /*1a850*/  IADD3 R69, P2, R50, 0xc040, RZ ;  /* 0x0000c04032457810 */ /* 0x000fe40007f5e0ff */
[----:B------:R-:W-:-:S02]  /*1a860*/  LOP3.LUT R74, R75, 0x380, RZ, 0xc0, !PT ;  /* 0x000003804b4a7812 */ /* 0x000fc400078ec0ff */
[----:B------:R-:W-:Y:S02]  /*1a870*/  LOP3.LUT R64, R65, 0x380, RZ, 0xc0, !PT ;  /* 0x0000038041407812 */ /* 0x000fe400078ec0ff */
[----:B------:R-:W-:Y:S02]  /*1a880*/  LOP3.LUT R60, R61, 0x380, RZ, 0xc0, !PT ;  /* 0x000003803d3c7812 */ /* 0x000fe400078ec0ff */
[----:B------:R-:W-:Y:S02]  /*1a890*/  LOP3.LUT R58, R59, 0x380, RZ, 0xc0, !PT ;  /* 0x000003803b3a7812 */ /* 0x000fe400078ec0ff */
[----:B------:R-:W-:Y:S02]  /*1a8a0*/  LOP3.LUT R68, R69, 0x380, RZ, 0xc0, !PT ;  /* 0x0000038045447812 */ /* 0x000fe400078ec0ff */
[----:B------:R-:W-:Y:S02]  /*1a8b0*/  SHF.R.U64 R74, R74, 0x3, RZ ;  /* 0x000000034a4a7819 */ /* 0x000fe400000012ff */
[----:B------:R-:W-:-:S02]  /*1a8c0*/  SHF.R.U64 R64, R64, 0x3, RZ ;  /* 0x0000000340407819 */ /* 0x000fc400000012ff */
[----:B------:R-:W-:Y:S02]  /*1a8d0*/  SHF.R.U64 R60, R60, 0x3, RZ ;  /* 0x000000033c3c7819 */ /* 0x000fe400000012ff */
[----:B------:R-:W-:Y:S02]  /*1a8e0*/  SHF.R.U64 R58, R58, 0x3, RZ ;  /* 0x000000033a3a7819 */ /* 0x000fe400000012ff */
[----:B------:R-:W-:Y:S02]  /*1a8f0*/  SHF.R.U64 R68, R68, 0x3, RZ ;  /* 0x0000000344447819 */ /* 0x000fe400000012ff */
[----:B------:R-:W-:Y:S01]  /*1a900*/  LOP3.LUT R74, R74, R75, RZ, 0x3c, !PT ;  /* 0x0000004b4a4a7212 */ /* 0x000fe200078e3cff */
[--C-:B------:R-:W-:Y:S01]  /*1a910*/  IMAD.X R75, RZ, RZ, R51.reuse, P3 ;  /* 0x000000ffff4b7224 */ /* 0x100fe200018e0633 */
[----:B------:R-:W-:Y:S01]  /*1a920*/  LOP3.LUT R64, R64, R65, RZ, 0x3c, !PT ;  /* 0x0000004140407212 */ /* 0x000fe200078e3cff */
[----:B------:R-:W-:Y:S01]  /*1a930*/  IMAD.X R65, RZ, RZ, R51, P1 ;  /* 0x000000ffff417224 */ /* 0x000fe200008e0633 */
[----:B------:R-:W-:-:S02]  /*1a940*/  LOP3.LUT R60, R60, R61, RZ, 0x3c, !PT ;  /* 0x0000003d3c3c7212 */ /* 0x000fc400078e3cff */
[----:B------:R-:W-:Y:S01]  /*1a950*/  LOP3.LUT R58, R58, R59, RZ, 0x3c, !PT ;  /* 0x0000003b3a3a7212 */ /* 0x000fe200078e3cff */
[--C-:B------:R-:W-:Y:S01]  /*1a960*/  IMAD.X R59, RZ, RZ, R51.reuse, P4 ;  /* 0x000000ffff3b7224 */ /* 0x100fe200020e0633 */
[----:B------:R-:W-:Y:S01]  /*1a970*/  LOP3.LUT R68, R68, R69, RZ, 0x3c, !PT ;  /* 0x0000004544447212 */ /* 0x000fe200078e3cff */
[----:B------:R-:W-:Y:S01]  /*1a980*/  IMAD.X R69, RZ, RZ, R51, P2 ;  /* 0x000000ffff457224 */ /* 0x000fe200010e0633 */
[----:B------:R-:W-:Y:S02]  /*1a990*/  IADD3.X R61, RZ, R51, RZ, P5, !PT ;  /* 0x00000033ff3d7210 */ /* 0x000fe40002ffe4ff */
[C---:B------:R-:W-:Y:S02]  /*1a9a0*/  IADD3 R101, P3, R50.reuse, 0x8040, RZ ;  /* 0x0000804032657810 */ /* 0x040fe40007f7e0ff */
[C---:B------:R-:W-:Y:S02]  /*1a9b0*/  IADD3 R49, P1, R50.reuse, 0x8000, RZ ;  /* 0x0000800032317810 */ /* 0x040fe40007f3e0ff */
[----:B------:R-:W-:-:S02]  /*1a9c0*/  IADD3 R45, P5, R50, 0x4060, RZ ;  /* 0x00004060322d7810 */ /* 0x000fc40007fbe0ff */
[C---:B------:R-:W-:Y:S02]  /*1a9d0*/  IADD3 R43, P4, R50.reuse, 0x4040, RZ ;  /* 0x00004040322b7810 */ /* 0x040fe40007f9e0ff */
[----:B------:R-:W-:Y:S02]  /*1a9e0*/  IADD3 R53, P2, R50, 0x8020, RZ ;  /* 0x0000802032357810 */ /* 0x000fe40007f5e0ff */
[----:B------:R-:W-:Y:S02]  /*1a9f0*/  LOP3.LUT R100, R101, 0x380, RZ, 0xc0, !PT ;  /* 0x0000038065647812 */ /* 0x000fe400078ec0ff */
[----:B------:R-:W-:Y:S02]  /*1aa00*/  LOP3.LUT R48, R49, 0x380, RZ, 0xc0, !PT ;  /* 0x0000038031307812 */ /* 0x000fe400078ec0ff */
[----:B------:R-:W-:Y:S02]  /*1aa10*/  LOP3.LUT R44, R45, 0x380, RZ, 0xc0, !PT ;  /* 0x000003802d2c7812 */ /* 0x000fe400078ec0ff */
[----:B------:R-:W-:-:S02]  /*1aa20*/  LOP3.LUT R42, R43, 0x380, RZ, 0xc0, !PT ;  /* 0x000003802b2a7812 */ /* 0x000fc400078ec0ff */
[----:B------:R-:W-:Y:S02]  /*1aa30*/  LOP3.LUT R52, R53, 0x380, RZ, 0xc0, !PT ;  /* 0x0000038035347812 */ /* 0x000fe400078ec0ff */
[----:B------:R-:W-:Y:S02]  /*1aa40*/  SHF.R.U64 R100, R100, 0x3, RZ ;  /* 0x0000000364647819 */ /* 0x000fe400000012ff */
[----:B------:R-:W-:Y:S02]  /*1aa50*/  SHF.R.U64 R48, R48, 0x3, RZ ;  /* 0x0000000330307819 */ /* 0x000fe400000012ff */
[----:B------:R-:W-:Y:S02]  /*1aa60*/  SHF.R.U64 R44, R44, 0x3, RZ ;  /* 0x000000032c2c7819 */ /* 0x000fe400000012ff */
[----:B------:R-:W-:Y:S02]  /*1aa70*/  SHF.R.U64 R42, R42, 0x3, RZ ;  /* 0x000000032a2a7819 */ /* 0x000fe400000012ff */
[----:B------:R-:W-:-:S02]  /*1aa80*/  SHF.R.U64 R52, R52, 0x3, RZ ;  /* 0x0000000334347819 */ /* 0x000fc400000012ff */
[----:B------:R-:W-:Y:S01]  /*1aa90*/  LOP3.LUT R100, R100, R101, RZ, 0x3c, !PT ;  /* 0x0000006564647212 */ /* 0x000fe200078e3cff */
[--C-:B------:R-:W-:Y:S01]  /*1aaa0*/  IMAD.X R101, RZ, RZ, R51.reuse, P3 ;  /* 0x000000ffff657224 */ /* 0x100fe200018e0633 */
[----:B------:R-:W-:Y:S02]  /*1aab0*/  LOP3.LUT R48, R48, R49, RZ, 0x3c, !PT ;  /* 0x0000003130307212 */ /* 0x000fe400078e3cff */
[----:B------:R-:W-:Y:S01]  /*1aac0*/  LOP3.LUT R44, R44, R45, RZ, 0x3c, !PT ;  /* 0x0000002d2c2c7212 */ /* 0x000fe200078e3cff */
[--C-:B------:R-:W-:Y:S01]  /*1aad0*/  IMAD.X R45, RZ, RZ, R51.reuse, P5 ;  /* 0x000000ffff2d7224 */ /* 0x100fe200028e0633 */
[----:B------:R-:W-:Y:S01]  /*1aae0*/  LOP3.LUT R42, R42, R43, RZ, 0x3c, !PT ;  /* 0x0000002b2a2a7212 */ /* 0x000fe200078e3cff */
[--C-:B------:R-:W-:Y:S01]  /*1aaf0*/  IMAD.X R43, RZ, RZ, R51.reuse, P4 ;  /* 0x000000ffff2b7224 */ /* 0x100fe200020e0633 */
[----:B------:R-:W-:Y:S01]  /*1ab00*/  LOP3.LUT R52, R52, R53, RZ, 0x3c, !PT ;  /* 0x0000003534347212 */ /* 0x000fe200078e3cff */
[----:B------:R-:W-:Y:S01]  /*1ab10*/  IMAD.X R53, RZ, RZ, R51, P2 ;  /* 0x000000ffff357224 */ /* 0x000fe200010e0633 */
[----:B------:R-:W-:-:S02]  /*1ab20*/  IADD3.X R49, RZ, R51, RZ, P1, !PT ;  /* 0x00000033ff317210 */ /* 0x000fc40000ffe4ff */
        /* <DEDUP_REMOVED lines=12> */
[----:B------:R-:W-:Y:S02]  /*1abf0*/  SHF.R.U64 R34, R34, 0x3, RZ ;  /* 0x0000000322227819 */ /* 0x000fe400000012ff */
[----:B------:R-:W-:Y:S02]  /*1ac00*/  SHF.R.U64 R30, R30, 0x3, RZ ;  /* 0x000000031e1e7819 */ /* 0x000fe400000012ff */
[----:B------:R-:W-:Y:S02]  /*1ac10*/  SHF.R.U64 R28, R28, 0x3, RZ ;  /* 0x000000031c1c7819 */ /* 0x000fe400000012ff */
[----:B------:R-:W-:Y:S02]  /*1ac20*/  SHF.R.U64 R36, R36, 0x3, RZ ;  /* 0x0000000324247819 */ /* 0x000fe400000012ff */
[----:B------:R-:W-:Y:S01]  /*1ac30*/  SHF.R.U64 R5, R5, 0x3, RZ ;  /* 0x0000000305057819 */ /* 0x000fe200000012ff */
[----:B---3--:R-:W-:Y:S01]  /*1ac40*/  IMAD.MOV.U32 R143, RZ, RZ, R93 ;  /* 0x000000ffff8f7224 */ /* 0x008fe200078e005d */
[----:B------:R-:W-:Y:S01]  /*1ac50*/  LOP3.LUT R40, R40, R41, RZ, 0x3c, !PT ;  /* 0x0000002928287212 */ /* 0x000fe200078e3cff */
[--C-:B------:R-:W-:Y:S01]  /*1ac60*/  IMAD.X R41, RZ, RZ, R51.reuse, P3 ;  /* 0x000000ffff297224 */ /* 0x100fe200018e0633 */
[----:B------:R-:W-:Y:S01]  /*1ac70*/  LOP3.LUT R34, R34, R35, RZ, 0x3c, !PT ;  /* 0x0000002322227212 */ /* 0x000fe200078e3cff */
[--C-:B------:R-:W-:Y:S01]  /*1ac80*/  IMAD.X R35, RZ, RZ, R51.reuse, P1 ;  /* 0x000000ffff237224 */ /* 0x100fe200008e0633 */
[----:B------:R-:W-:Y:S01]  /*1ac90*/  LOP3.LUT R30, R30, R31, RZ, 0x3c, !PT ;  /* 0x0000001f1e1e7212 */ /* 0x000fe200078e3cff */
[--C-:B------:R-:W-:Y:S01]  /*1aca0*/  IMAD.X R31, RZ, RZ, R51.reuse, P5 ;  /* 0x000000ffff1f7224 */ /* 0x100fe200028e0633 */
[----:B------:R-:W-:Y:S01]  /*1acb0*/  LOP3.LUT R28, R28, R29, RZ, 0x3c, !PT ;  /* 0x0000001d1c1c7212 */ /* 0x000fe200078e3cff */
[----:B------:R-:W-:Y:S01]  /*1acc0*/  IMAD.X R29, RZ, RZ, R51, P4 ;  /* 0x000000ffff1d7224 */ /* 0x000fe200020e0633 */
[----:B------:R-:W-:-:S02]  /*1acd0*/  LOP3.LUT R36, R36, R37, RZ, 0x3c, !PT ;  /* 0x0000002524247212 */ /* 0x000fc400078e3cff */
[----:B----4-:R-:W-:Y:S02]  /*1ace0*/  MOV R149, R83 ;  /* 0x0000005300957202 */ /* 0x010fe40000000f00 */
[----:B------:R-:W-:Y:S02]  /*1acf0*/  LOP3.LUT R50, R5, R50, RZ, 0x3c, !PT ;  /* 0x0000003205327212 */ /* 0x000fe400078e3cff */
[----:B------:R-:W-:Y:S02]  /*1ad00*/  IADD3.X R37, RZ, R51, RZ, P2, !PT ;  /* 0x00000033ff257210 */ /* 0x000fe400017fe4ff */
[----:B------:R-:W-:Y:S02]  /*1ad10*/  MOV R100, R100 ;  /* 0x0000006400647202 */ /* 0x000fe40000000f00 */
[----:B------:R-:W-:Y:S02]  /*1ad20*/  MOV R103, R50 ;  /* 0x0000003200677202 */ /* 0x000fe40000000f00 */
[----:B------:R-:W-:-:S02]  /*1ad30*/  MOV R85, R74 ;  /* 0x0000004a00557202 */ /* 0x000fc40000000f00 */
[----:B------:R-:W-:Y:S02]  /*1ad40*/  MOV R83, R68 ;  /* 0x0000004400537202 */ /* 0x000fe40000000f00 */
[----:B------:R-:W-:Y:S02]  /*1ad50*/  MOV R81, R64 ;  /* 0x0000004000517202 */ /* 0x000fe40000000f00 */
[----:B------:R-:W-:Y:S02]  /*1ad60*/  MOV R79, R60 ;  /* 0x0000003c004f7202 */ /* 0x000fe40000000f00 */
        /* <DEDUP_REMOVED lines=10> */
[C---:B------:R-:W-:Y:S02]  /*1ae10*/  SHF.L.U64.HI R101, R143.reuse, 0x2, R149 ;  /* 0x000000028f657819 */ /* 0x040fe40000010295 */
[----:B------:R-:W-:Y:S01]  /*1ae20*/  SHF.L.U32 R87, R143, 0x2, RZ ;  /* 0x000000028f577819 */ /* 0x000fe200000006ff */
[----:B------:R-:W-:Y:S06]  /*1ae30*/  BRA.DIV UR4, `(.L_x_665) ;  /* 0x000000c604a07947 */ /* 0x000fec000b800000 */
[----:B------:R-:W-:Y:S02]  /*1ae40*/  SEL R38, R7, R10, P0 ;  /* 0x0000000a07267207 */ /* 0x000fe40000000000 */
[----:B------:R-:W-:Y:S02]  /*1ae50*/  SEL R10, R10, R7, P0 ;  /* 0x000000070a0a7207 */ /* 0x000fe40000000000 */
[----:B------:R-:W-:Y:S02]  /*1ae60*/  SEL R40, R9, R24, P0 ;  /* 0x0000001809287207 */ /* 0x000fe40000000000 */
[----:B------:R-:W-:Y:S01]  /*1ae70*/  SEL R20, R24, R9, P0 ;  /* 0x0000000918147207 */ /* 0x000fe20000000000 */
[----:B-----5:R-:W-:Y:S01]  /*1ae80*/  SHFL.IDX PT, R38, R38, R3, 0x1c1f ;  /* 0x001c1f0326267589 */ /* 0x020fe200000e0000 */
[----:B------:R-:W-:Y:S02]  /*1ae90*/  SEL R42, R11, R26, P0 ;  /* 0x0000001a0b2a7207 */ /* 0x000fe40000000000 */
[----:B------:R-:W-:Y:S01]  /*1aea0*/  LOP3.LUT R7, R3, 0x2, RZ, 0x3c, !PT ;  /* 0x0000000203077812 */ /* 0x000fe200078e3cff */
[----:B------:R-:W-:Y:S01]  /*1aeb0*/  SHFL.IDX PT, R40, R40, R3, 0x1c1f ;  /* 0x001c1f0328287589 */ /* 0x000fe200000e0000 */
[----:B------:R-:W-:-:S02]  /*1aec0*/  SEL R24, R26, R11, P0 ;  /* 0x0000000b1a187207 */ /* 0x000fc40000000000 */
[----:B------:R-:W-:Y:S01]  /*1aed0*/  SEL R44, R56, R57, P0 ;  /* 0x00000039382c7207 */ /* 0x000fe20000000000 */
[----:B------:R-:W-:Y:S01]  /*1aee0*/  SHFL.IDX PT, R9, R4, R7, 0x1c1f ;  /* 0x001c1f0704097589 */ /* 0x000fe200000e0000 */
[----:B------:R-:W-:Y:S02]  /*1aef0*/  SEL R46, R15, R32, P0 ;  /* 0x000000200f2e7207 */ /* 0x000fe40000000000 */
[----:B------:R-:W-:Y:S01]  /*1af00*/  SEL R28, R32, R15, P0 ;  /* 0x0000000f201c7207 */ /* 0x000fe20000000000 */
[----:B------:R-:W-:Y:S01]  /*1af10*/  SHFL.IDX PT, R42, R42, R3, 0x1c1f ;  /* 0x001c1f032a2a7589 */ /* 0x000fe200000e0000 */
[----:B------:R-:W-:Y:S02]  /*1af20*/  SEL R48, R72, R73, P0 ;  /* 0x0000004948307207 */ /* 0x000fe40000000000 */
[----:B------:R-:W-:Y:S01]  /*1af30*/  SEL R50, R80, R33, P0 ;  /* 0x0000002150327207 */ /* 0x000fe20000000000 */
        /* <DEDUP_REMOVED lines=24> */
[----:B------:R-:W0:Y:S01]  /*1b0c0*/  SHFL.IDX PT, R8, R13, R3, 0x1c1f ;  /* 0x001c1f030d087589 */ /* 0x000e2200000e0000 */
        /* <DEDUP_REMOVED lines=8> */
[----:B------:R-:W1:Y:S01]  /*1b150*/  SHFL.IDX PT, R21, R10, R7, 0x1c1f ;  /* 0x001c1f070a157589 */ /* 0x000e6200000e0000 */
[----:B------:R-:W-:Y:S02]  /*1b160*/  SEL R132, R27, R154, P0 ;  /* 0x0000009a1b847207 */ /* 0x000fe40000000000 */
[----:B------:R-:W-:Y:S01]  /*1b170*/  SEL R134, R154, R27, P0 ;  /* 0x0000001b9a867207 */ /* 0x000fe20000000000 */
[----:B------:R-:W2:Y:S01]  /*1b180*/  SHFL.IDX PT, R25, R20, R7, 0x1c1f ;  /* 0x001c1f0714197589 */ /* 0x000ea200000e0000 */
[----:B------:R-:W-:-:S02]  /*1b190*/  SEL R66, R121, R66, P0 ;  /* 0x0000004279427207 */ /* 0x000fc40000000000 */
[----:B------:R-:W-:Y:S01]  /*1b1a0*/  SEL R68, R70, R129, P0 ;  /* 0x0000008146447207 */ /* 0x000fe20000000000 */
[----:B------:R-:W3:Y:S01]  /*1b1b0*/  SHFL.IDX PT, R27, R24, R7, 0x1c1f ;  /* 0x001c1f07181b7589 */ /* 0x000ee200000e0000 */
[----:B------:R-:W-:Y:S02]  /*1b1c0*/  SEL R112, R63, R122, P0 ;  /* 0x0000007a3f707207 */ /* 0x000fe40000000000 */
[----:B------:R-:W-:Y:S01]  /*1b1d0*/  SEL R114, R122, R63, P0 ;  /* 0x0000003f7a727207 */ /* 0x000fe20000000000 */
[----:B------:R4:W4:Y:S01]  /*1b1e0*/  SHFL.IDX PT, R37, R34, R7, 0x1c1f ;  /* 0x001c1f0722257589 */ /* 0x00092200000e0000 */
[----:B------:R-:W-:Y:S02]  /*1b1f0*/  SEL R70, R129, R70, P0 ;  /* 0x0000004681467207 */ /* 0x000fe40000000000 */
[----:B------:R-:W-:Y:S01]  /*1b200*/  SEL R72, R136, R137, P0 ;  /* 0x0000008988487207 */ /* 0x000fe20000000000 */
[----:B------:R4:W4:Y:S01]  /*1b210*/  SHFL.IDX PT, R41, R36, R7, 0x1c1f ;  /* 0x001c1f0724297589 */ /* 0x00092200000e0000 */
[----:B------:R-:W-:-:S02]  /*1b220*/  SEL R78, R144, R145, P0 ;  /* 0x00000091904e7207 */ /* 0x000fc40000000000 */
[----:B------:R-:W-:Y:S01]  /*1b230*/  SEL R80, R145, R144, P0 ;  /* 0x0000009091507207 */ /* 0x000fe20000000000 */
[----:B------:R-:W-:Y:S01]  /*1b240*/  SHFL.IDX PT, R56, R56, R3, 0x1c1f ;  /* 0x001c1f0338387589 */ /* 0x000fe200000e0000 */
[----:B------:R-:W-:Y:S02]  /*1b250*/  SEL R120, R125, R140, P0 ;  /* 0x0000008c7d787207 */ /* 0x000fe40000000000 */
[----:B------:R-:W-:Y:S01]  /*1b260*/  SEL R122, R140, R125, P0 ;  /* 0x0000007d8c7a7207 */ /* 0x000fe20000000000 */
[----:B------:R-:W4:Y:S01]  /*1b270*/  SHFL.IDX PT, R45, R58, R7, 0x1c1f ;  /* 0x001c1f073a2d7589 */ /* 0x000f2200000e0000 */
[----:B------:R-:W-:Y:S02]  /*1b280*/  SEL R74, R137, R136, P0 ;  /* 0x00000088894a7207 */ /* 0x000fe40000000000 */
[----:B------:R-:W-:Y:S01]  /*1b290*/  SEL R82, R109, R108, P0 ;  /* 0x0000006c6d527207 */ /* 0x000fe20000000000 */
[----:B------:R-:W-:Y:S01]  /*1b2a0*/  SHFL.IDX PT, R60, R60, R3, 0x1c1f ;  /* 0x001c1f033c3c7589 */ /* 0x000fe200000e0000 */
[----:B------:R-:W-:-:S02]  /*1b2b0*/  SEL R140, R119, R158, P0 ;  /* 0x0000009e778c7207 */ /* 0x000fc40000000000 */
[----:B------:R-:W-:Y:S01]  /*1b2c0*/  SEL R144, R127, R160, P0 ;  /* 0x000000a07f907207 */ /* 0x000fe20000000000 */
[----:B------:R-:W4:Y:S01]  /*1b2d0*/  SHFL.IDX PT, R49, R62, R7, 0x1c1f ;  /* 0x001c1f073e317589 */ /* 0x000f2200000e0000 */
[----:B------:R-:W-:Y:S02]  /*1b2e0*/  SEL R146, R133, R142, P0 ;  /* 0x0000008e85927207 */ /* 0x000fe40000000000 */
[----:B------:R-:W-:Y:S01]  /*1b2f0*/  SEL R84, R108, R109, P0 ;  /* 0x0000006d6c547207 */ /* 0x000fe20000000000 */
[----:B------:R-:W-:Y:S01]  /*1b300*/  SHFL.IDX PT, R64, R64, R3, 0x1c1f ;  /* 0x001c1f0340407589 */ /* 0x000fe200000e0000 */
[----:B------:R-:W-:Y:S02]  /*1b310*/  SEL R138, R156, R111, P0 ;  /* 0x0000006f9c8a7207 */ /* 0x000fe40000000000 */
[----:B------:R-:W-:Y:S01]  /*1b320*/  SEL R158, R158, R119, P0 ;  /* 0x000000779e9e7207 */ /* 0x000fe20000000000 */
[----:B------:R-:W4:Y:S01]  /*1b330*/  SHFL.IDX PT, R53, R66, R7, 0x1c1f ;  /* 0x001c1f0742357589 */ /* 0x000f2200000e0000 */
        /* <DEDUP_REMOVED lines=12> */
[----:B0-----:R-:W-:Y:S02]  /*1b400*/  SEL R4, R8, R9, P0 ;  /* 0x0000000908047207 */ /* 0x001fe40000000000 */
[----:B-1----:R-:W-:Y:S01]  /*1b410*/  SEL R10, R21, R38, P0 ;  /* 0x00000026150a7207 */ /* 0x002fe20000000000 */
[----:B------:R-:W-:Y:S01]  /*1b420*/  SHFL.IDX PT, R78, R78, R3, 0x1c1f ;  /* 0x001c1f034e4e7589 */ /* 0x000fe200000e0000 */
[----:B--2---:R-:W-:Y:S02]  /*1b430*/  SEL R12, R40, R25, P0 ;  /* 0x00000019280c7207 */ /* 0x004fe40000000000 */
[----:B------:R-:W-:Y:S01]  /*1b440*/  SEL R14, R25, R40, P0 ;  /* 0x00000028190e7207 */ /* 0x000fe20000000000 */
[----:B------:R-:W-:Y:S01]  /*1b450*/  SHFL.IDX PT, R82, R82, R3, 0x1c1f ;  /* 0x001c1f0352527589 */ /* 0x000fe200000e0000 */
[----:B---3--:R-:W-:-:S02]  /*1b460*/  SEL R24, R42, R27, P0 ;  /* 0x0000001b2a187207 */ /* 0x008fc40000000000 */
[----:B------:R-:W-:Y:S01]  /*1b470*/  SEL R26, R27, R42, P0 ;  /* 0x0000002a1b1a7207 */ /* 0x000fe20000000000 */
[----:B------:R-:W0:Y:S01]  /*1b480*/  SHFL.IDX PT, R65, R80, R7, 0x1c1f ;  /* 0x001c1f0750417589 */ /* 0x000e2200000e0000 */
[----:B------:R-:W-:Y:S02]  /*1b490*/  SEL R28, R44, R29, P0 ;  /* 0x0000001d2c1c7207 */ /* 0x000fe40000000000 */
[----:B------:R-:W-:Y:S01]  /*1b4a0*/  SEL R30, R29, R44, P0 ;  /* 0x0000002c1d1e7207 */ /* 0x000fe20000000000 */
[----:B------:R-:W-:Y:S01]  /*1b4b0*/  SHFL.IDX PT, R69, R84, R7, 0x1c1f ;  /* 0x001c1f0754457589 */ /* 0x000fe200000e0000 */
[----:B------:R-:W-:Y:S02]  /*1b4c0*/  SEL R32, R46, R31, P0 ;  /* 0x0000001f2e207207 */ /* 0x000fe40000000000 */
[----:B----4-:R-:W-:Y:S01]  /*1b4d0*/  SEL R34, R31, R46, P0 ;  /* 0x0000002e1f227207 */ /* 0x010fe20000000000 */
        /* <DEDUP_REMOVED lines=19> */
[----:B0-----:R-:W-:-:S03]  /*1b610*/  SEL R74, R65, R78, P0 ;  /* 0x0000004e414a7207 */ /* 0x001fc60000000000 */
[----:B------:R-:W-:Y:S04]  /*1b620*/  SHFL.IDX PT, R67, R144, R3, 0x1c1f ;  /* 0x001c1f0390437589 */ /* 0x000fe800000e0000 */
[----:B------:R-:W-:Y:S04]  /*1b630*/  SHFL.IDX PT, R71, R146, R3, 0x1c1f ;  /* 0x001c1f0392477589 */ /* 0x000fe800000e0000 */
[----:B------:R-:W0:Y:S04]  /*1b640*/  SHFL.IDX PT, R118, R118, R7, 0x1c1f ;  /* 0x001c1f0776767589 */ /* 0x000e2800000e0000 */
[----:B------:R-:W-:Y:S04]  /*1b650*/  SHFL.IDX PT, R122, R122, R7, 0x1c1f ;  /* 0x001c1f077a7a7589 */ /* 0x000fe800000e0000 */
[----:B------:R-:W-:Y:S04]  /*1b660*/  SHFL.IDX PT, R126, R126, R7, 0x1c1f ;  /* 0x001c1f077e7e7589 */ /* 0x000fe800000e0000 */
[----:B------:R-:W-:Y:S04]  /*1b670*/  SHFL.IDX PT, R130, R130, R7, 0x1c1f ;  /* 0x001c1f0782827589 */ /* 0x000fe800000e0000 */
[----:B------:R-:W-:Y:S04]  /*1b680*/  SHFL.IDX PT, R134, R134, R7, 0x1c1f ;  /* 0x001c1f0786867589 */ /* 0x000fe800000e0000 */
[----:B------:R-:W-:Y:S04]  /*1b690*/  SHFL.IDX PT, R138, R138, R7, 0x1c1f ;  /* 0x001c1f078a8a7589 */ /* 0x000fe800000e0000 */
[----:B------:R-:W-:Y:S01]  /*1b6a0*/  SHFL.IDX PT, R158, R158, R7, 0x1c1f ;  /* 0x001c1f079e9e7589 */ /* 0x000fe200000e0000 */
[----:B0-----:R-:W-:-:S02]  /*1b6b0*/  SEL R37, R39, R118, P0 ;  /* 0x0000007627257207 */ /* 0x001fc40000000000 */
[----:B------:R-:W-:Y:S01]  /*1b6c0*/  SEL R39, R118, R39, P0 ;  /* 0x0000002776277207 */ /* 0x000fe20000000000 */
[----:B------:R-:W-:Y:S04]  /*1b6d0*/  SHFL.IDX PT, R160, R160, R7, 0x1c1f ;  /* 0x001c1f07a0a07589 */ /* 0x000fe800000e0000 */
[----:B------:R-:W-:Y:S04]  /*1b6e0*/  SHFL.IDX PT, R142, R142, R7, 0x1c1f ;  /* 0x001c1f078e8e7589 */ /* 0x000fe800000e0000 */
[----:B------:R-:W-:Y:S04]  /*1b6f0*/  SHFL.IDX PT, R86, R86, R3, 0x1c1f ;  /* 0x001c1f0356567589 */ /* 0x000fe800000e0000 */
[----:B------:R-:W-:Y:S04]  /*1b700*/  SHFL.IDX PT, R90, R90, R3, 0x1c1f ;  /* 0x001c1f035a5a7589 */ /* 0x000fe800000e0000 */
[----:B------:R-:W-:Y:S04]  /*1b710*/  SHFL.IDX PT, R104, R104, R3, 0x1c1f ;  /* 0x001c1f0368687589 */ /* 0x000fe800000e0000 */
[----:B------:R-:W-:Y:S04]  /*1b720*/  SHFL.IDX PT, R108, R108, R3, 0x1c1f ;  /* 0x001c1f036c6c7589 */ /* 0x000fe800000e0000 */
[----:B------:R-:W-:Y:S04]  /*1b730*/  SHFL.IDX PT, R112, R112, R3, 0x1c1f ;  /* 0x001c1f0370707589 */ /* 0x000fe800000e0000 */
[----:B------:R-:W0:Y:S04]  /*1b740*/  SHFL.IDX PT, R73, R88, R7, 0x1c1f ;  /* 0x001c1f0758497589 */ /* 0x000e2800000e0000 */
[----:B------:R-:W1:Y:S04]  /*1b750*/  SHFL.IDX PT, R105, R92, R7, 0x1c1f ;  /* 0x001c1f075c697589 */ /* 0x000e6800000e0000 */
[----:B------:R-:W2:Y:S04]  /*1b760*/  SHFL.IDX PT, R107, R106, R7, 0x1c1f ;  /* 0x001c1f076a6b7589 */ /* 0x000ea800000e0000 */
[----:B------:R-:W3:Y:S04]  /*1b770*/  SHFL.IDX PT, R109, R110, R7, 0x1c1f ;  /* 0x001c1f076e6d7589 */ /* 0x000ee800000e0000 */
[----:B------:R-:W4:Y:S04]  /*1b780*/  SHFL.IDX PT, R111, R114, R7, 0x1c1f ;  /* 0x001c1f07726f7589 */ /* 0x000f2800000e0000 */
[----:B------:R1:W2:Y:S04]  /*1b790*/  SHFL.IDX PT, R75, R6, R3, 0x1c1f ;  /* 0x001c1f03064b7589 */ /* 0x0002a800000e0000 */
[----:B------:R3:W2:Y:S01]  /*1b7a0*/  SHFL.IDX PT, R20, R5, R7, 0x1c1f ;  /* 0x001c1f0705147589 */ /* 0x0006a200000e0000 */
[----:B0-----:R-:W-:-:S02]  /*1b7b0*/  SEL R11, R73, R86, P0 ;  /* 0x00000056490b7207 */ /* 0x001fc40000000000 */
[----:B-1----:R-:W-:Y:S02]  /*1b7c0*/  SEL R13, R90, R105, P0 ;  /* 0x000000695a0d7207 */ /* 0x002fe40000000000 */
        /* <DEDUP_REMOVED lines=9> */
[----:B------:R-:W-:Y:S01]  /*1b860*/  SEL R72, R78, R65, P0 ;  /* 0x000000414e487207 */ /* 0x000fe20000000000 */
[----:B------:R-:W-:Y:S01]  /*1b870*/  IMAD.MOV.U32 R78, RZ, RZ, RZ ;  /* 0x000000ffff4e7224 */ /* 0x000fe200078e00ff */
[----:B---3--:R-:W-:-:S02]  /*1b880*/  SEL R5, R82, R69, P0 ;  /* 0x0000004552057207 */ /* 0x008fc40000000000 */
        /* <DEDUP_REMOVED lines=11> */
[----:B--2---:R-:W-:-:S02]  /*1b940*/  SEL R25, R104, R107, P0 ;  /* 0x0000006b68197207 */ /* 0x004fc40000000000 */
[----:B------:R-:W-:Y:S02]  /*1b950*/  SEL R27, R107, R104, P0 ;  /* 0x000000686b1b7207 */ /* 0x000fe40000000000 */
[----:B------:R-:W-:Y:S02]  /*1b960*/  SEL R29, R108, R109, P0 ;  /* 0x0000006d6c1d7207 */ /* 0x000fe40000000000 */
[----:B------:R-:W-:Y:S02]  /*1b970*/  SEL R31, R109, R108, P0 ;  /* 0x0000006c6d1f7207 */ /* 0x000fe40000000000 */
[----:B----4-:R-:W-:Y:S02]  /*1b980*/  SEL R33, R112, R111, P0 ;  /* 0x0000006f70217207 */ /* 0x010fe40000000000 */
        /* <DEDUP_REMOVED lines=8> */
[----:B------:R-:W-:-:S07]  /*1ba10*/  SEL R71, R142, R71, P0 ;  /* 0x000000478e477207 */ /* 0x000fce0000000000 */
.L_x_959:
[----:B------:R-:W-:Y:S05]  /*1ba20*/  WARPSYNC.ALL ;  /* 0x0000000000007948 */ /* 0x000fea0003800000 */
[----:B------:R-:W-:Y:S01]  /*1ba30*/  BAR.SYNC.DEFER_BLOCKING 0x1, 0x100 ;  /* 0x0044000000007b1d */ /* 0x000fe20000010000 */
[----:B------:R-:W-:Y:S01]  /*1ba40*/  VIADD R88, R151, 0xffffff80 ;  /* 0xffffff8097587836 */ /* 0x000fe20000000000 */
[----:B------:R-:W-:-:S04]  /*1ba50*/  SEL R73, R75, R20, P0 ;  /* 0x000000144b497207 */ /* 0x000fc80000000000 */
[----:B------:R-:W-:Y:S02]  /*1ba60*/  ULDC.64 UR4, c[0x0][0xc00] ;  /* 0x0003000000047ab9 */ /* 0x000fe40000000a00 */
[----:B------:R-:W0:Y:S01]  /*1ba70*/  LDC R3, c[0x0][0xbe8] ;  /* 0x0002fa00ff037b82 */ /* 0x000e220000000800 */
[----:B------:R-:W2:Y:S01]  /*1ba80*/  LDL R82, [R1+0x48] ;  /* 0x0000480001527983 */ /* 0x000ea20000100800 */
[----:B------:R-:W-:Y:S02]  /*1ba90*/  ISETP.NE.U32.AND P1, PT, RZ, UR4, PT ;  /* 0x00000004ff007c0c */ /* 0x000fe4000bf25070 */
[----:B------:R-:W-:Y:S02]  /*1baa0*/  IADD3 R104, P2, R87, UR4, RZ ;  /* 0x0000000457687c10 */ /* 0x000fe4000ff5e0ff */
[----:B------:R-:W-:Y:S02]  /*1bab0*/  SEL R75, R20, R75, P0 ;  /* 0x0000004b144b7207 */ /* 0x000fe40000000000 */
[----:B------:R-:W-:-:S02]  /*1bac0*/  ISETP.NE.AND.EX P1, PT, RZ, UR5, PT, P1 ;  /* 0x00000005ff007c0c */ /* 0x000fc4000bf25310 */
[----:B------:R-:W-:Y:S01]  /*1bad0*/  IADD3.X R105, R101, UR5, RZ, P2, !PT ;  /* 0x0000000565697c10 */ /* 0x000fe200097fe4ff */
[----:B------:R-:W-:Y:S01]  /*1bae0*/  ULDC.64 UR4, c[0x0][0xc08] ;  /* 0x0003020000047ab9 */ /* 0x000fe20000000a00 */
[----:B------:R1:W-:Y:S04]  /*1baf0*/  STSM.16.M88.4 [R103], R4 ;  /* 0x0000000467007844 */ /* 0x0003e80000000200 */
[----:B------:R-:W-:Y:S04]  /*1bb00*/  STSM.16.M88.4 [R89], R8 ;  /* 0x0000000859007844 */ /* 0x000fe80000000200 */
[----:B------:R3:W-:Y:S04]  /*1bb10*/  STSM.16.M88.4 [R91], R12 ;  /* 0x0000000c5b007844 */ /* 0x0007e80000000200 */
[----:B------:R4:W-:Y:S01]  /*1bb20*/  STSM.16.M88.4 [R93], R24 ;  /* 0x000000185d007844 */ /* 0x0009e20000000200 */
[----:B-1----:R-:W-:-:S03]  /*1bb30*/  SHF.R.S32.HI R4, RZ, 0x1f, R88 ;  /* 0x0000001fff047819 */ /* 0x002fc60000011458 */
[----:B------:R4:W-:Y:S01]  /*1bb40*/  STSM.16.M88.4 [R94], R28 ;  /* 0x0000001c5e007844 */ /* 0x0009e20000000200 */
[----:B------:R-:W-:-:S03]  /*1bb50*/  LEA.HI R5, R4, R88, RZ, 0x7 ;  /* 0x0000005804057211 */ /* 0x000fc600078f38ff */
[----:B------:R4:W-:Y:S01]  /*1bb60*/  STSM.16.M88.4 [R95], R32 ;  /* 0x000000205f007844 */ /* 0x0009e20000000200 */
[----:B------:R-:W-:-:S03]  /*1bb70*/  LOP3.LUT R6, R5, 0xffffff80, RZ, 0xc0, !PT ;  /* 0xffffff8005067812 */ /* 0x000fc600078ec0ff */
[----:B------:R4:W-:Y:S02]  /*1bb80*/  STSM.16.M88.4 [R96], R36 ;  /* 0x0000002460007844 */ /* 0x0009e40000000200 */
[----:B---3--:R-:W-:Y:S02]  /*1bb90*/  IMAD.IADD R14, R88, 0x1, -R6 ;  /* 0x00000001580e7824 */ /* 0x008fe400078e0a06 */
[----:B------:R4:W-:Y:S03]  /*1bba0*/  STSM.16.M88.4 [R97], R40 ;  /* 0x0000002861007844 */ /* 0x0009e60000000200 */
[----:B------:R-:W-:Y:S01]  /*1bbb0*/  SHF.R.S32.HI R7, RZ, 0x1f, R14 ;  /* 0x0000001fff077819 */ /* 0x000fe2000001140e */
[----:B------:R4:W-:Y:S03]  /*1bbc0*/  STSM.16.M88.4 [R98], R44 ;  /* 0x0000002c62007844 */ /* 0x0009e60000000200 */
[----:B------:R-:W-:Y:S01]  /*1bbd0*/  LEA.HI R6, R7, R14, RZ, 0x2 ;  /* 0x0000000e07067211 */ /* 0x000fe200078f10ff */
[----:B------:R4:W-:Y:S04]  /*1bbe0*/  STSM.16.M88.4 [R99], R48 ;  /* 0x0000003063007844 */ /* 0x0009e80000000200 */
[----:B------:R4:W-:Y:S01]  /*1bbf0*/  STSM.16.M88.4 [R100], R52 ;  /* 0x0000003464007844 */ /* 0x0009e20000000200 */
[----:B------:R-:W-:-:S02]  /*1bc00*/  SHF.R.S32.HI R8, RZ, 0x2, R6 ;  /* 0x00000002ff087819 */ /* 0x000fc40000011406 */
[----:B------:R-:W-:Y:S01]  /*1bc10*/  SHF.R.S32.HI R9, RZ, 0x1f, R6 ;  /* 0x0000001fff097819 */ /* 0x000fe20000011406 */
[----:B------:R4:W-:Y:S01]  /*1bc20*/  STSM.16.M88.4 [R102], R56 ;  /* 0x0000003866007844 */ /* 0x0009e20000000200 */
[----:B------:R-:W-:-:S03]  /*1bc30*/  ISETP.NE.U32.AND P0, PT, RZ, UR4, PT ;  /* 0x00000004ff007c0c */ /* 0x000fc6000bf05070 */
[----:B------:R4:W-:Y:S01]  /*1bc40*/  STSM.16.M88.4 [R79], R60 ;  /* 0x0000003c4f007844 */ /* 0x0009e20000000200 */
[----:B------:R-:W-:-:S03]  /*1bc50*/  LEA.HI R10, R4, R88, RZ, 0x2 ;  /* 0x00000058040a7211 */ /* 0x000fc600078f10ff */
[----:B------:R4:W-:Y:S01]  /*1bc60*/  STSM.16.M88.4 [R81], R64 ;  /* 0x0000004051007844 */ /* 0x0009e20000000200 */
[----:B------:R-:W-:-:S03]  /*1bc70*/  LEA.HI R9, R9, R8, RZ, 0x3 ;  /* 0x0000000809097211 */ /* 0x000fc600078f18ff */
[----:B------:R4:W-:Y:S01]  /*1bc80*/  STSM.16.M88.4 [R83], R68 ;  /* 0x0000004453007844 */ /* 0x0009e20000000200 */
[----:B------:R-:W-:-:S03]  /*1bc90*/  SHF.R.S32.HI R4, RZ, 0x7, R5 ;  /* 0x00000007ff047819 */ /* 0x000fc60000011405 */
[----:B------:R4:W-:Y:S01]  /*1bca0*/  STSM.16.M88.4 [R85], R72 ;  /* 0x0000004855007844 */ /* 0x0009e20000000200 */
[----:B------:R-:W-:Y:S01]  /*1bcb0*/  BAR.SYNC.DEFER_BLOCKING 0x1, 0x100 ;  /* 0x0044000000007b1d */ /* 0x000fe20000010000 */
[----:B------:R-:W-:Y:S02]  /*1bcc0*/  ISETP.NE.AND.EX P0, PT, RZ, UR5, PT, P0 ;  /* 0x00000005ff007c0c */ /* 0x000fe4000bf05300 */
[----:B------:R-:W-:Y:S02]  /*1bcd0*/  LOP3.LUT R9, R9, 0xfffffff8, RZ, 0xc0, !PT ;  /* 0xfffffff809097812 */ /* 0x000fe400078ec0ff */
[----:B------:R-:W-:Y:S02]  /*1bce0*/  LEA.HI R5, R5, R4, RZ, 0x1 ;  /* 0x0000000405057211 */ /* 0x000fe400078f08ff */
[----:B------:R-:W-:Y:S02]  /*1bcf0*/  LEA.HI R7, R7, R14, RZ, 0x5 ;  /* 0x0000000e07077211 */ /* 0x000fe400078f28ff */
[----:B------:R-:W-:-:S02]  /*1bd00*/  IADD3 R6, R8, -R9, RZ ;  /* 0x8000000908067210 */ /* 0x000fc40007ffe0ff */
[----:B------:R-:W-:Y:S02]  /*1bd10*/  LOP3.LUT R5, R5, 0x3fffffe, RZ, 0xc0, !PT ;  /* 0x03fffffe05057812 */ /* 0x000fe400078ec0ff */
[----:B------:R-:W-:-:S03]  /*1bd20*/  SHF.R.S32.HI R7, RZ, 0x5, R7 ;  /* 0x00000005ff077819 */ /* 0x000fc60000011407 */
[----:B------:R-:W-:Y:S02]  /*1bd30*/  IMAD.IADD R5, R4, 0x1, -R5 ;  /* 0x0000000104057824 */ /* 0x000fe400078e0a05 */
[----:B------:R-:W-:Y:S01]  /*1bd40*/  IMAD R6, R7, 0x10, R6 ;  /* 0x0000001007067824 */ /* 0x000fe200078e0206 */
[----:B------:R-:W-:Y:S01]  /*1bd50*/  @P0 IADD3 R4, P3, R87, UR4, RZ ;  /* 0x0000000457040c10 */ /* 0x000fe2000ff7e0ff */
[----:B------:R-:W-:Y:S02]  /*1bd60*/  ULDC UR4, c[0x0][0xa88] ;  /* 0x0002a20000047ab9 */ /* 0x000fe40000000800 */
[----:B------:R-:W-:Y:S01]  /*1bd70*/  IMAD R15, R5, 0x40, R6 ;  /* 0x00000040050f7824 */ /* 0x000fe200078e0206 */
[----:B------:R-:W-:Y:S01]  /*1bd80*/  @P0 IADD3.X R5, R101, UR5, RZ, P3, !PT ;  /* 0x0000000565050c10 */ /* 0x000fe20009ffe4ff */
[----:B------:R-:W-:Y:S01]  /*1bd90*/  IMAD.U32 R6, RZ, RZ, UR4 ;  /* 0x00000004ff067e24 */ /* 0x000fe2000f8e00ff */
[----:B------:R4:W5:Y:S01]  /*1bda0*/  @P1 LDG.E R78, desc[UR36][R104.64] ;  /* 0x00000024684e1981 */ /* 0x000962000c1e1900 */
[----:B0-----:R-:W-:-:S02]  /*1bdb0*/  ISETP.NE.AND P2, PT, R3, 0x1, PT ;  /* 0x000000010300780c */ /* 0x001fc40003f45270 */
[----:B------:R-:W-:Y:S02]  /*1bdc0*/  LOP3.LUT R10, R10, 0xfffffffc, RZ, 0xc0, !PT ;  /* 0xfffffffc0a0a7812 */ /* 0x000fe400078ec0ff */
[----:B------:R4:W5:Y:S03]  /*1bdd0*/  @P0 LDG.E R6, desc[UR36][R4.64] ;  /* 0x0000002404060981 */ /* 0x000966000c1e1900 */
[----:B------:R-:W-:-:S05]  /*1bde0*/  IMAD.IADD R10, R88, 0x1, -R10 ;  /* 0x00000001580a7824 */ /* 0x000fca00078e0a0a */
[----:B------:R-:W-:Y:S01]  /*1bdf0*/  LEA.HI R11, R10, R10, RZ, 0x1 ;  /* 0x0000000a0a0b7211 */ /* 0x000fe200078f08ff */
[----:B------:R-:W0:Y:S03]  /*1be00*/  @P2 LDC R8, c[0x0][0xbec] ;  /* 0x0002fb00ff082b82 */ /* 0x000e260000000800 */
[----:B------:R-:W-:-:S04]  /*1be10*/  LOP3.LUT R11, R11, 0x1ffffffe, RZ, 0xc0, !PT ;  /* 0x1ffffffe0b0b7812 */ /* 0x000fc800078ec0ff */
[----:B------:R-:W-:Y:S01]  /*1be20*/  IADD3 R10, R10, -R11, RZ ;  /* 0x8000000b0a0a7210 */ /* 0x000fe20007ffe0ff */
[----:B------:R-:W1:Y:S04]  /*1be30*/  @P2 LDC R9, c[0x0][0xbf0] ;  /* 0x0002fc00ff092b82 */ /* 0x000e680000000800 */
[----:B------:R-:W-:-:S05]  /*1be40*/  IMAD R10, R10, 0x8, R15 ;  /* 0x000000080a0a7824 */ /* 0x000fca00078e020f */
[----:B--2---:R-:W-:Y:S01]  /*1be50*/  LEA R13, R82, R10, 0x7 ;  /* 0x0000000a520d7211 */ /* 0x004fe200078e38ff */
[----:B01--4-:R-:W-:Y:S06]  /*1be60*/  @P0 BRA `(.L_x_666) ;  /* 0x0000000000100947 */ /* 0x013fec0003800000 */
[----:B------:R-:W-:Y:S05]  /*1be70*/  @!P1 BRA `(.L_x_666) ;  /* 0x00000000000c9947 */ /* 0x000fea0003800000 */
[----:B------:R-:W2:Y:S04]  /*1be80*/  LDG.E R5, desc[UR36][R104.64] ;  /* 0x0000002468057981 */ /* 0x000ea8000c1e1900 */
[----:B-----5:R-:W2:Y:S02]  /*1be90*/  LDG.E R6, desc[UR36][R104.64+0x4] ;  /* 0x0000042468067981 */ /* 0x020ea4000c1e1900 */
[----:B--2---:R-:W-:-:S07]  /*1bea0*/  IMAD.IADD R6, R6, 0x1, -R5 ;  /* 0x0000000106067824 */ /* 0x004fce00078e0a05 */
.L_x_666:
[----:B------:R-:W2:Y:S01]  /*1beb0*/  LDL.LU R84, [R1+0x3c] ;  /* 0x00003c0001547983 */ /* 0x000ea20000300800 */
[----:B------:R-:W-:Y:S01]  /*1bec0*/  @P2 IMAD.HI.U32 R4, R13, R8, RZ ;  /* 0x000000080d042227 */ /* 0x000fe200078e00ff */
[----:B------:R-:W-:Y:S01]  /*1bed0*/  ULDC.64 UR4, c[0x0][0xb90] ;  /* 0x0002e40000047ab9 */ /* 0x000fe20000000a00 */
[----:B-----5:R-:W-:Y:S01]  /*1bee0*/  SHF.R.S32.HI R79, RZ, 0x1f, R78 ;  /* 0x0000001fff4f7819 */ /* 0x020fe2000001144e */
[----:B------:R-:W0:Y:S01]  /*1bef0*/  @P2 LDC R83, c[0x0][0xbec] ;  /* 0x0002fb00ff532b82 */ /* 0x000e220000000800 */
[----:B------:R-:W-:Y:S01]  /*1bf00*/  IMAD.MOV.U32 R7, RZ, RZ, R13 ;  /* 0x000000ffff077224 */ /* 0x000fe200078e000d */
[----:B------:R-:W-:Y:S01]  /*1bf10*/  @P2 SHF.R.U32.HI R7, RZ, R9, R4 ;  /* 0x00000009ff072219 */ /* 0x000fe20000011604 */
[----:B------:R-:W-:Y:S01]  /*1bf20*/  IMAD R11, R219, 0x40, R18 ;  /* 0x00000040db0b7824 */ /* 0x000fe200078e0212 */
[----:B------:R-:W-:Y:S01]  /*1bf30*/  SEL R20, R149, RZ, !P1 ;  /* 0x000000ff95147207 */ /* 0x000fe20004800000 */
[----:B------:R-:W-:Y:S01]  /*1bf40*/  IMAD R81, R6, R3, RZ ;  /* 0x0000000306517224 */ /* 0x000fe200078e02ff */
[----:B------:R-:W-:Y:S01]  /*1bf50*/  SEL R21, R143, RZ, !P1 ;  /* 0x000000ff8f157207 */ /* 0x000fe20004800000 */
[----:B------:R-:W-:Y:S01]  /*1bf60*/  IMAD.WIDE R76, R11, 0x2, R76 ;  /* 0x000000020b4c7825 */ /* 0x000fe200078e024c */
[----:B------:R-:W-:Y:S01]  /*1bf70*/  SHF.R.S32.HI R11, RZ, 0x1f, R7 ;  /* 0x0000001fff0b7819 */ /* 0x000fe20000011407 */
[----:B------:R-:W1:Y:S01]  /*1bf80*/  @P2 LDC R85, c[0x0][0xbf0] ;  /* 0x0002fc00ff552b82 */ /* 0x000e620000000800 */
[----:B------:R-:W-:-:S04]  /*1bf90*/  IADD3 R29, P3, R76, 0x4000, RZ ;  /* 0x000040004c1d7810 */ /* 0x000fc80007f7e0ff */
[----:B------:R-:W-:-:S04]  /*1bfa0*/  LOP3.LUT R28, R29, 0x380, RZ, 0xc0, !PT ;  /* 0x000003801d1c7812 */ /* 0x000fc800078ec0ff */
[----:B------:R-:W-:-:S04]  /*1bfb0*/  SHF.R.U64 R28, R28, 0x3, RZ ;  /* 0x000000031c1c7819 */ /* 0x000fc800000012ff */
[----:B------:R-:W-:Y:S01]  /*1bfc0*/  LOP3.LUT R28, R28, R29, RZ, 0x3c, !PT ;  /* 0x0000001d1c1c7212 */ /* 0x000fe200078e3cff */
[----:B------:R-:W-:Y:S01]  /*1bfd0*/  IMAD.X R29, RZ, RZ, R77, P3 ;  /* 0x000000ffff1d7224 */ /* 0x000fe200018e064d */
        /* <DEDUP_REMOVED lines=10> */
[----:B------:R-:W-:-:S04]  /*1c080*/  SHF.R.S32.HI R86, RZ, 0x1f, R88 ;  /* 0x0000001fff567819 */ /* 0x000fc80000011458 */
[----:B------:R-:W-:-:S04]  /*1c090*/  LEA.HI R86, R86, R88, RZ, 0x3 ;  /* 0x0000005856567211 */ /* 0x000fc800078f18ff */
[----:B------:R-:W-:-:S04]  /*1c0a0*/  LOP3.LUT R86, R86, 0xfffffff8, RZ, 0xc0, !PT ;  /* 0xfffffff856567812 */ /* 0x000fc800078ec0ff */
[----:B------:R-:W-:Y:S01]  /*1c0b0*/  IADD3 R86, R88, -R86, RZ ;  /* 0x8000005658567210 */ /* 0x000fe20007ffe0ff */
[----:B------:R-:W-:Y:S01]  /*1c0c0*/  VIADD R88, R18, 0xc0 ;  /* 0x000000c012587836 */ /* 0x000fe20000000000 */
[----:B------:R-:W-:Y:S01]  /*1c0d0*/  BSSY B1, `(.L_x_667) ;  /* 0x00000be000017945 */ /* 0x000fe20003800000 */
[----:B------:R-:W-:-:S03]  /*1c0e0*/  SHF.R.S32.HI R89, RZ, 0x1f, R18 ;  /* 0x0000001fff597819 */ /* 0x000fc60000011412 */
[----:B------:R-:W-:Y:S02]  /*1c0f0*/  SHF.R.S32.HI R90, RZ, 0x1f, R88 ;  /* 0x0000001fff5a7819 */ /* 0x000fe40000011458 */
[----:B--2---:R-:W-:Y:S01]  /*1c100*/  SHF.R.S32.HI R80, RZ, 0x1f, R84 ;  /* 0x0000001fff507819 */ /* 0x004fe20000011454 */
[----:B------:R-:W-:-:S04]  /*1c110*/  IMAD.WIDE.U32 R4, R84, UR4, R78 ;  /* 0x0000000454047c25 */ /* 0x000fc8000f8e004e */
[----:B------:R-:W-:-:S04]  /*1c120*/  IMAD R8, R80, UR4, RZ ;  /* 0x0000000450087c24 */ /* 0x000fc8000f8e02ff */
[----:B------:R-:W-:Y:S01]  /*1c130*/  IMAD R9, R84, UR5, R8 ;  /* 0x0000000554097c24 */ /* 0x000fe2000f8e0208 */
[----:B------:R-:W-:Y:S01]  /*1c140*/  IADD3 R8, -R7, RZ, RZ ;  /* 0x000000ff07087210 */ /* 0x000fe20007ffe1ff */
[----:B------:R-:W-:Y:S02]  /*1c150*/  ULDC.64 UR4, c[0x0][0xb98] ;  /* 0x0002e60000047ab9 */ /* 0x000fe40000000a00 */
[----:B------:R-:W-:Y:S02]  /*1c160*/  IMAD.IADD R5, R5, 0x1, R9 ;  /* 0x0000000105057824 */ /* 0x000fe400078e0209 */
[----:B------:R-:W-:Y:S01]  /*1c170*/  IMAD R9, R3, R8, R13 ;  /* 0x0000000803097224 */ /* 0x000fe200078e020d */
[----:B------:R-:W-:Y:S01]  /*1c180*/  IADD3 R13, P4, R76, 0x2000, RZ ;  /* 0x000020004c0d7810 */ /* 0x000fe20007f9e0ff */
[----:B------:R-:W-:Y:S02]  /*1c190*/  IMAD R8, R20, UR4, RZ ;  /* 0x0000000414087c24 */ /* 0x000fe4000f8e02ff */
[----:B------:R-:W-:-:S04]  /*1c1a0*/  IMAD.WIDE.U32 R4, R21, UR4, R4 ;  /* 0x0000000415047c25 */ /* 0x000fc8000f8e0004 */
[----:B------:R-:W-:Y:S01]  /*1c1b0*/  IMAD R10, R21, UR5, R8 ;  /* 0x00000005150a7c24 */ /* 0x000fe2000f8e0208 */
[----:B------:R-:W-:Y:S01]  /*1c1c0*/  SHF.R.S32.HI R8, RZ, 0x1f, R9 ;  /* 0x0000001fff087819 */ /* 0x000fe20000011409 */
[----:B------:R-:W-:Y:S01]  /*1c1d0*/  ULDC.64 UR4, c[0x0][0xb88] ;  /* 0x0002e20000047ab9 */ /* 0x000fe20000000a00 */
[----:B------:R-:W-:Y:S02]  /*1c1e0*/  IADD3 R4, P0, R7, R4, RZ ;  /* 0x0000000407047210 */ /* 0x000fe40007f1e0ff */
[----:B------:R-:W-:Y:S01]  /*1c1f0*/  IADD3 R7, P5, R76, 0x1000, RZ ;  /* 0x000010004c077810 */ /* 0x000fe20007fbe0ff */
[----:B------:R-:W-:Y:S01]  /*1c200*/  IMAD R12, R8, UR4, RZ ;  /* 0x00000004080c7c24 */ /* 0x000fe2000f8e02ff */
[----:B------:R-:W-:Y:S02]  /*1c210*/  IADD3.X R5, R11, R5, R10, P0, !PT ;  /* 0x000000050b057210 */ /* 0x000fe400007fe40a */
[----:B------:R-:W-:Y:S01]  /*1c220*/  LOP3.LUT P0, RZ, R14, 0x3, RZ, 0xc0, !PT ;  /* 0x000000030eff7812 */ /* 0x000fe2000780c0ff */
[----:B------:R-:W-:Y:S01]  /*1c230*/  IMAD R11, R9, UR5, R12 ;  /* 0x00000005090b7c24 */ /* 0x000fe2000f8e020c */
[----:B------:R-:W-:Y:S01]  /*1c240*/  LOP3.LUT R12, R13, 0x380, RZ, 0xc0, !PT ;  /* 0x000003800d0c7812 */ /* 0x000fe200078ec0ff */
[----:B------:R-:W-:Y:S01]  /*1c250*/  IMAD.WIDE.U32 R4, R9, UR4, R4 ;  /* 0x0000000409047c25 */ /* 0x000fe2000f8e0004 */
[----:B------:R-:W-:Y:S01]  /*1c260*/  ULDC.64 UR4, c[0x0][0xb50] ;  /* 0x0002d40000047ab9 */ /* 0x000fe20000000a00 */
[----:B------:R-:W-:-:S02]  /*1c270*/  LOP3.LUT R8, R7, 0x380, RZ, 0xc0, !PT ;  /* 0x0000038007087812 */ /* 0x000fc400078ec0ff */
[----:B------:R-:W-:Y:S01]  /*1c280*/  IMAD.IADD R5, R5, 0x1, R11 ;  /* 0x0000000105057824 */ /* 0x000fe200078e020b */
[----:B------:R-:W-:Y:S01]  /*1c290*/  LEA R10, P1, R4, UR4, 0x2 ;  /* 0x00000004040a7c11 */ /* 0x000fe2000f8210ff */
[----:B------:R-:W-:Y:S01]  /*1c2a0*/  IMAD.X R9, RZ, RZ, R77, P5 ;  /* 0x000000ffff097224 */ /* 0x000fe200028e064d */
[----:B------:R-:W-:Y:S02]  /*1c2b0*/  SHF.R.U64 R12, R12, 0x3, RZ ;  /* 0x000000030c0c7819 */ /* 0x000fe400000012ff */
[----:B------:R-:W-:Y:S01]  /*1c2c0*/  LEA.HI.X R11, R4, UR5, R5, 0x2, P1 ;  /* 0x00000005040b7c11 */ /* 0x000fe200088f1405 */
[----:B------:R-:W-:Y:S01]  /*1c2d0*/  SHFL.IDX PT, R50, R10, RZ, 0x1c1f ;  /* 0x001c1fff0a327589 */ /* 0x000fe200000e0000 */
[----:B------:R-:W-:Y:S01]  /*1c2e0*/  IADD3 R25, P1, R76, 0x3000, RZ ;  /* 0x000030004c197810 */ /* 0x000fe20007f3e0ff */
[----:B------:R-:W-:Y:S01]  /*1c2f0*/  IMAD R4, R82, 0x80, R15 ;  /* 0x0000008052047824 */ /* 0x000fe200078e020f */
[----:B------:R-:W-:Y:S01]  /*1c300*/  LOP3.LUT R12, R12, R13, RZ, 0x3c, !PT ;  /* 0x0000000d0c0c7212 */ /* 0x000fe200078e3cff */
[----:B------:R-:W2:Y:S01]  /*1c310*/  SHFL.IDX PT, R51, R11, RZ, 0x1c1f ;  /* 0x001c1fff0b337589 */ /* 0x000ea200000e0000 */
[----:B------:R-:W-:Y:S01]  /*1c320*/  LOP3.LUT R24, R25, 0x380, RZ, 0xc0, !PT ;  /* 0x0000038019187812 */ /* 0x000fe200078ec0ff */
[----:B------:R-:W-:Y:S01]  /*1c330*/  ULDC.64 UR4, c[0x0][0xaa0] ;  /* 0x0002a80000047ab9 */ /* 0x000fe20000000a00 */
[----:B------:R-:W-:Y:S01]  /*1c340*/  IADD3.X R13, RZ, R77, RZ, P4, !PT ;  /* 0x0000004dff0d7210 */ /* 0x000fe200027fe4ff */
[----:B------:R-:W-:Y:S01]  /*1c350*/  SHFL.IDX PT, R54, R10, 0x1, 0x1c1f ;  /* 0x003c1f000a367f89 */ /* 0x000fe200000e0000 */
[----:B------:R-:W-:-:S02]  /*1c360*/  SHF.R.U64 R24, R24, 0x3, RZ ;  /* 0x0000000318187819 */ /* 0x000fc400000012ff */
[----:B------:R-:W-:Y:S01]  /*1c370*/  IADD3 R33, P5, R76, 0x5000, RZ ;  /* 0x000050004c217810 */ /* 0x000fe20007fbe0ff */
[----:B------:R-:W3:Y:S01]  /*1c380*/  SHFL.IDX PT, R55, R11, 0x1, 0x1c1f ;  /* 0x003c1f000b377f89 */ /* 0x000ee200000e0000 */
[----:B------:R-:W-:Y:S01]  /*1c390*/  LOP3.LUT R24, R24, R25, RZ, 0x3c, !PT ;  /* 0x0000001918187212 */ /* 0x000fe200078e3cff */
[----:B------:R-:W-:Y:S01]  /*1c3a0*/  IMAD.X R25, RZ, RZ, R77, P1 ;  /* 0x000000ffff197224 */ /* 0x000fe200008e064d */
[C---:B------:R-:W-:Y:S02]  /*1c3b0*/  IADD3 R41, P1, R76.reuse, 0x7000, RZ ;  /* 0x000070004c297810 */ /* 0x040fe40007f3e0ff */
[----:B------:R-:W-:Y:S02]  /*1c3c0*/  IADD3 R37, P4, R76, 0x6000, RZ ;  /* 0x000060004c257810 */ /* 0x000fe40007f9e0ff */
[----:B------:R-:W-:Y:S02]  /*1c3d0*/  LOP3.LUT R40, R41, 0x380, RZ, 0xc0, !PT ;  /* 0x0000038029287812 */ /* 0x000fe400078ec0ff */
[----:B------:R-:W-:-:S02]  /*1c3e0*/  LOP3.LUT R32, R33, 0x380, RZ, 0xc0, !PT ;  /* 0x0000038021207812 */ /* 0x000fc400078ec0ff */
[----:B------:R-:W-:Y:S02]  /*1c3f0*/  SHF.R.U64 R40, R40, 0x3, RZ ;  /* 0x0000000328287819 */ /* 0x000fe400000012ff */
[----:B------:R-:W-:Y:S02]  /*1c400*/  LOP3.LUT R36, R37, 0x380, RZ, 0xc0, !PT ;  /* 0x0000038025247812 */ /* 0x000fe400078ec0ff */
[----:B------:R-:W-:Y:S01]  /*1c410*/  LOP3.LUT R40, R40, R41, RZ, 0x3c, !PT ;  /* 0x0000002928287212 */ /* 0x000fe200078e3cff */
[----:B------:R-:W-:Y:S01]  /*1c420*/  IMAD.X R41, RZ, RZ, R77, P1 ;  /* 0x000000ffff297224 */ /* 0x000fe200008e064d */
[----:B------:R-:W-:Y:S02]  /*1c430*/  SHF.R.U64 R32, R32, 0x3, RZ ;  /* 0x0000000320207819 */ /* 0x000fe400000012ff */
[----:B------:R-:W-:Y:S02]  /*1c440*/  SHF.R.U64 R36, R36, 0x3, RZ ;  /* 0x0000000324247819 */ /* 0x000fe400000012ff */
[----:B------:R-:W-:-:S02]  /*1c450*/  IADD3 R57, P1, R76, 0xb000, RZ ;  /* 0x0000b0004c397810 */ /* 0x000fc40007f3e0ff */
[----:B------:R-:W-:Y:S01]  /*1c460*/  LOP3.LUT R32, R32, R33, RZ, 0x3c, !PT ;  /* 0x0000002120207212 */ /* 0x000fe200078e3cff */
[----:B------:R-:W-:Y:S01]  /*1c470*/  IMAD.X R33, RZ, RZ, R77, P5 ;  /* 0x000000ffff217224 */ /* 0x000fe200028e064d */
[----:B------:R-:W-:Y:S02]  /*1c480*/  LOP3.LUT R36, R36, R37, RZ, 0x3c, !PT ;  /* 0x0000002524247212 */ /* 0x000fe400078e3cff */
[----:B------:R-:W-:Y:S02]  /*1c490*/  LOP3.LUT R56, R57, 0x380, RZ, 0xc0, !PT ;  /* 0x0000038039387812 */ /* 0x000fe400078ec0ff */
[----:B------:R-:W-:Y:S02]  /*1c4a0*/  IADD3.X R37, RZ, R77, RZ, P4, !PT ;  /* 0x0000004dff257210 */ /* 0x000fe400027fe4ff */
[C---:B------:R-:W-:Y:S02]  /*1c4b0*/  IADD3 R49, P5, R76.reuse, 0x9000, RZ ;  /* 0x000090004c317810 */ /* 0x040fe40007fbe0ff */
[----:B------:R-:W-:-:S02]  /*1c4c0*/  IADD3 R53, P4, R76, 0xa000, RZ ;  /* 0x0000a0004c357810 */ /* 0x000fc40007f9e0ff */
[----:B------:R-:W-:Y:S02]  /*1c4d0*/  SHF.R.U64 R56, R56, 0x3, RZ ;  /* 0x0000000338387819 */ /* 0x000fe400000012ff */
[----:B------:R-:W-:Y:S02]  /*1c4e0*/  LOP3.LUT R48, R49, 0x380, RZ, 0xc0, !PT ;  /* 0x0000038031307812 */ /* 0x000fe400078ec0ff */
[----:B------:R-:W-:Y:S02]  /*1c4f0*/  LOP3.LUT R52, R53, 0x380, RZ, 0xc0, !PT ;  /* 0x0000038035347812 */ /* 0x000fe400078ec0ff */
[----:B------:R-:W-:Y:S01]  /*1c500*/  LOP3.LUT R56, R56, R57, RZ, 0x3c, !PT ;  /* 0x0000003938387212 */ /* 0x000fe200078e3cff */
[----:B------:R-:W-:Y:S01]  /*1c510*/  IMAD.X R57, RZ, RZ, R77, P1 ;  /* 0x000000ffff397224 */ /* 0x000fe200008e064d */
[----:B------:R-:W-:Y:S02]  /*1c520*/  SHF.R.U64 R48, R48, 0x3, RZ ;  /* 0x0000000330307819 */ /* 0x000fe400000012ff */
[----:B------:R-:W-:-:S02]  /*1c530*/  SHF.R.U64 R52, R52, 0x3, RZ ;  /* 0x0000000334347819 */ /* 0x000fc400000012ff */
[----:B------:R-:W-:Y:S02]  /*1c540*/  ISETP.GE.OR P1, PT, R4, R81, P0 ;  /* 0x000000510400720c */ /* 0x000fe40000726670 */
[----:B------:R-:W-:Y:S02]  /*1c550*/  SHF.R.U64 R8, R8, 0x3, RZ ;  /* 0x0000000308087819 */ /* 0x000fe400000012ff */
[----:B------:R-:W-:Y:S02]  /*1c560*/  IADD3 R4, R4, 0x8, RZ ;  /* 0x0000000804047810 */ /* 0x000fe40007ffe0ff */
[----:B------:R-:W-:Y:S01]  /*1c570*/  LOP3.LUT R48, R48, R49, RZ, 0x3c, !PT ;  /* 0x0000003130307212 */ /* 0x000fe200078e3cff */
[----:B------:R-:W-:Y:S01]  /*1c580*/  IMAD.X R49, RZ, RZ, R77, P5 ;  /* 0x000000ffff317224 */ /* 0x000fe200028e064d */
[----:B------:R-:W-:Y:S02]  /*1c590*/  LOP3.LUT R52, R52, R53, RZ, 0x3c, !PT ;  /* 0x0000003534347212 */ /* 0x000fe400078e3cff */
[----:B------:R-:W-:-:S02]  /*1c5a0*/  LOP3.LUT R8, R8, R7, RZ, 0x3c, !PT ;  /* 0x0000000708087212 */ /* 0x000fc400078e3cff */
[----:B------:R-:W-:Y:S01]  /*1c5b0*/  IADD3.X R53, RZ, R77, RZ, P4, !PT ;  /* 0x0000004dff357210 */ /* 0x000fe200027fe4ff */
[----:B--2---:R2:W-:Y:S01]  /*1c5c0*/  @!P1 ST.E desc[UR36][R50.64], R0 ;  /* 0x0000000032009985 */ /* 0x0045e2000c101924 */
[----:B------:R-:W-:Y:S02]  /*1c5d0*/  IADD3 R5, P3, R76, 0xf000, RZ ;  /* 0x0000f0004c057810 */ /* 0x000fe40007f7e0ff */
[----:B------:R-:W-:Y:S02]  /*1c5e0*/  ISETP.GE.OR P0, PT, R4, R81, P0 ;  /* 0x000000510400720c */ /* 0x000fe40000706670 */
[C---:B------:R-:W-:Y:S01]  /*1c5f0*/  IADD3 R65, P5, R76.reuse, 0xd000, RZ ;  /* 0x0000d0004c417810 */ /* 0x040fe20007fbe0ff */
[----:B------:R-:W-:Y:S01]  /*1c600*/  IMAD.X R73, RZ, RZ, R77, P3 ;  /* 0x000000ffff497224 */ /* 0x000fe200018e064d */
[C---:B------:R-:W-:Y:S02]  /*1c610*/  IADD3 R69, P4, R76.reuse, 0xe000, RZ ;  /* 0x0000e0004c457810 */ /* 0x040fe40007f9e0ff */
[----:B------:R-:W-:-:S02]  /*1c620*/  LOP3.LUT R7, R76, 0x380, RZ, 0xc0, !PT ;  /* 0x000003804c077812 */ /* 0x000fc400078ec0ff */
[----:B------:R-:W-:Y:S02]  /*1c630*/  LOP3.LUT R4, R5, 0x380, RZ, 0xc0, !PT ;  /* 0x0000038005047812 */ /* 0x000fe400078ec0ff */
[----:B------:R-:W-:Y:S02]  /*1c640*/  LOP3.LUT R64, R65, 0x380, RZ, 0xc0, !PT ;  /* 0x0000038041407812 */ /* 0x000fe400078ec0ff */
[----:B------:R-:W-:Y:S01]  /*1c650*/  LOP3.LUT R68, R69, 0x380, RZ, 0xc0, !PT ;  /* 0x0000038045447812 */ /* 0x000fe200078ec0ff */
[----:B---3--:R3:W-:Y:S01]  /*1c660*/  @!P0 ST.E desc[UR36][R54.64], R2 ;  /* 0x0000000236008985 */ /* 0x0087e2000c101924 */
[----:B------:R-:W-:Y:S02]  /*1c670*/  SHF.R.U64 R7, R7, 0x3, RZ ;  /* 0x0000000307077819 */ /* 0x000fe400000012ff */
[----:B------:R-:W-:Y:S01]  /*1c680*/  SHF.R.U64 R4, R4, 0x3, RZ ;  /* 0x0000000304047819 */ /* 0x000fe200000012ff */
[----:B------:R-:W5:Y:S01]  /*1c690*/  LD.E.128 R8, desc[UR36][R8.64] ;  /* 0x0000002408087980 */ /* 0x000f62000c101d00 */
[----:B------:R-:W-:-:S02]  /*1c6a0*/  SHF.R.U64 R64, R64, 0x3, RZ ;  /* 0x0000000340407819 */ /* 0x000fc400000012ff */
[----:B------:R-:W-:Y:S01]  /*1c6b0*/  SHF.R.U64 R68, R68, 0x3, RZ ;  /* 0x0000000344447819 */ /* 0x000fe200000012ff */
[----:B------:R-:W5:Y:S01]  /*1c6c0*/  LD.E.128 R12, desc[UR36][R12.64] ;  /* 0x000000240c0c7980 */ /* 0x000f62000c101d00 */
[----:B------:R-:W-:Y:S02]  /*1c6d0*/  LOP3.LUT R76, R7, R76, RZ, 0x3c, !PT ;  /* 0x0000004c074c7212 */ /* 0x000fe400078e3cff */
[----:B------:R-:W-:Y:S01]  /*1c6e0*/  LOP3.LUT R64, R64, R65, RZ, 0x3c, !PT ;  /* 0x0000004140407212 */ /* 0x000fe200078e3cff */
[--C-:B------:R-:W-:Y:S01]  /*1c6f0*/  IMAD.X R65, RZ, RZ, R77.reuse, P5 ;  /* 0x000000ffff417224 */ /* 0x100fe200028e064d */
[----:B------:R-:W-:Y:S01]  /*1c700*/  LOP3.LUT R68, R68, R69, RZ, 0x3c, !PT ;  /* 0x0000004544447212 */ /* 0x000fe200078e3cff */
[----:B------:R-:W-:Y:S01]  /*1c710*/  IMAD.X R69, RZ, RZ, R77, P4 ;  /* 0x000000ffff457224 */ /* 0x000fe200020e064d */
[----:B------:R-:W-:Y:S01]  /*1c720*/  LOP3.LUT R72, R4, R5, RZ, 0x3c, !PT ;  /* 0x0000000504487212 */ /* 0x000fe200078e3cff */
[----:B------:R-:W5:Y:S04]  /*1c730*/  LD.E.128 R24, desc[UR36][R24.64] ;  /* 0x0000002418187980 */ /* 0x000f68000c101d00 */
[----:B------:R4:W5:Y:S04]  /*1c740*/  LD.E.128 R4, desc[UR36][R76.64] ;  /* 0x000000244c047980 */ /* 0x000968000c101d00 */
[----:B------:R-:W5:Y:S04]  /*1c750*/  LD.E.128 R28, desc[UR36][R28.64] ;  /* 0x000000241c1c7980 */ /* 0x000f68000c101d00 */
[----:B------:R-:W5:Y:S01]  /*1c760*/  LD.E.128 R32, desc[UR36][R32.64] ;  /* 0x0000002420207980 */ /* 0x000f62000c101d00 */
[----:B----4-:R-:W-:-:S03]  /*1c770*/  IMAD R77, R79, UR4, RZ ;  /* 0x000000044f4d7c24 */ /* 0x010fc6000f8e02ff */
[----:B------:R-:W5:Y:S01]  /*1c780*/  LD.E.128 R36, desc[UR36][R36.64] ;  /* 0x0000002424247980 */ /* 0x000f62000c101d00 */
[C---:B------:R-:W-:Y:S02]  /*1c790*/  IMAD R79, R78.reuse, UR5, R77 ;  /* 0x000000054e4f7c24 */ /* 0x040fe4000f8e024d */
[----:B------:R-:W-:Y:S01]  /*1c7a0*/  IMAD.WIDE.U32 R76, R78, UR4, RZ ;  /* 0x000000044e4c7c25 */ /* 0x000fe2000f8e00ff */
[----:B------:R-:W-:Y:S01]  /*1c7b0*/  ULDC.64 UR4, c[0x0][0xae8] ;  /* 0x0002ba0000047ab9 */ /* 0x000fe20000000a00 */
[----:B------:R-:W5:Y:S02]  /*1c7c0*/  LD.E.128 R40, desc[UR36][R40.64] ;  /* 0x0000002428287980 */ /* 0x000f64000c101d00 */
[----:B------:R-:W-:Y:S02]  /*1c7d0*/  IMAD R78, R86, 0x20, R219 ;  /* 0x00000020564e7824 */ /* 0x000fe400078e02db */
[----:B------:R-:W-:Y:S01]  /*1c7e0*/  IMAD.IADD R77, R77, 0x1, R79 ;  /* 0x000000014d4d7824 */ /* 0x000fe200078e024f */
[----:B------:R-:W5:Y:S01]  /*1c7f0*/  LD.E.128 R44, desc[UR36][R44.64] ;  /* 0x000000242c2c7980 */ /* 0x000f62000c101d00 */
[----:B------:R-:W-:-:S02]  /*1c800*/  IMAD R80, R80, UR4, RZ ;  /* 0x0000000450507c24 */ /* 0x000fc4000f8e02ff */
[----:B------:R-:W-:Y:S01]  /*1c810*/  IMAD R78, R82, 0x80, R78 ;  /* 0x00000080524e7824 */ /* 0x000fe200078e024e */
[----:B--2---:R-:W5:Y:S01]  /*1c820*/  LD.E.128 R48, desc[UR36][R48.64] ;  /* 0x0000002430307980 */ /* 0x004f62000c101d00 */
[C---:B------:R-:W-:Y:S02]  /*1c830*/  IMAD R79, R84.reuse, UR5, R80 ;  /* 0x00000005544f7c24 */ /* 0x040fe4000f8e0250 */
[----:B------:R-:W-:Y:S01]  /*1c840*/  IMAD.WIDE.U32 R76, R84, UR4, R76 ;  /* 0x00000004544c7c25 */ /* 0x000fe2000f8e004c */
[----:B------:R-:W-:Y:S01]  /*1c850*/  ULDC.64 UR4, c[0x0][0xaf0] ;  /* 0x0002bc0000047ab9 */ /* 0x000fe20000000a00 */
[----:B---3--:R-:W5:Y:S02]  /*1c860*/  LD.E.128 R52, desc[UR36][R52.64] ;  /* 0x0000002434347980 */ /* 0x008f64000c101d00 */
[----:B0-----:R-:W-:Y:S01]  /*1c870*/  @P2 IMAD.HI.U32 R0, R78, R83, RZ ;  /* 0x000000534e002227 */ /* 0x001fe200078e00ff */
[----:B------:R-:W-:Y:S01]  /*1c880*/  IADD3 R77, R77, R79, RZ ;  /* 0x0000004f4d4d7210 */ /* 0x000fe20007ffe0ff */
[----:B------:R-:W5:Y:S02]  /*1c890*/  LD.E.128 R56, desc[UR36][R56.64] ;  /* 0x0000002438387980 */ /* 0x000f64000c101d00 */
[----:B------:R-:W-:Y:S01]  /*1c8a0*/  IMAD.MOV.U32 R79, RZ, RZ, R78 ;  /* 0x000000ffff4f7224 */ /* 0x000fe200078e004e */
[----:B-1----:R-:W-:Y:S01]  /*1c8b0*/  @P2 SHF.R.U32.HI R79, RZ, R85, R0 ;  /* 0x00000055ff4f2219 */ /* 0x002fe20000011600 */
[----:B------:R-:W-:Y:S01]  /*1c8c0*/  IMAD R20, R20, UR4, RZ ;  /* 0x0000000414147c24 */ /* 0x000fe2000f8e02ff */
[----:B------:R-:W5:Y:S02]  /*1c8d0*/  LD.E.128 R60, desc[UR36][R60.64] ;  /* 0x000000243c3c7980 */ /* 0x000f64000c101d00 */
[----:B------:R-:W-:Y:S01]  /*1c8e0*/  SHF.R.S32.HI R0, RZ, 0x1f, R79 ;  /* 0x0000001fff007819 */ /* 0x000fe2000001144f */
[C---:B------:R-:W-:Y:S01]  /*1c8f0*/  IMAD R83, R21.reuse, UR5, R20 ;  /* 0x0000000515537c24 */ /* 0x040fe2000f8e0214 */
[----:B------:R-:W5:Y:S01]  /*1c900*/  LD.E.128 R64, desc[UR36][R64.64] ;  /* 0x0000002440407980 */ /* 0x000f62000c101d00 */
[----:B------:R-:W-:Y:S01]  /*1c910*/  IMAD.WIDE.U32 R20, R21, UR4, R76 ;  /* 0x0000000415147c25 */ /* 0x000fe2000f8e004c */
[----:B------:R-:W-:-:S02]  /*1c920*/  ULDC.64 UR4, c[0x0][0xae0] ;  /* 0x0002b80000047ab9 */ /* 0x000fc40000000a00 */
[----:B------:R-:W5:Y:S01]  /*1c930*/  LD.E.128 R68, desc[UR36][R68.64] ;  /* 0x0000002444447980 */ /* 0x000f62000c101d00 */
[----:B------:R-:W-:Y:S02]  /*1c940*/  IMAD.MOV R2, RZ, RZ, -R79 ;  /* 0x000000ffff027224 */ /* 0x000fe400078e0a4f */
[----:B------:R-:W-:Y:S01]  /*1c950*/  IMAD.IADD R21, R21, 0x1, R83 ;  /* 0x0000000115157824 */ /* 0x000fe200078e0253 */
[----:B------:R-:W5:Y:S01]  /*1c960*/  LD.E.128 R72, desc[UR36][R72.64] ;  /* 0x0000002448487980 */ /* 0x000f62000c101d00 */
[----:B------:R-:W-:Y:S02]  /*1c970*/  IMAD R0, R0, UR4, RZ ;  /* 0x0000000400007c24 */ /* 0x000fe4000f8e02ff */
[----:B------:R-:W-:Y:S01]  /*1c980*/  IMAD R77, R3, R2, R78 ;  /* 0x00000002034d7224 */ /* 0x000fe200078e024e */
[----:B------:R-:W-:Y:S01]  /*1c990*/  @!PT LDS RZ, [RZ] ;  /* 0x00000000fffff984 */ /* 0x000fe20000000800 */
[----:B------:R-:W-:Y:S01]  /*1c9a0*/  @!PT LDS RZ, [RZ] ;  /* 0x00000000fffff984 */ /* 0x000fe20000000800 */
[----:B------:R-:W-:Y:S01]  /*1c9b0*/  @!PT LDS RZ, [RZ] ;  /* 0x00000000fffff984 */ /* 0x000fe20000000800 */
[----:B------:R-:W-:Y:S01]  /*1c9c0*/  @!PT LDS RZ, [RZ] ;  /* 0x00000000fffff984 */ /* 0x000fe20000000800 */
[----:B------:R0:W-:Y:S06]  /*1c9d0*/  MEMBAR.ALL.CTA ;  /* 0x0000000000007992 */ /* 0x0001ec0000008000 */
[----:B0-----:R-:W0:Y:S01]  /*1c9e0*/  FENCE.VIEW.ASYNC.S ;  /* 0x00000000000073c6 */ /* 0x001e220000000000 */
[----:B------:R-:W-:-:S02]  /*1c9f0*/  IMAD R83, R79, UR5, R0 ;  /* 0x000000054f537c24 */ /* 0x000fc4000f8e0200 */
[----:B------:R-:W-:Y:S01]  /*1ca00*/  IMAD.WIDE.U32 R2, R79, UR4, R20 ;  /* 0x000000044f027c25 */ /* 0x000fe2000f8e0014 */
[----:B------:R-:W-:Y:S01]  /*1ca10*/  SHF.R.S32.HI R0, RZ, 0x1f, R77 ;  /* 0x0000001fff007819 */ /* 0x000fe2000001144d */
[----:B------:R-:W-:-:S03]  /*1ca20*/  ULDC.64 UR4, c[0x0][0xad8] ;  /* 0x0002b60000047ab9 */ /* 0x000fc60000000a00 */
[----:B------:R-:W-:Y:S01]  /*1ca30*/  IADD3 R3, R3, R83, RZ ;  /* 0x0000005303037210 */ /* 0x000fe20007ffe0ff */
[----:B------:R-:W-:-:S04]  /*1ca40*/  IMAD R0, R0, UR4, RZ ;  /* 0x0000000400007c24 */ /* 0x000fc8000f8e02ff */
[C---:B------:R-:W-:Y:S02]  /*1ca50*/  IMAD R21, R77.reuse, UR5, R0 ;  /* 0x000000054d157c24 */ /* 0x040fe4000f8e0200 */
[----:B------:R-:W-:Y:S01]  /*1ca60*/  IMAD.WIDE.U32 R2, R77, UR4, R2 ;  /* 0x000000044d027c25 */ /* 0x000fe2000f8e0002 */
[----:B------:R-:W-:-:S03]  /*1ca70*/  ULDC.64 UR4, c[0x0][0xa80] ;  /* 0x0002a00000047ab9 */ /* 0x000fc60000000a00 */
[----:B------:R-:W-:Y:S01]  /*1ca80*/  IMAD.IADD R3, R3, 0x1, R21 ;  /* 0x0000000103037824 */ /* 0x000fe200078e0215 */
[----:B------:R-:W-:Y:S01]  /*1ca90*/  LEA R80, P2, R2, UR4, 0x1 ;  /* 0x0000000402507c11 */ /* 0x000fe2000f8408ff */
[----:B------:R-:W-:-:S03]  /*1caa0*/  IMAD R84, R82, 0x80, R219 ;  /* 0x0000008052547824 */ /* 0x000fc600078e02db */
[----:B------:R-:W-:Y:S02]  /*1cab0*/  LEA.HI.X R82, R2, UR5, R3, 0x1, P2 ;  /* 0x0000000502527c11 */ /* 0x000fe400090f0c03 */
[C---:B------:R-:W-:Y:S01]  /*1cac0*/  ISETP.GE.AND P2, PT, R84.reuse, R81, PT ;  /* 0x000000515400720c */ /* 0x040fe20003f46270 */
[----:B------:R-:W-:Y:S01]  /*1cad0*/  VIADD R0, R23, 0x38820 ;  /* 0x0003882017007836 */ /* 0x000fe20000000000 */
[C---:B------:R-:W-:Y:S01]  /*1cae0*/  IADD3 R76, R84.reuse, 0x40, RZ ;  /* 0x00000040544c7810 */ /* 0x040fe20007ffe0ff */
[----:B------:R-:W-:-:S03]  /*1caf0*/  VIADD R20, R84, 0x20 ;  /* 0x0000002054147836 */ /* 0x000fc60000000000 */
[----:B------:R-:W-:Y:S01]  /*1cb00*/  PRMT R0, RZ, 0x654, R0 ;  /* 0x00000654ff007816 */ /* 0x000fe20000000000 */
[----:B------:R-:W-:Y:S01]  /*1cb10*/  VIADD R86, R18, 0x80 ;  /* 0x0000008012567836 */ /* 0x000fe20000000000 */
[----:B0-----:R0:W1:Y:S02]  /*1cb20*/  SHFL.IDX PT, R83, R80, RZ, 0x181f ;  /* 0x00181fff50537589 */ /* 0x00106400000e0000 */
[----:B------:R0:W-:Y:S02]  /*1cb30*/  SYNCS.ARRIVE.TRANS64.RED.A1T0 RZ, [R0+URZ], RZ ;  /* 0x000000ff00ff79a7 */ /* 0x0001e4000810043f */
[----:B------:R0:W2:Y:S01]  /*1cb40*/  SHFL.IDX PT, R79, R82, RZ, 0x181f ;  /* 0x00181fff524f7589 */ /* 0x0000a200000e0000 */
[-C--:B------:R-:W-:Y:S02]  /*1cb50*/  ISETP.GE.AND P1, PT, R20, R81.reuse, PT ;  /* 0x000000511400720c */ /* 0x080fe40003f26270 */
[----:B------:R-:W-:Y:S02]  /*1cb60*/  ISETP.GE.AND P0, PT, R76, R81, PT ;  /* 0x000000514c00720c */ /* 0x000fe40003f06270 */
[----:B------:R-:W-:-:S02]  /*1cb70*/  SHF.R.S32.HI R85, RZ, 0x1f, R218 ;  /* 0x0000001fff557819 */ /* 0x000fc400000114da */
[----:B------:R-:W-:Y:S01]  /*1cb80*/  SHF.R.S32.HI R87, RZ, 0x1f, R86 ;  /* 0x0000001fff577819 */ /* 0x000fe20000011456 */
[----:B0-----:R-:W-:Y:S08]  /*1cb90*/  @P2 BRA `(.L_x_668) ;  /* 0x0000000000442947 */ /* 0x001ff00003800000 */
[----:B------:R-:W-:Y:S02]  /*1cba0*/  ULDC UR4, c[0x0][0xac8] ;  /* 0x0002b20000047ab9 */ /* 0x000fe40000000800 */
[----:B------:R-:W-:Y:S02]  /*1cbb0*/  ISETP.GE.AND P2, PT, R18, UR4, PT ;  /* 0x0000000412007c0c */ /* 0x000fe4000bf46270 */
[----:B------:R-:W-:Y:S02]  /*1cbc0*/  ISETP.GE.AND P3, PT, R218, UR4, PT ;  /* 0x00000004da007c0c */ /* 0x000fe4000bf66270 */
[----:B------:R-:W-:-:S09]  /*1cbd0*/  ISETP.GE.AND P4, PT, R86, UR4, PT ;  /* 0x0000000456007c0c */ /* 0x000fd2000bf86270 */
[----:B-1----:R-:W-:-:S04]  /*1cbe0*/  @!P2 LEA R2, P5, R18, R83, 0x1 ;  /* 0x000000531202a211 */ /* 0x002fc800078a08ff */
[----:B--2---:R-:W-:Y:S02]  /*1cbf0*/  @!P2 LEA.HI.X R3, R18, R79, R89, 0x1, P5 ;  /* 0x0000004f1203a211 */ /* 0x004fe400028f0c59 */
[----:B------:R-:W-:-:S03]  /*1cc00*/  ISETP.GE.AND P5, PT, R88, UR4, PT ;  /* 0x0000000458007c0c */ /* 0x000fc6000bfa6270 */
[----:B-----5:R0:W-:Y:S01]  /*1cc10*/  @!P2 ST.E.128 desc[UR36][R2.64], R4 ;  /* 0x000000040200a985 */ /* 0x0201e2000c101d24 */
[----:B------:R-:W-:-:S04]  /*1cc20*/  @!P3 LEA R20, P2, R218, R83, 0x1 ;  /* 0x00000053da14b211 */ /* 0x000fc800078408ff */
        /* <DEDUP_REMOVED lines=8> */
.L_x_668:
[----:B------:R-:W-:Y:S05]  /*1ccb0*/  BSYNC B1 ;  /* 0x0000000000017941 */ /* 0x000fea0003800000 */
.L_x_667:
[----:B0-----:R0:W3:Y:S01]  /*1ccc0*/  SHFL.IDX PT, R21, R82, 0x1, 0x181f ;  /* 0x00381f0052157f89 */ /* 0x0010e200000e0000 */
[----:B------:R-:W-:Y:S03]  /*1ccd0*/  BSSY B1, `(.L_x_669) ;  /* 0x0000014000017945 */ /* 0x000fe60003800000 */
[----:B-----5:R0:W4:Y:S01]  /*1cce0*/  SHFL.IDX PT, R29, R80, 0x1, 0x181f ;  /* 0x00381f00501d7f89 */ /* 0x02012200000e0000 */
[----:B------:R-:W-:Y:S05]  /*1ccf0*/  @P1 BRA `(.L_x_670) ;  /* 0x0000000000441947 */ /* 0x000fea0003800000 */
[----:B------:R-:W-:Y:S02]  /*1cd00*/  ULDC UR4, c[0x0][0xac8] ;  /* 0x0002b20000047ab9 */ /* 0x000fe40000000800 */
[----:B------:R-:W-:Y:S02]  /*1cd10*/  ISETP.GE.AND P4, PT, R18, UR4, PT ;  /* 0x0000000412007c0c */ /* 0x000fe4000bf86270 */
[----:B------:R-:W-:Y:S02]  /*1cd20*/  ISETP.GE.AND P3, PT, R218, UR4, PT ;  /* 0x00000004da007c0c */ /* 0x000fe4000bf66270 */
[----:B------:R-:W-:Y:S02]  /*1cd30*/  ISETP.GE.AND P2, PT, R86, UR4, PT ;  /* 0x0000000456007c0c */ /* 0x000fe4000bf46270 */
[----:B------:R-:W-:-:S07]  /*1cd40*/  ISETP.GE.AND P1, PT, R88, UR4, PT ;  /* 0x0000000458007c0c */ /* 0x000fce000bf26270 */
[----:B----4-:R-:W-:-:S04]  /*1cd50*/  @!P4 LEA R2, P5, R18, R29, 0x1 ;  /* 0x0000001d1202c211 */ /* 0x010fc800078a08ff */
[----:B---3--:R-:W-:Y:S02]  /*1cd60*/  @!P4 LEA.HI.X R3, R18, R21, R89, 0x1, P5 ;  /* 0x000000151203c211 */ /* 0x008fe400028f0c59 */
[----:B------:R-:W-:-:S03]  /*1cd70*/  @!P3 LEA R4, P5, R218, R29, 0x1 ;  /* 0x0000001dda04b211 */ /* 0x000fc600078a08ff */
[----:B------:R3:W-:Y:S01]  /*1cd80*/  @!P4 ST.E.128 desc[UR36][R2.64], R8 ;  /* 0x000000080200c985 */ /* 0x0007e2000c101d24 */
        /* <DEDUP_REMOVED lines=8> */
.L_x_670:
[----:B------:R-:W-:Y:S05]  /*1ce10*/  BSYNC B1 ;  /* 0x0000000000017941 */ /* 0x000fea0003800000 */
.L_x_669:
[----:B---3--:R3:W0:Y:S01]  /*1ce20*/  SHFL.IDX PT, R9, R82, 0x2, 0x181f ;  /* 0x00581f0052097f89 */ /* 0x00862200000e0000 */
        /* <DEDUP_REMOVED lines=9> */
[----:B------:R-:W-:Y:S02]  /*1cec0*/  @!P2 LEA R4, P4, R218, R7, 0x1 ;  /* 0x00000007da04a211 */ /* 0x000fe400078808ff */
[----:B------:R-:W-:Y:S02]  /*1ced0*/  @!P3 LEA.HI.X R3, R18, R9, R89, 0x1, P5 ;  /* 0x000000091203b211 */ /* 0x000fe400028f0c59 */
        /* <DEDUP_REMOVED lines=9> */
.L_x_672:
[----:B------:R-:W-:Y:S05]  /*1cf70*/  BSYNC B1 ;  /* 0x0000000000017941 */ /* 0x000fea0003800000 */
.L_x_671:
[----:B------:R-:W-:Y:S01]  /*1cf80*/  IADD3 R0, R84, 0x60, RZ ;  /* 0x0000006054007810 */ /* 0x000fe20007ffe0ff */
[----:B0-----:R0:W0:Y:S03]  /*1cf90*/  SHFL.IDX PT, R9, R82, 0x3, 0x181f ;  /* 0x00781f0052097f89 */ /* 0x00102600000e0000 */
[----:B------:R-:W-:Y:S01]  /*1cfa0*/  ISETP.GE.AND P0, PT, R0, R81, PT ;  /* 0x000000510000720c */ /* 0x000fe20003f06270 */
[----:B------:R0:W0:-:S12]  /*1cfb0*/  SHFL.IDX PT, R11, R80, 0x3, 0x181f ;  /* 0x00781f00500b7f89 */ /* 0x00001800000e0000 */
[----:B------:R-:W-:Y:S05]  /*1cfc0*/  @P0 BRA `(.L_x_673) ;  /* 0x0000000c00e00947 */ /* 0x000fea0003800000 */
[----:B------:R-:W-:Y:S02]  /*1cfd0*/  ULDC UR4, c[0x0][0xac8] ;  /* 0x0002b20000047ab9 */ /* 0x000fe40000000800 */
[----:B------:R-:W-:Y:S02]  /*1cfe0*/  ISETP.GE.AND P3, PT, R18, UR4, PT ;  /* 0x0000000412007c0c */ /* 0x000fe4000bf66270 */
[----:B------:R-:W-:Y:S02]  /*1cff0*/  ISETP.GE.AND P4, PT, R218, UR4, PT ;  /* 0x00000004da007c0c */ /* 0x000fe4000bf86270 */
[----:B------:R-:W-:-:S09]  /*1d000*/  ISETP.GE.AND P5, PT, R86, UR4, PT ;  /* 0x0000000456007c0c */ /* 0x000fd2000bfa6270 */
[-C--:B0-----:R-:W-:Y:S02]  /*1d010*/  @!P3 LEA R2, P0, R18, R11.reuse, 0x1 ;  /* 0x0000000b1202b211 */ /* 0x081fe400078008ff */
[-C--:B------:R-:W-:Y:S02]  /*1d020*/  @!P4 LEA R4, P1, R218, R11.reuse, 0x1 ;  /* 0x0000000bda04c211 */ /* 0x080fe400078208ff */
[----:B------:R-:W-:Y:S02]  /*1d030*/  @!P5 LEA R6, P2, R86, R11, 0x1 ;  /* 0x0000000b5606d211 */ /* 0x000fe400078408ff */
[-C--:B------:R-:W-:Y:S02]  /*1d040*/  @!P3 LEA.HI.X R3, R18, R9.reuse, R89, 0x1, P0 ;  /* 0x000000091203b211 */ /* 0x080fe400000f0c59 */
[-C--:B------:R-:W-:Y:S02]  /*1d050*/  @!P4 LEA.HI.X R5, R218, R9.reuse, R85, 0x1, P1 ;  /* 0x00000009da05c211 */ /* 0x080fe400008f0c55 */
[----:B------:R-:W-:Y:S01]  /*1d060*/  @!P5 LEA.HI.X R7, R86, R9, R87, 0x1, P2 ;  /* 0x000000095607d211 */ /* 0x000fe200010f0c57 */
[----:B------:R0:W-:Y:S01]  /*1d070*/  @!P3 ST.E.128 desc[UR36][R2.64], R24 ;  /* 0x000000180200b985 */ /* 0x0001e2000c101d24 */
[----:B------:R-:W-:-:S03]  /*1d080*/  ISETP.GE.AND P0, PT, R88, UR4, PT ;  /* 0x0000000458007c0c */ /* 0x000fc6000bf06270 */
[----:B------:R0:W-:Y:S04]  /*1d090*/  @!P4 ST.E.128 desc[UR36][R4.64], R40 ;  /* 0x000000280400c985 */ /* 0x0001e8000c101d24 */
[----:B------:R0:W-:Y:S06]  /*1d0a0*/  @!P5 ST.E.128 desc[UR36][R6.64], R56 ;  /* 0x000000380600d985 */ /* 0x0001ec000c101d24 */
[----:B------:R-:W-:Y:S05]  /*1d0b0*/  @P0 BRA `(.L_x_673) ;  /* 0x0000000c00a40947 */ /* 0x000fea0003800000 */
[----:B0-----:R-:W-:-:S04]  /*1d0c0*/  LEA R2, P0, R88, R11, 0x1 ;  /* 0x0000000b58027211 */ /* 0x001fc800078008ff */
[----:B------:R-:W-:-:S05]  /*1d0d0*/  LEA.HI.X R3, R88, R9, R90, 0x1, P0 ;  /* 0x0000000958037211 */ /* 0x000fca00000f0c5a */
[----:B------:R0:W-:Y:S01]  /*1d0e0*/  ST.E.128 desc[UR36][R2.64], R72 ;  /* 0x0000004802007985 */ /* 0x0001e2000c101d24 */
[----:B------:R-:W-:Y:S05]  /*1d0f0*/  BRA `(.L_x_673) ;  /* 0x0000000c00947947 */ /* 0x000fea0003800000 */
.L_x_664:
[----:B------:R-:W2:Y:S01]  /*1d100*/  LDL R9, [R1+0x20] ;  /* 0x0000200001097983 */ /* 0x000ea20000100800 */
[----:B------:R-:W-:-:S03]  /*1d110*/  ULDC.64 UR4, c[0x0][0xc00] ;  /* 0x0003000000047ab9 */ /* 0x000fc60000000a00 */
[----:B------:R-:W3:Y:S01]  /*1d120*/  LDL R8, [R1+0x40] ;  /* 0x0000400001087983 */ /* 0x000ee20000100800 */
[----:B------:R-:W-:Y:S01]  /*1d130*/  ISETP.NE.U32.AND P0, PT, RZ, UR4, PT ;  /* 0x00000004ff007c0c */ /* 0x000fe2000bf05070 */
[----:B------:R-:W-:Y:S01]  /*1d140*/  IMAD.MOV.U32 R0, RZ, RZ, RZ ;  /* 0x000000ffff007224 */ /* 0x000fe200078e00ff */
[----:B------:R-:W4:Y:S02]  /*1d150*/  LDC R25, c[0x0][0xbe8] ;  /* 0x0002fa00ff197b82 */ /* 0x000f240000000800 */
[----:B------:R-:W-:Y:S01]  /*1d160*/  ISETP.NE.AND.EX P0, PT, RZ, UR5, PT, P0 ;  /* 0x00000005ff007c0c */ /* 0x000fe2000bf05300 */
[C---:B--2---:R-:W-:Y:S01]  /*1d170*/  IMAD.SHL.U32 R4, R9.reuse, 0x4, RZ ;  /* 0x0000000409047824 */ /* 0x044fe200078e00ff */
[----:B---3--:R-:W-:-:S04]  /*1d180*/  SHF.L.U64.HI R5, R9, 0x2, R8 ;  /* 0x0000000209057819 */ /* 0x008fc80000010208 */
[----:B------:R-:W-:-:S04]  /*1d190*/  IADD3 R2, P1, R4, UR4, RZ ;  /* 0x0000000404027c10 */ /* 0x000fc8000ff3e0ff */
[----:B------:R-:W-:Y:S01]  /*1d1a0*/  IADD3.X R3, R5, UR5, RZ, P1, !PT ;  /* 0x0000000505037c10 */ /* 0x000fe20008ffe4ff */
[----:B------:R-:W-:Y:S02]  /*1d1b0*/  ULDC.64 UR4, c[0x0][0xc08] ;  /* 0x0003020000047ab9 */ /* 0x000fe40000000a00 */
[----:B------:R-:W-:Y:S02]  /*1d1c0*/  ISETP.NE.U32.AND P1, PT, RZ, UR4, PT ;  /* 0x00000004ff007c0c */ /* 0x000fe4000bf25070 */
[----:B------:R2:W5:Y:S02]  /*1d1d0*/  @P0 LDG.E R0, desc[UR36][R2.64] ;  /* 0x0000002402000981 */ /* 0x000564000c1e1900 */
[----:B------:R-:W-:Y:S01]  /*1d1e0*/  ISETP.NE.AND.EX P1, PT, RZ, UR5, PT, P1 ;  /* 0x00000005ff007c0c */ /* 0x000fe2000bf25310 */
[----:B------:R-:W3:-:S12]  /*1d1f0*/  S2R R7, SR_TID.X ;  /* 0x0000000000077919 */ /* 0x000ed80000002100 */
[----:B------:R-:W-:Y:S01]  /*1d200*/  @P1 IADD3 R4, P2, R4, UR4, RZ ;  /* 0x0000000404041c10 */ /* 0x000fe2000ff5e0ff */
[----:B------:R-:W-:Y:S02]  /*1d210*/  ULDC UR4, c[0x0][0xa88] ;  /* 0x0002a20000047ab9 */ /* 0x000fe40000000800 */
[----:B------:R-:W-:Y:S01]  /*1d220*/  IMAD.U32 R6, RZ, RZ, UR4 ;  /* 0x00000004ff067e24 */ /* 0x000fe2000f8e00ff */
[----:B------:R-:W-:-:S05]  /*1d230*/  @P1 IADD3.X R5, R5, UR5, RZ, P2, !PT ;  /* 0x0000000505051c10 */ /* 0x000fca00097fe4ff */
[----:B------:R2:W5:Y:S01]  /*1d240*/  @P1 LDG.E R6, desc[UR36][R4.64] ;  /* 0x0000002404061981 */ /* 0x000562000c1e1900 */
[----:B----4-:R-:W-:Y:S02]  /*1d250*/  ISETP.NE.AND P2, PT, R25, 0x1, PT ;  /* 0x000000011900780c */ /* 0x010fe40003f45270 */
[----:B---3--:R-:W-:-:S11]  /*1d260*/  IADD3 R24, R7, -0x80, RZ ;  /* 0xffffff8007187810 */ /* 0x008fd60007ffe0ff */
[----:B------:R-:W3:Y:S01]  /*1d270*/  @P2 LDC R27, c[0x0][0xbec] ;  /* 0x0002fb00ff1b2b82 */ /* 0x000ee20000000800 */
[----:B------:R-:W-:Y:S01]  /*1d280*/  ISETP.GE.AND P3, PT, R24, 0x80, PT ;  /* 0x000000801800780c */ /* 0x000fe20003f66270 */
[----:B--2---:R-:W-:-:S12]  /*1d290*/  @P1 BRA `(.L_x_674) ;  /* 0x0000000000101947 */ /* 0x004fd80003800000 */
[----:B------:R-:W-:Y:S05]  /*1d2a0*/  @!P0 BRA `(.L_x_674) ;  /* 0x00000000000c8947 */ /* 0x000fea0003800000 */
[----:B------:R-:W2:Y:S04]  /*1d2b0*/  LDG.E R5, desc[UR36][R2.64] ;  /* 0x0000002402057981 */ /* 0x000ea8000c1e1900 */
[----:B-----5:R-:W2:Y:S02]  /*1d2c0*/  LDG.E R6, desc[UR36][R2.64+0x4] ;  /* 0x0000042402067981 */ /* 0x020ea4000c1e1900 */
[----:B--2---:R-:W-:-:S07]  /*1d2d0*/  IMAD.IADD R6, R6, 0x1, -R5 ;  /* 0x0000000106067824 */ /* 0x004fce00078e0a05 */
.L_x_674:
[----:B------:R-:W2:Y:S04]  /*1d2e0*/  LDL R20, [R1+0x3c] ;  /* 0x00003c0001147983 */ /* 0x000ea80000100800 */
[----:B------:R4:W5:Y:S01]  /*1d2f0*/  LDL R14, [R1+0x48] ;  /* 0x00004800010e7983 */ /* 0x0009620000100800 */
[----:B------:R-:W-:Y:S01]  /*1d300*/  BSSY B1, `(.L_x_675) ;  /* 0x000002d000017945 */ /* 0x000fe20003800000 */
[----:B------:R-:W-:Y:S02]  /*1d310*/  SEL R13, R9, RZ, !P0 ;  /* 0x000000ff090d7207 */ /* 0x000fe40004000000 */
[----:B------:R-:W-:Y:S02]  /*1d320*/  SEL R12, R8, RZ, !P0 ;  /* 0x000000ff080c7207 */ /* 0x000fe40004000000 */
[----:B-----5:R-:W-:-:S02]  /*1d330*/  SHF.R.S32.HI R11, RZ, 0x1f, R0 ;  /* 0x0000001fff0b7819 */ /* 0x020fc40000011400 */
[----:B--2---:R-:W-:Y:S01]  /*1d340*/  SHF.R.S32.HI R10, RZ, 0x1f, R20 ;  /* 0x0000001fff0a7819 */ /* 0x004fe20000011414 */
[----:B----4-:R-:W-:Y:S06]  /*1d350*/  @P3 BRA `(.L_x_676) ;  /* 0x00000000009c3947 */ /* 0x010fec0003800000 */
[----:B------:R-:W2:Y:S01]  /*1d360*/  LDC R9, c[0x0][0xbe8] ;  /* 0x0002fa00ff097b82 */ /* 0x000ea20000000800 */
[----:B------:R-:W-:-:S04]  /*1d370*/  IMAD R2, R14, 0x80, R7 ;  /* 0x000000800e027824 */ /* 0x000fc800078e0207 */
[----:B------:R-:W-:Y:S02]  /*1d380*/  VIADD R8, R2, 0xffffff80 ;  /* 0xffffff8002087836 */ /* 0x000fe40000000000 */
[----:B--2---:R-:W-:-:S05]  /*1d390*/  IMAD R3, R6, R9, RZ ;  /* 0x0000000906037224 */ /* 0x004fca00078e02ff */
[----:B------:R-:W-:-:S13]  /*1d3a0*/  ISETP.GE.AND P0, PT, R8, R3, PT ;  /* 0x000000030800720c */ /* 0x000fda0003f06270 */
[----:B------:R-:W-:Y:S05]  /*1d3b0*/  @P0 BRA `(.L_x_676) ;  /* 0x0000000000840947 */ /* 0x000fea0003800000 */
[----:B------:R-:W-:Y:S01]  /*1d3c0*/  ISETP.NE.AND P0, PT, R9, 0x1, PT ;  /* 0x000000010900780c */ /* 0x000fe20003f05270 */
[----:B------:R-:W-:Y:S01]  /*1d3d0*/  ULDC.64 UR4, c[0x0][0xb90] ;  /* 0x0002e40000047ab9 */ /* 0x000fe20000000a00 */
[----:B------:R-:W-:Y:S01]  /*1d3e0*/  IMAD.MOV.U32 R2, RZ, RZ, R0 ;  /* 0x000000ffff027224 */ /* 0x000fe200078e0000 */
[----:B------:R-:W-:Y:S01]  /*1d3f0*/  MOV R5, R8 ;  /* 0x0000000800057202 */ /* 0x000fe20000000f00 */
[----:B------:R-:W-:Y:S02]  /*1d400*/  IMAD R7, R10, UR4, RZ ;  /* 0x000000040a077c24 */ /* 0x000fe4000f8e02ff */
[----:B------:R-:W-:Y:S02]  /*1d410*/  IMAD.MOV.U32 R3, RZ, RZ, R11 ;  /* 0x000000ffff037224 */ /* 0x000fe400078e000b */
[C---:B------:R-:W-:Y:S02]  /*1d420*/  IMAD R7, R20.reuse, UR5, R7 ;  /* 0x0000000514077c24 */ /* 0x040fe4000f8e0207 */
[----:B------:R-:W-:Y:S01]  /*1d430*/  IMAD.WIDE.U32 R2, R20, UR4, R2 ;  /* 0x0000000414027c25 */ /* 0x000fe2000f8e0002 */
[----:B------:R-:W-:-:S02]  /*1d440*/  ULDC.64 UR4, c[0x0][0xb98] ;  /* 0x0002e60000047ab9 */ /* 0x000fc40000000a00 */
[----:B------:R-:W2:Y:S01]  /*1d450*/  @P0 LDC R15, c[0x0][0xbec] ;  /* 0x0002fb00ff0f0b82 */ /* 0x000ea20000000800 */
[----:B------:R-:W-:Y:S02]  /*1d460*/  IMAD.IADD R3, R3, 0x1, R7 ;  /* 0x0000000103037824 */ /* 0x000fe400078e0207 */
[----:B------:R-:W-:-:S05]  /*1d470*/  IMAD.WIDE.U32 R2, R13, UR4, R2 ;  /* 0x000000040d027c25 */ /* 0x000fca000f8e0002 */
[----:B------:R-:W4:Y:S01]  /*1d480*/  @P0 LDC R21, c[0x0][0xbf0] ;  /* 0x0002fc00ff150b82 */ /* 0x000f220000000800 */
[----:B--2---:R-:W-:-:S05]  /*1d490*/  @P0 IMAD.HI.U32 R4, R8, R15, RZ ;  /* 0x0000000f08040227 */ /* 0x004fca00078e00ff */
[----:B----4-:R-:W-:Y:S01]  /*1d4a0*/  @P0 SHF.R.U32.HI R5, RZ, R21, R4 ;  /* 0x00000015ff050219 */ /* 0x010fe20000011604 */
[----:B------:R-:W-:-:S03]  /*1d4b0*/  IMAD R4, R12, UR4, RZ ;  /* 0x000000040c047c24 */ /* 0x000fc6000f8e02ff */
[C---:B------:R-:W-:Y:S02]  /*1d4c0*/  IADD3 R7, -R5.reuse, RZ, RZ ;  /* 0x000000ff05077210 */ /* 0x040fe40007ffe1ff */
[----:B------:R-:W-:-:S03]  /*1d4d0*/  IADD3 R2, P0, R5, R2, RZ ;  /* 0x0000000205027210 */ /* 0x000fc60007f1e0ff */
[----:B------:R-:W-:Y:S01]  /*1d4e0*/  IMAD R7, R9, R7, R8 ;  /* 0x0000000709077224 */ /* 0x000fe200078e0208 */
[----:B------:R-:W-:Y:S01]  /*1d4f0*/  SHF.R.S32.HI R9, RZ, 0x1f, R5 ;  /* 0x0000001fff097819 */ /* 0x000fe20000011405 */
[----:B------:R-:W-:Y:S01]  /*1d500*/  IMAD R8, R13, UR5, R4 ;  /* 0x000000050d087c24 */ /* 0x000fe2000f8e0204 */
[----:B------:R-:W-:Y:S02]  /*1d510*/  ULDC.64 UR4, c[0x0][0xb88] ;  /* 0x0002e20000047ab9 */ /* 0x000fe40000000a00 */
[----:B------:R-:W-:Y:S02]  /*1d520*/  SHF.R.S32.HI R4, RZ, 0x1f, R7 ;  /* 0x0000001fff047819 */ /* 0x000fe40000011407 */
[----:B------:R-:W-:-:S03]  /*1d530*/  IADD3.X R3, R9, R3, R8, P0, !PT ;  /* 0x0000000309037210 */ /* 0x000fc600007fe408 */
[----:B------:R-:W-:Y:S02]  /*1d540*/  IMAD R4, R4, UR4, RZ ;  /* 0x0000000404047c24 */ /* 0x000fe4000f8e02ff */
[----:B------:R-:W-:-:S04]  /*1d550*/  IMAD.WIDE.U32 R2, R7, UR4, R2 ;  /* 0x0000000407027c25 */ /* 0x000fc8000f8e0002 */
[----:B------:R-:W-:Y:S01]  /*1d560*/  IMAD R5, R7, UR5, R4 ;  /* 0x0000000507057c24 */ /* 0x000fe2000f8e0204 */
[----:B------:R-:W-:Y:S02]  /*1d570*/  ULDC.64 UR4, c[0x0][0xb50] ;  /* 0x0002d40000047ab9 */ /* 0x000fe40000000a00 */
[----:B------:R-:W-:Y:S01]  /*1d580*/  LEA R4, P0, R2, UR4, 0x2 ;  /* 0x0000000402047c11 */ /* 0x000fe2000f8010ff */
[----:B------:R-:W-:-:S05]  /*1d590*/  IMAD.IADD R3, R3, 0x1, R5 ;  /* 0x0000000103037824 */ /* 0x000fca00078e0205 */
[----:B------:R-:W-:Y:S01]  /*1d5a0*/  LEA.HI.X R5, R2, UR5, R3, 0x2, P0 ;  /* 0x0000000502057c11 */ /* 0x000fe200080f1403 */
[----:B------:R-:W-:-:S05]  /*1d5b0*/  IMAD.MOV.U32 R3, RZ, RZ, -0x800000 ;  /* 0xff800000ff037424 */ /* 0x000fca00078e00ff */
[----:B------:R2:W-:Y:S02]  /*1d5c0*/  STG.E desc[UR36][R4.64], R3 ;  /* 0x0000000304007986 */ /* 0x0005e4000c101924 */
.L_x_676:
[----:B------:R-:W-:Y:S05]  /*1d5d0*/  BSYNC B1 ;  /* 0x0000000000017941 */ /* 0x000fea0003800000 */
.L_x_675:
[----:B--2---:R-:W-:Y:S01]  /*1d5e0*/  SHF.R.S32.HI R4, RZ, 0x1f, R24 ;  /* 0x0000001fff047819 */ /* 0x004fe20000011418 */
[----:B------:R-:W2:Y:S01]  /*1d5f0*/  @P2 LDC R9, c[0x0][0xbf0] ;  /* 0x0002fc00ff092b82 */ /* 0x000ea20000000800 */
[----:B------:R-:W-:Y:S01]  /*1d600*/  ULDC.64 UR4, c[0x0][0xaa0] ;  /* 0x0002a80000047ab9 */ /* 0x000fe20000000a00 */
[----:B------:R-:W-:Y:S01]  /*1d610*/  SHF.R.S32.HI R21, RZ, 0x1f, R218 ;  /* 0x0000001fff157819 */ /* 0x000fe200000114da */
[----:B------:R-:W-:Y:S01]  /*1d620*/  IMAD R3, R11, UR4, RZ ;  /* 0x000000040b037c24 */ /* 0x000fe2000f8e02ff */
[----:B------:R-:W-:-:S03]  /*1d630*/  LEA.HI R4, R4, R24, RZ, 0x3 ;  /* 0x0000001804047211 */ /* 0x000fc600078f18ff */
[----:B------:R-:W-:Y:S01]  /*1d640*/  IMAD R5, R0, UR5, R3 ;  /* 0x0000000500057c24 */ /* 0x000fe2000f8e0203 */
[----:B------:R-:W-:Y:S01]  /*1d650*/  LOP3.LUT R4, R4, 0xfffffff8, RZ, 0xc0, !PT ;  /* 0xfffffff804047812 */ /* 0x000fe200078ec0ff */
[----:B------:R-:W-:Y:S01]  /*1d660*/  IMAD.WIDE.U32 R2, R0, UR4, RZ ;  /* 0x0000000400027c25 */ /* 0x000fe2000f8e00ff */
[----:B------:R-:W-:-:S03]  /*1d670*/  ULDC.64 UR4, c[0x0][0xae8] ;  /* 0x0002ba0000047ab9 */ /* 0x000fc60000000a00 */
[----:B------:R-:W-:Y:S02]  /*1d680*/  IMAD.IADD R4, R24, 0x1, -R4 ;  /* 0x0000000118047824 */ /* 0x000fe400078e0a04 */
[----:B------:R-:W-:Y:S02]  /*1d690*/  IMAD R0, R10, UR4, RZ ;  /* 0x000000040a007c24 */ /* 0x000fe4000f8e02ff */
[----:B------:R-:W-:Y:S01]  /*1d6a0*/  IMAD.IADD R3, R3, 0x1, R5 ;  /* 0x0000000103037824 */ /* 0x000fe200078e0205 */
[----:B------:R-:W-:Y:S01]  /*1d6b0*/  LEA R4, R4, R219, 0x5 ;  /* 0x000000db04047211 */ /* 0x000fe200078e28ff */
[C---:B------:R-:W-:Y:S02]  /*1d6c0*/  IMAD R7, R20.reuse, UR5, R0 ;  /* 0x0000000514077c24 */ /* 0x040fe4000f8e0200 */
[----:B------:R-:W-:Y:S01]  /*1d6d0*/  IMAD.WIDE.U32 R2, R20, UR4, R2 ;  /* 0x0000000414027c25 */ /* 0x000fe2000f8e0002 */
[----:B------:R-:W-:Y:S01]  /*1d6e0*/  ULDC.64 UR4, c[0x0][0xaf0] ;  /* 0x0002bc0000047ab9 */ /* 0x000fe20000000a00 */
[----:B------:R-:W-:-:S02]  /*1d6f0*/  SHF.R.S32.HI R20, RZ, 0x1f, R18 ;  /* 0x0000001fff147819 */ /* 0x000fc40000011412 */
[----:B------:R-:W-:Y:S01]  /*1d700*/  IMAD R8, R14, 0x80, R4 ;  /* 0x000000800e087824 */ /* 0x000fe200078e0204 */
[----:B------:R-:W-:Y:S01]  /*1d710*/  IADD3 R3, R3, R7, RZ ;  /* 0x0000000703037210 */ /* 0x000fe20007ffe0ff */
[----:B------:R-:W-:Y:S02]  /*1d720*/  IMAD R4, R12, UR4, RZ ;  /* 0x000000040c047c24 */ /* 0x000fe4000f8e02ff */
[----:B---3--:R-:W-:-:S04]  /*1d730*/  @P2 IMAD.HI.U32 R0, R8, R27, RZ ;  /* 0x0000001b08002227 */ /* 0x008fc800078e00ff */
[----:B------:R-:W-:Y:S01]  /*1d740*/  IMAD.MOV.U32 R5, RZ, RZ, R8 ;  /* 0x000000ffff057224 */ /* 0x000fe200078e0008 */
[----:B--2---:R-:W-:Y:S01]  /*1d750*/  @P2 SHF.R.U32.HI R5, RZ, R9, R0 ;  /* 0x00000009ff052219 */ /* 0x004fe20000011600 */
[C---:B------:R-:W-:Y:S02]  /*1d760*/  IMAD R9, R13.reuse, UR5, R4 ;  /* 0x000000050d097c24 */ /* 0x040fe4000f8e0204 */
[----:B------:R-:W-:Y:S01]  /*1d770*/  IMAD.WIDE.U32 R2, R13, UR4, R2 ;  /* 0x000000040d027c25 */ /* 0x000fe2000f8e0002 */
[--C-:B------:R-:W-:Y:S01]  /*1d780*/  SHF.R.S32.HI R0, RZ, 0x1f, R5.reuse ;  /* 0x0000001fff007819 */ /* 0x100fe20000011405 */
[----:B------:R-:W-:Y:S02]  /*1d790*/  ULDC.64 UR4, c[0x0][0xae0] ;  /* 0x0002b80000047ab9 */ /* 0x000fe40000000a00 */
[----:B------:R-:W-:Y:S02]  /*1d7a0*/  IMAD.MOV R7, RZ, RZ, -R5 ;  /* 0x000000ffff077224 */ /* 0x000fe400078e0a05 */
[----:B------:R-:W-:-:S02]  /*1d7b0*/  IMAD R4, R0, UR4, RZ ;  /* 0x0000000400047c24 */ /* 0x000fc4000f8e02ff */
[----:B------:R-:W-:Y:S02]  /*1d7c0*/  IMAD R7, R25, R7, R8 ;  /* 0x0000000719077224 */ /* 0x000fe400078e0208 */
[----:B------:R-:W-:Y:S02]  /*1d7d0*/  IMAD.IADD R3, R3, 0x1, R9 ;  /* 0x0000000103037824 */ /* 0x000fe400078e0209 */
[C---:B------:R-:W-:Y:S01]  /*1d7e0*/  IMAD R9, R5.reuse, UR5, R4 ;  /* 0x0000000505097c24 */ /* 0x040fe2000f8e0204 */
[----:B------:R-:W-:Y:S01]  /*1d7f0*/  SHF.R.S32.HI R0, RZ, 0x1f, R7 ;  /* 0x0000001fff007819 */ /* 0x000fe20000011407 */
[----:B------:R-:W-:Y:S01]  /*1d800*/  IMAD.WIDE.U32 R2, R5, UR4, R2 ;  /* 0x0000000405027c25 */ /* 0x000fe2000f8e0002 */
[----:B------:R-:W-:-:S03]  /*1d810*/  ULDC.64 UR4, c[0x0][0xad8] ;  /* 0x0002b60000047ab9 */ /* 0x000fc60000000a00 */
[----:B------:R-:W-:Y:S02]  /*1d820*/  IMAD R0, R0, UR4, RZ ;  /* 0x0000000400007c24 */ /* 0x000fe4000f8e02ff */
[----:B------:R-:W-:Y:S02]  /*1d830*/  IMAD.IADD R3, R3, 0x1, R9 ;  /* 0x0000000103037824 */ /* 0x000fe400078e0209 */
[C---:B------:R-:W-:Y:S02]  /*1d840*/  IMAD R5, R7.reuse, UR5, R0 ;  /* 0x0000000507057c24 */ /* 0x040fe4000f8e0200 */
[----:B------:R-:W-:Y:S01]  /*1d850*/  IMAD.WIDE.U32 R2, R7, UR4, R2 ;  /* 0x0000000407027c25 */ /* 0x000fe2000f8e0002 */
[----:B------:R-:W-:-:S03]  /*1d860*/  ULDC.64 UR4, c[0x0][0xa80] ;  /* 0x0002a00000047ab9 */ /* 0x000fc60000000a00 */
[C---:B------:R-:W-:Y:S01]  /*1d870*/  VIADD R8, R18.reuse, 0x80 ;  /* 0x0000008012087836 */ /* 0x040fe20000000000 */
[----:B------:R-:W-:Y:S01]  /*1d880*/  IADD3 R3, R3, R5, RZ ;  /* 0x0000000503037210 */ /* 0x000fe20007ffe0ff */
[----:B------:R-:W-:Y:S01]  /*1d890*/  VIADD R7, R18, 0xc0 ;  /* 0x000000c012077836 */ /* 0x000fe20000000000 */
[----:B------:R-:W-:Y:S01]  /*1d8a0*/  LEA R0, P0, R2, UR4, 0x1 ;  /* 0x0000000402007c11 */ /* 0x000fe2000f8008ff */
[----:B------:R-:W-:Y:S01]  /*1d8b0*/  UMOV UR4, 0xffffffff ;  /* 0xffffffff00047882 */ /* 0x000fe20000000000 */
[----:B------:R-:W-:Y:S01]  /*1d8c0*/  IMAD R5, R14, 0x80, R219 ;  /* 0x000000800e057824 */ /* 0x000fe200078e02db */
[----:B------:R-:W-:Y:S02]  /*1d8d0*/  SHF.R.S32.HI R9, RZ, 0x1f, R8 ;  /* 0x0000001fff097819 */ /* 0x000fe40000011408 */
[----:B------:R-:W-:Y:S02]  /*1d8e0*/  LEA.HI.X R2, R2, UR5, R3, 0x1, P0 ;  /* 0x0000000502027c11 */ /* 0x000fe400080f0c03 */
[----:B------:R-:W-:Y:S01]  /*1d8f0*/  SHF.R.S32.HI R10, RZ, 0x1f, R7 ;  /* 0x0000001fff0a7819 */ /* 0x000fe20000011407 */
[----:B------:R-:W-:Y:S06]  /*1d900*/  BRA.DIV UR4, `(.L_x_677) ;  /* 0x000000ba04ec7947 */ /* 0x000fec000b800000 */
[----:B------:R2:W3:Y:S04]  /*1d910*/  SHFL.IDX PT, R3, R2, RZ, 0x181f ;  /* 0x00181fff02037589 */ /* 0x0004e800000e0000 */
[----:B------:R2:W4:Y:S02]  /*1d920*/  SHFL.IDX PT, R14, R0, RZ, 0x181f ;  /* 0x00181fff000e7589 */ /* 0x00052400000e0000 */
.L_x_962:
[----:B------:R-:W-:Y:S01]  /*1d930*/  IMAD R25, R6, R25, RZ ;  /* 0x0000001906197224 */ /* 0x000fe200078e02ff */
[----:B------:R-:W-:Y:S04]  /*1d940*/  BSSY B1, `(.L_x_678) ;  /* 0x0000014000017945 */ /* 0x000fe80003800000 */
[----:B------:R-:W-:-:S13]  /*1d950*/  ISETP.GE.AND P0, PT, R5, R25, PT ;  /* 0x000000190500720c */ /* 0x000fda0003f06270 */
[----:B------:R-:W-:Y:S05]  /*1d960*/  @P0 BRA `(.L_x_679) ;  /* 0x0000000000440947 */ /* 0x000fea0003800000 */
[----:B------:R-:W-:Y:S02]  /*1d970*/  ULDC UR4, c[0x0][0xac8] ;  /* 0x0002b20000047ab9 */ /* 0x000fe40000000800 */
[----:B------:R-:W-:Y:S02]  /*1d980*/  ISETP.GE.AND P3, PT, R18, UR4, PT ;  /* 0x0000000412007c0c */ /* 0x000fe4000bf66270 */
[----:B------:R-:W-:Y:S02]  /*1d990*/  ISETP.GE.AND P2, PT, R218, UR4, PT ;  /* 0x00000004da007c0c */ /* 0x000fe4000bf46270 */
[----:B------:R-:W-:Y:S02]  /*1d9a0*/  ISETP.GE.AND P1, PT, R8, UR4, PT ;  /* 0x0000000408007c0c */ /* 0x000fe4000bf26270 */
[----:B------:R-:W-:-:S07]  /*1d9b0*/  ISETP.GE.AND P0, PT, R7, UR4, PT ;  /* 0x0000000407007c0c */ /* 0x000fce000bf06270 */
[-C--:B----4-:R-:W-:Y:S02]  /*1d9c0*/  @!P3 LEA R12, P5, R18, R14.reuse, 0x1 ;  /* 0x0000000e120cb211 */ /* 0x090fe400078a08ff */
[-C--:B------:R-:W-:Y:S02]  /*1d9d0*/  @!P2 LEA R26, P4, R218, R14.reuse, 0x1 ;  /* 0x0000000eda1aa211 */ /* 0x080fe400078808ff */
[-C--:B---3--:R-:W-:Y:S02]  /*1d9e0*/  @!P3 LEA.HI.X R13, R18, R3.reuse, R20, 0x1, P5 ;  /* 0x00000003120db211 */ /* 0x088fe400028f0c14 */
[-C--:B------:R-:W-:Y:S02]  /*1d9f0*/  @!P1 LEA R28, P5, R8, R14.reuse, 0x1 ;  /* 0x0000000e081c9211 */ /* 0x080fe400078a08ff */
        /* <DEDUP_REMOVED lines=8> */
.L_x_679:
[----:B------:R-:W-:Y:S05]  /*1da80*/  BSYNC B1 ;  /* 0x0000000000017941 */ /* 0x000fea0003800000 */
.L_x_678:
[----:B------:R-:W-:-:S03]  /*1da90*/  UMOV UR4, 0xffffffff ;  /* 0xffffffff00047882 */ /* 0x000fc60000000000 */
[----:B------:R-:W-:Y:S05]  /*1daa0*/  BRA.DIV UR4, `(.L_x_680) ;  /* 0x000000ba04b87947 */ /* 0x000fea000b800000 */
[----:B---3--:R3:W0:Y:S04]  /*1dab0*/  SHFL.IDX PT, R3, R2, 0x1, 0x181f ;  /* 0x00381f0002037f89 */ /* 0x00862800000e0000 */
[----:B----4-:R3:W4:Y:S02]  /*1dac0*/  SHFL.IDX PT, R14, R0, 0x1, 0x181f ;  /* 0x00381f00000e7f89 */ /* 0x01072400000e0000 */
.L_x_966:
[----:B------:R-:W-:Y:S01]  /*1dad0*/  IADD3 R4, R5, 0x20, RZ ;  /* 0x0000002005047810 */ /* 0x000fe20007ffe0ff */
[----:B------:R-:W-:Y:S03]  /*1dae0*/  BSSY B1, `(.L_x_681) ;  /* 0x0000014000017945 */ /* 0x000fe60003800000 */
        /* <DEDUP_REMOVED lines=9> */
[-C--:B0-----:R-:W-:Y:S02]  /*1db80*/  @!P3 LEA.HI.X R13, R18, R3.reuse, R20, 0x1, P5 ;  /* 0x00000003120db211 */ /* 0x081fe400028f0c14 */
        /* <DEDUP_REMOVED lines=9> */
.L_x_682:
[----:B------:R-:W-:Y:S05]  /*1dc20*/  BSYNC B1 ;  /* 0x0000000000017941 */ /* 0x000fea0003800000 */
.L_x_681:
[----:B------:R-:W-:-:S03]  /*1dc30*/  UMOV UR4, 0xffffffff ;  /* 0xffffffff00047882 */ /* 0x000fc60000000000 */
[----:B------:R-:W-:Y:S05]  /*1dc40*/  BRA.DIV UR4, `(.L_x_683) ;  /* 0x000000ba04987947 */ /* 0x000fea000b800000 */
[----:B0-----:R0:W0:Y:S04]  /*1dc50*/  SHFL.IDX PT, R3, R2, 0x2, 0x181f ;  /* 0x00581f0002037f89 */ /* 0x00102800000e0000 */
[----:B----4-:R4:W0:Y:S02]  /*1dc60*/  SHFL.IDX PT, R14, R0, 0x2, 0x181f ;  /* 0x00581f00000e7f89 */ /* 0x01082400000e0000 */
.L_x_970:
[----:B------:R-:W-:Y:S01]  /*1dc70*/  VIADD R4, R5, 0x40 ;  /* 0x0000004005047836 */ /* 0x000fe20000000000 */
        /* <DEDUP_REMOVED lines=8> */
[-C--:B0-----:R-:W-:Y:S02]  /*1dd00*/  @!P3 LEA R12, P5, R18, R14.reuse, 0x1 ;  /* 0x0000000e120cb211 */ /* 0x081fe400078a08ff */
[-C--:B------:R-:W-:Y:S02]  /*1dd10*/  @!P2 LEA R26, P4, R218, R14.reuse, 0x1 ;  /* 0x0000000eda1aa211 */ /* 0x080fe400078808ff */
[-C--:B------:R-:W-:Y:S02]  /*1dd20*/  @!P3 LEA.HI.X R13, R18, R3.reuse, R20, 0x1, P5 ;  /* 0x00000003120db211 */ /* 0x080fe400028f0c14 */
        /* <DEDUP_REMOVED lines=9> */
.L_x_685:
[----:B------:R-:W-:Y:S05]  /*1ddc0*/  BSYNC B1 ;  /* 0x0000000000017941 */ /* 0x000fea0003800000 */
.L_x_684:
[----:B------:R-:W-:-:S03]  /*1ddd0*/  UMOV UR4, 0xffffffff ;  /* 0xffffffff00047882 */ /* 0x000fc60000000000 */
[----:B------:R-:W-:Y:S05]  /*1dde0*/  BRA.DIV UR4, `(.L_x_686) ;  /* 0x000000ba04787947 */ /* 0x000fea000b800000 */
[----:B0-----:R0:W0:Y:S04]  /*1ddf0*/  SHFL.IDX PT, R3, R2, 0x3, 0x181f ;  /* 0x00781f0002037f89 */ /* 0x00102800000e0000 */
[----:B------:R0:W0:Y:S02]  /*1de00*/  SHFL.IDX PT, R14, R0, 0x3, 0x181f ;  /* 0x00781f00000e7f89 */ /* 0x00002400000e0000 */
.L_x_974:
[----:B0-234-:R-:W-:-:S05]  /*1de10*/  VIADD R0, R5, 0x60 ;  /* 0x0000006005007836 */ /* 0x01dfca0000000000 */
[----:B------:R-:W-:-:S13]  /*1de20*/  ISETP.GE.AND P0, PT, R0, R25, PT ;  /* 0x000000190000720c */ /* 0x000fda0003f06270 */
[----:B------:R-:W-:Y:S05]  /*1de30*/  @P0 BRA `(.L_x_673) ;  /* 0x0000000000440947 */ /* 0x000fea0003800000 */
[----:B------:R-:W-:Y:S02]  /*1de40*/  ULDC UR4, c[0x0][0xac8] ;  /* 0x0002b20000047ab9 */ /* 0x000fe40000000800 */
[----:B------:R-:W-:Y:S02]  /*1de50*/  ISETP.GE.AND P3, PT, R18, UR4, PT ;  /* 0x0000000412007c0c */ /* 0x000fe4000bf66270 */
[----:B------:R-:W-:Y:S02]  /*1de60*/  ISETP.GE.AND P2, PT, R218, UR4, PT ;  /* 0x00000004da007c0c */ /* 0x000fe4000bf46270 */
[----:B------:R-:W-:Y:S02]  /*1de70*/  ISETP.GE.AND P1, PT, R8, UR4, PT ;  /* 0x0000000408007c0c */ /* 0x000fe4000bf26270 */
[----:B------:R-:W-:-:S07]  /*1de80*/  ISETP.GE.AND P0, PT, R7, UR4, PT ;  /* 0x0000000407007c0c */ /* 0x000fce000bf06270 */
[-C--:B------:R-:W-:Y:S02]  /*1de90*/  @!P3 LEA R4, P5, R18, R14.reuse, 0x1 ;  /* 0x0000000e1204b211 */ /* 0x080fe400078a08ff */
        /* <DEDUP_REMOVED lines=11> */
.L_x_673:
[----:B------:R-:W-:Y:S05]  /*1df50*/  BSYNC B0 ;  /* 0x0000000000007941 */ /* 0x000fea0003800000 */
.L_x_663:
[----:B------:R-:W-:Y:S02]  /*1df60*/  ULDC UR4, c[0x0][0xc3c] ;  /* 0x00030f0000047ab9 */ /* 0x000fe40000000800 */
[----:B-1----:R-:W-:-:S13]  /*1df70*/  ISETP.GE.AND P0, PT, R223, UR4, PT ;  /* 0x00000004df007c0c */ /* 0x002fda000bf06270 */
[----:B------:R-:W-:Y:S05]  /*1df80*/  @!P0 BRA `(.L_x_687) ;  /* 0xfffffe30002c8947 */ /* 0x000fea000383ffff */
[----:B------:R-:W-:Y:S05]  /*1df90*/  BRA `(.L_x_491) ;  /* 0x0000007c00f47947 */ /* 0x000fea0003800000 */
.L_x_489:
[----:B------:R-:W-:-:S08]  /*1dfa0*/  NOP ;  /* 0x0000000000007918 */ /* 0x000fd00000000000 */
[----:B0-----:R-:W0:-:S00]  /*1dfb0*/  USETMAXREG.DEALLOC.CTAPOOL 0x28 ;  /* 0x00000028000079c8 */ /* 0x001e0000080e0500 */
        /* <DEDUP_REMOVED lines=8> */
[----:B------:R0:W1:Y:S01]  /*1e040*/  @P0 LDS.128 R16, [R2+0x388d0] ;  /* 0x0388d00002100984 */ /* 0x0000620000000c00 */
[----:B------:R-:W-:Y:S06]  /*1e050*/  @P0 BAR.ARV 0x4, 0x180 ;  /* 0x0106000000000b1d */ /* 0x000fec0000002000 */
[----:B------:R-:W-:Y:S05]  /*1e060*/  @P0 BRA `(.L_x_688) ;  /* 0x0000000800040947 */ /* 0x000fea0003800000 */
[----:B------:R-:W2:Y:S01]  /*1e070*/  S2R R4, SR_TID.X ;  /* 0x0000000000047919 */ /* 0x000ea20000002100 */
[----:B------:R-:W-:Y:S01]  /*1e080*/  ULDC UR4, c[0x0][0xc3c] ;  /* 0x00030f0000047ab9 */ /* 0x000fe20000000800 */
[----:B------:R-:W-:Y:S01]  /*1e090*/  IMAD.MOV.U32 R0, RZ, RZ, RZ ;  /* 0x000000ffff007224 */ /* 0x000fe200078e00ff */
[----:B------:R-:W3:Y:S01]  /*1e0a0*/  S2UR UR6, SR_CTAID.X ;  /* 0x00000000000679c3 */ /* 0x000ee20000002500 */
[----:B------:R-:W-:Y:S01]  /*1e0b0*/  ULDC UR5, c[0x0][0xc38] ;  /* 0x00030e0000057ab9 */ /* 0x000fe20000000800 */
[----:B--2---:R-:W-:-:S04]  /*1e0c0*/  LOP3.LUT R5, R4, 0x1f, RZ, 0xc0, !PT ;  /* 0x0000001f04057812 */ /* 0x004fc800078ec0ff */
[----:B------:R-:W-:-:S04]  /*1e0d0*/  ISETP.NE.AND P0, PT, R5, 0x1f, PT ;  /* 0x0000001f0500780c */ /* 0x000fc80003f05270 */
[----:B------:R-:W-:-:S13]  /*1e0e0*/  ISETP.GE.OR P1, PT, R5, UR4, !P0 ;  /* 0x0000000405007c0c */ /* 0x000fda000c726670 */
[----:B0-----:R-:W0:Y:S02]  /*1e0f0*/  @!P1 LDC.64 R2, c[0x0][0xc80] ;  /* 0x00032000ff029b82 */ /* 0x001e240000000a00 */
[----:B0-----:R-:W-:-:S05]  /*1e100*/  @!P1 IMAD.WIDE.U32 R2, R5, 0x4, R2 ;  /* 0x0000000405029825 */ /* 0x001fca00078e0002 */
[----:B------:R-:W2:Y:S01]  /*1e110*/  @!P1 LDG.E R0, desc[UR36][R2.64] ;  /* 0x0000002402009981 */ /* 0x000ea2000c1e1900 */
[C---:B------:R-:W-:Y:S01]  /*1e120*/  ISETP.NE.AND P1, PT, R5.reuse, RZ, PT ;  /* 0x000000ff0500720c */ /* 0x040fe20003f25270 */
[----:B------:R-:W-:Y:S01]  /*1e130*/  UMOV UR4, URZ ;  /* 0x0000003f00047c82 */ /* 0x000fe20008000000 */
[C---:B------:R-:W-:Y:S01]  /*1e140*/  ISETP.GE.U32.AND P2, PT, R5.reuse, 0x2, PT ;  /* 0x000000020500780c */ /* 0x040fe20003f46070 */
[----:B-1----:R-:W-:Y:S01]  /*1e150*/  IMAD.MOV.U32 R16, RZ, RZ, RZ ;  /* 0x000000ffff107224 */ /* 0x002fe200078e00ff */
[C---:B------:R-:W-:Y:S02]  /*1e160*/  ISETP.GE.U32.AND P3, PT, R5.reuse, 0x4, PT ;  /* 0x000000040500780c */ /* 0x040fe40003f66070 */
[C---:B------:R-:W-:Y:S02]  /*1e170*/  ISETP.GE.U32.AND P4, PT, R5.reuse, 0x8, PT ;  /* 0x000000080500780c */ /* 0x040fe40003f86070 */
[----:B------:R-:W-:Y:S01]  /*1e180*/  ISETP.GE.U32.AND P5, PT, R5, 0x10, PT ;  /* 0x000000100500780c */ /* 0x000fe20003fa6070 */
[----:B--2---:R-:W0:Y:S02]  /*1e190*/  SHFL.UP PT, R4, R0, 0x1, RZ ;  /* 0x0420000000047989 */ /* 0x004e2400000e00ff */
[----:B0-----:R-:W-:-:S04]  /*1e1a0*/  SEL R7, R4, RZ, P1 ;  /* 0x000000ff04077207 */ /* 0x001fc80000800000 */
[----:B------:R-:W-:-:S05]  /*1e1b0*/  IADD3 R7, R0, R7, RZ ;  /* 0x0000000700077210 */ /* 0x000fca0007ffe0ff */
        /* <DEDUP_REMOVED lines=10> */
[----:B0-----:R-:W-:-:S04]  /*1e260*/  SEL R7, R6, RZ, P5 ;  /* 0x000000ff06077207 */ /* 0x001fc80002800000 */
[----:B------:R-:W-:-:S05]  /*1e270*/  IADD3 R7, R2, R7, RZ ;  /* 0x0000000702077210 */ /* 0x000fca0007ffe0ff */
[----:B------:R-:W0:Y:S02]  /*1e280*/  SHFL.IDX PT, R4, R7, 0x1f, 0x1f ;  /* 0x03e01f0007047f89 */ /* 0x000e2400000e0000 */
[----:B0-----:R-:W-:-:S04]  /*1e290*/  IMAD R4, R4, UR5, RZ ;  /* 0x0000000504047c24 */ /* 0x001fc8000f8e02ff */
[----:B------:R-:W-:Y:S01]  /*1e2a0*/  IMAD.MOV.U32 R3, RZ, RZ, R4 ;  /* 0x000000ffff037224 */ /* 0x000fe200078e0004 */
[----:B---3--:R-:W-:-:S13]  /*1e2b0*/  ISETP.GT.AND P6, PT, R4, UR6, PT ;  /* 0x0000000604007c0c */ /* 0x008fda000bfc4270 */
[----:B------:R-:W-:Y:S05]  /*1e2c0*/  @P6 BRA `(.L_x_689) ;  /* 0x00000000009c6947 */ /* 0x000fea0003800000 */
[----:B------:R-:W0:Y:S01]  /*1e2d0*/  LDC R10, c[0x0][0xc3c] ;  /* 0x00030f00ff0a7b82 */ /* 0x000e220000000800 */
[----:B------:R-:W-:Y:S01]  /*1e2e0*/  IMAD.MOV.U32 R4, RZ, RZ, R3 ;  /* 0x000000ffff047224 */ /* 0x000fe200078e0003 */
[----:B------:R-:W-:Y:S01]  /*1e2f0*/  UMOV UR4, URZ ;  /* 0x0000003f00047c82 */ /* 0x000fe20008000000 */
[----:B------:R-:W-:Y:S01]  /*1e300*/  ULDC UR7, c[0x0][0xc3c] ;  /* 0x00030f0000077ab9 */ /* 0x000fe20000000800 */
[----:B------:R-:W-:-:S05]  /*1e310*/  ULDC UR5, c[0x0][0xc38] ;  /* 0x00030e0000057ab9 */ /* 0x000fca0000000800 */
.L_x_693:
[----:B------:R-:W-:Y:S01]  /*1e320*/  UIADD3 UR4, UR4, 0x1f, URZ ;  /* 0x0000001f04047890 */ /* 0x000fe2000fffe03f */
[----:B------:R-:W-:-:S05]  /*1e330*/  MOV R19, UR7 ;  /* 0x0000000700137c02 */ /* 0x000fca0008000f00 */
[----:B0-----:R-:W-:-:S13]  /*1e340*/  ISETP.LE.AND P6, PT, R10, UR4, PT ;  /* 0x000000040a007c0c */ /* 0x001fda000bfc3270 */
[----:B------:R-:W-:Y:S05]  /*1e350*/  @P6 BRA `(.L_x_690) ;  /* 0x0000000400246947 */ /* 0x000fea0003800000 */
[----:B------:R-:W-:Y:S01]  /*1e360*/  VIADD R7, R5, UR4 ;  /* 0x0000000405077c36 */ /* 0x000fe20008000000 */
[----:B------:R-:W-:Y:S01]  /*1e370*/  BSSY B0, `(.L_x_691) ;  /* 0x0000007000007945 */ /* 0x000fe20003800000 */
[----:B------:R-:W-:-:S03]  /*1e380*/  IMAD.MOV.U32 R0, RZ, RZ, RZ ;  /* 0x000000ffff007224 */ /* 0x000fc600078e00ff */
[----:B------:R-:W-:-:S13]  /*1e390*/  ISETP.GE.OR P6, PT, R7, R10, !P0 ;  /* 0x0000000a0700720c */ /* 0x000fda00047c6670 */
[----:B------:R-:W-:Y:S05]  /*1e3a0*/  @P6 BRA `(.L_x_692) ;  /* 0x00000000000c6947 */ /* 0x000fea0003800000 */
[----:B------:R-:W0:Y:S02]  /*1e3b0*/  LDC.64 R2, c[0x0][0xc80] ;  /* 0x00032000ff027b82 */ /* 0x000e240000000a00 */
[----:B0-----:R-:W-:-:S05]  /*1e3c0*/  IMAD.WIDE R2, R7, 0x4, R2 ;  /* 0x0000000407027825 */ /* 0x001fca00078e0202 */
[----:B------:R0:W5:Y:S02]  /*1e3d0*/  LDG.E R0, desc[UR36][R2.64] ;  /* 0x0000002402007981 */ /* 0x000164000c1e1900 */
.L_x_692:
[----:B------:R-:W-:Y:S05]  /*1e3e0*/  BSYNC B0 ;  /* 0x0000000000007941 */ /* 0x000fea0003800000 */
.L_x_691:
[----:B0----5:R-:W0:Y:S02]  /*1e3f0*/  SHFL.UP PT, R2, R0, 0x1, RZ ;  /* 0x0420000000027989 */ /* 0x021e2400000e00ff */
[----:B0-----:R-:W-:-:S05]  /*1e400*/  SEL R3, R2, RZ, P1 ;  /* 0x000000ff02037207 */ /* 0x001fca0000800000 */
[----:B------:R-:W-:-:S05]  /*1e410*/  IMAD.IADD R3, R0, 0x1, R3 ;  /* 0x0000000100037824 */ /* 0x000fca00078e0203 */
[----:B------:R-:W0:Y:S02]  /*1e420*/  SHFL.UP PT, R2, R3, 0x2, RZ ;  /* 0x0440000003027989 */ /* 0x000e2400000e00ff */
        /* <DEDUP_REMOVED lines=11> */
[----:B------:R-:W0:Y:S02]  /*1e4e0*/  SHFL.IDX PT, R3, R9, 0x1f, 0x1f ;  /* 0x03e01f0009037f89 */ /* 0x000e2400000e0000 */
[----:B0-----:R-:W-:-:S05]  /*1e4f0*/  IMAD R3, R3, UR5, RZ ;  /* 0x0000000503037c24 */ /* 0x001fca000f8e02ff */
[----:B------:R-:W-:-:S04]  /*1e500*/  IADD3 R4, R3, R4, RZ ;  /* 0x0000000403047210 */ /* 0x000fc80007ffe0ff */
[----:B------:R-:W-:-:S13]  /*1e510*/  ISETP.GT.AND P6, PT, R4, UR6, PT ;  /* 0x0000000604007c0c */ /* 0x000fda000bfc4270 */
[----:B------:R-:W-:Y:S05]  /*1e520*/  @!P6 BRA `(.L_x_693) ;  /* 0xfffffffc007ce947 */ /* 0x000fea000383ffff */
[----:B------:R-:W-:-:S07]  /*1e530*/  IMAD.MOV.U32 R7, RZ, RZ, R9 ;  /* 0x000000ffff077224 */ /* 0x000fce00078e0009 */
.L_x_689:
[----:B------:R-:W-:-:S04]  /*1e540*/  IMAD.IADD R9, R4, 0x1, -R3 ;  /* 0x0000000104097824 */ /* 0x000fc800078e0a03 */
[----:B------:R-:W-:-:S05]  /*1e550*/  IMAD R2, R7, UR5, R9 ;  /* 0x0000000507027c24 */ /* 0x000fca000f8e0209 */
[----:B------:R-:W-:-:S13]  /*1e560*/  ISETP.GT.AND P0, PT, R2, UR6, PT ;  /* 0x0000000602007c0c */ /* 0x000fda000bf04270 */
[----:B------:R-:W-:-:S04]  /*1e570*/  VOTE.ANY R4, PT, !P0 ;  /* 0x0000000000047806 */ /* 0x000fc800040e0100 */
[----:B------:R-:W0:Y:S01]  /*1e580*/  POPC R19, R4 ;  /* 0x0000000400137309 */ /* 0x000e220000000000 */
[----:B------:R-:W-:Y:S01]  /*1e590*/  ISETP.NE.AND P0, PT, R4, RZ, PT ;  /* 0x000000ff0400720c */ /* 0x000fe20003f05270 */
[----:B0-----:R-:W0:Y:S02]  /*1e5a0*/  SHFL.IDX PT, R0, R0, R19, 0x1f ;  /* 0x00001f1300007589 */ /* 0x001e2400000e0000 */
[----:B0-----:R-:W-:-:S04]  /*1e5b0*/  IABS R8, R0 ;  /* 0x0000000000087213 */ /* 0x001fc80000000000 */
[----:B------:R-:W0:Y:S08]  /*1e5c0*/  I2F.RP R6, R8 ;  /* 0x0000000800067306 */ /* 0x000e300000209400 */
[----:B0-----:R-:W0:Y:S02]  /*1e5d0*/  MUFU.RCP R6, R6 ;  /* 0x0000000600067308 */ /* 0x001e240000001000 */
[----:B0-----:R-:W-:-:S06]  /*1e5e0*/  VIADD R2, R6, 0xffffffe ;  /* 0x0ffffffe06027836 */ /* 0x001fcc0000000000 */
[----:B------:R0:W1:Y:S01]  /*1e5f0*/  F2I.FTZ.U32.TRUNC.NTZ R3, R2 ;  /* 0x0000000200037305 */ /* 0x000062000021f000 */
[----:B------:R-:W-:Y:S05]  /*1e600*/  @!P0 BRA `(.L_x_694) ;  /* 0x0000000000088947 */ /* 0x000fea0003800000 */
[----:B------:R-:W-:-:S06]  /*1e610*/  IADD3 R16, R19, -0x1, RZ ;  /* 0xffffffff13107810 */ /* 0x000fcc0007ffe0ff */
[----:B------:R2:W3:Y:S02]  /*1e620*/  SHFL.IDX PT, R16, R7, R16, 0x1f ;  /* 0x00001f1007107589 */ /* 0x0004e400000e0000 */
.L_x_694:
[----:B---3--:R-:W-:Y:S01]  /*1e630*/  IMAD R16, R16, UR5, R9 ;  /* 0x0000000510107c24 */ /* 0x008fe2000f8e0209 */
[----:B0-----:R-:W-:Y:S01]  /*1e640*/  IABS R2, R0 ;  /* 0x0000000000027213 */ /* 0x001fe20000000000 */
[----:B-12---:R-:W-:Y:S02]  /*1e650*/  IMAD.MOV R7, RZ, RZ, -R3 ;  /* 0x000000ffff077224 */ /* 0x006fe400078e0a03 */
[----:B------:R-:W-:Y:S01]  /*1e660*/  VIADD R19, R19, UR4 ;  /* 0x0000000413137c36 */ /* 0x000fe20008000000 */
[----:B------:R-:W-:Y:S01]  /*1e670*/  IADD3 R9, -R16, UR6, RZ ;  /* 0x0000000610097c10 */ /* 0x000fe2000fffe1ff */
[----:B------:R-:W-:Y:S02]  /*1e680*/  IMAD.MOV R6, RZ, RZ, -R2 ;  /* 0x000000ffff067224 */ /* 0x000fe400078e0a02 */
[----:B------:R-:W-:Y:S01]  /*1e690*/  IMAD R7, R7, R8, RZ ;  /* 0x0000000807077224 */ /* 0x000fe200078e02ff */
[----:B------:R-:W-:Y:S01]  /*1e6a0*/  IABS R4, R9 ;  /* 0x0000000900047213 */ /* 0x000fe20000000000 */
[----:B------:R-:W-:-:S04]  /*1e6b0*/  IMAD.MOV.U32 R2, RZ, RZ, RZ ;  /* 0x000000ffff027224 */ /* 0x000fc800078e00ff */
[----:B------:R-:W-:Y:S01]  /*1e6c0*/  IMAD.HI.U32 R2, R3, R7, R2 ;  /* 0x0000000703027227 */ /* 0x000fe200078e0002 */
[----:B------:R-:W-:-:S03]  /*1e6d0*/  MOV R3, R4 ;  /* 0x0000000400037202 */ /* 0x000fc60000000f00 */
        /* <DEDUP_REMOVED lines=10> */
[----:B------:R-:W-:-:S06]  /*1e780*/  @P0 IADD3 R2, R2, 0x1, RZ ;  /* 0x0000000102020810 */ /* 0x000fcc0007ffe0ff */
[----:B------:R-:W-:Y:S01]  /*1e790*/  @!P2 IMAD.MOV R2, RZ, RZ, -R2 ;  /* 0x000000ffff02a224 */ /* 0x000fe200078e0a02 */
[----:B------:R-:W-:-:S04]  /*1e7a0*/  @!P1 LOP3.LUT R2, RZ, R0, RZ, 0x33, !PT ;  /* 0x00000000ff029212 */ /* 0x000fc800078e33ff */
[----:B------:R-:W-:Y:S01]  /*1e7b0*/  MOV R18, R2 ;  /* 0x0000000200127202 */ /* 0x000fe20000000f00 */
[----:B------:R-:W-:-:S04]  /*1e7c0*/  IMAD.MOV R17, RZ, RZ, -R2 ;  /* 0x000000ffff117224 */ /* 0x000fc800078e0a02 */
[----:B------:R-:W-:Y:S01]  /*1e7d0*/  IMAD R17, R0, R17, R9 ;  /* 0x0000001100117224 */ /* 0x000fe200078e0209 */
[----:B------:R-:W-:Y:S06]  /*1e7e0*/  BRA `(.L_x_695) ;  /* 0x00000000000c7947 */ /* 0x000fec0003800000 */
.L_x_690:
[----:B------:R-:W-:Y:S02]  /*1e7f0*/  IMAD.MOV.U32 R17, RZ, RZ, RZ ;  /* 0x000000ffff117224 */ /* 0x000fe400078e00ff */
[----:B------:R-:W-:Y:S02]  /*1e800*/  IMAD.U32 R16, RZ, RZ, UR6 ;  /* 0x00000006ff107e24 */ /* 0x000fe4000f8e00ff */
[----:B------:R-:W-:-:S07]  /*1e810*/  IMAD.MOV.U32 R18, RZ, RZ, RZ ;  /* 0x000000ffff127224 */ /* 0x000fce00078e00ff */
.L_x_695:
[----:B------:R-:W-:-:S13]  /*1e820*/  ISETP.NE.AND P0, PT, R5, RZ, PT ;  /* 0x000000ff0500720c */ /* 0x000fda0003f05270 */
[----:B------:R-:W0:Y:S01]  /*1e830*/  @!P0 S2R R3, SR_CgaCtaId ;  /* 0x0000000000038919 */ /* 0x000e220000008800 */
[----:B------:R-:W-:-:S04]  /*1e840*/  @!P0 MOV R0, 0x400 ;  /* 0x0000040000008802 */ /* 0x000fc80000000f00 */
[----:B0-----:R-:W-:-:S05]  /*1e850*/  @!P0 LEA R0, R3, R0, 0x18 ;  /* 0x0000000003008211 */ /* 0x001fca00078ec0ff */
[----:B------:R2:W-:Y:S01]  /*1e860*/  @!P0 STS.128 [R0+0x388d0], R16 ;  /* 0x0388d01000008388 */ /* 0x0005e20000000c00 */
[----:B------:R-:W-:Y:S06]  /*1e870*/  BAR.ARV 0x5, 0x180 ;  /* 0x0146000000007b1d */ /* 0x000fec0000002000 */
.L_x_688:
[----:B------:R3:W-:Y:S01]  /*1e880*/  STL [R1+0x40], RZ ;  /* 0x000040ff01007387 */ /* 0x0007e20000100800 */
[----:B------:R-:W-:Y:S01]  /*1e890*/  ULDC UR4, c[0x0][0xc3c] ;  /* 0x00030f0000047ab9 */ /* 0x000fe20000000800 */
[----:B------:R-:W-:Y:S01]  /*1e8a0*/  MOV R35, 0x1 ;  /* 0x0000000100237802 */ /* 0x000fe20000000f00 */
[----:B------:R-:W-:Y:S01]  /*1e8b0*/  IMAD.MOV.U32 R27, RZ, RZ, RZ ;  /* 0x000000ffff1b7224 */ /* 0x000fe200078e00ff */
[----:B-1----:R-:W-:-:S13]  /*1e8c0*/  ISETP.GE.AND P0, PT, R19, UR4, PT ;  /* 0x0000000413007c0c */ /* 0x002fda000bf06270 */
[----:B---3--:R-:W-:Y:S05]  /*1e8d0*/  @P0 BRA `(.L_x_696) ;  /* 0x0000007000a00947 */ /* 0x008fea0003800000 */
[----:B--2---:R-:W2:Y:S01]  /*1e8e0*/  LDL R0, [R1+0x60] ;  /* 0x0000600001007983 */ /* 0x004ea20000100800 */
[----:B------:R-:W1:Y:S01]  /*1e8f0*/  S2UR UR4, SR_CgaCtaId ;  /* 0x00000000000479c3 */ /* 0x000e620000008800 */
[----:B------:R-:W-:Y:S01]  /*1e900*/  MOV R23, 0x400 ;  /* 0x0000040000177802 */ /* 0x000fe20000000f00 */
[----:B------:R-:W-:Y:S01]  /*1e910*/  BSSY B7, `(.L_x_696) ;  /* 0x0000724000077945 */ /* 0x000fe20003800000 */
[----:B------:R-:W3:Y:S01]  /*1e920*/  S2R R11, SR_TID.X ;  /* 0x00000000000b7919 */ /* 0x000ee20000002100 */
[----:B------:R-:W-:Y:S01]  /*1e930*/  IMAD.MOV.U32 R36, RZ, RZ, 0x1 ;  /* 0x00000001ff247424 */ /* 0x000fe200078e00ff */
[----:B------:R-:W-:Y:S01]  /*1e940*/  MOV R35, 0x1 ;  /* 0x0000000100237802 */ /* 0x000fe20000000f00 */
[----:B------:R-:W-:Y:S01]  /*1e950*/  IMAD.MOV.U32 R33, RZ, RZ, RZ ;  /* 0x000000ffff217224 */ /* 0x000fe200078e00ff */
[----:B------:R-:W-:Y:S01]  /*1e960*/  ULDC.64 UR40, c[0x0][0x198] ;  /* 0x0000660000287ab9 */ /* 0x000fe20000000a00 */
[----:B------:R-:W-:Y:S01]  /*1e970*/  IMAD.MOV.U32 R27, RZ, RZ, RZ ;  /* 0x000000ffff1b7224 */ /* 0x000fe200078e00ff */
[----:B------:R-:W-:Y:S01]  /*1e980*/  ULDC UR39, c[0x0][0xc] ;  /* 0x0000030000277ab9 */ /* 0x000fe20000000800 */
[----:B---3--:R-:W-:Y:S01]  /*1e990*/  IMAD.SHL.U32 R25, R11, 0x80, RZ ;  /* 0x000000800b197824 */ /* 0x008fe200078e00ff */
[----:B------:R-:W-:-:S02]  /*1e9a0*/  SHF.R.U32.HI R3, RZ, 0x1, R11 ;  /* 0x00000001ff037819 */ /* 0x000fc4000001160b */
[----:B------:R-:W-:Y:S02]  /*1e9b0*/  SHF.L.U32 R5, R11, 0x1, RZ ;  /* 0x000000010b057819 */ /* 0x000fe400000006ff */
[----:B0-----:R-:W-:Y:S02]  /*1e9c0*/  LOP3.LUT R2, R25, 0x380, RZ, 0xc0, !PT ;  /* 0x0000038019027812 */ /* 0x001fe400078ec0ff */
[C---:B------:R-:W-:Y:S02]  /*1e9d0*/  LOP3.LUT R10, R11.reuse, 0x7f, RZ, 0xc0, !PT ;  /* 0x0000007f0b0a7812 */ /* 0x040fe400078ec0ff */
[----:B------:R-:W-:Y:S02]  /*1e9e0*/  LOP3.LUT R3, R2, 0x30, R3, 0xf8, !PT ;  /* 0x0000003002037812 */ /* 0x000fe400078ef803 */
[C---:B------:R-:W-:Y:S01]  /*1e9f0*/  R2P PR, R11.reuse, 0x6 ;  /* 0x000000060b007804 */ /* 0x040fe20000000000 */
[C---:B------:R-:W-:Y:S02]  /*1ea00*/  IMAD.SHL.U32 R7, R10.reuse, 0x40, RZ ;  /* 0x000000400a077824 */ /* 0x040fe400078e00ff */
[----:B------:R-:W-:Y:S01]  /*1ea10*/  IMAD.SHL.U32 R6, R10, 0x10, RZ ;  /* 0x000000100a067824 */ /* 0x000fe200078e00ff */
[----:B--2---:R-:W-:Y:S01]  /*1ea20*/  R2UR UR5, R0 ;  /* 0x00000000000572ca */ /* 0x004fe200000e0000 */
[----:B------:R-:W-:-:S05]  /*1ea30*/  IMAD.SHL.U32 R0, R11, 0x10, RZ ;  /* 0x000000100b007824 */ /* 0x000fca00078e00ff */
[C---:B------:R-:W-:Y:S02]  /*1ea40*/  LOP3.LUT R4, R0.reuse, 0x3f0, RZ, 0xc0, !PT ;  /* 0x000003f000047812 */ /* 0x040fe400078ec0ff */
[----:B------:R-:W-:Y:S02]  /*1ea50*/  LOP3.LUT R34, R0, 0x70, RZ, 0xc0, !PT ;  /* 0x0000007000227812 */ /* 0x000fe400078ec0ff */
[----:B------:R-:W-:Y:S02]  /*1ea60*/  LOP3.LUT R9, R4, 0x70, R5, 0x78, !PT ;  /* 0x0000007004097812 */ /* 0x000fe400078e7805 */
[----:B------:R-:W-:Y:S01]  /*1ea70*/  LOP3.LUT R5, R2, 0x10, R11, 0xf8, !PT ;  /* 0x0000001002057812 */ /* 0x000fe200078ef80b */
[----:B------:R-:W-:Y:S01]  /*1ea80*/  ULOP3.LUT UR42, UR5, 0x2, URZ, 0xfc, !UPT ;  /* 0x00000002052a7892 */ /* 0x000fe2000f8efc3f */
[----:B------:R-:W-:Y:S01]  /*1ea90*/  LOP3.LUT R2, R3, 0x70, R0, 0x78, !PT ;  /* 0x0000007003027812 */ /* 0x000fe200078e7800 */
[----:B------:R-:W-:Y:S01]  /*1eaa0*/  ULOP3.LUT UR38, UR5, 0x1, URZ, 0xfc, !UPT ;  /* 0x0000000105267892 */ /* 0x000fe2000f8efc3f */
[----:B------:R-:W-:-:S02]  /*1eab0*/  LOP3.LUT R4, R25, 0x400, RZ, 0xc0, !PT ;  /* 0x0000040019047812 */ /* 0x000fc400078ec0ff */
[----:B------:R-:W-:Y:S01]  /*1eac0*/  LOP3.LUT R25, R2, 0xc00, R25, 0xf8, !PT ;  /* 0x00000c0002197812 */ /* 0x000fe200078ef819 */
[----:B------:R-:W-:Y:S01]  /*1ead0*/  IMAD.MOV.U32 R2, RZ, RZ, 0x40 ;  /* 0x00000040ff027424 */ /* 0x000fe200078e00ff */
[----:B------:R-:W-:Y:S02]  /*1eae0*/  LOP3.LUT R4, R4, 0x1800, R7, 0xf8, !PT ;  /* 0x0000180004047812 */ /* 0x000fe400078ef807 */
[----:B------:R-:W-:Y:S02]  /*1eaf0*/  LOP3.LUT R5, R5, 0x70, R0, 0x78, !PT ;  /* 0x0000007005057812 */ /* 0x000fe400078e7800 */
[----:B------:R-:W-:Y:S02]  /*1eb00*/  MOV R3, 0x20 ;  /* 0x0000002000037802 */ /* 0x000fe40000000f00 */
[----:B------:R-:W-:Y:S01]  /*1eb10*/  LOP3.LUT R26, R4, R5, RZ, 0xfc, !PT ;  /* 0x00000005041a7212 */ /* 0x000fe200078efcff */
[----:B-1----:R-:W-:Y:S01]  /*1eb20*/  IMAD.U32 R4, RZ, RZ, UR4 ;  /* 0x00000004ff047e24 */ /* 0x002fe2000f8e00ff */
[----:B------:R-:W-:-:S02]  /*1eb30*/  LOP3.LUT R8, R9, 0x400, R6, 0xf8, !PT ;  /* 0x0000040009087812 */ /* 0x000fc400078ef806 */
[----:B------:R-:W-:Y:S02]  /*1eb40*/  SHF.R.U32.HI R5, RZ, 0x3, R10 ;  /* 0x00000003ff057819 */ /* 0x000fe4000001160a */
[----:B------:R-:W-:Y:S01]  /*1eb50*/  SEL R2, R2, 0xffffffc0, !P2 ;  /* 0xffffffc002027807 */ /* 0x000fe20005000000 */
[----:B------:R-:W-:Y:S01]  /*1eb60*/  STL [R1+0x20], R8 ;  /* 0x0000200801007387 */ /* 0x000fe20000100800 */
[----:B------:R-:W-:Y:S02]  /*1eb70*/  SEL R3, R3, 0xffffffe0, !P1 ;  /* 0xffffffe003037807 */ /* 0x000fe40004800000 */
[----:B------:R-:W-:Y:S01]  /*1eb80*/  LOP3.LUT R0, R5, 0x70, R0, 0xf8, !PT ;  /* 0x0000007005007812 */ /* 0x000fe200078ef800 */
[----:B------:R-:W-:Y:S01]  /*1eb90*/  STL [R1+0x40], RZ ;  /* 0x000040ff01007387 */ /* 0x000fe20000100800 */
[----:B------:R-:W-:Y:S01]  /*1eba0*/  LEA R23, R4, R23, 0x18 ;  /* 0x0000001704177211 */ /* 0x000fe200078ec0ff */
[----:B------:R-:W-:Y:S01]  /*1ebb0*/  IMAD.IADD R0, R2, 0x1, R3 ;  /* 0x0000000102007824 */ /* 0x000fe200078e0203 */
[----:B------:R-:W-:Y:S01]  /*1ebc0*/  LOP3.LUT R37, R26, 0x2000, RZ, 0xfc, !PT ;  /* 0x000020001a257812 */ /* 0x000fe200078efcff */
[----:B------:R-:W-:Y:S04]  /*1ebd0*/  STL [R1+0x14], R2 ;  /* 0x0000140201007387 */ /* 0x000fe80000100800 */
[----:B------:R0:W-:Y:S04]  /*1ebe0*/  STL [R1+0x10], R4 ;  /* 0x0000100401007387 */ /* 0x0001e80000100800 */
[----:B------:R1:W-:Y:S04]  /*1ebf0*/  STL [R1+0x18], R3 ;  /* 0x0000180301007387 */ /* 0x0003e80000100800 */
[----:B------:R2:W-:Y:S01]  /*1ec00*/  STL [R1+0x1c], R0 ;  /* 0x00001c0001007387 */ /* 0x0005e20000100800 */
[----:B0-----:R-:W-:Y:S01]  /*1ec10*/  LOP3.LUT R4, R34, 0x80, RZ, 0xfc, !PT ;  /* 0x0000008022047812 */ /* 0x001fe200078efcff */
[----:B-1----:R-:W-:Y:S01]  /*1ec20*/  IMAD.IADD R3, R23, 0x1, R8 ;  /* 0x0000000117037824 */ /* 0x002fe200078e0208 */
[----:B--2---:R-:W-:-:S04]  /*1ec30*/  IADD3 R0, R2, R25, RZ ;  /* 0x0000001902007210 */ /* 0x004fc80007ffe0ff */
[----:B------:R0:W-:Y:S04]  /*1ec40*/  STL [R1+0x28], R3 ;  /* 0x0000280301007387 */ /* 0x0001e80000100800 */
[----:B------:R0:W-:Y:S02]  /*1ec50*/  STL [R1+0x24], R0 ;  /* 0x0000240001007387 */ /* 0x0001e40000100800 */
.L_x_810:
[----:B-1----:R-:W1:Y:S02]  /*1ec60*/  LDC.64 R28, c[0x0][0xc88] ;  /* 0x00032200ff1c7b82 */ /* 0x002e640000000a00 */
[----:B-1----:R-:W-:-:S06]  /*1ec70*/  IMAD.WIDE R28, R19, 0x4, R28 ;  /* 0x00000004131c7825 */ /* 0x002fcc00078e021c */
[----:B0-----:R-:W0:Y:S01]  /*1ec80*/  LDG.E R28, desc[UR36][R28.64] ;  /* 0x000000241c1c7981 */ /* 0x001e22000c1e1900 */
[----:B------:R-:W-:Y:S05]  /*1ec90*/  YIELD ;  /* 0x0000000000007946 */ /* 0x000fea0003800000 */
[----:B------:R-:W-:Y:S01]  /*1eca0*/  ULDC.64 UR4, c[0x0][0xa28] ;  /* 0x00028a0000047ab9 */ /* 0x000fe20000000a00 */
[----:B------:R-:W-:Y:S01]  /*1ecb0*/  ULDC.64 UR8, c[0x0][0xa18] ;  /* 0x0002860000087ab9 */ /* 0x000fe20000000a00 */
[----:B------:R-:W-:Y:S01]  /*1ecc0*/  ISETP.NE.U32.AND P0, PT, RZ, UR4, PT ;  /* 0x00000004ff007c0c */ /* 0x000fe2000bf05070 */
[----:B------:R-:W-:Y:S01]  /*1ecd0*/  IMAD.MOV.U32 R9, RZ, RZ, RZ ;  /* 0x000000ffff097224 */ /* 0x000fe200078e00ff */
[----:B------:R-:W-:-:S02]  /*1ece0*/  ULDC.64 UR6, c[0x0][0xa10] ;  /* 0x0002840000067ab9 */ /* 0x000fc40000000a00 */
[----:B------:R-:W-:Y:S02]  /*1ecf0*/  ISETP.NE.AND.EX P0, PT, RZ, UR5, PT, P0 ;  /* 0x00000005ff007c0c */ /* 0x000fe4000bf05300 */
[----:B------:R-:W-:-:S04]  /*1ed00*/  ISETP.NE.U32.AND P2, PT, RZ, UR8, PT ;  /* 0x00000008ff007c0c */ /* 0x000fc8000bf45070 */
[----:B------:R-:W-:Y:S01]  /*1ed10*/  ISETP.NE.AND.EX P2, PT, RZ, UR9, PT, P2 ;  /* 0x00000009ff007c0c */ /* 0x000fe2000bf45320 */
[----:B------:R-:W-:Y:S01]  /*1ed20*/  IMAD.MOV.U32 R32, RZ, RZ, RZ ;  /* 0x000000ffff207224 */ /* 0x000fe200078e00ff */
[----:B0-2---:R-:W-:-:S05]  /*1ed30*/  SHF.R.S32.HI R0, RZ, 0x1f, R28 ;  /* 0x0000001fff007819 */ /* 0x005fca000001141c */
[C---:B------:R-:W-:Y:S01]  /*1ed40*/  @P0 LEA R2, P1, R28.reuse, UR4, 0x2 ;  /* 0x000000041c020c11 */ /* 0x040fe2000f8210ff */
[C---:B------:R-:W-:Y:S01]  /*1ed50*/  IMAD.SHL.U32 R29, R28.reuse, 0x4, RZ ;  /* 0x000000041c1d7824 */ /* 0x040fe200078e00ff */
[C-C-:B------:R-:W-:Y:S01]  /*1ed60*/  SHF.L.U64.HI R30, R28.reuse, 0x2, R0.reuse ;  /* 0x000000021c1e7819 */ /* 0x140fe20000010200 */
[----:B------:R0:W-:Y:S01]  /*1ed70*/  STL [R1+0x2c], R0 ;  /* 0x00002c0001007387 */ /* 0x0001e20000100800 */
[----:B------:R-:W-:Y:S01]  /*1ed80*/  @P0 LEA.HI.X R3, R28, UR5, R0, 0x2, P1 ;  /* 0x000000051c030c11 */ /* 0x000fe200088f1400 */
[----:B------:R-:W-:-:S04]  /*1ed90*/  ULDC.64 UR4, c[0x0][0xa00] ;  /* 0x0002800000047ab9 */ /* 0x000fc80000000a00 */
[----:B------:R1:W2:Y:S01]  /*1eda0*/  @P0 LDG.E R9, desc[UR36][R2.64] ;  /* 0x0000002402090981 */ /* 0x0002a2000c1e1900 */
[----:B------:R-:W-:Y:S02]  /*1edb0*/  ISETP.NE.U32.AND P0, PT, RZ, UR4, PT ;  /* 0x00000004ff007c0c */ /* 0x000fe4000bf05070 */
[----:B------:R-:W-:Y:S02]  /*1edc0*/  ISETP.NE.U32.AND P1, PT, RZ, UR6, PT ;  /* 0x00000006ff007c0c */ /* 0x000fe4000bf25070 */
[----:B------:R-:W-:Y:S02]  /*1edd0*/  ISETP.NE.AND.EX P0, PT, RZ, UR5, PT, P0 ;  /* 0x00000005ff007c0c */ /* 0x000fe4000bf05300 */
[----:B------:R-:W-:Y:S02]  /*1ede0*/  ISETP.NE.AND.EX P1, PT, RZ, UR7, PT, P1 ;  /* 0x00000007ff007c0c */ /* 0x000fe4000bf25310 */
[C---:B------:R-:W-:Y:S02]  /*1edf0*/  IADD3 R4, P4, R29.reuse, UR6, RZ ;  /* 0x000000061d047c10 */ /* 0x040fe4000ff9e0ff */
[----:B-1----:R-:W-:Y:S01]  /*1ee00*/  IADD3 R2, P3, R29, UR4, RZ ;  /* 0x000000041d027c10 */ /* 0x002fe2000ff7e0ff */
[----:B------:R-:W-:Y:S01]  /*1ee10*/  ULDC UR4, c[0x0][0x288] ;  /* 0x0000a20000047ab9 */ /* 0x000fe20000000800 */
[----:B0-----:R-:W-:-:S02]  /*1ee20*/  MOV R0, RZ ;  /* 0x000000ff00007202 */ /* 0x001fc40000000f00 */
[C---:B------:R-:W-:Y:S02]  /*1ee30*/  IADD3.X R3, R30.reuse, UR5, RZ, P3, !PT ;  /* 0x000000051e037c10 */ /* 0x040fe40009ffe4ff */
[----:B------:R-:W-:Y:S01]  /*1ee40*/  @P2 IADD3 R6, P3, R29, UR8, RZ ;  /* 0x000000081d062c10 */ /* 0x000fe2000ff7e0ff */
[----:B------:R-:W-:Y:S01]  /*1ee50*/  IMAD.U32 R8, RZ, RZ, UR4 ;  /* 0x00000004ff087e24 */ /* 0x000fe2000f8e00ff */
[C---:B------:R-:W-:Y:S01]  /*1ee60*/  IADD3.X R5, R30.reuse, UR7, RZ, P4, !PT ;  /* 0x000000071e057c10 */ /* 0x040fe2000a7fe4ff */
[----:B------:R-:W5:Y:S01]  /*1ee70*/  @P0 LDG.E R32, desc[UR36][R2.64] ;  /* 0x0000002402200981 */ /* 0x000f62000c1e1900 */
[----:B------:R-:W-:Y:S01]  /*1ee80*/  @P2 IADD3.X R7, R30, UR9, RZ, P3, !PT ;  /* 0x000000091e072c10 */ /* 0x000fe20009ffe4ff */
[----:B------:R-:W-:Y:S02]  /*1ee90*/  ULDC.64 UR4, c[0x0][0x418] ;  /* 0x0001060000047ab9 */ /* 0x000fe40000000a00 */
[----:B------:R-:W5:Y:S04]  /*1eea0*/  @P1 LDG.E R0, desc[UR36][R4.64] ;  /* 0x0000002404001981 */ /* 0x000f68000c1e1900 */
[----:B------:R0:W3:Y:S01]  /*1eeb0*/  @P2 LDG.E R8, desc[UR36][R6.64] ;  /* 0x0000002406082981 */ /* 0x0000e2000c1e1900 */
[----:B------:R-:W-:-:S03]  /*1eec0*/  UISETP.NE.U32.AND UP0, UPT, UR4, URZ, UPT ;  /* 0x0000003f0400728c */ /* 0x000fc6000bf05070 */
[----:B------:R-:W-:Y:S01]  /*1eed0*/  ULDC UR4, c[0x0][0x424] ;  /* 0x0001090000047ab9 */ /* 0x000fe20000000800 */
[----:B------:R-:W-:-:S03]  /*1eee0*/  UISETP.NE.AND.EX UP0, UPT, UR5, URZ, UPT, UP0 ;  /* 0x0000003f0500728c */ /* 0x000fc6000bf05300 */
[----:B------:R-:W-:Y:S01]  /*1eef0*/  ULDC UR5, c[0x0][0x2f0] ;  /* 0x0000bc0000057ab9 */ /* 0x000fe20000000800 */
[----:B------:R-:W-:-:S04]  /*1ef00*/  USEL UR4, UR4, 0x1, UP0 ;  /* 0x0000000104047887 */ /* 0x000fc80008000000 */
[----:B------:R-:W-:-:S03]  /*1ef10*/  UIMAD UR4, UR4, UR5, URZ ;  /* 0x00000005040472a4 */ /* 0x000fc6000f8e023f */
[----:B------:R-:W-:Y:S02]  /*1ef20*/  ULDC UR5, c[0x0][0x348] ;  /* 0x0000d20000057ab9 */ /* 0x000fe40000000800 */
[----:B0-----:R-:W-:Y:S02]  /*1ef30*/  IMAD.U32 R6, RZ, RZ, UR5 ;  /* 0x00000005ff067e24 */ /* 0x001fe4000f8e00ff */
[----:B------:R-:W-:Y:S01]  /*1ef40*/  IMAD.U32 R7, RZ, RZ, UR4 ;  /* 0x00000004ff077e24 */ /* 0x000fe2000f8e00ff */
[----:B--2---:R0:W-:Y:S04]  /*1ef50*/  STL [R1+0x8], R9 ;  /* 0x0000080901007387 */ /* 0x0041e80000100800 */
[----:B---3--:R0:W-:Y:S01]  /*1ef60*/  STL [R1+0x38], R8 ;  /* 0x0000380801007387 */ /* 0x0081e20000100800 */
[----:B------:R-:W-:Y:S05]  /*1ef70*/  @P2 BRA `(.L_x_697) ;  /* 0x0000000000142947 */ /* 0x000fea0003800000 */
[----:B------:R-:W-:Y:S05]  /*1ef80*/  @!P0 BRA `(.L_x_697) ;  /* 0x0000000000108947 */ /* 0x000fea0003800000 */
[----:B0-----:R-:W2:Y:S04]  /*1ef90*/  LDG.E R8, desc[UR36][R2.64] ;  /* 0x0000002402087981 */ /* 0x001ea8000c1e1900 */
[----:B------:R-:W2:Y:S02]  /*1efa0*/  LDG.E R2, desc[UR36][R2.64+0x4] ;  /* 0x0000042402027981 */ /* 0x000ea4000c1e1900 */
[----:B--2---:R-:W-:-:S05]  /*1efb0*/  IADD3 R2, -R8, R2, RZ ;  /* 0x0000000208027210 */ /* 0x004fca0007ffe1ff */
[----:B------:R1:W-:Y:S02]  /*1efc0*/  STL [R1+0x38], R2 ;  /* 0x0000380201007387 */ /* 0x0003e40000100800 */
.L_x_697:
[----:B0-----:R-:W-:Y:S01]  /*1efd0*/  IMAD.MOV.U32 R8, RZ, RZ, R28 ;  /* 0x000000ffff087224 */ /* 0x001fe200078e001c */
[----:B------:R-:W-:Y:S02]  /*1efe0*/  ULDC.64 UR4, c[0x0][0xa20] ;  /* 0x0002880000047ab9 */ /* 0x000fe40000000a00 */
[----:B------:R-:W-:Y:S02]  /*1eff0*/  ISETP.NE.U32.AND P0, PT, RZ, UR4, PT ;  /* 0x00000004ff007c0c */ /* 0x000fe4000bf05070 */
[----:B------:R0:W-:Y:S02]  /*1f000*/  STL [R1], R8 ;  /* 0x0000000801007387 */ /* 0x0001e40000100800 */
[----:B------:R-:W-:-:S13]  /*1f010*/  ISETP.NE.AND.EX P0, PT, RZ, UR5, PT, P0 ;  /* 0x00000005ff007c0c */ /* 0x000fda000bf05300 */
[----:B0-----:R-:W-:Y:S05]  /*1f020*/  @!P0 BRA `(.L_x_698) ;  /* 0x0000000000108947 */ /* 0x001fea0003800000 */
[----:B-1----:R-:W-:-:S04]  /*1f030*/  IADD3 R2, P0, R29, UR4, RZ ;  /* 0x000000041d027c10 */ /* 0x002fc8000ff1e0ff */
[----:B------:R-:W-:-:S05]  /*1f040*/  IADD3.X R3, R30, UR5, RZ, P0, !PT ;  /* 0x000000051e037c10 */ /* 0x000fca00087fe4ff */
[----:B------:R0:W5:Y:S01]  /*1f050*/  LDG.E R7, desc[UR36][R2.64] ;  /* 0x0000002402077981 */ /* 0x000162000c1e1900 */
[----:B------:R-:W-:Y:S05]  /*1f060*/  BRA `(.L_x_699) ;  /* 0x0000000000247947 */ /* 0x000fea0003800000 */
.L_x_698:
[----:B------:R-:W-:Y:S02]  /*1f070*/  ULDC.64 UR4, c[0x0][0xa08] ;  /* 0x0002820000047ab9 */ /* 0x000fe40000000a00 */
[----:B------:R-:W-:-:S04]  /*1f080*/  ISETP.NE.U32.AND P0, PT, RZ, UR4, PT ;  /* 0x00000004ff007c0c */ /* 0x000fc8000bf05070 */
[----:B------:R-:W-:-:S13]  /*1f090*/  ISETP.NE.AND.EX P0, PT, RZ, UR5, PT, P0 ;  /* 0x00000005ff007c0c */ /* 0x000fda000bf05300 */
[----:B------:R-:W-:Y:S05]  /*1f0a0*/  @!P0 BRA `(.L_x_699) ;  /* 0x0000000000148947 */ /* 0x000fea0003800000 */
[----:B-1----:R-:W0:Y:S02]  /*1f0b0*/  LDC.64 R2, c[0x0][0xa08] ;  /* 0x00028200ff027b82 */ /* 0x002e240000000a00 */
[----:B0-----:R-:W-:-:S05]  /*1f0c0*/  IMAD.WIDE R2, R8, 0x4, R2 ;  /* 0x0000000408027825 */ /* 0x001fca00078e0202 */
[----:B------:R-:W2:Y:S04]  /*1f0d0*/  LDG.E R7, desc[UR36][R2.64] ;  /* 0x0000002402077981 */ /* 0x000ea8000c1e1900 */
[----:B------:R-:W2:Y:S02]  /*1f0e0*/  LDG.E R2, desc[UR36][R2.64+0x4] ;  /* 0x0000042402027981 */ /* 0x000ea4000c1e1900 */
[----:B--2---:R-:W-:-:S07]  /*1f0f0*/  IMAD.IADD R7, R2, 0x1, -R7 ;  /* 0x0000000102077824 */ /* 0x004fce00078e0a07 */
.L_x_699:
[----:B01----:R-:W2:Y:S04]  /*1f100*/  @P1 LDG.E R2, desc[UR36][R4.64] ;  /* 0x0000002404021981 */ /* 0x003ea8000c1e1900 */
[----:B------:R-:W2:Y:S01]  /*1f110*/  @P1 LDG.E R4, desc[UR36][R4.64+0x4] ;  /* 0x0000042404041981 */ /* 0x000ea2000c1e1900 */
[----:B-----5:R-:W-:Y:S01]  /*1f120*/  IADD3 R7, -R9, R7, RZ ;  /* 0x0000000709077210 */ /* 0x020fe20007ffe1ff */
[----:B------:R-:W-:Y:S01]  /*1f130*/  BSSY B0, `(.L_x_700) ;  /* 0x0000118000007945 */ /* 0x000fe20003800000 */
[----:B--2---:R-:W-:-:S04]  /*1f140*/  @P1 IMAD.IADD R6, R4, 0x1, -R2 ;  /* 0x0000000104061824 */ /* 0x004fc800078e0a02 */
[----:B------:R-:W-:-:S04]  /*1f150*/  IMAD.IADD R31, R7, 0x1, R6 ;  /* 0x00000001071f7824 */ /* 0x000fc800078e0206 */
[----:B------:R-:W-:-:S05]  /*1f160*/  VIADD R2, R31, 0x7f ;  /* 0x0000007f1f027836 */ /* 0x000fca0000000000 */
[----:B------:R-:W-:-:S04]  /*1f170*/  SHF.R.S32.HI R3, RZ, 0x1f, R2 ;  /* 0x0000001fff037819 */ /* 0x000fc80000011402 */
[----:B------:R-:W-:Y:S01]  /*1f180*/  LEA.HI R4, R3, R2, RZ, 0x7 ;  /* 0x0000000203047211 */ /* 0x000fe200078f38ff */
[----:B------:R-:W-:-:S04]  /*1f190*/  IMAD.MOV R2, RZ, RZ, -R7 ;  /* 0x000000ffff027224 */ /* 0x000fc800078e0a07 */
[----:B------:R0:W-:Y:S01]  /*1f1a0*/  STL [R1+0x3c], R4 ;  /* 0x00003c0401007387 */ /* 0x0001e20000100800 */
[----:B------:R-:W-:Y:S02]  /*1f1b0*/  VIMNMX R3, RZ, R2, !PT ;  /* 0x00000002ff037248 */ /* 0x000fe40007fe0100 */
[----:B0-----:R-:W-:-:S04]  /*1f1c0*/  LOP3.LUT R4, R4, 0xffffff80, RZ, 0xc0, !PT ;  /* 0xffffff8004047812 */ /* 0x001fc800078ec0ff */
[----:B------:R-:W-:Y:S01]  /*1f1d0*/  VIADDMNMX R6, R4, -R7, R6, PT ;  /* 0x8000000704067246 */ /* 0x000fe20003800106 */
[----:B------:R0:W-:Y:S03]  /*1f1e0*/  STL [R1+0x4], R4 ;  /* 0x0000040401007387 */ /* 0x0001e60000100800 */
[----:B------:R-:W-:Y:S02]  /*1f1f0*/  ISETP.GT.AND P0, PT, R6, R3, PT ;  /* 0x000000030600720c */ /* 0x000fe40003f04270 */
[----:B------:R-:W-:-:S11]  /*1f200*/  SHF.R.U32.HI R3, RZ, 0x7, R3 ;  /* 0x00000007ff037819 */ /* 0x000fd60000011603 */
[----:B------:R-:W-:-:S04]  /*1f210*/  @P0 IADD3 R2, R6, 0x7f, RZ ;  /* 0x0000007f06020810 */ /* 0x000fc80007ffe0ff */
[----:B0-----:R-:W-:-:S04]  /*1f220*/  @P0 SHF.R.S32.HI R4, RZ, 0x1f, R2 ;  /* 0x0000001fff040819 */ /* 0x001fc80000011402 */
[----:B------:R-:W-:Y:S01]  /*1f230*/  @P0 LEA.HI R2, R4, R2, RZ, 0x7 ;  /* 0x0000000204020211 */ /* 0x000fe200078f38ff */
[----:B------:R-:W-:-:S03]  /*1f240*/  IMAD.MOV.U32 R4, RZ, RZ, R3 ;  /* 0x000000ffff047224 */ /* 0x000fc600078e0003 */
[----:B------:R-:W-:Y:S02]  /*1f250*/  @P0 SHF.R.S32.HI R4, RZ, 0x7, R2 ;  /* 0x00000007ff040819 */ /* 0x000fe40000011402 */
[----:B------:R-:W-:Y:S02]  /*1f260*/  PLOP3.LUT P0, PT, PT, PT, PT, 0x80, 0x0 ;  /* 0x000000000000781c */ /* 0x000fe40003f0f070 */
[----:B------:R-:W-:-:S13]  /*1f270*/  ISETP.GT.AND P2, PT, R4, R3, PT ;  /* 0x000000030400720c */ /* 0x000fda0003f44270 */
[----:B------:R-:W-:Y:S05]  /*1f280*/  @!P2 BRA `(.L_x_701) ;  /* 0x000000100008a947 */ /* 0x000fea0003800000 */
[----:B------:R-:W-:Y:S01]  /*1f290*/  UMOV UR4, 0xffffffff ;  /* 0xffffffff00047882 */ /* 0x000fe20000000000 */
[----:B------:R-:W-:Y:S02]  /*1f2a0*/  SEL R2, R8, RZ, !P1 ;  /* 0x000000ff08027207 */ /* 0x000fe40004800000 */
[----:B------:R-:W-:Y:S05]  /*1f2b0*/  BRA.DIV UR4, `(.L_x_702) ;  /* 0x000000a6048c7947 */ /* 0x000fea000b800000 */
[----:B------:R-:W0:Y:S02]  /*1f2c0*/  S2R R5, SR_TID.X ;  /* 0x0000000000057919 */ /* 0x000e240000002100 */
[----:B0-----:R-:W-:-:S04]  /*1f2d0*/  SHF.R.U32.HI R5, RZ, 0x5, R5 ;  /* 0x00000005ff057819 */ /* 0x001fc80000011605 */
[----:B------:R-:W-:-:S05]  /*1f2e0*/  LOP3.LUT R5, R5, 0x3, RZ, 0xc0, !PT ;  /* 0x0000000305057812 */ /* 0x000fca00078ec0ff */
[----:B------:R0:W1:Y:S02]  /*1f2f0*/  SHFL.IDX PT, R14, R5, RZ, 0x1f ;  /* 0x00001fff050e7589 */ /* 0x00006400000e0000 */
.L_x_977:
[----:B-1----:R-:W-:Y:S02]  /*1f300*/  ISETP.NE.AND P0, PT, R14, RZ, PT ;  /* 0x000000ff0e00720c */ /* 0x002fe40003f05270 */
[----:B------:R-:W-:-:S11]  /*1f310*/  PLOP3.LUT P6, PT, PT, PT, PT, 0x8, 0x0 ;  /* 0x000000000000781c */ /* 0x000fd60003fce170 */
[----:B------:R-:W-:Y:S05]  /*1f320*/  @P0 BRA `(.L_x_703) ;  /* 0x00000000000c0947 */ /* 0x000fea0003800000 */
[----:B------:R-:W-:-:S03]  /*1f330*/  UMOV UR4, 0xffffffff ;  /* 0xffffffff00047882 */ /* 0x000fc60000000000 */
[----:B------:R-:W-:Y:S05]  /*1f340*/  BRA.DIV UR4, `(.L_x_704) ;  /* 0x000000a6049c7947 */ /* 0x000fea000b800000 */
[----:B------:R-:W-:-:S13]  /*1f350*/  ELECT P6, URZ, PT ;  /* 0x00000000003f782f */ /* 0x000fda00038c0000 */
.L_x_703:
[----:B0-----:R-:W2:Y:S01]  /*1f360*/  LDL R5, [R1+0x40] ;  /* 0x0000400001057983 */ /* 0x001ea20000100800 */
[----:B------:R-:W-:Y:S01]  /*1f370*/  BSSY B1, `(.L_x_705) ;  /* 0x0000008000017945 */ /* 0x000fe20003800000 */
[----:B--2---:R-:W-:-:S05]  /*1f380*/  VIADD R5, R5, 0x1 ;  /* 0x0000000105057836 */ /* 0x004fca0000000000 */
[----:B------:R-:W-:-:S04]  /*1f390*/  LEA.HI R6, R5, R5, RZ, 0x1 ;  /* 0x0000000505067211 */ /* 0x000fc800078f08ff */
[----:B------:R-:W-:-:S05]  /*1f3a0*/  LOP3.LUT R6, R6, 0xfffffffe, RZ, 0xc0, !PT ;  /* 0xfffffffe06067812 */ /* 0x000fca00078ec0ff */
[----:B------:R-:W-:-:S05]  /*1f3b0*/  IMAD.IADD R5, R5, 0x1, -R6 ;  /* 0x0000000105057824 */ /* 0x000fca00078e0a06 */
[----:B------:R-:W-:-:S04]  /*1f3c0*/  SHF.L.U32 R5, R5, 0x1f, RZ ;  /* 0x0000001f05057819 */ /* 0x000fc800000006ff */
[----:B------:R-:W0:Y:S02]  /*1f3d0*/  SYNCS.PHASECHK.TRANS64.TRYWAIT P0, [R23+URZ+0x38820], R5 ;  /* 0x03882005170075a7 */ /* 0x000e24000800017f */
[----:B0-----:R-:W-:Y:S05]  /*1f3e0*/  @!P0 BRA `(.L_x_706) ;  /* 0x000000a400948947 */ /* 0x001fea0003800000 */
.L_x_980:
[----:B------:R-:W-:Y:S05]  /*1f3f0*/  BSYNC B1 ;  /* 0x0000000000017941 */ /* 0x000fea0003800000 */
.L_x_705:
[----:B------:R-:W-:Y:S04]  /*1f400*/  BSSY B1, `(.L_x_707) ;  /* 0x000006c000017945 */ /* 0x000fe80003800000 */
[----:B------:R-:W-:Y:S05]  /*1f410*/  @!P6 BRA `(.L_x_708) ;  /* 0x0000000400a8e947 */ /* 0x000fea0003800000 */
[----:B------:R-:W-:Y:S01]  /*1f420*/  LEA R8, R33, R23, 0x3 ;  /* 0x0000001721087211 */ /* 0x000fe200078e18ff */
[----:B------:R-:W1:Y:S01]  /*1f430*/  S2R R6, SR_TID.X ;  /* 0x0000000000067919 */ /* 0x000e620000002100 */
[----:B------:R-:W-:Y:S01]  /*1f440*/  SHF.L.U32 R10, R36, 0x1f, RZ ;  /* 0x0000001f240a7819 */ /* 0x000fe200000006ff */
[----:B------:R-:W-:Y:S03]  /*1f450*/  BSSY B2, `(.L_x_709) ;  /* 0x0000005000027945 */ /* 0x000fe60003800000 */
[----:B------:R-:W2:Y:S01]  /*1f460*/  SYNCS.PHASECHK.TRANS64.TRYWAIT P0, [R8+URZ+0x388a0], R10 ;  /* 0x0388a00a080075a7 */ /* 0x000ea2000800017f */
[----:B-1----:R-:W-:-:S04]  /*1f470*/  LOP3.LUT R6, R6, 0x7f, RZ, 0xc0, !PT ;  /* 0x0000007f06067812 */ /* 0x002fc800078ec0ff */
[----:B------:R-:W-:Y:S01]  /*1f480*/  ISETP.NE.AND P1, PT, R6, RZ, PT ;  /* 0x000000ff0600720c */ /* 0x000fe20003f25270 */
[----:B--2---:R-:W-:-:S12]  /*1f490*/  @!P0 BRA `(.L_x_710) ;  /* 0x000000a4007c8947 */ /* 0x004fd80003800000 */
.L_x_981:
[----:B------:R-:W-:Y:S05]  /*1f4a0*/  BSYNC B2 ;  /* 0x0000000000027941 */ /* 0x000fea0003800000 */
.L_x_709:
[----:B------:R-:W-:Y:S04]  /*1f4b0*/  BSSY B2, `(.L_x_711) ;  /* 0x0000009000027945 */ /* 0x000fe80003800000 */
[----:B------:R-:W-:Y:S05]  /*1f4c0*/  @P1 BRA `(.L_x_712) ;  /* 0x00000000001c1947 */ /* 0x000fea0003800000 */
[----:B0-----:R-:W0:Y:S02]  /*1f4d0*/  S2R R5, SR_TID.X ;  /* 0x0000000000057919 */ /* 0x001e240000002100 */
[----:B0-----:R-:W-:Y:S01]  /*1f4e0*/  LOP3.LUT R6, R5, 0x1f, RZ, 0xc0, !PT ;  /* 0x0000001f05067812 */ /* 0x001fe200078ec0ff */
[----:B------:R-:W-:-:S03]  /*1f4f0*/  IMAD.MOV.U32 R5, RZ, RZ, 0x8000 ;  /* 0x00008000ff057424 */ /* 0x000fc600078e00ff */
[----:B------:R-:W-:Y:S01]  /*1f500*/  ISETP.NE.AND P0, PT, R6, RZ, PT ;  /* 0x000000ff0600720c */ /* 0x000fe20003f05270 */
[----:B------:R2:W-:-:S12]  /*1f510*/  SYNCS.ARRIVE.TRANS64 RZ, [R8+URZ+0x38890], R5 ;  /* 0x0388900508ff79a7 */ /* 0x0005d8000800003f */
[----:B--2---:R-:W-:Y:S05]  /*1f520*/  @!P0 BRA `(.L_x_712) ;  /* 0x0000000000048947 */ /* 0x004fea0003800000 */
[----:B------:R-:W-:Y:S01]  /*1f530*/  BPT.TRAP 0x1 ;  /* 0x000000040000795c */ /* 0x000fe20000300000 */
.L_x_712:
[----:B------:R-:W-:Y:S05]  /*1f540*/  BSYNC B2 ;  /* 0x0000000000027941 */ /* 0x000fea0003800000 */
.L_x_711:
[----:B------:R-:W-:Y:S01]  /*1f550*/  IMAD.MOV.U32 R13, RZ, RZ, RZ ;  /* 0x000000ffff0d7224 */ /* 0x000fe200078e00ff */
[----:B------:R-:W-:Y:S01]  /*1f560*/  LEA R7, R33, R23, 0xf ;  /* 0x0000001721077211 */ /* 0x000fe200078e78ff */
[----:B------:R-:W-:Y:S01]  /*1f570*/  IMAD R6, R4, 0x80, R0 ;  /* 0x0000008004067824 */ /* 0x000fe200078e0200 */
[----:B------:R-:W-:Y:S01]  /*1f580*/  UIADD3 UR4, UP0, UR40, 0x570, URZ ;  /* 0x0000057028047890 */ /* 0x000fe2000ff1e03f */
[----:B------:R-:W-:Y:S01]  /*1f590*/  PLOP3.LUT P0, PT, PT, PT, PT, 0x80, 0x0 ;  /* 0x000000000000781c */ /* 0x000fe20003f0f070 */
[----:B0-----:R-:W-:Y:S01]  /*1f5a0*/  VIADD R5, R8, 0x38890 ;  /* 0x0003889008057836 */ /* 0x001fe20000000000 */
[----:B------:R-:W-:Y:S01]  /*1f5b0*/  R2UR UR10, R13 ;  /* 0x000000000d0a72ca */ /* 0x000fe200000e0000 */
[----:B------:R-:W-:Y:S01]  /*1f5c0*/  VIADD R6, R6, 0xffffff80 ;  /* 0xffffff8006067836 */ /* 0x000fe20000000000 */
[----:B------:R-:W-:Y:S01]  /*1f5d0*/  UIADD3.X UR5, URZ, UR41, URZ, UP0, !UPT ;  /* 0x000000293f057290 */ /* 0x000fe200087fe43f */
[----:B------:R-:W-:Y:S01]  /*1f5e0*/  VIADD R9, R7, 0x28400 ;  /* 0x0002840007097836 */ /* 0x000fe20000000000 */
[----:B------:R-:W-:Y:S01]  /*1f5f0*/  UMOV UR6, 0x0 ;  /* 0x0000000000067882 */ /* 0x000fe20000000000 */
[----:B------:R-:W-:-:S10]  /*1f600*/  UMOV UR7, 0x12f00000 ;  /* 0x12f0000000077882 */ /* 0x000fd40000000000 */
.L_x_713:
[----:B------:R-:W-:-:S13]  /*1f610*/  @P0 ELECT P2, URZ, PT ;  /* 0x00000000003f082f */ /* 0x000fda0003840000 */
[----:B------:R-:W-:Y:S02]  /*1f620*/  @P2 R2UR UR13, R2 ;  /* 0x00000000020d22ca */ /* 0x000fe400000e0000 */
[----:B------:R-:W-:Y:S02]  /*1f630*/  @P2 R2UR UR12, R18 ;  /* 0x00000000120c22ca */ /* 0x000fe400000e0000 */
[----:B------:R-:W-:Y:S02]  /*1f640*/  @P2 R2UR UR11, R6 ;  /* 0x00000000060b22ca */ /* 0x000fe400000e0000 */
[----:B------:R-:W-:Y:S02]  /*1f650*/  @P2 R2UR UR9, R5 ;  /* 0x00000000050922ca */ /* 0x000fe400000e0000 */
[----:B------:R-:W-:Y:S02]  /*1f660*/  @P2 R2UR UR8, R9 ;  /* 0x00000000090822ca */ /* 0x000fe400000e0000 */
[----:B------:R-:W-:-:S02]  /*1f670*/  @P2 PLOP3.LUT P0, PT, P2, PT, PT, 0x8, 0x0 ;  /* 0x000000000000281c */ /* 0x000fc4000170e170 */
[----:B------:R-:W-:-:S09]  /*1f680*/  PLOP3.LUT P2, PT, PT, PT, PT, 0x8, 0x0 ;  /* 0x000000000000781c */ /* 0x000fd20003f4e170 */
[----:B------:R0:W-:Y:S02]  /*1f690*/  UTMALDG.4D [UR8], [UR4], desc[UR6] ;  /* 0x00000608040075b4 */ /* 0x0001e40008019000 */
[----:B0-----:R-:W-:Y:S05]  /*1f6a0*/  @P0 BRA.U.ANY `(.L_x_713) ;  /* 0xfffffffd00d80947 */ /* 0x001fea000393ffff */
[----:B------:R-:W-:Y:S01]  /*1f6b0*/  MOV R12, 0x80 ;  /* 0x00000080000c7802 */ /* 0x000fe20000000f00 */
[----:B------:R-:W-:Y:S01]  /*1f6c0*/  VIADD R9, R7, 0x2c400 ;  /* 0x0002c40007097836 */ /* 0x000fe20000000000 */
[----:B------:R-:W-:Y:S01]  /*1f6d0*/  PLOP3.LUT P0, PT, PT, PT, PT, 0x80, 0x0 ;  /* 0x000000000000781c */ /* 0x000fe20003f0f070 */
[----:B------:R-:W-:Y:S01]  /*1f6e0*/  UMOV UR6, 0x0 ;  /* 0x0000000000067882 */ /* 0x000fe20000000000 */
[----:B------:R-:W-:Y:S01]  /*1f6f0*/  R2UR UR10, R12 ;  /* 0x000000000c0a72ca */ /* 0x000fe200000e0000 */
[----:B------:R-:W-:-:S14]  /*1f700*/  UMOV UR7, 0x12f00000 ;  /* 0x12f0000000077882 */ /* 0x000fdc0000000000 */
.L_x_714:
        /* <DEDUP_REMOVED lines=10> */
[----:B------:R-:W0:Y:S01]  /*1f7b0*/  SYNCS.PHASECHK.TRANS64.TRYWAIT P0, [R8+URZ+0x388c0], R10 ;  /* 0x0388c00a080075a7 */ /* 0x000e22000800017f */
[----:B------:R-:W-:Y:S04]  /*1f7c0*/  BSSY B2, `(.L_x_715) ;  /* 0x0000002000027945 */ /* 0x000fe80003800000 */
[----:B0-----:R-:W-:Y:S05]  /*1f7d0*/  @!P0 BRA `(.L_x_716) ;  /* 0x000000a000c08947 */ /* 0x001fea0003800000 */
.L_x_982:
[----:B------:R-:W-:Y:S05]  /*1f7e0*/  BSYNC B2 ;  /* 0x0000000000027941 */ /* 0x000fea0003800000 */
.L_x_715:
[----:B------:R-:W-:Y:S01]  /*1f7f0*/  BSSY B2, `(.L_x_717) ;  /* 0x000000b000027945 */ /* 0x000fe20003800000 */
[----:B01----:R-:W-:Y:S02]  /*1f800*/  IMAD.MOV.U32 R10, RZ, RZ, 0x0 ;  /* 0x00000000ff0a7424 */ /* 0x003fe400078e00ff */
[----:B------:R-:W-:Y:S01]  /*1f810*/  IMAD.MOV.U32 R11, RZ, RZ, 0x12f00000 ;  /* 0x12f00000ff0b7424 */ /* 0x000fe200078e00ff */
[----:B------:R-:W-:Y:S06]  /*1f820*/  @P1 BRA `(.L_x_718) ;  /* 0x00000000001c1947 */ /* 0x000fec0003800000 */
[----:B------:R-:W0:Y:S02]  /*1f830*/  S2R R5, SR_TID.X ;  /* 0x0000000000057919 */ /* 0x000e240000002100 */
[----:B0-----:R-:W-:Y:S02]  /*1f840*/  LOP3.LUT R9, R5, 0x1f, RZ, 0xc0, !PT ;  /* 0x0000001f05097812 */ /* 0x001fe400078ec0ff */
[----:B------:R-:W-:Y:S02]  /*1f850*/  MOV R5, 0x8000 ;  /* 0x0000800000057802 */ /* 0x000fe40000000f00 */
[----:B------:R-:W-:Y:S02]  /*1f860*/  ISETP.NE.AND P0, PT, R9, RZ, PT ;  /* 0x000000ff0900720c */ /* 0x000fe40003f05270 */
[----:B------:R0:W-:Y:S11]  /*1f870*/  SYNCS.ARRIVE.TRANS64 RZ, [R8+URZ+0x388b0], R5 ;  /* 0x0388b00508ff79a7 */ /* 0x0001f6000800003f */
[----:B0-----:R-:W-:Y:S05]  /*1f880*/  @!P0 BRA `(.L_x_718) ;  /* 0x0000000000048947 */ /* 0x001fea0003800000 */
[----:B------:R-:W-:Y:S01]  /*1f890*/  BPT.TRAP 0x1 ;  /* 0x000000040000795c */ /* 0x000fe20000300000 */
.L_x_718:
[----:B------:R-:W-:Y:S05]  /*1f8a0*/  BSYNC B2 ;  /* 0x0000000000027941 */ /* 0x000fea0003800000 */
.L_x_717:
[----:B------:R-:W-:Y:S01]  /*1f8b0*/  R2UR UR10, R13 ;  /* 0x000000000d0a72ca */ /* 0x000fe200000e0000 */
[----:B------:R-:W-:Y:S01]  /*1f8c0*/  UIADD3 UR4, UP0, UR40, 0x670, URZ ;  /* 0x0000067028047890 */ /* 0x000fe2000ff1e03f */
[----:B------:R-:W-:Y:S01]  /*1f8d0*/  R2UR UR6, R10 ;  /* 0x000000000a0672ca */ /* 0x000fe200000e0000 */
[----:B------:R-:W-:Y:S01]  /*1f8e0*/  VIADD R8, R8, 0x388b0 ;  /* 0x000388b008087836 */ /* 0x000fe20000000000 */
[----:B------:R-:W-:Y:S01]  /*1f8f0*/  R2UR UR7, R11 ;  /* 0x000000000b0772ca */ /* 0x000fe200000e0000 */
[----:B------:R-:W-:Y:S01]  /*1f900*/  VIADD R5, R7, 0x10400 ;  /* 0x0001040007057836 */ /* 0x000fe20000000000 */
[----:B------:R-:W-:Y:S01]  /*1f910*/  PLOP3.LUT P0, PT, PT, PT, PT, 0x80, 0x0 ;  /* 0x000000000000781c */ /* 0x000fe20003f0f070 */
[----:B------:R-:W-:-:S12]  /*1f920*/  UIADD3.X UR5, URZ, UR41, URZ, UP0, !UPT ;  /* 0x000000293f057290 */ /* 0x000fd800087fe43f */
.L_x_719:
        /* <DEDUP_REMOVED lines=10> */
[----:B------:R-:W-:Y:S01]  /*1f9d0*/  R2UR UR10, R12 ;  /* 0x000000000c0a72ca */ /* 0x000fe200000e0000 */
[----:B------:R-:W-:Y:S01]  /*1f9e0*/  VIADD R7, R7, 0x14400 ;  /* 0x0001440007077836 */ /* 0x000fe20000000000 */
[----:B------:R-:W-:Y:S02]  /*1f9f0*/  R2UR UR6, R10 ;  /* 0x000000000a0672ca */ /* 0x000fe400000e0000 */
[----:B------:R-:W-:Y:S02]  /*1fa00*/  R2UR UR7, R11 ;  /* 0x000000000b0772ca */ /* 0x000fe400000e0000 */
[----:B------:R-:W-:-:S13]  /*1fa10*/  PLOP3.LUT P0, PT, PT, PT, PT, 0x80, 0x0 ;  /* 0x000000000000781c */ /* 0x000fda0003f0f070 */
.L_x_720:
        /* <DEDUP_REMOVED lines=9> */
[----:B-1----:R-:W-:Y:S05]  /*1fab0*/  @P0 BRA.U.ANY `(.L_x_720) ;  /* 0xfffffffd00d80947 */ /* 0x002fea000393ffff */
.L_x_708:
[----:B------:R-:W-:Y:S05]  /*1fac0*/  BSYNC B1 ;  /* 0x0000000000017941 */ /* 0x000fea0003800000 */
.L_x_707:
[----:B------:R-:W-:Y:S01]  /*1fad0*/  VIADD R9, R4, 0xfffffffe ;  /* 0xfffffffe04097836 */ /* 0x000fe20000000000 */
[----:B------:R-:W-:Y:S02]  /*1fae0*/  IADD3 R33, R33, 0x1, RZ ;  /* 0x0000000121217810 */ /* 0x000fe40007ffe0ff */
[----:B------:R-:W-:Y:S02]  /*1faf0*/  PLOP3.LUT P0, PT, PT, PT, PT, 0x8, 0x0 ;  /* 0x000000000000781c */ /* 0x000fe40003f0e170 */
[----:B------:R-:W-:Y:S02]  /*1fb00*/  ISETP.GE.AND P2, PT, R9, R3, PT ;  /* 0x000000030900720c */ /* 0x000fe40003f46270 */
[----:B------:R-:W-:-:S04]  /*1fb10*/  ISETP.NE.AND P1, PT, R33, 0x2, PT ;  /* 0x000000022100780c */ /* 0x000fc80003f25270 */
[----:B------:R-:W-:Y:S02]  /*1fb20*/  SEL R4, RZ, 0x1, P1 ;  /* 0x00000001ff047807 */ /* 0x000fe40000800000 */
[----:B------:R-:W-:Y:S02]  /*1fb30*/  SEL R33, R33, RZ, P1 ;  /* 0x000000ff21217207 */ /* 0x000fe40000800000 */
[----:B------:R-:W-:-:S03]  /*1fb40*/  LOP3.LUT R36, R36, R4, RZ, 0x3c, !PT ;  /* 0x0000000424247212 */ /* 0x000fc600078e3cff */
[----:B------:R-:W-:Y:S05]  /*1fb50*/  @!P2 BRA `(.L_x_701) ;  /* 0x0000000400d4a947 */ /* 0x000fea0003800000 */
.L_x_735:
[----:B------:R-:W-:Y:S05]  /*1fb60*/  YIELD ;  /* 0x0000000000007946 */ /* 0x000fea0003800000 */
[----:B------:R-:W-:Y:S04]  /*1fb70*/  BSSY B1, `(.L_x_721) ;  /* 0x000006b000017945 */ /* 0x000fe80003800000 */
[----:B------:R-:W-:Y:S05]  /*1fb80*/  @!P6 BRA `(.L_x_722) ;  /* 0x0000000400a4e947 */ /* 0x000fea0003800000 */
[----:B------:R-:W-:Y:S01]  /*1fb90*/  IMAD R8, R33, 0x8, R23 ;  /* 0x0000000821087824 */ /* 0x000fe200078e0217 */
[----:B------:R-:W-:Y:S01]  /*1fba0*/  SHF.L.U32 R7, R36, 0x1f, RZ ;  /* 0x0000001f24077819 */ /* 0x000fe200000006ff */
[----:B------:R-:W1:Y:S01]  /*1fbb0*/  S2R R4, SR_TID.X ;  /* 0x0000000000047919 */ /* 0x000e620000002100 */
[----:B------:R-:W-:Y:S02]  /*1fbc0*/  BSSY B2, `(.L_x_723) ;  /* 0x0000005000027945 */ /* 0x000fe40003800000 */
[----:B------:R-:W2:Y:S01]  /*1fbd0*/  SYNCS.PHASECHK.TRANS64.TRYWAIT P1, [R8+URZ+0x388a0], R7 ;  /* 0x0388a007080075a7 */ /* 0x000ea2000802017f */
[----:B-1----:R-:W-:-:S04]  /*1fbe0*/  LOP3.LUT R4, R4, 0x7f, RZ, 0xc0, !PT ;  /* 0x0000007f04047812 */ /* 0x002fc800078ec0ff */
[----:B------:R-:W-:Y:S01]  /*1fbf0*/  ISETP.NE.AND P2, PT, R4, RZ, PT ;  /* 0x000000ff0400720c */ /* 0x000fe20003f45270 */
[----:B--2---:R-:W-:-:S12]  /*1fc00*/  @!P1 BRA `(.L_x_724) ;  /* 0x0000009c00c89947 */ /* 0x004fd80003800000 */
.L_x_983:
[----:B------:R-:W-:Y:S05]  /*1fc10*/  BSYNC B2 ;  /* 0x0000000000027941 */ /* 0x000fea0003800000 */
.L_x_723:
[----:B------:R-:W-:Y:S04]  /*1fc20*/  BSSY B2, `(.L_x_725) ;  /* 0x0000009000027945 */ /* 0x000fe80003800000 */
[----:B------:R-:W-:Y:S05]  /*1fc30*/  @P2 BRA `(.L_x_726) ;  /* 0x00000000001c2947 */ /* 0x000fea0003800000 */
[----:B------:R-:W0:Y:S02]  /*1fc40*/  S2R R4, SR_TID.X ;  /* 0x0000000000047919 */ /* 0x000e240000002100 */
[----:B0-----:R-:W-:Y:S01]  /*1fc50*/  LOP3.LUT R5, R4, 0x1f, RZ, 0xc0, !PT ;  /* 0x0000001f04057812 */ /* 0x001fe200078ec0ff */
[----:B------:R-:W-:-:S03]  /*1fc60*/  IMAD.MOV.U32 R4, RZ, RZ, 0x8000 ;  /* 0x00008000ff047424 */ /* 0x000fc600078e00ff */
[----:B------:R-:W-:Y:S01]  /*1fc70*/  ISETP.NE.AND P1, PT, R5, RZ, PT ;  /* 0x000000ff0500720c */ /* 0x000fe20003f25270 */
[----:B------:R2:W-:-:S12]  /*1fc80*/  SYNCS.ARRIVE.TRANS64 RZ, [R8+URZ+0x38890], R4 ;  /* 0x0388900408ff79a7 */ /* 0x0005d8000800003f */
[----:B--2---:R-:W-:Y:S05]  /*1fc90*/  @!P1 BRA `(.L_x_726) ;  /* 0x0000000000049947 */ /* 0x004fea0003800000 */
[----:B------:R-:W-:Y:S01]  /*1fca0*/  BPT.TRAP 0x1 ;  /* 0x000000040000795c */ /* 0x000fe20000300000 */
.L_x_726:
[----:B------:R-:W-:Y:S05]  /*1fcb0*/  BSYNC B2 ;  /* 0x0000000000027941 */ /* 0x000fea0003800000 */
.L_x_725:
[----:B------:R-:W-:Y:S01]  /*1fcc0*/  MOV R12, RZ ;  /* 0x000000ff000c7202 */ /* 0x000fe20000000f00 */
[----:B------:R-:W-:Y:S01]  /*1fcd0*/  IMAD R6, R33, 0x8000, R23 ;  /* 0x0000800021067824 */ /* 0x000fe200078e0217 */
[----:B------:R-:W-:Y:S01]  /*1fce0*/  UIADD3 UR4, UP0, UR40, 0x570, URZ ;  /* 0x0000057028047890 */ /* 0x000fe2000ff1e03f */
[----:B------:R-:W-:Y:S01]  /*1fcf0*/  PLOP3.LUT P1, PT, PT, PT, PT, 0x80, 0x0 ;  /* 0x000000000000781c */ /* 0x000fe20003f2f070 */
[----:B0-----:R-:W-:Y:S01]  /*1fd00*/  IMAD R5, R9, 0x80, R0 ;  /* 0x0000008009057824 */ /* 0x001fe200078e0200 */
[----:B------:R-:W-:Y:S01]  /*1fd10*/  R2UR UR10, R12 ;  /* 0x000000000c0a72ca */ /* 0x000fe200000e0000 */
[----:B------:R-:W-:Y:S01]  /*1fd20*/  VIADD R4, R8, 0x38890 ;  /* 0x0003889008047836 */ /* 0x000fe20000000000 */
[----:B------:R-:W-:Y:S01]  /*1fd30*/  IADD3 R10, R6, 0x28400, RZ ;  /* 0x00028400060a7810 */ /* 0x000fe20007ffe0ff */
[----:B------:R-:W-:Y:S01]  /*1fd40*/  UIADD3.X UR5, URZ, UR41, URZ, UP0, !UPT ;  /* 0x000000293f057290 */ /* 0x000fe200087fe43f */
[----:B------:R-:W-:Y:S01]  /*1fd50*/  UMOV UR6, 0x0 ;  /* 0x0000000000067882 */ /* 0x000fe20000000000 */
[----:B------:R-:W-:-:S10]  /*1fd60*/  UMOV UR7, 0x12f00000 ;  /* 0x12f0000000077882 */ /* 0x000fd40000000000 */
.L_x_727:
        /* <DEDUP_REMOVED lines=10> */
[----:B------:R-:W-:Y:S01]  /*1fe10*/  IMAD.MOV.U32 R13, RZ, RZ, 0x80 ;  /* 0x00000080ff0d7424 */ /* 0x000fe200078e00ff */
[----:B------:R-:W-:Y:S01]  /*1fe20*/  PLOP3.LUT P1, PT, PT, PT, PT, 0x80, 0x0 ;  /* 0x000000000000781c */ /* 0x000fe20003f2f070 */
[----:B------:R-:W-:Y:S01]  /*1fe30*/  VIADD R10, R6, 0x2c400 ;  /* 0x0002c400060a7836 */ /* 0x000fe20000000000 */
[----:B------:R-:W-:Y:S01]  /*1fe40*/  UMOV UR6, 0x0 ;  /* 0x0000000000067882 */ /* 0x000fe20000000000 */
[----:B------:R-:W-:Y:S01]  /*1fe50*/  UMOV UR7, 0x12f00000 ;  /* 0x12f0000000077882 */ /* 0x000fe20000000000 */
[----:B------:R-:W-:-:S15]  /*1fe60*/  R2UR UR10, R13 ;  /* 0x000000000d0a72ca */ /* 0x000fde00000e0000 */
.L_x_728:
        /* <DEDUP_REMOVED lines=13> */
.L_x_984:
[----:B------:R-:W-:Y:S05]  /*1ff40*/  BSYNC B2 ;  /* 0x0000000000027941 */ /* 0x000fea0003800000 */
.L_x_729:
[----:B------:R-:W-:Y:S01]  /*1ff50*/  BSSY B2, `(.L_x_731) ;  /* 0x000000b000027945 */ /* 0x000fe20003800000 */
[----:B------:R-:W-:Y:S01]  /*1ff60*/  IMAD.MOV.U32 R10, RZ, RZ, 0x0 ;  /* 0x00000000ff0a7424 */ /* 0x000fe200078e00ff */
[----:B------:R-:W-:Y:S02]  /*1ff70*/  MOV R11, 0x12f00000 ;  /* 0x12f00000000b7802 */ /* 0x000fe40000000f00 */
[----:B------:R-:W-:Y:S05]  /*1ff80*/  @P2 BRA `(.L_x_732) ;  /* 0x00000000001c2947 */ /* 0x000fea0003800000 */
[----:B------:R-:W2:Y:S02]  /*1ff90*/  S2R R4, SR_TID.X ;  /* 0x0000000000047919 */ /* 0x000ea40000002100 */
[----:B--2---:R-:W-:Y:S01]  /*1ffa0*/  LOP3.LUT R14, R4, 0x1f, RZ, 0xc0, !PT ;  /* 0x0000001f040e7812 */ /* 0x004fe200078ec0ff */
[----:B------:R-:W-:-:S03]  /*1ffb0*/  IMAD.MOV.U32 R4, RZ, RZ, 0x8000 ;  /* 0x00008000ff047424 */ /* 0x000fc600078e00ff */
[----:B------:R-:W-:Y:S01]  /*1ffc0*/  ISETP.NE.AND P1, PT, R14, RZ, PT ;  /* 0x000000ff0e00720c */ /* 0x000fe20003f25270 */
[----:B------:R2:W-:-:S12]  /*1ffd0*/  SYNCS.ARRIVE.TRANS64 RZ, [R8+URZ+0x388b0], R4 ;  /* 0x0388b00408ff79a7 */ /* 0x0005d8000800003f */
[----:B--2---:R-:W-:Y:S05]  /*1ffe0*/  @!P1 BRA `(.L_x_732) ;  /* 0x0000000000049947 */ /* 0x004fea0003800000 */
[----:B------:R-:W-:Y:S01]  /*1fff0*/  BPT.TRAP 0x1 ;  /* 0x000000040000795c */ /* 0x000fe20000300000 */
.L_x_732:
[----:B------:R-:W-:Y:S05]  /*20000*/  BSYNC B2 ;  /* 0x0000000000027941 */ /* 0x000fea0003800000 */
.L_x_731:
[----:B------:R-:W-:Y:S01]  /*20010*/  R2UR UR10, R12 ;  /* 0x000000000c0a72ca */ /* 0x000fe200000e0000 */
[----:B------:R-:W-:Y:S01]  /*20020*/  UIADD3 UR4, UP0, UR40, 0x670, URZ ;  /* 0x0000067028047890 */ /* 0x000fe2000ff1e03f */
[----:B------:R-:W-:Y:S01]  /*20030*/  R2UR UR6, R10 ;  /* 0x000000000a0672ca */ /* 0x000fe200000e0000 */
[----:B01----:R-:W-:Y:S01]  /*20040*/  VIADD R8, R8, 0x388b0 ;  /* 0x000388b008087836 */ /* 0x003fe20000000000 */
[----:B------:R-:W-:Y:S01]  /*20050*/  R2UR UR7, R11 ;  /* 0x000000000b0772ca */ /* 0x000fe200000e0000 */
[----:B------:R-:W-:Y:S01]  /*20060*/  VIADD R4, R6, 0x10400 ;  /* 0x0001040006047836 */ /* 0x000fe20000000000 */
[----:B------:R-:W-:Y:S01]  /*20070*/  PLOP3.LUT P1, PT, PT, PT, PT, 0x80, 0x0 ;  /* 0x000000000000781c */ /* 0x000fe20003f2f070 */
[----:B------:R-:W-:-:S12]  /*20080*/  UIADD3.X UR5, URZ, UR41, URZ, UP0, !UPT ;  /* 0x000000293f057290 */ /* 0x000fd800087fe43f */
.L_x_733:
        /* <DEDUP_REMOVED lines=10> */
[----:B------:R-:W-:Y:S02]  /*20130*/  R2UR UR10, R13 ;  /* 0x000000000d0a72ca */ /* 0x000fe400000e0000 */
[----:B------:R-:W-:Y:S02]  /*20140*/  R2UR UR6, R10 ;  /* 0x000000000a0672ca */ /* 0x000fe400000e0000 */
[----:B------:R-:W-:Y:S02]  /*20150*/  R2UR UR7, R11 ;  /* 0x000000000b0772ca */ /* 0x000fe400000e0000 */
[----:B------:R-:W-:Y:S02]  /*20160*/  PLOP3.LUT P1, PT, PT, PT, PT, 0x80, 0x0 ;  /* 0x000000000000781c */ /* 0x000fe40003f2f070 */
[----:B------:R-:W-:-:S11]  /*20170*/  IADD3 R6, R6, 0x14400, RZ ;  /* 0x0001440006067810 */ /* 0x000fd60007ffe0ff */
.L_x_734:
        /* <DEDUP_REMOVED lines=10> */
.L_x_722:
[----:B------:R-:W-:Y:S05]  /*20220*/  BSYNC B1 ;  /* 0x0000000000017941 */ /* 0x000fea0003800000 */
.L_x_721:
[----:B------:R-:W-:Y:S01]  /*20230*/  ISETP.GT.AND P2, PT, R9, R3, PT ;  /* 0x000000030900720c */ /* 0x000fe20003f44270 */
[----:B------:R-:W-:Y:S02]  /*20240*/  VIADD R33, R33, 0x1 ;  /* 0x0000000121217836 */ /* 0x000fe40000000000 */
[----:B------:R-:W-:-:S03]  /*20250*/  VIADD R9, R9, 0xffffffff ;  /* 0xffffffff09097836 */ /* 0x000fc60000000000 */
[----:B------:R-:W-:-:S04]  /*20260*/  ISETP.NE.AND P1, PT, R33, 0x2, PT ;  /* 0x000000022100780c */ /* 0x000fc80003f25270 */
[----:B------:R-:W-:Y:S02]  /*20270*/  SEL R4, RZ, 0x1, P1 ;  /* 0x00000001ff047807 */ /* 0x000fe40000800000 */
[----:B------:R-:W-:Y:S02]  /*20280*/  SEL R33, R33, RZ, P1 ;  /* 0x000000ff21217207 */ /* 0x000fe40000800000 */
[----:B------:R-:W-:Y:S01]  /*20290*/  LOP3.LUT R36, R36, R4, RZ, 0x3c, !PT ;  /* 0x0000000424247212 */ /* 0x000fe200078e3cff */
[----:B------:R-:W-:Y:S06]  /*202a0*/  @P2 BRA `(.L_x_735) ;  /* 0xfffffff8002c2947 */ /* 0x000fec000383ffff */
.L_x_701:
[----:B------:R-:W-:Y:S05]  /*202b0*/  BSYNC B0 ;  /* 0x0000000000007941 */ /* 0x000fea0003800000 */
.L_x_700:
[----:B------:R-:W-:Y:S05]  /*202c0*/  @!P0 WARPSYNC.ALL ;  /* 0x0000000000008948 */ /* 0x000fea0003800000 */
[----:B------:R-:W-:Y:S01]  /*202d0*/  @!P0 BAR.SYNC.DEFER_BLOCKING 0xc, 0x180 ;  /* 0x0306000000008b1d */ /* 0x000fe20000010000 */
[----:B------:R-:W-:-:S13]  /*202e0*/  ISETP.GT.AND P0, PT, R31, RZ, PT ;  /* 0x000000ff1f00720c */ /* 0x000fda0003f04270 */
[----:B------:R-:W-:Y:S05]  /*202f0*/  @P0 BRA `(.L_x_736) ;  /* 0x0000000000440947 */ /* 0x000fea0003800000 */
[----:B------:R-:W1:Y:S02]  /*20300*/  S2R R4, SR_TID.X ;  /* 0x0000000000047919 */ /* 0x000e640000002100 */
[----:B-1----:R-:W-:-:S04]  /*20310*/  LOP3.LUT R4, R4, 0x7f, RZ, 0xc0, !PT ;  /* 0x0000007f04047812 */ /* 0x002fc800078ec0ff */
[----:B------:R-:W-:-:S13]  /*20320*/  ISETP.NE.AND P0, PT, R4, RZ, PT ;  /* 0x000000ff0400720c */ /* 0x000fda0003f05270 */
[----:B------:R-:W-:Y:S05]  /*20330*/  @P0 BRA `(.L_x_737) ;  /* 0x0000004c00800947 */ /* 0x000fea0003800000 */
[----:B0-----:R-:W0:Y:S01]  /*20340*/  S2R R5, SR_LANEID ;  /* 0x0000000000057919 */ /* 0x001e220000000000 */
        /* <DEDUP_REMOVED lines=12> */
.L_x_736:
        /* <DEDUP_REMOVED lines=8> */
[----:B------:R-:W-:Y:S01]  /*20490*/  MOV R4, UR6 ;  /* 0x0000000600047c02 */ /* 0x000fe20008000f00 */
[----:B0-----:R-:W-:Y:S01]  /*204a0*/  IMAD.U32 R5, RZ, RZ, UR7 ;  /* 0x00000007ff057e24 */ /* 0x001fe2000f8e00ff */
[----:B------:R-:W0:Y:S01]  /*204b0*/  LDC.64 R2, c[0x4][R2] ;  /* 0x0100000002027b82 */ /* 0x000e220000000a00 */
[----:B------:R-:W-:Y:S01]  /*204c0*/  IMAD.U32 R6, RZ, RZ, UR8 ;  /* 0x00000008ff067e24 */ /* 0x000fe2000f8e00ff */
[----:B------:R-:W-:Y:S01]  /*204d0*/  MOV R10, UR4 ;  /* 0x00000004000a7c02 */ /* 0x000fe20008000f00 */
[----:B------:R-:W-:Y:S01]  /*204e0*/  IMAD.U32 R7, RZ, RZ, UR9 ;  /* 0x00000009ff077e24 */ /* 0x000fe2000f8e00ff */
[----:B------:R-:W-:Y:S01]  /*204f0*/  MOV R13, RZ ;  /* 0x000000ff000d7202 */ /* 0x000fe20000000f00 */
[----:B------:R-:W-:-:S02]  /*20500*/  IMAD.U32 R11, RZ, RZ, UR5 ;  /* 0x00000005ff0b7e24 */ /* 0x000fc4000f8e00ff */
[----:B------:R-:W-:Y:S02]  /*20510*/  IMAD.MOV.U32 R8, RZ, RZ, 0x70 ;  /* 0x00000070ff087424 */ /* 0x000fe400078e00ff */
[----:B------:R-:W-:-:S07]  /*20520*/  IMAD.MOV.U32 R12, RZ, RZ, 0x1 ;  /* 0x00000001ff0c7424 */ /* 0x000fce00078e00ff */
[----:B------:R-:W-:-:S07]  /*20530*/  LEPC R20, `(.L_x_739) ;  /* 0x000000001014794e */ /* 0x000fce0000000000 */
[----:B0-----:R-:W-:Y:S05]  /*20540*/  CALL.ABS.NOINC R2 ;  /* 0x0000000002007343 */ /* 0x001fea0003c00000 */
.L_x_739:
[----:B------:R-:W-:Y:S05]  /*20550*/  BSYNC B6 ;  /* 0x0000000000067941 */ /* 0x000fea0003800000 */
.L_x_738:
        /* <DEDUP_REMOVED lines=10> */
[----:B------:R-:W-:Y:S01]  /*20600*/  IMAD.U32 R4, RZ, RZ, UR6 ;  /* 0x00000006ff047e24 */ /* 0x000fe2000f8e00ff */
[----:B------:R-:W-:Y:S01]  /*20610*/  MOV R6, UR8 ;  /* 0x0000000800067c02 */ /* 0x000fe20008000f00 */
[----:B------:R-:W1:Y:S01]  /*20620*/  LDC.64 R2, c[0x4][R2] ;  /* 0x0100000002027b82 */ /* 0x000e620000000a00 */
[----:B0-----:R-:W-:Y:S01]  /*20630*/  IMAD.U32 R5, RZ, RZ, UR7 ;  /* 0x00000007ff057e24 */ /* 0x001fe2000f8e00ff */
[----:B------:R-:W-:Y:S01]  /*20640*/  MOV R8, 0x70 ;  /* 0x0000007000087802 */ /* 0x000fe20000000f00 */
[----:B------:R-:W-:Y:S02]  /*20650*/  IMAD.U32 R7, RZ, RZ, UR9 ;  /* 0x00000009ff077e24 */ /* 0x000fe4000f8e00ff */
[----:B------:R-:W-:-:S02]  /*20660*/  IMAD.U32 R10, RZ, RZ, UR4 ;  /* 0x00000004ff0a7e24 */ /* 0x000fc4000f8e00ff */
[----:B------:R-:W-:Y:S02]  /*20670*/  IMAD.U32 R11, RZ, RZ, UR5 ;  /* 0x00000005ff0b7e24 */ /* 0x000fe4000f8e00ff */
[----:B------:R-:W-:Y:S02]  /*20680*/  IMAD.MOV.U32 R12, RZ, RZ, 0x1 ;  /* 0x00000001ff0c7424 */ /* 0x000fe400078e00ff */
[----:B------:R-:W-:-:S07]  /*20690*/  IMAD.MOV.U32 R13, RZ, RZ, RZ ;  /* 0x000000ffff0d7224 */ /* 0x000fce00078e00ff */
[----:B------:R-:W-:-:S07]  /*206a0*/  LEPC R20, `(.L_x_741) ;  /* 0x000000001014794e */ /* 0x000fce0000000000 */
[----:B-1----:R-:W-:Y:S05]  /*206b0*/  CALL.ABS.NOINC R2 ;  /* 0x0000000002007343 */ /* 0x002fea0003c00000 */
.L_x_741:
[----:B------:R-:W-:Y:S05]  /*206c0*/  BSYNC B6 ;  /* 0x0000000000067941 */ /* 0x000fea0003800000 */
.L_x_740:
        /* <DEDUP_REMOVED lines=20> */
.L_x_743:
[----:B------:R-:W-:Y:S05]  /*20810*/  BSYNC B6 ;  /* 0x0000000000067941 */ /* 0x000fea0003800000 */
.L_x_742:
[----:B------:R-:W-:Y:S01]  /*20820*/  LOP3.LUT P6, RZ, R22, 0x1, RZ, 0xc0, !PT ;  /* 0x0000000116ff7812 */ /* 0x000fe200078cc0ff */
[----:B------:R-:W-:-:S12]  /*20830*/  BSSY B6, `(.L_x_744) ;  /* 0x0000012000067945 */ /* 0x000fd80003800000 */
[----:B------:R-:W-:Y:S05]  /*20840*/  @!P6 BRA `(.L_x_745) ;  /* 0x000000000040e947 */ /* 0x000fea0003800000 */
        /* <DEDUP_REMOVED lines=16> */
.L_x_745:
[----:B------:R-:W-:Y:S05]  /*20950*/  BSYNC B6 ;  /* 0x0000000000067941 */ /* 0x000fea0003800000 */
.L_x_744:
[----:B------:R-:W2:Y:S01]  /*20960*/  LDL.LU R0, [R1+0x4] ;  /* 0x0000040001007983 */ /* 0x000ea20000300800 */
[----:B------:R-:W-:Y:S01]  /*20970*/  ULDC.64 UR4, c[0x0][0x9f8] ;  /* 0x00027e0000047ab9 */ /* 0x000fe20000000a00 */
[----:B------:R-:W1:Y:S02]  /*20980*/  LDC R6, c[0x0][0x430] ;  /* 0x00010c00ff067b82 */ /* 0x000e640000000800 */
[----:B------:R-:W3:Y:S01]  /*20990*/  LDL R20, [R1] ;  /* 0x0000000001147983 */ /* 0x000ee20000100800 */
[----:B------:R-:W-:-:S03]  /*209a0*/  ISETP.NE.U32.AND P0, PT, RZ, UR4, PT ;  /* 0x00000004ff007c0c */ /* 0x000fc6000bf05070 */
[----:B------:R-:W4:Y:S01]  /*209b0*/  LDL R21, [R1+0x8] ;  /* 0x0000080001157983 */ /* 0x000f220000100800 */
[----:B------:R-:W-:-:S13]  /*209c0*/  ISETP.NE.AND.EX P0, PT, RZ, UR5, PT, P0 ;  /* 0x00000005ff007c0c */ /* 0x000fda000bf05300 */
[----:B------:R-:W-:-:S04]  /*209d0*/  @P0 IADD3 R2, P1, R29, UR4, RZ ;  /* 0x000000041d020c10 */ /* 0x000fc8000ff3e0ff */
[----:B------:R-:W-:Y:S01]  /*209e0*/  @P0 IADD3.X R3, R30, UR5, RZ, P1, !PT ;  /* 0x000000051e030c10 */ /* 0x000fe20008ffe4ff */
[----:B------:R-:W0:Y:S01]  /*209f0*/  S2R R4, SR_TID.X ;  /* 0x0000000000047919 */ /* 0x000e220000002100 */
[----:B-1----:R-:W-:-:S03]  /*20a00*/  ISETP.NE.AND P1, PT, R6, 0x1, PT ;  /* 0x000000010600780c */ /* 0x002fc60003f25270 */
[----:B---3--:R1:W3:Y:S01]  /*20a10*/  @P0 LDG.E R20, desc[UR36][R2.64] ;  /* 0x0000002402140981 */ /* 0x0082e2000c1e1900 */
[C---:B0-----:R-:W-:Y:S01]  /*20a20*/  LOP3.LUT R5, R4.reuse, 0x7f, RZ, 0xc0, !PT ;  /* 0x0000007f04057812 */ /* 0x041fe200078ec0ff */
[----:B------:R-:W-:-:S08]  /*20a30*/  IMAD.SHL.U32 R4, R4, 0x10, RZ ;  /* 0x0000001004047824 */ /* 0x000fd000078e00ff */
[----:B-1----:R-:W0:Y:S01]  /*20a40*/  @P1 LDC R3, c[0x0][0x434] ;  /* 0x00010d00ff031b82 */ /* 0x002e220000000800 */
[----:B------:R-:W-:Y:S01]  /*20a50*/  SHF.R.U32.HI R5, RZ, 0x3, R5 ;  /* 0x00000003ff057819 */ /* 0x000fe20000011605 */
[----:B--2---:R-:W-:-:S06]  /*20a60*/  VIADD R0, R0, 0xffffff80 ;  /* 0xffffff8000007836 */ /* 0x004fcc0000000000 */
[----:B------:R-:W1:Y:S01]  /*20a70*/  @P1 LDC R2, c[0x0][0x438] ;  /* 0x00010e00ff021b82 */ /* 0x000e620000000800 */
[----:B------:R-:W-:-:S04]  /*20a80*/  LOP3.LUT R4, R5, 0x70, R4, 0xf8, !PT ;  /* 0x0000007005047812 */ /* 0x000fc800078ef804 */
[----:B------:R-:W-:-:S05]  /*20a90*/  IADD3 R5, R4, R0, RZ ;  /* 0x0000000004057210 */ /* 0x000fca0007ffe0ff */
[----:B----4-:R-:W-:-:S04]  /*20aa0*/  IMAD.IADD R4, R5, 0x1, R21 ;  /* 0x0000000105047824 */ /* 0x010fc800078e0215 */
[----:B0-----:R-:W-:-:S04]  /*20ab0*/  @P1 IMAD.HI.U32 R3, R4, R3, RZ ;  /* 0x0000000304031227 */ /* 0x001fc800078e00ff */
[----:B------:R-:W-:Y:S01]  /*20ac0*/  IMAD.MOV.U32 R8, RZ, RZ, R4 ;  /* 0x000000ffff087224 */ /* 0x000fe200078e0004 */
[----:B-1----:R-:W-:-:S05]  /*20ad0*/  @P1 SHF.R.U32.HI R8, RZ, R2, R3 ;  /* 0x00000002ff081219 */ /* 0x002fca0000011603 */
[----:B------:R-:W-:-:S04]  /*20ae0*/  IMAD.MOV R2, RZ, RZ, -R8 ;  /* 0x000000ffff027224 */ /* 0x000fc800078e0a08 */
[----:B------:R-:W-:Y:S01]  /*20af0*/  IMAD R4, R6, R2, R4 ;  /* 0x0000000206047224 */ /* 0x000fe200078e0204 */
[----:B------:R-:W-:Y:S01]  /*20b00*/  LOP3.LUT R22, R22, 0xfffffffd, RZ, 0xc0, !PT ;  /* 0xfffffffd16167812 */ /* 0x000fe200078ec0ff */
[----:B------:R-:W-:Y:S01]  /*20b10*/  UMOV UR4, 0xffffffff ;  /* 0xffffffff00047882 */ /* 0x000fe20000000000 */
[----:B---3--:R0:W-:Y:S01]  /*20b20*/  @P0 STL [R1], R20 ;  /* 0x0000001401000387 */ /* 0x0081e20000100800 */
[----:B------:R-:W-:Y:S02]  /*20b30*/  ISETP.GE.AND P0, PT, R5, R31, PT ;  /* 0x0000001f0500720c */ /* 0x000fe40003f06270 */
[----:B------:R-:W1:Y:S11]  /*20b40*/  LDC R5, c[0x0][0x2f4] ;  /* 0x0000bd00ff057b82 */ /* 0x000e760000000800 */
[----:B------:R-:W2:Y:S08]  /*20b50*/  @!P0 LDC.64 R2, c[0x0][0x428] ;  /* 0x00010a00ff028b82 */ /* 0x000eb00000000a00 */
[----:B------:R-:W3:Y:S01]  /*20b60*/  @!P0 LDC.64 R6, c[0x0][0x418] ;  /* 0x00010600ff068b82 */ /* 0x000ee20000000a00 */
[----:B------:R-:W-:-:S02]  /*20b70*/  @!P0 SHF.R.S32.HI R9, RZ, 0x1f, R8 ;  /* 0x0000001fff098819 */ /* 0x000fc40000011408 */
[----:B------:R-:W-:Y:S01]  /*20b80*/  SHF.R.S32.HI R10, RZ, 0x1f, R20 ;  /* 0x0000001fff0a7819 */ /* 0x000fe20000011414 */
[----:B--2---:R-:W-:-:S04]  /*20b90*/  @!P0 IMAD.WIDE.U32 R8, R20, R2, R8 ;  /* 0x0000000214088225 */ /* 0x004fc800078e0008 */
[----:B------:R-:W-:-:S04]  /*20ba0*/  @!P0 IMAD R2, R10, R2, RZ ;  /* 0x000000020a028224 */ /* 0x000fc800078e02ff */
[----:B------:R-:W-:Y:S01]  /*20bb0*/  @!P0 IMAD R2, R20, R3, R2 ;  /* 0x0000000314028224 */ /* 0x000fe200078e0202 */
[----:B---3--:R-:W-:-:S04]  /*20bc0*/  @!P0 LEA R6, P1, R8, R6, 0x2 ;  /* 0x0000000608068211 */ /* 0x008fc800078210ff */
[----:B------:R-:W-:-:S04]  /*20bd0*/  @!P0 IADD3 R2, R9, R2, RZ ;  /* 0x0000000209028210 */ /* 0x000fc80007ffe0ff */
[----:B------:R-:W-:Y:S02]  /*20be0*/  @!P0 LEA.HI.X R7, R8, R7, R2, 0x2, P1 ;  /* 0x0000000708078211 */ /* 0x000fe400008f1402 */
[C---:B-1----:R-:W-:Y:S01]  /*20bf0*/  ISETP.GE.AND P1, PT, R34.reuse, R5, PT ;  /* 0x000000052200720c */ /* 0x042fe20003f26270 */
[----:B------:R-:W-:Y:S01]  /*20c00*/  IMAD.MOV.U32 R3, RZ, RZ, RZ ;  /* 0x000000ffff037224 */ /* 0x000fe200078e00ff */
[----:B0-----:R-:W-:Y:S01]  /*20c10*/  LOP3.LUT R20, R34, 0x80, RZ, 0xfc, !PT ;  /* 0x0000008022147812 */ /* 0x001fe200078efcff */
[----:B------:R0:W-:Y:S01]  /*20c20*/  STL [R1+0xc], R10 ;  /* 0x00000c0a01007387 */ /* 0x0001e20000100800 */
[----:B------:R-:W-:-:S03]  /*20c30*/  IMAD.U32 R2, RZ, RZ, UR42 ;  /* 0x0000002aff027e24 */ /* 0x000fc6000f8e00ff */
[----:B------:R0:W5:Y:S01]  /*20c40*/  @!P0 LDG.E R3, desc[UR36][R6.64] ;  /* 0x0000002406038981 */ /* 0x000162000c1e1900 */
[----:B------:R-:W-:Y:S02]  /*20c50*/  ISETP.GE.AND P0, PT, R20, R5, PT ;  /* 0x000000051400720c */ /* 0x000fe40003f06270 */
[----:B------:R-:W-:-:S03]  /*20c60*/  ISETP.NE.AND P2, PT, R2, 0x3, PT ;  /* 0x000000030200780c */ /* 0x000fc60003f45270 */
[----:B------:R-:W-:-:S04]  /*20c70*/  @P1 LOP3.LUT R22, R22, 0x2, RZ, 0xfc, !PT ;  /* 0x0000000216161812 */ /* 0x000fc800078efcff */
[----:B------:R-:W-:-:S04]  /*20c80*/  LOP3.LUT R22, R22, 0xfffffffb, RZ, 0xc0, !PT ;  /* 0xfffffffb16167812 */ /* 0x000fc800078ec0ff */
[----:B------:R-:W-:-:S04]  /*20c90*/  LOP3.LUT R22, R22, 0xfffffffe, RZ, 0xc0, !PT ;  /* 0xfffffffe16167812 */ /* 0x000fc800078ec0ff */
[----:B------:R-:W-:-:S04]  /*20ca0*/  @P0 LOP3.LUT R22, R22, 0x1, RZ, 0xfc, !PT ;  /* 0x0000000116160812 */ /* 0x000fc800078efcff */
[----:B------:R-:W-:Y:S01]  /*20cb0*/  @P2 LOP3.LUT R22, R22, 0x4, RZ, 0xfc, !PT ;  /* 0x0000000416162812 */ /* 0x000fe200078efcff */
[----:B0-----:R-:W-:Y:S06]  /*20cc0*/  BRA.DIV UR4, `(.L_x_746) ;  /* 0x0000008e04c07947 */ /* 0x001fec000b800000 */
.L_x_987:
[----:B------:R-:W-:-:S05]  /*20cd0*/  SHF.R.S32.HI R2, RZ, 0x1f, R18 ;  /* 0x0000001fff027819 */ /* 0x000fca0000011412 */
[----:B------:R0:W-:Y:S01]  /*20ce0*/  STL [R1+0x4], R2 ;  /* 0x0000040201007387 */ /* 0x0001e20000100800 */
[----:B------:R-:W-:Y:S05]  /*20cf0*/  @!P2 BRA `(.L_x_747) ;  /* 0x000000000004a947 */ /* 0x000fea0003800000 */
[----:B------:R-:W-:Y:S01]  /*20d00*/  BPT.TRAP 0x1 ;  /* 0x000000040000795c */ /* 0x000fe20000300000 */
.L_x_747:
[----:B------:R-:W-:Y:S01]  /*20d10*/  IMAD R6, R27, 0x8, R23 ;  /* 0x000000081b067824 */ /* 0x000fe200078e0217 */
[----:B------:R-:W-:Y:S01]  /*20d20*/  SHF.L.U32 R29, R35, 0x1f, RZ ;  /* 0x0000001f231d7819 */ /* 0x000fe200000006ff */
[----:B------:R-:W-:Y:S01]  /*20d30*/  BSSY B0, `(.L_x_748) ;  /* 0x0000004000007945 */ /* 0x000fe20003800000 */
[----:B------:R-:W-:Y:S02]  /*20d40*/  SHF.R.S32.HI R20, RZ, 0x1f, R4 ;  /* 0x0000001fff147819 */ /* 0x000fe40000011404 */
[----:B------:R-:W1:Y:S02]  /*20d50*/  SYNCS.PHASECHK.TRANS64.TRYWAIT P0, [R6+URZ+0x38880], R29 ;  /* 0x0388801d060075a7 */ /* 0x000e64000800017f */
[----:B-1----:R-:W-:Y:S05]  /*20d60*/  @!P0 BRA `(.L_x_749) ;  /* 0x0000008c00cc8947 */ /* 0x002fea0003800000 */
.L_x_988:
[----:B------:R-:W-:Y:S05]  /*20d70*/  BSYNC B0 ;  /* 0x0000000000007941 */ /* 0x000fea0003800000 */
.L_x_748:
[----:B------:R-:W2:Y:S01]  /*20d80*/  LDL R10, [R1+0x4] ;  /* 0x00000400010a7983 */ /* 0x000ea20000100800 */
[----:B------:R-:W-:-:S03]  /*20d90*/  ULDC.64 UR4, c[0x0][0x328] ;  /* 0x0000ca0000047ab9 */ /* 0x000fc60000000a00 */
[----:B------:R-:W3:Y:S01]  /*20da0*/  LDL R5, [R1+0x20] ;  /* 0x0000200001057983 */ /* 0x000ee20000100800 */
[----:B0-----:R-:W-:Y:S01]  /*20db0*/  IMAD R2, R20, UR4, RZ ;  /* 0x0000000414027c24 */ /* 0x001fe2000f8e02ff */
[----:B-----5:R-:W-:Y:S01]  /*20dc0*/  SHF.R.S32.HI R21, RZ, 0x1f, R3 ;  /* 0x0000001fff157819 */ /* 0x020fe20000011403 */
[----:B------:R-:W-:Y:S01]  /*20dd0*/  IMAD.WIDE.U32 R8, R4, UR4, RZ ;  /* 0x0000000404087c25 */ /* 0x000fe2000f8e00ff */
[----:B------:R-:W0:Y:S01]  /*20de0*/  S2R R7, SR_TID.X ;  /* 0x0000000000077919 */ /* 0x000e220000002100 */
[----:B------:R-:W-:Y:S02]  /*20df0*/  LOP3.LUT R22, R22, 0xffffffdf, RZ, 0xc0, !PT ;  /* 0xffffffdf16167812 */ /* 0x000fe400078ec0ff */
[----:B------:R-:W-:Y:S01]  /*20e00*/  IMAD R2, R4, UR5, R2 ;  /* 0x0000000504027c24 */ /* 0x000fe2000f8e0202 */
[----:B------:R-:W-:-:S04]  /*20e10*/  ULDC.64 UR4, c[0x0][0x338] ;  /* 0x0000ce0000047ab9 */ /* 0x000fc80000000a00 */
[----:B------:R-:W-:Y:S01]  /*20e20*/  IADD3 R9, R9, R2, RZ ;  /* 0x0000000209097210 */ /* 0x000fe20007ffe0ff */
[----:B------:R-:W-:-:S04]  /*20e30*/  IMAD R2, R21, UR4, RZ ;  /* 0x0000000415027c24 */ /* 0x000fc8000f8e02ff */
[C---:B------:R-:W-:Y:S02]  /*20e40*/  IMAD R2, R3.reuse, UR5, R2 ;  /* 0x0000000503027c24 */ /* 0x040fe4000f8e0202 */
[----:B------:R-:W-:Y:S01]  /*20e50*/  IMAD.WIDE.U32 R8, R3, UR4, R8 ;  /* 0x0000000403087c25 */ /* 0x000fe2000f8e0008 */
[----:B------:R-:W-:-:S03]  /*20e60*/  ULDC.64 UR4, c[0x0][0x330] ;  /* 0x0000cc0000047ab9 */ /* 0x000fc60000000a00 */
[----:B------:R-:W-:Y:S02]  /*20e70*/  IMAD.IADD R9, R9, 0x1, R2 ;  /* 0x0000000109097824 */ /* 0x000fe400078e0202 */
[----:B------:R-:W-:Y:S01]  /*20e80*/  IMAD.WIDE.U32 R8, R18, UR4, R8 ;  /* 0x0000000412087c25 */ /* 0x000fe2000f8e0008 */
[----:B0-----:R-:W-:-:S04]  /*20e90*/  LOP3.LUT R7, R7, 0x7f, RZ, 0xc0, !PT ;  /* 0x0000007f07077812 */ /* 0x001fc800078ec0ff */
[----:B------:R-:W-:-:S04]  /*20ea0*/  SHF.R.U32.HI R7, RZ, 0x3, R7 ;  /* 0x00000003ff077819 */ /* 0x000fc80000011607 */
[----:B------:R-:W-:-:S04]  /*20eb0*/  IADD3 R7, -R7, R31, -R0 ;  /* 0x0000001f07077210 */ /* 0x000fc80007ffe900 */
[----:B------:R-:W-:-:S13]  /*20ec0*/  ISETP.GE.AND P1, PT, R7, 0x1, PT ;  /* 0x000000010700780c */ /* 0x000fda0003f26270 */
[----:B------:R-:W-:Y:S01]  /*20ed0*/  @P1 LOP3.LUT R22, R22, 0x20, RZ, 0xfc, !PT ;  /* 0x0000002016161812 */ /* 0x000fe200078efcff */
[----:B--2---:R-:W-:-:S04]  /*20ee0*/  IMAD R2, R10, UR4, RZ ;  /* 0x000000040a027c24 */ /* 0x004fc8000f8e02ff */
[----:B------:R-:W-:Y:S01]  /*20ef0*/  IMAD R2, R18, UR5, R2 ;  /* 0x0000000512027c24 */ /* 0x000fe2000f8e0202 */
[----:B------:R-:W-:Y:S01]  /*20f00*/  ULDC.64 UR4, c[0x0][0x318] ;  /* 0x0000c60000047ab9 */ /* 0x000fe20000000a00 */
[----:B---3--:R-:W-:Y:S01]  /*20f10*/  IMAD R10, R27, 0x8000, R5 ;  /* 0x000080001b0a7824 */ /* 0x008fe200078e0205 */
[----:B------:R-:W-:Y:S01]  /*20f20*/  IADD3 R0, P0, R8, UR4, RZ ;  /* 0x0000000408007c10 */ /* 0x000fe2000ff1e0ff */
[----:B------:R-:W-:-:S03]  /*20f30*/  UMOV UR4, 0xffffffff ;  /* 0xffffffff00047882 */ /* 0x000fc60000000000 */
[----:B------:R-:W-:Y:S01]  /*20f40*/  IADD3.X R2, R9, UR5, R2, P0, !PT ;  /* 0x0000000509027c10 */ /* 0x000fe200087fe402 */
[----:B------:R-:W-:Y:S08]  /*20f50*/  BRA.DIV UR4, `(.L_x_750) ;  /* 0x0000008e04647947 */ /* 0x000ff0000b800000 */
[----:B------:R-:W0:Y:S01]  /*20f60*/  LDC R12, c[0x0][0x2f4] ;  /* 0x0000bd00ff0c7b82 */ /* 0x000e220000000800 */
[----:B------:R-:W2:Y:S01]  /*20f70*/  SHFL.IDX PT, R8, R0, RZ, 0x181f ;  /* 0x00181fff00087589 */ /* 0x000ea200000e0000 */
[----:B------:R-:W-:Y:S02]  /*20f80*/  LOP3.LUT R11, R34, 0x80, RZ, 0xfc, !PT ;  /* 0x00000080220b7812 */ /* 0x000fe400078efcff */
[C---:B------:R-:W-:Y:S01]  /*20f90*/  ISETP.GE.AND P3, PT, R7.reuse, 0x11, PT ;  /* 0x000000110700780c */ /* 0x040fe20003f66270 */
[----:B------:R-:W3:Y:S01]  /*20fa0*/  SHFL.IDX PT, R5, R2, RZ, 0x181f ;  /* 0x00181fff02057589 */ /* 0x000ee200000e0000 */
        /* <DEDUP_REMOVED lines=8> */
[----:B--2---:R-:W-:Y:S02]  /*21030*/  IADD3 R8, P0, R34, R8, RZ ;  /* 0x0000000822087210 */ /* 0x004fe40007f1e0ff */
[----:B------:R-:W-:-:S03]  /*21040*/  ISETP.LT.OR P2, PT, R7, 0x1, P1 ;  /* 0x000000010700780c */ /* 0x000fc60000f41670 */
[----:B---3--:R-:W-:Y:S01]  /*21050*/  IMAD.X R9, RZ, RZ, R5, P0 ;  /* 0x000000ffff097224 */ /* 0x008fe200000e0605 */
[----:B------:R-:W-:Y:S02]  /*21060*/  IADD3 R5, R23, R10, RZ ;  /* 0x0000000a17057210 */ /* 0x000fe40007ffe0ff */
[----:B------:R-:W-:-:S07]  /*21070*/  ISETP.GE.AND P0, PT, R11, R12, PT ;  /* 0x0000000c0b00720c */ /* 0x000fce0003f06270 */
[----:B------:R-:W-:Y:S01]  /*21080*/  @!PT LDS RZ, [RZ] ;  /* 0x00000000fffff984 */ /* 0x000fe20000000800 */
[----:B------:R-:W-:Y:S01]  /*21090*/  LDGSTS.E.BYPASS.LTC128B.128 [R5+0x10400], desc[UR36][R8.64], !P2 ;  /* 0x1040000008057fae */ /* 0x000fe2000d101d64 */
[----:B------:R-:W-:-:S13]  /*210a0*/  ISETP.LT.OR P2, PT, R7, 0x1, P0 ;  /* 0x000000010700780c */ /* 0x000fda0000741670 */
[----:B------:R0:W-:Y:S04]  /*210b0*/  LDGSTS.E.BYPASS.LTC128B.128 [R5+0x14400], desc[UR36][R8.64+0x80], !P2 ;  /* 0x1440008008057fae */ /* 0x0001e8000d101d64 */
[----:B0-----:R-:W0:Y:S04]  /*210c0*/  SHFL.IDX PT, R8, R0, 0x1, 0x181f ;  /* 0x00381f0000087f89 */ /* 0x001e2800000e0000 */
[----:B------:R-:W2:Y:S01]  /*210d0*/  SHFL.IDX PT, R9, R2, 0x1, 0x181f ;  /* 0x00381f0002097f89 */ /* 0x000ea200000e0000 */
[----:B0-----:R-:W-:-:S05]  /*210e0*/  IADD3 R8, P2, R34, R8, RZ ;  /* 0x0000000822087210 */ /* 0x001fca0007f5e0ff */
[----:B--2---:R-:W-:Y:S01]  /*210f0*/  IMAD.X R9, RZ, RZ, R9, P2 ;  /* 0x000000ffff097224 */ /* 0x004fe200010e0609 */
[----:B------:R-:W-:-:S13]  /*21100*/  ISETP.LT.OR P2, PT, R7, 0x11, P1 ;  /* 0x000000110700780c */ /* 0x000fda0000f41670 */
        /* <DEDUP_REMOVED lines=21> */
[----:B0-----:R-:W-:-:S04]  /*21260*/  IADD3 R8, P2, R34, R8, RZ ;  /* 0x0000000822087210 */ /* 0x001fc80007f5e0ff */
[----:B--2---:R-:W-:Y:S02]  /*21270*/  IADD3.X R9, RZ, R9, RZ, P2, !PT ;  /* 0x00000009ff097210 */ /* 0x004fe400017fe4ff */
        /* <DEDUP_REMOVED lines=13> */
[----:B------:R-:W2:Y:S04]  /*21350*/  SHFL.IDX PT, R9, R2, 0x6, 0x181f ;  /* 0x00d81f0002097f89 */ /* 0x000ea800000e0000 */
[----:B------:R-:W3:Y:S04]  /*21360*/  SHFL.IDX PT, R2, R2, 0x7, 0x181f ;  /* 0x00f81f0002027f89 */ /* 0x000ee800000e0000 */
[----:B------:R-:W4:Y:S01]  /*21370*/  SHFL.IDX PT, R0, R0, 0x7, 0x181f ;  /* 0x00f81f0000007f89 */ /* 0x000f2200000e0000 */
[----:B0-----:R-:W-:-:S05]  /*21380*/  IADD3 R8, P2, R34, R8, RZ ;  /* 0x0000000822087210 */ /* 0x001fca0007f5e0ff */
[----:B--2---:R-:W-:Y:S01]  /*21390*/  IMAD.X R9, RZ, RZ, R9, P2 ;  /* 0x000000ffff097224 */ /* 0x004fe200010e0609 */
[----:B------:R-:W-:-:S13]  /*213a0*/  ISETP.LT.OR P2, PT, R7, 0x61, P1 ;  /* 0x000000610700780c */ /* 0x000fda0000f41670 */
[----:B------:R0:W-:Y:S01]  /*213b0*/  LDGSTS.E.BYPASS.LTC128B.128 [R5+0x13400], desc[UR36][R8.64], !P2 ;  /* 0x1340000008057fae */ /* 0x0001e2000d101d64 */
[----:B------:R-:W-:-:S13]  /*213c0*/  ISETP.LT.OR P2, PT, R7, 0x61, P0 ;  /* 0x000000610700780c */ /* 0x000fda0000741670 */
[----:B------:R0:W-:Y:S01]  /*213d0*/  LDGSTS.E.BYPASS.LTC128B.128 [R5+0x17400], desc[UR36][R8.64+0x80], !P2 ;  /* 0x1740008008057fae */ /* 0x0001e2000d101d64 */
[----:B------:R-:W-:-:S13]  /*213e0*/  ISETP.GE.AND P2, PT, R7, 0x21, PT ;  /* 0x000000210700780c */ /* 0x000fda0003f46270 */
[----:B------:R-:W-:Y:S02]  /*213f0*/  @P2 LOP3.LUT R22, R22, 0x8, RZ, 0xfc, !PT ;  /* 0x0000000816162812 */ /* 0x000fe400078efcff */
[----:B------:R-:W-:Y:S02]  /*21400*/  ISETP.GE.AND P2, PT, R7, 0x61, PT ;  /* 0x000000610700780c */ /* 0x000fe40003f46270 */
[----:B------:R-:W-:-:S04]  /*21410*/  LOP3.LUT R22, R22, 0xffffffbf, RZ, 0xc0, !PT ;  /* 0xffffffbf16167812 */ /* 0x000fc800078ec0ff */
[----:B0--34-:R-:W-:-:S07]  /*21420*/  @P6 LOP3.LUT R22, R22, 0x40, RZ, 0xfc, !PT ;  /* 0x0000004016166812 */ /* 0x019fce00078efcff */
.L_x_1006:
[C---:B------:R-:W-:Y:S02]  /*21430*/  ISETP.LT.OR P1, PT, R7.reuse, 0x71, P1 ;  /* 0x000000710700780c */ /* 0x040fe40000f21670 */
[----:B------:R-:W-:Y:S02]  /*21440*/  ISETP.LT.OR P0, PT, R7, 0x71, P0 ;  /* 0x000000710700780c */ /* 0x000fe40000701670 */
[----:B------:R-:W-:-:S05]  /*21450*/  IADD3 R8, P6, R34, R0, RZ ;  /* 0x0000000022087210 */ /* 0x000fca0007fde0ff */
        /* <DEDUP_REMOVED lines=8> */
.L_x_751:
[----:B------:R-:W-:Y:S02]  /*214e0*/  PLOP3.LUT P1, PT, P1, P0, PT, 0xa2, 0x0 ;  /* 0x000000000000781c */ /* 0x000fe40000f21472 */
[----:B------:R-:W-:-:S08]  /*214f0*/  @P0 R2UR P1, UR4, R6 ;  /* 0x00000000060402ca */ /* 0x000fd00000020000 */
[----:B------:R-:W-:-:S05]  /*21500*/  @P0 PLOP3.LUT P0, PT, P1, PT, PT, 0x80, 0x0 ;  /* 0x000000000000081c */ /* 0x000fca0000f0f070 */
[----:B------:R-:W-:Y:S01]  /*21510*/  @!P1 SYNCS.ARRIVE.TRANS64.RED.A0T1 RZ, [UR4+0x38870], RZ ;  /* 0x038870ffffff99a7 */ /* 0x000fe20008200404 */
[----:B------:R-:W-:Y:S07]  /*21520*/  @!P1 ARRIVES.LDGSTSBAR.64.TRANSCNT [UR4+0x38870] ;  /* 0x03887000ff0099b0 */ /* 0x000fee0008000a84 */
[----:B------:R-:W-:Y:S05]  /*21530*/  @P0 BRA.U.ANY `(.L_x_751) ;  /* 0xfffffffd00e80947 */ /* 0x000fea000393ffff */
[----:B------:R-:W-:Y:S01]  /*21540*/  NOP ;  /* 0x0000000000007918 */ /* 0x000fe20000000000 */
[----:B------:R-:W-:-:S13]  /*21550*/  LOP3.LUT P6, RZ, R22, 0x4, RZ, 0xc0, !PT ;  /* 0x0000000416ff7812 */ /* 0x000fda00078cc0ff */
[----:B------:R-:W-:Y:S05]  /*21560*/  @!P6 BRA `(.L_x_752) ;  /* 0x000000000004e947 */ /* 0x000fea0003800000 */
[----:B------:R-:W-:Y:S01]  /*21570*/  BPT.TRAP 0x1 ;  /* 0x000000040000795c */ /* 0x000fe20000300000 */
.L_x_752:
[----:B------:R2:W-:Y:S01]  /*21580*/  SYNCS.ARRIVE.TRANS64.A1T0 RZ, [R6+URZ+0x38870], RZ ;  /* 0x038870ff06ff79a7 */ /* 0x0005e2000810003f */
[----:B------:R-:W-:Y:S05]  /*21590*/  @!P6 BRA `(.L_x_753) ;  /* 0x000000000004e947 */ /* 0x000fea0003800000 */
[----:B------:R-:W-:Y:S01]  /*215a0*/  BPT.TRAP 0x1 ;  /* 0x000000040000795c */ /* 0x000fe20000300000 */
.L_x_753:
[----:B------:R-:W3:Y:S01]  /*215b0*/  SYNCS.PHASECHK.TRANS64.TRYWAIT P0, [R6+URZ+0x38840], R29 ;  /* 0x0388401d060075a7 */ /* 0x000ee2000800017f */
[----:B------:R-:W-:Y:S04]  /*215c0*/  BSSY B0, `(.L_x_754) ;  /* 0x0000002000007945 */ /* 0x000fe80003800000 */
[----:B---3--:R-:W-:Y:S05]  /*215d0*/  @!P0 BRA `(.L_x_755) ;  /* 0x0000009000988947 */ /* 0x008fea0003800000 */
.L_x_1007:
[----:B------:R-:W-:Y:S05]  /*215e0*/  BSYNC B0 ;  /* 0x0000000000007941 */ /* 0x000fea0003800000 */
.L_x_754:
[----:B------:R-:W4:Y:S01]  /*215f0*/  LDL R7, [R1+0x4] ;  /* 0x0000040001077983 */ /* 0x000f220000100800 */
[----:B------:R-:W-:Y:S01]  /*21600*/  ULDC.64 UR4, c[0x0][0x300] ;  /* 0x0000c00000047ab9 */ /* 0x000fe20000000a00 */
[----:B------:R-:W-:Y:S01]  /*21610*/  ULDC.64 UR6, c[0x0][0x2e8] ;  /* 0x0000ba0000067ab9 */ /* 0x000fe20000000a00 */
[----:B------:R-:W-:Y:S01]  /*21620*/  IMAD R0, R20, UR4, RZ ;  /* 0x0000000414007c24 */ /* 0x000fe2000f8e02ff */
[----:B------:R-:W-:Y:S01]  /*21630*/  LOP3.LUT R10, R34, 0x80, RZ, 0xfc, !PT ;  /* 0x00000080220a7812 */ /* 0x000fe200078efcff */
[----:B0-----:R-:W-:-:S04]  /*21640*/  IMAD.WIDE.U32 R8, R4, UR4, RZ ;  /* 0x0000000404087c25 */ /* 0x001fc8000f8e00ff */
[----:B------:R-:W-:Y:S01]  /*21650*/  IMAD R0, R4, UR5, R0 ;  /* 0x0000000504007c24 */ /* 0x000fe2000f8e0200 */
[----:B------:R-:W-:Y:S02]  /*21660*/  ULDC.64 UR4, c[0x0][0x310] ;  /* 0x0000c40000047ab9 */ /* 0x000fe40000000a00 */
[----:B------:R-:W-:Y:S02]  /*21670*/  IMAD R21, R21, UR4, RZ ;  /* 0x0000000415157c24 */ /* 0x000fe4000f8e02ff */
[----:B------:R-:W-:-:S03]  /*21680*/  IADD3 R9, R9, R0, RZ ;  /* 0x0000000009097210 */ /* 0x000fc60007ffe0ff */
[----:B------:R-:W-:-:S04]  /*21690*/  IMAD.WIDE.U32 R8, R3, UR4, R8 ;  /* 0x0000000403087c25 */ /* 0x000fc8000f8e0008 */
[----:B------:R-:W-:Y:S01]  /*216a0*/  IMAD R3, R3, UR5, R21 ;  /* 0x0000000503037c24 */ /* 0x000fe2000f8e0215 */
[----:B------:R-:W-:Y:S01]  /*216b0*/  ULDC.64 UR4, c[0x0][0x308] ;  /* 0x0000c20000047ab9 */ /* 0x000fe20000000a00 */
[----:B------:R-:W-:Y:S02]  /*216c0*/  IMAD.MOV.U32 R2, RZ, RZ, R8 ;  /* 0x000000ffff027224 */ /* 0x000fe400078e0008 */
[----:B------:R-:W-:Y:S02]  /*216d0*/  IMAD.IADD R3, R9, 0x1, R3 ;  /* 0x0000000109037824 */ /* 0x000fe400078e0203 */
[----:B------:R-:W-:-:S03]  /*216e0*/  IMAD.WIDE.U32 R2, R18, UR4, R2 ;  /* 0x0000000412027c25 */ /* 0x000fc6000f8e0002 */
[----:B------:R-:W-:Y:S01]  /*216f0*/  IADD3 R4, P0, R2, UR6, RZ ;  /* 0x0000000602047c10 */ /* 0x000fe2000ff1e0ff */
[----:B----4-:R-:W-:Y:S01]  /*21700*/  IMAD R0, R7, UR4, RZ ;  /* 0x0000000407007c24 */ /* 0x010fe2000f8e02ff */
[----:B------:R-:W-:Y:S01]  /*21710*/  UMOV UR4, 0xffffffff ;  /* 0xffffffff00047882 */ /* 0x000fe20000000000 */
[----:B------:R-:W0:Y:S02]  /*21720*/  LDC R7, c[0x0][0x2f4] ;  /* 0x0000bd00ff077b82 */ /* 0x000e240000000800 */
[----:B------:R-:W-:-:S05]  /*21730*/  IMAD R0, R18, UR5, R0 ;  /* 0x0000000512007c24 */ /* 0x000fca000f8e0200 */
[----:B------:R-:W-:Y:S02]  /*21740*/  IADD3.X R0, R3, UR7, R0, P0, !PT ;  /* 0x0000000703007c10 */ /* 0x000fe400087fe400 */
[----:B0-----:R-:W-:Y:S01]  /*21750*/  ISETP.GE.AND P1, PT, R10, R7, PT ;  /* 0x000000070a00720c */ /* 0x001fe20003f26270 */
[----:B------:R-:W-:-:S12]  /*21760*/  BRA.DIV UR4, `(.L_x_756) ;  /* 0x0000009204487947 */ /* 0x000fd8000b800000 */
[----:B------:R-:W0:Y:S01]  /*21770*/  SHFL.IDX PT, R3, R4, RZ, 0x181f ;  /* 0x00181fff04037589 */ /* 0x000e2200000e0000 */
[----:B------:R-:W-:Y:S02]  /*21780*/  LOP3.LUT R22, R22, 0xfffffbff, RZ, 0xc0, !PT ;  /* 0xfffffbff16167812 */ /* 0x000fe400078ec0ff */
[----:B------:R-:W-:Y:S01]  /*21790*/  ISETP.GE.AND P6, PT, R34, R7, PT ;  /* 0x000000072200720c */ /* 0x000fe20003fc6270 */
[----:B------:R-:W4:Y:S01]  /*217a0*/  SHFL.IDX PT, R2, R0, RZ, 0x181f ;  /* 0x00181fff00027589 */ /* 0x000f2200000e0000 */
[----:B------:R-:W-:-:S04]  /*217b0*/  @P4 LOP3.LUT R22, R22, 0x400, RZ, 0xfc, !PT ;  /* 0x0000040016164812 */ /* 0x000fc800078efcff */
[C---:B------:R-:W-:Y:S02]  /*217c0*/  LOP3.LUT P4, RZ, R22.reuse, 0x20, RZ, 0xc0, !PT ;  /* 0x0000002016ff7812 */ /* 0x040fe4000788c0ff */
[----:B------:R-:W-:-:S04]  /*217d0*/  LOP3.LUT R22, R22, 0xfffffdff, RZ, 0xc0, !PT ;  /* 0xfffffdff16167812 */ /* 0x000fc800078ec0ff */
[----:B------:R-:W-:-:S04]  /*217e0*/  @P3 LOP3.LUT R22, R22, 0x200, RZ, 0xfc, !PT ;  /* 0x0000020016163812 */ /* 0x000fc800078efcff */
[C---:B------:R-:W-:Y:S02]  /*217f0*/  LOP3.LUT P3, RZ, R22.reuse, 0x10, RZ, 0xc0, !PT ;  /* 0x0000001016ff7812 */ /* 0x040fe4000786c0ff */
[----:B------:R-:W-:Y:S02]  /*21800*/  LOP3.LUT R22, R22, 0xfffffeff, RZ, 0xc0, !PT ;  /* 0xfffffeff16167812 */ /* 0x000fe400078ec0ff */
[----:B0-----:R-:W-:Y:S02]  /*21810*/  @P4 IADD3 R3, P0, R34, R3, RZ ;  /* 0x0000000322034210 */ /* 0x001fe40007f1e0ff */
[----:B------:R-:W-:-:S03]  /*21820*/  @P2 LOP3.LUT R22, R22, 0x100, RZ, 0xfc, !PT ;  /* 0x0000010016162812 */ /* 0x000fc600078efcff */
[----:B----4-:R-:W-:Y:S01]  /*21830*/  @P4 IMAD.X R2, RZ, RZ, R2, P0 ;  /* 0x000000ffff024224 */ /* 0x010fe200000e0602 */
[----:B------:R-:W-:-:S04]  /*21840*/  LOP3.LUT P2, RZ, R22, 0x8, RZ, 0xc0, !PT ;  /* 0x0000000816ff7812 */ /* 0x000fc8000784c0ff */
[----:B------:R-:W-:-:S04]  /*21850*/  @P4 LOP3.LUT R3, R3, R2, RZ, 0x3c, !PT ;  /* 0x0000000203034212 */ /* 0x000fc800078e3cff */
[----:B------:R-:W-:-:S04]  /*21860*/  @P4 LOP3.LUT R2, R3, R2, RZ, 0x3c, !PT ;  /* 0x0000000203024212 */ /* 0x000fc800078e3cff */
[----:B------:R-:W-:-:S05]  /*21870*/  @P4 LOP3.LUT R3, R3, R2, RZ, 0x3c, !PT ;  /* 0x0000000203034212 */ /* 0x000fca00078e3cff */
[----:B------:R-:W-:Y:S01]  /*21880*/  @!PT LDS RZ, [RZ] ;  /* 0x00000000fffff984 */ /* 0x000fe20000000800 */
[----:B------:R-:W-:Y:S04]  /*21890*/  @P4 LDGSTS.E.BYPASS.LTC128B.128 [R5+0x28400], desc[UR36][R2.64], !P6 ;  /* 0x2840000002054fae */ /* 0x000fe8000f101d64 */
[----:B------:R0:W-:Y:S01]  /*218a0*/  @P4 LDGSTS.E.BYPASS.LTC128B.128 [R5+0x2c400], desc[UR36][R2.64+0x80], !P1 ;  /* 0x2c40008002054fae */ /* 0x0001e2000c901d64 */
[----:B------:R-:W-:-:S03]  /*218b0*/  LOP3.LUT P4, RZ, R22, 0x400, RZ, 0xc0, !PT ;  /* 0x0000040016ff7812 */ /* 0x000fc6000788c0ff */
[----:B0-----:R-:W0:Y:S04]  /*218c0*/  SHFL.IDX PT, R3, R4, 0x1, 0x181f ;  /* 0x00381f0004037f89 */ /* 0x001e2800000e0000 */
[----:B------:R-:W4:Y:S01]  /*218d0*/  SHFL.IDX PT, R2, R0, 0x1, 0x181f ;  /* 0x00381f0000027f89 */ /* 0x000f2200000e0000 */
[----:B0-----:R-:W-:-:S04]  /*218e0*/  @P3 IADD3 R3, P0, R34, R3, RZ ;  /* 0x0000000322033210 */ /* 0x001fc80007f1e0ff */
[----:B----4-:R-:W-:-:S04]  /*218f0*/  @P3 IADD3.X R2, RZ, R2, RZ, P0, !PT ;  /* 0x00000002ff023210 */ /* 0x010fc800007fe4ff */
[----:B------:R-:W-:-:S04]  /*21900*/  @P3 LOP3.LUT R3, R3, R2, RZ, 0x3c, !PT ;  /* 0x0000000203033212 */ /* 0x000fc800078e3cff */
[----:B------:R-:W-:-:S04]  /*21910*/  @P3 LOP3.LUT R2, R3, R2, RZ, 0x3c, !PT ;  /* 0x0000000203023212 */ /* 0x000fc800078e3cff */
[----:B------:R-:W-:-:S05]  /*21920*/  @P3 LOP3.LUT R3, R3, R2, RZ, 0x3c, !PT ;  /* 0x0000000203033212 */ /* 0x000fca00078e3cff */
[----:B------:R-:W-:Y:S04]  /*21930*/  @P3 LDGSTS.E.BYPASS.LTC128B.128 [R5+0x28c00], desc[UR36][R2.64], !P6 ;  /* 0x28c0000002053fae */ /* 0x000fe8000f101d64 */
[----:B------:R0:W-:Y:S01]  /*21940*/  @P3 LDGSTS.E.BYPASS.LTC128B.128 [R5+0x2cc00], desc[UR36][R2.64+0x80], !P1 ;  /* 0x2cc0008002053fae */ /* 0x0001e2000c901d64 */
[----:B------:R-:W-:-:S03]  /*21950*/  LOP3.LUT P3, RZ, R22, 0x200, RZ, 0xc0, !PT ;  /* 0x0000020016ff7812 */ /* 0x000fc6000786c0ff */
[----:B0-----:R-:W0:Y:S04]  /*21960*/  SHFL.IDX PT, R3, R4, 0x2, 0x181f ;  /* 0x00581f0004037f89 */ /* 0x001e2800000e0000 */
[----:B------:R-:W4:Y:S01]  /*21970*/  SHFL.IDX PT, R2, R0, 0x2, 0x181f ;  /* 0x00581f0000027f89 */ /* 0x000f2200000e0000 */
[----:B0-----:R-:W-:-:S05]  /*21980*/  @P2 IADD3 R3, P0, R34, R3, RZ ;  /* 0x0000000322032210 */ /* 0x001fca0007f1e0ff */
[----:B----4-:R-:W-:-:S05]  /*21990*/  @P2 IMAD.X R2, RZ, RZ, R2, P0 ;  /* 0x000000ffff022224 */ /* 0x010fca00000e0602 */
        /* <DEDUP_REMOVED lines=14> */
[----:B------:R0:W-:Y:S04]  /*21a80*/  @P5 LDGSTS.E.BYPASS.LTC128B.128 [R5+0x2dc00], desc[UR36][R2.64+0x80], !P1 ;  /* 0x2dc0008002055fae */ /* 0x0001e8000c901d64 */
        /* <DEDUP_REMOVED lines=17> */
[----:B------:R0:W-:Y:S04]  /*21ba0*/  @P3 LDGSTS.E.BYPASS.LTC128B.128 [R5+0x2ec00], desc[UR36][R2.64+0x80], !P1 ;  /* 0x2ec0008002053fae */ /* 0x0001e8000c901d64 */
[----:B0-----:R-:W0:Y:S04]  /*21bb0*/  SHFL.IDX PT, R3, R4, 0x6, 0x181f ;  /* 0x00d81f0004037f89 */ /* 0x001e2800000e0000 */
[----:B------:R-:W4:Y:S04]  /*21bc0*/  SHFL.IDX PT, R2, R0, 0x6, 0x181f ;  /* 0x00d81f0000027f89 */ /* 0x000f2800000e0000 */
[----:B------:R-:W1:Y:S04]  /*21bd0*/  SHFL.IDX PT, R4, R4, 0x7, 0x181f ;  /* 0x00f81f0004047f89 */ /* 0x000e6800000e0000 */
[----:B------:R-:W1:Y:S01]  /*21be0*/  SHFL.IDX PT, R0, R0, 0x7, 0x181f ;  /* 0x00f81f0000007f89 */ /* 0x000e6200000e0000 */
[----:B0-----:R-:W-:-:S05]  /*21bf0*/  @P2 IADD3 R3, P0, R34, R3, RZ ;  /* 0x0000000322032210 */ /* 0x001fca0007f1e0ff */
[----:B----4-:R-:W-:-:S05]  /*21c00*/  @P2 IMAD.X R2, RZ, RZ, R2, P0 ;  /* 0x000000ffff022224 */ /* 0x010fca00000e0602 */
[----:B------:R-:W-:-:S04]  /*21c10*/  @P2 LOP3.LUT R3, R3, R2, RZ, 0x3c, !PT ;  /* 0x0000000203032212 */ /* 0x000fc800078e3cff */
[----:B------:R-:W-:-:S04]  /*21c20*/  @P2 LOP3.LUT R2, R3, R2, RZ, 0x3c, !PT ;  /* 0x0000000203022212 */ /* 0x000fc800078e3cff */
[----:B------:R-:W-:-:S05]  /*21c30*/  @P2 LOP3.LUT R3, R3, R2, RZ, 0x3c, !PT ;  /* 0x0000000203032212 */ /* 0x000fca00078e3cff */
[----:B------:R4:W-:Y:S04]  /*21c40*/  @P2 LDGSTS.E.BYPASS.LTC128B.128 [R5+0x2b400], desc[UR36][R2.64], !P6 ;  /* 0x2b40000002052fae */ /* 0x0009e8000f101d64 */
[----:B-1----:R4:W-:Y:S02]  /*21c50*/  @P2 LDGSTS.E.BYPASS.LTC128B.128 [R5+0x2f400], desc[UR36][R2.64+0x80], !P1 ;  /* 0x2f40008002052fae */ /* 0x0029e4000c901d64 */
.L_x_1025:
[----:B------:R-:W-:Y:S02]  /*21c60*/  LOP3.LUT P2, RZ, R22, 0x40, RZ, 0xc0, !PT ;  /* 0x0000004016ff7812 */ /* 0x000fe4000784c0ff */
[----:B------:R-:W-:-:S11]  /*21c70*/  ISETP.GE.AND P3, PT, R34, R7, PT ;  /* 0x000000072200720c */ /* 0x000fd60003f66270 */
[----:B0---4-:R-:W-:-:S05]  /*21c80*/  @P2 IADD3 R2, P0, R34, R4, RZ ;  /* 0x0000000422022210 */ /* 0x011fca0007f1e0ff */
[----:B------:R-:W-:Y:S01]  /*21c90*/  @P2 IMAD.X R0, RZ, RZ, R0, P0 ;  /* 0x000000ffff002224 */ /* 0x000fe200000e0600 */
[----:B------:R-:W-:-:S03]  /*21ca0*/  PLOP3.LUT P0, PT, PT, PT, PT, 0x80, 0x0 ;  /* 0x000000000000781c */ /* 0x000fc60003f0f070 */
[----:B------:R-:W-:-:S05]  /*21cb0*/  @P2 IMAD.MOV.U32 R3, RZ, RZ, R0 ;  /* 0x000000ffff032224 */ /* 0x000fca00078e0000 */
[----:B------:R-:W-:Y:S01]  /*21cc0*/  @!PT LDS RZ, [RZ] ;  /* 0x00000000fffff984 */ /* 0x000fe20000000800 */
[----:B------:R-:W-:Y:S01]  /*21cd0*/  @!PT LDS RZ, [RZ] ;  /* 0x00000000fffff984 */ /* 0x000fe20000000800 */
[----:B------:R-:W-:Y:S01]  /*21ce0*/  @!PT LDS RZ, [RZ] ;  /* 0x00000000fffff984 */ /* 0x000fe20000000800 */
[----:B------:R0:W-:Y:S04]  /*21cf0*/  @P2 LDGSTS.E.BYPASS.LTC128B.128 [R5+0x2bc00], desc[UR36][R2.64], !P3 ;  /* 0x2bc0000002052fae */ /* 0x0001e8000d901d64 */
[----:B------:R0:W-:Y:S01]  /*21d00*/  @P2 LDGSTS.E.BYPASS.LTC128B.128 [R5+0x2fc00], desc[UR36][R2.64+0x80], !P1 ;  /* 0x2fc0008002052fae */ /* 0x0001e2000c901d64 */
[----:B------:R-:W-:Y:S01]  /*21d10*/  NOP ;  /* 0x0000000000007918 */ /* 0x000fe20000000000 */
.L_x_757:
        /* <DEDUP_REMOVED lines=10> */
.L_x_758:
[----:B0-----:R0:W5:Y:S01]  /*21dc0*/  LDL.LU R3, [R1+0x2c] ;  /* 0x00002c0001037983 */ /* 0x0011620000300800 */
[----:B------:R0:W-:Y:S02]  /*21dd0*/  SYNCS.ARRIVE.TRANS64.A1T0 RZ, [R6+URZ+0x38830], RZ ;  /* 0x038830ff06ff79a7 */ /* 0x0001e4000810003f */
[----:B------:R-:W-:Y:S05]  /*21de0*/  WARPSYNC.ALL ;  /* 0x0000000000007948 */ /* 0x000fea0003800000 */
[----:B------:R-:W-:Y:S01]  /*21df0*/  ULDC.64 UR4, c[0x0][0x298] ;  /* 0x0000a60000047ab9 */ /* 0x000fe20000000a00 */
[----:B------:R-:W-:Y:S01]  /*21e00*/  IADD3 R0, R23, 0x20400, RZ ;  /* 0x0002040017007810 */ /* 0x000fe20007ffe0ff */
[----:B------:R-:W-:Y:S01]  /*21e10*/  IMAD.WIDE.U32 R4, R32, UR4, RZ ;  /* 0x0000000420047c25 */ /* 0x000fe2000f8e00ff */
[----:B------:R-:W-:Y:S01]  /*21e20*/  SHF.R.S32.HI R2, RZ, 0x1f, R32 ;  /* 0x0000001fff027819 */ /* 0x000fe20000011420 */
[----:B------:R-:W-:Y:S01]  /*21e30*/  ULDC.64 UR6, c[0x0][0xa00] ;  /* 0x0002800000067ab9 */ /* 0x000fe20000000a00 */
[----:B------:R-:W-:Y:S01]  /*21e40*/  BAR.SYNC.DEFER_BLOCKING 0x8, 0x180 ;  /* 0x0206000000007b1d */ /* 0x000fe20000010000 */
[----:B------:R-:W-:-:S02]  /*21e50*/  LOP3.LUT P1, RZ, R0, 0x3ff, RZ, 0xc0, !PT ;  /* 0x000003ff00ff7812 */ /* 0x000fc4000782c0ff */
[----:B------:R-:W-:Y:S01]  /*21e60*/  ISETP.NE.U32.AND P0, PT, RZ, UR6, PT ;  /* 0x00000006ff007c0c */ /* 0x000fe2000bf05070 */
[----:B------:R-:W-:Y:S02]  /*21e70*/  IMAD R2, R2, UR4, RZ ;  /* 0x0000000402027c24 */ /* 0x000fe4000f8e02ff */
[----:B------:R-:W-:Y:S01]  /*21e80*/  BSSY B6, `(.L_x_759) ;  /* 0x0000018000067945 */ /* 0x000fe20003800000 */
[----:B------:R-:W-:Y:S01]  /*21e90*/  ISETP.NE.AND.EX P0, PT, RZ, UR7, PT, P0 ;  /* 0x00000007ff007c0c */ /* 0x000fe2000bf05300 */
[----:B------:R1:W-:Y:S01]  /*21ea0*/  STL.64 [R1+0x30], R4 ;  /* 0x0000300401007387 */ /* 0x0003e20000100a00 */
[----:B---3--:R-:W-:Y:S02]  /*21eb0*/  IMAD R29, R32, UR5, R2 ;  /* 0x00000005201d7c24 */ /* 0x008fe4000f8e0202 */
[----:B------:R-:W-:Y:S02]  /*21ec0*/  SEL R28, R28, RZ, !P0 ;  /* 0x000000ff1c1c7207 */ /* 0x000fe40004000000 */
[----:B------:R-:W-:Y:S01]  /*21ed0*/  IMAD.IADD R29, R5, 0x1, R29 ;  /* 0x00000001051d7824 */ /* 0x000fe200078e021d */
[----:B-----5:R-:W-:Y:S01]  /*21ee0*/  SEL R30, R3, RZ, !P0 ;  /* 0x000000ff031e7207 */ /* 0x020fe20004000000 */
[----:B------:R-:W-:Y:S06]  /*21ef0*/  @!P1 BRA `(.L_x_760) ;  /* 0x0000000000409947 */ /* 0x000fec0003800000 */
[----:B------:R-:W-:Y:S01]  /*21f00*/  MOV R2, 0x0 ;  /* 0x0000000000027802 */ /* 0x000fe20000000f00 */
[----:B------:R-:W-:Y:S01]  /*21f10*/  ULDC.64 UR4, c[0x4][0x1b0] ;  /* 0x01006c0000047ab9 */ /* 0x000fe20000000a00 */
[----:B------:R-:W-:Y:S01]  /*21f20*/  ULDC.64 UR6, c[0x4][0x1b8] ;  /* 0x01006e0000067ab9 */ /* 0x000fe20000000a00 */
[----:B------:R-:W-:Y:S01]  /*21f30*/  ULDC.64 UR8, c[0x4][0x120] ;  /* 0x0100480000087ab9 */ /* 0x000fe20000000a00 */
[----:B-1----:R-:W-:Y:S01]  /*21f40*/  IMAD.U32 R4, RZ, RZ, UR4 ;  /* 0x00000004ff047e24 */ /* 0x002fe2000f8e00ff */
[----:B0-2---:R-:W-:Y:S01]  /*21f50*/  MOV R6, UR6 ;  /* 0x0000000600067c02 */ /* 0x005fe20008000f00 */
[----:B------:R-:W0:Y:S01]  /*21f60*/  LDC.64 R2, c[0x4][R2] ;  /* 0x0100000002027b82 */ /* 0x000e220000000a00 */
[----:B------:R-:W-:Y:S01]  /*21f70*/  IMAD.U32 R5, RZ, RZ, UR5 ;  /* 0x00000005ff057e24 */ /* 0x000fe2000f8e00ff */
[----:B------:R-:W-:Y:S01]  /*21f80*/  MOV R8, 0x70 ;  /* 0x0000007000087802 */ /* 0x000fe20000000f00 */
[----:B------:R-:W-:Y:S02]  /*21f90*/  IMAD.U32 R7, RZ, RZ, UR7 ;  /* 0x00000007ff077e24 */ /* 0x000fe4000f8e00ff */
[----:B------:R-:W-:-:S02]  /*21fa0*/  IMAD.U32 R10, RZ, RZ, UR8 ;  /* 0x00000008ff0a7e24 */ /* 0x000fc4000f8e00ff */
[----:B------:R-:W-:Y:S02]  /*21fb0*/  IMAD.U32 R11, RZ, RZ, UR9 ;  /* 0x00000009ff0b7e24 */ /* 0x000fe4000f8e00ff */
[----:B------:R-:W-:Y:S02]  /*21fc0*/  IMAD.MOV.U32 R12, RZ, RZ, 0x1 ;  /* 0x00000001ff0c7424 */ /* 0x000fe400078e00ff */
[----:B------:R-:W-:-:S07]  /*21fd0*/  IMAD.MOV.U32 R13, RZ, RZ, RZ ;  /* 0x000000ffff0d7224 */ /* 0x000fce00078e00ff */
[----:B------:R-:W-:-:S07]  /*21fe0*/  LEPC R20, `(.L_x_760) ;  /* 0x000000001014794e */ /* 0x000fce0000000000 */
[----:B0-----:R-:W-:Y:S05]  /*21ff0*/  CALL.ABS.NOINC R2 ;  /* 0x0000000002007343 */ /* 0x001fea0003c00000 */
.L_x_760:
[----:B------:R-:W-:Y:S05]  /*22000*/  BSYNC B6 ;  /* 0x0000000000067941 */ /* 0x000fea0003800000 */
.L_x_759:
[----:B------:R-:W3:Y:S01]  /*22010*/  LDL.LU.64 R2, [R1+0x30] ;  /* 0x0000300001027983 */ /* 0x000ee20000300a00 */
[----:B------:R-:W-:Y:S01]  /*22020*/  ULDC.64 UR4, c[0x0][0x2d8] ;  /* 0x0000b60000047ab9 */ /* 0x000fe20000000a00 */
[----:B------:R-:W4:Y:S01]  /*22030*/  LDC R8, c[0x0][0x448] ;  /* 0x00011200ff087b82 */ /* 0x000f220000000800 */
[----:B------:R-:W0:Y:S01]  /*22040*/  S2R R21, SR_TID.X ;  /* 0x0000000000157919 */ /* 0x000e220000002100 */
[----:B-1----:R-:W-:Y:S01]  /*22050*/  IMAD.SHL.U32 R4, R17, 0x80, RZ ;  /* 0x0000008011047824 */ /* 0x002fe200078e00ff */
[----:B------:R-:W-:Y:S01]  /*22060*/  LOP3.LUT R10, R34, 0x80, RZ, 0xfc, !PT ;  /* 0x00000080220a7812 */ /* 0x000fe200078efcff */
[----:B------:R-:W-:Y:S01]  /*22070*/  ULDC.64 UR6, c[0x0][0x280] ;  /* 0x0000a00000067ab9 */ /* 0x000fe20000000a00 */
[----:B------:R-:W3:Y:S04]  /*22080*/  LDL R20, [R1+0x4] ;  /* 0x0000040001147983 */ /* 0x000ee80000100800 */
[----:B------:R1:W5:Y:S01]  /*22090*/  LDL R9, [R1+0x28] ;  /* 0x0000280001097983 */ /* 0x0003620000100800 */
[----:B----4-:R-:W-:-:S13]  /*220a0*/  ISETP.NE.AND P0, PT, R8, 0x1, PT ;  /* 0x000000010800780c */ /* 0x010fda0003f05270 */
[----:B------:R-:W4:Y:S01]  /*220b0*/  @P0 LDC R5, c[0x0][0x44c] ;  /* 0x00011300ff050b82 */ /* 0x000f220000000800 */
[C---:B0-----:R-:W-:Y:S01]  /*220c0*/  LOP3.LUT R32, R21.reuse, 0x7f, RZ, 0xc0, !PT ;  /* 0x0000007f15207812 */ /* 0x041fe200078ec0ff */
[----:B------:R-:W-:-:S03]  /*220d0*/  IMAD.SHL.U32 R21, R21, 0x10, RZ ;  /* 0x0000001015157824 */ /* 0x000fc600078e00ff */
[----:B------:R-:W-:-:S04]  /*220e0*/  SHF.R.U32.HI R32, RZ, 0x3, R32 ;  /* 0x00000003ff207819 */ /* 0x000fc80000011620 */
[----:B------:R-:W-:-:S04]  /*220f0*/  LOP3.LUT R21, R32, 0x70, R21, 0xf8, !PT ;  /* 0x0000007020157812 */ /* 0x000fc800078ef815 */
[----:B--2---:R-:W-:Y:S01]  /*22100*/  LOP3.LUT R6, R21, R4, RZ, 0xfc, !PT ;  /* 0x0000000415067212 */ /* 0x004fe200078efcff */
[----:B---3--:R-:W-:Y:S02]  /*22110*/  IMAD.MOV.U32 R3, RZ, RZ, R29 ;  /* 0x000000ffff037224 */ /* 0x008fe400078e001d */
[----:B------:R-:W-:Y:S02]  /*22120*/  IMAD R0, R20, UR4, RZ ;  /* 0x0000000414007c24 */ /* 0x000fe4000f8e02ff */
[----:B------:R1:W5:Y:S01]  /*22130*/  LDL R20, [R1+0x38] ;  /* 0x0000380001147983 */ /* 0x0003620000100800 */
[----:B------:R-:W-:-:S04]  /*22140*/  IMAD.WIDE.U32 R2, R18, UR4, R2 ;  /* 0x0000000412027c25 */ /* 0x000fc8000f8e0002 */
[----:B------:R-:W-:Y:S01]  /*22150*/  IMAD R0, R18, UR5, R0 ;  /* 0x0000000512007c24 */ /* 0x000fe2000f8e0200 */
[----:B------:R-:W-:-:S04]  /*22160*/  ULDC.64 UR4, c[0x0][0x2e0] ;  /* 0x0000b80000047ab9 */ /* 0x000fc80000000a00 */
[----:B------:R-:W-:Y:S01]  /*22170*/  IADD3 R3, R3, R0, RZ ;  /* 0x0000000003037210 */ /* 0x000fe20007ffe0ff */
[----:B------:R-:W-:-:S04]  /*22180*/  IMAD R0, R30, UR4, RZ ;  /* 0x000000041e007c24 */ /* 0x000fc8000f8e02ff */
[C---:B------:R-:W-:Y:S02]  /*22190*/  IMAD R0, R28.reuse, UR5, R0 ;  /* 0x000000051c007c24 */ /* 0x040fe4000f8e0200 */
[----:B------:R-:W-:Y:S01]  /*221a0*/  IMAD.WIDE.U32 R2, R28, UR4, R2 ;  /* 0x000000041c027c25 */ /* 0x000fe2000f8e0002 */
[----:B------:R-:W0:Y:S01]  /*221b0*/  S2R R21, SR_TID.X ;  /* 0x0000000000157919 */ /* 0x000e220000002100 */
[----:B------:R-:W-:Y:S02]  /*221c0*/  ULDC.64 UR4, c[0x0][0x2d0] ;  /* 0x0000b40000047ab9 */ /* 0x000fe40000000a00 */
[----:B------:R-:W-:Y:S02]  /*221d0*/  IMAD.IADD R3, R3, 0x1, R0 ;  /* 0x0000000103037824 */ /* 0x000fe400078e0200 */
[----:B------:R-:W2:Y:S01]  /*221e0*/  @P0 LDC R0, c[0x0][0x450] ;  /* 0x00011400ff000b82 */ /* 0x000ea20000000800 */
[----:B----4-:R-:W-:Y:S01]  /*221f0*/  @P0 IMAD.HI.U32 R7, R6, R5, RZ ;  /* 0x0000000506070227 */ /* 0x010fe200078e00ff */
[----:B------:R-:W-:-:S04]  /*22200*/  MOV R5, R6 ;  /* 0x0000000600057202 */ /* 0x000fc80000000f00 */
[----:B--2---:R-:W-:-:S05]  /*22210*/  @P0 SHF.R.U32.HI R5, RZ, R0, R7 ;  /* 0x00000000ff050219 */ /* 0x004fca0000011607 */
[----:B------:R-:W-:-:S04]  /*22220*/  IMAD.MOV R0, RZ, RZ, -R5 ;  /* 0x000000ffff007224 */ /* 0x000fc800078e0a05 */
[----:B------:R-:W-:Y:S01]  /*22230*/  IMAD R0, R8, R0, R6 ;  /* 0x0000000008007224 */ /* 0x000fe200078e0206 */
[----:B------:R-:W-:Y:S01]  /*22240*/  SHF.R.S32.HI R6, RZ, 0x1f, R5 ;  /* 0x0000001fff067819 */ /* 0x000fe20000011405 */
[----:B------:R-:W-:-:S04]  /*22250*/  IMAD.WIDE.U32 R2, R5, UR4, R2 ;  /* 0x0000000405027c25 */ /* 0x000fc8000f8e0002 */
[----:B------:R-:W-:-:S04]  /*22260*/  IMAD R6, R6, UR4, RZ ;  /* 0x0000000406067c24 */ /* 0x000fc8000f8e02ff */
[----:B------:R-:W-:Y:S01]  /*22270*/  IMAD R6, R5, UR5, R6 ;  /* 0x0000000505067c24 */ /* 0x000fe2000f8e0206 */
[----:B------:R-:W-:Y:S01]  /*22280*/  SHF.R.S32.HI R5, RZ, 0x1f, R0 ;  /* 0x0000001fff057819 */ /* 0x000fe20000011400 */
[----:B------:R-:W-:Y:S02]  /*22290*/  ULDC.64 UR4, c[0x0][0x2c8] ;  /* 0x0000b20000047ab9 */ /* 0x000fe40000000a00 */
[----:B------:R-:W-:Y:S02]  /*222a0*/  IMAD.IADD R3, R3, 0x1, R6 ;  /* 0x0000000103037824 */ /* 0x000fe400078e0206 */
[----:B------:R-:W-:Y:S02]  /*222b0*/  IMAD R5, R5, UR4, RZ ;  /* 0x0000000405057c24 */ /* 0x000fe4000f8e02ff */
[----:B------:R-:W-:Y:S01]  /*222c0*/  IMAD.WIDE.U32 R2, R0, UR4, R2 ;  /* 0x0000000400027c25 */ /* 0x000fe2000f8e0002 */
[----:B------:R-:W-:-:S03]  /*222d0*/  ULDC UR4, c[0x0][0x2b8] ;  /* 0x0000ae0000047ab9 */ /* 0x000fc60000000800 */
[----:B------:R-:W-:Y:S01]  /*222e0*/  IMAD R5, R0, UR5, R5 ;  /* 0x0000000500057c24 */ /* 0x000fe2000f8e0205 */
[----:B------:R-:W-:Y:S02]  /*222f0*/  IADD3 R0, P2, R2, UR6, RZ ;  /* 0x0000000602007c10 */ /* 0x000fe4000ff5e0ff */
[----:B------:R-:W-:Y:S02]  /*22300*/  ISETP.GE.AND P0, PT, R34, UR4, PT ;  /* 0x0000000422007c0c */ /* 0x000fe4000bf06270 */
[----:B------:R-:W-:Y:S01]  /*22310*/  ISETP.GE.AND P1, PT, R10, UR4, PT ;  /* 0x000000040a007c0c */ /* 0x000fe2000bf26270 */
[----:B------:R-:W-:Y:S01]  /*22320*/  UMOV UR4, 0xffffffff ;  /* 0xffffffff00047882 */ /* 0x000fe20000000000 */
[----:B0-----:R-:W-:Y:S02]  /*22330*/  LOP3.LUT R21, R21, 0x7f, RZ, 0xc0, !PT ;  /* 0x0000007f15157812 */ /* 0x001fe400078ec0ff */
[----:B------:R-:W-:Y:S02]  /*22340*/  IADD3.X R5, R3, UR7, R5, P2, !PT ;  /* 0x0000000703057c10 */ /* 0x000fe400097fe405 */
[----:B------:R-:W-:Y:S01]  /*22350*/  SHF.R.U32.HI R10, RZ, 0x3, R21 ;  /* 0x00000003ff0a7819 */ /* 0x000fe20000011615 */
[----:B-1----:R-:W-:Y:S06]  /*22360*/  BRA.DIV UR4, `(.L_x_761) ;  /* 0x00000092040c7947 */ /* 0x002fec000b800000 */
[----:B------:R-:W0:Y:S01]  /*22370*/  SHFL.IDX PT, R3, R0, RZ, 0x181f ;  /* 0x00181fff00037589 */ /* 0x000e2200000e0000 */
[----:B-----5:R-:W-:Y:S02]  /*22380*/  IMAD R6, R20, R8, RZ ;  /* 0x0000000814067224 */ /* 0x020fe400078e02ff */
[----:B------:R-:W-:Y:S01]  /*22390*/  IMAD.IADD R4, R10, 0x1, R4 ;  /* 0x000000010a047824 */ /* 0x000fe200078e0204 */
[----:B------:R-:W1:Y:S04]  /*223a0*/  SHFL.IDX PT, R2, R5, RZ, 0x181f ;  /* 0x00181fff05027589 */ /* 0x000e6800000e0000 */
[----:B------:R-:W-:-:S13]  /*223b0*/  ISETP.GE.AND P3, PT, R4, R6, PT ;  /* 0x000000060400720c */ /* 0x000fda0003f66270 */
[----:B0-----:R-:W-:-:S04]  /*223c0*/  @!P3 IADD3 R3, P2, R34, R3, RZ ;  /* 0x000000032203b210 */ /* 0x001fc80007f5e0ff */
[----:B-1----:R-:W-:-:S04]  /*223d0*/  @!P3 IADD3.X R2, RZ, R2, RZ, P2, !PT ;  /* 0x00000002ff02b210 */ /* 0x002fc800017fe4ff */
[----:B------:R-:W-:-:S04]  /*223e0*/  @!P3 LOP3.LUT R3, R3, R2, RZ, 0x3c, !PT ;  /* 0x000000020303b212 */ /* 0x000fc800078e3cff */
[----:B------:R-:W-:-:S04]  /*223f0*/  @!P3 LOP3.LUT R2, R3, R2, RZ, 0x3c, !PT ;  /* 0x000000020302b212 */ /* 0x000fc800078e3cff */
[----:B------:R-:W-:-:S05]  /*22400*/  @!P3 LOP3.LUT R3, R3, R2, RZ, 0x3c, !PT ;  /* 0x000000020303b212 */ /* 0x000fca00078e3cff */
[----:B------:R-:W-:Y:S01]  /*22410*/  @!PT LDS RZ, [RZ] ;  /* 0x00000000fffff984 */ /* 0x000fe20000000800 */
[----:B------:R-:W-:Y:S04]  /*22420*/  @!P3 LDGSTS.E.BYPASS.LTC128B.128 [R9+0x20400], desc[UR36][R2.64], !P0 ;  /* 0x204000000209bfae */ /* 0x000fe8000c101d64 */
[----:B------:R0:W-:Y:S02]  /*22430*/  @!P3 LDGSTS.E.BYPASS.LTC128B.128 [R9+0x24400], desc[UR36][R2.64+0x80], !P1 ;  /* 0x244000800209bfae */ /* 0x0001e4000c901d64 */
[----:B0-----:R-:W-:Y:S02]  /*22440*/  VIADD R2, R4, 0x10 ;  /* 0x0000001004027836 */ /* 0x001fe40000000000 */
[----:B------:R-:W0:Y:S03]  /*22450*/  SHFL.IDX PT, R3, R0, 0x1, 0x181f ;  /* 0x00381f0000037f89 */ /* 0x000e2600000e0000 */
[----:B------:R-:W-:-:S02]  /*22460*/  ISETP.GE.AND P3, PT, R2, R6, PT ;  /* 0x000000060200720c */ /* 0x000fc40003f66270 */
[----:B------:R-:W1:Y:S11]  /*22470*/  SHFL.IDX PT, R2, R5, 0x1, 0x181f ;  /* 0x00381f0005027f89 */ /* 0x000e7600000e0000 */
[----:B0-----:R-:W-:-:S05]  /*22480*/  @!P3 IADD3 R3, P2, R34, R3, RZ ;  /* 0x000000032203b210 */ /* 0x001fca0007f5e0ff */
[----:B-1----:R-:W-:-:S05]  /*22490*/  @!P3 IMAD.X R2, RZ, RZ, R2, P2 ;  /* 0x000000ffff02b224 */ /* 0x002fca00010e0602 */
[----:B------:R-:W-:-:S04]  /*224a0*/  @!P3 LOP3.LUT R3, R3, R2, RZ, 0x3c, !PT ;  /* 0x000000020303b212 */ /* 0x000fc800078e3cff */
[----:B------:R-:W-:-:S04]  /*224b0*/  @!P3 LOP3.LUT R2, R3, R2, RZ, 0x3c, !PT ;  /* 0x000000020302b212 */ /* 0x000fc800078e3cff */
[----:B------:R-:W-:-:S05]  /*224c0*/  @!P3 LOP3.LUT R3, R3, R2, RZ, 0x3c, !PT ;  /* 0x000000020303b212 */ /* 0x000fca00078e3cff */
[----:B------:R-:W-:Y:S04]  /*224d0*/  @!P3 LDGSTS.E.BYPASS.LTC128B.128 [R9+0x20c00], desc[UR36][R2.64], !P0 ;  /* 0x20c000000209bfae */ /* 0x000fe8000c101d64 */
[----:B------:R0:W-:Y:S02]  /*224e0*/  @!P3 LDGSTS.E.BYPASS.LTC128B.128 [R9+0x24c00], desc[UR36][R2.64+0x80], !P1 ;  /* 0x24c000800209bfae */ /* 0x0001e4000c901d64 */
[----:B0-----:R-:W-:Y:S02]  /*224f0*/  VIADD R2, R4, 0x20 ;  /* 0x0000002004027836 */ /* 0x001fe40000000000 */
[----:B------:R-:W0:Y:S03]  /*22500*/  SHFL.IDX PT, R3, R0, 0x2, 0x181f ;  /* 0x00581f0000037f89 */ /* 0x000e2600000e0000 */
[----:B------:R-:W-:-:S02]  /*22510*/  ISETP.GE.AND P3, PT, R2, R6, PT ;  /* 0x000000060200720c */ /* 0x000fc40003f66270 */
[----:B------:R-:W1:Y:S11]  /*22520*/  SHFL.IDX PT, R2, R5, 0x2, 0x181f ;  /* 0x00581f0005027f89 */ /* 0x000e7600000e0000 */
[----:B0-----:R-:W-:-:S04]  /*22530*/  @!P3 IADD3 R3, P2, R34, R3, RZ ;  /* 0x000000032203b210 */ /* 0x001fc80007f5e0ff */
[----:B-1----:R-:W-:-:S04]  /*22540*/  @!P3 IADD3.X R2, RZ, R2, RZ, P2, !PT ;  /* 0x00000002ff02b210 */ /* 0x002fc800017fe4ff */
        /* <DEDUP_REMOVED lines=40> */
[----:B------:R-:W-:Y:S01]  /*227d0*/  ISETP.GE.AND P3, PT, R2, R6, PT ;  /* 0x000000060200720c */ /* 0x000fe20003f66270 */
[----:B------:R-:W-:Y:S04]  /*227e0*/  SHFL.IDX PT, R0, R0, 0x7, 0x181f ;  /* 0x00f81f0000007f89 */ /* 0x000fe800000e0000 */
[----:B------:R-:W1:Y:S04]  /*227f0*/  SHFL.IDX PT, R2, R5, 0x6, 0x181f ;  /* 0x00d81f0005027f89 */ /* 0x000e6800000e0000 */
[----:B------:R-:W2:Y:S04]  /*22800*/  SHFL.IDX PT, R5, R5, 0x7, 0x181f ;  /* 0x00f81f0005057f89 */ /* 0x000ea800000e0000 */
[----:B0-----:R-:W-:-:S04]  /*22810*/  @!P3 IADD3 R3, P2, R34, R3, RZ ;  /* 0x000000032203b210 */ /* 0x001fc80007f5e0ff */
[----:B-1----:R-:W-:-:S04]  /*22820*/  @!P3 IADD3.X R2, RZ, R2, RZ, P2, !PT ;  /* 0x00000002ff02b210 */ /* 0x002fc800017fe4ff */
[----:B------:R-:W-:-:S04]  /*22830*/  @!P3 LOP3.LUT R3, R3, R2, RZ, 0x3c, !PT ;  /* 0x000000020303b212 */ /* 0x000fc800078e3cff */
[----:B------:R-:W-:-:S04]  /*22840*/  @!P3 LOP3.LUT R2, R3, R2, RZ, 0x3c, !PT ;  /* 0x000000020302b212 */ /* 0x000fc800078e3cff */
[----:B------:R-:W-:-:S05]  /*22850*/  @!P3 LOP3.LUT R3, R3, R2, RZ, 0x3c, !PT ;  /* 0x000000020303b212 */ /* 0x000fca00078e3cff */
[----:B------:R1:W-:Y:S04]  /*22860*/  @!P3 LDGSTS.E.BYPASS.LTC128B.128 [R9+0x23400], desc[UR36][R2.64], !P0 ;  /* 0x234000000209bfae */ /* 0x0003e8000c101d64 */
[----:B--2---:R1:W-:Y:S02]  /*22870*/  @!P3 LDGSTS.E.BYPASS.LTC128B.128 [R9+0x27400], desc[UR36][R2.64+0x80], !P1 ;  /* 0x274000800209bfae */ /* 0x0043e4000c901d64 */
.L_x_1042:
[----:B------:R-:W-:Y:S01]  /*22880*/  VIADD R4, R4, 0x70 ;  /* 0x0000007004047836 */ /* 0x000fe20000000000 */
[----:B------:R-:W-:Y:S04]  /*22890*/  BSSY B0, `(.L_x_762) ;  /* 0x000000a000007945 */ /* 0x000fe80003800000 */
[----:B------:R-:W-:-:S13]  /*228a0*/  ISETP.GE.AND P2, PT, R4, R6, PT ;  /* 0x000000060400720c */ /* 0x000fda0003f46270 */
[----:B------:R-:W-:Y:S05]  /*228b0*/  @P2 BRA `(.L_x_763) ;  /* 0x00000000001c2947 */ /* 0x000fea0003800000 */
[----:B01----:R-:W-:-:S05]  /*228c0*/  IADD3 R2, P2, R34, R0, RZ ;  /* 0x0000000022027210 */ /* 0x003fca0007f5e0ff */
[----:B------:R-:W-:-:S05]  /*228d0*/  IMAD.X R3, RZ, RZ, R5, P2 ;  /* 0x000000ffff037224 */ /* 0x000fca00010e0605 */
[----:B------:R-:W-:Y:S01]  /*228e0*/  @!PT LDS RZ, [RZ] ;  /* 0x00000000fffff984 */ /* 0x000fe20000000800 */
[----:B------:R-:W-:Y:S01]  /*228f0*/  @!PT LDS RZ, [RZ] ;  /* 0x00000000fffff984 */ /* 0x000fe20000000800 */
[----:B------:R-:W-:Y:S01]  /*22900*/  @!PT LDS RZ, [RZ] ;  /* 0x00000000fffff984 */ /* 0x000fe20000000800 */
[----:B------:R2:W-:Y:S04]  /*22910*/  LDGSTS.E.BYPASS.LTC128B.128 [R9+0x23c00], desc[UR36][R2.64], !P0 ;  /* 0x23c0000002097fae */ /* 0x0005e8000c101d64 */
[----:B------:R2:W-:Y:S02]  /*22920*/  LDGSTS.E.BYPASS.LTC128B.128 [R9+0x27c00], desc[UR36][R2.64+0x80], !P1 ;  /* 0x27c0008002097fae */ /* 0x0005e4000c901d64 */
.L_x_763:
[----:B------:R-:W-:Y:S05]  /*22930*/  BSYNC B0 ;  /* 0x0000000000007941 */ /* 0x000fea0003800000 */
.L_x_762:
[----:B------:R-:W-:Y:S01]  /*22940*/  NOP ;  /* 0x0000000000007918 */ /* 0x000fe20000000000 */
[----:B------:R-:W-:-:S13]  /*22950*/  PLOP3.LUT P0, PT, PT, PT, PT, 0x80, 0x0 ;  /* 0x000000000000781c */ /* 0x000fda0003f0f070 */
.L_x_764:
[----:B------:R-:W-:Y:S02]  /*22960*/  PLOP3.LUT P1, PT, P1, P0, PT, 0xa2, 0x0 ;  /* 0x000000000000781c */ /* 0x000fe40000f21472 */
[----:B------:R-:W-:-:S08]  /*22970*/  @P0 R2UR P1, UR4, R23 ;  /* 0x00000000170402ca */ /* 0x000fd00000020000 */
[----:B------:R-:W-:-:S05]  /*22980*/  @P0 PLOP3.LUT P0, PT, P1, PT, PT, 0x80, 0x0 ;  /* 0x000000000000081c */ /* 0x000fca0000f0f070 */
[----:B------:R-:W-:Y:S01]  /*22990*/  @!P1 SYNCS.ARRIVE.TRANS64.RED.A0T1 RZ, [UR4+0x38800], RZ ;  /* 0x038800ffffff99a7 */ /* 0x000fe20008200404 */
[----:B------:R-:W-:Y:S07]  /*229a0*/  @!P1 ARRIVES.LDGSTSBAR.64.TRANSCNT [UR4+0x38800] ;  /* 0x03880000ff0099b0 */ /* 0x000fee0008000a84 */
[----:B------:R-:W-:Y:S05]  /*229b0*/  @P0 BRA.U.ANY `(.L_x_764) ;  /* 0xfffffffd00e80947 */ /* 0x000fea000393ffff */
[----:B012---:R-:W2:Y:S02]  /*229c0*/  LDL.LU R2, [R1+0x40] ;  /* 0x0000400001027983 */ /* 0x007ea40000300800 */
[----:B--2---:R-:W-:-:S05]  /*229d0*/  VIADD R2, R2, 0x1 ;  /* 0x0000000102027836 */ /* 0x004fca0000000000 */
[----:B------:R0:W-:Y:S01]  /*229e0*/  STL [R1+0x40], R2 ;  /* 0x0000400201007387 */ /* 0x0001e20000100800 */
[----:B------:R-:W-:-:S04]  /*229f0*/  LEA.HI R0, R2, R2, RZ, 0x1 ;  /* 0x0000000202007211 */ /* 0x000fc800078f08ff */
[----:B------:R-:W-:-:S04]  /*22a00*/  LOP3.LUT R0, R0, 0xfffffffe, RZ, 0xc0, !PT ;  /* 0xfffffffe00007812 */ /* 0x000fc800078ec0ff */
[----:B------:R-:W-:-:S04]  /*22a10*/  IADD3 R0, R2, -R0, RZ ;  /* 0x8000000002007210 */ /* 0x000fc80007ffe0ff */
[----:B------:R-:W-:Y:S01]  /*22a20*/  SHF.L.U32 R0, R0, 0x1f, RZ ;  /* 0x0000001f00007819 */ /* 0x000fe200000006ff */
[----:B------:R-:W-:Y:S01]  /*22a30*/  NOP ;  /* 0x0000000000007918 */ /* 0x000fe20000000000 */
[----:B------:R0:W-:Y:S01]  /*22a40*/  SYNCS.ARRIVE.TRANS64.A1T0 RZ, [R23+URZ+0x38800], RZ ;  /* 0x038800ff17ff79a7 */ /* 0x0001e2000810003f */
[----:B------:R-:W-:Y:S01]  /*22a50*/  BSSY B0, `(.L_x_765) ;  /* 0x0000004000007945 */ /* 0x000fe20003800000 */
[----:B------:R-:W-:Y:S01]  /*22a60*/  ISETP.GE.AND P1, PT, R31, 0x81, PT ;  /* 0x000000811f00780c */ /* 0x000fe20003f26270 */
[----:B------:R-:W1:Y:S02]  /*22a70*/  SYNCS.PHASECHK.TRANS64.TRYWAIT P0, [R23+URZ+0x38820], R0 ;  /* 0x03882000170075a7 */ /* 0x000e64000800017f */
[----:B01----:R-:W-:Y:S10]  /*22a80*/  @!P0 BRA `(.L_x_766) ;  /* 0x0000009400048947 */ /* 0x003ff40003800000 */
.L_x_1043:
[----:B------:R-:W-:Y:S05]  /*22a90*/  BSYNC B0 ;  /* 0x0000000000007941 */ /* 0x000fea0003800000 */
.L_x_765:
[----:B------:R-:W-:Y:S05]  /*22aa0*/  @!P1 BRA `(.L_x_767) ;  /* 0x0000001800849947 */ /* 0x000fea0003800000 */
[----:B------:R-:W2:Y:S01]  /*22ab0*/  LDL.LU R2, [R1+0x3c] ;  /* 0x00003c0001027983 */ /* 0x000ea20000300800 */
[----:B------:R-:W-:Y:S02]  /*22ac0*/  IMAD.MOV.U32 R10, RZ, RZ, R35 ;  /* 0x000000ffff0a7224 */ /* 0x000fe400078e0023 */
[----:B------:R-:W-:Y:S01]  /*22ad0*/  IMAD.MOV.U32 R9, RZ, RZ, R27 ;  /* 0x000000ffff097224 */ /* 0x000fe200078e001b */
[----:B--2---:R-:W-:-:S07]  /*22ae0*/  LEA.HI.SX32 R32, R2, 0xfffffffe, 0x19 ;  /* 0xfffffffe02207811 */ /* 0x004fce00078fcaff */
.L_x_787:
[----:B-1----:R-:W2:Y:S01]  /*22af0*/  LDL R2, [R1+0x8] ;  /* 0x0000080001027983 */ /* 0x002ea20000100800 */
[----:B0-----:R-:W1:Y:S03]  /*22b00*/  LDC R5, c[0x0][0x430] ;  /* 0x00010c00ff057b82 */ /* 0x001e660000000800 */
[----:B------:R-:W3:Y:S04]  /*22b10*/  LDL R7, [R1+0xc] ;  /* 0x00000c0001077983 */ /* 0x000ee80000100800 */
[----:B------:R-:W4:Y:S01]  /*22b20*/  LDL R6, [R1] ;  /* 0x0000000001067983 */ /* 0x000f220000100800 */
[----:B0-----:R-:W0:Y:S01]  /*22b30*/  S2R R0, SR_TID.X ;  /* 0x0000000000007919 */ /* 0x001e220000002100 */
[----:B-1----:R-:W-:-:S13]  /*22b40*/  ISETP.NE.AND P0, PT, R5, 0x1, PT ;  /* 0x000000010500780c */ /* 0x002fda0003f05270 */
[----:B------:R-:W1:Y:S01]  /*22b50*/  @P0 LDC R4, c[0x0][0x434] ;  /* 0x00010d00ff040b82 */ /* 0x000e620000000800 */
[----:B0-----:R-:W-:-:S04]  /*22b60*/  LOP3.LUT R0, R0, 0x7f, RZ, 0xc0, !PT ;  /* 0x0000007f00007812 */ /* 0x001fc800078ec0ff */
[----:B------:R-:W-:-:S03]  /*22b70*/  SHF.R.U32.HI R3, RZ, 0x3, R0 ;  /* 0x00000003ff037819 */ /* 0x000fc60000011600 */
[----:B------:R-:W0:Y:S02]  /*22b80*/  @P0 LDC R0, c[0x0][0x438] ;  /* 0x00010e00ff000b82 */ /* 0x000e240000000800 */
[----:B------:R-:W-:Y:S01]  /*22b90*/  IMAD R3, R32, 0x80, R3 ;  /* 0x0000008020037824 */ /* 0x000fe200078e0203 */
[----:B------:R-:W-:Y:S05]  /*22ba0*/  YIELD ;  /* 0x0000000000007946 */ /* 0x000fea0003800000 */
[----:B------:R-:W-:Y:S01]  /*22bb0*/  ULDC.64 UR4, c[0x0][0x428] ;  /* 0x00010a0000047ab9 */ /* 0x000fe20000000a00 */
[----:B--2---:R-:W-:-:S05]  /*22bc0*/  IADD3 R3, R34, R3, R2 ;  /* 0x0000000322037210 */ /* 0x004fca0007ffe002 */
[----:B-1----:R-:W-:Y:S01]  /*22bd0*/  @P0 IMAD.HI.U32 R4, R3, R4, RZ ;  /* 0x0000000403040227 */ /* 0x002fe200078e00ff */
[----:B------:R-:W-:-:S04]  /*22be0*/  MOV R2, R3 ;  /* 0x0000000300027202 */ /* 0x000fc80000000f00 */
[----:B0-----:R-:W-:-:S05]  /*22bf0*/  @P0 SHF.R.U32.HI R2, RZ, R0, R4 ;  /* 0x00000000ff020219 */ /* 0x001fca0000011604 */
[----:B------:R-:W-:-:S04]  /*22c00*/  IMAD.MOV R0, RZ, RZ, -R2 ;  /* 0x000000ffff007224 */ /* 0x000fc800078e0a02 */
[----:B------:R-:W-:Y:S01]  /*22c10*/  IMAD R5, R5, R0, R3 ;  /* 0x0000000005057224 */ /* 0x000fe200078e0203 */
[----:B------:R-:W-:Y:S01]  /*22c20*/  SHF.R.S32.HI R3, RZ, 0x1f, R2 ;  /* 0x0000001fff037819 */ /* 0x000fe20000011402 */
[----:B---3--:R-:W-:-:S04]  /*22c30*/  IMAD R0, R7, UR4, RZ ;  /* 0x0000000407007c24 */ /* 0x008fc8000f8e02ff */
[C---:B----4-:R-:W-:Y:S02]  /*22c40*/  IMAD R0, R6.reuse, UR5, R0 ;  /* 0x0000000506007c24 */ /* 0x050fe4000f8e0200 */
[----:B------:R-:W-:Y:S01]  /*22c50*/  IMAD.WIDE.U32 R2, R6, UR4, R2 ;  /* 0x0000000406027c25 */ /* 0x000fe2000f8e0002 */
[----:B------:R-:W-:-:S03]  /*22c60*/  ULDC.64 UR4, c[0x0][0x418] ;  /* 0x0001060000047ab9 */ /* 0x000fc60000000a00 */
[----:B------:R-:W-:Y:S01]  /*22c70*/  IMAD.IADD R0, R0, 0x1, R3 ;  /* 0x0000000100007824 */ /* 0x000fe200078e0203 */
[----:B------:R-:W-:-:S04]  /*22c80*/  LEA R6, P0, R2, UR4, 0x2 ;  /* 0x0000000402067c11 */ /* 0x000fc8000f8010ff */
[----:B------:R-:W-:-:S05]  /*22c90*/  LEA.HI.X R7, R2, UR5, R0, 0x2, P0 ;  /* 0x0000000502077c11 */ /* 0x000fca00080f1400 */
[----:B------:R-:W2:Y:S01]  /*22ca0*/  LDG.E R6, desc[UR36][R6.64] ;  /* 0x0000002406067981 */ /* 0x000ea2000c1e1900 */
[----:B------:R-:W-:Y:S01]  /*22cb0*/  LOP3.LUT P2, RZ, R22, 0x4, RZ, 0xc0, !PT ;  /* 0x0000000416ff7812 */ /* 0x000fe2000784c0ff */
[----:B------:R-:W-:-:S05]  /*22cc0*/  VIADD R27, R9, 0x1 ;  /* 0x00000001091b7836 */ /* 0x000fca0000000000 */
[----:B------:R-:W-:-:S04]  /*22cd0*/  ISETP.NE.AND P0, PT, R27, 0x2, PT ;  /* 0x000000021b00780c */ /* 0x000fc80003f05270 */
[----:B------:R-:W-:Y:S02]  /*22ce0*/  SEL R35, RZ, 0x1, P0 ;  /* 0x00000001ff237807 */ /* 0x000fe40000000000 */
[C---:B------:R-:W-:Y:S02]  /*22cf0*/  ISETP.GT.AND P1, PT, R32.reuse, RZ, PT ;  /* 0x000000ff2000720c */ /* 0x040fe40003f24270 */
[----:B------:R-:W-:Y:S02]  /*22d00*/  IADD3 R32, R32, -0x1, RZ ;  /* 0xffffffff20207810 */ /* 0x000fe40007ffe0ff */
[----:B------:R-:W-:Y:S02]  /*22d10*/  SEL R27, R27, RZ, P0 ;  /* 0x000000ff1b1b7207 */ /* 0x000fe40000000000 */
[----:B------:R-:W-:Y:S02]  /*22d20*/  LOP3.LUT R35, R10, R35, RZ, 0x3c, !PT ;  /* 0x000000230a237212 */ /* 0x000fe400078e3cff */
[----:B--2---:R-:W-:Y:S01]  /*22d30*/  SHF.R.S32.HI R20, RZ, 0x1f, R6 ;  /* 0x0000001fff147819 */ /* 0x004fe20000011406 */
[----:B------:R-:W-:Y:S06]  /*22d40*/  @!P2 BRA `(.L_x_768) ;  /* 0x000000000004a947 */ /* 0x000fec0003800000 */
[----:B------:R-:W-:Y:S01]  /*22d50*/  BPT.TRAP 0x1 ;  /* 0x000000040000795c */ /* 0x000fe20000300000 */
.L_x_768:
[----:B------:R-:W-:Y:S01]  /*22d60*/  IMAD R0, R27, 0x8, R23 ;  /* 0x000000081b007824 */ /* 0x000fe200078e0217 */
[----:B------:R-:W-:Y:S01]  /*22d70*/  SHF.L.U32 R21, R35, 0x1f, RZ ;  /* 0x0000001f23157819 */ /* 0x000fe200000006ff */
[----:B------:R-:W-:Y:S01]  /*22d80*/  BSSY B0, `(.L_x_769) ;  /* 0x0000004000007945 */ /* 0x000fe20003800000 */
[----:B------:R-:W-:Y:S02]  /*22d90*/  SHF.R.S32.HI R17, RZ, 0x1f, R5 ;  /* 0x0000001fff117819 */ /* 0x000fe40000011405 */
[----:B------:R-:W0:Y:S02]  /*22da0*/  SYNCS.PHASECHK.TRANS64.TRYWAIT P0, [R0+URZ+0x38880], R21 ;  /* 0x03888015000075a7 */ /* 0x000e24000800017f */
[----:B0-----:R-:W-:Y:S05]  /*22db0*/  @!P0 BRA `(.L_x_770) ;  /* 0x00000090004c8947 */ /* 0x001fea0003800000 */
.L_x_1044:
[----:B------:R-:W-:Y:S05]  /*22dc0*/  BSYNC B0 ;  /* 0x0000000000007941 */ /* 0x000fea0003800000 */
.L_x_769:
[----:B------:R-:W2:Y:S01]  /*22dd0*/  LDL R7, [R1+0x4] ;  /* 0x0000040001077983 */ /* 0x000ea20000100800 */
[----:B------:R-:W-:Y:S01]  /*22de0*/  ULDC.64 UR4, c[0x0][0x328] ;  /* 0x0000ca0000047ab9 */ /* 0x000fe20000000a00 */
[----:B------:R-:W1:Y:S02]  /*22df0*/  LDC R11, c[0x0][0x2f4] ;  /* 0x0000bd00ff0b7b82 */ /* 0x000e640000000800 */
[----:B------:R-:W3:Y:S01]  /*22e00*/  LDL R13, [R1+0x20] ;  /* 0x00002000010d7983 */ /* 0x000ee20000100800 */
        /* <DEDUP_REMOVED lines=10> */
[----:B------:R-:W-:Y:S01]  /*22eb0*/  ULDC.64 UR4, c[0x0][0x330] ;  /* 0x0000cc0000047ab9 */ /* 0x000fe20000000a00 */
[-C--:B-1----:R-:W-:Y:S02]  /*22ec0*/  ISETP.GE.AND P2, PT, R12, R11.reuse, PT ;  /* 0x0000000b0c00720c */ /* 0x082fe40003f46270 */
[----:B------:R-:W-:Y:S01]  /*22ed0*/  IMAD.IADD R3, R3, 0x1, R4 ;  /* 0x0000000103037824 */ /* 0x000fe200078e0204 */
[----:B------:R-:W-:Y:S01]  /*22ee0*/  ISETP.GE.AND P3, PT, R34, R11, PT ;  /* 0x0000000b2200720c */ /* 0x000fe20003f66270 */
[----:B------:R-:W-:-:S03]  /*22ef0*/  IMAD.WIDE.U32 R2, R18, UR4, R2 ;  /* 0x0000000412027c25 */ /* 0x000fc6000f8e0002 */
[----:B------:R-:W-:Y:S01]  /*22f00*/  IADD3 R8, P0, R2, UR6, RZ ;  /* 0x0000000602087c10 */ /* 0x000fe2000ff1e0ff */
[----:B--2---:R-:W-:Y:S01]  /*22f10*/  IMAD R7, R7, UR4, RZ ;  /* 0x0000000407077c24 */ /* 0x004fe2000f8e02ff */
[----:B------:R-:W-:-:S03]  /*22f20*/  UMOV UR4, 0xffffffff ;  /* 0xffffffff00047882 */ /* 0x000fc60000000000 */
[----:B------:R-:W-:Y:S01]  /*22f30*/  IMAD R7, R18, UR5, R7 ;  /* 0x0000000512077c24 */ /* 0x000fe2000f8e0207 */
[----:B---3--:R-:W-:-:S04]  /*22f40*/  LEA R4, R27, R13, 0xf ;  /* 0x0000000d1b047211 */ /* 0x008fc800078e78ff */
[----:B------:R-:W-:Y:S01]  /*22f50*/  IADD3.X R7, R7, UR7, R3, P0, !PT ;  /* 0x0000000707077c10 */ /* 0x000fe200087fe403 */
[----:B------:R-:W-:Y:S06]  /*22f60*/  BRA.DIV UR4, `(.L_x_771) ;  /* 0x0000008e04f47947 */ /* 0x000fec000b800000 */
[----:B------:R-:W1:Y:S01]  /*22f70*/  SHFL.IDX PT, R2, R8, RZ, 0x181f ;  /* 0x00181fff08027589 */ /* 0x000e6200000e0000 */
[----:B------:R-:W-:-:S03]  /*22f80*/  IMAD.IADD R4, R23, 0x1, R4 ;  /* 0x0000000117047824 */ /* 0x000fc600078e0204 */
        /* <DEDUP_REMOVED lines=8> */
[----:B-1----:R-:W-:-:S04]  /*23010*/  IADD3 R2, P0, R34, R2, RZ ;  /* 0x0000000222027210 */ /* 0x002fc80007f1e0ff */
[----:B--2---:R-:W-:-:S05]  /*23020*/  IADD3.X R3, RZ, R3, RZ, P0, !PT ;  /* 0x00000003ff037210 */ /* 0x004fca00007fe4ff */
        /* <DEDUP_REMOVED lines=34> */
.L_x_1062:
[----:B--2---:R-:W-:-:S04]  /*23250*/  IADD3 R2, P0, R34, R2, RZ ;  /* 0x0000000222027210 */ /* 0x004fc80007f1e0ff */
[----:B------:R-:W-:Y:S02]  /*23260*/  IADD3.X R3, RZ, R7, RZ, P0, !PT ;  /* 0x00000007ff037210 */ /* 0x000fe400007fe4ff */
[----:B------:R-:W-:-:S03]  /*23270*/  PLOP3.LUT P0, PT, PT, PT, PT, 0x80, 0x0 ;  /* 0x000000000000781c */ /* 0x000fc60003f0f070 */
[----:B------:R-:W-:Y:S01]  /*23280*/  @!PT LDS RZ, [RZ] ;  /* 0x00000000fffff984 */ /* 0x000fe20000000800 */
[----:B------:R-:W-:Y:S01]  /*23290*/  @!PT LDS RZ, [RZ] ;  /* 0x00000000fffff984 */ /* 0x000fe20000000800 */
[----:B------:R-:W-:Y:S01]  /*232a0*/  @!PT LDS RZ, [RZ] ;  /* 0x00000000fffff984 */ /* 0x000fe20000000800 */
[----:B------:R2:W-:Y:S04]  /*232b0*/  LDGSTS.E.BYPASS.LTC128B.128 [R4+0x13c00], desc[UR36][R2.64], !P3 ;  /* 0x13c0000002047fae */ /* 0x0005e8000d901d64 */
[----:B------:R2:W-:Y:S01]  /*232c0*/  LDGSTS.E.BYPASS.LTC128B.128 [R4+0x17c00], desc[UR36][R2.64+0x80], !P2 ;  /* 0x17c0008002047fae */ /* 0x0005e2000d101d64 */
[----:B------:R-:W-:-:S05]  /*232d0*/  NOP ;  /* 0x0000000000007918 */ /* 0x000fca0000000000 */
.L_x_772:
        /* <DEDUP_REMOVED lines=10> */
.L_x_773:
[----:B------:R3:W-:Y:S01]  /*23380*/  SYNCS.ARRIVE.TRANS64.A1T0 RZ, [R0+URZ+0x38870], RZ ;  /* 0x038870ff00ff79a7 */ /* 0x0007e2000810003f */
[----:B------:R-:W-:Y:S05]  /*23390*/  @!P3 BRA `(.L_x_774) ;  /* 0x000000000004b947 */ /* 0x000fea0003800000 */
[----:B------:R-:W-:Y:S01]  /*233a0*/  BPT.TRAP 0x1 ;  /* 0x000000040000795c */ /* 0x000fe20000300000 */
.L_x_774:
[----:B------:R-:W4:Y:S01]  /*233b0*/  SYNCS.PHASECHK.TRANS64.TRYWAIT P0, [R0+URZ+0x38840], R21 ;  /* 0x03884015000075a7 */ /* 0x000f22000800017f */
[----:B------:R-:W-:Y:S04]  /*233c0*/  BSSY B0, `(.L_x_775) ;  /* 0x0000002000007945 */ /* 0x000fe80003800000 */
[----:B----4-:R-:W-:Y:S05]  /*233d0*/  @!P0 BRA `(.L_x_776) ;  /* 0x0000009400208947 */ /* 0x010fea0003800000 */
.L_x_1063:
[----:B------:R-:W-:Y:S05]  /*233e0*/  BSYNC B0 ;  /* 0x0000000000007941 */ /* 0x000fea0003800000 */
.L_x_775:
[----:B-1----:R-:W5:Y:S01]  /*233f0*/  LDL R8, [R1+0x4] ;  /* 0x0000040001087983 */ /* 0x002f620000100800 */
[----:B------:R-:W-:Y:S01]  /*23400*/  ULDC.64 UR4, c[0x0][0x300] ;  /* 0x0000c00000047ab9 */ /* 0x000fe20000000a00 */
[----:B------:R-:W-:Y:S01]  /*23410*/  ULDC.64 UR6, c[0x0][0x2e8] ;  /* 0x0000ba0000067ab9 */ /* 0x000fe20000000a00 */
[----:B------:R-:W-:Y:S01]  /*23420*/  IMAD R7, R17, UR4, RZ ;  /* 0x0000000411077c24 */ /* 0x000fe2000f8e02ff */
[----:B------:R-:W-:Y:S01]  /*23430*/  LOP3.LUT R11, R34, 0x80, RZ, 0xfc, !PT ;  /* 0x00000080220b7812 */ /* 0x000fe200078efcff */
[----:B--2---:R-:W-:-:S04]  /*23440*/  IMAD.WIDE.U32 R2, R5, UR4, RZ ;  /* 0x0000000405027c25 */ /* 0x004fc8000f8e00ff */
        /* <DEDUP_REMOVED lines=8> */
[----:B------:R-:W-:-:S03]  /*234d0*/  IMAD.WIDE.U32 R2, R18, UR4, R2 ;  /* 0x0000000412027c25 */ /* 0x000fc6000f8e0002 */
[----:B------:R-:W-:Y:S01]  /*234e0*/  IADD3 R6, P0, R2, UR6, RZ ;  /* 0x0000000602067c10 */ /* 0x000fe2000ff1e0ff */
[----:B-----5:R-:W-:Y:S01]  /*234f0*/  IMAD R5, R8, UR4, RZ ;  /* 0x0000000408057c24 */ /* 0x020fe2000f8e02ff */
[----:B------:R-:W-:Y:S01]  /*23500*/  UMOV UR4, 0xffffffff ;  /* 0xffffffff00047882 */ /* 0x000fe20000000000 */
[----:B------:R-:W1:Y:S02]  /*23510*/  LDC R8, c[0x0][0x2f4] ;  /* 0x0000bd00ff087b82 */ /* 0x000e640000000800 */
[----:B------:R-:W-:-:S05]  /*23520*/  IMAD R5, R18, UR5, R5 ;  /* 0x0000000512057c24 */ /* 0x000fca000f8e0205 */
[----:B------:R-:W-:Y:S02]  /*23530*/  IADD3.X R5, R5, UR7, R3, P0, !PT ;  /* 0x0000000705057c10 */ /* 0x000fe400087fe403 */
[-C--:B-1----:R-:W-:Y:S02]  /*23540*/  ISETP.GE.AND P2, PT, R11, R8.reuse, PT ;  /* 0x000000080b00720c */ /* 0x082fe40003f46270 */
[----:B------:R-:W-:Y:S01]  /*23550*/  ISETP.GE.AND P3, PT, R34, R8, PT ;  /* 0x000000082200720c */ /* 0x000fe20003f66270 */
[----:B------:R-:W-:-:S12]  /*23560*/  BRA.DIV UR4, `(.L_x_777) ;  /* 0x0000009204d07947 */ /* 0x000fd8000b800000 */
[----:B------:R-:W1:Y:S04]  /*23570*/  SHFL.IDX PT, R2, R6, RZ, 0x181f ;  /* 0x00181fff06027589 */ /* 0x000e6800000e0000 */
[----:B------:R-:W2:Y:S01]  /*23580*/  SHFL.IDX PT, R3, R5, RZ, 0x181f ;  /* 0x00181fff05037589 */ /* 0x000ea200000e0000 */
[----:B-1----:R-:W-:-:S04]  /*23590*/  IADD3 R2, P0, R34, R2, RZ ;  /* 0x0000000222027210 */ /* 0x002fc80007f1e0ff */
[----:B--2---:R-:W-:-:S05]  /*235a0*/  IADD3.X R3, RZ, R3, RZ, P0, !PT ;  /* 0x00000003ff037210 */ /* 0x004fca00007fe4ff */
        /* <DEDUP_REMOVED lines=35> */
[----:B------:R-:W0:Y:S01]  /*237e0*/  SHFL.IDX PT, R5, R5, 0x7, 0x181f ;  /* 0x00f81f0005057f89 */ /* 0x000e2200000e0000 */
[----:B-1----:R-:W-:-:S04]  /*237f0*/  IADD3 R2, P0, R34, R2, RZ ;  /* 0x0000000222027210 */ /* 0x002fc80007f1e0ff */
[----:B--2---:R-:W-:-:S05]  /*23800*/  IADD3.X R3, RZ, R3, RZ, P0, !PT ;  /* 0x00000003ff037210 */ /* 0x004fca00007fe4ff */
[----:B------:R-:W-:Y:S04]  /*23810*/  LDGSTS.E.BYPASS.LTC128B.128 [R4+0x2b400], desc[UR36][R2.64], !P3 ;  /* 0x2b40000002047fae */ /* 0x000fe8000d901d64 */
[----:B------:R1:W-:Y:S04]  /*23820*/  LDGSTS.E.BYPASS.LTC128B.128 [R4+0x2f400], desc[UR36][R2.64+0x80], !P2 ;  /* 0x2f40008002047fae */ /* 0x0003e8000d101d64 */
[----:B01----:R1:W2:Y:S02]  /*23830*/  SHFL.IDX PT, R2, R6, 0x7, 0x181f ;  /* 0x00f81f0006027f89 */ /* 0x0032a400000e0000 */
.L_x_1081:
        /* <DEDUP_REMOVED lines=9> */
.L_x_778:
        /* <DEDUP_REMOVED lines=10> */
.L_x_779:
[----:B------:R3:W-:Y:S02]  /*23970*/  SYNCS.ARRIVE.TRANS64.A1T0 RZ, [R0+URZ+0x38830], RZ ;  /* 0x038830ff00ff79a7 */ /* 0x0007e4000810003f */
[----:B---34-:R-:W-:-:S05]  /*23980*/  IMAD.U32 R0, RZ, RZ, UR38 ;  /* 0x00000026ff007e24 */ /* 0x018fca000f8e00ff */
[----:B------:R-:W-:-:S13]  /*23990*/  ISETP.NE.AND P0, PT, R0, 0x3, PT ;  /* 0x000000030000780c */ /* 0x000fda0003f05270 */
[----:B------:R-:W-:Y:S05]  /*239a0*/  @!P0 BRA `(.L_x_780) ;  /* 0x0000000000048947 */ /* 0x000fea0003800000 */
[----:B------:R-:W-:Y:S01]  /*239b0*/  BPT.TRAP 0x1 ;  /* 0x000000040000795c */ /* 0x000fe20000300000 */
.L_x_780:
[----:B------:R-:W-:Y:S01]  /*239c0*/  LOP3.LUT R0, R10, 0x1, RZ, 0x3c, !PT ;  /* 0x000000010a007812 */ /* 0x000fe200078e3cff */
[----:B------:R-:W-:Y:S01]  /*239d0*/  BSSY B0, `(.L_x_781) ;  /* 0x0000005000007945 */ /* 0x000fe20003800000 */
[----:B0-----:R-:W-:Y:S02]  /*239e0*/  LEA R2, R9, R23, 0x3 ;  /* 0x0000001709027211 */ /* 0x001fe400078e18ff */
[----:B------:R-:W-:-:S04]  /*239f0*/  SHF.L.U32 R0, R0, 0x1f, RZ ;  /* 0x0000001f00007819 */ /* 0x000fc800000006ff */
[----:B------:R-:W0:Y:S02]  /*23a00*/  SYNCS.PHASECHK.TRANS64.TRYWAIT P2, [R2+URZ+0x38870], R0 ;  /* 0x03887000020075a7 */ /* 0x000e24000804017f */
[----:B0-----:R-:W-:Y:S05]  /*23a10*/  @!P2 BRA `(.L_x_782) ;  /* 0x0000009400e8a947 */ /* 0x001fea0003800000 */
.L_x_1082:
[----:B------:R-:W-:Y:S05]  /*23a20*/  BSYNC B0 ;  /* 0x0000000000007941 */ /* 0x000fea0003800000 */
.L_x_781:
[----:B------:R-:W-:-:S13]  /*23a30*/  LOP3.LUT P2, RZ, R22, 0x4, RZ, 0xc0, !PT ;  /* 0x0000000416ff7812 */ /* 0x000fda000784c0ff */
[----:B------:R-:W-:Y:S05]  /*23a40*/  @!P2 BRA `(.L_x_783) ;  /* 0x000000000004a947 */ /* 0x000fea0003800000 */
[----:B------:R-:W-:Y:S01]  /*23a50*/  BPT.TRAP 0x1 ;  /* 0x000000040000795c */ /* 0x000fe20000300000 */
.L_x_783:
[----:B------:R-:W-:Y:S01]  /*23a60*/  SHF.L.U32 R3, R10, 0x1f, RZ ;  /* 0x0000001f0a037819 */ /* 0x000fe200000006ff */
[----:B0-----:R-:W-:-:S03]  /*23a70*/  IMAD.SHL.U32 R0, R9, 0x8000, RZ ;  /* 0x0000800009007824 */ /* 0x001fc600078e00ff */
[----:B------:R-:W0:Y:S02]  /*23a80*/  SYNCS.PHASECHK.TRANS64.TRYWAIT P2, [R2+URZ+0x38860], R3 ;  /* 0x03886003020075a7 */ /* 0x000e24000804017f */
[----:B0-----:R-:W-:Y:S05]  /*23a90*/  @!P2 BRA `(.L_x_784) ;  /* 0x0000009400dca947 */ /* 0x001fea0003800000 */
.L_x_1083:
[----:B------:R-:W2:Y:S01]  /*23aa0*/  LDL R8, [R1+0x24] ;  /* 0x0000240001087983 */ /* 0x000ea20000100800 */
[----:B0-----:R-:W-:Y:S01]  /*23ab0*/  LOP3.LUT R3, R0, R25, RZ, 0xfc, !PT ;  /* 0x0000001900037212 */ /* 0x001fe200078efcff */
[----:B------:R-:W-:Y:S05]  /*23ac0*/  WARPSYNC.ALL ;  /* 0x0000000000007948 */ /* 0x000fea0003800000 */
[----:B------:R-:W3:Y:S01]  /*23ad0*/  LDL R20, [R1+0x18] ;  /* 0x0000180001147983 */ /* 0x000ee20000100800 */
[----:B------:R-:W-:Y:S01]  /*23ae0*/  IMAD.IADD R3, R23, 0x1, R3 ;  /* 0x0000000117037824 */ /* 0x000fe200078e0203 */
[----:B------:R-:W-:Y:S01]  /*23af0*/  LOP3.LUT P2, RZ, R22, 0x4, RZ, 0xc0, !PT ;  /* 0x0000000416ff7812 */ /* 0x000fe2000784c0ff */
[C---:B------:R-:W-:Y:S01]  /*23b00*/  VIADD R21, R0.reuse, 0x2000 ;  /* 0x0000200000157836 */ /* 0x040fe20000000000 */
[----:B------:R-:W-:Y:S01]  /*23b10*/  IADD3 R17, R0, 0x6000, RZ ;  /* 0x0000600000117810 */ /* 0x000fe20007ffe0ff */
[----:B------:R-:W4:Y:S04]  /*23b20*/  LDL R29, [R1+0x14] ;  /* 0x00001400011d7983 */ /* 0x000f280000100800 */
[----:B-1----:R-:W0:Y:S02]  /*23b30*/  LDSM.16.MT88.4 R4, [R3+0x10400] ;  /* 0x010400000304783b */ /* 0x002e240000004200 */
[----:B0-----:R-:W-:-:S02]  /*23b40*/  PRMT R12, R4, 0x6420, R5 ;  /* 0x00006420040c7816 */ /* 0x001fc40000000005 */
[----:B------:R-:W-:Y:S02]  /*23b50*/  PRMT R13, R4, 0x7531, R5 ;  /* 0x00007531040d7816 */ /* 0x000fe40000000005 */
[----:B------:R-:W-:Y:S02]  /*23b60*/  LOP3.LUT R4, R0, R26, RZ, 0xfc, !PT ;  /* 0x0000001a00047212 */ /* 0x000fe400078efcff */
[C-C-:B------:R-:W-:Y:S02]  /*23b70*/  PRMT R14, R6.reuse, 0x6420, R7.reuse ;  /* 0x00006420060e7816 */ /* 0x140fe40000000007 */
[----:B------:R-:W-:Y:S02]  /*23b80*/  PRMT R15, R6, 0x7531, R7 ;  /* 0x00007531060f7816 */ /* 0x000fe40000000007 */
[----:B------:R-:W-:Y:S02]  /*23b90*/  IADD3 R4, R24, R4, RZ ;  /* 0x0000000418047210 */ /* 0x000fe40007ffe0ff */
[----:B--2---:R-:W-:-:S05]  /*23ba0*/  IADD3 R3, R23, R8, R0 ;  /* 0x0000000817037210 */ /* 0x004fca0007ffe000 */
[----:B------:R-:W0:Y:S04]  /*23bb0*/  LDSM.16.MT88.4 R8, [R3+0x10400] ;  /* 0x010400000308783b */ /* 0x000e280000004200 */
[----:B------:R1:W-:Y:S02]  /*23bc0*/  STSM.16.M88.4 [R4], R12 ;  /* 0x0000000c04007844 */ /* 0x0003e40000000200 */
[----:B-1----:R-:W-:Y:S02]  /*23bd0*/  IADD3 R12, R0, 0x4000, RZ ;  /* 0x00004000000c7810 */ /* 0x002fe40007ffe0ff */
[C-C-:B0-----:R-:W-:Y:S02]  /*23be0*/  PRMT R4, R8.reuse, 0x6420, R9.reuse ;  /* 0x0000642008047816 */ /* 0x141fe40000000009 */
[----:B------:R-:W-:-:S02]  /*23bf0*/  PRMT R5, R8, 0x7531, R9 ;  /* 0x0000753108057816 */ /* 0x000fc40000000009 */
[----:B------:R-:W-:Y:S02]  /*23c00*/  LOP3.LUT R8, R21, R26, RZ, 0xfc, !PT ;  /* 0x0000001a15087212 */ /* 0x000fe400078efcff */
[C-C-:B------:R-:W-:Y:S02]  /*23c10*/  PRMT R6, R10.reuse, 0x6420, R11.reuse ;  /* 0x000064200a067816 */ /* 0x140fe4000000000b */
[----:B------:R-:W-:Y:S01]  /*23c20*/  PRMT R7, R10, 0x7531, R11 ;  /* 0x000075310a077816 */ /* 0x000fe2000000000b */
[----:B------:R-:W-:-:S05]  /*23c30*/  IMAD.IADD R8, R24, 0x1, R8 ;  /* 0x0000000118087824 */ /* 0x000fca00078e0208 */
[----:B------:R0:W-:Y:S02]  /*23c40*/  STSM.16.M88.4 [R8], R4 ;  /* 0x0000000408007844 */ /* 0x0001e40000000200 */
[----:B0-----:R-:W-:-:S05]  /*23c50*/  LOP3.LUT R4, R12, R25, RZ, 0xfc, !PT ;  /* 0x000000190c047212 */ /* 0x001fca00078efcff */
[----:B------:R-:W-:-:S05]  /*23c60*/  IMAD.IADD R4, R23, 0x1, R4 ;  /* 0x0000000117047824 */ /* 0x000fca00078e0204 */
[----:B------:R-:W0:Y:S01]  /*23c70*/  LDSM.16.MT88.4 R8, [R4+0x10400] ;  /* 0x010400000408783b */ /* 0x000e220000004200 */
[----:B------:R-:W-:-:S05]  /*23c80*/  LOP3.LUT R12, R12, R26, RZ, 0xfc, !PT ;  /* 0x0000001a0c0c7212 */ /* 0x000fca00078efcff */
[----:B------:R-:W-:Y:S01]  /*23c90*/  IMAD.IADD R12, R24, 0x1, R12 ;  /* 0x00000001180c7824 */ /* 0x000fe200078e020c */
[C-C-:B0-----:R-:W-:Y:S02]  /*23ca0*/  PRMT R4, R8.reuse, 0x6420, R9.reuse ;  /* 0x0000642008047816 */ /* 0x141fe40000000009 */
[----:B------:R-:W-:Y:S02]  /*23cb0*/  PRMT R5, R8, 0x7531, R9 ;  /* 0x0000753108057816 */ /* 0x000fe40000000009 */
[C-C-:B------:R-:W-:Y:S02]  /*23cc0*/  PRMT R6, R10.reuse, 0x6420, R11.reuse ;  /* 0x000064200a067816 */ /* 0x140fe4000000000b */
[----:B------:R-:W-:Y:S02]  /*23cd0*/  PRMT R7, R10, 0x7531, R11 ;  /* 0x000075310a077816 */ /* 0x000fe4000000000b */
[----:B------:R-:W0:Y:S04]  /*23ce0*/  LDSM.16.MT88.4 R8, [R3+0x14400] ;  /* 0x014400000308783b */ /* 0x000e280000004200 */
[----:B------:R1:W-:Y:S02]  /*23cf0*/  STSM.16.M88.4 [R12], R4 ;  /* 0x000000040c007844 */ /* 0x0003e40000000200 */
[----:B-1----:R-:W-:-:S05]  /*23d00*/  LOP3.LUT R4, R17, R26, RZ, 0xfc, !PT ;  /* 0x0000001a11047212 */ /* 0x002fca00078efcff */
[----:B------:R-:W-:Y:S01]  /*23d10*/  IMAD.IADD R4, R24, 0x1, R4 ;  /* 0x0000000118047824 */ /* 0x000fe200078e0204 */
[C-C-:B0-----:R-:W-:Y:S02]  /*23d20*/  PRMT R12, R8.reuse, 0x6420, R9.reuse ;  /* 0x00006420080c7816 */ /* 0x141fe40000000009 */
[----:B------:R-:W-:Y:S02]  /*23d30*/  PRMT R13, R8, 0x7531, R9 ;  /* 0x00007531080d7816 */ /* 0x000fe40000000009 */
[C-C-:B------:R-:W-:Y:S02]  /*23d40*/  PRMT R14, R10.reuse, 0x6420, R11.reuse ;  /* 0x000064200a0e7816 */ /* 0x140fe4000000000b */
[----:B------:R-:W-:-:S05]  /*23d50*/  PRMT R15, R10, 0x7531, R11 ;  /* 0x000075310a0f7816 */ /* 0x000fca000000000b */
[----:B------:R0:W-:Y:S02]  /*23d60*/  STSM.16.M88.4 [R4], R12 ;  /* 0x0000000c04007844 */ /* 0x0001e40000000200 */
[----:B0-----:R-:W-:-:S05]  /*23d70*/  VIADD R4, R0, 0x1000 ;  /* 0x0000100000047836 */ /* 0x001fca0000000000 */
[----:B------:R-:W-:-:S04]  /*23d80*/  LOP3.LUT R4, R4, R25, RZ, 0xfc, !PT ;  /* 0x0000001904047212 */ /* 0x000fc800078efcff */
[----:B------:R-:W-:-:S05]  /*23d90*/  IADD3 R4, R23, R4, RZ ;  /* 0x0000000417047210 */ /* 0x000fca0007ffe0ff */
[----:B------:R-:W0:Y:S01]  /*23da0*/  LDSM.16.MT88.4 R8, [R4+0x10400] ;  /* 0x010400000408783b */ /* 0x000e220000004200 */
[----:B---3--:R-:W-:-:S05]  /*23db0*/  IMAD.IADD R28, R20, 0x1, R0 ;  /* 0x00000001141c7824 */ /* 0x008fca00078e0200 */
[----:B------:R-:W-:Y:S02]  /*23dc0*/  IADD3 R20, R24, R28, R26 ;  /* 0x0000001c18147210 */ /* 0x000fe40007ffe01a */
[C-C-:B0-----:R-:W-:Y:S02]  /*23dd0*/  PRMT R4, R8.reuse, 0x6420, R9.reuse ;  /* 0x0000642008047816 */ /* 0x141fe40000000009 */
[----:B------:R-:W-:Y:S02]  /*23de0*/  PRMT R5, R8, 0x7531, R9 ;  /* 0x0000753108057816 */ /* 0x000fe40000000009 */
[C-C-:B------:R-:W-:Y:S02]  /*23df0*/  PRMT R6, R10.reuse, 0x6420, R11.reuse ;  /* 0x000064200a067816 */ /* 0x140fe4000000000b */
[----:B------:R-:W-:Y:S02]  /*23e00*/  PRMT R7, R10, 0x7531, R11 ;  /* 0x000075310a077816 */ /* 0x000fe4000000000b */
[----:B------:R-:W0:Y:S04]  /*23e10*/  LDSM.16.MT88.4 R8, [R3+0x11400] ;  /* 0x011400000308783b */ /* 0x000e280000004200 */
[----:B------:R1:W-:Y:S01]  /*23e20*/  STSM.16.M88.4 [R20], R4 ;  /* 0x0000000414007844 */ /* 0x0003e20000000200 */
[----:B------:R-:W-:Y:S01]  /*23e30*/  IADD3 R28, R24, R37, R28 ;  /* 0x00000025181c7210 */ /* 0x000fe20007ffe01c */
[----:B-1----:R-:W-:-:S05]  /*23e40*/  VIADD R4, R0, 0x5000 ;  /* 0x0000500000047836 */ /* 0x002fca0000000000 */
[----:B------:R-:W-:-:S04]  /*23e50*/  LOP3.LUT R4, R4, R25, RZ, 0xfc, !PT ;  /* 0x0000001904047212 */ /* 0x000fc800078efcff */
[----:B------:R-:W-:Y:S02]  /*23e60*/  IADD3 R4, R23, R4, RZ ;  /* 0x0000000417047210 */ /* 0x000fe40007ffe0ff */
[C-C-:B0-----:R-:W-:Y:S02]  /*23e70*/  PRMT R12, R8.reuse, 0x6420, R9.reuse ;  /* 0x00006420080c7816 */ /* 0x141fe40000000009 */
[----:B------:R-:W-:Y:S02]  /*23e80*/  PRMT R13, R8, 0x7531, R9 ;  /* 0x00007531080d7816 */ /* 0x000fe40000000009 */
[C-C-:B------:R-:W-:Y:S02]  /*23e90*/  PRMT R14, R10.reuse, 0x6420, R11.reuse ;  /* 0x000064200a0e7816 */ /* 0x140fe4000000000b */
[----:B------:R-:W-:-:S05]  /*23ea0*/  PRMT R15, R10, 0x7531, R11 ;  /* 0x000075310a0f7816 */ /* 0x000fca000000000b */
[----:B------:R-:W-:Y:S04]  /*23eb0*/  STSM.16.M88.4 [R28], R12 ;  /* 0x0000000c1c007844 */ /* 0x000fe80000000200 */
[----:B------:R-:W0:Y:S01]  /*23ec0*/  LDSM.16.MT88.4 R8, [R4+0x10400] ;  /* 0x010400000408783b */ /* 0x000e220000004200 */
[----:B------:R-:W-:Y:S02]  /*23ed0*/  LOP3.LUT R21, R21, R25, RZ, 0xfc, !PT ;  /* 0x0000001915157212 */ /* 0x000fe400078efcff */
        /* <DEDUP_REMOVED lines=8> */
[----:B------:R-:W-:Y:S01]  /*23f60*/  IMAD.IADD R8, R23, 0x1, R21 ;  /* 0x0000000117087824 */ /* 0x000fe200078e0215 */
[----:B------:R-:W-:-:S02]  /*23f70*/  PRMT R14, R10, 0x6420, R11 ;  /* 0x000064200a0e7816 */ /* 0x000fc4000000000b */
[----:B------:R-:W-:-:S05]  /*23f80*/  PRMT R15, R10, 0x7531, R11 ;  /* 0x000075310a0f7816 */ /* 0x000fca000000000b */
[----:B------:R-:W-:Y:S04]  /*23f90*/  STSM.16.M88.4 [R28+0x4000], R12 ;  /* 0x0040000c1c007844 */ /* 0x000fe80000000200 */
[----:B------:R-:W0:Y:S01]  /*23fa0*/  LDSM.16.MT88.4 R8, [R8+0x10400] ;  /* 0x010400000808783b */ /* 0x000e220000004200 */
[----:B------:R-:W-:Y:S02]  /*23fb0*/  LOP3.LUT R17, R17, R25, RZ, 0xfc, !PT ;  /* 0x0000001911117212 */ /* 0x000fe400078efcff */
[C-C-:B0-----:R-:W-:Y:S02]  /*23fc0*/  PRMT R4, R8.reuse, 0x6420, R9.reuse ;  /* 0x0000642008047816 */ /* 0x141fe40000000009 */
[----:B------:R-:W-:Y:S02]  /*23fd0*/  PRMT R5, R8, 0x7531, R9 ;  /* 0x0000753108057816 */ /* 0x000fe40000000009 */
[----:B------:R-:W-:-:S02]  /*23fe0*/  PRMT R6, R10, 0x6420, R11 ;  /* 0x000064200a067816 */ /* 0x000fc4000000000b */
[----:B------:R-:W-:Y:S02]  /*23ff0*/  PRMT R7, R10, 0x7531, R11 ;  /* 0x000075310a077816 */ /* 0x000fe4000000000b */
[----:B------:R-:W0:Y:S02]  /*24000*/  LDSM.16.MT88.4 R8, [R3+0x12400] ;  /* 0x012400000308783b */ /* 0x000e240000004200 */
[C-C-:B0-----:R-:W-:Y:S02]  /*24010*/  PRMT R12, R8.reuse, 0x6420, R9.reuse ;  /* 0x00006420080c7816 */ /* 0x141fe40000000009 */
[----:B------:R-:W-:Y:S02]  /*24020*/  PRMT R13, R8, 0x7531, R9 ;  /* 0x00007531080d7816 */ /* 0x000fe40000000009 */
[----:B------:R-:W-:Y:S02]  /*24030*/  IADD3 R8, R23, R17, RZ ;  /* 0x0000001117087210 */ /* 0x000fe40007ffe0ff */
[----:B------:R-:W2:Y:S01]  /*24040*/  LDL R17, [R1+0x1c] ;  /* 0x00001c0001117983 */ /* 0x000ea20000100800 */
[----:B----4-:R-:W-:Y:S01]  /*24050*/  IMAD.IADD R21, R29, 0x1, R0 ;  /* 0x000000011d157824 */ /* 0x010fe200078e0200 */
[----:B------:R-:W-:-:S02]  /*24060*/  PRMT R14, R10, 0x6420, R11 ;  /* 0x000064200a0e7816 */ /* 0x000fc4000000000b */
[----:B------:R-:W-:Y:S02]  /*24070*/  PRMT R15, R10, 0x7531, R11 ;  /* 0x000075310a0f7816 */ /* 0x000fe4000000000b */
[C---:B------:R-:W-:Y:S02]  /*24080*/  IADD3 R20, R24.reuse, R21, R26 ;  /* 0x0000001518147210 */ /* 0x040fe40007ffe01a */
[----:B------:R-:W-:-:S03]  /*24090*/  IADD3 R21, R24, R37, R21 ;  /* 0x0000002518157210 */ /* 0x000fc60007ffe015 */
[----:B------:R-:W-:Y:S04]  /*240a0*/  STSM.16.M88.4 [R20], R4 ;  /* 0x0000000414007844 */ /* 0x000fe80000000200 */
[----:B------:R-:W-:Y:S04]  /*240b0*/  STSM.16.M88.4 [R21], R12 ;  /* 0x0000000c15007844 */ /* 0x000fe80000000200 */
[----:B------:R-:W0:Y:S02]  /*240c0*/  LDSM.16.MT88.4 R8, [R8+0x10400] ;  /* 0x010400000808783b */ /* 0x000e240000004200 */
[----:B0-----:R-:W-:-:S02]  /*240d0*/  PRMT R4, R8, 0x6420, R9 ;  /* 0x0000642008047816 */ /* 0x001fc40000000009 */
[----:B------:R-:W-:Y:S02]  /*240e0*/  PRMT R5, R8, 0x7531, R9 ;  /* 0x0000753108057816 */ /* 0x000fe40000000009 */
[C-C-:B------:R-:W-:Y:S02]  /*240f0*/  PRMT R6, R10.reuse, 0x6420, R11.reuse ;  /* 0x000064200a067816 */ /* 0x140fe4000000000b */
[----:B------:R-:W-:Y:S02]  /*24100*/  PRMT R7, R10, 0x7531, R11 ;  /* 0x000075310a077816 */ /* 0x000fe4000000000b */
[----:B------:R-:W0:Y:S04]  /*24110*/  LDSM.16.MT88.4 R8, [R3+0x16400] ;  /* 0x016400000308783b */ /* 0x000e280000004200 */
[----:B------:R1:W-:Y:S02]  /*24120*/  STSM.16.M88.4 [R20+0x4000], R4 ;  /* 0x0040000414007844 */ /* 0x0003e40000000200 */
[----:B-1----:R-:W-:-:S05]  /*24130*/  VIADD R4, R0, 0x3000 ;  /* 0x0000300000047836 */ /* 0x002fca0000000000 */
[----:B------:R-:W-:-:S05]  /*24140*/  LOP3.LUT R4, R4, R25, RZ, 0xfc, !PT ;  /* 0x0000001904047212 */ /* 0x000fca00078efcff */
[----:B------:R-:W-:Y:S01]  /*24150*/  IMAD.IADD R4, R23, 0x1, R4 ;  /* 0x0000000117047824 */ /* 0x000fe200078e0204 */
[C-C-:B0-----:R-:W-:Y:S02]  /*24160*/  PRMT R28, R8.reuse, 0x6420, R9.reuse ;  /* 0x00006420081c7816 */ /* 0x141fe40000000009 */
[----:B------:R-:W-:Y:S02]  /*24170*/  PRMT R29, R8, 0x7531, R9 ;  /* 0x00007531081d7816 */ /* 0x000fe40000000009 */
[C-C-:B------:R-:W-:Y:S02]  /*24180*/  PRMT R30, R10.reuse, 0x6420, R11.reuse ;  /* 0x000064200a1e7816 */ /* 0x140fe4000000000b */
        /* <DEDUP_REMOVED lines=9> */
[----:B------:R-:W-:Y:S02]  /*24220*/  PRMT R5, R8, 0x7531, R9 ;  /* 0x0000753108057816 */ /* 0x000fe40000000009 */
[C-C-:B------:R-:W-:Y:S02]  /*24230*/  PRMT R6, R10.reuse, 0x6420, R11.reuse ;  /* 0x000064200a067816 */ /* 0x140fe4000000000b */
[----:B------:R-:W-:-:S02]  /*24240*/  PRMT R7, R10, 0x7531, R11 ;  /* 0x000075310a077816 */ /* 0x000fc4000000000b */
[----:B--2---:R-:W-:Y:S01]  /*24250*/  IADD3 R20, R17, R0, RZ ;  /* 0x0000000011147210 */ /* 0x004fe20007ffe0ff */
[----:B------:R-:W-:-:S05]  /*24260*/  VIADD R0, R0, 0x7000 ;  /* 0x0000700000007836 */ /* 0x000fca0000000000 */
[----:B------:R-:W-:Y:S02]  /*24270*/  LOP3.LUT R0, R0, R25, RZ, 0xfc, !PT ;  /* 0x0000001900007212 */ /* 0x000fe400078efcff */
[C---:B------:R-:W-:Y:S02]  /*24280*/  IADD3 R17, R24.reuse, R20, R26 ;  /* 0x0000001418117210 */ /* 0x040fe40007ffe01a */
[----:B------:R-:W-:Y:S01]  /*24290*/  IADD3 R20, R24, R37, R20 ;  /* 0x0000002518147210 */ /* 0x000fe20007ffe014 */
[----:B------:R-:W-:Y:S02]  /*242a0*/  IMAD.IADD R0, R23, 0x1, R0 ;  /* 0x0000000117007824 */ /* 0x000fe400078e0200 */
[----:B------:R-:W-:Y:S04]  /*242b0*/  STSM.16.M88.4 [R17], R12 ;  /* 0x0000000c11007844 */ /* 0x000fe80000000200 */
[----:B------:R-:W-:Y:S04]  /*242c0*/  STSM.16.M88.4 [R20], R4 ;  /* 0x0000000414007844 */ /* 0x000fe80000000200 */
[----:B------:R-:W0:Y:S04]  /*242d0*/  LDSM.16.MT88.4 R4, [R0+0x10400] ;  /* 0x010400000004783b */ /* 0x000e280000004200 */
[----:B------:R-:W1:Y:S01]  /*242e0*/  LDSM.16.MT88.4 R8, [R3+0x17400] ;  /* 0x017400000308783b */ /* 0x000e620000004200 */
[----:B0-----:R-:W-:-:S02]  /*242f0*/  PRMT R12, R4, 0x6420, R5 ;  /* 0x00006420040c7816 */ /* 0x001fc40000000005 */
[----:B------:R-:W-:Y:S02]  /*24300*/  PRMT R13, R4, 0x7531, R5 ;  /* 0x00007531040d7816 */ /* 0x000fe40000000005 */
[C-C-:B------:R-:W-:Y:S02]  /*24310*/  PRMT R14, R6.reuse, 0x6420, R7.reuse ;  /* 0x00006420060e7816 */ /* 0x140fe40000000007 */
[----:B------:R-:W-:Y:S02]  /*24320*/  PRMT R15, R6, 0x7531, R7 ;  /* 0x00007531060f7816 */ /* 0x000fe40000000007 */
[C-C-:B-1----:R-:W-:Y:S02]  /*24330*/  PRMT R4, R8.reuse, 0x6420, R9.reuse ;  /* 0x0000642008047816 */ /* 0x142fe40000000009 */
[----:B------:R-:W-:Y:S02]  /*24340*/  PRMT R5, R8, 0x7531, R9 ;  /* 0x0000753108057816 */ /* 0x000fe40000000009 */
[----:B------:R-:W-:-:S02]  /*24350*/  PRMT R6, R10, 0x6420, R11 ;  /* 0x000064200a067816 */ /* 0x000fc4000000000b */
        /* <DEDUP_REMOVED lines=11> */
.L_x_785:
[----:B-1----:R1:W-:Y:S01]  /*24410*/  SYNCS.ARRIVE.TRANS64.A1T0 RZ, [R2+URZ+0x38850], RZ ;  /* 0x038850ff02ff79a7 */ /* 0x0023e2000810003f */
[----:B------:R-:W-:Y:S06]  /*24420*/  BAR.SYNC.DEFER_BLOCKING 0x2, 0x80 ;  /* 0x0082000000007b1d */ /* 0x000fec0000010000 */
[----:B------:R-:W-:Y:S05]  /*24430*/  @!P0 BRA `(.L_x_786) ;  /* 0x0000000000048947 */ /* 0x000fea0003800000 */
[----:B------:R-:W-:Y:S01]  /*24440*/  BPT.TRAP 0x1 ;  /* 0x000000040000795c */ /* 0x000fe20000300000 */
.L_x_786:
[----:B------:R-:W2:Y:S01]  /*24450*/  LDL R0, [R1+0x10] ;  /* 0x0000100001007983 */ /* 0x000ea20000100800 */
[----:B-1----:R-:W-:Y:S01]  /*24460*/  IADD3 R2, R2, 0x38880, RZ ;  /* 0x0003888002027810 */ /* 0x002fe20007ffe0ff */
[----:B------:R-:W-:Y:S02]  /*24470*/  IMAD.MOV.U32 R10, RZ, RZ, R35 ;  /* 0x000000ffff0a7224 */ /* 0x000fe400078e0023 */
[----:B------:R-:W-:Y:S01]  /*24480*/  IMAD.MOV.U32 R9, RZ, RZ, R27 ;  /* 0x000000ffff097224 */ /* 0x000fe200078e001b */
[----:B--2---:R-:W-:-:S04]  /*24490*/  PRMT R2, R0, 0x654, R2 ;  /* 0x0000065400027816 */ /* 0x004fc80000000002 */
[----:B------:R1:W-:Y:S01]  /*244a0*/  SYNCS.ARRIVE.TRANS64.RED.A1T0 RZ, [R2+URZ], RZ ;  /* 0x000000ff02ff79a7 */ /* 0x0003e2000810043f */
[----:B------:R-:W-:Y:S05]  /*244b0*/  @P1 BRA `(.L_x_787) ;  /* 0xffffffe4008c1947 */ /* 0x000fea000383ffff */
.L_x_767:
[----:B0-----:R-:W1:Y:S01]  /*244c0*/  S2R R0, SR_TID.X ;  /* 0x0000000000007919 */ /* 0x001e620000002100 */
[----:B------:R-:W-:Y:S01]  /*244d0*/  BSSY B0, `(.L_x_788) ;  /* 0x0000012000007945 */ /* 0x000fe20003800000 */
[----:B-1----:R-:W-:Y:S02]  /*244e0*/  LOP3.LUT R2, R0, 0x7f, RZ, 0xc0, !PT ;  /* 0x0000007f00027812 */ /* 0x002fe400078ec0ff */
[----:B------:R-:W-:Y:S02]  /*244f0*/  MOV R0, UR38 ;  /* 0x0000002600007c02 */ /* 0x000fe40008000f00 */
        /* <DEDUP_REMOVED lines=14> */
[----:B0-----:R-:W-:-:S07]  /*245e0*/  IADD3 R16, R0, UR39, R7 ;  /* 0x0000002700107c10 */ /* 0x001fce000fffe007 */
.L_x_789:
[----:B------:R-:W-:Y:S05]  /*245f0*/  BSYNC B0 ;  /* 0x0000000000007941 */ /* 0x000fea0003800000 */
.L_x_788:
[----:B------:R-:W-:Y:S05]  /*24600*/  @!P0 BRA `(.L_x_790) ;  /* 0x0000000000048947 */ /* 0x000fea0003800000 */
[----:B------:R-:W-:Y:S01]  /*24610*/  BPT.TRAP 0x1 ;  /* 0x000000040000795c */ /* 0x000fe20000300000 */
.L_x_790:
[----:B------:R-:W-:Y:S01]  /*24620*/  LOP3.LUT R3, R35, 0x1, RZ, 0x3c, !PT ;  /* 0x0000000123037812 */ /* 0x000fe200078e3cff */
[----:B------:R-:W-:Y:S01]  /*24630*/  IMAD R0, R27, 0x8, R23 ;  /* 0x000000081b007824 */ /* 0x000fe200078e0217 */
[----:B------:R-:W-:Y:S02]  /*24640*/  BSSY B0, `(.L_x_791) ;  /* 0x0000004000007945 */ /* 0x000fe40003800000 */
[----:B------:R-:W-:-:S04]  /*24650*/  SHF.L.U32 R3, R3, 0x1f, RZ ;  /* 0x0000001f03037819 */ /* 0x000fc800000006ff */
[----:B------:R-:W0:Y:S02]  /*24660*/  SYNCS.PHASECHK.TRANS64.TRYWAIT P1, [R0+URZ+0x38870], R3 ;  /* 0x03887003000075a7 */ /* 0x000e24000802017f */
[----:B0-----:R-:W-:Y:S05]  /*24670*/  @!P1 BRA `(.L_x_792) ;  /* 0x0000008800f89947 */ /* 0x001fea0003800000 */
.L_x_1084:
[----:B------:R-:W-:Y:S05]  /*24680*/  BSYNC B0 ;  /* 0x0000000000007941 */ /* 0x000fea0003800000 */
.L_x_791:
[----:B------:R-:W-:-:S13]  /*24690*/  LOP3.LUT P1, RZ, R22, 0x4, RZ, 0xc0, !PT ;  /* 0x0000000416ff7812 */ /* 0x000fda000782c0ff */
[----:B------:R-:W-:Y:S05]  /*246a0*/  @!P1 BRA `(.L_x_793) ;  /* 0x0000000000049947 */ /* 0x000fea0003800000 */
[----:B------:R-:W-:Y:S01]  /*246b0*/  BPT.TRAP 0x1 ;  /* 0x000000040000795c */ /* 0x000fe20000300000 */
.L_x_793:
[----:B0-----:R-:W-:-:S04]  /*246c0*/  SHF.L.U32 R3, R35, 0x1f, RZ ;  /* 0x0000001f23037819 */ /* 0x001fc800000006ff */
[----:B------:R-:W0:Y:S02]  /*246d0*/  SYNCS.PHASECHK.TRANS64.TRYWAIT P1, [R0+URZ+0x38860], R3 ;  /* 0x03886003000075a7 */ /* 0x000e24000802017f */
[----:B0-----:R-:W-:Y:S05]  /*246e0*/  @!P1 BRA `(.L_x_794) ;  /* 0x0000008800f09947 */ /* 0x001fea0003800000 */
.L_x_1085:
[----:B------:R-:W2:Y:S01]  /*246f0*/  LDL R4, [R1+0x24] ;  /* 0x0000240001047983 */ /* 0x000ea20000100800 */
[----:B------:R-:W-:Y:S01]  /*24700*/  IMAD.SHL.U32 R18, R27, 0x8000, RZ ;  /* 0x000080001b127824 */ /* 0x000fe200078e00ff */
[----:B------:R-:W-:Y:S05]  /*24710*/  WARPSYNC.ALL ;  /* 0x0000000000007948 */ /* 0x000fea0003800000 */
[----:B------:R-:W3:Y:S01]  /*24720*/  LDL R29, [R1+0x18] ;  /* 0x00001800011d7983 */ /* 0x000ee20000100800 */
[----:B------:R-:W-:Y:S02]  /*24730*/  LOP3.LUT R2, R18, R25, RZ, 0xfc, !PT ;  /* 0x0000001912027212 */ /* 0x000fe400078efcff */
[----:B------:R-:W-:Y:S01]  /*24740*/  LOP3.LUT P1, RZ, R22, 0x4, RZ, 0xc0, !PT ;  /* 0x0000000416ff7812 */ /* 0x000fe2000782c0ff */
[----:B------:R-:W4:Y:S01]  /*24750*/  LDL R32, [R1+0x14] ;  /* 0x0000140001207983 */ /* 0x000f220000100800 */
[----:B------:R-:W-:-:S06]  /*24760*/  IADD3 R9, R23, R2, RZ ;  /* 0x0000000217097210 */ /* 0x000fcc0007ffe0ff */
[----:B------:R-:W1:Y:S01]  /*24770*/  LDSM.16.MT88.4 R8, [R9+0x10400] ;  /* 0x010400000908783b */ /* 0x000e620000004200 */
[----:B0-----:R-:W-:-:S05]  /*24780*/  LOP3.LUT R3, R18, R26, RZ, 0xfc, !PT ;  /* 0x0000001a12037212 */ /* 0x001fca00078efcff */
[----:B------:R-:W-:Y:S02]  /*24790*/  IMAD.IADD R3, R24, 0x1, R3 ;  /* 0x0000000118037824 */ /* 0x000fe400078e0203 */
[----:B------:R-:W-:Y:S01]  /*247a0*/  VIADD R20, R18, 0x2000 ;  /* 0x0000200012147836 */ /* 0x000fe20000000000 */
[C-C-:B-1----:R-:W-:Y:S02]  /*247b0*/  PRMT R12, R8.reuse, 0x6420, R9.reuse ;  /* 0x00006420080c7816 */ /* 0x142fe40000000009 */
[----:B------:R-:W-:Y:S02]  /*247c0*/  PRMT R13, R8, 0x7531, R9 ;  /* 0x00007531080d7816 */ /* 0x000fe40000000009 */
[C-C-:B------:R-:W-:Y:S02]  /*247d0*/  PRMT R14, R10.reuse, 0x6420, R11.reuse ;  /* 0x000064200a0e7816 */ /* 0x140fe4000000000b */
[----:B------:R-:W-:Y:S02]  /*247e0*/  PRMT R15, R10, 0x7531, R11 ;  /* 0x000075310a0f7816 */ /* 0x000fe4000000000b */
[----:B--2---:R-:W-:-:S05]  /*247f0*/  IADD3 R2, R23, R4, R18 ;  /* 0x0000000417027210 */ /* 0x004fca0007ffe012 */
[----:B------:R-:W0:Y:S04]  /*24800*/  LDSM.16.MT88.4 R4, [R2+0x10400] ;  /* 0x010400000204783b */ /* 0x000e280000004200 */
[----:B------:R1:W-:Y:S02]  /*24810*/  STSM.16.M88.4 [R3], R12 ;  /* 0x0000000c03007844 */ /* 0x0003e40000000200 */
[----:B-1----:R-:W-:Y:S01]  /*24820*/  VIADD R3, R18, 0x4000 ;  /* 0x0000400012037836 */ /* 0x002fe20000000000 */
[C-C-:B0-----:R-:W-:Y:S02]  /*24830*/  PRMT R8, R4.reuse, 0x6420, R5.reuse ;  /* 0x0000642004087816 */ /* 0x141fe40000000005 */
[----:B------:R-:W-:Y:S02]  /*24840*/  PRMT R9, R4, 0x7531, R5 ;  /* 0x0000753104097816 */ /* 0x000fe40000000005 */
[----:B------:R-:W-:-:S02]  /*24850*/  LOP3.LUT R5, R20, R26, RZ, 0xfc, !PT ;  /* 0x0000001a14057212 */ /* 0x000fc400078efcff */
[----:B------:R-:W-:Y:S02]  /*24860*/  LOP3.LUT R4, R3, R25, RZ, 0xfc, !PT ;  /* 0x0000001903047212 */ /* 0x000fe400078efcff */
[C-C-:B------:R-:W-:Y:S02]  /*24870*/  PRMT R10, R6.reuse, 0x6420, R7.reuse ;  /* 0x00006420060a7816 */ /* 0x140fe40000000007 */
[----:B------:R-:W-:Y:S01]  /*24880*/  PRMT R11, R6, 0x7531, R7 ;  /* 0x00007531060b7816 */ /* 0x000fe20000000007 */
[----:B------:R-:W-:Y:S01]  /*24890*/  IMAD.IADD R21, R23, 0x1, R4 ;  /* 0x0000000117157824 */ /* 0x000fe200078e0204 */
[----:B------:R-:W-:-:S05]  /*248a0*/  IADD3 R17, R24, R5, RZ ;  /* 0x0000000518117210 */ /* 0x000fca0007ffe0ff */
[----:B------:R-:W-:Y:S04]  /*248b0*/  STSM.16.M88.4 [R17], R8 ;  /* 0x0000000811007844 */ /* 0x000fe80000000200 */
[----:B------:R-:W0:Y:S01]  /*248c0*/  LDSM.16.MT88.4 R4, [R21+0x10400] ;  /* 0x010400001504783b */ /* 0x000e220000004200 */
[----:B------:R-:W-:Y:S02]  /*248d0*/  LOP3.LUT R3, R3, R26, RZ, 0xfc, !PT ;  /* 0x0000001a03037212 */ /* 0x000fe400078efcff */
[C-C-:B0-----:R-:W-:Y:S02]  /*248e0*/  PRMT R12, R4.reuse, 0x6420, R5.reuse ;  /* 0x00006420040c7816 */ /* 0x141fe40000000005 */
[----:B------:R-:W-:Y:S02]  /*248f0*/  PRMT R13, R4, 0x7531, R5 ;  /* 0x00007531040d7816 */ /* 0x000fe40000000005 */
[----:B------:R-:W-:-:S02]  /*24900*/  PRMT R14, R6, 0x6420, R7 ;  /* 0x00006420060e7816 */ /* 0x000fc40000000007 */
[----:B------:R-:W-:Y:S02]  /*24910*/  PRMT R15, R6, 0x7531, R7 ;  /* 0x00007531060f7816 */ /* 0x000fe40000000007 */
[----:B------:R-:W0:Y:S01]  /*24920*/  LDSM.16.MT88.4 R4, [R2+0x14400] ;  /* 0x014400000204783b */ /* 0x000e220000004200 */
[----:B------:R-:W-:Y:S01]  /*24930*/  IADD3 R3, R24, R3, RZ ;  /* 0x0000000318037210 */ /* 0x000fe20007ffe0ff */
[----:B------:R-:W-:-:S04]  /*24940*/  VIADD R21, R18, 0x6000 ;  /* 0x0000600012157836 */ /* 0x000fc80000000000 */
[----:B------:R1:W-:Y:S02]  /*24950*/  STSM.16.M88.4 [R3], R12 ;  /* 0x0000000c03007844 */ /* 0x0003e40000000200 */
[----:B-1----:R-:W-:-:S05]  /*24960*/  LOP3.LUT R3, R21, R26, RZ, 0xfc, !PT ;  /* 0x0000001a15037212 */ /* 0x002fca00078efcff */
[----:B------:R-:W-:Y:S01]  /*24970*/  IMAD.IADD R3, R24, 0x1, R3 ;  /* 0x0000000118037824 */ /* 0x000fe200078e0203 */
[C-C-:B0-----:R-:W-:Y:S02]  /*24980*/  PRMT R8, R4.reuse, 0x6420, R5.reuse ;  /* 0x0000642004087816 */ /* 0x141fe40000000005 */
[----:B------:R-:W-:Y:S02]  /*24990*/  PRMT R9, R4, 0x7531, R5 ;  /* 0x0000753104097816 */ /* 0x000fe40000000005 */
[----:B------:R-:W-:-:S04]  /*249a0*/  IADD3 R4, R18, 0x1000, RZ ;  /* 0x0000100012047810 */ /* 0x000fc80007ffe0ff */
[----:B------:R-:W-:Y:S02]  /*249b0*/  LOP3.LUT R4, R4, R25, RZ, 0xfc, !PT ;  /* 0x0000001904047212 */ /* 0x000fe400078efcff */
[C-C-:B------:R-:W-:Y:S02]  /*249c0*/  PRMT R10, R6.reuse, 0x6420, R7.reuse ;  /* 0x00006420060a7816 */ /* 0x140fe40000000007 */
[----:B------:R-:W-:Y:S01]  /*249d0*/  PRMT R11, R6, 0x7531, R7 ;  /* 0x00007531060b7816 */ /* 0x000fe20000000007 */
[----:B------:R-:W-:-:S04]  /*249e0*/  IMAD.IADD R28, R23, 0x1, R4 ;  /* 0x00000001171c7824 */ /* 0x000fc800078e0204 */
[----:B------:R-:W-:Y:S04]  /*249f0*/  STSM.16.M88.4 [R3], R8 ;  /* 0x0000000803007844 */ /* 0x000fe80000000200 */
[----:B------:R-:W0:Y:S02]  /*24a00*/  LDSM.16.MT88.4 R4, [R28+0x10400] ;  /* 0x010400001c04783b */ /* 0x000e240000004200 */
[C-C-:B0-----:R-:W-:Y:S02]  /*24a10*/  PRMT R12, R4.reuse, 0x6420, R5.reuse ;  /* 0x00006420040c7816 */ /* 0x141fe40000000005 */
[----:B------:R-:W-:Y:S02]  /*24a20*/  PRMT R13, R4, 0x7531, R5 ;  /* 0x00007531040d7816 */ /* 0x000fe40000000005 */
[----:B------:R-:W-:-:S02]  /*24a30*/  PRMT R14, R6, 0x6420, R7 ;  /* 0x00006420060e7816 */ /* 0x000fc40000000007 */
[----:B------:R-:W-:Y:S02]  /*24a40*/  PRMT R15, R6, 0x7531, R7 ;  /* 0x00007531060f7816 */ /* 0x000fe40000000007 */
[----:B------:R-:W0:Y:S01]  /*24a50*/  LDSM.16.MT88.4 R4, [R2+0x11400] ;  /* 0x011400000204783b */ /* 0x000e220000004200 */
[----:B---3--:R-:W-:-:S05]  /*24a60*/  IMAD.IADD R3, R29, 0x1, R18 ;  /* 0x000000011d037824 */ /* 0x008fca00078e0212 */
[C---:B------:R-:W-:Y:S02]  /*24a70*/  IADD3 R17, R24.reuse, R3, R26 ;  /* 0x0000000318117210 */ /* 0x040fe40007ffe01a */
[----:B------:R-:W-:-:S03]  /*24a80*/  IADD3 R3, R24, R37, R3 ;  /* 0x0000002518037210 */ /* 0x000fc60007ffe003 */
[----:B------:R-:W-:Y:S01]  /*24a90*/  STSM.16.M88.4 [R17], R12 ;  /* 0x0000000c11007844 */ /* 0x000fe20000000200 */
        /* <DEDUP_REMOVED lines=19> */
[----:B------:R4:W-:Y:S02]  /*24bd0*/  STSM.16.M88.4 [R3+0x4000], R8 ;  /* 0x0040000803007844 */ /* 0x0009e40000000200 */
[----:B----4-:R-:W-:Y:S02]  /*24be0*/  IADD3 R3, R32, R18, RZ ;  /* 0x0000001220037210 */ /* 0x010fe40007ffe0ff */
[----:B------:R-:W2:Y:S01]  /*24bf0*/  LDL R32, [R1+0x1c] ;  /* 0x00001c0001207983 */ /* 0x000ea20000100800 */
[----:B------:R-:W-:-:S05]  /*24c00*/  LOP3.LUT R20, R20, R25, RZ, 0xfc, !PT ;  /* 0x0000001914147212 */ /* 0x000fca00078efcff */
[----:B------:R-:W-:-:S05]  /*24c10*/  IMAD.IADD R20, R23, 0x1, R20 ;  /* 0x0000000117147824 */ /* 0x000fca00078e0214 */
[----:B------:R-:W0:Y:S02]  /*24c20*/  LDSM.16.MT88.4 R4, [R20+0x10400] ;  /* 0x010400001404783b */ /* 0x000e240000004200 */
[C-C-:B0-----:R-:W-:Y:S02]  /*24c30*/  PRMT R28, R4.reuse, 0x6420, R5.reuse ;  /* 0x00006420041c7816 */ /* 0x141fe40000000005 */
[----:B------:R-:W-:Y:S02]  /*24c40*/  PRMT R29, R4, 0x7531, R5 ;  /* 0x00007531041d7816 */ /* 0x000fe40000000005 */
[C-C-:B------:R-:W-:Y:S02]  /*24c50*/  PRMT R30, R6.reuse, 0x6420, R7.reuse ;  /* 0x00006420061e7816 */ /* 0x140fe40000000007 */
[----:B------:R-:W-:Y:S02]  /*24c60*/  PRMT R31, R6, 0x7531, R7 ;  /* 0x00007531061f7816 */ /* 0x000fe40000000007 */
[----:B------:R-:W0:Y:S01]  /*24c70*/  LDSM.16.MT88.4 R4, [R2+0x12400] ;  /* 0x012400000204783b */ /* 0x000e220000004200 */
[----:B------:R-:W-:-:S02]  /*24c80*/  IADD3 R17, R24, R3, R26 ;  /* 0x0000000318117210 */ /* 0x000fc40007ffe01a */
[----:B------:R-:W-:-:S03]  /*24c90*/  IADD3 R3, R24, R37, R3 ;  /* 0x0000002518037210 */ /* 0x000fc60007ffe003 */
[----:B------:R-:W-:Y:S01]  /*24ca0*/  STSM.16.M88.4 [R17], R28 ;  /* 0x0000001c11007844 */ /* 0x000fe20000000200 */
[C-C-:B0-----:R-:W-:Y:S02]  /*24cb0*/  PRMT R8, R4.reuse, 0x6420, R5.reuse ;  /* 0x0000642004087816 */ /* 0x141fe40000000005 */
[----:B------:R-:W-:Y:S02]  /*24cc0*/  PRMT R9, R4, 0x7531, R5 ;  /* 0x0000753104097816 */ /* 0x000fe40000000005 */
        /* <DEDUP_REMOVED lines=15> */
[----:B------:R-:W-:-:S04]  /*24dc0*/  PRMT R10, R6, 0x6420, R7 ;  /* 0x00006420060a7816 */ /* 0x000fc80000000007 */
[----:B------:R-:W-:Y:S02]  /*24dd0*/  LOP3.LUT R4, R4, R25, RZ, 0xfc, !PT ;  /* 0x0000001904047212 */ /* 0x000fe400078efcff */
[----:B------:R-:W-:Y:S02]  /*24de0*/  PRMT R11, R6, 0x7531, R7 ;  /* 0x00007531060b7816 */ /* 0x000fe40000000007 */
[----:B------:R-:W-:-:S03]  /*24df0*/  IADD3 R20, R23, R4, RZ ;  /* 0x0000000417147210 */ /* 0x000fc60007ffe0ff */
[----:B------:R-:W-:Y:S04]  /*24e00*/  STSM.16.M88.4 [R3+0x4000], R8 ;  /* 0x0040000803007844 */ /* 0x000fe80000000200 */
[----:B------:R-:W0:Y:S02]  /*24e10*/  LDSM.16.MT88.4 R4, [R20+0x10400] ;  /* 0x010400001404783b */ /* 0x000e240000004200 */
[C-C-:B0-----:R-:W-:Y:S02]  /*24e20*/  PRMT R12, R4.reuse, 0x6420, R5.reuse ;  /* 0x00006420040c7816 */ /* 0x141fe40000000005 */
[----:B------:R-:W-:Y:S02]  /*24e30*/  PRMT R13, R4, 0x7531, R5 ;  /* 0x00007531040d7816 */ /* 0x000fe40000000005 */
[----:B------:R-:W-:-:S02]  /*24e40*/  PRMT R14, R6, 0x6420, R7 ;  /* 0x00006420060e7816 */ /* 0x000fc40000000007 */
[----:B------:R-:W-:Y:S02]  /*24e50*/  PRMT R15, R6, 0x7531, R7 ;  /* 0x00007531060f7816 */ /* 0x000fe40000000007 */
[----:B------:R-:W0:Y:S01]  /*24e60*/  LDSM.16.MT88.4 R4, [R2+0x13400] ;  /* 0x013400000204783b */ /* 0x000e220000004200 */
[----:B--2---:R-:W-:Y:S02]  /*24e70*/  IMAD.IADD R21, R32, 0x1, R18 ;  /* 0x0000000120157824 */ /* 0x004fe400078e0212 */
[----:B------:R-:W-:-:S03]  /*24e80*/  VIADD R18, R18, 0x7000 ;  /* 0x0000700012127836 */ /* 0x000fc60000000000 */
[----:B------:R-:W-:Y:S02]  /*24e90*/  IADD3 R3, R24, R21, R26 ;  /* 0x0000001518037210 */ /* 0x000fe40007ffe01a */
[----:B------:R-:W-:Y:S02]  /*24ea0*/  LOP3.LUT R18, R18, R25, RZ, 0xfc, !PT ;  /* 0x0000001912127212 */ /* 0x000fe400078efcff */
[----:B------:R-:W-:Y:S02]  /*24eb0*/  IADD3 R24, R24, R37, R21 ;  /* 0x0000002518187210 */ /* 0x000fe40007ffe015 */
[C-C-:B0-----:R-:W-:Y:S02]  /*24ec0*/  PRMT R8, R4.reuse, 0x6420, R5.reuse ;  /* 0x0000642004087816 */ /* 0x141fe40000000005 */
[----:B------:R-:W-:Y:S02]  /*24ed0*/  PRMT R9, R4, 0x7531, R5 ;  /* 0x0000753104097816 */ /* 0x000fe40000000005 */
[----:B------:R-:W-:-:S02]  /*24ee0*/  PRMT R10, R6, 0x6420, R7 ;  /* 0x00006420060a7816 */ /* 0x000fc40000000007 */
[----:B------:R-:W-:Y:S02]  /*24ef0*/  PRMT R11, R6, 0x7531, R7 ;  /* 0x00007531060b7816 */ /* 0x000fe40000000007 */
[----:B------:R-:W-:Y:S01]  /*24f00*/  IADD3 R18, R23, R18, RZ ;  /* 0x0000001217127210 */ /* 0x000fe20007ffe0ff */
        /* <DEDUP_REMOVED lines=22> */
.L_x_795:
[----:B-1----:R1:W-:Y:S01]  /*25070*/  SYNCS.ARRIVE.TRANS64.A1T0 RZ, [R0+URZ+0x38850], RZ ;  /* 0x038850ff00ff79a7 */ /* 0x0023e2000810003f */
[----:B------:R-:W-:Y:S06]  /*25080*/  BAR.SYNC.DEFER_BLOCKING 0x2, 0x80 ;  /* 0x0082000000007b1d */ /* 0x000fec0000010000 */
[----:B------:R-:W-:Y:S05]  /*25090*/  @!P0 BRA `(.L_x_796) ;  /* 0x0000000000048947 */ /* 0x000fea0003800000 */
[----:B------:R-:W-:Y:S01]  /*250a0*/  BPT.TRAP 0x1 ;  /* 0x000000040000795c */ /* 0x000fe20000300000 */
.L_x_796:
[----:B------:R-:W2:Y:S01]  /*250b0*/  LDL R2, [R1+0x10] ;  /* 0x0000100001027983 */ /* 0x000ea20000100800 */
[----:B-1----:R-:W-:Y:S02]  /*250c0*/  VIADD R0, R0, 0x38880 ;  /* 0x0003888000007836 */ /* 0x002fe40000000000 */
[----:B------:R-:W-:-:S05]  /*250d0*/  VIADD R27, R27, 0x1 ;  /* 0x000000011b1b7836 */ /* 0x000fca0000000000 */
[----:B------:R-:W-:-:S04]  /*250e0*/  ISETP.NE.AND P0, PT, R27, 0x2, PT ;  /* 0x000000021b00780c */ /* 0x000fc80003f05270 */
[----:B------:R-:W-:Y:S02]  /*250f0*/  SEL R27, R27, RZ, P0 ;  /* 0x000000ff1b1b7207 */ /* 0x000fe40000000000 */
[----:B--2---:R-:W-:-:S04]  /*25100*/  PRMT R0, R2, 0x654, R0 ;  /* 0x0000065402007816 */ /* 0x004fc80000000000 */
[----:B------:R1:W-:Y:S02]  /*25110*/  SYNCS.ARRIVE.TRANS64.RED.A1T0 RZ, [R0+URZ], RZ ;  /* 0x000000ff00ff79a7 */ /* 0x0003e4000810043f */
[----:B-1----:R-:W-:-:S04]  /*25120*/  SEL R0, RZ, 0x1, P0 ;  /* 0x00000001ff007807 */ /* 0x002fc80000000000 */
[----:B------:R-:W-:-:S07]  /*25130*/  LOP3.LUT R35, R35, R0, RZ, 0x3c, !PT ;  /* 0x0000000023237212 */ /* 0x000fce00078e3cff */
.L_x_737:
[----:B------:R-:W-:-:S13]  /*25140*/  LOP3.LUT P0, RZ, R22, 0x80, RZ, 0xc0, !PT ;  /* 0x0000008016ff7812 */ /* 0x000fda000780c0ff */
[----:B------:R-:W-:Y:S05]  /*25150*/  @!P0 BRA `(.L_x_797) ;  /* 0x0000000000288947 */ /* 0x000fea0003800000 */
[----:B------:R-:W-:Y:S05]  /*25160*/  WARPSYNC.ALL ;  /* 0x0000000000007948 */ /* 0x000fea0003800000 */
[----:B------:R-:W1:Y:S08]  /*25170*/  S2UR UR4, SR_CgaCtaId ;  /* 0x00000000000479c3 */ /* 0x000e700000008800 */
[----:B------:R-:W-:Y:S01]  /*25180*/  BAR.SYNC.DEFER_BLOCKING 0x5, 0x180 ;  /* 0x0146000000007b1d */ /* 0x000fe20000010000 */
[----:B0-----:R-:W-:-:S02]  /*25190*/  MOV R23, 0x400 ;  /* 0x0000040000177802 */ /* 0x001fc40000000f00 */
[----:B-1----:R-:W-:-:S04]  /*251a0*/  MOV R0, UR4 ;  /* 0x0000000400007c02 */ /* 0x002fc80008000f00 */
[----:B------:R-:W-:Y:S01]  /*251b0*/  LEA R23, R0, R23, 0x18 ;  /* 0x0000001700177211 */ /* 0x000fe200078ec0ff */
[----:B------:R2:W-:Y:S04]  /*251c0*/  STL [R1+0x10], R0 ;  /* 0x0000100001007387 */ /* 0x0005e80000100800 */
[----:B------:R2:W3:Y:S01]  /*251d0*/  LDS.128 R16, [R23+0x388d0] ;  /* 0x0388d00017107984 */ /* 0x0004e20000000c00 */
[----:B------:R-:W-:Y:S06]  /*251e0*/  BAR.ARV 0x4, 0x180 ;  /* 0x0106000000007b1d */ /* 0x000fec0000002000 */
[----:B------:R-:W-:Y:S05]  /*251f0*/  BRA `(.L_x_798) ;  /* 0x0000000800487947 */ /* 0x000fea0003800000 */
.L_x_797:
[----:B------:R-:W0:Y:S01]  /*25200*/  S2R R0, SR_TID.X ;  /* 0x0000000000007919 */ /* 0x000e220000002100 */
[----:B------:R-:W-:Y:S01]  /*25210*/  UMOV UR4, 0xffffffff ;  /* 0xffffffff00047882 */ /* 0x000fe20000000000 */
[----:B0-----:R-:W-:-:S04]  /*25220*/  LOP3.LUT R8, R0, 0x1f, RZ, 0xc0, !PT ;  /* 0x0000001f00087812 */ /* 0x001fc800078ec0ff */
[----:B------:R-:W-:Y:S01]  /*25230*/  ISETP.NE.AND P0, PT, R8, 0x1f, PT ;  /* 0x0000001f0800780c */ /* 0x000fe20003f05270 */
[----:B------:R-:W-:-:S12]  /*25240*/  BRA.DIV UR4, `(.L_x_799) ;  /* 0x00000082042c7947 */ /* 0x000fd8000b800000 */
[----:B------:R-:W-:Y:S01]  /*25250*/  IMAD.IADD R5, R19, 0x1, R8 ;  /* 0x0000000113057824 */ /* 0x000fe200078e0208 */
[----:B------:R-:W-:-:S04]  /*25260*/  ULDC UR4, c[0x0][0xc3c] ;  /* 0x00030f0000047ab9 */ /* 0x000fc80000000800 */
[----:B------:R-:W-:-:S13]  /*25270*/  ISETP.GE.OR P1, PT, R5, UR4, !P0 ;  /* 0x0000000405007c0c */ /* 0x000fda000c726670 */
[----:B------:R-:W0:Y:S02]  /*25280*/  @!P1 LDC.64 R2, c[0x0][0xc80] ;  /* 0x00032000ff029b82 */ /* 0x000e240000000a00 */
[----:B0-----:R-:W-:-:S06]  /*25290*/  @!P1 IMAD.WIDE R2, R5, 0x4, R2 ;  /* 0x0000000405029825 */ /* 0x001fcc00078e0202 */
[----:B------:R0:W2:Y:S01]  /*252a0*/  @!P1 LDG.E R3, desc[UR36][R2.64] ;  /* 0x0000002402039981 */ /* 0x0000a2000c1e1900 */
[C---:B------:R-:W-:Y:S02]  /*252b0*/  ISETP.GE.U32.AND P2, PT, R8.reuse, 0x2, PT ;  /* 0x000000020800780c */ /* 0x040fe40003f46070 */
[C---:B------:R-:W-:Y:S01]  /*252c0*/  ISETP.GE.U32.AND P3, PT, R8.reuse, 0x4, PT ;  /* 0x000000040800780c */ /* 0x040fe20003f66070 */
[----:B------:R-:W-:Y:S01]  /*252d0*/  SHFL.IDX PT, R0, R16, RZ, 0x1f ;  /* 0x00001fff10007589 */ /* 0x000fe200000e0000 */
[C---:B------:R-:W-:Y:S02]  /*252e0*/  ISETP.GE.U32.AND P4, PT, R8.reuse, 0x8, PT ;  /* 0x000000080800780c */ /* 0x040fe40003f86070 */
[----:B------:R-:W-:Y:S01]  /*252f0*/  ISETP.GE.U32.AND P5, PT, R8, 0x10, PT ;  /* 0x000000100800780c */ /* 0x000fe20003fa6070 */
[----:B------:R-:W-:Y:S01]  /*25300*/  SHFL.IDX PT, R4, R16, 0x1, 0x1f ;  /* 0x00201f0010047f89 */ /* 0x000fe200000e0000 */
[----:B0-----:R-:W-:Y:S01]  /*25310*/  IMAD.MOV.U32 R2, RZ, RZ, RZ ;  /* 0x000000ffff027224 */ /* 0x001fe200078e00ff */
[----:B--2---:R-:W-:-:S02]  /*25320*/  @!P1 MOV R2, R3 ;  /* 0x0000000300029202 */ /* 0x004fc40000000f00 */
[----:B------:R-:W-:-:S03]  /*25330*/  ISETP.NE.AND P1, PT, R8, RZ, PT ;  /* 0x000000ff0800720c */ /* 0x000fc60003f25270 */
        /* <DEDUP_REMOVED lines=15> */
[----:B------:R0:W1:Y:S02]  /*25430*/  SHFL.IDX PT, R14, R3, 0x1f, 0x1f ;  /* 0x03e01f00030e7f89 */ /* 0x00006400000e0000 */
.L_x_1095:
[----:B------:R-:W-:Y:S02]  /*25440*/  ULDC UR4, c[0x0][0xc38] ;  /* 0x00030e0000047ab9 */ /* 0x000fe40000000800 */
[----:B------:R-:W-:-:S05]  /*25450*/  MOV R16, UR4 ;  /* 0x0000000400107c02 */ /* 0x000fca0008000f00 */
[----:B-1----:R-:W-:-:S04]  /*25460*/  IMAD R5, R14, R16, RZ ;  /* 0x000000100e057224 */ /* 0x002fc800078e02ff */
[----:B------:R-:W-:-:S05]  /*25470*/  IMAD.IADD R4, R4, 0x1, R5 ;  /* 0x0000000104047824 */ /* 0x000fca00078e0205 */
[----:B------:R-:W-:-:S13]  /*25480*/  ISETP.GT.AND P6, PT, R4, R0, PT ;  /* 0x000000000400720c */ /* 0x000fda0003fc4270 */
[----:B------:R-:W-:Y:S05]  /*25490*/  @P6 BRA `(.L_x_800) ;  /* 0x00000000009c6947 */ /* 0x000fea0003800000 */
.L_x_805:
[----:B------:R-:W1:Y:S01]  /*254a0*/  LDC R6, c[0x0][0xc3c] ;  /* 0x00030f00ff067b82 */ /* 0x000e620000000800 */
[----:B------:R-:W-:-:S05]  /*254b0*/  VIADD R19, R19, 0x1f ;  /* 0x0000001f13137836 */ /* 0x000fca0000000000 */
[----:B-1----:R-:W-:-:S13]  /*254c0*/  ISETP.GE.AND P6, PT, R19, R6, PT ;  /* 0x000000061300720c */ /* 0x002fda0003fc6270 */
[----:B------:R-:W-:Y:S05]  /*254d0*/  @P6 BRA `(.L_x_801) ;  /* 0x0000000400446947 */ /* 0x000fea0003800000 */
[----:B------:R-:W1:Y:S01]  /*254e0*/  S2R R2, SR_TID.X ;  /* 0x0000000000027919 */ /* 0x000e620000002100 */
[----:B------:R-:W-:Y:S01]  /*254f0*/  BSSY B0, `(.L_x_802) ;  /* 0x0000009000007945 */ /* 0x000fe20003800000 */
[----:B-1----:R-:W-:-:S04]  /*25500*/  LOP3.LUT R2, R2, 0x1f, RZ, 0xc0, !PT ;  /* 0x0000001f02027812 */ /* 0x002fc800078ec0ff */
[----:B------:R-:W-:Y:S01]  /*25510*/  IADD3 R5, R19, R2, RZ ;  /* 0x0000000213057210 */ /* 0x000fe20007ffe0ff */
[----:B------:R-:W-:-:S03]  /*25520*/  IMAD.MOV.U32 R2, RZ, RZ, RZ ;  /* 0x000000ffff027224 */ /* 0x000fc600078e00ff */
[----:B------:R-:W-:-:S13]  /*25530*/  ISETP.GE.OR P6, PT, R5, R6, !P0 ;  /* 0x000000060500720c */ /* 0x000fda00047c6670 */
[----:B------:R-:W-:Y:S05]  /*25540*/  @P6 BRA `(.L_x_803) ;  /* 0x00000000000c6947 */ /* 0x000fea0003800000 */
[----:B0-----:R-:W0:Y:S02]  /*25550*/  LDC.64 R2, c[0x0][0xc80] ;  /* 0x00032000ff027b82 */ /* 0x001e240000000a00 */
[----:B0-----:R-:W-:-:S06]  /*25560*/  IMAD.WIDE R2, R5, 0x4, R2 ;  /* 0x0000000405027825 */ /* 0x001fcc00078e0202 */
[----:B------:R1:W5:Y:S02]  /*25570*/  LDG.E R2, desc[UR36][R2.64] ;  /* 0x0000002402027981 */ /* 0x000364000c1e1900 */
.L_x_803:
[----:B------:R-:W-:Y:S05]  /*25580*/  BSYNC B0 ;  /* 0x0000000000007941 */ /* 0x000fea0003800000 */
.L_x_802:
[----:B------:R-:W-:-:S03]  /*25590*/  UMOV UR4, 0xffffffff ;  /* 0xffffffff00047882 */ /* 0x000fc60000000000 */
[----:B------:R-:W-:Y:S05]  /*255a0*/  BRA.DIV UR4, `(.L_x_804) ;  /* 0x0000008204787947 */ /* 0x000fea000b800000 */
[----:B-----5:R-:W2:Y:S02]  /*255b0*/  SHFL.UP PT, R14, R2, 0x1, RZ ;  /* 0x04200000020e7989 */ /* 0x020ea400000e00ff */
[----:B--2---:R-:W-:-:S05]  /*255c0*/  SEL R13, R14, RZ, P1 ;  /* 0x000000ff0e0d7207 */ /* 0x004fca0000800000 */
[----:B------:R-:W-:-:S05]  /*255d0*/  IMAD.IADD R13, R2, 0x1, R13 ;  /* 0x00000001020d7824 */ /* 0x000fca00078e020d */
[----:B------:R-:W2:Y:S02]  /*255e0*/  SHFL.UP PT, R14, R13, 0x2, RZ ;  /* 0x044000000d0e7989 */ /* 0x000ea400000e00ff */
[----:B--2---:R-:W-:-:S04]  /*255f0*/  SEL R14, R14, RZ, P2 ;  /* 0x000000ff0e0e7207 */ /* 0x004fc80001000000 */
[----:B01----:R-:W-:-:S05]  /*25600*/  IADD3 R3, R13, R14, RZ ;  /* 0x0000000e0d037210 */ /* 0x003fca0007ffe0ff */
        /* <DEDUP_REMOVED lines=9> */
[----:B------:R0:W1:Y:S02]  /*256a0*/  SHFL.IDX PT, R14, R3, 0x1f, 0x1f ;  /* 0x03e01f00030e7f89 */ /* 0x00006400000e0000 */
.L_x_1103:
[----:B------:R-:W-:Y:S02]  /*256b0*/  ULDC UR4, c[0x0][0xc38] ;  /* 0x00030e0000047ab9 */ /* 0x000fe40000000800 */
[----:B------:R-:W-:-:S04]  /*256c0*/  IMAD.U32 R16, RZ, RZ, UR4 ;  /* 0x00000004ff107e24 */ /* 0x000fc8000f8e00ff */
[----:B-1----:R-:W-:-:S04]  /*256d0*/  IMAD R5, R14, R16, RZ ;  /* 0x000000100e057224 */ /* 0x002fc800078e02ff */
[----:B------:R-:W-:-:S05]  /*256e0*/  IMAD.IADD R4, R5, 0x1, R4 ;  /* 0x0000000105047824 */ /* 0x000fca00078e0204 */
[----:B------:R-:W-:-:S13]  /*256f0*/  ISETP.GT.AND P6, PT, R4, R0, PT ;  /* 0x000000000400720c */ /* 0x000fda0003fc4270 */
[----:B------:R-:W-:Y:S05]  /*25700*/  @!P6 BRA `(.L_x_805) ;  /* 0xfffffffc0064e947 */ /* 0x000fea000383ffff */
.L_x_800:
[----:B------:R-:W-:Y:S01]  /*25710*/  IADD3 R5, -R5, R4, RZ ;  /* 0x0000000405057210 */ /* 0x000fe20007ffe1ff */
[----:B------:R-:W-:-:S04]  /*25720*/  UMOV UR4, 0xffffffff ;  /* 0xffffffff00047882 */ /* 0x000fc80000000000 */
[----:B------:R-:W-:-:S05]  /*25730*/  IMAD R7, R3, R16, R5 ;  /* 0x0000001003077224 */ /* 0x000fca00078e0205 */
[----:B------:R-:W-:Y:S01]  /*25740*/  ISETP.GT.AND P6, PT, R7, R0, PT ;  /* 0x000000000700720c */ /* 0x000fe20003fc4270 */
[----:B------:R-:W-:-:S12]  /*25750*/  BRA.DIV UR4, `(.L_x_806) ;  /* 0x0000008204c87947 */ /* 0x000fd8000b800000 */
[----:B------:R-:W-:-:S04]  /*25760*/  VOTE.ANY R6, PT, !P6 ;  /* 0x0000000000067806 */ /* 0x000fc800070e0100 */
[----:B------:R-:W1:Y:S02]  /*25770*/  POPC R4, R6 ;  /* 0x0000000600047309 */ /* 0x000e640000000000 */
[----:B-1----:R1:W2:Y:S02]  /*25780*/  SHFL.IDX PT, R17, R2, R4, 0x1f ;  /* 0x00001f0402117589 */ /* 0x0022a400000e0000 */
.L_x_1107:
[----:B------:R-:W-:Y:S01]  /*25790*/  ISETP.NE.AND P0, PT, R6, RZ, PT ;  /* 0x000000ff0600720c */ /* 0x000fe20003f05270 */
[----:B------:R-:W-:-:S12]  /*257a0*/  IMAD.MOV.U32 R14, RZ, RZ, RZ ;  /* 0x000000ffff0e7224 */ /* 0x000fd800078e00ff */
[----:B------:R-:W-:Y:S05]  /*257b0*/  @!P0 BRA `(.L_x_807) ;  /* 0x0000000000108947 */ /* 0x000fea0003800000 */
[----:B------:R-:W-:Y:S01]  /*257c0*/  UMOV UR4, 0xffffffff ;  /* 0xffffffff00047882 */ /* 0x000fe20000000000 */
[----:B------:R-:W-:Y:S02]  /*257d0*/  VIADD R12, R4, 0xffffffff ;  /* 0xffffffff040c7836 */ /* 0x000fe40000000000 */
[----:B------:R-:W-:Y:S05]  /*257e0*/  BRA.DIV UR4, `(.L_x_808) ;  /* 0x0000008204ec7947 */ /* 0x000fea000b800000 */
[----:B------:R3:W4:Y:S02]  /*257f0*/  SHFL.IDX PT, R14, R3, R12, 0x1f ;  /* 0x00001f0c030e7589 */ /* 0x00072400000e0000 */
.L_x_807:
[----:B--2---:R-:W-:Y:S01]  /*25800*/  IABS R6, R17 ;  /* 0x0000001100067213 */ /* 0x004fe20000000000 */
[----:B----4-:R-:W-:Y:S02]  /*25810*/  IMAD R16, R14, R16, R5 ;  /* 0x000000100e107224 */ /* 0x010fe400078e0205 */
[----:B-1----:R-:W-:Y:S01]  /*25820*/  IMAD.MOV.U32 R2, RZ, RZ, RZ ;  /* 0x000000ffff027224 */ /* 0x002fe200078e00ff */
[----:B------:R-:W1:Y:S01]  /*25830*/  I2F.RP R7, R6 ;  /* 0x0000000600077306 */ /* 0x000e620000209400 */
[----:B------:R-:W-:Y:S01]  /*25840*/  IMAD.IADD R19, R4, 0x1, R19 ;  /* 0x0000000104137824 */ /* 0x000fe200078e0213 */
[----:B------:R-:W-:-:S06]  /*25850*/  IADD3 R0, R0, -R16, RZ ;  /* 0x8000001000007210 */ /* 0x000fcc0007ffe0ff */
[----:B-1----:R-:W0:Y:S02]  /*25860*/  MUFU.RCP R7, R7 ;  /* 0x0000000700077308 */ /* 0x002e240000001000 */
[----:B0--3--:R-:W-:-:S06]  /*25870*/  IADD3 R3, R7, 0xffffffe, RZ ;  /* 0x0ffffffe07037810 */ /* 0x009fcc0007ffe0ff */
[----:B------:R-:W0:Y:S02]  /*25880*/  F2I.FTZ.U32.TRUNC.NTZ R3, R3 ;  /* 0x0000000300037305 */ /* 0x000e24000021f000 */
[----:B0-----:R-:W-:-:S04]  /*25890*/  IMAD.MOV R5, RZ, RZ, -R3 ;  /* 0x000000ffff057224 */ /* 0x001fc800078e0a03 */
[----:B------:R-:W-:-:S04]  /*258a0*/  IMAD R5, R5, R6, RZ ;  /* 0x0000000605057224 */ /* 0x000fc800078e02ff */
[----:B------:R-:W-:Y:S01]  /*258b0*/  IMAD.HI.U32 R2, R3, R5, R2 ;  /* 0x0000000503027227 */ /* 0x000fe200078e0002 */
[----:B------:R-:W-:Y:S02]  /*258c0*/  IABS R5, R17 ;  /* 0x0000001100057213 */ /* 0x000fe40000000000 */
[----:B------:R-:W-:-:S03]  /*258d0*/  IABS R3, R0 ;  /* 0x0000000000037213 */ /* 0x000fc60000000000 */
[----:B------:R-:W-:Y:S02]  /*258e0*/  IMAD.MOV R5, RZ, RZ, -R5 ;  /* 0x000000ffff057224 */ /* 0x000fe400078e0a05 */
[----:B------:R-:W-:-:S04]  /*258f0*/  IMAD.HI.U32 R2, R2, R3, RZ ;  /* 0x0000000302027227 */ /* 0x000fc800078e00ff */
[----:B------:R-:W-:-:S05]  /*25900*/  IMAD R3, R2, R5, R3 ;  /* 0x0000000502037224 */ /* 0x000fca00078e0203 */
[----:B------:R-:W-:-:S13]  /*25910*/  ISETP.GT.U32.AND P1, PT, R6, R3, PT ;  /* 0x000000030600720c */ /* 0x000fda0003f24070 */
[----:B------:R-:W-:Y:S01]  /*25920*/  @!P1 IMAD.IADD R3, R3, 0x1, -R6 ;  /* 0x0000000103039824 */ /* 0x000fe200078e0a06 */
[----:B------:R-:W-:Y:S02]  /*25930*/  @!P1 IADD3 R2, R2, 0x1, RZ ;  /* 0x0000000102029810 */ /* 0x000fe40007ffe0ff */
[----:B------:R-:W-:Y:S02]  /*25940*/  ISETP.NE.AND P1, PT, R17, RZ, PT ;  /* 0x000000ff1100720c */ /* 0x000fe40003f25270 */
[----:B------:R-:W-:Y:S02]  /*25950*/  ISETP.GE.U32.AND P0, PT, R3, R6, PT ;  /* 0x000000060300720c */ /* 0x000fe40003f06070 */
[----:B------:R-:W-:-:S04]  /*25960*/  LOP3.LUT R3, R0, R17, RZ, 0x3c, !PT ;  /* 0x0000001100037212 */ /* 0x000fc800078e3cff */
[----:B------:R-:W-:-:S07]  /*25970*/  ISETP.GE.AND P2, PT, R3, RZ, PT ;  /* 0x000000ff0300720c */ /* 0x000fce0003f46270 */
[----:B------:R-:W-:-:S06]  /*25980*/  @P0 VIADD R2, R2, 0x1 ;  /* 0x0000000102020836 */ /* 0x000fcc0000000000 */
[----:B------:R-:W-:Y:S01]  /*25990*/  @!P2 IMAD.MOV R2, RZ, RZ, -R2 ;  /* 0x000000ffff02a224 */ /* 0x000fe200078e0a02 */
[----:B------:R-:W-:-:S04]  /*259a0*/  @!P1 LOP3.LUT R2, RZ, R17, RZ, 0x33, !PT ;  /* 0x00000011ff029212 */ /* 0x000fc800078e33ff */
[----:B------:R-:W-:Y:S01]  /*259b0*/  IADD3 R3, -R2, RZ, RZ ;  /* 0x000000ff02037210 */ /* 0x000fe20007ffe1ff */
[----:B------:R-:W-:-:S04]  /*259c0*/  IMAD.MOV.U32 R18, RZ, RZ, R2 ;  /* 0x000000ffff127224 */ /* 0x000fc800078e0002 */
[----:B------:R-:W-:Y:S01]  /*259d0*/  IMAD R17, R17, R3, R0 ;  /* 0x0000000311117224 */ /* 0x000fe200078e0200 */
[----:B------:R-:W-:Y:S06]  /*259e0*/  BRA `(.L_x_809) ;  /* 0x00000000001c7947 */ /* 0x000fec0003800000 */
.L_x_801:
[----:B------:R-:W-:Y:S01]  /*259f0*/  UMOV UR4, URZ ;  /* 0x0000003f00047c82 */ /* 0x000fe20008000000 */
[----:B------:R-:W-:Y:S01]  /*25a00*/  UMOV UR5, URZ ;  /* 0x0000003f00057c82 */ /* 0x000fe20008000000 */
[----:B------:R-:W-:Y:S01]  /*25a10*/  ULDC UR6, c[0x0][0xc3c] ;  /* 0x00030f0000067ab9 */ /* 0x000fe20000000800 */
[----:B------:R-:W-:Y:S01]  /*25a20*/  MOV R16, R0 ;  /* 0x0000000000107202 */ /* 0x000fe20000000f00 */
[----:B------:R-:W-:Y:S01]  /*25a30*/  IMAD.U32 R17, RZ, RZ, UR4 ;  /* 0x00000004ff117e24 */ /* 0x000fe2000f8e00ff */
[----:B------:R-:W-:Y:S01]  /*25a40*/  MOV R19, UR6 ;  /* 0x0000000600137c02 */ /* 0x000fe20008000f00 */
[----:B------:R-:W-:-:S07]  /*25a50*/  IMAD.U32 R18, RZ, RZ, UR5 ;  /* 0x00000005ff127e24 */ /* 0x000fce000f8e00ff */
.L_x_809:
[----:B------:R1:W2:Y:S01]  /*25a60*/  LDL R2, [R1+0x10] ;  /* 0x0000100001027983 */ /* 0x0002a20000100800 */
[----:B------:R-:W3:Y:S01]  /*25a70*/  S2R R0, SR_TID.X ;  /* 0x0000000000007919 */ /* 0x000ee20000002100 */
[----:B------:R-:W-:Y:S05]  /*25a80*/  WARPSYNC.ALL ;  /* 0x0000000000007948 */ /* 0x000fea0003800000 */
[----:B---3--:R-:W-:Y:S01]  /*25a90*/  LOP3.LUT R0, R0, 0x1f, RZ, 0xc0, !PT ;  /* 0x0000001f00007812 */ /* 0x008fe200078ec0ff */
[----:B------:R-:W-:Y:S03]  /*25aa0*/  BAR.SYNC.DEFER_BLOCKING 0x4, 0x180 ;  /* 0x0106000000007b1d */ /* 0x000fe60000010000 */
[----:B------:R-:W-:-:S13]  /*25ab0*/  ISETP.NE.AND P0, PT, R0, RZ, PT ;  /* 0x000000ff0000720c */ /* 0x000fda0003f05270 */
[----:B------:R-:W-:Y:S01]  /*25ac0*/  @!P0 MOV R0, 0x400 ;  /* 0x0000040000008802 */ /* 0x000fe20000000f00 */
[----:B--2---:R-:W2:Y:S03]  /*25ad0*/  @!P0 S2R R2, SR_CgaCtaId ;  /* 0x0000000000028919 */ /* 0x004ea60000008800 */
[----:B--2---:R-:W-:Y:S01]  /*25ae0*/  @!P0 LEA R23, R2, R0, 0x18 ;  /* 0x0000000002178211 */ /* 0x004fe200078ec0ff */
[----:B------:R1:W-:Y:S04]  /*25af0*/  @!P0 STL [R1+0x10], R2 ;  /* 0x0000100201008387 */ /* 0x0003e80000100800 */
[----:B------:R1:W-:Y:S01]  /*25b00*/  @!P0 STS.128 [R23+0x388d0], R16 ;  /* 0x0388d01017008388 */ /* 0x0003e20000000c00 */
[----:B------:R-:W-:Y:S06]  /*25b10*/  BAR.ARV 0x5, 0x180 ;  /* 0x0146000000007b1d */ /* 0x000fec0000002000 */
.L_x_798:
[----:B------:R-:W-:Y:S02]  /*25b20*/  ULDC UR4, c[0x0][0xc3c] ;  /* 0x00030f0000047ab9 */ /* 0x000fe40000000800 */
[----:B---3--:R-:W-:-:S13]  /*25b30*/  ISETP.GE.AND P0, PT, R19, UR4, PT ;  /* 0x0000000413007c0c */ /* 0x008fda000bf06270 */
[----:B------:R-:W-:Y:S05]  /*25b40*/  @!P0 BRA `(.L_x_810) ;  /* 0xffffff9000448947 */ /* 0x000fea000383ffff */
[----:B------:R-:W-:Y:S05]  /*25b50*/  BSYNC B7 ;  /* 0x0000000000077941 */ /* 0x000fea0003800000 */
.L_x_696:
[----:B--2---:R-:W2:Y:S01]  /*25b60*/  LDL.LU R0, [R1+0x40] ;  /* 0x0000400001007983 */ /* 0x004ea20000300800 */
[----:B------:R-:W-:Y:S01]  /*25b70*/  BSSY B0, `(.L_x_811) ;  /* 0x000000b000007945 */ /* 0x000fe20003800000 */
[----:B------:R-:W3:Y:S01]  /*25b80*/  S2R R5, SR_CgaCtaId ;  /* 0x0000000000057919 */ /* 0x000ee20000008800 */
[----:B--2---:R-:W-:-:S05]  /*25b90*/  VIADD R0, R0, 0x1 ;  /* 0x0000000100007836 */ /* 0x004fca0000000000 */
[----:B01----:R-:W-:-:S04]  /*25ba0*/  LEA.HI R2, R0, R0, RZ, 0x1 ;  /* 0x0000000000027211 */ /* 0x003fc800078f08ff */
[----:B------:R-:W-:Y:S02]  /*25bb0*/  LOP3.LUT R3, R2, 0xfffffffe, RZ, 0xc0, !PT ;  /* 0xfffffffe02037812 */ /* 0x000fe400078ec0ff */
[----:B------:R-:W-:-:S03]  /*25bc0*/  MOV R2, 0x400 ;  /* 0x0000040000027802 */ /* 0x000fc60000000f00 */
[----:B------:R-:W-:Y:S01]  /*25bd0*/  IMAD.IADD R0, R0, 0x1, -R3 ;  /* 0x0000000100007824 */ /* 0x000fe200078e0a03 */
[----:B---3--:R-:W-:-:S04]  /*25be0*/  LEA R5, R5, R2, 0x18 ;  /* 0x0000000205057211 */ /* 0x008fc800078ec0ff */
[----:B------:R-:W-:-:S04]  /*25bf0*/  SHF.L.U32 R0, R0, 0x1f, RZ ;  /* 0x0000001f00007819 */ /* 0x000fc800000006ff */
[----:B------:R-:W0:Y:S02]  /*25c00*/  SYNCS.PHASECHK.TRANS64.TRYWAIT P0, [R5+URZ+0x38820], R0 ;  /* 0x03882000050075a7 */ /* 0x000e24000800017f */
[----:B0-----:R-:W-:Y:S05]  /*25c10*/  @!P0 BRA `(.L_x_812) ;  /* 0x0000008000048947 */ /* 0x001fea0003800000 */
.L_x_1110:
[----:B------:R-:W-:Y:S05]  /*25c20*/  BSYNC B0 ;  /* 0x0000000000007941 */ /* 0x000fea0003800000 */
.L_x_811:
[----:B------:R-:W-:-:S03]  /*25c30*/  UMOV UR4, 0xffffffff ;  /* 0xffffffff00047882 */ /* 0x000fc60000000000 */
[----:B------:R-:W-:Y:S05]  /*25c40*/  BRA.DIV UR4, `(.L_x_813) ;  /* 0x00000082040c7947 */ /* 0x000fea000b800000 */
[----:B0-----:R-:W0:Y:S02]  /*25c50*/  S2R R0, SR_TID.X ;  /* 0x0000000000007919 */ /* 0x001e240000002100 */
[----:B0-----:R-:W-:-:S04]  /*25c60*/  SHF.R.U32.HI R0, RZ, 0x5, R0 ;  /* 0x00000005ff007819 */ /* 0x001fc80000011600 */
[----:B------:R-:W-:-:S05]  /*25c70*/  LOP3.LUT R0, R0, 0x3, RZ, 0xc0, !PT ;  /* 0x0000000300007812 */ /* 0x000fca00078ec0ff */
[----:B------:R0:W1:Y:S02]  /*25c80*/  SHFL.IDX PT, R14, R0, RZ, 0x1f ;  /* 0x00001fff000e7589 */ /* 0x00006400000e0000 */
.L_x_1113:
[----:B-1----:R-:W-:-:S13]  /*25c90*/  ISETP.NE.AND P0, PT, R14, RZ, PT ;  /* 0x000000ff0e00720c */ /* 0x002fda0003f05270 */
[----:B------:R-:W-:Y:S05]  /*25ca0*/  @P0 BRA `(.L_x_491) ;  /* 0x0000000000b00947 */ /* 0x000fea0003800000 */
[----:B------:R-:W-:-:S03]  /*25cb0*/  UMOV UR4, 0xffffffff ;  /* 0xffffffff00047882 */ /* 0x000fc60000000000 */
[----:B------:R-:W-:Y:S05]  /*25cc0*/  BRA.DIV UR4, `(.L_x_814) ;  /* 0x0000008204207947 */ /* 0x000fea000b800000 */
[----:B------:R-:W-:-:S13]  /*25cd0*/  ELECT P6, URZ, PT ;  /* 0x00000000003f782f */ /* 0x000fda00038c0000 */
.L_x_1116:
[----:B------:R-:W-:Y:S05]  /*25ce0*/  @!P6 BRA `(.L_x_491) ;  /* 0x0000000000a0e947 */ /* 0x000fea0003800000 */
[----:B0-----:R-:W2:Y:S02]  /*25cf0*/  LDL R0, [R1+0x60] ;  /* 0x0000600001007983 */ /* 0x001ea40000100800 */
[----:B--2---:R-:W-:-:S13]  /*25d00*/  R2UR UR4, R0 ;  /* 0x00000000000472ca */ /* 0x004fda00000e0000 */
[----:B------:R-:W-:-:S06]  /*25d10*/  ULOP3.LUT UR4, UR4, 0x2, URZ, 0xfc, !UPT ;  /* 0x0000000204047892 */ /* 0x000fcc000f8efc3f */
[----:B------:R-:W-:-:S04]  /*25d20*/  MOV R0, UR4 ;  /* 0x0000000400007c02 */ /* 0x000fc80008000f00 */
[----:B------:R-:W-:-:S13]  /*25d30*/  ISETP.NE.AND P0, PT, R0, 0x3, PT ;  /* 0x000000030000780c */ /* 0x000fda0003f05270 */
[----:B------:R-:W-:Y:S05]  /*25d40*/  @!P0 BRA `(.L_x_815) ;  /* 0x0000000000048947 */ /* 0x000fea0003800000 */
[----:B------:R-:W-:Y:S01]  /*25d50*/  BPT.TRAP 0x1 ;  /* 0x000000040000795c */ /* 0x000fe20000300000 */
.L_x_815:
[----:B------:R-:W-:Y:S01]  /*25d60*/  IMAD R3, R27, 0x8, R5 ;  /* 0x000000081b037824 */ /* 0x000fe200078e0205 */
[----:B------:R-:W-:Y:S01]  /*25d70*/  SHF.L.U32 R2, R35, 0x1f, RZ ;  /* 0x0000001f23027819 */ /* 0x000fe200000006ff */
[----:B------:R-:W-:-:S03]  /*25d80*/  VIADD R27, R27, 0x1 ;  /* 0x000000011b1b7836 */ /* 0x000fc60000000000 */
[----:B------:R-:W0:Y:S02]  /*25d90*/  SYNCS.PHASECHK.TRANS64.TRYWAIT P1, [R3+URZ+0x38840], R2 ;  /* 0x03884002030075a7 */ /* 0x000e24000802017f */
[----:B------:R-:W-:-:S04]  /*25da0*/  ISETP.NE.AND P2, PT, R27, 0x2, PT ;  /* 0x000000021b00780c */ /* 0x000fc80003f45270 */
[----:B------:R-:W-:Y:S01]  /*25db0*/  SEL R0, RZ, 0x1, P2 ;  /* 0x00000001ff007807 */ /* 0x000fe20001000000 */
[----:B0-----:R-:W-:Y:S08]  /*25dc0*/  @!P1 BRA `(.L_x_816) ;  /* 0x0000008000009947 */ /* 0x001ff00003800000 */
.L_x_1117:
[----:B------:R-:W-:Y:S02]  /*25dd0*/  SEL R27, R27, RZ, P2 ;  /* 0x000000ff1b1b7207 */ /* 0x000fe40001000000 */
[----:B------:R-:W-:Y:S01]  /*25de0*/  LOP3.LUT R0, R35, R0, RZ, 0x3c, !PT ;  /* 0x0000000023007212 */ /* 0x000fe200078e3cff */
[----:B------:R-:W-:Y:S06]  /*25df0*/  @!P0 BRA `(.L_x_817) ;  /* 0x0000000000048947 */ /* 0x000fec0003800000 */
[----:B------:R-:W-:Y:S01]  /*25e00*/  BPT.TRAP 0x1 ;  /* 0x000000040000795c */ /* 0x000fe20000300000 */
.L_x_817:
[----:B------:R-:W-:Y:S02]  /*25e10*/  LEA R27, R27, R5, 0x3 ;  /* 0x000000051b1b7211 */ /* 0x000fe400078e18ff */
[----:B------:R-:W-:-:S04]  /*25e20*/  SHF.L.U32 R0, R0, 0x1f, RZ ;  /* 0x0000001f00007819 */ /* 0x000fc800000006ff */
[----:B------:R-:W1:Y:S02]  /*25e30*/  SYNCS.PHASECHK.TRANS64.TRYWAIT P1, [R27+URZ+0x38840], R0 ;  /* 0x038840001b0075a7 */ /* 0x000e64000802017f */
[----:B-1----:R-:W-:Y:S05]  /*25e40*/  @!P1 BRA `(.L_x_818) ;  /* 0x0000007c00f49947 */ /* 0x002fea0003800000 */
.L_x_1118:
[----:B------:R-:W-:Y:S05]  /*25e50*/  @!P0 BRA `(.L_x_819) ;  /* 0x0000000000048947 */ /* 0x000fea0003800000 */
[----:B------:R-:W-:Y:S01]  /*25e60*/  BPT.TRAP 0x1 ;  /* 0x000000040000795c */ /* 0x000fe20000300000 */
.L_x_819:
[----:B------:R-:W2:Y:S02]  /*25e70*/  SYNCS.PHASECHK.TRANS64.TRYWAIT P1, [R3+URZ+0x38860], R2 ;  /* 0x03886002030075a7 */ /* 0x000ea4000802017f */
[----:B--2---:R-:W-:Y:S05]  /*25e80*/  @!P1 BRA `(.L_x_820) ;  /* 0x0000007c00f89947 */ /* 0x004fea0003800000 */
.L_x_1119:
[----:B------:R-:W-:Y:S05]  /*25e90*/  @!P0 BRA `(.L_x_821) ;  /* 0x0000000000048947 */ /* 0x000fea0003800000 */
[----:B------:R-:W-:Y:S01]  /*25ea0*/  BPT.TRAP 0x1 ;  /* 0x000000040000795c */ /* 0x000fe20000300000 */
.L_x_821:
[----:B------:R-:W3:Y:S02]  /*25eb0*/  SYNCS.PHASECHK.TRANS64.TRYWAIT P1, [R27+URZ+0x38860], R0 ;  /* 0x038860001b0075a7 */ /* 0x000ee4000802017f */
[----:B---3--:R-:W-:Y:S05]  /*25ec0*/  @!P1 BRA `(.L_x_822) ;  /* 0x0000007c00fc9947 */ /* 0x008fea0003800000 */
.L_x_1120:
[----:B------:R-:W-:Y:S05]  /*25ed0*/  @!P0 BRA `(.L_x_823) ;  /* 0x0000000000048947 */ /* 0x000fea0003800000 */
[----:B------:R-:W-:Y:S01]  /*25ee0*/  BPT.TRAP 0x1 ;  /* 0x000000040000795c */ /* 0x000fe20000300000 */
.L_x_823:
[----:B------:R-:W4:Y:S02]  /*25ef0*/  SYNCS.PHASECHK.TRANS64.TRYWAIT P1, [R3+URZ+0x38880], R2 ;  /* 0x03888002030075a7 */ /* 0x000f24000802017f */
[----:B----4-:R-:W-:Y:S05]  /*25f00*/  @!P1 BRA `(.L_x_824) ;  /* 0x0000008000009947 */ /* 0x010fea0003800000 */
.L_x_1121:
[----:B------:R-:W-:Y:S05]  /*25f10*/  @!P0 BRA `(.L_x_825) ;  /* 0x0000000000048947 */ /* 0x000fea0003800000 */
[----:B------:R-:W-:Y:S01]  /*25f20*/  BPT.TRAP 0x1 ;  /* 0x000000040000795c */ /* 0x000fe20000300000 */
.L_x_825:
[----:B------:R0:W0:Y:S02]  /*25f30*/  SYNCS.PHASECHK.TRANS64.TRYWAIT P0, [R27+URZ+0x38880], R0 ;  /* 0x038880001b0075a7 */ /* 0x000024000800017f */
[----:B0-----:R-:W-:Y:S05]  /*25f40*/  @!P0 NANOSLEEP.SYNCS 0x989680 ;  /* 0x009896800000895d */ /* 0x001fea0003900000 */
[----:B------:R-:W0:Y:S02]  /*25f50*/  @!P0 SYNCS.PHASECHK.TRANS64 P0, [R27+URZ+0x38880], R0 ;  /* 0x038880001b0085a7 */ /* 0x000e24000800007f */
[----:B0-----:R-:W-:Y:S05]  /*25f60*/  @!P0 BRA `(.L_x_825) ;  /* 0xfffffffc00f08947 */ /* 0x001fea000383ffff */
.L_x_491:
[----:B------:R-:W-:Y:S05]  /*25f70*/  BSYNC B8 ;  /* 0x0000000000087941 */ /* 0x000fea0003800000 */
.L_x_488:
[----:B------:R-:W-:Y:S05]  /*25f80*/  EXIT ;  /* 0x000000000000794d */ /* 0x000fea0003800000 */
.L_x_513:
[----:B---3--:R3:W4:Y:S02]  /*25f90*/  SYNCS.PHASECHK.TRANS64.TRYWAIT P6, [R80+URZ+0x38890], R103 ;  /* 0x03889067500075a7 */ /* 0x00872400080c017f */
[----:B----4-:R-:W-:Y:S05]  /*25fa0*/  @!P6 NANOSLEEP.SYNCS 0x989680 ;  /* 0x009896800000e95d */ /* 0x010fea0003900000 */
[----:B------:R-:W4:Y:S02]  /*25fb0*/  @!P6 SYNCS.PHASECHK.TRANS64 P6, [R80+URZ+0x38890], R103 ;  /* 0x038890675000e5a7 */ /* 0x000f2400080c007f */
[----:B----4-:R-:W-:Y:S05]  /*25fc0*/  @!P6 BRA `(.L_x_513) ;  /* 0xfffffffc00f0e947 */ /* 0x010fea000383ffff */
[----:B------:R-:W-:Y:S05]  /*25fd0*/  BRA `(.L_x_826) ;  /* 0xfffffdcc005c7947 */ /* 0x000fea000383ffff */
.L_x_514:
[----:B------:R-:W-:Y:S01]  /*25fe0*/  BSSY B1, `(.L_x_827) ;  /* 0x0000008000017945 */ /* 0x000fe20003800000 */
[----:B--2---:R-:W-:Y:S01]  /*25ff0*/  IMAD.MOV.U32 R13, RZ, RZ, R107 ;  /* 0x000000ffff0d7224 */ /* 0x004fe200078e006b */
[----:B------:R-:W-:Y:S01]  /*26000*/  MOV R11, 0x181f ;  /* 0x0000181f000b7802 */ /* 0x000fe20000000f00 */
[----:B------:R-:W-:Y:S02]  /*26010*/  IMAD.MOV.U32 R12, RZ, RZ, RZ ;  /* 0x000000ffff0c7224 */ /* 0x000fe400078e00ff */
[----:B------:R-:W-:-:S07]  /*26020*/  IMAD.MOV.U32 R15, RZ, RZ, -0x1 ;  /* 0xffffffffff0f7424 */ /* 0x000fce00078e00ff */
[----:B01-3--:R-:W-:Y:S05]  /*26030*/  WARPSYNC.COLLECTIVE R15, `(.L_x_828) ;  /* 0x000000000f087348 */ /* 0x00bfea0003c00000 */
[----:B------:R2:W4:Y:S02]  /*26040*/  SHFL.IDX P6, R14, R13, R12, R11 ;  /* 0x0000000c0d0e7389 */ /* 0x00052400000c000b */
[----:B01234-:R-:W-:Y:S01]  /*26050*/  ENDCOLLECTIVE ;  /* 0x000000000000791b */ /* 0x01ffe20003800000 */
.L_x_828:
[----:B------:R-:W-:Y:S05]  /*26060*/  BSYNC B1 ;  /* 0x0000000000017941 */ /* 0x000fea0003800000 */
.L_x_827:
[----:B------:R-:W-:Y:S01]  /*26070*/  MOV R13, R106 ;  /* 0x0000006a000d7202 */ /* 0x000fe20000000f00 */
[----:B------:R-:W-:Y:S01]  /*26080*/  IMAD.MOV.U32 R12, RZ, RZ, RZ ;  /* 0x000000ffff0c7224 */ /* 0x000fe200078e00ff */
[----:B------:R-:W-:Y:S01]  /*26090*/  MOV R15, 0xffffffff ;  /* 0xffffffff000f7802 */ /* 0x000fe20000000f00 */
[----:B------:R-:W-:Y:S02]  /*260a0*/  IMAD.MOV.U32 R11, RZ, RZ, 0x181f ;  /* 0x0000181fff0b7424 */ /* 0x000fe400078e00ff */
[----:B------:R-:W-:-:S07]  /*260b0*/  IMAD.MOV.U32 R78, RZ, RZ, R14 ;  /* 0x000000ffff4e7224 */ /* 0x000fce00078e000e */
[----:B------:R-:W-:Y:S05]  /*260c0*/  WARPSYNC.COLLECTIVE R15, `(.L_x_829) ;  /* 0x000000000f087348 */ /* 0x000fea0003c00000 */
[----:B------:R0:W1:Y:S02]  /*260d0*/  SHFL.IDX P6, R14, R13, R12, R11 ;  /* 0x0000000c0d0e7389 */ /* 0x00006400000c000b */
[----:B01----:R-:W-:Y:S01]  /*260e0*/  ENDCOLLECTIVE ;  /* 0x000000000000791b */ /* 0x003fe20003800000 */
.L_x_829:
[----:B------:R-:W-:Y:S01]  /*260f0*/  IMAD.MOV.U32 R79, RZ, RZ, R14 ;  /* 0x000000ffff4f7224 */ /* 0x000fe200078e000e */
[----:B------:R-:W-:Y:S06]  /*26100*/  BRA `(.L_x_830) ;  /* 0xfffffdcc00247947 */ /* 0x000fec000383ffff */
.L_x_523:
[----:B------:R-:W-:Y:S01]  /*26110*/  BSSY B1, `(.L_x_831) ;  /* 0x0000008000017945 */ /* 0x000fe20003800000 */
[----:B0-2---:R-:W-:Y:S01]  /*26120*/  IMAD.MOV.U32 R13, RZ, RZ, R107 ;  /* 0x000000ffff0d7224 */ /* 0x005fe200078e006b */
[----:B------:R-:W-:Y:S01]  /*26130*/  MOV R12, 0x1 ;  /* 0x00000001000c7802 */ /* 0x000fe20000000f00 */
[----:B------:R-:W-:Y:S02]  /*26140*/  IMAD.MOV.U32 R11, RZ, RZ, 0x181f ;  /* 0x0000181fff0b7424 */ /* 0x000fe400078e00ff */
[----:B------:R-:W-:-:S07]  /*26150*/  IMAD.MOV.U32 R15, RZ, RZ, -0x1 ;  /* 0xffffffffff0f7424 */ /* 0x000fce00078e00ff */
[----:B-1-34-:R-:W-:Y:S05]  /*26160*/  WARPSYNC.COLLECTIVE R15, `(.L_x_832) ;  /* 0x000000000f087348 */ /* 0x01afea0003c00000 */
[----:B------:R0:W2:Y:S02]  /*26170*/  SHFL.IDX P6, R14, R13, R12, R11 ;  /* 0x0000000c0d0e7389 */ /* 0x0000a400000c000b */
[----:B01234-:R-:W-:Y:S01]  /*26180*/  ENDCOLLECTIVE ;  /* 0x000000000000791b */ /* 0x01ffe20003800000 */
.L_x_832:
[----:B------:R-:W-:Y:S05]  /*26190*/  BSYNC B1 ;  /* 0x0000000000017941 */ /* 0x000fea0003800000 */
.L_x_831:
[----:B------:R-:W-:Y:S01]  /*261a0*/  IMAD.MOV.U32 R13, RZ, RZ, R106 ;  /* 0x000000ffff0d7224 */ /* 0x000fe200078e006a */
[----:B------:R-:W-:Y:S01]  /*261b0*/  MOV R11, 0x181f ;  /* 0x0000181f000b7802 */ /* 0x000fe20000000f00 */
[----:B------:R-:W-:Y:S01]  /*261c0*/  IMAD.MOV.U32 R12, RZ, RZ, 0x1 ;  /* 0x00000001ff0c7424 */ /* 0x000fe200078e00ff */
[----:B------:R-:W-:Y:S01]  /*261d0*/  MOV R70, R14 ;  /* 0x0000000e00467202 */ /* 0x000fe20000000f00 */
[----:B------:R-:W-:-:S07]  /*261e0*/  IMAD.MOV.U32 R15, RZ, RZ, -0x1 ;  /* 0xffffffffff0f7424 */ /* 0x000fce00078e00ff */
[----:B------:R-:W-:Y:S05]  /*261f0*/  WARPSYNC.COLLECTIVE R15, `(.L_x_833) ;  /* 0x000000000f087348 */ /* 0x000fea0003c00000 */
[----:B------:R0:W1:Y:S02]  /*26200*/  SHFL.IDX P6, R14, R13, R12, R11 ;  /* 0x0000000c0d0e7389 */ /* 0x00006400000c000b */
[----:B01----:R-:W-:Y:S01]  /*26210*/  ENDCOLLECTIVE ;  /* 0x000000000000791b */ /* 0x003fe20003800000 */
.L_x_833:
[----:B------:R-:W-:Y:S01]  /*26220*/  IMAD.MOV.U32 R71, RZ, RZ, R14 ;  /* 0x000000ffff477224 */ /* 0x000fe200078e000e */
[----:B------:R-:W-:Y:S06]  /*26230*/  BRA `(.L_x_834) ;  /* 0xfffffdd800a07947 */ /* 0x000fec000383ffff */
.L_x_532:
[----:B------:R-:W-:Y:S01]  /*26240*/  BSSY B1, `(.L_x_835) ;  /* 0x0000008000017945 */ /* 0x000fe20003800000 */
[----:B0-2---:R-:W-:Y:S01]  /*26250*/  MOV R13, R107 ;  /* 0x0000006b000d7202 */ /* 0x005fe20000000f00 */
[----:B------:R-:W-:Y:S01]  /*26260*/  IMAD.MOV.U32 R12, RZ, RZ, 0x2 ;  /* 0x00000002ff0c7424 */ /* 0x000fe200078e00ff */
[----:B------:R-:W-:Y:S01]  /*26270*/  MOV R15, 0xffffffff ;  /* 0xffffffff000f7802 */ /* 0x000fe20000000f00 */
[----:B------:R-:W-:-:S07]  /*26280*/  IMAD.MOV.U32 R11, RZ, RZ, 0x181f ;  /* 0x0000181fff0b7424 */ /* 0x000fce00078e00ff */
[----:B-1-34-:R-:W-:Y:S05]  /*26290*/  WARPSYNC.COLLECTIVE R15, `(.L_x_836) ;  /* 0x000000000f087348 */ /* 0x01afea0003c00000 */
[----:B------:R0:W2:Y:S02]  /*262a0*/  SHFL.IDX P6, R14, R13, R12, R11 ;  /* 0x0000000c0d0e7389 */ /* 0x0000a400000c000b */
[----:B01234-:R-:W-:Y:S01]  /*262b0*/  ENDCOLLECTIVE ;  /* 0x000000000000791b */ /* 0x01ffe20003800000 */
.L_x_836:
[----:B------:R-:W-:Y:S05]  /*262c0*/  BSYNC B1 ;  /* 0x0000000000017941 */ /* 0x000fea0003800000 */
.L_x_835:
[----:B------:R-:W-:Y:S01]  /*262d0*/  IMAD.MOV.U32 R13, RZ, RZ, R106 ;  /* 0x000000ffff0d7224 */ /* 0x000fe200078e006a */
[----:B------:R-:W-:Y:S01]  /*262e0*/  MOV R12, 0x2 ;  /* 0x00000002000c7802 */ /* 0x000fe20000000f00 */
[----:B------:R-:W-:Y:S02]  /*262f0*/  IMAD.MOV.U32 R11, RZ, RZ, 0x181f ;  /* 0x0000181fff0b7424 */ /* 0x000fe400078e00ff */
[----:B------:R-:W-:Y:S02]  /*26300*/  IMAD.MOV.U32 R15, RZ, RZ, -0x1 ;  /* 0xffffffffff0f7424 */ /* 0x000fe400078e00ff */
[----:B------:R-:W-:-:S07]  /*26310*/  IMAD.MOV.U32 R60, RZ, RZ, R14 ;  /* 0x000000ffff3c7224 */ /* 0x000fce00078e000e */
[----:B------:R-:W-:Y:S05]  /*26320*/  WARPSYNC.COLLECTIVE R15, `(.L_x_837) ;  /* 0x000000000f087348 */ /* 0x000fea0003c00000 */
[----:B------:R0:W1:Y:S02]  /*26330*/  SHFL.IDX P6, R14, R13, R12, R11 ;  /* 0x0000000c0d0e7389 */ /* 0x00006400000c000b */
[----:B01----:R-:W-:Y:S01]  /*26340*/  ENDCOLLECTIVE ;  /* 0x000000000000791b */ /* 0x003fe20003800000 */
.L_x_837:
[----:B------:R-:W-:Y:S01]  /*26350*/  MOV R61, R14 ;  /* 0x0000000e003d7202 */ /* 0x000fe20000000f00 */
[----:B------:R-:W-:Y:S06]  /*26360*/  BRA `(.L_x_838) ;  /* 0xfffffde800207947 */ /* 0x000fec000383ffff */
.L_x_541:
        /* <DEDUP_REMOVED lines=8> */
.L_x_840:
[----:B------:R-:W-:Y:S05]  /*263f0*/  BSYNC B1 ;  /* 0x0000000000017941 */ /* 0x000fea0003800000 */
.L_x_839:
[----:B------:R-:W-:Y:S01]  /*26400*/  MOV R13, R106 ;  /* 0x0000006a000d7202 */ /* 0x000fe20000000f00 */
[----:B------:R-:W-:Y:S01]  /*26410*/  IMAD.MOV.U32 R12, RZ, RZ, 0x3 ;  /* 0x00000003ff0c7424 */ /* 0x000fe200078e00ff */
[----:B------:R-:W-:Y:S01]  /*26420*/  MOV R15, 0xffffffff ;  /* 0xffffffff000f7802 */ /* 0x000fe20000000f00 */
[----:B------:R-:W-:Y:S02]  /*26430*/  IMAD.MOV.U32 R11, RZ, RZ, 0x181f ;  /* 0x0000181fff0b7424 */ /* 0x000fe400078e00ff */
[----:B------:R-:W-:-:S07]  /*26440*/  IMAD.MOV.U32 R107, RZ, RZ, R14 ;  /* 0x000000ffff6b7224 */ /* 0x000fce00078e000e */
[----:B------:R-:W-:Y:S05]  /*26450*/  WARPSYNC.COLLECTIVE R15, `(.L_x_841) ;  /* 0x000000000f087348 */ /* 0x000fea0003c00000 */
[----:B------:R0:W1:Y:S02]  /*26460*/  SHFL.IDX P6, R14, R13, R12, R11 ;  /* 0x0000000c0d0e7389 */ /* 0x00006400000c000b */
[----:B01----:R-:W-:Y:S01]  /*26470*/  ENDCOLLECTIVE ;  /* 0x000000000000791b */ /* 0x003fe20003800000 */
.L_x_841:
[----:B------:R-:W-:Y:S01]  /*26480*/  IMAD.MOV.U32 R53, RZ, RZ, R14 ;  /* 0x000000ffff357224 */ /* 0x000fe200078e000e */
[----:B------:R-:W-:Y:S06]  /*26490*/  BRA `(.L_x_842) ;  /* 0xfffffdf400ac7947 */ /* 0x000fec000383ffff */
.L_x_551:
[----:B-1----:R1:W2:Y:S02]  /*264a0*/  SYNCS.PHASECHK.TRANS64.TRYWAIT P3, [R80+URZ+0x38890], R103 ;  /* 0x03889067500075a7 */ /* 0x0022a4000806017f */
[----:B--2---:R-:W-:Y:S05]  /*264b0*/  @!P3 NANOSLEEP.SYNCS 0x989680 ;  /* 0x009896800000b95d */ /* 0x004fea0003900000 */
[----:B------:R-:W2:Y:S02]  /*264c0*/  @!P3 SYNCS.PHASECHK.TRANS64 P3, [R80+URZ+0x38890], R103 ;  /* 0x038890675000b5a7 */ /* 0x000ea4000806007f */
[----:B--2---:R-:W-:Y:S05]  /*264d0*/  @!P3 BRA `(.L_x_551) ;  /* 0xfffffffc00f0b947 */ /* 0x004fea000383ffff */
[----:B------:R-:W-:Y:S05]  /*264e0*/  BRA `(.L_x_843) ;  /* 0xfffffe0800fc7947 */ /* 0x000fea000383ffff */
.L_x_552:
[----:B------:R-:W-:Y:S01]  /*264f0*/  BSSY B1, `(.L_x_844) ;  /* 0x0000008000017945 */ /* 0x000fe20003800000 */
[----:B------:R-:W-:Y:S01]  /*26500*/  IMAD.MOV.U32 R13, RZ, RZ, R107 ;  /* 0x000000ffff0d7224 */ /* 0x000fe200078e006b */
[----:B------:R-:W-:Y:S01]  /*26510*/  MOV R12, RZ ;  /* 0x000000ff000c7202 */ /* 0x000fe20000000f00 */
[----:B------:R-:W-:Y:S02]  /*26520*/  IMAD.MOV.U32 R11, RZ, RZ, 0x181f ;  /* 0x0000181fff0b7424 */ /* 0x000fe400078e00ff */
[----:B------:R-:W-:-:S07]  /*26530*/  IMAD.MOV.U32 R15, RZ, RZ, -0x1 ;  /* 0xffffffffff0f7424 */ /* 0x000fce00078e00ff */
[----:B-1----:R-:W-:Y:S05]  /*26540*/  WARPSYNC.COLLECTIVE R15, `(.L_x_845) ;  /* 0x000000000f087348 */ /* 0x002fea0003c00000 */
[----:B------:R0:W2:Y:S02]  /*26550*/  SHFL.IDX P6, R14, R13, R12, R11 ;  /* 0x0000000c0d0e7389 */ /* 0x0000a400000c000b */
[----:B012---:R-:W-:Y:S01]  /*26560*/  ENDCOLLECTIVE ;  /* 0x000000000000791b */ /* 0x007fe20003800000 */
.L_x_845:
[----:B------:R-:W-:Y:S05]  /*26570*/  BSYNC B1 ;  /* 0x0000000000017941 */ /* 0x000fea0003800000 */
.L_x_844:
[----:B------:R-:W-:Y:S01]  /*26580*/  IMAD.MOV.U32 R13, RZ, RZ, R106 ;  /* 0x000000ffff0d7224 */ /* 0x000fe200078e006a */
[----:B------:R-:W-:Y:S01]  /*26590*/  MOV R11, 0x181f ;  /* 0x0000181f000b7802 */ /* 0x000fe20000000f00 */
[----:B------:R-:W-:Y:S01]  /*265a0*/  IMAD.MOV.U32 R12, RZ, RZ, RZ ;  /* 0x000000ffff0c7224 */ /* 0x000fe200078e00ff */
[----:B------:R-:W-:Y:S01]  /*265b0*/  MOV R108, R14 ;  /* 0x0000000e006c7202 */ /* 0x000fe20000000f00 */
[----:B------:R-:W-:-:S07]  /*265c0*/  IMAD.MOV.U32 R15, RZ, RZ, -0x1 ;  /* 0xffffffffff0f7424 */ /* 0x000fce00078e00ff */
[----:B------:R-:W-:Y:S05]  /*265d0*/  WARPSYNC.COLLECTIVE R15, `(.L_x_846) ;  /* 0x000000000f087348 */ /* 0x000fea0003c00000 */
[----:B------:R0:W1:Y:S02]  /*265e0*/  SHFL.IDX P6, R14, R13, R12, R11 ;  /* 0x0000000c0d0e7389 */ /* 0x00006400000c000b */
[----:B01----:R-:W-:Y:S01]  /*265f0*/  ENDCOLLECTIVE ;  /* 0x000000000000791b */ /* 0x003fe20003800000 */
.L_x_846:
[----:B------:R-:W-:Y:S01]  /*26600*/  IMAD.MOV.U32 R110, RZ, RZ, R14 ;  /* 0x000000ffff6e7224 */ /* 0x000fe200078e000e */
[----:B------:R-:W-:Y:S06]  /*26610*/  BRA `(.L_x_847) ;  /* 0xfffffe0800c87947 */ /* 0x000fec000383ffff */
.L_x_557:
[----:B------:R-:W-:Y:S01]  /*26620*/  BSSY B1, `(.L_x_848) ;  /* 0x0000008000017945 */ /* 0x000fe20003800000 */
[----:B----4-:R-:W-:Y:S01]  /*26630*/  MOV R13, R107 ;  /* 0x0000006b000d7202 */ /* 0x010fe20000000f00 */
[----:B------:R-:W-:Y:S01]  /*26640*/  IMAD.MOV.U32 R12, RZ, RZ, 0x1 ;  /* 0x00000001ff0c7424 */ /* 0x000fe200078e00ff */
[----:B------:R-:W-:Y:S01]  /*26650*/  MOV R15, 0xffffffff ;  /* 0xffffffff000f7802 */ /* 0x000fe20000000f00 */
[----:B------:R-:W-:-:S07]  /*26660*/  IMAD.MOV.U32 R11, RZ, RZ, 0x181f ;  /* 0x0000181fff0b7424 */ /* 0x000fce00078e00ff */
[----:B0123--:R-:W-:Y:S05]  /*26670*/  WARPSYNC.COLLECTIVE R15, `(.L_x_849) ;  /* 0x000000000f087348 */ /* 0x00ffea0003c00000 */
[----:B------:R4:W0:Y:S02]  /*26680*/  SHFL.IDX P6, R14, R13, R12, R11 ;  /* 0x0000000c0d0e7389 */ /* 0x00082400000c000b */
[----:B01234-:R-:W-:Y:S01]  /*26690*/  ENDCOLLECTIVE ;  /* 0x000000000000791b */ /* 0x01ffe20003800000 */
.L_x_849:
[----:B------:R-:W-:Y:S05]  /*266a0*/  BSYNC B1 ;  /* 0x0000000000017941 */ /* 0x000fea0003800000 */
.L_x_848:
        /* <DEDUP_REMOVED lines=8> */
.L_x_850:
[----:B------:R-:W-:Y:S01]  /*26730*/  MOV R50, R14 ;  /* 0x0000000e00327202 */ /* 0x000fe20000000f00 */
[----:B------:R-:W-:Y:S06]  /*26740*/  BRA `(.L_x_851) ;  /* 0xfffffe1800747947 */ /* 0x000fec000383ffff */
.L_x_562:
[----:B------:R-:W-:Y:S01]  /*26750*/  BSSY B1, `(.L_x_852) ;  /* 0x0000008000017945 */ /* 0x000fe20003800000 */
[----:B0-----:R-:W-:Y:S01]  /*26760*/  IMAD.MOV.U32 R13, RZ, RZ, R107 ;  /* 0x000000ffff0d7224 */ /* 0x001fe200078e006b */
[----:B------:R-:W-:Y:S01]  /*26770*/  MOV R11, 0x181f ;  /* 0x0000181f000b7802 */ /* 0x000fe20000000f00 */
[----:B------:R-:W-:Y:S02]  /*26780*/  IMAD.MOV.U32 R12, RZ, RZ, 0x2 ;  /* 0x00000002ff0c7424 */ /* 0x000fe400078e00ff */
[----:B------:R-:W-:-:S07]  /*26790*/  IMAD.MOV.U32 R15, RZ, RZ, -0x1 ;  /* 0xffffffffff0f7424 */ /* 0x000fce00078e00ff */
[----:B-1234-:R-:W-:Y:S05]  /*267a0*/  WARPSYNC.COLLECTIVE R15, `(.L_x_853) ;  /* 0x000000000f087348 */ /* 0x01efea0003c00000 */
[----:B------:R0:W0:Y:S02]  /*267b0*/  SHFL.IDX P6, R14, R13, R12, R11 ;  /* 0x0000000c0d0e7389 */ /* 0x00002400000c000b */
[----:B01234-:R-:W-:Y:S01]  /*267c0*/  ENDCOLLECTIVE ;  /* 0x000000000000791b */ /* 0x01ffe20003800000 */
.L_x_853:
[----:B------:R-:W-:Y:S05]  /*267d0*/  BSYNC B1 ;  /* 0x0000000000017941 */ /* 0x000fea0003800000 */
.L_x_852:
        /* <DEDUP_REMOVED lines=8> */
.L_x_854:
[----:B------:R-:W-:Y:S01]  /*26860*/  IMAD.MOV.U32 R52, RZ, RZ, R14 ;  /* 0x000000ffff347224 */ /* 0x000fe200078e000e */
[----:B------:R-:W-:Y:S06]  /*26870*/  BRA `(.L_x_855) ;  /* 0xfffffe2800407947 */ /* 0x000fec000383ffff */
.L_x_567:
        /* <DEDUP_REMOVED lines=8> */
.L_x_857:
[----:B------:R-:W-:Y:S05]  /*26900*/  BSYNC B1 ;  /* 0x0000000000017941 */ /* 0x000fea0003800000 */
.L_x_856:
        /* <DEDUP_REMOVED lines=8> */
.L_x_858:
[----:B------:R-:W-:Y:S01]  /*26990*/  IMAD.MOV.U32 R106, RZ, RZ, R14 ;  /* 0x000000ffff6a7224 */ /* 0x000fe200078e000e */
[----:B------:R-:W-:Y:S06]  /*269a0*/  BRA `(.L_x_859) ;  /* 0xfffffe3800087947 */ /* 0x000fec000383ffff */
.L_x_572:
[----:B0-----:R0:W1:Y:S02]  /*269b0*/  SYNCS.PHASECHK.TRANS64.TRYWAIT P2, [R80+URZ+0x38890], R103 ;  /* 0x03889067500075a7 */ /* 0x001064000804017f */
[----:B-1----:R-:W-:Y:S05]  /*269c0*/  @!P2 NANOSLEEP.SYNCS 0x989680 ;  /* 0x009896800000a95d */ /* 0x002fea0003900000 */
[----:B------:R-:W1:Y:S02]  /*269d0*/  @!P2 SYNCS.PHASECHK.TRANS64 P2, [R80+URZ+0x38890], R103 ;  /* 0x038890675000a5a7 */ /* 0x000e64000804007f */
[----:B-1----:R-:W-:Y:S05]  /*269e0*/  @!P2 BRA `(.L_x_572) ;  /* 0xfffffffc00f0a947 */ /* 0x002fea000383ffff */
[----:B------:R-:W-:Y:S05]  /*269f0*/  BRA `(.L_x_860) ;  /* 0xfffffe48000c7947 */ /* 0x000fea000383ffff */
.L_x_573:
[----:B------:R-:W-:Y:S01]  /*26a00*/  BSSY B1, `(.L_x_861) ;  /* 0x0000008000017945 */ /* 0x000fe20003800000 */
[----:B------:R-:W-:Y:S01]  /*26a10*/  MOV R13, R46 ;  /* 0x0000002e000d7202 */ /* 0x000fe20000000f00 */
[----:B------:R-:W-:Y:S01]  /*26a20*/  IMAD.MOV.U32 R12, RZ, RZ, RZ ;  /* 0x000000ffff0c7224 */ /* 0x000fe200078e00ff */
[----:B------:R-:W-:Y:S01]  /*26a30*/  MOV R15, 0xffffffff ;  /* 0xffffffff000f7802 */ /* 0x000fe20000000f00 */
[----:B------:R-:W-:-:S07]  /*26a40*/  IMAD.MOV.U32 R11, RZ, RZ, 0x181f ;  /* 0x0000181fff0b7424 */ /* 0x000fce00078e00ff */
[----:B0-----:R-:W-:Y:S05]  /*26a50*/  WARPSYNC.COLLECTIVE R15, `(.L_x_862) ;  /* 0x000000000f087348 */ /* 0x001fea0003c00000 */
[----:B------:R1:W2:Y:S02]  /*26a60*/  SHFL.IDX P6, R14, R13, R12, R11 ;  /* 0x0000000c0d0e7389 */ /* 0x0002a400000c000b */
[----:B012---:R-:W-:Y:S01]  /*26a70*/  ENDCOLLECTIVE ;  /* 0x000000000000791b */ /* 0x007fe20003800000 */
.L_x_862:
[----:B------:R-:W-:Y:S05]  /*26a80*/  BSYNC B1 ;  /* 0x0000000000017941 */ /* 0x000fea0003800000 */
.L_x_861:
[----:B------:R-:W-:Y:S01]  /*26a90*/  IMAD.MOV.U32 R13, RZ, RZ, R45 ;  /* 0x000000ffff0d7224 */ /* 0x000fe200078e002d */
[----:B------:R-:W-:Y:S01]  /*26aa0*/  MOV R12, RZ ;  /* 0x000000ff000c7202 */ /* 0x000fe20000000f00 */
[----:B------:R-:W-:Y:S02]  /*26ab0*/  IMAD.MOV.U32 R11, RZ, RZ, 0x181f ;  /* 0x0000181fff0b7424 */ /* 0x000fe400078e00ff */
[----:B------:R-:W-:Y:S02]  /*26ac0*/  IMAD.MOV.U32 R15, RZ, RZ, -0x1 ;  /* 0xffffffffff0f7424 */ /* 0x000fe400078e00ff */
[----:B------:R-:W-:-:S07]  /*26ad0*/  IMAD.MOV.U32 R44, RZ, RZ, R14 ;  /* 0x000000ffff2c7224 */ /* 0x000fce00078e000e */
[----:B------:R-:W-:Y:S05]  /*26ae0*/  WARPSYNC.COLLECTIVE R15, `(.L_x_863) ;  /* 0x000000000f087348 */ /* 0x000fea0003c00000 */
[----:B------:R0:W1:Y:S02]  /*26af0*/  SHFL.IDX P6, R14, R13, R12, R11 ;  /* 0x0000000c0d0e7389 */ /* 0x00006400000c000b */
[----:B01----:R-:W-:Y:S01]  /*26b00*/  ENDCOLLECTIVE ;  /* 0x000000000000791b */ /* 0x003fe20003800000 */
.L_x_863:
[----:B------:R-:W-:Y:S05]  /*26b10*/  BRA `(.L_x_864) ;  /* 0xfffffe4800307947 */ /* 0x000fea000383ffff */
.L_x_576:
[----:B------:R-:W-:Y:S01]  /*26b20*/  BSSY B1, `(.L_x_865) ;  /* 0x0000008000017945 */ /* 0x000fe20003800000 */
[----:B----4-:R-:W-:Y:S01]  /*26b30*/  MOV R13, R46 ;  /* 0x0000002e000d7202 */ /* 0x010fe20000000f00 */
[----:B------:R-:W-:Y:S01]  /*26b40*/  IMAD.MOV.U32 R12, RZ, RZ, 0x1 ;  /* 0x00000001ff0c7424 */ /* 0x000fe200078e00ff */
[----:B------:R-:W-:Y:S01]  /*26b50*/  MOV R15, 0xffffffff ;  /* 0xffffffff000f7802 */ /* 0x000fe20000000f00 */
[----:B------:R-:W-:-:S07]  /*26b60*/  IMAD.MOV.U32 R11, RZ, RZ, 0x181f ;  /* 0x0000181fff0b7424 */ /* 0x000fce00078e00ff */
[----:B0123--:R-:W-:Y:S05]  /*26b70*/  WARPSYNC.COLLECTIVE R15, `(.L_x_866) ;  /* 0x000000000f087348 */ /* 0x00ffea0003c00000 */
[----:B---3--:R3:W4:Y:S02]  /*26b80*/  SHFL.IDX P6, R14, R13, R12, R11 ;  /* 0x0000000c0d0e7389 */ /* 0x00872400000c000b */
[----:B01234-:R-:W-:Y:S01]  /*26b90*/  ENDCOLLECTIVE ;  /* 0x000000000000791b */ /* 0x01ffe20003800000 */
.L_x_866:
[----:B------:R-:W-:Y:S05]  /*26ba0*/  BSYNC B1 ;  /* 0x0000000000017941 */ /* 0x000fea0003800000 */
.L_x_865:
        /* <DEDUP_REMOVED lines=8> */
.L_x_867:
[----:B------:R-:W-:Y:S05]  /*26c30*/  BRA `(.L_x_868) ;  /* 0xfffffe4800307947 */ /* 0x000fea000383ffff */
.L_x_579:
        /* <DEDUP_REMOVED lines=8> */
.L_x_870:
[----:B------:R-:W-:Y:S05]  /*26cc0*/  BSYNC B1 ;  /* 0x0000000000017941 */ /* 0x000fea0003800000 */
.L_x_869:
        /* <DEDUP_REMOVED lines=8> */
.L_x_871:
[----:B------:R-:W-:Y:S05]  /*26d50*/  BRA `(.L_x_872) ;  /* 0xfffffe4800347947 */ /* 0x000fea000383ffff */
.L_x_582:
[----:B------:R-:W-:Y:S01]  /*26d60*/  BSSY B1, `(.L_x_873) ;  /* 0x0000008000017945 */ /* 0x000fe20003800000 */
[----:B0-----:R-:W-:Y:S01]  /*26d70*/  MOV R13, R46 ;  /* 0x0000002e000d7202 */ /* 0x001fe20000000f00 */
[----:B------:R-:W-:Y:S01]  /*26d80*/  IMAD.MOV.U32 R12, RZ, RZ, 0x3 ;  /* 0x00000003ff0c7424 */ /* 0x000fe200078e00ff */
[----:B------:R-:W-:Y:S01]  /*26d90*/  MOV R15, 0xffffffff ;  /* 0xffffffff000f7802 */ /* 0x000fe20000000f00 */
[----:B------:R-:W-:-:S07]  /*26da0*/  IMAD.MOV.U32 R11, RZ, RZ, 0x181f ;  /* 0x0000181fff0b7424 */ /* 0x000fce00078e00ff */
[----:B-1234-:R-:W-:Y:S05]  /*26db0*/  WARPSYNC.COLLECTIVE R15, `(.L_x_874) ;  /* 0x000000000f087348 */ /* 0x01efea0003c00000 */
[----:B----4-:R0:W4:Y:S02]  /*26dc0*/  SHFL.IDX P6, R14, R13, R12, R11 ;  /* 0x0000000c0d0e7389 */ /* 0x01012400000c000b */
[----:B01234-:R-:W-:Y:S01]  /*26dd0*/  ENDCOLLECTIVE ;  /* 0x000000000000791b */ /* 0x01ffe20003800000 */
.L_x_874:
[----:B------:R-:W-:Y:S05]  /*26de0*/  BSYNC B1 ;  /* 0x0000000000017941 */ /* 0x000fea0003800000 */
.L_x_873:
        /* <DEDUP_REMOVED lines=8> */
.L_x_875:
[----:B------:R-:W-:Y:S05]  /*26e70*/  BRA `(.L_x_876) ;  /* 0xfffffe4800387947 */ /* 0x000fea000383ffff */
.L_x_586:
[----:B------:R0:W0:Y:S02]  /*26e80*/  SYNCS.PHASECHK.TRANS64.TRYWAIT P3, [R80+URZ+0x388b0], R103 ;  /* 0x0388b067500075a7 */ /* 0x000024000806017f */
[----:B0-----:R-:W-:Y:S05]  /*26e90*/  @!P3 NANOSLEEP.SYNCS 0x989680 ;  /* 0x009896800000b95d */ /* 0x001fea0003900000 */
[----:B------:R-:W0:Y:S02]  /*26ea0*/  @!P3 SYNCS.PHASECHK.TRANS64 P3, [R80+URZ+0x388b0], R103 ;  /* 0x0388b0675000b5a7 */ /* 0x000e24000806007f */
[----:B0-----:R-:W-:Y:S05]  /*26eb0*/  @!P3 BRA `(.L_x_586) ;  /* 0xfffffffc00f0b947 */ /* 0x001fea000383ffff */
[----:B------:R-:W-:Y:S05]  /*26ec0*/  BRA `(.L_x_877) ;  /* 0xfffffe4800b07947 */ /* 0x000fea000383ffff */
.L_x_598:
[----:B------:R-:W-:Y:S01]  /*26ed0*/  BSSY B0, `(.L_x_878) ;  /* 0x0000007000007945 */ /* 0x000fe20003800000 */
[----:B------:R-:W-:Y:S01]  /*26ee0*/  MOV R12, RZ ;  /* 0x000000ff000c7202 */ /* 0x000fe20000000f00 */
[----:B------:R-:W-:Y:S02]  /*26ef0*/  IMAD.MOV.U32 R11, RZ, RZ, 0x1f ;  /* 0x0000001fff0b7424 */ /* 0x000fe400078e00ff */
[----:B------:R-:W-:-:S07]  /*26f00*/  IMAD.MOV.U32 R15, RZ, RZ, -0x1 ;  /* 0xffffffffff0f7424 */ /* 0x000fce00078e00ff */
[----:B-----5:R-:W-:Y:S05]  /*26f10*/  WARPSYNC.COLLECTIVE R15, `(.L_x_879) ;  /* 0x000000000f087348 */ /* 0x020fea0003c00000 */
[----:B------:R0:W1:Y:S02]  /*26f20*/  SHFL.IDX P6, R14, R13, R12, R11 ;  /* 0x0000000c0d0e7389 */ /* 0x00006400000c000b */
[----:B01---5:R-:W-:Y:S01]  /*26f30*/  ENDCOLLECTIVE ;  /* 0x000000000000791b */ /* 0x023fe20003800000 */
.L_x_879:
[----:B------:R-:W-:Y:S05]  /*26f40*/  BSYNC B0 ;  /* 0x0000000000007941 */ /* 0x000fea0003800000 */
.L_x_878:
[----:B------:R-:W-:Y:S05]  /*26f50*/  BRA `(.L_x_880) ;  /* 0xfffffe54008c7947 */ /* 0x000fea000383ffff */
.L_x_608:
[----:B------:R-:W-:Y:S01]  /*26f60*/  BSSY B1, `(.L_x_881) ;  /* 0x0000008000017945 */ /* 0x000fe20003800000 */
[----:B------:R-:W-:Y:S01]  /*26f70*/  MOV R13, R26 ;  /* 0x0000001a000d7202 */ /* 0x000fe20000000f00 */
[----:B------:R-:W-:Y:S01]  /*26f80*/  IMAD.MOV.U32 R12, RZ, RZ, RZ ;  /* 0x000000ffff0c7224 */ /* 0x000fe200078e00ff */
[----:B------:R-:W-:Y:S01]  /*26f90*/  MOV R15, 0xffffffff ;  /* 0xffffffff000f7802 */ /* 0x000fe20000000f00 */
[----:B------:R-:W-:-:S07]  /*26fa0*/  IMAD.MOV.U32 R11, RZ, RZ, 0x181f ;  /* 0x0000181fff0b7424 */ /* 0x000fce00078e00ff */
[----:B------:R-:W-:Y:S05]  /*26fb0*/  WARPSYNC.COLLECTIVE R15, `(.L_x_882) ;  /* 0x000000000f087348 */ /* 0x000fea0003c00000 */
[----:B------:R0:W1:Y:S02]  /*26fc0*/  SHFL.IDX P6, R14, R13, R12, R11 ;  /* 0x0000000c0d0e7389 */ /* 0x00006400000c000b */
[----:B01----:R-:W-:Y:S01]  /*26fd0*/  ENDCOLLECTIVE ;  /* 0x000000000000791b */ /* 0x003fe20003800000 */
.L_x_882:
[----:B------:R-:W-:Y:S05]  /*26fe0*/  BSYNC B1 ;  /* 0x0000000000017941 */ /* 0x000fea0003800000 */
.L_x_881:
        /* <DEDUP_REMOVED lines=8> */
.L_x_883:
[----:B------:R-:W-:Y:S01]  /*27070*/  IMAD.MOV.U32 R13, RZ, RZ, R27 ;  /* 0x000000ffff0d7224 */ /* 0x000fe200078e001b */
[----:B------:R-:W-:-:S07]  /*27080*/  MOV R3, R14 ;  /* 0x0000000e00037202 */ /* 0x000fce0000000f00 */
[----:B------:R-:W-:Y:S05]  /*27090*/  WARPSYNC.COLLECTIVE R15, `(.L_x_884) ;  /* 0x000000000f087348 */ /* 0x000fea0003c00000 */
[----:B------:R0:W1:Y:S02]  /*270a0*/  SHFL.IDX P6, R14, R13, R12, R11 ;  /* 0x0000000c0d0e7389 */ /* 0x00006400000c000b */
[----:B01----:R-:W-:Y:S01]  /*270b0*/  ENDCOLLECTIVE ;  /* 0x000000000000791b */ /* 0x003fe20003800000 */
.L_x_884:
[----:B------:R-:W-:Y:S01]  /*270c0*/  MOV R13, R28 ;  /* 0x0000001c000d7202 */ /* 0x000fe20000000f00 */
[----:B------:R-:W-:-:S07]  /*270d0*/  IMAD.MOV.U32 R4, RZ, RZ, R14 ;  /* 0x000000ffff047224 */ /* 0x000fce00078e000e */
[----:B------:R-:W-:Y:S05]  /*270e0*/  WARPSYNC.COLLECTIVE R15, `(.L_x_885) ;  /* 0x000000000f087348 */ /* 0x000fea0003c00000 */
[----:B------:R0:W1:Y:S02]  /*270f0*/  SHFL.IDX P6, R14, R13, R12, R11 ;  /* 0x0000000c0d0e7389 */ /* 0x00006400000c000b */
[----:B01----:R-:W-:Y:S01]  /*27100*/  ENDCOLLECTIVE ;  /* 0x000000000000791b */ /* 0x003fe20003800000 */
.L_x_885:
[----:B------:R-:W-:Y:S05]  /*27110*/  BRA `(.L_x_886) ;  /* 0xfffffe5c00247947 */ /* 0x000fea000383ffff */
.L_x_612:
[----:B0-----:R0:W1:Y:S02]  /*27120*/  SYNCS.PHASECHK.TRANS64.TRYWAIT P0, [R23+URZ+0x38800], R34 ;  /* 0x03880022170075a7 */ /* 0x001064000800017f */
[----:B-1----:R-:W-:Y:S05]  /*27130*/  @!P0 NANOSLEEP.SYNCS 0x989680 ;  /* 0x009896800000895d */ /* 0x002fea0003900000 */
[----:B------:R-:W1:Y:S02]  /*27140*/  @!P0 SYNCS.PHASECHK.TRANS64 P0, [R23+URZ+0x38800], R34 ;  /* 0x03880022170085a7 */ /* 0x000e64000800007f */
[----:B-1----:R-:W-:Y:S05]  /*27150*/  @!P0 BRA `(.L_x_612) ;  /* 0xfffffffc00f08947 */ /* 0x002fea000383ffff */
[----:B------:R-:W-:Y:S05]  /*27160*/  BRA `(.L_x_887) ;  /* 0xfffffe60005c7947 */ /* 0x000fea000383ffff */
.L_x_628:
[----:B------:R-:W-:Y:S01]  /*27170*/  BSSY B1, `(.L_x_888) ;  /* 0x0000008000017945 */ /* 0x000fe20003800000 */
[----:B------:R-:W-:Y:S01]  /*27180*/  IMAD.MOV.U32 R13, RZ, RZ, R26 ;  /* 0x000000ffff0d7224 */ /* 0x000fe200078e001a */
[----:B------:R-:W-:Y:S01]  /*27190*/  MOV R11, 0x181f ;  /* 0x0000181f000b7802 */ /* 0x000fe20000000f00 */
[----:B------:R-:W-:Y:S02]  /*271a0*/  IMAD.MOV.U32 R12, RZ, RZ, RZ ;  /* 0x000000ffff0c7224 */ /* 0x000fe400078e00ff */
[----:B------:R-:W-:-:S07]  /*271b0*/  IMAD.MOV.U32 R15, RZ, RZ, -0x1 ;  /* 0xffffffffff0f7424 */ /* 0x000fce00078e00ff */
[----:B------:R-:W-:Y:S05]  /*271c0*/  WARPSYNC.COLLECTIVE R15, `(.L_x_889) ;  /* 0x000000000f087348 */ /* 0x000fea0003c00000 */
[----:B------:R0:W1:Y:S02]  /*271d0*/  SHFL.IDX P6, R14, R13, R12, R11 ;  /* 0x0000000c0d0e7389 */ /* 0x00006400000c000b */
[----:B01----:R-:W-:Y:S01]  /*271e0*/  ENDCOLLECTIVE ;  /* 0x000000000000791b */ /* 0x003fe20003800000 */
.L_x_889:
[----:B------:R-:W-:Y:S05]  /*271f0*/  BSYNC B1 ;  /* 0x0000000000017941 */ /* 0x000fea0003800000 */
.L_x_888:
        /* <DEDUP_REMOVED lines=8> */
.L_x_890:
[----:B------:R-:W-:Y:S02]  /*27280*/  IMAD.MOV.U32 R13, RZ, RZ, R27 ;  /* 0x000000ffff0d7224 */ /* 0x000fe400078e001b */
[----:B------:R-:W-:-:S07]  /*27290*/  IMAD.MOV.U32 R5, RZ, RZ, R14 ;  /* 0x000000ffff057224 */ /* 0x000fce00078e000e */
[----:B------:R-:W-:Y:S05]  /*272a0*/  WARPSYNC.COLLECTIVE R15, `(.L_x_891) ;  /* 0x000000000f087348 */ /* 0x000fea0003c00000 */
[----:B------:R0:W1:Y:S02]  /*272b0*/  SHFL.IDX P6, R14, R13, R12, R11 ;  /* 0x0000000c0d0e7389 */ /* 0x00006400000c000b */
[----:B01----:R-:W-:Y:S01]  /*272c0*/  ENDCOLLECTIVE ;  /* 0x000000000000791b */ /* 0x003fe20003800000 */
.L_x_891:
[----:B------:R-:W-:Y:S01]  /*272d0*/  IMAD.MOV.U32 R13, RZ, RZ, R28 ;  /* 0x000000ffff0d7224 */ /* 0x000fe200078e001c */
[----:B------:R-:W-:-:S07]  /*272e0*/  MOV R7, R14 ;  /* 0x0000000e00077202 */ /* 0x000fce0000000f00 */
[----:B------:R-:W-:Y:S05]  /*272f0*/  WARPSYNC.COLLECTIVE R15, `(.L_x_892) ;  /* 0x000000000f087348 */ /* 0x000fea0003c00000 */
[----:B------:R0:W1:Y:S02]  /*27300*/  SHFL.IDX P6, R14, R13, R12, R11 ;  /* 0x0000000c0d0e7389 */ /* 0x00006400000c000b */
[----:B01----:R-:W-:Y:S01]  /*27310*/  ENDCOLLECTIVE ;  /* 0x000000000000791b */ /* 0x003fe20003800000 */
.L_x_892:
[----:B------:R-:W-:Y:S05]  /*27320*/  BRA `(.L_x_893) ;  /* 0xfffffe9000407947 */ /* 0x000fea000383ffff */
.L_x_632:
[----:B0-----:R0:W1:Y:S02]  /*27330*/  SYNCS.PHASECHK.TRANS64.TRYWAIT P1, [R23+URZ+0x38800], R34 ;  /* 0x03880022170075a7 */ /* 0x001064000802017f */
[----:B-1----:R-:W-:Y:S05]  /*27340*/  @!P1 NANOSLEEP.SYNCS 0x989680 ;  /* 0x009896800000995d */ /* 0x002fea0003900000 */
[----:B------:R-:W1:Y:S02]  /*27350*/  @!P1 SYNCS.PHASECHK.TRANS64 P1, [R23+URZ+0x38800], R34 ;  /* 0x03880022170095a7 */ /* 0x000e64000802007f */
[----:B-1----:R-:W-:Y:S05]  /*27360*/  @!P1 BRA `(.L_x_632) ;  /* 0xfffffffc00f09947 */ /* 0x002fea000383ffff */
[----:B------:R-:W-:Y:S05]  /*27370*/  BRA `(.L_x_894) ;  /* 0xfffffe9400607947 */ /* 0x000fea000383ffff */
.L_x_642:
[----:B-1----:R1:W2:Y:S02]  /*27380*/  SYNCS.PHASECHK.TRANS64.TRYWAIT P1, [R0+URZ+0x38830], R7 ;  /* 0x03883007000075a7 */ /* 0x0022a4000802017f */
[----:B--2---:R-:W-:Y:S05]  /*27390*/  @!P1 NANOSLEEP.SYNCS 0x989680 ;  /* 0x009896800000995d */ /* 0x004fea0003900000 */
[----:B------:R-:W2:Y:S02]  /*273a0*/  @!P1 SYNCS.PHASECHK.TRANS64 P1, [R0+URZ+0x38830], R7 ;  /* 0x03883007000095a7 */ /* 0x000ea4000802007f */
[----:B--2---:R-:W-:Y:S05]  /*273b0*/  @!P1 BRA `(.L_x_642) ;  /* 0xfffffffc00f09947 */ /* 0x004fea000383ffff */
[----:B------:R-:W-:Y:S05]  /*273c0*/  BRA `(.L_x_641) ;  /* 0xfffffec800647947 */ /* 0x000fea000383ffff */
.L_x_648:
[----:B-1----:R1:W2:Y:S02]  /*273d0*/  SYNCS.PHASECHK.TRANS64.TRYWAIT P1, [R0+URZ+0x38850], R7 ;  /* 0x03885007000075a7 */ /* 0x0022a4000802017f */
[----:B--2---:R-:W-:Y:S05]  /*273e0*/  @!P1 NANOSLEEP.SYNCS 0x989680 ;  /* 0x009896800000995d */ /* 0x004fea0003900000 */
[----:B------:R-:W2:Y:S02]  /*273f0*/  @!P1 SYNCS.PHASECHK.TRANS64 P1, [R0+URZ+0x38850], R7 ;  /* 0x03885007000095a7 */ /* 0x000ea4000802007f */
[----:B--2---:R-:W-:Y:S05]  /*27400*/  @!P1 BRA `(.L_x_648) ;  /* 0xfffffffc00f09947 */ /* 0x004fea000383ffff */
[----:B------:R-:W-:Y:S05]  /*27410*/  BRA `(.L_x_647) ;  /* 0xfffffef000707947 */ /* 0x000fea000383ffff */
.L_x_654:
[----:B-1----:R1:W2:Y:S02]  /*27420*/  SYNCS.PHASECHK.TRANS64.TRYWAIT P2, [R5+URZ+0x38830], R6 ;  /* 0x03883006050075a7 */ /* 0x0022a4000804017f */
[----:B--2---:R-:W-:Y:S05]  /*27430*/  @!P2 NANOSLEEP.SYNCS 0x989680 ;  /* 0x009896800000a95d */ /* 0x004fea0003900000 */
[----:B------:R-:W2:Y:S02]  /*27440*/  @!P2 SYNCS.PHASECHK.TRANS64 P2, [R5+URZ+0x38830], R6 ;  /* 0x038830060500a5a7 */ /* 0x000ea4000804007f */
[----:B--2---:R-:W-:Y:S05]  /*27450*/  @!P2 BRA `(.L_x_654) ;  /* 0xfffffffc00f0a947 */ /* 0x004fea000383ffff */
[----:B------:R-:W-:Y:S05]  /*27460*/  BRA `(.L_x_653) ;  /* 0xfffffef4008c7947 */ /* 0x000fea000383ffff */
.L_x_660:
[----:B-1----:R1:W2:Y:S02]  /*27470*/  SYNCS.PHASECHK.TRANS64.TRYWAIT P2, [R5+URZ+0x38850], R6 ;  /* 0x03885006050075a7 */ /* 0x0022a4000804017f */
[----:B--2---:R-:W-:Y:S05]  /*27480*/  @!P2 NANOSLEEP.SYNCS 0x989680 ;  /* 0x009896800000a95d */ /* 0x004fea0003900000 */
[----:B------:R-:W2:Y:S02]  /*27490*/  @!P2 SYNCS.PHASECHK.TRANS64 P2, [R5+URZ+0x38850], R6 ;  /* 0x038850060500a5a7 */ /* 0x000ea4000804007f */
[----:B--2---:R-:W-:Y:S05]  /*274a0*/  @!P2 BRA `(.L_x_660) ;  /* 0xfffffffc00f0a947 */ /* 0x004fea000383ffff */
[----:B------:R-:W-:Y:S05]  /*274b0*/  BRA `(.L_x_659) ;  /* 0xffffff1c00b07947 */ /* 0x000fea000383ffff */
.L_x_665:
        /* <DEDUP_REMOVED lines=10> */
[----:B------:R-:W-:Y:S01]  /*27560*/  IMAD.MOV.U32 R15, RZ, RZ, -0x1 ;  /* 0xffffffffff0f7424 */ /* 0x000fe200078e00ff */
[----:B------:R-:W-:Y:S02]  /*27570*/  SEL R104, R47, R12, P0 ;  /* 0x0000000c2f687207 */ /* 0x000fe40000000000 */
[----:B------:R-:W-:Y:S01]  /*27580*/  SEL R106, R12, R47, P0 ;  /* 0x0000002f0c6a7207 */ /* 0x000fe20000000000 */
[----:B-----5:R-:W-:Y:S01]  /*27590*/  IMAD.MOV.U32 R12, RZ, RZ, R3 ;  /* 0x000000ffff0c7224 */ /* 0x020fe200078e0003 */
[----:B------:R-:W-:-:S02]  /*275a0*/  MOV R11, 0x1c1f ;  /* 0x00001c1f000b7802 */ /* 0x000fc40000000f00 */
[----:B------:R-:W-:Y:S02]  /*275b0*/  SEL R82, R109, R108, P0 ;  /* 0x0000006c6d527207 */ /* 0x000fe40000000000 */
[----:B------:R-:W-:Y:S02]  /*275c0*/  SEL R84, R108, R109, P0 ;  /* 0x0000006d6c547207 */ /* 0x000fe40000000000 */
[----:B------:R-:W-:Y:S02]  /*275d0*/  SEL R108, R55, R14, P0 ;  /* 0x0000000e376c7207 */ /* 0x000fe40000000000 */
[----:B------:R-:W-:-:S07]  /*275e0*/  SEL R110, R14, R55, P0 ;  /* 0x000000370e6e7207 */ /* 0x000fce0000000000 */
[----:B------:R-:W-:Y:S05]  /*275f0*/  WARPSYNC.COLLECTIVE R15, `(.L_x_895) ;  /* 0x000000000f087348 */ /* 0x000fea0003c00000 */
[----:B------:R0:W1:Y:S02]  /*27600*/  SHFL.IDX P6, R14, R13, R12, R11 ;  /* 0x0000000c0d0e7389 */ /* 0x00006400000c000b */
[----:B01----:R-:W-:Y:S01]  /*27610*/  ENDCOLLECTIVE ;  /* 0x000000000000791b */ /* 0x003fe20003800000 */
.L_x_895:
[----:B------:R-:W-:Y:S02]  /*27620*/  SEL R38, R7, R10, P0 ;  /* 0x0000000a07267207 */ /* 0x000fe40000000000 */
[----:B------:R-:W-:Y:S02]  /*27630*/  SEL R10, R10, R7, P0 ;  /* 0x000000070a0a7207 */ /* 0x000fe40000000000 */
[----:B------:R-:W-:Y:S02]  /*27640*/  LOP3.LUT R7, R3, 0x2, RZ, 0x3c, !PT ;  /* 0x0000000203077812 */ /* 0x000fe400078e3cff */
[----:B------:R-:W-:Y:S02]  /*27650*/  SEL R52, R88, R67, P0 ;  /* 0x0000004358347207 */ /* 0x000fe40000000000 */
[----:B------:R-:W-:Y:S02]  /*27660*/  SEL R34, R67, R88, P0 ;  /* 0x0000005843227207 */ /* 0x000fe40000000000 */
[----:B------:R-:W-:-:S02]  /*27670*/  SEL R86, R117, R90, P0 ;  /* 0x0000005a75567207 */ /* 0x000fc40000000000 */
[----:B------:R-:W-:Y:S01]  /*27680*/  SEL R88, R90, R117, P0 ;  /* 0x000000755a587207 */ /* 0x000fe20000000000 */
[----:B------:R-:W-:Y:S01]  /*27690*/  IMAD.MOV.U32 R12, RZ, RZ, R7 ;  /* 0x000000ffff0c7224 */ /* 0x000fe200078e0007 */
[----:B------:R-:W-:Y:S02]  /*276a0*/  MOV R13, R4 ;  /* 0x00000004000d7202 */ /* 0x000fe40000000f00 */
[----:B------:R-:W-:Y:S02]  /*276b0*/  SEL R90, R39, R8, P0 ;  /* 0x00000008275a7207 */ /* 0x000fe40000000000 */
[----:B------:R-:W-:Y:S02]  /*276c0*/  SEL R92, R8, R39, P0 ;  /* 0x00000027085c7207 */ /* 0x000fe40000000000 */
[----:B------:R-:W-:Y:S02]  /*276d0*/  SEL R124, R21, R148, P0 ;  /* 0x00000094157c7207 */ /* 0x000fe40000000000 */
[----:B------:R-:W-:Y:S01]  /*276e0*/  SEL R126, R148, R21, P0 ;  /* 0x00000015947e7207 */ /* 0x000fe20000000000 */
[----:B------:R-:W-:Y:S01]  /*276f0*/  IMAD.MOV.U32 R8, RZ, RZ, R14 ;  /* 0x000000ffff087224 */ /* 0x000fe200078e000e */
[----:B------:R-:W-:-:S07]  /*27700*/  SEL R128, R25, R150, P0 ;  /* 0x0000009619807207 */ /* 0x000fce0000000000 */
[----:B------:R-:W-:Y:S05]  /*27710*/  WARPSYNC.COLLECTIVE R15, `(.L_x_896) ;  /* 0x000000000f087348 */ /* 0x000fea0003c00000 */
[----:B------:R0:W1:Y:S02]  /*27720*/  SHFL.IDX P6, R14, R13, R12, R11 ;  /* 0x0000000c0d0e7389 */ /* 0x00006400000c000b */
[----:B01----:R-:W-:Y:S01]  /*27730*/  ENDCOLLECTIVE ;  /* 0x000000000000791b */ /* 0x003fe20003800000 */
.L_x_896:
[----:B------:R-:W-:Y:S02]  /*27740*/  SEL R130, R150, R25, P0 ;  /* 0x0000001996827207 */ /* 0x000fe40000000000 */
[----:B------:R-:W-:Y:S02]  /*27750*/  SEL R116, R71, R132, P0 ;  /* 0x0000008447747207 */ /* 0x000fe40000000000 */
[----:B------:R-:W-:Y:S02]  /*27760*/  SEL R118, R132, R71, P0 ;  /* 0x0000004784767207 */ /* 0x000fe40000000000 */
        /* <DEDUP_REMOVED lines=15> */
.L_x_897:
        /* <DEDUP_REMOVED lines=18> */
.L_x_898:
        /* <DEDUP_REMOVED lines=18> */
.L_x_899:
[----:B------:R-:W-:Y:S02]  /*27aa0*/  SEL R10, R21, R38, P0 ;  /* 0x00000026150a7207 */ /* 0x000fe40000000000 */
[----:B------:R-:W-:Y:S01]  /*27ab0*/  MOV R13, R20 ;  /* 0x00000014000d7202 */ /* 0x000fe20000000f00 */
[----:B------:R-:W-:Y:S02]  /*27ac0*/  IMAD.MOV.U32 R12, RZ, RZ, R7 ;  /* 0x000000ffff0c7224 */ /* 0x000fe400078e0007 */
[----:B------:R-:W-:-:S07]  /*27ad0*/  IMAD.MOV.U32 R40, RZ, RZ, R14 ;  /* 0x000000ffff287224 */ /* 0x000fce00078e000e */
[----:B------:R-:W-:Y:S05]  /*27ae0*/  WARPSYNC.COLLECTIVE R15, `(.L_x_900) ;  /* 0x000000000f087348 */ /* 0x000fea0003c00000 */
[----:B------:R0:W1:Y:S02]  /*27af0*/  SHFL.IDX P6, R14, R13, R12, R11 ;  /* 0x0000000c0d0e7389 */ /* 0x00006400000c000b */
[----:B01----:R-:W-:Y:S01]  /*27b00*/  ENDCOLLECTIVE ;  /* 0x000000000000791b */ /* 0x003fe20003800000 */
.L_x_900:
[----:B------:R-:W-:Y:S01]  /*27b10*/  MOV R13, R42 ;  /* 0x0000002a000d7202 */ /* 0x000fe20000000f00 */
[----:B------:R-:W-:Y:S02]  /*27b20*/  IMAD.MOV.U32 R12, RZ, RZ, R3 ;  /* 0x000000ffff0c7224 */ /* 0x000fe400078e0003 */
[----:B------:R-:W-:-:S07]  /*27b30*/  IMAD.MOV.U32 R25, RZ, RZ, R14 ;  /* 0x000000ffff197224 */ /* 0x000fce00078e000e */
[----:B------:R-:W-:Y:S05]  /*27b40*/  WARPSYNC.COLLECTIVE R15, `(.L_x_901) ;  /* 0x000000000f087348 */ /* 0x000fea0003c00000 */
[----:B------:R0:W1:Y:S02]  /*27b50*/  SHFL.IDX P6, R14, R13, R12, R11 ;  /* 0x0000000c0d0e7389 */ /* 0x00006400000c000b */
[----:B01----:R-:W-:Y:S01]  /*27b60*/  ENDCOLLECTIVE ;  /* 0x000000000000791b */ /* 0x003fe20003800000 */
.L_x_901:
[----:B------:R-:W-:Y:S01]  /*27b70*/  MOV R13, R24 ;  /* 0x00000018000d7202 */ /* 0x000fe20000000f00 */
[----:B------:R-:W-:Y:S02]  /*27b80*/  IMAD.MOV.U32 R12, RZ, RZ, R7 ;  /* 0x000000ffff0c7224 */ /* 0x000fe400078e0007 */
[----:B------:R-:W-:-:S07]  /*27b90*/  IMAD.MOV.U32 R42, RZ, RZ, R14 ;  /* 0x000000ffff2a7224 */ /* 0x000fce00078e000e */
[----:B------:R-:W-:Y:S05]  /*27ba0*/  WARPSYNC.COLLECTIVE R15, `(.L_x_902) ;  /* 0x000000000f087348 */ /* 0x000fea0003c00000 */
[----:B------:R0:W1:Y:S02]  /*27bb0*/  SHFL.IDX P6, R14, R13, R12, R11 ;  /* 0x0000000c0d0e7389 */ /* 0x00006400000c000b */
[----:B01----:R-:W-:Y:S01]  /*27bc0*/  ENDCOLLECTIVE ;  /* 0x000000000000791b */ /* 0x003fe20003800000 */
.L_x_902:
[----:B------:R-:W-:Y:S01]  /*27bd0*/  MOV R13, R44 ;  /* 0x0000002c000d7202 */ /* 0x000fe20000000f00 */
[----:B------:R-:W-:Y:S02]  /*27be0*/  IMAD.MOV.U32 R12, RZ, RZ, R3 ;  /* 0x000000ffff0c7224 */ /* 0x000fe400078e0003 */
[----:B------:R-:W-:-:S07]  /*27bf0*/  IMAD.MOV.U32 R27, RZ, RZ, R14 ;  /* 0x000000ffff1b7224 */ /* 0x000fce00078e000e */
[----:B------:R-:W-:Y:S05]  /*27c00*/  WARPSYNC.COLLECTIVE R15, `(.L_x_903) ;  /* 0x000000000f087348 */ /* 0x000fea0003c00000 */
[----:B------:R0:W1:Y:S02]  /*27c10*/  SHFL.IDX P6, R14, R13, R12, R11 ;  /* 0x0000000c0d0e7389 */ /* 0x00006400000c000b */
[----:B01----:R-:W-:Y:S01]  /*27c20*/  ENDCOLLECTIVE ;  /* 0x000000000000791b */ /* 0x003fe20003800000 */
.L_x_903:
[----:B------:R-:W-:Y:S02]  /*27c30*/  SEL R24, R42, R27, P0 ;  /* 0x0000001b2a187207 */ /* 0x000fe40000000000 */
[----:B------:R-:W-:Y:S01]  /*27c40*/  MOV R13, R26 ;  /* 0x0000001a000d7202 */ /* 0x000fe20000000f00 */
[----:B------:R-:W-:Y:S01]  /*27c50*/  IMAD.MOV.U32 R12, RZ, RZ, R7 ;  /* 0x000000ffff0c7224 */ /* 0x000fe200078e0007 */
[----:B------:R-:W-:Y:S01]  /*27c60*/  SEL R26, R27, R42, P0 ;  /* 0x0000002a1b1a7207 */ /* 0x000fe20000000000 */
[----:B------:R-:W-:-:S07]  /*27c70*/  IMAD.MOV.U32 R44, RZ, RZ, R14 ;  /* 0x000000ffff2c7224 */ /* 0x000fce00078e000e */
[----:B------:R-:W-:Y:S05]  /*27c80*/  WARPSYNC.COLLECTIVE R15, `(.L_x_904) ;  /* 0x000000000f087348 */ /* 0x000fea0003c00000 */
[----:B------:R0:W1:Y:S02]  /*27c90*/  SHFL.IDX P6, R14, R13, R12, R11 ;  /* 0x0000000c0d0e7389 */ /* 0x00006400000c000b */
[----:B01----:R-:W-:Y:S01]  /*27ca0*/  ENDCOLLECTIVE ;  /* 0x000000000000791b */ /* 0x003fe20003800000 */
.L_x_904:
[----:B------:R-:W-:Y:S01]  /*27cb0*/  MOV R13, R46 ;  /* 0x0000002e000d7202 */ /* 0x000fe20000000f00 */
[----:B------:R-:W-:Y:S02]  /*27cc0*/  IMAD.MOV.U32 R12, RZ, RZ, R3 ;  /* 0x000000ffff0c7224 */ /* 0x000fe400078e0003 */
[----:B------:R-:W-:-:S07]  /*27cd0*/  IMAD.MOV.U32 R29, RZ, RZ, R14 ;  /* 0x000000ffff1d7224 */ /* 0x000fce00078e000e */
[----:B------:R-:W-:Y:S05]  /*27ce0*/  WARPSYNC.COLLECTIVE R15, `(.L_x_905) ;  /* 0x000000000f087348 */ /* 0x000fea0003c00000 */
[----:B------:R0:W1:Y:S02]  /*27cf0*/  SHFL.IDX P6, R14, R13, R12, R11 ;  /* 0x0000000c0d0e7389 */ /* 0x00006400000c000b */
[----:B01----:R-:W-:Y:S01]  /*27d00*/  ENDCOLLECTIVE ;  /* 0x000000000000791b */ /* 0x003fe20003800000 */
.L_x_905:
[----:B------:R-:W-:Y:S01]  /*27d10*/  MOV R13, R28 ;  /* 0x0000001c000d7202 */ /* 0x000fe20000000f00 */
[----:B------:R-:W-:Y:S01]  /*27d20*/  IMAD.MOV.U32 R12, RZ, RZ, R7 ;  /* 0x000000ffff0c7224 */ /* 0x000fe200078e0007 */
[----:B------:R-:W-:Y:S01]  /*27d30*/  SEL R28, R44, R29, P0 ;  /* 0x0000001d2c1c7207 */ /* 0x000fe20000000000 */
[----:B------:R-:W-:-:S07]  /*27d40*/  IMAD.MOV.U32 R46, RZ, RZ, R14 ;  /* 0x000000ffff2e7224 */ /* 0x000fce00078e000e */
[----:B------:R-:W-:Y:S05]  /*27d50*/  WARPSYNC.COLLECTIVE R15, `(.L_x_906) ;  /* 0x000000000f087348 */ /* 0x000fea0003c00000 */
[----:B------:R0:W1:Y:S02]  /*27d60*/  SHFL.IDX P6, R14, R13, R12, R11 ;  /* 0x0000000c0d0e7389 */ /* 0x00006400000c000b */
[----:B01----:R-:W-:Y:S01]  /*27d70*/  ENDCOLLECTIVE ;  /* 0x000000000000791b */ /* 0x003fe20003800000 */
.L_x_906:
[----:B------:R-:W-:Y:S01]  /*27d80*/  MOV R13, R48 ;  /* 0x00000030000d7202 */ /* 0x000fe20000000f00 */
[----:B------:R-:W-:Y:S02]  /*27d90*/  IMAD.MOV.U32 R12, RZ, RZ, R3 ;  /* 0x000000ffff0c7224 */ /* 0x000fe400078e0003 */
[----:B------:R-:W-:-:S07]  /*27da0*/  IMAD.MOV.U32 R31, RZ, RZ, R14 ;  /* 0x000000ffff1f7224 */ /* 0x000fce00078e000e */
[----:B------:R-:W-:Y:S05]  /*27db0*/  WARPSYNC.COLLECTIVE R15, `(.L_x_907) ;  /* 0x000000000f087348 */ /* 0x000fea0003c00000 */
[----:B------:R0:W1:Y:S02]  /*27dc0*/  SHFL.IDX P6, R14, R13, R12, R11 ;  /* 0x0000000c0d0e7389 */ /* 0x00006400000c000b */
[----:B01----:R-:W-:Y:S01]  /*27dd0*/  ENDCOLLECTIVE ;  /* 0x000000000000791b */ /* 0x003fe20003800000 */
.L_x_907:
[----:B------:R-:W-:Y:S01]  /*27de0*/  MOV R13, R30 ;  /* 0x0000001e000d7202 */ /* 0x000fe20000000f00 */
[----:B------:R-:W-:Y:S01]  /*27df0*/  IMAD.MOV.U32 R12, RZ, RZ, R7 ;  /* 0x000000ffff0c7224 */ /* 0x000fe200078e0007 */
[----:B------:R-:W-:Y:S01]  /*27e00*/  SEL R30, R29, R44, P0 ;  /* 0x0000002c1d1e7207 */ /* 0x000fe20000000000 */
[----:B------:R-:W-:-:S07]  /*27e10*/  IMAD.MOV.U32 R48, RZ, RZ, R14 ;  /* 0x000000ffff307224 */ /* 0x000fce00078e000e */
[----:B------:R-:W-:Y:S05]  /*27e20*/  WARPSYNC.COLLECTIVE R15, `(.L_x_908) ;  /* 0x000000000f087348 */ /* 0x000fea0003c00000 */
[----:B------:R0:W1:Y:S02]  /*27e30*/  SHFL.IDX P6, R14, R13, R12, R11 ;  /* 0x0000000c0d0e7389 */ /* 0x00006400000c000b */
[----:B01----:R-:W-:Y:S01]  /*27e40*/  ENDCOLLECTIVE ;  /* 0x000000000000791b */ /* 0x003fe20003800000 */
.L_x_908:
[----:B------:R-:W-:Y:S01]  /*27e50*/  MOV R13, R50 ;  /* 0x00000032000d7202 */ /* 0x000fe20000000f00 */
[----:B------:R-:W-:Y:S02]  /*27e60*/  IMAD.MOV.U32 R12, RZ, RZ, R3 ;  /* 0x000000ffff0c7224 */ /* 0x000fe400078e0003 */
[----:B------:R-:W-:-:S07]  /*27e70*/  IMAD.MOV.U32 R33, RZ, RZ, R14 ;  /* 0x000000ffff217224 */ /* 0x000fce00078e000e */
[----:B------:R-:W-:Y:S05]  /*27e80*/  WARPSYNC.COLLECTIVE R15, `(.L_x_909) ;  /* 0x000000000f087348 */ /* 0x000fea0003c00000 */
[----:B------:R0:W1:Y:S02]  /*27e90*/  SHFL.IDX P6, R14, R13, R12, R11 ;  /* 0x0000000c0d0e7389 */ /* 0x00006400000c000b */
[----:B01----:R-:W-:Y:S01]  /*27ea0*/  ENDCOLLECTIVE ;  /* 0x000000000000791b */ /* 0x003fe20003800000 */
.L_x_909:
[----:B------:R-:W-:Y:S01]  /*27eb0*/  MOV R13, R32 ;  /* 0x00000020000d7202 */ /* 0x000fe20000000f00 */
[----:B------:R-:W-:Y:S01]  /*27ec0*/  IMAD.MOV.U32 R12, RZ, RZ, R7 ;  /* 0x000000ffff0c7224 */ /* 0x000fe200078e0007 */
[----:B------:R-:W-:Y:S01]  /*27ed0*/  SEL R32, R46, R31, P0 ;  /* 0x0000001f2e207207 */ /* 0x000fe20000000000 */
[----:B------:R-:W-:-:S07]  /*27ee0*/  IMAD.MOV.U32 R50, RZ, RZ, R14 ;  /* 0x000000ffff327224 */ /* 0x000fce00078e000e */
[----:B------:R-:W-:Y:S05]  /*27ef0*/  WARPSYNC.COLLECTIVE R15, `(.L_x_910) ;  /* 0x000000000f087348 */ /* 0x000fea0003c00000 */
[----:B------:R0:W1:Y:S02]  /*27f00*/  SHFL.IDX P6, R14, R13, R12, R11 ;  /* 0x0000000c0d0e7389 */ /* 0x00006400000c000b */
[----:B01----:R-:W-:Y:S01]  /*27f10*/  ENDCOLLECTIVE ;  /* 0x000000000000791b */ /* 0x003fe20003800000 */
.L_x_910:
[----:B------:R-:W-:Y:S01]  /*27f20*/  MOV R13, R52 ;  /* 0x00000034000d7202 */ /* 0x000fe20000000f00 */
[----:B------:R-:W-:Y:S02]  /*27f30*/  IMAD.MOV.U32 R12, RZ, RZ, R3 ;  /* 0x000000ffff0c7224 */ /* 0x000fe400078e0003 */
[----:B------:R-:W-:-:S07]  /*27f40*/  IMAD.MOV.U32 R35, RZ, RZ, R14 ;  /* 0x000000ffff237224 */ /* 0x000fce00078e000e */
[----:B------:R-:W-:Y:S05]  /*27f50*/  WARPSYNC.COLLECTIVE R15, `(.L_x_911) ;  /* 0x000000000f087348 */ /* 0x000fea0003c00000 */
[----:B------:R0:W1:Y:S02]  /*27f60*/  SHFL.IDX P6, R14, R13, R12, R11 ;  /* 0x0000000c0d0e7389 */ /* 0x00006400000c000b */
[----:B01----:R-:W-:Y:S01]  /*27f70*/  ENDCOLLECTIVE ;  /* 0x000000000000791b */ /* 0x003fe20003800000 */
.L_x_911:
        /* <DEDUP_REMOVED lines=8> */
.L_x_912:
[----:B------:R-:W-:Y:S01]  /*28000*/  MOV R13, R54 ;  /* 0x00000036000d7202 */ /* 0x000fe20000000f00 */
[----:B------:R-:W-:Y:S02]  /*28010*/  IMAD.MOV.U32 R12, RZ, RZ, R3 ;  /* 0x000000ffff0c7224 */ /* 0x000fe400078e0003 */
[----:B------:R-:W-:-:S07]  /*28020*/  IMAD.MOV.U32 R37, RZ, RZ, R14 ;  /* 0x000000ffff257224 */ /* 0x000fce00078e000e */
[----:B------:R-:W-:Y:S05]  /*28030*/  WARPSYNC.COLLECTIVE R15, `(.L_x_913) ;  /* 0x000000000f087348 */ /* 0x000fea0003c00000 */
[----:B------:R0:W1:Y:S02]  /*28040*/  SHFL.IDX P6, R14, R13, R12, R11 ;  /* 0x0000000c0d0e7389 */ /* 0x00006400000c000b */
[----:B01----:R-:W-:Y:S01]  /*28050*/  ENDCOLLECTIVE ;  /* 0x000000000000791b */ /* 0x003fe20003800000 */
.L_x_913:
[----:B------:R-:W-:Y:S02]  /*28060*/  SEL R44, R52, R37, P0 ;  /* 0x00000025342c7207 */ /* 0x000fe40000000000 */
        /* <DEDUP_REMOVED lines=8> */
.L_x_914:
[----:B------:R-:W-:Y:S01]  /*280f0*/  MOV R13, R56 ;  /* 0x00000038000d7202 */ /* 0x000fe20000000f00 */
[----:B------:R-:W-:Y:S02]  /*28100*/  IMAD.MOV.U32 R12, RZ, RZ, R3 ;  /* 0x000000ffff0c7224 */ /* 0x000fe400078e0003 */
[----:B------:R-:W-:-:S07]  /*28110*/  IMAD.MOV.U32 R41, RZ, RZ, R14 ;  /* 0x000000ffff297224 */ /* 0x000fce00078e000e */
[----:B------:R-:W-:Y:S05]  /*28120*/  WARPSYNC.COLLECTIVE R15, `(.L_x_915) ;  /* 0x000000000f087348 */ /* 0x000fea0003c00000 */
[----:B------:R0:W1:Y:S02]  /*28130*/  SHFL.IDX P6, R14, R13, R12, R11 ;  /* 0x0000000c0d0e7389 */ /* 0x00006400000c000b */
[----:B01----:R-:W-:Y:S01]  /*28140*/  ENDCOLLECTIVE ;  /* 0x000000000000791b */ /* 0x003fe20003800000 */
.L_x_915:
[----:B------:R-:W-:Y:S01]  /*28150*/  MOV R13, R58 ;  /* 0x0000003a000d7202 */ /* 0x000fe20000000f00 */
[----:B------:R-:W-:Y:S02]  /*28160*/  IMAD.MOV.U32 R12, RZ, RZ, R7 ;  /* 0x000000ffff0c7224 */ /* 0x000fe400078e0007 */
[----:B------:R-:W-:-:S07]  /*28170*/  IMAD.MOV.U32 R56, RZ, RZ, R14 ;  /* 0x000000ffff387224 */ /* 0x000fce00078e000e */
[----:B------:R-:W-:Y:S05]  /*28180*/  WARPSYNC.COLLECTIVE R15, `(.L_x_916) ;  /* 0x000000000f087348 */ /* 0x000fea0003c00000 */
[----:B------:R0:W1:Y:S02]  /*28190*/  SHFL.IDX P6, R14, R13, R12, R11 ;  /* 0x0000000c0d0e7389 */ /* 0x00006400000c000b */
[----:B01----:R-:W-:Y:S01]  /*281a0*/  ENDCOLLECTIVE ;  /* 0x000000000000791b */ /* 0x003fe20003800000 */
.L_x_916:
[----:B------:R-:W-:Y:S01]  /*281b0*/  MOV R13, R60 ;  /* 0x0000003c000d7202 */ /* 0x000fe20000000f00 */
[----:B------:R-:W-:Y:S02]  /*281c0*/  IMAD.MOV.U32 R12, RZ, RZ, R3 ;  /* 0x000000ffff0c7224 */ /* 0x000fe400078e0003 */
[----:B------:R-:W-:-:S07]  /*281d0*/  IMAD.MOV.U32 R45, RZ, RZ, R14 ;  /* 0x000000ffff2d7224 */ /* 0x000fce00078e000e */
[----:B------:R-:W-:Y:S05]  /*281e0*/  WARPSYNC.COLLECTIVE R15, `(.L_x_917) ;  /* 0x000000000f087348 */ /* 0x000fea0003c00000 */
[----:B------:R0:W1:Y:S02]  /*281f0*/  SHFL.IDX P6, R14, R13, R12, R11 ;  /* 0x0000000c0d0e7389 */ /* 0x00006400000c000b */
[----:B01----:R-:W-:Y:S01]  /*28200*/  ENDCOLLECTIVE ;  /* 0x000000000000791b */ /* 0x003fe20003800000 */
.L_x_917:
[----:B------:R-:W-:Y:S02]  /*28210*/  SEL R52, R56, R45, P0 ;  /* 0x0000002d38347207 */ /* 0x000fe40000000000 */
[----:B------:R-:W-:Y:S01]  /*28220*/  MOV R13, R62 ;  /* 0x0000003e000d7202 */ /* 0x000fe20000000f00 */
[----:B------:R-:W-:Y:S02]  /*28230*/  IMAD.MOV.U32 R12, RZ, RZ, R7 ;  /* 0x000000ffff0c7224 */ /* 0x000fe400078e0007 */
[----:B------:R-:W-:-:S07]  /*28240*/  IMAD.MOV.U32 R60, RZ, RZ, R14 ;  /* 0x000000ffff3c7224 */ /* 0x000fce00078e000e */
[----:B------:R-:W-:Y:S05]  /*28250*/  WARPSYNC.COLLECTIVE R15, `(.L_x_918) ;  /* 0x000000000f087348 */ /* 0x000fea0003c00000 */
[----:B------:R0:W1:Y:S02]  /*28260*/  SHFL.IDX P6, R14, R13, R12, R11 ;  /* 0x0000000c0d0e7389 */ /* 0x00006400000c000b */
[----:B01----:R-:W-:Y:S01]  /*28270*/  ENDCOLLECTIVE ;  /* 0x000000000000791b */ /* 0x003fe20003800000 */
.L_x_918:
[----:B------:R-:W-:Y:S01]  /*28280*/  MOV R13, R64 ;  /* 0x00000040000d7202 */ /* 0x000fe20000000f00 */
[----:B------:R-:W-:Y:S02]  /*28290*/  IMAD.MOV.U32 R12, RZ, RZ, R3 ;  /* 0x000000ffff0c7224 */ /* 0x000fe400078e0003 */
[----:B------:R-:W-:-:S07]  /*282a0*/  IMAD.MOV.U32 R49, RZ, RZ, R14 ;  /* 0x000000ffff317224 */ /* 0x000fce00078e000e */
[----:B------:R-:W-:Y:S05]  /*282b0*/  WARPSYNC.COLLECTIVE R15, `(.L_x_919) ;  /* 0x000000000f087348 */ /* 0x000fea0003c00000 */
[----:B------:R0:W1:Y:S02]  /*282c0*/  SHFL.IDX P6, R14, R13, R12, R11 ;  /* 0x0000000c0d0e7389 */ /* 0x00006400000c000b */
[----:B01----:R-:W-:Y:S01]  /*282d0*/  ENDCOLLECTIVE ;  /* 0x000000000000791b */ /* 0x003fe20003800000 */
.L_x_919:
[----:B------:R-:W-:Y:S02]  /*282e0*/  SEL R58, R49, R60, P0 ;  /* 0x0000003c313a7207 */ /* 0x000fe40000000000 */
[----:B------:R-:W-:Y:S01]  /*282f0*/  MOV R13, R66 ;  /* 0x00000042000d7202 */ /* 0x000fe20000000f00 */
[----:B------:R-:W-:Y:S02]  /*28300*/  IMAD.MOV.U32 R12, RZ, RZ, R7 ;  /* 0x000000ffff0c7224 */ /* 0x000fe400078e0007 */
[----:B------:R-:W-:-:S07]  /*28310*/  IMAD.MOV.U32 R64, RZ, RZ, R14 ;  /* 0x000000ffff407224 */ /* 0x000fce00078e000e */
[----:B------:R-:W-:Y:S05]  /*28320*/  WARPSYNC.COLLECTIVE R15, `(.L_x_920) ;  /* 0x000000000f087348 */ /* 0x000fea0003c00000 */
[----:B------:R0:W1:Y:S02]  /*28330*/  SHFL.IDX P6, R14, R13, R12, R11 ;  /* 0x0000000c0d0e7389 */ /* 0x00006400000c000b */
[----:B01----:R-:W-:Y:S01]  /*28340*/  ENDCOLLECTIVE ;  /* 0x000000000000791b */ /* 0x003fe20003800000 */
.L_x_920:
[----:B------:R-:W-:Y:S01]  /*28350*/  MOV R13, R68 ;  /* 0x00000044000d7202 */ /* 0x000fe20000000f00 */
[----:B------:R-:W-:Y:S02]  /*28360*/  IMAD.MOV.U32 R12, RZ, RZ, R3 ;  /* 0x000000ffff0c7224 */ /* 0x000fe400078e0003 */
[----:B------:R-:W-:-:S07]  /*28370*/  IMAD.MOV.U32 R53, RZ, RZ, R14 ;  /* 0x000000ffff357224 */ /* 0x000fce00078e000e */
[----:B------:R-:W-:Y:S05]  /*28380*/  WARPSYNC.COLLECTIVE R15, `(.L_x_921) ;  /* 0x000000000f087348 */ /* 0x000fea0003c00000 */
[----:B------:R0:W1:Y:S02]  /*28390*/  SHFL.IDX P6, R14, R13, R12, R11 ;  /* 0x0000000c0d0e7389 */ /* 0x00006400000c000b */
[----:B01----:R-:W-:Y:S01]  /*283a0*/  ENDCOLLECTIVE ;  /* 0x000000000000791b */ /* 0x003fe20003800000 */
.L_x_921:
[----:B------:R-:W-:Y:S02]  /*283b0*/  SEL R62, R53, R64, P0 ;  /* 0x00000040353e7207 */ /* 0x000fe40000000000 */
[----:B------:R-:W-:Y:S01]  /*283c0*/  MOV R13, R70 ;  /* 0x00000046000d7202 */ /* 0x000fe20000000f00 */
[----:B------:R-:W-:Y:S02]  /*283d0*/  IMAD.MOV.U32 R12, RZ, RZ, R7 ;  /* 0x000000ffff0c7224 */ /* 0x000fe400078e0007 */
[----:B------:R-:W-:-:S07]  /*283e0*/  IMAD.MOV.U32 R68, RZ, RZ, R14 ;  /* 0x000000ffff447224 */ /* 0x000fce00078e000e */
[----:B------:R-:W-:Y:S05]  /*283f0*/  WARPSYNC.COLLECTIVE R15, `(.L_x_922) ;  /* 0x000000000f087348 */ /* 0x000fea0003c00000 */
[----:B------:R0:W1:Y:S02]  /*28400*/  SHFL.IDX P6, R14, R13, R12, R11 ;  /* 0x0000000c0d0e7389 */ /* 0x00006400000c000b */
[----:B01----:R-:W-:Y:S01]  /*28410*/  ENDCOLLECTIVE ;  /* 0x000000000000791b */ /* 0x003fe20003800000 */
.L_x_922:
[----:B------:R-:W-:Y:S01]  /*28420*/  MOV R13, R72 ;  /* 0x00000048000d7202 */ /* 0x000fe20000000f00 */
[----:B------:R-:W-:Y:S02]  /*28430*/  IMAD.MOV.U32 R12, RZ, RZ, R3 ;  /* 0x000000ffff0c7224 */ /* 0x000fe400078e0003 */
[----:B------:R-:W-:-:S07]  /*28440*/  IMAD.MOV.U32 R57, RZ, RZ, R14 ;  /* 0x000000ffff397224 */ /* 0x000fce00078e000e */
[----:B------:R-:W-:Y:S05]  /*28450*/  WARPSYNC.COLLECTIVE R15, `(.L_x_923) ;  /* 0x000000000f087348 */ /* 0x000fea0003c00000 */
[----:B------:R0:W1:Y:S02]  /*28460*/  SHFL.IDX P6, R14, R13, R12, R11 ;  /* 0x0000000c0d0e7389 */ /* 0x00006400000c000b */
[----:B01----:R-:W-:Y:S01]  /*28470*/  ENDCOLLECTIVE ;  /* 0x000000000000791b */ /* 0x003fe20003800000 */
.L_x_923:
[----:B------:R-:W-:Y:S02]  /*28480*/  SEL R66, R57, R68, P0 ;  /* 0x0000004439427207 */ /* 0x000fe40000000000 */
[----:B------:R-:W-:Y:S01]  /*28490*/  MOV R13, R74 ;  /* 0x0000004a000d7202 */ /* 0x000fe20000000f00 */
[----:B------:R-:W-:Y:S02]  /*284a0*/  IMAD.MOV.U32 R12, RZ, RZ, R7 ;  /* 0x000000ffff0c7224 */ /* 0x000fe400078e0007 */
[----:B------:R-:W-:-:S07]  /*284b0*/  IMAD.MOV.U32 R72, RZ, RZ, R14 ;  /* 0x000000ffff487224 */ /* 0x000fce00078e000e */
[----:B------:R-:W-:Y:S05]  /*284c0*/  WARPSYNC.COLLECTIVE R15, `(.L_x_924) ;  /* 0x000000000f087348 */ /* 0x000fea0003c00000 */
[----:B------:R0:W1:Y:S02]  /*284d0*/  SHFL.IDX P6, R14, R13, R12, R11 ;  /* 0x0000000c0d0e7389 */ /* 0x00006400000c000b */
[----:B01----:R-:W-:Y:S01]  /*284e0*/  ENDCOLLECTIVE ;  /* 0x000000000000791b */ /* 0x003fe20003800000 */
.L_x_924:
[----:B------:R-:W-:Y:S01]  /*284f0*/  MOV R13, R78 ;  /* 0x0000004e000d7202 */ /* 0x000fe20000000f00 */
[----:B------:R-:W-:Y:S02]  /*28500*/  IMAD.MOV.U32 R12, RZ, RZ, R3 ;  /* 0x000000ffff0c7224 */ /* 0x000fe400078e0003 */
[----:B------:R-:W-:-:S07]  /*28510*/  IMAD.MOV.U32 R61, RZ, RZ, R14 ;  /* 0x000000ffff3d7224 */ /* 0x000fce00078e000e */
[----:B------:R-:W-:Y:S05]  /*28520*/  WARPSYNC.COLLECTIVE R15, `(.L_x_925) ;  /* 0x000000000f087348 */ /* 0x000fea0003c00000 */
[----:B------:R0:W1:Y:S02]  /*28530*/  SHFL.IDX P6, R14, R13, R12, R11 ;  /* 0x0000000c0d0e7389 */ /* 0x00006400000c000b */
[----:B01----:R-:W-:Y:S01]  /*28540*/  ENDCOLLECTIVE ;  /* 0x000000000000791b */ /* 0x003fe20003800000 */
.L_x_925:
[----:B------:R-:W-:Y:S02]  /*28550*/  SEL R70, R61, R72, P0 ;  /* 0x000000483d467207 */ /* 0x000fe40000000000 */
[----:B------:R-:W-:Y:S01]  /*28560*/  MOV R13, R80 ;  /* 0x00000050000d7202 */ /* 0x000fe20000000f00 */
[----:B------:R-:W-:Y:S02]  /*28570*/  IMAD.MOV.U32 R12, RZ, RZ, R7 ;  /* 0x000000ffff0c7224 */ /* 0x000fe400078e0007 */
[----:B------:R-:W-:-:S07]  /*28580*/  IMAD.MOV.U32 R78, RZ, RZ, R14 ;  /* 0x000000ffff4e7224 */ /* 0x000fce00078e000e */
[----:B------:R-:W-:Y:S05]  /*28590*/  WARPSYNC.COLLECTIVE R15, `(.L_x_926) ;  /* 0x000000000f087348 */ /* 0x000fea0003c00000 */
[----:B------:R0:W1:Y:S02]  /*285a0*/  SHFL.IDX P6, R14, R13, R12, R11 ;  /* 0x0000000c0d0e7389 */ /* 0x00006400000c000b */
[----:B01----:R-:W-:Y:S01]  /*285b0*/  ENDCOLLECTIVE ;  /* 0x000000000000791b */ /* 0x003fe20003800000 */
.L_x_926:
[----:B------:R-:W-:Y:S01]  /*285c0*/  MOV R13, R82 ;  /* 0x00000052000d7202 */ /* 0x000fe20000000f00 */
[----:B------:R-:W-:Y:S02]  /*285d0*/  IMAD.MOV.U32 R12, RZ, RZ, R3 ;  /* 0x000000ffff0c7224 */ /* 0x000fe400078e0003 */
[----:B------:R-:W-:-:S07]  /*285e0*/  IMAD.MOV.U32 R65, RZ, RZ, R14 ;  /* 0x000000ffff417224 */ /* 0x000fce00078e000e */
[----:B------:R-:W-:Y:S05]  /*285f0*/  WARPSYNC.COLLECTIVE R15, `(.L_x_927) ;  /* 0x000000000f087348 */ /* 0x000fea0003c00000 */
[----:B------:R0:W1:Y:S02]  /*28600*/  SHFL.IDX P6, R14, R13, R12, R11 ;  /* 0x0000000c0d0e7389 */ /* 0x00006400000c000b */
[----:B01----:R-:W-:Y:S01]  /*28610*/  ENDCOLLECTIVE ;  /* 0x000000000000791b */ /* 0x003fe20003800000 */
.L_x_927:
[----:B------:R-:W-:Y:S02]  /*28620*/  SEL R74, R65, R78, P0 ;  /* 0x0000004e414a7207 */ /* 0x000fe40000000000 */
[----:B------:R-:W-:Y:S01]  /*28630*/  MOV R13, R84 ;  /* 0x00000054000d7202 */ /* 0x000fe20000000f00 */
[----:B------:R-:W-:Y:S02]  /*28640*/  IMAD.MOV.U32 R12, RZ, RZ, R7 ;  /* 0x000000ffff0c7224 */ /* 0x000fe400078e0007 */
[----:B------:R-:W-:-:S07]  /*28650*/  IMAD.MOV.U32 R82, RZ, RZ, R14 ;  /* 0x000000ffff527224 */ /* 0x000fce00078e000e */
[----:B------:R-:W-:Y:S05]  /*28660*/  WARPSYNC.COLLECTIVE R15, `(.L_x_928) ;  /* 0x000000000f087348 */ /* 0x000fea0003c00000 */
[----:B------:R0:W1:Y:S02]  /*28670*/  SHFL.IDX P6, R14, R13, R12, R11 ;  /* 0x0000000c0d0e7389 */ /* 0x00006400000c000b */
[----:B01----:R-:W-:Y:S01]  /*28680*/  ENDCOLLECTIVE ;  /* 0x000000000000791b */ /* 0x003fe20003800000 */
.L_x_928:
[----:B------:R-:W-:Y:S01]  /*28690*/  MOV R13, R86 ;  /* 0x00000056000d7202 */ /* 0x000fe20000000f00 */
[----:B------:R-:W-:Y:S02]  /*286a0*/  IMAD.MOV.U32 R12, RZ, RZ, R3 ;  /* 0x000000ffff0c7224 */ /* 0x000fe400078e0003 */
[----:B------:R-:W-:-:S07]  /*286b0*/  IMAD.MOV.U32 R69, RZ, RZ, R14 ;  /* 0x000000ffff457224 */ /* 0x000fce00078e000e */
[----:B------:R-:W-:Y:S05]  /*286c0*/  WARPSYNC.COLLECTIVE R15, `(.L_x_929) ;  /* 0x000000000f087348 */ /* 0x000fea0003c00000 */
[----:B------:R0:W1:Y:S02]  /*286d0*/  SHFL.IDX P6, R14, R13, R12, R11 ;  /* 0x0000000c0d0e7389 */ /* 0x00006400000c000b */
[----:B01----:R-:W-:Y:S01]  /*286e0*/  ENDCOLLECTIVE ;  /* 0x000000000000791b */ /* 0x003fe20003800000 */
.L_x_929:
[----:B------:R-:W-:Y:S01]  /*286f0*/  MOV R13, R88 ;  /* 0x00000058000d7202 */ /* 0x000fe20000000f00 */
[----:B------:R-:W-:Y:S02]  /*28700*/  IMAD.MOV.U32 R12, RZ, RZ, R7 ;  /* 0x000000ffff0c7224 */ /* 0x000fe400078e0007 */
[----:B------:R-:W-:-:S07]  /*28710*/  IMAD.MOV.U32 R86, RZ, RZ, R14 ;  /* 0x000000ffff567224 */ /* 0x000fce00078e000e */
[----:B------:R-:W-:Y:S05]  /*28720*/  WARPSYNC.COLLECTIVE R15, `(.L_x_930) ;  /* 0x000000000f087348 */ /* 0x000fea0003c00000 */
[----:B------:R0:W1:Y:S02]  /*28730*/  SHFL.IDX P6, R14, R13, R12, R11 ;  /* 0x0000000c0d0e7389 */ /* 0x00006400000c000b */
[----:B01----:R-:W-:Y:S01]  /*28740*/  ENDCOLLECTIVE ;  /* 0x000000000000791b */ /* 0x003fe20003800000 */
.L_x_930:
[----:B------:R-:W-:Y:S01]  /*28750*/  MOV R13, R90 ;  /* 0x0000005a000d7202 */ /* 0x000fe20000000f00 */
[----:B------:R-:W-:Y:S02]  /*28760*/  IMAD.MOV.U32 R12, RZ, RZ, R3 ;  /* 0x000000ffff0c7224 */ /* 0x000fe400078e0003 */
[----:B------:R-:W-:-:S07]  /*28770*/  IMAD.MOV.U32 R73, RZ, RZ, R14 ;  /* 0x000000ffff497224 */ /* 0x000fce00078e000e */
[----:B------:R-:W-:Y:S05]  /*28780*/  WARPSYNC.COLLECTIVE R15, `(.L_x_931) ;  /* 0x000000000f087348 */ /* 0x000fea0003c00000 */
[----:B------:R0:W1:Y:S02]  /*28790*/  SHFL.IDX P6, R14, R13, R12, R11 ;  /* 0x0000000c0d0e7389 */ /* 0x00006400000c000b */
[----:B01----:R-:W-:Y:S01]  /*287a0*/  ENDCOLLECTIVE ;  /* 0x000000000000791b */ /* 0x003fe20003800000 */
.L_x_931:
[----:B------:R-:W-:Y:S01]  /*287b0*/  MOV R13, R92 ;  /* 0x0000005c000d7202 */ /* 0x000fe20000000f00 */
[----:B------:R-:W-:Y:S02]  /*287c0*/  IMAD.MOV.U32 R12, RZ, RZ, R7 ;  /* 0x000000ffff0c7224 */ /* 0x000fe400078e0007 */
[----:B------:R-:W-:-:S07]  /*287d0*/  IMAD.MOV.U32 R90, RZ, RZ, R14 ;  /* 0x000000ffff5a7224 */ /* 0x000fce00078e000e */
[----:B------:R-:W-:Y:S05]  /*287e0*/  WARPSYNC.COLLECTIVE R15, `(.L_x_932) ;  /* 0x000000000f087348 */ /* 0x000fea0003c00000 */
[----:B------:R0:W1:Y:S02]  /*287f0*/  SHFL.IDX P6, R14, R13, R12, R11 ;  /* 0x0000000c0d0e7389 */ /* 0x00006400000c000b */
[----:B01----:R-:W-:Y:S01]  /*28800*/  ENDCOLLECTIVE ;  /* 0x000000000000791b */ /* 0x003fe20003800000 */
.L_x_932:
[----:B------:R-:W-:Y:S01]  /*28810*/  MOV R13, R104 ;  /* 0x00000068000d7202 */ /* 0x000fe20000000f00 */
[----:B------:R-:W-:Y:S02]  /*28820*/  IMAD.MOV.U32 R12, RZ, RZ, R3 ;  /* 0x000000ffff0c7224 */ /* 0x000fe400078e0003 */
[----:B------:R-:W-:-:S07]  /*28830*/  IMAD.MOV.U32 R105, RZ, RZ, R14 ;  /* 0x000000ffff697224 */ /* 0x000fce00078e000e */
[----:B------:R-:W-:Y:S05]  /*28840*/  WARPSYNC.COLLECTIVE R15, `(.L_x_933) ;  /* 0x000000000f087348 */ /* 0x000fea0003c00000 */
[----:B------:R0:W1:Y:S02]  /*28850*/  SHFL.IDX P6, R14, R13, R12, R11 ;  /* 0x0000000c0d0e7389 */ /* 0x00006400000c000b */
[----:B01----:R-:W-:Y:S01]  /*28860*/  ENDCOLLECTIVE ;  /* 0x000000000000791b */ /* 0x003fe20003800000 */
.L_x_933:
[----:B------:R-:W-:Y:S01]  /*28870*/  MOV R13, R106 ;  /* 0x0000006a000d7202 */ /* 0x000fe20000000f00 */
[----:B------:R-:W-:Y:S02]  /*28880*/  IMAD.MOV.U32 R12, RZ, RZ, R7 ;  /* 0x000000ffff0c7224 */ /* 0x000fe400078e0007 */
[----:B------:R-:W-:-:S07]  /*28890*/  IMAD.MOV.U32 R104, RZ, RZ, R14 ;  /* 0x000000ffff687224 */ /* 0x000fce00078e000e */
[----:B------:R-:W-:Y:S05]  /*288a0*/  WARPSYNC.COLLECTIVE R15, `(.L_x_934) ;  /* 0x000000000f087348 */ /* 0x000fea0003c00000 */
[----:B------:R0:W1:Y:S02]  /*288b0*/  SHFL.IDX P6, R14, R13, R12, R11 ;  /* 0x0000000c0d0e7389 */ /* 0x00006400000c000b */
[----:B01----:R-:W-:Y:S01]  /*288c0*/  ENDCOLLECTIVE ;  /* 0x000000000000791b */ /* 0x003fe20003800000 */
.L_x_934:
[----:B------:R-:W-:Y:S01]  /*288d0*/  MOV R13, R108 ;  /* 0x0000006c000d7202 */ /* 0x000fe20000000f00 */
[----:B------:R-:W-:Y:S02]  /*288e0*/  IMAD.MOV.U32 R12, RZ, RZ, R3 ;  /* 0x000000ffff0c7224 */ /* 0x000fe400078e0003 */
[----:B------:R-:W-:-:S07]  /*288f0*/  IMAD.MOV.U32 R107, RZ, RZ, R14 ;  /* 0x000000ffff6b7224 */ /* 0x000fce00078e000e */
[----:B------:R-:W-:Y:S05]  /*28900*/  WARPSYNC.COLLECTIVE R15, `(.L_x_935) ;  /* 0x000000000f087348 */ /* 0x000fea0003c00000 */
[----:B------:R0:W1:Y:S02]  /*28910*/  SHFL.IDX P6, R14, R13, R12, R11 ;  /* 0x0000000c0d0e7389 */ /* 0x00006400000c000b */
[----:B01----:R-:W-:Y:S01]  /*28920*/  ENDCOLLECTIVE ;  /* 0x000000000000791b */ /* 0x003fe20003800000 */
.L_x_935:
[----:B------:R-:W-:Y:S02]  /*28930*/  SEL R27, R107, R104, P0 ;  /* 0x000000686b1b7207 */ /* 0x000fe40000000000 */
[----:B------:R-:W-:Y:S01]  /*28940*/  MOV R13, R110 ;  /* 0x0000006e000d7202 */ /* 0x000fe20000000f00 */
[----:B------:R-:W-:Y:S02]  /*28950*/  IMAD.MOV.U32 R12, RZ, RZ, R7 ;  /* 0x000000ffff0c7224 */ /* 0x000fe400078e0007 */
[----:B------:R-:W-:-:S07]  /*28960*/  IMAD.MOV.U32 R108, RZ, RZ, R14 ;  /* 0x000000ffff6c7224 */ /* 0x000fce00078e000e */
[----:B------:R-:W-:Y:S05]  /*28970*/  WARPSYNC.COLLECTIVE R15, `(.L_x_936) ;  /* 0x000000000f087348 */ /* 0x000fea0003c00000 */
[----:B------:R0:W1:Y:S02]  /*28980*/  SHFL.IDX P6, R14, R13, R12, R11 ;  /* 0x0000000c0d0e7389 */ /* 0x00006400000c000b */
[----:B01----:R-:W-:Y:S01]  /*28990*/  ENDCOLLECTIVE ;  /* 0x000000000000791b */ /* 0x003fe20003800000 */
.L_x_936:
[----:B------:R-:W-:Y:S01]  /*289a0*/  MOV R13, R112 ;  /* 0x00000070000d7202 */ /* 0x000fe20000000f00 */
[----:B------:R-:W-:Y:S02]  /*289b0*/  IMAD.MOV.U32 R12, RZ, RZ, R3 ;  /* 0x000000ffff0c7224 */ /* 0x000fe400078e0003 */
[----:B------:R-:W-:-:S07]  /*289c0*/  IMAD.MOV.U32 R109, RZ, RZ, R14 ;  /* 0x000000ffff6d7224 */ /* 0x000fce00078e000e */
[----:B------:R-:W-:Y:S05]  /*289d0*/  WARPSYNC.COLLECTIVE R15, `(.L_x_937) ;  /* 0x000000000f087348 */ /* 0x000fea0003c00000 */
[----:B------:R0:W1:Y:S02]  /*289e0*/  SHFL.IDX P6, R14, R13, R12, R11 ;  /* 0x0000000c0d0e7389 */ /* 0x00006400000c000b */
[----:B01----:R-:W-:Y:S01]  /*289f0*/  ENDCOLLECTIVE ;  /* 0x000000000000791b */ /* 0x003fe20003800000 */
.L_x_937:
[----:B------:R-:W-:Y:S02]  /*28a00*/  SEL R29, R108, R109, P0 ;  /* 0x0000006d6c1d7207 */ /* 0x000fe40000000000 */
[----:B------:R-:W-:Y:S02]  /*28a10*/  SEL R31, R109, R108, P0 ;  /* 0x0000006c6d1f7207 */ /* 0x000fe40000000000 */
[----:B------:R-:W-:Y:S01]  /*28a20*/  MOV R13, R114 ;  /* 0x00000072000d7202 */ /* 0x000fe20000000f00 */
[----:B------:R-:W-:Y:S02]  /*28a30*/  IMAD.MOV.U32 R12, RZ, RZ, R7 ;  /* 0x000000ffff0c7224 */ /* 0x000fe400078e0007 */
[----:B------:R-:W-:-:S07]  /*28a40*/  IMAD.MOV.U32 R112, RZ, RZ, R14 ;  /* 0x000000ffff707224 */ /* 0x000fce00078e000e */
[----:B------:R-:W-:Y:S05]  /*28a50*/  WARPSYNC.COLLECTIVE R15, `(.L_x_938) ;  /* 0x000000000f087348 */ /* 0x000fea0003c00000 */
[----:B------:R0:W1:Y:S02]  /*28a60*/  SHFL.IDX P6, R14, R13, R12, R11 ;  /* 0x0000000c0d0e7389 */ /* 0x00006400000c000b */
[----:B01----:R-:W-:Y:S01]  /*28a70*/  ENDCOLLECTIVE ;  /* 0x000000000000791b */ /* 0x003fe20003800000 */
.L_x_938:
[----:B------:R-:W-:Y:S01]  /*28a80*/  MOV R13, R116 ;  /* 0x00000074000d7202 */ /* 0x000fe20000000f00 */
[----:B------:R-:W-:Y:S02]  /*28a90*/  IMAD.MOV.U32 R12, RZ, RZ, R3 ;  /* 0x000000ffff0c7224 */ /* 0x000fe400078e0003 */
[----:B------:R-:W-:-:S07]  /*28aa0*/  IMAD.MOV.U32 R111, RZ, RZ, R14 ;  /* 0x000000ffff6f7224 */ /* 0x000fce00078e000e */
[----:B------:R-:W-:Y:S05]  /*28ab0*/  WARPSYNC.COLLECTIVE R15, `(.L_x_939) ;  /* 0x000000000f087348 */ /* 0x000fea0003c00000 */
[----:B------:R0:W1:Y:S02]  /*28ac0*/  SHFL.IDX P6, R14, R13, R12, R11 ;  /* 0x0000000c0d0e7389 */ /* 0x00006400000c000b */
[----:B01----:R-:W-:Y:S01]  /*28ad0*/  ENDCOLLECTIVE ;  /* 0x000000000000791b */ /* 0x003fe20003800000 */
.L_x_939:
[----:B------:R-:W-:Y:S01]  /*28ae0*/  MOV R13, R118 ;  /* 0x00000076000d7202 */ /* 0x000fe20000000f00 */
[----:B------:R-:W-:Y:S02]  /*28af0*/  IMAD.MOV.U32 R12, RZ, RZ, R7 ;  /* 0x000000ffff0c7224 */ /* 0x000fe400078e0007 */
[----:B------:R-:W-:-:S07]  /*28b00*/  IMAD.MOV.U32 R39, RZ, RZ, R14 ;  /* 0x000000ffff277224 */ /* 0x000fce00078e000e */
[----:B------:R-:W-:Y:S05]  /*28b10*/  WARPSYNC.COLLECTIVE R15, `(.L_x_940) ;  /* 0x000000000f087348 */ /* 0x000fea0003c00000 */
[----:B------:R0:W1:Y:S02]  /*28b20*/  SHFL.IDX P6, R14, R13, R12, R11 ;  /* 0x0000000c0d0e7389 */ /* 0x00006400000c000b */
[----:B01----:R-:W-:Y:S01]  /*28b30*/  ENDCOLLECTIVE ;  /* 0x000000000000791b */ /* 0x003fe20003800000 */
.L_x_940:
[----:B------:R-:W-:Y:S01]  /*28b40*/  MOV R13, R120 ;  /* 0x00000078000d7202 */ /* 0x000fe20000000f00 */
[----:B------:R-:W-:Y:S02]  /*28b50*/  IMAD.MOV.U32 R12, RZ, RZ, R3 ;  /* 0x000000ffff0c7224 */ /* 0x000fe400078e0003 */
[----:B------:R-:W-:-:S07]  /*28b60*/  IMAD.MOV.U32 R118, RZ, RZ, R14 ;  /* 0x000000ffff767224 */ /* 0x000fce00078e000e */
[----:B------:R-:W-:Y:S05]  /*28b70*/  WARPSYNC.COLLECTIVE R15, `(.L_x_941) ;  /* 0x000000000f087348 */ /* 0x000fea0003c00000 */
[----:B------:R0:W1:Y:S02]  /*28b80*/  SHFL.IDX P6, R14, R13, R12, R11 ;  /* 0x0000000c0d0e7389 */ /* 0x00006400000c000b */
[----:B01----:R-:W-:Y:S01]  /*28b90*/  ENDCOLLECTIVE ;  /* 0x000000000000791b */ /* 0x003fe20003800000 */
.L_x_941:
        /* <DEDUP_REMOVED lines=8> */
.L_x_942:
[----:B------:R-:W-:Y:S01]  /*28c20*/  MOV R13, R124 ;  /* 0x0000007c000d7202 */ /* 0x000fe20000000f00 */
[----:B------:R-:W-:Y:S02]  /*28c30*/  IMAD.MOV.U32 R12, RZ, RZ, R3 ;  /* 0x000000ffff0c7224 */ /* 0x000fe400078e0003 */
[----:B------:R-:W-:-:S07]  /*28c40*/  IMAD.MOV.U32 R122, RZ, RZ, R14 ;  /* 0x000000ffff7a7224 */ /* 0x000fce00078e000e */
[----:B------:R-:W-:Y:S05]  /*28c50*/  WARPSYNC.COLLECTIVE R15, `(.L_x_943) ;  /* 0x000000000f087348 */ /* 0x000fea0003c00000 */
[----:B------:R0:W1:Y:S02]  /*28c60*/  SHFL.IDX P6, R14, R13, R12, R11 ;  /* 0x0000000c0d0e7389 */ /* 0x00006400000c000b */
[----:B01----:R-:W-:Y:S01]  /*28c70*/  ENDCOLLECTIVE ;  /* 0x000000000000791b */ /* 0x003fe20003800000 */
.L_x_943:
[----:B------:R-:W-:Y:S01]  /*28c80*/  MOV R13, R126 ;  /* 0x0000007e000d7202 */ /* 0x000fe20000000f00 */
[----:B------:R-:W-:Y:S02]  /*28c90*/  IMAD.MOV.U32 R12, RZ, RZ, R7 ;  /* 0x000000ffff0c7224 */ /* 0x000fe400078e0007 */
[----:B------:R-:W-:-:S07]  /*28ca0*/  IMAD.MOV.U32 R47, RZ, RZ, R14 ;  /* 0x000000ffff2f7224 */ /* 0x000fce00078e000e */
[----:B------:R-:W-:Y:S05]  /*28cb0*/  WARPSYNC.COLLECTIVE R15, `(.L_x_944) ;  /* 0x000000000f087348 */ /* 0x000fea0003c00000 */
[----:B------:R0:W1:Y:S02]  /*28cc0*/  SHFL.IDX P6, R14, R13, R12, R11 ;  /* 0x0000000c0d0e7389 */ /* 0x00006400000c000b */
[----:B01----:R-:W-:Y:S01]  /*28cd0*/  ENDCOLLECTIVE ;  /* 0x000000000000791b */ /* 0x003fe20003800000 */
.L_x_944:
[----:B------:R-:W-:Y:S01]  /*28ce0*/  MOV R13, R128 ;  /* 0x00000080000d7202 */ /* 0x000fe20000000f00 */
[----:B------:R-:W-:Y:S02]  /*28cf0*/  IMAD.MOV.U32 R12, RZ, RZ, R3 ;  /* 0x000000ffff0c7224 */ /* 0x000fe400078e0003 */
[----:B------:R-:W-:-:S07]  /*28d00*/  IMAD.MOV.U32 R126, RZ, RZ, R14 ;  /* 0x000000ffff7e7224 */ /* 0x000fce00078e000e */
[----:B------:R-:W-:Y:S05]  /*28d10*/  WARPSYNC.COLLECTIVE R15, `(.L_x_945) ;  /* 0x000000000f087348 */ /* 0x000fea0003c00000 */
[----:B------:R0:W1:Y:S02]  /*28d20*/  SHFL.IDX P6, R14, R13, R12, R11 ;  /* 0x0000000c0d0e7389 */ /* 0x00006400000c000b */
[----:B01----:R-:W-:Y:S01]  /*28d30*/  ENDCOLLECTIVE ;  /* 0x000000000000791b */ /* 0x003fe20003800000 */
.L_x_945:
[----:B------:R-:W-:Y:S01]  /*28d40*/  MOV R13, R130 ;  /* 0x00000082000d7202 */ /* 0x000fe20000000f00 */
[----:B------:R-:W-:Y:S02]  /*28d50*/  IMAD.MOV.U32 R12, RZ, RZ, R7 ;  /* 0x000000ffff0c7224 */ /* 0x000fe400078e0007 */
[----:B------:R-:W-:-:S07]  /*28d60*/  IMAD.MOV.U32 R51, RZ, RZ, R14 ;  /* 0x000000ffff337224 */ /* 0x000fce00078e000e */
[----:B------:R-:W-:Y:S05]  /*28d70*/  WARPSYNC.COLLECTIVE R15, `(.L_x_946) ;  /* 0x000000000f087348 */ /* 0x000fea0003c00000 */
[----:B------:R0:W1:Y:S02]  /*28d80*/  SHFL.IDX P6, R14, R13, R12, R11 ;  /* 0x0000000c0d0e7389 */ /* 0x00006400000c000b */
[----:B01----:R-:W-:Y:S01]  /*28d90*/  ENDCOLLECTIVE ;  /* 0x000000000000791b */ /* 0x003fe20003800000 */
.L_x_946:
[----:B------:R-:W-:Y:S01]  /*28da0*/  MOV R13, R132 ;  /* 0x00000084000d7202 */ /* 0x000fe20000000f00 */
[----:B------:R-:W-:Y:S02]  /*28db0*/  IMAD.MOV.U32 R12, RZ, RZ, R3 ;  /* 0x000000ffff0c7224 */ /* 0x000fe400078e0003 */
[----:B------:R-:W-:-:S07]  /*28dc0*/  IMAD.MOV.U32 R130, RZ, RZ, R14 ;  /* 0x000000ffff827224 */ /* 0x000fce00078e000e */
[----:B------:R-:W-:Y:S05]  /*28dd0*/  WARPSYNC.COLLECTIVE R15, `(.L_x_947) ;  /* 0x000000000f087348 */ /* 0x000fea0003c00000 */
[----:B------:R0:W1:Y:S02]  /*28de0*/  SHFL.IDX P6, R14, R13, R12, R11 ;  /* 0x0000000c0d0e7389 */ /* 0x00006400000c000b */
[----:B01----:R-:W-:Y:S01]  /*28df0*/  ENDCOLLECTIVE ;  /* 0x000000000000791b */ /* 0x003fe20003800000 */
.L_x_947:
[----:B------:R-:W-:Y:S01]  /*28e00*/  MOV R13, R134 ;  /* 0x00000086000d7202 */ /* 0x000fe20000000f00 */
[----:B------:R-:W-:Y:S02]  /*28e10*/  IMAD.MOV.U32 R12, RZ, RZ, R7 ;  /* 0x000000ffff0c7224 */ /* 0x000fe400078e0007 */
[----:B------:R-:W-:-:S07]  /*28e20*/  IMAD.MOV.U32 R55, RZ, RZ, R14 ;  /* 0x000000ffff377224 */ /* 0x000fce00078e000e */
[----:B------:R-:W-:Y:S05]  /*28e30*/  WARPSYNC.COLLECTIVE R15, `(.L_x_948) ;  /* 0x000000000f087348 */ /* 0x000fea0003c00000 */
[----:B------:R0:W1:Y:S02]  /*28e40*/  SHFL.IDX P6, R14, R13, R12, R11 ;  /* 0x0000000c0d0e7389 */ /* 0x00006400000c000b */
[----:B01----:R-:W-:Y:S01]  /*28e50*/  ENDCOLLECTIVE ;  /* 0x000000000000791b */ /* 0x003fe20003800000 */
.L_x_948:
[----:B------:R-:W-:Y:S01]  /*28e60*/  MOV R13, R136 ;  /* 0x00000088000d7202 */ /* 0x000fe20000000f00 */
[----:B------:R-:W-:Y:S02]  /*28e70*/  IMAD.MOV.U32 R12, RZ, RZ, R3 ;  /* 0x000000ffff0c7224 */ /* 0x000fe400078e0003 */
[----:B------:R-:W-:-:S07]  /*28e80*/  IMAD.MOV.U32 R134, RZ, RZ, R14 ;  /* 0x000000ffff867224 */ /* 0x000fce00078e000e */
[----:B------:R-:W-:Y:S05]  /*28e90*/  WARPSYNC.COLLECTIVE R15, `(.L_x_949) ;  /* 0x000000000f087348 */ /* 0x000fea0003c00000 */
[----:B------:R0:W1:Y:S02]  /*28ea0*/  SHFL.IDX P6, R14, R13, R12, R11 ;  /* 0x0000000c0d0e7389 */ /* 0x00006400000c000b */
[----:B01----:R-:W-:Y:S01]  /*28eb0*/  ENDCOLLECTIVE ;  /* 0x000000000000791b */ /* 0x003fe20003800000 */
.L_x_949:
[----:B------:R-:W-:Y:S01]  /*28ec0*/  MOV R13, R138 ;  /* 0x0000008a000d7202 */ /* 0x000fe20000000f00 */
[----:B------:R-:W-:Y:S02]  /*28ed0*/  IMAD.MOV.U32 R12, RZ, RZ, R7 ;  /* 0x000000ffff0c7224 */ /* 0x000fe400078e0007 */
[----:B------:R-:W-:-:S07]  /*28ee0*/  IMAD.MOV.U32 R59, RZ, RZ, R14 ;  /* 0x000000ffff3b7224 */ /* 0x000fce00078e000e */
[----:B------:R-:W-:Y:S05]  /*28ef0*/  WARPSYNC.COLLECTIVE R15, `(.L_x_950) ;  /* 0x000000000f087348 */ /* 0x000fea0003c00000 */
[----:B------:R0:W1:Y:S02]  /*28f00*/  SHFL.IDX P6, R14, R13, R12, R11 ;  /* 0x0000000c0d0e7389 */ /* 0x00006400000c000b */
[----:B01----:R-:W-:Y:S01]  /*28f10*/  ENDCOLLECTIVE ;  /* 0x000000000000791b */ /* 0x003fe20003800000 */
.L_x_950:
[----:B------:R-:W-:Y:S01]  /*28f20*/  MOV R13, R140 ;  /* 0x0000008c000d7202 */ /* 0x000fe20000000f00 */
[----:B------:R-:W-:Y:S02]  /*28f30*/  IMAD.MOV.U32 R12, RZ, RZ, R3 ;  /* 0x000000ffff0c7224 */ /* 0x000fe400078e0003 */
[----:B------:R-:W-:-:S07]  /*28f40*/  IMAD.MOV.U32 R138, RZ, RZ, R14 ;  /* 0x000000ffff8a7224 */ /* 0x000fce00078e000e */
[----:B------:R-:W-:Y:S05]  /*28f50*/  WARPSYNC.COLLECTIVE R15, `(.L_x_951) ;  /* 0x000000000f087348 */ /* 0x000fea0003c00000 */
[----:B------:R0:W1:Y:S02]  /*28f60*/  SHFL.IDX P6, R14, R13, R12, R11 ;  /* 0x0000000c0d0e7389 */ /* 0x00006400000c000b */
[----:B01----:R-:W-:Y:S01]  /*28f70*/  ENDCOLLECTIVE ;  /* 0x000000000000791b */ /* 0x003fe20003800000 */
.L_x_951:
[----:B------:R-:W-:Y:S01]  /*28f80*/  MOV R13, R158 ;  /* 0x0000009e000d7202 */ /* 0x000fe20000000f00 */
[----:B------:R-:W-:Y:S02]  /*28f90*/  IMAD.MOV.U32 R12, RZ, RZ, R7 ;  /* 0x000000ffff0c7224 */ /* 0x000fe400078e0007 */
[----:B------:R-:W-:-:S07]  /*28fa0*/  IMAD.MOV.U32 R63, RZ, RZ, R14 ;  /* 0x000000ffff3f7224 */ /* 0x000fce00078e000e */
[----:B------:R-:W-:Y:S05]  /*28fb0*/  WARPSYNC.COLLECTIVE R15, `(.L_x_952) ;  /* 0x000000000f087348 */ /* 0x000fea0003c00000 */
[----:B------:R0:W1:Y:S02]  /*28fc0*/  SHFL.IDX P6, R14, R13, R12, R11 ;  /* 0x0000000c0d0e7389 */ /* 0x00006400000c000b */
[----:B01----:R-:W-:Y:S01]  /*28fd0*/  ENDCOLLECTIVE ;  /* 0x000000000000791b */ /* 0x003fe20003800000 */
.L_x_952:
[----:B------:R-:W-:Y:S01]  /*28fe0*/  MOV R13, R144 ;  /* 0x00000090000d7202 */ /* 0x000fe20000000f00 */
[----:B------:R-:W-:Y:S02]  /*28ff0*/  IMAD.MOV.U32 R12, RZ, RZ, R3 ;  /* 0x000000ffff0c7224 */ /* 0x000fe400078e0003 */
[----:B------:R-:W-:-:S07]  /*29000*/  IMAD.MOV.U32 R158, RZ, RZ, R14 ;  /* 0x000000ffff9e7224 */ /* 0x000fce00078e000e */
[----:B------:R-:W-:Y:S05]  /*29010*/  WARPSYNC.COLLECTIVE R15, `(.L_x_953) ;  /* 0x000000000f087348 */ /* 0x000fea0003c00000 */
[----:B------:R0:W1:Y:S02]  /*29020*/  SHFL.IDX P6, R14, R13, R12, R11 ;  /* 0x0000000c0d0e7389 */ /* 0x00006400000c000b */
[----:B01----:R-:W-:Y:S01]  /*29030*/  ENDCOLLECTIVE ;  /* 0x000000000000791b */ /* 0x003fe20003800000 */
.L_x_953:
[----:B------:R-:W-:Y:S01]  /*29040*/  MOV R13, R160 ;  /* 0x000000a0000d7202 */ /* 0x000fe20000000f00 */
[----:B------:R-:W-:Y:S02]  /*29050*/  IMAD.MOV.U32 R12, RZ, RZ, R7 ;  /* 0x000000ffff0c7224 */ /* 0x000fe400078e0007 */
[----:B------:R-:W-:-:S07]  /*29060*/  IMAD.MOV.U32 R67, RZ, RZ, R14 ;  /* 0x000000ffff437224 */ /* 0x000fce00078e000e */
[----:B------:R-:W-:Y:S05]  /*29070*/  WARPSYNC.COLLECTIVE R15, `(.L_x_954) ;  /* 0x000000000f087348 */ /* 0x000fea0003c00000 */
[----:B------:R0:W1:Y:S02]  /*29080*/  SHFL.IDX P6, R14, R13, R12, R11 ;  /* 0x0000000c0d0e7389 */ /* 0x00006400000c000b */
[----:B01----:R-:W-:Y:S01]  /*29090*/  ENDCOLLECTIVE ;  /* 0x000000000000791b */ /* 0x003fe20003800000 */
.L_x_954:
[----:B------:R-:W-:Y:S01]  /*290a0*/  MOV R13, R146 ;  /* 0x00000092000d7202 */ /* 0x000fe20000000f00 */
[----:B------:R-:W-:Y:S02]  /*290b0*/  IMAD.MOV.U32 R12, RZ, RZ, R3 ;  /* 0x000000ffff0c7224 */ /* 0x000fe400078e0003 */
[----:B------:R-:W-:-:S07]  /*290c0*/  IMAD.MOV.U32 R160, RZ, RZ, R14 ;  /* 0x000000ffffa07224 */ /* 0x000fce00078e000e */
[----:B------:R-:W-:Y:S05]  /*290d0*/  WARPSYNC.COLLECTIVE R15, `(.L_x_955) ;  /* 0x000000000f087348 */ /* 0x000fea0003c00000 */
[----:B------:R0:W1:Y:S02]  /*290e0*/  SHFL.IDX P6, R14, R13, R12, R11 ;  /* 0x0000000c0d0e7389 */ /* 0x00006400000c000b */
[----:B01----:R-:W-:Y:S01]  /*290f0*/  ENDCOLLECTIVE ;  /* 0x000000000000791b */ /* 0x003fe20003800000 */
.L_x_955:
[----:B------:R-:W-:Y:S01]  /*29100*/  MOV R13, R142 ;  /* 0x0000008e000d7202 */ /* 0x000fe20000000f00 */
[----:B------:R-:W-:Y:S02]  /*29110*/  IMAD.MOV.U32 R12, RZ, RZ, R7 ;  /* 0x000000ffff0c7224 */ /* 0x000fe400078e0007 */
[----:B------:R-:W-:-:S07]  /*29120*/  IMAD.MOV.U32 R71, RZ, RZ, R14 ;  /* 0x000000ffff477224 */ /* 0x000fce00078e000e */
[----:B------:R-:W-:Y:S05]  /*29130*/  WARPSYNC.COLLECTIVE R15, `(.L_x_956) ;  /* 0x000000000f087348 */ /* 0x000fea0003c00000 */
[----:B------:R0:W1:Y:S02]  /*29140*/  SHFL.IDX P6, R14, R13, R12, R11 ;  /* 0x0000000c0d0e7389 */ /* 0x00006400000c000b */
[----:B01----:R-:W-:Y:S01]  /*29150*/  ENDCOLLECTIVE ;  /* 0x000000000000791b */ /* 0x003fe20003800000 */
.L_x_956:
[----:B------:R-:W-:Y:S01]  /*29160*/  MOV R13, R6 ;  /* 0x00000006000d7202 */ /* 0x000fe20000000f00 */
[----:B------:R-:W-:Y:S01]  /*29170*/  IMAD.MOV.U32 R12, RZ, RZ, R3 ;  /* 0x000000ffff0c7224 */ /* 0x000fe200078e0003 */
        /* <DEDUP_REMOVED lines=9> */
.L_x_957:
[----:B------:R-:W-:Y:S02]  /*29210*/  SEL R33, R112, R111, P0 ;  /* 0x0000006f70217207 */ /* 0x000fe40000000000 */
[----:B------:R-:W-:Y:S01]  /*29220*/  MOV R13, R5 ;  /* 0x00000005000d7202 */ /* 0x000fe20000000f00 */
[----:B------:R-:W-:Y:S01]  /*29230*/  IMAD.MOV.U32 R12, RZ, RZ, R7 ;  /* 0x000000ffff0c7224 */ /* 0x000fe200078e0007 */
[----:B------:R-:W-:Y:S02]  /*29240*/  SEL R5, R82, R69, P0 ;  /* 0x0000004552057207 */ /* 0x000fe40000000000 */
[----:B------:R-:W-:Y:S02]  /*29250*/  SEL R7, R69, R82, P0 ;  /* 0x0000005245077207 */ /* 0x000fe40000000000 */
[----:B------:R-:W-:Y:S02]  /*29260*/  SEL R69, R71, R142, P0 ;  /* 0x0000008e47457207 */ /* 0x000fe40000000000 */
[----:B------:R-:W-:Y:S01]  /*29270*/  SEL R71, R142, R71, P0 ;  /* 0x000000478e477207 */ /* 0x000fe20000000000 */
[----:B------:R-:W-:-:S07]  /*29280*/  IMAD.MOV.U32 R75, RZ, RZ, R14 ;  /* 0x000000ffff4b7224 */ /* 0x000fce00078e000e */
[----:B------:R-:W-:Y:S05]  /*29290*/  WARPSYNC.COLLECTIVE R15, `(.L_x_958) ;  /* 0x000000000f087348 */ /* 0x000fea0003c00000 */
[----:B------:R0:W1:Y:S02]  /*292a0*/  SHFL.IDX P6, R14, R13, R12, R11 ;  /* 0x0000000c0d0e7389 */ /* 0x00006400000c000b */
[----:B01----:R-:W-:Y:S01]  /*292b0*/  ENDCOLLECTIVE ;  /* 0x000000000000791b */ /* 0x003fe20003800000 */
.L_x_958:
[----:B------:R-:W-:Y:S02]  /*292c0*/  SEL R12, R40, R25, P0 ;  /* 0x00000019280c7207 */ /* 0x000fe40000000000 */
[----:B------:R-:W-:Y:S02]  /*292d0*/  SEL R11, R73, R86, P0 ;  /* 0x00000056490b7207 */ /* 0x000fe40000000000 */
[----:B------:R-:W-:Y:S02]  /*292e0*/  SEL R13, R90, R105, P0 ;  /* 0x000000695a0d7207 */ /* 0x000fe40000000000 */
[----:B------:R-:W-:Y:S01]  /*292f0*/  SEL R15, R105, R90, P0 ;  /* 0x0000005a690f7207 */ /* 0x000fe20000000000 */
[----:B------:R-:W-:Y:S01]  /*29300*/  IMAD.MOV.U32 R20, RZ, RZ, R14 ;  /* 0x000000ffff147224 */ /* 0x000fe200078e000e */
        /* <DEDUP_REMOVED lines=25> */
[----:B------:R-:W-:Y:S01]  /*294a0*/  MOV R78, RZ ;  /* 0x000000ff004e7202 */ /* 0x000fe20000000f00 */
[----:B------:R-:W-:Y:S06]  /*294b0*/  BRA `(.L_x_959) ;  /* 0xffffff2400587947 */ /* 0x000fec000383ffff */
.L_x_677:
[----:B------:R-:W-:Y:S01]  /*294c0*/  IMAD.MOV.U32 R13, RZ, RZ, R2 ;  /* 0x000000ffff0d7224 */ /* 0x000fe200078e0002 */
[----:B------:R-:W-:Y:S01]  /*294d0*/  MOV R11, 0x181f ;  /* 0x0000181f000b7802 */ /* 0x000fe20000000f00 */
[----:B------:R-:W-:Y:S02]  /*294e0*/  IMAD.MOV.U32 R12, RZ, RZ, RZ ;  /* 0x000000ffff0c7224 */ /* 0x000fe400078e00ff */
[----:B------:R-:W-:-:S07]  /*294f0*/  IMAD.MOV.U32 R15, RZ, RZ, -0x1 ;  /* 0xffffffffff0f7424 */ /* 0x000fce00078e00ff */
[----:B01----:R-:W-:Y:S05]  /*29500*/  WARPSYNC.COLLECTIVE R15, `(.L_x_960) ;  /* 0x000000000f087348 */ /* 0x003fea0003c00000 */
[----:B------:R2:W3:Y:S02]  /*29510*/  SHFL.IDX P6, R14, R13, R12, R11 ;  /* 0x0000000c0d0e7389 */ /* 0x0004e400000c000b */
[----:B0123--:R-:W-:Y:S01]  /*29520*/  ENDCOLLECTIVE ;  /* 0x000000000000791b */ /* 0x00ffe20003800000 */
.L_x_960:
[----:B------:R-:W-:Y:S01]  /*29530*/  MOV R13, R0 ;  /* 0x00000000000d7202 */ /* 0x000fe20000000f00 */
[----:B------:R-:W-:-:S07]  /*29540*/  IMAD.MOV.U32 R3, RZ, RZ, R14 ;  /* 0x000000ffff037224 */ /* 0x000fce00078e000e */
[----:B------:R-:W-:Y:S05]  /*29550*/  WARPSYNC.COLLECTIVE R15, `(.L_x_961) ;  /* 0x000000000f087348 */ /* 0x000fea0003c00000 */
[----:B------:R0:W1:Y:S02]  /*29560*/  SHFL.IDX P6, R14, R13, R12, R11 ;  /* 0x0000000c0d0e7389 */ /* 0x00006400000c000b */
[----:B01----:R-:W-:Y:S01]  /*29570*/  ENDCOLLECTIVE ;  /* 0x000000000000791b */ /* 0x003fe20003800000 */
.L_x_961:
[----:B------:R-:W-:Y:S05]  /*29580*/  BRA `(.L_x_962) ;  /* 0xffffff4000e87947 */ /* 0x000fea000383ffff */
.L_x_680:
[----:B------:R-:W-:Y:S01]  /*29590*/  BSSY B1, `(.L_x_963) ;  /* 0x0000008000017945 */ /* 0x000fe20003800000 */
[----:B---3--:R-:W-:Y:S01]  /*295a0*/  IMAD.MOV.U32 R13, RZ, RZ, R2 ;  /* 0x000000ffff0d7224 */ /* 0x008fe200078e0002 */
[----:B------:R-:W-:Y:S01]  /*295b0*/  MOV R11, 0x181f ;  /* 0x0000181f000b7802 */ /* 0x000fe20000000f00 */
[----:B------:R-:W-:Y:S02]  /*295c0*/  IMAD.MOV.U32 R12, RZ, RZ, 0x1 ;  /* 0x00000001ff0c7424 */ /* 0x000fe400078e00ff */
[----:B------:R-:W-:-:S07]  /*295d0*/  IMAD.MOV.U32 R15, RZ, RZ, -0x1 ;  /* 0xffffffffff0f7424 */ /* 0x000fce00078e00ff */
[----:B012-4-:R-:W-:Y:S05]  /*295e0*/  WARPSYNC.COLLECTIVE R15, `(.L_x_964) ;  /* 0x000000000f087348 */ /* 0x017fea0003c00000 */
[----:B----4-:R3:W4:Y:S02]  /*295f0*/  SHFL.IDX P6, R14, R13, R12, R11 ;  /* 0x0000000c0d0e7389 */ /* 0x01072400000c000b */
[----:B01234-:R-:W-:Y:S01]  /*29600*/  ENDCOLLECTIVE ;  /* 0x000000000000791b */ /* 0x01ffe20003800000 */
.L_x_964:
[----:B------:R-:W-:Y:S05]  /*29610*/  BSYNC B1 ;  /* 0x0000000000017941 */ /* 0x000fea0003800000 */
.L_x_963:
        /* <DEDUP_REMOVED lines=8> */
.L_x_965:
[----:B------:R-:W-:Y:S05]  /*296a0*/  BRA `(.L_x_966) ;  /* 0xffffff4400087947 */ /* 0x000fea000383ffff */
.L_x_683:
[----:B------:R-:W-:Y:S01]  /*296b0*/  BSSY B1, `(.L_x_967) ;  /* 0x0000008000017945 */ /* 0x000fe20003800000 */
[----:B0-----:R-:W-:Y:S01]  /*296c0*/  IMAD.MOV.U32 R13, RZ, RZ, R2 ;  /* 0x000000ffff0d7224 */ /* 0x001fe200078e0002 */
[----:B------:R-:W-:Y:S01]  /*296d0*/  MOV R11, 0x181f ;  /* 0x0000181f000b7802 */ /* 0x000fe20000000f00 */
[----:B------:R-:W-:Y:S02]  /*296e0*/  IMAD.MOV.U32 R12, RZ, RZ, 0x2 ;  /* 0x00000002ff0c7424 */ /* 0x000fe400078e00ff */
[----:B------:R-:W-:-:S07]  /*296f0*/  IMAD.MOV.U32 R15, RZ, RZ, -0x1 ;  /* 0xffffffffff0f7424 */ /* 0x000fce00078e00ff */
[----:B-1234-:R-:W-:Y:S05]  /*29700*/  WARPSYNC.COLLECTIVE R15, `(.L_x_968) ;  /* 0x000000000f087348 */ /* 0x01efea0003c00000 */
[----:B----4-:R0:W4:Y:S02]  /*29710*/  SHFL.IDX P6, R14, R13, R12, R11 ;  /* 0x0000000c0d0e7389 */ /* 0x01012400000c000b */
[----:B01234-:R-:W-:Y:S01]  /*29720*/  ENDCOLLECTIVE ;  /* 0x000000000000791b */ /* 0x01ffe20003800000 */
.L_x_968:
[----:B------:R-:W-:Y:S05]  /*29730*/  BSYNC B1 ;  /* 0x0000000000017941 */ /* 0x000fea0003800000 */
.L_x_967:
        /* <DEDUP_REMOVED lines=8> */
.L_x_969:
[----:B------:R-:W-:Y:S05]  /*297c0*/  BRA `(.L_x_970) ;  /* 0xffffff4400287947 */ /* 0x000fea000383ffff */
.L_x_686:
        /* <DEDUP_REMOVED lines=8> */
.L_x_972:
[----:B------:R-:W-:Y:S05]  /*29850*/  BSYNC B1 ;  /* 0x0000000000017941 */ /* 0x000fea0003800000 */
.L_x_971:
        /* <DEDUP_REMOVED lines=8> */
.L_x_973:
[----:B------:R-:W-:Y:S05]  /*298e0*/  BRA `(.L_x_974) ;  /* 0xffffff4400487947 */ /* 0x000fea000383ffff */
.L_x_702:
[----:B------:R-:W0:Y:S01]  /*298f0*/  S2R R8, SR_TID.X ;  /* 0x0000000000087919 */ /* 0x000e220000002100 */
[----:B------:R-:W-:Y:S01]  /*29900*/  BSSY B1, `(.L_x_975) ;  /* 0x000000a000017945 */ /* 0x000fe20003800000 */
[----:B------:R-:W-:Y:S01]  /*29910*/  IMAD.MOV.U32 R12, RZ, RZ, RZ ;  /* 0x000000ffff0c7224 */ /* 0x000fe200078e00ff */
[----:B------:R-:W-:Y:S01]  /*29920*/  MOV R11, 0x1f ;  /* 0x0000001f000b7802 */ /* 0x000fe20000000f00 */
[----:B------:R-:W-:Y:S01]  /*29930*/  IMAD.MOV.U32 R15, RZ, RZ, -0x1 ;  /* 0xffffffffff0f7424 */ /* 0x000fe200078e00ff */
[----:B0-----:R-:W-:-:S04]  /*29940*/  SHF.R.U32.HI R8, RZ, 0x5, R8 ;  /* 0x00000005ff087819 */ /* 0x001fc80000011608 */
[----:B------:R-:W-:-:S05]  /*29950*/  LOP3.LUT R8, R8, 0x3, RZ, 0xc0, !PT ;  /* 0x0000000308087812 */ /* 0x000fca00078ec0ff */
[----:B------:R-:W-:-:S07]  /*29960*/  IMAD.MOV.U32 R13, RZ, RZ, R8 ;  /* 0x000000ffff0d7224 */ /* 0x000fce00078e0008 */
[----:B------:R-:W-:Y:S05]  /*29970*/  WARPSYNC.COLLECTIVE R15, `(.L_x_976) ;  /* 0x000000000f087348 */ /* 0x000fea0003c00000 */
[----:B------:R0:W1:Y:S02]  /*29980*/  SHFL.IDX P6, R14, R13, R12, R11 ;  /* 0x0000000c0d0e7389 */ /* 0x00006400000c000b */
[----:B01----:R-:W-:Y:S01]  /*29990*/  ENDCOLLECTIVE ;  /* 0x000000000000791b */ /* 0x003fe20003800000 */
.L_x_976:
[----:B------:R-:W-:Y:S05]  /*299a0*/  BSYNC B1 ;  /* 0x0000000000017941 */ /* 0x000fea0003800000 */
.L_x_975:
[----:B------:R-:W-:Y:S05]  /*299b0*/  BRA `(.L_x_977) ;  /* 0xffffff5800507947 */ /* 0x000fea000383ffff */
.L_x_704:
[----:B------:R-:W-:Y:S01]  /*299c0*/  BSSY B1, `(.L_x_978) ;  /* 0x0000006000017945 */ /* 0x000fe20003800000 */
[----:B------:R-:W-:-:S07]  /*299d0*/  IMAD.MOV.U32 R15, RZ, RZ, -0x1 ;  /* 0xffffffffff0f7424 */ /* 0x000fce00078e00ff */
[----:B0-----:R-:W-:Y:S05]  /*299e0*/  WARPSYNC.COLLECTIVE R15, `(.L_x_979) ;  /* 0x000000000f0c7348 */ /* 0x001fea0003c00000 */
[----:B------:R-:W-:Y:S02]  /*299f0*/  ELECT P6, UR62, PT ;  /* 0x00000000003e782f */ /* 0x000fe400038c0000 */
[----:B------:R-:W-:Y:S01]  /*29a00*/  MOV R14, UR62 ;  /* 0x0000003e000e7c02 */ /* 0x000fe20008000f00 */
[----:B0-----:R-:W-:Y:S10]  /*29a10*/  ENDCOLLECTIVE ;  /* 0x000000000000791b */ /* 0x001ff40003800000 */
.L_x_979:
[----:B------:R-:W-:Y:S05]  /*29a20*/  BSYNC B1 ;  /* 0x0000000000017941 */ /* 0x000fea0003800000 */
.L_x_978:
[----:B------:R-:W-:Y:S05]  /*29a30*/  BRA `(.L_x_703) ;  /* 0xffffff5800487947 */ /* 0x000fea000383ffff */
.L_x_706:
[----:B0-----:R0:W1:Y:S02]  /*29a40*/  SYNCS.PHASECHK.TRANS64.TRYWAIT P0, [R23+URZ+0x38820], R5 ;  /* 0x03882005170075a7 */ /* 0x001064000800017f */
[----:B-1----:R-:W-:Y:S05]  /*29a50*/  @!P0 NANOSLEEP.SYNCS 0x989680 ;  /* 0x009896800000895d */ /* 0x002fea0003900000 */
[----:B------:R-:W1:Y:S02]  /*29a60*/  @!P0 SYNCS.PHASECHK.TRANS64 P0, [R23+URZ+0x38820], R5 ;  /* 0x03882005170085a7 */ /* 0x000e64000800007f */
[----:B-1----:R-:W-:Y:S05]  /*29a70*/  @!P0 BRA `(.L_x_706) ;  /* 0xfffffffc00f08947 */ /* 0x002fea000383ffff */
[----:B------:R-:W-:Y:S05]  /*29a80*/  BRA `(.L_x_980) ;  /* 0xffffff5800587947 */ /* 0x000fea000383ffff */
.L_x_710:
[----:B-1----:R1:W2:Y:S02]  /*29a90*/  SYNCS.PHASECHK.TRANS64.TRYWAIT P0, [R8+URZ+0x388a0], R10 ;  /* 0x0388a00a080075a7 */ /* 0x0022a4000800017f */
[----:B--2---:R-:W-:Y:S05]  /*29aa0*/  @!P0 NANOSLEEP.SYNCS 0x989680 ;  /* 0x009896800000895d */ /* 0x004fea0003900000 */
[----:B------:R-:W2:Y:S02]  /*29ab0*/  @!P0 SYNCS.PHASECHK.TRANS64 P0, [R8+URZ+0x388a0], R10 ;  /* 0x0388a00a080085a7 */ /* 0x000ea4000800007f */
[----:B--2---:R-:W-:Y:S05]  /*29ac0*/  @!P0 BRA `(.L_x_710) ;  /* 0xfffffffc00f08947 */ /* 0x004fea000383ffff */
[----:B------:R-:W-:Y:S05]  /*29ad0*/  BRA `(.L_x_981) ;  /* 0xffffff5800707947 */ /* 0x000fea000383ffff */
.L_x_716:
[----:B0-----:R0:W2:Y:S02]  /*29ae0*/  SYNCS.PHASECHK.TRANS64.TRYWAIT P0, [R8+URZ+0x388c0], R10 ;  /* 0x0388c00a080075a7 */ /* 0x0010a4000800017f */
[----:B--2---:R-:W-:Y:S05]  /*29af0*/  @!P0 NANOSLEEP.SYNCS 0x989680 ;  /* 0x009896800000895d */ /* 0x004fea0003900000 */
[----:B------:R-:W2:Y:S02]  /*29b00*/  @!P0 SYNCS.PHASECHK.TRANS64 P0, [R8+URZ+0x388c0], R10 ;  /* 0x0388c00a080085a7 */ /* 0x000ea4000800007f */
[----:B--2---:R-:W-:Y:S05]  /*29b10*/  @!P0 BRA `(.L_x_716) ;  /* 0xfffffffc00f08947 */ /* 0x004fea000383ffff */
[----:B------:R-:W-:Y:S05]  /*29b20*/  BRA `(.L_x_982) ;  /* 0xffffff5c002c7947 */ /* 0x000fea000383ffff */
.L_x_724:
[----:B-1----:R1:W2:Y:S02]  /*29b30*/  SYNCS.PHASECHK.TRANS64.TRYWAIT P1, [R8+URZ+0x388a0], R7 ;  /* 0x0388a007080075a7 */ /* 0x0022a4000802017f */
[----:B--2---:R-:W-:Y:S05]  /*29b40*/  @!P1 NANOSLEEP.SYNCS 0x989680 ;  /* 0x009896800000995d */ /* 0x004fea0003900000 */
[----:B------:R-:W2:Y:S02]  /*29b50*/  @!P1 SYNCS.PHASECHK.TRANS64 P1, [R8+URZ+0x388a0], R7 ;  /* 0x0388a007080095a7 */ /* 0x000ea4000802007f */
[----:B--2---:R-:W-:Y:S05]  /*29b60*/  @!P1 BRA `(.L_x_724) ;  /* 0xfffffffc00f09947 */ /* 0x004fea000383ffff */
[----:B------:R-:W-:Y:S05]  /*29b70*/  BRA `(.L_x_983) ;  /* 0xffffff6000247947 */ /* 0x000fea000383ffff */
.L_x_730:
[----:B0-----:R0:W2:Y:S02]  /*29b80*/  SYNCS.PHASECHK.TRANS64.TRYWAIT P1, [R8+URZ+0x388c0], R7 ;  /* 0x0388c007080075a7 */ /* 0x0010a4000802017f */
[----:B--2---:R-:W-:Y:S05]  /*29b90*/  @!P1 NANOSLEEP.SYNCS 0x989680 ;  /* 0x009896800000995d */ /* 0x004fea0003900000 */
[----:B------:R-:W2:Y:S02]  /*29ba0*/  @!P1 SYNCS.PHASECHK.TRANS64 P1, [R8+URZ+0x388c0], R7 ;  /* 0x0388c007080095a7 */ /* 0x000ea4000802007f */
[----:B--2---:R-:W-:Y:S05]  /*29bb0*/  @!P1 BRA `(.L_x_730) ;  /* 0xfffffffc00f09947 */ /* 0x004fea000383ffff */
[----:B------:R-:W-:Y:S05]  /*29bc0*/  BRA `(.L_x_984) ;  /* 0xffffff6000dc7947 */ /* 0x000fea000383ffff */
.L_x_746:
[----:B------:R-:W0:Y:S01]  /*29bd0*/  S2R R20, SR_TID.X ;  /* 0x0000000000147919 */ /* 0x000e220000002100 */
[----:B------:R-:W-:Y:S01]  /*29be0*/  BSSY B0, `(.L_x_985) ;  /* 0x000000a000007945 */ /* 0x000fe20003800000 */
[----:B------:R-:W-:Y:S01]  /*29bf0*/  IMAD.MOV.U32 R12, RZ, RZ, RZ ;  /* 0x000000ffff0c7224 */ /* 0x000fe200078e00ff */
[----:B------:R-:W-:Y:S01]  /*29c00*/  MOV R15, 0xffffffff ;  /* 0xffffffff000f7802 */ /* 0x000fe20000000f00 */
[----:B------:R-:W-:Y:S01]  /*29c10*/  IMAD.MOV.U32 R11, RZ, RZ, 0x1f ;  /* 0x0000001fff0b7424 */ /* 0x000fe200078e00ff */
[----:B0-----:R-:W-:-:S04]  /*29c20*/  SHF.R.U32.HI R10, RZ, 0x5, R20 ;  /* 0x00000005ff0a7819 */ /* 0x001fc80000011614 */
[----:B------:R-:W-:-:S04]  /*29c30*/  LOP3.LUT R10, R10, 0x3, RZ, 0xc0, !PT ;  /* 0x000000030a0a7812 */ /* 0x000fc800078ec0ff */
[----:B------:R-:W-:-:S07]  /*29c40*/  MOV R13, R10 ;  /* 0x0000000a000d7202 */ /* 0x000fce0000000f00 */
[----:B-----5:R-:W-:Y:S05]  /*29c50*/  WARPSYNC.COLLECTIVE R15, `(.L_x_986) ;  /* 0x000000000f087348 */ /* 0x020fea0003c00000 */
[----:B------:R0:W1:Y:S02]  /*29c60*/  SHFL.IDX P6, R14, R13, R12, R11 ;  /* 0x0000000c0d0e7389 */ /* 0x00006400000c000b */
[----:B01---5:R-:W-:Y:S01]  /*29c70*/  ENDCOLLECTIVE ;  /* 0x000000000000791b */ /* 0x023fe20003800000 */
.L_x_986:
[----:B------:R-:W-:Y:S05]  /*29c80*/  BSYNC B0 ;  /* 0x0000000000007941 */ /* 0x000fea0003800000 */
.L_x_985:
[----:B------:R-:W-:Y:S05]  /*29c90*/  BRA `(.L_x_987) ;  /* 0xffffff70000c7947 */ /* 0x000fea000383ffff */
.L_x_749:
[----:B-1----:R1:W2:Y:S02]  /*29ca0*/  SYNCS.PHASECHK.TRANS64.TRYWAIT P0, [R6+URZ+0x38880], R29 ;  /* 0x0388801d060075a7 */ /* 0x0022a4000800017f */
[----:B--2---:R-:W-:Y:S05]  /*29cb0*/  @!P0 NANOSLEEP.SYNCS 0x989680 ;  /* 0x009896800000895d */ /* 0x004fea0003900000 */
[----:B------:R-:W2:Y:S02]  /*29cc0*/  @!P0 SYNCS.PHASECHK.TRANS64 P0, [R6+URZ+0x38880], R29 ;  /* 0x0388801d060085a7 */ /* 0x000ea4000800007f */
[----:B--2---:R-:W-:Y:S05]  /*29cd0*/  @!P0 BRA `(.L_x_749) ;  /* 0xfffffffc00f08947 */ /* 0x004fea000383ffff */
[----:B------:R-:W-:Y:S05]  /*29ce0*/  BRA `(.L_x_988) ;  /* 0xffffff7000207947 */ /* 0x000fea000383ffff */
.L_x_750:
[----:B------:R-:W-:Y:S01]  /*29cf0*/  BSSY B0, `(.L_x_989) ;  /* 0x0000008000007945 */ /* 0x000fe20003800000 */
[----:B------:R-:W-:Y:S01]  /*29d00*/  IMAD.MOV.U32 R13, RZ, RZ, R2 ;  /* 0x000000ffff0d7224 */ /* 0x000fe200078e0002 */
[----:B------:R-:W-:Y:S01]  /*29d10*/  MOV R11, 0x181f ;  /* 0x0000181f000b7802 */ /* 0x000fe20000000f00 */
[----:B------:R-:W-:Y:S02]  /*29d20*/  IMAD.MOV.U32 R12, RZ, RZ, RZ ;  /* 0x000000ffff0c7224 */ /* 0x000fe400078e00ff */
[----:B------:R-:W-:-:S07]  /*29d30*/  IMAD.MOV.U32 R15, RZ, RZ, -0x1 ;  /* 0xffffffffff0f7424 */ /* 0x000fce00078e00ff */
[----:B-1----:R-:W-:Y:S05]  /*29d40*/  WARPSYNC.COLLECTIVE R15, `(.L_x_990) ;  /* 0x000000000f087348 */ /* 0x002fea0003c00000 */
[----:B------:R0:W2:Y:S02]  /*29d50*/  SHFL.IDX P6, R14, R13, R12, R11 ;  /* 0x0000000c0d0e7389 */ /* 0x0000a400000c000b */
[----:B012---:R-:W-:Y:S01]  /*29d60*/  ENDCOLLECTIVE ;  /* 0x000000000000791b */ /* 0x007fe20003800000 */
.L_x_990:
[----:B------:R-:W-:Y:S05]  /*29d70*/  BSYNC B0 ;  /* 0x0000000000007941 */ /* 0x000fea0003800000 */
.L_x_989:
[----:B------:R-:W-:Y:S01]  /*29d80*/  MOV R13, R0 ;  /* 0x00000000000d7202 */ /* 0x000fe20000000f00 */
[----:B------:R-:W-:Y:S01]  /*29d90*/  IMAD.MOV.U32 R12, RZ, RZ, RZ ;  /* 0x000000ffff0c7224 */ /* 0x000fe200078e00ff */
[----:B------:R-:W-:Y:S01]  /*29da0*/  MOV R15, 0xffffffff ;  /* 0xffffffff000f7802 */ /* 0x000fe20000000f00 */
[----:B------:R-:W-:Y:S01]  /*29db0*/  IMAD.MOV.U32 R11, RZ, RZ, 0x181f ;  /* 0x0000181fff0b7424 */ /* 0x000fe200078e00ff */
[----:B------:R-:W-:Y:S01]  /*29dc0*/  LOP3.LUT R30, R34, 0x80, RZ, 0xfc, !PT ;  /* 0x00000080221e7812 */ /* 0x000fe200078efcff */
[----:B------:R-:W-:Y:S01]  /*29dd0*/  IMAD.MOV.U32 R5, RZ, RZ, R14 ;  /* 0x000000ffff057224 */ /* 0x000fe200078e000e */
[----:B------:R-:W-:-:S13]  /*29de0*/  ISETP.GE.AND P3, PT, R7, 0x11, PT ;  /* 0x000000110700780c */ /* 0x000fda0003f66270 */
[----:B------:R-:W-:Y:S05]  /*29df0*/  WARPSYNC.COLLECTIVE R15, `(.L_x_991) ;  /* 0x000000000f087348 */ /* 0x000fea0003c00000 */
[----:B------:R0:W1:Y:S02]  /*29e00*/  SHFL.IDX P6, R14, R13, R12, R11 ;  /* 0x0000000c0d0e7389 */ /* 0x00006400000c000b */
[----:B01----:R-:W-:Y:S01]  /*29e10*/  ENDCOLLECTIVE ;  /* 0x000000000000791b */ /* 0x003fe20003800000 */
.L_x_991:
[----:B------:R-:W-:Y:S02]  /*29e20*/  LOP3.LUT R22, R22, 0xffffffef, RZ, 0xc0, !PT ;  /* 0xffffffef16167812 */ /* 0x000fe400078ec0ff */
[C---:B------:R-:W-:Y:S02]  /*29e30*/  ISETP.GE.AND P5, PT, R7.reuse, 0x31, PT ;  /* 0x000000310700780c */ /* 0x040fe40003fa6270 */
[C---:B------:R-:W-:Y:S02]  /*29e40*/  ISETP.GE.AND P4, PT, R7.reuse, 0x41, PT ;  /* 0x000000410700780c */ /* 0x040fe40003f86270 */
[----:B------:R-:W-:Y:S02]  /*29e50*/  @P3 LOP3.LUT R22, R22, 0x10, RZ, 0xfc, !PT ;  /* 0x0000001016163812 */ /* 0x000fe400078efcff */
[----:B------:R-:W-:Y:S01]  /*29e60*/  ISETP.GE.AND P3, PT, R7, 0x51, PT ;  /* 0x000000510700780c */ /* 0x000fe20003f66270 */
[----:B------:R-:W0:Y:S01]  /*29e70*/  LDC R15, c[0x0][0x2f4] ;  /* 0x0000bd00ff0f7b82 */ /* 0x000e220000000800 */
[----:B------:R-:W-:Y:S01]  /*29e80*/  IMAD.MOV.U32 R13, RZ, RZ, R2 ;  /* 0x000000ffff0d7224 */ /* 0x000fe200078e0002 */
[----:B------:R-:W-:Y:S01]  /*29e90*/  LOP3.LUT R22, R22, 0xfffffff7, RZ, 0xc0, !PT ;  /* 0xfffffff716167812 */ /* 0x000fe200078ec0ff */
[----:B------:R-:W-:-:S02]  /*29ea0*/  IMAD.MOV.U32 R12, RZ, RZ, 0x1 ;  /* 0x00000001ff0c7424 */ /* 0x000fc400078e00ff */
[----:B------:R-:W-:-:S05]  /*29eb0*/  IMAD.MOV.U32 R8, RZ, RZ, R14 ;  /* 0x000000ffff087224 */ /* 0x000fca00078e000e */
[----:B------:R-:W-:-:S05]  /*29ec0*/  IADD3 R8, P0, R34, R8, RZ ;  /* 0x0000000822087210 */ /* 0x000fca0007f1e0ff */
[----:B------:R-:W-:Y:S01]  /*29ed0*/  IMAD.X R9, RZ, RZ, R5, P0 ;  /* 0x000000ffff097224 */ /* 0x000fe200000e0605 */
[----:B------:R-:W-:Y:S02]  /*29ee0*/  IADD3 R5, R23, R10, RZ ;  /* 0x0000000a17057210 */ /* 0x000fe40007ffe0ff */
[-C--:B0-----:R-:W-:Y:S02]  /*29ef0*/  ISETP.GE.AND P1, PT, R34, R15.reuse, PT ;  /* 0x0000000f2200720c */ /* 0x081fe40003f26270 */
[----:B------:R-:W-:Y:S02]  /*29f00*/  ISETP.GE.AND P0, PT, R30, R15, PT ;  /* 0x0000000f1e00720c */ /* 0x000fe40003f06270 */
[----:B------:R-:W-:Y:S02]  /*29f10*/  MOV R15, 0xffffffff ;  /* 0xffffffff000f7802 */ /* 0x000fe40000000f00 */
[----:B------:R-:W-:-:S13]  /*29f20*/  ISETP.LT.OR P2, PT, R7, 0x1, P1 ;  /* 0x000000010700780c */ /* 0x000fda0000f41670 */
[----:B------:R-:W-:Y:S05]  /*29f30*/  WARPSYNC.COLLECTIVE R15, `(.L_x_992) ;  /* 0x000000000f087348 */ /* 0x000fea0003c00000 */
[----:B------:R0:W1:Y:S02]  /*29f40*/  SHFL.IDX P6, R14, R13, R12, R11 ;  /* 0x0000000c0d0e7389 */ /* 0x00006400000c000b */
[----:B01----:R-:W-:Y:S01]  /*29f50*/  ENDCOLLECTIVE ;  /* 0x000000000000791b */ /* 0x003fe20003800000 */
.L_x_992:
        /* <DEDUP_REMOVED lines=11> */
.L_x_993:
[----:B------:R-:W-:Y:S01]  /*2a010*/  IMAD.MOV.U32 R13, RZ, RZ, R2 ;  /* 0x000000ffff0d7224 */ /* 0x000fe200078e0002 */
[----:B------:R-:W-:Y:S02]  /*2a020*/  MOV R12, 0x2 ;  /* 0x00000002000c7802 */ /* 0x000fe40000000f00 */
[----:B------:R-:W-:-:S07]  /*2a030*/  MOV R8, R14 ;  /* 0x0000000e00087202 */ /* 0x000fce0000000f00 */
[----:B------:R-:W-:Y:S05]  /*2a040*/  WARPSYNC.COLLECTIVE R15, `(.L_x_994) ;  /* 0x000000000f087348 */ /* 0x000fea0003c00000 */
[----:B------:R0:W1:Y:S02]  /*2a050*/  SHFL.IDX P6, R14, R13, R12, R11 ;  /* 0x0000000c0d0e7389 */ /* 0x00006400000c000b */
[----:B01----:R-:W-:Y:S01]  /*2a060*/  ENDCOLLECTIVE ;  /* 0x000000000000791b */ /* 0x003fe20003800000 */
.L_x_994:
        /* <DEDUP_REMOVED lines=14> */
.L_x_995:
[----:B------:R-:W-:Y:S01]  /*2a150*/  IMAD.MOV.U32 R13, RZ, RZ, R2 ;  /* 0x000000ffff0d7224 */ /* 0x000fe200078e0002 */
[----:B------:R-:W-:Y:S02]  /*2a160*/  MOV R12, 0x3 ;  /* 0x00000003000c7802 */ /* 0x000fe40000000f00 */
[----:B------:R-:W-:-:S07]  /*2a170*/  MOV R8, R14 ;  /* 0x0000000e00087202 */ /* 0x000fce0000000f00 */
[----:B------:R-:W-:Y:S05]  /*2a180*/  WARPSYNC.COLLECTIVE R15, `(.L_x_996) ;  /* 0x000000000f087348 */ /* 0x000fea0003c00000 */
[----:B------:R0:W1:Y:S02]  /*2a190*/  SHFL.IDX P6, R14, R13, R12, R11 ;  /* 0x0000000c0d0e7389 */ /* 0x00006400000c000b */
[----:B01----:R-:W-:Y:S01]  /*2a1a0*/  ENDCOLLECTIVE ;  /* 0x000000000000791b */ /* 0x003fe20003800000 */
.L_x_996:
        /* <DEDUP_REMOVED lines=14> */
.L_x_997:
[----:B------:R-:W-:Y:S01]  /*2a290*/  IMAD.MOV.U32 R13, RZ, RZ, R2 ;  /* 0x000000ffff0d7224 */ /* 0x000fe200078e0002 */
[----:B------:R-:W-:Y:S02]  /*2a2a0*/  MOV R12, 0x4 ;  /* 0x00000004000c7802 */ /* 0x000fe40000000f00 */
[----:B------:R-:W-:-:S07]  /*2a2b0*/  MOV R8, R14 ;  /* 0x0000000e00087202 */ /* 0x000fce0000000f00 */
[----:B------:R-:W-:Y:S05]  /*2a2c0*/  WARPSYNC.COLLECTIVE R15, `(.L_x_998) ;  /* 0x000000000f087348 */ /* 0x000fea0003c00000 */
[----:B------:R0:W1:Y:S02]  /*2a2d0*/  SHFL.IDX P6, R14, R13, R12, R11 ;  /* 0x0000000c0d0e7389 */ /* 0x00006400000c000b */
[----:B01----:R-:W-:Y:S01]  /*2a2e0*/  ENDCOLLECTIVE ;  /* 0x000000000000791b */ /* 0x003fe20003800000 */
.L_x_998:
        /* <DEDUP_REMOVED lines=14> */
.L_x_999:
[----:B------:R-:W-:Y:S01]  /*2a3d0*/  IMAD.MOV.U32 R13, RZ, RZ, R2 ;  /* 0x000000ffff0d7224 */ /* 0x000fe200078e0002 */
[----:B------:R-:W-:Y:S02]  /*2a3e0*/  MOV R12, 0x5 ;  /* 0x00000005000c7802 */ /* 0x000fe40000000f00 */
[----:B------:R-:W-:-:S07]  /*2a3f0*/  MOV R8, R14 ;  /* 0x0000000e00087202 */ /* 0x000fce0000000f00 */
[----:B------:R-:W-:Y:S05]  /*2a400*/  WARPSYNC.COLLECTIVE R15, `(.L_x_1000) ;  /* 0x000000000f087348 */ /* 0x000fea0003c00000 */
[----:B------:R0:W1:Y:S02]  /*2a410*/  SHFL.IDX P6, R14, R13, R12, R11 ;  /* 0x0000000c0d0e7389 */ /* 0x00006400000c000b */
[----:B01----:R-:W-:Y:S01]  /*2a420*/  ENDCOLLECTIVE ;  /* 0x000000000000791b */ /* 0x003fe20003800000 */
.L_x_1000:
        /* <DEDUP_REMOVED lines=14> */
.L_x_1001:
[----:B------:R-:W-:Y:S01]  /*2a510*/  IMAD.MOV.U32 R13, RZ, RZ, R2 ;  /* 0x000000ffff0d7224 */ /* 0x000fe200078e0002 */
[----:B------:R-:W-:Y:S02]  /*2a520*/  MOV R12, 0x6 ;  /* 0x00000006000c7802 */ /* 0x000fe40000000f00 */
[----:B------:R-:W-:-:S07]  /*2a530*/  MOV R8, R14 ;  /* 0x0000000e00087202 */ /* 0x000fce0000000f00 */
[----:B------:R-:W-:Y:S05]  /*2a540*/  WARPSYNC.COLLECTIVE R15, `(.L_x_1002) ;  /* 0x000000000f087348 */ /* 0x000fea0003c00000 */
[----:B------:R0:W1:Y:S02]  /*2a550*/  SHFL.IDX P6, R14, R13, R12, R11 ;  /* 0x0000000c0d0e7389 */ /* 0x00006400000c000b */
[----:B01----:R-:W-:Y:S01]  /*2a560*/  ENDCOLLECTIVE ;  /* 0x000000000000791b */ /* 0x003fe20003800000 */
.L_x_1002:
        /* <DEDUP_REMOVED lines=14> */
.L_x_1003:
[----:B------:R-:W-:Y:S01]  /*2a650*/  IMAD.MOV.U32 R13, RZ, RZ, R2 ;  /* 0x000000ffff0d7224 */ /* 0x000fe200078e0002 */
[----:B------:R-:W-:Y:S02]  /*2a660*/  MOV R12, 0x7 ;  /* 0x00000007000c7802 */ /* 0x000fe40000000f00 */
[----:B------:R-:W-:-:S07]  /*2a670*/  MOV R8, R14 ;  /* 0x0000000e00087202 */ /* 0x000fce0000000f00 */
[----:B------:R-:W-:Y:S05]  /*2a680*/  WARPSYNC.COLLECTIVE R15, `(.L_x_1004) ;  /* 0x000000000f087348 */ /* 0x000fea0003c00000 */
[----:B------:R0:W1:Y:S02]  /*2a690*/  SHFL.IDX P6, R14, R13, R12, R11 ;  /* 0x0000000c0d0e7389 */ /* 0x00006400000c000b */
[----:B01----:R-:W-:Y:S01]  /*2a6a0*/  ENDCOLLECTIVE ;  /* 0x000000000000791b */ /* 0x003fe20003800000 */
.L_x_1004:
        /* <DEDUP_REMOVED lines=13> */
.L_x_1005:
[----:B------:R-:W-:Y:S01]  /*2a780*/  @!PT LDS RZ, [RZ] ;  /* 0x00000000fffff984 */ /* 0x000fe20000000800 */
[----:B------:R-:W-:Y:S01]  /*2a790*/  @!PT LDS RZ, [RZ] ;  /* 0x00000000fffff984 */ /* 0x000fe20000000800 */
[----:B------:R-:W-:Y:S01]  /*2a7a0*/  @!PT LDS RZ, [RZ] ;  /* 0x00000000fffff984 */ /* 0x000fe20000000800 */
[----:B------:R0:W-:Y:S01]  /*2a7b0*/  LDGSTS.E.BYPASS.LTC128B.128 [R5+0x17400], desc[UR36][R8.64+0x80], !P2 ;  /* 0x1740008008057fae */ /* 0x0001e2000d101d64 */
[----:B------:R-:W-:-:S13]  /*2a7c0*/  ISETP.GE.AND P2, PT, R7, 0x21, PT ;  /* 0x000000210700780c */ /* 0x000fda0003f46270 */
[----:B------:R-:W-:Y:S02]  /*2a7d0*/  @P2 LOP3.LUT R22, R22, 0x8, RZ, 0xfc, !PT ;  /* 0x0000000816162812 */ /* 0x000fe400078efcff */
[C---:B------:R-:W-:Y:S02]  /*2a7e0*/  ISETP.GE.AND P6, PT, R7.reuse, 0x71, PT ;  /* 0x000000710700780c */ /* 0x040fe40003fc6270 */
[----:B------:R-:W-:Y:S02]  /*2a7f0*/  LOP3.LUT R22, R22, 0xffffffbf, RZ, 0xc0, !PT ;  /* 0xffffffbf16167812 */ /* 0x000fe400078ec0ff */
[----:B------:R-:W-:Y:S02]  /*2a800*/  MOV R0, R14 ;  /* 0x0000000e00007202 */ /* 0x000fe40000000f00 */
[----:B------:R-:W-:-:S07]  /*2a810*/  ISETP.GE.AND P2, PT, R7, 0x61, PT ;  /* 0x000000610700780c */ /* 0x000fce0003f46270 */
[----:B------:R-:W-:Y:S01]  /*2a820*/  @P6 LOP3.LUT R22, R22, 0x40, RZ, 0xfc, !PT ;  /* 0x0000004016166812 */ /* 0x000fe200078efcff */
[----:B0-----:R-:W-:Y:S06]  /*2a830*/  BRA `(.L_x_1006) ;  /* 0xffffff6800fc7947 */ /* 0x001fec000383ffff */
.L_x_755:
[----:B---3--:R3:W4:Y:S02]  /*2a840*/  SYNCS.PHASECHK.TRANS64.TRYWAIT P0, [R6+URZ+0x38840], R29 ;  /* 0x0388401d060075a7 */ /* 0x008724000800017f */
[----:B----4-:R-:W-:Y:S05]  /*2a850*/  @!P0 NANOSLEEP.SYNCS 0x989680 ;  /* 0x009896800000895d */ /* 0x010fea0003900000 */
[----:B------:R-:W4:Y:S02]  /*2a860*/  @!P0 SYNCS.PHASECHK.TRANS64 P0, [R6+URZ+0x38840], R29 ;  /* 0x0388401d060085a7 */ /* 0x000f24000800007f */
[----:B----4-:R-:W-:Y:S05]  /*2a870*/  @!P0 BRA `(.L_x_755) ;  /* 0xfffffffc00f08947 */ /* 0x010fea000383ffff */
[----:B------:R-:W-:Y:S05]  /*2a880*/  BRA `(.L_x_1007) ;  /* 0xffffff6c00547947 */ /* 0x000fea000383ffff */
.L_x_756:
[----:B------:R-:W-:Y:S01]  /*2a890*/  BSSY B0, `(.L_x_1008) ;  /* 0x0000008000007945 */ /* 0x000fe20003800000 */
[----:B------:R-:W-:Y:S01]  /*2a8a0*/  IMAD.MOV.U32 R13, RZ, RZ, R0 ;  /* 0x000000ffff0d7224 */ /* 0x000fe200078e0000 */
[----:B------:R-:W-:Y:S01]  /*2a8b0*/  MOV R11, 0x181f ;  /* 0x0000181f000b7802 */ /* 0x000fe20000000f00 */
[----:B------:R-:W-:Y:S02]  /*2a8c0*/  IMAD.MOV.U32 R12, RZ, RZ, RZ ;  /* 0x000000ffff0c7224 */ /* 0x000fe400078e00ff */
[----:B------:R-:W-:-:S07]  /*2a8d0*/  IMAD.MOV.U32 R15, RZ, RZ, -0x1 ;  /* 0xffffffffff0f7424 */ /* 0x000fce00078e00ff */
[----:B-123--:R-:W-:Y:S05]  /*2a8e0*/  WARPSYNC.COLLECTIVE R15, `(.L_x_1009) ;  /* 0x000000000f087348 */ /* 0x00efea0003c00000 */
[----:B------:R0:W4:Y:S02]  /*2a8f0*/  SHFL.IDX P6, R14, R13, R12, R11 ;  /* 0x0000000c0d0e7389 */ /* 0x00012400000c000b */
[----:B01234-:R-:W-:Y:S01]  /*2a900*/  ENDCOLLECTIVE ;  /* 0x000000000000791b */ /* 0x01ffe20003800000 */
.L_x_1009:
[----:B------:R-:W-:Y:S05]  /*2a910*/  BSYNC B0 ;  /* 0x0000000000007941 */ /* 0x000fea0003800000 */
.L_x_1008:
        /* <DEDUP_REMOVED lines=8> */
.L_x_1010:
[----:B------:R-:W-:Y:S01]  /*2a9a0*/  MOV R13, R0 ;  /* 0x00000000000d7202 */ /* 0x000fe20000000f00 */
        /* <DEDUP_REMOVED lines=17> */
.L_x_1011:
[----:B------:R-:W-:Y:S01]  /*2aac0*/  MOV R13, R4 ;  /* 0x00000004000d7202 */ /* 0x000fe20000000f00 */
[----:B------:R-:W-:-:S07]  /*2aad0*/  IMAD.MOV.U32 R2, RZ, RZ, R14 ;  /* 0x000000ffff027224 */ /* 0x000fce00078e000e */
[----:B------:R-:W-:Y:S05]  /*2aae0*/  WARPSYNC.COLLECTIVE R15, `(.L_x_1012) ;  /* 0x000000000f087348 */ /* 0x000fea0003c00000 */
[----:B------:R0:W1:Y:S02]  /*2aaf0*/  SHFL.IDX P6, R14, R13, R12, R11 ;  /* 0x0000000c0d0e7389 */ /* 0x00006400000c000b */
[----:B01----:R-:W-:Y:S01]  /*2ab00*/  ENDCOLLECTIVE ;  /* 0x000000000000791b */ /* 0x003fe20003800000 */
.L_x_1012:
        /* <DEDUP_REMOVED lines=18> */
.L_x_1013:
[----:B------:R-:W-:Y:S01]  /*2ac30*/  MOV R13, R4 ;  /* 0x00000004000d7202 */ /* 0x000fe20000000f00 */
[----:B------:R-:W-:-:S07]  /*2ac40*/  IMAD.MOV.U32 R2, RZ, RZ, R14 ;  /* 0x000000ffff027224 */ /* 0x000fce00078e000e */
[----:B------:R-:W-:Y:S05]  /*2ac50*/  WARPSYNC.COLLECTIVE R15, `(.L_x_1014) ;  /* 0x000000000f087348 */ /* 0x000fea0003c00000 */
[----:B------:R0:W1:Y:S02]  /*2ac60*/  SHFL.IDX P6, R14, R13, R12, R11 ;  /* 0x0000000c0d0e7389 */ /* 0x00006400000c000b */
[----:B01----:R-:W-:Y:S01]  /*2ac70*/  ENDCOLLECTIVE ;  /* 0x000000000000791b */ /* 0x003fe20003800000 */
.L_x_1014:
        /* <DEDUP_REMOVED lines=18> */
.L_x_1015:
[----:B------:R-:W-:Y:S01]  /*2ada0*/  MOV R13, R4 ;  /* 0x00000004000d7202 */ /* 0x000fe20000000f00 */
[----:B------:R-:W-:-:S07]  /*2adb0*/  IMAD.MOV.U32 R2, RZ, RZ, R14 ;  /* 0x000000ffff027224 */ /* 0x000fce00078e000e */
[----:B------:R-:W-:Y:S05]  /*2adc0*/  WARPSYNC.COLLECTIVE R15, `(.L_x_1016) ;  /* 0x000000000f087348 */ /* 0x000fea0003c00000 */
[----:B------:R0:W1:Y:S02]  /*2add0*/  SHFL.IDX P6, R14, R13, R12, R11 ;  /* 0x0000000c0d0e7389 */ /* 0x00006400000c000b */
[----:B01----:R-:W-:Y:S01]  /*2ade0*/  ENDCOLLECTIVE ;  /* 0x000000000000791b */ /* 0x003fe20003800000 */
.L_x_1016:
[----:B------:R-:W-:Y:S01]  /*2adf0*/  MOV R13, R0 ;  /* 0x00000000000d7202 */ /* 0x000fe20000000f00 */
        /* <DEDUP_REMOVED lines=15> */
.L_x_1017:
[----:B------:R-:W-:Y:S01]  /*2aef0*/  @!PT LDS RZ, [RZ] ;  /* 0x00000000fffff984 */ /* 0x000fe20000000800 */
[----:B------:R-:W-:Y:S01]  /*2af00*/  @!PT LDS RZ, [RZ] ;  /* 0x00000000fffff984 */ /* 0x000fe20000000800 */
[----:B------:R-:W-:Y:S01]  /*2af10*/  @!PT LDS RZ, [RZ] ;  /* 0x00000000fffff984 */ /* 0x000fe20000000800 */
[----:B------:R0:W-:Y:S01]  /*2af20*/  @P5 LDGSTS.E.BYPASS.LTC128B.128 [R5+0x2dc00], desc[UR36][R2.64+0x80], !P1 ;  /* 0x2dc0008002055fae */ /* 0x0001e2000c901d64 */
[----:B------:R-:W-:Y:S02]  /*2af30*/  ISETP.GE.AND P5, PT, R34, R7, PT ;  /* 0x000000072200720c */ /* 0x000fe40003fa6270 */
[----:B------:R-:W-:Y:S01]  /*2af40*/  MOV R13, R4 ;  /* 0x00000004000d7202 */ /* 0x000fe20000000f00 */
[----:B0-----:R-:W-:-:S10]  /*2af50*/  IMAD.MOV.U32 R2, RZ, RZ, R14 ;  /* 0x000000ffff027224 */ /* 0x001fd400078e000e */
[----:B------:R-:W-:Y:S05]  /*2af60*/  WARPSYNC.COLLECTIVE R15, `(.L_x_1018) ;  /* 0x000000000f087348 */ /* 0x000fea0003c00000 */
[----:B------:R0:W1:Y:S02]  /*2af70*/  SHFL.IDX P6, R14, R13, R12, R11 ;  /* 0x0000000c0d0e7389 */ /* 0x00006400000c000b */
[----:B01----:R-:W-:Y:S01]  /*2af80*/  ENDCOLLECTIVE ;  /* 0x000000000000791b */ /* 0x003fe20003800000 */
.L_x_1018:
[----:B------:R-:W-:Y:S01]  /*2af90*/  MOV R13, R0 ;  /* 0x00000000000d7202 */ /* 0x000fe20000000f00 */
[----:B------:R-:W-:Y:S02]  /*2afa0*/  IMAD.MOV.U32 R12, RZ, RZ, 0x5 ;  /* 0x00000005ff0c7424 */ /* 0x000fe400078e00ff */
[----:B------:R-:W-:-:S07]  /*2afb0*/  IMAD.MOV.U32 R3, RZ, RZ, R14 ;  /* 0x000000ffff037224 */ /* 0x000fce00078e000e */
[----:B------:R-:W-:Y:S05]  /*2afc0*/  WARPSYNC.COLLECTIVE R15, `(.L_x_1019) ;  /* 0x000000000f087348 */ /* 0x000fea0003c00000 */
[----:B------:R0:W1:Y:S02]  /*2afd0*/  SHFL.IDX P6, R14, R13, R12, R11 ;  /* 0x0000000c0d0e7389 */ /* 0x00006400000c000b */
[----:B01----:R-:W-:Y:S01]  /*2afe0*/  ENDCOLLECTIVE ;  /* 0x000000000000791b */ /* 0x003fe20003800000 */
.L_x_1019:
[----:B------:R-:W-:-:S05]  /*2aff0*/  @P4 IADD3 R3, P0, R34, R3, RZ ;  /* 0x0000000322034210 */ /* 0x000fca0007f1e0ff */
[----:B------:R-:W-:-:S05]  /*2b000*/  @P4 IMAD.X R2, RZ, RZ, R2, P0 ;  /* 0x000000ffff024224 */ /* 0x000fca00000e0602 */
[----:B------:R-:W-:Y:S02]  /*2b010*/  @P4 LOP3.LUT R3, R3, R2, RZ, 0x3c, !PT ;  /* 0x0000000203034212 */ /* 0x000fe400078e3cff */
[----:B------:R-:W-:Y:S02]  /*2b020*/  MOV R13, R4 ;  /* 0x00000004000d7202 */ /* 0x000fe40000000f00 */
        /* <DEDUP_REMOVED lines=11> */
.L_x_1020:
[----:B------:R-:W-:Y:S01]  /*2b0e0*/  MOV R13, R0 ;  /* 0x00000000000d7202 */ /* 0x000fe20000000f00 */
[----:B------:R-:W-:Y:S02]  /*2b0f0*/  IMAD.MOV.U32 R12, RZ, RZ, 0x6 ;  /* 0x00000006ff0c7424 */ /* 0x000fe400078e00ff */
[----:B------:R-:W-:-:S07]  /*2b100*/  IMAD.MOV.U32 R3, RZ, RZ, R14 ;  /* 0x000000ffff037224 */ /* 0x000fce00078e000e */
[----:B------:R-:W-:Y:S05]  /*2b110*/  WARPSYNC.COLLECTIVE R15, `(.L_x_1021) ;  /* 0x000000000f087348 */ /* 0x000fea0003c00000 */
[----:B------:R0:W1:Y:S02]  /*2b120*/  SHFL.IDX P6, R14, R13, R12, R11 ;  /* 0x0000000c0d0e7389 */ /* 0x00006400000c000b */
[----:B01----:R-:W-:Y:S01]  /*2b130*/  ENDCOLLECTIVE ;  /* 0x000000000000791b */ /* 0x003fe20003800000 */
.L_x_1021:
        /* <DEDUP_REMOVED lines=15> */
.L_x_1022:
[----:B------:R-:W-:Y:S01]  /*2b230*/  MOV R13, R0 ;  /* 0x00000000000d7202 */ /* 0x000fe20000000f00 */
[----:B------:R-:W-:Y:S02]  /*2b240*/  IMAD.MOV.U32 R12, RZ, RZ, 0x7 ;  /* 0x00000007ff0c7424 */ /* 0x000fe400078e00ff */
[----:B------:R-:W-:-:S07]  /*2b250*/  IMAD.MOV.U32 R3, RZ, RZ, R14 ;  /* 0x000000ffff037224 */ /* 0x000fce00078e000e */
[----:B------:R-:W-:Y:S05]  /*2b260*/  WARPSYNC.COLLECTIVE R15, `(.L_x_1023) ;  /* 0x000000000f087348 */ /* 0x000fea0003c00000 */
[----:B------:R0:W1:Y:S02]  /*2b270*/  SHFL.IDX P6, R14, R13, R12, R11 ;  /* 0x0000000c0d0e7389 */ /* 0x00006400000c000b */
[----:B01----:R-:W-:Y:S01]  /*2b280*/  ENDCOLLECTIVE ;  /* 0x000000000000791b */ /* 0x003fe20003800000 */
.L_x_1023:
[----:B------:R-:W-:-:S05]  /*2b290*/  @P2 IADD3 R3, P0, R34, R3, RZ ;  /* 0x0000000322032210 */ /* 0x000fca0007f1e0ff */
[----:B------:R-:W-:-:S05]  /*2b2a0*/  @P2 IMAD.X R2, RZ, RZ, R2, P0 ;  /* 0x000000ffff022224 */ /* 0x000fca00000e0602 */
[----:B------:R-:W-:Y:S02]  /*2b2b0*/  @P2 LOP3.LUT R3, R3, R2, RZ, 0x3c, !PT ;  /* 0x0000000203032212 */ /* 0x000fe400078e3cff */
[----:B------:R-:W-:Y:S02]  /*2b2c0*/  MOV R13, R4 ;  /* 0x00000004000d7202 */ /* 0x000fe40000000f00 */
[----:B------:R-:W-:-:S04]  /*2b2d0*/  @P2 LOP3.LUT R2, R3, R2, RZ, 0x3c, !PT ;  /* 0x0000000203022212 */ /* 0x000fc800078e3cff */
[----:B------:R-:W-:Y:S01]  /*2b2e0*/  @P2 LOP3.LUT R3, R3, R2, RZ, 0x3c, !PT ;  /* 0x0000000203032212 */ /* 0x000fe200078e3cff */
[----:B------:R-:W-:-:S07]  /*2b2f0*/  IMAD.MOV.U32 R0, RZ, RZ, R14 ;  /* 0x000000ffff007224 */ /* 0x000fce00078e000e */
[----:B------:R-:W-:Y:S05]  /*2b300*/  WARPSYNC.COLLECTIVE R15, `(.L_x_1024) ;  /* 0x000000000f087348 */ /* 0x000fea0003c00000 */
[----:B------:R0:W1:Y:S02]  /*2b310*/  SHFL.IDX P6, R14, R13, R12, R11 ;  /* 0x0000000c0d0e7389 */ /* 0x00006400000c000b */
[----:B01----:R-:W-:Y:S01]  /*2b320*/  ENDCOLLECTIVE ;  /* 0x000000000000791b */ /* 0x003fe20003800000 */
.L_x_1024:
[----:B------:R-:W-:Y:S01]  /*2b330*/  @!PT LDS RZ, [RZ] ;  /* 0x00000000fffff984 */ /* 0x000fe20000000800 */
[----:B------:R-:W-:Y:S01]  /*2b340*/  @!PT LDS RZ, [RZ] ;  /* 0x00000000fffff984 */ /* 0x000fe20000000800 */
[----:B------:R-:W-:Y:S01]  /*2b350*/  @!PT LDS RZ, [RZ] ;  /* 0x00000000fffff984 */ /* 0x000fe20000000800 */
[----:B------:R0:W-:Y:S04]  /*2b360*/  @P2 LDGSTS.E.BYPASS.LTC128B.128 [R5+0x2b400], desc[UR36][R2.64], !P5 ;  /* 0x2b40000002052fae */ /* 0x0001e8000e901d64 */
[----:B------:R0:W-:Y:S01]  /*2b370*/  @P2 LDGSTS.E.BYPASS.LTC128B.128 [R5+0x2f400], desc[UR36][R2.64+0x80], !P1 ;  /* 0x2f40008002052fae */ /* 0x0001e2000c901d64 */
[----:B------:R-:W-:Y:S01]  /*2b380*/  IMAD.MOV.U32 R4, RZ, RZ, R14 ;  /* 0x000000ffff047224 */ /* 0x000fe200078e000e */
[----:B------:R-:W-:Y:S06]  /*2b390*/  BRA `(.L_x_1025) ;  /* 0xffffff6800307947 */ /* 0x000fec000383ffff */
.L_x_761:
[----:B------:R-:W-:Y:S01]  /*2b3a0*/  IMAD.MOV.U32 R13, RZ, RZ, R5 ;  /* 0x000000ffff0d7224 */ /* 0x000fe200078e0005 */
[----:B------:R-:W-:Y:S01]  /*2b3b0*/  MOV R12, RZ ;  /* 0x000000ff000c7202 */ /* 0x000fe20000000f00 */
[----:B------:R-:W-:Y:S01]  /*2b3c0*/  IMAD.MOV.U32 R11, RZ, RZ, 0x181f ;  /* 0x0000181fff0b7424 */ /* 0x000fe200078e00ff */
[----:B------:R-:W-:Y:S01]  /*2b3d0*/  IADD3 R4, R10, R4, RZ ;  /* 0x000000040a047210 */ /* 0x000fe20007ffe0ff */
[----:B------:R-:W-:Y:S02]  /*2b3e0*/  IMAD.MOV.U32 R15, RZ, RZ, -0x1 ;  /* 0xffffffffff0f7424 */ /* 0x000fe400078e00ff */
[----:B-----5:R-:W-:Y:S01]  /*2b3f0*/  IMAD R6, R20, R8, RZ ;  /* 0x0000000814067224 */ /* 0x020fe200078e02ff */
[----:B------:R-:W-:-:S07]  /*2b400*/  IADD3 R7, R4, 0x60, RZ ;  /* 0x0000006004077810 */ /* 0x000fce0007ffe0ff */
[----:B------:R-:W-:Y:S05]  /*2b410*/  WARPSYNC.COLLECTIVE R15, `(.L_x_1026) ;  /* 0x000000000f087348 */ /* 0x000fea0003c00000 */
[----:B------:R0:W1:Y:S02]  /*2b420*/  SHFL.IDX P6, R14, R13, R12, R11 ;  /* 0x0000000c0d0e7389 */ /* 0x00006400000c000b */
[----:B01----:R-:W-:Y:S01]  /*2b430*/  ENDCOLLECTIVE ;  /* 0x000000000000791b */ /* 0x003fe20003800000 */
.L_x_1026:
[----:B------:R-:W-:Y:S01]  /*2b440*/  ISETP.GE.AND P3, PT, R4, R6, PT ;  /* 0x000000060400720c */ /* 0x000fe20003f66270 */
[----:B------:R-:W-:Y:S01]  /*2b450*/  IMAD.MOV.U32 R13, RZ, RZ, R0 ;  /* 0x000000ffff0d7224 */ /* 0x000fe200078e0000 */
[----:B------:R-:W-:-:S11]  /*2b460*/  MOV R2, R14 ;  /* 0x0000000e00027202 */ /* 0x000fd60000000f00 */
[----:B------:R-:W-:Y:S05]  /*2b470*/  WARPSYNC.COLLECTIVE R15, `(.L_x_1027) ;  /* 0x000000000f087348 */ /* 0x000fea0003c00000 */
[----:B------:R0:W1:Y:S02]  /*2b480*/  SHFL.IDX P6, R14, R13, R12, R11 ;  /* 0x0000000c0d0e7389 */ /* 0x00006400000c000b */
[----:B01----:R-:W-:Y:S01]  /*2b490*/  ENDCOLLECTIVE ;  /* 0x000000000000791b */ /* 0x003fe20003800000 */
.L_x_1027:
[----:B------:R-:W-:Y:S01]  /*2b4a0*/  MOV R13, R5 ;  /* 0x00000005000d7202 */ /* 0x000fe20000000f00 */
[----:B------:R-:W-:Y:S02]  /*2b4b0*/  IMAD.MOV.U32 R12, RZ, RZ, 0x1 ;  /* 0x00000001ff0c7424 */ /* 0x000fe400078e00ff */
[----:B------:R-:W-:-:S07]  /*2b4c0*/  IMAD.MOV.U32 R3, RZ, RZ, R14 ;  /* 0x000000ffff037224 */ /* 0x000fce00078e000e */
[----:B------:R-:W-:Y:S05]  /*2b4d0*/  WARPSYNC.COLLECTIVE R15, `(.L_x_1028) ;  /* 0x000000000f087348 */ /* 0x000fea0003c00000 */
[----:B------:R0:W1:Y:S02]  /*2b4e0*/  SHFL.IDX P6, R14, R13, R12, R11 ;  /* 0x0000000c0d0e7389 */ /* 0x00006400000c000b */
[----:B01----:R-:W-:Y:S01]  /*2b4f0*/  ENDCOLLECTIVE ;  /* 0x000000000000791b */ /* 0x003fe20003800000 */
.L_x_1028:
[----:B------:R-:W-:-:S05]  /*2b500*/  @!P3 IADD3 R3, P2, R34, R3, RZ ;  /* 0x000000032203b210 */ /* 0x000fca0007f5e0ff */
[----:B------:R-:W-:-:S05]  /*2b510*/  @!P3 IMAD.X R2, RZ, RZ, R2, P2 ;  /* 0x000000ffff02b224 */ /* 0x000fca00010e0602 */
[----:B------:R-:W-:Y:S02]  /*2b520*/  @!P3 LOP3.LUT R3, R3, R2, RZ, 0x3c, !PT ;  /* 0x000000020303b212 */ /* 0x000fe400078e3cff */
[----:B------:R-:W-:Y:S02]  /*2b530*/  MOV R13, R0 ;  /* 0x00000000000d7202 */ /* 0x000fe40000000f00 */
[----:B------:R-:W-:-:S04]  /*2b540*/  @!P3 LOP3.LUT R2, R3, R2, RZ, 0x3c, !PT ;  /* 0x000000020302b212 */ /* 0x000fc800078e3cff */
[----:B------:R-:W-:-:S05]  /*2b550*/  @!P3 LOP3.LUT R3, R3, R2, RZ, 0x3c, !PT ;  /* 0x000000020303b212 */ /* 0x000fca00078e3cff */
[----:B------:R-:W-:Y:S01]  /*2b560*/  @!PT LDS RZ, [RZ] ;  /* 0x00000000fffff984 */ /* 0x000fe20000000800 */
[----:B------:R-:W-:Y:S01]  /*2b570*/  @!PT LDS RZ, [RZ] ;  /* 0x00000000fffff984 */ /* 0x000fe20000000800 */
[----:B------:R-:W-:Y:S01]  /*2b580*/  @!PT LDS RZ, [RZ] ;  /* 0x00000000fffff984 */ /* 0x000fe20000000800 */
[----:B------:R-:W-:Y:S04]  /*2b590*/  @!P3 LDGSTS.E.BYPASS.LTC128B.128 [R9+0x20400], desc[UR36][R2.64], !P0 ;  /* 0x204000000209bfae */ /* 0x000fe8000c101d64 */
[----:B------:R0:W-:Y:S02]  /*2b5a0*/  @!P3 LDGSTS.E.BYPASS.LTC128B.128 [R9+0x24400], desc[UR36][R2.64+0x80], !P1 ;  /* 0x244000800209bfae */ /* 0x0001e4000c901d64 */
[----:B0-----:R-:W-:-:S05]  /*2b5b0*/  VIADD R2, R4, 0x10 ;  /* 0x0000001004027836 */ /* 0x001fca0000000000 */
[----:B------:R-:W-:Y:S01]  /*2b5c0*/  ISETP.GE.AND P3, PT, R2, R6, PT ;  /* 0x000000060200720c */ /* 0x000fe20003f66270 */
[----:B------:R-:W-:-:S12]  /*2b5d0*/  IMAD.MOV.U32 R2, RZ, RZ, R14 ;  /* 0x000000ffff027224 */ /* 0x000fd800078e000e */
[----:B------:R-:W-:Y:S05]  /*2b5e0*/  WARPSYNC.COLLECTIVE R15, `(.L_x_1029) ;  /* 0x000000000f087348 */ /* 0x000fea0003c00000 */
[----:B------:R0:W1:Y:S02]  /*2b5f0*/  SHFL.IDX P6, R14, R13, R12, R11 ;  /* 0x0000000c0d0e7389 */ /* 0x00006400000c000b */
[----:B01----:R-:W-:Y:S01]  /*2b600*/  ENDCOLLECTIVE ;  /* 0x000000000000791b */ /* 0x003fe20003800000 */
.L_x_1029:
[----:B------:R-:W-:Y:S02]  /*2b610*/  IMAD.MOV.U32 R13, RZ, RZ, R5 ;  /* 0x000000ffff0d7224 */ /* 0x000fe400078e0005 */
[----:B------:R-:W-:Y:S02]  /*2b620*/  IMAD.MOV.U32 R12, RZ, RZ, 0x2 ;  /* 0x00000002ff0c7424 */ /* 0x000fe400078e00ff */
[----:B------:R-:W-:-:S07]  /*2b630*/  IMAD.MOV.U32 R3, RZ, RZ, R14 ;  /* 0x000000ffff037224 */ /* 0x000fce00078e000e */
[----:B------:R-:W-:Y:S05]  /*2b640*/  WARPSYNC.COLLECTIVE R15, `(.L_x_1030) ;  /* 0x000000000f087348 */ /* 0x000fea0003c00000 */
[----:B------:R0:W1:Y:S02]  /*2b650*/  SHFL.IDX P6, R14, R13, R12, R11 ;  /* 0x0000000c0d0e7389 */ /* 0x00006400000c000b */
[----:B01----:R-:W-:Y:S01]  /*2b660*/  ENDCOLLECTIVE ;  /* 0x000000000000791b */ /* 0x003fe20003800000 */
.L_x_1030:
[----:B------:R-:W-:-:S05]  /*2b670*/  @!P3 IADD3 R3, P2, R34, R3, RZ ;  /* 0x000000032203b210 */ /* 0x000fca0007f5e0ff */
[----:B------:R-:W-:-:S05]  /*2b680*/  @!P3 IMAD.X R2, RZ, RZ, R2, P2 ;  /* 0x000000ffff02b224 */ /* 0x000fca00010e0602 */
[----:B------:R-:W-:Y:S01]  /*2b690*/  @!P3 LOP3.LUT R3, R3, R2, RZ, 0x3c, !PT ;  /* 0x000000020303b212 */ /* 0x000fe200078e3cff */
[----:B------:R-:W-:-:S03]  /*2b6a0*/  IMAD.MOV.U32 R13, RZ, RZ, R0 ;  /* 0x000000ffff0d7224 */ /* 0x000fc600078e0000 */
[----:B------:R-:W-:-:S04]  /*2b6b0*/  @!P3 LOP3.LUT R2, R3, R2, RZ, 0x3c, !PT ;  /* 0x000000020302b212 */ /* 0x000fc800078e3cff */
[----:B------:R-:W-:-:S05]  /*2b6c0*/  @!P3 LOP3.LUT R3, R3, R2, RZ, 0x3c, !PT ;  /* 0x000000020303b212 */ /* 0x000fca00078e3cff */
[----:B------:R-:W-:Y:S01]  /*2b6d0*/  @!PT LDS RZ, [RZ] ;  /* 0x00000000fffff984 */ /* 0x000fe20000000800 */
[----:B------:R-:W-:Y:S01]  /*2b6e0*/  @!PT LDS RZ, [RZ] ;  /* 0x00000000fffff984 */ /* 0x000fe20000000800 */
[----:B------:R-:W-:Y:S01]  /*2b6f0*/  @!PT LDS RZ, [RZ] ;  /* 0x00000000fffff984 */ /* 0x000fe20000000800 */
[----:B------:R-:W-:Y:S04]  /*2b700*/  @!P3 LDGSTS.E.BYPASS.LTC128B.128 [R9+0x20c00], desc[UR36][R2.64], !P0 ;  /* 0x20c000000209bfae */ /* 0x000fe8000c101d64 */
[----:B------:R0:W-:Y:S02]  /*2b710*/  @!P3 LDGSTS.E.BYPASS.LTC128B.128 [R9+0x24c00], desc[UR36][R2.64+0x80], !P1 ;  /* 0x24c000800209bfae */ /* 0x0001e4000c901d64 */
[----:B0-----:R-:W-:-:S04]  /*2b720*/  IADD3 R2, R4, 0x20, RZ ;  /* 0x0000002004027810 */ /* 0x001fc80007ffe0ff */
[----:B------:R-:W-:Y:S02]  /*2b730*/  ISETP.GE.AND P3, PT, R2, R6, PT ;  /* 0x000000060200720c */ /* 0x000fe40003f66270 */
[----:B------:R-:W-:-:S11]  /*2b740*/  MOV R2, R14 ;  /* 0x0000000e00027202 */ /* 0x000fd60000000f00 */
[----:B------:R-:W-:Y:S05]  /*2b750*/  WARPSYNC.COLLECTIVE R15, `(.L_x_1031) ;  /* 0x000000000f087348 */ /* 0x000fea0003c00000 */
[----:B------:R0:W1:Y:S02]  /*2b760*/  SHFL.IDX P6, R14, R13, R12, R11 ;  /* 0x0000000c0d0e7389 */ /* 0x00006400000c000b */
[----:B01----:R-:W-:Y:S01]  /*2b770*/  ENDCOLLECTIVE ;  /* 0x000000000000791b */ /* 0x003fe20003800000 */
.L_x_1031:
[----:B------:R-:W-:Y:S01]  /*2b780*/  IMAD.MOV.U32 R13, RZ, RZ, R5 ;  /* 0x000000ffff0d7224 */ /* 0x000fe200078e0005 */
[----:B------:R-:W-:Y:S01]  /*2b790*/  MOV R12, 0x3 ;  /* 0x00000003000c7802 */ /* 0x000fe20000000f00 */
[----:B------:R-:W-:-:S07]  /*2b7a0*/  IMAD.MOV.U32 R3, RZ, RZ, R14 ;  /* 0x000000ffff037224 */ /* 0x000fce00078e000e */
[----:B------:R-:W-:Y:S05]  /*2b7b0*/  WARPSYNC.COLLECTIVE R15, `(.L_x_1032) ;  /* 0x000000000f087348 */ /* 0x000fea0003c00000 */
[----:B------:R0:W1:Y:S02]  /*2b7c0*/  SHFL.IDX P6, R14, R13, R12, R11 ;  /* 0x0000000c0d0e7389 */ /* 0x00006400000c000b */
[----:B01----:R-:W-:Y:S01]  /*2b7d0*/  ENDCOLLECTIVE ;  /* 0x000000000000791b */ /* 0x003fe20003800000 */
.L_x_1032:
[----:B------:R-:W-:-:S04]  /*2b7e0*/  @!P3 IADD3 R3, P2, R34, R3, RZ ;  /* 0x000000032203b210 */ /* 0x000fc80007f5e0ff */
[----:B------:R-:W-:-:S04]  /*2b7f0*/  @!P3 IADD3.X R2, RZ, R2, RZ, P2, !PT ;  /* 0x00000002ff02b210 */ /* 0x000fc800017fe4ff */
        /* <DEDUP_REMOVED lines=15> */
.L_x_1033:
[----:B------:R-:W-:Y:S01]  /*2b8f0*/  MOV R13, R5 ;  /* 0x00000005000d7202 */ /* 0x000fe20000000f00 */
[----:B------:R-:W-:Y:S01]  /*2b900*/  IMAD.MOV.U32 R12, RZ, RZ, 0x4 ;  /* 0x00000004ff0c7424 */ /* 0x000fe200078e00ff */
[----:B------:R-:W-:-:S07]  /*2b910*/  MOV R3, R14 ;  /* 0x0000000e00037202 */ /* 0x000fce0000000f00 */
[----:B------:R-:W-:Y:S05]  /*2b920*/  WARPSYNC.COLLECTIVE R15, `(.L_x_1034) ;  /* 0x000000000f087348 */ /* 0x000fea0003c00000 */
[----:B------:R0:W1:Y:S02]  /*2b930*/  SHFL.IDX P6, R14, R13, R12, R11 ;  /* 0x0000000c0d0e7389 */ /* 0x00006400000c000b */
[----:B01----:R-:W-:Y:S01]  /*2b940*/  ENDCOLLECTIVE ;  /* 0x000000000000791b */ /* 0x003fe20003800000 */
.L_x_1034:
        /* <DEDUP_REMOVED lines=17> */
.L_x_1035:
[----:B------:R-:W-:Y:S02]  /*2ba60*/  IMAD.MOV.U32 R13, RZ, RZ, R5 ;  /* 0x000000ffff0d7224 */ /* 0x000fe400078e0005 */
[----:B------:R-:W-:Y:S02]  /*2ba70*/  IMAD.MOV.U32 R12, RZ, RZ, 0x5 ;  /* 0x00000005ff0c7424 */ /* 0x000fe400078e00ff */
[----:B------:R-:W-:-:S07]  /*2ba80*/  IMAD.MOV.U32 R3, RZ, RZ, R14 ;  /* 0x000000ffff037224 */ /* 0x000fce00078e000e */
[----:B------:R-:W-:Y:S05]  /*2ba90*/  WARPSYNC.COLLECTIVE R15, `(.L_x_1036) ;  /* 0x000000000f087348 */ /* 0x000fea0003c00000 */
[----:B------:R0:W1:Y:S02]  /*2baa0*/  SHFL.IDX P6, R14, R13, R12, R11 ;  /* 0x0000000c0d0e7389 */ /* 0x00006400000c000b */
[----:B01----:R-:W-:Y:S01]  /*2bab0*/  ENDCOLLECTIVE ;  /* 0x000000000000791b */ /* 0x003fe20003800000 */
.L_x_1036:
        /* <DEDUP_REMOVED lines=17> */
.L_x_1037:
[----:B------:R-:W-:Y:S02]  /*2bbd0*/  IMAD.MOV.U32 R13, RZ, RZ, R5 ;  /* 0x000000ffff0d7224 */ /* 0x000fe400078e0005 */
[----:B------:R-:W-:Y:S02]  /*2bbe0*/  IMAD.MOV.U32 R12, RZ, RZ, 0x6 ;  /* 0x00000006ff0c7424 */ /* 0x000fe400078e00ff */
[----:B------:R-:W-:-:S07]  /*2bbf0*/  IMAD.MOV.U32 R3, RZ, RZ, R14 ;  /* 0x000000ffff037224 */ /* 0x000fce00078e000e */
[----:B------:R-:W-:Y:S05]  /*2bc00*/  WARPSYNC.COLLECTIVE R15, `(.L_x_1038) ;  /* 0x000000000f087348 */ /* 0x000fea0003c00000 */
[----:B------:R0:W1:Y:S02]  /*2bc10*/  SHFL.IDX P6, R14, R13, R12, R11 ;  /* 0x0000000c0d0e7389 */ /* 0x00006400000c000b */
[----:B01----:R-:W-:Y:S01]  /*2bc20*/  ENDCOLLECTIVE ;  /* 0x000000000000791b */ /* 0x003fe20003800000 */
.L_x_1038:
        /* <DEDUP_REMOVED lines=10> */
[----:B------:R0:W-:Y:S01]  /*2bcd0*/  @!P3 LDGSTS.E.BYPASS.LTC128B.128 [R9+0x26c00], desc[UR36][R2.64+0x80], !P1 ;  /* 0x26c000800209bfae */ /* 0x0001e2000c901d64 */
[----:B------:R-:W-:Y:S02]  /*2bce0*/  ISETP.GE.AND P3, PT, R7, R6, PT ;  /* 0x000000060700720c */ /* 0x000fe40003f66270 */
[----:B0-----:R-:W-:-:S11]  /*2bcf0*/  MOV R2, R14 ;  /* 0x0000000e00027202 */ /* 0x001fd60000000f00 */
[----:B------:R-:W-:Y:S05]  /*2bd00*/  WARPSYNC.COLLECTIVE R15, `(.L_x_1039) ;  /* 0x000000000f087348 */ /* 0x000fea0003c00000 */
[----:B------:R0:W1:Y:S02]  /*2bd10*/  SHFL.IDX P6, R14, R13, R12, R11 ;  /* 0x0000000c0d0e7389 */ /* 0x00006400000c000b */
[----:B01----:R-:W-:Y:S01]  /*2bd20*/  ENDCOLLECTIVE ;  /* 0x000000000000791b */ /* 0x003fe20003800000 */
.L_x_1039:
[----:B------:R-:W-:Y:S01]  /*2bd30*/  IMAD.MOV.U32 R13, RZ, RZ, R5 ;  /* 0x000000ffff0d7224 */ /* 0x000fe200078e0005 */
[----:B------:R-:W-:Y:S01]  /*2bd40*/  MOV R12, 0x7 ;  /* 0x00000007000c7802 */ /* 0x000fe20000000f00 */
[----:B------:R-:W-:-:S07]  /*2bd50*/  IMAD.MOV.U32 R3, RZ, RZ, R14 ;  /* 0x000000ffff037224 */ /* 0x000fce00078e000e */
[----:B------:R-:W-:Y:S05]  /*2bd60*/  WARPSYNC.COLLECTIVE R15, `(.L_x_1040) ;  /* 0x000000000f087348 */ /* 0x000fea0003c00000 */
[----:B------:R0:W1:Y:S02]  /*2bd70*/  SHFL.IDX P6, R14, R13, R12, R11 ;  /* 0x0000000c0d0e7389 */ /* 0x00006400000c000b */
[----:B01----:R-:W-:Y:S01]  /*2bd80*/  ENDCOLLECTIVE ;  /* 0x000000000000791b */ /* 0x003fe20003800000 */
.L_x_1040:
[----:B------:R-:W-:-:S05]  /*2bd90*/  @!P3 IADD3 R3, P2, R34, R3, RZ ;  /* 0x000000032203b210 */ /* 0x000fca0007f5e0ff */
[----:B------:R-:W-:-:S05]  /*2bda0*/  @!P3 IMAD.X R2, RZ, RZ, R2, P2 ;  /* 0x000000ffff02b224 */ /* 0x000fca00010e0602 */
[----:B------:R-:W-:Y:S01]  /*2bdb0*/  @!P3 LOP3.LUT R3, R3, R2, RZ, 0x3c, !PT ;  /* 0x000000020303b212 */ /* 0x000fe200078e3cff */
[----:B------:R-:W-:-:S03]  /*2bdc0*/  IMAD.MOV.U32 R13, RZ, RZ, R0 ;  /* 0x000000ffff0d7224 */ /* 0x000fc600078e0000 */
[----:B------:R-:W-:-:S04]  /*2bdd0*/  @!P3 LOP3.LUT R2, R3, R2, RZ, 0x3c, !PT ;  /* 0x000000020302b212 */ /* 0x000fc800078e3cff */
[----:B------:R-:W-:Y:S01]  /*2bde0*/  @!P3 LOP3.LUT R3, R3, R2, RZ, 0x3c, !PT ;  /* 0x000000020303b212 */ /* 0x000fe200078e3cff */
[----:B------:R-:W-:-:S07]  /*2bdf0*/  IMAD.MOV.U32 R5, RZ, RZ, R14 ;  /* 0x000000ffff057224 */ /* 0x000fce00078e000e */
[----:B------:R-:W-:Y:S05]  /*2be00*/  WARPSYNC.COLLECTIVE R15, `(.L_x_1041) ;  /* 0x000000000f087348 */ /* 0x000fea0003c00000 */
[----:B------:R0:W1:Y:S02]  /*2be10*/  SHFL.IDX P6, R14, R13, R12, R11 ;  /* 0x0000000c0d0e7389 */ /* 0x00006400000c000b */
[----:B01----:R-:W-:Y:S01]  /*2be20*/  ENDCOLLECTIVE ;  /* 0x000000000000791b */ /* 0x003fe20003800000 */
.L_x_1041:
[----:B------:R-:W-:Y:S01]  /*2be30*/  @!PT LDS RZ, [RZ] ;  /* 0x00000000fffff984 */ /* 0x000fe20000000800 */
[----:B------:R-:W-:Y:S01]  /*2be40*/  @!PT LDS RZ, [RZ] ;  /* 0x00000000fffff984 */ /* 0x000fe20000000800 */
[----:B------:R-:W-:Y:S01]  /*2be50*/  @!PT LDS RZ, [RZ] ;  /* 0x00000000fffff984 */ /* 0x000fe20000000800 */
[----:B------:R0:W-:Y:S04]  /*2be60*/  @!P3 LDGSTS.E.BYPASS.LTC128B.128 [R9+0x23400], desc[UR36][R2.64], !P0 ;  /* 0x234000000209bfae */ /* 0x0001e8000c101d64 */
[----:B------:R0:W-:Y:S01]  /*2be70*/  @!P3 LDGSTS.E.BYPASS.LTC128B.128 [R9+0x27400], desc[UR36][R2.64+0x80], !P1 ;  /* 0x274000800209bfae */ /* 0x0001e2000c901d64 */
[----:B------:R-:W-:Y:S01]  /*2be80*/  MOV R0, R14 ;  /* 0x0000000e00007202 */ /* 0x000fe20000000f00 */
[----:B------:R-:W-:Y:S06]  /*2be90*/  BRA `(.L_x_1042) ;  /* 0xffffff6800787947 */ /* 0x000fec000383ffff */
.L_x_766:
[----:B0-----:R0:W1:Y:S02]  /*2bea0*/  SYNCS.PHASECHK.TRANS64.TRYWAIT P0, [R23+URZ+0x38820], R0 ;  /* 0x03882000170075a7 */ /* 0x001064000800017f */
[----:B-1----:R-:W-:Y:S05]  /*2beb0*/  @!P0 NANOSLEEP.SYNCS 0x989680 ;  /* 0x009896800000895d */ /* 0x002fea0003900000 */
[----:B------:R-:W1:Y:S02]  /*2bec0*/  @!P0 SYNCS.PHASECHK.TRANS64 P0, [R23+URZ+0x38820], R0 ;  /* 0x03882000170085a7 */ /* 0x000e64000800007f */
[----:B-1----:R-:W-:Y:S05]  /*2bed0*/  @!P0 BRA `(.L_x_766) ;  /* 0xfffffffc00f08947 */ /* 0x002fea000383ffff */
[----:B------:R-:W-:Y:S05]  /*2bee0*/  BRA `(.L_x_1043) ;  /* 0xffffff6800e87947 */ /* 0x000fea000383ffff */
.L_x_770:
[----:B0-----:R0:W1:Y:S02]  /*2bef0*/  SYNCS.PHASECHK.TRANS64.TRYWAIT P0, [R0+URZ+0x38880], R21 ;  /* 0x03888015000075a7 */ /* 0x001064000800017f */
[----:B-1----:R-:W-:Y:S05]  /*2bf00*/  @!P0 NANOSLEEP.SYNCS 0x989680 ;  /* 0x009896800000895d */ /* 0x002fea0003900000 */
[----:B------:R-:W1:Y:S02]  /*2bf10*/  @!P0 SYNCS.PHASECHK.TRANS64 P0, [R0+URZ+0x38880], R21 ;  /* 0x03888015000085a7 */ /* 0x000e64000800007f */
[----:B-1----:R-:W-:Y:S05]  /*2bf20*/  @!P0 BRA `(.L_x_770) ;  /* 0xfffffffc00f08947 */ /* 0x002fea000383ffff */
[----:B------:R-:W-:Y:S05]  /*2bf30*/  BRA `(.L_x_1044) ;  /* 0xffffff6c00a07947 */ /* 0x000fea000383ffff */
.L_x_771:
[----:B------:R-:W-:Y:S01]  /*2bf40*/  BSSY B0, `(.L_x_1045) ;  /* 0x0000008000007945 */ /* 0x000fe20003800000 */
[----:B------:R-:W-:Y:S01]  /*2bf50*/  IMAD.MOV.U32 R13, RZ, RZ, R7 ;  /* 0x000000ffff0d7224 */ /* 0x000fe200078e0007 */
[----:B------:R-:W-:Y:S01]  /*2bf60*/  MOV R11, 0x181f ;  /* 0x0000181f000b7802 */ /* 0x000fe20000000f00 */
[----:B------:R-:W-:Y:S02]  /*2bf70*/  IMAD.MOV.U32 R12, RZ, RZ, RZ ;  /* 0x000000ffff0c7224 */ /* 0x000fe400078e00ff */
[----:B------:R-:W-:-:S07]  /*2bf80*/  IMAD.MOV.U32 R15, RZ, RZ, -0x1 ;  /* 0xffffffffff0f7424 */ /* 0x000fce00078e00ff */
[----:B0-----:R-:W-:Y:S05]  /*2bf90*/  WARPSYNC.COLLECTIVE R15, `(.L_x_1046) ;  /* 0x000000000f087348 */ /* 0x001fea0003c00000 */
[----:B------:R1:W2:Y:S02]  /*2bfa0*/  SHFL.IDX P6, R14, R13, R12, R11 ;  /* 0x0000000c0d0e7389 */ /* 0x0002a400000c000b */
[----:B012---:R-:W-:Y:S01]  /*2bfb0*/  ENDCOLLECTIVE ;  /* 0x000000000000791b */ /* 0x007fe20003800000 */
.L_x_1046:
[----:B------:R-:W-:Y:S05]  /*2bfc0*/  BSYNC B0 ;  /* 0x0000000000007941 */ /* 0x000fea0003800000 */
.L_x_1045:
[----:B------:R-:W-:Y:S01]  /*2bfd0*/  MOV R13, R8 ;  /* 0x00000008000d7202 */ /* 0x000fe20000000f00 */
[----:B------:R-:W-:Y:S01]  /*2bfe0*/  IMAD.MOV.U32 R12, RZ, RZ, RZ ;  /* 0x000000ffff0c7224 */ /* 0x000fe200078e00ff */
[----:B------:R-:W-:Y:S01]  /*2bff0*/  MOV R15, 0xffffffff ;  /* 0xffffffff000f7802 */ /* 0x000fe20000000f00 */
[----:B------:R-:W-:Y:S01]  /*2c000*/  IMAD.MOV.U32 R11, RZ, RZ, 0x181f ;  /* 0x0000181fff0b7424 */ /* 0x000fe200078e00ff */
[----:B------:R-:W-:Y:S01]  /*2c010*/  IADD3 R4, R23, R4, RZ ;  /* 0x0000000417047210 */ /* 0x000fe20007ffe0ff */
[----:B------:R-:W-:-:S07]  /*2c020*/  IMAD.MOV.U32 R3, RZ, RZ, R14 ;  /* 0x000000ffff037224 */ /* 0x000fce00078e000e */
[----:B------:R-:W-:Y:S05]  /*2c030*/  WARPSYNC.COLLECTIVE R15, `(.L_x_1047) ;  /* 0x000000000f087348 */ /* 0x000fea0003c00000 */
[----:B------:R0:W1:Y:S02]  /*2c040*/  SHFL.IDX P6, R14, R13, R12, R11 ;  /* 0x0000000c0d0e7389 */ /* 0x00006400000c000b */
[----:B01----:R-:W-:Y:S01]  /*2c050*/  ENDCOLLECTIVE ;  /* 0x000000000000791b */ /* 0x003fe20003800000 */
.L_x_1047:
[----:B------:R-:W-:Y:S02]  /*2c060*/  IMAD.MOV.U32 R13, RZ, RZ, R7 ;  /* 0x000000ffff0d7224 */ /* 0x000fe400078e0007 */
[----:B------:R-:W-:Y:S02]  /*2c070*/  IMAD.MOV.U32 R12, RZ, RZ, 0x1 ;  /* 0x00000001ff0c7424 */ /* 0x000fe400078e00ff */
[----:B------:R-:W-:-:S07]  /*2c080*/  IMAD.MOV.U32 R2, RZ, RZ, R14 ;  /* 0x000000ffff027224 */ /* 0x000fce00078e000e */
[----:B------:R-:W-:Y:S05]  /*2c090*/  WARPSYNC.COLLECTIVE R15, `(.L_x_1048) ;  /* 0x000000000f087348 */ /* 0x000fea0003c00000 */
[----:B------:R0:W1:Y:S02]  /*2c0a0*/  SHFL.IDX P6, R14, R13, R12, R11 ;  /* 0x0000000c0d0e7389 */ /* 0x00006400000c000b */
[----:B01----:R-:W-:Y:S01]  /*2c0b0*/  ENDCOLLECTIVE ;  /* 0x000000000000791b */ /* 0x003fe20003800000 */
.L_x_1048:
        /* <DEDUP_REMOVED lines=12> */
.L_x_1049:
[----:B------:R-:W-:Y:S02]  /*2c180*/  IMAD.MOV.U32 R13, RZ, RZ, R7 ;  /* 0x000000ffff0d7224 */ /* 0x000fe400078e0007 */
[----:B------:R-:W-:Y:S02]  /*2c190*/  IMAD.MOV.U32 R12, RZ, RZ, 0x2 ;  /* 0x00000002ff0c7424 */ /* 0x000fe400078e00ff */
[----:B------:R-:W-:-:S07]  /*2c1a0*/  IMAD.MOV.U32 R2, RZ, RZ, R14 ;  /* 0x000000ffff027224 */ /* 0x000fce00078e000e */
[----:B------:R-:W-:Y:S05]  /*2c1b0*/  WARPSYNC.COLLECTIVE R15, `(.L_x_1050) ;  /* 0x000000000f087348 */ /* 0x000fea0003c00000 */
[----:B------:R0:W1:Y:S02]  /*2c1c0*/  SHFL.IDX P6, R14, R13, R12, R11 ;  /* 0x0000000c0d0e7389 */ /* 0x00006400000c000b */
[----:B01----:R-:W-:Y:S01]  /*2c1d0*/  ENDCOLLECTIVE ;  /* 0x000000000000791b */ /* 0x003fe20003800000 */
.L_x_1050:
[----:B------:R-:W-:-:S04]  /*2c1e0*/  IADD3 R2, P0, R34, R2, RZ ;  /* 0x0000000222027210 */ /* 0x000fc80007f1e0ff */
[----:B------:R-:W-:-:S05]  /*2c1f0*/  IADD3.X R3, RZ, R3, RZ, P0, !PT ;  /* 0x00000003ff037210 */ /* 0x000fca00007fe4ff */
        /* <DEDUP_REMOVED lines=10> */
.L_x_1051:
[----:B------:R-:W-:Y:S02]  /*2c2a0*/  IMAD.MOV.U32 R13, RZ, RZ, R7 ;  /* 0x000000ffff0d7224 */ /* 0x000fe400078e0007 */
[----:B------:R-:W-:Y:S02]  /*2c2b0*/  IMAD.MOV.U32 R12, RZ, RZ, 0x3 ;  /* 0x00000003ff0c7424 */ /* 0x000fe400078e00ff */
[----:B------:R-:W-:-:S07]  /*2c2c0*/  IMAD.MOV.U32 R2, RZ, RZ, R14 ;  /* 0x000000ffff027224 */ /* 0x000fce00078e000e */
[----:B------:R-:W-:Y:S05]  /*2c2d0*/  WARPSYNC.COLLECTIVE R15, `(.L_x_1052) ;  /* 0x000000000f087348 */ /* 0x000fea0003c00000 */
[----:B------:R0:W1:Y:S02]  /*2c2e0*/  SHFL.IDX P6, R14, R13, R12, R11 ;  /* 0x0000000c0d0e7389 */ /* 0x00006400000c000b */
[----:B01----:R-:W-:Y:S01]  /*2c2f0*/  ENDCOLLECTIVE ;  /* 0x000000000000791b */ /* 0x003fe20003800000 */
.L_x_1052:
        /* <DEDUP_REMOVED lines=12> */
.L_x_1053:
[----:B------:R-:W-:Y:S02]  /*2c3c0*/  IMAD.MOV.U32 R13, RZ, RZ, R7 ;  /* 0x000000ffff0d7224 */ /* 0x000fe400078e0007 */
[----:B------:R-:W-:Y:S02]  /*2c3d0*/  IMAD.MOV.U32 R12, RZ, RZ, 0x4 ;  /* 0x00000004ff0c7424 */ /* 0x000fe400078e00ff */
[----:B------:R-:W-:-:S07]  /*2c3e0*/  IMAD.MOV.U32 R2, RZ, RZ, R14 ;  /* 0x000000ffff027224 */ /* 0x000fce00078e000e */
[----:B------:R-:W-:Y:S05]  /*2c3f0*/  WARPSYNC.COLLECTIVE R15, `(.L_x_1054) ;  /* 0x000000000f087348 */ /* 0x000fea0003c00000 */
[----:B------:R0:W1:Y:S02]  /*2c400*/  SHFL.IDX P6, R14, R13, R12, R11 ;  /* 0x0000000c0d0e7389 */ /* 0x00006400000c000b */
[----:B01----:R-:W-:Y:S01]  /*2c410*/  ENDCOLLECTIVE ;  /* 0x000000000000791b */ /* 0x003fe20003800000 */
.L_x_1054:
        /* <DEDUP_REMOVED lines=12> */
.L_x_1055:
[----:B------:R-:W-:Y:S02]  /*2c4e0*/  IMAD.MOV.U32 R13, RZ, RZ, R7 ;  /* 0x000000ffff0d7224 */ /* 0x000fe400078e0007 */
[----:B------:R-:W-:Y:S02]  /*2c4f0*/  IMAD.MOV.U32 R12, RZ, RZ, 0x5 ;  /* 0x00000005ff0c7424 */ /* 0x000fe400078e00ff */
[----:B------:R-:W-:-:S07]  /*2c500*/  IMAD.MOV.U32 R2, RZ, RZ, R14 ;  /* 0x000000ffff027224 */ /* 0x000fce00078e000e */
[----:B------:R-:W-:Y:S05]  /*2c510*/  WARPSYNC.COLLECTIVE R15, `(.L_x_1056) ;  /* 0x000000000f087348 */ /* 0x000fea0003c00000 */
[----:B------:R0:W1:Y:S02]  /*2c520*/  SHFL.IDX P6, R14, R13, R12, R11 ;  /* 0x0000000c0d0e7389 */ /* 0x00006400000c000b */
[----:B01----:R-:W-:Y:S01]  /*2c530*/  ENDCOLLECTIVE ;  /* 0x000000000000791b */ /* 0x003fe20003800000 */
.L_x_1056:
        /* <DEDUP_REMOVED lines=12> */
.L_x_1057:
[----:B------:R-:W-:Y:S02]  /*2c600*/  IMAD.MOV.U32 R13, RZ, RZ, R7 ;  /* 0x000000ffff0d7224 */ /* 0x000fe400078e0007 */
[----:B------:R-:W-:Y:S02]  /*2c610*/  IMAD.MOV.U32 R12, RZ, RZ, 0x6 ;  /* 0x00000006ff0c7424 */ /* 0x000fe400078e00ff */
[----:B------:R-:W-:-:S07]  /*2c620*/  IMAD.MOV.U32 R2, RZ, RZ, R14 ;  /* 0x000000ffff027224 */ /* 0x000fce00078e000e */
[----:B------:R-:W-:Y:S05]  /*2c630*/  WARPSYNC.COLLECTIVE R15, `(.L_x_1058) ;  /* 0x000000000f087348 */ /* 0x000fea0003c00000 */
[----:B------:R0:W1:Y:S02]  /*2c640*/  SHFL.IDX P6, R14, R13, R12, R11 ;  /* 0x0000000c0d0e7389 */ /* 0x00006400000c000b */
[----:B01----:R-:W-:Y:S01]  /*2c650*/  ENDCOLLECTIVE ;  /* 0x000000000000791b */ /* 0x003fe20003800000 */
.L_x_1058:
        /* <DEDUP_REMOVED lines=12> */
.L_x_1059:
[----:B------:R-:W-:Y:S02]  /*2c720*/  IMAD.MOV.U32 R13, RZ, RZ, R7 ;  /* 0x000000ffff0d7224 */ /* 0x000fe400078e0007 */
[----:B------:R-:W-:Y:S02]  /*2c730*/  IMAD.MOV.U32 R12, RZ, RZ, 0x7 ;  /* 0x00000007ff0c7424 */ /* 0x000fe400078e00ff */
[----:B------:R-:W-:-:S07]  /*2c740*/  IMAD.MOV.U32 R2, RZ, RZ, R14 ;  /* 0x000000ffff027224 */ /* 0x000fce00078e000e */
[----:B------:R-:W-:Y:S05]  /*2c750*/  WARPSYNC.COLLECTIVE R15, `(.L_x_1060) ;  /* 0x000000000f087348 */ /* 0x000fea0003c00000 */
[----:B------:R0:W1:Y:S02]  /*2c760*/  SHFL.IDX P6, R14, R13, R12, R11 ;  /* 0x0000000c0d0e7389 */ /* 0x00006400000c000b */
[----:B01----:R-:W-:Y:S01]  /*2c770*/  ENDCOLLECTIVE ;  /* 0x000000000000791b */ /* 0x003fe20003800000 */
.L_x_1060:
[----:B------:R-:W-:-:S04]  /*2c780*/  IADD3 R2, P0, R34, R2, RZ ;  /* 0x0000000222027210 */ /* 0x000fc80007f1e0ff */
[----:B------:R-:W-:-:S05]  /*2c790*/  IADD3.X R3, RZ, R3, RZ, P0, !PT ;  /* 0x00000003ff037210 */ /* 0x000fca00007fe4ff */
[----:B------:R-:W-:Y:S01]  /*2c7a0*/  @!PT LDS RZ, [RZ] ;  /* 0x00000000fffff984 */ /* 0x000fe20000000800 */
[----:B------:R-:W-:Y:S01]  /*2c7b0*/  @!PT LDS RZ, [RZ] ;  /* 0x00000000fffff984 */ /* 0x000fe20000000800 */
[----:B------:R-:W-:Y:S01]  /*2c7c0*/  @!PT LDS RZ, [RZ] ;  /* 0x00000000fffff984 */ /* 0x000fe20000000800 */
[----:B------:R0:W-:Y:S01]  /*2c7d0*/  LDGSTS.E.BYPASS.LTC128B.128 [R4+0x13400], desc[UR36][R2.64], !P3 ;  /* 0x1340000002047fae */ /* 0x0001e2000d901d64 */
[----:B------:R-:W-:-:S03]  /*2c7e0*/  IMAD.MOV.U32 R13, RZ, RZ, R8 ;  /* 0x000000ffff0d7224 */ /* 0x000fc600078e0008 */
[----:B------:R0:W-:Y:S01]  /*2c7f0*/  LDGSTS.E.BYPASS.LTC128B.128 [R4+0x17400], desc[UR36][R2.64+0x80], !P2 ;  /* 0x1740008002047fae */ /* 0x0001e2000d101d64 */
[----:B------:R-:W-:-:S07]  /*2c800*/  MOV R7, R14 ;  /* 0x0000000e00077202 */ /* 0x000fce0000000f00 */
[----:B0-----:R-:W-:Y:S05]  /*2c810*/  WARPSYNC.COLLECTIVE R15, `(.L_x_1061) ;  /* 0x000000000f087348 */ /* 0x001fea0003c00000 */
[----:B------:R1:W2:Y:S02]  /*2c820*/  SHFL.IDX P6, R14, R13, R12, R11 ;  /* 0x0000000c0d0e7389 */ /* 0x0002a400000c000b */
[----:B012---:R-:W-:Y:S01]  /*2c830*/  ENDCOLLECTIVE ;  /* 0x000000000000791b */ /* 0x007fe20003800000 */
.L_x_1061:
[----:B------:R-:W-:Y:S01]  /*2c840*/  IMAD.MOV.U32 R2, RZ, RZ, R14 ;  /* 0x000000ffff027224 */ /* 0x000fe200078e000e */
[----:B------:R-:W-:Y:S06]  /*2c850*/  BRA `(.L_x_1062) ;  /* 0xffffff68007c7947 */ /* 0x000fec000383ffff */
.L_x_776:
[----:B----4-:R4:W0:Y:S02]  /*2c860*/  SYNCS.PHASECHK.TRANS64.TRYWAIT P0, [R0+URZ+0x38840], R21 ;  /* 0x03884015000075a7 */ /* 0x010824000800017f */
[----:B0-----:R-:W-:Y:S05]  /*2c870*/  @!P0 NANOSLEEP.SYNCS 0x989680 ;  /* 0x009896800000895d */ /* 0x001fea0003900000 */
[----:B------:R-:W0:Y:S02]  /*2c880*/  @!P0 SYNCS.PHASECHK.TRANS64 P0, [R0+URZ+0x38840], R21 ;  /* 0x03884015000085a7 */ /* 0x000e24000800007f */
[----:B0-----:R-:W-:Y:S05]  /*2c890*/  @!P0 BRA `(.L_x_776) ;  /* 0xfffffffc00f08947 */ /* 0x001fea000383ffff */
[----:B------:R-:W-:Y:S05]  /*2c8a0*/  BRA `(.L_x_1063) ;  /* 0xffffff6800cc7947 */ /* 0x000fea000383ffff */
.L_x_777:
[----:B------:R-:W-:Y:S01]  /*2c8b0*/  BSSY B0, `(.L_x_1064) ;  /* 0x0000008000007945 */ /* 0x000fe20003800000 */
[----:B------:R-:W-:Y:S01]  /*2c8c0*/  MOV R13, R5 ;  /* 0x00000005000d7202 */ /* 0x000fe20000000f00 */
[----:B------:R-:W-:Y:S01]  /*2c8d0*/  IMAD.MOV.U32 R12, RZ, RZ, RZ ;  /* 0x000000ffff0c7224 */ /* 0x000fe200078e00ff */
[----:B------:R-:W-:Y:S01]  /*2c8e0*/  MOV R15, 0xffffffff ;  /* 0xffffffff000f7802 */ /* 0x000fe20000000f00 */
[----:B------:R-:W-:-:S07]  /*2c8f0*/  IMAD.MOV.U32 R11, RZ, RZ, 0x181f ;  /* 0x0000181fff0b7424 */ /* 0x000fce00078e00ff */
[----:B0--34-:R-:W-:Y:S05]  /*2c900*/  WARPSYNC.COLLECTIVE R15, `(.L_x_1065) ;  /* 0x000000000f087348 */ /* 0x019fea0003c00000 */
[----:B------:R1:W2:Y:S02]  /*2c910*/  SHFL.IDX P6, R14, R13, R12, R11 ;  /* 0x0000000c0d0e7389 */ /* 0x0002a400000c000b */
[----:B01234-:R-:W-:Y:S01]  /*2c920*/  ENDCOLLECTIVE ;  /* 0x000000000000791b */ /* 0x01ffe20003800000 */
.L_x_1065:
[----:B------:R-:W-:Y:S05]  /*2c930*/  BSYNC B0 ;  /* 0x0000000000007941 */ /* 0x000fea0003800000 */
.L_x_1064:
        /* <DEDUP_REMOVED lines=8> */
.L_x_1066:
[----:B------:R-:W-:Y:S01]  /*2c9c0*/  IMAD.MOV.U32 R13, RZ, RZ, R5 ;  /* 0x000000ffff0d7224 */ /* 0x000fe200078e0005 */
[----:B------:R-:W-:Y:S02]  /*2c9d0*/  MOV R12, 0x1 ;  /* 0x00000001000c7802 */ /* 0x000fe40000000f00 */
[----:B------:R-:W-:-:S07]  /*2c9e0*/  MOV R2, R14 ;  /* 0x0000000e00027202 */ /* 0x000fce0000000f00 */
[----:B------:R-:W-:Y:S05]  /*2c9f0*/  WARPSYNC.COLLECTIVE R15, `(.L_x_1067) ;  /* 0x000000000f087348 */ /* 0x000fea0003c00000 */
[----:B------:R0:W1:Y:S02]  /*2ca00*/  SHFL.IDX P6, R14, R13, R12, R11 ;  /* 0x0000000c0d0e7389 */ /* 0x00006400000c000b */
[----:B01----:R-:W-:Y:S01]  /*2ca10*/  ENDCOLLECTIVE ;  /* 0x000000000000791b */ /* 0x003fe20003800000 */
.L_x_1067:
        /* <DEDUP_REMOVED lines=12> */
.L_x_1068:
[----:B------:R-:W-:Y:S01]  /*2cae0*/  IMAD.MOV.U32 R13, RZ, RZ, R5 ;  /* 0x000000ffff0d7224 */ /* 0x000fe200078e0005 */
[----:B------:R-:W-:Y:S02]  /*2caf0*/  MOV R12, 0x2 ;  /* 0x00000002000c7802 */ /* 0x000fe40000000f00 */
[----:B------:R-:W-:-:S07]  /*2cb00*/  MOV R2, R14 ;  /* 0x0000000e00027202 */ /* 0x000fce0000000f00 */
[----:B------:R-:W-:Y:S05]  /*2cb10*/  WARPSYNC.COLLECTIVE R15, `(.L_x_1069) ;  /* 0x000000000f087348 */ /* 0x000fea0003c00000 */
[----:B------:R0:W1:Y:S02]  /*2cb20*/  SHFL.IDX P6, R14, R13, R12, R11 ;  /* 0x0000000c0d0e7389 */ /* 0x00006400000c000b */
[----:B01----:R-:W-:Y:S01]  /*2cb30*/  ENDCOLLECTIVE ;  /* 0x000000000000791b */ /* 0x003fe20003800000 */
.L_x_1069:
        /* <DEDUP_REMOVED lines=12> */
.L_x_1070:
[----:B------:R-:W-:Y:S01]  /*2cc00*/  IMAD.MOV.U32 R13, RZ, RZ, R5 ;  /* 0x000000ffff0d7224 */ /* 0x000fe200078e0005 */
[----:B------:R-:W-:Y:S02]  /*2cc10*/  MOV R12, 0x3 ;  /* 0x00000003000c7802 */ /* 0x000fe40000000f00 */
[----:B------:R-:W-:-:S07]  /*2cc20*/  MOV R2, R14 ;  /* 0x0000000e00027202 */ /* 0x000fce0000000f00 */
[----:B------:R-:W-:Y:S05]  /*2cc30*/  WARPSYNC.COLLECTIVE R15, `(.L_x_1071) ;  /* 0x000000000f087348 */ /* 0x000fea0003c00000 */
[----:B------:R0:W1:Y:S02]  /*2cc40*/  SHFL.IDX P6, R14, R13, R12, R11 ;  /* 0x0000000c0d0e7389 */ /* 0x00006400000c000b */
[----:B01----:R-:W-:Y:S01]  /*2cc50*/  ENDCOLLECTIVE ;  /* 0x000000000000791b */ /* 0x003fe20003800000 */
.L_x_1071:
        /* <DEDUP_REMOVED lines=12> */
.L_x_1072:
[----:B------:R-:W-:Y:S01]  /*2cd20*/  IMAD.MOV.U32 R13, RZ, RZ, R5 ;  /* 0x000000ffff0d7224 */ /* 0x000fe200078e0005 */
[----:B------:R-:W-:Y:S02]  /*2cd30*/  MOV R12, 0x4 ;  /* 0x00000004000c7802 */ /* 0x000fe40000000f00 */
[----:B------:R-:W-:-:S07]  /*2cd40*/  MOV R2, R14 ;  /* 0x0000000e00027202 */ /* 0x000fce0000000f00 */
[----:B------:R-:W-:Y:S05]  /*2cd50*/  WARPSYNC.COLLECTIVE R15, `(.L_x_1073) ;  /* 0x000000000f087348 */ /* 0x000fea0003c00000 */
[----:B------:R0:W1:Y:S02]  /*2cd60*/  SHFL.IDX P6, R14, R13, R12, R11 ;  /* 0x0000000c0d0e7389 */ /* 0x00006400000c000b */
[----:B01----:R-:W-:Y:S01]  /*2cd70*/  ENDCOLLECTIVE ;  /* 0x000000000000791b */ /* 0x003fe20003800000 */
.L_x_1073:
        /* <DEDUP_REMOVED lines=12> */
.L_x_1074:
[----:B------:R-:W-:Y:S01]  /*2ce40*/  IMAD.MOV.U32 R13, RZ, RZ, R5 ;  /* 0x000000ffff0d7224 */ /* 0x000fe200078e0005 */
[----:B------:R-:W-:Y:S02]  /*2ce50*/  MOV R12, 0x5 ;  /* 0x00000005000c7802 */ /* 0x000fe40000000f00 */
[----:B------:R-:W-:-:S07]  /*2ce60*/  MOV R2, R14 ;  /* 0x0000000e00027202 */ /* 0x000fce0000000f00 */
[----:B------:R-:W-:Y:S05]  /*2ce70*/  WARPSYNC.COLLECTIVE R15, `(.L_x_1075) ;  /* 0x000000000f087348 */ /* 0x000fea0003c00000 */
[----:B------:R0:W1:Y:S02]  /*2ce80*/  SHFL.IDX P6, R14, R13, R12, R11 ;  /* 0x0000000c0d0e7389 */ /* 0x00006400000c000b */
[----:B01----:R-:W-:Y:S01]  /*2ce90*/  ENDCOLLECTIVE ;  /* 0x000000000000791b */ /* 0x003fe20003800000 */
.L_x_1075:
        /* <DEDUP_REMOVED lines=12> */
.L_x_1076:
[----:B------:R-:W-:Y:S01]  /*2cf60*/  IMAD.MOV.U32 R13, RZ, RZ, R5 ;  /* 0x000000ffff0d7224 */ /* 0x000fe200078e0005 */
[----:B------:R-:W-:Y:S02]  /*2cf70*/  MOV R12, 0x6 ;  /* 0x00000006000c7802 */ /* 0x000fe40000000f00 */
[----:B------:R-:W-:-:S07]  /*2cf80*/  MOV R2, R14 ;  /* 0x0000000e00027202 */ /* 0x000fce0000000f00 */
[----:B------:R-:W-:Y:S05]  /*2cf90*/  WARPSYNC.COLLECTIVE R15, `(.L_x_1077) ;  /* 0x000000000f087348 */ /* 0x000fea0003c00000 */
[----:B------:R0:W1:Y:S02]  /*2cfa0*/  SHFL.IDX P6, R14, R13, R12, R11 ;  /* 0x0000000c0d0e7389 */ /* 0x00006400000c000b */
[----:B01----:R-:W-:Y:S01]  /*2cfb0*/  ENDCOLLECTIVE ;  /* 0x000000000000791b */ /* 0x003fe20003800000 */
.L_x_1077:
        /* <DEDUP_REMOVED lines=12> */
.L_x_1078:
[----:B------:R-:W-:Y:S01]  /*2d080*/  IMAD.MOV.U32 R13, RZ, RZ, R5 ;  /* 0x000000ffff0d7224 */ /* 0x000fe200078e0005 */
[----:B------:R-:W-:Y:S02]  /*2d090*/  MOV R12, 0x7 ;  /* 0x00000007000c7802 */ /* 0x000fe40000000f00 */
[----:B------:R-:W-:-:S07]  /*2d0a0*/  MOV R2, R14 ;  /* 0x0000000e00027202 */ /* 0x000fce0000000f00 */
[----:B------:R-:W-:Y:S05]  /*2d0b0*/  WARPSYNC.COLLECTIVE R15, `(.L_x_1079) ;  /* 0x000000000f087348 */ /* 0x000fea0003c00000 */
[----:B------:R0:W1:Y:S02]  /*2d0c0*/  SHFL.IDX P6, R14, R13, R12, R11 ;  /* 0x0000000c0d0e7389 */ /* 0x00006400000c000b */
[----:B01----:R-:W-:Y:S01]  /*2d0d0*/  ENDCOLLECTIVE ;  /* 0x000000000000791b */ /* 0x003fe20003800000 */
.L_x_1079:
        /* <DEDUP_REMOVED lines=12> */
.L_x_1080:
[----:B------:R-:W-:Y:S01]  /*2d1a0*/  MOV R2, R14 ;  /* 0x0000000e00027202 */ /* 0x000fe20000000f00 */
[----:B------:R-:W-:Y:S06]  /*2d1b0*/  BRA `(.L_x_1081) ;  /* 0xffffff6400a07947 */ /* 0x000fec000383ffff */
.L_x_782:
[----:B0-----:R0:W2:Y:S02]  /*2d1c0*/  SYNCS.PHASECHK.TRANS64.TRYWAIT P2, [R2+URZ+0x38870], R0 ;  /* 0x03887000020075a7 */ /* 0x0010a4000804017f */
[----:B--2---:R-:W-:Y:S05]  /*2d1d0*/  @!P2 NANOSLEEP.SYNCS 0x989680 ;  /* 0x009896800000a95d */ /* 0x004fea0003900000 */
[----:B------:R-:W2:Y:S02]  /*2d1e0*/  @!P2 SYNCS.PHASECHK.TRANS64 P2, [R2+URZ+0x38870], R0 ;  /* 0x038870000200a5a7 */ /* 0x000ea4000804007f */
[----:B--2---:R-:W-:Y:S05]  /*2d1f0*/  @!P2 BRA `(.L_x_782) ;  /* 0xfffffffc00f0a947 */ /* 0x004fea000383ffff */
[----:B------:R-:W-:Y:S05]  /*2d200*/  BRA `(.L_x_1082) ;  /* 0xffffff6800047947 */ /* 0x000fea000383ffff */
.L_x_784:
[----:B0-----:R0:W2:Y:S02]  /*2d210*/  SYNCS.PHASECHK.TRANS64.TRYWAIT P2, [R2+URZ+0x38860], R3 ;  /* 0x03886003020075a7 */ /* 0x0010a4000804017f */
[----:B--2---:R-:W-:Y:S05]  /*2d220*/  @!P2 NANOSLEEP.SYNCS 0x989680 ;  /* 0x009896800000a95d */ /* 0x004fea0003900000 */
[----:B------:R-:W2:Y:S02]  /*2d230*/  @!P2 SYNCS.PHASECHK.TRANS64 P2, [R2+URZ+0x38860], R3 ;  /* 0x038860030200a5a7 */ /* 0x000ea4000804007f */
[----:B--2---:R-:W-:Y:S05]  /*2d240*/  @!P2 BRA `(.L_x_784) ;  /* 0xfffffffc00f0a947 */ /* 0x004fea000383ffff */
[----:B------:R-:W-:Y:S05]  /*2d250*/  BRA `(.L_x_1083) ;  /* 0xffffff6800107947 */ /* 0x000fea000383ffff */
.L_x_792:
[----:B0-----:R0:W1:Y:S02]  /*2d260*/  SYNCS.PHASECHK.TRANS64.TRYWAIT P1, [R0+URZ+0x38870], R3 ;  /* 0x03887003000075a7 */ /* 0x001064000802017f */
[----:B-1----:R-:W-:Y:S05]  /*2d270*/  @!P1 NANOSLEEP.SYNCS 0x989680 ;  /* 0x009896800000995d */ /* 0x002fea0003900000 */
[----:B------:R-:W1:Y:S02]  /*2d280*/  @!P1 SYNCS.PHASECHK.TRANS64 P1, [R0+URZ+0x38870], R3 ;  /* 0x03887003000095a7 */ /* 0x000e64000802007f */
[----:B-1----:R-:W-:Y:S05]  /*2d290*/  @!P1 BRA `(.L_x_792) ;  /* 0xfffffffc00f09947 */ /* 0x002fea000383ffff */
[----:B------:R-:W-:Y:S05]  /*2d2a0*/  BRA `(.L_x_1084) ;  /* 0xffffff7000f47947 */ /* 0x000fea000383ffff */
.L_x_794:
[----:B0-----:R0:W1:Y:S02]  /*2d2b0*/  SYNCS.PHASECHK.TRANS64.TRYWAIT P1, [R0+URZ+0x38860], R3 ;  /* 0x03886003000075a7 */ /* 0x001064000802017f */
[----:B-1----:R-:W-:Y:S05]  /*2d2c0*/  @!P1 NANOSLEEP.SYNCS 0x989680 ;  /* 0x009896800000995d */ /* 0x002fea0003900000 */
[----:B------:R-:W1:Y:S02]  /*2d2d0*/  @!P1 SYNCS.PHASECHK.TRANS64 P1, [R0+URZ+0x38860], R3 ;  /* 0x03886003000095a7 */ /* 0x000e64000802007f */
[----:B-1----:R-:W-:Y:S05]  /*2d2e0*/  @!P1 BRA `(.L_x_794) ;  /* 0xfffffffc00f09947 */ /* 0x002fea000383ffff */
[----:B------:R-:W-:Y:S05]  /*2d2f0*/  BRA `(.L_x_1085) ;  /* 0xffffff7000fc7947 */ /* 0x000fea000383ffff */
.L_x_799:
        /* <DEDUP_REMOVED lines=8> */
.L_x_1087:
[----:B------:R-:W-:Y:S05]  /*2d380*/  BSYNC B0 ;  /* 0x0000000000007941 */ /* 0x000fea0003800000 */
.L_x_1086:
[----:B------:R-:W-:Y:S01]  /*2d390*/  MOV R13, R16 ;  /* 0x00000010000d7202 */ /* 0x000fe20000000f00 */
[----:B------:R-:W-:Y:S01]  /*2d3a0*/  IMAD.MOV.U32 R12, RZ, RZ, 0x1 ;  /* 0x00000001ff0c7424 */ /* 0x000fe200078e00ff */
[----:B------:R-:W-:Y:S01]  /*2d3b0*/  MOV R15, 0xffffffff ;  /* 0xffffffff000f7802 */ /* 0x000fe20000000f00 */
[----:B------:R-:W-:Y:S02]  /*2d3c0*/  IMAD.MOV.U32 R11, RZ, RZ, 0x1f ;  /* 0x0000001fff0b7424 */ /* 0x000fe400078e00ff */
[----:B------:R-:W-:Y:S02]  /*2d3d0*/  IMAD.IADD R5, R19, 0x1, R8 ;  /* 0x0000000113057824 */ /* 0x000fe400078e0208 */
[----:B------:R-:W-:-:S07]  /*2d3e0*/  IMAD.MOV.U32 R0, RZ, RZ, R14 ;  /* 0x000000ffff007224 */ /* 0x000fce00078e000e */
[----:B------:R-:W-:Y:S05]  /*2d3f0*/  WARPSYNC.COLLECTIVE R15, `(.L_x_1088) ;  /* 0x000000000f087348 */ /* 0x000fea0003c00000 */
[----:B------:R0:W1:Y:S02]  /*2d400*/  SHFL.IDX P6, R14, R13, R12, R11 ;  /* 0x0000000c0d0e7389 */ /* 0x00006400000c000b */
[----:B01----:R-:W-:Y:S01]  /*2d410*/  ENDCOLLECTIVE ;  /* 0x000000000000791b */ /* 0x003fe20003800000 */
.L_x_1088:
[----:B------:R-:W-:Y:S02]  /*2d420*/  ULDC UR4, c[0x0][0xc3c] ;  /* 0x00030f0000047ab9 */ /* 0x000fe40000000800 */
[----:B------:R-:W-:-:S13]  /*2d430*/  ISETP.GE.OR P1, PT, R5, UR4, !P0 ;  /* 0x0000000405007c0c */ /* 0x000fda000c726670 */
[----:B------:R-:W0:Y:S01]  /*2d440*/  @!P1 LDC.64 R2, c[0x0][0xc80] ;  /* 0x00032000ff029b82 */ /* 0x000e220000000a00 */
[----:B------:R-:W-:Y:S01]  /*2d450*/  MOV R11, RZ ;  /* 0x000000ff000b7202 */ /* 0x000fe20000000f00 */
[----:B------:R-:W-:Y:S02]  /*2d460*/  IMAD.MOV.U32 R4, RZ, RZ, R14 ;  /* 0x000000ffff047224 */ /* 0x000fe400078e000e */
[----:B0-----:R-:W-:-:S06]  /*2d470*/  @!P1 IMAD.WIDE R2, R5, 0x4, R2 ;  /* 0x0000000405029825 */ /* 0x001fcc00078e0202 */
[----:B------:R0:W2:Y:S01]  /*2d480*/  @!P1 LDG.E R3, desc[UR36][R2.64] ;  /* 0x0000002402039981 */ /* 0x0000a2000c1e1900 */
[C---:B------:R-:W-:Y:S02]  /*2d490*/  ISETP.GE.U32.AND P2, PT, R8.reuse, 0x2, PT ;  /* 0x000000020800780c */ /* 0x040fe40003f46070 */
[C---:B------:R-:W-:Y:S02]  /*2d4a0*/  ISETP.GE.U32.AND P3, PT, R8.reuse, 0x4, PT ;  /* 0x000000040800780c */ /* 0x040fe40003f66070 */
[C---:B------:R-:W-:Y:S02]  /*2d4b0*/  ISETP.GE.U32.AND P4, PT, R8.reuse, 0x8, PT ;  /* 0x000000080800780c */ /* 0x040fe40003f86070 */
[C---:B------:R-:W-:Y:S02]  /*2d4c0*/  ISETP.GE.U32.AND P5, PT, R8.reuse, 0x10, PT ;  /* 0x000000100800780c */ /* 0x040fe40003fa6070 */
[----:B0-----:R-:W-:Y:S01]  /*2d4d0*/  MOV R2, RZ ;  /* 0x000000ff00027202 */ /* 0x001fe20000000f00 */
[----:B--2---:R-:W-:Y:S01]  /*2d4e0*/  @!P1 IMAD.MOV.U32 R2, RZ, RZ, R3 ;  /* 0x000000ffff029224 */ /* 0x004fe200078e0003 */
[----:B------:R-:W-:-:S03]  /*2d4f0*/  ISETP.NE.AND P1, PT, R8, RZ, PT ;  /* 0x000000ff0800720c */ /* 0x000fc60003f25270 */
[----:B------:R-:W-:-:S10]  /*2d500*/  IMAD.MOV.U32 R13, RZ, RZ, R2 ;  /* 0x000000ffff0d7224 */ /* 0x000fd400078e0002 */
[----:B------:R-:W-:Y:S05]  /*2d510*/  WARPSYNC.COLLECTIVE R15, `(.L_x_1089) ;  /* 0x000000000f087348 */ /* 0x000fea0003c00000 */
[----:B------:R0:W1:Y:S02]  /*2d520*/  SHFL.UP P6, R14, R13, R12, R11 ;  /* 0x0400000c0d0e7389 */ /* 0x00006400000c000b */
[----:B01----:R-:W-:Y:S01]  /*2d530*/  ENDCOLLECTIVE ;  /* 0x000000000000791b */ /* 0x003fe20003800000 */
.L_x_1089:
[----:B------:R-:W-:Y:S02]  /*2d540*/  MOV R12, 0x2 ;  /* 0x00000002000c7802 */ /* 0x000fe40000000f00 */
[----:B------:R-:W-:-:S05]  /*2d550*/  SEL R5, R14, RZ, P1 ;  /* 0x000000ff0e057207 */ /* 0x000fca0000800000 */
[----:B------:R-:W-:-:S04]  /*2d560*/  IMAD.IADD R5, R2, 0x1, R5 ;  /* 0x0000000102057824 */ /* 0x000fc800078e0205 */
[----:B------:R-:W-:-:S07]  /*2d570*/  IMAD.MOV.U32 R13, RZ, RZ, R5 ;  /* 0x000000ffff0d7224 */ /* 0x000fce00078e0005 */
[----:B------:R-:W-:Y:S05]  /*2d580*/  WARPSYNC.COLLECTIVE R15, `(.L_x_1090) ;  /* 0x000000000f087348 */ /* 0x000fea0003c00000 */
[----:B------:R0:W1:Y:S02]  /*2d590*/  SHFL.UP P6, R14, R13, R12, R11 ;  /* 0x0400000c0d0e7389 */ /* 0x00006400000c000b */
[----:B01----:R-:W-:Y:S01]  /*2d5a0*/  ENDCOLLECTIVE ;  /* 0x000000000000791b */ /* 0x003fe20003800000 */
.L_x_1090:
[----:B------:R-:W-:Y:S02]  /*2d5b0*/  MOV R12, 0x4 ;  /* 0x00000004000c7802 */ /* 0x000fe40000000f00 */
[----:B------:R-:W-:-:S05]  /*2d5c0*/  SEL R6, R14, RZ, P2 ;  /* 0x000000ff0e067207 */ /* 0x000fca0001000000 */
[----:B------:R-:W-:-:S04]  /*2d5d0*/  IMAD.IADD R6, R5, 0x1, R6 ;  /* 0x0000000105067824 */ /* 0x000fc800078e0206 */
[----:B------:R-:W-:-:S07]  /*2d5e0*/  IMAD.MOV.U32 R13, RZ, RZ, R6 ;  /* 0x000000ffff0d7224 */ /* 0x000fce00078e0006 */
[----:B------:R-:W-:Y:S05]  /*2d5f0*/  WARPSYNC.COLLECTIVE R15, `(.L_x_1091) ;  /* 0x000000000f087348 */ /* 0x000fea0003c00000 */
[----:B------:R0:W1:Y:S02]  /*2d600*/  SHFL.UP P6, R14, R13, R12, R11 ;  /* 0x0400000c0d0e7389 */ /* 0x00006400000c000b */
[----:B01----:R-:W-:Y:S01]  /*2d610*/  ENDCOLLECTIVE ;  /* 0x000000000000791b */ /* 0x003fe20003800000 */
.L_x_1091:
[----:B------:R-:W-:Y:S02]  /*2d620*/  MOV R12, 0x8 ;  /* 0x00000008000c7802 */ /* 0x000fe40000000f00 */
[----:B------:R-:W-:-:S05]  /*2d630*/  SEL R7, R14, RZ, P3 ;  /* 0x000000ff0e077207 */ /* 0x000fca0001800000 */
[----:B------:R-:W-:-:S04]  /*2d640*/  IMAD.IADD R7, R6, 0x1, R7 ;  /* 0x0000000106077824 */ /* 0x000fc800078e0207 */
[----:B------:R-:W-:-:S07]  /*2d650*/  IMAD.MOV.U32 R13, RZ, RZ, R7 ;  /* 0x000000ffff0d7224 */ /* 0x000fce00078e0007 */
[----:B------:R-:W-:Y:S05]  /*2d660*/  WARPSYNC.COLLECTIVE R15, `(.L_x_1092) ;  /* 0x000000000f087348 */ /* 0x000fea0003c00000 */
[----:B------:R0:W1:Y:S02]  /*2d670*/  SHFL.UP P6, R14, R13, R12, R11 ;  /* 0x0400000c0d0e7389 */ /* 0x00006400000c000b */
[----:B01----:R-:W-:Y:S01]  /*2d680*/  ENDCOLLECTIVE ;  /* 0x000000000000791b */ /* 0x003fe20003800000 */
.L_x_1092:
[----:B------:R-:W-:Y:S02]  /*2d690*/  MOV R12, 0x10 ;  /* 0x00000010000c7802 */ /* 0x000fe40000000f00 */
[----:B------:R-:W-:-:S05]  /*2d6a0*/  SEL R14, R14, RZ, P4 ;  /* 0x000000ff0e0e7207 */ /* 0x000fca0002000000 */
[----:B------:R-:W-:-:S04]  /*2d6b0*/  IMAD.IADD R5, R7, 0x1, R14 ;  /* 0x0000000107057824 */ /* 0x000fc800078e020e */
[----:B------:R-:W-:-:S07]  /*2d6c0*/  IMAD.MOV.U32 R13, RZ, RZ, R5 ;  /* 0x000000ffff0d7224 */ /* 0x000fce00078e0005 */
[----:B------:R-:W-:Y:S05]  /*2d6d0*/  WARPSYNC.COLLECTIVE R15, `(.L_x_1093) ;  /* 0x000000000f087348 */ /* 0x000fea0003c00000 */
[----:B------:R0:W1:Y:S02]  /*2d6e0*/  SHFL.UP P6, R14, R13, R12, R11 ;  /* 0x0400000c0d0e7389 */ /* 0x00006400000c000b */
[----:B01----:R-:W-:Y:S01]  /*2d6f0*/  ENDCOLLECTIVE ;  /* 0x000000000000791b */ /* 0x003fe20003800000 */
.L_x_1093:
[----:B------:R-:W-:Y:S01]  /*2d700*/  MOV R12, 0x1f ;  /* 0x0000001f000c7802 */ /* 0x000fe20000000f00 */
[----:B------:R-:W-:Y:S01]  /*2d710*/  IMAD.MOV.U32 R11, RZ, RZ, 0x1f ;  /* 0x0000001fff0b7424 */ /* 0x000fe200078e00ff */
[----:B------:R-:W-:-:S05]  /*2d720*/  SEL R14, R14, RZ, P5 ;  /* 0x000000ff0e0e7207 */ /* 0x000fca0002800000 */
[----:B------:R-:W-:-:S04]  /*2d730*/  IMAD.IADD R3, R5, 0x1, R14 ;  /* 0x0000000105037824 */ /* 0x000fc800078e020e */
[----:B------:R-:W-:-:S07]  /*2d740*/  IMAD.MOV.U32 R13, RZ, RZ, R3 ;  /* 0x000000ffff0d7224 */ /* 0x000fce00078e0003 */
[----:B------:R-:W-:Y:S05]  /*2d750*/  WARPSYNC.COLLECTIVE R15, `(.L_x_1094) ;  /* 0x000000000f087348 */ /* 0x000fea0003c00000 */
[----:B------:R0:W1:Y:S02]  /*2d760*/  SHFL.IDX P6, R14, R13, R12, R11 ;  /* 0x0000000c0d0e7389 */ /* 0x00006400000c000b */
[----:B01----:R-:W-:Y:S01]  /*2d770*/  ENDCOLLECTIVE ;  /* 0x000000000000791b */ /* 0x003fe20003800000 */
.L_x_1094:
[----:B------:R-:W-:Y:S05]  /*2d780*/  BRA `(.L_x_1095) ;  /* 0xffffff7c002c7947 */ /* 0x000fea000383ffff */
.L_x_804:
[----:B------:R-:W-:Y:S01]  /*2d790*/  BSSY B0, `(.L_x_1096) ;  /* 0x0000008000007945 */ /* 0x000fe20003800000 */
[----:B-----5:R-:W-:Y:S01]  /*2d7a0*/  IMAD.MOV.U32 R13, RZ, RZ, R2 ;  /* 0x000000ffff0d7224 */ /* 0x020fe200078e0002 */
[----:B------:R-:W-:Y:S01]  /*2d7b0*/  MOV R12, 0x1 ;  /* 0x00000001000c7802 */ /* 0x000fe20000000f00 */
[----:B------:R-:W-:Y:S02]  /*2d7c0*/  IMAD.MOV.U32 R11, RZ, RZ, RZ ;  /* 0x000000ffff0b7224 */ /* 0x000fe400078e00ff */
[----:B------:R-:W-:-:S07]  /*2d7d0*/  IMAD.MOV.U32 R15, RZ, RZ, -0x1 ;  /* 0xffffffffff0f7424 */ /* 0x000fce00078e00ff */
[----:B01----:R-:W-:Y:S05]  /*2d7e0*/  WARPSYNC.COLLECTIVE R15, `(.L_x_1097) ;  /* 0x000000000f087348 */ /* 0x003fea0003c00000 */
[----:B------:R2:W3:Y:S02]  /*2d7f0*/  SHFL.UP P6, R14, R13, R12, R11 ;  /* 0x0400000c0d0e7389 */ /* 0x0004e400000c000b */
[----:B0123--:R-:W-:Y:S01]  /*2d800*/  ENDCOLLECTIVE ;  /* 0x000000000000791b */ /* 0x00ffe20003800000 */
.L_x_1097:
[----:B------:R-:W-:Y:S05]  /*2d810*/  BSYNC B0 ;  /* 0x0000000000007941 */ /* 0x000fea0003800000 */
.L_x_1096:
[----:B------:R-:W-:Y:S01]  /*2d820*/  SEL R13, R14, RZ, P1 ;  /* 0x000000ff0e0d7207 */ /* 0x000fe20000800000 */
[----:B------:R-:W-:Y:S01]  /*2d830*/  IMAD.MOV.U32 R12, RZ, RZ, 0x2 ;  /* 0x00000002ff0c7424 */ /* 0x000fe200078e00ff */
[----:B------:R-:W-:Y:S01]  /*2d840*/  MOV R15, 0xffffffff ;  /* 0xffffffff000f7802 */ /* 0x000fe20000000f00 */
[----:B------:R-:W-:Y:S01]  /*2d850*/  IMAD.MOV.U32 R11, RZ, RZ, RZ ;  /* 0x000000ffff0b7224 */ /* 0x000fe200078e00ff */
[----:B------:R-:W-:-:S07]  /*2d860*/  IADD3 R13, R2, R13, RZ ;  /* 0x0000000d020d7210 */ /* 0x000fce0007ffe0ff */
[----:B------:R-:W-:Y:S05]  /*2d870*/  WARPSYNC.COLLECTIVE R15, `(.L_x_1098) ;  /* 0x000000000f087348 */ /* 0x000fea0003c00000 */
[----:B------:R0:W1:Y:S02]  /*2d880*/  SHFL.UP P6, R14, R13, R12, R11 ;  /* 0x0400000c0d0e7389 */ /* 0x00006400000c000b */
[----:B01----:R-:W-:Y:S01]  /*2d890*/  ENDCOLLECTIVE ;  /* 0x000000000000791b */ /* 0x003fe20003800000 */
.L_x_1098:
[----:B------:R-:W-:Y:S02]  /*2d8a0*/  MOV R12, 0x4 ;  /* 0x00000004000c7802 */ /* 0x000fe40000000f00 */
[----:B------:R-:W-:-:S05]  /*2d8b0*/  SEL R14, R14, RZ, P2 ;  /* 0x000000ff0e0e7207 */ /* 0x000fca0001000000 */
[----:B------:R-:W-:-:S04]  /*2d8c0*/  IMAD.IADD R3, R13, 0x1, R14 ;  /* 0x000000010d037824 */ /* 0x000fc800078e020e */
[----:B------:R-:W-:-:S07]  /*2d8d0*/  IMAD.MOV.U32 R13, RZ, RZ, R3 ;  /* 0x000000ffff0d7224 */ /* 0x000fce00078e0003 */
[----:B------:R-:W-:Y:S05]  /*2d8e0*/  WARPSYNC.COLLECTIVE R15, `(.L_x_1099) ;  /* 0x000000000f087348 */ /* 0x000fea0003c00000 */
[----:B------:R0:W1:Y:S02]  /*2d8f0*/  SHFL.UP P6, R14, R13, R12, R11 ;  /* 0x0400000c0d0e7389 */ /* 0x00006400000c000b */
[----:B01----:R-:W-:Y:S01]  /*2d900*/  ENDCOLLECTIVE ;  /* 0x000000000000791b */ /* 0x003fe20003800000 */
.L_x_1099:
[----:B------:R-:W-:Y:S02]  /*2d910*/  MOV R12, 0x8 ;  /* 0x00000008000c7802 */ /* 0x000fe40000000f00 */
[----:B------:R-:W-:-:S05]  /*2d920*/  SEL R14, R14, RZ, P3 ;  /* 0x000000ff0e0e7207 */ /* 0x000fca0001800000 */
[----:B------:R-:W-:-:S04]  /*2d930*/  IMAD.IADD R5, R3, 0x1, R14 ;  /* 0x0000000103057824 */ /* 0x000fc800078e020e */
[----:B------:R-:W-:-:S07]  /*2d940*/  IMAD.MOV.U32 R13, RZ, RZ, R5 ;  /* 0x000000ffff0d7224 */ /* 0x000fce00078e0005 */
[----:B------:R-:W-:Y:S05]  /*2d950*/  WARPSYNC.COLLECTIVE R15, `(.L_x_1100) ;  /* 0x000000000f087348 */ /* 0x000fea0003c00000 */
[----:B------:R0:W1:Y:S02]  /*2d960*/  SHFL.UP P6, R14, R13, R12, R11 ;  /* 0x0400000c0d0e7389 */ /* 0x00006400000c000b */
[----:B01----:R-:W-:Y:S01]  /*2d970*/  ENDCOLLECTIVE ;  /* 0x000000000000791b */ /* 0x003fe20003800000 */
.L_x_1100:
[----:B------:R-:W-:Y:S02]  /*2d980*/  MOV R12, 0x10 ;  /* 0x00000010000c7802 */ /* 0x000fe40000000f00 */
[----:B------:R-:W-:-:S05]  /*2d990*/  SEL R6, R14, RZ, P4 ;  /* 0x000000ff0e067207 */ /* 0x000fca0002000000 */
[----:B------:R-:W-:-:S04]  /*2d9a0*/  IMAD.IADD R6, R5, 0x1, R6 ;  /* 0x0000000105067824 */ /* 0x000fc800078e0206 */
[----:B------:R-:W-:-:S07]  /*2d9b0*/  IMAD.MOV.U32 R13, RZ, RZ, R6 ;  /* 0x000000ffff0d7224 */ /* 0x000fce00078e0006 */
[----:B------:R-:W-:Y:S05]  /*2d9c0*/  WARPSYNC.COLLECTIVE R15, `(.L_x_1101) ;  /* 0x000000000f087348 */ /* 0x000fea0003c00000 */
[----:B------:R0:W1:Y:S02]  /*2d9d0*/  SHFL.UP P6, R14, R13, R12, R11 ;  /* 0x0400000c0d0e7389 */ /* 0x00006400000c000b */
[----:B01----:R-:W-:Y:S01]  /*2d9e0*/  ENDCOLLECTIVE ;  /* 0x000000000000791b */ /* 0x003fe20003800000 */
.L_x_1101:
        /* <DEDUP_REMOVED lines=8> */
.L_x_1102:
[----:B------:R-:W-:Y:S05]  /*2da70*/  BRA `(.L_x_1103) ;  /* 0xffffff7c000c7947 */ /* 0x000fea000383ffff */
.L_x_806:
[----:B------:R-:W-:Y:S01]  /*2da80*/  BSSY B0, `(.L_x_1104) ;  /* 0x0000006000007945 */ /* 0x000fe20003800000 */
[----:B------:R-:W-:Y:S01]  /*2da90*/  PLOP3.LUT P6, PT, P6, PT, PT, 0x8, 0x0 ;  /* 0x000000000000781c */ /* 0x000fe200037ce170 */
[----:B------:R-:W-:-:S12]  /*2daa0*/  IMAD.MOV.U32 R15, RZ, RZ, -0x1 ;  /* 0xffffffffff0f7424 */ /* 0x000fd800078e00ff */
[----:B0-----:R-:W-:Y:S05]  /*2dab0*/  WARPSYNC.COLLECTIVE R15, `(.L_x_1105) ;  /* 0x000000000f087348 */ /* 0x001fea0003c00000 */
[----:B------:R-:W-:Y:S01]  /*2dac0*/  VOTE.ANY R14, PT, P6 ;  /* 0x00000000000e7806 */ /* 0x000fe200030e0100 */
[----:B0-----:R-:W-:Y:S06]  /*2dad0*/  ENDCOLLECTIVE ;  /* 0x000000000000791b */ /* 0x001fec0003800000 */
.L_x_1105:
[----:B------:R-:W-:Y:S05]  /*2dae0*/  BSYNC B0 ;  /* 0x0000000000007941 */ /* 0x000fea0003800000 */
.L_x_1104:
[----:B------:R-:W-:Y:S01]  /*2daf0*/  MOV R6, R14 ;  /* 0x0000000e00067202 */ /* 0x000fe20000000f00 */
[----:B------:R-:W-:Y:S01]  /*2db00*/  IMAD.MOV.U32 R13, RZ, RZ, R2 ;  /* 0x000000ffff0d7224 */ /* 0x000fe200078e0002 */
[----:B------:R-:W-:Y:S01]  /*2db10*/  MOV R11, 0x1f ;  /* 0x0000001f000b7802 */ /* 0x000fe20000000f00 */
[----:B------:R-:W-:Y:S01]  /*2db20*/  IMAD.MOV.U32 R15, RZ, RZ, -0x1 ;  /* 0xffffffffff0f7424 */ /* 0x000fe200078e00ff */
[----:B------:R-:W0:Y:S02]  /*2db30*/  POPC R4, R6 ;  /* 0x0000000600047309 */ /* 0x000e240000000000 */
[----:B0-----:R-:W-:-:S07]  /*2db40*/  IMAD.MOV.U32 R12, RZ, RZ, R4 ;  /* 0x000000ffff0c7224 */ /* 0x001fce00078e0004 */
[----:B------:R-:W-:Y:S05]  /*2db50*/  WARPSYNC.COLLECTIVE R15, `(.L_x_1106) ;  /* 0x000000000f087348 */ /* 0x000fea0003c00000 */
[----:B------:R0:W1:Y:S02]  /*2db60*/  SHFL.IDX P6, R14, R13, R12, R11 ;  /* 0x0000000c0d0e7389 */ /* 0x00006400000c000b */
[----:B01----:R-:W-:Y:S01]  /*2db70*/  ENDCOLLECTIVE ;  /* 0x000000000000791b */ /* 0x003fe20003800000 */
.L_x_1106:
[----:B------:R-:W-:Y:S01]  /*2db80*/  IMAD.MOV.U32 R17, RZ, RZ, R14 ;  /* 0x000000ffff117224 */ /* 0x000fe200078e000e */
[----:B------:R-:W-:Y:S06]  /*2db90*/  BRA `(.L_x_1107) ;  /* 0xffffff7800fc7947 */ /* 0x000fec000383ffff */
.L_x_808:
[----:B------:R-:W-:Y:S01]  /*2dba0*/  BSSY B0, `(.L_x_1108) ;  /* 0x0000007000007945 */ /* 0x000fe20003800000 */
[----:B------:R-:W-:Y:S01]  /*2dbb0*/  MOV R13, R3 ;  /* 0x00000003000d7202 */ /* 0x000fe20000000f00 */
[----:B------:R-:W-:Y:S02]  /*2dbc0*/  IMAD.MOV.U32 R11, RZ, RZ, 0x1f ;  /* 0x0000001fff0b7424 */ /* 0x000fe400078e00ff */
[----:B------:R-:W-:-:S07]  /*2dbd0*/  IMAD.MOV.U32 R15, RZ, RZ, -0x1 ;  /* 0xffffffffff0f7424 */ /* 0x000fce00078e00ff */
[----:B012---:R-:W-:Y:S05]  /*2dbe0*/  WARPSYNC.COLLECTIVE R15, `(.L_x_1109) ;  /* 0x000000000f087348 */ /* 0x007fea0003c00000 */
[----:B------:R3:W4:Y:S02]  /*2dbf0*/  SHFL.IDX P6, R14, R13, R12, R11 ;  /* 0x0000000c0d0e7389 */ /* 0x00072400000c000b */
[----:B01234-:R-:W-:Y:S01]  /*2dc00*/  ENDCOLLECTIVE ;  /* 0x000000000000791b */ /* 0x01ffe20003800000 */
.L_x_1109:
[----:B------:R-:W-:Y:S05]  /*2dc10*/  BSYNC B0 ;  /* 0x0000000000007941 */ /* 0x000fea0003800000 */
.L_x_1108:
[----:B------:R-:W-:Y:S05]  /*2dc20*/  BRA `(.L_x_807) ;  /* 0xffffff7800f47947 */ /* 0x000fea000383ffff */
.L_x_812:
[----:B0-----:R0:W1:Y:S02]  /*2dc30*/  SYNCS.PHASECHK.TRANS64.TRYWAIT P0, [R5+URZ+0x38820], R0 ;  /* 0x03882000050075a7 */ /* 0x001064000800017f */
[----:B-1----:R-:W-:Y:S05]  /*2dc40*/  @!P0 NANOSLEEP.SYNCS 0x989680 ;  /* 0x009896800000895d */ /* 0x002fea0003900000 */
[----:B------:R-:W1:Y:S02]  /*2dc50*/  @!P0 SYNCS.PHASECHK.TRANS64 P0, [R5+URZ+0x38820], R0 ;  /* 0x03882000050085a7 */ /* 0x000e64000800007f */
[----:B-1----:R-:W-:Y:S05]  /*2dc60*/  @!P0 BRA `(.L_x_812) ;  /* 0xfffffffc00f08947 */ /* 0x002fea000383ffff */
[----:B------:R-:W-:Y:S05]  /*2dc70*/  BRA `(.L_x_1110) ;  /* 0xffffff7c00e87947 */ /* 0x000fea000383ffff */
.L_x_813:
[----:B------:R-:W1:Y:S01]  /*2dc80*/  S2R R2, SR_TID.X ;  /* 0x0000000000027919 */ /* 0x000e620000002100 */
[----:B------:R-:W-:Y:S01]  /*2dc90*/  BSSY B0, `(.L_x_1111) ;  /* 0x000000a000007945 */ /* 0x000fe20003800000 */
[----:B------:R-:W-:Y:S01]  /*2dca0*/  IMAD.MOV.U32 R12, RZ, RZ, RZ ;  /* 0x000000ffff0c7224 */ /* 0x000fe200078e00ff */
[----:B------:R-:W-:Y:S01]  /*2dcb0*/  MOV R15, 0xffffffff ;  /* 0xffffffff000f7802 */ /* 0x000fe20000000f00 */
[----:B------:R-:W-:Y:S01]  /*2dcc0*/  IMAD.MOV.U32 R11, RZ, RZ, 0x1f ;  /* 0x0000001fff0b7424 */ /* 0x000fe200078e00ff */
[----:B-1----:R-:W-:-:S04]  /*2dcd0*/  SHF.R.U32.HI R2, RZ, 0x5, R2 ;  /* 0x00000005ff027819 */ /* 0x002fc80000011602 */
[----:B------:R-:W-:-:S04]  /*2dce0*/  LOP3.LUT R2, R2, 0x3, RZ, 0xc0, !PT ;  /* 0x0000000302027812 */ /* 0x000fc800078ec0ff */
[----:B------:R-:W-:-:S07]  /*2dcf0*/  MOV R13, R2 ;  /* 0x00000002000d7202 */ /* 0x000fce0000000f00 */
[----:B0-----:R-:W-:Y:S05]  /*2dd00*/  WARPSYNC.COLLECTIVE R15, `(.L_x_1112) ;  /* 0x000000000f087348 */ /* 0x001fea0003c00000 */
[----:B------:R1:W2:Y:S02]  /*2dd10*/  SHFL.IDX P6, R14, R13, R12, R11 ;  /* 0x0000000c0d0e7389 */ /* 0x0002a400000c000b */
[----:B012---:R-:W-:Y:S01]  /*2dd20*/  ENDCOLLECTIVE ;  /* 0x000000000000791b */ /* 0x007fe20003800000 */
.L_x_1112:
[----:B------:R-:W-:Y:S05]  /*2dd30*/  BSYNC B0 ;  /* 0x0000000000007941 */ /* 0x000fea0003800000 */
.L_x_1111:
[----:B------:R-:W-:Y:S05]  /*2dd40*/  BRA `(.L_x_1113) ;  /* 0xffffff7c00d07947 */ /* 0x000fea000383ffff */
.L_x_814:
[----:B------:R-:W-:Y:S01]  /*2dd50*/  BSSY B0, `(.L_x_1114) ;  /* 0x0000006000007945 */ /* 0x000fe20003800000 */
[----:B------:R-:W-:-:S07]  /*2dd60*/  IMAD.MOV.U32 R15, RZ, RZ, -0x1 ;  /* 0xffffffffff0f7424 */ /* 0x000fce00078e00ff */
[----:B0-----:R-:W-:Y:S05]  /*2dd70*/  WARPSYNC.COLLECTIVE R15, `(.L_x_1115) ;  /* 0x000000000f0c7348 */ /* 0x001fea0003c00000 */
[----:B------:R-:W-:Y:S02]  /*2dd80*/  ELECT P6, UR62, PT ;  /* 0x00000000003e782f */ /* 0x000fe400038c0000 */
[----:B------:R-:W-:Y:S01]  /*2dd90*/  MOV R14, UR62 ;  /* 0x0000003e000e7c02 */ /* 0x000fe20008000f00 */
[----:B0-----:R-:W-:Y:S10]  /*2dda0*/  ENDCOLLECTIVE ;  /* 0x000000000000791b */ /* 0x001ff40003800000 */
.L_x_1115:
[----:B------:R-:W-:Y:S05]  /*2ddb0*/  BSYNC B0 ;  /* 0x0000000000007941 */ /* 0x000fea0003800000 */
.L_x_1114:
[----:B------:R-:W-:Y:S05]  /*2ddc0*/  BRA `(.L_x_1116) ;  /* 0xffffff7c00c47947 */ /* 0x000fea000383ffff */
.L_x_816:
[----:B0-----:R0:W1:Y:S02]  /*2ddd0*/  SYNCS.PHASECHK.TRANS64.TRYWAIT P1, [R3+URZ+0x38840], R2 ;  /* 0x03884002030075a7 */ /* 0x001064000802017f */
[----:B-1----:R-:W-:Y:S05]  /*2dde0*/  @!P1 NANOSLEEP.SYNCS 0x989680 ;  /* 0x009896800000995d */ /* 0x002fea0003900000 */
[----:B------:R-:W1:Y:S02]  /*2ddf0*/  @!P1 SYNCS.PHASECHK.TRANS64 P1, [R3+URZ+0x38840], R2 ;  /* 0x03884002030095a7 */ /* 0x000e64000802007f */
[----:B-1----:R-:W-:Y:S05]  /*2de00*/  @!P1 BRA `(.L_x_816) ;  /* 0xfffffffc00f09947 */ /* 0x002fea000383ffff */
[----:B------:R-:W-:Y:S05]  /*2de10*/  BRA `(.L_x_1117) ;  /* 0xffffff7c00ec7947 */ /* 0x000fea000383ffff */
.L_x_818:
[----:B-1----:R1:W2:Y:S02]  /*2de20*/  SYNCS.PHASECHK.TRANS64.TRYWAIT P1, [R27+URZ+0x38840], R0 ;  /* 0x038840001b0075a7 */ /* 0x0022a4000802017f */
[----:B--2---:R-:W-:Y:S05]  /*2de30*/  @!P1 NANOSLEEP.SYNCS 0x989680 ;  /* 0x009896800000995d */ /* 0x004fea0003900000 */
[----:B------:R-:W2:Y:S02]  /*2de40*/  @!P1 SYNCS.PHASECHK.TRANS64 P1, [R27+URZ+0x38840], R0 ;  /* 0x038840001b0095a7 */ /* 0x000ea4000802007f */
[----:B--2---:R-:W-:Y:S05]  /*2de50*/  @!P1 BRA `(.L_x_818) ;  /* 0xfffffffc00f09947 */ /* 0x004fea000383ffff */
[----:B------:R-:W-:Y:S05]  /*2de60*/  BRA `(.L_x_1118) ;  /* 0xffffff7c00f87947 */ /* 0x000fea000383ffff */
.L_x_820:
[----:B--2---:R2:W3:Y:S02]  /*2de70*/  SYNCS.PHASECHK.TRANS64.TRYWAIT P1, [R3+URZ+0x38860], R2 ;  /* 0x03886002030075a7 */ /* 0x0044e4000802017f */
[----:B---3--:R-:W-:Y:S05]  /*2de80*/  @!P1 NANOSLEEP.SYNCS 0x989680 ;  /* 0x009896800000995d */ /* 0x008fea0003900000 */
[----:B------:R-:W3:Y:S02]  /*2de90*/  @!P1 SYNCS.PHASECHK.TRANS64 P1, [R3+URZ+0x38860], R2 ;  /* 0x03886002030095a7 */ /* 0x000ee4000802007f */
[----:B---3--:R-:W-:Y:S05]  /*2dea0*/  @!P1 BRA `(.L_x_820) ;  /* 0xfffffffc00f09947 */ /* 0x008fea000383ffff */
[----:B------:R-:W-:Y:S05]  /*2deb0*/  BRA `(.L_x_1119) ;  /* 0xffffff7c00f47947 */ /* 0x000fea000383ffff */
.L_x_822:
[----:B---3--:R3:W4:Y:S02]  /*2dec0*/  SYNCS.PHASECHK.TRANS64.TRYWAIT P1, [R27+URZ+0x38860], R0 ;  /* 0x038860001b0075a7 */ /* 0x008724000802017f */
[----:B----4-:R-:W-:Y:S05]  /*2ded0*/  @!P1 NANOSLEEP.SYNCS 0x989680 ;  /* 0x009896800000995d */ /* 0x010fea0003900000 */
[----:B------:R-:W4:Y:S02]  /*2dee0*/  @!P1 SYNCS.PHASECHK.TRANS64 P1, [R27+URZ+0x38860], R0 ;  /* 0x038860001b0095a7 */ /* 0x000f24000802007f */
[----:B----4-:R-:W-:Y:S05]  /*2def0*/  @!P1 BRA `(.L_x_822) ;  /* 0xfffffffc00f09947 */ /* 0x010fea000383ffff */
[----:B------:R-:W-:Y:S05]  /*2df00*/  BRA `(.L_x_1120) ;  /* 0xffffff7c00f07947 */ /* 0x000fea000383ffff */
.L_x_824:
[----:B----4-:R4:W0:Y:S02]  /*2df10*/  SYNCS.PHASECHK.TRANS64.TRYWAIT P1, [R3+URZ+0x38880], R2 ;  /* 0x03888002030075a7 */ /* 0x010824000802017f */
[----:B0-----:R-:W-:Y:S05]  /*2df20*/  @!P1 NANOSLEEP.SYNCS 0x989680 ;  /* 0x009896800000995d */ /* 0x001fea0003900000 */
[----:B------:R-:W0:Y:S02]  /*2df30*/  @!P1 SYNCS.PHASECHK.TRANS64 P1, [R3+URZ+0x38880], R2 ;  /* 0x03888002030095a7 */ /* 0x000e24000802007f */
[----:B0-----:R-:W-:Y:S05]  /*2df40*/  @!P1 BRA `(.L_x_824) ;  /* 0xfffffffc00f09947 */ /* 0x001fea000383ffff */
[----:B------:R-:W-:Y:S05]  /*2df50*/  BRA `(.L_x_1121) ;  /* 0xffffff7c00ec7947 */ /* 0x000fea000383ffff */
.L_x_1122:
        /* <DEDUP_REMOVED lines=10> */
.L_x_15827:


//--------------------- .text._ZN7cutlass13device_kernelIN5flash11enable_sm90INS1_16FlashAttnFwdSm90INS1_25CollectiveMainloopFwdSm90ILi2EN4cute5tupleIJNS5_1CILi1EEES8_S8_EEENS6_IJNS7_ILi128EEENS7_ILi64EEENS7_ILi256EEEEEELi256ENS_12float_e4m3_tEfNS_4arch4Sm90ELb0ELb1ELb1ELb0ELb1ELb0ELb0ELb1ELb0ELb1ELb0ELb0EEENS1_21CollectiveEpilogueFwdINS6_IJSA_SC_SB_EEES9_NS_10bfloat16_tESG_Li256ELb0ELb1ELb0ELb1EEENS1_30DynamicPersistentTileSchedulerILi256ELi128ELb0ELb1ELb1EEEEEEEEEvNT_6ParamsE --------------------------
	.section	.text._ZN7cutlass13device_kernelIN5flash11enable_sm90INS1_16FlashAttnFwdSm90INS1_25CollectiveMainloopFwdSm90ILi2EN4cute5tupleIJNS5_1CILi1EEES8_S8_EEENS6_IJNS7_ILi128EEENS7_ILi64EEENS7_ILi256EEEEEELi256ENS_12float_e4m3_tEfNS_4arch4Sm90ELb0ELb1ELb1ELb0ELb1ELb0ELb0ELb1ELb0ELb1ELb0ELb0EEENS1_21CollectiveEpilogueFwdINS6_IJSA_SC_SB_EEES9_NS_10bfloat16_tESG_Li256ELb0ELb1ELb0ELb1EEENS1_30DynamicPersistentTileSchedulerILi256ELi128ELb0ELb1ELb1EEEEEEEEEvNT_6ParamsE,"ax",@progbits
	.align	128
.text._ZN7cutlass13device_kernelIN5flash11enable_sm90INS1_16FlashAttnFwdSm90INS1_25CollectiveMainloopFwdSm90ILi2EN4cute5tupleIJNS5_1CILi1EEES8_S8_EEENS6_IJNS7_ILi128EEENS7_ILi64EEENS7_ILi256EEEEEELi256ENS_12float_e4m3_tEfNS_4arch4Sm90ELb0ELb1ELb1ELb0ELb1ELb0ELb0ELb1ELb0ELb1ELb0ELb0EEENS1_21CollectiveEpilogueFwdINS6_IJSA_SC_SB_EEES9_NS_10bfloat16_tESG_Li256ELb0ELb1ELb0ELb1EEENS1_30DynamicPersistentTileSchedulerILi256ELi128ELb0ELb1ELb1EEEEEEEEEvNT_6ParamsE:
        .type           _ZN7cutlass13device_kernelIN5flash11enable_sm90INS1_16FlashAttnFwdSm90INS1_25CollectiveMainloopFwdSm90ILi2EN4cute5tupleIJNS5_1CILi1EEES8_S8_EEENS6_IJNS7_ILi128EEENS7_ILi64EEENS7_ILi256EEEEEELi256ENS_12float_e4m3_tEfNS_4arch4Sm90ELb0ELb1ELb1ELb0ELb1ELb0ELb0ELb1ELb0ELb1ELb0ELb0EEENS1_21CollectiveEpilogueFwdINS6_IJSA_SC_SB_EEES9_NS_10bfloat16_tESG_Li256ELb0ELb1ELb0ELb1EEENS1_30DynamicPersistentTileSchedulerILi256ELi128ELb0ELb1ELb1EEEEEEEEEvNT_6ParamsE,@function
        .size           _ZN7cutlass13device_kernelIN5flash11enable_sm90INS1_16FlashAttnFwdSm90INS1_25CollectiveMainloopFwdSm90ILi2EN4cute5tupleIJNS5_1CILi1EEES8_S8_EEENS6_IJNS7_ILi128EEENS7_ILi64EEENS7_ILi256EEEEEELi256ENS_12float_e4m3_tEfNS_4arch4Sm90ELb0ELb1ELb1ELb0ELb1ELb0ELb0ELb1ELb0ELb1ELb0ELb0EEENS1_21CollectiveEpilogueFwdINS6_IJSA_SC_SB_EEES9_NS_10bfloat16_tESG_Li256ELb0ELb1ELb0ELb1EEENS1_30DynamicPersistentTileSchedulerILi256ELi128ELb0ELb1ELb1EEEEEEEEEvNT_6ParamsE,(.L_x_15828 - _ZN7cutlass13device_kernelIN5flash11enable_sm90INS1_16FlashAttnFwdSm90INS1_25CollectiveMainloopFwdSm90ILi2EN4cute5tupleIJNS5_1CILi1EEES8_S8_EEENS6_IJNS7_ILi128EEENS7_ILi64EEENS7_ILi256EEEEEELi256ENS_12float_e4m3_tEfNS_4arch4Sm90ELb0ELb1ELb1ELb0ELb1ELb0ELb0ELb1ELb0ELb1ELb0ELb0EEENS1_21CollectiveEpilogueFwdINS6_IJSA_SC_SB_EEES9_NS_10bfloat16_tESG_Li256ELb0ELb1ELb0ELb1EEENS1_30DynamicPersistentTileSchedulerILi256ELi128ELb0ELb1ELb1EEEEEEEEEvNT_6ParamsE)
        .other          _ZN7cutlass13device_kernelIN5flash11enable_sm90INS1_16FlashAttnFwdSm90INS1_25CollectiveMainloopFwdSm90ILi2EN4cute5tupleIJNS5_1CILi1EEES8_S8_EEENS6_IJNS7_ILi128EEENS7_ILi64EEENS7_ILi256EEEEEELi256ENS_12float_e4m3_tEfNS_4arch4Sm90ELb0ELb1ELb1ELb0ELb1ELb0ELb0ELb1ELb0ELb1ELb0ELb0EEENS1_21CollectiveEpilogueFwdINS6_IJSA_SC_SB_EEES9_NS_10bfloat16_tESG_Li256ELb0ELb1ELb0ELb1EEENS1_30DynamicPersistentTileSchedulerILi256ELi128ELb0ELb1ELb1EEEEEEEEEvNT_6ParamsE,@"STO_CUDA_ENTRY STV_DEFAULT"
_ZN7cutlass13device_kernelIN5flash11enable_sm90INS1_16FlashAttnFwdSm90INS1_25CollectiveMainloopFwdSm90ILi2EN4cute5tupleIJNS5_1CILi1EEES8_S8_EEENS6_IJNS7_ILi128EEENS7_ILi64EEENS7_ILi256EEEEEELi256ENS_12float_e4m3_tEfNS_4arch4Sm90ELb0ELb1ELb1ELb0ELb1ELb0ELb0ELb1ELb0ELb1ELb0ELb0EEENS1_21CollectiveEpilogueFwdINS6_IJSA_SC_SB_EEES9_NS_10bfloat16_tESG_Li256ELb0ELb1ELb0ELb1EEENS1_30DynamicPersistentTileSchedulerILi256ELi128ELb0ELb1ELb1EEEEEEEEEvNT_6ParamsE:
        /* <DEDUP_REMOVED lines=45> */
.L_x_1123:
        /* <DEDUP_REMOVED lines=22> */
.L_x_1124:
        /* <DEDUP_REMOVED lines=18> */
.L_x_1125:
        /* <DEDUP_REMOVED lines=22> */
.L_x_1126:
        /* <DEDUP_REMOVED lines=24> */
.L_x_1127:
[----:B------:R-:W-:Y:S01]  /*0830*/  UISETP.NE.AND UP0, UPT, UR9, URZ, UPT ;  /* 0x0000003f0900728c */ /* 0x000fe2000bf05270 */
[----:B------:R-:W-:Y:S01]  /*0840*/  NOP ;  /* 0x0000000000007918 */ /* 0x000fe20000000000 */
[----:B------:R-:W-:Y:S01]  /*0850*/  UMOV UR36, 0x1 ;  /* 0x0000000100247882 */ /* 0x000fe20000000000 */
[----:B------:R-:W-:Y:S01]  /*0860*/  IMAD.U32 R33, RZ, RZ, UR10 ;  /* 0x0000000aff217e24 */ /* 0x000fe2000f8e00ff */
[----:B------:R-:W-:Y:S01]  /*0870*/  USEL UR36, UR36, 0x2, !UP0 ;  /* 0x0000000224247887 */ /* 0x000fe2000c000000 */
[----:B01234-:R-:W-:Y:S01]  /*0880*/  BAR.SYNC.DEFER_BLOCKING 0x0 ;  /* 0x0000000000007b1d */ /* 0x01ffe20000010000 */
[----:B------:R-:W-:-:S05]  /*0890*/  PLOP3.LUT P0, PT, PT, PT, UP0, 0x80, 0x0 ;  /* 0x000000000000781c */ /* 0x000fca0003f0f008 */
[----:B------:R-:W-:-:S08]  /*08a0*/  ULDC.64 UR50, c[0x0][0x208] ;  /* 0x0000820000327ab9 */ /* 0x000fd00000000a00 */
[----:B------:R-:W-:Y:S05]  /*08b0*/  @!P0 BRA `(.L_x_1128) ;  /* 0x000000ec006c8947 */ /* 0x000fea0003800000 */
.L_x_1129:
[----:B------:R-:W-:-:S08]  /*08c0*/  NOP ;  /* 0x0000000000007918 */ /* 0x000fd00000000000 */
[----:B------:R-:W0:Y:S02]  /*08d0*/  USETMAXREG.TRY_ALLOC.CTAPOOL UP0, 0xe8 ;  /* 0x000000e8000079c8 */ /* 0x000e240008000600 */
[----:B0-----:R-:W-:-:S13]  /*08e0*/  PLOP3.LUT P0, PT, PT, PT, UP0, 0x80, 0x0 ;  /* 0x000000000000781c */ /* 0x001fda0003f0f008 */
[----:B------:R-:W-:Y:S05]  /*08f0*/  @!P0 BRA `(.L_x_1129) ;  /* 0xfffffffc00f08947 */ /* 0x000fea000383ffff */
[----:B------:R-:W0:Y:S01]  /*0900*/  S2R R0, SR_TID.X ;  /* 0x0000000000007919 */ /* 0x000e220000002100 */
[----:B------:R-:W1:Y:S08]  /*0910*/  S2UR UR4, SR_CTAID.X ;  /* 0x00000000000479c3 */ /* 0x000e700000002500 */
[----:B------:R-:W-:Y:S08]  /*0920*/  BAR.ARV 0x4, 0x180 ;  /* 0x0106000000007b1d */ /* 0x000ff00000002000 */
        /* <DEDUP_REMOVED lines=17> */
[CC--:B------:R-:W-:Y:S01]  /*0a40*/  LEA.HI R2, R3.reuse, R194.reuse, RZ, 0x4 ;  /* 0x000000c203027211 */ /* 0x0c0fe200078f20ff */
[----:B------:R-:W-:Y:S01]  /*0a50*/  IMAD.SHL.U32 R4, R4, 0x20, RZ ;  /* 0x0000002004047824 */ /* 0x000fe200078e00ff */
[----:B------:R-:W-:Y:S01]  /*0a60*/  LEA.HI R10, R3, R194, RZ, 0x2 ;  /* 0x000000c2030a7211 */ /* 0x000fe200078f10ff */
[----:B------:R-:W-:Y:S01]  /*0a70*/  IMAD.IADD R186, R194, 0x1, -R5 ;  /* 0x00000001c2ba7824 */ /* 0x000fe200078e0a05 */
[----:B------:R-:W-:-:S02]  /*0a80*/  LOP3.LUT R5, R2, 0x3fffff0, RZ, 0xc0, !PT ;  /* 0x03fffff002057812 */ /* 0x000fc400078ec0ff */
[----:B------:R-:W-:Y:S02]  /*0a90*/  LOP3.LUT R4, R4, 0xfffffc00, RZ, 0xc0, !PT ;  /* 0xfffffc0004047812 */ /* 0x000fe400078ec0ff */
[----:B------:R-:W-:Y:S01]  /*0aa0*/  SHF.R.S32.HI R9, RZ, 0x1f, R186 ;  /* 0x0000001fff097819 */ /* 0x000fe200000114ba */
[----:B------:R-:W-:Y:S01]  /*0ab0*/  IMAD.IADD R5, R194, 0x1, -R5 ;  /* 0x00000001c2057824 */ /* 0x000fe200078e0a05 */
[----:B------:R-:W-:Y:S02]  /*0ac0*/  SHF.R.S32.HI R7, RZ, 0x4, R2 ;  /* 0x00000004ff077819 */ /* 0x000fe40000011402 */
[----:B------:R-:W-:Y:S01]  /*0ad0*/  LEA.HI R6, R9, R186, RZ, 0x2 ;  /* 0x000000ba09067211 */ /* 0x000fe200078f10ff */
[----:B------:R-:W-:Y:S01]  /*0ae0*/  IMAD R189, R5, 0x40, R4 ;  /* 0x0000004005bd7824 */ /* 0x000fe200078e0204 */
[----:B------:R-:W-:Y:S02]  /*0af0*/  LOP3.LUT R5, R10, 0xfffffffc, RZ, 0xc0, !PT ;  /* 0xfffffffc0a057812 */ /* 0x000fe400078ec0ff */
[----:B------:R-:W-:-:S02]  /*0b00*/  SHF.R.S32.HI R8, RZ, 0x2, R6 ;  /* 0x00000002ff087819 */ /* 0x000fc40000011406 */
[----:B------:R-:W-:Y:S01]  /*0b10*/  SHF.R.S32.HI R11, RZ, 0x1f, R6 ;  /* 0x0000001fff0b7819 */ /* 0x000fe20000011406 */
[----:B------:R-:W-:Y:S01]  /*0b20*/  IMAD.IADD R4, R194, 0x1, -R5 ;  /* 0x00000001c2047824 */ /* 0x000fe200078e0a05 */
[----:B------:R-:W-:Y:S02]  /*0b30*/  LEA.HI R2, R2, R7, RZ, 0x1 ;  /* 0x0000000702027211 */ /* 0x000fe400078f08ff */
[----:B------:R-:W-:Y:S02]  /*0b40*/  LEA.HI R3, R3, R194, RZ, 0x3 ;  /* 0x000000c203037211 */ /* 0x000fe400078f18ff */
[----:B------:R-:W-:Y:S02]  /*0b50*/  LEA.HI R11, R11, R8, RZ, 0x3 ;  /* 0x000000080b0b7211 */ /* 0x000fe400078f18ff */
[----:B------:R-:W-:Y:S02]  /*0b60*/  SHF.R.S32.HI R187, RZ, 0x7, R0 ;  /* 0x00000007ffbb7819 */ /* 0x000fe40000011400 */
[----:B------:R-:W-:-:S02]  /*0b70*/  LOP3.LUT R2, R2, 0x1ffffffe, RZ, 0xc0, !PT ;  /* 0x1ffffffe02027812 */ /* 0x000fc400078ec0ff */
[----:B------:R-:W-:Y:S02]  /*0b80*/  LOP3.LUT R5, R3, 0xfffffff8, RZ, 0xc0, !PT ;  /* 0xfffffff803057812 */ /* 0x000fe400078ec0ff */
[----:B------:R-:W-:Y:S01]  /*0b90*/  LOP3.LUT R11, R11, 0xfffffff8, RZ, 0xc0, !PT ;  /* 0xfffffff80b0b7812 */ /* 0x000fe200078ec0ff */
[----:B------:R-:W-:Y:S01]  /*0ba0*/  IMAD.IADD R2, R7, 0x1, -R2 ;  /* 0x0000000107027824 */ /* 0x000fe200078e0a02 */
[----:B------:R-:W-:Y:S01]  /*0bb0*/  LEA.HI R9, R9, R186, RZ, 0x5 ;  /* 0x000000ba09097211 */ /* 0x000fe200078f28ff */
[----:B------:R-:W-:Y:S01]  /*0bc0*/  IMAD.IADD R184, R194, 0x1, -R5 ;  /* 0x00000001c2b87824 */ /* 0x000fe200078e0a05 */
[----:B------:R-:W-:Y:S01]  /*0bd0*/  LEA.HI R0, R0, R187, RZ, 0x1 ;  /* 0x000000bb00007211 */ /* 0x000fe200078f08ff */
[----:B------:R-:W-:Y:S01]  /*0be0*/  IMAD.IADD R8, R8, 0x1, -R11 ;  /* 0x0000000108087824 */ /* 0x000fe200078e0a0b */
[----:B------:R-:W-:Y:S01]  /*0bf0*/  SHF.R.S32.HI R9, RZ, 0x5, R9 ;  /* 0x00000005ff097819 */ /* 0x000fe20000011409 */
[----:B------:R-:W-:Y:S01]  /*0c00*/  IMAD.SHL.U32 R17, R184, 0x8, RZ ;  /* 0x00000008b8117824 */ /* 0x000fe200078e00ff */
[----:B------:R-:W-:Y:S01]  /*0c10*/  LEA.HI R7, R4, R4, RZ, 0x1 ;  /* 0x0000000404077211 */ /* 0x000fe200078f08ff */
[----:B------:R-:W-:Y:S01]  /*0c20*/  IMAD R189, R2, 0x8, R189 ;  /* 0x0000000802bd7824 */ /* 0x000fe200078e02bd */
[----:B------:R-:W-:Y:S01]  /*0c30*/  LOP3.LUT R0, R0, 0x3fffffe, RZ, 0xc0, !PT ;  /* 0x03fffffe00007812 */ /* 0x000fe200078ec0ff */
[----:B------:R-:W-:Y:S01]  /*0c40*/  IMAD R9, R9, 0x10, R8 ;  /* 0x0000001009097824 */ /* 0x000fe200078e0208 */
[----:B------:R-:W-:Y:S01]  /*0c50*/  LOP3.LUT R7, R7, 0x1ffffffe, RZ, 0xc0, !PT ;  /* 0x1ffffffe07077812 */ /* 0x000fe200078ec0ff */
[----:B------:R-:W-:Y:S01]  /*0c60*/  VIADD R22, R17, 0x40 ;  /* 0x0000004011167836 */ /* 0x000fe20000000000 */
[----:B------:R-:W-:Y:S01]  /*0c70*/  SHF.R.S32.HI R185, RZ, 0x3, R3 ;  /* 0x00000003ffb97819 */ /* 0x000fe20000011403 */
[----:B------:R-:W-:Y:S01]  /*0c80*/  IMAD.IADD R0, R187, 0x1, -R0 ;  /* 0x00000001bb007824 */ /* 0x000fe200078e0a00 */
[----:B------:R-:W-:Y:S01]  /*0c90*/  LOP3.LUT R3, R6, 0x7ffffffc, RZ, 0xc0, !PT ;  /* 0x7ffffffc06037812 */ /* 0x000fe200078ec0ff */
        /* <DEDUP_REMOVED lines=10> */
.L_x_1234:
[----:B------:R-:W-:Y:S01]  /*0d40*/  ULDC UR5, c[0x0][0xc60] ;  /* 0x0003180000057ab9 */ /* 0x000fe20000000800 */
[----:B------:R-:W-:Y:S01]  /*0d50*/  UMOV UR8, UR4 ;  /* 0x0000000400087c82 */ /* 0x000fe20008000000 */
[----:B------:R-:W-:-:S11]  /*0d60*/  UISETP.NE.AND UP0, UPT, UR5, 0x1, UPT ;  /* 0x000000010500788c */ /* 0x000fd6000bf05270 */
[----:B------:R-:W-:Y:S01]  /*0d70*/  @UP0 ULDC UR6, c[0x0][0xc64] ;  /* 0x0003190000060ab9 */ /* 0x000fe20000000800 */
[----:B------:R-:W-:Y:S01]  /*0d80*/  @UP0 ULDC UR9, c[0x0][0xc68] ;  /* 0x00031a0000090ab9 */ /* 0x000fe20000000800 */
[----:B------:R-:W-:-:S04]  /*0d90*/  UIMAD.WIDE.U32 UR6, UR4, UR6, URZ ;  /* 0x00000006040672a5 */ /* 0x000fc8000f8e003f */
[----:B------:R-:W-:-:S03]  /*0da0*/  @UP0 USHF.R.U32.HI UR8, URZ, UR9, UR7 ;  /* 0x000000093f080299 */ /* 0x000fc60008011607 */
[----:B------:R-:W-:Y:S02]  /*0db0*/  ULDC UR6, c[0x0][0xc78] ;  /* 0x00031e0000067ab9 */ /* 0x000fe40000000800 */
[----:B------:R-:W-:Y:S02]  /*0dc0*/  UISETP.GE.AND UP0, UPT, UR8, UR6, UPT ;  /* 0x000000060800728c */ /* 0x000fe4000bf06270 */
[----:B------:R-:W-:-:S04]  /*0dd0*/  UIADD3 UR6, -UR8, URZ, URZ ;  /* 0x0000003f08067290 */ /* 0x000fc8000fffe13f */
[----:B------:R-:W-:Y:S01]  /*0de0*/  PLOP3.LUT P0, PT, PT, PT, UP0, 0x80, 0x0 ;  /* 0x000000000000781c */ /* 0x000fe20003f0f008 */
[----:B------:R-:W-:-:S12]  /*0df0*/  UIMAD UR9, UR5, UR6, UR4 ;  /* 0x00000006050972a4 */ /* 0x000fd8000f8e0204 */
[----:B012345:R-:W-:Y:S05]  /*0e00*/  @!P0 BRA `(.L_x_1130) ;  /* 0x0000000000208947 */ /* 0x03ffea0003800000 */
[----:B------:R-:W-:Y:S01]  /*0e10*/  ULDC UR7, c[0x0][0xc6c] ;  /* 0x00031b0000077ab9 */ /* 0x000fe20000000800 */
[----:B------:R-:W-:Y:S01]  /*0e20*/  UMOV UR6, UR9 ;  /* 0x0000000900067c82 */ /* 0x000fe20008000000 */
[----:B------:R-:W-:-:S11]  /*0e30*/  UISETP.NE.AND UP0, UPT, UR7, 0x1, UPT ;  /* 0x000000010700788c */ /* 0x000fd6000bf05270 */
[----:B------:R-:W-:Y:S02]  /*0e40*/  @UP0 ULDC.64 UR10, c[0x0][0xc70] ;  /* 0x00031c00000a0ab9 */ /* 0x000fe40000000a00 */
[----:B------:R-:W-:-:S04]  /*0e50*/  UIMAD.WIDE.U32 UR4, UR9, UR10, URZ ;  /* 0x0000000a090472a5 */ /* 0x000fc8000f8e003f */
[----:B------:R-:W-:-:S04]  /*0e60*/  @UP0 USHF.R.U32.HI UR6, URZ, UR11, UR5 ;  /* 0x0000000b3f060299 */ /* 0x000fc80008011605 */
[----:B------:R-:W-:Y:S01]  /*0e70*/  UIMAD UR4, UR6, UR7, URZ ;  /* 0x00000007060472a4 */ /* 0x000fe2000f8e023f */
[----:B------:R-:W-:Y:S11]  /*0e80*/  BRA `(.L_x_1131) ;  /* 0x00000000001c7947 */ /* 0x000ff60003800000 */
.L_x_1130:
[----:B------:R-:W-:Y:S01]  /*0e90*/  ULDC UR7, c[0x0][0xc54] ;  /* 0x0003150000077ab9 */ /* 0x000fe20000000800 */
[----:B------:R-:W-:Y:S01]  /*0ea0*/  UMOV UR6, UR9 ;  /* 0x0000000900067c82 */ /* 0x000fe20008000000 */
[----:B------:R-:W-:-:S11]  /*0eb0*/  UISETP.NE.AND UP0, UPT, UR7, 0x1, UPT ;  /* 0x000000010700788c */ /* 0x000fd6000bf05270 */
[----:B------:R-:W-:Y:S02]  /*0ec0*/  @UP0 ULDC.64 UR10, c[0x0][0xc58] ;  /* 0x00031600000a0ab9 */ /* 0x000fe40000000a00 */
[----:B------:R-:W-:-:S04]  /*0ed0*/  UIMAD.WIDE.U32 UR4, UR9, UR10, URZ ;  /* 0x0000000a090472a5 */ /* 0x000fc8000f8e003f */
[----:B------:R-:W-:-:S04]  /*0ee0*/  @UP0 USHF.R.U32.HI UR6, URZ, UR11, UR5 ;  /* 0x0000000b3f060299 */ /* 0x000fc80008011605 */
[----:B------:R-:W-:-:S12]  /*0ef0*/  UIMAD UR4, UR6, UR7, URZ ;  /* 0x00000007060472a4 */ /* 0x000fd8000f8e023f */
.L_x_1131:
[----:B------:R-:W-:Y:S01]  /*0f00*/  ULOP3.LUT UR6, URZ, UR6, URZ, 0x33, !UPT ;  /* 0x000000063f067292 */ /* 0x000fe2000f8e333f */
[----:B------:R-:W-:Y:S01]  /*0f10*/  ULDC UR7, c[0x0][0x448] ;  /* 0x0001120000077ab9 */ /* 0x000fe20000000800 */
[----:B------:R-:W-:Y:S01]  /*0f20*/  ULDC UR5, c[0x0][0xc3c] ;  /* 0x00030f0000057ab9 */ /* 0x000fe20000000800 */
[----:B------:R-:W-:Y:S02]  /*0f30*/  UISETP.NE.AND UP3, UPT, UR7, 0x1, UPT ;  /* 0x000000010700788c */ /* 0x000fe4000bf65270 */
[----:B------:R-:W-:Y:S01]  /*0f40*/  UIADD3 UR6, UR6, UR5, URZ ;  /* 0x0000000506067290 */ /* 0x000fe2000fffe03f */
[----:B------:R-:W-:Y:S01]  /*0f50*/  ULDC.64 UR10, c[0x0][0x418] ;  /* 0x00010600000a7ab9 */ /* 0x000fe20000000a00 */
[----:B------:R-:W-:Y:S01]  /*0f60*/  UIADD3 UR4, UR9, -UR4, URZ ;  /* 0x8000000409047290 */ /* 0x000fe2000fffe03f */
[----:B------:R-:W-:Y:S01]  /*0f70*/  ULDC UR40, c[0x0][0xc48] ;  /* 0x0003120000287ab9 */ /* 0x000fe20000000800 */
[----:B------:R-:W-:Y:S02]  /*0f80*/  UISETP.NE.U32.AND UP0, UPT, UR10, URZ, UPT ;  /* 0x0000003f0a00728c */ /* 0x000fe4000bf05070 */
[----:B------:R-:W-:-:S02]  /*0f90*/  USHF.L.U32 UR37, UR6, 0x7, URZ ;  /* 0x0000000706257899 */ /* 0x000fc4000800063f */
[----:B------:R-:W-:Y:S01]  /*0fa0*/  UISETP.NE.AND UP1, UPT, UR40, 0x1, UPT ;  /* 0x000000012800788c */ /* 0x000fe2000bf25270 */
[----:B------:R-:W-:Y:S01]  /*0fb0*/  ULDC UR13, c[0x0][0xc54] ;  /* 0x00031500000d7ab9 */ /* 0x000fe20000000800 */
[----:B------:R-:W-:Y:S02]  /*0fc0*/  UISETP.NE.AND.EX UP0, UPT, UR11, URZ, UPT, UP0 ;  /* 0x0000003f0b00728c */ /* 0x000fe4000bf05300 */
[----:B------:R-:W-:Y:S02]  /*0fd0*/  UIADD3 UR10, UR37, 0x7f, URZ ;  /* 0x0000007f250a7890 */ /* 0x000fe4000fffe03f */
[----:B------:R-:W-:Y:S01]  /*0fe0*/  UIMAD UR13, UR8, UR13, UR4 ;  /* 0x0000000d080d72a4 */ /* 0x000fe2000f8e0204 */
[----:B------:R-:W-:Y:S01]  /*0ff0*/  ULDC UR39, c[0x0][0x424] ;  /* 0x0001090000277ab9 */ /* 0x000fe20000000800 */
[----:B------:R-:W-:Y:S01]  /*1000*/  ULDC UR53, c[0x0][0x288] ;  /* 0x0000a20000357ab9 */ /* 0x000fe20000000800 */
[----:B------:R-:W-:Y:S01]  /*1010*/  ULDC.64 UR4, c[0x0][0x9e0] ;  /* 0x0002780000047ab9 */ /* 0x000fe20000000a00 */
[----:B------:R-:W-:Y:S01]  /*1020*/  @UP3 ULDC UR8, c[0x0][0x44c] ;  /* 0x0001130000083ab9 */ /* 0x000fe20000000800 */
[----:B------:R-:W-:-:S02]  /*1030*/  UIADD3 UR11, -UR53, 0x1, URZ ;  /* 0x00000001350b7890 */ /* 0x000fc4000fffe13f */
[----:B------:R-:W-:Y:S02]  /*1040*/  UISETP.GE.AND UP2, UPT, UR5, 0x1, UPT ;  /* 0x000000010500788c */ /* 0x000fe4000bf46270 */
[----:B------:R-:W-:Y:S02]  /*1050*/  USEL UR39, UR39, 0x1, UP0 ;  /* 0x0000000127277887 */ /* 0x000fe40008000000 */
[----:B------:R-:W-:Y:S01]  /*1060*/  UIMAD.WIDE.U32 UR8, UR10, UR8, URZ ;  /* 0x000000080a0872a5 */ /* 0x000fe2000f8e003f */
[----:B------:R-:W-:Y:S01]  /*1070*/  ULDC UR12, c[0x0][0x2f0] ;  /* 0x0000bc00000c7ab9 */ /* 0x000fe20000000800 */
[----:B------:R-:W-:Y:S01]  /*1080*/  @UP3 ULDC UR15, c[0x0][0x450] ;  /* 0x00011400000f3ab9 */ /* 0x000fe20000000800 */
[----:B------:R-:W-:Y:S01]  /*1090*/  @UP1 ULDC UR6, c[0x0][0xc4c] ;  /* 0x0003130000061ab9 */ /* 0x000fe20000000800 */
[----:B------:R-:W-:Y:S01]  /*10a0*/  UIMAD UR11, UR39, UR12, UR11 ;  /* 0x0000000c270b72a4 */ /* 0x000fe2000f8e020b */
[----:B------:R-:W-:Y:S01]  /*10b0*/  PLOP3.LUT P0, PT, PT, PT, UP2, 0x40, 0x0 ;  /* 0x000000000000781c */ /* 0x000fe20003f0e828 */
[----:B------:R-:W-:-:S02]  /*10c0*/  @UP3 USHF.R.U32.HI UR10, URZ, UR15, UR9 ;  /* 0x0000000f3f0a3299 */ /* 0x000fc40008011609 */
[----:B------:R-:W-:Y:S01]  /*10d0*/  UIMAD.WIDE.U32 UR6, UR13, UR6, URZ ;  /* 0x000000060d0672a5 */ /* 0x000fe2000f8e003f */
[----:B------:R-:W-:Y:S01]  /*10e0*/  @UP1 ULDC UR14, c[0x0][0xc50] ;  /* 0x00031400000e1ab9 */ /* 0x000fe20000000800 */
[----:B------:R-:W-:Y:S01]  /*10f0*/  UIADD3 UR10, UR11, UR10, URZ ;  /* 0x0000000a0b0a7290 */ /* 0x000fe2000fffe03f */
[----:B------:R-:W-:Y:S01]  /*1100*/  UMOV UR38, UR13 ;  /* 0x0000000d00267c82 */ /* 0x000fe20008000000 */
[----:B------:R-:W-:Y:S02]  /*1110*/  @UP1 USHF.R.U32.HI UR38, URZ, UR14, UR7 ;  /* 0x0000000e3f261299 */ /* 0x000fe40008011607 */
[----:B------:R-:W-:Y:S02]  /*1120*/  UIADD3 UR4, UR10, UR4, URZ ;  /* 0x000000040a047290 */ /* 0x000fe4000fffe03f */
[----:B------:R-:W-:Y:S02]  /*1130*/  UIADD3 UR6, -UR38, URZ, URZ ;  /* 0x0000003f26067290 */ /* 0x000fe4000fffe13f */
[----:B------:R-:W-:-:S02]  /*1140*/  UP2UR UR47, UPR, URZ, 0x8 ;  /* 0x000000083f2f7883 */ /* 0x000fc40008000000 */
[----:B------:R-:W-:Y:S01]  /*1150*/  UP2UR UR46, UPR, URZ, 0x4 ;  /* 0x000000043f2e7883 */ /* 0x000fe20008000000 */
[----:B------:R-:W-:Y:S01]  /*1160*/  IMAD.U32 R0, RZ, RZ, UR4 ;  /* 0x00000004ff007e24 */ /* 0x000fe2000f8e00ff */
[----:B------:R-:W-:Y:S01]  /*1170*/  UIMAD UR40, UR40, UR6, UR13 ;  /* 0x00000006282872a4 */ /* 0x000fe2000f8e020d */
[----:B------:R-:W-:Y:S11]  /*1180*/  @P0 BRA `(.L_x_1132) ;  /* 0x0000000000400947 */ /* 0x000ff60003800000 */
[----:B------:R-:W-:Y:S01]  /*1190*/  ISETP.LT.AND P0, PT, RZ, UR10, PT ;  /* 0x0000000aff007c0c */ /* 0x000fe2000bf01270 */
[----:B------:R-:W-:-:S12]  /*11a0*/  UIADD3 UR4, UR10, -0x1, URZ ;  /* 0xffffffff0a047890 */ /* 0x000fd8000fffe03f */
[----:B------:R-:W-:Y:S05]  /*11b0*/  @P0 BRA `(.L_x_1133) ;  /* 0x00000000001c0947 */ /* 0x000fea0003800000 */
[----:B------:R-:W-:Y:S02]  /*11c0*/  UISETP.NE.AND UP0, UPT, UR5, 0x1, UPT ;  /* 0x000000010500788c */ /* 0x000fe4000bf05270 */
[----:B------:R-:W-:-:S09]  /*11d0*/  UIADD3 UR4, -UR10, URZ, URZ ;  /* 0x0000003f0a047290 */ /* 0x000fd2000fffe13f */
[----:B------:R-:W-:Y:S02]  /*11e0*/  @UP0 ULDC.64 UR8, c[0x0][0x9e8] ;  /* 0x00027a0000080ab9 */ /* 0x000fe40000000a00 */
[----:B------:R-:W-:-:S04]  /*11f0*/  UIMAD.WIDE.U32 UR6, UR4, UR8, URZ ;  /* 0x00000008040672a5 */ /* 0x000fc8000f8e003f */
[----:B------:R-:W-:-:S04]  /*1200*/  @UP0 USHF.R.U32.HI UR4, URZ, UR9, UR7 ;  /* 0x000000093f040299 */ /* 0x000fc80008011607 */
[----:B------:R-:W-:Y:S01]  /*1210*/  ULOP3.LUT UR4, URZ, UR4, URZ, 0x33, !UPT ;  /* 0x000000043f047292 */ /* 0x000fe2000f8e333f */
[----:B------:R-:W-:Y:S11]  /*1220*/  BRA `(.L_x_1134) ;  /* 0x0000000000107947 */ /* 0x000ff60003800000 */
.L_x_1133:
[----:B------:R-:W-:-:S11]  /*1230*/  UISETP.NE.AND UP0, UPT, UR5, 0x1, UPT ;  /* 0x000000010500788c */ /* 0x000fd6000bf05270 */
[----:B------:R-:W-:Y:S02]  /*1240*/  @UP0 ULDC.64 UR8, c[0x0][0x9e8] ;  /* 0x00027a0000080ab9 */ /* 0x000fe40000000a00 */
[----:B------:R-:W-:-:S04]  /*1250*/  UIMAD.WIDE.U32 UR6, UR4, UR8, URZ ;  /* 0x00000008040672a5 */ /* 0x000fc8000f8e003f */
[----:B------:R-:W-:-:S12]  /*1260*/  @UP0 USHF.R.U32.HI UR4, URZ, UR9, UR7 ;  /* 0x000000093f040299 */ /* 0x000fd80008011607 */
.L_x_1134:
[----:B------:R-:W-:-:S06]  /*1270*/  UIMAD UR4, UR4, UR5, UR5 ;  /* 0x00000005040472a4 */ /* 0x000fcc000f8e0205 */
[----:B------:R-:W-:-:S07]  /*1280*/  VIMNMX R0, R0, UR4, PT ;  /* 0x0000000400007c48 */ /* 0x000fce000bfe0100 */
.L_x_1132:
[----:B------:R-:W-:Y:S01]  /*1290*/  UISETP.NE.AND UP0, UPT, UR47, URZ, UPT ;  /* 0x0000003f2f00728c */ /* 0x000fe2000bf05270 */
[----:B------:R-:W-:Y:S01]  /*12a0*/  VIADD R0, R0, 0x3f ;  /* 0x0000003f00007836 */ /* 0x000fe20000000000 */
[----:B------:R-:W-:Y:S01]  /*12b0*/  UMOV UR9, UR37 ;  /* 0x0000002500097c82 */ /* 0x000fe20008000000 */
[----:B------:R-:W-:Y:S02]  /*12c0*/  UIMAD UR4, UR39, UR12, 0x3f ;  /* 0x0000003f270474a4 */ /* 0x000fe4000f8e020c */
[----:B------:R-:W-:Y:S01]  /*12d0*/  UIMAD UR53, UR39, UR12, -UR53 ;  /* 0x0000000c273572a4 */ /* 0x000fe2000f8e0a35 */
[----:B------:R-:W-:Y:S01]  /*12e0*/  SHF.R.S32.HI R3, RZ, 0x1f, R0 ;  /* 0x0000001fff037819 */ /* 0x000fe20000011400 */
[----:B------:R-:W-:Y:S01]  /*12f0*/  USHF.R.S32.HI UR8, URZ, 0x1f, UR4 ;  /* 0x0000001f3f087899 */ /* 0x000fe20008011404 */
[----:B------:R-:W-:Y:S02]  /*1300*/  ULDC UR10, c[0x0][0x9dc] ;  /* 0x00027700000a7ab9 */ /* 0x000fe40000000800 */
[----:B------:R-:W-:Y:S01]  /*1310*/  LEA.HI R3, R3, R0, RZ, 0x6 ;  /* 0x0000000003037211 */ /* 0x000fe200078f30ff */
[----:B------:R-:W-:Y:S01]  /*1320*/  @UP0 ULDC UR6, c[0x0][0x44c] ;  /* 0x0001130000060ab9 */ /* 0x000fe20000000800 */
[----:B------:R-:W-:Y:S01]  /*1330*/  @UP0 ULDC UR11, c[0x0][0x450] ;  /* 0x00011400000b0ab9 */ /* 0x000fe20000000800 */
[----:B------:R-:W-:Y:S01]  /*1340*/  UIMAD.WIDE.U32 UR6, UR37, UR6, URZ ;  /* 0x00000006250672a5 */ /* 0x000fe2000f8e003f */
[----:B------:R-:W-:Y:S01]  /*1350*/  SHF.R.S32.HI R3, RZ, 0x6, R3 ;  /* 0x00000006ff037819 */ /* 0x000fe20000011403 */
[----:B------:R-:W-:-:S02]  /*1360*/  ULEA.HI UR8, UR8, UR4, URZ, 0x6 ;  /* 0x0000000408087291 */ /* 0x000fc4000f8f303f */
[----:B------:R-:W-:Y:S02]  /*1370*/  @UP0 USHF.R.U32.HI UR9, URZ, UR11, UR7 ;  /* 0x0000000b3f090299 */ /* 0x000fe40008011607 */
[----:B------:R-:W-:Y:S02]  /*1380*/  UISETP.GE.AND UP0, UPT, UR5, 0x1, UPT ;  /* 0x000000010500788c */ /* 0x000fe4000bf06270 */
[----:B------:R-:W-:Y:S02]  /*1390*/  USHF.R.S32.HI UR8, URZ, 0x6, UR8 ;  /* 0x000000063f087899 */ /* 0x000fe40008011408 */
[----:B------:R-:W-:Y:S02]  /*13a0*/  UIADD3 UR4, UR53, UR9, URZ ;  /* 0x0000000935047290 */ /* 0x000fe4000fffe03f */
[----:B------:R-:W-:Y:S02]  /*13b0*/  PLOP3.LUT P0, PT, PT, PT, UP0, 0x40, 0x0 ;  /* 0x000000000000781c */ /* 0x000fe40003f0e808 */
[----:B------:R-:W-:Y:S01]  /*13c0*/  UIADD3 UR9, UR4, -UR10, URZ ;  /* 0x8000000a04097290 */ /* 0x000fe2000fffe03f */
[----:B------:R-:W-:-:S10]  /*13d0*/  VIMNMX R160, R3, UR8, PT ;  /* 0x0000000803a07c48 */ /* 0x000fd4000bfe0100 */
[----:B------:R-:W-:Y:S05]  /*13e0*/  @P0 BRA `(.L_x_1135) ;  /* 0x0000000000440947 */ /* 0x000fea0003800000 */
[----:B------:R-:W-:-:S06]  /*13f0*/  UISETP.GT.AND UP0, UPT, UR4, -0x1, UPT ;  /* 0xffffffff0400788c */ /* 0x000fcc000bf04270 */
[----:B------:R-:W-:-:S13]  /*1400*/  PLOP3.LUT P0, PT, PT, PT, UP0, 0x80, 0x0 ;  /* 0x000000000000781c */ /* 0x000fda0003f0f008 */
[----:B------:R-:W-:Y:S05]  /*1410*/  @P0 BRA `(.L_x_1136) ;  /* 0x00000000001c0947 */ /* 0x000fea0003800000 */
[----:B------:R-:W-:Y:S02]  /*1420*/  UISETP.NE.AND UP0, UPT, UR5, 0x1, UPT ;  /* 0x000000010500788c */ /* 0x000fe4000bf05270 */
[----:B------:R-:W-:-:S09]  /*1430*/  ULOP3.LUT UR4, URZ, UR4, URZ, 0x33, !UPT ;  /* 0x000000043f047292 */ /* 0x000fd2000f8e333f */
[----:B------:R-:W-:Y:S02]  /*1440*/  @UP0 ULDC.64 UR10, c[0x0][0x9e8] ;  /* 0x00027a00000a0ab9 */ /* 0x000fe40000000a00 */
[----:B------:R-:W-:-:S04]  /*1450*/  UIMAD.WIDE.U32 UR6, UR4, UR10, URZ ;  /* 0x0000000a040672a5 */ /* 0x000fc8000f8e003f */
[----:B------:R-:W-:-:S04]  /*1460*/  @UP0 USHF.R.U32.HI UR4, URZ, UR11, UR7 ;  /* 0x0000000b3f040299 */ /* 0x000fc80008011607 */
[----:B------:R-:W-:Y:S01]  /*1470*/  ULOP3.LUT UR4, URZ, UR4, URZ, 0x33, !UPT ;  /* 0x000000043f047292 */ /* 0x000fe2000f8e333f */
[----:B------:R-:W-:Y:S11]  /*1480*/  BRA `(.L_x_1137) ;  /* 0x0000000000107947 */ /* 0x000ff60003800000 */
.L_x_1136:
[----:B------:R-:W-:-:S11]  /*1490*/  UISETP.NE.AND UP0, UPT, UR5, 0x1, UPT ;  /* 0x000000010500788c */ /* 0x000fd6000bf05270 */
[----:B------:R-:W-:Y:S02]  /*14a0*/  @UP0 ULDC.64 UR10, c[0x0][0x9e8] ;  /* 0x00027a00000a0ab9 */ /* 0x000fe40000000a00 */
[----:B------:R-:W-:-:S04]  /*14b0*/  UIMAD.WIDE.U32 UR6, UR4, UR10, URZ ;  /* 0x0000000a040672a5 */ /* 0x000fc8000f8e003f */
[----:B------:R-:W-:-:S12]  /*14c0*/  @UP0 USHF.R.U32.HI UR4, URZ, UR11, UR7 ;  /* 0x0000000b3f040299 */ /* 0x000fd80008011607 */
.L_x_1137:
[----:B------:R-:W-:-:S04]  /*14d0*/  UIMAD UR4, UR4, UR5, URZ ;  /* 0x00000005040472a4 */ /* 0x000fc8000f8e023f */
[----:B------:R-:W-:-:S04]  /*14e0*/  UISETP.LT.AND UP0, UPT, UR9, UR4, UPT ;  /* 0x000000040900728c */ /* 0x000fc8000bf01270 */
[----:B------:R-:W-:-:S12]  /*14f0*/  USEL UR9, UR9, UR4, !UP0 ;  /* 0x0000000409097287 */ /* 0x000fd8000c000000 */
.L_x_1135:
[----:B------:R-:W-:Y:S01]  /*1500*/  USHF.R.S32.HI UR4, URZ, 0x1f, UR9 ;  /* 0x0000001f3f047899 */ /* 0x000fe20008011409 */
[----:B------:R-:W-:Y:S01]  /*1510*/  PLOP3.LUT P0, PT, PT, PT, PT, 0x80, 0x0 ;  /* 0x000000000000781c */ /* 0x000fe20003f0f070 */
[----:B------:R-:W-:Y:S01]  /*1520*/  IMAD.MOV.U32 R0, RZ, RZ, RZ ;  /* 0x000000ffff007224 */ /* 0x000fe200078e00ff */
[----:B------:R-:W-:Y:S01]  /*1530*/  CS2R R150, SRZ ;  /* 0x0000000000967805 */ /* 0x000fe2000001ff00 */
[----:B------:R-:W-:Y:S01]  /*1540*/  ULEA.HI UR4, UR4, UR9, URZ, 0x6 ;  /* 0x0000000904047291 */ /* 0x000fe2000f8f303f */
[----:B------:R-:W-:Y:S01]  /*1550*/  IMAD.MOV.U32 R2, RZ, RZ, RZ ;  /* 0x000000ffff027224 */ /* 0x000fe200078e00ff */
[----:B------:R-:W-:Y:S02]  /*1560*/  CS2R R26, SRZ ;  /* 0x00000000001a7805 */ /* 0x000fe4000001ff00 */
[----:B------:R-:W-:Y:S01]  /*1570*/  CS2R R92, SRZ ;  /* 0x00000000005c7805 */ /* 0x000fe2000001ff00 */
[----:B------:R-:W-:Y:S01]  /*1580*/  USHF.R.S32.HI UR4, URZ, 0x6, UR4 ;  /* 0x000000063f047899 */ /* 0x000fe20008011404 */
[----:B------:R-:W-:-:S02]  /*1590*/  CS2R R144, SRZ ;  /* 0x0000000000907805 */ /* 0x000fc4000001ff00 */
[----:B------:R-:W-:Y:S02]  /*15a0*/  CS2R R142, SRZ ;  /* 0x00000000008e7805 */ /* 0x000fe4000001ff00 */
[----:B------:R-:W-:Y:S01]  /*15b0*/  CS2R R30, SRZ ;  /* 0x00000000001e7805 */ /* 0x000fe2000001ff00 */
[----:B------:R-:W-:Y:S01]  /*15c0*/  UISETP.LT.AND UP0, UPT, URZ, UR4, UPT ;  /* 0x000000043f00728c */ /* 0x000fe2000bf01270 */
[----:B------:R-:W-:Y:S02]  /*15d0*/  CS2R R84, SRZ ;  /* 0x0000000000547805 */ /* 0x000fe4000001ff00 */
[----:B------:R-:W-:Y:S02]  /*15e0*/  CS2R R136, SRZ ;  /* 0x0000000000887805 */ /* 0x000fe4000001ff00 */
[----:B------:R-:W-:Y:S01]  /*15f0*/  CS2R R134, SRZ ;  /* 0x0000000000867805 */ /* 0x000fe2000001ff00 */
[----:B------:R-:W-:Y:S01]  /*1600*/  USEL UR41, URZ, UR4, !UP0 ;  /* 0x000000043f297287 */ /* 0x000fe2000c000000 */
[----:B------:R-:W-:-:S02]  /*1610*/  CS2R R34, SRZ ;  /* 0x0000000000227805 */ /* 0x000fc4000001ff00 */
[----:B------:R-:W-:Y:S02]  /*1620*/  CS2R R76, SRZ ;  /* 0x00000000004c7805 */ /* 0x000fe4000001ff00 */
[----:B------:R-:W-:Y:S02]  /*1630*/  CS2R R128, SRZ ;  /* 0x0000000000807805 */ /* 0x000fe4000001ff00 */
[----:B------:R-:W-:Y:S02]  /*1640*/  CS2R R126, SRZ ;  /* 0x00000000007e7805 */ /* 0x000fe4000001ff00 */
[----:B------:R-:W-:Y:S02]  /*1650*/  CS2R R38, SRZ ;  /* 0x0000000000267805 */ /* 0x000fe4000001ff00 */
[----:B------:R-:W-:Y:S02]  /*1660*/  ISETP.GT.AND P1, PT, R160, UR41, PT ;  /* 0x00000029a0007c0c */ /* 0x000fe4000bf24270 */
        /* <DEDUP_REMOVED lines=51> */
[----:B------:R-:W-:Y:S06]  /*19a0*/  @!P1 BRA `(.L_x_1138) ;  /* 0x000000a400ac9947 */ /* 0x000fec0003800000 */
[----:B------:R-:W0:Y:S01]  /*19b0*/  SHFL.IDX PT, R0, R187, RZ, 0x1f ;  /* 0x00001fffbb007589 */ /* 0x000e2200000e0000 */
[----:B------:R-:W1:Y:S01]  /*19c0*/  S2UR UR52, SR_CgaCtaId ;  /* 0x00000000003479c3 */ /* 0x000e620000008800 */
[----:B------:R-:W-:Y:S01]  /*19d0*/  UMOV UR49, 0x400 ;  /* 0x0000040000317882 */ /* 0x000fe20000000000 */
        /* <DEDUP_REMOVED lines=28> */
.L_x_1139:
        /* <DEDUP_REMOVED lines=13> */
[----:B------:R-:W-:Y:S01]  /*1c70*/  @UP1 ULDC.64 UR14, c[0x0][0x9b8] ;  /* 0x00026e00000e1ab9 */ /* 0x000fe20000000a00 */
[----:B------:R-:W-:Y:S02]  /*1c80*/  @UP0 UIMAD UR8, UR8, UR16, URZ ;  /* 0x00000010080802a4 */ /* 0x000fe4000f8e023f */
[----:B------:R-:W-:Y:S02]  /*1c90*/  @UP1 UIMAD UR9, UR9, UR14, URZ ;  /* 0x0000000e090912a4 */ /* 0x000fe4000f8e023f */
[----:B------:R-:W-:Y:S02]  /*1ca0*/  @UP0 UIMAD.WIDE.U32 UR10, UR38, UR16, URZ ;  /* 0x00000010260a02a5 */ /* 0x000fe4000f8e003f */
[----:B------:R-:W-:-:S02]  /*1cb0*/  @UP0 UIMAD UR17, UR38, UR17, UR8 ;  /* 0x00000011261102a4 */ /* 0x000fc4000f8e0208 */
[----:B------:R-:W-:Y:S02]  /*1cc0*/  @UP0 USHF.R.S32.HI UR16, URZ, 0x1f, UR40 ;  /* 0x0000001f3f100899 */ /* 0x000fe40008011428 */
[----:B------:R-:W-:Y:S02]  /*1cd0*/  @UP1 USHF.R.S32.HI UR19, URZ, 0x1f, UR40 ;  /* 0x0000001f3f131899 */ /* 0x000fe40008011428 */
[----:B------:R-:W-:Y:S02]  /*1ce0*/  @UP1 UIMAD.WIDE.U32 UR12, UR38, UR14, URZ ;  /* 0x0000000e260c12a5 */ /* 0x000fe4000f8e003f */
[----:B------:R-:W-:Y:S02]  /*1cf0*/  @UP1 UIMAD UR18, UR38, UR15, UR9 ;  /* 0x0000000f261212a4 */ /* 0x000fe4000f8e0209 */
[----:B------:R-:W-:Y:S01]  /*1d00*/  @UP0 UIADD3 UR11, UR11, UR17, URZ ;  /* 0x000000110b0b0290 */ /* 0x000fe2000fffe03f */
[----:B------:R-:W-:Y:S01]  /*1d10*/  @UP0 ULDC.64 UR14, c[0x0][0x9b0] ;  /* 0x00026c00000e0ab9 */ /* 0x000fe20000000a00 */
[----:B------:R-:W-:Y:S01]  /*1d20*/  @UP1 ULDC.64 UR8, c[0x0][0x9c0] ;  /* 0x0002700000081ab9 */ /* 0x000fe20000000a00 */
[----:B------:R-:W-:-:S02]  /*1d30*/  @UP0 UIMAD UR16, UR16, UR14, URZ ;  /* 0x0000000e101002a4 */ /* 0x000fc4000f8e023f */
[----:B------:R-:W-:Y:S02]  /*1d40*/  @UP1 UIMAD UR17, UR19, UR8, URZ ;  /* 0x00000008131112a4 */ /* 0x000fe4000f8e023f */
[----:B------:R-:W-:Y:S02]  /*1d50*/  @UP1 UIADD3 UR13, UR13, UR18, URZ ;  /* 0x000000120d0d1290 */ /* 0x000fe4000fffe03f */
[----:B------:R-:W-:Y:S02]  /*1d60*/  @UP0 UIMAD UR16, UR40, UR15, UR16 ;  /* 0x0000000f281002a4 */ /* 0x000fe4000f8e0210 */
[----:B------:R-:W-:Y:S02]  /*1d70*/  @UP1 UIMAD UR17, UR40, UR9, UR17 ;  /* 0x00000009281112a4 */ /* 0x000fe4000f8e0211 */
[----:B------:R-:W-:Y:S02]  /*1d80*/  @UP0 UIMAD.WIDE.U32 UR14, UR40, UR14, UR10 ;  /* 0x0000000e280e02a5 */ /* 0x000fe4000f8e000a */
[----:B------:R-:W-:-:S02]  /*1d90*/  @UP1 UIMAD.WIDE.U32 UR8, UR40, UR8, UR12 ;  /* 0x00000008280812a5 */ /* 0x000fc4000f8e000c */
[----:B------:R-:W-:Y:S02]  /*1da0*/  @UP0 UIADD3 UR10, UR15, UR16, URZ ;  /* 0x000000100f0a0290 */ /* 0x000fe4000fffe03f */
[----:B------:R-:W-:Y:S02]  /*1db0*/  @UP0 ULEA UR4, UP2, UR14, UR4, 0x2 ;  /* 0x000000040e040291 */ /* 0x000fe4000f84103f */
[----:B------:R-:W-:Y:S02]  /*1dc0*/  @UP1 UIADD3 UR9, UR9, UR17, URZ ;  /* 0x0000001109091290 */ /* 0x000fe4000fffe03f */
[----:B------:R-:W-:Y:S02]  /*1dd0*/  @UP1 ULEA UR6, UP3, UR8, UR6, 0x2 ;  /* 0x0000000608061291 */ /* 0x000fe4000f86103f */
[----:B------:R-:W-:Y:S01]  /*1de0*/  @UP0 ULEA.HI.X UR5, UR14, UR5, UR10, 0x2, UP2 ;  /* 0x000000050e050291 */ /* 0x000fe200090f140a */
[----:B------:R-:W-:Y:S01]  /*1df0*/  IMAD.U32 R2, RZ, RZ, UR4 ;  /* 0x00000004ff027e24 */ /* 0x000fe2000f8e00ff */
[----:B------:R-:W-:-:S02]  /*1e00*/  @UP1 ULEA.HI.X UR7, UR8, UR7, UR9, 0x2, UP3 ;  /* 0x0000000708071291 */ /* 0x000fc400098f1409 */
[----:B------:R-:W-:Y:S02]  /*1e10*/  IMAD.U32 R4, RZ, RZ, UR6 ;  /* 0x00000006ff047e24 */ /* 0x000fe4000f8e00ff */
        /* <DEDUP_REMOVED lines=17> */
.L_x_1324:
[----:B------:R-:W-:Y:S05]  /*1f30*/  WARPSYNC.ALL ;  /* 0x0000000000007948 */ /* 0x000fea0003800000 */
[----:B------:R-:W-:Y:S01]  /*1f40*/  UISETP.NE.AND UP0, UPT, UR45, 0x3, UPT ;  /* 0x000000032d00788c */ /* 0x000fe2000bf05270 */
[----:B------:R1:W-:Y:S05]  /*1f50*/  BAR.SYNC.DEFER_BLOCKING R7, 0x100 ;  /* 0x000400070000751d */ /* 0x0003ea0000010000 */
[----:B------:R-:W-:-:S13]  /*1f60*/  PLOP3.LUT P0, PT, PT, PT, UP0, 0x40, 0x0 ;  /* 0x000000000000781c */ /* 0x000fda0003f0e808 */
[----:B-1----:R-:W-:Y:S05]  /*1f70*/  @P0 BRA `(.L_x_1141) ;  /* 0x0000000000040947 */ /* 0x002fea0003800000 */
[----:B------:R-:W-:Y:S01]  /*1f80*/  BPT.TRAP 0x1 ;  /* 0x000000040000795c */ /* 0x000fe20000300000 */
.L_x_1141:
[----:B------:R-:W-:Y:S01]  /*1f90*/  PLOP3.LUT P1, PT, PT, PT, UP0, 0x40, 0x0 ;  /* 0x000000000000781c */ /* 0x000fe20003f2e808 */
[----:B------:R-:W-:Y:S01]  /*1fa0*/  ULEA UR54, UR42, UR49, 0x3 ;  /* 0x000000312a367291 */ /* 0x000fe2000f8e183f */
[----:B------:R-:W-:-:S05]  /*1fb0*/  IMAD.U32 R8, RZ, RZ, UR43 ;  /* 0x0000002bff087e24 */ /* 0x000fca000f8e00ff */
[----:B------:R-:W-:-:S04]  /*1fc0*/  SHF.L.U32 R8, R8, 0x1f, RZ ;  /* 0x0000001f08087819 */ /* 0x000fc800000006ff */
[----:B------:R1:W2:Y:S02]  /*1fd0*/  SYNCS.PHASECHK.TRANS64.TRYWAIT P0, [UR54+0x28430], R8 ;  /* 0x02843008ff0075a7 */ /* 0x0002a40008000176 */
[----:B------:R-:W-:Y:S05]  /*1fe0*/  @P1 BRA `(.L_x_1142) ;  /* 0x0000000000041947 */ /* 0x000fea0003800000 */
[----:B------:R-:W-:Y:S01]  /*1ff0*/  BPT.TRAP 0x1 ;  /* 0x000000040000795c */ /* 0x000fe20000300000 */
.L_x_1142:
[----:B--2---:R-:W-:Y:S05]  /*2000*/  @P0 BRA `(.L_x_1143) ;  /* 0x0000000000080947 */ /* 0x004fea0003800000 */
[----:B------:R-:W2:Y:S02]  /*2010*/  SYNCS.PHASECHK.TRANS64.TRYWAIT P0, [UR54+0x28430], R8 ;  /* 0x02843008ff0075a7 */ /* 0x000ea40008000176 */
[----:B--2---:R-:W-:Y:S05]  /*2020*/  @!P0 BRA `(.L_x_1144) ;  /* 0x0000012000f48947 */ /* 0x004fea0003800000 */
.L_x_1143:
[----:B------:R-:W-:Y:S01]  /*2030*/  UIADD3 UR4, UR49, 0x20000, URZ ;  /* 0x0002000031047890 */ /* 0x000fe2000fffe03f */
[----:B------:R-:W-:Y:S01]  /*2040*/  WARPGROUP.ARRIVE ;  /* 0x00000000000079c5 */ /* 0x000fe20000000000 */
[----:B------:R-:W-:-:S05]  /*2050*/  ULOP3.LUT UR32, UR55, 0x10000, URZ, 0xfc, !UPT ;  /* 0x0001000037207892 */ /* 0x000fca000f8efc3f */
[----:B------:R-:W2:Y:S01]  /*2060*/  S2R R2, SR_TID.X ;  /* 0x0000000000027919 */ /* 0x000ea20000002100 */
[----:B------:R-:W-:Y:S01]  /*2070*/  USHF.R.U32.HI UR4, URZ, 0x4, UR4 ;  /* 0x000000043f047899 */ /* 0x000fe20008011604 */
[----:B------:R-:W-:Y:S01]  /*2080*/  PLOP3.LUT P0, PT, PT, PT, UP0, 0x40, 0x0 ;  /* 0x000000000000781c */ /* 0x000fe20003f0e808 */
[----:B------:R-:W-:Y:S01]  /*2090*/  UMOV UR33, 0x40000040 ;  /* 0x4000004000217882 */ /* 0x000fe20000000000 */
[----:B------:R-:W-:Y:S01]  /*20a0*/  UMOV UR35, 0x40000040 ;  /* 0x4000004000237882 */ /* 0x000fe20000000000 */
        /* <DEDUP_REMOVED lines=10> */
[----:B------:R-:W-:Y:S01]  /*2150*/  QGMMA.64x64x32.F32.E4M3.E4M3 R24, gdesc[UR32], RZ, !UPT, gsb0 ;  /* 0x00e00000201879f3 */ /* 0x000fe2000c0008ff */
        /* <DEDUP_REMOVED lines=25> */
[----:B------:R-:W-:Y:S03]  /*22f0*/  QGMMA.64x64x32.F32.E4M3.E4M3 R24, gdesc[UR4], R24, gsb0 ;  /* 0x00e00000041879f3 */ /* 0x000fe60008000818 */
        /* <DEDUP_REMOVED lines=19> */
[----:B------:R2:W-:Y:S06]  /*2430*/  BAR.ARV R2, 0x100 ;  /* 0x000400020000751d */ /* 0x0005ec0000002000 */
[----:B------:R-:W-:Y:S05]  /*2440*/  @P0 BRA `(.L_x_1145) ;  /* 0x0000000000040947 */ /* 0x000fea0003800000 */
[----:B------:R-:W-:Y:S01]  /*2450*/  BPT.TRAP 0x1 ;  /* 0x000000040000795c */ /* 0x000fe20000300000 */
.L_x_1145:
[----:B------:R-:W-:Y:S01]  /*2460*/  UISETP.NE.AND UP2, UPT, UR47, URZ, UPT ;  /* 0x0000003f2f00728c */ /* 0x000fe2000bf45270 */
[----:B------:R-:W3:Y:S01]  /*2470*/  LDC R14, c[0x0][0x2f0] ;  /* 0x0000bc00ff0e7b82 */ /* 0x000ee20000000800 */
[----:B------:R-:W-:Y:S01]  /*2480*/  VIADD R4, R18, UR37 ;  /* 0x0000002512047c36 */ /* 0x000fe20008000000 */
[----:B------:R-:W-:Y:S01]  /*2490*/  UISETP.NE.AND UP1, UPT, UR46, URZ, UPT ;  /* 0x0000003f2e00728c */ /* 0x000fe2000bf25270 */
[----:B------:R-:W-:Y:S02]  /*24a0*/  IMAD.MOV.U32 R5, RZ, RZ, -0x40 ;  /* 0xffffffc0ff057424 */ /* 0x000fe400078e00ff */
[C---:B------:R-:W-:Y:S01]  /*24b0*/  FMUL.FTZ R34, R0.reuse, R34 ;  /* 0x0000002200227220 */ /* 0x040fe20000410000 */
[----:B------:R-:W-:Y:S01]  /*24c0*/  PLOP3.LUT P0, PT, PT, PT, UP2, 0x80, 0x0 ;  /* 0x000000000000781c */ /* 0x000fe20003f0f028 */
[----:B------:R-:W-:Y:S01]  /*24d0*/  FMUL.FTZ R24, R0, R24 ;  /* 0x0000001800187220 */ /* 0x000fe20000410000 */
[----:B------:R-:W-:Y:S01]  /*24e0*/  PLOP3.LUT P1, PT, PT, PT, UP2, 0x80, 0x0 ;  /* 0x000000000000781c */ /* 0x000fe20003f2f028 */
[----:B------:R-:W4:Y:S01]  /*24f0*/  LDC R15, c[0x0][0x288] ;  /* 0x0000a200ff0f7b82 */ /* 0x000f220000000800 */
[----:B------:R-:W-:Y:S01]  /*2500*/  IMAD R5, R160, R5, 0x41 ;  /* 0x00000041a0057424 */ /* 0x000fe200078e0205 */
[----:B------:R-:W-:Y:S01]  /*2510*/  @UP2 ULDC UR6, c[0x0][0x44c] ;  /* 0x0001130000062ab9 */ /* 0x000fe20000000800 */
[C---:B------:R-:W-:Y:S01]  /*2520*/  FMUL.FTZ R25, R0.reuse, R25 ;  /* 0x0000001900197220 */ /* 0x040fe20000410000 */
[C---:B------:R-:W-:Y:S01]  /*2530*/  FMUL.FTZ R26, R0.reuse, R26 ;  /* 0x0000001a001a7220 */ /* 0x040fe20000410000 */
[C---:B------:R-:W-:Y:S01]  /*2540*/  FMUL.FTZ R27, R0.reuse, R27 ;  /* 0x0000001b001b7220 */ /* 0x040fe20000410000 */
[C---:B------:R-:W-:Y:S01]  /*2550*/  FMUL.FTZ R28, R0.reuse, R28 ;  /* 0x0000001c001c7220 */ /* 0x040fe20000410000 */
[C---:B------:R-:W-:Y:S01]  /*2560*/  FMUL.FTZ R29, R0.reuse, R29 ;  /* 0x0000001d001d7220 */ /* 0x040fe20000410000 */
[C---:B------:R-:W-:Y:S01]  /*2570*/  FMUL.FTZ R30, R0.reuse, R30 ;  /* 0x0000001e001e7220 */ /* 0x040fe20000410000 */
[----:B------:R-:W-:Y:S01]  /*2580*/  FMUL.FTZ R32, R0, R32 ;  /* 0x0000002000207220 */ /* 0x000fe20000410000 */
[----:B0-----:R-:W-:Y:S01]  /*2590*/  @P0 IMAD.HI.U32 R3, R4, UR6, RZ ;  /* 0x0000000604030c27 */ /* 0x001fe2000f8e00ff */
[----:B------:R-:W-:-:S03]  /*25a0*/  @UP2 ULDC UR6, c[0x0][0x450] ;  /* 0x0001140000062ab9 */ /* 0x000fc60000000800 */
[C---:B------:R-:W-:Y:S01]  /*25b0*/  FMUL.FTZ R33, R0.reuse, R33 ;  /* 0x0000002100217220 */ /* 0x040fe20000410000 */
[C---:B------:R-:W-:Y:S01]  /*25c0*/  FMUL.FTZ R36, R0.reuse, R36 ;  /* 0x0000002400247220 */ /* 0x040fe20000410000 */
[C---:B------:R-:W-:Y:S01]  /*25d0*/  FMUL.FTZ R37, R0.reuse, R37 ;  /* 0x0000002500257220 */ /* 0x040fe20000410000 */
[----:B------:R-:W-:Y:S01]  /*25e0*/  @P1 SHF.R.U32.HI R4, RZ, UR6, R3 ;  /* 0x00000006ff041c19 */ /* 0x000fe20008011603 */
[----:B------:R-:W-:Y:S01]  /*25f0*/  UIADD3 UR6, UR54, 0x28440, URZ ;  /* 0x0002844036067890 */ /* 0x000fe2000fffe03f */
[C---:B------:R-:W-:Y:S01]  /*2600*/  FMUL.FTZ R40, R0.reuse, R40 ;  /* 0x0000002800287220 */ /* 0x040fe20000410000 */
[C---:B------:R-:W-:Y:S01]  /*2610*/  FMUL.FTZ R41, R0.reuse, R41 ;  /* 0x0000002900297220 */ /* 0x040fe20000410000 */
[C---:B------:R-:W-:Y:S01]  /*2620*/  FMUL.FTZ R42, R0.reuse, R42 ;  /* 0x0000002a002a7220 */ /* 0x040fe20000410000 */
[----:B------:R-:W0:Y:S01]  /*2630*/  SHFL.IDX PT, R9, R4, RZ, 0x1c1f ;  /* 0x001c1fff04097589 */ /* 0x000e2200000e0000 */
[----:B------:R-:W-:Y:S01]  /*2640*/  UPRMT UR6, UR52, 0x654, UR6 ;  /* 0x0000065434067896 */ /* 0x000fe20008000006 */
[C---:B------:R-:W-:Y:S01]  /*2650*/  FMUL.FTZ R43, R0.reuse, R43 ;  /* 0x0000002b002b7220 */ /* 0x040fe20000410000 */
        /* <DEDUP_REMOVED lines=10> */
[----:B------:R-:W-:Y:S01]  /*2700*/  FMUL.FTZ R54, R0, R54 ;  /* 0x0000003600367220 */ /* 0x000fe20000410000 */
[----:B---3--:R-:W-:-:S02]  /*2710*/  IMAD R3, R14, UR39, R5 ;  /* 0x000000270e037c24 */ /* 0x008fc4000f8e0205 */
[----:B------:R-:W-:Y:S01]  /*2720*/  FMUL.FTZ R55, R0, R55 ;  /* 0x0000003700377220 */ /* 0x000fe20000410000 */
[----:B------:R3:W0:Y:S01]  /*2730*/  MUFU.TANH R12, R34 ;  /* 0x00000022000c7308 */ /* 0x0006220000002400 */
[----:B------:R-:W-:Y:S01]  /*2740*/  PLOP3.LUT P0, PT, PT, PT, UP1, 0x40, 0x0 ;  /* 0x000000000000781c */ /* 0x000fe20003f0e818 */
[----:B------:R-:W-:Y:S01]  /*2750*/  IMAD R6, R16, -0x2, R3 ;  /* 0xfffffffe10067824 */ /* 0x000fe200078e0203 */
[----:B------:R-:W-:Y:S01]  /*2760*/  ULDC UR11, c[0x0][0x9dc] ;  /* 0x00027700000b7ab9 */ /* 0x000fe20000000800 */
[----:B------:R-:W-:Y:S01]  /*2770*/  SYNCS.ARRIVE.TRANS64.RED.A1T0 RZ, [UR6], RZ ;  /* 0x000000ffffff79a7 */ /* 0x000fe20008100406 */
[C---:B------:R-:W-:Y:S01]  /*2780*/  FMUL.FTZ R31, R0.reuse, R31 ;  /* 0x0000001f001f7220 */ /* 0x040fe20000410000 */
[----:B------:R-:W-:Y:S01]  /*2790*/  FMUL.FTZ R38, R0, R38 ;  /* 0x0000002600267220 */ /* 0x000fe20000410000 */
[----:B------:R-:W-:Y:S01]  /*27a0*/  ULOP3.LUT UR6, URZ, UR11, URZ, 0x33, !UPT ;  /* 0x0000000b3f067292 */ /* 0x000fe2000f8e333f */
[----:B------:R-:W0:Y:S01]  /*27b0*/  MUFU.TANH R10, R30 ;  /* 0x0000001e000a7308 */ /* 0x000e220000002400 */
[----:B---3--:R-:W-:Y:S01]  /*27c0*/  LEA R34, R160, 0xffffffc0, 0x6 ;  /* 0xffffffc0a0227811 */ /* 0x008fe200078e30ff */
[----:B------:R-:W-:Y:S01]  /*27d0*/  FMUL.FTZ R35, R0, R35 ;  /* 0x0000002300237220 */ /* 0x000fe20000410000 */
[----:B----4-:R-:W-:Y:S01]  /*27e0*/  IMAD.IADD R6, R6, 0x1, -R15 ;  /* 0x0000000106067824 */ /* 0x010fe200078e0a0f */
[----:B------:R-:W-:Y:S01]  /*27f0*/  ULDC UR14, c[0x0][0x9e0] ;  /* 0x00027800000e7ab9 */ /* 0x000fe20000000800 */
[----:B------:R-:W-:Y:S01]  /*2800*/  FMUL.FTZ R39, R0, R39 ;  /* 0x0000002700277220 */ /* 0x000fe20000410000 */
[----:B------:R-:W-:-:S02]  /*2810*/  IMAD R3, R14, UR39, -R34 ;  /* 0x000000270e037c24 */ /* 0x000fc4000f8e0a22 */
[----:B------:R-:W3:Y:S08]  /*2820*/  MUFU.TANH R24, R24 ;  /* 0x0000001800187308 */ /* 0x000ef00000002400 */
[----:B------:R-:W4:Y:S08]  /*2830*/  MUFU.TANH R25, R25 ;  /* 0x0000001900197308 */ /* 0x000f300000002400 */
[----:B------:R-:W0:Y:S08]  /*2840*/  MUFU.TANH R26, R26 ;  /* 0x0000001a001a7308 */ /* 0x000e300000002400 */
        /* <DEDUP_REMOVED lines=23> */
[----:B------:R5:W0:Y:S08]  /*29c0*/  MUFU.TANH R11, R31 ;  /* 0x0000001f000b7308 */ /* 0x000a300000002400 */
[----:B------:R1:W2:Y:S01]  /*29d0*/  MUFU.TANH R20, R38 ;  /* 0x0000002600147308 */ /* 0x0002a20000002400 */
[----:B-----5:R-:W-:-:S07]  /*29e0*/  IMAD R31, R16, -0x2, R3 ;  /* 0xfffffffe101f7824 */ /* 0x020fce00078e0203 */
[----:B------:R5:W2:Y:S01]  /*29f0*/  MUFU.TANH R13, R35 ;  /* 0x00000023000d7308 */ /* 0x000aa20000002400 */
[----:B-1----:R-:W-:-:S05]  /*2a00*/  VIADD R38, R6, UR14 ;  /* 0x0000000e06267c36 */ /* 0x002fca0008000000 */
[----:B0-----:R-:W-:Y:S02]  /*2a10*/  VIADDMNMX R3, R9, R38, R31, PT ;  /* 0x0000002609037246 */ /* 0x001fe4000380011f */
[----:B------:R0:W1:Y:S01]  /*2a20*/  MUFU.TANH R21, R39 ;  /* 0x0000002700157308 */ /* 0x0000620000002400 */
[----:B-----5:R-:W-:Y:S02]  /*2a30*/  VIADD R35, R6, UR6 ;  /* 0x0000000606237c36 */ /* 0x020fe40008000000 */
[----:B0-----:R-:W-:Y:S02]  /*2a40*/  VIADD R39, R5, 0xffffffff ;  /* 0xffffffff05277836 */ /* 0x001fe40000000000 */
[----:B------:R-:W-:Y:S01]  /*2a50*/  IMAD.IADD R5, R35, 0x1, R9 ;  /* 0x0000000123057824 */ /* 0x000fe200078e0209 */
[----:B--234-:R-:W-:Y:S06]  /*2a60*/  @P0 BRA `(.L_x_1146) ;  /* 0x0000000000640947 */ /* 0x01cfec0003800000 */
[----:B------:R-:W-:Y:S01]  /*2a70*/  IMAD R6, R14, UR39, R9 ;  /* 0x000000270e067c24 */ /* 0x000fe2000f8e0209 */
[----:B------:R-:W-:Y:S03]  /*2a80*/  BSSY B0, `(.L_x_1147) ;  /* 0x0000013000007945 */ /* 0x000fe60003800000 */
[----:B------:R-:W-:-:S05]  /*2a90*/  IMAD.IADD R9, R6, 0x1, -R15 ;  /* 0x0000000106097824 */ /* 0x000fca00078e0a0f */
[----:B------:R-:W-:-:S13]  /*2aa0*/  ISETP.GT.AND P0, PT, R9, -0x1, PT ;  /* 0xffffffff0900780c */ /* 0x000fda0003f04270 */
[----:B------:R-:W-:Y:S05]  /*2ab0*/  @P0 BRA `(.L_x_1148) ;  /* 0x0000000000240947 */ /* 0x000fea0003800000 */
[----:B------:R-:W-:Y:S01]  /*2ac0*/  ULDC UR6, c[0x0][0x9e4] ;  /* 0x0002790000067ab9 */ /* 0x000fe20000000800 */
[----:B------:R-:W-:Y:S01]  /*2ad0*/  LOP3.LUT R9, RZ, R9, RZ, 0x33, !PT ;  /* 0x00000009ff097212 */ /* 0x000fe200078e33ff */
[----:B------:R-:W-:-:S05]  /*2ae0*/  IMAD.U32 R55, RZ, RZ, UR6 ;  /* 0x00000006ff377e24 */ /* 0x000fca000f8e00ff */
[----:B------:R-:W-:-:S13]  /*2af0*/  ISETP.NE.AND P0, PT, R55, 0x1, PT ;  /* 0x000000013700780c */ /* 0x000fda0003f05270 */
[----:B------:R-:W0:Y:S02]  /*2b00*/  @P0 LDC.64 R56, c[0x0][0x9e8] ;  /* 0x00027a00ff380b82 */ /* 0x000e240000000a00 */
[----:B0-----:R-:W-:-:S05]  /*2b10*/  @P0 IMAD.HI.U32 R6, R9, R56, RZ ;  /* 0x0000003809060227 */ /* 0x001fca00078e00ff */
[----:B------:R-:W-:-:S04]  /*2b20*/  @P0 SHF.R.U32.HI R9, RZ, R57, R6 ;  /* 0x00000039ff090219 */ /* 0x000fc80000011606 */
[----:B------:R-:W-:Y:S01]  /*2b30*/  LOP3.LUT R9, RZ, R9, RZ, 0x33, !PT ;  /* 0x00000009ff097212 */ /* 0x000fe200078e33ff */
[----:B------:R-:W-:Y:S06]  /*2b40*/  BRA `(.L_x_1149) ;  /* 0x0000000000187947 */ /* 0x000fec0003800000 */
.L_x_1148:
[----:B------:R-:W-:Y:S02]  /*2b50*/  ULDC UR6, c[0x0][0x9e4] ;  /* 0x0002790000067ab9 */ /* 0x000fe40000000800 */
[----:B------:R-:W-:-:S05]  /*2b60*/  IMAD.U32 R55, RZ, RZ, UR6 ;  /* 0x00000006ff377e24 */ /* 0x000fca000f8e00ff */
[----:B------:R-:W-:-:S13]  /*2b70*/  ISETP.NE.AND P0, PT, R55, 0x1, PT ;  /* 0x000000013700780c */ /* 0x000fda0003f05270 */
[----:B------:R-:W0:Y:S02]  /*2b80*/  @P0 LDC.64 R56, c[0x0][0x9e8] ;  /* 0x00027a00ff380b82 */ /* 0x000e240000000a00 */
[----:B0-----:R-:W-:-:S05]  /*2b90*/  @P0 IMAD.HI.U32 R6, R9, R56, RZ ;  /* 0x0000003809060227 */ /* 0x001fca00078e00ff */
[----:B------:R-:W-:-:S07]  /*2ba0*/  @P0 SHF.R.U32.HI R9, RZ, R57, R6 ;  /* 0x00000039ff090219 */ /* 0x000fce0000011606 */
.L_x_1149:
[----:B------:R-:W-:Y:S05]  /*2bb0*/  BSYNC B0 ;  /* 0x0000000000007941 */ /* 0x000fea0003800000 */
.L_x_1147:
[----:B------:R-:W-:-:S04]  /*2bc0*/  IMAD R9, R9, R55, -R34 ;  /* 0x0000003709097224 */ /* 0x000fc800078e0a22 */
[----:B------:R-:W-:-:S05]  /*2bd0*/  IMAD R6, R16, -0x2, R9 ;  /* 0xfffffffe10067824 */ /* 0x000fca00078e0209 */
[----:B------:R-:W-:Y:S02]  /*2be0*/  VIADDMNMX R3, R6, R55, R3, PT ;  /* 0x0000003706037246 */ /* 0x000fe40003800103 */
[----:B------:R-:W-:-:S07]  /*2bf0*/  VIMNMX R5, R5, R6, !PT ;  /* 0x0000000605057248 */ /* 0x000fce0007fe0100 */
.L_x_1146:
[C---:B------:R-:W-:Y:S01]  /*2c00*/  ISETP.GE.AND P1, PT, R39.reuse, 0x1, PT ;  /* 0x000000012700780c */ /* 0x040fe20003f26270 */
[----:B------:R-:W0:Y:S01]  /*2c10*/  SHFL.IDX PT, R4, R4, 0x1, 0x1c1f ;  /* 0x003c1f0004047f89 */ /* 0x000e2200000e0000 */
[----:B------:R-:W-:Y:S01]  /*2c20*/  ISETP.GE.AND P0, PT, R39, 0x2, PT ;  /* 0x000000022700780c */ /* 0x000fe20003f06270 */
[----:B------:R-:W-:Y:S01]  /*2c30*/  UISETP.NE.AND UP1, UPT, UR46, URZ, UPT ;  /* 0x0000003f2e00728c */ /* 0x000fe2000bf25270 */
[----:B------:R-:W-:Y:S02]  /*2c40*/  P2R R9, PR, RZ, 0x2 ;  /* 0x00000002ff097803 */ /* 0x000fe40000000000 */
[----:B------:R-:W-:Y:S02]  /*2c50*/  ISETP.GT.AND P3, PT, R5, RZ, !P1 ;  /* 0x000000ff0500720c */ /* 0x000fe40004f64270 */
[----:B------:R-:W-:Y:S02]  /*2c60*/  ISETP.GE.AND P1, PT, R39, 0x9, PT ;  /* 0x000000092700780c */ /* 0x000fe40003f26270 */
[----:B------:R-:W-:-:S02]  /*2c70*/  ISETP.GT.AND P2, PT, R5, 0x1, !P0 ;  /* 0x000000010500780c */ /* 0x000fc40004744270 */
[----:B------:R-:W-:Y:S02]  /*2c80*/  P2R R55, PR, RZ, 0x2 ;  /* 0x00000002ff377803 */ /* 0x000fe40000000000 */
[----:B------:R-:W-:Y:S02]  /*2c90*/  ISETP.GT.AND P1, PT, R5, 0x8, !P1 ;  /* 0x000000080500780c */ /* 0x000fe40004f24270 */
[----:B------:R-:W-:Y:S02]  /*2ca0*/  ISETP.GE.AND P4, PT, R39, 0x11, PT ;  /* 0x000000112700780c */ /* 0x000fe40003f86270 */
[C---:B------:R-:W-:Y:S02]  /*2cb0*/  ISETP.LT.OR P1, PT, R3.reuse, 0x9, P1 ;  /* 0x000000090300780c */ /* 0x040fe40000f21670 */
[----:B------:R-:W-:Y:S02]  /*2cc0*/  ISETP.LT.OR P3, PT, R3, 0x1, P3 ;  /* 0x000000010300780c */ /* 0x000fe40001f61670 */
[----:B------:R-:W-:-:S02]  /*2cd0*/  FSEL R60, R28, -INF , !P1 ;  /* 0xff8000001c3c7808 */ /* 0x000fc40004800000 */
[----:B------:R-:W-:Y:S01]  /*2ce0*/  ISETP.LT.OR P2, PT, R3, 0x2, P2 ;  /* 0x000000020300780c */ /* 0x000fe20001741670 */
[----:B0-----:R-:W-:Y:S01]  /*2cf0*/  IMAD.IADD R6, R35, 0x1, R4 ;  /* 0x0000000123067824 */ /* 0x001fe200078e0204 */
[----:B------:R-:W-:Y:S02]  /*2d00*/  ISETP.GT.AND P1, PT, R5, 0x10, !P4 ;  /* 0x000000100500780c */ /* 0x000fe40006724270 */
[----:B------:R-:W-:Y:S02]  /*2d10*/  ISETP.GE.AND P5, PT, R39, 0xa, PT ;  /* 0x0000000a2700780c */ /* 0x000fe40003fa6270 */
[----:B------:R-:W-:Y:S02]  /*2d20*/  FSEL R56, R24, -INF , !P3 ;  /* 0xff80000018387808 */ /* 0x000fe40005800000 */
[----:B------:R-:W-:Y:S02]  /*2d30*/  FSEL R58, R25, -INF , !P2 ;  /* 0xff800000193a7808 */ /* 0x000fe40005000000 */
[----:B------:R-:W-:-:S02]  /*2d40*/  ISETP.LT.OR P1, PT, R3, 0x11, P1 ;  /* 0x000000110300780c */ /* 0x000fc40000f21670 */
[----:B------:R-:W-:Y:S02]  /*2d50*/  ISETP.GT.AND P2, PT, R5, 0x9, !P5 ;  /* 0x000000090500780c */ /* 0x000fe40006f44270 */
[----:B------:R-:W-:Y:S02]  /*2d60*/  ISETP.GE.AND P3, PT, R39, 0x12, PT ;  /* 0x000000122700780c */ /* 0x000fe40003f66270 */
[----:B------:R-:W-:Y:S02]  /*2d70*/  FSEL R64, R32, -INF , !P1 ;  /* 0xff80000020407808 */ /* 0x000fe40004800000 */
[----:B------:R-:W-:Y:S02]  /*2d80*/  ISETP.LT.OR P2, PT, R3, 0xa, P2 ;  /* 0x0000000a0300780c */ /* 0x000fe40001741670 */
[----:B------:R-:W-:Y:S02]  /*2d90*/  ISETP.GT.AND P1, PT, R5, 0x11, !P3 ;  /* 0x000000110500780c */ /* 0x000fe40005f24270 */
[----:B------:R-:W-:-:S02]  /*2da0*/  FSEL R62, R29, -INF , !P2 ;  /* 0xff8000001d3e7808 */ /* 0x000fc40005000000 */
[----:B------:R-:W-:Y:S02]  /*2db0*/  ISETP.LT.OR P1, PT, R3, 0x12, P1 ;  /* 0x000000120300780c */ /* 0x000fe40000f21670 */
[----:B------:R-:W-:Y:S02]  /*2dc0*/  ISETP.GE.AND P2, PT, R39, 0x19, PT ;  /* 0x000000192700780c */ /* 0x000fe40003f46270 */
[----:B------:R-:W-:Y:S02]  /*2dd0*/  FSEL R66, R33, -INF , !P1 ;  /* 0xff80000021427808 */ /* 0x000fe40004800000 */
[----:B------:R-:W-:Y:S02]  /*2de0*/  ISETP.GT.AND P1, PT, R5, 0x18, !P2 ;  /* 0x000000180500780c */ /* 0x000fe40005724270 */
[----:B------:R-:W-:Y:S02]  /*2df0*/  P2R R33, PR, RZ, 0x4 ;  /* 0x00000004ff217803 */ /* 0x000fe40000000000 */
[----:B------:R-:W-:-:S02]  /*2e00*/  ISETP.LT.OR P1, PT, R3, 0x19, P1 ;  /* 0x000000190300780c */ /* 0x000fc40000f21670 */
[----:B------:R-:W-:Y:S02]  /*2e10*/  ISETP.GE.AND P2, PT, R39, 0x1a, PT ;  /* 0x0000001a2700780c */ /* 0x000fe40003f46270 */
[----:B------:R-:W-:Y:S02]  /*2e20*/  FSEL R68, R36, -INF , !P1 ;  /* 0xff80000024447808 */ /* 0x000fe40004800000 */
[----:B------:R-:W-:Y:S02]  /*2e30*/  ISETP.GT.AND P1, PT, R5, 0x19, !P2 ;  /* 0x000000190500780c */ /* 0x000fe40005724270 */
[----:B------:R-:W-:Y:S02]  /*2e40*/  P2R R36, PR, RZ, 0x4 ;  /* 0x00000004ff247803 */ /* 0x000fe40000000000 */
[----:B------:R-:W-:Y:S02]  /*2e50*/  ISETP.LT.OR P1, PT, R3, 0x1a, P1 ;  /* 0x0000001a0300780c */ /* 0x000fe40000f21670 */
[----:B------:R-:W-:-:S02]  /*2e60*/  ISETP.GE.AND P2, PT, R39, 0x21, PT ;  /* 0x000000212700780c */ /* 0x000fc40003f46270 */
[----:B------:R-:W-:Y:S02]  /*2e70*/  FSEL R70, R37, -INF , !P1 ;  /* 0xff80000025467808 */ /* 0x000fe40004800000 */
[----:B------:R-:W-:Y:S02]  /*2e80*/  ISETP.GT.AND P1, PT, R5, 0x20, !P2 ;  /* 0x000000200500780c */ /* 0x000fe40005724270 */
[----:B------:R-:W-:Y:S02]  /*2e90*/  P2R R37, PR, RZ, 0x4 ;  /* 0x00000004ff257803 */ /* 0x000fe40000000000 */
[----:B------:R-:W-:Y:S02]  /*2ea0*/  ISETP.LT.OR P1, PT, R3, 0x21, P1 ;  /* 0x000000210300780c */ /* 0x000fe40000f21670 */
[----:B------:R-:W-:Y:S02]  /*2eb0*/  ISETP.GE.AND P2, PT, R39, 0x22, PT ;  /* 0x000000222700780c */ /* 0x000fe40003f46270 */
[----:B------:R-:W-:-:S02]  /*2ec0*/  FSEL R72, R40, -INF , !P1 ;  /* 0xff80000028487808 */ /* 0x000fc40004800000 */
[----:B------:R-:W-:Y:S02]  /*2ed0*/  ISETP.GT.AND P1, PT, R5, 0x21, !P2 ;  /* 0x000000210500780c */ /* 0x000fe40005724270 */
[----:B------:R-:W-:Y:S02]  /*2ee0*/  P2R R40, PR, RZ, 0x4 ;  /* 0x00000004ff287803 */ /* 0x000fe40000000000 */
[----:B------:R-:W-:Y:S02]  /*2ef0*/  ISETP.LT.OR P1, PT, R3, 0x22, P1 ;  /* 0x000000220300780c */ /* 0x000fe40000f21670 */
[----:B------:R-:W-:Y:S02]  /*2f00*/  P2R R32, PR, RZ, 0x8 ;  /* 0x00000008ff207803 */ /* 0x000fe40000000000 */
[----:B------:R-:W-:Y:S02]  /*2f10*/  FSEL R74, R41, -INF , !P1 ;  /* 0xff800000294a7808 */ /* 0x000fe40004800000 */
[----:B------:R-:W-:-:S02]  /*2f20*/  ISETP.GE.AND P1, PT, R39, 0x29, PT ;  /* 0x000000292700780c */ /* 0x000fc40003f26270 */
[----:B------:R-:W-:Y:S02]  /*2f30*/  P2R R25, PR, RZ, 0x10 ;  /* 0x00000010ff197803 */ /* 0x000fe40000000000 */
[----:B------:R-:W-:Y:S02]  /*2f40*/  ISETP.GT.AND P2, PT, R5, 0x28, !P1 ;  /* 0x000000280500780c */ /* 0x000fe40004f44270 */
[----:B------:R-:W-:Y:S02]  /*2f50*/  P2R R57, PR, RZ, 0x20 ;  /* 0x00000020ff397803 */ /* 0x000fe40000000000 */
[----:B------:R-:W-:-:S04]  /*2f60*/  ISETP.LT.OR P2, PT, R3, 0x29, P2 ;  /* 0x000000290300780c */ /* 0x000fc80001741670 */
[----:B------:R-:W-:Y:S02]  /*2f70*/  FSEL R44, R44, -INF , !P2 ;  /* 0xff8000002c2c7808 */ /* 0x000fe40005000000 */
[----:B------:R-:W-:-:S04]  /*2f80*/  ISETP.GE.AND P2, PT, R39, 0x2a, PT ;  /* 0x0000002a2700780c */ /* 0x000fc80003f46270 */
[----:B------:R-:W-:-:S04]  /*2f90*/  ISETP.GT.AND P3, PT, R5, 0x29, !P2 ;  /* 0x000000290500780c */ /* 0x000fc80005764270 */
        /* <DEDUP_REMOVED lines=15> */
[----:B------:R-:W-:Y:S02]  /*3090*/  P2R R39, PR, RZ, 0x40 ;  /* 0x00000040ff277803 */ /* 0x000fe40000000000 */
[----:B------:R-:W-:-:S04]  /*30a0*/  ISETP.GT.AND P6, PT, R5, 0x39, !P6 ;  /* 0x000000390500780c */ /* 0x000fc800077c4270 */
[----:B------:R-:W-:Y:S02]  /*30b0*/  ISETP.LT.OR P6, PT, R3, 0x3a, P6 ;  /* 0x0000003a0300780c */ /* 0x000fe400037c1670 */
[----:B------:R-:W-:Y:S02]  /*30c0*/  VIADDMNMX R3, R4, R38, R31, PT ;  /* 0x0000002604037246 */ /* 0x000fe4000380011f */
[----:B------:R-:W-:Y:S02]  /*30d0*/  FSEL R80, R53, -INF , !P6 ;  /* 0xff80000035507808 */ /* 0x000fe40007000000 */
[----:B------:R-:W-:-:S13]  /*30e0*/  PLOP3.LUT P6, PT, PT, PT, UP1, 0x40, 0x0 ;  /* 0x000000000000781c */ /* 0x000fda0003fce818 */
[----:B------:R-:W-:Y:S05]  /*30f0*/  @P6 BRA `(.L_x_1150) ;  /* 0x0000000000646947 */ /* 0x000fea0003800000 */
        /* <DEDUP_REMOVED lines=14> */
.L_x_1152:
[----:B------:R-:W-:Y:S02]  /*31e0*/  ULDC UR6, c[0x0][0x9e4] ;  /* 0x0002790000067ab9 */ /* 0x000fe40000000800 */
[----:B------:R-:W-:-:S05]  /*31f0*/  IMAD.U32 R24, RZ, RZ, UR6 ;  /* 0x00000006ff187e24 */ /* 0x000fca000f8e00ff */
[----:B------:R-:W-:-:S13]  /*3200*/  ISETP.NE.AND P6, PT, R24, 0x1, PT ;  /* 0x000000011800780c */ /* 0x000fda0003fc5270 */
[----:B------:R-:W0:Y:S02]  /*3210*/  @P6 LDC.64 R28, c[0x0][0x9e8] ;  /* 0x00027a00ff1c6b82 */ /* 0x000e240000000a00 */
[----:B0-----:R-:W-:-:S05]  /*3220*/  @P6 IMAD.HI.U32 R4, R5, R28, RZ ;  /* 0x0000001c05046227 */ /* 0x001fca00078e00ff */
[----:B------:R-:W-:-:S07]  /*3230*/  @P6 SHF.R.U32.HI R5, RZ, R29, R4 ;  /* 0x0000001dff056219 */ /* 0x000fce0000011604 */
.L_x_1153:
[----:B------:R-:W-:Y:S05]  /*3240*/  BSYNC B0 ;  /* 0x0000000000007941 */ /* 0x000fea0003800000 */
.L_x_1151:
[----:B------:R-:W-:-:S04]  /*3250*/  IMAD R5, R5, R24, -R34 ;  /* 0x0000001805057224 */ /* 0x000fc800078e0a22 */
[----:B------:R-:W-:-:S05]  /*3260*/  IMAD R5, R16, -0x2, R5 ;  /* 0xfffffffe10057824 */ /* 0x000fca00078e0205 */
[----:B------:R-:W-:Y:S02]  /*3270*/  VIADDMNMX R3, R5, R24, R3, PT ;  /* 0x0000001805037246 */ /* 0x000fe40003800103 */
[----:B------:R-:W-:-:S07]  /*3280*/  VIMNMX R6, R6, R5, !PT ;  /* 0x0000000506067248 */ /* 0x000fce0007fe0100 */
.L_x_1150:
[----:B------:R-:W-:Y:S01]  /*3290*/  ISETP.GT.AND P0, PT, R6, 0x1, !P0 ;  /* 0x000000010600780c */ /* 0x000fe20004704270 */
[----:B------:R-:W-:Y:S01]  /*32a0*/  ULDC UR10, c[0x0][0x988] ;  /* 0x00026200000a7ab9 */ /* 0x000fe20000000800 */
[----:B------:R-:W-:Y:S01]  /*32b0*/  ISETP.NE.AND P6, PT, R9, RZ, PT ;  /* 0x000000ff0900720c */ /* 0x000fe20003fc5270 */
[----:B------:R-:W-:Y:S01]  /*32c0*/  IMAD.U32 R49, RZ, RZ, UR10 ;  /* 0x0000000aff317e24 */ /* 0x000fe2000f8e00ff */
[----:B------:R-:W-:Y:S02]  /*32d0*/  ISETP.LT.OR P0, PT, R3, 0x2, P0 ;  /* 0x000000020300780c */ /* 0x000fe40000701670 */
[----:B------:R-:W-:Y:S02]  /*32e0*/  FMNMX.FTZ R5, R56, R58, !PT ;  /* 0x0000003a38057209 */ /* 0x000fe40007810000 */
[----:B------:R-:W-:Y:S02]  /*32f0*/  FSEL R9, R27, -INF , !P0 ;  /* 0xff8000001b097808 */ /* 0x000fe40004000000 */
[----:B------:R-:W-:-:S02]  /*3300*/  ISETP.NE.AND P0, PT, R55, RZ, PT ;  /* 0x000000ff3700720c */ /* 0x000fc40003f05270 */
[----:B------:R-:W-:Y:S02]  /*3310*/  FMNMX.FTZ R5, R60, R5, !PT ;  /* 0x000000053c057209 */ /* 0x000fe40007810000 */
[----:B------:R-:W-:Y:S02]  /*3320*/  ISETP.GT.AND P0, PT, R6, 0x8, !P0 ;  /* 0x000000080600780c */ /* 0x000fe40004704270 */
[----:B------:R-:W-:Y:S02]  /*3330*/  FMNMX.FTZ R5, R62, R5, !PT ;  /* 0x000000053e057209 */ /* 0x000fe40007810000 */
[----:B------:R-:W-:Y:S02]  /*3340*/  ISETP.LT.OR P0, PT, R3, 0x9, P0 ;  /* 0x000000090300780c */ /* 0x000fe40000701670 */
[----:B------:R-:W-:Y:S02]  /*3350*/  FMNMX.FTZ R5, R64, R5, !PT ;  /* 0x0000000540057209 */ /* 0x000fe40007810000 */
[----:B------:R-:W-:-:S02]  /*3360*/  FSEL R10, R10, -INF , !P0 ;  /* 0xff8000000a0a7808 */ /* 0x000fc40004000000 */
[----:B------:R-:W-:Y:S02]  /*3370*/  ISETP.NE.AND P0, PT, R57, RZ, PT ;  /* 0x000000ff3900720c */ /* 0x000fe40003f05270 */
[----:B------:R-:W-:Y:S02]  /*3380*/  FMNMX.FTZ R5, R66, R5, !PT ;  /* 0x0000000542057209 */ /* 0x000fe40007810000 */
[----:B------:R-:W-:Y:S02]  /*3390*/  ISETP.GT.AND P0, PT, R6, 0x9, !P0 ;  /* 0x000000090600780c */ /* 0x000fe40004704270 */
[----:B------:R-:W-:Y:S02]  /*33a0*/  FMNMX.FTZ R5, R68, R5, !PT ;  /* 0x0000000544057209 */ /* 0x000fe40007810000 */
[----:B------:R-:W-:Y:S02]  /*33b0*/  ISETP.LT.OR P0, PT, R3, 0xa, P0 ;  /* 0x0000000a0300780c */ /* 0x000fe40000701670 */
[----:B------:R-:W-:-:S02]  /*33c0*/  FMNMX.FTZ R5, R70, R5, !PT ;  /* 0x0000000546057209 */ /* 0x000fc40007810000 */
[----:B------:R-:W-:Y:S02]  /*33d0*/  FSEL R11, R11, -INF , !P0 ;  /* 0xff8000000b0b7808 */ /* 0x000fe40004000000 */
[----:B------:R-:W-:Y:S02]  /*33e0*/  ISETP.NE.AND P0, PT, R25, RZ, PT ;  /* 0x000000ff1900720c */ /* 0x000fe40003f05270 */
[----:B------:R-:W-:Y:S02]  /*33f0*/  FMNMX.FTZ R5, R72, R5, !PT ;  /* 0x0000000548057209 */ /* 0x000fe40007810000 */
[----:B------:R-:W-:Y:S02]  /*3400*/  ISETP.GT.AND P0, PT, R6, 0x10, !P0 ;  /* 0x000000100600780c */ /* 0x000fe40004704270 */
[----:B------:R-:W-:Y:S02]  /*3410*/  FMNMX.FTZ R5, R74, R5, !PT ;  /* 0x000000054a057209 */ /* 0x000fe40007810000 */
[----:B------:R-:W-:-:S02]  /*3420*/  ISETP.LT.OR P0, PT, R3, 0x11, P0 ;  /* 0x000000110300780c */ /* 0x000fc40000701670 */
[----:B------:R-:W-:Y:S02]  /*3430*/  FMNMX.FTZ R5, R44, R5, !PT ;  /* 0x000000052c057209 */ /* 0x000fe40007810000 */
[----:B------:R-:W-:Y:S02]  /*3440*/  FSEL R12, R12, -INF , !P0 ;  /* 0xff8000000c0c7808 */ /* 0x000fe40004000000 */
[----:B------:R-:W-:Y:S02]  /*3450*/  ISETP.NE.AND P0, PT, R32, RZ, PT ;  /* 0x000000ff2000720c */ /* 0x000fe40003f05270 */
[----:B------:R-:W-:Y:S02]  /*3460*/  FMNMX.FTZ R5, R76, R5, !PT ;  /* 0x000000054c057209 */ /* 0x000fe40007810000 */
[----:B------:R-:W-:Y:S02]  /*3470*/  ISETP.GT.AND P0, PT, R6, 0x11, !P0 ;  /* 0x000000110600780c */ /* 0x000fe40004704270 */
[----:B------:R-:W-:-:S02]  /*3480*/  FMNMX.FTZ R5, R48, R5, !PT ;  /* 0x0000000530057209 */ /* 0x000fc40007810000 */
[----:B------:R-:W-:Y:S02]  /*3490*/  ISETP.LT.OR P0, PT, R3, 0x12, P0 ;  /* 0x000000120300780c */ /* 0x000fe40000701670 */
[----:B------:R-:W-:Y:S02]  /*34a0*/  FMNMX.FTZ R5, R78, R5, !PT ;  /* 0x000000054e057209 */ /* 0x000fe40007810000 */
[----:B------:R-:W-:Y:S02]  /*34b0*/  FSEL R13, R13, -INF , !P0 ;  /* 0xff8000000d0d7808 */ /* 0x000fe40004000000 */
[----:B------:R-:W-:Y:S02]  /*34c0*/  ISETP.NE.AND P0, PT, R33, RZ, PT ;  /* 0x000000ff2100720c */ /* 0x000fe40003f05270 */
[----:B------:R-:W-:Y:S02]  /*34d0*/  FMNMX.FTZ R5, R52, R5, !PT ;  /* 0x0000000534057209 */ /* 0x000fe40007810000 */
[----:B------:R-:W-:-:S02]  /*34e0*/  ISETP.GT.AND P0, PT, R6, 0x18, !P0 ;  /* 0x000000180600780c */ /* 0x000fc40004704270 */
[----:B------:R-:W-:Y:S02]  /*34f0*/  FMNMX.FTZ R27, R80, R5, !PT ;  /* 0x00000005501b7209 */ /* 0x000fe40007810000 */
[----:B------:R-:W-:Y:S02]  /*3500*/  ISETP.LT.OR P0, PT, R3, 0x19, P0 ;  /* 0x000000190300780c */ /* 0x000fe40000701670 */
[----:B------:R-:W-:Y:S02]  /*3510*/  ISETP.GT.AND P1, PT, R6, 0x28, !P1 ;  /* 0x000000280600780c */ /* 0x000fe40004f24270 */
[----:B------:R-:W-:Y:S02]  /*3520*/  FSEL R20, R20, -INF , !P0 ;  /* 0xff80000014147808 */ /* 0x000fe40004000000 */
[----:B------:R-:W-:Y:S02]  /*3530*/  ISETP.NE.AND P0, PT, R36, RZ, PT ;  /* 0x000000ff2400720c */ /* 0x000fe40003f05270 */
[----:B------:R-:W-:-:S02]  /*3540*/  ISETP.GT.AND P2, PT, R6, 0x29, !P2 ;  /* 0x000000290600780c */ /* 0x000fc40005744270 */
[C---:B------:R-:W-:Y:S02]  /*3550*/  ISETP.GT.AND P0, PT, R6.reuse, 0x19, !P0 ;  /* 0x000000190600780c */ /* 0x040fe40004704270 */
[C---:B------:R-:W-:Y:S02]  /*3560*/  ISETP.GT.AND P3, PT, R6.reuse, 0x30, !P3 ;  /* 0x000000300600780c */ /* 0x040fe40005f64270 */
[----:B------:R-:W-:Y:S02]  /*3570*/  ISETP.LT.OR P0, PT, R3, 0x1a, P0 ;  /* 0x0000001a0300780c */ /* 0x000fe40000701670 */
[----:B------:R-:W-:Y:S02]  /*3580*/  ISETP.GT.AND P4, PT, R6, 0x31, !P4 ;  /* 0x000000310600780c */ /* 0x000fe40006784270 */
[----:B-1----:R-:W-:Y:S02]  /*3590*/  FSEL R21, R21, -INF , !P0 ;  /* 0xff80000015157808 */ /* 0x002fe40004000000 */
[----:B------:R-:W-:-:S02]  /*35a0*/  ISETP.NE.AND P0, PT, R37, RZ, PT ;  /* 0x000000ff2500720c */ /* 0x000fc40003f05270 */
[C---:B------:R-:W-:Y:S02]  /*35b0*/  ISETP.GT.AND P5, PT, R6.reuse, 0x38, !P5 ;  /* 0x000000380600780c */ /* 0x040fe40006fa4270 */
[----:B------:R-:W-:Y:S02]  /*35c0*/  ISETP.GT.AND P0, PT, R6, 0x20, !P0 ;  /* 0x000000200600780c */ /* 0x000fe40004704270 */
[C---:B------:R-:W-:Y:S02]  /*35d0*/  ISETP.LT.OR P1, PT, R3.reuse, 0x29, P1 ;  /* 0x000000290300780c */ /* 0x040fe40000f21670 */
[C---:B------:R-:W-:Y:S02]  /*35e0*/  ISETP.LT.OR P0, PT, R3.reuse, 0x21, P0 ;  /* 0x000000210300780c */ /* 0x040fe40000701670 */
[----:B------:R-:W-:Y:S02]  /*35f0*/  ISETP.LT.OR P2, PT, R3, 0x2a, P2 ;  /* 0x0000002a0300780c */ /* 0x000fe40001741670 */
[----:B------:R-:W-:-:S02]  /*3600*/  FSEL R24, R42, -INF , !P0 ;  /* 0xff8000002a187808 */ /* 0x000fc40004000000 */
[C---:B------:R-:W-:Y:S02]  /*3610*/  ISETP.GT.AND P0, PT, R6.reuse, RZ, !P6 ;  /* 0x000000ff0600720c */ /* 0x040fe40007704270 */
[----:B------:R-:W-:Y:S02]  /*3620*/  ISETP.NE.AND P6, PT, R39, RZ, PT ;  /* 0x000000ff2700720c */ /* 0x000fe40003fc5270 */
[----:B------:R-:W-:Y:S02]  /*3630*/  ISETP.LT.OR P0, PT, R3, 0x1, P0 ;  /* 0x000000010300780c */ /* 0x000fe40000701670 */
[----:B------:R-:W-:Y:S02]  /*3640*/  ISETP.GT.AND P6, PT, R6, 0x39, !P6 ;  /* 0x000000390600780c */ /* 0x000fe400077c4270 */
[----:B------:R-:W-:Y:S02]  /*3650*/  FSEL R4, R26, -INF , !P0 ;  /* 0xff8000001a047808 */ /* 0x000fe40004000000 */
[----:B------:R-:W0:Y:S01]  /*3660*/  SHFL.BFLY PT, R26, R27, 0x2, 0x1f ;  /* 0x0c401f001b1a7f89 */ /* 0x000e2200000e0000 */
[----:B------:R-:W-:-:S02]  /*3670*/  ISETP.NE.AND P0, PT, R40, RZ, PT ;  /* 0x000000ff2800720c */ /* 0x000fc40003f05270 */
[----:B------:R-:W-:Y:S02]  /*3680*/  FMNMX.FTZ R5, R4, R9, !PT ;  /* 0x0000000904057209 */ /* 0x000fe40007810000 */
[----:B------:R-:W-:Y:S02]  /*3690*/  ISETP.GT.AND P0, PT, R6, 0x21, !P0 ;  /* 0x000000210600780c */ /* 0x000fe40004704270 */
[C---:B------:R-:W-:Y:S02]  /*36a0*/  ISETP.LT.OR P3, PT, R3.reuse, 0x31, P3 ;  /* 0x000000310300780c */ /* 0x040fe40001f61670 */
[C---:B------:R-:W-:Y:S02]  /*36b0*/  ISETP.LT.OR P0, PT, R3.reuse, 0x22, P0 ;  /* 0x000000220300780c */ /* 0x040fe40000701670 */
[C---:B------:R-:W-:Y:S02]  /*36c0*/  ISETP.LT.OR P4, PT, R3.reuse, 0x32, P4 ;  /* 0x000000320300780c */ /* 0x040fe40002781670 */
[----:B------:R-:W-:-:S02]  /*36d0*/  ISETP.LT.OR P5, PT, R3, 0x39, P5 ;  /* 0x000000390300780c */ /* 0x000fc40002fa1670 */
[----:B------:R-:W-:Y:S02]  /*36e0*/  ISETP.LT.OR P6, PT, R3, 0x3a, P6 ;  /* 0x0000003a0300780c */ /* 0x000fe400037c1670 */
[----:B------:R-:W-:Y:S02]  /*36f0*/  FSEL R3, R54, -INF , !P5 ;  /* 0xff80000036037808 */ /* 0x000fe40006800000 */
[----:B------:R-:W-:Y:S02]  /*3700*/  FSEL R30, R30, -INF , !P6 ;  /* 0xff8000001e1e7808 */ /* 0x000fe40007000000 */
[----:B0-----:R-:W-:Y:S02]  /*3710*/  FMNMX.FTZ R28, R27, R26, !PT ;  /* 0x0000001a1b1c7209 */ /* 0x001fe40007810000 */
[----:B------:R-:W-:-:S03]  /*3720*/  FMNMX.FTZ R26, R10, R5, !PT ;  /* 0x000000050a1a7209 */ /* 0x000fc60007810000 */
[----:B------:R-:W0:Y:S01]  /*3730*/  SHFL.BFLY PT, R29, R28, 0x1, 0x1f ;  /* 0x0c201f001c1d7f89 */ /* 0x000e2200000e0000 */
[----:B------:R-:W-:-:S04]  /*3740*/  FMNMX.FTZ R25, R11, R26, !PT ;  /* 0x0000001a0b197209 */ /* 0x000fc80007810000 */
[----:B------:R-:W-:-:S04]  /*3750*/  FMNMX.FTZ R26, R12, R25, !PT ;  /* 0x000000190c1a7209 */ /* 0x000fc80007810000 */
[----:B------:R-:W-:-:S04]  /*3760*/  FMNMX.FTZ R25, R13, R26, !PT ;  /* 0x0000001a0d197209 */ /* 0x000fc80007810000 */
[----:B------:R-:W-:Y:S02]  /*3770*/  FMNMX.FTZ R26, R20, R25, !PT ;  /* 0x00000019141a7209 */ /* 0x000fe40007810000 */
[----:B------:R-:W-:Y:S02]  /*3780*/  FSEL R25, R43, -INF , !P0 ;  /* 0xff8000002b197808 */ /* 0x000fe40004000000 */
[----:B------:R-:W-:-:S04]  /*3790*/  FMNMX.FTZ R27, R21, R26, !PT ;  /* 0x0000001a151b7209 */ /* 0x000fc80007810000 */
[----:B------:R-:W-:Y:S02]  /*37a0*/  FMNMX.FTZ R6, R24, R27, !PT ;  /* 0x0000001b18067209 */ /* 0x000fe40007810000 */
[----:B------:R-:W-:Y:S02]  /*37b0*/  FSEL R27, R47, -INF , !P2 ;  /* 0xff8000002f1b7808 */ /* 0x000fe40005000000 */
[----:B0-----:R-:W-:Y:S01]  /*37c0*/  FMNMX.FTZ R5, R28, R29, !PT ;  /* 0x0000001d1c057209 */ /* 0x001fe20007810000 */
[----:B------:R-:W-:Y:S01]  /*37d0*/  IMAD.U32 R28, RZ, RZ, UR10 ;  /* 0x0000000aff1c7e24 */ /* 0x000fe2000f8e00ff */
[----:B------:R-:W-:Y:S02]  /*37e0*/  FMNMX.FTZ R29, R25, R6, !PT ;  /* 0x00000006191d7209 */ /* 0x000fe40007810000 */
[C---:B------:R-:W-:Y:S01]  /*37f0*/  FSETP.NEU.FTZ.AND P0, PT, R5.reuse, -INF , PT ;  /* 0xff8000000500780b */ /* 0x040fe20003f1d000 */
[----:B------:R-:W-:-:S01]  /*3800*/  FFMA.FTZ R26, R5, R28, -8 ;  /* 0xc1000000051a7423 */ /* 0x000fc2000001001c */
[----:B------:R-:W-:-:S04]  /*3810*/  FSEL R28, R50, -INF , !P3 ;  /* 0xff800000321c7808 */ /* 0x000fc80005800000 */
[----:B------:R-:W-:Y:S02]  /*3820*/  FSEL R33, R26, RZ, P0 ;  /* 0x000000ff1a217208 */ /* 0x000fe40000000000 */
[----:B------:R-:W-:-:S03]  /*3830*/  FSEL R26, R46, -INF , !P1 ;  /* 0xff8000002e1a7808 */ /* 0x000fc60004800000 */
[--C-:B------:R-:W-:Y:S01]  /*3840*/  FFMA.FTZ R32, R56, UR10, -R33.reuse ;  /* 0x0000000a38207c23 */ /* 0x100fe20008010821 */
[----:B------:R-:W-:Y:S01]  /*3850*/  FMNMX.FTZ R6, R26, R29, !PT ;  /* 0x0000001d1a067209 */ /* 0x000fe20007810000 */
[--C-:B------:R-:W-:Y:S01]  /*3860*/  FFMA.FTZ R34, R58, UR10, -R33.reuse ;  /* 0x0000000a3a227c23 */ /* 0x100fe20008010821 */
[----:B------:R-:W-:Y:S01]  /*3870*/  FSEL R29, R51, -INF , !P4 ;  /* 0xff800000331d7808 */ /* 0x000fe20006000000 */
[----:B------:R0:W-:Y:S01]  /*3880*/  MUFU.EX2 R152, R32 ;  /* 0x0000002000987308 */ /* 0x0001e20000000800 */
[----:B------:R-:W-:Y:S01]  /*3890*/  FMNMX.FTZ R31, R27, R6, !PT ;  /* 0x000000061b1f7209 */ /* 0x000fe20007810000 */
[--C-:B------:R-:W-:Y:S01]  /*38a0*/  FFMA.FTZ R37, R62, UR10, -R33.reuse ;  /* 0x0000000a3e257c23 */ /* 0x100fe20008010821 */
[----:B------:R-:W-:-:S01]  /*38b0*/  FFMA.FTZ R46, R48, UR10, -R33 ;  /* 0x0000000a302e7c23 */ /* 0x000fc20008010821 */
[--C-:B------:R-:W-:Y:S01]  /*38c0*/  FFMA.FTZ R38, R64, UR10, -R33.reuse ;  /* 0x0000000a40267c23 */ /* 0x100fe20008010821 */
[----:B------:R-:W-:Y:S01]  /*38d0*/  FMNMX.FTZ R6, R28, R31, !PT ;  /* 0x0000001f1c067209 */ /* 0x000fe20007810000 */
[--C-:B------:R-:W-:Y:S01]  /*38e0*/  FFMA.FTZ R40, R68, UR10, -R33.reuse ;  /* 0x0000000a44287c23 */ /* 0x100fe20008010821 */
[----:B------:R-:W-:-:S01]  /*38f0*/  FFMA.FTZ R41, R70, UR10, -R33 ;  /* 0x0000000a46297c23 */ /* 0x000fc20008010821 */
[----:B------:R1:W2:Y:S01]  /*3900*/  MUFU.EX2 R35, R34 ;  /* 0x0000002200237308 */ /* 0x0002a20000000800 */
[----:B------:R-:W-:Y:S01]  /*3910*/  FMNMX.FTZ R6, R29, R6, !PT ;  /* 0x000000061d067209 */ /* 0x000fe20007810000 */
[--C-:B0-----:R-:W-:Y:S01]  /*3920*/  FFMA.FTZ R32, R60, UR10, -R33.reuse ;  /* 0x0000000a3c207c23 */ /* 0x101fe20008010821 */
[----:B------:R-:W-:-:S01]  /*3930*/  FFMA.FTZ R42, R72, UR10, -R33 ;  /* 0x0000000a482a7c23 */ /* 0x000fc20008010821 */
[--C-:B------:R-:W-:Y:S01]  /*3940*/  FFMA.FTZ R43, R74, UR10, -R33.reuse ;  /* 0x0000000a4a2b7c23 */ /* 0x100fe20008010821 */
[----:B------:R-:W-:Y:S01]  /*3950*/  FMNMX.FTZ R31, R3, R6, !PT ;  /* 0x00000006031f7209 */ /* 0x000fe20007810000 */
[----:B------:R-:W-:-:S02]  /*3960*/  FFMA.FTZ R47, R78, UR10, -R33 ;  /* 0x0000000a4e2f7c23 */ /* 0x000fc40008010821 */
[----:B------:R-:W0:Y:S01]  /*3970*/  MUFU.EX2 R36, R32 ;  /* 0x0000002000247308 */ /* 0x000e220000000800 */
[----:B------:R-:W-:Y:S01]  /*3980*/  FMNMX.FTZ R31, R30, R31, !PT ;  /* 0x0000001f1e1f7209 */ /* 0x000fe20007810000 */
[----:B-1----:R-:W-:-:S04]  /*3990*/  FFMA.FTZ R34, R66, UR10, -R33 ;  /* 0x0000000a42227c23 */ /* 0x002fc80008010821 */
[----:B------:R-:W1:Y:S02]  /*39a0*/  SHFL.BFLY PT, R6, R31, 0x2, 0x1f ;  /* 0x0c401f001f067f89 */ /* 0x000e6400000e0000 */
[----:B------:R3:W-:Y:S08]  /*39b0*/  MUFU.EX2 R39, R34 ;  /* 0x0000002200277308 */ /* 0x0007f00000000800 */
[----:B------:R-:W-:Y:S01]  /*39c0*/  MUFU.EX2 R37, R37 ;  /* 0x0000002500257308 */ /* 0x000fe20000000800 */
[----:B---3--:R-:W-:-:S01]  /*39d0*/  FFMA.FTZ R34, R44, UR10, -R33 ;  /* 0x0000000a2c227c23 */ /* 0x008fc20008010821 */
[----:B------:R-:W-:-:S06]  /*39e0*/  FFMA.FTZ R44, R76, UR10, -R33 ;  /* 0x0000000a4c2c7c23 */ /* 0x000fcc0008010821 */
[----:B------:R3:W-:Y:S01]  /*39f0*/  MUFU.EX2 R45, R44 ;  /* 0x0000002c002d7308 */ /* 0x0007e20000000800 */
[----:B-1----:R-:W-:-:S07]  /*3a00*/  FMNMX.FTZ R32, R31, R6, !PT ;  /* 0x000000061f207209 */ /* 0x002fce0007810000 */
[----:B------:R-:W-:Y:S01]  /*3a10*/  MUFU.EX2 R38, R38 ;  /* 0x0000002600267308 */ /* 0x000fe20000000800 */
[----:B------:R-:W1:Y:S07]  /*3a20*/  SHFL.BFLY PT, R31, R32, 0x1, 0x1f ;  /* 0x0c201f00201f7f89 */ /* 0x000e6e00000e0000 */
[----:B------:R-:W-:Y:S08]  /*3a30*/  MUFU.EX2 R40, R40 ;  /* 0x0000002800287308 */ /* 0x000ff00000000800 */
[----:B------:R-:W-:Y:S08]  /*3a40*/  MUFU.EX2 R41, R41 ;  /* 0x0000002900297308 */ /* 0x000ff00000000800 */
[----:B------:R-:W-:Y:S01]  /*3a50*/  MUFU.EX2 R42, R42 ;  /* 0x0000002a002a7308 */ /* 0x000fe20000000800 */
[----:B-1----:R-:W-:Y:S01]  /*3a60*/  FMNMX.FTZ R6, R32, R31, !PT ;  /* 0x0000001f20067209 */ /* 0x002fe20007810000 */
[--C-:B------:R-:W-:Y:S01]  /*3a70*/  FFMA.FTZ R31, R52, UR10, -R33.reuse ;  /* 0x0000000a341f7c23 */ /* 0x100fe20008010821 */
[----:B------:R-:W-:-:S02]  /*3a80*/  FFMA.FTZ R33, R80, UR10, -R33 ;  /* 0x0000000a50217c23 */ /* 0x000fc40008010821 */
[C---:B------:R-:W-:Y:S01]  /*3a90*/  FSETP.NEU.FTZ.AND P0, PT, R6.reuse, -INF , PT ;  /* 0xff8000000600780b */ /* 0x040fe20003f1d000 */
[----:B------:R-:W-:-:S02]  /*3aa0*/  FFMA.FTZ R32, R6, R49, -8 ;  /* 0xc100000006207423 */ /* 0x000fc40000010031 */
[----:B------:R-:W-:Y:S03]  /*3ab0*/  MUFU.EX2 R43, R43 ;  /* 0x0000002b002b7308 */ /* 0x000fe60000000800 */
[----:B---3--:R-:W-:Y:S02]  /*3ac0*/  FSEL R44, R32, RZ, P0 ;  /* 0x000000ff202c7208 */ /* 0x008fe40000000000 */
[----:B------:R-:W-:-:S03]  /*3ad0*/  PLOP3.LUT P0, PT, PT, PT, UP0, 0x40, 0x0 ;  /* 0x000000000000781c */ /* 0x000fc60003f0e808 */
        /* <DEDUP_REMOVED lines=16> */
[----:B------:R2:W1:Y:S01]  /*3be0*/  MUFU.EX2 R48, R9 ;  /* 0x0000000900307308 */ /* 0x0004620000000800 */
[----:B------:R-:W-:-:S01]  /*3bf0*/  FFMA.FTZ R3, R3, UR10, -R44 ;  /* 0x0000000a03037c23 */ /* 0x000fc2000801082c */
[----:B------:R-:W-:-:S06]  /*3c00*/  FFMA.FTZ R30, R30, UR10, -R44 ;  /* 0x0000000a1e1e7c23 */ /* 0x000fcc000801082c */
[----:B------:R-:W3:Y:S01]  /*3c10*/  MUFU.EX2 R10, R10 ;  /* 0x0000000a000a7308 */ /* 0x000ee20000000800 */
[----:B--2---:R-:W-:-:S04]  /*3c20*/  FADD.FTZ R9, R152, R35 ;  /* 0x0000002398097221 */ /* 0x004fc80000010000 */
[----:B0-----:R-:W-:-:S03]  /*3c30*/  FADD.FTZ R4, R36, R9 ;  /* 0x0000000924047221 */ /* 0x001fc60000010000 */
[----:B------:R-:W0:Y:S01]  /*3c40*/  MUFU.EX2 R11, R11 ;  /* 0x0000000b000b7308 */ /* 0x000e220000000800 */
[----:B-1----:R-:W-:-:S01]  /*3c50*/  FADD.FTZ R33, R153, R48 ;  /* 0x0000003099217221 */ /* 0x002fc20000010000 */
[C---:B------:R-:W-:Y:S01]  /*3c60*/  FADD.FTZ R9, R37.reuse, R4 ;  /* 0x0000000425097221 */ /* 0x040fe20000010000 */
[----:B------:R-:W-:-:S03]  /*3c70*/  F2FP.SATFINITE.E4M3.F32.PACK_AB_MERGE_C R37, R37, R36, RZ ;  /* 0x000000242525723e */ /* 0x000fc600048070ff */
[----:B------:R-:W-:Y:S01]  /*3c80*/  FADD.FTZ R4, R38, R9 ;  /* 0x0000000926047221 */ /* 0x000fe20000010000 */
[----:B------:R-:W-:Y:S01]  /*3c90*/  F2FP.SATFINITE.E4M3.F32.PACK_AB_MERGE_C R152, R35, R152, R37 ;  /* 0x000000982398723e */ /* 0x000fe20004807025 */
[----:B------:R-:W1:Y:S01]  /*3ca0*/  MUFU.EX2 R12, R12 ;  /* 0x0000000c000c7308 */ /* 0x000e620000000800 */
[----:B---3--:R-:W-:-:S01]  /*3cb0*/  FADD.FTZ R50, R10, R33 ;  /* 0x000000210a327221 */ /* 0x008fc20000010000 */
[----:B------:R-:W-:-:S04]  /*3cc0*/  FADD.FTZ R9, R39, R4 ;  /* 0x0000000427097221 */ /* 0x000fc80000010000 */
[----:B------:R-:W-:Y:S02]  /*3cd0*/  FADD.FTZ R4, R40, R9 ;  /* 0x0000000928047221 */ /* 0x000fe40000010000 */
[----:B------:R-:W2:Y:S01]  /*3ce0*/  MUFU.EX2 R13, R13 ;  /* 0x0000000d000d7308 */ /* 0x000ea20000000800 */
[----:B0-----:R-:W-:-:S01]  /*3cf0*/  FADD.FTZ R33, R11, R50 ;  /* 0x000000320b217221 */ /* 0x001fc20000010000 */
[C---:B------:R-:W-:Y:S01]  /*3d00*/  FADD.FTZ R9, R41.reuse, R4 ;  /* 0x0000000429097221 */ /* 0x040fe20000010000 */
[----:B------:R-:W-:-:S04]  /*3d10*/  F2FP.SATFINITE.E4M3.F32.PACK_AB_MERGE_C R41, R41, R40, RZ ;  /* 0x000000282929723e */ /* 0x000fc800048070ff */
[----:B------:R-:W-:Y:S01]  /*3d20*/  F2FP.SATFINITE.E4M3.F32.PACK_AB_MERGE_C R154, R39, R38, R41 ;  /* 0x00000026279a723e */ /* 0x000fe20004807029 */
        /* <DEDUP_REMOVED lines=8> */
[----:B------:R-:W-:Y:S01]  /*3db0*/  FADD.FTZ R50, R42, R9 ;  /* 0x000000092a327221 */ /* 0x000fe20000010000 */
[----:B------:R-:W-:-:S03]  /*3dc0*/  F2FP.SATFINITE.E4M3.F32.PACK_AB_MERGE_C R20, R21, R20, RZ ;  /* 0x000000141514723e */ /* 0x000fc600048070ff */
[----:B------:R-:W-:Y:S01]  /*3dd0*/  FADD.FTZ R9, R43, R50 ;  /* 0x000000322b097221 */ /* 0x000fe20000010000 */
[----:B------:R-:W-:Y:S01]  /*3de0*/  F2FP.SATFINITE.E4M3.F32.PACK_AB_MERGE_C R155, R13, R12, R20 ;  /* 0x0000000c0d9b723e */ /* 0x000fe20004807014 */
        /* <DEDUP_REMOVED lines=10> */
[----:B------:R-:W-:-:S06]  /*3e90*/  FADD.FTZ R33, R45, R44 ;  /* 0x0000002c2d217221 */ /* 0x000fcc0000010000 */
        /* <DEDUP_REMOVED lines=12> */
[----:B------:R1:W0:Y:S08]  /*3f60*/  MUFU.EX2 R4, R3 ;  /* 0x0000000300047308 */ /* 0x0002300000000800 */
[----:B------:R-:W3:Y:S01]  /*3f70*/  MUFU.EX2 R9, R30 ;  /* 0x0000001e00097308 */ /* 0x000ee20000000800 */
[----:B-1----:R-:W-:-:S01]  /*3f80*/  FADD.FTZ R3, R29, R40 ;  /* 0x000000281d037221 */ /* 0x002fc20000010000 */
[----:B--2---:R-:W-:Y:S01]  /*3f90*/  FADD.FTZ R11, R31, R36 ;  /* 0x000000241f0b7221 */ /* 0x004fe20000010000 */
[----:B------:R-:W-:-:S04]  /*3fa0*/  F2FP.SATFINITE.E4M3.F32.PACK_AB_MERGE_C R31, R32, R31, RZ ;  /* 0x0000001f201f723e */ /* 0x000fc800048070ff */
[----:B------:R-:W-:Y:S01]  /*3fb0*/  F2FP.SATFINITE.E4M3.F32.PACK_AB_MERGE_C R158, R47, R46, R31 ;  /* 0x0000002e2f9e723e */ /* 0x000fe2000480701f */
[----:B0-----:R-:W-:-:S01]  /*3fc0*/  FADD.FTZ R10, R4, R3 ;  /* 0x00000003040a7221 */ /* 0x001fc20000010000 */
[----:B------:R-:W-:Y:S01]  /*3fd0*/  FADD.FTZ R3, R32, R11 ;  /* 0x0000000b20037221 */ /* 0x000fe20000010000 */
[C---:B---3--:R-:W-:Y:S02]  /*3fe0*/  F2FP.SATFINITE.E4M3.F32.PACK_AB_MERGE_C R159, R9.reuse, R4, RZ ;  /* 0x00000004099f723e */ /* 0x048fe400048070ff */
[----:B------:R-:W-:Y:S02]  /*3ff0*/  FADD.FTZ R4, R9, R10 ;  /* 0x0000000a09047221 */ /* 0x000fe40000010000 */
[----:B------:R-:W-:Y:S01]  /*4000*/  F2FP.SATFINITE.E4M3.F32.PACK_AB_MERGE_C R159, R29, R28, R159 ;  /* 0x0000001c1d9f723e */ /* 0x000fe2000480709f */
[----:B------:R-:W-:Y:S06]  /*4010*/  @P0 BRA `(.L_x_1154) ;  /* 0x0000000000040947 */ /* 0x000fec0003800000 */
[----:B------:R-:W-:Y:S01]  /*4020*/  BPT.TRAP 0x1 ;  /* 0x000000040000795c */ /* 0x000fe20000300000 */
.L_x_1154:
[----:B------:R-:W-:Y:S01]  /*4030*/  PLOP3.LUT P1, PT, PT, PT, UP0, 0x40, 0x0 ;  /* 0x000000000000781c */ /* 0x000fe20003f2e808 */
[----:B------:R0:W1:-:S12]  /*4040*/  SYNCS.PHASECHK.TRANS64.TRYWAIT P0, [UR54+0x28450], R8 ;  /* 0x02845008ff0075a7 */ /* 0x0000580008000176 */
[----:B0-----:R-:W-:Y:S05]  /*4050*/  @P1 BRA `(.L_x_1155) ;  /* 0x0000000000041947 */ /* 0x001fea0003800000 */
[----:B------:R-:W-:Y:S01]  /*4060*/  BPT.TRAP 0x1 ;  /* 0x000000040000795c */ /* 0x000fe20000300000 */
.L_x_1155:
[----:B-1----:R-:W-:Y:S05]  /*4070*/  @P0 BRA `(.L_x_1156) ;  /* 0x0000000000080947 */ /* 0x002fea0003800000 */
[----:B------:R-:W0:Y:S02]  /*4080*/  SYNCS.PHASECHK.TRANS64.TRYWAIT P0, [UR54+0x28450], R8 ;  /* 0x02845008ff0075a7 */ /* 0x000e240008000176 */
[----:B0-----:R-:W-:Y:S05]  /*4090*/  @!P0 BRA `(.L_x_1157) ;  /* 0x0000010000f08947 */ /* 0x001fea0003800000 */
.L_x_1156:
[----:B------:R1:W-:Y:S01]  /*40a0*/  BAR.SYNC.DEFER_BLOCKING R7, 0x100 ;  /* 0x000400070000751d */ /* 0x0003e20000010000 */
[----:B------:R-:W-:Y:S01]  /*40b0*/  UIADD3 UR49, UR49, 0x8000, URZ ;  /* 0x0000800031317890 */ /* 0x000fe2000fffe03f */
[----:B------:R-:W-:-:S03]  /*40c0*/  PLOP3.LUT P0, PT, PT, PT, UP0, 0x40, 0x0 ;  /* 0x000000000000781c */ /* 0x000fc60003f0e808 */
[----:B------:R-:W-:Y:S01]  /*40d0*/  USHF.R.U32.HI UR49, URZ, 0x4, UR49 ;  /* 0x000000043f317899 */ /* 0x000fe20008011631 */
[----:B------:R-:W-:-:S03]  /*40e0*/  UMOV UR7, 0x80000020 ;  /* 0x8000002000077882 */ /* 0x000fc60000000000 */
[----:B------:R-:W-:-:S04]  /*40f0*/  ULOP3.LUT UR49, UR49, 0x3fff, URZ, 0xc0, !UPT ;  /* 0x00003fff31317892 */ /* 0x000fc8000f8ec03f */
[----:B------:R-:W-:-:S04]  /*4100*/  ULOP3.LUT UR49, UR49, 0x10000, URZ, 0xfc, !UPT ;  /* 0x0001000031317892 */ /* 0x000fc8000f8efc3f */
[----:B------:R-:W-:Y:S01]  /*4110*/  ULEA UR6, UR42, UR49, 0xa ;  /* 0x000000312a067291 */ /* 0x000fe2000f8e503f */
[----:B------:R-:W-:-:S08]  /*4120*/  WARPGROUP.ARRIVE ;  /* 0x00000000000079c5 */ /* 0x000fd00000000000 */
[----:B------:R-:W-:Y:S01]  /*4130*/  QGMMA.64x256x32.F32.E4M3.E4M3 R24, R152, gdesc[UR4], RZ, !UPT, gsb0 ;  /* 0x03e0000498187df3 */ /* 0x000fe2000c0008ff */
[----:B------:R-:W-:Y:S01]  /*4140*/  UIADD3 UR6, UR6, 0x2, URZ ;  /* 0x0000000206067890 */ /* 0x000fe2000fffe03f */
[----:B------:R-:W-:Y:S01]  /*4150*/  UMOV UR7, 0x80000020 ;  /* 0x8000002000077882 */ /* 0x000fe20000000000 */
[----:B------:R-:W-:Y:S02]  /*4160*/  WARPGROUP.DEPBAR.LE gsb0, 0x0 ;  /* 0x00008000000079c5 */ /* 0x000fe40000010000 */
[----:B------:R-:W-:-:S15]  /*4170*/  WARPGROUP.ARRIVE ;  /* 0x00000000000079c5 */ /* 0x000fde0000000000 */
[----:B------:R-:W-:-:S08]  /*4180*/  NOP ;  /* 0x0000000000007918 */ /* 0x000fd00000000000 */
[----:B------:R-:W-:Y:S03]  /*4190*/  QGMMA.64x256x32.F32.E4M3.E4M3 R24, R156, gdesc[UR4], R24, gsb0 ;  /* 0x03e000049c187df3 */ /* 0x000fe60008000818 */
[----:B------:R-:W-:Y:S02]  /*41a0*/  WARPGROUP.DEPBAR.LE gsb0, 0x0 ;  /* 0x00008000000079c5 */ /* 0x000fe40000010000 */
[----:B-1----:R-:W-:Y:S05]  /*41b0*/  @P0 BRA `(.L_x_1158) ;  /* 0x0000000000040947 */ /* 0x002fea0003800000 */
[----:B------:R-:W-:Y:S01]  /*41c0*/  BPT.TRAP 0x1 ;  /* 0x000000040000795c */ /* 0x000fe20000300000 */
.L_x_1158:
[----:B------:R-:W-:Y:S01]  /*41d0*/  UISETP.NE.AND UP2, UPT, UR47, URZ, UPT ;  /* 0x0000003f2f00728c */ /* 0x000fe2000bf45270 */
[----:B0-----:R-:W-:Y:S01]  /*41e0*/  VIADD R9, R160, 0xfffffffe ;  /* 0xfffffffea0097836 */ /* 0x001fe20000000000 */
[----:B------:R-:W-:Y:S02]  /*41f0*/  UISETP.NE.AND UP1, UPT, UR46, URZ, UPT ;  /* 0x0000003f2e00728c */ /* 0x000fe4000bf25270 */
[----:B------:R-:W-:Y:S01]  /*4200*/  UIADD3 UR54, UR54, 0x28460, URZ ;  /* 0x0002846036367890 */ /* 0x000fe2000fffe03f */
[----:B------:R-:W-:-:S03]  /*4210*/  UMOV UR15, UR37 ;  /* 0x00000025000f7c82 */ /* 0x000fc60008000000 */
[----:B------:R-:W-:Y:S01]  /*4220*/  PLOP3.LUT P0, PT, PT, PT, UP1, 0x40, 0x0 ;  /* 0x000000000000781c */ /* 0x000fe20003f0e818 */
[----:B------:R-:W-:Y:S02]  /*4230*/  UPRMT UR54, UR52, 0x654, UR54 ;  /* 0x0000065434367896 */ /* 0x000fe40008000036 */
[----:B------:R-:W-:Y:S01]  /*4240*/  @UP2 ULDC UR6, c[0x0][0x44c] ;  /* 0x0001130000062ab9 */ /* 0x000fe20000000800 */
[----:B------:R-:W-:Y:S01]  /*4250*/  @UP2 ULDC UR18, c[0x0][0x450] ;  /* 0x0001140000122ab9 */ /* 0x000fe20000000800 */
[----:B------:R-:W-:-:S04]  /*4260*/  UIMAD.WIDE.U32 UR6, UR37, UR6, URZ ;  /* 0x00000006250672a5 */ /* 0x000fc8000f8e003f */
[----:B------:R-:W-:Y:S01]  /*4270*/  @UP2 USHF.R.U32.HI UR15, URZ, UR18, UR7 ;  /* 0x000000123f0f2299 */ /* 0x000fe20008011607 */
[----:B------:R-:W-:Y:S03]  /*4280*/  SYNCS.ARRIVE.TRANS64.RED.A1T0 RZ, [UR54], RZ ;  /* 0x000000ffffff79a7 */ /* 0x000fe60008100436 */
[----:B------:R-:W-:-:S04]  /*4290*/  UIADD3 UR53, UR53, UR15, URZ ;  /* 0x0000000f35357290 */ /* 0x000fc8000fffe03f */
[----:B------:R-:W-:Y:S01]  /*42a0*/  UIADD3 UR18, UR53, UR14, URZ ;  /* 0x0000000e35127290 */ /* 0x000fe2000fffe03f */
[----:B------:R-:W-:Y:S11]  /*42b0*/  @P0 BRA `(.L_x_1159) ;  /* 0x00000000004c0947 */ /* 0x000ff60003800000 */
[----:B------:R-:W-:Y:S01]  /*42c0*/  ISETP.LT.AND P0, PT, RZ, UR53, PT ;  /* 0x00000035ff007c0c */ /* 0x000fe2000bf01270 */
[----:B------:R-:W-:-:S12]  /*42d0*/  UIADD3 UR19, UR53, -0x1, URZ ;  /* 0xffffffff35137890 */ /* 0x000fd8000fffe03f */
[----:B------:R-:W-:Y:S05]  /*42e0*/  @P0 BRA `(.L_x_1160) ;  /* 0x0000000000200947 */ /* 0x000fea0003800000 */
[----:B------:R-:W-:Y:S01]  /*42f0*/  ULDC UR22, c[0x0][0x9e4] ;  /* 0x0002790000167ab9 */ /* 0x000fe20000000800 */
[----:B------:R-:W-:Y:S02]  /*4300*/  UIADD3 UR19, -UR53, URZ, URZ ;  /* 0x0000003f35137290 */ /* 0x000fe4000fffe13f */
[----:B------:R-:W-:-:S11]  /*4310*/  UISETP.NE.AND UP1, UPT, UR22, 0x1, UPT ;  /* 0x000000011600788c */ /* 0x000fd6000bf25270 */
[----:B------:R-:W-:Y:S02]  /*4320*/  @UP1 ULDC.64 UR6, c[0x0][0x9e8] ;  /* 0x00027a0000061ab9 */ /* 0x000fe40000000a00 */
[----:B------:R-:W-:-:S04]  /*4330*/  UIMAD.WIDE.U32 UR14, UR19, UR6, URZ ;  /* 0x00000006130e72a5 */ /* 0x000fc8000f8e003f */
[----:B------:R-:W-:-:S04]  /*4340*/  @UP1 USHF.R.U32.HI UR19, URZ, UR7, UR15 ;  /* 0x000000073f131299 */ /* 0x000fc8000801160f */
[----:B------:R-:W-:Y:S01]  /*4350*/  ULOP3.LUT UR19, URZ, UR19, URZ, 0x33, !UPT ;  /* 0x000000133f137292 */ /* 0x000fe2000f8e333f */
[----:B------:R-:W-:Y:S11]  /*4360*/  BRA `(.L_x_1161) ;  /* 0x0000000000147947 */ /* 0x000ff60003800000 */
.L_x_1160:
[----:B------:R-:W-:Y:S02]  /*4370*/  ULDC UR22, c[0x0][0x9e4] ;  /* 0x0002790000167ab9 */ /* 0x000fe40000000800 */
[----:B------:R-:W-:-:S11]  /*4380*/  UISETP.NE.AND UP1, UPT, UR22, 0x1, UPT ;  /* 0x000000011600788c */ /* 0x000fd6000bf25270 */
[----:B------:R-:W-:Y:S02]  /*4390*/  @UP1 ULDC.64 UR6, c[0x0][0x9e8] ;  /* 0x00027a0000061ab9 */ /* 0x000fe40000000a00 */
[----:B------:R-:W-:-:S04]  /*43a0*/  UIMAD.WIDE.U32 UR14, UR19, UR6, URZ ;  /* 0x00000006130e72a5 */ /* 0x000fc8000f8e003f */
[----:B------:R-:W-:-:S12]  /*43b0*/  @UP1 USHF.R.U32.HI UR19, URZ, UR7, UR15 ;  /* 0x000000073f131299 */ /* 0x000fd8000801160f */
.L_x_1161:
[----:B------:R-:W-:-:S04]  /*43c0*/  UIMAD UR19, UR19, UR22, UR22 ;  /* 0x00000016131372a4 */ /* 0x000fc8000f8e0216 */
[----:B------:R-:W-:-:S04]  /*43d0*/  UISETP.LT.AND UP1, UPT, UR18, UR19, UPT ;  /* 0x000000131200728c */ /* 0x000fc8000bf21270 */
[----:B------:R-:W-:-:S12]  /*43e0*/  USEL UR18, UR18, UR19, UP1 ;  /* 0x0000001312127287 */ /* 0x000fd80008800000 */
.L_x_1159:
[----:B------:R-:W-:-:S04]  /*43f0*/  USHF.R.S32.HI UR6, URZ, 0x1f, UR18 ;  /* 0x0000001f3f067899 */ /* 0x000fc80008011412 */
[----:B------:R-:W-:-:S04]  /*4400*/  ULEA.HI UR6, UR6, UR18, URZ, 0x6 ;  /* 0x0000001206067291 */ /* 0x000fc8000f8f303f */
[----:B------:R-:W-:-:S04]  /*4410*/  USHF.R.S32.HI UR6, URZ, 0x6, UR6 ;  /* 0x000000063f067899 */ /* 0x000fc80008011406 */
[----:B------:R-:W-:-:S04]  /*4420*/  UISETP.LT.AND UP1, UPT, UR41, UR6, UPT ;  /* 0x000000062900728c */ /* 0x000fc8000bf21270 */
[----:B------:R-:W-:-:S06]  /*4430*/  USEL UR58, UR41, UR6, !UP1 ;  /* 0x00000006293a7287 */ /* 0x000fcc000c800000 */
[----:B------:R-:W-:-:S13]  /*4440*/  ISETP.GE.AND P0, PT, R9, UR58, PT ;  /* 0x0000003a09007c0c */ /* 0x000fda000bf06270 */
[----:B------:R-:W-:Y:S05]  /*4450*/  @!P0 BRA `(.L_x_1162) ;  /* 0x0000002800188947 */ /* 0x000fea0003800000 */
[----:B------:R-:W-:Y:S01]  /*4460*/  IMAD.MOV.U32 R11, RZ, RZ, R6 ;  /* 0x000000ffff0b7224 */ /* 0x000fe200078e0006 */
[----:B------:R-:W-:Y:S01]  /*4470*/  ULDC UR53, c[0x0][0x9e4] ;  /* 0x0002790000357ab9 */ /* 0x000fe20000000800 */
[----:B------:R-:W-:Y:S01]  /*4480*/  IMAD.MOV.U32 R10, RZ, RZ, R5 ;  /* 0x000000ffff0a7224 */ /* 0x000fe200078e0005 */
[----:B------:R-:W-:Y:S01]  /*4490*/  ULDC UR54, c[0x0][0x9dc] ;  /* 0x0002770000367ab9 */ /* 0x000fe20000000800 */
[----:B------:R-:W-:Y:S01]  /*44a0*/  ULDC UR52, c[0x0][0x988] ;  /* 0x0002620000347ab9 */ /* 0x000fe20000000800 */
[----:B------:R-:W-:-:S05]  /*44b0*/  ULDC UR55, c[0x0][0x9e0] ;  /* 0x0002780000377ab9 */ /* 0x000fca0000000800 */
.L_x_1181:
[----:B------:R-:W-:Y:S01]  /*44c0*/  UIADD3 UR42, UR42, 0x1, URZ ;  /* 0x000000012a2a7890 */ /* 0x000fe2000fffe03f */
[----:B------:R-:W-:-:S03]  /*44d0*/  PLOP3.LUT P0, PT, PT, PT, UP0, 0x40, 0x0 ;  /* 0x000000000000781c */ /* 0x000fc60003f0e808 */
[----:B------:R-:W-:-:S04]  /*44e0*/  UISETP.NE.AND UP1, UPT, UR42, 0x2, UPT ;  /* 0x000000022a00788c */ /* 0x000fc8000bf25270 */
[----:B------:R-:W-:Y:S02]  /*44f0*/  USEL UR6, URZ, 0x1, UP1 ;  /* 0x000000013f067887 */ /* 0x000fe40008800000 */
[----:B------:R-:W-:Y:S02]  /*4500*/  USEL UR42, UR42, URZ, UP1 ;  /* 0x0000003f2a2a7287 */ /* 0x000fe40008800000 */
[----:B------:R-:W-:Y:S02]  /*4510*/  ULOP3.LUT UR43, UR43, UR6, URZ, 0x3c, !UPT ;  /* 0x000000062b2b7292 */ /* 0x000fe4000f8e3c3f */
[----:B--2---:R-:W-:Y:S10]  /*4520*/  @P0 BRA `(.L_x_1163) ;  /* 0x0000000000040947 */ /* 0x004ff40003800000 */
[----:B------:R-:W-:Y:S01]  /*4530*/  BPT.TRAP 0x1 ;  /* 0x000000040000795c */ /* 0x000fe20000300000 */
.L_x_1163:
[----:B------:R-:W0:Y:S01]  /*4540*/  S2UR UR57, SR_CgaCtaId ;  /* 0x00000000003979c3 */ /* 0x000e220000008800 */
[----:B------:R-:W-:Y:S01]  /*4550*/  UMOV UR6, 0x400 ;  /* 0x0000040000067882 */ /* 0x000fe20000000000 */
[----:B------:R-:W-:Y:S01]  /*4560*/  PLOP3.LUT P1, PT, PT, PT, UP0, 0x40, 0x0 ;  /* 0x000000000000781c */ /* 0x000fe20003f2e808 */
[----:B------:R-:W-:-:S05]  /*4570*/  IMAD.U32 R8, RZ, RZ, UR43 ;  /* 0x0000002bff087e24 */ /* 0x000fca000f8e00ff */
[----:B------:R-:W-:Y:S01]  /*4580*/  SHF.L.U32 R8, R8, 0x1f, RZ ;  /* 0x0000001f08087819 */ /* 0x000fe200000006ff */
[----:B0-----:R-:W-:-:S04]  /*4590*/  ULEA UR6, UR57, UR6, 0x18 ;  /* 0x0000000639067291 */ /* 0x001fc8000f8ec03f */
[----:B------:R-:W-:-:S09]  /*45a0*/  ULEA UR56, UR42, UR6, 0x3 ;  /* 0x000000062a387291 */ /* 0x000fd2000f8e183f */
[----:B------:R0:W1:Y:S01]  /*45b0*/  SYNCS.PHASECHK.TRANS64.TRYWAIT P0, [UR56+0x28430], R8 ;  /* 0x02843008ff0075a7 */ /* 0x0000620008000178 */
[----:B------:R-:W-:Y:S05]  /*45c0*/  @P1 BRA `(.L_x_1164) ;  /* 0x0000000000041947 */ /* 0x000fea0003800000 */
[----:B------:R-:W-:Y:S01]  /*45d0*/  BPT.TRAP 0x1 ;  /* 0x000000040000795c */ /* 0x000fe20000300000 */
.L_x_1164:
[----:B-1----:R-:W-:Y:S05]  /*45e0*/  @P0 BRA `(.L_x_1165) ;  /* 0x0000000000080947 */ /* 0x002fea0003800000 */
[----:B------:R-:W1:Y:S02]  /*45f0*/  SYNCS.PHASECHK.TRANS64.TRYWAIT P0, [UR56+0x28430], R8 ;  /* 0x02843008ff0075a7 */ /* 0x000e640008000178 */
[----:B-1----:R-:W-:Y:S05]  /*4600*/  @!P0 BRA `(.L_x_1166) ;  /* 0x000000fc00ac8947 */ /* 0x002fea0003800000 */
.L_x_1165:
[----:B------:R-:W-:Y:S01]  /*4610*/  ULEA UR34, UR42, UR48, 0xa ;  /* 0x000000302a227291 */ /* 0x000fe2000f8e503f */
[----:B------:R-:W-:Y:S01]  /*4620*/  WARPGROUP.ARRIVE ;  /* 0x00000000000079c5 */ /* 0x000fe20000000000 */
[----:B------:R-:W-:Y:S01]  /*4630*/  UMOV UR35, 0x40000040 ;  /* 0x4000004000237882 */ /* 0x000fe20000000000 */
[----:B------:R-:W-:Y:S01]  /*4640*/  UMOV UR7, 0x40000040 ;  /* 0x4000004000077882 */ /* 0x000fe20000000000 */
[----:B------:R-:W-:-:S03]  /*4650*/  UIADD3 UR6, UR34, 0x2, URZ ;  /* 0x0000000222067890 */ /* 0x000fc6000fffe03f */
[----:B------:R-:W2:Y:S01]  /*4660*/  S2R R2, SR_TID.X ;  /* 0x0000000000027919 */ /* 0x000ea20000002100 */
[----:B------:R-:W-:Y:S01]  /*4670*/  UIADD3 UR10, UR34, 0x4, URZ ;  /* 0x00000004220a7890 */ /* 0x000fe2000fffe03f */
[----:B------:R-:W-:Y:S01]  /*4680*/  PLOP3.LUT P0, PT, PT, PT, UP0, 0x40, 0x0 ;  /* 0x000000000000781c */ /* 0x000fe20003f0e808 */
[----:B------:R-:W-:Y:S01]  /*4690*/  UMOV UR11, 0x40000040 ;  /* 0x40000040000b7882 */ /* 0x000fe20000000000 */
[----:B------:R-:W-:Y:S01]  /*46a0*/  QGMMA.64x64x32.F32.E4M3.E4M3 R152, gdesc[UR32], RZ, !UPT, gsb0 ;  /* 0x00e00000209879f3 */ /* 0x000fe2000c0008ff */
        /* <DEDUP_REMOVED lines=10> */
[----:B--2---:R-:W-:-:S04]  /*4750*/  SHF.R.U32.HI R200, RZ, 0x7, R2 ;  /* 0x00000007ffc87819 */ /* 0x004fc80000011602 */
[----:B------:R-:W-:Y:S01]  /*4760*/  IADD3 R2, -R200, 0xb, RZ ;  /* 0x0000000bc8027810 */ /* 0x000fe20007ffe1ff */
        /* <DEDUP_REMOVED lines=25> */
.L_x_1167:
[----:B------:R-:W-:Y:S01]  /*4900*/  UISETP.NE.AND UP2, UPT, UR47, URZ, UPT ;  /* 0x0000003f2f00728c */ /* 0x000fe2000bf45270 */
[C---:B------:R-:W-:Y:S01]  /*4910*/  FMUL.FTZ R196, R0.reuse, R156 ;  /* 0x0000009c00c47220 */ /* 0x040fe20000410000 */
[C---:B------:R-:W-:Y:S01]  /*4920*/  FMUL.FTZ R156, R0.reuse, R170 ;  /* 0x000000aa009c7220 */ /* 0x040fe20000410000 */
[----:B------:R-:W-:Y:S01]  /*4930*/  FMUL.FTZ R170, R0, R176 ;  /* 0x000000b000aa7220 */ /* 0x000fe20000410000 */
[----:B------:R-:W-:Y:S01]  /*4940*/  VIADD R176, R18, UR37 ;  /* 0x0000002512b07c36 */ /* 0x000fe20008000000 */
[----:B------:R-:W3:Y:S01]  /*4950*/  LDC R14, c[0x0][0x2f0] ;  /* 0x0000bc00ff0e7b82 */ /* 0x000ee20000000800 */
[----:B------:R-:W-:Y:S01]  /*4960*/  PLOP3.LUT P0, PT, PT, PT, UP2, 0x80, 0x0 ;  /* 0x000000000000781c */ /* 0x000fe20003f0f028 */
[C---:B------:R-:W-:Y:S01]  /*4970*/  FMUL.FTZ R13, R0.reuse, R155 ;  /* 0x0000009b000d7220 */ /* 0x040fe20000410000 */
[----:B------:R-:W-:Y:S01]  /*4980*/  PLOP3.LUT P1, PT, PT, PT, UP2, 0x80, 0x0 ;  /* 0x000000000000781c */ /* 0x000fe20003f2f028 */
[C---:B------:R-:W-:Y:S01]  /*4990*/  FMUL.FTZ R155, R0.reuse, R167 ;  /* 0x000000a7009b7220 */ /* 0x040fe20000410000 */
[C---:B------:R-:W-:Y:S01]  /*49a0*/  FMUL.FTZ R167, R0.reuse, R169 ;  /* 0x000000a900a77220 */ /* 0x040fe20000410000 */
[----:B------:R-:W-:Y:S01]  /*49b0*/  @UP2 ULDC UR6, c[0x0][0x44c] ;  /* 0x0001130000062ab9 */ /* 0x000fe20000000800 */
[C---:B------:R-:W-:Y:S01]  /*49c0*/  FMUL.FTZ R169, R0.reuse, R172 ;  /* 0x000000ac00a97220 */ /* 0x040fe20000410000 */
[----:B------:R-:W4:Y:S01]  /*49d0*/  LDC R15, c[0x0][0x288] ;  /* 0x0000a200ff0f7b82 */ /* 0x000f220000000800 */
[----:B------:R-:W-:Y:S01]  /*49e0*/  FMUL.FTZ R21, R0, R159 ;  /* 0x0000009f00157220 */ /* 0x000fe20000410000 */
[----:B------:R-:W-:-:S02]  /*49f0*/  IMAD.SHL.U32 R172, R9, 0x40, RZ ;  /* 0x0000004009ac7824 */ /* 0x000fc400078e00ff */
[C---:B------:R-:W-:Y:S01]  /*4a00*/  FMUL.FTZ R159, R0.reuse, R175 ;  /* 0x000000af009f7220 */ /* 0x040fe20000410000 */
[----:B------:R-:W-:Y:S01]  /*4a10*/  FMUL.FTZ R12, R0, R154 ;  /* 0x0000009a000c7220 */ /* 0x000fe20000410000 */
[----:B------:R-:W-:Y:S01]  /*4a20*/  UISETP.NE.AND UP1, UPT, UR46, URZ, UPT ;  /* 0x0000003f2e00728c */ /* 0x000fe2000bf25270 */
[----:B------:R-:W-:Y:S01]  /*4a30*/  @P0 IMAD.HI.U32 R6, R176, UR6, RZ ;  /* 0x00000006b0060c27 */ /* 0x000fe2000f8e00ff */
[----:B------:R-:W-:-:S03]  /*4a40*/  @UP2 ULDC UR6, c[0x0][0x450] ;  /* 0x0001140000062ab9 */ /* 0x000fc60000000800 */
[----:B------:R-:W-:Y:S01]  /*4a50*/  FMUL.FTZ R154, R0, R166 ;  /* 0x000000a6009a7220 */ /* 0x000fe20000410000 */
[----:B------:R-:W-:Y:S01]  /*4a60*/  IADD3 R7, -R172, 0x1, RZ ;  /* 0x00000001ac077810 */ /* 0x000fe20007ffe1ff */
[C---:B-1----:R-:W-:Y:S01]  /*4a70*/  FMUL.FTZ R5, R0.reuse, R152 ;  /* 0x0000009800057220 */ /* 0x042fe20000410000 */
[----:B------:R-:W-:Y:S01]  /*4a80*/  @P1 SHF.R.U32.HI R176, RZ, UR6, R6 ;  /* 0x00000006ffb01c19 */ /* 0x000fe20008011606 */
[----:B------:R-:W-:Y:S01]  /*4a90*/  UIADD3 UR6, UR56, 0x28440, URZ ;  /* 0x0002844038067890 */ /* 0x000fe2000fffe03f */
[C---:B------:R-:W-:Y:S01]  /*4aa0*/  FMUL.FTZ R195, R0.reuse, R153 ;  /* 0x0000009900c37220 */ /* 0x040fe20000410000 */
[C---:B------:R-:W-:Y:S01]  /*4ab0*/  FMUL.FTZ R197, R0.reuse, R157 ;  /* 0x0000009d00c57220 */ /* 0x040fe20000410000 */
[C---:B------:R-:W-:Y:S01]  /*4ac0*/  FMUL.FTZ R20, R0.reuse, R158 ;  /* 0x0000009e00147220 */ /* 0x040fe20000410000 */
[----:B------:R-:W1:Y:S01]  /*4ad0*/  SHFL.IDX PT, R175, R176, RZ, 0x1c1f ;  /* 0x001c1fffb0af7589 */ /* 0x000e6200000e0000 */
[C---:B------:R-:W-:Y:S01]  /*4ae0*/  FMUL.FTZ R166, R0.reuse, R168 ;  /* 0x000000a800a67220 */ /* 0x040fe20000410000 */
        /* <DEDUP_REMOVED lines=17> */
[----:B------:R-:W-:Y:S01]  /*4c00*/  IMAD R7, R16, -0x2, R7 ;  /* 0xfffffffe10077824 */ /* 0x000fe200078e0207 */
[----:B------:R-:W-:Y:S01]  /*4c10*/  PLOP3.LUT P0, PT, PT, PT, UP1, 0x40, 0x0 ;  /* 0x000000000000781c */ /* 0x000fe20003f0e818 */
[----:B------:R-:W0:Y:S01]  /*4c20*/  MUFU.TANH R5, R5 ;  /* 0x0000000500057308 */ /* 0x000e220000002400 */
[----:B------:R-:W-:Y:S01]  /*4c30*/  UMOV UR11, UR54 ;  /* 0x00000036000b7c82 */ /* 0x000fe20008000000 */
[----:B---3--:R-:W-:Y:S01]  /*4c40*/  IMAD R6, R14, UR39, R7 ;  /* 0x000000270e067c24 */ /* 0x008fe2000f8e0207 */
[----:B------:R-:W-:Y:S01]  /*4c50*/  SYNCS.ARRIVE.TRANS64.RED.A1T0 RZ, [UR6], RZ ;  /* 0x000000ffffff79a7 */ /* 0x000fe20008100406 */
[----:B------:R-:W-:-:S02]  /*4c60*/  ULOP3.LUT UR6, URZ, UR11, URZ, 0x33, !UPT ;  /* 0x0000000b3f067292 */ /* 0x000fc4000f8e333f */
[----:B----4-:R-:W-:Y:S02]  /*4c70*/  IMAD.IADD R6, R6, 0x1, -R15 ;  /* 0x0000000106067824 */ /* 0x010fe400078e0a0f */
[----:B------:R-:W3:Y:S02]  /*4c80*/  MUFU.TANH R195, R195 ;  /* 0x000000c300c37308 */ /* 0x000ee40000002400 */
[C---:B------:R-:W-:Y:S02]  /*4c90*/  VIADD R179, R6.reuse, UR55 ;  /* 0x0000003706b37c36 */ /* 0x040fe40008000000 */
[----:B------:R-:W-:Y:S02]  /*4ca0*/  VIADD R180, R6, UR6 ;  /* 0x0000000606b47c36 */ /* 0x000fe40008000000 */
[----:B-1----:R-:W-:Y:S02]  /*4cb0*/  IMAD.IADD R177, R179, 0x1, R175 ;  /* 0x00000001b3b17824 */ /* 0x002fe400078e02af */
[----:B------:R-:W1:Y:S01]  /*4cc0*/  MUFU.TANH R12, R12 ;  /* 0x0000000c000c7308 */ /* 0x000e620000002400 */
[----:B------:R-:W-:-:S07]  /*4cd0*/  IMAD.IADD R178, R175, 0x1, R180 ;  /* 0x00000001afb27824 */ /* 0x000fce00078e02b4 */
        /* <DEDUP_REMOVED lines=28> */
[----:B------:R-:W0:Y:S01]  /*4ea0*/  MUFU.TANH R163, R163 ;  /* 0x000000a300a37308 */ /* 0x000e220000002400 */
[----:B-1-34-:R-:W-:Y:S05]  /*4eb0*/  @P0 BRA `(.L_x_1168) ;  /* 0x00000000005c0947 */ /* 0x01afea0003800000 */
[----:B------:R-:W-:Y:S01]  /*4ec0*/  IMAD R6, R14, UR39, R175 ;  /* 0x000000270e067c24 */ /* 0x000fe2000f8e02af */
[----:B------:R-:W-:Y:S03]  /*4ed0*/  BSSY B0, `(.L_x_1169) ;  /* 0x0000011000007945 */ /* 0x000fe60003800000 */
[----:B------:R-:W-:-:S05]  /*4ee0*/  IMAD.IADD R175, R6, 0x1, -R15 ;  /* 0x0000000106af7824 */ /* 0x000fca00078e0a0f */
[----:B------:R-:W-:-:S13]  /*4ef0*/  ISETP.GT.AND P0, PT, R175, -0x1, PT ;  /* 0xffffffffaf00780c */ /* 0x000fda0003f04270 */
[----:B------:R-:W-:Y:S05]  /*4f00*/  @P0 BRA `(.L_x_1170) ;  /* 0x0000000000200947 */ /* 0x000fea0003800000 */
[----:B------:R-:W-:Y:S01]  /*4f10*/  IMAD.U32 R182, RZ, RZ, UR53 ;  /* 0x00000035ffb67e24 */ /* 0x000fe2000f8e00ff */
[----:B------:R-:W-:-:S04]  /*4f20*/  LOP3.LUT R175, RZ, R175, RZ, 0x33, !PT ;  /* 0x000000afffaf7212 */ /* 0x000fc800078e33ff */
[----:B------:R-:W-:-:S13]  /*4f30*/  ISETP.NE.AND P0, PT, R182, 0x1, PT ;  /* 0x00000001b600780c */ /* 0x000fda0003f05270 */
[----:B------:R-:W1:Y:S02]  /*4f40*/  @P0 LDC.64 R6, c[0x0][0x9e8] ;  /* 0x00027a00ff060b82 */ /* 0x000e640000000a00 */
[----:B-1----:R-:W-:-:S05]  /*4f50*/  @P0 IMAD.HI.U32 R6, R175, R6, RZ ;  /* 0x00000006af060227 */ /* 0x002fca00078e00ff */
[----:B------:R-:W-:-:S04]  /*4f60*/  @P0 SHF.R.U32.HI R175, RZ, R7, R6 ;  /* 0x00000007ffaf0219 */ /* 0x000fc80000011606 */
[----:B------:R-:W-:Y:S01]  /*4f70*/  LOP3.LUT R175, RZ, R175, RZ, 0x33, !PT ;  /* 0x000000afffaf7212 */ /* 0x000fe200078e33ff */
[----:B------:R-:W-:Y:S06]  /*4f80*/  BRA `(.L_x_1171) ;  /* 0x0000000000147947 */ /* 0x000fec0003800000 */
.L_x_1170:
[----:B------:R-:W-:-:S05]  /*4f90*/  IMAD.U32 R182, RZ, RZ, UR53 ;  /* 0x00000035ffb67e24 */ /* 0x000fca000f8e00ff */
[----:B------:R-:W-:-:S13]  /*4fa0*/  ISETP.NE.AND P0, PT, R182, 0x1, PT ;  /* 0x00000001b600780c */ /* 0x000fda0003f05270 */
[----:B------:R-:W1:Y:S02]  /*4fb0*/  @P0 LDC.64 R6, c[0x0][0x9e8] ;  /* 0x00027a00ff060b82 */ /* 0x000e640000000a00 */
[----:B-1----:R-:W-:-:S05]  /*4fc0*/  @P0 IMAD.HI.U32 R6, R175, R6, RZ ;  /* 0x00000006af060227 */ /* 0x002fca00078e00ff */
[----:B------:R-:W-:-:S07]  /*4fd0*/  @P0 SHF.R.U32.HI R175, RZ, R7, R6 ;  /* 0x00000007ffaf0219 */ /* 0x000fce0000011606 */
.L_x_1171:
[----:B------:R-:W-:Y:S05]  /*4fe0*/  BSYNC B0 ;  /* 0x0000000000007941 */ /* 0x000fea0003800000 */
.L_x_1169:
[----:B------:R-:W-:-:S04]  /*4ff0*/  IMAD R175, R175, R182, -R172 ;  /* 0x000000b6afaf7224 */ /* 0x000fc800078e0aac */
[----:B------:R-:W-:-:S05]  /*5000*/  IMAD R175, R16, -0x2, R175 ;  /* 0xfffffffe10af7824 */ /* 0x000fca00078e02af */
[----:B------:R-:W-:Y:S02]  /*5010*/  VIADDMNMX R177, R175, R182, R177, PT ;  /* 0x000000b6afb17246 */ /* 0x000fe400038001b1 */
[----:B------:R-:W-:-:S07]  /*5020*/  VIMNMX R178, R178, R175, !PT ;  /* 0x000000afb2b27248 */ /* 0x000fce0007fe0100 */
.L_x_1168:
[----:B------:R-:W-:Y:S01]  /*5030*/  ISETP.GT.AND P0, PT, R9, -0x1, PT ;  /* 0xffffffff0900780c */ /* 0x000fe20003f04270 */
[----:B------:R-:W1:Y:S01]  /*5040*/  SHFL.IDX PT, R7, R176, 0x1, 0x1c1f ;  /* 0x003c1f00b0077f89 */ /* 0x000e6200000e0000 */
[----:B------:R-:W-:Y:S02]  /*5050*/  UISETP.NE.AND UP1, UPT, UR46, URZ, UPT ;  /* 0x0000003f2e00728c */ /* 0x000fe4000bf25270 */
[C---:B------:R-:W-:Y:S02]  /*5060*/  ISETP.GT.AND P3, PT, R178.reuse, 0x10, P0 ;  /* 0x00000010b200780c */ /* 0x040fe40000764270 */
[C---:B------:R-:W-:Y:S02]  /*5070*/  ISETP.GT.AND P5, PT, R178.reuse, RZ, P0 ;  /* 0x000000ffb200720c */ /* 0x040fe400007a4270 */
[----:B------:R-:W-:Y:S02]  /*5080*/  ISETP.LT.OR P3, PT, R177, 0x11, P3 ;  /* 0x00000011b100780c */ /* 0x000fe40001f61670 */
[----:B------:R-:W-:-:S02]  /*5090*/  ISETP.GT.AND P6, PT, R178, 0x1, P0 ;  /* 0x00000001b200780c */ /* 0x000fc400007c4270 */
[C---:B------:R-:W-:Y:S02]  /*50a0*/  ISETP.GT.AND P1, PT, R178.reuse, 0x8, P0 ;  /* 0x00000008b200780c */ /* 0x040fe40000724270 */
[----:B------:R-:W-:Y:S02]  /*50b0*/  ISETP.GT.AND P4, PT, R178, 0x9, P0 ;  /* 0x00000009b200780c */ /* 0x000fe40000784270 */
[----:B0-----:R-:W-:Y:S02]  /*50c0*/  FSEL R198, R198, -INF , !P3 ;  /* 0xff800000c6c67808 */ /* 0x001fe40005800000 */
[----:B------:R-:W-:Y:S02]  /*50d0*/  ISETP.GT.AND P3, PT, R178, 0x28, P0 ;  /* 0x00000028b200780c */ /* 0x000fe40000764270 */
[C---:B------:R-:W-:Y:S02]  /*50e0*/  ISETP.LT.OR P5, PT, R177.reuse, 0x1, P5 ;  /* 0x00000001b100780c */ /* 0x040fe40002fa1670 */
[----:B------:R-:W-:-:S02]  /*50f0*/  ISETP.LT.OR P6, PT, R177, 0x2, P6 ;  /* 0x00000002b100780c */ /* 0x000fc400037c1670 */
[----:B------:R-:W-:Y:S01]  /*5100*/  ISETP.LT.OR P1, PT, R177, 0x9, P1 ;  /* 0x00000009b100780c */ /* 0x000fe20000f21670 */
[----:B-1----:R-:W-:Y:S01]  /*5110*/  IMAD.IADD R176, R179, 0x1, R7 ;  /* 0x00000001b3b07824 */ /* 0x002fe200078e0207 */
[C---:B------:R-:W-:Y:S02]  /*5120*/  ISETP.LT.OR P4, PT, R177.reuse, 0xa, P4 ;  /* 0x0000000ab100780c */ /* 0x040fe40002781670 */
[----:B------:R-:W-:Y:S02]  /*5130*/  ISETP.LT.OR P3, PT, R177, 0x29, P3 ;  /* 0x00000029b100780c */ /* 0x000fe40001f61670 */
[----:B------:R-:W-:Y:S02]  /*5140*/  FSEL R175, R5, -INF , !P5 ;  /* 0xff80000005af7808 */ /* 0x000fe40006800000 */
[----:B------:R-:W-:Y:S02]  /*5150*/  FSEL R195, R195, -INF , !P6 ;  /* 0xff800000c3c37808 */ /* 0x000fe40007000000 */
[----:B------:R-:W-:-:S02]  /*5160*/  FSEL R196, R196, -INF , !P1 ;  /* 0xff800000c4c47808 */ /* 0x000fc40004800000 */
[----:B------:R-:W-:Y:S02]  /*5170*/  FSEL R197, R197, -INF , !P4 ;  /* 0xff800000c5c57808 */ /* 0x000fe40006000000 */
[C---:B------:R-:W-:Y:S02]  /*5180*/  ISETP.GT.AND P2, PT, R178.reuse, 0x11, P0 ;  /* 0x00000011b200780c */ /* 0x040fe40000744270 */
[C---:B------:R-:W-:Y:S02]  /*5190*/  ISETP.GT.AND P5, PT, R178.reuse, 0x18, P0 ;  /* 0x00000018b200780c */ /* 0x040fe400007a4270 */
[C---:B------:R-:W-:Y:S02]  /*51a0*/  ISETP.GT.AND P6, PT, R178.reuse, 0x19, P0 ;  /* 0x00000019b200780c */ /* 0x040fe400007c4270 */
[C---:B------:R-:W-:Y:S02]  /*51b0*/  ISETP.GT.AND P1, PT, R178.reuse, 0x20, P0 ;  /* 0x00000020b200780c */ /* 0x040fe40000724270 */
[----:B------:R-:W-:-:S02]  /*51c0*/  ISETP.GT.AND P4, PT, R178, 0x21, P0 ;  /* 0x00000021b200780c */ /* 0x000fc40000784270 */
[----:B------:R-:W-:Y:S02]  /*51d0*/  FSEL R169, R169, -INF , !P3 ;  /* 0xff800000a9a97808 */ /* 0x000fe40005800000 */
[----:B------:R-:W-:Y:S02]  /*51e0*/  PLOP3.LUT P3, PT, PT, PT, UP1, 0x40, 0x0 ;  /* 0x000000000000781c */ /* 0x000fe40003f6e818 */
[C---:B------:R-:W-:Y:S02]  /*51f0*/  ISETP.LT.OR P2, PT, R177.reuse, 0x12, P2 ;  /* 0x00000012b100780c */ /* 0x040fe40001741670 */
[C---:B------:R-:W-:Y:S02]  /*5200*/  ISETP.LT.OR P5, PT, R177.reuse, 0x19, P5 ;  /* 0x00000019b100780c */ /* 0x040fe40002fa1670 */
[C---:B------:R-:W-:Y:S02]  /*5210*/  ISETP.LT.OR P6, PT, R177.reuse, 0x1a, P6 ;  /* 0x0000001ab100780c */ /* 0x040fe400037c1670 */
[----:B------:R-:W-:-:S02]  /*5220*/  ISETP.LT.OR P1, PT, R177, 0x21, P1 ;  /* 0x00000021b100780c */ /* 0x000fc40000f21670 */
[----:B------:R-:W-:Y:S02]  /*5230*/  ISETP.LT.OR P4, PT, R177, 0x22, P4 ;  /* 0x00000022b100780c */ /* 0x000fe40002781670 */
[----:B------:R-:W-:Y:S02]  /*5240*/  FSEL R199, R199, -INF , !P2 ;  /* 0xff800000c7c77808 */ /* 0x000fe40005000000 */
[----:B------:R-:W-:Y:S02]  /*5250*/  FSEL R164, R164, -INF , !P5 ;  /* 0xff800000a4a47808 */ /* 0x000fe40006800000 */
[----:B------:R-:W-:Y:S02]  /*5260*/  FSEL R165, R165, -INF , !P6 ;  /* 0xff800000a5a57808 */ /* 0x000fe40007000000 */
[----:B------:R-:W-:Y:S02]  /*5270*/  FSEL R166, R166, -INF , !P1 ;  /* 0xff800000a6a67808 */ /* 0x000fe40004800000 */
[----:B------:R-:W-:-:S02]  /*5280*/  FSEL R167, R167, -INF , !P4 ;  /* 0xff800000a7a77808 */ /* 0x000fc40006000000 */
[C---:B------:R-:W-:Y:S02]  /*5290*/  ISETP.GT.AND P2, PT, R178.reuse, 0x29, P0 ;  /* 0x00000029b200780c */ /* 0x040fe40000744270 */
[C---:B------:R-:W-:Y:S02]  /*52a0*/  ISETP.GT.AND P5, PT, R178.reuse, 0x30, P0 ;  /* 0x00000030b200780c */ /* 0x040fe400007a4270 */
[C---:B------:R-:W-:Y:S02]  /*52b0*/  ISETP.GT.AND P6, PT, R178.reuse, 0x31, P0 ;  /* 0x00000031b200780c */ /* 0x040fe400007c4270 */
[C---:B------:R-:W-:Y:S02]  /*52c0*/  ISETP.GT.AND P1, PT, R178.reuse, 0x38, P0 ;  /* 0x00000038b200780c */ /* 0x040fe40000724270 */
[----:B------:R-:W-:Y:S02]  /*52d0*/  ISETP.GT.AND P4, PT, R178, 0x39, P0 ;  /* 0x00000039b200780c */ /* 0x000fe40000784270 */
[----:B------:R-:W-:-:S02]  /*52e0*/  ISETP.LT.OR P2, PT, R177, 0x2a, P2 ;  /* 0x0000002ab100780c */ /* 0x000fc40001741670 */
[C---:B------:R-:W-:Y:S02]  /*52f0*/  ISETP.LT.OR P5, PT, R177.reuse, 0x31, P5 ;  /* 0x00000031b100780c */ /* 0x040fe40002fa1670 */
[C---:B------:R-:W-:Y:S02]  /*5300*/  ISETP.LT.OR P6, PT, R177.reuse, 0x32, P6 ;  /* 0x00000032b100780c */ /* 0x040fe400037c1670 */
[C---:B------:R-:W-:Y:S02]  /*5310*/  ISETP.LT.OR P1, PT, R177.reuse, 0x39, P1 ;  /* 0x00000039b100780c */ /* 0x040fe40000f21670 */
[----:B------:R-:W-:Y:S01]  /*5320*/  ISETP.LT.OR P4, PT, R177, 0x3a, P4 ;  /* 0x0000003ab100780c */ /* 0x000fe20002781670 */
[----:B------:R-:W-:Y:S01]  /*5330*/  IMAD.IADD R177, R180, 0x1, R7 ;  /* 0x00000001b4b17824 */ /* 0x000fe200078e0207 */
[----:B------:R-:W-:Y:S02]  /*5340*/  FSEL R168, R168, -INF , !P2 ;  /* 0xff800000a8a87808 */ /* 0x000fe40005000000 */
[----:B------:R-:W-:-:S02]  /*5350*/  FSEL R170, R170, -INF , !P5 ;  /* 0xff800000aaaa7808 */ /* 0x000fc40006800000 */
[----:B------:R-:W-:Y:S02]  /*5360*/  FSEL R171, R171, -INF , !P6 ;  /* 0xff800000abab7808 */ /* 0x000fe40007000000 */
[----:B------:R-:W-:Y:S02]  /*5370*/  FSEL R173, R173, -INF , !P1 ;  /* 0xff800000adad7808 */ /* 0x000fe40004800000 */
[----:B------:R-:W-:Y:S01]  /*5380*/  FSEL R174, R174, -INF , !P4 ;  /* 0xff800000aeae7808 */ /* 0x000fe20006000000 */
[----:B------:R-:W-:Y:S06]  /*5390*/  @P3 BRA `(.L_x_1172) ;  /* 0x00000000005c3947 */ /* 0x000fec0003800000 */
        /* <DEDUP_REMOVED lines=8> */
[----:B------:R-:W0:Y:S02]  /*5420*/  @P1 LDC.64 R6, c[0x0][0x9e8] ;  /* 0x00027a00ff061b82 */ /* 0x000e240000000a00 */
[----:B0-----:R-:W-:-:S05]  /*5430*/  @P1 IMAD.HI.U32 R6, R5, R6, RZ ;  /* 0x0000000605061227 */ /* 0x001fca00078e00ff */
[----:B------:R-:W-:-:S04]  /*5440*/  @P1 SHF.R.U32.HI R5, RZ, R7, R6 ;  /* 0x00000007ff051219 */ /* 0x000fc80000011606 */
[----:B------:R-:W-:Y:S01]  /*5450*/  LOP3.LUT R5, RZ, R5, RZ, 0x33, !PT ;  /* 0x00000005ff057212 */ /* 0x000fe200078e33ff */
[----:B------:R-:W-:Y:S06]  /*5460*/  BRA `(.L_x_1175) ;  /* 0x0000000000147947 */ /* 0x000fec0003800000 */
.L_x_1174:
[----:B------:R-:W-:-:S05]  /*5470*/  IMAD.U32 R178, RZ, RZ, UR53 ;  /* 0x00000035ffb27e24 */ /* 0x000fca000f8e00ff */
[----:B------:R-:W-:-:S13]  /*5480*/  ISETP.NE.AND P1, PT, R178, 0x1, PT ;  /* 0x00000001b200780c */ /* 0x000fda0003f25270 */
[----:B------:R-:W0:Y:S02]  /*5490*/  @P1 LDC.64 R6, c[0x0][0x9e8] ;  /* 0x00027a00ff061b82 */ /* 0x000e240000000a00 */
[----:B0-----:R-:W-:-:S05]  /*54a0*/  @P1 IMAD.HI.U32 R6, R5, R6, RZ ;  /* 0x0000000605061227 */ /* 0x001fca00078e00ff */
[----:B------:R-:W-:-:S07]  /*54b0*/  @P1 SHF.R.U32.HI R5, RZ, R7, R6 ;  /* 0x00000007ff051219 */ /* 0x000fce0000011606 */
.L_x_1175:
[----:B------:R-:W-:Y:S05]  /*54c0*/  BSYNC B0 ;  /* 0x0000000000007941 */ /* 0x000fea0003800000 */
.L_x_1173:
[----:B------:R-:W-:-:S04]  /*54d0*/  IMAD R5, R5, R178, -R172 ;  /* 0x000000b205057224 */ /* 0x000fc800078e0aac */
[----:B------:R-:W-:-:S05]  /*54e0*/  IMAD R5, R16, -0x2, R5 ;  /* 0xfffffffe10057824 */ /* 0x000fca00078e0205 */
[----:B------:R-:W-:Y:S02]  /*54f0*/  VIADDMNMX R176, R5, R178, R176, PT ;  /* 0x000000b205b07246 */ /* 0x000fe400038001b0 */
[----:B------:R-:W-:-:S07]  /*5500*/  VIMNMX R177, R177, R5, !PT ;  /* 0x00000005b1b17248 */ /* 0x000fce0007fe0100 */
.L_x_1172:
[----:B------:R-:W-:Y:S01]  /*5510*/  FMNMX.FTZ R6, R175, R10, !PT ;  /* 0x0000000aaf067209 */ /* 0x000fe20007810000 */
[----:B------:R-:W-:Y:S01]  /*5520*/  UMOV UR10, UR52 ;  /* 0x00000034000a7c82 */ /* 0x000fe20008000000 */
[----:B------:R-:W-:Y:S02]  /*5530*/  ISETP.GT.AND P1, PT, R177, RZ, P0 ;  /* 0x000000ffb100720c */ /* 0x000fe40000724270 */
[----:B------:R-:W-:Y:S02]  /*5540*/  FMNMX.FTZ R5, R195, R6, !PT ;  /* 0x00000006c3057209 */ /* 0x000fe40007810000 */
[----:B------:R-:W-:Y:S02]  /*5550*/  ISETP.GT.AND P2, PT, R177, 0x1, P0 ;  /* 0x00000001b100780c */ /* 0x000fe40000744270 */
[----:B------:R-:W-:Y:S02]  /*5560*/  FMNMX.FTZ R6, R196, R5, !PT ;  /* 0x00000005c4067209 */ /* 0x000fe40007810000 */
[----:B------:R-:W-:-:S02]  /*5570*/  ISETP.LT.OR P1, PT, R176, 0x1, P1 ;  /* 0x00000001b000780c */ /* 0x000fc40000f21670 */
[----:B------:R-:W-:Y:S02]  /*5580*/  FMNMX.FTZ R5, R197, R6, !PT ;  /* 0x00000006c5057209 */ /* 0x000fe40007810000 */
[----:B------:R-:W-:Y:S02]  /*5590*/  ISETP.GT.AND P3, PT, R177, 0x8, P0 ;  /* 0x00000008b100780c */ /* 0x000fe40000764270 */
[----:B------:R-:W-:Y:S02]  /*55a0*/  FMNMX.FTZ R6, R198, R5, !PT ;  /* 0x00000005c6067209 */ /* 0x000fe40007810000 */
[----:B------:R-:W-:Y:S02]  /*55b0*/  ISETP.LT.OR P2, PT, R176, 0x2, P2 ;  /* 0x00000002b000780c */ /* 0x000fe40001741670 */
[----:B------:R-:W-:Y:S02]  /*55c0*/  FMNMX.FTZ R5, R199, R6, !PT ;  /* 0x00000006c7057209 */ /* 0x000fe40007810000 */
[----:B------:R-:W-:-:S02]  /*55d0*/  FSEL R12, R12, -INF , !P1 ;  /* 0xff8000000c0c7808 */ /* 0x000fc40004800000 */
        /* <DEDUP_REMOVED lines=15> */
[----:B------:R-:W-:Y:S02]  /*56d0*/  FSEL R21, R21, -INF , !P4 ;  /* 0xff80000015157808 */ /* 0x000fe40006000000 */
[----:B------:R-:W-:Y:S02]  /*56e0*/  FMNMX.FTZ R5, R173, R6, !PT ;  /* 0x00000006ad057209 */ /* 0x000fe40007810000 */
[----:B------:R-:W-:-:S02]  /*56f0*/  ISETP.LT.OR P5, PT, R176, 0x11, P5 ;  /* 0x00000011b000780c */ /* 0x000fc40002fa1670 */
[----:B------:R-:W-:Y:S02]  /*5700*/  FMNMX.FTZ R6, R174, R5, !PT ;  /* 0x00000005ae067209 */ /* 0x000fe40007810000 */
[C---:B------:R-:W-:Y:S02]  /*5710*/  ISETP.GT.AND P3, PT, R177.reuse, 0x19, P0 ;  /* 0x00000019b100780c */ /* 0x040fe40000764270 */
[----:B------:R-:W-:Y:S01]  /*5720*/  ISETP.GT.AND P2, PT, R177, 0x18, P0 ;  /* 0x00000018b100780c */ /* 0x000fe20000744270 */
[----:B------:R-:W0:Y:S01]  /*5730*/  SHFL.BFLY PT, R5, R6, 0x2, 0x1f ;  /* 0x0c401f0006057f89 */ /* 0x000e2200000e0000 */
[----:B------:R-:W-:Y:S02]  /*5740*/  ISETP.LT.OR P6, PT, R176, 0x12, P6 ;  /* 0x00000012b000780c */ /* 0x000fe400037c1670 */
[----:B------:R-:W-:Y:S02]  /*5750*/  FSEL R152, R152, -INF , !P5 ;  /* 0xff80000098987808 */ /* 0x000fe40006800000 */
[----:B------:R-:W-:-:S02]  /*5760*/  ISETP.LT.OR P3, PT, R176, 0x1a, P3 ;  /* 0x0000001ab000780c */ /* 0x000fc40001f61670 */
[----:B------:R-:W-:Y:S02]  /*5770*/  FSEL R153, R153, -INF , !P6 ;  /* 0xff80000099997808 */ /* 0x000fe40007000000 */
[----:B------:R-:W-:Y:S02]  /*5780*/  ISETP.LT.OR P2, PT, R176, 0x19, P2 ;  /* 0x00000019b000780c */ /* 0x000fe40001741670 */
[----:B------:R-:W-:Y:S02]  /*5790*/  FSEL R155, R155, -INF , !P3 ;  /* 0xff8000009b9b7808 */ /* 0x000fe40005800000 */
[C---:B------:R-:W-:Y:S02]  /*57a0*/  ISETP.GT.AND P4, PT, R177.reuse, 0x20, P0 ;  /* 0x00000020b100780c */ /* 0x040fe40000784270 */
[----:B------:R-:W-:Y:S02]  /*57b0*/  FSEL R154, R154, -INF , !P2 ;  /* 0xff8000009a9a7808 */ /* 0x000fe40005000000 */
[----:B------:R-:W-:-:S02]  /*57c0*/  ISETP.GT.AND P1, PT, R177, 0x21, P0 ;  /* 0x00000021b100780c */ /* 0x000fc40000724270 */
[C---:B------:R-:W-:Y:S02]  /*57d0*/  ISETP.LT.OR P4, PT, R176.reuse, 0x21, P4 ;  /* 0x00000021b000780c */ /* 0x040fe40002781670 */
[C---:B------:R-:W-:Y:S02]  /*57e0*/  ISETP.GT.AND P5, PT, R177.reuse, 0x28, P0 ;  /* 0x00000028b100780c */ /* 0x040fe400007a4270 */
[----:B------:R-:W-:Y:S02]  /*57f0*/  ISETP.LT.OR P1, PT, R176, 0x22, P1 ;  /* 0x00000022b000780c */ /* 0x000fe40000f21670 */
[----:B0-----:R-:W-:Y:S02]  /*5800*/  FMNMX.FTZ R7, R6, R5, !PT ;  /* 0x0000000506077209 */ /* 0x001fe40007810000 */
[----:B------:R-:W-:Y:S02]  /*5810*/  FMNMX.FTZ R6, R12, R11, !PT ;  /* 0x0000000b0c067209 */ /* 0x000fe40007810000 */
[----:B------:R-:W-:Y:S01]  /*5820*/  FSEL R156, R156, -INF , !P4 ;  /* 0xff8000009c9c7808 */ /* 0x000fe20006000000 */
[----:B------:R-:W0:Y:S01]  /*5830*/  SHFL.BFLY PT, R172, R7, 0x1, 0x1f ;  /* 0x0c201f0007ac7f89 */ /* 0x000e2200000e0000 */
[----:B------:R-:W-:-:S02]  /*5840*/  ISETP.GT.AND P6, PT, R177, 0x29, P0 ;  /* 0x00000029b100780c */ /* 0x000fc400007c4270 */
[----:B------:R-:W-:Y:S02]  /*5850*/  FSEL R157, R157, -INF , !P1 ;  /* 0xff8000009d9d7808 */ /* 0x000fe40004800000 */
[C---:B------:R-:W-:Y:S02]  /*5860*/  ISETP.LT.OR P5, PT, R176.reuse, 0x29, P5 ;  /* 0x00000029b000780c */ /* 0x040fe40002fa1670 */
[C---:B------:R-:W-:Y:S02]  /*5870*/  ISETP.GT.AND P2, PT, R177.reuse, 0x30, P0 ;  /* 0x00000030b100780c */ /* 0x040fe40000744270 */
[----:B------:R-:W-:Y:S02]  /*5880*/  ISETP.LT.OR P6, PT, R176, 0x2a, P6 ;  /* 0x0000002ab000780c */ /* 0x000fe400037c1670 */
[----:B------:R-:W-:Y:S02]  /*5890*/  FSEL R158, R158, -INF , !P5 ;  /* 0xff8000009e9e7808 */ /* 0x000fe40006800000 */
[----:B------:R-:W-:-:S02]  /*58a0*/  ISETP.GT.AND P4, PT, R177, 0x31, P0 ;  /* 0x00000031b100780c */ /* 0x000fc40000784270 */
[C---:B------:R-:W-:Y:S02]  /*58b0*/  ISETP.LT.OR P2, PT, R176.reuse, 0x31, P2 ;  /* 0x00000031b000780c */ /* 0x040fe40001741670 */
[----:B------:R-:W-:Y:S02]  /*58c0*/  FSEL R159, R159, -INF , !P6 ;  /* 0xff8000009f9f7808 */ /* 0x000fe40007000000 */
[C---:B------:R-:W-:Y:S02]  /*58d0*/  ISETP.GT.AND P1, PT, R177.reuse, 0x38, P0 ;  /* 0x00000038b100780c */ /* 0x040fe40000724270 */
[----:B------:R-:W-:Y:S02]  /*58e0*/  ISETP.GT.AND P0, PT, R177, 0x39, P0 ;  /* 0x00000039b100780c */ /* 0x000fe40000704270 */
[----:B------:R-:W-:Y:S02]  /*58f0*/  ISETP.LT.OR P4, PT, R176, 0x32, P4 ;  /* 0x00000032b000780c */ /* 0x000fe40002781670 */
[----:B0-----:R-:W-:Y:S01]  /*5900*/  FMNMX.FTZ R5, R7, R172, !PT ;  /* 0x000000ac07057209 */ /* 0x001fe20007810000 */
[----:B------:R-:W-:Y:S01]  /*5910*/  IMAD.U32 R172, RZ, RZ, UR10 ;  /* 0x0000000affac7e24 */ /* 0x000fe2000f8e00ff */
[----:B------:R-:W-:-:S02]  /*5920*/  FMNMX.FTZ R7, R13, R6, !PT ;  /* 0x000000060d077209 */ /* 0x000fc40007810000 */
[C---:B------:R-:W-:Y:S01]  /*5930*/  FSETP.NEU.FTZ.AND P3, PT, R5.reuse, -INF , PT ;  /* 0xff8000000500780b */ /* 0x040fe20003f7d000 */
[----:B------:R-:W-:-:S01]  /*5940*/  FFMA.FTZ R172, R5, R172, -8 ;  /* 0xc100000005ac7423 */ /* 0x000fc200000100ac */
[----:B------:R-:W-:Y:S02]  /*5950*/  FMNMX.FTZ R6, R20, R7, !PT ;  /* 0x0000000714067209 */ /* 0x000fe40007810000 */
[----:B------:R-:W-:Y:S02]  /*5960*/  FSEL R160, R160, -INF , !P2 ;  /* 0xff800000a0a07808 */ /* 0x000fe40005000000 */
[----:B------:R-:W-:Y:S02]  /*5970*/  FMNMX.FTZ R7, R21, R6, !PT ;  /* 0x0000000615077209 */ /* 0x000fe40007810000 */
[----:B------:R-:W-:Y:S02]  /*5980*/  ISETP.LT.OR P1, PT, R176, 0x39, P1 ;  /* 0x00000039b000780c */ /* 0x000fe40000f21670 */
[----:B------:R-:W-:-:S02]  /*5990*/  FMNMX.FTZ R6, R152, R7, !PT ;  /* 0x0000000798067209 */ /* 0x000fc40007810000 */
[----:B------:R-:W-:Y:S02]  /*59a0*/  ISETP.LT.OR P0, PT, R176, 0x3a, P0 ;  /* 0x0000003ab000780c */ /* 0x000fe40000701670 */
[----:B------:R-:W-:Y:S02]  /*59b0*/  FMNMX.FTZ R7, R153, R6, !PT ;  /* 0x0000000699077209 */ /* 0x000fe40007810000 */
[----:B------:R-:W-:Y:S02]  /*59c0*/  FSEL R6, R172, RZ, P3 ;  /* 0x000000ffac067208 */ /* 0x000fe40001800000 */
[----:B------:R-:W-:Y:S02]  /*59d0*/  FMNMX.FTZ R172, R154, R7, !PT ;  /* 0x000000079aac7209 */ /* 0x000fe40007810000 */
[----:B------:R-:W-:Y:S01]  /*59e0*/  FSEL R162, R162, -INF , !P1 ;  /* 0xff800000a2a27808 */ /* 0x000fe20004800000 */
        /* <DEDUP_REMOVED lines=8> */
[----:B------:R-:W-:Y:S01]  /*5a70*/  FFMA.FTZ R164, R164, UR10, -R6 ;  /* 0x0000000aa4a47c23 */ /* 0x000fe20008010806 */
[----:B------:R-:W-:-:S03]  /*5a80*/  FMNMX.FTZ R175, R157, R178, !PT ;  /* 0x000000b29daf7209 */ /* 0x000fc60007810000 */
[----:B------:R-:W-:Y:S01]  /*5a90*/  MUFU.EX2 R7, R7 ;  /* 0x0000000700077308 */ /* 0x000fe20000000800 */
[----:B------:R-:W-:Y:S01]  /*5aa0*/  FMNMX.FTZ R178, R158, R175, !PT ;  /* 0x000000af9eb27209 */ /* 0x000fe20007810000 */
[--C-:B0-----:R-:W-:Y:S01]  /*5ab0*/  FFMA.FTZ R179, R165, UR10, -R6.reuse ;  /* 0x0000000aa5b37c23 */ /* 0x101fe20008010806 */
[----:B------:R-:W-:Y:S01]  /*5ac0*/  FSEL R175, R161, -INF , !P4 ;  /* 0xff800000a1af7808 */ /* 0x000fe20006000000 */
[--C-:B------:R-:W-:Y:S01]  /*5ad0*/  FFMA.FTZ R165, R166, UR10, -R6.reuse ;  /* 0x0000000aa6a57c23 */ /* 0x100fe20008010806 */
[----:B------:R-:W-:Y:S01]  /*5ae0*/  FMNMX.FTZ R177, R159, R178, !PT ;  /* 0x000000b29fb17209 */ /* 0x000fe20007810000 */
[--C-:B------:R-:W-:Y:S01]  /*5af0*/  FFMA.FTZ R166, R167, UR10, -R6.reuse ;  /* 0x0000000aa7a67c23 */ /* 0x100fe20008010806 */
[----:B------:R-:W-:-:S01]  /*5b00*/  FFMA.FTZ R167, R169, UR10, -R6 ;  /* 0x0000000aa9a77c23 */ /* 0x000fc20008010806 */
[----:B------:R-:W-:Y:S01]  /*5b10*/  FFMA.FTZ R169, R171, UR10, -R6 ;  /* 0x0000000aaba97c23 */ /* 0x000fe20008010806 */
[----:B------:R-:W-:Y:S01]  /*5b20*/  FMNMX.FTZ R178, R160, R177, !PT ;  /* 0x000000b1a0b27209 */ /* 0x000fe20007810000 */
[----:B------:R-:W-:Y:S01]  /*5b30*/  MUFU.EX2 R161, R196 ;  /* 0x000000c400a17308 */ /* 0x000fe20000000800 */
[----:B------:R-:W-:-:S02]  /*5b40*/  FSEL R171, R5, RZ, P3 ;  /* 0x000000ff05ab7208 */ /* 0x000fc40001800000 */
[----:B------:R-:W-:-:S03]  /*5b50*/  FMNMX.FTZ R177, R175, R178, !PT ;  /* 0x000000b2afb17209 */ /* 0x000fc60007810000 */
[----:B------:R-:W-:Y:S01]  /*5b60*/  FADD.FTZ R171, -R171, R10 ;  /* 0x0000000aabab7221 */ /* 0x000fe20000010100 */
[----:B------:R-:W-:Y:S01]  /*5b70*/  FMNMX.FTZ R178, R162, R177, !PT ;  /* 0x000000b1a2b27209 */ /* 0x000fe20007810000 */
[--C-:B------:R-:W-:Y:S01]  /*5b80*/  FFMA.FTZ R177, R198, UR10, -R6.reuse ;  /* 0x0000000ac6b17c23 */ /* 0x100fe20008010806 */
[----:B------:R-:W-:Y:S01]  /*5b90*/  MUFU.EX2 R176, R176 ;  /* 0x000000b000b07308 */ /* 0x000fe20000000800 */
[----:B------:R-:W-:Y:S01]  /*5ba0*/  FMUL.FTZ R171, R171, UR10 ;  /* 0x0000000aabab7c20 */ /* 0x000fe20008410000 */
[----:B------:R-:W-:Y:S01]  /*5bb0*/  FMNMX.FTZ R180, R163, R178, !PT ;  /* 0x000000b2a3b47209 */ /* 0x000fe20007810000 */
[----:B------:R-:W-:-:S04]  /*5bc0*/  FFMA.FTZ R178, R199, UR10, -R6 ;  /* 0x0000000ac7b27c23 */ /* 0x000fc80008010806 */
[----:B------:R-:W0:Y:S01]  /*5bd0*/  SHFL.BFLY PT, R181, R180, 0x2, 0x1f ;  /* 0x0c401f00b4b57f89 */ /* 0x000e2200000e0000 */
[----:B------:R-:W1:Y:S08]  /*5be0*/  MUFU.EX2 R171, R171 ;  /* 0x000000ab00ab7308 */ /* 0x000e700000000800 */
[----:B------:R-:W-:Y:S08]  /*5bf0*/  MUFU.EX2 R177, R177 ;  /* 0x000000b100b17308 */ /* 0x000ff00000000800 */
[----:B------:R-:W-:Y:S01]  /*5c00*/  MUFU.EX2 R178, R178 ;  /* 0x000000b200b27308 */ /* 0x000fe20000000800 */
[-C--:B-1----:R-:W-:Y:S01]  /*5c10*/  FMUL.FTZ R24, R24, R171.reuse ;  /* 0x000000ab18187220 */ /* 0x082fe20000410000 */
[-C--:B------:R-:W-:Y:S01]  /*5c20*/  FMUL.FTZ R25, R25, R171.reuse ;  /* 0x000000ab19197220 */ /* 0x080fe20000410000 */
[-C--:B------:R-:W-:Y:S01]  /*5c30*/  FMUL.FTZ R28, R28, R171.reuse ;  /* 0x000000ab1c1c7220 */ /* 0x080fe20000410000 */
[-C--:B------:R-:W-:Y:S01]  /*5c40*/  FMUL.FTZ R29, R29, R171.reuse ;  /* 0x000000ab1d1d7220 */ /* 0x080fe20000410000 */
[-C--:B------:R-:W-:Y:S01]  /*5c50*/  FMUL.FTZ R32, R32, R171.reuse ;  /* 0x000000ab20207220 */ /* 0x080fe20000410000 */
[----:B------:R-:W-:Y:S01]  /*5c60*/  FMUL.FTZ R33, R33, R171 ;  /* 0x000000ab21217220 */ /* 0x000fe20000410000 */
[----:B0-----:R-:W-:Y:S01]  /*5c70*/  FMNMX.FTZ R181, R180, R181, !PT ;  /* 0x000000b5b4b57209 */ /* 0x001fe20007810000 */
[--C-:B------:R-:W-:Y:S01]  /*5c80*/  FFMA.FTZ R180, R168, UR10, -R6.reuse ;  /* 0x0000000aa8b47c23 */ /* 0x100fe20008010806 */
[----:B------:R-:W-:-:S01]  /*5c90*/  FFMA.FTZ R168, R170, UR10, -R6 ;  /* 0x0000000aaaa87c23 */ /* 0x000fc20008010806 */
[--C-:B------:R-:W-:Y:S01]  /*5ca0*/  FFMA.FTZ R170, R173, UR10, -R6.reuse ;  /* 0x0000000aadaa7c23 */ /* 0x100fe20008010806 */
[----:B------:R-:W-:-:S01]  /*5cb0*/  FFMA.FTZ R173, R174, UR10, -R6 ;  /* 0x0000000aaead7c23 */ /* 0x000fc20008010806 */
[----:B------:R-:W0:Y:S01]  /*5cc0*/  SHFL.BFLY PT, R182, R181, 0x1, 0x1f ;  /* 0x0c201f00b5b67f89 */ /* 0x000e2200000e0000 */
[----:B------:R-:W-:Y:S01]  /*5cd0*/  MUFU.EX2 R164, R164 ;  /* 0x000000a400a47308 */ /* 0x000fe20000000800 */
[-C--:B------:R-:W-:Y:S01]  /*5ce0*/  FMUL.FTZ R36, R36, R171.reuse ;  /* 0x000000ab24247220 */ /* 0x080fe20000410000 */
[-C--:B------:R-:W-:Y:S01]  /*5cf0*/  FMUL.FTZ R37, R37, R171.reuse ;  /* 0x000000ab25257220 */ /* 0x080fe20000410000 */
[-C--:B------:R-:W-:Y:S01]  /*5d00*/  FMUL.FTZ R40, R40, R171.reuse ;  /* 0x000000ab28287220 */ /* 0x080fe20000410000 */
[-C--:B------:R-:W-:Y:S01]  /*5d10*/  FMUL.FTZ R41, R41, R171.reuse ;  /* 0x000000ab29297220 */ /* 0x080fe20000410000 */
[-C--:B------:R-:W-:Y:S01]  /*5d20*/  FMUL.FTZ R44, R44, R171.reuse ;  /* 0x000000ab2c2c7220 */ /* 0x080fe20000410000 */
[-C--:B------:R-:W-:Y:S01]  /*5d30*/  FMUL.FTZ R45, R45, R171.reuse ;  /* 0x000000ab2d2d7220 */ /* 0x080fe20000410000 */
[-C--:B------:R-:W-:Y:S01]  /*5d40*/  FMUL.FTZ R48, R48, R171.reuse ;  /* 0x000000ab30307220 */ /* 0x080fe20000410000 */
        /* <DEDUP_REMOVED lines=15> */
[----:B0-----:R-:W-:Y:S01]  /*5e40*/  FMNMX.FTZ R6, R181, R182, !PT ;  /* 0x000000b6b5067209 */ /* 0x001fe20007810000 */
[----:B------:R-:W-:Y:S01]  /*5e50*/  IMAD.U32 R181, RZ, RZ, UR10 ;  /* 0x0000000affb57e24 */ /* 0x000fe2000f8e00ff */
[----:B------:R-:W-:Y:S01]  /*5e60*/  MUFU.EX2 R166, R166 ;  /* 0x000000a600a67308 */ /* 0x000fe20000000800 */
[----:B------:R-:W-:Y:S01]  /*5e70*/  FMUL.FTZ R76, R76, R171 ;  /* 0x000000ab4c4c7220 */ /* 0x000fe20000410000 */
[C---:B------:R-:W-:Y:S01]  /*5e80*/  FSETP.NEU.FTZ.AND P0, PT, R6.reuse, -INF , PT ;  /* 0xff8000000600780b */ /* 0x040fe20003f1d000 */
[----:B------:R-:W-:-:S01]  /*5e90*/  FFMA.FTZ R174, R6, R181, -8 ;  /* 0xc100000006ae7423 */ /* 0x000fc200000100b5 */
[-C--:B------:R-:W-:Y:S01]  /*5ea0*/  FMUL.FTZ R77, R77, R171.reuse ;  /* 0x000000ab4d4d7220 */ /* 0x080fe20000410000 */
[-C--:B------:R-:W-:Y:S01]  /*5eb0*/  FMUL.FTZ R80, R80, R171.reuse ;  /* 0x000000ab50507220 */ /* 0x080fe20000410000 */
[-C--:B------:R-:W-:Y:S01]  /*5ec0*/  FMUL.FTZ R81, R81, R171.reuse ;  /* 0x000000ab51517220 */ /* 0x080fe20000410000 */
[-C--:B------:R-:W-:Y:S01]  /*5ed0*/  FMUL.FTZ R84, R84, R171.reuse ;  /* 0x000000ab54547220 */ /* 0x080fe20000410000 */
[----:B------:R-:W-:Y:S01]  /*5ee0*/  FSEL R174, R174, RZ, P0 ;  /* 0x000000ffaeae7208 */ /* 0x000fe20000000000 */
[----:B------:R-:W-:Y:S01]  /*5ef0*/  MUFU.EX2 R167, R167 ;  /* 0x000000a700a77308 */ /* 0x000fe20000000800 */
[-C--:B------:R-:W-:Y:S01]  /*5f00*/  FMUL.FTZ R85, R85, R171.reuse ;  /* 0x000000ab55557220 */ /* 0x080fe20000410000 */
[-C--:B------:R-:W-:Y:S01]  /*5f10*/  FMUL.FTZ R88, R88, R171.reuse ;  /* 0x000000ab58587220 */ /* 0x080fe20000410000 */
[----:B------:R-:W-:Y:S01]  /*5f20*/  FMUL.FTZ R89, R89, R171 ;  /* 0x000000ab59597220 */ /* 0x000fe20000410000 */
[--C-:B------:R-:W-:Y:S01]  /*5f30*/  FFMA.FTZ R181, R12, UR10, -R174.reuse ;  /* 0x0000000a0cb57c23 */ /* 0x100fe200080108ae */
[----:B------:R-:W-:-:S01]  /*5f40*/  FFMA.FTZ R12, R152, UR10, -R174 ;  /* 0x0000000a980c7c23 */ /* 0x000fc200080108ae */
[--C-:B------:R-:W-:Y:S01]  /*5f50*/  FFMA.FTZ R152, R154, UR10, -R174.reuse ;  /* 0x0000000a9a987c23 */ /* 0x100fe200080108ae */
[----:B------:R-:W-:Y:S01]  /*5f60*/  FSEL R154, R6, RZ, P0 ;  /* 0x000000ff069a7208 */ /* 0x000fe20000000000 */
[--C-:B------:R-:W-:Y:S01]  /*5f70*/  FFMA.FTZ R10, R13, UR10, -R174.reuse ;  /* 0x0000000a0d0a7c23 */ /* 0x100fe200080108ae */
[----:B------:R-:W-:-:S01]  /*5f80*/  FFMA.FTZ R13, R20, UR10, -R174 ;  /* 0x0000000a140d7c23 */ /* 0x000fc200080108ae */
[----:B------:R-:W-:Y:S01]  /*5f90*/  MUFU.EX2 R181, R181 ;  /* 0x000000b500b57308 */ /* 0x000fe20000000800 */
[----:B------:R-:W-:-:S01]  /*5fa0*/  FFMA.FTZ R20, R21, UR10, -R174 ;  /* 0x0000000a15147c23 */ /* 0x000fc200080108ae */
[----:B------:R-:W-:Y:S01]  /*5fb0*/  FADD.FTZ R154, -R154, R11 ;  /* 0x0000000b9a9a7221 */ /* 0x000fe20000010100 */
[----:B------:R-:W-:-:S01]  /*5fc0*/  FFMA.FTZ R21, R153, UR10, -R174 ;  /* 0x0000000a99157c23 */ /* 0x000fc200080108ae */
[----:B------:R-:W-:Y:S01]  /*5fd0*/  FFMA.FTZ R11, R156, UR10, -R174 ;  /* 0x0000000a9c0b7c23 */ /* 0x000fe200080108ae */
[----:B------:R-:W-:-:S01]  /*5fe0*/  FFMA.FTZ R156, R171, R3, R172 ;  /* 0x00000003ab9c7223 */ /* 0x000fc200000100ac */
[----:B------:R-:W-:Y:S01]  /*5ff0*/  FMUL.FTZ R154, R154, UR10 ;  /* 0x0000000a9a9a7c20 */ /* 0x000fe20008410000 */
[----:B------:R-:W-:-:S01]  /*6000*/  FFMA.FTZ R153, R155, UR10, -R174 ;  /* 0x0000000a9b997c23 */ /* 0x000fc200080108ae */
[----:B------:R-:W-:Y:S01]  /*6010*/  MUFU.EX2 R10, R10 ;  /* 0x0000000a000a7308 */ /* 0x000fe20000000800 */
[----:B------:R-:W-:-:S01]  /*6020*/  FADD.FTZ R156, R7, R156 ;  /* 0x0000009c079c7221 */ /* 0x000fc20000010000 */
[--C-:B------:R-:W-:Y:S01]  /*6030*/  FFMA.FTZ R196, R157, UR10, -R174.reuse ;  /* 0x0000000a9dc47c23 */ /* 0x100fe200080108ae */
[----:B------:R-:W-:-:S01]  /*6040*/  FFMA.FTZ R158, R158, UR10, -R174 ;  /* 0x0000000a9e9e7c23 */ /* 0x000fc200080108ae */
[--C-:B------:R-:W-:Y:S01]  /*6050*/  FFMA.FTZ R175, R175, UR10, -R174.reuse ;  /* 0x0000000aafaf7c23 */ /* 0x100fe200080108ae */
[----:B------:R-:W-:-:S01]  /*6060*/  FFMA.FTZ R162, R162, UR10, -R174 ;  /* 0x0000000aa2a27c23 */ /* 0x000fc200080108ae */
[----:B------:R-:W-:Y:S01]  /*6070*/  FFMA.FTZ R163, R163, UR10, -R174 ;  /* 0x0000000aa3a37c23 */ /* 0x000fe200080108ae */
[----:B------:R-:W-:Y:S01]  /*6080*/  PLOP3.LUT P0, PT, PT, PT, UP0, 0x40, 0x0 ;  /* 0x000000000000781c */ /* 0x000fe20003f0e808 */
[----:B------:R-:W0:Y:S01]  /*6090*/  MUFU.EX2 R182, R154 ;  /* 0x0000009a00b67308 */ /* 0x000e220000000800 */
[-C--:B------:R-:W-:Y:S01]  /*60a0*/  FMUL.FTZ R92, R92, R171.reuse ;  /* 0x000000ab5c5c7220 */ /* 0x080fe20000410000 */
[-C--:B------:R-:W-:Y:S01]  /*60b0*/  FMUL.FTZ R93, R93, R171.reuse ;  /* 0x000000ab5d5d7220 */ /* 0x080fe20000410000 */
[-C--:B------:R-:W-:Y:S01]  /*60c0*/  FMUL.FTZ R96, R96, R171.reuse ;  /* 0x000000ab60607220 */ /* 0x080fe20000410000 */
[-C--:B------:R-:W-:Y:S01]  /*60d0*/  FMUL.FTZ R97, R97, R171.reuse ;  /* 0x000000ab61617220 */ /* 0x080fe20000410000 */
[-C--:B------:R-:W-:Y:S01]  /*60e0*/  FMUL.FTZ R100, R100, R171.reuse ;  /* 0x000000ab64647220 */ /* 0x080fe20000410000 */
[-C--:B------:R-:W-:Y:S01]  /*60f0*/  FMUL.FTZ R101, R101, R171.reuse ;  /* 0x000000ab65657220 */ /* 0x080fe20000410000 */
[-C--:B------:R-:W-:Y:S01]  /*6100*/  FMUL.FTZ R104, R104, R171.reuse ;  /* 0x000000ab68687220 */ /* 0x080fe20000410000 */
[----:B------:R-:W1:Y:S01]  /*6110*/  MUFU.EX2 R13, R13 ;  /* 0x0000000d000d7308 */ /* 0x000e620000000800 */
[-C--:B------:R-:W-:Y:S01]  /*6120*/  FMUL.FTZ R105, R105, R171.reuse ;  /* 0x000000ab69697220 */ /* 0x080fe20000410000 */
[-C--:B------:R-:W-:Y:S01]  /*6130*/  FMUL.FTZ R108, R108, R171.reuse ;  /* 0x000000ab6c6c7220 */ /* 0x080fe20000410000 */
[-C--:B------:R-:W-:Y:S01]  /*6140*/  FMUL.FTZ R109, R109, R171.reuse ;  /* 0x000000ab6d6d7220 */ /* 0x080fe20000410000 */
[-C--:B------:R-:W-:Y:S01]  /*6150*/  FMUL.FTZ R112, R112, R171.reuse ;  /* 0x000000ab70707220 */ /* 0x080fe20000410000 */
[-C--:B------:R-:W-:Y:S01]  /*6160*/  FMUL.FTZ R113, R113, R171.reuse ;  /* 0x000000ab71717220 */ /* 0x080fe20000410000 */
[-C--:B------:R-:W-:Y:S01]  /*6170*/  FMUL.FTZ R116, R116, R171.reuse ;  /* 0x000000ab74747220 */ /* 0x080fe20000410000 */
[----:B------:R-:W-:Y:S01]  /*6180*/  FMUL.FTZ R117, R117, R171 ;  /* 0x000000ab75757220 */ /* 0x000fe20000410000 */
[----:B------:R-:W3:Y:S01]  /*6190*/  MUFU.EX2 R20, R20 ;  /* 0x0000001400147308 */ /* 0x000ee20000000800 */
[----:B0-----:R-:W-:-:S01]  /*61a0*/  FFMA.FTZ R155, R182, R4, R181 ;  /* 0x00000004b69b7223 */ /* 0x001fc200000100b5 */
[--C-:B------:R-:W-:Y:S01]  /*61b0*/  FFMA.FTZ R4, R159, UR10, -R174.reuse ;  /* 0x0000000a9f047c23 */ /* 0x100fe200080108ae */
[----:B------:R-:W-:-:S01]  /*61c0*/  FFMA.FTZ R159, R160, UR10, -R174 ;  /* 0x0000000aa09f7c23 */ /* 0x000fc200080108ae */
[----:B------:R-:W-:Y:S01]  /*61d0*/  FMUL.FTZ R120, R120, R171 ;  /* 0x000000ab78787220 */ /* 0x000fe20000410000 */
[----:B------:R-:W-:-:S01]  /*61e0*/  FADD.FTZ R198, R10, R155 ;  /* 0x0000009b0ac67221 */ /* 0x000fc20000010000 */
[----:B------:R-:W-:Y:S01]  /*61f0*/  FADD.FTZ R155, R161, R156 ;  /* 0x0000009ca19b7221 */ /* 0x000fe20000010000 */
[----:B------:R-:W-:Y:S01]  /*6200*/  F2FP.SATFINITE.E4M3.F32.PACK_AB_MERGE_C R161, R176, R161, RZ ;  /* 0x000000a1b0a1723e */ /* 0x000fe200048070ff */
[----:B------:R-:W0:Y:S01]  /*6210*/  MUFU.EX2 R12, R12 ;  /* 0x0000000c000c7308 */ /* 0x000e220000000800 */
[----:B-1----:R-:W-:-:S01]  /*6220*/  FADD.FTZ R157, R13, R198 ;  /* 0x000000c60d9d7221 */ /* 0x002fc20000010000 */
[----:B------:R-:W-:Y:S01]  /*6230*/  FADD.FTZ R154, R176, R155 ;  /* 0x0000009bb09a7221 */ /* 0x000fe20000010000 */
[-C--:B------:R-:W-:Y:S01]  /*6240*/  FMUL.FTZ R121, R121, R171.reuse ;  /* 0x000000ab79797220 */ /* 0x080fe20000410000 */
[-C--:B------:R-:W-:Y:S01]  /*6250*/  FMUL.FTZ R124, R124, R171.reuse ;  /* 0x000000ab7c7c7220 */ /* 0x080fe20000410000 */
[-C--:B------:R-:W-:Y:S01]  /*6260*/  FMUL.FTZ R125, R125, R171.reuse ;  /* 0x000000ab7d7d7220 */ /* 0x080fe20000410000 */
[----:B------:R-:W-:Y:S01]  /*6270*/  FADD.FTZ R155, R177, R154 ;  /* 0x0000009ab19b7221 */ /* 0x000fe20000010000 */
[----:B------:R-:W-:Y:S01]  /*6280*/  FMUL.FTZ R128, R128, R171 ;  /* 0x000000ab80807220 */ /* 0x000fe20000410000 */
[----:B------:R-:W1:Y:S01]  /*6290*/  MUFU.EX2 R21, R21 ;  /* 0x0000001500157308 */ /* 0x000e620000000800 */
[----:B---3--:R-:W-:-:S01]  /*62a0*/  FADD.FTZ R157, R20, R157 ;  /* 0x0000009d149d7221 */ /* 0x008fc20000010000 */
[----:B------:R-:W-:Y:S01]  /*62b0*/  FADD.FTZ R155, R178, R155 ;  /* 0x0000009bb29b7221 */ /* 0x000fe20000010000 */
[----:B------:R-:W-:Y:S01]  /*62c0*/  F2FP.SATFINITE.E4M3.F32.PACK_AB_MERGE_C R13, R20, R13, RZ ;  /* 0x0000000d140d723e */ /* 0x000fe200048070ff */
[-C--:B------:R-:W-:Y:S01]  /*62d0*/  FMUL.FTZ R129, R129, R171.reuse ;  /* 0x000000ab81817220 */ /* 0x080fe20000410000 */
[-C--:B------:R-:W-:Y:S01]  /*62e0*/  FMUL.FTZ R132, R132, R171.reuse ;  /* 0x000000ab84847220 */ /* 0x080fe20000410000 */
[-C--:B------:R-:W-:Y:S01]  /*62f0*/  FMUL.FTZ R133, R133, R171.reuse ;  /* 0x000000ab85857220 */ /* 0x080fe20000410000 */
[----:B------:R-:W-:Y:S01]  /*6300*/  FMUL.FTZ R136, R136, R171 ;  /* 0x000000ab88887220 */ /* 0x000fe20000410000 */
[----:B------:R-:W3:Y:S01]  /*6310*/  MUFU.EX2 R152, R152 ;  /* 0x0000009800987308 */ /* 0x000ee20000000800 */
        /* <DEDUP_REMOVED lines=9> */
[----:B------:R-:W-:Y:S01]  /*63b0*/  FADD.FTZ R154, R164, R155 ;  /* 0x0000009ba49a7221 */ /* 0x000fe20000010000 */
[----:B------:R-:W-:Y:S01]  /*63c0*/  F2FP.SATFINITE.E4M3.F32.PACK_AB_MERGE_C R164, R179, R164, RZ ;  /* 0x000000a4b3a4723e */ /* 0x000fe200048070ff */
[----:B------:R-:W-:Y:S01]  /*63d0*/  FMUL.FTZ R149, R149, R171 ;  /* 0x000000ab95957220 */ /* 0x000fe20000410000 */
[-C--:B------:R-:W-:Y:S01]  /*63e0*/  FMUL.FTZ R26, R26, R182.reuse ;  /* 0x000000b61a1a7220 */ /* 0x080fe20000410000 */
[----:B------:R-:W-:Y:S01]  /*63f0*/  FADD.FTZ R154, R179, R154 ;  /* 0x0000009ab39a7221 */ /* 0x000fe20000010000 */
[----:B------:R-:W-:Y:S01]  /*6400*/  FMUL.FTZ R27, R27, R182 ;  /* 0x000000b61b1b7220 */ /* 0x000fe20000410000 */
[----:B------:R-:W1:Y:S01]  /*6410*/  MUFU.EX2 R11, R11 ;  /* 0x0000000b000b7308 */ /* 0x000e620000000800 */
[----:B---3--:R-:W-:-:S01]  /*6420*/  FADD.FTZ R156, R152, R157 ;  /* 0x0000009d989c7221 */ /* 0x008fc20000010000 */
[----:B------:R-:W-:Y:S01]  /*6430*/  FADD.FTZ R155, R165, R154 ;  /* 0x0000009aa59b7221 */ /* 0x000fe20000010000 */
[-C--:B------:R-:W-:Y:S01]  /*6440*/  FMUL.FTZ R30, R30, R182.reuse ;  /* 0x000000b61e1e7220 */ /* 0x080fe20000410000 */
[-C--:B------:R-:W-:Y:S01]  /*6450*/  FMUL.FTZ R31, R31, R182.reuse ;  /* 0x000000b61f1f7220 */ /* 0x080fe20000410000 */
[-C--:B------:R-:W-:Y:S01]  /*6460*/  FMUL.FTZ R34, R34, R182.reuse ;  /* 0x000000b622227220 */ /* 0x080fe20000410000 */
[----:B------:R-:W-:Y:S01]  /*6470*/  FADD.FTZ R154, R166, R155 ;  /* 0x0000009ba69a7221 */ /* 0x000fe20000010000 */
[----:B------:R-:W-:Y:S01]  /*6480*/  FMUL.FTZ R35, R35, R182 ;  /* 0x000000b623237220 */ /* 0x000fe20000410000 */
[----:B------:R-:W3:Y:S01]  /*6490*/  MUFU.EX2 R196, R196 ;  /* 0x000000c400c47308 */ /* 0x000ee20000000800 */
[----:B0-----:R-:W-:-:S01]  /*64a0*/  FADD.FTZ R156, R153, R156 ;  /* 0x0000009c999c7221 */ /* 0x001fc20000010000 */
[----:B------:R-:W-:Y:S01]  /*64b0*/  FADD.FTZ R155, R167, R154 ;  /* 0x0000009aa79b7221 */ /* 0x000fe20000010000 */
        /* <DEDUP_REMOVED lines=14> */
[----:B---3--:R-:W-:-:S01]  /*65a0*/  FADD.FTZ R156, R196, R157 ;  /* 0x0000009dc49c7221 */ /* 0x008fc20000010000 */
[-C--:B------:R-:W-:Y:S01]  /*65b0*/  FMUL.FTZ R59, R59, R182.reuse ;  /* 0x000000b63b3b7220 */ /* 0x080fe20000410000 */
[-C--:B------:R-:W-:Y:S01]  /*65c0*/  FMUL.FTZ R62, R62, R182.reuse ;  /* 0x000000b63e3e7220 */ /* 0x080fe20000410000 */
        /* <DEDUP_REMOVED lines=15> */
[----:B------:R-:W-:Y:S01]  /*66c0*/  FMUL.FTZ R83, R83, R182 ;  /* 0x000000b653537220 */ /* 0x000fe20000410000 */
[----:B------:R-:W-:Y:S01]  /*66d0*/  F2FP.SATFINITE.E4M3.F32.PACK_AB_MERGE_C R167, R153, R152, RZ ;  /* 0x0000009899a7723e */ /* 0x000fe200048070ff */
[----:B------:R-:W-:Y:S01]  /*66e0*/  FMUL.FTZ R86, R86, R182 ;  /* 0x000000b656567220 */ /* 0x000fe20000410000 */
[----:B------:R-:W-:Y:S01]  /*66f0*/  F2FP.SATFINITE.E4M3.F32.PACK_AB_MERGE_C R152, R7, R172, R161 ;  /* 0x000000ac0798723e */ /* 0x000fe200048070a1 */
[----:B------:R-:W-:Y:S01]  /*6700*/  FMUL.FTZ R87, R87, R182 ;  /* 0x000000b657577220 */ /* 0x000fe20000410000 */
[----:B------:R-:W1:Y:S01]  /*6710*/  MUFU.EX2 R159, R159 ;  /* 0x0000009f009f7308 */ /* 0x000e620000000800 */
[----:B---3--:R-:W-:-:S01]  /*6720*/  FADD.FTZ R154, R4, R157 ;  /* 0x0000009d049a7221 */ /* 0x008fc20000010000 */
[----:B------:R-:W-:Y:S01]  /*6730*/  F2FP.SATFINITE.E4M3.F32.PACK_AB_MERGE_C R153, R10, R181, R13 ;  /* 0x000000b50a99723e */ /* 0x000fe2000480700d */
        /* <DEDUP_REMOVED lines=15> */
[----:B------:R-:W-:Y:S01]  /*6830*/  F2FP.SATFINITE.E4M3.F32.PACK_AB_MERGE_C R154, R178, R177, R164 ;  /* 0x000000b1b29a723e */ /* 0x000fe200048070a4 */
[-C--:B------:R-:W-:Y:S01]  /*6840*/  FMUL.FTZ R111, R111, R182.reuse ;  /* 0x000000b66f6f7220 */ /* 0x080fe20000410000 */
[-C--:B------:R-:W-:Y:S01]  /*6850*/  FMUL.FTZ R114, R114, R182.reuse ;  /* 0x000000b672727220 */ /* 0x080fe20000410000 */
[-C--:B------:R-:W-:Y:S01]  /*6860*/  FMUL.FTZ R115, R115, R182.reuse ;  /* 0x000000b673737220 */ /* 0x080fe20000410000 */
[-C--:B------:R-:W-:Y:S01]  /*6870*/  FMUL.FTZ R118, R118, R182.reuse ;  /* 0x000000b676767220 */ /* 0x080fe20000410000 */
        /* <DEDUP_REMOVED lines=26> */
[----:B---3--:R-:W-:-:S01]  /*6a20*/  FADD.FTZ R4, R162, R155 ;  /* 0x0000009ba2047221 */ /* 0x008fc20000010000 */
[----:B------:R-:W-:Y:S01]  /*6a30*/  F2FP.SATFINITE.E4M3.F32.PACK_AB_MERGE_C R155, R21, R12, R167 ;  /* 0x0000000c159b723e */ /* 0x000fe200048070a7 */
[----:B------:R-:W-:Y:S01]  /*6a40*/  FMUL.FTZ R151, R151, R182 ;  /* 0x000000b697977220 */ /* 0x000fe20000410000 */
[C---:B0-----:R-:W-:Y:S01]  /*6a50*/  F2FP.SATFINITE.E4M3.F32.PACK_AB_MERGE_C R158, R173.reuse, R170, RZ ;  /* 0x000000aaad9e723e */ /* 0x041fe200048070ff */
[----:B------:R-:W-:-:S03]  /*6a60*/  FADD.FTZ R3, R173, R20 ;  /* 0x00000014ad037221 */ /* 0x000fc60000010000 */
[----:B------:R-:W-:Y:S02]  /*6a70*/  F2FP.SATFINITE.E4M3.F32.PACK_AB_MERGE_C R158, R169, R168, R158 ;  /* 0x000000a8a99e723e */ /* 0x000fe4000480709e */
[C---:B-1----:R-:W-:Y:S01]  /*6a80*/  F2FP.SATFINITE.E4M3.F32.PACK_AB_MERGE_C R162, R163.reuse, R162, RZ ;  /* 0x000000a2a3a2723e */ /* 0x042fe200048070ff */
[----:B------:R-:W-:-:S03]  /*6a90*/  FADD.FTZ R4, R163, R4 ;  /* 0x00000004a3047221 */ /* 0x000fc60000010000 */
[----:B------:R-:W-:Y:S01]  /*6aa0*/  F2FP.SATFINITE.E4M3.F32.PACK_AB_MERGE_C R159, R160, R159, R162 ;  /* 0x0000009fa09f723e */ /* 0x000fe200048070a2 */
[----:B------:R-:W-:Y:S06]  /*6ab0*/  @P0 BRA `(.L_x_1176) ;  /* 0x0000000000040947 */ /* 0x000fec0003800000 */
[----:B------:R-:W-:Y:S01]  /*6ac0*/  BPT.TRAP 0x1 ;  /* 0x000000040000795c */ /* 0x000fe20000300000 */
.L_x_1176:
[----:B------:R-:W-:Y:S01]  /*6ad0*/  PLOP3.LUT P1, PT, PT, PT, UP0, 0x40, 0x0 ;  /* 0x000000000000781c */ /* 0x000fe20003f2e808 */
[----:B------:R0:W1:-:S12]  /*6ae0*/  SYNCS.PHASECHK.TRANS64.TRYWAIT P0, [UR56+0x28450], R8 ;  /* 0x02845008ff0075a7 */ /* 0x0000580008000178 */
[----:B0-----:R-:W-:Y:S05]  /*6af0*/  @P1 BRA `(.L_x_1177) ;  /* 0x0000000000041947 */ /* 0x001fea0003800000 */
[----:B------:R-:W-:Y:S01]  /*6b00*/  BPT.TRAP 0x1 ;  /* 0x000000040000795c */ /* 0x000fe20000300000 */
.L_x_1177:
[----:B------:R-:W-:Y:S01]  /*6b10*/  VIADD R7, R200, 0x8 ;  /* 0x00000008c8077836 */ /* 0x000fe20000000000 */
[----:B-1----:R-:W-:Y:S06]  /*6b20*/  @P0 BRA `(.L_x_1178) ;  /* 0x0000000000080947 */ /* 0x002fec0003800000 */
[----:B------:R-:W0:Y:S02]  /*6b30*/  SYNCS.PHASECHK.TRANS64.TRYWAIT P0, [UR56+0x28450], R8 ;  /* 0x02845008ff0075a7 */ /* 0x000e240008000178 */
[----:B0-----:R-:W-:Y:S05]  /*6b40*/  @!P0 BRA `(.L_x_1179) ;  /* 0x000000d800748947 */ /* 0x001fea0003800000 */
.L_x_1178:
[----:B------:R1:W-:Y:S01]  /*6b50*/  BAR.SYNC.DEFER_BLOCKING R7, 0x100 ;  /* 0x000400070000751d */ /* 0x0003e20000010000 */
[----:B------:R-:W-:Y:S01]  /*6b60*/  ULEA UR6, UR42, UR49, 0xa ;  /* 0x000000312a067291 */ /* 0x000fe2000f8e503f */
[----:B------:R-:W-:-:S04]  /*6b70*/  PLOP3.LUT P0, PT, PT, PT, UP0, 0x40, 0x0 ;  /* 0x000000000000781c */ /* 0x000fc80003f0e808 */
[----:B------:R-:W-:Y:S01]  /*6b80*/  UMOV UR7, 0x80000020 ;  /* 0x8000002000077882 */ /* 0x000fe20000000000 */
[----:B------:R-:W-:-:S06]  /*6b90*/  WARPGROUP.ARRIVE ;  /* 0x00000000000079c5 */ /* 0x000fcc0000000000 */
        /* <DEDUP_REMOVED lines=10> */
.L_x_1180:
[----:B------:R-:W-:Y:S01]  /*6c40*/  UIADD3 UR56, UR56, 0x28460, URZ ;  /* 0x0002846038387890 */ /* 0x000fe2000fffe03f */
[C---:B------:R-:W-:Y:S01]  /*6c50*/  ISETP.GT.AND P0, PT, R9.reuse, UR58, PT ;  /* 0x0000003a09007c0c */ /* 0x040fe2000bf04270 */
[----:B------:R-:W-:Y:S02]  /*6c60*/  VIADD R9, R9, 0xffffffff ;  /* 0xffffffff09097836 */ /* 0x000fe40000000000 */
[----:B------:R-:W-:Y:S01]  /*6c70*/  UPRMT UR56, UR57, 0x654, UR56 ;  /* 0x0000065439387896 */ /* 0x000fe20008000038 */
[----:B0-----:R-:W-:Y:S02]  /*6c80*/  IMAD.MOV.U32 R11, RZ, RZ, R6 ;  /* 0x000000ffff0b7224 */ /* 0x001fe400078e0006 */
[----:B------:R-:W-:-:S06]  /*6c90*/  IMAD.MOV.U32 R10, RZ, RZ, R5 ;  /* 0x000000ffff0a7224 */ /* 0x000fcc00078e0005 */
[----:B------:R-:W-:Y:S01]  /*6ca0*/  SYNCS.ARRIVE.TRANS64.RED.A1T0 RZ, [UR56], RZ ;  /* 0x000000ffffff79a7 */ /* 0x000fe20008100438 */
[----:B------:R-:W-:Y:S05]  /*6cb0*/  @P0 BRA `(.L_x_1181) ;  /* 0xffffffd800000947 */ /* 0x000fea000383ffff */
.L_x_1162:
[----:B------:R-:W-:Y:S01]  /*6cc0*/  UISETP.NE.AND UP2, UPT, UR47, URZ, UPT ;  /* 0x0000003f2f00728c */ /* 0x000fe2000bf45270 */
[----:B------:R-:W-:Y:S01]  /*6cd0*/  IADD3 R15, -R15, 0x1, RZ ;  /* 0x000000010f0f7810 */ /* 0x000fe20007ffe1ff */
[----:B------:R-:W-:Y:S02]  /*6ce0*/  UISETP.NE.AND UP1, UPT, UR46, URZ, UPT ;  /* 0x0000003f2e00728c */ /* 0x000fe4000bf25270 */
[----:B------:R-:W-:Y:S02]  /*6cf0*/  UIADD3 UR14, UR37, 0x7f, URZ ;  /* 0x0000007f250e7890 */ /* 0x000fe4000fffe03f */
[----:B------:R-:W-:Y:S02]  /*6d00*/  IMAD R7, R14, UR39, R15 ;  /* 0x000000270e077c24 */ /* 0x000fe4000f8e020f */
[----:B------:R-:W-:-:S03]  /*6d10*/  PLOP3.LUT P0, PT, PT, PT, UP1, 0x40, 0x0 ;  /* 0x000000000000781c */ /* 0x000fc60003f0e818 */
[----:B------:R-:W-:Y:S01]  /*6d20*/  @UP2 ULDC UR6, c[0x0][0x44c] ;  /* 0x0001130000062ab9 */ /* 0x000fe20000000800 */
[----:B------:R-:W-:Y:S01]  /*6d30*/  @UP2 ULDC UR15, c[0x0][0x450] ;  /* 0x00011400000f2ab9 */ /* 0x000fe20000000800 */
[----:B------:R-:W-:-:S04]  /*6d40*/  UIMAD.WIDE.U32 UR6, UR14, UR6, URZ ;  /* 0x000000060e0672a5 */ /* 0x000fc8000f8e003f */
[----:B------:R-:W-:-:S06]  /*6d50*/  @UP2 USHF.R.U32.HI UR14, URZ, UR15, UR7 ;  /* 0x0000000f3f0e2299 */ /* 0x000fcc0008011607 */
[----:B------:R-:W-:-:S04]  /*6d60*/  VIADD R7, R7, UR14 ;  /* 0x0000000e07077c36 */ /* 0x000fc80008000000 */
[----:B------:R-:W-:Y:S01]  /*6d70*/  VIADD R8, R7, -UR11 ;  /* 0x8000000b07087c36 */ /* 0x000fe20008000000 */
[----:B------:R-:W-:Y:S06]  /*6d80*/  @P0 BRA `(.L_x_1182) ;  /* 0x0000000000440947 */ /* 0x000fec0003800000 */
[----:B------:R-:W-:-:S13]  /*6d90*/  ISETP.GT.AND P0, PT, R7, -0x1, PT ;  /* 0xffffffff0700780c */ /* 0x000fda0003f04270 */
[----:B------:R-:W-:Y:S05]  /*6da0*/  @P0 BRA `(.L_x_1183) ;  /* 0x0000000000200947 */ /* 0x000fea0003800000 */
[----:B------:R-:W0:Y:S01]  /*6db0*/  LDC R12, c[0x0][0x9e4] ;  /* 0x00027900ff0c7b82 */ /* 0x000e220000000800 */
[----:B------:R-:W-:Y:S02]  /*6dc0*/  LOP3.LUT R7, RZ, R7, RZ, 0x33, !PT ;  /* 0x00000007ff077212 */ /* 0x000fe400078e33ff */
[----:B0-----:R-:W-:-:S13]  /*6dd0*/  ISETP.NE.AND P0, PT, R12, 0x1, PT ;  /* 0x000000010c00780c */ /* 0x001fda0003f05270 */
[----:B------:R-:W0:Y:S02]  /*6de0*/  @P0 LDC.64 R10, c[0x0][0x9e8] ;  /* 0x00027a00ff0a0b82 */ /* 0x000e240000000a00 */
[----:B0-----:R-:W-:-:S05]  /*6df0*/  @P0 IMAD.HI.U32 R10, R7, R10, RZ ;  /* 0x0000000a070a0227 */ /* 0x001fca00078e00ff */
[----:B------:R-:W-:-:S04]  /*6e00*/  @P0 SHF.R.U32.HI R7, RZ, R11, R10 ;  /* 0x0000000bff070219 */ /* 0x000fc8000001160a */
[----:B------:R-:W-:Y:S01]  /*6e10*/  LOP3.LUT R7, RZ, R7, RZ, 0x33, !PT ;  /* 0x00000007ff077212 */ /* 0x000fe200078e33ff */
[----:B------:R-:W-:Y:S06]  /*6e20*/  BRA `(.L_x_1184) ;  /* 0x0000000000147947 */ /* 0x000fec0003800000 */
.L_x_1183:
[----:B------:R-:W0:Y:S02]  /*6e30*/  LDC R12, c[0x0][0x9e4] ;  /* 0x00027900ff0c7b82 */ /* 0x000e240000000800 */
[----:B0-----:R-:W-:-:S13]  /*6e40*/  ISETP.NE.AND P0, PT, R12, 0x1, PT ;  /* 0x000000010c00780c */ /* 0x001fda0003f05270 */
[----:B------:R-:W0:Y:S02]  /*6e50*/  @P0 LDC.64 R10, c[0x0][0x9e8] ;  /* 0x00027a00ff0a0b82 */ /* 0x000e240000000a00 */
[----:B0-----:R-:W-:-:S05]  /*6e60*/  @P0 IMAD.HI.U32 R10, R7, R10, RZ ;  /* 0x0000000a070a0227 */ /* 0x001fca00078e00ff */
[----:B------:R-:W-:-:S07]  /*6e70*/  @P0 SHF.R.U32.HI R7, RZ, R11, R10 ;  /* 0x0000000bff070219 */ /* 0x000fce000001160a */
.L_x_1184:
[----:B------:R-:W-:-:S05]  /*6e80*/  IMAD R7, R7, R12, RZ ;  /* 0x0000000c07077224 */ /* 0x000fca00078e02ff */
[----:B------:R-:W-:-:S07]  /*6e90*/  VIMNMX R8, R8, R7, !PT ;  /* 0x0000000708087248 */ /* 0x000fce0007fe0100 */
.L_x_1182:
[----:B------:R-:W-:-:S05]  /*6ea0*/  VIADD R8, R8, 0x3f ;  /* 0x0000003f08087836 */ /* 0x000fca0000000000 */
[----:B------:R-:W-:-:S04]  /*6eb0*/  SHF.R.S32.HI R7, RZ, 0x1f, R8 ;  /* 0x0000001fff077819 */ /* 0x000fc80000011408 */
[----:B------:R-:W-:-:S04]  /*6ec0*/  LEA.HI R7, R7, R8, RZ, 0x6 ;  /* 0x0000000807077211 */ /* 0x000fc800078f30ff */
[----:B------:R-:W-:-:S04]  /*6ed0*/  SHF.R.S32.HI R7, RZ, 0x6, R7 ;  /* 0x00000006ff077819 */ /* 0x000fc80000011407 */
[----:B------:R-:W-:-:S04]  /*6ee0*/  VIMNMX R7, R7, UR41, !PT ;  /* 0x0000002907077c48 */ /* 0x000fc8000ffe0100 */
[----:B------:R-:W-:-:S13]  /*6ef0*/  ISETP.GE.AND P0, PT, R9, R7, PT ;  /* 0x000000070900720c */ /* 0x000fda0003f06270 */
[----:B------:R-:W-:Y:S05]  /*6f00*/  @!P0 BRA `(.L_x_1185) ;  /* 0x0000001c003c8947 */ /* 0x000fea0003800000 */
[----:B------:R-:W-:Y:S01]  /*6f10*/  IMAD.MOV.U32 R11, RZ, RZ, R6 ;  /* 0x000000ffff0b7224 */ /* 0x000fe200078e0006 */
[----:B------:R-:W-:Y:S01]  /*6f20*/  ULDC UR52, c[0x0][0x988] ;  /* 0x0002620000347ab9 */ /* 0x000fe20000000800 */
[----:B------:R-:W-:-:S07]  /*6f30*/  IMAD.MOV.U32 R20, RZ, RZ, R5 ;  /* 0x000000ffff147224 */ /* 0x000fce00078e0005 */
.L_x_1196:
[----:B------:R-:W-:Y:S01]  /*6f40*/  UIADD3 UR42, UR42, 0x1, URZ ;  /* 0x000000012a2a7890 */ /* 0x000fe2000fffe03f */
[----:B------:R-:W-:Y:S02]  /*6f50*/  PLOP3.LUT P1, PT, PT, PT, UP0, 0x40, 0x0 ;  /* 0x000000000000781c */ /* 0x000fe40003f2e808 */
[C---:B------:R-:W-:Y:S01]  /*6f60*/  ISETP.GT.AND P0, PT, R9.reuse, R7, PT ;  /* 0x000000070900720c */ /* 0x040fe20003f04270 */
[----:B------:R-:W-:Y:S01]  /*6f70*/  UISETP.NE.AND UP1, UPT, UR42, 0x2, UPT ;  /* 0x000000022a00788c */ /* 0x000fe2000bf25270 */
[----:B------:R-:W-:-:S03]  /*6f80*/  VIADD R9, R9, 0xffffffff ;  /* 0xffffffff09097836 */ /* 0x000fc60000000000 */
[----:B------:R-:W-:Y:S02]  /*6f90*/  USEL UR6, URZ, 0x1, UP1 ;  /* 0x000000013f067887 */ /* 0x000fe40008800000 */
[----:B------:R-:W-:Y:S02]  /*6fa0*/  USEL UR42, UR42, URZ, UP1 ;  /* 0x0000003f2a2a7287 */ /* 0x000fe40008800000 */
[----:B------:R-:W-:Y:S02]  /*6fb0*/  ULOP3.LUT UR43, UR43, UR6, URZ, 0x3c, !UPT ;  /* 0x000000062b2b7292 */ /* 0x000fe4000f8e3c3f */
[----:B------:R-:W-:Y:S10]  /*6fc0*/  @P1 BRA `(.L_x_1186) ;  /* 0x0000000000041947 */ /* 0x000ff40003800000 */
[----:B------:R-:W-:Y:S01]  /*6fd0*/  BPT.TRAP 0x1 ;  /* 0x000000040000795c */ /* 0x000fe20000300000 */
.L_x_1186:
        /* <DEDUP_REMOVED lines=10> */
.L_x_1187:
[----:B-1----:R-:W-:Y:S05]  /*7080*/  @P1 BRA `(.L_x_1188) ;  /* 0x0000000000081947 */ /* 0x002fea0003800000 */
[----:B------:R-:W1:Y:S02]  /*7090*/  SYNCS.PHASECHK.TRANS64.TRYWAIT P1, [UR53+0x28430], R8 ;  /* 0x02843008ff0075a7 */ /* 0x000e640008020175 */
[----:B-1----:R-:W-:Y:S05]  /*70a0*/  @!P1 BRA `(.L_x_1189) ;  /* 0x000000d400349947 */ /* 0x002fea0003800000 */
.L_x_1188:
[----:B------:R-:W-:Y:S01]  /*70b0*/  ULEA UR34, UR42, UR48, 0xa ;  /* 0x000000302a227291 */ /* 0x000fe2000f8e503f */
[----:B------:R-:W-:Y:S01]  /*70c0*/  WARPGROUP.ARRIVE ;  /* 0x00000000000079c5 */ /* 0x000fe20000000000 */
[----:B------:R-:W-:Y:S01]  /*70d0*/  UMOV UR35, 0x40000040 ;  /* 0x4000004000237882 */ /* 0x000fe20000000000 */
[----:B------:R-:W-:Y:S01]  /*70e0*/  UMOV UR7, 0x40000040 ;  /* 0x4000004000077882 */ /* 0x000fe20000000000 */
[----:B------:R-:W-:-:S03]  /*70f0*/  UIADD3 UR6, UR34, 0x2, URZ ;  /* 0x0000000222067890 */ /* 0x000fc6000fffe03f */
[----:B--2---:R-:W2:Y:S01]  /*7100*/  S2R R2, SR_TID.X ;  /* 0x0000000000027919 */ /* 0x004ea20000002100 */
        /* <DEDUP_REMOVED lines=41> */
.L_x_1190:
        /* <DEDUP_REMOVED lines=23> */
[----:B-1----:R-:W-:Y:S01]  /*7510*/  FMNMX.FTZ R5, R15, R20, !PT ;  /* 0x000000140f057209 */ /* 0x002fe20007810000 */
[C---:B------:R-:W-:Y:S01]  /*7520*/  FMUL.FTZ R153, R0.reuse, R162 ;  /* 0x000000a200997220 */ /* 0x040fe20000410000 */
[C---:B------:R-:W-:Y:S01]  /*7530*/  FMUL.FTZ R159, R0.reuse, R166 ;  /* 0x000000a6009f7220 */ /* 0x040fe20000410000 */
[C---:B------:R-:W-:Y:S01]  /*7540*/  FMUL.FTZ R166, R0.reuse, R174 ;  /* 0x000000ae00a67220 */ /* 0x040fe20000410000 */
[C---:B------:R-:W-:Y:S01]  /*7550*/  FMUL.FTZ R162, R0.reuse, R170 ;  /* 0x000000aa00a27220 */ /* 0x040fe20000410000 */
[----:B------:R-:W-:Y:S01]  /*7560*/  FMUL.FTZ R170, R0, R178 ;  /* 0x000000b200aa7220 */ /* 0x000fe20000410000 */
[----:B------:R-:W-:Y:S01]  /*7570*/  UMOV UR10, UR52 ;  /* 0x00000034000a7c82 */ /* 0x000fe20008000000 */
[----:B------:R-:W1:Y:S01]  /*7580*/  MUFU.TANH R152, R152 ;  /* 0x0000009800987308 */ /* 0x000e620000002400 */
[----:B---3--:R-:W-:Y:S01]  /*7590*/  FMNMX.FTZ R154, R6, R5, !PT ;  /* 0x00000005069a7209 */ /* 0x008fe20007810000 */
[----:B------:R-:W-:Y:S01]  /*75a0*/  UIADD3 UR6, UR53, 0x28440, URZ ;  /* 0x0002844035067890 */ /* 0x000fe2000fffe03f */
[----:B------:R-:W-:-:S03]  /*75b0*/  PLOP3.LUT P1, PT, PT, PT, UP0, 0x40, 0x0 ;  /* 0x000000000000781c */ /* 0x000fc60003f2e808 */
[----:B------:R-:W-:Y:S02]  /*75c0*/  UPRMT UR6, UR54, 0x654, UR6 ;  /* 0x0000065436067896 */ /* 0x000fe40008000006 */
[----:B------:R-:W3:Y:S01]  /*75d0*/  MUFU.TANH R155, R155 ;  /* 0x0000009b009b7308 */ /* 0x000ee20000002400 */
[----:B----4-:R-:W-:-:S06]  /*75e0*/  FMNMX.FTZ R5, R21, R154, !PT ;  /* 0x0000009a15057209 */ /* 0x010fcc0007810000 */
[----:B------:R-:W-:Y:S01]  /*75f0*/  SYNCS.ARRIVE.TRANS64.RED.A1T0 RZ, [UR6], RZ ;  /* 0x000000ffffff79a7 */ /* 0x000fe20008100406 */
[----:B------:R-:W4:Y:S01]  /*7600*/  MUFU.TANH R156, R156 ;  /* 0x0000009c009c7308 */ /* 0x000f220000002400 */
[----:B-1----:R-:W-:-:S07]  /*7610*/  FMNMX.FTZ R154, R152, R5, !PT ;  /* 0x00000005989a7209 */ /* 0x002fce0007810000 */
[----:B------:R-:W1:Y:S01]  /*7620*/  MUFU.TANH R157, R157 ;  /* 0x0000009d009d7308 */ /* 0x000e620000002400 */
[----:B---3--:R-:W-:-:S07]  /*7630*/  FMNMX.FTZ R5, R155, R154, !PT ;  /* 0x0000009a9b057209 */ /* 0x008fce0007810000 */
[----:B------:R-:W3:Y:S01]  /*7640*/  MUFU.TANH R158, R158 ;  /* 0x0000009e009e7308 */ /* 0x000ee20000002400 */
[----:B----4-:R-:W-:-:S07]  /*7650*/  FMNMX.FTZ R154, R156, R5, !PT ;  /* 0x000000059c9a7209 */ /* 0x010fce0007810000 */
        /* <DEDUP_REMOVED lines=9> */
[----:B---3--:R-:W-:Y:S01]  /*76f0*/  FMNMX.FTZ R5, R165, R154, !PT ;  /* 0x0000009aa5057209 */ /* 0x008fe20007810000 */
[C---:B------:R-:W-:Y:S01]  /*7700*/  FMUL.FTZ R154, R0.reuse, R163 ;  /* 0x000000a3009a7220 */ /* 0x040fe20000410000 */
[C---:B------:R-:W-:Y:S01]  /*7710*/  FMUL.FTZ R163, R0.reuse, R171 ;  /* 0x000000ab00a37220 */ /* 0x040fe20000410000 */
[----:B------:R-:W-:-:S04]  /*7720*/  FMUL.FTZ R171, R0, R179 ;  /* 0x000000b300ab7220 */ /* 0x000fc80000410000 */
        /* <DEDUP_REMOVED lines=9> */
[----:B-1----:R-:W-:Y:S01]  /*77c0*/  FMNMX.FTZ R5, R169, R160, !PT ;  /* 0x000000a0a9057209 */ /* 0x002fe20007810000 */
[C---:B------:R-:W-:Y:S01]  /*77d0*/  FMUL.FTZ R160, R0.reuse, R167 ;  /* 0x000000a700a07220 */ /* 0x040fe20000410000 */
[C---:B------:R-:W-:Y:S01]  /*77e0*/  FMUL.FTZ R167, R0.reuse, R175 ;  /* 0x000000af00a77220 */ /* 0x040fe20000410000 */
[----:B------:R-:W-:Y:S02]  /*77f0*/  FMUL.FTZ R175, R0, R183 ;  /* 0x000000b700af7220 */ /* 0x000fe40000410000 */
[----:B------:R-:W1:Y:S02]  /*7800*/  SHFL.BFLY PT, R180, R5, 0x2, 0x1f ;  /* 0x0c401f0005b47f89 */ /* 0x000e6400000e0000 */
[----:B------:R-:W5:Y:S08]  /*7810*/  MUFU.TANH R13, R13 ;  /* 0x0000000d000d7308 */ /* 0x000f700000002400 */
[----:B------:R-:W0:Y:S08]  /*7820*/  MUFU.TANH R14, R14 ;  /* 0x0000000e000e7308 */ /* 0x000e300000002400 */
[----:B------:R-:W2:Y:S01]  /*7830*/  MUFU.TANH R153, R153 ;  /* 0x0000009900997308 */ /* 0x000ea20000002400 */
[----:B-1----:R-:W-:-:S02]  /*7840*/  FMNMX.FTZ R180, R5, R180, !PT ;  /* 0x000000b405b47209 */ /* 0x002fc40007810000 */
[----:B---3--:R-:W-:-:S05]  /*7850*/  FMNMX.FTZ R5, R10, R11, !PT ;  /* 0x0000000b0a057209 */ /* 0x008fca0007810000 */
[----:B------:R-:W1:Y:S01]  /*7860*/  MUFU.TANH R154, R154 ;  /* 0x0000009a009a7308 */ /* 0x000e620000002400 */
[----:B------:R-:W3:Y:S01]  /*7870*/  SHFL.BFLY PT, R181, R180, 0x1, 0x1f ;  /* 0x0c201f00b4b57f89 */ /* 0x000ee200000e0000 */
[----:B----4-:R-:W-:-:S04]  /*7880*/  FMNMX.FTZ R174, R12, R5, !PT ;  /* 0x000000050cae7209 */ /* 0x010fc80007810000 */
[----:B-----5:R-:W-:Y:S02]  /*7890*/  FMNMX.FTZ R5, R13, R174, !PT ;  /* 0x000000ae0d057209 */ /* 0x020fe40007810000 */
[----:B------:R-:W4:Y:S01]  /*78a0*/  MUFU.TANH R159, R159 ;  /* 0x0000009f009f7308 */ /* 0x000f220000002400 */
[----:B------:R-:W-:Y:S01]  /*78b0*/  FMUL.FTZ R174, R0, R182 ;  /* 0x000000b600ae7220 */ /* 0x000fe20000410000 */
[----:B0-----:R-:W-:-:S04]  /*78c0*/  FMNMX.FTZ R178, R14, R5, !PT ;  /* 0x000000050eb27209 */ /* 0x001fc80007810000 */
[----:B--2---:R-:W-:Y:S02]  /*78d0*/  FMNMX.FTZ R177, R153, R178, !PT ;  /* 0x000000b299b17209 */ /* 0x004fe40007810000 */
[----:B------:R-:W0:Y:S02]  /*78e0*/  MUFU.TANH R160, R160 ;  /* 0x000000a000a07308 */ /* 0x000e240000002400 */
[----:B-1----:R-:W-:-:S06]  /*78f0*/  FMNMX.FTZ R178, R154, R177, !PT ;  /* 0x000000b19ab27209 */ /* 0x002fcc0007810000 */
[----:B------:R-:W1:Y:S01]  /*7900*/  MUFU.TANH R162, R162 ;  /* 0x000000a200a27308 */ /* 0x000e620000002400 */
[----:B----4-:R-:W-:Y:S01]  /*7910*/  FMNMX.FTZ R177, R159, R178, !PT ;  /* 0x000000b29fb17209 */ /* 0x010fe20007810000 */
[----:B------:R-:W-:Y:S01]  /*7920*/  IMAD.U32 R178, RZ, RZ, UR10 ;  /* 0x0000000affb27e24 */ /* 0x000fe2000f8e00ff */
[----:B---3--:R-:W-:-:S05]  /*7930*/  FMNMX.FTZ R5, R180, R181, !PT ;  /* 0x000000b5b4057209 */ /* 0x008fca0007810000 */
[----:B------:R-:W2:Y:S01]  /*7940*/  MUFU.TANH R163, R163 ;  /* 0x000000a300a37308 */ /* 0x000ea20000002400 */
[----:B0-----:R-:W-:Y:S01]  /*7950*/  FMNMX.FTZ R179, R160, R177, !PT ;  /* 0x000000b1a0b37209 */ /* 0x001fe20007810000 */
[----:B------:R-:W-:-:S01]  /*7960*/  FFMA.FTZ R177, R5, R178, -8 ;  /* 0xc100000005b17423 */ /* 0x000fc200000100b2 */
[----:B------:R-:W-:-:S03]  /*7970*/  FADD.FTZ R20, -R5, R20 ;  /* 0x0000001405147221 */ /* 0x000fc60000010100 */
[--C-:B------:R-:W-:Y:S01]  /*7980*/  FFMA.FTZ R180, R6, UR10, -R177.reuse ;  /* 0x0000000a06b47c23 */ /* 0x100fe200080108b1 */
[----:B------:R-:W-:-:S01]  /*7990*/  FFMA.FTZ R15, R15, UR10, -R177 ;  /* 0x0000000a0f0f7c23 */ /* 0x000fc200080108b1 */
[----:B------:R-:W0:Y:S01]  /*79a0*/  MUFU.TANH R166, R166 ;  /* 0x000000a600a67308 */ /* 0x000e220000002400 */
[----:B-1----:R-:W-:Y:S01]  /*79b0*/  FMNMX.FTZ R178, R162, R179, !PT ;  /* 0x000000b3a2b27209 */ /* 0x002fe20007810000 */
[--C-:B------:R-:W-:Y:S01]  /*79c0*/  FFMA.FTZ R21, R21, UR10, -R177.reuse ;  /* 0x0000000a15157c23 */ /* 0x100fe200080108b1 */
[----:B------:R-:W-:-:S01]  /*79d0*/  FFMA.FTZ R152, R152, UR10, -R177 ;  /* 0x0000000a98987c23 */ /* 0x000fc200080108b1 */
[--C-:B------:R-:W-:Y:S01]  /*79e0*/  FFMA.FTZ R155, R155, UR10, -R177.reuse ;  /* 0x0000000a9b9b7c23 */ /* 0x100fe200080108b1 */
[----:B------:R-:W-:-:S01]  /*79f0*/  FFMA.FTZ R156, R156, UR10, -R177 ;  /* 0x0000000a9c9c7c23 */ /* 0x000fc200080108b1 */
[--C-:B------:R-:W-:Y:S01]  /*7a00*/  FFMA.FTZ R157, R157, UR10, -R177.reuse ;  /* 0x0000000a9d9d7c23 */ /* 0x100fe200080108b1 */
[----:B------:R-:W-:-:S01]  /*7a10*/  FFMA.FTZ R165, R165, UR10, -R177 ;  /* 0x0000000aa5a57c23 */ /* 0x000fc200080108b1 */
[----:B------:R-:W1:Y:S01]  /*7a20*/  MUFU.TANH R167, R167 ;  /* 0x000000a700a77308 */ /* 0x000e620000002400 */
[----:B--2---:R-:W-:Y:S01]  /*7a30*/  FMNMX.FTZ R179, R163, R178, !PT ;  /* 0x000000b2a3b37209 */ /* 0x004fe20007810000 */
[--C-:B------:R-:W-:Y:S01]  /*7a40*/  FFMA.FTZ R168, R168, UR10, -R177.reuse ;  /* 0x0000000aa8a87c23 */ /* 0x100fe200080108b1 */
[----:B------:R-:W-:-:S01]  /*7a50*/  FFMA.FTZ R173, R173, UR10, -R177 ;  /* 0x0000000aadad7c23 */ /* 0x000fc200080108b1 */
[----:B------:R-:W-:-:S04]  /*7a60*/  FMUL.FTZ R20, R20, UR10 ;  /* 0x0000000a14147c20 */ /* 0x000fc80008410000 */
        /* <DEDUP_REMOVED lines=8> */
[----:B------:R0:W-:Y:S01]  /*7af0*/  MUFU.EX2 R178, R180 ;  /* 0x000000b400b27308 */ /* 0x0001e20000000800 */
[----:B-1----:R-:W-:-:S07]  /*7b00*/  FMNMX.FTZ R6, R174, R179, !PT ;  /* 0x000000b3ae067209 */ /* 0x002fce0007810000 */
[----:B------:R-:W1:Y:S01]  /*7b10*/  MUFU.EX2 R20, R20 ;  /* 0x0000001400147308 */ /* 0x000e620000000800 */
[----:B--2---:R-:W-:Y:S01]  /*7b20*/  FMNMX.FTZ R6, R175, R6, !PT ;  /* 0x00000006af067209 */ /* 0x004fe20007810000 */
[--C-:B0-----:R-:W-:Y:S01]  /*7b30*/  FFMA.FTZ R180, R158, UR10, -R177.reuse ;  /* 0x0000000a9eb47c23 */ /* 0x101fe200080108b1 */
[----:B------:R-:W-:-:S01]  /*7b40*/  FFMA.FTZ R158, R161, UR10, -R177 ;  /* 0x0000000aa19e7c23 */ /* 0x000fc200080108b1 */
[--C-:B------:R-:W-:Y:S01]  /*7b50*/  FFMA.FTZ R161, R164, UR10, -R177.reuse ;  /* 0x0000000aa4a17c23 */ /* 0x100fe200080108b1 */
[----:B------:R-:W-:-:S01]  /*7b60*/  FFMA.FTZ R164, R172, UR10, -R177 ;  /* 0x0000000aaca47c23 */ /* 0x000fc200080108b1 */
[----:B------:R-:W0:Y:S01]  /*7b70*/  SHFL.BFLY PT, R179, R6, 0x2, 0x1f ;  /* 0x0c401f0006b37f89 */ /* 0x000e2200000e0000 */
[----:B------:R-:W-:-:S01]  /*7b80*/  FFMA.FTZ R172, R176, UR10, -R177 ;  /* 0x0000000ab0ac7c23 */ /* 0x000fc200080108b1 */
[----:B------:R-:W-:Y:S01]  /*7b90*/  FFMA.FTZ R176, R169, UR10, -R177 ;  /* 0x0000000aa9b07c23 */ /* 0x000fe200080108b1 */
[----:B------:R-:W-:Y:S01]  /*7ba0*/  IMAD.U32 R177, RZ, RZ, UR10 ;  /* 0x0000000affb17e24 */ /* 0x000fe2000f8e00ff */
[----:B------:R-:W2:Y:S01]  /*7bb0*/  MUFU.EX2 R15, R15 ;  /* 0x0000000f000f7308 */ /* 0x000ea20000000800 */
[----:B-1----:R-:W-:-:S07]  /*7bc0*/  FMUL.FTZ R24, R24, R20 ;  /* 0x0000001418187220 */ /* 0x002fce0000410000 */
[----:B------:R-:W1:Y:S01]  /*7bd0*/  MUFU.EX2 R21, R21 ;  /* 0x0000001500157308 */ /* 0x000e620000000800 */
[-C--:B------:R-:W-:Y:S01]  /*7be0*/  FMUL.FTZ R25, R25, R20.reuse ;  /* 0x0000001419197220 */ /* 0x080fe20000410000 */
        /* <DEDUP_REMOVED lines=10> */
[----:B0-----:R-:W-:Y:S01]  /*7c90*/  FMNMX.FTZ R179, R6, R179, !PT ;  /* 0x000000b306b37209 */ /* 0x001fe20007810000 */
[-C--:B------:R-:W-:Y:S01]  /*7ca0*/  FMUL.FTZ R45, R45, R20.reuse ;  /* 0x000000142d2d7220 */ /* 0x080fe20000410000 */
[-C--:B------:R-:W-:Y:S01]  /*7cb0*/  FMUL.FTZ R48, R48, R20.reuse ;  /* 0x0000001430307220 */ /* 0x080fe20000410000 */
[-C--:B------:R-:W-:Y:S01]  /*7cc0*/  FMUL.FTZ R49, R49, R20.reuse ;  /* 0x0000001431317220 */ /* 0x080fe20000410000 */
[----:B------:R-:W-:Y:S01]  /*7cd0*/  MUFU.EX2 R155, R155 ;  /* 0x0000009b009b7308 */ /* 0x000fe20000000800 */
[----:B------:R-:W0:Y:S01]  /*7ce0*/  SHFL.BFLY PT, R6, R179, 0x1, 0x1f ;  /* 0x0c201f00b3067f89 */ /* 0x000e2200000e0000 */
        /* <DEDUP_REMOVED lines=21> */
[----:B------:R-:W-:Y:S01]  /*7e40*/  FMUL.FTZ R89, R89, R20 ;  /* 0x0000001459597220 */ /* 0x000fe20000410000 */
[----:B------:R-:W-:Y:S01]  /*7e50*/  MUFU.EX2 R180, R180 ;  /* 0x000000b400b47308 */ /* 0x000fe20000000800 */
[----:B0-----:R-:W-:Y:S01]  /*7e60*/  FMNMX.FTZ R6, R179, R6, !PT ;  /* 0x00000006b3067209 */ /* 0x001fe20007810000 */
[-C--:B------:R-:W-:Y:S01]  /*7e70*/  FMUL.FTZ R92, R92, R20.reuse ;  /* 0x000000145c5c7220 */ /* 0x080fe20000410000 */
[-C--:B------:R-:W-:Y:S01]  /*7e80*/  FMUL.FTZ R93, R93, R20.reuse ;  /* 0x000000145d5d7220 */ /* 0x080fe20000410000 */
[-C--:B------:R-:W-:Y:S01]  /*7e90*/  FMUL.FTZ R96, R96, R20.reuse ;  /* 0x0000001460607220 */ /* 0x080fe20000410000 */
[----:B------:R-:W-:Y:S01]  /*7ea0*/  FMUL.FTZ R97, R97, R20 ;  /* 0x0000001461617220 */ /* 0x000fe20000410000 */
[C---:B------:R-:W-:Y:S01]  /*7eb0*/  FADD.FTZ R169, -R6.reuse, R11 ;  /* 0x0000000b06a97221 */ /* 0x040fe20000010100 */
[----:B------:R-:W-:-:S01]  /*7ec0*/  FFMA.FTZ R177, R6, R177, -8 ;  /* 0xc100000006b17423 */ /* 0x000fc200000100b1 */
[----:B------:R3:W-:Y:S01]  /*7ed0*/  MUFU.EX2 R11, R176 ;  /* 0x000000b0000b7308 */ /* 0x0007e20000000800 */
        /* <DEDUP_REMOVED lines=11> */
[----:B--2---:R-:W-:Y:S01]  /*7f90*/  FFMA.FTZ R163, R20, R3, R15 ;  /* 0x0000000314a37223 */ /* 0x004fe2000001000f */
[----:B------:R-:W-:-:S01]  /*7fa0*/  FFMA.FTZ R153, R159, UR10, -R177 ;  /* 0x0000000a9f997c23 */ /* 0x000fc200080108b1 */
[--C-:B------:R-:W-:Y:S01]  /*7fb0*/  FFMA.FTZ R159, R162, UR10, -R177.reuse ;  /* 0x0000000aa29f7c23 */ /* 0x100fe200080108b1 */
[----:B------:R-:W-:-:S01]  /*7fc0*/  FFMA.FTZ R166, R166, UR10, -R177 ;  /* 0x0000000aa6a67c23 */ /* 0x000fc200080108b1 */
[----:B------:R-:W0:Y:S01]  /*7fd0*/  MUFU.EX2 R10, R10 ;  /* 0x0000000a000a7308 */ /* 0x000e220000000800 */
[----:B------:R-:W-:-:S01]  /*7fe0*/  FADD.FTZ R162, R178, R163 ;  /* 0x000000a3b2a27221 */ /* 0x000fc20000010000 */
[--C-:B------:R-:W-:Y:S01]  /*7ff0*/  FFMA.FTZ R167, R167, UR10, -R177.reuse ;  /* 0x0000000aa7a77c23 */ /* 0x100fe200080108b1 */
[----:B------:R-:W-:-:S01]  /*8000*/  FFMA.FTZ R171, R171, UR10, -R177 ;  /* 0x0000000aabab7c23 */ /* 0x000fc200080108b1 */
[----:B------:R-:W-:Y:S01]  /*8010*/  FFMA.FTZ R174, R174, UR10, -R177 ;  /* 0x0000000aaeae7c23 */ /* 0x000fe200080108b1 */
[----:B-1----:R-:W-:-:S01]  /*8020*/  FADD.FTZ R183, R21, R162 ;  /* 0x000000a215b77221 */ /* 0x002fc20000010000 */
[----:B------:R-:W-:Y:S01]  /*8030*/  FFMA.FTZ R175, R175, UR10, -R177 ;  /* 0x0000000aafaf7c23 */ /* 0x000fe200080108b1 */
        /* <DEDUP_REMOVED lines=9> */
[----:B------:R-:W2:Y:S01]  /*80d0*/  MUFU.EX2 R12, R12 ;  /* 0x0000000c000c7308 */ /* 0x000ea20000000800 */
[----:B0-----:R-:W-:-:S01]  /*80e0*/  FFMA.FTZ R4, R169, R4, R10 ;  /* 0x00000004a9047223 */ /* 0x001fc2000001000a */
        /* <DEDUP_REMOVED lines=24> */
[----:B------:R-:W-:Y:S01]  /*8270*/  FFMA.FTZ R162, R170, UR10, -R177 ;  /* 0x0000000aaaa27c23 */ /* 0x000fe200080108b1 */
[----:B------:R-:W-:Y:S01]  /*8280*/  F2FP.SATFINITE.E4M3.F32.PACK_AB_MERGE_C R181, R181, R12, RZ ;  /* 0x0000000cb5b5723e */ /* 0x000fe200048070ff */
[----:B------:R-:W-:Y:S01]  /*8290*/  FMUL.FTZ R149, R149, R20 ;  /* 0x0000001495957220 */ /* 0x000fe20000410000 */
        /* <DEDUP_REMOVED lines=11> */
[----:B------:R-:W-:Y:S01]  /*8350*/  MUFU.EX2 R154, R154 ;  /* 0x0000009a009a7308 */ /* 0x000fe20000000800 */
[----:B--2---:R-:W-:-:S01]  /*8360*/  FADD.FTZ R170, R14, R183 ;  /* 0x000000b70eaa7221 */ /* 0x004fc20000010000 */
        /* <DEDUP_REMOVED lines=22> */
[----:B------:R2:W-:Y:S01]  /*84d0*/  MUFU.EX2 R3, R166 ;  /* 0x000000a600037308 */ /* 0x0005e20000000800 */
        /* <DEDUP_REMOVED lines=8> */
[----:B--2---:R-:W-:-:S01]  /*8560*/  FADD.FTZ R166, R156, R163 ;  /* 0x000000a39ca67221 */ /* 0x004fc20000010000 */
[-C--:B------:R-:W-:Y:S01]  /*8570*/  FMUL.FTZ R98, R98, R169.reuse ;  /* 0x000000a962627220 */ /* 0x080fe20000410000 */
[-C--:B------:R-:W-:Y:S01]  /*8580*/  FMUL.FTZ R99, R99, R169.reuse ;  /* 0x000000a963637220 */ /* 0x080fe20000410000 */
[----:B------:R-:W-:Y:S01]  /*8590*/  FMUL.FTZ R102, R102, R169 ;  /* 0x000000a966667220 */ /* 0x000fe20000410000 */
[----:B------:R-:W-:-:S01]  /*85a0*/  FADD.FTZ R163, R157, R166 ;  /* 0x000000a69da37221 */ /* 0x000fc20000010000 */
[C---:B------:R-:W-:Y:S01]  /*85b0*/  F2FP.SATFINITE.E4M3.F32.PACK_AB_MERGE_C R157, R180.reuse, R157, RZ ;  /* 0x0000009db49d723e */ /* 0x040fe200048070ff */
[----:B------:R-:W-:Y:S01]  /*85c0*/  FMUL.FTZ R103, R103, R169 ;  /* 0x000000a967677220 */ /* 0x000fe20000410000 */
[----:B------:R-:W2:Y:S01]  /*85d0*/  MUFU.EX2 R160, R160 ;  /* 0x000000a000a07308 */ /* 0x000ea20000000800 */
[----:B------:R-:W-:-:S01]  /*85e0*/  FADD.FTZ R163, R180, R163 ;  /* 0x000000a3b4a37221 */ /* 0x000fc20000010000 */
[-C--:B------:R-:W-:Y:S01]  /*85f0*/  FMUL.FTZ R106, R106, R169.reuse ;  /* 0x000000a96a6a7220 */ /* 0x080fe20000410000 */
[-C--:B------:R-:W-:Y:S01]  /*8600*/  FMUL.FTZ R107, R107, R169.reuse ;  /* 0x000000a96b6b7220 */ /* 0x080fe20000410000 */
[-C--:B------:R-:W-:Y:S01]  /*8610*/  FMUL.FTZ R110, R110, R169.reuse ;  /* 0x000000a96e6e7220 */ /* 0x080fe20000410000 */
[-C--:B------:R-:W-:Y:S01]  /*8620*/  FMUL.FTZ R111, R111, R169.reuse ;  /* 0x000000a96f6f7220 */ /* 0x080fe20000410000 */
[-C--:B------:R-:W-:Y:S01]  /*8630*/  FMUL.FTZ R114, R114, R169.reuse ;  /* 0x000000a972727220 */ /* 0x080fe20000410000 */
[-C--:B------:R-:W-:Y:S01]  /*8640*/  FMUL.FTZ R115, R115, R169.reuse ;  /* 0x000000a973737220 */ /* 0x080fe20000410000 */
[----:B------:R-:W4:Y:S01]  /*8650*/  MUFU.EX2 R165, R165 ;  /* 0x000000a500a57308 */ /* 0x000f220000000800 */
        /* <DEDUP_REMOVED lines=15> */
[----:B------:R-:W5:Y:S01]  /*8750*/  MUFU.EX2 R168, R168 ;  /* 0x000000a800a87308 */ /* 0x000f620000000800 */
[----:B0-----:R-:W-:-:S01]  /*8760*/  FADD.FTZ R167, R153, R170 ;  /* 0x000000aa99a77221 */ /* 0x001fc20000010000 */
[----:B-1----:R-:W-:Y:S01]  /*8770*/  FADD.FTZ R170, R158, R163 ;  /* 0x000000a39eaa7221 */ /* 0x002fe20000010000 */
[-C--:B------:R-:W-:Y:S01]  /*8780*/  FMUL.FTZ R146, R146, R169.reuse ;  /* 0x000000a992927220 */ /* 0x080fe20000410000 */
[----:B------:R-:W-:Y:S01]  /*8790*/  FMUL.FTZ R147, R147, R169 ;  /* 0x000000a993937220 */ /* 0x000fe20000410000 */
[----:B------:R-:W-:-:S01]  /*87a0*/  FADD.FTZ R166, R154, R167 ;  /* 0x000000a79aa67221 */ /* 0x000fc20000010000 */
[----:B---3--:R-:W-:Y:S01]  /*87b0*/  FADD.FTZ R170, R161, R170 ;  /* 0x000000aaa1aa7221 */ /* 0x008fe20000010000 */
[----:B------:R-:W-:Y:S01]  /*87c0*/  FMUL.FTZ R150, R150, R169 ;  /* 0x000000a996967220 */ /* 0x000fe20000410000 */
[----:B------:R-:W0:Y:S01]  /*87d0*/  MUFU.EX2 R164, R164 ;  /* 0x000000a400a47308 */ /* 0x000e220000000800 */
[----:B------:R-:W-:-:S01]  /*87e0*/  FADD.FTZ R163, R159, R166 ;  /* 0x000000a69fa37221 */ /* 0x000fc20000010000 */
[----:B------:R-:W-:-:S03]  /*87f0*/  FMUL.FTZ R151, R151, R169 ;  /* 0x000000a997977220 */ /* 0x000fc60000410000 */
[----:B--2---:R-:W-:Y:S01]  /*8800*/  FADD.FTZ R166, R160, R163 ;  /* 0x000000a3a0a67221 */ /* 0x004fe20000010000 */
[----:B----4-:R-:W-:-:S02]  /*8810*/  FADD.FTZ R163, R165, R170 ;  /* 0x000000aaa5a37221 */ /* 0x010fc40000010000 */
[----:B------:R-:W1:Y:S01]  /*8820*/  MUFU.EX2 R162, R162 ;  /* 0x000000a200a27308 */ /* 0x000e620000000800 */
[----:B------:R-:W-:-:S01]  /*8830*/  FADD.FTZ R167, R3, R166 ;  /* 0x000000a603a77221 */ /* 0x000fc20000010000 */
[----:B-----5:R-:W-:Y:S01]  /*8840*/  FADD.FTZ R163, R168, R163 ;  /* 0x000000a3a8a37221 */ /* 0x020fe20000010000 */
[----:B------:R-:W-:Y:S02]  /*8850*/  F2FP.SATFINITE.E4M3.F32.PACK_AB_MERGE_C R166, R152, R21, RZ ;  /* 0x0000001598a6723e */ /* 0x000fe400048070ff */
[----:B------:R-:W-:Y:S01]  /*8860*/  FADD.FTZ R167, R4, R167 ;  /* 0x000000a704a77221 */ /* 0x000fe20000010000 */
[----:B------:R-:W-:Y:S02]  /*8870*/  F2FP.SATFINITE.E4M3.F32.PACK_AB_MERGE_C R165, R168, R165, RZ ;  /* 0x000000a5a8a5723e */ /* 0x000fe400048070ff */
[----:B------:R-:W2:Y:S01]  /*8880*/  MUFU.EX2 R173, R173 ;  /* 0x000000ad00ad7308 */ /* 0x000ea20000000800 */
[----:B0-----:R-:W-:-:S01]  /*8890*/  FADD.FTZ R12, R164, R163 ;  /* 0x000000a3a40c7221 */ /* 0x001fc20000010000 */
[----:B------:R-:W-:-:S02]  /*88a0*/  F2FP.SATFINITE.E4M3.F32.PACK_AB_MERGE_C R163, R154, R153, RZ ;  /* 0x000000999aa3723e */ /* 0x000fc400048070ff */
[----:B------:R-:W-:Y:S02]  /*88b0*/  F2FP.SATFINITE.E4M3.F32.PACK_AB_MERGE_C R154, R156, R155, R157 ;  /* 0x0000009b9c9a723e */ /* 0x000fe4000480709d */
[----:B------:R-:W-:Y:S02]  /*88c0*/  F2FP.SATFINITE.E4M3.F32.PACK_AB_MERGE_C R156, R161, R158, R165 ;  /* 0x0000009ea19c723e */ /* 0x000fe400048070a5 */
[----:B------:R-:W0:Y:S01]  /*88d0*/  MUFU.EX2 R171, R171 ;  /* 0x000000ab00ab7308 */ /* 0x000e220000000800 */
[----:B-1----:R-:W-:-:S01]  /*88e0*/  FADD.FTZ R152, R162, R167 ;  /* 0x000000a7a2987221 */ /* 0x002fc20000010000 */
[----:B------:R-:W-:Y:S02]  /*88f0*/  F2FP.SATFINITE.E4M3.F32.PACK_AB_MERGE_C R167, R4, R3, RZ ;  /* 0x0000000304a7723e */ /* 0x000fe400048070ff */
[----:B------:R-:W-:Y:S02]  /*8900*/  F2FP.SATFINITE.E4M3.F32.PACK_AB_MERGE_C R155, R14, R13, R163 ;  /* 0x0000000d0e9b723e */ /* 0x000fe400048070a3 */
[----:B------:R-:W-:-:S02]  /*8910*/  F2FP.SATFINITE.E4M3.F32.PACK_AB_MERGE_C R157, R160, R159, R167 ;  /* 0x0000009fa09d723e */ /* 0x000fc400048070a7 */
[----:B------:R-:W1:Y:S01]  /*8920*/  MUFU.EX2 R172, R172 ;  /* 0x000000ac00ac7308 */ /* 0x000e620000000800 */
[----:B--2---:R-:W-:-:S07]  /*8930*/  FADD.FTZ R21, R173, R12 ;  /* 0x0000000cad157221 */ /* 0x004fce0000010000 */
[----:B------:R-:W2:Y:S01]  /*8940*/  MUFU.EX2 R174, R174 ;  /* 0x000000ae00ae7308 */ /* 0x000ea20000000800 */
[----:B0-----:R-:W-:-:S01]  /*8950*/  FADD.FTZ R153, R171, R152 ;  /* 0x00000098ab997221 */ /* 0x001fc20000010000 */
[----:B------:R-:W-:-:S06]  /*8960*/  F2FP.SATFINITE.E4M3.F32.PACK_AB_MERGE_C R152, R178, R15, R166 ;  /* 0x0000000fb298723e */ /* 0x000fcc00048070a6 */
[----:B------:R-:W0:Y:S01]  /*8970*/  MUFU.EX2 R175, R175 ;  /* 0x000000af00af7308 */ /* 0x000e220000000800 */
[----:B-1----:R-:W-:-:S01]  /*8980*/  FADD.FTZ R4, R172, R21 ;  /* 0x00000015ac047221 */ /* 0x002fc20000010000 */
[----:B------:R-:W-:-:S03]  /*8990*/  F2FP.SATFINITE.E4M3.F32.PACK_AB_MERGE_C R172, R11, R172, RZ ;  /* 0x000000ac0bac723e */ /* 0x000fc600048070ff */
[----:B------:R-:W-:Y:S01]  /*89a0*/  FADD.FTZ R3, R11, R4 ;  /* 0x000000040b037221 */ /* 0x000fe20000010000 */
[----:B------:R-:W-:Y:S01]  /*89b0*/  F2FP.SATFINITE.E4M3.F32.PACK_AB_MERGE_C R158, R173, R164, R172 ;  /* 0x000000a4ad9e723e */ /* 0x000fe200048070ac */
[----:B--2---:R-:W-:Y:S01]  /*89c0*/  FADD.FTZ R12, R174, R153 ;  /* 0x00000099ae0c7221 */ /* 0x004fe20000010000 */
[----:B------:R-:W-:Y:S02]  /*89d0*/  F2FP.SATFINITE.E4M3.F32.PACK_AB_MERGE_C R153, R179, R10, R181 ;  /* 0x0000000ab399723e */ /* 0x000fe400048070b5 */
[C---:B0-----:R-:W-:Y:S01]  /*89e0*/  F2FP.SATFINITE.E4M3.F32.PACK_AB_MERGE_C R174, R175.reuse, R174, RZ ;  /* 0x000000aeafae723e */ /* 0x041fe200048070ff */
[----:B------:R-:W-:-:S03]  /*89f0*/  FADD.FTZ R4, R175, R12 ;  /* 0x0000000caf047221 */ /* 0x000fc60000010000 */
[----:B------:R-:W-:Y:S01]  /*8a00*/  F2FP.SATFINITE.E4M3.F32.PACK_AB_MERGE_C R159, R171, R162, R174 ;  /* 0x000000a2ab9f723e */ /* 0x000fe200048070ae */
[----:B------:R-:W-:Y:S06]  /*8a10*/  @P1 BRA `(.L_x_1191) ;  /* 0x0000000000041947 */ /* 0x000fec0003800000 */
[----:B------:R-:W-:Y:S01]  /*8a20*/  BPT.TRAP 0x1 ;  /* 0x000000040000795c */ /* 0x000fe20000300000 */
.L_x_1191:
[----:B------:R-:W-:Y:S01]  /*8a30*/  PLOP3.LUT P2, PT, PT, PT, UP0, 0x40, 0x0 ;  /* 0x000000000000781c */ /* 0x000fe20003f4e808 */
[----:B------:R0:W1:-:S12]  /*8a40*/  SYNCS.PHASECHK.TRANS64.TRYWAIT P1, [UR53+0x28450], R8 ;  /* 0x02845008ff0075a7 */ /* 0x0000580008020175 */
[----:B0-----:R-:W-:Y:S05]  /*8a50*/  @P2 BRA `(.L_x_1192) ;  /* 0x0000000000042947 */ /* 0x001fea0003800000 */
[----:B------:R-:W-:Y:S01]  /*8a60*/  BPT.TRAP 0x1 ;  /* 0x000000040000795c */ /* 0x000fe20000300000 */
.L_x_1192:
[----:B------:R-:W-:Y:S01]  /*8a70*/  VIADD R10, R195, 0x8 ;  /* 0x00000008c30a7836 */ /* 0x000fe20000000000 */
[----:B-1----:R-:W-:Y:S06]  /*8a80*/  @P1 BRA `(.L_x_1193) ;  /* 0x0000000000081947 */ /* 0x002fec0003800000 */
[----:B------:R-:W0:Y:S02]  /*8a90*/  SYNCS.PHASECHK.TRANS64.TRYWAIT P1, [UR53+0x28450], R8 ;  /* 0x02845008ff0075a7 */ /* 0x000e240008020175 */
[----:B0-----:R-:W-:Y:S05]  /*8aa0*/  @!P1 BRA `(.L_x_1194) ;  /* 0x000000b800cc9947 */ /* 0x001fea0003800000 */
.L_x_1193:
        /* <DEDUP_REMOVED lines=15> */
.L_x_1195:
[----:B------:R-:W-:Y:S01]  /*8ba0*/  UIADD3 UR53, UR53, 0x28460, URZ ;  /* 0x0002846035357890 */ /* 0x000fe2000fffe03f */
[----:B0-----:R-:W-:Y:S02]  /*8bb0*/  IMAD.MOV.U32 R11, RZ, RZ, R6 ;  /* 0x000000ffff0b7224 */ /* 0x001fe400078e0006 */
[----:B------:R-:W-:Y:S01]  /*8bc0*/  IMAD.MOV.U32 R20, RZ, RZ, R5 ;  /* 0x000000ffff147224 */ /* 0x000fe200078e0005 */
[----:B------:R-:W-:-:S09]  /*8bd0*/  UPRMT UR53, UR54, 0x654, UR53 ;  /* 0x0000065436357896 */ /* 0x000fd20008000035 */
[----:B------:R-:W-:Y:S01]  /*8be0*/  SYNCS.ARRIVE.TRANS64.RED.A1T0 RZ, [UR53], RZ ;  /* 0x000000ffffff79a7 */ /* 0x000fe20008100435 */
[----:B------:R-:W-:Y:S05]  /*8bf0*/  @P0 BRA `(.L_x_1196) ;  /* 0xffffffe000d00947 */ /* 0x000fea000383ffff */
.L_x_1185:
[----:B------:R-:W-:-:S13]  /*8c00*/  ISETP.GE.AND P0, PT, R9, UR41, PT ;  /* 0x0000002909007c0c */ /* 0x000fda000bf06270 */
[----:B------:R-:W-:Y:S05]  /*8c10*/  @!P0 BRA `(.L_x_1197) ;  /* 0x0000002800148947 */ /* 0x000fea0003800000 */
[----:B------:R-:W-:Y:S01]  /*8c20*/  IMAD.MOV.U32 R11, RZ, RZ, R6 ;  /* 0x000000ffff0b7224 */ /* 0x000fe200078e0006 */
[----:B------:R-:W-:Y:S01]  /*8c30*/  ULDC UR53, c[0x0][0x9e4] ;  /* 0x0002790000357ab9 */ /* 0x000fe20000000800 */
[----:B------:R-:W-:Y:S01]  /*8c40*/  IMAD.MOV.U32 R10, RZ, RZ, R5 ;  /* 0x000000ffff0a7224 */ /* 0x000fe200078e0005 */
[----:B------:R-:W-:Y:S01]  /*8c50*/  ULDC UR56, c[0x0][0x9dc] ;  /* 0x0002770000387ab9 */ /* 0x000fe20000000800 */
[----:B------:R-:W-:Y:S01]  /*8c60*/  ULDC UR55, c[0x0][0x288] ;  /* 0x0000a20000377ab9 */ /* 0x000fe20000000800 */
[----:B------:R-:W-:Y:S01]  /*8c70*/  ULDC UR52, c[0x0][0x988] ;  /* 0x0002620000347ab9 */ /* 0x000fe20000000800 */
[----:B------:R-:W-:-:S05]  /*8c80*/  ULDC UR54, c[0x0][0x9e0] ;  /* 0x0002780000367ab9 */ /* 0x000fca0000000800 */
.L_x_1216:
[----:B------:R-:W-:Y:S01]  /*8c90*/  UIADD3 UR42, UR42, 0x1, URZ ;  /* 0x000000012a2a7890 */ /* 0x000fe2000fffe03f */
[----:B------:R-:W-:-:S03]  /*8ca0*/  PLOP3.LUT P0, PT, PT, PT, UP0, 0x40, 0x0 ;  /* 0x000000000000781c */ /* 0x000fc60003f0e808 */
[----:B------:R-:W-:-:S04]  /*8cb0*/  UISETP.NE.AND UP1, UPT, UR42, 0x2, UPT ;  /* 0x000000022a00788c */ /* 0x000fc8000bf25270 */
[----:B------:R-:W-:Y:S02]  /*8cc0*/  USEL UR6, URZ, 0x1, UP1 ;  /* 0x000000013f067887 */ /* 0x000fe40008800000 */
[----:B------:R-:W-:Y:S02]  /*8cd0*/  USEL UR42, UR42, URZ, UP1 ;  /* 0x0000003f2a2a7287 */ /* 0x000fe40008800000 */
[----:B------:R-:W-:Y:S02]  /*8ce0*/  ULOP3.LUT UR43, UR43, UR6, URZ, 0x3c, !UPT ;  /* 0x000000062b2b7292 */ /* 0x000fe4000f8e3c3f */
[----:B------:R-:W-:Y:S10]  /*8cf0*/  @P0 BRA `(.L_x_1198) ;  /* 0x0000000000040947 */ /* 0x000ff40003800000 */
[----:B------:R-:W-:Y:S01]  /*8d00*/  BPT.TRAP 0x1 ;  /* 0x000000040000795c */ /* 0x000fe20000300000 */
.L_x_1198:
        /* <DEDUP_REMOVED lines=10> */
.L_x_1199:
[----:B-1----:R-:W-:Y:S05]  /*8db0*/  @P0 BRA `(.L_x_1200) ;  /* 0x0000000000080947 */ /* 0x002fea0003800000 */
[----:B------:R-:W1:Y:S02]  /*8dc0*/  SYNCS.PHASECHK.TRANS64.TRYWAIT P0, [UR57+0x28430], R8 ;  /* 0x02843008ff0075a7 */ /* 0x000e640008000179 */
[----:B-1----:R-:W-:Y:S05]  /*8dd0*/  @!P0 BRA `(.L_x_1201) ;  /* 0x000000b800188947 */ /* 0x002fea0003800000 */
.L_x_1200:
        /* <DEDUP_REMOVED lines=47> */
.L_x_1202:
[----:B------:R-:W-:Y:S01]  /*90d0*/  UISETP.NE.AND UP2, UPT, UR47, URZ, UPT ;  /* 0x0000003f2f00728c */ /* 0x000fe2000bf45270 */
[C---:B------:R-:W-:Y:S01]  /*90e0*/  FMUL.FTZ R195, R0.reuse, R153 ;  /* 0x0000009900c37220 */ /* 0x040fe20000410000 */
[C---:B------:R-:W-:Y:S01]  /*90f0*/  FMUL.FTZ R153, R0.reuse, R167 ;  /* 0x000000a700997220 */ /* 0x040fe20000410000 */
[C---:B------:R-:W-:Y:S01]  /*9100*/  FMUL.FTZ R167, R0.reuse, R172 ;  /* 0x000000ac00a77220 */ /* 0x040fe20000410000 */
[----:B------:R-:W-:Y:S01]  /*9110*/  FMUL.FTZ R13, R0, R155 ;  /* 0x0000009b000d7220 */ /* 0x000fe20000410000 */
[----:B------:R-:W-:Y:S01]  /*9120*/  VIADD R172, R18, UR37 ;  /* 0x0000002512ac7c36 */ /* 0x000fe20008000000 */
[----:B------:R-:W-:Y:S01]  /*9130*/  PLOP3.LUT P0, PT, PT, PT, UP2, 0x80, 0x0 ;  /* 0x000000000000781c */ /* 0x000fe20003f0f028 */
[C---:B------:R-:W-:Y:S01]  /*9140*/  FMUL.FTZ R155, R0.reuse, R171 ;  /* 0x000000ab009b7220 */ /* 0x040fe20000410000 */
[----:B------:R-:W-:Y:S01]  /*9150*/  PLOP3.LUT P1, PT, PT, PT, UP2, 0x80, 0x0 ;  /* 0x000000000000781c */ /* 0x000fe20003f2f028 */
[----:B------:R-:W3:Y:S01]  /*9160*/  LDC R171, c[0x0][0x2f0] ;  /* 0x0000bc00ffab7b82 */ /* 0x000ee20000000800 */
[C---:B------:R-:W-:Y:S01]  /*9170*/  FMUL.FTZ R12, R0.reuse, R154 ;  /* 0x0000009a000c7220 */ /* 0x040fe20000410000 */
[----:B------:R-:W-:Y:S01]  /*9180*/  @UP2 ULDC UR6, c[0x0][0x44c] ;  /* 0x0001130000062ab9 */ /* 0x000fe20000000800 */
[C---:B------:R-:W-:Y:S01]  /*9190*/  FMUL.FTZ R154, R0.reuse, R170 ;  /* 0x000000aa009a7220 */ /* 0x040fe20000410000 */
[----:B------:R-:W-:Y:S01]  /*91a0*/  FMUL.FTZ R197, R0, R157 ;  /* 0x0000009d00c57220 */ /* 0x000fe20000410000 */
[----:B------:R-:W-:-:S02]  /*91b0*/  IMAD.SHL.U32 R170, R9, 0x40, RZ ;  /* 0x0000004009aa7824 */ /* 0x000fc400078e00ff */
[C---:B------:R-:W-:Y:S01]  /*91c0*/  FMUL.FTZ R157, R0.reuse, R175 ;  /* 0x000000af009d7220 */ /* 0x040fe20000410000 */
[C---:B------:R-:W-:Y:S01]  /*91d0*/  FMUL.FTZ R21, R0.reuse, R163 ;  /* 0x000000a300157220 */ /* 0x040fe20000410000 */
[----:B------:R-:W-:Y:S01]  /*91e0*/  UISETP.NE.AND UP1, UPT, UR46, URZ, UPT ;  /* 0x0000003f2e00728c */ /* 0x000fe2000bf25270 */
[----:B------:R-:W-:Y:S01]  /*91f0*/  FMUL.FTZ R20, R0, R162 ;  /* 0x000000a200147220 */ /* 0x000fe20000410000 */
        /* <DEDUP_REMOVED lines=30> */
[----:B------:R-:W4:Y:S01]  /*93e0*/  MUFU.TANH R5, R5 ;  /* 0x0000000500057308 */ /* 0x000f220000002400 */
[----:B------:R-:W-:Y:S01]  /*93f0*/  SYNCS.ARRIVE.TRANS64.RED.A1T0 RZ, [UR6], RZ ;  /* 0x000000ffffff79a7 */ /* 0x000fe20008100406 */
[----:B---3--:R-:W-:Y:S01]  /*9400*/  IMAD R6, R171, UR39, R6 ;  /* 0x00000027ab067c24 */ /* 0x008fe2000f8e0206 */
[----:B------:R-:W-:-:S03]  /*9410*/  ULOP3.LUT UR6, URZ, UR56, URZ, 0x33, !UPT ;  /* 0x000000383f067292 */ /* 0x000fc6000f8e333f */
[----:B------:R-:W-:Y:S02]  /*9420*/  VIADD R6, R6, -UR55 ;  /* 0x8000003706067c36 */ /* 0x000fe40008000000 */
[----:B------:R-:W3:Y:S02]  /*9430*/  MUFU.TANH R195, R195 ;  /* 0x000000c300c37308 */ /* 0x000ee40000002400 */
[C---:B------:R-:W-:Y:S02]  /*9440*/  VIADD R176, R6.reuse, UR54 ;  /* 0x0000003606b07c36 */ /* 0x040fe40008000000 */
[----:B------:R-:W-:Y:S02]  /*9450*/  VIADD R180, R6, UR6 ;  /* 0x0000000606b47c36 */ /* 0x000fe40008000000 */
[----:B-1----:R-:W-:Y:S02]  /*9460*/  IMAD.IADD R173, R176, 0x1, R175 ;  /* 0x00000001b0ad7824 */ /* 0x002fe400078e02af */
[----:B------:R-:W1:Y:S01]  /*9470*/  MUFU.TANH R12, R12 ;  /* 0x0000000c000c7308 */ /* 0x000e620000002400 */
[----:B------:R-:W-:-:S07]  /*9480*/  IMAD.IADD R174, R175, 0x1, R180 ;  /* 0x00000001afae7824 */ /* 0x000fce00078e02b4 */
        /* <DEDUP_REMOVED lines=32> */
[----:B------:R-:W-:-:S05]  /*9690*/  VIADD R175, R6, -UR55 ;  /* 0x8000003706af7c36 */ /* 0x000fca0008000000 */
        /* <DEDUP_REMOVED lines=10> */
.L_x_1205:
[----:B------:R-:W-:-:S05]  /*9740*/  IMAD.U32 R182, RZ, RZ, UR53 ;  /* 0x00000035ffb67e24 */ /* 0x000fca000f8e00ff */
[----:B------:R-:W-:-:S13]  /*9750*/  ISETP.NE.AND P0, PT, R182, 0x1, PT ;  /* 0x00000001b600780c */ /* 0x000fda0003f05270 */
[----:B------:R-:W1:Y:S02]  /*9760*/  @P0 LDC.64 R6, c[0x0][0x9e8] ;  /* 0x00027a00ff060b82 */ /* 0x000e640000000a00 */
[----:B-1----:R-:W-:-:S05]  /*9770*/  @P0 IMAD.HI.U32 R6, R175, R6, RZ ;  /* 0x00000006af060227 */ /* 0x002fca00078e00ff */
[----:B------:R-:W-:-:S07]  /*9780*/  @P0 SHF.R.U32.HI R175, RZ, R7, R6 ;  /* 0x00000007ffaf0219 */ /* 0x000fce0000011606 */
.L_x_1206:
[----:B------:R-:W-:Y:S05]  /*9790*/  BSYNC B0 ;  /* 0x0000000000007941 */ /* 0x000fea0003800000 */
.L_x_1204:
[----:B------:R-:W-:-:S04]  /*97a0*/  IMAD R175, R175, R182, -R170 ;  /* 0x000000b6afaf7224 */ /* 0x000fc800078e0aaa */
[----:B------:R-:W-:-:S05]  /*97b0*/  IMAD R175, R16, -0x2, R175 ;  /* 0xfffffffe10af7824 */ /* 0x000fca00078e02af */
[----:B------:R-:W-:Y:S02]  /*97c0*/  VIADDMNMX R173, R175, R182, R173, PT ;  /* 0x000000b6afad7246 */ /* 0x000fe400038001ad */
[----:B------:R-:W-:-:S07]  /*97d0*/  VIMNMX R174, R174, R175, !PT ;  /* 0x000000afaeae7248 */ /* 0x000fce0007fe0100 */
.L_x_1203:
[----:B------:R-:W-:Y:S01]  /*97e0*/  ISETP.GT.AND P0, PT, R9, -0x1, PT ;  /* 0xffffffff0900780c */ /* 0x000fe20003f04270 */
[----:B------:R-:W1:Y:S01]  /*97f0*/  SHFL.IDX PT, R7, R172, 0x1, 0x1c1f ;  /* 0x003c1f00ac077f89 */ /* 0x000e6200000e0000 */
[----:B------:R-:W-:Y:S02]  /*9800*/  UISETP.NE.AND UP1, UPT, UR46, URZ, UPT ;  /* 0x0000003f2e00728c */ /* 0x000fe4000bf25270 */
[C---:B------:R-:W-:Y:S02]  /*9810*/  ISETP.GT.AND P5, PT, R174.reuse, RZ, P0 ;  /* 0x000000ffae00720c */ /* 0x040fe400007a4270 */
[C---:B------:R-:W-:Y:S02]  /*9820*/  ISETP.GT.AND P6, PT, R174.reuse, 0x1, P0 ;  /* 0x00000001ae00780c */ /* 0x040fe400007c4270 */
[C---:B------:R-:W-:Y:S02]  /*9830*/  ISETP.GT.AND P1, PT, R174.reuse, 0x8, P0 ;  /* 0x00000008ae00780c */ /* 0x040fe40000724270 */
[----:B------:R-:W-:-:S02]  /*9840*/  ISETP.GT.AND P4, PT, R174, 0x9, P0 ;  /* 0x00000009ae00780c */ /* 0x000fc40000784270 */
[C---:B------:R-:W-:Y:S02]  /*9850*/  ISETP.LT.OR P5, PT, R173.reuse, 0x1, P5 ;  /* 0x00000001ad00780c */ /* 0x040fe40002fa1670 */
[C---:B------:R-:W-:Y:S02]  /*9860*/  ISETP.LT.OR P6, PT, R173.reuse, 0x2, P6 ;  /* 0x00000002ad00780c */ /* 0x040fe400037c1670 */
[C---:B------:R-:W-:Y:S02]  /*9870*/  ISETP.LT.OR P1, PT, R173.reuse, 0x9, P1 ;  /* 0x00000009ad00780c */ /* 0x040fe40000f21670 */
[----:B------:R-:W-:Y:S02]  /*9880*/  ISETP.LT.OR P4, PT, R173, 0xa, P4 ;  /* 0x0000000aad00780c */ /* 0x000fe40002781670 */
[----:B------:R-:W-:Y:S02]  /*9890*/  ISETP.GT.AND P3, PT, R174, 0x10, P0 ;  /* 0x00000010ae00780c */ /* 0x000fe40000764270 */
[----:B------:R-:W-:-:S02]  /*98a0*/  FSEL R175, R5, -INF , !P5 ;  /* 0xff80000005af7808 */ /* 0x000fc40006800000 */
[----:B------:R-:W-:Y:S02]  /*98b0*/  FSEL R195, R195, -INF , !P6 ;  /* 0xff800000c3c37808 */ /* 0x000fe40007000000 */
[----:B0-----:R-:W-:Y:S02]  /*98c0*/  FSEL R196, R196, -INF , !P1 ;  /* 0xff800000c4c47808 */ /* 0x001fe40004800000 */
[----:B------:R-:W-:Y:S02]  /*98d0*/  FSEL R197, R197, -INF , !P4 ;  /* 0xff800000c5c57808 */ /* 0x000fe40006000000 */
[C---:B------:R-:W-:Y:S02]  /*98e0*/  ISETP.GT.AND P2, PT, R174.reuse, 0x11, P0 ;  /* 0x00000011ae00780c */ /* 0x040fe40000744270 */
[C---:B------:R-:W-:Y:S02]  /*98f0*/  ISETP.GT.AND P5, PT, R174.reuse, 0x18, P0 ;  /* 0x00000018ae00780c */ /* 0x040fe400007a4270 */
[----:B------:R-:W-:-:S02]  /*9900*/  ISETP.GT.AND P6, PT, R174, 0x19, P0 ;  /* 0x00000019ae00780c */ /* 0x000fc400007c4270 */
[C---:B------:R-:W-:Y:S02]  /*9910*/  ISETP.GT.AND P1, PT, R174.reuse, 0x20, P0 ;  /* 0x00000020ae00780c */ /* 0x040fe40000724270 */
[----:B------:R-:W-:Y:S02]  /*9920*/  ISETP.GT.AND P4, PT, R174, 0x21, P0 ;  /* 0x00000021ae00780c */ /* 0x000fe40000784270 */
[C---:B------:R-:W-:Y:S02]  /*9930*/  ISETP.LT.OR P3, PT, R173.reuse, 0x11, P3 ;  /* 0x00000011ad00780c */ /* 0x040fe40001f61670 */
[C---:B------:R-:W-:Y:S02]  /*9940*/  ISETP.LT.OR P2, PT, R173.reuse, 0x12, P2 ;  /* 0x00000012ad00780c */ /* 0x040fe40001741670 */
[C---:B------:R-:W-:Y:S02]  /*9950*/  ISETP.LT.OR P5, PT, R173.reuse, 0x19, P5 ;  /* 0x00000019ad00780c */ /* 0x040fe40002fa1670 */
[----:B------:R-:W-:-:S02]  /*9960*/  ISETP.LT.OR P6, PT, R173, 0x1a, P6 ;  /* 0x0000001aad00780c */ /* 0x000fc400037c1670 */
[C---:B------:R-:W-:Y:S02]  /*9970*/  ISETP.LT.OR P1, PT, R173.reuse, 0x21, P1 ;  /* 0x00000021ad00780c */ /* 0x040fe40000f21670 */
[----:B------:R-:W-:Y:S02]  /*9980*/  ISETP.LT.OR P4, PT, R173, 0x22, P4 ;  /* 0x00000022ad00780c */ /* 0x000fe40002781670 */
[----:B------:R-:W-:Y:S02]  /*9990*/  FSEL R198, R198, -INF , !P3 ;  /* 0xff800000c6c67808 */ /* 0x000fe40005800000 */
[----:B------:R-:W-:Y:S02]  /*99a0*/  ISETP.GT.AND P3, PT, R174, 0x28, P0 ;  /* 0x00000028ae00780c */ /* 0x000fe40000764270 */
[----:B------:R-:W-:Y:S02]  /*99b0*/  FSEL R199, R199, -INF , !P2 ;  /* 0xff800000c7c77808 */ /* 0x000fe40005000000 */
[----:B------:R-:W-:-:S02]  /*99c0*/  FSEL R162, R162, -INF , !P5 ;  /* 0xff800000a2a27808 */ /* 0x000fc40006800000 */
[----:B------:R-:W-:Y:S02]  /*99d0*/  FSEL R163, R163, -INF , !P6 ;  /* 0xff800000a3a37808 */ /* 0x000fe40007000000 */
[----:B------:R-:W-:Y:S02]  /*99e0*/  FSEL R164, R164, -INF , !P1 ;  /* 0xff800000a4a47808 */ /* 0x000fe40004800000 */
[----:B------:R-:W-:Y:S02]  /*99f0*/  FSEL R165, R165, -INF , !P4 ;  /* 0xff800000a5a57808 */ /* 0x000fe40006000000 */
[C---:B------:R-:W-:Y:S02]  /*9a00*/  ISETP.GT.AND P2, PT, R174.reuse, 0x29, P0 ;  /* 0x00000029ae00780c */ /* 0x040fe40000744270 */
[C---:B------:R-:W-:Y:S02]  /*9a10*/  ISETP.GT.AND P5, PT, R174.reuse, 0x30, P0 ;  /* 0x00000030ae00780c */ /* 0x040fe400007a4270 */
[----:B------:R-:W-:-:S02]  /*9a20*/  ISETP.GT.AND P6, PT, R174, 0x31, P0 ;  /* 0x00000031ae00780c */ /* 0x000fc400007c4270 */
[C---:B------:R-:W-:Y:S02]  /*9a30*/  ISETP.GT.AND P1, PT, R174.reuse, 0x38, P0 ;  /* 0x00000038ae00780c */ /* 0x040fe40000724270 */
[----:B------:R-:W-:Y:S01]  /*9a40*/  ISETP.GT.AND P4, PT, R174, 0x39, P0 ;  /* 0x00000039ae00780c */ /* 0x000fe20000784270 */
[--C-:B-1----:R-:W-:Y:S01]  /*9a50*/  IMAD.IADD R174, R176, 0x1, R7.reuse ;  /* 0x00000001b0ae7824 */ /* 0x102fe200078e0207 */
[C---:B------:R-:W-:Y:S01]  /*9a60*/  ISETP.LT.OR P3, PT, R173.reuse, 0x29, P3 ;  /* 0x00000029ad00780c */ /* 0x040fe20001f61670 */
[----:B------:R-:W-:Y:S01]  /*9a70*/  IMAD.IADD R176, R180, 0x1, R7 ;  /* 0x00000001b4b07824 */ /* 0x000fe200078e0207 */
[C---:B------:R-:W-:Y:S02]  /*9a80*/  ISETP.LT.OR P2, PT, R173.reuse, 0x2a, P2 ;  /* 0x0000002aad00780c */ /* 0x040fe40001741670 */
[C---:B------:R-:W-:Y:S02]  /*9a90*/  ISETP.LT.OR P5, PT, R173.reuse, 0x31, P5 ;  /* 0x00000031ad00780c */ /* 0x040fe40002fa1670 */
[----:B------:R-:W-:-:S02]  /*9aa0*/  ISETP.LT.OR P6, PT, R173, 0x32, P6 ;  /* 0x00000032ad00780c */ /* 0x000fc400037c1670 */
[C---:B------:R-:W-:Y:S02]  /*9ab0*/  ISETP.LT.OR P1, PT, R173.reuse, 0x39, P1 ;  /* 0x00000039ad00780c */ /* 0x040fe40000f21670 */
[----:B------:R-:W-:Y:S02]  /*9ac0*/  ISETP.LT.OR P4, PT, R173, 0x3a, P4 ;  /* 0x0000003aad00780c */ /* 0x000fe40002781670 */
[----:B------:R-:W-:Y:S02]  /*9ad0*/  FSEL R173, R167, -INF , !P3 ;  /* 0xff800000a7ad7808 */ /* 0x000fe40005800000 */
[----:B------:R-:W-:Y:S02]  /*9ae0*/  PLOP3.LUT P3, PT, PT, PT, UP1, 0x40, 0x0 ;  /* 0x000000000000781c */ /* 0x000fe40003f6e818 */
[----:B------:R-:W-:Y:S02]  /*9af0*/  FSEL R172, R166, -INF , !P2 ;  /* 0xff800000a6ac7808 */ /* 0x000fe40005000000 */
[----:B------:R-:W-:-:S02]  /*9b00*/  FSEL R168, R168, -INF , !P5 ;  /* 0xff800000a8a87808 */ /* 0x000fc40006800000 */
[----:B------:R-:W-:Y:S02]  /*9b10*/  FSEL R169, R169, -INF , !P6 ;  /* 0xff800000a9a97808 */ /* 0x000fe40007000000 */
[----:B------:R-:W-:Y:S02]  /*9b20*/  FSEL R167, R177, -INF , !P1 ;  /* 0xff800000b1a77808 */ /* 0x000fe40004800000 */
[----:B------:R-:W-:-:S03]  /*9b30*/  FSEL R166, R178, -INF , !P4 ;  /* 0xff800000b2a67808 */ /* 0x000fc60006000000 */
[----:B------:R-:W-:Y:S05]  /*9b40*/  @P3 BRA `(.L_x_1207) ;  /* 0x00000000005c3947 */ /* 0x000fea0003800000 */
        /* <DEDUP_REMOVED lines=13> */
.L_x_1209:
[----:B------:R-:W-:-:S05]  /*9c20*/  IMAD.U32 R5, RZ, RZ, UR53 ;  /* 0x00000035ff057e24 */ /* 0x000fca000f8e00ff */
[----:B------:R-:W-:-:S13]  /*9c30*/  ISETP.NE.AND P1, PT, R5, 0x1, PT ;  /* 0x000000010500780c */ /* 0x000fda0003f25270 */
[----:B------:R-:W0:Y:S02]  /*9c40*/  @P1 LDC.64 R6, c[0x0][0x9e8] ;  /* 0x00027a00ff061b82 */ /* 0x000e240000000a00 */
[----:B0-----:R-:W-:-:S05]  /*9c50*/  @P1 IMAD.HI.U32 R6, R171, R6, RZ ;  /* 0x00000006ab061227 */ /* 0x001fca00078e00ff */
[----:B------:R-:W-:-:S07]  /*9c60*/  @P1 SHF.R.U32.HI R171, RZ, R7, R6 ;  /* 0x00000007ffab1219 */ /* 0x000fce0000011606 */
.L_x_1210:
[----:B------:R-:W-:Y:S05]  /*9c70*/  BSYNC B0 ;  /* 0x0000000000007941 */ /* 0x000fea0003800000 */
.L_x_1208:
[----:B------:R-:W-:-:S04]  /*9c80*/  IMAD R171, R171, R5, -R170 ;  /* 0x00000005abab7224 */ /* 0x000fc800078e0aaa */
[----:B------:R-:W-:-:S05]  /*9c90*/  IMAD R171, R16, -0x2, R171 ;  /* 0xfffffffe10ab7824 */ /* 0x000fca00078e02ab */
[----:B------:R-:W-:Y:S02]  /*9ca0*/  VIADDMNMX R174, R171, R5, R174, PT ;  /* 0x00000005abae7246 */ /* 0x000fe400038001ae */
[----:B------:R-:W-:-:S07]  /*9cb0*/  VIMNMX R176, R176, R171, !PT ;  /* 0x000000abb0b07248 */ /* 0x000fce0007fe0100 */
.L_x_1207:
[----:B------:R-:W-:Y:S01]  /*9cc0*/  FMNMX.FTZ R6, R175, R10, !PT ;  /* 0x0000000aaf067209 */ /* 0x000fe20007810000 */
[----:B------:R-:W-:Y:S01]  /*9cd0*/  UMOV UR10, UR52 ;  /* 0x00000034000a7c82 */ /* 0x000fe20008000000 */
[C---:B------:R-:W-:Y:S02]  /*9ce0*/  ISETP.GT.AND P1, PT, R176.reuse, RZ, P0 ;  /* 0x000000ffb000720c */ /* 0x040fe40000724270 */
        /* <DEDUP_REMOVED lines=38> */
[----:B------:R-:W-:Y:S02]  /*9f50*/  ISETP.GT.AND P4, PT, R176, 0x20, P0 ;  /* 0x00000020b000780c */ /* 0x000fe40000784270 */
[----:B------:R-:W-:Y:S02]  /*9f60*/  FSEL R152, R152, -INF , !P2 ;  /* 0xff80000098987808 */ /* 0x000fe40005000000 */
[----:B------:R-:W-:-:S02]  /*9f70*/  ISETP.GT.AND P1, PT, R176, 0x21, P0 ;  /* 0x00000021b000780c */ /* 0x000fc40000724270 */
[C---:B------:R-:W-:Y:S02]  /*9f80*/  ISETP.LT.OR P4, PT, R174.reuse, 0x21, P4 ;  /* 0x00000021ae00780c */ /* 0x040fe40002781670 */
[----:B------:R-:W-:Y:S02]  /*9f90*/  ISETP.LT.OR P1, PT, R174, 0x22, P1 ;  /* 0x00000022ae00780c */ /* 0x000fe40000f21670 */
[----:B------:R-:W-:Y:S02]  /*9fa0*/  ISETP.GT.AND P5, PT, R176, 0x28, P0 ;  /* 0x00000028b000780c */ /* 0x000fe400007a4270 */
[----:B0-----:R-:W-:Y:S02]  /*9fb0*/  FMNMX.FTZ R7, R6, R5, !PT ;  /* 0x0000000506077209 */ /* 0x001fe40007810000 */
[----:B------:R-:W-:Y:S02]  /*9fc0*/  FMNMX.FTZ R6, R12, R11, !PT ;  /* 0x0000000b0c067209 */ /* 0x000fe40007810000 */
[----:B------:R-:W-:Y:S01]  /*9fd0*/  FSEL R154, R154, -INF , !P4 ;  /* 0xff8000009a9a7808 */ /* 0x000fe20006000000 */
[----:B------:R-:W0:Y:S01]  /*9fe0*/  SHFL.BFLY PT, R170, R7, 0x1, 0x1f ;  /* 0x0c201f0007aa7f89 */ /* 0x000e2200000e0000 */
[----:B------:R-:W-:-:S02]  /*9ff0*/  FSEL R155, R155, -INF , !P1 ;  /* 0xff8000009b9b7808 */ /* 0x000fc40004800000 */
[C---:B------:R-:W-:Y:S02]  /*a000*/  ISETP.GT.AND P6, PT, R176.reuse, 0x29, P0 ;  /* 0x00000029b000780c */ /* 0x040fe400007c4270 */
[C---:B------:R-:W-:Y:S02]  /*a010*/  ISETP.GT.AND P2, PT, R176.reuse, 0x30, P0 ;  /* 0x00000030b000780c */ /* 0x040fe40000744270 */
[C---:B------:R-:W-:Y:S02]  /*a020*/  ISETP.GT.AND P4, PT, R176.reuse, 0x31, P0 ;  /* 0x00000031b000780c */ /* 0x040fe40000784270 */
[C---:B------:R-:W-:Y:S02]  /*a030*/  ISETP.GT.AND P1, PT, R176.reuse, 0x38, P0 ;  /* 0x00000038b000780c */ /* 0x040fe40000724270 */
[----:B------:R-:W-:Y:S02]  /*a040*/  ISETP.GT.AND P0, PT, R176, 0x39, P0 ;  /* 0x00000039b000780c */ /* 0x000fe40000704270 */
[----:B------:R-:W-:-:S02]  /*a050*/  ISETP.LT.OR P5, PT, R174, 0x29, P5 ;  /* 0x00000029ae00780c */ /* 0x000fc40002fa1670 */
[----:B------:R-:W-:Y:S02]  /*a060*/  ISETP.LT.OR P6, PT, R174, 0x2a, P6 ;  /* 0x0000002aae00780c */ /* 0x000fe400037c1670 */
[----:B------:R-:W-:Y:S02]  /*a070*/  FSEL R156, R156, -INF , !P5 ;  /* 0xff8000009c9c7808 */ /* 0x000fe40006800000 */
[C---:B------:R-:W-:Y:S02]  /*a080*/  ISETP.LT.OR P2, PT, R174.reuse, 0x31, P2 ;  /* 0x00000031ae00780c */ /* 0x040fe40001741670 */
[----:B------:R-:W-:Y:S02]  /*a090*/  FSEL R157, R157, -INF , !P6 ;  /* 0xff8000009d9d7808 */ /* 0x000fe40007000000 */
        /* <DEDUP_REMOVED lines=31> */
[----:B------:R-:W-:Y:S01]  /*a290*/  FSEL R171, R159, -INF , !P4 ;  /* 0xff8000009fab7808 */ /* 0x000fe20006000000 */
[--C-:B------:R-:W-:Y:S01]  /*a2a0*/  FFMA.FTZ R172, R172, UR10, -R6.reuse ;  /* 0x0000000aacac7c23 */ /* 0x100fe20008010806 */
[----:B0-----:R-:W-:Y:S01]  /*a2b0*/  FMNMX.FTZ R175, R157, R176, !PT ;  /* 0x000000b09daf7209 */ /* 0x001fe20007810000 */
[--C-:B------:R-:W-:Y:S01]  /*a2c0*/  FFMA.FTZ R168, R168, UR10, -R6.reuse ;  /* 0x0000000aa8a87c23 */ /* 0x100fe20008010806 */
[----:B------:R-:W-:-:S01]  /*a2d0*/  FFMA.FTZ R169, R169, UR10, -R6 ;  /* 0x0000000aa9a97c23 */ /* 0x000fc20008010806 */
[--C-:B------:R-:W-:Y:S01]  /*a2e0*/  FFMA.FTZ R167, R167, UR10, -R6.reuse ;  /* 0x0000000aa7a77c23 */ /* 0x100fe20008010806 */
[----:B------:R-:W-:Y:S01]  /*a2f0*/  FMNMX.FTZ R176, R158, R175, !PT ;  /* 0x000000af9eb07209 */ /* 0x000fe20007810000 */
[----:B------:R-:W-:Y:S01]  /*a300*/  FFMA.FTZ R180, R166, UR10, -R6 ;  /* 0x0000000aa6b47c23 */ /* 0x000fe20008010806 */
[----:B------:R-:W-:Y:S01]  /*a310*/  FSEL R173, R5, RZ, P3 ;  /* 0x000000ff05ad7208 */ /* 0x000fe20001800000 */
[----:B------:R-:W-:Y:S01]  /*a320*/  MUFU.EX2 R7, R7 ;  /* 0x0000000700077308 */ /* 0x000fe20000000800 */
[----:B------:R-:W-:-:S03]  /*a330*/  FMNMX.FTZ R175, R171, R176, !PT ;  /* 0x000000b0abaf7209 */ /* 0x000fc60007810000 */
[----:B------:R-:W-:Y:S01]  /*a340*/  FADD.FTZ R173, -R173, R10 ;  /* 0x0000000aadad7221 */ /* 0x000fe20000010100 */
[----:B------:R-:W-:Y:S01]  /*a350*/  FMNMX.FTZ R176, R160, R175, !PT ;  /* 0x000000afa0b07209 */ /* 0x000fe20007810000 */
[--C-:B------:R-:W-:Y:S02]  /*a360*/  FFMA.FTZ R175, R198, UR10, -R6.reuse ;  /* 0x0000000ac6af7c23 */ /* 0x100fe40008010806 */
[----:B------:R-:W-:Y:S01]  /*a370*/  FMUL.FTZ R173, R173, UR10 ;  /* 0x0000000aadad7c20 */ /* 0x000fe20008410000 */
[----:B------:R-:W-:Y:S01]  /*a380*/  FMNMX.FTZ R178, R161, R176, !PT ;  /* 0x000000b0a1b27209 */ /* 0x000fe20007810000 */
[----:B------:R-:W-:-:S01]  /*a390*/  FFMA.FTZ R176, R199, UR10, -R6 ;  /* 0x0000000ac7b07c23 */ /* 0x000fc20008010806 */
[----:B------:R-:W-:Y:S03]  /*a3a0*/  MUFU.EX2 R159, R196 ;  /* 0x000000c4009f7308 */ /* 0x000fe60000000800 */
[----:B------:R-:W0:Y:S05]  /*a3b0*/  SHFL.BFLY PT, R179, R178, 0x2, 0x1f ;  /* 0x0c401f00b2b37f89 */ /* 0x000e2a00000e0000 */
[----:B------:R-:W1:Y:S08]  /*a3c0*/  MUFU.EX2 R173, R173 ;  /* 0x000000ad00ad7308 */ /* 0x000e700000000800 */
[----:B------:R-:W-:Y:S08]  /*a3d0*/  MUFU.EX2 R174, R174 ;  /* 0x000000ae00ae7308 */ /* 0x000ff00000000800 */
[----:B------:R-:W-:Y:S01]  /*a3e0*/  MUFU.EX2 R175, R175 ;  /* 0x000000af00af7308 */ /* 0x000fe20000000800 */
[-C--:B-1----:R-:W-:Y:S01]  /*a3f0*/  FMUL.FTZ R24, R24, R173.reuse ;  /* 0x000000ad18187220 */ /* 0x082fe20000410000 */
[----:B------:R-:W-:Y:S01]  /*a400*/  FMUL.FTZ R25, R25, R173 ;  /* 0x000000ad19197220 */ /* 0x000fe20000410000 */
[----:B0-----:R-:W-:Y:S01]  /*a410*/  FMNMX.FTZ R179, R178, R179, !PT ;  /* 0x000000b3b2b37209 */ /* 0x001fe20007810000 */
[-C--:B------:R-:W-:Y:S01]  /*a420*/  FMUL.FTZ R28, R28, R173.reuse ;  /* 0x000000ad1c1c7220 */ /* 0x080fe20000410000 */
[-C--:B------:R-:W-:Y:S01]  /*a430*/  FMUL.FTZ R29, R29, R173.reuse ;  /* 0x000000ad1d1d7220 */ /* 0x080fe20000410000 */
[-C--:B------:R-:W-:Y:S01]  /*a440*/  FMUL.FTZ R32, R32, R173.reuse ;  /* 0x000000ad20207220 */ /* 0x080fe20000410000 */
[-C--:B------:R-:W-:Y:S01]  /*a450*/  FMUL.FTZ R33, R33, R173.reuse ;  /* 0x000000ad21217220 */ /* 0x080fe20000410000 */
[----:B------:R-:W0:Y:S01]  /*a460*/  SHFL.BFLY PT, R178, R179, 0x1, 0x1f ;  /* 0x0c201f00b3b27f89 */ /* 0x000e2200000e0000 */
[----:B------:R1:W-:Y:S01]  /*a470*/  MUFU.EX2 R10, R180 ;  /* 0x000000b4000a7308 */ /* 0x0003e20000000800 */
        /* <DEDUP_REMOVED lines=40> */
[----:B------:R-:W-:-:S01]  /*a700*/  FFMA.FTZ R20, R21, UR10, -R166 ;  /* 0x0000000a15147c23 */ /* 0x000fc200080108a6 */
[--C-:B------:R-:W-:Y:S01]  /*a710*/  FFMA.FTZ R21, R152, UR10, -R166.reuse ;  /* 0x0000000a98157c23 */ /* 0x100fe200080108a6 */
[----:B------:R-:W-:Y:S01]  /*a720*/  FSEL R152, R6, RZ, P0 ;  /* 0x000000ff06987208 */ /* 0x000fe20000000000 */
[----:B------:R-:W-:Y:S01]  /*a730*/  MUFU.EX2 R179, R179 ;  /* 0x000000b300b37308 */ /* 0x000fe20000000800 */
[----:B------:R-:W-:-:S01]  /*a740*/  FFMA.FTZ R14, R14, UR10, -R166 ;  /* 0x0000000a0e0e7c23 */ /* 0x000fc200080108a6 */
[--C-:B------:R-:W-:Y:S01]  /*a750*/  FFMA.FTZ R15, R15, UR10, -R166.reuse ;  /* 0x0000000a0f0f7c23 */ /* 0x100fe200080108a6 */
[----:B-1----:R-:W-:-:S01]  /*a760*/  FFMA.FTZ R180, R155, UR10, -R166 ;  /* 0x0000000a9bb47c23 */ /* 0x002fc200080108a6 */
[----:B------:R-:W-:Y:S01]  /*a770*/  FADD.FTZ R11, -R152, R11 ;  /* 0x0000000b980b7221 */ /* 0x000fe20000010100 */
[----:B------:R-:W-:-:S01]  /*a780*/  FFMA.FTZ R153, R153, UR10, -R166 ;  /* 0x0000000a99997c23 */ /* 0x000fc200080108a6 */
[--C-:B------:R-:W-:Y:S01]  /*a790*/  FFMA.FTZ R156, R156, UR10, -R166.reuse ;  /* 0x0000000a9c9c7c23 */ /* 0x100fe200080108a6 */
[----:B------:R-:W-:-:S01]  /*a7a0*/  FFMA.FTZ R157, R157, UR10, -R166 ;  /* 0x0000000a9d9d7c23 */ /* 0x000fc200080108a6 */
[----:B------:R-:W-:Y:S01]  /*a7b0*/  FMUL.FTZ R178, R11, UR10 ;  /* 0x0000000a0bb27c20 */ /* 0x000fe20008410000 */
[----:B------:R-:W-:Y:S01]  /*a7c0*/  MUFU.EX2 R12, R12 ;  /* 0x0000000c000c7308 */ /* 0x000fe20000000800 */
[----:B------:R-:W-:-:S01]  /*a7d0*/  FFMA.FTZ R11, R154, UR10, -R166 ;  /* 0x0000000a9a0b7c23 */ /* 0x000fc200080108a6 */
[----:B------:R-:W-:Y:S01]  /*a7e0*/  FFMA.FTZ R154, R173, R3, R170 ;  /* 0x00000003ad9a7223 */ /* 0x000fe200000100aa */
[----:B------:R-:W-:-:S01]  /*a7f0*/  FFMA.FTZ R181, R158, UR10, -R166 ;  /* 0x0000000a9eb57c23 */ /* 0x000fc200080108a6 */
[--C-:B------:R-:W-:Y:S01]  /*a800*/  FFMA.FTZ R171, R171, UR10, -R166.reuse ;  /* 0x0000000aabab7c23 */ /* 0x100fe200080108a6 */
[----:B------:R-:W-:-:S01]  /*a810*/  FFMA.FTZ R160, R160, UR10, -R166 ;  /* 0x0000000aa0a07c23 */ /* 0x000fc200080108a6 */
[----:B------:R-:W-:Y:S01]  /*a820*/  FADD.FTZ R154, R7, R154 ;  /* 0x0000009a079a7221 */ /* 0x000fe20000010000 */
[----:B------:R-:W-:-:S01]  /*a830*/  FFMA.FTZ R161, R161, UR10, -R166 ;  /* 0x0000000aa1a17c23 */ /* 0x000fc200080108a6 */
[----:B------:R-:W0:Y:S01]  /*a840*/  MUFU.EX2 R178, R178 ;  /* 0x000000b200b27308 */ /* 0x000e220000000800 */
[----:B------:R-:W-:Y:S01]  /*a850*/  PLOP3.LUT P0, PT, PT, PT, UP0, 0x40, 0x0 ;  /* 0x000000000000781c */ /* 0x000fe20003f0e808 */
        /* <DEDUP_REMOVED lines=16> */
[-C--:B------:R-:W-:Y:S01]  /*a960*/  FMUL.FTZ R117, R117, R173.reuse ;  /* 0x000000ad75757220 */ /* 0x080fe20000410000 */
[-C--:B------:R-:W-:Y:S01]  /*a970*/  FMUL.FTZ R120, R120, R173.reuse ;  /* 0x000000ad78787220 */ /* 0x080fe20000410000 */
[----:B------:R-:W-:Y:S01]  /*a980*/  FMUL.FTZ R121, R121, R173 ;  /* 0x000000ad79797220 */ /* 0x000fe20000410000 */
[----:B------:R-:W-:-:S01]  /*a990*/  FADD.FTZ R155, R12, R155 ;  /* 0x0000009b0c9b7221 */ /* 0x000fc20000010000 */
[-C--:B------:R-:W-:Y:S01]  /*a9a0*/  FMUL.FTZ R124, R124, R173.reuse ;  /* 0x000000ad7c7c7220 */ /* 0x080fe20000410000 */
[-C--:B------:R-:W-:Y:S01]  /*a9b0*/  FMUL.FTZ R125, R125, R173.reuse ;  /* 0x000000ad7d7d7220 */ /* 0x080fe20000410000 */
        /* <DEDUP_REMOVED lines=13> */
[----:B------:R-:W-:Y:S01]  /*aa90*/  FMUL.FTZ R149, R149, R173 ;  /* 0x000000ad95957220 */ /* 0x000fe20000410000 */
        /* <DEDUP_REMOVED lines=10> */
[----:B------:R-:W2:Y:S01]  /*ab40*/  MUFU.EX2 R21, R21 ;  /* 0x0000001500157308 */ /* 0x000ea20000000800 */
[----:B-----5:R-:W-:-:S01]  /*ab50*/  FADD.FTZ R153, R159, R154 ;  /* 0x0000009a9f997221 */ /* 0x020fc20000010000 */
[----:B-1----:R-:W-:Y:S01]  /*ab60*/  FADD.FTZ R154, R14, R155 ;  /* 0x0000009b0e9a7221 */ /* 0x002fe20000010000 */
[C---:B------:R-:W-:Y:S01]  /*ab70*/  F2FP.SATFINITE.E4M3.F32.PACK_AB_MERGE_C R159, R174.reuse, R159, RZ ;  /* 0x0000009fae9f723e */ /* 0x040fe200048070ff */
[----:B------:R-:W-:Y:S01]  /*ab80*/  FMUL.FTZ R43, R43, R178 ;  /* 0x000000b22b2b7220 */ /* 0x000fe20000410000 */
[----:B------:R-:W-:-:S01]  /*ab90*/  FADD.FTZ R182, R174, R153 ;  /* 0x00000099aeb67221 */ /* 0x000fc20000010000 */
[C---:B---3--:R-:W-:Y:S01]  /*aba0*/  FADD.FTZ R154, R15.reuse, R154 ;  /* 0x0000009a0f9a7221 */ /* 0x048fe20000010000 */
[----:B------:R-:W-:Y:S01]  /*abb0*/  F2FP.SATFINITE.E4M3.F32.PACK_AB_MERGE_C R14, R15, R14, RZ ;  /* 0x0000000e0f0e723e */ /* 0x000fe200048070ff */
[----:B------:R-:W1:Y:S01]  /*abc0*/  MUFU.EX2 R11, R11 ;  /* 0x0000000b000b7308 */ /* 0x000e620000000800 */
[----:B------:R-:W-:-:S01]  /*abd0*/  FADD.FTZ R153, R175, R182 ;  /* 0x000000b6af997221 */ /* 0x000fc20000010000 */
[----:B0-----:R-:W-:Y:S01]  /*abe0*/  FADD.FTZ R155, R13, R154 ;  /* 0x0000009a0d9b7221 */ /* 0x001fe20000010000 */
[-C--:B------:R-:W-:Y:S01]  /*abf0*/  FMUL.FTZ R46, R46, R178.reuse ;  /* 0x000000b22e2e7220 */ /* 0x080fe20000410000 */
[----:B------:R-:W-:Y:S01]  /*ac00*/  FMUL.FTZ R47, R47, R178 ;  /* 0x000000b22f2f7220 */ /* 0x000fe20000410000 */
[----:B------:R-:W-:-:S01]  /*ac10*/  FADD.FTZ R153, R176, R153 ;  /* 0x00000099b0997221 */ /* 0x000fc20000010000 */
[----:B----4-:R-:W-:Y:S01]  /*ac20*/  FADD.FTZ R154, R20, R155 ;  /* 0x0000009b149a7221 */ /* 0x010fe20000010000 */
        /* <DEDUP_REMOVED lines=25> */
[----:B------:R5:W4:Y:S01]  /*adc0*/  MUFU.EX2 R3, R156 ;  /* 0x0000009c00037308 */ /* 0x000b220000000800 */
[-C--:B------:R-:W-:Y:S01]  /*add0*/  FMUL.FTZ R94, R94, R178.reuse ;  /* 0x000000b25e5e7220 */ /* 0x080fe20000410000 */
        /* <DEDUP_REMOVED lines=8> */
[----:B--2---:R-:W-:Y:S01]  /*ae60*/  FADD.FTZ R153, R21, R154 ;  /* 0x0000009a15997221 */ /* 0x004fe20000010000 */
[----:B------:R-:W-:Y:S01]  /*ae70*/  F2FP.SATFINITE.E4M3.F32.PACK_AB_MERGE_C R162, R177, R162, RZ ;  /* 0x000000a2b1a2723e */ /* 0x000fe200048070ff */
[----:B------:R-:W-:Y:S01]  /*ae80*/  FMUL.FTZ R107, R107, R178 ;  /* 0x000000b26b6b7220 */ /* 0x000fe20000410000 */
[----:B------:R-:W-:-:S01]  /*ae90*/  FADD.FTZ R156, R177, R156 ;  /* 0x0000009cb19c7221 */ /* 0x000fc20000010000 */
[C---:B------:R-:W-:Y:S01]  /*aea0*/  FADD.FTZ R154, R152.reuse, R153 ;  /* 0x00000099989a7221 */ /* 0x040fe20000010000 */
[----:B------:R-:W-:Y:S01]  /*aeb0*/  F2FP.SATFINITE.E4M3.F32.PACK_AB_MERGE_C R21, R152, R21, RZ ;  /* 0x000000159815723e */ /* 0x000fe200048070ff */
[----:B------:R-:W2:Y:S01]  /*aec0*/  MUFU.EX2 R4, R157 ;  /* 0x0000009d00047308 */ /* 0x000ea20000000800 */
[----:B------:R-:W-:-:S01]  /*aed0*/  FADD.FTZ R153, R163, R156 ;  /* 0x0000009ca3997221 */ /* 0x000fc20000010000 */
[----:B-1----:R-:W-:Y:S01]  /*aee0*/  FADD.FTZ R155, R11, R154 ;  /* 0x0000009a0b9b7221 */ /* 0x002fe20000010000 */
[----:B------:R-:W-:Y:S01]  /*aef0*/  F2FP.SATFINITE.E4M3.F32.PACK_AB_MERGE_C R152, R7, R170, R159 ;  /* 0x000000aa0798723e */ /* 0x000fe2000480709f */
[----:B------:R-:W-:Y:S01]  /*af00*/  FMUL.FTZ R110, R110, R178 ;  /* 0x000000b26e6e7220 */ /* 0x000fe20000410000 */
[----:B0-----:R-:W-:-:S01]  /*af10*/  FADD.FTZ R154, R164, R153 ;  /* 0x00000099a49a7221 */ /* 0x001fc20000010000 */
[----:B---3--:R-:W-:Y:S01]  /*af20*/  FADD.FTZ R156, R180, R155 ;  /* 0x0000009bb49c7221 */ /* 0x008fe20000010000 */
[----:B------:R-:W-:Y:S01]  /*af30*/  FMUL.FTZ R111, R111, R178 ;  /* 0x000000b26f6f7220 */ /* 0x000fe20000410000 */
[----:B------:R-:W0:Y:S01]  /*af40*/  MUFU.EX2 R168, R168 ;  /* 0x000000a800a87308 */ /* 0x000e220000000800 */
[----:B----4-:R-:W-:-:S01]  /*af50*/  FADD.FTZ R153, R165, R154 ;  /* 0x0000009aa5997221 */ /* 0x010fc20000010000 */
[----:B------:R-:W-:Y:S01]  /*af60*/  FADD.FTZ R155, R3, R156 ;  /* 0x0000009c039b7221 */ /* 0x000fe20000010000 */
[----:B------:R-:W-:Y:S01]  /*af70*/  F2FP.SATFINITE.E4M3.F32.PACK_AB_MERGE_C R165, R172, R165, RZ ;  /* 0x000000a5aca5723e */ /* 0x000fe200048070ff */
[----:B------:R-:W-:Y:S01]  /*af80*/  FMUL.FTZ R114, R114, R178 ;  /* 0x000000b272727220 */ /* 0x000fe20000410000 */
[----:B------:R-:W-:-:S01]  /*af90*/  FADD.FTZ R153, R172, R153 ;  /* 0x00000099ac997221 */ /* 0x000fc20000010000 */
[-C--:B------:R-:W-:Y:S01]  /*afa0*/  FMUL.FTZ R115, R115, R178.reuse ;  /* 0x000000b273737220 */ /* 0x080fe20000410000 */
[----:B------:R-:W-:Y:S01]  /*afb0*/  FMUL.FTZ R118, R118, R178 ;  /* 0x000000b276767220 */ /* 0x000fe20000410000 */
[----:B------:R-:W1:Y:S01]  /*afc0*/  MUFU.EX2 R181, R181 ;  /* 0x000000b500b57308 */ /* 0x000e620000000800 */
[----:B--2---:R-:W-:-:S01]  /*afd0*/  FADD.FTZ R154, R4, R155 ;  /* 0x0000009b049a7221 */ /* 0x004fc20000010000 */
[----:B------:R-:W-:Y:S01]  /*afe0*/  F2FP.SATFINITE.E4M3.F32.PACK_AB_MERGE_C R157, R4, R3, RZ ;  /* 0x00000003049d723e */ /* 0x000fe200048070ff */
[-C--:B------:R-:W-:Y:S01]  /*aff0*/  FMUL.FTZ R119, R119, R178.reuse ;  /* 0x000000b277777220 */ /* 0x080fe20000410000 */
[----:B------:R-:W-:Y:S01]  /*b000*/  F2FP.SATFINITE.E4M3.F32.PACK_AB_MERGE_C R155, R20, R13, R21 ;  /* 0x0000000d149b723e */ /* 0x000fe20004807015 */
[-C--:B------:R-:W-:Y:S01]  /*b010*/  FMUL.FTZ R122, R122, R178.reuse ;  /* 0x000000b27a7a7220 */ /* 0x080fe20000410000 */
[----:B------:R-:W-:Y:S01]  /*b020*/  F2FP.SATFINITE.E4M3.F32.PACK_AB_MERGE_C R157, R180, R11, R157 ;  /* 0x0000000bb49d723e */ /* 0x000fe2000480709d */
        /* <DEDUP_REMOVED lines=21> */
[----:B------:R-:W-:-:S04]  /*b180*/  FMUL.FTZ R151, R151, R178 ;  /* 0x000000b297977220 */ /* 0x000fc80000410000 */
[----:B------:R-:W2:Y:S01]  /*b190*/  MUFU.EX2 R167, R167 ;  /* 0x000000a700a77308 */ /* 0x000ea20000000800 */
[----:B0-----:R-:W-:-:S07]  /*b1a0*/  FADD.FTZ R156, R169, R156 ;  /* 0x0000009ca99c7221 */ /* 0x001fce0000010000 */
[----:B------:R-:W0:Y:S01]  /*b1b0*/  MUFU.EX2 R161, R161 ;  /* 0x000000a100a17308 */ /* 0x000e220000000800 */
[----:B-1----:R-:W-:-:S01]  /*b1c0*/  FADD.FTZ R4, R160, R153 ;  /* 0x00000099a0047221 */ /* 0x002fc20000010000 */
[----:B------:R-:W-:Y:S01]  /*b1d0*/  F2FP.SATFINITE.E4M3.F32.PACK_AB_MERGE_C R153, R12, R179, R14 ;  /* 0x000000b30c99723e */ /* 0x000fe2000480700e */
[----:B--2---:R-:W-:-:S01]  /*b1e0*/  FADD.FTZ R15, R167, R156 ;  /* 0x0000009ca70f7221 */ /* 0x004fc20000010000 */
[----:B------:R-:W-:Y:S02]  /*b1f0*/  F2FP.SATFINITE.E4M3.F32.PACK_AB_MERGE_C R158, R10, R167, RZ ;  /* 0x000000a70a9e723e */ /* 0x000fe400048070ff */
[----:B------:R-:W-:Y:S01]  /*b200*/  F2FP.SATFINITE.E4M3.F32.PACK_AB_MERGE_C R156, R164, R163, R165 ;  /* 0x000000a3a49c723e */ /* 0x000fe200048070a5 */
[----:B------:R-:W-:Y:S01]  /*b210*/  FADD.FTZ R3, R10, R15 ;  /* 0x0000000f0a037221 */ /* 0x000fe20000010000 */
[----:B------:R-:W-:Y:S02]  /*b220*/  F2FP.SATFINITE.E4M3.F32.PACK_AB_MERGE_C R158, R169, R168, R158 ;  /* 0x000000a8a99e723e */ /* 0x000fe4000480709e */
[C---:B0-----:R-:W-:Y:S01]  /*b230*/  F2FP.SATFINITE.E4M3.F32.PACK_AB_MERGE_C R160, R161.reuse, R160, RZ ;  /* 0x000000a0a1a0723e */ /* 0x041fe200048070ff */
[----:B------:R-:W-:-:S03]  /*b240*/  FADD.FTZ R4, R161, R4 ;  /* 0x00000004a1047221 */ /* 0x000fc60000010000 */
[----:B------:R-:W-:Y:S01]  /*b250*/  F2FP.SATFINITE.E4M3.F32.PACK_AB_MERGE_C R159, R182, R181, R160 ;  /* 0x000000b5b69f723e */ /* 0x000fe200048070a0 */
[----:B------:R-:W-:Y:S06]  /*b260*/  @P0 BRA `(.L_x_1211) ;  /* 0x0000000000040947 */ /* 0x000fec0003800000 */
[----:B------:R-:W-:Y:S01]  /*b270*/  BPT.TRAP 0x1 ;  /* 0x000000040000795c */ /* 0x000fe20000300000 */
.L_x_1211:
[----:B------:R-:W-:Y:S01]  /*b280*/  PLOP3.LUT P1, PT, PT, PT, UP0, 0x40, 0x0 ;  /* 0x000000000000781c */ /* 0x000fe20003f2e808 */
[----:B------:R0:W1:-:S12]  /*b290*/  SYNCS.PHASECHK.TRANS64.TRYWAIT P0, [UR57+0x28450], R8 ;  /* 0x02845008ff0075a7 */ /* 0x0000580008000179 */
[----:B0-----:R-:W-:Y:S05]  /*b2a0*/  @P1 BRA `(.L_x_1212) ;  /* 0x0000000000041947 */ /* 0x001fea0003800000 */
[----:B------:R-:W-:Y:S01]  /*b2b0*/  BPT.TRAP 0x1 ;  /* 0x000000040000795c */ /* 0x000fe20000300000 */
.L_x_1212:
[----:B------:R-:W-:Y:S01]  /*b2c0*/  VIADD R7, R200, 0x8 ;  /* 0x00000008c8077836 */ /* 0x000fe20000000000 */
[----:B-1----:R-:W-:Y:S06]  /*b2d0*/  @P0 BRA `(.L_x_1213) ;  /* 0x0000000000080947 */ /* 0x002fec0003800000 */
[----:B------:R-:W0:Y:S02]  /*b2e0*/  SYNCS.PHASECHK.TRANS64.TRYWAIT P0, [UR57+0x28450], R8 ;  /* 0x02845008ff0075a7 */ /* 0x000e240008000179 */
[----:B0-----:R-:W-:Y:S05]  /*b2f0*/  @!P0 BRA `(.L_x_1214) ;  /* 0x0000009000e88947 */ /* 0x001fea0003800000 */
.L_x_1213:
        /* <DEDUP_REMOVED lines=15> */
.L_x_1215:
        /* <DEDUP_REMOVED lines=8> */
.L_x_1197:
[----:B------:R-:W-:Y:S01]  /*b470*/  ULDC.64 UR8, c[0x0][0x9a0] ;  /* 0x0002680000087ab9 */ /* 0x000fe20000000a00 */
[----:B------:R-:W-:Y:S01]  /*b480*/  IMAD.MOV.U32 R7, RZ, RZ, 0x3f800000 ;  /* 0x3f800000ff077424 */ /* 0x000fe200078e00ff */
[----:B------:R-:W-:Y:S01]  /*b490*/  UISETP.NE.U32.AND UP0, UPT, UR8, URZ, UPT ;  /* 0x0000003f0800728c */ /* 0x000fe2000bf05070 */
[----:B------:R2:W-:Y:S06]  /*b4a0*/  BAR.ARV R2, 0x100 ;  /* 0x000400020000751d */ /* 0x0005ec0000002000 */
[----:B------:R-:W-:Y:S02]  /*b4b0*/  UISETP.NE.AND.EX UP0, UPT, UR9, URZ, UPT, UP0 ;  /* 0x0000003f0900728c */ /* 0x000fe4000bf05300 */
[----:B------:R-:W-:Y:S06]  /*b4c0*/  BAR.ARV 0x8, 0x180 ;  /* 0x0206000000007b1d */ /* 0x000fec0000002000 */
[----:B------:R-:W-:-:S03]  /*b4d0*/  PLOP3.LUT P0, PT, PT, PT, UP0, 0x80, 0x0 ;  /* 0x000000000000781c */ /* 0x000fc60003f0f008 */
[----:B------:R-:W-:Y:S01]  /*b4e0*/  @UP0 USHF.R.S32.HI UR6, URZ, 0x1f, UR38 ;  /* 0x0000001f3f060899 */ /* 0x000fe20008011426 */
        /* <DEDUP_REMOVED lines=14> */
[----:B------:R-:W-:-:S05]  /*b5d0*/  IMAD.U32 R9, RZ, RZ, UR7 ;  /* 0x00000007ff097e24 */ /* 0x000fca000f8e00ff */
[----:B------:R0:W3:Y:S01]  /*b5e0*/  @P0 LDG.E R7, desc[UR50][R8.64] ;  /* 0x0000003208070981 */ /* 0x0000e2000c1e1900 */
[----:B------:R-:W-:Y:S01]  /*b5f0*/  IMAD.U32 R20, RZ, RZ, UR10 ;  /* 0x0000000aff147e24 */ /* 0x000fe2000f8e00ff */
[----:B------:R-:W-:Y:S01]  /*b600*/  UIADD3 UR42, UR42, 0x1, URZ ;  /* 0x000000012a2a7890 */ /* 0x000fe2000fffe03f */
[----:B--2---:R-:W-:Y:S01]  /*b610*/  IMAD.MOV.U32 R2, RZ, RZ, -0x800000 ;  /* 0xff800000ff027424 */ /* 0x004fe200078e00ff */
[----:B------:R-:W1:Y:S01]  /*b620*/  SHFL.BFLY PT, R0, R3, 0x2, 0x1f ;  /* 0x0c401f0003007f89 */ /* 0x000e6200000e0000 */
[----:B------:R-:W-:Y:S02]  /*b630*/  UIADD3 UR44, UR44, 0x1, URZ ;  /* 0x000000012c2c7890 */ /* 0x000fe4000fffe03f */
[----:B------:R-:W-:Y:S01]  /*b640*/  UISETP.NE.AND UP0, UPT, UR42, 0x2, UPT ;  /* 0x000000022a00788c */ /* 0x000fe2000bf05270 */
[----:B------:R-:W2:Y:S01]  /*b650*/  SHFL.BFLY PT, R13, R4, 0x2, 0x1f ;  /* 0x0c401f00040d7f89 */ /* 0x000ea200000e0000 */
[----:B0-----:R-:W-:Y:S02]  /*b660*/  IMAD.MOV.U32 R8, RZ, RZ, RZ ;  /* 0x000000ffff087224 */ /* 0x001fe400078e00ff */
[----:B------:R-:W-:-:S02]  /*b670*/  USEL UR4, URZ, 0x1, UP0 ;  /* 0x000000013f047887 */ /* 0x000fc40008000000 */
[----:B------:R-:W-:Y:S02]  /*b680*/  USEL UR42, UR42, URZ, UP0 ;  /* 0x0000003f2a2a7287 */ /* 0x000fe40008000000 */
[----:B------:R-:W-:Y:S01]  /*b690*/  ULOP3.LUT UR43, UR43, UR4, URZ, 0x3c, !UPT ;  /* 0x000000042b2b7292 */ /* 0x000fe2000f8e3c3f */
[----:B-1----:R-:W-:Y:S01]  /*b6a0*/  FADD.FTZ R0, R0, R3 ;  /* 0x0000000300007221 */ /* 0x002fe20000010000 */
[----:B--2---:R-:W-:-:S04]  /*b6b0*/  FADD.FTZ R13, R13, R4 ;  /* 0x000000040d0d7221 */ /* 0x004fc80000010000 */
[----:B------:R-:W0:Y:S01]  /*b6c0*/  SHFL.BFLY PT, R11, R0, 0x1, 0x1f ;  /* 0x0c201f00000b7f89 */ /* 0x000e2200000e0000 */
[----:B------:R-:W-:-:S03]  /*b6d0*/  IMAD.U32 R4, RZ, RZ, UR10 ;  /* 0x0000000aff047e24 */ /* 0x000fc6000f8e00ff */
[----:B------:R-:W1:Y:S01]  /*b6e0*/  SHFL.BFLY PT, R10, R13, 0x1, 0x1f ;  /* 0x0c201f000d0a7f89 */ /* 0x000e6200000e0000 */
[----:B0-----:R-:W-:Y:S01]  /*b6f0*/  FADD.FTZ R11, R0, R11 ;  /* 0x0000000b000b7221 */ /* 0x001fe20000010000 */
[----:B------:R-:W-:Y:S02]  /*b700*/  IMAD.MOV.U32 R0, RZ, RZ, -0x800000 ;  /* 0xff800000ff007424 */ /* 0x000fe400078e00ff */
[----:B-1----:R-:W-:Y:S02]  /*b710*/  FADD.FTZ R12, R13, R10 ;  /* 0x0000000a0d0c7221 */ /* 0x002fe40000010000 */
[C---:B------:R-:W-:Y:S01]  /*b720*/  FSETP.NE.FTZ.AND P0, PT, R11.reuse, RZ, PT ;  /* 0x000000ff0b00720b */ /* 0x040fe20003f15000 */
[----:B------:R-:W-:Y:S01]  /*b730*/  FMUL.FTZ R14, R11, 0.00390625 ;  /* 0x3b8000000b0e7820 */ /* 0x000fe20000410000 */
[----:B------:R-:W-:Y:S02]  /*b740*/  IMAD.MOV.U32 R10, RZ, RZ, RZ ;  /* 0x000000ffff0a7224 */ /* 0x000fe400078e00ff */
[----:B------:R-:W-:-:S02]  /*b750*/  FMUL.FTZ R15, R12, 0.00390625 ;  /* 0x3b8000000c0f7820 */ /* 0x000fc40000410000 */
[----:B------:R-:W-:-:S03]  /*b760*/  FSETP.NE.FTZ.AND P1, PT, R14, RZ, PT ;  /* 0x000000ff0e00720b */ /* 0x000fc60003f35000 */
[----:B------:R-:W-:-:S04]  /*b770*/  FSETP.NE.FTZ.AND P2, PT, R15, RZ, PT ;  /* 0x000000ff0f00720b */ /* 0x000fc80003f55000 */
[----:B------:R-:W-:Y:S01]  /*b780*/  @P0 MUFU.RCP R8, R11 ;  /* 0x0000000b00080308 */ /* 0x000fe20000001000 */
[----:B------:R-:W-:-:S05]  /*b790*/  FSETP.NE.FTZ.AND P0, PT, R12, RZ, PT ;  /* 0x000000ff0c00720b */ /* 0x000fca0003f15000 */
[----:B------:R-:W-:Y:S02]  /*b7a0*/  @P1 FMUL.FTZ R4, R4, 0.69314718246459960938 ;  /* 0x3f31721804041820 */ /* 0x000fe40000410000 */
[----:B------:R-:W0:Y:S01]  /*b7b0*/  @P1 MUFU.LG2 R3, R14 ;  /* 0x0000000e00031308 */ /* 0x000e220000000c00 */
[----:B------:R-:W-:-:S07]  /*b7c0*/  @P2 FMUL.FTZ R20, R20, 0.69314718246459960938 ;  /* 0x3f31721814142820 */ /* 0x000fce0000410000 */
[----:B------:R-:W1:Y:S08]  /*b7d0*/  @P2 MUFU.LG2 R9, R15 ;  /* 0x0000000f00092308 */ /* 0x000e700000000c00 */
[----:B------:R-:W2:Y:S01]  /*b7e0*/  @P0 MUFU.RCP R10, R12 ;  /* 0x0000000c000a0308 */ /* 0x000ea20000001000 */
[----:B0-----:R-:W-:Y:S01]  /*b7f0*/  @P1 FMUL.FTZ R3, R3, 0.69314718246459960938 ;  /* 0x3f31721803031820 */ /* 0x001fe20000410000 */
[----:B------:R-:W-:-:S03]  /*b800*/  PLOP3.LUT P0, PT, PT, PT, PT, 0x8, 0x0 ;  /* 0x000000000000781c */ /* 0x000fc60003f0e170 */
[----:B------:R-:W-:Y:S01]  /*b810*/  @P1 FFMA.FTZ R2, R4, R5, R3 ;  /* 0x0000000504021223 */ /* 0x000fe20000010003 */
[----:B-1----:R-:W-:-:S04]  /*b820*/  @P2 FMUL.FTZ R9, R9, 0.69314718246459960938 ;  /* 0x3f31721809092820 */ /* 0x002fc80000410000 */
[----:B------:R-:W-:Y:S01]  /*b830*/  @P2 FFMA.FTZ R0, R20, R6, R9 ;  /* 0x0000000614002223 */ /* 0x000fe20000010009 */
[-C--:B---3--:R-:W-:Y:S01]  /*b840*/  FMUL.FTZ R152, R8, R7.reuse ;  /* 0x0000000708987220 */ /* 0x088fe20000410000 */
[----:B--2---:R-:W-:-:S03]  /*b850*/  FMUL.FTZ R3, R10, R7 ;  /* 0x000000070a037220 */ /* 0x004fc60000410000 */
        /* <DEDUP_REMOVED lines=128> */
.L_x_1138:
[----:B------:R-:W0:Y:S08]  /*c060*/  S2UR UR5, SR_CgaCtaId ;  /* 0x00000000000579c3 */ /* 0x000e300000008800 */
[----:B------:R-:W-:Y:S06]  /*c070*/  BAR.SYNC.DEFER_BLOCKING 0x5, 0x180 ;  /* 0x0146000000007b1d */ /* 0x000fec0000010000 */
[----:B------:R-:W-:Y:S01]  /*c080*/  UMOV UR4, 0x400 ;  /* 0x0000040000047882 */ /* 0x000fe20000000000 */
[----:B------:R-:W-:Y:S01]  /*c090*/  BSSY B0, `(.L_x_1217) ;  /* 0x0000358000007945 */ /* 0x000fe20003800000 */
[----:B0-----:R-:W-:-:S09]  /*c0a0*/  ULEA UR12, UR5, UR4, 0x18 ;  /* 0x00000004050c7291 */ /* 0x001fd2000f8ec03f */
[----:B------:R-:W0:Y:S02]  /*c0b0*/  LDS R3, [UR12+0x284d0] ;  /* 0x0284d00cff037984 */ /* 0x000e240008000800 */
[----:B0-----:R-:W-:Y:S01]  /*c0c0*/  R2UR UR4, R3 ;  /* 0x00000000030472ca */ /* 0x001fe200000e0000 */
[----:B------:R-:W-:Y:S06]  /*c0d0*/  BAR.ARV 0x4, 0x180 ;  /* 0x0106000000007b1d */ /* 0x000fec0000002000 */
[----:B------:R-:W-:Y:S08]  /*c0e0*/  @P0 BRA `(.L_x_1218) ;  /* 0x0000002800740947 */ /* 0x000ff00003800000 */
[----:B------:R-:W0:Y:S01]  /*c0f0*/  S2R R67, SR_TID.X ;  /* 0x0000000000437919 */ /* 0x000e220000002100 */
[----:B------:R-:W-:Y:S01]  /*c100*/  F2FP.BF16.F32.PACK_AB R11, R11, R48 ;  /* 0x000000300b0b723e */ /* 0x000fe200000010ff */
[----:B------:R-:W-:Y:S01]  /*c110*/  ULDC.64 UR6, c[0x4][0x128] ;  /* 0x01004a0000067ab9 */ /* 0x000fe20000000a00 */
[----:B------:R-:W1:Y:S01]  /*c120*/  S2UR UR5, SR_SWINHI ;  /* 0x00000000000579c3 */ /* 0x000e620000002f00 */
        /* <DEDUP_REMOVED lines=14> */
[----:B------:R-:W-:Y:S01]  /*c210*/  F2FP.BF16.F32.PACK_AB R42, R119, R42 ;  /* 0x0000002a772a723e */ /* 0x000fe200000010ff */
[----:B0-----:R-:W-:Y:S01]  /*c220*/  IMAD.SHL.U32 R48, R67, 0x4, RZ ;  /* 0x0000000443307824 */ /* 0x001fe200078e00ff */
[----:B------:R-:W-:Y:S01]  /*c230*/  F2FP.BF16.F32.PACK_AB R9, R124, R133 ;  /* 0x000000857c09723e */ /* 0x000fe200000010ff */
[----:B------:R-:W-:Y:S01]  /*c240*/  IMAD.MOV.U32 R72, RZ, RZ, 0x2 ;  /* 0x00000002ff487424 */ /* 0x000fe200078e00ff */
        /* <DEDUP_REMOVED lines=40> */
[----:B------:R-:W-:Y:S01]  /*c4d0*/  F2FP.BF16.F32.PACK_AB R31, R142, R31 ;  /* 0x0000001f8e1f723e */ /* 0x000fe200000010ff */
[----:B------:R-:W-:Y:S01]  /*c4e0*/  USHF.R.S32.HI UR10, URZ, 0x1f, UR40 ;  /* 0x0000001f3f0a7899 */ /* 0x000fe20008011428 */
[----:B------:R-:W-:Y:S01]  /*c4f0*/  LOP3.LUT R48, R48, 0xc, RZ, 0xc0, !PT ;  /* 0x0000000c30307812 */ /* 0x000fe200078ec0ff */
[----:B------:R-:W-:Y:S01]  /*c500*/  ULDC.64 UR8, c[0x0][0xb90] ;  /* 0x0002e40000087ab9 */ /* 0x000fe20000000a00 */
[----:B------:R-:W-:Y:S01]  /*c510*/  F2FP.BF16.F32.PACK_AB R7, R140, R149 ;  /* 0x000000958c07723e */ /* 0x000fe200000010ff */
[----:B------:R-:W-:Y:S01]  /*c520*/  BAR.SYNC.DEFER_BLOCKING 0x1, 0x100 ;  /* 0x0044000000007b1d */ /* 0x000fe20000010000 */
[----:B------:R-:W-:-:S02]  /*c530*/  IADD3 R74, P0, R48, UR6, RZ ;  /* 0x00000006304a7c10 */ /* 0x000fc4000ff1e0ff */
[----:B------:R-:W-:Y:S02]  /*c540*/  F2FP.BF16.F32.PACK_AB R8, R132, R141 ;  /* 0x0000008d8408723e */ /* 0x000fe400000010ff */
[----:B------:R-:W-:Y:S01]  /*c550*/  F2FP.BF16.F32.PACK_AB R49, R84, R137 ;  /* 0x000000895431723e */ /* 0x000fe200000010ff */
[----:B------:R-:W-:Y:S01]  /*c560*/  IMAD.X R75, RZ, RZ, UR7, P0 ;  /* 0x00000007ff4b7e24 */ /* 0x000fe200080e06ff */
[----:B------:R-:W-:Y:S02]  /*c570*/  F2FP.BF16.F32.PACK_AB R5, R152, R155 ;  /* 0x0000009b9805723e */ /* 0x000fe400000010ff */
[----:B------:R-:W-:Y:S02]  /*c580*/  F2FP.BF16.F32.PACK_AB R6, R148, R153 ;  /* 0x000000999406723e */ /* 0x000fe400000010ff */
[----:B------:R0:W2:Y:S01]  /*c590*/  LDG.E.CONSTANT R74, desc[UR50][R74.64] ;  /* 0x000000324a4a7981 */ /* 0x0000a2000c1e9900 */
[----:B------:R-:W-:Y:S01]  /*c5a0*/  UMOV UR6, UR12 ;  /* 0x0000000c00067c82 */ /* 0x000fe20008000000 */
[----:B-1----:R-:W-:Y:S01]  /*c5b0*/  UMOV UR7, UR5 ;  /* 0x0000000500077c82 */ /* 0x002fe20008000000 */
[----:B------:R-:W-:Y:S01]  /*c5c0*/  LOP3.LUT P0, R48, R67, 0x3, RZ, 0xc0, !PT ;  /* 0x0000000343307812 */ /* 0x000fe2000780c0ff */
[----:B------:R-:W-:Y:S01]  /*c5d0*/  IMAD.WIDE R72, R189, R72, UR6 ;  /* 0x00000006bd487e25 */ /* 0x000fe2000f8e0248 */
[----:B------:R-:W-:-:S02]  /*c5e0*/  UIMAD UR5, UR10, UR8, URZ ;  /* 0x000000080a0572a4 */ /* 0x000fc4000f8e023f */
[----:B------:R-:W-:Y:S01]  /*c5f0*/  ISETP.EQ.OR P0, PT, R48, 0x3, !P0 ;  /* 0x000000033000780c */ /* 0x000fe20004702670 */
[----:B------:R-:W-:Y:S01]  /*c600*/  USHF.R.S32.HI UR13, URZ, 0x1f, UR38 ;  /* 0x0000001f3f0d7899 */ /* 0x000fe20008011426 */
[----:B------:R-:W-:Y:S01]  /*c610*/  IADD3 R67, P2, R72, 0xc020, RZ ;  /* 0x0000c02048437810 */ /* 0x000fe20007f5e0ff */
[----:B------:R-:W-:Y:S01]  /*c620*/  UIMAD UR5, UR40, UR9, UR5 ;  /* 0x00000009280572a4 */ /* 0x000fe2000f8e0205 */
[----:B------:R-:W-:Y:S02]  /*c630*/  SEL R133, R69, R68, P0 ;  /* 0x0000004445857207 */ /* 0x000fe40000000000 */
[----:B------:R-:W-:Y:S02]  /*c640*/  SEL R90, R68, R69, P0 ;  /* 0x00000045445a7207 */ /* 0x000fe40000000000 */
[----:B------:R-:W-:Y:S02]  /*c650*/  SEL R151, R70, R71, P0 ;  /* 0x0000004746977207 */ /* 0x000fe40000000000 */
[----:B------:R-:W-:-:S02]  /*c660*/  SEL R99, R71, R70, P0 ;  /* 0x0000004647637207 */ /* 0x000fc40000000000 */
[C---:B------:R-:W-:Y:S02]  /*c670*/  IADD3 R71, P4, R72.reuse, 0xc060, RZ ;  /* 0x0000c06048477810 */ /* 0x040fe40007f9e0ff */
[----:B------:R-:W-:Y:S02]  /*c680*/  IADD3 R69, P3, R72, 0xc040, RZ ;  /* 0x0000c04048457810 */ /* 0x000fe40007f7e0ff */
[----:B------:R-:W-:Y:S02]  /*c690*/  LOP3.LUT R66, R67, 0x380, RZ, 0xc0, !PT ;  /* 0x0000038043427812 */ /* 0x000fe400078ec0ff */
[----:B------:R-:W-:Y:S02]  /*c6a0*/  LOP3.LUT R70, R71, 0x380, RZ, 0xc0, !PT ;  /* 0x0000038047467812 */ /* 0x000fe400078ec0ff */
[----:B------:R-:W-:Y:S02]  /*c6b0*/  LOP3.LUT R68, R69, 0x380, RZ, 0xc0, !PT ;  /* 0x0000038045447812 */ /* 0x000fe400078ec0ff */
[----:B------:R-:W-:-:S02]  /*c6c0*/  SHF.R.U64 R66, R66, 0x3, RZ ;  /* 0x0000000342427819 */ /* 0x000fc400000012ff */
[----:B------:R-:W-:Y:S02]  /*c6d0*/  SHF.R.U64 R70, R70, 0x3, RZ ;  /* 0x0000000346467819 */ /* 0x000fe400000012ff */
[----:B------:R-:W-:Y:S02]  /*c6e0*/  SHF.R.U64 R68, R68, 0x3, RZ ;  /* 0x0000000344447819 */ /* 0x000fe400000012ff */
[----:B------:R-:W-:Y:S01]  /*c6f0*/  LOP3.LUT R66, R66, R67, RZ, 0x3c, !PT ;  /* 0x0000004342427212 */ /* 0x000fe200078e3cff */
[----:B------:R-:W-:Y:S01]  /*c700*/  IMAD.X R67, RZ, RZ, R73, P2 ;  /* 0x000000ffff437224 */ /* 0x000fe200010e0649 */
[----:B------:R-:W-:Y:S02]  /*c710*/  SEL R119, R15, R14, P0 ;  /* 0x0000000e0f777207 */ /* 0x000fe40000000000 */
[----:B------:R-:W-:Y:S02]  /*c720*/  SEL R80, R14, R15, P0 ;  /* 0x0000000f0e507207 */ /* 0x000fe40000000000 */
[----:B------:R-:W-:-:S02]  /*c730*/  IADD3 R14, P2, R72, 0x8000, RZ ;  /* 0x00008000480e7810 */ /* 0x000fc40007f5e0ff */
[----:B------:R-:W-:Y:S02]  /*c740*/  SEL R87, R40, R41, P0 ;  /* 0x0000002928577207 */ /* 0x000fe40000000000 */
[----:B------:R-:W-:Y:S01]  /*c750*/  SEL R77, R41, R40, P0 ;  /* 0x00000028294d7207 */ /* 0x000fe20000000000 */
[----:B------:R-:W-:Y:S01]  /*c760*/  IMAD R40, R185, 0x40, R17 ;  /* 0x00000040b9287824 */ /* 0x000fe200078e0211 */
[----:B------:R-:W-:Y:S01]  /*c770*/  SEL R141, R3, R4, P0 ;  /* 0x00000004038d7207 */ /* 0x000fe20000000000 */
[----:B------:R-:W-:Y:S01]  /*c780*/  IMAD.MOV.U32 R41, RZ, RZ, 0x2 ;  /* 0x00000002ff297424 */ /* 0x000fe200078e00ff */
[----:B------:R-:W-:Y:S02]  /*c790*/  SEL R96, R4, R3, P0 ;  /* 0x0000000304607207 */ /* 0x000fe40000000000 */
[----:B------:R-:W-:Y:S01]  /*c7a0*/  LOP3.LUT R70, R70, R71, RZ, 0x3c, !PT ;  /* 0x0000004746467212 */ /* 0x000fe200078e3cff */
[--C-:B------:R-:W-:Y:S01]  /*c7b0*/  IMAD.X R71, RZ, RZ, R73.reuse, P4 ;  /* 0x000000ffff477224 */ /* 0x100fe200020e0649 */
[----:B------:R-:W-:Y:S01]  /*c7c0*/  LOP3.LUT R68, R68, R69, RZ, 0x3c, !PT ;  /* 0x0000004544447212 */ /* 0x000fe200078e3cff */
[----:B------:R-:W-:Y:S01]  /*c7d0*/  IMAD.X R69, RZ, RZ, R73, P3 ;  /* 0x000000ffff457224 */ /* 0x000fe200018e0649 */
[----:B------:R-:W-:Y:S01]  /*c7e0*/  SEL R81, R24, R25, P0 ;  /* 0x0000001918517207 */ /* 0x000fe20000000000 */
[----:B------:R-:W-:Y:S01]  /*c7f0*/  IMAD.WIDE R40, R40, R41, UR6 ;  /* 0x0000000628287e25 */ /* 0x000fe2000f8e0229 */
[----:B0-----:R-:W-:Y:S01]  /*c800*/  SEL R75, R25, R24, P0 ;  /* 0x00000018194b7207 */ /* 0x001fe20000000000 */
[----:B------:R-:W-:Y:S01]  /*c810*/  UIMAD.WIDE.U32 UR6, UR40, UR8, URZ ;  /* 0x00000008280672a5 */ /* 0x000fe2000f8e003f */
[----:B------:R-:W-:-:S02]  /*c820*/  SEL R121, R21, R20, P0 ;  /* 0x0000001415797207 */ /* 0x000fc40000000000 */
[----:B------:R-:W-:Y:S01]  /*c830*/  SEL R82, R20, R21, P0 ;  /* 0x0000001514527207 */ /* 0x000fe20000000000 */
[----:B------:R-:W-:Y:S01]  /*c840*/  ULDC.64 UR8, c[0x0][0xb98] ;  /* 0x0002e60000087ab9 */ /* 0x000fe20000000a00 */
[----:B------:R-:W-:Y:S01]  /*c850*/  SEL R123, R29, R28, P0 ;  /* 0x0000001c1d7b7207 */ /* 0x000fe20000000000 */
[----:B------:R-:W-:Y:S01]  /*c860*/  UIADD3 UR7, UR7, UR5, URZ ;  /* 0x0000000507077290 */ /* 0x000fe2000fffe03f */
[----:B------:R-:W-:Y:S01]  /*c870*/  SEL R84, R28, R29, P0 ;  /* 0x0000001d1c547207 */ /* 0x000fe20000000000 */
[----:B------:R-:W-:Y:S01]  /*c880*/  UIMAD UR5, UR13, UR8, URZ ;  /* 0x000000080d0572a4 */ /* 0x000fe2000f8e023f */
[----:B------:R-:W-:Y:S01]  /*c890*/  SEL R171, R27, R26, P0 ;  /* 0x0000001a1bab7207 */ /* 0x000fe20000000000 */
[----:B------:R-:W-:Y:S01]  /*c8a0*/  UIMAD.WIDE.U32 UR6, UR38, UR8, UR6 ;  /* 0x00000008260672a5 */ /* 0x000fe2000f8e0006 */
[----:B------:R-:W-:Y:S01]  /*c8b0*/  SEL R113, R26, R27, P0 ;  /* 0x0000001b1a717207 */ /* 0x000fe20000000000 */
[----:B------:R-:W-:Y:S01]  /*c8c0*/  UIMAD UR5, UR38, UR9, UR5 ;  /* 0x00000009260572a4 */ /* 0x000fe2000f8e0205 */
[----:B------:R-:W-:-:S02]  /*c8d0*/  LOP3.LUT R3, R72, 0x380, RZ, 0xc0, !PT ;  /* 0x0000038048037812 */ /* 0x000fc400078ec0ff */
[----:B------:R-:W-:Y:S01]  /*c8e0*/  F2FP.BF16.F32.PACK_AB R48, R92, R145 ;  /* 0x000000915c30723e */ /* 0x000fe200000010ff */
[----:B------:R-:W-:Y:S01]  /*c8f0*/  ULDC.64 UR8, c[0x0][0xae8] ;  /* 0x0002ba0000087ab9 */ /* 0x000fe20000000a00 */
[----:B------:R-:W-:Y:S02]  /*c900*/  SEL R157, R55, R54, P0 ;  /* 0x00000036379d7207 */ /* 0x000fe40000000000 */
[----:B------:R-:W-:Y:S01]  /*c910*/  SEL R102, R54, R55, P0 ;  /* 0x0000003736667207 */ /* 0x000fe20000000000 */
[--C-:B------:R-:W-:Y:S01]  /*c920*/  IMAD.X R55, RZ, RZ, R73.reuse, P2 ;  /* 0x000000ffff377224 */ /* 0x100fe200010e0649 */
[C---:B------:R-:W-:Y:S02]  /*c930*/  IADD3 R28, P1, R72.reuse, 0xc000, RZ ;  /* 0x0000c000481c7810 */ /* 0x040fe40007f3e0ff */
[C---:B------:R-:W-:Y:S02]  /*c940*/  IADD3 R26, P6, R72.reuse, 0x8060, RZ ;  /* 0x00008060481a7810 */ /* 0x040fe40007fde0ff */
[C---:B------:R-:W-:Y:S01]  /*c950*/  IADD3 R24, P5, R72.reuse, 0x8040, RZ ;  /* 0x0000804048187810 */ /* 0x040fe20007fbe0ff */
[----:B------:R-:W-:Y:S01]  /*c960*/  IMAD.X R65, RZ, RZ, R73, P1 ;  /* 0x000000ffff417224 */ /* 0x000fe200008e0649 */
[----:B------:R-:W-:-:S02]  /*c970*/  IADD3 R20, P4, R72, 0x8020, RZ ;  /* 0x0000802048147810 */ /* 0x000fc40007f9e0ff */
[----:B------:R-:W-:Y:S02]  /*c980*/  IADD3 R4, P3, R72, 0x20, RZ ;  /* 0x0000002048047810 */ /* 0x000fe40007f7e0ff */
[----:B------:R-:W-:Y:S02]  /*c990*/  SEL R145, R7, R8, P0 ;  /* 0x0000000807917207 */ /* 0x000fe40000000000 */
[----:B------:R-:W-:Y:S01]  /*c9a0*/  SEL R94, R8, R7, P0 ;  /* 0x00000007085e7207 */ /* 0x000fe20000000000 */
[----:B------:R-:W-:Y:S01]  /*c9b0*/  IMAD.X R57, RZ, RZ, R73, P3 ;  /* 0x000000ffff397224 */ /* 0x000fe200018e0649 */
[----:B------:R-:W-:Y:S02]  /*c9c0*/  IADD3 R8, P2, R72, 0x60, RZ ;  /* 0x0000006048087810 */ /* 0x000fe40007f5e0ff */
        /* <DEDUP_REMOVED lines=22> */
[----:B------:R-:W-:Y:S01]  /*cb30*/  SEL R104, R46, R47, P0 ;  /* 0x0000002f2e687207 */ /* 0x000fe20000000000 */
[----:B------:R-:W-:Y:S01]  /*cb40*/  IMAD.X R47, RZ, RZ, R73, P2 ;  /* 0x000000ffff2f7224 */ /* 0x000fe200010e0649 */
[----:B------:R-:W-:-:S02]  /*cb50*/  IADD3 R12, P1, R72, 0x4060, RZ ;  /* 0x00004060480c7810 */ /* 0x000fc40007f3e0ff */
[C---:B------:R-:W-:Y:S02]  /*cb60*/  IADD3 R10, P6, R72.reuse, 0x4040, RZ ;  /* 0x00004040480a7810 */ /* 0x040fe40007fde0ff */
[C---:B------:R-:W-:Y:S02]  /*cb70*/  IADD3 R7, P5, R72.reuse, 0x4020, RZ ;  /* 0x0000402048077810 */ /* 0x040fe40007fbe0ff */
[C---:B------:R-:W-:Y:S02]  /*cb80*/  IADD3 R6, P4, R72.reuse, 0x40, RZ ;  /* 0x0000004048067810 */ /* 0x040fe40007f9e0ff */
[----:B------:R-:W-:Y:S02]  /*cb90*/  IADD3 R5, P3, R72, 0x4000, RZ ;  /* 0x0000400048057810 */ /* 0x000fe40007f7e0ff */
[----:B------:R-:W-:Y:S02]  /*cba0*/  SEL R167, R35, R34, P0 ;  /* 0x0000002223a77207 */ /* 0x000fe40000000000 */
[----:B------:R-:W-:-:S02]  /*cbb0*/  SEL R109, R34, R35, P0 ;  /* 0x00000023226d7207 */ /* 0x000fc40000000000 */
[----:B------:R-:W-:Y:S02]  /*cbc0*/  LOP3.LUT R72, R3, R72, RZ, 0x3c, !PT ;  /* 0x0000004803487212 */ /* 0x000fe400078e3cff */
[----:B------:R-:W-:Y:S02]  /*cbd0*/  LOP3.LUT R11, R28, 0x380, RZ, 0xc0, !PT ;  /* 0x000003801c0b7812 */ /* 0x000fe400078ec0ff */
[----:B------:R-:W-:Y:S02]  /*cbe0*/  SHF.R.U64 R3, R9, 0x3, RZ ;  /* 0x0000000309037819 */ /* 0x000fe400000012ff */
[----:B------:R-:W-:Y:S02]  /*cbf0*/  IADD3 R35, P2, R40, 0x3000, RZ ;  /* 0x0000300028237810 */ /* 0x000fe40007f5e0ff */
[----:B------:R-:W-:Y:S02]  /*cc00*/  SHF.R.U64 R11, R11, 0x3, RZ ;  /* 0x000000030b0b7819 */ /* 0x000fe400000012ff */
[----:B------:R-:W-:-:S02]  /*cc10*/  LOP3.LUT R62, R3, R26, RZ, 0x3c, !PT ;  /* 0x0000001a033e7212 */ /* 0x000fc400078e3cff */
[----:B------:R-:W-:Y:S02]  /*cc20*/  LOP3.LUT R34, R35, 0x380, RZ, 0xc0, !PT ;  /* 0x0000038023227812 */ /* 0x000fe400078ec0ff */
[----:B------:R-:W-:Y:S02]  /*cc30*/  LOP3.LUT R3, R4, 0x380, RZ, 0xc0, !PT ;  /* 0x0000038004037812 */ /* 0x000fe400078ec0ff */
[----:B------:R-:W-:Y:S02]  /*cc40*/  LOP3.LUT R64, R11, R28, RZ, 0x3c, !PT ;  /* 0x0000001c0b407212 */ /* 0x000fe400078e3cff */
[----:B------:R-:W-:Y:S02]  /*cc50*/  SHF.R.U64 R34, R34, 0x3, RZ ;  /* 0x0000000322227819 */ /* 0x000fe400000012ff */
[----:B------:R-:W-:Y:S02]  /*cc60*/  LOP3.LUT R11, R20, 0x380, RZ, 0xc0, !PT ;  /* 0x00000380140b7812 */ /* 0x000fe400078ec0ff */
[----:B------:R-:W-:-:S02]  /*cc70*/  SHF.R.U64 R3, R3, 0x3, RZ ;  /* 0x0000000303037819 */ /* 0x000fc400000012ff */
[----:B------:R-:W-:Y:S02]  /*cc80*/  LOP3.LUT R9, R14, 0x380, RZ, 0xc0, !PT ;  /* 0x000003800e097812 */ /* 0x000fe400078ec0ff */
[----:B------:R-:W-:Y:S01]  /*cc90*/  LOP3.LUT R34, R34, R35, RZ, 0x3c, !PT ;  /* 0x0000002322227212 */ /* 0x000fe200078e3cff */
[----:B------:R-:W-:Y:S01]  /*cca0*/  IMAD.X R35, RZ, RZ, R41, P2 ;  /* 0x000000ffff237224 */ /* 0x000fe200010e0629 */
[----:B------:R-:W-:Y:S02]  /*ccb0*/  SHF.R.U64 R11, R11, 0x3, RZ ;  /* 0x000000030b0b7819 */ /* 0x000fe400000012ff */
[----:B------:R-:W-:Y:S02]  /*ccc0*/  LOP3.LUT R56, R3, R4, RZ, 0x3c, !PT ;  /* 0x0000000403387212 */ /* 0x000fe400078e3cff */
[----:B------:R-:W-:Y:S02]  /*ccd0*/  SHF.R.U64 R9, R9, 0x3, RZ ;  /* 0x0000000309097819 */ /* 0x000fe400000012ff */
[----:B------:R-:W-:-:S02]  /*cce0*/  LOP3.LUT R3, R6, 0x380, RZ, 0xc0, !PT ;  /* 0x0000038006037812 */ /* 0x000fc400078ec0ff */
[----:B------:R-:W-:Y:S02]  /*ccf0*/  IADD3 R21, P2, R40, 0x9000, RZ ;  /* 0x0000900028157810 */ /* 0x000fe40007f5e0ff */
[----:B------:R-:W-:Y:S02]  /*cd00*/  LOP3.LUT R58, R11, R20, RZ, 0x3c, !PT ;  /* 0x000000140b3a7212 */ /* 0x000fe400078e3cff */
[----:B------:R-:W-:Y:S02]  /*cd10*/  LOP3.LUT R54, R9, R14, RZ, 0x3c, !PT ;  /* 0x0000000e09367212 */ /* 0x000fe400078e3cff */
[----:B------:R-:W-:Y:S02]  /*cd20*/  SHF.R.U64 R3, R3, 0x3, RZ ;  /* 0x0000000303037819 */ /* 0x000fe400000012ff */
[----:B------:R-:W-:Y:S02]  /*cd30*/  LOP3.LUT R20, R21, 0x380, RZ, 0xc0, !PT ;  /* 0x0000038015147812 */ /* 0x000fe400078ec0ff */
[----:B------:R-:W-:-:S02]  /*cd40*/  LOP3.LUT R9, R10, 0x380, RZ, 0xc0, !PT ;  /* 0x000003800a097812 */ /* 0x000fc400078ec0ff */
[----:B------:R-:W-:Y:S02]  /*cd50*/  SEL R163, R43, R42, P0 ;  /* 0x0000002a2ba37207 */ /* 0x000fe40000000000 */
[----:B------:R-:W-:Y:S01]  /*cd60*/  SEL R106, R42, R43, P0 ;  /* 0x0000002b2a6a7207 */ /* 0x000fe20000000000 */
[--C-:B------:R-:W-:Y:S01]  /*cd70*/  IMAD.X R43, RZ, RZ, R73.reuse, P4 ;  /* 0x000000ffff2b7224 */ /* 0x100fe200020e0649 */
[----:B------:R-:W-:Y:S02]  /*cd80*/  SEL R127, R45, R44, P0 ;  /* 0x0000002c2d7f7207 */ /* 0x000fe40000000000 */
[----:B------:R-:W-:Y:S01]  /*cd90*/  SEL R86, R44, R45, P0 ;  /* 0x0000002d2c567207 */ /* 0x000fe20000000000 */
[----:B------:R-:W-:Y:S01]  /*cda0*/  IMAD.X R45, RZ, RZ, R73, P3 ;  /* 0x000000ffff2d7224 */ /* 0x000fe200018e0649 */
[----:B------:R-:W-:Y:S02]  /*cdb0*/  LOP3.LUT R42, R3, R6, RZ, 0x3c, !PT ;  /* 0x00000006032a7212 */ /* 0x000fe400078e3cff */
[----:B------:R-:W-:-:S02]  /*cdc0*/  SHF.R.U64 R20, R20, 0x3, RZ ;  /* 0x0000000314147819 */ /* 0x000fc400000012ff */
[----:B------:R-:W-:Y:S02]  /*cdd0*/  SEL R125, R37, R36, P0 ;  /* 0x00000024257d7207 */ /* 0x000fe40000000000 */
[----:B------:R-:W-:Y:S02]  /*cde0*/  SEL R85, R36, R37, P0 ;  /* 0x0000002524557207 */ /* 0x000fe40000000000 */
[----:B------:R-:W-:Y:S02]  /*cdf0*/  SHF.R.U64 R9, R9, 0x3, RZ ;  /* 0x0000000309097819 */ /* 0x000fe400000012ff */
[----:B------:R-:W-:Y:S02]  /*ce00*/  LOP3.LUT R3, R8, 0x380, RZ, 0xc0, !PT ;  /* 0x0000038008037812 */ /* 0x000fe400078ec0ff */
[----:B------:R-:W-:Y:S02]  /*ce10*/  IADD3 R37, P3, R40, 0x2000, RZ ;  /* 0x0000200028257810 */ /* 0x000fe40007f7e0ff */
[----:B------:R-:W-:-:S02]  /*ce20*/  SEL R159, R51, R50, P0 ;  /* 0x00000032339f7207 */ /* 0x000fc40000000000 */
[----:B------:R-:W-:Y:S01]  /*ce30*/  SEL R103, R50, R51, P0 ;  /* 0x0000003332677207 */ /* 0x000fe20000000000 */
[----:B------:R-:W-:Y:S01]  /*ce40*/  IMAD.X R51, RZ, RZ, R73, P6 ;  /* 0x000000ffff337224 */ /* 0x000fe200030e0649 */
[----:B------:R-:W-:Y:S01]  /*ce50*/  LOP3.LUT R20, R20, R21, RZ, 0x3c, !PT ;  /* 0x0000001514147212 */ /* 0x000fe200078e3cff */
[----:B------:R-:W-:Y:S01]  /*ce60*/  IMAD.X R21, RZ, RZ, R41, P2 ;  /* 0x000000ffff157224 */ /* 0x000fe200010e0629 */
[----:B------:R-:W-:Y:S02]  /*ce70*/  LOP3.LUT R50, R9, R10, RZ, 0x3c, !PT ;  /* 0x0000000a09327212 */ /* 0x000fe400078e3cff */
[----:B------:R-:W-:Y:S02]  /*ce80*/  SHF.R.U64 R3, R3, 0x3, RZ ;  /* 0x0000000303037819 */ /* 0x000fe400000012ff */
[----:B------:R-:W-:Y:S02]  /*ce90*/  LOP3.LUT R36, R37, 0x380, RZ, 0xc0, !PT ;  /* 0x0000038025247812 */ /* 0x000fe400078ec0ff */
[----:B------:R-:W-:-:S02]  /*cea0*/  IADD3 R10, P2, R40, 0xf000, RZ ;  /* 0x0000f000280a7810 */ /* 0x000fc40007f5e0ff */
[----:B------:R-:W-:Y:S02]  /*ceb0*/  LOP3.LUT R46, R3, R8, RZ, 0x3c, !PT ;  /* 0x00000008032e7212 */ /* 0x000fe400078e3cff */
[----:B------:R-:W-:Y:S02]  /*cec0*/  SHF.R.U64 R36, R36, 0x3, RZ ;  /* 0x0000000324247819 */ /* 0x000fe400000012ff */
[----:B------:R-:W-:Y:S02]  /*ced0*/  LOP3.LUT R3, R10, 0x380, RZ, 0xc0, !PT ;  /* 0x000003800a037812 */ /* 0x000fe400078ec0ff */
[----:B------:R-:W-:Y:S02]  /*cee0*/  LOP3.LUT R11, R12, 0x380, RZ, 0xc0, !PT ;  /* 0x000003800c0b7812 */ /* 0x000fe400078ec0ff */
[----:B------:R-:W-:Y:S01]  /*cef0*/  LOP3.LUT R36, R36, R37, RZ, 0x3c, !PT ;  /* 0x0000002524247212 */ /* 0x000fe200078e3cff */
[----:B------:R-:W-:Y:S01]  /*cf00*/  IMAD.X R37, RZ, RZ, R41, P3 ;  /* 0x000000ffff257224 */ /* 0x000fe200018e0629 */
[----:B------:R-:W-:-:S02]  /*cf10*/  SHF.R.U64 R3, R3, 0x3, RZ ;  /* 0x0000000303037819 */ /* 0x000fc400000012ff */
[----:B------:R-:W-:Y:S02]  /*cf20*/  IADD3 R15, P3, R40, 0x8000, RZ ;  /* 0x00008000280f7810 */ /* 0x000fe40007f7e0ff */
[----:B------:R-:W-:Y:S02]  /*cf30*/  SHF.R.U64 R11, R11, 0x3, RZ ;  /* 0x000000030b0b7819 */ /* 0x000fe400000012ff */
[----:B------:R-:W-:Y:S02]  /*cf40*/  SEL R129, R53, R52, P0 ;  /* 0x0000003435817207 */ /* 0x000fe40000000000 */
[----:B------:R-:W-:Y:S01]  /*cf50*/  SEL R88, R52, R53, P0 ;  /* 0x0000003534587207 */ /* 0x000fe20000000000 */
[----:B------:R-:W-:Y:S01]  /*cf60*/  IMAD.X R53, RZ, RZ, R73, P1 ;  /* 0x000000ffff357224 */ /* 0x000fe200008e0649 */
[----:B------:R-:W-:Y:S02]  /*cf70*/  LOP3.LUT R10, R3, R10, RZ, 0x3c, !PT ;  /* 0x0000000a030a7212 */ /* 0x000fe400078e3cff */
[----:B------:R-:W-:Y:S01]  /*cf80*/  LOP3.LUT R4, R7, 0x380, RZ, 0xc0, !PT ;  /* 0x0000038007047812 */ /* 0x000fe200078ec0ff */
[----:B------:R-:W0:Y:S01]  /*cf90*/  LDC R3, c[0x0][0xbe8] ;  /* 0x0002fa00ff037b82 */ /* 0x000e220000000800 */
[----:B------:R-:W-:-:S02]  /*cfa0*/  LOP3.LUT R14, R15, 0x380, RZ, 0xc0, !PT ;  /* 0x000003800f0e7812 */ /* 0x000fc400078ec0ff */
[----:B------:R-:W-:Y:S01]  /*cfb0*/  LOP3.LUT R52, R11, R12, RZ, 0x3c, !PT ;  /* 0x0000000c0b347212 */ /* 0x000fe200078e3cff */
[----:B------:R-:W-:Y:S01]  /*cfc0*/  IMAD.X R11, RZ, RZ, R41, P2 ;  /* 0x000000ffff0b7224 */ /* 0x000fe200010e0629 */
[----:B------:R-:W-:Y:S02]  /*cfd0*/  SHF.R.U64 R4, R4, 0x3, RZ ;  /* 0x0000000304047819 */ /* 0x000fe400000012ff */
[----:B------:R-:W-:Y:S02]  /*cfe0*/  SHF.R.U64 R14, R14, 0x3, RZ ;  /* 0x000000030e0e7819 */ /* 0x000fe400000012ff */
[----:B------:R-:W-:Y:S02]  /*cff0*/  MOV R108, R52 ;  /* 0x00000034006c7202 */ /* 0x000fe40000000f00 */
[----:B------:R-:W-:Y:S02]  /*d000*/  SEL R137, R136, R49, P0 ;  /* 0x0000003188897207 */ /* 0x000fe40000000000 */
[----:B------:R-:W-:Y:S01]  /*d010*/  SEL R92, R49, R136, P0 ;  /* 0x00000088315c7207 */ /* 0x000fe20000000000 */
[----:B------:R-:W-:Y:S01]  /*d020*/  IMAD.X R49, RZ, RZ, R73, P5 ;  /* 0x000000ffff317224 */ /* 0x000fe200028e0649 */
[----:B------:R-:W-:-:S02]  /*d030*/  SEL R139, R93, R48, P0 ;  /* 0x000000305d8b7207 */ /* 0x000fc40000000000 */
[----:B------:R-:W-:Y:S02]  /*d040*/  SEL R93, R48, R93, P0 ;  /* 0x0000005d305d7207 */ /* 0x000fe40000000000 */
[----:B------:R-:W-:Y:S02]  /*d050*/  SEL R83, R32, R33, P0 ;  /* 0x0000002120537207 */ /* 0x000fe40000000000 */
[----:B------:R-:W-:Y:S02]  /*d060*/  SEL R76, R33, R32, P0 ;  /* 0x00000020214c7207 */ /* 0x000fe40000000000 */
[----:B------:R-:W-:Y:S02]  /*d070*/  LOP3.LUT R48, R4, R7, RZ, 0x3c, !PT ;  /* 0x0000000704307212 */ /* 0x000fe400078e3cff */
[----:B------:R-:W-:Y:S01]  /*d080*/  LOP3.LUT R14, R14, R15, RZ, 0x3c, !PT ;  /* 0x0000000f0e0e7212 */ /* 0x000fe200078e3cff */
[----:B------:R-:W-:Y:S01]  /*d090*/  IMAD.X R15, RZ, RZ, R41, P3 ;  /* 0x000000ffff0f7224 */ /* 0x000fe200018e0629 */
[----:B------:R-:W-:-:S02]  /*d0a0*/  IADD3 R9, P3, R40, 0xe000, RZ ;  /* 0x0000e00028097810 */ /* 0x000fc40007f7e0ff */
[----:B------:R-:W-:Y:S02]  /*d0b0*/  MOV R132, R46 ;  /* 0x0000002e00847202 */ /* 0x000fe40000000f00 */
[----:B------:R-:W-:Y:S02]  /*d0c0*/  MOV R110, R50 ;  /* 0x00000032006e7202 */ /* 0x000fe40000000f00 */
[----:B------:R-:W-:Y:S02]  /*d0d0*/  MOV R112, R48 ;  /* 0x0000003000707202 */ /* 0x000fe40000000f00 */
[----:B------:R-:W-:Y:S02]  /*d0e0*/  LOP3.LUT R8, R9, 0x380, RZ, 0xc0, !PT ;  /* 0x0000038009087812 */ /* 0x000fe400078ec0ff */
[----:B------:R-:W-:Y:S02]  /*d0f0*/  MOV R70, R70 ;  /* 0x0000004600467202 */ /* 0x000fe40000000f00 */
[----:B------:R-:W-:-:S02]  /*d100*/  MOV R71, R54 ;  /* 0x0000003600477202 */ /* 0x000fc40000000f00 */
[----:B------:R-:W-:Y:S02]  /*d110*/  SHF.R.U64 R8, R8, 0x3, RZ ;  /* 0x0000000308087819 */ /* 0x000fe400000012ff */
[----:B------:R-:W-:Y:S02]  /*d120*/  LOP3.LUT R4, R5, 0x380, RZ, 0xc0, !PT ;  /* 0x0000038005047812 */ /* 0x000fe400078ec0ff */
[----:B--2---:R-:W-:Y:S01]  /*d130*/  LOP3.LUT R53, R74, 0x2, RZ, 0x3c, !PT ;  /* 0x000000024a357812 */ /* 0x004fe200078e3cff */
[----:B------:R-:W-:Y:S01]  /*d140*/  SHFL.IDX PT, R46, R81, R74, 0x1c1f ;  /* 0x001c1f4a512e7589 */ /* 0x000fe200000e0000 */
[----:B------:R-:W-:Y:S01]  /*d150*/  LOP3.LUT R8, R8, R9, RZ, 0x3c, !PT ;  /* 0x0000000908087212 */ /* 0x000fe200078e3cff */
[----:B------:R-:W-:Y:S01]  /*d160*/  IMAD.X R9, RZ, RZ, R41, P3 ;  /* 0x000000ffff097224 */ /* 0x000fe200018e0629 */
[----:B0-----:R-:W-:Y:S01]  /*d170*/  ISETP.NE.AND P3, PT, R3, 0x1, PT ;  /* 0x000000010300780c */ /* 0x001fe20003f65270 */
[----:B------:R-:W0:Y:S01]  /*d180*/  SHFL.IDX PT, R75, R75, R53, 0x1c1f ;  /* 0x001c1f354b4b7589 */ /* 0x000e2200000e0000 */
[----:B------:R-:W-:-:S02]  /*d190*/  SHF.R.U64 R4, R4, 0x3, RZ ;  /* 0x0000000304047819 */ /* 0x000fc400000012ff */
[----:B------:R-:W-:Y:S01]  /*d1a0*/  LOP3.LUT R13, R24, 0x380, RZ, 0xc0, !PT ;  /* 0x00000380180d7812 */ /* 0x000fe200078ec0ff */
[----:B------:R-:W-:Y:S01]  /*d1b0*/  SHFL.IDX PT, R50, R83, R74, 0x1c1f ;  /* 0x001c1f4a53327589 */ /* 0x000fe200000e0000 */
[----:B------:R-:W-:Y:S02]  /*d1c0*/  LOP3.LUT R44, R4, R5, RZ, 0x3c, !PT ;  /* 0x00000005042c7212 */ /* 0x000fe400078e3cff */
[----:B------:R-:W-:Y:S01]  /*d1d0*/  SHF.R.U64 R13, R13, 0x3, RZ ;  /* 0x000000030d0d7819 */ /* 0x000fe200000012ff */
[----:B------:R-:W1:Y:S01]  /*d1e0*/  SHFL.IDX PT, R49, R76, R53, 0x1c1f ;  /* 0x001c1f354c317589 */ /* 0x000e6200000e0000 */
[----:B------:R-:W-:Y:S02]  /*d1f0*/  MOV R130, R44 ;  /* 0x0000002c00827202 */ /* 0x000fe40000000f00 */
[----:B------:R-:W-:Y:S01]  /*d200*/  LOP3.LUT R60, R13, R24, RZ, 0x3c, !PT ;  /* 0x000000180d3c7212 */ /* 0x000fe200078e3cff */
[----:B------:R-:W-:Y:S01]  /*d210*/  SHFL.IDX PT, R143, R143, R74, 0x1c1f ;  /* 0x001c1f4a8f8f7589 */ /* 0x000fe200000e0000 */
[----:B------:R-:W-:-:S02]  /*d220*/  MOV R68, R68 ;  /* 0x0000004400447202 */ /* 0x000fc40000000f00 */
[----:B------:R-:W-:Y:S01]  /*d230*/  MOV R69, R58 ;  /* 0x0000003a00457202 */ /* 0x000fe20000000f00 */
[----:B------:R-:W2:Y:S01]  /*d240*/  SHFL.IDX PT, R52, R95, R53, 0x1c1f ;  /* 0x001c1f355f347589 */ /* 0x000ea200000e0000 */
[----:B------:R-:W-:Y:S02]  /*d250*/  MOV R118, R56 ;  /* 0x0000003800767202 */ /* 0x000fe40000000f00 */
[----:B------:R-:W-:Y:S01]  /*d260*/  MOV R66, R66 ;  /* 0x0000004200427202 */ /* 0x000fe20000000f00 */
[----:B------:R-:W-:Y:S01]  /*d270*/  SHFL.IDX PT, R54, R87, R74, 0x1c1f ;  /* 0x001c1f4a57367589 */ /* 0x000fe200000e0000 */
[----:B------:R-:W-:Y:S02]  /*d280*/  MOV R67, R60 ;  /* 0x0000003c00437202 */ /* 0x000fe40000000f00 */
[----:B------:R-:W-:Y:S01]  /*d290*/  MOV R64, R64 ;  /* 0x0000004000407202 */ /* 0x000fe20000000f00 */
[----:B------:R-:W3:Y:S01]  /*d2a0*/  SHFL.IDX PT, R77, R77, R53, 0x1c1f ;  /* 0x001c1f354d4d7589 */ /* 0x000ee200000e0000 */
[----:B0-----:R-:W-:-:S02]  /*d2b0*/  SEL R44, R46, R75, P0 ;  /* 0x0000004b2e2c7207 */ /* 0x001fc40000000000 */
[----:B------:R-:W-:Y:S01]  /*d2c0*/  SEL R46, R75, R46, P0 ;  /* 0x0000002e4b2e7207 */ /* 0x000fe20000000000 */
[----:B------:R-:W-:Y:S01]  /*d2d0*/  SHFL.IDX PT, R141, R141, R74, 0x1c1f ;  /* 0x001c1f4a8d8d7589 */ /* 0x000fe200000e0000 */
[----:B------:R-:W0:Y:S01]  /*d2e0*/  @P3 LDC R75, c[0x0][0xbec] ;  /* 0x0002fb00ff4b3b82 */ /* 0x000e220000000800 */
[----:B------:R-:W-:Y:S02]  /*d2f0*/  SEL R165, R39, R38, P0 ;  /* 0x0000002627a57207 */ /* 0x000fe40000000000 */
[----:B------:R-:W4:Y:S01]  /*d300*/  SHFL.IDX PT, R96, R96, R53, 0x1c1f ;  /* 0x001c1f3560607589 */ /* 0x000f2200000e0000 */
[----:B-1----:R-:W-:Y:S02]  /*d310*/  SEL R48, R50, R49, P0 ;  /* 0x0000003132307207 */ /* 0x002fe40000000000 */
[----:B------:R-:W-:Y:S01]  /*d320*/  SEL R50, R49, R50, P0 ;  /* 0x0000003231327207 */ /* 0x000fe20000000000 */
[----:B------:R-:W-:Y:S01]  /*d330*/  SHFL.IDX PT, R145, R145, R74, 0x1c1f ;  /* 0x001c1f4a91917589 */ /* 0x000fe200000e0000 */
[----:B------:R-:W-:-:S02]  /*d340*/  SEL R107, R38, R39, P0 ;  /* 0x00000027266b7207 */ /* 0x000fc40000000000 */
[----:B------:R-:W-:Y:S01]  /*d350*/  MOV R65, R62 ;  /* 0x0000003e00417202 */ /* 0x000fe20000000f00 */
[----:B------:R-:W1:Y:S01]  /*d360*/  SHFL.IDX PT, R94, R94, R53, 0x1c1f ;  /* 0x001c1f355e5e7589 */ /* 0x000e6200000e0000 */
[----:B--2---:R-:W-:Y:S02]  /*d370*/  SEL R49, R143, R52, P0 ;  /* 0x000000348f317207 */ /* 0x004fe40000000000 */
[----:B------:R-:W-:Y:S01]  /*d380*/  SEL R51, R52, R143, P0 ;  /* 0x0000008f34337207 */ /* 0x000fe20000000000 */
[----:B------:R-:W-:Y:S01]  /*d390*/  SHFL.IDX PT, R58, R115, R74, 0x1c1f ;  /* 0x001c1f4a733a7589 */ /* 0x000fe200000e0000 */
[----:B------:R-:W-:Y:S02]  /*d3a0*/  IADD3 R39, P4, R40, 0x1000, RZ ;  /* 0x0000100028277810 */ /* 0x000fe40007f9e0ff */
[----:B------:R-:W-:Y:S01]  /*d3b0*/  SEL R135, R128, R91, P0 ;  /* 0x0000005b80877207 */ /* 0x000fe20000000000 */
[----:B------:R-:W2:Y:S01]  /*d3c0*/  SHFL.IDX PT, R57, R78, R53, 0x1c1f ;  /* 0x001c1f354e397589 */ /* 0x000ea200000e0000 */
[----:B---3--:R-:W-:-:S02]  /*d3d0*/  SEL R52, R54, R77, P0 ;  /* 0x0000004d36347207 */ /* 0x008fc40000000000 */
[----:B------:R-:W-:Y:S01]  /*d3e0*/  SEL R54, R77, R54, P0 ;  /* 0x000000364d367207 */ /* 0x000fe20000000000 */
[----:B------:R-:W-:Y:S01]  /*d3f0*/  SHFL.IDX PT, R147, R147, R74, 0x1c1f ;  /* 0x001c1f4a93937589 */ /* 0x000fe200000e0000 */
[----:B------:R-:W3:Y:S01]  /*d400*/  @P3 LDC R77, c[0x0][0xbf0] ;  /* 0x0002fc00ff4d3b82 */ /* 0x000ee20000000800 */
[----:B------:R-:W-:Y:S02]  /*d410*/  LOP3.LUT R38, R39, 0x380, RZ, 0xc0, !PT ;  /* 0x0000038027267812 */ /* 0x000fe400078ec0ff */
[----:B------:R-:W0:Y:S01]  /*d420*/  SHFL.IDX PT, R60, R97, R53, 0x1c1f ;  /* 0x001c1f35613c7589 */ /* 0x000e2200000e0000 */
[----:B------:R-:W-:Y:S02]  /*d430*/  SEL R91, R91, R128, P0 ;  /* 0x000000805b5b7207 */ /* 0x000fe40000000000 */
[----:B------:R-:W-:Y:S01]  /*d440*/  SEL R169, R31, R30, P0 ;  /* 0x0000001e1fa97207 */ /* 0x000fe20000000000 */
[----:B------:R-:W-:Y:S01]  /*d450*/  SHFL.IDX PT, R117, R117, R74, 0x1c1f ;  /* 0x001c1f4a75757589 */ /* 0x000fe200000e0000 */
[----:B------:R-:W-:-:S02]  /*d460*/  SEL R111, R30, R31, P0 ;  /* 0x0000001f1e6f7207 */ /* 0x000fc40000000000 */
[----:B------:R-:W-:Y:S01]  /*d470*/  IADD3 R33, P1, R40, 0x4000, RZ ;  /* 0x0000400028217810 */ /* 0x000fe20007f3e0ff */
[----:B------:R-:W0:Y:S01]  /*d480*/  SHFL.IDX PT, R62, R79, R53, 0x1c1f ;  /* 0x001c1f354f3e7589 */ /* 0x000e2200000e0000 */
[----:B------:R-:W-:Y:S02]  /*d490*/  SHF.R.U64 R38, R38, 0x3, RZ ;  /* 0x0000000326267819 */ /* 0x000fe400000012ff */
[----:B------:R-:W-:Y:S01]  /*d4a0*/  MOV R105, R72 ;  /* 0x0000004800697202 */ /* 0x000fe20000000f00 */
[----:B------:R-:W-:Y:S01]  /*d4b0*/  SHFL.IDX PT, R149, R149, R74, 0x1c1f ;  /* 0x001c1f4a95957589 */ /* 0x000fe200000e0000 */
[----:B------:R-:W-:Y:S02]  /*d4c0*/  MOV R134, R42 ;  /* 0x0000002a00867202 */ /* 0x000fe40000000f00 */
[----:B------:R-:W-:Y:S01]  /*d4d0*/  LOP3.LUT R32, R33, 0x380, RZ, 0xc0, !PT ;  /* 0x0000038021207812 */ /* 0x000fe200078ec0ff */
[----:B------:R-:W3:Y:S01]  /*d4e0*/  SHFL.IDX PT, R98, R98, R53, 0x1c1f ;  /* 0x001c1f3562627589 */ /* 0x000ee200000e0000 */
[----:B------:R-:W-:Y:S01]  /*d4f0*/  LOP3.LUT R38, R38, R39, RZ, 0x3c, !PT ;  /* 0x0000002726267212 */ /* 0x000fe200078e3cff */
[----:B------:R-:W-:Y:S01]  /*d500*/  IMAD.X R39, RZ, RZ, R41, P4 ;  /* 0x000000ffff277224 */ /* 0x000fe200020e0629 */
[----:B----4-:R-:W-:Y:S01]  /*d510*/  SEL R45, R141, R96, P0 ;  /* 0x000000608d2d7207 */ /* 0x010fe20000000000 */
[----:B------:R-:W-:Y:S01]  /*d520*/  SHFL.IDX PT, R119, R119, R74, 0x1c1f ;  /* 0x001c1f4a77777589 */ /* 0x000fe200000e0000 */
[----:B------:R-:W-:-:S02]  /*d530*/  SEL R47, R96, R141, P0 ;  /* 0x0000008d602f7207 */ /* 0x000fc40000000000 */
[----:B-1----:R-:W-:Y:S01]  /*d540*/  SEL R55, R94, R145, P0 ;  /* 0x000000915e377207 */ /* 0x002fe20000000000 */
[----:B------:R-:W-:Y:S01]  /*d550*/  SHFL.IDX PT, R151, R151, R74, 0x1c1f ;  /* 0x001c1f4a97977589 */ /* 0x000fe200000e0000 */
[----:B------:R-:W-:Y:S02]  /*d560*/  IADD3 R27, P4, R40, 0x7000, RZ ;  /* 0x00007000281b7810 */ /* 0x000fe40007f9e0ff */
[----:B------:R-:W-:Y:S01]  /*d570*/  SHF.R.U64 R32, R32, 0x3, RZ ;  /* 0x0000000320207819 */ /* 0x000fe200000012ff */
[----:B------:R-:W1:Y:S01]  /*d580*/  SHFL.IDX PT, R80, R80, R53, 0x1c1f ;  /* 0x001c1f3550507589 */ /* 0x000e6200000e0000 */
[----:B------:R-:W-:Y:S02]  /*d590*/  LOP3.LUT R26, R27, 0x380, RZ, 0xc0, !PT ;  /* 0x000003801b1a7812 */ /* 0x000fe400078ec0ff */
[----:B------:R-:W-:Y:S01]  /*d5a0*/  LOP3.LUT R32, R32, R33, RZ, 0x3c, !PT ;  /* 0x0000002120207212 */ /* 0x000fe200078e3cff */
[----:B------:R-:W4:Y:S01]  /*d5b0*/  SHFL.IDX PT, R76, R99, R53, 0x1c1f ;  /* 0x001c1f35634c7589 */ /* 0x000f2200000e0000 */
[----:B------:R-:W-:Y:S01]  /*d5c0*/  IMAD.X R33, RZ, RZ, R41, P1 ;  /* 0x000000ffff217224 */ /* 0x000fe200008e0629 */
[----:B--2---:R-:W-:-:S02]  /*d5d0*/  SEL R56, R58, R57, P0 ;  /* 0x000000393a387207 */ /* 0x004fc40000000000 */
[----:B------:R-:W-:Y:S01]  /*d5e0*/  SHFL.IDX PT, R121, R121, R74, 0x1c1f ;  /* 0x001c1f4a79797589 */ /* 0x000fe200000e0000 */
[----:B------:R-:W-:Y:S02]  /*d5f0*/  IADD3 R25, P1, R40, 0xa000, RZ ;  /* 0x0000a00028197810 */ /* 0x000fe40007f3e0ff */
[----:B------:R-:W-:Y:S01]  /*d600*/  SEL R58, R57, R58, P0 ;  /* 0x0000003a393a7207 */ /* 0x000fe20000000000 */
[----:B------:R-:W-:Y:S01]  /*d610*/  SHFL.IDX PT, R153, R153, R74, 0x1c1f ;  /* 0x001c1f4a99997589 */ /* 0x000fe200000e0000 */
[----:B------:R-:W-:Y:S02]  /*d620*/  SHF.R.U64 R26, R26, 0x3, RZ ;  /* 0x000000031a1a7819 */ /* 0x000fe400000012ff */
[----:B0-----:R-:W-:Y:S01]  /*d630*/  SEL R57, R147, R60, P0 ;  /* 0x0000003c93397207 */ /* 0x001fe20000000000 */
[----:B------:R-:W0:Y:S01]  /*d640*/  SHFL.IDX PT, R82, R82, R53, 0x1c1f ;  /* 0x001c1f3552527589 */ /* 0x000e2200000e0000 */
[----:B------:R-:W-:Y:S02]  /*d650*/  SEL R59, R60, R147, P0 ;  /* 0x000000933c3b7207 */ /* 0x000fe40000000000 */
[----:B------:R-:W-:Y:S01]  /*d660*/  SEL R60, R117, R62, P0 ;  /* 0x0000003e753c7207 */ /* 0x000fe20000000000 */
[----:B------:R-:W2:Y:S01]  /*d670*/  SHFL.IDX PT, R100, R100, R53, 0x1c1f ;  /* 0x001c1f3564647589 */ /* 0x000ea200000e0000 */
[----:B------:R-:W-:-:S02]  /*d680*/  LOP3.LUT R24, R25, 0x380, RZ, 0xc0, !PT ;  /* 0x0000038019187812 */ /* 0x000fc400078ec0ff */
[----:B------:R-:W-:Y:S01]  /*d690*/  SEL R62, R62, R117, P0 ;  /* 0x000000753e3e7207 */ /* 0x000fe20000000000 */
[----:B------:R-:W-:Y:S01]  /*d6a0*/  SHFL.IDX PT, R123, R123, R74, 0x1c1f ;  /* 0x001c1f4a7b7b7589 */ /* 0x000fe200000e0000 */
[----:B---3--:R-:W-:Y:S02]  /*d6b0*/  SEL R61, R149, R98, P0 ;  /* 0x00000062953d7207 */ /* 0x008fe40000000000 */
[----:B------:R-:W-:Y:S01]  /*d6c0*/  SEL R63, R98, R149, P0 ;  /* 0x00000095623f7207 */ /* 0x000fe20000000000 */
[----:B------:R-:W-:Y:S01]  /*d6d0*/  SHFL.IDX PT, R155, R155, R74, 0x1c1f ;  /* 0x001c1f4a9b9b7589 */ /* 0x000fe200000e0000 */
[----:B------:R-:W-:Y:S01]  /*d6e0*/  LOP3.LUT R26, R26, R27, RZ, 0x3c, !PT ;  /* 0x0000001b1a1a7212 */ /* 0x000fe200078e3cff */
[----:B------:R-:W-:Y:S01]  /*d6f0*/  IMAD.X R27, RZ, RZ, R41, P4 ;  /* 0x000000ffff1b7224 */ /* 0x000fe200020e0629 */
[----:B------:R-:W-:Y:S01]  /*d700*/  IADD3 R7, P4, R40, 0xd000, RZ ;  /* 0x0000d00028077810 */ /* 0x000fe20007f9e0ff */
[----:B------:R-:W3:Y:S01]  /*d710*/  SHFL.IDX PT, R84, R84, R53, 0x1c1f ;  /* 0x001c1f3554547589 */ /* 0x000ee200000e0000 */
[----:B------:R-:W-:-:S02]  /*d720*/  SHF.R.U64 R24, R24, 0x3, RZ ;  /* 0x0000000318187819 */ /* 0x000fc400000012ff */
[----:B------:R-:W-:Y:S01]  /*d730*/  LOP3.LUT R6, R7, 0x380, RZ, 0xc0, !PT ;  /* 0x0000038007067812 */ /* 0x000fe200078ec0ff */
[----:B------:R-:W3:Y:S01]  /*d740*/  SHFL.IDX PT, R78, R101, R53, 0x1c1f ;  /* 0x001c1f35654e7589 */ /* 0x000ee200000e0000 */
[----:B------:R-:W-:Y:S01]  /*d750*/  LOP3.LUT R24, R24, R25, RZ, 0x3c, !PT ;  /* 0x0000001918187212 */ /* 0x000fe200078e3cff */
[----:B------:R-:W-:Y:S01]  /*d760*/  IMAD.X R25, RZ, RZ, R41, P1 ;  /* 0x000000ffff197224 */ /* 0x000fe200008e0629 */
[C---:B------:R-:W-:Y:S01]  /*d770*/  IADD3 R31, P6, R40.reuse, 0x5000, RZ ;  /* 0x00005000281f7810 */ /* 0x040fe20007fde0ff */
[----:B------:R-:W-:Y:S01]  /*d780*/  SHFL.IDX PT, R120, R127, R74, 0x1c1f ;  /* 0x001c1f4a7f787589 */ /* 0x000fe200000e0000 */
[----:B------:R-:W-:Y:S02]  /*d790*/  IADD3 R29, P5, R40, 0x6000, RZ ;  /* 0x00006000281d7810 */ /* 0x000fe40007fbe0ff */
[----:B------:R-:W-:Y:S01]  /*d7a0*/  SHF.R.U64 R6, R6, 0x3, RZ ;  /* 0x0000000306067819 */ /* 0x000fe200000012ff */
[----:B------:R-:W-:Y:S01]  /*d7b0*/  SHFL.IDX PT, R114, R129, R74, 0x1c1f ;  /* 0x001c1f4a81727589 */ /* 0x000fe200000e0000 */
[----:B------:R-:W-:-:S02]  /*d7c0*/  LOP3.LUT R30, R31, 0x380, RZ, 0xc0, !PT ;  /* 0x000003801f1e7812 */ /* 0x000fc400078ec0ff */
[----:B------:R-:W-:Y:S01]  /*d7d0*/  LOP3.LUT R28, R29, 0x380, RZ, 0xc0, !PT ;  /* 0x000003801d1c7812 */ /* 0x000fe200078ec0ff */
[----:B------:R-:W-:Y:S01]  /*d7e0*/  SHFL.IDX PT, R125, R125, R74, 0x1c1f ;  /* 0x001c1f4a7d7d7589 */ /* 0x000fe200000e0000 */
[----:B------:R-:W-:Y:S02]  /*d7f0*/  LOP3.LUT R6, R6, R7, RZ, 0x3c, !PT ;  /* 0x0000000706067212 */ /* 0x000fe400078e3cff */
[----:B------:R-:W-:Y:S01]  /*d800*/  LOP3.LUT R7, R40, 0x380, RZ, 0xc0, !PT ;  /* 0x0000038028077812 */ /* 0x000fe200078ec0ff */
[----:B------:R-:W-:Y:S01]  /*d810*/  SHFL.IDX PT, R81, R131, R74, 0x1c1f ;  /* 0x001c1f4a83517589 */ /* 0x000fe200000e0000 */
[----:B------:R-:W-:Y:S02]  /*d820*/  SHF.R.U64 R30, R30, 0x3, RZ ;  /* 0x000000031e1e7819 */ /* 0x000fe400000012ff */
[----:B------:R-:W-:Y:S01]  /*d830*/  SHF.R.U64 R28, R28, 0x3, RZ ;  /* 0x000000031c1c7819 */ /* 0x000fe200000012ff */
[----:B------:R-:W-:Y:S01]  /*d840*/  SHFL.IDX PT, R73, R133, R74, 0x1c1f ;  /* 0x001c1f4a85497589 */ /* 0x000fe200000e0000 */
[----:B------:R-:W-:-:S02]  /*d850*/  SHF.R.U64 R7, R7, 0x3, RZ ;  /* 0x0000000307077819 */ /* 0x000fc400000012ff */
[----:B------:R-:W-:Y:S01]  /*d860*/  LOP3.LUT R30, R30, R31, RZ, 0x3c, !PT ;  /* 0x0000001f1e1e7212 */ /* 0x000fe200078e3cff */
[----:B------:R-:W-:Y:S01]  /*d870*/  SHFL.IDX PT, R72, R135, R74, 0x1c1f ;  /* 0x001c1f4a87487589 */ /* 0x000fe200000e0000 */
[----:B------:R-:W-:Y:S01]  /*d880*/  LOP3.LUT R28, R28, R29, RZ, 0x3c, !PT ;  /* 0x0000001d1c1c7212 */ /* 0x000fe200078e3cff */
[--C-:B------:R-:W-:Y:S01]  /*d890*/  IMAD.X R31, RZ, RZ, R41.reuse, P6 ;  /* 0x000000ffff1f7224 */ /* 0x100fe200030e0629 */
[C---:B------:R-:W-:Y:S01]  /*d8a0*/  IADD3 R13, P6, R40.reuse, 0xb000, RZ ;  /* 0x0000b000280d7810 */ /* 0x040fe20007fde0ff */
[----:B------:R-:W-:Y:S01]  /*d8b0*/  SHFL.IDX PT, R43, R137, R74, 0x1c1f ;  /* 0x001c1f4a892b7589 */ /* 0x000fe200000e0000 */
[--C-:B------:R-:W-:Y:S01]  /*d8c0*/  IMAD.X R29, RZ, RZ, R41.reuse, P5 ;  /* 0x000000ffff1d7224 */ /* 0x100fe200028e0629 */
[----:B------:R-:W-:Y:S02]  /*d8d0*/  IADD3 R5, P5, R40, 0xc000, RZ ;  /* 0x0000c00028057810 */ /* 0x000fe40007fbe0ff */
[----:B------:R-:W-:Y:S01]  /*d8e0*/  SHFL.IDX PT, R42, R139, R74, 0x1c1f ;  /* 0x001c1f4a8b2a7589 */ /* 0x000fe200000e0000 */
[----:B------:R-:W-:Y:S01]  /*d8f0*/  LOP3.LUT R40, R7, R40, RZ, 0x3c, !PT ;  /* 0x0000002807287212 */ /* 0x000fe200078e3cff */
[----:B------:R-:W-:Y:S01]  /*d900*/  IMAD.X R7, RZ, RZ, R41, P4 ;  /* 0x000000ffff077224 */ /* 0x000fe200020e0629 */
[----:B------:R-:W-:Y:S01]  /*d910*/  LOP3.LUT R4, R5, 0x380, RZ, 0xc0, !PT ;  /* 0x0000038005047812 */ /* 0x000fe200078ec0ff */
[----:B------:R-:W-:Y:S01]  /*d920*/  SHFL.IDX PT, R157, R157, R74, 0x1c1f ;  /* 0x001c1f4a9d9d7589 */ /* 0x000fe200000e0000 */
[----:B------:R-:W-:-:S02]  /*d930*/  LOP3.LUT R12, R13, 0x380, RZ, 0xc0, !PT ;  /* 0x000003800d0c7812 */ /* 0x000fc400078ec0ff */
[----:B------:R-:W-:Y:S01]  /*d940*/  SHF.R.U64 R4, R4, 0x3, RZ ;  /* 0x0000000304047819 */ /* 0x000fe200000012ff */
[----:B------:R-:W-:Y:S01]  /*d950*/  SHFL.IDX PT, R159, R159, R74, 0x1c1f ;  /* 0x001c1f4a9f9f7589 */ /* 0x000fe200000e0000 */
[----:B------:R-:W-:Y:S02]  /*d960*/  SHF.R.U64 R12, R12, 0x3, RZ ;  /* 0x000000030c0c7819 */ /* 0x000fe400000012ff */
[----:B------:R-:W-:Y:S01]  /*d970*/  LOP3.LUT R4, R4, R5, RZ, 0x3c, !PT ;  /* 0x0000000504047212 */ /* 0x000fe200078e3cff */
[----:B------:R-:W-:Y:S01]  /*d980*/  SHFL.IDX PT, R161, R161, R74, 0x1c1f ;  /* 0x001c1f4aa1a17589 */ /* 0x000fe200000e0000 */
[--C-:B------:R-:W-:Y:S01]  /*d990*/  IMAD.X R5, RZ, RZ, R41.reuse, P5 ;  /* 0x000000ffff057224 */ /* 0x100fe200028e0629 */
[----:B------:R-:W-:Y:S01]  /*d9a0*/  LOP3.LUT R12, R12, R13, RZ, 0x3c, !PT ;  /* 0x0000000d0c0c7212 */ /* 0x000fe200078e3cff */
[----:B------:R-:W-:Y:S01]  /*d9b0*/  IMAD.X R13, RZ, RZ, R41, P6 ;  /* 0x000000ffff0d7224 */ /* 0x000fe200030e0629 */
[----:B------:R-:W-:Y:S04]  /*d9c0*/  SHFL.IDX PT, R116, R163, R74, 0x1c1f ;  /* 0x001c1f4aa3747589 */ /* 0x000fe800000e0000 */
        /* <DEDUP_REMOVED lines=12> */
[----:B------:R-:W3:Y:S04]  /*da90*/  SHFL.IDX PT, R102, R102, R53, 0x1c1f ;  /* 0x001c1f3566667589 */ /* 0x000ee800000e0000 */
[----:B------:R-:W3:Y:S04]  /*daa0*/  SHFL.IDX PT, R86, R103, R53, 0x1c1f ;  /* 0x001c1f3567567589 */ /* 0x000ee800000e0000 */
[----:B------:R-:W3:Y:S04]  /*dab0*/  SHFL.IDX PT, R104, R104, R53, 0x1c1f ;  /* 0x001c1f3568687589 */ /* 0x000ee800000e0000 */
[----:B------:R-:W3:Y:S04]  /*dac0*/  SHFL.IDX PT, R79, R106, R53, 0x1c1f ;  /* 0x001c1f356a4f7589 */ /* 0x000ee800000e0000 */
[----:B------:R-:W3:Y:S04]  /*dad0*/  SHFL.IDX PT, R124, R107, R53, 0x1c1f ;  /* 0x001c1f356b7c7589 */ /* 0x000ee800000e0000 */
[----:B------:R-:W-:Y:S04]  /*dae0*/  SHFL.IDX PT, R126, R109, R53, 0x1c1f ;  /* 0x001c1f356d7e7589 */ /* 0x000fe800000e0000 */
[----:B------:R-:W-:Y:S04]  /*daf0*/  SHFL.IDX PT, R128, R111, R53, 0x1c1f ;  /* 0x001c1f356f807589 */ /* 0x000fe800000e0000 */
[----:B------:R1:W3:Y:S04]  /*db00*/  SHFL.IDX PT, R88, R113, R53, 0x1c1f ;  /* 0x001c1f3571587589 */ /* 0x0002e800000e0000 */
[----:B------:R4:W-:Y:S04]  /*db10*/  STSM.16.M88.4 [R105], R44 ;  /* 0x0000002c69007844 */ /* 0x0009e80000000200 */
[----:B------:R0:W-:Y:S01]  /*db20*/  STSM.16.M88.4 [R118], R48 ;  /* 0x0000003076007844 */ /* 0x0001e20000000200 */
[----:B-1----:R-:W-:Y:S01]  /*db30*/  SEL R53, R145, R94, P0 ;  /* 0x0000005e91357207 */ /* 0x002fe20000000000 */
[----:B------:R-:W-:-:S04]  /*db40*/  VIADD R94, R18, UR37 ;  /* 0x00000025125e7c36 */ /* 0x000fc80008000000 */
[----:B------:R-:W-:Y:S04]  /*db50*/  STSM.16.M88.4 [R134], R52 ;  /* 0x0000003486007844 */ /* 0x000fe80000000200 */
[----:B------:R1:W-:Y:S01]  /*db60*/  STSM.16.M88.4 [R132], R56 ;  /* 0x0000003884007844 */ /* 0x0003e20000000200 */
[----:B----4-:R-:W-:Y:S01]  /*db70*/  @P3 IMAD.HI.U32 R44, R94, R75, RZ ;  /* 0x0000004b5e2c3227 */ /* 0x010fe200078e00ff */
[----:B------:R-:W-:Y:S02]  /*db80*/  SEL R46, R80, R119, P0 ;  /* 0x00000077502e7207 */ /* 0x000fe40000000000 */
[----:B------:R-:W-:Y:S01]  /*db90*/  SEL R45, R151, R76, P0 ;  /* 0x0000004c972d7207 */ /* 0x000fe20000000000 */
[----:B------:R-:W-:Y:S01]  /*dba0*/  IMAD.MOV.U32 R75, RZ, RZ, R94 ;  /* 0x000000ffff4b7224 */ /* 0x000fe200078e005e */
[----:B------:R-:W-:Y:S01]  /*dbb0*/  @P3 SHF.R.U32.HI R75, RZ, R77, R44 ;  /* 0x0000004dff4b3219 */ /* 0x000fe2000001162c */
[----:B------:R4:W-:Y:S01]  /*dbc0*/  STSM.16.M88.4 [R130], R60 ;  /* 0x0000003c82007844 */ /* 0x0009e20000000200 */
[----:B------:R-:W-:-:S02]  /*dbd0*/  SEL R44, R119, R80, P0 ;  /* 0x00000050772c7207 */ /* 0x000fc40000000000 */
[----:B------:R-:W-:Y:S02]  /*dbe0*/  SEL R47, R76, R151, P0 ;  /* 0x000000974c2f7207 */ /* 0x000fe40000000000 */
[----:B0-----:R-:W-:Y:S02]  /*dbf0*/  SEL R48, R121, R82, P0 ;  /* 0x0000005279307207 */ /* 0x001fe40000000000 */
[----:B------:R-:W-:Y:S01]  /*dc00*/  SEL R50, R82, R121, P0 ;  /* 0x0000007952327207 */ /* 0x000fe20000000000 */
[----:B------:R0:W-:Y:S01]  /*dc10*/  STSM.16.M88.4 [R112], R44 ;  /* 0x0000002c70007844 */ /* 0x0001e20000000200 */
[----:B--2---:R-:W-:Y:S01]  /*dc20*/  SEL R49, R153, R100, P0 ;  /* 0x0000006499317207 */ /* 0x004fe20000000000 */
[----:B-1----:R-:W-:Y:S01]  /*dc30*/  IMAD.MOV R56, RZ, RZ, -R75 ;  /* 0x000000ffff387224 */ /* 0x002fe200078e0a4b */
[----:B------:R-:W-:Y:S02]  /*dc40*/  SEL R51, R100, R153, P0 ;  /* 0x0000009964337207 */ /* 0x000fe40000000000 */
[----:B---3--:R-:W-:-:S02]  /*dc50*/  SEL R52, R123, R84, P0 ;  /* 0x000000547b347207 */ /* 0x008fc40000000000 */
[----:B------:R-:W-:Y:S01]  /*dc60*/  SEL R54, R84, R123, P0 ;  /* 0x0000007b54367207 */ /* 0x000fe20000000000 */
[----:B------:R1:W-:Y:S01]  /*dc70*/  STSM.16.M88.4 [R110], R48 ;  /* 0x000000306e007844 */ /* 0x0003e20000000200 */
[----:B------:R-:W-:Y:S01]  /*dc80*/  SEL R53, R155, R78, P0 ;  /* 0x0000004e9b357207 */ /* 0x000fe20000000000 */
[----:B----4-:R-:W-:Y:S01]  /*dc90*/  IMAD R61, R3, R56, R94 ;  /* 0x00000038033d7224 */ /* 0x010fe200078e025e */
[----:B------:R-:W-:Y:S02]  /*dca0*/  SEL R55, R78, R155, P0 ;  /* 0x0000009b4e377207 */ /* 0x000fe40000000000 */
[----:B------:R-:W-:Y:S02]  /*dcb0*/  SEL R56, R125, R122, P0 ;  /* 0x0000007a7d387207 */ /* 0x000fe40000000000 */
[----:B------:R-:W-:Y:S01]  /*dcc0*/  SEL R58, R122, R125, P0 ;  /* 0x0000007d7a3a7207 */ /* 0x000fe20000000000 */
[----:B------:R2:W-:Y:S01]  /*dcd0*/  STSM.16.M88.4 [R108], R52 ;  /* 0x000000346c007844 */ /* 0x0005e20000000200 */
[----:B------:R-:W-:-:S02]  /*dce0*/  SEL R57, R157, R102, P0 ;  /* 0x000000669d397207 */ /* 0x000fc40000000000 */
[----:B------:R-:W-:Y:S02]  /*dcf0*/  SEL R59, R102, R157, P0 ;  /* 0x0000009d663b7207 */ /* 0x000fe40000000000 */
[----:B0-----:R-:W-:Y:S02]  /*dd00*/  SEL R44, R120, R127, P0 ;  /* 0x0000007f782c7207 */ /* 0x001fe40000000000 */
[----:B------:R-:W-:Y:S01]  /*dd10*/  SEL R46, R127, R120, P0 ;  /* 0x000000787f2e7207 */ /* 0x000fe20000000000 */
[----:B------:R-:W-:Y:S01]  /*dd20*/  STSM.16.M88.4 [R71], R56 ;  /* 0x0000003847007844 */ /* 0x000fe20000000200 */
[----:B-1----:R-:W-:Y:S01]  /*dd30*/  SHF.R.S32.HI R49, RZ, 0x1f, R75 ;  /* 0x0000001fff317819 */ /* 0x002fe2000001144b */
[----:B------:R-:W-:Y:S01]  /*dd40*/  VIADD R51, R188, UR37 ;  /* 0x00000025bc337c36 */ /* 0x000fe20008000000 */
[----:B------:R-:W-:Y:S02]  /*dd50*/  IADD3 R48, P1, R75, UR6, RZ ;  /* 0x000000064b307c10 */ /* 0x000fe4000ff3e0ff */
[----:B------:R-:W-:-:S02]  /*dd60*/  SHF.R.S32.HI R50, RZ, 0x1f, R61 ;  /* 0x0000001fff327819 */ /* 0x000fc4000001143d */
[----:B------:R-:W-:Y:S01]  /*dd70*/  SEL R45, R159, R86, P0 ;  /* 0x000000569f2d7207 */ /* 0x000fe20000000000 */
[----:B--2---:R-:W-:Y:S01]  /*dd80*/  IMAD.U32 R52, RZ, RZ, UR5 ;  /* 0x00000005ff347e24 */ /* 0x004fe2000f8e00ff */
[----:B------:R-:W-:Y:S01]  /*dd90*/  SEL R47, R86, R159, P0 ;  /* 0x0000009f562f7207 */ /* 0x000fe20000000000 */
[----:B------:R-:W-:Y:S01]  /*dda0*/  ULDC UR5, c[0x0][0xa88] ;  /* 0x0002a20000057ab9 */ /* 0x000fe20000000800 */
[----:B------:R-:W-:Y:S01]  /*ddb0*/  SEL R54, R129, R114, P0 ;  /* 0x0000007281367207 */ /* 0x000fe20000000000 */
[----:B------:R-:W-:Y:S01]  /*ddc0*/  IMAD R96, R3, UR5, RZ ;  /* 0x0000000503607c24 */ /* 0x000fe2000f8e02ff */
[----:B------:R-:W-:Y:S01]  /*ddd0*/  IADD3.X R49, R49, UR7, R52, P1, !PT ;  /* 0x0000000731317c10 */ /* 0x000fe20008ffe434 */
[----:B------:R-:W-:Y:S01]  /*dde0*/  ULDC.64 UR6, c[0x0][0xb88] ;  /* 0x0002e20000067ab9 */ /* 0x000fe20000000a00 */
[----:B------:R0:W-:Y:S01]  /*ddf0*/  STSM.16.M88.4 [R69], R44 ;  /* 0x0000002c45007844 */ /* 0x0001e20000000200 */
[----:B------:R-:W-:Y:S01]  /*de00*/  IMAD R50, R50, UR6, RZ ;  /* 0x0000000632327c24 */ /* 0x000fe2000f8e02ff */
[----:B------:R-:W-:Y:S01]  /*de10*/  SEL R52, R114, R129, P0 ;  /* 0x0000008172347207 */ /* 0x000fe20000000000 */
[----:B------:R-:W-:Y:S01]  /*de20*/  IMAD.WIDE.U32 R48, R61, UR6, R48 ;  /* 0x000000063d307c25 */ /* 0x000fe2000f8e0030 */
[----:B------:R-:W-:-:S02]  /*de30*/  SEL R53, R161, R104, P0 ;  /* 0x00000068a1357207 */ /* 0x000fc40000000000 */
[----:B------:R-:W-:Y:S01]  /*de40*/  SEL R55, R104, R161, P0 ;  /* 0x000000a168377207 */ /* 0x000fe20000000000 */
[----:B------:R-:W-:Y:S01]  /*de50*/  IMAD R61, R61, UR7, R50 ;  /* 0x000000073d3d7c24 */ /* 0x000fe2000f8e0232 */
[----:B------:R-:W-:Y:S01]  /*de60*/  ULDC.64 UR6, c[0x0][0xb50] ;  /* 0x0002d40000067ab9 */ /* 0x000fe20000000a00 */
[----:B------:R-:W-:Y:S02]  /*de70*/  LOP3.LUT P1, RZ, R186, 0x3, RZ, 0xc0, !PT ;  /* 0x00000003baff7812 */ /* 0x000fe4000782c0ff */
[----:B------:R1:W-:Y:S01]  /*de80*/  STSM.16.M88.4 [R67], R52 ;  /* 0x0000003443007844 */ /* 0x0003e20000000200 */
[----:B------:R-:W-:Y:S02]  /*de90*/  SEL R50, R74, R81, P0 ;  /* 0x000000514a327207 */ /* 0x000fe40000000000 */
[----:B------:R-:W-:Y:S01]  /*dea0*/  ISETP.GE.OR P2, PT, R51, R96, P1 ;  /* 0x000000603300720c */ /* 0x000fe20000f46670 */
[----:B0-----:R-:W-:Y:S01]  /*deb0*/  IMAD.IADD R47, R49, 0x1, R61 ;  /* 0x00000001312f7824 */ /* 0x001fe200078e023d */
[----:B------:R-:W-:Y:S01]  /*dec0*/  LEA R44, P4, R48, UR6, 0x2 ;  /* 0x00000006302c7c11 */ /* 0x000fe2000f8810ff */
[----:B------:R-:W-:Y:S01]  /*ded0*/  VIADD R45, R51, 0x8 ;  /* 0x00000008332d7836 */ /* 0x000fe20000000000 */
[----:B------:R-:W-:-:S02]  /*dee0*/  SEL R49, R116, R79, P0 ;  /* 0x0000004f74317207 */ /* 0x000fc40000000000 */
[----:B------:R-:W-:Y:S01]  /*def0*/  LEA.HI.X R46, R48, UR7, R47, 0x2, P4 ;  /* 0x00000007302e7c11 */ /* 0x000fe2000a0f142f */
[----:B------:R-:W-:Y:S01]  /*df00*/  SHFL.IDX PT, R94, R44, 0x1, 0x1c1f ;  /* 0x003c1f002c5e7f89 */ /* 0x000fe200000e0000 */
[----:B------:R-:W-:Y:S02]  /*df10*/  SEL R48, R81, R74, P0 ;  /* 0x0000004a51307207 */ /* 0x000fe40000000000 */
[----:B------:R-:W-:Y:S01]  /*df20*/  SEL R51, R79, R116, P0 ;  /* 0x000000744f337207 */ /* 0x000fe20000000000 */
[----:B------:R-:W-:Y:S01]  /*df30*/  SHFL.IDX PT, R89, R46, RZ, 0x1c1f ;  /* 0x001c1fff2e597589 */ /* 0x000fe200000e0000 */
[----:B------:R-:W-:Y:S02]  /*df40*/  ISETP.GE.OR P1, PT, R45, R96, P1 ;  /* 0x000000602d00720c */ /* 0x000fe40000f26670 */
[----:B-1----:R-:W-:Y:S01]  /*df50*/  SEL R52, R73, R90, P0 ;  /* 0x0000005a49347207 */ /* 0x002fe20000000000 */
[----:B------:R-:W-:Y:S01]  /*df60*/  SHFL.IDX PT, R95, R46, 0x1, 0x1c1f ;  /* 0x003c1f002e5f7f89 */ /* 0x000fe200000e0000 */
[----:B------:R-:W-:-:S02]  /*df70*/  SEL R54, R90, R73, P0 ;  /* 0x000000495a367207 */ /* 0x000fc40000000000 */
[----:B------:R-:W-:Y:S01]  /*df80*/  SEL R53, R115, R124, P0 ;  /* 0x0000007c73357207 */ /* 0x000fe20000000000 */
[----:B------:R-:W-:Y:S01]  /*df90*/  STSM.16.M88.4 [R65], R48 ;  /* 0x0000003041007844 */ /* 0x000fe20000000200 */
[----:B------:R-:W-:Y:S02]  /*dfa0*/  SEL R55, R124, R115, P0 ;  /* 0x000000737c377207 */ /* 0x000fe40000000000 */
[----:B------:R-:W-:Y:S02]  /*dfb0*/  SEL R45, R171, R88, P0 ;  /* 0x00000058ab2d7207 */ /* 0x000fe40000000000 */
[----:B------:R-:W-:Y:S01]  /*dfc0*/  SEL R47, R88, R171, P0 ;  /* 0x000000ab582f7207 */ /* 0x000fe20000000000 */
[----:B------:R-:W-:Y:S01]  /*dfd0*/  STSM.16.M88.4 [R64], R52 ;  /* 0x0000003440007844 */ /* 0x000fe20000000200 */
[----:B------:R-:W-:Y:S02]  /*dfe0*/  SEL R56, R72, R91, P0 ;  /* 0x0000005b48387207 */ /* 0x000fe40000000000 */
[----:B------:R-:W-:Y:S01]  /*dff0*/  SEL R58, R91, R72, P0 ;  /* 0x000000485b3a7207 */ /* 0x000fe20000000000 */
[----:B------:R0:W1:Y:S01]  /*e000*/  SHFL.IDX PT, R88, R44, RZ, 0x1c1f ;  /* 0x001c1fff2c587589 */ /* 0x00006200000e0000 */
[----:B------:R-:W-:-:S02]  /*e010*/  SEL R57, R87, R126, P0 ;  /* 0x0000007e57397207 */ /* 0x000fc40000000000 */
[----:B------:R-:W-:Y:S02]  /*e020*/  SEL R59, R126, R87, P0 ;  /* 0x000000577e3b7207 */ /* 0x000fe40000000000 */
[----:B------:R-:W-:Y:S02]  /*e030*/  SEL R81, R83, R128, P0 ;  /* 0x0000008053517207 */ /* 0x000fe40000000000 */
[----:B------:R-:W-:Y:S01]  /*e040*/  SEL R80, R43, R92, P0 ;  /* 0x0000005c2b507207 */ /* 0x000fe20000000000 */
[----:B------:R2:W-:Y:S01]  /*e050*/  STSM.16.M88.4 [R66], R56 ;  /* 0x0000003842007844 */ /* 0x0005e20000000200 */
[----:B------:R-:W-:Y:S02]  /*e060*/  SEL R82, R92, R43, P0 ;  /* 0x0000002b5c527207 */ /* 0x000fe40000000000 */
[----:B------:R-:W-:Y:S02]  /*e070*/  SEL R83, R128, R83, P0 ;  /* 0x0000005380537207 */ /* 0x000fe40000000000 */
[----:B0-----:R-:W-:-:S02]  /*e080*/  SEL R44, R42, R93, P0 ;  /* 0x0000005d2a2c7207 */ /* 0x001fc40000000000 */
[----:B------:R-:W-:Y:S01]  /*e090*/  SEL R46, R93, R42, P0 ;  /* 0x0000002a5d2e7207 */ /* 0x000fe20000000000 */
[----:B------:R-:W-:Y:S04]  /*e0a0*/  STSM.16.M88.4 [R68], R80 ;  /* 0x0000005044007844 */ /* 0x000fe80000000200 */
[----:B------:R-:W-:Y:S01]  /*e0b0*/  STSM.16.M88.4 [R70], R44 ;  /* 0x0000002c46007844 */ /* 0x000fe20000000200 */
[----:B------:R-:W-:Y:S01]  /*e0c0*/  BAR.SYNC.DEFER_BLOCKING 0x1, 0x100 ;  /* 0x0044000000007b1d */ /* 0x000fe20000010000 */
[----:B------:R-:W-:-:S05]  /*e0d0*/  UIMAD UR5, UR10, UR8, URZ ;  /* 0x000000080a0572a4 */ /* 0x000fca000f8e023f */
[----:B-1----:R-:W-:Y:S01]  /*e0e0*/  @!P2 ST.E desc[UR50][R88.64], R2 ;  /* 0x000000025800a985 */ /* 0x002fe2000c101932 */
[----:B------:R-:W-:Y:S01]  /*e0f0*/  UIMAD.WIDE.U32 UR6, UR40, UR8, URZ ;  /* 0x00000008280672a5 */ /* 0x000fe2000f8e003f */
[----:B------:R-:W-:Y:S02]  /*e100*/  ULDC.64 UR10, c[0x0][0xaf0] ;  /* 0x0002bc00000a7ab9 */ /* 0x000fe40000000a00 */
[----:B------:R0:W-:Y:S04]  /*e110*/  @!P1 ST.E desc[UR50][R94.64], R0 ;  /* 0x000000005e009985 */ /* 0x0001e8000c101932 */
[----:B------:R1:W5:Y:S04]  /*e120*/  LD.E.128 R52, desc[UR50][R30.64] ;  /* 0x000000321e347980 */ /* 0x000368000c101d00 */
[----:B--2---:R2:W5:Y:S01]  /*e130*/  LD.E.128 R56, desc[UR50][R28.64] ;  /* 0x000000321c387980 */ /* 0x004562000c101d00 */
[----:B0-----:R-:W-:-:S03]  /*e140*/  IMAD R0, R184, 0x20, R185 ;  /* 0x00000020b8007824 */ /* 0x001fc600078e02b9 */
[----:B------:R0:W5:Y:S01]  /*e150*/  LD.E.128 R88, desc[UR50][R6.64] ;  /* 0x0000003206587980 */ /* 0x000162000c101d00 */
[----:B-1----:R-:W1:Y:S01]  /*e160*/  @P3 LDC R31, c[0x0][0xbec] ;  /* 0x0002fb00ff1f3b82 */ /* 0x002e620000000800 */
[----:B------:R-:W-:Y:S02]  /*e170*/  UIMAD UR5, UR40, UR9, UR5 ;  /* 0x00000009280572a4 */ /* 0x000fe4000f8e0205 */
[----:B------:R-:W-:Y:S01]  /*e180*/  UIMAD UR8, UR13, UR10, URZ ;  /* 0x0000000a0d0872a4 */ /* 0x000fe2000f8e023f */
[----:B------:R-:W5:Y:S04]  /*e190*/  LD.E.128 R60, desc[UR50][R38.64] ;  /* 0x00000032263c7980 */ /* 0x000f68000c101d00 */
[----:B--2---:R-:W2:Y:S01]  /*e1a0*/  @P3 LDC R29, c[0x0][0xbf0] ;  /* 0x0002fc00ff1d3b82 */ /* 0x004ea20000000800 */
[----:B0-----:R-:W-:Y:S01]  /*e1b0*/  VIADD R6, R0, UR37 ;  /* 0x0000002500067c36 */ /* 0x001fe20008000000 */
[----:B------:R-:W-:Y:S01]  /*e1c0*/  UIADD3 UR7, UR7, UR5, URZ ;  /* 0x0000000507077290 */ /* 0x000fe2000fffe03f */
[----:B------:R-:W5:Y:S01]  /*e1d0*/  LD.E.128 R72, desc[UR50][R36.64] ;  /* 0x0000003224487980 */ /* 0x000f62000c101d00 */
[----:B------:R-:W-:Y:S01]  /*e1e0*/  UIMAD UR5, UR38, UR11, UR8 ;  /* 0x0000000b260572a4 */ /* 0x000fe2000f8e0208 */
[----:B------:R-:W-:Y:S01]  /*e1f0*/  IMAD.MOV.U32 R7, RZ, RZ, R6 ;  /* 0x000000ffff077224 */ /* 0x000fe200078e0006 */
[----:B------:R-:W-:Y:S01]  /*e200*/  UIMAD.WIDE.U32 UR38, UR38, UR10, UR6 ;  /* 0x0000000a262672a5 */ /* 0x000fe2000f8e0006 */
[----:B------:R0:W5:Y:S02]  /*e210*/  LD.E.128 R92, desc[UR50][R4.64] ;  /* 0x00000032045c7980 */ /* 0x000164000c101d00 */
[----:B------:R-:W-:-:S02]  /*e220*/  ULDC.64 UR6, c[0x0][0xae0] ;  /* 0x0002b80000067ab9 */ /* 0x000fc40000000a00 */
[----:B------:R-:W5:Y:S04]  /*e230*/  LD.E.128 R48, desc[UR50][R34.64] ;  /* 0x0000003222307980 */ /* 0x000f68000c101d00 */
[----:B------:R-:W5:Y:S01]  /*e240*/  LD.E.128 R76, desc[UR50][R32.64] ;  /* 0x00000032204c7980 */ /* 0x000f62000c101d00 */
[----:B-1----:R-:W-:Y:S01]  /*e250*/  @P3 IMAD.HI.U32 R0, R6, R31, RZ ;  /* 0x0000001f06003227 */ /* 0x002fe200078e00ff */
[----:B------:R-:W-:Y:S02]  /*e260*/  UIADD3 UR5, UR39, UR5, URZ ;  /* 0x0000000527057290 */ /* 0x000fe4000fffe03f */
[----:B------:R1:W5:Y:S04]  /*e270*/  LD.E.128 R36, desc[UR50][R8.64] ;  /* 0x0000003208247980 */ /* 0x000368000c101d00 */
[----:B------:R-:W5:Y:S01]  /*e280*/  LD.E.128 R40, desc[UR50][R40.64] ;  /* 0x0000003228287980 */ /* 0x000f62000c101d00 */
[----:B--2---:R-:W-:Y:S01]  /*e290*/  @P3 SHF.R.U32.HI R7, RZ, R29, R0 ;  /* 0x0000001dff073219 */ /* 0x004fe20000011600 */
[----:B0-----:R-:W-:-:S02]  /*e2a0*/  IMAD.U32 R5, RZ, RZ, UR39 ;  /* 0x00000027ff057e24 */ /* 0x001fc4000f8e00ff */
[----:B------:R-:W-:Y:S01]  /*e2b0*/  IMAD.U32 R4, RZ, RZ, UR38 ;  /* 0x00000026ff047e24 */ /* 0x000fe2000f8e00ff */
[--C-:B------:R-:W-:Y:S01]  /*e2c0*/  SHF.R.S32.HI R0, RZ, 0x1f, R7.reuse ;  /* 0x0000001fff007819 */ /* 0x100fe20000011407 */
[----:B------:R-:W-:Y:S01]  /*e2d0*/  IMAD.MOV R2, RZ, RZ, -R7 ;  /* 0x000000ffff027224 */ /* 0x000fe200078e0a07 */
[----:B------:R-:W5:Y:S01]  /*e2e0*/  LD.E.128 R44, desc[UR50][R26.64] ;  /* 0x000000321a2c7980 */ /* 0x000f62000c101d00 */
[----:B------:R-:W-:Y:S02]  /*e2f0*/  IMAD.U32 R5, RZ, RZ, UR5 ;  /* 0x00000005ff057e24 */ /* 0x000fe4000f8e00ff */
[----:B------:R-:W-:Y:S01]  /*e300*/  IMAD R0, R0, UR6, RZ ;  /* 0x0000000600007c24 */ /* 0x000fe2000f8e02ff */
[----:B------:R-:W5:Y:S01]  /*e310*/  LD.E.128 R84, desc[UR50][R14.64] ;  /* 0x000000320e547980 */ /* 0x000f62000c101d00 */
[----:B-1----:R-:W-:-:S03]  /*e320*/  IMAD R9, R3, R2, R6 ;  /* 0x0000000203097224 */ /* 0x002fc600078e0206 */
[----:B------:R-:W5:Y:S01]  /*e330*/  LD.E.128 R80, desc[UR50][R20.64] ;  /* 0x0000003214507980 */ /* 0x000f62000c101d00 */
[----:B------:R-:W-:-:S03]  /*e340*/  IMAD.WIDE.U32 R2, R7, UR6, R4 ;  /* 0x0000000607027c25 */ /* 0x000fc6000f8e0004 */
[----:B------:R-:W5:Y:S04]  /*e350*/  LD.E.128 R64, desc[UR50][R24.64] ;  /* 0x0000003218407980 */ /* 0x000f68000c101d00 */
[----:B------:R-:W5:Y:S04]  /*e360*/  LD.E.128 R68, desc[UR50][R12.64] ;  /* 0x000000320c447980 */ /* 0x000f68000c101d00 */
[----:B------:R0:W5:Y:S01]  /*e370*/  LD.E.128 R32, desc[UR50][R10.64] ;  /* 0x000000320a207980 */ /* 0x000162000c101d00 */
[----:B------:R-:W-:Y:S01]  /*e380*/  @!PT LDS RZ, [RZ] ;  /* 0x00000000fffff984 */ /* 0x000fe20000000800 */
[----:B------:R-:W-:Y:S01]  /*e390*/  @!PT LDS RZ, [RZ] ;  /* 0x00000000fffff984 */ /* 0x000fe20000000800 */
[----:B------:R-:W-:Y:S01]  /*e3a0*/  @!PT LDS RZ, [RZ] ;  /* 0x00000000fffff984 */ /* 0x000fe20000000800 */
[----:B------:R-:W-:Y:S01]  /*e3b0*/  @!PT LDS RZ, [RZ] ;  /* 0x00000000fffff984 */ /* 0x000fe20000000800 */
[----:B------:R1:W-:Y:S06]  /*e3c0*/  MEMBAR.ALL.CTA ;  /* 0x0000000000007992 */ /* 0x0003ec0000008000 */
[----:B-1----:R-:W1:Y:S01]  /*e3d0*/  FENCE.VIEW.ASYNC.S ;  /* 0x00000000000073c6 */ /* 0x002e620000000000 */
[----:B0-----:R-:W-:Y:S01]  /*e3e0*/  IMAD R11, R7, UR7, R0 ;  /* 0x00000007070b7c24 */ /* 0x001fe2000f8e0200 */
[----:B------:R-:W-:Y:S01]  /*e3f0*/  SHF.R.S32.HI R0, RZ, 0x1f, R9 ;  /* 0x0000001fff007819 */ /* 0x000fe20000011409 */
[----:B------:R-:W-:Y:S01]  /*e400*/  ULDC.64 UR6, c[0x0][0xad8] ;  /* 0x0002b60000067ab9 */ /* 0x000fe20000000a00 */
[----:B------:R-:W-:-:S02]  /*e410*/  VIADD R13, R185, UR37 ;  /* 0x00000025b90d7c36 */ /* 0x000fc40008000000 */
[----:B------:R-:W-:Y:S02]  /*e420*/  IMAD.IADD R3, R3, 0x1, R11 ;  /* 0x0000000103037824 */ /* 0x000fe400078e020b */
[----:B------:R-:W-:Y:S01]  /*e430*/  IMAD R0, R0, UR6, RZ ;  /* 0x0000000600007c24 */ /* 0x000fe2000f8e02ff */
[----:B------:R-:W-:Y:S01]  /*e440*/  UIADD3 UR5, UR12, 0x28420, URZ ;  /* 0x000284200c057890 */ /* 0x000fe2000fffe03f */
[----:B------:R-:W-:Y:S01]  /*e450*/  IMAD.WIDE.U32 R2, R9, UR6, R2 ;  /* 0x0000000609027c25 */ /* 0x000fe2000f8e0002 */
[----:B------:R-:W-:-:S03]  /*e460*/  ISETP.GE.AND P2, PT, R13, R96, PT ;  /* 0x000000600d00720c */ /* 0x000fc60003f46270 */
[----:B------:R-:W-:Y:S01]  /*e470*/  IMAD R7, R9, UR7, R0 ;  /* 0x0000000709077c24 */ /* 0x000fe2000f8e0200 */
[----:B------:R-:W-:Y:S01]  /*e480*/  ULDC.64 UR6, c[0x0][0xa80] ;  /* 0x0002a00000067ab9 */ /* 0x000fe20000000a00 */
[----:B------:R-:W-:Y:S01]  /*e490*/  UPRMT UR5, URZ, 0x654, UR5 ;  /* 0x000006543f057896 */ /* 0x000fe20008000005 */
[----:B------:R-:W-:Y:S01]  /*e4a0*/  LEA R0, P3, R2, UR6, 0x1 ;  /* 0x0000000602007c11 */ /* 0x000fe2000f8608ff */
[----:B------:R-:W-:Y:S02]  /*e4b0*/  IMAD.IADD R3, R3, 0x1, R7 ;  /* 0x0000000103037824 */ /* 0x000fe400078e0207 */
[----:B------:R-:W-:-:S03]  /*e4c0*/  VIADD R5, R13, 0x20 ;  /* 0x000000200d057836 */ /* 0x000fc60000000000 */
[----:B------:R-:W-:Y:S02]  /*e4d0*/  LEA.HI.X R10, R2, UR7, R3, 0x1, P3 ;  /* 0x00000007020a7c11 */ /* 0x000fe400098f0c03 */
[-C--:B------:R-:W-:Y:S01]  /*e4e0*/  ISETP.GE.AND P1, PT, R5, R96.reuse, PT ;  /* 0x000000600500720c */ /* 0x080fe20003f26270 */
[----:B------:R-:W-:Y:S01]  /*e4f0*/  VIADD R5, R13, 0x40 ;  /* 0x000000400d057836 */ /* 0x000fe20000000000 */
[----:B-1----:R0:W1:Y:S01]  /*e500*/  SHFL.IDX PT, R8, R0, RZ, 0x181f ;  /* 0x00181fff00087589 */ /* 0x00206200000e0000 */
[----:B------:R-:W-:Y:S01]  /*e510*/  SYNCS.ARRIVE.TRANS64.RED.A1T0 RZ, [UR5], RZ ;  /* 0x000000ffffff79a7 */ /* 0x000fe20008100405 */
[----:B------:R-:W-:Y:S02]  /*e520*/  BSSY B1, `(.L_x_1219) ;  /* 0x0000015000017945 */ /* 0x000fe40003800000 */
        /* <DEDUP_REMOVED lines=20> */
.L_x_1220:
[----:B------:R-:W-:Y:S05]  /*e670*/  BSYNC B1 ;  /* 0x0000000000017941 */ /* 0x000fea0003800000 */
.L_x_1219:
[----:B--2---:R2:W4:Y:S01]  /*e680*/  SHFL.IDX PT, R12, R10, 0x1, 0x181f ;  /* 0x00381f000a0c7f89 */ /* 0x00452200000e0000 */
[----:B------:R-:W-:Y:S03]  /*e690*/  BSSY B1, `(.L_x_1221) ;  /* 0x0000014000017945 */ /* 0x000fe60003800000 */
[----:B-1-3--:R2:W1:Y:S01]  /*e6a0*/  SHFL.IDX PT, R8, R0, 0x1, 0x181f ;  /* 0x00381f0000087f89 */ /* 0x00a46200000e0000 */
        /* <DEDUP_REMOVED lines=8> */
[----:B----4-:R-:W-:Y:S02]  /*e730*/  @!P4 LEA.HI.X R3, R17, R12, R193, 0x1, P6 ;  /* 0x0000000c1103c211 */ /* 0x010fe400030f0cc1 */
[----:B------:R-:W-:Y:S02]  /*e740*/  @!P2 LEA R6, P6, R19, R8, 0x1 ;  /* 0x000000081306a211 */ /* 0x000fe400078c08ff */
[----:B------:R-:W-:Y:S01]  /*e750*/  @!P3 LEA.HI.X R5, R22, R12, R192, 0x1, P5 ;  /* 0x0000000c1605b211 */ /* 0x000fe200028f0cc0 */
[----:B-----5:R3:W-:Y:S01]  /*e760*/  @!P4 ST.E.128 desc[UR50][R2.64], R60 ;  /* 0x0000003c0200c985 */ /* 0x0207e2000c101d32 */
[----:B------:R-:W-:-:S02]  /*e770*/  @!P1 LEA R8, P5, R23, R8, 0x1 ;  /* 0x0000000817089211 */ /* 0x000fc400078a08ff */
[-C--:B------:R-:W-:Y:S01]  /*e780*/  @!P2 LEA.HI.X R7, R19, R12.reuse, R191, 0x1, P6 ;  /* 0x0000000c1307a211 */ /* 0x080fe200030f0cbf */
[----:B------:R3:W-:Y:S01]  /*e790*/  @!P3 ST.E.128 desc[UR50][R4.64], R52 ;  /* 0x000000340400b985 */ /* 0x0007e2000c101d32 */
[----:B------:R-:W-:-:S03]  /*e7a0*/  @!P1 LEA.HI.X R9, R23, R12, R190, 0x1, P5 ;  /* 0x0000000c17099211 */ /* 0x000fc600028f0cbe */
[----:B------:R3:W-:Y:S04]  /*e7b0*/  @!P2 ST.E.128 desc[UR50][R6.64], R80 ;  /* 0x000000500600a985 */ /* 0x0007e8000c101d32 */
[----:B------:R3:W-:Y:S02]  /*e7c0*/  @!P1 ST.E.128 desc[UR50][R8.64], R88 ;  /* 0x0000005808009985 */ /* 0x0007e4000c101d32 */
.L_x_1222:
[----:B------:R-:W-:Y:S05]  /*e7d0*/  BSYNC B1 ;  /* 0x0000000000017941 */ /* 0x000fea0003800000 */
.L_x_1221:
[----:B----4-:R4:W0:Y:S01]  /*e7e0*/  SHFL.IDX PT, R12, R10, 0x2, 0x181f ;  /* 0x00581f000a0c7f89 */ /* 0x01082200000e0000 */
        /* <DEDUP_REMOVED lines=11> */
[----:B0-----:R-:W-:Y:S02]  /*e8a0*/  @!P3 LEA.HI.X R3, R17, R12, R193, 0x1, P6 ;  /* 0x0000000c1103b211 */ /* 0x001fe400030f0cc1 */
[----:B------:R-:W-:Y:S02]  /*e8b0*/  @!P0 LEA R8, P6, R23, R8, 0x1 ;  /* 0x0000000817088211 */ /* 0x000fe400078c08ff */
[-C--:B------:R-:W-:Y:S01]  /*e8c0*/  @!P2 LEA.HI.X R5, R22, R12.reuse, R192, 0x1, P5 ;  /* 0x0000000c1605a211 */ /* 0x080fe200028f0cc0 */
[----:B-----5:R3:W-:Y:S01]  /*e8d0*/  @!P3 ST.E.128 desc[UR50][R2.64], R72 ;  /* 0x000000480200b985 */ /* 0x0207e2000c101d32 */
[----:B------:R-:W-:-:S02]  /*e8e0*/  @!P1 LEA.HI.X R7, R19, R12, R191, 0x1, P4 ;  /* 0x0000000c13079211 */ /* 0x000fc400020f0cbf */
[----:B------:R-:W-:Y:S01]  /*e8f0*/  @!P0 LEA.HI.X R9, R23, R12, R190, 0x1, P6 ;  /* 0x0000000c17098211 */ /* 0x000fe200030f0cbe */
[----:B------:R3:W-:Y:S04]  /*e900*/  @!P2 ST.E.128 desc[UR50][R4.64], R56 ;  /* 0x000000380400a985 */ /* 0x0007e8000c101d32 */
[----:B------:R3:W-:Y:S04]  /*e910*/  @!P1 ST.E.128 desc[UR50][R6.64], R64 ;  /* 0x0000004006009985 */ /* 0x0007e8000c101d32 */
[----:B------:R3:W-:Y:S02]  /*e920*/  @!P0 ST.E.128 desc[UR50][R8.64], R36 ;  /* 0x0000002408008985 */ /* 0x0007e4000c101d32 */
.L_x_1224:
[----:B------:R-:W-:Y:S05]  /*e930*/  BSYNC B1 ;  /* 0x0000000000017941 */ /* 0x000fea0003800000 */
.L_x_1223:
[----:B---3--:R-:W-:Y:S01]  /*e940*/  VIADD R3, R13, 0x60 ;  /* 0x000000600d037836 */ /* 0x008fe20000000000 */
[----:B0-2-4-:R-:W0:Y:S04]  /*e950*/  SHFL.IDX PT, R10, R10, 0x3, 0x181f ;  /* 0x00781f000a0a7f89 */ /* 0x015e2800000e0000 */
[----:B------:R-:W-:Y:S01]  /*e960*/  ISETP.GE.AND P0, PT, R3, R96, PT ;  /* 0x000000600300720c */ /* 0x000fe20003f06270 */
[----:B------:R-:W2:-:S12]  /*e970*/  SHFL.IDX PT, R0, R0, 0x3, 0x181f ;  /* 0x00781f0000007f89 */ /* 0x000e9800000e0000 */
[----:B------:R-:W-:Y:S05]  /*e980*/  @P0 BRA `(.L_x_1225) ;  /* 0x0000000c00200947 */ /* 0x000fea0003800000 */
[----:B------:R-:W-:Y:S02]  /*e990*/  ULDC UR5, c[0x0][0xac8] ;  /* 0x0002b20000057ab9 */ /* 0x000fe40000000800 */
[----:B------:R-:W-:Y:S02]  /*e9a0*/  ISETP.GE.AND P3, PT, R17, UR5, PT ;  /* 0x0000000511007c0c */ /* 0x000fe4000bf66270 */
[----:B------:R-:W-:Y:S02]  /*e9b0*/  ISETP.GE.AND P4, PT, R22, UR5, PT ;  /* 0x0000000516007c0c */ /* 0x000fe4000bf86270 */
[----:B------:R-:W-:-:S09]  /*e9c0*/  ISETP.GE.AND P5, PT, R19, UR5, PT ;  /* 0x0000000513007c0c */ /* 0x000fd2000bfa6270 */
[-C--:B--2---:R-:W-:Y:S02]  /*e9d0*/  @!P3 LEA R2, P0, R17, R0.reuse, 0x1 ;  /* 0x000000001102b211 */ /* 0x084fe400078008ff */
[CC--:B------:R-:W-:Y:S02]  /*e9e0*/  @!P4 LEA R4, P1, R22.reuse, R0.reuse, 0x1 ;  /* 0x000000001604c211 */ /* 0x0c0fe400078208ff */
[----:B------:R-:W-:Y:S02]  /*e9f0*/  @!P5 LEA R6, P2, R19, R0, 0x1 ;  /* 0x000000001306d211 */ /* 0x000fe400078408ff */
[-C--:B0-----:R-:W-:Y:S02]  /*ea00*/  @!P3 LEA.HI.X R3, R17, R10.reuse, R193, 0x1, P0 ;  /* 0x0000000a1103b211 */ /* 0x081fe400000f0cc1 */
[-C--:B------:R-:W-:Y:S02]  /*ea10*/  @!P4 LEA.HI.X R5, R22, R10.reuse, R192, 0x1, P1 ;  /* 0x0000000a1605c211 */ /* 0x080fe400008f0cc0 */
[----:B------:R-:W-:Y:S01]  /*ea20*/  @!P5 LEA.HI.X R7, R19, R10, R191, 0x1, P2 ;  /* 0x0000000a1307d211 */ /* 0x000fe200010f0cbf */
[----:B-----5:R3:W-:Y:S01]  /*ea30*/  @!P3 ST.E.128 desc[UR50][R2.64], R48 ;  /* 0x000000300200b985 */ /* 0x0207e2000c101d32 */
[----:B------:R-:W-:-:S03]  /*ea40*/  ISETP.GE.AND P0, PT, R23, UR5, PT ;  /* 0x0000000517007c0c */ /* 0x000fc6000bf06270 */
[----:B------:R3:W-:Y:S04]  /*ea50*/  @!P4 ST.E.128 desc[UR50][R4.64], R44 ;  /* 0x0000002c0400c985 */ /* 0x0007e8000c101d32 */
[----:B------:R3:W-:Y:S06]  /*ea60*/  @!P5 ST.E.128 desc[UR50][R6.64], R68 ;  /* 0x000000440600d985 */ /* 0x0007ec000c101d32 */
[----:B------:R-:W-:Y:S05]  /*ea70*/  @P0 BRA `(.L_x_1225) ;  /* 0x0000000800e40947 */ /* 0x000fea0003800000 */
[----:B---3--:R-:W-:-:S04]  /*ea80*/  LEA R2, P0, R23, R0, 0x1 ;  /* 0x0000000017027211 */ /* 0x008fc800078008ff */
[----:B------:R-:W-:-:S05]  /*ea90*/  LEA.HI.X R3, R23, R10, R190, 0x1, P0 ;  /* 0x0000000a17037211 */ /* 0x000fca00000f0cbe */
[----:B------:R4:W-:Y:S01]  /*eaa0*/  ST.E.128 desc[UR50][R2.64], R32 ;  /* 0x0000002002007985 */ /* 0x0009e2000c101d32 */
[----:B------:R-:W-:Y:S05]  /*eab0*/  BRA `(.L_x_1225) ;  /* 0x0000000800d47947 */ /* 0x000fea0003800000 */
.L_x_1218:
[----:B------:R-:W0:Y:S01]  /*eac0*/  LDC R8, c[0x0][0xbe8] ;  /* 0x0002fa00ff087b82 */ /* 0x000e220000000800 */
[----:B------:R-:W-:Y:S01]  /*ead0*/  ISETP.GE.AND P0, PT, R194, 0x80, PT ;  /* 0x00000080c200780c */ /* 0x000fe20003f06270 */
[----:B------:R-:W-:Y:S01]  /*eae0*/  USHF.R.S32.HI UR8, URZ, 0x1f, UR40 ;  /* 0x0000001f3f087899 */ /* 0x000fe20008011428 */
[----:B------:R-:W-:Y:S01]  /*eaf0*/  BSSY B1, `(.L_x_1226) ;  /* 0x000002f000017945 */ /* 0x000fe20003800000 */
[----:B------:R-:W-:Y:S01]  /*eb00*/  USHF.R.S32.HI UR9, URZ, 0x1f, UR38 ;  /* 0x0000001f3f097899 */ /* 0x000fe20008011426 */
[----:B------:R-:W-:Y:S01]  /*eb10*/  IMAD R6, R184, 0x20, R185 ;  /* 0x00000020b8067824 */ /* 0x000fe200078e02b9 */
[----:B0-----:R-:W-:-:S13]  /*eb20*/  ISETP.NE.AND P1, PT, R8, 0x1, PT ;  /* 0x000000010800780c */ /* 0x001fda0003f25270 */
[----:B------:R-:W0:Y:S08]  /*eb30*/  @P1 LDC R9, c[0x0][0xbec] ;  /* 0x0002fb00ff091b82 */ /* 0x000e300000000800 */
[----:B------:R-:W1:Y:S01]  /*eb40*/  @P1 LDC R11, c[0x0][0xbf0] ;  /* 0x0002fc00ff0b1b82 */ /* 0x000e620000000800 */
[----:B------:R-:W-:Y:S05]  /*eb50*/  @P0 BRA `(.L_x_1227) ;  /* 0x0000000000a00947 */ /* 0x000fea0003800000 */
[----:B------:R-:W2:Y:S01]  /*eb60*/  S2R R0, SR_TID.X ;  /* 0x0000000000007919 */ /* 0x000ea20000002100 */
[----:B------:R-:W3:Y:S01]  /*eb70*/  LDC R3, c[0x0][0xbe8] ;  /* 0x0002fa00ff037b82 */ /* 0x000ee20000000800 */
[----:B------:R-:W-:Y:S01]  /*eb80*/  IMAD.U32 R4, RZ, RZ, UR37 ;  /* 0x00000025ff047e24 */ /* 0x000fe2000f8e00ff */
[----:B------:R-:W-:Y:S02]  /*eb90*/  ULDC UR5, c[0x0][0xa88] ;  /* 0x0002a20000057ab9 */ /* 0x000fe40000000800 */
[----:B---3--:R-:W-:Y:S02]  /*eba0*/  IMAD R5, R3, UR5, RZ ;  /* 0x0000000503057c24 */ /* 0x008fe4000f8e02ff */
[----:B--2---:R-:W-:-:S04]  /*ebb0*/  IADD3 R4, R4, -0x80, R0 ;  /* 0xffffff8004047810 */ /* 0x004fc80007ffe000 */
[----:B------:R-:W-:-:S13]  /*ebc0*/  ISETP.GE.AND P0, PT, R4, R5, PT ;  /* 0x000000050400720c */ /* 0x000fda0003f06270 */
[----:B------:R-:W-:Y:S05]  /*ebd0*/  @P0 BRA `(.L_x_1227) ;  /* 0x0000000000800947 */ /* 0x000fea0003800000 */
[----:B------:R-:W-:Y:S01]  /*ebe0*/  ISETP.NE.AND P0, PT, R3, 0x1, PT ;  /* 0x000000010300780c */ /* 0x000fe20003f05270 */
[----:B------:R-:W-:Y:S01]  /*ebf0*/  ULDC.64 UR10, c[0x0][0xb90] ;  /* 0x0002e400000a7ab9 */ /* 0x000fe20000000a00 */
[----:B------:R-:W-:Y:S01]  /*ec00*/  IMAD.MOV.U32 R2, RZ, RZ, R4 ;  /* 0x000000ffff027224 */ /* 0x000fe200078e0004 */
[----:B------:R-:W-:Y:S02]  /*ec10*/  UIMAD UR5, UR8, UR10, URZ ;  /* 0x0000000a080572a4 */ /* 0x000fe4000f8e023f */
[----:B------:R-:W-:Y:S02]  /*ec20*/  UIMAD.WIDE.U32 UR6, UR40, UR10, URZ ;  /* 0x0000000a280672a5 */ /* 0x000fe4000f8e003f */
[----:B------:R-:W-:-:S03]  /*ec30*/  UIMAD UR5, UR40, UR11, UR5 ;  /* 0x0000000b280572a4 */ /* 0x000fc6000f8e0205 */
[----:B------:R-:W-:Y:S01]  /*ec40*/  ULDC.64 UR10, c[0x0][0xb98] ;  /* 0x0002e600000a7ab9 */ /* 0x000fe20000000a00 */
[----:B------:R-:W-:Y:S02]  /*ec50*/  UIADD3 UR7, UR7, UR5, URZ ;  /* 0x0000000507077290 */ /* 0x000fe4000fffe03f */
[----:B------:R-:W2:Y:S01]  /*ec60*/  @P0 LDC R5, c[0x0][0xbec] ;  /* 0x0002fb00ff050b82 */ /* 0x000ea20000000800 */
[----:B------:R-:W-:Y:S02]  /*ec70*/  UIMAD UR5, UR9, UR10, URZ ;  /* 0x0000000a090572a4 */ /* 0x000fe4000f8e023f */
[----:B------:R-:W-:Y:S02]  /*ec80*/  UIMAD.WIDE.U32 UR6, UR38, UR10, UR6 ;  /* 0x0000000a260672a5 */ /* 0x000fe4000f8e0006 */
[----:B------:R-:W-:-:S03]  /*ec90*/  UIMAD UR5, UR38, UR11, UR5 ;  /* 0x0000000b260572a4 */ /* 0x000fc6000f8e0205 */
[----:B------:R-:W3:Y:S01]  /*eca0*/  @P0 LDC R7, c[0x0][0xbf0] ;  /* 0x0002fc00ff070b82 */ /* 0x000ee20000000800 */
[----:B------:R-:W-:Y:S01]  /*ecb0*/  ULDC.64 UR10, c[0x0][0xb88] ;  /* 0x0002e200000a7ab9 */ /* 0x000fe20000000a00 */
[----:B--2---:R-:W-:-:S05]  /*ecc0*/  @P0 IMAD.HI.U32 R0, R4, R5, RZ ;  /* 0x0000000504000227 */ /* 0x004fca00078e00ff */
[----:B---3--:R-:W-:-:S05]  /*ecd0*/  @P0 SHF.R.U32.HI R2, RZ, R7, R0 ;  /* 0x00000007ff020219 */ /* 0x008fca0000011600 */
[----:B------:R-:W-:-:S04]  /*ece0*/  IMAD.MOV R5, RZ, RZ, -R2 ;  /* 0x000000ffff057224 */ /* 0x000fc800078e0a02 */
[----:B------:R-:W-:Y:S01]  /*ecf0*/  IMAD R5, R3, R5, R4 ;  /* 0x0000000503057224 */ /* 0x000fe200078e0204 */
[----:B------:R-:W-:Y:S01]  /*ed00*/  SHF.R.S32.HI R3, RZ, 0x1f, R2 ;  /* 0x0000001fff037819 */ /* 0x000fe20000011402 */
[----:B------:R-:W-:Y:S01]  /*ed10*/  IMAD.U32 R4, RZ, RZ, UR5 ;  /* 0x00000005ff047e24 */ /* 0x000fe2000f8e00ff */
        /* <DEDUP_REMOVED lines=12> */
.L_x_1227:
[----:B------:R-:W-:Y:S05]  /*ede0*/  BSYNC B1 ;  /* 0x0000000000017941 */ /* 0x000fea0003800000 */
.L_x_1226:
[----:B------:R-:W-:Y:S01]  /*edf0*/  ULDC.64 UR10, c[0x0][0xae8] ;  /* 0x0002ba00000a7ab9 */ /* 0x000fe20000000a00 */
[----:B------:R-:W-:Y:S01]  /*ee00*/  VIADD R6, R6, UR37 ;  /* 0x0000002506067c36 */ /* 0x000fe20008000000 */
[----:B------:R-:W-:Y:S01]  /*ee10*/  UIMAD UR5, UR8, UR10, URZ ;  /* 0x0000000a080572a4 */ /* 0x000fe2000f8e023f */
[----:B------:R-:W-:Y:S01]  /*ee20*/  BSSY B1, `(.L_x_1228) ;  /* 0x000003c000017945 */ /* 0x000fe20003800000 */
[----:B------:R-:W-:Y:S01]  /*ee30*/  UIMAD.WIDE.U32 UR6, UR40, UR10, URZ ;  /* 0x0000000a280672a5 */ /* 0x000fe2000f8e003f */
[----:B0-----:R-:W-:Y:S01]  /*ee40*/  @P1 IMAD.HI.U32 R0, R6, R9, RZ ;  /* 0x0000000906001227 */ /* 0x001fe200078e00ff */
[----:B------:R-:W-:-:S03]  /*ee50*/  UIMAD UR5, UR40, UR11, UR5 ;  /* 0x0000000b280572a4 */ /* 0x000fc6000f8e0205 */
[----:B------:R-:W-:Y:S01]  /*ee60*/  ULDC.64 UR10, c[0x0][0xaf0] ;  /* 0x0002bc00000a7ab9 */ /* 0x000fe20000000a00 */
[----:B------:R-:W-:Y:S01]  /*ee70*/  UIADD3 UR7, UR7, UR5, URZ ;  /* 0x0000000507077290 */ /* 0x000fe2000fffe03f */
[----:B--2---:R-:W-:Y:S01]  /*ee80*/  IMAD.MOV.U32 R5, RZ, RZ, R6 ;  /* 0x000000ffff057224 */ /* 0x004fe200078e0006 */
[----:B------:R-:W-:Y:S01]  /*ee90*/  UIMAD UR5, UR9, UR10, URZ ;  /* 0x0000000a090572a4 */ /* 0x000fe2000f8e023f */
[----:B-1----:R-:W-:-:S03]  /*eea0*/  @P1 SHF.R.U32.HI R5, RZ, R11, R0 ;  /* 0x0000000bff051219 */ /* 0x002fc60000011600 */
[----:B------:R-:W-:Y:S01]  /*eeb0*/  UIMAD UR5, UR38, UR11, UR5 ;  /* 0x0000000b260572a4 */ /* 0x000fe2000f8e0205 */
[--C-:B------:R-:W-:Y:S01]  /*eec0*/  SHF.R.S32.HI R0, RZ, 0x1f, R5.reuse ;  /* 0x0000001fff007819 */ /* 0x100fe20000011405 */
[----:B------:R-:W-:Y:S01]  /*eed0*/  UIMAD.WIDE.U32 UR38, UR38, UR10, UR6 ;  /* 0x0000000a262672a5 */ /* 0x000fe2000f8e0006 */
[----:B------:R-:W-:Y:S02]  /*eee0*/  IMAD.MOV R7, RZ, RZ, -R5 ;  /* 0x000000ffff077224 */ /* 0x000fe400078e0a05 */
[----:B------:R-:W-:Y:S01]  /*eef0*/  ULDC.64 UR6, c[0x0][0xae0] ;  /* 0x0002b80000067ab9 */ /* 0x000fe20000000a00 */
[----:B------:R-:W-:Y:S01]  /*ef00*/  UIADD3 UR5, UR39, UR5, URZ ;  /* 0x0000000527057290 */ /* 0x000fe2000fffe03f */
[----:B------:R-:W-:Y:S02]  /*ef10*/  IMAD R0, R0, UR6, RZ ;  /* 0x0000000600007c24 */ /* 0x000fe4000f8e02ff */
[----:B------:R-:W-:Y:S02]  /*ef20*/  IMAD R7, R8, R7, R6 ;  /* 0x0000000708077224 */ /* 0x000fe400078e0206 */
[----:B------:R-:W-:-:S02]  /*ef30*/  IMAD.U32 R3, RZ, RZ, UR39 ;  /* 0x00000027ff037e24 */ /* 0x000fc4000f8e00ff */
[----:B------:R-:W-:Y:S02]  /*ef40*/  IMAD.U32 R2, RZ, RZ, UR38 ;  /* 0x00000026ff027e24 */ /* 0x000fe4000f8e00ff */
[----:B------:R-:W-:Y:S01]  /*ef50*/  IMAD.U32 R3, RZ, RZ, UR5 ;  /* 0x00000005ff037e24 */ /* 0x000fe2000f8e00ff */
[----:B------:R-:W-:Y:S01]  /*ef60*/  ULDC UR5, c[0x0][0xa88] ;  /* 0x0002a20000057ab9 */ /* 0x000fe20000000800 */
[C---:B------:R-:W-:Y:S01]  /*ef70*/  IMAD R9, R5.reuse, UR7, R0 ;  /* 0x0000000705097c24 */ /* 0x040fe2000f8e0200 */
[----:B------:R-:W-:Y:S01]  /*ef80*/  SHF.R.S32.HI R0, RZ, 0x1f, R7 ;  /* 0x0000001fff007819 */ /* 0x000fe20000011407 */
[----:B------:R-:W-:Y:S01]  /*ef90*/  IMAD.WIDE.U32 R2, R5, UR6, R2 ;  /* 0x0000000605027c25 */ /* 0x000fe2000f8e0002 */
[----:B------:R-:W-:-:S03]  /*efa0*/  ULDC.64 UR6, c[0x0][0xad8] ;  /* 0x0002b60000067ab9 */ /* 0x000fc60000000a00 */
[----:B------:R-:W-:Y:S02]  /*efb0*/  IMAD.IADD R3, R3, 0x1, R9 ;  /* 0x0000000103037824 */ /* 0x000fe400078e0209 */
[----:B------:R-:W-:Y:S02]  /*efc0*/  IMAD R4, R0, UR6, RZ ;  /* 0x0000000600047c24 */ /* 0x000fe4000f8e02ff */
[----:B------:R-:W-:Y:S02]  /*efd0*/  VIADD R6, R185, UR37 ;  /* 0x00000025b9067c36 */ /* 0x000fe40008000000 */
[----:B------:R-:W-:Y:S02]  /*efe0*/  IMAD R9, R8, UR5, RZ ;  /* 0x0000000508097c24 */ /* 0x000fe4000f8e02ff */
[C---:B------:R-:W-:Y:S02]  /*eff0*/  IMAD R5, R7.reuse, UR7, R4 ;  /* 0x0000000707057c24 */ /* 0x040fe4000f8e0204 */
[----:B------:R-:W-:Y:S01]  /*f000*/  IMAD.WIDE.U32 R2, R7, UR6, R2 ;  /* 0x0000000607027c25 */ /* 0x000fe2000f8e0002 */
[----:B------:R-:W-:Y:S01]  /*f010*/  ISETP.GE.AND P2, PT, R6, R9, PT ;  /* 0x000000090600720c */ /* 0x000fe20003f46270 */
[----:B------:R-:W-:-:S02]  /*f020*/  ULDC.64 UR6, c[0x0][0xa80] ;  /* 0x0002a00000067ab9 */ /* 0x000fc40000000a00 */
[----:B------:R-:W-:Y:S01]  /*f030*/  VIADD R0, R6, 0x20 ;  /* 0x0000002006007836 */ /* 0x000fe20000000000 */
[----:B------:R-:W-:Y:S01]  /*f040*/  LEA R4, P3, R2, UR6, 0x1 ;  /* 0x0000000602047c11 */ /* 0x000fe2000f8608ff */
[----:B------:R-:W-:-:S03]  /*f050*/  IMAD.IADD R3, R3, 0x1, R5 ;  /* 0x0000000103037824 */ /* 0x000fc600078e0205 */
[-C--:B------:R-:W-:Y:S01]  /*f060*/  ISETP.GE.AND P1, PT, R0, R9.reuse, PT ;  /* 0x000000090000720c */ /* 0x080fe20003f26270 */
[----:B------:R-:W-:Y:S01]  /*f070*/  VIADD R0, R6, 0x40 ;  /* 0x0000004006007836 */ /* 0x000fe20000000000 */
[----:B------:R-:W-:Y:S02]  /*f080*/  LEA.HI.X R5, R2, UR7, R3, 0x1, P3 ;  /* 0x0000000702057c11 */ /* 0x000fe400098f0c03 */
[----:B------:R0:W1:Y:S02]  /*f090*/  SHFL.IDX PT, R2, R4, RZ, 0x181f ;  /* 0x00181fff04027589 */ /* 0x00006400000e0000 */
[----:B------:R-:W-:Y:S02]  /*f0a0*/  ISETP.GE.AND P0, PT, R0, R9, PT ;  /* 0x000000090000720c */ /* 0x000fe40003f06270 */
[----:B------:R0:W2:Y:S01]  /*f0b0*/  SHFL.IDX PT, R0, R5, RZ, 0x181f ;  /* 0x00181fff05007589 */ /* 0x0000a200000e0000 */
[----:B------:R-:W-:Y:S10]  /*f0c0*/  @P2 BRA `(.L_x_1229) ;  /* 0x0000000000442947 */ /* 0x000ff40003800000 */
        /* <DEDUP_REMOVED lines=17> */
.L_x_1229:
[----:B------:R-:W-:Y:S05]  /*f1e0*/  BSYNC B1 ;  /* 0x0000000000017941 */ /* 0x000fea0003800000 */
.L_x_1228:
        /* <DEDUP_REMOVED lines=21> */
.L_x_1231:
[----:B------:R-:W-:Y:S05]  /*f340*/  BSYNC B1 ;  /* 0x0000000000017941 */ /* 0x000fea0003800000 */
.L_x_1230:
        /* <DEDUP_REMOVED lines=21> */
.L_x_1233:
[----:B------:R-:W-:Y:S05]  /*f4a0*/  BSYNC B1 ;  /* 0x0000000000017941 */ /* 0x000fea0003800000 */
.L_x_1232:
[----:B---3--:R-:W-:Y:S01]  /*f4b0*/  VIADD R3, R6, 0x60 ;  /* 0x0000006006037836 */ /* 0x008fe20000000000 */
[----:B0-----:R0:W3:Y:S04]  /*f4c0*/  SHFL.IDX PT, R0, R5, 0x3, 0x181f ;  /* 0x00781f0005007f89 */ /* 0x0010e800000e0000 */
[----:B------:R-:W-:Y:S01]  /*f4d0*/  ISETP.GE.AND P0, PT, R3, R9, PT ;  /* 0x000000090300720c */ /* 0x000fe20003f06270 */
[----:B-1----:R0:W1:-:S12]  /*f4e0*/  SHFL.IDX PT, R2, R4, 0x3, 0x181f ;  /* 0x00781f0004027f89 */ /* 0x00205800000e0000 */
[----:B0-----:R-:W-:Y:S05]  /*f4f0*/  @P0 BRA `(.L_x_1225) ;  /* 0x0000000000440947 */ /* 0x001fea0003800000 */
[----:B------:R-:W-:Y:S02]  /*f500*/  ULDC UR5, c[0x0][0xac8] ;  /* 0x0002b20000057ab9 */ /* 0x000fe40000000800 */
[----:B------:R-:W-:Y:S02]  /*f510*/  ISETP.GE.AND P3, PT, R17, UR5, PT ;  /* 0x0000000511007c0c */ /* 0x000fe4000bf66270 */
[----:B------:R-:W-:Y:S02]  /*f520*/  ISETP.GE.AND P2, PT, R22, UR5, PT ;  /* 0x0000000516007c0c */ /* 0x000fe4000bf46270 */
[----:B------:R-:W-:Y:S02]  /*f530*/  ISETP.GE.AND P1, PT, R19, UR5, PT ;  /* 0x0000000513007c0c */ /* 0x000fe4000bf26270 */
[----:B------:R-:W-:-:S07]  /*f540*/  ISETP.GE.AND P0, PT, R23, UR5, PT ;  /* 0x0000000517007c0c */ /* 0x000fce000bf06270 */
[-C--:B-12-4-:R-:W-:Y:S02]  /*f550*/  @!P3 LEA R4, P6, R17, R2.reuse, 0x1 ;  /* 0x000000021104b211 */ /* 0x096fe400078c08ff */
[CC--:B------:R-:W-:Y:S02]  /*f560*/  @!P2 LEA R6, P5, R22.reuse, R2.reuse, 0x1 ;  /* 0x000000021606a211 */ /* 0x0c0fe400078a08ff */
[----:B------:R-:W-:Y:S02]  /*f570*/  @!P1 LEA R8, P4, R19, R2, 0x1 ;  /* 0x0000000213089211 */ /* 0x000fe400078808ff */
[----:B---3--:R-:W-:Y:S02]  /*f580*/  @!P3 LEA.HI.X R5, R17, R0, R193, 0x1, P6 ;  /* 0x000000001105b211 */ /* 0x008fe400030f0cc1 */
        /* <DEDUP_REMOVED lines=8> */
.L_x_1225:
[----:B------:R-:W-:Y:S05]  /*f610*/  BSYNC B0 ;  /* 0x0000000000007941 */ /* 0x000fea0003800000 */
.L_x_1217:
[----:B------:R-:W-:Y:S02]  /*f620*/  ULDC UR5, c[0x0][0xc38] ;  /* 0x00030e0000057ab9 */ /* 0x000fe40000000800 */
[----:B------:R-:W-:-:S06]  /*f630*/  UISETP.GE.AND UP0, UPT, UR4, UR5, UPT ;  /* 0x000000050400728c */ /* 0x000fcc000bf06270 */
[----:B------:R-:W-:-:S13]  /*f640*/  PLOP3.LUT P0, PT, PT, PT, UP0, 0x80, 0x0 ;  /* 0x000000000000781c */ /* 0x000fda0003f0f008 */
[----:B------:R-:W-:Y:S05]  /*f650*/  @!P0 BRA `(.L_x_1234) ;  /* 0xffffff1400b88947 */ /* 0x000fea000383ffff */
[----:B------:R-:W-:Y:S05]  /*f660*/  EXIT ;  /* 0x000000000000794d */ /* 0x000fea0003800000 */
.L_x_1128:
[----:B------:R-:W-:-:S08]  /*f670*/  NOP ;  /* 0x0000000000007918 */ /* 0x000fd00000000000 */
[----:B------:R-:W0:-:S00]  /*f680*/  USETMAXREG.DEALLOC.CTAPOOL 0x28 ;  /* 0x00000028000079c8 */ /* 0x000e0000080e0500 */
[----:B0-----:R-:W-:-:S06]  /*f690*/  LOP3.LUT R0, R0, 0x3, RZ, 0xc0, !PT ;  /* 0x0000000300007812 */ /* 0x001fcc00078ec0ff */
[----:B------:R-:W0:Y:S01]  /*f6a0*/  S2UR UR5, SR_CTAID.X ;  /* 0x00000000000579c3 */ /* 0x000e220000002500 */
[----:B------:R-:W-:Y:S01]  /*f6b0*/  LOP3.LUT R16, R16, 0xfffffdff, RZ, 0xc0, !PT ;  /* 0xfffffdff10107812 */ /* 0x000fe200078ec0ff */
[----:B------:R-:W-:Y:S01]  /*f6c0*/  STL [R1+0x4], RZ ;  /* 0x000004ff01007387 */ /* 0x000fe20000100800 */
[----:B------:R-:W-:Y:S02]  /*f6d0*/  IMAD.MOV.U32 R19, RZ, RZ, RZ ;  /* 0x000000ffff137224 */ /* 0x000fe400078e00ff */
[----:B------:R-:W-:Y:S01]  /*f6e0*/  IMAD.MOV.U32 R23, RZ, RZ, 0x1 ;  /* 0x00000001ff177424 */ /* 0x000fe200078e00ff */
[----:B------:R1:W2:Y:S02]  /*f6f0*/  SHFL.IDX PT, R2, R0, RZ, 0x1f ;  /* 0x00001fff00027589 */ /* 0x0002a400000e0000 */
[----:B-1----:R-:W0:Y:S01]  /*f700*/  LDC R0, c[0x0][0xc38] ;  /* 0x00030e00ff007b82 */ /* 0x002e220000000800 */
[----:B--2---:R-:W-:-:S13]  /*f710*/  ISETP.NE.AND P0, PT, R2, RZ, PT ;  /* 0x000000ff0200720c */ /* 0x004fda0003f05270 */
[----:B------:R-:W-:Y:S01]  /*f720*/  @P0 LOP3.LUT R16, R16, 0x200, RZ, 0xfc, !PT ;  /* 0x0000020010100812 */ /* 0x000fe200078efcff */
[----:B------:R-:W-:Y:S06]  /*f730*/  @P0 BAR.ARV 0x4, 0x180 ;  /* 0x0106000000000b1d */ /* 0x000fec0000002000 */
[----:B0-----:R-:W-:-:S13]  /*f740*/  ISETP.LE.AND P0, PT, R0, UR5, PT ;  /* 0x0000000500007c0c */ /* 0x001fda000bf03270 */
[----:B------:R-:W-:Y:S05]  /*f750*/  @P0 BRA `(.L_x_1235) ;  /* 0x0000004800080947 */ /* 0x000fea0003800000 */
[----:B------:R-:W0:Y:S01]  /*f760*/  S2R R10, SR_TID.X ;  /* 0x00000000000a7919 */ /* 0x000e220000002100 */
[----:B------:R-:W-:Y:S01]  /*f770*/  ULDC.64 UR42, c[0x0][0x2f0] ;  /* 0x0000bc00002a7ab9 */ /* 0x000fe20000000a00 */
[----:B------:R-:W-:Y:S01]  /*f780*/  LOP3.LUT R16, R16, 0xfffffffe, RZ, 0xc0, !PT ;  /* 0xfffffffe10107812 */ /* 0x000fe200078ec0ff */
[----:B------:R-:W-:Y:S01]  /*f790*/  ULDC UR6, c[0x0][0x2b8] ;  /* 0x0000ae0000067ab9 */ /* 0x000fe20000000800 */
[----:B------:R-:W-:Y:S01]  /*f7a0*/  ULDC.64 UR8, c[0x0][0x418] ;  /* 0x0001060000087ab9 */ /* 0x000fe20000000a00 */
[----:B------:R-:W-:Y:S01]  /*f7b0*/  ULDC UR4, c[0x0][0x424] ;  /* 0x0001090000047ab9 */ /* 0x000fe20000000800 */
[----:B------:R-:W-:Y:S01]  /*f7c0*/  UISETP.NE.U32.AND UP0, UPT, UR8, URZ, UPT ;  /* 0x0000003f0800728c */ /* 0x000fe2000bf05070 */
[----:B------:R-:W-:Y:S01]  /*f7d0*/  IMAD.MOV.U32 R36, RZ, RZ, 0x20 ;  /* 0x00000020ff247424 */ /* 0x000fe200078e00ff */
[----:B------:R-:W-:Y:S01]  /*f7e0*/  ULDC UR40, c[0x0][0x288] ;  /* 0x0000a20000287ab9 */ /* 0x000fe20000000800 */
[----:B------:R-:W-:Y:S01]  /*f7f0*/  ULDC UR41, c[0x0][0x448] ;  /* 0x0001120000297ab9 */ /* 0x000fe20000000800 */
[----:B------:R-:W-:Y:S01]  /*f800*/  UISETP.NE.AND.EX UP0, UPT, UR9, URZ, UPT, UP0 ;  /* 0x0000003f0900728c */ /* 0x000fe2000bf05300 */
[----:B------:R-:W-:Y:S01]  /*f810*/  IMAD.MOV.U32 R23, RZ, RZ, 0x1 ;  /* 0x00000001ff177424 */ /* 0x000fe200078e00ff */
[----:B------:R-:W-:Y:S01]  /*f820*/  UIMAD UR41, UR41, UR40, URZ ;  /* 0x00000028292972a4 */ /* 0x000fe2000f8e023f */
[----:B------:R-:W-:Y:S01]  /*f830*/  IMAD.MOV.U32 R19, RZ, RZ, RZ ;  /* 0x000000ffff137224 */ /* 0x000fe200078e00ff */
[----:B------:R-:W-:-:S02]  /*f840*/  USEL UR4, UR4, 0x1, UP0 ;  /* 0x0000000104047887 */ /* 0x000fc40008000000 */
[----:B------:R-:W-:Y:S02]  /*f850*/  ULOP3.LUT UR49, UR36, 0x2, URZ, 0xfc, !UPT ;  /* 0x0000000224317892 */ /* 0x000fe4000f8efc3f */
[----:B------:R-:W-:Y:S02]  /*f860*/  UIMAD UR42, UR4, UR42, URZ ;  /* 0x0000002a042a72a4 */ /* 0x000fe4000f8e023f */
[----:B------:R-:W-:Y:S02]  /*f870*/  ULOP3.LUT UR48, UR36, 0x1, URZ, 0xfc, !UPT ;  /* 0x0000000124307892 */ /* 0x000fe4000f8efc3f */
[----:B------:R-:W-:Y:S02]  /*f880*/  UIADD3 UR4, UR42, 0x3f, URZ ;  /* 0x0000003f2a047890 */ /* 0x000fe4000fffe03f */
[----:B------:R-:W-:Y:S02]  /*f890*/  UIADD3 UR47, UR42, 0x1, -UR40 ;  /* 0x000000012a2f7890 */ /* 0x000fe4000fffe828 */
[----:B------:R-:W-:Y:S01]  /*f8a0*/  UIADD3 UR40, UR42, -UR40, URZ ;  /* 0x800000282a287290 */ /* 0x000fe2000fffe03f */
[----:B------:R-:W-:Y:S01]  /*f8b0*/  ULDC UR46, c[0x0][0xc] ;  /* 0x00000300002e7ab9 */ /* 0x000fe20000000800 */
[C---:B0-----:R-:W-:Y:S01]  /*f8c0*/  IMAD.SHL.U32 R2, R10.reuse, 0x10, RZ ;  /* 0x000000100a027824 */ /* 0x041fe200078e00ff */
[C---:B------:R-:W-:Y:S01]  /*f8d0*/  LOP3.LUT R9, R10.reuse, 0x7f, RZ, 0xc0, !PT ;  /* 0x0000007f0a097812 */ /* 0x040fe200078ec0ff */
[C---:B------:R-:W-:Y:S01]  /*f8e0*/  IMAD.SHL.U32 R8, R10.reuse, 0x2, RZ ;  /* 0x000000020a087824 */ /* 0x040fe200078e00ff */
[C---:B------:R-:W-:Y:S01]  /*f8f0*/  LOP3.LUT P0, RZ, R10.reuse, 0x4, RZ, 0xc0, !PT ;  /* 0x000000040aff7812 */ /* 0x040fe2000780c0ff */
[----:B------:R-:W-:Y:S01]  /*f900*/  IMAD.SHL.U32 R22, R10, 0x80, RZ ;  /* 0x000000800a167824 */ /* 0x000fe200078e00ff */
[----:B------:R-:W-:Y:S01]  /*f910*/  LOP3.LUT R7, R2, 0x3f0, RZ, 0xc0, !PT ;  /* 0x000003f002077812 */ /* 0x000fe200078ec0ff */
[----:B------:R-:W-:Y:S01]  /*f920*/  IMAD.SHL.U32 R4, R10, 0x40, RZ ;  /* 0x000000400a047824 */ /* 0x000fe200078e00ff */
[----:B------:R-:W-:-:S02]  /*f930*/  LOP3.LUT R30, R2, 0x70, RZ, 0xc0, !PT ;  /* 0x00000070021e7812 */ /* 0x000fc400078ec0ff */
[----:B------:R-:W-:Y:S02]  /*f940*/  LOP3.LUT R7, R7, 0x70, R8, 0x78, !PT ;  /* 0x0000007007077812 */ /* 0x000fe400078e7808 */
[----:B------:R-:W-:Y:S02]  /*f950*/  LOP3.LUT R8, R30, 0x80, RZ, 0xfc, !PT ;  /* 0x000000801e087812 */ /* 0x000fe400078efcff */
[----:B------:R-:W-:Y:S02]  /*f960*/  SHF.R.U32.HI R0, RZ, 0x5, R9 ;  /* 0x00000005ff007819 */ /* 0x000fe40000011609 */
[C---:B------:R-:W-:Y:S02]  /*f970*/  ISETP.GE.AND P3, PT, R8.reuse, UR43, PT ;  /* 0x0000002b08007c0c */ /* 0x040fe4000bf66270 */
[----:B------:R-:W-:Y:S02]  /*f980*/  ISETP.GE.AND P2, PT, R8, UR43, PT ;  /* 0x0000002b08007c0c */ /* 0x000fe4000bf46270 */
[----:B------:R-:W-:-:S02]  /*f990*/  LOP3.LUT R3, R22, 0x380, RZ, 0xc0, !PT ;  /* 0x0000038016037812 */ /* 0x000fc400078ec0ff */
[----:B------:R-:W-:Y:S02]  /*f9a0*/  ISETP.GE.AND P1, PT, R8, UR6, PT ;  /* 0x0000000608007c0c */ /* 0x000fe4000bf26270 */
[----:B------:R-:W-:Y:S01]  /*f9b0*/  LOP3.LUT R5, R4, 0x40, RZ, 0xc0, !PT ;  /* 0x0000004004057812 */ /* 0x000fe200078ec0ff */
[----:B------:R-:W-:Y:S01]  /*f9c0*/  IMAD R3, R0, 0x10, R3 ;  /* 0x0000001000037824 */ /* 0x000fe200078e0203 */
[----:B------:R-:W-:Y:S02]  /*f9d0*/  LOP3.LUT R29, R4, 0x200, RZ, 0xc0, !PT ;  /* 0x00000200041d7812 */ /* 0x000fe400078ec0ff */
[----:B------:R-:W-:Y:S01]  /*f9e0*/  SEL R36, R36, 0xffffffe0, !P0 ;  /* 0xffffffe024247807 */ /* 0x000fe20004000000 */
[----:B------:R-:W-:Y:S01]  /*f9f0*/  IMAD R6, R0, 0x400, R5 ;  /* 0x0000040000067824 */ /* 0x000fe200078e0205 */
[----:B------:R-:W-:Y:S01]  /*fa00*/  @P3 LOP3.LUT R16, R16, 0x1, RZ, 0xfc, !PT ;  /* 0x0000000110103812 */ /* 0x000fe200078efcff */
[----:B------:R-:W-:Y:S01]  /*fa10*/  IMAD.SHL.U32 R5, R10, 0x8, RZ ;  /* 0x000000080a057824 */ /* 0x000fe200078e00ff */
[----:B------:R-:W-:-:S02]  /*fa20*/  LOP3.LUT R3, R3, 0x70, R2, 0x78, !PT ;  /* 0x0000007003037812 */ /* 0x000fc400078e7802 */
[----:B------:R-:W-:Y:S02]  /*fa30*/  LOP3.LUT R16, R16, 0xffffff7f, RZ, 0xc0, !PT ;  /* 0xffffff7f10107812 */ /* 0x000fe400078ec0ff */
[----:B------:R-:W-:Y:S01]  /*fa40*/  LOP3.LUT R22, R3, 0xc00, R22, 0xf8, !PT ;  /* 0x00000c0003167812 */ /* 0x000fe200078ef816 */
[----:B------:R-:W-:Y:S01]  /*fa50*/  IMAD.U32 R3, RZ, RZ, UR5 ;  /* 0x00000005ff037e24 */ /* 0x000fe2000f8e00ff */
[----:B------:R-:W-:Y:S01]  /*fa60*/  @P2 LOP3.LUT R16, R16, 0x80, RZ, 0xfc, !PT ;  /* 0x0000008010102812 */ /* 0x000fe200078efcff */
[----:B------:R-:W-:Y:S01]  /*fa70*/  USHF.R.S32.HI UR5, URZ, 0x1f, UR4 ;  /* 0x0000001f3f057899 */ /* 0x000fe20008011404 */
[----:B------:R-:W-:Y:S01]  /*fa80*/  ISETP.GE.AND P2, PT, R30, UR43, PT ;  /* 0x0000002b1e007c0c */ /* 0x000fe2000bf46270 */
[----:B------:R-:W-:Y:S01]  /*fa90*/  VIADD R34, R22, 0x40 ;  /* 0x0000004016227836 */ /* 0x000fe20000000000 */
[----:B------:R-:W-:Y:S01]  /*faa0*/  LOP3.LUT R16, R16, 0xffffffdf, RZ, 0xc0, !PT ;  /* 0xffffffdf10107812 */ /* 0x000fe200078ec0ff */
[----:B------:R0:W-:Y:S01]  /*fab0*/  STL [R1], R3 ;  /* 0x0000000301007387 */ /* 0x0001e20000100800 */
[----:B------:R-:W-:Y:S01]  /*fac0*/  LOP3.LUT R0, R4, 0x180, RZ, 0xc0, !PT ;  /* 0x0000018004007812 */ /* 0x000fe200078ec0ff */
[----:B------:R-:W-:Y:S01]  /*fad0*/  @P0 VIADD R34, R22, 0xffffffc0 ;  /* 0xffffffc016220836 */ /* 0x000fe20000000000 */
[----:B------:R-:W-:Y:S01]  /*fae0*/  @P1 LOP3.LUT R16, R16, 0x20, RZ, 0xfc, !PT ;  /* 0x0000002010101812 */ /* 0x000fe200078efcff */
[----:B------:R1:W-:Y:S01]  /*faf0*/  STL [R1+0x4], RZ ;  /* 0x000004ff01007387 */ /* 0x0003e20000100800 */
[----:B------:R-:W-:Y:S01]  /*fb00*/  ISETP.GE.AND P1, PT, R30, UR43, PT ;  /* 0x0000002b1e007c0c */ /* 0x000fe2000bf26270 */
[----:B------:R-:W-:Y:S01]  /*fb10*/  ULEA.HI UR5, UR5, UR4, URZ, 0x6 ;  /* 0x0000000405057291 */ /* 0x000fe2000f8f303f */
[----:B------:R-:W-:-:S02]  /*fb20*/  LOP3.LUT R16, R16, 0xfffffffd, RZ, 0xc0, !PT ;  /* 0xfffffffd10107812 */ /* 0x000fc400078ec0ff */
[----:B------:R-:W-:Y:S01]  /*fb30*/  LOP3.LUT R0, R0, 0x10, R10, 0xf8, !PT ;  /* 0x0000001000007812 */ /* 0x000fe200078ef80a */
[----:B------:R-:W-:Y:S01]  /*fb40*/  USHF.R.S32.HI UR39, URZ, 0x6, UR5 ;  /* 0x000000063f277899 */ /* 0x000fe20008011405 */
[----:B------:R-:W-:Y:S02]  /*fb50*/  @P2 LOP3.LUT R16, R16, 0x2, RZ, 0xfc, !PT ;  /* 0x0000000210102812 */ /* 0x000fe400078efcff */
[----:B------:R-:W-:Y:S02]  /*fb60*/  LOP3.LUT R0, R0, 0x30, R5, 0x78, !PT ;  /* 0x0000003000007812 */ /* 0x000fe400078e7805 */
[----:B------:R-:W-:Y:S02]  /*fb70*/  ISETP.GE.AND P0, PT, R30, UR6, PT ;  /* 0x000000061e007c0c */ /* 0x000fe4000bf06270 */
[----:B------:R-:W-:Y:S02]  /*fb80*/  LOP3.LUT R16, R16, 0xfffffeff, RZ, 0xc0, !PT ;  /* 0xfffffeff10107812 */ /* 0x000fe400078ec0ff */
[----:B------:R-:W-:-:S02]  /*fb90*/  IADD3 R29, R0, R6, R29 ;  /* 0x00000006001d7210 */ /* 0x000fc40007ffe01d */
[----:B------:R-:W-:Y:S02]  /*fba0*/  MOV R0, 0x400 ;  /* 0x0000040000007802 */ /* 0x000fe40000000f00 */
[----:B------:R-:W-:Y:S02]  /*fbb0*/  @P1 LOP3.LUT R16, R16, 0x100, RZ, 0xfc, !PT ;  /* 0x0000010010101812 */ /* 0x000fe400078efcff */
[----:B------:R-:W-:Y:S02]  /*fbc0*/  LEA R17, R33, R0, 0x18 ;  /* 0x0000000021117211 */ /* 0x000fe400078ec0ff */
[--C-:B------:R-:W-:Y:S02]  /*fbd0*/  LOP3.LUT R35, R7, 0x400, R2.reuse, 0xf8, !PT ;  /* 0x0000040007237812 */ /* 0x100fe400078ef802 */
[----:B0-----:R-:W-:Y:S02]  /*fbe0*/  SHF.R.U32.HI R3, RZ, 0x3, R9 ;  /* 0x00000003ff037819 */ /* 0x001fe40000011609 */
[----:B------:R-:W-:Y:S01]  /*fbf0*/  LOP3.LUT R16, R16, 0xffffffbf, RZ, 0xc0, !PT ;  /* 0xffffffbf10107812 */ /* 0x000fe200078ec0ff */
[----:B------:R-:W-:Y:S01]  /*fc00*/  IMAD.IADD R37, R17, 0x1, R35 ;  /* 0x0000000111257824 */ /* 0x000fe200078e0223 */
[----:B------:R-:W-:-:S02]  /*fc10*/  LOP3.LUT R0, R3, 0x70, R2, 0xf8, !PT ;  /* 0x0000007003007812 */ /* 0x000fc400078ef802 */
[----:B-1----:R-:W-:-:S07]  /*fc20*/  @P0 LOP3.LUT R16, R16, 0x40, RZ, 0xfc, !PT ;  /* 0x0000004010100812 */ /* 0x002fce00078efcff */
.L_x_1306:
[----:B------:R-:W2:Y:S01]  /*fc30*/  LDL R0, [R1] ;  /* 0x0000000001007983 */ /* 0x000ea20000100800 */
[----:B------:R-:W-:Y:S02]  /*fc40*/  ULDC UR7, c[0x0][0xc60] ;  /* 0x0003180000077ab9 */ /* 0x000fe40000000800 */
[----:B------:R-:W-:-:S11]  /*fc50*/  UISETP.NE.AND UP0, UPT, UR7, 0x1, UPT ;  /* 0x000000010700788c */ /* 0x000fd6000bf05270 */
[----:B------:R-:W-:Y:S01]  /*fc60*/  @UP0 ULDC UR4, c[0x0][0xc64] ;  /* 0x0003190000040ab9 */ /* 0x000fe20000000800 */
[----:B------:R-:W-:Y:S01]  /*fc70*/  @UP0 ULDC UR8, c[0x0][0xc68] ;  /* 0x00031a0000080ab9 */ /* 0x000fe20000000800 */
[C---:B--2---:R-:W-:Y:S02]  /*fc80*/  R2UR UR38, R0.reuse ;  /* 0x00000000002672ca */ /* 0x044fe400000e0000 */
[----:B------:R-:W-:-:S11]  /*fc90*/  R2UR UR6, R0 ;  /* 0x00000000000672ca */ /* 0x000fd600000e0000 */
[----:B------:R-:W-:-:S04]  /*fca0*/  UIMAD.WIDE.U32 UR4, UR38, UR4, URZ ;  /* 0x00000004260472a5 */ /* 0x000fc8000f8e003f */
[----:B------:R-:W-:-:S03]  /*fcb0*/  @UP0 USHF.R.U32.HI UR38, URZ, UR8, UR5 ;  /* 0x000000083f260299 */ /* 0x000fc60008011605 */
[----:B------:R-:W-:Y:S02]  /*fcc0*/  ULDC UR4, c[0x0][0xc78] ;  /* 0x00031e0000047ab9 */ /* 0x000fe40000000800 */
[----:B------:R-:W-:Y:S02]  /*fcd0*/  UISETP.GE.AND UP0, UPT, UR38, UR4, UPT ;  /* 0x000000042600728c */ /* 0x000fe4000bf06270 */
[----:B------:R-:W-:-:S04]  /*fce0*/  UIADD3 UR4, -UR38, URZ, URZ ;  /* 0x0000003f26047290 */ /* 0x000fc8000fffe13f */
[----:B------:R-:W-:Y:S01]  /*fcf0*/  PLOP3.LUT P0, PT, PT, PT, UP0, 0x40, 0x0 ;  /* 0x000000000000781c */ /* 0x000fe20003f0e808 */
[----:B------:R-:W-:-:S12]  /*fd00*/  UIMAD UR7, UR7, UR4, UR6 ;  /* 0x00000004070772a4 */ /* 0x000fd8000f8e0206 */
[----:B01----:R-:W-:Y:S05]  /*fd10*/  @P0 BRA `(.L_x_1236) ;  /* 0x0000000000200947 */ /* 0x003fea0003800000 */
        /* <DEDUP_REMOVED lines=8> */
.L_x_1236:
[----:B------:R-:W-:Y:S01]  /*fda0*/  ULDC UR8, c[0x0][0xc54] ;  /* 0x0003150000087ab9 */ /* 0x000fe20000000800 */
[----:B------:R-:W-:Y:S01]  /*fdb0*/  UMOV UR6, UR7 ;  /* 0x0000000700067c82 */ /* 0x000fe20008000000 */
[----:B------:R-:W-:-:S11]  /*fdc0*/  UISETP.NE.AND UP0, UPT, UR8, 0x1, UPT ;  /* 0x000000010800788c */ /* 0x000fd6000bf05270 */
[----:B------:R-:W-:Y:S02]  /*fdd0*/  @UP0 ULDC.64 UR10, c[0x0][0xc58] ;  /* 0x00031600000a0ab9 */ /* 0x000fe40000000a00 */
[----:B------:R-:W-:-:S04]  /*fde0*/  UIMAD.WIDE.U32 UR4, UR7, UR10, URZ ;  /* 0x0000000a070472a5 */ /* 0x000fc8000f8e003f */
[----:B------:R-:W-:-:S04]  /*fdf0*/  @UP0 USHF.R.U32.HI UR6, URZ, UR11, UR5 ;  /* 0x0000000b3f060299 */ /* 0x000fc80008011605 */
[----:B------:R-:W-:-:S12]  /*fe00*/  UIMAD UR4, UR6, UR8, URZ ;  /* 0x00000008060472a4 */ /* 0x000fd8000f8e023f */
.L_x_1237:
[----:B------:R-:W-:Y:S01]  /*fe10*/  ULDC UR5, c[0x0][0xc48] ;  /* 0x0003120000057ab9 */ /* 0x000fe20000000800 */
[----:B------:R-:W-:Y:S01]  /*fe20*/  ULDC.64 UR8, c[0x0][0xa28] ;  /* 0x00028a0000087ab9 */ /* 0x000fe20000000a00 */
[----:B------:R-:W-:Y:S01]  /*fe30*/  UISETP.NE.AND UP1, UPT, UR5, 0x1, UPT ;  /* 0x000000010500788c */ /* 0x000fe2000bf25270 */
[----:B------:R-:W-:Y:S01]  /*fe40*/  IMAD.MOV.U32 R32, RZ, RZ, RZ ;  /* 0x000000ffff207224 */ /* 0x000fe200078e00ff */
[----:B------:R-:W-:Y:S02]  /*fe50*/  UIADD3 UR4, UR7, -UR4, URZ ;  /* 0x8000000407047290 */ /* 0x000fe4000fffe03f */
[----:B------:R-:W-:Y:S01]  /*fe60*/  UISETP.NE.U32.AND UP0, UPT, UR8, URZ, UPT ;  /* 0x0000003f0800728c */ /* 0x000fe2000bf05070 */
[----:B------:R-:W-:Y:S02]  /*fe70*/  ULDC UR5, c[0x0][0xc54] ;  /* 0x0003150000057ab9 */ /* 0x000fe40000000800 */
[----:B------:R-:W-:Y:S02]  /*fe80*/  UIMAD UR38, UR38, UR5, UR4 ;  /* 0x00000005262672a4 */ /* 0x000fe4000f8e0204 */
[----:B------:R-:W-:-:S02]  /*fe90*/  UISETP.NE.AND.EX UP0, UPT, UR9, URZ, UPT, UP0 ;  /* 0x0000003f0900728c */ /* 0x000fc4000bf05300 */
[----:B------:R-:W-:Y:S01]  /*fea0*/  @UP1 ULDC UR4, c[0x0][0xc4c] ;  /* 0x0003130000041ab9 */ /* 0x000fe20000000800 */
[----:B------:R-:W-:Y:S01]  /*feb0*/  @UP1 ULDC UR7, c[0x0][0xc50] ;  /* 0x0003140000071ab9 */ /* 0x000fe20000000800 */
[----:B------:R-:W-:Y:S02]  /*fec0*/  UIMAD.WIDE.U32 UR4, UR38, UR4, URZ ;  /* 0x00000004260472a5 */ /* 0x000fe4000f8e003f */
[----:B------:R-:W-:Y:S01]  /*fed0*/  UMOV UR37, UR38 ;  /* 0x0000002600257c82 */ /* 0x000fe20008000000 */
[----:B------:R-:W-:Y:S01]  /*fee0*/  ULOP3.LUT UR6, UR6, 0x1ffffff, URZ, 0x3c, !UPT ;  /* 0x01ffffff06067892 */ /* 0x000fe2000f8e3c3f */
[----:B------:R-:W-:Y:S01]  /*fef0*/  PLOP3.LUT P0, PT, PT, PT, UP0, 0x80, 0x0 ;  /* 0x000000000000781c */ /* 0x000fe20003f0f008 */
[----:B------:R-:W-:-:S03]  /*ff00*/  @UP1 USHF.R.U32.HI UR37, URZ, UR7, UR5 ;  /* 0x000000073f251299 */ /* 0x000fc60008011605 */
[----:B------:R-:W-:Y:S02]  /*ff10*/  @UP0 ULDC.64 UR4, c[0x0][0xa28] ;  /* 0x00028a0000040ab9 */ /* 0x000fe40000000a00 */
[----:B------:R-:W-:-:S06]  /*ff20*/  @UP0 UIMAD.WIDE UR4, UR37, 0x4, UR4 ;  /* 0x00000004250408a5 */ /* 0x000fcc000f8e0204 */
[----:B------:R-:W-:Y:S01]  /*ff30*/  IMAD.U32 R3, RZ, RZ, UR5 ;  /* 0x00000005ff037e24 */ /* 0x000fe2000f8e00ff */
[----:B------:R-:W-:Y:S01]  /*ff40*/  ULDC UR5, c[0x0][0x448] ;  /* 0x0001120000057ab9 */ /* 0x000fe20000000800 */
[----:B------:R-:W-:Y:S01]  /*ff50*/  IMAD.U32 R2, RZ, RZ, UR4 ;  /* 0x00000004ff027e24 */ /* 0x000fe2000f8e00ff */
[----:B------:R-:W-:Y:S01]  /*ff60*/  ULDC UR4, c[0x0][0xc3c] ;  /* 0x00030f0000047ab9 */ /* 0x000fe20000000800 */
[----:B------:R-:W-:Y:S02]  /*ff70*/  UISETP.NE.AND UP2, UPT, UR5, 0x1, UPT ;  /* 0x000000010500788c */ /* 0x000fe4000bf45270 */
[----:B------:R-:W-:Y:S01]  /*ff80*/  UIADD3 UR6, UR6, UR4, URZ ;  /* 0x0000000406067290 */ /* 0x000fe2000fffe03f */
[----:B------:R0:W5:Y:S01]  /*ff90*/  @P0 LDG.E R32, desc[UR50][R2.64] ;  /* 0x0000003202200981 */ /* 0x000162000c1e1900 */
[----:B------:R-:W-:Y:S02]  /*ffa0*/  UP2UR UR52, UPR, URZ, 0x4 ;  /* 0x000000043f347883 */ /* 0x000fe40008000000 */
[----:B------:R-:W-:-:S04]  /*ffb0*/  USHF.L.U32 UR43, UR6, 0x7, URZ ;  /* 0x00000007062b7899 */ /* 0x000fc8000800063f */
[----:B------:R-:W-:Y:S01]  /*ffc0*/  UIADD3 UR6, UR43, 0x7f, URZ ;  /* 0x0000007f2b067890 */ /* 0x000fe2000fffe03f */
[----:B------:R-:W-:Y:S01]  /*ffd0*/  @UP2 ULDC UR4, c[0x0][0x44c] ;  /* 0x0001130000042ab9 */ /* 0x000fe20000000800 */
[----:B------:R-:W-:Y:S02]  /*ffe0*/  @UP2 ULDC UR7, c[0x0][0x450] ;  /* 0x0001140000072ab9 */ /* 0x000fe40000000800 */
[----:B------:R-:W-:-:S04]  /*fff0*/  UIMAD.WIDE.U32 UR4, UR6, UR4, URZ ;  /* 0x00000004060472a5 */ /* 0x000fc8000f8e003f */
[----:B------:R-:W-:-:S03]  /*10000*/  @UP2 USHF.R.U32.HI UR6, URZ, UR7, UR5 ;  /* 0x000000073f062299 */ /* 0x000fc60008011605 */
[----:B------:R-:W-:Y:S01]  /*10010*/  ULDC.64 UR4, c[0x0][0x9e0] ;  /* 0x0002780000047ab9 */ /* 0x000fe20000000a00 */
[----:B------:R-:W-:Y:S02]  /*10020*/  UIADD3 UR6, UR47, UR6, URZ ;  /* 0x000000062f067290 */ /* 0x000fe4000fffe03f */
[----:B------:R-:W-:Y:S02]  /*10030*/  UISETP.GE.AND UP0, UPT, UR5, 0x1, UPT ;  /* 0x000000010500788c */ /* 0x000fe4000bf06270 */
[----:B------:R-:W-:-:S04]  /*10040*/  UIADD3 UR4, UR6, UR4, URZ ;  /* 0x0000000406047290 */ /* 0x000fc8000fffe03f */
[----:B------:R-:W-:-:S13]  /*10050*/  PLOP3.LUT P0, PT, PT, PT, UP0, 0x40, 0x0 ;  /* 0x000000000000781c */ /* 0x000fda0003f0e808 */
[----:B0-----:R-:W-:Y:S05]  /*10060*/  @P0 BRA `(.L_x_1238) ;  /* 0x0000000000440947 */ /* 0x001fea0003800000 */
        /* <DEDUP_REMOVED lines=10> */
.L_x_1239:
[----:B------:R-:W-:-:S11]  /*10110*/  UISETP.NE.AND UP1, UPT, UR5, 0x1, UPT ;  /* 0x000000010500788c */ /* 0x000fd6000bf25270 */
[----:B------:R-:W-:Y:S02]  /*10120*/  @UP1 ULDC.64 UR10, c[0x0][0x9e8] ;  /* 0x00027a00000a1ab9 */ /* 0x000fe40000000a00 */
[----:B------:R-:W-:-:S04]  /*10130*/  UIMAD.WIDE.U32 UR6, UR8, UR10, URZ ;  /* 0x0000000a080672a5 */ /* 0x000fc8000f8e003f */
[----:B------:R-:W-:-:S12]  /*10140*/  @UP1 USHF.R.U32.HI UR8, URZ, UR11, UR7 ;  /* 0x0000000b3f081299 */ /* 0x000fd80008011607 */
.L_x_1240:
[----:B------:R-:W-:-:S04]  /*10150*/  UIMAD UR8, UR8, UR5, UR5 ;  /* 0x00000005080872a4 */ /* 0x000fc8000f8e0205 */
[----:B------:R-:W-:-:S04]  /*10160*/  UISETP.LT.AND UP1, UPT, UR4, UR8, UPT ;  /* 0x000000080400728c */ /* 0x000fc8000bf21270 */
[----:B------:R-:W-:-:S12]  /*10170*/  USEL UR4, UR4, UR8, UP1 ;  /* 0x0000000804047287 */ /* 0x000fd80008800000 */
.L_x_1238:
[----:B------:R-:W-:Y:S01]  /*10180*/  UISETP.NE.AND UP1, UPT, UR52, URZ, UPT ;  /* 0x0000003f3400728c */ /* 0x000fe2000bf25270 */
[----:B------:R-:W-:Y:S01]  /*10190*/  PLOP3.LUT P0, PT, PT, PT, UP0, 0x40, 0x0 ;  /* 0x000000000000781c */ /* 0x000fe20003f0e808 */
[----:B------:R-:W-:-:S04]  /*101a0*/  UIADD3 UR4, UR4, 0x3f, URZ ;  /* 0x0000003f04047890 */ /* 0x000fc8000fffe03f */
[----:B------:R-:W-:-:S04]  /*101b0*/  USHF.R.S32.HI UR8, URZ, 0x1f, UR4 ;  /* 0x0000001f3f087899 */ /* 0x000fc80008011404 */
[----:B------:R-:W-:Y:S01]  /*101c0*/  ULEA.HI UR8, UR8, UR4, URZ, 0x6 ;  /* 0x0000000408087291 */ /* 0x000fe2000f8f303f */
[----:B------:R-:W-:Y:S01]  /*101d0*/  @UP1 ULDC UR6, c[0x0][0x44c] ;  /* 0x0001130000061ab9 */ /* 0x000fe20000000800 */
[----:B------:R-:W-:Y:S01]  /*101e0*/  @UP1 ULDC UR9, c[0x0][0x450] ;  /* 0x0001140000091ab9 */ /* 0x000fe20000000800 */
[----:B------:R-:W-:Y:S02]  /*101f0*/  UIMAD.WIDE.U32 UR6, UR43, UR6, URZ ;  /* 0x000000062b0672a5 */ /* 0x000fe4000f8e003f */
[----:B------:R-:W-:Y:S01]  /*10200*/  UMOV UR4, UR43 ;  /* 0x0000002b00047c82 */ /* 0x000fe20008000000 */
[----:B------:R-:W-:Y:S02]  /*10210*/  USHF.R.S32.HI UR8, URZ, 0x6, UR8 ;  /* 0x000000063f087899 */ /* 0x000fe40008011408 */
[----:B------:R-:W-:Y:S02]  /*10220*/  @UP1 USHF.R.U32.HI UR4, URZ, UR9, UR7 ;  /* 0x000000093f041299 */ /* 0x000fe40008011607 */
[----:B------:R-:W-:-:S02]  /*10230*/  UISETP.LT.AND UP1, UPT, UR39, UR8, UPT ;  /* 0x000000082700728c */ /* 0x000fc4000bf21270 */
[----:B------:R-:W-:Y:S01]  /*10240*/  UIADD3 UR4, UR40, UR4, URZ ;  /* 0x0000000428047290 */ /* 0x000fe2000fffe03f */
[----:B------:R-:W-:Y:S01]  /*10250*/  ULDC UR6, c[0x0][0x9dc] ;  /* 0x0002770000067ab9 */ /* 0x000fe20000000800 */
[----:B------:R-:W-:Y:S02]  /*10260*/  USEL UR44, UR39, UR8, UP1 ;  /* 0x00000008272c7287 */ /* 0x000fe40008800000 */
[----:B------:R-:W-:Y:S01]  /*10270*/  UIADD3 UR8, UR4, -UR6, URZ ;  /* 0x8000000604087290 */ /* 0x000fe2000fffe03f */
[----:B------:R-:W-:Y:S11]  /*10280*/  @P0 BRA `(.L_x_1241) ;  /* 0x0000000000440947 */ /* 0x000ff60003800000 */
        /* <DEDUP_REMOVED lines=10> */
.L_x_1242:
[----:B------:R-:W-:-:S11]  /*10330*/  UISETP.NE.AND UP0, UPT, UR5, 0x1, UPT ;  /* 0x000000010500788c */ /* 0x000fd6000bf05270 */
[----:B------:R-:W-:Y:S02]  /*10340*/  @UP0 ULDC.64 UR10, c[0x0][0x9e8] ;  /* 0x00027a00000a0ab9 */ /* 0x000fe40000000a00 */
[----:B------:R-:W-:-:S04]  /*10350*/  UIMAD.WIDE.U32 UR6, UR4, UR10, URZ ;  /* 0x0000000a040672a5 */ /* 0x000fc8000f8e003f */
[----:B------:R-:W-:-:S12]  /*10360*/  @UP0 USHF.R.U32.HI UR4, URZ, UR11, UR7 ;  /* 0x0000000b3f040299 */ /* 0x000fd80008011607 */
.L_x_1243:
[----:B------:R-:W-:-:S04]  /*10370*/  UIMAD UR4, UR4, UR5, URZ ;  /* 0x00000005040472a4 */ /* 0x000fc8000f8e023f */
[----:B------:R-:W-:-:S04]  /*10380*/  UISETP.LT.AND UP0, UPT, UR8, UR4, UPT ;  /* 0x000000040800728c */ /* 0x000fc8000bf01270 */
[----:B------:R-:W-:-:S12]  /*10390*/  USEL UR8, UR8, UR4, !UP0 ;  /* 0x0000000408087287 */ /* 0x000fd8000c000000 */
.L_x_1241:
[----:B------:R-:W-:Y:S01]  /*103a0*/  USHF.R.S32.HI UR4, URZ, 0x1f, UR8 ;  /* 0x0000001f3f047899 */ /* 0x000fe20008011408 */
[----:B------:R-:W-:Y:S03]  /*103b0*/  BSSY B7, `(.L_x_1244) ;  /* 0x00003a4000077945 */ /* 0x000fe60003800000 */
[----:B------:R-:W-:-:S04]  /*103c0*/  ULEA.HI UR4, UR4, UR8, URZ, 0x6 ;  /* 0x0000000804047291 */ /* 0x000fc8000f8f303f */
[----:B------:R-:W-:-:S04]  /*103d0*/  USHF.R.S32.HI UR4, URZ, 0x6, UR4 ;  /* 0x000000063f047899 */ /* 0x000fc80008011404 */
[----:B------:R-:W-:-:S04]  /*103e0*/  UISETP.LT.AND UP0, UPT, URZ, UR4, UPT ;  /* 0x000000043f00728c */ /* 0x000fc8000bf01270 */
[----:B------:R-:W-:-:S04]  /*103f0*/  USEL UR45, URZ, UR4, !UP0 ;  /* 0x000000043f2d7287 */ /* 0x000fc8000c000000 */
[----:B------:R-:W-:-:S06]  /*10400*/  UISETP.GT.AND UP0, UPT, UR44, UR45, UPT ;  /* 0x0000002d2c00728c */ /* 0x000fcc000bf04270 */
[----:B------:R-:W-:-:S13]  /*10410*/  PLOP3.LUT P0, PT, PT, PT, UP0, 0x80, 0x0 ;  /* 0x000000000000781c */ /* 0x000fda0003f0f008 */
[----:B------:R-:W-:Y:S05]  /*10420*/  @P0 BRA `(.L_x_1245) ;  /* 0x0000000000480947 */ /* 0x000fea0003800000 */
[----:B------:R-:W0:Y:S02]  /*10430*/  S2R R0, SR_TID.X ;  /* 0x0000000000007919 */ /* 0x000e240000002100 */
[----:B0-----:R-:W-:-:S04]  /*10440*/  LOP3.LUT R0, R0, 0x7f, RZ, 0xc0, !PT ;  /* 0x0000007f00007812 */ /* 0x001fc800078ec0ff */
[----:B------:R-:W-:-:S13]  /*10450*/  ISETP.NE.AND P0, PT, R0, RZ, PT ;  /* 0x000000ff0000720c */ /* 0x000fda0003f05270 */
[----:B------:R-:W-:Y:S05]  /*10460*/  @P0 BRA `(.L_x_1246) ;  /* 0x0000003800600947 */ /* 0x000fea0003800000 */
[----:B------:R-:W0:Y:S01]  /*10470*/  S2R R7, SR_LANEID ;  /* 0x0000000000077919 */ /* 0x000e220000000000 */
[----:B------:R-:W-:Y:S01]  /*10480*/  VOTEU.ANY UR4, UPT, PT ;  /* 0x0000000000047886 */ /* 0x000fe200038e0100 */
[----:B------:R-:W1:Y:S01]  /*10490*/  LDC.64 R2, c[0x0][0xc80] ;  /* 0x00032000ff027b82 */ /* 0x000e620000000a00 */
[----:B------:R-:W0:Y:S08]  /*104a0*/  FLO.U32 R0, UR4 ;  /* 0x0000000400007d00 */ /* 0x000e3000080e0000 */
[----:B------:R-:W1:Y:S01]  /*104b0*/  POPC R5, UR4 ;  /* 0x0000000400057d09 */ /* 0x000e620008000000 */
[----:B0-----:R-:W-:-:S13]  /*104c0*/  ISETP.EQ.U32.AND P1, PT, R0, R7, PT ;  /* 0x000000070000720c */ /* 0x001fda0003f22070 */
[----:B-1----:R-:W2:Y:S01]  /*104d0*/  @P1 ATOMG.E.ADD.STRONG.GPU PT, R3, desc[UR50][R2.64], R5 ;  /* 0x00000005020319a8 */ /* 0x002ea200081ee1f2 */
[----:B------:R-:W0:Y:S02]  /*104e0*/  S2R R4, SR_LTMASK ;  /* 0x0000000000047919 */ /* 0x000e240000003900 */
[----:B0-----:R-:W-:-:S04]  /*104f0*/  LOP3.LUT R4, R4, UR4, RZ, 0xc0, !PT ;  /* 0x0000000404047c12 */ /* 0x001fc8000f8ec0ff */
[----:B------:R-:W0:Y:S01]  /*10500*/  POPC R7, R4 ;  /* 0x0000000400077309 */ /* 0x000e220000000000 */
[----:B--2---:R-:W0:Y:S02]  /*10510*/  SHFL.IDX PT, R0, R3, R0, 0x1f ;  /* 0x00001f0003007589 */ /* 0x004e2400000e0000 */
[----:B0-----:R-:W-:-:S05]  /*10520*/  IADD3 R0, R0, UR46, R7 ;  /* 0x0000002e00007c10 */ /* 0x001fca000fffe007 */
[----:B------:R2:W-:Y:S01]  /*10530*/  STL [R1], R0 ;  /* 0x0000000001007387 */ /* 0x0005e20000100800 */
[----:B------:R-:W-:Y:S05]  /*10540*/  BRA `(.L_x_1246) ;  /* 0x0000003800287947 */ /* 0x000fea0003800000 */
.L_x_1245:
        /* <DEDUP_REMOVED lines=20> */
.L_x_1248:
[----:B------:R-:W-:Y:S05]  /*10690*/  BSYNC B6 ;  /* 0x0000000000067941 */ /* 0x000fea0003800000 */
.L_x_1247:
        /* <DEDUP_REMOVED lines=22> */
.L_x_1250:
[----:B------:R-:W-:Y:S05]  /*10800*/  BSYNC B6 ;  /* 0x0000000000067941 */ /* 0x000fea0003800000 */
.L_x_1249:
        /* <DEDUP_REMOVED lines=20> */
.L_x_1252:
[----:B------:R-:W-:Y:S05]  /*10950*/  BSYNC B6 ;  /* 0x0000000000067941 */ /* 0x000fea0003800000 */
.L_x_1251:
        /* <DEDUP_REMOVED lines=19> */
.L_x_1254:
[----:B------:R-:W-:Y:S05]  /*10a90*/  BSYNC B6 ;  /* 0x0000000000067941 */ /* 0x000fea0003800000 */
.L_x_1253:
[----:B------:R-:W-:Y:S01]  /*10aa0*/  ULDC.64 UR4, c[0x0][0x9f8] ;  /* 0x00027e0000047ab9 */ /* 0x000fe20000000a00 */
[----:B------:R-:W-:Y:S01]  /*10ab0*/  IMAD.U32 R24, RZ, RZ, UR37 ;  /* 0x00000025ff187e24 */ /* 0x000fe2000f8e00ff */
[----:B------:R-:W-:Y:S01]  /*10ac0*/  UISETP.NE.U32.AND UP0, UPT, UR4, URZ, UPT ;  /* 0x0000003f0400728c */ /* 0x000fe2000bf05070 */
[----:B------:R-:W0:Y:S03]  /*10ad0*/  LDC R20, c[0x0][0x430] ;  /* 0x00010c00ff147b82 */ /* 0x000e260000000800 */
[----:B------:R-:W-:-:S06]  /*10ae0*/  UISETP.NE.AND.EX UP0, UPT, UR5, URZ, UPT, UP0 ;  /* 0x0000003f0500728c */ /* 0x000fcc000bf05300 */
[----:B------:R-:W-:-:S05]  /*10af0*/  PLOP3.LUT P0, PT, PT, PT, UP0, 0x80, 0x0 ;  /* 0x000000000000781c */ /* 0x000fca0003f0f008 */
[----:B------:R-:W-:Y:S02]  /*10b00*/  @UP0 ULDC.64 UR4, c[0x0][0x9f8] ;  /* 0x00027e0000040ab9 */ /* 0x000fe40000000a00 */
[----:B------:R-:W-:-:S06]  /*10b10*/  @UP0 UIMAD.WIDE UR4, UR37, 0x4, UR4 ;  /* 0x00000004250408a5 */ /* 0x000fcc000f8e0204 */
[----:B------:R-:W-:Y:S01]  /*10b20*/  IMAD.U32 R2, RZ, RZ, UR4 ;  /* 0x00000004ff027e24 */ /* 0x000fe2000f8e00ff */
[----:B------:R-:W-:Y:S01]  /*10b30*/  ULDC UR4, c[0x0][0xc48] ;  /* 0x0003120000047ab9 */ /* 0x000fe20000000800 */
[----:B------:R-:W-:-:S05]  /*10b40*/  IMAD.U32 R3, RZ, RZ, UR5 ;  /* 0x00000005ff037e24 */ /* 0x000fca000f8e00ff */
[----:B------:R1:W5:Y:S01]  /*10b50*/  @P0 LDG.E R24, desc[UR50][R2.64] ;  /* 0x0000003202180981 */ /* 0x000362000c1e1900 */
[----:B------:R-:W-:Y:S01]  /*10b60*/  IMAD.U32 R10, RZ, RZ, UR44 ;  /* 0x0000002cff0a7e24 */ /* 0x000fe2000f8e00ff */
[----:B------:R-:W-:Y:S01]  /*10b70*/  UMOV UR5, 0xffffffff ;  /* 0xffffffff00057882 */ /* 0x000fe20000000000 */
[----:B------:R-:W-:-:S03]  /*10b80*/  IMAD.U32 R18, RZ, RZ, UR4 ;  /* 0x00000004ff127e24 */ /* 0x000fc6000f8e00ff */
[----:B------:R-:W-:Y:S01]  /*10b90*/  LEA R10, R10, 0xffffffc0, 0x6 ;  /* 0xffffffc00a0a7811 */ /* 0x000fe200078e30ff */
[----:B------:R-:W-:Y:S06]  /*10ba0*/  BRA.DIV UR5, `(.L_x_1255) ;  /* 0x0000003a05d47947 */ /* 0x000fec000b800000 */
.L_x_1326:
[----:B------:R-:W2:Y:S01]  /*10bb0*/  S2R R0, SR_TID.X ;  /* 0x0000000000007919 */ /* 0x000ea20000002100 */
[----:B0-----:R-:W-:Y:S02]  /*10bc0*/  ISETP.NE.AND P1, PT, R20, 0x1, PT ;  /* 0x000000011400780c */ /* 0x001fe40003f25270 */
[----:B-----5:R-:W-:Y:S01]  /*10bd0*/  SHF.R.S32.HI R31, RZ, 0x1f, R24 ;  /* 0x0000001fff1f7819 */ /* 0x020fe20000011418 */
[----:B-1----:R-:W0:Y:S01]  /*10be0*/  S2R R2, SR_TID.X ;  /* 0x0000000000027919 */ /* 0x002e220000002100 */
[----:B------:R-:W-:-:S09]  /*10bf0*/  LOP3.LUT R16, R16, 0xffffffef, RZ, 0xc0, !PT ;  /* 0xffffffef10107812 */ /* 0x000fd200078ec0ff */
[----:B------:R-:W1:Y:S01]  /*10c00*/  @P1 LDC R5, c[0x0][0x434] ;  /* 0x00010d00ff051b82 */ /* 0x000e620000000800 */
[----:B------:R-:W-:-:S07]  /*10c10*/  @P1 LOP3.LUT R16, R16, 0x10, RZ, 0xfc, !PT ;  /* 0x0000001010101812 */ /* 0x000fce00078efcff */
[----:B------:R-:W3:Y:S01]  /*10c20*/  @P1 LDC R7, c[0x0][0x438] ;  /* 0x00010e00ff071b82 */ /* 0x000ee20000000800 */
[----:B--2---:R-:W-:Y:S01]  /*10c30*/  LOP3.LUT R0, R0, 0x7f, RZ, 0xc0, !PT ;  /* 0x0000007f00007812 */ /* 0x004fe200078ec0ff */
[----:B0-----:R-:W-:-:S03]  /*10c40*/  IMAD.SHL.U32 R11, R2, 0x10, RZ ;  /* 0x00000010020b7824 */ /* 0x001fc600078e00ff */
[----:B------:R-:W-:-:S04]  /*10c50*/  SHF.R.U32.HI R0, RZ, 0x3, R0 ;  /* 0x00000003ff007819 */ /* 0x000fc80000011600 */
[----:B------:R-:W-:-:S05]  /*10c60*/  LOP3.LUT R11, R0, 0x70, R11, 0xf8, !PT ;  /* 0x00000070000b7812 */ /* 0x000fca00078ef80b */
[----:B------:R-:W-:-:S04]  /*10c70*/  IMAD.IADD R3, R11, 0x1, R10 ;  /* 0x000000010b037824 */ /* 0x000fc800078e020a */
[C---:B------:R-:W-:Y:S01]  /*10c80*/  IMAD.IADD R0, R3.reuse, 0x1, R32 ;  /* 0x0000000103007824 */ /* 0x040fe200078e0220 */
[----:B------:R-:W-:-:S03]  /*10c90*/  ISETP.GE.AND P0, PT, R3, UR42, PT ;  /* 0x0000002a03007c0c */ /* 0x000fc6000bf06270 */
[----:B-1----:R-:W-:Y:S01]  /*10ca0*/  @P1 IMAD.HI.U32 R4, R0, R5, RZ ;  /* 0x0000000500041227 */ /* 0x002fe200078e00ff */
[----:B------:R-:W-:-:S03]  /*10cb0*/  ISETP.GT.U32.OR P0, PT, R11, 0x3f, P0 ;  /* 0x0000003f0b00780c */ /* 0x000fc60000704470 */
[----:B------:R-:W-:Y:S01]  /*10cc0*/  IMAD.MOV.U32 R8, RZ, RZ, R0 ;  /* 0x000000ffff087224 */ /* 0x000fe200078e0000 */
[----:B---3--:R-:W-:-:S09]  /*10cd0*/  @P1 SHF.R.U32.HI R8, RZ, R7, R4 ;  /* 0x00000007ff081219 */ /* 0x008fd20000011604 */
[----:B------:R-:W0:Y:S01]  /*10ce0*/  @!P0 LDC.64 R2, c[0x0][0x428] ;  /* 0x00010a00ff028b82 */ /* 0x000e220000000a00 */
[----:B------:R-:W-:-:S07]  /*10cf0*/  @!P0 SHF.R.S32.HI R7, RZ, 0x1f, R8 ;  /* 0x0000001fff078819 */ /* 0x000fce0000011408 */
[----:B------:R-:W1:Y:S01]  /*10d00*/  @!P0 LDC.64 R4, c[0x0][0x418] ;  /* 0x00010600ff048b82 */ /* 0x000e620000000a00 */
[----:B0-----:R-:W-:-:S04]  /*10d10*/  @!P0 IMAD R6, R31, R2, RZ ;  /* 0x000000021f068224 */ /* 0x001fc800078e02ff */
[----:B------:R-:W-:Y:S02]  /*10d20*/  @!P0 IMAD R9, R24, R3, R6 ;  /* 0x0000000318098224 */ /* 0x000fe400078e0206 */
[----:B------:R-:W-:-:S04]  /*10d30*/  @!P0 IMAD.MOV.U32 R6, RZ, RZ, R8 ;  /* 0x000000ffff068224 */ /* 0x000fc800078e0008 */
[----:B------:R-:W-:-:S04]  /*10d40*/  @!P0 IMAD.WIDE.U32 R2, R24, R2, R6 ;  /* 0x0000000218028225 */ /* 0x000fc800078e0006 */
        /* <DEDUP_REMOVED lines=8> */
[----:B------:R-:W-:Y:S02]  /*10dd0*/  ISETP.GT.U32.AND P0, PT, R11, 0x3f, PT ;  /* 0x0000003f0b00780c */ /* 0x000fe40003f04070 */
[----:B------:R-:W-:Y:S01]  /*10de0*/  LOP3.LUT R16, R16, 0xfffffff7, RZ, 0xc0, !PT ;  /* 0xfffffff710107812 */ /* 0x000fe200078ec0ff */
[----:B0-----:R-:W-:-:S06]  /*10df0*/  IMAD R6, R20, R3, R0 ;  /* 0x0000000314067224 */ /* 0x001fcc00078e0200 */
[----:B------:R-:W-:Y:S01]  /*10e00*/  @P2 LOP3.LUT R16, R16, 0x8, RZ, 0xfc, !PT ;  /* 0x0000000810102812 */ /* 0x000fe200078efcff */
[----:B------:R-:W-:-:S03]  /*10e10*/  IMAD R3, RZ, RZ, -UR37 ;  /* 0x80000025ff037e24 */ /* 0x000fc6000f8e02ff */
[----:B------:R-:W-:Y:S01]  /*10e20*/  LOP3.LUT R16, R16, 0xfffffffb, RZ, 0xc0, !PT ;  /* 0xfffffffb10107812 */ /* 0x000fe200078ec0ff */
[----:B------:R-:W-:-:S03]  /*10e30*/  IMAD R18, R18, R3, UR38 ;  /* 0x0000002612127e24 */ /* 0x000fc6000f8e0203 */
[----:B------:R-:W-:Y:S02]  /*10e40*/  @P0 LOP3.LUT R16, R16, 0x4, RZ, 0xfc, !PT ;  /* 0x0000000410100812 */ /* 0x000fe400078efcff */
[----:B------:R-:W-:Y:S01]  /*10e50*/  SHF.R.S32.HI R26, RZ, 0x1f, R18 ;  /* 0x0000001fff1a7819 */ /* 0x000fe20000011412 */
[----:B------:R-:W-:Y:S06]  /*10e60*/  @!P2 BRA `(.L_x_1256) ;  /* 0x000000000004a947 */ /* 0x000fec0003800000 */
[----:B------:R-:W-:Y:S01]  /*10e70*/  BPT.TRAP 0x1 ;  /* 0x000000040000795c */ /* 0x000fe20000300000 */
.L_x_1256:
[----:B------:R-:W-:Y:S01]  /*10e80*/  IMAD R0, R19, 0x8, R17 ;  /* 0x0000000813007824 */ /* 0x000fe200078e0211 */
[----:B------:R-:W-:Y:S01]  /*10e90*/  SHF.L.U32 R25, R23, 0x1f, RZ ;  /* 0x0000001f17197819 */ /* 0x000fe200000006ff */
[----:B------:R-:W-:Y:S01]  /*10ea0*/  BSSY B0, `(.L_x_1257) ;  /* 0x0000004000007945 */ /* 0x000fe20003800000 */
[----:B------:R-:W-:Y:S02]  /*10eb0*/  SHF.R.S32.HI R20, RZ, 0x1f, R6 ;  /* 0x0000001fff147819 */ /* 0x000fe40000011406 */
[----:B------:R-:W0:Y:S02]  /*10ec0*/  SYNCS.PHASECHK.TRANS64.TRYWAIT P0, [R0+URZ+0x28480], R25 ;  /* 0x02848019000075a7 */ /* 0x000e24000800017f */
[----:B0-----:R-:W-:Y:S05]  /*10ed0*/  @!P0 BRA `(.L_x_1258) ;  /* 0x0000003800348947 */ /* 0x001fea0003800000 */
.L_x_1327:
[----:B------:R-:W-:Y:S05]  /*10ee0*/  BSYNC B0 ;  /* 0x0000000000007941 */ /* 0x000fea0003800000 */
.L_x_1257:
[----:B------:R-:W1:Y:S01]  /*10ef0*/  S2R R8, SR_TID.X ;  /* 0x0000000000087919 */ /* 0x000e620000002100 */
[----:B------:R-:W-:Y:S01]  /*10f00*/  ULDC.64 UR4, c[0x0][0x328] ;  /* 0x0000ca0000047ab9 */ /* 0x000fe20000000a00 */
[----:B-----5:R-:W-:Y:S01]  /*10f10*/  SHF.R.S32.HI R21, RZ, 0x1f, R5 ;  /* 0x0000001fff157819 */ /* 0x020fe20000011405 */
[----:B------:R-:W-:Y:S01]  /*10f20*/  IMAD R3, R20, UR4, RZ ;  /* 0x0000000414037c24 */ /* 0x000fe2000f8e02ff */
[----:B------:R-:W-:Y:S01]  /*10f30*/  ULDC.64 UR6, c[0x0][0x318] ;  /* 0x0000c60000067ab9 */ /* 0x000fe20000000a00 */
[----:B------:R-:W-:Y:S02]  /*10f40*/  LOP3.LUT P2, RZ, R16, 0x80, RZ, 0xc0, !PT ;  /* 0x0000008010ff7812 */ /* 0x000fe4000784c0ff */
        /* <DEDUP_REMOVED lines=14> */
[----:B------:R-:W-:Y:S02]  /*11030*/  IMAD R4, R19, 0x4000, R35 ;  /* 0x0000400013047824 */ /* 0x000fe400078e0223 */
[----:B------:R-:W-:Y:S02]  /*11040*/  SHF.R.U32.HI R11, RZ, 0x3, R8 ;  /* 0x00000003ff0b7819 */ /* 0x000fe40000011608 */
[----:B------:R-:W-:-:S04]  /*11050*/  IADD3 R8, P0, R2, UR6, RZ ;  /* 0x0000000602087c10 */ /* 0x000fc8000ff1e0ff */
[----:B------:R-:W-:Y:S02]  /*11060*/  IADD3.X R9, R3, UR7, R7, P0, !PT ;  /* 0x0000000703097c10 */ /* 0x000fe400087fe407 */
[----:B------:R-:W-:-:S04]  /*11070*/  IADD3 R7, -R11, UR42, -R10 ;  /* 0x0000002a0b077c10 */ /* 0x000fc8000fffe90a */
[----:B------:R-:W-:Y:S01]  /*11080*/  ISETP.GE.AND P4, PT, R7, 0x1, PT ;  /* 0x000000010700780c */ /* 0x000fe20003f86270 */
[----:B------:R-:W-:-:S12]  /*11090*/  BRA.DIV UR4, `(.L_x_1259) ;  /* 0x0000003604d87947 */ /* 0x000fd8000b800000 */
[----:B------:R-:W1:Y:S01]  /*110a0*/  SHFL.IDX PT, R2, R8, RZ, 0x181f ;  /* 0x00181fff08027589 */ /* 0x000e6200000e0000 */
[----:B------:R-:W-:Y:S01]  /*110b0*/  LOP3.LUT P6, RZ, R16, 0x100, RZ, 0xc0, !PT ;  /* 0x0000010010ff7812 */ /* 0x000fe200078cc0ff */
[----:B------:R-:W-:Y:S01]  /*110c0*/  IMAD.IADD R4, R17, 0x1, R4 ;  /* 0x0000000111047824 */ /* 0x000fe200078e0204 */
[C---:B------:R-:W-:Y:S01]  /*110d0*/  ISETP.GE.AND P3, PT, R7.reuse, 0x11, PT ;  /* 0x000000110700780c */ /* 0x040fe20003f66270 */
[----:B------:R-:W2:Y:S01]  /*110e0*/  SHFL.IDX PT, R3, R9, RZ, 0x181f ;  /* 0x00181fff09037589 */ /* 0x000ea200000e0000 */
[C---:B------:R-:W-:Y:S02]  /*110f0*/  ISETP.GE.AND P1, PT, R7.reuse, 0x21, PT ;  /* 0x000000210700780c */ /* 0x040fe40003f26270 */
[----:B------:R-:W-:Y:S01]  /*11100*/  ISETP.GE.AND P5, PT, R7, 0x31, PT ;  /* 0x000000310700780c */ /* 0x000fe20003fa6270 */
[----:B------:R-:W-:Y:S01]  /*11110*/  SHFL.IDX PT, R14, R8, 0x3, 0x181f ;  /* 0x00781f00080e7f89 */ /* 0x000fe200000e0000 */
[----:B-1----:R-:W-:-:S05]  /*11120*/  IADD3 R2, P0, R30, R2, RZ ;  /* 0x000000021e027210 */ /* 0x002fca0007f1e0ff */
[----:B--2---:R-:W-:Y:S01]  /*11130*/  IMAD.X R3, RZ, RZ, R3, P0 ;  /* 0x000000ffff037224 */ /* 0x004fe200000e0603 */
[----:B------:R-:W-:-:S13]  /*11140*/  ISETP.LT.OR P0, PT, R7, 0x1, P6 ;  /* 0x000000010700780c */ /* 0x000fda0003701670 */
[----:B------:R-:W-:Y:S01]  /*11150*/  LDGSTS.E.BYPASS.LTC128B.128 [R4+0x10000], desc[UR50][R2.64], !P0 ;  /* 0x1000000002047fae */ /* 0x000fe2000c101d72 */
[----:B------:R-:W-:-:S13]  /*11160*/  ISETP.LT.OR P0, PT, R7, 0x1, P2 ;  /* 0x000000010700780c */ /* 0x000fda0001701670 */
[----:B------:R1:W-:Y:S04]  /*11170*/  LDGSTS.E.BYPASS.LTC128B.128 [R4+0x12000], desc[UR50][R2.64+0x80], !P0 ;  /* 0x1200008002047fae */ /* 0x0003e8000c101d72 */
[----:B-1----:R-:W1:Y:S04]  /*11180*/  SHFL.IDX PT, R2, R8, 0x1, 0x181f ;  /* 0x00381f0008027f89 */ /* 0x002e6800000e0000 */
[----:B------:R-:W2:Y:S01]  /*11190*/  SHFL.IDX PT, R3, R9, 0x1, 0x181f ;  /* 0x00381f0009037f89 */ /* 0x000ea200000e0000 */
[----:B-1----:R-:W-:-:S05]  /*111a0*/  IADD3 R2, P0, R30, R2, RZ ;  /* 0x000000021e027210 */ /* 0x002fca0007f1e0ff */
[----:B--2---:R-:W-:Y:S01]  /*111b0*/  IMAD.X R3, RZ, RZ, R3, P0 ;  /* 0x000000ffff037224 */ /* 0x004fe200000e0603 */
[----:B------:R-:W-:-:S13]  /*111c0*/  ISETP.LT.OR P0, PT, R7, 0x11, P6 ;  /* 0x000000110700780c */ /* 0x000fda0003701670 */
[----:B------:R-:W-:Y:S01]  /*111d0*/  LDGSTS.E.BYPASS.LTC128B.128 [R4+0x10800], desc[UR50][R2.64], !P0 ;  /* 0x1080000002047fae */ /* 0x000fe2000c101d72 */
[----:B------:R-:W-:-:S13]  /*111e0*/  ISETP.LT.OR P0, PT, R7, 0x11, P2 ;  /* 0x000000110700780c */ /* 0x000fda0001701670 */
[----:B------:R1:W-:Y:S04]  /*111f0*/  LDGSTS.E.BYPASS.LTC128B.128 [R4+0x12800], desc[UR50][R2.64+0x80], !P0 ;  /* 0x1280008002047fae */ /* 0x0003e8000c101d72 */
[----:B-1----:R-:W1:Y:S04]  /*11200*/  SHFL.IDX PT, R2, R8, 0x2, 0x181f ;  /* 0x00581f0008027f89 */ /* 0x002e6800000e0000 */
[----:B------:R-:W2:Y:S04]  /*11210*/  SHFL.IDX PT, R3, R9, 0x2, 0x181f ;  /* 0x00581f0009037f89 */ /* 0x000ea800000e0000 */
[----:B------:R-:W3:Y:S01]  /*11220*/  SHFL.IDX PT, R9, R9, 0x3, 0x181f ;  /* 0x00781f0009097f89 */ /* 0x000ee200000e0000 */
[----:B-1----:R-:W-:-:S05]  /*11230*/  IADD3 R2, P0, R30, R2, RZ ;  /* 0x000000021e027210 */ /* 0x002fca0007f1e0ff */
[----:B--2---:R-:W-:Y:S01]  /*11240*/  IMAD.X R3, RZ, RZ, R3, P0 ;  /* 0x000000ffff037224 */ /* 0x004fe200000e0603 */
[----:B------:R-:W-:-:S13]  /*11250*/  ISETP.LT.OR P0, PT, R7, 0x21, P6 ;  /* 0x000000210700780c */ /* 0x000fda0003701670 */
[----:B------:R1:W-:Y:S01]  /*11260*/  LDGSTS.E.BYPASS.LTC128B.128 [R4+0x11000], desc[UR50][R2.64], !P0 ;  /* 0x1100000002047fae */ /* 0x0003e2000c101d72 */
[----:B------:R-:W-:-:S13]  /*11270*/  ISETP.LT.OR P0, PT, R7, 0x21, P2 ;  /* 0x000000210700780c */ /* 0x000fda0001701670 */
[----:B---3--:R1:W-:Y:S02]  /*11280*/  LDGSTS.E.BYPASS.LTC128B.128 [R4+0x13000], desc[UR50][R2.64+0x80], !P0 ;  /* 0x1300008002047fae */ /* 0x0083e4000c101d72 */
.L_x_1337:
[----:B01----:R-:W-:Y:S02]  /*11290*/  IADD3 R2, P0, R30, R14, RZ ;  /* 0x0000000e1e027210 */ /* 0x003fe40007f1e0ff */
[----:B------:R-:W-:-:S03]  /*112a0*/  LOP3.LUT P6, RZ, R16, 0x100, RZ, 0xc0, !PT ;  /* 0x0000010010ff7812 */ /* 0x000fc600078cc0ff */
[----:B------:R-:W-:Y:S01]  /*112b0*/  IMAD.X R3, RZ, RZ, R9, P0 ;  /* 0x000000ffff037224 */ /* 0x000fe200000e0609 */
[----:B------:R-:W-:-:S13]  /*112c0*/  ISETP.LT.OR P0, PT, R7, 0x31, P6 ;  /* 0x000000310700780c */ /* 0x000fda0003701670 */
[----:B------:R-:W-:Y:S01]  /*112d0*/  @!PT LDS RZ, [RZ] ;  /* 0x00000000fffff984 */ /* 0x000fe20000000800 */
[----:B------:R-:W-:Y:S01]  /*112e0*/  @!PT LDS RZ, [RZ] ;  /* 0x00000000fffff984 */ /* 0x000fe20000000800 */
[----:B------:R-:W-:Y:S01]  /*112f0*/  @!PT LDS RZ, [RZ] ;  /* 0x00000000fffff984 */ /* 0x000fe20000000800 */
[----:B------:R0:W-:Y:S01]  /*11300*/  LDGSTS.E.BYPASS.LTC128B.128 [R4+0x11800], desc[UR50][R2.64], !P0 ;  /* 0x1180000002047fae */ /* 0x0001e2000c101d72 */
[----:B------:R-:W-:-:S13]  /*11310*/  ISETP.LT.OR P0, PT, R7, 0x31, P2 ;  /* 0x000000310700780c */ /* 0x000fda0001701670 */
[----:B------:R0:W-:Y:S01]  /*11320*/  LDGSTS.E.BYPASS.LTC128B.128 [R4+0x13800], desc[UR50][R2.64+0x80], !P0 ;  /* 0x1380008002047fae */ /* 0x0001e2000c101d72 */
[----:B------:R-:W-:Y:S01]  /*11330*/  PLOP3.LUT P0, PT, PT, PT, PT, 0x80, 0x0 ;  /* 0x000000000000781c */ /* 0x000fe20003f0f070 */
[----:B------:R-:W-:-:S12]  /*11340*/  NOP ;  /* 0x0000000000007918 */ /* 0x000fd80000000000 */
.L_x_1260:
        /* <DEDUP_REMOVED lines=11> */
.L_x_1261:
[----:B------:R0:W-:Y:S01]  /*11400*/  SYNCS.ARRIVE.TRANS64.A1T0 RZ, [R0+URZ+0x28470], RZ ;  /* 0x028470ff00ff79a7 */ /* 0x0001e2000810003f */
[----:B------:R-:W-:Y:S05]  /*11410*/  @!P6 BRA `(.L_x_1262) ;  /* 0x000000000004e947 */ /* 0x000fea0003800000 */
[----:B------:R-:W-:Y:S01]  /*11420*/  BPT.TRAP 0x1 ;  /* 0x000000040000795c */ /* 0x000fe20000300000 */
.L_x_1262:
[----:B------:R-:W1:Y:S01]  /*11430*/  SYNCS.PHASECHK.TRANS64.TRYWAIT P0, [R0+URZ+0x28440], R25 ;  /* 0x02844019000075a7 */ /* 0x000e62000800017f */
[----:B------:R-:W-:Y:S04]  /*11440*/  BSSY B0, `(.L_x_1263) ;  /* 0x0000002000007945 */ /* 0x000fe80003800000 */
[----:B-1----:R-:W-:Y:S05]  /*11450*/  @!P0 BRA `(.L_x_1264) ;  /* 0x0000003800408947 */ /* 0x002fea0003800000 */
.L_x_1338:
[----:B------:R-:W-:Y:S05]  /*11460*/  BSYNC B0 ;  /* 0x0000000000007941 */ /* 0x000fea0003800000 */
.L_x_1263:
[----:B------:R-:W-:Y:S01]  /*11470*/  ULDC.64 UR4, c[0x0][0x300] ;  /* 0x0000c00000047ab9 */ /* 0x000fe20000000a00 */
[----:B------:R-:W-:Y:S01]  /*11480*/  ULDC.64 UR6, c[0x0][0x2e8] ;  /* 0x0000ba0000067ab9 */ /* 0x000fe20000000a00 */
[----:B------:R-:W-:Y:S01]  /*11490*/  IMAD R3, R20, UR4, RZ ;  /* 0x0000000414037c24 */ /* 0x000fe2000f8e02ff */
[----:B------:R-:W-:-:S03]  /*114a0*/  LOP3.LUT P2, RZ, R16, 0x1, RZ, 0xc0, !PT ;  /* 0x0000000110ff7812 */ /* 0x000fc6000784c0ff */
        /* <DEDUP_REMOVED lines=12> */
[----:B------:R-:W-:-:S02]  /*11570*/  UMOV UR4, 0xffffffff ;  /* 0xffffffff00047882 */ /* 0x000fc40000000000 */
[----:B------:R-:W-:-:S04]  /*11580*/  IADD3 R5, P0, R2, UR6, RZ ;  /* 0x0000000602057c10 */ /* 0x000fc8000ff1e0ff */
[----:B------:R-:W-:Y:S01]  /*11590*/  IADD3.X R6, R3, UR7, R7, P0, !PT ;  /* 0x0000000703067c10 */ /* 0x000fe200087fe407 */
[----:B------:R-:W-:Y:S08]  /*115a0*/  BRA.DIV UR4, `(.L_x_1265) ;  /* 0x0000003a04007947 */ /* 0x000ff0000b800000 */
[----:B------:R-:W2:Y:S01]  /*115b0*/  SHFL.IDX PT, R14, R5, RZ, 0x181f ;  /* 0x00181fff050e7589 */ /* 0x000ea200000e0000 */
[----:B------:R-:W-:-:S03]  /*115c0*/  LOP3.LUT P6, RZ, R16, 0x2, RZ, 0xc0, !PT ;  /* 0x0000000210ff7812 */ /* 0x000fc600078cc0ff */
[----:B------:R-:W3:Y:S04]  /*115d0*/  SHFL.IDX PT, R2, R6, RZ, 0x181f ;  /* 0x00181fff06027589 */ /* 0x000ee800000e0000 */
[----:B------:R-:W-:Y:S01]  /*115e0*/  SHFL.IDX PT, R7, R6, 0x1, 0x181f ;  /* 0x00381f0006077f89 */ /* 0x000fe200000e0000 */
[----:B--2---:R-:W-:-:S05]  /*115f0*/  @P4 IADD3 R14, P0, R30, R14, RZ ;  /* 0x0000000e1e0e4210 */ /* 0x004fca0007f1e0ff */
[----:B---3--:R-:W-:Y:S02]  /*11600*/  @P4 IMAD.X R3, RZ, RZ, R2, P0 ;  /* 0x000000ffff034224 */ /* 0x008fe400000e0602 */
[----:B------:R-:W-:Y:S02]  /*11610*/  @P4 IMAD.MOV.U32 R2, RZ, RZ, R14 ;  /* 0x000000ffff024224 */ /* 0x000fe400078e000e */
[----:B------:R-:W2:Y:S04]  /*11620*/  SHFL.IDX PT, R14, R5, 0x1, 0x181f ;  /* 0x00381f00050e7f89 */ /* 0x000ea800000e0000 */
[----:B------:R-:W-:Y:S04]  /*11630*/  @P4 LDGSTS.E.BYPASS.LTC128B.128 [R4+0x20000], desc[UR50][R2.64], !P6 ;  /* 0x2000000002044fae */ /* 0x000fe8000f101d72 */
[----:B------:R3:W-:Y:S01]  /*11640*/  @P4 LDGSTS.E.BYPASS.LTC128B.128 [R4+0x22000], desc[UR50][R2.64+0x80], !P2 ;  /* 0x2200008002044fae */ /* 0x0007e2000d101d72 */
[----:B--2---:R-:W-:-:S05]  /*11650*/  @P3 IADD3 R14, P0, R30, R14, RZ ;  /* 0x0000000e1e0e3210 */ /* 0x004fca0007f1e0ff */
[----:B------:R-:W-:Y:S02]  /*11660*/  @P3 IMAD.X R7, RZ, RZ, R7, P0 ;  /* 0x000000ffff073224 */ /* 0x000fe400000e0607 */
[----:B---3--:R-:W-:Y:S02]  /*11670*/  @P3 IMAD.MOV.U32 R2, RZ, RZ, R14 ;  /* 0x000000ffff023224 */ /* 0x008fe400078e000e */
[----:B------:R-:W2:Y:S01]  /*11680*/  SHFL.IDX PT, R14, R5, 0x2, 0x181f ;  /* 0x00581f00050e7f89 */ /* 0x000ea200000e0000 */
[----:B------:R-:W-:-:S03]  /*11690*/  @P3 IMAD.MOV.U32 R3, RZ, RZ, R7 ;  /* 0x000000ffff033224 */ /* 0x000fc600078e0007 */
[----:B------:R-:W3:Y:S04]  /*116a0*/  SHFL.IDX PT, R7, R6, 0x2, 0x181f ;  /* 0x00581f0006077f89 */ /* 0x000ee800000e0000 */
[----:B------:R-:W-:Y:S04]  /*116b0*/  @P3 LDGSTS.E.BYPASS.LTC128B.128 [R4+0x20800], desc[UR50][R2.64], !P6 ;  /* 0x2080000002043fae */ /* 0x000fe8000f101d72 */
[----:B------:R4:W-:Y:S01]  /*116c0*/  @P3 LDGSTS.E.BYPASS.LTC128B.128 [R4+0x22800], desc[UR50][R2.64+0x80], !P2 ;  /* 0x2280008002043fae */ /* 0x0009e2000d101d72 */
[----:B--2---:R-:W-:-:S05]  /*116d0*/  @P1 IADD3 R14, P0, R30, R14, RZ ;  /* 0x0000000e1e0e1210 */ /* 0x004fca0007f1e0ff */
[----:B---3--:R-:W-:Y:S02]  /*116e0*/  @P1 IMAD.X R7, RZ, RZ, R7, P0 ;  /* 0x000000ffff071224 */ /* 0x008fe400000e0607 */
[----:B----4-:R-:W-:Y:S02]  /*116f0*/  @P1 IMAD.MOV.U32 R2, RZ, RZ, R14 ;  /* 0x000000ffff021224 */ /* 0x010fe400078e000e */
[----:B------:R-:W-:Y:S01]  /*11700*/  @P1 IMAD.MOV.U32 R3, RZ, RZ, R7 ;  /* 0x000000ffff031224 */ /* 0x000fe200078e0007 */
[----:B------:R2:W3:Y:S04]  /*11710*/  SHFL.IDX PT, R14, R5, 0x3, 0x181f ;  /* 0x00781f00050e7f89 */ /* 0x0004e800000e0000 */
[----:B------:R2:W-:Y:S04]  /*11720*/  @P1 LDGSTS.E.BYPASS.LTC128B.128 [R4+0x21000], desc[UR50][R2.64], !P6 ;  /* 0x2100000002041fae */ /* 0x0005e8000f101d72 */
[----:B------:R2:W-:Y:S04]  /*11730*/  @P1 LDGSTS.E.BYPASS.LTC128B.128 [R4+0x23000], desc[UR50][R2.64+0x80], !P2 ;  /* 0x2300008002041fae */ /* 0x0005e8000d101d72 */
[----:B------:R2:W4:Y:S02]  /*11740*/  SHFL.IDX PT, R7, R6, 0x3, 0x181f ;  /* 0x00781f0006077f89 */ /* 0x00052400000e0000 */
.L_x_1348:
[----:B------:R-:W-:Y:S02]  /*11750*/  LOP3.LUT P1, RZ, R16, 0x2, RZ, 0xc0, !PT ;  /* 0x0000000210ff7812 */ /* 0x000fe4000782c0ff */
[----:B--23--:R-:W-:-:S05]  /*11760*/  @P5 IADD3 R2, P0, R30, R14, RZ ;  /* 0x0000000e1e025210 */ /* 0x00cfca0007f1e0ff */
[----:B----4-:R-:W-:Y:S01]  /*11770*/  @P5 IMAD.X R3, RZ, RZ, R7, P0 ;  /* 0x000000ffff035224 */ /* 0x010fe200000e0607 */
[----:B------:R-:W-:-:S05]  /*11780*/  PLOP3.LUT P0, PT, PT, PT, PT, 0x80, 0x0 ;  /* 0x000000000000781c */ /* 0x000fca0003f0f070 */
[----:B------:R-:W-:Y:S01]  /*11790*/  @!PT LDS RZ, [RZ] ;  /* 0x00000000fffff984 */ /* 0x000fe20000000800 */
[----:B------:R-:W-:Y:S01]  /*117a0*/  @!PT LDS RZ, [RZ] ;  /* 0x00000000fffff984 */ /* 0x000fe20000000800 */
[----:B------:R-:W-:Y:S01]  /*117b0*/  @!PT LDS RZ, [RZ] ;  /* 0x00000000fffff984 */ /* 0x000fe20000000800 */
[----:B------:R2:W-:Y:S04]  /*117c0*/  @P5 LDGSTS.E.BYPASS.LTC128B.128 [R4+0x21800], desc[UR50][R2.64], !P1 ;  /* 0x2180000002045fae */ /* 0x0005e8000c901d72 */
[----:B------:R2:W-:Y:S01]  /*117d0*/  @P5 LDGSTS.E.BYPASS.LTC128B.128 [R4+0x23800], desc[UR50][R2.64+0x80], !P2 ;  /* 0x2380008002045fae */ /* 0x0005e2000d101d72 */
[----:B------:R-:W-:-:S03]  /*117e0*/  NOP ;  /* 0x0000000000007918 */ /* 0x000fc60000000000 */
.L_x_1266:
[----:B------:R-:W-:Y:S02]  /*117f0*/  PLOP3.LUT P1, PT, P1, P0, PT, 0xa2, 0x0 ;  /* 0x000000000000781c */ /* 0x000fe40000f21472 */
[----:B------:R-:W-:-:S08]  /*11800*/  @P0 R2UR P1, UR4, R0 ;  /* 0x00000000000402ca */ /* 0x000fd00000020000 */
[----:B------:R-:W-:-:S05]  /*11810*/  @P0 PLOP3.LUT P0, PT, P1, PT, PT, 0x80, 0x0 ;  /* 0x000000000000081c */ /* 0x000fca0000f0f070 */
[----:B------:R-:W-:Y:S01]  /*11820*/  @!P1 SYNCS.ARRIVE.TRANS64.RED.A0T1 RZ, [UR4+0x28430], RZ ;  /* 0x028430ffffff99a7 */ /* 0x000fe20008200404 */
[----:B------:R-:W-:Y:S07]  /*11830*/  @!P1 ARRIVES.LDGSTSBAR.64.TRANSCNT [UR4+0x28430] ;  /* 0x02843000ff0099b0 */ /* 0x000fee0008000a84 */
[----:B------:R-:W-:Y:S05]  /*11840*/  @P0 BRA.U.ANY `(.L_x_1266) ;  /* 0xfffffffd00e80947 */ /* 0x000fea000393ffff */
[----:B------:R-:W-:Y:S01]  /*11850*/  NOP ;  /* 0x0000000000007918 */ /* 0x000fe20000000000 */
[----:B--2---:R-:W-:-:S05]  /*11860*/  IMAD.U32 R2, RZ, RZ, UR49 ;  /* 0x00000031ff027e24 */ /* 0x004fca000f8e00ff */
[----:B------:R-:W-:-:S13]  /*11870*/  ISETP.NE.AND P2, PT, R2, 0x3, PT ;  /* 0x000000030200780c */ /* 0x000fda0003f45270 */
[----:B------:R-:W-:Y:S05]  /*11880*/  @!P2 BRA `(.L_x_1267) ;  /* 0x000000000004a947 */ /* 0x000fea0003800000 */
[----:B------:R-:W-:Y:S01]  /*11890*/  BPT.TRAP 0x1 ;  /* 0x000000040000795c */ /* 0x000fe20000300000 */
.L_x_1267:
[----:B------:R2:W-:Y:S02]  /*118a0*/  SYNCS.ARRIVE.TRANS64.A1T0 RZ, [R0+URZ+0x28430], RZ ;  /* 0x028430ff00ff79a7 */ /* 0x0005e4000810003f */
[----:B------:R-:W-:Y:S05]  /*118b0*/  WARPSYNC.ALL ;  /* 0x0000000000007948 */ /* 0x000fea0003800000 */
[----:B------:R-:W-:Y:S01]  /*118c0*/  BSSY B6, `(.L_x_1268) ;  /* 0x0000015000067945 */ /* 0x000fe20003800000 */
[----:B012---:R-:W-:Y:S01]  /*118d0*/  VIADD R0, R17, 0x18000 ;  /* 0x0001800011007836 */ /* 0x007fe20000000000 */
[----:B------:R-:W-:Y:S04]  /*118e0*/  BAR.SYNC.DEFER_BLOCKING 0x8, 0x180 ;  /* 0x0206000000007b1d */ /* 0x000fe80000010000 */
        /* <DEDUP_REMOVED lines=18> */
.L_x_1269:
[----:B------:R-:W-:Y:S05]  /*11a10*/  BSYNC B6 ;  /* 0x0000000000067941 */ /* 0x000fea0003800000 */
.L_x_1268:
[----:B------:R-:W0:Y:S01]  /*11a20*/  S2R R2, SR_TID.X ;  /* 0x0000000000027919 */ /* 0x000e220000002100 */
[----:B------:R-:W-:Y:S01]  /*11a30*/  UISETP.NE.AND UP0, UPT, UR52, URZ, UPT ;  /* 0x0000003f3400728c */ /* 0x000fe2000bf05270 */
[----:B------:R-:W-:Y:S01]  /*11a40*/  R2UR UR6, R26 ;  /* 0x000000001a0672ca */ /* 0x000fe200000e0000 */
[----:B------:R-:W-:Y:S01]  /*11a50*/  ULDC.64 UR8, c[0x0][0x2d8] ;  /* 0x0000b60000087ab9 */ /* 0x000fe20000000a00 */
[----:B------:R-:W-:Y:S02]  /*11a60*/  R2UR UR7, R18 ;  /* 0x00000000120772ca */ /* 0x000fe400000e0000 */
[C---:B------:R-:W-:Y:S02]  /*11a70*/  LOP3.LUT P4, RZ, R16.reuse, 0x40, RZ, 0xc0, !PT ;  /* 0x0000004010ff7812 */ /* 0x040fe4000788c0ff */
[----:B------:R-:W-:Y:S02]  /*11a80*/  PLOP3.LUT P0, PT, PT, PT, UP0, 0x80, 0x0 ;  /* 0x000000000000781c */ /* 0x000fe40003f0f008 */
[----:B------:R-:W-:-:S02]  /*11a90*/  LOP3.LUT P5, RZ, R16, 0x20, RZ, 0xc0, !PT ;  /* 0x0000002010ff7812 */ /* 0x000fc400078ac0ff */
[----:B------:R-:W-:-:S03]  /*11aa0*/  @UP0 ULDC UR4, c[0x0][0x44c] ;  /* 0x0001130000040ab9 */ /* 0x000fc60000000800 */
[----:B------:R-:W-:-:S04]  /*11ab0*/  UIMAD UR6, UR6, UR8, URZ ;  /* 0x00000008060672a4 */ /* 0x000fc8000f8e023f */
[----:B------:R-:W-:Y:S02]  /*11ac0*/  UIMAD UR7, UR7, UR9, UR6 ;  /* 0x00000009070772a4 */ /* 0x000fe4000f8e0206 */
[----:B------:R-:W-:Y:S01]  /*11ad0*/  USHF.R.S32.HI UR6, URZ, 0x1f, UR37 ;  /* 0x0000001f3f067899 */ /* 0x000fe20008011425 */
[C---:B0-----:R-:W-:Y:S01]  /*11ae0*/  LOP3.LUT R20, R2.reuse, 0x7f, RZ, 0xc0, !PT ;  /* 0x0000007f02147812 */ /* 0x041fe200078ec0ff */
[----:B------:R-:W-:-:S03]  /*11af0*/  IMAD.SHL.U32 R2, R2, 0x10, RZ ;  /* 0x0000001002027824 */ /* 0x000fc600078e00ff */
[----:B------:R-:W-:-:S04]  /*11b00*/  SHF.R.U32.HI R20, RZ, 0x3, R20 ;  /* 0x00000003ff147819 */ /* 0x000fc80000011614 */
[----:B------:R-:W-:Y:S02]  /*11b10*/  LOP3.LUT R2, R20, 0x70, R2, 0xf8, !PT ;  /* 0x0000007014027812 */ /* 0x000fe400078ef802 */
[----:B------:R-:W0:Y:S03]  /*11b20*/  S2R R20, SR_TID.X ;  /* 0x0000000000147919 */ /* 0x000e260000002100 */
[----:B------:R-:W-:-:S04]  /*11b30*/  VIADD R4, R2, UR43 ;  /* 0x0000002b02047c36 */ /* 0x000fc80008000000 */
[----:B------:R-:W-:Y:S01]  /*11b40*/  @P0 IMAD.HI.U32 R2, R4, UR4, RZ ;  /* 0x0000000404020c27 */ /* 0x000fe2000f8e00ff */
[----:B------:R-:W-:Y:S01]  /*11b50*/  PLOP3.LUT P0, PT, PT, PT, UP0, 0x80, 0x0 ;  /* 0x000000000000781c */ /* 0x000fe20003f0f008 */
[----:B------:R-:W-:Y:S02]  /*11b60*/  @UP0 ULDC UR4, c[0x0][0x450] ;  /* 0x0001140000040ab9 */ /* 0x000fe40000000800 */
[----:B------:R-:W-:-:S10]  /*11b70*/  IMAD.MOV.U32 R0, RZ, RZ, R4 ;  /* 0x000000ffff007224 */ /* 0x000fd400078e0004 */
[----:B------:R-:W-:Y:S02]  /*11b80*/  @P0 SHF.R.U32.HI R0, RZ, UR4, R2 ;  /* 0x00000004ff000c19 */ /* 0x000fe40008011602 */
[----:B------:R-:W-:Y:S02]  /*11b90*/  R2UR UR4, R18 ;  /* 0x00000000120472ca */ /* 0x000fe400000e0000 */
[--C-:B------:R-:W-:Y:S01]  /*11ba0*/  SHF.R.S32.HI R2, RZ, 0x1f, R0.reuse ;  /* 0x0000001fff027819 */ /* 0x100fe20000011400 */
[----:B------:R-:W-:Y:S01]  /*11bb0*/  IMAD.MOV R5, RZ, RZ, -R0 ;  /* 0x000000ffff057224 */ /* 0x000fe200078e0a00 */
[----:B0-----:R-:W-:-:S09]  /*11bc0*/  LOP3.LUT R20, R20, 0x7f, RZ, 0xc0, !PT ;  /* 0x0000007f14147812 */ /* 0x001fd200078ec0ff */
[----:B------:R-:W-:Y:S01]  /*11bd0*/  UIMAD.WIDE.U32 UR4, UR4, UR8, URZ ;  /* 0x00000008040472a5 */ /* 0x000fe2000f8e003f */
[----:B------:R-:W-:Y:S02]  /*11be0*/  SHF.R.U32.HI R8, RZ, 0x3, R20 ;  /* 0x00000003ff087819 */ /* 0x000fe40000011614 */
[----:B------:R-:W-:Y:S01]  /*11bf0*/  ULDC.64 UR8, c[0x0][0x2e0] ;  /* 0x0000b80000087ab9 */ /* 0x000fe20000000a00 */
[----:B------:R-:W-:Y:S02]  /*11c00*/  UIADD3 UR5, UR5, UR7, URZ ;  /* 0x0000000705057290 */ /* 0x000fe4000fffe03f */
[----:B------:R-:W-:Y:S02]  /*11c10*/  UIMAD UR6, UR6, UR8, URZ ;  /* 0x00000008060672a4 */ /* 0x000fe4000f8e023f */
[----:B------:R-:W-:Y:S02]  /*11c20*/  UIMAD.WIDE.U32 UR4, UR37, UR8, UR4 ;  /* 0x00000008250472a5 */ /* 0x000fe4000f8e0004 */
[----:B------:R-:W-:-:S03]  /*11c30*/  UIMAD UR6, UR37, UR9, UR6 ;  /* 0x00000009250672a4 */ /* 0x000fc6000f8e0206 */
[----:B------:R-:W-:Y:S01]  /*11c40*/  ULDC.64 UR8, c[0x0][0x2d0] ;  /* 0x0000b40000087ab9 */ /* 0x000fe20000000a00 */
[----:B------:R-:W-:Y:S01]  /*11c50*/  UIADD3 UR5, UR5, UR6, URZ ;  /* 0x0000000605057290 */ /* 0x000fe2000fffe03f */
[----:B------:R-:W-:Y:S02]  /*11c60*/  IMAD R3, R2, UR8, RZ ;  /* 0x0000000802037c24 */ /* 0x000fe4000f8e02ff */
[----:B------:R-:W-:Y:S02]  /*11c70*/  IMAD.U32 R9, RZ, RZ, UR8 ;  /* 0x00000008ff097e24 */ /* 0x000fe4000f8e00ff */
[C---:B------:R-:W-:Y:S02]  /*11c80*/  IMAD R7, R0.reuse, UR9, R3 ;  /* 0x0000000900077c24 */ /* 0x040fe4000f8e0203 */
[----:B------:R-:W-:Y:S01]  /*11c90*/  IMAD.WIDE.U32 R2, R0, R9, UR4 ;  /* 0x0000000400027e25 */ /* 0x000fe2000f8e0009 */
[----:B------:R-:W-:-:S03]  /*11ca0*/  ULDC UR4, c[0x0][0x448] ;  /* 0x0001120000047ab9 */ /* 0x000fc60000000800 */
[----:B------:R-:W-:Y:S01]  /*11cb0*/  IMAD R5, R5, UR4, R4 ;  /* 0x0000000405057c24 */ /* 0x000fe2000f8e0204 */
[----:B------:R-:W-:Y:S01]  /*11cc0*/  ULDC.64 UR4, c[0x0][0x2c8] ;  /* 0x0000b20000047ab9 */ /* 0x000fe20000000a00 */
[----:B------:R-:W-:-:S03]  /*11cd0*/  IMAD.IADD R3, R3, 0x1, R7 ;  /* 0x0000000103037824 */ /* 0x000fc600078e0207 */
[----:B------:R-:W-:Y:S01]  /*11ce0*/  SHF.R.S32.HI R0, RZ, 0x1f, R5 ;  /* 0x0000001fff007819 */ /* 0x000fe20000011405 */
[----:B------:R-:W-:-:S04]  /*11cf0*/  IMAD.WIDE.U32 R2, R5, UR4, R2 ;  /* 0x0000000405027c25 */ /* 0x000fc8000f8e0002 */
[----:B------:R-:W-:-:S04]  /*11d00*/  IMAD R0, R0, UR4, RZ ;  /* 0x0000000400007c24 */ /* 0x000fc8000f8e02ff */
[----:B------:R-:W-:Y:S01]  /*11d10*/  IMAD R5, R5, UR5, R0 ;  /* 0x0000000505057c24 */ /* 0x000fe2000f8e0200 */
[----:B------:R-:W-:Y:S02]  /*11d20*/  ULDC.64 UR4, c[0x0][0x280] ;  /* 0x0000a00000047ab9 */ /* 0x000fe40000000a00 */
[----:B------:R-:W-:Y:S01]  /*11d30*/  IADD3 R0, P0, R2, UR4, RZ ;  /* 0x0000000402007c10 */ /* 0x000fe2000ff1e0ff */
[----:B------:R-:W-:-:S03]  /*11d40*/  UMOV UR4, 0xffffffff ;  /* 0xffffffff00047882 */ /* 0x000fc60000000000 */
[----:B------:R-:W-:Y:S01]  /*11d50*/  IADD3.X R5, R3, UR5, R5, P0, !PT ;  /* 0x0000000503057c10 */ /* 0x000fe200087fe405 */
[----:B------:R-:W-:Y:S08]  /*11d60*/  BRA.DIV UR4, `(.L_x_1270) ;  /* 0x00000036044c7947 */ /* 0x000ff0000b800000 */
[----:B------:R-:W0:Y:S01]  /*11d70*/  SHFL.IDX PT, R14, R0, RZ, 0x181f ;  /* 0x00181fff000e7589 */ /* 0x000e2200000e0000 */
[----:B------:R-:W-:-:S03]  /*11d80*/  VIADD R4, R8, UR43 ;  /* 0x0000002b08047c36 */ /* 0x000fc60008000000 */
        /* <DEDUP_REMOVED lines=69> */
.L_x_1365:
        /* <DEDUP_REMOVED lines=9> */
[----:B------:R-:W-:Y:S01]  /*12270*/  PLOP3.LUT P0, PT, PT, PT, PT, 0x80, 0x0 ;  /* 0x000000000000781c */ /* 0x000fe20003f0f070 */
[----:B------:R-:W-:-:S12]  /*12280*/  NOP ;  /* 0x0000000000007918 */ /* 0x000fd80000000000 */
.L_x_1271:
[----:B------:R-:W-:Y:S02]  /*12290*/  PLOP3.LUT P1, PT, P1, P0, PT, 0xa2, 0x0 ;  /* 0x000000000000781c */ /* 0x000fe40000f21472 */
[----:B------:R-:W-:-:S08]  /*122a0*/  @P0 R2UR P1, UR4, R17 ;  /* 0x00000000110402ca */ /* 0x000fd00000020000 */
[----:B------:R-:W-:-:S05]  /*122b0*/  @P0 PLOP3.LUT P0, PT, P1, PT, PT, 0x80, 0x0 ;  /* 0x000000000000081c */ /* 0x000fca0000f0f070 */
[----:B------:R-:W-:Y:S01]  /*122c0*/  @!P1 SYNCS.ARRIVE.TRANS64.RED.A0T1 RZ, [UR4+0x28400], RZ ;  /* 0x028400ffffff99a7 */ /* 0x000fe20008200404 */
[----:B------:R-:W-:Y:S07]  /*122d0*/  @!P1 ARRIVES.LDGSTSBAR.64.TRANSCNT [UR4+0x28400] ;  /* 0x02840000ff0099b0 */ /* 0x000fee0008000a84 */
[----:B------:R-:W-:Y:S05]  /*122e0*/  @P0 BRA.U.ANY `(.L_x_1271) ;  /* 0xfffffffd00e80947 */ /* 0x000fea000393ffff */
[----:B0-----:R-:W2:Y:S02]  /*122f0*/  LDL.LU R2, [R1+0x4] ;  /* 0x0000040001027983 */ /* 0x001ea40000300800 */
[----:B--2---:R-:W-:-:S05]  /*12300*/  VIADD R2, R2, 0x1 ;  /* 0x0000000102027836 */ /* 0x004fca0000000000 */
        /* <DEDUP_REMOVED lines=10> */
.L_x_1366:
[----:B------:R-:W-:Y:S05]  /*123b0*/  BSYNC B0 ;  /* 0x0000000000007941 */ /* 0x000fea0003800000 */
.L_x_1272:
[----:B------:R-:W-:-:S04]  /*123c0*/  UIADD3 UR4, UR44, -0x2, URZ ;  /* 0xfffffffe2c047890 */ /* 0x000fc8000fffe03f */
[----:B------:R-:W-:-:S06]  /*123d0*/  UISETP.GE.AND UP0, UPT, UR4, UR45, UPT ;  /* 0x0000002d0400728c */ /* 0x000fcc000bf06270 */
[----:B------:R-:W-:-:S13]  /*123e0*/  PLOP3.LUT P0, PT, PT, PT, UP0, 0x40, 0x0 ;  /* 0x000000000000781c */ /* 0x000fda0003f0e808 */
[----:B------:R-:W-:Y:S05]  /*123f0*/  @P0 BRA `(.L_x_1274) ;  /* 0x00000010008c0947 */ /* 0x000fea0003800000 */
[----:B------:R-:W-:Y:S02]  /*12400*/  IMAD.MOV.U32 R8, RZ, RZ, R23 ;  /* 0x000000ffff087224 */ /* 0x000fe400078e0017 */
[----:B------:R-:W-:Y:S02]  /*12410*/  IMAD.MOV.U32 R5, RZ, RZ, R19 ;  /* 0x000000ffff057224 */ /* 0x000fe400078e0013 */
[----:B------:R-:W-:-:S07]  /*12420*/  IMAD.U32 R21, RZ, RZ, UR4 ;  /* 0x00000004ff157e24 */ /* 0x000fce000f8e00ff */
.L_x_1294:
[----:B01----:R-:W0:Y:S01]  /*12430*/  S2R R0, SR_TID.X ;  /* 0x0000000000007919 */ /* 0x003e220000002100 */
[----:B------:R-:W-:Y:S01]  /*12440*/  VIADD R19, R5, 0x1 ;  /* 0x0000000105137836 */ /* 0x000fe20000000000 */
[----:B------:R-:W1:Y:S01]  /*12450*/  S2R R2, SR_TID.X ;  /* 0x0000000000027919 */ /* 0x000e620000002100 */
[----:B0-----:R-:W-:-:S04]  /*12460*/  LOP3.LUT R0, R0, 0x7f, RZ, 0xc0, !PT ;  /* 0x0000007f00007812 */ /* 0x001fc800078ec0ff */
[----:B------:R-:W-:Y:S01]  /*12470*/  SHF.R.U32.HI R3, RZ, 0x3, R0 ;  /* 0x00000003ff037819 */ /* 0x000fe20000011600 */
[----:B-1----:R-:W-:Y:S01]  /*12480*/  IMAD.SHL.U32 R2, R2, 0x10, RZ ;  /* 0x0000001002027824 */ /* 0x002fe200078e00ff */
[----:B------:R-:W0:Y:S04]  /*12490*/  LDC R0, c[0x0][0x430] ;  /* 0x00010c00ff007b82 */ /* 0x000e280000000800 */
[----:B------:R-:W-:-:S04]  /*124a0*/  LOP3.LUT R2, R3, 0x70, R2, 0xf8, !PT ;  /* 0x0000007003027812 */ /* 0x000fc800078ef802 */
[----:B------:R-:W-:-:S13]  /*124b0*/  ISETP.GT.U32.AND P1, PT, R2, 0x3f, PT ;  /* 0x0000003f0200780c */ /* 0x000fda0003f24070 */
[----:B------:R-:W1:Y:S01]  /*124c0*/  @!P1 LDC.64 R6, c[0x0][0x428] ;  /* 0x00010a00ff069b82 */ /* 0x000e620000000a00 */
[----:B0-----:R-:W-:Y:S01]  /*124d0*/  ISETP.NE.AND P0, PT, R0, 0x1, PT ;  /* 0x000000010000780c */ /* 0x001fe20003f05270 */
[----:B------:R-:W-:-:S04]  /*124e0*/  IMAD R0, R21, 0x40, R32 ;  /* 0x0000004015007824 */ /* 0x000fc800078e0220 */
[----:B------:R-:W-:Y:S02]  /*124f0*/  IMAD.IADD R0, R2, 0x1, R0 ;  /* 0x0000000102007824 */ /* 0x000fe400078e0200 */
[----:B------:R-:W0:Y:S02]  /*12500*/  @!P1 LDC.64 R10, c[0x0][0x418] ;  /* 0x00010600ff0a9b82 */ /* 0x000e240000000a00 */
[----:B------:R-:W-:-:S06]  /*12510*/  IMAD.MOV.U32 R4, RZ, RZ, R0 ;  /* 0x000000ffff047224 */ /* 0x000fcc00078e0000 */
[----:B------:R-:W2:Y:S08]  /*12520*/  @P0 LDC R3, c[0x0][0x434] ;  /* 0x00010d00ff030b82 */ /* 0x000eb00000000800 */
[----:B------:R-:W3:Y:S01]  /*12530*/  @P0 LDC R9, c[0x0][0x438] ;  /* 0x00010e00ff090b82 */ /* 0x000ee20000000800 */
[----:B------:R-:W-:Y:S02]  /*12540*/  IMAD.U32 R12, RZ, RZ, UR49 ;  /* 0x00000031ff0c7e24 */ /* 0x000fe4000f8e00ff */
[----:B--2---:R-:W-:-:S05]  /*12550*/  @P0 IMAD.HI.U32 R2, R0, R3, RZ ;  /* 0x0000000300020227 */ /* 0x004fca00078e00ff */
[----:B---3--:R-:W-:Y:S01]  /*12560*/  @P0 SHF.R.U32.HI R4, RZ, R9, R2 ;  /* 0x00000009ff040219 */ /* 0x008fe20000011602 */
[----:B-1----:R-:W-:-:S03]  /*12570*/  @!P1 IMAD R2, R31, R6, RZ ;  /* 0x000000061f029224 */ /* 0x002fc600078e02ff */
[----:B------:R-:W-:Y:S01]  /*12580*/  @!P1 SHF.R.S32.HI R3, RZ, 0x1f, R4 ;  /* 0x0000001fff039819 */ /* 0x000fe20000011404 */
[----:B------:R-:W-:Y:S02]  /*12590*/  @!P1 IMAD R7, R24, R7, R2 ;  /* 0x0000000718079224 */ /* 0x000fe400078e0202 */
[----:B------:R-:W-:Y:S01]  /*125a0*/  @!P1 IMAD.MOV.U32 R2, RZ, RZ, R4 ;  /* 0x000000ffff029224 */ /* 0x000fe200078e0004 */
[----:B------:R-:W-:-:S03]  /*125b0*/  ISETP.NE.AND P2, PT, R12, 0x3, PT ;  /* 0x000000030c00780c */ /* 0x000fc60003f45270 */
[----:B------:R-:W-:-:S04]  /*125c0*/  @!P1 IMAD.WIDE.U32 R2, R24, R6, R2 ;  /* 0x0000000618029225 */ /* 0x000fc800078e0002 */
[----:B------:R-:W-:Y:S01]  /*125d0*/  @!P1 IMAD.IADD R3, R7, 0x1, R3 ;  /* 0x0000000107039824 */ /* 0x000fe200078e0203 */
[C---:B0-----:R-:W-:Y:S01]  /*125e0*/  @!P1 LEA R10, P0, R2.reuse, R10, 0x2 ;  /* 0x0000000a020a9211 */ /* 0x041fe200078010ff */
[----:B------:R-:W-:Y:S01]  /*125f0*/  IMAD.MOV R7, RZ, RZ, -R4 ;  /* 0x000000ffff077224 */ /* 0x000fe200078e0a04 */
[----:B------:R-:W-:Y:S05]  /*12600*/  YIELD ;  /* 0x0000000000007946 */ /* 0x000fea0003800000 */
[----:B------:R-:W-:Y:S01]  /*12610*/  @!P1 LEA.HI.X R11, R2, R11, R3, 0x2, P0 ;  /* 0x0000000b020b9211 */ /* 0x000fe200000f1403 */
[----:B------:R-:W-:Y:S01]  /*12620*/  ULDC UR4, c[0x0][0x430] ;  /* 0x00010c0000047ab9 */ /* 0x000fe20000000800 */
[----:B------:R-:W-:Y:S01]  /*12630*/  ISETP.NE.AND P0, PT, R19, 0x2, PT ;  /* 0x000000021300780c */ /* 0x000fe20003f05270 */
[----:B------:R-:W-:-:S02]  /*12640*/  IMAD.MOV.U32 R6, RZ, RZ, RZ ;  /* 0x000000ffff067224 */ /* 0x000fc400078e00ff */
[----:B------:R-:W-:Y:S01]  /*12650*/  IMAD R7, R7, UR4, R0 ;  /* 0x0000000407077c24 */ /* 0x000fe2000f8e0200 */
[----:B------:R-:W-:Y:S01]  /*12660*/  SEL R23, RZ, 0x1, P0 ;  /* 0x00000001ff177807 */ /* 0x000fe20000000000 */
[----:B------:R-:W-:Y:S01]  /*12670*/  IMAD.MOV.U32 R0, RZ, RZ, R21 ;  /* 0x000000ffff007224 */ /* 0x000fe200078e0015 */
[----:B------:R-:W-:Y:S01]  /*12680*/  SEL R19, R19, RZ, P0 ;  /* 0x000000ff13137207 */ /* 0x000fe20000000000 */
[----:B------:R0:W5:Y:S01]  /*12690*/  @!P1 LDG.E R6, desc[UR50][R10.64] ;  /* 0x000000320a069981 */ /* 0x000162000c1e1900 */
[----:B------:R-:W-:Y:S01]  /*126a0*/  VIADD R21, R21, 0xffffffff ;  /* 0xffffffff15157836 */ /* 0x000fe20000000000 */
[----:B------:R-:W-:Y:S02]  /*126b0*/  LOP3.LUT R23, R8, R23, RZ, 0x3c, !PT ;  /* 0x0000001708177212 */ /* 0x000fe400078e3cff */
[----:B------:R-:W-:Y:S01]  /*126c0*/  ISETP.GT.AND P1, PT, R0, UR45, PT ;  /* 0x0000002d00007c0c */ /* 0x000fe2000bf24270 */
[----:B------:R-:W-:-:S12]  /*126d0*/  @!P2 BRA `(.L_x_1275) ;  /* 0x000000000004a947 */ /* 0x000fd80003800000 */
[----:B------:R-:W-:Y:S01]  /*126e0*/  BPT.TRAP 0x1 ;  /* 0x000000040000795c */ /* 0x000fe20000300000 */
.L_x_1275:
[----:B------:R-:W-:Y:S01]  /*126f0*/  IMAD R0, R19, 0x8, R17 ;  /* 0x0000000813007824 */ /* 0x000fe200078e0211 */
[----:B------:R-:W-:Y:S01]  /*12700*/  SHF.L.U32 R20, R23, 0x1f, RZ ;  /* 0x0000001f17147819 */ /* 0x000fe200000006ff */
[----:B------:R-:W-:Y:S01]  /*12710*/  BSSY B0, `(.L_x_1276) ;  /* 0x0000004000007945 */ /* 0x000fe20003800000 */
[----:B------:R-:W-:Y:S02]  /*12720*/  SHF.R.S32.HI R9, RZ, 0x1f, R7 ;  /* 0x0000001fff097819 */ /* 0x000fe40000011407 */
[----:B------:R-:W1:Y:S02]  /*12730*/  SYNCS.PHASECHK.TRANS64.TRYWAIT P0, [R0+URZ+0x28480], R20 ;  /* 0x02848014000075a7 */ /* 0x000e64000800017f */
[----:B-1----:R-:W-:Y:S05]  /*12740*/  @!P0 BRA `(.L_x_1277) ;  /* 0x0000003400648947 */ /* 0x002fea0003800000 */
.L_x_1367:
[----:B------:R-:W-:Y:S05]  /*12750*/  BSYNC B0 ;  /* 0x0000000000007941 */ /* 0x000fea0003800000 */
.L_x_1276:
[----:B------:R-:W-:Y:S01]  /*12760*/  ULDC.64 UR4, c[0x0][0x328] ;  /* 0x0000ca0000047ab9 */ /* 0x000fe20000000a00 */
[----:B0----5:R-:W-:Y:S01]  /*12770*/  SHF.R.S32.HI R10, RZ, 0x1f, R6 ;  /* 0x0000001fff0a7819 */ /* 0x021fe20000011406 */
[----:B------:R-:W-:Y:S01]  /*12780*/  IMAD R2, R9, UR4, RZ ;  /* 0x0000000409027c24 */ /* 0x000fe2000f8e02ff */
[----:B------:R-:W-:Y:S01]  /*12790*/  ULDC.64 UR6, c[0x0][0x318] ;  /* 0x0000c60000067ab9 */ /* 0x000fe20000000a00 */
[C---:B------:R-:W-:Y:S02]  /*127a0*/  LOP3.LUT P3, RZ, R16.reuse, 0x2, RZ, 0xc0, !PT ;  /* 0x0000000210ff7812 */ /* 0x040fe4000786c0ff */
[C---:B------:R-:W-:Y:S01]  /*127b0*/  IMAD R11, R7.reuse, UR5, R2 ;  /* 0x00000005070b7c24 */ /* 0x040fe2000f8e0202 */
[----:B------:R-:W-:Y:S01]  /*127c0*/  LOP3.LUT P2, RZ, R16, 0x1, RZ, 0xc0, !PT ;  /* 0x0000000110ff7812 */ /* 0x000fe2000784c0ff */
        /* <DEDUP_REMOVED lines=16> */
[----:B------:R-:W0:Y:S01]  /*128d0*/  SHFL.IDX PT, R2, R25, RZ, 0x181f ;  /* 0x00181fff19027589 */ /* 0x000e2200000e0000 */
[----:B------:R-:W-:-:S03]  /*128e0*/  IMAD.IADD R4, R17, 0x1, R4 ;  /* 0x0000000111047824 */ /* 0x000fc600078e0204 */
[----:B------:R-:W2:Y:S01]  /*128f0*/  SHFL.IDX PT, R3, R27, RZ, 0x181f ;  /* 0x00181fff1b037589 */ /* 0x000ea200000e0000 */
[----:B0-----:R-:W-:-:S05]  /*12900*/  IADD3 R2, P0, R30, R2, RZ ;  /* 0x000000021e027210 */ /* 0x001fca0007f1e0ff */
[----:B--2---:R-:W-:-:S05]  /*12910*/  IMAD.X R3, RZ, RZ, R3, P0 ;  /* 0x000000ffff037224 */ /* 0x004fca00000e0603 */
[----:B------:R-:W-:Y:S01]  /*12920*/  @!PT LDS RZ, [RZ] ;  /* 0x00000000fffff984 */ /* 0x000fe20000000800 */
[----:B------:R-:W-:Y:S04]  /*12930*/  LDGSTS.E.BYPASS.LTC128B.128 [R4+0x10000], desc[UR50][R2.64], !P3 ;  /* 0x1000000002047fae */ /* 0x000fe8000d901d72 */
[----:B------:R0:W-:Y:S04]  /*12940*/  LDGSTS.E.BYPASS.LTC128B.128 [R4+0x12000], desc[UR50][R2.64+0x80], !P2 ;  /* 0x1200008002047fae */ /* 0x0001e8000d101d72 */
[----:B0-----:R-:W0:Y:S04]  /*12950*/  SHFL.IDX PT, R2, R25, 0x1, 0x181f ;  /* 0x00381f0019027f89 */ /* 0x001e2800000e0000 */
[----:B------:R-:W2:Y:S01]  /*12960*/  SHFL.IDX PT, R3, R27, 0x1, 0x181f ;  /* 0x00381f001b037f89 */ /* 0x000ea200000e0000 */
[----:B0-----:R-:W-:-:S05]  /*12970*/  IADD3 R2, P0, R30, R2, RZ ;  /* 0x000000021e027210 */ /* 0x001fca0007f1e0ff */
[----:B--2---:R-:W-:-:S05]  /*12980*/  IMAD.X R3, RZ, RZ, R3, P0 ;  /* 0x000000ffff037224 */ /* 0x004fca00000e0603 */
[----:B------:R-:W-:Y:S04]  /*12990*/  LDGSTS.E.BYPASS.LTC128B.128 [R4+0x10800], desc[UR50][R2.64], !P3 ;  /* 0x1080000002047fae */ /* 0x000fe8000d901d72 */
[----:B------:R0:W-:Y:S04]  /*129a0*/  LDGSTS.E.BYPASS.LTC128B.128 [R4+0x12800], desc[UR50][R2.64+0x80], !P2 ;  /* 0x1280008002047fae */ /* 0x0001e8000d101d72 */
[----:B0-----:R-:W0:Y:S04]  /*129b0*/  SHFL.IDX PT, R2, R25, 0x2, 0x181f ;  /* 0x00581f0019027f89 */ /* 0x001e2800000e0000 */
[----:B------:R-:W2:Y:S04]  /*129c0*/  SHFL.IDX PT, R3, R27, 0x2, 0x181f ;  /* 0x00581f001b037f89 */ /* 0x000ea800000e0000 */
[----:B------:R-:W3:Y:S01]  /*129d0*/  SHFL.IDX PT, R27, R27, 0x3, 0x181f ;  /* 0x00781f001b1b7f89 */ /* 0x000ee200000e0000 */
[----:B0-----:R-:W-:-:S05]  /*129e0*/  IADD3 R2, P0, R30, R2, RZ ;  /* 0x000000021e027210 */ /* 0x001fca0007f1e0ff */
[----:B--2---:R-:W-:-:S05]  /*129f0*/  IMAD.X R3, RZ, RZ, R3, P0 ;  /* 0x000000ffff037224 */ /* 0x004fca00000e0603 */
[----:B------:R-:W-:Y:S04]  /*12a00*/  LDGSTS.E.BYPASS.LTC128B.128 [R4+0x11000], desc[UR50][R2.64], !P3 ;  /* 0x1100000002047fae */ /* 0x000fe8000d901d72 */
[----:B------:R0:W-:Y:S04]  /*12a10*/  LDGSTS.E.BYPASS.LTC128B.128 [R4+0x13000], desc[UR50][R2.64+0x80], !P2 ;  /* 0x1300008002047fae */ /* 0x0001e8000d101d72 */
[----:B0--3--:R0:W2:Y:S02]  /*12a20*/  SHFL.IDX PT, R2, R25, 0x3, 0x181f ;  /* 0x00781f0019027f89 */ /* 0x0090a400000e0000 */
.L_x_1377:
        /* <DEDUP_REMOVED lines=9> */
.L_x_1279:
        /* <DEDUP_REMOVED lines=11> */
.L_x_1280:
[----:B------:R2:W-:Y:S01]  /*12b70*/  SYNCS.ARRIVE.TRANS64.A1T0 RZ, [R0+URZ+0x28470], RZ ;  /* 0x028470ff00ff79a7 */ /* 0x0005e2000810003f */
[----:B------:R-:W-:Y:S05]  /*12b80*/  @!P3 BRA `(.L_x_1281) ;  /* 0x000000000004b947 */ /* 0x000fea0003800000 */
[----:B------:R-:W-:Y:S01]  /*12b90*/  BPT.TRAP 0x1 ;  /* 0x000000040000795c */ /* 0x000fe20000300000 */
.L_x_1281:
[----:B------:R-:W3:Y:S01]  /*12ba0*/  SYNCS.PHASECHK.TRANS64.TRYWAIT P0, [R0+URZ+0x28440], R20 ;  /* 0x02844014000075a7 */ /* 0x000ee2000800017f */
[----:B------:R-:W-:Y:S04]  /*12bb0*/  BSSY B0, `(.L_x_1282) ;  /* 0x0000002000007945 */ /* 0x000fe80003800000 */
[----:B---3--:R-:W-:Y:S05]  /*12bc0*/  @!P0 BRA `(.L_x_1283) ;  /* 0x0000003400808947 */ /* 0x008fea0003800000 */
.L_x_1378:
[----:B------:R-:W-:Y:S05]  /*12bd0*/  BSYNC B0 ;  /* 0x0000000000007941 */ /* 0x000fea0003800000 */
.L_x_1282:
        /* <DEDUP_REMOVED lines=20> */
[----:B------:R-:W-:Y:S08]  /*12d20*/  BRA.DIV UR4, `(.L_x_1284) ;  /* 0x00000036043c7947 */ /* 0x000ff0000b800000 */
[----:B------:R-:W4:Y:S04]  /*12d30*/  SHFL.IDX PT, R14, R9, RZ, 0x181f ;  /* 0x00181fff090e7589 */ /* 0x000f2800000e0000 */
[----:B------:R-:W5:Y:S04]  /*12d40*/  SHFL.IDX PT, R3, R10, RZ, 0x181f ;  /* 0x00181fff0a037589 */ /* 0x000f6800000e0000 */
[----:B------:R-:W-:Y:S01]  /*12d50*/  SHFL.IDX PT, R7, R10, 0x1, 0x181f ;  /* 0x00381f000a077f89 */ /* 0x000fe200000e0000 */
[----:B----4-:R-:W-:-:S03]  /*12d60*/  IADD3 R2, P0, R30, R14, RZ ;  /* 0x0000000e1e027210 */ /* 0x010fc60007f1e0ff */
[----:B------:R-:W4:Y:S02]  /*12d70*/  SHFL.IDX PT, R14, R9, 0x1, 0x181f ;  /* 0x00381f00090e7f89 */ /* 0x000f2400000e0000 */
[----:B-----5:R-:W-:-:S05]  /*12d80*/  IMAD.X R3, RZ, RZ, R3, P0 ;  /* 0x000000ffff037224 */ /* 0x020fca00000e0603 */
[----:B------:R-:W-:Y:S04]  /*12d90*/  LDGSTS.E.BYPASS.LTC128B.128 [R4+0x20000], desc[UR50][R2.64], !P3 ;  /* 0x2000000002047fae */ /* 0x000fe8000d901d72 */
[----:B------:R5:W-:Y:S01]  /*12da0*/  LDGSTS.E.BYPASS.LTC128B.128 [R4+0x22000], desc[UR50][R2.64+0x80], !P2 ;  /* 0x2200008002047fae */ /* 0x000be2000d101d72 */
[----:B----4-:R-:W-:-:S03]  /*12db0*/  IADD3 R6, P0, R30, R14, RZ ;  /* 0x0000000e1e067210 */ /* 0x010fc60007f1e0ff */
[----:B-----5:R-:W-:Y:S04]  /*12dc0*/  SHFL.IDX PT, R3, R10, 0x2, 0x181f ;  /* 0x00581f000a037f89 */ /* 0x020fe800000e0000 */
[----:B------:R-:W4:Y:S01]  /*12dd0*/  SHFL.IDX PT, R14, R9, 0x2, 0x181f ;  /* 0x00581f00090e7f89 */ /* 0x000f2200000e0000 */
[----:B------:R-:W-:-:S03]  /*12de0*/  IMAD.X R7, RZ, RZ, R7, P0 ;  /* 0x000000ffff077224 */ /* 0x000fc600000e0607 */
[----:B------:R-:W0:Y:S04]  /*12df0*/  SHFL.IDX PT, R10, R10, 0x3, 0x181f ;  /* 0x00781f000a0a7f89 */ /* 0x000e2800000e0000 */
[----:B------:R0:W-:Y:S04]  /*12e00*/  LDGSTS.E.BYPASS.LTC128B.128 [R4+0x20800], desc[UR50][R6.64], !P3 ;  /* 0x2080000006047fae */ /* 0x0001e8000d901d72 */
[----:B------:R0:W-:Y:S01]  /*12e10*/  LDGSTS.E.BYPASS.LTC128B.128 [R4+0x22800], desc[UR50][R6.64+0x80], !P2 ;  /* 0x2280008006047fae */ /* 0x0001e2000d101d72 */
[----:B----4-:R-:W-:-:S03]  /*12e20*/  IADD3 R2, P0, R30, R14, RZ ;  /* 0x0000000e1e027210 */ /* 0x010fc60007f1e0ff */
[----:B------:R4:W0:Y:S02]  /*12e30*/  SHFL.IDX PT, R14, R9, 0x3, 0x181f ;  /* 0x00781f00090e7f89 */ /* 0x00082400000e0000 */
[----:B------:R-:W-:-:S05]  /*12e40*/  IMAD.X R3, RZ, RZ, R3, P0 ;  /* 0x000000ffff037224 */ /* 0x000fca00000e0603 */
[----:B------:R4:W-:Y:S04]  /*12e50*/  LDGSTS.E.BYPASS.LTC128B.128 [R4+0x21000], desc[UR50][R2.64], !P3 ;  /* 0x2100000002047fae */ /* 0x0009e8000d901d72 */
[----:B------:R4:W-:Y:S02]  /*12e60*/  LDGSTS.E.BYPASS.LTC128B.128 [R4+0x23000], desc[UR50][R2.64+0x80], !P2 ;  /* 0x2300008002047fae */ /* 0x0009e4000d101d72 */
.L_x_1388:
[----:B0---4-:R-:W-:-:S05]  /*12e70*/  IADD3 R2, P0, R30, R14, RZ ;  /* 0x0000000e1e027210 */ /* 0x011fca0007f1e0ff */
        /* <DEDUP_REMOVED lines=8> */
.L_x_1285:
        /* <DEDUP_REMOVED lines=11> */
.L_x_1286:
[----:B------:R1:W-:Y:S02]  /*12fb0*/  SYNCS.ARRIVE.TRANS64.A1T0 RZ, [R0+URZ+0x28430], RZ ;  /* 0x028430ff00ff79a7 */ /* 0x0003e4000810003f */
[----:B-123--:R-:W-:-:S05]  /*12fc0*/  IMAD.U32 R0, RZ, RZ, UR48 ;  /* 0x00000030ff007e24 */ /* 0x00efca000f8e00ff */
[----:B------:R-:W-:-:S13]  /*12fd0*/  ISETP.NE.AND P0, PT, R0, 0x3, PT ;  /* 0x000000030000780c */ /* 0x000fda0003f05270 */
[----:B------:R-:W-:Y:S05]  /*12fe0*/  @!P0 BRA `(.L_x_1287) ;  /* 0x0000000000048947 */ /* 0x000fea0003800000 */
[----:B------:R-:W-:Y:S01]  /*12ff0*/  BPT.TRAP 0x1 ;  /* 0x000000040000795c */ /* 0x000fe20000300000 */
.L_x_1287:
[----:B------:R-:W-:Y:S01]  /*13000*/  LOP3.LUT R3, R8, 0x1, RZ, 0x3c, !PT ;  /* 0x0000000108037812 */ /* 0x000fe200078e3cff */
[----:B------:R-:W-:Y:S01]  /*13010*/  IMAD R0, R5, 0x8, R17 ;  /* 0x0000000805007824 */ /* 0x000fe200078e0211 */
[----:B------:R-:W-:Y:S02]  /*13020*/  BSSY B0, `(.L_x_1288) ;  /* 0x0000004000007945 */ /* 0x000fe40003800000 */
[----:B------:R-:W-:-:S04]  /*13030*/  SHF.L.U32 R3, R3, 0x1f, RZ ;  /* 0x0000001f03037819 */ /* 0x000fc800000006ff */
[----:B------:R-:W0:Y:S02]  /*13040*/  SYNCS.PHASECHK.TRANS64.TRYWAIT P2, [R0+URZ+0x28470], R3 ;  /* 0x02847003000075a7 */ /* 0x000e24000804017f */
[----:B0-----:R-:W-:Y:S05]  /*13050*/  @!P2 BRA `(.L_x_1289) ;  /* 0x000000340084a947 */ /* 0x001fea0003800000 */
.L_x_1389:
[----:B------:R-:W-:Y:S05]  /*13060*/  BSYNC B0 ;  /* 0x0000000000007941 */ /* 0x000fea0003800000 */
.L_x_1288:
[----:B------:R-:W-:-:S05]  /*13070*/  IMAD.U32 R2, RZ, RZ, UR49 ;  /* 0x00000031ff027e24 */ /* 0x000fca000f8e00ff */
[----:B------:R-:W-:-:S13]  /*13080*/  ISETP.NE.AND P2, PT, R2, 0x3, PT ;  /* 0x000000030200780c */ /* 0x000fda0003f45270 */
[----:B------:R-:W-:Y:S05]  /*13090*/  @!P2 BRA `(.L_x_1290) ;  /* 0x000000000004a947 */ /* 0x000fea0003800000 */
[----:B------:R-:W-:Y:S01]  /*130a0*/  BPT.TRAP 0x1 ;  /* 0x000000040000795c */ /* 0x000fe20000300000 */
.L_x_1290:
[----:B------:R-:W-:Y:S01]  /*130b0*/  SHF.L.U32 R7, R8, 0x1f, RZ ;  /* 0x0000001f08077819 */ /* 0x000fe200000006ff */
[----:B0-----:R-:W-:-:S03]  /*130c0*/  IMAD.SHL.U32 R3, R5, 0x4000, RZ ;  /* 0x0000400005037824 */ /* 0x001fc600078e00ff */
[----:B------:R-:W0:Y:S02]  /*130d0*/  SYNCS.PHASECHK.TRANS64.TRYWAIT P2, [R0+URZ+0x28460], R7 ;  /* 0x02846007000075a7 */ /* 0x000e24000804017f */
[----:B0-----:R-:W-:Y:S05]  /*130e0*/  @!P2 BRA `(.L_x_1291) ;  /* 0x000000340074a947 */ /* 0x001fea0003800000 */
.L_x_1390:
[----:B------:R-:W-:Y:S01]  /*130f0*/  LOP3.LUT R2, R3, R22, RZ, 0xfc, !PT ;  /* 0x0000001603027212 */ /* 0x000fe200078efcff */
[----:B------:R-:W-:Y:S05]  /*13100*/  WARPSYNC.ALL ;  /* 0x0000000000007948 */ /* 0x000fea0003800000 */
[C---:B------:R-:W-:Y:S01]  /*13110*/  IMAD.IADD R14, R17.reuse, 0x1, R2 ;  /* 0x00000001110e7824 */ /* 0x040fe200078e0202 */
[----:B------:R-:W-:Y:S01]  /*13120*/  IADD3 R2, R17, R34, R3 ;  /* 0x0000002211027210 */ /* 0x000fe20007ffe003 */
[----:B------:R-:W-:Y:S01]  /*13130*/  IMAD.U32 R27, RZ, RZ, UR49 ;  /* 0x00000031ff1b7e24 */ /* 0x000fe2000f8e00ff */
[----:B------:R-:W-:Y:S02]  /*13140*/  IADD3 R20, R28, R3, R29 ;  /* 0x000000031c147210 */ /* 0x000fe40007ffe01d */
[----:B0-----:R-:W0:Y:S02]  /*13150*/  LDSM.16.MT88.4 R4, [R14+0x10000] ;  /* 0x010000000e04783b */ /* 0x001e240000004200 */
[----:B------:R-:W-:-:S02]  /*13160*/  ISETP.NE.AND P2, PT, R27, 0x3, PT ;  /* 0x000000031b00780c */ /* 0x000fc40003f45270 */
[C-C-:B0-----:R-:W-:Y:S02]  /*13170*/  PRMT R8, R4.reuse, 0x6420, R5.reuse ;  /* 0x0000642004087816 */ /* 0x141fe40000000005 */
        /* <DEDUP_REMOVED lines=29> */
[----:B0-----:R-:W-:Y:S01]  /*13350*/  IADD3 R12, R29, R3, R36 ;  /* 0x000000031d0c7210 */ /* 0x001fe20007ffe024 */
[----:B------:R-:W-:-:S04]  /*13360*/  VIADD R3, R3, 0x3000 ;  /* 0x0000300003037836 */ /* 0x000fc80000000000 */
        /* <DEDUP_REMOVED lines=8> */
[----:B------:R-:W-:Y:S02]  /*133f0*/  PRMT R5, R8, 0x7531, R9 ;  /* 0x0000753108057816 */ /* 0x000fe40000000009 */
[----:B------:R-:W-:Y:S02]  /*13400*/  LOP3.LUT R8, R3, R22, RZ, 0xfc, !PT ;  /* 0x0000001603087212 */ /* 0x000fe400078efcff */
[C-C-:B------:R-:W-:Y:S02]  /*13410*/  PRMT R6, R10.reuse, 0x6420, R11.reuse ;  /* 0x000064200a067816 */ /* 0x140fe4000000000b */
        /* <DEDUP_REMOVED lines=9> */
[----:B------:R0:W-:Y:S02]  /*134b0*/  STSM.16.M88.4 [R12+0x2000], R4 ;  /* 0x002000040c007844 */ /* 0x0001e40000000200 */
[C-C-:B0-----:R-:W-:Y:S02]  /*134c0*/  PRMT R4, R8.reuse, 0x6420, R9.reuse ;  /* 0x0000642008047816 */ /* 0x141fe40000000009 */
[----:B------:R-:W-:-:S02]  /*134d0*/  PRMT R5, R8, 0x7531, R9 ;  /* 0x0000753108057816 */ /* 0x000fc40000000009 */
        /* <DEDUP_REMOVED lines=11> */
.L_x_1292:
[----:B-1----:R1:W-:Y:S01]  /*13590*/  SYNCS.ARRIVE.TRANS64.A1T0 RZ, [R0+URZ+0x28450], RZ ;  /* 0x028450ff00ff79a7 */ /* 0x0023e2000810003f */
[----:B------:R-:W-:Y:S06]  /*135a0*/  BAR.SYNC.DEFER_BLOCKING 0x2, 0x80 ;  /* 0x0082000000007b1d */ /* 0x000fec0000010000 */
[----:B------:R-:W-:Y:S05]  /*135b0*/  @!P0 BRA `(.L_x_1293) ;  /* 0x0000000000048947 */ /* 0x000fea0003800000 */
[----:B------:R-:W-:Y:S01]  /*135c0*/  BPT.TRAP 0x1 ;  /* 0x000000040000795c */ /* 0x000fe20000300000 */
.L_x_1293:
[----:B-1----:R-:W-:Y:S02]  /*135d0*/  VIADD R0, R0, 0x28480 ;  /* 0x0002848000007836 */ /* 0x002fe40000000000 */
[----:B------:R-:W-:Y:S02]  /*135e0*/  IMAD.MOV.U32 R8, RZ, RZ, R23 ;  /* 0x000000ffff087224 */ /* 0x000fe400078e0017 */
[----:B0-----:R-:W-:Y:S01]  /*135f0*/  IMAD.MOV.U32 R5, RZ, RZ, R19 ;  /* 0x000000ffff057224 */ /* 0x001fe200078e0013 */
[----:B------:R-:W-:-:S04]  /*13600*/  PRMT R0, R33, 0x654, R0 ;  /* 0x0000065421007816 */ /* 0x000fc80000000000 */
[----:B------:R1:W-:Y:S01]  /*13610*/  SYNCS.ARRIVE.TRANS64.RED.A1T0 RZ, [R0+URZ], RZ ;  /* 0x000000ff00ff79a7 */ /* 0x0003e2000810043f */
[----:B------:R-:W-:Y:S05]  /*13620*/  @P1 BRA `(.L_x_1294) ;  /* 0xffffffec00801947 */ /* 0x000fea000383ffff */
.L_x_1274:
[----:B01----:R-:W0:Y:S01]  /*13630*/  S2R R0, SR_TID.X ;  /* 0x0000000000007919 */ /* 0x003e220000002100 */
[----:B------:R-:W-:Y:S01]  /*13640*/  BSSY B0, `(.L_x_1295) ;  /* 0x0000012000007945 */ /* 0x000fe20003800000 */
[----:B------:R-:W-:Y:S01]  /*13650*/  IMAD.U32 R6, RZ, RZ, UR48 ;  /* 0x00000030ff067e24 */ /* 0x000fe2000f8e00ff */
        /* <DEDUP_REMOVED lines=15> */
[----:B------:R0:W-:Y:S02]  /*13750*/  STL [R1], R0 ;  /* 0x0000000001007387 */ /* 0x0001e40000100800 */
.L_x_1296:
[----:B------:R-:W-:Y:S05]  /*13760*/  BSYNC B0 ;  /* 0x0000000000007941 */ /* 0x000fea0003800000 */
.L_x_1295:
[----:B------:R-:W-:-:S13]  /*13770*/  ISETP.NE.AND P1, PT, R6, 0x3, PT ;  /* 0x000000030600780c */ /* 0x000fda0003f25270 */
[----:B------:R-:W-:Y:S05]  /*13780*/  @!P1 BRA `(.L_x_1297) ;  /* 0x0000000000049947 */ /* 0x000fea0003800000 */
[----:B------:R-:W-:Y:S01]  /*13790*/  BPT.TRAP 0x1 ;  /* 0x000000040000795c */ /* 0x000fe20000300000 */
.L_x_1297:
[----:B------:R-:W-:Y:S01]  /*137a0*/  LOP3.LUT R3, R23, 0x1, RZ, 0x3c, !PT ;  /* 0x0000000117037812 */ /* 0x000fe200078e3cff */
[----:B------:R-:W-:Y:S01]  /*137b0*/  IMAD R2, R19, 0x8, R17 ;  /* 0x0000000813027824 */ /* 0x000fe200078e0211 */
[----:B------:R-:W-:Y:S02]  /*137c0*/  BSSY B0, `(.L_x_1298) ;  /* 0x0000004000007945 */ /* 0x000fe40003800000 */
[----:B------:R-:W-:-:S04]  /*137d0*/  SHF.L.U32 R3, R3, 0x1f, RZ ;  /* 0x0000001f03037819 */ /* 0x000fc800000006ff */
[----:B------:R-:W1:Y:S02]  /*137e0*/  SYNCS.PHASECHK.TRANS64.TRYWAIT P2, [R2+URZ+0x28470], R3 ;  /* 0x02847003020075a7 */ /* 0x000e64000804017f */
[----:B-1----:R-:W-:Y:S05]  /*137f0*/  @!P2 BRA `(.L_x_1299) ;  /* 0x0000002c00c4a947 */ /* 0x002fea0003800000 */
.L_x_1391:
[----:B------:R-:W-:Y:S05]  /*13800*/  BSYNC B0 ;  /* 0x0000000000007941 */ /* 0x000fea0003800000 */
.L_x_1298:
[----:B0-----:R-:W-:-:S05]  /*13810*/  IMAD.U32 R0, RZ, RZ, UR49 ;  /* 0x00000031ff007e24 */ /* 0x001fca000f8e00ff */
[----:B------:R-:W-:-:S13]  /*13820*/  ISETP.NE.AND P2, PT, R0, 0x3, PT ;  /* 0x000000030000780c */ /* 0x000fda0003f45270 */
[----:B------:R-:W-:Y:S05]  /*13830*/  @!P2 BRA `(.L_x_1300) ;  /* 0x000000000004a947 */ /* 0x000fea0003800000 */
[----:B------:R-:W-:Y:S01]  /*13840*/  BPT.TRAP 0x1 ;  /* 0x000000040000795c */ /* 0x000fe20000300000 */
.L_x_1300:
[----:B-1----:R-:W-:-:S04]  /*13850*/  SHF.L.U32 R3, R23, 0x1f, RZ ;  /* 0x0000001f17037819 */ /* 0x002fc800000006ff */
[----:B------:R-:W0:Y:S02]  /*13860*/  SYNCS.PHASECHK.TRANS64.TRYWAIT P2, [R2+URZ+0x28460], R3 ;  /* 0x02846003020075a7 */ /* 0x000e24000804017f */
[----:B0-----:R-:W-:Y:S05]  /*13870*/  @!P2 BRA `(.L_x_1301) ;  /* 0x0000002c00b8a947 */ /* 0x001fea0003800000 */
.L_x_1392:
[----:B------:R-:W-:Y:S01]  /*13880*/  IMAD.SHL.U32 R18, R19, 0x4000, RZ ;  /* 0x0000400013127824 */ /* 0x000fe200078e00ff */
[----:B------:R-:W-:Y:S05]  /*13890*/  WARPSYNC.ALL ;  /* 0x0000000000007948 */ /* 0x000fea0003800000 */
[----:B------:R-:W-:Y:S01]  /*138a0*/  LOP3.LUT R0, R18, R22, RZ, 0xfc, !PT ;  /* 0x0000001612007212 */ /* 0x000fe200078efcff */
[----:B------:R-:W-:Y:S01]  /*138b0*/  IMAD.U32 R24, RZ, RZ, UR49 ;  /* 0x00000031ff187e24 */ /* 0x000fe2000f8e00ff */
[----:B0-----:R-:W-:Y:S02]  /*138c0*/  IADD3 R3, R17, R34, R18 ;  /* 0x0000002211037210 */ /* 0x001fe40007ffe012 */
[-C--:B------:R-:W-:Y:S01]  /*138d0*/  IADD3 R21, R29, R18.reuse, R36 ;  /* 0x000000121d157210 */ /* 0x080fe20007ffe024 */
[----:B------:R-:W-:Y:S01]  /*138e0*/  IMAD.IADD R6, R17, 0x1, R0 ;  /* 0x0000000111067824 */ /* 0x000fe200078e0200 */
[----:B------:R-:W-:Y:S01]  /*138f0*/  IADD3 R0, R28, R18, R29 ;  /* 0x000000121c007210 */ /* 0x000fe20007ffe01d */
[----:B------:R-:W-:Y:S01]  /*13900*/  LDSM.16.MT88.4 R8, [R3+0x10000] ;  /* 0x010000000308783b */ /* 0x000fe20000004200 */
[----:B------:R-:W-:Y:S01]  /*13910*/  ISETP.NE.AND P2, PT, R24, 0x3, PT ;  /* 0x000000031800780c */ /* 0x000fe20003f45270 */
[----:B------:R-:W-:-:S02]  /*13920*/  IMAD.IADD R28, R28, 0x1, R21 ;  /* 0x000000011c1c7824 */ /* 0x000fc400078e0215 */
[----:B------:R-:W0:Y:S02]  /*13930*/  LDSM.16.MT88.4 R4, [R6+0x10000] ;  /* 0x010000000604783b */ /* 0x000e240000004200 */
[C-C-:B0-----:R-:W-:Y:S02]  /*13940*/  PRMT R12, R4.reuse, 0x6420, R5.reuse ;  /* 0x00006420040c7816 */ /* 0x141fe40000000005 */
[----:B------:R-:W-:Y:S02]  /*13950*/  PRMT R13, R4, 0x7531, R5 ;  /* 0x00007531040d7816 */ /* 0x000fe40000000005 */
[C-C-:B------:R-:W-:Y:S02]  /*13960*/  PRMT R4, R8.reuse, 0x6420, R9.reuse ;  /* 0x0000642008047816 */ /* 0x140fe40000000009 */
[----:B------:R-:W-:Y:S01]  /*13970*/  PRMT R5, R8, 0x7531, R9 ;  /* 0x0000753108057816 */ /* 0x000fe20000000009 */
[----:B------:R-:W-:Y:S01]  /*13980*/  VIADD R9, R18, 0x2000 ;  /* 0x0000200012097836 */ /* 0x000fe20000000000 */
[----:B------:R-:W-:-:S02]  /*13990*/  PRMT R14, R6, 0x6420, R7 ;  /* 0x00006420060e7816 */ /* 0x000fc40000000007 */
[----:B------:R-:W-:Y:S02]  /*139a0*/  PRMT R15, R6, 0x7531, R7 ;  /* 0x00007531060f7816 */ /* 0x000fe40000000007 */
[----:B------:R-:W-:Y:S02]  /*139b0*/  LOP3.LUT R8, R9, R22, RZ, 0xfc, !PT ;  /* 0x0000001609087212 */ /* 0x000fe400078efcff */
[C-C-:B------:R-:W-:Y:S01]  /*139c0*/  PRMT R6, R10.reuse, 0x6420, R11.reuse ;  /* 0x000064200a067816 */ /* 0x140fe2000000000b */
[----:B------:R-:W-:Y:S01]  /*139d0*/  STSM.16.M88.4 [R0], R12 ;  /* 0x0000000c00007844 */ /* 0x000fe20000000200 */
[----:B------:R-:W-:Y:S01]  /*139e0*/  PRMT R7, R10, 0x7531, R11 ;  /* 0x000075310a077816 */ /* 0x000fe2000000000b */
[----:B------:R-:W-:-:S04]  /*139f0*/  IMAD.IADD R20, R17, 0x1, R8 ;  /* 0x0000000111147824 */ /* 0x000fc800078e0208 */
[----:B------:R-:W-:Y:S04]  /*13a00*/  STSM.16.M88.4 [R0+0x1000], R4 ;  /* 0x0010000400007844 */ /* 0x000fe80000000200 */
[----:B------:R-:W0:Y:S04]  /*13a10*/  LDSM.16.MT88.4 R4, [R20+0x10000] ;  /* 0x010000001404783b */ /* 0x000e280000004200 */
        /* <DEDUP_REMOVED lines=8> */
[----:B------:R-:W-:Y:S02]  /*13aa0*/  LOP3.LUT R8, R9, R22, RZ, 0xfc, !PT ;  /* 0x0000001609087212 */ /* 0x000fe400078efcff */
[C-C-:B------:R-:W-:Y:S01]  /*13ab0*/  PRMT R6, R10.reuse, 0x6420, R11.reuse ;  /* 0x000064200a067816 */ /* 0x140fe2000000000b */
[----:B------:R-:W-:Y:S01]  /*13ac0*/  STSM.16.M88.4 [R0+0x2000], R12 ;  /* 0x0020000c00007844 */ /* 0x000fe20000000200 */
        /* <DEDUP_REMOVED lines=38> */
.L_x_1302:
[----:B-1----:R1:W-:Y:S01]  /*13d30*/  SYNCS.ARRIVE.TRANS64.A1T0 RZ, [R2+URZ+0x28450], RZ ;  /* 0x028450ff02ff79a7 */ /* 0x0023e2000810003f */
[----:B------:R-:W-:Y:S06]  /*13d40*/  BAR.SYNC.DEFER_BLOCKING 0x2, 0x80 ;  /* 0x0082000000007b1d */ /* 0x000fec0000010000 */
[----:B------:R-:W-:Y:S05]  /*13d50*/  @!P1 BRA `(.L_x_1303) ;  /* 0x0000000000049947 */ /* 0x000fea0003800000 */
[----:B------:R-:W-:Y:S01]  /*13d60*/  BPT.TRAP 0x1 ;  /* 0x000000040000795c */ /* 0x000fe20000300000 */
.L_x_1303:
        /* <DEDUP_REMOVED lines=8> */
.L_x_1246:
[----:B------:R-:W-:Y:S05]  /*13df0*/  BSYNC B7 ;  /* 0x0000000000077941 */ /* 0x000fea0003800000 */
.L_x_1244:
[----:B-1----:R1:W5:Y:S01]  /*13e00*/  LDL R2, [R1] ;  /* 0x0000000001027983 */ /* 0x0023620000100800 */
[----:B------:R-:W-:-:S13]  /*13e10*/  LOP3.LUT P1, RZ, R16, 0x200, RZ, 0xc0, !PT ;  /* 0x0000020010ff7812 */ /* 0x000fda000782c0ff */
[----:B-1----:R-:W-:Y:S05]  /*13e20*/  @!P1 BRA `(.L_x_1304) ;  /* 0x0000000000249947 */ /* 0x002fea0003800000 */
[----:B------:R-:W1:Y:S08]  /*13e30*/  S2UR UR4, SR_CgaCtaId ;  /* 0x00000000000479c3 */ /* 0x000e700000008800 */
[----:B------:R-:W-:Y:S01]  /*13e40*/  BAR.SYNC.DEFER_BLOCKING 0x5, 0x180 ;  /* 0x0146000000007b1d */ /* 0x000fe20000010000 */
[----:B--2---:R-:W-:Y:S01]  /*13e50*/  MOV R0, 0x400 ;  /* 0x0000040000007802 */ /* 0x004fe20000000f00 */
[----:B-1----:R-:W-:-:S05]  /*13e60*/  IMAD.U32 R33, RZ, RZ, UR4 ;  /* 0x00000004ff217e24 */ /* 0x002fca000f8e00ff */
[----:B------:R-:W-:-:S05]  /*13e70*/  LEA R17, R33, R0, 0x18 ;  /* 0x0000000021117211 */ /* 0x000fca00078ec0ff */
[----:B-----5:R-:W1:Y:S04]  /*13e80*/  LDS R2, [R17+0x284d0] ;  /* 0x0284d00011027984 */ /* 0x020e680000000800 */
[----:B-1----:R1:W-:Y:S01]  /*13e90*/  STL [R1], R2 ;  /* 0x0000000201007387 */ /* 0x0023e20000100800 */
[----:B------:R-:W-:Y:S06]  /*13ea0*/  BAR.ARV 0x4, 0x180 ;  /* 0x0106000000007b1d */ /* 0x000fec0000002000 */
[----:B------:R-:W-:Y:S05]  /*13eb0*/  BRA `(.L_x_1305) ;  /* 0x0000000000207947 */ /* 0x000fea0003800000 */
.L_x_1304:
[----:B------:R-:W1:Y:S01]  /*13ec0*/  @!P0 S2R R33, SR_CgaCtaId ;  /* 0x0000000000218919 */ /* 0x000e620000008800 */
[----:B--2---:R-:W-:Y:S01]  /*13ed0*/  @!P0 MOV R0, 0x400 ;  /* 0x0000040000008802 */ /* 0x004fe20000000f00 */
[----:B------:R-:W-:Y:S03]  /*13ee0*/  BAR.SYNC.DEFER_BLOCKING 0x4, 0x180 ;  /* 0x0106000000007b1d */ /* 0x000fe60000010000 */
[----:B-1----:R-:W-:-:S03]  /*13ef0*/  @!P0 LEA R17, R33, R0, 0x18 ;  /* 0x0000000021118211 */ /* 0x002fc600078ec0ff */
[----:B-----5:R-:W1:Y:S04]  /*13f00*/  SHFL.IDX PT, R0, R2, RZ, 0x1f ;  /* 0x00001fff02007589 */ /* 0x020e6800000e0000 */
[----:B------:R2:W-:Y:S04]  /*13f10*/  @!P0 STS [R17+0x284d0], R2 ;  /* 0x0284d00211008388 */ /* 0x0005e80000000800 */
[----:B-1----:R2:W-:Y:S01]  /*13f20*/  STL [R1], R0 ;  /* 0x0000000001007387 */ /* 0x0025e20000100800 */
[----:B------:R-:W-:Y:S06]  /*13f30*/  BAR.ARV 0x5, 0x180 ;  /* 0x0146000000007b1d */ /* 0x000fec0000002000 */
.L_x_1305:
[----:B--2---:R-:W2:Y:S01]  /*13f40*/  LDL R0, [R1] ;  /* 0x0000000001007983 */ /* 0x004ea20000100800 */
[----:B------:R-:W-:Y:S02]  /*13f50*/  ULDC UR4, c[0x0][0xc38] ;  /* 0x00030e0000047ab9 */ /* 0x000fe40000000800 */
[----:B--2---:R-:W-:-:S13]  /*13f60*/  ISETP.GE.AND P0, PT, R0, UR4, PT ;  /* 0x0000000400007c0c */ /* 0x004fda000bf06270 */
[----:B------:R-:W-:Y:S05]  /*13f70*/  @!P0 BRA `(.L_x_1306) ;  /* 0xffffffbc002c8947 */ /* 0x000fea000383ffff */
.L_x_1235:
[----:B------:R-:W2:Y:S01]  /*13f80*/  LDL.LU R0, [R1+0x4] ;  /* 0x0000040001007983 */ /* 0x000ea20000300800 */
[----:B------:R-:W-:Y:S01]  /*13f90*/  BSSY B0, `(.L_x_1307) ;  /* 0x000000b000007945 */ /* 0x000fe20003800000 */
[----:B0-----:R-:W0:Y:S01]  /*13fa0*/  S2R R5, SR_CgaCtaId ;  /* 0x0000000000057919 */ /* 0x001e220000008800 */
[----:B--2---:R-:W-:-:S05]  /*13fb0*/  VIADD R0, R0, 0x1 ;  /* 0x0000000100007836 */ /* 0x004fca0000000000 */
        /* <DEDUP_REMOVED lines=8> */
.L_x_1393:
[----:B------:R-:W-:Y:S05]  /*14040*/  BSYNC B0 ;  /* 0x0000000000007941 */ /* 0x000fea0003800000 */
.L_x_1307:
[----:B------:R-:W-:-:S03]  /*14050*/  UMOV UR4, 0xffffffff ;  /* 0xffffffff00047882 */ /* 0x000fc60000000000 */
[----:B------:R-:W-:Y:S05]  /*14060*/  BRA.DIV UR4, `(.L_x_1309) ;  /* 0x0000002604e47947 */ /* 0x000fea000b800000 */
[----:B0-----:R-:W0:Y:S02]  /*14070*/  S2R R0, SR_TID.X ;  /* 0x0000000000007919 */ /* 0x001e240000002100 */
[----:B0-----:R-:W-:-:S04]  /*14080*/  SHF.R.U32.HI R0, RZ, 0x5, R0 ;  /* 0x00000005ff007819 */ /* 0x001fc80000011600 */
[----:B------:R-:W-:-:S05]  /*14090*/  LOP3.LUT R0, R0, 0x3, RZ, 0xc0, !PT ;  /* 0x0000000300007812 */ /* 0x000fca00078ec0ff */
[----:B------:R0:W1:Y:S02]  /*140a0*/  SHFL.IDX PT, R14, R0, RZ, 0x1f ;  /* 0x00001fff000e7589 */ /* 0x00006400000e0000 */
.L_x_1396:
[----:B-1----:R-:W-:Y:S01]  /*140b0*/  ISETP.NE.AND P0, PT, R14, RZ, PT ;  /* 0x000000ff0e00720c */ /* 0x002fe20003f05270 */
[----:B------:R-:W-:-:S12]  /*140c0*/  BSSY B0, `(.L_x_1310) ;  /* 0x000002c000007945 */ /* 0x000fd80003800000 */
[----:B------:R-:W-:Y:S05]  /*140d0*/  @P0 BRA `(.L_x_1311) ;  /* 0x0000000000a80947 */ /* 0x000fea0003800000 */
[----:B------:R-:W-:-:S03]  /*140e0*/  UMOV UR4, 0xffffffff ;  /* 0xffffffff00047882 */ /* 0x000fc60000000000 */
[----:B------:R-:W-:Y:S05]  /*140f0*/  BRA.DIV UR4, `(.L_x_1312) ;  /* 0x0000002604f47947 */ /* 0x000fea000b800000 */
[----:B------:R-:W-:-:S13]  /*14100*/  ELECT P6, URZ, PT ;  /* 0x00000000003f782f */ /* 0x000fda00038c0000 */
.L_x_1399:
[----:B------:R-:W-:Y:S05]  /*14110*/  @!P6 BRA `(.L_x_1311) ;  /* 0x000000000098e947 */ /* 0x000fea0003800000 */
[----:B------:R-:W-:-:S06]  /*14120*/  ULOP3.LUT UR4, UR36, 0x2, URZ, 0xfc, !UPT ;  /* 0x0000000224047892 */ /* 0x000fcc000f8efc3f */
[----:B0-----:R-:W-:-:S05]  /*14130*/  IMAD.U32 R0, RZ, RZ, UR4 ;  /* 0x00000004ff007e24 */ /* 0x001fca000f8e00ff */
[----:B------:R-:W-:-:S13]  /*14140*/  ISETP.NE.AND P0, PT, R0, 0x3, PT ;  /* 0x000000030000780c */ /* 0x000fda0003f05270 */
[----:B------:R-:W-:Y:S05]  /*14150*/  @!P0 BRA `(.L_x_1313) ;  /* 0x0000000000048947 */ /* 0x000fea0003800000 */
[----:B------:R-:W-:Y:S01]  /*14160*/  BPT.TRAP 0x1 ;  /* 0x000000040000795c */ /* 0x000fe20000300000 */
.L_x_1313:
[----:B------:R-:W-:Y:S01]  /*14170*/  IMAD R3, R19, 0x8, R5 ;  /* 0x0000000813037824 */ /* 0x000fe200078e0205 */
[----:B------:R-:W-:Y:S01]  /*14180*/  SHF.L.U32 R2, R23, 0x1f, RZ ;  /* 0x0000001f17027819 */ /* 0x000fe200000006ff */
[----:B------:R-:W-:-:S03]  /*14190*/  VIADD R19, R19, 0x1 ;  /* 0x0000000113137836 */ /* 0x000fc60000000000 */
[----:B------:R-:W0:Y:S02]  /*141a0*/  SYNCS.PHASECHK.TRANS64.TRYWAIT P1, [R3+URZ+0x28440], R2 ;  /* 0x02844002030075a7 */ /* 0x000e24000802017f */
[----:B------:R-:W-:-:S04]  /*141b0*/  ISETP.NE.AND P2, PT, R19, 0x2, PT ;  /* 0x000000021300780c */ /* 0x000fc80003f45270 */
[----:B------:R-:W-:Y:S01]  /*141c0*/  SEL R0, RZ, 0x1, P2 ;  /* 0x00000001ff007807 */ /* 0x000fe20001000000 */
[----:B0-----:R-:W-:Y:S08]  /*141d0*/  @!P1 BRA `(.L_x_1314) ;  /* 0x0000002400dc9947 */ /* 0x001ff00003800000 */
.L_x_1400:
[----:B------:R-:W-:Y:S02]  /*141e0*/  SEL R19, R19, RZ, P2 ;  /* 0x000000ff13137207 */ /* 0x000fe40001000000 */
[----:B------:R-:W-:Y:S01]  /*141f0*/  LOP3.LUT R0, R23, R0, RZ, 0x3c, !PT ;  /* 0x0000000017007212 */ /* 0x000fe200078e3cff */
[----:B------:R-:W-:Y:S06]  /*14200*/  @!P0 BRA `(.L_x_1315) ;  /* 0x0000000000048947 */ /* 0x000fec0003800000 */
[----:B------:R-:W-:Y:S01]  /*14210*/  BPT.TRAP 0x1 ;  /* 0x000000040000795c */ /* 0x000fe20000300000 */
.L_x_1315:
[----:B------:R-:W-:Y:S01]  /*14220*/  IMAD R19, R19, 0x8, R5 ;  /* 0x0000000813137824 */ /* 0x000fe200078e0205 */
[----:B------:R-:W-:-:S04]  /*14230*/  SHF.L.U32 R0, R0, 0x1f, RZ ;  /* 0x0000001f00007819 */ /* 0x000fc800000006ff */
[----:B------:R-:W1:Y:S02]  /*14240*/  SYNCS.PHASECHK.TRANS64.TRYWAIT P1, [R19+URZ+0x28440], R0 ;  /* 0x02844000130075a7 */ /* 0x000e64000802017f */
[----:B-1----:R-:W-:Y:S05]  /*14250*/  @!P1 BRA `(.L_x_1316) ;  /* 0x0000002400d09947 */ /* 0x002fea0003800000 */
.L_x_1401:
[----:B------:R-:W-:Y:S05]  /*14260*/  @!P0 BRA `(.L_x_1317) ;  /* 0x0000000000048947 */ /* 0x000fea0003800000 */
[----:B------:R-:W-:Y:S01]  /*14270*/  BPT.TRAP 0x1 ;  /* 0x000000040000795c */ /* 0x000fe20000300000 */
.L_x_1317:
[----:B------:R-:W2:Y:S02]  /*14280*/  SYNCS.PHASECHK.TRANS64.TRYWAIT P1, [R3+URZ+0x28460], R2 ;  /* 0x02846002030075a7 */ /* 0x000ea4000802017f */
[----:B--2---:R-:W-:Y:S05]  /*14290*/  @!P1 BRA `(.L_x_1318) ;  /* 0x0000002400d49947 */ /* 0x004fea0003800000 */
.L_x_1402:
[----:B------:R-:W-:Y:S05]  /*142a0*/  @!P0 BRA `(.L_x_1319) ;  /* 0x0000000000048947 */ /* 0x000fea0003800000 */
[----:B------:R-:W-:Y:S01]  /*142b0*/  BPT.TRAP 0x1 ;  /* 0x000000040000795c */ /* 0x000fe20000300000 */
.L_x_1319:
[----:B------:R-:W3:Y:S02]  /*142c0*/  SYNCS.PHASECHK.TRANS64.TRYWAIT P1, [R19+URZ+0x28460], R0 ;  /* 0x02846000130075a7 */ /* 0x000ee4000802017f */
[----:B---3--:R-:W-:Y:S05]  /*142d0*/  @!P1 BRA `(.L_x_1320) ;  /* 0x0000002400d89947 */ /* 0x008fea0003800000 */
.L_x_1403:
[----:B------:R-:W-:Y:S05]  /*142e0*/  @!P0 BRA `(.L_x_1321) ;  /* 0x0000000000048947 */ /* 0x000fea0003800000 */
[----:B------:R-:W-:Y:S01]  /*142f0*/  BPT.TRAP 0x1 ;  /* 0x000000040000795c */ /* 0x000fe20000300000 */
.L_x_1321:
[----:B------:R-:W4:Y:S02]  /*14300*/  SYNCS.PHASECHK.TRANS64.TRYWAIT P1, [R3+URZ+0x28480], R2 ;  /* 0x02848002030075a7 */ /* 0x000f24000802017f */
[----:B----4-:R-:W-:Y:S05]  /*14310*/  @!P1 BRA `(.L_x_1322) ;  /* 0x0000002400dc9947 */ /* 0x010fea0003800000 */
.L_x_1404:
[----:B------:R-:W-:Y:S05]  /*14320*/  @!P0 BRA `(.L_x_1323) ;  /* 0x0000000000048947 */ /* 0x000fea0003800000 */
[----:B------:R-:W-:Y:S01]  /*14330*/  BPT.TRAP 0x1 ;  /* 0x000000040000795c */ /* 0x000fe20000300000 */
.L_x_1323:
[----:B------:R0:W0:Y:S02]  /*14340*/  SYNCS.PHASECHK.TRANS64.TRYWAIT P0, [R19+URZ+0x28480], R0 ;  /* 0x02848000130075a7 */ /* 0x000024000800017f */
[----:B0-----:R-:W-:Y:S05]  /*14350*/  @!P0 NANOSLEEP.SYNCS 0x989680 ;  /* 0x009896800000895d */ /* 0x001fea0003900000 */
[----:B------:R-:W0:Y:S02]  /*14360*/  @!P0 SYNCS.PHASECHK.TRANS64 P0, [R19+URZ+0x28480], R0 ;  /* 0x02848000130085a7 */ /* 0x000e24000800007f */
[----:B0-----:R-:W-:Y:S05]  /*14370*/  @!P0 BRA `(.L_x_1323) ;  /* 0xfffffffc00f08947 */ /* 0x001fea000383ffff */
.L_x_1311:
[----:B------:R-:W-:Y:S05]  /*14380*/  BSYNC B0 ;  /* 0x0000000000007941 */ /* 0x000fea0003800000 */
.L_x_1310:
[----:B------:R-:W-:Y:S05]  /*14390*/  EXIT ;  /* 0x000000000000794d */ /* 0x000fea0003800000 */
.L_x_1140:
[----:B0-----:R-:W-:-:S04]  /*143a0*/  IMAD.U32 R3, RZ, RZ, UR49 ;  /* 0x00000031ff037e24 */ /* 0x001fc8000f8e00ff */
[----:B------:R0:W1:Y:S03]  /*143b0*/  SYNCS.PHASECHK.TRANS64.TRYWAIT P0, [R3+URZ+0x28400], R6 ;  /* 0x02840006030075a7 */ /* 0x000066000800017f */
[----:B-1----:R-:W-:Y:S05]  /*143c0*/  @!P0 NANOSLEEP.SYNCS 0x989680 ;  /* 0x009896800000895d */ /* 0x002fea0003900000 */
[----:B------:R-:W1:Y:S02]  /*143d0*/  @!P0 SYNCS.PHASECHK.TRANS64 P0, [R3+URZ+0x28400], R6 ;  /* 0x02840006030085a7 */ /* 0x000e64000800007f */
[----:B-1----:R-:W-:Y:S05]  /*143e0*/  @!P0 BRA `(.L_x_1140) ;  /* 0xfffffffc00ec8947 */ /* 0x002fea000383ffff */
[----:B------:R-:W-:Y:S05]  /*143f0*/  BRA `(.L_x_1324) ;  /* 0xfffffed800cc7947 */ /* 0x000fea000383ffff */
.L_x_1144:
[----:B0-----:R-:W-:-:S04]  /*14400*/  IMAD.U32 R3, RZ, RZ, UR54 ;  /* 0x00000036ff037e24 */ /* 0x001fc8000f8e00ff */
[----:B------:R0:W2:Y:S03]  /*14410*/  SYNCS.PHASECHK.TRANS64.TRYWAIT P0, [R3+URZ+0x28430], R8 ;  /* 0x02843008030075a7 */ /* 0x0000a6000800017f */
[----:B--2---:R-:W-:Y:S05]  /*14420*/  @!P0 NANOSLEEP.SYNCS 0x989680 ;  /* 0x009896800000895d */ /* 0x004fea0003900000 */
[----:B------:R-:W2:Y:S02]  /*14430*/  @!P0 SYNCS.PHASECHK.TRANS64 P0, [R3+URZ+0x28430], R8 ;  /* 0x02843008030085a7 */ /* 0x000ea4000800007f */
[----:B--2---:R-:W-:Y:S05]  /*14440*/  @!P0 BRA `(.L_x_1144) ;  /* 0xfffffffc00ec8947 */ /* 0x004fea000383ffff */
[----:B------:R-:W-:Y:S05]  /*14450*/  BRA `(.L_x_1143) ;  /* 0xfffffed800f47947 */ /* 0x000fea000383ffff */
.L_x_1157:
[----:B0-----:R-:W-:-:S04]  /*14460*/  IMAD.U32 R9, RZ, RZ, UR54 ;  /* 0x00000036ff097e24 */ /* 0x001fc8000f8e00ff */
[----:B------:R0:W1:Y:S03]  /*14470*/  SYNCS.PHASECHK.TRANS64.TRYWAIT P0, [R9+URZ+0x28450], R8 ;  /* 0x02845008090075a7 */ /* 0x000066000800017f */
[----:B-1----:R-:W-:Y:S05]  /*14480*/  @!P0 NANOSLEEP.SYNCS 0x989680 ;  /* 0x009896800000895d */ /* 0x002fea0003900000 */
[----:B------:R-:W1:Y:S02]  /*14490*/  @!P0 SYNCS.PHASECHK.TRANS64 P0, [R9+URZ+0x28450], R8 ;  /* 0x02845008090085a7 */ /* 0x000e64000800007f */
[----:B-1----:R-:W-:Y:S05]  /*144a0*/  @!P0 BRA `(.L_x_1157) ;  /* 0xfffffffc00ec8947 */ /* 0x002fea000383ffff */
[----:B------:R-:W-:Y:S05]  /*144b0*/  BRA `(.L_x_1156) ;  /* 0xfffffef800f87947 */ /* 0x000fea000383ffff */
.L_x_1166:
[----:B-1----:R-:W-:-:S04]  /*144c0*/  IMAD.U32 R5, RZ, RZ, UR56 ;  /* 0x00000038ff057e24 */ /* 0x002fc8000f8e00ff */
[----:B------:R1:W2:Y:S03]  /*144d0*/  SYNCS.PHASECHK.TRANS64.TRYWAIT P0, [R5+URZ+0x28430], R8 ;  /* 0x02843008050075a7 */ /* 0x0002a6000800017f */
[----:B--2---:R-:W-:Y:S05]  /*144e0*/  @!P0 NANOSLEEP.SYNCS 0x989680 ;  /* 0x009896800000895d */ /* 0x004fea0003900000 */
[----:B------:R-:W2:Y:S02]  /*144f0*/  @!P0 SYNCS.PHASECHK.TRANS64 P0, [R5+URZ+0x28430], R8 ;  /* 0x02843008050085a7 */ /* 0x000ea4000800007f */
[----:B--2---:R-:W-:Y:S05]  /*14500*/  @!P0 BRA `(.L_x_1166) ;  /* 0xfffffffc00ec8947 */ /* 0x004fea000383ffff */
[----:B------:R-:W-:Y:S05]  /*14510*/  BRA `(.L_x_1165) ;  /* 0xffffff00003c7947 */ /* 0x000fea000383ffff */
.L_x_1179:
[----:B0-----:R-:W-:-:S04]  /*14520*/  IMAD.U32 R11, RZ, RZ, UR56 ;  /* 0x00000038ff0b7e24 */ /* 0x001fc8000f8e00ff */
[----:B------:R0:W1:Y:S03]  /*14530*/  SYNCS.PHASECHK.TRANS64.TRYWAIT P0, [R11+URZ+0x28450], R8 ;  /* 0x028450080b0075a7 */ /* 0x000066000800017f */
[----:B-1----:R-:W-:Y:S05]  /*14540*/  @!P0 NANOSLEEP.SYNCS 0x989680 ;  /* 0x009896800000895d */ /* 0x002fea0003900000 */
[----:B------:R-:W1:Y:S02]  /*14550*/  @!P0 SYNCS.PHASECHK.TRANS64 P0, [R11+URZ+0x28450], R8 ;  /* 0x028450080b0085a7 */ /* 0x000e64000800007f */
[----:B-1----:R-:W-:Y:S05]  /*14560*/  @!P0 BRA `(.L_x_1179) ;  /* 0xfffffffc00ec8947 */ /* 0x002fea000383ffff */
[----:B------:R-:W-:Y:S05]  /*14570*/  BRA `(.L_x_1178) ;  /* 0xffffff2400747947 */ /* 0x000fea000383ffff */
.L_x_1189:
[----:B-1----:R-:W-:-:S04]  /*14580*/  IMAD.U32 R5, RZ, RZ, UR53 ;  /* 0x00000035ff057e24 */ /* 0x002fc8000f8e00ff */
[----:B------:R1:W3:Y:S03]  /*14590*/  SYNCS.PHASECHK.TRANS64.TRYWAIT P1, [R5+URZ+0x28430], R8 ;  /* 0x02843008050075a7 */ /* 0x0002e6000802017f */
[----:B---3--:R-:W-:Y:S05]  /*145a0*/  @!P1 NANOSLEEP.SYNCS 0x989680 ;  /* 0x009896800000995d */ /* 0x008fea0003900000 */
[----:B------:R-:W3:Y:S02]  /*145b0*/  @!P1 SYNCS.PHASECHK.TRANS64 P1, [R5+URZ+0x28430], R8 ;  /* 0x02843008050095a7 */ /* 0x000ee4000802007f */
[----:B---3--:R-:W-:Y:S05]  /*145c0*/  @!P1 BRA `(.L_x_1189) ;  /* 0xfffffffc00ec9947 */ /* 0x008fea000383ffff */
[----:B------:R-:W-:Y:S05]  /*145d0*/  BRA `(.L_x_1188) ;  /* 0xffffff2800b47947 */ /* 0x000fea000383ffff */
.L_x_1194:
[----:B0-----:R-:W-:-:S04]  /*145e0*/  IMAD.U32 R11, RZ, RZ, UR53 ;  /* 0x00000035ff0b7e24 */ /* 0x001fc8000f8e00ff */
[----:B------:R0:W1:Y:S03]  /*145f0*/  SYNCS.PHASECHK.TRANS64.TRYWAIT P1, [R11+URZ+0x28450], R8 ;  /* 0x028450080b0075a7 */ /* 0x000066000802017f */
[----:B-1----:R-:W-:Y:S05]  /*14600*/  @!P1 NANOSLEEP.SYNCS 0x989680 ;  /* 0x009896800000995d */ /* 0x002fea0003900000 */
[----:B------:R-:W1:Y:S02]  /*14610*/  @!P1 SYNCS.PHASECHK.TRANS64 P1, [R11+URZ+0x28450], R8 ;  /* 0x028450080b0095a7 */ /* 0x000e64000802007f */
[----:B-1----:R-:W-:Y:S05]  /*14620*/  @!P1 BRA `(.L_x_1194) ;  /* 0xfffffffc00ec9947 */ /* 0x002fea000383ffff */
[----:B------:R-:W-:Y:S05]  /*14630*/  BRA `(.L_x_1193) ;  /* 0xffffff44001c7947 */ /* 0x000fea000383ffff */
.L_x_1201:
[----:B-1----:R-:W-:-:S04]  /*14640*/  IMAD.U32 R5, RZ, RZ, UR57 ;  /* 0x00000039ff057e24 */ /* 0x002fc8000f8e00ff */
[----:B------:R1:W3:Y:S03]  /*14650*/  SYNCS.PHASECHK.TRANS64.TRYWAIT P0, [R5+URZ+0x28430], R8 ;  /* 0x02843008050075a7 */ /* 0x0002e6000800017f */
[----:B---3--:R-:W-:Y:S05]  /*14660*/  @!P0 NANOSLEEP.SYNCS 0x989680 ;  /* 0x009896800000895d */ /* 0x008fea0003900000 */
[----:B------:R-:W3:Y:S02]  /*14670*/  @!P0 SYNCS.PHASECHK.TRANS64 P0, [R5+URZ+0x28430], R8 ;  /* 0x02843008050085a7 */ /* 0x000ee4000800007f */
[----:B---3--:R-:W-:Y:S05]  /*14680*/  @!P0 BRA `(.L_x_1201) ;  /* 0xfffffffc00ec8947 */ /* 0x008fea000383ffff */
[----:B------:R-:W-:Y:S05]  /*14690*/  BRA `(.L_x_1200) ;  /* 0xffffff4400d07947 */ /* 0x000fea000383ffff */
.L_x_1214:
[----:B0-----:R-:W-:-:S04]  /*146a0*/  IMAD.U32 R11, RZ, RZ, UR57 ;  /* 0x00000039ff0b7e24 */ /* 0x001fc8000f8e00ff */
[----:B------:R0:W1:Y:S03]  /*146b0*/  SYNCS.PHASECHK.TRANS64.TRYWAIT P0, [R11+URZ+0x28450], R8 ;  /* 0x028450080b0075a7 */ /* 0x000066000800017f */
[----:B-1----:R-:W-:Y:S05]  /*146c0*/  @!P0 NANOSLEEP.SYNCS 0x989680 ;  /* 0x009896800000895d */ /* 0x002fea0003900000 */
[----:B------:R-:W1:Y:S02]  /*146d0*/  @!P0 SYNCS.PHASECHK.TRANS64 P0, [R11+URZ+0x28450], R8 ;  /* 0x028450080b0085a7 */ /* 0x000e64000800007f */
[----:B-1----:R-:W-:Y:S05]  /*146e0*/  @!P0 BRA `(.L_x_1214) ;  /* 0xfffffffc00ec8947 */ /* 0x002fea000383ffff */
[----:B------:R-:W-:Y:S05]  /*146f0*/  BRA `(.L_x_1213) ;  /* 0xffffff6c00007947 */ /* 0x000fea000383ffff */
.L_x_1255:
        /* <DEDUP_REMOVED lines=10> */
.L_x_1325:
[----:B------:R-:W-:Y:S05]  /*147a0*/  BRA `(.L_x_1326) ;  /* 0xffffffc400007947 */ /* 0x000fea000383ffff */
.L_x_1258:
[----:B0-----:R0:W1:Y:S02]  /*147b0*/  SYNCS.PHASECHK.TRANS64.TRYWAIT P0, [R0+URZ+0x28480], R25 ;  /* 0x02848019000075a7 */ /* 0x001064000800017f */
[----:B-1----:R-:W-:Y:S05]  /*147c0*/  @!P0 NANOSLEEP.SYNCS 0x989680 ;  /* 0x009896800000895d */ /* 0x002fea0003900000 */
[----:B------:R-:W1:Y:S02]  /*147d0*/  @!P0 SYNCS.PHASECHK.TRANS64 P0, [R0+URZ+0x28480], R25 ;  /* 0x02848019000085a7 */ /* 0x000e64000800007f */
[----:B-1----:R-:W-:Y:S05]  /*147e0*/  @!P0 BRA `(.L_x_1258) ;  /* 0xfffffffc00f08947 */ /* 0x002fea000383ffff */
[----:B------:R-:W-:Y:S05]  /*147f0*/  BRA `(.L_x_1327) ;  /* 0xffffffc400b87947 */ /* 0x000fea000383ffff */
.L_x_1259:
        /* <DEDUP_REMOVED lines=8> */
.L_x_1329:
[----:B------:R-:W-:Y:S05]  /*14880*/  BSYNC B0 ;  /* 0x0000000000007941 */ /* 0x000fea0003800000 */
.L_x_1328:
[----:B------:R-:W-:Y:S01]  /*14890*/  IMAD.MOV.U32 R13, RZ, RZ, R8 ;  /* 0x000000ffff0d7224 */ /* 0x000fe200078e0008 */
[----:B------:R-:W-:Y:S01]  /*148a0*/  LOP3.LUT P1, RZ, R16, 0x100, RZ, 0xc0, !PT ;  /* 0x0000010010ff7812 */ /* 0x000fe2000782c0ff */
[----:B------:R-:W-:Y:S01]  /*148b0*/  IMAD.MOV.U32 R12, RZ, RZ, RZ ;  /* 0x000000ffff0c7224 */ /* 0x000fe200078e00ff */
[C---:B------:R-:W-:Y:S01]  /*148c0*/  ISETP.GE.AND P3, PT, R7.reuse, 0x11, PT ;  /* 0x000000110700780c */ /* 0x040fe20003f66270 */
[----:B------:R-:W-:Y:S01]  /*148d0*/  IMAD.MOV.U32 R11, RZ, RZ, 0x181f ;  /* 0x0000181fff0b7424 */ /* 0x000fe200078e00ff */
[----:B------:R-:W-:Y:S01]  /*148e0*/  ISETP.GE.AND P5, PT, R7, 0x31, PT ;  /* 0x000000310700780c */ /* 0x000fe20003fa6270 */
[----:B------:R-:W-:Y:S02]  /*148f0*/  IMAD.MOV.U32 R15, RZ, RZ, -0x1 ;  /* 0xffffffffff0f7424 */ /* 0x000fe400078e00ff */
[----:B------:R-:W-:Y:S02]  /*14900*/  IMAD.MOV.U32 R3, RZ, RZ, R14 ;  /* 0x000000ffff037224 */ /* 0x000fe400078e000e */
[----:B------:R-:W-:-:S08]  /*14910*/  IMAD.IADD R4, R17, 0x1, R4 ;  /* 0x0000000111047824 */ /* 0x000fd000078e0204 */
[----:B------:R-:W-:Y:S05]  /*14920*/  WARPSYNC.COLLECTIVE R15, `(.L_x_1330) ;  /* 0x000000000f087348 */ /* 0x000fea0003c00000 */
[----:B------:R0:W1:Y:S02]  /*14930*/  SHFL.IDX P6, R14, R13, R12, R11 ;  /* 0x0000000c0d0e7389 */ /* 0x00006400000c000b */
[----:B01----:R-:W-:Y:S01]  /*14940*/  ENDCOLLECTIVE ;  /* 0x000000000000791b */ /* 0x003fe20003800000 */
.L_x_1330:
[----:B------:R-:W-:Y:S02]  /*14950*/  IMAD.MOV.U32 R13, RZ, RZ, R9 ;  /* 0x000000ffff0d7224 */ /* 0x000fe400078e0009 */
[----:B------:R-:W-:Y:S02]  /*14960*/  IMAD.MOV.U32 R12, RZ, RZ, 0x1 ;  /* 0x00000001ff0c7424 */ /* 0x000fe400078e00ff */
[----:B------:R-:W-:-:S07]  /*14970*/  IMAD.MOV.U32 R2, RZ, RZ, R14 ;  /* 0x000000ffff027224 */ /* 0x000fce00078e000e */
[----:B------:R-:W-:Y:S05]  /*14980*/  WARPSYNC.COLLECTIVE R15, `(.L_x_1331) ;  /* 0x000000000f087348 */ /* 0x000fea0003c00000 */
[----:B------:R0:W1:Y:S02]  /*14990*/  SHFL.IDX P6, R14, R13, R12, R11 ;  /* 0x0000000c0d0e7389 */ /* 0x00006400000c000b */
[----:B01----:R-:W-:Y:S01]  /*149a0*/  ENDCOLLECTIVE ;  /* 0x000000000000791b */ /* 0x003fe20003800000 */
.L_x_1331:
        /* <DEDUP_REMOVED lines=14> */
.L_x_1332:
[----:B------:R-:W-:Y:S02]  /*14a90*/  IMAD.MOV.U32 R13, RZ, RZ, R9 ;  /* 0x000000ffff0d7224 */ /* 0x000fe400078e0009 */
[----:B------:R-:W-:Y:S02]  /*14aa0*/  IMAD.MOV.U32 R12, RZ, RZ, 0x2 ;  /* 0x00000002ff0c7424 */ /* 0x000fe400078e00ff */
[----:B------:R-:W-:-:S07]  /*14ab0*/  IMAD.MOV.U32 R2, RZ, RZ, R14 ;  /* 0x000000ffff027224 */ /* 0x000fce00078e000e */
[----:B------:R-:W-:Y:S05]  /*14ac0*/  WARPSYNC.COLLECTIVE R15, `(.L_x_1333) ;  /* 0x000000000f087348 */ /* 0x000fea0003c00000 */
[----:B------:R0:W1:Y:S02]  /*14ad0*/  SHFL.IDX P6, R14, R13, R12, R11 ;  /* 0x0000000c0d0e7389 */ /* 0x00006400000c000b */
[----:B01----:R-:W-:Y:S01]  /*14ae0*/  ENDCOLLECTIVE ;  /* 0x000000000000791b */ /* 0x003fe20003800000 */
.L_x_1333:
        /* <DEDUP_REMOVED lines=14> */
.L_x_1334:
[----:B------:R-:W-:Y:S02]  /*14bd0*/  IMAD.MOV.U32 R13, RZ, RZ, R9 ;  /* 0x000000ffff0d7224 */ /* 0x000fe400078e0009 */
[----:B------:R-:W-:Y:S02]  /*14be0*/  IMAD.MOV.U32 R12, RZ, RZ, 0x3 ;  /* 0x00000003ff0c7424 */ /* 0x000fe400078e00ff */
[----:B------:R-:W-:-:S07]  /*14bf0*/  IMAD.MOV.U32 R2, RZ, RZ, R14 ;  /* 0x000000ffff027224 */ /* 0x000fce00078e000e */
[----:B------:R-:W-:Y:S05]  /*14c00*/  WARPSYNC.COLLECTIVE R15, `(.L_x_1335) ;  /* 0x000000000f087348 */ /* 0x000fea0003c00000 */
[----:B------:R0:W1:Y:S02]  /*14c10*/  SHFL.IDX P6, R14, R13, R12, R11 ;  /* 0x0000000c0d0e7389 */ /* 0x00006400000c000b */
[----:B01----:R-:W-:Y:S01]  /*14c20*/  ENDCOLLECTIVE ;  /* 0x000000000000791b */ /* 0x003fe20003800000 */
.L_x_1335:
[----:B------:R-:W-:-:S05]  /*14c30*/  IADD3 R2, P0, R30, R2, RZ ;  /* 0x000000021e027210 */ /* 0x000fca0007f1e0ff */
[----:B------:R-:W-:Y:S01]  /*14c40*/  IMAD.X R3, RZ, RZ, R3, P0 ;  /* 0x000000ffff037224 */ /* 0x000fe200000e0603 */
[C---:B------:R-:W-:Y:S02]  /*14c50*/  ISETP.LT.OR P0, PT, R7.reuse, 0x21, P1 ;  /* 0x000000210700780c */ /* 0x040fe40000f01670 */
[----:B------:R-:W-:Y:S01]  /*14c60*/  ISETP.GE.AND P1, PT, R7, 0x21, PT ;  /* 0x000000210700780c */ /* 0x000fe20003f26270 */
[----:B------:R-:W-:-:S10]  /*14c70*/  IMAD.MOV.U32 R13, RZ, RZ, R8 ;  /* 0x000000ffff0d7224 */ /* 0x000fd400078e0008 */
        /* <DEDUP_REMOVED lines=9> */
.L_x_1336:
[----:B------:R-:W-:Y:S01]  /*14d10*/  @!PT LDS RZ, [RZ] ;  /* 0x00000000fffff984 */ /* 0x000fe20000000800 */
[----:B------:R-:W-:Y:S01]  /*14d20*/  @!PT LDS RZ, [RZ] ;  /* 0x00000000fffff984 */ /* 0x000fe20000000800 */
[----:B------:R-:W-:Y:S01]  /*14d30*/  @!PT LDS RZ, [RZ] ;  /* 0x00000000fffff984 */ /* 0x000fe20000000800 */
[----:B------:R0:W-:Y:S01]  /*14d40*/  LDGSTS.E.BYPASS.LTC128B.128 [R4+0x13000], desc[UR50][R2.64+0x80], !P0 ;  /* 0x1300008002047fae */ /* 0x0001e2000c101d72 */
[----:B------:R-:W-:Y:S05]  /*14d50*/  BRA `(.L_x_1337) ;  /* 0xffffffc4004c7947 */ /* 0x000fea000383ffff */
.L_x_1264:
[----:B-1----:R1:W2:Y:S02]  /*14d60*/  SYNCS.PHASECHK.TRANS64.TRYWAIT P0, [R0+URZ+0x28440], R25 ;  /* 0x02844019000075a7 */ /* 0x0022a4000800017f */
[----:B--2---:R-:W-:Y:S05]  /*14d70*/  @!P0 NANOSLEEP.SYNCS 0x989680 ;  /* 0x009896800000895d */ /* 0x004fea0003900000 */
[----:B------:R-:W2:Y:S02]  /*14d80*/  @!P0 SYNCS.PHASECHK.TRANS64 P0, [R0+URZ+0x28440], R25 ;  /* 0x02844019000085a7 */ /* 0x000ea4000800007f */
[----:B--2---:R-:W-:Y:S05]  /*14d90*/  @!P0 BRA `(.L_x_1264) ;  /* 0xfffffffc00f08947 */ /* 0x004fea000383ffff */
[----:B------:R-:W-:Y:S05]  /*14da0*/  BRA `(.L_x_1338) ;  /* 0xffffffc400ac7947 */ /* 0x000fea000383ffff */
.L_x_1265:
[----:B------:R-:W-:Y:S01]  /*14db0*/  BSSY B0, `(.L_x_1339) ;  /* 0x0000008000007945 */ /* 0x000fe20003800000 */
[----:B------:R-:W-:Y:S02]  /*14dc0*/  IMAD.MOV.U32 R13, RZ, RZ, R6 ;  /* 0x000000ffff0d7224 */ /* 0x000fe400078e0006 */
[----:B------:R-:W-:Y:S02]  /*14dd0*/  IMAD.MOV.U32 R12, RZ, RZ, RZ ;  /* 0x000000ffff0c7224 */ /* 0x000fe400078e00ff */
[----:B------:R-:W-:Y:S02]  /*14de0*/  IMAD.MOV.U32 R11, RZ, RZ, 0x181f ;  /* 0x0000181fff0b7424 */ /* 0x000fe400078e00ff */
[----:B------:R-:W-:-:S07]  /*14df0*/  IMAD.MOV.U32 R15, RZ, RZ, -0x1 ;  /* 0xffffffffff0f7424 */ /* 0x000fce00078e00ff */
[----:B01----:R-:W-:Y:S05]  /*14e00*/  WARPSYNC.COLLECTIVE R15, `(.L_x_1340) ;  /* 0x000000000f087348 */ /* 0x003fea0003c00000 */
[----:B------:R2:W3:Y:S02]  /*14e10*/  SHFL.IDX P6, R14, R13, R12, R11 ;  /* 0x0000000c0d0e7389 */ /* 0x0004e400000c000b */
[----:B0123--:R-:W-:Y:S01]  /*14e20*/  ENDCOLLECTIVE ;  /* 0x000000000000791b */ /* 0x00ffe20003800000 */
.L_x_1340:
[----:B------:R-:W-:Y:S05]  /*14e30*/  BSYNC B0 ;  /* 0x0000000000007941 */ /* 0x000fea0003800000 */
.L_x_1339:
        /* <DEDUP_REMOVED lines=8> */
.L_x_1341:
[----:B------:R-:W-:Y:S02]  /*14ec0*/  IMAD.MOV.U32 R13, RZ, RZ, R6 ;  /* 0x000000ffff0d7224 */ /* 0x000fe400078e0006 */
[----:B------:R-:W-:Y:S01]  /*14ed0*/  IMAD.MOV.U32 R12, RZ, RZ, 0x1 ;  /* 0x00000001ff0c7424 */ /* 0x000fe200078e00ff */
[----:B------:R-:W-:Y:S02]  /*14ee0*/  LOP3.LUT P6, RZ, R16, 0x2, RZ, 0xc0, !PT ;  /* 0x0000000210ff7812 */ /* 0x000fe400078cc0ff */
[----:B------:R-:W-:-:S05]  /*14ef0*/  @P4 IADD3 R14, P0, R30, R14, RZ ;  /* 0x0000000e1e0e4210 */ /* 0x000fca0007f1e0ff */
[----:B------:R-:W-:Y:S02]  /*14f00*/  @P4 IMAD.X R3, RZ, RZ, R2, P0 ;  /* 0x000000ffff034224 */ /* 0x000fe400000e0602 */
[----:B------:R-:W-:-:S05]  /*14f10*/  @P4 IMAD.MOV.U32 R2, RZ, RZ, R14 ;  /* 0x000000ffff024224 */ /* 0x000fca00078e000e */
[----:B------:R-:W-:Y:S01]  /*14f20*/  @!PT LDS RZ, [RZ] ;  /* 0x00000000fffff984 */ /* 0x000fe20000000800 */
[----:B------:R-:W-:Y:S01]  /*14f30*/  @!PT LDS RZ, [RZ] ;  /* 0x00000000fffff984 */ /* 0x000fe20000000800 */
[----:B------:R-:W-:Y:S01]  /*14f40*/  @!PT LDS RZ, [RZ] ;  /* 0x00000000fffff984 */ /* 0x000fe20000000800 */
[----:B------:R0:W-:Y:S02]  /*14f50*/  @P4 LDGSTS.E.BYPASS.LTC128B.128 [R4+0x20000], desc[UR50][R2.64], !P6 ;  /* 0x2000000002044fae */ /* 0x0001e4000f101d72 */
[----:B0-----:R-:W-:Y:S05]  /*14f60*/  WARPSYNC.COLLECTIVE R15, `(.L_x_1342) ;  /* 0x000000000f087348 */ /* 0x001fea0003c00000 */
[----:B------:R1:W2:Y:S02]  /*14f70*/  SHFL.IDX P6, R14, R13, R12, R11 ;  /* 0x0000000c0d0e7389 */ /* 0x0002a400000c000b */
[----:B012---:R-:W-:Y:S01]  /*14f80*/  ENDCOLLECTIVE ;  /* 0x000000000000791b */ /* 0x007fe20003800000 */
.L_x_1342:
[----:B------:R-:W-:Y:S01]  /*14f90*/  @!PT LDS RZ, [RZ] ;  /* 0x00000000fffff984 */ /* 0x000fe20000000800 */
[----:B------:R-:W-:Y:S01]  /*14fa0*/  @!PT LDS RZ, [RZ] ;  /* 0x00000000fffff984 */ /* 0x000fe20000000800 */
[----:B------:R-:W-:Y:S01]  /*14fb0*/  @!PT LDS RZ, [RZ] ;  /* 0x00000000fffff984 */ /* 0x000fe20000000800 */
[----:B------:R0:W-:Y:S01]  /*14fc0*/  @P4 LDGSTS.E.BYPASS.LTC128B.128 [R4+0x22000], desc[UR50][R2.64+0x80], !P2 ;  /* 0x2200008002044fae */ /* 0x0001e2000d101d72 */
[----:B------:R-:W-:Y:S01]  /*14fd0*/  LOP3.LUT P4, RZ, R16, 0x2, RZ, 0xc0, !PT ;  /* 0x0000000210ff7812 */ /* 0x000fe2000788c0ff */
[----:B------:R-:W-:Y:S02]  /*14fe0*/  IMAD.MOV.U32 R13, RZ, RZ, R5 ;  /* 0x000000ffff0d7224 */ /* 0x000fe400078e0005 */
[----:B------:R-:W-:-:S10]  /*14ff0*/  IMAD.MOV.U32 R7, RZ, RZ, R14 ;  /* 0x000000ffff077224 */ /* 0x000fd400078e000e */
[----:B0-----:R-:W-:Y:S05]  /*15000*/  WARPSYNC.COLLECTIVE R15, `(.L_x_1343) ;  /* 0x000000000f087348 */ /* 0x001fea0003c00000 */
[----:B------:R1:W2:Y:S02]  /*15010*/  SHFL.IDX P6, R14, R13, R12, R11 ;  /* 0x0000000c0d0e7389 */ /* 0x0002a400000c000b */
[----:B012---:R-:W-:Y:S01]  /*15020*/  ENDCOLLECTIVE ;  /* 0x000000000000791b */ /* 0x007fe20003800000 */
.L_x_1343:
[----:B------:R-:W-:Y:S02]  /*15030*/  IMAD.MOV.U32 R13, RZ, RZ, R6 ;  /* 0x000000ffff0d7224 */ /* 0x000fe400078e0006 */
[----:B------:R-:W-:Y:S01]  /*15040*/  IMAD.MOV.U32 R12, RZ, RZ, 0x2 ;  /* 0x00000002ff0c7424 */ /* 0x000fe200078e00ff */
[----:B------:R-:W-:-:S05]  /*15050*/  @P3 IADD3 R14, P0, R30, R14, RZ ;  /* 0x0000000e1e0e3210 */ /* 0x000fca0007f1e0ff */
[----:B------:R-:W-:-:S08]  /*15060*/  @P3 IMAD.MOV.U32 R2, RZ, RZ, R14 ;  /* 0x000000ffff023224 */ /* 0x000fd000078e000e */
[----:B------:R-:W-:Y:S05]  /*15070*/  WARPSYNC.COLLECTIVE R15, `(.L_x_1344) ;  /* 0x000000000f087348 */ /* 0x000fea0003c00000 */
[----:B------:R0:W1:Y:S02]  /*15080*/  SHFL.IDX P6, R14, R13, R12, R11 ;  /* 0x0000000c0d0e7389 */ /* 0x00006400000c000b */
[----:B01----:R-:W-:Y:S01]  /*15090*/  ENDCOLLECTIVE ;  /* 0x000000000000791b */ /* 0x003fe20003800000 */
.L_x_1344:
[----:B------:R-:W-:-:S04]  /*150a0*/  @P3 IMAD.X R7, RZ, RZ, R7, P0 ;  /* 0x000000ffff073224 */ /* 0x000fc800000e0607 */
[----:B------:R-:W-:-:S05]  /*150b0*/  @P3 IMAD.MOV.U32 R3, RZ, RZ, R7 ;  /* 0x000000ffff033224 */ /* 0x000fca00078e0007 */
[----:B------:R-:W-:Y:S01]  /*150c0*/  @!PT LDS RZ, [RZ] ;  /* 0x00000000fffff984 */ /* 0x000fe20000000800 */
[----:B------:R-:W-:Y:S01]  /*150d0*/  @!PT LDS RZ, [RZ] ;  /* 0x00000000fffff984 */ /* 0x000fe20000000800 */
[----:B------:R-:W-:Y:S01]  /*150e0*/  @!PT LDS RZ, [RZ] ;  /* 0x00000000fffff984 */ /* 0x000fe20000000800 */
[----:B------:R0:W-:Y:S01]  /*150f0*/  @P3 LDGSTS.E.BYPASS.LTC128B.128 [R4+0x20800], desc[UR50][R2.64], !P4 ;  /* 0x2080000002043fae */ /* 0x0001e2000e101d72 */
[----:B------:R-:W-:-:S03]  /*15100*/  IMAD.MOV.U32 R13, RZ, RZ, R5 ;  /* 0x000000ffff0d7224 */ /* 0x000fc600078e0005 */
[----:B------:R0:W-:Y:S01]  /*15110*/  @P3 LDGSTS.E.BYPASS.LTC128B.128 [R4+0x22800], desc[UR50][R2.64+0x80], !P2 ;  /* 0x2280008002043fae */ /* 0x0001e2000d101d72 */
[----:B------:R-:W-:-:S07]  /*15120*/  IMAD.MOV.U32 R7, RZ, RZ, R14 ;  /* 0x000000ffff077224 */ /* 0x000fce00078e000e */
[----:B0-----:R-:W-:Y:S05]  /*15130*/  WARPSYNC.COLLECTIVE R15, `(.L_x_1345) ;  /* 0x000000000f087348 */ /* 0x001fea0003c00000 */
[----:B------:R1:W2:Y:S02]  /*15140*/  SHFL.IDX P6, R14, R13, R12, R11 ;  /* 0x0000000c0d0e7389 */ /* 0x0002a400000c000b */
[----:B012---:R-:W-:Y:S01]  /*15150*/  ENDCOLLECTIVE ;  /* 0x000000000000791b */ /* 0x007fe20003800000 */
.L_x_1345:
[----:B------:R-:W-:Y:S02]  /*15160*/  IMAD.MOV.U32 R13, RZ, RZ, R6 ;  /* 0x000000ffff0d7224 */ /* 0x000fe400078e0006 */
[----:B------:R-:W-:Y:S01]  /*15170*/  IMAD.MOV.U32 R12, RZ, RZ, 0x3 ;  /* 0x00000003ff0c7424 */ /* 0x000fe200078e00ff */
[----:B------:R-:W-:-:S05]  /*15180*/  @P1 IADD3 R14, P0, R30, R14, RZ ;  /* 0x0000000e1e0e1210 */ /* 0x000fca0007f1e0ff */
[----:B------:R-:W-:-:S08]  /*15190*/  @P1 IMAD.MOV.U32 R2, RZ, RZ, R14 ;  /* 0x000000ffff021224 */ /* 0x000fd000078e000e */
[----:B------:R-:W-:Y:S05]  /*151a0*/  WARPSYNC.COLLECTIVE R15, `(.L_x_1346) ;  /* 0x000000000f087348 */ /* 0x000fea0003c00000 */
[----:B------:R0:W1:Y:S02]  /*151b0*/  SHFL.IDX P6, R14, R13, R12, R11 ;  /* 0x0000000c0d0e7389 */ /* 0x00006400000c000b */
[----:B01----:R-:W-:Y:S01]  /*151c0*/  ENDCOLLECTIVE ;  /* 0x000000000000791b */ /* 0x003fe20003800000 */
.L_x_1346:
        /* <DEDUP_REMOVED lines=12> */
.L_x_1347:
[----:B------:R-:W-:Y:S05]  /*15290*/  BRA `(.L_x_1348) ;  /* 0xffffffc4002c7947 */ /* 0x000fea000383ffff */
.L_x_1270:
[----:B------:R-:W-:Y:S02]  /*152a0*/  IMAD.MOV.U32 R13, RZ, RZ, R5 ;  /* 0x000000ffff0d7224 */ /* 0x000fe400078e0005 */
[----:B------:R-:W-:Y:S02]  /*152b0*/  IMAD.MOV.U32 R12, RZ, RZ, RZ ;  /* 0x000000ffff0c7224 */ /* 0x000fe400078e00ff */
[----:B------:R-:W-:Y:S02]  /*152c0*/  IMAD.MOV.U32 R11, RZ, RZ, 0x181f ;  /* 0x0000181fff0b7424 */ /* 0x000fe400078e00ff */
[----:B------:R-:W-:Y:S02]  /*152d0*/  IMAD.MOV.U32 R15, RZ, RZ, -0x1 ;  /* 0xffffffffff0f7424 */ /* 0x000fe400078e00ff */
[----:B------:R-:W-:-:S07]  /*152e0*/  VIADD R4, R8, UR43 ;  /* 0x0000002b08047c36 */ /* 0x000fce0008000000 */
[----:B------:R-:W-:Y:S05]  /*152f0*/  WARPSYNC.COLLECTIVE R15, `(.L_x_1349) ;  /* 0x000000000f087348 */ /* 0x000fea0003c00000 */
[----:B------:R0:W1:Y:S02]  /*15300*/  SHFL.IDX P6, R14, R13, R12, R11 ;  /* 0x0000000c0d0e7389 */ /* 0x00006400000c000b */
[----:B01----:R-:W-:Y:S01]  /*15310*/  ENDCOLLECTIVE ;  /* 0x000000000000791b */ /* 0x003fe20003800000 */
.L_x_1349:
[C---:B------:R-:W-:Y:S01]  /*15320*/  VIADD R6, R4.reuse, 0x10 ;  /* 0x0000001004067836 */ /* 0x040fe20000000000 */
[----:B------:R-:W-:Y:S01]  /*15330*/  ISETP.GE.AND P1, PT, R4, UR41, PT ;  /* 0x0000002904007c0c */ /* 0x000fe2000bf26270 */
[----:B------:R-:W-:Y:S02]  /*15340*/  IMAD.MOV.U32 R13, RZ, RZ, R0 ;  /* 0x000000ffff0d7224 */ /* 0x000fe400078e0000 */
[----:B------:R-:W-:-:S10]  /*15350*/  IMAD.MOV.U32 R2, RZ, RZ, R14 ;  /* 0x000000ffff027224 */ /* 0x000fd400078e000e */
[----:B------:R-:W-:Y:S05]  /*15360*/  WARPSYNC.COLLECTIVE R15, `(.L_x_1350) ;  /* 0x000000000f087348 */ /* 0x000fea0003c00000 */
[----:B------:R0:W1:Y:S02]  /*15370*/  SHFL.IDX P6, R14, R13, R12, R11 ;  /* 0x0000000c0d0e7389 */ /* 0x00006400000c000b */
[----:B01----:R-:W-:Y:S01]  /*15380*/  ENDCOLLECTIVE ;  /* 0x000000000000791b */ /* 0x003fe20003800000 */
.L_x_1350:
        /* <DEDUP_REMOVED lines=8> */
.L_x_1351:
        /* <DEDUP_REMOVED lines=11> */
.L_x_1352:
[----:B------:R-:W-:Y:S02]  /*154c0*/  IMAD.MOV.U32 R13, RZ, RZ, R5 ;  /* 0x000000ffff0d7224 */ /* 0x000fe400078e0005 */
[----:B------:R-:W-:Y:S01]  /*154d0*/  IMAD.MOV.U32 R12, RZ, RZ, 0x2 ;  /* 0x00000002ff0c7424 */ /* 0x000fe200078e00ff */
[----:B------:R-:W-:-:S05]  /*154e0*/  @!P1 IADD3 R14, P0, R30, R14, RZ ;  /* 0x0000000e1e0e9210 */ /* 0x000fca0007f1e0ff */
[----:B------:R-:W-:-:S08]  /*154f0*/  @!P1 IMAD.MOV.U32 R2, RZ, RZ, R14 ;  /* 0x000000ffff029224 */ /* 0x000fd000078e000e */
[----:B------:R-:W-:Y:S05]  /*15500*/  WARPSYNC.COLLECTIVE R15, `(.L_x_1353) ;  /* 0x000000000f087348 */ /* 0x000fea0003c00000 */
[----:B------:R0:W1:Y:S02]  /*15510*/  SHFL.IDX P6, R14, R13, R12, R11 ;  /* 0x0000000c0d0e7389 */ /* 0x00006400000c000b */
[----:B01----:R-:W-:Y:S01]  /*15520*/  ENDCOLLECTIVE ;  /* 0x000000000000791b */ /* 0x003fe20003800000 */
.L_x_1353:
        /* <DEDUP_REMOVED lines=14> */
.L_x_1354:
[----:B------:R-:W-:Y:S02]  /*15610*/  IMAD.MOV.U32 R13, RZ, RZ, R5 ;  /* 0x000000ffff0d7224 */ /* 0x000fe400078e0005 */
[----:B------:R-:W-:Y:S01]  /*15620*/  IMAD.MOV.U32 R12, RZ, RZ, 0x3 ;  /* 0x00000003ff0c7424 */ /* 0x000fe200078e00ff */
[----:B------:R-:W-:-:S05]  /*15630*/  @!P1 IADD3 R14, P0, R30, R14, RZ ;  /* 0x0000000e1e0e9210 */ /* 0x000fca0007f1e0ff */
[----:B------:R-:W-:-:S08]  /*15640*/  @!P1 IMAD.MOV.U32 R2, RZ, RZ, R14 ;  /* 0x000000ffff029224 */ /* 0x000fd000078e000e */
[----:B------:R-:W-:Y:S05]  /*15650*/  WARPSYNC.COLLECTIVE R15, `(.L_x_1355) ;  /* 0x000000000f087348 */ /* 0x000fea0003c00000 */
[----:B------:R0:W1:Y:S02]  /*15660*/  SHFL.IDX P6, R14, R13, R12, R11 ;  /* 0x0000000c0d0e7389 */ /* 0x00006400000c000b */
[----:B01----:R-:W-:Y:S01]  /*15670*/  ENDCOLLECTIVE ;  /* 0x000000000000791b */ /* 0x003fe20003800000 */
.L_x_1355:
        /* <DEDUP_REMOVED lines=14> */
.L_x_1356:
[----:B------:R-:W-:Y:S02]  /*15760*/  IMAD.MOV.U32 R13, RZ, RZ, R5 ;  /* 0x000000ffff0d7224 */ /* 0x000fe400078e0005 */
[----:B------:R-:W-:Y:S01]  /*15770*/  IMAD.MOV.U32 R12, RZ, RZ, 0x4 ;  /* 0x00000004ff0c7424 */ /* 0x000fe200078e00ff */
[----:B------:R-:W-:-:S05]  /*15780*/  @!P1 IADD3 R14, P0, R30, R14, RZ ;  /* 0x0000000e1e0e9210 */ /* 0x000fca0007f1e0ff */
[----:B------:R-:W-:-:S08]  /*15790*/  @!P1 IMAD.MOV.U32 R2, RZ, RZ, R14 ;  /* 0x000000ffff029224 */ /* 0x000fd000078e000e */
[----:B------:R-:W-:Y:S05]  /*157a0*/  WARPSYNC.COLLECTIVE R15, `(.L_x_1357) ;  /* 0x000000000f087348 */ /* 0x000fea0003c00000 */
[----:B------:R0:W1:Y:S02]  /*157b0*/  SHFL.IDX P6, R14, R13, R12, R11 ;  /* 0x0000000c0d0e7389 */ /* 0x00006400000c000b */
[----:B01----:R-:W-:Y:S01]  /*157c0*/  ENDCOLLECTIVE ;  /* 0x000000000000791b */ /* 0x003fe20003800000 */
.L_x_1357:
        /* <DEDUP_REMOVED lines=14> */
.L_x_1358:
[----:B------:R-:W-:Y:S02]  /*158b0*/  IMAD.MOV.U32 R13, RZ, RZ, R5 ;  /* 0x000000ffff0d7224 */ /* 0x000fe400078e0005 */
[----:B------:R-:W-:Y:S01]  /*158c0*/  IMAD.MOV.U32 R12, RZ, RZ, 0x5 ;  /* 0x00000005ff0c7424 */ /* 0x000fe200078e00ff */
[----:B------:R-:W-:-:S05]  /*158d0*/  @!P1 IADD3 R14, P0, R30, R14, RZ ;  /* 0x0000000e1e0e9210 */ /* 0x000fca0007f1e0ff */
[----:B------:R-:W-:-:S08]  /*158e0*/  @!P1 IMAD.MOV.U32 R2, RZ, RZ, R14 ;  /* 0x000000ffff029224 */ /* 0x000fd000078e000e */
[----:B------:R-:W-:Y:S05]  /*158f0*/  WARPSYNC.COLLECTIVE R15, `(.L_x_1359) ;  /* 0x000000000f087348 */ /* 0x000fea0003c00000 */
[----:B------:R0:W1:Y:S02]  /*15900*/  SHFL.IDX P6, R14, R13, R12, R11 ;  /* 0x0000000c0d0e7389 */ /* 0x00006400000c000b */
[----:B01----:R-:W-:Y:S01]  /*15910*/  ENDCOLLECTIVE ;  /* 0x000000000000791b */ /* 0x003fe20003800000 */
.L_x_1359:
        /* <DEDUP_REMOVED lines=14> */
.L_x_1360:
[----:B------:R-:W-:Y:S02]  /*15a00*/  IMAD.MOV.U32 R13, RZ, RZ, R5 ;  /* 0x000000ffff0d7224 */ /* 0x000fe400078e0005 */
[----:B------:R-:W-:Y:S01]  /*15a10*/  IMAD.MOV.U32 R12, RZ, RZ, 0x6 ;  /* 0x00000006ff0c7424 */ /* 0x000fe200078e00ff */
[----:B------:R-:W-:-:S05]  /*15a20*/  @!P1 IADD3 R14, P0, R30, R14, RZ ;  /* 0x0000000e1e0e9210 */ /* 0x000fca0007f1e0ff */
[----:B------:R-:W-:-:S08]  /*15a30*/  @!P1 IMAD.MOV.U32 R2, RZ, RZ, R14 ;  /* 0x000000ffff029224 */ /* 0x000fd000078e000e */
[----:B------:R-:W-:Y:S05]  /*15a40*/  WARPSYNC.COLLECTIVE R15, `(.L_x_1361) ;  /* 0x000000000f087348 */ /* 0x000fea0003c00000 */
[----:B------:R0:W1:Y:S02]  /*15a50*/  SHFL.IDX P6, R14, R13, R12, R11 ;  /* 0x0000000c0d0e7389 */ /* 0x00006400000c000b */
[----:B01----:R-:W-:Y:S01]  /*15a60*/  ENDCOLLECTIVE ;  /* 0x000000000000791b */ /* 0x003fe20003800000 */
.L_x_1361:
        /* <DEDUP_REMOVED lines=14> */
.L_x_1362:
[----:B------:R-:W-:Y:S02]  /*15b50*/  IMAD.MOV.U32 R13, RZ, RZ, R5 ;  /* 0x000000ffff0d7224 */ /* 0x000fe400078e0005 */
[----:B------:R-:W-:Y:S01]  /*15b60*/  IMAD.MOV.U32 R12, RZ, RZ, 0x7 ;  /* 0x00000007ff0c7424 */ /* 0x000fe200078e00ff */
[----:B------:R-:W-:-:S05]  /*15b70*/  @!P1 IADD3 R14, P0, R30, R14, RZ ;  /* 0x0000000e1e0e9210 */ /* 0x000fca0007f1e0ff */
[----:B------:R-:W-:-:S08]  /*15b80*/  @!P1 IMAD.MOV.U32 R2, RZ, RZ, R14 ;  /* 0x000000ffff029224 */ /* 0x000fd000078e000e */
[----:B------:R-:W-:Y:S05]  /*15b90*/  WARPSYNC.COLLECTIVE R15, `(.L_x_1363) ;  /* 0x000000000f087348 */ /* 0x000fea0003c00000 */
[----:B------:R0:W1:Y:S02]  /*15ba0*/  SHFL.IDX P6, R14, R13, R12, R11 ;  /* 0x0000000c0d0e7389 */ /* 0x00006400000c000b */
[----:B01----:R-:W-:Y:S01]  /*15bb0*/  ENDCOLLECTIVE ;  /* 0x000000000000791b */ /* 0x003fe20003800000 */
.L_x_1363:
        /* <DEDUP_REMOVED lines=8> */
[----:B------:R-:W-:-:S07]  /*15c40*/  IMAD.MOV.U32 R6, RZ, RZ, R14 ;  /* 0x000000ffff067224 */ /* 0x000fce00078e000e */
[----:B0-----:R-:W-:Y:S05]  /*15c50*/  WARPSYNC.COLLECTIVE R15, `(.L_x_1364) ;  /* 0x000000000f087348 */ /* 0x001fea0003c00000 */
[----:B------:R1:W2:Y:S02]  /*15c60*/  SHFL.IDX P6, R14, R13, R12, R11 ;  /* 0x0000000c0d0e7389 */ /* 0x0002a400000c000b */
[----:B012---:R-:W-:Y:S01]  /*15c70*/  ENDCOLLECTIVE ;  /* 0x000000000000791b */ /* 0x007fe20003800000 */
.L_x_1364:
[----:B------:R-:W-:Y:S05]  /*15c80*/  BRA `(.L_x_1365) ;  /* 0xffffffc400547947 */ /* 0x000fea000383ffff */
.L_x_1273:
[----:B0-----:R0:W1:Y:S02]  /*15c90*/  SYNCS.PHASECHK.TRANS64.TRYWAIT P0, [R17+URZ+0x28420], R0 ;  /* 0x02842000110075a7 */ /* 0x001064000800017f */
[----:B-1----:R-:W-:Y:S05]  /*15ca0*/  @!P0 NANOSLEEP.SYNCS 0x989680 ;  /* 0x009896800000895d */ /* 0x002fea0003900000 */
[----:B------:R-:W1:Y:S02]  /*15cb0*/  @!P0 SYNCS.PHASECHK.TRANS64 P0, [R17+URZ+0x28420], R0 ;  /* 0x02842000110085a7 */ /* 0x000e64000800007f */
[----:B-1----:R-:W-:Y:S05]  /*15cc0*/  @!P0 BRA `(.L_x_1273) ;  /* 0xfffffffc00f08947 */ /* 0x002fea000383ffff */
[----:B------:R-:W-:Y:S05]  /*15cd0*/  BRA `(.L_x_1366) ;  /* 0xffffffc400b47947 */ /* 0x000fea000383ffff */
.L_x_1277:
[----:B-1----:R1:W2:Y:S02]  /*15ce0*/  SYNCS.PHASECHK.TRANS64.TRYWAIT P0, [R0+URZ+0x28480], R20 ;  /* 0x02848014000075a7 */ /* 0x0022a4000800017f */
[----:B--2---:R-:W-:Y:S05]  /*15cf0*/  @!P0 NANOSLEEP.SYNCS 0x989680 ;  /* 0x009896800000895d */ /* 0x004fea0003900000 */
[----:B------:R-:W2:Y:S02]  /*15d00*/  @!P0 SYNCS.PHASECHK.TRANS64 P0, [R0+URZ+0x28480], R20 ;  /* 0x02848014000085a7 */ /* 0x000ea4000800007f */
[----:B--2---:R-:W-:Y:S05]  /*15d10*/  @!P0 BRA `(.L_x_1277) ;  /* 0xfffffffc00f08947 */ /* 0x004fea000383ffff */
[----:B------:R-:W-:Y:S05]  /*15d20*/  BRA `(.L_x_1367) ;  /* 0xffffffc800887947 */ /* 0x000fea000383ffff */
.L_x_1278:
[----:B------:R-:W-:Y:S01]  /*15d30*/  BSSY B0, `(.L_x_1368) ;  /* 0x0000008000007945 */ /* 0x000fe20003800000 */
[----:B------:R-:W-:Y:S02]  /*15d40*/  IMAD.MOV.U32 R13, RZ, RZ, R27 ;  /* 0x000000ffff0d7224 */ /* 0x000fe400078e001b */
[----:B------:R-:W-:Y:S02]  /*15d50*/  IMAD.MOV.U32 R12, RZ, RZ, RZ ;  /* 0x000000ffff0c7224 */ /* 0x000fe400078e00ff */
[----:B------:R-:W-:Y:S02]  /*15d60*/  IMAD.MOV.U32 R11, RZ, RZ, 0x181f ;  /* 0x0000181fff0b7424 */ /* 0x000fe400078e00ff */
[----:B------:R-:W-:-:S07]  /*15d70*/  IMAD.MOV.U32 R15, RZ, RZ, -0x1 ;  /* 0xffffffffff0f7424 */ /* 0x000fce00078e00ff */
[----:B-1----:R-:W-:Y:S05]  /*15d80*/  WARPSYNC.COLLECTIVE R15, `(.L_x_1369) ;  /* 0x000000000f087348 */ /* 0x002fea0003c00000 */
[----:B------:R0:W2:Y:S02]  /*15d90*/  SHFL.IDX P6, R14, R13, R12, R11 ;  /* 0x0000000c0d0e7389 */ /* 0x0000a400000c000b */
[----:B012---:R-:W-:Y:S01]  /*15da0*/  ENDCOLLECTIVE ;  /* 0x000000000000791b */ /* 0x007fe20003800000 */
.L_x_1369:
[----:B------:R-:W-:Y:S05]  /*15db0*/  BSYNC B0 ;  /* 0x0000000000007941 */ /* 0x000fea0003800000 */
.L_x_1368:
        /* <DEDUP_REMOVED lines=9> */
.L_x_1370:
[----:B------:R-:W-:Y:S02]  /*15e50*/  IMAD.MOV.U32 R13, RZ, RZ, R27 ;  /* 0x000000ffff0d7224 */ /* 0x000fe400078e001b */
[----:B------:R-:W-:Y:S02]  /*15e60*/  IMAD.MOV.U32 R12, RZ, RZ, 0x1 ;  /* 0x00000001ff0c7424 */ /* 0x000fe400078e00ff */
[----:B------:R-:W-:-:S07]  /*15e70*/  IMAD.MOV.U32 R2, RZ, RZ, R14 ;  /* 0x000000ffff027224 */ /* 0x000fce00078e000e */
[----:B------:R-:W-:Y:S05]  /*15e80*/  WARPSYNC.COLLECTIVE R15, `(.L_x_1371) ;  /* 0x000000000f087348 */ /* 0x000fea0003c00000 */
[----:B------:R0:W1:Y:S02]  /*15e90*/  SHFL.IDX P6, R14, R13, R12, R11 ;  /* 0x0000000c0d0e7389 */ /* 0x00006400000c000b */
[----:B01----:R-:W-:Y:S01]  /*15ea0*/  ENDCOLLECTIVE ;  /* 0x000000000000791b */ /* 0x003fe20003800000 */
.L_x_1371:
        /* <DEDUP_REMOVED lines=12> */
.L_x_1372:
[----:B------:R-:W-:Y:S02]  /*15f70*/  IMAD.MOV.U32 R13, RZ, RZ, R27 ;  /* 0x000000ffff0d7224 */ /* 0x000fe400078e001b */
[----:B------:R-:W-:Y:S02]  /*15f80*/  IMAD.MOV.U32 R12, RZ, RZ, 0x2 ;  /* 0x00000002ff0c7424 */ /* 0x000fe400078e00ff */
[----:B------:R-:W-:-:S07]  /*15f90*/  IMAD.MOV.U32 R2, RZ, RZ, R14 ;  /* 0x000000ffff027224 */ /* 0x000fce00078e000e */
[----:B------:R-:W-:Y:S05]  /*15fa0*/  WARPSYNC.COLLECTIVE R15, `(.L_x_1373) ;  /* 0x000000000f087348 */ /* 0x000fea0003c00000 */
[----:B------:R0:W1:Y:S02]  /*15fb0*/  SHFL.IDX P6, R14, R13, R12, R11 ;  /* 0x0000000c0d0e7389 */ /* 0x00006400000c000b */
[----:B01----:R-:W-:Y:S01]  /*15fc0*/  ENDCOLLECTIVE ;  /* 0x000000000000791b */ /* 0x003fe20003800000 */
.L_x_1373:
        /* <DEDUP_REMOVED lines=12> */
.L_x_1374:
[----:B------:R-:W-:Y:S02]  /*16090*/  IMAD.MOV.U32 R13, RZ, RZ, R27 ;  /* 0x000000ffff0d7224 */ /* 0x000fe400078e001b */
[----:B------:R-:W-:Y:S02]  /*160a0*/  IMAD.MOV.U32 R12, RZ, RZ, 0x3 ;  /* 0x00000003ff0c7424 */ /* 0x000fe400078e00ff */
[----:B------:R-:W-:-:S07]  /*160b0*/  IMAD.MOV.U32 R2, RZ, RZ, R14 ;  /* 0x000000ffff027224 */ /* 0x000fce00078e000e */
[----:B------:R-:W-:Y:S05]  /*160c0*/  WARPSYNC.COLLECTIVE R15, `(.L_x_1375) ;  /* 0x000000000f087348 */ /* 0x000fea0003c00000 */
[----:B------:R0:W1:Y:S02]  /*160d0*/  SHFL.IDX P6, R14, R13, R12, R11 ;  /* 0x0000000c0d0e7389 */ /* 0x00006400000c000b */
[----:B01----:R-:W-:Y:S01]  /*160e0*/  ENDCOLLECTIVE ;  /* 0x000000000000791b */ /* 0x003fe20003800000 */
.L_x_1375:
        /* <DEDUP_REMOVED lines=12> */
.L_x_1376:
[----:B------:R-:W-:Y:S01]  /*161b0*/  IMAD.MOV.U32 R2, RZ, RZ, R14 ;  /* 0x000000ffff027224 */ /* 0x000fe200078e000e */
[----:B------:R-:W-:Y:S06]  /*161c0*/  BRA `(.L_x_1377) ;  /* 0xffffffc800187947 */ /* 0x000fec000383ffff */
.L_x_1283:
[----:B---3--:R3:W4:Y:S02]  /*161d0*/  SYNCS.PHASECHK.TRANS64.TRYWAIT P0, [R0+URZ+0x28440], R20 ;  /* 0x02844014000075a7 */ /* 0x008724000800017f */
[----:B----4-:R-:W-:Y:S05]  /*161e0*/  @!P0 NANOSLEEP.SYNCS 0x989680 ;  /* 0x009896800000895d */ /* 0x010fea0003900000 */
[----:B------:R-:W4:Y:S02]  /*161f0*/  @!P0 SYNCS.PHASECHK.TRANS64 P0, [R0+URZ+0x28440], R20 ;  /* 0x02844014000085a7 */ /* 0x000f24000800007f */
[----:B----4-:R-:W-:Y:S05]  /*16200*/  @!P0 BRA `(.L_x_1283) ;  /* 0xfffffffc00f08947 */ /* 0x010fea000383ffff */
[----:B------:R-:W-:Y:S05]  /*16210*/  BRA `(.L_x_1378) ;  /* 0xffffffc8006c7947 */ /* 0x000fea000383ffff */
.L_x_1284:
[----:B------:R-:W-:Y:S01]  /*16220*/  BSSY B0, `(.L_x_1379) ;  /* 0x0000008000007945 */ /* 0x000fe20003800000 */
[----:B------:R-:W-:Y:S02]  /*16230*/  IMAD.MOV.U32 R13, RZ, RZ, R10 ;  /* 0x000000ffff0d7224 */ /* 0x000fe400078e000a */
[----:B------:R-:W-:Y:S02]  /*16240*/  IMAD.MOV.U32 R12, RZ, RZ, RZ ;  /* 0x000000ffff0c7224 */ /* 0x000fe400078e00ff */
[----:B------:R-:W-:Y:S02]  /*16250*/  IMAD.MOV.U32 R11, RZ, RZ, 0x181f ;  /* 0x0000181fff0b7424 */ /* 0x000fe400078e00ff */
[----:B------:R-:W-:-:S07]  /*16260*/  IMAD.MOV.U32 R15, RZ, RZ, -0x1 ;  /* 0xffffffffff0f7424 */ /* 0x000fce00078e00ff */
[----:B0123--:R-:W-:Y:S05]  /*16270*/  WARPSYNC.COLLECTIVE R15, `(.L_x_1380) ;  /* 0x000000000f087348 */ /* 0x00ffea0003c00000 */
[----:B------:R4:W0:Y:S02]  /*16280*/  SHFL.IDX P6, R14, R13, R12, R11 ;  /* 0x0000000c0d0e7389 */ /* 0x00082400000c000b */
[----:B01234-:R-:W-:Y:S01]  /*16290*/  ENDCOLLECTIVE ;  /* 0x000000000000791b */ /* 0x01ffe20003800000 */
.L_x_1380:
[----:B------:R-:W-:Y:S05]  /*162a0*/  BSYNC B0 ;  /* 0x0000000000007941 */ /* 0x000fea0003800000 */
.L_x_1379:
        /* <DEDUP_REMOVED lines=8> */
.L_x_1381:
[----:B------:R-:W-:Y:S02]  /*16330*/  IMAD.MOV.U32 R13, RZ, RZ, R10 ;  /* 0x000000ffff0d7224 */ /* 0x000fe400078e000a */
[----:B------:R-:W-:Y:S01]  /*16340*/  IMAD.MOV.U32 R12, RZ, RZ, 0x1 ;  /* 0x00000001ff0c7424 */ /* 0x000fe200078e00ff */
[----:B------:R-:W-:-:S13]  /*16350*/  IADD3 R2, P0, R30, R14, RZ ;  /* 0x0000000e1e027210 */ /* 0x000fda0007f1e0ff */
[----:B------:R-:W-:Y:S05]  /*16360*/  WARPSYNC.COLLECTIVE R15, `(.L_x_1382) ;  /* 0x000000000f087348 */ /* 0x000fea0003c00000 */
[----:B------:R0:W1:Y:S02]  /*16370*/  SHFL.IDX P6, R14, R13, R12, R11 ;  /* 0x0000000c0d0e7389 */ /* 0x00006400000c000b */
[----:B01----:R-:W-:Y:S01]  /*16380*/  ENDCOLLECTIVE ;  /* 0x000000000000791b */ /* 0x003fe20003800000 */
.L_x_1382:
        /* <DEDUP_REMOVED lines=11> */
.L_x_1383:
[----:B------:R-:W-:Y:S02]  /*16440*/  IMAD.MOV.U32 R13, RZ, RZ, R10 ;  /* 0x000000ffff0d7224 */ /* 0x000fe400078e000a */
[----:B------:R-:W-:Y:S01]  /*16450*/  IMAD.MOV.U32 R12, RZ, RZ, 0x2 ;  /* 0x00000002ff0c7424 */ /* 0x000fe200078e00ff */
[----:B------:R-:W-:-:S13]  /*16460*/  IADD3 R2, P0, R30, R14, RZ ;  /* 0x0000000e1e027210 */ /* 0x000fda0007f1e0ff */
[----:B------:R-:W-:Y:S05]  /*16470*/  WARPSYNC.COLLECTIVE R15, `(.L_x_1384) ;  /* 0x000000000f087348 */ /* 0x000fea0003c00000 */
[----:B------:R0:W1:Y:S02]  /*16480*/  SHFL.IDX P6, R14, R13, R12, R11 ;  /* 0x0000000c0d0e7389 */ /* 0x00006400000c000b */
[----:B01----:R-:W-:Y:S01]  /*16490*/  ENDCOLLECTIVE ;  /* 0x000000000000791b */ /* 0x003fe20003800000 */
.L_x_1384:
        /* <DEDUP_REMOVED lines=11> */
.L_x_1385:
[----:B------:R-:W-:Y:S02]  /*16550*/  IMAD.MOV.U32 R13, RZ, RZ, R10 ;  /* 0x000000ffff0d7224 */ /* 0x000fe400078e000a */
[----:B------:R-:W-:Y:S01]  /*16560*/  IMAD.MOV.U32 R12, RZ, RZ, 0x3 ;  /* 0x00000003ff0c7424 */ /* 0x000fe200078e00ff */
[----:B------:R-:W-:-:S13]  /*16570*/  IADD3 R2, P0, R30, R14, RZ ;  /* 0x0000000e1e027210 */ /* 0x000fda0007f1e0ff */
[----:B------:R-:W-:Y:S05]  /*16580*/  WARPSYNC.COLLECTIVE R15, `(.L_x_1386) ;  /* 0x000000000f087348 */ /* 0x000fea0003c00000 */
[----:B------:R0:W1:Y:S02]  /*16590*/  SHFL.IDX P6, R14, R13, R12, R11 ;  /* 0x0000000c0d0e7389 */ /* 0x00006400000c000b */
[----:B01----:R-:W-:Y:S01]  /*165a0*/  ENDCOLLECTIVE ;  /* 0x000000000000791b */ /* 0x003fe20003800000 */
.L_x_1386:
        /* <DEDUP_REMOVED lines=11> */
.L_x_1387:
[----:B------:R-:W-:Y:S05]  /*16660*/  BRA `(.L_x_1388) ;  /* 0xffffffc800007947 */ /* 0x000fea000383ffff */
.L_x_1289:
[----:B0-----:R0:W1:Y:S02]  /*16670*/  SYNCS.PHASECHK.TRANS64.TRYWAIT P2, [R0+URZ+0x28470], R3 ;  /* 0x02847003000075a7 */ /* 0x001064000804017f */
[----:B-1----:R-:W-:Y:S05]  /*16680*/  @!P2 NANOSLEEP.SYNCS 0x989680 ;  /* 0x009896800000a95d */ /* 0x002fea0003900000 */
[----:B------:R-:W1:Y:S02]  /*16690*/  @!P2 SYNCS.PHASECHK.TRANS64 P2, [R0+URZ+0x28470], R3 ;  /* 0x028470030000a5a7 */ /* 0x000e64000804007f */
[----:B-1----:R-:W-:Y:S05]  /*166a0*/  @!P2 BRA `(.L_x_1289) ;  /* 0xfffffffc00f0a947 */ /* 0x002fea000383ffff */
[----:B------:R-:W-:Y:S05]  /*166b0*/  BRA `(.L_x_1389) ;  /* 0xffffffc800687947 */ /* 0x000fea000383ffff */
.L_x_1291:
[----:B0-----:R0:W1:Y:S02]  /*166c0*/  SYNCS.PHASECHK.TRANS64.TRYWAIT P2, [R0+URZ+0x28460], R7 ;  /* 0x02846007000075a7 */ /* 0x001064000804017f */
[----:B-1----:R-:W-:Y:S05]  /*166d0*/  @!P2 NANOSLEEP.SYNCS 0x989680 ;  /* 0x009896800000a95d */ /* 0x002fea0003900000 */
[----:B------:R-:W1:Y:S02]  /*166e0*/  @!P2 SYNCS.PHASECHK.TRANS64 P2, [R0+URZ+0x28460], R7 ;  /* 0x028460070000a5a7 */ /* 0x000e64000804007f */
[----:B-1----:R-:W-:Y:S05]  /*166f0*/  @!P2 BRA `(.L_x_1291) ;  /* 0xfffffffc00f0a947 */ /* 0x002fea000383ffff */
[----:B------:R-:W-:Y:S05]  /*16700*/  BRA `(.L_x_1390) ;  /* 0xffffffc800787947 */ /* 0x000fea000383ffff */
.L_x_1299:
[----:B-1----:R1:W2:Y:S02]  /*16710*/  SYNCS.PHASECHK.TRANS64.TRYWAIT P2, [R2+URZ+0x28470], R3 ;  /* 0x02847003020075a7 */ /* 0x0022a4000804017f */
[----:B--2---:R-:W-:Y:S05]  /*16720*/  @!P2 NANOSLEEP.SYNCS 0x989680 ;  /* 0x009896800000a95d */ /* 0x004fea0003900000 */
[----:B------:R-:W2:Y:S02]  /*16730*/  @!P2 SYNCS.PHASECHK.TRANS64 P2, [R2+URZ+0x28470], R3 ;  /* 0x028470030200a5a7 */ /* 0x000ea4000804007f */
[----:B--2---:R-:W-:Y:S05]  /*16740*/  @!P2 BRA `(.L_x_1299) ;  /* 0xfffffffc00f0a947 */ /* 0x004fea000383ffff */
[----:B------:R-:W-:Y:S05]  /*16750*/  BRA `(.L_x_1391) ;  /* 0xffffffd000287947 */ /* 0x000fea000383ffff */
.L_x_1301:
[----:B0-----:R0:W1:Y:S02]  /*16760*/  SYNCS.PHASECHK.TRANS64.TRYWAIT P2, [R2+URZ+0x28460], R3 ;  /* 0x02846003020075a7 */ /* 0x001064000804017f */
[----:B-1----:R-:W-:Y:S05]  /*16770*/  @!P2 NANOSLEEP.SYNCS 0x989680 ;  /* 0x009896800000a95d */ /* 0x002fea0003900000 */
[----:B------:R-:W1:Y:S02]  /*16780*/  @!P2 SYNCS.PHASECHK.TRANS64 P2, [R2+URZ+0x28460], R3 ;  /* 0x028460030200a5a7 */ /* 0x000e64000804007f */
[----:B-1----:R-:W-:Y:S05]  /*16790*/  @!P2 BRA `(.L_x_1301) ;  /* 0xfffffffc00f0a947 */ /* 0x002fea000383ffff */
[----:B------:R-:W-:Y:S05]  /*167a0*/  BRA `(.L_x_1392) ;  /* 0xffffffd000347947 */ /* 0x000fea000383ffff */
.L_x_1308:
[----:B0-----:R0:W1:Y:S02]  /*167b0*/  SYNCS.PHASECHK.TRANS64.TRYWAIT P0, [R5+URZ+0x28420], R0 ;  /* 0x02842000050075a7 */ /* 0x001064000800017f */
[----:B-1----:R-:W-:Y:S05]  /*167c0*/  @!P0 NANOSLEEP.SYNCS 0x989680 ;  /* 0x009896800000895d */ /* 0x002fea0003900000 */
[----:B------:R-:W1:Y:S02]  /*167d0*/  @!P0 SYNCS.PHASECHK.TRANS64 P0, [R5+URZ+0x28420], R0 ;  /* 0x02842000050085a7 */ /* 0x000e64000800007f */
[----:B-1----:R-:W-:Y:S05]  /*167e0*/  @!P0 BRA `(.L_x_1308) ;  /* 0xfffffffc00f08947 */ /* 0x002fea000383ffff */
[----:B------:R-:W-:Y:S05]  /*167f0*/  BRA `(.L_x_1393) ;  /* 0xffffffd800107947 */ /* 0x000fea000383ffff */
.L_x_1309:
[----:B------:R-:W1:Y:S01]  /*16800*/  S2R R2, SR_TID.X ;  /* 0x0000000000027919 */ /* 0x000e620000002100 */
[----:B------:R-:W-:Y:S01]  /*16810*/  BSSY B0, `(.L_x_1394) ;  /* 0x000000a000007945 */ /* 0x000fe20003800000 */
[----:B------:R-:W-:Y:S02]  /*16820*/  IMAD.MOV.U32 R12, RZ, RZ, RZ ;  /* 0x000000ffff0c7224 */ /* 0x000fe400078e00ff */
[----:B------:R-:W-:Y:S02]  /*16830*/  IMAD.MOV.U32 R11, RZ, RZ, 0x1f ;  /* 0x0000001fff0b7424 */ /* 0x000fe400078e00ff */
[----:B------:R-:W-:Y:S01]  /*16840*/  IMAD.MOV.U32 R15, RZ, RZ, -0x1 ;  /* 0xffffffffff0f7424 */ /* 0x000fe200078e00ff */
[----:B-1----:R-:W-:-:S04]  /*16850*/  SHF.R.U32.HI R2, RZ, 0x5, R2 ;  /* 0x00000005ff027819 */ /* 0x002fc80000011602 */
[----:B------:R-:W-:-:S05]  /*16860*/  LOP3.LUT R2, R2, 0x3, RZ, 0xc0, !PT ;  /* 0x0000000302027812 */ /* 0x000fca00078ec0ff */
[----:B------:R-:W-:-:S07]  /*16870*/  IMAD.MOV.U32 R13, RZ, RZ, R2 ;  /* 0x000000ffff0d7224 */ /* 0x000fce00078e0002 */
[----:B0-----:R-:W-:Y:S05]  /*16880*/  WARPSYNC.COLLECTIVE R15, `(.L_x_1395) ;  /* 0x000000000f087348 */ /* 0x001fea0003c00000 */
[----:B------:R1:W2:Y:S02]  /*16890*/  SHFL.IDX P6, R14, R13, R12, R11 ;  /* 0x0000000c0d0e7389 */ /* 0x0002a400000c000b */
[----:B012---:R-:W-:Y:S01]  /*168a0*/  ENDCOLLECTIVE ;  /* 0x000000000000791b */ /* 0x007fe20003800000 */
.L_x_1395:
[----:B------:R-:W-:Y:S05]  /*168b0*/  BSYNC B0 ;  /* 0x0000000000007941 */ /* 0x000fea0003800000 */
.L_x_1394:
[----:B------:R-:W-:Y:S05]  /*168c0*/  BRA `(.L_x_1396) ;  /* 0xffffffd400f87947 */ /* 0x000fea000383ffff */
.L_x_1312:
[----:B------:R-:W-:Y:S01]  /*168d0*/  BSSY B1, `(.L_x_1397) ;  /* 0x0000006000017945 */ /* 0x000fe20003800000 */
[----:B------:R-:W-:-:S07]  /*168e0*/  IMAD.MOV.U32 R15, RZ, RZ, -0x1 ;  /* 0xffffffffff0f7424 */ /* 0x000fce00078e00ff */
[----:B0-----:R-:W-:Y:S05]  /*168f0*/  WARPSYNC.COLLECTIVE R15, `(.L_x_1398) ;  /* 0x000000000f0c7348 */ /* 0x001fea0003c00000 */
[----:B------:R-:W-:Y:S02]  /*16900*/  ELECT P6, UR62, PT ;  /* 0x00000000003e782f */ /* 0x000fe400038c0000 */
[----:B------:R-:W-:Y:S01]  /*16910*/  MOV R14, UR62 ;  /* 0x0000003e000e7c02 */ /* 0x000fe20008000f00 */
[----:B0-----:R-:W-:Y:S10]  /*16920*/  ENDCOLLECTIVE ;  /* 0x000000000000791b */ /* 0x001ff40003800000 */
.L_x_1398:
[----:B------:R-:W-:Y:S05]  /*16930*/  BSYNC B1 ;  /* 0x0000000000017941 */ /* 0x000fea0003800000 */
.L_x_1397:
[----:B------:R-:W-:Y:S05]  /*16940*/  BRA `(.L_x_1399) ;  /* 0xffffffd400f07947 */ /* 0x000fea000383ffff */
.L_x_1314:
[----:B0-----:R0:W1:Y:S02]  /*16950*/  SYNCS.PHASECHK.TRANS64.TRYWAIT P1, [R3+URZ+0x28440], R2 ;  /* 0x02844002030075a7 */ /* 0x001064000802017f */
[----:B-1----:R-:W-:Y:S05]  /*16960*/  @!P1 NANOSLEEP.SYNCS 0x989680 ;  /* 0x009896800000995d */ /* 0x002fea0003900000 */
[----:B------:R-:W1:Y:S02]  /*16970*/  @!P1 SYNCS.PHASECHK.TRANS64 P1, [R3+URZ+0x28440], R2 ;  /* 0x02844002030095a7 */ /* 0x000e64000802007f */
[----:B-1----:R-:W-:Y:S05]  /*16980*/  @!P1 BRA `(.L_x_1314) ;  /* 0xfffffffc00f09947 */ /* 0x002fea000383ffff */
[----:B------:R-:W-:Y:S05]  /*16990*/  BRA `(.L_x_1400) ;  /* 0xffffffd800107947 */ /* 0x000fea000383ffff */
.L_x_1316:
[----:B-1----:R1:W2:Y:S02]  /*169a0*/  SYNCS.PHASECHK.TRANS64.TRYWAIT P1, [R19+URZ+0x28440], R0 ;  /* 0x02844000130075a7 */ /* 0x0022a4000802017f */
[----:B--2---:R-:W-:Y:S05]  /*169b0*/  @!P1 NANOSLEEP.SYNCS 0x989680 ;  /* 0x009896800000995d */ /* 0x004fea0003900000 */
[----:B------:R-:W2:Y:S02]  /*169c0*/  @!P1 SYNCS.PHASECHK.TRANS64 P1, [R19+URZ+0x28440], R0 ;  /* 0x02844000130095a7 */ /* 0x000ea4000802007f */
[----:B--2---:R-:W-:Y:S05]  /*169d0*/  @!P1 BRA `(.L_x_1316) ;  /* 0xfffffffc00f09947 */ /* 0x004fea000383ffff */
[----:B------:R-:W-:Y:S05]  /*169e0*/  BRA `(.L_x_1401) ;  /* 0xffffffd8001c7947 */ /* 0x000fea000383ffff */
.L_x_1318:
[----:B--2---:R2:W3:Y:S02]  /*169f0*/  SYNCS.PHASECHK.TRANS64.TRYWAIT P1, [R3+URZ+0x28460], R2 ;  /* 0x02846002030075a7 */ /* 0x0044e4000802017f */
[----:B---3--:R-:W-:Y:S05]  /*16a00*/  @!P1 NANOSLEEP.SYNCS 0x989680 ;  /* 0x009896800000995d */ /* 0x008fea0003900000 */
[----:B------:R-:W3:Y:S02]  /*16a10*/  @!P1 SYNCS.PHASECHK.TRANS64 P1, [R3+URZ+0x28460], R2 ;  /* 0x02846002030095a7 */ /* 0x000ee4000802007f */
[----:B---3--:R-:W-:Y:S05]  /*16a20*/  @!P1 BRA `(.L_x_1318) ;  /* 0xfffffffc00f09947 */ /* 0x008fea000383ffff */
[----:B------:R-:W-:Y:S05]  /*16a30*/  BRA `(.L_x_1402) ;  /* 0xffffffd800187947 */ /* 0x000fea000383ffff */
.L_x_1320:
[----:B---3--:R3:W4:Y:S02]  /*16a40*/  SYNCS.PHASECHK.TRANS64.TRYWAIT P1, [R19+URZ+0x28460], R0 ;  /* 0x02846000130075a7 */ /* 0x008724000802017f */
[----:B----4-:R-:W-:Y:S05]  /*16a50*/  @!P1 NANOSLEEP.SYNCS 0x989680 ;  /* 0x009896800000995d */ /* 0x010fea0003900000 */
[----:B------:R-:W4:Y:S02]  /*16a60*/  @!P1 SYNCS.PHASECHK.TRANS64 P1, [R19+URZ+0x28460], R0 ;  /* 0x02846000130095a7 */ /* 0x000f24000802007f */
[----:B----4-:R-:W-:Y:S05]  /*16a70*/  @!P1 BRA `(.L_x_1320) ;  /* 0xfffffffc00f09947 */ /* 0x010fea000383ffff */
[----:B------:R-:W-:Y:S05]  /*16a80*/  BRA `(.L_x_1403) ;  /* 0xffffffd800147947 */ /* 0x000fea000383ffff */
.L_x_1322:
[----:B----4-:R4:W0:Y:S02]  /*16a90*/  SYNCS.PHASECHK.TRANS64.TRYWAIT P1, [R3+URZ+0x28480], R2 ;  /* 0x02848002030075a7 */ /* 0x010824000802017f */
[----:B0-----:R-:W-:Y:S05]  /*16aa0*/  @!P1 NANOSLEEP.SYNCS 0x989680 ;  /* 0x009896800000995d */ /* 0x001fea0003900000 */
[----:B------:R-:W0:Y:S02]  /*16ab0*/  @!P1 SYNCS.PHASECHK.TRANS64 P1, [R3+URZ+0x28480], R2 ;  /* 0x02848002030095a7 */ /* 0x000e24000802007f */
[----:B0-----:R-:W-:Y:S05]  /*16ac0*/  @!P1 BRA `(.L_x_1322) ;  /* 0xfffffffc00f09947 */ /* 0x001fea000383ffff */
[----:B------:R-:W-:Y:S05]  /*16ad0*/  BRA `(.L_x_1404) ;  /* 0xffffffd800107947 */ /* 0x000fea000383ffff */
.L_x_1405:
        /* <DEDUP_REMOVED lines=10> */
.L_x_15828:


//--------------------- .text._ZN7cutlass13device_kernelIN5flash11enable_sm90INS1_16FlashAttnFwdSm90INS1_25CollectiveMainloopFwdSm90ILi2EN4cute5tupleIJNS5_1CILi1EEES8_S8_EEENS6_IJNS7_ILi128EEENS7_ILi64EEENS7_ILi256EEEEEELi256ENS_12float_e4m3_tEfNS_4arch4Sm90ELb0ELb1ELb1ELb1ELb1ELb0ELb0ELb1ELb0ELb1ELb0ELb0EEENS1_21CollectiveEpilogueFwdINS6_IJSA_SC_SB_EEES9_NS_10bfloat16_tESG_Li256ELb1ELb1ELb0ELb1EEENS1_36VarlenDynamicPersistentTileSchedulerILi128ELi64ELi256ELi128ELb0ELb1ELb1ELb1ELb0ELb1EEEEEEEEEvNT_6ParamsE --------------------------
	.section	.text._ZN7cutlass13device_kernelIN5flash11enable_sm90INS1_16FlashAttnFwdSm90INS1_25CollectiveMainloopFwdSm90ILi2EN4cute5tupleIJNS5_1CILi1EEES8_S8_EEENS6_IJNS7_ILi128EEENS7_ILi64EEENS7_ILi256EEEEEELi256ENS_12float_e4m3_tEfNS_4arch4Sm90ELb0ELb1ELb1ELb1ELb1ELb0ELb0ELb1ELb0ELb1ELb0ELb0EEENS1_21CollectiveEpilogueFwdINS6_IJSA_SC_SB_EEES9_NS_10bfloat16_tESG_Li256ELb1ELb1ELb0ELb1EEENS1_36VarlenDynamicPersistentTileSchedulerILi128ELi64ELi256ELi128ELb0ELb1ELb1ELb1ELb0ELb1EEEEEEEEEvNT_6ParamsE,"ax",@progbits
	.align	128
.text._ZN7cutlass13device_kernelIN5flash11enable_sm90INS1_16FlashAttnFwdSm90INS1_25CollectiveMainloopFwdSm90ILi2EN4cute5tupleIJNS5_1CILi1EEES8_S8_EEENS6_IJNS7_ILi128EEENS7_ILi64EEENS7_ILi256EEEEEELi256ENS_12float_e4m3_tEfNS_4arch4Sm90ELb0ELb1ELb1ELb1ELb1ELb0ELb0ELb1ELb0ELb1ELb0ELb0EEENS1_21CollectiveEpilogueFwdINS6_IJSA_SC_SB_EEES9_NS_10bfloat16_tESG_Li256ELb1ELb1ELb0ELb1EEENS1_36VarlenDynamicPersistentTileSchedulerILi128ELi64ELi256ELi128ELb0ELb1ELb1ELb1ELb0ELb1EEEEEEEEEvNT_6ParamsE:
        .type           _ZN7cutlass13device_kernelIN5flash11enable_sm90INS1_16FlashAttnFwdSm90INS1_25CollectiveMainloopFwdSm90ILi2EN4cute5tupleIJNS5_1CILi1EEES8_S8_EEENS6_IJNS7_ILi128EEENS7_ILi64EEENS7_ILi256EEEEEELi256ENS_12float_e4m3_tEfNS_4arch4Sm90ELb0ELb1ELb1ELb1ELb1ELb0ELb0ELb1ELb0ELb1ELb0ELb0EEENS1_21CollectiveEpilogueFwdINS6_IJSA_SC_SB_EEES9_NS_10bfloat16_tESG_Li256ELb1ELb1ELb0ELb1EEENS1_36VarlenDynamicPersistentTileSchedulerILi128ELi64ELi256ELi128ELb0ELb1ELb1ELb1ELb0ELb1EEEEEEEEEvNT_6ParamsE,@function
        .size           _ZN7cutlass13device_kernelIN5flash11enable_sm90INS1_16FlashAttnFwdSm90INS1_25CollectiveMainloopFwdSm90ILi2EN4cute5tupleIJNS5_1CILi1EEES8_S8_EEENS6_IJNS7_ILi128EEENS7_ILi64EEENS7_ILi256EEEEEELi256ENS_12float_e4m3_tEfNS_4arch4Sm90ELb0ELb1ELb1ELb1ELb1ELb0ELb0ELb1ELb0ELb1ELb0ELb0EEENS1_21CollectiveEpilogueFwdINS6_IJSA_SC_SB_EEES9_NS_10bfloat16_tESG_Li256ELb1ELb1ELb0ELb1EEENS1_36VarlenDynamicPersistentTileSchedulerILi128ELi64ELi256ELi128ELb0ELb1ELb1ELb1ELb0ELb1EEEEEEEEEvNT_6ParamsE,(.L_x_15829 - _ZN7cutlass13device_kernelIN5flash11enable_sm90INS1_16FlashAttnFwdSm90INS1_25CollectiveMainloopFwdSm90ILi2EN4cute5tupleIJNS5_1CILi1EEES8_S8_EEENS6_IJNS7_ILi128EEENS7_ILi64EEENS7_ILi256EEEEEELi256ENS_12float_e4m3_tEfNS_4arch4Sm90ELb0ELb1ELb1ELb1ELb1ELb0ELb0ELb1ELb0ELb1ELb0ELb0EEENS1_21CollectiveEpilogueFwdINS6_IJSA_SC_SB_EEES9_NS_10bfloat16_tESG_Li256ELb1ELb1ELb0ELb1EEENS1_36VarlenDynamicPersistentTileSchedulerILi128ELi64ELi256ELi128ELb0ELb1ELb1ELb1ELb0ELb1EEEEEEEEEvNT_6ParamsE)
        .other          _ZN7cutlass13device_kernelIN5flash11enable_sm90INS1_16FlashAttnFwdSm90INS1_25CollectiveMainloopFwdSm90ILi2EN4cute5tupleIJNS5_1CILi1EEES8_S8_EEENS6_IJNS7_ILi128EEENS7_ILi64EEENS7_ILi256EEEEEELi256ENS_12float_e4m3_tEfNS_4arch4Sm90ELb0ELb1ELb1ELb1ELb1ELb0ELb0ELb1ELb0ELb1ELb0ELb0EEENS1_21CollectiveEpilogueFwdINS6_IJSA_SC_SB_EEES9_NS_10bfloat16_tESG_Li256ELb1ELb1ELb0ELb1EEENS1_36VarlenDynamicPersistentTileSchedulerILi128ELi64ELi256ELi128ELb0ELb1ELb1ELb1ELb0ELb1EEEEEEEEEvNT_6ParamsE,@"STO_CUDA_ENTRY STV_DEFAULT"
_ZN7cutlass13device_kernelIN5flash11enable_sm90INS1_16FlashAttnFwdSm90INS1_25CollectiveMainloopFwdSm90ILi2EN4cute5tupleIJNS5_1CILi1EEES8_S8_EEENS6_IJNS7_ILi128EEENS7_ILi64EEENS7_ILi256EEEEEELi256ENS_12float_e4m3_tEfNS_4arch4Sm90ELb0ELb1ELb1ELb1ELb1ELb0ELb0ELb1ELb0ELb1ELb0ELb0EEENS1_21CollectiveEpilogueFwdINS6_IJSA_SC_SB_EEES9_NS_10bfloat16_tESG_Li256ELb1ELb1ELb0ELb1EEENS1_36VarlenDynamicPersistentTileSchedulerILi128ELi64ELi256ELi128ELb0ELb1ELb1ELb1ELb0ELb1EEEEEEEEEvNT_6ParamsE:
        /* <DEDUP_REMOVED lines=45> */
.L_x_1406:
        /* <DEDUP_REMOVED lines=22> */
.L_x_1407:
        /* <DEDUP_REMOVED lines=18> */
.L_x_1408:
        /* <DEDUP_REMOVED lines=22> */
.L_x_1409:
        /* <DEDUP_REMOVED lines=24> */
.L_x_1410:
        /* <DEDUP_REMOVED lines=8> */
.L_x_1412:
        /* <DEDUP_REMOVED lines=23> */
[----:B------:R-:W-:Y:S01]  /*0a20*/  R2UR UR47, R11 ;  /* 0x000000000b2f72ca */ /* 0x000fe200000e0000 */
        /* <DEDUP_REMOVED lines=55> */
.L_x_1520:
[----:B------:R-:W-:Y:S01]  /*0da0*/  ULDC.64 UR6, c[0x0][0xa28] ;  /* 0x00028a0000067ab9 */ /* 0x000fe20000000a00 */
[----:B------:R-:W-:Y:S01]  /*0db0*/  ULDC UR4, c[0x0][0x424] ;  /* 0x0001090000047ab9 */ /* 0x000fe20000000800 */
[----:B------:R-:W-:-:S04]  /*0dc0*/  UISETP.NE.U32.AND UP0, UPT, UR6, URZ, UPT ;  /* 0x0000003f0600728c */ /* 0x000fc8000bf05070 */
[----:B------:R-:W-:-:S03]  /*0dd0*/  UISETP.NE.AND.EX UP0, UPT, UR7, URZ, UPT, UP0 ;  /* 0x0000003f0700728c */ /* 0x000fc6000bf05300 */
[----:B------:R-:W-:Y:S02]  /*0de0*/  ULDC.64 UR6, c[0x0][0xa18] ;  /* 0x0002860000067ab9 */ /* 0x000fe40000000a00 */
[----:B------:R-:W-:Y:S01]  /*0df0*/  UISETP.NE.U32.AND UP1, UPT, UR6, URZ, UPT ;  /* 0x0000003f0600728c */ /* 0x000fe2000bf25070 */
[----:B------:R-:W-:-:S03]  /*0e00*/  PLOP3.LUT P0, PT, PT, PT, UP0, 0x80, 0x0 ;  /* 0x000000000000781c */ /* 0x000fc60003f0f008 */
[----:B------:R-:W-:-:S03]  /*0e10*/  UISETP.NE.AND.EX UP1, UPT, UR7, URZ, UPT, UP1 ;  /* 0x0000003f0700728c */ /* 0x000fc6000bf25310 */
[----:B------:R-:W-:Y:S02]  /*0e20*/  @UP0 ULDC.64 UR6, c[0x0][0xa28] ;  /* 0x00028a0000060ab9 */ /* 0x000fe40000000a00 */
[----:B------:R-:W-:Y:S01]  /*0e30*/  @UP0 UIMAD.WIDE UR6, UR47, 0x4, UR6 ;  /* 0x000000042f0608a5 */ /* 0x000fe2000f8e0206 */
[----:B------:R-:W-:-:S05]  /*0e40*/  PLOP3.LUT P2, PT, PT, PT, UP1, 0x80, 0x0 ;  /* 0x000000000000781c */ /* 0x000fca0003f4f018 */
[----:B------:R-:W-:Y:S01]  /*0e50*/  @UP1 ULDC.64 UR8, c[0x0][0xa18] ;  /* 0x0002860000081ab9 */ /* 0x000fe20000000a00 */
[----:B01--4-:R-:W-:Y:S02]  /*0e60*/  IMAD.U32 R2, RZ, RZ, UR6 ;  /* 0x00000006ff027e24 */ /* 0x013fe4000f8e00ff */
[----:B------:R-:W-:Y:S01]  /*0e70*/  IMAD.U32 R3, RZ, RZ, UR7 ;  /* 0x00000007ff037e24 */ /* 0x000fe2000f8e00ff */
[----:B------:R-:W-:-:S04]  /*0e80*/  @UP1 UIMAD.WIDE UR6, UR47, 0x4, UR8 ;  /* 0x000000042f0618a5 */ /* 0x000fc8000f8e0208 */
[----:B--2---:R-:W2:Y:S02]  /*0e90*/  @P0 LDG.E R2, desc[UR54][R2.64] ;  /* 0x0000003602020981 */ /* 0x004ea4000c1e1900 */
[----:B------:R-:W-:Y:S02]  /*0ea0*/  IMAD.U32 R4, RZ, RZ, UR6 ;  /* 0x00000006ff047e24 */ /* 0x000fe4000f8e00ff */
[----:B------:R-:W-:Y:S01]  /*0eb0*/  IMAD.U32 R5, RZ, RZ, UR7 ;  /* 0x00000007ff057e24 */ /* 0x000fe2000f8e00ff */
[----:B------:R-:W-:-:S04]  /*0ec0*/  ULDC.64 UR6, c[0x0][0x418] ;  /* 0x0001060000067ab9 */ /* 0x000fc80000000a00 */
[----:B---3--:R-:W3:Y:S01]  /*0ed0*/  @P2 LDG.E R4, desc[UR54][R4.64] ;  /* 0x0000003604042981 */ /* 0x008ee2000c1e1900 */
[----:B------:R-:W-:Y:S01]  /*0ee0*/  UISETP.NE.U32.AND UP0, UPT, UR6, URZ, UPT ;  /* 0x0000003f0600728c */ /* 0x000fe2000bf05070 */
[----:B------:R-:W-:-:S03]  /*0ef0*/  UMOV UR40, URZ ;  /* 0x0000003f00287c82 */ /* 0x000fc60008000000 */
[----:B------:R-:W-:-:S03]  /*0f00*/  UISETP.NE.AND.EX UP0, UPT, UR7, URZ, UPT, UP0 ;  /* 0x0000003f0700728c */ /* 0x000fc6000bf05300 */
[----:B------:R-:W-:Y:S01]  /*0f10*/  ULDC.64 UR6, c[0x0][0xa20] ;  /* 0x0002880000067ab9 */ /* 0x000fe20000000a00 */
[----:B------:R-:W-:Y:S01]  /*0f20*/  USEL UR4, UR4, 0x1, UP0 ;  /* 0x0000000104047887 */ /* 0x000fe20008000000 */
[----:B------:R-:W-:Y:S01]  /*0f30*/  ISETP.NE.U32.AND P1, PT, RZ, UR6, PT ;  /* 0x00000006ff007c0c */ /* 0x000fe2000bf25070 */
[----:B------:R-:W-:Y:S02]  /*0f40*/  ULDC UR6, c[0x0][0x2f0] ;  /* 0x0000bc0000067ab9 */ /* 0x000fe40000000800 */
[----:B------:R-:W-:Y:S01]  /*0f50*/  UIMAD UR4, UR4, UR6, URZ ;  /* 0x00000006040472a4 */ /* 0x000fe2000f8e023f */
[----:B------:R-:W-:Y:S02]  /*0f60*/  ISETP.NE.AND.EX P1, PT, RZ, UR7, PT, P1 ;  /* 0x00000007ff007c0c */ /* 0x000fe4000bf25310 */
[----:B--2---:R-:W-:Y:S02]  /*0f70*/  @P0 R2UR UR40, R2 ;  /* 0x00000000022802ca */ /* 0x004fe400000e0000 */
[----:B---3--:R-:W-:Y:S01]  /*0f80*/  @P2 R2UR UR42, R4 ;  /* 0x00000000042a22ca */ /* 0x008fe200000e0000 */
[----:B------:R-:W-:-:S14]  /*0f90*/  @P2 BRA `(.L_x_1413) ;  /* 0x0000000000382947 */ /* 0x000fdc0003800000 */
[----:B------:R-:W-:Y:S01]  /*0fa0*/  ULDC.64 UR6, c[0x0][0xa00] ;  /* 0x0002800000067ab9 */ /* 0x000fe20000000a00 */
[----:B------:R-:W-:Y:S01]  /*0fb0*/  ULDC UR42, c[0x0][0x288] ;  /* 0x0000a200002a7ab9 */ /* 0x000fe20000000800 */
        /* <DEDUP_REMOVED lines=12> */
.L_x_1413:
[----:B------:R-:W-:Y:S01]  /*1080*/  UMOV UR37, UR48 ;  /* 0x0000003000257c82 */ /* 0x000fe20008000000 */
[----:B------:R-:W-:Y:S01]  /*1090*/  UMOV UR38, UR47 ;  /* 0x0000002f00267c82 */ /* 0x000fe20008000000 */
[----:B------:R-:W-:Y:S05]  /*10a0*/  @!P1 BRA `(.L_x_1414) ;  /* 0x00000000001c9947 */ /* 0x000fea0003800000 */
[----:B------:R-:W-:Y:S02]  /*10b0*/  ULDC.64 UR6, c[0x0][0xa20] ;  /* 0x0002880000067ab9 */ /* 0x000fe40000000a00 */
[----:B------:R-:W-:-:S06]  /*10c0*/  UIMAD.WIDE UR6, UR47, 0x4, UR6 ;  /* 0x000000042f0678a5 */ /* 0x000fcc000f8e0206 */
[----:B------:R-:W-:Y:S02]  /*10d0*/  IMAD.U32 R2, RZ, RZ, UR6 ;  /* 0x00000006ff027e24 */ /* 0x000fe4000f8e00ff */
[----:B------:R-:W-:-:S05]  /*10e0*/  IMAD.U32 R3, RZ, RZ, UR7 ;  /* 0x00000007ff037e24 */ /* 0x000fca000f8e00ff */
[----:B------:R-:W2:Y:S02]  /*10f0*/  LDG.E R2, desc[UR54][R2.64] ;  /* 0x0000003602027981 */ /* 0x000ea4000c1e1900 */
[----:B--2---:R-:W-:Y:S01]  /*1100*/  R2UR UR4, R2 ;  /* 0x00000000020472ca */ /* 0x004fe200000e0000 */
[----:B------:R-:W-:-:S14]  /*1110*/  BRA `(.L_x_1415) ;  /* 0x0000000000347947 */ /* 0x000fdc0003800000 */
.L_x_1414:
        /* <DEDUP_REMOVED lines=13> */
.L_x_1415:
[----:B------:R-:W-:Y:S01]  /*11f0*/  ULDC UR6, c[0x0][0x448] ;  /* 0x0001120000067ab9 */ /* 0x000fe20000000800 */
[----:B------:R-:W-:Y:S02]  /*1200*/  USHF.L.U32 UR39, UR5, 0x7, URZ ;  /* 0x0000000705277899 */ /* 0x000fe4000800063f */
[----:B------:R-:W-:Y:S02]  /*1210*/  UISETP.NE.AND UP0, UPT, UR6, 0x1, UPT ;  /* 0x000000010600788c */ /* 0x000fe4000bf05270 */
[----:B------:R-:W-:Y:S02]  /*1220*/  UIADD3 UR8, UR39, 0x7f, URZ ;  /* 0x0000007f27087890 */ /* 0x000fe4000fffe03f */
[----:B------:R-:W-:Y:S02]  /*1230*/  UIADD3 UR40, -UR40, UR4, URZ ;  /* 0x0000000428287290 */ /* 0x000fe4000fffe13f */
[----:B------:R-:W-:Y:S01]  /*1240*/  UP2UR UR50, UPR, URZ, 0x1 ;  /* 0x000000013f327883 */ /* 0x000fe20008000000 */
[----:B------:R-:W-:Y:S01]  /*1250*/  ULDC.64 UR4, c[0x0][0x9e0] ;  /* 0x0002780000047ab9 */ /* 0x000fe20000000a00 */
[----:B------:R-:W-:-:S03]  /*1260*/  UIADD3 UR9, UR40, 0x1, -UR42 ;  /* 0x0000000128097890 */ /* 0x000fc6000fffe82a */
[----:B------:R-:W-:Y:S01]  /*1270*/  @UP0 ULDC UR6, c[0x0][0x44c] ;  /* 0x0001130000060ab9 */ /* 0x000fe20000000800 */
[----:B------:R-:W-:Y:S01]  /*1280*/  @UP0 ULDC UR10, c[0x0][0x450] ;  /* 0x00011400000a0ab9 */ /* 0x000fe20000000800 */
[----:B------:R-:W-:-:S04]  /*1290*/  UIMAD.WIDE.U32 UR6, UR8, UR6, URZ ;  /* 0x00000006080672a5 */ /* 0x000fc8000f8e003f */
[----:B------:R-:W-:Y:S02]  /*12a0*/  @UP0 USHF.R.U32.HI UR8, URZ, UR10, UR7 ;  /* 0x0000000a3f080299 */ /* 0x000fe40008011607 */
[----:B------:R-:W-:Y:S02]  /*12b0*/  UISETP.GE.AND UP0, UPT, UR5, 0x1, UPT ;  /* 0x000000010500788c */ /* 0x000fe4000bf06270 */
[----:B------:R-:W-:Y:S02]  /*12c0*/  UIADD3 UR8, UR9, UR8, URZ ;  /* 0x0000000809087290 */ /* 0x000fe4000fffe03f */
[----:B------:R-:W-:Y:S02]  /*12d0*/  UP2UR UR49, UPR, URZ, 0x1 ;  /* 0x000000013f317883 */ /* 0x000fe40008000000 */
[----:B------:R-:W-:Y:S01]  /*12e0*/  PLOP3.LUT P0, PT, PT, PT, UP0, 0x40, 0x0 ;  /* 0x000000000000781c */ /* 0x000fe20003f0e808 */
[----:B------:R-:W-:-:S06]  /*12f0*/  UIADD3 UR4, UR8, UR4, URZ ;  /* 0x0000000408047290 */ /* 0x000fcc000fffe03f */
[----:B------:R-:W-:-:S06]  /*1300*/  IMAD.U32 R0, RZ, RZ, UR4 ;  /* 0x00000004ff007e24 */ /* 0x000fcc000f8e00ff */
[----:B------:R-:W-:Y:S05]  /*1310*/  @P0 BRA `(.L_x_1416) ;  /* 0x0000000000400947 */ /* 0x000fea0003800000 */
        /* <DEDUP_REMOVED lines=10> */
.L_x_1417:
[----:B------:R-:W-:-:S11]  /*13c0*/  UISETP.NE.AND UP0, UPT, UR5, 0x1, UPT ;  /* 0x000000010500788c */ /* 0x000fd6000bf05270 */
[----:B------:R-:W-:Y:S02]  /*13d0*/  @UP0 ULDC.64 UR8, c[0x0][0x9e8] ;  /* 0x00027a0000080ab9 */ /* 0x000fe40000000a00 */
[----:B------:R-:W-:-:S04]  /*13e0*/  UIMAD.WIDE.U32 UR6, UR4, UR8, URZ ;  /* 0x00000008040672a5 */ /* 0x000fc8000f8e003f */
[----:B------:R-:W-:-:S12]  /*13f0*/  @UP0 USHF.R.U32.HI UR4, URZ, UR9, UR7 ;  /* 0x000000093f040299 */ /* 0x000fd80008011607 */
.L_x_1418:
[----:B------:R-:W-:-:S06]  /*1400*/  UIMAD UR4, UR4, UR5, UR5 ;  /* 0x00000005040472a4 */ /* 0x000fcc000f8e0205 */
[----:B------:R-:W-:-:S07]  /*1410*/  VIMNMX R0, R0, UR4, PT ;  /* 0x0000000400007c48 */ /* 0x000fce000bfe0100 */
.L_x_1416:
[----:B------:R-:W-:Y:S01]  /*1420*/  UISETP.NE.AND UP0, UPT, UR50, URZ, UPT ;  /* 0x0000003f3200728c */ /* 0x000fe2000bf05270 */
[----:B------:R-:W-:Y:S01]  /*1430*/  VIADD R0, R0, 0x3f ;  /* 0x0000003f00007836 */ /* 0x000fe20000000000 */
[----:B------:R-:W-:Y:S01]  /*1440*/  UMOV UR9, UR39 ;  /* 0x0000002700097c82 */ /* 0x000fe20008000000 */
[----:B------:R-:W-:Y:S02]  /*1450*/  UIADD3 UR4, UR40, 0x3f, URZ ;  /* 0x0000003f28047890 */ /* 0x000fe4000fffe03f */
[----:B------:R-:W-:Y:S01]  /*1460*/  UIADD3 UR56, UR40, -UR42, URZ ;  /* 0x8000002a28387290 */ /* 0x000fe2000fffe03f */
        /* <DEDUP_REMOVED lines=27> */
.L_x_1420:
[----:B------:R-:W-:-:S11]  /*1620*/  UISETP.NE.AND UP0, UPT, UR5, 0x1, UPT ;  /* 0x000000010500788c */ /* 0x000fd6000bf05270 */
[----:B------:R-:W-:Y:S02]  /*1630*/  @UP0 ULDC.64 UR10, c[0x0][0x9e8] ;  /* 0x00027a00000a0ab9 */ /* 0x000fe40000000a00 */
[----:B------:R-:W-:-:S04]  /*1640*/  UIMAD.WIDE.U32 UR6, UR4, UR10, URZ ;  /* 0x0000000a040672a5 */ /* 0x000fc8000f8e003f */
[----:B------:R-:W-:-:S12]  /*1650*/  @UP0 USHF.R.U32.HI UR4, URZ, UR11, UR7 ;  /* 0x0000000b3f040299 */ /* 0x000fd80008011607 */
.L_x_1421:
[----:B------:R-:W-:-:S04]  /*1660*/  UIMAD UR4, UR4, UR5, URZ ;  /* 0x00000005040472a4 */ /* 0x000fc8000f8e023f */
[----:B------:R-:W-:-:S04]  /*1670*/  UISETP.LT.AND UP0, UPT, UR9, UR4, UPT ;  /* 0x000000040900728c */ /* 0x000fc8000bf01270 */
[----:B------:R-:W-:-:S12]  /*1680*/  USEL UR9, UR9, UR4, !UP0 ;  /* 0x0000000409097287 */ /* 0x000fd8000c000000 */
.L_x_1419:
[----:B------:R-:W-:Y:S01]  /*1690*/  USHF.R.S32.HI UR4, URZ, 0x1f, UR9 ;  /* 0x0000001f3f047899 */ /* 0x000fe20008011409 */
[----:B------:R-:W-:Y:S01]  /*16a0*/  PLOP3.LUT P0, PT, PT, PT, PT, 0x80, 0x0 ;  /* 0x000000000000781c */ /* 0x000fe20003f0f070 */
[----:B------:R-:W-:Y:S01]  /*16b0*/  IMAD.MOV.U32 R0, RZ, RZ, RZ ;  /* 0x000000ffff007224 */ /* 0x000fe200078e00ff */
[----:B------:R-:W-:Y:S01]  /*16c0*/  CS2R R2, SRZ ;  /* 0x0000000000027805 */ /* 0x000fe2000001ff00 */
[----:B------:R-:W-:Y:S01]  /*16d0*/  ULEA.HI UR4, UR4, UR9, URZ, 0x6 ;  /* 0x0000000904047291 */ /* 0x000fe2000f8f303f */
[----:B------:R-:W-:Y:S02]  /*16e0*/  CS2R R8, SRZ ;  /* 0x0000000000087805 */ /* 0x000fe4000001ff00 */
[----:B------:R-:W-:Y:S02]  /*16f0*/  CS2R R26, SRZ ;  /* 0x00000000001a7805 */ /* 0x000fe4000001ff00 */
[----:B------:R-:W-:Y:S01]  /*1700*/  CS2R R108, SRZ ;  /* 0x00000000006c7805 */ /* 0x000fe2000001ff00 */
[----:B------:R-:W-:Y:S01]  /*1710*/  USHF.R.S32.HI UR4, URZ, 0x6, UR4 ;  /* 0x000000063f047899 */ /* 0x000fe20008011404 */
[----:B------:R-:W-:Y:S01]  /*1720*/  CS2R R144, SRZ ;  /* 0x0000000000907805 */ /* 0x000fe2000001ff00 */
[----:B------:R-:W-:Y:S01]  /*1730*/  IMAD.MOV.U32 R150, RZ, RZ, RZ ;  /* 0x000000ffff967224 */ /* 0x000fe200078e00ff */
[----:B------:R-:W-:Y:S01]  /*1740*/  CS2R R142, SRZ ;  /* 0x00000000008e7805 */ /* 0x000fe2000001ff00 */
[----:B------:R-:W-:Y:S01]  /*1750*/  UISETP.LT.AND UP0, UPT, URZ, UR4, UPT ;  /* 0x000000043f00728c */ /* 0x000fe2000bf01270 */
[----:B------:R-:W-:-:S02]  /*1760*/  CS2R R30, SRZ ;  /* 0x00000000001e7805 */ /* 0x000fc4000001ff00 */
[----:B------:R-:W-:Y:S02]  /*1770*/  CS2R R100, SRZ ;  /* 0x0000000000647805 */ /* 0x000fe4000001ff00 */
[----:B------:R-:W-:Y:S01]  /*1780*/  CS2R R136, SRZ ;  /* 0x0000000000887805 */ /* 0x000fe2000001ff00 */
[----:B------:R-:W-:Y:S01]  /*1790*/  USEL UR41, URZ, UR4, !UP0 ;  /* 0x000000043f297287 */ /* 0x000fe2000c000000 */
[----:B------:R-:W-:Y:S02]  /*17a0*/  CS2R R134, SRZ ;  /* 0x0000000000867805 */ /* 0x000fe4000001ff00 */
[----:B------:R-:W-:Y:S02]  /*17b0*/  CS2R R34, SRZ ;  /* 0x0000000000227805 */ /* 0x000fe4000001ff00 */
[----:B------:R-:W-:Y:S02]  /*17c0*/  CS2R R92, SRZ ;  /* 0x00000000005c7805 */ /* 0x000fe4000001ff00 */
[----:B------:R-:W-:-:S02]  /*17d0*/  CS2R R128, SRZ ;  /* 0x0000000000807805 */ /* 0x000fc4000001ff00 */
[----:B------:R-:W-:Y:S02]  /*17e0*/  CS2R R126, SRZ ;  /* 0x00000000007e7805 */ /* 0x000fe4000001ff00 */
[----:B------:R-:W-:Y:S02]  /*17f0*/  ISETP.GT.AND P1, PT, R160, UR41, PT ;  /* 0x00000029a0007c0c */ /* 0x000fe4000bf24270 */
        /* <DEDUP_REMOVED lines=46> */
[----:B------:R-:W-:Y:S01]  /*1ae0*/  CS2R R4, SRZ ;  /* 0x0000000000047805 */ /* 0x000fe2000001ff00 */
[----:B------:R-:W-:Y:S01]  /*1af0*/  IMAD.MOV.U32 R161, RZ, RZ, RZ ;  /* 0x000000ffffa17224 */ /* 0x000fe200078e00ff */
        /* <DEDUP_REMOVED lines=35> */
.L_x_1423:
        /* <DEDUP_REMOVED lines=18> */
[----:B------:R-:W-:Y:S02]  /*1e50*/  @UP1 UIMAD.WIDE.U32 UR8, UR47, UR10, URZ ;  /* 0x0000000a2f0812a5 */ /* 0x000fe4000f8e003f */
[----:B------:R-:W-:Y:S02]  /*1e60*/  @UP1 UIMAD UR18, UR47, UR11, UR14 ;  /* 0x0000000b2f1212a4 */ /* 0x000fe4000f8e020e */
[----:B------:R-:W-:Y:S02]  /*1e70*/  @UP0 USHF.R.S32.HI UR16, URZ, 0x1f, UR48 ;  /* 0x0000001f3f100899 */ /* 0x000fe40008011430 */
[----:B------:R-:W-:Y:S01]  /*1e80*/  @UP1 USHF.R.S32.HI UR19, URZ, 0x1f, UR48 ;  /* 0x0000001f3f131899 */ /* 0x000fe20008011430 */
[----:B------:R-:W-:Y:S01]  /*1e90*/  @UP0 ULDC.64 UR14, c[0x0][0x9b0] ;  /* 0x00026c00000e0ab9 */ /* 0x000fe20000000a00 */
[----:B------:R-:W-:Y:S01]  /*1ea0*/  @UP1 ULDC.64 UR10, c[0x0][0x9c0] ;  /* 0x00027000000a1ab9 */ /* 0x000fe20000000a00 */
[----:B------:R-:W-:Y:S02]  /*1eb0*/  @UP0 UIADD3 UR13, UR13, UR17, URZ ;  /* 0x000000110d0d0290 */ /* 0x000fe4000fffe03f */
[----:B------:R-:W-:-:S02]  /*1ec0*/  @UP0 UIMAD UR16, UR16, UR14, URZ ;  /* 0x0000000e101002a4 */ /* 0x000fc4000f8e023f */
[----:B------:R-:W-:Y:S02]  /*1ed0*/  @UP1 UIMAD UR17, UR19, UR10, URZ ;  /* 0x0000000a131112a4 */ /* 0x000fe4000f8e023f */
[----:B------:R-:W-:Y:S02]  /*1ee0*/  @UP1 UIADD3 UR9, UR9, UR18, URZ ;  /* 0x0000001209091290 */ /* 0x000fe4000fffe03f */
[----:B------:R-:W-:Y:S02]  /*1ef0*/  @UP0 UIMAD UR15, UR48, UR15, UR16 ;  /* 0x0000000f300f02a4 */ /* 0x000fe4000f8e0210 */
[----:B------:R-:W-:Y:S02]  /*1f00*/  @UP0 UIMAD.WIDE.U32 UR12, UR48, UR14, UR12 ;  /* 0x0000000e300c02a5 */ /* 0x000fe4000f8e000c */
[----:B------:R-:W-:Y:S02]  /*1f10*/  @UP1 UIMAD UR11, UR48, UR11, UR17 ;  /* 0x0000000b300b12a4 */ /* 0x000fe4000f8e0211 */
        /* <DEDUP_REMOVED lines=26> */
.L_x_1628:
[----:B------:R-:W-:Y:S05]  /*20c0*/  WARPSYNC.ALL ;  /* 0x0000000000007948 */ /* 0x000fea0003800000 */
[----:B------:R-:W-:Y:S01]  /*20d0*/  UISETP.NE.AND UP0, UPT, UR46, 0x3, UPT ;  /* 0x000000032e00788c */ /* 0x000fe2000bf05270 */
[----:B------:R1:W-:Y:S05]  /*20e0*/  BAR.SYNC.DEFER_BLOCKING R7, 0x100 ;  /* 0x000400070000751d */ /* 0x0003ea0000010000 */
[----:B------:R-:W-:-:S13]  /*20f0*/  PLOP3.LUT P0, PT, PT, PT, UP0, 0x40, 0x0 ;  /* 0x000000000000781c */ /* 0x000fda0003f0e808 */
[----:B-1----:R-:W-:Y:S05]  /*2100*/  @P0 BRA `(.L_x_1425) ;  /* 0x0000000000040947 */ /* 0x002fea0003800000 */
[----:B------:R-:W-:Y:S01]  /*2110*/  BPT.TRAP 0x1 ;  /* 0x000000040000795c */ /* 0x000fe20000300000 */
.L_x_1425:
[----:B------:R-:W-:Y:S01]  /*2120*/  PLOP3.LUT P1, PT, PT, PT, UP0, 0x40, 0x0 ;  /* 0x000000000000781c */ /* 0x000fe20003f2e808 */
[----:B------:R-:W-:Y:S01]  /*2130*/  ULEA UR57, UR43, UR52, 0x3 ;  /* 0x000000342b397291 */ /* 0x000fe2000f8e183f */
[----:B------:R-:W-:-:S05]  /*2140*/  IMAD.U32 R8, RZ, RZ, UR44 ;  /* 0x0000002cff087e24 */ /* 0x000fca000f8e00ff */
[----:B------:R-:W-:-:S04]  /*2150*/  SHF.L.U32 R8, R8, 0x1f, RZ ;  /* 0x0000001f08087819 */ /* 0x000fc800000006ff */
[----:B------:R1:W2:Y:S02]  /*2160*/  SYNCS.PHASECHK.TRANS64.TRYWAIT P0, [UR57+0x28430], R8 ;  /* 0x02843008ff0075a7 */ /* 0x0002a40008000179 */
[----:B------:R-:W-:Y:S05]  /*2170*/  @P1 BRA `(.L_x_1426) ;  /* 0x0000000000041947 */ /* 0x000fea0003800000 */
[----:B------:R-:W-:Y:S01]  /*2180*/  BPT.TRAP 0x1 ;  /* 0x000000040000795c */ /* 0x000fe20000300000 */
.L_x_1426:
[----:B--2---:R-:W-:Y:S05]  /*2190*/  @P0 BRA `(.L_x_1427) ;  /* 0x0000000000080947 */ /* 0x004fea0003800000 */
[----:B------:R-:W2:Y:S02]  /*21a0*/  SYNCS.PHASECHK.TRANS64.TRYWAIT P0, [UR57+0x28430], R8 ;  /* 0x02843008ff0075a7 */ /* 0x000ea40008000179 */
[----:B--2---:R-:W-:Y:S05]  /*21b0*/  @!P0 BRA `(.L_x_1428) ;  /* 0x0000013c00748947 */ /* 0x004fea0003800000 */
.L_x_1427:
        /* <DEDUP_REMOVED lines=67> */
.L_x_1429:
[----:B------:R-:W-:Y:S01]  /*25f0*/  UISETP.NE.AND UP2, UPT, UR50, URZ, UPT ;  /* 0x0000003f3200728c */ /* 0x000fe2000bf45270 */
[----:B------:R-:W-:Y:S02]  /*2600*/  VIADD R4, R18, UR39 ;  /* 0x0000002712047c36 */ /* 0x000fe40008000000 */
[C---:B------:R-:W-:Y:S01]  /*2610*/  FMUL.FTZ R38, R0.reuse, R38 ;  /* 0x0000002600267220 */ /* 0x040fe20000410000 */
[----:B------:R-:W-:Y:S01]  /*2620*/  IMAD.MOV.U32 R5, RZ, RZ, -0x40 ;  /* 0xffffffc0ff057424 */ /* 0x000fe200078e00ff */
[----:B------:R-:W-:Y:S01]  /*2630*/  UISETP.NE.AND UP1, UPT, UR49, URZ, UPT ;  /* 0x0000003f3100728c */ /* 0x000fe2000bf25270 */
[----:B------:R-:W-:Y:S01]  /*2640*/  FMUL.FTZ R30, R0, R30 ;  /* 0x0000001e001e7220 */ /* 0x000fe20000410000 */
[----:B------:R-:W-:Y:S01]  /*2650*/  PLOP3.LUT P0, PT, PT, PT, UP2, 0x80, 0x0 ;  /* 0x000000000000781c */ /* 0x000fe20003f0f028 */
[----:B------:R3:W4:Y:S01]  /*2660*/  MUFU.TANH R14, R38 ;  /* 0x00000026000e7308 */ /* 0x0007220000002400 */
[----:B------:R-:W-:Y:S01]  /*2670*/  PLOP3.LUT P1, PT, PT, PT, UP2, 0x80, 0x0 ;  /* 0x000000000000781c */ /* 0x000fe20003f2f028 */
[----:B------:R-:W-:-:S02]  /*2680*/  IMAD R5, R160, R5, 0x41 ;  /* 0x00000041a0057424 */ /* 0x000fc400078e0205 */
[C---:B------:R-:W-:Y:S01]  /*2690*/  FMUL.FTZ R24, R0.reuse, R24 ;  /* 0x0000001800187220 */ /* 0x040fe20000410000 */
        /* <DEDUP_REMOVED lines=18> */
[----:B---3--:R-:W0:Y:S01]  /*27c0*/  SHFL.IDX PT, R38, R4, RZ, 0x1c1f ;  /* 0x001c1fff04267589 */ /* 0x008e2200000e0000 */
        /* <DEDUP_REMOVED lines=12> */
[----:B------:R-:W-:-:S02]  /*2890*/  VIADD R3, R5, UR40 ;  /* 0x0000002805037c36 */ /* 0x000fc40008000000 */
[C---:B------:R-:W-:Y:S01]  /*28a0*/  FMUL.FTZ R39, R0.reuse, R39 ;  /* 0x0000002700277220 */ /* 0x040fe20000410000 */
[----:B------:R-:W-:Y:S01]  /*28b0*/  FMUL.FTZ R42, R0, R42 ;  /* 0x0000002a002a7220 */ /* 0x000fe20000410000 */
[----:B------:R3:W0:Y:S01]  /*28c0*/  MUFU.TANH R10, R30 ;  /* 0x0000001e000a7308 */ /* 0x0006220000002400 */
[----:B------:R-:W-:Y:S01]  /*28d0*/  PLOP3.LUT P0, PT, PT, PT, UP1, 0x40, 0x0 ;  /* 0x000000000000781c */ /* 0x000fe20003f0e818 */
[----:B------:R-:W-:Y:S01]  /*28e0*/  IMAD R6, R16, -0x2, R3 ;  /* 0xfffffffe10067824 */ /* 0x000fe200078e0203 */
[----:B------:R-:W-:Y:S01]  /*28f0*/  ULDC UR11, c[0x0][0x9dc] ;  /* 0x00027700000b7ab9 */ /* 0x000fe20000000800 */
[----:B------:R-:W-:Y:S01]  /*2900*/  SYNCS.ARRIVE.TRANS64.RED.A1T0 RZ, [UR6], RZ ;  /* 0x000000ffffff79a7 */ /* 0x000fe20008100406 */
[C---:B------:R-:W-:Y:S01]  /*2910*/  FMUL.FTZ R34, R0.reuse, R34 ;  /* 0x0000002200227220 */ /* 0x040fe20000410000 */
[----:B------:R-:W-:Y:S01]  /*2920*/  ULOP3.LUT UR6, URZ, UR11, URZ, 0x33, !UPT ;  /* 0x0000000b3f067292 */ /* 0x000fe2000f8e333f */
[----:B------:R-:W-:Y:S01]  /*2930*/  FMUL.FTZ R31, R0, R31 ;  /* 0x0000001f001f7220 */ /* 0x000fe20000410000 */
[----:B------:R-:W0:Y:S01]  /*2940*/  MUFU.TANH R24, R24 ;  /* 0x0000001800187308 */ /* 0x000e220000002400 */
[----:B---3--:R-:W-:Y:S01]  /*2950*/  LEA R30, R160, 0xffffffc0, 0x6 ;  /* 0xffffffc0a01e7811 */ /* 0x008fe200078e30ff */
[----:B------:R-:W-:Y:S01]  /*2960*/  VIADD R6, R6, -UR42 ;  /* 0x8000002a06067c36 */ /* 0x000fe20008000000 */
[----:B------:R-:W-:Y:S01]  /*2970*/  ULDC UR14, c[0x0][0x9e0] ;  /* 0x00027800000e7ab9 */ /* 0x000fe20000000800 */
[----:B------:R-:W-:Y:S01]  /*2980*/  FMUL.FTZ R35, R0, R35 ;  /* 0x0000002300237220 */ /* 0x000fe20000410000 */
[----:B------:R-:W-:-:S03]  /*2990*/  IADD3 R3, -R30, UR40, RZ ;  /* 0x000000281e037c10 */ /* 0x000fc6000fffe1ff */
[----:B------:R-:W3:Y:S02]  /*29a0*/  MUFU.TANH R25, R25 ;  /* 0x0000001900197308 */ /* 0x000ee40000002400 */
[----:B------:R-:W-:-:S06]  /*29b0*/  IMAD R21, R16, -0x2, R3 ;  /* 0xfffffffe10157824 */ /* 0x000fcc00078e0203 */
        /* <DEDUP_REMOVED lines=25> */
[----:B------:R5:W1:Y:S08]  /*2b50*/  MUFU.TANH R12, R34 ;  /* 0x00000022000c7308 */ /* 0x000a700000002400 */
[----:B------:R2:W1:Y:S01]  /*2b60*/  MUFU.TANH R11, R31 ;  /* 0x0000001f000b7308 */ /* 0x0004620000002400 */
[----:B-----5:R-:W-:-:S05]  /*2b70*/  VIADD R34, R6, UR14 ;  /* 0x0000000e06227c36 */ /* 0x020fca0008000000 */
[----:B0-----:R-:W-:Y:S02]  /*2b80*/  VIADDMNMX R3, R38, R34, R21, PT ;  /* 0x0000002226037246 */ /* 0x001fe40003800115 */
[----:B------:R0:W1:Y:S01]  /*2b90*/  MUFU.TANH R13, R35 ;  /* 0x00000023000d7308 */ /* 0x0000620000002400 */
[----:B--2---:R-:W-:Y:S02]  /*2ba0*/  VIADD R31, R6, UR6 ;  /* 0x00000006061f7c36 */ /* 0x004fe40008000000 */
[----:B0-----:R-:W-:Y:S02]  /*2bb0*/  VIADD R35, R5, 0xffffffff ;  /* 0xffffffff05237836 */ /* 0x001fe40000000000 */
[----:B------:R-:W-:Y:S01]  /*2bc0*/  IMAD.IADD R5, R31, 0x1, R38 ;  /* 0x000000011f057824 */ /* 0x000fe200078e0226 */
[----:B---34-:R-:W-:Y:S06]  /*2bd0*/  @P0 BRA `(.L_x_1430) ;  /* 0x0000000000640947 */ /* 0x018fec0003800000 */
[----:B------:R-:W-:Y:S01]  /*2be0*/  IMAD.U32 R9, RZ, RZ, UR42 ;  /* 0x0000002aff097e24 */ /* 0x000fe2000f8e00ff */
[----:B------:R-:W-:Y:S04]  /*2bf0*/  BSSY B0, `(.L_x_1431) ;  /* 0x0000013000007945 */ /* 0x000fe80003800000 */
[----:B------:R-:W-:-:S04]  /*2c00*/  IADD3 R9, -R9, UR40, R38 ;  /* 0x0000002809097c10 */ /* 0x000fc8000fffe126 */
        /* <DEDUP_REMOVED lines=11> */
.L_x_1432:
[----:B------:R-:W-:Y:S02]  /*2cc0*/  ULDC UR6, c[0x0][0x9e4] ;  /* 0x0002790000067ab9 */ /* 0x000fe40000000800 */
[----:B------:R-:W-:-:S05]  /*2cd0*/  IMAD.U32 R38, RZ, RZ, UR6 ;  /* 0x00000006ff267e24 */ /* 0x000fca000f8e00ff */
[----:B------:R-:W-:-:S13]  /*2ce0*/  ISETP.NE.AND P0, PT, R38, 0x1, PT ;  /* 0x000000012600780c */ /* 0x000fda0003f05270 */
[----:B------:R-:W0:Y:S02]  /*2cf0*/  @P0 LDC.64 R56, c[0x0][0x9e8] ;  /* 0x00027a00ff380b82 */ /* 0x000e240000000a00 */
[----:B0-----:R-:W-:-:S05]  /*2d00*/  @P0 IMAD.HI.U32 R6, R9, R56, RZ ;  /* 0x0000003809060227 */ /* 0x001fca00078e00ff */
[----:B------:R-:W-:-:S07]  /*2d10*/  @P0 SHF.R.U32.HI R9, RZ, R57, R6 ;  /* 0x00000039ff090219 */ /* 0x000fce0000011606 */
.L_x_1433:
[----:B------:R-:W-:Y:S05]  /*2d20*/  BSYNC B0 ;  /* 0x0000000000007941 */ /* 0x000fea0003800000 */
.L_x_1431:
[----:B------:R-:W-:-:S04]  /*2d30*/  IMAD R9, R9, R38, -R30 ;  /* 0x0000002609097224 */ /* 0x000fc800078e0a1e */
[----:B------:R-:W-:-:S05]  /*2d40*/  IMAD R6, R16, -0x2, R9 ;  /* 0xfffffffe10067824 */ /* 0x000fca00078e0209 */
[----:B------:R-:W-:Y:S02]  /*2d50*/  VIADDMNMX R3, R6, R38, R3, PT ;  /* 0x0000002606037246 */ /* 0x000fe40003800103 */
[----:B------:R-:W-:-:S07]  /*2d60*/  VIMNMX R5, R5, R6, !PT ;  /* 0x0000000605057248 */ /* 0x000fce0007fe0100 */
.L_x_1430:
        /* <DEDUP_REMOVED lines=94> */
.L_x_1436:
[----:B------:R-:W-:Y:S02]  /*3350*/  ULDC UR6, c[0x0][0x9e4] ;  /* 0x0002790000067ab9 */ /* 0x000fe40000000800 */
[----:B------:R-:W-:-:S05]  /*3360*/  IMAD.U32 R24, RZ, RZ, UR6 ;  /* 0x00000006ff187e24 */ /* 0x000fca000f8e00ff */
[----:B------:R-:W-:-:S13]  /*3370*/  ISETP.NE.AND P6, PT, R24, 0x1, PT ;  /* 0x000000011800780c */ /* 0x000fda0003fc5270 */
[----:B------:R-:W0:Y:S02]  /*3380*/  @P6 LDC.64 R28, c[0x0][0x9e8] ;  /* 0x00027a00ff1c6b82 */ /* 0x000e240000000a00 */
[----:B0-----:R-:W-:-:S05]  /*3390*/  @P6 IMAD.HI.U32 R4, R5, R28, RZ ;  /* 0x0000001c05046227 */ /* 0x001fca00078e00ff */
[----:B------:R-:W-:-:S07]  /*33a0*/  @P6 SHF.R.U32.HI R5, RZ, R29, R4 ;  /* 0x0000001dff056219 */ /* 0x000fce0000011604 */
.L_x_1437:
[----:B------:R-:W-:Y:S05]  /*33b0*/  BSYNC B0 ;  /* 0x0000000000007941 */ /* 0x000fea0003800000 */
.L_x_1435:
[----:B------:R-:W-:-:S04]  /*33c0*/  IMAD R5, R5, R24, -R30 ;  /* 0x0000001805057224 */ /* 0x000fc800078e0a1e */
[----:B------:R-:W-:-:S05]  /*33d0*/  IMAD R5, R16, -0x2, R5 ;  /* 0xfffffffe10057824 */ /* 0x000fca00078e0205 */
[----:B------:R-:W-:Y:S02]  /*33e0*/  VIADDMNMX R3, R5, R24, R3, PT ;  /* 0x0000001805037246 */ /* 0x000fe40003800103 */
[----:B------:R-:W-:-:S07]  /*33f0*/  VIMNMX R6, R6, R5, !PT ;  /* 0x0000000506067248 */ /* 0x000fce0007fe0100 */
.L_x_1434:
[----:B------:R-:W-:Y:S01]  /*3400*/  ISETP.GT.AND P0, PT, R6, 0x1, !P0 ;  /* 0x000000010600780c */ /* 0x000fe20004704270 */
[----:B------:R-:W-:Y:S01]  /*3410*/  ULDC UR10, c[0x0][0x988] ;  /* 0x00026200000a7ab9 */ /* 0x000fe20000000800 */
[----:B------:R-:W-:Y:S02]  /*3420*/  ISETP.NE.AND P6, PT, R9, RZ, PT ;  /* 0x000000ff0900720c */ /* 0x000fe40003fc5270 */
        /* <DEDUP_REMOVED lines=16> */
[----:B-1----:R-:W-:Y:S02]  /*3530*/  FSEL R11, R11, -INF , !P0 ;  /* 0xff8000000b0b7808 */ /* 0x002fe40004000000 */
        /* <DEDUP_REMOVED lines=19> */
[----:B------:R-:W-:Y:S01]  /*3670*/  ISETP.GT.AND P1, PT, R6, 0x28, !P1 ;  /* 0x000000280600780c */ /* 0x000fe20004f24270 */
[----:B------:R-:W0:Y:S01]  /*3680*/  SHFL.BFLY PT, R24, R25, 0x2, 0x1f ;  /* 0x0c401f0019187f89 */ /* 0x000e2200000e0000 */
[----:B------:R-:W-:Y:S02]  /*3690*/  FSEL R14, R14, -INF , !P0 ;  /* 0xff8000000e0e7808 */ /* 0x000fe40004000000 */
[----:B------:R-:W-:Y:S02]  /*36a0*/  ISETP.NE.AND P0, PT, R36, RZ, PT ;  /* 0x000000ff2400720c */ /* 0x000fe40003f05270 */
[----:B------:R-:W-:-:S02]  /*36b0*/  ISETP.GT.AND P2, PT, R6, 0x29, !P2 ;  /* 0x000000290600780c */ /* 0x000fc40005744270 */
[C---:B------:R-:W-:Y:S02]  /*36c0*/  ISETP.GT.AND P0, PT, R6.reuse, 0x19, !P0 ;  /* 0x000000190600780c */ /* 0x040fe40004704270 */
[C---:B------:R-:W-:Y:S02]  /*36d0*/  ISETP.GT.AND P3, PT, R6.reuse, 0x30, !P3 ;  /* 0x000000300600780c */ /* 0x040fe40005f64270 */
[----:B------:R-:W-:Y:S02]  /*36e0*/  ISETP.LT.OR P0, PT, R3, 0x1a, P0 ;  /* 0x0000001a0300780c */ /* 0x000fe40000701670 */
[----:B------:R-:W-:Y:S02]  /*36f0*/  ISETP.GT.AND P4, PT, R6, 0x31, !P4 ;  /* 0x000000310600780c */ /* 0x000fe40006784270 */
[----:B------:R-:W-:Y:S02]  /*3700*/  FSEL R15, R15, -INF , !P0 ;  /* 0xff8000000f0f7808 */ /* 0x000fe40004000000 */
        /* <DEDUP_REMOVED lines=12> */
[----:B0-----:R-:W-:-:S02]  /*37d0*/  FMNMX.FTZ R26, R25, R24, !PT ;  /* 0x00000018191a7209 */ /* 0x001fc40007810000 */
[----:B------:R-:W-:Y:S02]  /*37e0*/  FMNMX.FTZ R5, R4, R9, !PT ;  /* 0x0000000904057209 */ /* 0x000fe40007810000 */
[----:B------:R-:W-:Y:S01]  /*37f0*/  ISETP.NE.AND P0, PT, R59, RZ, PT ;  /* 0x000000ff3b00720c */ /* 0x000fe20003f05270 */
[----:B------:R-:W0:Y:S01]  /*3800*/  SHFL.BFLY PT, R27, R26, 0x1, 0x1f ;  /* 0x0c201f001a1b7f89 */ /* 0x000e2200000e0000 */
[----:B------:R-:W-:Y:S02]  /*3810*/  FMNMX.FTZ R24, R10, R5, !PT ;  /* 0x000000050a187209 */ /* 0x000fe40007810000 */
[----:B------:R-:W-:Y:S02]  /*3820*/  ISETP.GT.AND P0, PT, R6, 0x21, !P0 ;  /* 0x000000210600780c */ /* 0x000fe40004704270 */
[----:B------:R-:W-:Y:S02]  /*3830*/  FMNMX.FTZ R21, R11, R24, !PT ;  /* 0x000000180b157209 */ /* 0x000fe40007810000 */
[----:B------:R-:W-:-:S02]  /*3840*/  ISETP.LT.OR P0, PT, R3, 0x22, P0 ;  /* 0x000000220300780c */ /* 0x000fc40000701670 */
[----:B------:R-:W-:Y:S02]  /*3850*/  FMNMX.FTZ R24, R12, R21, !PT ;  /* 0x000000150c187209 */ /* 0x000fe40007810000 */
[----:B------:R-:W-:Y:S02]  /*3860*/  ISETP.LT.OR P3, PT, R3, 0x31, P3 ;  /* 0x000000310300780c */ /* 0x000fe40001f61670 */
[----:B------:R-:W-:Y:S02]  /*3870*/  FMNMX.FTZ R21, R13, R24, !PT ;  /* 0x000000180d157209 */ /* 0x000fe40007810000 */
[----:B------:R-:W-:Y:S02]  /*3880*/  ISETP.LT.OR P4, PT, R3, 0x32, P4 ;  /* 0x000000320300780c */ /* 0x000fe40002781670 */
[----:B------:R-:W-:Y:S02]  /*3890*/  FMNMX.FTZ R24, R14, R21, !PT ;  /* 0x000000150e187209 */ /* 0x000fe40007810000 */
[----:B------:R-:W-:-:S02]  /*38a0*/  FSEL R21, R43, -INF , !P0 ;  /* 0xff8000002b157808 */ /* 0x000fc40004000000 */
[----:B------:R-:W-:Y:S02]  /*38b0*/  FMNMX.FTZ R25, R15, R24, !PT ;  /* 0x000000180f197209 */ /* 0x000fe40007810000 */
[----:B------:R-:W-:Y:S02]  /*38c0*/  ISETP.LT.OR P5, PT, R3, 0x39, P5 ;  /* 0x000000390300780c */ /* 0x000fe40002fa1670 */
[----:B0-----:R-:W-:Y:S01]  /*38d0*/  FMNMX.FTZ R5, R26, R27, !PT ;  /* 0x0000001b1a057209 */ /* 0x001fe20007810000 */
[----:B------:R-:W-:Y:S01]  /*38e0*/  IMAD.U32 R26, RZ, RZ, UR10 ;  /* 0x0000000aff1a7e24 */ /* 0x000fe2000f8e00ff */
[----:B------:R-:W-:Y:S02]  /*38f0*/  FMNMX.FTZ R6, R20, R25, !PT ;  /* 0x0000001914067209 */ /* 0x000fe40007810000 */
[C---:B------:R-:W-:Y:S01]  /*3900*/  FSETP.NEU.FTZ.AND P0, PT, R5.reuse, -INF , PT ;  /* 0xff8000000500780b */ /* 0x040fe20003f1d000 */
[----:B------:R-:W-:-:S01]  /*3910*/  FFMA.FTZ R24, R5, R26, -8 ;  /* 0xc100000005187423 */ /* 0x000fc2000001001a */
[----:B------:R-:W-:-:S02]  /*3920*/  FMNMX.FTZ R27, R21, R6, !PT ;  /* 0x00000006151b7209 */ /* 0x000fc40007810000 */
[----:B------:R-:W-:Y:S01]  /*3930*/  FSEL R25, R47, -INF , !P2 ;  /* 0xff8000002f197808 */ /* 0x000fe20005000000 */
[----:B------:R-:W-:Y:S01]  /*3940*/  IMAD.U32 R47, RZ, RZ, UR10 ;  /* 0x0000000aff2f7e24 */ /* 0x000fe2000f8e00ff */
[----:B------:R-:W-:Y:S02]  /*3950*/  FSEL R31, R24, RZ, P0 ;  /* 0x000000ff181f7208 */ /* 0x000fe40000000000 */
[----:B------:R-:W-:Y:S02]  /*3960*/  FSEL R24, R46, -INF , !P1 ;  /* 0xff8000002e187808 */ /* 0x000fe40004800000 */
        /* <DEDUP_REMOVED lines=8> */
[----:B------:R-:W-:Y:S01]  /*39f0*/  ISETP.LT.OR P6, PT, R3, 0x3a, P6 ;  /* 0x0000003a0300780c */ /* 0x000fe200037c1670 */
[--C-:B------:R-:W-:Y:S01]  /*3a00*/  FFMA.FTZ R35, R58, UR10, -R31.reuse ;  /* 0x0000000a3a237c23 */ /* 0x100fe2000801081f */
[----:B------:R-:W-:Y:S01]  /*3a10*/  FMNMX.FTZ R6, R26, R29, !PT ;  /* 0x0000001d1a067209 */ /* 0x000fe20007810000 */
[--C-:B------:R-:W-:Y:S01]  /*3a20*/  FFMA.FTZ R36, R60, UR10, -R31.reuse ;  /* 0x0000000a3c247c23 */ /* 0x100fe2000801081f */
[----:B------:R-:W-:Y:S01]  /*3a30*/  FSEL R3, R54, -INF , !P5 ;  /* 0xff80000036037808 */ /* 0x000fe20006800000 */
        /* <DEDUP_REMOVED lines=8> */
[----:B------:R-:W-:Y:S01]  /*3ac0*/  MUFU.EX2 R34, R30 ;  /* 0x0000001e00227308 */ /* 0x000fe20000000800 */
[----:B------:R-:W-:Y:S01]  /*3ad0*/  FMNMX.FTZ R29, R28, R29, !PT ;  /* 0x0000001d1c1d7209 */ /* 0x000fe20007810000 */
[--C-:B------:R-:W-:Y:S01]  /*3ae0*/  FFMA.FTZ R41, R68, UR10, -R31.reuse ;  /* 0x0000000a44297c23 */ /* 0x100fe2000801081f */
[----:B------:R-:W-:-:S03]  /*3af0*/  FFMA.FTZ R45, R72, UR10, -R31 ;  /* 0x0000000a482d7c23 */ /* 0x000fc6000801081f */
[----:B------:R-:W0:Y:S02]  /*3b00*/  SHFL.BFLY PT, R6, R29, 0x2, 0x1f ;  /* 0x0c401f001d067f89 */ /* 0x000e2400000e0000 */
[----:B------:R1:W2:Y:S08]  /*3b10*/  MUFU.EX2 R33, R32 ;  /* 0x0000002000217308 */ /* 0x0002b00000000800 */
[----:B------:R-:W-:Y:S01]  /*3b20*/  MUFU.EX2 R35, R35 ;  /* 0x0000002300237308 */ /* 0x000fe20000000800 */
[----:B-1----:R-:W-:-:S07]  /*3b30*/  FFMA.FTZ R32, R62, UR10, -R31 ;  /* 0x0000000a3e207c23 */ /* 0x002fce000801081f */
[----:B------:R-:W-:Y:S01]  /*3b40*/  MUFU.EX2 R36, R36 ;  /* 0x0000002400247308 */ /* 0x000fe20000000800 */
[----:B0-----:R-:W-:-:S07]  /*3b50*/  FMNMX.FTZ R30, R29, R6, !PT ;  /* 0x000000061d1e7209 */ /* 0x001fce0007810000 */
[----:B------:R0:W-:Y:S01]  /*3b60*/  MUFU.EX2 R37, R32 ;  /* 0x0000002000257308 */ /* 0x0001e20000000800 */
[----:B------:R-:W1:Y:S07]  /*3b70*/  SHFL.BFLY PT, R29, R30, 0x1, 0x1f ;  /* 0x0c201f001e1d7f89 */ /* 0x000e6e00000e0000 */
[----:B------:R-:W-:Y:S01]  /*3b80*/  MUFU.EX2 R38, R38 ;  /* 0x0000002600267308 */ /* 0x000fe20000000800 */
[----:B0-----:R-:W-:-:S01]  /*3b90*/  FFMA.FTZ R32, R44, UR10, -R31 ;  /* 0x0000000a2c207c23 */ /* 0x001fc2000801081f */
[----:B------:R-:W-:-:S06]  /*3ba0*/  FFMA.FTZ R44, R48, UR10, -R31 ;  /* 0x0000000a302c7c23 */ /* 0x000fcc000801081f */
        /* <DEDUP_REMOVED lines=8> */
[----:B------:R-:W-:Y:S02]  /*3c30*/  FSEL R42, R30, RZ, P0 ;  /* 0x000000ff1e2a7208 */ /* 0x000fe40000000000 */
        /* <DEDUP_REMOVED lines=17> */
[----:B------:R2:W0:Y:S01]  /*3d50*/  MUFU.EX2 R46, R9 ;  /* 0x00000009002e7308 */ /* 0x0004220000000800 */
[----:B------:R-:W-:-:S01]  /*3d60*/  FFMA.FTZ R3, R3, UR10, -R42 ;  /* 0x0000000a03037c23 */ /* 0x000fc2000801082a */
[----:B------:R-:W-:-:S06]  /*3d70*/  FFMA.FTZ R28, R28, UR10, -R42 ;  /* 0x0000000a1c1c7c23 */ /* 0x000fcc000801082a */
[----:B------:R-:W1:Y:S01]  /*3d80*/  MUFU.EX2 R10, R10 ;  /* 0x0000000a000a7308 */ /* 0x000e620000000800 */
[----:B--2---:R-:W-:-:S04]  /*3d90*/  FADD.FTZ R9, R152, R33 ;  /* 0x0000002198097221 */ /* 0x004fc80000010000 */
[----:B------:R-:W-:-:S03]  /*3da0*/  FADD.FTZ R4, R34, R9 ;  /* 0x0000000922047221 */ /* 0x000fc60000010000 */
[----:B------:R-:W2:Y:S01]  /*3db0*/  MUFU.EX2 R11, R11 ;  /* 0x0000000b000b7308 */ /* 0x000ea20000000800 */
[----:B0-----:R-:W-:-:S01]  /*3dc0*/  FADD.FTZ R31, R153, R46 ;  /* 0x0000002e991f7221 */ /* 0x001fc20000010000 */
[C---:B------:R-:W-:Y:S01]  /*3dd0*/  FADD.FTZ R9, R35.reuse, R4 ;  /* 0x0000000423097221 */ /* 0x040fe20000010000 */
        /* <DEDUP_REMOVED lines=8> */
[----:B--2---:R-:W-:-:S01]  /*3e60*/  FADD.FTZ R31, R11, R48 ;  /* 0x000000300b1f7221 */ /* 0x004fc20000010000 */
[C---:B------:R-:W-:Y:S01]  /*3e70*/  FADD.FTZ R9, R39.reuse, R4 ;  /* 0x0000000427097221 */ /* 0x040fe20000010000 */
[----:B------:R-:W-:-:S04]  /*3e80*/  F2FP.SATFINITE.E4M3.F32.PACK_AB_MERGE_C R39, R39, R38, RZ ;  /* 0x000000262727723e */ /* 0x000fc800048070ff */
[----:B------:R-:W-:Y:S01]  /*3e90*/  F2FP.SATFINITE.E4M3.F32.PACK_AB_MERGE_C R154, R37, R36, R39 ;  /* 0x00000024259a723e */ /* 0x000fe20004807027 */
        /* <DEDUP_REMOVED lines=8> */
[----:B------:R-:W-:Y:S01]  /*3f20*/  FADD.FTZ R48, R40, R9 ;  /* 0x0000000928307221 */ /* 0x000fe20000010000 */
[----:B------:R-:W-:-:S03]  /*3f30*/  F2FP.SATFINITE.E4M3.F32.PACK_AB_MERGE_C R14, R15, R14, RZ ;  /* 0x0000000e0f0e723e */ /* 0x000fc600048070ff */
[----:B------:R-:W-:Y:S01]  /*3f40*/  FADD.FTZ R9, R41, R48 ;  /* 0x0000003029097221 */ /* 0x000fe20000010000 */
[----:B------:R-:W-:Y:S01]  /*3f50*/  F2FP.SATFINITE.E4M3.F32.PACK_AB_MERGE_C R155, R13, R12, R14 ;  /* 0x0000000c0d9b723e */ /* 0x000fe2000480700e */
        /* <DEDUP_REMOVED lines=10> */
[----:B------:R-:W-:-:S06]  /*4000*/  FADD.FTZ R31, R43, R42 ;  /* 0x0000002a2b1f7221 */ /* 0x000fcc0000010000 */
        /* <DEDUP_REMOVED lines=12> */
[----:B------:R0:W2:Y:S08]  /*40d0*/  MUFU.EX2 R4, R3 ;  /* 0x0000000300047308 */ /* 0x0000b00000000800 */
[----:B------:R-:W3:Y:S01]  /*40e0*/  MUFU.EX2 R9, R28 ;  /* 0x0000001c00097308 */ /* 0x000ee20000000800 */
[----:B0-----:R-:W-:-:S01]  /*40f0*/  FADD.FTZ R3, R27, R38 ;  /* 0x000000261b037221 */ /* 0x001fc20000010000 */
[----:B-1----:R-:W-:Y:S01]  /*4100*/  FADD.FTZ R11, R29, R34 ;  /* 0x000000221d0b7221 */ /* 0x002fe20000010000 */
[----:B------:R-:W-:-:S04]  /*4110*/  F2FP.SATFINITE.E4M3.F32.PACK_AB_MERGE_C R29, R30, R29, RZ ;  /* 0x0000001d1e1d723e */ /* 0x000fc800048070ff */
[----:B------:R-:W-:Y:S01]  /*4120*/  F2FP.SATFINITE.E4M3.F32.PACK_AB_MERGE_C R158, R45, R44, R29 ;  /* 0x0000002c2d9e723e */ /* 0x000fe2000480701d */
[----:B--2---:R-:W-:-:S01]  /*4130*/  FADD.FTZ R10, R4, R3 ;  /* 0x00000003040a7221 */ /* 0x004fc20000010000 */
[----:B------:R-:W-:Y:S01]  /*4140*/  FADD.FTZ R3, R30, R11 ;  /* 0x0000000b1e037221 */ /* 0x000fe20000010000 */
[C---:B---3--:R-:W-:Y:S02]  /*4150*/  F2FP.SATFINITE.E4M3.F32.PACK_AB_MERGE_C R159, R9.reuse, R4, RZ ;  /* 0x00000004099f723e */ /* 0x048fe400048070ff */
[----:B------:R-:W-:Y:S02]  /*4160*/  FADD.FTZ R4, R9, R10 ;  /* 0x0000000a09047221 */ /* 0x000fe40000010000 */
[----:B------:R-:W-:Y:S01]  /*4170*/  F2FP.SATFINITE.E4M3.F32.PACK_AB_MERGE_C R159, R27, R26, R159 ;  /* 0x0000001a1b9f723e */ /* 0x000fe2000480709f */
[----:B------:R-:W-:Y:S06]  /*4180*/  @P0 BRA `(.L_x_1438) ;  /* 0x0000000000040947 */ /* 0x000fec0003800000 */
[----:B------:R-:W-:Y:S01]  /*4190*/  BPT.TRAP 0x1 ;  /* 0x000000040000795c */ /* 0x000fe20000300000 */
.L_x_1438:
[----:B------:R-:W-:Y:S01]  /*41a0*/  PLOP3.LUT P1, PT, PT, PT, UP0, 0x40, 0x0 ;  /* 0x000000000000781c */ /* 0x000fe20003f2e808 */
[----:B------:R0:W1:-:S12]  /*41b0*/  SYNCS.PHASECHK.TRANS64.TRYWAIT P0, [UR57+0x28450], R8 ;  /* 0x02845008ff0075a7 */ /* 0x0000580008000179 */
[----:B0-----:R-:W-:Y:S05]  /*41c0*/  @P1 BRA `(.L_x_1439) ;  /* 0x0000000000041947 */ /* 0x001fea0003800000 */
[----:B------:R-:W-:Y:S01]  /*41d0*/  BPT.TRAP 0x1 ;  /* 0x000000040000795c */ /* 0x000fe20000300000 */
.L_x_1439:
[----:B-1----:R-:W-:Y:S05]  /*41e0*/  @P0 BRA `(.L_x_1440) ;  /* 0x0000000000080947 */ /* 0x002fea0003800000 */
[----:B------:R-:W0:Y:S02]  /*41f0*/  SYNCS.PHASECHK.TRANS64.TRYWAIT P0, [UR57+0x28450], R8 ;  /* 0x02845008ff0075a7 */ /* 0x000e240008000179 */
[----:B0-----:R-:W-:Y:S05]  /*4200*/  @!P0 BRA `(.L_x_1441) ;  /* 0x0000011c00788947 */ /* 0x001fea0003800000 */
.L_x_1440:
        /* <DEDUP_REMOVED lines=19> */
.L_x_1442:
        /* <DEDUP_REMOVED lines=26> */
.L_x_1444:
[----:B------:R-:W-:Y:S02]  /*44e0*/  ULDC UR22, c[0x0][0x9e4] ;  /* 0x0002790000167ab9 */ /* 0x000fe40000000800 */
[----:B------:R-:W-:-:S11]  /*44f0*/  UISETP.NE.AND UP1, UPT, UR22, 0x1, UPT ;  /* 0x000000011600788c */ /* 0x000fd6000bf25270 */
[----:B------:R-:W-:Y:S02]  /*4500*/  @UP1 ULDC.64 UR6, c[0x0][0x9e8] ;  /* 0x00027a0000061ab9 */ /* 0x000fe40000000a00 */
[----:B------:R-:W-:-:S04]  /*4510*/  UIMAD.WIDE.U32 UR14, UR19, UR6, URZ ;  /* 0x00000006130e72a5 */ /* 0x000fc8000f8e003f */
[----:B------:R-:W-:-:S12]  /*4520*/  @UP1 USHF.R.U32.HI UR19, URZ, UR7, UR15 ;  /* 0x000000073f131299 */ /* 0x000fd8000801160f */
.L_x_1445:
[----:B------:R-:W-:-:S04]  /*4530*/  UIMAD UR19, UR19, UR22, UR22 ;  /* 0x00000016131372a4 */ /* 0x000fc8000f8e0216 */
[----:B------:R-:W-:-:S04]  /*4540*/  UISETP.LT.AND UP1, UPT, UR18, UR19, UPT ;  /* 0x000000131200728c */ /* 0x000fc8000bf21270 */
[----:B------:R-:W-:-:S12]  /*4550*/  USEL UR18, UR18, UR19, UP1 ;  /* 0x0000001312127287 */ /* 0x000fd80008800000 */
.L_x_1443:
        /* <DEDUP_REMOVED lines=11> */
[----:B------:R-:W-:Y:S01]  /*4610*/  IMAD.MOV.U32 R9, RZ, RZ, R8 ;  /* 0x000000ffff097224 */ /* 0x000fe200078e0008 */
[----:B------:R-:W-:Y:S01]  /*4620*/  ULDC UR53, c[0x0][0x988] ;  /* 0x0002620000357ab9 */ /* 0x000fe20000000800 */
[----:B------:R-:W-:-:S05]  /*4630*/  ULDC UR58, c[0x0][0x9e0] ;  /* 0x00027800003a7ab9 */ /* 0x000fca0000000800 */
.L_x_1465:
        /* <DEDUP_REMOVED lines=8> */
.L_x_1447:
        /* <DEDUP_REMOVED lines=10> */
.L_x_1448:
[----:B-1----:R-:W-:Y:S05]  /*4760*/  @P0 BRA `(.L_x_1449) ;  /* 0x0000000000080947 */ /* 0x002fea0003800000 */
[----:B------:R-:W1:Y:S02]  /*4770*/  SYNCS.PHASECHK.TRANS64.TRYWAIT P0, [UR59+0x28430], R8 ;  /* 0x02843008ff0075a7 */ /* 0x000e64000800017b */
[----:B-1----:R-:W-:Y:S05]  /*4780*/  @!P0 BRA `(.L_x_1450) ;  /* 0x0000011800308947 */ /* 0x002fea0003800000 */
.L_x_1449:
        /* <DEDUP_REMOVED lines=47> */
.L_x_1451:
[----:B------:R-:W-:Y:S01]  /*4a80*/  UISETP.NE.AND UP2, UPT, UR50, URZ, UPT ;  /* 0x0000003f3200728c */ /* 0x000fe2000bf45270 */
[C---:B------:R-:W-:Y:S01]  /*4a90*/  FMUL.FTZ R196, R0.reuse, R156 ;  /* 0x0000009c00c47220 */ /* 0x040fe20000410000 */
[----:B------:R-:W-:Y:S01]  /*4aa0*/  FMUL.FTZ R156, R0, R174 ;  /* 0x000000ae009c7220 */ /* 0x000fe20000410000 */
[----:B------:R-:W-:Y:S02]  /*4ab0*/  VIADD R174, R18, UR39 ;  /* 0x0000002712ae7c36 */ /* 0x000fe40008000000 */
[C---:B------:R-:W-:Y:S01]  /*4ac0*/  FMUL.FTZ R12, R0.reuse, R154 ;  /* 0x0000009a000c7220 */ /* 0x040fe20000410000 */
[C---:B------:R-:W-:Y:S01]  /*4ad0*/  FMUL.FTZ R154, R0.reuse, R170 ;  /* 0x000000aa009a7220 */ /* 0x040fe20000410000 */
[----:B------:R-:W-:Y:S01]  /*4ae0*/  PLOP3.LUT P0, PT, PT, PT, UP2, 0x80, 0x0 ;  /* 0x000000000000781c */ /* 0x000fe20003f0f028 */
[----:B------:R-:W-:Y:S01]  /*4af0*/  IMAD.SHL.U32 R170, R9, 0x40, RZ ;  /* 0x0000004009aa7824 */ /* 0x000fe200078e00ff */
[----:B------:R-:W-:Y:S01]  /*4b00*/  PLOP3.LUT P1, PT, PT, PT, UP2, 0x80, 0x0 ;  /* 0x000000000000781c */ /* 0x000fe20003f2f028 */
[----:B------:R-:W-:Y:S01]  /*4b10*/  UISETP.NE.AND UP1, UPT, UR49, URZ, UPT ;  /* 0x0000003f3100728c */ /* 0x000fe2000bf25270 */
[C---:B------:R-:W-:Y:S01]  /*4b20*/  FMUL.FTZ R195, R0.reuse, R153 ;  /* 0x0000009900c37220 */ /* 0x040fe20000410000 */
[----:B------:R-:W-:Y:S01]  /*4b30*/  @UP2 ULDC UR6, c[0x0][0x44c] ;  /* 0x0001130000062ab9 */ /* 0x000fe20000000800 */
[C---:B------:R-:W-:Y:S01]  /*4b40*/  FMUL.FTZ R20, R0.reuse, R162 ;  /* 0x000000a200147220 */ /* 0x040fe20000410000 */
[C---:B------:R-:W-:Y:S01]  /*4b50*/  FMUL.FTZ R21, R0.reuse, R163 ;  /* 0x000000a300157220 */ /* 0x040fe20000410000 */
[C---:B-1----:R-:W-:Y:S01]  /*4b60*/  FMUL.FTZ R5, R0.reuse, R152 ;  /* 0x0000009800057220 */ /* 0x042fe20000410000 */
[C---:B------:R-:W-:Y:S01]  /*4b70*/  FMUL.FTZ R13, R0.reuse, R155 ;  /* 0x0000009b000d7220 */ /* 0x040fe20000410000 */
[C---:B------:R-:W-:Y:S01]  /*4b80*/  FMUL.FTZ R162, R0.reuse, R164 ;  /* 0x000000a400a27220 */ /* 0x040fe20000410000 */
[C---:B------:R-:W-:Y:S01]  /*4b90*/  FMUL.FTZ R163, R0.reuse, R165 ;  /* 0x000000a500a37220 */ /* 0x040fe20000410000 */
[----:B------:R-:W-:Y:S01]  /*4ba0*/  FMUL.FTZ R153, R0, R167 ;  /* 0x000000a700997220 */ /* 0x000fe20000410000 */
[----:B------:R-:W-:Y:S01]  /*4bb0*/  @P0 IMAD.HI.U32 R6, R174, UR6, RZ ;  /* 0x00000006ae060c27 */ /* 0x000fe2000f8e00ff */
        /* <DEDUP_REMOVED lines=14> */
[----:B------:R-:W-:Y:S01]  /*4ca0*/  FMUL.FTZ R167, R0, R172 ;  /* 0x000000ac00a77220 */ /* 0x000fe20000410000 */
[----:B------:R-:W-:Y:S01]  /*4cb0*/  IADD3 R7, -R170, 0x1, RZ ;  /* 0x00000001aa077810 */ /* 0x000fe20007ffe1ff */
        /* <DEDUP_REMOVED lines=10> */
[----:B------:R-:W-:Y:S01]  /*4d60*/  PLOP3.LUT P0, PT, PT, PT, UP1, 0x40, 0x0 ;  /* 0x000000000000781c */ /* 0x000fe20003f0e818 */
[----:B------:R-:W-:Y:S01]  /*4d70*/  IMAD R7, R16, -0x2, R7 ;  /* 0xfffffffe10077824 */ /* 0x000fe200078e0207 */
[----:B------:R-:W3:Y:S01]  /*4d80*/  MUFU.TANH R5, R5 ;  /* 0x0000000500057308 */ /* 0x000ee20000002400 */
[----:B------:R-:W-:Y:S01]  /*4d90*/  IMAD.U32 R176, RZ, RZ, UR42 ;  /* 0x0000002affb07e24 */ /* 0x000fe2000f8e00ff */
[----:B------:R-:W-:Y:S01]  /*4da0*/  UMOV UR11, UR57 ;  /* 0x00000039000b7c82 */ /* 0x000fe20008000000 */
[----:B------:R-:W-:Y:S01]  /*4db0*/  SYNCS.ARRIVE.TRANS64.RED.A1T0 RZ, [UR6], RZ ;  /* 0x000000ffffff79a7 */ /* 0x000fe20008100406 */
[----:B------:R-:W-:-:S02]  /*4dc0*/  ULOP3.LUT UR6, URZ, UR11, URZ, 0x33, !UPT ;  /* 0x0000000b3f067292 */ /* 0x000fc4000f8e333f */
[----:B------:R-:W-:Y:S02]  /*4dd0*/  IADD3 R7, -R176, UR40, R7 ;  /* 0x00000028b0077c10 */ /* 0x000fe4000fffe107 */
[----:B------:R-:W4:Y:S03]  /*4de0*/  MUFU.TANH R195, R195 ;  /* 0x000000c300c37308 */ /* 0x000f260000002400 */
[C---:B------:R-:W-:Y:S02]  /*4df0*/  VIADD R177, R7.reuse, UR58 ;  /* 0x0000003a07b17c36 */ /* 0x040fe40008000000 */
[----:B------:R-:W-:Y:S02]  /*4e00*/  VIADD R179, R7, UR6 ;  /* 0x0000000607b37c36 */ /* 0x000fe40008000000 */
[----:B-1----:R-:W-:Y:S01]  /*4e10*/  IMAD.IADD R175, R177, 0x1, R6 ;  /* 0x00000001b1af7824 */ /* 0x002fe200078e0206 */
        /* <DEDUP_REMOVED lines=32> */
[----:B------:R-:W-:Y:S01]  /*5020*/  IMAD.U32 R173, RZ, RZ, UR42 ;  /* 0x0000002affad7e24 */ /* 0x000fe2000f8e00ff */
[----:B------:R-:W-:Y:S04]  /*5030*/  BSSY B0, `(.L_x_1453) ;  /* 0x0000011000007945 */ /* 0x000fe80003800000 */
[----:B------:R-:W-:-:S04]  /*5040*/  IADD3 R173, -R173, UR40, R6 ;  /* 0x00000028adad7c10 */ /* 0x000fc8000fffe106 */
        /* <DEDUP_REMOVED lines=10> */
.L_x_1454:
[----:B------:R-:W-:-:S05]  /*50f0*/  IMAD.U32 R178, RZ, RZ, UR56 ;  /* 0x00000038ffb27e24 */ /* 0x000fca000f8e00ff */
[----:B------:R-:W-:-:S13]  /*5100*/  ISETP.NE.AND P0, PT, R178, 0x1, PT ;  /* 0x00000001b200780c */ /* 0x000fda0003f05270 */
[----:B------:R-:W1:Y:S02]  /*5110*/  @P0 LDC.64 R6, c[0x0][0x9e8] ;  /* 0x00027a00ff060b82 */ /* 0x000e640000000a00 */
[----:B-1----:R-:W-:-:S05]  /*5120*/  @P0 IMAD.HI.U32 R6, R173, R6, RZ ;  /* 0x00000006ad060227 */ /* 0x002fca00078e00ff */
[----:B------:R-:W-:-:S07]  /*5130*/  @P0 SHF.R.U32.HI R173, RZ, R7, R6 ;  /* 0x00000007ffad0219 */ /* 0x000fce0000011606 */
.L_x_1455:
[----:B------:R-:W-:Y:S05]  /*5140*/  BSYNC B0 ;  /* 0x0000000000007941 */ /* 0x000fea0003800000 */
.L_x_1453:
[----:B------:R-:W-:-:S04]  /*5150*/  IMAD R173, R173, R178, -R170 ;  /* 0x000000b2adad7224 */ /* 0x000fc800078e0aaa */
[----:B------:R-:W-:-:S05]  /*5160*/  IMAD R173, R16, -0x2, R173 ;  /* 0xfffffffe10ad7824 */ /* 0x000fca00078e02ad */
[----:B------:R-:W-:Y:S02]  /*5170*/  VIADDMNMX R175, R173, R178, R175, PT ;  /* 0x000000b2adaf7246 */ /* 0x000fe400038001af */
[----:B------:R-:W-:-:S07]  /*5180*/  VIMNMX R176, R176, R173, !PT ;  /* 0x000000adb0b07248 */ /* 0x000fce0007fe0100 */
.L_x_1452:
        /* <DEDUP_REMOVED lines=68> */
.L_x_1458:
[----:B------:R-:W-:-:S05]  /*55d0*/  IMAD.U32 R176, RZ, RZ, UR56 ;  /* 0x00000038ffb07e24 */ /* 0x000fca000f8e00ff */
[----:B------:R-:W-:-:S13]  /*55e0*/  ISETP.NE.AND P1, PT, R176, 0x1, PT ;  /* 0x00000001b000780c */ /* 0x000fda0003f25270 */
[----:B------:R-:W0:Y:S02]  /*55f0*/  @P1 LDC.64 R6, c[0x0][0x9e8] ;  /* 0x00027a00ff061b82 */ /* 0x000e240000000a00 */
[----:B0-----:R-:W-:-:S05]  /*5600*/  @P1 IMAD.HI.U32 R6, R5, R6, RZ ;  /* 0x0000000605061227 */ /* 0x001fca00078e00ff */
[----:B------:R-:W-:-:S07]  /*5610*/  @P1 SHF.R.U32.HI R5, RZ, R7, R6 ;  /* 0x00000007ff051219 */ /* 0x000fce0000011606 */
.L_x_1459:
[----:B------:R-:W-:Y:S05]  /*5620*/  BSYNC B0 ;  /* 0x0000000000007941 */ /* 0x000fea0003800000 */
.L_x_1457:
[----:B------:R-:W-:-:S04]  /*5630*/  IMAD R5, R5, R176, -R170 ;  /* 0x000000b005057224 */ /* 0x000fc800078e0aaa */
[----:B------:R-:W-:-:S05]  /*5640*/  IMAD R5, R16, -0x2, R5 ;  /* 0xfffffffe10057824 */ /* 0x000fca00078e0205 */
[----:B------:R-:W-:Y:S02]  /*5650*/  VIADDMNMX R174, R5, R176, R174, PT ;  /* 0x000000b005ae7246 */ /* 0x000fe400038001ae */
[----:B------:R-:W-:-:S07]  /*5660*/  VIMNMX R175, R175, R5, !PT ;  /* 0x00000005afaf7248 */ /* 0x000fce0007fe0100 */
.L_x_1456:
        /* <DEDUP_REMOVED lines=164> */
[----:B------:R-:W-:Y:S01]  /*60b0*/  FSEL R20, R6, RZ, P0 ;  /* 0x000000ff06147208 */ /* 0x000fe20000000000 */
[----:B------:R-:W-:-:S01]  /*60c0*/  FFMA.FTZ R10, R13, UR10, -R172 ;  /* 0x0000000a0d0a7c23 */ /* 0x000fc200080108ac */
[--C-:B------:R-:W-:Y:S01]  /*60d0*/  FFMA.FTZ R13, R14, UR10, -R172.reuse ;  /* 0x0000000a0e0d7c23 */ /* 0x100fe200080108ac */
[----:B------:R-:W-:-:S01]  /*60e0*/  FFMA.FTZ R14, R15, UR10, -R172 ;  /* 0x0000000a0f0e7c23 */ /* 0x000fc200080108ac */
[----:B------:R-:W-:Y:S01]  /*60f0*/  MUFU.EX2 R179, R179 ;  /* 0x000000b300b37308 */ /* 0x000fe20000000800 */
[----:B------:R-:W-:-:S01]  /*6100*/  FADD.FTZ R20, -R20, R11 ;  /* 0x0000000b14147221 */ /* 0x000fc20000010100 */
[--C-:B------:R-:W-:Y:S01]  /*6110*/  FFMA.FTZ R15, R21, UR10, -R172.reuse ;  /* 0x0000000a150f7c23 */ /* 0x100fe200080108ac */
[----:B------:R-:W-:-:S01]  /*6120*/  FFMA.FTZ R21, R152, UR10, -R172 ;  /* 0x0000000a98157c23 */ /* 0x000fc200080108ac */
[--C-:B------:R-:W-:Y:S01]  /*6130*/  FFMA.FTZ R11, R154, UR10, -R172.reuse ;  /* 0x0000000a9a0b7c23 */ /* 0x100fe200080108ac */
[----:B------:R-:W-:Y:S01]  /*6140*/  FMUL.FTZ R20, R20, UR10 ;  /* 0x0000000a14147c20 */ /* 0x000fe20008410000 */
[----:B------:R-:W-:Y:S01]  /*6150*/  FFMA.FTZ R152, R153, UR10, -R172 ;  /* 0x0000000a99987c23 */ /* 0x000fe200080108ac */
[----:B------:R-:W-:-:S01]  /*6160*/  FFMA.FTZ R154, R169, R3, R170 ;  /* 0x00000003a99a7223 */ /* 0x000fc200000100aa */
[----:B------:R-:W-:Y:S01]  /*6170*/  MUFU.EX2 R10, R10 ;  /* 0x0000000a000a7308 */ /* 0x000fe20000000800 */
[----:B------:R-:W-:-:S01]  /*6180*/  FFMA.FTZ R180, R155, UR10, -R172 ;  /* 0x0000000a9bb47c23 */ /* 0x000fc200080108ac */
[----:B------:R-:W-:Y:S01]  /*6190*/  FFMA.FTZ R156, R156, UR10, -R172 ;  /* 0x0000000a9c9c7c23 */ /* 0x000fe200080108ac */
[----:B------:R-:W-:-:S01]  /*61a0*/  FADD.FTZ R154, R7, R154 ;  /* 0x0000009a079a7221 */ /* 0x000fc20000010000 */
[--C-:B------:R-:W-:Y:S01]  /*61b0*/  FFMA.FTZ R157, R157, UR10, -R172.reuse ;  /* 0x0000000a9d9d7c23 */ /* 0x100fe200080108ac */
[----:B------:R-:W-:-:S01]  /*61c0*/  FFMA.FTZ R181, R158, UR10, -R172 ;  /* 0x0000000a9eb57c23 */ /* 0x000fc200080108ac */
[--C-:B------:R-:W-:Y:S01]  /*61d0*/  FFMA.FTZ R173, R173, UR10, -R172.reuse ;  /* 0x0000000aadad7c23 */ /* 0x100fe200080108ac */
[----:B------:R-:W-:-:S01]  /*61e0*/  FFMA.FTZ R160, R160, UR10, -R172 ;  /* 0x0000000aa0a07c23 */ /* 0x000fc200080108ac */
[----:B------:R-:W0:Y:S01]  /*61f0*/  MUFU.EX2 R20, R20 ;  /* 0x0000001400147308 */ /* 0x000e220000000800 */
[----:B------:R-:W-:-:S01]  /*6200*/  FFMA.FTZ R161, R161, UR10, -R172 ;  /* 0x0000000aa1a17c23 */ /* 0x000fc200080108ac */
[----:B------:R-:W-:Y:S01]  /*6210*/  PLOP3.LUT P0, PT, PT, PT, UP0, 0x40, 0x0 ;  /* 0x000000000000781c */ /* 0x000fe20003f0e808 */
        /* <DEDUP_REMOVED lines=47> */
[----:B------:R-:W-:Y:S01]  /*6510*/  FMUL.FTZ R149, R149, R169 ;  /* 0x000000a995957220 */ /* 0x000fe20000410000 */
        /* <DEDUP_REMOVED lines=21> */
[----:B------:R5:W2:Y:S01]  /*6670*/  MUFU.EX2 R3, R156 ;  /* 0x0000009c00037308 */ /* 0x000aa20000000800 */
        /* <DEDUP_REMOVED lines=9> */
[----:B---3--:R-:W-:Y:S01]  /*6710*/  FADD.FTZ R153, R21, R154 ;  /* 0x0000009a15997221 */ /* 0x008fe20000010000 */
[C---:B------:R-:W-:Y:S01]  /*6720*/  F2FP.SATFINITE.E4M3.F32.PACK_AB_MERGE_C R162, R177.reuse, R162, RZ ;  /* 0x000000a2b1a2723e */ /* 0x040fe200048070ff */
[----:B------:R-:W-:Y:S01]  /*6730*/  FMUL.FTZ R78, R78, R20 ;  /* 0x000000144e4e7220 */ /* 0x000fe20000410000 */
[----:B------:R-:W-:-:S01]  /*6740*/  FADD.FTZ R156, R177, R156 ;  /* 0x0000009cb19c7221 */ /* 0x000fc20000010000 */
[C---:B0-----:R-:W-:Y:S01]  /*6750*/  FADD.FTZ R154, R152.reuse, R153 ;  /* 0x00000099989a7221 */ /* 0x041fe20000010000 */
[----:B------:R-:W-:Y:S01]  /*6760*/  F2FP.SATFINITE.E4M3.F32.PACK_AB_MERGE_C R21, R152, R21, RZ ;  /* 0x000000159815723e */ /* 0x000fe200048070ff */
[----:B------:R-:W0:Y:S01]  /*6770*/  MUFU.EX2 R4, R157 ;  /* 0x0000009d00047308 */ /* 0x000e220000000800 */
[----:B------:R-:W-:-:S01]  /*6780*/  FADD.FTZ R153, R163, R156 ;  /* 0x0000009ca3997221 */ /* 0x000fc20000010000 */
[----:B-1----:R-:W-:Y:S01]  /*6790*/  FADD.FTZ R155, R11, R154 ;  /* 0x0000009a0b9b7221 */ /* 0x002fe20000010000 */
[----:B------:R-:W-:Y:S01]  /*67a0*/  F2FP.SATFINITE.E4M3.F32.PACK_AB_MERGE_C R152, R7, R170, R159 ;  /* 0x000000aa0798723e */ /* 0x000fe2000480709f */
[----:B------:R-:W-:Y:S01]  /*67b0*/  FMUL.FTZ R79, R79, R20 ;  /* 0x000000144f4f7220 */ /* 0x000fe20000410000 */
[----:B------:R-:W-:-:S01]  /*67c0*/  FADD.FTZ R154, R164, R153 ;  /* 0x00000099a49a7221 */ /* 0x000fc20000010000 */
[----:B----4-:R-:W-:Y:S01]  /*67d0*/  FADD.FTZ R156, R180, R155 ;  /* 0x0000009bb49c7221 */ /* 0x010fe20000010000 */
[----:B------:R-:W-:Y:S01]  /*67e0*/  FMUL.FTZ R82, R82, R20 ;  /* 0x0000001452527220 */ /* 0x000fe20000410000 */
[----:B------:R-:W1:Y:S01]  /*67f0*/  MUFU.EX2 R166, R166 ;  /* 0x000000a600a67308 */ /* 0x000e620000000800 */
[----:B------:R-:W-:-:S01]  /*6800*/  FADD.FTZ R153, R165, R154 ;  /* 0x0000009aa5997221 */ /* 0x000fc20000010000 */
[----:B--2---:R-:W-:Y:S01]  /*6810*/  FADD.FTZ R155, R3, R156 ;  /* 0x0000009c039b7221 */ /* 0x004fe20000010000 */
[C---:B------:R-:W-:Y:S01]  /*6820*/  F2FP.SATFINITE.E4M3.F32.PACK_AB_MERGE_C R165, R178.reuse, R165, RZ ;  /* 0x000000a5b2a5723e */ /* 0x040fe200048070ff */
[----:B------:R-:W-:Y:S01]  /*6830*/  FMUL.FTZ R83, R83, R20 ;  /* 0x0000001453537220 */ /* 0x000fe20000410000 */
[----:B------:R-:W-:-:S01]  /*6840*/  FADD.FTZ R153, R178, R153 ;  /* 0x00000099b2997221 */ /* 0x000fc20000010000 */
        /* <DEDUP_REMOVED lines=20> */
[----:B------:R-:W-:Y:S01]  /*6990*/  F2FP.SATFINITE.E4M3.F32.PACK_AB_MERGE_C R154, R176, R175, R162 ;  /* 0x000000afb09a723e */ /* 0x000fe200048070a2 */
        /* <DEDUP_REMOVED lines=31> */
[----:B------:R-:W-:Y:S01]  /*6b90*/  F2FP.SATFINITE.E4M3.F32.PACK_AB_MERGE_C R155, R15, R12, R21 ;  /* 0x0000000c0f9b723e */ /* 0x000fe20004807015 */
[----:B------:R-:W-:Y:S01]  /*6ba0*/  FMUL.FTZ R151, R151, R20 ;  /* 0x0000001497977220 */ /* 0x000fe20000410000 */
[C---:B-1----:R-:W-:Y:S01]  /*6bb0*/  F2FP.SATFINITE.E4M3.F32.PACK_AB_MERGE_C R158, R171.reuse, R168, RZ ;  /* 0x000000a8ab9e723e */ /* 0x042fe200048070ff */
[----:B------:R-:W-:-:S03]  /*6bc0*/  FADD.FTZ R3, R171, R14 ;  /* 0x0000000eab037221 */ /* 0x000fc60000010000 */
[----:B------:R-:W-:Y:S02]  /*6bd0*/  F2FP.SATFINITE.E4M3.F32.PACK_AB_MERGE_C R158, R167, R166, R158 ;  /* 0x000000a6a79e723e */ /* 0x000fe4000480709e */
[C---:B--2---:R-:W-:Y:S01]  /*6be0*/  F2FP.SATFINITE.E4M3.F32.PACK_AB_MERGE_C R160, R161.reuse, R160, RZ ;  /* 0x000000a0a1a0723e */ /* 0x044fe200048070ff */
[----:B------:R-:W-:-:S03]  /*6bf0*/  FADD.FTZ R4, R161, R4 ;  /* 0x00000004a1047221 */ /* 0x000fc60000010000 */
[----:B------:R-:W-:Y:S01]  /*6c00*/  F2FP.SATFINITE.E4M3.F32.PACK_AB_MERGE_C R159, R182, R181, R160 ;  /* 0x000000b5b69f723e */ /* 0x000fe200048070a0 */
[----:B------:R-:W-:Y:S06]  /*6c10*/  @P0 BRA `(.L_x_1460) ;  /* 0x0000000000040947 */ /* 0x000fec0003800000 */
[----:B------:R-:W-:Y:S01]  /*6c20*/  BPT.TRAP 0x1 ;  /* 0x000000040000795c */ /* 0x000fe20000300000 */
.L_x_1460:
[----:B------:R-:W-:Y:S01]  /*6c30*/  PLOP3.LUT P1, PT, PT, PT, UP0, 0x40, 0x0 ;  /* 0x000000000000781c */ /* 0x000fe20003f2e808 */
[----:B------:R0:W1:-:S12]  /*6c40*/  SYNCS.PHASECHK.TRANS64.TRYWAIT P0, [UR59+0x28450], R8 ;  /* 0x02845008ff0075a7 */ /* 0x000058000800017b */
[----:B0-----:R-:W-:Y:S05]  /*6c50*/  @P1 BRA `(.L_x_1461) ;  /* 0x0000000000041947 */ /* 0x001fea0003800000 */
[----:B------:R-:W-:Y:S01]  /*6c60*/  BPT.TRAP 0x1 ;  /* 0x000000040000795c */ /* 0x000fe20000300000 */
.L_x_1461:
[----:B------:R-:W-:Y:S01]  /*6c70*/  VIADD R7, R200, 0x8 ;  /* 0x00000008c8077836 */ /* 0x000fe20000000000 */
[----:B-1----:R-:W-:Y:S06]  /*6c80*/  @P0 BRA `(.L_x_1462) ;  /* 0x0000000000080947 */ /* 0x002fec0003800000 */
[----:B------:R-:W0:Y:S02]  /*6c90*/  SYNCS.PHASECHK.TRANS64.TRYWAIT P0, [UR59+0x28450], R8 ;  /* 0x02845008ff0075a7 */ /* 0x000e24000800017b */
[----:B0-----:R-:W-:Y:S05]  /*6ca0*/  @!P0 BRA `(.L_x_1463) ;  /* 0x000000f400008947 */ /* 0x001fea0003800000 */
.L_x_1462:
        /* <DEDUP_REMOVED lines=15> */
.L_x_1464:
[----:B------:R-:W-:Y:S01]  /*6da0*/  UIADD3 UR59, UR59, 0x28460, URZ ;  /* 0x000284603b3b7890 */ /* 0x000fe2000fffe03f */
[C---:B------:R-:W-:Y:S01]  /*6db0*/  ISETP.GT.AND P0, PT, R9.reuse, UR61, PT ;  /* 0x0000003d09007c0c */ /* 0x040fe2000bf04270 */
[----:B0-----:R-:W-:Y:S02]  /*6dc0*/  VIADD R8, R9, 0xffffffff ;  /* 0xffffffff09087836 */ /* 0x001fe40000000000 */
[----:B------:R-:W-:Y:S01]  /*6dd0*/  UPRMT UR59, UR60, 0x654, UR59 ;  /* 0x000006543c3b7896 */ /* 0x000fe2000800003b */
[----:B------:R-:W-:Y:S02]  /*6de0*/  IMAD.MOV.U32 R11, RZ, RZ, R6 ;  /* 0x000000ffff0b7224 */ /* 0x000fe400078e0006 */
[----:B------:R-:W-:Y:S02]  /*6df0*/  IMAD.MOV.U32 R10, RZ, RZ, R5 ;  /* 0x000000ffff0a7224 */ /* 0x000fe400078e0005 */
[----:B------:R-:W-:-:S04]  /*6e00*/  IMAD.MOV.U32 R9, RZ, RZ, R8 ;  /* 0x000000ffff097224 */ /* 0x000fc800078e0008 */
[----:B------:R-:W-:Y:S01]  /*6e10*/  SYNCS.ARRIVE.TRANS64.RED.A1T0 RZ, [UR59], RZ ;  /* 0x000000ffffff79a7 */ /* 0x000fe2000810043b */
[----:B------:R-:W-:Y:S05]  /*6e20*/  @P0 BRA `(.L_x_1465) ;  /* 0xffffffd800040947 */ /* 0x000fea000383ffff */
.L_x_1446:
[----:B------:R-:W-:Y:S02]  /*6e30*/  UISETP.NE.AND UP2, UPT, UR50, URZ, UPT ;  /* 0x0000003f3200728c */ /* 0x000fe4000bf45270 */
[----:B------:R-:W-:Y:S02]  /*6e40*/  UISETP.NE.AND UP1, UPT, UR49, URZ, UPT ;  /* 0x0000003f3100728c */ /* 0x000fe4000bf25270 */
[----:B------:R-:W-:Y:S02]  /*6e50*/  UIADD3 UR14, UR39, 0x7f, URZ ;  /* 0x0000007f270e7890 */ /* 0x000fe4000fffe03f */
[----:B------:R-:W-:Y:S02]  /*6e60*/  UIADD3 UR15, UR40, 0x1, -UR42 ;  /* 0x00000001280f7890 */ /* 0x000fe4000fffe82a */
[----:B------:R-:W-:-:S03]  /*6e70*/  PLOP3.LUT P0, PT, PT, PT, UP1, 0x40, 0x0 ;  /* 0x000000000000781c */ /* 0x000fc60003f0e818 */
[----:B------:R-:W-:Y:S01]  /*6e80*/  @UP2 ULDC UR6, c[0x0][0x44c] ;  /* 0x0001130000062ab9 */ /* 0x000fe20000000800 */
[----:B------:R-:W-:Y:S01]  /*6e90*/  @UP2 ULDC UR18, c[0x0][0x450] ;  /* 0x0001140000122ab9 */ /* 0x000fe20000000800 */
[----:B------:R-:W-:-:S04]  /*6ea0*/  UIMAD.WIDE.U32 UR6, UR14, UR6, URZ ;  /* 0x000000060e0672a5 */ /* 0x000fc8000f8e003f */
[----:B------:R-:W-:-:S04]  /*6eb0*/  @UP2 USHF.R.U32.HI UR14, URZ, UR18, UR7 ;  /* 0x000000123f0e2299 */ /* 0x000fc80008011607 */
[----:B------:R-:W-:-:S04]  /*6ec0*/  UIADD3 UR14, UR15, UR14, URZ ;  /* 0x0000000e0f0e7290 */ /* 0x000fc8000fffe03f */
[----:B------:R-:W-:Y:S01]  /*6ed0*/  UIADD3 UR18, UR14, -UR11, URZ ;  /* 0x8000000b0e127290 */ /* 0x000fe2000fffe03f */
[----:B------:R-:W-:Y:S11]  /*6ee0*/  @P0 BRA `(.L_x_1466) ;  /* 0x0000000000500947 */ /* 0x000ff60003800000 */
[----:B------:R-:W-:Y:S02]  /*6ef0*/  UMOV UR11, UR14 ;  /* 0x0000000e000b7c82 */ /* 0x000fe40008000000 */
[----:B------:R-:W-:-:S06]  /*6f00*/  UISETP.GT.AND UP1, UPT, UR11, -0x1, UPT ;  /* 0xffffffff0b00788c */ /* 0x000fcc000bf24270 */
[----:B------:R-:W-:-:S13]  /*6f10*/  PLOP3.LUT P0, PT, PT, PT, UP1, 0x80, 0x0 ;  /* 0x000000000000781c */ /* 0x000fda0003f0f018 */
[----:B------:R-:W-:Y:S05]  /*6f20*/  @P0 BRA `(.L_x_1467) ;  /* 0x0000000000200947 */ /* 0x000fea0003800000 */
[----:B------:R-:W-:Y:S01]  /*6f30*/  ULDC UR19, c[0x0][0x9e4] ;  /* 0x0002790000137ab9 */ /* 0x000fe20000000800 */
[----:B------:R-:W-:Y:S02]  /*6f40*/  ULOP3.LUT UR11, URZ, UR11, URZ, 0x33, !UPT ;  /* 0x0000000b3f0b7292 */ /* 0x000fe4000f8e333f */
[----:B------:R-:W-:-:S11]  /*6f50*/  UISETP.NE.AND UP1, UPT, UR19, 0x1, UPT ;  /* 0x000000011300788c */ /* 0x000fd6000bf25270 */
[----:B------:R-:W-:Y:S02]  /*6f60*/  @UP1 ULDC.64 UR6, c[0x0][0x9e8] ;  /* 0x00027a0000061ab9 */ /* 0x000fe40000000a00 */
[----:B------:R-:W-:-:S04]  /*6f70*/  UIMAD.WIDE.U32 UR14, UR11, UR6, URZ ;  /* 0x000000060b0e72a5 */ /* 0x000fc8000f8e003f */
[----:B------:R-:W-:-:S04]  /*6f80*/  @UP1 USHF.R.U32.HI UR11, URZ, UR7, UR15 ;  /* 0x000000073f0b1299 */ /* 0x000fc8000801160f */
[----:B------:R-:W-:Y:S01]  /*6f90*/  ULOP3.LUT UR11, URZ, UR11, URZ, 0x33, !UPT ;  /* 0x0000000b3f0b7292 */ /* 0x000fe2000f8e333f */
[----:B------:R-:W-:Y:S11]  /*6fa0*/  BRA `(.L_x_1468) ;  /* 0x0000000000147947 */ /* 0x000ff60003800000 */
.L_x_1467:
[----:B------:R-:W-:Y:S02]  /*6fb0*/  ULDC UR19, c[0x0][0x9e4] ;  /* 0x0002790000137ab9 */ /* 0x000fe40000000800 */
[----:B------:R-:W-:-:S11]  /*6fc0*/  UISETP.NE.AND UP1, UPT, UR19, 0x1, UPT ;  /* 0x000000011300788c */ /* 0x000fd6000bf25270 */
[----:B------:R-:W-:Y:S02]  /*6fd0*/  @UP1 ULDC.64 UR6, c[0x0][0x9e8] ;  /* 0x00027a0000061ab9 */ /* 0x000fe40000000a00 */
[----:B------:R-:W-:-:S04]  /*6fe0*/  UIMAD.WIDE.U32 UR14, UR11, UR6, URZ ;  /* 0x000000060b0e72a5 */ /* 0x000fc8000f8e003f */
[----:B------:R-:W-:-:S12]  /*6ff0*/  @UP1 USHF.R.U32.HI UR11, URZ, UR7, UR15 ;  /* 0x000000073f0b1299 */ /* 0x000fd8000801160f */
.L_x_1468:
[----:B------:R-:W-:-:S04]  /*7000*/  UIMAD UR11, UR11, UR19, URZ ;  /* 0x000000130b0b72a4 */ /* 0x000fc8000f8e023f */
[----:B------:R-:W-:-:S04]  /*7010*/  UISETP.LT.AND UP1, UPT, UR18, UR11, UPT ;  /* 0x0000000b1200728c */ /* 0x000fc8000bf21270 */
[----:B------:R-:W-:-:S12]  /*7020*/  USEL UR18, UR18, UR11, !UP1 ;  /* 0x0000000b12127287 */ /* 0x000fd8000c800000 */
.L_x_1466:
[----:B------:R-:W-:-:S04]  /*7030*/  UIADD3 UR18, UR18, 0x3f, URZ ;  /* 0x0000003f12127890 */ /* 0x000fc8000fffe03f */
        /* <DEDUP_REMOVED lines=9> */
[----:B------:R-:W-:-:S07]  /*70d0*/  IMAD.MOV.U32 R14, RZ, RZ, R5 ;  /* 0x000000ffff0e7224 */ /* 0x000fce00078e0005 */
.L_x_1480:
[----:B------:R-:W-:Y:S01]  /*70e0*/  UIADD3 UR43, UR43, 0x1, URZ ;  /* 0x000000012b2b7890 */ /* 0x000fe2000fffe03f */
[----:B------:R-:W-:Y:S02]  /*70f0*/  PLOP3.LUT P1, PT, PT, PT, UP0, 0x40, 0x0 ;  /* 0x000000000000781c */ /* 0x000fe40003f2e808 */
[C---:B------:R-:W-:Y:S01]  /*7100*/  ISETP.GT.AND P0, PT, R8.reuse, UR58, PT ;  /* 0x0000003a08007c0c */ /* 0x040fe2000bf04270 */
[----:B------:R-:W-:Y:S01]  /*7110*/  UISETP.NE.AND UP1, UPT, UR43, 0x2, UPT ;  /* 0x000000022b00788c */ /* 0x000fe2000bf25270 */
[----:B------:R-:W-:-:S03]  /*7120*/  VIADD R8, R8, 0xffffffff ;  /* 0xffffffff08087836 */ /* 0x000fc60000000000 */
[----:B------:R-:W-:Y:S02]  /*7130*/  USEL UR6, URZ, 0x1, UP1 ;  /* 0x000000013f067887 */ /* 0x000fe40008800000 */
[----:B------:R-:W-:Y:S02]  /*7140*/  USEL UR43, UR43, URZ, UP1 ;  /* 0x0000003f2b2b7287 */ /* 0x000fe40008800000 */
[----:B------:R-:W-:Y:S02]  /*7150*/  ULOP3.LUT UR44, UR44, UR6, URZ, 0x3c, !UPT ;  /* 0x000000062c2c7292 */ /* 0x000fe4000f8e3c3f */
[----:B0-----:R-:W-:Y:S10]  /*7160*/  @P1 BRA `(.L_x_1470) ;  /* 0x0000000000041947 */ /* 0x001ff40003800000 */
[----:B------:R-:W-:Y:S01]  /*7170*/  BPT.TRAP 0x1 ;  /* 0x000000040000795c */ /* 0x000fe20000300000 */
.L_x_1470:
        /* <DEDUP_REMOVED lines=10> */
.L_x_1471:
[----:B-1----:R-:W-:Y:S05]  /*7220*/  @P1 BRA `(.L_x_1472) ;  /* 0x0000000000081947 */ /* 0x002fea0003800000 */
[----:B------:R-:W1:Y:S02]  /*7230*/  SYNCS.PHASECHK.TRANS64.TRYWAIT P1, [UR56+0x28430], R7 ;  /* 0x02843007ff0075a7 */ /* 0x000e640008020178 */
[----:B-1----:R-:W-:Y:S05]  /*7240*/  @!P1 BRA `(.L_x_1473) ;  /* 0x000000ec00b09947 */ /* 0x002fea0003800000 */
.L_x_1472:
[----:B------:R-:W-:Y:S01]  /*7250*/  ULEA UR34, UR43, UR51, 0xa ;  /* 0x000000332b227291 */ /* 0x000fe2000f8e503f */
[----:B------:R-:W-:Y:S01]  /*7260*/  WARPGROUP.ARRIVE ;  /* 0x00000000000079c5 */ /* 0x000fe20000000000 */
[----:B------:R-:W-:Y:S01]  /*7270*/  UMOV UR35, 0x40000040 ;  /* 0x4000004000237882 */ /* 0x000fe20000000000 */
[----:B------:R-:W-:Y:S01]  /*7280*/  UMOV UR7, 0x40000040 ;  /* 0x4000004000077882 */ /* 0x000fe20000000000 */
[----:B------:R-:W-:-:S03]  /*7290*/  UIADD3 UR6, UR34, 0x2, URZ ;  /* 0x0000000222067890 */ /* 0x000fc6000fffe03f */
[----:B-1----:R-:W1:Y:S01]  /*72a0*/  S2R R2, SR_TID.X ;  /* 0x0000000000027919 */ /* 0x002e620000002100 */
        /* <DEDUP_REMOVED lines=14> */
[----:B-1----:R-:W-:-:S04]  /*7390*/  SHF.R.U32.HI R195, RZ, 0x7, R2 ;  /* 0x00000007ffc37819 */ /* 0x002fc80000011602 */
        /* <DEDUP_REMOVED lines=26> */
.L_x_1474:
        /* <DEDUP_REMOVED lines=23> */
[----:B--2---:R-:W-:Y:S01]  /*76b0*/  FMNMX.FTZ R5, R15, R14, !PT ;  /* 0x0000000e0f057209 */ /* 0x004fe20007810000 */
[C---:B------:R-:W-:Y:S01]  /*76c0*/  FMUL.FTZ R155, R0.reuse, R163 ;  /* 0x000000a3009b7220 */ /* 0x040fe20000410000 */
[C---:B------:R-:W-:Y:S01]  /*76d0*/  FMUL.FTZ R163, R0.reuse, R170 ;  /* 0x000000aa00a37220 */ /* 0x040fe20000410000 */
[C---:B------:R-:W-:Y:S01]  /*76e0*/  FMUL.FTZ R170, R0.reuse, R175 ;  /* 0x000000af00aa7220 */ /* 0x040fe20000410000 */
[C---:B------:R-:W-:Y:S01]  /*76f0*/  FMUL.FTZ R173, R0.reuse, R179 ;  /* 0x000000b300ad7220 */ /* 0x040fe20000410000 */
[----:B------:R-:W-:Y:S01]  /*7700*/  UMOV UR10, UR53 ;  /* 0x00000035000a7c82 */ /* 0x000fe20008000000 */
[----:B------:R-:W-:Y:S01]  /*7710*/  FMUL.FTZ R175, R0, R183 ;  /* 0x000000b700af7220 */ /* 0x000fe20000410000 */
[----:B------:R-:W2:Y:S01]  /*7720*/  MUFU.TANH R21, R21 ;  /* 0x0000001500157308 */ /* 0x000ea20000002400 */
        /* <DEDUP_REMOVED lines=8> */
[----:B--2---:R-:W-:-:S07]  /*77b0*/  FMNMX.FTZ R152, R21, R152, !PT ;  /* 0x0000009815987209 */ /* 0x004fce0007810000 */
[----:B------:R-:W2:Y:S01]  /*77c0*/  MUFU.TANH R156, R156 ;  /* 0x0000009c009c7308 */ /* 0x000ea20000002400 */
[----:B---3--:R-:W-:-:S07]  /*77d0*/  FMNMX.FTZ R5, R153, R152, !PT ;  /* 0x0000009899057209 */ /* 0x008fce0007810000 */
[----:B------:R-:W3:Y:S01]  /*77e0*/  MUFU.TANH R157, R157 ;  /* 0x0000009d009d7308 */ /* 0x000ee20000002400 */
[----:B----4-:R-:W-:-:S07]  /*77f0*/  FMNMX.FTZ R5, R154, R5, !PT ;  /* 0x000000059a057209 */ /* 0x010fce0007810000 */
        /* <DEDUP_REMOVED lines=9> */
[----:B---3--:R-:W-:Y:S01]  /*7890*/  FMNMX.FTZ R5, R161, R152, !PT ;  /* 0x00000098a1057209 */ /* 0x008fe20007810000 */
[----:B------:R-:W-:-:S06]  /*78a0*/  FMUL.FTZ R152, R0, R162 ;  /* 0x000000a200987220 */ /* 0x000fcc0000410000 */
[----:B------:R-:W3:Y:S01]  /*78b0*/  MUFU.TANH R168, R168 ;  /* 0x000000a800a87308 */ /* 0x000ee20000002400 */
[----:B----4-:R-:W-:-:S07]  /*78c0*/  FMNMX.FTZ R158, R164, R5, !PT ;  /* 0x00000005a49e7209 */ /* 0x010fce0007810000 */
[----:B------:R-:W4:Y:S01]  /*78d0*/  MUFU.TANH R172, R172 ;  /* 0x000000ac00ac7308 */ /* 0x000f220000002400 */
[----:B--2---:R-:W-:Y:S01]  /*78e0*/  FMNMX.FTZ R5, R165, R158, !PT ;  /* 0x0000009ea5057209 */ /* 0x004fe20007810000 */
[C---:B------:R-:W-:Y:S01]  /*78f0*/  FMUL.FTZ R158, R0.reuse, R166 ;  /* 0x000000a6009e7220 */ /* 0x040fe20000410000 */
[C---:B------:R-:W-:Y:S01]  /*7900*/  FMUL.FTZ R166, R0.reuse, R171 ;  /* 0x000000ab00a67220 */ /* 0x040fe20000410000 */
[----:B------:R-:W-:Y:S01]  /*7910*/  FMUL.FTZ R171, R0, R178 ;  /* 0x000000b200ab7220 */ /* 0x000fe20000410000 */
[----:B------:R-:W-:-:S03]  /*7920*/  IMAD.U32 R178, RZ, RZ, UR10 ;  /* 0x0000000affb27e24 */ /* 0x000fc6000f8e00ff */
[----:B------:R-:W2:Y:S01]  /*7930*/  MUFU.TANH R169, R169 ;  /* 0x000000a900a97308 */ /* 0x000ea20000002400 */
[----:B---3--:R-:W-:-:S07]  /*7940*/  FMNMX.FTZ R5, R168, R5, !PT ;  /* 0x00000005a8057209 */ /* 0x008fce0007810000 */
[----:B------:R-:W3:Y:S01]  /*7950*/  MUFU.TANH R10, R10 ;  /* 0x0000000a000a7308 */ /* 0x000ee20000002400 */
[----:B----4-:R-:W-:-:S07]  /*7960*/  FMNMX.FTZ R162, R172, R5, !PT ;  /* 0x00000005aca27209 */ /* 0x010fce0007810000 */
[----:B------:R-:W4:Y:S01]  /*7970*/  MUFU.TANH R11, R11 ;  /* 0x0000000b000b7308 */ /* 0x000f220000002400 */
[----:B--2---:R-:W-:Y:S01]  /*7980*/  FMNMX.FTZ R5, R169, R162, !PT ;  /* 0x000000a2a9057209 */ /* 0x004fe20007810000 */
[C---:B------:R-:W-:Y:S01]  /*7990*/  FMUL.FTZ R162, R0.reuse, R167 ;  /* 0x000000a700a27220 */ /* 0x040fe20000410000 */
[----:B------:R-:W-:-:S03]  /*79a0*/  FMUL.FTZ R167, R0, R174 ;  /* 0x000000ae00a77220 */ /* 0x000fc60000410000 */
[----:B------:R-:W2:Y:S02]  /*79b0*/  SHFL.BFLY PT, R176, R5, 0x2, 0x1f ;  /* 0x0c401f0005b07f89 */ /* 0x000ea400000e0000 */
[----:B------:R-:W5:Y:S01]  /*79c0*/  MUFU.TANH R12, R12 ;  /* 0x0000000c000c7308 */ /* 0x000f620000002400 */
[----:B---3--:R-:W-:-:S07]  /*79d0*/  FMNMX.FTZ R174, R10, R9, !PT ;  /* 0x000000090aae7209 */ /* 0x008fce0007810000 */
[----:B------:R-:W3:Y:S08]  /*79e0*/  MUFU.TANH R13, R13 ;  /* 0x0000000d000d7308 */ /* 0x000ef00000002400 */
[----:B------:R-:W0:Y:S01]  /*79f0*/  MUFU.TANH R152, R152 ;  /* 0x0000009800987308 */ /* 0x000e220000002400 */
[----:B--2---:R-:W-:-:S07]  /*7a00*/  FMNMX.FTZ R177, R5, R176, !PT ;  /* 0x000000b005b17209 */ /* 0x004fce0007810000 */
[----:B------:R-:W2:Y:S01]  /*7a10*/  MUFU.TANH R155, R155 ;  /* 0x0000009b009b7308 */ /* 0x000ea20000002400 */
[----:B----4-:R-:W-:Y:S01]  /*7a20*/  FMNMX.FTZ R5, R11, R174, !PT ;  /* 0x000000ae0b057209 */ /* 0x010fe20007810000 */
[----:B------:R-:W-:Y:S01]  /*7a30*/  FMUL.FTZ R174, R0, R182 ;  /* 0x000000b600ae7220 */ /* 0x000fe20000410000 */
[----:B------:R-:W4:Y:S02]  /*7a40*/  SHFL.BFLY PT, R180, R177, 0x1, 0x1f ;  /* 0x0c201f00b1b47f89 */ /* 0x000f2400000e0000 */
[----:B-----5:R-:W-:-:S03]  /*7a50*/  FMNMX.FTZ R176, R12, R5, !PT ;  /* 0x000000050cb07209 */ /* 0x020fc60007810000 */
[----:B------:R-:W5:Y:S01]  /*7a60*/  MUFU.TANH R158, R158 ;  /* 0x0000009e009e7308 */ /* 0x000f620000002400 */
[----:B---3--:R-:W-:-:S04]  /*7a70*/  FMNMX.FTZ R5, R13, R176, !PT ;  /* 0x000000b00d057209 */ /* 0x008fc80007810000 */
[----:B0-----:R-:W-:-:S03]  /*7a80*/  FMNMX.FTZ R176, R152, R5, !PT ;  /* 0x0000000598b07209 */ /* 0x001fc60007810000 */
[----:B------:R-:W0:Y:S08]  /*7a90*/  MUFU.TANH R162, R162 ;  /* 0x000000a200a27308 */ /* 0x000e300000002400 */
[----:B------:R-:W3:Y:S01]  /*7aa0*/  MUFU.TANH R163, R163 ;  /* 0x000000a300a37308 */ /* 0x000ee20000002400 */
[----:B----4-:R-:W-:Y:S02]  /*7ab0*/  FMNMX.FTZ R5, R177, R180, !PT ;  /* 0x000000b4b1057209 */ /* 0x010fe40007810000 */
[----:B--2---:R-:W-:-:S05]  /*7ac0*/  FMNMX.FTZ R177, R155, R176, !PT ;  /* 0x000000b09bb17209 */ /* 0x004fca0007810000 */
[----:B------:R-:W2:Y:S01]  /*7ad0*/  MUFU.TANH R166, R166 ;  /* 0x000000a600a67308 */ /* 0x000ea20000002400 */
[----:B-----5:R-:W-:Y:S01]  /*7ae0*/  FMNMX.FTZ R177, R158, R177, !PT ;  /* 0x000000b19eb17209 */ /* 0x020fe20007810000 */
[----:B------:R-:W-:-:S03]  /*7af0*/  FADD.FTZ R14, -R5, R14 ;  /* 0x0000000e050e7221 */ /* 0x000fc60000010100 */
[----:B0-----:R-:W-:Y:S01]  /*7b00*/  FMNMX.FTZ R176, R162, R177, !PT ;  /* 0x000000b1a2b07209 */ /* 0x001fe20007810000 */
[----:B------:R-:W-:-:S01]  /*7b10*/  FFMA.FTZ R177, R5, R178, -8 ;  /* 0xc100000005b17423 */ /* 0x000fc200000100b2 */
[----:B------:R-:W-:Y:S01]  /*7b20*/  FMUL.FTZ R14, R14, UR10 ;  /* 0x0000000a0e0e7c20 */ /* 0x000fe20008410000 */
[----:B------:R-:W0:Y:S01]  /*7b30*/  MUFU.TANH R167, R167 ;  /* 0x000000a700a77308 */ /* 0x000e220000002400 */
[----:B---3--:R-:W-:Y:S01]  /*7b40*/  FMNMX.FTZ R179, R163, R176, !PT ;  /* 0x000000b0a3b37209 */ /* 0x008fe20007810000 */
[--C-:B------:R-:W-:Y:S01]  /*7b50*/  FFMA.FTZ R178, R157, UR10, -R177.reuse ;  /* 0x0000000a9db27c23 */ /* 0x100fe200080108b1 */
[----:B------:R-:W-:-:S01]  /*7b60*/  FFMA.FTZ R157, R160, UR10, -R177 ;  /* 0x0000000aa09d7c23 */ /* 0x000fc200080108b1 */
[--C-:B------:R-:W-:Y:S01]  /*7b70*/  FFMA.FTZ R160, R161, UR10, -R177.reuse ;  /* 0x0000000aa1a07c23 */ /* 0x100fe200080108b1 */
[----:B------:R-:W-:-:S01]  /*7b80*/  FFMA.FTZ R161, R164, UR10, -R177 ;  /* 0x0000000aa4a17c23 */ /* 0x000fc200080108b1 */
[--C-:B------:R-:W-:Y:S01]  /*7b90*/  FFMA.FTZ R164, R168, UR10, -R177.reuse ;  /* 0x0000000aa8a47c23 */ /* 0x100fe200080108b1 */
[----:B------:R-:W-:-:S01]  /*7ba0*/  FFMA.FTZ R168, R169, UR10, -R177 ;  /* 0x0000000aa9a87c23 */ /* 0x000fc200080108b1 */
[----:B------:R-:W3:Y:S01]  /*7bb0*/  MUFU.TANH R170, R170 ;  /* 0x000000aa00aa7308 */ /* 0x000ee20000002400 */
[----:B--2---:R-:W-:Y:S01]  /*7bc0*/  FMNMX.FTZ R176, R166, R179, !PT ;  /* 0x000000b3a6b07209 */ /* 0x004fe20007810000 */
[----:B------:R-:W-:-:S02]  /*7bd0*/  IMAD.U32 R169, RZ, RZ, UR10 ;  /* 0x0000000affa97e24 */ /* 0x000fc4000f8e00ff */
[----:B------:R-:W-:-:S01]  /*7be0*/  FFMA.FTZ R15, R15, UR10, -R177 ;  /* 0x0000000a0f0f7c23 */ /* 0x000fc200080108b1 */
[--C-:B------:R-:W-:Y:S01]  /*7bf0*/  FFMA.FTZ R20, R20, UR10, -R177.reuse ;  /* 0x0000000a14147c23 */ /* 0x100fe200080108b1 */
[----:B------:R-:W-:-:S02]  /*7c00*/  FFMA.FTZ R154, R154, UR10, -R177 ;  /* 0x0000000a9a9a7c23 */ /* 0x000fc400080108b1 */
[----:B------:R-:W2:Y:S01]  /*7c10*/  MUFU.TANH R171, R171 ;  /* 0x000000ab00ab7308 */ /* 0x000ea20000002400 */
[----:B0-----:R-:W-:Y:S01]  /*7c20*/  FMNMX.FTZ R179, R167, R176, !PT ;  /* 0x000000b0a7b37209 */ /* 0x001fe20007810000 */
[----:B------:R-:W-:-:S06]  /*7c30*/  FFMA.FTZ R176, R6, UR10, -R177 ;  /* 0x0000000a06b07c23 */ /* 0x000fcc00080108b1 */
[----:B------:R-:W0:Y:S01]  /*7c40*/  MUFU.TANH R173, R173 ;  /* 0x000000ad00ad7308 */ /* 0x000e220000002400 */
[----:B---3--:R-:W-:-:S07]  /*7c50*/  FMNMX.FTZ R6, R170, R179, !PT ;  /* 0x000000b3aa067209 */ /* 0x008fce0007810000 */
[----:B------:R-:W3:Y:S01]  /*7c60*/  MUFU.TANH R174, R174 ;  /* 0x000000ae00ae7308 */ /* 0x000ee20000002400 */
[----:B--2---:R-:W-:-:S07]  /*7c70*/  FMNMX.FTZ R6, R171, R6, !PT ;  /* 0x00000006ab067209 */ /* 0x004fce0007810000 */
[----:B------:R-:W2:Y:S01]  /*7c80*/  MUFU.TANH R175, R175 ;  /* 0x000000af00af7308 */ /* 0x000ea20000002400 */
[----:B0-----:R-:W-:-:S07]  /*7c90*/  FMNMX.FTZ R179, R173, R6, !PT ;  /* 0x00000006adb37209 */ /* 0x001fce0007810000 */
[----:B------:R-:W0:Y:S01]  /*7ca0*/  MUFU.EX2 R14, R14 ;  /* 0x0000000e000e7308 */ /* 0x000e220000000800 */
[----:B---3--:R-:W-:Y:S01]  /*7cb0*/  FMNMX.FTZ R6, R174, R179, !PT ;  /* 0x000000b3ae067209 */ /* 0x008fe20007810000 */
[--C-:B------:R-:W-:Y:S01]  /*7cc0*/  FFMA.FTZ R179, R21, UR10, -R177.reuse ;  /* 0x0000000a15b37c23 */ /* 0x100fe200080108b1 */
[----:B------:R-:W-:-:S01]  /*7cd0*/  FFMA.FTZ R21, R153, UR10, -R177 ;  /* 0x0000000a99157c23 */ /* 0x000fc200080108b1 */
[--C-:B------:R-:W-:Y:S01]  /*7ce0*/  FFMA.FTZ R153, R156, UR10, -R177.reuse ;  /* 0x0000000a9c997c23 */ /* 0x100fe200080108b1 */
[----:B------:R-:W-:-:S01]  /*7cf0*/  FFMA.FTZ R156, R159, UR10, -R177 ;  /* 0x0000000a9f9c7c23 */ /* 0x000fc200080108b1 */
[--C-:B------:R-:W-:Y:S01]  /*7d00*/  FFMA.FTZ R159, R165, UR10, -R177.reuse ;  /* 0x0000000aa59f7c23 */ /* 0x100fe200080108b1 */
[----:B------:R-:W-:-:S01]  /*7d10*/  FFMA.FTZ R165, R172, UR10, -R177 ;  /* 0x0000000aaca57c23 */ /* 0x000fc200080108b1 */
[----:B------:R-:W3:Y:S01]  /*7d20*/  MUFU.EX2 R15, R15 ;  /* 0x0000000f000f7308 */ /* 0x000ee20000000800 */
[----:B--2---:R-:W-:-:S05]  /*7d30*/  FMNMX.FTZ R6, R175, R6, !PT ;  /* 0x00000006af067209 */ /* 0x004fca0007810000 */
[----:B------:R-:W2:Y:S02]  /*7d40*/  SHFL.BFLY PT, R181, R6, 0x2, 0x1f ;  /* 0x0c401f0006b57f89 */ /* 0x000ea400000e0000 */
[----:B------:R-:W4:Y:S01]  /*7d50*/  MUFU.EX2 R176, R176 ;  /* 0x000000b000b07308 */ /* 0x000f220000000800 */
[-C--:B0-----:R-:W-:Y:S01]  /*7d60*/  FMUL.FTZ R24, R24, R14.reuse ;  /* 0x0000000e18187220 */ /* 0x081fe20000410000 */
        /* <DEDUP_REMOVED lines=20> */
[----:B--2---:R-:W-:Y:S01]  /*7eb0*/  FMNMX.FTZ R181, R6, R181, !PT ;  /* 0x000000b506b57209 */ /* 0x004fe20007810000 */
[-C--:B------:R-:W-:Y:S01]  /*7ec0*/  FMUL.FTZ R61, R61, R14.reuse ;  /* 0x0000000e3d3d7220 */ /* 0x080fe20000410000 */
[----:B------:R-:W-:Y:S01]  /*7ed0*/  MUFU.EX2 R21, R21 ;  /* 0x0000001500157308 */ /* 0x000fe20000000800 */
[-C--:B------:R-:W-:Y:S01]  /*7ee0*/  FMUL.FTZ R64, R64, R14.reuse ;  /* 0x0000000e40407220 */ /* 0x080fe20000410000 */
[-C--:B------:R-:W-:Y:S01]  /*7ef0*/  FMUL.FTZ R65, R65, R14.reuse ;  /* 0x0000000e41417220 */ /* 0x080fe20000410000 */
[----:B------:R-:W0:Y:S01]  /*7f00*/  SHFL.BFLY PT, R6, R181, 0x1, 0x1f ;  /* 0x0c201f00b5067f89 */ /* 0x000e2200000e0000 */
        /* <DEDUP_REMOVED lines=22> */
[----:B------:R-:W-:Y:S01]  /*8070*/  FMUL.FTZ R105, R105, R14 ;  /* 0x0000000e69697220 */ /* 0x000fe20000410000 */
[----:B0-----:R-:W-:Y:S01]  /*8080*/  FMNMX.FTZ R6, R181, R6, !PT ;  /* 0x00000006b5067209 */ /* 0x001fe20007810000 */
[----:B---3--:R-:W-:Y:S01]  /*8090*/  FFMA.FTZ R181, R14, R3, R15 ;  /* 0x000000030eb57223 */ /* 0x008fe2000001000f */
[-C--:B------:R-:W-:Y:S01]  /*80a0*/  FMUL.FTZ R108, R108, R14.reuse ;  /* 0x0000000e6c6c7220 */ /* 0x080fe20000410000 */
[-C--:B------:R-:W-:Y:S01]  /*80b0*/  FMUL.FTZ R109, R109, R14.reuse ;  /* 0x0000000e6d6d7220 */ /* 0x080fe20000410000 */
[----:B------:R-:W-:Y:S01]  /*80c0*/  FMUL.FTZ R112, R112, R14 ;  /* 0x0000000e70707220 */ /* 0x000fe20000410000 */
[C---:B------:R-:W-:Y:S01]  /*80d0*/  FADD.FTZ R9, -R6.reuse, R9 ;  /* 0x0000000906097221 */ /* 0x040fe20000010100 */
[----:B------:R-:W-:-:S01]  /*80e0*/  FFMA.FTZ R169, R6, R169, -8 ;  /* 0xc100000006a97423 */ /* 0x000fc200000100a9 */
[----:B----4-:R-:W-:Y:S01]  /*80f0*/  FADD.FTZ R181, R176, R181 ;  /* 0x000000b5b0b57221 */ /* 0x010fe20000010000 */
[----:B------:R-:W-:Y:S01]  /*8100*/  MUFU.EX2 R156, R156 ;  /* 0x0000009c009c7308 */ /* 0x000fe20000000800 */
[----:B------:R-:W-:Y:S01]  /*8110*/  FMUL.FTZ R9, R9, UR10 ;  /* 0x0000000a09097c20 */ /* 0x000fe20008410000 */
        /* <DEDUP_REMOVED lines=40> */
[----:B------:R-:W-:Y:S01]  /*83a0*/  FADD.FTZ R4, R20, R181 ;  /* 0x000000b514047221 */ /* 0x000fe20000010000 */
[----:B------:R-:W-:Y:S01]  /*83b0*/  F2FP.SATFINITE.E4M3.F32.PACK_AB_MERGE_C R20, R179, R20, RZ ;  /* 0x00000014b314723e */ /* 0x000fe200048070ff */
[-C--:B------:R-:W-:Y:S01]  /*83c0*/  FMUL.FTZ R26, R26, R9.reuse ;  /* 0x000000091a1a7220 */ /* 0x080fe20000410000 */
[-C--:B------:R-:W-:Y:S01]  /*83d0*/  FMUL.FTZ R27, R27, R9.reuse ;  /* 0x000000091b1b7220 */ /* 0x080fe20000410000 */
[----:B------:R-:W-:Y:S01]  /*83e0*/  FADD.FTZ R4, R179, R4 ;  /* 0x00000004b3047221 */ /* 0x000fe20000010000 */
        /* <DEDUP_REMOVED lines=11> */
[----:B------:R-:W-:Y:S01]  /*84a0*/  FFMA.FTZ R162, R171, UR10, -R169 ;  /* 0x0000000aaba27c23 */ /* 0x000fe200080108a9 */
[----:B------:R-:W-:-:S01]  /*84b0*/  FADD.FTZ R171, R21, R4 ;  /* 0x0000000415ab7221 */ /* 0x000fc20000010000 */
[----:B------:R-:W-:Y:S01]  /*84c0*/  FFMA.FTZ R169, R175, UR10, -R169 ;  /* 0x0000000aafa97c23 */ /* 0x000fe200080108a9 */
[----:B------:R-:W-:Y:S01]  /*84d0*/  F2FP.SATFINITE.E4M3.F32.PACK_AB_MERGE_C R177, R177, R12, RZ ;  /* 0x0000000cb1b1723e */ /* 0x000fe200048070ff */
[----:B------:R-:W-:Y:S01]  /*84e0*/  FMUL.FTZ R43, R43, R9 ;  /* 0x000000092b2b7220 */ /* 0x000fe20000410000 */
[----:B------:R-:W-:-:S01]  /*84f0*/  FADD.FTZ R4, R154, R171 ;  /* 0x000000ab9a047221 */ /* 0x000fc20000010000 */
[----:B------:R-:W0:Y:S01]  /*8500*/  MUFU.EX2 R152, R152 ;  /* 0x0000009800987308 */ /* 0x000e220000000800 */
[-C--:B------:R-:W-:Y:S01]  /*8510*/  FMUL.FTZ R46, R46, R9.reuse ;  /* 0x000000092e2e7220 */ /* 0x080fe20000410000 */
[----:B------:R-:W-:Y:S01]  /*8520*/  FMUL.FTZ R47, R47, R9 ;  /* 0x000000092f2f7220 */ /* 0x000fe20000410000 */
[----:B------:R-:W-:-:S01]  /*8530*/  FADD.FTZ R171, R153, R4 ;  /* 0x0000000499ab7221 */ /* 0x000fc20000010000 */
[-C--:B------:R-:W-:Y:S01]  /*8540*/  FMUL.FTZ R50, R50, R9.reuse ;  /* 0x0000000932327220 */ /* 0x080fe20000410000 */
[-C--:B------:R-:W-:Y:S01]  /*8550*/  FMUL.FTZ R51, R51, R9.reuse ;  /* 0x0000000933337220 */ /* 0x080fe20000410000 */
[----:B------:R-:W-:Y:S01]  /*8560*/  FMUL.FTZ R54, R54, R9 ;  /* 0x0000000936367220 */ /* 0x000fe20000410000 */
[----:B------:R-:W-:-:S01]  /*8570*/  FADD.FTZ R171, R178, R171 ;  /* 0x000000abb2ab7221 */ /* 0x000fc20000010000 */
[----:B------:R-:W4:Y:S01]  /*8580*/  MUFU.EX2 R155, R155 ;  /* 0x0000009b009b7308 */ /* 0x000f220000000800 */
[----:B------:R-:W-:Y:S01]  /*8590*/  F2FP.SATFINITE.E4M3.F32.PACK_AB_MERGE_C R178, R178, R153, RZ ;  /* 0x00000099b2b2723e */ /* 0x000fe200048070ff */
[-C--:B------:R-:W-:Y:S01]  /*85a0*/  FMUL.FTZ R55, R55, R9.reuse ;  /* 0x0000000937377220 */ /* 0x080fe20000410000 */
[-C--:B------:R-:W-:Y:S01]  /*85b0*/  FMUL.FTZ R58, R58, R9.reuse ;  /* 0x000000093a3a7220 */ /* 0x080fe20000410000 */
[-C--:B------:R-:W-:Y:S01]  /*85c0*/  FMUL.FTZ R59, R59, R9.reuse ;  /* 0x000000093b3b7220 */ /* 0x080fe20000410000 */
[-C--:B------:R-:W-:Y:S01]  /*85d0*/  FMUL.FTZ R62, R62, R9.reuse ;  /* 0x000000093e3e7220 */ /* 0x080fe20000410000 */
[-C--:B------:R-:W-:Y:S01]  /*85e0*/  FMUL.FTZ R63, R63, R9.reuse ;  /* 0x000000093f3f7220 */ /* 0x080fe20000410000 */
[-C--:B------:R-:W-:Y:S01]  /*85f0*/  FMUL.FTZ R66, R66, R9.reuse ;  /* 0x0000000942427220 */ /* 0x080fe20000410000 */
[----:B------:R-:W5:Y:S01]  /*8600*/  MUFU.EX2 R158, R158 ;  /* 0x0000009e009e7308 */ /* 0x000f620000000800 */
        /* <DEDUP_REMOVED lines=19> */
[----:B------:R-:W-:Y:S01]  /*8740*/  FMUL.FTZ R99, R99, R9 ;  /* 0x0000000963637220 */ /* 0x000fe20000410000 */
[----:B---3--:R-:W-:-:S01]  /*8750*/  FADD.FTZ R167, R172, R167 ;  /* 0x000000a7aca77221 */ /* 0x008fc20000010000 */
[-C--:B------:R-:W-:Y:S01]  /*8760*/  FMUL.FTZ R102, R102, R9.reuse ;  /* 0x0000000966667220 */ /* 0x080fe20000410000 */
[----:B------:R-:W-:Y:S01]  /*8770*/  FMUL.FTZ R103, R103, R9 ;  /* 0x0000000967677220 */ /* 0x000fe20000410000 */
[----:B------:R-:W2:Y:S01]  /*8780*/  MUFU.EX2 R163, R163 ;  /* 0x000000a300a37308 */ /* 0x000ea20000000800 */
[----:B0-----:R-:W-:-:S01]  /*8790*/  FADD.FTZ R4, R152, R167 ;  /* 0x000000a798047221 */ /* 0x001fc20000010000 */
[-C--:B------:R-:W-:Y:S01]  /*87a0*/  FMUL.FTZ R106, R106, R9.reuse ;  /* 0x000000096a6a7220 */ /* 0x080fe20000410000 */
[-C--:B------:R-:W-:Y:S01]  /*87b0*/  FMUL.FTZ R107, R107, R9.reuse ;  /* 0x000000096b6b7220 */ /* 0x080fe20000410000 */
[----:B------:R-:W-:Y:S01]  /*87c0*/  FMUL.FTZ R110, R110, R9 ;  /* 0x000000096e6e7220 */ /* 0x000fe20000410000 */
[----:B----4-:R-:W-:-:S01]  /*87d0*/  FADD.FTZ R167, R155, R4 ;  /* 0x000000049ba77221 */ /* 0x010fc20000010000 */
[----:B------:R-:W-:Y:S01]  /*87e0*/  FADD.FTZ R4, R156, R171 ;  /* 0x000000ab9c047221 */ /* 0x000fe20000010000 */
[----:B------:R-:W-:Y:S01]  /*87f0*/  F2FP.SATFINITE.E4M3.F32.PACK_AB_MERGE_C R155, R155, R152, RZ ;  /* 0x000000989b9b723e */ /* 0x000fe200048070ff */
[----:B------:R-:W0:Y:S01]  /*8800*/  MUFU.EX2 R160, R160 ;  /* 0x000000a000a07308 */ /* 0x000e220000000800 */
[----:B-----5:R-:W-:-:S01]  /*8810*/  FADD.FTZ R166, R158, R167 ;  /* 0x000000a79ea67221 */ /* 0x020fc20000010000 */
[----:B-1----:R-:W-:Y:S01]  /*8820*/  FADD.FTZ R167, R157, R4 ;  /* 0x000000049da77221 */ /* 0x002fe20000010000 */
        /* <DEDUP_REMOVED lines=31> */
[----:B------:R-:W-:Y:S01]  /*8a20*/  F2FP.SATFINITE.E4M3.F32.PACK_AB_MERGE_C R170, R170, R3, RZ ;  /* 0x00000003aaaa723e */ /* 0x000fe200048070ff */
[----:B------:R-:W-:Y:S01]  /*8a30*/  FMUL.FTZ R151, R151, R9 ;  /* 0x0000000997977220 */ /* 0x000fe20000410000 */
[----:B------:R-:W-:-:S02]  /*8a40*/  F2FP.SATFINITE.E4M3.F32.PACK_AB_MERGE_C R152, R176, R15, R20 ;  /* 0x0000000fb098723e */ /* 0x000fc40004807014 */
[----:B------:R-:W-:Y:S02]  /*8a50*/  F2FP.SATFINITE.E4M3.F32.PACK_AB_MERGE_C R157, R163, R158, R170 ;  /* 0x0000009ea39d723e */ /* 0x000fe400048070aa */
[----:B------:R-:W2:Y:S01]  /*8a60*/  MUFU.EX2 R164, R164 ;  /* 0x000000a400a47308 */ /* 0x000ea20000000800 */
[----:B0-----:R-:W-:-:S01]  /*8a70*/  FADD.FTZ R171, R159, R4 ;  /* 0x000000049fab7221 */ /* 0x001fc20000010000 */
[----:B------:R-:W-:Y:S02]  /*8a80*/  F2FP.SATFINITE.E4M3.F32.PACK_AB_MERGE_C R154, R154, R21, R178 ;  /* 0x000000159a9a723e */ /* 0x000fe400048070b2 */
[----:B------:R-:W-:-:S04]  /*8a90*/  F2FP.SATFINITE.E4M3.F32.PACK_AB_MERGE_C R155, R172, R13, R155 ;  /* 0x0000000dac9b723e */ /* 0x000fc8000480709b */
        /* <DEDUP_REMOVED lines=11> */
[----:B------:R-:W-:Y:S01]  /*8b50*/  F2FP.SATFINITE.E4M3.F32.PACK_AB_MERGE_C R158, R164, R159, R165 ;  /* 0x0000009fa49e723e */ /* 0x000fe200048070a5 */
[----:B0-----:R-:W-:-:S01]  /*8b60*/  FADD.FTZ R4, R174, R153 ;  /* 0x00000099ae047221 */ /* 0x001fc20000010000 */
[----:B------:R-:W-:Y:S02]  /*8b70*/  F2FP.SATFINITE.E4M3.F32.PACK_AB_MERGE_C R153, R11, R10, R177 ;  /* 0x0000000a0b99723e */ /* 0x000fe400048070b1 */
[C---:B-1----:R-:W-:Y:S01]  /*8b80*/  F2FP.SATFINITE.E4M3.F32.PACK_AB_MERGE_C R174, R169.reuse, R174, RZ ;  /* 0x000000aea9ae723e */ /* 0x042fe200048070ff */
[----:B------:R-:W-:-:S03]  /*8b90*/  FADD.FTZ R4, R169, R4 ;  /* 0x00000004a9047221 */ /* 0x000fc60000010000 */
[----:B------:R-:W-:Y:S01]  /*8ba0*/  F2FP.SATFINITE.E4M3.F32.PACK_AB_MERGE_C R159, R173, R162, R174 ;  /* 0x000000a2ad9f723e */ /* 0x000fe200048070ae */
[----:B------:R-:W-:Y:S06]  /*8bb0*/  @P1 BRA `(.L_x_1475) ;  /* 0x0000000000041947 */ /* 0x000fec0003800000 */
[----:B------:R-:W-:Y:S01]  /*8bc0*/  BPT.TRAP 0x1 ;  /* 0x000000040000795c */ /* 0x000fe20000300000 */
.L_x_1475:
[----:B------:R-:W-:Y:S01]  /*8bd0*/  PLOP3.LUT P2, PT, PT, PT, UP0, 0x40, 0x0 ;  /* 0x000000000000781c */ /* 0x000fe20003f4e808 */
[----:B------:R0:W1:-:S12]  /*8be0*/  SYNCS.PHASECHK.TRANS64.TRYWAIT P1, [UR56+0x28450], R7 ;  /* 0x02845007ff0075a7 */ /* 0x0000580008020178 */
[----:B0-----:R-:W-:Y:S05]  /*8bf0*/  @P2 BRA `(.L_x_1476) ;  /* 0x0000000000042947 */ /* 0x001fea0003800000 */
[----:B------:R-:W-:Y:S01]  /*8c00*/  BPT.TRAP 0x1 ;  /* 0x000000040000795c */ /* 0x000fe20000300000 */
.L_x_1476:
[----:B------:R-:W-:Y:S01]  /*8c10*/  VIADD R9, R195, 0x8 ;  /* 0x00000008c3097836 */ /* 0x000fe20000000000 */
[----:B-1----:R-:W-:Y:S06]  /*8c20*/  @P1 BRA `(.L_x_1477) ;  /* 0x0000000000081947 */ /* 0x002fec0003800000 */
[----:B------:R-:W0:Y:S02]  /*8c30*/  SYNCS.PHASECHK.TRANS64.TRYWAIT P1, [UR56+0x28450], R7 ;  /* 0x02845007ff0075a7 */ /* 0x000e240008020178 */
[----:B0-----:R-:W-:Y:S05]  /*8c40*/  @!P1 BRA `(.L_x_1478) ;  /* 0x000000d400489947 */ /* 0x001fea0003800000 */
.L_x_1477:
        /* <DEDUP_REMOVED lines=15> */
.L_x_1479:
[----:B------:R-:W-:Y:S01]  /*8d40*/  UIADD3 UR56, UR56, 0x28460, URZ ;  /* 0x0002846038387890 */ /* 0x000fe2000fffe03f */
[----:B------:R-:W-:Y:S02]  /*8d50*/  IMAD.MOV.U32 R9, RZ, RZ, R6 ;  /* 0x000000ffff097224 */ /* 0x000fe400078e0006 */
[----:B------:R-:W-:Y:S01]  /*8d60*/  IMAD.MOV.U32 R14, RZ, RZ, R5 ;  /* 0x000000ffff0e7224 */ /* 0x000fe200078e0005 */
[----:B------:R-:W-:-:S09]  /*8d70*/  UPRMT UR56, UR57, 0x654, UR56 ;  /* 0x0000065439387896 */ /* 0x000fd20008000038 */
[----:B------:R-:W-:Y:S01]  /*8d80*/  SYNCS.ARRIVE.TRANS64.RED.A1T0 RZ, [UR56], RZ ;  /* 0x000000ffffff79a7 */ /* 0x000fe20008100438 */
[----:B------:R-:W-:Y:S05]  /*8d90*/  @P0 BRA `(.L_x_1480) ;  /* 0xffffffe000d00947 */ /* 0x000fea000383ffff */
.L_x_1469:
[----:B------:R-:W-:-:S13]  /*8da0*/  ISETP.GE.AND P0, PT, R8, UR41, PT ;  /* 0x0000002908007c0c */ /* 0x000fda000bf06270 */
[----:B------:R-:W-:Y:S05]  /*8db0*/  @!P0 BRA `(.L_x_1481) ;  /* 0x00000028000c8947 */ /* 0x000fea0003800000 */
[----:B------:R-:W-:Y:S01]  /*8dc0*/  IMAD.MOV.U32 R11, RZ, RZ, R6 ;  /* 0x000000ffff0b7224 */ /* 0x000fe200078e0006 */
[----:B------:R-:W-:Y:S01]  /*8dd0*/  ULDC UR56, c[0x0][0x9e4] ;  /* 0x0002790000387ab9 */ /* 0x000fe20000000800 */
[----:B0-----:R-:W-:Y:S01]  /*8de0*/  IMAD.MOV.U32 R10, RZ, RZ, R5 ;  /* 0x000000ffff0a7224 */ /* 0x001fe200078e0005 */
[----:B------:R-:W-:Y:S01]  /*8df0*/  ULDC UR58, c[0x0][0x9dc] ;  /* 0x00027700003a7ab9 */ /* 0x000fe20000000800 */
[----:B------:R-:W-:Y:S01]  /*8e00*/  ULDC UR53, c[0x0][0x988] ;  /* 0x0002620000357ab9 */ /* 0x000fe20000000800 */
[----:B------:R-:W-:-:S05]  /*8e10*/  ULDC UR57, c[0x0][0x9e0] ;  /* 0x0002780000397ab9 */ /* 0x000fca0000000800 */
.L_x_1500:
        /* <DEDUP_REMOVED lines=8> */
.L_x_1482:
        /* <DEDUP_REMOVED lines=10> */
.L_x_1483:
[----:B-1----:R-:W-:Y:S05]  /*8f40*/  @P0 BRA `(.L_x_1484) ;  /* 0x0000000000080947 */ /* 0x002fea0003800000 */
[----:B------:R-:W1:Y:S02]  /*8f50*/  SYNCS.PHASECHK.TRANS64.TRYWAIT P0, [UR59+0x28430], R9 ;  /* 0x02843009ff0075a7 */ /* 0x000e64000800017b */
[----:B-1----:R-:W-:Y:S05]  /*8f60*/  @!P0 BRA `(.L_x_1485) ;  /* 0x000000d000988947 */ /* 0x002fea0003800000 */
.L_x_1484:
        /* <DEDUP_REMOVED lines=47> */
.L_x_1486:
[----:B------:R-:W-:Y:S01]  /*9260*/  UISETP.NE.AND UP2, UPT, UR50, URZ, UPT ;  /* 0x0000003f3200728c */ /* 0x000fe2000bf45270 */
[C---:B------:R-:W-:Y:S01]  /*9270*/  FMUL.FTZ R196, R0.reuse, R156 ;  /* 0x0000009c00c47220 */ /* 0x040fe20000410000 */
[----:B------:R-:W-:Y:S01]  /*9280*/  FMUL.FTZ R156, R0, R174 ;  /* 0x000000ae009c7220 */ /* 0x000fe20000410000 */
[----:B------:R-:W-:Y:S02]  /*9290*/  VIADD R174, R18, UR39 ;  /* 0x0000002712ae7c36 */ /* 0x000fe40008000000 */
[C---:B------:R-:W-:Y:S01]  /*92a0*/  FMUL.FTZ R12, R0.reuse, R154 ;  /* 0x0000009a000c7220 */ /* 0x040fe20000410000 */
[----:B------:R-:W-:Y:S01]  /*92b0*/  FMUL.FTZ R154, R0, R170 ;  /* 0x000000aa009a7220 */ /* 0x000fe20000410000 */
        /* <DEDUP_REMOVED lines=23> */
[----:B------:R-:W2:Y:S01]  /*9430*/  SHFL.IDX PT, R6, R174, RZ, 0x1c1f ;  /* 0x001c1fffae067589 */ /* 0x000ea200000e0000 */
        /* <DEDUP_REMOVED lines=20> */
[----:B------:R-:W-:Y:S01]  /*9580*/  SYNCS.ARRIVE.TRANS64.RED.A1T0 RZ, [UR6], RZ ;  /* 0x000000ffffff79a7 */ /* 0x000fe20008100406 */
[----:B------:R-:W-:-:S03]  /*9590*/  ULOP3.LUT UR6, URZ, UR58, URZ, 0x33, !UPT ;  /* 0x0000003a3f067292 */ /* 0x000fc6000f8e333f */
[----:B------:R-:W-:Y:S02]  /*95a0*/  IADD3 R7, -R176, UR40, R7 ;  /* 0x00000028b0077c10 */ /* 0x000fe4000fffe107 */
[----:B------:R-:W4:Y:S03]  /*95b0*/  MUFU.TANH R195, R195 ;  /* 0x000000c300c37308 */ /* 0x000f260000002400 */
[C---:B------:R-:W-:Y:S02]  /*95c0*/  VIADD R177, R7.reuse, UR57 ;  /* 0x0000003907b17c36 */ /* 0x040fe40008000000 */
[----:B------:R-:W-:Y:S02]  /*95d0*/  VIADD R179, R7, UR6 ;  /* 0x0000000607b37c36 */ /* 0x000fe40008000000 */
[----:B--2---:R-:W-:Y:S01]  /*95e0*/  IMAD.IADD R175, R177, 0x1, R6 ;  /* 0x00000001b1af7824 */ /* 0x004fe200078e0206 */
[----:B------:R-:W2:Y:S01]  /*95f0*/  MUFU.TANH R12, R12 ;  /* 0x0000000c000c7308 */ /* 0x000ea20000002400 */
        /* <DEDUP_REMOVED lines=30> */
[----:B--234-:R-:W-:Y:S05]  /*97e0*/  @P0 BRA `(.L_x_1487) ;  /* 0x00000000005c0947 */ /* 0x01cfea0003800000 */
        /* <DEDUP_REMOVED lines=8> */
[----:B------:R-:W2:Y:S02]  /*9870*/  @P0 LDC.64 R6, c[0x0][0x9e8] ;  /* 0x00027a00ff060b82 */ /* 0x000ea40000000a00 */
[----:B--2---:R-:W-:-:S05]  /*9880*/  @P0 IMAD.HI.U32 R6, R173, R6, RZ ;  /* 0x00000006ad060227 */ /* 0x004fca00078e00ff */
[----:B------:R-:W-:-:S04]  /*9890*/  @P0 SHF.R.U32.HI R173, RZ, R7, R6 ;  /* 0x00000007ffad0219 */ /* 0x000fc80000011606 */
[----:B------:R-:W-:Y:S01]  /*98a0*/  LOP3.LUT R173, RZ, R173, RZ, 0x33, !PT ;  /* 0x000000adffad7212 */ /* 0x000fe200078e33ff */
[----:B------:R-:W-:Y:S06]  /*98b0*/  BRA `(.L_x_1490) ;  /* 0x0000000000147947 */ /* 0x000fec0003800000 */
.L_x_1489:
[----:B------:R-:W-:-:S05]  /*98c0*/  IMAD.U32 R178, RZ, RZ, UR56 ;  /* 0x00000038ffb27e24 */ /* 0x000fca000f8e00ff */
[----:B------:R-:W-:-:S13]  /*98d0*/  ISETP.NE.AND P0, PT, R178, 0x1, PT ;  /* 0x00000001b200780c */ /* 0x000fda0003f05270 */
[----:B------:R-:W2:Y:S02]  /*98e0*/  @P0 LDC.64 R6, c[0x0][0x9e8] ;  /* 0x00027a00ff060b82 */ /* 0x000ea40000000a00 */
[----:B--2---:R-:W-:-:S05]  /*98f0*/  @P0 IMAD.HI.U32 R6, R173, R6, RZ ;  /* 0x00000006ad060227 */ /* 0x004fca00078e00ff */
[----:B------:R-:W-:-:S07]  /*9900*/  @P0 SHF.R.U32.HI R173, RZ, R7, R6 ;  /* 0x00000007ffad0219 */ /* 0x000fce0000011606 */
.L_x_1490:
[----:B------:R-:W-:Y:S05]  /*9910*/  BSYNC B0 ;  /* 0x0000000000007941 */ /* 0x000fea0003800000 */
.L_x_1488:
[----:B------:R-:W-:-:S04]  /*9920*/  IMAD R173, R173, R178, -R170 ;  /* 0x000000b2adad7224 */ /* 0x000fc800078e0aaa */
[----:B------:R-:W-:-:S05]  /*9930*/  IMAD R173, R16, -0x2, R173 ;  /* 0xfffffffe10ad7824 */ /* 0x000fca00078e02ad */
[----:B------:R-:W-:Y:S02]  /*9940*/  VIADDMNMX R175, R173, R178, R175, PT ;  /* 0x000000b2adaf7246 */ /* 0x000fe400038001af */
[----:B------:R-:W-:-:S07]  /*9950*/  VIMNMX R176, R176, R173, !PT ;  /* 0x000000adb0b07248 */ /* 0x000fce0007fe0100 */
.L_x_1487:
[----:B------:R-:W-:Y:S01]  /*9960*/  ISETP.GT.AND P0, PT, R8, -0x1, PT ;  /* 0xffffffff0800780c */ /* 0x000fe20003f04270 */
[----:B------:R-:W2:Y:S01]  /*9970*/  SHFL.IDX PT, R6, R174, 0x1, 0x1c1f ;  /* 0x003c1f00ae067f89 */ /* 0x000ea200000e0000 */
        /* <DEDUP_REMOVED lines=12> */
[----:B--2---:R-:W-:Y:S01]  /*9a40*/  IMAD.IADD R174, R177, 0x1, R6 ;  /* 0x00000001b1ae7824 */ /* 0x004fe200078e0206 */
        /* <DEDUP_REMOVED lines=53> */
.L_x_1493:
[----:B------:R-:W-:-:S05]  /*9da0*/  IMAD.U32 R176, RZ, RZ, UR56 ;  /* 0x00000038ffb07e24 */ /* 0x000fca000f8e00ff */
[----:B------:R-:W-:-:S13]  /*9db0*/  ISETP.NE.AND P1, PT, R176, 0x1, PT ;  /* 0x00000001b000780c */ /* 0x000fda0003f25270 */
[----:B------:R-:W0:Y:S02]  /*9dc0*/  @P1 LDC.64 R6, c[0x0][0x9e8] ;  /* 0x00027a00ff061b82 */ /* 0x000e240000000a00 */
[----:B0-----:R-:W-:-:S05]  /*9dd0*/  @P1 IMAD.HI.U32 R6, R5, R6, RZ ;  /* 0x0000000605061227 */ /* 0x001fca00078e00ff */
[----:B------:R-:W-:-:S07]  /*9de0*/  @P1 SHF.R.U32.HI R5, RZ, R7, R6 ;  /* 0x00000007ff051219 */ /* 0x000fce0000011606 */
.L_x_1494:
[----:B------:R-:W-:Y:S05]  /*9df0*/  BSYNC B0 ;  /* 0x0000000000007941 */ /* 0x000fea0003800000 */
.L_x_1492:
[----:B------:R-:W-:-:S04]  /*9e00*/  IMAD R5, R5, R176, -R170 ;  /* 0x000000b005057224 */ /* 0x000fc800078e0aaa */
[----:B------:R-:W-:-:S05]  /*9e10*/  IMAD R5, R16, -0x2, R5 ;  /* 0xfffffffe10057824 */ /* 0x000fca00078e0205 */
[----:B------:R-:W-:Y:S02]  /*9e20*/  VIADDMNMX R174, R5, R176, R174, PT ;  /* 0x000000b005ae7246 */ /* 0x000fe400038001ae */
[----:B------:R-:W-:-:S07]  /*9e30*/  VIMNMX R175, R175, R5, !PT ;  /* 0x00000005afaf7248 */ /* 0x000fce0007fe0100 */
.L_x_1491:
        /* <DEDUP_REMOVED lines=109> */
[----:B------:R-:W2:Y:S08]  /*a510*/  MUFU.EX2 R169, R169 ;  /* 0x000000a900a97308 */ /* 0x000eb00000000800 */
[----:B------:R-:W-:Y:S08]  /*a520*/  MUFU.EX2 R175, R175 ;  /* 0x000000af00af7308 */ /* 0x000ff00000000800 */
[----:B------:R-:W-:Y:S01]  /*a530*/  MUFU.EX2 R176, R176 ;  /* 0x000000b000b07308 */ /* 0x000fe20000000800 */
[-C--:B--2---:R-:W-:Y:S01]  /*a540*/  FMUL.FTZ R24, R24, R169.reuse ;  /* 0x000000a918187220 */ /* 0x084fe20000410000 */
        /* <DEDUP_REMOVED lines=121> */
[----:B------:R-:W-:Y:S01]  /*ace0*/  FMUL.FTZ R149, R149, R169 ;  /* 0x000000a995957220 */ /* 0x000fe20000410000 */
        /* <DEDUP_REMOVED lines=21> */
[----:B------:R5:W1:Y:S01]  /*ae40*/  MUFU.EX2 R3, R156 ;  /* 0x0000009c00037308 */ /* 0x000a620000000800 */
        /* <DEDUP_REMOVED lines=17> */
[----:B--2---:R-:W-:Y:S01]  /*af60*/  FADD.FTZ R155, R11, R154 ;  /* 0x0000009a0b9b7221 */ /* 0x004fe20000010000 */
[----:B------:R-:W-:Y:S01]  /*af70*/  F2FP.SATFINITE.E4M3.F32.PACK_AB_MERGE_C R152, R7, R170, R159 ;  /* 0x000000aa0798723e */ /* 0x000fe2000480709f */
[----:B------:R-:W-:Y:S01]  /*af80*/  FMUL.FTZ R79, R79, R20 ;  /* 0x000000144f4f7220 */ /* 0x000fe20000410000 */
[----:B------:R-:W-:-:S01]  /*af90*/  FADD.FTZ R154, R164, R153 ;  /* 0x00000099a49a7221 */ /* 0x000fc20000010000 */
[----:B----4-:R-:W-:Y:S01]  /*afa0*/  FADD.FTZ R156, R180, R155 ;  /* 0x0000009bb49c7221 */ /* 0x010fe20000010000 */
[----:B------:R-:W-:Y:S01]  /*afb0*/  FMUL.FTZ R82, R82, R20 ;  /* 0x0000001452527220 */ /* 0x000fe20000410000 */
[----:B------:R-:W2:Y:S01]  /*afc0*/  MUFU.EX2 R166, R166 ;  /* 0x000000a600a67308 */ /* 0x000ea20000000800 */
[----:B------:R-:W-:-:S01]  /*afd0*/  FADD.FTZ R153, R165, R154 ;  /* 0x0000009aa5997221 */ /* 0x000fc20000010000 */
[----:B-1----:R-:W-:Y:S01]  /*afe0*/  FADD.FTZ R155, R3, R156 ;  /* 0x0000009c039b7221 */ /* 0x002fe20000010000 */
[C---:B------:R-:W-:Y:S01]  /*aff0*/  F2FP.SATFINITE.E4M3.F32.PACK_AB_MERGE_C R165, R178.reuse, R165, RZ ;  /* 0x000000a5b2a5723e */ /* 0x040fe200048070ff */
[----:B------:R-:W-:Y:S01]  /*b000*/  FMUL.FTZ R83, R83, R20 ;  /* 0x0000001453537220 */ /* 0x000fe20000410000 */
[----:B------:R-:W-:-:S01]  /*b010*/  FADD.FTZ R153, R178, R153 ;  /* 0x00000099b2997221 */ /* 0x000fc20000010000 */
[-C--:B------:R-:W-:Y:S01]  /*b020*/  FMUL.FTZ R86, R86, R20.reuse ;  /* 0x0000001456567220 */ /* 0x080fe20000410000 */
[----:B------:R-:W-:Y:S01]  /*b030*/  FMUL.FTZ R87, R87, R20 ;  /* 0x0000001457577220 */ /* 0x000fe20000410000 */
[----:B------:R-:W1:Y:S01]  /*b040*/  MUFU.EX2 R181, R181 ;  /* 0x000000b500b57308 */ /* 0x000e620000000800 */
        /* <DEDUP_REMOVED lines=49> */
[----:B------:R-:W-:Y:S01]  /*b360*/  F2FP.SATFINITE.E4M3.F32.PACK_AB_MERGE_C R155, R15, R12, R21 ;  /* 0x0000000c0f9b723e */ /* 0x000fe20004807015 */
[----:B------:R-:W-:Y:S01]  /*b370*/  FMUL.FTZ R151, R151, R20 ;  /* 0x0000001497977220 */ /* 0x000fe20000410000 */
[C---:B--2---:R-:W-:Y:S01]  /*b380*/  F2FP.SATFINITE.E4M3.F32.PACK_AB_MERGE_C R158, R171.reuse, R168, RZ ;  /* 0x000000a8ab9e723e */ /* 0x044fe200048070ff */
[----:B------:R-:W-:-:S03]  /*b390*/  FADD.FTZ R3, R171, R14 ;  /* 0x0000000eab037221 */ /* 0x000fc60000010000 */
[----:B------:R-:W-:Y:S02]  /*b3a0*/  F2FP.SATFINITE.E4M3.F32.PACK_AB_MERGE_C R158, R167, R166, R158 ;  /* 0x000000a6a79e723e */ /* 0x000fe4000480709e */
[C---:B-1----:R-:W-:Y:S01]  /*b3b0*/  F2FP.SATFINITE.E4M3.F32.PACK_AB_MERGE_C R160, R161.reuse, R160, RZ ;  /* 0x000000a0a1a0723e */ /* 0x042fe200048070ff */
[----:B------:R-:W-:-:S03]  /*b3c0*/  FADD.FTZ R4, R161, R4 ;  /* 0x00000004a1047221 */ /* 0x000fc60000010000 */
[----:B------:R-:W-:Y:S01]  /*b3d0*/  F2FP.SATFINITE.E4M3.F32.PACK_AB_MERGE_C R159, R182, R181, R160 ;  /* 0x000000b5b69f723e */ /* 0x000fe200048070a0 */
[----:B------:R-:W-:Y:S06]  /*b3e0*/  @P0 BRA `(.L_x_1495) ;  /* 0x0000000000040947 */ /* 0x000fec0003800000 */
[----:B------:R-:W-:Y:S01]  /*b3f0*/  BPT.TRAP 0x1 ;  /* 0x000000040000795c */ /* 0x000fe20000300000 */
.L_x_1495:
[----:B------:R-:W-:Y:S01]  /*b400*/  PLOP3.LUT P1, PT, PT, PT, UP0, 0x40, 0x0 ;  /* 0x000000000000781c */ /* 0x000fe20003f2e808 */
[----:B------:R0:W1:-:S12]  /*b410*/  SYNCS.PHASECHK.TRANS64.TRYWAIT P0, [UR59+0x28450], R9 ;  /* 0x02845009ff0075a7 */ /* 0x000058000800017b */
[----:B0-----:R-:W-:Y:S05]  /*b420*/  @P1 BRA `(.L_x_1496) ;  /* 0x0000000000041947 */ /* 0x001fea0003800000 */
[----:B------:R-:W-:Y:S01]  /*b430*/  BPT.TRAP 0x1 ;  /* 0x000000040000795c */ /* 0x000fe20000300000 */
.L_x_1496:
[----:B------:R-:W-:Y:S01]  /*b440*/  VIADD R7, R200, 0x8 ;  /* 0x00000008c8077836 */ /* 0x000fe20000000000 */
[----:B-1----:R-:W-:Y:S06]  /*b450*/  @P0 BRA `(.L_x_1497) ;  /* 0x0000000000080947 */ /* 0x002fec0003800000 */
[----:B------:R-:W0:Y:S02]  /*b460*/  SYNCS.PHASECHK.TRANS64.TRYWAIT P0, [UR59+0x28450], R9 ;  /* 0x02845009ff0075a7 */ /* 0x000e24000800017b */
[----:B0-----:R-:W-:Y:S05]  /*b470*/  @!P0 BRA `(.L_x_1498) ;  /* 0x000000ac006c8947 */ /* 0x001fea0003800000 */
.L_x_1497:
        /* <DEDUP_REMOVED lines=15> */
.L_x_1499:
[----:B------:R-:W-:Y:S01]  /*b570*/  UIADD3 UR59, UR59, 0x28460, URZ ;  /* 0x000284603b3b7890 */ /* 0x000fe2000fffe03f */
[C---:B------:R-:W-:Y:S01]  /*b580*/  ISETP.GT.AND P0, PT, R8.reuse, UR41, PT ;  /* 0x0000002908007c0c */ /* 0x040fe2000bf04270 */
[----:B------:R-:W-:Y:S02]  /*b590*/  VIADD R8, R8, 0xffffffff ;  /* 0xffffffff08087836 */ /* 0x000fe40000000000 */
[----:B------:R-:W-:Y:S01]  /*b5a0*/  UPRMT UR59, UR60, 0x654, UR59 ;  /* 0x000006543c3b7896 */ /* 0x000fe2000800003b */
[----:B------:R-:W-:Y:S02]  /*b5b0*/  IMAD.MOV.U32 R11, RZ, RZ, R6 ;  /* 0x000000ffff0b7224 */ /* 0x000fe400078e0006 */
[----:B0-----:R-:W-:-:S06]  /*b5c0*/  IMAD.MOV.U32 R10, RZ, RZ, R5 ;  /* 0x000000ffff0a7224 */ /* 0x001fcc00078e0005 */
[----:B------:R-:W-:Y:S01]  /*b5d0*/  SYNCS.ARRIVE.TRANS64.RED.A1T0 RZ, [UR59], RZ ;  /* 0x000000ffffff79a7 */ /* 0x000fe2000810043b */
[----:B------:R-:W-:Y:S05]  /*b5e0*/  @P0 BRA `(.L_x_1500) ;  /* 0xffffffd8000c0947 */ /* 0x000fea000383ffff */
.L_x_1481:
[----:B------:R-:W-:Y:S01]  /*b5f0*/  ULDC.64 UR8, c[0x0][0x9a0] ;  /* 0x0002680000087ab9 */ /* 0x000fe20000000a00 */
[----:B0-----:R-:W-:Y:S01]  /*b600*/  IMAD.MOV.U32 R7, RZ, RZ, 0x3f800000 ;  /* 0x3f800000ff077424 */ /* 0x001fe200078e00ff */
        /* <DEDUP_REMOVED lines=21> */
[----:B------:R1:W2:Y:S01]  /*b760*/  @P0 LDG.E R7, desc[UR54][R8.64] ;  /* 0x0000003608070981 */ /* 0x0002a2000c1e1900 */
[----:B------:R-:W-:Y:S01]  /*b770*/  IMAD.U32 R20, RZ, RZ, UR10 ;  /* 0x0000000aff147e24 */ /* 0x000fe2000f8e00ff */
[----:B------:R-:W-:Y:S01]  /*b780*/  UIADD3 UR43, UR43, 0x1, URZ ;  /* 0x000000012b2b7890 */ /* 0x000fe2000fffe03f */
[----:B0-----:R-:W-:Y:S01]  /*b790*/  IMAD.MOV.U32 R2, RZ, RZ, -0x800000 ;  /* 0xff800000ff027424 */ /* 0x001fe200078e00ff */
[----:B------:R-:W0:Y:S01]  /*b7a0*/  SHFL.BFLY PT, R0, R3, 0x2, 0x1f ;  /* 0x0c401f0003007f89 */ /* 0x000e2200000e0000 */
[----:B------:R-:W-:Y:S02]  /*b7b0*/  UIADD3 UR45, UR45, 0x1, URZ ;  /* 0x000000012d2d7890 */ /* 0x000fe4000fffe03f */
[----:B------:R-:W-:Y:S01]  /*b7c0*/  UISETP.NE.AND UP0, UPT, UR43, 0x2, UPT ;  /* 0x000000022b00788c */ /* 0x000fe2000bf05270 */
[----:B------:R-:W3:Y:S01]  /*b7d0*/  SHFL.BFLY PT, R13, R4, 0x2, 0x1f ;  /* 0x0c401f00040d7f89 */ /* 0x000ee200000e0000 */
[----:B-1----:R-:W-:Y:S02]  /*b7e0*/  IMAD.MOV.U32 R8, RZ, RZ, RZ ;  /* 0x000000ffff087224 */ /* 0x002fe400078e00ff */
[----:B------:R-:W-:-:S02]  /*b7f0*/  USEL UR4, URZ, 0x1, UP0 ;  /* 0x000000013f047887 */ /* 0x000fc40008000000 */
[----:B------:R-:W-:Y:S02]  /*b800*/  USEL UR43, UR43, URZ, UP0 ;  /* 0x0000003f2b2b7287 */ /* 0x000fe40008000000 */
[----:B------:R-:W-:Y:S01]  /*b810*/  ULOP3.LUT UR44, UR44, UR4, URZ, 0x3c, !UPT ;  /* 0x000000042c2c7292 */ /* 0x000fe2000f8e3c3f */
[----:B0-----:R-:W-:Y:S01]  /*b820*/  FADD.FTZ R0, R0, R3 ;  /* 0x0000000300007221 */ /* 0x001fe20000010000 */
[----:B---3--:R-:W-:-:S04]  /*b830*/  FADD.FTZ R13, R13, R4 ;  /* 0x000000040d0d7221 */ /* 0x008fc80000010000 */
        /* <DEDUP_REMOVED lines=14> */
[----:B------:R-:W-:-:S03]  /*b920*/  @P1 FMUL.FTZ R4, R4, 0.69314718246459960938 ;  /* 0x3f31721804041820 */ /* 0x000fc60000410000 */
        /* <DEDUP_REMOVED lines=138> */
[----:B------:R-:W-:-:S07]  /*c1d0*/  FMUL.FTZ R9, R151, R9 ;  /* 0x0000000997097220 */ /* 0x000fce0000410000 */
.L_x_1422:
[----:B------:R-:W0:Y:S08]  /*c1e0*/  S2UR UR4, SR_CgaCtaId ;  /* 0x00000000000479c3 */ /* 0x000e300000008800 */
[----:B------:R-:W-:Y:S06]  /*c1f0*/  BAR.SYNC.DEFER_BLOCKING 0x5, 0x180 ;  /* 0x0146000000007b1d */ /* 0x000fec0000010000 */
[----:B------:R-:W-:Y:S01]  /*c200*/  UMOV UR6, 0x400 ;  /* 0x0000040000067882 */ /* 0x000fe20000000000 */
[----:B------:R-:W-:Y:S01]  /*c210*/  BSSY B0, `(.L_x_1501) ;  /* 0x00003a0000007945 */ /* 0x000fe20003800000 */
[----:B0-----:R-:W-:-:S09]  /*c220*/  ULEA UR6, UR4, UR6, 0x18 ;  /* 0x0000000604067291 */ /* 0x001fd2000f8ec03f */
[----:B------:R-:W0:Y:S02]  /*c230*/  LDS.128 R44, [UR6+0x284d0] ;  /* 0x0284d006ff2c7984 */ /* 0x000e240008000c00 */
[----:B0-----:R-:W-:Y:S02]  /*c240*/  R2UR UR5, R45 ;  /* 0x000000002d0572ca */ /* 0x001fe400000e0000 */
[----:B------:R-:W-:Y:S02]  /*c250*/  R2UR UR48, R46 ;  /* 0x000000002e3072ca */ /* 0x000fe400000e0000 */
[----:B------:R-:W-:Y:S01]  /*c260*/  R2UR UR47, R47 ;  /* 0x000000002f2f72ca */ /* 0x000fe200000e0000 */
[----:B------:R-:W-:Y:S06]  /*c270*/  BAR.ARV 0x4, 0x180 ;  /* 0x0106000000007b1d */ /* 0x000fec0000002000 */
[----:B------:R-:W-:Y:S08]  /*c280*/  @P0 BRA `(.L_x_1502) ;  /* 0x0000002c00000947 */ /* 0x000ff00003800000 */
[----:B------:R-:W0:Y:S01]  /*c290*/  S2R R74, SR_TID.X ;  /* 0x00000000004a7919 */ /* 0x000e220000002100 */
[----:B------:R-:W-:Y:S01]  /*c2a0*/  ULDC.64 UR8, c[0x4][0x128] ;  /* 0x01004a0000087ab9 */ /* 0x000fe20000000a00 */
[----:B------:R-:W1:Y:S01]  /*c2b0*/  S2UR UR4, SR_SWINHI ;  /* 0x00000000000479c3 */ /* 0x000e620000002f00 */
[----:B------:R-:W-:Y:S01]  /*c2c0*/  F2FP.BF16.F32.PACK_AB R55, R102, R55 ;  /* 0x000000376637723e */ /* 0x000fe200000010ff */
[----:B------:R-:W-:Y:S01]  /*c2d0*/  ULDC.64 UR10, c[0x0][0xc00] ;  /* 0x00030000000a7ab9 */ /* 0x000fe20000000a00 */
[----:B0-----:R-:W-:-:S05]  /*c2e0*/  IMAD.SHL.U32 R20, R74, 0x4, RZ ;  /* 0x000000044a147824 */ /* 0x001fca00078e00ff */
[----:B------:R-:W-:-:S04]  /*c2f0*/  LOP3.LUT R20, R20, 0xc, RZ, 0xc0, !PT ;  /* 0x0000000c14147812 */ /* 0x000fc800078ec0ff */
[----:B------:R-:W-:-:S05]  /*c300*/  IADD3 R20, P0, R20, UR8, RZ ;  /* 0x0000000814147c10 */ /* 0x000fca000ff1e0ff */
[----:B------:R-:W-:-:S05]  /*c310*/  IMAD.X R21, RZ, RZ, UR9, P0 ;  /* 0x00000009ff157e24 */ /* 0x000fca00080e06ff */
[----:B------:R0:W2:Y:S01]  /*c320*/  LDG.E.CONSTANT R20, desc[UR54][R20.64] ;  /* 0x0000003614147981 */ /* 0x0000a2000c1e9900 */
[----:B------:R-:W-:Y:S01]  /*c330*/  F2FP.BF16.F32.PACK_AB R54, R103, R54 ;  /* 0x000000366736723e */ /* 0x000fe200000010ff */
[----:B------:R-:W-:Y:S01]  /*c340*/  UMOV UR8, UR6 ;  /* 0x0000000600087c82 */ /* 0x000fe20008000000 */
[----:B-1----:R-:W-:Y:S01]  /*c350*/  UMOV UR9, UR4 ;  /* 0x0000000400097c82 */ /* 0x002fe20008000000 */
[----:B------:R-:W-:Y:S01]  /*c360*/  F2FP.BF16.F32.PACK_AB R45, R87, R62 ;  /* 0x0000003e572d723e */ /* 0x000fe200000010ff */
[----:B------:R-:W-:Y:S01]  /*c370*/  UISETP.NE.U32.AND UP0, UPT, UR10, URZ, UPT ;  /* 0x0000003f0a00728c */ /* 0x000fe2000bf05070 */
[----:B------:R-:W-:Y:S02]  /*c380*/  F2FP.BF16.F32.PACK_AB R32, R5, R32 ;  /* 0x000000200520723e */ /* 0x000fe400000010ff */
[----:B------:R-:W-:Y:S01]  /*c390*/  F2FP.BF16.F32.PACK_AB R33, R6, R33 ;  /* 0x000000210621723e */ /* 0x000fe200000010ff */
[----:B------:R-:W-:Y:S01]  /*c3a0*/  UISETP.NE.AND.EX UP0, UPT, UR11, URZ, UPT, UP0 ;  /* 0x0000003f0b00728c */ /* 0x000fe2000bf05300 */
[----:B------:R-:W-:-:S02]  /*c3b0*/  F2FP.BF16.F32.PACK_AB R112, R77, R112 ;  /* 0x000000704d70723e */ /* 0x000fc400000010ff */
[----:B0-----:R-:W-:Y:S01]  /*c3c0*/  LOP3.LUT P0, R21, R74, 0x3, RZ, 0xc0, !PT ;  /* 0x000000034a157812 */ /* 0x001fe2000780c0ff */
[----:B------:R-:W-:Y:S01]  /*c3d0*/  ULDC.64 UR10, c[0x0][0xc00] ;  /* 0x00030000000a7ab9 */ /* 0x000fe20000000a00 */
[----:B------:R-:W-:Y:S01]  /*c3e0*/  F2FP.BF16.F32.PACK_AB R113, R76, R113 ;  /* 0x000000714c71723e */ /* 0x000fe200000010ff */
[----:B------:R-:W-:Y:S01]  /*c3f0*/  UIMAD.WIDE UR10, UR38, 0x4, UR10 ;  /* 0x00000004260a78a5 */ /* 0x000fe2000f8e020a */
[----:B------:R-:W-:Y:S02]  /*c400*/  ISETP.EQ.OR P0, PT, R21, 0x3, !P0 ;  /* 0x000000031500780c */ /* 0x000fe40004702670 */
[----:B------:R-:W-:Y:S02]  /*c410*/  F2FP.BF16.F32.PACK_AB R5, R158, R159 ;  /* 0x0000009f9e05723e */ /* 0x000fe400000010ff */
[----:B------:R-:W-:Y:S02]  /*c420*/  SEL R123, R55, R54, P0 ;  /* 0x00000036377b7207 */ /* 0x000fe40000000000 */
[----:B------:R-:W-:Y:S01]  /*c430*/  SEL R62, R54, R55, P0 ;  /* 0x00000037363e7207 */ /* 0x000fe20000000000 */
[----:B------:R-:W-:Y:S01]  /*c440*/  IMAD.MOV.U32 R54, RZ, RZ, 0x2 ;  /* 0x00000002ff367424 */ /* 0x000fe200078e00ff */
[----:B------:R-:W-:-:S02]  /*c450*/  F2FP.BF16.F32.PACK_AB R6, R156, R157 ;  /* 0x0000009d9c06723e */ /* 0x000fc400000010ff */
[----:B------:R-:W-:Y:S01]  /*c460*/  F2FP.BF16.F32.PACK_AB R136, R101, R136 ;  /* 0x000000886588723e */ /* 0x000fe200000010ff */
[----:B------:R-:W-:Y:S01]  /*c470*/  IMAD.WIDE R54, R189, R54, UR8 ;  /* 0x00000008bd367e25 */ /* 0x000fe2000f8e0236 */
        /* <DEDUP_REMOVED lines=8> */
[----:B------:R-:W-:Y:S02]  /*c500*/  F2FP.BF16.F32.PACK_AB R29, R29, R72 ;  /* 0x000000481d1d723e */ /* 0x000fe400000010ff */
        /* <DEDUP_REMOVED lines=14> */
[C---:B------:R-:W-:Y:S02]  /*c5f0*/  IADD3 R6, P2, R54.reuse, 0x20, RZ ;  /* 0x0000002036067810 */ /* 0x040fe40007f5e0ff */
[C---:B------:R-:W-:Y:S02]  /*c600*/  IADD3 R137, P3, R54.reuse, 0x40, RZ ;  /* 0x0000004036897810 */ /* 0x040fe40007f7e0ff */
[----:B------:R-:W-:Y:S02]  /*c610*/  IADD3 R139, P4, R54, 0x60, RZ ;  /* 0x00000060368b7810 */ /* 0x000fe40007f9e0ff */
[----:B------:R-:W-:Y:S02]  /*c620*/  F2FP.BF16.F32.PACK_AB R148, R148, R149 ;  /* 0x000000959494723e */ /* 0x000fe400000010ff */
[----:B------:R-:W-:Y:S02]  /*c630*/  F2FP.BF16.F32.PACK_AB R141, R140, R141 ;  /* 0x0000008d8c8d723e */ /* 0x000fe400000010ff */
[----:B------:R-:W-:-:S02]  /*c640*/  F2FP.BF16.F32.PACK_AB R13, R13, R56 ;  /* 0x000000380d0d723e */ /* 0x000fc400000010ff */
[----:B------:R-:W-:Y:S01]  /*c650*/  F2FP.BF16.F32.PACK_AB R12, R12, R57 ;  /* 0x000000390c0c723e */ /* 0x000fe200000010ff */
[----:B------:R-:W-:Y:S01]  /*c660*/  IMAD.X R57, RZ, RZ, R55, P3 ;  /* 0x000000ffff397224 */ /* 0x000fe200018e0637 */
        /* <DEDUP_REMOVED lines=9> */
[----:B------:R-:W-:Y:S02]  /*c700*/  SEL R85, R29, R28, P0 ;  /* 0x0000001c1d557207 */ /* 0x000fe40000000000 */
[----:B------:R-:W-:-:S02]  /*c710*/  SEL R26, R28, R29, P0 ;  /* 0x0000001d1c1a7207 */ /* 0x000fc40000000000 */
[----:B------:R-:W-:Y:S02]  /*c720*/  F2FP.BF16.F32.PACK_AB R41, R8, R41 ;  /* 0x000000290829723e */ /* 0x000fe400000010ff */
[----:B------:R-:W-:Y:S02]  /*c730*/  F2FP.BF16.F32.PACK_AB R132, R132, R133 ;  /* 0x000000858484723e */ /* 0x000fe400000010ff */
[----:B------:R-:W-:Y:S02]  /*c740*/  F2FP.BF16.F32.PACK_AB R36, R36, R81 ;  /* 0x000000512424723e */ /* 0x000fe400000010ff */
[----:B------:R-:W-:Y:S02]  /*c750*/  F2FP.BF16.F32.PACK_AB R109, R109, R144 ;  /* 0x000000906d6d723e */ /* 0x000fe400000010ff */
[----:B------:R-:W-:Y:S02]  /*c760*/  F2FP.BF16.F32.PACK_AB R108, R108, R145 ;  /* 0x000000916c6c723e */ /* 0x000fe400000010ff */
        /* <DEDUP_REMOVED lines=9> */
[----:B------:R-:W-:Y:S02]  /*c800*/  SEL R30, R105, R104, P0 ;  /* 0x00000068691e7207 */ /* 0x000fe40000000000 */
        /* <DEDUP_REMOVED lines=16> */
[----:B------:R-:W-:-:S02]  /*c910*/  LOP3.LUT R3, R54, 0x380, RZ, 0xc0, !PT ;  /* 0x0000038036037812 */ /* 0x000fc400078ec0ff */
[----:B------:R-:W-:Y:S02]  /*c920*/  F2FP.BF16.F32.PACK_AB R37, R37, R80 ;  /* 0x000000502525723e */ /* 0x000fe400000010ff */
[----:B------:R-:W-:Y:S02]  /*c930*/  F2FP.BF16.F32.PACK_AB R86, R86, R63 ;  /* 0x0000003f5656723e */ /* 0x000fe400000010ff */
[----:B------:R-:W-:Y:S02]  /*c940*/  F2FP.BF16.F32.PACK_AB R110, R110, R51 ;  /* 0x000000336e6e723e */ /* 0x000fe400000010ff */
[----:B------:R-:W-:Y:S02]  /*c950*/  F2FP.BF16.F32.PACK_AB R43, R118, R43 ;  /* 0x0000002b762b723e */ /* 0x000fe400000010ff */
[----:B------:R-:W-:Y:S02]  /*c960*/  F2FP.BF16.F32.PACK_AB R42, R119, R42 ;  /* 0x0000002a772a723e */ /* 0x000fe400000010ff */
[----:B------:R-:W-:-:S02]  /*c970*/  F2FP.BF16.F32.PACK_AB R39, R126, R39 ;  /* 0x000000277e27723e */ /* 0x000fc400000010ff */
[----:B------:R-:W-:Y:S02]  /*c980*/  F2FP.BF16.F32.PACK_AB R38, R127, R38 ;  /* 0x000000267f26723e */ /* 0x000fe400000010ff */
[C---:B------:R-:W-:Y:S02]  /*c990*/  IADD3 R12, P5, R54.reuse, 0x4000, RZ ;  /* 0x00004000360c7810 */ /* 0x040fe40007fbe0ff */
[C---:B------:R-:W-:Y:S02]  /*c9a0*/  IADD3 R141, P6, R54.reuse, 0x4020, RZ ;  /* 0x00004020368d7810 */ /* 0x040fe40007fde0ff */
[C---:B------:R-:W-:Y:S02]  /*c9b0*/  IADD3 R143, P1, R54.reuse, 0x4040, RZ ;  /* 0x00004040368f7810 */ /* 0x040fe40007f3e0ff */
[C---:B------:R-:W-:Y:S02]  /*c9c0*/  IADD3 R145, P2, R54.reuse, 0x4060, RZ ;  /* 0x0000406036917810 */ /* 0x040fe40007f5e0ff */
[----:B------:R-:W-:-:S02]  /*c9d0*/  IADD3 R14, P3, R54, 0x8000, RZ ;  /* 0x00008000360e7810 */ /* 0x000fc40007f7e0ff */
[----:B------:R-:W-:Y:S02]  /*c9e0*/  IADD3 R147, P4, R54, 0x8020, RZ ;  /* 0x0000802036937810 */ /* 0x000fe40007f9e0ff */
[----:B------:R-:W-:Y:S02]  /*c9f0*/  F2FP.BF16.F32.PACK_AB R40, R7, R40 ;  /* 0x000000280728723e */ /* 0x000fe400000010ff */
[----:B------:R-:W-:Y:S01]  /*ca00*/  F2FP.BF16.F32.PACK_AB R134, R134, R35 ;  /* 0x000000238686723e */ /* 0x000fe200000010ff */
[----:B------:R-:W-:Y:S01]  /*ca10*/  IMAD.X R13, RZ, RZ, R55, P4 ;  /* 0x000000ffff0d7224 */ /* 0x000fe200020e0637 */
[----:B------:R-:W-:Y:S02]  /*ca20*/  SEL R75, R32, R33, P0 ;  /* 0x00000021204b7207 */ /* 0x000fe40000000000 */
[----:B------:R-:W-:Y:S02]  /*ca30*/  SEL R66, R33, R32, P0 ;  /* 0x0000002021427207 */ /* 0x000fe40000000000 */
[----:B------:R-:W-:-:S02]  /*ca40*/  SEL R91, R109, R108, P0 ;  /* 0x0000006c6d5b7207 */ /* 0x000fc40000000000 */
[----:B------:R-:W-:Y:S02]  /*ca50*/  SEL R35, R108, R109, P0 ;  /* 0x0000006d6c237207 */ /* 0x000fe40000000000 */
[----:B------:R-:W-:Y:S02]  /*ca60*/  F2FP.BF16.F32.PACK_AB R150, R150, R27 ;  /* 0x0000001b9696723e */ /* 0x000fe400000010ff */
[----:B------:R-:W-:Y:S02]  /*ca70*/  SEL R103, R128, R129, P0 ;  /* 0x0000008180677207 */ /* 0x000fe40000000000 */
[----:B------:R-:W-:Y:S02]  /*ca80*/  SEL R33, R129, R128, P0 ;  /* 0x0000008081217207 */ /* 0x000fe40000000000 */
[----:B------:R-:W-:Y:S02]  /*ca90*/  SEL R109, R132, R125, P0 ;  /* 0x0000007d846d7207 */ /* 0x000fe40000000000 */
[----:B------:R-:W-:-:S02]  /*caa0*/  SEL R47, R125, R132, P0 ;  /* 0x000000847d2f7207 */ /* 0x000fc40000000000 */
[----:B------:R-:W-:Y:S02]  /*cab0*/  SEL R115, R67, R8, P0 ;  /* 0x0000000843737207 */ /* 0x000fe40000000000 */
[----:B------:R-:W-:Y:S02]  /*cac0*/  SEL R50, R8, R67, P0 ;  /* 0x0000004308327207 */ /* 0x000fe40000000000 */
[----:B------:R-:W-:Y:S02]  /*cad0*/  SHF.R.U64 R3, R3, 0x3, RZ ;  /* 0x0000000303037819 */ /* 0x000fe400000012ff */
[----:B------:R-:W-:Y:S02]  /*cae0*/  SEL R87, R37, R36, P0 ;  /* 0x0000002425577207 */ /* 0x000fe40000000000 */
[----:B------:R-:W-:Y:S01]  /*caf0*/  SEL R27, R36, R37, P0 ;  /* 0x00000025241b7207 */ /* 0x000fe20000000000 */
[----:B------:R-:W-:Y:S01]  /*cb00*/  IMAD.X R37, RZ, RZ, R55, P3 ;  /* 0x000000ffff257224 */ /* 0x000fe200018e0637 */
[----:B------:R-:W-:-:S02]  /*cb10*/  SEL R119, R86, R45, P0 ;  /* 0x0000002d56777207 */ /* 0x000fc40000000000 */
[----:B------:R-:W-:Y:S01]  /*cb20*/  SEL R51, R45, R86, P0 ;  /* 0x000000562d337207 */ /* 0x000fe20000000000 */
[--C-:B------:R-:W-:Y:S01]  /*cb30*/  IMAD.X R45, RZ, RZ, R55.reuse, P6 ;  /* 0x000000ffff2d7224 */ /* 0x100fe200030e0637 */
        /* <DEDUP_REMOVED lines=11> */
[----:B------:R-:W-:Y:S02]  /*cbf0*/  F2FP.BF16.F32.PACK_AB R152, R152, R153 ;  /* 0x000000999898723e */ /* 0x000fe400000010ff */
[----:B------:R-:W-:Y:S02]  /*cc00*/  SEL R77, R40, R41, P0 ;  /* 0x00000029284d7207 */ /* 0x000fe40000000000 */
[----:B------:R-:W-:-:S02]  /*cc10*/  SEL R63, R41, R40, P0 ;  /* 0x00000028293f7207 */ /* 0x000fc40000000000 */
[C---:B------:R-:W-:Y:S02]  /*cc20*/  IADD3 R149, P5, R54.reuse, 0x8040, RZ ;  /* 0x0000804036957810 */ /* 0x040fe40007fbe0ff */
[C---:B------:R-:W-:Y:S02]  /*cc30*/  IADD3 R151, P6, R54.reuse, 0x8060, RZ ;  /* 0x0000806036977810 */ /* 0x040fe40007fde0ff */
[C---:B------:R-:W-:Y:S01]  /*cc40*/  IADD3 R40, P1, R54.reuse, 0xc000, RZ ;  /* 0x0000c00036287810 */ /* 0x040fe20007f3e0ff */
[--C-:B------:R-:W-:Y:S01]  /*cc50*/  IMAD.X R15, RZ, RZ, R55.reuse, P5 ;  /* 0x000000ffff0f7224 */ /* 0x100fe200028e0637 */
[C---:B------:R-:W-:Y:S02]  /*cc60*/  IADD3 R153, P2, R54.reuse, 0xc020, RZ ;  /* 0x0000c02036997810 */ /* 0x040fe40007f5e0ff */
[C---:B------:R-:W-:Y:S02]  /*cc70*/  IADD3 R155, P3, R54.reuse, 0xc040, RZ ;  /* 0x0000c040369b7810 */ /* 0x040fe40007f7e0ff */
[----:B------:R-:W-:Y:S01]  /*cc80*/  IADD3 R157, P4, R54, 0xc060, RZ ;  /* 0x0000c060369d7810 */ /* 0x000fe20007f9e0ff */
[----:B------:R-:W-:Y:S01]  /*cc90*/  IMAD.X R41, RZ, RZ, R55, P2 ;  /* 0x000000ffff297224 */ /* 0x000fe200010e0637 */
[----:B------:R-:W-:-:S02]  /*cca0*/  LOP3.LUT R54, R3, R54, RZ, 0x3c, !PT ;  /* 0x0000003603367212 */ /* 0x000fc400078e3cff */
[----:B------:R-:W-:Y:S01]  /*ccb0*/  SHF.R.U64 R3, R4, 0x3, RZ ;  /* 0x0000000304037819 */ /* 0x000fe200000012ff */
[----:B------:R-:W-:Y:S01]  /*ccc0*/  IMAD.X R5, RZ, RZ, R55, P4 ;  /* 0x000000ffff057224 */ /* 0x000fe200020e0637 */
[----:B------:R-:W-:Y:S02]  /*ccd0*/  LOP3.LUT R8, R137, 0x380, RZ, 0xc0, !PT ;  /* 0x0000038089087812 */ /* 0x000fe400078ec0ff */
[----:B------:R-:W-:Y:S02]  /*cce0*/  F2FP.BF16.F32.PACK_AB R11, R11, R48 ;  /* 0x000000300b0b723e */ /* 0x000fe400000010ff */
[----:B------:R-:W-:Y:S02]  /*ccf0*/  LOP3.LUT R60, R3, R6, RZ, 0x3c, !PT ;  /* 0x00000006033c7212 */ /* 0x000fe400078e3cff */
[----:B------:R-:W-:Y:S02]  /*cd00*/  LOP3.LUT R3, R12, 0x380, RZ, 0xc0, !PT ;  /* 0x000003800c037812 */ /* 0x000fe400078ec0ff */
[----:B------:R-:W-:-:S02]  /*cd10*/  SHF.R.U64 R4, R8, 0x3, RZ ;  /* 0x0000000308047819 */ /* 0x000fc400000012ff */
[----:B------:R-:W-:Y:S02]  /*cd20*/  SEL R79, R11, R10, P0 ;  /* 0x0000000a0b4f7207 */ /* 0x000fe40000000000 */
[----:B------:R-:W-:Y:S01]  /*cd30*/  SEL R21, R10, R11, P0 ;  /* 0x0000000b0a157207 */ /* 0x000fe20000000000 */
[----:B------:R-:W-:Y:S01]  /*cd40*/  IMAD.X R11, RZ, RZ, R55, P6 ;  /* 0x000000ffff0b7224 */ /* 0x000fe200030e0637 */
[----:B------:R-:W-:Y:S02]  /*cd50*/  LOP3.LUT R10, R139, 0x380, RZ, 0xc0, !PT ;  /* 0x000003808b0a7812 */ /* 0x000fe400078ec0ff */
[----:B------:R-:W-:Y:S02]  /*cd60*/  SHF.R.U64 R3, R3, 0x3, RZ ;  /* 0x0000000303037819 */ /* 0x000fe400000012ff */
[----:B------:R-:W-:Y:S02]  /*cd70*/  LOP3.LUT R56, R4, R137, RZ, 0x3c, !PT ;  /* 0x0000008904387212 */ /* 0x000fe400078e3cff */
[----:B------:R-:W-:-:S02]  /*cd80*/  LOP3.LUT R4, R141, 0x380, RZ, 0xc0, !PT ;  /* 0x000003808d047812 */ /* 0x000fc400078ec0ff */
[----:B------:R-:W-:Y:S02]  /*cd90*/  LOP3.LUT R6, R143, 0x380, RZ, 0xc0, !PT ;  /* 0x000003808f067812 */ /* 0x000fe400078ec0ff */
[----:B------:R-:W-:Y:S02]  /*cda0*/  F2FP.BF16.F32.PACK_AB R121, R84, R121 ;  /* 0x000000795479723e */ /* 0x000fe400000010ff */
[----:B------:R-:W-:Y:S02]  /*cdb0*/  F2FP.BF16.F32.PACK_AB R59, R94, R59 ;  /* 0x0000003b5e3b723e */ /* 0x000fe400000010ff */
[----:B------:R-:W-:Y:S02]  /*cdc0*/  SHF.R.U64 R8, R10, 0x3, RZ ;  /* 0x000000030a087819 */ /* 0x000fe400000012ff */
[----:B------:R-:W-:Y:S01]  /*cdd0*/  LOP3.LUT R48, R3, R12, RZ, 0x3c, !PT ;  /* 0x0000000c03307212 */ /* 0x000fe200078e3cff */
[----:B--2---:R-:W-:Y:S01]  /*cde0*/  SHFL.IDX PT, R75, R75, R20, 0x1c1f ;  /* 0x001c1f144b4b7589 */ /* 0x004fe200000e0000 */
[----:B------:R-:W-:-:S02]  /*cdf0*/  LOP3.LUT R3, R14, 0x380, RZ, 0xc0, !PT ;  /* 0x000003800e037812 */ /* 0x000fc400078ec0ff */
[----:B------:R-:W-:Y:S01]  /*ce00*/  SHF.R.U64 R4, R4, 0x3, RZ ;  /* 0x0000000304047819 */ /* 0x000fe200000012ff */
[----:B------:R-:W-:Y:S01]  /*ce10*/  SHFL.IDX PT, R113, R113, R20, 0x1c1f ;  /* 0x001c1f1471717589 */ /* 0x000fe200000e0000 */
[----:B------:R-:W-:Y:S02]  /*ce20*/  SHF.R.U64 R6, R6, 0x3, RZ ;  /* 0x0000000306067819 */ /* 0x000fe400000012ff */
[----:B------:R-:W-:Y:S01]  /*ce30*/  SEL R101, R120, R121, P0 ;  /* 0x0000007978657207 */ /* 0x000fe20000000000 */
[----:B------:R-:W-:Y:S01]  /*ce40*/  SHFL.IDX PT, R117, R117, R20, 0x1c1f ;  /* 0x001c1f1475757589 */ /* 0x000fe200000e0000 */
[----:B------:R-:W-:Y:S02]  /*ce50*/  SEL R32, R121, R120, P0 ;  /* 0x0000007879207207 */ /* 0x000fe40000000000 */
[----:B------:R-:W-:Y:S01]  /*ce60*/  SEL R121, R59, R44, P0 ;  /* 0x0000002c3b797207 */ /* 0x000fe20000000000 */
[----:B------:R-:W-:Y:S01]  /*ce70*/  SHFL.IDX PT, R73, R73, R20, 0x1c1f ;  /* 0x001c1f1449497589 */ /* 0x000fe200000e0000 */
[----:B------:R-:W-:-:S02]  /*ce80*/  LOP3.LUT R52, R8, R139, RZ, 0x3c, !PT ;  /* 0x0000008b08347212 */ /* 0x000fc400078e3cff */
[----:B------:R-:W-:Y:S01]  /*ce90*/  SEL R59, R44, R59, P0 ;  /* 0x0000003b2c3b7207 */ /* 0x000fe20000000000 */
[----:B------:R-:W-:Y:S01]  /*cea0*/  SHFL.IDX PT, R77, R77, R20, 0x1c1f ;  /* 0x001c1f144d4d7589 */ /* 0x000fe200000e0000 */
[----:B------:R-:W-:Y:S02]  /*ceb0*/  LOP3.LUT R8, R145, 0x380, RZ, 0xc0, !PT ;  /* 0x0000038091087812 */ /* 0x000fe400078ec0ff */
[----:B------:R-:W-:Y:S01]  /*cec0*/  SHF.R.U64 R3, R3, 0x3, RZ ;  /* 0x0000000303037819 */ /* 0x000fe200000012ff */
[----:B------:R-:W-:Y:S01]  /*ced0*/  SHFL.IDX PT, R79, R79, R20, 0x1c1f ;  /* 0x001c1f144f4f7589 */ /* 0x000fe200000e0000 */
[----:B------:R-:W-:Y:S02]  /*cee0*/  LOP3.LUT R44, R4, R141, RZ, 0x3c, !PT ;  /* 0x0000008d042c7212 */ /* 0x000fe400078e3cff */
[----:B------:R-:W-:Y:S01]  /*cef0*/  LOP3.LUT R42, R6, R143, RZ, 0x3c, !PT ;  /* 0x0000008f062a7212 */ /* 0x000fe200078e3cff */
[----:B------:R-:W-:Y:S01]  /*cf00*/  SHFL.IDX PT, R81, R81, R20, 0x1c1f ;  /* 0x001c1f1451517589 */ /* 0x000fe200000e0000 */
[----:B------:R-:W-:-:S02]  /*cf10*/  LOP3.LUT R4, R147, 0x380, RZ, 0xc0, !PT ;  /* 0x0000038093047812 */ /* 0x000fc400078ec0ff */
[----:B------:R-:W-:Y:S01]  /*cf20*/  LOP3.LUT R6, R149, 0x380, RZ, 0xc0, !PT ;  /* 0x0000038095067812 */ /* 0x000fe200078ec0ff */
[----:B------:R-:W-:Y:S01]  /*cf30*/  SHFL.IDX PT, R83, R83, R20, 0x1c1f ;  /* 0x001c1f1453537589 */ /* 0x000fe200000e0000 */
[----:B------:R-:W-:Y:S02]  /*cf40*/  SHF.R.U64 R8, R8, 0x3, RZ ;  /* 0x0000000308087819 */ /* 0x000fe400000012ff */
[----:B------:R-:W-:Y:S01]  /*cf50*/  LOP3.LUT R36, R3, R14, RZ, 0x3c, !PT ;  /* 0x0000000e03247212 */ /* 0x000fe200078e3cff */
[----:B------:R-:W-:Y:S01]  /*cf60*/  SHFL.IDX PT, R85, R85, R20, 0x1c1f ;  /* 0x001c1f1455557589 */ /* 0x000fe200000e0000 */
[----:B------:R-:W-:Y:S02]  /*cf70*/  SHF.R.U64 R4, R4, 0x3, RZ ;  /* 0x0000000304047819 */ /* 0x000fe400000012ff */
[----:B------:R-:W-:Y:S01]  /*cf80*/  SHF.R.U64 R6, R6, 0x3, RZ ;  /* 0x0000000306067819 */ /* 0x000fe200000012ff */
[----:B------:R-:W-:Y:S01]  /*cf90*/  SHFL.IDX PT, R87, R87, R20, 0x1c1f ;  /* 0x001c1f1457577589 */ /* 0x000fe200000e0000 */
[----:B------:R-:W-:-:S02]  /*cfa0*/  MOV R92, R52 ;  /* 0x00000034005c7202 */ /* 0x000fc40000000f00 */
[----:B------:R-:W-:Y:S01]  /*cfb0*/  LOP3.LUT R38, R8, R145, RZ, 0x3c, !PT ;  /* 0x0000009108267212 */ /* 0x000fe200078e3cff */
[----:B------:R-:W-:Y:S01]  /*cfc0*/  SHFL.IDX PT, R89, R89, R20, 0x1c1f ;  /* 0x001c1f1459597589 */ /* 0x000fe200000e0000 */
[----:B------:R-:W-:Y:S02]  /*cfd0*/  MOV R53, R36 ;  /* 0x0000002400357202 */ /* 0x000fe40000000f00 */
[----:B------:R-:W-:Y:S01]  /*cfe0*/  SEL R107, R7, R152, P0 ;  /* 0x00000098076b7207 */ /* 0x000fe20000000000 */
[----:B------:R-:W-:Y:S01]  /*cff0*/  SHFL.IDX PT, R95, R95, R20, 0x1c1f ;  /* 0x001c1f145f5f7589 */ /* 0x000fe200000e0000 */
[----:B------:R-:W-:Y:S01]  /*d000*/  SEL R72, R152, R7, P0 ;  /* 0x0000000798487207 */ /* 0x000fe20000000000 */
[----:B------:R-:W-:Y:S01]  /*d010*/  IMAD.X R7, RZ, RZ, R55, P3 ;  /* 0x000000ffff077224 */ /* 0x000fe200018e0637 */
[----:B------:R-:W-:Y:S01]  /*d020*/  LOP3.LUT R8, R151, 0x380, RZ, 0xc0, !PT ;  /* 0x0000038097087812 */ /* 0x000fe200078ec0ff */
[----:B------:R-:W-:Y:S01]  /*d030*/  SHFL.IDX PT, R93, R93, R20, 0x1c1f ;  /* 0x001c1f145d5d7589 */ /* 0x000fe200000e0000 */
[----:B------:R-:W-:-:S02]  /*d040*/  LOP3.LUT R37, R20, 0x2, RZ, 0x3c, !PT ;  /* 0x0000000214257812 */ /* 0x000fc400078e3cff */
[----:B------:R-:W-:Y:S01]  /*d050*/  LOP3.LUT R12, R4, R147, RZ, 0x3c, !PT ;  /* 0x00000093040c7212 */ /* 0x000fe200078e3cff */
[----:B------:R-:W-:Y:S01]  /*d060*/  SHFL.IDX PT, R107, R107, R20, 0x1c1f ;  /* 0x001c1f146b6b7589 */ /* 0x000fe200000e0000 */
[----:B------:R-:W-:Y:S02]  /*d070*/  LOP3.LUT R14, R6, R149, RZ, 0x3c, !PT ;  /* 0x00000095060e7212 */ /* 0x000fe400078e3cff */
[----:B------:R-:W-:Y:S01]  /*d080*/  LOP3.LUT R3, R40, 0x380, RZ, 0xc0, !PT ;  /* 0x0000038028037812 */ /* 0x000fe200078ec0ff */
[----:B------:R-:W0:Y:S01]  /*d090*/  SHFL.IDX PT, R66, R66, R37, 0x1c1f ;  /* 0x001c1f2542427589 */ /* 0x000e2200000e0000 */
[----:B------:R-:W-:Y:S02]  /*d0a0*/  LOP3.LUT R4, R153, 0x380, RZ, 0xc0, !PT ;  /* 0x0000038099047812 */ /* 0x000fe400078ec0ff */
[----:B------:R-:W-:Y:S01]  /*d0b0*/  LOP3.LUT R6, R155, 0x380, RZ, 0xc0, !PT ;  /* 0x000003809b067812 */ /* 0x000fe200078ec0ff */
[----:B------:R-:W1:Y:S01]  /*d0c0*/  SHFL.IDX PT, R72, R72, R37, 0x1c1f ;  /* 0x001c1f2548487589 */ /* 0x000e6200000e0000 */
[----:B------:R-:W-:-:S02]  /*d0d0*/  SHF.R.U64 R8, R8, 0x3, RZ ;  /* 0x0000000308087819 */ /* 0x000fc400000012ff */
[----:B------:R-:W-:Y:S01]  /*d0e0*/  SHF.R.U64 R3, R3, 0x3, RZ ;  /* 0x0000000303037819 */ /* 0x000fe200000012ff */
[----:B------:R-:W2:Y:S01]  /*d0f0*/  SHFL.IDX PT, R74, R74, R37, 0x1c1f ;  /* 0x001c1f254a4a7589 */ /* 0x000ea200000e0000 */
[----:B------:R-:W-:Y:S02]  /*d100*/  SHF.R.U64 R4, R4, 0x3, RZ ;  /* 0x0000000304047819 */ /* 0x000fe400000012ff */
[----:B------:R-:W-:Y:S01]  /*d110*/  SHF.R.U64 R6, R6, 0x3, RZ ;  /* 0x0000000306067819 */ /* 0x000fe200000012ff */
[----:B------:R-:W3:Y:S01]  /*d120*/  SHFL.IDX PT, R76, R76, R37, 0x1c1f ;  /* 0x001c1f254c4c7589 */ /* 0x000ee200000e0000 */
[----:B------:R-:W-:Y:S02]  /*d130*/  LOP3.LUT R10, R8, R151, RZ, 0x3c, !PT ;  /* 0x00000097080a7212 */ /* 0x000fe400078e3cff */
[----:B------:R-:W-:Y:S01]  /*d140*/  LOP3.LUT R8, R3, R40, RZ, 0x3c, !PT ;  /* 0x0000002803087212 */ /* 0x000fe200078e3cff */
[----:B------:R-:W-:Y:S01]  /*d150*/  SHFL.IDX PT, R97, R97, R20, 0x1c1f ;  /* 0x001c1f1461617589 */ /* 0x000fe200000e0000 */
[----:B------:R-:W-:-:S02]  /*d160*/  LOP3.LUT R40, R4, R153, RZ, 0x3c, !PT ;  /* 0x0000009904287212 */ /* 0x000fc400078e3cff */
[----:B------:R-:W-:Y:S01]  /*d170*/  LOP3.LUT R6, R6, R155, RZ, 0x3c, !PT ;  /* 0x0000009b06067212 */ /* 0x000fe200078e3cff */
[----:B------:R-:W-:Y:S01]  /*d180*/  SHFL.IDX PT, R101, R101, R20, 0x1c1f ;  /* 0x001c1f1465657589 */ /* 0x000fe200000e0000 */
[----:B------:R-:W-:Y:S02]  /*d190*/  LOP3.LUT R78, R157, 0x380, RZ, 0xc0, !PT ;  /* 0x000003809d4e7812 */ /* 0x000fe400078ec0ff */
[----:B------:R-:W-:Y:S01]  /*d1a0*/  SEL R131, R134, R135, P0 ;  /* 0x0000008786837207 */ /* 0x000fe20000000000 */
[----:B------:R-:W-:Y:S01]  /*d1b0*/  SHFL.IDX PT, R103, R103, R20, 0x1c1f ;  /* 0x001c1f1467677589 */ /* 0x000fe200000e0000 */
[----:B------:R-:W-:Y:S02]  /*d1c0*/  SEL R68, R135, R134, P0 ;  /* 0x0000008687447207 */ /* 0x000fe40000000000 */
[----:B------:R-:W-:Y:S01]  /*d1d0*/  SEL R135, R150, R9, P0 ;  /* 0x0000000996877207 */ /* 0x000fe20000000000 */
[----:B------:R-:W-:Y:S01]  /*d1e0*/  SHFL.IDX PT, R99, R99, R20, 0x1c1f ;  /* 0x001c1f1463637589 */ /* 0x000fe200000e0000 */
[----:B------:R-:W-:-:S02]  /*d1f0*/  MOV R40, R40 ;  /* 0x0000002800287202 */ /* 0x000fc40000000f00 */
[----:B------:R-:W-:Y:S01]  /*d200*/  MOV R96, R60 ;  /* 0x0000003c00607202 */ /* 0x000fe20000000f00 */
[----:B------:R-:W-:Y:S01]  /*d210*/  SHFL.IDX PT, R91, R91, R20, 0x1c1f ;  /* 0x001c1f145b5b7589 */ /* 0x000fe200000e0000 */
[----:B------:R-:W-:Y:S02]  /*d220*/  MOV R41, R6 ;  /* 0x0000000600297202 */ /* 0x000fe40000000f00 */
[----:B------:R-:W-:Y:S01]  /*d230*/  SHF.R.U64 R78, R78, 0x3, RZ ;  /* 0x000000034e4e7819 */ /* 0x000fe200000012ff */
[----:B------:R-:W4:Y:S01]  /*d240*/  SHFL.IDX PT, R6, R69, R37, 0x1c1f ;  /* 0x001c1f2545067589 */ /* 0x000f2200000e0000 */
[----:B------:R-:W-:Y:S02]  /*d250*/  MOV R61, R44 ;  /* 0x0000002c003d7202 */ /* 0x000fe40000000f00 */
[----:B------:R-:W-:Y:S01]  /*d260*/  MOV R45, R14 ;  /* 0x0000000e002d7202 */ /* 0x000fe20000000f00 */
[----:B------:R-:W-:Y:S01]  /*d270*/  SHFL.IDX PT, R105, R105, R20, 0x1c1f ;  /* 0x001c1f1469697589 */ /* 0x000fe200000e0000 */
[----:B------:R-:W-:Y:S01]  /*d280*/  SEL R71, R9, R150, P0 ;  /* 0x0000009609477207 */ /* 0x000fe20000000000 */
[----:B------:R-:W-:Y:S01]  /*d290*/  IMAD.X R9, RZ, RZ, R55, P1 ;  /* 0x000000ffff097224 */ /* 0x000fe200008e0637 */
[----:B------:R-:W-:Y:S01]  /*d2a0*/  LOP3.LUT R4, R78, R157, RZ, 0x3c, !PT ;  /* 0x0000009d4e047212 */ /* 0x000fe200078e3cff */
[----:B------:R-:W4:Y:S01]  /*d2b0*/  SHFL.IDX PT, R14, R63, R37, 0x1c1f ;  /* 0x001c1f253f0e7589 */ /* 0x000f2200000e0000 */
[----:B------:R-:W-:-:S02]  /*d2c0*/  MOV R98, R54 ;  /* 0x0000003600627202 */ /* 0x000fc40000000f00 */
[----:B------:R-:W-:Y:S01]  /*d2d0*/  MOV R55, R38 ;  /* 0x0000002600377202 */ /* 0x000fe20000000f00 */
[----:B------:R-:W-:Y:S01]  /*d2e0*/  SHFL.IDX PT, R109, R109, R20, 0x1c1f ;  /* 0x001c1f146d6d7589 */ /* 0x000fe200000e0000 */
[----:B------:R-:W-:Y:S02]  /*d2f0*/  MOV R90, R48 ;  /* 0x00000030005a7202 */ /* 0x000fe40000000f00 */
[----:B------:R-:W-:Y:S01]  /*d300*/  MOV R94, R56 ;  /* 0x00000038005e7202 */ /* 0x000fe20000000f00 */
[----:B------:R-:W-:Y:S01]  /*d310*/  SHFL.IDX PT, R111, R111, R20, 0x1c1f ;  /* 0x001c1f146f6f7589 */ /* 0x000fe200000e0000 */
[----:B------:R-:W-:Y:S02]  /*d320*/  MOV R57, R42 ;  /* 0x0000002a00397202 */ /* 0x000fe40000000f00 */
[----:B------:R-:W-:Y:S01]  /*d330*/  MOV R43, R10 ;  /* 0x0000000a002b7202 */ /* 0x000fe20000000f00 */
[----:B------:R-:W-:Y:S01]  /*d340*/  SHFL.IDX PT, R115, R115, R20, 0x1c1f ;  /* 0x001c1f1473737589 */ /* 0x000fe200000e0000 */
[----:B------:R-:W-:-:S02]  /*d350*/  MOV R3, R8 ;  /* 0x0000000800037202 */ /* 0x000fc40000000f00 */
[----:B------:R-:W-:Y:S01]  /*d360*/  MOV R49, R12 ;  /* 0x0000000c00317202 */ /* 0x000fe20000000f00 */
[----:B------:R-:W-:Y:S01]  /*d370*/  SHFL.IDX PT, R119, R119, R20, 0x1c1f ;  /* 0x001c1f1477777589 */ /* 0x000fe200000e0000 */
[----:B0-----:R-:W-:Y:S02]  /*d380*/  SEL R8, R75, R66, P0 ;  /* 0x000000424b087207 */ /* 0x001fe40000000000 */
[----:B------:R-:W-:Y:S01]  /*d390*/  SEL R10, R66, R75, P0 ;  /* 0x0000004b420a7207 */ /* 0x000fe20000000000 */
[----:B------:R-:W-:Y:S01]  /*d3a0*/  SHFL.IDX PT, R121, R121, R20, 0x1c1f ;  /* 0x001c1f1479797589 */ /* 0x000fe200000e0000 */
[----:B-1----:R-:W-:Y:S02]  /*d3b0*/  SEL R13, R107, R72, P0 ;  /* 0x000000486b0d7207 */ /* 0x002fe40000000000 */
[----:B------:R-:W-:Y:S01]  /*d3c0*/  SEL R15, R72, R107, P0 ;  /* 0x0000006b480f7207 */ /* 0x000fe20000000000 */
[----:B------:R-:W-:Y:S01]  /*d3d0*/  SHFL.IDX PT, R123, R123, R20, 0x1c1f ;  /* 0x001c1f147b7b7589 */ /* 0x000fe200000e0000 */
[----:B--2---:R-:W-:-:S02]  /*d3e0*/  SEL R9, R113, R74, P0 ;  /* 0x0000004a71097207 */ /* 0x004fc40000000000 */
[----:B------:R-:W-:Y:S01]  /*d3f0*/  SEL R11, R74, R113, P0 ;  /* 0x000000714a0b7207 */ /* 0x000fe20000000000 */
[----:B------:R-:W-:Y:S01]  /*d400*/  SHFL.IDX PT, R125, R125, R20, 0x1c1f ;  /* 0x001c1f147d7d7589 */ /* 0x000fe200000e0000 */
[----:B------:R-:W-:Y:S02]  /*d410*/  MOV R42, R4 ;  /* 0x00000004002a7202 */ /* 0x000fe40000000f00 */
[----:B---3--:R-:W-:Y:S01]  /*d420*/  SEL R5, R117, R76, P0 ;  /* 0x0000004c75057207 */ /* 0x008fe20000000000 */
        /* <DEDUP_REMOVED lines=8> */
[----:B------:R-:W-:Y:S01]  /*d4b0*/  PLOP3.LUT P2, PT, PT, PT, UP0, 0x80, 0x0 ;  /* 0x000000000000781c */ /* 0x000fe20003f4f008 */
[----:B------:R-:W-:Y:S04]  /*d4c0*/  SHFL.IDX PT, R133, R133, R20, 0x1c1f ;  /* 0x001c1f1485857589 */ /* 0x000fe800000e0000 */
[----:B------:R-:W-:Y:S04]  /*d4d0*/  SHFL.IDX PT, R135, R135, R20, 0x1c1f ;  /* 0x001c1f1487877589 */ /* 0x000fe800000e0000 */
[----:B------:R-:W0:Y:S04]  /*d4e0*/  SHFL.IDX PT, R20, R21, R37, 0x1c1f ;  /* 0x001c1f2515147589 */ /* 0x000e2800000e0000 */
[----:B------:R-:W1:Y:S04]  /*d4f0*/  SHFL.IDX PT, R58, R58, R37, 0x1c1f ;  /* 0x001c1f253a3a7589 */ /* 0x000e6800000e0000 */
[----:B------:R0:W2:Y:S04]  /*d500*/  SHFL.IDX PT, R36, R24, R37, 0x1c1f ;  /* 0x001c1f2518247589 */ /* 0x0000a800000e0000 */
[----:B------:R-:W3:Y:S01]  /*d510*/  SHFL.IDX PT, R78, R47, R37, 0x1c1f ;  /* 0x001c1f252f4e7589 */ /* 0x000ee200000e0000 */
[----:B------:R-:W-:Y:S06]  /*d520*/  BAR.SYNC.DEFER_BLOCKING 0x1, 0x100 ;  /* 0x0044000000007b1d */ /* 0x000fec0000010000 */
[----:B------:R1:W-:Y:S01]  /*d530*/  SHFL.IDX PT, R38, R25, R37, 0x1c1f ;  /* 0x001c1f2519267589 */ /* 0x0003e200000e0000 */
[----:B0-----:R-:W-:-:S03]  /*d540*/  SEL R24, R79, R20, P0 ;  /* 0x000000144f187207 */ /* 0x001fc60000000000 */
[----:B------:R-:W-:Y:S04]  /*d550*/  SHFL.IDX PT, R46, R46, R37, 0x1c1f ;  /* 0x001c1f252e2e7589 */ /* 0x000fe800000e0000 */
[----:B------:R0:W-:Y:S01]  /*d560*/  SHFL.IDX PT, R44, R26, R37, 0x1c1f ;  /* 0x001c1f251a2c7589 */ /* 0x0001e200000e0000 */
[----:B-1----:R-:W-:-:S03]  /*d570*/  SEL R25, R105, R58, P0 ;  /* 0x0000003a69197207 */ /* 0x002fc60000000000 */
[----:B------:R-:W-:Y:S04]  /*d580*/  SHFL.IDX PT, R50, R50, R37, 0x1c1f ;  /* 0x001c1f2532327589 */ /* 0x000fe800000e0000 */
[----:B------:R1:W-:Y:S01]  /*d590*/  SHFL.IDX PT, R48, R27, R37, 0x1c1f ;  /* 0x001c1f251b307589 */ /* 0x0003e200000e0000 */
[----:B0-----:R-:W-:-:S03]  /*d5a0*/  SEL R26, R20, R79, P0 ;  /* 0x0000004f141a7207 */ /* 0x001fc60000000000 */
[----:B------:R-:W-:Y:S04]  /*d5b0*/  SHFL.IDX PT, R80, R51, R37, 0x1c1f ;  /* 0x001c1f2533507589 */ /* 0x000fe800000e0000 */
[----:B------:R2:W-:Y:S01]  /*d5c0*/  SHFL.IDX PT, R52, R28, R37, 0x1c1f ;  /* 0x001c1f251c347589 */ /* 0x0005e200000e0000 */
[----:B-1----:R-:W-:-:S03]  /*d5d0*/  SEL R27, R58, R105, P0 ;  /* 0x000000693a1b7207 */ /* 0x002fc60000000000 */
[----:B------:R-:W-:Y:S04]  /*d5e0*/  SHFL.IDX PT, R82, R59, R37, 0x1c1f ;  /* 0x001c1f253b527589 */ /* 0x000fe800000e0000 */
[----:B------:R3:W0:Y:S01]  /*d5f0*/  SHFL.IDX PT, R54, R29, R37, 0x1c1f ;  /* 0x001c1f251d367589 */ /* 0x00062200000e0000 */
[----:B--2---:R-:W-:-:S03]  /*d600*/  SEL R28, R81, R36, P0 ;  /* 0x00000024511c7207 */ /* 0x004fc60000000000 */
[----:B------:R-:W1:Y:S04]  /*d610*/  SHFL.IDX PT, R62, R62, R37, 0x1c1f ;  /* 0x001c1f253e3e7589 */ /* 0x000e6800000e0000 */
[----:B------:R2:W-:Y:S01]  /*d620*/  SHFL.IDX PT, R56, R30, R37, 0x1c1f ;  /* 0x001c1f251e387589 */ /* 0x0005e200000e0000 */
[----:B---3--:R-:W-:-:S03]  /*d630*/  SEL R29, R109, R78, P0 ;  /* 0x0000004e6d1d7207 */ /* 0x008fc60000000000 */
[----:B------:R-:W-:Y:S04]  /*d640*/  SHFL.IDX PT, R64, R64, R37, 0x1c1f ;  /* 0x001c1f2540407589 */ /* 0x000fe800000e0000 */
[----:B------:R3:W-:Y:S01]  /*d650*/  SHFL.IDX PT, R60, R31, R37, 0x1c1f ;  /* 0x001c1f251f3c7589 */ /* 0x0007e200000e0000 */
[----:B--2---:R-:W-:-:S03]  /*d660*/  SEL R30, R36, R81, P0 ;  /* 0x00000051241e7207 */ /* 0x004fc60000000000 */
[----:B------:R2:W-:Y:S04]  /*d670*/  SHFL.IDX PT, R66, R32, R37, 0x1c1f ;  /* 0x001c1f2520427589 */ /* 0x0005e800000e0000 */
[----:B------:R-:W-:Y:S01]  /*d680*/  SHFL.IDX PT, R84, R65, R37, 0x1c1f ;  /* 0x001c1f2541547589 */ /* 0x000fe200000e0000 */
[----:B0-----:R-:W-:Y:S02]  /*d690*/  SEL R36, R95, R54, P0 ;  /* 0x000000365f247207 */ /* 0x001fe40000000000 */
[----:B---3--:R-:W-:Y:S01]  /*d6a0*/  SEL R31, R78, R109, P0 ;  /* 0x0000006d4e1f7207 */ /* 0x008fe20000000000 */
[----:B------:R0:W-:Y:S01]  /*d6b0*/  SHFL.IDX PT, R72, R33, R37, 0x1c1f ;  /* 0x001c1f2521487589 */ /* 0x0001e200000e0000 */
[----:B-1----:R-:W-:Y:S02]  /*d6c0*/  SEL R39, R62, R123, P0 ;  /* 0x0000007b3e277207 */ /* 0x002fe40000000000 */
[----:B--2---:R-:W-:Y:S01]  /*d6d0*/  SEL R32, R89, R52, P0 ;  /* 0x0000003459207207 */ /* 0x004fe20000000000 */
[----:B------:R-:W1:Y:S04]  /*d6e0*/  SHFL.IDX PT, R86, R67, R37, 0x1c1f ;  /* 0x001c1f2543567589 */ /* 0x000e6800000e0000 */
[----:B------:R2:W-:Y:S01]  /*d6f0*/  SHFL.IDX PT, R74, R34, R37, 0x1c1f ;  /* 0x001c1f25224a7589 */ /* 0x0005e200000e0000 */
[----:B0-----:R-:W-:-:S03]  /*d700*/  SEL R33, R121, R82, P0 ;  /* 0x0000005279217207 */ /* 0x001fc60000000000 */
[----:B------:R-:W-:Y:S04]  /*d710*/  SHFL.IDX PT, R68, R68, R37, 0x1c1f ;  /* 0x001c1f2544447589 */ /* 0x000fe800000e0000 */
[----:B------:R-:W0:Y:S01]  /*d720*/  SHFL.IDX PT, R70, R70, R37, 0x1c1f ;  /* 0x001c1f2546467589 */ /* 0x000e2200000e0000 */
[----:B--2---:R-:W-:-:S03]  /*d730*/  SEL R34, R52, R89, P0 ;  /* 0x0000005934227207 */ /* 0x004fc60000000000 */
[----:B------:R2:W-:Y:S04]  /*d740*/  SHFL.IDX PT, R76, R35, R37, 0x1c1f ;  /* 0x001c1f25234c7589 */ /* 0x0005e800000e0000 */
[----:B------:R3:W4:Y:S04]  /*d750*/  SHFL.IDX PT, R88, R71, R37, 0x1c1f ;  /* 0x001c1f2547587589 */ /* 0x00072800000e0000 */
[----:B------:R0:W-:Y:S01]  /*d760*/  STSM.16.M88.4 [R98], R4 ;  /* 0x0000000462007844 */ /* 0x0001e20000000200 */
[----:B-1----:R-:W-:Y:S02]  /*d770*/  SEL R65, R129, R86, P0 ;  /* 0x0000005681417207 */ /* 0x002fe40000000000 */
[----:B--2---:R-:W-:Y:S01]  /*d780*/  SEL R35, R82, R121, P0 ;  /* 0x0000007952237207 */ /* 0x004fe20000000000 */
[----:B------:R1:W-:Y:S01]  /*d790*/  STSM.16.M88.4 [R96], R8 ;  /* 0x0000000860007844 */ /* 0x0003e20000000200 */
[----:B------:R-:W-:-:S02]  /*d7a0*/  SEL R67, R86, R129, P0 ;  /* 0x0000008156437207 */ /* 0x000fc40000000000 */
[----:B---3--:R-:W-:Y:S01]  /*d7b0*/  SEL R37, R123, R62, P0 ;  /* 0x0000003e7b257207 */ /* 0x008fe20000000000 */
[----:B------:R2:W-:Y:S04]  /*d7c0*/  STSM.16.M88.4 [R94], R12 ;  /* 0x0000000c5e007844 */ /* 0x0005e80000000200 */
[----:B------:R4:W-:Y:S01]  /*d7d0*/  STSM.16.M88.4 [R92], R24 ;  /* 0x000000185c007844 */ /* 0x0009e20000000200 */
[----:B0-----:R-:W-:Y:S02]  /*d7e0*/  SEL R73, R133, R70, P0 ;  /* 0x0000004685497207 */ /* 0x001fe40000000000 */
[----:B------:R-:W-:Y:S01]  /*d7f0*/  SEL R75, R70, R133, P0 ;  /* 0x00000085464b7207 */ /* 0x000fe20000000000 */
[----:B------:R-:W-:Y:S01]  /*d800*/  STSM.16.M88.4 [R90], R28 ;  /* 0x0000001c5a007844 */ /* 0x000fe20000000200 */
[----:B------:R-:W-:-:S02]  /*d810*/  SEL R4, R83, R38, P0 ;  /* 0x0000002653047207 */ /* 0x000fc40000000000 */
[----:B------:R-:W-:Y:S02]  /*d820*/  SEL R6, R38, R83, P0 ;  /* 0x0000005326067207 */ /* 0x000fe40000000000 */
[----:B------:R-:W-:Y:S02]  /*d830*/  SEL R5, R111, R46, P0 ;  /* 0x0000002e6f057207 */ /* 0x000fe40000000000 */
[----:B------:R-:W-:Y:S02]  /*d840*/  SEL R7, R46, R111, P0 ;  /* 0x0000006f2e077207 */ /* 0x000fe40000000000 */
[----:B-1----:R-:W-:Y:S02]  /*d850*/  SEL R8, R85, R44, P0 ;  /* 0x0000002c55087207 */ /* 0x002fe40000000000 */
[----:B------:R-:W-:Y:S01]  /*d860*/  SEL R10, R44, R85, P0 ;  /* 0x000000552c0a7207 */ /* 0x000fe20000000000 */
[----:B------:R0:W-:Y:S01]  /*d870*/  STSM.16.M88.4 [R61], R4 ;  /* 0x000000043d007844 */ /* 0x0001e20000000200 */
[----:B------:R-:W-:-:S02]  /*d880*/  SEL R9, R115, R50, P0 ;  /* 0x0000003273097207 */ /* 0x000fc40000000000 */
[----:B------:R-:W-:Y:S02]  /*d890*/  SEL R11, R50, R115, P0 ;  /* 0x00000073320b7207 */ /* 0x000fe40000000000 */
[----:B--2---:R-:W-:Y:S02]  /*d8a0*/  SEL R12, R87, R48, P0 ;  /* 0x00000030570c7207 */ /* 0x004fe40000000000 */
[----:B------:R-:W-:Y:S01]  /*d8b0*/  SEL R14, R48, R87, P0 ;  /* 0x00000057300e7207 */ /* 0x000fe20000000000 */
[----:B------:R1:W-:Y:S01]  /*d8c0*/  STSM.16.M88.4 [R57], R8 ;  /* 0x0000000839007844 */ /* 0x0003e20000000200 */
[----:B------:R-:W-:Y:S02]  /*d8d0*/  SEL R13, R119, R80, P0 ;  /* 0x00000050770d7207 */ /* 0x000fe40000000000 */
[----:B------:R-:W-:Y:S02]  /*d8e0*/  SEL R15, R80, R119, P0 ;  /* 0x00000077500f7207 */ /* 0x000fe40000000000 */
[----:B------:R-:W-:-:S02]  /*d8f0*/  SEL R38, R54, R95, P0 ;  /* 0x0000005f36267207 */ /* 0x000fc40000000000 */
[----:B----4-:R-:W-:Y:S01]  /*d900*/  SEL R25, R135, R88, P0 ;  /* 0x0000005887197207 */ /* 0x010fe20000000000 */
[----:B------:R2:W-:Y:S01]  /*d910*/  STSM.16.M88.4 [R55], R12 ;  /* 0x0000000c37007844 */ /* 0x0005e20000000200 */
[----:B0-----:R-:W-:Y:S02]  /*d920*/  SEL R4, R93, R56, P0 ;  /* 0x000000385d047207 */ /* 0x001fe40000000000 */
[----:B------:R-:W-:Y:S01]  /*d930*/  SEL R6, R56, R93, P0 ;  /* 0x0000005d38067207 */ /* 0x000fe20000000000 */
[----:B------:R-:W-:Y:S01]  /*d940*/  STSM.16.M88.4 [R53], R32 ;  /* 0x0000002035007844 */ /* 0x000fe20000000200 */
[----:B------:R-:W-:Y:S02]  /*d950*/  SEL R5, R125, R64, P0 ;  /* 0x000000407d057207 */ /* 0x000fe40000000000 */
[----:B------:R-:W-:Y:S01]  /*d960*/  SEL R7, R64, R125, P0 ;  /* 0x0000007d40077207 */ /* 0x000fe20000000000 */
[----:B------:R-:W-:Y:S01]  /*d970*/  STSM.16.M88.4 [R49], R36 ;  /* 0x0000002431007844 */ /* 0x000fe20000000200 */
[----:B-1----:R-:W-:-:S02]  /*d980*/  SEL R8, R97, R60, P0 ;  /* 0x0000003c61087207 */ /* 0x002fc40000000000 */
[----:B------:R-:W-:Y:S01]  /*d990*/  SEL R10, R60, R97, P0 ;  /* 0x000000613c0a7207 */ /* 0x000fe20000000000 */
[----:B------:R0:W-:Y:S01]  /*d9a0*/  STSM.16.M88.4 [R45], R4 ;  /* 0x000000042d007844 */ /* 0x0001e20000000200 */
[----:B------:R-:W-:Y:S02]  /*d9b0*/  SEL R9, R127, R84, P0 ;  /* 0x000000547f097207 */ /* 0x000fe40000000000 */
[----:B------:R-:W-:Y:S02]  /*d9c0*/  SEL R11, R84, R127, P0 ;  /* 0x0000007f540b7207 */ /* 0x000fe40000000000 */
[----:B------:R-:W-:Y:S02]  /*d9d0*/  SEL R64, R101, R66, P0 ;  /* 0x0000004265407207 */ /* 0x000fe40000000000 */
[----:B------:R-:W-:Y:S01]  /*d9e0*/  SEL R66, R66, R101, P0 ;  /* 0x0000006542427207 */ /* 0x000fe20000000000 */
[----:B------:R-:W-:Y:S01]  /*d9f0*/  STSM.16.M88.4 [R43], R8 ;  /* 0x000000082b007844 */ /* 0x000fe20000000200 */
[----:B--2---:R-:W-:-:S02]  /*da00*/  SEL R12, R103, R72, P0 ;  /* 0x00000048670c7207 */ /* 0x004fc40000000000 */
[----:B------:R-:W-:Y:S01]  /*da10*/  SEL R14, R72, R103, P0 ;  /* 0x00000067480e7207 */ /* 0x000fe20000000000 */
[----:B------:R1:W-:Y:S01]  /*da20*/  STSM.16.M88.4 [R3], R64 ;  /* 0x0000004003007844 */ /* 0x0003e20000000200 */
[----:B------:R-:W-:Y:S02]  /*da30*/  SEL R13, R131, R68, P0 ;  /* 0x00000044830d7207 */ /* 0x000fe40000000000 */
[----:B------:R-:W-:Y:S01]  /*da40*/  SEL R15, R68, R131, P0 ;  /* 0x00000083440f7207 */ /* 0x000fe20000000000 */
[----:B0-----:R-:W-:Y:S01]  /*da50*/  IMAD.U32 R4, RZ, RZ, UR10 ;  /* 0x0000000aff047e24 */ /* 0x001fe2000f8e00ff */
[----:B------:R-:W-:Y:S01]  /*da60*/  SEL R72, R99, R74, P0 ;  /* 0x0000004a63487207 */ /* 0x000fe20000000000 */
[----:B------:R-:W-:Y:S01]  /*da70*/  IMAD.U32 R5, RZ, RZ, UR11 ;  /* 0x0000000bff057e24 */ /* 0x000fe2000f8e00ff */
[----:B------:R-:W-:Y:S01]  /*da80*/  SEL R74, R74, R99, P0 ;  /* 0x000000634a4a7207 */ /* 0x000fe20000000000 */
[----:B------:R0:W-:Y:S01]  /*da90*/  STSM.16.M88.4 [R40], R12 ;  /* 0x0000000c28007844 */ /* 0x0001e20000000200 */
[----:B------:R-:W-:Y:S01]  /*daa0*/  SEL R27, R88, R135, P0 ;  /* 0x00000087581b7207 */ /* 0x000fe20000000000 */
[----:B------:R-:W-:Y:S01]  /*dab0*/  ULDC.64 UR10, c[0x0][0xc08] ;  /* 0x00030200000a7ab9 */ /* 0x000fe20000000a00 */
[----:B------:R-:W-:Y:S01]  /*dac0*/  SEL R24, R91, R76, P0 ;  /* 0x0000004c5b187207 */ /* 0x000fe20000000000 */
[----:B------:R0:W-:Y:S01]  /*dad0*/  STSM.16.M88.4 [R41], R72 ;  /* 0x0000004829007844 */ /* 0x0001e20000000200 */
[----:B------:R-:W-:Y:S01]  /*dae0*/  SEL R26, R76, R91, P0 ;  /* 0x0000005b4c1a7207 */ /* 0x000fe20000000000 */
[----:B------:R-:W-:Y:S01]  /*daf0*/  UISETP.NE.U32.AND UP1, UPT, UR10, URZ, UPT ;  /* 0x0000003f0a00728c */ /* 0x000fe2000bf25070 */
[----:B------:R-:W2:Y:S03]  /*db00*/  LDC R76, c[0x0][0xbe8] ;  /* 0x0002fa00ff4c7b82 */ /* 0x000ea60000000800 */
[----:B------:R0:W-:Y:S05]  /*db10*/  STSM.16.M88.4 [R42], R24 ;  /* 0x000000182a007844 */ /* 0x0001ea0000000200 */
[----:B------:R-:W-:Y:S01]  /*db20*/  BAR.SYNC.DEFER_BLOCKING 0x1, 0x100 ;  /* 0x0044000000007b1d */ /* 0x000fe20000010000 */
[----:B------:R-:W-:-:S06]  /*db30*/  UISETP.NE.AND.EX UP1, UPT, UR11, URZ, UPT, UP1 ;  /* 0x0000003f0b00728c */ /* 0x000fcc000bf25310 */
[----:B------:R-:W-:-:S05]  /*db40*/  PLOP3.LUT P0, PT, PT, PT, UP1, 0x80, 0x0 ;  /* 0x000000000000781c */ /* 0x000fca0003f0f018 */
[----:B------:R-:W-:Y:S02]  /*db50*/  @UP1 ULDC.64 UR10, c[0x0][0xc08] ;  /* 0x00030200000a1ab9 */ /* 0x000fe40000000a00 */
[----:B------:R-:W-:Y:S01]  /*db60*/  @UP1 UIMAD.WIDE UR10, UR38, 0x4, UR10 ;  /* 0x00000004260a18a5 */ /* 0x000fe2000f8e020a */
[----:B------:R-:W-:Y:S02]  /*db70*/  ULDC UR4, c[0x0][0xa88] ;  /* 0x0002a20000047ab9 */ /* 0x000fe40000000800 */
[----:B-1----:R-:W-:-:S03]  /*db80*/  IMAD.U32 R3, RZ, RZ, UR4 ;  /* 0x00000004ff037e24 */ /* 0x002fc6000f8e00ff */
[----:B------:R-:W-:Y:S02]  /*db90*/  IMAD.U32 R10, RZ, RZ, UR10 ;  /* 0x0000000aff0a7e24 */ /* 0x000fe4000f8e00ff */
[----:B------:R-:W-:Y:S01]  /*dba0*/  IMAD.U32 R11, RZ, RZ, UR11 ;  /* 0x0000000bff0b7e24 */ /* 0x000fe2000f8e00ff */
[----:B------:R-:W3:Y:S01]  /*dbb0*/  @P2 LDG.E R6, desc[UR54][R4.64] ;  /* 0x0000003604062981 */ /* 0x000ee2000c1e1900 */
[----:B--2---:R-:W-:Y:S01]  /*dbc0*/  ISETP.NE.AND P1, PT, R76, 0x1, PT ;  /* 0x000000014c00780c */ /* 0x004fe20003f25270 */
[----:B------:R-:W-:Y:S01]  /*dbd0*/  UMOV UR4, URZ ;  /* 0x0000003f00047c82 */ /* 0x000fe20008000000 */
[----:B------:R-:W-:Y:S01]  /*dbe0*/  VIADD R8, R18, UR39 ;  /* 0x0000002712087c36 */ /* 0x000fe20008000000 */
[----:B------:R0:W5:Y:S10]  /*dbf0*/  @P0 LDG.E R3, desc[UR54][R10.64] ;  /* 0x000000360a030981 */ /* 0x000174000c1e1900 */
[----:B------:R-:W1:Y:S08]  /*dc00*/  @P1 LDC R7, c[0x0][0xbec] ;  /* 0x0002fb00ff071b82 */ /* 0x000e700000000800 */
[----:B------:R-:W2:Y:S01]  /*dc10*/  @P1 LDC R9, c[0x0][0xbf0] ;  /* 0x0002fc00ff091b82 */ /* 0x000ea20000000800 */
[----:B---3--:R-:W-:Y:S01]  /*dc20*/  @P2 R2UR UR4, R6 ;  /* 0x00000000060422ca */ /* 0x008fe200000e0000 */
[----:B012---:R-:W-:-:S14]  /*dc30*/  @P0 BRA `(.L_x_1503) ;  /* 0x0000000000100947 */ /* 0x007fdc0003800000 */
[----:B------:R-:W-:Y:S05]  /*dc40*/  @!P2 BRA `(.L_x_1503) ;  /* 0x00000000000ca947 */ /* 0x000fea0003800000 */
[----:B------:R-:W2:Y:S04]  /*dc50*/  LDG.E R6, desc[UR54][R4.64] ;  /* 0x0000003604067981 */ /* 0x000ea8000c1e1900 */
[----:B-----5:R-:W2:Y:S02]  /*dc60*/  LDG.E R3, desc[UR54][R4.64+0x4] ;  /* 0x0000043604037981 */ /* 0x020ea4000c1e1900 */
[----:B--2---:R-:W-:-:S07]  /*dc70*/  IMAD.IADD R3, R3, 0x1, -R6 ;  /* 0x0000000103037824 */ /* 0x004fce00078e0a06 */
.L_x_1503:
[----:B------:R-:W-:Y:S01]  /*dc80*/  USHF.R.S32.HI UR18, URZ, 0x1f, UR37 ;  /* 0x0000001f3f127899 */ /* 0x000fe20008011425 */
[----:B------:R-:W-:Y:S01]  /*dc90*/  @P1 IMAD.HI.U32 R4, R8, R7, RZ ;  /* 0x0000000708041227 */ /* 0x000fe200078e00ff */
[----:B------:R-:W-:Y:S01]  /*dca0*/  ULDC.64 UR14, c[0x0][0xb90] ;  /* 0x0002e400000e7ab9 */ /* 0x000fe20000000a00 */
[----:B------:R-:W-:Y:S01]  /*dcb0*/  USHF.R.S32.HI UR11, URZ, 0x1f, UR4 ;  /* 0x0000001f3f0b7899 */ /* 0x000fe20008011404 */
[----:B------:R-:W0:Y:S01]  /*dcc0*/  @P1 LDC R77, c[0x0][0xbf0] ;  /* 0x0002fc00ff4d1b82 */ /* 0x000e220000000800 */
[----:B------:R-:W-:Y:S01]  /*dcd0*/  UIMAD UR7, UR18, UR14, URZ ;  /* 0x0000000e120772a4 */ /* 0x000fe2000f8e023f */
[----:B------:R-:W-:Y:S01]  /*dce0*/  IMAD.MOV.U32 R6, RZ, RZ, R8 ;  /* 0x000000ffff067224 */ /* 0x000fe200078e0008 */
[----:B------:R-:W-:Y:S01]  /*dcf0*/  USHF.R.S32.HI UR17, URZ, 0x1f, UR38 ;  /* 0x0000001f3f117899 */ /* 0x000fe20008011426 */
[----:B------:R-:W-:Y:S01]  /*dd00*/  @P1 SHF.R.U32.HI R6, RZ, R9, R4 ;  /* 0x00000009ff061219 */ /* 0x000fe20000011604 */
[----:B------:R-:W-:Y:S01]  /*dd10*/  UMOV UR10, UR4 ;  /* 0x00000004000a7c82 */ /* 0x000fe20008000000 */
[----:B------:R-:W-:Y:S01]  /*dd20*/  UIMAD UR7, UR37, UR15, UR7 ;  /* 0x0000000f250772a4 */ /* 0x000fe2000f8e0207 */
[----:B------:R-:W-:Y:S01]  /*dd30*/  IMAD R4, R185, 0x40, R17 ;  /* 0x00000040b9047824 */ /* 0x000fe200078e0211 */
[----:B------:R-:W-:Y:S01]  /*dd40*/  UIMAD.WIDE.U32 UR12, UR37, UR14, UR10 ;  /* 0x0000000e250c72a5 */ /* 0x000fe2000f8e000a */
[----:B------:R-:W-:Y:S01]  /*dd50*/  IMAD.MOV R9, RZ, RZ, -R6 ;  /* 0x000000ffff097224 */ /* 0x000fe200078e0a06 */
[----:B------:R-:W-:Y:S01]  /*dd60*/  USEL UR17, UR17, URZ, !UP0 ;  /* 0x0000003f11117287 */ /* 0x000fe2000c000000 */
[----:B------:R-:W-:Y:S01]  /*dd70*/  IMAD.MOV.U32 R5, RZ, RZ, 0x2 ;  /* 0x00000002ff057424 */ /* 0x000fe200078e00ff */
[----:B------:R-:W-:Y:S01]  /*dd80*/  ULDC.64 UR14, c[0x0][0xb98] ;  /* 0x0002e600000e7ab9 */ /* 0x000fe20000000a00 */
[----:B------:R-:W-:Y:S01]  /*dd90*/  UIADD3 UR13, UR13, UR7, URZ ;  /* 0x000000070d0d7290 */ /* 0x000fe2000fffe03f */
[----:B------:R-:W-:Y:S01]  /*dda0*/  IMAD R9, R76, R9, R8 ;  /* 0x000000094c097224 */ /* 0x000fe200078e0208 */
[----:B------:R-:W-:Y:S01]  /*ddb0*/  USEL UR16, UR38, URZ, !UP0 ;  /* 0x0000003f26107287 */ /* 0x000fe2000c000000 */
[----:B------:R-:W-:Y:S01]  /*ddc0*/  SHF.R.S32.HI R8, RZ, 0x1f, R6 ;  /* 0x0000001fff087819 */ /* 0x000fe20000011406 */
[----:B------:R-:W-:Y:S01]  /*ddd0*/  UIMAD UR7, UR17, UR14, URZ ;  /* 0x0000000e110772a4 */ /* 0x000fe2000f8e023f */
[----:B------:R-:W-:Y:S01]  /*dde0*/  IMAD.WIDE R4, R4, R5, UR8 ;  /* 0x0000000804047e25 */ /* 0x000fe2000f8e0205 */
[----:B------:R-:W-:Y:S01]  /*ddf0*/  UIMAD.WIDE.U32 UR12, UR16, UR14, UR12 ;  /* 0x0000000e100c72a5 */ /* 0x000fe2000f8e000c */
[----:B------:R-:W-:Y:S01]  /*de00*/  SHF.R.S32.HI R7, RZ, 0x1f, R9 ;  /* 0x0000001fff077819 */ /* 0x000fe20000011409 */
[----:B------:R-:W-:Y:S01]  /*de10*/  UIMAD UR7, UR16, UR15, UR7 ;  /* 0x0000000f100772a4 */ /* 0x000fe2000f8e0207 */
[----:B-----5:R-:W-:Y:S01]  /*de20*/  IMAD R81, R3, R76, RZ ;  /* 0x0000004c03517224 */ /* 0x020fe200078e02ff */
[----:B------:R-:W-:Y:S01]  /*de30*/  ULDC.64 UR8, c[0x0][0xb88] ;  /* 0x0002e20000087ab9 */ /* 0x000fe20000000a00 */
[----:B------:R-:W-:Y:S01]  /*de40*/  IADD3 R53, P3, R4, 0x4000, RZ ;  /* 0x0000400004357810 */ /* 0x000fe20007f7e0ff */
[----:B------:R-:W-:Y:S01]  /*de50*/  IMAD R10, R7, UR8, RZ ;  /* 0x00000008070a7c24 */ /* 0x000fe2000f8e02ff */
[----:B------:R-:W-:Y:S01]  /*de60*/  IADD3 R6, P0, R6, UR12, RZ ;  /* 0x0000000c06067c10 */ /* 0x000fe2000ff1e0ff */
[----:B------:R-:W-:Y:S01]  /*de70*/  IMAD.U32 R11, RZ, RZ, UR7 ;  /* 0x00000007ff0b7e24 */ /* 0x000fe2000f8e00ff */
[----:B------:R-:W-:Y:S01]  /*de80*/  LOP3.LUT R52, R53, 0x380, RZ, 0xc0, !PT ;  /* 0x0000038035347812 */ /* 0x000fe200078ec0ff */
[----:B------:R-:W-:Y:S01]  /*de90*/  IMAD R15, R9, UR9, R10 ;  /* 0x00000009090f7c24 */ /* 0x000fe2000f8e020a */
[----:B------:R-:W-:Y:S01]  /*dea0*/  IADD3 R29, P2, R4, 0x5000, RZ ;  /* 0x00005000041d7810 */ /* 0x000fe20007f5e0ff */
[----:B------:R-:W-:Y:S01]  /*deb0*/  VIADD R26, R188, UR39 ;  /* 0x00000027bc1a7c36 */ /* 0x000fe20008000000 */
[----:B------:R-:W-:Y:S01]  /*dec0*/  IADD3.X R7, R8, UR13, R11, P0, !PT ;  /* 0x0000000d08077c10 */ /* 0x000fe200087fe40b */
[----:B------:R-:W-:Y:S01]  /*ded0*/  ULDC.64 UR12, c[0x0][0xaa0] ;  /* 0x0002a800000c7ab9 */ /* 0x000fe20000000a00 */
[----:B------:R-:W-:-:S02]  /*dee0*/  IADD3 R11, P5, R4, 0x1000, RZ ;  /* 0x00001000040b7810 */ /* 0x000fc40007fbe0ff */
[----:B------:R-:W-:Y:S01]  /*def0*/  SHF.R.U64 R52, R52, 0x3, RZ ;  /* 0x0000000334347819 */ /* 0x000fe200000012ff */
[----:B------:R-:W-:Y:S01]  /*df00*/  IMAD.WIDE.U32 R6, R9, UR8, R6 ;  /* 0x0000000809067c25 */ /* 0x000fe2000f8e0006 */
[----:B------:R-:W-:Y:S01]  /*df10*/  LOP3.LUT R8, R11, 0x380, RZ, 0xc0, !PT ;  /* 0x000003800b087812 */ /* 0x000fe200078ec0ff */
[----:B------:R-:W-:Y:S01]  /*df20*/  ULDC.64 UR8, c[0x0][0xb50] ;  /* 0x0002d40000087ab9 */ /* 0x000fe20000000a00 */
[----:B------:R-:W-:Y:S01]  /*df30*/  LOP3.LUT R52, R52, R53, RZ, 0x3c, !PT ;  /* 0x0000003534347212 */ /* 0x000fe200078e3cff */
[----:B------:R-:W-:Y:S01]  /*df40*/  IMAD.IADD R7, R7, 0x1, R15 ;  /* 0x0000000107077824 */ /* 0x000fe200078e020f */
[----:B------:R-:W-:Y:S01]  /*df50*/  SHF.R.U64 R8, R8, 0x3, RZ ;  /* 0x0000000308087819 */ /* 0x000fe200000012ff */
[--C-:B------:R-:W-:Y:S01]  /*df60*/  IMAD.X R53, RZ, RZ, R5.reuse, P3 ;  /* 0x000000ffff357224 */ /* 0x100fe200018e0605 */
[----:B------:R-:W-:Y:S01]  /*df70*/  LEA R14, P0, R6, UR8, 0x2 ;  /* 0x00000008060e7c11 */ /* 0x000fe2000f8010ff */
[----:B------:R-:W-:Y:S01]  /*df80*/  IMAD.X R9, RZ, RZ, R5, P5 ;  /* 0x000000ffff097224 */ /* 0x000fe200028e0605 */
[----:B------:R-:W-:-:S02]  /*df90*/  LOP3.LUT R8, R8, R11, RZ, 0x3c, !PT ;  /* 0x0000000b08087212 */ /* 0x000fc400078e3cff */
[----:B------:R-:W-:Y:S01]  /*dfa0*/  LEA.HI.X R11, R6, UR9, R7, 0x2, P0 ;  /* 0x00000009060b7c11 */ /* 0x000fe200080f1407 */
[----:B------:R-:W-:Y:S01]  /*dfb0*/  SHFL.IDX PT, R20, R14, RZ, 0x1c1f ;  /* 0x001c1fff0e147589 */ /* 0x000fe200000e0000 */
[----:B------:R-:W-:Y:S01]  /*dfc0*/  IADD3 R25, P0, R4, 0x3000, RZ ;  /* 0x0000300004197810 */ /* 0x000fe20007f1e0ff */
[----:B------:R-:W-:Y:S01]  /*dfd0*/  VIADD R6, R26, 0x8 ;  /* 0x000000081a067836 */ /* 0x000fe20000000000 */
[----:B------:R-:W-:Y:S01]  /*dfe0*/  IADD3 R45, P3, R4, 0xa000, RZ ;  /* 0x0000a000042d7810 */ /* 0x000fe20007f7e0ff */
[----:B------:R-:W1:Y:S01]  /*dff0*/  SHFL.IDX PT, R21, R11, RZ, 0x1c1f ;  /* 0x001c1fff0b157589 */ /* 0x000e6200000e0000 */
[----:B------:R-:W-:Y:S02]  /*e000*/  LOP3.LUT R24, R25, 0x380, RZ, 0xc0, !PT ;  /* 0x0000038019187812 */ /* 0x000fe400078ec0ff */
[----:B------:R-:W-:Y:S01]  /*e010*/  LOP3.LUT R44, R45, 0x380, RZ, 0xc0, !PT ;  /* 0x000003802d2c7812 */ /* 0x000fe200078ec0ff */
[----:B------:R-:W-:Y:S01]  /*e020*/  SHFL.IDX PT, R42, R14, 0x1, 0x1c1f ;  /* 0x003c1f000e2a7f89 */ /* 0x000fe200000e0000 */
[----:B------:R-:W-:-:S02]  /*e030*/  LOP3.LUT R28, R29, 0x380, RZ, 0xc0, !PT ;  /* 0x000003801d1c7812 */ /* 0x000fc400078ec0ff */
[----:B------:R-:W-:Y:S01]  /*e040*/  SHF.R.U64 R24, R24, 0x3, RZ ;  /* 0x0000000318187819 */ /* 0x000fe200000012ff */
[----:B------:R-:W2:Y:S01]  /*e050*/  SHFL.IDX PT, R43, R11, 0x1, 0x1c1f ;  /* 0x003c1f000b2b7f89 */ /* 0x000ea200000e0000 */
[----:B------:R-:W-:Y:S02]  /*e060*/  SHF.R.U64 R44, R44, 0x3, RZ ;  /* 0x000000032c2c7819 */ /* 0x000fe400000012ff */
[----:B------:R-:W-:Y:S02]  /*e070*/  SHF.R.U64 R28, R28, 0x3, RZ ;  /* 0x000000031c1c7819 */ /* 0x000fe400000012ff */
[----:B------:R-:W-:Y:S01]  /*e080*/  LOP3.LUT R24, R24, R25, RZ, 0x3c, !PT ;  /* 0x0000001918187212 */ /* 0x000fe200078e3cff */
[--C-:B------:R-:W-:Y:S01]  /*e090*/  IMAD.X R25, RZ, RZ, R5.reuse, P0 ;  /* 0x000000ffff197224 */ /* 0x100fe200000e0605 */
[----:B------:R-:W-:Y:S02]  /*e0a0*/  IADD3 R57, P0, R4, 0x9000, RZ ;  /* 0x0000900004397810 */ /* 0x000fe40007f1e0ff */
[----:B------:R-:W-:Y:S01]  /*e0b0*/  LOP3.LUT R44, R44, R45, RZ, 0x3c, !PT ;  /* 0x0000002d2c2c7212 */ /* 0x000fe200078e3cff */
[--C-:B------:R-:W-:Y:S01]  /*e0c0*/  IMAD.X R45, RZ, RZ, R5.reuse, P3 ;  /* 0x000000ffff2d7224 */ /* 0x100fe200018e0605 */
[----:B------:R-:W-:Y:S01]  /*e0d0*/  LOP3.LUT R28, R28, R29, RZ, 0x3c, !PT ;  /* 0x0000001d1c1c7212 */ /* 0x000fe200078e3cff */
[----:B------:R-:W-:Y:S01]  /*e0e0*/  IMAD.X R29, RZ, RZ, R5, P2 ;  /* 0x000000ffff1d7224 */ /* 0x000fe200010e0605 */
[----:B------:R-:W-:-:S02]  /*e0f0*/  IADD3 R10, P3, R4, 0xf000, RZ ;  /* 0x0000f000040a7810 */ /* 0x000fc40007f7e0ff */
[----:B------:R-:W-:Y:S02]  /*e100*/  LOP3.LUT R56, R57, 0x380, RZ, 0xc0, !PT ;  /* 0x0000038039387812 */ /* 0x000fe400078ec0ff */
[C---:B------:R-:W-:Y:S02]  /*e110*/  IADD3 R41, P2, R4.reuse, 0xb000, RZ ;  /* 0x0000b00004297810 */ /* 0x040fe40007f5e0ff */
[----:B------:R-:W-:Y:S01]  /*e120*/  IADD3 R13, P4, R4, 0x2000, RZ ;  /* 0x00002000040d7810 */ /* 0x000fe20007f9e0ff */
[----:B------:R-:W-:Y:S01]  /*e130*/  UIMAD UR7, UR11, UR12, URZ ;  /* 0x0000000c0b0772a4 */ /* 0x000fe2000f8e023f */
[----:B------:R-:W-:Y:S02]  /*e140*/  LOP3.LUT R3, R10, 0x380, RZ, 0xc0, !PT ;  /* 0x000003800a037812 */ /* 0x000fe400078ec0ff */
[C---:B------:R-:W-:Y:S02]  /*e150*/  IADD3 R33, P6, R4.reuse, 0x6000, RZ ;  /* 0x0000600004217810 */ /* 0x040fe40007fde0ff */
[----:B------:R-:W-:Y:S01]  /*e160*/  IADD3 R37, P5, R4, 0x7000, RZ ;  /* 0x0000700004257810 */ /* 0x000fe20007fbe0ff */
[----:B------:R-:W-:Y:S01]  /*e170*/  UIMAD.WIDE.U32 UR8, UR4, UR12, URZ ;  /* 0x0000000c040872a5 */ /* 0x000fe2000f8e003f */
[----:B------:R-:W-:Y:S01]  /*e180*/  SHF.R.U64 R56, R56, 0x3, RZ ;  /* 0x0000000338387819 */ /* 0x000fe200000012ff */
[----:B------:R-:W-:Y:S01]  /*e190*/  ULDC.64 UR10, c[0x0][0xae8] ;  /* 0x0002ba00000a7ab9 */ /* 0x000fe20000000a00 */
[----:B------:R-:W-:Y:S01]  /*e1a0*/  LOP3.LUT R40, R41, 0x380, RZ, 0xc0, !PT ;  /* 0x0000038029287812 */ /* 0x000fe200078ec0ff */
[----:B------:R-:W-:Y:S01]  /*e1b0*/  IMAD.X R49, RZ, RZ, R5, P3 ;  /* 0x000000ffff317224 */ /* 0x000fe200018e0605 */
[----:B------:R-:W-:-:S02]  /*e1c0*/  SHF.R.U64 R3, R3, 0x3, RZ ;  /* 0x0000000303037819 */ /* 0x000fc400000012ff */
[----:B------:R-:W-:Y:S01]  /*e1d0*/  LOP3.LUT R56, R56, R57, RZ, 0x3c, !PT ;  /* 0x0000003938387212 */ /* 0x000fe200078e3cff */
[--C-:B------:R-:W-:Y:S01]  /*e1e0*/  IMAD.X R57, RZ, RZ, R5.reuse, P0 ;  /* 0x000000ffff397224 */ /* 0x100fe200000e0605 */
[----:B------:R-:W-:Y:S02]  /*e1f0*/  SHF.R.U64 R40, R40, 0x3, RZ ;  /* 0x0000000328287819 */ /* 0x000fe400000012ff */
[----:B------:R-:W-:Y:S02]  /*e200*/  LOP3.LUT P0, RZ, R186, 0x3, RZ, 0xc0, !PT ;  /* 0x00000003baff7812 */ /* 0x000fe4000780c0ff */
[----:B------:R-:W-:Y:S02]  /*e210*/  LOP3.LUT R12, R13, 0x380, RZ, 0xc0, !PT ;  /* 0x000003800d0c7812 */ /* 0x000fe400078ec0ff */
[----:B------:R-:W-:Y:S01]  /*e220*/  LOP3.LUT R40, R40, R41, RZ, 0x3c, !PT ;  /* 0x0000002928287212 */ /* 0x000fe200078e3cff */
[----:B------:R-:W-:Y:S01]  /*e230*/  IMAD.X R41, RZ, RZ, R5, P2 ;  /* 0x000000ffff297224 */ /* 0x000fe200010e0605 */
[----:B------:R-:W-:-:S02]  /*e240*/  LOP3.LUT R48, R3, R10, RZ, 0x3c, !PT ;  /* 0x0000000a03307212 */ /* 0x000fc400078e3cff */
[----:B------:R-:W3:Y:S01]  /*e250*/  @P1 LDC R3, c[0x0][0xbec] ;  /* 0x0002fb00ff031b82 */ /* 0x000ee20000000800 */
[-C--:B------:R-:W-:Y:S02]  /*e260*/  ISETP.GE.OR P2, PT, R26, R81.reuse, P0 ;  /* 0x000000511a00720c */ /* 0x080fe40000746670 */
[----:B------:R-:W-:Y:S02]  /*e270*/  SHF.R.U64 R12, R12, 0x3, RZ ;  /* 0x000000030c0c7819 */ /* 0x000fe400000012ff */
[----:B------:R-:W-:Y:S02]  /*e280*/  ISETP.GE.OR P0, PT, R6, R81, P0 ;  /* 0x000000510600720c */ /* 0x000fe40000706670 */
[----:B------:R-:W-:Y:S01]  /*e290*/  LOP3.LUT R12, R12, R13, RZ, 0x3c, !PT ;  /* 0x0000000d0c0c7212 */ /* 0x000fe200078e3cff */
[----:B------:R-:W-:Y:S01]  /*e2a0*/  IMAD.X R13, RZ, RZ, R5, P4 ;  /* 0x000000ffff0d7224 */ /* 0x000fe200020e0605 */
[----:B------:R-:W-:Y:S01]  /*e2b0*/  IADD3 R65, P4, R4, 0x8000, RZ ;  /* 0x0000800004417810 */ /* 0x000fe20007f9e0ff */
[----:B------:R-:W-:Y:S01]  /*e2c0*/  UIMAD UR7, UR4, UR13, UR7 ;  /* 0x0000000d040772a4 */ /* 0x000fe2000f8e0207 */
[----:B------:R-:W-:-:S02]  /*e2d0*/  LOP3.LUT R32, R33, 0x380, RZ, 0xc0, !PT ;  /* 0x0000038021207812 */ /* 0x000fc400078ec0ff */
[----:B------:R-:W-:Y:S01]  /*e2e0*/  LOP3.LUT R36, R37, 0x380, RZ, 0xc0, !PT ;  /* 0x0000038025247812 */ /* 0x000fe200078ec0ff */
[----:B-1----:R-:W-:Y:S01]  /*e2f0*/  @!P2 ST.E desc[UR54][R20.64], R2 ;  /* 0x000000021400a985 */ /* 0x002fe2000c101936 */
[----:B------:R-:W-:Y:S01]  /*e300*/  LOP3.LUT R64, R65, 0x380, RZ, 0xc0, !PT ;  /* 0x0000038041407812 */ /* 0x000fe200078ec0ff */
[----:B------:R-:W-:Y:S01]  /*e310*/  UIADD3 UR9, UR9, UR7, URZ ;  /* 0x0000000709097290 */ /* 0x000fe2000fffe03f */
[----:B------:R-:W-:Y:S01]  /*e320*/  SHF.R.U64 R32, R32, 0x3, RZ ;  /* 0x0000000320207819 */ /* 0x000fe200000012ff */
[----:B--2---:R1:W-:Y:S01]  /*e330*/  @!P0 ST.E desc[UR54][R42.64], R0 ;  /* 0x000000002a008985 */ /* 0x0043e2000c101936 */
[----:B------:R-:W-:Y:S01]  /*e340*/  SHF.R.U64 R36, R36, 0x3, RZ ;  /* 0x0000000324247819 */ /* 0x000fe200000012ff */
[----:B------:R-:W-:Y:S01]  /*e350*/  UIMAD UR4, UR18, UR10, URZ ;  /* 0x0000000a120472a4 */ /* 0x000fe2000f8e023f */
[----:B------:R-:W-:Y:S01]  /*e360*/  SHF.R.U64 R64, R64, 0x3, RZ ;  /* 0x0000000340407819 */ /* 0x000fe200000012ff */
[----:B------:R-:W-:Y:S01]  /*e370*/  UIMAD.WIDE.U32 UR8, UR37, UR10, UR8 ;  /* 0x0000000a250872a5 */ /* 0x000fe2000f8e0008 */
[----:B------:R-:W-:Y:S01]  /*e380*/  LOP3.LUT R32, R32, R33, RZ, 0x3c, !PT ;  /* 0x0000002120207212 */ /* 0x000fe200078e3cff */
[--C-:B------:R-:W-:Y:S01]  /*e390*/  IMAD.X R33, RZ, RZ, R5.reuse, P6 ;  /* 0x000000ffff217224 */ /* 0x100fe200030e0605 */
[----:B------:R-:W-:Y:S01]  /*e3a0*/  LOP3.LUT R36, R36, R37, RZ, 0x3c, !PT ;  /* 0x0000002524247212 */ /* 0x000fe200078e3cff */
[--C-:B------:R-:W-:Y:S01]  /*e3b0*/  IMAD.X R37, RZ, RZ, R5.reuse, P5 ;  /* 0x000000ffff257224 */ /* 0x100fe200028e0605 */
[----:B------:R-:W-:Y:S01]  /*e3c0*/  LOP3.LUT R64, R64, R65, RZ, 0x3c, !PT ;  /* 0x0000004140407212 */ /* 0x000fe200078e3cff */
[----:B------:R-:W-:Y:S01]  /*e3d0*/  IMAD.X R65, RZ, RZ, R5, P4 ;  /* 0x000000ffff417224 */ /* 0x000fe200020e0605 */
[----:B------:R-:W-:Y:S01]  /*e3e0*/  LOP3.LUT R7, R4, 0x380, RZ, 0xc0, !PT ;  /* 0x0000038004077812 */ /* 0x000fe200078ec0ff */
[----:B-1----:R-:W-:Y:S01]  /*e3f0*/  IMAD R0, R184, 0x20, R185 ;  /* 0x00000020b8007824 */ /* 0x002fe200078e02b9 */
[----:B------:R-:W-:Y:S01]  /*e400*/  UIMAD UR4, UR37, UR11, UR4 ;  /* 0x0000000b250472a4 */ /* 0x000fe2000f8e0204 */
[----:B------:R-:W-:Y:S01]  /*e410*/  IADD3 R73, P6, R4, 0xc000, RZ ;  /* 0x0000c00004497810 */ /* 0x000fe20007fde0ff */
[----:B------:R-:W5:Y:S01]  /*e420*/  LD.E.128 R8, desc[UR54][R8.64] ;  /* 0x0000003608087980 */ /* 0x000f62000c101d00 */
[----:B------:R-:W-:Y:S01]  /*e430*/  VIADD R20, R0, UR39 ;  /* 0x0000002700147c36 */ /* 0x000fe20008000000 */
[C---:B------:R-:W-:Y:S01]  /*e440*/  IADD3 R69, P5, R4.reuse, 0xd000, RZ ;  /* 0x0000d00004457810 */ /* 0x040fe20007fbe0ff */
[----:B------:R-:W-:Y:S01]  /*e450*/  ULDC.64 UR10, c[0x0][0xaf0] ;  /* 0x0002bc00000a7ab9 */ /* 0x000fe20000000a00 */
[----:B------:R-:W-:Y:S01]  /*e460*/  IADD3 R61, P4, R4, 0xe000, RZ ;  /* 0x0000e000043d7810 */ /* 0x000fe20007f9e0ff */
[----:B---3--:R-:W-:Y:S01]  /*e470*/  @P1 IMAD.HI.U32 R0, R20, R3, RZ ;  /* 0x0000000314001227 */ /* 0x008fe200078e00ff */
[----:B------:R-:W-:Y:S01]  /*e480*/  UIADD3 UR9, UR9, UR4, URZ ;  /* 0x0000000409097290 */ /* 0x000fe2000fffe03f */
[----:B------:R-:W-:Y:S01]  /*e490*/  LOP3.LUT R72, R73, 0x380, RZ, 0xc0, !PT ;  /* 0x0000038049487812 */ /* 0x000fe200078ec0ff */
[----:B------:R-:W-:Y:S01]  /*e4a0*/  UIMAD UR4, UR17, UR10, URZ ;  /* 0x0000000a110472a4 */ /* 0x000fe2000f8e023f */
[----:B------:R-:W-:Y:S01]  /*e4b0*/  LOP3.LUT R68, R69, 0x380, RZ, 0xc0, !PT ;  /* 0x0000038045447812 */ /* 0x000fe200078ec0ff */
[----:B------:R-:W5:Y:S01]  /*e4c0*/  LD.E.128 R12, desc[UR54][R12.64] ;  /* 0x000000360c0c7980 */ /* 0x000f62000c101d00 */
[----:B------:R-:W-:Y:S01]  /*e4d0*/  LOP3.LUT R60, R61, 0x380, RZ, 0xc0, !PT ;  /* 0x000003803d3c7812 */ /* 0x000fe200078ec0ff */
[----:B------:R-:W-:Y:S01]  /*e4e0*/  IMAD.MOV.U32 R21, RZ, RZ, R20 ;  /* 0x000000ffff157224 */ /* 0x000fe200078e0014 */
[----:B0-----:R-:W-:Y:S01]  /*e4f0*/  @P1 SHF.R.U32.HI R21, RZ, R77, R0 ;  /* 0x0000004dff151219 */ /* 0x001fe20000011600 */
[----:B------:R-:W-:Y:S01]  /*e500*/  UIMAD UR4, UR16, UR11, UR4 ;  /* 0x0000000b100472a4 */ /* 0x000fe2000f8e0204 */
[----:B------:R-:W-:Y:S01]  /*e510*/  SHF.R.U64 R72, R72, 0x3, RZ ;  /* 0x0000000348487819 */ /* 0x000fe200000012ff */
[----:B------:R-:W-:Y:S01]  /*e520*/  UIMAD.WIDE.U32 UR8, UR16, UR10, UR8 ;  /* 0x0000000a100872a5 */ /* 0x000fe2000f8e0008 */
[----:B------:R-:W-:Y:S01]  /*e530*/  SHF.R.U64 R68, R68, 0x3, RZ ;  /* 0x0000000344447819 */ /* 0x000fe200000012ff */
[----:B------:R-:W5:Y:S01]  /*e540*/  LD.E.128 R24, desc[UR54][R24.64] ;  /* 0x0000003618187980 */ /* 0x000f62000c101d00 */
[----:B------:R-:W-:-:S02]  /*e550*/  SHF.R.U64 R60, R60, 0x3, RZ ;  /* 0x000000033c3c7819 */ /* 0x000fc400000012ff */
[----:B------:R-:W-:Y:S01]  /*e560*/  SHF.R.U64 R7, R7, 0x3, RZ ;  /* 0x0000000307077819 */ /* 0x000fe200000012ff */
[----:B------:R-:W-:Y:S01]  /*e570*/  UIADD3 UR4, UR9, UR4, URZ ;  /* 0x0000000409047290 */ /* 0x000fe2000fffe03f */
[--C-:B------:R-:W-:Y:S01]  /*e580*/  SHF.R.S32.HI R0, RZ, 0x1f, R21.reuse ;  /* 0x0000001fff007819 */ /* 0x100fe20000011415 */
[----:B------:R-:W-:Y:S01]  /*e590*/  IMAD.MOV R77, RZ, RZ, -R21 ;  /* 0x000000ffff4d7224 */ /* 0x000fe200078e0a15 */
[----:B------:R-:W-:Y:S01]  /*e5a0*/  LOP3.LUT R72, R72, R73, RZ, 0x3c, !PT ;  /* 0x0000004948487212 */ /* 0x000fe200078e3cff */
[--C-:B------:R-:W-:Y:S01]  /*e5b0*/  IMAD.X R73, RZ, RZ, R5.reuse, P6 ;  /* 0x000000ffff497224 */ /* 0x100fe200030e0605 */
[----:B------:R-:W-:Y:S01]  /*e5c0*/  LOP3.LUT R68, R68, R69, RZ, 0x3c, !PT ;  /* 0x0000004544447212 */ /* 0x000fe200078e3cff */
[--C-:B------:R-:W-:Y:S01]  /*e5d0*/  IMAD.X R69, RZ, RZ, R5.reuse, P5 ;  /* 0x000000ffff457224 */ /* 0x100fe200028e0605 */
[----:B------:R-:W-:Y:S01]  /*e5e0*/  LOP3.LUT R60, R60, R61, RZ, 0x3c, !PT ;  /* 0x0000003d3c3c7212 */ /* 0x000fe200078e3cff */
[----:B------:R-:W-:Y:S01]  /*e5f0*/  IMAD.X R61, RZ, RZ, R5, P4 ;  /* 0x000000ffff3d7224 */ /* 0x000fe200020e0605 */
[----:B------:R-:W-:Y:S01]  /*e600*/  LOP3.LUT R4, R7, R4, RZ, 0x3c, !PT ;  /* 0x0000000407047212 */ /* 0x000fe200078e3cff */
[----:B------:R-:W-:Y:S01]  /*e610*/  ULDC.64 UR10, c[0x0][0xae0] ;  /* 0x0002b800000a7ab9 */ /* 0x000fe20000000a00 */
[----:B------:R-:W-:Y:S01]  /*e620*/  IMAD R77, R76, R77, R20 ;  /* 0x0000004d4c4d7224 */ /* 0x000fe200078e0214 */
[----:B------:R-:W5:Y:S01]  /*e630*/  LD.E.128 R52, desc[UR54][R52.64] ;  /* 0x0000003634347980 */ /* 0x000f62000c101d00 */
[----:B------:R-:W-:-:S02]  /*e640*/  IMAD R0, R0, UR10, RZ ;  /* 0x0000000a00007c24 */ /* 0x000fc4000f8e02ff */
[----:B------:R-:W-:Y:S01]  /*e650*/  IMAD.U32 R3, RZ, RZ, UR9 ;  /* 0x00000009ff037e24 */ /* 0x000fe2000f8e00ff */
[----:B------:R-:W5:Y:S01]  /*e660*/  LD.E.128 R4, desc[UR54][R4.64] ;  /* 0x0000003604047980 */ /* 0x000f62000c101d00 */
[----:B------:R-:W-:Y:S01]  /*e670*/  IMAD.U32 R2, RZ, RZ, UR8 ;  /* 0x00000008ff027e24 */ /* 0x000fe2000f8e00ff */
[----:B------:R-:W-:Y:S01]  /*e680*/  ULDC.64 UR8, c[0x0][0xad8] ;  /* 0x0002b60000087ab9 */ /* 0x000fe20000000a00 */
[----:B------:R-:W-:Y:S01]  /*e690*/  IMAD.U32 R3, RZ, RZ, UR4 ;  /* 0x00000004ff037e24 */ /* 0x000fe2000f8e00ff */
[----:B------:R-:W5:Y:S01]  /*e6a0*/  LD.E.128 R28, desc[UR54][R28.64] ;  /* 0x000000361c1c7980 */ /* 0x000f62000c101d00 */
[C---:B------:R-:W-:Y:S01]  /*e6b0*/  IMAD R79, R21.reuse, UR11, R0 ;  /* 0x0000000b154f7c24 */ /* 0x040fe2000f8e0200 */
[----:B------:R-:W-:Y:S02]  /*e6c0*/  SHF.R.S32.HI R0, RZ, 0x1f, R77 ;  /* 0x0000001fff007819 */ /* 0x000fe4000001144d */
[----:B------:R-:W5:Y:S01]  /*e6d0*/  LD.E.128 R32, desc[UR54][R32.64] ;  /* 0x0000003620207980 */ /* 0x000f62000c101d00 */
[----:B------:R-:W-:-:S03]  /*e6e0*/  IMAD.WIDE.U32 R2, R21, UR10, R2 ;  /* 0x0000000a15027c25 */ /* 0x000fc6000f8e0002 */
[----:B------:R-:W5:Y:S04]  /*e6f0*/  LD.E.128 R36, desc[UR54][R36.64] ;  /* 0x0000003624247980 */ /* 0x000f68000c101d00 */
[----:B------:R-:W5:Y:S04]  /*e700*/  LD.E.128 R64, desc[UR54][R64.64] ;  /* 0x0000003640407980 */ /* 0x000f68000c101d00 */
[----:B------:R-:W5:Y:S04]  /*e710*/  LD.E.128 R56, desc[UR54][R56.64] ;  /* 0x0000003638387980 */ /* 0x000f68000c101d00 */
[----:B------:R-:W5:Y:S04]  /*e720*/  LD.E.128 R44, desc[UR54][R44.64] ;  /* 0x000000362c2c7980 */ /* 0x000f68000c101d00 */
[----:B------:R-:W5:Y:S04]  /*e730*/  LD.E.128 R40, desc[UR54][R40.64] ;  /* 0x0000003628287980 */ /* 0x000f68000c101d00 */
[----:B------:R-:W5:Y:S04]  /*e740*/  LD.E.128 R72, desc[UR54][R72.64] ;  /* 0x0000003648487980 */ /* 0x000f68000c101d00 */
[----:B------:R-:W5:Y:S04]  /*e750*/  LD.E.128 R68, desc[UR54][R68.64] ;  /* 0x0000003644447980 */ /* 0x000f68000c101d00 */
        /* <DEDUP_REMOVED lines=10> */
[----:B------:R-:W-:Y:S01]  /*e800*/  VIADD R84, R185, UR39 ;  /* 0x00000027b9547c36 */ /* 0x000fe20008000000 */
[----:B------:R-:W-:Y:S01]  /*e810*/  UIADD3 UR6, UR6, 0x28420, URZ ;  /* 0x0002842006067890 */ /* 0x000fe2000fffe03f */
[C---:B------:R-:W-:Y:S02]  /*e820*/  IMAD R21, R77.reuse, UR9, R20 ;  /* 0x000000094d157c24 */ /* 0x040fe4000f8e0214 */
[----:B------:R-:W-:Y:S01]  /*e830*/  IMAD.WIDE.U32 R2, R77, UR8, R2 ;  /* 0x000000084d027c25 */ /* 0x000fe2000f8e0002 */
[C---:B------:R-:W-:Y:S01]  /*e840*/  ISETP.GE.AND P2, PT, R84.reuse, R81, PT ;  /* 0x000000515400720c */ /* 0x040fe20003f46270 */
[----:B------:R-:W-:Y:S02]  /*e850*/  ULDC.64 UR8, c[0x0][0xa80] ;  /* 0x0002a00000087ab9 */ /* 0x000fe40000000a00 */
[----:B------:R-:W-:Y:S01]  /*e860*/  VIADD R0, R84, 0x20 ;  /* 0x0000002054007836 */ /* 0x000fe20000000000 */
[----:B------:R-:W-:Y:S01]  /*e870*/  LEA R80, P3, R2, UR8, 0x1 ;  /* 0x0000000802507c11 */ /* 0x000fe2000f8608ff */
[----:B------:R-:W-:Y:S01]  /*e880*/  IMAD.IADD R3, R3, 0x1, R21 ;  /* 0x0000000103037824 */ /* 0x000fe200078e0215 */
[----:B------:R-:W-:-:S02]  /*e890*/  UPRMT UR6, URZ, 0x654, UR6 ;  /* 0x000006543f067896 */ /* 0x000fc40008000006 */
[-C--:B------:R-:W-:Y:S01]  /*e8a0*/  ISETP.GE.AND P1, PT, R0, R81.reuse, PT ;  /* 0x000000510000720c */ /* 0x080fe20003f26270 */
[----:B------:R-:W-:Y:S01]  /*e8b0*/  VIADD R0, R84, 0x40 ;  /* 0x0000004054007836 */ /* 0x000fe20000000000 */
[----:B------:R-:W-:Y:S01]  /*e8c0*/  LEA.HI.X R82, R2, UR9, R3, 0x1, P3 ;  /* 0x0000000902527c11 */ /* 0x000fe200098f0c03 */
[----:B0-----:R0:W1:Y:S01]  /*e8d0*/  SHFL.IDX PT, R78, R80, RZ, 0x181f ;  /* 0x00181fff504e7589 */ /* 0x00106200000e0000 */
[----:B------:R-:W-:Y:S02]  /*e8e0*/  BSSY B1, `(.L_x_1504) ;  /* 0x0000016000017945 */ /* 0x000fe40003800000 */
[----:B------:R-:W-:Y:S01]  /*e8f0*/  ISETP.GE.AND P0, PT, R0, R81, PT ;  /* 0x000000510000720c */ /* 0x000fe20003f06270 */
[----:B------:R-:W-:Y:S01]  /*e900*/  SYNCS.ARRIVE.TRANS64.RED.A1T0 RZ, [UR6], RZ ;  /* 0x000000ffffff79a7 */ /* 0x000fe20008100406 */
        /* <DEDUP_REMOVED lines=19> */
.L_x_1505:
[----:B------:R-:W-:Y:S05]  /*ea40*/  BSYNC B1 ;  /* 0x0000000000017941 */ /* 0x000fea0003800000 */
.L_x_1504:
[----:B--2---:R2:W4:Y:S01]  /*ea50*/  SHFL.IDX PT, R0, R82, 0x1, 0x181f ;  /* 0x00381f0052007f89 */ /* 0x00452200000e0000 */
[----:B------:R-:W-:Y:S03]  /*ea60*/  BSSY B1, `(.L_x_1506) ;  /* 0x0000014000017945 */ /* 0x000fe60003800000 */
[----:B---3--:R2:W3:Y:S01]  /*ea70*/  SHFL.IDX PT, R20, R80, 0x1, 0x181f ;  /* 0x00381f0050147f89 */ /* 0x0084e200000e0000 */
[----:B------:R-:W-:Y:S05]  /*ea80*/  @P1 BRA `(.L_x_1507) ;  /* 0x0000000000441947 */ /* 0x000fea0003800000 */
[----:B------:R-:W-:Y:S02]  /*ea90*/  ULDC UR4, c[0x0][0xac8] ;  /* 0x0002b20000047ab9 */ /* 0x000fe40000000800 */
[----:B------:R-:W-:Y:S02]  /*eaa0*/  ISETP.GE.AND P4, PT, R17, UR4, PT ;  /* 0x0000000411007c0c */ /* 0x000fe4000bf86270 */
[----:B------:R-:W-:Y:S02]  /*eab0*/  ISETP.GE.AND P3, PT, R22, UR4, PT ;  /* 0x0000000416007c0c */ /* 0x000fe4000bf66270 */
[----:B------:R-:W-:Y:S02]  /*eac0*/  ISETP.GE.AND P2, PT, R19, UR4, PT ;  /* 0x0000000413007c0c */ /* 0x000fe4000bf46270 */
[----:B------:R-:W-:-:S07]  /*ead0*/  ISETP.GE.AND P1, PT, R23, UR4, PT ;  /* 0x0000000417007c0c */ /* 0x000fce000bf26270 */
[CC--:B---3--:R-:W-:Y:S02]  /*eae0*/  @!P4 LEA R2, P6, R17.reuse, R20.reuse, 0x1 ;  /* 0x000000141102c211 */ /* 0x0c8fe400078c08ff */
[C---:B-----5:R-:W-:Y:S02]  /*eaf0*/  @!P3 LEA R4, P5, R22.reuse, R20, 0x1 ;  /* 0x000000141604b211 */ /* 0x060fe400078a08ff */
        /* <DEDUP_REMOVED lines=10> */
.L_x_1507:
[----:B------:R-:W-:Y:S05]  /*eba0*/  BSYNC B1 ;  /* 0x0000000000017941 */ /* 0x000fea0003800000 */
.L_x_1506:
[----:B----4-:R4:W0:Y:S01]  /*ebb0*/  SHFL.IDX PT, R0, R82, 0x2, 0x181f ;  /* 0x00581f0052007f89 */ /* 0x01082200000e0000 */
[----:B------:R-:W-:Y:S03]  /*ebc0*/  BSSY B1, `(.L_x_1508) ;  /* 0x0000014000017945 */ /* 0x000fe60003800000 */
[----:B---3-5:R4:W3:Y:S01]  /*ebd0*/  SHFL.IDX PT, R8, R80, 0x2, 0x181f ;  /* 0x00581f0050087f89 */ /* 0x0288e200000e0000 */
[----:B------:R-:W-:Y:S05]  /*ebe0*/  @P0 BRA `(.L_x_1509) ;  /* 0x0000000000440947 */ /* 0x000fea0003800000 */
[----:B------:R-:W-:Y:S02]  /*ebf0*/  ULDC UR4, c[0x0][0xac8] ;  /* 0x0002b20000047ab9 */ /* 0x000fe40000000800 */
[----:B------:R-:W-:Y:S02]  /*ec00*/  ISETP.GE.AND P3, PT, R17, UR4, PT ;  /* 0x0000000411007c0c */ /* 0x000fe4000bf66270 */
[----:B------:R-:W-:Y:S02]  /*ec10*/  ISETP.GE.AND P2, PT, R22, UR4, PT ;  /* 0x0000000416007c0c */ /* 0x000fe4000bf46270 */
[----:B------:R-:W-:Y:S02]  /*ec20*/  ISETP.GE.AND P1, PT, R19, UR4, PT ;  /* 0x0000000413007c0c */ /* 0x000fe4000bf26270 */
[----:B------:R-:W-:-:S07]  /*ec30*/  ISETP.GE.AND P0, PT, R23, UR4, PT ;  /* 0x0000000417007c0c */ /* 0x000fce000bf06270 */
[-C--:B---3--:R-:W-:Y:S02]  /*ec40*/  @!P3 LEA R2, P6, R17, R8.reuse, 0x1 ;  /* 0x000000081102b211 */ /* 0x088fe400078c08ff */
[CC--:B------:R-:W-:Y:S02]  /*ec50*/  @!P2 LEA R4, P5, R22.reuse, R8.reuse, 0x1 ;  /* 0x000000081604a211 */ /* 0x0c0fe400078a08ff */
[----:B------:R-:W-:Y:S02]  /*ec60*/  @!P1 LEA R6, P4, R19, R8, 0x1 ;  /* 0x0000000813069211 */ /* 0x000fe400078808ff */
[----:B0-----:R-:W-:Y:S02]  /*ec70*/  @!P3 LEA.HI.X R3, R17, R0, R193, 0x1, P6 ;  /* 0x000000001103b211 */ /* 0x001fe400030f0cc1 */
        /* <DEDUP_REMOVED lines=8> */
.L_x_1509:
[----:B------:R-:W-:Y:S05]  /*ed00*/  BSYNC B1 ;  /* 0x0000000000017941 */ /* 0x000fea0003800000 */
.L_x_1508:
[----:B0-----:R-:W-:Y:S01]  /*ed10*/  VIADD R0, R84, 0x60 ;  /* 0x0000006054007836 */ /* 0x001fe20000000000 */
[----:B--2-4-:R-:W0:Y:S04]  /*ed20*/  SHFL.IDX PT, R82, R82, 0x3, 0x181f ;  /* 0x00781f0052527f89 */ /* 0x014e2800000e0000 */
        /* <DEDUP_REMOVED lines=22> */
.L_x_1502:
[----:B------:R-:W-:Y:S01]  /*ee90*/  ULDC.64 UR6, c[0x0][0xc00] ;  /* 0x0003000000067ab9 */ /* 0x000fe20000000a00 */
[----:B------:R-:W-:Y:S01]  /*eea0*/  ULDC UR4, c[0x0][0xa88] ;  /* 0x0002a20000047ab9 */ /* 0x000fe20000000800 */
[----:B------:R-:W-:Y:S01]  /*eeb0*/  UISETP.NE.U32.AND UP0, UPT, UR6, URZ, UPT ;  /* 0x0000003f0600728c */ /* 0x000fe2000bf05070 */
[----:B------:R-:W0:Y:S03]  /*eec0*/  LDC R11, c[0x0][0xbe8] ;  /* 0x0002fa00ff0b7b82 */ /* 0x000e260000000800 */
[----:B------:R-:W-:-:S03]  /*eed0*/  UISETP.NE.AND.EX UP0, UPT, UR7, URZ, UPT, UP0 ;  /* 0x0000003f0700728c */ /* 0x000fc6000bf05300 */
[----:B------:R-:W-:Y:S02]  /*eee0*/  ULDC.64 UR6, c[0x0][0xc00] ;  /* 0x0003000000067ab9 */ /* 0x000fe40000000a00 */
[----:B------:R-:W-:Y:S01]  /*eef0*/  UIMAD.WIDE UR6, UR38, 0x4, UR6 ;  /* 0x00000004260678a5 */ /* 0x000fe2000f8e0206 */
[----:B------:R-:W-:-:S05]  /*ef00*/  PLOP3.LUT P2, PT, PT, PT, UP0, 0x80, 0x0 ;  /* 0x000000000000781c */ /* 0x000fca0003f4f008 */
[----:B------:R-:W-:Y:S02]  /*ef10*/  IMAD.U32 R2, RZ, RZ, UR6 ;  /* 0x00000006ff027e24 */ /* 0x000fe4000f8e00ff */
[----:B------:R-:W-:Y:S01]  /*ef20*/  IMAD.U32 R3, RZ, RZ, UR7 ;  /* 0x00000007ff037e24 */ /* 0x000fe2000f8e00ff */
[----:B------:R-:W-:Y:S02]  /*ef30*/  ULDC.64 UR6, c[0x0][0xc08] ;  /* 0x0003020000067ab9 */ /* 0x000fe40000000a00 */
[----:B------:R-:W-:Y:S01]  /*ef40*/  UISETP.NE.U32.AND UP1, UPT, UR6, URZ, UPT ;  /* 0x0000003f0600728c */ /* 0x000fe2000bf25070 */
[----:B------:R-:W-:Y:S02]  /*ef50*/  IMAD.U32 R0, RZ, RZ, UR4 ;  /* 0x00000004ff007e24 */ /* 0x000fe4000f8e00ff */
[----:B------:R-:W2:Y:S01]  /*ef60*/  @P2 LDG.E R6, desc[UR54][R2.64] ;  /* 0x0000003602062981 */ /* 0x000ea2000c1e1900 */
[----:B------:R-:W-:-:S06]  /*ef70*/  UISETP.NE.AND.EX UP1, UPT, UR7, URZ, UPT, UP1 ;  /* 0x0000003f0700728c */ /* 0x000fcc000bf25310 */
[----:B------:R-:W-:-:S05]  /*ef80*/  PLOP3.LUT P3, PT, PT, PT, UP1, 0x80, 0x0 ;  /* 0x000000000000781c */ /* 0x000fca0003f6f018 */
        /* <DEDUP_REMOVED lines=10> */
[----:B--2---:R-:W-:Y:S01]  /*f030*/  @P2 R2UR UR4, R6 ;  /* 0x00000000060422ca */ /* 0x004fe200000e0000 */
[----:B01----:R-:W-:-:S14]  /*f040*/  @P3 BRA `(.L_x_1511) ;  /* 0x0000000000103947 */ /* 0x003fdc0003800000 */
[----:B------:R-:W-:Y:S05]  /*f050*/  @!P2 BRA `(.L_x_1511) ;  /* 0x00000000000ca947 */ /* 0x000fea0003800000 */
[----:B------:R-:W2:Y:S04]  /*f060*/  LDG.E R5, desc[UR54][R2.64] ;  /* 0x0000003602057981 */ /* 0x000ea8000c1e1900 */
[----:B-----5:R-:W2:Y:S02]  /*f070*/  LDG.E R0, desc[UR54][R2.64+0x4] ;  /* 0x0000043602007981 */ /* 0x020ea4000c1e1900 */
[----:B--2---:R-:W-:-:S07]  /*f080*/  IMAD.IADD R0, R0, 0x1, -R5 ;  /* 0x0000000100007824 */ /* 0x004fce00078e0a05 */
.L_x_1511:
[----:B------:R-:W-:Y:S01]  /*f090*/  USHF.R.S32.HI UR6, URZ, 0x1f, UR38 ;  /* 0x0000001f3f067899 */ /* 0x000fe20008011426 */
[----:B------:R-:W-:Y:S01]  /*f0a0*/  BSSY B1, `(.L_x_1512) ;  /* 0x000002e000017945 */ /* 0x000fe20003800000 */
[----:B------:R-:W-:Y:S02]  /*f0b0*/  USHF.R.S32.HI UR9, URZ, 0x1f, UR4 ;  /* 0x0000001f3f097899 */ /* 0x000fe40008011404 */
[----:B------:R-:W-:Y:S02]  /*f0c0*/  USEL UR11, UR38, URZ, !UP0 ;  /* 0x0000003f260b7287 */ /* 0x000fe4000c000000 */
[----:B------:R-:W-:Y:S01]  /*f0d0*/  USEL UR12, UR6, URZ, !UP0 ;  /* 0x0000003f060c7287 */ /* 0x000fe2000c000000 */
[----:B------:R-:W-:Y:S11]  /*f0e0*/  @P1 BRA `(.L_x_1513) ;  /* 0x0000000000a41947 */ /* 0x000ff60003800000 */
[----:B------:R-:W0:Y:S01]  /*f0f0*/  S2R R3, SR_TID.X ;  /* 0x0000000000037919 */ /* 0x000e220000002100 */
[----:B------:R-:W1:Y:S01]  /*f100*/  LDC R7, c[0x0][0xbe8] ;  /* 0x0002fa00ff077b82 */ /* 0x000e620000000800 */
[----:B------:R-:W-:Y:S02]  /*f110*/  IMAD.U32 R4, RZ, RZ, UR39 ;  /* 0x00000027ff047e24 */ /* 0x000fe4000f8e00ff */
[----:B-1---5:R-:W-:-:S03]  /*f120*/  IMAD R2, R0, R7, RZ ;  /* 0x0000000700027224 */ /* 0x022fc600078e02ff */
[----:B0-----:R-:W-:-:S04]  /*f130*/  IADD3 R4, R4, -0x80, R3 ;  /* 0xffffff8004047810 */ /* 0x001fc80007ffe003 */
[----:B------:R-:W-:-:S13]  /*f140*/  ISETP.GE.AND P1, PT, R4, R2, PT ;  /* 0x000000020400720c */ /* 0x000fda0003f26270 */
[----:B------:R-:W-:Y:S05]  /*f150*/  @P1 BRA `(.L_x_1513) ;  /* 0x0000000000881947 */ /* 0x000fea0003800000 */
[----:B------:R-:W-:Y:S01]  /*f160*/  ISETP.NE.AND P1, PT, R7, 0x1, PT ;  /* 0x000000010700780c */ /* 0x000fe20003f25270 */
[----:B------:R-:W-:Y:S01]  /*f170*/  ULDC.64 UR14, c[0x0][0xb90] ;  /* 0x0002e400000e7ab9 */ /* 0x000fe20000000a00 */
[----:B------:R-:W-:Y:S01]  /*f180*/  UMOV UR6, UR4 ;  /* 0x0000000400067c82 */ /* 0x000fe20008000000 */
[----:B------:R-:W-:Y:S01]  /*f190*/  UIMAD UR8, UR10, UR14, URZ ;  /* 0x0000000e0a0872a4 */ /* 0x000fe2000f8e023f */
[----:B------:R-:W-:Y:S01]  /*f1a0*/  IMAD.MOV.U32 R2, RZ, RZ, R4 ;  /* 0x000000ffff027224 */ /* 0x000fe200078e0004 */
[----:B------:R-:W-:Y:S02]  /*f1b0*/  UMOV UR7, UR9 ;  /* 0x0000000900077c82 */ /* 0x000fe40008000000 */
[----:B------:R-:W-:Y:S02]  /*f1c0*/  UIMAD.WIDE.U32 UR6, UR37, UR14, UR6 ;  /* 0x0000000e250672a5 */ /* 0x000fe4000f8e0006 */
[----:B------:R-:W-:-:S03]  /*f1d0*/  UIMAD UR8, UR37, UR15, UR8 ;  /* 0x0000000f250872a4 */ /* 0x000fc6000f8e0208 */
[----:B------:R-:W-:Y:S01]  /*f1e0*/  ULDC.64 UR14, c[0x0][0xb98] ;  /* 0x0002e600000e7ab9 */ /* 0x000fe20000000a00 */
[----:B------:R-:W0:Y:S01]  /*f1f0*/  @P1 LDC R3, c[0x0][0xbec] ;  /* 0x0002fb00ff031b82 */ /* 0x000e220000000800 */
[----:B------:R-:W-:Y:S02]  /*f200*/  UIADD3 UR7, UR7, UR8, URZ ;  /* 0x0000000807077290 */ /* 0x000fe4000fffe03f */
[----:B------:R-:W-:Y:S02]  /*f210*/  UIMAD UR8, UR12, UR14, URZ ;  /* 0x0000000e0c0872a4 */ /* 0x000fe4000f8e023f */
[----:B------:R-:W-:Y:S02]  /*f220*/  UIMAD.WIDE.U32 UR6, UR11, UR14, UR6 ;  /* 0x0000000e0b0672a5 */ /* 0x000fe4000f8e0006 */
[----:B------:R-:W-:Y:S01]  /*f230*/  UIMAD UR8, UR11, UR15, UR8 ;  /* 0x0000000f0b0872a4 */ /* 0x000fe2000f8e0208 */
[----:B------:R-:W1:Y:S02]  /*f240*/  @P1 LDC R6, c[0x0][0xbf0] ;  /* 0x0002fc00ff061b82 */ /* 0x000e640000000800 */
[----:B------:R-:W-:Y:S01]  /*f250*/  ULDC.64 UR14, c[0x0][0xb88] ;  /* 0x0002e200000e7ab9 */ /* 0x000fe20000000a00 */
[----:B0-----:R-:W-:-:S05]  /*f260*/  @P1 IMAD.HI.U32 R3, R4, R3, RZ ;  /* 0x0000000304031227 */ /* 0x001fca00078e00ff */
[----:B-1----:R-:W-:Y:S01]  /*f270*/  @P1 SHF.R.U32.HI R2, RZ, R6, R3 ;  /* 0x00000006ff021219 */ /* 0x002fe20000011603 */
[----:B------:R-:W-:-:S03]  /*f280*/  IMAD.U32 R6, RZ, RZ, UR8 ;  /* 0x00000008ff067e24 */ /* 0x000fc6000f8e00ff */
[--C-:B------:R-:W-:Y:S01]  /*f290*/  SHF.R.S32.HI R3, RZ, 0x1f, R2.reuse ;  /* 0x0000001fff037819 */ /* 0x100fe20000011402 */
[----:B------:R-:W-:Y:S01]  /*f2a0*/  IMAD.MOV R5, RZ, RZ, -R2 ;  /* 0x000000ffff057224 */ /* 0x000fe200078e0a02 */
[----:B------:R-:W-:-:S03]  /*f2b0*/  IADD3 R2, P1, R2, UR6, RZ ;  /* 0x0000000602027c10 */ /* 0x000fc6000ff3e0ff */
[----:B------:R-:W-:Y:S01]  /*f2c0*/  IMAD R5, R7, R5, R4 ;  /* 0x0000000507057224 */ /* 0x000fe200078e0204 */
[----:B------:R-:W-:Y:S01]  /*f2d0*/  IADD3.X R3, R3, UR7, R6, P1, !PT ;  /* 0x0000000703037c10 */ /* 0x000fe20008ffe406 */
[----:B------:R-:W-:-:S03]  /*f2e0*/  ULDC.64 UR6, c[0x0][0xb50] ;  /* 0x0002d40000067ab9 */ /* 0x000fc60000000a00 */
[----:B------:R-:W-:Y:S01]  /*f2f0*/  SHF.R.S32.HI R4, RZ, 0x1f, R5 ;  /* 0x0000001fff047819 */ /* 0x000fe20000011405 */
[----:B------:R-:W-:-:S04]  /*f300*/  IMAD.WIDE.U32 R2, R5, UR14, R2 ;  /* 0x0000000e05027c25 */ /* 0x000fc8000f8e0002 */
[----:B------:R-:W-:-:S04]  /*f310*/  IMAD R4, R4, UR14, RZ ;  /* 0x0000000e04047c24 */ /* 0x000fc8000f8e02ff */
[----:B------:R-:W-:Y:S01]  /*f320*/  IMAD R7, R5, UR15, R4 ;  /* 0x0000000f05077c24 */ /* 0x000fe2000f8e0204 */
[----:B------:R-:W-:-:S03]  /*f330*/  LEA R4, P1, R2, UR6, 0x2 ;  /* 0x0000000602047c11 */ /* 0x000fc6000f8210ff */
[----:B------:R-:W-:-:S05]  /*f340*/  IMAD.IADD R3, R3, 0x1, R7 ;  /* 0x0000000103037824 */ /* 0x000fca00078e0207 */
[----:B------:R-:W-:Y:S01]  /*f350*/  LEA.HI.X R5, R2, UR7, R3, 0x2, P1 ;  /* 0x0000000702057c11 */ /* 0x000fe200088f1403 */
[----:B------:R-:W-:-:S05]  /*f360*/  IMAD.MOV.U32 R3, RZ, RZ, -0x800000 ;  /* 0xff800000ff037424 */ /* 0x000fca00078e00ff */
[----:B------:R0:W-:Y:S02]  /*f370*/  STG.E desc[UR54][R4.64], R3 ;  /* 0x0000000304007986 */ /* 0x0001e4000c101936 */
.L_x_1513:
[----:B------:R-:W-:Y:S05]  /*f380*/  BSYNC B1 ;  /* 0x0000000000017941 */ /* 0x000fea0003800000 */
.L_x_1512:
[----:B0-----:R-:W0:Y:S01]  /*f390*/  @P0 LDC R3, c[0x0][0xbf0] ;  /* 0x0002fc00ff030b82 */ /* 0x001e220000000800 */
[----:B------:R-:W-:Y:S01]  /*f3a0*/  ULDC.64 UR14, c[0x0][0xaa0] ;  /* 0x0002a800000e7ab9 */ /* 0x000fe20000000a00 */
[----:B------:R-:W-:Y:S01]  /*f3b0*/  IMAD R2, R184, 0x20, R185 ;  /* 0x00000020b8027824 */ /* 0x000fe200078e02b9 */
[----:B------:R-:W-:Y:S01]  /*f3c0*/  UIMAD UR8, UR9, UR14, URZ ;  /* 0x0000000e090872a4 */ /* 0x000fe2000f8e023f */
[----:B------:R-:W-:Y:S01]  /*f3d0*/  VIADD R8, R185, UR39 ;  /* 0x00000027b9087c36 */ /* 0x000fe20008000000 */
[----:B------:R-:W-:Y:S01]  /*f3e0*/  UIMAD.WIDE.U32 UR6, UR4, UR14, URZ ;  /* 0x0000000e040672a5 */ /* 0x000fe2000f8e003f */
[----:B------:R-:W-:Y:S01]  /*f3f0*/  VIADD R6, R2, UR39 ;  /* 0x0000002702067c36 */ /* 0x000fe20008000000 */
[----:B------:R-:W-:Y:S01]  /*f400*/  UIMAD UR8, UR4, UR15, UR8 ;  /* 0x0000000f040872a4 */ /* 0x000fe2000f8e0208 */
[----:B------:R-:W-:Y:S02]  /*f410*/  BSSY B1, `(.L_x_1514) ;  /* 0x000003d000017945 */ /* 0x000fe40003800000 */
        /* <DEDUP_REMOVED lines=10> */
[----:B0-----:R-:W-:Y:S01]  /*f4c0*/  @P0 SHF.R.U32.HI R5, RZ, R3, R2 ;  /* 0x00000003ff050219 */ /* 0x001fe20000011602 */
        /* <DEDUP_REMOVED lines=8> */
[----:B------:R-:W-:Y:S02]  /*f550*/  IMAD R7, R11, R7, R6 ;  /* 0x000000070b077224 */ /* 0x000fe400078e0206 */
[----:B------:R-:W-:Y:S01]  /*f560*/  IMAD.U32 R2, RZ, RZ, UR6 ;  /* 0x00000006ff027e24 */ /* 0x000fe2000f8e00ff */
[----:B------:R-:W-:Y:S01]  /*f570*/  ULDC.64 UR6, c[0x0][0xad8] ;  /* 0x0002b60000067ab9 */ /* 0x000fe20000000a00 */
[----:B------:R-:W-:Y:S02]  /*f580*/  IMAD.U32 R3, RZ, RZ, UR4 ;  /* 0x00000004ff037e24 */ /* 0x000fe4000f8e00ff */
[C---:B------:R-:W-:Y:S01]  /*f590*/  IMAD R9, R5.reuse, UR9, R4 ;  /* 0x0000000905097c24 */ /* 0x040fe2000f8e0204 */
[----:B------:R-:W-:Y:S01]  /*f5a0*/  SHF.R.S32.HI R4, RZ, 0x1f, R7 ;  /* 0x0000001fff047819 */ /* 0x000fe20000011407 */
[----:B------:R-:W-:-:S04]  /*f5b0*/  IMAD.WIDE.U32 R2, R5, UR8, R2 ;  /* 0x0000000805027c25 */ /* 0x000fc8000f8e0002 */
[----:B------:R-:W-:Y:S02]  /*f5c0*/  IMAD.IADD R3, R3, 0x1, R9 ;  /* 0x0000000103037824 */ /* 0x000fe400078e0209 */
[----:B------:R-:W-:Y:S02]  /*f5d0*/  IMAD R4, R4, UR6, RZ ;  /* 0x0000000604047c24 */ /* 0x000fe4000f8e02ff */
[----:B-----5:R-:W-:Y:S02]  /*f5e0*/  IMAD R11, R0, R11, RZ ;  /* 0x0000000b000b7224 */ /* 0x020fe400078e02ff */
        /* <DEDUP_REMOVED lines=31> */
.L_x_1515:
[----:B------:R-:W-:Y:S05]  /*f7e0*/  BSYNC B1 ;  /* 0x0000000000017941 */ /* 0x000fea0003800000 */
.L_x_1514:
        /* <DEDUP_REMOVED lines=21> */
.L_x_1517:
[----:B------:R-:W-:Y:S05]  /*f940*/  BSYNC B1 ;  /* 0x0000000000017941 */ /* 0x000fea0003800000 */
.L_x_1516:
        /* <DEDUP_REMOVED lines=21> */
.L_x_1519:
[----:B------:R-:W-:Y:S05]  /*faa0*/  BSYNC B1 ;  /* 0x0000000000017941 */ /* 0x000fea0003800000 */
.L_x_1518:
[----:B0-----:R-:W-:Y:S01]  /*fab0*/  VIADD R0, R8, 0x60 ;  /* 0x0000006008007836 */ /* 0x001fe20000000000 */
[----:B---3--:R0:W3:Y:S04]  /*fac0*/  SHFL.IDX PT, R6, R5, 0x3, 0x181f ;  /* 0x00781f0005067f89 */ /* 0x0080e800000e0000 */
        /* <DEDUP_REMOVED lines=20> */
.L_x_1510:
[----:B------:R-:W-:Y:S05]  /*fc10*/  BSYNC B0 ;  /* 0x0000000000007941 */ /* 0x000fea0003800000 */
.L_x_1501:
[----:B------:R-:W-:Y:S02]  /*fc20*/  ULDC UR4, c[0x0][0xc3c] ;  /* 0x00030f0000047ab9 */ /* 0x000fe40000000800 */
[----:B------:R-:W-:-:S06]  /*fc30*/  UISETP.GE.AND UP0, UPT, UR47, UR4, UPT ;  /* 0x000000042f00728c */ /* 0x000fcc000bf06270 */
[----:B------:R-:W-:-:S13]  /*fc40*/  PLOP3.LUT P0, PT, PT, PT, UP0, 0x80, 0x0 ;  /* 0x000000000000781c */ /* 0x000fda0003f0f008 */
[----:B------:R-:W-:Y:S05]  /*fc50*/  @!P0 BRA `(.L_x_1520) ;  /* 0xffffff1000508947 */ /* 0x000fea000383ffff */
[----:B------:R-:W-:Y:S05]  /*fc60*/  EXIT ;  /* 0x000000000000794d */ /* 0x000fea0003800000 */
.L_x_1411:
        /* <DEDUP_REMOVED lines=25> */
[----:B------:R-:W-:Y:S01]  /*fe00*/  IMAD.MOV.U32 R16, RZ, RZ, RZ ;  /* 0x000000ffff107224 */ /* 0x000fe200078e00ff */
        /* <DEDUP_REMOVED lines=21> */
[----:B-1----:R-:W-:Y:S02]  /*ff60*/  IMAD R6, R4, R9, RZ ;  /* 0x0000000904067224 */ /* 0x002fe400078e02ff */
[----:B------:R-:W-:Y:S02]  /*ff70*/  IMAD.MOV.U32 R4, RZ, RZ, RZ ;  /* 0x000000ffff047224 */ /* 0x000fe400078e00ff */
[----:B------:R-:W-:Y:S01]  /*ff80*/  IMAD.MOV.U32 R3, RZ, RZ, R6 ;  /* 0x000000ffff037224 */ /* 0x000fe200078e0006 */
[----:B0-----:R-:W-:-:S13]  /*ff90*/  ISETP.GT.AND P6, PT, R6, R7, PT ;  /* 0x000000070600720c */ /* 0x001fda0003fc4270 */
[----:B------:R-:W-:Y:S05]  /*ffa0*/  @P6 BRA `(.L_x_1522) ;  /* 0x0000000000906947 */ /* 0x000fea0003800000 */
[----:B------:R-:W-:Y:S01]  /*ffb0*/  IMAD.MOV.U32 R6, RZ, RZ, R3 ;  /* 0x000000ffff067224 */ /* 0x000fe200078e0003 */
[----:B------:R-:W-:Y:S01]  /*ffc0*/  ULDC UR4, c[0x0][0xc3c] ;  /* 0x00030f0000047ab9 */ /* 0x000fe20000000800 */
[----:B------:R-:W-:-:S07]  /*ffd0*/  IMAD.MOV.U32 R4, RZ, RZ, RZ ;  /* 0x000000ffff047224 */ /* 0x000fce00078e00ff */
.L_x_1526:
[----:B------:R-:W-:-:S05]  /*ffe0*/  VIADD R4, R4, 0x1f ;  /* 0x0000001f04047836 */ /* 0x000fca0000000000 */
[----:B------:R-:W-:-:S13]  /*fff0*/  ISETP.GE.AND P6, PT, R4, UR4, PT ;  /* 0x0000000404007c0c */ /* 0x000fda000bfc6270 */
[----:B------:R-:W-:Y:S05]  /*10000*/  @P6 BRA `(.L_x_1523) ;  /* 0x0000000400d86947 */ /* 0x000fea0003800000 */
[----:B------:R-:W-:Y:S01]  /*10010*/  IMAD.IADD R9, R5, 0x1, R4 ;  /* 0x0000000105097824 */ /* 0x000fe200078e0204 */
[----:B------:R-:W-:Y:S01]  /*10020*/  BSSY B0, `(.L_x_1524) ;  /* 0x0000007000007945 */ /* 0x000fe20003800000 */
[----:B------:R-:W-:-:S03]  /*10030*/  IMAD.MOV.U32 R0, RZ, RZ, RZ ;  /* 0x000000ffff007224 */ /* 0x000fc600078e00ff */
[----:B------:R-:W-:-:S13]  /*10040*/  ISETP.GE.OR P6, PT, R9, UR4, !P0 ;  /* 0x0000000409007c0c */ /* 0x000fda000c7c6670 */
[----:B------:R-:W-:Y:S05]  /*10050*/  @P6 BRA `(.L_x_1525) ;  /* 0x00000000000c6947 */ /* 0x000fea0003800000 */
[----:B------:R-:W0:Y:S02]  /*10060*/  LDC.64 R2, c[0x0][0xc80] ;  /* 0x00032000ff027b82 */ /* 0x000e240000000a00 */
[----:B0-----:R-:W-:-:S05]  /*10070*/  IMAD.WIDE R2, R9, 0x4, R2 ;  /* 0x0000000409027825 */ /* 0x001fca00078e0202 */
[----:B------:R0:W5:Y:S02]  /*10080*/  LDG.E R0, desc[UR54][R2.64] ;  /* 0x0000003602007981 */ /* 0x000164000c1e1900 */
.L_x_1525:
[----:B------:R-:W-:Y:S05]  /*10090*/  BSYNC B0 ;  /* 0x0000000000007941 */ /* 0x000fea0003800000 */
.L_x_1524:
        /* <DEDUP_REMOVED lines=21> */
.L_x_1522:
[----:B------:R-:W-:-:S04]  /*101f0*/  IMAD.IADD R14, R6, 0x1, -R3 ;  /* 0x00000001060e7824 */ /* 0x000fc800078e0a03 */
[----:B------:R-:W-:-:S05]  /*10200*/  IMAD R2, R8, R9, R14 ;  /* 0x0000000908027224 */ /* 0x000fca00078e020e */
[----:B------:R-:W-:Y:S02]  /*10210*/  ISETP.GT.AND P0, PT, R2, R7, PT ;  /* 0x000000070200720c */ /* 0x000fe40003f04270 */
[----:B------:R-:W0:Y:S11]  /*10220*/  LDC.64 R2, c[0x0][0xc90] ;  /* 0x00032400ff027b82 */ /* 0x000e360000000a00 */
[----:B------:R-:W-:-:S04]  /*10230*/  VOTE.ANY R10, PT, !P0 ;  /* 0x00000000000a7806 */ /* 0x000fc800040e0100 */
[----:B------:R-:W1:Y:S02]  /*10240*/  POPC R15, R10 ;  /* 0x0000000a000f7309 */ /* 0x000e640000000000 */
[----:B-1----:R-:W-:-:S04]  /*10250*/  IMAD.IADD R19, R15, 0x1, R4 ;  /* 0x000000010f137824 */ /* 0x002fc800078e0204 */
[----:B0-----:R-:W-:-:S05]  /*10260*/  IMAD.WIDE R2, R19, 0x4, R2 ;  /* 0x0000000413027825 */ /* 0x001fca00078e0202 */
[----:B------:R-:W2:Y:S01]  /*10270*/  LDG.E R6, desc[UR54][R2.64] ;  /* 0x0000003602067981 */ /* 0x000ea2000c1e1900 */
[----:B------:R-:W-:-:S03]  /*10280*/  ISETP.NE.AND P0, PT, R10, RZ, PT ;  /* 0x000000ff0a00720c */ /* 0x000fc60003f05270 */
[----:B------:R-:W0:Y:S02]  /*10290*/  SHFL.IDX PT, R0, R0, R15, 0x1f ;  /* 0x00001f0f00007589 */ /* 0x000e2400000e0000 */
[----:B0-----:R-:W-:-:S13]  /*102a0*/  R2UR UR7, R0 ;  /* 0x00000000000772ca */ /* 0x001fda00000e0000 */
[----:B--2---:R-:W-:-:S05]  /*102b0*/  IMAD R4, R6, UR7, RZ ;  /* 0x0000000706047c24 */ /* 0x004fca000f8e02ff */
[----:B------:R-:W-:-:S04]  /*102c0*/  IABS R13, R4 ;  /* 0x00000004000d7213 */ /* 0x000fc80000000000 */
[----:B------:R-:W0:Y:S08]  /*102d0*/  I2F.RP R11, R13 ;  /* 0x0000000d000b7306 */ /* 0x000e300000209400 */
[----:B0-----:R-:W0:Y:S02]  /*102e0*/  MUFU.RCP R11, R11 ;  /* 0x0000000b000b7308 */ /* 0x001e240000001000 */
[----:B0-----:R-:W-:-:S06]  /*102f0*/  VIADD R12, R11, 0xffffffe ;  /* 0x0ffffffe0b0c7836 */ /* 0x001fcc0000000000 */
[----:B------:R0:W1:Y:S01]  /*10300*/  F2I.FTZ.U32.TRUNC.NTZ R3, R12 ;  /* 0x0000000c00037305 */ /* 0x000062000021f000 */
[----:B------:R-:W-:Y:S05]  /*10310*/  @!P0 BRA `(.L_x_1527) ;  /* 0x0000000000088947 */ /* 0x000fea0003800000 */
[----:B------:R-:W-:-:S05]  /*10320*/  VIADD R11, R15, 0xffffffff ;  /* 0xffffffff0f0b7836 */ /* 0x000fca0000000000 */
[----:B------:R2:W3:Y:S02]  /*10330*/  SHFL.IDX PT, R16, R8, R11, 0x1f ;  /* 0x00001f0b08107589 */ /* 0x0004e400000e0000 */
.L_x_1527:
[----:B---3--:R-:W-:Y:S01]  /*10340*/  IMAD R16, R16, R9, R14 ;  /* 0x0000000910107224 */ /* 0x008fe200078e020e */
[----:B------:R-:W-:Y:S01]  /*10350*/  IABS R2, R4 ;  /* 0x0000000400027213 */ /* 0x000fe20000000000 */
[----:B-1----:R-:W-:Y:S02]  /*10360*/  IMAD.MOV R0, RZ, RZ, -R3 ;  /* 0x000000ffff007224 */ /* 0x002fe400078e0a03 */
[----:B--2---:R-:W-:Y:S02]  /*10370*/  IMAD.IADD R11, R7, 0x1, -R16 ;  /* 0x00000001070b7824 */ /* 0x004fe400078e0a10 */
        /* <DEDUP_REMOVED lines=19> */
[----:B------:R-:W-:Y:S02]  /*104b0*/  IMAD R18, R6, R2, RZ ;  /* 0x0000000206127224 */ /* 0x000fe400078e02ff */
[----:B------:R-:W-:Y:S02]  /*104c0*/  IMAD.MOV R7, RZ, RZ, -R2 ;  /* 0x000000ffff077224 */ /* 0x000fe400078e0a02 */
[----:B------:R-:W-:Y:S02]  /*104d0*/  IMAD.MOV R0, RZ, RZ, -R18 ;  /* 0x000000ffff007224 */ /* 0x000fe400078e0a12 */
[----:B------:R-:W-:-:S03]  /*104e0*/  IMAD R7, R4, R7, R11 ;  /* 0x0000000704077224 */ /* 0x000fc600078e020b */
[----:B------:R-:W-:Y:S01]  /*104f0*/  VIADDMNMX R0, R0, R9, R6, PT ;  /* 0x0000000900007246 */ /* 0x000fe20003800106 */
[----:B------:R-:W-:Y:S01]  /*10500*/  IMAD.IADD R18, R7, 0x1, R18 ;  /* 0x0000000107127824 */ /* 0x000fe200078e0212 */
[----:B------:R-:W-:Y:S02]  /*10510*/  IABS R2, R7 ;  /* 0x0000000700027213 */ /* 0x000fe40000000000 */
[----:B------:R-:W-:Y:S02]  /*10520*/  R2UR UR9, R0 ;  /* 0x00000000000972ca */ /* 0x000fe400000e0000 */
[----:B------:R-:W-:-:S11]  /*10530*/  R2UR UR8, R2 ;  /* 0x00000000020872ca */ /* 0x000fd600000e0000 */
[----:B------:R-:W-:-:S04]  /*10540*/  IABS R9, UR9 ;  /* 0x0000000900097c13 */ /* 0x000fc80008000000 */
[----:B------:R-:W1:Y:S01]  /*10550*/  I2F.RP R0, R9 ;  /* 0x0000000900007306 */ /* 0x000e620000209400 */
[----:B------:R-:W-:-:S07]  /*10560*/  R2UR UR6, R9 ;  /* 0x00000000090672ca */ /* 0x000fce00000e0000 */
[----:B-1----:R-:W1:Y:S02]  /*10570*/  MUFU.RCP R0, R0 ;  /* 0x0000000000007308 */ /* 0x002e640000001000 */
[----:B-1----:R-:W-:Y:S01]  /*10580*/  VIADD R3, R0, 0xffffffe ;  /* 0x0ffffffe00037836 */ /* 0x002fe20000000000 */
[----:B------:R-:W-:-:S05]  /*10590*/  IABS R0, UR9 ;  /* 0x0000000900007c13 */ /* 0x000fca0008000000 */
[----:B------:R-:W1:Y:S01]  /*105a0*/  F2I.FTZ.U32.TRUNC.NTZ R3, R3 ;  /* 0x0000000300037305 */ /* 0x000e62000021f000 */
[----:B------:R-:W-:Y:S01]  /*105b0*/  IMAD.MOV R0, RZ, RZ, -R0 ;  /* 0x000000ffff007224 */ /* 0x000fe200078e0a00 */
[----:B-1----:R-:W-:-:S13]  /*105c0*/  R2UR UR5, R3 ;  /* 0x00000000030572ca */ /* 0x002fda00000e0000 */
[----:B------:R-:W-:-:S04]  /*105d0*/  UIADD3 UR4, URZ, -UR5, URZ ;  /* 0x800000053f047290 */ /* 0x000fc8000fffe03f */
[----:B------:R-:W-:-:S03]  /*105e0*/  UIMAD UR6, UR4, UR6, URZ ;  /* 0x00000006040672a4 */ /* 0x000fc6000f8e023f */
[----:B------:R-:W-:Y:S02]  /*105f0*/  UMOV UR4, URZ ;  /* 0x0000003f00047c82 */ /* 0x000fe40008000000 */
[----:B------:R-:W-:-:S04]  /*10600*/  UIMAD.WIDE.U32 UR4, UR5, UR6, UR4 ;  /* 0x00000006050472a5 */ /* 0x000fc8000f8e0004 */
[----:B------:R-:W-:-:S06]  /*10610*/  UIMAD.WIDE.U32 UR4, UR5, UR8, URZ ;  /* 0x00000008050472a5 */ /* 0x000fcc000f8e003f */
[----:B------:R-:W-:Y:S01]  /*10620*/  IMAD.U32 R3, RZ, RZ, UR5 ;  /* 0x00000005ff037e24 */ /* 0x000fe2000f8e00ff */
[----:B------:R-:W-:-:S03]  /*10630*/  R2UR UR4, R7 ;  /* 0x00000000070472ca */ /* 0x000fc600000e0000 */
[----:B------:R-:W-:Y:S02]  /*10640*/  IMAD R0, R0, R3, UR8 ;  /* 0x0000000800007e24 */ /* 0x000fe4000f8e0203 */
[----:B------:R-:W-:-:S03]  /*10650*/  IMAD R3, RZ, RZ, -UR9 ;  /* 0x80000009ff037e24 */ /* 0x000fc6000f8e02ff */
[----:B------:R-:W-:-:S05]  /*10660*/  ISETP.GT.U32.AND P0, PT, R9, R0, PT ;  /* 0x000000000900720c */ /* 0x000fca0003f04070 */
[----:B------:R-:W-:-:S08]  /*10670*/  ULOP3.LUT UR4, UR4, UR9, URZ, 0x3c, !UPT ;  /* 0x0000000904047292 */ /* 0x000fd0000f8e3c3f */
[----:B------:R-:W-:Y:S01]  /*10680*/  VOTEU.ANY UP1, P0 ;  /* 0x00000000003f7886 */ /* 0x000fe20000020100 */
[----:B------:R-:W-:-:S04]  /*10690*/  PLOP3.LUT P0, PT, PT, PT, UP1, 0x80, 0x0 ;  /* 0x000000000000781c */ /* 0x000fc80003f0f018 */
[----:B------:R-:W-:Y:S02]  /*106a0*/  @!UP1 UIADD3 UR5, UR5, 0x1, URZ ;  /* 0x0000000105059890 */ /* 0x000fe4000fffe03f */
[----:B------:R-:W-:-:S07]  /*106b0*/  UISETP.GE.AND UP1, UPT, UR4, URZ, UPT ;  /* 0x0000003f0400728c */ /* 0x000fce000bf26270 */
[----:B------:R-:W-:-:S05]  /*106c0*/  @!P0 IMAD.IADD R0, R0, 0x1, -R9 ;  /* 0x0000000100008824 */ /* 0x000fca00078e0a09 */
[----:B------:R-:W-:-:S13]  /*106d0*/  ISETP.GE.U32.AND P0, PT, R0, R9, PT ;  /* 0x000000090000720c */ /* 0x000fda0003f06070 */
[----:B------:R-:W-:-:S05]  /*106e0*/  VOTEU.ANY UP0, P0 ;  /* 0x00000000003f7886 */ /* 0x000fca0000000100 */
[----:B------:R-:W-:Y:S02]  /*106f0*/  @UP0 UIADD3 UR5, UR5, 0x1, URZ ;  /* 0x0000000105050890 */ /* 0x000fe4000fffe03f */
[----:B------:R-:W-:Y:S02]  /*10700*/  UISETP.NE.AND UP0, UPT, UR9, URZ, UPT ;  /* 0x0000003f0900728c */ /* 0x000fe4000bf05270 */
[----:B------:R-:W-:-:S09]  /*10710*/  @!UP1 UIADD3 UR5, -UR5, URZ, URZ ;  /* 0x0000003f05059290 */ /* 0x000fd2000fffe13f */
[----:B------:R-:W-:-:S04]  /*10720*/  @!UP0 ULOP3.LUT UR5, URZ, UR9, URZ, 0x33, !UPT ;  /* 0x000000093f058292 */ /* 0x000fc8000f8e333f */
[----:B------:R-:W-:Y:S02]  /*10730*/  ULOP3.LUT UR4, URZ, UR5, URZ, 0x33, !UPT ;  /* 0x000000053f047292 */ /* 0x000fe4000f8e333f */
[----:B------:R-:W-:Y:S02]  /*10740*/  IMAD R18, R3, UR5, R18 ;  /* 0x0000000503127c24 */ /* 0x000fe4000f8e0212 */
[----:B------:R-:W-:Y:S01]  /*10750*/  UIADD3 UR4, UR7, UR4, URZ ;  /* 0x0000000407047290 */ /* 0x000fe2000fffe03f */
[----:B------:R-:W-:Y:S11]  /*10760*/  BRA `(.L_x_1528) ;  /* 0x0000000000107947 */ /* 0x000ff60003800000 */
.L_x_1523:
[----:B------:R-:W1:Y:S01]  /*10770*/  LDC R19, c[0x0][0xc3c] ;  /* 0x00030f00ff137b82 */ /* 0x000e620000000800 */
[----:B------:R-:W-:Y:S01]  /*10780*/  IMAD.MOV.U32 R16, RZ, RZ, R7 ;  /* 0x000000ffff107224 */ /* 0x000fe200078e0007 */
[----:B------:R-:W-:Y:S01]  /*10790*/  UMOV UR4, URZ ;  /* 0x0000003f00047c82 */ /* 0x000fe20008000000 */
[----:B------:R-:W-:-:S07]  /*107a0*/  IMAD.MOV.U32 R18, RZ, RZ, RZ ;  /* 0x000000ffff127224 */ /* 0x000fce00078e00ff */
.L_x_1528:
[----:B------:R-:W-:Y:S01]  /*107b0*/  ISETP.NE.AND P0, PT, R5, RZ, PT ;  /* 0x000000ff0500720c */ /* 0x000fe20003f05270 */
[----:B------:R-:W-:-:S12]  /*107c0*/  IMAD.U32 R17, RZ, RZ, UR4 ;  /* 0x00000004ff117e24 */ /* 0x000fd8000f8e00ff */
[----:B------:R-:W2:Y:S01]  /*107d0*/  @!P0 S2R R3, SR_CgaCtaId ;  /* 0x0000000000038919 */ /* 0x000ea20000008800 */
[----:B------:R-:W-:-:S04]  /*107e0*/  @!P0 MOV R0, 0x400 ;  /* 0x0000040000008802 */ /* 0x000fc80000000f00 */
[----:B--2---:R-:W-:-:S05]  /*107f0*/  @!P0 LEA R0, R3, R0, 0x18 ;  /* 0x0000000003008211 */ /* 0x004fca00078ec0ff */
[----:B-1----:R1:W-:Y:S01]  /*10800*/  @!P0 STS.128 [R0+0x284d0], R16 ;  /* 0x0284d01000008388 */ /* 0x0023e20000000c00 */
[----:B------:R-:W-:Y:S06]  /*10810*/  BAR.ARV 0x5, 0x180 ;  /* 0x0146000000007b1d */ /* 0x000fec0000002000 */
.L_x_1521:
[----:B------:R2:W-:Y:S01]  /*10820*/  STL [R1+0x10], RZ ;  /* 0x000010ff01007387 */ /* 0x0005e20000100800 */
[----:B------:R-:W-:Y:S01]  /*10830*/  ULDC UR5, c[0x0][0xc3c] ;  /* 0x00030f0000057ab9 */ /* 0x000fe20000000800 */
[----:B------:R-:W-:Y:S01]  /*10840*/  IMAD.MOV.U32 R25, RZ, RZ, 0x1 ;  /* 0x00000001ff197424 */ /* 0x000fe200078e00ff */
[----:B------:R-:W-:Y:S01]  /*10850*/  ISETP.GE.AND P0, PT, R19, UR5, PT ;  /* 0x0000000513007c0c */ /* 0x000fe2000bf06270 */
[----:B------:R-:W-:-:S12]  /*10860*/  IMAD.MOV.U32 R23, RZ, RZ, RZ ;  /* 0x000000ffff177224 */ /* 0x000fd800078e00ff */
[----:B--2---:R-:W-:Y:S05]  /*10870*/  @P0 BRA `(.L_x_1529) ;  /* 0x0000005000a40947 */ /* 0x004fea0003800000 */
[----:B------:R-:W2:Y:S01]  /*10880*/  S2R R9, SR_TID.X ;  /* 0x0000000000097919 */ /* 0x000ea20000002100 */
[----:B------:R-:W3:Y:S01]  /*10890*/  S2UR UR5, SR_CgaCtaId ;  /* 0x00000000000579c3 */ /* 0x000ee20000008800 */
[----:B------:R-:W-:Y:S01]  /*108a0*/  IMAD.MOV.U32 R37, RZ, RZ, 0x20 ;  /* 0x00000020ff257424 */ /* 0x000fe200078e00ff */
[----:B------:R-:W-:Y:S01]  /*108b0*/  ULOP3.LUT UR43, UR36, 0x2, URZ, 0xfc, !UPT ;  /* 0x00000002242b7892 */ /* 0x000fe2000f8efc3f */
[----:B------:R4:W-:Y:S01]  /*108c0*/  STL [R1+0x10], RZ ;  /* 0x000010ff01007387 */ /* 0x0009e20000100800 */
[----:B------:R-:W-:Y:S01]  /*108d0*/  IMAD.MOV.U32 R25, RZ, RZ, 0x1 ;  /* 0x00000001ff197424 */ /* 0x000fe200078e00ff */
[----:B------:R-:W-:Y:S01]  /*108e0*/  ULOP3.LUT UR44, UR36, 0x1, URZ, 0xfc, !UPT ;  /* 0x00000001242c7892 */ /* 0x000fe2000f8efc3f */
[----:B------:R-:W-:Y:S01]  /*108f0*/  IMAD.MOV.U32 R23, RZ, RZ, RZ ;  /* 0x000000ffff177224 */ /* 0x000fe200078e00ff */
[----:B------:R-:W-:Y:S01]  /*10900*/  ULDC UR45, c[0x0][0xc] ;  /* 0x00000300002d7ab9 */ /* 0x000fe20000000800 */
[----:B---3--:R-:W-:Y:S02]  /*10910*/  IMAD.U32 R34, RZ, RZ, UR5 ;  /* 0x00000005ff227e24 */ /* 0x008fe4000f8e00ff */
[C---:B--2---:R-:W-:Y:S01]  /*10920*/  IMAD.SHL.U32 R4, R9.reuse, 0x40, RZ ;  /* 0x0000004009047824 */ /* 0x044fe200078e00ff */
[C---:B------:R-:W-:Y:S01]  /*10930*/  LOP3.LUT R8, R9.reuse, 0x7f, RZ, 0xc0, !PT ;  /* 0x0000007f09087812 */ /* 0x040fe200078ec0ff */
[C---:B------:R-:W-:Y:S01]  /*10940*/  IMAD.SHL.U32 R24, R9.reuse, 0x80, RZ ;  /* 0x0000008009187824 */ /* 0x040fe200078e00ff */
[C---:B------:R-:W-:Y:S01]  /*10950*/  LOP3.LUT P0, RZ, R9.reuse, 0x4, RZ, 0xc0, !PT ;  /* 0x0000000409ff7812 */ /* 0x040fe2000780c0ff */
[----:B------:R-:W-:Y:S01]  /*10960*/  IMAD.SHL.U32 R6, R9, 0x8, RZ ;  /* 0x0000000809067824 */ /* 0x000fe200078e00ff */
[----:B-1----:R-:W-:-:S02]  /*10970*/  LOP3.LUT R0, R4, 0x180, RZ, 0xc0, !PT ;  /* 0x0000018004007812 */ /* 0x002fc400078ec0ff */
[----:B------:R-:W-:Y:S02]  /*10980*/  SHF.R.U32.HI R2, RZ, 0x5, R8 ;  /* 0x00000005ff027819 */ /* 0x000fe40000011608 */
[----:B------:R-:W-:Y:S02]  /*10990*/  LOP3.LUT R3, R24, 0x380, RZ, 0xc0, !PT ;  /* 0x0000038018037812 */ /* 0x000fe400078ec0ff */
[----:B------:R-:W-:Y:S01]  /*109a0*/  LOP3.LUT R5, R0, 0x10, R9, 0xf8, !PT ;  /* 0x0000001000057812 */ /* 0x000fe200078ef809 */
[----:B------:R-:W-:Y:S01]  /*109b0*/  IMAD.SHL.U32 R0, R9, 0x10, RZ ;  /* 0x0000001009007824 */ /* 0x000fe200078e00ff */
[----:B------:R-:W-:Y:S01]  /*109c0*/  LOP3.LUT R7, R4, 0x40, RZ, 0xc0, !PT ;  /* 0x0000004004077812 */ /* 0x000fe200078ec0ff */
[----:B------:R-:W-:Y:S01]  /*109d0*/  IMAD R3, R2, 0x10, R3 ;  /* 0x0000001002037824 */ /* 0x000fe200078e0203 */
[----:B------:R-:W-:Y:S01]  /*109e0*/  LOP3.LUT R6, R5, 0x30, R6, 0x78, !PT ;  /* 0x0000003005067812 */ /* 0x000fe200078e7806 */
[----:B------:R-:W-:Y:S01]  /*109f0*/  IMAD.SHL.U32 R5, R9, 0x2, RZ ;  /* 0x0000000209057824 */ /* 0x000fe200078e00ff */
[----:B------:R-:W-:Y:S01]  /*10a00*/  LOP3.LUT R30, R0, 0x70, RZ, 0xc0, !PT ;  /* 0x00000070001e7812 */ /* 0x000fe200078ec0ff */
[----:B------:R-:W-:Y:S01]  /*10a10*/  IMAD R7, R2, 0x400, R7 ;  /* 0x0000040002077824 */ /* 0x000fe200078e0207 */
[----:B------:R-:W-:-:S02]  /*10a20*/  LOP3.LUT R3, R3, 0x70, R0, 0x78, !PT ;  /* 0x0000007003037812 */ /* 0x000fc400078e7800 */
[----:B------:R-:W-:Y:S02]  /*10a30*/  LOP3.LUT R2, R0, 0x3f0, RZ, 0xc0, !PT ;  /* 0x000003f000027812 */ /* 0x000fe400078ec0ff */
[----:B------:R-:W-:Y:S02]  /*10a40*/  LOP3.LUT R24, R3, 0xc00, R24, 0xf8, !PT ;  /* 0x00000c0003187812 */ /* 0x000fe400078ef818 */
[----:B------:R-:W-:Y:S02]  /*10a50*/  LOP3.LUT R5, R2, 0x70, R5, 0x78, !PT ;  /* 0x0000007002057812 */ /* 0x000fe400078e7805 */
[----:B------:R-:W-:Y:S01]  /*10a60*/  MOV R3, 0x400 ;  /* 0x0000040000037802 */ /* 0x000fe20000000f00 */
[C---:B------:R-:W-:Y:S01]  /*10a70*/  VIADD R35, R24.reuse, 0x40 ;  /* 0x0000004018237836 */ /* 0x040fe20000000000 */
[----:B------:R-:W-:Y:S01]  /*10a80*/  SHF.R.U32.HI R2, RZ, 0x3, R8 ;  /* 0x00000003ff027819 */ /* 0x000fe20000011608 */
[----:B------:R-:W-:Y:S01]  /*10a90*/  @P0 VIADD R35, R24, 0xffffffc0 ;  /* 0xffffffc018230836 */ /* 0x000fe20000000000 */
[----:B------:R-:W-:-:S02]  /*10aa0*/  LEA R22, R34, R3, 0x18 ;  /* 0x0000000322167211 */ /* 0x000fc400078ec0ff */
[--C-:B------:R-:W-:Y:S02]  /*10ab0*/  LOP3.LUT R36, R5, 0x400, R0.reuse, 0xf8, !PT ;  /* 0x0000040005247812 */ /* 0x100fe400078ef800 */
[----:B------:R-:W-:Y:S02]  /*10ac0*/  LOP3.LUT R0, R2, 0x70, R0, 0xf8, !PT ;  /* 0x0000007002007812 */ /* 0x000fe400078ef800 */
[----:B------:R-:W-:Y:S01]  /*10ad0*/  LOP3.LUT R31, R4, 0x200, RZ, 0xc0, !PT ;  /* 0x00000200041f7812 */ /* 0x000fe200078ec0ff */
[----:B------:R-:W-:Y:S01]  /*10ae0*/  IMAD.IADD R0, R22, 0x1, R36 ;  /* 0x0000000116007824 */ /* 0x000fe200078e0224 */
[----:B------:R-:W-:Y:S02]  /*10af0*/  SEL R37, R37, 0xffffffe0, !P0 ;  /* 0xffffffe025257807 */ /* 0x000fe40004000000 */
[----:B------:R-:W-:Y:S02]  /*10b00*/  IADD3 R31, R6, R7, R31 ;  /* 0x00000007061f7210 */ /* 0x000fe40007ffe01f */
[----:B------:R4:W-:Y:S01]  /*10b10*/  STL [R1], R0 ;  /* 0x0000000001007387 */ /* 0x0009e20000100800 */
[----:B------:R-:W-:-:S07]  /*10b20*/  LOP3.LUT R2, R30, 0x80, RZ, 0xfc, !PT ;  /* 0x000000801e027812 */ /* 0x000fce00078efcff */
.L_x_1610:
[----:B01----:R-:W1:Y:S08]  /*10b30*/  LDC.64 R4, c[0x0][0xa18] ;  /* 0x00028600ff047b82 */ /* 0x003e700000000a00 */
[----:B------:R-:W2:Y:S08]  /*10b40*/  LDC.64 R2, c[0x0][0xa28] ;  /* 0x00028a00ff027b82 */ /* 0x000eb00000000a00 */
[----:B------:R-:W3:Y:S01]  /*10b50*/  LDC.64 R8, c[0x0][0xa00] ;  /* 0x00028000ff087b82 */ /* 0x000ee20000000a00 */
[----:B-1----:R-:W-:-:S04]  /*10b60*/  ISETP.NE.U32.AND P1, PT, R4, RZ, PT ;  /* 0x000000ff0400720c */ /* 0x002fc80003f25070 */
[----:B------:R-:W-:Y:S02]  /*10b70*/  ISETP.NE.AND.EX P2, PT, R5, RZ, PT, P1 ;  /* 0x000000ff0500720c */ /* 0x000fe40003f45310 */
[----:B--2---:R-:W-:-:S04]  /*10b80*/  ISETP.NE.U32.AND P0, PT, R2, RZ, PT ;  /* 0x000000ff0200720c */ /* 0x004fc80003f05070 */
[----:B------:R-:W-:Y:S02]  /*10b90*/  ISETP.NE.AND.EX P0, PT, R3, RZ, PT, P0 ;  /* 0x000000ff0300720c */ /* 0x000fe40003f05300 */
[----:B------:R-:W1:Y:S08]  /*10ba0*/  LDC.64 R2, c[0x0][0xa00] ;  /* 0x00028000ff027b82 */ /* 0x000e700000000a00 */
[----:B------:R-:W2:Y:S08]  /*10bb0*/  @P2 LDC.64 R6, c[0x0][0xa18] ;  /* 0x00028600ff062b82 */ /* 0x000eb00000000a00 */
[----:B------:R-:W0:Y:S01]  /*10bc0*/  @P0 LDC.64 R4, c[0x0][0xa28] ;  /* 0x00028a00ff040b82 */ /* 0x000e220000000a00 */
[----:B-1----:R-:W-:-:S04]  /*10bd0*/  ISETP.NE.U32.AND P1, PT, R2, RZ, PT ;  /* 0x000000ff0200720c */ /* 0x002fc80003f25070 */
[----:B------:R-:W-:Y:S01]  /*10be0*/  ISETP.NE.AND.EX P3, PT, R3, RZ, PT, P1 ;  /* 0x000000ff0300720c */ /* 0x000fe20003f65310 */
[----:B--2---:R-:W-:-:S04]  /*10bf0*/  @P2 IMAD.WIDE R2, R19, 0x4, R6 ;  /* 0x0000000413022825 */ /* 0x004fc800078e0206 */
[----:B------:R-:W-:Y:S01]  /*10c00*/  IMAD.MOV.U32 R17, RZ, RZ, RZ ;  /* 0x000000ffff117224 */ /* 0x000fe200078e00ff */
[----:B----4-:R3:W2:Y:S01]  /*10c10*/  @P2 LDG.E R0, desc[UR54][R2.64] ;  /* 0x0000003602002981 */ /* 0x0106a2000c1e1900 */
[----:B0-----:R-:W-:-:S06]  /*10c20*/  @P0 IMAD.WIDE R4, R19, 0x4, R4 ;  /* 0x0000000413040825 */ /* 0x001fcc00078e0204 */
[----:B------:R0:W5:Y:S01]  /*10c30*/  @P0 LDG.E R4, desc[UR54][R4.64] ;  /* 0x0000003604040981 */ /* 0x000162000c1e1900 */
[----:B---3--:R-:W-:Y:S01]  /*10c40*/  IMAD.WIDE R2, R19, 0x4, R8 ;  /* 0x0000000413027825 */ /* 0x008fe200078e0208 */
[----:B------:R-:W-:-:S04]  /*10c50*/  LOP3.LUT R32, R32, 0xffffffdf, RZ, 0xc0, !PT ;  /* 0xffffffdf20207812 */ /* 0x000fc800078ec0ff */
[----:B------:R0:W5:Y:S01]  /*10c60*/  @P3 LDG.E R17, desc[UR54][R2.64] ;  /* 0x0000003602113981 */ /* 0x000162000c1e1900 */
[----:B------:R-:W-:Y:S02]  /*10c70*/  @P3 LOP3.LUT R32, R32, 0x20, RZ, 0xfc, !PT ;  /* 0x0000002020203812 */ /* 0x000fe400078efcff */
[----:B--2---:R-:W-:Y:S01]  /*10c80*/  @P2 R2UR UR38, R0 ;  /* 0x00000000002622ca */ /* 0x004fe200000e0000 */
[----:B0-----:R-:W-:-:S14]  /*10c90*/  @P2 BRA `(.L_x_1530) ;  /* 0x00000000001c2947 */ /* 0x001fdc0003800000 */
[----:B------:R-:W-:Y:S01]  /*10ca0*/  ULDC UR38, c[0x0][0x288] ;  /* 0x0000a20000267ab9 */ /* 0x000fe20000000800 */
[----:B------:R-:W-:Y:S05]  /*10cb0*/  @!P3 BRA `(.L_x_1530) ;  /* 0x000000000014b947 */ /* 0x000fea0003800000 */
[----:B------:R-:W2:Y:S04]  /*10cc0*/  LDG.E R5, desc[UR54][R2.64] ;  /* 0x0000003602057981 */ /* 0x000ea8000c1e1900 */
[----:B------:R-:W3:Y:S01]  /*10cd0*/  LDG.E R0, desc[UR54][R2.64+0x4] ;  /* 0x0000043602007981 */ /* 0x000ee2000c1e1900 */
[----:B--2---:R-:W-:Y:S02]  /*10ce0*/  R2UR UR5, R5 ;  /* 0x00000000050572ca */ /* 0x004fe400000e0000 */
[----:B---3--:R-:W-:-:S13]  /*10cf0*/  R2UR UR38, R0 ;  /* 0x00000000002672ca */ /* 0x008fda00000e0000 */
[----:B------:R-:W-:-:S12]  /*10d00*/  UIADD3 UR38, -UR5, UR38, URZ ;  /* 0x0000002605267290 */ /* 0x000fd8000fffe13f */
.L_x_1530:
[----:B------:R-:W-:Y:S01]  /*10d10*/  ULDC.64 UR6, c[0x0][0x418] ;  /* 0x0001060000067ab9 */ /* 0x000fe20000000a00 */
[----:B------:R-:W-:Y:S01]  /*10d20*/  UMOV UR37, URZ ;  /* 0x0000003f00257c82 */ /* 0x000fe20008000000 */
[----:B------:R-:W-:Y:S01]  /*10d30*/  UISETP.NE.U32.AND UP0, UPT, UR6, URZ, UPT ;  /* 0x0000003f0600728c */ /* 0x000fe2000bf05070 */
[----:B-----5:R-:W-:Y:S01]  /*10d40*/  @P0 R2UR UR37, R4 ;  /* 0x00000000042502ca */ /* 0x020fe200000e0000 */
[----:B------:R-:W-:Y:S01]  /*10d50*/  ULDC UR5, c[0x0][0x424] ;  /* 0x0001090000057ab9 */ /* 0x000fe20000000800 */
[----:B------:R-:W-:Y:S01]  /*10d60*/  ULDC UR40, c[0x0][0x2f0] ;  /* 0x0000bc0000287ab9 */ /* 0x000fe20000000800 */
[----:B------:R-:W-:-:S03]  /*10d70*/  UISETP.NE.AND.EX UP0, UPT, UR7, URZ, UPT, UP0 ;  /* 0x0000003f0700728c */ /* 0x000fc6000bf05300 */
[----:B------:R-:W-:Y:S01]  /*10d80*/  ULDC.64 UR6, c[0x0][0xa20] ;  /* 0x0002880000067ab9 */ /* 0x000fe20000000a00 */
[----:B------:R-:W-:Y:S01]  /*10d90*/  USEL UR5, UR5, 0x1, UP0 ;  /* 0x0000000105057887 */ /* 0x000fe20008000000 */
[----:B------:R-:W-:-:S03]  /*10da0*/  ISETP.NE.U32.AND P0, PT, RZ, UR6, PT ;  /* 0x00000006ff007c0c */ /* 0x000fc6000bf05070 */
[----:B------:R-:W-:Y:S01]  /*10db0*/  UIMAD UR40, UR5, UR40, URZ ;  /* 0x00000028052872a4 */ /* 0x000fe2000f8e023f */
[----:B------:R-:W-:-:S13]  /*10dc0*/  ISETP.NE.AND.EX P0, PT, RZ, UR7, PT, P0 ;  /* 0x00000007ff007c0c */ /* 0x000fda000bf05300 */
[----:B------:R-:W-:Y:S05]  /*10dd0*/  @!P0 BRA `(.L_x_1531) ;  /* 0x0000000000148947 */ /* 0x000fea0003800000 */
[----:B------:R-:W0:Y:S02]  /*10de0*/  LDC.64 R2, c[0x0][0xa20] ;  /* 0x00028800ff027b82 */ /* 0x000e240000000a00 */
[----:B0-----:R-:W-:-:S06]  /*10df0*/  IMAD.WIDE R2, R19, 0x4, R2 ;  /* 0x0000000413027825 */ /* 0x001fcc00078e0202 */
[----:B------:R-:W2:Y:S02]  /*10e00*/  LDG.E R2, desc[UR54][R2.64] ;  /* 0x0000003602027981 */ /* 0x000ea4000c1e1900 */
[----:B--2---:R-:W-:Y:S01]  /*10e10*/  R2UR UR40, R2 ;  /* 0x00000000022872ca */ /* 0x004fe200000e0000 */
[----:B------:R-:W-:-:S14]  /*10e20*/  BRA `(.L_x_1532) ;  /* 0x00000000002c7947 */ /* 0x000fdc0003800000 */
.L_x_1531:
        /* <DEDUP_REMOVED lines=11> */
.L_x_1532:
[----:B------:R-:W-:Y:S01]  /*10ee0*/  ULDC UR5, c[0x0][0x448] ;  /* 0x0001120000057ab9 */ /* 0x000fe20000000800 */
[----:B------:R-:W-:Y:S02]  /*10ef0*/  USHF.L.U32 UR39, UR4, 0x7, URZ ;  /* 0x0000000704277899 */ /* 0x000fe4000800063f */
[----:B------:R-:W-:Y:S02]  /*10f00*/  UISETP.NE.AND UP0, UPT, UR5, 0x1, UPT ;  /* 0x000000010500788c */ /* 0x000fe4000bf05270 */
[----:B------:R-:W-:Y:S01]  /*10f10*/  UIADD3 UR8, UR39, 0x7f, URZ ;  /* 0x0000007f27087890 */ /* 0x000fe2000fffe03f */
[----:B------:R-:W-:Y:S01]  /*10f20*/  ULDC.64 UR4, c[0x0][0x9e0] ;  /* 0x0002780000047ab9 */ /* 0x000fe20000000a00 */
[----:B------:R-:W-:Y:S02]  /*10f30*/  UP2UR UR46, UPR, URZ, 0x1 ;  /* 0x000000013f2e7883 */ /* 0x000fe40008000000 */
[----:B------:R-:W-:-:S05]  /*10f40*/  UIADD3 UR40, -UR37, UR40, URZ ;  /* 0x0000002825287290 */ /* 0x000fca000fffe13f */
[----:B------:R-:W-:Y:S01]  /*10f50*/  @UP0 ULDC UR6, c[0x0][0x44c] ;  /* 0x0001130000060ab9 */ /* 0x000fe20000000800 */
[----:B------:R-:W-:Y:S01]  /*10f60*/  @UP0 ULDC UR10, c[0x0][0x450] ;  /* 0x00011400000a0ab9 */ /* 0x000fe20000000800 */
[----:B------:R-:W-:Y:S02]  /*10f70*/  UIMAD.WIDE.U32 UR6, UR8, UR6, URZ ;  /* 0x00000006080672a5 */ /* 0x000fe4000f8e003f */
[----:B------:R-:W-:Y:S02]  /*10f80*/  UIADD3 UR9, UR40, 0x1, -UR38 ;  /* 0x0000000128097890 */ /* 0x000fe4000fffe826 */
[----:B------:R-:W-:Y:S02]  /*10f90*/  @UP0 USHF.R.U32.HI UR8, URZ, UR10, UR7 ;  /* 0x0000000a3f080299 */ /* 0x000fe40008011607 */
[----:B------:R-:W-:Y:S02]  /*10fa0*/  UISETP.GE.AND UP0, UPT, UR5, 0x1, UPT ;  /* 0x000000010500788c */ /* 0x000fe4000bf06270 */
[----:B------:R-:W-:-:S04]  /*10fb0*/  UIADD3 UR9, UR9, UR8, URZ ;  /* 0x0000000809097290 */ /* 0x000fc8000fffe03f */
[----:B------:R-:W-:Y:S01]  /*10fc0*/  PLOP3.LUT P1, PT, PT, PT, UP0, 0x80, 0x0 ;  /* 0x000000000000781c */ /* 0x000fe20003f2f008 */
[----:B------:R-:W-:-:S12]  /*10fd0*/  UIADD3 UR4, UR9, UR4, URZ ;  /* 0x0000000409047290 */ /* 0x000fd8000fffe03f */
[----:B------:R-:W-:Y:S05]  /*10fe0*/  @!P1 BRA `(.L_x_1533) ;  /* 0x0000000000449947 */ /* 0x000fea0003800000 */
        /* <DEDUP_REMOVED lines=10> */
.L_x_1534:
[----:B------:R-:W-:-:S11]  /*11090*/  UISETP.NE.AND UP0, UPT, UR5, 0x1, UPT ;  /* 0x000000010500788c */ /* 0x000fd6000bf05270 */
[----:B------:R-:W-:Y:S02]  /*110a0*/  @UP0 ULDC.64 UR10, c[0x0][0x9e8] ;  /* 0x00027a00000a0ab9 */ /* 0x000fe40000000a00 */
[----:B------:R-:W-:-:S04]  /*110b0*/  UIMAD.WIDE.U32 UR6, UR8, UR10, URZ ;  /* 0x0000000a080672a5 */ /* 0x000fc8000f8e003f */
[----:B------:R-:W-:-:S12]  /*110c0*/  @UP0 USHF.R.U32.HI UR8, URZ, UR11, UR7 ;  /* 0x0000000b3f080299 */ /* 0x000fd80008011607 */
.L_x_1535:
[----:B------:R-:W-:-:S04]  /*110d0*/  UIMAD UR8, UR8, UR5, UR5 ;  /* 0x00000005080872a4 */ /* 0x000fc8000f8e0205 */
[----:B------:R-:W-:-:S04]  /*110e0*/  UISETP.LT.AND UP0, UPT, UR4, UR8, UPT ;  /* 0x000000080400728c */ /* 0x000fc8000bf01270 */
[----:B------:R-:W-:-:S12]  /*110f0*/  USEL UR4, UR4, UR8, UP0 ;  /* 0x0000000804047287 */ /* 0x000fd80008000000 */
.L_x_1533:
[----:B------:R-:W-:Y:S02]  /*11100*/  UISETP.NE.AND UP0, UPT, UR46, URZ, UPT ;  /* 0x0000003f2e00728c */ /* 0x000fe4000bf05270 */
[----:B------:R-:W-:Y:S02]  /*11110*/  UIADD3 UR8, UR40, 0x3f, URZ ;  /* 0x0000003f28087890 */ /* 0x000fe4000fffe03f */
[----:B------:R-:W-:Y:S02]  /*11120*/  UIADD3 UR9, UR4, 0x3f, URZ ;  /* 0x0000003f04097890 */ /* 0x000fe4000fffe03f */
[----:B------:R-:W-:Y:S02]  /*11130*/  USHF.R.S32.HI UR4, URZ, 0x1f, UR8 ;  /* 0x0000001f3f047899 */ /* 0x000fe40008011408 */
[----:B------:R-:W-:Y:S02]  /*11140*/  USHF.R.S32.HI UR10, URZ, 0x1f, UR9 ;  /* 0x0000001f3f0a7899 */ /* 0x000fe40008011409 */
[----:B------:R-:W-:Y:S01]  /*11150*/  ULEA.HI UR4, UR4, UR8, URZ, 0x6 ;  /* 0x0000000804047291 */ /* 0x000fe2000f8f303f */
[----:B------:R-:W-:Y:S01]  /*11160*/  @UP0 ULDC UR6, c[0x0][0x44c] ;  /* 0x0001130000060ab9 */ /* 0x000fe20000000800 */
[----:B------:R-:W-:-:S02]  /*11170*/  ULEA.HI UR10, UR10, UR9, URZ, 0x6 ;  /* 0x000000090a0a7291 */ /* 0x000fc4000f8f303f */
[----:B------:R-:W-:Y:S01]  /*11180*/  UIMAD.WIDE.U32 UR6, UR39, UR6, URZ ;  /* 0x00000006270672a5 */ /* 0x000fe2000f8e003f */
[----:B------:R-:W-:Y:S01]  /*11190*/  @UP0 ULDC UR9, c[0x0][0x450] ;  /* 0x0001140000090ab9 */ /* 0x000fe20000000800 */
[----:B------:R-:W-:Y:S02]  /*111a0*/  UMOV UR8, UR39 ;  /* 0x0000002700087c82 */ /* 0x000fe40008000000 */
[----:B------:R-:W-:Y:S02]  /*111b0*/  @UP0 USHF.R.U32.HI UR8, URZ, UR9, UR7 ;  /* 0x000000093f080299 */ /* 0x000fe40008011607 */
[----:B------:R-:W-:Y:S02]  /*111c0*/  USHF.R.S32.HI UR4, URZ, 0x6, UR4 ;  /* 0x000000063f047899 */ /* 0x000fe40008011404 */
[----:B------:R-:W-:Y:S02]  /*111d0*/  USHF.R.S32.HI UR10, URZ, 0x6, UR10 ;  /* 0x000000063f0a7899 */ /* 0x000fe4000801140a */
[----:B------:R-:W-:-:S02]  /*111e0*/  UIADD3 UR6, UR8, UR40, -UR38 ;  /* 0x0000002808067290 */ /* 0x000fc4000fffe826 */
[----:B------:R-:W-:Y:S01]  /*111f0*/  UISETP.LT.AND UP0, UPT, UR4, UR10, UPT ;  /* 0x0000000a0400728c */ /* 0x000fe2000bf01270 */
[----:B------:R-:W-:-:S03]  /*11200*/  ULDC UR8, c[0x0][0x9dc] ;  /* 0x0002770000087ab9 */ /* 0x000fc60000000800 */
[----:B------:R-:W-:Y:S02]  /*11210*/  USEL UR41, UR4, UR10, UP0 ;  /* 0x0000000a04297287 */ /* 0x000fe40008000000 */
[----:B------:R-:W-:Y:S01]  /*11220*/  UIADD3 UR8, UR6, -UR8, URZ ;  /* 0x8000000806087290 */ /* 0x000fe2000fffe03f */
[----:B------:R-:W-:Y:S11]  /*11230*/  @!P1 BRA `(.L_x_1536) ;  /* 0x0000000000489947 */ /* 0x000ff60003800000 */
[----:B------:R-:W-:Y:S02]  /*11240*/  UMOV UR4, UR6 ;  /* 0x0000000600047c82 */ /* 0x000fe40008000000 */
        /* <DEDUP_REMOVED lines=10> */
.L_x_1537:
[----:B------:R-:W-:-:S11]  /*112f0*/  UISETP.NE.AND UP0, UPT, UR5, 0x1, UPT ;  /* 0x000000010500788c */ /* 0x000fd6000bf05270 */
[----:B------:R-:W-:Y:S02]  /*11300*/  @UP0 ULDC.64 UR10, c[0x0][0x9e8] ;  /* 0x00027a00000a0ab9 */ /* 0x000fe40000000a00 */
[----:B------:R-:W-:-:S04]  /*11310*/  UIMAD.WIDE.U32 UR6, UR4, UR10, URZ ;  /* 0x0000000a040672a5 */ /* 0x000fc8000f8e003f */
[----:B------:R-:W-:-:S12]  /*11320*/  @UP0 USHF.R.U32.HI UR4, URZ, UR11, UR7 ;  /* 0x0000000b3f040299 */ /* 0x000fd80008011607 */
.L_x_1538:
[----:B------:R-:W-:-:S04]  /*11330*/  UIMAD UR4, UR4, UR5, URZ ;  /* 0x00000005040472a4 */ /* 0x000fc8000f8e023f */
[----:B------:R-:W-:-:S04]  /*11340*/  UISETP.LT.AND UP0, UPT, UR8, UR4, UPT ;  /* 0x000000040800728c */ /* 0x000fc8000bf01270 */
[----:B------:R-:W-:-:S12]  /*11350*/  USEL UR8, UR8, UR4, !UP0 ;  /* 0x0000000408087287 */ /* 0x000fd8000c000000 */
.L_x_1536:
        /* <DEDUP_REMOVED lines=26> */
.L_x_1540:
        /* <DEDUP_REMOVED lines=20> */
.L_x_1543:
[----:B------:R-:W-:Y:S05]  /*11640*/  BSYNC B6 ;  /* 0x0000000000067941 */ /* 0x000fea0003800000 */
.L_x_1542:
        /* <DEDUP_REMOVED lines=22> */
.L_x_1545:
[----:B------:R-:W-:Y:S05]  /*117b0*/  BSYNC B6 ;  /* 0x0000000000067941 */ /* 0x000fea0003800000 */
.L_x_1544:
        /* <DEDUP_REMOVED lines=20> */
.L_x_1547:
[----:B------:R-:W-:Y:S05]  /*11900*/  BSYNC B6 ;  /* 0x0000000000067941 */ /* 0x000fea0003800000 */
.L_x_1546:
        /* <DEDUP_REMOVED lines=19> */
.L_x_1549:
[----:B------:R-:W-:Y:S05]  /*11a40*/  BSYNC B6 ;  /* 0x0000000000067941 */ /* 0x000fea0003800000 */
.L_x_1548:
[----:B------:R-:W0:Y:S01]  /*11a50*/  LDC.64 R2, c[0x0][0x9f8] ;  /* 0x00027e00ff027b82 */ /* 0x000e220000000a00 */
[----:B------:R-:W-:Y:S01]  /*11a60*/  IMAD.MOV.U32 R26, RZ, RZ, R19 ;  /* 0x000000ffff1a7224 */ /* 0x000fe200078e0013 */
[----:B------:R-:W1:Y:S01]  /*11a70*/  S2R R20, SR_TID.X ;  /* 0x0000000000147919 */ /* 0x000e620000002100 */
[----:B------:R-:W2:Y:S05]  /*11a80*/  S2R R21, SR_TID.X ;  /* 0x0000000000157919 */ /* 0x000eaa0000002100 */
[----:B------:R-:W3:Y:S01]  /*11a90*/  LDC R10, c[0x0][0x430] ;  /* 0x00010c00ff0a7b82 */ /* 0x000ee20000000800 */
[----:B0-----:R-:W-:-:S04]  /*11aa0*/  ISETP.NE.U32.AND P0, PT, R2, RZ, PT ;  /* 0x000000ff0200720c */ /* 0x001fc80003f05070 */
[----:B------:R-:W-:Y:S01]  /*11ab0*/  ISETP.NE.AND.EX P0, PT, R3, RZ, PT, P0 ;  /* 0x000000ff0300720c */ /* 0x000fe20003f05300 */
[----:B------:R-:W-:Y:S01]  /*11ac0*/  IMAD.U32 R7, RZ, RZ, UR41 ;  /* 0x00000029ff077e24 */ /* 0x000fe2000f8e00ff */
[----:B-1----:R-:W-:Y:S01]  /*11ad0*/  LOP3.LUT R20, R20, 0x7f, RZ, 0xc0, !PT ;  /* 0x0000007f14147812 */ /* 0x002fe200078ec0ff */
[----:B--2---:R-:W-:-:S03]  /*11ae0*/  IMAD.SHL.U32 R21, R21, 0x10, RZ ;  /* 0x0000001015157824 */ /* 0x004fc600078e00ff */
[----:B------:R-:W-:-:S07]  /*11af0*/  SHF.R.U32.HI R20, RZ, 0x3, R20 ;  /* 0x00000003ff147819 */ /* 0x000fce0000011614 */
[----:B------:R-:W0:Y:S02]  /*11b00*/  @P0 LDC.64 R2, c[0x0][0x9f8] ;  /* 0x00027e00ff020b82 */ /* 0x000e240000000a00 */
[----:B0-----:R-:W-:-:S05]  /*11b10*/  @P0 IMAD.WIDE R2, R19, 0x4, R2 ;  /* 0x0000000413020825 */ /* 0x001fca00078e0202 */
[----:B------:R0:W2:Y:S01]  /*11b20*/  @P0 LDG.E R26, desc[UR54][R2.64] ;  /* 0x00000036021a0981 */ /* 0x0000a2000c1e1900 */
[----:B------:R-:W-:Y:S02]  /*11b30*/  LOP3.LUT R21, R20, 0x70, R21, 0xf8, !PT ;  /* 0x0000007014157812 */ /* 0x000fe400078ef815 */
[----:B------:R-:W-:Y:S02]  /*11b40*/  LEA R7, R7, 0xffffffc0, 0x6 ;  /* 0xffffffc007077811 */ /* 0x000fe400078e30ff */
[----:B---3--:R-:W-:Y:S02]  /*11b50*/  ISETP.NE.AND P1, PT, R10, 0x1, PT ;  /* 0x000000010a00780c */ /* 0x008fe40003f25270 */
[----:B------:R-:W-:Y:S01]  /*11b60*/  LOP3.LUT R32, R32, 0xffffffef, RZ, 0xc0, !PT ;  /* 0xffffffef20207812 */ /* 0x000fe200078ec0ff */
[----:B------:R-:W-:-:S05]  /*11b70*/  IMAD.IADD R6, R21, 0x1, R7 ;  /* 0x0000000115067824 */ /* 0x000fca00078e0207 */
[C---:B------:R-:W-:Y:S01]  /*11b80*/  ISETP.GE.AND P0, PT, R6.reuse, UR40, PT ;  /* 0x0000002806007c0c */ /* 0x040fe2000bf06270 */
[----:B------:R-:W-:-:S03]  /*11b90*/  VIADD R6, R6, UR37 ;  /* 0x0000002506067c36 */ /* 0x000fc60008000000 */
[----:B------:R-:W-:Y:S01]  /*11ba0*/  ISETP.GT.U32.OR P0, PT, R21, 0x3f, P0 ;  /* 0x0000003f1500780c */ /* 0x000fe20000704470 */
[----:B------:R-:W1:Y:S01]  /*11bb0*/  @P1 LDC R5, c[0x0][0x434] ;  /* 0x00010d00ff051b82 */ /* 0x000e620000000800 */
[----:B------:R-:W-:Y:S01]  /*11bc0*/  IMAD.MOV.U32 R0, RZ, RZ, R6 ;  /* 0x000000ffff007224 */ /* 0x000fe200078e0006 */
[----:B------:R-:W-:-:S06]  /*11bd0*/  @P1 LOP3.LUT R32, R32, 0x10, RZ, 0xfc, !PT ;  /* 0x0000001020201812 */ /* 0x000fcc00078efcff */
[----:B------:R-:W3:Y:S08]  /*11be0*/  @P1 LDC R9, c[0x0][0x438] ;  /* 0x00010e00ff091b82 */ /* 0x000ef00000000800 */
[----:B0-----:R-:W0:Y:S01]  /*11bf0*/  @!P0 LDC.64 R2, c[0x0][0x428] ;  /* 0x00010a00ff028b82 */ /* 0x001e220000000a00 */
[----:B-1----:R-:W-:-:S05]  /*11c00*/  @P1 IMAD.HI.U32 R4, R6, R5, RZ ;  /* 0x0000000506041227 */ /* 0x002fca00078e00ff */
[----:B---3--:R-:W-:-:S04]  /*11c10*/  @P1 SHF.R.U32.HI R0, RZ, R9, R4 ;  /* 0x00000009ff001219 */ /* 0x008fc80000011604 */
[--C-:B------:R-:W-:Y:S01]  /*11c20*/  @!P0 SHF.R.S32.HI R5, RZ, 0x1f, R0.reuse ;  /* 0x0000001fff058819 */ /* 0x100fe20000011400 */
[--C-:B------:R-:W-:Y:S02]  /*11c30*/  @!P0 IMAD.MOV.U32 R4, RZ, RZ, R0.reuse ;  /* 0x000000ffff048224 */ /* 0x100fe400078e0000 */
[----:B------:R-:W-:Y:S02]  /*11c40*/  IMAD.MOV R9, RZ, RZ, -R0 ;  /* 0x000000ffff097224 */ /* 0x000fe400078e0a00 */
[----:B------:R-:W1:Y:S01]  /*11c50*/  LDC R0, c[0x0][0x2f4] ;  /* 0x0000bd00ff007b82 */ /* 0x000e620000000800 */
[----:B------:R-:W-:Y:S02]  /*11c60*/  ISETP.GT.U32.AND P3, PT, R21, 0x3f, PT ;  /* 0x0000003f1500780c */ /* 0x000fe40003f64070 */
[----:B------:R-:W-:Y:S02]  /*11c70*/  LOP3.LUT R32, R32, 0xfffffffb, RZ, 0xc0, !PT ;  /* 0xfffffffb20207812 */ /* 0x000fe400078ec0ff */
[----:B------:R-:W-:-:S09]  /*11c80*/  LOP3.LUT R20, R30, 0x80, RZ, 0xfc, !PT ;  /* 0x000000801e147812 */ /* 0x000fd200078efcff */
[----:B------:R-:W-:-:S04]  /*11c90*/  @P3 LOP3.LUT R32, R32, 0x4, RZ, 0xfc, !PT ;  /* 0x0000000420203812 */ /* 0x000fc800078efcff */
[----:B------:R-:W-:-:S04]  /*11ca0*/  LOP3.LUT R32, R32, 0xfffffff7, RZ, 0xc0, !PT ;  /* 0xfffffff720207812 */ /* 0x000fc800078ec0ff */
[----:B------:R-:W-:Y:S01]  /*11cb0*/  LOP3.LUT R32, R32, 0xfffffffd, RZ, 0xc0, !PT ;  /* 0xfffffffd20207812 */ /* 0x000fe200078ec0ff */
[----:B------:R-:W-:Y:S01]  /*11cc0*/  UMOV UR4, 0xffffffff ;  /* 0xffffffff00047882 */ /* 0x000fe20000000000 */
[----:B------:R-:W-:Y:S01]  /*11cd0*/  IMAD R6, R10, R9, R6 ;  /* 0x000000090a067224 */ /* 0x000fe200078e0206 */
[----:B--2---:R-:W-:Y:S01]  /*11ce0*/  SHF.R.S32.HI R33, RZ, 0x1f, R26 ;  /* 0x0000001fff217819 */ /* 0x004fe2000001141a */
[----:B0-----:R-:W-:-:S04]  /*11cf0*/  @!P0 IMAD.WIDE.U32 R4, R26, R2, R4 ;  /* 0x000000021a048225 */ /* 0x001fc800078e0004 */
[----:B------:R-:W-:-:S04]  /*11d00*/  @!P0 IMAD R8, R33, R2, RZ ;  /* 0x0000000221088224 */ /* 0x000fc800078e02ff */
[----:B------:R-:W-:Y:S02]  /*11d10*/  @!P0 IMAD R8, R26, R3, R8 ;  /* 0x000000031a088224 */ /* 0x000fe400078e0208 */
[----:B------:R-:W0:Y:S02]  /*11d20*/  @!P0 LDC.64 R2, c[0x0][0x418] ;  /* 0x00010600ff028b82 */ /* 0x000e240000000a00 */
[----:B------:R-:W-:Y:S02]  /*11d30*/  @!P0 IMAD.IADD R8, R5, 0x1, R8 ;  /* 0x0000000105088824 */ /* 0x000fe400078e0208 */
[----:B------:R-:W-:Y:S01]  /*11d40*/  IMAD.MOV.U32 R5, RZ, RZ, RZ ;  /* 0x000000ffff057224 */ /* 0x000fe200078e00ff */
[----:B0-----:R-:W-:-:S04]  /*11d50*/  @!P0 LEA R2, P1, R4, R2, 0x2 ;  /* 0x0000000204028211 */ /* 0x001fc800078210ff */
[----:B------:R-:W-:Y:S02]  /*11d60*/  @!P0 LEA.HI.X R3, R4, R3, R8, 0x2, P1 ;  /* 0x0000000304038211 */ /* 0x000fe400008f1408 */
[----:B-1----:R-:W-:-:S03]  /*11d70*/  ISETP.GE.AND P1, PT, R30, R0, PT ;  /* 0x000000001e00720c */ /* 0x002fc60003f26270 */
[----:B------:R0:W5:Y:S01]  /*11d80*/  @!P0 LDG.E R5, desc[UR54][R2.64] ;  /* 0x0000003602058981 */ /* 0x000162000c1e1900 */
[----:B------:R-:W-:Y:S01]  /*11d90*/  ISETP.GE.AND P0, PT, R20, R0, PT ;  /* 0x000000001400720c */ /* 0x000fe20003f06270 */
[----:B0-----:R-:W-:-:S08]  /*11da0*/  IMAD.U32 R2, RZ, RZ, UR43 ;  /* 0x0000002bff027e24 */ /* 0x001fd0000f8e00ff */
[----:B------:R-:W-:Y:S02]  /*11db0*/  @P1 LOP3.LUT R32, R32, 0x2, RZ, 0xfc, !PT ;  /* 0x0000000220201812 */ /* 0x000fe400078efcff */
[----:B------:R-:W-:-:S13]  /*11dc0*/  ISETP.NE.AND P2, PT, R2, 0x3, PT ;  /* 0x000000030200780c */ /* 0x000fda0003f45270 */
[----:B------:R-:W-:-:S04]  /*11dd0*/  @P2 LOP3.LUT R32, R32, 0x8, RZ, 0xfc, !PT ;  /* 0x0000000820202812 */ /* 0x000fc800078efcff */
[----:B------:R-:W-:-:S04]  /*11de0*/  LOP3.LUT R32, R32, 0xfffffffe, RZ, 0xc0, !PT ;  /* 0xfffffffe20207812 */ /* 0x000fc800078ec0ff */
[----:B------:R-:W-:Y:S01]  /*11df0*/  @P0 LOP3.LUT R32, R32, 0x1, RZ, 0xfc, !PT ;  /* 0x0000000120200812 */ /* 0x000fe200078efcff */
[----:B------:R-:W-:Y:S06]  /*11e00*/  BRA.DIV UR4, `(.L_x_1550) ;  /* 0x0000004604207947 */ /* 0x000fec000b800000 */
.L_x_1630:
[----:B------:R-:W-:Y:S01]  /*11e10*/  SHF.R.S32.HI R29, RZ, 0x1f, R18 ;  /* 0x0000001fff1d7819 */ /* 0x000fe20000011412 */
[----:B------:R-:W-:Y:S06]  /*11e20*/  @!P2 BRA `(.L_x_1551) ;  /* 0x000000000004a947 */ /* 0x000fec0003800000 */
[----:B------:R-:W-:Y:S01]  /*11e30*/  BPT.TRAP 0x1 ;  /* 0x000000040000795c */ /* 0x000fe20000300000 */
.L_x_1551:
[----:B------:R-:W-:Y:S01]  /*11e40*/  IMAD R0, R23, 0x8, R22 ;  /* 0x0000000817007824 */ /* 0x000fe200078e0216 */
[----:B------:R-:W-:Y:S01]  /*11e50*/  SHF.L.U32 R21, R25, 0x1f, RZ ;  /* 0x0000001f19157819 */ /* 0x000fe200000006ff */
[----:B------:R-:W-:Y:S01]  /*11e60*/  BSSY B0, `(.L_x_1552) ;  /* 0x0000004000007945 */ /* 0x000fe20003800000 */
[----:B------:R-:W-:Y:S02]  /*11e70*/  SHF.R.S32.HI R10, RZ, 0x1f, R6 ;  /* 0x0000001fff0a7819 */ /* 0x000fe40000011406 */
[----:B------:R-:W0:Y:S02]  /*11e80*/  SYNCS.PHASECHK.TRANS64.TRYWAIT P0, [R0+URZ+0x28480], R21 ;  /* 0x02848015000075a7 */ /* 0x000e24000800017f */
[----:B0-----:R-:W-:Y:S05]  /*11e90*/  @!P0 BRA `(.L_x_1553) ;  /* 0x0000004400288947 */ /* 0x001fea0003800000 */
.L_x_1631:
[----:B------:R-:W-:Y:S05]  /*11ea0*/  BSYNC B0 ;  /* 0x0000000000007941 */ /* 0x000fea0003800000 */
.L_x_1552:
[----:B------:R-:W1:Y:S01]  /*11eb0*/  S2R R8, SR_TID.X ;  /* 0x0000000000087919 */ /* 0x000e620000002100 */
        /* <DEDUP_REMOVED lines=20> */
[----:B------:R-:W-:Y:S02]  /*12000*/  IADD3 R8, P0, R2, UR6, RZ ;  /* 0x0000000602087c10 */ /* 0x000fe4000ff1e0ff */
[----:B------:R-:W-:Y:S02]  /*12010*/  IADD3 R7, -R11, UR40, -R7 ;  /* 0x000000280b077c10 */ /* 0x000fe4000fffe907 */
[----:B------:R-:W-:Y:S02]  /*12020*/  IADD3.X R9, R3, UR7, R9, P0, !PT ;  /* 0x0000000703097c10 */ /* 0x000fe400087fe409 */
[----:B------:R-:W-:Y:S01]  /*12030*/  ISETP.GE.AND P4, PT, R7, 0x1, PT ;  /* 0x000000010700780c */ /* 0x000fe20003f86270 */
[----:B------:R-:W-:-:S12]  /*12040*/  BRA.DIV UR4, `(.L_x_1554) ;  /* 0x0000004204d07947 */ /* 0x000fd8000b800000 */
[----:B------:R-:W1:Y:S01]  /*12050*/  LDC R12, c[0x0][0x2f4] ;  /* 0x0000bd00ff0c7b82 */ /* 0x000e620000000800 */
[----:B------:R-:W2:Y:S01]  /*12060*/  SHFL.IDX PT, R2, R8, RZ, 0x181f ;  /* 0x00181fff08027589 */ /* 0x000ea200000e0000 */
[----:B------:R-:W-:Y:S01]  /*12070*/  LOP3.LUT R11, R30, 0x80, RZ, 0xfc, !PT ;  /* 0x000000801e0b7812 */ /* 0x000fe200078efcff */
[----:B------:R-:W-:Y:S01]  /*12080*/  IMAD.IADD R4, R22, 0x1, R4 ;  /* 0x0000000116047824 */ /* 0x000fe200078e0204 */
[C---:B------:R-:W-:Y:S01]  /*12090*/  ISETP.GE.AND P3, PT, R7.reuse, 0x11, PT ;  /* 0x000000110700780c */ /* 0x040fe20003f66270 */
[----:B------:R-:W3:Y:S01]  /*120a0*/  SHFL.IDX PT, R3, R9, RZ, 0x181f ;  /* 0x00181fff09037589 */ /* 0x000ee200000e0000 */
[----:B------:R-:W-:Y:S02]  /*120b0*/  ISETP.GE.AND P5, PT, R7, 0x31, PT ;  /* 0x000000310700780c */ /* 0x000fe40003fa6270 */
[C---:B-1----:R-:W-:Y:S02]  /*120c0*/  ISETP.GE.AND P2, PT, R30.reuse, R12, PT ;  /* 0x0000000c1e00720c */ /* 0x042fe40003f46270 */
[----:B--2---:R-:W-:-:S02]  /*120d0*/  IADD3 R2, P0, R30, R2, RZ ;  /* 0x000000021e027210 */ /* 0x004fc40007f1e0ff */
[----:B------:R-:W-:-:S03]  /*120e0*/  ISETP.LT.OR P1, PT, R7, 0x1, P2 ;  /* 0x000000010700780c */ /* 0x000fc60001721670 */
[----:B---3--:R-:W-:Y:S01]  /*120f0*/  IMAD.X R3, RZ, RZ, R3, P0 ;  /* 0x000000ffff037224 */ /* 0x008fe200000e0603 */
[----:B------:R-:W-:-:S09]  /*12100*/  ISETP.GE.AND P0, PT, R11, R12, PT ;  /* 0x0000000c0b00720c */ /* 0x000fd20003f06270 */
[----:B------:R-:W-:Y:S01]  /*12110*/  @!PT LDS RZ, [RZ] ;  /* 0x00000000fffff984 */ /* 0x000fe20000000800 */
        /* <DEDUP_REMOVED lines=17> */
[----:B------:R-:W-:Y:S01]  /*12230*/  LDGSTS.E.BYPASS.LTC128B.128 [R4+0x11000], desc[UR54][R2.64], !P1 ;  /* 0x1100000002047fae */ /* 0x000fe2000c901d76 */
[----:B------:R-:W-:-:S13]  /*12240*/  ISETP.LT.OR P1, PT, R7, 0x21, P0 ;  /* 0x000000210700780c */ /* 0x000fda0000721670 */
[----:B------:R1:W-:Y:S01]  /*12250*/  LDGSTS.E.BYPASS.LTC128B.128 [R4+0x13000], desc[UR54][R2.64+0x80], !P1 ;  /* 0x1300008002047fae */ /* 0x0003e2000c901d76 */
[----:B------:R-:W-:-:S03]  /*12260*/  ISETP.GE.AND P1, PT, R7, 0x21, PT ;  /* 0x000000210700780c */ /* 0x000fc60003f26270 */
[----:B-1-3--:R1:W2:Y:S10]  /*12270*/  SHFL.IDX PT, R2, R8, 0x3, 0x181f ;  /* 0x00781f0008027f89 */ /* 0x00a2b400000e0000 */
.L_x_1641:
[C---:B------:R-:W-:Y:S02]  /*12280*/  ISETP.LT.OR P2, PT, R7.reuse, 0x31, P2 ;  /* 0x000000310700780c */ /* 0x040fe40001741670 */
[----:B------:R-:W-:Y:S02]  /*12290*/  ISETP.LT.OR P0, PT, R7, 0x31, P0 ;  /* 0x000000310700780c */ /* 0x000fe40000701670 */
[----:B--2---:R-:W-:-:S05]  /*122a0*/  IADD3 R2, P6, R30, R2, RZ ;  /* 0x000000021e027210 */ /* 0x004fca0007fde0ff */
        /* <DEDUP_REMOVED lines=8> */
.L_x_1555:
        /* <DEDUP_REMOVED lines=11> */
.L_x_1556:
[----:B------:R2:W-:Y:S01]  /*123e0*/  SYNCS.ARRIVE.TRANS64.A1T0 RZ, [R0+URZ+0x28470], RZ ;  /* 0x028470ff00ff79a7 */ /* 0x0005e2000810003f */
[----:B------:R-:W-:Y:S05]  /*123f0*/  @!P6 BRA `(.L_x_1557) ;  /* 0x000000000004e947 */ /* 0x000fea0003800000 */
[----:B------:R-:W-:Y:S01]  /*12400*/  BPT.TRAP 0x1 ;  /* 0x000000040000795c */ /* 0x000fe20000300000 */
.L_x_1557:
[----:B------:R-:W3:Y:S01]  /*12410*/  SYNCS.PHASECHK.TRANS64.TRYWAIT P0, [R0+URZ+0x28440], R21 ;  /* 0x02844015000075a7 */ /* 0x000ee2000800017f */
[----:B------:R-:W-:Y:S04]  /*12420*/  BSSY B0, `(.L_x_1558) ;  /* 0x0000002000007945 */ /* 0x000fe80003800000 */
[----:B---3--:R-:W-:Y:S05]  /*12430*/  @!P0 BRA `(.L_x_1559) ;  /* 0x0000004400408947 */ /* 0x008fea0003800000 */
.L_x_1642:
[----:B------:R-:W-:Y:S05]  /*12440*/  BSYNC B0 ;  /* 0x0000000000007941 */ /* 0x000fea0003800000 */
.L_x_1558:
        /* <DEDUP_REMOVED lines=17> */
[----:B-1----:R-:W-:Y:S02]  /*12560*/  ISETP.GE.AND P2, PT, R9, R8, PT ;  /* 0x000000080900720c */ /* 0x002fe40003f46270 */
[----:B------:R-:W-:Y:S01]  /*12570*/  IMAD R7, R18, UR5, R5 ;  /* 0x0000000512077c24 */ /* 0x000fe2000f8e0205 */
[----:B------:R-:W-:-:S04]  /*12580*/  IADD3 R5, P0, R2, UR6, RZ ;  /* 0x0000000602057c10 */ /* 0x000fc8000ff1e0ff */
[----:B------:R-:W-:Y:S01]  /*12590*/  IADD3.X R6, R3, UR7, R7, P0, !PT ;  /* 0x0000000703067c10 */ /* 0x000fe200087fe407 */
[----:B------:R-:W-:Y:S08]  /*125a0*/  BRA.DIV UR4, `(.L_x_1560) ;  /* 0x0000004204f87947 */ /* 0x000ff0000b800000 */
[----:B------:R-:W1:Y:S01]  /*125b0*/  SHFL.IDX PT, R14, R5, RZ, 0x181f ;  /* 0x00181fff050e7589 */ /* 0x000e6200000e0000 */
[----:B------:R-:W-:-:S03]  /*125c0*/  ISETP.GE.AND P6, PT, R30, R8, PT ;  /* 0x000000081e00720c */ /* 0x000fc60003fc6270 */
[----:B------:R-:W4:Y:S01]  /*125d0*/  SHFL.IDX PT, R2, R6, RZ, 0x181f ;  /* 0x00181fff06027589 */ /* 0x000f2200000e0000 */
[----:B-1----:R-:W-:-:S05]  /*125e0*/  @P4 IADD3 R14, P0, R30, R14, RZ ;  /* 0x0000000e1e0e4210 */ /* 0x002fca0007f1e0ff */
[----:B----4-:R-:W-:Y:S02]  /*125f0*/  @P4 IMAD.X R3, RZ, RZ, R2, P0 ;  /* 0x000000ffff034224 */ /* 0x010fe400000e0602 */
[----:B------:R-:W-:Y:S02]  /*12600*/  @P4 IMAD.MOV.U32 R2, RZ, RZ, R14 ;  /* 0x000000ffff024224 */ /* 0x000fe400078e000e */
[----:B------:R-:W1:Y:S04]  /*12610*/  SHFL.IDX PT, R14, R5, 0x1, 0x181f ;  /* 0x00381f00050e7f89 */ /* 0x000e6800000e0000 */
[----:B------:R-:W-:Y:S04]  /*12620*/  @P4 LDGSTS.E.BYPASS.LTC128B.128 [R4+0x20000], desc[UR54][R2.64], !P6 ;  /* 0x2000000002044fae */ /* 0x000fe8000f101d76 */
[----:B------:R4:W-:Y:S04]  /*12630*/  @P4 LDGSTS.E.BYPASS.LTC128B.128 [R4+0x22000], desc[UR54][R2.64+0x80], !P2 ;  /* 0x2200008002044fae */ /* 0x0009e8000d101d76 */
[----:B----4-:R-:W4:Y:S01]  /*12640*/  SHFL.IDX PT, R2, R6, 0x1, 0x181f ;  /* 0x00381f0006027f89 */ /* 0x010f2200000e0000 */
[----:B-1----:R-:W-:-:S05]  /*12650*/  @P3 IADD3 R14, P0, R30, R14, RZ ;  /* 0x0000000e1e0e3210 */ /* 0x002fca0007f1e0ff */
[----:B----4-:R-:W-:Y:S02]  /*12660*/  @P3 IMAD.X R7, RZ, RZ, R2, P0 ;  /* 0x000000ffff073224 */ /* 0x010fe400000e0602 */
[----:B------:R-:W-:Y:S02]  /*12670*/  @P3 IMAD.MOV.U32 R2, RZ, RZ, R14 ;  /* 0x000000ffff023224 */ /* 0x000fe400078e000e */
[----:B------:R-:W-:Y:S01]  /*12680*/  @P3 IMAD.MOV.U32 R3, RZ, RZ, R7 ;  /* 0x000000ffff033224 */ /* 0x000fe200078e0007 */
[----:B------:R-:W1:Y:S04]  /*12690*/  SHFL.IDX PT, R14, R5, 0x2, 0x181f ;  /* 0x00581f00050e7f89 */ /* 0x000e6800000e0000 */
[----:B------:R-:W-:Y:S04]  /*126a0*/  @P3 LDGSTS.E.BYPASS.LTC128B.128 [R4+0x20800], desc[UR54][R2.64], !P6 ;  /* 0x2080000002043fae */ /* 0x000fe8000f101d76 */
[----:B------:R4:W-:Y:S04]  /*126b0*/  @P3 LDGSTS.E.BYPASS.LTC128B.128 [R4+0x22800], desc[UR54][R2.64+0x80], !P2 ;  /* 0x2280008002043fae */ /* 0x0009e8000d101d76 */
[----:B----4-:R-:W4:Y:S01]  /*126c0*/  SHFL.IDX PT, R2, R6, 0x2, 0x181f ;  /* 0x00581f0006027f89 */ /* 0x010f2200000e0000 */
[----:B-1----:R-:W-:-:S03]  /*126d0*/  @P1 IADD3 R14, P0, R30, R14, RZ ;  /* 0x0000000e1e0e1210 */ /* 0x002fc60007f1e0ff */
[----:B------:R-:W1:Y:S02]  /*126e0*/  SHFL.IDX PT, R6, R6, 0x3, 0x181f ;  /* 0x00781f0006067f89 */ /* 0x000e6400000e0000 */
[----:B----4-:R-:W-:Y:S02]  /*126f0*/  @P1 IMAD.X R7, RZ, RZ, R2, P0 ;  /* 0x000000ffff071224 */ /* 0x010fe400000e0602 */
[----:B------:R-:W-:Y:S02]  /*12700*/  @P1 IMAD.MOV.U32 R2, RZ, RZ, R14 ;  /* 0x000000ffff021224 */ /* 0x000fe400078e000e */
[----:B------:R-:W-:Y:S01]  /*12710*/  @P1 IMAD.MOV.U32 R3, RZ, RZ, R7 ;  /* 0x000000ffff031224 */ /* 0x000fe200078e0007 */
[----:B------:R4:W0:Y:S04]  /*12720*/  SHFL.IDX PT, R14, R5, 0x3, 0x181f ;  /* 0x00781f00050e7f89 */ /* 0x00082800000e0000 */
[----:B------:R4:W-:Y:S04]  /*12730*/  @P1 LDGSTS.E.BYPASS.LTC128B.128 [R4+0x21000], desc[UR54][R2.64], !P6 ;  /* 0x2100000002041fae */ /* 0x0009e8000f101d76 */
[----:B-1----:R4:W-:Y:S02]  /*12740*/  @P1 LDGSTS.E.BYPASS.LTC128B.128 [R4+0x23000], desc[UR54][R2.64+0x80], !P2 ;  /* 0x2300008002041fae */ /* 0x0029e4000d101d76 */
.L_x_1652:
[C---:B------:R-:W-:Y:S02]  /*12750*/  ISETP.GE.AND P1, PT, R30.reuse, R8, PT ;  /* 0x000000081e00720c */ /* 0x040fe40003f26270 */
[----:B0---4-:R-:W-:-:S05]  /*12760*/  @P5 IADD3 R2, P0, R30, R14, RZ ;  /* 0x0000000e1e025210 */ /* 0x011fca0007f1e0ff */
[----:B------:R-:W-:Y:S01]  /*12770*/  @P5 IMAD.X R3, RZ, RZ, R6, P0 ;  /* 0x000000ffff035224 */ /* 0x000fe200000e0606 */
[----:B------:R-:W-:-:S05]  /*12780*/  PLOP3.LUT P0, PT, PT, PT, PT, 0x80, 0x0 ;  /* 0x000000000000781c */ /* 0x000fca0003f0f070 */
[----:B------:R-:W-:Y:S01]  /*12790*/  @!PT LDS RZ, [RZ] ;  /* 0x00000000fffff984 */ /* 0x000fe20000000800 */
[----:B------:R-:W-:Y:S01]  /*127a0*/  @!PT LDS RZ, [RZ] ;  /* 0x00000000fffff984 */ /* 0x000fe20000000800 */
[----:B------:R-:W-:Y:S01]  /*127b0*/  @!PT LDS RZ, [RZ] ;  /* 0x00000000fffff984 */ /* 0x000fe20000000800 */
[----:B------:R0:W-:Y:S04]  /*127c0*/  @P5 LDGSTS.E.BYPASS.LTC128B.128 [R4+0x21800], desc[UR54][R2.64], !P1 ;  /* 0x2180000002045fae */ /* 0x0001e8000c901d76 */
[----:B------:R0:W-:Y:S01]  /*127d0*/  @P5 LDGSTS.E.BYPASS.LTC128B.128 [R4+0x23800], desc[UR54][R2.64+0x80], !P2 ;  /* 0x2380008002045fae */ /* 0x0001e2000d101d76 */
[----:B------:R-:W-:-:S03]  /*127e0*/  NOP ;  /* 0x0000000000007918 */ /* 0x000fc60000000000 */
.L_x_1561:
        /* <DEDUP_REMOVED lines=11> */
.L_x_1562:
[----:B------:R0:W-:Y:S02]  /*128a0*/  SYNCS.ARRIVE.TRANS64.A1T0 RZ, [R0+URZ+0x28430], RZ ;  /* 0x028430ff00ff79a7 */ /* 0x0001e4000810003f */
[----:B------:R-:W-:Y:S05]  /*128b0*/  WARPSYNC.ALL ;  /* 0x0000000000007948 */ /* 0x000fea0003800000 */
[----:B------:R-:W-:Y:S01]  /*128c0*/  ULDC.64 UR4, c[0x0][0x298] ;  /* 0x0000a60000047ab9 */ /* 0x000fe20000000a00 */
[----:B------:R-:W-:Y:S01]  /*128d0*/  VIADD R2, R22, 0x18000 ;  /* 0x0001800016027836 */ /* 0x000fe20000000000 */
[----:B0-23--:R-:W-:Y:S01]  /*128e0*/  SHF.R.S32.HI R0, RZ, 0x1f, R17 ;  /* 0x0000001fff007819 */ /* 0x00dfe20000011411 */
[----:B------:R-:W-:Y:S01]  /*128f0*/  IMAD.WIDE.U32 R4, R17, UR4, RZ ;  /* 0x0000000411047c25 */ /* 0x000fe2000f8e00ff */
[----:B------:R-:W-:Y:S01]  /*12900*/  BSSY B6, `(.L_x_1563) ;  /* 0x0000018000067945 */ /* 0x000fe20003800000 */
[----:B------:R-:W-:Y:S01]  /*12910*/  BAR.SYNC.DEFER_BLOCKING 0x8, 0x180 ;  /* 0x0206000000007b1d */ /* 0x000fe20000010000 */
[----:B------:R-:W-:Y:S01]  /*12920*/  LOP3.LUT P0, RZ, R2, 0x3ff, RZ, 0xc0, !PT ;  /* 0x000003ff02ff7812 */ /* 0x000fe2000780c0ff */
[----:B------:R-:W-:-:S04]  /*12930*/  IMAD R0, R0, UR4, RZ ;  /* 0x0000000400007c24 */ /* 0x000fc8000f8e02ff */
[----:B------:R-:W-:Y:S01]  /*12940*/  IMAD R0, R17, UR5, R0 ;  /* 0x0000000511007c24 */ /* 0x000fe2000f8e0200 */
[----:B------:R0:W-:Y:S03]  /*12950*/  STL.64 [R1+0x8], R4 ;  /* 0x0000080401007387 */ /* 0x0001e60000100a00 */
[----:B------:R-:W-:-:S04]  /*12960*/  IMAD.IADD R17, R5, 0x1, R0 ;  /* 0x0000000105117824 */ /* 0x000fc800078e0200 */
[----:B------:R-:W-:Y:S05]  /*12970*/  @!P0 BRA `(.L_x_1564) ;  /* 0x0000000000408947 */ /* 0x000fea0003800000 */
[----:B------:R-:W-:Y:S01]  /*12980*/  MOV R2, 0x0 ;  /* 0x0000000000027802 */ /* 0x000fe20000000f00 */
[----:B------:R-:W-:Y:S01]  /*12990*/  ULDC.64 UR6, c[0x4][0x1b0] ;  /* 0x01006c0000067ab9 */ /* 0x000fe20000000a00 */
[----:B------:R-:W-:Y:S01]  /*129a0*/  ULDC.64 UR8, c[0x4][0x1b8] ;  /* 0x01006e0000087ab9 */ /* 0x000fe20000000a00 */
[----:B------:R-:W-:Y:S01]  /*129b0*/  ULDC.64 UR4, c[0x4][0x120] ;  /* 0x0100480000047ab9 */ /* 0x000fe20000000a00 */
[----:B0-----:R-:W-:Y:S02]  /*129c0*/  IMAD.U32 R4, RZ, RZ, UR6 ;  /* 0x00000006ff047e24 */ /* 0x001fe4000f8e00ff */
        /* <DEDUP_REMOVED lines=11> */
.L_x_1564:
[----:B------:R-:W-:Y:S05]  /*12a80*/  BSYNC B6 ;  /* 0x0000000000067941 */ /* 0x000fea0003800000 */
.L_x_1563:
[----:B------:R-:W2:Y:S01]  /*12a90*/  LDL.LU.64 R2, [R1+0x8] ;  /* 0x0000080001027983 */ /* 0x000ea20000300a00 */
[----:B------:R-:W-:Y:S01]  /*12aa0*/  UISETP.NE.AND UP0, UPT, UR46, URZ, UPT ;  /* 0x0000003f2e00728c */ /* 0x000fe2000bf05270 */
[----:B------:R-:W-:Y:S01]  /*12ab0*/  LOP3.LUT P6, RZ, R32, 0x20, RZ, 0xc0, !PT ;  /* 0x0000002020ff7812 */ /* 0x000fe200078cc0ff */
[----:B------:R-:W-:Y:S01]  /*12ac0*/  ULDC.64 UR4, c[0x0][0x2d8] ;  /* 0x0000b60000047ab9 */ /* 0x000fe20000000a00 */
[----:B------:R1:W5:Y:S01]  /*12ad0*/  LDL R10, [R1] ;  /* 0x00000000010a7983 */ /* 0x0003620000100800 */
[----:B0-----:R-:W-:Y:S01]  /*12ae0*/  IMAD R5, R29, UR4, RZ ;  /* 0x000000041d057c24 */ /* 0x001fe2000f8e02ff */
[----:B------:R-:W-:Y:S01]  /*12af0*/  SHF.R.S32.HI R4, RZ, 0x1f, R19 ;  /* 0x0000001fff047819 */ /* 0x000fe20000011413 */
[----:B------:R-:W0:Y:S01]  /*12b00*/  S2R R20, SR_TID.X ;  /* 0x0000000000147919 */ /* 0x000e220000002100 */
[----:B------:R-:W-:Y:S01]  /*12b10*/  PLOP3.LUT P0, PT, PT, PT, UP0, 0x80, 0x0 ;  /* 0x000000000000781c */ /* 0x000fe20003f0f008 */
[----:B------:R-:W-:Y:S01]  /*12b20*/  IMAD R5, R18, UR5, R5 ;  /* 0x0000000512057c24 */ /* 0x000fe2000f8e0205 */
[----:B------:R-:W-:-:S02]  /*12b30*/  SEL R4, R4, RZ, !P6 ;  /* 0x000000ff04047207 */ /* 0x000fc40007000000 */
[----:B------:R-:W-:Y:S01]  /*12b40*/  @UP0 ULDC UR6, c[0x0][0x450] ;  /* 0x0001140000060ab9 */ /* 0x000fe20000000800 */
[----:B------:R-:W-:Y:S02]  /*12b50*/  SEL R6, R19, RZ, !P6 ;  /* 0x000000ff13067207 */ /* 0x000fe40007000000 */
[C---:B0-----:R-:W-:Y:S01]  /*12b60*/  LOP3.LUT R21, R20.reuse, 0x7f, RZ, 0xc0, !PT ;  /* 0x0000007f14157812 */ /* 0x041fe200078ec0ff */
[----:B------:R-:W-:-:S03]  /*12b70*/  IMAD.SHL.U32 R20, R20, 0x10, RZ ;  /* 0x0000001014147824 */ /* 0x000fc600078e00ff */
[----:B------:R-:W-:-:S04]  /*12b80*/  SHF.R.U32.HI R21, RZ, 0x3, R21 ;  /* 0x00000003ff157819 */ /* 0x000fc80000011615 */
[----:B------:R-:W-:-:S05]  /*12b90*/  LOP3.LUT R20, R21, 0x70, R20, 0xf8, !PT ;  /* 0x0000007015147812 */ /* 0x000fca00078ef814 */
[----:B------:R-:W-:Y:S02]  /*12ba0*/  VIADD R0, R20, UR39 ;  /* 0x0000002714007c36 */ /* 0x000fe40008000000 */
[----:B------:R-:W0:Y:S01]  /*12bb0*/  S2R R20, SR_TID.X ;  /* 0x0000000000147919 */ /* 0x000e220000002100 */
[----:B------:R-:W-:Y:S02]  /*12bc0*/  LOP3.LUT R8, R30, 0x80, RZ, 0xfc, !PT ;  /* 0x000000801e087812 */ /* 0x000fe400078efcff */
[----:B0-----:R-:W-:Y:S01]  /*12bd0*/  LOP3.LUT R20, R20, 0x7f, RZ, 0xc0, !PT ;  /* 0x0000007f14147812 */ /* 0x001fe200078ec0ff */
[----:B--2---:R-:W-:Y:S02]  /*12be0*/  IMAD.MOV.U32 R3, RZ, RZ, R17 ;  /* 0x000000ffff037224 */ /* 0x004fe400078e0011 */
[----:B------:R-:W-:Y:S01]  /*12bf0*/  IMAD.WIDE.U32 R2, R18, UR4, R2 ;  /* 0x0000000412027c25 */ /* 0x000fe2000f8e0002 */
[----:B------:R-:W-:-:S03]  /*12c00*/  @UP0 ULDC UR4, c[0x0][0x44c] ;  /* 0x0001130000040ab9 */ /* 0x000fc60000000800 */
[----:B------:R-:W-:Y:S01]  /*12c10*/  @P0 IMAD.HI.U32 R7, R0, UR4, RZ ;  /* 0x0000000400070c27 */ /* 0x000fe2000f8e00ff */
[----:B------:R-:W-:Y:S01]  /*12c20*/  PLOP3.LUT P0, PT, PT, PT, UP0, 0x80, 0x0 ;  /* 0x000000000000781c */ /* 0x000fe20003f0f008 */
[----:B------:R-:W-:Y:S02]  /*12c30*/  ULDC.64 UR4, c[0x0][0x2e0] ;  /* 0x0000b80000047ab9 */ /* 0x000fe40000000a00 */
[----:B------:R-:W-:Y:S02]  /*12c40*/  IMAD.IADD R3, R3, 0x1, R5 ;  /* 0x0000000103037824 */ /* 0x000fe400078e0205 */
[----:B------:R-:W0:Y:S01]  /*12c50*/  LDC R5, c[0x0][0x448] ;  /* 0x00011200ff057b82 */ /* 0x000e220000000800 */
[----:B------:R-:W-:Y:S02]  /*12c60*/  IMAD R9, R4, UR4, RZ ;  /* 0x0000000404097c24 */ /* 0x000fe4000f8e02ff */
[----:B------:R-:W-:Y:S02]  /*12c70*/  IMAD.MOV.U32 R4, RZ, RZ, R0 ;  /* 0x000000ffff047224 */ /* 0x000fe400078e0000 */
[----:B------:R-:W-:-:S03]  /*12c80*/  IMAD.WIDE.U32 R2, R6, UR4, R2 ;  /* 0x0000000406027c25 */ /* 0x000fc6000f8e0002 */
[----:B------:R-:W-:Y:S01]  /*12c90*/  @P0 SHF.R.U32.HI R4, RZ, UR6, R7 ;  /* 0x00000006ff040c19 */ /* 0x000fe20008011607 */
[----:B------:R-:W-:Y:S01]  /*12ca0*/  IMAD R7, R6, UR5, R9 ;  /* 0x0000000506077c24 */ /* 0x000fe2000f8e0209 */
[----:B------:R-:W-:Y:S02]  /*12cb0*/  ULDC.64 UR4, c[0x0][0x2d0] ;  /* 0x0000b40000047ab9 */ /* 0x000fe40000000a00 */
[----:B------:R-:W-:Y:S01]  /*12cc0*/  SHF.R.S32.HI R6, RZ, 0x1f, R4 ;  /* 0x0000001fff067819 */ /* 0x000fe20000011404 */
[----:B------:R-:W-:-:S04]  /*12cd0*/  IMAD.IADD R3, R3, 0x1, R7 ;  /* 0x0000000103037824 */ /* 0x000fc800078e0207 */
[----:B------:R-:W-:Y:S02]  /*12ce0*/  IMAD R7, R6, UR4, RZ ;  /* 0x0000000406077c24 */ /* 0x000fe4000f8e02ff */
[----:B------:R-:W-:-:S04]  /*12cf0*/  IMAD.WIDE.U32 R2, R4, UR4, R2 ;  /* 0x0000000404027c25 */ /* 0x000fc8000f8e0002 */
[----:B------:R-:W-:Y:S01]  /*12d00*/  IMAD R6, R4, UR5, R7 ;  /* 0x0000000504067c24 */ /* 0x000fe2000f8e0207 */
[----:B------:R-:W-:Y:S01]  /*12d10*/  ULDC.64 UR4, c[0x0][0x2c8] ;  /* 0x0000b20000047ab9 */ /* 0x000fe20000000a00 */
[----:B------:R-:W-:-:S04]  /*12d20*/  IMAD.MOV R4, RZ, RZ, -R4 ;  /* 0x000000ffff047224 */ /* 0x000fc800078e0a04 */
[----:B0-----:R-:W-:Y:S02]  /*12d30*/  IMAD R0, R5, R4, R0 ;  /* 0x0000000405007224 */ /* 0x001fe400078e0200 */
[----:B------:R-:W-:-:S03]  /*12d40*/  IMAD.IADD R3, R3, 0x1, R6 ;  /* 0x0000000103037824 */ /* 0x000fc600078e0206 */
[----:B------:R-:W-:Y:S01]  /*12d50*/  SHF.R.S32.HI R4, RZ, 0x1f, R0 ;  /* 0x0000001fff047819 */ /* 0x000fe20000011400 */
[----:B------:R-:W-:-:S04]  /*12d60*/  IMAD.WIDE.U32 R2, R0, UR4, R2 ;  /* 0x0000000400027c25 */ /* 0x000fc8000f8e0002 */
[----:B------:R-:W-:-:S04]  /*12d70*/  IMAD R7, R4, UR4, RZ ;  /* 0x0000000404077c24 */ /* 0x000fc8000f8e02ff */
[----:B------:R-:W-:Y:S01]  /*12d80*/  IMAD R7, R0, UR5, R7 ;  /* 0x0000000500077c24 */ /* 0x000fe2000f8e0207 */
[----:B------:R-:W-:Y:S02]  /*12d90*/  ULDC.64 UR4, c[0x0][0x280] ;  /* 0x0000a00000047ab9 */ /* 0x000fe40000000a00 */
[----:B------:R-:W-:Y:S01]  /*12da0*/  IADD3 R0, P0, R2, UR4, RZ ;  /* 0x0000000402007c10 */ /* 0x000fe2000ff1e0ff */
[----:B------:R-:W-:-:S03]  /*12db0*/  ULDC UR4, c[0x0][0x2b8] ;  /* 0x0000ae0000047ab9 */ /* 0x000fc60000000800 */
[----:B------:R-:W-:Y:S01]  /*12dc0*/  IADD3.X R6, R3, UR5, R7, P0, !PT ;  /* 0x0000000503067c10 */ /* 0x000fe200087fe407 */
[----:B------:R-:W-:Y:S01]  /*12dd0*/  UMOV UR5, 0xffffffff ;  /* 0xffffffff00057882 */ /* 0x000fe20000000000 */
[----:B------:R-:W-:Y:S02]  /*12de0*/  ISETP.GE.AND P0, PT, R30, UR4, PT ;  /* 0x000000041e007c0c */ /* 0x000fe4000bf06270 */
[----:B------:R-:W-:Y:S02]  /*12df0*/  ISETP.GE.AND P1, PT, R8, UR4, PT ;  /* 0x0000000408007c0c */ /* 0x000fe4000bf26270 */
[----:B------:R-:W-:Y:S01]  /*12e00*/  SHF.R.U32.HI R17, RZ, 0x3, R20 ;  /* 0x00000003ff117819 */ /* 0x000fe20000011614 */
[----:B-1----:R-:W-:Y:S10]  /*12e10*/  BRA.DIV UR5, `(.L_x_1565) ;  /* 0x0000004205187947 */ /* 0x002ff4000b800000 */
[----:B------:R-:W0:Y:S01]  /*12e20*/  SHFL.IDX PT, R14, R0, RZ, 0x181f ;  /* 0x00181fff000e7589 */ /* 0x000e2200000e0000 */
[----:B------:R-:W-:Y:S02]  /*12e30*/  IMAD R5, R5, UR38, RZ ;  /* 0x0000002605057c24 */ /* 0x000fe4000f8e02ff */
[----:B------:R-:W-:Y:S01]  /*12e40*/  VIADD R4, R17, UR39 ;  /* 0x0000002711047c36 */ /* 0x000fe20008000000 */
[----:B------:R-:W1:Y:S03]  /*12e50*/  SHFL.IDX PT, R2, R6, RZ, 0x181f ;  /* 0x00181fff06027589 */ /* 0x000e6600000e0000 */
[C---:B------:R-:W-:Y:S01]  /*12e60*/  VIADD R8, R4.reuse, 0x10 ;  /* 0x0000001004087836 */ /* 0x040fe20000000000 */
[----:B------:R-:W-:-:S13]  /*12e70*/  ISETP.GE.AND P2, PT, R4, R5, PT ;  /* 0x000000050400720c */ /* 0x000fda0003f46270 */
[----:B0-----:R-:W-:-:S05]  /*12e80*/  @!P2 IADD3 R14, P3, R30, R14, RZ ;  /* 0x0000000e1e0ea210 */ /* 0x001fca0007f7e0ff */
[----:B-1----:R-:W-:Y:S02]  /*12e90*/  @!P2 IMAD.X R3, RZ, RZ, R2, P3 ;  /* 0x000000ffff03a224 */ /* 0x002fe400018e0602 */
[----:B------:R-:W-:Y:S02]  /*12ea0*/  @!P2 IMAD.MOV.U32 R2, RZ, RZ, R14 ;  /* 0x000000ffff02a224 */ /* 0x000fe400078e000e */
[----:B------:R-:W0:Y:S04]  /*12eb0*/  SHFL.IDX PT, R14, R0, 0x1, 0x181f ;  /* 0x00381f00000e7f89 */ /* 0x000e2800000e0000 */
[----:B-----5:R-:W-:Y:S04]  /*12ec0*/  @!P2 LDGSTS.E.BYPASS.LTC128B.128 [R10+0x18000], desc[UR54][R2.64], !P0 ;  /* 0x18000000020aafae */ /* 0x020fe8000c101d76 */
        /* <DEDUP_REMOVED lines=61> */
.L_x_1669:
        /* <DEDUP_REMOVED lines=11> */
.L_x_1567:
[----:B------:R-:W-:Y:S05]  /*13350*/  BSYNC B0 ;  /* 0x0000000000007941 */ /* 0x000fea0003800000 */
.L_x_1566:
[----:B------:R-:W-:Y:S01]  /*13360*/  NOP ;  /* 0x0000000000007918 */ /* 0x000fe20000000000 */
[----:B------:R-:W-:-:S13]  /*13370*/  PLOP3.LUT P0, PT, PT, PT, PT, 0x80, 0x0 ;  /* 0x000000000000781c */ /* 0x000fda0003f0f070 */
.L_x_1568:
        /* <DEDUP_REMOVED lines=18> */
.L_x_1670:
[----:B------:R-:W-:Y:S05]  /*134a0*/  BSYNC B0 ;  /* 0x0000000000007941 */ /* 0x000fea0003800000 */
.L_x_1569:
[----:B------:R-:W-:-:S04]  /*134b0*/  UIADD3 UR4, UR41, -0x2, URZ ;  /* 0xfffffffe29047890 */ /* 0x000fc8000fffe03f */
[----:B------:R-:W-:-:S06]  /*134c0*/  UISETP.GE.AND UP0, UPT, UR4, UR42, UPT ;  /* 0x0000002a0400728c */ /* 0x000fcc000bf06270 */
[----:B------:R-:W-:-:S13]  /*134d0*/  PLOP3.LUT P0, PT, PT, PT, UP0, 0x80, 0x0 ;  /* 0x000000000000781c */ /* 0x000fda0003f0f008 */
[----:B------:R-:W-:Y:S05]  /*134e0*/  @!P0 BRA `(.L_x_1571) ;  /* 0x0000001000988947 */ /* 0x000fea0003800000 */
[----:B------:R-:W-:Y:S02]  /*134f0*/  IMAD.MOV.U32 R6, RZ, RZ, R25 ;  /* 0x000000ffff067224 */ /* 0x000fe400078e0019 */
[----:B------:R-:W-:Y:S02]  /*13500*/  IMAD.MOV.U32 R5, RZ, RZ, R23 ;  /* 0x000000ffff057224 */ /* 0x000fe400078e0017 */
[----:B------:R-:W-:-:S07]  /*13510*/  IMAD.U32 R20, RZ, RZ, UR4 ;  /* 0x00000004ff147e24 */ /* 0x000fce000f8e00ff */
.L_x_1591:
[----:B-1----:R-:W1:Y:S01]  /*13520*/  S2R R0, SR_TID.X ;  /* 0x0000000000007919 */ /* 0x002e620000002100 */
[----:B------:R-:W-:Y:S01]  /*13530*/  IMAD.MOV.U32 R7, RZ, RZ, RZ ;  /* 0x000000ffff077224 */ /* 0x000fe200078e00ff */
[----:B0--3--:R-:W0:Y:S01]  /*13540*/  S2R R3, SR_TID.X ;  /* 0x0000000000037919 */ /* 0x009e220000002100 */
[----:B-1----:R-:W-:-:S04]  /*13550*/  LOP3.LUT R0, R0, 0x7f, RZ, 0xc0, !PT ;  /* 0x0000007f00007812 */ /* 0x002fc800078ec0ff */
[----:B------:R-:W-:Y:S01]  /*13560*/  SHF.R.U32.HI R2, RZ, 0x3, R0 ;  /* 0x00000003ff027819 */ /* 0x000fe20000011600 */
[----:B0-----:R-:W-:Y:S01]  /*13570*/  IMAD.SHL.U32 R4, R3, 0x10, RZ ;  /* 0x0000001003047824 */ /* 0x001fe200078e00ff */
[----:B------:R-:W0:Y:S04]  /*13580*/  LDC R0, c[0x0][0x430] ;  /* 0x00010c00ff007b82 */ /* 0x000e280000000800 */
[----:B------:R-:W-:-:S04]  /*13590*/  LOP3.LUT R4, R2, 0x70, R4, 0xf8, !PT ;  /* 0x0000007002047812 */ /* 0x000fc800078ef804 */
[----:B------:R-:W-:-:S13]  /*135a0*/  ISETP.GT.U32.AND P1, PT, R4, 0x3f, PT ;  /* 0x0000003f0400780c */ /* 0x000fda0003f24070 */
[----:B------:R-:W1:Y:S01]  /*135b0*/  @!P1 LDC.64 R10, c[0x0][0x428] ;  /* 0x00010a00ff0a9b82 */ /* 0x000e620000000a00 */
[----:B0-----:R-:W-:Y:S02]  /*135c0*/  ISETP.NE.AND P0, PT, R0, 0x1, PT ;  /* 0x000000010000780c */ /* 0x001fe40003f05270 */
[----:B------:R-:W-:-:S05]  /*135d0*/  LEA R0, R20, UR37, 0x6 ;  /* 0x0000002514007c11 */ /* 0x000fca000f8e30ff */
[----:B------:R-:W0:Y:S01]  /*135e0*/  @!P1 LDC.64 R8, c[0x0][0x418] ;  /* 0x00010600ff089b82 */ /* 0x000e220000000a00 */
[----:B------:R-:W-:-:S04]  /*135f0*/  IMAD.IADD R0, R4, 0x1, R0 ;  /* 0x0000000104007824 */ /* 0x000fc800078e0200 */
[----:B------:R-:W-:-:S03]  /*13600*/  IMAD.MOV.U32 R4, RZ, RZ, R0 ;  /* 0x000000ffff047224 */ /* 0x000fc600078e0000 */
[----:B------:R-:W3:Y:S08]  /*13610*/  @P0 LDC R3, c[0x0][0x434] ;  /* 0x00010d00ff030b82 */ /* 0x000ef00000000800 */
[----:B------:R-:W4:Y:S01]  /*13620*/  @P0 LDC R2, c[0x0][0x438] ;  /* 0x00010e00ff020b82 */ /* 0x000f220000000800 */
[----:B------:R-:W-:Y:S02]  /*13630*/  IMAD.U32 R12, RZ, RZ, UR43 ;  /* 0x0000002bff0c7e24 */ /* 0x000fe4000f8e00ff */
[----:B---3--:R-:W-:-:S05]  /*13640*/  @P0 IMAD.HI.U32 R3, R0, R3, RZ ;  /* 0x0000000300030227 */ /* 0x008fca00078e00ff */
[----:B----4-:R-:W-:Y:S01]  /*13650*/  @P0 SHF.R.U32.HI R4, RZ, R2, R3 ;  /* 0x00000002ff040219 */ /* 0x010fe20000011603 */
[----:B-1----:R-:W-:-:S03]  /*13660*/  @!P1 IMAD R2, R33, R10, RZ ;  /* 0x0000000a21029224 */ /* 0x002fc600078e02ff */
[----:B------:R-:W-:Y:S01]  /*13670*/  @!P1 SHF.R.S32.HI R3, RZ, 0x1f, R4 ;  /* 0x0000001fff039819 */ /* 0x000fe20000011404 */
[----:B------:R-:W-:Y:S02]  /*13680*/  @!P1 IMAD R11, R26, R11, R2 ;  /* 0x0000000b1a0b9224 */ /* 0x000fe400078e0202 */
[----:B------:R-:W-:Y:S01]  /*13690*/  @!P1 IMAD.MOV.U32 R2, RZ, RZ, R4 ;  /* 0x000000ffff029224 */ /* 0x000fe200078e0004 */
[----:B------:R-:W-:-:S03]  /*136a0*/  ISETP.NE.AND P2, PT, R12, 0x3, PT ;  /* 0x000000030c00780c */ /* 0x000fc60003f45270 */
[----:B------:R-:W-:-:S04]  /*136b0*/  @!P1 IMAD.WIDE.U32 R2, R26, R10, R2 ;  /* 0x0000000a1a029225 */ /* 0x000fc800078e0002 */
[----:B------:R-:W-:Y:S01]  /*136c0*/  @!P1 IMAD.IADD R11, R11, 0x1, R3 ;  /* 0x000000010b0b9824 */ /* 0x000fe200078e0203 */
[----:B0-----:R-:W-:Y:S01]  /*136d0*/  @!P1 LEA R8, P0, R2, R8, 0x2 ;  /* 0x0000000802089211 */ /* 0x001fe200078010ff */
[----:B------:R-:W-:-:S03]  /*136e0*/  VIADD R23, R5, 0x1 ;  /* 0x0000000105177836 */ /* 0x000fc60000000000 */
[----:B------:R-:W-:Y:S01]  /*136f0*/  @!P1 LEA.HI.X R9, R2, R9, R11, 0x2, P0 ;  /* 0x0000000902099211 */ /* 0x000fe200000f140b */
[----:B------:R-:W-:Y:S01]  /*13700*/  IMAD.MOV R3, RZ, RZ, -R4 ;  /* 0x000000ffff037224 */ /* 0x000fe200078e0a04 */
[----:B------:R-:W-:Y:S01]  /*13710*/  ISETP.NE.AND P0, PT, R23, 0x2, PT ;  /* 0x000000021700780c */ /* 0x000fe20003f05270 */
[----:B------:R-:W-:Y:S05]  /*13720*/  YIELD ;  /* 0x0000000000007946 */ /* 0x000fea0003800000 */
[----:B------:R-:W-:Y:S01]  /*13730*/  ULDC UR4, c[0x0][0x430] ;  /* 0x00010c0000047ab9 */ /* 0x000fe20000000800 */
[----:B------:R0:W5:Y:S01]  /*13740*/  @!P1 LDG.E R7, desc[UR54][R8.64] ;  /* 0x0000003608079981 */ /* 0x000162000c1e1900 */
[----:B------:R-:W-:-:S02]  /*13750*/  SEL R25, RZ, 0x1, P0 ;  /* 0x00000001ff197807 */ /* 0x000fc40000000000 */
[C---:B------:R-:W-:Y:S01]  /*13760*/  ISETP.GT.AND P1, PT, R20.reuse, UR42, PT ;  /* 0x0000002a14007c0c */ /* 0x040fe2000bf24270 */
[----:B------:R-:W-:Y:S01]  /*13770*/  VIADD R20, R20, 0xffffffff ;  /* 0xffffffff14147836 */ /* 0x000fe20000000000 */
[----:B------:R-:W-:Y:S02]  /*13780*/  SEL R23, R23, RZ, P0 ;  /* 0x000000ff17177207 */ /* 0x000fe40000000000 */
[----:B------:R-:W-:Y:S01]  /*13790*/  LOP3.LUT R25, R6, R25, RZ, 0x3c, !PT ;  /* 0x0000001906197212 */ /* 0x000fe200078e3cff */
[----:B0-----:R-:W-:Y:S01]  /*137a0*/  IMAD R8, R3, UR4, R0 ;  /* 0x0000000403087c24 */ /* 0x001fe2000f8e0200 */
[----:B------:R-:W-:Y:S07]  /*137b0*/  @!P2 BRA `(.L_x_1572) ;  /* 0x000000000004a947 */ /* 0x000fee0003800000 */
[----:B------:R-:W-:Y:S01]  /*137c0*/  BPT.TRAP 0x1 ;  /* 0x000000040000795c */ /* 0x000fe20000300000 */
.L_x_1572:
[----:B------:R-:W-:Y:S01]  /*137d0*/  IMAD R0, R23, 0x8, R22 ;  /* 0x0000000817007824 */ /* 0x000fe200078e0216 */
[----:B------:R-:W-:Y:S01]  /*137e0*/  SHF.L.U32 R17, R25, 0x1f, RZ ;  /* 0x0000001f19117819 */ /* 0x000fe200000006ff */
[----:B------:R-:W-:Y:S01]  /*137f0*/  BSSY B0, `(.L_x_1573) ;  /* 0x0000004000007945 */ /* 0x000fe20003800000 */
[----:B------:R-:W-:Y:S02]  /*13800*/  SHF.R.S32.HI R9, RZ, 0x1f, R8 ;  /* 0x0000001fff097819 */ /* 0x000fe40000011408 */
[----:B------:R-:W0:Y:S02]  /*13810*/  SYNCS.PHASECHK.TRANS64.TRYWAIT P0, [R0+URZ+0x28480], R17 ;  /* 0x02848011000075a7 */ /* 0x000e24000800017f */
[----:B0-----:R-:W-:Y:S05]  /*13820*/  @!P0 BRA `(.L_x_1574) ;  /* 0x0000004000288947 */ /* 0x001fea0003800000 */
.L_x_1671:
[----:B------:R-:W-:Y:S05]  /*13830*/  BSYNC B0 ;  /* 0x0000000000007941 */ /* 0x000fea0003800000 */
.L_x_1573:
[----:B------:R-:W-:Y:S01]  /*13840*/  ULDC.64 UR4, c[0x0][0x328] ;  /* 0x0000ca0000047ab9 */ /* 0x000fe20000000a00 */
[----:B-----5:R-:W-:Y:S01]  /*13850*/  SHF.R.S32.HI R10, RZ, 0x1f, R7 ;  /* 0x0000001fff0a7819 */ /* 0x020fe20000011407 */
[----:B------:R-:W-:Y:S01]  /*13860*/  IMAD R4, R9, UR4, RZ ;  /* 0x0000000409047c24 */ /* 0x000fe2000f8e02ff */
[----:B------:R-:W1:Y:S01]  /*13870*/  LDC R11, c[0x0][0x2f4] ;  /* 0x0000bd00ff0b7b82 */ /* 0x000e620000000800 */
[----:B------:R-:W-:Y:S01]  /*13880*/  IMAD.WIDE.U32 R2, R8, UR4, RZ ;  /* 0x0000000408027c25 */ /* 0x000fe2000f8e00ff */
[----:B------:R-:W-:Y:S01]  /*13890*/  ULDC.64 UR6, c[0x0][0x318] ;  /* 0x0000c60000067ab9 */ /* 0x000fe20000000a00 */
[----:B------:R-:W-:Y:S02]  /*138a0*/  LOP3.LUT R12, R30, 0x80, RZ, 0xfc, !PT ;  /* 0x000000801e0c7812 */ /* 0x000fe400078efcff */
        /* <DEDUP_REMOVED lines=9> */
[----:B------:R-:W-:Y:S01]  /*13940*/  IMAD R27, R18, UR5, R27 ;  /* 0x00000005121b7c24 */ /* 0x000fe2000f8e021b */
[-C--:B-1----:R-:W-:Y:S01]  /*13950*/  ISETP.GE.AND P2, PT, R12, R11.reuse, PT ;  /* 0x0000000b0c00720c */ /* 0x082fe20003f46270 */
[----:B------:R-:W-:Y:S01]  /*13960*/  IMAD.WIDE.U32 R2, R18, UR4, R2 ;  /* 0x0000000412027c25 */ /* 0x000fe2000f8e0002 */
[----:B------:R-:W-:Y:S01]  /*13970*/  UMOV UR4, 0xffffffff ;  /* 0xffffffff00047882 */ /* 0x000fe20000000000 */
[----:B------:R-:W-:-:S02]  /*13980*/  ISETP.GE.AND P3, PT, R30, R11, PT ;  /* 0x0000000b1e00720c */ /* 0x000fc40003f66270 */
        /* <DEDUP_REMOVED lines=26> */
.L_x_1681:
        /* <DEDUP_REMOVED lines=9> */
.L_x_1576:
        /* <DEDUP_REMOVED lines=11> */
.L_x_1577:
[----:B------:R3:W-:Y:S01]  /*13c70*/  SYNCS.ARRIVE.TRANS64.A1T0 RZ, [R0+URZ+0x28470], RZ ;  /* 0x028470ff00ff79a7 */ /* 0x0007e2000810003f */
[----:B------:R-:W-:Y:S05]  /*13c80*/  @!P3 BRA `(.L_x_1578) ;  /* 0x000000000004b947 */ /* 0x000fea0003800000 */
[----:B------:R-:W-:Y:S01]  /*13c90*/  BPT.TRAP 0x1 ;  /* 0x000000040000795c */ /* 0x000fe20000300000 */
.L_x_1578:
[----:B------:R-:W4:Y:S01]  /*13ca0*/  SYNCS.PHASECHK.TRANS64.TRYWAIT P0, [R0+URZ+0x28440], R17 ;  /* 0x02844011000075a7 */ /* 0x000f22000800017f */
[----:B------:R-:W-:Y:S04]  /*13cb0*/  BSSY B0, `(.L_x_1579) ;  /* 0x0000002000007945 */ /* 0x000fe80003800000 */
[----:B----4-:R-:W-:Y:S05]  /*13cc0*/  @!P0 BRA `(.L_x_1580) ;  /* 0x00000040003c8947 */ /* 0x010fea0003800000 */
.L_x_1682:
[----:B------:R-:W-:Y:S05]  /*13cd0*/  BSYNC B0 ;  /* 0x0000000000007941 */ /* 0x000fea0003800000 */
.L_x_1579:
[----:B------:R-:W-:Y:S01]  /*13ce0*/  ULDC.64 UR4, c[0x0][0x300] ;  /* 0x0000c00000047ab9 */ /* 0x000fe20000000a00 */
[----:B------:R-:W5:Y:S01]  /*13cf0*/  LDC R11, c[0x0][0x2f4] ;  /* 0x0000bd00ff0b7b82 */ /* 0x000f620000000800 */
        /* <DEDUP_REMOVED lines=14> */
[----:B------:R-:W-:Y:S01]  /*13de0*/  UMOV UR4, 0xffffffff ;  /* 0xffffffff00047882 */ /* 0x000fe20000000000 */
[-C--:B-----5:R-:W-:Y:S02]  /*13df0*/  ISETP.GE.AND P2, PT, R12, R11.reuse, PT ;  /* 0x0000000b0c00720c */ /* 0x0a0fe40003f46270 */
[----:B------:R-:W-:Y:S01]  /*13e00*/  IMAD R8, R18, UR5, R7 ;  /* 0x0000000512087c24 */ /* 0x000fe2000f8e0207 */
[----:B------:R-:W-:Y:S02]  /*13e10*/  IADD3 R7, P0, R2, UR6, RZ ;  /* 0x0000000602077c10 */ /* 0x000fe4000ff1e0ff */
[----:B------:R-:W-:-:S02]  /*13e20*/  ISETP.GE.AND P3, PT, R30, R11, PT ;  /* 0x0000000b1e00720c */ /* 0x000fc40003f66270 */
[----:B------:R-:W-:Y:S01]  /*13e30*/  IADD3.X R8, R8, UR7, R3, P0, !PT ;  /* 0x0000000708087c10 */ /* 0x000fe200087fe403 */
[----:B------:R-:W-:Y:S10]  /*13e40*/  BRA.DIV UR4, `(.L_x_1581) ;  /* 0x0000003e04f07947 */ /* 0x000ff4000b800000 */
[----:B------:R-:W5:Y:S04]  /*13e50*/  SHFL.IDX PT, R2, R7, RZ, 0x181f ;  /* 0x00181fff07027589 */ /* 0x000f6800000e0000 */
[----:B------:R-:W0:Y:S04]  /*13e60*/  SHFL.IDX PT, R3, R8, RZ, 0x181f ;  /* 0x00181fff08037589 */ /* 0x000e2800000e0000 */
[----:B--2---:R-:W-:Y:S01]  /*13e70*/  SHFL.IDX PT, R14, R7, 0x3, 0x181f ;  /* 0x00781f00070e7f89 */ /* 0x004fe200000e0000 */
[----:B-----5:R-:W-:-:S05]  /*13e80*/  IADD3 R2, P0, R30, R2, RZ ;  /* 0x000000021e027210 */ /* 0x020fca0007f1e0ff */
[----:B0-----:R-:W-:-:S05]  /*13e90*/  IMAD.X R3, RZ, RZ, R3, P0 ;  /* 0x000000ffff037224 */ /* 0x001fca00000e0603 */
        /* <DEDUP_REMOVED lines=10> */
[----:B------:R-:W1:Y:S01]  /*13f40*/  SHFL.IDX PT, R8, R8, 0x3, 0x181f ;  /* 0x00781f0008087f89 */ /* 0x000e6200000e0000 */
[----:B0-----:R-:W-:-:S05]  /*13f50*/  IADD3 R2, P0, R30, R2, RZ ;  /* 0x000000021e027210 */ /* 0x001fca0007f1e0ff */
[----:B--2---:R-:W-:-:S05]  /*13f60*/  IMAD.X R3, RZ, RZ, R3, P0 ;  /* 0x000000ffff037224 */ /* 0x004fca00000e0603 */
[----:B------:R0:W-:Y:S04]  /*13f70*/  LDGSTS.E.BYPASS.LTC128B.128 [R4+0x21000], desc[UR54][R2.64], !P3 ;  /* 0x2100000002047fae */ /* 0x0001e8000d901d76 */
[----:B-1----:R0:W-:Y:S02]  /*13f80*/  LDGSTS.E.BYPASS.LTC128B.128 [R4+0x23000], desc[UR54][R2.64+0x80], !P2 ;  /* 0x2300008002047fae */ /* 0x0021e4000d101d76 */
.L_x_1692:
        /* <DEDUP_REMOVED lines=9> */
.L_x_1582:
        /* <DEDUP_REMOVED lines=11> */
.L_x_1583:
[----:B------:R3:W-:Y:S02]  /*140d0*/  SYNCS.ARRIVE.TRANS64.A1T0 RZ, [R0+URZ+0x28430], RZ ;  /* 0x028430ff00ff79a7 */ /* 0x0007e4000810003f */
[----:B---34-:R-:W-:-:S05]  /*140e0*/  IMAD.U32 R0, RZ, RZ, UR44 ;  /* 0x0000002cff007e24 */ /* 0x018fca000f8e00ff */
[----:B------:R-:W-:-:S13]  /*140f0*/  ISETP.NE.AND P0, PT, R0, 0x3, PT ;  /* 0x000000030000780c */ /* 0x000fda0003f05270 */
[----:B------:R-:W-:Y:S05]  /*14100*/  @!P0 BRA `(.L_x_1584) ;  /* 0x0000000000048947 */ /* 0x000fea0003800000 */
[----:B------:R-:W-:Y:S01]  /*14110*/  BPT.TRAP 0x1 ;  /* 0x000000040000795c */ /* 0x000fe20000300000 */
.L_x_1584:
[----:B------:R-:W-:Y:S01]  /*14120*/  LOP3.LUT R3, R6, 0x1, RZ, 0x3c, !PT ;  /* 0x0000000106037812 */ /* 0x000fe200078e3cff */
[----:B------:R-:W-:Y:S01]  /*14130*/  IMAD R0, R5, 0x8, R22 ;  /* 0x0000000805007824 */ /* 0x000fe200078e0216 */
[----:B------:R-:W-:Y:S02]  /*14140*/  BSSY B0, `(.L_x_1585) ;  /* 0x0000004000007945 */ /* 0x000fe40003800000 */
[----:B------:R-:W-:-:S04]  /*14150*/  SHF.L.U32 R3, R3, 0x1f, RZ ;  /* 0x0000001f03037819 */ /* 0x000fc800000006ff */
[----:B------:R-:W0:Y:S02]  /*14160*/  SYNCS.PHASECHK.TRANS64.TRYWAIT P2, [R0+URZ+0x28470], R3 ;  /* 0x02847003000075a7 */ /* 0x000e24000804017f */
[----:B0-----:R-:W-:Y:S05]  /*14170*/  @!P2 BRA `(.L_x_1586) ;  /* 0x000000400044a947 */ /* 0x001fea0003800000 */
.L_x_1693:
[----:B------:R-:W-:Y:S05]  /*14180*/  BSYNC B0 ;  /* 0x0000000000007941 */ /* 0x000fea0003800000 */
.L_x_1585:
[----:B------:R-:W-:-:S05]  /*14190*/  IMAD.U32 R2, RZ, RZ, UR43 ;  /* 0x0000002bff027e24 */ /* 0x000fca000f8e00ff */
[----:B------:R-:W-:-:S13]  /*141a0*/  ISETP.NE.AND P2, PT, R2, 0x3, PT ;  /* 0x000000030200780c */ /* 0x000fda0003f45270 */
[----:B------:R-:W-:Y:S05]  /*141b0*/  @!P2 BRA `(.L_x_1587) ;  /* 0x000000000004a947 */ /* 0x000fea0003800000 */
[----:B------:R-:W-:Y:S01]  /*141c0*/  BPT.TRAP 0x1 ;  /* 0x000000040000795c */ /* 0x000fe20000300000 */
.L_x_1587:
[----:B------:R-:W-:Y:S01]  /*141d0*/  SHF.L.U32 R7, R6, 0x1f, RZ ;  /* 0x0000001f06077819 */ /* 0x000fe200000006ff */
[----:B0-----:R-:W-:-:S03]  /*141e0*/  IMAD.SHL.U32 R3, R5, 0x4000, RZ ;  /* 0x0000400005037824 */ /* 0x001fc600078e00ff */
[----:B------:R-:W0:Y:S02]  /*141f0*/  SYNCS.PHASECHK.TRANS64.TRYWAIT P2, [R0+URZ+0x28460], R7 ;  /* 0x02846007000075a7 */ /* 0x000e24000804017f */
[----:B0-----:R-:W-:Y:S05]  /*14200*/  @!P2 BRA `(.L_x_1588) ;  /* 0x000000400034a947 */ /* 0x001fea0003800000 */
.L_x_1694:
        /* <DEDUP_REMOVED lines=41> */
[----:B------:R-:W-:-:S05]  /*144a0*/  LOP3.LUT R3, R3, R24, RZ, 0xfc, !PT ;  /* 0x0000001803037212 */ /* 0x000fca00078efcff */
        /* <DEDUP_REMOVED lines=9> */
[C-C-:B------:R-:W-:Y:S02]  /*14540*/  PRMT R6, R10.reuse, 0x6420, R11.reuse ;  /* 0x000064200a067816 */ /* 0x140fe4000000000b */
[----:B------:R-:W-:-:S05]  /*14550*/  PRMT R7, R10, 0x7531, R11 ;  /* 0x000075310a077816 */ /* 0x000fca000000000b */
        /* <DEDUP_REMOVED lines=21> */
.L_x_1589:
[----:B-1----:R1:W-:Y:S01]  /*146b0*/  SYNCS.ARRIVE.TRANS64.A1T0 RZ, [R0+URZ+0x28450], RZ ;  /* 0x028450ff00ff79a7 */ /* 0x0023e2000810003f */
[----:B------:R-:W-:Y:S06]  /*146c0*/  BAR.SYNC.DEFER_BLOCKING 0x2, 0x80 ;  /* 0x0082000000007b1d */ /* 0x000fec0000010000 */
[----:B------:R-:W-:Y:S05]  /*146d0*/  @!P0 BRA `(.L_x_1590) ;  /* 0x0000000000048947 */ /* 0x000fea0003800000 */
[----:B------:R-:W-:Y:S01]  /*146e0*/  BPT.TRAP 0x1 ;  /* 0x000000040000795c */ /* 0x000fe20000300000 */
.L_x_1590:
[----:B------:R-:W-:Y:S02]  /*146f0*/  VIADD R3, R0, 0x28480 ;  /* 0x0002848000037836 */ /* 0x000fe40000000000 */
[----:B0-----:R-:W-:Y:S02]  /*14700*/  IMAD.MOV.U32 R6, RZ, RZ, R25 ;  /* 0x000000ffff067224 */ /* 0x001fe400078e0019 */
[----:B------:R-:W-:Y:S01]  /*14710*/  IMAD.MOV.U32 R5, RZ, RZ, R23 ;  /* 0x000000ffff057224 */ /* 0x000fe200078e0017 */
[----:B------:R-:W-:-:S04]  /*14720*/  PRMT R3, R34, 0x654, R3 ;  /* 0x0000065422037816 */ /* 0x000fc80000000003 */
[----:B------:R3:W-:Y:S01]  /*14730*/  SYNCS.ARRIVE.TRANS64.RED.A1T0 RZ, [R3+URZ], RZ ;  /* 0x000000ff03ff79a7 */ /* 0x0007e2000810043f */
[----:B------:R-:W-:Y:S05]  /*14740*/  @P1 BRA `(.L_x_1591) ;  /* 0xffffffec00741947 */ /* 0x000fea000383ffff */
.L_x_1571:
[----:B-1----:R-:W1:Y:S01]  /*14750*/  S2R R0, SR_TID.X ;  /* 0x0000000000007919 */ /* 0x002e620000002100 */
[----:B------:R-:W-:Y:S01]  /*14760*/  BSSY B0, `(.L_x_1592) ;  /* 0x0000012000007945 */ /* 0x000fe20003800000 */
[----:B-1----:R-:W-:Y:S01]  /*14770*/  LOP3.LUT R2, R0, 0x7f, RZ, 0xc0, !PT ;  /* 0x0000007f00027812 */ /* 0x002fe200078ec0ff */
[----:B------:R-:W-:-:S03]  /*14780*/  IMAD.U32 R0, RZ, RZ, UR44 ;  /* 0x0000002cff007e24 */ /* 0x000fc6000f8e00ff */
[----:B------:R-:W-:Y:S02]  /*14790*/  ISETP.NE.AND P1, PT, R2, RZ, PT ;  /* 0x000000ff0200720c */ /* 0x000fe40003f25270 */
[----:B------:R-:W-:-:S11]  /*147a0*/  ISETP.NE.AND P0, PT, R0, 0x3, PT ;  /* 0x000000030000780c */ /* 0x000fd60003f05270 */
[----:B------:R-:W-:Y:S05]  /*147b0*/  @P1 BRA `(.L_x_1593) ;  /* 0x0000000000301947 */ /* 0x000fea0003800000 */
[----:B------:R-:W1:Y:S01]  /*147c0*/  S2R R5, SR_LANEID ;  /* 0x0000000000057919 */ /* 0x000e620000000000 */
[----:B------:R-:W-:Y:S01]  /*147d0*/  VOTEU.ANY UR4, UPT, PT ;  /* 0x0000000000047886 */ /* 0x000fe200038e0100 */
[----:B0--3--:R-:W0:Y:S01]  /*147e0*/  LDC.64 R2, c[0x0][0xc60] ;  /* 0x00031800ff027b82 */ /* 0x009e220000000a00 */
[----:B------:R-:W1:Y:S02]  /*147f0*/  FLO.U32 R0, UR4 ;  /* 0x0000000400007d00 */ /* 0x000e6400080e0000 */
[----:B-1----:R-:W-:-:S06]  /*14800*/  ISETP.EQ.U32.AND P1, PT, R0, R5, PT ;  /* 0x000000050000720c */ /* 0x002fcc0003f22070 */
[----:B------:R-:W0:Y:S07]  /*14810*/  POPC R5, UR4 ;  /* 0x0000000400057d09 */ /* 0x000e2e0008000000 */
[----:B0-----:R-:W3:Y:S01]  /*14820*/  @P1 ATOMG.E.ADD.STRONG.GPU PT, R3, desc[UR54][R2.64], R5 ;  /* 0x00000005020319a8 */ /* 0x001ee200081ee1f6 */
[----:B------:R-:W0:Y:S02]  /*14830*/  S2R R4, SR_LTMASK ;  /* 0x0000000000047919 */ /* 0x000e240000003900 */
[----:B0-----:R-:W-:-:S04]  /*14840*/  LOP3.LUT R4, R4, UR4, RZ, 0xc0, !PT ;  /* 0x0000000404047c12 */ /* 0x001fc8000f8ec0ff */
[----:B------:R-:W0:Y:S01]  /*14850*/  POPC R7, R4 ;  /* 0x0000000400077309 */ /* 0x000e220000000000 */
[----:B---3--:R-:W0:Y:S02]  /*14860*/  SHFL.IDX PT, R0, R3, R0, 0x1f ;  /* 0x00001f0003007589 */ /* 0x008e2400000e0000 */
[----:B0-----:R-:W-:-:S07]  /*14870*/  IADD3 R16, R0, UR45, R7 ;  /* 0x0000002d00107c10 */ /* 0x001fce000fffe007 */
.L_x_1593:
[----:B------:R-:W-:Y:S05]  /*14880*/  BSYNC B0 ;  /* 0x0000000000007941 */ /* 0x000fea0003800000 */
.L_x_1592:
[----:B------:R-:W-:Y:S05]  /*14890*/  @!P0 BRA `(.L_x_1594) ;  /* 0x0000000000048947 */ /* 0x000fea0003800000 */
[----:B------:R-:W-:Y:S01]  /*148a0*/  BPT.TRAP 0x1 ;  /* 0x000000040000795c */ /* 0x000fe20000300000 */
.L_x_1594:
[----:B0--3--:R-:W-:Y:S01]  /*148b0*/  LOP3.LUT R3, R25, 0x1, RZ, 0x3c, !PT ;  /* 0x0000000119037812 */ /* 0x009fe200078e3cff */
[----:B------:R-:W-:Y:S01]  /*148c0*/  IMAD R2, R23, 0x8, R22 ;  /* 0x0000000817027824 */ /* 0x000fe200078e0216 */
[----:B------:R-:W-:Y:S02]  /*148d0*/  BSSY B0, `(.L_x_1595) ;  /* 0x0000004000007945 */ /* 0x000fe40003800000 */
[----:B------:R-:W-:-:S04]  /*148e0*/  SHF.L.U32 R3, R3, 0x1f, RZ ;  /* 0x0000001f03037819 */ /* 0x000fc800000006ff */
[----:B------:R-:W0:Y:S02]  /*148f0*/  SYNCS.PHASECHK.TRANS64.TRYWAIT P1, [R2+URZ+0x28470], R3 ;  /* 0x02847003020075a7 */ /* 0x000e24000802017f */
[----:B0-----:R-:W-:Y:S05]  /*14900*/  @!P1 BRA `(.L_x_1596) ;  /* 0x0000003800889947 */ /* 0x001fea0003800000 */
.L_x_1695:
[----:B------:R-:W-:Y:S05]  /*14910*/  BSYNC B0 ;  /* 0x0000000000007941 */ /* 0x000fea0003800000 */
.L_x_1595:
[----:B------:R-:W-:-:S05]  /*14920*/  IMAD.U32 R0, RZ, RZ, UR43 ;  /* 0x0000002bff007e24 */ /* 0x000fca000f8e00ff */
[----:B------:R-:W-:-:S13]  /*14930*/  ISETP.NE.AND P1, PT, R0, 0x3, PT ;  /* 0x000000030000780c */ /* 0x000fda0003f25270 */
[----:B------:R-:W-:Y:S05]  /*14940*/  @!P1 BRA `(.L_x_1597) ;  /* 0x0000000000049947 */ /* 0x000fea0003800000 */
[----:B------:R-:W-:Y:S01]  /*14950*/  BPT.TRAP 0x1 ;  /* 0x000000040000795c */ /* 0x000fe20000300000 */
.L_x_1597:
[----:B0-----:R-:W-:-:S04]  /*14960*/  SHF.L.U32 R3, R25, 0x1f, RZ ;  /* 0x0000001f19037819 */ /* 0x001fc800000006ff */
[----:B------:R-:W0:Y:S02]  /*14970*/  SYNCS.PHASECHK.TRANS64.TRYWAIT P1, [R2+URZ+0x28460], R3 ;  /* 0x02846003020075a7 */ /* 0x000e24000802017f */
[----:B0-----:R-:W-:Y:S05]  /*14980*/  @!P1 BRA `(.L_x_1598) ;  /* 0x00000038007c9947 */ /* 0x001fea0003800000 */
.L_x_1696:
[----:B------:R-:W-:Y:S01]  /*14990*/  IMAD.SHL.U32 R17, R23, 0x4000, RZ ;  /* 0x0000400017117824 */ /* 0x000fe200078e00ff */
[----:B------:R-:W-:Y:S05]  /*149a0*/  WARPSYNC.ALL ;  /* 0x0000000000007948 */ /* 0x000fea0003800000 */
[----:B0-----:R-:W-:Y:S01]  /*149b0*/  LOP3.LUT R3, R17, R24, RZ, 0xfc, !PT ;  /* 0x0000001811037212 */ /* 0x001fe200078efcff */
[----:B------:R-:W-:Y:S01]  /*149c0*/  IMAD.U32 R20, RZ, RZ, UR43 ;  /* 0x0000002bff147e24 */ /* 0x000fe2000f8e00ff */
[-C--:B------:R-:W-:Y:S02]  /*149d0*/  IADD3 R0, R28, R17.reuse, R31 ;  /* 0x000000111c007210 */ /* 0x080fe40007ffe01f */
[----:B------:R-:W-:Y:S01]  /*149e0*/  IADD3 R21, R31, R17, R37 ;  /* 0x000000111f157210 */ /* 0x000fe20007ffe025 */
[C---:B------:R-:W-:Y:S01]  /*149f0*/  IMAD.IADD R6, R22.reuse, 0x1, R3 ;  /* 0x0000000116067824 */ /* 0x040fe200078e0203 */
[----:B------:R-:W-:-:S02]  /*14a00*/  IADD3 R3, R22, R35, R17 ;  /* 0x0000002316037210 */ /* 0x000fc40007ffe011 */
[----:B------:R-:W-:Y:S01]  /*14a10*/  ISETP.NE.AND P1, PT, R20, 0x3, PT ;  /* 0x000000031400780c */ /* 0x000fe20003f25270 */
[----:B------:R-:W-:Y:S02]  /*14a20*/  IMAD.IADD R28, R28, 0x1, R21 ;  /* 0x000000011c1c7824 */ /* 0x000fe400078e0215 */
[----:B------:R-:W0:Y:S04]  /*14a30*/  LDSM.16.MT88.4 R4, [R6+0x10000] ;  /* 0x010000000604783b */ /* 0x000e280000004200 */
[----:B------:R-:W1:Y:S01]  /*14a40*/  LDSM.16.MT88.4 R8, [R3+0x10000] ;  /* 0x010000000308783b */ /* 0x000e620000004200 */
[C-C-:B0-----:R-:W-:Y:S02]  /*14a50*/  PRMT R12, R4.reuse, 0x6420, R5.reuse ;  /* 0x00006420040c7816 */ /* 0x141fe40000000005 */
[----:B------:R-:W-:-:S02]  /*14a60*/  PRMT R13, R4, 0x7531, R5 ;  /* 0x00007531040d7816 */ /* 0x000fc40000000005 */
[C-C-:B-1----:R-:W-:Y:S02]  /*14a70*/  PRMT R4, R8.reuse, 0x6420, R9.reuse ;  /* 0x0000642008047816 */ /* 0x142fe40000000009 */
[----:B------:R-:W-:Y:S01]  /*14a80*/  PRMT R5, R8, 0x7531, R9 ;  /* 0x0000753108057816 */ /* 0x000fe20000000009 */
[----:B------:R-:W-:Y:S01]  /*14a90*/  VIADD R9, R17, 0x2000 ;  /* 0x0000200011097836 */ /* 0x000fe20000000000 */
[C-C-:B--2---:R-:W-:Y:S02]  /*14aa0*/  PRMT R14, R6.reuse, 0x6420, R7.reuse ;  /* 0x00006420060e7816 */ /* 0x144fe40000000007 */
        /* <DEDUP_REMOVED lines=13> */
[C---:B------:R-:W-:Y:S01]  /*14b80*/  VIADD R9, R17.reuse, 0x1000 ;  /* 0x0000100011097836 */ /* 0x040fe20000000000 */
[C-C-:B------:R-:W-:Y:S01]  /*14b90*/  PRMT R14, R6.reuse, 0x6420, R7.reuse ;  /* 0x00006420060e7816 */ /* 0x140fe20000000007 */
[----:B------:R-:W-:Y:S01]  /*14ba0*/  VIADD R17, R17, 0x3000 ;  /* 0x0000300011117836 */ /* 0x000fe20000000000 */
[----:B------:R-:W-:Y:S02]  /*14bb0*/  PRMT R15, R6, 0x7531, R7 ;  /* 0x00007531060f7816 */ /* 0x000fe40000000007 */
[-C--:B------:R-:W-:Y:S02]  /*14bc0*/  LOP3.LUT R9, R9, R24.reuse, RZ, 0xfc, !PT ;  /* 0x0000001809097212 */ /* 0x080fe400078efcff */
[C-C-:B------:R-:W-:Y:S01]  /*14bd0*/  PRMT R6, R10.reuse, 0x6420, R11.reuse ;  /* 0x000064200a067816 */ /* 0x140fe2000000000b */
[----:B------:R-:W-:Y:S01]  /*14be0*/  STSM.16.M88.4 [R0+0x2000], R12 ;  /* 0x0020000c00007844 */ /* 0x000fe20000000200 */
[----:B------:R-:W-:Y:S01]  /*14bf0*/  PRMT R7, R10, 0x7531, R11 ;  /* 0x000075310a077816 */ /* 0x000fe2000000000b */
[----:B------:R-:W-:Y:S01]  /*14c00*/  IMAD.IADD R18, R22, 0x1, R9 ;  /* 0x0000000116127824 */ /* 0x000fe200078e0209 */
[----:B------:R-:W-:-:S03]  /*14c10*/  LOP3.LUT R17, R17, R24, RZ, 0xfc, !PT ;  /* 0x0000001811117212 */ /* 0x000fc600078efcff */
[----:B------:R-:W-:Y:S02]  /*14c20*/  STSM.16.M88.4 [R0+0x3000], R4 ;  /* 0x0030000400007844 */ /* 0x000fe40000000200 */
[----:B------:R-:W-:Y:S02]  /*14c30*/  IMAD.IADD R17, R22, 0x1, R17 ;  /* 0x0000000116117824 */ /* 0x000fe400078e0211 */
        /* <DEDUP_REMOVED lines=8> */
[----:B------:R-:W-:Y:S01]  /*14cc0*/  STSM.16.M88.4 [R28], R12 ;  /* 0x0000000c1c007844 */ /* 0x000fe20000000200 */
        /* <DEDUP_REMOVED lines=23> */
.L_x_1599:
[----:B-1----:R1:W-:Y:S01]  /*14e40*/  SYNCS.ARRIVE.TRANS64.A1T0 RZ, [R2+URZ+0x28450], RZ ;  /* 0x028450ff02ff79a7 */ /* 0x0023e2000810003f */
[----:B------:R-:W-:Y:S06]  /*14e50*/  BAR.SYNC.DEFER_BLOCKING 0x2, 0x80 ;  /* 0x0082000000007b1d */ /* 0x000fec0000010000 */
[----:B------:R-:W-:Y:S05]  /*14e60*/  @!P0 BRA `(.L_x_1600) ;  /* 0x0000000000048947 */ /* 0x000fea0003800000 */
[----:B------:R-:W-:Y:S01]  /*14e70*/  BPT.TRAP 0x1 ;  /* 0x000000040000795c */ /* 0x000fe20000300000 */
.L_x_1600:
[----:B------:R-:W-:Y:S02]  /*14e80*/  VIADD R3, R2, 0x28480 ;  /* 0x0002848002037836 */ /* 0x000fe40000000000 */
[----:B------:R-:W-:-:S03]  /*14e90*/  VIADD R23, R23, 0x1 ;  /* 0x0000000117177836 */ /* 0x000fc60000000000 */
[----:B------:R-:W-:Y:S02]  /*14ea0*/  PRMT R3, R34, 0x654, R3 ;  /* 0x0000065422037816 */ /* 0x000fe40000000003 */
[C---:B------:R-:W-:Y:S02]  /*14eb0*/  ISETP.NE.AND P0, PT, R23.reuse, 0x2, PT ;  /* 0x000000021700780c */ /* 0x040fe40003f05270 */
[----:B------:R2:W-:Y:S02]  /*14ec0*/  SYNCS.ARRIVE.TRANS64.RED.A1T0 RZ, [R3+URZ], RZ ;  /* 0x000000ff03ff79a7 */ /* 0x0005e4000810043f */
[----:B------:R-:W-:Y:S02]  /*14ed0*/  SEL R0, RZ, 0x1, P0 ;  /* 0x00000001ff007807 */ /* 0x000fe40000000000 */
[----:B------:R-:W-:Y:S02]  /*14ee0*/  SEL R23, R23, RZ, P0 ;  /* 0x000000ff17177207 */ /* 0x000fe40000000000 */
[----:B------:R-:W-:-:S07]  /*14ef0*/  LOP3.LUT R25, R25, R0, RZ, 0x3c, !PT ;  /* 0x0000000019197212 */ /* 0x000fce00078e3cff */
.L_x_1541:
[----:B------:R-:W-:Y:S05]  /*14f00*/  BSYNC B7 ;  /* 0x0000000000077941 */ /* 0x000fea0003800000 */
.L_x_1539:
[----:B------:R-:W-:-:S13]  /*14f10*/  LOP3.LUT P0, RZ, R32, 0x40, RZ, 0xc0, !PT ;  /* 0x0000004020ff7812 */ /* 0x000fda000780c0ff */
[----:B------:R-:W-:Y:S05]  /*14f20*/  @!P0 BRA `(.L_x_1601) ;  /* 0x0000000000248947 */ /* 0x000fea0003800000 */
[----:B------:R-:W3:Y:S08]  /*14f30*/  S2UR UR4, SR_CgaCtaId ;  /* 0x00000000000479c3 */ /* 0x000ef00000008800 */
[----:B------:R-:W-:Y:S01]  /*14f40*/  BAR.SYNC.DEFER_BLOCKING 0x5, 0x180 ;  /* 0x0146000000007b1d */ /* 0x000fe20000010000 */
[----:B--2---:R-:W-:Y:S01]  /*14f50*/  MOV R3, 0x400 ;  /* 0x0000040000037802 */ /* 0x004fe20000000f00 */
[----:B---3--:R-:W-:-:S05]  /*14f60*/  IMAD.U32 R34, RZ, RZ, UR4 ;  /* 0x00000004ff227e24 */ /* 0x008fca000f8e00ff */
[----:B------:R-:W-:-:S05]  /*14f70*/  LEA R22, R34, R3, 0x18 ;  /* 0x0000000322167211 */ /* 0x000fca00078ec0ff */
[----:B------:R-:W2:Y:S02]  /*14f80*/  LDS.128 R16, [R22+0x284d0] ;  /* 0x0284d00016107984 */ /* 0x000ea40000000c00 */
[----:B--2---:R-:W-:Y:S01]  /*14f90*/  R2UR UR4, R17 ;  /* 0x00000000110472ca */ /* 0x004fe200000e0000 */
[----:B------:R-:W-:Y:S06]  /*14fa0*/  BAR.ARV 0x4, 0x180 ;  /* 0x0106000000007b1d */ /* 0x000fec0000002000 */
[----:B------:R-:W-:Y:S08]  /*14fb0*/  BRA `(.L_x_1602) ;  /* 0x0000000800c87947 */ /* 0x000ff00003800000 */
.L_x_1601:
[----:B------:R-:W3:Y:S01]  /*14fc0*/  S2R R0, SR_TID.X ;  /* 0x0000000000007919 */ /* 0x000ee20000002100 */
[----:B------:R-:W-:Y:S01]  /*14fd0*/  ULDC UR4, c[0x0][0xc3c] ;  /* 0x00030f0000047ab9 */ /* 0x000fe20000000800 */
[----:B0-----:R-:W-:Y:S01]  /*14fe0*/  IMAD.MOV.U32 R4, RZ, RZ, RZ ;  /* 0x000000ffff047224 */ /* 0x001fe200078e00ff */
[----:B---3--:R-:W-:-:S04]  /*14ff0*/  LOP3.LUT R7, R0, 0x1f, RZ, 0xc0, !PT ;  /* 0x0000001f00077812 */ /* 0x008fc800078ec0ff */
[----:B------:R-:W-:Y:S01]  /*15000*/  ISETP.NE.AND P0, PT, R7, 0x1f, PT ;  /* 0x0000001f0700780c */ /* 0x000fe20003f05270 */
[----:B------:R-:W-:-:S05]  /*15010*/  IMAD.IADD R5, R19, 0x1, R7 ;  /* 0x0000000113057824 */ /* 0x000fca00078e0207 */
[----:B------:R-:W-:Y:S01]  /*15020*/  ISETP.GE.OR P1, PT, R5, UR4, !P0 ;  /* 0x0000000405007c0c */ /* 0x000fe2000c726670 */
[----:B------:R-:W-:-:S12]  /*15030*/  ULDC UR4, c[0x0][0xc3c] ;  /* 0x00030f0000047ab9 */ /* 0x000fd80000000800 */
[----:B-12---:R-:W0:Y:S02]  /*15040*/  @!P1 LDC.64 R2, c[0x0][0xc80] ;  /* 0x00032000ff029b82 */ /* 0x006e240000000a00 */
        /* <DEDUP_REMOVED lines=14> */
[----:B0-----:R-:W-:Y:S02]  /*15130*/  SEL R3, R6, RZ, P3 ;  /* 0x000000ff06037207 */ /* 0x001fe40001800000 */
[----:B------:R-:W-:Y:S03]  /*15140*/  SHFL.IDX PT, R6, R16, 0x1, 0x1f ;  /* 0x00201f0010067f89 */ /* 0x000fe600000e0000 */
[----:B------:R-:W-:Y:S02]  /*15150*/  IMAD.IADD R3, R0, 0x1, R3 ;  /* 0x0000000100037824 */ /* 0x000fe400078e0203 */
[----:B------:R-:W0:Y:S03]  /*15160*/  LDC R0, c[0x0][0xc38] ;  /* 0x00030e00ff007b82 */ /* 0x000e260000000800 */
[----:B------:R-:W1:Y:S02]  /*15170*/  SHFL.UP PT, R2, R3, 0x8, RZ ;  /* 0x0500000003027989 */ /* 0x000e6400000e00ff */
[----:B-1----:R-:W-:-:S05]  /*15180*/  SEL R2, R2, RZ, P4 ;  /* 0x000000ff02027207 */ /* 0x002fca0002000000 */
[----:B------:R-:W-:-:S05]  /*15190*/  IMAD.IADD R2, R3, 0x1, R2 ;  /* 0x0000000103027824 */ /* 0x000fca00078e0202 */
[----:B------:R-:W1:Y:S02]  /*151a0*/  SHFL.UP PT, R5, R2, 0x10, RZ ;  /* 0x0600000002057989 */ /* 0x000e6400000e00ff */
[----:B-1----:R-:W-:-:S05]  /*151b0*/  SEL R5, R5, RZ, P5 ;  /* 0x000000ff05057207 */ /* 0x002fca0002800000 */
[----:B------:R-:W-:Y:S02]  /*151c0*/  IMAD.IADD R7, R2, 0x1, R5 ;  /* 0x0000000102077824 */ /* 0x000fe400078e0205 */
[----:B------:R-:W-:Y:S04]  /*151d0*/  SHFL.IDX PT, R5, R16, RZ, 0x1f ;  /* 0x00001fff10057589 */ /* 0x000fe800000e0000 */
[----:B------:R-:W0:Y:S02]  /*151e0*/  SHFL.IDX PT, R9, R7, 0x1f, 0x1f ;  /* 0x03e01f0007097f89 */ /* 0x000e2400000e0000 */
[----:B0-----:R-:W-:-:S04]  /*151f0*/  IMAD R9, R9, R0, RZ ;  /* 0x0000000009097224 */ /* 0x001fc800078e02ff */
[----:B------:R-:W-:-:S05]  /*15200*/  IMAD.IADD R6, R6, 0x1, R9 ;  /* 0x0000000106067824 */ /* 0x000fca00078e0209 */
[----:B------:R-:W-:-:S13]  /*15210*/  ISETP.GT.AND P6, PT, R6, R5, PT ;  /* 0x000000050600720c */ /* 0x000fda0003fc4270 */
[----:B------:R-:W-:Y:S05]  /*15220*/  @P6 BRA `(.L_x_1603) ;  /* 0x0000000000946947 */ /* 0x000fea0003800000 */
.L_x_1607:
[----:B------:R-:W-:-:S05]  /*15230*/  VIADD R19, R19, 0x1f ;  /* 0x0000001f13137836 */ /* 0x000fca0000000000 */
[----:B------:R-:W-:-:S13]  /*15240*/  ISETP.GE.AND P6, PT, R19, UR4, PT ;  /* 0x0000000413007c0c */ /* 0x000fda000bfc6270 */
[----:B------:R-:W-:Y:S05]  /*15250*/  @P6 BRA `(.L_x_1604) ;  /* 0x0000000400e86947 */ /* 0x000fea0003800000 */
[----:B------:R-:W0:Y:S01]  /*15260*/  S2R R0, SR_TID.X ;  /* 0x0000000000007919 */ /* 0x000e220000002100 */
[----:B------:R-:W-:Y:S01]  /*15270*/  BSSY B0, `(.L_x_1605) ;  /* 0x0000009000007945 */ /* 0x000fe20003800000 */
[----:B------:R-:W-:Y:S01]  /*15280*/  IMAD.MOV.U32 R4, RZ, RZ, RZ ;  /* 0x000000ffff047224 */ /* 0x000fe200078e00ff */
[----:B0-----:R-:W-:-:S05]  /*15290*/  LOP3.LUT R0, R0, 0x1f, RZ, 0xc0, !PT ;  /* 0x0000001f00007812 */ /* 0x001fca00078ec0ff */
[----:B------:R-:W-:-:S05]  /*152a0*/  IMAD.IADD R7, R19, 0x1, R0 ;  /* 0x0000000113077824 */ /* 0x000fca00078e0200 */
[----:B------:R-:W-:-:S13]  /*152b0*/  ISETP.GE.OR P6, PT, R7, UR4, !P0 ;  /* 0x0000000407007c0c */ /* 0x000fda000c7c6670 */
[----:B------:R-:W-:Y:S05]  /*152c0*/  @P6 BRA `(.L_x_1606) ;  /* 0x00000000000c6947 */ /* 0x000fea0003800000 */
[----:B------:R-:W0:Y:S02]  /*152d0*/  LDC.64 R2, c[0x0][0xc80] ;  /* 0x00032000ff027b82 */ /* 0x000e240000000a00 */
[----:B0-----:R-:W-:-:S05]  /*152e0*/  IMAD.WIDE R2, R7, 0x4, R2 ;  /* 0x0000000407027825 */ /* 0x001fca00078e0202 */
[----:B------:R0:W5:Y:S02]  /*152f0*/  LDG.E R4, desc[UR54][R2.64] ;  /* 0x0000003602047981 */ /* 0x000164000c1e1900 */
.L_x_1606:
[----:B------:R-:W-:Y:S05]  /*15300*/  BSYNC B0 ;  /* 0x0000000000007941 */ /* 0x000fea0003800000 */
.L_x_1605:
[----:B-----5:R-:W0:Y:S02]  /*15310*/  SHFL.UP PT, R0, R4, 0x1, RZ ;  /* 0x0420000004007989 */ /* 0x020e2400000e00ff */
        /* <DEDUP_REMOVED lines=20> */
[----:B------:R-:W-:Y:S02]  /*15460*/  IMAD.MOV.U32 R7, RZ, RZ, R9 ;  /* 0x000000ffff077224 */ /* 0x000fe400078e0009 */
[----:B------:R-:W-:-:S07]  /*15470*/  IMAD.MOV.U32 R9, RZ, RZ, R3 ;  /* 0x000000ffff097224 */ /* 0x000fce00078e0003 */
.L_x_1603:
        /* <DEDUP_REMOVED lines=9> */
[----:B------:R-:W-:Y:S01]  /*15510*/  ISETP.NE.AND P0, PT, R12, RZ, PT ;  /* 0x000000ff0c00720c */ /* 0x000fe20003f05270 */
[----:B------:R-:W-:Y:S02]  /*15520*/  IMAD.MOV.U32 R16, RZ, RZ, RZ ;  /* 0x000000ffff107224 */ /* 0x000fe400078e00ff */
        /* <DEDUP_REMOVED lines=11> */
.L_x_1608:
[----:B-12---:R-:W-:Y:S02]  /*155e0*/  IMAD.MOV R7, RZ, RZ, -R3 ;  /* 0x000000ffff077224 */ /* 0x006fe400078e0a03 */
[----:B------:R-:W-:Y:S02]  /*155f0*/  IMAD.MOV.U32 R2, RZ, RZ, RZ ;  /* 0x000000ffff027224 */ /* 0x000fe400078e00ff */
[----:B------:R-:W-:Y:S02]  /*15600*/  IMAD R4, R7, R10, RZ ;  /* 0x0000000a07047224 */ /* 0x000fe400078e02ff */
[----:B---3--:R-:W-:Y:S02]  /*15610*/  IMAD R16, R16, R0, R9 ;  /* 0x0000000010107224 */ /* 0x008fe400078e0209 */
[----:B------:R-:W-:Y:S01]  /*15620*/  IMAD.HI.U32 R2, R3, R4, R2 ;  /* 0x0000000403027227 */ /* 0x000fe200078e0002 */
[----:B------:R-:W-:-:S03]  /*15630*/  IABS R4, R6 ;  /* 0x0000000600047213 */ /* 0x000fc60000000000 */
[----:B------:R-:W-:Y:S02]  /*15640*/  IMAD.IADD R3, R5, 0x1, -R16 ;  /* 0x0000000105037824 */ /* 0x000fe400078e0a10 */
[----:B------:R-:W-:-:S03]  /*15650*/  IMAD.MOV R4, RZ, RZ, -R4 ;  /* 0x000000ffff047224 */ /* 0x000fc600078e0a04 */
[----:B------:R-:W-:-:S05]  /*15660*/  IABS R5, R3 ;  /* 0x0000000300057213 */ /* 0x000fca0000000000 */
        /* <DEDUP_REMOVED lines=10> */
[----:B------:R-:W-:-:S04]  /*15710*/  IMAD.MOV.U32 R4, RZ, RZ, R2 ;  /* 0x000000ffff047224 */ /* 0x000fc800078e0002 */
        /* <DEDUP_REMOVED lines=11> */
[----:B------:R-:W-:Y:S02]  /*157d0*/  IABS R0, UR9 ;  /* 0x0000000900007c13 */ /* 0x000fe40008000000 */
[----:B------:R-:W-:Y:S02]  /*157e0*/  IABS R3, UR9 ;  /* 0x0000000900037c13 */ /* 0x000fe40008000000 */
[----:B------:R-:W1:Y:S01]  /*157f0*/  I2F.RP R5, R0 ;  /* 0x0000000000057306 */ /* 0x000e620000209400 */
[----:B------:R-:W-:Y:S02]  /*15800*/  R2UR UR6, R0 ;  /* 0x00000000000672ca */ /* 0x000fe400000e0000 */
[----:B------:R-:W-:-:S05]  /*15810*/  IMAD.MOV R3, RZ, RZ, -R3 ;  /* 0x000000ffff037224 */ /* 0x000fca00078e0a03 */
[----:B-1----:R-:W1:Y:S02]  /*15820*/  MUFU.RCP R5, R5 ;  /* 0x0000000500057308 */ /* 0x002e640000001000 */
[----:B-1----:R-:W-:-:S06]  /*15830*/  VIADD R7, R5, 0xffffffe ;  /* 0x0ffffffe05077836 */ /* 0x002fcc0000000000 */
[----:B------:R-:W1:Y:S02]  /*15840*/  F2I.FTZ.U32.TRUNC.NTZ R7, R7 ;  /* 0x0000000700077305 */ /* 0x000e64000021f000 */
        /* <DEDUP_REMOVED lines=8> */
[----:B------:R-:W-:-:S05]  /*158d0*/  IMAD R3, R3, R4, UR8 ;  /* 0x0000000803037e24 */ /* 0x000fca000f8e0204 */
[----:B------:R-:W-:-:S05]  /*158e0*/  ISETP.GT.U32.AND P0, PT, R0, R3, PT ;  /* 0x000000030000720c */ /* 0x000fca0003f04070 */
[----:B------:R-:W-:-:S08]  /*158f0*/  ULOP3.LUT UR4, UR4, UR9, URZ, 0x3c, !UPT ;  /* 0x0000000904047292 */ /* 0x000fd0000f8e3c3f */
[----:B------:R-:W-:Y:S01]  /*15900*/  VOTEU.ANY UP1, P0 ;  /* 0x00000000003f7886 */ /* 0x000fe20000020100 */
[----:B------:R-:W-:-:S04]  /*15910*/  PLOP3.LUT P0, PT, PT, PT, UP1, 0x80, 0x0 ;  /* 0x000000000000781c */ /* 0x000fc80003f0f018 */
[----:B------:R-:W-:Y:S02]  /*15920*/  @!UP1 UIADD3 UR5, UR5, 0x1, URZ ;  /* 0x0000000105059890 */ /* 0x000fe4000fffe03f */
[----:B------:R-:W-:-:S07]  /*15930*/  UISETP.GE.AND UP1, UPT, UR4, URZ, UPT ;  /* 0x0000003f0400728c */ /* 0x000fce000bf26270 */
[----:B------:R-:W-:-:S05]  /*15940*/  @!P0 IMAD.IADD R3, R3, 0x1, -R0 ;  /* 0x0000000103038824 */ /* 0x000fca00078e0a00 */
[----:B------:R-:W-:Y:S01]  /*15950*/  ISETP.GE.U32.AND P0, PT, R3, R0, PT ;  /* 0x000000000300720c */ /* 0x000fe20003f06070 */
[----:B------:R-:W-:-:S12]  /*15960*/  IMAD R3, RZ, RZ, -UR9 ;  /* 0x80000009ff037e24 */ /* 0x000fd8000f8e02ff */
        /* <DEDUP_REMOVED lines=9> */
.L_x_1604:
[----:B------:R-:W0:Y:S01]  /*15a00*/  LDC R19, c[0x0][0xc3c] ;  /* 0x00030f00ff137b82 */ /* 0x000e220000000800 */
[----:B------:R-:W-:Y:S01]  /*15a10*/  IMAD.MOV.U32 R16, RZ, RZ, R5 ;  /* 0x000000ffff107224 */ /* 0x000fe200078e0005 */
[----:B------:R-:W-:Y:S01]  /*15a20*/  UMOV UR4, URZ ;  /* 0x0000003f00047c82 */ /* 0x000fe20008000000 */
[----:B------:R-:W-:-:S07]  /*15a30*/  IMAD.MOV.U32 R18, RZ, RZ, RZ ;  /* 0x000000ffff127224 */ /* 0x000fce00078e00ff */
.L_x_1609:
        /* <DEDUP_REMOVED lines=8> */
[----:B0-----:R0:W-:Y:S01]  /*15ac0*/  @!P0 STS.128 [R22+0x284d0], R16 ;  /* 0x0284d01016008388 */ /* 0x0011e20000000c00 */
[----:B------:R-:W-:Y:S06]  /*15ad0*/  BAR.ARV 0x5, 0x180 ;  /* 0x0146000000007b1d */ /* 0x000fec0000002000 */
.L_x_1602:
[----:B------:R-:W-:Y:S02]  /*15ae0*/  ULDC UR5, c[0x0][0xc3c] ;  /* 0x00030f0000057ab9 */ /* 0x000fe40000000800 */
[----:B------:R-:W-:-:S13]  /*15af0*/  ISETP.GE.AND P0, PT, R19, UR5, PT ;  /* 0x0000000513007c0c */ /* 0x000fda000bf06270 */
[----:B------:R-:W-:Y:S05]  /*15b00*/  @!P0 BRA `(.L_x_1610) ;  /* 0xffffffb000088947 */ /* 0x000fea000383ffff */
.L_x_1529:
[----:B-1----:R-:W2:Y:S01]  /*15b10*/  LDL.LU R0, [R1+0x10] ;  /* 0x0000100001007983 */ /* 0x002ea20000300800 */
[----:B------:R-:W-:Y:S01]  /*15b20*/  BSSY B0, `(.L_x_1611) ;  /* 0x000000b000007945 */ /* 0x000fe20003800000 */
[----:B0-----:R-:W0:Y:S01]  /*15b30*/  S2R R5, SR_CgaCtaId ;  /* 0x0000000000057919 */ /* 0x001e220000008800 */
[----:B--2---:R-:W-:-:S05]  /*15b40*/  VIADD R0, R0, 0x1 ;  /* 0x0000000100007836 */ /* 0x004fca0000000000 */
[----:B------:R-:W-:-:S04]  /*15b50*/  LEA.HI R2, R0, R0, RZ, 0x1 ;  /* 0x0000000000027211 */ /* 0x000fc800078f08ff */
[----:B------:R-:W-:Y:S02]  /*15b60*/  LOP3.LUT R3, R2, 0xfffffffe, RZ, 0xc0, !PT ;  /* 0xfffffffe02037812 */ /* 0x000fe400078ec0ff */
[----:B------:R-:W-:-:S03]  /*15b70*/  MOV R2, 0x400 ;  /* 0x0000040000027802 */ /* 0x000fc60000000f00 */
[----:B------:R-:W-:Y:S01]  /*15b80*/  IMAD.IADD R0, R0, 0x1, -R3 ;  /* 0x0000000100007824 */ /* 0x000fe200078e0a03 */
[----:B0-----:R-:W-:-:S04]  /*15b90*/  LEA R5, R5, R2, 0x18 ;  /* 0x0000000205057211 */ /* 0x001fc800078ec0ff */
[----:B------:R-:W-:-:S04]  /*15ba0*/  SHF.L.U32 R0, R0, 0x1f, RZ ;  /* 0x0000001f00007819 */ /* 0x000fc800000006ff */
[----:B------:R-:W0:Y:S02]  /*15bb0*/  SYNCS.PHASECHK.TRANS64.TRYWAIT P0, [R5+URZ+0x28420], R0 ;  /* 0x02842000050075a7 */ /* 0x000e24000800017f */
[----:B0-----:R-:W-:Y:S05]  /*15bc0*/  @!P0 BRA `(.L_x_1612) ;  /* 0x0000002800008947 */ /* 0x001fea0003800000 */
.L_x_1697:
[----:B------:R-:W-:Y:S05]  /*15bd0*/  BSYNC B0 ;  /* 0x0000000000007941 */ /* 0x000fea0003800000 */
.L_x_1611:
[----:B------:R-:W-:-:S03]  /*15be0*/  UMOV UR4, 0xffffffff ;  /* 0xffffffff00047882 */ /* 0x000fc60000000000 */
[----:B------:R-:W-:Y:S05]  /*15bf0*/  BRA.DIV UR4, `(.L_x_1613) ;  /* 0x0000002a04087947 */ /* 0x000fea000b800000 */
[----:B0-----:R-:W0:Y:S02]  /*15c00*/  S2R R0, SR_TID.X ;  /* 0x0000000000007919 */ /* 0x001e240000002100 */
[----:B0-----:R-:W-:-:S04]  /*15c10*/  SHF.R.U32.HI R0, RZ, 0x5, R0 ;  /* 0x00000005ff007819 */ /* 0x001fc80000011600 */
[----:B------:R-:W-:-:S05]  /*15c20*/  LOP3.LUT R0, R0, 0x3, RZ, 0xc0, !PT ;  /* 0x0000000300007812 */ /* 0x000fca00078ec0ff */
[----:B------:R0:W1:Y:S02]  /*15c30*/  SHFL.IDX PT, R14, R0, RZ, 0x1f ;  /* 0x00001fff000e7589 */ /* 0x00006400000e0000 */
.L_x_1700:
[----:B-1----:R-:W-:Y:S01]  /*15c40*/  ISETP.NE.AND P0, PT, R14, RZ, PT ;  /* 0x000000ff0e00720c */ /* 0x002fe20003f05270 */
[----:B------:R-:W-:-:S12]  /*15c50*/  BSSY B0, `(.L_x_1614) ;  /* 0x000002c000007945 */ /* 0x000fd80003800000 */
[----:B------:R-:W-:Y:S05]  /*15c60*/  @P0 BRA `(.L_x_1615) ;  /* 0x0000000000a80947 */ /* 0x000fea0003800000 */
[----:B------:R-:W-:-:S03]  /*15c70*/  UMOV UR4, 0xffffffff ;  /* 0xffffffff00047882 */ /* 0x000fc60000000000 */
[----:B------:R-:W-:Y:S05]  /*15c80*/  BRA.DIV UR4, `(.L_x_1616) ;  /* 0x0000002a04187947 */ /* 0x000fea000b800000 */
[----:B------:R-:W-:-:S13]  /*15c90*/  ELECT P6, URZ, PT ;  /* 0x00000000003f782f */ /* 0x000fda00038c0000 */
.L_x_1703:
[----:B------:R-:W-:Y:S05]  /*15ca0*/  @!P6 BRA `(.L_x_1615) ;  /* 0x000000000098e947 */ /* 0x000fea0003800000 */
[----:B------:R-:W-:-:S06]  /*15cb0*/  ULOP3.LUT UR4, UR36, 0x2, URZ, 0xfc, !UPT ;  /* 0x0000000224047892 */ /* 0x000fcc000f8efc3f */
[----:B0-----:R-:W-:-:S05]  /*15cc0*/  IMAD.U32 R0, RZ, RZ, UR4 ;  /* 0x00000004ff007e24 */ /* 0x001fca000f8e00ff */
[----:B------:R-:W-:-:S13]  /*15cd0*/  ISETP.NE.AND P0, PT, R0, 0x3, PT ;  /* 0x000000030000780c */ /* 0x000fda0003f05270 */
[----:B------:R-:W-:Y:S05]  /*15ce0*/  @!P0 BRA `(.L_x_1617) ;  /* 0x0000000000048947 */ /* 0x000fea0003800000 */
[----:B------:R-:W-:Y:S01]  /*15cf0*/  BPT.TRAP 0x1 ;  /* 0x000000040000795c */ /* 0x000fe20000300000 */
.L_x_1617:
[----:B------:R-:W-:Y:S01]  /*15d00*/  IMAD R3, R23, 0x8, R5 ;  /* 0x0000000817037824 */ /* 0x000fe200078e0205 */
[----:B------:R-:W-:Y:S01]  /*15d10*/  SHF.L.U32 R2, R25, 0x1f, RZ ;  /* 0x0000001f19027819 */ /* 0x000fe200000006ff */
[----:B------:R-:W-:-:S03]  /*15d20*/  VIADD R23, R23, 0x1 ;  /* 0x0000000117177836 */ /* 0x000fc60000000000 */
[----:B------:R-:W0:Y:S02]  /*15d30*/  SYNCS.PHASECHK.TRANS64.TRYWAIT P1, [R3+URZ+0x28440], R2 ;  /* 0x02844002030075a7 */ /* 0x000e24000802017f */
[----:B------:R-:W-:-:S04]  /*15d40*/  ISETP.NE.AND P2, PT, R23, 0x2, PT ;  /* 0x000000021700780c */ /* 0x000fc80003f45270 */
[----:B------:R-:W-:Y:S01]  /*15d50*/  SEL R0, RZ, 0x1, P2 ;  /* 0x00000001ff007807 */ /* 0x000fe20001000000 */
[----:B0-----:R-:W-:Y:S08]  /*15d60*/  @!P1 BRA `(.L_x_1618) ;  /* 0x0000002800009947 */ /* 0x001ff00003800000 */
.L_x_1704:
[----:B------:R-:W-:Y:S02]  /*15d70*/  SEL R23, R23, RZ, P2 ;  /* 0x000000ff17177207 */ /* 0x000fe40001000000 */
[----:B------:R-:W-:Y:S01]  /*15d80*/  LOP3.LUT R0, R25, R0, RZ, 0x3c, !PT ;  /* 0x0000000019007212 */ /* 0x000fe200078e3cff */
[----:B------:R-:W-:Y:S06]  /*15d90*/  @!P0 BRA `(.L_x_1619) ;  /* 0x0000000000048947 */ /* 0x000fec0003800000 */
[----:B------:R-:W-:Y:S01]  /*15da0*/  BPT.TRAP 0x1 ;  /* 0x000000040000795c */ /* 0x000fe20000300000 */
.L_x_1619:
[----:B------:R-:W-:Y:S01]  /*15db0*/  IMAD R23, R23, 0x8, R5 ;  /* 0x0000000817177824 */ /* 0x000fe200078e0205 */
[----:B------:R-:W-:-:S04]  /*15dc0*/  SHF.L.U32 R0, R0, 0x1f, RZ ;  /* 0x0000001f00007819 */ /* 0x000fc800000006ff */
[----:B------:R-:W1:Y:S02]  /*15dd0*/  SYNCS.PHASECHK.TRANS64.TRYWAIT P1, [R23+URZ+0x28440], R0 ;  /* 0x02844000170075a7 */ /* 0x000e64000802017f */
[----:B-1----:R-:W-:Y:S05]  /*15de0*/  @!P1 BRA `(.L_x_1620) ;  /* 0x0000002400f49947 */ /* 0x002fea0003800000 */
.L_x_1705:
[----:B------:R-:W-:Y:S05]  /*15df0*/  @!P0 BRA `(.L_x_1621) ;  /* 0x0000000000048947 */ /* 0x000fea0003800000 */
[----:B------:R-:W-:Y:S01]  /*15e00*/  BPT.TRAP 0x1 ;  /* 0x000000040000795c */ /* 0x000fe20000300000 */
.L_x_1621:
[----:B------:R-:W2:Y:S02]  /*15e10*/  SYNCS.PHASECHK.TRANS64.TRYWAIT P1, [R3+URZ+0x28460], R2 ;  /* 0x02846002030075a7 */ /* 0x000ea4000802017f */
[----:B--2---:R-:W-:Y:S05]  /*15e20*/  @!P1 BRA `(.L_x_1622) ;  /* 0x0000002400f89947 */ /* 0x004fea0003800000 */
.L_x_1706:
[----:B------:R-:W-:Y:S05]  /*15e30*/  @!P0 BRA `(.L_x_1623) ;  /* 0x0000000000048947 */ /* 0x000fea0003800000 */
[----:B------:R-:W-:Y:S01]  /*15e40*/  BPT.TRAP 0x1 ;  /* 0x000000040000795c */ /* 0x000fe20000300000 */
.L_x_1623:
[----:B------:R-:W3:Y:S02]  /*15e50*/  SYNCS.PHASECHK.TRANS64.TRYWAIT P1, [R23+URZ+0x28460], R0 ;  /* 0x02846000170075a7 */ /* 0x000ee4000802017f */
[----:B---3--:R-:W-:Y:S05]  /*15e60*/  @!P1 BRA `(.L_x_1624) ;  /* 0x0000002400fc9947 */ /* 0x008fea0003800000 */
.L_x_1707:
[----:B------:R-:W-:Y:S05]  /*15e70*/  @!P0 BRA `(.L_x_1625) ;  /* 0x0000000000048947 */ /* 0x000fea0003800000 */
[----:B------:R-:W-:Y:S01]  /*15e80*/  BPT.TRAP 0x1 ;  /* 0x000000040000795c */ /* 0x000fe20000300000 */
.L_x_1625:
[----:B------:R-:W4:Y:S02]  /*15e90*/  SYNCS.PHASECHK.TRANS64.TRYWAIT P1, [R3+URZ+0x28480], R2 ;  /* 0x02848002030075a7 */ /* 0x000f24000802017f */
[----:B----4-:R-:W-:Y:S05]  /*15ea0*/  @!P1 BRA `(.L_x_1626) ;  /* 0x0000002800009947 */ /* 0x010fea0003800000 */
.L_x_1708:
[----:B------:R-:W-:Y:S05]  /*15eb0*/  @!P0 BRA `(.L_x_1627) ;  /* 0x0000000000048947 */ /* 0x000fea0003800000 */
[----:B------:R-:W-:Y:S01]  /*15ec0*/  BPT.TRAP 0x1 ;  /* 0x000000040000795c */ /* 0x000fe20000300000 */
.L_x_1627:
[----:B------:R0:W0:Y:S02]  /*15ed0*/  SYNCS.PHASECHK.TRANS64.TRYWAIT P0, [R23+URZ+0x28480], R0 ;  /* 0x02848000170075a7 */ /* 0x000024000800017f */
[----:B0-----:R-:W-:Y:S05]  /*15ee0*/  @!P0 NANOSLEEP.SYNCS 0x989680 ;  /* 0x009896800000895d */ /* 0x001fea0003900000 */
[----:B------:R-:W0:Y:S02]  /*15ef0*/  @!P0 SYNCS.PHASECHK.TRANS64 P0, [R23+URZ+0x28480], R0 ;  /* 0x02848000170085a7 */ /* 0x000e24000800007f */
[----:B0-----:R-:W-:Y:S05]  /*15f00*/  @!P0 BRA `(.L_x_1627) ;  /* 0xfffffffc00f08947 */ /* 0x001fea000383ffff */
.L_x_1615:
[----:B------:R-:W-:Y:S05]  /*15f10*/  BSYNC B0 ;  /* 0x0000000000007941 */ /* 0x000fea0003800000 */
.L_x_1614:
[----:B------:R-:W-:Y:S05]  /*15f20*/  EXIT ;  /* 0x000000000000794d */ /* 0x000fea0003800000 */
.L_x_1424:
[----:B0-----:R-:W-:-:S04]  /*15f30*/  IMAD.U32 R3, RZ, RZ, UR52 ;  /* 0x00000034ff037e24 */ /* 0x001fc8000f8e00ff */
[----:B------:R0:W1:Y:S03]  /*15f40*/  SYNCS.PHASECHK.TRANS64.TRYWAIT P0, [R3+URZ+0x28400], R6 ;  /* 0x02840006030075a7 */ /* 0x000066000800017f */
[----:B-1----:R-:W-:Y:S05]  /*15f50*/  @!P0 NANOSLEEP.SYNCS 0x989680 ;  /* 0x009896800000895d */ /* 0x002fea0003900000 */
[----:B------:R-:W1:Y:S02]  /*15f60*/  @!P0 SYNCS.PHASECHK.TRANS64 P0, [R3+URZ+0x28400], R6 ;  /* 0x02840006030085a7 */ /* 0x000e64000800007f */
[----:B-1----:R-:W-:Y:S05]  /*15f70*/  @!P0 BRA `(.L_x_1424) ;  /* 0xfffffffc00ec8947 */ /* 0x002fea000383ffff */
[----:B------:R-:W-:Y:S05]  /*15f80*/  BRA `(.L_x_1628) ;  /* 0xfffffec0004c7947 */ /* 0x000fea000383ffff */
.L_x_1428:
[----:B0-----:R-:W-:-:S04]  /*15f90*/  IMAD.U32 R3, RZ, RZ, UR57 ;  /* 0x00000039ff037e24 */ /* 0x001fc8000f8e00ff */
[----:B------:R0:W2:Y:S03]  /*15fa0*/  SYNCS.PHASECHK.TRANS64.TRYWAIT P0, [R3+URZ+0x28430], R8 ;  /* 0x02843008030075a7 */ /* 0x0000a6000800017f */
[----:B--2---:R-:W-:Y:S05]  /*15fb0*/  @!P0 NANOSLEEP.SYNCS 0x989680 ;  /* 0x009896800000895d */ /* 0x004fea0003900000 */
[----:B------:R-:W2:Y:S02]  /*15fc0*/  @!P0 SYNCS.PHASECHK.TRANS64 P0, [R3+URZ+0x28430], R8 ;  /* 0x02843008030085a7 */ /* 0x000ea4000800007f */
[----:B--2---:R-:W-:Y:S05]  /*15fd0*/  @!P0 BRA `(.L_x_1428) ;  /* 0xfffffffc00ec8947 */ /* 0x004fea000383ffff */
[----:B------:R-:W-:Y:S05]  /*15fe0*/  BRA `(.L_x_1427) ;  /* 0xfffffec000747947 */ /* 0x000fea000383ffff */
.L_x_1441:
[----:B0-----:R-:W-:-:S04]  /*15ff0*/  IMAD.U32 R9, RZ, RZ, UR57 ;  /* 0x00000039ff097e24 */ /* 0x001fc8000f8e00ff */
[----:B------:R0:W1:Y:S03]  /*16000*/  SYNCS.PHASECHK.TRANS64.TRYWAIT P0, [R9+URZ+0x28450], R8 ;  /* 0x02845008090075a7 */ /* 0x000066000800017f */
[----:B-1----:R-:W-:Y:S05]  /*16010*/  @!P0 NANOSLEEP.SYNCS 0x989680 ;  /* 0x009896800000895d */ /* 0x002fea0003900000 */
[----:B------:R-:W1:Y:S02]  /*16020*/  @!P0 SYNCS.PHASECHK.TRANS64 P0, [R9+URZ+0x28450], R8 ;  /* 0x02845008090085a7 */ /* 0x000e64000800007f */
[----:B-1----:R-:W-:Y:S05]  /*16030*/  @!P0 BRA `(.L_x_1441) ;  /* 0xfffffffc00ec8947 */ /* 0x002fea000383ffff */
[----:B------:R-:W-:Y:S05]  /*16040*/  BRA `(.L_x_1440) ;  /* 0xfffffee000707947 */ /* 0x000fea000383ffff */
.L_x_1450:
[----:B-1----:R-:W-:-:S04]  /*16050*/  IMAD.U32 R5, RZ, RZ, UR59 ;  /* 0x0000003bff057e24 */ /* 0x002fc8000f8e00ff */
[----:B------:R1:W2:Y:S03]  /*16060*/  SYNCS.PHASECHK.TRANS64.TRYWAIT P0, [R5+URZ+0x28430], R8 ;  /* 0x02843008050075a7 */ /* 0x0002a6000800017f */
[----:B--2---:R-:W-:Y:S05]  /*16070*/  @!P0 NANOSLEEP.SYNCS 0x989680 ;  /* 0x009896800000895d */ /* 0x004fea0003900000 */
[----:B------:R-:W2:Y:S02]  /*16080*/  @!P0 SYNCS.PHASECHK.TRANS64 P0, [R5+URZ+0x28430], R8 ;  /* 0x02843008050085a7 */ /* 0x000ea4000800007f */
[----:B--2---:R-:W-:Y:S05]  /*16090*/  @!P0 BRA `(.L_x_1450) ;  /* 0xfffffffc00ec8947 */ /* 0x004fea000383ffff */
[----:B------:R-:W-:Y:S05]  /*160a0*/  BRA `(.L_x_1449) ;  /* 0xfffffee400b87947 */ /* 0x000fea000383ffff */
.L_x_1463:
[----:B0-----:R-:W-:-:S04]  /*160b0*/  IMAD.U32 R11, RZ, RZ, UR59 ;  /* 0x0000003bff0b7e24 */ /* 0x001fc8000f8e00ff */
[----:B------:R0:W1:Y:S03]  /*160c0*/  SYNCS.PHASECHK.TRANS64.TRYWAIT P0, [R11+URZ+0x28450], R8 ;  /* 0x028450080b0075a7 */ /* 0x000066000800017f */
[----:B-1----:R-:W-:Y:S05]  /*160d0*/  @!P0 NANOSLEEP.SYNCS 0x989680 ;  /* 0x009896800000895d */ /* 0x002fea0003900000 */
[----:B------:R-:W1:Y:S02]  /*160e0*/  @!P0 SYNCS.PHASECHK.TRANS64 P0, [R11+URZ+0x28450], R8 ;  /* 0x028450080b0085a7 */ /* 0x000e64000800007f */
[----:B-1----:R-:W-:Y:S05]  /*160f0*/  @!P0 BRA `(.L_x_1463) ;  /* 0xfffffffc00ec8947 */ /* 0x002fea000383ffff */
[----:B------:R-:W-:Y:S05]  /*16100*/  BRA `(.L_x_1462) ;  /* 0xffffff0800e87947 */ /* 0x000fea000383ffff */
.L_x_1473:
[----:B-1----:R-:W-:-:S04]  /*16110*/  IMAD.U32 R2, RZ, RZ, UR56 ;  /* 0x00000038ff027e24 */ /* 0x002fc8000f8e00ff */
[----:B------:R1:W2:Y:S03]  /*16120*/  SYNCS.PHASECHK.TRANS64.TRYWAIT P1, [R2+URZ+0x28430], R7 ;  /* 0x02843007020075a7 */ /* 0x0002a6000802017f */
[----:B--2---:R-:W-:Y:S05]  /*16130*/  @!P1 NANOSLEEP.SYNCS 0x989680 ;  /* 0x009896800000995d */ /* 0x004fea0003900000 */
[----:B------:R-:W2:Y:S02]  /*16140*/  @!P1 SYNCS.PHASECHK.TRANS64 P1, [R2+URZ+0x28430], R7 ;  /* 0x02843007020095a7 */ /* 0x000ea4000802007f */
[----:B--2---:R-:W-:Y:S05]  /*16150*/  @!P1 BRA `(.L_x_1473) ;  /* 0xfffffffc00ec9947 */ /* 0x004fea000383ffff */
[----:B------:R-:W-:Y:S05]  /*16160*/  BRA `(.L_x_1472) ;  /* 0xffffff1000387947 */ /* 0x000fea000383ffff */
.L_x_1478:
[----:B0-----:R-:W-:-:S04]  /*16170*/  IMAD.U32 R10, RZ, RZ, UR56 ;  /* 0x00000038ff0a7e24 */ /* 0x001fc8000f8e00ff */
[----:B------:R0:W1:Y:S03]  /*16180*/  SYNCS.PHASECHK.TRANS64.TRYWAIT P1, [R10+URZ+0x28450], R7 ;  /* 0x028450070a0075a7 */ /* 0x000066000802017f */
[----:B-1----:R-:W-:Y:S05]  /*16190*/  @!P1 NANOSLEEP.SYNCS 0x989680 ;  /* 0x009896800000995d */ /* 0x002fea0003900000 */
[----:B------:R-:W1:Y:S02]  /*161a0*/  @!P1 SYNCS.PHASECHK.TRANS64 P1, [R10+URZ+0x28450], R7 ;  /* 0x028450070a0095a7 */ /* 0x000e64000802007f */
[----:B-1----:R-:W-:Y:S05]  /*161b0*/  @!P1 BRA `(.L_x_1478) ;  /* 0xfffffffc00ec9947 */ /* 0x002fea000383ffff */
[----:B------:R-:W-:Y:S05]  /*161c0*/  BRA `(.L_x_1477) ;  /* 0xffffff2800a07947 */ /* 0x000fea000383ffff */
.L_x_1485:
[----:B-1----:R-:W-:-:S04]  /*161d0*/  IMAD.U32 R2, RZ, RZ, UR59 ;  /* 0x0000003bff027e24 */ /* 0x002fc8000f8e00ff */
[----:B------:R1:W2:Y:S03]  /*161e0*/  SYNCS.PHASECHK.TRANS64.TRYWAIT P0, [R2+URZ+0x28430], R9 ;  /* 0x02843009020075a7 */ /* 0x0002a6000800017f */
[----:B--2---:R-:W-:Y:S05]  /*161f0*/  @!P0 NANOSLEEP.SYNCS 0x989680 ;  /* 0x009896800000895d */ /* 0x004fea0003900000 */
[----:B------:R-:W2:Y:S02]  /*16200*/  @!P0 SYNCS.PHASECHK.TRANS64 P0, [R2+URZ+0x28430], R9 ;  /* 0x02843009020085a7 */ /* 0x000ea4000800007f */
[----:B--2---:R-:W-:Y:S05]  /*16210*/  @!P0 BRA `(.L_x_1485) ;  /* 0xfffffffc00ec8947 */ /* 0x004fea000383ffff */
[----:B------:R-:W-:Y:S05]  /*16220*/  BRA `(.L_x_1484) ;  /* 0xffffff2c00507947 */ /* 0x000fea000383ffff */
.L_x_1498:
[----:B0-----:R-:W-:-:S04]  /*16230*/  IMAD.U32 R10, RZ, RZ, UR59 ;  /* 0x0000003bff0a7e24 */ /* 0x001fc8000f8e00ff */
[----:B------:R0:W1:Y:S03]  /*16240*/  SYNCS.PHASECHK.TRANS64.TRYWAIT P0, [R10+URZ+0x28450], R9 ;  /* 0x028450090a0075a7 */ /* 0x000066000800017f */
[----:B-1----:R-:W-:Y:S05]  /*16250*/  @!P0 NANOSLEEP.SYNCS 0x989680 ;  /* 0x009896800000895d */ /* 0x002fea0003900000 */
[----:B------:R-:W1:Y:S02]  /*16260*/  @!P0 SYNCS.PHASECHK.TRANS64 P0, [R10+URZ+0x28450], R9 ;  /* 0x028450090a0085a7 */ /* 0x000e64000800007f */
[----:B-1----:R-:W-:Y:S05]  /*16270*/  @!P0 BRA `(.L_x_1498) ;  /* 0xfffffffc00ec8947 */ /* 0x002fea000383ffff */
[----:B------:R-:W-:Y:S05]  /*16280*/  BRA `(.L_x_1497) ;  /* 0xffffff50007c7947 */ /* 0x000fea000383ffff */
.L_x_1550:
        /* <DEDUP_REMOVED lines=10> */
.L_x_1629:
[----:B------:R-:W-:Y:S05]  /*16330*/  BRA `(.L_x_1630) ;  /* 0xffffffb800b47947 */ /* 0x000fea000383ffff */
.L_x_1553:
[----:B0-----:R0:W1:Y:S02]  /*16340*/  SYNCS.PHASECHK.TRANS64.TRYWAIT P0, [R0+URZ+0x28480], R21 ;  /* 0x02848015000075a7 */ /* 0x001064000800017f */
[----:B-1----:R-:W-:Y:S05]  /*16350*/  @!P0 NANOSLEEP.SYNCS 0x989680 ;  /* 0x009896800000895d */ /* 0x002fea0003900000 */
[----:B------:R-:W1:Y:S02]  /*16360*/  @!P0 SYNCS.PHASECHK.TRANS64 P0, [R0+URZ+0x28480], R21 ;  /* 0x02848015000085a7 */ /* 0x000e64000800007f */
[----:B-1----:R-:W-:Y:S05]  /*16370*/  @!P0 BRA `(.L_x_1553) ;  /* 0xfffffffc00f08947 */ /* 0x002fea000383ffff */
[----:B------:R-:W-:Y:S05]  /*16380*/  BRA `(.L_x_1631) ;  /* 0xffffffb800c47947 */ /* 0x000fea000383ffff */
.L_x_1554:
        /* <DEDUP_REMOVED lines=8> */
.L_x_1633:
[----:B------:R-:W-:Y:S05]  /*16410*/  BSYNC B0 ;  /* 0x0000000000007941 */ /* 0x000fea0003800000 */
.L_x_1632:
[----:B------:R-:W-:Y:S01]  /*16420*/  IMAD.MOV.U32 R13, RZ, RZ, R8 ;  /* 0x000000ffff0d7224 */ /* 0x000fe200078e0008 */
[----:B------:R-:W-:Y:S01]  /*16430*/  LOP3.LUT R27, R30, 0x80, RZ, 0xfc, !PT ;  /* 0x000000801e1b7812 */ /* 0x000fe200078efcff */
        /* <DEDUP_REMOVED lines=10> */
.L_x_1634:
        /* <DEDUP_REMOVED lines=13> */
.L_x_1635:
        /* <DEDUP_REMOVED lines=11> */
.L_x_1636:
[----:B------:R-:W-:Y:S02]  /*16660*/  IMAD.MOV.U32 R13, RZ, RZ, R9 ;  /* 0x000000ffff0d7224 */ /* 0x000fe400078e0009 */
[----:B------:R-:W-:Y:S02]  /*16670*/  IMAD.MOV.U32 R12, RZ, RZ, 0x2 ;  /* 0x00000002ff0c7424 */ /* 0x000fe400078e00ff */
[----:B------:R-:W-:-:S07]  /*16680*/  IMAD.MOV.U32 R2, RZ, RZ, R14 ;  /* 0x000000ffff027224 */ /* 0x000fce00078e000e */
[----:B------:R-:W-:Y:S05]  /*16690*/  WARPSYNC.COLLECTIVE R15, `(.L_x_1637) ;  /* 0x000000000f087348 */ /* 0x000fea0003c00000 */
[----:B------:R0:W1:Y:S02]  /*166a0*/  SHFL.IDX P6, R14, R13, R12, R11 ;  /* 0x0000000c0d0e7389 */ /* 0x00006400000c000b */
[----:B01----:R-:W-:Y:S01]  /*166b0*/  ENDCOLLECTIVE ;  /* 0x000000000000791b */ /* 0x003fe20003800000 */
.L_x_1637:
        /* <DEDUP_REMOVED lines=14> */
.L_x_1638:
[----:B------:R-:W-:Y:S02]  /*167a0*/  IMAD.MOV.U32 R13, RZ, RZ, R9 ;  /* 0x000000ffff0d7224 */ /* 0x000fe400078e0009 */
[----:B------:R-:W-:Y:S02]  /*167b0*/  IMAD.MOV.U32 R12, RZ, RZ, 0x3 ;  /* 0x00000003ff0c7424 */ /* 0x000fe400078e00ff */
[----:B------:R-:W-:-:S07]  /*167c0*/  IMAD.MOV.U32 R2, RZ, RZ, R14 ;  /* 0x000000ffff027224 */ /* 0x000fce00078e000e */
[----:B------:R-:W-:Y:S05]  /*167d0*/  WARPSYNC.COLLECTIVE R15, `(.L_x_1639) ;  /* 0x000000000f087348 */ /* 0x000fea0003c00000 */
[----:B------:R0:W1:Y:S02]  /*167e0*/  SHFL.IDX P6, R14, R13, R12, R11 ;  /* 0x0000000c0d0e7389 */ /* 0x00006400000c000b */
[----:B01----:R-:W-:Y:S01]  /*167f0*/  ENDCOLLECTIVE ;  /* 0x000000000000791b */ /* 0x003fe20003800000 */
.L_x_1639:
        /* <DEDUP_REMOVED lines=13> */
.L_x_1640:
[----:B------:R-:W-:Y:S01]  /*168d0*/  @!PT LDS RZ, [RZ] ;  /* 0x00000000fffff984 */ /* 0x000fe20000000800 */
[----:B------:R-:W-:Y:S01]  /*168e0*/  @!PT LDS RZ, [RZ] ;  /* 0x00000000fffff984 */ /* 0x000fe20000000800 */
[----:B------:R-:W-:Y:S01]  /*168f0*/  @!PT LDS RZ, [RZ] ;  /* 0x00000000fffff984 */ /* 0x000fe20000000800 */
[----:B------:R0:W-:Y:S01]  /*16900*/  LDGSTS.E.BYPASS.LTC128B.128 [R4+0x13000], desc[UR54][R2.64+0x80], !P1 ;  /* 0x1300008002047fae */ /* 0x0001e2000c901d76 */
[----:B------:R-:W-:Y:S01]  /*16910*/  ISETP.GE.AND P1, PT, R7, 0x21, PT ;  /* 0x000000210700780c */ /* 0x000fe20003f26270 */
[----:B0-----:R-:W-:Y:S01]  /*16920*/  IMAD.MOV.U32 R2, RZ, RZ, R14 ;  /* 0x000000ffff027224 */ /* 0x001fe200078e000e */
[----:B------:R-:W-:Y:S11]  /*16930*/  BRA `(.L_x_1641) ;  /* 0xffffffb800507947 */ /* 0x000ff6000383ffff */
.L_x_1559:
[----:B---3--:R3:W4:Y:S02]  /*16940*/  SYNCS.PHASECHK.TRANS64.TRYWAIT P0, [R0+URZ+0x28440], R21 ;  /* 0x02844015000075a7 */ /* 0x008724000800017f */
[----:B----4-:R-:W-:Y:S05]  /*16950*/  @!P0 NANOSLEEP.SYNCS 0x989680 ;  /* 0x009896800000895d */ /* 0x010fea0003900000 */
[----:B------:R-:W4:Y:S02]  /*16960*/  @!P0 SYNCS.PHASECHK.TRANS64 P0, [R0+URZ+0x28440], R21 ;  /* 0x02844015000085a7 */ /* 0x000f24000800007f */
[----:B----4-:R-:W-:Y:S05]  /*16970*/  @!P0 BRA `(.L_x_1559) ;  /* 0xfffffffc00f08947 */ /* 0x010fea000383ffff */
[----:B------:R-:W-:Y:S05]  /*16980*/  BRA `(.L_x_1642) ;  /* 0xffffffb800ac7947 */ /* 0x000fea000383ffff */
.L_x_1560:
[----:B------:R-:W-:Y:S01]  /*16990*/  BSSY B0, `(.L_x_1643) ;  /* 0x0000008000007945 */ /* 0x000fe20003800000 */
[----:B------:R-:W-:Y:S02]  /*169a0*/  IMAD.MOV.U32 R13, RZ, RZ, R6 ;  /* 0x000000ffff0d7224 */ /* 0x000fe400078e0006 */
[----:B------:R-:W-:Y:S02]  /*169b0*/  IMAD.MOV.U32 R12, RZ, RZ, RZ ;  /* 0x000000ffff0c7224 */ /* 0x000fe400078e00ff */
[----:B------:R-:W-:Y:S02]  /*169c0*/  IMAD.MOV.U32 R11, RZ, RZ, 0x181f ;  /* 0x0000181fff0b7424 */ /* 0x000fe400078e00ff */
[----:B------:R-:W-:-:S07]  /*169d0*/  IMAD.MOV.U32 R15, RZ, RZ, -0x1 ;  /* 0xffffffffff0f7424 */ /* 0x000fce00078e00ff */
[----:B0-23--:R-:W-:Y:S05]  /*169e0*/  WARPSYNC.COLLECTIVE R15, `(.L_x_1644) ;  /* 0x000000000f087348 */ /* 0x00dfea0003c00000 */
[----:B------:R1:W4:Y:S02]  /*169f0*/  SHFL.IDX P6, R14, R13, R12, R11 ;  /* 0x0000000c0d0e7389 */ /* 0x00032400000c000b */
[----:B01234-:R-:W-:Y:S01]  /*16a00*/  ENDCOLLECTIVE ;  /* 0x000000000000791b */ /* 0x01ffe20003800000 */
.L_x_1644:
[----:B------:R-:W-:Y:S05]  /*16a10*/  BSYNC B0 ;  /* 0x0000000000007941 */ /* 0x000fea0003800000 */
.L_x_1643:
        /* <DEDUP_REMOVED lines=8> */
.L_x_1645:
[----:B------:R-:W-:Y:S02]  /*16aa0*/  IMAD.MOV.U32 R13, RZ, RZ, R6 ;  /* 0x000000ffff0d7224 */ /* 0x000fe400078e0006 */
[----:B------:R-:W-:Y:S01]  /*16ab0*/  IMAD.MOV.U32 R12, RZ, RZ, 0x1 ;  /* 0x00000001ff0c7424 */ /* 0x000fe200078e00ff */
[C---:B------:R-:W-:Y:S02]  /*16ac0*/  ISETP.GE.AND P6, PT, R30.reuse, R8, PT ;  /* 0x000000081e00720c */ /* 0x040fe40003fc6270 */
        /* <DEDUP_REMOVED lines=10> */
.L_x_1646:
        /* <DEDUP_REMOVED lines=10> */
.L_x_1647:
[----:B------:R-:W-:Y:S02]  /*16c10*/  IMAD.MOV.U32 R13, RZ, RZ, R6 ;  /* 0x000000ffff0d7224 */ /* 0x000fe400078e0006 */
[----:B------:R-:W-:Y:S01]  /*16c20*/  IMAD.MOV.U32 R12, RZ, RZ, 0x2 ;  /* 0x00000002ff0c7424 */ /* 0x000fe200078e00ff */
[----:B------:R-:W-:-:S05]  /*16c30*/  @P3 IADD3 R14, P0, R30, R14, RZ ;  /* 0x0000000e1e0e3210 */ /* 0x000fca0007f1e0ff */
[----:B------:R-:W-:Y:S02]  /*16c40*/  @P3 IMAD.X R7, RZ, RZ, R2, P0 ;  /* 0x000000ffff073224 */ /* 0x000fe400000e0602 */
[----:B------:R-:W-:-:S07]  /*16c50*/  @P3 IMAD.MOV.U32 R2, RZ, RZ, R14 ;  /* 0x000000ffff023224 */ /* 0x000fce00078e000e */
[----:B------:R-:W-:Y:S05]  /*16c60*/  WARPSYNC.COLLECTIVE R15, `(.L_x_1648) ;  /* 0x000000000f087348 */ /* 0x000fea0003c00000 */
[----:B------:R0:W1:Y:S02]  /*16c70*/  SHFL.IDX P6, R14, R13, R12, R11 ;  /* 0x0000000c0d0e7389 */ /* 0x00006400000c000b */
[----:B01----:R-:W-:Y:S01]  /*16c80*/  ENDCOLLECTIVE ;  /* 0x000000000000791b */ /* 0x003fe20003800000 */
.L_x_1648:
[----:B------:R-:W-:-:S05]  /*16c90*/  @P3 IMAD.MOV.U32 R3, RZ, RZ, R7 ;  /* 0x000000ffff033224 */ /* 0x000fca00078e0007 */
[----:B------:R-:W-:Y:S01]  /*16ca0*/  @!PT LDS RZ, [RZ] ;  /* 0x00000000fffff984 */ /* 0x000fe20000000800 */
[----:B------:R-:W-:Y:S01]  /*16cb0*/  @!PT LDS RZ, [RZ] ;  /* 0x00000000fffff984 */ /* 0x000fe20000000800 */
[----:B------:R-:W-:Y:S01]  /*16cc0*/  @!PT LDS RZ, [RZ] ;  /* 0x00000000fffff984 */ /* 0x000fe20000000800 */
[----:B------:R-:W-:Y:S04]  /*16cd0*/  @P3 LDGSTS.E.BYPASS.LTC128B.128 [R4+0x20800], desc[UR54][R2.64], !P4 ;  /* 0x2080000002043fae */ /* 0x000fe8000e101d76 */
[----:B------:R0:W-:Y:S01]  /*16ce0*/  @P3 LDGSTS.E.BYPASS.LTC128B.128 [R4+0x22800], desc[UR54][R2.64+0x80], !P2 ;  /* 0x2280008002043fae */ /* 0x0001e2000d101d76 */
[----:B------:R-:W-:Y:S02]  /*16cf0*/  IMAD.MOV.U32 R13, RZ, RZ, R5 ;  /* 0x000000ffff0d7224 */ /* 0x000fe400078e0005 */
[----:B0-----:R-:W-:-:S07]  /*16d00*/  IMAD.MOV.U32 R2, RZ, RZ, R14 ;  /* 0x000000ffff027224 */ /* 0x001fce00078e000e */
[----:B------:R-:W-:Y:S05]  /*16d10*/  WARPSYNC.COLLECTIVE R15, `(.L_x_1649) ;  /* 0x000000000f087348 */ /* 0x000fea0003c00000 */
[----:B------:R0:W1:Y:S02]  /*16d20*/  SHFL.IDX P6, R14, R13, R12, R11 ;  /* 0x0000000c0d0e7389 */ /* 0x00006400000c000b */
[----:B01----:R-:W-:Y:S01]  /*16d30*/  ENDCOLLECTIVE ;  /* 0x000000000000791b */ /* 0x003fe20003800000 */
.L_x_1649:
        /* <DEDUP_REMOVED lines=8> */
.L_x_1650:
[----:B------:R-:W-:-:S05]  /*16dc0*/  @P1 IMAD.MOV.U32 R3, RZ, RZ, R7 ;  /* 0x000000ffff031224 */ /* 0x000fca00078e0007 */
        /* <DEDUP_REMOVED lines=10> */
.L_x_1651:
[----:B------:R-:W-:Y:S05]  /*16e70*/  BRA `(.L_x_1652) ;  /* 0xffffffb800347947 */ /* 0x000fea000383ffff */
.L_x_1565:
[----:B------:R-:W-:Y:S02]  /*16e80*/  IMAD.MOV.U32 R13, RZ, RZ, R6 ;  /* 0x000000ffff0d7224 */ /* 0x000fe400078e0006 */
[----:B------:R-:W-:Y:S02]  /*16e90*/  IMAD.MOV.U32 R12, RZ, RZ, RZ ;  /* 0x000000ffff0c7224 */ /* 0x000fe400078e00ff */
[----:B------:R-:W-:Y:S02]  /*16ea0*/  IMAD.MOV.U32 R11, RZ, RZ, 0x181f ;  /* 0x0000181fff0b7424 */ /* 0x000fe400078e00ff */
[----:B------:R-:W-:Y:S02]  /*16eb0*/  IMAD.MOV.U32 R15, RZ, RZ, -0x1 ;  /* 0xffffffffff0f7424 */ /* 0x000fe400078e00ff */
[----:B------:R-:W-:Y:S02]  /*16ec0*/  IMAD R5, R5, UR38, RZ ;  /* 0x0000002605057c24 */ /* 0x000fe4000f8e02ff */
[----:B------:R-:W-:-:S07]  /*16ed0*/  VIADD R4, R17, UR39 ;  /* 0x0000002711047c36 */ /* 0x000fce0008000000 */
[----:B-----5:R-:W-:Y:S05]  /*16ee0*/  WARPSYNC.COLLECTIVE R15, `(.L_x_1653) ;  /* 0x000000000f087348 */ /* 0x020fea0003c00000 */
[----:B------:R0:W1:Y:S02]  /*16ef0*/  SHFL.IDX P6, R14, R13, R12, R11 ;  /* 0x0000000c0d0e7389 */ /* 0x00006400000c000b */
[----:B01---5:R-:W-:Y:S01]  /*16f00*/  ENDCOLLECTIVE ;  /* 0x000000000000791b */ /* 0x023fe20003800000 */
.L_x_1653:
[C---:B------:R-:W-:Y:S01]  /*16f10*/  VIADD R8, R4.reuse, 0x10 ;  /* 0x0000001004087836 */ /* 0x040fe20000000000 */
[----:B------:R-:W-:Y:S01]  /*16f20*/  ISETP.GE.AND P2, PT, R4, R5, PT ;  /* 0x000000050400720c */ /* 0x000fe20003f46270 */
[----:B------:R-:W-:Y:S02]  /*16f30*/  IMAD.MOV.U32 R13, RZ, RZ, R0 ;  /* 0x000000ffff0d7224 */ /* 0x000fe400078e0000 */
[----:B------:R-:W-:-:S10]  /*16f40*/  IMAD.MOV.U32 R2, RZ, RZ, R14 ;  /* 0x000000ffff027224 */ /* 0x000fd400078e000e */
[----:B------:R-:W-:Y:S05]  /*16f50*/  WARPSYNC.COLLECTIVE R15, `(.L_x_1654) ;  /* 0x000000000f087348 */ /* 0x000fea0003c00000 */
[----:B------:R0:W1:Y:S02]  /*16f60*/  SHFL.IDX P6, R14, R13, R12, R11 ;  /* 0x0000000c0d0e7389 */ /* 0x00006400000c000b */
[----:B01----:R-:W-:Y:S01]  /*16f70*/  ENDCOLLECTIVE ;  /* 0x000000000000791b */ /* 0x003fe20003800000 */
.L_x_1654:
        /* <DEDUP_REMOVED lines=8> */
.L_x_1655:
        /* <DEDUP_REMOVED lines=12> */
.L_x_1656:
        /* <DEDUP_REMOVED lines=8> */
.L_x_1657:
        /* <DEDUP_REMOVED lines=13> */
.L_x_1658:
        /* <DEDUP_REMOVED lines=8> */
.L_x_1659:
        /* <DEDUP_REMOVED lines=13> */
.L_x_1660:
        /* <DEDUP_REMOVED lines=8> */
.L_x_1661:
        /* <DEDUP_REMOVED lines=13> */
.L_x_1662:
        /* <DEDUP_REMOVED lines=8> */
.L_x_1663:
        /* <DEDUP_REMOVED lines=13> */
.L_x_1664:
        /* <DEDUP_REMOVED lines=8> */
.L_x_1665:
        /* <DEDUP_REMOVED lines=12> */
.L_x_1666:
        /* <DEDUP_REMOVED lines=8> */
.L_x_1667:
        /* <DEDUP_REMOVED lines=11> */
.L_x_1668:
[----:B------:R-:W-:Y:S05]  /*17870*/  BRA `(.L_x_1669) ;  /* 0xffffffb800887947 */ /* 0x000fea000383ffff */
.L_x_1570:
[----:B0-----:R0:W1:Y:S02]  /*17880*/  SYNCS.PHASECHK.TRANS64.TRYWAIT P0, [R22+URZ+0x28420], R3 ;  /* 0x02842003160075a7 */ /* 0x001064000800017f */
[----:B-1----:R-:W-:Y:S05]  /*17890*/  @!P0 NANOSLEEP.SYNCS 0x989680 ;  /* 0x009896800000895d */ /* 0x002fea0003900000 */
[----:B------:R-:W1:Y:S02]  /*178a0*/  @!P0 SYNCS.PHASECHK.TRANS64 P0, [R22+URZ+0x28420], R3 ;  /* 0x02842003160085a7 */ /* 0x000e64000800007f */
[----:B-1----:R-:W-:Y:S05]  /*178b0*/  @!P0 BRA `(.L_x_1570) ;  /* 0xfffffffc00f08947 */ /* 0x002fea000383ffff */
[----:B------:R-:W-:Y:S05]  /*178c0*/  BRA `(.L_x_1670) ;  /* 0xffffffb800f47947 */ /* 0x000fea000383ffff */
.L_x_1574:
[----:B0-----:R0:W1:Y:S02]  /*178d0*/  SYNCS.PHASECHK.TRANS64.TRYWAIT P0, [R0+URZ+0x28480], R17 ;  /* 0x02848011000075a7 */ /* 0x001064000800017f */
[----:B-1----:R-:W-:Y:S05]  /*178e0*/  @!P0 NANOSLEEP.SYNCS 0x989680 ;  /* 0x009896800000895d */ /* 0x002fea0003900000 */
[----:B------:R-:W1:Y:S02]  /*178f0*/  @!P0 SYNCS.PHASECHK.TRANS64 P0, [R0+URZ+0x28480], R17 ;  /* 0x02848011000085a7 */ /* 0x000e64000800007f */
[----:B-1----:R-:W-:Y:S05]  /*17900*/  @!P0 BRA `(.L_x_1574) ;  /* 0xfffffffc00f08947 */ /* 0x002fea000383ffff */
[----:B------:R-:W-:Y:S05]  /*17910*/  BRA `(.L_x_1671) ;  /* 0xffffffbc00c47947 */ /* 0x000fea000383ffff */
.L_x_1575:
        /* <DEDUP_REMOVED lines=8> */
.L_x_1673:
[----:B------:R-:W-:Y:S05]  /*179a0*/  BSYNC B0 ;  /* 0x0000000000007941 */ /* 0x000fea0003800000 */
.L_x_1672:
        /* <DEDUP_REMOVED lines=9> */
.L_x_1674:
[----:B------:R-:W-:Y:S02]  /*17a40*/  IMAD.MOV.U32 R13, RZ, RZ, R27 ;  /* 0x000000ffff0d7224 */ /* 0x000fe400078e001b */
[----:B------:R-:W-:Y:S02]  /*17a50*/  IMAD.MOV.U32 R12, RZ, RZ, 0x1 ;  /* 0x00000001ff0c7424 */ /* 0x000fe400078e00ff */
[----:B------:R-:W-:-:S07]  /*17a60*/  IMAD.MOV.U32 R2, RZ, RZ, R14 ;  /* 0x000000ffff027224 */ /* 0x000fce00078e000e */
[----:B------:R-:W-:Y:S05]  /*17a70*/  WARPSYNC.COLLECTIVE R15, `(.L_x_1675) ;  /* 0x000000000f087348 */ /* 0x000fea0003c00000 */
[----:B------:R0:W1:Y:S02]  /*17a80*/  SHFL.IDX P6, R14, R13, R12, R11 ;  /* 0x0000000c0d0e7389 */ /* 0x00006400000c000b */
[----:B01----:R-:W-:Y:S01]  /*17a90*/  ENDCOLLECTIVE ;  /* 0x000000000000791b */ /* 0x003fe20003800000 */
.L_x_1675:
        /* <DEDUP_REMOVED lines=12> */
.L_x_1676:
[----:B------:R-:W-:Y:S02]  /*17b60*/  IMAD.MOV.U32 R13, RZ, RZ, R27 ;  /* 0x000000ffff0d7224 */ /* 0x000fe400078e001b */
[----:B------:R-:W-:Y:S02]  /*17b70*/  IMAD.MOV.U32 R12, RZ, RZ, 0x2 ;  /* 0x00000002ff0c7424 */ /* 0x000fe400078e00ff */
[----:B------:R-:W-:-:S07]  /*17b80*/  IMAD.MOV.U32 R2, RZ, RZ, R14 ;  /* 0x000000ffff027224 */ /* 0x000fce00078e000e */
[----:B------:R-:W-:Y:S05]  /*17b90*/  WARPSYNC.COLLECTIVE R15, `(.L_x_1677) ;  /* 0x000000000f087348 */ /* 0x000fea0003c00000 */
[----:B------:R0:W1:Y:S02]  /*17ba0*/  SHFL.IDX P6, R14, R13, R12, R11 ;  /* 0x0000000c0d0e7389 */ /* 0x00006400000c000b */
[----:B01----:R-:W-:Y:S01]  /*17bb0*/  ENDCOLLECTIVE ;  /* 0x000000000000791b */ /* 0x003fe20003800000 */
.L_x_1677:
        /* <DEDUP_REMOVED lines=12> */
.L_x_1678:
[----:B------:R-:W-:Y:S02]  /*17c80*/  IMAD.MOV.U32 R13, RZ, RZ, R27 ;  /* 0x000000ffff0d7224 */ /* 0x000fe400078e001b */
[----:B------:R-:W-:Y:S02]  /*17c90*/  IMAD.MOV.U32 R12, RZ, RZ, 0x3 ;  /* 0x00000003ff0c7424 */ /* 0x000fe400078e00ff */
[----:B------:R-:W-:-:S07]  /*17ca0*/  IMAD.MOV.U32 R2, RZ, RZ, R14 ;  /* 0x000000ffff027224 */ /* 0x000fce00078e000e */
[----:B------:R-:W-:Y:S05]  /*17cb0*/  WARPSYNC.COLLECTIVE R15, `(.L_x_1679) ;  /* 0x000000000f087348 */ /* 0x000fea0003c00000 */
[----:B------:R0:W1:Y:S02]  /*17cc0*/  SHFL.IDX P6, R14, R13, R12, R11 ;  /* 0x0000000c0d0e7389 */ /* 0x00006400000c000b */
[----:B01----:R-:W-:Y:S01]  /*17cd0*/  ENDCOLLECTIVE ;  /* 0x000000000000791b */ /* 0x003fe20003800000 */
.L_x_1679:
        /* <DEDUP_REMOVED lines=12> */
.L_x_1680:
[----:B------:R-:W-:Y:S01]  /*17da0*/  IMAD.MOV.U32 R2, RZ, RZ, R14 ;  /* 0x000000ffff027224 */ /* 0x000fe200078e000e */
[----:B------:R-:W-:Y:S06]  /*17db0*/  BRA `(.L_x_1681) ;  /* 0xffffffbc005c7947 */ /* 0x000fec000383ffff */
.L_x_1580:
[----:B----4-:R4:W0:Y:S02]  /*17dc0*/  SYNCS.PHASECHK.TRANS64.TRYWAIT P0, [R0+URZ+0x28440], R17 ;  /* 0x02844011000075a7 */ /* 0x010824000800017f */
[----:B0-----:R-:W-:Y:S05]  /*17dd0*/  @!P0 NANOSLEEP.SYNCS 0x989680 ;  /* 0x009896800000895d */ /* 0x001fea0003900000 */
[----:B------:R-:W0:Y:S02]  /*17de0*/  @!P0 SYNCS.PHASECHK.TRANS64 P0, [R0+URZ+0x28440], R17 ;  /* 0x02844011000085a7 */ /* 0x000e24000800007f */
[----:B0-----:R-:W-:Y:S05]  /*17df0*/  @!P0 BRA `(.L_x_1580) ;  /* 0xfffffffc00f08947 */ /* 0x001fea000383ffff */
[----:B------:R-:W-:Y:S05]  /*17e00*/  BRA `(.L_x_1682) ;  /* 0xffffffbc00b07947 */ /* 0x000fea000383ffff */
.L_x_1581:
[----:B------:R-:W-:Y:S01]  /*17e10*/  BSSY B0, `(.L_x_1683) ;  /* 0x0000008000007945 */ /* 0x000fe20003800000 */
[----:B------:R-:W-:Y:S02]  /*17e20*/  IMAD.MOV.U32 R13, RZ, RZ, R8 ;  /* 0x000000ffff0d7224 */ /* 0x000fe400078e0008 */
[----:B------:R-:W-:Y:S02]  /*17e30*/  IMAD.MOV.U32 R12, RZ, RZ, RZ ;  /* 0x000000ffff0c7224 */ /* 0x000fe400078e00ff */
[----:B------:R-:W-:Y:S02]  /*17e40*/  IMAD.MOV.U32 R11, RZ, RZ, 0x181f ;  /* 0x0000181fff0b7424 */ /* 0x000fe400078e00ff */
[----:B------:R-:W-:-:S07]  /*17e50*/  IMAD.MOV.U32 R15, RZ, RZ, -0x1 ;  /* 0xffffffffff0f7424 */ /* 0x000fce00078e00ff */
[----:B01234-:R-:W-:Y:S05]  /*17e60*/  WARPSYNC.COLLECTIVE R15, `(.L_x_1684) ;  /* 0x000000000f087348 */ /* 0x01ffea0003c00000 */
[----:B--2---:R2:W0:Y:S02]  /*17e70*/  SHFL.IDX P6, R14, R13, R12, R11 ;  /* 0x0000000c0d0e7389 */ /* 0x00442400000c000b */
[----:B01234-:R-:W-:Y:S01]  /*17e80*/  ENDCOLLECTIVE ;  /* 0x000000000000791b */ /* 0x01ffe20003800000 */
.L_x_1684:
[----:B------:R-:W-:Y:S05]  /*17e90*/  BSYNC B0 ;  /* 0x0000000000007941 */ /* 0x000fea0003800000 */
.L_x_1683:
        /* <DEDUP_REMOVED lines=8> */
.L_x_1685:
[----:B------:R-:W-:Y:S02]  /*17f20*/  IMAD.MOV.U32 R13, RZ, RZ, R8 ;  /* 0x000000ffff0d7224 */ /* 0x000fe400078e0008 */
[----:B------:R-:W-:Y:S02]  /*17f30*/  IMAD.MOV.U32 R12, RZ, RZ, 0x1 ;  /* 0x00000001ff0c7424 */ /* 0x000fe400078e00ff */
[----:B------:R-:W-:-:S07]  /*17f40*/  IMAD.MOV.U32 R2, RZ, RZ, R14 ;  /* 0x000000ffff027224 */ /* 0x000fce00078e000e */
[----:B------:R-:W-:Y:S05]  /*17f50*/  WARPSYNC.COLLECTIVE R15, `(.L_x_1686) ;  /* 0x000000000f087348 */ /* 0x000fea0003c00000 */
[----:B------:R0:W1:Y:S02]  /*17f60*/  SHFL.IDX P6, R14, R13, R12, R11 ;  /* 0x0000000c0d0e7389 */ /* 0x00006400000c000b */
[----:B01----:R-:W-:Y:S01]  /*17f70*/  ENDCOLLECTIVE ;  /* 0x000000000000791b */ /* 0x003fe20003800000 */
.L_x_1686:
        /* <DEDUP_REMOVED lines=12> */
.L_x_1687:
[----:B------:R-:W-:Y:S02]  /*18040*/  IMAD.MOV.U32 R13, RZ, RZ, R8 ;  /* 0x000000ffff0d7224 */ /* 0x000fe400078e0008 */
[----:B------:R-:W-:Y:S02]  /*18050*/  IMAD.MOV.U32 R12, RZ, RZ, 0x2 ;  /* 0x00000002ff0c7424 */ /* 0x000fe400078e00ff */
[----:B------:R-:W-:-:S07]  /*18060*/  IMAD.MOV.U32 R2, RZ, RZ, R14 ;  /* 0x000000ffff027224 */ /* 0x000fce00078e000e */
[----:B------:R-:W-:Y:S05]  /*18070*/  WARPSYNC.COLLECTIVE R15, `(.L_x_1688) ;  /* 0x000000000f087348 */ /* 0x000fea0003c00000 */
[----:B------:R0:W1:Y:S02]  /*18080*/  SHFL.IDX P6, R14, R13, R12, R11 ;  /* 0x0000000c0d0e7389 */ /* 0x00006400000c000b */
[----:B01----:R-:W-:Y:S01]  /*18090*/  ENDCOLLECTIVE ;  /* 0x000000000000791b */ /* 0x003fe20003800000 */
.L_x_1688:
        /* <DEDUP_REMOVED lines=12> */
.L_x_1689:
[----:B------:R-:W-:Y:S02]  /*18160*/  IMAD.MOV.U32 R13, RZ, RZ, R8 ;  /* 0x000000ffff0d7224 */ /* 0x000fe400078e0008 */
[----:B------:R-:W-:Y:S02]  /*18170*/  IMAD.MOV.U32 R12, RZ, RZ, 0x3 ;  /* 0x00000003ff0c7424 */ /* 0x000fe400078e00ff */
[----:B------:R-:W-:-:S07]  /*18180*/  IMAD.MOV.U32 R2, RZ, RZ, R14 ;  /* 0x000000ffff027224 */ /* 0x000fce00078e000e */
[----:B------:R-:W-:Y:S05]  /*18190*/  WARPSYNC.COLLECTIVE R15, `(.L_x_1690) ;  /* 0x000000000f087348 */ /* 0x000fea0003c00000 */
[----:B------:R0:W1:Y:S02]  /*181a0*/  SHFL.IDX P6, R14, R13, R12, R11 ;  /* 0x0000000c0d0e7389 */ /* 0x00006400000c000b */
[----:B01----:R-:W-:Y:S01]  /*181b0*/  ENDCOLLECTIVE ;  /* 0x000000000000791b */ /* 0x003fe20003800000 */
.L_x_1690:
        /* <DEDUP_REMOVED lines=12> */
.L_x_1691:
[----:B------:R-:W-:Y:S05]  /*18280*/  BRA `(.L_x_1692) ;  /* 0xffffffbc00407947 */ /* 0x000fea000383ffff */
.L_x_1586:
[----:B0-----:R0:W1:Y:S02]  /*18290*/  SYNCS.PHASECHK.TRANS64.TRYWAIT P2, [R0+URZ+0x28470], R3 ;  /* 0x02847003000075a7 */ /* 0x001064000804017f */
[----:B-1----:R-:W-:Y:S05]  /*182a0*/  @!P2 NANOSLEEP.SYNCS 0x989680 ;  /* 0x009896800000a95d */ /* 0x002fea0003900000 */
[----:B------:R-:W1:Y:S02]  /*182b0*/  @!P2 SYNCS.PHASECHK.TRANS64 P2, [R0+URZ+0x28470], R3 ;  /* 0x028470030000a5a7 */ /* 0x000e64000804007f */
[----:B-1----:R-:W-:Y:S05]  /*182c0*/  @!P2 BRA `(.L_x_1586) ;  /* 0xfffffffc00f0a947 */ /* 0x002fea000383ffff */
[----:B------:R-:W-:Y:S05]  /*182d0*/  BRA `(.L_x_1693) ;  /* 0xffffffbc00a87947 */ /* 0x000fea000383ffff */
.L_x_1588:
[----:B0-----:R0:W1:Y:S02]  /*182e0*/  SYNCS.PHASECHK.TRANS64.TRYWAIT P2, [R0+URZ+0x28460], R7 ;  /* 0x02846007000075a7 */ /* 0x001064000804017f */
[----:B-1----:R-:W-:Y:S05]  /*182f0*/  @!P2 NANOSLEEP.SYNCS 0x989680 ;  /* 0x009896800000a95d */ /* 0x002fea0003900000 */
[----:B------:R-:W1:Y:S02]  /*18300*/  @!P2 SYNCS.PHASECHK.TRANS64 P2, [R0+URZ+0x28460], R7 ;  /* 0x028460070000a5a7 */ /* 0x000e64000804007f */
[----:B-1----:R-:W-:Y:S05]  /*18310*/  @!P2 BRA `(.L_x_1588) ;  /* 0xfffffffc00f0a947 */ /* 0x002fea000383ffff */
[----:B------:R-:W-:Y:S05]  /*18320*/  BRA `(.L_x_1694) ;  /* 0xffffffbc00b87947 */ /* 0x000fea000383ffff */
.L_x_1596:
[----:B0-----:R0:W1:Y:S02]  /*18330*/  SYNCS.PHASECHK.TRANS64.TRYWAIT P1, [R2+URZ+0x28470], R3 ;  /* 0x02847003020075a7 */ /* 0x001064000802017f */
[----:B-1----:R-:W-:Y:S05]  /*18340*/  @!P1 NANOSLEEP.SYNCS 0x989680 ;  /* 0x009896800000995d */ /* 0x002fea0003900000 */
[----:B------:R-:W1:Y:S02]  /*18350*/  @!P1 SYNCS.PHASECHK.TRANS64 P1, [R2+URZ+0x28470], R3 ;  /* 0x02847003020095a7 */ /* 0x000e64000802007f */
[----:B-1----:R-:W-:Y:S05]  /*18360*/  @!P1 BRA `(.L_x_1596) ;  /* 0xfffffffc00f09947 */ /* 0x002fea000383ffff */
[----:B------:R-:W-:Y:S05]  /*18370*/  BRA `(.L_x_1695) ;  /* 0xffffffc400647947 */ /* 0x000fea000383ffff */
.L_x_1598:
[----:B0-----:R0:W1:Y:S02]  /*18380*/  SYNCS.PHASECHK.TRANS64.TRYWAIT P1, [R2+URZ+0x28460], R3 ;  /* 0x02846003020075a7 */ /* 0x001064000802017f */
[----:B-1----:R-:W-:Y:S05]  /*18390*/  @!P1 NANOSLEEP.SYNCS 0x989680 ;  /* 0x009896800000995d */ /* 0x002fea0003900000 */
[----:B------:R-:W1:Y:S02]  /*183a0*/  @!P1 SYNCS.PHASECHK.TRANS64 P1, [R2+URZ+0x28460], R3 ;  /* 0x02846003020095a7 */ /* 0x000e64000802007f */
[----:B-1----:R-:W-:Y:S05]  /*183b0*/  @!P1 BRA `(.L_x_1598) ;  /* 0xfffffffc00f09947 */ /* 0x002fea000383ffff */
[----:B------:R-:W-:Y:S05]  /*183c0*/  BRA `(.L_x_1696) ;  /* 0xffffffc400707947 */ /* 0x000fea000383ffff */
.L_x_1612:
[----:B0-----:R0:W1:Y:S02]  /*183d0*/  SYNCS.PHASECHK.TRANS64.TRYWAIT P0, [R5+URZ+0x28420], R0 ;  /* 0x02842000050075a7 */ /* 0x001064000800017f */
[----:B-1----:R-:W-:Y:S05]  /*183e0*/  @!P0 NANOSLEEP.SYNCS 0x989680 ;  /* 0x009896800000895d */ /* 0x002fea0003900000 */
[----:B------:R-:W1:Y:S02]  /*183f0*/  @!P0 SYNCS.PHASECHK.TRANS64 P0, [R5+URZ+0x28420], R0 ;  /* 0x02842000050085a7 */ /* 0x000e64000800007f */
[----:B-1----:R-:W-:Y:S05]  /*18400*/  @!P0 BRA `(.L_x_1612) ;  /* 0xfffffffc00f08947 */ /* 0x002fea000383ffff */
[----:B------:R-:W-:Y:S05]  /*18410*/  BRA `(.L_x_1697) ;  /* 0xffffffd400ec7947 */ /* 0x000fea000383ffff */
.L_x_1613:
        /* <DEDUP_REMOVED lines=11> */
.L_x_1699:
[----:B------:R-:W-:Y:S05]  /*184d0*/  BSYNC B0 ;  /* 0x0000000000007941 */ /* 0x000fea0003800000 */
.L_x_1698:
[----:B------:R-:W-:Y:S05]  /*184e0*/  BRA `(.L_x_1700) ;  /* 0xffffffd400d47947 */ /* 0x000fea000383ffff */
.L_x_1616:
[----:B------:R-:W-:Y:S01]  /*184f0*/  BSSY B1, `(.L_x_1701) ;  /* 0x0000006000017945 */ /* 0x000fe20003800000 */
[----:B------:R-:W-:-:S07]  /*18500*/  IMAD.MOV.U32 R15, RZ, RZ, -0x1 ;  /* 0xffffffffff0f7424 */ /* 0x000fce00078e00ff */
[----:B0-----:R-:W-:Y:S05]  /*18510*/  WARPSYNC.COLLECTIVE R15, `(.L_x_1702) ;  /* 0x000000000f0c7348 */ /* 0x001fea0003c00000 */
[----:B------:R-:W-:Y:S02]  /*18520*/  ELECT P6, UR62, PT ;  /* 0x00000000003e782f */ /* 0x000fe400038c0000 */
[----:B------:R-:W-:Y:S01]  /*18530*/  MOV R14, UR62 ;  /* 0x0000003e000e7c02 */ /* 0x000fe20008000f00 */
[----:B0-----:R-:W-:Y:S10]  /*18540*/  ENDCOLLECTIVE ;  /* 0x000000000000791b */ /* 0x001ff40003800000 */
.L_x_1702:
[----:B------:R-:W-:Y:S05]  /*18550*/  BSYNC B1 ;  /* 0x0000000000017941 */ /* 0x000fea0003800000 */
.L_x_1701:
[----:B------:R-:W-:Y:S05]  /*18560*/  BRA `(.L_x_1703) ;  /* 0xffffffd400cc7947 */ /* 0x000fea000383ffff */
.L_x_1618:
[----:B0-----:R0:W1:Y:S02]  /*18570*/  SYNCS.PHASECHK.TRANS64.TRYWAIT P1, [R3+URZ+0x28440], R2 ;  /* 0x02844002030075a7 */ /* 0x001064000802017f */
[----:B-1----:R-:W-:Y:S05]  /*18580*/  @!P1 NANOSLEEP.SYNCS 0x989680 ;  /* 0x009896800000995d */ /* 0x002fea0003900000 */
[----:B------:R-:W1:Y:S02]  /*18590*/  @!P1 SYNCS.PHASECHK.TRANS64 P1, [R3+URZ+0x28440], R2 ;  /* 0x02844002030095a7 */ /* 0x000e64000802007f */
[----:B-1----:R-:W-:Y:S05]  /*185a0*/  @!P1 BRA `(.L_x_1618) ;  /* 0xfffffffc00f09947 */ /* 0x002fea000383ffff */
[----:B------:R-:W-:Y:S05]  /*185b0*/  BRA `(.L_x_1704) ;  /* 0xffffffd400ec7947 */ /* 0x000fea000383ffff */
.L_x_1620:
[----:B-1----:R1:W2:Y:S02]  /*185c0*/  SYNCS.PHASECHK.TRANS64.TRYWAIT P1, [R23+URZ+0x28440], R0 ;  /* 0x02844000170075a7 */ /* 0x0022a4000802017f */
[----:B--2---:R-:W-:Y:S05]  /*185d0*/  @!P1 NANOSLEEP.SYNCS 0x989680 ;  /* 0x009896800000995d */ /* 0x004fea0003900000 */
[----:B------:R-:W2:Y:S02]  /*185e0*/  @!P1 SYNCS.PHASECHK.TRANS64 P1, [R23+URZ+0x28440], R0 ;  /* 0x02844000170095a7 */ /* 0x000ea4000802007f */
[----:B--2---:R-:W-:Y:S05]  /*185f0*/  @!P1 BRA `(.L_x_1620) ;  /* 0xfffffffc00f09947 */ /* 0x004fea000383ffff */
[----:B------:R-:W-:Y:S05]  /*18600*/  BRA `(.L_x_1705) ;  /* 0xffffffd400f87947 */ /* 0x000fea000383ffff */
.L_x_1622:
[----:B--2---:R2:W3:Y:S02]  /*18610*/  SYNCS.PHASECHK.TRANS64.TRYWAIT P1, [R3+URZ+0x28460], R2 ;  /* 0x02846002030075a7 */ /* 0x0044e4000802017f */
[----:B---3--:R-:W-:Y:S05]  /*18620*/  @!P1 NANOSLEEP.SYNCS 0x989680 ;  /* 0x009896800000995d */ /* 0x008fea0003900000 */
[----:B------:R-:W3:Y:S02]  /*18630*/  @!P1 SYNCS.PHASECHK.TRANS64 P1, [R3+URZ+0x28460], R2 ;  /* 0x02846002030095a7 */ /* 0x000ee4000802007f */
[----:B---3--:R-:W-:Y:S05]  /*18640*/  @!P1 BRA `(.L_x_1622) ;  /* 0xfffffffc00f09947 */ /* 0x008fea000383ffff */
[----:B------:R-:W-:Y:S05]  /*18650*/  BRA `(.L_x_1706) ;  /* 0xffffffd400f47947 */ /* 0x000fea000383ffff */
.L_x_1624:
[----:B---3--:R3:W4:Y:S02]  /*18660*/  SYNCS.PHASECHK.TRANS64.TRYWAIT P1, [R23+URZ+0x28460], R0 ;  /* 0x02846000170075a7 */ /* 0x008724000802017f */
[----:B----4-:R-:W-:Y:S05]  /*18670*/  @!P1 NANOSLEEP.SYNCS 0x989680 ;  /* 0x009896800000995d */ /* 0x010fea0003900000 */
[----:B------:R-:W4:Y:S02]  /*18680*/  @!P1 SYNCS.PHASECHK.TRANS64 P1, [R23+URZ+0x28460], R0 ;  /* 0x02846000170095a7 */ /* 0x000f24000802007f */
[----:B----4-:R-:W-:Y:S05]  /*18690*/  @!P1 BRA `(.L_x_1624) ;  /* 0xfffffffc00f09947 */ /* 0x010fea000383ffff */
[----:B------:R-:W-:Y:S05]  /*186a0*/  BRA `(.L_x_1707) ;  /* 0xffffffd400f07947 */ /* 0x000fea000383ffff */
.L_x_1626:
[----:B----4-:R4:W0:Y:S02]  /*186b0*/  SYNCS.PHASECHK.TRANS64.TRYWAIT P1, [R3+URZ+0x28480], R2 ;  /* 0x02848002030075a7 */ /* 0x010824000802017f */
[----:B0-----:R-:W-:Y:S05]  /*186c0*/  @!P1 NANOSLEEP.SYNCS 0x989680 ;  /* 0x009896800000995d */ /* 0x001fea0003900000 */
[----:B------:R-:W0:Y:S02]  /*186d0*/  @!P1 SYNCS.PHASECHK.TRANS64 P1, [R3+URZ+0x28480], R2 ;  /* 0x02848002030095a7 */ /* 0x000e24000802007f */
[----:B0-----:R-:W-:Y:S05]  /*186e0*/  @!P1 BRA `(.L_x_1626) ;  /* 0xfffffffc00f09947 */ /* 0x001fea000383ffff */
[----:B------:R-:W-:Y:S05]  /*186f0*/  BRA `(.L_x_1708) ;  /* 0xffffffd400ec7947 */ /* 0x000fea000383ffff */
.L_x_1709:
        /* <DEDUP_REMOVED lines=16> */
.L_x_15829:


//--------------------- .text._ZN7cutlass13device_kernelIN5flash11enable_sm90INS1_16FlashAttnFwdSm90INS1_25CollectiveMainloopFwdSm90ILi2EN4cute5tupleIJNS5_1CILi1EEES8_S8_EEENS6_IJNS7_ILi128EEENS7_ILi64EEENS7_ILi256EEEEEELi256ENS_12float_e4m3_tEfNS_4arch4Sm90ELb0ELb1ELb1ELb1ELb1ELb1ELb0ELb1ELb0ELb1ELb0ELb0EEENS1_21CollectiveEpilogueFwdINS6_IJSA_SC_SB_EEES9_NS_10bfloat16_tESG_Li256ELb1ELb1ELb0ELb1EEENS1_36VarlenDynamicPersistentTileSchedulerILi128ELi64ELi256ELi128ELb0ELb1ELb1ELb1ELb0ELb1EEEEEEEEEvNT_6ParamsE --------------------------
	.section	.text._ZN7cutlass13device_kernelIN5flash11enable_sm90INS1_16FlashAttnFwdSm90INS1_25CollectiveMainloopFwdSm90ILi2EN4cute5tupleIJNS5_1CILi1EEES8_S8_EEENS6_IJNS7_ILi128EEENS7_ILi64EEENS7_ILi256EEEEEELi256ENS_12float_e4m3_tEfNS_4arch4Sm90ELb0ELb1ELb1ELb1ELb1ELb1ELb0ELb1ELb0ELb1ELb0ELb0EEENS1_21CollectiveEpilogueFwdINS6_IJSA_SC_SB_EEES9_NS_10bfloat16_tESG_Li256ELb1ELb1ELb0ELb1EEENS1_36VarlenDynamicPersistentTileSchedulerILi128ELi64ELi256ELi128ELb0ELb1ELb1ELb1ELb0ELb1EEEEEEEEEvNT_6ParamsE,"ax",@progbits
	.align	128
.text._ZN7cutlass13device_kernelIN5flash11enable_sm90INS1_16FlashAttnFwdSm90INS1_25CollectiveMainloopFwdSm90ILi2EN4cute5tupleIJNS5_1CILi1EEES8_S8_EEENS6_IJNS7_ILi128EEENS7_ILi64EEENS7_ILi256EEEEEELi256ENS_12float_e4m3_tEfNS_4arch4Sm90ELb0ELb1ELb1ELb1ELb1ELb1ELb0ELb1ELb0ELb1ELb0ELb0EEENS1_21CollectiveEpilogueFwdINS6_IJSA_SC_SB_EEES9_NS_10bfloat16_tESG_Li256ELb1ELb1ELb0ELb1EEENS1_36VarlenDynamicPersistentTileSchedulerILi128ELi64ELi256ELi128ELb0ELb1ELb1ELb1ELb0ELb1EEEEEEEEEvNT_6ParamsE:
        .type           _ZN7cutlass13device_kernelIN5flash11enable_sm90INS1_16FlashAttnFwdSm90INS1_25CollectiveMainloopFwdSm90ILi2EN4cute5tupleIJNS5_1CILi1EEES8_S8_EEENS6_IJNS7_ILi128EEENS7_ILi64EEENS7_ILi256EEEEEELi256ENS_12float_e4m3_tEfNS_4arch4Sm90ELb0ELb1ELb1ELb1ELb1ELb1ELb0ELb1ELb0ELb1ELb0ELb0EEENS1_21CollectiveEpilogueFwdINS6_IJSA_SC_SB_EEES9_NS_10bfloat16_tESG_Li256ELb1ELb1ELb0ELb1EEENS1_36VarlenDynamicPersistentTileSchedulerILi128ELi64ELi256ELi128ELb0ELb1ELb1ELb1ELb0ELb1EEEEEEEEEvNT_6ParamsE,@function
        .size           _ZN7cutlass13device_kernelIN5flash11enable_sm90INS1_16FlashAttnFwdSm90INS1_25CollectiveMainloopFwdSm90ILi2EN4cute5tupleIJNS5_1CILi1EEES8_S8_EEENS6_IJNS7_ILi128EEENS7_ILi64EEENS7_ILi256EEEEEELi256ENS_12float_e4m3_tEfNS_4arch4Sm90ELb0ELb1ELb1ELb1ELb1ELb1ELb0ELb1ELb0ELb1ELb0ELb0EEENS1_21CollectiveEpilogueFwdINS6_IJSA_SC_SB_EEES9_NS_10bfloat16_tESG_Li256ELb1ELb1ELb0ELb1EEENS1_36VarlenDynamicPersistentTileSchedulerILi128ELi64ELi256ELi128ELb0ELb1ELb1ELb1ELb0ELb1EEEEEEEEEvNT_6ParamsE,(.L_x_15830 - _ZN7cutlass13device_kernelIN5flash11enable_sm90INS1_16FlashAttnFwdSm90INS1_25CollectiveMainloopFwdSm90ILi2EN4cute5tupleIJNS5_1CILi1EEES8_S8_EEENS6_IJNS7_ILi128EEENS7_ILi64EEENS7_ILi256EEEEEELi256ENS_12float_e4m3_tEfNS_4arch4Sm90ELb0ELb1ELb1ELb1ELb1ELb1ELb0ELb1ELb0ELb1ELb0ELb0EEENS1_21CollectiveEpilogueFwdINS6_IJSA_SC_SB_EEES9_NS_10bfloat16_tESG_Li256ELb1ELb1ELb0ELb1EEENS1_36VarlenDynamicPersistentTileSchedulerILi128ELi64ELi256ELi128ELb0ELb1ELb1ELb1ELb0ELb1EEEEEEEEEvNT_6ParamsE)
        .other          _ZN7cutlass13device_kernelIN5flash11enable_sm90INS1_16FlashAttnFwdSm90INS1_25CollectiveMainloopFwdSm90ILi2EN4cute5tupleIJNS5_1CILi1EEES8_S8_EEENS6_IJNS7_ILi128EEENS7_ILi64EEENS7_ILi256EEEEEELi256ENS_12float_e4m3_tEfNS_4arch4Sm90ELb0ELb1ELb1ELb1ELb1ELb1ELb0ELb1ELb0ELb1ELb0ELb0EEENS1_21CollectiveEpilogueFwdINS6_IJSA_SC_SB_EEES9_NS_10bfloat16_tESG_Li256ELb1ELb1ELb0ELb1EEENS1_36VarlenDynamicPersistentTileSchedulerILi128ELi64ELi256ELi128ELb0ELb1ELb1ELb1ELb0ELb1EEEEEEEEEvNT_6ParamsE,@"STO_CUDA_ENTRY STV_DEFAULT"
_ZN7cutlass13device_kernelIN5flash11enable_sm90INS1_16FlashAttnFwdSm90INS1_25CollectiveMainloopFwdSm90ILi2EN4cute5tupleIJNS5_1CILi1EEES8_S8_EEENS6_IJNS7_ILi128EEENS7_ILi64EEENS7_ILi256EEEEEELi256ENS_12float_e4m3_tEfNS_4arch4Sm90ELb0ELb1ELb1ELb1ELb1ELb1ELb0ELb1ELb0ELb1ELb0ELb0EEENS1_21CollectiveEpilogueFwdINS6_IJSA_SC_SB_EEES9_NS_10bfloat16_tESG_Li256ELb1ELb1ELb0ELb1EEENS1_36VarlenDynamicPersistentTileSchedulerILi128ELi64ELi256ELi128ELb0ELb1ELb1ELb1ELb0ELb1EEEEEEEEEvNT_6ParamsE:
        /* <DEDUP_REMOVED lines=18> */
.L_x_1711:
[----:B------:R-:W-:Y:S05]  /*0120*/  BSYNC B0 ;  /* 0x0000000000007941 */ /* 0x000fea0003800000 */
.L_x_1710:
        /* <DEDUP_REMOVED lines=41> */
.L_x_1712:
        /* <DEDUP_REMOVED lines=22> */
.L_x_1713:
        /* <DEDUP_REMOVED lines=18> */
.L_x_1714:
        /* <DEDUP_REMOVED lines=22> */
.L_x_1715:
        /* <DEDUP_REMOVED lines=23> */
.L_x_1716:
        /* <DEDUP_REMOVED lines=10> */
.L_x_1719:
        /* <DEDUP_REMOVED lines=20> */
[----:B------:R-:W-:Y:S01]  /*0af0*/  R2UR UR4, R184 ;  /* 0x00000000b80472ca */ /* 0x000fe200000e0000 */
[----:B------:R-:W-:Y:S01]  /*0b00*/  IMAD.MOV.U32 R217, RZ, RZ, RZ ;  /* 0x000000ffffd97224 */ /* 0x000fe200078e00ff */
[----:B------:R-:W1:Y:S01]  /*0b10*/  S2R R0, SR_TID.X ;  /* 0x0000000000007919 */ /* 0x000e620000002100 */
[----:B------:R-:W-:Y:S02]  /*0b20*/  IMAD.MOV.U32 R186, RZ, RZ, RZ ;  /* 0x000000ffffba7224 */ /* 0x000fe400078e00ff */
[----:B------:R-:W-:Y:S02]  /*0b30*/  IMAD.MOV.U32 R195, RZ, RZ, RZ ;  /* 0x000000ffffc37224 */ /* 0x000fe400078e00ff */
[----:B------:R-:W-:Y:S02]  /*0b40*/  IMAD.MOV.U32 R188, RZ, RZ, RZ ;  /* 0x000000ffffbc7224 */ /* 0x000fe400078e00ff */
[----:B------:R-:W-:-:S04]  /*0b50*/  IMAD.MOV.U32 R185, RZ, RZ, RZ ;  /* 0x000000ffffb97224 */ /* 0x000fc800078e00ff */
[----:B------:R-:W-:Y:S01]  /*0b60*/  UIADD3 UR4, UR4, 0x18000, URZ ;  /* 0x0001800004047890 */ /* 0x000fe2000fffe03f */
[----:B-1----:R-:W-:-:S05]  /*0b70*/  VIADD R12, R0, 0xffffff80 ;  /* 0xffffff80000c7836 */ /* 0x002fca0000000000 */
[----:B------:R-:W-:-:S04]  /*0b80*/  SHF.R.S32.HI R0, RZ, 0x1f, R12 ;  /* 0x0000001fff007819 */ /* 0x000fc8000001140c */
[CC--:B------:R-:W-:Y:S02]  /*0b90*/  LEA.HI R4, R0.reuse, R12.reuse, RZ, 0x5 ;  /* 0x0000000c00047211 */ /* 0x0c0fe400078f28ff */
[CC--:B0-----:R-:W-:Y:S02]  /*0ba0*/  LEA.HI R3, R0.reuse, R12.reuse, RZ, 0x4 ;  /* 0x0000000c00037211 */ /* 0x0c1fe400078f20ff */
[-C--:B------:R-:W-:Y:S01]  /*0bb0*/  LEA.HI R11, R0, R12.reuse, RZ, 0x2 ;  /* 0x0000000c000b7211 */ /* 0x080fe200078f10ff */
[----:B------:R-:W-:Y:S01]  /*0bc0*/  IMAD.SHL.U32 R5, R4, 0x20, RZ ;  /* 0x0000002004057824 */ /* 0x000fe200078e00ff */
[----:B------:R-:W-:Y:S02]  /*0bd0*/  LOP3.LUT R4, R3, 0x3fffff0, RZ, 0xc0, !PT ;  /* 0x03fffff003047812 */ /* 0x000fe400078ec0ff */
[----:B------:R-:W-:Y:S02]  /*0be0*/  LOP3.LUT R11, R11, 0xfffffffc, RZ, 0xc0, !PT ;  /* 0xfffffffc0b0b7812 */ /* 0x000fe400078ec0ff */
[----:B------:R-:W-:Y:S01]  /*0bf0*/  LOP3.LUT R5, R5, 0xfffffc00, RZ, 0xc0, !PT ;  /* 0xfffffc0005057812 */ /* 0x000fe200078ec0ff */
[----:B------:R-:W-:Y:S01]  /*0c00*/  IMAD.IADD R4, R12, 0x1, -R4 ;  /* 0x000000010c047824 */ /* 0x000fe200078e0a04 */
[----:B------:R-:W-:Y:S01]  /*0c10*/  LEA.HI R189, R0, R12, RZ, 0x3 ;  /* 0x0000000c00bd7211 */ /* 0x000fe200078f18ff */
[----:B------:R-:W-:-:S03]  /*0c20*/  IMAD.IADD R11, R12, 0x1, -R11 ;  /* 0x000000010c0b7824 */ /* 0x000fc600078e0a0b */
[----:B------:R-:W-:Y:S02]  /*0c30*/  LOP3.LUT R214, R189, 0xfffffff8, RZ, 0xc0, !PT ;  /* 0xfffffff8bdd67812 */ /* 0x000fe400078ec0ff */
[----:B------:R-:W-:-:S03]  /*0c40*/  SHF.R.S32.HI R189, RZ, 0x3, R189 ;  /* 0x00000003ffbd7819 */ /* 0x000fc600000114bd */
[----:B------:R-:W-:Y:S02]  /*0c50*/  IMAD.IADD R214, R12, 0x1, -R214 ;  /* 0x000000010cd67824 */ /* 0x000fe400078e0ad6 */
[C---:B------:R-:W-:Y:S02]  /*0c60*/  VIADD R227, R189.reuse, 0x20 ;  /* 0x00000020bde37836 */ /* 0x040fe40000000000 */
[----:B------:R-:W-:Y:S02]  /*0c70*/  IMAD.SHL.U32 R206, R189, 0x80, RZ ;  /* 0x00000080bdce7824 */ /* 0x000fe400078e00ff */
[----:B------:R-:W-:Y:S02]  /*0c80*/  IMAD.SHL.U32 R16, R214, 0x10, RZ ;  /* 0x00000010d6107824 */ /* 0x000fe400078e00ff */
[----:B------:R-:W-:Y:S01]  /*0c90*/  IMAD.SHL.U32 R204, R227, 0x80, RZ ;  /* 0x00000080e3cc7824 */ /* 0x000fe200078e00ff */
[----:B------:R-:W-:Y:S01]  /*0ca0*/  LOP3.LUT R206, R206, 0x380, RZ, 0xc0, !PT ;  /* 0x00000380cece7812 */ /* 0x000fe200078ec0ff */
[----:B------:R-:W-:Y:S01]  /*0cb0*/  IMAD.SHL.U32 R18, R214, 0x8, RZ ;  /* 0x00000008d6127824 */ /* 0x000fe200078e00ff */
[----:B------:R-:W-:Y:S01]  /*0cc0*/  SHF.R.S32.HI R17, RZ, 0x1f, R16 ;  /* 0x0000001fff117819 */ /* 0x000fe20000011410 */
[----:B------:R-:W-:Y:S01]  /*0cd0*/  VIADD R187, R16, 0x80 ;  /* 0x0000008010bb7836 */ /* 0x000fe20000000000 */
[----:B------:R-:W-:Y:S01]  /*0ce0*/  LOP3.LUT R204, R204, 0x380, RZ, 0xc0, !PT ;  /* 0x00000380cccc7812 */ /* 0x000fe200078ec0ff */
[C---:B------:R-:W-:Y:S01]  /*0cf0*/  VIADD R191, R18.reuse, 0x40 ;  /* 0x0000004012bf7836 */ /* 0x040fe20000000000 */
[----:B------:R-:W-:Y:S01]  /*0d00*/  SHF.R.S32.HI R19, RZ, 0x1f, R18 ;  /* 0x0000001fff137819 */ /* 0x000fe20000011412 */
[C---:B------:R-:W-:Y:S01]  /*0d10*/  VIADD R205, R18.reuse, 0x80 ;  /* 0x0000008012cd7836 */ /* 0x040fe20000000000 */
[----:B------:R-:W-:Y:S01]  /*0d20*/  SHF.R.S32.HI R194, RZ, 0x1f, R187 ;  /* 0x0000001fffc27819 */ /* 0x000fe200000114bb */
[----:B------:R-:W-:Y:S01]  /*0d30*/  VIADD R207, R18, 0xc0 ;  /* 0x000000c012cf7836 */ /* 0x000fe20000000000 */
[----:B------:R-:W-:-:S02]  /*0d40*/  SHF.R.S32.HI R213, RZ, 0x1f, R191 ;  /* 0x0000001fffd57819 */ /* 0x000fc400000114bf */
[----:B------:R-:W-:Y:S02]  /*0d50*/  SHF.R.S32.HI R219, RZ, 0x1f, R205 ;  /* 0x0000001fffdb7819 */ /* 0x000fe400000114cd */
[----:B------:R-:W-:Y:S02]  /*0d60*/  SHF.R.S32.HI R218, RZ, 0x1f, R207 ;  /* 0x0000001fffda7819 */ /* 0x000fe400000114cf */
[----:B--2---:R-:W-:Y:S02]  /*0d70*/  R2UR UR5, R2 ;  /* 0x00000000020572ca */ /* 0x004fe400000e0000 */
[CC--:B------:R-:W-:Y:S02]  /*0d80*/  LEA.HI R2, R0.reuse, R12.reuse, RZ, 0x7 ;  /* 0x0000000c00027211 */ /* 0x0c0fe400078f38ff */
[----:B------:R-:W-:Y:S02]  /*0d90*/  LEA.HI R0, R0, R12, RZ, 0x6 ;  /* 0x0000000c00007211 */ /* 0x000fe400078f30ff */
[----:B------:R-:W-:-:S02]  /*0da0*/  LOP3.LUT R220, R2, 0xffffff80, RZ, 0xc0, !PT ;  /* 0xffffff8002dc7812 */ /* 0x000fc400078ec0ff */
[----:B------:R-:W-:Y:S01]  /*0db0*/  SHF.R.S32.HI R13, RZ, 0x7, R2 ;  /* 0x00000007ff0d7819 */ /* 0x000fe20000011402 */
[----:B------:R-:W-:Y:S02]  /*0dc0*/  IMAD.SHL.U32 R0, R0, 0x10, RZ ;  /* 0x0000001000007824 */ /* 0x000fe400078e00ff */
[----:B------:R-:W-:Y:S01]  /*0dd0*/  IMAD.IADD R220, R12, 0x1, -R220 ;  /* 0x000000010cdc7824 */ /* 0x000fe200078e0adc */
[----:B------:R-:W-:Y:S01]  /*0de0*/  LEA.HI R2, R2, R13, RZ, 0x1 ;  /* 0x0000000d02027211 */ /* 0x000fe200078f08ff */
[----:B------:R-:W-:Y:S01]  /*0df0*/  ULOP3.LUT UR61, UR5, 0x1, URZ, 0xfc, !UPT ;  /* 0x00000001053d7892 */ /* 0x000fe2000f8efc3f */
[----:B------:R-:W-:Y:S02]  /*0e00*/  LOP3.LUT R210, R0, 0xfffffc00, RZ, 0xc0, !PT ;  /* 0xfffffc0000d27812 */ /* 0x000fe400078ec0ff */
[----:B------:R-:W-:Y:S02]  /*0e10*/  SHF.R.S32.HI R7, RZ, 0x1f, R220 ;  /* 0x0000001fff077819 */ /* 0x000fe400000114dc */
[----:B------:R-:W-:-:S02]  /*0e20*/  LOP3.LUT R2, R2, 0x3fffffe, RZ, 0xc0, !PT ;  /* 0x03fffffe02027812 */ /* 0x000fc400078ec0ff */
[CC--:B------:R-:W-:Y:S02]  /*0e30*/  LEA.HI R8, R7.reuse, R220.reuse, RZ, 0x2 ;  /* 0x000000dc07087211 */ /* 0x0c0fe400078f10ff */
[----:B------:R-:W-:Y:S01]  /*0e40*/  LEA.HI R7, R7, R220, RZ, 0x5 ;  /* 0x000000dc07077211 */ /* 0x000fe200078f28ff */
[----:B------:R-:W-:Y:S01]  /*0e50*/  IMAD.IADD R2, R13, 0x1, -R2 ;  /* 0x000000010d027824 */ /* 0x000fe200078e0a02 */
[--C-:B------:R-:W-:Y:S02]  /*0e60*/  SHF.R.S32.HI R9, RZ, 0x2, R8.reuse ;  /* 0x00000002ff097819 */ /* 0x100fe40000011408 */
[----:B------:R-:W-:Y:S02]  /*0e70*/  SHF.R.S32.HI R6, RZ, 0x1f, R8 ;  /* 0x0000001fff067819 */ /* 0x000fe40000011408 */
[----:B------:R-:W-:Y:S02]  /*0e80*/  SHF.R.S32.HI R7, RZ, 0x5, R7 ;  /* 0x00000005ff077819 */ /* 0x000fe40000011407 */
[----:B------:R-:W-:-:S02]  /*0e90*/  LEA.HI R6, R6, R9, RZ, 0x3 ;  /* 0x0000000906067211 */ /* 0x000fc400078f18ff */
[----:B------:R-:W-:Y:S02]  /*0ea0*/  MOV R0, UR4 ;  /* 0x0000000400007c02 */ /* 0x000fe40008000f00 */
[----:B------:R-:W-:Y:S02]  /*0eb0*/  LOP3.LUT R10, R6, 0xfffffff8, RZ, 0xc0, !PT ;  /* 0xfffffff8060a7812 */ /* 0x000fe400078ec0ff */
[----:B------:R-:W-:Y:S02]  /*0ec0*/  LEA R6, R4, R5, 0x6 ;  /* 0x0000000504067211 */ /* 0x000fe400078e30ff */
[----:B------:R-:W-:Y:S01]  /*0ed0*/  SHF.R.S32.HI R4, RZ, 0x4, R3 ;  /* 0x00000004ff047819 */ /* 0x000fe20000011403 */
[----:B------:R-:W-:Y:S01]  /*0ee0*/  IMAD.IADD R10, R9, 0x1, -R10 ;  /* 0x00000001090a7824 */ /* 0x000fe200078e0a0a */
[----:B------:R-:W-:Y:S02]  /*0ef0*/  LEA.HI R5, R11, R11, RZ, 0x1 ;  /* 0x0000000b0b057211 */ /* 0x000fe400078f08ff */
[----:B------:R-:W-:Y:S01]  /*0f00*/  LEA.HI R3, R3, R4, RZ, 0x1 ;  /* 0x0000000403037211 */ /* 0x000fe200078f08ff */
[----:B------:R-:W-:Y:S01]  /*0f10*/  IMAD R7, R7, 0x10, R10 ;  /* 0x0000001007077824 */ /* 0x000fe200078e020a */
[----:B------:R-:W-:-:S02]  /*0f20*/  LOP3.LUT R193, R8, 0x7ffffffc, RZ, 0xc0, !PT ;  /* 0x7ffffffc08c17812 */ /* 0x000fc400078ec0ff */
[----:B------:R-:W-:Y:S02]  /*0f30*/  LOP3.LUT R3, R3, 0x1ffffffe, RZ, 0xc0, !PT ;  /* 0x1ffffffe03037812 */ /* 0x000fe400078ec0ff */
[----:B------:R-:W-:Y:S01]  /*0f40*/  LEA R9, R2, R7, 0x6 ;  /* 0x0000000702097211 */ /* 0x000fe200078e30ff */
[----:B------:R-:W-:Y:S01]  /*0f50*/  IMAD.IADD R193, R220, 0x1, -R193 ;  /* 0x00000001dcc17824 */ /* 0x000fe200078e0ac1 */
[----:B------:R-:W-:Y:S01]  /*0f60*/  SHF.R.U32.HI R7, RZ, 0x3, R206 ;  /* 0x00000003ff077819 */ /* 0x000fe200000116ce */
[----:B------:R-:W-:Y:S01]  /*0f70*/  IMAD.IADD R3, R4, 0x1, -R3 ;  /* 0x0000000104037824 */ /* 0x000fe200078e0a03 */
[----:B------:R-:W-:Y:S01]  /*0f80*/  LOP3.LUT R4, R5, 0x1ffffffe, RZ, 0xc0, !PT ;  /* 0x1ffffffe05047812 */ /* 0x000fe200078ec0ff */
[----:B------:R-:W-:Y:S01]  /*0f90*/  VIADD R5, R189, 0x60 ;  /* 0x00000060bd057836 */ /* 0x000fe20000000000 */
[----:B------:R-:W-:Y:S01]  /*0fa0*/  SHF.R.U32.HI R12, RZ, 0x3, R204 ;  /* 0x00000003ff0c7819 */ /* 0x000fe200000116cc */
[----:B------:R-:W-:Y:S02]  /*0fb0*/  IMAD R3, R3, 0x8, R6 ;  /* 0x0000000803037824 */ /* 0x000fe400078e0206 */
[----:B------:R-:W-:Y:S01]  /*0fc0*/  VIADD R6, R189, 0x40 ;  /* 0x00000040bd067836 */ /* 0x000fe20000000000 */
[----:B------:R-:W-:Y:S01]  /*0fd0*/  SHF.L.U32 R228, R5, 0x7, RZ ;  /* 0x0000000705e47819 */ /* 0x000fe200000006ff */
[----:B------:R-:W-:Y:S01]  /*0fe0*/  IMAD.IADD R4, R11, 0x1, -R4 ;  /* 0x000000010b047824 */ /* 0x000fe200078e0a04 */
[----:B------:R0:W-:Y:S01]  /*0ff0*/  STL [R1+0x18], R3 ;  /* 0x0000180301007387 */ /* 0x0001e20000100800 */
[----:B------:R-:W-:Y:S01]  /*1000*/  IMAD.SHL.U32 R229, R6, 0x80, RZ ;  /* 0x0000008006e57824 */ /* 0x000fe200078e00ff */
[----:B------:R-:W-:Y:S01]  /*1010*/  SHF.R.S32.HI R2, RZ, 0x1f, R6 ;  /* 0x0000001fff027819 */ /* 0x000fe20000011406 */
[----:B------:R-:W-:Y:S01]  /*1020*/  IMAD R203, R4, 0x8, R9 ;  /* 0x0000000804cb7824 */ /* 0x000fe200078e0209 */
[----:B------:R-:W-:Y:S01]  /*1030*/  STL [R1+0x14], R9 ;  /* 0x0000140901007387 */ /* 0x000fe20000100800 */
[----:B------:R-:W-:-:S02]  /*1040*/  LOP3.LUT R228, R228, 0x380, RZ, 0xc0, !PT ;  /* 0x00000380e4e47812 */ /* 0x000fc400078ec0ff */
[----:B------:R-:W-:Y:S01]  /*1050*/  LEA.HI R2, R2, R6, RZ, 0x3 ;  /* 0x0000000602027211 */ /* 0x000fe200078f18ff */
[----:B------:R1:W-:Y:S01]  /*1060*/  STL [R1+0x4], R0 ;  /* 0x0000040001007387 */ /* 0x0003e20000100800 */
[----:B------:R-:W-:Y:S02]  /*1070*/  LOP3.LUT R229, R229, 0x380, RZ, 0xc0, !PT ;  /* 0x00000380e5e57812 */ /* 0x000fe400078ec0ff */
[----:B0-----:R-:W-:Y:S01]  /*1080*/  SHF.R.S32.HI R3, RZ, 0x1f, R5 ;  /* 0x0000001fff037819 */ /* 0x001fe20000011405 */
[----:B------:R-:W-:Y:S01]  /*1090*/  IMAD.SHL.U32 R6, R2, 0x80, RZ ;  /* 0x0000008002067824 */ /* 0x000fe200078e00ff */
[----:B------:R-:W-:Y:S02]  /*10a0*/  LOP3.LUT R2, R204, 0x70, R16, 0xf8, !PT ;  /* 0x00000070cc027812 */ /* 0x000fe400078ef810 */
[----:B------:R-:W-:Y:S02]  /*10b0*/  LEA.HI R5, R3, R5, RZ, 0x3 ;  /* 0x0000000503057211 */ /* 0x000fe400078f18ff */
[----:B------:R-:W-:-:S02]  /*10c0*/  LOP3.LUT R6, R6, 0xfffffc00, RZ, 0xc0, !PT ;  /* 0xfffffc0006067812 */ /* 0x000fc400078ec0ff */
[----:B------:R-:W-:Y:S02]  /*10d0*/  SHF.L.U32 R8, R5, 0x7, RZ ;  /* 0x0000000705087819 */ /* 0x000fe400000006ff */
[----:B-1----:R-:W-:Y:S01]  /*10e0*/  SHF.R.S32.HI R0, RZ, 0x1f, R189 ;  /* 0x0000001fff007819 */ /* 0x002fe200000114bd */
[----:B------:R0:W-:Y:S01]  /*10f0*/  STL [R1+0x10], R6 ;  /* 0x0000100601007387 */ /* 0x0001e20000100800 */
[----:B------:R-:W-:Y:S02]  /*1100*/  LOP3.LUT R8, R8, 0xfffffc00, RZ, 0xc0, !PT ;  /* 0xfffffc0008087812 */ /* 0x000fe400078ec0ff */
[----:B------:R-:W-:Y:S02]  /*1110*/  SHF.R.S32.HI R0, RZ, 0x1f, R227 ;  /* 0x0000001fff007819 */ /* 0x000fe400000114e3 */
[----:B------:R-:W-:Y:S01]  /*1120*/  LOP3.LUT R3, R206, 0x70, R16, 0xf8, !PT ;  /* 0x00000070ce037812 */ /* 0x000fe200078ef810 */
[----:B------:R0:W-:Y:S01]  /*1130*/  STL [R1+0xc], R8 ;  /* 0x00000c0801007387 */ /* 0x0001e20000100800 */
[----:B------:R-:W-:-:S02]  /*1140*/  LEA.HI R0, R0, R227, RZ, 0x3 ;  /* 0x000000e300007211 */ /* 0x000fc400078f18ff */
[----:B------:R-:W-:Y:S02]  /*1150*/  LOP3.LUT R212, R210, R3, R7, 0xf6, !PT ;  /* 0x00000003d2d47212 */ /* 0x000fe400078ef607 */
[----:B------:R-:W-:Y:S01]  /*1160*/  LOP3.LUT R5, R229, 0x70, R16, 0xf8, !PT ;  /* 0x00000070e5057812 */ /* 0x000fe200078ef810 */
[----:B------:R-:W-:Y:S01]  /*1170*/  IMAD.SHL.U32 R0, R0, 0x80, RZ ;  /* 0x0000008000007824 */ /* 0x000fe200078e00ff */
[----:B------:R-:W-:Y:S01]  /*1180*/  SHF.R.U32.HI R11, RZ, 0x3, R229 ;  /* 0x00000003ff0b7819 */ /* 0x000fe200000116e5 */
[----:B------:R-:W-:Y:S01]  /*1190*/  IMAD.IADD R211, R184, 0x1, R212 ;  /* 0x00000001b8d37824 */ /* 0x000fe200078e02d4 */
[----:B------:R-:W-:Y:S02]  /*11a0*/  LOP3.LUT R7, R228, 0x70, R16, 0xf8, !PT ;  /* 0x00000070e4077812 */ /* 0x000fe400078ef810 */
[----:B------:R-:W-:Y:S02]  /*11b0*/  SHF.R.U32.HI R10, RZ, 0x3, R228 ;  /* 0x00000003ff0a7819 */ /* 0x000fe400000116e4 */
[----:B------:R-:W-:-:S02]  /*11c0*/  LOP3.LUT R209, R0, 0xfffffc00, RZ, 0xc0, !PT ;  /* 0xfffffc0000d17812 */ /* 0x000fc400078ec0ff */
[----:B------:R-:W-:Y:S02]  /*11d0*/  LOP3.LUT R5, R6, R5, R11, 0xf6, !PT ;  /* 0x0000000506057212 */ /* 0x000fe400078ef60b */
[----:B------:R-:W-:Y:S02]  /*11e0*/  LOP3.LUT R3, R209, R2, R12, 0xf6, !PT ;  /* 0x00000002d1037212 */ /* 0x000fe400078ef60c */
[----:B------:R-:W-:Y:S01]  /*11f0*/  LOP3.LUT R7, R8, R7, R10, 0xf6, !PT ;  /* 0x0000000708077212 */ /* 0x000fe200078ef60a */
[C---:B------:R-:W-:Y:S02]  /*1200*/  IMAD.IADD R223, R184.reuse, 0x1, R5 ;  /* 0x00000001b8df7824 */ /* 0x040fe400078e0205 */
[C---:B------:R-:W-:Y:S02]  /*1210*/  IMAD.IADD R224, R184.reuse, 0x1, R3 ;  /* 0x00000001b8e07824 */ /* 0x040fe400078e0203 */
[----:B0-----:R-:W-:-:S07]  /*1220*/  IMAD.IADD R222, R184, 0x1, R7 ;  /* 0x00000001b8de7824 */ /* 0x001fce00078e0207 */
.L_x_1960:
[----:B------:R-:W-:Y:S05]  /*1230*/  YIELD ;  /* 0x0000000000007946 */ /* 0x000fea0003800000 */
[----:B------:R-:W-:Y:S01]  /*1240*/  ULDC.64 UR4, c[0x0][0xa28] ;  /* 0x00028a0000047ab9 */ /* 0x000fe20000000a00 */
[----:B0---4-:R-:W0:Y:S01]  /*1250*/  LDC.64 R4, c[0x0][0xa08] ;  /* 0x00028200ff047b82 */ /* 0x011e220000000a00 */
[----:B------:R-:W-:Y:S01]  /*1260*/  ISETP.NE.U32.AND P1, PT, RZ, UR4, PT ;  /* 0x00000004ff007c0c */ /* 0x000fe2000bf25070 */
[----:B------:R-:W-:Y:S01]  /*1270*/  IMAD.MOV.U32 R11, RZ, RZ, RZ ;  /* 0x000000ffff0b7224 */ /* 0x000fe200078e00ff */
[----:B------:R-:W-:Y:S02]  /*1280*/  MOV R25, RZ ;  /* 0x000000ff00197202 */ /* 0x000fe40000000f00 */
[----:B------:R-:W-:Y:S01]  /*1290*/  ISETP.NE.AND.EX P1, PT, RZ, UR5, PT, P1 ;  /* 0x00000005ff007c0c */ /* 0x000fe2000bf25310 */
[----:B------:R-:W-:-:S02]  /*12a0*/  ULDC.64 UR4, c[0x0][0xa18] ;  /* 0x0002860000047ab9 */ /* 0x000fc40000000a00 */
[----:B------:R-:W-:-:S04]  /*12b0*/  ISETP.NE.U32.AND P2, PT, RZ, UR4, PT ;  /* 0x00000004ff007c0c */ /* 0x000fc8000bf45070 */
[----:B------:R-:W-:Y:S01]  /*12c0*/  ISETP.NE.AND.EX P2, PT, RZ, UR5, PT, P2 ;  /* 0x00000005ff007c0c */ /* 0x000fe2000bf45320 */
[----:B------:R-:W-:Y:S02]  /*12d0*/  ULDC.64 UR4, c[0x0][0xa08] ;  /* 0x0002820000047ab9 */ /* 0x000fe40000000a00 */
[----:B------:R-:W-:-:S03]  /*12e0*/  ISETP.NE.U32.AND P0, PT, RZ, UR4, PT ;  /* 0x00000004ff007c0c */ /* 0x000fc6000bf05070 */
[----:B-1----:R-:W1:Y:S01]  /*12f0*/  @P1 LDC.64 R2, c[0x0][0xa28] ;  /* 0x00028a00ff021b82 */ /* 0x002e620000000a00 */
[----:B------:R-:W-:Y:S01]  /*1300*/  ISETP.NE.AND.EX P0, PT, RZ, UR5, PT, P0 ;  /* 0x00000005ff007c0c */ /* 0x000fe2000bf05300 */
[----:B0-----:R-:W-:-:S06]  /*1310*/  IMAD.WIDE R8, R23, 0x4, R4 ;  /* 0x0000000417087825 */ /* 0x001fcc00078e0204 */
[----:B------:R-:W0:Y:S01]  /*1320*/  @P2 LDC.64 R6, c[0x0][0xa18] ;  /* 0x00028600ff062b82 */ /* 0x000e220000000a00 */
[----:B------:R-:W-:Y:S02]  /*1330*/  ULDC UR4, c[0x0][0x288] ;  /* 0x0000a20000047ab9 */ /* 0x000fe40000000800 */
[----:B------:R-:W-:Y:S01]  /*1340*/  IMAD.U32 R190, RZ, RZ, UR4 ;  /* 0x00000004ffbe7e24 */ /* 0x000fe2000f8e00ff */
[----:B------:R-:W-:Y:S02]  /*1350*/  ULDC.64 UR4, c[0x0][0x418] ;  /* 0x0001060000047ab9 */ /* 0x000fe40000000a00 */
[----:B--2---:R2:W5:Y:S01]  /*1360*/  @P0 LDG.E R25, desc[UR36][R8.64] ;  /* 0x0000002408190981 */ /* 0x004562000c1e1900 */
[----:B-1----:R-:W-:-:S05]  /*1370*/  @P1 IMAD.WIDE R2, R23, 0x4, R2 ;  /* 0x0000000417021825 */ /* 0x002fca00078e0202 */
[----:B------:R2:W5:Y:S01]  /*1380*/  @P1 LDG.E R11, desc[UR36][R2.64] ;  /* 0x00000024020b1981 */ /* 0x000562000c1e1900 */
[----:B0-----:R-:W-:-:S05]  /*1390*/  @P2 IMAD.WIDE R4, R23, 0x4, R6 ;  /* 0x0000000417042825 */ /* 0x001fca00078e0206 */
[----:B------:R2:W5:Y:S01]  /*13a0*/  @P2 LDG.E R190, desc[UR36][R4.64] ;  /* 0x0000002404be2981 */ /* 0x000562000c1e1900 */
[----:B------:R-:W-:-:S03]  /*13b0*/  UISETP.NE.U32.AND UP0, UPT, UR4, URZ, UPT ;  /* 0x0000003f0400728c */ /* 0x000fc6000bf05070 */
        /* <DEDUP_REMOVED lines=8> */
[----:B--23--:R-:W-:Y:S06]  /*1440*/  @P2 BRA `(.L_x_1721) ;  /* 0x0000000000242947 */ /* 0x00cfec0003800000 */
        /* <DEDUP_REMOVED lines=8> */
[----:B--2---:R-:W-:-:S07]  /*14d0*/  IMAD.IADD R190, R5, 0x1, -R190 ;  /* 0x0000000105be7824 */ /* 0x004fce00078e0abe */
.L_x_1721:
[----:B------:R-:W-:Y:S01]  /*14e0*/  ULDC.64 UR4, c[0x0][0xa20] ;  /* 0x0002880000047ab9 */ /* 0x000fe20000000a00 */
[----:B------:R-:W-:Y:S01]  /*14f0*/  IMAD.MOV.U32 R215, RZ, RZ, R22 ;  /* 0x000000ffffd77224 */ /* 0x000fe200078e0016 */
[----:B------:R-:W-:Y:S01]  /*1500*/  ISETP.NE.U32.AND P1, PT, RZ, UR4, PT ;  /* 0x00000004ff007c0c */ /* 0x000fe2000bf25070 */
[----:B------:R-:W-:-:S03]  /*1510*/  IMAD.MOV.U32 R216, RZ, RZ, R23 ;  /* 0x000000ffffd87224 */ /* 0x000fc600078e0017 */
[----:B------:R-:W-:-:S13]  /*1520*/  ISETP.NE.AND.EX P1, PT, RZ, UR5, PT, P1 ;  /* 0x00000005ff007c0c */ /* 0x000fda000bf25310 */
[----:B------:R-:W-:Y:S05]  /*1530*/  @!P1 BRA `(.L_x_1722) ;  /* 0x0000000000109947 */ /* 0x000fea0003800000 */
[----:B------:R-:W0:Y:S02]  /*1540*/  LDC.64 R2, c[0x0][0xa20] ;  /* 0x00028800ff027b82 */ /* 0x000e240000000a00 */
[----:B0-----:R-:W-:-:S05]  /*1550*/  IMAD.WIDE R2, R23, 0x4, R2 ;  /* 0x0000000417027825 */ /* 0x001fca00078e0202 */
[----:B------:R0:W5:Y:S01]  /*1560*/  LDG.E R24, desc[UR36][R2.64] ;  /* 0x0000002402187981 */ /* 0x000162000c1e1900 */
[----:B------:R-:W-:Y:S05]  /*1570*/  BRA `(.L_x_1723) ;  /* 0x0000000000107947 */ /* 0x000fea0003800000 */
.L_x_1722:
[----:B------:R-:W-:Y:S05]  /*1580*/  @!P0 BRA `(.L_x_1723) ;  /* 0x00000000000c8947 */ /* 0x000fea0003800000 */
[----:B------:R-:W2:Y:S04]  /*1590*/  LDG.E R3, desc[UR36][R8.64] ;  /* 0x0000002408037981 */ /* 0x000ea8000c1e1900 */
[----:B------:R-:W2:Y:S02]  /*15a0*/  LDG.E R24, desc[UR36][R8.64+0x4] ;  /* 0x0000042408187981 */ /* 0x000ea4000c1e1900 */
[----:B--2---:R-:W-:-:S07]  /*15b0*/  IMAD.IADD R24, R24, 0x1, -R3 ;  /* 0x0000000118187824 */ /* 0x004fce00078e0a03 */
.L_x_1723:
[----:B------:R-:W-:Y:S01]  /*15c0*/  ULDC.64 UR4, c[0x0][0xa10] ;  /* 0x0002840000047ab9 */ /* 0x000fe20000000a00 */
[----:B------:R-:W1:Y:S01]  /*15d0*/  LDC R6, c[0x0][0x448] ;  /* 0x00011200ff067b82 */ /* 0x000e620000000800 */
[----:B------:R-:W-:-:S04]  /*15e0*/  ISETP.NE.U32.AND P0, PT, RZ, UR4, PT ;  /* 0x00000004ff007c0c */ /* 0x000fc8000bf05070 */
[----:B------:R-:W-:Y:S01]  /*15f0*/  ISETP.NE.AND.EX P0, PT, RZ, UR5, PT, P0 ;  /* 0x00000005ff007c0c */ /* 0x000fe2000bf05300 */
[----:B------:R-:W-:Y:S02]  /*1600*/  ULDC.64 UR4, c[0x0][0xa30] ;  /* 0x00028c0000047ab9 */ /* 0x000fe40000000a00 */
[----:B------:R-:W-:Y:S01]  /*1610*/  ISETP.NE.U32.AND P1, PT, RZ, UR4, PT ;  /* 0x00000004ff007c0c */ /* 0x000fe2000bf25070 */
[----:B------:R-:W2:Y:S03]  /*1620*/  LDC.64 R12, c[0x0][0x9e0] ;  /* 0x00027800ff0c7b82 */ /* 0x000ea60000000a00 */
[----:B------:R-:W-:-:S06]  /*1630*/  ISETP.NE.AND.EX P1, PT, RZ, UR5, PT, P1 ;  /* 0x00000005ff007c0c */ /* 0x000fcc000bf25310 */
[----:B0-----:R-:W0:Y:S08]  /*1640*/  @P0 LDC.64 R2, c[0x0][0xa10] ;  /* 0x00028400ff020b82 */ /* 0x001e300000000a00 */
[----:B------:R-:W3:Y:S01]  /*1650*/  @P1 LDC.64 R4, c[0x0][0xa30] ;  /* 0x00028c00ff041b82 */ /* 0x000ee20000000a00 */
[----:B0-----:R-:W-:-:S05]  /*1660*/  @P0 IMAD.WIDE R2, R23, 0x4, R2 ;  /* 0x0000000417020825 */ /* 0x001fca00078e0202 */
[----:B------:R-:W4:Y:S04]  /*1670*/  @P0 LDG.E R0, desc[UR36][R2.64] ;  /* 0x0000002402000981 */ /* 0x000f28000c1e1900 */
[----:B------:R-:W4:Y:S01]  /*1680*/  @P0 LDG.E R7, desc[UR36][R2.64+0x4] ;  /* 0x0000042402070981 */ /* 0x000f22000c1e1900 */
[----:B-----5:R-:W-:Y:S01]  /*1690*/  MOV R39, R24 ;  /* 0x0000001800277202 */ /* 0x020fe20000000f00 */
[----:B---3--:R-:W-:-:S05]  /*16a0*/  @P1 IMAD.WIDE R4, R23, 0x4, R4 ;  /* 0x0000000417041825 */ /* 0x008fca00078e0204 */
[----:B------:R0:W5:Y:S01]  /*16b0*/  @P1 LDG.E R39, desc[UR36][R4.64] ;  /* 0x0000002404271981 */ /* 0x000162000c1e1900 */
[----:B-1----:R-:W-:Y:S01]  /*16c0*/  ISETP.NE.AND P1, PT, R6, 0x1, PT ;  /* 0x000000010600780c */ /* 0x002fe20003f25270 */
[----:B------:R-:W-:Y:S01]  /*16d0*/  IMAD.SHL.U32 R202, R21, 0x80, RZ ;  /* 0x0000008015ca7824 */ /* 0x000fe200078e00ff */
[----:B--2---:R-:W-:Y:S01]  /*16e0*/  ISETP.GE.AND P2, PT, R13, 0x1, PT ;  /* 0x000000010d00780c */ /* 0x004fe20003f46270 */
[----:B------:R-:W-:-:S10]  /*16f0*/  IMAD.IADD R11, R24, 0x1, -R11 ;  /* 0x00000001180b7824 */ /* 0x000fd400078e0a0b */
[----:B------:R-:W1:Y:S08]  /*1700*/  @P1 LDC R9, c[0x0][0x44c] ;  /* 0x00011300ff091b82 */ /* 0x000e700000000800 */
[----:B------:R-:W2:Y:S01]  /*1710*/  @P1 LDC R6, c[0x0][0x450] ;  /* 0x00011400ff061b82 */ /* 0x000ea20000000800 */
[----:B----4-:R-:W-:Y:S02]  /*1720*/  @P0 IMAD.IADD R44, R7, 0x1, -R0 ;  /* 0x00000001072c0824 */ /* 0x010fe400078e0a00 */
[----:B------:R-:W-:-:S02]  /*1730*/  VIADD R0, R202, 0x7f ;  /* 0x0000007fca007836 */ /* 0x000fc40000000000 */
[----:B------:R-:W-:Y:S02]  /*1740*/  IMAD.IADD R192, R11, 0x1, R44 ;  /* 0x000000010bc07824 */ /* 0x000fe400078e022c */
[----:B-1----:R-:W-:-:S03]  /*1750*/  @P1 IMAD.HI.U32 R3, R0, R9, RZ ;  /* 0x0000000900031227 */ /* 0x002fc600078e00ff */
[C---:B0-----:R-:W-:Y:S01]  /*1760*/  IADD3 R5, R192.reuse, 0x1, -R190 ;  /* 0x00000001c0057810 */ /* 0x041fe20007ffe8be */
[----:B------:R-:W-:Y:S01]  /*1770*/  IMAD.MOV.U32 R2, RZ, RZ, R0 ;  /* 0x000000ffff027224 */ /* 0x000fe200078e0000 */
[----:B--2---:R-:W-:Y:S01]  /*1780*/  @P1 SHF.R.U32.HI R2, RZ, R6, R3 ;  /* 0x00000006ff021219 */ /* 0x004fe20000011603 */
[----:B------:R-:W-:-:S03]  /*1790*/  VIADD R0, R192, 0x3f ;  /* 0x0000003fc0007836 */ /* 0x000fc60000000000 */
[----:B------:R-:W-:Y:S02]  /*17a0*/  IADD3 R7, R5, R2, RZ ;  /* 0x0000000205077210 */ /* 0x000fe40007ffe0ff */
[----:B------:R-:W-:-:S04]  /*17b0*/  SHF.R.S32.HI R3, RZ, 0x1f, R0 ;  /* 0x0000001fff037819 */ /* 0x000fc80000011400 */
[----:B------:R-:W-:Y:S01]  /*17c0*/  LEA.HI R3, R3, R0, RZ, 0x6 ;  /* 0x0000000003037211 */ /* 0x000fe200078f30ff */
[----:B------:R-:W-:-:S03]  /*17d0*/  IMAD.IADD R0, R7, 0x1, R12 ;  /* 0x0000000107007824 */ /* 0x000fc600078e020c */
[----:B------:R-:W-:Y:S01]  /*17e0*/  SHF.R.S32.HI R160, RZ, 0x6, R3 ;  /* 0x00000006ffa07819 */ /* 0x000fe20000011403 */
[----:B------:R-:W-:Y:S06]  /*17f0*/  @!P2 BRA `(.L_x_1724) ;  /* 0x000000000048a947 */ /* 0x000fec0003800000 */
[C---:B------:R-:W-:Y:S01]  /*1800*/  ISETP.GT.AND P0, PT, R7.reuse, RZ, PT ;  /* 0x000000ff0700720c */ /* 0x040fe20003f04270 */
[----:B------:R-:W-:Y:S01]  /*1810*/  BSSY B0, `(.L_x_1725) ;  /* 0x000000e000007945 */ /* 0x000fe20003800000 */
[----:B------:R-:W-:-:S11]  /*1820*/  VIADD R2, R7, 0xffffffff ;  /* 0xffffffff07027836 */ /* 0x000fd60000000000 */
[----:B------:R-:W-:Y:S05]  /*1830*/  @P0 BRA `(.L_x_1726) ;  /* 0x00000000001c0947 */ /* 0x000fea0003800000 */
[----:B------:R-:W-:Y:S01]  /*1840*/  ISETP.NE.AND P0, PT, R13, 0x1, PT ;  /* 0x000000010d00780c */ /* 0x000fe20003f05270 */
[----:B------:R-:W-:-:S12]  /*1850*/  IMAD.MOV R3, RZ, RZ, -R7 ;  /* 0x000000ffff037224 */ /* 0x000fd800078e0a07 */
[----:B------:R-:W0:Y:S02]  /*1860*/  @P0 LDC.64 R4, c[0x0][0x9e8] ;  /* 0x00027a00ff040b82 */ /* 0x000e240000000a00 */
[----:B0-----:R-:W-:-:S05]  /*1870*/  @P0 IMAD.HI.U32 R2, R3, R4, RZ ;  /* 0x0000000403020227 */ /* 0x001fca00078e00ff */
[----:B------:R-:W-:-:S04]  /*1880*/  @P0 SHF.R.U32.HI R3, RZ, R5, R2 ;  /* 0x00000005ff030219 */ /* 0x000fc80000011602 */
[----:B------:R-:W-:Y:S01]  /*1890*/  LOP3.LUT R2, RZ, R3, RZ, 0x33, !PT ;  /* 0x00000003ff027212 */ /* 0x000fe200078e33ff */
[----:B------:R-:W-:Y:S06]  /*18a0*/  BRA `(.L_x_1727) ;  /* 0x0000000000107947 */ /* 0x000fec0003800000 */
.L_x_1726:
[----:B------:R-:W-:-:S13]  /*18b0*/  ISETP.NE.AND P0, PT, R13, 0x1, PT ;  /* 0x000000010d00780c */ /* 0x000fda0003f05270 */
[----:B------:R-:W0:Y:S02]  /*18c0*/  @P0 LDC.64 R4, c[0x0][0x9e8] ;  /* 0x00027a00ff040b82 */ /* 0x000e240000000a00 */
[----:B0-----:R-:W-:-:S05]  /*18d0*/  @P0 IMAD.HI.U32 R4, R2, R4, RZ ;  /* 0x0000000402040227 */ /* 0x001fca00078e00ff */
[----:B------:R-:W-:-:S07]  /*18e0*/  @P0 SHF.R.U32.HI R2, RZ, R5, R4 ;  /* 0x00000005ff020219 */ /* 0x000fce0000011604 */
.L_x_1727:
[----:B------:R-:W-:Y:S05]  /*18f0*/  BSYNC B0 ;  /* 0x0000000000007941 */ /* 0x000fea0003800000 */
.L_x_1725:
[----:B------:R-:W-:-:S05]  /*1900*/  IMAD R3, R2, R13, R13 ;  /* 0x0000000d02037224 */ /* 0x000fca00078e020d */
[----:B------:R-:W-:-:S07]  /*1910*/  VIMNMX R0, R0, R3, PT ;  /* 0x0000000300007248 */ /* 0x000fce0003fe0100 */
.L_x_1724:
[----:B------:R-:W0:Y:S01]  /*1920*/  @P1 LDC R3, c[0x0][0x44c] ;  /* 0x00011300ff031b82 */ /* 0x000e220000000800 */
[----:B------:R-:W-:Y:S01]  /*1930*/  IMAD.MOV.U32 R2, RZ, RZ, R202 ;  /* 0x000000ffff027224 */ /* 0x000fe200078e00ca */
[----:B------:R-:W-:Y:S01]  /*1940*/  ULDC UR4, c[0x0][0x9dc] ;  /* 0x0002770000047ab9 */ /* 0x000fe20000000800 */
[----:B------:R-:W-:-:S05]  /*1950*/  IMAD.IADD R161, R192, 0x1, -R190 ;  /* 0x00000001c0a17824 */ /* 0x000fca00078e0abe */
[----:B------:R-:W1:Y:S01]  /*1960*/  @P1 LDC R4, c[0x0][0x450] ;  /* 0x00011400ff041b82 */ /* 0x000e620000000800 */
[----:B0-----:R-:W-:-:S05]  /*1970*/  @P1 IMAD.HI.U32 R3, R202, R3, RZ ;  /* 0x00000003ca031227 */ /* 0x001fca00078e00ff */
[----:B-1----:R-:W-:-:S05]  /*1980*/  @P1 SHF.R.U32.HI R2, RZ, R4, R3 ;  /* 0x00000004ff021219 */ /* 0x002fca0000011603 */
[----:B------:R-:W-:-:S04]  /*1990*/  IMAD.IADD R2, R161, 0x1, R2 ;  /* 0x00000001a1027824 */ /* 0x000fc800078e0202 */
[----:B------:R-:W-:Y:S01]  /*19a0*/  VIADD R3, R2, -UR4 ;  /* 0x8000000402037c36 */ /* 0x000fe20008000000 */
[----:B------:R-:W-:Y:S06]  /*19b0*/  @!P2 BRA `(.L_x_1728) ;  /* 0x000000000044a947 */ /* 0x000fec0003800000 */
[----:B------:R-:W-:Y:S01]  /*19c0*/  ISETP.GT.AND P0, PT, R2, -0x1, PT ;  /* 0xffffffff0200780c */ /* 0x000fe20003f04270 */
[----:B------:R-:W-:-:S12]  /*19d0*/  BSSY B0, `(.L_x_1729) ;  /* 0x000000d000007945 */ /* 0x000fd80003800000 */
[----:B------:R-:W-:Y:S05]  /*19e0*/  @P0 BRA `(.L_x_1730) ;  /* 0x00000000001c0947 */ /* 0x000fea0003800000 */
[----:B------:R-:W-:Y:S02]  /*19f0*/  ISETP.NE.AND P0, PT, R13, 0x1, PT ;  /* 0x000000010d00780c */ /* 0x000fe40003f05270 */
[----:B------:R-:W-:-:S11]  /*1a00*/  LOP3.LUT R5, RZ, R2, RZ, 0x33, !PT ;  /* 0x00000002ff057212 */ /* 0x000fd600078e33ff */
[----:B------:R-:W0:Y:S02]  /*1a10*/  @P0 LDC.64 R6, c[0x0][0x9e8] ;  /* 0x00027a00ff060b82 */ /* 0x000e240000000a00 */
[----:B0-----:R-:W-:-:S05]  /*1a20*/  @P0 IMAD.HI.U32 R2, R5, R6, RZ ;  /* 0x0000000605020227 */ /* 0x001fca00078e00ff */
[----:B------:R-:W-:-:S04]  /*1a30*/  @P0 SHF.R.U32.HI R5, RZ, R7, R2 ;  /* 0x00000007ff050219 */ /* 0x000fc80000011602 */
[----:B------:R-:W-:Y:S01]  /*1a40*/  LOP3.LUT R2, RZ, R5, RZ, 0x33, !PT ;  /* 0x00000005ff027212 */ /* 0x000fe200078e33ff */
[----:B------:R-:W-:Y:S06]  /*1a50*/  BRA `(.L_x_1731) ;  /* 0x0000000000107947 */ /* 0x000fec0003800000 */
.L_x_1730:
[----:B------:R-:W-:-:S13]  /*1a60*/  ISETP.NE.AND P0, PT, R13, 0x1, PT ;  /* 0x000000010d00780c */ /* 0x000fda0003f05270 */
[----:B------:R-:W0:Y:S02]  /*1a70*/  @P0 LDC.64 R4, c[0x0][0x9e8] ;  /* 0x00027a00ff040b82 */ /* 0x000e240000000a00 */
[----:B0-----:R-:W-:-:S05]  /*1a80*/  @P0 IMAD.HI.U32 R4, R2, R4, RZ ;  /* 0x0000000402040227 */ /* 0x001fca00078e00ff */
[----:B------:R-:W-:-:S07]  /*1a90*/  @P0 SHF.R.U32.HI R2, RZ, R5, R4 ;  /* 0x00000005ff020219 */ /* 0x000fce0000011604 */
.L_x_1731:
[----:B------:R-:W-:Y:S05]  /*1aa0*/  BSYNC B0 ;  /* 0x0000000000007941 */ /* 0x000fea0003800000 */
.L_x_1729:
[----:B------:R-:W-:-:S05]  /*1ab0*/  IMAD R2, R2, R13, RZ ;  /* 0x0000000d02027224 */ /* 0x000fca00078e02ff */
[----:B------:R-:W-:-:S07]  /*1ac0*/  VIMNMX R3, R3, R2, !PT ;  /* 0x0000000203037248 */ /* 0x000fce0007fe0100 */
.L_x_1728:
[----:B------:R-:W-:Y:S02]  /*1ad0*/  IADD3 R0, R0, 0x3f, RZ ;  /* 0x0000003f00007810 */ /* 0x000fe40007ffe0ff */
[----:B------:R-:W-:Y:S02]  /*1ae0*/  SHF.R.S32.HI R2, RZ, 0x1f, R3 ;  /* 0x0000001fff027819 */ /* 0x000fe40000011403 */
[----:B------:R-:W-:Y:S02]  /*1af0*/  SHF.R.S32.HI R5, RZ, 0x1f, R0 ;  /* 0x0000001fff057819 */ /* 0x000fe40000011400 */
[----:B------:R-:W-:Y:S02]  /*1b00*/  LEA.HI R2, R2, R3, RZ, 0x6 ;  /* 0x0000000302027211 */ /* 0x000fe400078f30ff */
[----:B------:R-:W-:Y:S02]  /*1b10*/  LEA.HI R5, R5, R0, RZ, 0x6 ;  /* 0x0000000005057211 */ /* 0x000fe400078f30ff */
[----:B------:R-:W-:-:S02]  /*1b20*/  SHF.R.S32.HI R2, RZ, 0x6, R2 ;  /* 0x00000006ff027819 */ /* 0x000fc40000011402 */
[----:B------:R-:W-:Y:S02]  /*1b30*/  SHF.R.S32.HI R5, RZ, 0x6, R5 ;  /* 0x00000006ff057819 */ /* 0x000fe40000011405 */
[----:B------:R-:W-:Y:S02]  /*1b40*/  VIMNMX R2, RZ, R2, !PT ;  /* 0x00000002ff027248 */ /* 0x000fe40007fe0100 */
[----:B------:R-:W-:-:S03]  /*1b50*/  VIMNMX R5, R160, R5, PT ;  /* 0x00000005a0057248 */ /* 0x000fc60003fe0100 */
[--C-:B------:R-:W-:Y:S02]  /*1b60*/  IMAD R2, R2, 0x40, -R11.reuse ;  /* 0x0000004002027824 */ /* 0x100fe400078e0a0b */
[----:B------:R-:W-:-:S03]  /*1b70*/  IMAD R5, R5, 0x40, -R11 ;  /* 0x0000004005057824 */ /* 0x000fc600078e0a0b */
[----:B------:R-:W-:Y:S02]  /*1b80*/  VIMNMX R2, RZ, R2, !PT ;  /* 0x00000002ff027248 */ /* 0x000fe40007fe0100 */
[----:B------:R-:W-:Y:S02]  /*1b90*/  VIMNMX R5, R5, R44, PT ;  /* 0x0000002c05057248 */ /* 0x000fe40003fe0100 */
[----:B------:R-:W-:Y:S02]  /*1ba0*/  SHF.R.U32.HI R46, RZ, 0x6, R2 ;  /* 0x00000006ff2e7819 */ /* 0x000fe40000011602 */
[----:B------:R-:W-:-:S03]  /*1bb0*/  ISETP.GT.AND P0, PT, R5, R2, PT ;  /* 0x000000020500720c */ /* 0x000fc60003f04270 */
[----:B------:R-:W-:-:S10]  /*1bc0*/  IMAD.MOV.U32 R45, RZ, RZ, R46 ;  /* 0x000000ffff2d7224 */ /* 0x000fd400078e002e */
[----:B------:R-:W-:-:S05]  /*1bd0*/  @P0 VIADD R0, R5, 0x3f ;  /* 0x0000003f05000836 */ /* 0x000fca0000000000 */
[----:B------:R-:W-:-:S04]  /*1be0*/  @P0 SHF.R.S32.HI R3, RZ, 0x1f, R0 ;  /* 0x0000001fff030819 */ /* 0x000fc80000011400 */
[----:B------:R-:W-:-:S04]  /*1bf0*/  @P0 LEA.HI R3, R3, R0, RZ, 0x6 ;  /* 0x0000000003030211 */ /* 0x000fc800078f30ff */
[----:B------:R-:W-:Y:S02]  /*1c00*/  @P0 SHF.R.S32.HI R45, RZ, 0x6, R3 ;  /* 0x00000006ff2d0819 */ /* 0x000fe40000011403 */
[----:B------:R-:W-:Y:S02]  /*1c10*/  PLOP3.LUT P0, PT, PT, PT, PT, 0x80, 0x0 ;  /* 0x000000000000781c */ /* 0x000fe40003f0f070 */
[----:B------:R-:W-:-:S13]  /*1c20*/  ISETP.GT.AND P1, PT, R45, R46, PT ;  /* 0x0000002e2d00720c */ /* 0x000fda0003f24270 */
[----:B------:R-:W-:Y:S05]  /*1c30*/  @!P1 BRA `(.L_x_1732) ;  /* 0x0000005800d89947 */ /* 0x000fea0003800000 */
        /* <DEDUP_REMOVED lines=20> */
.L_x_1734:
[----:B------:R-:W-:Y:S05]  /*1d80*/  BSYNC B6 ;  /* 0x0000000000067941 */ /* 0x000fea0003800000 */
.L_x_1733:
[----:B------:R-:W-:Y:S01]  /*1d90*/  VIADD R0, R184, 0x10000 ;  /* 0x00010000b8007836 */ /* 0x000fe20000000000 */
[----:B------:R-:W-:Y:S04]  /*1da0*/  BSSY B6, `(.L_x_1735) ;  /* 0x0000013000067945 */ /* 0x000fe80003800000 */
[----:B------:R-:W-:-:S13]  /*1db0*/  LOP3.LUT P0, RZ, R0, 0x3ff, RZ, 0xc0, !PT ;  /* 0x000003ff00ff7812 */ /* 0x000fda000780c0ff */
[----:B------:R-:W-:Y:S05]  /*1dc0*/  @!P0 BRA `(.L_x_1736) ;  /* 0x0000000000408947 */ /* 0x000fea0003800000 */
[----:B------:R-:W-:Y:S01]  /*1dd0*/  MOV R0, 0x0 ;  /* 0x0000000000007802 */ /* 0x000fe20000000f00 */
[----:B------:R-:W-:Y:S01]  /*1de0*/  ULDC.64 UR4, c[0x4][0x1b0] ;  /* 0x01006c0000047ab9 */ /* 0x000fe20000000a00 */
[----:B------:R-:W-:Y:S01]  /*1df0*/  ULDC.64 UR6, c[0x4][0x148] ;  /* 0x0100520000067ab9 */ /* 0x000fe20000000a00 */
[----:B------:R-:W-:Y:S01]  /*1e00*/  MOV R4, UR4 ;  /* 0x0000000400047c02 */ /* 0x000fe20008000f00 */
[----:B------:R0:W1:Y:S01]  /*1e10*/  LDC.64 R2, c[0x4][R0] ;  /* 0x0100000000027b82 */ /* 0x0000620000000a00 */
[----:B------:R-:W-:Y:S01]  /*1e20*/  IMAD.U32 R5, RZ, RZ, UR5 ;  /* 0x00000005ff057e24 */ /* 0x000fe2000f8e00ff */
[----:B------:R-:W-:Y:S01]  /*1e30*/  ULDC.64 UR4, c[0x4][0x1b8] ;  /* 0x01006e0000047ab9 */ /* 0x000fe20000000a00 */
[----:B------:R-:W-:Y:S01]  /*1e40*/  IMAD.U32 R10, RZ, RZ, UR6 ;  /* 0x00000006ff0a7e24 */ /* 0x000fe2000f8e00ff */
[----:B------:R-:W-:Y:S01]  /*1e50*/  MOV R13, RZ ;  /* 0x000000ff000d7202 */ /* 0x000fe20000000f00 */
[----:B------:R-:W-:Y:S02]  /*1e60*/  IMAD.U32 R6, RZ, RZ, UR4 ;  /* 0x00000004ff067e24 */ /* 0x000fe4000f8e00ff */
[----:B------:R-:W-:-:S02]  /*1e70*/  IMAD.U32 R7, RZ, RZ, UR5 ;  /* 0x00000005ff077e24 */ /* 0x000fc4000f8e00ff */
[----:B------:R-:W-:Y:S02]  /*1e80*/  IMAD.U32 R11, RZ, RZ, UR7 ;  /* 0x00000007ff0b7e24 */ /* 0x000fe4000f8e00ff */
[----:B------:R-:W-:Y:S02]  /*1e90*/  IMAD.MOV.U32 R8, RZ, RZ, 0x70 ;  /* 0x00000070ff087424 */ /* 0x000fe400078e00ff */
[----:B0-----:R-:W-:-:S07]  /*1ea0*/  IMAD.MOV.U32 R12, RZ, RZ, 0x1 ;  /* 0x00000001ff0c7424 */ /* 0x001fce00078e00ff */
[----:B------:R-:W-:-:S07]  /*1eb0*/  LEPC R20, `(.L_x_1736) ;  /* 0x000000001014794e */ /* 0x000fce0000000000 */
[----:B-1---5:R-:W-:Y:S05]  /*1ec0*/  CALL.ABS.NOINC R2 ;  /* 0x0000000002007343 */ /* 0x022fea0003c00000 */
.L_x_1736:
[----:B------:R-:W-:Y:S05]  /*1ed0*/  BSYNC B6 ;  /* 0x0000000000067941 */ /* 0x000fea0003800000 */
.L_x_1735:
[----:B------:R-:W-:Y:S01]  /*1ee0*/  ULDC.64 UR4, c[0x0][0x9f8] ;  /* 0x00027e0000047ab9 */ /* 0x000fe20000000a00 */
[----:B------:R-:W-:Y:S01]  /*1ef0*/  IMAD.MOV.U32 R71, RZ, RZ, R23 ;  /* 0x000000ffff477224 */ /* 0x000fe200078e0017 */
[----:B------:R-:W-:Y:S01]  /*1f00*/  ISETP.NE.U32.AND P0, PT, RZ, UR4, PT ;  /* 0x00000004ff007c0c */ /* 0x000fe2000bf05070 */
[----:B------:R-:W0:Y:S03]  /*1f10*/  LDC.64 R64, c[0x0][0x3f8] ;  /* 0x0000fe00ff407b82 */ /* 0x000e260000000a00 */
[----:B------:R-:W-:-:S05]  /*1f20*/  ISETP.NE.AND.EX P0, PT, RZ, UR5, PT, P0 ;  /* 0x00000005ff007c0c */ /* 0x000fca000bf05300 */
[----:B------:R-:W1:Y:S08]  /*1f30*/  LDC R27, c[0x0][0x3f4] ;  /* 0x0000fd00ff1b7b82 */ /* 0x000e700000000800 */
[----:B------:R-:W2:Y:S08]  /*1f40*/  @P0 LDC.64 R2, c[0x0][0x9f8] ;  /* 0x00027e00ff020b82 */ /* 0x000eb00000000a00 */
[----:B------:R-:W3:Y:S01]  /*1f50*/  LDC.64 R28, c[0x0][0x408] ;  /* 0x00010200ff1c7b82 */ /* 0x000ee20000000a00 */
[----:B--2---:R-:W-:-:S05]  /*1f60*/  @P0 IMAD.WIDE R2, R23, 0x4, R2 ;  /* 0x0000000417020825 */ /* 0x004fca00078e0202 */
[----:B------:R2:W4:Y:S01]  /*1f70*/  @P0 LDG.E R71, desc[UR36][R2.64] ;  /* 0x0000002402470981 */ /* 0x000522000c1e1900 */
[----:B------:R-:W-:Y:S01]  /*1f80*/  SHF.R.S32.HI R20, RZ, 0x1f, R189 ;  /* 0x0000001fff147819 */ /* 0x000fe200000114bd */
[-C--:B0-----:R-:W-:Y:S01]  /*1f90*/  IMAD.WIDE.U32 R4, R189, R64.reuse, R18 ;  /* 0x00000040bd047225 */ /* 0x081fe200078e0012 */
[----:B-1----:R-:W-:Y:S02]  /*1fa0*/  ISETP.GE.AND P0, PT, R16, R27, PT ;  /* 0x0000001b1000720c */ /* 0x002fe40003f06270 */
[----:B------:R-:W-:Y:S01]  /*1fb0*/  SHF.R.U32.HI R21, RZ, 0x3, R206 ;  /* 0x00000003ff157819 */ /* 0x000fe200000116ce */
[-C--:B------:R-:W-:Y:S01]  /*1fc0*/  IMAD R0, R20, R64.reuse, RZ ;  /* 0x0000004014007224 */ /* 0x080fe200078e02ff */
[----:B------:R-:W-:Y:S01]  /*1fd0*/  SEL R9, R27, RZ, P0 ;  /* 0x000000ff1b097207 */ /* 0x000fe20000000000 */
[C---:B------:R-:W-:Y:S01]  /*1fe0*/  IMAD.WIDE.U32 R6, R189.reuse, R64, R16 ;  /* 0x00000040bd067225 */ /* 0x040fe200078e0010 */
[----:B------:R-:W-:Y:S02]  /*1ff0*/  SHF.L.U64.HI R68, R64, 0x6, R65 ;  /* 0x0000000640447819 */ /* 0x000fe40000010241 */
[----:B---3--:R-:W-:Y:S01]  /*2000*/  SHF.L.U64.HI R62, R28, 0x5, R29 ;  /* 0x000000051c3e7819 */ /* 0x008fe2000001021d */
[----:B------:R-:W-:Y:S01]  /*2010*/  IMAD R11, R189, R65, R0 ;  /* 0x00000041bd0b7224 */ /* 0x000fe200078e0200 */
[----:B------:R-:W-:Y:S01]  /*2020*/  SHF.R.S32.HI R74, RZ, 0x1f, R22 ;  /* 0x0000001fff4a7819 */ /* 0x000fe20000011416 */
[----:B------:R-:W-:Y:S01]  /*2030*/  IMAD R0, R20, R28, RZ ;  /* 0x0000001c14007224 */ /* 0x000fe200078e02ff */
[----:B------:R-:W-:Y:S01]  /*2040*/  SHF.R.U32.HI R20, RZ, 0x3, R204 ;  /* 0x00000003ff147819 */ /* 0x000fe200000116cc */
[----:B------:R-:W-:-:S02]  /*2050*/  IMAD.IADD R5, R5, 0x1, R11 ;  /* 0x0000000105057824 */ /* 0x000fc400078e020b */
[----:B------:R-:W-:Y:S02]  /*2060*/  IMAD R13, R189, R29, R0 ;  /* 0x0000001dbd0d7224 */ /* 0x000fe400078e0200 */
[----:B------:R-:W-:Y:S02]  /*2070*/  IMAD.IADD R0, R16, 0x1, R9 ;  /* 0x0000000110007824 */ /* 0x000fe400078e0209 */
[----:B------:R-:W-:Y:S02]  /*2080*/  IMAD.IADD R7, R11, 0x1, R7 ;  /* 0x000000010b077824 */ /* 0x000fe400078e0207 */
[----:B--2---:R-:W-:Y:S01]  /*2090*/  IMAD.WIDE.U32 R2, R189, R28, R18 ;  /* 0x0000001cbd027225 */ /* 0x004fe200078e0012 */
[----:B------:R-:W-:-:S03]  /*20a0*/  SHF.R.S32.HI R11, RZ, 0x1f, R0 ;  /* 0x0000001fff0b7819 */ /* 0x000fc60000011400 */
[----:B------:R-:W-:Y:S01]  /*20b0*/  IMAD.WIDE.U32 R8, R189, R28, R16 ;  /* 0x0000001cbd087225 */ /* 0x000fe200078e0010 */
[CC--:B------:R-:W-:Y:S02]  /*20c0*/  LEA.HI R10, R11.reuse, R0.reuse, RZ, 0x7 ;  /* 0x000000000b0a7211 */ /* 0x0c0fe400078f38ff */
[----:B------:R-:W-:Y:S01]  /*20d0*/  LEA.HI R11, R11, R0, RZ, 0x4 ;  /* 0x000000000b0b7211 */ /* 0x000fe200078f20ff */
[----:B------:R-:W-:Y:S01]  /*20e0*/  IMAD.IADD R3, R3, 0x1, R13 ;  /* 0x0000000103037824 */ /* 0x000fe200078e020d */
[----:B------:R-:W-:Y:S01]  /*20f0*/  SHF.L.U32 R10, R10, 0x6, RZ ;  /* 0x000000060a0a7819 */ /* 0x000fe200000006ff */
[----:B------:R-:W-:Y:S01]  /*2100*/  IMAD.IADD R9, R13, 0x1, R9 ;  /* 0x000000010d097824 */ /* 0x000fe200078e0209 */
[----:B------:R-:W-:Y:S01]  /*2110*/  LOP3.LUT R12, R204, 0x70, R11, 0xf8, !PT ;  /* 0x00000070cc0c7812 */ /* 0x000fe200078ef80b */
[C---:B-----5:R-:W-:Y:S01]  /*2120*/  IMAD.WIDE.U32 R42, R39.reuse, R64, R4 ;  /* 0x00000040272a7225 */ /* 0x060fe200078e0004 */
[----:B------:R-:W-:Y:S02]  /*2130*/  LOP3.LUT R0, R206, 0x70, R11, 0xf8, !PT ;  /* 0x00000070ce007812 */ /* 0x000fe400078ef80b */
[----:B------:R-:W-:Y:S01]  /*2140*/  LOP3.LUT R12, R12, R20, RZ, 0x3c, !PT ;  /* 0x000000140c0c7212 */ /* 0x000fe200078e3cff */
[----:B------:R-:W-:Y:S01]  /*2150*/  IMAD.WIDE.U32 R40, R39, R64, R6 ;  /* 0x0000004027287225 */ /* 0x000fe200078e0006 */
[----:B------:R-:W0:Y:S01]  /*2160*/  S2R R20, SR_TID.X ;  /* 0x0000000000147919 */ /* 0x000e220000002100 */
[----:B------:R-:W-:-:S02]  /*2170*/  SHF.R.S32.HI R13, RZ, 0x1f, R39 ;  /* 0x0000001fff0d7819 */ /* 0x000fc40000011427 */
[----:B------:R-:W-:Y:S01]  /*2180*/  LOP3.LUT R69, R0, R21, RZ, 0x3c, !PT ;  /* 0x0000001500457212 */ /* 0x000fe200078e3cff */
[----:B------:R-:W-:Y:S01]  /*2190*/  IMAD.WIDE.U32 R36, R39, R28, R2 ;  /* 0x0000001c27247225 */ /* 0x000fe200078e0002 */
[----:B------:R-:W-:Y:S02]  /*21a0*/  LOP3.LUT R10, R10, 0xffffe000, RZ, 0xc0, !PT ;  /* 0xffffe0000a0a7812 */ /* 0x000fe400078ec0ff */
[----:B------:R-:W-:Y:S01]  /*21b0*/  LOP3.LUT R53, R11, 0xfffffff0, RZ, 0xc0, !PT ;  /* 0xfffffff00b357812 */ /* 0x000fe200078ec0ff */
[----:B------:R-:W-:Y:S01]  /*21c0*/  IMAD R0, R13, R64, RZ ;  /* 0x000000400d007224 */ /* 0x000fe200078e02ff */
[-C--:B------:R-:W-:Y:S01]  /*21d0*/  IADD3 R69, R69, R10.reuse, R210 ;  /* 0x0000000a45457210 */ /* 0x080fe20007ffe0d2 */
[----:B------:R-:W-:Y:S01]  /*21e0*/  IMAD.SHL.U32 R66, R64, 0x40, RZ ;  /* 0x0000004040427824 */ /* 0x000fe200078e00ff */
[----:B------:R-:W-:Y:S01]  /*21f0*/  IADD3 R67, R12, R10, R209 ;  /* 0x0000000a0c437210 */ /* 0x000fe20007ffe0d1 */
[----:B------:R-:W-:Y:S01]  /*2200*/  IMAD R15, R39, R65, R0 ;  /* 0x00000041270f7224 */ /* 0x000fe200078e0200 */
[C---:B------:R-:W-:Y:S01]  /*2210*/  SHF.L.U64.HI R65, R64.reuse, 0x5, R65 ;  /* 0x0000000540417819 */ /* 0x040fe20000010241 */
[----:B------:R-:W-:Y:S01]  /*2220*/  IMAD R0, R13, R28, RZ ;  /* 0x0000001c0d007224 */ /* 0x000fe200078e02ff */
[----:B------:R-:W-:Y:S01]  /*2230*/  SHF.R.S32.HI R50, RZ, 0x4, R11 ;  /* 0x00000004ff327819 */ /* 0x000fe2000001140b */
[----:B------:R-:W-:Y:S01]  /*2240*/  IMAD.SHL.U32 R63, R64, 0x20, RZ ;  /* 0x00000020403f7824 */ /* 0x000fe200078e00ff */
[C---:B------:R-:W-:Y:S01]  /*2250*/  SHF.L.U64.HI R64, R28.reuse, 0x6, R29 ;  /* 0x000000061c407819 */ /* 0x040fe2000001021d */
[----:B------:R-:W-:Y:S01]  /*2260*/  IMAD R5, R39, R29, R0 ;  /* 0x0000001d27057224 */ /* 0x000fe200078e0200 */
[----:B------:R-:W-:Y:S01]  /*2270*/  IADD3 R55, R43, R15, RZ ;  /* 0x0000000f2b377210 */ /* 0x000fe20007ffe0ff */
[----:B------:R-:W-:Y:S01]  /*2280*/  IMAD.IADD R70, R25, 0x1, R24 ;  /* 0x0000000119467824 */ /* 0x000fe200078e0218 */
[----:B------:R-:W-:Y:S01]  /*2290*/  SHF.R.S32.HI R47, RZ, 0x1f, R53 ;  /* 0x0000001fff2f7819 */ /* 0x000fe20000011435 */
[----:B------:R-:W-:-:S02]  /*22a0*/  IMAD.SHL.U32 R60, R28, 0x40, RZ ;  /* 0x000000401c3c7824 */ /* 0x000fc400078e00ff */
[----:B------:R-:W-:Y:S02]  /*22b0*/  IMAD.SHL.U32 R61, R28, 0x20, RZ ;  /* 0x000000201c3d7824 */ /* 0x000fe400078e00ff */
[----:B------:R-:W-:Y:S02]  /*22c0*/  IMAD R59, R214, 0x20, R189 ;  /* 0x00000020d63b7824 */ /* 0x000fe400078e02bd */
[----:B------:R-:W-:Y:S02]  /*22d0*/  IMAD.SHL.U32 R56, R27, 0x2, RZ ;  /* 0x000000021b387824 */ /* 0x000fe400078e00ff */
[----:B------:R-:W-:Y:S01]  /*22e0*/  IMAD.IADD R54, R15, 0x1, R41 ;  /* 0x000000010f367824 */ /* 0x000fe200078e0229 */
[----:B0-----:R-:W-:Y:S01]  /*22f0*/  SHF.R.U32.HI R14, RZ, 0x7, R20 ;  /* 0x00000007ff0e7819 */ /* 0x001fe20000011614 */
[----:B------:R-:W-:-:S03]  /*2300*/  IMAD.WIDE.U32 R20, R39, R28, R8 ;  /* 0x0000001c27147225 */ /* 0x000fc600078e0008 */
[C---:B------:R-:W-:Y:S01]  /*2310*/  ISETP.NE.AND P6, PT, R14.reuse, 0x1, PT ;  /* 0x000000010e00780c */ /* 0x040fe20003fc5270 */
[----:B------:R-:W-:Y:S02]  /*2320*/  VIADD R58, R14, 0x8 ;  /* 0x000000080e3a7836 */ /* 0x000fe40000000000 */
[----:B------:R-:W-:Y:S02]  /*2330*/  IMAD.IADD R51, R37, 0x1, R5 ;  /* 0x0000000125337824 */ /* 0x000fe400078e0205 */
[----:B------:R-:W-:-:S08]  /*2340*/  IMAD.IADD R52, R5, 0x1, R21 ;  /* 0x0000000105347824 */ /* 0x000fd000078e0215 */
[----:B------:R-:W-:Y:S05]  /*2350*/  @!P6 WARPSYNC.ALL ;  /* 0x000000000000e948 */ /* 0x000fea0003800000 */
[----:B------:R-:W-:Y:S01]  /*2360*/  ULDC UR4, c[0x0][0x2f4] ;  /* 0x0000bd0000047ab9 */ /* 0x000fe20000000800 */
[----:B------:R-:W-:Y:S01]  /*2370*/  @!P6 BAR.SYNC.DEFER_BLOCKING 0x9, 0x100 ;  /* 0x024400000000eb1d */ /* 0x000fe20000010000 */
[----:B------:R-:W-:Y:S02]  /*2380*/  ISETP.GE.AND P1, PT, R16, UR4, PT ;  /* 0x0000000410007c0c */ /* 0x000fe4000bf26270 */
[----:B------:R-:W-:Y:S02]  /*2390*/  ISETP.GE.AND P2, PT, R187, UR4, PT ;  /* 0x00000004bb007c0c */ /* 0x000fe4000bf46270 */
[----:B----4-:R-:W-:-:S11]  /*23a0*/  SHF.R.S32.HI R57, RZ, 0x1f, R71 ;  /* 0x0000001fff397819 */ /* 0x010fd60000011447 */
.L_x_1790:
[----:B0-----:R-:W0:Y:S01]  /*23b0*/  LDC R78, c[0x0][0x430] ;  /* 0x00010c00ff4e7b82 */ /* 0x001e220000000800 */
[----:B------:R-:W-:Y:S02]  /*23c0*/  VIADD R45, R45, 0xffffffff ;  /* 0xffffffff2d2d7836 */ /* 0x000fe40000000000 */
[----:B------:R-:W-:Y:S02]  /*23d0*/  IMAD.MOV.U32 R79, RZ, RZ, RZ ;  /* 0x000000ffff4f7224 */ /* 0x000fe400078e00ff */
[----:B------:R-:W-:-:S03]  /*23e0*/  IMAD R7, R45, 0x40, R59 ;  /* 0x000000402d077824 */ /* 0x000fc600078e023b */
[----:B------:R-:W1:Y:S01]  /*23f0*/  LDC R83, c[0x0][0x3f4] ;  /* 0x0000fd00ff537b82 */ /* 0x000e620000000800 */
[----:B------:R-:W-:Y:S01]  /*2400*/  IMAD.IADD R9, R70, 0x1, R7 ;  /* 0x0000000146097824 */ /* 0x000fe200078e0207 */
[----:B------:R-:W-:-:S03]  /*2410*/  ISETP.GE.AND P3, PT, R7, R44, PT ;  /* 0x0000002c0700720c */ /* 0x000fc60003f66270 */
[----:B------:R-:W-:Y:S01]  /*2420*/  IMAD.MOV.U32 R7, RZ, RZ, R9 ;  /* 0x000000ffff077224 */ /* 0x000fe200078e0009 */
[----:B------:R-:W-:Y:S02]  /*2430*/  ISETP.GT.OR P3, PT, R59, 0x3f, P3 ;  /* 0x0000003f3b00780c */ /* 0x000fe40001f64670 */
[----:B0-----:R-:W-:-:S11]  /*2440*/  ISETP.NE.AND P4, PT, R78, 0x1, PT ;  /* 0x000000014e00780c */ /* 0x001fd60003f85270 */
[----:B---3--:R-:W0:Y:S08]  /*2450*/  @!P3 LDC.64 R4, c[0x0][0x428] ;  /* 0x00010a00ff04bb82 */ /* 0x008e300000000a00 */
        /* <DEDUP_REMOVED lines=12> */
[----:B------:R-:W-:-:S05]  /*2520*/  @!P3 LEA.HI.X R5, R2, R11, R0, 0x2, P4 ;  /* 0x0000000b0205b211 */ /* 0x000fca00020f1400 */
[----:B------:R0:W5:Y:S01]  /*2530*/  @!P3 LDG.E R79, desc[UR36][R4.64] ;  /* 0x00000024044fb981 */ /* 0x000162000c1e1900 */
[----:B-1----:R-:W-:Y:S01]  /*2540*/  ISETP.GE.AND P3, PT, R83, 0x1, PT ;  /* 0x000000015300780c */ /* 0x002fe20003f66270 */
[----:B------:R-:W-:Y:S01]  /*2550*/  IMAD.MOV R3, RZ, RZ, -R7 ;  /* 0x000000ffff037224 */ /* 0x000fe200078e0a07 */
[----:B------:R-:W-:Y:S01]  /*2560*/  ISETP.GT.AND P4, PT, R45, R46, PT ;  /* 0x0000002e2d00720c */ /* 0x000fe20003f84270 */
[----:B------:R-:W-:Y:S01]  /*2570*/  IMAD R73, R186, 0x4000, R212 ;  /* 0x00004000ba497824 */ /* 0x000fe200078e02d4 */
[----:B------:R-:W-:Y:S05]  /*2580*/  YIELD ;  /* 0x0000000000007946 */ /* 0x000fea0003800000 */
[----:B------:R-:W-:Y:S01]  /*2590*/  BSSY B0, `(.L_x_1737) ;  /* 0x00004c1000007945 */ /* 0x000fe20003800000 */
[----:B------:R-:W-:Y:S01]  /*25a0*/  IMAD R78, R78, R3, R9 ;  /* 0x000000034e4e7224 */ /* 0x000fe200078e0209 */
[----:B------:R-:W-:Y:S01]  /*25b0*/  P2R R75, PR, RZ, 0x10 ;  /* 0x00000010ff4b7803 */ /* 0x000fe20000000000 */
        /* <DEDUP_REMOVED lines=9> */
[----:B------:R-:W-:Y:S02]  /*2650*/  IMAD R4, R64, R45, RZ ;  /* 0x0000002d40047224 */ /* 0x000fe400078e02ff */
[----:B------:R-:W-:Y:S01]  /*2660*/  IMAD R5, R78, UR5, R5 ;  /* 0x000000054e057c24 */ /* 0x000fe2000f8e0205 */
[----:B------:R-:W-:Y:S01]  /*2670*/  ULDC.64 UR4, c[0x0][0x310] ;  /* 0x0000c40000047ab9 */ /* 0x000fe20000000a00 */
[----:B------:R-:W-:-:S02]  /*2680*/  IMAD R80, R45, -0x40, R44 ;  /* 0xffffffc02d507824 */ /* 0x000fc400078e022c */
[----:B------:R-:W-:Y:S02]  /*2690*/  IMAD R0, R76, UR4, RZ ;  /* 0x000000044c007c24 */ /* 0x000fe4000f8e02ff */
[----:B------:R-:W-:Y:S01]  /*26a0*/  IMAD.IADD R3, R3, 0x1, R5 ;  /* 0x0000000103037824 */ /* 0x000fe200078e0205 */
[----:B------:R-:W-:Y:S01]  /*26b0*/  SHF.R.S32.HI R5, RZ, 0x1f, R45 ;  /* 0x0000001fff057819 */ /* 0x000fe2000001142d */
[C---:B------:R-:W-:Y:S01]  /*26c0*/  IMAD R7, R79.reuse, UR5, R0 ;  /* 0x000000054f077c24 */ /* 0x040fe2000f8e0200 */
[----:B------:R-:W-:Y:S01]  /*26d0*/  VIMNMX R80, R80, 0x40, PT ;  /* 0x0000004050507848 */ /* 0x000fe20003fe0100 */
[----:B------:R-:W-:Y:S01]  /*26e0*/  IMAD.WIDE.U32 R2, R79, UR4, R2 ;  /* 0x000000044f027c25 */ /* 0x000fe2000f8e0002 */
[----:B------:R-:W-:-:S03]  /*26f0*/  ULDC.64 UR4, c[0x0][0x308] ;  /* 0x0000c20000047ab9 */ /* 0x000fc60000000a00 */
[----:B------:R-:W-:Y:S02]  /*2700*/  IMAD.IADD R3, R3, 0x1, R7 ;  /* 0x0000000103037824 */ /* 0x000fe400078e0207 */
[----:B------:R-:W-:Y:S02]  /*2710*/  IMAD R7, R74, UR4, RZ ;  /* 0x000000044a077c24 */ /* 0x000fe4000f8e02ff */
[----:B------:R-:W-:Y:S02]  /*2720*/  IMAD R0, R68, R45, RZ ;  /* 0x0000002d44007224 */ /* 0x000fe400078e02ff */
[----:B------:R-:W-:-:S04]  /*2730*/  IMAD.WIDE.U32 R2, R22, UR4, R2 ;  /* 0x0000000416027c25 */ /* 0x000fc8000f8e0002 */
[----:B------:R-:W-:Y:S01]  /*2740*/  IMAD R9, R22, UR5, R7 ;  /* 0x0000000516097c24 */ /* 0x000fe2000f8e0207 */
[----:B------:R-:W-:Y:S01]  /*2750*/  ULDC.64 UR4, c[0x0][0x2e8] ;  /* 0x0000ba0000047ab9 */ /* 0x000fe20000000a00 */
[C---:B------:R-:W-:Y:S01]  /*2760*/  IMAD R11, R5.reuse, R66, R0 ;  /* 0x00000042050b7224 */ /* 0x040fe200078e0200 */
[----:B------:R-:W-:Y:S01]  /*2770*/  IADD3 R0, P4, R2, UR4, RZ ;  /* 0x0000000402007c10 */ /* 0x000fe2000ff9e0ff */
[----:B------:R-:W-:Y:S02]  /*2780*/  IMAD R13, R5, R60, R4 ;  /* 0x0000003c050d7224 */ /* 0x000fe400078e0204 */
[----:B------:R-:W-:Y:S01]  /*2790*/  IMAD.WIDE.U32 R6, R66, R45, RZ ;  /* 0x0000002d42067225 */ /* 0x000fe200078e00ff */
[----:B------:R-:W-:-:S03]  /*27a0*/  IADD3.X R2, R3, UR5, R9, P4, !PT ;  /* 0x0000000503027c10 */ /* 0x000fc6000a7fe409 */
[----:B------:R-:W-:Y:S01]  /*27b0*/  IMAD.WIDE.U32 R4, R60, R45, RZ ;  /* 0x0000002d3c047225 */ /* 0x000fe200078e00ff */
[----:B------:R-:W-:-:S03]  /*27c0*/  IADD3 R14, R7, R11, RZ ;  /* 0x0000000b070e7210 */ /* 0x000fc60007ffe0ff */
[----:B------:R-:W-:Y:S01]  /*27d0*/  IMAD.IADD R81, R5, 0x1, R13 ;  /* 0x0000000105517824 */ /* 0x000fe200078e020d */
[----:B------:R-:W-:Y:S06]  /*27e0*/  @!P3 BRA `(.L_x_1739) ;  /* 0x00000020009cb947 */ /* 0x000fec0003800000 */
[----:B------:R-:W-:Y:S01]  /*27f0*/  ISETP.GE.AND P3, PT, R189, R80, PT ;  /* 0x00000050bd00720c */ /* 0x000fe20003f66270 */
[----:B------:R-:W-:Y:S01]  /*2800*/  BSSY B1, `(.L_x_1740) ;  /* 0x0000017000017945 */ /* 0x000fe20003800000 */
[----:B------:R-:W-:Y:S02]  /*2810*/  CS2R R8, SRZ ;  /* 0x0000000000087805 */ /* 0x000fe4000001ff00 */
[----:B------:R-:W-:Y:S02]  /*2820*/  CS2R R32, SRZ ;  /* 0x0000000000207805 */ /* 0x000fe4000001ff00 */
[----:B------:R-:W-:Y:S02]  /*2830*/  CS2R R34, SRZ ;  /* 0x0000000000227805 */ /* 0x000fe4000001ff00 */
[----:B------:R-:W-:Y:S02]  /*2840*/  CS2R R30, SRZ ;  /* 0x00000000001e7805 */ /* 0x000fe4000001ff00 */
[----:B------:R-:W-:-:S03]  /*2850*/  CS2R R48, SRZ ;  /* 0x0000000000307805 */ /* 0x000fc6000001ff00 */
[----:B------:R-:W-:Y:S05]  /*2860*/  @P3 BRA `(.L_x_1741) ;  /* 0x0000000000403947 */ /* 0x000fea0003800000 */
        /* <DEDUP_REMOVED lines=16> */
.L_x_1741:
[----:B------:R-:W-:Y:S05]  /*2970*/  BSYNC B1 ;  /* 0x0000000000017941 */ /* 0x000fea0003800000 */
.L_x_1740:
[----:B------:R-:W-:Y:S01]  /*2980*/  ISETP.GE.AND P4, PT, R227, R80, PT ;  /* 0x00000050e300720c */ /* 0x000fe20003f86270 */
[----:B------:R-:W-:Y:S01]  /*2990*/  BSSY B1, `(.L_x_1742) ;  /* 0x000001b000017945 */ /* 0x000fe20003800000 */
[----:B------:R-:W-:Y:S02]  /*29a0*/  CS2R R26, SRZ ;  /* 0x00000000001a7805 */ /* 0x000fe4000001ff00 */
[----:B------:R-:W-:Y:S01]  /*29b0*/  CS2R R24, SRZ ;  /* 0x0000000000187805 */ /* 0x000fe2000001ff00 */
[----:B-----5:R-:W-:Y:S01]  /*29c0*/  IMAD.MOV.U32 R84, RZ, RZ, R32 ;  /* 0x000000ffff547224 */ /* 0x020fe200078e0020 */
[----:B------:R-:W-:Y:S01]  /*29d0*/  CS2R R28, SRZ ;  /* 0x00000000001c7805 */ /* 0x000fe2000001ff00 */
[----:B------:R-:W-:-:S06]  /*29e0*/  IMAD.MOV.U32 R96, RZ, RZ, R34 ;  /* 0x000000ffff607224 */ /* 0x000fcc00078e0022 */
[----:B------:R-:W-:Y:S05]  /*29f0*/  @P4 BRA `(.L_x_1743) ;  /* 0x0000000000504947 */ /* 0x000fea0003800000 */
        /* <DEDUP_REMOVED lines=20> */
.L_x_1743:
[----:B------:R-:W-:Y:S05]  /*2b40*/  BSYNC B1 ;  /* 0x0000000000017941 */ /* 0x000fea0003800000 */
.L_x_1742:
[----:B------:R-:W-:Y:S01]  /*2b50*/  UISETP.NE.AND UP0, UPT, UR61, 0x3, UPT ;  /* 0x000000033d00788c */ /* 0x000fe2000bf05270 */
[----:B------:R-:W-:Y:S01]  /*2b60*/  IMAD.MOV.U32 R87, RZ, RZ, R30 ;  /* 0x000000ffff577224 */ /* 0x000fe200078e001e */
[----:B-----5:R-:W-:Y:S01]  /*2b70*/  MOV R82, R24 ;  /* 0x0000001800527202 */ /* 0x020fe20000000f00 */
[----:B------:R-:W-:Y:S02]  /*2b80*/  IMAD.MOV.U32 R93, RZ, RZ, R48 ;  /* 0x000000ffff5d7224 */ /* 0x000fe400078e0030 */
[----:B------:R-:W-:Y:S01]  /*2b90*/  IMAD.MOV.U32 R38, RZ, RZ, R8 ;  /* 0x000000ffff267224 */ /* 0x000fe200078e0008 */
[----:B------:R-:W-:Y:S01]  /*2ba0*/  PLOP3.LUT P5, PT, PT, PT, UP0, 0x80, 0x0 ;  /* 0x000000000000781c */ /* 0x000fe20003faf008 */
[----:B------:R-:W-:Y:S02]  /*2bb0*/  IMAD.MOV.U32 R85, RZ, RZ, R26 ;  /* 0x000000ffff557224 */ /* 0x000fe400078e001a */
[----:B------:R-:W-:-:S10]  /*2bc0*/  IMAD.MOV.U32 R86, RZ, RZ, R28 ;  /* 0x000000ffff567224 */ /* 0x000fd400078e001c */
[----:B------:R-:W-:Y:S05]  /*2bd0*/  @!P5 BRA `(.L_x_1744) ;  /* 0x000000000004d947 */ /* 0x000fea0003800000 */
[----:B------:R-:W-:Y:S01]  /*2be0*/  BPT.TRAP 0x1 ;  /* 0x000000040000795c */ /* 0x000fe20000300000 */
.L_x_1744:
[----:B------:R-:W-:Y:S01]  /*2bf0*/  IMAD R72, R186, 0x8, R184 ;  /* 0x00000008ba487824 */ /* 0x000fe200078e02b8 */
[----:B------:R-:W-:Y:S01]  /*2c00*/  SHF.L.U32 R81, R195, 0x1f, RZ ;  /* 0x0000001fc3517819 */ /* 0x000fe200000006ff */
[----:B------:R-:W-:Y:S03]  /*2c10*/  BSSY B1, `(.L_x_1745) ;  /* 0x0000003000017945 */ /* 0x000fe60003800000 */
[----:B------:R-:W2:Y:S02]  /*2c20*/  SYNCS.PHASECHK.TRANS64.TRYWAIT P6, [R72+URZ+0x28490], R81 ;  /* 0x02849051480075a7 */ /* 0x000ea400080c017f */
[----:B--2---:R-:W-:Y:S05]  /*2c30*/  @!P6 BRA `(.L_x_1746) ;  /* 0x0000024c000ce947 */ /* 0x004fea0003800000 */
.L_x_2115:
[----:B------:R-:W-:Y:S05]  /*2c40*/  BSYNC B1 ;  /* 0x0000000000017941 */ /* 0x000fea0003800000 */
.L_x_1745:
[----:B------:R-:W-:-:S03]  /*2c50*/  UMOV UR4, 0xffffffff ;  /* 0xffffffff00047882 */ /* 0x000fc60000000000 */
[----:B------:R-:W-:Y:S05]  /*2c60*/  BRA.DIV UR4, `(.L_x_1747) ;  /* 0x0000024e04147947 */ /* 0x000fea000b800000 */
[----:B------:R3:W4:Y:S04]  /*2c70*/  SHFL.IDX PT, R3, R2, RZ, 0x181f ;  /* 0x00181fff02037589 */ /* 0x00072800000e0000 */
[----:B------:R3:W0:Y:S02]  /*2c80*/  SHFL.IDX PT, R14, R0, RZ, 0x181f ;  /* 0x00181fff000e7589 */ /* 0x00062400000e0000 */
.L_x_2119:
[----:B------:R-:W-:Y:S04]  /*2c90*/  BSSY B1, `(.L_x_1748) ;  /* 0x00000ef000017945 */ /* 0x000fe80003800000 */
[----:B------:R-:W-:Y:S05]  /*2ca0*/  @P3 BRA `(.L_x_1749) ;  /* 0x0000000c00b43947 */ /* 0x000fea0003800000 */
[----:B------:R-:W-:Y:S04]  /*2cb0*/  BSSY B2, `(.L_x_1750) ;  /* 0x0000076000027945 */ /* 0x000fe80003800000 */
[----:B------:R-:W-:Y:S05]  /*2cc0*/  @P1 BRA `(.L_x_1751) ;  /* 0x0000000400d01947 */ /* 0x000fea0003800000 */
[----:B-1----:R1:W1:Y:S01]  /*2cd0*/  LDS.128 R4, [R73+0x20000] ;  /* 0x0200000049047984 */ /* 0x0022620000000c00 */
[----:B0-----:R-:W-:Y:S01]  /*2ce0*/  IADD3 R10, P3, R16, R14, RZ ;  /* 0x0000000e100a7210 */ /* 0x001fe20007f7e0ff */
[----:B------:R-:W-:Y:S04]  /*2cf0*/  BSSY B3, `(.L_x_1752) ;  /* 0x0000070000037945 */ /* 0x000fe80003800000 */
[----:B----4-:R-:W-:Y:S01]  /*2d00*/  IMAD.X R11, R3, 0x1, R17, P3 ;  /* 0x00000001030b7824 */ /* 0x010fe200018e0611 */
[----:B------:R-:W-:-:S13]  /*2d10*/  ISETP.GE.AND P3, PT, R18, R83, PT ;  /* 0x000000531200720c */ /* 0x000fda0003f66270 */
[----:B------:R-:W-:Y:S05]  /*2d20*/  @P3 BRA `(.L_x_1753) ;  /* 0x0000000400b03947 */ /* 0x000fea0003800000 */
[--C-:B------:R-:W-:Y:S01]  /*2d30*/  SHF.R.U32.HI R91, RZ, 0x10, R35.reuse ;  /* 0x00000010ff5b7819 */ /* 0x100fe20000011623 */
[----:B-1----:R-:W-:Y:S01]  /*2d40*/  IMAD.MOV.U32 R13, RZ, RZ, R6 ;  /* 0x000000ffff0d7224 */ /* 0x002fe200078e0006 */
[----:B------:R-:W-:Y:S01]  /*2d50*/  SHF.R.U32.HI R90, RZ, 0x8, R35 ;  /* 0x00000008ff5a7819 */ /* 0x000fe20000011623 */
[----:B------:R-:W-:Y:S01]  /*2d60*/  IMAD.MOV.U32 R15, RZ, RZ, R7 ;  /* 0x000000ffff0f7224 */ /* 0x000fe200078e0007 */
[----:B------:R-:W-:Y:S02]  /*2d70*/  LOP3.LUT R12, R35, 0xff, RZ, 0xc0, !PT ;  /* 0x000000ff230c7812 */ /* 0x000fe400078ec0ff */
[----:B------:R-:W-:Y:S01]  /*2d80*/  SHF.R.U32.HI R89, RZ, 0x18, R35 ;  /* 0x00000018ff597819 */ /* 0x000fe20000011623 */
[----:B------:R-:W-:Y:S01]  /*2d90*/  IMAD.SHL.U32 R6, R90, 0x100, RZ ;  /* 0x000001005a067824 */ /* 0x000fe200078e00ff */
[----:B------:R-:W-:Y:S02]  /*2da0*/  SHF.R.U32.HI R48, RZ, 0x8, R49 ;  /* 0x00000008ff307819 */ /* 0x000fe40000011631 */
[----:B------:R-:W-:-:S02]  /*2db0*/  LOP3.LUT R34, R49, 0xff, RZ, 0xc0, !PT ;  /* 0x000000ff31227812 */ /* 0x000fc400078ec0ff */
[--C-:B------:R-:W-:Y:S02]  /*2dc0*/  SHF.R.U32.HI R35, RZ, 0x18, R49.reuse ;  /* 0x00000018ff237819 */ /* 0x100fe40000011631 */
[----:B------:R-:W-:Y:S02]  /*2dd0*/  SHF.R.U32.HI R88, RZ, 0x10, R49 ;  /* 0x00000010ff587819 */ /* 0x000fe40000011631 */
[----:B------:R-:W-:Y:S01]  /*2de0*/  PRMT R35, R35, 0x654, R34 ;  /* 0x0000065423237816 */ /* 0x000fe20000000022 */
[----:B------:R-:W-:Y:S01]  /*2df0*/  IMAD.SHL.U32 R34, R48, 0x100, RZ ;  /* 0x0000010030227824 */ /* 0x000fe200078e00ff */
[----:B------:R-:W-:-:S04]  /*2e00*/  PRMT R7, R89, 0x654, R12 ;  /* 0x0000065459077816 */ /* 0x000fc8000000000c */
[----:B------:R-:W-:Y:S01]  /*2e10*/  LOP3.LUT R49, R35, 0xff00, R34, 0xf8, !PT ;  /* 0x0000ff0023317812 */ /* 0x000fe200078ef822 */
[----:B------:R-:W-:Y:S01]  /*2e20*/  IMAD.U32 R34, R88, 0x10000, RZ ;  /* 0x0001000058227824 */ /* 0x000fe200078e00ff */
[----:B------:R-:W-:Y:S02]  /*2e30*/  LOP3.LUT R12, R7, 0xff00, R6, 0xf8, !PT ;  /* 0x0000ff00070c7812 */ /* 0x000fe400078ef806 */
[----:B------:R-:W-:Y:S02]  /*2e40*/  SHF.L.U32 R7, R91, 0x10, RZ ;  /* 0x000000105b077819 */ /* 0x000fe400000006ff */
[----:B------:R-:W-:Y:S02]  /*2e50*/  F2FP.F16.E4M3.UNPACK_B R35, R93.H1 ;  /* 0x0000005dff23723e */ /* 0x000fe400030006ff */
[-C--:B------:R-:W-:Y:S02]  /*2e60*/  F2FP.F16.E4M3.UNPACK_B R6, R5.reuse ;  /* 0x00000005ff06723e */ /* 0x080fe400020006ff */
[----:B------:R-:W-:Y:S01]  /*2e70*/  F2FP.F16.E4M3.UNPACK_B R5, R5.H1 ;  /* 0x00000005ff05723e */ /* 0x000fe200030006ff */
[--C-:B------:R-:W-:Y:S01]  /*2e80*/  HADD2.F32 R88, -RZ, R35.reuse.H1_H1 ;  /* 0x30000023ff587230 */ /* 0x100fe20000004100 */
[----:B------:R-:W-:Y:S01]  /*2e90*/  LOP3.LUT R89, R49, 0xff0000, R34, 0xf8, !PT ;  /* 0x00ff000031597812 */ /* 0x000fe200078ef822 */
[----:B------:R-:W-:Y:S01]  /*2ea0*/  HADD2.F32 R49, -RZ, R35.H0_H0 ;  /* 0x20000023ff317230 */ /* 0x000fe20000004100 */
[----:B------:R-:W-:Y:S01]  /*2eb0*/  LOP3.LUT R48, R12, 0xff0000, R7, 0xf8, !PT ;  /* 0x00ff00000c307812 */ /* 0x000fe200078ef807 */
[----:B------:R-:W-:Y:S01]  /*2ec0*/  HADD2.F32 R7, -RZ, R6.H1_H1 ;  /* 0x30000006ff077230 */ /* 0x000fe20000004100 */
[----:B------:R-:W-:Y:S01]  /*2ed0*/  F2FP.F16.E4M3.UNPACK_B R34, R96.H1 ;  /* 0x00000060ff22723e */ /* 0x000fe200030006ff */
[----:B------:R-:W-:-:S02]  /*2ee0*/  HADD2.F32 R12, -RZ, R5.H1_H1 ;  /* 0x30000005ff0c7230 */ /* 0x000fc40000004100 */
[----:B------:R-:W-:Y:S02]  /*2ef0*/  HADD2.F32 R6, -RZ, R6.H0_H0 ;  /* 0x20000006ff067230 */ /* 0x000fe40000004100 */
[-C--:B------:R-:W-:Y:S01]  /*2f00*/  FMUL.FTZ R91, R7, R49.reuse ;  /* 0x00000031075b7220 */ /* 0x080fe20000410000 */
[--C-:B------:R-:W-:Y:S02]  /*2f10*/  HADD2.F32 R35, -RZ, R34.reuse.H0_H0 ;  /* 0x20000022ff237230 */ /* 0x100fe40000004100 */
[-C--:B------:R-:W-:Y:S01]  /*2f20*/  FMUL.FTZ R94, R12, R88.reuse ;  /* 0x000000580c5e7220 */ /* 0x080fe20000410000 */
[----:B------:R-:W-:Y:S02]  /*2f30*/  HADD2.F32 R5, -RZ, R5.H0_H0 ;  /* 0x20000005ff057230 */ /* 0x000fe40000004100 */
[C---:B------:R-:W-:Y:S01]  /*2f40*/  FMUL.FTZ R90, R6.reuse, R49 ;  /* 0x00000031065a7220 */ /* 0x040fe20000410000 */
[----:B------:R-:W-:Y:S02]  /*2f50*/  HADD2.F32 R34, -RZ, R34.H1_H1 ;  /* 0x30000022ff227230 */ /* 0x000fe40000004100 */
[----:B------:R-:W-:Y:S01]  /*2f60*/  FFMA.FTZ R92, R6, R35, -R91 ;  /* 0x00000023065c7223 */ /* 0x000fe2000001085b */
[----:B------:R-:W-:Y:S01]  /*2f70*/  F2FP.F16.E4M3.UNPACK_B R6, R93 ;  /* 0x0000005dff06723e */ /* 0x000fe200020006ff */
[----:B------:R-:W-:Y:S01]  /*2f80*/  FMUL.FTZ R49, R5, R88 ;  /* 0x0000005805317220 */ /* 0x000fe20000410000 */
[----:B------:R-:W-:Y:S01]  /*2f90*/  FFMA.FTZ R93, R7, R35, R90 ;  /* 0x00000023075d7223 */ /* 0x000fe2000001005a */
[----:B------:R-:W-:Y:S01]  /*2fa0*/  FFMA.FTZ R94, R5, R34, -R94 ;  /* 0x00000022055e7223 */ /* 0x000fe2000001085e */
[----:B------:R-:W-:Y:S01]  /*2fb0*/  F2FP.F16.E4M3.UNPACK_B R5, R4.H1 ;  /* 0x00000004ff05723e */ /* 0x000fe200030006ff */
[----:B------:R-:W-:Y:S01]  /*2fc0*/  FFMA.FTZ R95, R12, R34, R49 ;  /* 0x000000220c5f7223 */ /* 0x000fe20000010031 */
[----:B------:R-:W-:Y:S01]  /*2fd0*/  F2FP.F16.E4M3.UNPACK_B R4, R4 ;  /* 0x00000004ff04723e */ /* 0x000fe200020006ff */
[--C-:B------:R-:W-:Y:S01]  /*2fe0*/  HADD2.F32 R49, -RZ, R6.reuse.H1_H1 ;  /* 0x30000006ff317230 */ /* 0x100fe20000004100 */
[----:B------:R-:W-:Y:S01]  /*2ff0*/  F2FP.F16.E4M3.UNPACK_B R12, R96 ;  /* 0x00000060ff0c723e */ /* 0x000fe200020006ff */
[----:B------:R-:W-:Y:S01]  /*3000*/  HADD2.F32 R35, -RZ, R6.H0_H0 ;  /* 0x20000006ff237230 */ /* 0x000fe20000004100 */
[----:B------:R-:W-:Y:S01]  /*3010*/  F2FP.SATFINITE.E4M3.F32.PACK_AB_MERGE_C R98, R95, R94, RZ ;  /* 0x0000005e5f62723e */ /* 0x000fe200048070ff */
[----:B------:R-:W-:-:S02]  /*3020*/  HADD2.F32 R6, -RZ, R5.H0_H0 ;  /* 0x20000005ff067230 */ /* 0x000fc40000004100 */
[----:B------:R-:W-:Y:S02]  /*3030*/  HADD2.F32 R7, -RZ, R5.H1_H1 ;  /* 0x30000005ff077230 */ /* 0x000fe40000004100 */
[--C-:B------:R-:W-:Y:S02]  /*3040*/  HADD2.F32 R5, -RZ, R4.reuse.H0_H0 ;  /* 0x20000004ff057230 */ /* 0x100fe40000004100 */
[-C--:B------:R-:W-:Y:S01]  /*3050*/  FMUL.FTZ R90, R6, R49.reuse ;  /* 0x00000031065a7220 */ /* 0x080fe20000410000 */
[----:B------:R-:W-:Y:S02]  /*3060*/  HADD2.F32 R4, -RZ, R4.H1_H1 ;  /* 0x30000004ff047230 */ /* 0x000fe40000004100 */
[----:B------:R-:W-:Y:S01]  /*3070*/  FMUL.FTZ R91, R7, R49 ;  /* 0x00000031075b7220 */ /* 0x000fe20000410000 */
[--C-:B------:R-:W-:Y:S02]  /*3080*/  HADD2.F32 R34, -RZ, R12.reuse.H1_H1 ;  /* 0x3000000cff227230 */ /* 0x100fe40000004100 */
[----:B------:R-:W-:-:S02]  /*3090*/  HADD2.F32 R12, -RZ, R12.H0_H0 ;  /* 0x2000000cff0c7230 */ /* 0x000fc40000004100 */
[-C--:B------:R-:W-:Y:S01]  /*30a0*/  FMUL.FTZ R88, R4, R35.reuse ;  /* 0x0000002304587220 */ /* 0x080fe20000410000 */
[----:B------:R-:W-:Y:S01]  /*30b0*/  FMUL.FTZ R35, R5, R35 ;  /* 0x0000002305237220 */ /* 0x000fe20000410000 */
[-C--:B------:R-:W-:Y:S01]  /*30c0*/  FFMA.FTZ R6, R6, R34.reuse, -R91 ;  /* 0x0000002206067223 */ /* 0x080fe2000001085b */
[----:B------:R-:W-:Y:S01]  /*30d0*/  FFMA.FTZ R7, R7, R34, R90 ;  /* 0x0000002207077223 */ /* 0x000fe2000001005a */
[-C--:B------:R-:W-:Y:S01]  /*30e0*/  FFMA.FTZ R90, R5, R12.reuse, -R88 ;  /* 0x0000000c055a7223 */ /* 0x080fe20000010858 */
[----:B------:R-:W-:Y:S01]  /*30f0*/  FFMA.FTZ R91, R4, R12, R35 ;  /* 0x0000000c045b7223 */ /* 0x000fe20000010023 */
[----:B------:R-:W-:Y:S02]  /*3100*/  F2FP.F16.E4M3.UNPACK_B R5, R15.H1 ;  /* 0x0000000fff05723e */ /* 0x000fe400030006ff */
[----:B------:R-:W-:Y:S02]  /*3110*/  F2FP.F16.E4M3.UNPACK_B R35, R89.H1 ;  /* 0x00000059ff23723e */ /* 0x000fe400030006ff */
[----:B------:R-:W-:Y:S01]  /*3120*/  F2FP.SATFINITE.E4M3.F32.PACK_AB_MERGE_C R97, R7, R6, RZ ;  /* 0x000000060761723e */ /* 0x000fe200048070ff */
[----:B------:R-:W-:Y:S01]  /*3130*/  HADD2.F32 R7, -RZ, R5.H1_H1 ;  /* 0x30000005ff077230 */ /* 0x000fe20000004100 */
[-C--:B------:R-:W-:Y:S01]  /*3140*/  F2FP.F16.E4M3.UNPACK_B R12, R48.reuse.H1 ;  /* 0x00000030ff0c723e */ /* 0x080fe200030006ff */
[----:B------:R-:W-:Y:S01]  /*3150*/  HADD2.F32 R88, -RZ, R35.H1_H1 ;  /* 0x30000023ff587230 */ /* 0x000fe20000004100 */
[----:B------:R-:W-:Y:S01]  /*3160*/  F2FP.F16.E4M3.UNPACK_B R4, R13.H1 ;  /* 0x0000000dff04723e */ /* 0x000fe200030006ff */
[----:B------:R-:W-:Y:S01]  /*3170*/  HADD2.F32 R6, -RZ, R5.H0_H0 ;  /* 0x20000005ff067230 */ /* 0x000fe20000004100 */
        /* <DEDUP_REMOVED lines=9> */
[----:B------:R-:W-:Y:S01]  /*3210*/  HADD2.F32 R6, -RZ, R48.H1_H1 ;  /* 0x30000030ff067230 */ /* 0x000fe20000004100 */
[----:B------:R-:W-:Y:S01]  /*3220*/  F2FP.F16.E4M3.UNPACK_B R15, R15 ;  /* 0x0000000fff0f723e */ /* 0x000fe200020006ff */
[-C--:B------:R-:W-:Y:S01]  /*3230*/  FMUL.FTZ R95, R5, R49.reuse ;  /* 0x00000031055f7220 */ /* 0x080fe20000410000 */
[----:B------:R-:W-:Y:S01]  /*3240*/  FMUL.FTZ R88, R4, R49 ;  /* 0x0000003104587220 */ /* 0x000fe20000410000 */
[----:B------:R-:W-:Y:S01]  /*3250*/  F2FP.F16.E4M3.UNPACK_B R13, R13 ;  /* 0x0000000dff0d723e */ /* 0x000fe200020006ff */
[----:B------:R-:W-:-:S02]  /*3260*/  HADD2.F32 R89, -RZ, R89.H0_H0 ;  /* 0x20000059ff597230 */ /* 0x000fc40000004100 */
[-C--:B------:R-:W-:Y:S01]  /*3270*/  FFMA.FTZ R95, R4, R6.reuse, -R95 ;  /* 0x00000006045f7223 */ /* 0x080fe2000001085f */
[----:B------:R-:W-:Y:S01]  /*3280*/  FFMA.FTZ R88, R5, R6, R88 ;  /* 0x0000000605587223 */ /* 0x000fe20000010058 */
[--C-:B------:R-:W-:Y:S02]  /*3290*/  HADD2.F32 R5, -RZ, R15.reuse.H0_H0 ;  /* 0x2000000fff057230 */ /* 0x100fe40000004100 */
[----:B------:R-:W-:Y:S01]  /*32a0*/  FFMA.FTZ R49, R7, R34, R94 ;  /* 0x0000002207317223 */ /* 0x000fe2000001005e */
[----:B------:R-:W-:Y:S02]  /*32b0*/  HADD2.F32 R15, -RZ, R15.H1_H1 ;  /* 0x3000000fff0f7230 */ /* 0x000fe40000004100 */
[----:B------:R-:W-:Y:S01]  /*32c0*/  HADD2.F32 R6, -RZ, R35.H0_H0 ;  /* 0x20000023ff067230 */ /* 0x000fe20000004100 */
[----:B------:R-:W-:Y:S01]  /*32d0*/  F2FP.SATFINITE.E4M3.F32.PACK_AB_MERGE_C R88, R88, R95, RZ ;  /* 0x0000005f5858723e */ /* 0x000fe200048070ff */
[--C-:B------:R-:W-:Y:S01]  /*32e0*/  HADD2.F32 R4, -RZ, R13.reuse.H0_H0 ;  /* 0x2000000dff047230 */ /* 0x100fe20000004100 */
[----:B------:R-:W-:Y:S01]  /*32f0*/  F2FP.SATFINITE.E4M3.F32.PACK_AB_MERGE_C R49, R49, R96, RZ ;  /* 0x000000603131723e */ /* 0x000fe200048070ff */
[----:B------:R-:W-:-:S02]  /*3300*/  HADD2.F32 R13, -RZ, R13.H1_H1 ;  /* 0x3000000dff0d7230 */ /* 0x000fc40000004100 */
[-C--:B------:R-:W-:Y:S01]  /*3310*/  FMUL.FTZ R34, R15, R6.reuse ;  /* 0x000000060f227220 */ /* 0x080fe20000410000 */
[----:B------:R-:W-:Y:S02]  /*3320*/  HADD2.F32 R48, -RZ, R48.H0_H0 ;  /* 0x20000030ff307230 */ /* 0x000fe40000004100 */
[----:B------:R-:W-:Y:S01]  /*3330*/  FMUL.FTZ R94, R5, R6 ;  /* 0x00000006055e7220 */ /* 0x000fe20000410000 */
[----:B------:R-:W-:Y:S02]  /*3340*/  HADD2.F32 R12, -RZ, R12.H0_H0 ;  /* 0x2000000cff0c7230 */ /* 0x000fe40000004100 */
[-C--:B------:R-:W-:Y:S01]  /*3350*/  FMUL.FTZ R7, R13, R89.reuse ;  /* 0x000000590d077220 */ /* 0x080fe20000410000 */
[----:B------:R-:W-:-:S03]  /*3360*/  FMUL.FTZ R6, R4, R89 ;  /* 0x0000005904067220 */ /* 0x000fc60000410000 */
[-C--:B------:R-:W-:Y:S01]  /*3370*/  FFMA.FTZ R7, R4, R48.reuse, -R7 ;  /* 0x0000003004077223 */ /* 0x080fe20000010807 */
[----:B------:R-:W-:Y:S01]  /*3380*/  FFMA.FTZ R6, R13, R48, R6 ;  /* 0x000000300d067223 */ /* 0x000fe20000010006 */
[-C--:B------:R-:W-:Y:S01]  /*3390*/  FFMA.FTZ R34, R5, R12.reuse, -R34 ;  /* 0x0000000c05227223 */ /* 0x080fe20000010822 */
[----:B------:R-:W-:Y:S01]  /*33a0*/  FFMA.FTZ R15, R15, R12, R94 ;  /* 0x0000000c0f0f7223 */ /* 0x000fe2000001005e */
[----:B------:R-:W-:Y:S02]  /*33b0*/  F2FP.SATFINITE.E4M3.F32.PACK_AB_MERGE_C R5, R93, R92, R98 ;  /* 0x0000005c5d05723e */ /* 0x000fe40004807062 */
[----:B------:R-:W-:Y:S02]  /*33c0*/  F2FP.SATFINITE.E4M3.F32.PACK_AB_MERGE_C R6, R6, R7, R88 ;  /* 0x000000070606723e */ /* 0x000fe40004807058 */
[----:B------:R-:W-:Y:S02]  /*33d0*/  F2FP.SATFINITE.E4M3.F32.PACK_AB_MERGE_C R4, R91, R90, R97 ;  /* 0x0000005a5b04723e */ /* 0x000fe40004807061 */
[----:B------:R-:W-:-:S07]  /*33e0*/  F2FP.SATFINITE.E4M3.F32.PACK_AB_MERGE_C R7, R15, R34, R49 ;  /* 0x000000220f07723e */ /* 0x000fce0004807031 */
.L_x_1753:
[----:B------:R-:W-:Y:S05]  /*33f0*/  BSYNC B3 ;  /* 0x0000000000037941 */ /* 0x000fea0003800000 */
.L_x_1752:
[----:B-1----:R0:W-:Y:S02]  /*3400*/  ST.E.128 desc[UR36][R10.64], R4 ;  /* 0x000000040a007985 */ /* 0x0021e4000c101d24 */
.L_x_1751:
[----:B------:R-:W-:Y:S05]  /*3410*/  BSYNC B2 ;  /* 0x0000000000027941 */ /* 0x000fea0003800000 */
.L_x_1750:
[----:B------:R-:W-:Y:S05]  /*3420*/  @P2 BRA `(.L_x_1749) ;  /* 0x0000000400d42947 */ /* 0x000fea0003800000 */
[----:B01----:R0:W1:Y:S01]  /*3430*/  LDS.128 R4, [R73+0x22000] ;  /* 0x0220000049047984 */ /* 0x0030620000000c00 */
[----:B------:R-:W-:Y:S01]  /*3440*/  IADD3 R14, P3, R187, R14, RZ ;  /* 0x0000000ebb0e7210 */ /* 0x000fe20007f7e0ff */
[----:B------:R-:W-:Y:S04]  /*3450*/  BSSY B2, `(.L_x_1754) ;  /* 0x0000071000027945 */ /* 0x000fe80003800000 */
[----:B----4-:R-:W-:Y:S01]  /*3460*/  IMAD.X R15, R3, 0x1, R194, P3 ;  /* 0x00000001030f7824 */ /* 0x010fe200018e06c2 */
[----:B------:R-:W-:-:S13]  /*3470*/  ISETP.GE.AND P3, PT, R191, R83, PT ;  /* 0x00000053bf00720c */ /* 0x000fda0003f66270 */
[----:B0-----:R-:W-:Y:S05]  /*3480*/  @P3 BRA `(.L_x_1755) ;  /* 0x0000000400b43947 */ /* 0x001fea0003800000 */
[----:B------:R-:W-:Y:S01]  /*3490*/  SHF.R.U32.HI R13, RZ, 0x8, R31 ;  /* 0x00000008ff0d7819 */ /* 0x000fe2000001161f */
[----:B-1----:R-:W-:Y:S01]  /*34a0*/  IMAD.MOV.U32 R11, RZ, RZ, R7 ;  /* 0x000000ffff0b7224 */ /* 0x002fe200078e0007 */
[--C-:B------:R-:W-:Y:S01]  /*34b0*/  SHF.R.U32.HI R34, RZ, 0x18, R33.reuse ;  /* 0x00000018ff227819 */ /* 0x100fe20000011621 */
[----:B------:R-:W-:Y:S01]  /*34c0*/  IMAD.MOV.U32 R10, RZ, RZ, R6 ;  /* 0x000000ffff0a7224 */ /* 0x000fe200078e0006 */
[----:B------:R-:W-:Y:S01]  /*34d0*/  LOP3.LUT R3, R33, 0xff, RZ, 0xc0, !PT ;  /* 0x000000ff21037812 */ /* 0x000fe200078ec0ff */
[----:B------:R-:W-:Y:S01]  /*34e0*/  IMAD.SHL.U32 R7, R13, 0x100, RZ ;  /* 0x000001000d077824 */ /* 0x000fe200078e00ff */
[--C-:B------:R-:W-:Y:S02]  /*34f0*/  SHF.R.U32.HI R32, RZ, 0x8, R33.reuse ;  /* 0x00000008ff207819 */ /* 0x100fe40000011621 */
[----:B------:R-:W-:Y:S02]  /*3500*/  SHF.R.U32.HI R30, RZ, 0x10, R33 ;  /* 0x00000010ff1e7819 */ /* 0x000fe40000011621 */
[----:B------:R-:W-:Y:S01]  /*3510*/  SHF.R.U32.HI R33, RZ, 0x18, R31 ;  /* 0x00000018ff217819 */ /* 0x000fe2000001161f */
[----:B------:R-:W-:Y:S01]  /*3520*/  IMAD.SHL.U32 R6, R32, 0x100, RZ ;  /* 0x0000010020067824 */ /* 0x000fe200078e00ff */
[----:B------:R-:W-:-:S02]  /*3530*/  LOP3.LUT R12, R31, 0xff, RZ, 0xc0, !PT ;  /* 0x000000ff1f0c7812 */ /* 0x000fc400078ec0ff */
[----:B------:R-:W-:Y:S02]  /*3540*/  SHF.R.U32.HI R31, RZ, 0x10, R31 ;  /* 0x00000010ff1f7819 */ /* 0x000fe4000001161f */
[----:B------:R-:W-:Y:S02]  /*3550*/  PRMT R12, R33, 0x654, R12 ;  /* 0x00000654210c7816 */ /* 0x000fe4000000000c */
[----:B------:R-:W-:Y:S02]  /*3560*/  PRMT R3, R34, 0x654, R3 ;  /* 0x0000065422037816 */ /* 0x000fe40000000003 */
[----:B------:R-:W-:Y:S01]  /*3570*/  LOP3.LUT R12, R12, 0xff00, R7, 0xf8, !PT ;  /* 0x0000ff000c0c7812 */ /* 0x000fe200078ef807 */
[----:B------:R-:W-:Y:S01]  /*3580*/  IMAD.U32 R7, R30, 0x10000, RZ ;  /* 0x000100001e077824 */ /* 0x000fe200078e00ff */
[----:B------:R-:W-:Y:S02]  /*3590*/  LOP3.LUT R6, R3, 0xff00, R6, 0xf8, !PT ;  /* 0x0000ff0003067812 */ /* 0x000fe400078ef806 */
[----:B------:R-:W-:-:S02]  /*35a0*/  SHF.L.U32 R31, R31, 0x10, RZ ;  /* 0x000000101f1f7819 */ /* 0x000fc400000006ff */
        /* <DEDUP_REMOVED lines=91> */
.L_x_1755:
[----:B------:R-:W-:Y:S05]  /*3b60*/  BSYNC B2 ;  /* 0x0000000000027941 */ /* 0x000fea0003800000 */
.L_x_1754:
[----:B-1----:R0:W-:Y:S02]  /*3b70*/  ST.E.128 desc[UR36][R14.64], R4 ;  /* 0x000000040e007985 */ /* 0x0021e4000c101d24 */
.L_x_1749:
[----:B------:R-:W-:Y:S05]  /*3b80*/  BSYNC B1 ;  /* 0x0000000000017941 */ /* 0x000fea0003800000 */
.L_x_1748:
[----:B------:R-:W-:-:S03]  /*3b90*/  UMOV UR4, 0xffffffff ;  /* 0xffffffff00047882 */ /* 0x000fc60000000000 */
[----:B------:R-:W-:Y:S05]  /*3ba0*/  BRA.DIV UR4, `(.L_x_1756) ;  /* 0x0000023e048c7947 */ /* 0x000fea000b800000 */
[----:B----4-:R4:W1:Y:S04]  /*3bb0*/  SHFL.IDX PT, R3, R2, 0x1, 0x181f ;  /* 0x00381f0002037f89 */ /* 0x01086800000e0000 */
[----:B0-----:R4:W0:Y:S02]  /*3bc0*/  SHFL.IDX PT, R14, R0, 0x1, 0x181f ;  /* 0x00381f00000e7f89 */ /* 0x00182400000e0000 */
.L_x_2123:
[----:B------:R-:W-:Y:S05]  /*3bd0*/  @P4 BRA `(.L_x_1757) ;  /* 0x0000003400704947 */ /* 0x000fea0003800000 */
[----:B------:R-:W-:Y:S04]  /*3be0*/  BSSY B1, `(.L_x_1758) ;  /* 0x0000075000017945 */ /* 0x000fe80003800000 */
[----:B------:R-:W-:Y:S05]  /*3bf0*/  @P1 BRA `(.L_x_1759) ;  /* 0x0000000400cc1947 */ /* 0x000fea0003800000 */
[----:B-1----:R1:W1:Y:S01]  /*3c00*/  LDS.128 R4, [R73+0x21000] ;  /* 0x0210000049047984 */ /* 0x0022620000000c00 */
[----:B0-----:R-:W-:Y:S01]  /*3c10*/  IADD3 R10, P3, R16, R14, RZ ;  /* 0x0000000e100a7210 */ /* 0x001fe20007f7e0ff */
[----:B------:R-:W-:Y:S04]  /*3c20*/  BSSY B2, `(.L_x_1760) ;  /* 0x000006f000027945 */ /* 0x000fe80003800000 */
[----:B------:R-:W-:Y:S01]  /*3c30*/  IMAD.X R11, R3, 0x1, R17, P3 ;  /* 0x00000001030b7824 */ /* 0x000fe200018e0611 */
[----:B------:R-:W-:-:S13]  /*3c40*/  ISETP.GE.AND P3, PT, R18, R83, PT ;  /* 0x000000531200720c */ /* 0x000fda0003f66270 */
[----:B------:R-:W-:Y:S05]  /*3c50*/  @P3 BRA `(.L_x_1761) ;  /* 0x0000000400ac3947 */ /* 0x000fea0003800000 */
[----:B------:R-:W-:Y:S01]  /*3c60*/  SHF.R.U32.HI R15, RZ, 0x8, R29 ;  /* 0x00000008ff0f7819 */ /* 0x000fe2000001161d */
[----:B-1----:R-:W-:Y:S01]  /*3c70*/  IMAD.MOV.U32 R12, RZ, RZ, R6 ;  /* 0x000000ffff0c7224 */ /* 0x002fe200078e0006 */
[----:B------:R-:W-:Y:S02]  /*3c80*/  SHF.R.U32.HI R30, RZ, 0x8, R27 ;  /* 0x00000008ff1e7819 */ /* 0x000fe4000001161b */
[----:B------:R-:W-:Y:S01]  /*3c90*/  SHF.R.U32.HI R13, RZ, 0x18, R29 ;  /* 0x00000018ff0d7819 */ /* 0x000fe2000001161d */
[----:B------:R-:W-:Y:S01]  /*3ca0*/  IMAD.SHL.U32 R15, R15, 0x100, RZ ;  /* 0x000001000f0f7824 */ /* 0x000fe200078e00ff */
[----:B---34-:R-:W-:Y:S02]  /*3cb0*/  LOP3.LUT R2, R29, 0xff, RZ, 0xc0, !PT ;  /* 0x000000ff1d027812 */ /* 0x018fe400078ec0ff */
[----:B------:R-:W-:Y:S02]  /*3cc0*/  SHF.R.U32.HI R31, RZ, 0x18, R27 ;  /* 0x00000018ff1f7819 */ /* 0x000fe4000001161b */
[----:B------:R-:W-:-:S02]  /*3cd0*/  LOP3.LUT R0, R27, 0xff, RZ, 0xc0, !PT ;  /* 0x000000ff1b007812 */ /* 0x000fc400078ec0ff */
[----:B------:R-:W-:Y:S02]  /*3ce0*/  SHF.R.U32.HI R26, RZ, 0x10, R27 ;  /* 0x00000010ff1a7819 */ /* 0x000fe4000001161b */
[----:B------:R-:W-:Y:S01]  /*3cf0*/  PRMT R2, R13, 0x654, R2 ;  /* 0x000006540d027816 */ /* 0x000fe20000000002 */
[----:B------:R-:W-:Y:S01]  /*3d00*/  IMAD.SHL.U32 R13, R30, 0x100, RZ ;  /* 0x000001001e0d7824 */ /* 0x000fe200078e00ff */
[----:B------:R-:W-:Y:S02]  /*3d10*/  PRMT R0, R31, 0x654, R0 ;  /* 0x000006541f007816 */ /* 0x000fe40000000000 */
[----:B------:R-:W-:Y:S01]  /*3d20*/  LOP3.LUT R15, R2, 0xff00, R15, 0xf8, !PT ;  /* 0x0000ff00020f7812 */ /* 0x000fe200078ef80f */
[----:B------:R-:W-:Y:S01]  /*3d30*/  IMAD.U32 R2, R26, 0x10000, RZ ;  /* 0x000100001a027824 */ /* 0x000fe200078e00ff */
[----:B------:R-:W-:Y:S02]  /*3d40*/  SHF.R.U32.HI R28, RZ, 0x10, R29 ;  /* 0x00000010ff1c7819 */ /* 0x000fe4000001161d */
[----:B------:R-:W-:-:S02]  /*3d50*/  LOP3.LUT R13, R0, 0xff00, R13, 0xf8, !PT ;  /* 0x0000ff00000d7812 */ /* 0x000fc400078ef80d */
[----:B------:R-:W-:Y:S01]  /*3d60*/  F2FP.F16.E4M3.UNPACK_B R6, R86.H1 ;  /* 0x00000056ff06723e */ /* 0x000fe200030006ff */
[----:B------:R-:W-:Y:S01]  /*3d70*/  IMAD.U32 R28, R28, 0x10000, RZ ;  /* 0x000100001c1c7824 */ /* 0x000fe200078e00ff */
[----:B------:R-:W-:Y:S02]  /*3d80*/  F2FP.F16.E4M3.UNPACK_B R0, R5 ;  /* 0x00000005ff00723e */ /* 0x000fe400020006ff */
[----:B------:R-:W-:Y:S01]  /*3d90*/  LOP3.LUT R26, R13, 0xff0000, R2, 0xf8, !PT ;  /* 0x00ff00000d1a7812 */ /* 0x000fe200078ef802 */
[----:B------:R-:W-:Y:S01]  /*3da0*/  HADD2.F32 R27, -RZ, R6.H0_H0 ;  /* 0x20000006ff1b7230 */ /* 0x000fe20000004100 */
[----:B------:R-:W-:Y:S01]  /*3db0*/  F2FP.F16.E4M3.UNPACK_B R13, R85.H1 ;  /* 0x00000055ff0d723e */ /* 0x000fe200030006ff */
[--C-:B------:R-:W-:Y:S01]  /*3dc0*/  HADD2.F32 R2, -RZ, R0.reuse.H1_H1 ;  /* 0x30000000ff027230 */ /* 0x100fe20000004100 */
[----:B------:R-:W-:Y:S01]  /*3dd0*/  F2FP.F16.E4M3.UNPACK_B R5, R5.H1 ;  /* 0x00000005ff05723e */ /* 0x000fe200030006ff */
[----:B------:R-:W-:Y:S01]  /*3de0*/  HADD2.F32 R0, -RZ, R0.H0_H0 ;  /* 0x20000000ff007230 */ /* 0x000fe20000004100 */
[----:B------:R-:W-:Y:S01]  /*3df0*/  LOP3.LUT R29, R15, 0xff0000, R28, 0xf8, !PT ;  /* 0x00ff00000f1d7812 */ /* 0x000fe200078ef81c */
[----:B------:R-:W-:-:S02]  /*3e00*/  HADD2.F32 R28, -RZ, R6.H1_H1 ;  /* 0x30000006ff1c7230 */ /* 0x000fc40000004100 */
[-C--:B------:R-:W-:Y:S01]  /*3e10*/  FMUL.FTZ R31, R2, R27.reuse ;  /* 0x0000001b021f7220 */ /* 0x080fe20000410000 */
[----:B------:R-:W-:Y:S02]  /*3e20*/  HADD2.F32 R15, -RZ, R13.H0_H0 ;  /* 0x2000000dff0f7230 */ /* 0x000fe40000004100 */
[C---:B------:R-:W-:Y:S01]  /*3e30*/  FMUL.FTZ R27, R0.reuse, R27 ;  /* 0x0000001b001b7220 */ /* 0x040fe20000410000 */
[--C-:B------:R-:W-:Y:S01]  /*3e40*/  HADD2.F32 R6, -RZ, R5.reuse.H1_H1 ;  /* 0x30000005ff067230 */ /* 0x100fe20000004100 */
[----:B------:R-:W-:Y:S01]  /*3e50*/  F2FP.F16.E4M3.UNPACK_B R86, R86 ;  /* 0x00000056ff56723e */ /* 0x000fe200020006ff */
        /* <DEDUP_REMOVED lines=9> */
[----:B------:R-:W-:-:S02]  /*3ef0*/  HADD2.F32 R15, -RZ, R86.H1_H1 ;  /* 0x30000056ff0f7230 */ /* 0x000fc40000004100 */
[----:B------:R-:W-:Y:S01]  /*3f00*/  FFMA.FTZ R32, R6, R13, R35 ;  /* 0x0000000d06207223 */ /* 0x000fe20000010023 */
[----:B------:R-:W-:Y:S01]  /*3f10*/  F2FP.F16.E4M3.UNPACK_B R4, R4 ;  /* 0x00000004ff04723e */ /* 0x000fe200020006ff */
[----:B------:R-:W-:Y:S02]  /*3f20*/  HADD2.F32 R6, -RZ, R85.H1_H1 ;  /* 0x30000055ff067230 */ /* 0x000fe40000004100 */
[--C-:B------:R-:W-:Y:S01]  /*3f30*/  HADD2.F32 R5, -RZ, R0.reuse.H1_H1 ;  /* 0x30000000ff057230 */ /* 0x100fe20000004100 */
[----:B------:R-:W-:Y:S01]  /*3f40*/  F2FP.SATFINITE.E4M3.F32.PACK_AB_MERGE_C R84, R32, R31, RZ ;  /* 0x0000001f2054723e */ /* 0x000fe200048070ff */
[----:B------:R-:W-:Y:S02]  /*3f50*/  HADD2.F32 R2, -RZ, R0.H0_H0 ;  /* 0x20000000ff027230 */ /* 0x000fe40000004100 */
[----:B------:R-:W-:Y:S02]  /*3f60*/  HADD2.F32 R0, -RZ, R4.H0_H0 ;  /* 0x20000004ff007230 */ /* 0x000fe40000004100 */
[----:B------:R-:W-:Y:S01]  /*3f70*/  FMUL.FTZ R27, R5, R15 ;  /* 0x0000000f051b7220 */ /* 0x000fe20000410000 */
[----:B------:R-:W-:-:S02]  /*3f80*/  HADD2.F32 R13, -RZ, R86.H0_H0 ;  /* 0x20000056ff0d7230 */ /* 0x000fc40000004100 */
[C---:B------:R-:W-:Y:S01]  /*3f90*/  FMUL.FTZ R28, R2.reuse, R15 ;  /* 0x0000000f021c7220 */ /* 0x040fe20000410000 */
[----:B------:R-:W-:Y:S02]  /*3fa0*/  HADD2.F32 R4, -RZ, R4.H1_H1 ;  /* 0x30000004ff047230 */ /* 0x000fe40000004100 */
[-C--:B------:R-:W-:Y:S01]  /*3fb0*/  FFMA.FTZ R27, R2, R6.reuse, -R27 ;  /* 0x00000006021b7223 */ /* 0x080fe2000001081b */
[----:B------:R-:W-:Y:S02]  /*3fc0*/  HADD2.F32 R85, -RZ, R85.H0_H0 ;  /* 0x20000055ff557230 */ /* 0x000fe40000004100 */
[----:B------:R-:W-:Y:S01]  /*3fd0*/  FFMA.FTZ R6, R5, R6, R28 ;  /* 0x0000000605067223 */ /* 0x000fe2000001001c */
[----:B------:R-:W-:Y:S01]  /*3fe0*/  F2FP.F16.E4M3.UNPACK_B R2, R7.H1 ;  /* 0x00000007ff02723e */ /* 0x000fe200030006ff */
[-C--:B------:R-:W-:Y:S01]  /*3ff0*/  FMUL.FTZ R15, R4, R13.reuse ;  /* 0x0000000d040f7220 */ /* 0x080fe20000410000 */
[----:B------:R-:W-:Y:S01]  /*4000*/  FMUL.FTZ R13, R0, R13 ;  /* 0x0000000d000d7220 */ /* 0x000fe20000410000 */
[----:B------:R-:W-:-:S02]  /*4010*/  F2FP.F16.E4M3.UNPACK_B R7, R7 ;  /* 0x00000007ff07723e */ /* 0x000fc400020006ff */
[----:B------:R-:W-:Y:S01]  /*4020*/  F2FP.SATFINITE.E4M3.F32.PACK_AB_MERGE_C R48, R6, R27, RZ ;  /* 0x0000001b0630723e */ /* 0x000fe200048070ff */
[----:B------:R-:W-:Y:S01]  /*4030*/  FFMA.FTZ R28, R0, R85, -R15 ;  /* 0x00000055001c7223 */ /* 0x000fe2000001080f */
[----:B------:R-:W-:Y:S01]  /*4040*/  F2FP.F16.E4M3.UNPACK_B R27, R29.H1 ;  /* 0x0000001dff1b723e */ /* 0x000fe200030006ff */
[----:B------:R-:W-:Y:S01]  /*4050*/  FFMA.FTZ R85, R4, R85, R13 ;  /* 0x0000005504557223 */ /* 0x000fe2000001000d */
[----:B------:R-:W-:Y:S01]  /*4060*/  F2FP.F16.E4M3.UNPACK_B R6, R26.H1 ;  /* 0x0000001aff06723e */ /* 0x000fe200030006ff */
[--C-:B------:R-:W-:Y:S01]  /*4070*/  HADD2.F32 R5, -RZ, R2.reuse.H1_H1 ;  /* 0x30000002ff057230 */ /* 0x100fe20000004100 */
[----:B------:R-:W-:Y:S01]  /*4080*/  F2FP.F16.E4M3.UNPACK_B R0, R12.H1 ;  /* 0x0000000cff00723e */ /* 0x000fe200030006ff */
        /* <DEDUP_REMOVED lines=8> */
[--C-:B------:R-:W-:Y:S02]  /*4110*/  HADD2.F32 R31, -RZ, R29.reuse.H1_H1 ;  /* 0x3000001dff1f7230 */ /* 0x100fe40000004100 */
[----:B------:R-:W-:Y:S01]  /*4120*/  FFMA.FTZ R32, R4, R15, -R35 ;  /* 0x0000000f04207223 */ /* 0x000fe20000010823 */
[----:B------:R-:W-:Y:S01]  /*4130*/  HADD2.F32 R0, -RZ, R0.H0_H0 ;  /* 0x20000000ff007230 */ /* 0x000fe20000004100 */
[----:B------:R-:W-:Y:S01]  /*4140*/  F2FP.F16.E4M3.UNPACK_B R12, R12 ;  /* 0x0000000cff0c723e */ /* 0x000fe200020006ff */
[----:B------:R-:W-:Y:S02]  /*4150*/  HADD2.F32 R13, -RZ, R26.H1_H1 ;  /* 0x3000001aff0d7230 */ /* 0x000fe40000004100 */
[----:B------:R-:W-:Y:S01]  /*4160*/  FMUL.FTZ R35, R2, R31 ;  /* 0x0000001f02237220 */ /* 0x000fe20000410000 */
[----:B------:R-:W-:-:S02]  /*4170*/  HADD2.F32 R29, -RZ, R29.H0_H0 ;  /* 0x2000001dff1d7230 */ /* 0x000fc40000004100 */
[C---:B------:R-:W-:Y:S01]  /*4180*/  FMUL.FTZ R31, R0.reuse, R31 ;  /* 0x0000001f001f7220 */ /* 0x040fe20000410000 */
[----:B------:R-:W-:Y:S02]  /*4190*/  HADD2.F32 R27, -RZ, R27.H0_H0 ;  /* 0x2000001bff1b7230 */ /* 0x000fe40000004100 */
[-C--:B------:R-:W-:Y:S01]  /*41a0*/  FFMA.FTZ R35, R0, R13.reuse, -R35 ;  /* 0x0000000d00237223 */ /* 0x080fe20000010823 */
[--C-:B------:R-:W-:Y:S02]  /*41b0*/  HADD2.F32 R0, -RZ, R12.reuse.H0_H0 ;  /* 0x2000000cff007230 */ /* 0x100fe40000004100 */
[----:B------:R-:W-:Y:S01]  /*41c0*/  FFMA.FTZ R4, R2, R13, R31 ;  /* 0x0000000d02047223 */ /* 0x000fe2000001001f */
[----:B------:R-:W-:Y:S02]  /*41d0*/  HADD2.F32 R2, -RZ, R7.H0_H0 ;  /* 0x20000007ff027230 */ /* 0x000fe40000004100 */
[----:B------:R-:W-:Y:S01]  /*41e0*/  FFMA.FTZ R49, R5, R15, R34 ;  /* 0x0000000f05317223 */ /* 0x000fe20000010022 */
[----:B------:R-:W-:-:S02]  /*41f0*/  HADD2.F32 R12, -RZ, R12.H1_H1 ;  /* 0x3000000cff0c7230 */ /* 0x000fc40000004100 */
[----:B------:R-:W-:Y:S01]  /*4200*/  HADD2.F32 R7, -RZ, R7.H1_H1 ;  /* 0x30000007ff077230 */ /* 0x000fe20000004100 */
[----:B------:R-:W-:Y:S01]  /*4210*/  F2FP.SATFINITE.E4M3.F32.PACK_AB_MERGE_C R35, R4, R35, RZ ;  /* 0x000000230423723e */ /* 0x000fe200048070ff */
[----:B------:R-:W-:Y:S02]  /*4220*/  HADD2.F32 R6, -RZ, R6.H0_H0 ;  /* 0x20000006ff067230 */ /* 0x000fe40000004100 */
[----:B------:R-:W-:Y:S01]  /*4230*/  FMUL.FTZ R13, R12, R29 ;  /* 0x0000001d0c0d7220 */ /* 0x000fe20000410000 */
[----:B------:R-:W-:Y:S02]  /*4240*/  HADD2.F32 R5, -RZ, R26.H0_H0 ;  /* 0x2000001aff057230 */ /* 0x000fe40000004100 */
[-C--:B------:R-:W-:Y:S01]  /*4250*/  FMUL.FTZ R15, R7, R27.reuse ;  /* 0x0000001b070f7220 */ /* 0x080fe20000410000 */
[----:B------:R-:W-:Y:S01]  /*4260*/  FMUL.FTZ R26, R2, R27 ;  /* 0x0000001b021a7220 */ /* 0x000fe20000410000 */
[----:B------:R-:W-:Y:S01]  /*4270*/  FMUL.FTZ R29, R0, R29 ;  /* 0x0000001d001d7220 */ /* 0x000fe20000410000 */
[----:B------:R-:W-:Y:S01]  /*4280*/  F2FP.SATFINITE.E4M3.F32.PACK_AB_MERGE_C R32, R49, R32, RZ ;  /* 0x000000203120723e */ /* 0x000fe200048070ff */
        /* <DEDUP_REMOVED lines=8> */
.L_x_1761:
[----:B------:R-:W-:Y:S05]  /*4310*/  BSYNC B2 ;  /* 0x0000000000027941 */ /* 0x000fea0003800000 */
.L_x_1760:
[----:B-1----:R0:W-:Y:S02]  /*4320*/  ST.E.128 desc[UR36][R10.64], R4 ;  /* 0x000000040a007985 */ /* 0x0021e4000c101d24 */
.L_x_1759:
[----:B------:R-:W-:Y:S05]  /*4330*/  BSYNC B1 ;  /* 0x0000000000017941 */ /* 0x000fea0003800000 */
.L_x_1758:
[----:B------:R-:W-:Y:S05]  /*4340*/  @P2 BRA `(.L_x_1757) ;  /* 0x0000002c00942947 */ /* 0x000fea0003800000 */
[----:B01----:R0:W1:Y:S01]  /*4350*/  LDS.128 R4, [R73+0x23000] ;  /* 0x0230000049047984 */ /* 0x0030620000000c00 */
[----:B------:R-:W-:Y:S01]  /*4360*/  IADD3 R14, P3, R187, R14, RZ ;  /* 0x0000000ebb0e7210 */ /* 0x000fe20007f7e0ff */
[----:B------:R-:W-:Y:S03]  /*4370*/  BSSY B1, `(.L_x_1762) ;  /* 0x000006c000017945 */ /* 0x000fe60003800000 */
[----:B------:R-:W-:Y:S02]  /*4380*/  IADD3.X R15, R3, R194, RZ, P3, !PT ;  /* 0x000000c2030f7210 */ /* 0x000fe40001ffe4ff */
[----:B------:R-:W-:-:S13]  /*4390*/  ISETP.GE.AND P3, PT, R191, R83, PT ;  /* 0x00000053bf00720c */ /* 0x000fda0003f66270 */
[----:B0-----:R-:W-:Y:S05]  /*43a0*/  @P3 BRA `(.L_x_1763) ;  /* 0x0000000400a03947 */ /* 0x001fea0003800000 */
[----:B---34-:R-:W-:Y:S02]  /*43b0*/  SHF.R.U32.HI R2, RZ, 0x8, R25 ;  /* 0x00000008ff027819 */ /* 0x018fe40000011619 */
[--C-:B------:R-:W-:Y:S02]  /*43c0*/  SHF.R.U32.HI R10, RZ, 0x8, R9.reuse ;  /* 0x00000008ff0a7819 */ /* 0x100fe40000011609 */
[----:B------:R-:W-:Y:S01]  /*43d0*/  LOP3.LUT R0, R9, 0xff, RZ, 0xc0, !PT ;  /* 0x000000ff09007812 */ /* 0x000fe200078ec0ff */
[----:B------:R-:W-:Y:S01]  /*43e0*/  IMAD.SHL.U32 R2, R2, 0x100, RZ ;  /* 0x0000010002027824 */ /* 0x000fe200078e00ff */
[--C-:B------:R-:W-:Y:S02]  /*43f0*/  SHF.R.U32.HI R3, RZ, 0x18, R9.reuse ;  /* 0x00000018ff037819 */ /* 0x100fe40000011609 */
[----:B------:R-:W-:Y:S02]  /*4400*/  SHF.R.U32.HI R12, RZ, 0x10, R9 ;  /* 0x00000010ff0c7819 */ /* 0x000fe40000011609 */
[----:B------:R-:W-:-:S02]  /*4410*/  SHF.R.U32.HI R8, RZ, 0x10, R25 ;  /* 0x00000010ff087819 */ /* 0x000fc40000011619 */
[----:B------:R-:W-:Y:S01]  /*4420*/  PRMT R3, R3, 0x654, R0 ;  /* 0x0000065403037816 */ /* 0x000fe20000000000 */
[----:B------:R-:W-:Y:S01]  /*4430*/  IMAD.SHL.U32 R0, R10, 0x100, RZ ;  /* 0x000001000a007824 */ /* 0x000fe200078e00ff */
[----:B------:R-:W-:Y:S01]  /*4440*/  LOP3.LUT R9, R25, 0xff0000ff, RZ, 0xc0, !PT ;  /* 0xff0000ff19097812 */ /* 0x000fe200078ec0ff */
[----:B------:R-:W-:-:S03]  /*4450*/  IMAD.U32 R8, R8, 0x10000, RZ ;  /* 0x0001000008087824 */ /* 0x000fc600078e00ff */
[----:B------:R-:W-:Y:S01]  /*4460*/  LOP3.LUT R11, R9, 0xff00, R2, 0xf8, !PT ;  /* 0x0000ff00090b7812 */ /* 0x000fe200078ef802 */
[----:B------:R-:W-:Y:S01]  /*4470*/  IMAD.U32 R2, R12, 0x10000, RZ ;  /* 0x000100000c027824 */ /* 0x000fe200078e00ff */
[----:B------:R-:W-:Y:S02]  /*4480*/  LOP3.LUT R3, R3, 0xff00, R0, 0xf8, !PT ;  /* 0x0000ff0003037812 */ /* 0x000fe400078ef800 */
[----:B------:R-:W-:Y:S02]  /*4490*/  F2FP.F16.E4M3.UNPACK_B R9, R82.H1 ;  /* 0x00000052ff09723e */ /* 0x000fe400030006ff */
[-C--:B-1----:R-:W-:Y:S02]  /*44a0*/  F2FP.F16.E4M3.UNPACK_B R0, R5.reuse ;  /* 0x00000005ff00723e */ /* 0x082fe400020006ff */
[----:B------:R-:W-:Y:S01]  /*44b0*/  LOP3.LUT R13, R11, 0xff0000, R8, 0xf8, !PT ;  /* 0x00ff00000b0d7812 */ /* 0x000fe200078ef808 */
[--C-:B------:R-:W-:Y:S01]  /*44c0*/  HADD2.F32 R11, -RZ, R9.reuse.H0_H0 ;  /* 0x20000009ff0b7230 */ /* 0x100fe20000004100 */
[----:B------:R-:W-:Y:S01]  /*44d0*/  LOP3.LUT R10, R3, 0xff0000, R2, 0xf8, !PT ;  /* 0x00ff0000030a7812 */ /* 0x000fe200078ef802 */
[--C-:B------:R-:W-:Y:S01]  /*44e0*/  HADD2.F32 R2, -RZ, R0.reuse.H1_H1 ;  /* 0x30000000ff027230 */ /* 0x100fe20000004100 */
[----:B------:R-:W-:Y:S01]  /*44f0*/  F2FP.F16.E4M3.UNPACK_B R8, R38.H1 ;  /* 0x00000026ff08723e */ /* 0x000fe200030006ff */
[----:B------:R-:W-:Y:S01]  /*4500*/  HADD2.F32 R12, -RZ, R9.H1_H1 ;  /* 0x30000009ff0c7230 */ /* 0x000fe20000004100 */
[----:B------:R-:W-:Y:S01]  /*4510*/  F2FP.F16.E4M3.UNPACK_B R5, R5.H1 ;  /* 0x00000005ff05723e */ /* 0x000fe200030006ff */
[----:B------:R-:W-:-:S02]  /*4520*/  HADD2.F32 R0, -RZ, R0.H0_H0 ;  /* 0x20000000ff007230 */ /* 0x000fc40000004100 */
[-C--:B------:R-:W-:Y:S01]  /*4530*/  FMUL.FTZ R25, R2, R11.reuse ;  /* 0x0000000b02197220 */ /* 0x080fe20000410000 */
        /* <DEDUP_REMOVED lines=9> */
[----:B------:R-:W-:Y:S01]  /*45d0*/  FMUL.FTZ R12, R5, R12 ;  /* 0x0000000c050c7220 */ /* 0x000fe20000410000 */
[----:B------:R-:W-:-:S02]  /*45e0*/  HADD2.F32 R11, -RZ, R82.H1_H1 ;  /* 0x30000052ff0b7230 */ /* 0x000fc40000004100 */
[----:B------:R-:W-:Y:S01]  /*45f0*/  FFMA.FTZ R28, R5, R8, -R0 ;  /* 0x00000008051c7223 */ /* 0x000fe20000010800 */
[----:B------:R-:W-:Y:S01]  /*4600*/  F2FP.F16.E4M3.UNPACK_B R0, R4.H1 ;  /* 0x00000004ff00723e */ /* 0x000fe200030006ff */
[----:B------:R-:W-:Y:S01]  /*4610*/  FFMA.FTZ R29, R3, R8, R12 ;  /* 0x00000008031d7223 */ /* 0x000fe2000001000c */
[----:B------:R-:W-:Y:S01]  /*4620*/  F2FP.F16.E4M3.UNPACK_B R4, R4 ;  /* 0x00000004ff04723e */ /* 0x000fe200020006ff */
[----:B------:R-:W-:Y:S01]  /*4630*/  HADD2.F32 R9, -RZ, R82.H0_H0 ;  /* 0x20000052ff097230 */ /* 0x000fe20000004100 */
[----:B------:R-:W-:Y:S01]  /*4640*/  F2FP.F16.E4M3.UNPACK_B R38, R38 ;  /* 0x00000026ff26723e */ /* 0x000fe200020006ff */
[--C-:B------:R-:W-:Y:S01]  /*4650*/  HADD2.F32 R2, -RZ, R0.reuse.H0_H0 ;  /* 0x20000000ff027230 */ /* 0x100fe20000004100 */
[----:B------:R-:W-:Y:S01]  /*4660*/  F2FP.SATFINITE.E4M3.F32.PACK_AB_MERGE_C R32, R29, R28, RZ ;  /* 0x0000001c1d20723e */ /* 0x000fe200048070ff */
[----:B------:R-:W-:Y:S02]  /*4670*/  HADD2.F32 R3, -RZ, R0.H1_H1 ;  /* 0x30000000ff037230 */ /* 0x000fe40000004100 */
[----:B------:R-:W-:-:S02]  /*4680*/  HADD2.F32 R0, -RZ, R4.H0_H0 ;  /* 0x20000004ff007230 */ /* 0x000fc40000004100 */
[-C--:B------:R-:W-:Y:S01]  /*4690*/  FMUL.FTZ R24, R2, R11.reuse ;  /* 0x0000000b02187220 */ /* 0x080fe20000410000 */
[----:B------:R-:W-:Y:S02]  /*46a0*/  HADD2.F32 R4, -RZ, R4.H1_H1 ;  /* 0x30000004ff047230 */ /* 0x000fe40000004100 */
[C---:B------:R-:W-:Y:S01]  /*46b0*/  FMUL.FTZ R25, R3.reuse, R11 ;  /* 0x0000000b03197220 */ /* 0x040fe20000410000 */
[--C-:B------:R-:W-:Y:S02]  /*46c0*/  HADD2.F32 R8, -RZ, R38.reuse.H1_H1 ;  /* 0x30000026ff087230 */ /* 0x100fe40000004100 */
[----:B------:R-:W-:Y:S02]  /*46d0*/  HADD2.F32 R5, -RZ, R38.H0_H0 ;  /* 0x20000026ff057230 */ /* 0x000fe40000004100 */
[-C--:B------:R-:W-:Y:S01]  /*46e0*/  FMUL.FTZ R11, R4, R9.reuse ;  /* 0x00000009040b7220 */ /* 0x080fe20000410000 */
[----:B------:R-:W-:Y:S01]  /*46f0*/  FMUL.FTZ R9, R0, R9 ;  /* 0x0000000900097220 */ /* 0x000fe20000410000 */
[-C--:B------:R-:W-:Y:S01]  /*4700*/  FFMA.FTZ R12, R2, R8.reuse, -R25 ;  /* 0x00000008020c7223 */ /* 0x080fe20000010819 */
[----:B------:R-:W-:Y:S01]  /*4710*/  FFMA.FTZ R3, R3, R8, R24 ;  /* 0x0000000803037223 */ /* 0x000fe20000010018 */
[----:B------:R-:W-:Y:S01]  /*4720*/  F2FP.F16.E4M3.UNPACK_B R2, R7.H1 ;  /* 0x00000007ff02723e */ /* 0x000fe200030006ff */
[----:B------:R-:W-:Y:S01]  /*4730*/  FFMA.FTZ R25, R4, R5, R9 ;  /* 0x0000000504197223 */ /* 0x000fe20000010009 */
[----:B------:R-:W-:Y:S01]  /*4740*/  F2FP.F16.E4M3.UNPACK_B R9, R13.H1 ;  /* 0x0000000dff09723e */ /* 0x000fe200030006ff */
[----:B------:R-:W-:Y:S01]  /*4750*/  FFMA.FTZ R24, R0, R5, -R11 ;  /* 0x0000000500187223 */ /* 0x000fe2000001080b */
        /* <DEDUP_REMOVED lines=11> */
[----:B------:R-:W-:Y:S02]  /*4810*/  HADD2.F32 R11, -RZ, R13.H1_H1 ;  /* 0x3000000dff0b7230 */ /* 0x000fe40000004100 */
[C---:B------:R-:W-:Y:S01]  /*4820*/  FMUL.FTZ R31, R3.reuse, R12 ;  /* 0x0000000c031f7220 */ /* 0x040fe20000410000 */
[----:B------:R-:W-:Y:S02]  /*4830*/  HADD2.F32 R0, -RZ, R0.H0_H0 ;  /* 0x20000000ff007230 */ /* 0x000fe40000004100 */
[----:B------:R-:W-:Y:S01]  /*4840*/  FFMA.FTZ R28, R3, R8, -R28 ;  /* 0x00000008031c7223 */ /* 0x000fe2000001081c */
[----:B------:R-:W-:Y:S02]  /*4850*/  HADD2.F32 R3, -RZ, R10.H1_H1 ;  /* 0x3000000aff037230 */ /* 0x000fe40000004100 */
[----:B------:R-:W-:Y:S01]  /*4860*/  FMUL.FTZ R29, R2, R11 ;  /* 0x0000000b021d7220 */ /* 0x000fe20000410000 */
[----:B------:R-:W-:Y:S01]  /*4870*/  F2FP.F16.E4M3.UNPACK_B R7, R7 ;  /* 0x00000007ff07723e */ /* 0x000fe200020006ff */
[----:B------:R-:W-:Y:S01]  /*4880*/  FMUL.FTZ R11, R0, R11 ;  /* 0x0000000b000b7220 */ /* 0x000fe20000410000 */
[----:B------:R-:W-:Y:S01]  /*4890*/  F2FP.F16.E4M3.UNPACK_B R6, R6 ;  /* 0x00000006ff06723e */ /* 0x000fe200020006ff */
[----:B------:R-:W-:Y:S01]  /*48a0*/  FFMA.FTZ R31, R4, R8, R31 ;  /* 0x00000008041f7223 */ /* 0x000fe2000001001f */
[-C--:B------:R-:W-:Y:S01]  /*48b0*/  FFMA.FTZ R29, R0, R3.reuse, -R29 ;  /* 0x00000003001d7223 */ /* 0x080fe2000001081d */
[----:B------:R-:W-:Y:S01]  /*48c0*/  FFMA.FTZ R4, R2, R3, R11 ;  /* 0x0000000302047223 */ /* 0x000fe2000001000b */
[----:B------:R-:W-:-:S02]  /*48d0*/  HADD2.F32 R2, -RZ, R7.H0_H0 ;  /* 0x20000007ff027230 */ /* 0x000fc40000004100 */
[----:B------:R-:W-:Y:S01]  /*48e0*/  HADD2.F32 R7, -RZ, R7.H1_H1 ;  /* 0x30000007ff077230 */ /* 0x000fe20000004100 */
[----:B------:R-:W-:Y:S01]  /*48f0*/  F2FP.SATFINITE.E4M3.F32.PACK_AB_MERGE_C R28, R31, R28, RZ ;  /* 0x0000001c1f1c723e */ /* 0x000fe200048070ff */
[----:B------:R-:W-:Y:S01]  /*4900*/  HADD2.F32 R9, -RZ, R9.H0_H0 ;  /* 0x20000009ff097230 */ /* 0x000fe20000004100 */
[----:B------:R-:W-:Y:S01]  /*4910*/  F2FP.SATFINITE.E4M3.F32.PACK_AB_MERGE_C R29, R4, R29, RZ ;  /* 0x0000001d041d723e */ /* 0x000fe200048070ff */
[--C-:B------:R-:W-:Y:S01]  /*4920*/  HADD2.F32 R0, -RZ, R6.reuse.H0_H0 ;  /* 0x20000006ff007230 */ /* 0x100fe20000004100 */
[----:B------:R-:W-:Y:S01]  /*4930*/  F2FP.SATFINITE.E4M3.F32.PACK_AB_MERGE_C R4, R25, R24, R30 ;  /* 0x000000181904723e */ /* 0x000fe2000480701e */
[----:B------:R-:W-:Y:S02]  /*4940*/  HADD2.F32 R6, -RZ, R6.H1_H1 ;  /* 0x30000006ff067230 */ /* 0x000fe40000004100 */
[-C--:B------:R-:W-:Y:S01]  /*4950*/  FMUL.FTZ R11, R7, R9.reuse ;  /* 0x00000009070b7220 */ /* 0x080fe20000410000 */
[----:B------:R-:W-:Y:S02]  /*4960*/  HADD2.F32 R13, -RZ, R13.H0_H0 ;  /* 0x2000000dff0d7230 */ /* 0x000fe40000004100 */
[----:B------:R-:W-:Y:S01]  /*4970*/  FMUL.FTZ R8, R2, R9 ;  /* 0x0000000902087220 */ /* 0x000fe20000410000 */
[----:B------:R-:W-:-:S02]  /*4980*/  HADD2.F32 R5, -RZ, R5.H0_H0 ;  /* 0x20000005ff057230 */ /* 0x000fc40000004100 */
[----:B------:R-:W-:Y:S02]  /*4990*/  HADD2.F32 R3, -RZ, R10.H0_H0 ;  /* 0x2000000aff037230 */ /* 0x000fe40000004100 */
[-C--:B------:R-:W-:Y:S01]  /*49a0*/  FMUL.FTZ R9, R6, R13.reuse ;  /* 0x0000000d06097220 */ /* 0x080fe20000410000 */
[----:B------:R-:W-:Y:S01]  /*49b0*/  FMUL.FTZ R13, R0, R13 ;  /* 0x0000000d000d7220 */ /* 0x000fe20000410000 */
[-C--:B------:R-:W-:Y:S01]  /*49c0*/  FFMA.FTZ R11, R2, R5.reuse, -R11 ;  /* 0x00000005020b7223 */ /* 0x080fe2000001080b */
[----:B------:R-:W-:Y:S01]  /*49d0*/  FFMA.FTZ R8, R7, R5, R8 ;  /* 0x0000000507087223 */ /* 0x000fe20000010008 */
[-C--:B------:R-:W-:Y:S01]  /*49e0*/  FFMA.FTZ R9, R0, R3.reuse, -R9 ;  /* 0x0000000300097223 */ /* 0x080fe20000010809 */
[----:B------:R-:W-:Y:S01]  /*49f0*/  FFMA.FTZ R6, R6, R3, R13 ;  /* 0x0000000306067223 */ /* 0x000fe2000001000d */
[----:B------:R-:W-:Y:S02]  /*4a00*/  F2FP.SATFINITE.E4M3.F32.PACK_AB_MERGE_C R5, R27, R26, R32 ;  /* 0x0000001a1b05723e */ /* 0x000fe40004807020 */
[----:B------:R-:W-:-:S02]  /*4a10*/  F2FP.SATFINITE.E4M3.F32.PACK_AB_MERGE_C R7, R8, R11, R28 ;  /* 0x0000000b0807723e */ /* 0x000fc4000480701c */
[----:B------:R-:W-:-:S07]  /*4a20*/  F2FP.SATFINITE.E4M3.F32.PACK_AB_MERGE_C R6, R6, R9, R29 ;  /* 0x000000090606723e */ /* 0x000fce000480701d */
.L_x_1763:
[----:B------:R-:W-:Y:S05]  /*4a30*/  BSYNC B1 ;  /* 0x0000000000017941 */ /* 0x000fea0003800000 */
.L_x_1762:
[----:B-1----:R0:W-:Y:S01]  /*4a40*/  ST.E.128 desc[UR36][R14.64], R4 ;  /* 0x000000040e007985 */ /* 0x0021e2000c101d24 */
[----:B------:R-:W-:Y:S05]  /*4a50*/  BRA `(.L_x_1757) ;  /* 0x0000002400d07947 */ /* 0x000fea0003800000 */
.L_x_1739:
[----:B------:R-:W-:Y:S02]  /*4a60*/  ISETP.GE.AND P3, PT, R227, R80, PT ;  /* 0x00000050e300720c */ /* 0x000fe40003f66270 */
[----:B------:R-:W-:Y:S02]  /*4a70*/  CS2R R26, SRZ ;  /* 0x00000000001a7805 */ /* 0x000fe4000001ff00 */
[----:B------:R-:W-:Y:S02]  /*4a80*/  CS2R R24, SRZ ;  /* 0x0000000000187805 */ /* 0x000fe4000001ff00 */
[----:B------:R-:W-:-:S13]  /*4a90*/  ISETP.GE.OR P3, PT, R16, R83, P3 ;  /* 0x000000531000720c */ /* 0x000fda0001f66670 */
[----:B------:R-:W-:Y:S01]  /*4aa0*/  @!P3 IADD3 R29, P4, P5, R40, R6, R63 ;  /* 0x00000006281db210 */ /* 0x000fe20007d9e03f */
[----:B------:R-:W0:Y:S03]  /*4ab0*/  @!P3 LDC.64 R8, c[0x0][0x3e8] ;  /* 0x0000fa00ff08bb82 */ /* 0x000e260000000a00 */
[----:B------:R-:W-:Y:S02]  /*4ac0*/  @!P3 IADD3.X R30, R54, R14, R65, P4, P5 ;  /* 0x0000000e361eb210 */ /* 0x000fe400027ea441 */
[----:B------:R-:W-:-:S03]  /*4ad0*/  ISETP.GE.AND P4, PT, R189, R80, PT ;  /* 0x00000050bd00720c */ /* 0x000fc60003f86270 */
[----:B------:R-:W1:Y:S01]  /*4ae0*/  @!P3 LDC.64 R10, c[0x0][0x400] ;  /* 0x00010000ff0abb82 */ /* 0x000e620000000a00 */
[----:B------:R-:W-:-:S13]  /*4af0*/  ISETP.GE.OR P4, PT, R16, R83, P4 ;  /* 0x000000531000720c */ /* 0x000fda0002786670 */
[----:B------:R-:W2:Y:S02]  /*4b00*/  @!P4 LDC.64 R12, c[0x0][0x3e8] ;  /* 0x0000fa00ff0ccb82 */ /* 0x000ea40000000a00 */
[----:B--2---:R-:W-:Y:S02]  /*4b10*/  @!P4 IADD3 R12, P5, P6, R40, R12, R6 ;  /* 0x0000000c280cc210 */ /* 0x004fe40007ebe006 */
[----:B------:R-:W-:Y:S02]  /*4b20*/  CS2R R6, SRZ ;  /* 0x0000000000067805 */ /* 0x000fe4000001ff00 */
[----:B------:R-:W-:Y:S02]  /*4b30*/  @!P4 IADD3.X R13, R54, R13, R14, P5, P6 ;  /* 0x0000000d360dc210 */ /* 0x000fe40002fec40e */
[----:B------:R-:W2:Y:S02]  /*4b40*/  @!P4 LDC.64 R14, c[0x0][0x400] ;  /* 0x00010000ff0ecb82 */ /* 0x000ea40000000a00 */
[----:B--2---:R-:W-:-:S04]  /*4b50*/  @!P4 IADD3 R14, P5, P6, R20, R14, R4 ;  /* 0x0000000e140ec210 */ /* 0x004fc80007ebe004 */
[----:B------:R-:W-:Y:S02]  /*4b60*/  @!P4 IADD3.X R15, R52, R15, R81, P5, P6 ;  /* 0x0000000f340fc210 */ /* 0x000fe40002fec451 */
[----:B------:R-:W-:Y:S02]  /*4b70*/  @!P3 IADD3 R3, P5, P6, R20, R4, R61 ;  /* 0x000000041403b210 */ /* 0x000fe40007ebe03d */
[----:B------:R-:W-:Y:S01]  /*4b80*/  CS2R R4, SRZ ;  /* 0x0000000000047805 */ /* 0x000fe2000001ff00 */
[----:B------:R-:W2:Y:S01]  /*4b90*/  @!P4 LDG.E.128 R24, desc[UR36][R14.64] ;  /* 0x000000240e18c981 */ /* 0x000ea2000c1e1d00 */
[----:B------:R-:W-:-:S04]  /*4ba0*/  @!P3 IADD3.X R28, R52, R81, R62, P5, P6 ;  /* 0x00000051341cb210 */ /* 0x000fc80002fec43e */
[----:B------:R-:W3:Y:S01]  /*4bb0*/  @!P4 LDG.E.128 R4, desc[UR36][R12.64] ;  /* 0x000000240c04c981 */ /* 0x000ee2000c1e1d00 */
[----:B0-----:R-:W-:-:S05]  /*4bc0*/  @!P3 IADD3 R8, P4, R29, R8, RZ ;  /* 0x000000081d08b210 */ /* 0x001fca0007f9e0ff */
[----:B------:R-:W-:Y:S01]  /*4bd0*/  @!P3 IMAD.X R9, R30, 0x1, R9, P4 ;  /* 0x000000011e09b824 */ /* 0x000fe200020e0609 */
[----:B-1----:R-:W-:Y:S02]  /*4be0*/  @!P3 IADD3 R10, P4, R3, R10, RZ ;  /* 0x0000000a030ab210 */ /* 0x002fe40007f9e0ff */
[----:B------:R-:W-:Y:S02]  /*4bf0*/  CS2R R30, SRZ ;  /* 0x00000000001e7805 */ /* 0x000fe4000001ff00 */
[----:B------:R-:W-:Y:S02]  /*4c00*/  CS2R R34, SRZ ;  /* 0x0000000000227805 */ /* 0x000fe4000001ff00 */
[----:B------:R-:W-:Y:S01]  /*4c10*/  CS2R R32, SRZ ;  /* 0x0000000000207805 */ /* 0x000fe2000001ff00 */
[----:B------:R-:W-:Y:S01]  /*4c20*/  @!P3 IMAD.X R11, R28, 0x1, R11, P4 ;  /* 0x000000011c0bb824 */ /* 0x000fe200020e060b */
[----:B------:R-:W-:-:S04]  /*4c30*/  CS2R R28, SRZ ;  /* 0x00000000001c7805 */ /* 0x000fc8000001ff00 */
[----:B------:R-:W4:Y:S04]  /*4c40*/  @!P3 LDG.E.128 R32, desc[UR36][R10.64] ;  /* 0x000000240a20b981 */ /* 0x000f28000c1e1d00 */
[----:B------:R-:W5:Y:S01]  /*4c50*/  @!P3 LDG.E.128 R28, desc[UR36][R8.64] ;  /* 0x00000024081cb981 */ /* 0x000f62000c1e1d00 */
[----:B------:R-:W-:-:S06]  /*4c60*/  UISETP.NE.AND UP0, UPT, UR61, 0x3, UPT ;  /* 0x000000033d00788c */ /* 0x000fcc000bf05270 */
[----:B------:R-:W-:Y:S02]  /*4c70*/  PLOP3.LUT P5, PT, PT, PT, UP0, 0x80, 0x0 ;  /* 0x000000000000781c */ /* 0x000fe40003faf008 */
[----:B------:R-:W-:Y:S01]  /*4c80*/  ISETP.GE.AND P3, PT, R16, R83, PT ;  /* 0x000000531000720c */ /* 0x000fe20003f66270 */
[----:B--2---:R-:W-:Y:S02]  /*4c90*/  IMAD.MOV.U32 R90, RZ, RZ, R26 ;  /* 0x000000ffff5a7224 */ /* 0x004fe400078e001a */
[----:B------:R-:W-:Y:S02]  /*4ca0*/  IMAD.MOV.U32 R92, RZ, RZ, R24 ;  /* 0x000000ffff5c7224 */ /* 0x000fe400078e0018 */
[----:B---3--:R-:W-:Y:S01]  /*4cb0*/  IMAD.MOV.U32 R88, RZ, RZ, R6 ;  /* 0x000000ffff587224 */ /* 0x008fe200078e0006 */
[----:B------:R-:W-:Y:S01]  /*4cc0*/  MOV R91, R4 ;  /* 0x00000004005b7202 */ /* 0x000fe20000000f00 */
[----:B----4-:R-:W-:Y:S02]  /*4cd0*/  IMAD.MOV.U32 R84, RZ, RZ, R34 ;  /* 0x000000ffff547224 */ /* 0x010fe400078e0022 */
[----:B------:R-:W-:-:S02]  /*4ce0*/  IMAD.MOV.U32 R85, RZ, RZ, R32 ;  /* 0x000000ffff557224 */ /* 0x000fc400078e0020 */
[----:B-----5:R-:W-:Y:S02]  /*4cf0*/  IMAD.MOV.U32 R82, RZ, RZ, R30 ;  /* 0x000000ffff527224 */ /* 0x020fe400078e001e */
[----:B------:R-:W-:Y:S01]  /*4d00*/  IMAD.MOV.U32 R83, RZ, RZ, R28 ;  /* 0x000000ffff537224 */ /* 0x000fe200078e001c */
[----:B------:R-:W-:Y:S06]  /*4d10*/  @!P5 BRA `(.L_x_1764) ;  /* 0x000000000004d947 */ /* 0x000fec0003800000 */
[----:B------:R-:W-:Y:S01]  /*4d20*/  BPT.TRAP 0x1 ;  /* 0x000000040000795c */ /* 0x000fe20000300000 */
.L_x_1764:
[----:B------:R-:W-:Y:S01]  /*4d30*/  IMAD R72, R186, 0x8, R184 ;  /* 0x00000008ba487824 */ /* 0x000fe200078e02b8 */
[----:B------:R-:W-:Y:S01]  /*4d40*/  SHF.L.U32 R81, R195, 0x1f, RZ ;  /* 0x0000001fc3517819 */ /* 0x000fe200000006ff */
[----:B------:R-:W0:Y:S01]  /*4d50*/  LDC R87, c[0x0][0x2f4] ;  /* 0x0000bd00ff577b82 */ /* 0x000e220000000800 */
[----:B------:R-:W-:Y:S02]  /*4d60*/  BSSY B1, `(.L_x_1765) ;  /* 0x0000003000017945 */ /* 0x000fe40003800000 */
[----:B------:R-:W1:Y:S02]  /*4d70*/  SYNCS.PHASECHK.TRANS64.TRYWAIT P4, [R72+URZ+0x28490], R81 ;  /* 0x02849051480075a7 */ /* 0x000e64000808017f */
[----:B-1----:R-:W-:Y:S05]  /*4d80*/  @!P4 BRA `(.L_x_1766) ;  /* 0x0000022c005cc947 */ /* 0x002fea0003800000 */
.L_x_2124:
[----:B------:R-:W-:Y:S05]  /*4d90*/  BSYNC B1 ;  /* 0x0000000000017941 */ /* 0x000fea0003800000 */
.L_x_1765:
[----:B------:R-:W-:Y:S01]  /*4da0*/  UMOV UR4, 0xffffffff ;  /* 0xffffffff00047882 */ /* 0x000fe20000000000 */
[----:B0-----:R-:W-:Y:S02]  /*4db0*/  IADD3 R89, -R56, R87, RZ ;  /* 0x0000005738597210 */ /* 0x001fe40007ffe1ff */
[----:B------:R-:W-:Y:S05]  /*4dc0*/  BRA.DIV UR4, `(.L_x_1767) ;  /* 0x0000022e04607947 */ /* 0x000fea000b800000 */
[----:B------:R0:W2:Y:S04]  /*4dd0*/  SHFL.IDX PT, R3, R2, RZ, 0x181f ;  /* 0x00181fff02037589 */ /* 0x0000a800000e0000 */
[----:B------:R0:W3:Y:S02]  /*4de0*/  SHFL.IDX PT, R38, R0, RZ, 0x181f ;  /* 0x00181fff00267589 */ /* 0x0000e400000e0000 */
.L_x_2128:
        /* <DEDUP_REMOVED lines=18> */
[----:B------:R-:W-:Y:S01]  /*4f10*/  IADD3 R11, R8, R9, R210 ;  /* 0x00000009080b7210 */ /* 0x000fe20007ffe0d2 */
[----:B------:R-:W-:-:S04]  /*4f20*/  IMAD R9, R186, 0x4000, R69 ;  /* 0x00004000ba097824 */ /* 0x000fc800078e0245 */
[----:B------:R-:W-:Y:S02]  /*4f30*/  IMAD R11, R186, 0x4000, R11 ;  /* 0x00004000ba0b7824 */ /* 0x000fe400078e020b */
[C---:B------:R-:W-:Y:S02]  /*4f40*/  IMAD.IADD R9, R184.reuse, 0x1, R9 ;  /* 0x00000001b8097824 */ /* 0x040fe400078e0209 */
[----:B------:R-:W-:-:S04]  /*4f50*/  IMAD.IADD R12, R184, 0x1, R11 ;  /* 0x00000001b80c7824 */ /* 0x000fc800078e020b */
[----:B------:R-:W2:Y:S04]  /*4f60*/  LDS.128 R8, [R9+0x20000] ;  /* 0x0200000009087984 */ /* 0x000ea80000000c00 */
[----:B------:R-:W3:Y:S01]  /*4f70*/  LDS.128 R12, [R12+0x20000] ;  /* 0x020000000c0c7984 */ /* 0x000ee20000000c00 */
[----:B------:R-:W-:Y:S05]  /*4f80*/  @P3 BRA `(.L_x_1771) ;  /* 0x0000000c00583947 */ /* 0x000fea0003800000 */
[--C-:B------:R-:W-:Y:S02]  /*4f90*/  SHF.R.U32.HI R102, RZ, 0x8, R5.reuse ;  /* 0x00000008ff667819 */ /* 0x100fe40000011605 */
[--C-:B------:R-:W-:Y:S02]  /*4fa0*/  SHF.R.U32.HI R103, RZ, 0x18, R5.reuse ;  /* 0x00000018ff677819 */ /* 0x100fe40000011605 */
[----:B------:R-:W-:Y:S02]  /*4fb0*/  LOP3.LUT R4, R5, 0xff, RZ, 0xc0, !PT ;  /* 0x000000ff05047812 */ /* 0x000fe400078ec0ff */
[----:B------:R-:W-:Y:S01]  /*4fc0*/  SHF.R.U32.HI R100, RZ, 0x10, R5 ;  /* 0x00000010ff647819 */ /* 0x000fe20000011605 */
[----:B------:R-:W-:Y:S01]  /*4fd0*/  IMAD.SHL.U32 R5, R102, 0x100, RZ ;  /* 0x0000010066057824 */ /* 0x000fe200078e00ff */
[----:B------:R-:W-:Y:S02]  /*4fe0*/  SHF.R.U32.HI R101, RZ, 0x18, R7 ;  /* 0x00000018ff657819 */ /* 0x000fe40000011607 */
[----:B------:R-:W-:-:S02]  /*4ff0*/  LOP3.LUT R6, R7, 0xff, RZ, 0xc0, !PT ;  /* 0x000000ff07067812 */ /* 0x000fc400078ec0ff */
[--C-:B------:R-:W-:Y:S02]  /*5000*/  SHF.R.U32.HI R97, RZ, 0x8, R7.reuse ;  /* 0x00000008ff617819 */ /* 0x100fe40000011607 */
[----:B------:R-:W-:Y:S02]  /*5010*/  SHF.R.U32.HI R99, RZ, 0x10, R7 ;  /* 0x00000010ff637819 */ /* 0x000fe40000011607 */
[--C-:B------:R-:W-:Y:S02]  /*5020*/  SHF.R.U32.HI R26, RZ, 0x8, R25.reuse ;  /* 0x00000008ff1a7819 */ /* 0x100fe40000011619 */
[----:B------:R-:W-:Y:S02]  /*5030*/  SHF.R.U32.HI R96, RZ, 0x18, R25 ;  /* 0x00000018ff607819 */ /* 0x000fe40000011619 */
[----:B------:R-:W-:Y:S02]  /*5040*/  LOP3.LUT R7, R25, 0xff, RZ, 0xc0, !PT ;  /* 0x000000ff19077812 */ /* 0x000fe400078ec0ff */
[----:B------:R-:W-:-:S02]  /*5050*/  PRMT R4, R103, 0x654, R4 ;  /* 0x0000065467047816 */ /* 0x000fc40000000004 */
[----:B------:R-:W-:Y:S02]  /*5060*/  SHF.R.U32.HI R94, RZ, 0x10, R25 ;  /* 0x00000010ff5e7819 */ /* 0x000fe40000011619 */
[--C-:B------:R-:W-:Y:S02]  /*5070*/  SHF.R.U32.HI R95, RZ, 0x18, R27.reuse ;  /* 0x00000018ff5f7819 */ /* 0x100fe4000001161b */
[----:B------:R-:W-:Y:S02]  /*5080*/  LOP3.LUT R24, R27, 0xff, RZ, 0xc0, !PT ;  /* 0x000000ff1b187812 */ /* 0x000fe400078ec0ff */
[--C-:B------:R-:W-:Y:S02]  /*5090*/  SHF.R.U32.HI R93, RZ, 0x8, R27.reuse ;  /* 0x00000008ff5d7819 */ /* 0x100fe4000001161b */
[----:B------:R-:W-:Y:S01]  /*50a0*/  SHF.R.U32.HI R98, RZ, 0x10, R27 ;  /* 0x00000010ff627819 */ /* 0x000fe2000001161b */
[----:B------:R-:W-:Y:S01]  /*50b0*/  IMAD.SHL.U32 R27, R26, 0x100, RZ ;  /* 0x000001001a1b7824 */ /* 0x000fe200078e00ff */
[----:B---3--:R-:W-:Y:S01]  /*50c0*/  MOV R25, R12 ;  /* 0x0000000c00197202 */ /* 0x008fe20000000f00 */
[----:B------:R-:W-:Y:S01]  /*50d0*/  IMAD.SHL.U32 R93, R93, 0x100, RZ ;  /* 0x000001005d5d7824 */ /* 0x000fe200078e00ff */
[----:B------:R-:W-:Y:S01]  /*50e0*/  PRMT R12, R96, 0x654, R7 ;  /* 0x00000654600c7816 */ /* 0x000fe20000000007 */
[----:B------:R-:W-:Y:S01]  /*50f0*/  IMAD.SHL.U32 R7, R97, 0x100, RZ ;  /* 0x0000010061077824 */ /* 0x000fe200078e00ff */
[----:B------:R-:W-:Y:S01]  /*5100*/  LOP3.LUT R4, R4, 0xff00, R5, 0xf8, !PT ;  /* 0x0000ff0004047812 */ /* 0x000fe200078ef805 */
[----:B------:R-:W-:Y:S01]  /*5110*/  IMAD.U32 R5, R100, 0x10000, RZ ;  /* 0x0001000064057824 */ /* 0x000fe200078e00ff */
[----:B------:R-:W-:-:S02]  /*5120*/  PRMT R6, R101, 0x654, R6 ;  /* 0x0000065465067816 */ /* 0x000fc40000000006 */
[----:B------:R-:W-:Y:S02]  /*5130*/  PRMT R24, R95, 0x654, R24 ;  /* 0x000006545f187816 */ /* 0x000fe40000000018 */
[----:B------:R-:W-:Y:S02]  /*5140*/  LOP3.LUT R96, R12, 0xff00, R27, 0xf8, !PT ;  /* 0x0000ff000c607812 */ /* 0x000fe400078ef81b */
[----:B------:R-:W-:Y:S02]  /*5150*/  LOP3.LUT R7, R6, 0xff00, R7, 0xf8, !PT ;  /* 0x0000ff0006077812 */ /* 0x000fe400078ef807 */
[----:B------:R-:W-:Y:S02]  /*5160*/  F2FP.F16.E4M3.UNPACK_B R95, R92.H1 ;  /* 0x0000005cff5f723e */ /* 0x000fe400030006ff */
[----:B------:R-:W-:Y:S02]  /*5170*/  F2FP.F16.E4M3.UNPACK_B R26, R25.H1 ;  /* 0x00000019ff1a723e */ /* 0x000fe400030006ff */
[----:B--2---:R-:W-:-:S02]  /*5180*/  F2FP.F16.E4M3.UNPACK_B R12, R8.H1 ;  /* 0x00000008ff0c723e */ /* 0x004fc400030006ff */
[----:B------:R-:W-:Y:S01]  /*5190*/  LOP3.LUT R6, R4, 0xff0000, R5, 0xf8, !PT ;  /* 0x00ff000004067812 */ /* 0x000fe200078ef805 */
[----:B------:R-:W-:Y:S01]  /*51a0*/  IMAD.U32 R4, R99, 0x10000, RZ ;  /* 0x0001000063047824 */ /* 0x000fe200078e00ff */
[----:B------:R-:W-:Y:S01]  /*51b0*/  LOP3.LUT R97, R24, 0xff00, R93, 0xf8, !PT ;  /* 0x0000ff0018617812 */ /* 0x000fe200078ef85d */
[----:B------:R-:W-:Y:S01]  /*51c0*/  HADD2.F32 R5, -RZ, R95.H0_H0 ;  /* 0x2000005fff057230 */ /* 0x000fe20000004100 */
[----:B------:R-:W-:Y:S01]  /*51d0*/  F2FP.F16.E4M3.UNPACK_B R93, R91.H1 ;  /* 0x0000005bff5d723e */ /* 0x000fe200030006ff */
[----:B------:R-:W-:Y:S01]  /*51e0*/  HADD2.F32 R27, -RZ, R26.H0_H0 ;  /* 0x2000001aff1b7230 */ /* 0x000fe20000004100 */
[----:B------:R-:W-:Y:S01]  /*51f0*/  LOP3.LUT R4, R7, 0xff0000, R4, 0xf8, !PT ;  /* 0x00ff000007047812 */ /* 0x000fe200078ef804 */
[----:B------:R-:W-:Y:S01]  /*5200*/  HADD2.F32 R24, -RZ, R12.H0_H0 ;  /* 0x2000000cff187230 */ /* 0x000fe20000004100 */
[----:B------:R-:W-:Y:S01]  /*5210*/  SHF.L.U32 R98, R98, 0x10, RZ ;  /* 0x0000001062627819 */ /* 0x000fe200000006ff */
[----:B------:R-:W-:Y:S02]  /*5220*/  IMAD.U32 R7, R94, 0x10000, RZ ;  /* 0x000100005e077824 */ /* 0x000fe400078e00ff */
[----:B------:R-:W-:Y:S01]  /*5230*/  FMUL.FTZ R99, R27, R5 ;  /* 0x000000051b637220 */ /* 0x000fe20000410000 */
[----:B------:R-:W-:-:S02]  /*5240*/  HADD2.F32 R94, -RZ, R93.H0_H0 ;  /* 0x2000005dff5e7230 */ /* 0x000fc40000004100 */
[C---:B------:R-:W-:Y:S01]  /*5250*/  FMUL.FTZ R100, R24.reuse, R5 ;  /* 0x0000000518647220 */ /* 0x040fe20000410000 */
[----:B------:R-:W-:Y:S01]  /*5260*/  F2FP.F16.E4M3.UNPACK_B R92, R92 ;  /* 0x0000005cff5c723e */ /* 0x000fe200020006ff */
[----:B------:R-:W-:Y:S01]  /*5270*/  HADD2.F32 R93, -RZ, R93.H1_H1 ;  /* 0x3000005dff5d7230 */ /* 0x000fe20000004100 */
[----:B------:R-:W-:Y:S01]  /*5280*/  F2FP.F16.E4M3.UNPACK_B R25, R25 ;  /* 0x00000019ff19723e */ /* 0x000fe200020006ff */
[-C--:B------:R-:W-:Y:S01]  /*5290*/  FFMA.FTZ R99, R24, R94.reuse, -R99 ;  /* 0x0000005e18637223 */ /* 0x080fe20000010863 */
[----:B------:R-:W-:Y:S01]  /*52a0*/  FFMA.FTZ R100, R27, R94, R100 ;  /* 0x0000005e1b647223 */ /* 0x000fe20000010064 */
[----:B------:R-:W-:Y:S01]  /*52b0*/  HADD2.F32 R94, -RZ, R95.H1_H1 ;  /* 0x3000005fff5e7230 */ /* 0x000fe20000004100 */
[----:B------:R-:W-:Y:S01]  /*52c0*/  F2FP.F16.E4M3.UNPACK_B R8, R8 ;  /* 0x00000008ff08723e */ /* 0x000fe200020006ff */
[----:B------:R-:W-:Y:S01]  /*52d0*/  HADD2.F32 R27, -RZ, R26.H1_H1 ;  /* 0x3000001aff1b7230 */ /* 0x000fe20000004100 */
[----:B------:R-:W-:Y:S01]  /*52e0*/  LOP3.LUT R5, R97, 0xff0000, R98, 0xf8, !PT ;  /* 0x00ff000061057812 */ /* 0x000fe200078ef862 */
[----:B------:R-:W-:Y:S01]  /*52f0*/  HADD2.F32 R24, -RZ, R12.H1_H1 ;  /* 0x3000000cff187230 */ /* 0x000fe20000004100 */
[----:B------:R-:W-:Y:S01]  /*5300*/  F2FP.F16.E4M3.UNPACK_B R91, R91 ;  /* 0x0000005bff5b723e */ /* 0x000fe200020006ff */
[----:B------:R-:W-:-:S02]  /*5310*/  HADD2.F32 R95, -RZ, R92.H0_H0 ;  /* 0x2000005cff5f7230 */ /* 0x000fc40000004100 */
[CC--:B------:R-:W-:Y:S01]  /*5320*/  FMUL.FTZ R97, R27.reuse, R94.reuse ;  /* 0x0000005e1b617220 */ /* 0x0c0fe20000410000 */
[----:B------:R-:W-:Y:S02]  /*5330*/  HADD2.F32 R26, -RZ, R25.H0_H0 ;  /* 0x20000019ff1a7230 */ /* 0x000fe40000004100 */
[----:B------:R-:W-:Y:S01]  /*5340*/  FMUL.FTZ R94, R24, R94 ;  /* 0x0000005e185e7220 */ /* 0x000fe20000410000 */
[----:B------:R-:W-:Y:S01]  /*5350*/  HADD2.F32 R12, -RZ, R8.H0_H0 ;  /* 0x20000008ff0c7230 */ /* 0x000fe20000004100 */
[----:B------:R-:W-:Y:S01]  /*5360*/  LOP3.LUT R7, R96, 0xff0000, R7, 0xf8, !PT ;  /* 0x00ff000060077812 */ /* 0x000fe200078ef807 */
[-C--:B------:R-:W-:Y:S01]  /*5370*/  FFMA.FTZ R96, R24, R93.reuse, -R97 ;  /* 0x0000005d18607223 */ /* 0x080fe20000010861 */
[----:B------:R-:W-:Y:S01]  /*5380*/  FFMA.FTZ R101, R27, R93, R94 ;  /* 0x0000005d1b657223 */ /* 0x000fe2000001005e */
[----:B------:R-:W-:Y:S02]  /*5390*/  HADD2.F32 R27, -RZ, R91.H0_H0 ;  /* 0x2000005bff1b7230 */ /* 0x000fe40000004100 */
[-C--:B------:R-:W-:Y:S01]  /*53a0*/  FMUL.FTZ R93, R26, R95.reuse ;  /* 0x0000005f1a5d7220 */ /* 0x080fe20000410000 */
[----:B------:R-:W-:Y:S01]  /*53b0*/  FMUL.FTZ R95, R12, R95 ;  /* 0x0000005f0c5f7220 */ /* 0x000fe20000410000 */
[----:B------:R-:W-:Y:S01]  /*53c0*/  HADD2.F32 R92, -RZ, R92.H1_H1 ;  /* 0x3000005cff5c7230 */ /* 0x000fe20000004100 */
[----:B------:R-:W-:Y:S01]  /*53d0*/  F2FP.F16.E4M3.UNPACK_B R24, R14.H1 ;  /* 0x0000000eff18723e */ /* 0x000fe200030006ff */
[----:B------:R-:W-:-:S02]  /*53e0*/  HADD2.F32 R25, -RZ, R25.H1_H1 ;  /* 0x30000019ff197230 */ /* 0x000fc40000004100 */
[-C--:B------:R-:W-:Y:S01]  /*53f0*/  FFMA.FTZ R94, R12, R27.reuse, -R93 ;  /* 0x0000001b0c5e7223 */ /* 0x080fe2000001085d */
[----:B------:R-:W-:Y:S01]  /*5400*/  FFMA.FTZ R95, R26, R27, R95 ;  /* 0x0000001b1a5f7223 */ /* 0x000fe2000001005f */
[----:B------:R-:W-:Y:S01]  /*5410*/  HADD2.F32 R8, -RZ, R8.H1_H1 ;  /* 0x30000008ff087230 */ /* 0x000fe20000004100 */
[----:B------:R-:W-:Y:S01]  /*5420*/  F2FP.F16.E4M3.UNPACK_B R12, R90.H1 ;  /* 0x0000005aff0c723e */ /* 0x000fe200030006ff */
[----:B------:R-:W-:Y:S02]  /*5430*/  HADD2.F32 R91, -RZ, R91.H1_H1 ;  /* 0x3000005bff5b7230 */ /* 0x000fe40000004100 */
[-C--:B------:R-:W-:Y:S01]  /*5440*/  FMUL.FTZ R27, R25, R92.reuse ;  /* 0x0000005c191b7220 */ /* 0x080fe20000410000 */
[----:B------:R-:W-:Y:S02]  /*5450*/  HADD2.F32 R26, -RZ, R24.H0_H0 ;  /* 0x20000018ff1a7230 */ /* 0x000fe40000004100 */
[----:B------:R-:W-:Y:S01]  /*5460*/  FMUL.FTZ R92, R8, R92 ;  /* 0x0000005c085c7220 */ /* 0x000fe20000410000 */
[----:B------:R-:W-:-:S02]  /*5470*/  HADD2.F32 R93, -RZ, R12.H0_H0 ;  /* 0x2000000cff5d7230 */ /* 0x000fc40000004100 */
[-C--:B------:R-:W-:Y:S01]  /*5480*/  FFMA.FTZ R97, R8, R91.reuse, -R27 ;  /* 0x0000005b08617223 */ /* 0x080fe2000001081b */
[----:B------:R-:W-:Y:S01]  /*5490*/  F2FP.F16.E4M3.UNPACK_B R27, R88.H1 ;  /* 0x00000058ff1b723e */ /* 0x000fe200030006ff */
[----:B------:R-:W-:Y:S01]  /*54a0*/  FFMA.FTZ R92, R25, R91, R92 ;  /* 0x0000005b195c7223 */ /* 0x000fe2000001005c */
[----:B------:R-:W-:Y:S01]  /*54b0*/  F2FP.F16.E4M3.UNPACK_B R8, R10.H1 ;  /* 0x0000000aff08723e */ /* 0x000fe200030006ff */
[----:B------:R-:W-:Y:S02]  /*54c0*/  HADD2.F32 R91, -RZ, R12.H1_H1 ;  /* 0x3000000cff5b7230 */ /* 0x000fe40000004100 */
[----:B------:R-:W-:Y:S01]  /*54d0*/  FMUL.FTZ R103, R26, R93 ;  /* 0x0000005d1a677220 */ /* 0x000fe20000410000 */
[----:B------:R-:W-:Y:S01]  /*54e0*/  HADD2.F32 R25, -RZ, R27.H0_H0 ;  /* 0x2000001bff197230 */ /* 0x000fe20000004100 */
[----:B------:R-:W-:Y:S01]  /*54f0*/  F2FP.F16.E4M3.UNPACK_B R14, R14 ;  /* 0x0000000eff0e723e */ /* 0x000fe200020006ff */
[----:B------:R-:W-:Y:S01]  /*5500*/  HADD2.F32 R12, -RZ, R8.H0_H0 ;  /* 0x20000008ff0c7230 */ /* 0x000fe20000004100 */
[----:B------:R-:W-:Y:S01]  /*5510*/  F2FP.F16.E4M3.UNPACK_B R90, R90 ;  /* 0x0000005aff5a723e */ /* 0x000fe200020006ff */
[----:B------:R-:W-:Y:S01]  /*5520*/  HADD2.F32 R24, -RZ, R24.H1_H1 ;  /* 0x30000018ff187230 */ /* 0x000fe20000004100 */
[----:B------:R-:W-:Y:S01]  /*5530*/  F2FP.F16.E4M3.UNPACK_B R10, R10 ;  /* 0x0000000aff0a723e */ /* 0x000fe200020006ff */
[----:B------:R-:W-:-:S02]  /*5540*/  HADD2.F32 R8, -RZ, R8.H1_H1 ;  /* 0x30000008ff087230 */ /* 0x000fc40000004100 */
[C---:B------:R-:W-:Y:S01]  /*5550*/  FFMA.FTZ R98, R12.reuse, R25, -R103 ;  /* 0x000000190c627223 */ /* 0x040fe20000010867 */
[----:B------:R-:W-:Y:S02]  /*5560*/  HADD2.F32 R27, -RZ, R27.H1_H1 ;  /* 0x3000001bff1b7230 */ /* 0x000fe40000004100 */
[----:B------:R-:W-:Y:S01]  /*5570*/  FMUL.FTZ R93, R12, R93 ;  /* 0x0000005d0c5d7220 */ /* 0x000fe20000410000 */
[-C--:B------:R-:W-:Y:S01]  /*5580*/  FMUL.FTZ R103, R24, R91.reuse ;  /* 0x0000005b18677220 */ /* 0x080fe20000410000 */
[----:B------:R-:W-:Y:S01]  /*5590*/  FMUL.FTZ R91, R8, R91 ;  /* 0x0000005b085b7220 */ /* 0x000fe20000410000 */
[----:B------:R-:W-:Y:S02]  /*55a0*/  HADD2.F32 R12, -RZ, R14.H0_H0 ;  /* 0x2000000eff0c7230 */ /* 0x000fe40000004100 */
[----:B------:R-:W-:Y:S01]  /*55b0*/  FFMA.FTZ R26, R26, R25, R93 ;  /* 0x000000191a1a7223 */ /* 0x000fe2000001005d */
[-C--:B------:R-:W-:Y:S01]  /*55c0*/  FFMA.FTZ R107, R8, R27.reuse, -R103 ;  /* 0x0000001b086b7223 */ /* 0x080fe20000010867 */
[----:B------:R-:W-:Y:S01]  /*55d0*/  FFMA.FTZ R109, R24, R27, R91 ;  /* 0x0000001b186d7223 */ /* 0x000fe2000001005b */
[----:B------:R-:W-:Y:S01]  /*55e0*/  HADD2.F32 R93, -RZ, R90.H1_H1 ;  /* 0x3000005aff5d7230 */ /* 0x000fe20000004100 */
[----:B------:R-:W-:Y:S01]  /*55f0*/  F2FP.F16.E4M3.UNPACK_B R88, R88 ;  /* 0x00000058ff58723e */ /* 0x000fe200020006ff */
[----:B------:R-:W-:Y:S01]  /*5600*/  HADD2.F32 R8, -RZ, R10.H0_H0 ;  /* 0x2000000aff087230 */ /* 0x000fe20000004100 */
[-C--:B------:R-:W-:Y:S01]  /*5610*/  F2FP.F16.E4M3.UNPACK_B R24, R9.reuse ;  /* 0x00000009ff18723e */ /* 0x080fe200020006ff */
[----:B------:R-:W-:Y:S01]  /*5620*/  HADD2.F32 R14, -RZ, R14.H1_H1 ;  /* 0x3000000eff0e7230 */ /* 0x000fe20000004100 */
[----:B------:R-:W-:Y:S01]  /*5630*/  F2FP.F16.E4M3.UNPACK_B R9, R9.H1 ;  /* 0x00000009ff09723e */ /* 0x000fe200030006ff */
[----:B------:R-:W-:Y:S01]  /*5640*/  HADD2.F32 R91, -RZ, R90.H0_H0 ;  /* 0x2000005aff5b7230 */ /* 0x000fe20000004100 */
[----:B------:R-:W-:Y:S01]  /*5650*/  F2FP.SATFINITE.E4M3.F32.PACK_AB_MERGE_C R98, R107, R98, RZ ;  /* 0x000000626b62723e */ /* 0x000fe200048070ff */
[----:B------:R-:W-:-:S02]  /*5660*/  HADD2.F32 R10, -RZ, R10.H1_H1 ;  /* 0x3000000aff0a7230 */ /* 0x000fc40000004100 */
[----:B------:R-:W-:Y:S01]  /*5670*/  FMUL.FTZ R105, R14, R93 ;  /* 0x0000005d0e697220 */ /* 0x000fe20000410000 */
[--C-:B------:R-:W-:Y:S02]  /*5680*/  HADD2.F32 R27, -RZ, R88.reuse.H1_H1 ;  /* 0x30000058ff1b7230 */ /* 0x100fe40000004100 */
[----:B------:R-:W-:Y:S01]  /*5690*/  FMUL.FTZ R103, R12, R91 ;  /* 0x0000005b0c677220 */ /* 0x000fe20000410000 */
[----:B------:R-:W-:Y:S02]  /*56a0*/  HADD2.F32 R25, -RZ, R88.H0_H0 ;  /* 0x20000058ff197230 */ /* 0x000fe40000004100 */
[----:B------:R-:W-:Y:S01]  /*56b0*/  FMUL.FTZ R93, R10, R93 ;  /* 0x0000005d0a5d7220 */ /* 0x000fe20000410000 */
[----:B------:R-:W-:Y:S01]  /*56c0*/  FMUL.FTZ R91, R8, R91 ;  /* 0x0000005b085b7220 */ /* 0x000fe20000410000 */
[-C--:B------:R-:W-:Y:S01]  /*56d0*/  FFMA.FTZ R10, R10, R27.reuse, -R105 ;  /* 0x0000001b0a0a7223 */ /* 0x080fe20000010869 */
[----:B------:R-:W-:Y:S01]  /*56e0*/  F2FP.F16.E4M3.UNPACK_B R88, R6 ;  /* 0x00000006ff58723e */ /* 0x000fe200020006ff */
[----:B------:R-:W-:Y:S01]  /*56f0*/  FFMA.FTZ R93, R14, R27, R93 ;  /* 0x0000001b0e5d7223 */ /* 0x000fe2000001005d */
[-C--:B------:R-:W-:Y:S01]  /*5700*/  FFMA.FTZ R90, R12, R25.reuse, R91 ;  /* 0x000000190c5a7223 */ /* 0x080fe2000001005b */
[----:B------:R-:W-:Y:S01]  /*5710*/  F2FP.SATFINITE.E4M3.F32.PACK_AB_MERGE_C R14, R109, R26, RZ ;  /* 0x0000001a6d0e723e */ /* 0x000fe200048070ff */
[----:B------:R-:W-:Y:S01]  /*5720*/  FFMA.FTZ R103, R8, R25, -R103 ;  /* 0x0000001908677223 */ /* 0x000fe20000010867 */
[----:B------:R-:W-:Y:S01]  /*5730*/  F2FP.SATFINITE.E4M3.F32.PACK_AB_MERGE_C R12, R101, R100, RZ ;  /* 0x00000064650c723e */ /* 0x000fe200048070ff */
[--C-:B------:R-:W-:Y:S01]  /*5740*/  HADD2.F32 R25, -RZ, R24.reuse.H0_H0 ;  /* 0x20000018ff197230 */ /* 0x100fe20000004100 */
[----:B------:R-:W-:Y:S01]  /*5750*/  F2FP.F16.E4M3.UNPACK_B R26, R13 ;  /* 0x0000000dff1a723e */ /* 0x000fe200020006ff */
[----:B------:R-:W-:Y:S01]  /*5760*/  HADD2.F32 R24, -RZ, R24.H1_H1 ;  /* 0x30000018ff187230 */ /* 0x000fe20000004100 */
[----:B------:R-:W-:-:S02]  /*5770*/  F2FP.F16.E4M3.UNPACK_B R91, R7 ;  /* 0x00000007ff5b723e */ /* 0x000fc400020006ff */
[----:B------:R-:W-:Y:S01]  /*5780*/  F2FP.SATFINITE.E4M3.F32.PACK_AB_MERGE_C R12, R92, R95, R12 ;  /* 0x0000005f5c0c723e */ /* 0x000fe2000480700c */
[----:B------:R-:W-:Y:S01]  /*5790*/  HADD2.F32 R27, -RZ, R26.H0_H0 ;  /* 0x2000001aff1b7230 */ /* 0x000fe20000004100 */
[----:B------:R-:W-:Y:S01]  /*57a0*/  F2FP.SATFINITE.E4M3.F32.PACK_AB_MERGE_C R8, R96, R99, RZ ;  /* 0x000000636008723e */ /* 0x000fe200048070ff */
[--C-:B------:R-:W-:Y:S01]  /*57b0*/  HADD2.F32 R92, -RZ, R91.reuse.H0_H0 ;  /* 0x2000005bff5c7230 */ /* 0x100fe20000004100 */
[----:B------:R-:W-:Y:S01]  /*57c0*/  F2FP.SATFINITE.E4M3.F32.PACK_AB_MERGE_C R14, R93, R90, R14 ;  /* 0x0000005a5d0e723e */ /* 0x000fe2000480700e */
[----:B------:R-:W-:Y:S01]  /*57d0*/  HADD2.F32 R90, -RZ, R88.H0_H0 ;  /* 0x20000058ff5a7230 */ /* 0x000fe20000004100 */
[----:B------:R-:W-:Y:S01]  /*57e0*/  F2FP.SATFINITE.E4M3.F32.PACK_AB_MERGE_C R8, R97, R94, R8 ;  /* 0x0000005e6108723e */ /* 0x000fe20004807008 */
[----:B------:R-:W-:Y:S02]  /*57f0*/  HADD2.F32 R26, -RZ, R26.H1_H1 ;  /* 0x3000001aff1a7230 */ /* 0x000fe40000004100 */
[-C--:B------:R-:W-:Y:S01]  /*5800*/  FMUL.FTZ R94, R27, R92.reuse ;  /* 0x0000005c1b5e7220 */ /* 0x080fe20000410000 */
[C---:B------:R-:W-:Y:S01]  /*5810*/  FMUL.FTZ R92, R25.reuse, R92 ;  /* 0x0000005c195c7220 */ /* 0x040fe20000410000 */
[----:B------:R-:W-:Y:S01]  /*5820*/  HADD2.F32 R91, -RZ, R91.H1_H1 ;  /* 0x3000005bff5b7230 */ /* 0x000fe20000004100 */
[----:B------:R-:W-:Y:S01]  /*5830*/  F2FP.F16.E4M3.UNPACK_B R13, R13.H1 ;  /* 0x0000000dff0d723e */ /* 0x000fe200030006ff */
[-C--:B------:R-:W-:Y:S01]  /*5840*/  FFMA.FTZ R94, R25, R90.reuse, -R94 ;  /* 0x0000005a195e7223 */ /* 0x080fe2000001085e */
[----:B------:R-:W-:Y:S01]  /*5850*/  FFMA.FTZ R93, R27, R90, R92 ;  /* 0x0000005a1b5d7223 */ /* 0x000fe2000001005c */
[----:B------:R-:W-:-:S02]  /*5860*/  HADD2.F32 R25, -RZ, R88.H1_H1 ;  /* 0x30000058ff197230 */ /* 0x000fc40000004100 */
[-C--:B------:R-:W-:Y:S01]  /*5870*/  FMUL.FTZ R27, R26, R91.reuse ;  /* 0x0000005b1a1b7220 */ /* 0x080fe20000410000 */
[C---:B------:R-:W-:Y:S01]  /*5880*/  FMUL.FTZ R91, R24.reuse, R91 ;  /* 0x0000005b185b7220 */ /* 0x040fe20000410000 */
[----:B------:R-:W-:Y:S02]  /*5890*/  F2FP.F16.E4M3.UNPACK_B R6, R6.H1 ;  /* 0x00000006ff06723e */ /* 0x000fe400030006ff */
[----:B------:R-:W-:Y:S01]  /*58a0*/  FFMA.FTZ R95, R24, R25, -R27 ;  /* 0x00000019185f7223 */ /* 0x000fe2000001081b */
[----:B------:R-:W-:Y:S01]  /*58b0*/  F2FP.F16.E4M3.UNPACK_B R27, R7.H1 ;  /* 0x00000007ff1b723e */ /* 0x000fe200030006ff */
[----:B------:R-:W-:Y:S01]  /*58c0*/  FFMA.FTZ R96, R26, R25, R91 ;  /* 0x000000191a607223 */ /* 0x000fe2000001005b */
[----:B------:R-:W-:Y:S01]  /*58d0*/  HADD2.F32 R7, -RZ, R9.H0_H0 ;  /* 0x20000009ff077230 */ /* 0x000fe20000004100 */
[----:B------:R-:W-:Y:S01]  /*58e0*/  F2FP.SATFINITE.E4M3.F32.PACK_AB_MERGE_C R10, R10, R103, R98 ;  /* 0x000000670a0a723e */ /* 0x000fe20004807062 */
[----:B------:R-:W-:Y:S02]  /*58f0*/  HADD2.F32 R24, -RZ, R13.H0_H0 ;  /* 0x2000000dff187230 */ /* 0x000fe40000004100 */
[----:B------:R-:W-:-:S02]  /*5900*/  HADD2.F32 R26, -RZ, R27.H0_H0 ;  /* 0x2000001bff1a7230 */ /* 0x000fc40000004100 */
[----:B------:R-:W-:Y:S02]  /*5910*/  HADD2.F32 R13, -RZ, R13.H1_H1 ;  /* 0x3000000dff0d7230 */ /* 0x000fe40000004100 */
[----:B------:R-:W-:Y:S02]  /*5920*/  HADD2.F32 R88, -RZ, R27.H1_H1 ;  /* 0x3000001bff587230 */ /* 0x000fe40000004100 */
[-C--:B------:R-:W-:Y:S01]  /*5930*/  FMUL.FTZ R90, R24, R26.reuse ;  /* 0x0000001a185a7220 */ /* 0x080fe20000410000 */
[----:B------:R-:W-:Y:S02]  /*5940*/  HADD2.F32 R9, -RZ, R9.H1_H1 ;  /* 0x30000009ff097230 */ /* 0x000fe40000004100 */
[----:B------:R-:W-:Y:S01]  /*5950*/  FMUL.FTZ R27, R7, R26 ;  /* 0x0000001a071b7220 */ /* 0x000fe20000410000 */
[--C-:B------:R-:W-:Y:S02]  /*5960*/  HADD2.F32 R25, -RZ, R6.reuse.H0_H0 ;  /* 0x20000006ff197230 */ /* 0x100fe40000004100 */
[----:B------:R-:W-:-:S02]  /*5970*/  HADD2.F32 R26, -RZ, R6.H1_H1 ;  /* 0x30000006ff1a7230 */ /* 0x000fc40000004100 */
[-C--:B------:R-:W-:Y:S01]  /*5980*/  FMUL.FTZ R6, R13, R88.reuse ;  /* 0x000000580d067220 */ /* 0x080fe20000410000 */
[----:B------:R-:W-:Y:S01]  /*5990*/  FMUL.FTZ R88, R9, R88 ;  /* 0x0000005809587220 */ /* 0x000fe20000410000 */
[-C--:B------:R-:W-:Y:S01]  /*59a0*/  FFMA.FTZ R98, R24, R25.reuse, R27 ;  /* 0x0000001918627223 */ /* 0x080fe2000001001b */
[----:B------:R-:W-:Y:S01]  /*59b0*/  FFMA.FTZ R97, R7, R25, -R90 ;  /* 0x0000001907617223 */ /* 0x000fe2000001085a */
[-C--:B------:R-:W-:Y:S01]  /*59c0*/  FFMA.FTZ R100, R9, R26.reuse, -R6 ;  /* 0x0000001a09647223 */ /* 0x080fe20000010806 */
[----:B------:R-:W-:Y:S01]  /*59d0*/  F2FP.F16.E4M3.UNPACK_B R24, R15 ;  /* 0x0000000fff18723e */ /* 0x000fe200020006ff */
[----:B------:R-:W-:Y:S01]  /*59e0*/  FFMA.FTZ R99, R13, R26, R88 ;  /* 0x0000001a0d637223 */ /* 0x000fe20000010058 */
[----:B------:R-:W-:Y:S02]  /*59f0*/  F2FP.F16.E4M3.UNPACK_B R6, R11 ;  /* 0x0000000bff06723e */ /* 0x000fe400020006ff */
[----:B------:R-:W-:Y:S01]  /*5a00*/  F2FP.F16.E4M3.UNPACK_B R15, R15.H1 ;  /* 0x0000000fff0f723e */ /* 0x000fe200030006ff */
[----:B------:R-:W-:Y:S01]  /*5a10*/  HADD2.F32 R13, -RZ, R24.H0_H0 ;  /* 0x20000018ff0d7230 */ /* 0x000fe20000004100 */
[----:B------:R-:W-:Y:S01]  /*5a20*/  F2FP.F16.E4M3.UNPACK_B R90, R5.H1 ;  /* 0x00000005ff5a723e */ /* 0x000fe200030006ff */
[----:B------:R-:W-:Y:S01]  /*5a30*/  HADD2.F32 R7, -RZ, R6.H0_H0 ;  /* 0x20000006ff077230 */ /* 0x000fe20000004100 */
[----:B------:R-:W-:Y:S01]  /*5a40*/  F2FP.F16.E4M3.UNPACK_B R11, R11.H1 ;  /* 0x0000000bff0b723e */ /* 0x000fe200030006ff */
[----:B------:R-:W-:Y:S01]  /*5a50*/  HADD2.F32 R24, -RZ, R24.H1_H1 ;  /* 0x30000018ff187230 */ /* 0x000fe20000004100 */
        /* <DEDUP_REMOVED lines=12> */
[-C--:B------:R-:W-:Y:S01]  /*5b20*/  FMUL.FTZ R102, R13, R92.reuse ;  /* 0x0000005c0d667220 */ /* 0x080fe20000410000 */
[----:B------:R-:W-:Y:S01]  /*5b30*/  FMUL.FTZ R91, R9, R91 ;  /* 0x0000005b095b7220 */ /* 0x000fe20000410000 */
[C---:B------:R-:W-:Y:S01]  /*5b40*/  FMUL.FTZ R92, R7.reuse, R92 ;  /* 0x0000005c075c7220 */ /* 0x040fe20000410000 */
[----:B------:R-:W-:Y:S02]  /*5b50*/  HADD2.F32 R15, -RZ, R15.H1_H1 ;  /* 0x3000000fff0f7230 */ /* 0x000fe40000004100 */
[----:B------:R-:W-:Y:S01]  /*5b60*/  FFMA.FTZ R102, R7, R26, -R102 ;  /* 0x0000001a07667223 */ /* 0x000fe20000010866 */
[----:B------:R-:W-:Y:S02]  /*5b70*/  HADD2.F32 R90, -RZ, R90.H1_H1 ;  /* 0x3000005aff5a7230 */ /* 0x000fe40000004100 */
[----:B------:R-:W-:Y:S01]  /*5b80*/  FFMA.FTZ R91, R4, R27, R91 ;  /* 0x0000001b045b7223 */ /* 0x000fe2000001005b */
[----:B------:R-:W-:-:S02]  /*5b90*/  HADD2.F32 R11, -RZ, R11.H1_H1 ;  /* 0x3000000bff0b7230 */ /* 0x000fc40000004100 */
[----:B------:R-:W-:Y:S01]  /*5ba0*/  FFMA.FTZ R92, R13, R26, R92 ;  /* 0x0000001a0d5c7223 */ /* 0x000fe2000001005c */
[----:B------:R-:W-:Y:S02]  /*5bb0*/  HADD2.F32 R7, -RZ, R88.H1_H1 ;  /* 0x30000058ff077230 */ /* 0x000fe40000004100 */
[-C--:B------:R-:W-:Y:S01]  /*5bc0*/  FMUL.FTZ R26, R15, R90.reuse ;  /* 0x0000005a0f1a7220 */ /* 0x080fe20000410000 */
[----:B------:R-:W-:Y:S02]  /*5bd0*/  HADD2.F32 R4, -RZ, R25.H1_H1 ;  /* 0x30000019ff047230 */ /* 0x000fe40000004100 */
[----:B------:R-:W-:Y:S01]  /*5be0*/  FMUL.FTZ R90, R11, R90 ;  /* 0x0000005a0b5a7220 */ /* 0x000fe20000410000 */
[----:B------:R-:W-:Y:S02]  /*5bf0*/  HADD2.F32 R6, -RZ, R6.H1_H1 ;  /* 0x30000006ff067230 */ /* 0x000fe40000004100 */
[----:B------:R-:W-:Y:S01]  /*5c00*/  FFMA.FTZ R104, R9, R27, -R104 ;  /* 0x0000001b09687223 */ /* 0x000fe20000010868 */
[----:B------:R-:W-:-:S02]  /*5c10*/  HADD2.F32 R5, -RZ, R5.H1_H1 ;  /* 0x30000005ff057230 */ /* 0x000fc40000004100 */
[-C--:B------:R-:W-:Y:S01]  /*5c20*/  FMUL.FTZ R9, R24, R7.reuse ;  /* 0x0000000718097220 */ /* 0x080fe20000410000 */
[-C--:B------:R-:W-:Y:S01]  /*5c30*/  FFMA.FTZ R11, R11, R4.reuse, -R26 ;  /* 0x000000040b0b7223 */ /* 0x080fe2000001081a */
[C---:B------:R-:W-:Y:S01]  /*5c40*/  FMUL.FTZ R7, R6.reuse, R7 ;  /* 0x0000000706077220 */ /* 0x040fe20000410000 */
[----:B------:R-:W-:Y:S01]  /*5c50*/  FFMA.FTZ R90, R15, R4, R90 ;  /* 0x000000040f5a7223 */ /* 0x000fe2000001005a */
[-C--:B------:R-:W-:Y:S01]  /*5c60*/  FFMA.FTZ R9, R6, R5.reuse, -R9 ;  /* 0x0000000506097223 */ /* 0x080fe20000010809 */
[----:B------:R-:W-:Y:S01]  /*5c70*/  F2FP.SATFINITE.E4M3.F32.PACK_AB_MERGE_C R95, R95, R94, R97 ;  /* 0x0000005e5f5f723e */ /* 0x000fe20004807061 */
[----:B------:R-:W-:Y:S01]  /*5c80*/  FFMA.FTZ R7, R24, R5, R7 ;  /* 0x0000000518077223 */ /* 0x000fe20000010007 */
[----:B------:R-:W-:Y:S02]  /*5c90*/  F2FP.SATFINITE.E4M3.F32.PACK_AB_MERGE_C R11, R11, R104, RZ ;  /* 0x000000680b0b723e */ /* 0x000fe400048070ff */
[----:B------:R-:W-:Y:S02]  /*5ca0*/  F2FP.SATFINITE.E4M3.F32.PACK_AB_MERGE_C R90, R90, R91, RZ ;  /* 0x0000005b5a5a723e */ /* 0x000fe400048070ff */
[----:B------:R-:W-:Y:S01]  /*5cb0*/  F2FP.SATFINITE.E4M3.F32.PACK_AB_MERGE_C R11, R9, R102, R11 ;  /* 0x00000066090b723e */ /* 0x000fe2000480700b */
[----:B------:R-:W-:Y:S01]  /*5cc0*/  IMAD.MOV.U32 R9, RZ, RZ, R95 ;  /* 0x000000ffff097224 */ /* 0x000fe200078e005f */
[----:B------:R-:W-:-:S02]  /*5cd0*/  F2FP.SATFINITE.E4M3.F32.PACK_AB_MERGE_C R13, R96, R93, R98 ;  /* 0x0000005d600d723e */ /* 0x000fc40004807062 */
[----:B------:R-:W-:-:S07]  /*5ce0*/  F2FP.SATFINITE.E4M3.F32.PACK_AB_MERGE_C R15, R7, R92, R90 ;  /* 0x0000005c070f723e */ /* 0x000fce000480705a */
.L_x_1771:
[----:B------:R-:W-:Y:S05]  /*5cf0*/  BSYNC B2 ;  /* 0x0000000000027941 */ /* 0x000fea0003800000 */
.L_x_1770:
[----:B------:R-:W-:Y:S01]  /*5d00*/  ISETP.GE.AND P4, PT, R86, R87, PT ;  /* 0x000000575600720c */ /* 0x000fe20003f86270 */
[----:B--2---:R4:W-:-:S12]  /*5d10*/  ST.E.128 desc[UR36][R48.64], R8 ;  /* 0x0000000830007985 */ /* 0x0049d8000c101d24 */
[----:B------:R-:W-:-:S04]  /*5d20*/  @!P4 IADD3 R4, P6, R38, R86, RZ ;  /* 0x000000562604c210 */ /* 0x000fc80007fde0ff */
[----:B------:R-:W-:-:S05]  /*5d30*/  @!P4 LEA.HI.X.SX32 R5, R86, R3, 0x1, P6 ;  /* 0x000000035605c211 */ /* 0x000fca00030f0eff */
[----:B---3--:R4:W-:Y:S04]  /*5d40*/  @!P4 ST.E.128 desc[UR36][R4.64], R12 ;  /* 0x0000000c0400c985 */ /* 0x0089e8000c101d24 */
.L_x_1769:
[----:B------:R-:W-:Y:S05]  /*5d50*/  BSYNC B1 ;  /* 0x0000000000017941 */ /* 0x000fea0003800000 */
.L_x_1768:
[----:B------:R-:W-:-:S03]  /*5d60*/  UMOV UR4, 0xffffffff ;  /* 0xffffffff00047882 */ /* 0x000fc60000000000 */
[----:B------:R-:W-:Y:S05]  /*5d70*/  BRA.DIV UR4, `(.L_x_1772) ;  /* 0x0000021e04c07947 */ /* 0x000fea000b800000 */
[----:B0-----:R-:W0:Y:S04]  /*5d80*/  SHFL.IDX PT, R2, R2, 0x1, 0x181f ;  /* 0x00381f0002027f89 */ /* 0x001e2800000e0000 */
[----:B----4-:R4:W0:Y:S02]  /*5d90*/  SHFL.IDX PT, R14, R0, 0x1, 0x181f ;  /* 0x00381f00000e7f89 */ /* 0x01082400000e0000 */
.L_x_2132:
[----:B------:R-:W-:-:S13]  /*5da0*/  ISETP.GE.OR P4, PT, R227, R80, P1 ;  /* 0x00000050e300720c */ /* 0x000fda0000f86670 */
[----:B------:R-:W-:Y:S05]  /*5db0*/  @P4 BRA `(.L_x_1757) ;  /* 0x0000001000f84947 */ /* 0x000fea0003800000 */
[----:B------:R-:W-:Y:S01]  /*5dc0*/  SEL R89, R56, R89, !P0 ;  /* 0x0000005938597207 */ /* 0x000fe20004000000 */
[----:B------:R-:W-:Y:S01]  /*5dd0*/  IMAD R5, R186, 0x4000, R67 ;  /* 0x00004000ba057824 */ /* 0x000fe200078e0243 */
[----:B------:R-:W-:Y:S01]  /*5de0*/  SHF.R.U32.HI R4, RZ, 0x3, R204 ;  /* 0x00000003ff047819 */ /* 0x000fe200000116cc */
[----:B------:R-:W-:Y:S01]  /*5df0*/  BSSY B1, `(.L_x_1773) ;  /* 0x00000ef000017945 */ /* 0x000fe20003800000 */
[----:B----4-:R-:W-:Y:S01]  /*5e00*/  SHF.R.S32.HI R0, RZ, 0x1f, R89 ;  /* 0x0000001fff007819 */ /* 0x010fe20000011459 */
[----:B------:R-:W-:Y:S01]  /*5e10*/  IMAD.IADD R5, R184, 0x1, R5 ;  /* 0x00000001b8057824 */ /* 0x000fe200078e0205 */
[----:B0-----:R-:W-:Y:S02]  /*5e20*/  IADD3 R12, P4, R53, R14, RZ ;  /* 0x0000000e350c7210 */ /* 0x001fe40007f9e0ff */
[----:B------:R-:W-:-:S03]  /*5e30*/  LEA.HI R89, R0, R89, RZ, 0x5 ;  /* 0x0000005900597211 */ /* 0x000fc600078f28ff */
[----:B------:R-:W-:Y:S01]  /*5e40*/  IMAD.X R13, R2, 0x1, R47, P4 ;  /* 0x00000001020d7824 */ /* 0x000fe200020e062f */
[----:B------:R-:W-:-:S04]  /*5e50*/  LEA.HI.SX32 R89, R89, R50, 0x1b ;  /* 0x0000003259597211 */ /* 0x000fc800078fdaff */
[----:B------:R-:W-:Y:S01]  /*5e60*/  SHF.R.S32.HI R0, RZ, 0x1f, R89 ;  /* 0x0000001fff007819 */ /* 0x000fe20000011459 */
[----:B--2---:R-:W-:-:S03]  /*5e70*/  IMAD.SHL.U32 R3, R89, 0x10, RZ ;  /* 0x0000001059037824 */ /* 0x004fc600078e00ff */
[----:B------:R-:W-:Y:S02]  /*5e80*/  LEA.HI R89, R0, R89, RZ, 0x3 ;  /* 0x0000005900597211 */ /* 0x000fe400078f18ff */
[----:B------:R-:W-:-:S03]  /*5e90*/  LOP3.LUT R0, R204, 0x70, R3, 0xf8, !PT ;  /* 0x00000070cc007812 */ /* 0x000fc600078ef803 */
[----:B------:R-:W-:Y:S01]  /*5ea0*/  IMAD.SHL.U32 R89, R89, 0x400, RZ ;  /* 0x0000040059597824 */ /* 0x000fe200078e00ff */
[----:B------:R-:W-:-:S04]  /*5eb0*/  LOP3.LUT R0, R0, R4, RZ, 0x3c, !PT ;  /* 0x0000000400007212 */ /* 0x000fc800078e3cff */
[----:B------:R-:W-:-:S04]  /*5ec0*/  LOP3.LUT R7, R89, 0xffffe000, RZ, 0xc0, !PT ;  /* 0xffffe00059077812 */ /* 0x000fc800078ec0ff */
[----:B------:R-:W-:-:S05]  /*5ed0*/  IADD3 R7, R0, R7, R209 ;  /* 0x0000000700077210 */ /* 0x000fca0007ffe0d1 */
[----:B------:R-:W-:-:S05]  /*5ee0*/  IMAD R7, R186, 0x4000, R7 ;  /* 0x00004000ba077824 */ /* 0x000fca00078e0207 */
[----:B------:R-:W-:Y:S02]  /*5ef0*/  IADD3 R8, R184, R7, RZ ;  /* 0x00000007b8087210 */ /* 0x000fe40007ffe0ff */
[----:B------:R-:W0:Y:S04]  /*5f00*/  LDS.128 R4, [R5+0x20000] ;  /* 0x0200000005047984 */ /* 0x000e280000000c00 */
[----:B------:R-:W2:Y:S01]  /*5f10*/  LDS.128 R8, [R8+0x20000] ;  /* 0x0200000008087984 */ /* 0x000ea20000000c00 */
[----:B------:R-:W-:Y:S05]  /*5f20*/  @P3 BRA `(.L_x_1774) ;  /* 0x0000000c006c3947 */ /* 0x000fea0003800000 */
[--C-:B------:R-:W-:Y:S01]  /*5f30*/  SHF.R.U32.HI R88, RZ, 0x8, R29.reuse ;  /* 0x00000008ff587819 */ /* 0x100fe2000001161d */
[----:B0-----:R-:W-:Y:S01]  /*5f40*/  IMAD.MOV.U32 R25, RZ, RZ, R6 ;  /* 0x000000ffff197224 */ /* 0x001fe200078e0006 */
[----:B------:R-:W-:Y:S01]  /*5f50*/  LOP3.LUT R0, R29, 0xff, RZ, 0xc0, !PT ;  /* 0x000000ff1d007812 */ /* 0x000fe200078ec0ff */
[----:B--2---:R-:W-:Y:S01]  /*5f60*/  IMAD.MOV.U32 R26, RZ, RZ, R8 ;  /* 0x000000ffff1a7224 */ /* 0x004fe200078e0008 */
[--C-:B------:R-:W-:Y:S01]  /*5f70*/  SHF.R.U32.HI R27, RZ, 0x18, R29.reuse ;  /* 0x00000018ff1b7819 */ /* 0x100fe2000001161d */
[----:B------:R-:W-:Y:S01]  /*5f80*/  IMAD.MOV.U32 R15, RZ, RZ, R4 ;  /* 0x000000ffff0f7224 */ /* 0x000fe200078e0004 */
[----:B------:R-:W-:Y:S01]  /*5f90*/  SHF.R.U32.HI R89, RZ, 0x10, R29 ;  /* 0x00000010ff597819 */ /* 0x000fe2000001161d */
[----:B------:R-:W-:Y:S01]  /*5fa0*/  IMAD.MOV.U32 R29, RZ, RZ, R10 ;  /* 0x000000ffff1d7224 */ /* 0x000fe200078e000a */
[----:B------:R-:W-:Y:S01]  /*5fb0*/  PRMT R27, R27, 0x654, R0 ;  /* 0x000006541b1b7816 */ /* 0x000fe20000000000 */
[----:B------:R-:W-:Y:S01]  /*5fc0*/  IMAD.SHL.U32 R0, R88, 0x100, RZ ;  /* 0x0000010058007824 */ /* 0x000fe200078e00ff */
[--C-:B------:R-:W-:Y:S01]  /*5fd0*/  SHF.R.U32.HI R48, RZ, 0x8, R31.reuse ;  /* 0x00000008ff307819 */ /* 0x100fe2000001161f */
[----:B------:R-:W-:Y:S01]  /*5fe0*/  IMAD.U32 R6, R89, 0x10000, RZ ;  /* 0x0001000059067824 */ /* 0x000fe200078e00ff */
[----:B------:R-:W-:-:S02]  /*5ff0*/  SHF.R.U32.HI R86, RZ, 0x10, R31 ;  /* 0x00000010ff567819 */ /* 0x000fc4000001161f */
[----:B------:R-:W-:Y:S02]  /*6000*/  LOP3.LUT R24, R31, 0xff, RZ, 0xc0, !PT ;  /* 0x000000ff1f187812 */ /* 0x000fe400078ec0ff */
[----:B------:R-:W-:Y:S02]  /*6010*/  SHF.R.U32.HI R32, RZ, 0x8, R33 ;  /* 0x00000008ff207819 */ /* 0x000fe40000011621 */
[----:B------:R-:W-:Y:S02]  /*6020*/  SHF.R.U32.HI R31, RZ, 0x18, R31 ;  /* 0x00000018ff1f7819 */ /* 0x000fe4000001161f */
[--C-:B---3--:R-:W-:Y:S01]  /*6030*/  SHF.R.U32.HI R38, RZ, 0x10, R33.reuse ;  /* 0x00000010ff267819 */ /* 0x108fe20000011621 */
[----:B------:R-:W-:Y:S01]  /*6040*/  IMAD.SHL.U32 R4, R32, 0x100, RZ ;  /* 0x0000010020047824 */ /* 0x000fe200078e00ff */
[----:B------:R-:W-:Y:S02]  /*6050*/  LOP3.LUT R28, R33, 0xff, RZ, 0xc0, !PT ;  /* 0x000000ff211c7812 */ /* 0x000fe400078ec0ff */
[----:B------:R-:W-:Y:S01]  /*6060*/  LOP3.LUT R27, R27, 0xff00, R0, 0xf8, !PT ;  /* 0x0000ff001b1b7812 */ /* 0x000fe200078ef800 */
[----:B------:R-:W-:Y:S01]  /*6070*/  IMAD.SHL.U32 R0, R48, 0x100, RZ ;  /* 0x0000010030007824 */ /* 0x000fe200078e00ff */
[----:B------:R-:W-:-:S02]  /*6080*/  SHF.R.U32.HI R33, RZ, 0x18, R33 ;  /* 0x00000018ff217819 */ /* 0x000fc40000011621 */
[----:B------:R-:W-:Y:S02]  /*6090*/  PRMT R31, R31, 0x654, R24 ;  /* 0x000006541f1f7816 */ /* 0x000fe40000000018 */
[----:B------:R-:W-:Y:S02]  /*60a0*/  LOP3.LUT R6, R27, 0xff0000, R6, 0xf8, !PT ;  /* 0x00ff00001b067812 */ /* 0x000fe400078ef806 */
[----:B------:R-:W-:Y:S02]  /*60b0*/  SHF.R.U32.HI R30, RZ, 0x8, R35 ;  /* 0x00000008ff1e7819 */ /* 0x000fe40000011623 */
[----:B------:R-:W-:Y:S02]  /*60c0*/  PRMT R33, R33, 0x654, R28 ;  /* 0x0000065421217816 */ /* 0x000fe4000000001c */
[----:B------:R-:W-:Y:S02]  /*60d0*/  F2FP.F16.E4M3.UNPACK_B R32, R85.H1 ;  /* 0x00000055ff20723e */ /* 0x000fe400030006ff */
[----:B------:R-:W-:-:S02]  /*60e0*/  F2FP.F16.E4M3.UNPACK_B R27, R26.H1 ;  /* 0x0000001aff1b723e */ /* 0x000fc400030006ff */
[----:B------:R-:W-:Y:S02]  /*60f0*/  F2FP.F16.E4M3.UNPACK_B R10, R15.H1 ;  /* 0x0000000fff0a723e */ /* 0x000fe400030006ff */
[----:B------:R-:W-:Y:S01]  /*6100*/  SHF.R.U32.HI R34, RZ, 0x10, R35 ;  /* 0x00000010ff227819 */ /* 0x000fe20000011623 */
[----:B------:R-:W-:Y:S01]  /*6110*/  HADD2.F32 R28, -RZ, R27.H0_H0 ;  /* 0x2000001bff1c7230 */ /* 0x000fe20000004100 */
[----:B------:R-:W-:Y:S01]  /*6120*/  LOP3.LUT R49, R35, 0xff0000ff, RZ, 0xc0, !PT ;  /* 0xff0000ff23317812 */ /* 0x000fe200078ec0ff */
[----:B------:R-:W-:Y:S01]  /*6130*/  HADD2.F32 R24, -RZ, R10.H0_H0 ;  /* 0x2000000aff187230 */ /* 0x000fe20000004100 */
[----:B------:R-:W-:Y:S01]  /*6140*/  LOP3.LUT R31, R31, 0xff00, R0, 0xf8, !PT ;  /* 0x0000ff001f1f7812 */ /* 0x000fe200078ef800 */
[----:B------:R-:W-:Y:S01]  /*6150*/  IMAD.U32 R0, R86, 0x10000, RZ ;  /* 0x0001000056007824 */ /* 0x000fe200078e00ff */
[----:B------:R-:W-:Y:S02]  /*6160*/  SHF.L.U32 R8, R30, 0x8, RZ ;  /* 0x000000081e087819 */ /* 0x000fe400000006ff */
[----:B------:R-:W-:Y:S01]  /*6170*/  LOP3.LUT R35, R33, 0xff00, R4, 0xf8, !PT ;  /* 0x0000ff0021237812 */ /* 0x000fe200078ef804 */
[----:B------:R-:W-:Y:S01]  /*6180*/  HADD2.F32 R33, -RZ, R32.H0_H0 ;  /* 0x20000020ff217230 */ /* 0x000fe20000004100 */
[----:B------:R-:W-:Y:S01]  /*6190*/  F2FP.F16.E4M3.UNPACK_B R30, R83.H1 ;  /* 0x00000053ff1e723e */ /* 0x000fe200030006ff */
[----:B------:R-:W-:Y:S01]  /*61a0*/  IMAD.U32 R4, R34, 0x10000, RZ ;  /* 0x0001000022047824 */ /* 0x000fe200078e00ff */
[----:B------:R-:W-:Y:S01]  /*61b0*/  LOP3.LUT R49, R49, 0xff00, R8, 0xf8, !PT ;  /* 0x0000ff0031317812 */ /* 0x000fe200078ef808 */
[----:B------:R-:W-:Y:S01]  /*61c0*/  IMAD.U32 R8, R38, 0x10000, RZ ;  /* 0x0001000026087824 */ /* 0x000fe200078e00ff */
[----:B------:R-:W-:Y:S01]  /*61d0*/  LOP3.LUT R0, R31, 0xff0000, R0, 0xf8, !PT ;  /* 0x00ff00001f007812 */ /* 0x000fe200078ef800 */
[----:B------:R-:W-:-:S02]  /*61e0*/  HADD2.F32 R31, -RZ, R30.H0_H0 ;  /* 0x2000001eff1f7230 */ /* 0x000fc40000004100 */
[-C--:B------:R-:W-:Y:S01]  /*61f0*/  FMUL.FTZ R89, R28, R33.reuse ;  /* 0x000000211c597220 */ /* 0x080fe20000410000 */
[C---:B------:R-:W-:Y:S01]  /*6200*/  FMUL.FTZ R33, R24.reuse, R33 ;  /* 0x0000002118217220 */ /* 0x040fe20000410000 */
[----:B------:R-:W-:Y:S02]  /*6210*/  LOP3.LUT R8, R35, 0xff0000, R8, 0xf8, !PT ;  /* 0x00ff000023087812 */ /* 0x000fe400078ef808 */
[-C--:B------:R-:W-:Y:S01]  /*6220*/  FFMA.FTZ R89, R24, R31.reuse, -R89 ;  /* 0x0000001f18597223 */ /* 0x080fe20000010859 */
[----:B------:R-:W-:Y:S01]  /*6230*/  FFMA.FTZ R35, R28, R31, R33 ;  /* 0x0000001f1c237223 */ /* 0x000fe20000010021 */
[----:B------:R-:W-:Y:S01]  /*6240*/  HADD2.F32 R33, -RZ, R32.H1_H1 ;  /* 0x30000020ff217230 */ /* 0x000fe20000004100 */
[----:B------:R-:W-:Y:S01]  /*6250*/  F2FP.F16.E4M3.UNPACK_B R85, R85 ;  /* 0x00000055ff55723e */ /* 0x000fe200020006ff */
[----:B------:R-:W-:Y:S01]  /*6260*/  HADD2.F32 R28, -RZ, R27.H1_H1 ;  /* 0x3000001bff1c7230 */ /* 0x000fe20000004100 */
[----:B------:R-:W-:Y:S01]  /*6270*/  F2FP.F16.E4M3.UNPACK_B R26, R26 ;  /* 0x0000001aff1a723e */ /* 0x000fe200020006ff */
[----:B------:R-:W-:Y:S01]  /*6280*/  HADD2.F32 R24, -RZ, R10.H1_H1 ;  /* 0x3000000aff187230 */ /* 0x000fe20000004100 */
[----:B------:R-:W-:Y:S01]  /*6290*/  F2FP.F16.E4M3.UNPACK_B R15, R15 ;  /* 0x0000000fff0f723e */ /* 0x000fe200020006ff */
[----:B------:R-:W-:Y:S01]  /*62a0*/  HADD2.F32 R31, -RZ, R30.H1_H1 ;  /* 0x3000001eff1f7230 */ /* 0x000fe20000004100 */
[----:B------:R-:W-:Y:S01]  /*62b0*/  LOP3.LUT R4, R49, 0xff0000, R4, 0xf8, !PT ;  /* 0x00ff000031047812 */ /* 0x000fe200078ef804 */
[----:B------:R-:W-:Y:S01]  /*62c0*/  FMUL.FTZ R49, R28, R33 ;  /* 0x000000211c317220 */ /* 0x000fe20000410000 */
[----:B------:R-:W-:Y:S01]  /*62d0*/  F2FP.F16.E4M3.UNPACK_B R83, R83 ;  /* 0x00000053ff53723e */ /* 0x000fe200020006ff */
[----:B------:R-:W-:-:S02]  /*62e0*/  HADD2.F32 R30, -RZ, R85.H0_H0 ;  /* 0x20000055ff1e7230 */ /* 0x000fc40000004100 */
[C---:B------:R-:W-:Y:S01]  /*62f0*/  FMUL.FTZ R33, R24.reuse, R33 ;  /* 0x0000002118217220 */ /* 0x040fe20000410000 */
[----:B------:R-:W-:Y:S02]  /*6300*/  HADD2.F32 R27, -RZ, R26.H0_H0 ;  /* 0x2000001aff1b7230 */ /* 0x000fe40000004100 */
[-C--:B------:R-:W-:Y:S01]  /*6310*/  FFMA.FTZ R48, R24, R31.reuse, -R49 ;  /* 0x0000001f18307223 */ /* 0x080fe20000010831 */
[----:B------:R-:W-:Y:S02]  /*6320*/  HADD2.F32 R10, -RZ, R15.H0_H0 ;  /* 0x2000000fff0a7230 */ /* 0x000fe40000004100 */
[----:B------:R-:W-:Y:S01]  /*6330*/  FFMA.FTZ R86, R28, R31, R33 ;  /* 0x0000001f1c567223 */ /* 0x000fe20000010021 */
[----:B------:R-:W-:Y:S02]  /*6340*/  HADD2.F32 R24, -RZ, R83.H0_H0 ;  /* 0x20000053ff187230 */ /* 0x000fe40000004100 */
        /* <DEDUP_REMOVED lines=18> */
[----:B------:R-:W-:Y:S01]  /*6470*/  HADD2.F32 R15, -RZ, R10.H0_H0 ;  /* 0x2000000aff0f7230 */ /* 0x000fe20000004100 */
[----:B------:R-:W-:Y:S01]  /*6480*/  F2FP.F16.E4M3.UNPACK_B R84, R84 ;  /* 0x00000054ff54723e */ /* 0x000fe200020006ff */
[----:B------:R-:W-:Y:S02]  /*6490*/  HADD2.F32 R31, -RZ, R30.H1_H1 ;  /* 0x3000001eff1f7230 */ /* 0x000fe40000004100 */
[-C--:B------:R-:W-:Y:S01]  /*64a0*/  FMUL.FTZ R30, R27, R32.reuse ;  /* 0x000000201b1e7220 */ /* 0x080fe20000410000 */
[----:B------:R-:W-:Y:S02]  /*64b0*/  HADD2.F32 R26, -RZ, R28.H0_H0 ;  /* 0x2000001cff1a7230 */ /* 0x000fe40000004100 */
[----:B------:R-:W-:Y:S01]  /*64c0*/  FMUL.FTZ R88, R15, R32 ;  /* 0x000000200f587220 */ /* 0x000fe20000410000 */
[----:B------:R-:W-:Y:S01]  /*64d0*/  HADD2.F32 R24, -RZ, R24.H1_H1 ;  /* 0x30000018ff187230 */ /* 0x000fe20000004100 */
[----:B------:R-:W-:Y:S01]  /*64e0*/  F2FP.F16.E4M3.UNPACK_B R29, R29 ;  /* 0x0000001dff1d723e */ /* 0x000fe200020006ff */
[----:B------:R-:W-:-:S02]  /*64f0*/  HADD2.F32 R10, -RZ, R10.H1_H1 ;  /* 0x3000000aff0a7230 */ /* 0x000fc40000004100 */
[-C--:B------:R-:W-:Y:S01]  /*6500*/  FFMA.FTZ R32, R15, R26.reuse, -R30 ;  /* 0x0000001a0f207223 */ /* 0x080fe2000001081e */
[----:B------:R-:W-:Y:S02]  /*6510*/  HADD2.F32 R15, -RZ, R28.H1_H1 ;  /* 0x3000001cff0f7230 */ /* 0x000fe40000004100 */
[----:B------:R-:W-:Y:S01]  /*6520*/  FMUL.FTZ R49, R24, R31 ;  /* 0x0000001f18317220 */ /* 0x000fe20000410000 */
[----:B------:R-:W-:Y:S01]  /*6530*/  F2FP.F16.E4M3.UNPACK_B R25, R25 ;  /* 0x00000019ff19723e */ /* 0x000fe200020006ff */
[C---:B------:R-:W-:Y:S01]  /*6540*/  FMUL.FTZ R31, R10.reuse, R31 ;  /* 0x0000001f0a1f7220 */ /* 0x040fe20000410000 */
[----:B------:R-:W-:Y:S01]  /*6550*/  FFMA.FTZ R88, R27, R26, R88 ;  /* 0x0000001a1b587223 */ /* 0x000fe20000010058 */
[-C--:B------:R-:W-:Y:S01]  /*6560*/  FFMA.FTZ R49, R10, R15.reuse, -R49 ;  /* 0x0000000f0a317223 */ /* 0x080fe20000010831 */
[--C-:B------:R-:W-:Y:S02]  /*6570*/  HADD2.F32 R26, -RZ, R84.reuse.H0_H0 ;  /* 0x20000054ff1a7230 */ /* 0x100fe40000004100 */
[----:B------:R-:W-:Y:S01]  /*6580*/  FFMA.FTZ R83, R24, R15, R31 ;  /* 0x0000000f18537223 */ /* 0x000fe2000001001f */
[----:B------:R-:W-:Y:S01]  /*6590*/  F2FP.F16.E4M3.UNPACK_B R82, R82 ;  /* 0x00000052ff52723e */ /* 0x000fe200020006ff */
[----:B------:R-:W-:Y:S01]  /*65a0*/  HADD2.F32 R15, -RZ, R29.H0_H0 ;  /* 0x2000001dff0f7230 */ /* 0x000fe20000004100 */
[----:B------:R-:W-:Y:S01]  /*65b0*/  F2FP.SATFINITE.E4M3.F32.PACK_AB_MERGE_C R32, R49, R32, RZ ;  /* 0x000000203120723e */ /* 0x000fe200048070ff */
[----:B------:R-:W-:Y:S01]  /*65c0*/  HADD2.F32 R10, -RZ, R25.H0_H0 ;  /* 0x20000019ff0a7230 */ /* 0x000fe20000004100 */
[----:B------:R-:W-:Y:S01]  /*65d0*/  F2FP.SATFINITE.E4M3.F32.PACK_AB_MERGE_C R83, R83, R88, RZ ;  /* 0x000000585353723e */ /* 0x000fe200048070ff */
[----:B------:R-:W-:-:S02]  /*65e0*/  HADD2.F32 R84, -RZ, R84.H1_H1 ;  /* 0x30000054ff547230 */ /* 0x000fc40000004100 */
[-C--:B------:R-:W-:Y:S01]  /*65f0*/  FMUL.FTZ R27, R15, R26.reuse ;  /* 0x0000001a0f1b7220 */ /* 0x080fe20000410000 */
[----:B------:R-:W-:Y:S02]  /*6600*/  HADD2.F32 R29, -RZ, R29.H1_H1 ;  /* 0x3000001dff1d7230 */ /* 0x000fe40000004100 */
[----:B------:R-:W-:Y:S01]  /*6610*/  FMUL.FTZ R26, R10, R26 ;  /* 0x0000001a0a1a7220 */ /* 0x000fe20000410000 */
[--C-:B------:R-:W-:Y:S01]  /*6620*/  HADD2.F32 R24, -RZ, R82.reuse.H0_H0 ;  /* 0x20000052ff187230 */ /* 0x100fe20000004100 */
[----:B------:R-:W-:Y:S01]  /*6630*/  F2FP.SATFINITE.E4M3.F32.PACK_AB_MERGE_C R48, R48, R89, RZ ;  /* 0x000000593030723e */ /* 0x000fe200048070ff */
[----:B------:R-:W-:Y:S02]  /*6640*/  HADD2.F32 R25, -RZ, R25.H1_H1 ;  /* 0x30000019ff197230 */ /* 0x000fe40000004100 */
[----:B------:R-:W-:Y:S01]  /*6650*/  FMUL.FTZ R30, R29, R84 ;  /* 0x000000541d1e7220 */ /* 0x000fe20000410000 */
[----:B------:R-:W-:Y:S02]  /*6660*/  HADD2.F32 R82, -RZ, R82.H1_H1 ;  /* 0x30000052ff527230 */ /* 0x000fe40000004100 */
[-C--:B------:R-:W-:Y:S01]  /*6670*/  FFMA.FTZ R28, R10, R24.reuse, -R27 ;  /* 0x000000180a1c7223 */ /* 0x080fe2000001081b */
[----:B------:R-:W-:Y:S01]  /*6680*/  FFMA.FTZ R31, R15, R24, R26 ;  /* 0x000000180f1f7223 */ /* 0x000fe2000001001a */
[C---:B------:R-:W-:Y:S01]  /*6690*/  FMUL.FTZ R84, R25.reuse, R84 ;  /* 0x0000005419547220 */ /* 0x040fe20000410000 */
[----:B------:R-:W-:Y:S01]  /*66a0*/  F2FP.F16.E4M3.UNPACK_B R24, R9 ;  /* 0x00000009ff18723e */ /* 0x000fe200020006ff */
[----:B------:R-:W-:Y:S01]  /*66b0*/  FFMA.FTZ R15, R25, R82, -R30 ;  /* 0x00000052190f7223 */ /* 0x000fe2000001081e */
[----:B------:R-:W-:Y:S01]  /*66c0*/  F2FP.F16.E4M3.UNPACK_B R27, R8 ;  /* 0x00000008ff1b723e */ /* 0x000fe200020006ff */
[----:B------:R-:W-:Y:S01]  /*66d0*/  FFMA.FTZ R84, R29, R82, R84 ;  /* 0x000000521d547223 */ /* 0x000fe20000010054 */
[----:B------:R-:W-:Y:S01]  /*66e0*/  F2FP.F16.E4M3.UNPACK_B R10, R5 ;  /* 0x00000005ff0a723e */ /* 0x000fe200020006ff */
[----:B------:R-:W-:Y:S01]  /*66f0*/  HADD2.F32 R25, -RZ, R24.H0_H0 ;  /* 0x20000018ff197230 */ /* 0x000fe20000004100 */
[----:B------:R-:W-:Y:S01]  /*6700*/  F2FP.F16.E4M3.UNPACK_B R26, R6 ;  /* 0x00000006ff1a723e */ /* 0x000fe200020006ff */
[----:B------:R-:W-:Y:S01]  /*6710*/  HADD2.F32 R30, -RZ, R27.H0_H0 ;  /* 0x2000001bff1e7230 */ /* 0x000fe20000004100 */
[----:B------:R-:W-:Y:S01]  /*6720*/  F2FP.SATFINITE.E4M3.F32.PACK_AB_MERGE_C R82, R15, R28, R32 ;  /* 0x0000001c0f52723e */ /* 0x000fe20004807020 */
[----:B------:R-:W-:Y:S01]  /*6730*/  HADD2.F32 R15, -RZ, R10.H0_H0 ;  /* 0x2000000aff0f7230 */ /* 0x000fe20000004100 */
        /* <DEDUP_REMOVED lines=13> */
[----:B------:R-:W-:Y:S01]  /*6810*/  F2FP.F16.E4M3.UNPACK_B R5, R5.H1 ;  /* 0x00000005ff05723e */ /* 0x000fe200030006ff */
[----:B------:R-:W-:Y:S01]  /*6820*/  FFMA.FTZ R31, R10, R15, -R25 ;  /* 0x0000000f0a1f7223 */ /* 0x000fe20000010819 */
[----:B------:R-:W-:Y:S01]  /*6830*/  F2FP.F16.E4M3.UNPACK_B R25, R8.H1 ;  /* 0x00000008ff19723e */ /* 0x000fe200030006ff */
[----:B------:R-:W-:Y:S01]  /*6840*/  HADD2.F32 R10, -RZ, R9.H0_H0 ;  /* 0x20000009ff0a7230 */ /* 0x000fe20000004100 */
[----:B------:R-:W-:Y:S01]  /*6850*/  F2FP.SATFINITE.E4M3.F32.PACK_AB_MERGE_C R48, R38, R33, R48 ;  /* 0x000000212630723e */ /* 0x000fe20004807030 */
[----:B------:R-:W-:Y:S01]  /*6860*/  FFMA.FTZ R33, R24, R15, R27 ;  /* 0x0000000f18217223 */ /* 0x000fe2000001001b */
[----:B------:R-:W-:Y:S01]  /*6870*/  F2FP.F16.E4M3.UNPACK_B R6, R6.H1 ;  /* 0x00000006ff06723e */ /* 0x000fe200030006ff */
[----:B------:R-:W-:Y:S01]  /*6880*/  HADD2.F32 R27, -RZ, R25.H0_H0 ;  /* 0x20000019ff1b7230 */ /* 0x000fe20000004100 */
[----:B------:R-:W-:Y:S01]  /*6890*/  F2FP.SATFINITE.E4M3.F32.PACK_AB_MERGE_C R35, R86, R35, RZ ;  /* 0x000000235623723e */ /* 0x000fe200048070ff */
[----:B------:R-:W-:-:S02]  /*68a0*/  HADD2.F32 R8, -RZ, R5.H0_H0 ;  /* 0x20000005ff087230 */ /* 0x000fc40000004100 */
[----:B------:R-:W-:Y:S01]  /*68b0*/  HADD2.F32 R9, -RZ, R9.H1_H1 ;  /* 0x30000009ff097230 */ /* 0x000fe20000004100 */
[----:B------:R-:W-:Y:S01]  /*68c0*/  F2FP.SATFINITE.E4M3.F32.PACK_AB_MERGE_C R86, R85, R34, R35 ;  /* 0x000000225556723e */ /* 0x000fe20004807023 */
[----:B------:R-:W-:Y:S02]  /*68d0*/  HADD2.F32 R24, -RZ, R25.H1_H1 ;  /* 0x30000019ff187230 */ /* 0x000fe40000004100 */
[-C--:B------:R-:W-:Y:S01]  /*68e0*/  FMUL.FTZ R25, R10, R27.reuse ;  /* 0x0000001b0a197220 */ /* 0x080fe20000410000 */
[--C-:B------:R-:W-:Y:S02]  /*68f0*/  HADD2.F32 R15, -RZ, R6.reuse.H0_H0 ;  /* 0x20000006ff0f7230 */ /* 0x100fe40000004100 */
[----:B------:R-:W-:Y:S01]  /*6900*/  FMUL.FTZ R27, R8, R27 ;  /* 0x0000001b081b7220 */ /* 0x000fe20000410000 */
[----:B------:R-:W-:Y:S02]  /*6910*/  HADD2.F32 R5, -RZ, R5.H1_H1 ;  /* 0x30000005ff057230 */ /* 0x000fe40000004100 */
[----:B------:R-:W-:Y:S01]  /*6920*/  FMUL.FTZ R26, R9, R24 ;  /* 0x00000018091a7220 */ /* 0x000fe20000410000 */
[----:B------:R-:W-:-:S02]  /*6930*/  HADD2.F32 R6, -RZ, R6.H1_H1 ;  /* 0x30000006ff067230 */ /* 0x000fc40000004100 */
[----:B------:R-:W-:Y:S01]  /*6940*/  FFMA.FTZ R35, R10, R15, R27 ;  /* 0x0000000f0a237223 */ /* 0x000fe2000001001b */
[-C--:B------:R-:W-:Y:S01]  /*6950*/  F2FP.F16.E4M3.UNPACK_B R10, R11.reuse ;  /* 0x0000000bff0a723e */ /* 0x080fe200020006ff */
[C---:B------:R-:W-:Y:S01]  /*6960*/  FMUL.FTZ R24, R5.reuse, R24 ;  /* 0x0000001805187220 */ /* 0x040fe20000410000 */
[----:B------:R-:W-:Y:S01]  /*6970*/  F2FP.F16.E4M3.UNPACK_B R11, R11.H1 ;  /* 0x0000000bff0b723e */ /* 0x000fe200030006ff */
[----:B------:R-:W-:Y:S01]  /*6980*/  FFMA.FTZ R49, R5, R6, -R26 ;  /* 0x0000000605317223 */ /* 0x000fe2000001081a */
[----:B------:R-:W-:Y:S01]  /*6990*/  F2FP.F16.E4M3.UNPACK_B R26, R4 ;  /* 0x00000004ff1a723e */ /* 0x000fe200020006ff */
[----:B------:R-:W-:Y:S01]  /*69a0*/  FFMA.FTZ R38, R9, R6, R24 ;  /* 0x0000000609267223 */ /* 0x000fe20000010018 */
[-C--:B------:R-:W-:Y:S01]  /*69b0*/  F2FP.F16.E4M3.UNPACK_B R5, R7.reuse ;  /* 0x00000007ff05723e */ /* 0x080fe200020006ff */
[----:B------:R-:W-:Y:S01]  /*69c0*/  HADD2.F32 R9, -RZ, R10.H0_H0 ;  /* 0x2000000aff097230 */ /* 0x000fe20000004100 */
[----:B------:R-:W-:Y:S01]  /*69d0*/  F2FP.F16.E4M3.UNPACK_B R27, R4.H1 ;  /* 0x00000004ff1b723e */ /* 0x000fe200030006ff */
[----:B------:R-:W-:Y:S01]  /*69e0*/  HADD2.F32 R28, -RZ, R26.H0_H0 ;  /* 0x2000001aff1c7230 */ /* 0x000fe20000004100 */
[----:B------:R-:W-:Y:S01]  /*69f0*/  F2FP.F16.E4M3.UNPACK_B R7, R7.H1 ;  /* 0x00000007ff07723e */ /* 0x000fe200030006ff */
[----:B------:R-:W-:Y:S01]  /*6a00*/  FFMA.FTZ R34, R8, R15, -R25 ;  /* 0x0000000f08227223 */ /* 0x000fe20000010819 */
[-C--:B------:R-:W-:Y:S01]  /*6a10*/  F2FP.F16.E4M3.UNPACK_B R4, R0.reuse ;  /* 0x00000000ff04723e */ /* 0x080fe200020006ff */
[----:B------:R-:W-:Y:S01]  /*6a20*/  HADD2.F32 R29, -RZ, R27.H0_H0 ;  /* 0x2000001bff1d7230 */ /* 0x000fe20000004100 */
[----:B------:R-:W-:Y:S01]  /*6a30*/  F2FP.F16.E4M3.UNPACK_B R15, R0.H1 ;  /* 0x00000000ff0f723e */ /* 0x000fe200030006ff */
[----:B------:R-:W-:-:S02]  /*6a40*/  HADD2.F32 R0, -RZ, R11.H0_H0 ;  /* 0x2000000bff007230 */ /* 0x000fc40000004100 */
[-C--:B------:R-:W-:Y:S01]  /*6a50*/  FMUL.FTZ R83, R9, R28.reuse ;  /* 0x0000001c09537220 */ /* 0x080fe20000410000 */
[----:B------:R-:W-:Y:S01]  /*6a60*/  HADD2.F32 R6, -RZ, R5.H0_H0 ;  /* 0x20000005ff067230 */ /* 0x000fe20000004100 */
[----:B------:R-:W-:Y:S01]  /*6a70*/  F2FP.SATFINITE.E4M3.F32.PACK_AB_MERGE_C R35, R38, R35, RZ ;  /* 0x000000232623723e */ /* 0x000fe200048070ff */
[----:B------:R-:W-:Y:S02]  /*6a80*/  HADD2.F32 R8, -RZ, R7.H0_H0 ;  /* 0x20000007ff087230 */ /* 0x000fe40000004100 */
[-C--:B------:R-:W-:Y:S01]  /*6a90*/  FMUL.FTZ R85, R0, R29.reuse ;  /* 0x0000001d00557220 */ /* 0x080fe20000410000 */
[----:B------:R-:W-:Y:S02]  /*6aa0*/  HADD2.F32 R24, -RZ, R4.H0_H0 ;  /* 0x20000004ff187230 */ /* 0x000fe40000004100 */
[----:B------:R-:W-:Y:S01]  /*6ab0*/  FMUL.FTZ R28, R6, R28 ;  /* 0x0000001c061c7220 */ /* 0x000fe20000410000 */
[----:B------:R-:W-:Y:S02]  /*6ac0*/  HADD2.F32 R25, -RZ, R15.H0_H0 ;  /* 0x2000000fff197230 */ /* 0x000fe40000004100 */
[----:B------:R-:W-:Y:S01]  /*6ad0*/  FMUL.FTZ R29, R8, R29 ;  /* 0x0000001d081d7220 */ /* 0x000fe20000410000 */
[----:B------:R-:W-:-:S02]  /*6ae0*/  HADD2.F32 R11, -RZ, R11.H1_H1 ;  /* 0x3000000bff0b7230 */ /* 0x000fc40000004100 */
[-C--:B------:R-:W-:Y:S01]  /*6af0*/  FFMA.FTZ R83, R6, R24.reuse, -R83 ;  /* 0x0000001806537223 */ /* 0x080fe20000010853 */
[----:B------:R-:W-:Y:S02]  /*6b00*/  HADD2.F32 R6, -RZ, R27.H1_H1 ;  /* 0x3000001bff067230 */ /* 0x000fe40000004100 */
[-C--:B------:R-:W-:Y:S01]  /*6b10*/  FFMA.FTZ R29, R0, R25.reuse, R29 ;  /* 0x00000019001d7223 */ /* 0x080fe2000001001d */
[----:B------:R-:W-:Y:S02]  /*6b20*/  HADD2.F32 R7, -RZ, R7.H1_H1 ;  /* 0x30000007ff077230 */ /* 0x000fe40000004100 */
[----:B------:R-:W-:Y:S01]  /*6b30*/  FFMA.FTZ R28, R9, R24, R28 ;  /* 0x00000018091c7223 */ /* 0x000fe2000001001c */
[----:B------:R-:W-:Y:S01]  /*6b40*/  FFMA.FTZ R85, R8, R25, -R85 ;  /* 0x0000001908557223 */ /* 0x000fe20000010855 */
[----:B------:R-:W-:Y:S02]  /*6b50*/  HADD2.F32 R5, -RZ, R5.H1_H1 ;  /* 0x30000005ff057230 */ /* 0x000fe40000004100 */
[----:B------:R-:W-:Y:S01]  /*6b60*/  FMUL.FTZ R8, R11, R6 ;  /* 0x000000060b087220 */ /* 0x000fe20000410000 */
[----:B------:R-:W-:-:S02]  /*6b70*/  HADD2.F32 R10, -RZ, R10.H1_H1 ;  /* 0x3000000aff0a7230 */ /* 0x000fc40000004100 */
[----:B------:R-:W-:Y:S01]  /*6b80*/  FMUL.FTZ R24, R7, R6 ;  /* 0x0000000607187220 */ /* 0x000fe20000410000 */
[----:B------:R-:W-:Y:S01]  /*6b90*/  HADD2.F32 R26, -RZ, R26.H1_H1 ;  /* 0x3000001aff1a7230 */ /* 0x000fe20000004100 */
[----:B------:R-:W-:Y:S01]  /*6ba0*/  F2FP.SATFINITE.E4M3.F32.PACK_AB_MERGE_C R33, R33, R30, R35 ;  /* 0x0000001e2121723e */ /* 0x000fe20004807023 */
[----:B------:R-:W-:Y:S01]  /*6bb0*/  HADD2.F32 R0, -RZ, R15.H1_H1 ;  /* 0x3000000fff007230 */ /* 0x000fe20000004100 */
[----:B------:R-:W-:Y:S01]  /*6bc0*/  F2FP.SATFINITE.E4M3.F32.PACK_AB_MERGE_C R34, R49, R34, RZ ;  /* 0x000000223122723e */ /* 0x000fe200048070ff */
        /* <DEDUP_REMOVED lines=17> */
.L_x_1774:
[----:B------:R-:W-:Y:S05]  /*6ce0*/  BSYNC B1 ;  /* 0x0000000000017941 */ /* 0x000fea0003800000 */
.L_x_1773:
[----:B0-----:R0:W-:Y:S01]  /*6cf0*/  ST.E.128 desc[UR36][R12.64], R4 ;  /* 0x000000040c007985 */ /* 0x0011e2000c101d24 */
[----:B------:R-:W-:-:S13]  /*6d00*/  ISETP.GE.AND P3, PT, R3, R87, PT ;  /* 0x000000570300720c */ /* 0x000fda0003f66270 */
[----:B------:R-:W-:Y:S05]  /*6d10*/  @P3 BRA `(.L_x_1757) ;  /* 0x0000000400203947 */ /* 0x000fea0003800000 */
[----:B------:R-:W-:-:S04]  /*6d20*/  IADD3 R14, P3, R3, R14, RZ ;  /* 0x0000000e030e7210 */ /* 0x000fc80007f7e0ff */
[----:B------:R-:W-:-:S05]  /*6d30*/  LEA.HI.X.SX32 R15, R3, R2, 0x1, P3 ;  /* 0x00000002030f7211 */ /* 0x000fca00018f0eff */
[----:B--2---:R2:W-:Y:S01]  /*6d40*/  ST.E.128 desc[UR36][R14.64], R8 ;  /* 0x000000080e007985 */ /* 0x0045e2000c101d24 */
[----:B------:R-:W-:Y:S05]  /*6d50*/  BRA `(.L_x_1757) ;  /* 0x0000000400107947 */ /* 0x000fea0003800000 */
.L_x_1738:
[----:B------:R-:W-:-:S06]  /*6d60*/  UISETP.NE.AND UP0, UPT, UR61, 0x3, UPT ;  /* 0x000000033d00788c */ /* 0x000fcc000bf05270 */
[----:B------:R-:W-:-:S13]  /*6d70*/  PLOP3.LUT P5, PT, PT, PT, UP0, 0x80, 0x0 ;  /* 0x000000000000781c */ /* 0x000fda0003faf008 */
[----:B------:R-:W-:Y:S05]  /*6d80*/  @!P5 BRA `(.L_x_1775) ;  /* 0x000000000004d947 */ /* 0x000fea0003800000 */
[----:B------:R-:W-:Y:S01]  /*6d90*/  BPT.TRAP 0x1 ;  /* 0x000000040000795c */ /* 0x000fe20000300000 */
.L_x_1775:
[----:B------:R-:W-:Y:S01]  /*6da0*/  IMAD R72, R186, 0x8, R184 ;  /* 0x00000008ba487824 */ /* 0x000fe200078e02b8 */
[----:B------:R-:W-:Y:S01]  /*6db0*/  SHF.L.U32 R81, R195, 0x1f, RZ ;  /* 0x0000001fc3517819 */ /* 0x000fe200000006ff */
[----:B------:R-:W-:Y:S01]  /*6dc0*/  BSSY B1, `(.L_x_1776) ;  /* 0x0000004000017945 */ /* 0x000fe20003800000 */
[----:B------:R-:W-:Y:S02]  /*6dd0*/  SHF.R.S32.HI R77, RZ, 0x1f, R78 ;  /* 0x0000001fff4d7819 */ /* 0x000fe4000001144e */
[----:B------:R-:W0:Y:S02]  /*6de0*/  SYNCS.PHASECHK.TRANS64.TRYWAIT P3, [R72+URZ+0x28490], R81 ;  /* 0x02849051480075a7 */ /* 0x000e24000806017f */
[----:B0-----:R-:W-:Y:S05]  /*6df0*/  @!P3 BRA `(.L_x_1777) ;  /* 0x0000020c00e8b947 */ /* 0x001fea0003800000 */
.L_x_2133:
[----:B------:R-:W-:Y:S05]  /*6e00*/  BSYNC B1 ;  /* 0x0000000000017941 */ /* 0x000fea0003800000 */
.L_x_1776:
        /* <DEDUP_REMOVED lines=26> */
.L_x_2137:
[----:B------:R-:W-:Y:S04]  /*6fb0*/  BSSY B1, `(.L_x_1779) ;  /* 0x000000d000017945 */ /* 0x000fe80003800000 */
[----:B------:R-:W-:Y:S05]  /*6fc0*/  @!P3 BRA `(.L_x_1780) ;  /* 0x00000000002cb947 */ /* 0x000fea0003800000 */
[----:B------:R-:W-:Y:S02]  /*6fd0*/  ULDC UR4, c[0x0][0x2f4] ;  /* 0x0000bd0000047ab9 */ /* 0x000fe40000000800 */
[----:B------:R-:W-:-:S13]  /*6fe0*/  ISETP.GE.AND P3, PT, R16, UR4, PT ;  /* 0x0000000410007c0c */ /* 0x000fda000bf66270 */
[----:B------:R-:W4:Y:S01]  /*6ff0*/  @!P3 LDS.128 R4, [R73+0x20000] ;  /* 0x020000004904b984 */ /* 0x000f220000000c00 */
[----:B---3--:R-:W-:-:S05]  /*7000*/  @!P3 IADD3 R8, P4, R16, R14, RZ ;  /* 0x0000000e1008b210 */ /* 0x008fca0007f9e0ff */
[----:B--2---:R-:W-:Y:S01]  /*7010*/  @!P3 IMAD.X R9, R3, 0x1, R17, P4 ;  /* 0x000000010309b824 */ /* 0x004fe200020e0611 */
[----:B------:R-:W-:-:S13]  /*7020*/  ISETP.GE.AND P4, PT, R187, UR4, PT ;  /* 0x00000004bb007c0c */ /* 0x000fda000bf86270 */
[----:B------:R-:W-:-:S05]  /*7030*/  @!P4 IADD3 R14, P6, R187, R14, RZ ;  /* 0x0000000ebb0ec210 */ /* 0x000fca0007fde0ff */
[----:B------:R-:W-:Y:S01]  /*7040*/  @!P4 IMAD.X R15, R3, 0x1, R194, P6 ;  /* 0x00000001030fc824 */ /* 0x000fe200030e06c2 */
[----:B----4-:R-:W-:Y:S04]  /*7050*/  @!P3 ST.E.128 desc[UR36][R8.64], R4 ;  /* 0x000000040800b985 */ /* 0x010fe8000c101d24 */
[----:B------:R-:W2:Y:S04]  /*7060*/  @!P4 LDS.128 R4, [R73+0x22000] ;  /* 0x022000004904c984 */ /* 0x000ea80000000c00 */
[----:B--2---:R4:W-:Y:S02]  /*7070*/  @!P4 ST.E.128 desc[UR36][R14.64], R4 ;  /* 0x000000040e00c985 */ /* 0x0049e4000c101d24 */
.L_x_1780:
[----:B------:R-:W-:Y:S05]  /*7080*/  BSYNC B1 ;  /* 0x0000000000017941 */ /* 0x000fea0003800000 */
.L_x_1779:
[----:B------:R-:W-:-:S03]  /*7090*/  UMOV UR4, 0xffffffff ;  /* 0xffffffff00047882 */ /* 0x000fc60000000000 */
[----:B------:R-:W-:Y:S05]  /*70a0*/  BRA.DIV UR4, `(.L_x_1781) ;  /* 0x0000020e04987947 */ /* 0x000fea000b800000 */
[----:B--2---:R2:W0:Y:S04]  /*70b0*/  SHFL.IDX PT, R3, R2, 0x1, 0x181f ;  /* 0x00381f0002037f89 */ /* 0x00442800000e0000 */
[----:B---34-:R2:W3:Y:S02]  /*70c0*/  SHFL.IDX PT, R14, R0, 0x1, 0x181f ;  /* 0x00381f00000e7f89 */ /* 0x0184e400000e0000 */
.L_x_2141:
[----:B------:R-:W-:-:S13]  /*70d0*/  ISETP.GE.AND P3, PT, R10, 0x21, PT ;  /* 0x000000210a00780c */ /* 0x000fda0003f66270 */
[----:B------:R-:W-:Y:S05]  /*70e0*/  @!P3 BRA `(.L_x_1757) ;  /* 0x00000000002cb947 */ /* 0x000fea0003800000 */
[----:B------:R-:W-:Y:S02]  /*70f0*/  ULDC UR4, c[0x0][0x2f4] ;  /* 0x0000bd0000047ab9 */ /* 0x000fe40000000800 */
[----:B------:R-:W-:-:S13]  /*7100*/  ISETP.GE.AND P3, PT, R16, UR4, PT ;  /* 0x0000000410007c0c */ /* 0x000fda000bf66270 */
[----:B------:R-:W4:Y:S01]  /*7110*/  @!P3 LDS.128 R4, [R73+0x21000] ;  /* 0x021000004904b984 */ /* 0x000f220000000c00 */
[----:B---3--:R-:W-:-:S04]  /*7120*/  @!P3 IADD3 R8, P4, R16, R14, RZ ;  /* 0x0000000e1008b210 */ /* 0x008fc80007f9e0ff */
[----:B0-----:R-:W-:Y:S02]  /*7130*/  @!P3 IADD3.X R9, R3, R17, RZ, P4, !PT ;  /* 0x000000110309b210 */ /* 0x001fe400027fe4ff */
[----:B------:R-:W-:-:S13]  /*7140*/  ISETP.GE.AND P4, PT, R187, UR4, PT ;  /* 0x00000004bb007c0c */ /* 0x000fda000bf86270 */
[----:B------:R-:W-:-:S05]  /*7150*/  @!P4 IADD3 R14, P6, R187, R14, RZ ;  /* 0x0000000ebb0ec210 */ /* 0x000fca0007fde0ff */
[----:B------:R-:W-:Y:S01]  /*7160*/  @!P4 IMAD.X R15, R3, 0x1, R194, P6 ;  /* 0x00000001030fc824 */ /* 0x000fe200030e06c2 */
[----:B----4-:R-:W-:Y:S04]  /*7170*/  @!P3 ST.E.128 desc[UR36][R8.64], R4 ;  /* 0x000000040800b985 */ /* 0x010fe8000c101d24 */
[----:B------:R-:W0:Y:S04]  /*7180*/  @!P4 LDS.128 R4, [R73+0x23000] ;  /* 0x023000004904c984 */ /* 0x000e280000000c00 */
[----:B0-----:R0:W-:Y:S02]  /*7190*/  @!P4 ST.E.128 desc[UR36][R14.64], R4 ;  /* 0x000000040e00c985 */ /* 0x0011e4000c101d24 */
.L_x_1757:
[----:B------:R-:W-:Y:S05]  /*71a0*/  BSYNC B0 ;  /* 0x0000000000007941 */ /* 0x000fea0003800000 */
.L_x_1737:
[----:B-1234-:R-:W1:Y:S01]  /*71b0*/  S2R R0, SR_TID.X ;  /* 0x0000000000007919 */ /* 0x01ee620000002100 */
[----:B------:R-:W-:Y:S01]  /*71c0*/  @!PT LDS RZ, [RZ] ;  /* 0x00000000fffff984 */ /* 0x000fe20000000800 */
[----:B------:R-:W-:Y:S01]  /*71d0*/  @!PT LDS RZ, [RZ] ;  /* 0x00000000fffff984 */ /* 0x000fe20000000800 */
[----:B------:R-:W-:Y:S01]  /*71e0*/  @!PT LDS RZ, [RZ] ;  /* 0x00000000fffff984 */ /* 0x000fe20000000800 */
[----:B------:R-:W-:Y:S01]  /*71f0*/  @!PT LDS RZ, [RZ] ;  /* 0x00000000fffff984 */ /* 0x000fe20000000800 */
[----:B------:R2:W-:Y:S06]  /*7200*/  MEMBAR.ALL.CTA ;  /* 0x0000000000007992 */ /* 0x0005ec0000008000 */
[----:B--2---:R-:W2:Y:S01]  /*7210*/  FENCE.VIEW.ASYNC.S ;  /* 0x00000000000073c6 */ /* 0x004ea20000000000 */
[----:B------:R-:W-:Y:S05]  /*7220*/  WARPSYNC.ALL ;  /* 0x0000000000007948 */ /* 0x000fea0003800000 */
[----:B------:R-:W-:Y:S01]  /*7230*/  BSSY B0, `(.L_x_1782) ;  /* 0x0000008000007945 */ /* 0x000fe20003800000 */
[----:B--2---:R2:W-:Y:S01]  /*7240*/  BAR.SYNC.DEFER_BLOCKING R58, 0x80 ;  /* 0x0002003a0000751d */ /* 0x0045e20000010000 */
[----:B-1----:R-:W-:-:S13]  /*7250*/  LOP3.LUT P3, RZ, R0, 0x7f, RZ, 0xc0, !PT ;  /* 0x0000007f00ff7812 */ /* 0x002fda000786c0ff */
[----:B------:R-:W-:-:S05]  /*7260*/  @!P3 VIADD R0, R72, 0x284a0 ;  /* 0x000284a04800b836 */ /* 0x000fca0000000000 */
[----:B------:R-:W-:-:S04]  /*7270*/  @!P3 PRMT R0, RZ, 0x654, R0 ;  /* 0x00000654ff00b816 */ /* 0x000fc80000000000 */
[----:B------:R2:W-:Y:S01]  /*7280*/  @!P3 SYNCS.ARRIVE.TRANS64.RED.A1T0 RZ, [R0+URZ], RZ ;  /* 0x000000ff00ffb9a7 */ /* 0x0005e2000810043f */
[----:B------:R-:W-:Y:S05]  /*7290*/  @!P5 BRA `(.L_x_1783) ;  /* 0x000000000004d947 */ /* 0x000fea0003800000 */
[----:B------:R-:W-:Y:S01]  /*72a0*/  BPT.TRAP 0x1 ;  /* 0x000000040000795c */ /* 0x000fe20000300000 */
.L_x_1783:
[----:B------:R-:W-:Y:S05]  /*72b0*/  BSYNC B0 ;  /* 0x0000000000007941 */ /* 0x000fea0003800000 */
.L_x_1782:
[----:B------:R-:W1:Y:S01]  /*72c0*/  SYNCS.PHASECHK.TRANS64.TRYWAIT P4, [R72+URZ+0x284b0], R81 ;  /* 0x0284b051480075a7 */ /* 0x000e62000808017f */
[----:B------:R-:W-:Y:S04]  /*72d0*/  BSSY B0, `(.L_x_1784) ;  /* 0x0000002000007945 */ /* 0x000fe80003800000 */
[----:B-1----:R-:W-:Y:S05]  /*72e0*/  @!P4 BRA `(.L_x_1785) ;  /* 0x0000020c0050c947 */ /* 0x002fea0003800000 */
.L_x_2142:
[----:B------:R-:W-:Y:S05]  /*72f0*/  BSYNC B0 ;  /* 0x0000000000007941 */ /* 0x000fea0003800000 */
.L_x_1784:
[----:B------:R-:W-:Y:S01]  /*7300*/  ULDC.64 UR4, c[0x0][0x328] ;  /* 0x0000ca0000047ab9 */ /* 0x000fe20000000a00 */
[----:B------:R-:W-:Y:S01]  /*7310*/  ULDC.64 UR6, c[0x0][0x318] ;  /* 0x0000c60000067ab9 */ /* 0x000fe20000000a00 */
[----:B------:R-:W-:Y:S01]  /*7320*/  IMAD R77, R77, UR4, RZ ;  /* 0x000000044d4d7c24 */ /* 0x000fe2000f8e02ff */
[----:B------:R-:W-:Y:S01]  /*7330*/  BSSY B0, `(.L_x_1786) ;  /* 0x000001f000007945 */ /* 0x000fe20003800000 */
[----:B0-----:R-:W-:-:S04]  /*7340*/  IMAD.WIDE.U32 R2, R78, UR4, RZ ;  /* 0x000000044e027c25 */ /* 0x001fc8000f8e00ff */
        /* <DEDUP_REMOVED lines=9> */
[----:B------:R-:W-:Y:S02]  /*73e0*/  IMAD R5, R74, UR4, RZ ;  /* 0x000000044a057c24 */ /* 0x000fe4000f8e02ff */
[----:B------:R-:W-:-:S04]  /*73f0*/  IMAD.WIDE.U32 R2, R22, UR4, R2 ;  /* 0x0000000416027c25 */ /* 0x000fc8000f8e0002 */
[----:B------:R-:W-:Y:S01]  /*7400*/  IMAD R5, R22, UR5, R5 ;  /* 0x0000000516057c24 */ /* 0x000fe2000f8e0205 */
[----:B--2---:R-:W-:-:S04]  /*7410*/  IADD3 R0, P4, R2, UR6, RZ ;  /* 0x0000000602007c10 */ /* 0x004fc8000ff9e0ff */
[----:B------:R-:W-:Y:S01]  /*7420*/  IADD3.X R10, R3, UR7, R5, P4, !PT ;  /* 0x00000007030a7c10 */ /* 0x000fe2000a7fe405 */
[----:B------:R0:W2:Y:S01]  /*7430*/  SHFL.IDX PT, R8, R0, RZ, 0x181f ;  /* 0x00181fff00087589 */ /* 0x0000a200000e0000 */
[----:B------:R-:W-:-:S03]  /*7440*/  ISETP.GE.AND P4, PT, R80, 0x1, PT ;  /* 0x000000015000780c */ /* 0x000fc60003f86270 */
[----:B------:R0:W3:Y:S10]  /*7450*/  SHFL.IDX PT, R5, R10, RZ, 0x181f ;  /* 0x00181fff0a057589 */ /* 0x0000f400000e0000 */
[----:B0-----:R-:W-:Y:S05]  /*7460*/  @!P4 BRA `(.L_x_1787) ;  /* 0x00000000002cc947 */ /* 0x001fea0003800000 */
[----:B------:R-:W-:Y:S02]  /*7470*/  ULDC UR4, c[0x0][0x2f4] ;  /* 0x0000bd0000047ab9 */ /* 0x000fe40000000800 */
[----:B------:R-:W-:-:S13]  /*7480*/  ISETP.GE.AND P4, PT, R16, UR4, PT ;  /* 0x0000000410007c0c */ /* 0x000fda000bf86270 */
[----:B--2---:R-:W-:-:S05]  /*7490*/  @!P4 IADD3 R2, P5, R16, R8, RZ ;  /* 0x000000081002c210 */ /* 0x004fca0007fbe0ff */
[----:B---3--:R-:W-:Y:S01]  /*74a0*/  @!P4 IMAD.X R3, R5, 0x1, R17, P5 ;  /* 0x000000010503c824 */ /* 0x008fe200028e0611 */
[----:B------:R-:W-:-:S13]  /*74b0*/  ISETP.GE.AND P5, PT, R187, UR4, PT ;  /* 0x00000004bb007c0c */ /* 0x000fda000bfa6270 */
[----:B------:R-:W-:-:S05]  /*74c0*/  @!P5 IADD3 R8, P6, R187, R8, RZ ;  /* 0x00000008bb08d210 */ /* 0x000fca0007fde0ff */
[----:B------:R-:W-:Y:S02]  /*74d0*/  @!P5 IMAD.X R9, R5, 0x1, R194, P6 ;  /* 0x000000010509d824 */ /* 0x000fe400030e06c2 */
[----:B------:R-:W0:Y:S04]  /*74e0*/  @!P4 LDS.128 R4, [R73+0x10000] ;  /* 0x010000004904c984 */ /* 0x000e280000000c00 */
[----:B0-----:R-:W-:Y:S04]  /*74f0*/  @!P4 ST.E.128 desc[UR36][R2.64], R4 ;  /* 0x000000040200c985 */ /* 0x001fe8000c101d24 */
[----:B------:R-:W0:Y:S04]  /*7500*/  @!P5 LDS.128 R4, [R73+0x12000] ;  /* 0x012000004904d984 */ /* 0x000e280000000c00 */
[----:B0-----:R0:W-:Y:S02]  /*7510*/  @!P5 ST.E.128 desc[UR36][R8.64], R4 ;  /* 0x000000040800d985 */ /* 0x0011e4000c101d24 */
.L_x_1787:
[----:B------:R-:W-:Y:S05]  /*7520*/  BSYNC B0 ;  /* 0x0000000000007941 */ /* 0x000fea0003800000 */
.L_x_1786:
[----:B------:R-:W-:Y:S01]  /*7530*/  ISETP.GE.AND P4, PT, R80, 0x21, PT ;  /* 0x000000215000780c */ /* 0x000fe20003f86270 */
[----:B0--3--:R0:W3:Y:S01]  /*7540*/  SHFL.IDX PT, R5, R10, 0x1, 0x181f ;  /* 0x00381f000a057f89 */ /* 0x0090e200000e0000 */
[----:B------:R-:W-:Y:S03]  /*7550*/  BSSY B0, `(.L_x_1788) ;  /* 0x000000e000007945 */ /* 0x000fe60003800000 */
[----:B------:R-:W4:Y:S08]  /*7560*/  SHFL.IDX PT, R0, R0, 0x1, 0x181f ;  /* 0x00381f0000007f89 */ /* 0x000f3000000e0000 */
[----:B0-----:R-:W-:Y:S05]  /*7570*/  @!P4 BRA `(.L_x_1789) ;  /* 0x00000000002cc947 */ /* 0x001fea0003800000 */
[----:B------:R-:W-:Y:S02]  /*7580*/  ULDC UR4, c[0x0][0x2f4] ;  /* 0x0000bd0000047ab9 */ /* 0x000fe40000000800 */
[----:B------:R-:W-:-:S13]  /*7590*/  ISETP.GE.AND P4, PT, R16, UR4, PT ;  /* 0x0000000410007c0c */ /* 0x000fda000bf86270 */
[----:B----4-:R-:W-:-:S04]  /*75a0*/  @!P4 IADD3 R2, P5, R16, R0, RZ ;  /* 0x000000001002c210 */ /* 0x010fc80007fbe0ff */
[----:B---3--:R-:W-:Y:S02]  /*75b0*/  @!P4 IADD3.X R3, R5, R17, RZ, P5, !PT ;  /* 0x000000110503c210 */ /* 0x008fe40002ffe4ff */
[----:B------:R-:W-:-:S13]  /*75c0*/  ISETP.GE.AND P5, PT, R187, UR4, PT ;  /* 0x00000004bb007c0c */ /* 0x000fda000bfa6270 */
[----:B--2---:R-:W-:-:S05]  /*75d0*/  @!P5 IADD3 R8, P6, R187, R0, RZ ;  /* 0x00000000bb08d210 */ /* 0x004fca0007fde0ff */
[----:B------:R-:W-:Y:S02]  /*75e0*/  @!P5 IMAD.X R9, R5, 0x1, R194, P6 ;  /* 0x000000010509d824 */ /* 0x000fe400030e06c2 */
[----:B------:R-:W0:Y:S04]  /*75f0*/  @!P4 LDS.128 R4, [R73+0x11000] ;  /* 0x011000004904c984 */ /* 0x000e280000000c00 */
[----:B0-----:R-:W-:Y:S04]  /*7600*/  @!P4 ST.E.128 desc[UR36][R2.64], R4 ;  /* 0x000000040200c985 */ /* 0x001fe8000c101d24 */
[----:B------:R-:W0:Y:S04]  /*7610*/  @!P5 LDS.128 R4, [R73+0x13000] ;  /* 0x013000004904d984 */ /* 0x000e280000000c00 */
[----:B0-----:R0:W-:Y:S02]  /*7620*/  @!P5 ST.E.128 desc[UR36][R8.64], R4 ;  /* 0x000000040800d985 */ /* 0x0011e4000c101d24 */
.L_x_1789:
[----:B------:R-:W-:Y:S05]  /*7630*/  BSYNC B0 ;  /* 0x0000000000007941 */ /* 0x000fea0003800000 */
.L_x_1788:
[----:B------:R-:W-:Y:S01]  /*7640*/  @!PT LDS RZ, [RZ] ;  /* 0x00000000fffff984 */ /* 0x000fe20000000800 */
[----:B------:R-:W-:Y:S01]  /*7650*/  @!PT LDS RZ, [RZ] ;  /* 0x00000000fffff984 */ /* 0x000fe20000000800 */
[----:B------:R-:W-:Y:S01]  /*7660*/  @!PT LDS RZ, [RZ] ;  /* 0x00000000fffff984 */ /* 0x000fe20000000800 */
[----:B------:R-:W-:Y:S01]  /*7670*/  @!PT LDS RZ, [RZ] ;  /* 0x00000000fffff984 */ /* 0x000fe20000000800 */
[----:B------:R5:W-:Y:S06]  /*7680*/  MEMBAR.ALL.CTA ;  /* 0x0000000000007992 */ /* 0x000bec0000008000 */
[----:B-----5:R-:W5:Y:S01]  /*7690*/  FENCE.VIEW.ASYNC.S ;  /* 0x00000000000073c6 */ /* 0x020f620000000000 */
[----:B-1----:R-:W-:Y:S01]  /*76a0*/  @!P3 VIADD R72, R72, 0x284c0 ;  /* 0x000284c04848b836 */ /* 0x002fe20000000000 */
[----:B-----5:R1:W-:Y:S01]  /*76b0*/  BAR.SYNC.DEFER_BLOCKING R58, 0x80 ;  /* 0x0002003a0000751d */ /* 0x0203e20000010000 */
[----:B------:R-:W-:Y:S01]  /*76c0*/  ISETP.NE.AND P4, PT, R75, RZ, PT ;  /* 0x000000ff4b00720c */ /* 0x000fe20003f85270 */
[----:B------:R-:W-:-:S02]  /*76d0*/  VIADD R186, R186, 0x1 ;  /* 0x00000001baba7836 */ /* 0x000fc40000000000 */
[----:B------:R-:W-:-:S04]  /*76e0*/  @!P3 PRMT R72, RZ, 0x654, R72 ;  /* 0x00000654ff48b816 */ /* 0x000fc80000000048 */
[----:B------:R1:W-:Y:S01]  /*76f0*/  @!P3 SYNCS.ARRIVE.TRANS64.RED.A1T0 RZ, [R72+URZ], RZ ;  /* 0x000000ff48ffb9a7 */ /* 0x0003e2000810043f */
[----:B------:R-:W-:-:S04]  /*7700*/  ISETP.NE.AND P3, PT, R186, 0x2, PT ;  /* 0x00000002ba00780c */ /* 0x000fc80003f65270 */
[----:B----4-:R-:W-:Y:S02]  /*7710*/  SEL R0, RZ, 0x1, P3 ;  /* 0x00000001ff007807 */ /* 0x010fe40001800000 */
[----:B------:R-:W-:Y:S02]  /*7720*/  SEL R186, R186, RZ, P3 ;  /* 0x000000ffbaba7207 */ /* 0x000fe40001800000 */
[----:B------:R-:W-:Y:S01]  /*7730*/  LOP3.LUT R195, R195, R0, RZ, 0x3c, !PT ;  /* 0x00000000c3c37212 */ /* 0x000fe200078e3cff */
[----:B-1----:R-:W-:Y:S06]  /*7740*/  @P4 BRA `(.L_x_1790) ;  /* 0xffffffac00184947 */ /* 0x002fec000383ffff */
[----:B------:R-:W1:Y:S01]  /*7750*/  S2R R2, SR_TID.X ;  /* 0x0000000000027919 */ /* 0x000e620000002100 */
[----:B------:R-:W-:Y:S02]  /*7760*/  PLOP3.LUT P0, PT, PT, PT, PT, 0x8, 0x0 ;  /* 0x000000000000781c */ /* 0x000fe40003f0e170 */
[----:B-1----:R-:W-:-:S04]  /*7770*/  SHF.R.U32.HI R2, RZ, 0x7, R2 ;  /* 0x00000007ff027819 */ /* 0x002fc80000011602 */
[----:B------:R-:W-:-:S13]  /*7780*/  ISETP.NE.AND P4, PT, R2, 0x1, PT ;  /* 0x000000010200780c */ /* 0x000fda0003f85270 */
[----:B------:R-:W-:Y:S06]  /*7790*/  @!P4 BAR.ARV 0x9, 0x100 ;  /* 0x024400000000cb1d */ /* 0x000fec0000002000 */
.L_x_1732:
[----:B------:R-:W1:Y:S01]  /*77a0*/  LDC R0, c[0x0][0x448] ;  /* 0x00011200ff007b82 */ /* 0x000e620000000800 */
[----:B0--3--:R-:W-:-:S07]  /*77b0*/  IADD3 R5, R192, 0x1, -R190 ;  /* 0x00000001c0057810 */ /* 0x009fce0007ffe8be */
[----:B------:R-:W0:Y:S01]  /*77c0*/  LDC.64 R6, c[0x0][0x9e0] ;  /* 0x00027800ff067b82 */ /* 0x000e220000000a00 */
[----:B-1----:R-:W-:Y:S01]  /*77d0*/  ISETP.NE.AND P1, PT, R0, 0x1, PT ;  /* 0x000000010000780c */ /* 0x002fe20003f25270 */
[----:B------:R-:W-:Y:S01]  /*77e0*/  VIADD R0, R202, 0x7f ;  /* 0x0000007fca007836 */ /* 0x000fe20000000000 */
[----:B0-----:R-:W-:-:S11]  /*77f0*/  ISETP.GE.AND P2, PT, R7, 0x1, PT ;  /* 0x000000010700780c */ /* 0x001fd60003f46270 */
[----:B------:R-:W0:Y:S08]  /*7800*/  @P1 LDC R3, c[0x0][0x44c] ;  /* 0x00011300ff031b82 */ /* 0x000e300000000800 */
[----:B------:R-:W1:Y:S01]  /*7810*/  @P1 LDC R2, c[0x0][0x450] ;  /* 0x00011400ff021b82 */ /* 0x000e620000000800 */
[----:B0-----:R-:W-:-:S05]  /*7820*/  @P1 IMAD.HI.U32 R3, R0, R3, RZ ;  /* 0x0000000300031227 */ /* 0x001fca00078e00ff */
[----:B-1----:R-:W-:-:S05]  /*7830*/  @P1 SHF.R.U32.HI R0, RZ, R2, R3 ;  /* 0x00000002ff001219 */ /* 0x002fca0000011603 */
[----:B------:R-:W-:Y:S01]  /*7840*/  IMAD.IADD R3, R5, 0x1, R0 ;  /* 0x0000000105037824 */ /* 0x000fe200078e0200 */
[----:B------:R-:W-:Y:S06]  /*7850*/  @P0 BRA `(.L_x_1791) ;  /* 0x00000000000c0947 */ /* 0x000fec0003800000 */
[----:B------:R-:W0:Y:S01]  /*7860*/  FENCE.VIEW.ASYNC.G ;  /* 0x00000000000073c6 */ /* 0x000e220000000100 */
[----:B------:R-:W-:Y:S05]  /*7870*/  WARPSYNC.ALL ;  /* 0x0000000000007948 */ /* 0x000fea0003800000 */
[----:B0-----:R-:W-:Y:S06]  /*7880*/  BAR.ARV 0xc, 0x180 ;  /* 0x0306000000007b1d */ /* 0x001fec0000002000 */
.L_x_1791:
[----:B------:R-:W-:Y:S01]  /*7890*/  IMAD.IADD R0, R3, 0x1, R6 ;  /* 0x0000000103007824 */ /* 0x000fe200078e0206 */
[----:B------:R-:W-:Y:S06]  /*78a0*/  @!P2 BRA `(.L_x_1792) ;  /* 0x000000000048a947 */ /* 0x000fec0003800000 */
[C---:B------:R-:W-:Y:S01]  /*78b0*/  ISETP.GT.AND P0, PT, R3.reuse, RZ, PT ;  /* 0x000000ff0300720c */ /* 0x040fe20003f04270 */
[----:B------:R-:W-:Y:S01]  /*78c0*/  BSSY B0, `(.L_x_1793) ;  /* 0x000000e000007945 */ /* 0x000fe20003800000 */
[----:B------:R-:W-:-:S11]  /*78d0*/  VIADD R2, R3, 0xffffffff ;  /* 0xffffffff03027836 */ /* 0x000fd60000000000 */
[----:B------:R-:W-:Y:S05]  /*78e0*/  @P0 BRA `(.L_x_1794) ;  /* 0x00000000001c0947 */ /* 0x000fea0003800000 */
[----:B------:R-:W-:Y:S02]  /*78f0*/  ISETP.NE.AND P0, PT, R7, 0x1, PT ;  /* 0x000000010700780c */ /* 0x000fe40003f05270 */
[----:B------:R-:W-:-:S11]  /*7900*/  IADD3 R3, -R3, RZ, RZ ;  /* 0x000000ff03037210 */ /* 0x000fd60007ffe1ff */
[----:B------:R-:W0:Y:S02]  /*7910*/  @P0 LDC.64 R4, c[0x0][0x9e8] ;  /* 0x00027a00ff040b82 */ /* 0x000e240000000a00 */
[----:B0-----:R-:W-:-:S05]  /*7920*/  @P0 IMAD.HI.U32 R2, R3, R4, RZ ;  /* 0x0000000403020227 */ /* 0x001fca00078e00ff */
[----:B------:R-:W-:-:S04]  /*7930*/  @P0 SHF.R.U32.HI R3, RZ, R5, R2 ;  /* 0x00000005ff030219 */ /* 0x000fc80000011602 */
[----:B------:R-:W-:Y:S01]  /*7940*/  LOP3.LUT R2, RZ, R3, RZ, 0x33, !PT ;  /* 0x00000003ff027212 */ /* 0x000fe200078e33ff */
[----:B------:R-:W-:Y:S06]  /*7950*/  BRA `(.L_x_1795) ;  /* 0x0000000000107947 */ /* 0x000fec0003800000 */
.L_x_1794:
[----:B------:R-:W-:-:S13]  /*7960*/  ISETP.NE.AND P0, PT, R7, 0x1, PT ;  /* 0x000000010700780c */ /* 0x000fda0003f05270 */
[----:B------:R-:W0:Y:S02]  /*7970*/  @P0 LDC.64 R4, c[0x0][0x9e8] ;  /* 0x00027a00ff040b82 */ /* 0x000e240000000a00 */
[----:B0-----:R-:W-:-:S05]  /*7980*/  @P0 IMAD.HI.U32 R4, R2, R4, RZ ;  /* 0x0000000402040227 */ /* 0x001fca00078e00ff */
[----:B------:R-:W-:-:S07]  /*7990*/  @P0 SHF.R.U32.HI R2, RZ, R5, R4 ;  /* 0x00000005ff020219 */ /* 0x000fce0000011604 */
.L_x_1795:
[----:B------:R-:W-:Y:S05]  /*79a0*/  BSYNC B0 ;  /* 0x0000000000007941 */ /* 0x000fea0003800000 */
.L_x_1793:
[----:B------:R-:W-:-:S05]  /*79b0*/  IMAD R3, R2, R7, R7 ;  /* 0x0000000702037224 */ /* 0x000fca00078e0207 */
[----:B------:R-:W-:-:S07]  /*79c0*/  VIMNMX R0, R0, R3, PT ;  /* 0x0000000300007248 */ /* 0x000fce0003fe0100 */
.L_x_1792:
[----:B------:R-:W0:Y:S01]  /*79d0*/  @P1 LDC R5, c[0x0][0x44c] ;  /* 0x00011300ff051b82 */ /* 0x000e220000000800 */
[----:B------:R-:W-:Y:S01]  /*79e0*/  VIADD R0, R0, 0x3f ;  /* 0x0000003f00007836 */ /* 0x000fe20000000000 */
[----:B------:R-:W-:Y:S01]  /*79f0*/  ULDC UR4, c[0x0][0x9dc] ;  /* 0x0002770000047ab9 */ /* 0x000fe20000000800 */
[----:B------:R-:W-:-:S03]  /*7a00*/  IMAD.MOV.U32 R2, RZ, RZ, R202 ;  /* 0x000000ffff027224 */ /* 0x000fc600078e00ca */
[----:B------:R-:W-:Y:S02]  /*7a10*/  SHF.R.S32.HI R3, RZ, 0x1f, R0 ;  /* 0x0000001fff037819 */ /* 0x000fe40000011400 */
[----:B------:R-:W1:Y:S02]  /*7a20*/  @P1 LDC R4, c[0x0][0x450] ;  /* 0x00011400ff041b82 */ /* 0x000e640000000800 */
[----:B------:R-:W-:-:S04]  /*7a30*/  LEA.HI R3, R3, R0, RZ, 0x6 ;  /* 0x0000000003037211 */ /* 0x000fc800078f30ff */
[----:B------:R-:W-:-:S04]  /*7a40*/  SHF.R.S32.HI R3, RZ, 0x6, R3 ;  /* 0x00000006ff037819 */ /* 0x000fc80000011403 */
[----:B------:R-:W-:Y:S01]  /*7a50*/  VIMNMX R160, R160, R3, PT ;  /* 0x00000003a0a07248 */ /* 0x000fe20003fe0100 */
        /* <DEDUP_REMOVED lines=10> */
[----:B--2---:R-:W0:Y:S02]  /*7b00*/  @P0 LDC.64 R8, c[0x0][0x9e8] ;  /* 0x00027a00ff080b82 */ /* 0x004e240000000a00 */
[----:B0-----:R-:W-:-:S05]  /*7b10*/  @P0 IMAD.HI.U32 R0, R5, R8, RZ ;  /* 0x0000000805000227 */ /* 0x001fca00078e00ff */
[----:B------:R-:W-:-:S04]  /*7b20*/  @P0 SHF.R.U32.HI R5, RZ, R9, R0 ;  /* 0x00000009ff050219 */ /* 0x000fc80000011600 */
[----:B------:R-:W-:Y:S01]  /*7b30*/  LOP3.LUT R0, RZ, R5, RZ, 0x33, !PT ;  /* 0x00000005ff007212 */ /* 0x000fe200078e33ff */
[----:B------:R-:W-:Y:S06]  /*7b40*/  BRA `(.L_x_1799) ;  /* 0x0000000000107947 */ /* 0x000fec0003800000 */
.L_x_1798:
[----:B------:R-:W-:-:S13]  /*7b50*/  ISETP.NE.AND P0, PT, R7, 0x1, PT ;  /* 0x000000010700780c */ /* 0x000fda0003f05270 */
[----:B------:R-:W0:Y:S02]  /*7b60*/  @P0 LDC.64 R4, c[0x0][0x9e8] ;  /* 0x00027a00ff040b82 */ /* 0x000e240000000a00 */
[----:B0-----:R-:W-:-:S05]  /*7b70*/  @P0 IMAD.HI.U32 R2, R0, R4, RZ ;  /* 0x0000000400020227 */ /* 0x001fca00078e00ff */
[----:B------:R-:W-:-:S07]  /*7b80*/  @P0 SHF.R.U32.HI R0, RZ, R5, R2 ;  /* 0x00000005ff000219 */ /* 0x000fce0000011602 */
.L_x_1799:
[----:B------:R-:W-:Y:S05]  /*7b90*/  BSYNC B0 ;  /* 0x0000000000007941 */ /* 0x000fea0003800000 */
.L_x_1797:
[----:B------:R-:W-:-:S05]  /*7ba0*/  IMAD R0, R0, R7, RZ ;  /* 0x0000000700007224 */ /* 0x000fca00078e02ff */
[----:B------:R-:W-:-:S07]  /*7bb0*/  VIMNMX R3, R3, R0, !PT ;  /* 0x0000000003037248 */ /* 0x000fce0007fe0100 */
.L_x_1796:
[----:B------:R-:W-:Y:S01]  /*7bc0*/  SHF.R.S32.HI R0, RZ, 0x1f, R3 ;  /* 0x0000001fff007819 */ /* 0x000fe20000011403 */
[----:B------:R-:W-:Y:S01]  /*7bd0*/  IMAD.MOV.U32 R2, RZ, RZ, RZ ;  /* 0x000000ffff027224 */ /* 0x000fe200078e00ff */
[----:B------:R-:W-:Y:S02]  /*7be0*/  PLOP3.LUT P0, PT, PT, PT, PT, 0x80, 0x0 ;  /* 0x000000000000781c */ /* 0x000fe40003f0f070 */
[----:B------:R-:W-:Y:S02]  /*7bf0*/  CS2R R10, SRZ ;  /* 0x00000000000a7805 */ /* 0x000fe4000001ff00 */
[----:B------:R-:W-:Y:S01]  /*7c00*/  LEA.HI R3, R0, R3, RZ, 0x6 ;  /* 0x0000000300037211 */ /* 0x000fe200078f30ff */
[----:B------:R-:W-:Y:S01]  /*7c10*/  IMAD.MOV.U32 R0, RZ, RZ, RZ ;  /* 0x000000ffff007224 */ /* 0x000fe200078e00ff */
[----:B------:R-:W-:Y:S02]  /*7c20*/  CS2R R146, SRZ ;  /* 0x0000000000927805 */ /* 0x000fe4000001ff00 */
[----:B------:R-:W-:-:S02]  /*7c30*/  CS2R R108, SRZ ;  /* 0x00000000006c7805 */ /* 0x000fc4000001ff00 */
[----:B------:R-:W-:Y:S02]  /*7c40*/  SHF.R.S32.HI R3, RZ, 0x6, R3 ;  /* 0x00000006ff037819 */ /* 0x000fe40000011403 */
[----:B------:R-:W-:Y:S01]  /*7c50*/  CS2R R144, SRZ ;  /* 0x0000000000907805 */ /* 0x000fe2000001ff00 */
[----:B------:R-:W-:Y:S01]  /*7c60*/  IMAD.MOV.U32 R135, RZ, RZ, RZ ;  /* 0x000000ffff877224 */ /* 0x000fe200078e00ff */
[----:B------:R-:W-:Y:S02]  /*7c70*/  CS2R R100, SRZ ;  /* 0x0000000000647805 */ /* 0x000fe4000001ff00 */
[----:B------:R-:W-:Y:S02]  /*7c80*/  VIMNMX R208, RZ, R3, !PT ;  /* 0x00000003ffd07248 */ /* 0x000fe40007fe0100 */
[----:B------:R-:W-:Y:S02]  /*7c90*/  CS2R R132, SRZ ;  /* 0x0000000000847805 */ /* 0x000fe4000001ff00 */
[----:B------:R-:W-:-:S02]  /*7ca0*/  CS2R R138, SRZ ;  /* 0x00000000008a7805 */ /* 0x000fc4000001ff00 */
[----:B------:R-:W-:Y:S02]  /*7cb0*/  CS2R R136, SRZ ;  /* 0x0000000000887805 */ /* 0x000fe4000001ff00 */
[----:B------:R-:W-:Y:S02]  /*7cc0*/  ISETP.GT.AND P1, PT, R160, R208, PT ;  /* 0x000000d0a000720c */ /* 0x000fe40003f24270 */
        /* <DEDUP_REMOVED lines=46> */
[----:B--2---:R-:W-:Y:S02]  /*7fb0*/  CS2R R8, SRZ ;  /* 0x0000000000087805 */ /* 0x004fe4000001ff00 */
[----:B------:R-:W-:Y:S02]  /*7fc0*/  CS2R R40, SRZ ;  /* 0x0000000000287805 */ /* 0x000fe4000001ff00 */
[----:B------:R-:W-:Y:S02]  /*7fd0*/  MOV R38, RZ ;  /* 0x000000ff00267202 */ /* 0x000fe40000000f00 */
[----:B------:R-:W-:Y:S02]  /*7fe0*/  CS2R R34, SRZ ;  /* 0x0000000000227805 */ /* 0x000fe4000001ff00 */
[----:B------:R-:W-:Y:S02]  /*7ff0*/  CS2R R6, SRZ ;  /* 0x0000000000067805 */ /* 0x000fe4000001ff00 */
[----:B------:R-:W-:-:S02]  /*8000*/  CS2R R32, SRZ ;  /* 0x0000000000207805 */ /* 0x000fc4000001ff00 */
[----:B------:R-:W-:Y:S02]  /*8010*/  CS2R R116, SRZ ;  /* 0x0000000000747805 */ /* 0x000fe4000001ff00 */
[----:B------:R-:W-:Y:S02]  /*8020*/  CS2R R30, SRZ ;  /* 0x00000000001e7805 */ /* 0x000fe4000001ff00 */
[----:B------:R-:W-:Y:S02]  /*8030*/  CS2R R4, SRZ ;  /* 0x0000000000047805 */ /* 0x000fe4000001ff00 */
[----:B------:R-:W-:Y:S01]  /*8040*/  CS2R R24, SRZ ;  /* 0x0000000000187805 */ /* 0x000fe2000001ff00 */
[----:B------:R-:W-:Y:S06]  /*8050*/  @!P1 BRA `(.L_x_1800) ;  /* 0x0000014000c09947 */ /* 0x000fec0003800000 */
[----:B------:R-:W-:-:S03]  /*8060*/  UMOV UR4, 0xffffffff ;  /* 0xffffffff00047882 */ /* 0x000fc60000000000 */
[----:B------:R-:W-:Y:S05]  /*8070*/  BRA.DIV UR4, `(.L_x_1801) ;  /* 0x0000020204007947 */ /* 0x000fea000b800000 */
[----:B------:R-:W0:Y:S02]  /*8080*/  S2R R0, SR_TID.X ;  /* 0x0000000000007919 */ /* 0x000e240000002100 */
[----:B0-----:R-:W-:-:S05]  /*8090*/  VIADD R2, R0, 0xffffff80 ;  /* 0xffffff8000027836 */ /* 0x001fca0000000000 */
[----:B------:R-:W-:-:S04]  /*80a0*/  SHF.R.S32.HI R0, RZ, 0x1f, R2 ;  /* 0x0000001fff007819 */ /* 0x000fc80000011402 */
[----:B------:R-:W-:-:S04]  /*80b0*/  LEA.HI R0, R0, R2, RZ, 0x7 ;  /* 0x0000000200007211 */ /* 0x000fc800078f38ff */
[----:B------:R-:W-:-:S05]  /*80c0*/  SHF.R.S32.HI R0, RZ, 0x7, R0 ;  /* 0x00000007ff007819 */ /* 0x000fca0000011400 */
[----:B------:R0:W1:Y:S02]  /*80d0*/  SHFL.IDX PT, R14, R0, RZ, 0x1f ;  /* 0x00001fff000e7589 */ /* 0x00006400000e0000 */
.L_x_2145:
[----:B0-----:R-:W2:Y:S02]  /*80e0*/  LDL R0, [R1+0x4] ;  /* 0x0000040001007983 */ /* 0x001ea40000100800 */
[----:B--2---:R-:W-:Y:S02]  /*80f0*/  R2UR UR4, R0 ;  /* 0x00000000000472ca */ /* 0x004fe400000e0000 */
[----:B-1----:R-:W-:-:S04]  /*8100*/  LEA.HI R0, R14, R14, RZ, 0x1 ;  /* 0x0000000e0e007211 */ /* 0x002fc800078f08ff */
[----:B------:R-:W-:-:S05]  /*8110*/  LOP3.LUT R3, R0, 0x1e, RZ, 0xc0, !PT ;  /* 0x0000001e00037812 */ /* 0x000fca00078ec0ff */
[----:B------:R-:W-:Y:S02]  /*8120*/  IMAD.IADD R3, R14, 0x1, -R3 ;  /* 0x000000010e037824 */ /* 0x000fe400078e0a03 */
[----:B------:R-:W-:-:S03]  /*8130*/  ULOP3.LUT UP0, URZ, UR4, 0x1bf, URZ, 0xc0, !UPT ;  /* 0x000001bf043f7892 */ /* 0x000fc6000f80c03f */
[----:B------:R-:W-:-:S03]  /*8140*/  LEA R3, R3, UR4, 0xd ;  /* 0x0000000403037c11 */ /* 0x000fc6000f8e68ff */
[----:B------:R-:W-:Y:S02]  /*8150*/  PLOP3.LUT P0, PT, PT, PT, UP0, 0x80, 0x0 ;  /* 0x000000000000781c */ /* 0x000fe40003f0f008 */
[----:B------:R-:W-:-:S04]  /*8160*/  SHF.R.U32.HI R3, RZ, 0x4, R3 ;  /* 0x00000004ff037819 */ /* 0x000fc80000011603 */
[----:B------:R-:W-:-:S07]  /*8170*/  LOP3.LUT R36, R3, 0x3fff, RZ, 0xc0, !PT ;  /* 0x00003fff03247812 */ /* 0x000fce00078ec0ff */
        /* <DEDUP_REMOVED lines=17> */
.L_x_1802:
[----:B------:R-:W-:Y:S01]  /*8290*/  ULDC.64 UR4, c[0x0][0x990] ;  /* 0x0002640000047ab9 */ /* 0x000fe20000000a00 */
[----:B------:R-:W-:Y:S01]  /*82a0*/  ULDC.64 UR6, c[0x0][0x998] ;  /* 0x0002660000067ab9 */ /* 0x000fe20000000a00 */
[----:B------:R-:W-:Y:S02]  /*82b0*/  ISETP.NE.U32.AND P0, PT, RZ, UR4, PT ;  /* 0x00000004ff007c0c */ /* 0x000fe4000bf05070 */
[----:B------:R-:W-:Y:S02]  /*82c0*/  ISETP.NE.U32.AND P1, PT, RZ, UR6, PT ;  /* 0x00000006ff007c0c */ /* 0x000fe4000bf25070 */
[----:B------:R-:W-:Y:S02]  /*82d0*/  ISETP.NE.AND.EX P0, PT, RZ, UR5, PT, P0 ;  /* 0x00000005ff007c0c */ /* 0x000fe4000bf05300 */
[----:B------:R-:W-:-:S11]  /*82e0*/  ISETP.NE.AND.EX P1, PT, RZ, UR7, PT, P1 ;  /* 0x00000007ff007c0c */ /* 0x000fd6000bf25310 */
[----:B------:R-:W0:Y:S01]  /*82f0*/  @P0 LDC.64 R6, c[0x0][0x9a8] ;  /* 0x00026a00ff060b82 */ /* 0x000e220000000a00 */
[--C-:B------:R-:W-:Y:S02]  /*8300*/  @P0 SHF.R.S32.HI R3, RZ, 0x1f, R23.reuse ;  /* 0x0000001fff030819 */ /* 0x100fe40000011417 */
[----:B------:R-:W-:Y:S02]  /*8310*/  @P1 SHF.R.S32.HI R5, RZ, 0x1f, R23 ;  /* 0x0000001fff051819 */ /* 0x000fe40000011417 */
[----:B------:R-:W-:-:S03]  /*8320*/  @P0 SHF.R.S32.HI R15, RZ, 0x1f, R22 ;  /* 0x0000001fff0f0819 */ /* 0x000fc60000011416 */
[----:B------:R-:W1:Y:S08]  /*8330*/  @P1 LDC.64 R8, c[0x0][0x9b8] ;  /* 0x00026e00ff081b82 */ /* 0x000e700000000a00 */
[----:B------:R-:W2:Y:S08]  /*8340*/  @P0 LDC.64 R10, c[0x0][0x9b0] ;  /* 0x00026c00ff0a0b82 */ /* 0x000eb00000000a00 */
[----:B------:R-:W3:Y:S01]  /*8350*/  @P1 LDC.64 R12, c[0x0][0x9c0] ;  /* 0x00027000ff0c1b82 */ /* 0x000ee20000000a00 */
[----:B0-----:R-:W-:-:S02]  /*8360*/  @P0 IMAD R0, R3, R6, RZ ;  /* 0x0000000603000224 */ /* 0x001fc400078e02ff */
[----:B------:R-:W-:-:S04]  /*8370*/  @P0 IMAD.WIDE.U32 R2, R23, R6, RZ ;  /* 0x0000000617020225 */ /* 0x000fc800078e00ff */
[----:B------:R-:W-:Y:S02]  /*8380*/  @P0 IMAD R7, R23, R7, R0 ;  /* 0x0000000717070224 */ /* 0x000fe400078e0200 */
[-C--:B-1----:R-:W-:Y:S02]  /*8390*/  @P1 IMAD R4, R5, R8.reuse, RZ ;  /* 0x0000000805041224 */ /* 0x082fe400078e02ff */
[----:B------:R-:W-:Y:S01]  /*83a0*/  @P0 IMAD.IADD R3, R3, 0x1, R7 ;  /* 0x0000000103030824 */ /* 0x000fe200078e0207 */
[----:B------:R-:W-:Y:S01]  /*83b0*/  @P1 SHF.R.S32.HI R7, RZ, 0x1f, R22 ;  /* 0x0000001fff071819 */ /* 0x000fe20000011416 */
[C---:B------:R-:W-:Y:S02]  /*83c0*/  @P1 IMAD R9, R23.reuse, R9, R4 ;  /* 0x0000000917091224 */ /* 0x040fe400078e0204 */
[----:B------:R-:W-:-:S04]  /*83d0*/  @P1 IMAD.WIDE.U32 R4, R23, R8, RZ ;  /* 0x0000000817041225 */ /* 0x000fc800078e00ff */
[----:B--2---:R-:W-:Y:S02]  /*83e0*/  @P0 IMAD R0, R15, R10, RZ ;  /* 0x0000000a0f000224 */ /* 0x004fe400078e02ff */
[----:B------:R-:W-:Y:S02]  /*83f0*/  @P1 IMAD.IADD R5, R5, 0x1, R9 ;  /* 0x0000000105051824 */ /* 0x000fe400078e0209 */
[C---:B------:R-:W-:Y:S02]  /*8400*/  @P0 IMAD R9, R22.reuse, R11, R0 ;  /* 0x0000000b16090224 */ /* 0x040fe400078e0200 */
[----:B---3--:R-:W-:Y:S02]  /*8410*/  @P1 IMAD R6, R7, R12, RZ ;  /* 0x0000000c07061224 */ /* 0x008fe400078e02ff */
        /* <DEDUP_REMOVED lines=19> */
[----:B------:R-:W-:-:S04]  /*8550*/  LEA.HI R0, R217, R217, RZ, 0x1 ;  /* 0x000000d9d9007211 */ /* 0x000fc800078f08ff */
        /* <DEDUP_REMOVED lines=8> */
.L_x_1806:
[----:B-1----:R1:W2:Y:S02]  /*85e0*/  SYNCS.PHASECHK.TRANS64.TRYWAIT P0, [R184+URZ+0x28400], R3 ;  /* 0x02840003b80075a7 */ /* 0x0022a4000800017f */
[----:B--2---:R-:W-:Y:S05]  /*85f0*/  @!P0 NANOSLEEP.SYNCS 0x989680 ;  /* 0x009896800000895d */ /* 0x004fea0003900000 */
[----:B------:R-:W2:Y:S02]  /*8600*/  @!P0 SYNCS.PHASECHK.TRANS64 P0, [R184+URZ+0x28400], R3 ;  /* 0x02840003b80085a7 */ /* 0x000ea4000800007f */
[----:B--2---:R-:W-:Y:S05]  /*8610*/  @!P0 BRA `(.L_x_1806) ;  /* 0xfffffffc00f08947 */ /* 0x004fea000383ffff */
.L_x_1805:
[----:B------:R-:W-:Y:S05]  /*8620*/  BSYNC B0 ;  /* 0x0000000000007941 */ /* 0x000fea0003800000 */
.L_x_1804:
[----:B------:R-:W-:Y:S05]  /*8630*/  BRA `(.L_x_1807) ;  /* 0x0000009400387947 */ /* 0x000fea0003800000 */
.L_x_1803:
[----:B------:R-:W2:Y:S01]  /*8640*/  LDL R0, [R1+0x4] ;  /* 0x0000040001007983 */ /* 0x000ea20000100800 */
[----:B------:R-:W-:Y:S02]  /*8650*/  ULDC.64 UR6, c[0x0][0x408] ;  /* 0x0001020000067ab9 */ /* 0x000fe40000000a00 */
[----:B-----5:R-:W-:Y:S01]  /*8660*/  IMAD.WIDE.U32 R26, R39, UR6, RZ ;  /* 0x00000006271a7c25 */ /* 0x020fe2000f8e00ff */
[----:B--2---:R-:W-:Y:S02]  /*8670*/  R2UR UR4, R0 ;  /* 0x00000000000472ca */ /* 0x004fe400000e0000 */
[----:B------:R-:W-:-:S11]  /*8680*/  SHF.R.S32.HI R0, RZ, 0x1f, R39 ;  /* 0x0000001fff007819 */ /* 0x000fd60000011427 */
[----:B------:R-:W-:-:S03]  /*8690*/  ULOP3.LUT UP0, URZ, UR4, 0x3ff, URZ, 0xc0, !UPT ;  /* 0x000003ff043f7892 */ /* 0x000fc6000f80c03f */
[----:B------:R-:W-:Y:S02]  /*86a0*/  ULDC.64 UR4, c[0x0][0x3f8] ;  /* 0x0000fe0000047ab9 */ /* 0x000fe40000000a00 */
[C---:B------:R-:W-:Y:S01]  /*86b0*/  IMAD R4, R0.reuse, UR4, RZ ;  /* 0x0000000400047c24 */ /* 0x040fe2000f8e02ff */
[----:B------:R-:W-:Y:S01]  /*86c0*/  PLOP3.LUT P0, PT, PT, PT, UP0, 0x80, 0x0 ;  /* 0x000000000000781c */ /* 0x000fe20003f0f008 */
[----:B------:R-:W-:Y:S02]  /*86d0*/  IMAD R0, R0, UR6, RZ ;  /* 0x0000000600007c24 */ /* 0x000fe4000f8e02ff */
[----:B------:R-:W-:-:S04]  /*86e0*/  IMAD.WIDE.U32 R24, R39, UR4, RZ ;  /* 0x0000000427187c25 */ /* 0x000fc8000f8e00ff */
[C---:B------:R-:W-:Y:S02]  /*86f0*/  IMAD R29, R39.reuse, UR5, R4 ;  /* 0x00000005271d7c24 */ /* 0x040fe4000f8e0204 */
[----:B------:R-:W-:Y:S02]  /*8700*/  IMAD R31, R39, UR7, R0 ;  /* 0x00000007271f7c24 */ /* 0x000fe4000f8e0200 */
[----:B------:R-:W-:Y:S02]  /*8710*/  IMAD.IADD R29, R29, 0x1, R25 ;  /* 0x000000011d1d7824 */ /* 0x000fe400078e0219 */
        /* <DEDUP_REMOVED lines=17> */
[----:B-1----:R-:W-:Y:S05]  /*8830*/  CALL.ABS.NOINC R14 ;  /* 0x000000000e007343 */ /* 0x002fea0003c00000 */
.L_x_1808:
[----:B------:R-:W-:Y:S01]  /*8840*/  ULDC.U8 UR4, c[0x0][0x410] ;  /* 0x0001040000047ab9 */ /* 0x000fe20000000000 */
[----:B------:R-:W-:Y:S01]  /*8850*/  IMAD.IADD R52, R189, 0x1, R202 ;  /* 0x00000001bd347824 */ /* 0x000fe200078e02ca */
[----:B------:R-:W-:Y:S01]  /*8860*/  ISETP.NE.AND P0, PT, RZ, UR4, PT ;  /* 0x00000004ff007c0c */ /* 0x000fe2000bf05270 */
[----:B------:R-:W-:Y:S02]  /*8870*/  BSSY B0, `(.L_x_1809) ;  /* 0x0000922000007945 */ /* 0x000fe40003800000 */
[----:B------:R-:W-:-:S10]  /*8880*/  IMAD R3, R214, 0x20, R52 ;  /* 0x00000020d6037824 */ /* 0x000fd400078e0234 */
[----:B------:R-:W-:Y:S05]  /*8890*/  @!P0 BRA `(.L_x_1810) ;  /* 0x00000048005c8947 */ /* 0x000fea0003800000 */
[----:B------:R-:W0:Y:S01]  /*88a0*/  LDC R37, c[0x0][0x448] ;  /* 0x00011200ff257b82 */ /* 0x000e220000000800 */
[----:B------:R-:W-:Y:S01]  /*88b0*/  MOV R8, R24 ;  /* 0x0000001800087202 */ /* 0x000fe20000000f00 */
[----:B------:R-:W-:Y:S01]  /*88c0*/  IMAD.MOV.U32 R9, RZ, RZ, R29 ;  /* 0x000000ffff097224 */ /* 0x000fe200078e001d */
[----:B------:R-:W-:Y:S01]  /*88d0*/  ULDC.64 UR4, c[0x0][0x3f8] ;  /* 0x0000fe0000047ab9 */ /* 0x000fe20000000a00 */
[----:B------:R-:W-:Y:S01]  /*88e0*/  IMAD.MOV.U32 R10, RZ, RZ, R26 ;  /* 0x000000ffff0a7224 */ /* 0x000fe200078e001a */
[----:B------:R-:W-:Y:S01]  /*88f0*/  ULDC.64 UR6, c[0x0][0x408] ;  /* 0x0001020000067ab9 */ /* 0x000fe20000000a00 */
[----:B------:R-:W-:Y:S01]  /*8900*/  IMAD.MOV.U32 R11, RZ, RZ, R31 ;  /* 0x000000ffff0b7224 */ /* 0x000fe200078e001f */
[----:B------:R-:W-:Y:S01]  /*8910*/  ULDC.64 UR8, c[0x0][0x400] ;  /* 0x0001000000087ab9 */ /* 0x000fe20000000a00 */
[----:B0-----:R-:W-:-:S13]  /*8920*/  ISETP.NE.AND P0, PT, R37, 0x1, PT ;  /* 0x000000012500780c */ /* 0x001fda0003f05270 */
[----:B------:R-:W0:Y:S08]  /*8930*/  @P0 LDC R0, c[0x0][0x44c] ;  /* 0x00011300ff000b82 */ /* 0x000e300000000800 */
[----:B------:R-:W1:Y:S01]  /*8940*/  @P0 LDC R5, c[0x0][0x450] ;  /* 0x00011400ff050b82 */ /* 0x000e620000000800 */
[----:B0-----:R-:W-:-:S05]  /*8950*/  @P0 IMAD.HI.U32 R0, R3, R0, RZ ;  /* 0x0000000003000227 */ /* 0x001fca00078e00ff */
[----:B-1----:R-:W-:-:S04]  /*8960*/  @P0 SHF.R.U32.HI R3, RZ, R5, R0 ;  /* 0x00000005ff030219 */ /* 0x002fc80000011600 */
[----:B------:R-:W-:Y:S01]  /*8970*/  SHF.R.S32.HI R0, RZ, 0x1f, R3 ;  /* 0x0000001fff007819 */ /* 0x000fe20000011403 */
[----:B------:R-:W-:-:S04]  /*8980*/  IMAD.WIDE.U32 R8, R3, UR4, R8 ;  /* 0x0000000403087c25 */ /* 0x000fc8000f8e0008 */
[----:B------:R-:W-:Y:S02]  /*8990*/  IMAD R4, R0, UR4, RZ ;  /* 0x0000000400047c24 */ /* 0x000fe4000f8e02ff */
[----:B------:R-:W-:-:S04]  /*89a0*/  IMAD.WIDE.U32 R10, R3, UR6, R10 ;  /* 0x00000006030a7c25 */ /* 0x000fc8000f8e000a */
[----:B------:R-:W-:Y:S01]  /*89b0*/  IMAD R0, R0, UR6, RZ ;  /* 0x0000000600007c24 */ /* 0x000fe2000f8e02ff */
[----:B------:R-:W-:Y:S01]  /*89c0*/  IADD3 R7, P1, R10, UR8, RZ ;  /* 0x000000080a077c10 */ /* 0x000fe2000ff3e0ff */
[C---:B------:R-:W-:Y:S01]  /*89d0*/  IMAD R13, R3.reuse, UR5, R4 ;  /* 0x00000005030d7c24 */ /* 0x040fe2000f8e0204 */
[----:B------:R-:W-:Y:S01]  /*89e0*/  ULDC.64 UR4, c[0x0][0x3e8] ;  /* 0x0000fa0000047ab9 */ /* 0x000fe20000000a00 */
[----:B------:R-:W-:Y:S01]  /*89f0*/  IMAD R3, R3, UR7, R0 ;  /* 0x0000000703037c24 */ /* 0x000fe2000f8e0200 */
[----:B------:R-:W-:Y:S01]  /*8a00*/  IADD3 R5, P0, R8, UR4, RZ ;  /* 0x0000000408057c10 */ /* 0x000fe2000ff1e0ff */
[----:B------:R-:W-:-:S03]  /*8a10*/  UMOV UR4, 0xffffffff ;  /* 0xffffffff00047882 */ /* 0x000fc60000000000 */
[----:B------:R-:W-:Y:S02]  /*8a20*/  IADD3.X R6, R9, UR5, R13, P0, !PT ;  /* 0x0000000509067c10 */ /* 0x000fe400087fe40d */
[----:B------:R-:W-:Y:S01]  /*8a30*/  IADD3.X R8, R11, UR9, R3, P1, !PT ;  /* 0x000000090b087c10 */ /* 0x000fe20008ffe403 */
[----:B------:R-:W-:Y:S06]  /*8a40*/  BRA.DIV UR4, `(.L_x_1811) ;  /* 0x000001f604c87947 */ /* 0x000fec000b800000 */
[----:B------:R0:W1:Y:S04]  /*8a50*/  SHFL.IDX PT, R0, R6, RZ, 0x181f ;  /* 0x00181fff06007589 */ /* 0x00006800000e0000 */
[----:B------:R0:W2:Y:S04]  /*8a60*/  SHFL.IDX PT, R3, R5, RZ, 0x181f ;  /* 0x00181fff05037589 */ /* 0x0000a800000e0000 */
[----:B------:R0:W3:Y:S04]  /*8a70*/  SHFL.IDX PT, R4, R8, RZ, 0x181f ;  /* 0x00181fff08047589 */ /* 0x0000e800000e0000 */
[----:B------:R0:W4:Y:S02]  /*8a80*/  SHFL.IDX PT, R14, R7, RZ, 0x181f ;  /* 0x00181fff070e7589 */ /* 0x00012400000e0000 */
.L_x_2151:
[----:B------:R-:W-:Y:S01]  /*8a90*/  IMAD R37, R190, R37, RZ ;  /* 0x00000025be257224 */ /* 0x000fe200078e02ff */
[----:B------:R-:W-:Y:S01]  /*8aa0*/  BSSY B1, `(.L_x_1812) ;  /* 0x000001a000017945 */ /* 0x000fe20003800000 */
[----:B------:R-:W-:Y:S02]  /*8ab0*/  CS2R R30, SRZ ;  /* 0x00000000001e7805 */ /* 0x000fe4000001ff00 */
[----:B------:R-:W-:Y:S02]  /*8ac0*/  CS2R R40, SRZ ;  /* 0x0000000000287805 */ /* 0x000fe4000001ff00 */
[----:B------:R-:W-:Y:S02]  /*8ad0*/  CS2R R34, SRZ ;  /* 0x0000000000227805 */ /* 0x000fe4000001ff00 */
[----:B------:R-:W-:Y:S02]  /*8ae0*/  ISETP.GE.AND P0, PT, R52, R37, PT ;  /* 0x000000253400720c */ /* 0x000fe40003f06270 */
[----:B------:R-:W-:-:S11]  /*8af0*/  CS2R R46, SRZ ;  /* 0x00000000002e7805 */ /* 0x000fd6000001ff00 */
[----:B------:R-:W-:Y:S05]  /*8b00*/  @P0 BRA `(.L_x_1813) ;  /* 0x00000000004c0947 */ /* 0x000fea0003800000 */
[----:B------:R-:W-:Y:S01]  /*8b10*/  ULDC UR4, c[0x0][0x3f4] ;  /* 0x0000fd0000047ab9 */ /* 0x000fe20000000800 */
[----:B------:R-:W-:Y:S02]  /*8b20*/  CS2R R30, SRZ ;  /* 0x00000000001e7805 */ /* 0x000fe4000001ff00 */
[----:B------:R-:W-:Y:S02]  /*8b30*/  ISETP.GE.AND P4, PT, R191, UR4, PT ;  /* 0x00000004bf007c0c */ /* 0x000fe4000bf86270 */
[----:B------:R-:W-:Y:S02]  /*8b40*/  CS2R R40, SRZ ;  /* 0x0000000000287805 */ /* 0x000fe4000001ff00 */
[----:B------:R-:W-:Y:S02]  /*8b50*/  ISETP.GE.AND P3, PT, R18, UR4, PT ;  /* 0x0000000412007c0c */ /* 0x000fe4000bf66270 */
[----:B------:R-:W-:-:S07]  /*8b60*/  CS2R R46, SRZ ;  /* 0x00000000002e7805 */ /* 0x000fce000001ff00 */
[----:B--2---:R-:W-:-:S04]  /*8b70*/  @!P4 IADD3 R20, P0, R191, R3, RZ ;  /* 0x00000003bf14c210 */ /* 0x004fc80007f1e0ff */
[-C--:B----4-:R-:W-:Y:S02]  /*8b80*/  @!P3 IADD3 R12, P1, R18, R14.reuse, RZ ;  /* 0x0000000e120cb210 */ /* 0x090fe40007f3e0ff */
[----:B------:R-:W-:Y:S01]  /*8b90*/  @!P4 IADD3 R14, P2, R191, R14, RZ ;  /* 0x0000000ebf0ec210 */ /* 0x000fe20007f5e0ff */
[----:B-1----:R-:W-:Y:S01]  /*8ba0*/  @!P4 IMAD.X R21, R0, 0x1, R213, P0 ;  /* 0x000000010015c824 */ /* 0x002fe200000e06d5 */
[----:B------:R-:W-:Y:S02]  /*8bb0*/  @!P3 IADD3 R10, P0, R18, R3, RZ ;  /* 0x00000003120ab210 */ /* 0x000fe40007f1e0ff */
[----:B------:R-:W-:Y:S01]  /*8bc0*/  CS2R R34, SRZ ;  /* 0x0000000000227805 */ /* 0x000fe2000001ff00 */
[C---:B---3--:R-:W-:Y:S02]  /*8bd0*/  @!P3 IMAD.X R13, R4.reuse, 0x1, R19, P1 ;  /* 0x00000001040db824 */ /* 0x048fe400008e0613 */
[----:B------:R-:W-:Y:S01]  /*8be0*/  @!P4 IMAD.X R15, R4, 0x1, R213, P2 ;  /* 0x00000001040fc824 */ /* 0x000fe200010e06d5 */
[----:B------:R1:W5:Y:S01]  /*8bf0*/  @!P4 LD.E.64 R30, desc[UR36][R20.64] ;  /* 0x00000024141ec980 */ /* 0x000362000c101b00 */
[----:B------:R-:W-:-:S03]  /*8c00*/  @!P3 IMAD.X R11, R0, 0x1, R19, P0 ;  /* 0x00000001000bb824 */ /* 0x000fc600000e0613 */
[----:B------:R1:W5:Y:S04]  /*8c10*/  @!P3 LD.E.64 R46, desc[UR36][R12.64] ;  /* 0x000000240c2eb980 */ /* 0x000368000c101b00 */
[----:B------:R1:W5:Y:S04]  /*8c20*/  @!P3 LD.E.64 R40, desc[UR36][R10.64] ;  /* 0x000000240a28b980 */ /* 0x000368000c101b00 */
[----:B------:R1:W5:Y:S02]  /*8c30*/  @!P4 LD.E.64 R34, desc[UR36][R14.64] ;  /* 0x000000240e22c980 */ /* 0x000364000c101b00 */
.L_x_1813:
[----:B------:R-:W-:Y:S05]  /*8c40*/  BSYNC B1 ;  /* 0x0000000000017941 */ /* 0x000fea0003800000 */
.L_x_1812:
[----:B------:R-:W-:Y:S01]  /*8c50*/  UMOV UR4, 0xffffffff ;  /* 0xffffffff00047882 */ /* 0x000fe20000000000 */
[----:B------:R-:W-:Y:S02]  /*8c60*/  CS2R R32, SRZ ;  /* 0x0000000000207805 */ /* 0x000fe4000001ff00 */
[----:B------:R-:W-:Y:S05]  /*8c70*/  BRA.DIV UR4, `(.L_x_1814) ;  /* 0x000001f604ac7947 */ /* 0x000fea000b800000 */
[----:B-1----:R1:W0:Y:S04]  /*8c80*/  SHFL.IDX PT, R0, R6, 0x1, 0x181f ;  /* 0x00381f0006007f89 */ /* 0x00222800000e0000 */
[----:B--2---:R1:W2:Y:S04]  /*8c90*/  SHFL.IDX PT, R3, R5, 0x1, 0x181f ;  /* 0x00381f0005037f89 */ /* 0x0042a800000e0000 */
[----:B---3--:R1:W3:Y:S04]  /*8ca0*/  SHFL.IDX PT, R4, R8, 0x1, 0x181f ;  /* 0x00381f0008047f89 */ /* 0x0082e800000e0000 */
[----:B----4-:R1:W4:Y:S02]  /*8cb0*/  SHFL.IDX PT, R14, R7, 0x1, 0x181f ;  /* 0x00381f00070e7f89 */ /* 0x01032400000e0000 */
.L_x_2157:
[----:B------:R-:W-:Y:S01]  /*8cc0*/  IADD3 R9, R52, 0x20, RZ ;  /* 0x0000002034097810 */ /* 0x000fe20007ffe0ff */
[----:B------:R-:W-:Y:S01]  /*8cd0*/  BSSY B1, `(.L_x_1815) ;  /* 0x0000019000017945 */ /* 0x000fe20003800000 */
        /* <DEDUP_REMOVED lines=14> */
[----:B0-----:R-:W-:Y:S01]  /*8dc0*/  @!P4 IMAD.X R21, R0, 0x1, R213, P0 ;  /* 0x000000010015c824 */ /* 0x001fe200000e06d5 */
        /* <DEDUP_REMOVED lines=9> */
.L_x_1816:
[----:B------:R-:W-:Y:S05]  /*8e60*/  BSYNC B1 ;  /* 0x0000000000017941 */ /* 0x000fea0003800000 */
.L_x_1815:
[----:B------:R-:W-:-:S03]  /*8e70*/  UMOV UR4, 0xffffffff ;  /* 0xffffffff00047882 */ /* 0x000fc60000000000 */
[----:B------:R-:W-:Y:S05]  /*8e80*/  BRA.DIV UR4, `(.L_x_1817) ;  /* 0x000001f604987947 */ /* 0x000fea000b800000 */
[----:B0-----:R0:W0:Y:S04]  /*8e90*/  SHFL.IDX PT, R0, R6, 0x2, 0x181f ;  /* 0x00581f0006007f89 */ /* 0x00102800000e0000 */
[----:B--2---:R2:W0:Y:S04]  /*8ea0*/  SHFL.IDX PT, R3, R5, 0x2, 0x181f ;  /* 0x00581f0005037f89 */ /* 0x00442800000e0000 */
[----:B---3--:R2:W3:Y:S04]  /*8eb0*/  SHFL.IDX PT, R4, R8, 0x2, 0x181f ;  /* 0x00581f0008047f89 */ /* 0x0084e800000e0000 */
[----:B----4-:R2:W4:Y:S02]  /*8ec0*/  SHFL.IDX PT, R14, R7, 0x2, 0x181f ;  /* 0x00581f00070e7f89 */ /* 0x01052400000e0000 */
.L_x_2163:
[----:B------:R-:W-:Y:S01]  /*8ed0*/  VIADD R9, R52, 0x40 ;  /* 0x0000004034097836 */ /* 0x000fe20000000000 */
        /* <DEDUP_REMOVED lines=13> */
[----:B0-----:R-:W-:-:S04]  /*8fb0*/  @!P4 IADD3 R20, P0, R191, R3, RZ ;  /* 0x00000003bf14c210 */ /* 0x001fc80007f1e0ff */
[-C--:B----4-:R-:W-:Y:S02]  /*8fc0*/  @!P3 IADD3 R12, P1, R18, R14.reuse, RZ ;  /* 0x0000000e120cb210 */ /* 0x090fe40007f3e0ff */
[----:B------:R-:W-:Y:S01]  /*8fd0*/  @!P4 IADD3 R14, P2, R191, R14, RZ ;  /* 0x0000000ebf0ec210 */ /* 0x000fe20007f5e0ff */
[--C-:B------:R-:W-:Y:S01]  /*8fe0*/  @!P4 IMAD.X R21, R0, 0x1, R213.reuse, P0 ;  /* 0x000000010015c824 */ /* 0x100fe200000e06d5 */
[----:B------:R-:W-:Y:S02]  /*8ff0*/  @!P3 IADD3 R10, P0, R18, R3, RZ ;  /* 0x00000003120ab210 */ /* 0x000fe40007f1e0ff */
[----:B------:R-:W-:Y:S02]  /*9000*/  CS2R R26, SRZ ;  /* 0x00000000001a7805 */ /* 0x000fe4000001ff00 */
[C---:B---3--:R-:W-:Y:S01]  /*9010*/  @!P3 IADD3.X R13, R4.reuse, R19, RZ, P1, !PT ;  /* 0x00000013040db210 */ /* 0x048fe20000ffe4ff */
[----:B------:R-:W-:Y:S01]  /*9020*/  @!P4 IMAD.X R15, R4, 0x1, R213, P2 ;  /* 0x00000001040fc824 */ /* 0x000fe200010e06d5 */
[----:B------:R0:W5:Y:S01]  /*9030*/  @!P4 LD.E.64 R24, desc[UR36][R20.64] ;  /* 0x000000241418c980 */ /* 0x000162000c101b00 */
[----:B------:R-:W-:-:S03]  /*9040*/  @!P3 IMAD.X R11, R0, 0x1, R19, P0 ;  /* 0x00000001000bb824 */ /* 0x000fc600000e0613 */
[----:B------:R0:W5:Y:S04]  /*9050*/  @!P3 LD.E.64 R38, desc[UR36][R12.64] ;  /* 0x000000240c26b980 */ /* 0x000168000c101b00 */
[----:B------:R0:W5:Y:S04]  /*9060*/  @!P3 LD.E.64 R44, desc[UR36][R10.64] ;  /* 0x000000240a2cb980 */ /* 0x000168000c101b00 */
[----:B------:R0:W5:Y:S02]  /*9070*/  @!P4 LD.E.64 R26, desc[UR36][R14.64] ;  /* 0x000000240e1ac980 */ /* 0x000164000c101b00 */
.L_x_1819:
[----:B------:R-:W-:Y:S05]  /*9080*/  BSYNC B1 ;  /* 0x0000000000017941 */ /* 0x000fea0003800000 */
.L_x_1818:
[----:B------:R-:W-:Y:S01]  /*9090*/  UMOV UR4, 0xffffffff ;  /* 0xffffffff00047882 */ /* 0x000fe20000000000 */
[----:B0-----:R-:W-:Y:S02]  /*90a0*/  CS2R R20, SRZ ;  /* 0x0000000000147805 */ /* 0x001fe4000001ff00 */
[----:B------:R-:W-:Y:S05]  /*90b0*/  BRA.DIV UR4, `(.L_x_1820) ;  /* 0x000001f6047c7947 */ /* 0x000fea000b800000 */
[----:B------:R0:W0:Y:S04]  /*90c0*/  SHFL.IDX PT, R0, R6, 0x3, 0x181f ;  /* 0x00781f0006007f89 */ /* 0x00002800000e0000 */
[----:B------:R0:W0:Y:S04]  /*90d0*/  SHFL.IDX PT, R3, R5, 0x3, 0x181f ;  /* 0x00781f0005037f89 */ /* 0x00002800000e0000 */
[----:B---3--:R3:W0:Y:S04]  /*90e0*/  SHFL.IDX PT, R4, R8, 0x3, 0x181f ;  /* 0x00781f0008047f89 */ /* 0x00862800000e0000 */
[----:B----4-:R3:W4:Y:S02]  /*90f0*/  SHFL.IDX PT, R14, R7, 0x3, 0x181f ;  /* 0x00781f00070e7f89 */ /* 0x01072400000e0000 */
.L_x_2169:
[----:B------:R-:W-:Y:S01]  /*9100*/  VIADD R52, R52, 0x60 ;  /* 0x0000006034347836 */ /* 0x000fe20000000000 */
[----:B012---:R-:W-:Y:S01]  /*9110*/  LEA.HI R5, R217, R217, RZ, 0x1 ;  /* 0x000000d9d9057211 */ /* 0x007fe200078f08ff */
[----:B------:R-:W-:Y:S01]  /*9120*/  BSSY B1, `(.L_x_1821) ;  /* 0x000001c000017945 */ /* 0x000fe20003800000 */
[----:B------:R-:W-:Y:S02]  /*9130*/  CS2R R10, SRZ ;  /* 0x00000000000a7805 */ /* 0x000fe4000001ff00 */
[----:B---3--:R-:W-:Y:S02]  /*9140*/  CS2R R8, SRZ ;  /* 0x0000000000087805 */ /* 0x008fe4000001ff00 */
[----:B------:R-:W-:Y:S02]  /*9150*/  ISETP.GE.AND P0, PT, R52, R37, PT ;  /* 0x000000253400720c */ /* 0x000fe40003f06270 */
[----:B------:R-:W-:Y:S02]  /*9160*/  CS2R R12, SRZ ;  /* 0x00000000000c7805 */ /* 0x000fe4000001ff00 */
[----:B------:R-:W-:-:S05]  /*9170*/  LOP3.LUT R6, R5, 0xfffffffe, RZ, 0xc0, !PT ;  /* 0xfffffffe05067812 */ /* 0x000fca00078ec0ff */
[----:B------:R-:W-:-:S05]  /*9180*/  IMAD.IADD R5, R217, 0x1, -R6 ;  /* 0x00000001d9057824 */ /* 0x000fca00078e0a06 */
[----:B------:R-:W-:Y:S01]  /*9190*/  SHF.L.U32 R5, R5, 0x1f, RZ ;  /* 0x0000001f05057819 */ /* 0x000fe200000006ff */
[----:B------:R-:W-:Y:S06]  /*91a0*/  @P0 BRA `(.L_x_1822) ;  /* 0x00000000004c0947 */ /* 0x000fec0003800000 */
[----:B------:R-:W-:Y:S01]  /*91b0*/  ULDC UR4, c[0x0][0x3f4] ;  /* 0x0000fd0000047ab9 */ /* 0x000fe20000000800 */
[----:B------:R-:W-:Y:S02]  /*91c0*/  CS2R R20, SRZ ;  /* 0x0000000000147805 */ /* 0x000fe4000001ff00 */
[----:B------:R-:W-:Y:S02]  /*91d0*/  ISETP.GE.AND P4, PT, R191, UR4, PT ;  /* 0x00000004bf007c0c */ /* 0x000fe4000bf86270 */
[----:B------:R-:W-:Y:S02]  /*91e0*/  CS2R R10, SRZ ;  /* 0x00000000000a7805 */ /* 0x000fe4000001ff00 */
[----:B------:R-:W-:Y:S02]  /*91f0*/  ISETP.GE.AND P3, PT, R18, UR4, PT ;  /* 0x0000000412007c0c */ /* 0x000fe4000bf66270 */
[----:B------:R-:W-:-:S07]  /*9200*/  CS2R R12, SRZ ;  /* 0x00000000000c7805 */ /* 0x000fce000001ff00 */
[----:B------:R-:W-:-:S04]  /*9210*/  @!P4 IADD3 R52, P0, R191, R3, RZ ;  /* 0x00000003bf34c210 */ /* 0x000fc80007f1e0ff */
[-C--:B----4-:R-:W-:Y:S02]  /*9220*/  @!P3 IADD3 R50, P1, R18, R14.reuse, RZ ;  /* 0x0000000e1232b210 */ /* 0x090fe40007f3e0ff */
[----:B------:R-:W-:Y:S01]  /*9230*/  @!P4 IADD3 R14, P2, R191, R14, RZ ;  /* 0x0000000ebf0ec210 */ /* 0x000fe20007f5e0ff */
[----:B------:R-:W-:Y:S01]  /*9240*/  @!P4 IMAD.X R53, R0, 0x1, R213, P0 ;  /* 0x000000010035c824 */ /* 0x000fe200000e06d5 */
[----:B------:R-:W-:Y:S02]  /*9250*/  @!P3 IADD3 R6, P0, R18, R3, RZ ;  /* 0x000000031206b210 */ /* 0x000fe40007f1e0ff */
[----:B------:R-:W-:Y:S01]  /*9260*/  CS2R R8, SRZ ;  /* 0x0000000000087805 */ /* 0x000fe2000001ff00 */
[C---:B------:R-:W-:Y:S02]  /*9270*/  @!P3 IMAD.X R51, R4.reuse, 0x1, R19, P1 ;  /* 0x000000010433b824 */ /* 0x040fe400008e0613 */
[----:B------:R-:W-:Y:S01]  /*9280*/  @!P4 IMAD.X R15, R4, 0x1, R213, P2 ;  /* 0x00000001040fc824 */ /* 0x000fe200010e06d5 */
[----:B------:R0:W5:Y:S01]  /*9290*/  @!P4 LD.E.64 R20, desc[UR36][R52.64] ;  /* 0x000000243414c980 */ /* 0x000162000c101b00 */
[----:B------:R-:W-:-:S03]  /*92a0*/  @!P3 IMAD.X R7, R0, 0x1, R19, P0 ;  /* 0x000000010007b824 */ /* 0x000fc600000e0613 */
[----:B------:R0:W5:Y:S04]  /*92b0*/  @!P3 LD.E.64 R12, desc[UR36][R50.64] ;  /* 0x00000024320cb980 */ /* 0x000168000c101b00 */
[----:B------:R0:W5:Y:S04]  /*92c0*/  @!P3 LD.E.64 R10, desc[UR36][R6.64] ;  /* 0x00000024060ab980 */ /* 0x000168000c101b00 */
[----:B------:R0:W5:Y:S02]  /*92d0*/  @!P4 LD.E.64 R8, desc[UR36][R14.64] ;  /* 0x000000240e08c980 */ /* 0x000164000c101b00 */
.L_x_1822:
[----:B------:R-:W-:Y:S05]  /*92e0*/  BSYNC B1 ;  /* 0x0000000000017941 */ /* 0x000fea0003800000 */
.L_x_1821:
[----:B------:R-:W1:Y:S01]  /*92f0*/  SYNCS.PHASECHK.TRANS64.TRYWAIT P0, [R184+URZ+0x28400], R5 ;  /* 0x02840005b80075a7 */ /* 0x000e62000800017f */
[----:B------:R-:W-:Y:S01]  /*9300*/  VIADDMNMX R0, R37, -R202, 0x80, PT ;  /* 0x0000008025007446 */ /* 0x000fe200038009ca */
[----:B------:R-:W-:Y:S03]  /*9310*/  BSSY B1, `(.L_x_1823) ;  /* 0x0000003000017945 */ /* 0x000fe60003800000 */
[----:B------:R-:W-:Y:S01]  /*9320*/  ISETP.GE.AND P1, PT, R189, R0, PT ;  /* 0x00000000bd00720c */ /* 0x000fe20003f26270 */
[----:B-1----:R-:W-:-:S12]  /*9330*/  @!P0 BRA `(.L_x_1824) ;  /* 0x000001f4004c8947 */ /* 0x002fd80003800000 */
.L_x_2170:
[----:B------:R-:W-:Y:S05]  /*9340*/  BSYNC B1 ;  /* 0x0000000000017941 */ /* 0x000fea0003800000 */
.L_x_1823:
[----:B------:R-:W-:Y:S04]  /*9350*/  BSSY B1, `(.L_x_1825) ;  /* 0x00000f9000017945 */ /* 0x000fe80003800000 */
[----:B------:R-:W-:Y:S05]  /*9360*/  @P1 BRA `(.L_x_1826) ;  /* 0x0000000c00dc1947 */ /* 0x000fea0003800000 */
[----:B------:R-:W2:Y:S01]  /*9370*/  LDC R3, c[0x0][0x3f4] ;  /* 0x0000fd00ff037b82 */ /* 0x000ea20000000800 */
[----:B------:R-:W-:Y:S01]  /*9380*/  BSSY B2, `(.L_x_1827) ;  /* 0x000007a000027945 */ /* 0x000fe20003800000 */
[-C--:B--2---:R-:W-:Y:S02]  /*9390*/  ISETP.GE.AND P0, PT, R18, R3.reuse, PT ;  /* 0x000000031200720c */ /* 0x084fe40003f06270 */
[----:B------:R-:W-:-:S11]  /*93a0*/  ISETP.GE.AND P1, PT, R191, R3, PT ;  /* 0x00000003bf00720c */ /* 0x000fd60003f26270 */
[----:B------:R-:W-:Y:S05]  /*93b0*/  @P0 BRA `(.L_x_1828) ;  /* 0x0000000400d80947 */ /* 0x000fea0003800000 */
[----:B01----:R-:W0:Y:S01]  /*93c0*/  LDS.128 R4, [R211+0x18000] ;  /* 0x01800000d3047984 */ /* 0x003e220000000c00 */
[----:B----45:R-:W-:Y:S02]  /*93d0*/  SHF.R.U32.HI R14, RZ, 0x8, R40 ;  /* 0x00000008ff0e7819 */ /* 0x030fe40000011628 */
[----:B------:R-:W-:Y:S02]  /*93e0*/  SHF.R.U32.HI R50, RZ, 0x8, R41 ;  /* 0x00000008ff327819 */ /* 0x000fe40000011629 */
[----:B------:R-:W-:Y:S02]  /*93f0*/  LOP3.LUT R3, R40, 0xff, RZ, 0xc0, !PT ;  /* 0x000000ff28037812 */ /* 0x000fe400078ec0ff */
[----:B------:R-:W-:Y:S02]  /*9400*/  LOP3.LUT R14, R14, 0xff, RZ, 0xc0, !PT ;  /* 0x000000ff0e0e7812 */ /* 0x000fe400078ec0ff */
[----:B------:R-:W-:Y:S02]  /*9410*/  SHF.R.U32.HI R52, RZ, 0x8, R47 ;  /* 0x00000008ff347819 */ /* 0x000fe4000001162f */
[----:B------:R-:W-:-:S02]  /*9420*/  LOP3.LUT R15, R41, 0xff, RZ, 0xc0, !PT ;  /* 0x000000ff290f7812 */ /* 0x000fc400078ec0ff */
[----:B------:R-:W-:Y:S02]  /*9430*/  LOP3.LUT R50, R50, 0xff, RZ, 0xc0, !PT ;  /* 0x000000ff32327812 */ /* 0x000fe400078ec0ff */
[----:B------:R-:W-:Y:S02]  /*9440*/  PRMT R3, R14, 0x7604, R3 ;  /* 0x000076040e037816 */ /* 0x000fe40000000003 */
[----:B------:R-:W-:Y:S02]  /*9450*/  SHF.R.U32.HI R53, RZ, 0x10, R47 ;  /* 0x00000010ff357819 */ /* 0x000fe4000001162f */
[----:B------:R-:W-:Y:S02]  /*9460*/  SHF.R.U32.HI R14, RZ, 0x8, R46 ;  /* 0x00000008ff0e7819 */ /* 0x000fe4000001162e */
[----:B------:R-:W-:Y:S01]  /*9470*/  SHF.R.U32.HI R54, RZ, 0x10, R41 ;  /* 0x00000010ff367819 */ /* 0x000fe20000011629 */
[----:B------:R-:W-:Y:S01]  /*9480*/  IMAD.U32 R53, R53, 0x10000, RZ ;  /* 0x0001000035357824 */ /* 0x000fe200078e00ff */
[----:B------:R-:W-:-:S02]  /*9490*/  LOP3.LUT R51, R47, 0xff, RZ, 0xc0, !PT ;  /* 0x000000ff2f337812 */ /* 0x000fc400078ec0ff */
[----:B------:R-:W-:Y:S02]  /*94a0*/  LOP3.LUT R52, R52, 0xff, RZ, 0xc0, !PT ;  /* 0x000000ff34347812 */ /* 0x000fe400078ec0ff */
[----:B------:R-:W-:Y:S02]  /*94b0*/  PRMT R15, R50, 0x7604, R15 ;  /* 0x00007604320f7816 */ /* 0x000fe4000000000f */
[----:B------:R-:W-:Y:S02]  /*94c0*/  LOP3.LUT R37, R46, 0xff, RZ, 0xc0, !PT ;  /* 0x000000ff2e257812 */ /* 0x000fe400078ec0ff */
[----:B------:R-:W-:Y:S02]  /*94d0*/  LOP3.LUT R50, R14, 0xff, RZ, 0xc0, !PT ;  /* 0x000000ff0e327812 */ /* 0x000fe400078ec0ff */
[----:B------:R-:W-:Y:S02]  /*94e0*/  SHF.L.U32 R14, R54, 0x10, RZ ;  /* 0x00000010360e7819 */ /* 0x000fe400000006ff */
[----:B------:R-:W-:-:S02]  /*94f0*/  PRMT R52, R52, 0x7604, R51 ;  /* 0x0000760434347816 */ /* 0x000fc40000000033 */
[----:B------:R-:W-:Y:S02]  /*9500*/  PRMT R51, R50, 0x7604, R37 ;  /* 0x0000760432337816 */ /* 0x000fe40000000025 */
[----:B------:R-:W-:Y:S02]  /*9510*/  LOP3.LUT R37, R15, 0xff0000, R14, 0xf8, !PT ;  /* 0x00ff00000f257812 */ /* 0x000fe400078ef80e */
[----:B------:R-:W-:Y:S02]  /*9520*/  LOP3.LUT R53, R52, 0xff0000, R53, 0xf8, !PT ;  /* 0x00ff000034357812 */ /* 0x000fe400078ef835 */
[----:B------:R-:W-:Y:S02]  /*9530*/  LOP3.LUT R51, R51, 0xff0000, R46, 0xf8, !PT ;  /* 0x00ff000033337812 */ /* 0x000fe400078ef82e */
[----:B------:R-:W-:Y:S02]  /*9540*/  LOP3.LUT R53, R53, 0xff000000, R47, 0xf8, !PT ;  /* 0xff00000035357812 */ /* 0x000fe400078ef82f */
[----:B------:R-:W-:-:S02]  /*9550*/  LOP3.LUT R41, R37, 0xff000000, R41, 0xf8, !PT ;  /* 0xff00000025297812 */ /* 0x000fc400078ef829 */
[----:B------:R-:W-:Y:S02]  /*9560*/  LOP3.LUT R15, R3, 0xff0000, R40, 0xf8, !PT ;  /* 0x00ff0000030f7812 */ /* 0x000fe400078ef828 */
[----:B------:R-:W-:Y:S02]  /*9570*/  LOP3.LUT R51, R51, 0xff000000, R46, 0xf8, !PT ;  /* 0xff00000033337812 */ /* 0x000fe400078ef82e */
[-C--:B0-----:R-:W-:Y:S02]  /*9580*/  F2FP.F16.E4M3.UNPACK_B R3, R6.reuse.H1 ;  /* 0x00000006ff03723e */ /* 0x081fe400030006ff */
[----:B------:R-:W-:Y:S02]  /*9590*/  F2FP.F16.E4M3.UNPACK_B R52, R53 ;  /* 0x00000035ff34723e */ /* 0x000fe400020006ff */
[----:B------:R-:W-:Y:S01]  /*95a0*/  F2FP.F16.E4M3.UNPACK_B R46, R41 ;  /* 0x00000029ff2e723e */ /* 0x000fe200020006ff */
[--C-:B------:R-:W-:Y:S01]  /*95b0*/  HADD2.F32 R14, -RZ, R3.reuse.H1_H1 ;  /* 0x30000003ff0e7230 */ /* 0x100fe20000004100 */
[----:B------:R-:W-:Y:S01]  /*95c0*/  F2FP.F16.E4M3.UNPACK_B R6, R6 ;  /* 0x00000006ff06723e */ /* 0x000fe200020006ff */
[----:B------:R-:W-:Y:S01]  /*95d0*/  HADD2.F32 R54, -RZ, R52.H1_H1 ;  /* 0x30000034ff367230 */ /* 0x000fe20000004100 */
[----:B------:R-:W-:Y:S01]  /*95e0*/  LOP3.LUT R50, R15, 0xff000000, R40, 0xf8, !PT ;  /* 0xff0000000f327812 */ /* 0x000fe200078ef828 */
[----:B------:R-:W-:Y:S01]  /*95f0*/  HADD2.F32 R47, -RZ, R46.H1_H1 ;  /* 0x3000002eff2f7230 */ /* 0x000fe20000004100 */
[-C--:B------:R-:W-:Y:S01]  /*9600*/  F2FP.F16.E4M3.UNPACK_B R37, R7.reuse ;  /* 0x00000007ff25723e */ /* 0x080fe200020006ff */
[----:B------:R-:W-:Y:S01]  /*9610*/  HADD2.F32 R15, -RZ, R3.H0_H0 ;  /* 0x20000003ff0f7230 */ /* 0x000fe20000004100 */
[----:B------:R-:W-:Y:S01]  /*9620*/  F2FP.F16.E4M3.UNPACK_B R40, R7.H1 ;  /* 0x00000007ff28723e */ /* 0x000fe200030006ff */
[C---:B------:R-:W-:Y:S01]  /*9630*/  FMUL.FTZ R56, R14.reuse, R54 ;  /* 0x000000360e387220 */ /* 0x040fe20000410000 */
[----:B------:R-:W-:Y:S01]  /*9640*/  FMUL.FTZ R55, R14, R47 ;  /* 0x0000002f0e377220 */ /* 0x000fe20000410000 */
[-C--:B------:R-:W-:Y:S01]  /*9650*/  F2FP.F16.E4M3.UNPACK_B R7, R5.reuse ;  /* 0x00000005ff07723e */ /* 0x080fe200020006ff */
[----:B------:R-:W-:Y:S01]  /*9660*/  HADD2.F32 R52, -RZ, R52.H0_H0 ;  /* 0x20000034ff347230 */ /* 0x000fe20000004100 */
[----:B------:R-:W-:Y:S01]  /*9670*/  F2FP.F16.E4M3.UNPACK_B R14, R5.H1 ;  /* 0x00000005ff0e723e */ /* 0x000fe200030006ff */
[----:B------:R-:W-:-:S02]  /*9680*/  HADD2.F32 R5, -RZ, R6.H1_H1 ;  /* 0x30000006ff057230 */ /* 0x000fc40000004100 */
[C---:B------:R-:W-:Y:S01]  /*9690*/  FFMA.FTZ R57, R15.reuse, R47, -R56 ;  /* 0x0000002f0f397223 */ /* 0x040fe20000010838 */
[----:B------:R-:W-:Y:S02]  /*96a0*/  HADD2.F32 R46, -RZ, R46.H0_H0 ;  /* 0x2000002eff2e7230 */ /* 0x000fe40000004100 */
[----:B------:R-:W-:Y:S01]  /*96b0*/  FFMA.FTZ R58, R15, R54, R55 ;  /* 0x000000360f3a7223 */ /* 0x000fe20000010037 */
[----:B------:R-:W-:Y:S01]  /*96c0*/  HADD2.F32 R6, -RZ, R6.H0_H0 ;  /* 0x20000006ff067230 */ /* 0x000fe20000004100 */
[----:B------:R-:W-:Y:S01]  /*96d0*/  F2FP.F16.E4M3.UNPACK_B R53, R53.H1 ;  /* 0x00000035ff35723e */ /* 0x000fe200030006ff */
[C---:B------:R-:W-:Y:S01]  /*96e0*/  FMUL.FTZ R15, R5.reuse, R52 ;  /* 0x00000034050f7220 */ /* 0x040fe20000410000 */
[----:B------:R-:W-:Y:S01]  /*96f0*/  F2FP.F16.E4M3.UNPACK_B R41, R41.H1 ;  /* 0x00000029ff29723e */ /* 0x000fe200030006ff */
[-C--:B------:R-:W-:Y:S01]  /*9700*/  FMUL.FTZ R47, R5, R46.reuse ;  /* 0x0000002e052f7220 */ /* 0x080fe20000410000 */
[----:B------:R-:W-:Y:S02]  /*9710*/  HADD2.F32 R5, -RZ, R37.H1_H1 ;  /* 0x30000025ff057230 */ /* 0x000fe40000004100 */
[----:B------:R-:W-:Y:S01]  /*9720*/  FFMA.FTZ R55, R6, R46, -R15 ;  /* 0x0000002e06377223 */ /* 0x000fe2000001080f */
[----:B------:R-:W-:-:S02]  /*9730*/  HADD2.F32 R54, -RZ, R53.H0_H0 ;  /* 0x20000035ff367230 */ /* 0x000fc40000004100 */
[----:B------:R-:W-:Y:S01]  /*9740*/  FFMA.FTZ R56, R6, R52, R47 ;  /* 0x0000003406387223 */ /* 0x000fe2000001002f */
[----:B------:R-:W-:Y:S01]  /*9750*/  HADD2.F32 R46, -RZ, R41.H0_H0 ;  /* 0x20000029ff2e7230 */ /* 0x000fe20000004100 */
[----:B------:R-:W-:Y:S01]  /*9760*/  F2FP.F16.E4M3.UNPACK_B R3, R4 ;  /* 0x00000004ff03723e */ /* 0x000fe200020006ff */
[----:B------:R-:W-:Y:S02]  /*9770*/  HADD2.F32 R53, -RZ, R53.H1_H1 ;  /* 0x30000035ff357230 */ /* 0x000fe40000004100 */
[C---:B------:R-:W-:Y:S01]  /*9780*/  FMUL.FTZ R52, R5.reuse, R54 ;  /* 0x0000003605347220 */ /* 0x040fe20000410000 */
[----:B------:R-:W-:Y:S02]  /*9790*/  HADD2.F32 R6, -RZ, R40.H1_H1 ;  /* 0x30000028ff067230 */ /* 0x000fe40000004100 */
[----:B------:R-:W-:Y:S01]  /*97a0*/  FMUL.FTZ R60, R5, R46 ;  /* 0x0000002e053c7220 */ /* 0x000fe20000410000 */
[----:B------:R-:W-:Y:S01]  /*97b0*/  HADD2.F32 R37, -RZ, R37.H0_H0 ;  /* 0x20000025ff257230 */ /* 0x000fe20000004100 */
[----:B------:R-:W-:Y:S01]  /*97c0*/  F2FP.F16.E4M3.UNPACK_B R5, R51 ;  /* 0x00000033ff05723e */ /* 0x000fe200020006ff */
[----:B------:R-:W-:-:S02]  /*97d0*/  HADD2.F32 R41, -RZ, R41.H1_H1 ;  /* 0x30000029ff297230 */ /* 0x000fc40000004100 */
[C---:B------:R-:W-:Y:S01]  /*97e0*/  FMUL.FTZ R15, R6.reuse, R53 ;  /* 0x00000035060f7220 */ /* 0x040fe20000410000 */
[----:B------:R-:W-:Y:S02]  /*97f0*/  HADD2.F32 R40, -RZ, R40.H0_H0 ;  /* 0x20000028ff287230 */ /* 0x000fe40000004100 */
[C---:B------:R-:W-:Y:S01]  /*9800*/  FFMA.FTZ R59, R37.reuse, R46, -R52 ;  /* 0x0000002e253b7223 */ /* 0x040fe20000010834 */
[----:B------:R-:W-:Y:S01]  /*9810*/  FFMA.FTZ R60, R37, R54, R60 ;  /* 0x00000036253c7223 */ /* 0x000fe2000001003c */
[-C--:B------:R-:W-:Y:S01]  /*9820*/  FMUL.FTZ R37, R6, R41.reuse ;  /* 0x0000002906257220 */ /* 0x080fe20000410000 */
[----:B------:R-:W-:Y:S01]  /*9830*/  F2FP.F16.E4M3.UNPACK_B R4, R4.H1 ;  /* 0x00000004ff04723e */ /* 0x000fe200030006ff */
[C---:B------:R-:W-:Y:S01]  /*9840*/  FFMA.FTZ R54, R40.reuse, R41, -R15 ;  /* 0x0000002928367223 */ /* 0x040fe2000001080f */
[-C--:B------:R-:W-:Y:S01]  /*9850*/  F2FP.F16.E4M3.UNPACK_B R15, R50.reuse ;  /* 0x00000032ff0f723e */ /* 0x080fe200020006ff */
[----:B------:R-:W-:Y:S01]  /*9860*/  FFMA.FTZ R53, R40, R53, R37 ;  /* 0x0000003528357223 */ /* 0x000fe20000010025 */
[--C-:B------:R-:W-:Y:S01]  /*9870*/  HADD2.F32 R41, -RZ, R5.reuse.H1_H1 ;  /* 0x30000005ff297230 */ /* 0x100fe20000004100 */
[----:B------:R-:W-:Y:S01]  /*9880*/  F2FP.F16.E4M3.UNPACK_B R50, R50.H1 ;  /* 0x00000032ff32723e */ /* 0x000fe200030006ff */
[----:B------:R-:W-:Y:S01]  /*9890*/  HADD2.F32 R40, -RZ, R5.H0_H0 ;  /* 0x20000005ff287230 */ /* 0x000fe20000004100 */
[----:B------:R-:W-:Y:S01]  /*98a0*/  F2FP.F16.E4M3.UNPACK_B R51, R51.H1 ;  /* 0x00000033ff33723e */ /* 0x000fe200030006ff */
[----:B------:R-:W-:-:S02]  /*98b0*/  HADD2.F32 R6, -RZ, R4.H1_H1 ;  /* 0x30000004ff067230 */ /* 0x000fc40000004100 */
[----:B------:R-:W-:Y:S02]  /*98c0*/  HADD2.F32 R37, -RZ, R15.H1_H1 ;  /* 0x3000000fff257230 */ /* 0x000fe40000004100 */
[----:B------:R-:W-:Y:S02]  /*98d0*/  HADD2.F32 R5, -RZ, R4.H0_H0 ;  /* 0x20000004ff057230 */ /* 0x000fe40000004100 */
[C---:B------:R-:W-:Y:S01]  /*98e0*/  FMUL.FTZ R46, R6.reuse, R41 ;  /* 0x00000029062e7220 */ /* 0x040fe20000410000 */
[----:B------:R-:W-:Y:S02]  /*98f0*/  HADD2.F32 R4, -RZ, R3.H1_H1 ;  /* 0x30000003ff047230 */ /* 0x000fe40000004100 */
[-C--:B------:R-:W-:Y:S01]  /*9900*/  FMUL.FTZ R52, R6, R37.reuse ;  /* 0x0000002506347220 */ /* 0x080fe20000410000 */
[----:B------:R-:W-:Y:S02]  /*9910*/  HADD2.F32 R15, -RZ, R15.H0_H0 ;  /* 0x2000000fff0f7230 */ /* 0x000fe40000004100 */
[----:B------:R-:W-:Y:S01]  /*9920*/  FFMA.FTZ R46, R5, R37, -R46 ;  /* 0x00000025052e7223 */ /* 0x000fe2000001082e */
[----:B------:R-:W-:-:S02]  /*9930*/  HADD2.F32 R3, -RZ, R3.H0_H0 ;  /* 0x20000003ff037230 */ /* 0x000fc40000004100 */
[CC--:B------:R-:W-:Y:S01]  /*9940*/  FMUL.FTZ R6, R4.reuse, R40.reuse ;  /* 0x0000002804067220 */ /* 0x0c0fe20000410000 */
[----:B------:R-:W-:Y:S01]  /*9950*/  FFMA.FTZ R41, R5, R41, R52 ;  /* 0x0000002905297223 */ /* 0x000fe20000010034 */
[-C--:B------:R-:W-:Y:S01]  /*9960*/  FMUL.FTZ R47, R4, R15.reuse ;  /* 0x0000000f042f7220 */ /* 0x080fe20000410000 */
[----:B------:R-:W-:Y:S02]  /*9970*/  HADD2.F32 R5, -RZ, R50.H1_H1 ;  /* 0x30000032ff057230 */ /* 0x000fe40000004100 */
[C---:B------:R-:W-:Y:S01]  /*9980*/  FFMA.FTZ R37, R3.reuse, R15, -R6 ;  /* 0x0000000f03257223 */ /* 0x040fe20000010806 */
[----:B------:R-:W-:Y:S02]  /*9990*/  HADD2.F32 R4, -RZ, R14.H1_H1 ;  /* 0x3000000eff047230 */ /* 0x000fe40000004100 */
[----:B------:R-:W-:Y:S01]  /*99a0*/  FFMA.FTZ R40, R3, R40, R47 ;  /* 0x0000002803287223 */ /* 0x000fe2000001002f */
[--C-:B------:R-:W-:Y:S02]  /*99b0*/  HADD2.F32 R15, -RZ, R51.reuse.H1_H1 ;  /* 0x30000033ff0f7230 */ /* 0x100fe40000004100 */
[----:B------:R-:W-:-:S02]  /*99c0*/  HADD2.F32 R6, -RZ, R51.H0_H0 ;  /* 0x20000033ff067230 */ /* 0x000fc40000004100 */
[C---:B------:R-:W-:Y:S01]  /*99d0*/  FMUL.FTZ R52, R4.reuse, R5 ;  /* 0x0000000504347220 */ /* 0x040fe20000410000 */
[--C-:B------:R-:W-:Y:S02]  /*99e0*/  HADD2.F32 R3, -RZ, R7.reuse.H1_H1 ;  /* 0x30000007ff037230 */ /* 0x100fe40000004100 */
[----:B------:R-:W-:Y:S01]  /*99f0*/  FMUL.FTZ R47, R4, R15 ;  /* 0x0000000f042f7220 */ /* 0x000fe20000410000 */
[----:B------:R-:W-:Y:S02]  /*9a00*/  HADD2.F32 R50, -RZ, R50.H0_H0 ;  /* 0x20000032ff327230 */ /* 0x000fe40000004100 */
[----:B------:R-:W-:Y:S02]  /*9a10*/  HADD2.F32 R14, -RZ, R14.H0_H0 ;  /* 0x2000000eff0e7230 */ /* 0x000fe40000004100 */
[C---:B------:R-:W-:Y:S01]  /*9a20*/  FMUL.FTZ R4, R3.reuse, R6 ;  /* 0x0000000603047220 */ /* 0x040fe20000410000 */
[----:B------:R-:W-:Y:S02]  /*9a30*/  HADD2.F32 R7, -RZ, R7.H0_H0 ;  /* 0x20000007ff077230 */ /* 0x000fe40000004100 */
[-C--:B------:R-:W-:Y:S01]  /*9a40*/  FMUL.FTZ R3, R3, R50.reuse ;  /* 0x0000003203037220 */ /* 0x080fe20000410000 */
        /* <DEDUP_REMOVED lines=8> */
[----:B------:R-:W-:Y:S02]  /*9ad0*/  F2FP.SATFINITE.E4M3.F32.PACK_AB_MERGE_C R6, R56, R55, R6 ;  /* 0x000000373806723e */ /* 0x000fe40004807006 */
[----:B------:R-:W-:Y:S02]  /*9ae0*/  F2FP.SATFINITE.E4M3.F32.PACK_AB_MERGE_C R7, R60, R59, R7 ;  /* 0x0000003b3c07723e */ /* 0x000fe40004807007 */
[----:B------:R-:W-:-:S02]  /*9af0*/  F2FP.SATFINITE.E4M3.F32.PACK_AB_MERGE_C R4, R40, R37, R4 ;  /* 0x000000252804723e */ /* 0x000fc40004807004 */
[----:B------:R-:W-:-:S05]  /*9b00*/  F2FP.SATFINITE.E4M3.F32.PACK_AB_MERGE_C R5, R14, R5, R47 ;  /* 0x000000050e05723e */ /* 0x000fca000480702f */
[----:B------:R2:W-:Y:S02]  /*9b10*/  STS.128 [R211+0x18000], R4 ;  /* 0x01800004d3007388 */ /* 0x0005e40000000c00 */
.L_x_1828:
[----:B------:R-:W-:Y:S05]  /*9b20*/  BSYNC B2 ;  /* 0x0000000000027941 */ /* 0x000fea0003800000 */
.L_x_1827:
[----:B------:R-:W-:Y:S05]  /*9b30*/  @P1 BRA `(.L_x_1826) ;  /* 0x0000000400e81947 */ /* 0x000fea0003800000 */
[----:B012---:R-:W0:Y:S01]  /*9b40*/  LDS.128 R4, [R211+0x1c000] ;  /* 0x01c00000d3047984 */ /* 0x007e220000000c00 */
[----:B-----5:R-:W-:Y:S02]  /*9b50*/  SHF.R.U32.HI R37, RZ, 0x8, R34 ;  /* 0x00000008ff257819 */ /* 0x020fe40000011622 */
[----:B------:R-:W-:Y:S02]  /*9b60*/  SHF.R.U32.HI R41, RZ, 0x8, R35 ;  /* 0x00000008ff297819 */ /* 0x000fe40000011623 */
[----:B------:R-:W-:Y:S02]  /*9b70*/  SHF.R.U32.HI R15, RZ, 0x8, R31 ;  /* 0x00000008ff0f7819 */ /* 0x000fe4000001161f */
[----:B------:R-:W-:Y:S02]  /*9b80*/  LOP3.LUT R46, R34, 0xff, RZ, 0xc0, !PT ;  /* 0x000000ff222e7812 */ /* 0x000fe400078ec0ff */
[----:B------:R-:W-:Y:S02]  /*9b90*/  LOP3.LUT R50, R35, 0xff, RZ, 0xc0, !PT ;  /* 0x000000ff23327812 */ /* 0x000fe400078ec0ff */
[----:B------:R-:W-:-:S02]  /*9ba0*/  LOP3.LUT R37, R37, 0xff, RZ, 0xc0, !PT ;  /* 0x000000ff25257812 */ /* 0x000fc400078ec0ff */
[----:B------:R-:W-:Y:S02]  /*9bb0*/  LOP3.LUT R41, R41, 0xff, RZ, 0xc0, !PT ;  /* 0x000000ff29297812 */ /* 0x000fe400078ec0ff */
[----:B------:R-:W-:Y:S02]  /*9bc0*/  SHF.R.U32.HI R3, RZ, 0x8, R30 ;  /* 0x00000008ff037819 */ /* 0x000fe4000001161e */
[----:B------:R-:W-:Y:S02]  /*9bd0*/  LOP3.LUT R40, R31, 0xff, RZ, 0xc0, !PT ;  /* 0x000000ff1f287812 */ /* 0x000fe400078ec0ff */
[----:B------:R-:W-:Y:S02]  /*9be0*/  LOP3.LUT R15, R15, 0xff, RZ, 0xc0, !PT ;  /* 0x000000ff0f0f7812 */ /* 0x000fe400078ec0ff */
[----:B------:R-:W-:Y:S02]  /*9bf0*/  PRMT R47, R37, 0x7604, R46 ;  /* 0x00007604252f7816 */ /* 0x000fe4000000002e */
[----:B------:R-:W-:-:S02]  /*9c00*/  PRMT R51, R41, 0x7604, R50 ;  /* 0x0000760429337816 */ /* 0x000fc40000000032 */
[----:B------:R-:W-:Y:S02]  /*9c10*/  SHF.R.U32.HI R37, RZ, 0x10, R31 ;  /* 0x00000010ff257819 */ /* 0x000fe4000001161f */
[----:B------:R-:W-:Y:S02]  /*9c20*/  SHF.R.U32.HI R50, RZ, 0x10, R35 ;  /* 0x00000010ff327819 */ /* 0x000fe40000011623 */
[----:B----4-:R-:W-:Y:S02]  /*9c30*/  LOP3.LUT R14, R30, 0xff, RZ, 0xc0, !PT ;  /* 0x000000ff1e0e7812 */ /* 0x010fe400078ec0ff */
[----:B------:R-:W-:Y:S02]  /*9c40*/  LOP3.LUT R3, R3, 0xff, RZ, 0xc0, !PT ;  /* 0x000000ff03037812 */ /* 0x000fe400078ec0ff */
[----:B------:R-:W-:Y:S02]  /*9c50*/  PRMT R40, R15, 0x7604, R40 ;  /* 0x000076040f287816 */ /* 0x000fe40000000028 */
[----:B------:R-:W-:-:S02]  /*9c60*/  SHF.R.U32.HI R15, RZ, 0x10, R34 ;  /* 0x00000010ff0f7819 */ /* 0x000fc40000011622 */
[----:B------:R-:W-:Y:S02]  /*9c70*/  LOP3.LUT R37, R37, 0xff, RZ, 0xc0, !PT ;  /* 0x000000ff25257812 */ /* 0x000fe400078ec0ff */
[----:B------:R-:W-:Y:S02]  /*9c80*/  LOP3.LUT R50, R50, 0xff, RZ, 0xc0, !PT ;  /* 0x000000ff32327812 */ /* 0x000fe400078ec0ff */
[----:B------:R-:W-:Y:S02]  /*9c90*/  PRMT R14, R3, 0x7604, R14 ;  /* 0x00007604030e7816 */ /* 0x000fe4000000000e */
[----:B------:R-:W-:Y:S02]  /*9ca0*/  SHF.R.U32.HI R3, RZ, 0x10, R30 ;  /* 0x00000010ff037819 */ /* 0x000fe4000001161e */
[----:B------:R-:W-:Y:S02]  /*9cb0*/  LOP3.LUT R46, R15, 0xff, RZ, 0xc0, !PT ;  /* 0x000000ff0f2e7812 */ /* 0x000fe400078ec0ff */
[----:B------:R-:W-:-:S02]  /*9cc0*/  PRMT R41, R37, 0x7054, R40 ;  /* 0x0000705425297816 */ /* 0x000fc40000000028 */
[----:B------:R-:W-:Y:S02]  /*9cd0*/  PRMT R51, R50, 0x7054, R51 ;  /* 0x0000705432337816 */ /* 0x000fe40000000033 */
[----:B------:R-:W-:Y:S02]  /*9ce0*/  LOP3.LUT R3, R3, 0xff, RZ, 0xc0, !PT ;  /* 0x000000ff03037812 */ /* 0x000fe400078ec0ff */
[----:B------:R-:W-:Y:S02]  /*9cf0*/  PRMT R47, R46, 0x7054, R47 ;  /* 0x000070542e2f7816 */ /* 0x000fe4000000002f */
[----:B------:R-:W-:Y:S02]  /*9d00*/  LOP3.LUT R51, R51, 0xff000000, R35, 0xf8, !PT ;  /* 0xff00000033337812 */ /* 0x000fe400078ef823 */
[----:B------:R-:W-:Y:S02]  /*9d10*/  LOP3.LUT R41, R41, 0xff000000, R31, 0xf8, !PT ;  /* 0xff00000029297812 */ /* 0x000fe400078ef81f */
[----:B------:R-:W-:-:S02]  /*9d20*/  PRMT R15, R3, 0x7054, R14 ;  /* 0x00007054030f7816 */ /* 0x000fc4000000000e */
        /* <DEDUP_REMOVED lines=32> */
[----:B------:R-:W-:Y:S02]  /*9f30*/  HADD2.F32 R30, -RZ, R30.H0_H0 ;  /* 0x2000001eff1e7230 */ /* 0x000fe40000004100 */
[C---:B------:R-:W-:Y:S01]  /*9f40*/  FMUL.FTZ R57, R5.reuse, R35 ;  /* 0x0000002305397220 */ /* 0x040fe20000410000 */
[----:B------:R-:W-:Y:S02]  /*9f50*/  HADD2.F32 R51, -RZ, R51.H1_H1 ;  /* 0x30000033ff337230 */ /* 0x000fe40000004100 */
[-C--:B------:R-:W-:Y:S01]  /*9f60*/  FMUL.FTZ R5, R5, R15.reuse ;  /* 0x0000000f05057220 */ /* 0x080fe20000410000 */
[----:B------:R-:W-:Y:S02]  /*9f70*/  HADD2.F32 R6, -RZ, R31.H1_H1 ;  /* 0x3000001fff067230 */ /* 0x000fe40000004100 */
[----:B------:R-:W-:Y:S01]  /*9f80*/  FFMA.FTZ R57, R30, R15, -R57 ;  /* 0x0000000f1e397223 */ /* 0x000fe20000010839 */
[----:B------:R-:W-:-:S02]  /*9f90*/  HADD2.F32 R41, -RZ, R41.H1_H1 ;  /* 0x30000029ff297230 */ /* 0x000fc40000004100 */
[----:B------:R-:W-:Y:S01]  /*9fa0*/  FFMA.FTZ R54, R30, R35, R5 ;  /* 0x000000231e367223 */ /* 0x000fe20000010005 */
[----:B------:R-:W-:Y:S02]  /*9fb0*/  HADD2.F32 R31, -RZ, R31.H0_H0 ;  /* 0x2000001fff1f7230 */ /* 0x000fe40000004100 */
[C---:B------:R-:W-:Y:S01]  /*9fc0*/  FMUL.FTZ R34, R6.reuse, R51 ;  /* 0x0000003306227220 */ /* 0x040fe20000410000 */
[----:B------:R-:W-:Y:S01]  /*9fd0*/  F2FP.F16.E4M3.UNPACK_B R5, R47 ;  /* 0x0000002fff05723e */ /* 0x000fe200020006ff */
[-C--:B------:R-:W-:Y:S01]  /*9fe0*/  FMUL.FTZ R30, R6, R41.reuse ;  /* 0x00000029061e7220 */ /* 0x080fe20000410000 */
[----:B------:R-:W-:Y:S01]  /*9ff0*/  F2FP.F16.E4M3.UNPACK_B R4, R4.H1 ;  /* 0x00000004ff04723e */ /* 0x000fe200030006ff */
[C---:B------:R-:W-:Y:S01]  /*a000*/  FFMA.FTZ R41, R31.reuse, R41, -R34 ;  /* 0x000000291f297223 */ /* 0x040fe20000010822 */
[----:B------:R-:W-:Y:S01]  /*a010*/  F2FP.F16.E4M3.UNPACK_B R15, R37 ;  /* 0x00000025ff0f723e */ /* 0x000fe200020006ff */
        /* <DEDUP_REMOVED lines=14> */
[C---:B------:R-:W-:Y:S01]  /*a100*/  FMUL.FTZ R6, R4.reuse, R31 ;  /* 0x0000001f04067220 */ /* 0x040fe20000410000 */
[----:B------:R-:W-:Y:S01]  /*a110*/  FFMA.FTZ R35, R5, R34, R46 ;  /* 0x0000002205237223 */ /* 0x000fe2000001002e */
[-C--:B------:R-:W-:Y:S01]  /*a120*/  FMUL.FTZ R4, R4, R15.reuse ;  /* 0x0000000f04047220 */ /* 0x080fe20000410000 */
[----:B------:R-:W-:Y:S02]  /*a130*/  HADD2.F32 R5, -RZ, R37.H1_H1 ;  /* 0x30000025ff057230 */ /* 0x000fe40000004100 */
[C---:B------:R-:W-:Y:S01]  /*a140*/  FFMA.FTZ R34, R3.reuse, R15, -R6 ;  /* 0x0000000f03227223 */ /* 0x040fe20000010806 */
[--C-:B------:R-:W-:Y:S02]  /*a150*/  HADD2.F32 R15, -RZ, R47.reuse.H1_H1 ;  /* 0x3000002fff0f7230 */ /* 0x100fe40000004100 */
[----:B------:R-:W-:Y:S01]  /*a160*/  FFMA.FTZ R31, R3, R31, R4 ;  /* 0x0000001f031f7223 */ /* 0x000fe20000010004 */
[----:B------:R-:W-:Y:S02]  /*a170*/  HADD2.F32 R4, -RZ, R14.H1_H1 ;  /* 0x3000000eff047230 */ /* 0x000fe40000004100 */
[----:B------:R-:W-:-:S02]  /*a180*/  HADD2.F32 R30, -RZ, R47.H0_H0 ;  /* 0x2000002fff1e7230 */ /* 0x000fc40000004100 */
[----:B------:R-:W-:Y:S02]  /*a190*/  HADD2.F32 R3, -RZ, R7.H1_H1 ;  /* 0x30000007ff037230 */ /* 0x000fe40000004100 */
[C---:B------:R-:W-:Y:S01]  /*a1a0*/  FMUL.FTZ R46, R4.reuse, R5 ;  /* 0x00000005042e7220 */ /* 0x040fe20000410000 */
[----:B------:R-:W-:Y:S02]  /*a1b0*/  HADD2.F32 R6, -RZ, R37.H0_H0 ;  /* 0x20000025ff067230 */ /* 0x000fe40000004100 */
[----:B------:R-:W-:Y:S01]  /*a1c0*/  FMUL.FTZ R37, R4, R15 ;  /* 0x0000000f04257220 */ /* 0x000fe20000410000 */
        /* <DEDUP_REMOVED lines=17> */
.L_x_1826:
[----:B------:R-:W-:Y:S05]  /*a2e0*/  BSYNC B1 ;  /* 0x0000000000017941 */ /* 0x000fea0003800000 */
.L_x_1825:
[----:B------:R-:W-:Y:S01]  /*a2f0*/  ISETP.GE.AND P0, PT, R227, R0, PT ;  /* 0x00000000e300720c */ /* 0x000fe20003f06270 */
[----:B------:R-:W-:-:S12]  /*a300*/  BSSY B1, `(.L_x_1829) ;  /* 0x00000f9000017945 */ /* 0x000fd80003800000 */
[----:B------:R-:W-:Y:S05]  /*a310*/  @P0 BRA `(.L_x_1830) ;  /* 0x0000000c00dc0947 */ /* 0x000fea0003800000 */
[----:B------:R-:W0:Y:S01]  /*a320*/  LDC R3, c[0x0][0x3f4] ;  /* 0x0000fd00ff037b82 */ /* 0x000e220000000800 */
[----:B------:R-:W-:Y:S01]  /*a330*/  BSSY B2, `(.L_x_1831) ;  /* 0x000007e000027945 */ /* 0x000fe20003800000 */
[-C--:B0-----:R-:W-:Y:S02]  /*a340*/  ISETP.GE.AND P0, PT, R18, R3.reuse, PT ;  /* 0x000000031200720c */ /* 0x081fe40003f06270 */
[----:B------:R-:W-:-:S11]  /*a350*/  ISETP.GE.AND P1, PT, R191, R3, PT ;  /* 0x00000003bf00720c */ /* 0x000fd60003f26270 */
[----:B------:R-:W-:Y:S05]  /*a360*/  @P0 BRA `(.L_x_1832) ;  /* 0x0000000400e80947 */ /* 0x000fea0003800000 */
[----:B-123--:R-:W0:Y:S01]  /*a370*/  LDS.128 R4, [R211+0x19000] ;  /* 0x01900000d3047984 */ /* 0x00ee220000000c00 */
[----:B-----5:R-:W-:Y:S02]  /*a380*/  SHF.R.U32.HI R3, RZ, 0x8, R42 ;  /* 0x00000008ff037819 */ /* 0x020fe4000001162a */
[----:B------:R-:W-:Y:S02]  /*a390*/  SHF.R.U32.HI R15, RZ, 0x8, R43 ;  /* 0x00000008ff0f7819 */ /* 0x000fe4000001162b */
[----:B------:R-:W-:Y:S02]  /*a3a0*/  SHF.R.U32.HI R37, RZ, 0x8, R49 ;  /* 0x00000008ff257819 */ /* 0x000fe40000011631 */
[----:B----4-:R-:W-:Y:S02]  /*a3b0*/  LOP3.LUT R14, R42, 0xff, RZ, 0xc0, !PT ;  /* 0x000000ff2a0e7812 */ /* 0x010fe400078ec0ff */
[----:B------:R-:W-:Y:S02]  /*a3c0*/  SHF.R.U32.HI R31, RZ, 0x8, R48 ;  /* 0x00000008ff1f7819 */ /* 0x000fe40000011630 */
[----:B------:R-:W-:-:S02]  /*a3d0*/  LOP3.LUT R3, R3, 0xff, RZ, 0xc0, !PT ;  /* 0x000000ff03037812 */ /* 0x000fc400078ec0ff */
[----:B------:R-:W-:Y:S02]  /*a3e0*/  LOP3.LUT R30, R43, 0xff, RZ, 0xc0, !PT ;  /* 0x000000ff2b1e7812 */ /* 0x000fe400078ec0ff */
[----:B------:R-:W-:Y:S02]  /*a3f0*/  LOP3.LUT R40, R49, 0xff, RZ, 0xc0, !PT ;  /* 0x000000ff31287812 */ /* 0x000fe400078ec0ff */
[----:B------:R-:W-:Y:S02]  /*a400*/  LOP3.LUT R15, R15, 0xff, RZ, 0xc0, !PT ;  /* 0x000000ff0f0f7812 */ /* 0x000fe400078ec0ff */
[----:B------:R-:W-:Y:S02]  /*a410*/  LOP3.LUT R37, R37, 0xff, RZ, 0xc0, !PT ;  /* 0x000000ff25257812 */ /* 0x000fe400078ec0ff */
[----:B------:R-:W-:Y:S02]  /*a420*/  LOP3.LUT R34, R31, 0xff, RZ, 0xc0, !PT ;  /* 0x000000ff1f227812 */ /* 0x000fe400078ec0ff */
[----:B------:R-:W-:-:S02]  /*a430*/  PRMT R14, R3, 0x7604, R14 ;  /* 0x00007604030e7816 */ /* 0x000fc4000000000e */
[----:B------:R-:W-:Y:S02]  /*a440*/  PRMT R31, R15, 0x7604, R30 ;  /* 0x000076040f1f7816 */ /* 0x000fe4000000001e */
[----:B------:R-:W-:Y:S02]  /*a450*/  PRMT R40, R37, 0x7604, R40 ;  /* 0x0000760425287816 */ /* 0x000fe40000000028 */
[----:B------:R-:W-:Y:S02]  /*a460*/  SHF.R.U32.HI R3, RZ, 0x10, R42 ;  /* 0x00000010ff037819 */ /* 0x000fe4000001162a */
[----:B------:R-:W-:Y:S02]  /*a470*/  SHF.R.U32.HI R30, RZ, 0x10, R43 ;  /* 0x00000010ff1e7819 */ /* 0x000fe4000001162b */
[----:B------:R-:W-:Y:S02]  /*a480*/  SHF.R.U32.HI R37, RZ, 0x10, R49 ;  /* 0x00000010ff257819 */ /* 0x000fe40000011631 */
[----:B------:R-:W-:-:S02]  /*a490*/  LOP3.LUT R35, R48, 0xff, RZ, 0xc0, !PT ;  /* 0x000000ff30237812 */ /* 0x000fc400078ec0ff */
[----:B------:R-:W-:Y:S02]  /*a4a0*/  SHF.R.U32.HI R15, RZ, 0x10, R48 ;  /* 0x00000010ff0f7819 */ /* 0x000fe40000011630 */
[----:B------:R-:W-:Y:S02]  /*a4b0*/  LOP3.LUT R3, R3, 0xff, RZ, 0xc0, !PT ;  /* 0x000000ff03037812 */ /* 0x000fe400078ec0ff */
[----:B------:R-:W-:Y:S02]  /*a4c0*/  LOP3.LUT R30, R30, 0xff, RZ, 0xc0, !PT ;  /* 0x000000ff1e1e7812 */ /* 0x000fe400078ec0ff */
[----:B------:R-:W-:Y:S02]  /*a4d0*/  LOP3.LUT R37, R37, 0xff, RZ, 0xc0, !PT ;  /* 0x000000ff25257812 */ /* 0x000fe400078ec0ff */
[----:B------:R-:W-:Y:S02]  /*a4e0*/  PRMT R35, R34, 0x7604, R35 ;  /* 0x0000760422237816 */ /* 0x000fe40000000023 */
[----:B------:R-:W-:-:S02]  /*a4f0*/  LOP3.LUT R34, R15, 0xff, RZ, 0xc0, !PT ;  /* 0x000000ff0f227812 */ /* 0x000fc400078ec0ff */
[----:B------:R-:W-:Y:S02]  /*a500*/  PRMT R15, R3, 0x7054, R14 ;  /* 0x00007054030f7816 */ /* 0x000fe4000000000e */
[----:B------:R-:W-:Y:S02]  /*a510*/  PRMT R31, R30, 0x7054, R31 ;  /* 0x000070541e1f7816 */ /* 0x000fe4000000001f */
[----:B------:R-:W-:Y:S02]  /*a520*/  PRMT R37, R37, 0x7054, R40 ;  /* 0x0000705425257816 */ /* 0x000fe40000000028 */
[----:B------:R-:W-:Y:S02]  /*a530*/  PRMT R35, R34, 0x7054, R35 ;  /* 0x0000705422237816 */ /* 0x000fe40000000023 */
[----:B------:R-:W-:Y:S02]  /*a540*/  LOP3.LUT R34, R15, 0xff000000, R42, 0xf8, !PT ;  /* 0xff0000000f227812 */ /* 0x000fe400078ef82a */
[----:B------:R-:W-:-:S02]  /*a550*/  LOP3.LUT R40, R37, 0xff000000, R49, 0xf8, !PT ;  /* 0xff00000025287812 */ /* 0x000fc400078ef831 */
[----:B------:R-:W-:Y:S02]  /*a560*/  LOP3.LUT R42, R31, 0xff000000, R43, 0xf8, !PT ;  /* 0xff0000001f2a7812 */ /* 0x000fe400078ef82b */
[----:B------:R-:W-:Y:S02]  /*a570*/  LOP3.LUT R48, R35, 0xff000000, R48, 0xf8, !PT ;  /* 0xff00000023307812 */ /* 0x000fe400078ef830 */
[----:B0-----:R-:W-:Y:S02]  /*a580*/  F2FP.F16.E4M3.UNPACK_B R3, R6.H1 ;  /* 0x00000006ff03723e */ /* 0x001fe400030006ff */
[----:B------:R-:W-:Y:S02]  /*a590*/  F2FP.F16.E4M3.UNPACK_B R41, R40 ;  /* 0x00000028ff29723e */ /* 0x000fe400020006ff */
[----:B------:R-:W-:Y:S01]  /*a5a0*/  F2FP.F16.E4M3.UNPACK_B R35, R42 ;  /* 0x0000002aff23723e */ /* 0x000fe200020006ff */
[----:B------:R-:W-:Y:S01]  /*a5b0*/  HADD2.F32 R14, -RZ, R3.H1_H1 ;  /* 0x30000003ff0e7230 */ /* 0x000fe20000004100 */
[----:B------:R-:W-:Y:S01]  /*a5c0*/  F2FP.F16.E4M3.UNPACK_B R6, R6 ;  /* 0x00000006ff06723e */ /* 0x000fe200020006ff */
[----:B------:R-:W-:Y:S01]  /*a5d0*/  HADD2.F32 R43, -RZ, R41.H1_H1 ;  /* 0x30000029ff2b7230 */ /* 0x000fe20000004100 */
[-C--:B------:R-:W-:Y:S01]  /*a5e0*/  F2FP.F16.E4M3.UNPACK_B R30, R7.reuse ;  /* 0x00000007ff1e723e */ /* 0x080fe200020006ff */
[----:B------:R-:W-:Y:S01]  /*a5f0*/  HADD2.F32 R37, -RZ, R35.H1_H1 ;  /* 0x30000023ff257230 */ /* 0x000fe20000004100 */
[----:B------:R-:W-:Y:S01]  /*a600*/  F2FP.F16.E4M3.UNPACK_B R31, R7.H1 ;  /* 0x00000007ff1f723e */ /* 0x000fe200030006ff */
[----:B------:R-:W-:-:S02]  /*a610*/  HADD2.F32 R15, -RZ, R3.H0_H0 ;  /* 0x20000003ff0f7230 */ /* 0x000fc40000004100 */
[C---:B------:R-:W-:Y:S01]  /*a620*/  FMUL.FTZ R46, R14.reuse, R43 ;  /* 0x0000002b0e2e7220 */ /* 0x040fe20000410000 */
[----:B------:R-:W-:Y:S01]  /*a630*/  F2FP.F16.E4M3.UNPACK_B R7, R5 ;  /* 0x00000005ff07723e */ /* 0x000fe200020006ff */
[----:B------:R-:W-:Y:S01]  /*a640*/  FMUL.FTZ R50, R14, R37 ;  /* 0x000000250e327220 */ /* 0x000fe20000410000 */
[----:B------:R-:W-:Y:S01]  /*a650*/  F2FP.F16.E4M3.UNPACK_B R14, R5.H1 ;  /* 0x00000005ff0e723e */ /* 0x000fe200030006ff */
[----:B------:R-:W-:Y:S02]  /*a660*/  HADD2.F32 R41, -RZ, R41.H0_H0 ;  /* 0x20000029ff297230 */ /* 0x000fe40000004100 */
[C---:B------:R-:W-:Y:S01]  /*a670*/  FFMA.FTZ R47, R15.reuse, R37, -R46 ;  /* 0x000000250f2f7223 */ /* 0x040fe2000001082e */
[--C-:B------:R-:W-:Y:S02]  /*a680*/  HADD2.F32 R5, -RZ, R6.reuse.H1_H1 ;  /* 0x30000006ff057230 */ /* 0x100fe40000004100 */
[----:B------:R-:W-:Y:S01]  /*a690*/  FFMA.FTZ R50, R15, R43, R50 ;  /* 0x0000002b0f327223 */ /* 0x000fe20000010032 */
[----:B------:R-:W-:Y:S01]  /*a6a0*/  HADD2.F32 R35, -RZ, R35.H0_H0 ;  /* 0x20000023ff237230 */ /* 0x000fe20000004100 */
[----:B------:R-:W-:Y:S01]  /*a6b0*/  F2FP.F16.E4M3.UNPACK_B R40, R40.H1 ;  /* 0x00000028ff28723e */ /* 0x000fe200030006ff */
[----:B------:R-:W-:Y:S01]  /*a6c0*/  HADD2.F32 R6, -RZ, R6.H0_H0 ;  /* 0x20000006ff067230 */ /* 0x000fe20000004100 */
[----:B------:R-:W-:Y:S01]  /*a6d0*/  F2FP.F16.E4M3.UNPACK_B R42, R42.H1 ;  /* 0x0000002aff2a723e */ /* 0x000fe200030006ff */
[C---:B------:R-:W-:Y:S01]  /*a6e0*/  FMUL.FTZ R15, R5.reuse, R41 ;  /* 0x00000029050f7220 */ /* 0x040fe20000410000 */
[----:B------:R-:W-:Y:S01]  /*a6f0*/  FMUL.FTZ R46, R5, R35 ;  /* 0x00000023052e7220 */ /* 0x000fe20000410000 */
[----:B------:R-:W-:Y:S01]  /*a700*/  HADD2.F32 R5, -RZ, R30.H1_H1 ;  /* 0x3000001eff057230 */ /* 0x000fe20000004100 */
[----:B------:R-:W-:Y:S01]  /*a710*/  F2FP.F16.E4M3.UNPACK_B R3, R4 ;  /* 0x00000004ff03723e */ /* 0x000fe200020006ff */
[----:B------:R-:W-:-:S02]  /*a720*/  HADD2.F32 R37, -RZ, R40.H0_H0 ;  /* 0x20000028ff257230 */ /* 0x000fc40000004100 */
[C---:B------:R-:W-:Y:S01]  /*a730*/  FFMA.FTZ R43, R6.reuse, R35, -R15 ;  /* 0x00000023062b7223 */ /* 0x040fe2000001080f */
[----:B------:R-:W-:Y:S02]  /*a740*/  HADD2.F32 R15, -RZ, R42.H0_H0 ;  /* 0x2000002aff0f7230 */ /* 0x000fe40000004100 */
[----:B------:R-:W-:Y:S01]  /*a750*/  FFMA.FTZ R46, R6, R41, R46 ;  /* 0x00000029062e7223 */ /* 0x000fe2000001002e */
[----:B------:R-:W-:Y:S02]  /*a760*/  HADD2.F32 R30, -RZ, R30.H0_H0 ;  /* 0x2000001eff1e7230 */ /* 0x000fe40000004100 */
[C---:B------:R-:W-:Y:S01]  /*a770*/  FMUL.FTZ R35, R5.reuse, R37 ;  /* 0x0000002505237220 */ /* 0x040fe20000410000 */
[----:B------:R-:W-:Y:S02]  /*a780*/  HADD2.F32 R40, -RZ, R40.H1_H1 ;  /* 0x30000028ff287230 */ /* 0x000fe40000004100 */
[----:B------:R-:W-:Y:S01]  /*a790*/  FMUL.FTZ R5, R5, R15 ;  /* 0x0000000f05057220 */ /* 0x000fe20000410000 */
[----:B------:R-:W-:-:S02]  /*a7a0*/  HADD2.F32 R6, -RZ, R31.H1_H1 ;  /* 0x3000001fff067230 */ /* 0x000fc40000004100 */
[C---:B------:R-:W-:Y:S01]  /*a7b0*/  FFMA.FTZ R41, R30.reuse, R15, -R35 ;  /* 0x0000000f1e297223 */ /* 0x040fe20000010823 */
[----:B------:R-:W-:Y:S02]  /*a7c0*/  HADD2.F32 R42, -RZ, R42.H1_H1 ;  /* 0x3000002aff2a7230 */ /* 0x000fe40000004100 */
[----:B------:R-:W-:Y:S01]  /*a7d0*/  FFMA.FTZ R52, R30, R37, R5 ;  /* 0x000000251e347223 */ /* 0x000fe20000010005 */
[----:B------:R-:W-:Y:S02]  /*a7e0*/  HADD2.F32 R31, -RZ, R31.H0_H0 ;  /* 0x2000001fff1f7230 */ /* 0x000fe40000004100 */
[C---:B------:R-:W-:Y:S01]  /*a7f0*/  FMUL.FTZ R54, R6.reuse, R40 ;  /* 0x0000002806367220 */ /* 0x040fe20000410000 */
[----:B------:R-:W-:Y:S01]  /*a800*/  F2FP.F16.E4M3.UNPACK_B R5, R48 ;  /* 0x00000030ff05723e */ /* 0x000fe200020006ff */
[----:B------:R-:W-:Y:S01]  /*a810*/  FMUL.FTZ R30, R6, R42 ;  /* 0x0000002a061e7220 */ /* 0x000fe20000410000 */
        /* <DEDUP_REMOVED lines=8> */
[----:B------:R-:W-:Y:S01]  /*a8a0*/  HADD2.F32 R6, -RZ, R4.H1_H1 ;  /* 0x30000004ff067230 */ /* 0x000fe20000004100 */
[----:B------:R-:W-:Y:S01]  /*a8b0*/  F2FP.SATFINITE.E4M3.F32.PACK_AB_MERGE_C R47, R50, R47, RZ ;  /* 0x0000002f322f723e */ /* 0x000fe200048070ff */
[----:B------:R-:W-:-:S02]  /*a8c0*/  HADD2.F32 R30, -RZ, R15.H1_H1 ;  /* 0x3000000fff1e7230 */ /* 0x000fc40000004100 */
[----:B------:R-:W-:Y:S02]  /*a8d0*/  HADD2.F32 R5, -RZ, R4.H0_H0 ;  /* 0x20000004ff057230 */ /* 0x000fe40000004100 */
[C---:B------:R-:W-:Y:S01]  /*a8e0*/  FMUL.FTZ R40, R6.reuse, R35 ;  /* 0x0000002306287220 */ /* 0x040fe20000410000 */
[----:B------:R-:W-:Y:S02]  /*a8f0*/  HADD2.F32 R4, -RZ, R3.H1_H1 ;  /* 0x30000003ff047230 */ /* 0x000fe40000004100 */
[-C--:B------:R-:W-:Y:S01]  /*a900*/  FMUL.FTZ R42, R6, R30.reuse ;  /* 0x0000001e062a7220 */ /* 0x080fe20000410000 */
[----:B------:R-:W-:Y:S02]  /*a910*/  HADD2.F32 R15, -RZ, R15.H0_H0 ;  /* 0x2000000fff0f7230 */ /* 0x000fe40000004100 */
[C---:B------:R-:W-:Y:S01]  /*a920*/  FFMA.FTZ R40, R5.reuse, R30, -R40 ;  /* 0x0000001e05287223 */ /* 0x040fe20000010828 */
[----:B------:R-:W-:Y:S02]  /*a930*/  HADD2.F32 R3, -RZ, R3.H0_H0 ;  /* 0x20000003ff037230 */ /* 0x000fe40000004100 */
[C---:B------:R-:W-:Y:S01]  /*a940*/  FMUL.FTZ R6, R4.reuse, R31 ;  /* 0x0000001f04067220 */ /* 0x040fe20000410000 */
[----:B------:R-:W-:Y:S01]  /*a950*/  FFMA.FTZ R35, R5, R35, R42 ;  /* 0x0000002305237223 */ /* 0x000fe2000001002a */
[----:B------:R-:W-:Y:S01]  /*a960*/  FMUL.FTZ R4, R4, R15 ;  /* 0x0000000f04047220 */ /* 0x000fe20000410000 */
[----:B------:R-:W-:-:S02]  /*a970*/  HADD2.F32 R5, -RZ, R34.H1_H1 ;  /* 0x30000022ff057230 */ /* 0x000fc40000004100 */
[C---:B------:R-:W-:Y:S01]  /*a980*/  FFMA.FTZ R30, R3.reuse, R15, -R6 ;  /* 0x0000000f031e7223 */ /* 0x040fe20000010806 */
[----:B------:R-:W-:Y:S02]  /*a990*/  HADD2.F32 R15, -RZ, R48.H1_H1 ;  /* 0x30000030ff0f7230 */ /* 0x000fe40000004100 */
[----:B------:R-:W-:Y:S01]  /*a9a0*/  FFMA.FTZ R31, R3, R31, R4 ;  /* 0x0000001f031f7223 */ /* 0x000fe20000010004 */
[----:B------:R-:W-:Y:S02]  /*a9b0*/  HADD2.F32 R4, -RZ, R14.H1_H1 ;  /* 0x3000000eff047230 */ /* 0x000fe40000004100 */
[----:B------:R-:W-:Y:S02]  /*a9c0*/  HADD2.F32 R48, -RZ, R48.H0_H0 ;  /* 0x20000030ff307230 */ /* 0x000fe40000004100 */
[----:B------:R-:W-:Y:S02]  /*a9d0*/  HADD2.F32 R3, -RZ, R7.H1_H1 ;  /* 0x30000007ff037230 */ /* 0x000fe40000004100 */
[----:B------:R-:W-:Y:S01]  /*a9e0*/  FMUL.FTZ R37, R4, R15 ;  /* 0x0000000f04257220 */ /* 0x000fe20000410000 */
[----:B------:R-:W-:-:S02]  /*a9f0*/  HADD2.F32 R34, -RZ, R34.H0_H0 ;  /* 0x20000022ff227230 */ /* 0x000fc40000004100 */
[-C--:B------:R-:W-:Y:S01]  /*aa00*/  FMUL.FTZ R6, R4, R5.reuse ;  /* 0x0000000504067220 */ /* 0x080fe20000410000 */
        /* <DEDUP_REMOVED lines=11> */
[----:B------:R-:W-:Y:S02]  /*aac0*/  F2FP.SATFINITE.E4M3.F32.PACK_AB_MERGE_C R6, R46, R43, R47 ;  /* 0x0000002b2e06723e */ /* 0x000fe4000480702f */
[----:B------:R-:W-:Y:S02]  /*aad0*/  F2FP.SATFINITE.E4M3.F32.PACK_AB_MERGE_C R7, R52, R41, R7 ;  /* 0x000000293407723e */ /* 0x000fe40004807007 */
[----:B------:R-:W-:Y:S02]  /*aae0*/  F2FP.SATFINITE.E4M3.F32.PACK_AB_MERGE_C R4, R31, R30, R4 ;  /* 0x0000001e1f04723e */ /* 0x000fe40004807004 */
[----:B------:R-:W-:-:S05]  /*aaf0*/  F2FP.SATFINITE.E4M3.F32.PACK_AB_MERGE_C R5, R48, R5, R37 ;  /* 0x000000053005723e */ /* 0x000fca0004807025 */
[----:B------:R0:W-:Y:S02]  /*ab00*/  STS.128 [R211+0x19000], R4 ;  /* 0x01900004d3007388 */ /* 0x0001e40000000c00 */
.L_x_1832:
[----:B------:R-:W-:Y:S05]  /*ab10*/  BSYNC B2 ;  /* 0x0000000000027941 */ /* 0x000fea0003800000 */
.L_x_1831:
[----:B------:R-:W-:Y:S05]  /*ab20*/  @P1 BRA `(.L_x_1830) ;  /* 0x0000000400d81947 */ /* 0x000fea0003800000 */
[----:B0123--:R-:W0:Y:S01]  /*ab30*/  LDS.128 R4, [R211+0x1d000] ;  /* 0x01d00000d3047984 */ /* 0x00fe220000000c00 */
[----:B----45:R-:W-:Y:S02]  /*ab40*/  SHF.R.U32.HI R14, RZ, 0x8, R32 ;  /* 0x00000008ff0e7819 */ /* 0x030fe40000011620 */
[----:B------:R-:W-:Y:S02]  /*ab50*/  LOP3.LUT R3, R32, 0xff, RZ, 0xc0, !PT ;  /* 0x000000ff20037812 */ /* 0x000fe400078ec0ff */
[----:B------:R-:W-:Y:S02]  /*ab60*/  LOP3.LUT R14, R14, 0xff, RZ, 0xc0, !PT ;  /* 0x000000ff0e0e7812 */ /* 0x000fe400078ec0ff */
[----:B------:R-:W-:Y:S02]  /*ab70*/  SHF.R.U32.HI R30, RZ, 0x8, R33 ;  /* 0x00000008ff1e7819 */ /* 0x000fe40000011621 */
[----:B------:R-:W-:Y:S02]  /*ab80*/  SHF.R.U32.HI R35, RZ, 0x8, R29 ;  /* 0x00000008ff237819 */ /* 0x000fe4000001161d */
[----:B------:R-:W-:-:S02]  /*ab90*/  PRMT R3, R14, 0x7604, R3 ;  /* 0x000076040e037816 */ /* 0x000fc40000000003 */
[----:B------:R-:W-:Y:S02]  /*aba0*/  LOP3.LUT R15, R33, 0xff, RZ, 0xc0, !PT ;  /* 0x000000ff210f7812 */ /* 0x000fe400078ec0ff */
[----:B------:R-:W-:Y:S02]  /*abb0*/  LOP3.LUT R30, R30, 0xff, RZ, 0xc0, !PT ;  /* 0x000000ff1e1e7812 */ /* 0x000fe400078ec0ff */
[----:B------:R-:W-:Y:S02]  /*abc0*/  SHF.R.U32.HI R40, RZ, 0x10, R33 ;  /* 0x00000010ff287819 */ /* 0x000fe40000011621 */
[----:B------:R-:W-:Y:S02]  /*abd0*/  SHF.R.U32.HI R14, RZ, 0x8, R28 ;  /* 0x00000008ff0e7819 */ /* 0x000fe4000001161c */
[----:B------:R-:W-:Y:S02]  /*abe0*/  SHF.R.U32.HI R37, RZ, 0x10, R29 ;  /* 0x00000010ff257819 */ /* 0x000fe4000001161d */
[----:B------:R-:W-:-:S02]  /*abf0*/  LOP3.LUT R34, R29, 0xff, RZ, 0xc0, !PT ;  /* 0x000000ff1d227812 */ /* 0x000fc400078ec0ff */
[----:B------:R-:W-:Y:S01]  /*ac00*/  LOP3.LUT R35, R35, 0xff, RZ, 0xc0, !PT ;  /* 0x000000ff23237812 */ /* 0x000fe200078ec0ff */
[----:B------:R-:W-:Y:S01]  /*ac10*/  IMAD.U32 R37, R37, 0x10000, RZ ;  /* 0x0001000025257824 */ /* 0x000fe200078e00ff */
[----:B------:R-:W-:Y:S02]  /*ac20*/  PRMT R15, R30, 0x7604, R15 ;  /* 0x000076041e0f7816 */ /* 0x000fe4000000000f */
[----:B------:R-:W-:Y:S01]  /*ac30*/  LOP3.LUT R31, R14, 0xff, RZ, 0xc0, !PT ;  /* 0x000000ff0e1f7812 */ /* 0x000fe200078ec0ff */
[----:B------:R-:W-:Y:S01]  /*ac40*/  IMAD.U32 R14, R40, 0x10000, RZ ;  /* 0x00010000280e7824 */ /* 0x000fe200078e00ff */
[----:B------:R-:W-:Y:S02]  /*ac50*/  LOP3.LUT R30, R28, 0xff, RZ, 0xc0, !PT ;  /* 0x000000ff1c1e7812 */ /* 0x000fe400078ec0ff */
[----:B------:R-:W-:Y:S02]  /*ac60*/  PRMT R34, R35, 0x7604, R34 ;  /* 0x0000760423227816 */ /* 0x000fe40000000022 */
[----:B------:R-:W-:-:S02]  /*ac70*/  PRMT R35, R31, 0x7604, R30 ;  /* 0x000076041f237816 */ /* 0x000fc4000000001e */
[----:B------:R-:W-:Y:S02]  /*ac80*/  LOP3.LUT R31, R15, 0xff0000, R14, 0xf8, !PT ;  /* 0x00ff00000f1f7812 */ /* 0x000fe400078ef80e */
[----:B------:R-:W-:Y:S02]  /*ac90*/  LOP3.LUT R37, R34, 0xff0000, R37, 0xf8, !PT ;  /* 0x00ff000022257812 */ /* 0x000fe400078ef825 */
[--C-:B------:R-:W-:Y:S02]  /*aca0*/  LOP3.LUT R15, R3, 0xff0000, R32.reuse, 0xf8, !PT ;  /* 0x00ff0000030f7812 */ /* 0x100fe400078ef820 */
[----:B------:R-:W-:Y:S02]  /*acb0*/  LOP3.LUT R37, R37, 0xff000000, R29, 0xf8, !PT ;  /* 0xff00000025257812 */ /* 0x000fe400078ef81d */
[----:B------:R-:W-:Y:S02]  /*acc0*/  LOP3.LUT R31, R31, 0xff000000, R33, 0xf8, !PT ;  /* 0xff0000001f1f7812 */ /* 0x000fe400078ef821 */
[----:B------:R-:W-:-:S02]  /*acd0*/  LOP3.LUT R30, R15, 0xff000000, R32, 0xf8, !PT ;  /* 0xff0000000f1e7812 */ /* 0x000fc400078ef820 */
[-C--:B0-----:R-:W-:Y:S02]  /*ace0*/  F2FP.F16.E4M3.UNPACK_B R3, R6.reuse.H1 ;  /* 0x00000006ff03723e */ /* 0x081fe400030006ff */
[----:B------:R-:W-:Y:S02]  /*acf0*/  F2FP.F16.E4M3.UNPACK_B R34, R37 ;  /* 0x00000025ff22723e */ /* 0x000fe400020006ff */
[----:B------:R-:W-:Y:S01]  /*ad00*/  F2FP.F16.E4M3.UNPACK_B R32, R31 ;  /* 0x0000001fff20723e */ /* 0x000fe200020006ff */
[--C-:B------:R-:W-:Y:S01]  /*ad10*/  HADD2.F32 R14, -RZ, R3.reuse.H1_H1 ;  /* 0x30000003ff0e7230 */ /* 0x100fe20000004100 */
[--C-:B------:R-:W-:Y:S01]  /*ad20*/  LOP3.LUT R35, R35, 0xff0000, R28.reuse, 0xf8, !PT ;  /* 0x00ff000023237812 */ /* 0x100fe200078ef81c */
[----:B------:R-:W-:Y:S01]  /*ad30*/  HADD2.F32 R40, -RZ, R34.H1_H1 ;  /* 0x30000022ff287230 */ /* 0x000fe20000004100 */
[----:B------:R-:W-:Y:S01]  /*ad40*/  F2FP.F16.E4M3.UNPACK_B R6, R6 ;  /* 0x00000006ff06723e */ /* 0x000fe200020006ff */
[----:B------:R-:W-:Y:S01]  /*ad50*/  HADD2.F32 R33, -RZ, R32.H1_H1 ;  /* 0x30000020ff217230 */ /* 0x000fe20000004100 */
[----:B------:R-:W-:Y:S01]  /*ad60*/  LOP3.LUT R35, R35, 0xff000000, R28, 0xf8, !PT ;  /* 0xff00000023237812 */ /* 0x000fe200078ef81c */
[----:B------:R-:W-:Y:S01]  /*ad70*/  HADD2.F32 R15, -RZ, R3.H0_H0 ;  /* 0x20000003ff0f7230 */ /* 0x000fe20000004100 */
[-C--:B------:R-:W-:Y:S01]  /*ad80*/  F2FP.F16.E4M3.UNPACK_B R28, R7.reuse ;  /* 0x00000007ff1c723e */ /* 0x080fe200020006ff */
[C---:B------:R-:W-:Y:S01]  /*ad90*/  FMUL.FTZ R42, R14.reuse, R40 ;  /* 0x000000280e2a7220 */ /* 0x040fe20000410000 */
[----:B------:R-:W-:Y:S01]  /*ada0*/  F2FP.F16.E4M3.UNPACK_B R29, R7.H1 ;  /* 0x00000007ff1d723e */ /* 0x000fe200030006ff */
        /* <DEDUP_REMOVED lines=57> */
[--C-:B------:R-:W-:Y:S02]  /*b140*/  HADD2.F32 R3, -RZ, R7.reuse.H1_H1 ;  /* 0x30000007ff037230 */ /* 0x100fe40000004100 */
[C---:B------:R-:W-:Y:S01]  /*b150*/  FMUL.FTZ R33, R4.reuse, R15 ;  /* 0x0000000f04217220 */ /* 0x040fe20000410000 */
[----:B------:R-:W-:Y:S02]  /*b160*/  HADD2.F32 R30, -RZ, R30.H0_H0 ;  /* 0x2000001eff1e7230 */ /* 0x000fe40000004100 */
        /* <DEDUP_REMOVED lines=18> */
.L_x_1830:
[----:B------:R-:W-:Y:S05]  /*b290*/  BSYNC B1 ;  /* 0x0000000000017941 */ /* 0x000fea0003800000 */
.L_x_1829:
[----:B------:R-:W-:Y:S01]  /*b2a0*/  VIADD R3, R189, 0x40 ;  /* 0x00000040bd037836 */ /* 0x000fe20000000000 */
[----:B------:R-:W-:Y:S04]  /*b2b0*/  BSSY B1, `(.L_x_1833) ;  /* 0x00000fa000017945 */ /* 0x000fe80003800000 */
[----:B------:R-:W-:-:S13]  /*b2c0*/  ISETP.GE.AND P0, PT, R3, R0, PT ;  /* 0x000000000300720c */ /* 0x000fda0003f06270 */
[----:B------:R-:W-:Y:S05]  /*b2d0*/  @P0 BRA `(.L_x_1834) ;  /* 0x0000000c00dc0947 */ /* 0x000fea0003800000 */
[----:B------:R-:W0:Y:S01]  /*b2e0*/  LDC R3, c[0x0][0x3f4] ;  /* 0x0000fd00ff037b82 */ /* 0x000e220000000800 */
[----:B------:R-:W-:Y:S01]  /*b2f0*/  BSSY B2, `(.L_x_1835) ;  /* 0x000007a000027945 */ /* 0x000fe20003800000 */
[-C--:B0-----:R-:W-:Y:S02]  /*b300*/  ISETP.GE.AND P0, PT, R18, R3.reuse, PT ;  /* 0x000000031200720c */ /* 0x081fe40003f06270 */
[----:B------:R-:W-:-:S11]  /*b310*/  ISETP.GE.AND P1, PT, R191, R3, PT ;  /* 0x00000003bf00720c */ /* 0x000fd60003f26270 */
[----:B------:R-:W-:Y:S05]  /*b320*/  @P0 BRA `(.L_x_1836) ;  /* 0x0000000400d80947 */ /* 0x000fea0003800000 */
[----:B-123--:R-:W0:Y:S01]  /*b330*/  LDS.128 R4, [R211+0x1a000] ;  /* 0x01a00000d3047984 */ /* 0x00ee220000000c00 */
[----:B----45:R-:W-:Y:S02]  /*b340*/  SHF.R.U32.HI R14, RZ, 0x8, R44 ;  /* 0x00000008ff0e7819 */ /* 0x030fe4000001162c */
[----:B------:R-:W-:Y:S02]  /*b350*/  LOP3.LUT R3, R44, 0xff, RZ, 0xc0, !PT ;  /* 0x000000ff2c037812 */ /* 0x000fe400078ec0ff */
[----:B------:R-:W-:Y:S02]  /*b360*/  LOP3.LUT R14, R14, 0xff, RZ, 0xc0, !PT ;  /* 0x000000ff0e0e7812 */ /* 0x000fe400078ec0ff */
[----:B------:R-:W-:Y:S02]  /*b370*/  SHF.R.U32.HI R28, RZ, 0x8, R45 ;  /* 0x00000008ff1c7819 */ /* 0x000fe4000001162d */
[----:B------:R-:W-:Y:S02]  /*b380*/  PRMT R3, R14, 0x7604, R3 ;  /* 0x000076040e037816 */ /* 0x000fe40000000003 */
[----:B------:R-:W-:-:S02]  /*b390*/  LOP3.LUT R15, R45, 0xff, RZ, 0xc0, !PT ;  /* 0x000000ff2d0f7812 */ /* 0x000fc400078ec0ff */
[----:B------:R-:W-:Y:S02]  /*b3a0*/  LOP3.LUT R28, R28, 0xff, RZ, 0xc0, !PT ;  /* 0x000000ff1c1c7812 */ /* 0x000fe400078ec0ff */
[----:B------:R-:W-:Y:S02]  /*b3b0*/  SHF.R.U32.HI R32, RZ, 0x10, R45 ;  /* 0x00000010ff207819 */ /* 0x000fe4000001162d */
[--C-:B------:R-:W-:Y:S02]  /*b3c0*/  SHF.R.U32.HI R31, RZ, 0x8, R39.reuse ;  /* 0x00000008ff1f7819 */ /* 0x100fe40000011627 */
[----:B------:R-:W-:Y:S02]  /*b3d0*/  SHF.R.U32.HI R14, RZ, 0x8, R38 ;  /* 0x00000008ff0e7819 */ /* 0x000fe40000011626 */
[----:B------:R-:W-:Y:S02]  /*b3e0*/  SHF.R.U32.HI R33, RZ, 0x10, R39 ;  /* 0x00000010ff217819 */ /* 0x000fe40000011627 */
[----:B------:R-:W-:-:S02]  /*b3f0*/  PRMT R15, R28, 0x7604, R15 ;  /* 0x000076041c0f7816 */ /* 0x000fc4000000000f */
[----:B------:R-:W-:Y:S01]  /*b400*/  LOP3.LUT R30, R39, 0xff, RZ, 0xc0, !PT ;  /* 0x000000ff271e7812 */ /* 0x000fe200078ec0ff */
[----:B------:R-:W-:Y:S01]  /*b410*/  IMAD.U32 R33, R33, 0x10000, RZ ;  /* 0x0001000021217824 */ /* 0x000fe200078e00ff */
[----:B------:R-:W-:Y:S02]  /*b420*/  LOP3.LUT R31, R31, 0xff, RZ, 0xc0, !PT ;  /* 0x000000ff1f1f7812 */ /* 0x000fe400078ec0ff */
[----:B------:R-:W-:Y:S01]  /*b430*/  LOP3.LUT R29, R14, 0xff, RZ, 0xc0, !PT ;  /* 0x000000ff0e1d7812 */ /* 0x000fe200078ec0ff */
[----:B------:R-:W-:Y:S01]  /*b440*/  IMAD.U32 R14, R32, 0x10000, RZ ;  /* 0x00010000200e7824 */ /* 0x000fe200078e00ff */
[----:B------:R-:W-:Y:S02]  /*b450*/  LOP3.LUT R28, R38, 0xff, RZ, 0xc0, !PT ;  /* 0x000000ff261c7812 */ /* 0x000fe400078ec0ff */
[----:B------:R-:W-:Y:S02]  /*b460*/  PRMT R30, R31, 0x7604, R30 ;  /* 0x000076041f1e7816 */ /* 0x000fe4000000001e */
[----:B------:R-:W-:-:S02]  /*b470*/  PRMT R31, R29, 0x7604, R28 ;  /* 0x000076041d1f7816 */ /* 0x000fc4000000001c */
        /* <DEDUP_REMOVED lines=19> */
[-C--:B------:R-:W-:Y:S01]  /*b5b0*/  F2FP.F16.E4M3.UNPACK_B R7, R5.reuse ;  /* 0x00000005ff07723e */ /* 0x080fe200020006ff */
[-C--:B------:R-:W-:Y:S01]  /*b5c0*/  FMUL.FTZ R42, R14, R32.reuse ;  /* 0x000000200e2a7220 */ /* 0x080fe20000410000 */
        /* <DEDUP_REMOVED lines=26> */
[CC--:B------:R-:W-:Y:S01]  /*b770*/  FMUL.FTZ R34, R6.reuse, R33.reuse ;  /* 0x0000002106227220 */ /* 0x0c0fe20000410000 */
[----:B------:R-:W-:Y:S01]  /*b780*/  F2FP.F16.E4M3.UNPACK_B R5, R38 ;  /* 0x00000026ff05723e */ /* 0x000fe200020006ff */
[----:B------:R-:W-:Y:S01]  /*b790*/  FMUL.FTZ R28, R6, R44 ;  /* 0x0000002c061c7220 */ /* 0x000fe20000410000 */
        /* <DEDUP_REMOVED lines=47> */
.L_x_1836:
[----:B------:R-:W-:Y:S05]  /*ba90*/  BSYNC B2 ;  /* 0x0000000000027941 */ /* 0x000fea0003800000 */
.L_x_1835:
[----:B------:R-:W-:Y:S05]  /*baa0*/  @P1 BRA `(.L_x_1834) ;  /* 0x0000000400e81947 */ /* 0x000fea0003800000 */
[----:B0123--:R-:W0:Y:S01]  /*bab0*/  LDS.128 R4, [R211+0x1e000] ;  /* 0x01e00000d3047984 */ /* 0x00fe220000000c00 */
        /* <DEDUP_REMOVED lines=9> */
[----:B------:R-:W-:Y:S02]  /*bb50*/  PRMT R29, R15, 0x7604, R28 ;  /* 0x000076040f1d7816 */ /* 0x000fe4000000001c */
[----:B------:R-:W-:Y:S02]  /*bb60*/  PRMT R33, R32, 0x7604, R33 ;  /* 0x0000760420217816 */ /* 0x000fe40000000021 */
[----:B------:R-:W-:-:S02]  /*bb70*/  SHF.R.U32.HI R28, RZ, 0x10, R25 ;  /* 0x00000010ff1c7819 */ /* 0x000fc40000011619 */
[----:B------:R-:W-:Y:S02]  /*bb80*/  SHF.R.U32.HI R32, RZ, 0x10, R27 ;  /* 0x00000010ff207819 */ /* 0x000fe4000001161b */
[----:B----4-:R-:W-:Y:S02]  /*bb90*/  LOP3.LUT R14, R24, 0xff, RZ, 0xc0, !PT ;  /* 0x000000ff180e7812 */ /* 0x010fe400078ec0ff */
[----:B------:R-:W-:Y:S02]  /*bba0*/  LOP3.LUT R31, R26, 0xff, RZ, 0xc0, !PT ;  /* 0x000000ff1a1f7812 */ /* 0x000fe400078ec0ff */
[----:B------:R-:W-:Y:S02]  /*bbb0*/  LOP3.LUT R3, R3, 0xff, RZ, 0xc0, !PT ;  /* 0x000000ff03037812 */ /* 0x000fe400078ec0ff */
[----:B------:R-:W-:Y:S02]  /*bbc0*/  SHF.R.U32.HI R15, RZ, 0x10, R26 ;  /* 0x00000010ff0f7819 */ /* 0x000fe4000001161a */
[----:B------:R-:W-:-:S02]  /*bbd0*/  LOP3.LUT R28, R28, 0xff, RZ, 0xc0, !PT ;  /* 0x000000ff1c1c7812 */ /* 0x000fc400078ec0ff */
[----:B------:R-:W-:Y:S02]  /*bbe0*/  LOP3.LUT R32, R32, 0xff, RZ, 0xc0, !PT ;  /* 0x000000ff20207812 */ /* 0x000fe400078ec0ff */
[----:B------:R-:W-:Y:S02]  /*bbf0*/  PRMT R14, R3, 0x7604, R14 ;  /* 0x00007604030e7816 */ /* 0x000fe4000000000e */
        /* <DEDUP_REMOVED lines=101> */
.L_x_1834:
[----:B------:R-:W-:Y:S05]  /*c250*/  BSYNC B1 ;  /* 0x0000000000017941 */ /* 0x000fea0003800000 */
.L_x_1833:
[----:B------:R-:W-:-:S04]  /*c260*/  IADD3 R3, R189, 0x60, RZ ;  /* 0x00000060bd037810 */ /* 0x000fc80007ffe0ff */
        /* <DEDUP_REMOVED lines=9> */
[----:B------:R-:W-:Y:S02]  /*c300*/  SHF.R.U32.HI R26, RZ, 0x8, R13 ;  /* 0x00000008ff1a7819 */ /* 0x000fe4000001160d */
[----:B------:R-:W-:Y:S02]  /*c310*/  LOP3.LUT R15, R11, 0xff, RZ, 0xc0, !PT ;  /* 0x000000ff0b0f7812 */ /* 0x000fe400078ec0ff */
[----:B------:R-:W-:Y:S02]  /*c320*/  LOP3.LUT R27, R13, 0xff, RZ, 0xc0, !PT ;  /* 0x000000ff0d1b7812 */ /* 0x000fe400078ec0ff */
[----:B------:R-:W-:Y:S02]  /*c330*/  LOP3.LUT R14, R14, 0xff, RZ, 0xc0, !PT ;  /* 0x000000ff0e0e7812 */ /* 0x000fe400078ec0ff */
[----:B------:R-:W-:-:S02]  /*c340*/  LOP3.LUT R26, R26, 0xff, RZ, 0xc0, !PT ;  /* 0x000000ff1a1a7812 */ /* 0x000fc400078ec0ff */
[----:B------:R-:W-:Y:S02]  /*c350*/  SHF.R.U32.HI R0, RZ, 0x8, R10 ;  /* 0x00000008ff007819 */ /* 0x000fe4000001160a */
[----:B------:R-:W-:Y:S02]  /*c360*/  SHF.R.U32.HI R24, RZ, 0x8, R12 ;  /* 0x00000008ff187819 */ /* 0x000fe4000001160c */
[----:B------:R-:W-:Y:S02]  /*c370*/  PRMT R15, R14, 0x7604, R15 ;  /* 0x000076040e0f7816 */ /* 0x000fe4000000000f */
[----:B------:R-:W-:Y:S02]  /*c380*/  PRMT R27, R26, 0x7604, R27 ;  /* 0x000076041a1b7816 */ /* 0x000fe4000000001b */
[----:B------:R-:W-:Y:S02]  /*c390*/  SHF.R.U32.HI R14, RZ, 0x10, R11 ;  /* 0x00000010ff0e7819 */ /* 0x000fe4000001160b */
[----:B------:R-:W-:-:S02]  /*c3a0*/  SHF.R.U32.HI R26, RZ, 0x10, R13 ;  /* 0x00000010ff1a7819 */ /* 0x000fc4000001160d */
[----:B------:R-:W-:Y:S02]  /*c3b0*/  LOP3.LUT R3, R10, 0xff, RZ, 0xc0, !PT ;  /* 0x000000ff0a037812 */ /* 0x000fe400078ec0ff */
[----:B------:R-:W-:Y:S02]  /*c3c0*/  LOP3.LUT R25, R12, 0xff, RZ, 0xc0, !PT ;  /* 0x000000ff0c197812 */ /* 0x000fe400078ec0ff */
[----:B------:R-:W-:Y:S02]  /*c3d0*/  LOP3.LUT R0, R0, 0xff, RZ, 0xc0, !PT ;  /* 0x000000ff00007812 */ /* 0x000fe400078ec0ff */
[----:B------:R-:W-:Y:S02]  /*c3e0*/  LOP3.LUT R24, R24, 0xff, RZ, 0xc0, !PT ;  /* 0x000000ff18187812 */ /* 0x000fe400078ec0ff */
[----:B------:R-:W-:Y:S02]  /*c3f0*/  LOP3.LUT R14, R14, 0xff, RZ, 0xc0, !PT ;  /* 0x000000ff0e0e7812 */ /* 0x000fe400078ec0ff */
[----:B------:R-:W-:-:S02]  /*c400*/  LOP3.LUT R26, R26, 0xff, RZ, 0xc0, !PT ;  /* 0x000000ff1a1a7812 */ /* 0x000fc400078ec0ff */
[----:B------:R-:W-:Y:S02]  /*c410*/  PRMT R3, R0, 0x7604, R3 ;  /* 0x0000760400037816 */ /* 0x000fe40000000003 */
[----:B------:R-:W-:Y:S02]  /*c420*/  PRMT R25, R24, 0x7604, R25 ;  /* 0x0000760418197816 */ /* 0x000fe40000000019 */
[----:B------:R-:W-:Y:S02]  /*c430*/  SHF.R.U32.HI R0, RZ, 0x10, R10 ;  /* 0x00000010ff007819 */ /* 0x000fe4000001160a */
[----:B------:R-:W-:Y:S02]  /*c440*/  SHF.R.U32.HI R24, RZ, 0x10, R12 ;  /* 0x00000010ff187819 */ /* 0x000fe4000001160c */
[----:B------:R-:W-:Y:S02]  /*c450*/  PRMT R15, R14, 0x7054, R15 ;  /* 0x000070540e0f7816 */ /* 0x000fe4000000000f */
[----:B------:R-:W-:-:S02]  /*c460*/  PRMT R27, R26, 0x7054, R27 ;  /* 0x000070541a1b7816 */ /* 0x000fc4000000001b */
[----:B------:R-:W-:Y:S02]  /*c470*/  LOP3.LUT R0, R0, 0xff, RZ, 0xc0, !PT ;  /* 0x000000ff00007812 */ /* 0x000fe400078ec0ff */
[----:B------:R-:W-:Y:S02]  /*c480*/  LOP3.LUT R24, R24, 0xff, RZ, 0xc0, !PT ;  /* 0x000000ff18187812 */ /* 0x000fe400078ec0ff */
[----:B------:R-:W-:Y:S02]  /*c490*/  LOP3.LUT R27, R27, 0xff000000, R13, 0xf8, !PT ;  /* 0xff0000001b1b7812 */ /* 0x000fe400078ef80d */
[----:B------:R-:W-:Y:S02]  /*c4a0*/  LOP3.LUT R15, R15, 0xff000000, R11, 0xf8, !PT ;  /* 0xff0000000f0f7812 */ /* 0x000fe400078ef80b */
[----:B------:R-:W-:Y:S02]  /*c4b0*/  PRMT R3, R0, 0x7054, R3 ;  /* 0x0000705400037816 */ /* 0x000fe40000000003 */
[----:B------:R-:W-:-:S02]  /*c4c0*/  PRMT R25, R24, 0x7054, R25 ;  /* 0x0000705418197816 */ /* 0x000fc40000000019 */
[-C--:B0-----:R-:W-:Y:S02]  /*c4d0*/  F2FP.F16.E4M3.UNPACK_B R0, R6.reuse.H1 ;  /* 0x00000006ff00723e */ /* 0x081fe400030006ff */
[----:B------:R-:W-:Y:S02]  /*c4e0*/  F2FP.F16.E4M3.UNPACK_B R28, R27 ;  /* 0x0000001bff1c723e */ /* 0x000fe400020006ff */
[----:B------:R-:W-:Y:S01]  /*c4f0*/  F2FP.F16.E4M3.UNPACK_B R24, R15 ;  /* 0x0000000fff18723e */ /* 0x000fe200020006ff */
[----:B------:R-:W-:Y:S01]  /*c500*/  HADD2.F32 R11, -RZ, R0.H1_H1 ;  /* 0x30000000ff0b7230 */ /* 0x000fe20000004100 */
[----:B------:R-:W-:Y:S01]  /*c510*/  LOP3.LUT R14, R3, 0xff000000, R10, 0xf8, !PT ;  /* 0xff000000030e7812 */ /* 0x000fe200078ef80a */
[----:B------:R-:W-:Y:S01]  /*c520*/  HADD2.F32 R29, -RZ, R28.H1_H1 ;  /* 0x3000001cff1d7230 */ /* 0x000fe20000004100 */
[----:B------:R-:W-:Y:S01]  /*c530*/  LOP3.LUT R26, R25, 0xff000000, R12, 0xf8, !PT ;  /* 0xff000000191a7812 */ /* 0x000fe200078ef80c */
[----:B------:R-:W-:Y:S01]  /*c540*/  HADD2.F32 R25, -RZ, R24.H1_H1 ;  /* 0x30000018ff197230 */ /* 0x000fe20000004100 */
[----:B------:R-:W-:Y:S01]  /*c550*/  F2FP.F16.E4M3.UNPACK_B R3, R6 ;  /* 0x00000006ff03723e */ /* 0x000fe200020006ff */
[----:B------:R-:W-:Y:S01]  /*c560*/  HADD2.F32 R10, -RZ, R0.H0_H0 ;  /* 0x20000000ff0a7230 */ /* 0x000fe20000004100 */
[----:B------:R-:W-:Y:S01]  /*c570*/  F2FP.F16.E4M3.UNPACK_B R12, R7 ;  /* 0x00000007ff0c723e */ /* 0x000fe200020006ff */
[C---:B------:R-:W-:Y:S01]  /*c580*/  FMUL.FTZ R31, R11.reuse, R29 ;  /* 0x0000001d0b1f7220 */ /* 0x040fe20000410000 */
[----:B------:R-:W-:Y:S01]  /*c590*/  F2FP.F16.E4M3.UNPACK_B R13, R7.H1 ;  /* 0x00000007ff0d723e */ /* 0x000fe200030006ff */
[----:B------:R-:W-:Y:S01]  /*c5a0*/  FMUL.FTZ R30, R11, R25 ;  /* 0x000000190b1e7220 */ /* 0x000fe20000410000 */
[-C--:B------:R-:W-:Y:S01]  /*c5b0*/  F2FP.F16.E4M3.UNPACK_B R6, R5.reuse ;  /* 0x00000005ff06723e */ /* 0x080fe200020006ff */
[----:B------:R-:W-:Y:S01]  /*c5c0*/  HADD2.F32 R28, -RZ, R28.H0_H0 ;  /* 0x2000001cff1c7230 */ /* 0x000fe20000004100 */
[----:B------:R-:W-:Y:S01]  /*c5d0*/  F2FP.F16.E4M3.UNPACK_B R7, R5.H1 ;  /* 0x00000005ff07723e */ /* 0x000fe200030006ff */
[----:B------:R-:W-:Y:S01]  /*c5e0*/  HADD2.F32 R5, -RZ, R3.H1_H1 ;  /* 0x30000003ff057230 */ /* 0x000fe20000004100 */
[----:B------:R-:W-:Y:S01]  /*c5f0*/  F2FP.F16.E4M3.UNPACK_B R27, R27.H1 ;  /* 0x0000001bff1b723e */ /* 0x000fe200030006ff */
[----:B------:R-:W-:-:S02]  /*c600*/  HADD2.F32 R24, -RZ, R24.H0_H0 ;  /* 0x20000018ff187230 */ /* 0x000fc40000004100 */
[C---:B------:R-:W-:Y:S01]  /*c610*/  FFMA.FTZ R31, R10.reuse, R25, -R31 ;  /* 0x000000190a1f7223 */ /* 0x040fe2000001081f */
[----:B------:R-:W-:Y:S01]  /*c620*/  FFMA.FTZ R30, R10, R29, R30 ;  /* 0x0000001d0a1e7223 */ /* 0x000fe2000001001e */
[----:B------:R-:W-:Y:S01]  /*c630*/  HADD2.F32 R3, -RZ, R3.H0_H0 ;  /* 0x20000003ff037230 */ /* 0x000fe20000004100 */
[----:B------:R-:W-:Y:S01]  /*c640*/  F2FP.F16.E4M3.UNPACK_B R15, R15.H1 ;  /* 0x0000000fff0f723e */ /* 0x000fe200030006ff */
[C---:B------:R-:W-:Y:S01]  /*c650*/  FMUL.FTZ R10, R5.reuse, R28 ;  /* 0x0000001c050a7220 */ /* 0x040fe20000410000 */
[----:B------:R-:W-:Y:S01]  /*c660*/  FMUL.FTZ R25, R5, R24 ;  /* 0x0000001805197220 */ /* 0x000fe20000410000 */
[--C-:B------:R-:W-:Y:S01]  /*c670*/  HADD2.F32 R5, -RZ, R12.reuse.H1_H1 ;  /* 0x3000000cff057230 */ /* 0x100fe20000004100 */
[----:B------:R-:W-:Y:S01]  /*c680*/  F2FP.F16.E4M3.UNPACK_B R0, R4 ;  /* 0x00000004ff00723e */ /* 0x000fe200020006ff */
[----:B------:R-:W-:Y:S02]  /*c690*/  HADD2.F32 R11, -RZ, R27.H0_H0 ;  /* 0x2000001bff0b7230 */ /* 0x000fe40000004100 */
[C---:B------:R-:W-:Y:S01]  /*c6a0*/  FFMA.FTZ R29, R3.reuse, R24, -R10 ;  /* 0x00000018031d7223 */ /* 0x040fe2000001080a */
[----:B------:R-:W-:Y:S01]  /*c6b0*/  FFMA.FTZ R28, R3, R28, R25 ;  /* 0x0000001c031c7223 */ /* 0x000fe20000010019 */
[----:B------:R-:W-:Y:S01]  /*c6c0*/  HADD2.F32 R10, -RZ, R15.H0_H0 ;  /* 0x2000000fff0a7230 */ /* 0x000fe20000004100 */
[----:B------:R-:W-:Y:S01]  /*c6d0*/  F2FP.F16.E4M3.UNPACK_B R4, R4.H1 ;  /* 0x00000004ff04723e */ /* 0x000fe200030006ff */
[----:B------:R-:W-:-:S02]  /*c6e0*/  HADD2.F32 R12, -RZ, R12.H0_H0 ;  /* 0x2000000cff0c7230 */ /* 0x000fc40000004100 */
[CC--:B------:R-:W-:Y:S01]  /*c6f0*/  FMUL.FTZ R25, R5.reuse, R11.reuse ;  /* 0x0000000b05197220 */ /* 0x0c0fe20000410000 */
[----:B------:R-:W-:Y:S02]  /*c700*/  HADD2.F32 R24, -RZ, R27.H1_H1 ;  /* 0x3000001bff187230 */ /* 0x000fe40000004100 */
[-C--:B------:R-:W-:Y:S01]  /*c710*/  FMUL.FTZ R5, R5, R10.reuse ;  /* 0x0000000a05057220 */ /* 0x080fe20000410000 */
[----:B------:R-:W-:Y:S02]  /*c720*/  HADD2.F32 R3, -RZ, R13.H1_H1 ;  /* 0x3000000dff037230 */ /* 0x000fe40000004100 */
[C---:B------:R-:W-:Y:S01]  /*c730*/  FFMA.FTZ R27, R12.reuse, R10, -R25 ;  /* 0x0000000a0c1b7223 */ /* 0x040fe20000010819 */
[----:B------:R-:W-:Y:S02]  /*c740*/  HADD2.F32 R10, -RZ, R15.H1_H1 ;  /* 0x3000000fff0a7230 */ /* 0x000fe40000004100 */
[----:B------:R-:W-:Y:S01]  /*c750*/  FFMA.FTZ R32, R12, R11, R5 ;  /* 0x0000000b0c207223 */ /* 0x000fe20000010005 */
[----:B------:R-:W-:-:S02]  /*c760*/  HADD2.F32 R13, -RZ, R13.H0_H0 ;  /* 0x2000000dff0d7230 */ /* 0x000fc40000004100 */
[C---:B------:R-:W-:Y:S01]  /*c770*/  FMUL.FTZ R34, R3.reuse, R24 ;  /* 0x0000001803227220 */ /* 0x040fe20000410000 */
[----:B------:R-:W-:Y:S01]  /*c780*/  F2FP.F16.E4M3.UNPACK_B R11, R26 ;  /* 0x0000001aff0b723e */ /* 0x000fe200020006ff */
[-C--:B------:R-:W-:Y:S01]  /*c790*/  FMUL.FTZ R12, R3, R10.reuse ;  /* 0x0000000a030c7220 */ /* 0x080fe20000410000 */
[----:B------:R-:W-:Y:S02]  /*c7a0*/  HADD2.F32 R5, -RZ, R4.H1_H1 ;  /* 0x30000004ff057230 */ /* 0x000fe40000004100 */
        /* <DEDUP_REMOVED lines=8> */
[C---:B------:R-:W-:Y:S01]  /*c830*/  FMUL.FTZ R13, R5.reuse, R15 ;  /* 0x0000000f050d7220 */ /* 0x040fe20000410000 */
[----:B------:R-:W-:Y:S02]  /*c840*/  HADD2.F32 R3, -RZ, R0.H1_H1 ;  /* 0x30000000ff037230 */ /* 0x000fe40000004100 */
        /* <DEDUP_REMOVED lines=10> */
[----:B------:R-:W-:-:S02]  /*c8f0*/  HADD2.F32 R4, -RZ, R14.H1_H1 ;  /* 0x3000000eff047230 */ /* 0x000fc40000004100 */
[--C-:B------:R-:W-:Y:S02]  /*c900*/  HADD2.F32 R3, -RZ, R7.reuse.H1_H1 ;  /* 0x30000007ff037230 */ /* 0x100fe40000004100 */
[--C-:B------:R-:W-:Y:S02]  /*c910*/  HADD2.F32 R10, -RZ, R26.reuse.H1_H1 ;  /* 0x3000001aff0a7230 */ /* 0x100fe40000004100 */
[----:B------:R-:W-:Y:S02]  /*c920*/  HADD2.F32 R11, -RZ, R26.H0_H0 ;  /* 0x2000001aff0b7230 */ /* 0x000fe40000004100 */
[C---:B------:R-:W-:Y:S01]  /*c930*/  FMUL.FTZ R15, R3.reuse, R4 ;  /* 0x00000004030f7220 */ /* 0x040fe20000410000 */
[----:B------:R-:W-:Y:S02]  /*c940*/  HADD2.F32 R0, -RZ, R6.H1_H1 ;  /* 0x30000006ff007230 */ /* 0x000fe40000004100 */
[----:B------:R-:W-:Y:S02]  /*c950*/  HADD2.F32 R5, -RZ, R14.H0_H0 ;  /* 0x2000000eff057230 */ /* 0x000fe40000004100 */
[----:B------:R-:W-:Y:S01]  /*c960*/  FMUL.FTZ R14, R3, R10 ;  /* 0x0000000a030e7220 */ /* 0x000fe20000410000 */
[----:B------:R-:W-:-:S02]  /*c970*/  HADD2.F32 R7, -RZ, R7.H0_H0 ;  /* 0x20000007ff077230 */ /* 0x000fc40000004100 */
[C---:B------:R-:W-:Y:S01]  /*c980*/  FMUL.FTZ R3, R0.reuse, R11 ;  /* 0x0000000b00037220 */ /* 0x040fe20000410000 */
[----:B------:R-:W-:Y:S02]  /*c990*/  HADD2.F32 R6, -RZ, R6.H0_H0 ;  /* 0x20000006ff067230 */ /* 0x000fe40000004100 */
[-C--:B------:R-:W-:Y:S01]  /*c9a0*/  FMUL.FTZ R0, R0, R5.reuse ;  /* 0x0000000500007220 */ /* 0x080fe20000410000 */
[C---:B------:R-:W-:Y:S01]  /*c9b0*/  FFMA.FTZ R14, R7.reuse, R4, -R14 ;  /* 0x00000004070e7223 */ /* 0x040fe2000001080e */
[----:B------:R-:W-:Y:S01]  /*c9c0*/  FFMA.FTZ R15, R7, R10, R15 ;  /* 0x0000000a070f7223 */ /* 0x000fe2000001000f */
[C---:B------:R-:W-:Y:S01]  /*c9d0*/  FFMA.FTZ R5, R6.reuse, R5, -R3 ;  /* 0x0000000506057223 */ /* 0x040fe20000010803 */
[----:B------:R-:W-:Y:S01]  /*c9e0*/  FFMA.FTZ R0, R6, R11, R0 ;  /* 0x0000000b06007223 */ /* 0x000fe20000010000 */
[----:B------:R-:W-:Y:S02]  /*c9f0*/  F2FP.SATFINITE.E4M3.F32.PACK_AB_MERGE_C R6, R30, R31, RZ ;  /* 0x0000001f1e06723e */ /* 0x000fe400048070ff */
        /* <DEDUP_REMOVED lines=8> */
.L_x_1839:
[----:B------:R-:W-:Y:S05]  /*ca80*/  BSYNC B1 ;  /* 0x0000000000017941 */ /* 0x000fea0003800000 */
.L_x_1838:
[----:B------:R-:W-:Y:S05]  /*ca90*/  @P1 BRA `(.L_x_1837) ;  /* 0x0000004c00fc1947 */ /* 0x000fea0003800000 */
[----:B0123--:R-:W0:Y:S01]  /*caa0*/  LDS.128 R4, [R211+0x1f000] ;  /* 0x01f00000d3047984 */ /* 0x00fe220000000c00 */
[----:B-----5:R-:W-:Y:S02]  /*cab0*/  SHF.R.U32.HI R11, RZ, 0x8, R21 ;  /* 0x00000008ff0b7819 */ /* 0x020fe40000011615 */
[----:B------:R-:W-:Y:S02]  /*cac0*/  LOP3.LUT R10, R21, 0xff, RZ, 0xc0, !PT ;  /* 0x000000ff150a7812 */ /* 0x000fe400078ec0ff */
[----:B------:R-:W-:Y:S02]  /*cad0*/  LOP3.LUT R11, R11, 0xff, RZ, 0xc0, !PT ;  /* 0x000000ff0b0b7812 */ /* 0x000fe400078ec0ff */
[----:B------:R-:W-:Y:S02]  /*cae0*/  SHF.R.U32.HI R15, RZ, 0x8, R9 ;  /* 0x00000008ff0f7819 */ /* 0x000fe40000011609 */
[----:B------:R-:W-:Y:S02]  /*caf0*/  SHF.R.U32.HI R3, RZ, 0x8, R20 ;  /* 0x00000008ff037819 */ /* 0x000fe40000011614 */
[----:B------:R-:W-:-:S02]  /*cb00*/  PRMT R10, R11, 0x7604, R10 ;  /* 0x000076040b0a7816 */ /* 0x000fc4000000000a */
[----:B------:R-:W-:Y:S02]  /*cb10*/  LOP3.LUT R12, R9, 0xff, RZ, 0xc0, !PT ;  /* 0x000000ff090c7812 */ /* 0x000fe400078ec0ff */
[----:B------:R-:W-:Y:S02]  /*cb20*/  LOP3.LUT R15, R15, 0xff, RZ, 0xc0, !PT ;  /* 0x000000ff0f0f7812 */ /* 0x000fe400078ec0ff */
[----:B----4-:R-:W-:Y:S02]  /*cb30*/  SHF.R.U32.HI R14, RZ, 0x10, R9 ;  /* 0x00000010ff0e7819 */ /* 0x010fe40000011609 */
[----:B------:R-:W-:Y:S02]  /*cb40*/  LOP3.LUT R0, R20, 0xff, RZ, 0xc0, !PT ;  /* 0x000000ff14007812 */ /* 0x000fe400078ec0ff */
[----:B------:R-:W-:Y:S02]  /*cb50*/  LOP3.LUT R3, R3, 0xff, RZ, 0xc0, !PT ;  /* 0x000000ff03037812 */ /* 0x000fe400078ec0ff */
[----:B------:R-:W-:-:S02]  /*cb60*/  SHF.R.U32.HI R24, RZ, 0x10, R21 ;  /* 0x00000010ff187819 */ /* 0x000fc40000011615 */
[----:B------:R-:W-:Y:S02]  /*cb70*/  SHF.R.U32.HI R11, RZ, 0x8, R8 ;  /* 0x00000008ff0b7819 */ /* 0x000fe40000011608 */
[----:B------:R-:W-:Y:S01]  /*cb80*/  PRMT R12, R15, 0x7604, R12 ;  /* 0x000076040f0c7816 */ /* 0x000fe2000000000c */
[----:B------:R-:W-:Y:S01]  /*cb90*/  IMAD.U32 R15, R14, 0x10000, RZ ;  /* 0x000100000e0f7824 */ /* 0x000fe200078e00ff */
[----:B------:R-:W-:Y:S02]  /*cba0*/  PRMT R3, R3, 0x7604, R0 ;  /* 0x0000760403037816 */ /* 0x000fe40000000000 */
[----:B------:R-:W-:Y:S01]  /*cbb0*/  LOP3.LUT R13, R11, 0xff, RZ, 0xc0, !PT ;  /* 0x000000ff0b0d7812 */ /* 0x000fe200078ec0ff */
[----:B------:R-:W-:Y:S01]  /*cbc0*/  IMAD.U32 R11, R24, 0x10000, RZ ;  /* 0x00010000180b7824 */ /* 0x000fe200078e00ff */
[----:B------:R-:W-:Y:S02]  /*cbd0*/  LOP3.LUT R0, R8, 0xff, RZ, 0xc0, !PT ;  /* 0x000000ff08007812 */ /* 0x000fe400078ec0ff */
[----:B------:R-:W-:-:S02]  /*cbe0*/  LOP3.LUT R3, R3, 0xff0000, R20, 0xf8, !PT ;  /* 0x00ff000003037812 */ /* 0x000fc400078ef814 */
[----:B------:R-:W-:Y:S02]  /*cbf0*/  PRMT R13, R13, 0x7604, R0 ;  /* 0x000076040d0d7816 */ /* 0x000fe40000000000 */
[----:B------:R-:W-:Y:S02]  /*cc00*/  LOP3.LUT R15, R12, 0xff0000, R15, 0xf8, !PT ;  /* 0x00ff00000c0f7812 */ /* 0x000fe400078ef80f */
[----:B------:R-:W-:Y:S02]  /*cc10*/  LOP3.LUT R11, R10, 0xff0000, R11, 0xf8, !PT ;  /* 0x00ff00000a0b7812 */ /* 0x000fe400078ef80b */
[----:B------:R-:W-:Y:S02]  /*cc20*/  LOP3.LUT R13, R13, 0xff0000, R8, 0xf8, !PT ;  /* 0x00ff00000d0d7812 */ /* 0x000fe400078ef808 */
[----:B------:R-:W-:Y:S02]  /*cc30*/  LOP3.LUT R12, R3, 0xff000000, R20, 0xf8, !PT ;  /* 0xff000000030c7812 */ /* 0x000fe400078ef814 */
[----:B------:R-:W-:-:S02]  /*cc40*/  LOP3.LUT R24, R15, 0xff000000, R9, 0xf8, !PT ;  /* 0xff0000000f187812 */ /* 0x000fc400078ef809 */
[----:B------:R-:W-:Y:S02]  /*cc50*/  LOP3.LUT R20, R11, 0xff000000, R21, 0xf8, !PT ;  /* 0xff0000000b147812 */ /* 0x000fe400078ef815 */
[----:B0-----:R-:W-:Y:S02]  /*cc60*/  F2FP.F16.E4M3.UNPACK_B R0, R6.H1 ;  /* 0x00000006ff00723e */ /* 0x001fe400030006ff */
[----:B------:R-:W-:Y:S02]  /*cc70*/  LOP3.LUT R15, R13, 0xff000000, R8, 0xf8, !PT ;  /* 0xff0000000d0f7812 */ /* 0x000fe400078ef808 */
[----:B------:R-:W-:Y:S01]  /*cc80*/  F2FP.F16.E4M3.UNPACK_B R21, R24 ;  /* 0x00000018ff15723e */ /* 0x000fe200020006ff */
[--C-:B------:R-:W-:Y:S01]  /*cc90*/  HADD2.F32 R9, -RZ, R0.reuse.H1_H1 ;  /* 0x30000000ff097230 */ /* 0x100fe20000004100 */
[----:B------:R-:W-:Y:S01]  /*cca0*/  F2FP.F16.E4M3.UNPACK_B R13, R20 ;  /* 0x00000014ff0d723e */ /* 0x000fe200020006ff */
[----:B------:R-:W-:Y:S01]  /*ccb0*/  HADD2.F32 R8, -RZ, R0.H0_H0 ;  /* 0x20000000ff087230 */ /* 0x000fe20000004100 */
[----:B------:R-:W-:Y:S01]  /*ccc0*/  F2FP.F16.E4M3.UNPACK_B R3, R6 ;  /* 0x00000006ff03723e */ /* 0x000fe200020006ff */
[----:B------:R-:W-:Y:S01]  /*ccd0*/  HADD2.F32 R25, -RZ, R21.H1_H1 ;  /* 0x30000015ff197230 */ /* 0x000fe20000004100 */
[-C--:B------:R-:W-:Y:S01]  /*cce0*/  F2FP.F16.E4M3.UNPACK_B R10, R7.reuse ;  /* 0x00000007ff0a723e */ /* 0x080fe200020006ff */
[----:B------:R-:W-:Y:S01]  /*ccf0*/  HADD2.F32 R14, -RZ, R13.H1_H1 ;  /* 0x3000000dff0e7230 */ /* 0x000fe20000004100 */
[----:B------:R-:W-:-:S02]  /*cd00*/  F2FP.F16.E4M3.UNPACK_B R11, R7.H1 ;  /* 0x00000007ff0b723e */ /* 0x000fc400030006ff */
[C---:B------:R-:W-:Y:S01]  /*cd10*/  FMUL.FTZ R27, R9.reuse, R25 ;  /* 0x00000019091b7220 */ /* 0x040fe20000410000 */
[-C--:B------:R-:W-:Y:S01]  /*cd20*/  F2FP.F16.E4M3.UNPACK_B R6, R5.reuse ;  /* 0x00000005ff06723e */ /* 0x080fe200020006ff */
[-C--:B------:R-:W-:Y:S01]  /*cd30*/  FMUL.FTZ R26, R9, R14.reuse ;  /* 0x0000000e091a7220 */ /* 0x080fe20000410000 */
[----:B------:R-:W-:Y:S01]  /*cd40*/  F2FP.F16.E4M3.UNPACK_B R7, R5.H1 ;  /* 0x00000005ff07723e */ /* 0x000fe200030006ff */
[C---:B------:R-:W-:Y:S01]  /*cd50*/  FFMA.FTZ R27, R8.reuse, R14, -R27 ;  /* 0x0000000e081b7223 */ /* 0x040fe2000001081b */
[----:B------:R-:W-:Y:S02]  /*cd60*/  HADD2.F32 R14, -RZ, R21.H0_H0 ;  /* 0x20000015ff0e7230 */ /* 0x000fe40000004100 */
[----:B------:R-:W-:Y:S01]  /*cd70*/  FFMA.FTZ R28, R8, R25, R26 ;  /* 0x00000019081c7223 */ /* 0x000fe2000001001a */
[----:B------:R-:W-:Y:S01]  /*cd80*/  HADD2.F32 R5, -RZ, R3.H1_H1 ;  /* 0x30000003ff057230 */ /* 0x000fe20000004100 */
[----:B------:R-:W-:Y:S01]  /*cd90*/  F2FP.F16.E4M3.UNPACK_B R24, R24.H1 ;  /* 0x00000018ff18723e */ /* 0x000fe200030006ff */
[----:B------:R-:W-:Y:S01]  /*cda0*/  HADD2.F32 R8, -RZ, R13.H0_H0 ;  /* 0x2000000dff087230 */ /* 0x000fe20000004100 */
[----:B------:R-:W-:Y:S01]  /*cdb0*/  F2FP.F16.E4M3.UNPACK_B R20, R20.H1 ;  /* 0x00000014ff14723e */ /* 0x000fe200030006ff */
[----:B------:R-:W-:-:S02]  /*cdc0*/  HADD2.F32 R3, -RZ, R3.H0_H0 ;  /* 0x20000003ff037230 */ /* 0x000fc40000004100 */
[C---:B------:R-:W-:Y:S01]  /*cdd0*/  FMUL.FTZ R26, R5.reuse, R14 ;  /* 0x0000000e051a7220 */ /* 0x040fe20000410000 */
[----:B------:R-:W-:Y:S02]  /*cde0*/  HADD2.F32 R9, -RZ, R24.H0_H0 ;  /* 0x20000018ff097230 */ /* 0x000fe40000004100 */
[-C--:B------:R-:W-:Y:S01]  /*cdf0*/  FMUL.FTZ R13, R5, R8.reuse ;  /* 0x00000008050d7220 */ /* 0x080fe20000410000 */
[----:B------:R-:W-:Y:S02]  /*ce00*/  HADD2.F32 R5, -RZ, R10.H1_H1 ;  /* 0x3000000aff057230 */ /* 0x000fe40000004100 */
[C---:B------:R-:W-:Y:S01]  /*ce10*/  FFMA.FTZ R26, R3.reuse, R8, -R26 ;  /* 0x00000008031a7223 */ /* 0x040fe2000001081a */
[----:B------:R-:W-:Y:S02]  /*ce20*/  HADD2.F32 R8, -RZ, R20.H0_H0 ;  /* 0x20000014ff087230 */ /* 0x000fe40000004100 */
[----:B------:R-:W-:Y:S01]  /*ce30*/  FFMA.FTZ R25, R3, R14, R13 ;  /* 0x0000000e03197223 */ /* 0x000fe2000001000d */
[----:B------:R-:W-:-:S02]  /*ce40*/  HADD2.F32 R10, -RZ, R10.H0_H0 ;  /* 0x2000000aff0a7230 */ /* 0x000fc40000004100 */
[CC--:B------:R-:W-:Y:S01]  /*ce50*/  FMUL.FTZ R13, R5.reuse, R9.reuse ;  /* 0x00000009050d7220 */ /* 0x0c0fe20000410000 */
[----:B------:R-:W-:Y:S02]  /*ce60*/  HADD2.F32 R24, -RZ, R24.H1_H1 ;  /* 0x30000018ff187230 */ /* 0x000fe40000004100 */
[-C--:B------:R-:W-:Y:S01]  /*ce70*/  FMUL.FTZ R5, R5, R8.reuse ;  /* 0x0000000805057220 */ /* 0x080fe20000410000 */
[--C-:B------:R-:W-:Y:S02]  /*ce80*/  HADD2.F32 R3, -RZ, R11.reuse.H1_H1 ;  /* 0x3000000bff037230 */ /* 0x100fe40000004100 */
[C---:B------:R-:W-:Y:S01]  /*ce90*/  FFMA.FTZ R29, R10.reuse, R8, -R13 ;  /* 0x000000080a1d7223 */ /* 0x040fe2000001080d */
[----:B------:R-:W-:Y:S02]  /*cea0*/  HADD2.F32 R20, -RZ, R20.H1_H1 ;  /* 0x30000014ff147230 */ /* 0x000fe40000004100 */
[----:B------:R-:W-:Y:S01]  /*ceb0*/  FFMA.FTZ R30, R10, R9, R5 ;  /* 0x000000090a1e7223 */ /* 0x000fe20000010005 */
[----:B------:R-:W-:-:S02]  /*cec0*/  HADD2.F32 R11, -RZ, R11.H0_H0 ;  /* 0x2000000bff0b7230 */ /* 0x000fc40000004100 */
[C---:B------:R-:W-:Y:S01]  /*ced0*/  FMUL.FTZ R8, R3.reuse, R24 ;  /* 0x0000001803087220 */ /* 0x040fe20000410000 */
[----:B------:R-:W-:Y:S01]  /*cee0*/  F2FP.F16.E4M3.UNPACK_B R0, R4 ;  /* 0x00000004ff00723e */ /* 0x000fe200020006ff */
[-C--:B------:R-:W-:Y:S01]  /*cef0*/  FMUL.FTZ R10, R3, R20.reuse ;  /* 0x00000014030a7220 */ /* 0x080fe20000410000 */
[-C--:B------:R-:W-:Y:S01]  /*cf00*/  F2FP.F16.E4M3.UNPACK_B R9, R15.reuse ;  /* 0x0000000fff09723e */ /* 0x080fe200020006ff */
[C---:B------:R-:W-:Y:S01]  /*cf10*/  FFMA.FTZ R20, R11.reuse, R20, -R8 ;  /* 0x000000140b147223 */ /* 0x040fe20000010808 */
[----:B------:R-:W-:Y:S01]  /*cf20*/  F2FP.F16.E4M3.UNPACK_B R4, R4.H1 ;  /* 0x00000004ff04723e */ /* 0x000fe200030006ff */
[----:B------:R-:W-:Y:S01]  /*cf30*/  FFMA.FTZ R31, R11, R24, R10 ;  /* 0x000000180b1f7223 */ /* 0x000fe2000001000a */
[-C--:B------:R-:W-:Y:S01]  /*cf40*/  F2FP.F16.E4M3.UNPACK_B R8, R12.reuse ;  /* 0x0000000cff08723e */ /* 0x080fe200020006ff */
[--C-:B------:R-:W-:Y:S01]  /*cf50*/  HADD2.F32 R13, -RZ, R9.reuse.H1_H1 ;  /* 0x30000009ff0d7230 */ /* 0x100fe20000004100 */
[----:B------:R-:W-:Y:S01]  /*cf60*/  F2FP.F16.E4M3.UNPACK_B R12, R12.H1 ;  /* 0x0000000cff0c723e */ /* 0x000fe200030006ff */
[----:B------:R-:W-:Y:S01]  /*cf70*/  HADD2.F32 R10, -RZ, R9.H0_H0 ;  /* 0x20000009ff0a7230 */ /* 0x000fe20000004100 */
[----:B------:R-:W-:Y:S01]  /*cf80*/  F2FP.F16.E4M3.UNPACK_B R15, R15.H1 ;  /* 0x0000000fff0f723e */ /* 0x000fe200030006ff */
[----:B------:R-:W-:-:S02]  /*cf90*/  HADD2.F32 R5, -RZ, R4.H1_H1 ;  /* 0x30000004ff057230 */ /* 0x000fc40000004100 */
[----:B------:R-:W-:Y:S02]  /*cfa0*/  HADD2.F32 R9, -RZ, R8.H1_H1 ;  /* 0x30000008ff097230 */ /* 0x000fe40000004100 */
[----:B------:R-:W-:Y:S02]  /*cfb0*/  HADD2.F32 R3, -RZ, R0.H1_H1 ;  /* 0x30000000ff037230 */ /* 0x000fe40000004100 */
[C---:B------:R-:W-:Y:S01]  /*cfc0*/  FMUL.FTZ R11, R5.reuse, R13 ;  /* 0x0000000d050b7220 */ /* 0x040fe20000410000 */
[----:B------:R-:W-:Y:S02]  /*cfd0*/  HADD2.F32 R8, -RZ, R8.H0_H0 ;  /* 0x20000008ff087230 */ /* 0x000fe40000004100 */
[----:B------:R-:W-:Y:S01]  /*cfe0*/  FMUL.FTZ R21, R5, R9 ;  /* 0x0000000905157220 */ /* 0x000fe20000410000 */
[----:B------:R-:W-:Y:S02]  /*cff0*/  HADD2.F32 R4, -RZ, R4.H0_H0 ;  /* 0x20000004ff047230 */ /* 0x000fe40000004100 */
[----:B------:R-:W-:Y:S01]  /*d000*/  FMUL.FTZ R5, R3, R10 ;  /* 0x0000000a03057220 */ /* 0x000fe20000410000 */
[----:B------:R-:W-:-:S02]  /*d010*/  HADD2.F32 R0, -RZ, R0.H0_H0 ;  /* 0x20000000ff007230 */ /* 0x000fc40000004100 */
[-C--:B------:R-:W-:Y:S01]  /*d020*/  FMUL.FTZ R3, R3, R8.reuse ;  /* 0x0000000803037220 */ /* 0x080fe20000410000 */
[C---:B------:R-:W-:Y:S01]  /*d030*/  FFMA.FTZ R11, R4.reuse, R9, -R11 ;  /* 0x00000009040b7223 */ /* 0x040fe2000001080b */
[----:B------:R-:W-:Y:S01]  /*d040*/  FFMA.FTZ R14, R4, R13, R21 ;  /* 0x0000000d040e7223 */ /* 0x000fe20000010015 */
[C---:B------:R-:W-:Y:S01]  /*d050*/  FFMA.FTZ R9, R0.reuse, R8, -R5 ;  /* 0x0000000800097223 */ /* 0x040fe20000010805 */
[----:B------:R-:W-:Y:S01]  /*d060*/  FFMA.FTZ R10, R0, R10, R3 ;  /* 0x0000000a000a7223 */ /* 0x000fe20000010003 */
[----:B------:R-:W-:Y:S02]  /*d070*/  HADD2.F32 R4, -RZ, R12.H1_H1 ;  /* 0x3000000cff047230 */ /* 0x000fe40000004100 */
[----:B------:R-:W-:Y:S02]  /*d080*/  HADD2.F32 R3, -RZ, R7.H1_H1 ;  /* 0x30000007ff037230 */ /* 0x000fe40000004100 */
[--C-:B------:R-:W-:Y:S02]  /*d090*/  HADD2.F32 R8, -RZ, R15.reuse.H1_H1 ;  /* 0x3000000fff087230 */ /* 0x100fe40000004100 */
[----:B------:R-:W-:-:S02]  /*d0a0*/  HADD2.F32 R15, -RZ, R15.H0_H0 ;  /* 0x2000000fff0f7230 */ /* 0x000fc40000004100 */
[C---:B------:R-:W-:Y:S01]  /*d0b0*/  FMUL.FTZ R13, R3.reuse, R4 ;  /* 0x00000004030d7220 */ /* 0x040fe20000410000 */
[----:B------:R-:W-:Y:S02]  /*d0c0*/  HADD2.F32 R0, -RZ, R6.H1_H1 ;  /* 0x30000006ff007230 */ /* 0x000fe40000004100 */
        /* <DEDUP_REMOVED lines=18> */
[----:B------:R0:W-:Y:S01]  /*d1f0*/  STS.128 [R211+0x1f000], R4 ;  /* 0x01f00004d3007388 */ /* 0x0001e20000000c00 */
[----:B------:R-:W-:Y:S05]  /*d200*/  BRA `(.L_x_1837) ;  /* 0x0000004800207947 */ /* 0x000fea0003800000 */
.L_x_1810:
[----:B------:R-:W0:Y:S01]  /*d210*/  LDC R57, c[0x0][0x448] ;  /* 0x00011200ff397b82 */ /* 0x000e220000000800 */
[----:B------:R-:W-:Y:S01]  /*d220*/  IMAD.MOV.U32 R25, RZ, RZ, R29 ;  /* 0x000000ffff197224 */ /* 0x000fe200078e001d */
[----:B------:R-:W-:Y:S01]  /*d230*/  ULDC.64 UR4, c[0x0][0x3f8] ;  /* 0x0000fe0000047ab9 */ /* 0x000fe20000000a00 */
[----:B------:R-:W-:Y:S01]  /*d240*/  IMAD.MOV.U32 R27, RZ, RZ, R31 ;  /* 0x000000ffff1b7224 */ /* 0x000fe200078e001f */
[----:B------:R-:W-:Y:S01]  /*d250*/  ULDC.64 UR6, c[0x0][0x408] ;  /* 0x0001020000067ab9 */ /* 0x000fe20000000a00 */
        /* <DEDUP_REMOVED lines=20> */
[----:B------:R-:W0:Y:S01]  /*d3a0*/  LDC R59, c[0x0][0x3f4] ;  /* 0x0000fd00ff3b7b82 */ /* 0x000e220000000800 */
[----:B------:R-:W1:Y:S01]  /*d3b0*/  SHFL.IDX PT, R5, R37, RZ, 0x181f ;  /* 0x00181fff25057589 */ /* 0x000e6200000e0000 */
[----:B------:R-:W-:-:S03]  /*d3c0*/  IMAD R57, R190, R57, RZ ;  /* 0x00000039be397224 */ /* 0x000fc600078e02ff */
[----:B------:R-:W2:Y:S04]  /*d3d0*/  SHFL.IDX PT, R14, R55, RZ, 0x181f ;  /* 0x00181fff370e7589 */ /* 0x000ea800000e0000 */
[----:B------:R-:W3:Y:S04]  /*d3e0*/  SHFL.IDX PT, R3, R10, RZ, 0x181f ;  /* 0x00181fff0a037589 */ /* 0x000ee800000e0000 */
[----:B------:R-:W4:Y:S01]  /*d3f0*/  SHFL.IDX PT, R7, R53, RZ, 0x181f ;  /* 0x00181fff35077589 */ /* 0x000f2200000e0000 */
[----:B0-----:R-:W-:-:S04]  /*d400*/  ISETP.GE.AND P0, PT, R16, R59, PT ;  /* 0x0000003b1000720c */ /* 0x001fc80003f06270 */
[----:B------:R-:W-:-:S13]  /*d410*/  ISETP.GE.OR P1, PT, R52, R57, P0 ;  /* 0x000000393400720c */ /* 0x000fda0000726670 */
[C---:B-1----:R-:W-:Y:S02]  /*d420*/  @!P1 IADD3 R0, P2, R16.reuse, R5, RZ ;  /* 0x0000000510009210 */ /* 0x042fe40007f5e0ff */
[----:B--2---:R-:W-:Y:S02]  /*d430*/  @!P1 IADD3 R14, P3, R16, R14, RZ ;  /* 0x0000000e100e9210 */ /* 0x004fe40007f7e0ff */
[----:B------:R-:W-:Y:S01]  /*d440*/  @!P1 MOV R4, R0 ;  /* 0x0000000000049202 */ /* 0x000fe20000000f00 */
[--C-:B---3--:R-:W-:Y:S02]  /*d450*/  @!P1 IMAD.X R5, R3, 0x1, R17.reuse, P2 ;  /* 0x0000000103059824 */ /* 0x108fe400010e0611 */
[----:B----4-:R-:W-:Y:S02]  /*d460*/  @!P1 IMAD.X R3, R7, 0x1, R17, P3 ;  /* 0x0000000107039824 */ /* 0x010fe400018e0611 */
[----:B------:R-:W-:Y:S02]  /*d470*/  @!P1 IMAD.MOV.U32 R24, RZ, RZ, R14 ;  /* 0x000000ffff189224 */ /* 0x000fe400078e000e */
[----:B------:R-:W-:Y:S01]  /*d480*/  @!P1 IMAD.MOV.U32 R25, RZ, RZ, R3 ;  /* 0x000000ffff199224 */ /* 0x000fe200078e0003 */
[----:B------:R-:W2:Y:S05]  /*d490*/  @!P1 LD.E.128 R4, desc[UR36][R4.64] ;  /* 0x0000002404049980 */ /* 0x000eaa000c101d00 */
[----:B------:R-:W3:Y:S01]  /*d4a0*/  @!P1 LD.E.128 R24, desc[UR36][R24.64] ;  /* 0x0000002418189980 */ /* 0x000ee2000c101d00 */
[----:B------:R-:W-:-:S02]  /*d4b0*/  CS2R R20, SRZ ;  /* 0x0000000000147805 */ /* 0x000fc4000001ff00 */
[----:B------:R-:W-:Y:S02]  /*d4c0*/  CS2R R38, SRZ ;  /* 0x0000000000267805 */ /* 0x000fe4000001ff00 */
[----:B------:R-:W-:Y:S01]  /*d4d0*/  CS2R R40, SRZ ;  /* 0x0000000000287805 */ /* 0x000fe2000001ff00 */
[----:B------:R0:W1:Y:S01]  /*d4e0*/  SHFL.IDX PT, R3, R10, 0x1, 0x181f ;  /* 0x00381f000a037f89 */ /* 0x00006200000e0000 */
[----:B------:R-:W-:-:S03]  /*d4f0*/  CS2R R42, SRZ ;  /* 0x00000000002a7805 */ /* 0x000fc6000001ff00 */
[----:B------:R0:W4:Y:S04]  /*d500*/  SHFL.IDX PT, R9, R37, 0x1, 0x181f ;  /* 0x00381f0025097f89 */ /* 0x00012800000e0000 */
[----:B------:R0:W0:Y:S04]  /*d510*/  SHFL.IDX PT, R33, R53, 0x1, 0x181f ;  /* 0x00381f0035217f89 */ /* 0x00002800000e0000 */
[----:B------:R0:W0:Y:S01]  /*d520*/  SHFL.IDX PT, R14, R55, 0x1, 0x181f ;  /* 0x00381f00370e7f89 */ /* 0x00002200000e0000 */
[----:B--2---:R-:W-:Y:S02]  /*d530*/  @!P1 IMAD.MOV.U32 R20, RZ, RZ, R4 ;  /* 0x000000ffff149224 */ /* 0x004fe400078e0004 */
[----:B------:R-:W-:Y:S01]  /*d540*/  @!P1 IMAD.MOV.U32 R21, RZ, RZ, R5 ;  /* 0x000000ffff159224 */ /* 0x000fe200078e0005 */
[----:B------:R-:W-:Y:S01]  /*d550*/  CS2R R4, SRZ ;  /* 0x0000000000047805 */ /* 0x000fe2000001ff00 */
[----:B------:R-:W-:Y:S01]  /*d560*/  @!P1 IMAD.MOV.U32 R38, RZ, RZ, R6 ;  /* 0x000000ffff269224 */ /* 0x000fe200078e0006 */
[----:B---3--:R-:W-:Y:S01]  /*d570*/  @!P1 MOV R40, R24 ;  /* 0x0000001800289202 */ /* 0x008fe20000000f00 */
[----:B------:R-:W-:-:S02]  /*d580*/  @!P1 IMAD.MOV.U32 R39, RZ, RZ, R7 ;  /* 0x000000ffff279224 */ /* 0x000fc400078e0007 */
[----:B------:R-:W-:Y:S02]  /*d590*/  @!P1 IMAD.MOV.U32 R41, RZ, RZ, R25 ;  /* 0x000000ffff299224 */ /* 0x000fe400078e0019 */
[----:B------:R-:W-:Y:S02]  /*d5a0*/  @!P1 IMAD.MOV.U32 R42, RZ, RZ, R26 ;  /* 0x000000ffff2a9224 */ /* 0x000fe400078e001a */
[----:B01--4-:R-:W-:-:S07]  /*d5b0*/  @!P1 IMAD.MOV.U32 R43, RZ, RZ, R27 ;  /* 0x000000ffff2b9224 */ /* 0x013fce00078e001b */
.L_x_2180:
[----:B------:R-:W-:Y:S01]  /*d5c0*/  VIADD R0, R52, 0x20 ;  /* 0x0000002034007836 */ /* 0x000fe20000000000 */
[----:B------:R-:W-:Y:S01]  /*d5d0*/  BSSY B1, `(.L_x_1841) ;  /* 0x0000010000017945 */ /* 0x000fe20003800000 */
[----:B------:R-:W-:Y:S02]  /*d5e0*/  CS2R R6, SRZ ;  /* 0x0000000000067805 */ /* 0x000fe4000001ff00 */
[----:B------:R-:W-:Y:S02]  /*d5f0*/  CS2R R28, SRZ ;  /* 0x00000000001c7805 */ /* 0x000fe4000001ff00 */
[----:B------:R-:W-:Y:S02]  /*d600*/  CS2R R30, SRZ ;  /* 0x00000000001e7805 */ /* 0x000fe4000001ff00 */
[----:B------:R-:W-:-:S13]  /*d610*/  ISETP.GE.AND P1, PT, R0, R57, PT ;  /* 0x000000390000720c */ /* 0x000fda0003f26270 */
[----:B------:R-:W-:Y:S05]  /*d620*/  @P1 BRA `(.L_x_1842) ;  /* 0x0000000000281947 */ /* 0x000fea0003800000 */
[----:B------:R-:W-:Y:S02]  /*d630*/  CS2R R6, SRZ ;  /* 0x0000000000067805 */ /* 0x000fe4000001ff00 */
[----:B------:R-:W-:Y:S02]  /*d640*/  CS2R R28, SRZ ;  /* 0x00000000001c7805 */ /* 0x000fe4000001ff00 */
[----:B------:R-:W-:Y:S01]  /*d650*/  CS2R R30, SRZ ;  /* 0x00000000001e7805 */ /* 0x000fe2000001ff00 */
[----:B------:R-:W-:Y:S06]  /*d660*/  @P0 BRA `(.L_x_1842) ;  /* 0x0000000000180947 */ /* 0x000fec0003800000 */
[C---:B------:R-:W-:Y:S02]  /*d670*/  IADD3 R28, P1, R16.reuse, R9, RZ ;  /* 0x00000009101c7210 */ /* 0x040fe40007f3e0ff */
[----:B------:R-:W-:-:S03]  /*d680*/  IADD3 R4, P2, R16, R14, RZ ;  /* 0x0000000e10047210 */ /* 0x000fc60007f5e0ff */
[--C-:B------:R-:W-:Y:S02]  /*d690*/  IMAD.X R29, R3, 0x1, R17.reuse, P1 ;  /* 0x00000001031d7824 */ /* 0x100fe400008e0611 */
[----:B------:R-:W-:-:S04]  /*d6a0*/  IMAD.X R5, R33, 0x1, R17, P2 ;  /* 0x0000000121057824 */ /* 0x000fc800010e0611 */
[----:B------:R-:W5:Y:S04]  /*d6b0*/  LD.E.128 R28, desc[UR36][R28.64] ;  /* 0x000000241c1c7980 */ /* 0x000f68000c101d00 */
[----:B------:R-:W5:Y:S02]  /*d6c0*/  LD.E.128 R4, desc[UR36][R4.64] ;  /* 0x0000002404047980 */ /* 0x000f64000c101d00 */
.L_x_1842:
[----:B------:R-:W-:Y:S05]  /*d6d0*/  BSYNC B1 ;  /* 0x0000000000017941 */ /* 0x000fea0003800000 */
.L_x_1841:
[----:B------:R-:W-:-:S03]  /*d6e0*/  UMOV UR4, 0xffffffff ;  /* 0xffffffff00047882 */ /* 0x000fc60000000000 */
[----:B------:R-:W-:Y:S05]  /*d6f0*/  BRA.DIV UR4, `(.L_x_1843) ;  /* 0x000001b604987947 */ /* 0x000fea000b800000 */
[----:B------:R-:W0:Y:S01]  /*d700*/  SHFL.IDX PT, R9, R37, 0x2, 0x181f ;  /* 0x00581f0025097f89 */ /* 0x000e2200000e0000 */
[----:B------:R-:W-:-:S03]  /*d710*/  IADD3 R0, R52, 0x40, RZ ;  /* 0x0000004034007810 */ /* 0x000fc60007ffe0ff */
[----:B------:R-:W1:Y:S01]  /*d720*/  SHFL.IDX PT, R14, R55, 0x2, 0x181f ;  /* 0x00581f00370e7f89 */ /* 0x000e6200000e0000 */
[----:B------:R-:W-:-:S03]  /*d730*/  ISETP.GE.OR P1, PT, R0, R57, P0 ;  /* 0x000000390000720c */ /* 0x000fc60000726670 */
[----:B------:R-:W2:Y:S04]  /*d740*/  SHFL.IDX PT, R3, R10, 0x2, 0x181f ;  /* 0x00581f000a037f89 */ /* 0x000ea800000e0000 */
[----:B------:R-:W3:Y:S06]  /*d750*/  SHFL.IDX PT, R25, R53, 0x2, 0x181f ;  /* 0x00581f0035197f89 */ /* 0x000eec00000e0000 */
[----:B0-----:R-:W-:-:S02]  /*d760*/  @!P1 IADD3 R0, P2, R16, R9, RZ ;  /* 0x0000000910009210 */ /* 0x001fc40007f5e0ff */
[----:B-1----:R-:W-:-:S03]  /*d770*/  @!P1 IADD3 R14, P3, R16, R14, RZ ;  /* 0x0000000e100e9210 */ /* 0x002fc60007f7e0ff */
[----:B------:R-:W-:Y:S02]  /*d780*/  @!P1 IMAD.MOV.U32 R8, RZ, RZ, R0 ;  /* 0x000000ffff089224 */ /* 0x000fe400078e0000 */
[--C-:B--2---:R-:W-:Y:S02]  /*d790*/  @!P1 IMAD.X R9, R3, 0x1, R17.reuse, P2 ;  /* 0x0000000103099824 */ /* 0x104fe400010e0611 */
[----:B---3--:R-:W-:Y:S02]  /*d7a0*/  @!P1 IMAD.X R3, R25, 0x1, R17, P3 ;  /* 0x0000000119039824 */ /* 0x008fe400018e0611 */
[----:B------:R-:W-:Y:S01]  /*d7b0*/  @!P1 IMAD.MOV.U32 R32, RZ, RZ, R14 ;  /* 0x000000ffff209224 */ /* 0x000fe200078e000e */
[----:B------:R0:W2:Y:S01]  /*d7c0*/  @!P1 LD.E.128 R24, desc[UR36][R8.64] ;  /* 0x0000002408189980 */ /* 0x0000a2000c101d00 */
[----:B------:R-:W-:-:S06]  /*d7d0*/  @!P1 IMAD.MOV.U32 R33, RZ, RZ, R3 ;  /* 0x000000ffff219224 */ /* 0x000fcc00078e0003 */
[----:B------:R-:W3:Y:S01]  /*d7e0*/  @!P1 LD.E.128 R32, desc[UR36][R32.64] ;  /* 0x0000002420209980 */ /* 0x000ee2000c101d00 */
[----:B------:R-:W-:Y:S02]  /*d7f0*/  CS2R R44, SRZ ;  /* 0x00000000002c7805 */ /* 0x000fe4000001ff00 */
[----:B------:R-:W-:Y:S02]  /*d800*/  CS2R R46, SRZ ;  /* 0x00000000002e7805 */ /* 0x000fe4000001ff00 */
[----:B------:R-:W-:Y:S01]  /*d810*/  CS2R R48, SRZ ;  /* 0x0000000000307805 */ /* 0x000fe2000001ff00 */
[----:B------:R-:W1:Y:S01]  /*d820*/  SHFL.IDX PT, R37, R37, 0x3, 0x181f ;  /* 0x00781f0025257f89 */ /* 0x000e6200000e0000 */
[----:B------:R-:W-:Y:S02]  /*d830*/  CS2R R50, SRZ ;  /* 0x0000000000327805 */ /* 0x000fe4000001ff00 */
[----:B0-----:R-:W-:Y:S01]  /*d840*/  CS2R R8, SRZ ;  /* 0x0000000000087805 */ /* 0x001fe2000001ff00 */
[----:B------:R0:W4:Y:S04]  /*d850*/  SHFL.IDX PT, R3, R10, 0x3, 0x181f ;  /* 0x00781f000a037f89 */ /* 0x00012800000e0000 */
[----:B------:R-:W0:Y:S04]  /*d860*/  SHFL.IDX PT, R55, R55, 0x3, 0x181f ;  /* 0x00781f0037377f89 */ /* 0x000e2800000e0000 */
[----:B------:R-:W0:Y:S01]  /*d870*/  SHFL.IDX PT, R53, R53, 0x3, 0x181f ;  /* 0x00781f0035357f89 */ /* 0x000e2200000e0000 */
[----:B--2---:R-:W-:Y:S01]  /*d880*/  @!P1 IMAD.MOV.U32 R44, RZ, RZ, R24 ;  /* 0x000000ffff2c9224 */ /* 0x004fe200078e0018 */
[----:B------:R-:W-:Y:S01]  /*d890*/  @!P1 MOV R45, R25 ;  /* 0x00000019002d9202 */ /* 0x000fe20000000f00 */
[----:B------:R-:W-:-:S02]  /*d8a0*/  @!P1 IMAD.MOV.U32 R46, RZ, RZ, R26 ;  /* 0x000000ffff2e9224 */ /* 0x000fc400078e001a */
[----:B------:R-:W-:Y:S02]  /*d8b0*/  @!P1 IMAD.MOV.U32 R47, RZ, RZ, R27 ;  /* 0x000000ffff2f9224 */ /* 0x000fe400078e001b */
[----:B---3--:R-:W-:Y:S02]  /*d8c0*/  @!P1 IMAD.MOV.U32 R48, RZ, RZ, R32 ;  /* 0x000000ffff309224 */ /* 0x008fe400078e0020 */
[----:B------:R-:W-:Y:S02]  /*d8d0*/  @!P1 IMAD.MOV.U32 R49, RZ, RZ, R33 ;  /* 0x000000ffff319224 */ /* 0x000fe400078e0021 */
[----:B------:R-:W-:Y:S02]  /*d8e0*/  @!P1 IMAD.MOV.U32 R50, RZ, RZ, R34 ;  /* 0x000000ffff329224 */ /* 0x000fe400078e0022 */
[----:B01--4-:R-:W-:-:S07]  /*d8f0*/  @!P1 IMAD.MOV.U32 R51, RZ, RZ, R35 ;  /* 0x000000ffff339224 */ /* 0x013fce00078e0023 */
.L_x_2190:
[----:B------:R-:W-:Y:S01]  /*d900*/  IADD3 R52, R52, 0x60, RZ ;  /* 0x0000006034347810 */ /* 0x000fe20007ffe0ff */
[----:B------:R-:W-:Y:S01]  /*d910*/  BSSY B1, `(.L_x_1844) ;  /* 0x0000014000017945 */ /* 0x000fe20003800000 */
[----:B------:R-:W-:Y:S02]  /*d920*/  LEA.HI R0, R217, R217, RZ, 0x1 ;  /* 0x000000d9d9007211 */ /* 0x000fe400078f08ff */
[----:B------:R-:W-:Y:S02]  /*d930*/  CS2R R10, SRZ ;  /* 0x00000000000a7805 */ /* 0x000fe4000001ff00 */
[----:B------:R-:W-:Y:S02]  /*d940*/  ISETP.GE.AND P1, PT, R52, R57, PT ;  /* 0x000000393400720c */ /* 0x000fe40003f26270 */
[----:B------:R-:W-:Y:S02]  /*d950*/  CS2R R12, SRZ ;  /* 0x00000000000c7805 */ /* 0x000fe4000001ff00 */
[----:B------:R-:W-:-:S02]  /*d960*/  LOP3.LUT R0, R0, 0xfffffffe, RZ, 0xc0, !PT ;  /* 0xfffffffe00007812 */ /* 0x000fc400078ec0ff */
[----:B------:R-:W-:-:S03]  /*d970*/  CS2R R14, SRZ ;  /* 0x00000000000e7805 */ /* 0x000fc6000001ff00 */
[----:B------:R-:W-:-:S05]  /*d980*/  IMAD.IADD R0, R217, 0x1, -R0 ;  /* 0x00000001d9007824 */ /* 0x000fca00078e0a00 */
[----:B------:R-:W-:Y:S01]  /*d990*/  SHF.L.U32 R25, R0, 0x1f, RZ ;  /* 0x0000001f00197819 */ /* 0x000fe200000006ff */
[----:B------:R-:W-:Y:S06]  /*d9a0*/  @P1 BRA `(.L_x_1845) ;  /* 0x0000000000281947 */ /* 0x000fec0003800000 */
        /* <DEDUP_REMOVED lines=10> */
.L_x_1845:
[----:B------:R-:W-:Y:S05]  /*da50*/  BSYNC B1 ;  /* 0x0000000000017941 */ /* 0x000fea0003800000 */
.L_x_1844:
[----:B------:R-:W0:Y:S01]  /*da60*/  SYNCS.PHASECHK.TRANS64.TRYWAIT P4, [R184+URZ+0x28400], R25 ;  /* 0x02840019b80075a7 */ /* 0x000e22000808017f */
[----:B------:R-:W-:Y:S01]  /*da70*/  VIADD R24, R189, 0x40 ;  /* 0x00000040bd187836 */ /* 0x000fe20000000000 */
[----:B------:R-:W-:Y:S01]  /*da80*/  VIADDMNMX R0, R57, -R202, 0x80, PT ;  /* 0x0000008039007446 */ /* 0x000fe200038009ca */
[C---:B------:R-:W-:Y:S01]  /*da90*/  VIADD R3, R189.reuse, 0x60 ;  /* 0x00000060bd037836 */ /* 0x040fe20000000000 */
[----:B------:R-:W-:Y:S02]  /*daa0*/  BSSY B1, `(.L_x_1846) ;  /* 0x0000006000017945 */ /* 0x000fe40003800000 */
[-C--:B------:R-:W-:Y:S02]  /*dab0*/  ISETP.GE.OR P3, PT, R189, R0.reuse, P0 ;  /* 0x00000000bd00720c */ /* 0x080fe40000766670 */
[-C--:B------:R-:W-:Y:S02]  /*dac0*/  ISETP.GE.OR P2, PT, R227, R0.reuse, P0 ;  /* 0x00000000e300720c */ /* 0x080fe40000746670 */
[----:B------:R-:W-:-:S02]  /*dad0*/  ISETP.GE.OR P1, PT, R24, R0, P0 ;  /* 0x000000001800720c */ /* 0x000fc40000726670 */
[----:B------:R-:W-:Y:S01]  /*dae0*/  ISETP.GE.OR P0, PT, R3, R0, P0 ;  /* 0x000000000300720c */ /* 0x000fe20000706670 */
[----:B0-----:R-:W-:-:S12]  /*daf0*/  @!P4 BRA `(.L_x_1847) ;  /* 0x000001b400bcc947 */ /* 0x001fd80003800000 */
.L_x_2191:
[----:B------:R-:W-:Y:S05]  /*db00*/  BSYNC B1 ;  /* 0x0000000000017941 */ /* 0x000fea0003800000 */
.L_x_1846:
[----:B------:R-:W-:Y:S04]  /*db10*/  BSSY B1, `(.L_x_1848) ;  /* 0x0000101000017945 */ /* 0x000fe80003800000 */
[----:B------:R-:W-:Y:S05]  /*db20*/  @P3 BRA `(.L_x_1849) ;  /* 0x0000000c00fc3947 */ /* 0x000fea0003800000 */
[----:B------:R-:W-:Y:S02]  /*db30*/  SHF.R.U32.HI R0, RZ, 0x8, R20 ;  /* 0x00000008ff007819 */ /* 0x000fe40000011614 */
[----:B------:R-:W-:Y:S02]  /*db40*/  LOP3.LUT R24, R20, 0xff, RZ, 0xc0, !PT ;  /* 0x000000ff14187812 */ /* 0x000fe400078ec0ff */
[----:B------:R-:W-:Y:S02]  /*db50*/  LOP3.LUT R3, R0, 0xff, RZ, 0xc0, !PT ;  /* 0x000000ff00037812 */ /* 0x000fe400078ec0ff */
[----:B------:R-:W-:Y:S02]  /*db60*/  LEA.HI R0, R59, R214, RZ, 0x1c ;  /* 0x000000d63b007211 */ /* 0x000fe400078fe0ff */
[----:B------:R-:W-:Y:S02]  /*db70*/  PRMT R52, R3, 0x7604, R24 ;  /* 0x0000760403347816 */ /* 0x000fe40000000018 */
[----:B------:R-:W-:-:S02]  /*db80*/  SHF.R.S32.HI R3, RZ, 0x1f, R0 ;  /* 0x0000001fff037819 */ /* 0x000fc40000011400 */
[----:B------:R-:W-:Y:S02]  /*db90*/  SHF.R.U32.HI R35, RZ, 0x3, R206 ;  /* 0x00000003ff237819 */ /* 0x000fe400000116ce */
[----:B------:R-:W-:Y:S01]  /*dba0*/  LEA.HI R24, R3, R0, RZ, 0x3 ;  /* 0x0000000003187211 */ /* 0x000fe200078f18ff */
[----:B------:R-:W-:Y:S01]  /*dbb0*/  IMAD.SHL.U32 R3, R0, 0x10, RZ ;  /* 0x0000001000037824 */ /* 0x000fe200078e00ff */
[----:B------:R-:W-:Y:S02]  /*dbc0*/  SHF.R.U32.HI R0, RZ, 0x8, R40 ;  /* 0x00000008ff007819 */ /* 0x000fe40000011628 */
[----:B------:R-:W-:Y:S02]  /*dbd0*/  SHF.L.U32 R24, R24, 0xb, RZ ;  /* 0x0000000b18187819 */ /* 0x000fe400000006ff */
[----:B------:R-:W-:Y:S02]  /*dbe0*/  LOP3.LUT R3, R206, 0x70, R3, 0xf8, !PT ;  /* 0x00000070ce037812 */ /* 0x000fe400078ef803 */
[----:B------:R-:W-:-:S02]  /*dbf0*/  LOP3.LUT R33, R0, 0xff, RZ, 0xc0, !PT ;  /* 0x000000ff00217812 */ /* 0x000fc400078ec0ff */
[----:B------:R-:W-:Y:S02]  /*dc00*/  LOP3.LUT R0, R3, R35, RZ, 0x3c, !PT ;  /* 0x0000002303007212 */ /* 0x000fe400078e3cff */
[----:B------:R-:W-:Y:S02]  /*dc10*/  SHF.R.U32.HI R27, RZ, 0x8, R39 ;  /* 0x00000008ff1b7819 */ /* 0x000fe40000011627 */
[----:B------:R-:W-:Y:S02]  /*dc20*/  LOP3.LUT R3, R24, 0xffffc000, RZ, 0xc0, !PT ;  /* 0xffffc00018037812 */ /* 0x000fe400078ec0ff */
[----:B0-----:R-:W-:Y:S02]  /*dc30*/  SHF.R.U32.HI R25, RZ, 0x8, R21 ;  /* 0x00000008ff197819 */ /* 0x001fe40000011615 */
[----:B------:R-:W-:Y:S02]  /*dc40*/  LOP3.LUT R32, R39, 0xff, RZ, 0xc0, !PT ;  /* 0x000000ff27207812 */ /* 0x000fe400078ec0ff */
[----:B------:R-:W-:-:S02]  /*dc50*/  LOP3.LUT R34, R40, 0xff, RZ, 0xc0, !PT ;  /* 0x000000ff28227812 */ /* 0x000fc400078ec0ff */
[----:B------:R-:W-:Y:S02]  /*dc60*/  LOP3.LUT R27, R27, 0xff, RZ, 0xc0, !PT ;  /* 0x000000ff1b1b7812 */ /* 0x000fe400078ec0ff */
[----:B------:R-:W-:Y:S02]  /*dc70*/  IADD3 R3, R0, R3, R210 ;  /* 0x0000000300037210 */ /* 0x000fe40007ffe0d2 */
[----:B------:R-:W-:Y:S02]  /*dc80*/  SHF.R.U32.HI R0, RZ, 0x8, R41 ;  /* 0x00000008ff007819 */ /* 0x000fe40000011629 */
[----:B------:R-:W-:Y:S02]  /*dc90*/  LOP3.LUT R26, R21, 0xff, RZ, 0xc0, !PT ;  /* 0x000000ff151a7812 */ /* 0x000fe400078ec0ff */
[----:B------:R-:W-:Y:S02]  /*dca0*/  LOP3.LUT R25, R25, 0xff, RZ, 0xc0, !PT ;  /* 0x000000ff19197812 */ /* 0x000fe400078ec0ff */
[----:B------:R-:W-:-:S02]  /*dcb0*/  PRMT R58, R27, 0x7604, R32 ;  /* 0x000076041b3a7816 */ /* 0x000fc40000000020 */
[----:B------:R-:W-:Y:S02]  /*dcc0*/  PRMT R57, R33, 0x7604, R34 ;  /* 0x0000760421397816 */ /* 0x000fe40000000022 */
[----:B------:R-:W-:Y:S02]  /*dcd0*/  LOP3.LUT R33, R41, 0xff, RZ, 0xc0, !PT ;  /* 0x000000ff29217812 */ /* 0x000fe400078ec0ff */
[----:B------:R-:W-:Y:S02]  /*dce0*/  SHF.R.U32.HI R32, RZ, 0x8, R42 ;  /* 0x00000008ff207819 */ /* 0x000fe4000001162a */
[----:B------:R-:W-:Y:S02]  /*dcf0*/  SHF.R.U32.HI R34, RZ, 0x8, R43 ;  /* 0x00000008ff227819 */ /* 0x000fe4000001162b */
[----:B------:R-:W-:Y:S02]  /*dd00*/  LOP3.LUT R0, R0, 0xff, RZ, 0xc0, !PT ;  /* 0x000000ff00007812 */ /* 0x000fe400078ec0ff */
[----:B------:R-:W-:-:S02]  /*dd10*/  PRMT R54, R25, 0x7604, R26 ;  /* 0x0000760419367816 */ /* 0x000fc4000000001a */
[----:B------:R-:W-:Y:S02]  /*dd20*/  SHF.R.U32.HI R25, RZ, 0x8, R38 ;  /* 0x00000008ff197819 */ /* 0x000fe40000011626 */
[----:B------:R-:W-:Y:S02]  /*dd30*/  LOP3.LUT R35, R42, 0xff, RZ, 0xc0, !PT ;  /* 0x000000ff2a237812 */ /* 0x000fe400078ec0ff */
[----:B------:R-:W-:Y:S02]  /*dd40*/  LOP3.LUT R32, R32, 0xff, RZ, 0xc0, !PT ;  /* 0x000000ff20207812 */ /* 0x000fe400078ec0ff */
[----:B------:R-:W-:Y:S02]  /*dd50*/  LOP3.LUT R34, R34, 0xff, RZ, 0xc0, !PT ;  /* 0x000000ff22227812 */ /* 0x000fe400078ec0ff */
[----:B------:R-:W-:Y:S01]  /*dd60*/  PRMT R61, R0, 0x7604, R33 ;  /* 0x00007604003d7816 */ /* 0x000fe20000000021 */
[----:B------:R-:W-:Y:S01]  /*dd70*/  IMAD.IADD R0, R184, 0x1, R3 ;  /* 0x00000001b8007824 */ /* 0x000fe200078e0203 */
[----:B------:R-:W-:-:S02]  /*dd80*/  LOP3.LUT R37, R43, 0xff, RZ, 0xc0, !PT ;  /* 0x000000ff2b257812 */ /* 0x000fc400078ec0ff */
[----:B------:R-:W-:Y:S02]  /*dd90*/  LOP3.LUT R26, R38, 0xff, RZ, 0xc0, !PT ;  /* 0x000000ff261a7812 */ /* 0x000fe400078ec0ff */
[----:B------:R-:W-:Y:S02]  /*dda0*/  LOP3.LUT R25, R25, 0xff, RZ, 0xc0, !PT ;  /* 0x000000ff19197812 */ /* 0x000fe400078ec0ff */
[----:B------:R-:W-:Y:S02]  /*ddb0*/  PRMT R63, R32, 0x7604, R35 ;  /* 0x00007604203f7816 */ /* 0x000fe40000000023 */
[----:B------:R-:W-:Y:S02]  /*ddc0*/  PRMT R67, R34, 0x7604, R37 ;  /* 0x0000760422437816 */ /* 0x000fe40000000025 */
[----:B------:R-:W0:Y:S01]  /*ddd0*/  LDS.128 R32, [R0+0x18000] ;  /* 0x0180000000207984 */ /* 0x000e220000000c00 */
[----:B------:R-:W-:Y:S02]  /*dde0*/  PRMT R56, R25, 0x7604, R26 ;  /* 0x0000760419387816 */ /* 0x000fe4000000001a */
[----:B------:R-:W-:Y:S01]  /*ddf0*/  SHF.R.U32.HI R37, RZ, 0x10, R21 ;  /* 0x00000010ff257819 */ /* 0x000fe20000011615 */
[----:B------:R-:W1:Y:S01]  /*de00*/  LDS.128 R24, [R211+0x18000] ;  /* 0x01800000d3187984 */ /* 0x000e620000000c00 */
[----:B------:R-:W-:-:S02]  /*de10*/  SHF.R.U32.HI R53, RZ, 0x10, R38 ;  /* 0x00000010ff357819 */ /* 0x000fc40000011626 */
[----:B------:R-:W-:Y:S02]  /*de20*/  LOP3.LUT R37, R37, 0xff, RZ, 0xc0, !PT ;  /* 0x000000ff25257812 */ /* 0x000fe400078ec0ff */
[----:B------:R-:W-:Y:S02]  /*de30*/  SHF.R.U32.HI R3, RZ, 0x10, R20 ;  /* 0x00000010ff037819 */ /* 0x000fe40000011614 */
[----:B------:R-:W-:Y:S02]  /*de40*/  LOP3.LUT R53, R53, 0xff, RZ, 0xc0, !PT ;  /* 0x000000ff35357812 */ /* 0x000fe400078ec0ff */
[----:B------:R-:W-:Y:S02]  /*de50*/  SHF.R.U32.HI R55, RZ, 0x10, R39 ;  /* 0x00000010ff377819 */ /* 0x000fe40000011627 */
[----:B------:R-:W-:Y:S02]  /*de60*/  PRMT R37, R37, 0x7054, R54 ;  /* 0x0000705425257816 */ /* 0x000fe40000000036 */
[----:B------:R-:W-:-:S02]  /*de70*/  SHF.R.U32.HI R54, RZ, 0x10, R41 ;  /* 0x00000010ff367819 */ /* 0x000fc40000011629 */
[----:B------:R-:W-:Y:S02]  /*de80*/  LOP3.LUT R3, R3, 0xff, RZ, 0xc0, !PT ;  /* 0x000000ff03037812 */ /* 0x000fe400078ec0ff */
[----:B------:R-:W-:Y:S02]  /*de90*/  PRMT R53, R53, 0x7054, R56 ;  /* 0x0000705435357816 */ /* 0x000fe40000000038 */
[----:B------:R-:W-:Y:S02]  /*dea0*/  LOP3.LUT R55, R55, 0xff, RZ, 0xc0, !PT ;  /* 0x000000ff37377812 */ /* 0x000fe400078ec0ff */
[----:B------:R-:W-:Y:S02]  /*deb0*/  SHF.R.U32.HI R56, RZ, 0x10, R42 ;  /* 0x00000010ff387819 */ /* 0x000fe4000001162a */
[----:B------:R-:W-:Y:S02]  /*dec0*/  LOP3.LUT R54, R54, 0xff, RZ, 0xc0, !PT ;  /* 0x000000ff36367812 */ /* 0x000fe400078ec0ff */
[----:B------:R-:W-:-:S02]  /*ded0*/  PRMT R3, R3, 0x7054, R52 ;  /* 0x0000705403037816 */ /* 0x000fc40000000034 */
[----:B------:R-:W-:Y:S02]  /*dee0*/  PRMT R55, R55, 0x7054, R58 ;  /* 0x0000705437377816 */ /* 0x000fe4000000003a */
[----:B------:R-:W-:Y:S02]  /*def0*/  SHF.R.U32.HI R52, RZ, 0x10, R40 ;  /* 0x00000010ff347819 */ /* 0x000fe40000011628 */
[----:B------:R-:W-:Y:S02]  /*df00*/  LOP3.LUT R56, R56, 0xff, RZ, 0xc0, !PT ;  /* 0x000000ff38387812 */ /* 0x000fe400078ec0ff */
[----:B------:R-:W-:Y:S02]  /*df10*/  SHF.R.U32.HI R58, RZ, 0x10, R43 ;  /* 0x00000010ff3a7819 */ /* 0x000fe4000001162b */
[----:B------:R-:W-:Y:S02]  /*df20*/  PRMT R61, R54, 0x7054, R61 ;  /* 0x00007054363d7816 */ /* 0x000fe4000000003d */
[----:B------:R-:W-:-:S02]  /*df30*/  LOP3.LUT R52, R52, 0xff, RZ, 0xc0, !PT ;  /* 0x000000ff34347812 */ /* 0x000fc400078ec0ff */
[----:B------:R-:W-:Y:S02]  /*df40*/  PRMT R65, R56, 0x7054, R63 ;  /* 0x0000705438417816 */ /* 0x000fe4000000003f */
[----:B------:R-:W-:Y:S02]  /*df50*/  LOP3.LUT R58, R58, 0xff, RZ, 0xc0, !PT ;  /* 0x000000ff3a3a7812 */ /* 0x000fe400078ec0ff */
[----:B------:R-:W-:Y:S02]  /*df60*/  LOP3.LUT R63, R61, 0xff000000, R41, 0xf8, !PT ;  /* 0xff0000003d3f7812 */ /* 0x000fe400078ef829 */
[----:B------:R-:W-:Y:S02]  /*df70*/  LOP3.LUT R60, R37, 0xff000000, R21, 0xf8, !PT ;  /* 0xff000000253c7812 */ /* 0x000fe400078ef815 */
[----:B------:R-:W-:Y:S02]  /*df80*/  PRMT R57, R52, 0x7054, R57 ;  /* 0x0000705434397816 */ /* 0x000fe40000000039 */
[----:B------:R-:W-:-:S02]  /*df90*/  LOP3.LUT R21, R65, 0xff000000, R42, 0xf8, !PT ;  /* 0xff00000041157812 */ /* 0x000fc400078ef82a */
[----:B------:R-:W-:Y:S02]  /*dfa0*/  PRMT R67, R58, 0x7054, R67 ;  /* 0x000070543a437816 */ /* 0x000fe40000000043 */
[----:B------:R-:W-:Y:S02]  /*dfb0*/  F2FP.F16.E4M3.UNPACK_B R65, R63 ;  /* 0x0000003fff41723e */ /* 0x000fe400020006ff */
[----:B0-----:R-:W-:Y:S02]  /*dfc0*/  F2FP.F16.E4M3.UNPACK_B R52, R33 ;  /* 0x00000021ff34723e */ /* 0x001fe400020006ff */
[----:B------:R-:W-:Y:S02]  /*dfd0*/  F2FP.F16.E4M3.UNPACK_B R61, R60 ;  /* 0x0000003cff3d723e */ /* 0x000fe400020006ff */
[----:B------:R-:W-:Y:S02]  /*dfe0*/  LOP3.LUT R58, R3, 0xff000000, R20, 0xf8, !PT ;  /* 0xff000000033a7812 */ /* 0x000fe400078ef814 */
[----:B------:R-:W-:-:S02]  /*dff0*/  LOP3.LUT R3, R53, 0xff000000, R38, 0xf8, !PT ;  /* 0xff00000035037812 */ /* 0x000fc400078ef826 */
[----:B------:R-:W-:Y:S02]  /*e000*/  LOP3.LUT R62, R55, 0xff000000, R39, 0xf8, !PT ;  /* 0xff000000373e7812 */ /* 0x000fe400078ef827 */
[----:B------:R-:W-:Y:S02]  /*e010*/  LOP3.LUT R64, R57, 0xff000000, R40, 0xf8, !PT ;  /* 0xff00000039407812 */ /* 0x000fe400078ef828 */
[----:B------:R-:W-:Y:S01]  /*e020*/  LOP3.LUT R68, R67, 0xff000000, R43, 0xf8, !PT ;  /* 0xff00000043447812 */ /* 0x000fe200078ef82b */
[--C-:B------:R-:W-:Y:S01]  /*e030*/  HADD2.F32 R67, -RZ, R65.reuse.H0_H0 ;  /* 0x20000041ff437230 */ /* 0x100fe20000004100 */
[-C--:B-1----:R-:W-:Y:S01]  /*e040*/  F2FP.F16.E4M3.UNPACK_B R38, R25.reuse ;  /* 0x00000019ff26723e */ /* 0x082fe200020006ff */
[----:B------:R-:W-:Y:S01]  /*e050*/  HADD2.F32 R65, -RZ, R65.H1_H1 ;  /* 0x30000041ff417230 */ /* 0x000fe20000004100 */
[-C--:B------:R-:W-:Y:S02]  /*e060*/  F2FP.F16.E4M3.UNPACK_B R39, R24.reuse ;  /* 0x00000018ff27723e */ /* 0x080fe400020006ff */
[----:B------:R-:W-:Y:S01]  /*e070*/  F2FP.F16.E4M3.UNPACK_B R40, R24.H1 ;  /* 0x00000018ff28723e */ /* 0x000fe200030006ff */
[--C-:B------:R-:W-:Y:S01]  /*e080*/  HADD2.F32 R24, -RZ, R52.reuse.H0_H0 ;  /* 0x20000034ff187230 */ /* 0x100fe20000004100 */
[----:B------:R-:W-:Y:S01]  /*e090*/  F2FP.F16.E4M3.UNPACK_B R41, R25.H1 ;  /* 0x00000019ff29723e */ /* 0x000fe200030006ff */
[--C-:B------:R-:W-:Y:S01]  /*e0a0*/  HADD2.F32 R25, -RZ, R61.reuse.H0_H0 ;  /* 0x2000003dff197230 */ /* 0x100fe20000004100 */
[-C--:B------:R-:W-:Y:S01]  /*e0b0*/  F2FP.F16.E4M3.UNPACK_B R42, R27.reuse ;  /* 0x0000001bff2a723e */ /* 0x080fe200020006ff */
[----:B------:R-:W-:Y:S01]  /*e0c0*/  HADD2.F32 R61, -RZ, R61.H1_H1 ;  /* 0x3000003dff3d7230 */ /* 0x000fe20000004100 */
[----:B------:R-:W-:Y:S01]  /*e0d0*/  F2FP.F16.E4M3.UNPACK_B R43, R27.H1 ;  /* 0x0000001bff2b723e */ /* 0x000fe200030006ff */
[----:B------:R-:W-:Y:S01]  /*e0e0*/  HADD2.F32 R52, -RZ, R52.H1_H1 ;  /* 0x30000034ff347230 */ /* 0x000fe20000004100 */
[----:B------:R-:W-:-:S02]  /*e0f0*/  F2FP.F16.E4M3.UNPACK_B R20, R26 ;  /* 0x0000001aff14723e */ /* 0x000fc400020006ff */
[----:B------:R-:W-:Y:S01]  /*e100*/  F2FP.F16.E4M3.UNPACK_B R27, R26.H1 ;  /* 0x0000001aff1b723e */ /* 0x000fe200030006ff */
[--C-:B------:R-:W-:Y:S01]  /*e110*/  HADD2.F32 R26, -RZ, R38.reuse.H0_H0 ;  /* 0x20000026ff1a7230 */ /* 0x100fe20000004100 */
[----:B------:R-:W-:Y:S01]  /*e120*/  F2FP.F16.E4M3.UNPACK_B R55, R33.H1 ;  /* 0x00000021ff37723e */ /* 0x000fe200030006ff */
[C---:B------:R-:W-:Y:S01]  /*e130*/  FMUL.FTZ R33, R24.reuse, R67 ;  /* 0x0000004318217220 */ /* 0x040fe20000410000 */
[-C--:B------:R-:W-:Y:S01]  /*e140*/  F2FP.F16.E4M3.UNPACK_B R53, R32.reuse ;  /* 0x00000020ff35723e */ /* 0x080fe200020006ff */
[----:B------:R-:W-:Y:S01]  /*e150*/  HADD2.F32 R38, -RZ, R38.H1_H1 ;  /* 0x30000026ff267230 */ /* 0x000fe20000004100 */
[----:B------:R-:W-:Y:S01]  /*e160*/  F2FP.F16.E4M3.UNPACK_B R54, R32.H1 ;  /* 0x00000020ff36723e */ /* 0x000fe200030006ff */
[----:B------:R-:W-:Y:S01]  /*e170*/  FMUL.FTZ R32, R24, R25 ;  /* 0x0000001918207220 */ /* 0x000fe20000410000 */
[----:B------:R-:W-:Y:S01]  /*e180*/  F2FP.F16.E4M3.UNPACK_B R63, R63.H1 ;  /* 0x0000003fff3f723e */ /* 0x000fe200030006ff */
[C---:B------:R-:W-:Y:S01]  /*e190*/  FFMA.FTZ R25, R26.reuse, R25, -R33 ;  /* 0x000000191a197223 */ /* 0x040fe20000010821 */
[----:B------:R-:W-:Y:S01]  /*e1a0*/  F2FP.F16.E4M3.UNPACK_B R60, R60.H1 ;  /* 0x0000003cff3c723e */ /* 0x000fe200030006ff */
[----:B------:R-:W-:Y:S01]  /*e1b0*/  FFMA.FTZ R33, R26, R67, R32 ;  /* 0x000000431a217223 */ /* 0x000fe20000010020 */
[-C--:B------:R-:W-:Y:S01]  /*e1c0*/  F2FP.F16.E4M3.UNPACK_B R24, R34.reuse ;  /* 0x00000022ff18723e */ /* 0x080fe200020006ff */
[----:B------:R-:W-:Y:S01]  /*e1d0*/  HADD2.F32 R66, -RZ, R63.H0_H0 ;  /* 0x2000003fff427230 */ /* 0x000fe20000004100 */
[----:B------:R-:W-:Y:S01]  /*e1e0*/  F2FP.F16.E4M3.UNPACK_B R37, R34.H1 ;  /* 0x00000022ff25723e */ /* 0x000fe200030006ff */
[----:B------:R-:W-:-:S02]  /*e1f0*/  HADD2.F32 R26, -RZ, R55.H0_H0 ;  /* 0x20000037ff1a7230 */ /* 0x000fc40000004100 */
[C---:B------:R-:W-:Y:S01]  /*e200*/  FMUL.FTZ R32, R52.reuse, R61 ;  /* 0x0000003d34207220 */ /* 0x040fe20000410000 */
[----:B------:R-:W-:Y:S02]  /*e210*/  HADD2.F32 R34, -RZ, R60.H0_H0 ;  /* 0x2000003cff227230 */ /* 0x000fe40000004100 */
[----:B------:R-:W-:Y:S01]  /*e220*/  FMUL.FTZ R67, R52, R65 ;  /* 0x0000004134437220 */ /* 0x000fe20000410000 */
[-C--:B------:R-:W-:Y:S01]  /*e230*/  F2FP.F16.E4M3.UNPACK_B R56, R35.reuse ;  /* 0x00000023ff38723e */ /* 0x080fe200020006ff */
[C---:B------:R-:W-:Y:S01]  /*e240*/  FMUL.FTZ R52, R26.reuse, R66 ;  /* 0x000000421a347220 */ /* 0x040fe20000410000 */
[----:B------:R-:W-:Y:S01]  /*e250*/  F2FP.F16.E4M3.UNPACK_B R57, R35.H1 ;  /* 0x00000023ff39723e */ /* 0x000fe200030006ff */
[----:B------:R-:W-:Y:S02]  /*e260*/  HADD2.F32 R35, -RZ, R41.H0_H0 ;  /* 0x20000029ff237230 */ /* 0x000fe40000004100 */
[----:B------:R-:W-:Y:S01]  /*e270*/  FMUL.FTZ R69, R26, R34 ;  /* 0x000000221a457220 */ /* 0x000fe20000410000 */
[C---:B------:R-:W-:Y:S01]  /*e280*/  FFMA.FTZ R32, R38.reuse, R65, R32 ;  /* 0x0000004126207223 */ /* 0x040fe20000010020 */
[----:B------:R-:W-:Y:S01]  /*e290*/  FFMA.FTZ R26, R38, R61, -R67 ;  /* 0x0000003d261a7223 */ /* 0x000fe20000010843 */
[----:B------:R-:W-:Y:S01]  /*e2a0*/  F2FP.F16.E4M3.UNPACK_B R65, R68 ;  /* 0x00000044ff41723e */ /* 0x000fe200020006ff */
[C---:B------:R-:W-:Y:S01]  /*e2b0*/  FFMA.FTZ R34, R35.reuse, R34, -R52 ;  /* 0x0000002223227223 */ /* 0x040fe20000010834 */
[----:B------:R-:W-:Y:S01]  /*e2c0*/  F2FP.F16.E4M3.UNPACK_B R61, R62 ;  /* 0x0000003eff3d723e */ /* 0x000fe200020006ff */
[----:B------:R-:W-:Y:S01]  /*e2d0*/  FFMA.FTZ R35, R35, R66, R69 ;  /* 0x0000004223237223 */ /* 0x000fe20000010045 */
[----:B------:R-:W-:Y:S01]  /*e2e0*/  HADD2.F32 R66, -RZ, R63.H1_H1 ;  /* 0x3000003fff427230 */ /* 0x000fe20000004100 */
[----:B------:R-:W-:Y:S01]  /*e2f0*/  F2FP.F16.E4M3.UNPACK_B R62, R62.H1 ;  /* 0x0000003eff3e723e */ /* 0x000fe200030006ff */
[----:B------:R-:W-:Y:S01]  /*e300*/  HADD2.F32 R55, -RZ, R55.H1_H1 ;  /* 0x30000037ff377230 */ /* 0x000fe20000004100 */
[----:B------:R-:W-:Y:S01]  /*e310*/  F2FP.F16.E4M3.UNPACK_B R68, R68.H1 ;  /* 0x00000044ff44723e */ /* 0x000fe200030006ff */
[----:B------:R-:W-:-:S02]  /*e320*/  HADD2.F32 R67, -RZ, R65.H0_H0 ;  /* 0x20000041ff437230 */ /* 0x000fc40000004100 */
[----:B------:R-:W-:Y:S02]  /*e330*/  HADD2.F32 R38, -RZ, R56.H0_H0 ;  /* 0x20000038ff267230 */ /* 0x000fe40000004100 */
[C---:B------:R-:W-:Y:S01]  /*e340*/  FMUL.FTZ R70, R55.reuse, R66 ;  /* 0x0000004237467220 */ /* 0x040fe20000410000 */
[----:B------:R-:W-:Y:S02]  /*e350*/  HADD2.F32 R60, -RZ, R60.H1_H1 ;  /* 0x3000003cff3c7230 */ /* 0x000fe40000004100 */
[----:B------:R-:W-:Y:S02]  /*e360*/  HADD2.F32 R63, -RZ, R61.H0_H0 ;  /* 0x2000003dff3f7230 */ /* 0x000fe40000004100 */
[----:B------:R-:W-:Y:S01]  /*e370*/  FMUL.FTZ R71, R38, R67 ;  /* 0x0000004326477220 */ /* 0x000fe20000410000 */
[----:B------:R-:W-:Y:S02]  /*e380*/  HADD2.F32 R41, -RZ, R41.H1_H1 ;  /* 0x30000029ff297230 */ /* 0x000fe40000004100 */
[----:B------:R-:W-:Y:S01]  /*e390*/  FMUL.FTZ R55, R55, R60 ;  /* 0x0000003c37377220 */ /* 0x000fe20000410000 */
[----:B------:R-:W-:-:S02]  /*e3a0*/  HADD2.F32 R52, -RZ, R42.H0_H0 ;  /* 0x2000002aff347230 */ /* 0x000fc40000004100 */
[-C--:B------:R-:W-:Y:S01]  /*e3b0*/  FMUL.FTZ R72, R38, R63.reuse ;  /* 0x0000003f26487220 */ /* 0x080fe20000410000 */
[----:B------:R-:W-:Y:S02]  /*e3c0*/  HADD2.F32 R65, -RZ, R65.H1_H1 ;  /* 0x30000041ff417230 */ /* 0x000fe40000004100 */
[C---:B------:R-:W-:Y:S01]  /*e3d0*/  FFMA.FTZ R69, R41.reuse, R60, -R70 ;  /* 0x0000003c29457223 */ /* 0x040fe20000010846 */
[----:B------:R-:W-:Y:S02]  /*e3e0*/  HADD2.F32 R56, -RZ, R56.H1_H1 ;  /* 0x30000038ff387230 */ /* 0x000fe40000004100 */
[C---:B------:R-:W-:Y:S01]  /*e3f0*/  FFMA.FTZ R38, R52.reuse, R63, -R71 ;  /* 0x0000003f34267223 */ /* 0x040fe20000010847 */
[----:B------:R-:W-:Y:S02]  /*e400*/  HADD2.F32 R61, -RZ, R61.H1_H1 ;  /* 0x3000003dff3d7230 */ /* 0x000fe40000004100 */
[----:B------:R-:W-:Y:S01]  /*e410*/  FFMA.FTZ R70, R41, R66, R55 ;  /* 0x0000004229467223 */ /* 0x000fe20000010037 */
[----:B------:R-:W-:Y:S01]  /*e420*/  FFMA.FTZ R72, R52, R67, R72 ;  /* 0x0000004334487223 */ /* 0x000fe20000010048 */
[----:B------:R-:W-:-:S02]  /*e430*/  HADD2.F32 R42, -RZ, R42.H1_H1 ;  /* 0x3000002aff2a7230 */ /* 0x000fc40000004100 */
[C---:B------:R-:W-:Y:S01]  /*e440*/  FMUL.FTZ R63, R56.reuse, R65 ;  /* 0x00000041383f7220 */ /* 0x040fe20000410000 */
[----:B------:R-:W-:Y:S02]  /*e450*/  HADD2.F32 R52, -RZ, R57.H0_H0 ;  /* 0x20000039ff347230 */ /* 0x000fe40000004100 */
[-C--:B------:R-:W-:Y:S01]  /*e460*/  FMUL.FTZ R56, R56, R61.reuse ;  /* 0x0000003d38387220 */ /* 0x080fe20000410000 */
[----:B------:R-:W-:Y:S02]  /*e470*/  HADD2.F32 R55, -RZ, R62.H0_H0 ;  /* 0x2000003eff377230 */ /* 0x000fe40000004100 */
[C---:B------:R-:W-:Y:S01]  /*e480*/  FFMA.FTZ R67, R42.reuse, R61, -R63 ;  /* 0x0000003d2a437223 */ /* 0x040fe2000001083f */
[----:B------:R-:W-:Y:S02]  /*e490*/  HADD2.F32 R60, -RZ, R68.H0_H0 ;  /* 0x20000044ff3c7230 */ /* 0x000fe40000004100 */
[----:B------:R-:W-:Y:S01]  /*e4a0*/  FFMA.FTZ R65, R42, R65, R56 ;  /* 0x000000412a417223 */ /* 0x000fe20000010038 */
[----:B------:R-:W-:-:S02]  /*e4b0*/  HADD2.F32 R41, -RZ, R43.H0_H0 ;  /* 0x2000002bff297230 */ /* 0x000fc40000004100 */
[CC--:B------:R-:W-:Y:S01]  /*e4c0*/  FMUL.FTZ R73, R52.reuse, R55.reuse ;  /* 0x0000003734497220 */ /* 0x0c0fe20000410000 */
[----:B------:R-:W-:Y:S01]  /*e4d0*/  F2FP.F16.E4M3.UNPACK_B R56, R64.H1 ;  /* 0x00000040ff38723e */ /* 0x000fe200030006ff */
[----:B------:R-:W-:Y:S01]  /*e4e0*/  FMUL.FTZ R66, R52, R60 ;  /* 0x0000003c34427220 */ /* 0x000fe20000410000 */
[----:B------:R-:W-:Y:S01]  /*e4f0*/  F2FP.F16.E4M3.UNPACK_B R52, R58.H1 ;  /* 0x0000003aff34723e */ /* 0x000fe200030006ff */
[C---:B------:R-:W-:Y:S01]  /*e500*/  FFMA.FTZ R73, R41.reuse, R60, R73 ;  /* 0x0000003c29497223 */ /* 0x040fe20000010049 */
[----:B------:R-:W-:Y:S02]  /*e510*/  HADD2.F32 R42, -RZ, R54.H0_H0 ;  /* 0x20000036ff2a7230 */ /* 0x000fe40000004100 */
[----:B------:R-:W-:Y:S01]  /*e520*/  FFMA.FTZ R71, R41, R55, -R66 ;  /* 0x0000003729477223 */ /* 0x000fe20000010842 */
[----:B------:R-:W-:Y:S01]  /*e530*/  HADD2.F32 R60, -RZ, R56.H0_H0 ;  /* 0x20000038ff3c7230 */ /* 0x000fe20000004100 */
[----:B------:R-:W-:Y:S01]  /*e540*/  F2FP.F16.E4M3.UNPACK_B R64, R64 ;  /* 0x00000040ff40723e */ /* 0x000fe200020006ff */
[----:B------:R-:W-:Y:S01]  /*e550*/  HADD2.F32 R62, -RZ, R62.H1_H1 ;  /* 0x3000003eff3e7230 */ /* 0x000fe20000004100 */
[----:B------:R-:W-:Y:S01]  /*e560*/  F2FP.F16.E4M3.UNPACK_B R58, R58 ;  /* 0x0000003aff3a723e */ /* 0x000fe200020006ff */
[----:B------:R-:W-:-:S02]  /*e570*/  HADD2.F32 R68, -RZ, R68.H1_H1 ;  /* 0x30000044ff447230 */ /* 0x000fc40000004100 */
[----:B------:R-:W-:Y:S01]  /*e580*/  FMUL.FTZ R66, R42, R60 ;  /* 0x0000003c2a427220 */ /* 0x000fe20000410000 */
[----:B------:R-:W-:Y:S01]  /*e590*/  HADD2.F32 R57, -RZ, R57.H1_H1 ;  /* 0x30000039ff397230 */ /* 0x000fe20000004100 */
[----:B------:R-:W-:Y:S01]  /*e5a0*/  F2FP.SATFINITE.E4M3.F32.PACK_AB_MERGE_C R34, R69, R34, RZ ;  /* 0x000000224522723e */ /* 0x000fe200048070ff */
[----:B------:R-:W-:Y:S01]  /*e5b0*/  HADD2.F32 R55, -RZ, R52.H0_H0 ;  /* 0x20000034ff377230 */ /* 0x000fe20000004100 */
[----:B------:R-:W-:Y:S01]  /*e5c0*/  F2FP.SATFINITE.E4M3.F32.PACK_AB_MERGE_C R35, R70, R35, RZ ;  /* 0x000000234623723e */ /* 0x000fe200048070ff */
[----:B------:R-:W-:Y:S02]  /*e5d0*/  HADD2.F32 R41, -RZ, R40.H0_H0 ;  /* 0x20000028ff297230 */ /* 0x000fe40000004100 */
[C---:B------:R-:W-:Y:S01]  /*e5e0*/  FMUL.FTZ R74, R57.reuse, R68 ;  /* 0x00000044394a7220 */ /* 0x040fe20000410000 */
[----:B------:R-:W-:Y:S02]  /*e5f0*/  HADD2.F32 R43, -RZ, R43.H1_H1 ;  /* 0x3000002bff2b7230 */ /* 0x000fe40000004100 */
[----:B------:R-:W-:Y:S01]  /*e600*/  FMUL.FTZ R61, R57, R62 ;  /* 0x0000003e393d7220 */ /* 0x000fe20000410000 */
[-C--:B------:R-:W-:Y:S01]  /*e610*/  FMUL.FTZ R57, R42, R55.reuse ;  /* 0x000000372a397220 */ /* 0x080fe20000410000 */
[----:B------:R-:W-:Y:S01]  /*e620*/  FFMA.FTZ R66, R41, R55, -R66 ;  /* 0x0000003729427223 */ /* 0x000fe20000010842 */
[----:B------:R-:W-:-:S02]  /*e630*/  HADD2.F32 R55, -RZ, R56.H1_H1 ;  /* 0x30000038ff377230 */ /* 0x000fc40000004100 */
[C---:B------:R-:W-:Y:S01]  /*e640*/  FFMA.FTZ R74, R43.reuse, R62, -R74 ;  /* 0x0000003e2b4a7223 */ /* 0x040fe2000001084a */
[----:B------:R-:W-:Y:S01]  /*e650*/  FFMA.FTZ R68, R43, R68, R61 ;  /* 0x000000442b447223 */ /* 0x000fe2000001003d */
[----:B------:R-:W-:Y:S02]  /*e660*/  HADD2.F32 R54, -RZ, R54.H1_H1 ;  /* 0x30000036ff367230 */ /* 0x000fe40000004100 */
[----:B------:R-:W-:Y:S01]  /*e670*/  FFMA.FTZ R60, R41, R60, R57 ;  /* 0x0000003c293c7223 */ /* 0x000fe20000010039 */
[----:B------:R-:W-:Y:S01]  /*e680*/  HADD2.F32 R43, -RZ, R52.H1_H1 ;  /* 0x30000034ff2b7230 */ /* 0x000fe20000004100 */
[----:B------:R-:W-:Y:S01]  /*e690*/  F2FP.SATFINITE.E4M3.F32.PACK_AB_MERGE_C R25, R26, R25, R34 ;  /* 0x000000191a19723e */ /* 0x000fe20004807022 */
[----:B------:R-:W-:Y:S02]  /*e6a0*/  HADD2.F32 R40, -RZ, R40.H1_H1 ;  /* 0x30000028ff287230 */ /* 0x000fe40000004100 */
[----:B------:R-:W-:Y:S01]  /*e6b0*/  FMUL.FTZ R57, R54, R55 ;  /* 0x0000003736397220 */ /* 0x000fe20000410000 */
[----:B------:R-:W-:-:S02]  /*e6c0*/  HADD2.F32 R52, -RZ, R64.H0_H0 ;  /* 0x20000040ff347230 */ /* 0x000fc40000004100 */
[-C--:B------:R-:W-:Y:S01]  /*e6d0*/  FMUL.FTZ R54, R54, R43.reuse ;  /* 0x0000002b36367220 */ /* 0x080fe20000410000 */
[----:B------:R-:W-:Y:S02]  /*e6e0*/  HADD2.F32 R41, -RZ, R53.H0_H0 ;  /* 0x20000035ff297230 */ /* 0x000fe40000004100 */
[C---:B------:R-:W-:Y:S01]  /*e6f0*/  FFMA.FTZ R61, R40.reuse, R43, -R57 ;  /* 0x0000002b283d7223 */ /* 0x040fe20000010839 */
[----:B------:R-:W-:Y:S02]  /*e700*/  HADD2.F32 R42, -RZ, R58.H0_H0 ;  /* 0x2000003aff2a7230 */ /* 0x000fe40000004100 */
[----:B------:R-:W-:Y:S01]  /*e710*/  FFMA.FTZ R63, R40, R55, R54 ;  /* 0x00000037283f7223 */ /* 0x000fe20000010036 */
[----:B------:R-:W-:Y:S02]  /*e720*/  HADD2.F32 R40, -RZ, R39.H0_H0 ;  /* 0x20000027ff287230 */ /* 0x000fe40000004100 */
[----:B------:R-:W-:Y:S01]  /*e730*/  FMUL.FTZ R43, R41, R52 ;  /* 0x00000034292b7220 */ /* 0x000fe20000410000 */
[----:B------:R-:W-:-:S02]  /*e740*/  HADD2.F32 R64, -RZ, R64.H1_H1 ;  /* 0x30000040ff407230 */ /* 0x000fc40000004100 */
[-C--:B------:R-:W-:Y:S01]  /*e750*/  FMUL.FTZ R41, R41, R42.reuse ;  /* 0x0000002a29297220 */ /* 0x080fe20000410000 */
[----:B------:R-:W-:Y:S02]  /*e760*/  HADD2.F32 R53, -RZ, R53.H1_H1 ;  /* 0x30000035ff357230 */ /* 0x000fe40000004100 */
[C---:B------:R-:W-:Y:S01]  /*e770*/  FFMA.FTZ R55, R40.reuse, R42, -R43 ;  /* 0x0000002a28377223 */ /* 0x040fe2000001082b */
[----:B------:R-:W-:Y:S01]  /*e780*/  HADD2.F32 R58, -RZ, R58.H1_H1 ;  /* 0x3000003aff3a7230 */ /* 0x000fe20000004100 */
[----:B------:R-:W-:Y:S01]  /*e790*/  F2FP.F16.E4M3.UNPACK_B R43, R21.H1 ;  /* 0x00000015ff2b723e */ /* 0x000fe200030006ff */
[----:B------:R-:W-:Y:S02]  /*e7a0*/  HADD2.F32 R39, -RZ, R39.H1_H1 ;  /* 0x30000027ff277230 */ /* 0x000fe40000004100 */
[----:B------:R-:W-:Y:S01]  /*e7b0*/  FFMA.FTZ R56, R40, R52, R41 ;  /* 0x0000003428387223 */ /* 0x000fe20000010029 */
[C---:B------:R-:W-:Y:S01]  /*e7c0*/  FMUL.FTZ R42, R53.reuse, R64 ;  /* 0x00000040352a7220 */ /* 0x040fe20000410000 */
[----:B------:R-:W-:Y:S01]  /*e7d0*/  F2FP.F16.E4M3.UNPACK_B R41, R3.H1 ;  /* 0x00000003ff29723e */ /* 0x000fe200030006ff */
[----:B------:R-:W-:Y:S01]  /*e7e0*/  FMUL.FTZ R57, R53, R58 ;  /* 0x0000003a35397220 */ /* 0x000fe20000410000 */
[----:B------:R-:W-:-:S02]  /*e7f0*/  HADD2.F32 R53, -RZ, R43.H0_H0 ;  /* 0x2000002bff357230 */ /* 0x000fc40000004100 */
[C---:B------:R-:W-:Y:S01]  /*e800*/  FFMA.FTZ R58, R39.reuse, R58, -R42 ;  /* 0x0000003a273a7223 */ /* 0x040fe2000001082a */
[----:B------:R-:W-:Y:S02]  /*e810*/  HADD2.F32 R40, -RZ, R37.H0_H0 ;  /* 0x20000025ff287230 */ /* 0x000fe40000004100 */
[----:B------:R-:W-:Y:S01]  /*e820*/  FFMA.FTZ R57, R39, R64, R57 ;  /* 0x0000004027397223 */ /* 0x000fe20000010039 */
[----:B------:R-:W-:Y:S01]  /*e830*/  HADD2.F32 R42, -RZ, R41.H0_H0 ;  /* 0x20000029ff2a7230 */ /* 0x000fe20000004100 */
[----:B------:R-:W-:Y:S01]  /*e840*/  F2FP.F16.E4M3.UNPACK_B R3, R3 ;  /* 0x00000003ff03723e */ /* 0x000fe200020006ff */
        /* <DEDUP_REMOVED lines=8> */
[----:B------:R-:W-:Y:S01]  /*e8d0*/  HADD2.F32 R27, -RZ, R27.H1_H1 ;  /* 0x3000001bff1b7230 */ /* 0x000fe20000004100 */
[----:B------:R-:W-:Y:S01]  /*e8e0*/  F2FP.SATFINITE.E4M3.F32.PACK_AB_MERGE_C R68, R68, R73, RZ ;  /* 0x000000494444723e */ /* 0x000fe200048070ff */
[----:B------:R-:W-:Y:S02]  /*e8f0*/  HADD2.F32 R40, -RZ, R3.H0_H0 ;  /* 0x20000003ff287230 */ /* 0x000fe40000004100 */
[C---:B------:R-:W-:Y:S01]  /*e900*/  FMUL.FTZ R42, R37.reuse, R54 ;  /* 0x00000036252a7220 */ /* 0x040fe20000410000 */
[----:B------:R-:W-:Y:S01]  /*e910*/  FMUL.FTZ R43, R37, R52 ;  /* 0x00000034252b7220 */ /* 0x000fe20000410000 */
[----:B------:R-:W-:Y:S01]  /*e920*/  F2FP.F16.E4M3.UNPACK_B R37, R21 ;  /* 0x00000015ff25723e */ /* 0x000fe200020006ff */
[----:B------:R-:W-:-:S02]  /*e930*/  HADD2.F32 R21, -RZ, R24.H0_H0 ;  /* 0x20000018ff157230 */ /* 0x000fc40000004100 */
[C---:B------:R-:W-:Y:S01]  /*e940*/  FFMA.FTZ R41, R27.reuse, R52, -R42 ;  /* 0x000000341b297223 */ /* 0x040fe2000001082a */
[----:B------:R-:W-:Y:S01]  /*e950*/  FFMA.FTZ R54, R27, R54, R43 ;  /* 0x000000361b367223 */ /* 0x000fe2000001002b */
[----:B------:R-:W-:Y:S01]  /*e960*/  HADD2.F32 R24, -RZ, R24.H1_H1 ;  /* 0x30000018ff187230 */ /* 0x000fe20000004100 */
[----:B------:R-:W-:Y:S01]  /*e970*/  F2FP.SATFINITE.E4M3.F32.PACK_AB_MERGE_C R60, R63, R60, RZ ;  /* 0x0000003c3f3c723e */ /* 0x000fe200048070ff */
[--C-:B------:R-:W-:Y:S01]  /*e980*/  HADD2.F32 R42, -RZ, R37.reuse.H0_H0 ;  /* 0x20000025ff2a7230 */ /* 0x100fe20000004100 */
        /* <DEDUP_REMOVED lines=8> */
[----:B------:R-:W-:Y:S01]  /*ea10*/  FMUL.FTZ R24, R24, R27 ;  /* 0x0000001b18187220 */ /* 0x000fe20000410000 */
[-C--:B------:R-:W-:Y:S01]  /*ea20*/  FMUL.FTZ R21, R21, R40.reuse ;  /* 0x0000002815157220 */ /* 0x080fe20000410000 */
[C---:B------:R-:W-:Y:S01]  /*ea30*/  FFMA.FTZ R52, R3.reuse, R40, -R52 ;  /* 0x0000002803347223 */ /* 0x040fe20000010834 */
[----:B------:R-:W-:Y:S01]  /*ea40*/  F2FP.SATFINITE.E4M3.F32.PACK_AB_MERGE_C R33, R32, R33, R35 ;  /* 0x000000212021723e */ /* 0x000fe20004807023 */
[C---:B------:R-:W-:Y:S01]  /*ea50*/  FFMA.FTZ R39, R20.reuse, R27, -R39 ;  /* 0x0000001b14277223 */ /* 0x040fe20000010827 */
[----:B------:R-:W-:Y:S01]  /*ea60*/  FFMA.FTZ R20, R20, R37, R24 ;  /* 0x0000002514147223 */ /* 0x000fe20000010018 */
[----:B------:R-:W-:Y:S01]  /*ea70*/  FFMA.FTZ R21, R3, R42, R21 ;  /* 0x0000002a03157223 */ /* 0x000fe20000010015 */
[----:B------:R-:W-:-:S02]  /*ea80*/  F2FP.SATFINITE.E4M3.F32.PACK_AB_MERGE_C R27, R74, R71, RZ ;  /* 0x000000474a1b723e */ /* 0x000fc400048070ff */
[----:B------:R-:W-:Y:S02]  /*ea90*/  F2FP.SATFINITE.E4M3.F32.PACK_AB_MERGE_C R24, R61, R66, RZ ;  /* 0x000000423d18723e */ /* 0x000fe400048070ff */
        /* <DEDUP_REMOVED lines=8> */
.L_x_1849:
[----:B------:R-:W-:Y:S05]  /*eb20*/  BSYNC B1 ;  /* 0x0000000000017941 */ /* 0x000fea0003800000 */
.L_x_1848:
[----:B------:R-:W-:Y:S04]  /*eb30*/  BSSY B1, `(.L_x_1850) ;  /* 0x00000f9000017945 */ /* 0x000fe80003800000 */
[----:B------:R-:W-:Y:S05]  /*eb40*/  @P2 BRA `(.L_x_1851) ;  /* 0x0000000c00dc2947 */ /* 0x000fea0003800000 */
[----:B-----5:R-:W-:Y:S02]  /*eb50*/  SHF.R.U32.HI R3, RZ, 0x8, R28 ;  /* 0x00000008ff037819 */ /* 0x020fe4000001161c */
[----:B------:R-:W-:Y:S02]  /*eb60*/  SHF.R.U32.HI R21, RZ, 0x8, R30 ;  /* 0x00000008ff157819 */ /* 0x000fe4000001161e */
[----:B-1----:R-:W-:Y:S02]  /*eb70*/  LOP3.LUT R0, R28, 0xff, RZ, 0xc0, !PT ;  /* 0x000000ff1c007812 */ /* 0x002fe400078ec0ff */
[----:B------:R-:W-:Y:S02]  /*eb80*/  LOP3.LUT R3, R3, 0xff, RZ, 0xc0, !PT ;  /* 0x000000ff03037812 */ /* 0x000fe400078ec0ff */
[----:B------:R-:W-:Y:S02]  /*eb90*/  LEA.HI R26, R59, R214, RZ, 0x1c ;  /* 0x000000d63b1a7211 */ /* 0x000fe400078fe0ff */
[----:B------:R-:W-:-:S02]  /*eba0*/  LOP3.LUT R27, R21, 0xff, RZ, 0xc0, !PT ;  /* 0x000000ff151b7812 */ /* 0x000fc400078ec0ff */
[----:B------:R-:W-:Y:S02]  /*ebb0*/  PRMT R21, R3, 0x7604, R0 ;  /* 0x0000760403157816 */ /* 0x000fe40000000000 */
[----:B------:R-:W-:Y:S02]  /*ebc0*/  LOP3.LUT R24, R30, 0xff, RZ, 0xc0, !PT ;  /* 0x000000ff1e187812 */ /* 0x000fe400078ec0ff */
[----:B------:R-:W-:Y:S02]  /*ebd0*/  SHF.R.S32.HI R3, RZ, 0x1f, R26 ;  /* 0x0000001fff037819 */ /* 0x000fe4000001141a */
[----:B------:R-:W-:Y:S01]  /*ebe0*/  PRMT R37, R27, 0x7604, R24 ;  /* 0x000076041b257816 */ /* 0x000fe20000000018 */
[----:B------:R-:W-:Y:S01]  /*ebf0*/  IMAD.SHL.U32 R27, R26, 0x10, RZ ;  /* 0x000000101a1b7824 */ /* 0x000fe200078e00ff */
[----:B------:R-:W-:Y:S02]  /*ec00*/  LEA.HI R32, R3, R26, RZ, 0x3 ;  /* 0x0000001a03207211 */ /* 0x000fe400078f18ff */
[----:B------:R-:W-:-:S02]  /*ec10*/  SHF.R.U32.HI R24, RZ, 0x8, R31 ;  /* 0x00000008ff187819 */ /* 0x000fc4000001161f */
[----:B------:R-:W-:Y:S01]  /*ec20*/  LOP3.LUT R0, R204, 0x70, R27, 0xf8, !PT ;  /* 0x00000070cc007812 */ /* 0x000fe200078ef81b */
[----:B------:R-:W-:Y:S01]  /*ec30*/  IMAD.SHL.U32 R32, R32, 0x800, RZ ;  /* 0x0000080020207824 */ /* 0x000fe200078e00ff */
[----:B------:R-:W-:Y:S02]  /*ec40*/  SHF.R.U32.HI R33, RZ, 0x3, R204 ;  /* 0x00000003ff217819 */ /* 0x000fe400000116cc */
[----:B0-----:R-:W-:Y:S02]  /*ec50*/  SHF.R.U32.HI R25, RZ, 0x8, R29 ;  /* 0x00000008ff197819 */ /* 0x001fe4000001161d */
[----:B------:R-:W-:Y:S02]  /*ec60*/  LOP3.LUT R3, R31, 0xff, RZ, 0xc0, !PT ;  /* 0x000000ff1f037812 */ /* 0x000fe400078ec0ff */
[----:B------:R-:W-:Y:S02]  /*ec70*/  LOP3.LUT R24, R24, 0xff, RZ, 0xc0, !PT ;  /* 0x000000ff18187812 */ /* 0x000fe400078ec0ff */
[----:B------:R-:W-:-:S02]  /*ec80*/  LOP3.LUT R0, R0, R33, RZ, 0x3c, !PT ;  /* 0x0000002100007212 */ /* 0x000fc400078e3cff */
[----:B------:R-:W-:Y:S02]  /*ec90*/  LOP3.LUT R32, R32, 0xffffc000, RZ, 0xc0, !PT ;  /* 0xffffc00020207812 */ /* 0x000fe400078ec0ff */
[----:B------:R-:W-:Y:S02]  /*eca0*/  LOP3.LUT R20, R29, 0xff, RZ, 0xc0, !PT ;  /* 0x000000ff1d147812 */ /* 0x000fe400078ec0ff */
[----:B------:R-:W-:Y:S02]  /*ecb0*/  LOP3.LUT R25, R25, 0xff, RZ, 0xc0, !PT ;  /* 0x000000ff19197812 */ /* 0x000fe400078ec0ff */
[----:B------:R-:W-:Y:S02]  /*ecc0*/  SHF.R.U32.HI R26, RZ, 0x8, R4 ;  /* 0x00000008ff1a7819 */ /* 0x000fe40000011604 */
[----:B------:R-:W-:Y:S02]  /*ecd0*/  PRMT R38, R24, 0x7604, R3 ;  /* 0x0000760418267816 */ /* 0x000fe40000000003 */
[----:B------:R-:W-:-:S02]  /*ece0*/  IADD3 R3, R0, R32, R209 ;  /* 0x0000002000037210 */ /* 0x000fc40007ffe0d1 */
[----:B------:R-:W-:Y:S02]  /*ecf0*/  PRMT R20, R25, 0x7604, R20 ;  /* 0x0000760419147816 */ /* 0x000fe40000000014 */
[----:B------:R-:W-:Y:S01]  /*ed00*/  LOP3.LUT R25, R4, 0xff, RZ, 0xc0, !PT ;  /* 0x000000ff04197812 */ /* 0x000fe200078ec0ff */
[----:B------:R-:W-:Y:S01]  /*ed10*/  IMAD.IADD R0, R184, 0x1, R3 ;  /* 0x00000001b8007824 */ /* 0x000fe200078e0203 */
[----:B------:R-:W-:Y:S02]  /*ed20*/  LOP3.LUT R26, R26, 0xff, RZ, 0xc0, !PT ;  /* 0x000000ff1a1a7812 */ /* 0x000fe400078ec0ff */
[----:B------:R-:W-:Y:S02]  /*ed30*/  SHF.R.U32.HI R41, RZ, 0x8, R6 ;  /* 0x00000008ff297819 */ /* 0x000fe40000011606 */
[----:B------:R-:W-:Y:S01]  /*ed40*/  PRMT R43, R26, 0x7604, R25 ;  /* 0x000076041a2b7816 */ /* 0x000fe20000000019 */
[----:B------:R-:W-:Y:S01]  /*ed50*/  LDS.128 R32, [R0+0x18000] ;  /* 0x0180000000207984 */ /* 0x000fe20000000c00 */
[----:B------:R-:W-:-:S02]  /*ed60*/  SHF.R.U32.HI R40, RZ, 0x8, R5 ;  /* 0x00000008ff287819 */ /* 0x000fc40000011605 */
[----:B------:R-:W-:Y:S01]  /*ed70*/  SHF.R.U32.HI R53, RZ, 0x8, R7 ;  /* 0x00000008ff357819 */ /* 0x000fe20000011607 */
[----:B------:R-:W0:Y:S01]  /*ed80*/  LDS.128 R24, [R224+0x18000] ;  /* 0x01800000e0187984 */ /* 0x000e220000000c00 */
[----:B------:R-:W-:Y:S02]  /*ed90*/  LOP3.LUT R42, R41, 0xff, RZ, 0xc0, !PT ;  /* 0x000000ff292a7812 */ /* 0x000fe400078ec0ff */
[----:B------:R-:W-:Y:S02]  /*eda0*/  LOP3.LUT R39, R5, 0xff, RZ, 0xc0, !PT ;  /* 0x000000ff05277812 */ /* 0x000fe400078ec0ff */
[----:B------:R-:W-:Y:S02]  /*edb0*/  LOP3.LUT R52, R7, 0xff, RZ, 0xc0, !PT ;  /* 0x000000ff07347812 */ /* 0x000fe400078ec0ff */
[----:B------:R-:W-:Y:S02]  /*edc0*/  LOP3.LUT R40, R40, 0xff, RZ, 0xc0, !PT ;  /* 0x000000ff28287812 */ /* 0x000fe400078ec0ff */
[----:B------:R-:W-:-:S02]  /*edd0*/  LOP3.LUT R41, R53, 0xff, RZ, 0xc0, !PT ;  /* 0x000000ff35297812 */ /* 0x000fc400078ec0ff */
[----:B------:R-:W-:Y:S02]  /*ede0*/  LOP3.LUT R3, R6, 0xff, RZ, 0xc0, !PT ;  /* 0x000000ff06037812 */ /* 0x000fe400078ec0ff */
[----:B------:R-:W-:Y:S02]  /*edf0*/  PRMT R40, R40, 0x7604, R39 ;  /* 0x0000760428287816 */ /* 0x000fe40000000027 */
[----:B------:R-:W-:Y:S02]  /*ee00*/  SHF.R.U32.HI R54, RZ, 0x10, R29 ;  /* 0x00000010ff367819 */ /* 0x000fe4000001161d */
[----:B------:R-:W-:Y:S02]  /*ee10*/  PRMT R52, R41, 0x7604, R52 ;  /* 0x0000760429347816 */ /* 0x000fe40000000034 */
[----:B------:R-:W-:Y:S02]  /*ee20*/  SHF.R.U32.HI R39, RZ, 0x10, R31 ;  /* 0x00000010ff277819 */ /* 0x000fe4000001161f */
[----:B------:R-:W-:-:S02]  /*ee30*/  SHF.R.U32.HI R41, RZ, 0x10, R5 ;  /* 0x00000010ff297819 */ /* 0x000fc40000011605 */
[----:B------:R-:W-:Y:S01]  /*ee40*/  PRMT R53, R42, 0x7604, R3 ;  /* 0x000076042a357816 */ /* 0x000fe20000000003 */
[----:B------:R-:W-:Y:S01]  /*ee50*/  IMAD.U32 R3, R54, 0x10000, RZ ;  /* 0x0001000036037824 */ /* 0x000fe200078e00ff */
[----:B------:R-:W-:Y:S01]  /*ee60*/  SHF.R.U32.HI R57, RZ, 0x10, R7 ;  /* 0x00000010ff397819 */ /* 0x000fe20000011607 */
[----:B------:R-:W-:Y:S01]  /*ee70*/  IMAD.U32 R39, R39, 0x10000, RZ ;  /* 0x0001000027277824 */ /* 0x000fe200078e00ff */
[----:B------:R-:W-:Y:S02]  /*ee80*/  SHF.L.U32 R41, R41, 0x10, RZ ;  /* 0x0000001029297819 */ /* 0x000fe400000006ff */
[----:B------:R-:W-:Y:S01]  /*ee90*/  LOP3.LUT R21, R21, 0xff0000, R28, 0xf8, !PT ;  /* 0x00ff000015157812 */ /* 0x000fe200078ef81c */
[----:B------:R-:W-:Y:S01]  /*eea0*/  IMAD.U32 R57, R57, 0x10000, RZ ;  /* 0x0001000039397824 */ /* 0x000fe200078e00ff */
        /* <DEDUP_REMOVED lines=11> */
[----:B------:R-:W-:Y:S02]  /*ef60*/  LOP3.LUT R6, R21, 0xff000000, R6, 0xf8, !PT ;  /* 0xff00000015067812 */ /* 0x000fe400078ef806 */
[-C--:B0-----:R-:W-:Y:S02]  /*ef70*/  F2FP.F16.E4M3.UNPACK_B R30, R27.reuse ;  /* 0x0000001bff1e723e */ /* 0x081fe400020006ff */
[----:B------:R-:W-:-:S02]  /*ef80*/  F2FP.F16.E4M3.UNPACK_B R31, R27.H1 ;  /* 0x0000001bff1f723e */ /* 0x000fc400030006ff */
[-C--:B------:R-:W-:Y:S02]  /*ef90*/  F2FP.F16.E4M3.UNPACK_B R21, R24.reuse ;  /* 0x00000018ff15723e */ /* 0x080fe400020006ff */
[----:B------:R-:W-:Y:S02]  /*efa0*/  F2FP.F16.E4M3.UNPACK_B R27, R24.H1 ;  /* 0x00000018ff1b723e */ /* 0x000fe400030006ff */
[----:B------:R-:W-:Y:S02]  /*efb0*/  F2FP.F16.E4M3.UNPACK_B R54, R55 ;  /* 0x00000037ff36723e */ /* 0x000fe400020006ff */
[----:B------:R-:W-:Y:S02]  /*efc0*/  F2FP.F16.E4M3.UNPACK_B R29, R33 ;  /* 0x00000021ff1d723e */ /* 0x000fe400020006ff */
[----:B------:R-:W-:Y:S01]  /*efd0*/  F2FP.F16.E4M3.UNPACK_B R24, R41 ;  /* 0x00000029ff18723e */ /* 0x000fe200020006ff */
[----:B------:R-:W-:Y:S01]  /*efe0*/  HADD2.F32 R56, -RZ, R54.H0_H0 ;  /* 0x20000036ff387230 */ /* 0x000fe20000004100 */
[-C--:B------:R-:W-:Y:S01]  /*eff0*/  F2FP.F16.E4M3.UNPACK_B R20, R25.reuse ;  /* 0x00000019ff14723e */ /* 0x080fe200020006ff */
[----:B------:R-:W-:Y:S01]  /*f000*/  HADD2.F32 R5, -RZ, R29.H0_H0 ;  /* 0x2000001dff057230 */ /* 0x000fe20000004100 */
[--C-:B------:R-:W-:Y:S01]  /*f010*/  LOP3.LUT R43, R43, 0xff0000, R4.reuse, 0xf8, !PT ;  /* 0x00ff00002b2b7812 */ /* 0x100fe200078ef804 */
[----:B------:R-:W-:Y:S01]  /*f020*/  HADD2.F32 R42, -RZ, R24.H0_H0 ;  /* 0x20000018ff2a7230 */ /* 0x000fe20000004100 */
[----:B------:R-:W-:Y:S01]  /*f030*/  F2FP.F16.E4M3.UNPACK_B R28, R25.H1 ;  /* 0x00000019ff1c723e */ /* 0x000fe200030006ff */
[----:B------:R-:W-:Y:S01]  /*f040*/  HADD2.F32 R25, -RZ, R20.H0_H0 ;  /* 0x20000014ff197230 */ /* 0x000fe20000004100 */
[----:B------:R-:W-:Y:S01]  /*f050*/  LOP3.LUT R53, R43, 0xff000000, R4, 0xf8, !PT ;  /* 0xff0000002b357812 */ /* 0x000fe200078ef804 */
[C---:B------:R-:W-:Y:S01]  /*f060*/  FMUL.FTZ R60, R5.reuse, R56 ;  /* 0x00000038053c7220 */ /* 0x040fe20000410000 */
[----:B------:R-:W-:Y:S01]  /*f070*/  F2FP.F16.E4M3.UNPACK_B R37, R33.H1 ;  /* 0x00000021ff25723e */ /* 0x000fe200030006ff */
[-C--:B------:R-:W-:Y:S01]  /*f080*/  FMUL.FTZ R43, R5, R42.reuse ;  /* 0x0000002a052b7220 */ /* 0x080fe20000410000 */
[----:B------:R-:W-:Y:S01]  /*f090*/  F2FP.F16.E4M3.UNPACK_B R55, R55.H1 ;  /* 0x00000037ff37723e */ /* 0x000fe200030006ff */
[C---:B------:R-:W-:Y:S01]  /*f0a0*/  FFMA.FTZ R5, R25.reuse, R42, -R60 ;  /* 0x0000002a19057223 */ /* 0x040fe2000001083c */
[----:B------:R-:W-:Y:S01]  /*f0b0*/  F2FP.F16.E4M3.UNPACK_B R41, R41.H1 ;  /* 0x00000029ff29723e */ /* 0x000fe200030006ff */
[----:B------:R-:W-:Y:S01]  /*f0c0*/  FFMA.FTZ R25, R25, R56, R43 ;  /* 0x0000003819197223 */ /* 0x000fe2000001002b */
[----:B------:R-:W-:Y:S01]  /*f0d0*/  LOP3.LUT R58, R57, 0xff000000, R7, 0xf8, !PT ;  /* 0xff000000393a7812 */ /* 0x000fe200078ef807 */
[----:B------:R-:W-:Y:S01]  /*f0e0*/  HADD2.F32 R57, -RZ, R54.H1_H1 ;  /* 0x30000036ff397230 */ /* 0x000fe20000004100 */
[-C--:B------:R-:W-:Y:S01]  /*f0f0*/  F2FP.F16.E4M3.UNPACK_B R38, R35.reuse ;  /* 0x00000023ff26723e */ /* 0x080fe200020006ff */
[----:B------:R-:W-:Y:S01]  /*f100*/  HADD2.F32 R54, -RZ, R55.H0_H0 ;  /* 0x20000037ff367230 */ /* 0x000fe20000004100 */
[----:B------:R-:W-:Y:S01]  /*f110*/  F2FP.F16.E4M3.UNPACK_B R39, R35.H1 ;  /* 0x00000023ff27723e */ /* 0x000fe200030006ff */
[----:B------:R-:W-:Y:S01]  /*f120*/  HADD2.F32 R43, -RZ, R24.H1_H1 ;  /* 0x30000018ff2b7230 */ /* 0x000fe20000004100 */
[-C--:B------:R-:W-:Y:S01]  /*f130*/  F2FP.F16.E4M3.UNPACK_B R7, R34.reuse ;  /* 0x00000022ff07723e */ /* 0x080fe200020006ff */
[----:B------:R-:W-:Y:S01]  /*f140*/  HADD2.F32 R24, -RZ, R20.H1_H1 ;  /* 0x30000014ff187230 */ /* 0x000fe20000004100 */
[----:B------:R-:W-:Y:S01]  /*f150*/  F2FP.F16.E4M3.UNPACK_B R35, R34.H1 ;  /* 0x00000022ff23723e */ /* 0x000fe200030006ff */
[----:B------:R-:W-:Y:S01]  /*f160*/  HADD2.F32 R34, -RZ, R37.H0_H0 ;  /* 0x20000025ff227230 */ /* 0x000fe20000004100 */
[-C--:B------:R-:W-:Y:S01]  /*f170*/  F2FP.F16.E4M3.UNPACK_B R33, R32.reuse ;  /* 0x00000020ff21723e */ /* 0x080fe200020006ff */
[----:B------:R-:W-:Y:S01]  /*f180*/  HADD2.F32 R42, -RZ, R41.H0_H0 ;  /* 0x20000029ff2a7230 */ /* 0x000fe20000004100 */
[----:B------:R-:W-:Y:S01]  /*f190*/  F2FP.F16.E4M3.UNPACK_B R32, R32.H1 ;  /* 0x00000020ff20723e */ /* 0x000fe200030006ff */
[----:B------:R-:W-:-:S02]  /*f1a0*/  HADD2.F32 R20, -RZ, R29.H1_H1 ;  /* 0x3000001dff147230 */ /* 0x000fc40000004100 */
[C---:B------:R-:W-:Y:S01]  /*f1b0*/  FMUL.FTZ R60, R34.reuse, R54 ;  /* 0x00000036223c7220 */ /* 0x040fe20000410000 */
[----:B------:R-:W-:Y:S02]  /*f1c0*/  HADD2.F32 R29, -RZ, R28.H0_H0 ;  /* 0x2000001cff1d7230 */ /* 0x000fe40000004100 */
[-C--:B------:R-:W-:Y:S01]  /*f1d0*/  FMUL.FTZ R63, R34, R42.reuse ;  /* 0x0000002a223f7220 */ /* 0x080fe20000410000 */
[----:B------:R-:W-:Y:S02]  /*f1e0*/  HADD2.F32 R55, -RZ, R55.H1_H1 ;  /* 0x30000037ff377230 */ /* 0x000fe40000004100 */
[C---:B------:R-:W-:Y:S01]  /*f1f0*/  FMUL.FTZ R61, R20.reuse, R57 ;  /* 0x00000039143d7220 */ /* 0x040fe20000410000 */
[----:B------:R-:W-:Y:S01]  /*f200*/  FMUL.FTZ R56, R20, R43 ;  /* 0x0000002b14387220 */ /* 0x000fe20000410000 */
[C---:B------:R-:W-:Y:S01]  /*f210*/  FFMA.FTZ R60, R29.reuse, R42, -R60 ;  /* 0x0000002a1d3c7223 */ /* 0x040fe2000001083c */
[----:B------:R-:W-:Y:S01]  /*f220*/  F2FP.F16.E4M3.UNPACK_B R42, R52 ;  /* 0x00000034ff2a723e */ /* 0x000fe200020006ff */
[----:B------:R-:W-:Y:S01]  /*f230*/  FFMA.FTZ R63, R29, R54, R63 ;  /* 0x000000361d3f7223 */ /* 0x000fe2000001003f */
[----:B------:R-:W-:Y:S01]  /*f240*/  F2FP.F16.E4M3.UNPACK_B R54, R58 ;  /* 0x0000003aff36723e */ /* 0x000fe200020006ff */
[----:B------:R-:W-:-:S02]  /*f250*/  HADD2.F32 R37, -RZ, R37.H1_H1 ;  /* 0x30000025ff257230 */ /* 0x000fc40000004100 */
[C---:B------:R-:W-:Y:S01]  /*f260*/  FFMA.FTZ R20, R24.reuse, R43, -R61 ;  /* 0x0000002b18147223 */ /* 0x040fe2000001083d */
[----:B------:R-:W-:Y:S02]  /*f270*/  HADD2.F32 R41, -RZ, R41.H1_H1 ;  /* 0x30000029ff297230 */ /* 0x000fe40000004100 */
[----:B------:R-:W-:Y:S01]  /*f280*/  FFMA.FTZ R24, R24, R57, R56 ;  /* 0x0000003918187223 */ /* 0x000fe20000010038 */
[----:B------:R-:W-:Y:S02]  /*f290*/  HADD2.F32 R34, -RZ, R38.H0_H0 ;  /* 0x20000026ff227230 */ /* 0x000fe40000004100 */
[C---:B------:R-:W-:Y:S01]  /*f2a0*/  FMUL.FTZ R57, R37.reuse, R55 ;  /* 0x0000003725397220 */ /* 0x040fe20000410000 */
[----:B------:R-:W-:Y:S02]  /*f2b0*/  HADD2.F32 R43, -RZ, R42.H0_H0 ;  /* 0x2000002aff2b7230 */ /* 0x000fe40000004100 */
[----:B------:R-:W-:Y:S01]  /*f2c0*/  FMUL.FTZ R62, R37, R41 ;  /* 0x00000029253e7220 */ /* 0x000fe20000410000 */
[----:B------:R-:W-:Y:S01]  /*f2d0*/  HADD2.F32 R28, -RZ, R28.H1_H1 ;  /* 0x3000001cff1c7230 */ /* 0x000fe20000004100 */
[----:B------:R-:W-:Y:S01]  /*f2e0*/  F2FP.F16.E4M3.UNPACK_B R58, R58.H1 ;  /* 0x0000003aff3a723e */ /* 0x000fe200030006ff */
[----:B------:R-:W-:-:S02]  /*f2f0*/  HADD2.F32 R56, -RZ, R54.H0_H0 ;  /* 0x20000036ff387230 */ /* 0x000fc40000004100 */
[----:B------:R-:W-:Y:S01]  /*f300*/  FMUL.FTZ R37, R34, R43 ;  /* 0x0000002b22257220 */ /* 0x000fe20000410000 */
[----:B------:R-:W-:Y:S02]  /*f310*/  HADD2.F32 R29, -RZ, R30.H0_H0 ;  /* 0x2000001eff1d7230 */ /* 0x000fe40000004100 */
[----:B------:R-:W-:Y:S01]  /*f320*/  FFMA.FTZ R57, R28, R41, -R57 ;  /* 0x000000291c397223 */ /* 0x000fe20000010839 */
[----:B------:R-:W-:Y:S02]  /*f330*/  HADD2.F32 R41, -RZ, R54.H1_H1 ;  /* 0x30000036ff297230 */ /* 0x000fe40000004100 */
[----:B------:R-:W-:Y:S01]  /*f340*/  FMUL.FTZ R64, R34, R56 ;  /* 0x0000003822407220 */ /* 0x000fe20000410000 */
[----:B------:R-:W-:Y:S01]  /*f350*/  F2FP.F16.E4M3.UNPACK_B R52, R52.H1 ;  /* 0x00000034ff34723e */ /* 0x000fe200030006ff */
[----:B------:R-:W-:Y:S02]  /*f360*/  HADD2.F32 R38, -RZ, R38.H1_H1 ;  /* 0x30000026ff267230 */ /* 0x000fe40000004100 */
[----:B------:R-:W-:Y:S01]  /*f370*/  FFMA.FTZ R56, R29, R56, R37 ;  /* 0x000000381d387223 */ /* 0x000fe20000010025 */
[----:B------:R-:W-:-:S02]  /*f380*/  HADD2.F32 R37, -RZ, R42.H1_H1 ;  /* 0x3000002aff257230 */ /* 0x000fc40000004100 */
[----:B------:R-:W-:Y:S01]  /*f390*/  FFMA.FTZ R64, R29, R43, -R64 ;  /* 0x0000002b1d407223 */ /* 0x000fe20000010840 */
[----:B------:R-:W-:Y:S02]  /*f3a0*/  HADD2.F32 R30, -RZ, R30.H1_H1 ;  /* 0x3000001eff1e7230 */ /* 0x000fe40000004100 */
[C---:B------:R-:W-:Y:S01]  /*f3b0*/  FMUL.FTZ R43, R38.reuse, R41 ;  /* 0x00000029262b7220 */ /* 0x040fe20000410000 */
[----:B------:R-:W-:Y:S02]  /*f3c0*/  HADD2.F32 R42, -RZ, R58.H0_H0 ;  /* 0x2000003aff2a7230 */ /* 0x000fe40000004100 */
[----:B------:R-:W-:Y:S01]  /*f3d0*/  FMUL.FTZ R38, R38, R37 ;  /* 0x0000002526267220 */ /* 0x000fe20000410000 */
[----:B------:R-:W-:Y:S02]  /*f3e0*/  HADD2.F32 R29, -RZ, R39.H0_H0 ;  /* 0x20000027ff1d7230 */ /* 0x000fe40000004100 */
[----:B------:R-:W-:Y:S01]  /*f3f0*/  FFMA.FTZ R62, R28, R55, R62 ;  /* 0x000000371c3e7223 */ /* 0x000fe2000001003e */
[----:B------:R-:W-:-:S02]  /*f400*/  HADD2.F32 R34, -RZ, R52.H0_H0 ;  /* 0x20000034ff227230 */ /* 0x000fc40000004100 */
[C---:B------:R-:W-:Y:S01]  /*f410*/  FFMA.FTZ R55, R30.reuse, R37, -R43 ;  /* 0x000000251e377223 */ /* 0x040fe2000001082b */
[----:B------:R-:W-:Y:S02]  /*f420*/  HADD2.F32 R28, -RZ, R31.H0_H0 ;  /* 0x2000001fff1c7230 */ /* 0x000fe40000004100 */
[C---:B------:R-:W-:Y:S01]  /*f430*/  FMUL.FTZ R65, R29.reuse, R42 ;  /* 0x0000002a1d417220 */ /* 0x040fe20000410000 */
[----:B------:R-:W-:Y:S01]  /*f440*/  F2FP.F16.E4M3.UNPACK_B R37, R53.H1 ;  /* 0x00000035ff25723e */ /* 0x000fe200030006ff */
[----:B------:R-:W-:Y:S01]  /*f450*/  FMUL.FTZ R29, R29, R34 ;  /* 0x000000221d1d7220 */ /* 0x000fe20000410000 */
[----:B------:R-:W-:Y:S01]  /*f460*/  FFMA.FTZ R61, R30, R41, R38 ;  /* 0x000000291e3d7223 */ /* 0x000fe20000010026 */
[----:B------:R-:W-:Y:S01]  /*f470*/  F2FP.F16.E4M3.UNPACK_B R30, R40.H1 ;  /* 0x00000028ff1e723e */ /* 0x000fe200030006ff */
[----:B------:R-:W-:Y:S02]  /*f480*/  HADD2.F32 R52, -RZ, R52.H1_H1 ;  /* 0x30000034ff347230 */ /* 0x000fe40000004100 */
[----:B------:R-:W-:Y:S01]  /*f490*/  FFMA.FTZ R66, R28, R42, R29 ;  /* 0x0000002a1c427223 */ /* 0x000fe2000001001d */
[----:B------:R-:W-:-:S02]  /*f4a0*/  HADD2.F32 R58, -RZ, R58.H1_H1 ;  /* 0x3000003aff3a7230 */ /* 0x000fc40000004100 */
[----:B------:R-:W-:Y:S01]  /*f4b0*/  FFMA.FTZ R65, R28, R34, -R65 ;  /* 0x000000221c417223 */ /* 0x000fe20000010841 */
[----:B------:R-:W-:Y:S01]  /*f4c0*/  HADD2.F32 R39, -RZ, R39.H1_H1 ;  /* 0x30000027ff277230 */ /* 0x000fe20000004100 */
[----:B------:R-:W-:Y:S01]  /*f4d0*/  F2FP.F16.E4M3.UNPACK_B R53, R53 ;  /* 0x00000035ff35723e */ /* 0x000fe200020006ff */
[----:B------:R-:W-:Y:S01]  /*f4e0*/  HADD2.F32 R38, -RZ, R37.H0_H0 ;  /* 0x20000025ff267230 */ /* 0x000fe20000004100 */
[----:B------:R-:W-:Y:S01]  /*f4f0*/  F2FP.F16.E4M3.UNPACK_B R40, R40 ;  /* 0x00000028ff28723e */ /* 0x000fe200020006ff */
[----:B------:R-:W-:Y:S02]  /*f500*/  HADD2.F32 R29, -RZ, R32.H0_H0 ;  /* 0x20000020ff1d7230 */ /* 0x000fe40000004100 */
[C---:B------:R-:W-:Y:S01]  /*f510*/  FMUL.FTZ R42, R39.reuse, R58 ;  /* 0x0000003a272a7220 */ /* 0x040fe20000410000 */
[----:B------:R-:W-:Y:S02]  /*f520*/  HADD2.F32 R34, -RZ, R30.H0_H0 ;  /* 0x2000001eff227230 */ /* 0x000fe40000004100 */
[----:B------:R-:W-:Y:S01]  /*f530*/  FMUL.FTZ R41, R39, R52 ;  /* 0x0000003427297220 */ /* 0x000fe20000410000 */
[----:B------:R-:W-:-:S02]  /*f540*/  HADD2.F32 R28, -RZ, R27.H0_H0 ;  /* 0x2000001bff1c7230 */ /* 0x000fc40000004100 */
[C---:B------:R-:W-:Y:S01]  /*f550*/  FMUL.FTZ R39, R29.reuse, R38 ;  /* 0x000000261d277220 */ /* 0x040fe20000410000 */
[----:B------:R-:W-:Y:S02]  /*f560*/  HADD2.F32 R31, -RZ, R31.H1_H1 ;  /* 0x3000001fff1f7230 */ /* 0x000fe40000004100 */
[-C--:B------:R-:W-:Y:S01]  /*f570*/  FMUL.FTZ R29, R29, R34.reuse ;  /* 0x000000221d1d7220 */ /* 0x080fe20000410000 */
[----:B------:R-:W-:Y:S02]  /*f580*/  HADD2.F32 R37, -RZ, R37.H1_H1 ;  /* 0x30000025ff257230 */ /* 0x000fe40000004100 */
[----:B------:R-:W-:Y:S01]  /*f590*/  FFMA.FTZ R39, R28, R34, -R39 ;  /* 0x000000221c277223 */ /* 0x000fe20000010827 */
[----:B------:R-:W-:Y:S02]  /*f5a0*/  HADD2.F32 R32, -RZ, R32.H1_H1 ;  /* 0x30000020ff207230 */ /* 0x000fe40000004100 */
[----:B------:R-:W-:Y:S01]  /*f5b0*/  FFMA.FTZ R67, R31, R58, R41 ;  /* 0x0000003a1f437223 */ /* 0x000fe20000010029 */
[----:B------:R-:W-:-:S02]  /*f5c0*/  HADD2.F32 R30, -RZ, R30.H1_H1 ;  /* 0x3000001eff1e7230 */ /* 0x000fc40000004100 */
[----:B------:R-:W-:Y:S01]  /*f5d0*/  FFMA.FTZ R68, R31, R52, -R42 ;  /* 0x000000341f447223 */ /* 0x000fe2000001082a */
[----:B------:R-:W-:Y:S02]  /*f5e0*/  HADD2.F32 R27, -RZ, R27.H1_H1 ;  /* 0x3000001bff1b7230 */ /* 0x000fe40000004100 */
[-C--:B------:R-:W-:Y:S01]  /*f5f0*/  FMUL.FTZ R34, R32, R37.reuse ;  /* 0x0000002520227220 */ /* 0x080fe20000410000 */
[----:B------:R-:W-:Y:S01]  /*f600*/  FFMA.FTZ R41, R28, R38, R29 ;  /* 0x000000261c297223 */ /* 0x000fe2000001001d */
[-C--:B------:R-:W-:Y:S01]  /*f610*/  FMUL.FTZ R32, R32, R30.reuse ;  /* 0x0000001e20207220 */ /* 0x080fe20000410000 */
[----:B------:R-:W-:Y:S02]  /*f620*/  HADD2.F32 R31, -RZ, R53.H0_H0 ;  /* 0x20000035ff1f7230 */ /* 0x000fe40000004100 */
[C---:B------:R-:W-:Y:S01]  /*f630*/  FFMA.FTZ R42, R27.reuse, R30, -R34 ;  /* 0x0000001e1b2a7223 */ /* 0x040fe20000010822 */
[----:B------:R-:W-:Y:S02]  /*f640*/  HADD2.F32 R28, -RZ, R33.H0_H0 ;  /* 0x20000021ff1c7230 */ /* 0x000fe40000004100 */
[----:B------:R-:W-:Y:S01]  /*f650*/  FFMA.FTZ R52, R27, R37, R32 ;  /* 0x000000251b347223 */ /* 0x000fe20000010020 */
[----:B------:R-:W-:Y:S01]  /*f660*/  HADD2.F32 R29, -RZ, R40.H0_H0 ;  /* 0x20000028ff1d7230 */ /* 0x000fe20000004100 */
[----:B------:R-:W-:Y:S01]  /*f670*/  F2FP.F16.E4M3.UNPACK_B R4, R26 ;  /* 0x0000001aff04723e */ /* 0x000fe200020006ff */
[----:B------:R-:W-:-:S02]  /*f680*/  HADD2.F32 R27, -RZ, R21.H0_H0 ;  /* 0x20000015ff1b7230 */ /* 0x000fc40000004100 */
[C---:B------:R-:W-:Y:S01]  /*f690*/  FMUL.FTZ R32, R28.reuse, R31 ;  /* 0x0000001f1c207220 */ /* 0x040fe20000410000 */
[----:B------:R-:W-:Y:S02]  /*f6a0*/  HADD2.F32 R30, -RZ, R53.H1_H1 ;  /* 0x30000035ff1e7230 */ /* 0x000fe40000004100 */
[-C--:B------:R-:W-:Y:S01]  /*f6b0*/  FMUL.FTZ R28, R28, R29.reuse ;  /* 0x0000001d1c1c7220 */ /* 0x080fe20000410000 */
        /* <DEDUP_REMOVED lines=8> */
[----:B------:R-:W-:Y:S01]  /*f740*/  FMUL.FTZ R37, R33, R40 ;  /* 0x0000002821257220 */ /* 0x000fe20000410000 */
[----:B------:R-:W-:Y:S01]  /*f750*/  F2FP.F16.E4M3.UNPACK_B R26, R26.H1 ;  /* 0x0000001aff1a723e */ /* 0x000fe200030006ff */
[----:B------:R-:W-:Y:S01]  /*f760*/  FFMA.FTZ R33, R21, R40, -R32 ;  /* 0x0000002815217223 */ /* 0x000fe20000010820 */
[----:B------:R-:W-:-:S02]  /*f770*/  HADD2.F32 R32, -RZ, R29.H0_H0 ;  /* 0x2000001dff207230 */ /* 0x000fc40000004100 */
[----:B------:R-:W-:Y:S01]  /*f780*/  FFMA.FTZ R38, R21, R30, R37 ;  /* 0x0000001e15267223 */ /* 0x000fe20000010025 */
[----:B------:R-:W-:Y:S01]  /*f790*/  HADD2.F32 R27, -RZ, R35.H0_H0 ;  /* 0x20000023ff1b7230 */ /* 0x000fe20000004100 */
[----:B------:R-:W-:Y:S01]  /*f7a0*/  F2FP.F16.E4M3.UNPACK_B R3, R3 ;  /* 0x00000003ff03723e */ /* 0x000fe200020006ff */
[----:B------:R-:W-:Y:S01]  /*f7b0*/  HADD2.F32 R30, -RZ, R28.H0_H0 ;  /* 0x2000001cff1e7230 */ /* 0x000fe20000004100 */
[----:B------:R-:W-:Y:S01]  /*f7c0*/  F2FP.SATFINITE.E4M3.F32.PACK_AB_MERGE_C R57, R57, R60, RZ ;  /* 0x0000003c3939723e */ /* 0x000fe200048070ff */
[----:B------:R-:W-:Y:S02]  /*f7d0*/  HADD2.F32 R29, -RZ, R29.H1_H1 ;  /* 0x3000001dff1d7230 */ /* 0x000fe40000004100 */
[C---:B------:R-:W-:Y:S01]  /*f7e0*/  FMUL.FTZ R40, R27.reuse, R32 ;  /* 0x000000201b287220 */ /* 0x040fe20000410000 */
[----:B------:R-:W-:Y:S02]  /*f7f0*/  HADD2.F32 R35, -RZ, R35.H1_H1 ;  /* 0x30000023ff237230 */ /* 0x000fe40000004100 */
[----:B------:R-:W-:Y:S01]  /*f800*/  FMUL.FTZ R54, R27, R30 ;  /* 0x0000001e1b367220 */ /* 0x000fe20000410000 */
[----:B------:R-:W-:Y:S01]  /*f810*/  HADD2.F32 R21, -RZ, R26.H0_H0 ;  /* 0x2000001aff157230 */ /* 0x000fe20000004100 */
[----:B------:R-:W-:Y:S01]  /*f820*/  F2FP.F16.E4M3.UNPACK_B R27, R6 ;  /* 0x00000006ff1b723e */ /* 0x000fe200020006ff */
[----:B------:R-:W-:-:S02]  /*f830*/  HADD2.F32 R28, -RZ, R28.H1_H1 ;  /* 0x3000001cff1c7230 */ /* 0x000fc40000004100 */
[----:B------:R-:W-:Y:S01]  /*f840*/  FMUL.FTZ R37, R35, R29 ;  /* 0x0000001d23257220 */ /* 0x000fe20000410000 */
[----:B------:R-:W-:Y:S02]  /*f850*/  HADD2.F32 R26, -RZ, R26.H1_H1 ;  /* 0x3000001aff1a7230 */ /* 0x000fe40000004100 */
[----:B------:R-:W-:Y:S01]  /*f860*/  FFMA.FTZ R40, R21, R30, -R40 ;  /* 0x0000001e15287223 */ /* 0x000fe20000010828 */
[--C-:B------:R-:W-:Y:S02]  /*f870*/  HADD2.F32 R6, -RZ, R7.reuse.H0_H0 ;  /* 0x20000007ff067230 */ /* 0x100fe40000004100 */
[-C--:B------:R-:W-:Y:S01]  /*f880*/  FMUL.FTZ R30, R35, R28.reuse ;  /* 0x0000001c231e7220 */ /* 0x080fe20000410000 */
[----:B------:R-:W-:Y:S02]  /*f890*/  HADD2.F32 R7, -RZ, R7.H1_H1 ;  /* 0x30000007ff077230 */ /* 0x000fe40000004100 */
[----:B------:R-:W-:Y:S01]  /*f8a0*/  FFMA.FTZ R37, R26, R28, -R37 ;  /* 0x0000001c1a257223 */ /* 0x000fe20000010825 */
[----:B------:R-:W-:-:S02]  /*f8b0*/  HADD2.F32 R28, -RZ, R27.H0_H0 ;  /* 0x2000001bff1c7230 */ /* 0x000fc40000004100 */
[----:B------:R-:W-:Y:S01]  /*f8c0*/  FFMA.FTZ R43, R26, R29, R30 ;  /* 0x0000001d1a2b7223 */ /* 0x000fe2000001001e */
[----:B------:R-:W-:Y:S02]  /*f8d0*/  HADD2.F32 R27, -RZ, R27.H1_H1 ;  /* 0x3000001bff1b7230 */ /* 0x000fe40000004100 */
[----:B------:R-:W-:Y:S01]  /*f8e0*/  FFMA.FTZ R54, R21, R32, R54 ;  /* 0x0000002015367223 */ /* 0x000fe20000010036 */
[--C-:B------:R-:W-:Y:S02]  /*f8f0*/  HADD2.F32 R26, -RZ, R3.reuse.H1_H1 ;  /* 0x30000003ff1a7230 */ /* 0x100fe40000004100 */
[----:B------:R-:W-:Y:S01]  /*f900*/  FMUL.FTZ R30, R6, R28 ;  /* 0x0000001c061e7220 */ /* 0x000fe20000410000 */
[----:B------:R-:W-:Y:S02]  /*f910*/  HADD2.F32 R21, -RZ, R3.H0_H0 ;  /* 0x20000003ff157230 */ /* 0x000fe40000004100 */
[----:B------:R-:W-:Y:S01]  /*f920*/  FMUL.FTZ R35, R7, R27 ;  /* 0x0000001b07237220 */ /* 0x000fe20000410000 */
[----:B------:R-:W-:-:S02]  /*f930*/  HADD2.F32 R3, -RZ, R4.H0_H0 ;  /* 0x20000004ff037230 */ /* 0x000fc40000004100 */
[-C--:B------:R-:W-:Y:S01]  /*f940*/  FMUL.FTZ R32, R7, R26.reuse ;  /* 0x0000001a07207220 */ /* 0x080fe20000410000 */
[----:B------:R-:W-:Y:S02]  /*f950*/  HADD2.F32 R4, -RZ, R4.H1_H1 ;  /* 0x30000004ff047230 */ /* 0x000fe40000004100 */
[----:B------:R-:W-:Y:S01]  /*f960*/  FMUL.FTZ R29, R6, R21 ;  /* 0x00000015061d7220 */ /* 0x000fe20000410000 */
[----:B------:R-:W-:Y:S01]  /*f970*/  F2FP.SATFINITE.E4M3.F32.PACK_AB_MERGE_C R7, R68, R65, RZ ;  /* 0x000000414407723e */ /* 0x000fe200048070ff */
[C---:B------:R-:W-:Y:S01]  /*f980*/  FFMA.FTZ R6, R3.reuse, R21, -R30 ;  /* 0x0000001503067223 */ /* 0x040fe2000001081e */
[----:B------:R-:W-:Y:S01]  /*f990*/  F2FP.SATFINITE.E4M3.F32.PACK_AB_MERGE_C R62, R62, R63, RZ ;  /* 0x0000003f3e3e723e */ /* 0x000fe200048070ff */
[C---:B------:R-:W-:Y:S01]  /*f9a0*/  FFMA.FTZ R35, R4.reuse, R26, -R35 ;  /* 0x0000001a04237223 */ /* 0x040fe20000010823 */
[----:B------:R-:W-:Y:S01]  /*f9b0*/  FFMA.FTZ R26, R4, R27, R32 ;  /* 0x0000001b041a7223 */ /* 0x000fe20000010020 */
[----:B------:R-:W-:Y:S01]  /*f9c0*/  FFMA.FTZ R29, R3, R28, R29 ;  /* 0x0000001c031d7223 */ /* 0x000fe2000001001d */
[----:B------:R-:W-:-:S02]  /*f9d0*/  F2FP.SATFINITE.E4M3.F32.PACK_AB_MERGE_C R4, R42, R39, RZ ;  /* 0x000000272a04723e */ /* 0x000fc400048070ff */
[----:B------:R-:W-:Y:S02]  /*f9e0*/  F2FP.SATFINITE.E4M3.F32.PACK_AB_MERGE_C R37, R37, R40, RZ ;  /* 0x000000282525723e */ /* 0x000fe400048070ff */
[----:B------:R-:W-:Y:S02]  /*f9f0*/  F2FP.SATFINITE.E4M3.F32.PACK_AB_MERGE_C R27, R67, R66, RZ ;  /* 0x00000042431b723e */ /* 0x000fe400048070ff */
[----:B------:R-:W-:Y:S02]  /*fa00*/  F2FP.SATFINITE.E4M3.F32.PACK_AB_MERGE_C R41, R52, R41, RZ ;  /* 0x000000293429723e */ /* 0x000fe400048070ff */
[----:B------:R-:W-:Y:S02]  /*fa10*/  F2FP.SATFINITE.E4M3.F32.PACK_AB_MERGE_C R43, R43, R54, RZ ;  /* 0x000000362b2b723e */ /* 0x000fe400048070ff */
[----:B------:R-:W-:Y:S02]  /*fa20*/  F2FP.SATFINITE.E4M3.F32.PACK_AB_MERGE_C R5, R20, R5, R57 ;  /* 0x000000051405723e */ /* 0x000fe40004807039 */
        /* <DEDUP_REMOVED lines=9> */
.L_x_1851:
[----:B------:R-:W-:Y:S05]  /*fac0*/  BSYNC B1 ;  /* 0x0000000000017941 */ /* 0x000fea0003800000 */
.L_x_1850:
[----:B------:R-:W-:Y:S04]  /*fad0*/  BSSY B1, `(.L_x_1852) ;  /* 0x0000102000017945 */ /* 0x000fe80003800000 */
[----:B------:R-:W-:Y:S05]  /*fae0*/  @P1 BRA `(.L_x_1853) ;  /* 0x0000001000001947 */ /* 0x000fea0003800000 */
[----:B012---:R-:W2:Y:S01]  /*faf0*/  LDL R25, [R1+0x10] ;  /* 0x0000100001197983 */ /* 0x007ea20000100800 */
[----:B------:R-:W-:Y:S02]  /*fb00*/  SHF.R.U32.HI R0, RZ, 0x8, R44 ;  /* 0x00000008ff007819 */ /* 0x000fe4000001162c */
[----:B-----5:R-:W-:Y:S02]  /*fb10*/  LEA.HI R7, R59, R214, RZ, 0x1c ;  /* 0x000000d63b077211 */ /* 0x020fe400078fe0ff */
[----:B------:R-:W-:Y:S02]  /*fb20*/  LOP3.LUT R3, R44, 0xff, RZ, 0xc0, !PT ;  /* 0x000000ff2c037812 */ /* 0x000fe400078ec0ff */
[----:B------:R-:W-:Y:S01]  /*fb30*/  LOP3.LUT R0, R0, 0xff, RZ, 0xc0, !PT ;  /* 0x000000ff00007812 */ /* 0x000fe200078ec0ff */
[----:B------:R-:W-:Y:S01]  /*fb40*/  IMAD.SHL.U32 R26, R7, 0x10, RZ ;  /* 0x00000010071a7824 */ /* 0x000fe200078e00ff */
[----:B------:R-:W-:Y:S02]  /*fb50*/  SHF.R.S32.HI R24, RZ, 0x1f, R7 ;  /* 0x0000001fff187819 */ /* 0x000fe40000011407 */
[----:B------:R-:W-:-:S02]  /*fb60*/  SHF.R.U32.HI R4, RZ, 0x8, R45 ;  /* 0x00000008ff047819 */ /* 0x000fc4000001162d */
[----:B------:R-:W-:Y:S02]  /*fb70*/  PRMT R20, R0, 0x7604, R3 ;  /* 0x0000760400147816 */ /* 0x000fe40000000003 */
[----:B------:R-:W-:Y:S02]  /*fb80*/  LEA.HI R21, R24, R7, RZ, 0x3 ;  /* 0x0000000718157211 */ /* 0x000fe400078f18ff */
[----:B------:R-:W-:Y:S02]  /*fb90*/  SHF.R.U32.HI R0, RZ, 0x8, R46 ;  /* 0x00000008ff007819 */ /* 0x000fe4000001162e */
[----:B------:R-:W-:Y:S01]  /*fba0*/  LOP3.LUT R5, R45, 0xff, RZ, 0xc0, !PT ;  /* 0x000000ff2d057812 */ /* 0x000fe200078ec0ff */
[----:B------:R-:W-:Y:S01]  /*fbb0*/  IMAD.SHL.U32 R21, R21, 0x800, RZ ;  /* 0x0000080015157824 */ /* 0x000fe200078e00ff */
[----:B------:R-:W-:Y:S02]  /*fbc0*/  LOP3.LUT R4, R4, 0xff, RZ, 0xc0, !PT ;  /* 0x000000ff04047812 */ /* 0x000fe400078ec0ff */
[----:B------:R-:W-:-:S02]  /*fbd0*/  LOP3.LUT R3, R0, 0xff, RZ, 0xc0, !PT ;  /* 0x000000ff00037812 */ /* 0x000fc400078ec0ff */
[----:B------:R-:W-:Y:S02]  /*fbe0*/  LOP3.LUT R0, R229, 0x70, R26, 0xf8, !PT ;  /* 0x00000070e5007812 */ /* 0x000fe400078ef81a */
[----:B------:R-:W-:Y:S02]  /*fbf0*/  SHF.R.U32.HI R27, RZ, 0x3, R229 ;  /* 0x00000003ff1b7819 */ /* 0x000fe400000116e5 */
[----:B------:R-:W-:Y:S02]  /*fc00*/  PRMT R28, R4, 0x7604, R5 ;  /* 0x00007604041c7816 */ /* 0x000fe40000000005 */
[----:B------:R-:W-:Y:S02]  /*fc10*/  LOP3.LUT R4, R46, 0xff, RZ, 0xc0, !PT ;  /* 0x000000ff2e047812 */ /* 0x000fe400078ec0ff */
[----:B------:R-:W-:Y:S02]  /*fc20*/  SHF.R.U32.HI R7, RZ, 0x8, R48 ;  /* 0x00000008ff077819 */ /* 0x000fe40000011630 */
[----:B------:R-:W-:-:S02]  /*fc30*/  LOP3.LUT R0, R0, R27, RZ, 0x3c, !PT ;  /* 0x0000001b00007212 */ /* 0x000fc400078e3cff */
[----:B------:R-:W-:Y:S02]  /*fc40*/  LOP3.LUT R21, R21, 0xffffc000, RZ, 0xc0, !PT ;  /* 0xffffc00015157812 */ /* 0x000fe400078ec0ff */
[----:B------:R-:W-:Y:S02]  /*fc50*/  PRMT R30, R3, 0x7604, R4 ;  /* 0x00007604031e7816 */ /* 0x000fe40000000004 */
[----:B------:R-:W-:Y:S02]  /*fc60*/  LOP3.LUT R24, R48, 0xff, RZ, 0xc0, !PT ;  /* 0x000000ff30187812 */ /* 0x000fe400078ec0ff */
[----:B------:R-:W-:Y:S02]  /*fc70*/  LOP3.LUT R7, R7, 0xff, RZ, 0xc0, !PT ;  /* 0x000000ff07077812 */ /* 0x000fe400078ec0ff */
[----:B------:R-:W-:Y:S02]  /*fc80*/  SHF.R.U32.HI R26, RZ, 0x8, R51 ;  /* 0x00000008ff1a7819 */ /* 0x000fe40000011633 */
[----:B------:R-:W-:-:S02]  /*fc90*/  PRMT R33, R7, 0x7604, R24 ;  /* 0x0000760407217816 */ /* 0x000fc40000000018 */
[----:B------:R-:W-:Y:S02]  /*fca0*/  SHF.R.U32.HI R24, RZ, 0x8, R50 ;  /* 0x00000008ff187819 */ /* 0x000fe40000011632 */
[----:B------:R-:W-:Y:S02]  /*fcb0*/  SHF.R.U32.HI R5, RZ, 0x8, R47 ;  /* 0x00000008ff057819 */ /* 0x000fe4000001162f */
[----:B------:R-:W-:Y:S02]  /*fcc0*/  LOP3.LUT R24, R24, 0xff, RZ, 0xc0, !PT ;  /* 0x000000ff18187812 */ /* 0x000fe400078ec0ff */
[----:B------:R-:W-:Y:S02]  /*fcd0*/  LOP3.LUT R27, R51, 0xff, RZ, 0xc0, !PT ;  /* 0x000000ff331b7812 */ /* 0x000fe400078ec0ff */
[----:B------:R-:W-:Y:S02]  /*fce0*/  LOP3.LUT R26, R26, 0xff, RZ, 0xc0, !PT ;  /* 0x000000ff1a1a7812 */ /* 0x000fe400078ec0ff */
[----:B------:R-:W-:-:S02]  /*fcf0*/  LOP3.LUT R6, R47, 0xff, RZ, 0xc0, !PT ;  /* 0x000000ff2f067812 */ /* 0x000fc400078ec0ff */
[----:B------:R-:W-:Y:S02]  /*fd00*/  LOP3.LUT R5, R5, 0xff, RZ, 0xc0, !PT ;  /* 0x000000ff05057812 */ /* 0x000fe400078ec0ff */
[----:B------:R-:W-:Y:S02]  /*fd10*/  PRMT R39, R26, 0x7604, R27 ;  /* 0x000076041a277816 */ /* 0x000fe4000000001b */
[----:B------:R-:W-:Y:S02]  /*fd20*/  PRMT R32, R5, 0x7604, R6 ;  /* 0x0000760405207816 */ /* 0x000fe40000000006 */
[----:B------:R-:W0:Y:S01]  /*fd30*/  LDS.128 R4, [R223+0x18000] ;  /* 0x01800000df047984 */ /* 0x000e220000000c00 */
[----:B------:R-:W-:Y:S02]  /*fd40*/  SHF.R.U32.HI R31, RZ, 0x10, R47 ;  /* 0x00000010ff1f7819 */ /* 0x000fe4000001162f */
[----:B------:R-:W-:Y:S02]  /*fd50*/  SHF.R.U32.HI R29, RZ, 0x10, R46 ;  /* 0x00000010ff1d7819 */ /* 0x000fe4000001162e */
[----:B------:R-:W-:-:S02]  /*fd60*/  LOP3.LUT R31, R31, 0xff, RZ, 0xc0, !PT ;  /* 0x000000ff1f1f7812 */ /* 0x000fc400078ec0ff */
[----:B------:R-:W-:Y:S02]  /*fd70*/  LOP3.LUT R29, R29, 0xff, RZ, 0xc0, !PT ;  /* 0x000000ff1d1d7812 */ /* 0x000fe400078ec0ff */
[----:B------:R-:W-:Y:S02]  /*fd80*/  PRMT R31, R31, 0x7054, R32 ;  /* 0x000070541f1f7816 */ /* 0x000fe40000000020 */
[----:B------:R-:W-:Y:S02]  /*fd90*/  PRMT R29, R29, 0x7054, R30 ;  /* 0x000070541d1d7816 */ /* 0x000fe4000000001e */
[----:B------:R-:W-:Y:S02]  /*fda0*/  SHF.R.U32.HI R32, RZ, 0x10, R51 ;  /* 0x00000010ff207819 */ /* 0x000fe40000011633 */
[----:B------:R-:W-:Y:S02]  /*fdb0*/  SHF.R.U32.HI R30, RZ, 0x10, R50 ;  /* 0x00000010ff1e7819 */ /* 0x000fe40000011632 */
[----:B------:R-:W-:-:S02]  /*fdc0*/  LOP3.LUT R32, R32, 0xff, RZ, 0xc0, !PT ;  /* 0x000000ff20207812 */ /* 0x000fc400078ec0ff */
[----:B------:R-:W-:Y:S02]  /*fdd0*/  LOP3.LUT R30, R30, 0xff, RZ, 0xc0, !PT ;  /* 0x000000ff1e1e7812 */ /* 0x000fe400078ec0ff */
[----:B------:R-:W-:Y:S02]  /*fde0*/  PRMT R39, R32, 0x7054, R39 ;  /* 0x0000705420277816 */ /* 0x000fe40000000027 */
[----:B0-----:R-:W-:Y:S02]  /*fdf0*/  F2FP.F16.E4M3.UNPACK_B R32, R7 ;  /* 0x00000007ff20723e */ /* 0x001fe400020006ff */
[----:B--2---:R-:W-:Y:S02]  /*fe00*/  IADD3 R3, R0, R21, R25 ;  /* 0x0000001500037210 */ /* 0x004fe40007ffe019 */
[----:B------:R-:W-:Y:S02]  /*fe10*/  SHF.R.U32.HI R0, RZ, 0x8, R49 ;  /* 0x00000008ff007819 */ /* 0x000fe40000011631 */
[----:B------:R-:W-:-:S02]  /*fe20*/  LOP3.LUT R21, R49, 0xff, RZ, 0xc0, !PT ;  /* 0x000000ff31157812 */ /* 0x000fc400078ec0ff */
[----:B------:R-:W-:Y:S02]  /*fe30*/  LOP3.LUT R0, R0, 0xff, RZ, 0xc0, !PT ;  /* 0x000000ff00007812 */ /* 0x000fe400078ec0ff */
[----:B------:R-:W-:Y:S02]  /*fe40*/  LOP3.LUT R25, R50, 0xff, RZ, 0xc0, !PT ;  /* 0x000000ff32197812 */ /* 0x000fe400078ec0ff */
[----:B------:R-:W-:Y:S01]  /*fe50*/  PRMT R35, R0, 0x7604, R21 ;  /* 0x0000760400237816 */ /* 0x000fe20000000015 */
[----:B------:R-:W-:Y:S01]  /*fe60*/  IMAD.IADD R0, R184, 0x1, R3 ;  /* 0x00000001b8007824 */ /* 0x000fe200078e0203 */
[----:B------:R-:W-:Y:S02]  /*fe70*/  PRMT R37, R24, 0x7604, R25 ;  /* 0x0000760418257816 */ /* 0x000fe40000000019 */
[----:B------:R-:W-:Y:S02]  /*fe80*/  SHF.R.U32.HI R3, RZ, 0x10, R44 ;  /* 0x00000010ff037819 */ /* 0x000fe4000001162c */
[----:B------:R-:W0:Y:S01]  /*fe90*/  LDS.128 R24, [R0+0x18000] ;  /* 0x0180000000187984 */ /* 0x000e220000000c00 */
[----:B------:R-:W-:-:S02]  /*fea0*/  SHF.R.U32.HI R21, RZ, 0x10, R45 ;  /* 0x00000010ff157819 */ /* 0x000fc4000001162d */
[----:B------:R-:W-:Y:S02]  /*feb0*/  LOP3.LUT R3, R3, 0xff, RZ, 0xc0, !PT ;  /* 0x000000ff03037812 */ /* 0x000fe400078ec0ff */
[----:B------:R-:W-:Y:S02]  /*fec0*/  LOP3.LUT R21, R21, 0xff, RZ, 0xc0, !PT ;  /* 0x000000ff15157812 */ /* 0x000fe400078ec0ff */
[----:B------:R-:W-:Y:S02]  /*fed0*/  PRMT R3, R3, 0x7054, R20 ;  /* 0x0000705403037816 */ /* 0x000fe40000000014 */
[----:B------:R-:W-:Y:S02]  /*fee0*/  PRMT R21, R21, 0x7054, R28 ;  /* 0x0000705415157816 */ /* 0x000fe4000000001c */
[----:B------:R-:W-:Y:S02]  /*fef0*/  SHF.R.U32.HI R20, RZ, 0x10, R48 ;  /* 0x00000010ff147819 */ /* 0x000fe40000011630 */
[----:B------:R-:W-:-:S02]  /*ff00*/  SHF.R.U32.HI R28, RZ, 0x10, R49 ;  /* 0x00000010ff1c7819 */ /* 0x000fc40000011631 */
[----:B------:R-:W-:Y:S02]  /*ff10*/  LOP3.LUT R20, R20, 0xff, RZ, 0xc0, !PT ;  /* 0x000000ff14147812 */ /* 0x000fe400078ec0ff */
[----:B------:R-:W-:Y:S02]  /*ff20*/  LOP3.LUT R28, R28, 0xff, RZ, 0xc0, !PT ;  /* 0x000000ff1c1c7812 */ /* 0x000fe400078ec0ff */
[----:B------:R-:W-:Y:S02]  /*ff30*/  PRMT R33, R20, 0x7054, R33 ;  /* 0x0000705414217816 */ /* 0x000fe40000000021 */
[----:B------:R-:W-:Y:S02]  /*ff40*/  PRMT R35, R28, 0x7054, R35 ;  /* 0x000070541c237816 */ /* 0x000fe40000000023 */
[----:B------:R-:W-:Y:S02]  /*ff50*/  LOP3.LUT R41, R3, 0xff000000, R44, 0xf8, !PT ;  /* 0xff00000003297812 */ /* 0x000fe400078ef82c */
[----:B------:R-:W-:-:S02]  /*ff60*/  LOP3.LUT R44, R21, 0xff000000, R45, 0xf8, !PT ;  /* 0xff000000152c7812 */ /* 0x000fc400078ef82d */
[----:B------:R-:W-:Y:S02]  /*ff70*/  LOP3.LUT R45, R33, 0xff000000, R48, 0xf8, !PT ;  /* 0xff000000212d7812 */ /* 0x000fe400078ef830 */
[----:B------:R-:W-:Y:S02]  /*ff80*/  LOP3.LUT R48, R35, 0xff000000, R49, 0xf8, !PT ;  /* 0xff00000023307812 */ /* 0x000fe400078ef831 */
[----:B------:R-:W-:Y:S02]  /*ff90*/  F2FP.F16.E4M3.UNPACK_B R42, R44 ;  /* 0x0000002cff2a723e */ /* 0x000fe400020006ff */
[----:B------:R-:W-:Y:S02]  /*ffa0*/  F2FP.F16.E4M3.UNPACK_B R43, R48 ;  /* 0x00000030ff2b723e */ /* 0x000fe400020006ff */
[----:B------:R-:W-:Y:S02]  /*ffb0*/  PRMT R37, R30, 0x7054, R37 ;  /* 0x000070541e257816 */ /* 0x000fe40000000025 */
[----:B------:R-:W-:-:S02]  /*ffc0*/  LOP3.LUT R20, R29, 0xff000000, R46, 0xf8, !PT ;  /* 0xff0000001d147812 */ /* 0x000fc400078ef82e */
[----:B------:R-:W-:Y:S02]  /*ffd0*/  F2FP.F16.E4M3.UNPACK_B R33, R7.H1 ;  /* 0x00000007ff21723e */ /* 0x000fe400030006ff */
[----:B0-----:R-:W-:Y:S02]  /*ffe0*/  F2FP.F16.E4M3.UNPACK_B R35, R25 ;  /* 0x00000019ff23723e */ /* 0x001fe400020006ff */
[----:B------:R-:W-:Y:S01]  /*fff0*/  LOP3.LUT R46, R31, 0xff000000, R47, 0xf8, !PT ;  /* 0xff0000001f2e7812 */ /* 0x000fe200078ef82f */
[----:B------:R-:W-:Y:S01]  /*10000*/  HADD2.F32 R47, -RZ, R43.H0_H0 ;  /* 0x2000002bff2f7230 */ /* 0x000fe20000004100 */
[-C--:B------:R-:W-:Y:S02]  /*10010*/  F2FP.F16.E4M3.UNPACK_B R29, R5.reuse ;  /* 0x00000005ff1d723e */ /* 0x080fe400020006ff */
[-C--:B------:R-:W-:Y:S02]  /*10020*/  F2FP.F16.E4M3.UNPACK_B R7, R4.reuse ;  /* 0x00000004ff07723e */ /* 0x080fe400020006ff */
[----:B------:R-:W-:Y:S01]  /*10030*/  F2FP.F16.E4M3.UNPACK_B R28, R4.H1 ;  /* 0x00000004ff1c723e */ /* 0x000fe200030006ff */
[--C-:B------:R-:W-:Y:S01]  /*10040*/  HADD2.F32 R4, -RZ, R35.reuse.H0_H0 ;  /* 0x20000023ff047230 */ /* 0x100fe20000004100 */
[----:B------:R-:W-:Y:S01]  /*10050*/  F2FP.F16.E4M3.UNPACK_B R30, R5.H1 ;  /* 0x00000005ff1e723e */ /* 0x000fe200030006ff */
[--C-:B------:R-:W-:Y:S01]  /*10060*/  HADD2.F32 R5, -RZ, R42.reuse.H0_H0 ;  /* 0x2000002aff057230 */ /* 0x100fe20000004100 */
[----:B------:R-:W-:Y:S01]  /*10070*/  LOP3.LUT R21, R37, 0xff000000, R50, 0xf8, !PT ;  /* 0xff00000025157812 */ /* 0x000fe200078ef832 */
[----:B------:R-:W-:Y:S01]  /*10080*/  HADD2.F32 R35, -RZ, R35.H1_H1 ;  /* 0x30000023ff237230 */ /* 0x000fe20000004100 */
[----:B------:R-:W-:Y:S01]  /*10090*/  LOP3.LUT R50, R39, 0xff000000, R51, 0xf8, !PT ;  /* 0xff00000027327812 */ /* 0x000fe200078ef833 */
        /* <DEDUP_REMOVED lines=8> */
[----:B------:R-:W-:Y:S02]  /*10120*/  F2FP.F16.E4M3.UNPACK_B R40, R27.H1 ;  /* 0x0000001bff28723e */ /* 0x000fe400030006ff */
[-C--:B------:R-:W-:Y:S02]  /*10130*/  F2FP.F16.E4M3.UNPACK_B R27, R24.reuse ;  /* 0x00000018ff1b723e */ /* 0x080fe400020006ff */
[----:B------:R-:W-:Y:S01]  /*10140*/  F2FP.F16.E4M3.UNPACK_B R34, R24.H1 ;  /* 0x00000018ff22723e */ /* 0x000fe200030006ff */
[-C--:B------:R-:W-:Y:S01]  /*10150*/  FMUL.FTZ R24, R4, R5.reuse ;  /* 0x0000000504187220 */ /* 0x080fe20000410000 */
[----:B------:R-:W-:Y:S01]  /*10160*/  F2FP.F16.E4M3.UNPACK_B R48, R48.H1 ;  /* 0x00000030ff30723e */ /* 0x000fe200030006ff */
[C---:B------:R-:W-:Y:S01]  /*10170*/  FFMA.FTZ R5, R6.reuse, R5, -R25 ;  /* 0x0000000506057223 */ /* 0x040fe20000010819 */
[----:B------:R-:W-:Y:S01]  /*10180*/  F2FP.F16.E4M3.UNPACK_B R44, R44.H1 ;  /* 0x0000002cff2c723e */ /* 0x000fe200030006ff */
[----:B------:R-:W-:Y:S01]  /*10190*/  FFMA.FTZ R25, R6, R47, R24 ;  /* 0x0000002f06197223 */ /* 0x000fe20000010018 */
[----:B------:R-:W-:Y:S01]  /*101a0*/  HADD2.F32 R24, -RZ, R43.H1_H1 ;  /* 0x3000002bff187230 */ /* 0x000fe20000004100 */
[-C--:B------:R-:W-:Y:S01]  /*101b0*/  F2FP.F16.E4M3.UNPACK_B R4, R26.reuse ;  /* 0x0000001aff04723e */ /* 0x080fe200020006ff */
[----:B------:R-:W-:Y:S01]  /*101c0*/  HADD2.F32 R47, -RZ, R48.H0_H0 ;  /* 0x20000030ff2f7230 */ /* 0x000fe20000004100 */
[----:B------:R-:W-:Y:S01]  /*101d0*/  F2FP.F16.E4M3.UNPACK_B R38, R26.H1 ;  /* 0x0000001aff26723e */ /* 0x000fe200030006ff */
[----:B------:R-:W-:-:S02]  /*101e0*/  HADD2.F32 R6, -RZ, R37.H0_H0 ;  /* 0x20000025ff067230 */ /* 0x000fc40000004100 */
[C---:B------:R-:W-:Y:S01]  /*101f0*/  FMUL.FTZ R52, R35.reuse, R24 ;  /* 0x0000001823347220 */ /* 0x040fe20000410000 */
[----:B------:R-:W-:Y:S02]  /*10200*/  HADD2.F32 R43, -RZ, R44.H0_H0 ;  /* 0x2000002cff2b7230 */ /* 0x000fe40000004100 */
[----:B------:R-:W-:Y:S01]  /*10210*/  FMUL.FTZ R35, R35, R42 ;  /* 0x0000002a23237220 */ /* 0x000fe20000410000 */
[----:B------:R-:W-:Y:S02]  /*10220*/  HADD2.F32 R26, -RZ, R30.H0_H0 ;  /* 0x2000001eff1a7230 */ /* 0x000fe40000004100 */
[C---:B------:R-:W-:Y:S01]  /*10230*/  FMUL.FTZ R49, R6.reuse, R47 ;  /* 0x0000002f06317220 */ /* 0x040fe20000410000 */
[----:B------:R-:W-:Y:S02]  /*10240*/  HADD2.F32 R48, -RZ, R48.H1_H1 ;  /* 0x30000030ff307230 */ /* 0x000fe40000004100 */
[-C--:B------:R-:W-:Y:S01]  /*10250*/  FMUL.FTZ R54, R6, R43.reuse ;  /* 0x0000002b06367220 */ /* 0x080fe20000410000 */
[----:B------:R-:W-:Y:S01]  /*10260*/  FFMA.FTZ R24, R29, R24, R35 ;  /* 0x000000181d187223 */ /* 0x000fe20000010023 */
[----:B------:R-:W-:Y:S01]  /*10270*/  FFMA.FTZ R49, R26, R43, -R49 ;  /* 0x0000002b1a317223 */ /* 0x000fe20000010831 */
[----:B------:R-:W-:Y:S01]  /*10280*/  F2FP.F16.E4M3.UNPACK_B R43, R50 ;  /* 0x00000032ff2b723e */ /* 0x000fe200020006ff */
[----:B------:R-:W-:Y:S01]  /*10290*/  HADD2.F32 R37, -RZ, R37.H1_H1 ;  /* 0x30000025ff257230 */ /* 0x000fe20000004100 */
[----:B------:R-:W-:Y:S01]  /*102a0*/  F2FP.F16.E4M3.UNPACK_B R35, R46 ;  /* 0x0000002eff23723e */ /* 0x000fe200020006ff */
[----:B------:R-:W-:-:S02]  /*102b0*/  HADD2.F32 R44, -RZ, R44.H1_H1 ;  /* 0x3000002cff2c7230 */ /* 0x000fc40000004100 */
[----:B------:R-:W-:Y:S01]  /*102c0*/  FFMA.FTZ R6, R29, R42, -R52 ;  /* 0x0000002a1d067223 */ /* 0x000fe20000010834 */
[----:B------:R-:W-:Y:S01]  /*102d0*/  FFMA.FTZ R54, R26, R47, R54 ;  /* 0x0000002f1a367223 */ /* 0x000fe20000010036 */
[----:B------:R-:W-:Y:S02]  /*102e0*/  HADD2.F32 R30, -RZ, R30.H1_H1 ;  /* 0x3000001eff1e7230 */ /* 0x000fe40000004100 */
[C---:B------:R-:W-:Y:S01]  /*102f0*/  FMUL.FTZ R51, R37.reuse, R48 ;  /* 0x0000003025337220 */ /* 0x040fe20000410000 */
[----:B------:R-:W-:Y:S02]  /*10300*/  HADD2.F32 R47, -RZ, R43.H0_H0 ;  /* 0x2000002bff2f7230 */ /* 0x000fe40000004100 */
[----:B------:R-:W-:Y:S01]  /*10310*/  FMUL.FTZ R37, R37, R44 ;  /* 0x0000002c25257220 */ /* 0x000fe20000410000 */
[----:B------:R-:W-:Y:S01]  /*10320*/  HADD2.F32 R29, -RZ, R39.H0_H0 ;  /* 0x20000027ff1d7230 */ /* 0x000fe20000004100 */
[----:B------:R-:W-:Y:S01]  /*10330*/  F2FP.F16.E4M3.UNPACK_B R50, R50.H1 ;  /* 0x00000032ff32723e */ /* 0x000fe200030006ff */
[----:B------:R-:W-:-:S02]  /*10340*/  HADD2.F32 R42, -RZ, R35.H0_H0 ;  /* 0x20000023ff2a7230 */ /* 0x000fc40000004100 */
[C---:B------:R-:W-:Y:S01]  /*10350*/  FFMA.FTZ R52, R30.reuse, R44, -R51 ;  /* 0x0000002c1e347223 */ /* 0x040fe20000010833 */
[----:B------:R-:W-:Y:S02]  /*10360*/  HADD2.F32 R26, -RZ, R32.H0_H0 ;  /* 0x20000020ff1a7230 */ /* 0x000fe40000004100 */
[C---:B------:R-:W-:Y:S01]  /*10370*/  FMUL.FTZ R53, R29.reuse, R47 ;  /* 0x0000002f1d357220 */ /* 0x040fe20000410000 */
[----:B------:R-:W-:Y:S01]  /*10380*/  FFMA.FTZ R51, R30, R48, R37 ;  /* 0x000000301e337223 */ /* 0x000fe20000010025 */
[----:B------:R-:W-:Y:S01]  /*10390*/  FMUL.FTZ R56, R29, R42 ;  /* 0x0000002a1d387220 */ /* 0x000fe20000410000 */
[----:B------:R-:W-:Y:S01]  /*103a0*/  HADD2.F32 R35, -RZ, R35.H1_H1 ;  /* 0x30000023ff237230 */ /* 0x000fe20000004100 */
[----:B------:R-:W-:Y:S01]  /*103b0*/  F2FP.F16.E4M3.UNPACK_B R46, R46.H1 ;  /* 0x0000002eff2e723e */ /* 0x000fe200030006ff */
[----:B------:R-:W-:Y:S02]  /*103c0*/  HADD2.F32 R43, -RZ, R43.H1_H1 ;  /* 0x3000002bff2b7230 */ /* 0x000fe40000004100 */
[----:B------:R-:W-:Y:S01]  /*103d0*/  FFMA.FTZ R53, R26, R42, -R53 ;  /* 0x0000002a1a357223 */ /* 0x000fe20000010835 */
[----:B------:R-:W-:-:S02]  /*103e0*/  HADD2.F32 R39, -RZ, R39.H1_H1 ;  /* 0x30000027ff277230 */ /* 0x000fc40000004100 */
[----:B------:R-:W-:Y:S01]  /*103f0*/  FFMA.FTZ R56, R26, R47, R56 ;  /* 0x0000002f1a387223 */ /* 0x000fe20000010038 */
[----:B------:R-:W-:Y:S01]  /*10400*/  HADD2.F32 R37, -RZ, R50.H0_H0 ;  /* 0x20000032ff257230 */ /* 0x000fe20000004100 */
[----:B------:R-:W-:Y:S01]  /*10410*/  F2FP.SATFINITE.E4M3.F32.PACK_AB_MERGE_C R49, R52, R49, RZ ;  /* 0x000000313431723e */ /* 0x000fe200048070ff */
[----:B------:R-:W-:Y:S02]  /*10420*/  HADD2.F32 R29, -RZ, R40.H0_H0 ;  /* 0x20000028ff1d7230 */ /* 0x000fe40000004100 */
[C---:B------:R-:W-:Y:S01]  /*10430*/  FMUL.FTZ R47, R39.reuse, R43 ;  /* 0x0000002b272f7220 */ /* 0x040fe20000410000 */
[----:B------:R-:W-:Y:S02]  /*10440*/  HADD2.F32 R30, -RZ, R46.H0_H0 ;  /* 0x2000002eff1e7230 */ /* 0x000fe40000004100 */
[----:B------:R-:W-:Y:S01]  /*10450*/  FMUL.FTZ R42, R39, R35 ;  /* 0x00000023272a7220 */ /* 0x000fe20000410000 */
[----:B------:R-:W-:Y:S02]  /*10460*/  HADD2.F32 R26, -RZ, R33.H0_H0 ;  /* 0x20000021ff1a7230 */ /* 0x000fe40000004100 */
[----:B------:R-:W-:Y:S01]  /*10470*/  FMUL.FTZ R39, R29, R37 ;  /* 0x000000251d277220 */ /* 0x000fe20000410000 */
[----:B------:R-:W-:-:S02]  /*10480*/  HADD2.F32 R32, -RZ, R32.H1_H1 ;  /* 0x30000020ff207230 */ /* 0x000fc40000004100 */
[-C--:B------:R-:W-:Y:S01]  /*10490*/  FMUL.FTZ R44, R29, R30.reuse ;  /* 0x0000001e1d2c7220 */ /* 0x080fe20000410000 */
[----:B------:R-:W-:Y:S02]  /*104a0*/  HADD2.F32 R46, -RZ, R46.H1_H1 ;  /* 0x3000002eff2e7230 */ /* 0x000fe40000004100 */
[----:B------:R-:W-:Y:S01]  /*104b0*/  FFMA.FTZ R55, R26, R30, -R39 ;  /* 0x0000001e1a377223 */ /* 0x000fe20000010827 */
[----:B------:R-:W-:Y:S01]  /*104c0*/  F2FP.F16.E4M3.UNPACK_B R30, R41.H1 ;  /* 0x00000029ff1e723e */ /* 0x000fe200030006ff */
[----:B------:R-:W-:Y:S02]  /*104d0*/  HADD2.F32 R50, -RZ, R50.H1_H1 ;  /* 0x30000032ff327230 */ /* 0x000fe40000004100 */
[C---:B------:R-:W-:Y:S01]  /*104e0*/  FFMA.FTZ R48, R32.reuse, R35, -R47 ;  /* 0x0000002320307223 */ /* 0x040fe2000001082f */
[----:B------:R-:W-:Y:S02]  /*104f0*/  HADD2.F32 R40, -RZ, R40.H1_H1 ;  /* 0x30000028ff287230 */ /* 0x000fe40000004100 */
[----:B------:R-:W-:Y:S01]  /*10500*/  FFMA.FTZ R47, R32, R43, R42 ;  /* 0x0000002b202f7223 */ /* 0x000fe2000001002a */
[----:B------:R-:W-:Y:S01]  /*10510*/  F2FP.F16.E4M3.UNPACK_B R35, R45.H1 ;  /* 0x0000002dff23723e */ /* 0x000fe200030006ff */
[----:B------:R-:W-:-:S02]  /*10520*/  HADD2.F32 R33, -RZ, R33.H1_H1 ;  /* 0x30000021ff217230 */ /* 0x000fc40000004100 */
[----:B------:R-:W-:Y:S01]  /*10530*/  FFMA.FTZ R57, R26, R37, R44 ;  /* 0x000000251a397223 */ /* 0x000fe2000001002c */
[----:B------:R-:W-:Y:S02]  /*10540*/  HADD2.F32 R29, -RZ, R34.H0_H0 ;  /* 0x20000022ff1d7230 */ /* 0x000fe40000004100 */
[C---:B------:R-:W-:Y:S01]  /*10550*/  FMUL.FTZ R42, R40.reuse, R50 ;  /* 0x00000032282a7220 */ /* 0x040fe20000410000 */
[----:B------:R-:W-:Y:S02]  /*10560*/  HADD2.F32 R32, -RZ, R30.H0_H0 ;  /* 0x2000001eff207230 */ /* 0x000fe40000004100 */
[-C--:B------:R-:W-:Y:S01]  /*10570*/  FMUL.FTZ R43, R40, R46.reuse ;  /* 0x0000002e282b7220 */ /* 0x080fe20000410000 */
[----:B------:R-:W-:Y:S02]  /*10580*/  HADD2.F32 R37, -RZ, R35.H0_H0 ;  /* 0x20000023ff257230 */ /* 0x000fe40000004100 */
[----:B------:R-:W-:Y:S01]  /*10590*/  FFMA.FTZ R58, R33, R46, -R42 ;  /* 0x0000002e213a7223 */ /* 0x000fe2000001082a */
[----:B------:R-:W-:-:S02]  /*105a0*/  HADD2.F32 R26, -RZ, R28.H0_H0 ;  /* 0x2000001cff1a7230 */ /* 0x000fc40000004100 */
[----:B------:R-:W-:Y:S01]  /*105b0*/  FMUL.FTZ R40, R29, R32 ;  /* 0x000000201d287220 */ /* 0x000fe20000410000 */
[----:B------:R-:W-:Y:S01]  /*105c0*/  FFMA.FTZ R50, R33, R50, R43 ;  /* 0x0000003221327223 */ /* 0x000fe2000001002b */
[----:B------:R-:W-:Y:S01]  /*105d0*/  HADD2.F32 R35, -RZ, R35.H1_H1 ;  /* 0x30000023ff237230 */ /* 0x000fe20000004100 */
[----:B------:R-:W-:Y:S01]  /*105e0*/  F2FP.F16.E4M3.UNPACK_B R45, R45 ;  /* 0x0000002dff2d723e */ /* 0x000fe200020006ff */
[----:B------:R-:W-:Y:S02]  /*105f0*/  HADD2.F32 R34, -RZ, R34.H1_H1 ;  /* 0x30000022ff227230 */ /* 0x000fe40000004100 */
[-C--:B------:R-:W-:Y:S01]  /*10600*/  FMUL.FTZ R39, R29, R37.reuse ;  /* 0x000000251d277220 */ /* 0x080fe20000410000 */
[----:B------:R-:W-:Y:S02]  /*10610*/  HADD2.F32 R33, -RZ, R30.H1_H1 ;  /* 0x3000001eff217230 */ /* 0x000fe40000004100 */
[----:B------:R-:W-:Y:S01]  /*10620*/  FFMA.FTZ R42, R26, R37, R40 ;  /* 0x000000251a2a7223 */ /* 0x000fe20000010028 */
[----:B------:R-:W-:-:S02]  /*10630*/  HADD2.F32 R28, -RZ, R28.H1_H1 ;  /* 0x3000001cff1c7230 */ /* 0x000fc40000004100 */
[C---:B------:R-:W-:Y:S01]  /*10640*/  FMUL.FTZ R37, R34.reuse, R35 ;  /* 0x0000002322257220 */ /* 0x040fe20000410000 */
[----:B------:R-:W-:Y:S01]  /*10650*/  F2FP.F16.E4M3.UNPACK_B R41, R41 ;  /* 0x00000029ff29723e */ /* 0x000fe200020006ff */
[-C--:B------:R-:W-:Y:S01]  /*10660*/  FMUL.FTZ R34, R34, R33.reuse ;  /* 0x0000002122227220 */ /* 0x080fe20000410000 */
[----:B------:R-:W-:Y:S02]  /*10670*/  HADD2.F32 R30, -RZ, R45.H0_H0 ;  /* 0x2000002dff1e7230 */ /* 0x000fe40000004100 */
[----:B------:R-:W-:Y:S01]  /*10680*/  FFMA.FTZ R39, R26, R32, -R39 ;  /* 0x000000201a277223 */ /* 0x000fe20000010827 */
[----:B------:R-:W-:Y:S02]  /*10690*/  HADD2.F32 R29, -RZ, R27.H0_H0 ;  /* 0x2000001bff1d7230 */ /* 0x000fe40000004100 */
[C---:B------:R-:W-:Y:S01]  /*106a0*/  FFMA.FTZ R44, R28.reuse, R33, -R37 ;  /* 0x000000211c2c7223 */ /* 0x040fe20000010825 */
[----:B------:R-:W-:Y:S01]  /*106b0*/  FFMA.FTZ R43, R28, R35, R34 ;  /* 0x000000231c2b7223 */ /* 0x000fe20000010022 */
[----:B------:R-:W-:Y:S01]  /*106c0*/  HADD2.F32 R28, -RZ, R41.H0_H0 ;  /* 0x20000029ff1c7230 */ /* 0x000fe20000004100 */
[----:B------:R-:W-:Y:S01]  /*106d0*/  F2FP.SATFINITE.E4M3.F32.PACK_AB_MERGE_C R51, R51, R54, RZ ;  /* 0x000000363333723e */ /* 0x000fe200048070ff */
[----:B------:R-:W-:-:S02]  /*106e0*/  HADD2.F32 R26, -RZ, R7.H0_H0 ;  /* 0x20000007ff1a7230 */ /* 0x000fc40000004100 */
[C---:B------:R-:W-:Y:S01]  /*106f0*/  FMUL.FTZ R33, R29.reuse, R30 ;  /* 0x0000001e1d217220 */ /* 0x040fe20000410000 */
[----:B------:R-:W-:Y:S02]  /*10700*/  HADD2.F32 R32, -RZ, R45.H1_H1 ;  /* 0x3000002dff207230 */ /* 0x000fe40000004100 */
[-C--:B------:R-:W-:Y:S01]  /*10710*/  FMUL.FTZ R29, R29, R28.reuse ;  /* 0x0000001c1d1d7220 */ /* 0x080fe20000410000 */
[----:B------:R-:W-:Y:S02]  /*10720*/  HADD2.F32 R27, -RZ, R27.H1_H1 ;  /* 0x3000001bff1b7230 */ /* 0x000fe40000004100 */
[C---:B------:R-:W-:Y:S01]  /*10730*/  FFMA.FTZ R34, R26.reuse, R28, -R33 ;  /* 0x0000001c1a227223 */ /* 0x040fe20000010821 */
[----:B------:R-:W-:Y:S01]  /*10740*/  HADD2.F32 R28, -RZ, R41.H1_H1 ;  /* 0x30000029ff1c7230 */ /* 0x000fe20000004100 */
[----:B------:R-:W-:Y:S01]  /*10750*/  F2FP.F16.E4M3.UNPACK_B R33, R21.H1 ;  /* 0x00000015ff21723e */ /* 0x000fe200030006ff */
[----:B------:R-:W-:Y:S02]  /*10760*/  HADD2.F32 R7, -RZ, R7.H1_H1 ;  /* 0x30000007ff077230 */ /* 0x000fe40000004100 */
[C---:B------:R-:W-:Y:S01]  /*10770*/  FMUL.FTZ R40, R27.reuse, R32 ;  /* 0x000000201b287220 */ /* 0x040fe20000410000 */
[----:B------:R-:W-:Y:S01]  /*10780*/  FFMA.FTZ R30, R26, R30, R29 ;  /* 0x0000001e1a1e7223 */ /* 0x000fe2000001001d */
[----:B------:R-:W-:Y:S01]  /*10790*/  F2FP.F16.E4M3.UNPACK_B R29, R20.H1 ;  /* 0x00000014ff1d723e */ /* 0x000fe200030006ff */
[-C--:B------:R-:W-:Y:S01]  /*107a0*/  FMUL.FTZ R27, R27, R28.reuse ;  /* 0x0000001c1b1b7220 */ /* 0x080fe20000410000 */
[----:B------:R-:W-:Y:S01]  /*107b0*/  FFMA.FTZ R35, R7, R28, -R40 ;  /* 0x0000001c07237223 */ /* 0x000fe20000010828 */
[----:B------:R-:W-:Y:S01]  /*107c0*/  HADD2.F32 R28, -RZ, R33.H0_H0 ;  /* 0x20000021ff1c7230 */ /* 0x000fe20000004100 */
[----:B------:R-:W-:Y:S01]  /*107d0*/  F2FP.F16.E4M3.UNPACK_B R20, R20 ;  /* 0x00000014ff14723e */ /* 0x000fe200020006ff */
[----:B------:R-:W-:-:S02]  /*107e0*/  HADD2.F32 R26, -RZ, R38.H0_H0 ;  /* 0x20000026ff1a7230 */ /* 0x000fc40000004100 */
[----:B------:R-:W-:Y:S01]  /*107f0*/  FFMA.FTZ R37, R7, R32, R27 ;  /* 0x0000002007257223 */ /* 0x000fe2000001001b */
[----:B------:R-:W-:Y:S01]  /*10800*/  HADD2.F32 R27, -RZ, R29.H0_H0 ;  /* 0x2000001dff1b7230 */ /* 0x000fe20000004100 */
[----:B------:R-:W-:Y:S01]  /*10810*/  F2FP.SATFINITE.E4M3.F32.PACK_AB_MERGE_C R42, R43, R42, RZ ;  /* 0x0000002a2b2a723e */ /* 0x000fe200048070ff */
[----:B------:R-:W-:Y:S02]  /*10820*/  HADD2.F32 R7, -RZ, R31.H0_H0 ;  /* 0x2000001fff077230 */ /* 0x000fe40000004100 */
[C---:B------:R-:W-:Y:S01]  /*10830*/  FMUL.FTZ R32, R26.reuse, R28 ;  /* 0x0000001c1a207220 */ /* 0x040fe20000410000 */
[----:B------:R-:W-:Y:S02]  /*10840*/  HADD2.F32 R29, -RZ, R29.H1_H1 ;  /* 0x3000001dff1d7230 */ /* 0x000fe40000004100 */
[-C--:B------:R-:W-:Y:S01]  /*10850*/  FMUL.FTZ R26, R26, R27.reuse ;  /* 0x0000001b1a1a7220 */ /* 0x080fe20000410000 */
[----:B------:R-:W-:Y:S02]  /*10860*/  HADD2.F32 R33, -RZ, R33.H1_H1 ;  /* 0x30000021ff217230 */ /* 0x000fe40000004100 */
[----:B------:R-:W-:Y:S01]  /*10870*/  FFMA.FTZ R40, R7, R27, -R32 ;  /* 0x0000001b07287223 */ /* 0x000fe20000010820 */
[----:B------:R-:W-:Y:S01]  /*10880*/  HADD2.F32 R38, -RZ, R38.H1_H1 ;  /* 0x30000026ff267230 */ /* 0x000fe20000004100 */
[----:B------:R-:W-:Y:S01]  /*10890*/  F2FP.F16.E4M3.UNPACK_B R27, R21 ;  /* 0x00000015ff1b723e */ /* 0x000fe200020006ff */
[----:B------:R-:W-:Y:S01]  /*108a0*/  HADD2.F32 R31, -RZ, R31.H1_H1 ;  /* 0x3000001fff1f7230 */ /* 0x000fe20000004100 */
[----:B------:R-:W-:Y:S01]  /*108b0*/  F2FP.SATFINITE.E4M3.F32.PACK_AB_MERGE_C R5, R6, R5, R49 ;  /* 0x000000050605723e */ /* 0x000fe20004807031 */
[----:B------:R-:W-:-:S02]  /*108c0*/  HADD2.F32 R21, -RZ, R20.H0_H0 ;  /* 0x20000014ff157230 */ /* 0x000fc40000004100 */
[C---:B------:R-:W-:Y:S01]  /*108d0*/  FMUL.FTZ R32, R38.reuse, R33 ;  /* 0x0000002126207220 */ /* 0x040fe20000410000 */
[-C--:B------:R-:W-:Y:S01]  /*108e0*/  FMUL.FTZ R46, R38, R29.reuse ;  /* 0x0000001d262e7220 */ /* 0x080fe20000410000 */
[----:B------:R-:W-:Y:S01]  /*108f0*/  FFMA.FTZ R38, R7, R28, R26 ;  /* 0x0000001c07267223 */ /* 0x000fe2000001001a */
[----:B------:R-:W-:Y:S02]  /*10900*/  HADD2.F32 R26, -RZ, R20.H1_H1 ;  /* 0x30000014ff1a7230 */ /* 0x000fe40000004100 */
[C---:B------:R-:W-:Y:S01]  /*10910*/  FFMA.FTZ R41, R31.reuse, R29, -R32 ;  /* 0x0000001d1f297223 */ /* 0x040fe20000010820 */
[--C-:B------:R-:W-:Y:S02]  /*10920*/  HADD2.F32 R28, -RZ, R27.reuse.H0_H0 ;  /* 0x2000001bff1c7230 */ /* 0x100fe40000004100 */
[----:B------:R-:W-:Y:S01]  /*10930*/  FFMA.FTZ R31, R31, R33, R46 ;  /* 0x000000211f1f7223 */ /* 0x000fe2000001002e */
[--C-:B------:R-:W-:Y:S01]  /*10940*/  HADD2.F32 R7, -RZ, R4.reuse.H0_H0 ;  /* 0x20000004ff077230 */ /* 0x100fe20000004100 */
[----:B------:R-:W-:Y:S01]  /*10950*/  F2FP.SATFINITE.E4M3.F32.PACK_AB_MERGE_C R25, R24, R25, R51 ;  /* 0x000000191819723e */ /* 0x000fe20004807033 */
[----:B------:R-:W-:Y:S01]  /*10960*/  HADD2.F32 R27, -RZ, R27.H1_H1 ;  /* 0x3000001bff1b7230 */ /* 0x000fe20000004100 */
[----:B------:R-:W-:Y:S01]  /*10970*/  F2FP.SATFINITE.E4M3.F32.PACK_AB_MERGE_C R40, R41, R40, RZ ;  /* 0x000000282928723e */ /* 0x000fe200048070ff */
[----:B------:R-:W-:-:S02]  /*10980*/  HADD2.F32 R20, -RZ, R4.H1_H1 ;  /* 0x30000004ff147230 */ /* 0x000fc40000004100 */
[C---:B------:R-:W-:Y:S01]  /*10990*/  FMUL.FTZ R29, R7.reuse, R28 ;  /* 0x0000001c071d7220 */ /* 0x040fe20000410000 */
[--C-:B------:R-:W-:Y:S02]  /*109a0*/  HADD2.F32 R4, -RZ, R3.reuse.H0_H0 ;  /* 0x20000003ff047230 */ /* 0x100fe40000004100 */
[----:B------:R-:W-:Y:S01]  /*109b0*/  FMUL.FTZ R7, R7, R21 ;  /* 0x0000001507077220 */ /* 0x000fe20000410000 */
        /* <DEDUP_REMOVED lines=14> */
[----:B------:R-:W-:Y:S02]  /*10aa0*/  F2FP.SATFINITE.E4M3.F32.PACK_AB_MERGE_C R27, R47, R56, R27 ;  /* 0x000000382f1b723e */ /* 0x000fe4000480701b */
[----:B------:R-:W-:Y:S01]  /*10ab0*/  F2FP.SATFINITE.E4M3.F32.PACK_AB_MERGE_C R24, R37, R30, R42 ;  /* 0x0000001e2518723e */ /* 0x000fe2000480702a */
[----:B------:R3:W-:Y:S01]  /*10ac0*/  STS.128 [R223+0x18000], R4 ;  /* 0x01800004df007388 */ /* 0x0007e20000000c00 */
[----:B------:R-:W-:-:S05]  /*10ad0*/  F2FP.SATFINITE.E4M3.F32.PACK_AB_MERGE_C R26, R3, R28, R26 ;  /* 0x0000001c031a723e */ /* 0x000fca000480701a */
[----:B------:R3:W-:Y:S02]  /*10ae0*/  STS.128 [R0+0x18000], R24 ;  /* 0x0180001800007388 */ /* 0x0007e40000000c00 */
.L_x_1853:
[----:B------:R-:W-:Y:S05]  /*10af0*/  BSYNC B1 ;  /* 0x0000000000017941 */ /* 0x000fea0003800000 */
.L_x_1852:
[----:B------:R-:W-:Y:S05]  /*10b00*/  @P0 BRA `(.L_x_1837) ;  /* 0x0000000c00e00947 */ /* 0x000fea0003800000 */
[----:B-123--:R-:W2:Y:S01]  /*10b10*/  LDL R24, [R1+0xc] ;  /* 0x00000c0001187983 */ /* 0x00eea20000100800 */
[----:B-----5:R-:W-:Y:S02]  /*10b20*/  SHF.R.U32.HI R3, RZ, 0x8, R12 ;  /* 0x00000008ff037819 */ /* 0x020fe4000001160c */
[----:B------:R-:W-:Y:S02]  /*10b30*/  LOP3.LUT R0, R12, 0xff, RZ, 0xc0, !PT ;  /* 0x000000ff0c007812 */ /* 0x000fe400078ec0ff */
[----:B------:R-:W-:Y:S02]  /*10b40*/  SHF.R.U32.HI R7, RZ, 0x8, R14 ;  /* 0x00000008ff077819 */ /* 0x000fe4000001160e */
[----:B------:R-:W-:Y:S02]  /*10b50*/  LOP3.LUT R3, R3, 0xff, RZ, 0xc0, !PT ;  /* 0x000000ff03037812 */ /* 0x000fe400078ec0ff */
[----:B------:R-:W-:Y:S02]  /*10b60*/  LEA.HI R59, R59, R214, RZ, 0x1c ;  /* 0x000000d63b3b7211 */ /* 0x000fe400078fe0ff */
[----:B------:R-:W-:-:S02]  /*10b70*/  LOP3.LUT R6, R14, 0xff, RZ, 0xc0, !PT ;  /* 0x000000ff0e067812 */ /* 0x000fc400078ec0ff */
[----:B------:R-:W-:Y:S02]  /*10b80*/  LOP3.LUT R7, R7, 0xff, RZ, 0xc0, !PT ;  /* 0x000000ff07077812 */ /* 0x000fe400078ec0ff */
[----:B------:R-:W-:Y:S02]  /*10b90*/  PRMT R21, R3, 0x7604, R0 ;  /* 0x0000760403157816 */ /* 0x000fe40000000000 */
[----:B------:R-:W-:Y:S02]  /*10ba0*/  SHF.R.S32.HI R0, RZ, 0x1f, R59 ;  /* 0x0000001fff007819 */ /* 0x000fe4000001143b */
[----:B------:R-:W-:Y:S02]  /*10bb0*/  SHF.R.U32.HI R5, RZ, 0x8, R13 ;  /* 0x00000008ff057819 */ /* 0x000fe4000001160d */
[----:B------:R-:W-:Y:S02]  /*10bc0*/  PRMT R29, R7, 0x7604, R6 ;  /* 0x00007604071d7816 */ /* 0x000fe40000000006 */
[----:B------:R-:W-:Y:S01]  /*10bd0*/  LEA.HI R7, R0, R59, RZ, 0x3 ;  /* 0x0000003b00077211 */ /* 0x000fe200078f18ff */
[----:B------:R-:W-:Y:S01]  /*10be0*/  IMAD.SHL.U32 R59, R59, 0x10, RZ ;  /* 0x000000103b3b7824 */ /* 0x000fe200078e00ff */
[----:B------:R-:W-:-:S02]  /*10bf0*/  LOP3.LUT R4, R13, 0xff, RZ, 0xc0, !PT ;  /* 0x000000ff0d047812 */ /* 0x000fc400078ec0ff */
[----:B------:R-:W-:Y:S01]  /*10c00*/  LOP3.LUT R5, R5, 0xff, RZ, 0xc0, !PT ;  /* 0x000000ff05057812 */ /* 0x000fe200078ec0ff */
[----:B------:R-:W-:Y:S01]  /*10c10*/  IMAD.SHL.U32 R7, R7, 0x800, RZ ;  /* 0x0000080007077824 */ /* 0x000fe200078e00ff */
[----:B------:R-:W-:Y:S02]  /*10c20*/  LOP3.LUT R0, R228, 0x70, R59, 0xf8, !PT ;  /* 0x00000070e4007812 */ /* 0x000fe400078ef83b */
[----:B------:R-:W-:Y:S02]  /*10c30*/  PRMT R20, R5, 0x7604, R4 ;  /* 0x0000760405147816 */ /* 0x000fe40000000004 */
[----:B------:R-:W-:Y:S02]  /*10c40*/  SHF.R.U32.HI R4, RZ, 0x8, R15 ;  /* 0x00000008ff047819 */ /* 0x000fe4000001160f */
[----:B0-----:R-:W-:Y:S02]  /*10c50*/  SHF.R.U32.HI R25, RZ, 0x3, R228 ;  /* 0x00000003ff197819 */ /* 0x001fe400000116e4 */
[----:B------:R-:W-:-:S02]  /*10c60*/  LOP3.LUT R3, R15, 0xff, RZ, 0xc0, !PT ;  /* 0x000000ff0f037812 */ /* 0x000fc400078ec0ff */
[----:B------:R-:W-:Y:S02]  /*10c70*/  LOP3.LUT R4, R4, 0xff, RZ, 0xc0, !PT ;  /* 0x000000ff04047812 */ /* 0x000fe400078ec0ff */
[----:B------:R-:W-:Y:S02]  /*10c80*/  LOP3.LUT R0, R0, R25, RZ, 0x3c, !PT ;  /* 0x0000001900007212 */ /* 0x000fe400078e3cff */
[----:B------:R-:W-:Y:S02]  /*10c90*/  LOP3.LUT R25, R7, 0xffffc000, RZ, 0xc0, !PT ;  /* 0xffffc00007197812 */ /* 0x000fe400078ec0ff */
[----:B------:R-:W-:Y:S02]  /*10ca0*/  SHF.R.U32.HI R6, RZ, 0x8, R8 ;  /* 0x00000008ff067819 */ /* 0x000fe40000011608 */
[----:B------:R-:W-:Y:S02]  /*10cb0*/  PRMT R28, R4, 0x7604, R3 ;  /* 0x00007604041c7816 */ /* 0x000fe40000000003 */
[----:B------:R-:W-:-:S02]  /*10cc0*/  LOP3.LUT R5, R8, 0xff, RZ, 0xc0, !PT ;  /* 0x000000ff08057812 */ /* 0x000fc400078ec0ff */
[----:B------:R-:W-:Y:S02]  /*10cd0*/  LOP3.LUT R6, R6, 0xff, RZ, 0xc0, !PT ;  /* 0x000000ff06067812 */ /* 0x000fe400078ec0ff */
[----:B------:R-:W-:Y:S02]  /*10ce0*/  SHF.R.U32.HI R32, RZ, 0x8, R10 ;  /* 0x00000008ff207819 */ /* 0x000fe4000001160a */
[----:B------:R-:W-:Y:S02]  /*10cf0*/  PRMT R35, R6, 0x7604, R5 ;  /* 0x0000760406237816 */ /* 0x000fe40000000005 */
[----:B------:R-:W0:Y:S01]  /*10d00*/  LDS.128 R4, [R222+0x18000] ;  /* 0x01800000de047984 */ /* 0x000e220000000c00 */
[----:B------:R-:W-:Y:S02]  /*10d10*/  LOP3.LUT R30, R9, 0xff, RZ, 0xc0, !PT ;  /* 0x000000ff091e7812 */ /* 0x000fe400078ec0ff */
[----:B------:R-:W-:Y:S02]  /*10d20*/  LOP3.LUT R31, R10, 0xff, RZ, 0xc0, !PT ;  /* 0x000000ff0a1f7812 */ /* 0x000fe400078ec0ff */
[----:B------:R-:W-:-:S02]  /*10d30*/  LOP3.LUT R32, R32, 0xff, RZ, 0xc0, !PT ;  /* 0x000000ff20207812 */ /* 0x000fc400078ec0ff */
[----:B------:R-:W-:Y:S02]  /*10d40*/  SHF.R.U32.HI R34, RZ, 0x8, R11 ;  /* 0x00000008ff227819 */ /* 0x000fe4000001160b */
[----:B------:R-:W-:Y:S02]  /*10d50*/  SHF.R.U32.HI R37, RZ, 0x10, R9 ;  /* 0x00000010ff257819 */ /* 0x000fe40000011609 */
[----:B------:R-:W-:Y:S02]  /*10d60*/  PRMT R39, R32, 0x7604, R31 ;  /* 0x0000760420277816 */ /* 0x000fe4000000001f */
[----:B------:R-:W-:Y:S01]  /*10d70*/  SHF.R.U32.HI R41, RZ, 0x10, R11 ;  /* 0x00000010ff297819 */ /* 0x000fe2000001160b */
[----:B------:R-:W-:Y:S01]  /*10d80*/  IMAD.U32 R37, R37, 0x10000, RZ ;  /* 0x0001000025257824 */ /* 0x000fe200078e00ff */
[----:B------:R-:W-:Y:S02]  /*10d90*/  SHF.R.U32.HI R31, RZ, 0x10, R15 ;  /* 0x00000010ff1f7819 */ /* 0x000fe4000001160f */
[----:B------:R-:W-:Y:S01]  /*10da0*/  LOP3.LUT R33, R11, 0xff, RZ, 0xc0, !PT ;  /* 0x000000ff0b217812 */ /* 0x000fe200078ec0ff */
[----:B------:R-:W-:Y:S01]  /*10db0*/  IMAD.U32 R41, R41, 0x10000, RZ ;  /* 0x0001000029297824 */ /* 0x000fe200078e00ff */
[----:B------:R-:W-:Y:S01]  /*10dc0*/  LOP3.LUT R34, R34, 0xff, RZ, 0xc0, !PT ;  /* 0x000000ff22227812 */ /* 0x000fe200078ec0ff */
[----:B------:R-:W-:Y:S01]  /*10dd0*/  IMAD.U32 R31, R31, 0x10000, RZ ;  /* 0x000100001f1f7824 */ /* 0x000fe200078e00ff */
        /* <DEDUP_REMOVED lines=10> */
[----:B0-----:R-:W-:Y:S02]  /*10e80*/  F2FP.F16.E4M3.UNPACK_B R12, R7 ;  /* 0x00000007ff0c723e */ /* 0x001fe400020006ff */
[----:B------:R-:W-:Y:S02]  /*10e90*/  F2FP.F16.E4M3.UNPACK_B R11, R6.H1 ;  /* 0x00000006ff0b723e */ /* 0x000fe400030006ff */
[----:B------:R-:W-:-:S02]  /*10ea0*/  LOP3.LUT R35, R35, 0xff000000, R8, 0xf8, !PT ;  /* 0xff00000023237812 */ /* 0x000fc400078ef808 */
[----:B------:R-:W-:Y:S02]  /*10eb0*/  LOP3.LUT R40, R39, 0xff000000, R10, 0xf8, !PT ;  /* 0xff00000027287812 */ /* 0x000fe400078ef80a */
[-C--:B------:R-:W-:Y:S02]  /*10ec0*/  F2FP.F16.E4M3.UNPACK_B R8, R5.reuse ;  /* 0x00000005ff08723e */ /* 0x080fe400020006ff */
[----:B------:R-:W-:Y:S02]  /*10ed0*/  F2FP.F16.E4M3.UNPACK_B R10, R5.H1 ;  /* 0x00000005ff0a723e */ /* 0x000fe400030006ff */
[----:B------:R-:W-:Y:S02]  /*10ee0*/  LOP3.LUT R32, R31, 0xff000000, R14, 0xf8, !PT ;  /* 0xff0000001f207812 */ /* 0x000fe400078ef80e */
[----:B--2---:R-:W-:Y:S02]  /*10ef0*/  IADD3 R3, R0, R25, R24 ;  /* 0x0000001900037210 */ /* 0x004fe40007ffe018 */
[----:B------:R-:W-:-:S02]  /*10f00*/  SHF.R.U32.HI R24, RZ, 0x8, R9 ;  /* 0x00000008ff187819 */ /* 0x000fc40000011609 */
[----:B------:R-:W-:Y:S02]  /*10f10*/  IADD3 R0, R184, R3, RZ ;  /* 0x00000003b8007210 */ /* 0x000fe40007ffe0ff */
[----:B------:R-:W-:-:S03]  /*10f20*/  LOP3.LUT R3, R24, 0xff, RZ, 0xc0, !PT ;  /* 0x000000ff18037812 */ /* 0x000fc600078ec0ff */
[----:B------:R-:W0:Y:S01]  /*10f30*/  LDS.128 R24, [R0+0x18000] ;  /* 0x0180000000187984 */ /* 0x000e220000000c00 */
[----:B------:R-:W-:Y:S02]  /*10f40*/  PRMT R30, R3, 0x7604, R30 ;  /* 0x00007604031e7816 */ /* 0x000fe4000000001e */
[----:B------:R-:W-:Y:S02]  /*10f50*/  SHF.R.U32.HI R3, RZ, 0x10, R13 ;  /* 0x00000010ff037819 */ /* 0x000fe4000001160d */
[----:B------:R-:W-:-:S03]  /*10f60*/  LOP3.LUT R37, R30, 0xff0000, R37, 0xf8, !PT ;  /* 0x00ff00001e257812 */ /* 0x000fc600078ef825 */
[----:B------:R-:W-:Y:S01]  /*10f70*/  IMAD.U32 R3, R3, 0x10000, RZ ;  /* 0x0001000003037824 */ /* 0x000fe200078e00ff */
[----:B------:R-:W-:Y:S01]  /*10f80*/  LOP3.LUT R37, R37, 0xff000000, R9, 0xf8, !PT ;  /* 0xff00000025257812 */ /* 0x000fe200078ef809 */
[--C-:B------:R-:W-:Y:S02]  /*10f90*/  HADD2.F32 R9, -RZ, R8.reuse.H0_H0 ;  /* 0x20000008ff097230 */ /* 0x100fe40000004100 */
[----:B------:R-:W-:Y:S01]  /*10fa0*/  HADD2.F32 R8, -RZ, R8.H1_H1 ;  /* 0x30000008ff087230 */ /* 0x000fe20000004100 */
[----:B------:R-:W-:Y:S02]  /*10fb0*/  LOP3.LUT R3, R20, 0xff0000, R3, 0xf8, !PT ;  /* 0x00ff000014037812 */ /* 0x000fe400078ef803 */
[----:B------:R-:W-:Y:S02]  /*10fc0*/  F2FP.F16.E4M3.UNPACK_B R33, R37 ;  /* 0x00000025ff21723e */ /* 0x000fe400020006ff */
[----:B------:R-:W-:Y:S02]  /*10fd0*/  LOP3.LUT R20, R3, 0xff000000, R13, 0xf8, !PT ;  /* 0xff00000003147812 */ /* 0x000fe400078ef80d */
[----:B------:R-:W-:Y:S01]  /*10fe0*/  F2FP.F16.E4M3.UNPACK_B R13, R7.H1 ;  /* 0x00000007ff0d723e */ /* 0x000fe200030006ff */
[----:B------:R-:W-:Y:S01]  /*10ff0*/  HADD2.F32 R38, -RZ, R33.H0_H0 ;  /* 0x20000021ff267230 */ /* 0x000fe20000004100 */
[----:B------:R-:W-:-:S02]  /*11000*/  F2FP.F16.E4M3.UNPACK_B R7, R6 ;  /* 0x00000006ff07723e */ /* 0x000fc400020006ff */
[----:B------:R-:W-:Y:S02]  /*11010*/  F2FP.F16.E4M3.UNPACK_B R15, R20 ;  /* 0x00000014ff0f723e */ /* 0x000fe400020006ff */
[----:B------:R-:W-:Y:S02]  /*11020*/  F2FP.F16.E4M3.UNPACK_B R37, R37.H1 ;  /* 0x00000025ff25723e */ /* 0x000fe400030006ff */
[-C--:B------:R-:W-:Y:S01]  /*11030*/  F2FP.F16.E4M3.UNPACK_B R3, R4.reuse ;  /* 0x00000004ff03723e */ /* 0x080fe200020006ff */
[----:B------:R-:W-:Y:S01]  /*11040*/  HADD2.F32 R30, -RZ, R15.H0_H0 ;  /* 0x2000000fff1e7230 */ /* 0x000fe20000004100 */
[----:B------:R-:W-:Y:S01]  /*11050*/  F2FP.F16.E4M3.UNPACK_B R4, R4.H1 ;  /* 0x00000004ff04723e */ /* 0x000fe200030006ff */
[--C-:B------:R-:W-:Y:S02]  /*11060*/  HADD2.F32 R39, -RZ, R37.reuse.H0_H0 ;  /* 0x20000025ff277230 */ /* 0x100fe40000004100 */
[----:B------:R-:W-:Y:S01]  /*11070*/  HADD2.F32 R37, -RZ, R37.H1_H1 ;  /* 0x30000025ff257230 */ /* 0x000fe20000004100 */
[----:B0-----:R-:W-:-:S02]  /*11080*/  F2FP.F16.E4M3.UNPACK_B R6, R25 ;  /* 0x00000019ff06723e */ /* 0x001fc400020006ff */
[----:B------:R-:W-:Y:S02]  /*11090*/  F2FP.F16.E4M3.UNPACK_B R25, R25.H1 ;  /* 0x00000019ff19723e */ /* 0x000fe400030006ff */
[-C--:B------:R-:W-:Y:S01]  /*110a0*/  F2FP.F16.E4M3.UNPACK_B R28, R27.reuse ;  /* 0x0000001bff1c723e */ /* 0x080fe200020006ff */
[----:B------:R-:W-:Y:S01]  /*110b0*/  HADD2.F32 R5, -RZ, R6.H0_H0 ;  /* 0x20000006ff057230 */ /* 0x000fe20000004100 */
[----:B------:R-:W-:Y:S02]  /*110c0*/  F2FP.F16.E4M3.UNPACK_B R27, R27.H1 ;  /* 0x0000001bff1b723e */ /* 0x000fe400030006ff */
[----:B------:R-:W-:Y:S02]  /*110d0*/  F2FP.F16.E4M3.UNPACK_B R14, R24 ;  /* 0x00000018ff0e723e */ /* 0x000fe400020006ff */
[C---:B------:R-:W-:Y:S01]  /*110e0*/  FMUL.FTZ R42, R5.reuse, R38 ;  /* 0x00000026052a7220 */ /* 0x040fe20000410000 */
[----:B------:R-:W-:Y:S01]  /*110f0*/  FMUL.FTZ R31, R5, R30 ;  /* 0x0000001e051f7220 */ /* 0x000fe20000410000 */
[----:B------:R-:W-:-:S02]  /*11100*/  F2FP.F16.E4M3.UNPACK_B R24, R24.H1 ;  /* 0x00000018ff18723e */ /* 0x000fc400030006ff */
[C---:B------:R-:W-:Y:S01]  /*11110*/  FFMA.FTZ R5, R9.reuse, R30, -R42 ;  /* 0x0000001e09057223 */ /* 0x040fe2000001082a */
[----:B------:R-:W-:Y:S01]  /*11120*/  F2FP.F16.E4M3.UNPACK_B R30, R20.H1 ;  /* 0x00000014ff1e723e */ /* 0x000fe200030006ff */
[----:B------:R-:W-:Y:S01]  /*11130*/  FFMA.FTZ R9, R9, R38, R31 ;  /* 0x0000002609097223 */ /* 0x000fe2000001001f */
[----:B------:R-:W-:Y:S01]  /*11140*/  HADD2.F32 R38, -RZ, R33.H1_H1 ;  /* 0x30000021ff267230 */ /* 0x000fe20000004100 */
[-C--:B------:R-:W-:Y:S01]  /*11150*/  F2FP.F16.E4M3.UNPACK_B R21, R26.reuse ;  /* 0x0000001aff15723e */ /* 0x080fe200020006ff */
[----:B------:R-:W-:Y:S01]  /*11160*/  HADD2.F32 R20, -RZ, R25.H0_H0 ;  /* 0x20000019ff147230 */ /* 0x000fe20000004100 */
[----:B------:R-:W-:Y:S01]  /*11170*/  F2FP.F16.E4M3.UNPACK_B R26, R26.H1 ;  /* 0x0000001aff1a723e */ /* 0x000fe200030006ff */
[----:B------:R-:W-:Y:S02]  /*11180*/  HADD2.F32 R33, -RZ, R30.H0_H0 ;  /* 0x2000001eff217230 */ /* 0x000fe40000004100 */
[----:B------:R-:W-:Y:S02]  /*11190*/  HADD2.F32 R31, -RZ, R15.H1_H1 ;  /* 0x3000000fff1f7230 */ /* 0x000fe40000004100 */
[----:B------:R-:W-:Y:S01]  /*111a0*/  FMUL.FTZ R45, R20, R39 ;  /* 0x00000027142d7220 */ /* 0x000fe20000410000 */
[----:B------:R-:W-:-:S02]  /*111b0*/  HADD2.F32 R15, -RZ, R6.H1_H1 ;  /* 0x30000006ff0f7230 */ /* 0x000fc40000004100 */
[----:B------:R-:W-:Y:S01]  /*111c0*/  FMUL.FTZ R20, R20, R33 ;  /* 0x0000002114147220 */ /* 0x000fe20000410000 */
[----:B------:R-:W-:Y:S02]  /*111d0*/  HADD2.F32 R6, -RZ, R10.H0_H0 ;  /* 0x2000000aff067230 */ /* 0x000fe40000004100 */
[----:B------:R-:W-:Y:S02]  /*111e0*/  HADD2.F32 R30, -RZ, R30.H1_H1 ;  /* 0x3000001eff1e7230 */ /* 0x000fe40000004100 */
[CC--:B------:R-:W-:Y:S01]  /*111f0*/  FMUL.FTZ R43, R15.reuse, R38.reuse ;  /* 0x000000260f2b7220 */ /* 0x0c0fe20000410000 */
[----:B------:R-:W-:Y:S01]  /*11200*/  FMUL.FTZ R15, R15, R31 ;  /* 0x0000001f0f0f7220 */ /* 0x000fe20000410000 */
[----:B------:R-:W-:Y:S01]  /*11210*/  FFMA.FTZ R39, R6, R39, R20 ;  /* 0x0000002706277223 */ /* 0x000fe20000010014 */
[----:B------:R-:W-:Y:S01]  /*11220*/  F2FP.F16.E4M3.UNPACK_B R20, R41 ;  /* 0x00000029ff14723e */ /* 0x000fe200020006ff */
[C---:B------:R-:W-:Y:S01]  /*11230*/  FFMA.FTZ R42, R8.reuse, R31, -R43 ;  /* 0x0000001f082a7223 */ /* 0x040fe2000001082b */
[----:B------:R-:W-:Y:S01]  /*11240*/  FFMA.FTZ R38, R8, R38, R15 ;  /* 0x0000002608267223 */ /* 0x000fe2000001000f */
[----:B------:R-:W-:Y:S01]  /*11250*/  FFMA.FTZ R45, R6, R33, -R45 ;  /* 0x00000021062d7223 */ /* 0x000fe2000001082d */
[-C--:B------:R-:W-:Y:S01]  /*11260*/  F2FP.F16.E4M3.UNPACK_B R15, R34.reuse ;  /* 0x00000022ff0f723e */ /* 0x080fe200020006ff */
[----:B------:R-:W-:Y:S01]  /*11270*/  HADD2.F32 R25, -RZ, R25.H1_H1 ;  /* 0x30000019ff197230 */ /* 0x000fe20000004100 */
[----:B------:R-:W-:Y:S01]  /*11280*/  F2FP.F16.E4M3.UNPACK_B R41, R41.H1 ;  /* 0x00000029ff29723e */ /* 0x000fe200030006ff */
[----:B------:R-:W-:Y:S01]  /*11290*/  HADD2.F32 R33, -RZ, R20.H0_H0 ;  /* 0x20000014ff217230 */ /* 0x000fe20000004100 */
[----:B------:R-:W-:Y:S01]  /*112a0*/  F2FP.F16.E4M3.UNPACK_B R34, R34.H1 ;  /* 0x00000022ff22723e */ /* 0x000fe200030006ff */
[----:B------:R-:W-:-:S02]  /*112b0*/  HADD2.F32 R8, -RZ, R28.H0_H0 ;  /* 0x2000001cff087230 */ /* 0x000fc40000004100 */
[C---:B------:R-:W-:Y:S01]  /*112c0*/  FMUL.FTZ R43, R25.reuse, R37 ;  /* 0x00000025192b7220 */ /* 0x040fe20000410000 */
[----:B------:R-:W-:Y:S02]  /*112d0*/  HADD2.F32 R10, -RZ, R10.H1_H1 ;  /* 0x3000000aff0a7230 */ /* 0x000fe40000004100 */
[----:B------:R-:W-:Y:S01]  /*112e0*/  FMUL.FTZ R46, R25, R30 ;  /* 0x0000001e192e7220 */ /* 0x000fe20000410000 */
[----:B------:R-:W-:Y:S02]  /*112f0*/  HADD2.F32 R31, -RZ, R15.H0_H0 ;  /* 0x2000000fff1f7230 */ /* 0x000fe40000004100 */
[----:B------:R-:W-:Y:S01]  /*11300*/  FMUL.FTZ R25, R8, R33 ;  /* 0x0000002108197220 */ /* 0x000fe20000410000 */
[----:B------:R-:W-:Y:S02]  /*11310*/  HADD2.F32 R6, -RZ, R12.H0_H0 ;  /* 0x2000000cff067230 */ /* 0x000fe40000004100 */
[----:B------:R-:W-:Y:S01]  /*11320*/  FFMA.FTZ R46, R10, R37, R46 ;  /* 0x000000250a2e7223 */ /* 0x000fe2000001002e */
[----:B------:R-:W-:-:S02]  /*11330*/  HADD2.F32 R28, -RZ, R28.H1_H1 ;  /* 0x3000001cff1c7230 */ /* 0x000fc40000004100 */
[-C--:B------:R-:W-:Y:S01]  /*11340*/  FMUL.FTZ R8, R8, R31.reuse ;  /* 0x0000001f08087220 */ /* 0x080fe20000410000 */
[----:B------:R-:W-:Y:S02]  /*11350*/  HADD2.F32 R15, -RZ, R15.H1_H1 ;  /* 0x3000000fff0f7230 */ /* 0x000fe40000004100 */
[----:B------:R-:W-:Y:S01]  /*11360*/  FFMA.FTZ R37, R6, R31, -R25 ;  /* 0x0000001f06257223 */ /* 0x000fe20000010819 */
[----:B------:R-:W-:Y:S02]  /*11370*/  HADD2.F32 R31, -RZ, R20.H1_H1 ;  /* 0x30000014ff1f7230 */ /* 0x000fe40000004100 */
[----:B------:R-:W-:Y:S01]  /*11380*/  FFMA.FTZ R44, R10, R30, -R43 ;  /* 0x0000001e0a2c7223 */ /* 0x000fe2000001082b */
[----:B------:R-:W-:Y:S01]  /*11390*/  FFMA.FTZ R43, R6, R33, R8 ;  /* 0x00000021062b7223 */ /* 0x000fe20000010008 */
[----:B------:R-:W-:Y:S01]  /*113a0*/  HADD2.F32 R12, -RZ, R12.H1_H1 ;  /* 0x3000000cff0c7230 */ /* 0x000fe20000004100 */
[----:B------:R-:W-:Y:S01]  /*113b0*/  F2FP.F16.E4M3.UNPACK_B R10, R29.H1 ;  /* 0x0000001dff0a723e */ /* 0x000fe200030006ff */
[----:B------:R-:W-:-:S02]  /*113c0*/  HADD2.F32 R33, -RZ, R41.H0_H0 ;  /* 0x20000029ff217230 */ /* 0x000fc40000004100 */
[C---:B------:R-:W-:Y:S01]  /*113d0*/  FMUL.FTZ R47, R28.reuse, R31 ;  /* 0x0000001f1c2f7220 */ /* 0x040fe20000410000 */
[----:B------:R-:W-:Y:S02]  /*113e0*/  HADD2.F32 R8, -RZ, R27.H0_H0 ;  /* 0x2000001bff087230 */ /* 0x000fe40000004100 */
[-C--:B------:R-:W-:Y:S01]  /*113f0*/  FMUL.FTZ R28, R28, R15.reuse ;  /* 0x0000000f1c1c7220 */ /* 0x080fe20000410000 */
[--C-:B------:R-:W-:Y:S02]  /*11400*/  HADD2.F32 R25, -RZ, R34.reuse.H0_H0 ;  /* 0x20000022ff197230 */ /* 0x100fe40000004100 */
[----:B------:R-:W-:Y:S01]  /*11410*/  FFMA.FTZ R48, R12, R15, -R47 ;  /* 0x0000000f0c307223 */ /* 0x000fe2000001082f */
[----:B------:R-:W-:Y:S02]  /*11420*/  HADD2.F32 R6, -RZ, R13.H0_H0 ;  /* 0x2000000dff067230 */ /* 0x000fe40000004100 */
[----:B------:R-:W-:Y:S01]  /*11430*/  FMUL.FTZ R49, R8, R33 ;  /* 0x0000002108317220 */ /* 0x000fe20000410000 */
[----:B------:R-:W-:Y:S01]  /*11440*/  FFMA.FTZ R50, R12, R31, R28 ;  /* 0x0000001f0c327223 */ /* 0x000fe2000001001c */
[----:B------:R-:W-:Y:S01]  /*11450*/  FMUL.FTZ R8, R8, R25 ;  /* 0x0000001908087220 */ /* 0x000fe20000410000 */
[----:B------:R-:W-:Y:S01]  /*11460*/  F2FP.F16.E4M3.UNPACK_B R12, R35.H1 ;  /* 0x00000023ff0c723e */ /* 0x000fe200030006ff */
[----:B------:R-:W-:Y:S01]  /*11470*/  FFMA.FTZ R49, R6, R25, -R49 ;  /* 0x0000001906317223 */ /* 0x000fe20000010831 */
[----:B------:R-:W-:-:S02]  /*11480*/  HADD2.F32 R34, -RZ, R34.H1_H1 ;  /* 0x30000022ff227230 */ /* 0x000fc40000004100 */
[----:B------:R-:W-:Y:S01]  /*11490*/  FFMA.FTZ R47, R6, R33, R8 ;  /* 0x00000021062f7223 */ /* 0x000fe20000010008 */
[----:B------:R-:W-:Y:S01]  /*114a0*/  HADD2.F32 R20, -RZ, R41.H1_H1 ;  /* 0x30000029ff147230 */ /* 0x000fe20000004100 */
[----:B------:R-:W-:Y:S01]  /*114b0*/  F2FP.F16.E4M3.UNPACK_B R35, R35 ;  /* 0x00000023ff23723e */ /* 0x000fe200020006ff */
[----:B------:R-:W-:Y:S01]  /*114c0*/  HADD2.F32 R27, -RZ, R27.H1_H1 ;  /* 0x3000001bff1b7230 */ /* 0x000fe20000004100 */
[----:B------:R-:W-:Y:S01]  /*114d0*/  F2FP.F16.E4M3.UNPACK_B R29, R29 ;  /* 0x0000001dff1d723e */ /* 0x000fe200020006ff */
[----:B------:R-:W-:Y:S01]  /*114e0*/  HADD2.F32 R25, -RZ, R12.H0_H0 ;  /* 0x2000000cff197230 */ /* 0x000fe20000004100 */
[----:B------:R-:W-:Y:S01]  /*114f0*/  F2FP.SATFINITE.E4M3.F32.PACK_AB_MERGE_C R44, R44, R45, RZ ;  /* 0x0000002d2c2c723e */ /* 0x000fe200048070ff */
[----:B------:R-:W-:Y:S02]  /*11500*/  HADD2.F32 R8, -RZ, R24.H0_H0 ;  /* 0x20000018ff087230 */ /* 0x000fe40000004100 */
[----:B------:R-:W-:Y:S01]  /*11510*/  FMUL.FTZ R28, R27, R20 ;  /* 0x000000141b1c7220 */ /* 0x000fe20000410000 */
[----:B------:R-:W-:-:S02]  /*11520*/  HADD2.F32 R15, -RZ, R10.H0_H0 ;  /* 0x2000000aff0f7230 */ /* 0x000fc40000004100 */
[----:B------:R-:W-:Y:S01]  /*11530*/  FMUL.FTZ R31, R27, R34 ;  /* 0x000000221b1f7220 */ /* 0x000fe20000410000 */
[----:B------:R-:W-:Y:S02]  /*11540*/  HADD2.F32 R6, -RZ, R4.H0_H0 ;  /* 0x20000004ff067230 */ /* 0x000fe40000004100 */
[C---:B------:R-:W-:Y:S01]  /*11550*/  FMUL.FTZ R27, R8.reuse, R25 ;  /* 0x00000019081b7220 */ /* 0x040fe20000410000 */
[----:B------:R-:W-:Y:S02]  /*11560*/  HADD2.F32 R13, -RZ, R13.H1_H1 ;  /* 0x3000000dff0d7230 */ /* 0x000fe40000004100 */
[----:B------:R-:W-:Y:S01]  /*11570*/  FMUL.FTZ R8, R8, R15 ;  /* 0x0000000f08087220 */ /* 0x000fe20000410000 */
[----:B------:R-:W-:Y:S01]  /*11580*/  HADD2.F32 R24, -RZ, R24.H1_H1 ;  /* 0x30000018ff187230 */ /* 0x000fe20000004100 */
[----:B------:R-:W-:Y:S01]  /*11590*/  F2FP.SATFINITE.E4M3.F32.PACK_AB_MERGE_C R39, R46, R39, RZ ;  /* 0x000000272e27723e */ /* 0x000fe200048070ff */
[----:B------:R-:W-:Y:S02]  /*115a0*/  HADD2.F32 R4, -RZ, R4.H1_H1 ;  /* 0x30000004ff047230 */ /* 0x000fe40000004100 */
[----:B------:R-:W-:Y:S01]  /*115b0*/  FFMA.FTZ R30, R6, R25, R8 ;  /* 0x00000019061e7223 */ /* 0x000fe20000010008 */
[----:B------:R-:W-:-:S02]  /*115c0*/  HADD2.F32 R25, -RZ, R12.H1_H1 ;  /* 0x3000000cff197230 */ /* 0x000fc40000004100 */
[C---:B------:R-:W-:Y:S01]  /*115d0*/  FFMA.FTZ R34, R13.reuse, R34, -R28 ;  /* 0x000000220d227223 */ /* 0x040fe2000001081c */
[----:B------:R-:W-:Y:S01]  /*115e0*/  FFMA.FTZ R52, R13, R20, R31 ;  /* 0x000000140d347223 */ /* 0x000fe2000001001f */
[----:B------:R-:W-:Y:S01]  /*115f0*/  FFMA.FTZ R28, R6, R15, -R27 ;  /* 0x0000000f061c7223 */ /* 0x000fe2000001081b */
[----:B------:R-:W-:Y:S02]  /*11600*/  HADD2.F32 R13, -RZ, R10.H1_H1 ;  /* 0x3000000aff0d7230 */ /* 0x000fe40000004100 */
[C---:B------:R-:W-:Y:S01]  /*11610*/  FMUL.FTZ R27, R24.reuse, R25 ;  /* 0x00000019181b7220 */ /* 0x040fe20000410000 */
[----:B------:R-:W-:Y:S01]  /*11620*/  HADD2.F32 R15, -RZ, R35.H0_H0 ;  /* 0x20000023ff0f7230 */ /* 0x000fe20000004100 */
[-C--:B------:R-:W-:Y:S01]  /*11630*/  F2FP.F16.E4M3.UNPACK_B R10, R40.reuse.H1 ;  /* 0x00000028ff0a723e */ /* 0x080fe200030006ff */
[----:B------:R-:W-:Y:S02]  /*11640*/  HADD2.F32 R6, -RZ, R14.H0_H0 ;  /* 0x2000000eff067230 */ /* 0x000fe40000004100 */
[-C--:B------:R-:W-:Y:S01]  /*11650*/  FMUL.FTZ R24, R24, R13.reuse ;  /* 0x0000000d18187220 */ /* 0x080fe20000410000 */
[C---:B------:R-:W-:Y:S01]  /*11660*/  FFMA.FTZ R31, R4.reuse, R13, -R27 ;  /* 0x0000000d041f7223 */ /* 0x040fe2000001081b */
[----:B------:R-:W-:Y:S01]  /*11670*/  HADD2.F32 R13, -RZ, R29.H0_H0 ;  /* 0x2000001dff0d7230 */ /* 0x000fe20000004100 */
[----:B------:R-:W-:Y:S01]  /*11680*/  F2FP.F16.E4M3.UNPACK_B R40, R40 ;  /* 0x00000028ff28723e */ /* 0x000fe200020006ff */
[----:B------:R-:W-:Y:S01]  /*11690*/  FFMA.FTZ R33, R4, R25, R24 ;  /* 0x0000001904217223 */ /* 0x000fe20000010018 */
[----:B------:R-:W-:-:S02]  /*116a0*/  HADD2.F32 R4, -RZ, R3.H0_H0 ;  /* 0x20000003ff047230 */ /* 0x000fc40000004100 */
[C---:B------:R-:W-:Y:S01]  /*116b0*/  FMUL.FTZ R25, R6.reuse, R15 ;  /* 0x0000000f06197220 */ /* 0x040fe20000410000 */
[----:B------:R-:W-:Y:S02]  /*116c0*/  HADD2.F32 R35, -RZ, R35.H1_H1 ;  /* 0x30000023ff237230 */ /* 0x000fe40000004100 */
[-C--:B------:R-:W-:Y:S01]  /*116d0*/  FMUL.FTZ R27, R6, R13.reuse ;  /* 0x0000000d061b7220 */ /* 0x080fe20000410000 */
[----:B------:R-:W-:Y:S02]  /*116e0*/  HADD2.F32 R14, -RZ, R14.H1_H1 ;  /* 0x3000000eff0e7230 */ /* 0x000fe40000004100 */
[C---:B------:R-:W-:Y:S01]  /*116f0*/  FFMA.FTZ R25, R4.reuse, R13, -R25 ;  /* 0x0000000d04197223 */ /* 0x040fe20000010819 */
[----:B------:R-:W-:Y:S02]  /*11700*/  HADD2.F32 R29, -RZ, R29.H1_H1 ;  /* 0x3000001dff1d7230 */ /* 0x000fe40000004100 */
[----:B------:R-:W-:Y:S01]  /*11710*/  FFMA.FTZ R27, R4, R15, R27 ;  /* 0x0000000f041b7223 */ /* 0x000fe2000001001b */
[----:B------:R-:W-:-:S02]  /*11720*/  HADD2.F32 R3, -RZ, R3.H1_H1 ;  /* 0x30000003ff037230 */ /* 0x000fc40000004100 */
[C---:B------:R-:W-:Y:S01]  /*11730*/  FMUL.FTZ R8, R14.reuse, R35 ;  /* 0x000000230e087220 */ /* 0x040fe20000410000 */
[-C--:B------:R-:W-:Y:S01]  /*11740*/  F2FP.F16.E4M3.UNPACK_B R6, R32.reuse.H1 ;  /* 0x00000020ff06723e */ /* 0x080fe200030006ff */
        /* <DEDUP_REMOVED lines=17> */
[--C-:B------:R-:W-:Y:S02]  /*11860*/  HADD2.F32 R4, -RZ, R21.reuse.H0_H0 ;  /* 0x20000015ff047230 */ /* 0x100fe40000004100 */
[-C--:B------:R-:W-:Y:S01]  /*11870*/  FMUL.FTZ R15, R26, R6.reuse ;  /* 0x000000061a0f7220 */ /* 0x080fe20000410000 */
[----:B------:R-:W-:Y:S02]  /*11880*/  HADD2.F32 R21, -RZ, R21.H1_H1 ;  /* 0x30000015ff157230 */ /* 0x000fe40000004100 */
[C---:B------:R-:W-:Y:S01]  /*11890*/  FFMA.FTZ R13, R11.reuse, R6, -R8 ;  /* 0x000000060b0d7223 */ /* 0x040fe20000010808 */
[----:B------:R-:W-:Y:S02]  /*118a0*/  HADD2.F32 R6, -RZ, R32.H0_H0 ;  /* 0x20000020ff067230 */ /* 0x000fe40000004100 */
[----:B------:R-:W-:Y:S01]  /*118b0*/  FFMA.FTZ R15, R11, R10, R15 ;  /* 0x0000000a0b0f7223 */ /* 0x000fe2000001000f */
[--C-:B------:R-:W-:Y:S01]  /*118c0*/  HADD2.F32 R8, -RZ, R40.reuse.H0_H0 ;  /* 0x20000028ff087230 */ /* 0x100fe20000004100 */
[----:B------:R-:W-:Y:S01]  /*118d0*/  F2FP.SATFINITE.E4M3.F32.PACK_AB_MERGE_C R5, R42, R5, R44 ;  /* 0x000000052a05723e */ /* 0x000fe2000480702c */
[----:B------:R-:W-:-:S02]  /*118e0*/  HADD2.F32 R40, -RZ, R40.H1_H1 ;  /* 0x30000028ff287230 */ /* 0x000fc40000004100 */
[C---:B------:R-:W-:Y:S01]  /*118f0*/  FMUL.FTZ R11, R4.reuse, R6 ;  /* 0x00000006040b7220 */ /* 0x040fe20000410000 */
[----:B------:R-:W-:Y:S02]  /*11900*/  HADD2.F32 R32, -RZ, R32.H1_H1 ;  /* 0x30000020ff207230 */ /* 0x000fe40000004100 */
[----:B------:R-:W-:Y:S01]  /*11910*/  FMUL.FTZ R10, R4, R8 ;  /* 0x00000008040a7220 */ /* 0x000fe20000410000 */
[--C-:B------:R-:W-:Y:S02]  /*11920*/  HADD2.F32 R3, -RZ, R7.reuse.H0_H0 ;  /* 0x20000007ff037230 */ /* 0x100fe40000004100 */
[C---:B------:R-:W-:Y:S01]  /*11930*/  FMUL.FTZ R4, R21.reuse, R40 ;  /* 0x0000002815047220 */ /* 0x040fe20000410000 */
[----:B------:R-:W-:Y:S02]  /*11940*/  HADD2.F32 R7, -RZ, R7.H1_H1 ;  /* 0x30000007ff077230 */ /* 0x000fe40000004100 */
[----:B------:R-:W-:Y:S01]  /*11950*/  FMUL.FTZ R21, R21, R32 ;  /* 0x0000002015157220 */ /* 0x000fe20000410000 */
[----:B------:R-:W-:Y:S01]  /*11960*/  F2FP.SATFINITE.E4M3.F32.PACK_AB_MERGE_C R13, R13, R24, RZ ;  /* 0x000000180d0d723e */ /* 0x000fe200048070ff */
        /* <DEDUP_REMOVED lines=13> */
[----:B------:R-:W-:Y:S01]  /*11a40*/  F2FP.SATFINITE.E4M3.F32.PACK_AB_MERGE_C R11, R50, R43, R11 ;  /* 0x0000002b320b723e */ /* 0x000fe2000480700b */
[----:B------:R4:W-:Y:S01]  /*11a50*/  STS.128 [R222+0x18000], R4 ;  /* 0x01800004de007388 */ /* 0x0009e20000000c00 */
[----:B------:R-:W-:Y:S02]  /*11a60*/  F2FP.SATFINITE.E4M3.F32.PACK_AB_MERGE_C R8, R20, R27, R8 ;  /* 0x0000001b1408723e */ /* 0x000fe40004807008 */
[----:B------:R-:W-:-:S05]  /*11a70*/  F2FP.SATFINITE.E4M3.F32.PACK_AB_MERGE_C R10, R21, R10, R12 ;  /* 0x0000000a150a723e */ /* 0x000fca000480700c */
[----:B------:R4:W-:Y:S02]  /*11a80*/  STS.128 [R0+0x18000], R8 ;  /* 0x0180000800007388 */ /* 0x0009e40000000c00 */
.L_x_1837:
[----:B------:R-:W-:Y:S05]  /*11a90*/  BSYNC B0 ;  /* 0x0000000000007941 */ /* 0x000fea0003800000 */
.L_x_1809:
[----:B------:R-:W-:Y:S01]  /*11aa0*/  @!PT LDS RZ, [RZ] ;  /* 0x00000000fffff984 */ /* 0x000fe20000000800 */
[----:B------:R-:W-:Y:S01]  /*11ab0*/  @!PT LDS RZ, [RZ] ;  /* 0x00000000fffff984 */ /* 0x000fe20000000800 */
[----:B------:R-:W-:Y:S01]  /*11ac0*/  @!PT LDS RZ, [RZ] ;  /* 0x00000000fffff984 */ /* 0x000fe20000000800 */
[----:B------:R-:W-:Y:S01]  /*11ad0*/  @!PT LDS RZ, [RZ] ;  /* 0x00000000fffff984 */ /* 0x000fe20000000800 */
[----:B------:R1:W-:Y:S06]  /*11ae0*/  MEMBAR.ALL.CTA ;  /* 0x0000000000007992 */ /* 0x0003ec0000008000 */
[----:B-1----:R-:W1:Y:S01]  /*11af0*/  FENCE.VIEW.ASYNC.S ;  /* 0x00000000000073c6 */ /* 0x002e620000000000 */
[----:B------:R-:W-:Y:S05]  /*11b00*/  WARPSYNC.ALL ;  /* 0x0000000000007948 */ /* 0x000fea0003800000 */
[----:B-1----:R-:W-:Y:S06]  /*11b10*/  BAR.SYNC.DEFER_BLOCKING 0xd, 0x100 ;  /* 0x0344000000007b1d */ /* 0x002fec0000010000 */
.L_x_1807:
[----:B--234-:R-:W2:Y:S01]  /*11b20*/  S2R R0, SR_TID.X ;  /* 0x0000000000007919 */ /* 0x01cea20000002100 */
[----:B------:R-:W-:Y:S05]  /*11b30*/  WARPSYNC.ALL ;  /* 0x0000000000007948 */ /* 0x000fea0003800000 */
[----:B--2---:R-:W-:-:S05]  /*11b40*/  SHF.R.U32.HI R0, RZ, 0x7, R0 ;  /* 0x00000007ff007819 */ /* 0x004fca0000011600 */
[----:B-----5:R-:W-:Y:S02]  /*11b50*/  VIADD R10, R0, 0x8 ;  /* 0x00000008000a7836 */ /* 0x020fe40000000000 */
[----:B------:R-:W-:-:S03]  /*11b60*/  IMAD.U32 R0, RZ, RZ, UR61 ;  /* 0x0000003dff007e24 */ /* 0x000fc6000f8e00ff */
[----:B------:R2:W-:Y:S02]  /*11b70*/  BAR.SYNC.DEFER_BLOCKING R10, 0x100 ;  /* 0x0004000a0000751d */ /* 0x0005e40000010000 */
[----:B------:R-:W-:-:S13]  /*11b80*/  ISETP.NE.AND P0, PT, R0, 0x3, PT ;  /* 0x000000030000780c */ /* 0x000fda0003f05270 */
[----:B--2---:R-:W-:Y:S05]  /*11b90*/  @!P0 BRA `(.L_x_1854) ;  /* 0x0000000000048947 */ /* 0x004fea0003800000 */
[----:B------:R-:W-:Y:S01]  /*11ba0*/  BPT.TRAP 0x1 ;  /* 0x000000040000795c */ /* 0x000fe20000300000 */
.L_x_1854:
[----:B0-----:R-:W-:Y:S02]  /*11bb0*/  LEA R5, R185, R184, 0x3 ;  /* 0x000000b8b9057211 */ /* 0x001fe400078e18ff */
[----:B------:R-:W-:-:S04]  /*11bc0*/  SHF.L.U32 R8, R188, 0x1f, RZ ;  /* 0x0000001fbc087819 */ /* 0x000fc800000006ff */
[----:B------:R0:W2:Y:S01]  /*11bd0*/  SYNCS.PHASECHK.TRANS64.TRYWAIT P1, [R5+URZ+0x28430], R8 ;  /* 0x02843008050075a7 */ /* 0x0000a2000802017f */
[----:B------:R-:W-:Y:S05]  /*11be0*/  @!P0 BRA `(.L_x_1855) ;  /* 0x0000000000048947 */ /* 0x000fea0003800000 */
[----:B------:R-:W-:Y:S01]  /*11bf0*/  BPT.TRAP 0x1 ;  /* 0x000000040000795c */ /* 0x000fe20000300000 */
.L_x_1855:
[----:B--2---:R-:W-:Y:S05]  /*11c00*/  @P1 BRA `(.L_x_1856) ;  /* 0x0000000000081947 */ /* 0x004fea0003800000 */
[----:B------:R-:W2:Y:S02]  /*11c10*/  SYNCS.PHASECHK.TRANS64.TRYWAIT P1, [R5+URZ+0x28430], R8 ;  /* 0x02843008050075a7 */ /* 0x000ea4000802017f */
[----:B--2---:R-:W-:Y:S05]  /*11c20*/  @!P1 BRA `(.L_x_1857) ;  /* 0x0000017400849947 */ /* 0x004fea0003800000 */
.L_x_1856:
[----:B------:R-:W-:Y:S05]  /*11c30*/  WARPSYNC.ALL ;  /* 0x0000000000007948 */ /* 0x000fea0003800000 */
[----:B------:R-:W-:Y:S01]  /*11c40*/  R2UR UR4, R184 ;  /* 0x00000000b80472ca */ /* 0x000fe200000e0000 */
[----:B------:R-:W-:Y:S01]  /*11c50*/  IMAD.MOV.U32 R7, RZ, RZ, 0x40000040 ;  /* 0x40000040ff077424 */ /* 0x000fe200078e00ff */
[----:B------:R-:W-:Y:S01]  /*11c60*/  R2UR UR5, R36 ;  /* 0x00000000240572ca */ /* 0x000fe200000e0000 */
[----:B------:R-:W-:Y:S01]  /*11c70*/  UMOV UR9, 0x40000040 ;  /* 0x4000004000097882 */ /* 0x000fe20000000000 */
[----:B------:R-:W-:Y:S01]  /*11c80*/  WARPGROUP.ARRIVE ;  /* 0x00000000000079c5 */ /* 0x000fe20000000000 */
[----:B------:R-:W-:Y:S01]  /*11c90*/  IMAD.MOV.U32 R13, RZ, RZ, 0x40000040 ;  /* 0x40000040ff0d7424 */ /* 0x000fe200078e00ff */
[----:B------:R-:W-:Y:S01]  /*11ca0*/  R2UR UR11, R7 ;  /* 0x00000000070b72ca */ /* 0x000fe200000e0000 */
[----:B------:R-:W-:Y:S01]  /*11cb0*/  IMAD.U32 R201, RZ, RZ, UR9 ;  /* 0x00000009ffc97e24 */ /* 0x000fe2000f8e00ff */
[----:B------:R-:W-:Y:S01]  /*11cc0*/  UMOV UR57, 0x40000040 ;  /* 0x4000004000397882 */ /* 0x000fe20000000000 */
[----:B------:R-:W-:Y:S01]  /*11cd0*/  UMOV UR53, 0x40000040 ;  /* 0x4000004000357882 */ /* 0x000fe20000000000 */
[----:B------:R-:W-:Y:S01]  /*11ce0*/  UMOV UR49, 0x40000040 ;  /* 0x4000004000317882 */ /* 0x000fe20000000000 */
[----:B------:R-:W-:Y:S01]  /*11cf0*/  UMOV UR45, 0x40000040 ;  /* 0x40000040002d7882 */ /* 0x000fe20000000000 */
[----:B------:R-:W-:Y:S01]  /*11d00*/  MOV R7, 0x40000040 ;  /* 0x4000004000077802 */ /* 0x000fe20000000f00 */
[----:B------:R-:W-:Y:S01]  /*11d10*/  UIADD3 UR4, UR4, 0x20000, URZ ;  /* 0x0002000004047890 */ /* 0x000fe2000fffe03f */
[----:B------:R-:W3:Y:S01]  /*11d20*/  S2R R0, SR_TID.X ;  /* 0x0000000000007919 */ /* 0x000ee20000002100 */
[----:B------:R-:W-:Y:S01]  /*11d30*/  ULOP3.LUT UR5, UR5, 0x10000, URZ, 0xfc, !UPT ;  /* 0x0001000005057892 */ /* 0x000fe2000f8efc3f */
[----:B------:R-:W-:Y:S01]  /*11d40*/  R2UR UR43, R7 ;  /* 0x00000000072b72ca */ /* 0x000fe200000e0000 */
[----:B------:R-:W-:-:S02]  /*11d50*/  USHF.R.U32.HI UR4, URZ, 0x4, UR4 ;  /* 0x000000043f047899 */ /* 0x000fc40008011604 */
[----:B------:R-:W-:Y:S02]  /*11d60*/  UIADD3 UR56, UR5, 0x6, URZ ;  /* 0x0000000605387890 */ /* 0x000fe4000fffe03f */
[----:B------:R-:W-:Y:S01]  /*11d70*/  ULOP3.LUT UR4, UR4, 0x3fff, URZ, 0xc0, !UPT ;  /* 0x00003fff04047892 */ /* 0x000fe2000f8ec03f */
[----:B------:R-:W-:Y:S01]  /*11d80*/  UMOV UR8, UR5 ;  /* 0x0000000500087c82 */ /* 0x000fe20008000000 */
[----:B------:R-:W-:Y:S01]  /*11d90*/  UIADD3 UR52, UR5, 0x400, URZ ;  /* 0x0000040005347890 */ /* 0x000fe2000fffe03f */
[----:B------:R-:W-:Y:S01]  /*11da0*/  IMAD.U32 R200, RZ, RZ, UR8 ;  /* 0x00000008ffc87e24 */ /* 0x000fe2000f8e00ff */
[----:B------:R-:W-:Y:S02]  /*11db0*/  ULOP3.LUT UR60, UR4, 0x10000, URZ, 0xfc, !UPT ;  /* 0x00010000043c7892 */ /* 0x000fe4000f8efc3f */
[----:B------:R-:W-:Y:S02]  /*11dc0*/  UIADD3 UR4, UR5, 0x2, URZ ;  /* 0x0000000205047890 */ /* 0x000fe4000fffe03f */
[----:B------:R-:W-:-:S02]  /*11dd0*/  UIADD3 UR48, UR5, 0x402, URZ ;  /* 0x0000040205307890 */ /* 0x000fc4000fffe03f */
[----:B------:R-:W-:Y:S01]  /*11de0*/  LEA R6, R185, UR60, 0xa ;  /* 0x0000003cb9067c11 */ /* 0x000fe2000f8e50ff */
[----:B------:R-:W-:Y:S02]  /*11df0*/  UIADD3 UR44, UR5, 0x404, URZ ;  /* 0x00000404052c7890 */ /* 0x000fe4000fffe03f */
[----:B------:R-:W-:Y:S01]  /*11e00*/  UIADD3 UR40, UR5, 0x406, URZ ;  /* 0x0000040605287890 */ /* 0x000fe2000fffe03f */
[C---:B------:R-:W-:Y:S01]  /*11e10*/  R2UR UR10, R6.reuse ;  /* 0x00000000060a72ca */ /* 0x040fe200000e0000 */
[----:B------:R-:W-:Y:S01]  /*11e20*/  VIADD R12, R6, 0x2 ;  /* 0x00000002060c7836 */ /* 0x000fe20000000000 */
[----:B------:R-:W-:Y:S01]  /*11e30*/  UMOV UR41, 0x40000040 ;  /* 0x4000004000297882 */ /* 0x000fe20000000000 */
[----:B---3--:R-:W-:-:S10]  /*11e40*/  SHF.R.U32.HI R0, RZ, 0x7, R0 ;  /* 0x00000007ff007819 */ /* 0x008fd40000011600 */
[----:B------:R-:W-:Y:S01]  /*11e50*/  QGMMA.64x64x32.F32.E4M3.E4M3 R24, gdesc[UR8], RZ, !UPT, gsb0 ;  /* 0x00e00000081879f3 */ /* 0x000fe2000c0008ff */
[----:B------:R-:W-:Y:S01]  /*11e60*/  R2UR UR10, R12 ;  /* 0x000000000c0a72ca */ /* 0x000fe200000e0000 */
[----:B------:R-:W-:Y:S01]  /*11e70*/  UMOV UR8, UR4 ;  /* 0x0000000400087c82 */ /* 0x000fe20008000000 */
[----:B------:R-:W-:Y:S01]  /*11e80*/  R2UR UR11, R13 ;  /* 0x000000000d0b72ca */ /* 0x000fe200000e0000 */
[----:B------:R-:W-:Y:S01]  /*11e90*/  UMOV UR9, 0x40000040 ;  /* 0x4000004000097882 */ /* 0x000fe20000000000 */
[----:B------:R-:W-:Y:S01]  /*11ea0*/  VIADD R12, R6, 0x4 ;  /* 0x00000004060c7836 */ /* 0x000fe20000000000 */
[----:B------:R-:W-:Y:S01]  /*11eb0*/  UIADD3 UR4, UR5, 0x4, URZ ;  /* 0x0000000405047890 */ /* 0x000fe2000fffe03f */
[----:B------:R-:W-:Y:S01]  /*11ec0*/  IMAD.MOV.U32 R13, RZ, RZ, 0x40000040 ;  /* 0x40000040ff0d7424 */ /* 0x000fe200078e00ff */
[----:B------:R-:W-:Y:S01]  /*11ed0*/  MOV R199, UR9 ;  /* 0x0000000900c77c02 */ /* 0x000fe20008000f00 */
[----:B------:R-:W-:Y:S01]  /*11ee0*/  IMAD.U32 R198, RZ, RZ, UR8 ;  /* 0x00000008ffc67e24 */ /* 0x000fe2000f8e00ff */
[----:B------:R-:W-:Y:S01]  /*11ef0*/  IADD3 R4, -R0, 0xb, RZ ;  /* 0x0000000b00047810 */ /* 0x000fe20007ffe1ff */
[----:B------:R-:W-:-:S02]  /*11f00*/  WARPGROUP.DEPBAR.LE gsb0, 0x0 ;  /* 0x00008000000079c5 */ /* 0x000fc40000010000 */
[----:B------:R-:W-:-:S06]  /*11f10*/  WARPGROUP.ARRIVE ;  /* 0x00000000000079c5 */ /* 0x000fcc0000000000 */
[----:B------:R-:W-:Y:S01]  /*11f20*/  QGMMA.64x64x32.F32.E4M3.E4M3 R24, gdesc[UR8], R24, gsb0 ;  /* 0x00e00000081879f3 */ /* 0x000fe20008000818 */
[----:B------:R-:W-:Y:S01]  /*11f30*/  R2UR UR10, R12 ;  /* 0x000000000c0a72ca */ /* 0x000fe200000e0000 */
[----:B------:R-:W-:Y:S01]  /*11f40*/  UMOV UR8, UR4 ;  /* 0x0000000400087c82 */ /* 0x000fe20008000000 */
[----:B------:R-:W-:Y:S01]  /*11f50*/  R2UR UR11, R13 ;  /* 0x000000000d0b72ca */ /* 0x000fe200000e0000 */
[----:B------:R-:W-:Y:S01]  /*11f60*/  UMOV UR9, 0x40000040 ;  /* 0x4000004000097882 */ /* 0x000fe20000000000 */
[----:B------:R-:W-:Y:S02]  /*11f70*/  VIADD R12, R6, 0x6 ;  /* 0x00000006060c7836 */ /* 0x000fe40000000000 */
[----:B------:R-:W-:Y:S02]  /*11f80*/  IMAD.MOV.U32 R13, RZ, RZ, 0x40000040 ;  /* 0x40000040ff0d7424 */ /* 0x000fe400078e00ff */
[----:B------:R-:W-:Y:S01]  /*11f90*/  IMAD.U32 R196, RZ, RZ, UR8 ;  /* 0x00000008ffc47e24 */ /* 0x000fe2000f8e00ff */
[----:B------:R-:W-:Y:S01]  /*11fa0*/  R2UR UR58, R12 ;  /* 0x000000000c3a72ca */ /* 0x000fe200000e0000 */
[----:B------:R-:W-:Y:S01]  /*11fb0*/  IMAD.U32 R197, RZ, RZ, UR9 ;  /* 0x00000009ffc57e24 */ /* 0x000fe2000f8e00ff */
[----:B------:R-:W-:Y:S01]  /*11fc0*/  R2UR UR59, R13 ;  /* 0x000000000d3b72ca */ /* 0x000fe200000e0000 */
[----:B------:R-:W-:Y:S01]  /*11fd0*/  IMAD.MOV.U32 R13, RZ, RZ, 0x40000040 ;  /* 0x40000040ff0d7424 */ /* 0x000fe200078e00ff */
[----:B------:R-:W-:-:S04]  /*11fe0*/  IADD3 R12, R6, 0x200, RZ ;  /* 0x00000200060c7810 */ /* 0x000fc80007ffe0ff */
[----:B------:R-:W-:Y:S01]  /*11ff0*/  R2UR UR54, R12 ;  /* 0x000000000c3672ca */ /* 0x000fe200000e0000 */
[----:B------:R-:W-:Y:S01]  /*12000*/  VIADD R12, R6, 0x202 ;  /* 0x00000202060c7836 */ /* 0x000fe20000000000 */
[----:B------:R-:W-:Y:S01]  /*12010*/  R2UR UR55, R13 ;  /* 0x000000000d3772ca */ /* 0x000fe200000e0000 */
[----:B------:R-:W-:-:S03]  /*12020*/  IMAD.MOV.U32 R13, RZ, RZ, 0x40000040 ;  /* 0x40000040ff0d7424 */ /* 0x000fc600078e00ff */
[----:B------:R-:W-:Y:S01]  /*12030*/  R2UR UR50, R12 ;  /* 0x000000000c3272ca */ /* 0x000fe200000e0000 */
[C---:B------:R-:W-:Y:S01]  /*12040*/  VIADD R12, R6.reuse, 0x204 ;  /* 0x00000204060c7836 */ /* 0x040fe20000000000 */
[----:B------:R-:W-:Y:S01]  /*12050*/  R2UR UR51, R13 ;  /* 0x000000000d3372ca */ /* 0x000fe200000e0000 */
[----:B------:R-:W-:Y:S02]  /*12060*/  IMAD.MOV.U32 R13, RZ, RZ, 0x40000040 ;  /* 0x40000040ff0d7424 */ /* 0x000fe400078e00ff */
[----:B------:R-:W-:Y:S01]  /*12070*/  VIADD R6, R6, 0x206 ;  /* 0x0000020606067836 */ /* 0x000fe20000000000 */
[----:B------:R-:W-:Y:S02]  /*12080*/  R2UR UR46, R12 ;  /* 0x000000000c2e72ca */ /* 0x000fe400000e0000 */
[----:B------:R-:W-:Y:S02]  /*12090*/  R2UR UR47, R13 ;  /* 0x000000000d2f72ca */ /* 0x000fe400000e0000 */
[----:B------:R-:W-:Y:S01]  /*120a0*/  R2UR UR42, R6 ;  /* 0x00000000062a72ca */ /* 0x000fe200000e0000 */
[----:B------:R-:W-:-:S02]  /*120b0*/  WARPGROUP.DEPBAR.LE gsb0, 0x0 ;  /* 0x00008000000079c5 */ /* 0x000fc40000010000 */
        /* <DEDUP_REMOVED lines=19> */
[----:B------:R-:W-:Y:S05]  /*121f0*/  @!P0 BRA `(.L_x_1858) ;  /* 0x0000000000048947 */ /* 0x000fea0003800000 */
[----:B------:R-:W-:Y:S01]  /*12200*/  BPT.TRAP 0x1 ;  /* 0x000000040000795c */ /* 0x000fe20000300000 */
.L_x_1858:
[----:B-1----:R-:W1:Y:S01]  /*12210*/  LDC R3, c[0x0][0x448] ;  /* 0x00011200ff037b82 */ /* 0x002e620000000800 */
[C---:B------:R-:W-:Y:S01]  /*12220*/  FMUL.FTZ R27, R2.reuse, R27 ;  /* 0x0000001b021b7220 */ /* 0x040fe20000410000 */
[C---:B------:R-:W-:Y:S01]  /*12230*/  FMUL.FTZ R47, R2.reuse, R47 ;  /* 0x0000002f022f7220 */ /* 0x040fe20000410000 */
[----:B------:R-:W-:Y:S01]  /*12240*/  ULDC.64 UR6, c[0x0][0x9e0] ;  /* 0x0002780000067ab9 */ /* 0x000fe20000000a00 */
[C---:B------:R-:W-:Y:S01]  /*12250*/  FMUL.FTZ R31, R2.reuse, R31 ;  /* 0x0000001f021f7220 */ /* 0x040fe20000410000 */
[----:B------:R-:W4:Y:S01]  /*12260*/  MUFU.TANH R11, R27 ;  /* 0x0000001b000b7308 */ /* 0x000f220000002400 */
[----:B------:R-:W-:Y:S01]  /*12270*/  UISETP.GE.AND UP0, UPT, UR7, 0x1, UPT ;  /* 0x000000010700788c */ /* 0x000fe2000bf06270 */
[C---:B------:R-:W-:Y:S01]  /*12280*/  FMUL.FTZ R24, R2.reuse, R24 ;  /* 0x0000001802187220 */ /* 0x040fe20000410000 */
[C---:B------:R-:W-:Y:S01]  /*12290*/  FMUL.FTZ R25, R2.reuse, R25 ;  /* 0x0000001902197220 */ /* 0x040fe20000410000 */
[C---:B------:R-:W-:Y:S01]  /*122a0*/  FMUL.FTZ R0, R2.reuse, R26 ;  /* 0x0000001a02007220 */ /* 0x040fe20000410000 */
[C---:B------:R-:W-:Y:S01]  /*122b0*/  FMUL.FTZ R28, R2.reuse, R28 ;  /* 0x0000001c021c7220 */ /* 0x040fe20000410000 */
[C---:B------:R-:W-:Y:S01]  /*122c0*/  FMUL.FTZ R29, R2.reuse, R29 ;  /* 0x0000001d021d7220 */ /* 0x040fe20000410000 */
[C---:B------:R-:W-:Y:S01]  /*122d0*/  FMUL.FTZ R30, R2.reuse, R30 ;  /* 0x0000001e021e7220 */ /* 0x040fe20000410000 */
[----:B------:R-:W0:Y:S01]  /*122e0*/  MUFU.TANH R27, R47 ;  /* 0x0000002f001b7308 */ /* 0x000e220000002400 */
        /* <DEDUP_REMOVED lines=10> */
[----:B-1----:R-:W-:Y:S01]  /*12390*/  ISETP.NE.AND P1, PT, R3, 0x1, PT ;  /* 0x000000010300780c */ /* 0x002fe20003f25270 */
[----:B------:R-:W-:-:S02]  /*123a0*/  IMAD.IADD R3, R203, 0x1, R202 ;  /* 0x00000001cb037824 */ /* 0x000fc400078e02ca */
[C---:B------:R-:W-:Y:S01]  /*123b0*/  FMUL.FTZ R48, R2.reuse, R48 ;  /* 0x0000003002307220 */ /* 0x040fe20000410000 */
[C---:B------:R-:W-:Y:S01]  /*123c0*/  FMUL.FTZ R49, R2.reuse, R49 ;  /* 0x0000003102317220 */ /* 0x040fe20000410000 */
[C---:B------:R-:W-:Y:S01]  /*123d0*/  FMUL.FTZ R50, R2.reuse, R50 ;  /* 0x0000003202327220 */ /* 0x040fe20000410000 */
[----:B------:R-:W-:Y:S02]  /*123e0*/  IMAD.MOV.U32 R7, RZ, RZ, R3 ;  /* 0x000000ffff077224 */ /* 0x000fe400078e0003 */
[C---:B------:R-:W-:Y:S01]  /*123f0*/  FMUL.FTZ R51, R2.reuse, R51 ;  /* 0x0000003302337220 */ /* 0x040fe20000410000 */
[C---:B------:R-:W-:Y:S01]  /*12400*/  FMUL.FTZ R52, R2.reuse, R52 ;  /* 0x0000003402347220 */ /* 0x040fe20000410000 */
[C---:B------:R-:W-:Y:S01]  /*12410*/  FMUL.FTZ R53, R2.reuse, R53 ;  /* 0x0000003502357220 */ /* 0x040fe20000410000 */
[C---:B------:R-:W-:Y:S01]  /*12420*/  FMUL.FTZ R54, R2.reuse, R54 ;  /* 0x0000003602367220 */ /* 0x040fe20000410000 */
[C---:B------:R-:W-:Y:S01]  /*12430*/  FMUL.FTZ R55, R2.reuse, R55 ;  /* 0x0000003702377220 */ /* 0x040fe20000410000 */
[C---:B------:R-:W-:Y:S01]  /*12440*/  FMUL.FTZ R46, R2.reuse, R46 ;  /* 0x0000002e022e7220 */ /* 0x040fe20000410000 */
[----:B------:R1:W0:Y:S01]  /*12450*/  MUFU.TANH R13, R31 ;  /* 0x0000001f000d7308 */ /* 0x0002220000002400 */
[----:B------:R-:W5:Y:S01]  /*12460*/  @P1 LDC R6, c[0x0][0x44c] ;  /* 0x00011300ff061b82 */ /* 0x000f620000000800 */
[----:B------:R-:W-:Y:S01]  /*12470*/  PLOP3.LUT P2, PT, PT, PT, UP0, 0x40, 0x0 ;  /* 0x000000000000781c */ /* 0x000fe20003f4e808 */
[----:B------:R-:W-:Y:S01]  /*12480*/  ULDC UR51, c[0x0][0x9dc] ;  /* 0x0002770000337ab9 */ /* 0x000fe20000000800 */
[C---:B------:R-:W-:Y:S01]  /*12490*/  FMUL.FTZ R34, R2.reuse, R34 ;  /* 0x0000002202227220 */ /* 0x040fe20000410000 */
[C---:B------:R-:W-:Y:S01]  /*124a0*/  FMUL.FTZ R35, R2.reuse, R35 ;  /* 0x0000002302237220 */ /* 0x040fe20000410000 */
[----:B------:R-:W-:Y:S01]  /*124b0*/  ULOP3.LUT UR51, URZ, UR51, URZ, 0x33, !UPT ;  /* 0x000000333f337292 */ /* 0x000fe2000f8e333f */
[----:B------:R-:W-:Y:S01]  /*124c0*/  FMUL.FTZ R38, R2, R38 ;  /* 0x0000002602267220 */ /* 0x000fe20000410000 */
[----:B------:R-:W0:Y:S01]  /*124d0*/  MUFU.TANH R24, R24 ;  /* 0x0000001800187308 */ /* 0x000e220000002400 */
[----:B------:R-:W2:Y:S01]  /*124e0*/  @P1 LDC R9, c[0x0][0x450] ;  /* 0x00011400ff091b82 */ /* 0x000ea20000000800 */
[----:B-1----:R-:W-:Y:S01]  /*124f0*/  LEA R31, R160, 0xffffffc0, 0x6 ;  /* 0xffffffc0a01f7811 */ /* 0x002fe200078e30ff */
[----:B------:R-:W-:Y:S01]  /*12500*/  FMUL.FTZ R39, R2, R39 ;  /* 0x0000002702277220 */ /* 0x000fe20000410000 */
[----:B------:R-:W-:-:S04]  /*12510*/  UP2UR UR42, UPR, URZ, 0x1 ;  /* 0x000000013f2a7883 */ /* 0x000fc80008000000 */
[----:B------:R-:W1:Y:S08]  /*12520*/  MUFU.TANH R25, R25 ;  /* 0x0000001900197308 */ /* 0x000e700000002400 */
[----:B------:R-:W0:Y:S01]  /*12530*/  MUFU.TANH R0, R0 ;  /* 0x0000000000007308 */ /* 0x000e220000002400 */
[----:B-----5:R-:W-:-:S04]  /*12540*/  @P1 IMAD.HI.U32 R6, R3, R6, RZ ;  /* 0x0000000603061227 */ /* 0x020fc800078e00ff */
[----:B------:R-:W-:-:S03]  /*12550*/  VIADD R3, R5, 0x28440 ;  /* 0x0002844005037836 */ /* 0x000fc60000000000 */
[----:B------:R-:W0:Y:S01]  /*12560*/  MUFU.TANH R28, R28 ;  /* 0x0000001c001c7308 */ /* 0x000e220000002400 */
[----:B--2---:R-:W-:Y:S01]  /*12570*/  @P1 SHF.R.U32.HI R7, RZ, R9, R6 ;  /* 0x00000009ff071219 */ /* 0x004fe20000011606 */
[----:B------:R-:W-:Y:S02]  /*12580*/  IMAD.MOV.U32 R9, RZ, RZ, -0x40 ;  /* 0xffffffc0ff097424 */ /* 0x000fe400078e00ff */
[----:B------:R-:W-:Y:S02]  /*12590*/  IMAD.U32 R6, RZ, RZ, UR39 ;  /* 0x00000027ff067e24 */ /* 0x000fe4000f8e00ff */
[----:B------:R-:W2:Y:S01]  /*125a0*/  SHFL.IDX PT, R47, R7, RZ, 0x1c1f ;  /* 0x001c1fff072f7589 */ /* 0x000ea200000e0000 */
[----:B------:R-:W-:Y:S01]  /*125b0*/  IMAD R9, R160, R9, 0x41 ;  /* 0x00000041a0097424 */ /* 0x000fe200078e0209 */
[----:B------:R-:W0:Y:S01]  /*125c0*/  MUFU.TANH R29, R29 ;  /* 0x0000001d001d7308 */ /* 0x000e220000002400 */
[----:B------:R-:W-:Y:S02]  /*125d0*/  PRMT R3, R6, 0x654, R3 ;  /* 0x0000065406037816 */ /* 0x000fe40000000003 */
[----:B------:R-:W-:-:S02]  /*125e0*/  IMAD.IADD R6, R192, 0x1, R9 ;  /* 0x00000001c0067824 */ /* 0x000fc400078e0209 */
[----:B------:R5:W-:Y:S03]  /*125f0*/  SYNCS.ARRIVE.TRANS64.RED.A1T0 RZ, [R3+URZ], RZ ;  /* 0x000000ff03ff79a7 */ /* 0x000be6000810043f */
[----:B------:R-:W0:Y:S01]  /*12600*/  MUFU.TANH R30, R30 ;  /* 0x0000001e001e7308 */ /* 0x000e220000002400 */
[----:B-----5:R-:W-:Y:S01]  /*12610*/  IMAD R3, R193, -0x2, R6 ;  /* 0xfffffffec1037824 */ /* 0x020fe200078e0206 */
[----:B------:R-:W-:-:S06]  /*12620*/  IADD3 R6, R192, -R31, RZ ;  /* 0x8000001fc0067210 */ /* 0x000fcc0007ffe0ff */
[----:B------:R-:W0:Y:S01]  /*12630*/  MUFU.TANH R32, R32 ;  /* 0x0000002000207308 */ /* 0x000e220000002400 */
[----:B------:R-:W-:-:S07]  /*12640*/  IMAD.IADD R3, R3, 0x1, -R190 ;  /* 0x0000000103037824 */ /* 0x000fce00078e0abe */
        /* <DEDUP_REMOVED lines=19> */
[----:B------:R3:W0:Y:S01]  /*12780*/  MUFU.TANH R15, R35 ;  /* 0x00000023000f7308 */ /* 0x0006220000002400 */
[----:B-----5:R-:W-:-:S07]  /*12790*/  IMAD R34, R193, -0x2, R6 ;  /* 0xfffffffec1227824 */ /* 0x020fce00078e0206 */
[----:B------:R5:W0:Y:S01]  /*127a0*/  MUFU.TANH R20, R38 ;  /* 0x0000002600147308 */ /* 0x000a220000002400 */
[----:B---3--:R-:W-:-:S07]  /*127b0*/  VIADD R35, R3, UR6 ;  /* 0x0000000603237c36 */ /* 0x008fce0008000000 */
[----:B------:R3:W0:Y:S01]  /*127c0*/  MUFU.TANH R21, R39 ;  /* 0x0000002700157308 */ /* 0x0006220000002400 */
[----:B-----5:R-:W-:Y:S01]  /*127d0*/  VIADD R38, R3, UR51 ;  /* 0x0000003303267c36 */ /* 0x020fe20008000000 */
[----:B--2---:R-:W-:-:S03]  /*127e0*/  VIADDMNMX R3, R47, R35, R34, PT ;  /* 0x000000232f037246 */ /* 0x004fc60003800122 */
[----:B------:R-:W-:Y:S02]  /*127f0*/  IMAD.IADD R6, R38, 0x1, R47 ;  /* 0x0000000126067824 */ /* 0x000fe400078e022f */
[----:B---3--:R-:W-:Y:S01]  /*12800*/  VIADD R39, R9, 0xffffffff ;  /* 0xffffffff09277836 */ /* 0x008fe20000000000 */
[----:B-1--4-:R-:W-:Y:S06]  /*12810*/  @P2 BRA `(.L_x_1859) ;  /* 0x0000000000582947 */ /* 0x012fec0003800000 */
[----:B------:R-:W-:Y:S01]  /*12820*/  IADD3 R9, -R190, R192, R47 ;  /* 0x000000c0be097210 */ /* 0x000fe20007ffe12f */
[----:B------:R-:W-:Y:S03]  /*12830*/  BSSY B0, `(.L_x_1860) ;  /* 0x0000010000007945 */ /* 0x000fe60003800000 */
[----:B------:R-:W-:-:S13]  /*12840*/  ISETP.GT.AND P2, PT, R9, -0x1, PT ;  /* 0xffffffff0900780c */ /* 0x000fda0003f44270 */
[----:B------:R-:W-:Y:S05]  /*12850*/  @P2 BRA `(.L_x_1861) ;  /* 0x0000000000202947 */ /* 0x000fea0003800000 */
[----:B------:R-:W-:Y:S01]  /*12860*/  UISETP.NE.AND UP0, UPT, UR7, 0x1, UPT ;  /* 0x000000010700788c */ /* 0x000fe2000bf05270 */
[----:B------:R-:W-:-:S05]  /*12870*/  LOP3.LUT R9, RZ, R9, RZ, 0x33, !PT ;  /* 0x00000009ff097212 */ /* 0x000fca00078e33ff */
[----:B------:R-:W-:-:S05]  /*12880*/  PLOP3.LUT P2, PT, PT, PT, UP0, 0x80, 0x0 ;  /* 0x000000000000781c */ /* 0x000fca0003f4f008 */
[----:B------:R-:W-:-:S08]  /*12890*/  @UP0 ULDC.64 UR4, c[0x0][0x9e8] ;  /* 0x00027a0000040ab9 */ /* 0x000fd00000000a00 */
[----:B------:R-:W-:-:S05]  /*128a0*/  @P2 IMAD.HI.U32 R12, R9, UR4, RZ ;  /* 0x00000004090c2c27 */ /* 0x000fca000f8e00ff */
[----:B------:R-:W-:-:S04]  /*128b0*/  @P2 SHF.R.U32.HI R9, RZ, UR5, R12 ;  /* 0x00000005ff092c19 */ /* 0x000fc8000801160c */
[----:B------:R-:W-:Y:S01]  /*128c0*/  LOP3.LUT R9, RZ, R9, RZ, 0x33, !PT ;  /* 0x00000009ff097212 */ /* 0x000fe200078e33ff */
[----:B------:R-:W-:Y:S06]  /*128d0*/  BRA `(.L_x_1862) ;  /* 0x0000000000147947 */ /* 0x000fec0003800000 */
.L_x_1861:
[----:B------:R-:W-:-:S06]  /*128e0*/  UISETP.NE.AND UP0, UPT, UR7, 0x1, UPT ;  /* 0x000000010700788c */ /* 0x000fcc000bf05270 */
[----:B------:R-:W-:-:S05]  /*128f0*/  PLOP3.LUT P2, PT, PT, PT, UP0, 0x80, 0x0 ;  /* 0x000000000000781c */ /* 0x000fca0003f4f008 */
[----:B------:R-:W-:-:S08]  /*12900*/  @UP0 ULDC.64 UR4, c[0x0][0x9e8] ;  /* 0x00027a0000040ab9 */ /* 0x000fd00000000a00 */
[----:B------:R-:W-:-:S05]  /*12910*/  @P2 IMAD.HI.U32 R12, R9, UR4, RZ ;  /* 0x00000004090c2c27 */ /* 0x000fca000f8e00ff */
[----:B------:R-:W-:-:S07]  /*12920*/  @P2 SHF.R.U32.HI R9, RZ, UR5, R12 ;  /* 0x00000005ff092c19 */ /* 0x000fce000801160c */
.L_x_1862:
[----:B------:R-:W-:Y:S05]  /*12930*/  BSYNC B0 ;  /* 0x0000000000007941 */ /* 0x000fea0003800000 */
.L_x_1860:
[----:B------:R-:W-:-:S04]  /*12940*/  IMAD R12, R9, UR7, -R31 ;  /* 0x00000007090c7c24 */ /* 0x000fc8000f8e0a1f */
[----:B------:R-:W-:-:S05]  /*12950*/  IMAD R12, R193, -0x2, R12 ;  /* 0xfffffffec10c7824 */ /* 0x000fca00078e020c */
[----:B------:R-:W-:Y:S02]  /*12960*/  VIMNMX R6, R6, R12, !PT ;  /* 0x0000000c06067248 */ /* 0x000fe40007fe0100 */
[----:B------:R-:W-:-:S07]  /*12970*/  VIADDMNMX R3, R12, UR7, R3, PT ;  /* 0x000000070c037c46 */ /* 0x000fce000b800103 */
.L_x_1859:
[C---:B------:R-:W-:Y:S01]  /*12980*/  ISETP.GE.AND P3, PT, R39.reuse, 0x9, PT ;  /* 0x000000092700780c */ /* 0x040fe20003f66270 */
[----:B------:R-:W1:Y:S01]  /*12990*/  SHFL.IDX PT, R7, R7, 0x1, 0x1c1f ;  /* 0x003c1f0007077f89 */ /* 0x000e6200000e0000 */
[----:B------:R-:W-:Y:S01]  /*129a0*/  ISETP.GE.AND P2, PT, R39, 0x2, PT ;  /* 0x000000022700780c */ /* 0x000fe20003f46270 */
[----:B------:R-:W-:Y:S01]  /*129b0*/  UISETP.GE.AND UP0, UPT, UR7, 0x1, UPT ;  /* 0x000000010700788c */ /* 0x000fe2000bf06270 */
[C---:B------:R-:W-:Y:S02]  /*129c0*/  ISETP.GT.AND P4, PT, R6.reuse, 0x8, !P3 ;  /* 0x000000080600780c */ /* 0x040fe40005f84270 */
[----:B------:R-:W-:Y:S02]  /*129d0*/  ISETP.GT.AND P5, PT, R6, 0x1, !P2 ;  /* 0x000000010600780c */ /* 0x000fe400057a4270 */
[----:B------:R-:W-:Y:S02]  /*129e0*/  ISETP.LT.OR P4, PT, R3, 0x9, P4 ;  /* 0x000000090300780c */ /* 0x000fe40002781670 */
[----:B------:R-:W-:-:S02]  /*129f0*/  ISETP.GE.AND P6, PT, R39, 0xa, PT ;  /* 0x0000000a2700780c */ /* 0x000fc40003fc6270 */
[----:B0-----:R-:W-:Y:S02]  /*12a00*/  FSEL R57, R28, -INF , !P4 ;  /* 0xff8000001c397808 */ /* 0x001fe40006000000 */
[----:B------:R-:W-:Y:S02]  /*12a10*/  ISETP.LT.OR P5, PT, R3, 0x2, P5 ;  /* 0x000000020300780c */ /* 0x000fe40002fa1670 */
[----:B------:R-:W-:Y:S02]  /*12a20*/  ISETP.GT.AND P4, PT, R6, 0x9, !P6 ;  /* 0x000000090600780c */ /* 0x000fe40007784270 */
[----:B------:R-:W-:Y:S02]  /*12a30*/  FSEL R47, R25, -INF , !P5 ;  /* 0xff800000192f7808 */ /* 0x000fe40006800000 */
[----:B------:R-:W-:Y:S02]  /*12a40*/  ISETP.LT.OR P4, PT, R3, 0xa, P4 ;  /* 0x0000000a0300780c */ /* 0x000fe40002781670 */
[----:B------:R-:W-:-:S02]  /*12a50*/  ISETP.GE.AND P5, PT, R39, 0x11, PT ;  /* 0x000000112700780c */ /* 0x000fc40003fa6270 */
[----:B------:R-:W-:Y:S01]  /*12a60*/  FSEL R59, R29, -INF , !P4 ;  /* 0xff8000001d3b7808 */ /* 0x000fe20006000000 */
[----:B-1----:R-:W-:Y:S01]  /*12a70*/  IMAD.IADD R9, R38, 0x1, R7 ;  /* 0x0000000126097824 */ /* 0x002fe200078e0207 */
[----:B------:R-:W-:Y:S02]  /*12a80*/  ISETP.GT.AND P4, PT, R6, 0x10, !P5 ;  /* 0x000000100600780c */ /* 0x000fe40006f84270 */
[----:B------:R-:W-:Y:S02]  /*12a90*/  P2R R28, PR, RZ, 0x20 ;  /* 0x00000020ff1c7803 */ /* 0x000fe40000000000 */
[----:B------:R-:W-:Y:S02]  /*12aa0*/  ISETP.LT.OR P4, PT, R3, 0x11, P4 ;  /* 0x000000110300780c */ /* 0x000fe40002781670 */
[----:B------:R-:W-:Y:S02]  /*12ab0*/  ISETP.GE.AND P5, PT, R39, 0x12, PT ;  /* 0x000000122700780c */ /* 0x000fe40003fa6270 */
[----:B------:R-:W-:-:S02]  /*12ac0*/  FSEL R61, R32, -INF , !P4 ;  /* 0xff800000203d7808 */ /* 0x000fc40006000000 */
[C---:B------:R-:W-:Y:S02]  /*12ad0*/  ISETP.GT.AND P4, PT, R6.reuse, 0x11, !P5 ;  /* 0x000000110600780c */ /* 0x040fe40006f84270 */
[----:B------:R-:W-:Y:S02]  /*12ae0*/  P2R R29, PR, RZ, 0x20 ;  /* 0x00000020ff1d7803 */ /* 0x000fe40000000000 */
[----:B------:R-:W-:Y:S02]  /*12af0*/  ISETP.LT.OR P4, PT, R3, 0x12, P4 ;  /* 0x000000120300780c */ /* 0x000fe40002781670 */
[----:B------:R-:W-:Y:S02]  /*12b00*/  ISETP.GE.AND P5, PT, R39, 0x19, PT ;  /* 0x000000192700780c */ /* 0x000fe40003fa6270 */
[----:B------:R-:W-:Y:S02]  /*12b10*/  FSEL R63, R33, -INF , !P4 ;  /* 0xff800000213f7808 */ /* 0x000fe40006000000 */
[----:B------:R-:W-:-:S02]  /*12b20*/  ISETP.GT.AND P4, PT, R6, 0x18, !P5 ;  /* 0x000000180600780c */ /* 0x000fc40006f84270 */
[----:B------:R-:W-:Y:S02]  /*12b30*/  P2R R32, PR, RZ, 0x20 ;  /* 0x00000020ff207803 */ /* 0x000fe40000000000 */
[----:B------:R-:W-:Y:S02]  /*12b40*/  ISETP.LT.OR P4, PT, R3, 0x19, P4 ;  /* 0x000000190300780c */ /* 0x000fe40002781670 */
[----:B------:R-:W-:Y:S02]  /*12b50*/  ISETP.GE.AND P5, PT, R39, 0x1a, PT ;  /* 0x0000001a2700780c */ /* 0x000fe40003fa6270 */
[----:B------:R-:W-:Y:S02]  /*12b60*/  FSEL R65, R36, -INF , !P4 ;  /* 0xff80000024417808 */ /* 0x000fe40006000000 */
[----:B------:R-:W-:Y:S02]  /*12b70*/  ISETP.GT.AND P4, PT, R6, 0x19, !P5 ;  /* 0x000000190600780c */ /* 0x000fe40006f84270 */
[----:B------:R-:W-:-:S02]  /*12b80*/  P2R R36, PR, RZ, 0x20 ;  /* 0x00000020ff247803 */ /* 0x000fc40000000000 */
        /* <DEDUP_REMOVED lines=26> */
[----:B------:R-:W-:Y:S02]  /*12d30*/  P2R R25, PR, RZ, 0x40 ;  /* 0x00000040ff197803 */ /* 0x000fe40000000000 */
        /* <DEDUP_REMOVED lines=11> */
[----:B------:R-:W-:-:S04]  /*12df0*/  ISETP.GT.AND P6, PT, R6, RZ, !P6 ;  /* 0x000000ff0600720c */ /* 0x000fc800077c4270 */
        /* <DEDUP_REMOVED lines=18> */
[----:B------:R-:W-:Y:S01]  /*12f20*/  @P6 IMAD.HI.U32 R7, R6, UR4, RZ ;  /* 0x0000000406076c27 */ /* 0x000fe2000f8e00ff */
[----:B------:R-:W-:-:S13]  /*12f30*/  PLOP3.LUT P6, PT, PT, PT, UP0, 0x80, 0x0 ;  /* 0x000000000000781c */ /* 0x000fda0003fcf008 */
[----:B------:R-:W-:-:S04]  /*12f40*/  @P6 SHF.R.U32.HI R6, RZ, UR5, R7 ;  /* 0x00000005ff066c19 */ /* 0x000fc80008011607 */
[----:B------:R-:W-:Y:S01]  /*12f50*/  LOP3.LUT R6, RZ, R6, RZ, 0x33, !PT ;  /* 0x00000006ff067212 */ /* 0x000fe200078e33ff */
[----:B------:R-:W-:Y:S06]  /*12f60*/  BRA `(.L_x_1866) ;  /* 0x0000000000187947 */ /* 0x000fec0003800000 */
.L_x_1865:
[----:B------:R-:W-:-:S06]  /*12f70*/  UISETP.NE.AND UP0, UPT, UR7, 0x1, UPT ;  /* 0x000000010700788c */ /* 0x000fcc000bf05270 */
[----:B------:R-:W-:-:S05]  /*12f80*/  PLOP3.LUT P6, PT, PT, PT, UP0, 0x80, 0x0 ;  /* 0x000000000000781c */ /* 0x000fca0003fcf008 */
[----:B------:R-:W-:-:S08]  /*12f90*/  @UP0 ULDC.64 UR4, c[0x0][0x9e8] ;  /* 0x00027a0000040ab9 */ /* 0x000fd00000000a00 */
[----:B------:R-:W-:Y:S01]  /*12fa0*/  @P6 IMAD.HI.U32 R7, R6, UR4, RZ ;  /* 0x0000000406076c27 */ /* 0x000fe2000f8e00ff */
[----:B------:R-:W-:-:S13]  /*12fb0*/  PLOP3.LUT P6, PT, PT, PT, UP0, 0x80, 0x0 ;  /* 0x000000000000781c */ /* 0x000fda0003fcf008 */
[----:B------:R-:W-:-:S07]  /*12fc0*/  @P6 SHF.R.U32.HI R6, RZ, UR5, R7 ;  /* 0x00000005ff066c19 */ /* 0x000fce0008011607 */
.L_x_1866:
[----:B------:R-:W-:Y:S05]  /*12fd0*/  BSYNC B0 ;  /* 0x0000000000007941 */ /* 0x000fea0003800000 */
.L_x_1864:
[----:B------:R-:W-:-:S04]  /*12fe0*/  IMAD R6, R6, UR7, -R31 ;  /* 0x0000000706067c24 */ /* 0x000fc8000f8e0a1f */
[----:B------:R-:W-:-:S05]  /*12ff0*/  IMAD R6, R193, -0x2, R6 ;  /* 0xfffffffec1067824 */ /* 0x000fca00078e0206 */
[----:B------:R-:W-:Y:S02]  /*13000*/  VIMNMX R9, R9, R6, !PT ;  /* 0x0000000609097248 */ /* 0x000fe40007fe0100 */
[----:B------:R-:W-:-:S07]  /*13010*/  VIADDMNMX R3, R6, UR7, R3, PT ;  /* 0x0000000706037c46 */ /* 0x000fce000b800103 */
.L_x_1863:
[----:B------:R-:W-:Y:S01]  /*13020*/  ISETP.GT.AND P2, PT, R9, 0x1, !P2 ;  /* 0x000000010900780c */ /* 0x000fe20005744270 */
[----:B------:R-:W-:Y:S01]  /*13030*/  ULDC UR38, c[0x0][0x988] ;  /* 0x0002620000267ab9 */ /* 0x000fe20000000800 */
[----:B------:R-:W-:Y:S02]  /*13040*/  FMNMX.FTZ R6, R33, R47, !PT ;  /* 0x0000002f21067209 */ /* 0x000fe40007810000 */
        /* <DEDUP_REMOVED lines=34> */
[----:B------:R-:W-:Y:S01]  /*13270*/  ISETP.GT.AND P3, PT, R9, 0x8, !P3 ;  /* 0x000000080900780c */ /* 0x000fe20005f64270 */
[----:B------:R-:W0:Y:S01]  /*13280*/  SHFL.BFLY PT, R6, R29, 0x2, 0x1f ;  /* 0x0c401f001d067f89 */ /* 0x000e2200000e0000 */
[C---:B------:R-:W-:Y:S02]  /*13290*/  ISETP.LT.OR P2, PT, R3.reuse, 0x1a, P2 ;  /* 0x0000001a0300780c */ /* 0x040fe40001741670 */
[----:B------:R-:W-:Y:S02]  /*132a0*/  ISETP.LT.OR P3, PT, R3, 0x9, P3 ;  /* 0x000000090300780c */ /* 0x000fe40001f61670 */
[----:B------:R-:W-:Y:S02]  /*132b0*/  FSEL R21, R21, -INF , !P2 ;  /* 0xff80000015157808 */ /* 0x000fe40005000000 */
[----:B------:R-:W-:Y:S02]  /*132c0*/  ISETP.NE.AND P2, PT, R37, RZ, PT ;  /* 0x000000ff2500720c */ /* 0x000fe40003f45270 */
[----:B------:R-:W-:-:S02]  /*132d0*/  ISETP.NE.AND P6, PT, R12, RZ, PT ;  /* 0x000000ff0c00720c */ /* 0x000fc40003fc5270 */
[----:B------:R-:W-:Y:S02]  /*132e0*/  ISETP.GT.AND P2, PT, R9, 0x20, !P2 ;  /* 0x000000200900780c */ /* 0x000fe40005744270 */
[----:B------:R-:W-:Y:S02]  /*132f0*/  FSEL R12, R30, -INF , !P3 ;  /* 0xff8000001e0c7808 */ /* 0x000fe40005800000 */
[----:B------:R-:W-:Y:S02]  /*13300*/  ISETP.LT.OR P2, PT, R3, 0x21, P2 ;  /* 0x000000210300780c */ /* 0x000fe40001741670 */
[----:B------:R-:W-:Y:S02]  /*13310*/  ISETP.NE.AND P3, PT, R44, RZ, PT ;  /* 0x000000ff2c00720c */ /* 0x000fe40003f65270 */
[----:B------:R-:W-:Y:S02]  /*13320*/  FSEL R24, R42, -INF , !P2 ;  /* 0xff8000002a187808 */ /* 0x000fe40005000000 */
[----:B------:R-:W-:-:S02]  /*13330*/  ISETP.NE.AND P2, PT, R40, RZ, PT ;  /* 0x000000ff2800720c */ /* 0x000fc40003f45270 */
[C---:B------:R-:W-:Y:S02]  /*13340*/  ISETP.GT.AND P4, PT, R9.reuse, 0x31, !P4 ;  /* 0x000000310900780c */ /* 0x040fe40006784270 */
[----:B------:R-:W-:Y:S02]  /*13350*/  ISETP.GT.AND P2, PT, R9, 0x21, !P2 ;  /* 0x000000210900780c */ /* 0x000fe40005744270 */
[----:B0-----:R-:W-:Y:S02]  /*13360*/  FMNMX.FTZ R30, R29, R6, !PT ;  /* 0x000000061d1e7209 */ /* 0x001fe40007810000 */
[----:B------:R-:W-:Y:S02]  /*13370*/  ISETP.LT.OR P2, PT, R3, 0x22, P2 ;  /* 0x000000220300780c */ /* 0x000fe40001741670 */
[----:B------:R-:W-:Y:S01]  /*13380*/  ISETP.GT.AND P5, PT, R9, 0x38, !P5 ;  /* 0x000000380900780c */ /* 0x000fe20006fa4270 */
[----:B------:R-:W0:Y:S01]  /*13390*/  SHFL.BFLY PT, R7, R30, 0x1, 0x1f ;  /* 0x0c201f001e077f89 */ /* 0x000e2200000e0000 */
[----:B------:R-:W-:-:S02]  /*133a0*/  FSEL R25, R43, -INF , !P2 ;  /* 0xff8000002b197808 */ /* 0x000fc40005000000 */
[----:B------:R-:W-:Y:S01]  /*133b0*/  ISETP.NE.AND P2, PT, R46, RZ, PT ;  /* 0x000000ff2e00720c */ /* 0x000fe20003f45270 */
[----:B------:R-:W-:Y:S01]  /*133c0*/  IMAD.U32 R46, RZ, RZ, UR38 ;  /* 0x00000026ff2e7e24 */ /* 0x000fe2000f8e00ff */
[----:B------:R-:W-:Y:S02]  /*133d0*/  ISETP.LT.OR P4, PT, R3, 0x32, P4 ;  /* 0x000000320300780c */ /* 0x000fe40002781670 */
[----:B------:R-:W-:Y:S02]  /*133e0*/  ISETP.GT.AND P2, PT, R9, 0x28, !P2 ;  /* 0x000000280900780c */ /* 0x000fe40005744270 */
[C---:B------:R-:W-:Y:S02]  /*133f0*/  ISETP.LT.OR P5, PT, R3.reuse, 0x39, P5 ;  /* 0x000000390300780c */ /* 0x040fe40002fa1670 */
[----:B------:R-:W-:-:S04]  /*13400*/  ISETP.LT.OR P2, PT, R3, 0x29, P2 ;  /* 0x000000290300780c */ /* 0x000fc80001741670 */
[----:B------:R-:W-:Y:S02]  /*13410*/  FSEL R26, R26, -INF , !P2 ;  /* 0xff8000001a1a7808 */ /* 0x000fe40005000000 */
[----:B------:R-:W-:Y:S02]  /*13420*/  ISETP.GT.AND P2, PT, R9, 0x29, !P3 ;  /* 0x000000290900780c */ /* 0x000fe40005f44270 */
[----:B------:R-:W-:Y:S02]  /*13430*/  ISETP.NE.AND P3, PT, R56, RZ, PT ;  /* 0x000000ff3800720c */ /* 0x000fe40003f65270 */
[----:B------:R-:W-:Y:S02]  /*13440*/  ISETP.LT.OR P2, PT, R3, 0x2a, P2 ;  /* 0x0000002a0300780c */ /* 0x000fe40001741670 */
[----:B0-----:R-:W-:Y:S02]  /*13450*/  FMNMX.FTZ R6, R30, R7, !PT ;  /* 0x000000071e067209 */ /* 0x001fe40007810000 */
[----:B------:R-:W-:-:S02]  /*13460*/  FSEL R27, R27, -INF , !P2 ;  /* 0xff8000001b1b7808 */ /* 0x000fc40005000000 */
[----:B------:R-:W-:Y:S02]  /*13470*/  ISETP.GT.AND P2, PT, R9, RZ, !P6 ;  /* 0x000000ff0900720c */ /* 0x000fe40007744270 */
[----:B------:R-:W-:Y:S02]  /*13480*/  MOV R7, UR38 ;  /* 0x0000002600077c02 */ /* 0x000fe40008000f00 */
[----:B------:R-:W-:Y:S02]  /*13490*/  ISETP.LT.OR P2, PT, R3, 0x1, P2 ;  /* 0x000000010300780c */ /* 0x000fe40001741670 */
[----:B------:R-:W-:Y:S01]  /*134a0*/  ISETP.NE.AND P6, PT, R39, RZ, PT ;  /* 0x000000ff2700720c */ /* 0x000fe20003fc5270 */
[----:B------:R-:W-:-:S01]  /*134b0*/  FFMA.FTZ R7, R6, R7, -8 ;  /* 0xc100000006077423 */ /* 0x000fc20000010007 */
[----:B------:R-:W-:Y:S02]  /*134c0*/  FSEL R0, R0, -INF , !P2 ;  /* 0xff80000000007808 */ /* 0x000fe40005000000 */
[----:B------:R-:W-:-:S04]  /*134d0*/  FSETP.NEU.FTZ.AND P2, PT, R6, -INF , PT ;  /* 0xff8000000600780b */ /* 0x000fc80003f5d000 */
[----:B------:R-:W-:Y:S02]  /*134e0*/  FSEL R32, R7, RZ, P2 ;  /* 0x000000ff07207208 */ /* 0x000fe40001000000 */
[----:B------:R-:W-:Y:S02]  /*134f0*/  FMNMX.FTZ R7, R0, R11, !PT ;  /* 0x0000000b00077209 */ /* 0x000fe40007810000 */
[----:B------:R-:W-:Y:S01]  /*13500*/  ISETP.GT.AND P2, PT, R9, 0x30, !P3 ;  /* 0x000000300900780c */ /* 0x000fe20005f44270 */
[----:B------:R-:W-:-:S01]  /*13510*/  FFMA.FTZ R31, R33, UR38, -R32 ;  /* 0x00000026211f7c23 */ /* 0x000fc20008010820 */
[----:B------:R-:W-:Y:S01]  /*13520*/  FMNMX.FTZ R28, R12, R7, !PT ;  /* 0x000000070c1c7209 */ /* 0x000fe20007810000 */
[----:B------:R-:W-:-:S01]  /*13530*/  FFMA.FTZ R33, R47, UR38, -R32 ;  /* 0x000000262f217c23 */ /* 0x000fc20008010820 */
[----:B------:R-:W-:Y:S01]  /*13540*/  ISETP.LT.OR P2, PT, R3, 0x31, P2 ;  /* 0x000000310300780c */ /* 0x000fe20001741670 */
[----:B------:R0:W-:Y:S01]  /*13550*/  MUFU.EX2 R152, R31 ;  /* 0x0000001f00987308 */ /* 0x0001e20000000800 */
[----:B------:R-:W-:Y:S01]  /*13560*/  FMNMX.FTZ R7, R13, R28, !PT ;  /* 0x0000001c0d077209 */ /* 0x000fe20007810000 */
[--C-:B------:R-:W-:Y:S01]  /*13570*/  FFMA.FTZ R35, R59, UR38, -R32.reuse ;  /* 0x000000263b237c23 */ /* 0x100fe20008010820 */
[----:B------:R-:W-:Y:S01]  /*13580*/  ISETP.GT.AND P3, PT, R9, 0x39, !P6 ;  /* 0x000000390900780c */ /* 0x000fe20007764270 */
[--C-:B------:R-:W-:Y:S01]  /*13590*/  FFMA.FTZ R36, R61, UR38, -R32.reuse ;  /* 0x000000263d247c23 */ /* 0x100fe20008010820 */
[----:B------:R-:W-:Y:S01]  /*135a0*/  FMNMX.FTZ R28, R14, R7, !PT ;  /* 0x000000070e1c7209 */ /* 0x000fe20007810000 */
[--C-:B------:R-:W-:Y:S01]  /*135b0*/  FFMA.FTZ R37, R63, UR38, -R32.reuse ;  /* 0x000000263f257c23 */ /* 0x100fe20008010820 */
[----:B------:R-:W-:Y:S01]  /*135c0*/  FSEL R9, R50, -INF , !P2 ;  /* 0xff80000032097808 */ /* 0x000fe20005000000 */
[----:B------:R-:W1:Y:S01]  /*135d0*/  MUFU.EX2 R33, R33 ;  /* 0x0000002100217308 */ /* 0x000e620000000800 */
[----:B------:R-:W-:Y:S01]  /*135e0*/  FMNMX.FTZ R7, R15, R28, !PT ;  /* 0x0000001c0f077209 */ /* 0x000fe20007810000 */
[--C-:B0-----:R-:W-:Y:S01]  /*135f0*/  FFMA.FTZ R31, R57, UR38, -R32.reuse ;  /* 0x00000026391f7c23 */ /* 0x101fe20008010820 */
[----:B------:R-:W-:Y:S01]  /*13600*/  ISETP.LT.OR P3, PT, R3, 0x3a, P3 ;  /* 0x0000003a0300780c */ /* 0x000fe20001f61670 */
[--C-:B------:R-:W-:Y:S01]  /*13610*/  FFMA.FTZ R38, R65, UR38, -R32.reuse ;  /* 0x0000002641267c23 */ /* 0x100fe20008010820 */
[----:B------:R-:W-:Y:S01]  /*13620*/  FMNMX.FTZ R28, R20, R7, !PT ;  /* 0x00000007141c7209 */ /* 0x000fe20007810000 */
[--C-:B------:R-:W-:Y:S01]  /*13630*/  FFMA.FTZ R43, R45, UR38, -R32.reuse ;  /* 0x000000262d2b7c23 */ /* 0x100fe20008010820 */
[----:B------:R-:W-:Y:S01]  /*13640*/  FSEL R3, R54, -INF , !P5 ;  /* 0xff80000036037808 */ /* 0x000fe20006800000 */
[----:B------:R0:W2:Y:S01]  /*13650*/  MUFU.EX2 R34, R31 ;  /* 0x0000001f00227308 */ /* 0x0000a20000000800 */
[----:B------:R-:W-:Y:S01]  /*13660*/  FMNMX.FTZ R7, R21, R28, !PT ;  /* 0x0000001c15077209 */ /* 0x000fe20007810000 */
[--C-:B------:R-:W-:Y:S01]  /*13670*/  FFMA.FTZ R39, R67, UR38, -R32.reuse ;  /* 0x0000002643277c23 */ /* 0x100fe20008010820 */
[----:B------:R-:W-:Y:S01]  /*13680*/  FSEL R29, R55, -INF , !P3 ;  /* 0xff800000371d7808 */ /* 0x000fe20005800000 */
[--C-:B------:R-:W-:Y:S01]  /*13690*/  FFMA.FTZ R40, R69, UR38, -R32.reuse ;  /* 0x0000002645287c23 */ /* 0x100fe20008010820 */
[----:B------:R-:W-:Y:S01]  /*136a0*/  FMNMX.FTZ R28, R24, R7, !PT ;  /* 0x00000007181c7209 */ /* 0x000fe20007810000 */
[--C-:B------:R-:W-:Y:S01]  /*136b0*/  FFMA.FTZ R41, R41, UR38, -R32.reuse ;  /* 0x0000002629297c23 */ /* 0x100fe20008010820 */
[----:B------:R-:W-:-:S01]  /*136c0*/  FFMA.FTZ R42, R71, UR38, -R32 ;  /* 0x00000026472a7c23 */ /* 0x000fc20008010820 */
[----:B------:R-:W3:Y:S01]  /*136d0*/  MUFU.EX2 R35, R35 ;  /* 0x0000002300237308 */ /* 0x000ee20000000800 */
[----:B------:R-:W-:Y:S01]  /*136e0*/  FMNMX.FTZ R7, R25, R28, !PT ;  /* 0x0000001c19077209 */ /* 0x000fe20007810000 */
[--C-:B------:R-:W-:Y:S01]  /*136f0*/  FFMA.FTZ R44, R73, UR38, -R32.reuse ;  /* 0x00000026492c7c23 */ /* 0x100fe20008010820 */
[----:B------:R-:W-:-:S02]  /*13700*/  FFMA.FTZ R45, R49, UR38, -R32 ;  /* 0x00000026312d7c23 */ /* 0x000fc40008010820 */
[----:B------:R-:W-:-:S03]  /*13710*/  FMNMX.FTZ R28, R26, R7, !PT ;  /* 0x000000071a1c7209 */ /* 0x000fc60007810000 */
[----:B------:R-:W-:Y:S01]  /*13720*/  MUFU.EX2 R36, R36 ;  /* 0x0000002400247308 */ /* 0x000fe20000000800 */
[----:B------:R-:W-:Y:S02]  /*13730*/  FMNMX.FTZ R30, R27, R28, !PT ;  /* 0x0000001c1b1e7209 */ /* 0x000fe40007810000 */
[----:B------:R-:W-:Y:S02]  /*13740*/  FSEL R28, R51, -INF , !P4 ;  /* 0xff800000331c7808 */ /* 0x000fe40006000000 */
[----:B------:R-:W-:-:S03]  /*13750*/  FMNMX.FTZ R7, R9, R30, !PT ;  /* 0x0000001e09077209 */ /* 0x000fc60007810000 */
[----:B------:R-:W-:Y:S01]  /*13760*/  MUFU.EX2 R37, R37 ;  /* 0x0000002500257308 */ /* 0x000fe20000000800 */
[----:B------:R-:W-:-:S04]  /*13770*/  FMNMX.FTZ R30, R28, R7, !PT ;  /* 0x000000071c1e7209 */ /* 0x000fc80007810000 */
[----:B------:R-:W-:-:S03]  /*13780*/  FMNMX.FTZ R30, R3, R30, !PT ;  /* 0x0000001e031e7209 */ /* 0x000fc60007810000 */
[----:B------:R-:W-:Y:S01]  /*13790*/  MUFU.EX2 R38, R38 ;  /* 0x0000002600267308 */ /* 0x000fe20000000800 */
[----:B------:R-:W-:-:S05]  /*137a0*/  FMNMX.FTZ R30, R29, R30, !PT ;  /* 0x0000001e1d1e7209 */ /* 0x000fca0007810000 */
[----:B------:R-:W0:Y:S02]  /*137b0*/  SHFL.BFLY PT, R7, R30, 0x2, 0x1f ;  /* 0x0c401f001e077f89 */ /* 0x000e2400000e0000 */
[----:B------:R-:W-:Y:S08]  /*137c0*/  MUFU.EX2 R39, R39 ;  /* 0x0000002700277308 */ /* 0x000ff00000000800 */
[----:B------:R-:W-:Y:S08]  /*137d0*/  MUFU.EX2 R40, R40 ;  /* 0x0000002800287308 */ /* 0x000ff00000000800 */
[----:B------:R-:W-:Y:S01]  /*137e0*/  MUFU.EX2 R41, R41 ;  /* 0x0000002900297308 */ /* 0x000fe20000000800 */
[----:B0-----:R-:W-:-:S07]  /*137f0*/  FMNMX.FTZ R31, R30, R7, !PT ;  /* 0x000000071e1f7209 */ /* 0x001fce0007810000 */
[----:B------:R-:W-:Y:S01]  /*13800*/  MUFU.EX2 R42, R42 ;  /* 0x0000002a002a7308 */ /* 0x000fe20000000800 */
[----:B------:R-:W0:Y:S07]  /*13810*/  SHFL.BFLY PT, R30, R31, 0x1, 0x1f ;  /* 0x0c201f001f1e7f89 */ /* 0x000e2e00000e0000 */
[----:B------:R-:W-:Y:S08]  /*13820*/  MUFU.EX2 R43, R43 ;  /* 0x0000002b002b7308 */ /* 0x000ff00000000800 */
[----:B------:R-:W-:Y:S08]  /*13830*/  MUFU.EX2 R44, R44 ;  /* 0x0000002c002c7308 */ /* 0x000ff00000000800 */
[----:B------:R-:W-:Y:S01]  /*13840*/  MUFU.EX2 R45, R45 ;  /* 0x0000002d002d7308 */ /* 0x000fe20000000800 */
[----:B0-----:R-:W-:Y:S01]  /*13850*/  FMNMX.FTZ R7, R31, R30, !PT ;  /* 0x0000001e1f077209 */ /* 0x001fe20007810000 */
[--C-:B------:R-:W-:Y:S01]  /*13860*/  FFMA.FTZ R30, R75, UR38, -R32.reuse ;  /* 0x000000264b1e7c23 */ /* 0x100fe20008010820 */
[----:B------:R-:W-:-:S02]  /*13870*/  FFMA.FTZ R32, R53, UR38, -R32 ;  /* 0x0000002635207c23 */ /* 0x000fc40008010820 */
[C---:B------:R-:W-:Y:S01]  /*13880*/  FSETP.NEU.FTZ.AND P2, PT, R7.reuse, -INF , PT ;  /* 0xff8000000700780b */ /* 0x040fe20003f5d000 */
[----:B------:R-:W-:-:S02]  /*13890*/  FFMA.FTZ R31, R7, R46, -8 ;  /* 0xc1000000071f7423 */ /* 0x000fc4000001002e */
[----:B------:R-:W-:Y:S03]  /*138a0*/  MUFU.EX2 R30, R30 ;  /* 0x0000001e001e7308 */ /* 0x000fe60000000800 */
[----:B------:R-:W-:-:S05]  /*138b0*/  FSEL R46, R31, RZ, P2 ;  /* 0x000000ff1f2e7208 */ /* 0x000fca0001000000 */
        /* <DEDUP_REMOVED lines=14> */
[--C-:B------:R-:W-:Y:S01]  /*139a0*/  FFMA.FTZ R9, R9, UR38, -R46.reuse ;  /* 0x0000002609097c23 */ /* 0x100fe2000801082e */
[----:B------:R-:W-:-:S01]  /*139b0*/  FFMA.FTZ R28, R28, UR38, -R46 ;  /* 0x000000261c1c7c23 */ /* 0x000fc2000801082e */
[--C-:B------:R-:W-:Y:S01]  /*139c0*/  FFMA.FTZ R29, R29, UR38, -R46.reuse ;  /* 0x000000261d1d7c23 */ /* 0x100fe2000801082e */
[----:B------:R-:W-:-:S03]  /*139d0*/  FFMA.FTZ R3, R3, UR38, -R46 ;  /* 0x0000002603037c23 */ /* 0x000fc6000801082e */
[----:B------:R-:W4:Y:S01]  /*139e0*/  MUFU.EX2 R12, R12 ;  /* 0x0000000c000c7308 */ /* 0x000f220000000800 */
[----:B-1----:R-:W-:-:S04]  /*139f0*/  FADD.FTZ R11, R152, R33 ;  /* 0x00000021980b7221 */ /* 0x002fc80000010000 */
[----:B--2---:R-:W-:Y:S01]  /*13a00*/  FADD.FTZ R0, R34, R11 ;  /* 0x0000000b22007221 */ /* 0x004fe20000010000 */
[----:B---3--:R-:W-:Y:S02]  /*13a10*/  F2FP.SATFINITE.E4M3.F32.PACK_AB_MERGE_C R34, R35, R34, RZ ;  /* 0x000000222322723e */ /* 0x008fe400048070ff */
[----:B------:R-:W1:Y:S01]  /*13a20*/  MUFU.EX2 R13, R13 ;  /* 0x0000000d000d7308 */ /* 0x000e620000000800 */
[----:B0-----:R-:W-:-:S01]  /*13a30*/  FADD.FTZ R47, R153, R48 ;  /* 0x00000030992f7221 */ /* 0x001fc20000010000 */
[----:B------:R-:W-:Y:S01]  /*13a40*/  FADD.FTZ R11, R35, R0 ;  /* 0x00000000230b7221 */ /* 0x000fe20000010000 */
[----:B------:R-:W-:-:S03]  /*13a50*/  F2FP.SATFINITE.E4M3.F32.PACK_AB_MERGE_C R152, R33, R152, R34 ;  /* 0x000000982198723e */ /* 0x000fc60004807022 */
[----:B------:R-:W-:Y:S02]  /*13a60*/  FADD.FTZ R0, R36, R11 ;  /* 0x0000000b24007221 */ /* 0x000fe40000010000 */
[----:B------:R-:W0:Y:S02]  /*13a70*/  MUFU.EX2 R14, R14 ;  /* 0x0000000e000e7308 */ /* 0x000e240000000800 */
[----:B------:R-:W-:-:S04]  /*13a80*/  FADD.FTZ R11, R37, R0 ;  /* 0x00000000250b7221 */ /* 0x000fc80000010000 */
[----:B------:R-:W-:Y:S01]  /*13a90*/  FADD.FTZ R0, R38, R11 ;  /* 0x0000000b26007221 */ /* 0x000fe20000010000 */
[C---:B------:R-:W-:Y:S01]  /*13aa0*/  F2FP.SATFINITE.E4M3.F32.PACK_AB_MERGE_C R38, R39.reuse, R38, RZ ;  /* 0x000000262726723e */ /* 0x040fe200048070ff */
[----:B------:R-:W2:Y:S02]  /*13ab0*/  MUFU.EX2 R15, R15 ;  /* 0x0000000f000f7308 */ /* 0x000ea40000000800 */
[----:B------:R-:W-:-:S01]  /*13ac0*/  FADD.FTZ R11, R39, R0 ;  /* 0x00000000270b7221 */ /* 0x000fc20000010000 */
[----:B------:R-:W-:-:S05]  /*13ad0*/  F2FP.SATFINITE.E4M3.F32.PACK_AB_MERGE_C R154, R37, R36, R38 ;  /* 0x00000024259a723e */ /* 0x000fca0004807026 */
[----:B------:R4:W-:Y:S08]  /*13ae0*/  MUFU.EX2 R31, R32 ;  /* 0x00000020001f7308 */ /* 0x0009f00000000800 */
[----:B------:R-:W3:Y:S01]  /*13af0*/  MUFU.EX2 R20, R20 ;  /* 0x0000001400147308 */ /* 0x000ee20000000800 */
[----:B----4-:R-:W-:-:S04]  /*13b00*/  FADD.FTZ R32, R12, R47 ;  /* 0x0000002f0c207221 */ /* 0x010fc80000010000 */
[C---:B-1----:R-:W-:Y:S01]  /*13b10*/  FADD.FTZ R47, R13.reuse, R32 ;  /* 0x000000200d2f7221 */ /* 0x042fe20000010000 */
[----:B------:R-:W-:Y:S02]  /*13b20*/  F2FP.SATFINITE.E4M3.F32.PACK_AB_MERGE_C R13, R13, R12, RZ ;  /* 0x0000000c0d0d723e */ /* 0x000fe400048070ff */
[----:B------:R-:W1:Y:S01]  /*13b30*/  MUFU.EX2 R21, R21 ;  /* 0x0000001500157308 */ /* 0x000e620000000800 */
[----:B0-----:R-:W-:-:S01]  /*13b40*/  FADD.FTZ R32, R14, R47 ;  /* 0x0000002f0e207221 */ /* 0x001fc20000010000 */
[----:B------:R-:W-:-:S03]  /*13b50*/  F2FP.SATFINITE.E4M3.F32.PACK_AB_MERGE_C R153, R48, R153, R13 ;  /* 0x000000993099723e */ /* 0x000fc6000480700d */
[----:B--2---:R-:W-:-:S03]  /*13b60*/  FADD.FTZ R47, R15, R32 ;  /* 0x000000200f2f7221 */ /* 0x004fc60000010000 */
[----:B------:R-:W0:Y:S01]  /*13b70*/  MUFU.EX2 R24, R24 ;  /* 0x0000001800187308 */ /* 0x000e220000000800 */
[----:B---3--:R-:W-:-:S07]  /*13b80*/  FADD.FTZ R32, R20, R47 ;  /* 0x0000002f14207221 */ /* 0x008fce0000010000 */
[----:B------:R-:W2:Y:S01]  /*13b90*/  MUFU.EX2 R25, R25 ;  /* 0x0000001900197308 */ /* 0x000ea20000000800 */
[----:B-1----:R-:W-:-:S01]  /*13ba0*/  FADD.FTZ R47, R21, R32 ;  /* 0x00000020152f7221 */ /* 0x002fc20000010000 */
[----:B------:R-:W-:Y:S01]  /*13bb0*/  FADD.FTZ R32, R40, R11 ;  /* 0x0000000b28207221 */ /* 0x000fe20000010000 */
[----:B------:R-:W-:-:S03]  /*13bc0*/  F2FP.SATFINITE.E4M3.F32.PACK_AB_MERGE_C R21, R21, R20, RZ ;  /* 0x000000141515723e */ /* 0x000fc600048070ff */
[----:B------:R-:W-:Y:S01]  /*13bd0*/  FADD.FTZ R11, R41, R32 ;  /* 0x00000020290b7221 */ /* 0x000fe20000010000 */
[----:B------:R-:W-:Y:S01]  /*13be0*/  F2FP.SATFINITE.E4M3.F32.PACK_AB_MERGE_C R155, R15, R14, R21 ;  /* 0x0000000e0f9b723e */ /* 0x000fe20004807015 */
[----:B------:R-:W1:Y:S01]  /*13bf0*/  MUFU.EX2 R26, R26 ;  /* 0x0000001a001a7308 */ /* 0x000e620000000800 */
[----:B0-----:R-:W-:-:S01]  /*13c00*/  FADD.FTZ R50, R24, R47 ;  /* 0x0000002f18327221 */ /* 0x001fc20000010000 */
[----:B------:R-:W-:Y:S01]  /*13c10*/  FADD.FTZ R32, R42, R11 ;  /* 0x0000000b2a207221 */ /* 0x000fe20000010000 */
[----:B------:R-:W-:-:S03]  /*13c20*/  F2FP.SATFINITE.E4M3.F32.PACK_AB_MERGE_C R42, R43, R42, RZ ;  /* 0x0000002a2b2a723e */ /* 0x000fc600048070ff */
[----:B------:R-:W-:Y:S01]  /*13c30*/  FADD.FTZ R11, R43, R32 ;  /* 0x000000202b0b7221 */ /* 0x000fe20000010000 */
[----:B------:R-:W-:Y:S01]  /*13c40*/  F2FP.SATFINITE.E4M3.F32.PACK_AB_MERGE_C R156, R41, R40, R42 ;  /* 0x00000028299c723e */ /* 0x000fe2000480702a */
[----:B------:R-:W0:Y:S01]  /*13c50*/  MUFU.EX2 R27, R27 ;  /* 0x0000001b001b7308 */ /* 0x000e220000000800 */
[----:B--2---:R-:W-:-:S01]  /*13c60*/  FADD.FTZ R47, R25, R50 ;  /* 0x00000032192f7221 */ /* 0x004fc20000010000 */
[----:B------:R-:W-:-:S04]  /*13c70*/  FADD.FTZ R32, R44, R11 ;  /* 0x0000000b2c207221 */ /* 0x000fc80000010000 */
[----:B------:R-:W-:Y:S02]  /*13c80*/  FADD.FTZ R11, R45, R32 ;  /* 0x000000202d0b7221 */ /* 0x000fe40000010000 */
[----:B------:R-:W2:Y:S01]  /*13c90*/  MUFU.EX2 R9, R9 ;  /* 0x0000000900097308 */ /* 0x000ea20000000800 */
[----:B-1----:R-:W-:-:S01]  /*13ca0*/  FADD.FTZ R46, R26, R47 ;  /* 0x0000002f1a2e7221 */ /* 0x002fc20000010000 */
[----:B------:R-:W-:Y:S01]  /*13cb0*/  FADD.FTZ R12, R30, R11 ;  /* 0x0000000b1e0c7221 */ /* 0x000fe20000010000 */
[----:B------:R-:W-:-:S04]  /*13cc0*/  F2FP.SATFINITE.E4M3.F32.PACK_AB_MERGE_C R30, R31, R30, RZ ;  /* 0x0000001e1f1e723e */ /* 0x000fc800048070ff */
[----:B------:R-:W-:Y:S01]  /*13cd0*/  F2FP.SATFINITE.E4M3.F32.PACK_AB_MERGE_C R158, R45, R44, R30 ;  /* 0x0000002c2d9e723e */ /* 0x000fe2000480701e */
[----:B------:R-:W1:Y:S01]  /*13ce0*/  MUFU.EX2 R28, R28 ;  /* 0x0000001c001c7308 */ /* 0x000e620000000800 */
[----:B0-----:R-:W-:-:S01]  /*13cf0*/  FADD.FTZ R46, R27, R46 ;  /* 0x0000002e1b2e7221 */ /* 0x001fc20000010000 */
[----:B------:R-:W-:-:S04]  /*13d00*/  F2FP.SATFINITE.E4M3.F32.PACK_AB_MERGE_C R26, R27, R26, RZ ;  /* 0x0000001a1b1a723e */ /* 0x000fc800048070ff */
[----:B------:R-:W-:Y:S02]  /*13d10*/  F2FP.SATFINITE.E4M3.F32.PACK_AB_MERGE_C R157, R25, R24, R26 ;  /* 0x00000018199d723e */ /* 0x000fe4000480701a */
[----:B------:R2:W0:Y:S08]  /*13d20*/  MUFU.EX2 R0, R3 ;  /* 0x0000000300007308 */ /* 0x0004300000000800 */
[----:B------:R-:W3:Y:S01]  /*13d30*/  MUFU.EX2 R29, R29 ;  /* 0x0000001d001d7308 */ /* 0x000ee20000000800 */
[----:B--2---:R-:W-:-:S04]  /*13d40*/  FADD.FTZ R3, R9, R46 ;  /* 0x0000002e09037221 */ /* 0x004fc80000010000 */
[----:B-1----:R-:W-:-:S04]  /*13d50*/  FADD.FTZ R3, R28, R3 ;  /* 0x000000031c037221 */ /* 0x002fc80000010000 */
[----:B0-----:R-:W-:Y:S01]  /*13d60*/  FADD.FTZ R20, R0, R3 ;  /* 0x0000000300147221 */ /* 0x001fe20000010000 */
[----:B------:R-:W-:-:S01]  /*13d70*/  FADD.FTZ R3, R31, R12 ;  /* 0x0000000c1f037221 */ /* 0x000fc20000010000 */
[C---:B---3--:R-:W-:Y:S02]  /*13d80*/  F2FP.SATFINITE.E4M3.F32.PACK_AB_MERGE_C R159, R29.reuse, R0, RZ ;  /* 0x000000001d9f723e */ /* 0x048fe400048070ff */
[----:B------:R-:W-:-:S02]  /*13d90*/  FADD.FTZ R0, R29, R20 ;  /* 0x000000141d007221 */ /* 0x000fc40000010000 */
[----:B------:R-:W-:Y:S01]  /*13da0*/  F2FP.SATFINITE.E4M3.F32.PACK_AB_MERGE_C R159, R28, R9, R159 ;  /* 0x000000091c9f723e */ /* 0x000fe2000480709f */
[----:B------:R-:W-:Y:S06]  /*13db0*/  @!P0 BRA `(.L_x_1867) ;  /* 0x0000000000048947 */ /* 0x000fec0003800000 */
[----:B------:R-:W-:Y:S01]  /*13dc0*/  BPT.TRAP 0x1 ;  /* 0x000000040000795c */ /* 0x000fe20000300000 */
.L_x_1867:
[----:B------:R0:W1:Y:S01]  /*13dd0*/  SYNCS.PHASECHK.TRANS64.TRYWAIT P2, [R5+URZ+0x28450], R8 ;  /* 0x02845008050075a7 */ /* 0x000062000804017f */
[----:B------:R-:W-:Y:S05]  /*13de0*/  @!P0 BRA `(.L_x_1868) ;  /* 0x0000000000048947 */ /* 0x000fea0003800000 */
[----:B------:R-:W-:Y:S01]  /*13df0*/  BPT.TRAP 0x1 ;  /* 0x000000040000795c */ /* 0x000fe20000300000 */
.L_x_1868:
[----:B------:R-:W-:Y:S04]  /*13e00*/  BSSY B0, `(.L_x_1869) ;  /* 0x0000004000007945 */ /* 0x000fe80003800000 */
[----:B-1----:R-:W-:Y:S05]  /*13e10*/  @P2 BRA `(.L_x_1870) ;  /* 0x0000000000082947 */ /* 0x002fea0003800000 */
[----:B------:R-:W1:Y:S02]  /*13e20*/  SYNCS.PHASECHK.TRANS64.TRYWAIT P2, [R5+URZ+0x28450], R8 ;  /* 0x02845008050075a7 */ /* 0x000e64000804017f */
[----:B-1----:R-:W-:Y:S05]  /*13e30*/  @!P2 BRA `(.L_x_1871) ;  /* 0x000001540014a947 */ /* 0x002fea0003800000 */
.L_x_1870:
[----:B------:R-:W-:Y:S05]  /*13e40*/  BSYNC B0 ;  /* 0x0000000000007941 */ /* 0x000fea0003800000 */
.L_x_1869:
[----:B------:R-:W-:Y:S05]  /*13e50*/  WARPSYNC.ALL ;  /* 0x0000000000007948 */ /* 0x000fea0003800000 */
[----:B------:R-:W-:Y:S01]  /*13e60*/  R2UR UR4, R184 ;  /* 0x00000000b80472ca */ /* 0x000fe200000e0000 */
[----:B------:R2:W-:Y:S01]  /*13e70*/  BAR.SYNC.DEFER_BLOCKING R10, 0x100 ;  /* 0x0004000a0000751d */ /* 0x0005e20000010000 */
[----:B------:R-:W-:-:S05]  /*13e80*/  IMAD.MOV.U32 R9, RZ, RZ, -0x7fffffe0 ;  /* 0x80000020ff097424 */ /* 0x000fca00078e00ff */
[----:B------:R-:W-:Y:S01]  /*13e90*/  R2UR UR11, R9 ;  /* 0x00000000090b72ca */ /* 0x000fe200000e0000 */
[----:B------:R-:W-:-:S05]  /*13ea0*/  IMAD.MOV.U32 R9, RZ, RZ, -0x7fffffe0 ;  /* 0x80000020ff097424 */ /* 0x000fca00078e00ff */
[----:B------:R-:W-:-:S04]  /*13eb0*/  UIADD3 UR4, UR4, 0x8000, URZ ;  /* 0x0000800004047890 */ /* 0x000fc8000fffe03f */
[----:B------:R-:W-:-:S04]  /*13ec0*/  USHF.R.U32.HI UR4, URZ, 0x4, UR4 ;  /* 0x000000043f047899 */ /* 0x000fc80008011604 */
[----:B------:R-:W-:-:S04]  /*13ed0*/  ULOP3.LUT UR4, UR4, 0x3fff, URZ, 0xc0, !UPT ;  /* 0x00003fff04047892 */ /* 0x000fc8000f8ec03f */
[----:B------:R-:W-:Y:S01]  /*13ee0*/  ULOP3.LUT UR43, UR4, 0x10000, URZ, 0xfc, !UPT ;  /* 0x00010000042b7892 */ /* 0x000fe2000f8efc3f */
[----:B------:R-:W-:-:S05]  /*13ef0*/  WARPGROUP.ARRIVE ;  /* 0x00000000000079c5 */ /* 0x000fca0000000000 */
[----:B01----:R-:W-:-:S04]  /*13f00*/  LEA R8, R185, UR43, 0xa ;  /* 0x0000002bb9087c11 */ /* 0x003fc8000f8e50ff */
[C---:B------:R-:W-:Y:S01]  /*13f10*/  R2UR UR10, R8.reuse ;  /* 0x00000000080a72ca */ /* 0x040fe200000e0000 */
[----:B------:R-:W-:-:S12]  /*13f20*/  VIADD R8, R8, 0x2 ;  /* 0x0000000208087836 */ /* 0x000fd80000000000 */
[----:B------:R-:W-:Y:S01]  /*13f30*/  QGMMA.64x256x32.F32.E4M3.E4M3 R24, R152, gdesc[UR8], RZ, !UPT, gsb0 ;  /* 0x03e0000898187df3 */ /* 0x000fe2000c0008ff */
        /* <DEDUP_REMOVED lines=9> */
.L_x_1872:
[----:B------:R-:W0:Y:S01]  /*13fd0*/  @P1 LDC R9, c[0x0][0x44c] ;  /* 0x00011300ff091b82 */ /* 0x000e220000000800 */
[----:B------:R-:W-:Y:S01]  /*13fe0*/  UISETP.GE.AND UP0, UPT, UR7, 0x1, UPT ;  /* 0x000000010700788c */ /* 0x000fe2000bf06270 */
[----:B------:R-:W-:Y:S02]  /*13ff0*/  VIADD R5, R5, 0x28460 ;  /* 0x0002846005057836 */ /* 0x000fe40000000000 */
[----:B------:R-:W-:-:S03]  /*14000*/  IMAD.U32 R8, RZ, RZ, UR39 ;  /* 0x00000027ff087e24 */ /* 0x000fc6000f8e00ff */
[----:B------:R-:W-:Y:S01]  /*14010*/  PLOP3.LUT P2, PT, PT, PT, UP0, 0x40, 0x0 ;  /* 0x000000000000781c */ /* 0x000fe20003f4e808 */
[----:B------:R-:W1:Y:S01]  /*14020*/  @P1 LDC R10, c[0x0][0x450] ;  /* 0x00011400ff0a1b82 */ /* 0x000e620000000800 */
[----:B------:R-:W-:Y:S02]  /*14030*/  PRMT R5, R8, 0x654, R5 ;  /* 0x0000065408057816 */ /* 0x000fe40000000005 */
[----:B------:R-:W-:Y:S02]  /*14040*/  MOV R8, R202 ;  /* 0x000000ca00087202 */ /* 0x000fe40000000f00 */
[----:B------:R2:W-:Y:S01]  /*14050*/  SYNCS.ARRIVE.TRANS64.RED.A1T0 RZ, [R5+URZ], RZ ;  /* 0x000000ff05ff79a7 */ /* 0x0005e2000810043f */
[----:B0-----:R-:W-:-:S04]  /*14060*/  @P1 IMAD.HI.U32 R9, R202, R9, RZ ;  /* 0x00000009ca091227 */ /* 0x001fc800078e00ff */
[----:B--2---:R-:W-:Y:S01]  /*14070*/  VIADD R5, R160, 0xfffffffe ;  /* 0xfffffffea0057836 */ /* 0x004fe20000000000 */
[----:B-1----:R-:W-:-:S05]  /*14080*/  @P1 SHF.R.U32.HI R8, RZ, R10, R9 ;  /* 0x0000000aff081219 */ /* 0x002fca0000011609 */
[----:B------:R-:W-:-:S04]  /*14090*/  IMAD.IADD R161, R161, 0x1, R8 ;  /* 0x00000001a1a17824 */ /* 0x000fc800078e0208 */
[----:B------:R-:W-:Y:S01]  /*140a0*/  VIADD R8, R161, UR6 ;  /* 0x00000006a1087c36 */ /* 0x000fe20008000000 */
[----:B------:R-:W-:Y:S06]  /*140b0*/  @P2 BRA `(.L_x_1873) ;  /* 0x0000000000542947 */ /* 0x000fec0003800000 */
[C---:B------:R-:W-:Y:S01]  /*140c0*/  ISETP.GT.AND P2, PT, R161.reuse, RZ, PT ;  /* 0x000000ffa100720c */ /* 0x040fe20003f44270 */
[----:B------:R-:W-:Y:S01]  /*140d0*/  BSSY B0, `(.L_x_1874) ;  /* 0x0000010000007945 */ /* 0x000fe20003800000 */
[----:B------:R-:W-:-:S11]  /*140e0*/  VIADD R9, R161, 0xffffffff ;  /* 0xffffffffa1097836 */ /* 0x000fd60000000000 */
[----:B------:R-:W-:Y:S05]  /*140f0*/  @P2 BRA `(.L_x_1875) ;  /* 0x0000000000202947 */ /* 0x000fea0003800000 */
[----:B------:R-:W-:Y:S01]  /*14100*/  UISETP.NE.AND UP0, UPT, UR7, 0x1, UPT ;  /* 0x000000010700788c */ /* 0x000fe2000bf05270 */
[----:B------:R-:W-:-:S05]  /*14110*/  IMAD.MOV R9, RZ, RZ, -R161 ;  /* 0x000000ffff097224 */ /* 0x000fca00078e0aa1 */
[----:B------:R-:W-:-:S05]  /*14120*/  PLOP3.LUT P2, PT, PT, PT, UP0, 0x80, 0x0 ;  /* 0x000000000000781c */ /* 0x000fca0003f4f008 */
[----:B------:R-:W-:-:S08]  /*14130*/  @UP0 ULDC.64 UR4, c[0x0][0x9e8] ;  /* 0x00027a0000040ab9 */ /* 0x000fd00000000a00 */
[----:B------:R-:W-:-:S05]  /*14140*/  @P2 IMAD.HI.U32 R10, R9, UR4, RZ ;  /* 0x00000004090a2c27 */ /* 0x000fca000f8e00ff */
[----:B------:R-:W-:-:S04]  /*14150*/  @P2 SHF.R.U32.HI R9, RZ, UR5, R10 ;  /* 0x00000005ff092c19 */ /* 0x000fc8000801160a */
[----:B------:R-:W-:Y:S01]  /*14160*/  LOP3.LUT R9, RZ, R9, RZ, 0x33, !PT ;  /* 0x00000009ff097212 */ /* 0x000fe200078e33ff */
[----:B------:R-:W-:Y:S06]  /*14170*/  BRA `(.L_x_1876) ;  /* 0x0000000000147947 */ /* 0x000fec0003800000 */
.L_x_1875:
[----:B------:R-:W-:-:S06]  /*14180*/  UISETP.NE.AND UP0, UPT, UR7, 0x1, UPT ;  /* 0x000000010700788c */ /* 0x000fcc000bf05270 */
[----:B------:R-:W-:-:S05]  /*14190*/  PLOP3.LUT P2, PT, PT, PT, UP0, 0x80, 0x0 ;  /* 0x000000000000781c */ /* 0x000fca0003f4f008 */
[----:B------:R-:W-:-:S08]  /*141a0*/  @UP0 ULDC.64 UR4, c[0x0][0x9e8] ;  /* 0x00027a0000040ab9 */ /* 0x000fd00000000a00 */
[----:B------:R-:W-:-:S05]  /*141b0*/  @P2 IMAD.HI.U32 R10, R9, UR4, RZ ;  /* 0x00000004090a2c27 */ /* 0x000fca000f8e00ff */
[----:B------:R-:W-:-:S07]  /*141c0*/  @P2 SHF.R.U32.HI R9, RZ, UR5, R10 ;  /* 0x00000005ff092c19 */ /* 0x000fce000801160a */
.L_x_1876:
[----:B------:R-:W-:Y:S05]  /*141d0*/  BSYNC B0 ;  /* 0x0000000000007941 */ /* 0x000fea0003800000 */
.L_x_1874:
[----:B------:R-:W-:-:S04]  /*141e0*/  IMAD.U32 R10, RZ, RZ, UR7 ;  /* 0x00000007ff0a7e24 */ /* 0x000fc8000f8e00ff */
[----:B------:R-:W-:-:S05]  /*141f0*/  IMAD R9, R9, R10, UR7 ;  /* 0x0000000709097e24 */ /* 0x000fca000f8e020a */
[----:B------:R-:W-:-:S07]  /*14200*/  VIMNMX R8, R8, R9, PT ;  /* 0x0000000908087248 */ /* 0x000fce0003fe0100 */
.L_x_1873:
[----:B------:R-:W-:Y:S01]  /*14210*/  SHF.R.S32.HI R9, RZ, 0x1f, R8 ;  /* 0x0000001fff097819 */ /* 0x000fe20000011408 */
[----:B------:R-:W-:Y:S01]  /*14220*/  ULDC UR46, c[0x0][0x9e4] ;  /* 0x00027900002e7ab9 */ /* 0x000fe20000000800 */
[----:B------:R-:W-:Y:S01]  /*14230*/  ULDC UR54, c[0x0][0x9e4] ;  /* 0x0002790000367ab9 */ /* 0x000fe20000000800 */
[----:B------:R-:W-:Y:S01]  /*14240*/  ULDC UR58, c[0x0][0x988] ;  /* 0x00026200003a7ab9 */ /* 0x000fe20000000800 */
[----:B------:R-:W-:Y:S01]  /*14250*/  LEA.HI R9, R9, R8, RZ, 0x6 ;  /* 0x0000000809097211 */ /* 0x000fe200078f30ff */
[----:B------:R-:W-:Y:S01]  /*14260*/  ULDC UR47, c[0x0][0x988] ;  /* 0x00026200002f7ab9 */ /* 0x000fe20000000800 */
[----:B------:R-:W-:Y:S01]  /*14270*/  ULDC UR55, c[0x0][0x988] ;  /* 0x0002620000377ab9 */ /* 0x000fe20000000800 */
[----:B------:R-:W-:Y:S01]  /*14280*/  ULDC UR50, c[0x0][0x9e0] ;  /* 0x0002780000327ab9 */ /* 0x000fe20000000800 */
[----:B------:R-:W-:Y:S01]  /*14290*/  SHF.R.S32.HI R9, RZ, 0x6, R9 ;  /* 0x00000006ff097819 */ /* 0x000fe20000011409 */
[----:B------:R-:W-:-:S03]  /*142a0*/  ULDC UR59, c[0x0][0x9e0] ;  /* 0x00027800003b7ab9 */ /* 0x000fc60000000800 */
[----:B------:R-:W-:-:S04]  /*142b0*/  VIMNMX R8, R208, R9, !PT ;  /* 0x00000009d0087248 */ /* 0x000fc80007fe0100 */
[----:B------:R-:W-:-:S13]  /*142c0*/  ISETP.GE.AND P2, PT, R5, R8, PT ;  /* 0x000000080500720c */ /* 0x000fda0003f46270 */
[----:B------:R-:W-:Y:S05]  /*142d0*/  @!P2 BRA `(.L_x_1877) ;  /* 0x000000280064a947 */ /* 0x000fea0003800000 */
.L_x_1897:
[----:B------:R-:W-:Y:S01]  /*142e0*/  IADD3 R185, R185, 0x1, RZ ;  /* 0x00000001b9b97810 */ /* 0x000fe20007ffe0ff */
[----:B------:R-:W-:Y:S05]  /*142f0*/  YIELD ;  /* 0x0000000000007946 */ /* 0x000fea0003800000 */
[----:B------:R-:W-:-:S04]  /*14300*/  ISETP.NE.AND P2, PT, R185, 0x2, PT ;  /* 0x00000002b900780c */ /* 0x000fc80003f45270 */
[----:B------:R-:W-:Y:S02]  /*14310*/  SEL R9, RZ, 0x1, P2 ;  /* 0x00000001ff097807 */ /* 0x000fe40001000000 */
[----:B------:R-:W-:Y:S02]  /*14320*/  SEL R185, R185, RZ, P2 ;  /* 0x000000ffb9b97207 */ /* 0x000fe40001000000 */
[----:B------:R-:W-:Y:S01]  /*14330*/  LOP3.LUT R188, R188, R9, RZ, 0x3c, !PT ;  /* 0x00000009bcbc7212 */ /* 0x000fe200078e3cff */
[----:B0-2---:R-:W-:Y:S06]  /*14340*/  @!P0 BRA `(.L_x_1878) ;  /* 0x0000000000048947 */ /* 0x005fec0003800000 */
[----:B------:R-:W-:Y:S01]  /*14350*/  BPT.TRAP 0x1 ;  /* 0x000000040000795c */ /* 0x000fe20000300000 */
.L_x_1878:
[----:B------:R-:W-:Y:S01]  /*14360*/  IMAD R10, R185, 0x8, R184 ;  /* 0x00000008b90a7824 */ /* 0x000fe200078e02b8 */
[----:B------:R-:W-:-:S04]  /*14370*/  SHF.L.U32 R9, R188, 0x1f, RZ ;  /* 0x0000001fbc097819 */ /* 0x000fc800000006ff */
[----:B------:R0:W1:Y:S01]  /*14380*/  SYNCS.PHASECHK.TRANS64.TRYWAIT P2, [R10+URZ+0x28430], R9 ;  /* 0x028430090a0075a7 */ /* 0x000062000804017f */
[----:B------:R-:W-:Y:S05]  /*14390*/  @!P0 BRA `(.L_x_1879) ;  /* 0x0000000000048947 */ /* 0x000fea0003800000 */
[----:B------:R-:W-:Y:S01]  /*143a0*/  BPT.TRAP 0x1 ;  /* 0x000000040000795c */ /* 0x000fe20000300000 */
.L_x_1879:
[----:B------:R-:W-:Y:S01]  /*143b0*/  LEA R12, R185, UR60, 0xa ;  /* 0x0000003cb90c7c11 */ /* 0x000fe2000f8e50ff */
[----:B------:R-:W-:-:S04]  /*143c0*/  IMAD.MOV.U32 R13, RZ, RZ, 0x40000040 ;  /* 0x40000040ff0d7424 */ /* 0x000fc800078e00ff */
[C---:B------:R-:W-:Y:S02]  /*143d0*/  VIADD R14, R12.reuse, 0x2 ;  /* 0x000000020c0e7836 */ /* 0x040fe40000000000 */
[----:B------:R-:W-:Y:S01]  /*143e0*/  VIADD R4, R12, 0x4 ;  /* 0x000000040c047836 */ /* 0x000fe20000000000 */
[----:B-1----:R-:W-:Y:S06]  /*143f0*/  @P2 BRA `(.L_x_1880) ;  /* 0x0000000000082947 */ /* 0x002fec0003800000 */
[----:B------:R-:W1:Y:S02]  /*14400*/  SYNCS.PHASECHK.TRANS64.TRYWAIT P2, [R10+URZ+0x28430], R9 ;  /* 0x028430090a0075a7 */ /* 0x000e64000804017f */
[----:B-1----:R-:W-:Y:S05]  /*14410*/  @!P2 BRA `(.L_x_1881) ;  /* 0x0000014c00b0a947 */ /* 0x002fea0003800000 */
.L_x_1880:
[----:B------:R-:W-:Y:S05]  /*14420*/  WARPSYNC.ALL ;  /* 0x0000000000007948 */ /* 0x000fea0003800000 */
[C---:B------:R-:W-:Y:S01]  /*14430*/  R2UR UR14, R12.reuse ;  /* 0x000000000c0e72ca */ /* 0x040fe200000e0000 */
[----:B------:R-:W-:Y:S01]  /*14440*/  VIADD R152, R12, 0x204 ;  /* 0x000002040c987836 */ /* 0x000fe20000000000 */
[----:B------:R-:W-:Y:S01]  /*14450*/  R2UR UR15, R13 ;  /* 0x000000000d0f72ca */ /* 0x000fe200000e0000 */
[----:B------:R-:W-:Y:S01]  /*14460*/  IMAD.MOV.U32 R153, RZ, RZ, 0x40000040 ;  /* 0x40000040ff997424 */ /* 0x000fe200078e00ff */
[----:B------:R-:W-:Y:S01]  /*14470*/  R2UR UR12, R200 ;  /* 0x00000000c80c72ca */ /* 0x000fe200000e0000 */
[----:B------:R-:W-:Y:S01]  /*14480*/  IMAD.MOV.U32 R15, RZ, RZ, 0x40000040 ;  /* 0x40000040ff0f7424 */ /* 0x000fe200078e00ff */
[----:B------:R-:W-:Y:S01]  /*14490*/  R2UR UR13, R201 ;  /* 0x00000000c90d72ca */ /* 0x000fe200000e0000 */
[----:B------:R-:W-:Y:S01]  /*144a0*/  VIADD R20, R12, 0x6 ;  /* 0x000000060c147836 */ /* 0x000fe20000000000 */
[----:B------:R-:W-:Y:S01]  /*144b0*/  R2UR UR30, R152 ;  /* 0x00000000981e72ca */ /* 0x000fe200000e0000 */
[----:B------:R-:W-:Y:S01]  /*144c0*/  IMAD.MOV.U32 R21, RZ, RZ, 0x40000040 ;  /* 0x40000040ff157424 */ /* 0x000fe200078e00ff */
[----:B------:R-:W-:Y:S01]  /*144d0*/  R2UR UR31, R153 ;  /* 0x00000000991f72ca */ /* 0x000fe200000e0000 */
[----:B------:R-:W-:Y:S01]  /*144e0*/  UMOV UR16, UR56 ;  /* 0x0000003800107c82 */ /* 0x000fe20008000000 */
[----:B------:R-:W-:Y:S01]  /*144f0*/  WARPGROUP.ARRIVE ;  /* 0x00000000000079c5 */ /* 0x000fe20000000000 */
[----:B------:R-:W-:Y:S01]  /*14500*/  R2UR UR10, R14 ;  /* 0x000000000e0a72ca */ /* 0x000fe200000e0000 */
[----:B------:R-:W-:Y:S01]  /*14510*/  UMOV UR17, UR57 ;  /* 0x0000003900117c82 */ /* 0x000fe20008000000 */
[----:B------:R-:W-:Y:S01]  /*14520*/  R2UR UR11, R15 ;  /* 0x000000000f0b72ca */ /* 0x000fe200000e0000 */
[----:B------:R-:W-:Y:S01]  /*14530*/  UMOV UR20, UR52 ;  /* 0x0000003400147c82 */ /* 0x000fe20008000000 */
[----:B------:R-:W-:Y:S01]  /*14540*/  R2UR UR8, R198 ;  /* 0x00000000c60872ca */ /* 0x000fe200000e0000 */
[----:B------:R-:W-:Y:S01]  /*14550*/  UMOV UR21, UR53 ;  /* 0x0000003500157c82 */ /* 0x000fe20008000000 */
[----:B------:R-:W-:Y:S01]  /*14560*/  QGMMA.64x64x32.F32.E4M3.E4M3 R152, gdesc[UR12], RZ, !UPT, gsb0 ;  /* 0x00e000000c9879f3 */ /* 0x000fe2000c0008ff */
[----:B------:R-:W-:Y:S01]  /*14570*/  R2UR UR9, R199 ;  /* 0x00000000c70972ca */ /* 0x000fe200000e0000 */
[----:B------:R-:W-:Y:S01]  /*14580*/  UMOV UR24, UR48 ;  /* 0x0000003000187c82 */ /* 0x000fe20008000000 */
[----:B------:R-:W-:Y:S01]  /*14590*/  MOV R14, R4 ;  /* 0x00000004000e7202 */ /* 0x000fe20000000f00 */
[----:B------:R-:W-:Y:S01]  /*145a0*/  UMOV UR25, UR49 ;  /* 0x0000003100197c82 */ /* 0x000fe20008000000 */
[----:B------:R-:W-:Y:S01]  /*145b0*/  R2UR UR7, R15 ;  /* 0x000000000f0772ca */ /* 0x000fe200000e0000 */
[----:B------:R-:W-:Y:S01]  /*145c0*/  UMOV UR28, UR44 ;  /* 0x0000002c001c7c82 */ /* 0x000fe20008000000 */
[----:B------:R-:W-:Y:S01]  /*145d0*/  R2UR UR6, R14 ;  /* 0x000000000e0672ca */ /* 0x000fe200000e0000 */
[----:B------:R-:W-:Y:S01]  /*145e0*/  VIADD R14, R12, 0x200 ;  /* 0x000002000c0e7836 */ /* 0x000fe20000000000 */
[----:B------:R-:W-:Y:S01]  /*145f0*/  R2UR UR4, R196 ;  /* 0x00000000c40472ca */ /* 0x000fe200000e0000 */
[----:B------:R-:W-:Y:S01]  /*14600*/  UMOV UR29, UR45 ;  /* 0x0000002d001d7c82 */ /* 0x000fe20008000000 */
[----:B------:R-:W-:Y:S01]  /*14610*/  R2UR UR5, R197 ;  /* 0x00000000c50572ca */ /* 0x000fe200000e0000 */
[----:B------:R-:W-:Y:S01]  /*14620*/  UMOV UR32, UR40 ;  /* 0x0000002800207c82 */ /* 0x000fe20008000000 */
[----:B------:R-:W-:Y:S01]  /*14630*/  R2UR UR18, R20 ;  /* 0x00000000141272ca */ /* 0x000fe200000e0000 */
[C---:B------:R-:W-:Y:S01]  /*14640*/  VIADD R20, R12.reuse, 0x202 ;  /* 0x000002020c147836 */ /* 0x040fe20000000000 */
[----:B------:R-:W-:Y:S01]  /*14650*/  R2UR UR19, R21 ;  /* 0x00000000151372ca */ /* 0x000fe200000e0000 */
[----:B------:R-:W-:Y:S01]  /*14660*/  VIADD R12, R12, 0x206 ;  /* 0x000002060c0c7836 */ /* 0x000fe20000000000 */
[----:B------:R-:W-:Y:S01]  /*14670*/  R2UR UR22, R14 ;  /* 0x000000000e1672ca */ /* 0x000fe200000e0000 */
[----:B------:R-:W-:Y:S01]  /*14680*/  UMOV UR33, UR41 ;  /* 0x0000002900217c82 */ /* 0x000fe20008000000 */
[----:B------:R-:W-:Y:S01]  /*14690*/  R2UR UR23, R15 ;  /* 0x000000000f1772ca */ /* 0x000fe200000e0000 */
[----:B------:R-:W2:Y:S01]  /*146a0*/  S2R R11, SR_TID.X ;  /* 0x00000000000b7919 */ /* 0x000ea20000002100 */
[----:B------:R-:W-:-:S02]  /*146b0*/  R2UR UR26, R20 ;  /* 0x00000000141a72ca */ /* 0x000fc400000e0000 */
[----:B------:R-:W-:Y:S02]  /*146c0*/  R2UR UR27, R21 ;  /* 0x00000000151b72ca */ /* 0x000fe400000e0000 */
[----:B------:R-:W-:Y:S02]  /*146d0*/  MOV R13, 0x40000040 ;  /* 0x40000040000d7802 */ /* 0x000fe40000000f00 */
[----:B------:R-:W-:Y:S02]  /*146e0*/  R2UR UR34, R12 ;  /* 0x000000000c2272ca */ /* 0x000fe400000e0000 */
[----:B------:R-:W-:Y:S02]  /*146f0*/  R2UR UR35, R13 ;  /* 0x000000000d2372ca */ /* 0x000fe400000e0000 */
        /* <DEDUP_REMOVED lines=27> */
.L_x_1882:
[----:B------:R-:W3:Y:S01]  /*148b0*/  @P1 LDC R12, c[0x0][0x44c] ;  /* 0x00011300ff0c1b82 */ /* 0x000ee20000000800 */
[----:B------:R-:W-:Y:S02]  /*148c0*/  IMAD.IADD R15, R203, 0x1, R202 ;  /* 0x00000001cb0f7824 */ /* 0x000fe400078e02ca */
[C---:B------:R-:W-:Y:S01]  /*148d0*/  FMUL.FTZ R14, R2.reuse, R155 ;  /* 0x0000009b020e7220 */ /* 0x040fe20000410000 */
[C---:B------:R-:W-:Y:S01]  /*148e0*/  FMUL.FTZ R155, R2.reuse, R162 ;  /* 0x000000a2029b7220 */ /* 0x040fe20000410000 */
[----:B------:R-:W-:Y:S02]  /*148f0*/  IMAD.U32 R13, RZ, RZ, UR39 ;  /* 0x00000027ff0d7e24 */ /* 0x000fe4000f8e00ff */
[C---:B------:R-:W-:Y:S01]  /*14900*/  FMUL.FTZ R162, R2.reuse, R164 ;  /* 0x000000a402a27220 */ /* 0x040fe20000410000 */
[C---:B------:R-:W-:Y:S01]  /*14910*/  FMUL.FTZ R164, R2.reuse, R165 ;  /* 0x000000a502a47220 */ /* 0x040fe20000410000 */
[C---:B------:R-:W-:Y:S01]  /*14920*/  FMUL.FTZ R165, R2.reuse, R171 ;  /* 0x000000ab02a57220 */ /* 0x040fe20000410000 */
[----:B------:R-:W4:Y:S01]  /*14930*/  @P1 LDC R11, c[0x0][0x450] ;  /* 0x00011400ff0b1b82 */ /* 0x000f220000000800 */
[C---:B------:R-:W-:Y:S01]  /*14940*/  FMUL.FTZ R171, R2.reuse, R178 ;  /* 0x000000b202ab7220 */ /* 0x040fe20000410000 */
[C---:B------:R-:W-:Y:S01]  /*14950*/  FMUL.FTZ R20, R2.reuse, R152 ;  /* 0x0000009802147220 */ /* 0x040fe20000410000 */
[----:B------:R-:W-:Y:S01]  /*14960*/  FMUL.FTZ R21, R2, R158 ;  /* 0x0000009e02157220 */ /* 0x000fe20000410000 */
[----:B------:R-:W-:-:S02]  /*14970*/  IMAD.SHL.U32 R178, R5, 0x40, RZ ;  /* 0x0000004005b27824 */ /* 0x000fc400078e00ff */
[C---:B------:R-:W-:Y:S01]  /*14980*/  FMUL.FTZ R152, R2.reuse, R153 ;  /* 0x0000009902987220 */ /* 0x040fe20000410000 */
[C---:B------:R-:W-:Y:S01]  /*14990*/  FMUL.FTZ R158, R2.reuse, R160 ;  /* 0x000000a0029e7220 */ /* 0x040fe20000410000 */
[C---:B------:R-:W-:Y:S01]  /*149a0*/  FMUL.FTZ R153, R2.reuse, R159 ;  /* 0x0000009f02997220 */ /* 0x040fe20000410000 */
[C---:B------:R-:W-:Y:S01]  /*149b0*/  FMUL.FTZ R160, R2.reuse, R161 ;  /* 0x000000a102a07220 */ /* 0x040fe20000410000 */
[C---:B------:R-:W-:Y:S01]  /*149c0*/  FMUL.FTZ R159, R2.reuse, R166 ;  /* 0x000000a6029f7220 */ /* 0x040fe20000410000 */
[C---:B------:R-:W-:Y:S01]  /*149d0*/  FMUL.FTZ R161, R2.reuse, R167 ;  /* 0x000000a702a17220 */ /* 0x040fe20000410000 */
[----:B------:R-:W-:Y:S01]  /*149e0*/  UISETP.NE.AND UP0, UPT, UR42, URZ, UPT ;  /* 0x0000003f2a00728c */ /* 0x000fe2000bf05270 */
[C---:B------:R-:W-:Y:S01]  /*149f0*/  FMUL.FTZ R166, R2.reuse, R168 ;  /* 0x000000a802a67220 */ /* 0x040fe20000410000 */
[C---:B------:R-:W-:Y:S01]  /*14a00*/  FMUL.FTZ R167, R2.reuse, R174 ;  /* 0x000000ae02a77220 */ /* 0x040fe20000410000 */
[C---:B------:R-:W-:Y:S01]  /*14a10*/  FMUL.FTZ R168, R2.reuse, R169 ;  /* 0x000000a902a87220 */ /* 0x040fe20000410000 */
[----:B------:R-:W-:Y:S01]  /*14a20*/  FMUL.FTZ R174, R2, R176 ;  /* 0x000000b002ae7220 */ /* 0x000fe20000410000 */
[----:B---3--:R-:W-:-:S04]  /*14a30*/  @P1 IMAD.HI.U32 R12, R15, R12, RZ ;  /* 0x0000000c0f0c1227 */ /* 0x008fc800078e00ff */
[C---:B------:R-:W-:Y:S01]  /*14a40*/  FMUL.FTZ R169, R2.reuse, R175 ;  /* 0x000000af02a97220 */ /* 0x040fe20000410000 */
[C---:B------:R-:W-:Y:S01]  /*14a50*/  FMUL.FTZ R176, R2.reuse, R177 ;  /* 0x000000b102b07220 */ /* 0x040fe20000410000 */
[C---:B------:R-:W-:Y:S01]  /*14a60*/  FMUL.FTZ R175, R2.reuse, R182 ;  /* 0x000000b602af7220 */ /* 0x040fe20000410000 */
[----:B------:R-:W-:Y:S01]  /*14a70*/  FMUL.FTZ R177, R2, R183 ;  /* 0x000000b702b17220 */ /* 0x000fe20000410000 */
[----:B------:R-:W-:Y:S01]  /*14a80*/  PLOP3.LUT P2, PT, PT, PT, UP0, 0x40, 0x0 ;  /* 0x000000000000781c */ /* 0x000fe20003f4e808 */
[----:B------:R-:W3:Y:S01]  /*14a90*/  MUFU.TANH R20, R20 ;  /* 0x0000001400147308 */ /* 0x000ee20000002400 */
[----:B----4-:R-:W-:Y:S01]  /*14aa0*/  @P1 SHF.R.U32.HI R15, RZ, R11, R12 ;  /* 0x0000000bff0f1219 */ /* 0x010fe2000001160c */
[----:B------:R-:W-:Y:S02]  /*14ab0*/  VIADD R12, R10, 0x28440 ;  /* 0x000284400a0c7836 */ /* 0x000fe40000000000 */
[C---:B------:R-:W-:Y:S01]  /*14ac0*/  FMUL.FTZ R11, R2.reuse, R154 ;  /* 0x0000009a020b7220 */ /* 0x040fe20000410000 */
[C---:B------:R-:W-:Y:S01]  /*14ad0*/  FMUL.FTZ R154, R2.reuse, R156 ;  /* 0x0000009c029a7220 */ /* 0x040fe20000410000 */
[C---:B------:R-:W-:Y:S01]  /*14ae0*/  FMUL.FTZ R156, R2.reuse, R157 ;  /* 0x0000009d029c7220 */ /* 0x040fe20000410000 */
[C---:B------:R-:W-:Y:S01]  /*14af0*/  FMUL.FTZ R157, R2.reuse, R163 ;  /* 0x000000a3029d7220 */ /* 0x040fe20000410000 */
[----:B------:R-:W-:Y:S01]  /*14b00*/  PRMT R12, R13, 0x654, R12 ;  /* 0x000006540d0c7816 */ /* 0x000fe2000000000c */
[----:B------:R-:W4:Y:S01]  /*14b10*/  SHFL.IDX PT, R225, R15, RZ, 0x1c1f ;  /* 0x001c1fff0fe17589 */ /* 0x000f2200000e0000 */
[C---:B------:R-:W-:Y:S01]  /*14b20*/  FMUL.FTZ R163, R2.reuse, R170 ;  /* 0x000000aa02a37220 */ /* 0x040fe20000410000 */
[C---:B------:R-:W-:Y:S01]  /*14b30*/  FMUL.FTZ R170, R2.reuse, R172 ;  /* 0x000000ac02aa7220 */ /* 0x040fe20000410000 */
[C---:B------:R-:W-:Y:S01]  /*14b40*/  FMUL.FTZ R172, R2.reuse, R173 ;  /* 0x000000ad02ac7220 */ /* 0x040fe20000410000 */
[----:B------:R5:W-:Y:S01]  /*14b50*/  SYNCS.ARRIVE.TRANS64.RED.A1T0 RZ, [R12+URZ], RZ ;  /* 0x000000ff0cff79a7 */ /* 0x000be2000810043f */
[C---:B------:R-:W-:Y:S01]  /*14b60*/  FMUL.FTZ R173, R2.reuse, R179 ;  /* 0x000000b302ad7220 */ /* 0x040fe20000410000 */
[C---:B------:R-:W-:Y:S01]  /*14b70*/  FMUL.FTZ R179, R2.reuse, R180 ;  /* 0x000000b402b37220 */ /* 0x040fe20000410000 */
[----:B------:R-:W-:Y:S01]  /*14b80*/  FMUL.FTZ R180, R2, R181 ;  /* 0x000000b502b47220 */ /* 0x000fe20000410000 */
[----:B------:R-:W0:Y:S01]  /*14b90*/  MUFU.TANH R152, R152 ;  /* 0x0000009800987308 */ /* 0x000e220000002400 */
[----:B-----5:R-:W-:-:S07]  /*14ba0*/  IADD3 R12, -R178, 0x1, RZ ;  /* 0x00000001b20c7810 */ /* 0x020fce0007ffe1ff */
[----:B------:R-:W0:Y:S01]  /*14bb0*/  MUFU.TANH R11, R11 ;  /* 0x0000000b000b7308 */ /* 0x000e220000002400 */
[----:B------:R-:W-:-:S05]  /*14bc0*/  IMAD R12, R193, -0x2, R12 ;  /* 0xfffffffec10c7824 */ /* 0x000fca00078e020c */
[----:B------:R-:W-:Y:S02]  /*14bd0*/  IADD3 R12, -R190, R12, R192 ;  /* 0x0000000cbe0c7210 */ /* 0x000fe40007ffe1c0 */
[----:B------:R-:W0:Y:S03]  /*14be0*/  MUFU.TANH R14, R14 ;  /* 0x0000000e000e7308 */ /* 0x000e260000002400 */
[C---:B------:R-:W-:Y:S02]  /*14bf0*/  VIADD R181, R12.reuse, UR50 ;  /* 0x000000320cb57c36 */ /* 0x040fe40008000000 */
[----:B------:R-:W-:-:S03]  /*14c00*/  VIADD R182, R12, UR51 ;  /* 0x000000330cb67c36 */ /* 0x000fc60008000000 */
[----:B------:R-:W0:Y:S01]  /*14c10*/  MUFU.TANH R154, R154 ;  /* 0x0000009a009a7308 */ /* 0x000e220000002400 */
[C---:B----4-:R-:W-:Y:S01]  /*14c20*/  IADD3 R183, R225.reuse, R181, RZ ;  /* 0x000000b5e1b77210 */ /* 0x050fe20007ffe0ff */
[----:B------:R-:W-:-:S06]  /*14c30*/  IMAD.IADD R221, R225, 0x1, R182 ;  /* 0x00000001e1dd7824 */ /* 0x000fcc00078e02b6 */
        /* <DEDUP_REMOVED lines=27> */
[----:B---34-:R-:W-:Y:S05]  /*14df0*/  @P2 BRA `(.L_x_1883) ;  /* 0x0000000000582947 */ /* 0x018fea0003800000 */
[----:B------:R-:W-:Y:S01]  /*14e00*/  IADD3 R225, -R190, R192, R225 ;  /* 0x000000c0bee17210 */ /* 0x000fe20007ffe1e1 */
[----:B------:R-:W-:Y:S03]  /*14e10*/  BSSY B0, `(.L_x_1884) ;  /* 0x0000010000007945 */ /* 0x000fe60003800000 */
[----:B------:R-:W-:-:S13]  /*14e20*/  ISETP.GT.AND P2, PT, R225, -0x1, PT ;  /* 0xffffffffe100780c */ /* 0x000fda0003f44270 */
[----:B------:R-:W-:Y:S05]  /*14e30*/  @P2 BRA `(.L_x_1885) ;  /* 0x0000000000202947 */ /* 0x000fea0003800000 */
[----:B------:R-:W-:Y:S01]  /*14e40*/  IMAD.U32 R226, RZ, RZ, UR46 ;  /* 0x0000002effe27e24 */ /* 0x000fe2000f8e00ff */
[----:B------:R-:W-:-:S04]  /*14e50*/  LOP3.LUT R225, RZ, R225, RZ, 0x33, !PT ;  /* 0x000000e1ffe17212 */ /* 0x000fc800078e33ff */
[----:B------:R-:W-:-:S13]  /*14e60*/  ISETP.NE.AND P2, PT, R226, 0x1, PT ;  /* 0x00000001e200780c */ /* 0x000fda0003f45270 */
[----:B------:R-:W3:Y:S02]  /*14e70*/  @P2 LDC.64 R12, c[0x0][0x9e8] ;  /* 0x00027a00ff0c2b82 */ /* 0x000ee40000000a00 */
[----:B---3--:R-:W-:-:S05]  /*14e80*/  @P2 IMAD.HI.U32 R12, R225, R12, RZ ;  /* 0x0000000ce10c2227 */ /* 0x008fca00078e00ff */
[----:B------:R-:W-:-:S04]  /*14e90*/  @P2 SHF.R.U32.HI R225, RZ, R13, R12 ;  /* 0x0000000dffe12219 */ /* 0x000fc8000001160c */
[----:B------:R-:W-:Y:S01]  /*14ea0*/  LOP3.LUT R225, RZ, R225, RZ, 0x33, !PT ;  /* 0x000000e1ffe17212 */ /* 0x000fe200078e33ff */
[----:B------:R-:W-:Y:S06]  /*14eb0*/  BRA `(.L_x_1886) ;  /* 0x0000000000147947 */ /* 0x000fec0003800000 */
.L_x_1885:
[----:B------:R-:W-:-:S05]  /*14ec0*/  IMAD.U32 R226, RZ, RZ, UR46 ;  /* 0x0000002effe27e24 */ /* 0x000fca000f8e00ff */
[----:B------:R-:W-:-:S13]  /*14ed0*/  ISETP.NE.AND P2, PT, R226, 0x1, PT ;  /* 0x00000001e200780c */ /* 0x000fda0003f45270 */
[----:B------:R-:W3:Y:S02]  /*14ee0*/  @P2 LDC.64 R12, c[0x0][0x9e8] ;  /* 0x00027a00ff0c2b82 */ /* 0x000ee40000000a00 */
[----:B---3--:R-:W-:-:S05]  /*14ef0*/  @P2 IMAD.HI.U32 R12, R225, R12, RZ ;  /* 0x0000000ce10c2227 */ /* 0x008fca00078e00ff */
[----:B------:R-:W-:-:S07]  /*14f00*/  @P2 SHF.R.U32.HI R225, RZ, R13, R12 ;  /* 0x0000000dffe12219 */ /* 0x000fce000001160c */
.L_x_1886:
[----:B------:R-:W-:Y:S05]  /*14f10*/  BSYNC B0 ;  /* 0x0000000000007941 */ /* 0x000fea0003800000 */
.L_x_1884:
[----:B------:R-:W-:-:S04]  /*14f20*/  IMAD R225, R225, R226, -R178 ;  /* 0x000000e2e1e17224 */ /* 0x000fc800078e0ab2 */
[----:B------:R-:W-:-:S05]  /*14f30*/  IMAD R225, R193, -0x2, R225 ;  /* 0xfffffffec1e17824 */ /* 0x000fca00078e02e1 */
[----:B------:R-:W-:Y:S02]  /*14f40*/  VIMNMX R221, R221, R225, !PT ;  /* 0x000000e1dddd7248 */ /* 0x000fe40007fe0100 */
[----:B------:R-:W-:-:S07]  /*14f50*/  VIADDMNMX R183, R225, R226, R183, PT ;  /* 0x000000e2e1b77246 */ /* 0x000fce00038001b7 */
.L_x_1883:
[----:B------:R-:W-:Y:S01]  /*14f60*/  ISETP.GT.AND P2, PT, R5, -0x1, PT ;  /* 0xffffffff0500780c */ /* 0x000fe20003f44270 */
[----:B------:R-:W3:Y:S01]  /*14f70*/  SHFL.IDX PT, R15, R15, 0x1, 0x1c1f ;  /* 0x003c1f000f0f7f89 */ /* 0x000ee200000e0000 */
[----:B------:R-:W-:Y:S02]  /*14f80*/  UISETP.NE.AND UP0, UPT, UR42, URZ, UPT ;  /* 0x0000003f2a00728c */ /* 0x000fe4000bf05270 */
[C---:B------:R-:W-:Y:S02]  /*14f90*/  ISETP.GT.AND P3, PT, R221.reuse, RZ, P2 ;  /* 0x000000ffdd00720c */ /* 0x040fe40001764270 */
[----:B------:R-:W-:Y:S02]  /*14fa0*/  ISETP.GT.AND P5, PT, R221, 0x8, P2 ;  /* 0x00000008dd00780c */ /* 0x000fe400017a4270 */
[----:B------:R-:W-:Y:S02]  /*14fb0*/  ISETP.LT.OR P4, PT, R183, 0x1, P3 ;  /* 0x00000001b700780c */ /* 0x000fe40001f81670 */
[----:B------:R-:W-:-:S02]  /*14fc0*/  ISETP.GT.AND P3, PT, R221, 0x1, P2 ;  /* 0x00000001dd00780c */ /* 0x000fc40001764270 */
[----:B------:R-:W-:Y:S02]  /*14fd0*/  FSEL R20, R20, -INF , !P4 ;  /* 0xff80000014147808 */ /* 0x000fe40006000000 */
[----:B------:R-:W-:Y:S02]  /*14fe0*/  ISETP.LT.OR P3, PT, R183, 0x2, P3 ;  /* 0x00000002b700780c */ /* 0x000fe40001f61670 */
[C---:B------:R-:W-:Y:S02]  /*14ff0*/  ISETP.GT.AND P4, PT, R221.reuse, 0x9, P2 ;  /* 0x00000009dd00780c */ /* 0x040fe40001784270 */
[----:B0-----:R-:W-:Y:S02]  /*15000*/  FSEL R152, R152, -INF , !P3 ;  /* 0xff80000098987808 */ /* 0x001fe40005800000 */
[----:B------:R-:W-:Y:S02]  /*15010*/  ISETP.GT.AND P3, PT, R221, 0x10, P2 ;  /* 0x00000010dd00780c */ /* 0x000fe40001764270 */
[----:B------:R-:W-:-:S02]  /*15020*/  ISETP.LT.OR P5, PT, R183, 0x9, P5 ;  /* 0x00000009b700780c */ /* 0x000fc40002fa1670 */
[----:B------:R-:W-:Y:S01]  /*15030*/  ISETP.LT.OR P3, PT, R183, 0x11, P3 ;  /* 0x00000011b700780c */ /* 0x000fe20001f61670 */
[--C-:B---3--:R-:W-:Y:S01]  /*15040*/  IMAD.IADD R181, R181, 0x1, R15.reuse ;  /* 0x00000001b5b57824 */ /* 0x108fe200078e020f */
[----:B------:R-:W-:Y:S01]  /*15050*/  ISETP.LT.OR P4, PT, R183, 0xa, P4 ;  /* 0x0000000ab700780c */ /* 0x000fe20002781670 */
[----:B------:R-:W-:Y:S01]  /*15060*/  IMAD.IADD R182, R182, 0x1, R15 ;  /* 0x00000001b6b67824 */ /* 0x000fe200078e020f */
[----:B------:R-:W-:Y:S02]  /*15070*/  FSEL R158, R158, -INF , !P3 ;  /* 0xff8000009e9e7808 */ /* 0x000fe40005800000 */
[----:B------:R-:W-:Y:S02]  /*15080*/  ISETP.GT.AND P3, PT, R221, 0x19, P2 ;  /* 0x00000019dd00780c */ /* 0x000fe40001764270 */
[----:B------:R-:W-:Y:S02]  /*15090*/  FSEL R154, R154, -INF , !P5 ;  /* 0xff8000009a9a7808 */ /* 0x000fe40006800000 */
[----:B------:R-:W-:-:S02]  /*150a0*/  ISETP.LT.OR P3, PT, R183, 0x1a, P3 ;  /* 0x0000001ab700780c */ /* 0x000fc40001f61670 */
[----:B------:R-:W-:Y:S02]  /*150b0*/  FSEL R156, R156, -INF , !P4 ;  /* 0xff8000009c9c7808 */ /* 0x000fe40006000000 */
[C---:B------:R-:W-:Y:S02]  /*150c0*/  ISETP.GT.AND P5, PT, R221.reuse, 0x11, P2 ;  /* 0x00000011dd00780c */ /* 0x040fe400017a4270 */
[C---:B------:R-:W-:Y:S02]  /*150d0*/  ISETP.GT.AND P4, PT, R221.reuse, 0x18, P2 ;  /* 0x00000018dd00780c */ /* 0x040fe40001784270 */
[----:B------:R-:W-:Y:S02]  /*150e0*/  FSEL R164, R164, -INF , !P3 ;  /* 0xff800000a4a47808 */ /* 0x000fe40005800000 */
[----:B------:R-:W-:Y:S02]  /*150f0*/  ISETP.GT.AND P3, PT, R221, 0x28, P2 ;  /* 0x00000028dd00780c */ /* 0x000fe40001764270 */
[----:B------:R-:W-:-:S02]  /*15100*/  ISETP.LT.OR P5, PT, R183, 0x12, P5 ;  /* 0x00000012b700780c */ /* 0x000fc40002fa1670 */
[C---:B------:R-:W-:Y:S02]  /*15110*/  ISETP.LT.OR P4, PT, R183.reuse, 0x19, P4 ;  /* 0x00000019b700780c */ /* 0x040fe40002781670 */
[----:B------:R-:W-:Y:S02]  /*15120*/  ISETP.LT.OR P3, PT, R183, 0x29, P3 ;  /* 0x00000029b700780c */ /* 0x000fe40001f61670 */
[----:B------:R-:W-:Y:S02]  /*15130*/  FSEL R160, R160, -INF , !P5 ;  /* 0xff800000a0a07808 */ /* 0x000fe40006800000 */
[----:B------:R-:W-:Y:S02]  /*15140*/  FSEL R162, R162, -INF , !P4 ;  /* 0xff800000a2a27808 */ /* 0x000fe40006000000 */
[C---:B------:R-:W-:Y:S02]  /*15150*/  ISETP.GT.AND P5, PT, R221.reuse, 0x20, P2 ;  /* 0x00000020dd00780c */ /* 0x040fe400017a4270 */
[----:B------:R-:W-:-:S02]  /*15160*/  ISETP.GT.AND P4, PT, R221, 0x21, P2 ;  /* 0x00000021dd00780c */ /* 0x000fc40001784270 */
[----:B------:R-:W-:Y:S02]  /*15170*/  FSEL R170, R170, -INF , !P3 ;  /* 0xff800000aaaa7808 */ /* 0x000fe40005800000 */
[----:B------:R-:W-:Y:S02]  /*15180*/  ISETP.GT.AND P3, PT, R221, 0x31, P2 ;  /* 0x00000031dd00780c */ /* 0x000fe40001764270 */
[C---:B------:R-:W-:Y:S02]  /*15190*/  ISETP.LT.OR P5, PT, R183.reuse, 0x21, P5 ;  /* 0x00000021b700780c */ /* 0x040fe40002fa1670 */
[C---:B------:R-:W-:Y:S02]  /*151a0*/  ISETP.LT.OR P4, PT, R183.reuse, 0x22, P4 ;  /* 0x00000022b700780c */ /* 0x040fe40002781670 */
[----:B------:R-:W-:Y:S02]  /*151b0*/  ISETP.LT.OR P3, PT, R183, 0x32, P3 ;  /* 0x00000032b700780c */ /* 0x000fe40001f61670 */
[----:B------:R-:W-:-:S02]  /*151c0*/  FSEL R166, R166, -INF , !P5 ;  /* 0xff800000a6a67808 */ /* 0x000fc40006800000 */
[----:B------:R-:W-:Y:S02]  /*151d0*/  FSEL R168, R168, -INF , !P4 ;  /* 0xff800000a8a87808 */ /* 0x000fe40006000000 */
[C---:B------:R-:W-:Y:S02]  /*151e0*/  ISETP.GT.AND P5, PT, R221.reuse, 0x29, P2 ;  /* 0x00000029dd00780c */ /* 0x040fe400017a4270 */
[----:B------:R-:W-:Y:S02]  /*151f0*/  ISETP.GT.AND P4, PT, R221, 0x30, P2 ;  /* 0x00000030dd00780c */ /* 0x000fe40001784270 */
[----:B------:R-:W-:Y:S02]  /*15200*/  FSEL R176, R176, -INF , !P3 ;  /* 0xff800000b0b07808 */ /* 0x000fe40005800000 */
[----:B------:R-:W-:Y:S02]  /*15210*/  PLOP3.LUT P3, PT, PT, PT, UP0, 0x40, 0x0 ;  /* 0x000000000000781c */ /* 0x000fe40003f6e808 */
[----:B------:R-:W-:-:S02]  /*15220*/  ISETP.LT.OR P5, PT, R183, 0x2a, P5 ;  /* 0x0000002ab700780c */ /* 0x000fc40002fa1670 */
[----:B------:R-:W-:Y:S02]  /*15230*/  ISETP.LT.OR P4, PT, R183, 0x31, P4 ;  /* 0x00000031b700780c */ /* 0x000fe40002781670 */
[----:B------:R-:W-:Y:S02]  /*15240*/  FSEL R172, R172, -INF , !P5 ;  /* 0xff800000acac7808 */ /* 0x000fe40006800000 */
[----:B------:R-:W-:Y:S02]  /*15250*/  FSEL R174, R174, -INF , !P4 ;  /* 0xff800000aeae7808 */ /* 0x000fe40006000000 */
[C---:B------:R-:W-:Y:S02]  /*15260*/  ISETP.GT.AND P5, PT, R221.reuse, 0x38, P2 ;  /* 0x00000038dd00780c */ /* 0x040fe400017a4270 */
[----:B------:R-:W-:Y:S02]  /*15270*/  ISETP.GT.AND P4, PT, R221, 0x39, P2 ;  /* 0x00000039dd00780c */ /* 0x000fe40001784270 */
[----:B------:R-:W-:-:S02]  /*15280*/  ISETP.LT.OR P5, PT, R183, 0x39, P5 ;  /* 0x00000039b700780c */ /* 0x000fc40002fa1670 */
[----:B------:R-:W-:Y:S02]  /*15290*/  ISETP.LT.OR P4, PT, R183, 0x3a, P4 ;  /* 0x0000003ab700780c */ /* 0x000fe40002781670 */
[----:B------:R-:W-:Y:S02]  /*152a0*/  FSEL R179, R179, -INF , !P5 ;  /* 0xff800000b3b37808 */ /* 0x000fe40006800000 */
[----:B------:R-:W-:Y:S01]  /*152b0*/  FSEL R180, R180, -INF , !P4 ;  /* 0xff800000b4b47808 */ /* 0x000fe20006000000 */
[----:B------:R-:W-:Y:S08]  /*152c0*/  @P3 BRA `(.L_x_1887) ;  /* 0x0000000000583947 */ /* 0x000ff00003800000 */
[----:B------:R-:W-:Y:S01]  /*152d0*/  IADD3 R15, -R190, R192, R15 ;  /* 0x000000c0be0f7210 */ /* 0x000fe20007ffe10f */
[----:B------:R-:W-:Y:S03]  /*152e0*/  BSSY B0, `(.L_x_1888) ;  /* 0x0000010000007945 */ /* 0x000fe60003800000 */
        /* <DEDUP_REMOVED lines=10> */
.L_x_1889:
[----:B------:R-:W-:-:S04]  /*15390*/  MOV R183, UR46 ;  /* 0x0000002e00b77c02 */ /* 0x000fc80008000f00 */
[----:B------:R-:W-:-:S13]  /*153a0*/  ISETP.NE.AND P3, PT, R183, 0x1, PT ;  /* 0x00000001b700780c */ /* 0x000fda0003f65270 */
[----:B------:R-:W0:Y:S02]  /*153b0*/  @P3 LDC.64 R12, c[0x0][0x9e8] ;  /* 0x00027a00ff0c3b82 */ /* 0x000e240000000a00 */
[----:B0-----:R-:W-:-:S05]  /*153c0*/  @P3 IMAD.HI.U32 R12, R15, R12, RZ ;  /* 0x0000000c0f0c3227 */ /* 0x001fca00078e00ff */
[----:B------:R-:W-:-:S07]  /*153d0*/  @P3 SHF.R.U32.HI R15, RZ, R13, R12 ;  /* 0x0000000dff0f3219 */ /* 0x000fce000001160c */
.L_x_1890:
[----:B------:R-:W-:Y:S05]  /*153e0*/  BSYNC B0 ;  /* 0x0000000000007941 */ /* 0x000fea0003800000 */
.L_x_1888:
[----:B------:R-:W-:-:S04]  /*153f0*/  IMAD R15, R15, R183, -R178 ;  /* 0x000000b70f0f7224 */ /* 0x000fc800078e0ab2 */
[----:B------:R-:W-:-:S05]  /*15400*/  IMAD R15, R193, -0x2, R15 ;  /* 0xfffffffec10f7824 */ /* 0x000fca00078e020f */
[----:B------:R-:W-:Y:S02]  /*15410*/  VIMNMX R182, R182, R15, !PT ;  /* 0x0000000fb6b67248 */ /* 0x000fe40007fe0100 */
[----:B------:R-:W-:-:S07]  /*15420*/  VIADDMNMX R181, R15, R183, R181, PT ;  /* 0x000000b70fb57246 */ /* 0x000fce00038001b5 */
.L_x_1887:
[----:B------:R-:W-:Y:S01]  /*15430*/  FMNMX.FTZ R12, R20, R6, !PT ;  /* 0x00000006140c7209 */ /* 0x000fe20007810000 */
[----:B------:R-:W-:Y:S01]  /*15440*/  UMOV UR38, UR47 ;  /* 0x0000002f00267c82 */ /* 0x000fe20008000000 */
[----:B------:R-:W-:Y:S02]  /*15450*/  ISETP.GT.AND P4, PT, R182, 0x8, P2 ;  /* 0x00000008b600780c */ /* 0x000fe40001784270 */
[----:B------:R-:W-:Y:S02]  /*15460*/  FMNMX.FTZ R12, R152, R12, !PT ;  /* 0x0000000c980c7209 */ /* 0x000fe40007810000 */
[----:B------:R-:W-:Y:S02]  /*15470*/  ISETP.LT.OR P4, PT, R181, 0x9, P4 ;  /* 0x00000009b500780c */ /* 0x000fe40002781670 */
[----:B------:R-:W-:Y:S02]  /*15480*/  FMNMX.FTZ R12, R154, R12, !PT ;  /* 0x0000000c9a0c7209 */ /* 0x000fe40007810000 */
[----:B------:R-:W-:-:S02]  /*15490*/  FSEL R21, R21, -INF , !P4 ;  /* 0xff80000015157808 */ /* 0x000fc40006000000 */
[----:B------:R-:W-:Y:S02]  /*154a0*/  FMNMX.FTZ R12, R156, R12, !PT ;  /* 0x0000000c9c0c7209 */ /* 0x000fe40007810000 */
[----:B------:R-:W-:Y:S02]  /*154b0*/  ISETP.GT.AND P4, PT, R182, RZ, P2 ;  /* 0x000000ffb600720c */ /* 0x000fe40001784270 */
[----:B------:R-:W-:Y:S02]  /*154c0*/  FMNMX.FTZ R12, R158, R12, !PT ;  /* 0x0000000c9e0c7209 */ /* 0x000fe40007810000 */
[----:B------:R-:W-:Y:S02]  /*154d0*/  ISETP.GT.AND P5, PT, R182, 0x1, P2 ;  /* 0x00000001b600780c */ /* 0x000fe400017a4270 */
[----:B------:R-:W-:Y:S02]  /*154e0*/  FMNMX.FTZ R12, R160, R12, !PT ;  /* 0x0000000ca00c7209 */ /* 0x000fe40007810000 */
[----:B------:R-:W-:-:S02]  /*154f0*/  ISETP.LT.OR P4, PT, R181, 0x1, P4 ;  /* 0x00000001b500780c */ /* 0x000fc40002781670 */
[----:B------:R-:W-:Y:S02]  /*15500*/  FMNMX.FTZ R12, R162, R12, !PT ;  /* 0x0000000ca20c7209 */ /* 0x000fe40007810000 */
[----:B------:R-:W-:Y:S02]  /*15510*/  ISETP.LT.OR P5, PT, R181, 0x2, P5 ;  /* 0x00000002b500780c */ /* 0x000fe40002fa1670 */
[----:B------:R-:W-:Y:S02]  /*15520*/  FMNMX.FTZ R12, R164, R12, !PT ;  /* 0x0000000ca40c7209 */ /* 0x000fe40007810000 */
[----:B------:R-:W-:Y:S02]  /*15530*/  FSEL R11, R11, -INF , !P4 ;  /* 0xff8000000b0b7808 */ /* 0x000fe40006000000 */
[----:B------:R-:W-:Y:S02]  /*15540*/  FMNMX.FTZ R12, R166, R12, !PT ;  /* 0x0000000ca60c7209 */ /* 0x000fe40007810000 */
[----:B------:R-:W-:-:S02]  /*15550*/  FSEL R14, R14, -INF , !P5 ;  /* 0xff8000000e0e7808 */ /* 0x000fc40006800000 */
[----:B------:R-:W-:Y:S02]  /*15560*/  FMNMX.FTZ R12, R168, R12, !PT ;  /* 0x0000000ca80c7209 */ /* 0x000fe40007810000 */
[----:B------:R-:W-:Y:S02]  /*15570*/  FMNMX.FTZ R15, R11, R7, !PT ;  /* 0x000000070b0f7209 */ /* 0x000fe40007810000 */
[----:B------:R-:W-:Y:S02]  /*15580*/  FMNMX.FTZ R12, R170, R12, !PT ;  /* 0x0000000caa0c7209 */ /* 0x000fe40007810000 */
[----:B------:R-:W-:Y:S02]  /*15590*/  ISETP.GT.AND P5, PT, R182, 0x10, P2 ;  /* 0x00000010b600780c */ /* 0x000fe400017a4270 */
[----:B------:R-:W-:Y:S02]  /*155a0*/  FMNMX.FTZ R12, R172, R12, !PT ;  /* 0x0000000cac0c7209 */ /* 0x000fe40007810000 */
[----:B------:R-:W-:-:S02]  /*155b0*/  FMNMX.FTZ R15, R14, R15, !PT ;  /* 0x0000000f0e0f7209 */ /* 0x000fc40007810000 */
[----:B------:R-:W-:Y:S02]  /*155c0*/  FMNMX.FTZ R12, R174, R12, !PT ;  /* 0x0000000cae0c7209 */ /* 0x000fe40007810000 */
[----:B------:R-:W-:Y:S02]  /*155d0*/  ISETP.LT.OR P5, PT, R181, 0x11, P5 ;  /* 0x00000011b500780c */ /* 0x000fe40002fa1670 */
[----:B------:R-:W-:Y:S02]  /*155e0*/  FMNMX.FTZ R12, R176, R12, !PT ;  /* 0x0000000cb00c7209 */ /* 0x000fe40007810000 */
[----:B------:R-:W-:Y:S02]  /*155f0*/  FMNMX.FTZ R15, R21, R15, !PT ;  /* 0x0000000f150f7209 */ /* 0x000fe40007810000 */
[----:B------:R-:W-:Y:S02]  /*15600*/  FMNMX.FTZ R12, R179, R12, !PT ;  /* 0x0000000cb30c7209 */ /* 0x000fe40007810000 */
[----:B------:R-:W-:-:S02]  /*15610*/  FSEL R155, R155, -INF , !P5 ;  /* 0xff8000009b9b7808 */ /* 0x000fc40006800000 */
[----:B------:R-:W-:Y:S02]  /*15620*/  FMNMX.FTZ R12, R180, R12, !PT ;  /* 0x0000000cb40c7209 */ /* 0x000fe40007810000 */
[C---:B------:R-:W-:Y:S02]  /*15630*/  ISETP.GT.AND P5, PT, R182.reuse, 0x18, P2 ;  /* 0x00000018b600780c */ /* 0x040fe400017a4270 */
[----:B------:R-:W-:Y:S01]  /*15640*/  ISETP.GT.AND P4, PT, R182, 0x19, P2 ;  /* 0x00000019b600780c */ /* 0x000fe20001784270 */
[----:B------:R-:W0:Y:S01]  /*15650*/  SHFL.BFLY PT, R13, R12, 0x2, 0x1f ;  /* 0x0c401f000c0d7f89 */ /* 0x000e2200000e0000 */
[C---:B------:R-:W-:Y:S02]  /*15660*/  ISETP.LT.OR P5, PT, R181.reuse, 0x19, P5 ;  /* 0x00000019b500780c */ /* 0x040fe40002fa1670 */
[----:B------:R-:W-:Y:S02]  /*15670*/  ISETP.LT.OR P4, PT, R181, 0x1a, P4 ;  /* 0x0000001ab500780c */ /* 0x000fe40002781670 */
[----:B------:R-:W-:-:S02]  /*15680*/  FSEL R159, R159, -INF , !P5 ;  /* 0xff8000009f9f7808 */ /* 0x000fc40006800000 */
[C---:B------:R-:W-:Y:S02]  /*15690*/  ISETP.GT.AND P5, PT, R182.reuse, 0x21, P2 ;  /* 0x00000021b600780c */ /* 0x040fe400017a4270 */
[----:B------:R-:W-:Y:S02]  /*156a0*/  FSEL R161, R161, -INF , !P4 ;  /* 0xff800000a1a17808 */ /* 0x000fe40006000000 */
[----:B------:R-:W-:Y:S02]  /*156b0*/  ISETP.GT.AND P4, PT, R182, 0x28, P2 ;  /* 0x00000028b600780c */ /* 0x000fe40001784270 */
[C---:B------:R-:W-:Y:S02]  /*156c0*/  ISETP.LT.OR P5, PT, R181.reuse, 0x22, P5 ;  /* 0x00000022b500780c */ /* 0x040fe40002fa1670 */
[----:B------:R-:W-:Y:S02]  /*156d0*/  ISETP.LT.OR P4, PT, R181, 0x29, P4 ;  /* 0x00000029b500780c */ /* 0x000fe40002781670 */
[----:B------:R-:W-:-:S02]  /*156e0*/  FSEL R165, R165, -INF , !P5 ;  /* 0xff800000a5a57808 */ /* 0x000fc40006800000 */
[C---:B------:R-:W-:Y:S02]  /*156f0*/  ISETP.GT.AND P5, PT, R182.reuse, 0x30, P2 ;  /* 0x00000030b600780c */ /* 0x040fe400017a4270 */
[----:B------:R-:W-:Y:S02]  /*15700*/  FSEL R167, R167, -INF , !P4 ;  /* 0xff800000a7a77808 */ /* 0x000fe40006000000 */
[----:B------:R-:W-:Y:S02]  /*15710*/  ISETP.GT.AND P4, PT, R182, 0x31, P2 ;  /* 0x00000031b600780c */ /* 0x000fe40001784270 */
[----:B0-----:R-:W-:Y:S02]  /*15720*/  FMNMX.FTZ R12, R12, R13, !PT ;  /* 0x0000000d0c0c7209 */ /* 0x001fe40007810000 */
[C---:B------:R-:W-:Y:S02]  /*15730*/  ISETP.LT.OR P5, PT, R181.reuse, 0x31, P5 ;  /* 0x00000031b500780c */ /* 0x040fe40002fa1670 */
[----:B------:R-:W-:Y:S01]  /*15740*/  ISETP.LT.OR P4, PT, R181, 0x32, P4 ;  /* 0x00000032b500780c */ /* 0x000fe20002781670 */
[----:B------:R-:W0:Y:S01]  /*15750*/  SHFL.BFLY PT, R13, R12, 0x1, 0x1f ;  /* 0x0c201f000c0d7f89 */ /* 0x000e2200000e0000 */
[----:B------:R-:W-:-:S02]  /*15760*/  FSEL R171, R171, -INF , !P5 ;  /* 0xff800000abab7808 */ /* 0x000fc40006800000 */
[----:B------:R-:W-:Y:S02]  /*15770*/  FSEL R173, R173, -INF , !P4 ;  /* 0xff800000adad7808 */ /* 0x000fe40006000000 */
[----:B0-----:R-:W-:-:S04]  /*15780*/  FMNMX.FTZ R12, R12, R13, !PT ;  /* 0x0000000d0c0c7209 */ /* 0x001fc80007810000 */
[----:B------:R-:W-:-:S04]  /*15790*/  FSETP.NEU.FTZ.AND P3, PT, R12, -INF , PT ;  /* 0xff8000000c00780b */ /* 0x000fc80003f7d000 */
[----:B------:R-:W-:-:S05]  /*157a0*/  FSEL R13, R12, RZ, P3 ;  /* 0x000000ff0c0d7208 */ /* 0x000fca0001800000 */
[----:B------:R-:W-:Y:S01]  /*157b0*/  FADD.FTZ R13, -R13, R6 ;  /* 0x000000060d0d7221 */ /* 0x000fe20000010100 */
[----:B------:R-:W-:-:S03]  /*157c0*/  IMAD.U32 R6, RZ, RZ, UR38 ;  /* 0x00000026ff067e24 */ /* 0x000fc6000f8e00ff */
[----:B------:R-:W-:Y:S01]  /*157d0*/  FMUL.FTZ R13, R13, UR38 ;  /* 0x000000260d0d7c20 */ /* 0x000fe20008410000 */
[----:B------:R-:W-:-:S05]  /*157e0*/  FFMA.FTZ R6, R12, R6, -8 ;  /* 0xc10000000c067423 */ /* 0x000fca0000010006 */
[----:B------:R-:W-:Y:S01]  /*157f0*/  FSEL R6, R6, RZ, P3 ;  /* 0x000000ff06067208 */ /* 0x000fe20001800000 */
[----:B------:R-:W-:Y:S01]  /*15800*/  MUFU.EX2 R13, R13 ;  /* 0x0000000d000d7308 */ /* 0x000fe20000000800 */
[----:B------:R-:W-:-:S03]  /*15810*/  ISETP.GT.AND P3, PT, R182, 0x9, P2 ;  /* 0x00000009b600780c */ /* 0x000fc60001764270 */
[--C-:B------:R-:W-:Y:S01]  /*15820*/  FFMA.FTZ R20, R20, UR38, -R6.reuse ;  /* 0x0000002614147c23 */ /* 0x100fe20008010806 */
[----:B------:R-:W-:Y:S01]  /*15830*/  ISETP.LT.OR P3, PT, R181, 0xa, P3 ;  /* 0x0000000ab500780c */ /* 0x000fe20001f61670 */
[--C-:B------:R-:W-:Y:S01]  /*15840*/  FFMA.FTZ R152, R152, UR38, -R6.reuse ;  /* 0x0000002698987c23 */ /* 0x100fe20008010806 */
[----:B------:R-:W-:-:S01]  /*15850*/  FFMA.FTZ R154, R154, UR38, -R6 ;  /* 0x000000269a9a7c23 */ /* 0x000fc20008010806 */
[--C-:B------:R-:W-:Y:S01]  /*15860*/  FFMA.FTZ R156, R156, UR38, -R6.reuse ;  /* 0x000000269c9c7c23 */ /* 0x100fe20008010806 */
[----:B------:R-:W-:Y:S01]  /*15870*/  FSEL R153, R153, -INF , !P3 ;  /* 0xff80000099997808 */ /* 0x000fe20005800000 */
[----:B------:R-:W0:Y:S01]  /*15880*/  MUFU.EX2 R20, R20 ;  /* 0x0000001400147308 */ /* 0x000e220000000800 */
[----:B------:R-:W-:Y:S01]  /*15890*/  ISETP.GT.AND P3, PT, R182, 0x11, P2 ;  /* 0x00000011b600780c */ /* 0x000fe20001764270 */
[--C-:B------:R-:W-:Y:S01]  /*158a0*/  FFMA.FTZ R158, R158, UR38, -R6.reuse ;  /* 0x000000269e9e7c23 */ /* 0x100fe20008010806 */
[----:B------:R-:W-:Y:S01]  /*158b0*/  FMNMX.FTZ R15, R153, R15, !PT ;  /* 0x0000000f990f7209 */ /* 0x000fe20007810000 */
[--C-:B------:R-:W-:Y:S01]  /*158c0*/  FFMA.FTZ R160, R160, UR38, -R6.reuse ;  /* 0x00000026a0a07c23 */ /* 0x100fe20008010806 */
[----:B------:R-:W-:Y:S01]  /*158d0*/  ISETP.LT.OR P3, PT, R181, 0x12, P3 ;  /* 0x00000012b500780c */ /* 0x000fe20001f61670 */
[--C-:B------:R-:W-:Y:S01]  /*158e0*/  FFMA.FTZ R162, R162, UR38, -R6.reuse ;  /* 0x00000026a2a27c23 */ /* 0x100fe20008010806 */
[----:B------:R-:W-:Y:S01]  /*158f0*/  FMNMX.FTZ R15, R155, R15, !PT ;  /* 0x0000000f9b0f7209 */ /* 0x000fe20007810000 */
[----:B------:R-:W3:Y:S01]  /*15900*/  MUFU.EX2 R152, R152 ;  /* 0x0000009800987308 */ /* 0x000ee20000000800 */
[----:B------:R-:W-:Y:S01]  /*15910*/  FSEL R157, R157, -INF , !P3 ;  /* 0xff8000009d9d7808 */ /* 0x000fe20005800000 */
[--C-:B------:R-:W-:Y:S01]  /*15920*/  FFMA.FTZ R164, R164, UR38, -R6.reuse ;  /* 0x00000026a4a47c23 */ /* 0x100fe20008010806 */
[----:B------:R-:W-:Y:S01]  /*15930*/  ISETP.GT.AND P3, PT, R182, 0x20, P2 ;  /* 0x00000020b600780c */ /* 0x000fe20001764270 */
[--C-:B------:R-:W-:Y:S01]  /*15940*/  FFMA.FTZ R166, R166, UR38, -R6.reuse ;  /* 0x00000026a6a67c23 */ /* 0x100fe20008010806 */
[----:B------:R-:W-:Y:S01]  /*15950*/  FMNMX.FTZ R15, R157, R15, !PT ;  /* 0x0000000f9d0f7209 */ /* 0x000fe20007810000 */
[----:B------:R-:W-:Y:S01]  /*15960*/  FFMA.FTZ R168, R168, UR38, -R6 ;  /* 0x00000026a8a87c23 */ /* 0x000fe20008010806 */
[----:B------:R-:W-:Y:S01]  /*15970*/  ISETP.LT.OR P3, PT, R181, 0x21, P3 ;  /* 0x00000021b500780c */ /* 0x000fe20001f61670 */
[----:B------:R-:W4:Y:S01]  /*15980*/  MUFU.EX2 R154, R154 ;  /* 0x0000009a009a7308 */ /* 0x000f220000000800 */
[----:B------:R-:W-:Y:S01]  /*15990*/  FMNMX.FTZ R15, R159, R15, !PT ;  /* 0x0000000f9f0f7209 */ /* 0x000fe20007810000 */
[----:B0-----:R-:W-:Y:S01]  /*159a0*/  FFMA.FTZ R3, R13, R3, R20 ;  /* 0x000000030d037223 */ /* 0x001fe20000010014 */
[----:B------:R-:W-:Y:S01]  /*159b0*/  FSEL R163, R163, -INF , !P3 ;  /* 0xff800000a3a37808 */ /* 0x000fe20005800000 */
[--C-:B------:R-:W-:Y:S01]  /*159c0*/  FFMA.FTZ R170, R170, UR38, -R6.reuse ;  /* 0x00000026aaaa7c23 */ /* 0x100fe20008010806 */
[----:B------:R-:W-:Y:S01]  /*159d0*/  FMNMX.FTZ R15, R161, R15, !PT ;  /* 0x0000000fa10f7209 */ /* 0x000fe20007810000 */
[--C-:B------:R-:W-:Y:S01]  /*159e0*/  FFMA.FTZ R172, R172, UR38, -R6.reuse ;  /* 0x00000026acac7c23 */ /* 0x100fe20008010806 */
[----:B------:R-:W-:Y:S01]  /*159f0*/  ISETP.GT.AND P3, PT, R182, 0x29, P2 ;  /* 0x00000029b600780c */ /* 0x000fe20001764270 */
[----:B------:R-:W0:Y:S01]  /*15a00*/  MUFU.EX2 R156, R156 ;  /* 0x0000009c009c7308 */ /* 0x000e220000000800 */
[----:B------:R-:W-:Y:S01]  /*15a10*/  FMNMX.FTZ R15, R163, R15, !PT ;  /* 0x0000000fa30f7209 */ /* 0x000fe20007810000 */
[----:B---3--:R-:W-:Y:S01]  /*15a20*/  FADD.FTZ R3, R152, R3 ;  /* 0x0000000398037221 */ /* 0x008fe20000010000 */
[----:B------:R-:W-:Y:S01]  /*15a30*/  ISETP.LT.OR P3, PT, R181, 0x2a, P3 ;  /* 0x0000002ab500780c */ /* 0x000fe20001f61670 */
[--C-:B------:R-:W-:Y:S01]  /*15a40*/  FFMA.FTZ R174, R174, UR38, -R6.reuse ;  /* 0x00000026aeae7c23 */ /* 0x100fe20008010806 */
[----:B------:R-:W-:Y:S01]  /*15a50*/  FMNMX.FTZ R15, R165, R15, !PT ;  /* 0x0000000fa50f7209 */ /* 0x000fe20007810000 */
[--C-:B------:R-:W-:Y:S01]  /*15a60*/  FFMA.FTZ R176, R176, UR38, -R6.reuse ;  /* 0x00000026b0b07c23 */ /* 0x100fe20008010806 */
[----:B------:R-:W-:Y:S01]  /*15a70*/  FSEL R169, R169, -INF , !P3 ;  /* 0xff800000a9a97808 */ /* 0x000fe20005800000 */
[----:B------:R-:W3:Y:S01]  /*15a80*/  MUFU.EX2 R158, R158 ;  /* 0x0000009e009e7308 */ /* 0x000ee20000000800 */
[----:B------:R-:W-:Y:S01]  /*15a90*/  FMNMX.FTZ R15, R167, R15, !PT ;  /* 0x0000000fa70f7209 */ /* 0x000fe20007810000 */
[----:B----4-:R-:W-:Y:S01]  /*15aa0*/  FADD.FTZ R3, R154, R3 ;  /* 0x000000039a037221 */ /* 0x010fe20000010000 */
[----:B------:R-:W-:Y:S01]  /*15ab0*/  ISETP.GT.AND P3, PT, R182, 0x38, P2 ;  /* 0x00000038b600780c */ /* 0x000fe20001764270 */
[--C-:B------:R-:W-:Y:S01]  /*15ac0*/  FFMA.FTZ R179, R179, UR38, -R6.reuse ;  /* 0x00000026b3b37c23 */ /* 0x100fe20008010806 */
[----:B------:R-:W-:Y:S01]  /*15ad0*/  FMNMX.FTZ R15, R169, R15, !PT ;  /* 0x0000000fa90f7209 */ /* 0x000fe20007810000 */
[----:B------:R-:W-:Y:S01]  /*15ae0*/  FFMA.FTZ R6, R180, UR38, -R6 ;  /* 0x00000026b4067c23 */ /* 0x000fe20008010806 */
[----:B------:R-:W-:Y:S01]  /*15af0*/  ISETP.GT.AND P2, PT, R182, 0x39, P2 ;  /* 0x00000039b600780c */ /* 0x000fe20001744270 */
[----:B------:R-:W4:Y:S01]  /*15b00*/  MUFU.EX2 R160, R160 ;  /* 0x000000a000a07308 */ /* 0x000f220000000800 */
[----:B------:R-:W-:Y:S01]  /*15b10*/  ISETP.LT.OR P3, PT, R181, 0x39, P3 ;  /* 0x00000039b500780c */ /* 0x000fe20001f61670 */
[----:B0-----:R-:W-:Y:S01]  /*15b20*/  FADD.FTZ R3, R156, R3 ;  /* 0x000000039c037221 */ /* 0x001fe20000010000 */
[----:B------:R-:W-:Y:S01]  /*15b30*/  FMNMX.FTZ R15, R171, R15, !PT ;  /* 0x0000000fab0f7209 */ /* 0x000fe20007810000 */
[-C--:B------:R-:W-:Y:S01]  /*15b40*/  FMUL.FTZ R24, R24, R13.reuse ;  /* 0x0000000d18187220 */ /* 0x080fe20000410000 */
[----:B------:R-:W-:Y:S01]  /*15b50*/  ISETP.LT.OR P2, PT, R181, 0x3a, P2 ;  /* 0x0000003ab500780c */ /* 0x000fe20001741670 */
[----:B------:R-:W-:Y:S01]  /*15b60*/  FMUL.FTZ R25, R25, R13 ;  /* 0x0000000d19197220 */ /* 0x000fe20000410000 */
[----:B------:R-:W-:Y:S01]  /*15b70*/  FSEL R175, R175, -INF , !P3 ;  /* 0xff800000afaf7808 */ /* 0x000fe20005800000 */
[----:B------:R-:W0:Y:S01]  /*15b80*/  MUFU.EX2 R162, R162 ;  /* 0x000000a200a27308 */ /* 0x000e220000000800 */
[----:B------:R-:W-:Y:S01]  /*15b90*/  FMNMX.FTZ R15, R173, R15, !PT ;  /* 0x0000000fad0f7209 */ /* 0x000fe20007810000 */
[----:B---3--:R-:W-:Y:S01]  /*15ba0*/  FADD.FTZ R3, R158, R3 ;  /* 0x000000039e037221 */ /* 0x008fe20000010000 */
[----:B------:R-:W-:Y:S01]  /*15bb0*/  FSEL R177, R177, -INF , !P2 ;  /* 0xff800000b1b17808 */ /* 0x000fe20005000000 */
[----:B------:R-:W-:Y:S01]  /*15bc0*/  FMUL.FTZ R28, R28, R13 ;  /* 0x0000000d1c1c7220 */ /* 0x000fe20000410000 */
[----:B------:R-:W-:Y:S01]  /*15bd0*/  FMNMX.FTZ R15, R175, R15, !PT ;  /* 0x0000000faf0f7209 */ /* 0x000fe20007810000 */
[----:B------:R-:W-:Y:S01]  /*15be0*/  FMUL.FTZ R29, R29, R13 ;  /* 0x0000000d1d1d7220 */ /* 0x000fe20000410000 */
[----:B------:R-:W-:Y:S01]  /*15bf0*/  F2FP.SATFINITE.E4M3.F32.PACK_AB_MERGE_C R154, R156, R154, RZ ;  /* 0x0000009a9c9a723e */ /* 0x000fe200048070ff */
[----:B------:R-:W3:Y:S01]  /*15c00*/  MUFU.EX2 R164, R164 ;  /* 0x000000a400a47308 */ /* 0x000ee20000000800 */
[----:B------:R-:W-:Y:S01]  /*15c10*/  FMNMX.FTZ R15, R177, R15, !PT ;  /* 0x0000000fb10f7209 */ /* 0x000fe20007810000 */
[----:B----4-:R-:W-:Y:S01]  /*15c20*/  FADD.FTZ R3, R160, R3 ;  /* 0x00000003a0037221 */ /* 0x010fe20000010000 */
[----:B------:R-:W-:Y:S01]  /*15c30*/  F2FP.SATFINITE.E4M3.F32.PACK_AB_MERGE_C R152, R152, R20, R154 ;  /* 0x000000149898723e */ /* 0x000fe2000480709a */
[-C--:B------:R-:W-:Y:S01]  /*15c40*/  FMUL.FTZ R32, R32, R13.reuse ;  /* 0x0000000d20207220 */ /* 0x080fe20000410000 */
[-C--:B------:R-:W-:Y:S01]  /*15c50*/  FMUL.FTZ R33, R33, R13.reuse ;  /* 0x0000000d21217220 */ /* 0x080fe20000410000 */
[----:B------:R-:W4:Y:S01]  /*15c60*/  SHFL.BFLY PT, R20, R15, 0x2, 0x1f ;  /* 0x0c401f000f147f89 */ /* 0x000f2200000e0000 */
[----:B------:R-:W-:Y:S01]  /*15c70*/  FMUL.FTZ R36, R36, R13 ;  /* 0x0000000d24247220 */ /* 0x000fe20000410000 */
[----:B------:R-:W5:Y:S01]  /*15c80*/  MUFU.EX2 R166, R166 ;  /* 0x000000a600a67308 */ /* 0x000f620000000800 */
        /* <DEDUP_REMOVED lines=13> */
[----:B------:R-:W-:Y:S01]  /*15d60*/  F2FP.SATFINITE.E4M3.F32.PACK_AB_MERGE_C R154, R160, R158, R154 ;  /* 0x0000009ea09a723e */ /* 0x000fe2000480709a */
[----:B------:R-:W-:Y:S01]  /*15d70*/  FMUL.FTZ R56, R56, R13 ;  /* 0x0000000d38387220 */ /* 0x000fe20000410000 */
[----:B------:R-:W3:Y:S01]  /*15d80*/  MUFU.EX2 R170, R170 ;  /* 0x000000aa00aa7308 */ /* 0x000ee20000000800 */
[----:B-----5:R-:W-:-:S01]  /*15d90*/  FADD.FTZ R3, R166, R3 ;  /* 0x00000003a6037221 */ /* 0x020fc20000010000 */
[-C--:B------:R-:W-:Y:S01]  /*15da0*/  FMUL.FTZ R57, R57, R13.reuse ;  /* 0x0000000d39397220 */ /* 0x080fe20000410000 */
[-C--:B------:R-:W-:Y:S01]  /*15db0*/  FMUL.FTZ R60, R60, R13.reuse ;  /* 0x0000000d3c3c7220 */ /* 0x080fe20000410000 */
[-C--:B------:R-:W-:Y:S01]  /*15dc0*/  FMUL.FTZ R61, R61, R13.reuse ;  /* 0x0000000d3d3d7220 */ /* 0x080fe20000410000 */
[-C--:B------:R-:W-:Y:S01]  /*15dd0*/  FMUL.FTZ R64, R64, R13.reuse ;  /* 0x0000000d40407220 */ /* 0x080fe20000410000 */
[----:B----4-:R-:W-:Y:S01]  /*15de0*/  FMNMX.FTZ R20, R15, R20, !PT ;  /* 0x000000140f147209 */ /* 0x010fe20007810000 */
[----:B------:R-:W-:Y:S01]  /*15df0*/  FMUL.FTZ R65, R65, R13 ;  /* 0x0000000d41417220 */ /* 0x000fe20000410000 */
[----:B------:R-:W4:Y:S01]  /*15e00*/  MUFU.EX2 R172, R172 ;  /* 0x000000ac00ac7308 */ /* 0x000f220000000800 */
        /* <DEDUP_REMOVED lines=16> */
[----:B----4-:R-:W-:-:S01]  /*15f10*/  FADD.FTZ R3, R172, R3 ;  /* 0x00000003ac037221 */ /* 0x010fc20000010000 */
[----:B------:R-:W-:Y:S01]  /*15f20*/  F2FP.SATFINITE.E4M3.F32.PACK_AB_MERGE_C R156, R172, R170, RZ ;  /* 0x000000aaac9c723e */ /* 0x000fe200048070ff */
[-C--:B------:R-:W-:Y:S01]  /*15f30*/  FMUL.FTZ R92, R92, R13.reuse ;  /* 0x0000000d5c5c7220 */ /* 0x080fe20000410000 */
[-C--:B------:R-:W-:Y:S01]  /*15f40*/  FMUL.FTZ R93, R93, R13.reuse ;  /* 0x0000000d5d5d7220 */ /* 0x080fe20000410000 */
[-C--:B------:R-:W-:Y:S01]  /*15f50*/  FMUL.FTZ R96, R96, R13.reuse ;  /* 0x0000000d60607220 */ /* 0x080fe20000410000 */
[----:B------:R-:W-:Y:S01]  /*15f60*/  F2FP.SATFINITE.E4M3.F32.PACK_AB_MERGE_C R156, R168, R166, R156 ;  /* 0x000000a6a89c723e */ /* 0x000fe2000480709c */
[----:B------:R-:W-:Y:S01]  /*15f70*/  FMUL.FTZ R97, R97, R13 ;  /* 0x0000000d61617220 */ /* 0x000fe20000410000 */
[----:B------:R4:W-:Y:S01]  /*15f80*/  MUFU.EX2 R15, R6 ;  /* 0x00000006000f7308 */ /* 0x0009e20000000800 */
        /* <DEDUP_REMOVED lines=8> */
[----:B----4-:R-:W4:Y:S01]  /*16010*/  SHFL.BFLY PT, R6, R20, 0x1, 0x1f ;  /* 0x0c201f0014067f89 */ /* 0x010f2200000e0000 */
[----:B---3--:R-:W-:-:S01]  /*16020*/  FADD.FTZ R3, R176, R3 ;  /* 0x00000003b0037221 */ /* 0x008fc20000010000 */
        /* <DEDUP_REMOVED lines=14> */
[----:B0-----:R-:W-:Y:S01]  /*16110*/  FADD.FTZ R3, R179, R3 ;  /* 0x00000003b3037221 */ /* 0x001fe20000010000 */
[-C--:B------:R-:W-:Y:S01]  /*16120*/  FMUL.FTZ R140, R140, R13.reuse ;  /* 0x0000000d8c8c7220 */ /* 0x080fe20000410000 */
[-C--:B------:R-:W-:Y:S01]  /*16130*/  FMUL.FTZ R141, R141, R13.reuse ;  /* 0x0000000d8d8d7220 */ /* 0x080fe20000410000 */
[----:B------:R-:W-:Y:S01]  /*16140*/  FMUL.FTZ R144, R144, R13 ;  /* 0x0000000d90907220 */ /* 0x000fe20000410000 */
[C---:B------:R-:W-:Y:S01]  /*16150*/  FADD.FTZ R3, R15.reuse, R3 ;  /* 0x000000030f037221 */ /* 0x040fe20000010000 */
[----:B------:R-:W-:Y:S01]  /*16160*/  F2FP.SATFINITE.E4M3.F32.PACK_AB_MERGE_C R15, R15, R179, RZ ;  /* 0x000000b30f0f723e */ /* 0x000fe200048070ff */
[-C--:B------:R-:W-:Y:S01]  /*16170*/  FMUL.FTZ R145, R145, R13.reuse ;  /* 0x0000000d91917220 */ /* 0x080fe20000410000 */
[-C--:B------:R-:W-:Y:S01]  /*16180*/  FMUL.FTZ R148, R148, R13.reuse ;  /* 0x0000000d94947220 */ /* 0x080fe20000410000 */
[----:B----4-:R-:W-:Y:S01]  /*16190*/  FMNMX.FTZ R20, R20, R6, !PT ;  /* 0x0000000614147209 */ /* 0x010fe20007810000 */
[----:B------:R-:W-:Y:S01]  /*161a0*/  FMUL.FTZ R149, R149, R13 ;  /* 0x0000000d95957220 */ /* 0x000fe20000410000 */
[----:B------:R-:W-:Y:S01]  /*161b0*/  F2FP.SATFINITE.E4M3.F32.PACK_AB_MERGE_C R158, R176, R174, R15 ;  /* 0x000000aeb09e723e */ /* 0x000fe2000480700f */
[----:B------:R-:W-:Y:S01]  /*161c0*/  IMAD.U32 R15, RZ, RZ, UR38 ;  /* 0x00000026ff0f7e24 */ /* 0x000fe2000f8e00ff */
[----:B------:R-:W-:-:S03]  /*161d0*/  FSETP.NEU.FTZ.AND P2, PT, R20, -INF , PT ;  /* 0xff8000001400780b */ /* 0x000fc60003f5d000 */
[C---:B------:R-:W-:Y:S01]  /*161e0*/  FFMA.FTZ R6, R20.reuse, R15, -8 ;  /* 0xc100000014067423 */ /* 0x040fe2000001000f */
[----:B------:R-:W-:-:S04]  /*161f0*/  FSEL R162, R20, RZ, P2 ;  /* 0x000000ff14a27208 */ /* 0x000fc80001000000 */
[----:B------:R-:W-:Y:S01]  /*16200*/  FSEL R6, R6, RZ, P2 ;  /* 0x000000ff06067208 */ /* 0x000fe20001000000 */
[----:B------:R-:W-:-:S04]  /*16210*/  FADD.FTZ R162, -R162, R7 ;  /* 0x00000007a2a27221 */ /* 0x000fc80000010100 */
[--C-:B------:R-:W-:Y:S01]  /*16220*/  FFMA.FTZ R11, R11, UR38, -R6.reuse ;  /* 0x000000260b0b7c23 */ /* 0x100fe20008010806 */
[----:B------:R-:W-:Y:S01]  /*16230*/  FMUL.FTZ R162, R162, UR38 ;  /* 0x00000026a2a27c20 */ /* 0x000fe20008410000 */
        /* <DEDUP_REMOVED lines=14> */
[----:B------:R-:W-:-:S06]  /*16320*/  FFMA.FTZ R175, R175, UR38, -R6 ;  /* 0x00000026afaf7c23 */ /* 0x000fcc0008010806 */
[----:B------:R-:W3:Y:S08]  /*16330*/  MUFU.EX2 R14, R14 ;  /* 0x0000000e000e7308 */ /* 0x000ef00000000800 */
[----:B------:R-:W4:Y:S01]  /*16340*/  MUFU.EX2 R15, R15 ;  /* 0x0000000f000f7308 */ /* 0x000f220000000800 */
        /* <DEDUP_REMOVED lines=9> */
[----:B------:R-:W-:Y:S01]  /*163e0*/  FFMA.FTZ R21, R169, UR38, -R6 ;  /* 0x00000026a9157c23 */ /* 0x000fe20008010806 */
[-C--:B------:R-:W-:Y:S01]  /*163f0*/  FMUL.FTZ R38, R38, R162.reuse ;  /* 0x000000a226267220 */ /* 0x080fe20000410000 */
[-C--:B------:R-:W-:Y:S01]  /*16400*/  FMUL.FTZ R39, R39, R162.reuse ;  /* 0x000000a227277220 */ /* 0x080fe20000410000 */
[-C--:B------:R-:W-:Y:S01]  /*16410*/  FMUL.FTZ R42, R42, R162.reuse ;  /* 0x000000a22a2a7220 */ /* 0x080fe20000410000 */
[-C--:B------:R-:W-:Y:S01]  /*16420*/  FMUL.FTZ R43, R43, R162.reuse ;  /* 0x000000a22b2b7220 */ /* 0x080fe20000410000 */
[----:B------:R-:W-:Y:S01]  /*16430*/  FMUL.FTZ R46, R46, R162 ;  /* 0x000000a22e2e7220 */ /* 0x000fe20000410000 */
        /* <DEDUP_REMOVED lines=80> */
[----:B------:R-:W4:Y:S01]  /*16940*/  MUFU.EX2 R6, R175 ;  /* 0x000000af00067308 */ /* 0x000f220000000800 */
[----:B0-----:R-:W-:-:S07]  /*16950*/  FADD.FTZ R15, R159, R172 ;  /* 0x000000ac9f0f7221 */ /* 0x001fce0000010000 */
[----:B------:R-:W0:Y:S01]  /*16960*/  MUFU.EX2 R177, R177 ;  /* 0x000000b100b17308 */ /* 0x000e220000000800 */
[----:B---3--:R-:W-:-:S04]  /*16970*/  FADD.FTZ R15, R170, R15 ;  /* 0x0000000faa0f7221 */ /* 0x008fc80000010000 */
[----:B----4-:R-:W-:Y:S01]  /*16980*/  FADD.FTZ R0, R6, R15 ;  /* 0x0000000f06007221 */ /* 0x010fe20000010000 */
[----:B0-----:R-:W-:-:S03]  /*16990*/  F2FP.SATFINITE.E4M3.F32.PACK_AB_MERGE_C R6, R177, R6, RZ ;  /* 0x00000006b106723e */ /* 0x001fc600048070ff */
[----:B------:R-:W-:Y:S01]  /*169a0*/  FADD.FTZ R0, R177, R0 ;  /* 0x00000000b1007221 */ /* 0x000fe20000010000 */
[----:B------:R-:W-:Y:S01]  /*169b0*/  F2FP.SATFINITE.E4M3.F32.PACK_AB_MERGE_C R159, R170, R159, R6 ;  /* 0x0000009faa9f723e */ /* 0x000fe20004807006 */
[----:B------:R-:W-:Y:S06]  /*169c0*/  @!P0 BRA `(.L_x_1891) ;  /* 0x0000000000048947 */ /* 0x000fec0003800000 */
[----:B------:R-:W-:Y:S01]  /*169d0*/  BPT.TRAP 0x1 ;  /* 0x000000040000795c */ /* 0x000fe20000300000 */
.L_x_1891:
[----:B------:R0:W3:Y:S01]  /*169e0*/  SYNCS.PHASECHK.TRANS64.TRYWAIT P2, [R10+URZ+0x28450], R9 ;  /* 0x028450090a0075a7 */ /* 0x0000e2000804017f */
[----:B------:R-:W-:Y:S05]  /*169f0*/  @!P0 BRA `(.L_x_1892) ;  /* 0x0000000000048947 */ /* 0x000fea0003800000 */
[----:B------:R-:W-:Y:S01]  /*16a00*/  BPT.TRAP 0x1 ;  /* 0x000000040000795c */ /* 0x000fe20000300000 */
.L_x_1892:
[----:B------:R-:W-:Y:S01]  /*16a10*/  BSSY B0, `(.L_x_1893) ;  /* 0x0000006000007945 */ /* 0x000fe20003800000 */
[----:B------:R-:W-:Y:S01]  /*16a20*/  LEA R6, R185, UR43, 0xa ;  /* 0x0000002bb9067c11 */ /* 0x000fe2000f8e50ff */
[----:B------:R-:W-:Y:S02]  /*16a30*/  IMAD.MOV.U32 R7, RZ, RZ, -0x7fffffe0 ;  /* 0x80000020ff077424 */ /* 0x000fe400078e00ff */
[----:B---3--:R-:W-:Y:S05]  /*16a40*/  @P2 BRA `(.L_x_1894) ;  /* 0x0000000000082947 */ /* 0x008fea0003800000 */
[----:B------:R-:W3:Y:S02]  /*16a50*/  SYNCS.PHASECHK.TRANS64.TRYWAIT P2, [R10+URZ+0x28450], R9 ;  /* 0x028450090a0075a7 */ /* 0x000ee4000804017f */
[----:B---3--:R-:W-:Y:S05]  /*16a60*/  @!P2 BRA `(.L_x_1895) ;  /* 0x000001280030a947 */ /* 0x008fea0003800000 */
.L_x_1894:
[----:B------:R-:W-:Y:S05]  /*16a70*/  BSYNC B0 ;  /* 0x0000000000007941 */ /* 0x000fea0003800000 */
.L_x_1893:
[----:B------:R-:W4:Y:S01]  /*16a80*/  S2R R11, SR_TID.X ;  /* 0x00000000000b7919 */ /* 0x000f220000002100 */
[----:B------:R-:W-:Y:S05]  /*16a90*/  WARPSYNC.ALL ;  /* 0x0000000000007948 */ /* 0x000fea0003800000 */
[C---:B------:R-:W-:Y:S01]  /*16aa0*/  R2UR UR6, R6.reuse ;  /* 0x00000000060672ca */ /* 0x040fe200000e0000 */
[----:B------:R-:W-:Y:S01]  /*16ab0*/  VIADD R6, R6, 0x2 ;  /* 0x0000000206067836 */ /* 0x000fe20000000000 */
[----:B------:R-:W-:Y:S01]  /*16ac0*/  R2UR UR7, R7 ;  /* 0x00000000070772ca */ /* 0x000fe200000e0000 */
[----:B------:R-:W-:Y:S01]  /*16ad0*/  IMAD.MOV.U32 R7, RZ, RZ, -0x7fffffe0 ;  /* 0x80000020ff077424 */ /* 0x000fe200078e00ff */
[----:B----4-:R-:W-:-:S05]  /*16ae0*/  SHF.R.U32.HI R11, RZ, 0x7, R11 ;  /* 0x00000007ff0b7819 */ /* 0x010fca000001160b */
[----:B01-3--:R-:W-:-:S05]  /*16af0*/  VIADD R9, R11, 0x8 ;  /* 0x000000080b097836 */ /* 0x00bfca0000000000 */
[----:B------:R0:W-:Y:S06]  /*16b00*/  BAR.SYNC.DEFER_BLOCKING R9, 0x100 ;  /* 0x000400090000751d */ /* 0x0001ec0000010000 */
[----:B------:R-:W-:-:S06]  /*16b10*/  WARPGROUP.ARRIVE ;  /* 0x00000000000079c5 */ /* 0x000fcc0000000000 */
        /* <DEDUP_REMOVED lines=10> */
.L_x_1896:
[C---:B------:R-:W-:Y:S01]  /*16bc0*/  ISETP.GT.AND P2, PT, R5.reuse, R8, PT ;  /* 0x000000080500720c */ /* 0x040fe20003f44270 */
[----:B------:R-:W-:Y:S01]  /*16bd0*/  IMAD.U32 R7, RZ, RZ, UR39 ;  /* 0x00000027ff077e24 */ /* 0x000fe2000f8e00ff */
[----:B------:R-:W-:Y:S01]  /*16be0*/  IADD3 R10, R10, 0x28460, RZ ;  /* 0x000284600a0a7810 */ /* 0x000fe20007ffe0ff */
[----:B------:R-:W-:Y:S02]  /*16bf0*/  VIADD R5, R5, 0xffffffff ;  /* 0xffffffff05057836 */ /* 0x000fe40000000000 */
[----:B------:R-:W-:Y:S01]  /*16c00*/  IMAD.MOV.U32 R6, RZ, RZ, R12 ;  /* 0x000000ffff067224 */ /* 0x000fe200078e000c */
[----:B------:R-:W-:Y:S01]  /*16c10*/  PRMT R10, R7, 0x654, R10 ;  /* 0x00000654070a7816 */ /* 0x000fe2000000000a */
[----:B------:R-:W-:-:S03]  /*16c20*/  IMAD.MOV.U32 R7, RZ, RZ, R20 ;  /* 0x000000ffff077224 */ /* 0x000fc600078e0014 */
[----:B------:R0:W-:Y:S03]  /*16c30*/  SYNCS.ARRIVE.TRANS64.RED.A1T0 RZ, [R10+URZ], RZ ;  /* 0x000000ff0aff79a7 */ /* 0x0001e6000810043f */
[----:B------:R-:W-:Y:S05]  /*16c40*/  @P2 BRA `(.L_x_1897) ;  /* 0xffffffd400a42947 */ /* 0x000fea000383ffff */
[----:B------:R-:W-:Y:S02]  /*16c50*/  IMAD.MOV.U32 R7, RZ, RZ, R20 ;  /* 0x000000ffff077224 */ /* 0x000fe400078e0014 */
[----:B------:R-:W-:-:S07]  /*16c60*/  IMAD.MOV.U32 R6, RZ, RZ, R12 ;  /* 0x000000ffff067224 */ /* 0x000fce00078e000c */
.L_x_1877:
[----:B------:R-:W1:Y:S01]  /*16c70*/  LDC R8, c[0x0][0x448] ;  /* 0x00011200ff087b82 */ /* 0x000e620000000800 */
[----:B------:R-:W-:Y:S01]  /*16c80*/  IADD3 R11, R192, 0x1, -R190 ;  /* 0x00000001c00b7810 */ /* 0x000fe20007ffe8be */
[----:B------:R-:W-:-:S06]  /*16c90*/  ULDC UR4, c[0x0][0x9dc] ;  /* 0x0002770000047ab9 */ /* 0x000fcc0000000800 */
[----:B------:R-:W3:Y:S01]  /*16ca0*/  LDC R12, c[0x0][0x9e4] ;  /* 0x00027900ff0c7b82 */ /* 0x000ee20000000800 */
[----:B-1----:R-:W-:Y:S02]  /*16cb0*/  ISETP.NE.AND P4, PT, R8, 0x1, PT ;  /* 0x000000010800780c */ /* 0x002fe40003f85270 */
[----:B------:R-:W-:Y:S02]  /*16cc0*/  IADD3 R8, R202, 0x7f, RZ ;  /* 0x0000007fca087810 */ /* 0x000fe40007ffe0ff */
[----:B---3--:R-:W-:-:S09]  /*16cd0*/  ISETP.GE.AND P5, PT, R12, 0x1, PT ;  /* 0x000000010c00780c */ /* 0x008fd20003fa6270 */
[----:B------:R-:W1:Y:S08]  /*16ce0*/  @P4 LDC R9, c[0x0][0x44c] ;  /* 0x00011300ff094b82 */ /* 0x000e700000000800 */
[----:B0-----:R-:W0:Y:S01]  /*16cf0*/  @P4 LDC R10, c[0x0][0x450] ;  /* 0x00011400ff0a4b82 */ /* 0x001e220000000800 */
[----:B-1----:R-:W-:-:S05]  /*16d00*/  @P4 IMAD.HI.U32 R9, R8, R9, RZ ;  /* 0x0000000908094227 */ /* 0x002fca00078e00ff */
[----:B0-----:R-:W-:-:S05]  /*16d10*/  @P4 SHF.R.U32.HI R8, RZ, R10, R9 ;  /* 0x0000000aff084219 */ /* 0x001fca0000011609 */
[----:B------:R-:W-:-:S04]  /*16d20*/  IMAD.IADD R8, R11, 0x1, R8 ;  /* 0x000000010b087824 */ /* 0x000fc800078e0208 */
[----:B------:R-:W-:Y:S01]  /*16d30*/  VIADD R10, R8, -UR4 ;  /* 0x80000004080a7c36 */ /* 0x000fe20008000000 */
[----:B------:R-:W-:Y:S06]  /*16d40*/  @!P5 BRA `(.L_x_1898) ;  /* 0x000000000048d947 */ /* 0x000fec0003800000 */
[----:B------:R-:W-:Y:S01]  /*16d50*/  IMAD.MOV.U32 R11, RZ, RZ, R8 ;  /* 0x000000ffff0b7224 */ /* 0x000fe200078e0008 */
[----:B------:R-:W-:Y:S04]  /*16d60*/  BSSY B0, `(.L_x_1899) ;  /* 0x000000e000007945 */ /* 0x000fe80003800000 */
[----:B------:R-:W-:-:S13]  /*16d70*/  ISETP.GT.AND P1, PT, R11, -0x1, PT ;  /* 0xffffffff0b00780c */ /* 0x000fda0003f24270 */
        /* <DEDUP_REMOVED lines=8> */
.L_x_1900:
[----:B------:R-:W-:-:S13]  /*16e00*/  ISETP.NE.AND P1, PT, R12, 0x1, PT ;  /* 0x000000010c00780c */ /* 0x000fda0003f25270 */
[----:B------:R-:W0:Y:S02]  /*16e10*/  @P1 LDC.64 R8, c[0x0][0x9e8] ;  /* 0x00027a00ff081b82 */ /* 0x000e240000000a00 */
[----:B0-----:R-:W-:-:S05]  /*16e20*/  @P1 IMAD.HI.U32 R8, R11, R8, RZ ;  /* 0x000000080b081227 */ /* 0x001fca00078e00ff */
[----:B------:R-:W-:-:S07]  /*16e30*/  @P1 SHF.R.U32.HI R11, RZ, R9, R8 ;  /* 0x00000009ff0b1219 */ /* 0x000fce0000011608 */
.L_x_1901:
[----:B------:R-:W-:Y:S05]  /*16e40*/  BSYNC B0 ;  /* 0x0000000000007941 */ /* 0x000fea0003800000 */
.L_x_1899:
[----:B------:R-:W-:-:S05]  /*16e50*/  IMAD R11, R11, R12, RZ ;  /* 0x0000000c0b0b7224 */ /* 0x000fca00078e02ff */
[----:B------:R-:W-:-:S07]  /*16e60*/  VIMNMX R10, R10, R11, !PT ;  /* 0x0000000b0a0a7248 */ /* 0x000fce0007fe0100 */
.L_x_1898:
[----:B------:R-:W-:-:S05]  /*16e70*/  VIADD R10, R10, 0x3f ;  /* 0x0000003f0a0a7836 */ /* 0x000fca0000000000 */
[----:B------:R-:W-:-:S04]  /*16e80*/  SHF.R.S32.HI R9, RZ, 0x1f, R10 ;  /* 0x0000001fff097819 */ /* 0x000fc8000001140a */
[----:B------:R-:W-:-:S04]  /*16e90*/  LEA.HI R9, R9, R10, RZ, 0x6 ;  /* 0x0000000a09097211 */ /* 0x000fc800078f30ff */
[----:B------:R-:W-:-:S04]  /*16ea0*/  SHF.R.S32.HI R9, RZ, 0x6, R9 ;  /* 0x00000006ff097819 */ /* 0x000fc80000011409 */
[----:B------:R-:W-:-:S04]  /*16eb0*/  VIMNMX R8, R208, R9, !PT ;  /* 0x00000009d0087248 */ /* 0x000fc80007fe0100 */
[----:B------:R-:W-:-:S13]  /*16ec0*/  ISETP.GE.AND P1, PT, R5, R8, PT ;  /* 0x000000080500720c */ /* 0x000fda0003f26270 */
[----:B------:R-:W-:Y:S05]  /*16ed0*/  @!P1 BRA `(.L_x_1902) ;  /* 0x0000001c00cc9947 */ /* 0x000fea0003800000 */
[----:B------:R-:W-:Y:S01]  /*16ee0*/  IMAD.MOV.U32 R11, RZ, RZ, R7 ;  /* 0x000000ffff0b7224 */ /* 0x000fe200078e0007 */
[----:B------:R-:W-:Y:S01]  /*16ef0*/  MOV R9, R5 ;  /* 0x0000000500097202 */ /* 0x000fe20000000f00 */
[----:B------:R-:W-:-:S07]  /*16f00*/  IMAD.MOV.U32 R13, RZ, RZ, R6 ;  /* 0x000000ffff0d7224 */ /* 0x000fce00078e0006 */
.L_x_1914:
[----:B------:R-:W-:Y:S01]  /*16f10*/  VIADD R185, R185, 0x1 ;  /* 0x00000001b9b97836 */ /* 0x000fe20000000000 */
[----:B------:R-:W-:Y:S05]  /*16f20*/  YIELD ;  /* 0x0000000000007946 */ /* 0x000fea0003800000 */
[----:B------:R-:W-:Y:S01]  /*16f30*/  ISETP.NE.AND P1, PT, R185, 0x2, PT ;  /* 0x00000002b900780c */ /* 0x000fe20003f25270 */
[----:B------:R-:W-:Y:S02]  /*16f40*/  IMAD.MOV.U32 R7, RZ, RZ, R9 ;  /* 0x000000ffff077224 */ /* 0x000fe400078e0009 */
[----:B------:R-:W-:Y:S01]  /*16f50*/  VIADD R9, R9, 0xffffffff ;  /* 0xffffffff09097836 */ /* 0x000fe20000000000 */
[----:B------:R-:W-:-:S02]  /*16f60*/  SEL R10, R185, RZ, P1 ;  /* 0x000000ffb90a7207 */ /* 0x000fc40000800000 */
[----:B------:R-:W-:Y:S02]  /*16f70*/  SEL R5, RZ, 0x1, P1 ;  /* 0x00000001ff057807 */ /* 0x000fe40000800000 */
[----:B------:R-:W-:Y:S01]  /*16f80*/  ISETP.GT.AND P1, PT, R7, R8, PT ;  /* 0x000000080700720c */ /* 0x000fe20003f24270 */
[----:B------:R-:W-:Y:S01]  /*16f90*/  IMAD.MOV.U32 R185, RZ, RZ, R10 ;  /* 0x000000ffffb97224 */ /* 0x000fe200078e000a */
[----:B------:R-:W-:Y:S01]  /*16fa0*/  LOP3.LUT R188, R188, R5, RZ, 0x3c, !PT ;  /* 0x00000005bcbc7212 */ /* 0x000fe200078e3cff */
[----:B0-----:R-:W-:Y:S10]  /*16fb0*/  @!P0 BRA `(.L_x_1903) ;  /* 0x0000000000048947 */ /* 0x001ff40003800000 */
[----:B------:R-:W-:Y:S01]  /*16fc0*/  BPT.TRAP 0x1 ;  /* 0x000000040000795c */ /* 0x000fe20000300000 */
.L_x_1903:
[----:B------:R-:W-:Y:S01]  /*16fd0*/  IMAD R12, R185, 0x8, R184 ;  /* 0x00000008b90c7824 */ /* 0x000fe200078e02b8 */
[----:B------:R-:W-:-:S04]  /*16fe0*/  SHF.L.U32 R5, R188, 0x1f, RZ ;  /* 0x0000001fbc057819 */ /* 0x000fc800000006ff */
[----:B------:R0:W1:Y:S01]  /*16ff0*/  SYNCS.PHASECHK.TRANS64.TRYWAIT P2, [R12+URZ+0x28430], R5 ;  /* 0x028430050c0075a7 */ /* 0x000062000804017f */
[----:B------:R-:W-:Y:S05]  /*17000*/  @!P0 BRA `(.L_x_1904) ;  /* 0x0000000000048947 */ /* 0x000fea0003800000 */
[----:B------:R-:W-:Y:S01]  /*17010*/  BPT.TRAP 0x1 ;  /* 0x000000040000795c */ /* 0x000fe20000300000 */
.L_x_1904:
[----:B------:R-:W-:Y:S01]  /*17020*/  LEA R6, R185, UR60, 0xa ;  /* 0x0000003cb9067c11 */ /* 0x000fe2000f8e50ff */
[----:B------:R-:W-:-:S03]  /*17030*/  IMAD.MOV.U32 R7, RZ, RZ, 0x40000040 ;  /* 0x40000040ff077424 */ /* 0x000fc600078e00ff */
[C---:B--2---:R-:W-:Y:S01]  /*17040*/  IADD3 R4, R6.reuse, 0x4, RZ ;  /* 0x0000000406047810 */ /* 0x044fe20007ffe0ff */
[----:B------:R-:W-:Y:S01]  /*17050*/  VIADD R14, R6, 0x2 ;  /* 0x00000002060e7836 */ /* 0x000fe20000000000 */
[----:B-1----:R-:W-:Y:S06]  /*17060*/  @P2 BRA `(.L_x_1905) ;  /* 0x0000000000082947 */ /* 0x002fec0003800000 */
[----:B------:R-:W1:Y:S02]  /*17070*/  SYNCS.PHASECHK.TRANS64.TRYWAIT P2, [R12+URZ+0x28430], R5 ;  /* 0x028430050c0075a7 */ /* 0x000e64000804017f */
[----:B-1----:R-:W-:Y:S05]  /*17080*/  @!P2 BRA `(.L_x_1906) ;  /* 0x0000012000bca947 */ /* 0x002fea0003800000 */
.L_x_1905:
        /* <DEDUP_REMOVED lines=15> */
[----:B------:R-:W-:Y:S01]  /*17180*/  IMAD.MOV.U32 R14, RZ, RZ, R4 ;  /* 0x000000ffff0e7224 */ /* 0x000fe200078e0004 */
[----:B------:R-:W-:Y:S01]  /*17190*/  R2UR UR11, R15 ;  /* 0x000000000f0b72ca */ /* 0x000fe200000e0000 */
[----:B------:R-:W-:Y:S01]  /*171a0*/  UMOV UR17, UR57 ;  /* 0x0000003900117c82 */ /* 0x000fe20008000000 */
[----:B------:R-:W-:Y:S01]  /*171b0*/  R2UR UR8, R198 ;  /* 0x00000000c60872ca */ /* 0x000fe200000e0000 */
[----:B------:R-:W-:Y:S01]  /*171c0*/  UMOV UR20, UR52 ;  /* 0x0000003400147c82 */ /* 0x000fe20008000000 */
[----:B------:R-:W-:Y:S01]  /*171d0*/  QGMMA.64x64x32.F32.E4M3.E4M3 R152, gdesc[UR12], RZ, !UPT, gsb0 ;  /* 0x00e000000c9879f3 */ /* 0x000fe2000c0008ff */
        /* <DEDUP_REMOVED lines=9> */
[----:B------:R-:W-:Y:S01]  /*17270*/  UMOV UR28, UR44 ;  /* 0x0000002c001c7c82 */ /* 0x000fe20008000000 */
[----:B------:R-:W-:Y:S01]  /*17280*/  R2UR UR18, R20 ;  /* 0x00000000141272ca */ /* 0x000fe200000e0000 */
[----:B------:R-:W-:Y:S01]  /*17290*/  UMOV UR29, UR45 ;  /* 0x0000002d001d7c82 */ /* 0x000fe20008000000 */
[----:B------:R-:W-:Y:S01]  /*172a0*/  R2UR UR19, R21 ;  /* 0x00000000151372ca */ /* 0x000fe200000e0000 */
[----:B------:R-:W-:Y:S01]  /*172b0*/  IMAD.MOV.U32 R7, RZ, RZ, 0x40000040 ;  /* 0x40000040ff077424 */ /* 0x000fe200078e00ff */
[----:B------:R-:W-:Y:S01]  /*172c0*/  R2UR UR22, R14 ;  /* 0x000000000e1672ca */ /* 0x000fe200000e0000 */
[----:B------:R-:W-:Y:S01]  /*172d0*/  UMOV UR32, UR40 ;  /* 0x0000002800207c82 */ /* 0x000fe20008000000 */
[----:B------:R-:W-:Y:S01]  /*172e0*/  R2UR UR23, R15 ;  /* 0x000000000f1772ca */ /* 0x000fe200000e0000 */
[----:B------:R-:W-:Y:S01]  /*172f0*/  UMOV UR33, UR41 ;  /* 0x0000002900217c82 */ /* 0x000fe20008000000 */
[C---:B------:R-:W-:Y:S01]  /*17300*/  IADD3 R20, R6.reuse, 0x202, RZ ;  /* 0x0000020206147810 */ /* 0x040fe20007ffe0ff */
[----:B------:R-:W-:Y:S01]  /*17310*/  VIADD R6, R6, 0x206 ;  /* 0x0000020606067836 */ /* 0x000fe20000000000 */
[----:B------:R-:W-:Y:S01]  /*17320*/  R2UR UR27, R21 ;  /* 0x00000000151b72ca */ /* 0x000fe200000e0000 */
[----:B------:R-:W2:Y:S01]  /*17330*/  S2R R221, SR_TID.X ;  /* 0x0000000000dd7919 */ /* 0x000ea20000002100 */
[----:B------:R-:W-:-:S02]  /*17340*/  R2UR UR26, R20 ;  /* 0x00000000141a72ca */ /* 0x000fc400000e0000 */
        /* <DEDUP_REMOVED lines=29> */
.L_x_1907:
        /* <DEDUP_REMOVED lines=17> */
[----:B------:R-:W-:Y:S01]  /*17630*/  FMUL.FTZ R172, R2, R181 ;  /* 0x000000b502ac7220 */ /* 0x000fe20000410000 */
[----:B------:R-:W-:-:S04]  /*17640*/  UMOV UR38, UR55 ;  /* 0x0000003700267c82 */ /* 0x000fc80008000000 */
        /* <DEDUP_REMOVED lines=27> */
[----:B----4-:R-:W-:-:S04]  /*17800*/  FMNMX.FTZ R6, R168, R6, !PT ;  /* 0x00000006a8067209 */ /* 0x010fc80007810000 */
[----:B-----5:R-:W-:-:S04]  /*17810*/  FMNMX.FTZ R6, R169, R6, !PT ;  /* 0x00000006a9067209 */ /* 0x020fc80007810000 */
[----:B---3--:R-:W-:-:S05]  /*17820*/  FMNMX.FTZ R6, R172, R6, !PT ;  /* 0x00000006ac067209 */ /* 0x008fca0007810000 */
        /* <DEDUP_REMOVED lines=25> */
[----:B------:R-:W-:Y:S01]  /*179c0*/  FFMA.FTZ R13, R172, UR38, -R13 ;  /* 0x00000026ac0d7c23 */ /* 0x000fe2000801080d */
[----:B------:R-:W-:-:S03]  /*179d0*/  FMUL.FTZ R172, R2, R179 ;  /* 0x000000b302ac7220 */ /* 0x000fc60000410000 */
[----:B------:R-:W-:Y:S01]  /*179e0*/  MUFU.EX2 R15, R15 ;  /* 0x0000000f000f7308 */ /* 0x000fe20000000800 */
[-C--:B---3--:R-:W-:Y:S01]  /*179f0*/  FMUL.FTZ R24, R24, R173.reuse ;  /* 0x000000ad18187220 */ /* 0x088fe20000410000 */
[-C--:B------:R-:W-:Y:S01]  /*17a00*/  FMUL.FTZ R25, R25, R173.reuse ;  /* 0x000000ad19197220 */ /* 0x080fe20000410000 */
[-C--:B------:R-:W-:Y:S01]  /*17a10*/  FMUL.FTZ R28, R28, R173.reuse ;  /* 0x000000ad1c1c7220 */ /* 0x080fe20000410000 */
[-C--:B------:R-:W-:Y:S01]  /*17a20*/  FMUL.FTZ R29, R29, R173.reuse ;  /* 0x000000ad1d1d7220 */ /* 0x080fe20000410000 */
[-C--:B------:R-:W-:Y:S01]  /*17a30*/  FMUL.FTZ R32, R32, R173.reuse ;  /* 0x000000ad20207220 */ /* 0x080fe20000410000 */
[-C--:B------:R-:W-:Y:S01]  /*17a40*/  FMUL.FTZ R33, R33, R173.reuse ;  /* 0x000000ad21217220 */ /* 0x080fe20000410000 */
[----:B------:R-:W-:Y:S01]  /*17a50*/  FMUL.FTZ R36, R36, R173 ;  /* 0x000000ad24247220 */ /* 0x000fe20000410000 */
[----:B------:R-:W3:Y:S01]  /*17a60*/  MUFU.EX2 R20, R20 ;  /* 0x0000001400147308 */ /* 0x000ee20000000800 */
[----:B----4-:R-:W-:-:S01]  /*17a70*/  FFMA.FTZ R3, R173, R3, R7 ;  /* 0x00000003ad037223 */ /* 0x010fc20000010007 */
        /* <DEDUP_REMOVED lines=13> */
[----:B------:R-:W-:Y:S01]  /*17b50*/  FMUL.FTZ R61, R61, R173 ;  /* 0x000000ad3d3d7220 */ /* 0x000fe20000410000 */
[----:B------:R-:W-:Y:S01]  /*17b60*/  MUFU.TANH R172, R172 ;  /* 0x000000ac00ac7308 */ /* 0x000fe20000002400 */
[----:B---3--:R-:W-:Y:S01]  /*17b70*/  F2FP.SATFINITE.E4M3.F32.PACK_AB_MERGE_C R152, R20, R15, RZ ;  /* 0x0000000f1498723e */ /* 0x008fe200048070ff */
        /* <DEDUP_REMOVED lines=8> */
[----:B------:R-:W-:Y:S01]  /*17c00*/  F2FP.SATFINITE.E4M3.F32.PACK_AB_MERGE_C R152, R14, R7, R152 ;  /* 0x000000070e98723e */ /* 0x000fe20004807098 */
[C---:B------:R-:W-:Y:S01]  /*17c10*/  FMUL.FTZ R14, R2.reuse, R154 ;  /* 0x0000009a020e7220 */ /* 0x040fe20000410000 */
[----:B------:R-:W-:Y:S01]  /*17c20*/  FMUL.FTZ R154, R2, R159 ;  /* 0x0000009f029a7220 */ /* 0x000fe20000410000 */
[----:B------:R-:W-:-:S01]  /*17c30*/  FADD.FTZ R3, R15, R3 ;  /* 0x000000030f037221 */ /* 0x000fc20000010000 */
[C---:B------:R-:W-:Y:S01]  /*17c40*/  FMUL.FTZ R15, R2.reuse, R155 ;  /* 0x0000009b020f7220 */ /* 0x040fe20000410000 */
[C---:B------:R-:W-:Y:S01]  /*17c50*/  FMUL.FTZ R155, R2.reuse, R162 ;  /* 0x000000a2029b7220 */ /* 0x040fe20000410000 */
[----:B------:R-:W-:Y:S01]  /*17c60*/  FMUL.FTZ R159, R2, R166 ;  /* 0x000000a6029f7220 */ /* 0x000fe20000410000 */
[----:B------:R-:W4:Y:S01]  /*17c70*/  MUFU.TANH R14, R14 ;  /* 0x0000000e000e7308 */ /* 0x000f220000002400 */
[----:B------:R-:W-:-:S01]  /*17c80*/  FADD.FTZ R3, R20, R3 ;  /* 0x0000000314037221 */ /* 0x000fc20000010000 */
[C---:B------:R-:W-:Y:S01]  /*17c90*/  FMUL.FTZ R20, R2.reuse, R158 ;  /* 0x0000009e02147220 */ /* 0x040fe20000410000 */
[C---:B------:R-:W-:Y:S01]  /*17ca0*/  FMUL.FTZ R158, R2.reuse, R163 ;  /* 0x000000a3029e7220 */ /* 0x040fe20000410000 */
[C---:B------:R-:W-:Y:S01]  /*17cb0*/  FMUL.FTZ R162, R2.reuse, R167 ;  /* 0x000000a702a27220 */ /* 0x040fe20000410000 */
[C---:B------:R-:W-:Y:S01]  /*17cc0*/  FMUL.FTZ R163, R2.reuse, R170 ;  /* 0x000000aa02a37220 */ /* 0x040fe20000410000 */
[C---:B------:R-:W-:Y:S01]  /*17cd0*/  FMUL.FTZ R166, R2.reuse, R171 ;  /* 0x000000ab02a67220 */ /* 0x040fe20000410000 */
[C---:B------:R-:W-:Y:S01]  /*17ce0*/  FMUL.FTZ R167, R2.reuse, R174 ;  /* 0x000000ae02a77220 */ /* 0x040fe20000410000 */
[----:B------:R-:W5:Y:S01]  /*17cf0*/  MUFU.TANH R15, R15 ;  /* 0x0000000f000f7308 */ /* 0x000f620000002400 */
[C---:B------:R-:W-:Y:S01]  /*17d00*/  FMUL.FTZ R170, R2.reuse, R175 ;  /* 0x000000af02aa7220 */ /* 0x040fe20000410000 */
[C---:B------:R-:W-:Y:S01]  /*17d10*/  FMUL.FTZ R171, R2.reuse, R178 ;  /* 0x000000b202ab7220 */ /* 0x040fe20000410000 */
[C---:B------:R-:W-:Y:S01]  /*17d20*/  FMUL.FTZ R174, R2.reuse, R182 ;  /* 0x000000b602ae7220 */ /* 0x040fe20000410000 */
[----:B------:R-:W-:Y:S01]  /*17d30*/  FMUL.FTZ R175, R2, R183 ;  /* 0x000000b702af7220 */ /* 0x000fe20000410000 */
[----:B---3--:R-:W-:-:S01]  /*17d40*/  FADD.FTZ R3, R21, R3 ;  /* 0x0000000315037221 */ /* 0x008fc20000010000 */
[-C--:B------:R-:W-:Y:S01]  /*17d50*/  FMUL.FTZ R76, R76, R173.reuse ;  /* 0x000000ad4c4c7220 */ /* 0x080fe20000410000 */
[----:B------:R-:W-:Y:S01]  /*17d60*/  FMUL.FTZ R77, R77, R173 ;  /* 0x000000ad4d4d7220 */ /* 0x000fe20000410000 */
[----:B------:R-:W3:Y:S01]  /*17d70*/  MUFU.TANH R20, R20 ;  /* 0x0000001400147308 */ /* 0x000ee20000002400 */
[----:B----4-:R-:W-:Y:S01]  /*17d80*/  FMNMX.FTZ R7, R14, R11, !PT ;  /* 0x0000000b0e077209 */ /* 0x010fe20007810000 */
[-C--:B------:R-:W-:Y:S01]  /*17d90*/  FMUL.FTZ R80, R80, R173.reuse ;  /* 0x000000ad50507220 */ /* 0x080fe20000410000 */
[-C--:B------:R-:W-:Y:S01]  /*17da0*/  FMUL.FTZ R81, R81, R173.reuse ;  /* 0x000000ad51517220 */ /* 0x080fe20000410000 */
[-C--:B------:R-:W-:Y:S01]  /*17db0*/  FMUL.FTZ R84, R84, R173.reuse ;  /* 0x000000ad54547220 */ /* 0x080fe20000410000 */
[-C--:B------:R-:W-:Y:S01]  /*17dc0*/  FMUL.FTZ R85, R85, R173.reuse ;  /* 0x000000ad55557220 */ /* 0x080fe20000410000 */
[-C--:B------:R-:W-:Y:S01]  /*17dd0*/  FMUL.FTZ R88, R88, R173.reuse ;  /* 0x000000ad58587220 */ /* 0x080fe20000410000 */
[----:B------:R-:W-:Y:S01]  /*17de0*/  FMUL.FTZ R89, R89, R173 ;  /* 0x000000ad59597220 */ /* 0x000fe20000410000 */
        /* <DEDUP_REMOVED lines=54> */
[----:B------:R-:W-:-:S03]  /*18150*/  FMNMX.FTZ R7, R172, R7, !PT ;  /* 0x00000007ac077209 */ /* 0x000fc60007810000 */
[----:B------:R4:W-:Y:S01]  /*18160*/  MUFU.EX2 R178, R153 ;  /* 0x0000009900b27308 */ /* 0x0009e20000000800 */
[----:B-----5:R-:W-:-:S07]  /*18170*/  FMNMX.FTZ R7, R174, R7, !PT ;  /* 0x00000007ae077209 */ /* 0x020fce0007810000 */
[----:B------:R-:W5:Y:S01]  /*18180*/  MUFU.EX2 R176, R176 ;  /* 0x000000b000b07308 */ /* 0x000f620000000800 */
[----:B---3--:R-:W-:Y:S01]  /*18190*/  FMNMX.FTZ R177, R175, R7, !PT ;  /* 0x00000007afb17209 */ /* 0x008fe20007810000 */
[----:B----4-:R-:W-:-:S04]  /*181a0*/  IMAD.U32 R153, RZ, RZ, UR38 ;  /* 0x00000026ff997e24 */ /* 0x010fc8000f8e00ff */
[----:B------:R-:W3:Y:S02]  /*181b0*/  SHFL.BFLY PT, R7, R177, 0x2, 0x1f ;  /* 0x0c401f00b1077f89 */ /* 0x000ee400000e0000 */
[----:B------:R-:W4:Y:S08]  /*181c0*/  MUFU.EX2 R156, R156 ;  /* 0x0000009c009c7308 */ /* 0x000f300000000800 */
[----:B------:R-:W0:Y:S01]  /*181d0*/  MUFU.EX2 R157, R157 ;  /* 0x0000009d009d7308 */ /* 0x000e220000000800 */
[----:B-----5:R-:W-:-:S04]  /*181e0*/  FADD.FTZ R3, R176, R3 ;  /* 0x00000003b0037221 */ /* 0x020fc80000010000 */
[----:B------:R-:W-:-:S03]  /*181f0*/  FADD.FTZ R3, R178, R3 ;  /* 0x00000003b2037221 */ /* 0x000fc60000010000 */
[----:B------:R-:W-:Y:S01]  /*18200*/  MUFU.EX2 R160, R160 ;  /* 0x000000a000a07308 */ /* 0x000fe20000000800 */
[----:B----4-:R-:W-:-:S01]  /*18210*/  FADD.FTZ R3, R156, R3 ;  /* 0x000000039c037221 */ /* 0x010fc20000010000 */
[----:B------:R-:W-:Y:S02]  /*18220*/  F2FP.SATFINITE.E4M3.F32.PACK_AB_MERGE_C R156, R156, R178, RZ ;  /* 0x000000b29c9c723e */ /* 0x000fe400048070ff */
[----:B---3--:R-:W-:-:S04]  /*18230*/  FMNMX.FTZ R177, R177, R7, !PT ;  /* 0x00000007b1b17209 */ /* 0x008fc80007810000 */
[----:B------:R-:W-:Y:S01]  /*18240*/  MUFU.EX2 R161, R161 ;  /* 0x000000a100a17308 */ /* 0x000fe20000000800 */
[----:B0-----:R-:W-:-:S01]  /*18250*/  FADD.FTZ R3, R157, R3 ;  /* 0x000000039d037221 */ /* 0x001fc20000010000 */
[----:B------:R-:W0:Y:S06]  /*18260*/  SHFL.BFLY PT, R7, R177, 0x1, 0x1f ;  /* 0x0c201f00b1077f89 */ /* 0x000e2c00000e0000 */
[----:B------:R-:W-:Y:S08]  /*18270*/  MUFU.EX2 R164, R164 ;  /* 0x000000a400a47308 */ /* 0x000ff00000000800 */
[----:B------:R-:W-:Y:S08]  /*18280*/  MUFU.EX2 R165, R165 ;  /* 0x000000a500a57308 */ /* 0x000ff00000000800 */
[----:B------:R-:W-:Y:S01]  /*18290*/  MUFU.EX2 R168, R168 ;  /* 0x000000a800a87308 */ /* 0x000fe20000000800 */
[----:B0-----:R-:W-:-:S05]  /*182a0*/  FMNMX.FTZ R7, R177, R7, !PT ;  /* 0x00000007b1077209 */ /* 0x001fca0007810000 */
        /* <DEDUP_REMOVED lines=21> */
[----:B------:R-:W-:-:S04]  /*18400*/  FFMA.FTZ R11, R175, UR38, -R11 ;  /* 0x00000026af0b7c23 */ /* 0x000fc8000801080b */
[----:B------:R-:W4:Y:S01]  /*18410*/  MUFU.EX2 R15, R15 ;  /* 0x0000000f000f7308 */ /* 0x000f220000000800 */
[-C--:B0-----:R-:W-:Y:S01]  /*18420*/  FMUL.FTZ R26, R26, R159.reuse ;  /* 0x0000009f1a1a7220 */ /* 0x081fe20000410000 */
[-C--:B------:R-:W-:Y:S01]  /*18430*/  FMUL.FTZ R27, R27, R159.reuse ;  /* 0x0000009f1b1b7220 */ /* 0x080fe20000410000 */
[-C--:B------:R-:W-:Y:S01]  /*18440*/  FMUL.FTZ R30, R30, R159.reuse ;  /* 0x0000009f1e1e7220 */ /* 0x080fe20000410000 */
[-C--:B------:R-:W-:Y:S01]  /*18450*/  FMUL.FTZ R31, R31, R159.reuse ;  /* 0x0000009f1f1f7220 */ /* 0x080fe20000410000 */
[-C--:B------:R-:W-:Y:S01]  /*18460*/  FMUL.FTZ R34, R34, R159.reuse ;  /* 0x0000009f22227220 */ /* 0x080fe20000410000 */
[-C--:B------:R-:W-:Y:S01]  /*18470*/  FMUL.FTZ R35, R35, R159.reuse ;  /* 0x0000009f23237220 */ /* 0x080fe20000410000 */
[----:B------:R-:W-:Y:S01]  /*18480*/  FMUL.FTZ R38, R38, R159 ;  /* 0x0000009f26267220 */ /* 0x000fe20000410000 */
[----:B------:R-:W0:Y:S01]  /*18490*/  MUFU.EX2 R20, R20 ;  /* 0x0000001400147308 */ /* 0x000e220000000800 */
[----:B---3--:R-:W-:-:S01]  /*184a0*/  FFMA.FTZ R0, R159, R0, R14 ;  /* 0x000000009f007223 */ /* 0x008fc2000001000e */
        /* <DEDUP_REMOVED lines=25> */
[----:B------:R-:W-:Y:S01]  /*18640*/  FMUL.FTZ R75, R75, R159 ;  /* 0x0000009f4b4b7220 */ /* 0x000fe20000410000 */
[----:B------:R-:W-:Y:S01]  /*18650*/  F2FP.SATFINITE.E4M3.F32.PACK_AB_MERGE_C R154, R176, R21, R156 ;  /* 0x00000015b09a723e */ /* 0x000fe2000480709c */
[----:B------:R-:W-:Y:S01]  /*18660*/  FMUL.FTZ R78, R78, R159 ;  /* 0x0000009f4e4e7220 */ /* 0x000fe20000410000 */
[----:B------:R-:W-:Y:S01]  /*18670*/  F2FP.SATFINITE.E4M3.F32.PACK_AB_MERGE_C R153, R15, R14, R153 ;  /* 0x0000000e0f99723e */ /* 0x000fe20004807099 */
[----:B------:R-:W-:Y:S01]  /*18680*/  IMAD.U32 R15, RZ, RZ, UR39 ;  /* 0x00000027ff0f7e24 */ /* 0x000fe2000f8e00ff */
[----:B------:R-:W3:Y:S01]  /*18690*/  MUFU.EX2 R177, R177 ;  /* 0x000000b100b17308 */ /* 0x000ee20000000800 */
[----:B----4-:R-:W-:-:S01]  /*186a0*/  FADD.FTZ R0, R155, R0 ;  /* 0x000000009b007221 */ /* 0x010fc20000010000 */
[----:B------:R-:W-:Y:S01]  /*186b0*/  IADD3 R14, R12, 0x28440, RZ ;  /* 0x000284400c0e7810 */ /* 0x000fe20007ffe0ff */
[----:B------:R-:W-:Y:S01]  /*186c0*/  FMUL.FTZ R79, R79, R159 ;  /* 0x0000009f4f4f7220 */ /* 0x000fe20000410000 */
[----:B------:R-:W-:Y:S01]  /*186d0*/  F2FP.SATFINITE.E4M3.F32.PACK_AB_MERGE_C R156, R164, R161, RZ ;  /* 0x000000a1a49c723e */ /* 0x000fe200048070ff */
[-C--:B------:R-:W-:Y:S01]  /*186e0*/  FMUL.FTZ R82, R82, R159.reuse ;  /* 0x0000009f52527220 */ /* 0x080fe20000410000 */
[----:B------:R-:W-:Y:S01]  /*186f0*/  PRMT R14, R15, 0x654, R14 ;  /* 0x000006540f0e7816 */ /* 0x000fe2000000000e */
[----:B------:R-:W-:Y:S01]  /*18700*/  FMUL.FTZ R83, R83, R159 ;  /* 0x0000009f53537220 */ /* 0x000fe20000410000 */
[----:B------:R-:W4:Y:S01]  /*18710*/  MUFU.EX2 R162, R162 ;  /* 0x000000a200a27308 */ /* 0x000f220000000800 */
[----:B0-----:R-:W-:-:S01]  /*18720*/  FADD.FTZ R0, R158, R0 ;  /* 0x000000009e007221 */ /* 0x001fc20000010000 */
[----:B------:R0:W-:Y:S01]  /*18730*/  SYNCS.ARRIVE.TRANS64.RED.A1T0 RZ, [R14+URZ], RZ ;  /* 0x000000ff0eff79a7 */ /* 0x0001e2000810043f */
[-C--:B------:R-:W-:Y:S01]  /*18740*/  FMUL.FTZ R86, R86, R159.reuse ;  /* 0x0000009f56567220 */ /* 0x080fe20000410000 */
[-C--:B------:R-:W-:Y:S01]  /*18750*/  FMUL.FTZ R87, R87, R159.reuse ;  /* 0x0000009f57577220 */ /* 0x080fe20000410000 */
[-C--:B------:R-:W-:Y:S01]  /*18760*/  FMUL.FTZ R90, R90, R159.reuse ;  /* 0x0000009f5a5a7220 */ /* 0x080fe20000410000 */
[-C--:B------:R-:W-:Y:S01]  /*18770*/  FMUL.FTZ R91, R91, R159.reuse ;  /* 0x0000009f5b5b7220 */ /* 0x080fe20000410000 */
[----:B------:R-:W-:Y:S01]  /*18780*/  FMUL.FTZ R94, R94, R159 ;  /* 0x0000009f5e5e7220 */ /* 0x000fe20000410000 */
[----:B------:R-:W5:Y:S01]  /*18790*/  MUFU.EX2 R163, R163 ;  /* 0x000000a300a37308 */ /* 0x000f620000000800 */
[----:B---3--:R-:W-:-:S01]  /*187a0*/  FADD.FTZ R0, R177, R0 ;  /* 0x00000000b1007221 */ /* 0x008fc20000010000 */
[----:B0-----:R-:W-:Y:S01]  /*187b0*/  FADD.FTZ R14, R160, R3 ;  /* 0x00000003a00e7221 */ /* 0x001fe20000010000 */
[-C--:B------:R-:W-:Y:S01]  /*187c0*/  FMUL.FTZ R95, R95, R159.reuse ;  /* 0x0000009f5f5f7220 */ /* 0x080fe20000410000 */
[-C--:B------:R-:W-:Y:S01]  /*187d0*/  FMUL.FTZ R98, R98, R159.reuse ;  /* 0x0000009f62627220 */ /* 0x080fe20000410000 */
[-C--:B------:R-:W-:Y:S01]  /*187e0*/  FMUL.FTZ R99, R99, R159.reuse ;  /* 0x0000009f63637220 */ /* 0x080fe20000410000 */
[----:B------:R-:W-:Y:S01]  /*187f0*/  FADD.FTZ R15, R161, R14 ;  /* 0x0000000ea10f7221 */ /* 0x000fe20000010000 */
[----:B------:R-:W-:Y:S01]  /*18800*/  FMUL.FTZ R102, R102, R159 ;  /* 0x0000009f66667220 */ /* 0x000fe20000410000 */
[----:B------:R-:W0:Y:S01]  /*18810*/  MUFU.EX2 R166, R166 ;  /* 0x000000a600a67308 */ /* 0x000e220000000800 */
[----:B----4-:R-:W-:-:S01]  /*18820*/  FADD.FTZ R0, R162, R0 ;  /* 0x00000000a2007221 */ /* 0x010fc20000010000 */
[----:B------:R-:W-:Y:S01]  /*18830*/  F2FP.SATFINITE.E4M3.F32.PACK_AB_MERGE_C R177, R162, R177, RZ ;  /* 0x000000b1a2b1723e */ /* 0x000fe200048070ff */
[-C--:B------:R-:W-:Y:S01]  /*18840*/  FMUL.FTZ R103, R103, R159.reuse ;  /* 0x0000009f67677220 */ /* 0x080fe20000410000 */
[-C--:B------:R-:W-:Y:S01]  /*18850*/  FMUL.FTZ R106, R106, R159.reuse ;  /* 0x0000009f6a6a7220 */ /* 0x080fe20000410000 */
[----:B------:R-:W-:Y:S01]  /*18860*/  FMUL.FTZ R107, R107, R159 ;  /* 0x0000009f6b6b7220 */ /* 0x000fe20000410000 */
[----:B------:R-:W-:Y:S01]  /*18870*/  F2FP.SATFINITE.E4M3.F32.PACK_AB_MERGE_C R155, R158, R155, R177 ;  /* 0x0000009b9e9b723e */ /* 0x000fe200048070b1 */
[----:B------:R-:W-:Y:S01]  /*18880*/  FMUL.FTZ R110, R110, R159 ;  /* 0x0000009f6e6e7220 */ /* 0x000fe20000410000 */
[----:B------:R-:W3:Y:S01]  /*18890*/  MUFU.EX2 R167, R167 ;  /* 0x000000a700a77308 */ /* 0x000ee20000000800 */
[----:B-----5:R-:W-:-:S01]  /*188a0*/  FADD.FTZ R3, R163, R0 ;  /* 0x00000000a3037221 */ /* 0x020fc20000010000 */
[----:B------:R-:W-:Y:S01]  /*188b0*/  FADD.FTZ R0, R164, R15 ;  /* 0x0000000fa4007221 */ /* 0x000fe20000010000 */
[-C--:B------:R-:W-:Y:S01]  /*188c0*/  FMUL.FTZ R111, R111, R159.reuse ;  /* 0x0000009f6f6f7220 */ /* 0x080fe20000410000 */
[-C--:B------:R-:W-:Y:S01]  /*188d0*/  FMUL.FTZ R114, R114, R159.reuse ;  /* 0x0000009f72727220 */ /* 0x080fe20000410000 */
[-C--:B------:R-:W-:Y:S01]  /*188e0*/  FMUL.FTZ R115, R115, R159.reuse ;  /* 0x0000009f73737220 */ /* 0x080fe20000410000 */
[----:B------:R-:W-:Y:S01]  /*188f0*/  FADD.FTZ R15, R165, R0 ;  /* 0x00000000a50f7221 */ /* 0x000fe20000010000 */
        /* <DEDUP_REMOVED lines=18> */
[----:B----4-:R-:W-:-:S01]  /*18a20*/  FADD.FTZ R0, R170, R3 ;  /* 0x00000003aa007221 */ /* 0x010fc20000010000 */
[----:B------:R-:W-:Y:S01]  /*18a30*/  F2FP.SATFINITE.E4M3.F32.PACK_AB_MERGE_C R167, R170, R167, RZ ;  /* 0x000000a7aaa7723e */ /* 0x000fe200048070ff */
        /* <DEDUP_REMOVED lines=8> */
[----:B------:R-:W-:Y:S01]  /*18ac0*/  FMUL.FTZ R151, R151, R159 ;  /* 0x0000009f97977220 */ /* 0x000fe20000410000 */
[----:B------:R-:W-:-:S02]  /*18ad0*/  F2FP.SATFINITE.E4M3.F32.PACK_AB_MERGE_C R156, R160, R157, R156 ;  /* 0x0000009da09c723e */ /* 0x000fc4000480709c */
[----:B------:R-:W-:Y:S02]  /*18ae0*/  F2FP.SATFINITE.E4M3.F32.PACK_AB_MERGE_C R157, R166, R163, R167 ;  /* 0x000000a3a69d723e */ /* 0x000fe400048070a7 */
        /* <DEDUP_REMOVED lines=12> */
.L_x_1908:
[----:B------:R0:W3:Y:S01]  /*18bb0*/  SYNCS.PHASECHK.TRANS64.TRYWAIT P2, [R12+URZ+0x28450], R5 ;  /* 0x028450050c0075a7 */ /* 0x0000e2000804017f */
[----:B------:R-:W-:Y:S05]  /*18bc0*/  @!P0 BRA `(.L_x_1909) ;  /* 0x0000000000048947 */ /* 0x000fea0003800000 */
[----:B------:R-:W-:Y:S01]  /*18bd0*/  BPT.TRAP 0x1 ;  /* 0x000000040000795c */ /* 0x000fe20000300000 */
.L_x_1909:
[----:B------:R-:W-:Y:S01]  /*18be0*/  BSSY B0, `(.L_x_1910) ;  /* 0x0000006000007945 */ /* 0x000fe20003800000 */
[----:B------:R-:W-:Y:S01]  /*18bf0*/  LEA R10, R10, UR43, 0xa ;  /* 0x0000002b0a0a7c11 */ /* 0x000fe2000f8e50ff */
[----:B------:R-:W-:Y:S02]  /*18c00*/  IMAD.MOV.U32 R11, RZ, RZ, -0x7fffffe0 ;  /* 0x80000020ff0b7424 */ /* 0x000fe400078e00ff */
[----:B---3--:R-:W-:Y:S05]  /*18c10*/  @P2 BRA `(.L_x_1911) ;  /* 0x0000000000082947 */ /* 0x008fea0003800000 */
[----:B------:R-:W3:Y:S02]  /*18c20*/  SYNCS.PHASECHK.TRANS64.TRYWAIT P2, [R12+URZ+0x28450], R5 ;  /* 0x028450050c0075a7 */ /* 0x000ee4000804017f */
[----:B---3--:R-:W-:Y:S05]  /*18c30*/  @!P2 BRA `(.L_x_1912) ;  /* 0x0000010400e4a947 */ /* 0x008fea0003800000 */
.L_x_1911:
[----:B------:R-:W-:Y:S05]  /*18c40*/  BSYNC B0 ;  /* 0x0000000000007941 */ /* 0x000fea0003800000 */
.L_x_1910:
        /* <DEDUP_REMOVED lines=20> */
.L_x_1913:
[----:B------:R-:W-:Y:S01]  /*18d90*/  VIADD R12, R12, 0x28460 ;  /* 0x000284600c0c7836 */ /* 0x000fe20000000000 */
[----:B------:R-:W-:Y:S01]  /*18da0*/  MOV R5, UR39 ;  /* 0x0000002700057c02 */ /* 0x000fe20008000f00 */
[----:B------:R-:W-:Y:S02]  /*18db0*/  IMAD.MOV.U32 R11, RZ, RZ, R7 ;  /* 0x000000ffff0b7224 */ /* 0x000fe400078e0007 */
[----:B------:R-:W-:Y:S01]  /*18dc0*/  IMAD.MOV.U32 R13, RZ, RZ, R6 ;  /* 0x000000ffff0d7224 */ /* 0x000fe200078e0006 */
[----:B------:R-:W-:-:S04]  /*18dd0*/  PRMT R12, R5, 0x654, R12 ;  /* 0x00000654050c7816 */ /* 0x000fc8000000000c */
[----:B------:R0:W-:Y:S01]  /*18de0*/  SYNCS.ARRIVE.TRANS64.RED.A1T0 RZ, [R12+URZ], RZ ;  /* 0x000000ff0cff79a7 */ /* 0x0001e2000810043f */
[----:B------:R-:W-:Y:S05]  /*18df0*/  @P1 BRA `(.L_x_1914) ;  /* 0xffffffe000441947 */ /* 0x000fea000383ffff */
[----:B------:R-:W-:-:S07]  /*18e00*/  IMAD.MOV.U32 R5, RZ, RZ, R9 ;  /* 0x000000ffff057224 */ /* 0x000fce00078e0009 */
.L_x_1902:
[----:B------:R-:W-:-:S13]  /*18e10*/  ISETP.GE.AND P1, PT, R5, R208, PT ;  /* 0x000000d00500720c */ /* 0x000fda0003f26270 */
[----:B------:R-:W-:Y:S05]  /*18e20*/  @!P1 BRA `(.L_x_1915) ;  /* 0x0000002800589947 */ /* 0x000fea0003800000 */
[----:B------:R-:W-:Y:S02]  /*18e30*/  IMAD.MOV.U32 R9, RZ, RZ, R7 ;  /* 0x000000ffff097224 */ /* 0x000fe400078e0007 */
[----:B------:R-:W-:-:S07]  /*18e40*/  IMAD.MOV.U32 R221, RZ, RZ, R6 ;  /* 0x000000ffffdd7224 */ /* 0x000fce00078e0006 */
.L_x_1935:
[----:B------:R-:W-:Y:S01]  /*18e50*/  VIADD R185, R185, 0x1 ;  /* 0x00000001b9b97836 */ /* 0x000fe20000000000 */
[----:B------:R-:W-:Y:S05]  /*18e60*/  YIELD ;  /* 0x0000000000007946 */ /* 0x000fea0003800000 */
[----:B------:R-:W-:-:S04]  /*18e70*/  ISETP.NE.AND P1, PT, R185, 0x2, PT ;  /* 0x00000002b900780c */ /* 0x000fc80003f25270 */
[----:B------:R-:W-:Y:S02]  /*18e80*/  SEL R7, RZ, 0x1, P1 ;  /* 0x00000001ff077807 */ /* 0x000fe40000800000 */
[----:B------:R-:W-:Y:S02]  /*18e90*/  SEL R8, R185, RZ, P1 ;  /* 0x000000ffb9087207 */ /* 0x000fe40000800000 */
[----:B------:R-:W-:Y:S02]  /*18ea0*/  LOP3.LUT R188, R188, R7, RZ, 0x3c, !PT ;  /* 0x00000007bcbc7212 */ /* 0x000fe400078e3cff */
[----:B------:R-:W-:Y:S01]  /*18eb0*/  MOV R185, R8 ;  /* 0x0000000800b97202 */ /* 0x000fe20000000f00 */
[----:B-1----:R-:W-:Y:S06]  /*18ec0*/  @!P0 BRA `(.L_x_1916) ;  /* 0x0000000000048947 */ /* 0x002fec0003800000 */
[----:B------:R-:W-:Y:S01]  /*18ed0*/  BPT.TRAP 0x1 ;  /* 0x000000040000795c */ /* 0x000fe20000300000 */
.L_x_1916:
[----:B------:R-:W-:Y:S01]  /*18ee0*/  IMAD R11, R185, 0x8, R184 ;  /* 0x00000008b90b7824 */ /* 0x000fe200078e02b8 */
[----:B------:R-:W-:-:S04]  /*18ef0*/  SHF.L.U32 R10, R188, 0x1f, RZ ;  /* 0x0000001fbc0a7819 */ /* 0x000fc800000006ff */
[----:B------:R1:W3:Y:S01]  /*18f00*/  SYNCS.PHASECHK.TRANS64.TRYWAIT P1, [R11+URZ+0x28430], R10 ;  /* 0x0284300a0b0075a7 */ /* 0x0002e2000802017f */
[----:B------:R-:W-:Y:S05]  /*18f10*/  @!P0 BRA `(.L_x_1917) ;  /* 0x0000000000048947 */ /* 0x000fea0003800000 */
[----:B------:R-:W-:Y:S01]  /*18f20*/  BPT.TRAP 0x1 ;  /* 0x000000040000795c */ /* 0x000fe20000300000 */
.L_x_1917:
[----:B------:R-:W-:Y:S01]  /*18f30*/  LEA R6, R185, UR60, 0xa ;  /* 0x0000003cb9067c11 */ /* 0x000fe2000f8e50ff */
[----:B------:R-:W-:-:S04]  /*18f40*/  IMAD.MOV.U32 R7, RZ, RZ, 0x40000040 ;  /* 0x40000040ff077424 */ /* 0x000fc800078e00ff */
[C---:B0-----:R-:W-:Y:S02]  /*18f50*/  VIADD R12, R6.reuse, 0x2 ;  /* 0x00000002060c7836 */ /* 0x041fe40000000000 */
[----:B--2---:R-:W-:Y:S01]  /*18f60*/  VIADD R4, R6, 0x4 ;  /* 0x0000000406047836 */ /* 0x004fe20000000000 */
[----:B---3--:R-:W-:Y:S06]  /*18f70*/  @P1 BRA `(.L_x_1918) ;  /* 0x0000000000081947 */ /* 0x008fec0003800000 */
[----:B------:R-:W0:Y:S02]  /*18f80*/  SYNCS.PHASECHK.TRANS64.TRYWAIT P1, [R11+URZ+0x28430], R10 ;  /* 0x0284300a0b0075a7 */ /* 0x000e24000802017f */
[----:B0-----:R-:W-:Y:S05]  /*18f90*/  @!P1 BRA `(.L_x_1919) ;  /* 0x0000010400209947 */ /* 0x001fea0003800000 */
.L_x_1918:
[----:B------:R-:W-:Y:S05]  /*18fa0*/  WARPSYNC.ALL ;  /* 0x0000000000007948 */ /* 0x000fea0003800000 */
[----:B------:R-:W-:Y:S01]  /*18fb0*/  R2UR UR14, R6 ;  /* 0x00000000060e72ca */ /* 0x000fe200000e0000 */
[----:B------:R-:W-:Y:S01]  /*18fc0*/  WARPGROUP.ARRIVE ;  /* 0x00000000000079c5 */ /* 0x000fe20000000000 */
        /* <DEDUP_REMOVED lines=14> */
[----:B------:R-:W-:Y:S01]  /*190b0*/  MOV R12, R4 ;  /* 0x00000004000c7202 */ /* 0x000fe20000000f00 */
[----:B------:R-:W-:Y:S01]  /*190c0*/  UMOV UR24, UR48 ;  /* 0x0000003000187c82 */ /* 0x000fe20008000000 */
[----:B------:R-:W-:Y:S01]  /*190d0*/  R2UR UR7, R13 ;  /* 0x000000000d0772ca */ /* 0x000fe200000e0000 */
[----:B------:R-:W-:Y:S01]  /*190e0*/  QGMMA.64x64x32.F32.E4M3.E4M3 R152, gdesc[UR12], RZ, !UPT, gsb0 ;  /* 0x00e000000c9879f3 */ /* 0x000fe2000c0008ff */
[----:B------:R-:W-:Y:S01]  /*190f0*/  R2UR UR6, R12 ;  /* 0x000000000c0672ca */ /* 0x000fe200000e0000 */
[----:B------:R-:W-:Y:S01]  /*19100*/  VIADD R12, R6, 0x200 ;  /* 0x00000200060c7836 */ /* 0x000fe20000000000 */
[----:B------:R-:W-:Y:S01]  /*19110*/  R2UR UR4, R196 ;  /* 0x00000000c40472ca */ /* 0x000fe200000e0000 */
[----:B------:R-:W-:Y:S01]  /*19120*/  UMOV UR25, UR49 ;  /* 0x0000003100197c82 */ /* 0x000fe20008000000 */
[----:B------:R-:W-:Y:S01]  /*19130*/  R2UR UR5, R197 ;  /* 0x00000000c50572ca */ /* 0x000fe200000e0000 */
[----:B------:R-:W-:Y:S01]  /*19140*/  VIADD R20, R6, 0x204 ;  /* 0x0000020406147836 */ /* 0x000fe20000000000 */
        /* <DEDUP_REMOVED lines=15> */
[----:B------:R-:W2:Y:S01]  /*19240*/  S2R R225, SR_TID.X ;  /* 0x0000000000e17919 */ /* 0x000ea20000002100 */
[----:B------:R-:W-:-:S02]  /*19250*/  MOV R7, 0x40000040 ;  /* 0x4000004000077802 */ /* 0x000fc40000000f00 */
        /* <DEDUP_REMOVED lines=29> */
.L_x_1920:
[----:B------:R-:W3:Y:S01]  /*19430*/  @P4 LDC R7, c[0x0][0x44c] ;  /* 0x00011300ff074b82 */ /* 0x000ee20000000800 */
[----:B------:R-:W-:Y:S02]  /*19440*/  IMAD.IADD R14, R203, 0x1, R202 ;  /* 0x00000001cb0e7824 */ /* 0x000fe400078e02ca */
[C---:B------:R-:W-:Y:S01]  /*19450*/  FMUL.FTZ R15, R2.reuse, R152 ;  /* 0x00000098020f7220 */ /* 0x040fe20000410000 */
[C---:B------:R-:W-:Y:S01]  /*19460*/  FMUL.FTZ R152, R2.reuse, R153 ;  /* 0x0000009902987220 */ /* 0x040fe20000410000 */
[C---:B------:R-:W-:Y:S01]  /*19470*/  FMUL.FTZ R153, R2.reuse, R162 ;  /* 0x000000a202997220 */ /* 0x040fe20000410000 */
[C---:B------:R-:W-:Y:S01]  /*19480*/  FMUL.FTZ R162, R2.reuse, R164 ;  /* 0x000000a402a27220 */ /* 0x040fe20000410000 */
[C---:B------:R-:W-:Y:S01]  /*19490*/  FMUL.FTZ R164, R2.reuse, R171 ;  /* 0x000000ab02a47220 */ /* 0x040fe20000410000 */
[C---:B------:R-:W-:Y:S01]  /*194a0*/  FMUL.FTZ R171, R2.reuse, R173 ;  /* 0x000000ad02ab7220 */ /* 0x040fe20000410000 */
[----:B------:R-:W4:Y:S01]  /*194b0*/  @P4 LDC R6, c[0x0][0x450] ;  /* 0x00011400ff064b82 */ /* 0x000f220000000800 */
[C---:B------:R-:W-:Y:S01]  /*194c0*/  FMUL.FTZ R173, R2.reuse, R176 ;  /* 0x000000b002ad7220 */ /* 0x040fe20000410000 */
        /* <DEDUP_REMOVED lines=18> */
[C---:B------:R-:W-:Y:S01]  /*195f0*/  FMUL.FTZ R170, R2.reuse, R172 ;  /* 0x000000ac02aa7220 */ /* 0x040fe20000410000 */
[C---:B------:R-:W-:Y:S01]  /*19600*/  FMUL.FTZ R166, R2.reuse, R174 ;  /* 0x000000ae02a67220 */ /* 0x040fe20000410000 */
[C---:B------:R-:W-:Y:S01]  /*19610*/  FMUL.FTZ R167, R2.reuse, R175 ;  /* 0x000000af02a77220 */ /* 0x040fe20000410000 */
[C---:B------:R-:W-:Y:S01]  /*19620*/  FMUL.FTZ R169, R2.reuse, R178 ;  /* 0x000000b202a97220 */ /* 0x040fe20000410000 */
[----:B----4-:R-:W-:Y:S01]  /*19630*/  @P4 SHF.R.U32.HI R14, RZ, R6, R7 ;  /* 0x00000006ff0e4219 */ /* 0x010fe20000011607 */
[----:B------:R-:W-:Y:S02]  /*19640*/  VIADD R6, R11, 0x28440 ;  /* 0x000284400b067836 */ /* 0x000fe40000000000 */
[----:B------:R-:W-:Y:S01]  /*19650*/  FMUL.FTZ R172, R2, R179 ;  /* 0x000000b302ac7220 */ /* 0x000fe20000410000 */
[----:B------:R-:W-:-:S02]  /*19660*/  IMAD.U32 R7, RZ, RZ, UR39 ;  /* 0x00000027ff077e24 */ /* 0x000fc4000f8e00ff */
[C---:B------:R-:W-:Y:S01]  /*19670*/  FMUL.FTZ R178, R2.reuse, R180 ;  /* 0x000000b402b27220 */ /* 0x040fe20000410000 */
[----:B------:R-:W3:Y:S01]  /*19680*/  SHFL.IDX PT, R225, R14, RZ, 0x1c1f ;  /* 0x001c1fff0ee17589 */ /* 0x000ee200000e0000 */
[C---:B------:R-:W-:Y:S01]  /*19690*/  FMUL.FTZ R179, R2.reuse, R181 ;  /* 0x000000b502b37220 */ /* 0x040fe20000410000 */
[C---:B------:R-:W-:Y:S01]  /*196a0*/  FMUL.FTZ R174, R2.reuse, R182 ;  /* 0x000000b602ae7220 */ /* 0x040fe20000410000 */
[----:B------:R-:W-:Y:S01]  /*196b0*/  PRMT R6, R7, 0x654, R6 ;  /* 0x0000065407067816 */ /* 0x000fe20000000006 */
[----:B------:R-:W-:Y:S01]  /*196c0*/  FMUL.FTZ R175, R2, R183 ;  /* 0x000000b702af7220 */ /* 0x000fe20000410000 */
[----:B------:R-:W4:Y:S02]  /*196d0*/  MUFU.TANH R15, R15 ;  /* 0x0000000f000f7308 */ /* 0x000f240000002400 */
[----:B------:R5:W-:Y:S06]  /*196e0*/  SYNCS.ARRIVE.TRANS64.RED.A1T0 RZ, [R6+URZ], RZ ;  /* 0x000000ff06ff79a7 */ /* 0x000bec000810043f */
[----:B------:R-:W0:Y:S01]  /*196f0*/  MUFU.TANH R152, R152 ;  /* 0x0000009800987308 */ /* 0x000e220000002400 */
[----:B-----5:R-:W-:-:S05]  /*19700*/  IADD3 R6, -R177, 0x1, RZ ;  /* 0x00000001b1067810 */ /* 0x020fca0007ffe1ff */
[----:B------:R-:W-:Y:S02]  /*19710*/  IMAD R6, R193, -0x2, R6 ;  /* 0xfffffffec1067824 */ /* 0x000fe400078e0206 */
[----:B------:R-:W0:Y:S03]  /*19720*/  MUFU.TANH R12, R12 ;  /* 0x0000000c000c7308 */ /* 0x000e260000002400 */
[----:B------:R-:W-:-:S05]  /*19730*/  IADD3 R6, -R190, R6, R192 ;  /* 0x00000006be067210 */ /* 0x000fca0007ffe1c0 */
[----:B------:R-:W0:Y:S01]  /*19740*/  MUFU.TANH R13, R13 ;  /* 0x0000000d000d7308 */ /* 0x000e220000002400 */
[C---:B------:R-:W-:Y:S02]  /*19750*/  VIADD R180, R6.reuse, UR59 ;  /* 0x0000003b06b47c36 */ /* 0x040fe40008000000 */
[----:B------:R-:W-:-:S03]  /*19760*/  VIADD R181, R6, UR51 ;  /* 0x0000003306b57c36 */ /* 0x000fc60008000000 */
[----:B---3--:R-:W-:Y:S01]  /*19770*/  IADD3 R182, R180, R225, RZ ;  /* 0x000000e1b4b67210 */ /* 0x008fe20007ffe0ff */
[----:B------:R-:W-:Y:S01]  /*19780*/  IMAD.IADD R183, R181, 0x1, R225 ;  /* 0x00000001b5b77824 */ /* 0x000fe200078e02e1 */
[----:B------:R-:W3:Y:S08]  /*19790*/  MUFU.TANH R154, R154 ;  /* 0x0000009a009a7308 */ /* 0x000ef00000002400 */
        /* <DEDUP_REMOVED lines=27> */
[----:B---34-:R-:W-:Y:S05]  /*19950*/  @!P5 BRA `(.L_x_1921) ;  /* 0x000000000058d947 */ /* 0x018fea0003800000 */
        /* <DEDUP_REMOVED lines=12> */
.L_x_1923:
[----:B------:R-:W-:-:S05]  /*19a20*/  IMAD.U32 R226, RZ, RZ, UR54 ;  /* 0x00000036ffe27e24 */ /* 0x000fca000f8e00ff */
[----:B------:R-:W-:-:S13]  /*19a30*/  ISETP.NE.AND P1, PT, R226, 0x1, PT ;  /* 0x00000001e200780c */ /* 0x000fda0003f25270 */
[----:B------:R-:W3:Y:S02]  /*19a40*/  @P1 LDC.64 R6, c[0x0][0x9e8] ;  /* 0x00027a00ff061b82 */ /* 0x000ee40000000a00 */
[----:B---3--:R-:W-:-:S05]  /*19a50*/  @P1 IMAD.HI.U32 R6, R225, R6, RZ ;  /* 0x00000006e1061227 */ /* 0x008fca00078e00ff */
[----:B------:R-:W-:-:S07]  /*19a60*/  @P1 SHF.R.U32.HI R225, RZ, R7, R6 ;  /* 0x00000007ffe11219 */ /* 0x000fce0000011606 */
.L_x_1924:
[----:B------:R-:W-:Y:S05]  /*19a70*/  BSYNC B0 ;  /* 0x0000000000007941 */ /* 0x000fea0003800000 */
.L_x_1922:
[----:B------:R-:W-:-:S04]  /*19a80*/  IMAD R225, R225, R226, -R177 ;  /* 0x000000e2e1e17224 */ /* 0x000fc800078e0ab1 */
[----:B------:R-:W-:-:S05]  /*19a90*/  IMAD R225, R193, -0x2, R225 ;  /* 0xfffffffec1e17824 */ /* 0x000fca00078e02e1 */
[----:B------:R-:W-:Y:S02]  /*19aa0*/  VIMNMX R183, R183, R225, !PT ;  /* 0x000000e1b7b77248 */ /* 0x000fe40007fe0100 */
[----:B------:R-:W-:-:S07]  /*19ab0*/  VIADDMNMX R182, R225, R226, R182, PT ;  /* 0x000000e2e1b67246 */ /* 0x000fce00038001b6 */
.L_x_1921:
[----:B------:R-:W-:Y:S01]  /*19ac0*/  ISETP.GT.AND P1, PT, R5, -0x1, PT ;  /* 0xffffffff0500780c */ /* 0x000fe20003f24270 */
[----:B------:R-:W3:Y:S03]  /*19ad0*/  SHFL.IDX PT, R14, R14, 0x1, 0x1c1f ;  /* 0x003c1f000e0e7f89 */ /* 0x000ee600000e0000 */
[C---:B------:R-:W-:Y:S02]  /*19ae0*/  ISETP.GT.AND P3, PT, R183.reuse, RZ, P1 ;  /* 0x000000ffb700720c */ /* 0x040fe40000f64270 */
[----:B------:R-:W-:Y:S02]  /*19af0*/  ISETP.GT.AND P2, PT, R183, 0x1, P1 ;  /* 0x00000001b700780c */ /* 0x000fe40000f44270 */
[C---:B------:R-:W-:Y:S02]  /*19b00*/  ISETP.LT.OR P3, PT, R182.reuse, 0x1, P3 ;  /* 0x00000001b600780c */ /* 0x040fe40001f61670 */
[----:B------:R-:W-:-:S02]  /*19b10*/  ISETP.LT.OR P2, PT, R182, 0x2, P2 ;  /* 0x00000002b600780c */ /* 0x000fc40001741670 */
[----:B------:R-:W-:Y:S02]  /*19b20*/  FSEL R15, R15, -INF , !P3 ;  /* 0xff8000000f0f7808 */ /* 0x000fe40005800000 */
[----:B0-----:R-:W-:Y:S02]  /*19b30*/  FSEL R152, R152, -INF , !P2 ;  /* 0xff80000098987808 */ /* 0x001fe40005000000 */
[C---:B------:R-:W-:Y:S02]  /*19b40*/  ISETP.GT.AND P3, PT, R183.reuse, 0x8, P1 ;  /* 0x00000008b700780c */ /* 0x040fe40000f64270 */
[----:B------:R-:W-:Y:S02]  /*19b50*/  ISETP.GT.AND P2, PT, R183, 0x9, P1 ;  /* 0x00000009b700780c */ /* 0x000fe40000f44270 */
[C---:B------:R-:W-:Y:S02]  /*19b60*/  ISETP.LT.OR P3, PT, R182.reuse, 0x9, P3 ;  /* 0x00000009b600780c */ /* 0x040fe40001f61670 */
[----:B------:R-:W-:-:S02]  /*19b70*/  ISETP.LT.OR P2, PT, R182, 0xa, P2 ;  /* 0x0000000ab600780c */ /* 0x000fc40001741670 */
[----:B------:R-:W-:Y:S01]  /*19b80*/  FSEL R154, R154, -INF , !P3 ;  /* 0xff8000009a9a7808 */ /* 0x000fe20005800000 */
[--C-:B---3--:R-:W-:Y:S01]  /*19b90*/  IMAD.IADD R180, R180, 0x1, R14.reuse ;  /* 0x00000001b4b47824 */ /* 0x108fe200078e020e */
[----:B------:R-:W-:Y:S01]  /*19ba0*/  FSEL R155, R155, -INF , !P2 ;  /* 0xff8000009b9b7808 */ /* 0x000fe20005000000 */
[----:B------:R-:W-:Y:S01]  /*19bb0*/  IMAD.IADD R181, R181, 0x1, R14 ;  /* 0x00000001b5b57824 */ /* 0x000fe200078e020e */
[C---:B------:R-:W-:Y:S02]  /*19bc0*/  ISETP.GT.AND P3, PT, R183.reuse, 0x10, P1 ;  /* 0x00000010b700780c */ /* 0x040fe40000f64270 */
[----:B------:R-:W-:Y:S02]  /*19bd0*/  ISETP.GT.AND P2, PT, R183, 0x11, P1 ;  /* 0x00000011b700780c */ /* 0x000fe40000f44270 */
[C---:B------:R-:W-:Y:S02]  /*19be0*/  ISETP.LT.OR P3, PT, R182.reuse, 0x11, P3 ;  /* 0x00000011b600780c */ /* 0x040fe40001f61670 */
[----:B------:R-:W-:-:S02]  /*19bf0*/  ISETP.LT.OR P2, PT, R182, 0x12, P2 ;  /* 0x00000012b600780c */ /* 0x000fc40001741670 */
[----:B------:R-:W-:Y:S02]  /*19c00*/  FSEL R157, R157, -INF , !P3 ;  /* 0xff8000009d9d7808 */ /* 0x000fe40005800000 */
[----:B------:R-:W-:Y:S02]  /*19c10*/  FSEL R160, R160, -INF , !P2 ;  /* 0xff800000a0a07808 */ /* 0x000fe40005000000 */
        /* <DEDUP_REMOVED lines=29> */
[----:B------:R-:W-:Y:S01]  /*19df0*/  FSEL R179, R179, -INF , !P2 ;  /* 0xff800000b3b37808 */ /* 0x000fe20005000000 */
[----:B------:R-:W-:Y:S08]  /*19e00*/  @!P5 BRA `(.L_x_1925) ;  /* 0x000000000058d947 */ /* 0x000ff00003800000 */
        /* <DEDUP_REMOVED lines=12> */
.L_x_1927:
[----:B------:R-:W-:-:S04]  /*19ed0*/  MOV R182, UR54 ;  /* 0x0000003600b67c02 */ /* 0x000fc80008000f00 */
[----:B------:R-:W-:-:S13]  /*19ee0*/  ISETP.NE.AND P2, PT, R182, 0x1, PT ;  /* 0x00000001b600780c */ /* 0x000fda0003f45270 */
[----:B------:R-:W0:Y:S02]  /*19ef0*/  @P2 LDC.64 R6, c[0x0][0x9e8] ;  /* 0x00027a00ff062b82 */ /* 0x000e240000000a00 */
[----:B0-----:R-:W-:-:S05]  /*19f00*/  @P2 IMAD.HI.U32 R6, R14, R6, RZ ;  /* 0x000000060e062227 */ /* 0x001fca00078e00ff */
[----:B------:R-:W-:-:S07]  /*19f10*/  @P2 SHF.R.U32.HI R14, RZ, R7, R6 ;  /* 0x00000007ff0e2219 */ /* 0x000fce0000011606 */
.L_x_1928:
[----:B------:R-:W-:Y:S05]  /*19f20*/  BSYNC B0 ;  /* 0x0000000000007941 */ /* 0x000fea0003800000 */
.L_x_1926:
[----:B------:R-:W-:-:S04]  /*19f30*/  IMAD R14, R14, R182, -R177 ;  /* 0x000000b60e0e7224 */ /* 0x000fc800078e0ab1 */
[----:B------:R-:W-:-:S05]  /*19f40*/  IMAD R14, R193, -0x2, R14 ;  /* 0xfffffffec10e7824 */ /* 0x000fca00078e020e */
[----:B------:R-:W-:Y:S02]  /*19f50*/  VIMNMX R181, R181, R14, !PT ;  /* 0x0000000eb5b57248 */ /* 0x000fe40007fe0100 */
[----:B------:R-:W-:-:S07]  /*19f60*/  VIADDMNMX R180, R14, R182, R180, PT ;  /* 0x000000b60eb47246 */ /* 0x000fce00038001b4 */
.L_x_1925:
[----:B------:R-:W-:Y:S01]  /*19f70*/  FMNMX.FTZ R6, R15, R221, !PT ;  /* 0x000000dd0f067209 */ /* 0x000fe20007810000 */
[----:B------:R-:W-:-:S03]  /*19f80*/  UMOV UR38, UR58 ;  /* 0x0000003a00267c82 */ /* 0x000fc60008000000 */
[----:B------:R-:W-:-:S04]  /*19f90*/  FMNMX.FTZ R6, R152, R6, !PT ;  /* 0x0000000698067209 */ /* 0x000fc80007810000 */
        /* <DEDUP_REMOVED lines=13> */
[----:B------:R-:W-:-:S05]  /*1a070*/  FMNMX.FTZ R6, R179, R6, !PT ;  /* 0x00000006b3067209 */ /* 0x000fca0007810000 */
[----:B------:R-:W0:Y:S02]  /*1a080*/  SHFL.BFLY PT, R7, R6, 0x2, 0x1f ;  /* 0x0c401f0006077f89 */ /* 0x000e2400000e0000 */
[----:B0-----:R-:W-:-:S05]  /*1a090*/  FMNMX.FTZ R6, R6, R7, !PT ;  /* 0x0000000706067209 */ /* 0x001fca0007810000 */
[----:B------:R-:W0:Y:S02]  /*1a0a0*/  SHFL.BFLY PT, R7, R6, 0x1, 0x1f ;  /* 0x0c201f0006077f89 */ /* 0x000e2400000e0000 */
[----:B0-----:R-:W-:Y:S01]  /*1a0b0*/  FMNMX.FTZ R6, R6, R7, !PT ;  /* 0x0000000706067209 */ /* 0x001fe20007810000 */
[----:B------:R-:W-:-:S03]  /*1a0c0*/  IMAD.U32 R7, RZ, RZ, UR38 ;  /* 0x00000026ff077e24 */ /* 0x000fc6000f8e00ff */
[C---:B------:R-:W-:Y:S01]  /*1a0d0*/  FSETP.NEU.FTZ.AND P2, PT, R6.reuse, -INF , PT ;  /* 0xff8000000600780b */ /* 0x040fe20003f5d000 */
[----:B------:R-:W-:-:S03]  /*1a0e0*/  FFMA.FTZ R7, R6, R7, -8 ;  /* 0xc100000006077423 */ /* 0x000fc60000010007 */
[----:B------:R-:W-:Y:S02]  /*1a0f0*/  FSEL R14, R6, RZ, P2 ;  /* 0x000000ff060e7208 */ /* 0x000fe40001000000 */
[----:B------:R-:W-:Y:S02]  /*1a100*/  FSEL R7, R7, RZ, P2 ;  /* 0x000000ff07077208 */ /* 0x000fe40001000000 */
[----:B------:R-:W-:Y:S01]  /*1a110*/  ISETP.GT.AND P2, PT, R181, 0x1, P1 ;  /* 0x00000001b500780c */ /* 0x000fe20000f44270 */
[----:B------:R-:W-:-:S02]  /*1a120*/  FADD.FTZ R14, -R14, R221 ;  /* 0x000000dd0e0e7221 */ /* 0x000fc40000010100 */
[--C-:B------:R-:W-:Y:S01]  /*1a130*/  FFMA.FTZ R15, R15, UR38, -R7.reuse ;  /* 0x000000260f0f7c23 */ /* 0x100fe20008010807 */
[----:B------:R-:W-:-:S01]  /*1a140*/  FFMA.FTZ R152, R152, UR38, -R7 ;  /* 0x0000002698987c23 */ /* 0x000fc20008010807 */
[----:B------:R-:W-:Y:S01]  /*1a150*/  FMUL.FTZ R14, R14, UR38 ;  /* 0x000000260e0e7c20 */ /* 0x000fe20008410000 */
[----:B------:R-:W-:-:S01]  /*1a160*/  FFMA.FTZ R154, R154, UR38, -R7 ;  /* 0x000000269a9a7c23 */ /* 0x000fc20008010807 */
[--C-:B------:R-:W-:Y:S01]  /*1a170*/  FFMA.FTZ R155, R155, UR38, -R7.reuse ;  /* 0x000000269b9b7c23 */ /* 0x100fe20008010807 */
[----:B------:R-:W-:Y:S01]  /*1a180*/  ISETP.LT.OR P3, PT, R180, 0x2, P2 ;  /* 0x00000002b400780c */ /* 0x000fe20001761670 */
[----:B------:R-:W-:Y:S01]  /*1a190*/  MUFU.EX2 R15, R15 ;  /* 0x0000000f000f7308 */ /* 0x000fe20000000800 */
[----:B------:R-:W-:Y:S01]  /*1a1a0*/  ISETP.GT.AND P2, PT, R181, 0x8, P1 ;  /* 0x00000008b500780c */ /* 0x000fe20000f44270 */
[--C-:B------:R-:W-:Y:S01]  /*1a1b0*/  FFMA.FTZ R157, R157, UR38, -R7.reuse ;  /* 0x000000269d9d7c23 */ /* 0x100fe20008010807 */
[----:B------:R-:W-:Y:S01]  /*1a1c0*/  FSEL R13, R13, -INF , !P3 ;  /* 0xff8000000d0d7808 */ /* 0x000fe20005800000 */
[--C-:B------:R-:W-:Y:S01]  /*1a1d0*/  FFMA.FTZ R160, R160, UR38, -R7.reuse ;  /* 0x00000026a0a07c23 */ /* 0x100fe20008010807 */
[----:B------:R-:W-:Y:S01]  /*1a1e0*/  ISETP.GT.AND P3, PT, R181, 0x9, P1 ;  /* 0x00000009b500780c */ /* 0x000fe20000f64270 */
[--C-:B------:R-:W-:Y:S01]  /*1a1f0*/  FFMA.FTZ R162, R162, UR38, -R7.reuse ;  /* 0x00000026a2a27c23 */ /* 0x100fe20008010807 */
[C---:B------:R-:W-:Y:S01]  /*1a200*/  ISETP.LT.OR P2, PT, R180.reuse, 0x9, P2 ;  /* 0x00000009b400780c */ /* 0x040fe20001741670 */
[----:B------:R-:W0:Y:S01]  /*1a210*/  MUFU.EX2 R14, R14 ;  /* 0x0000000e000e7308 */ /* 0x000e220000000800 */
[----:B------:R-:W-:Y:S01]  /*1a220*/  ISETP.LT.OR P3, PT, R180, 0xa, P3 ;  /* 0x0000000ab400780c */ /* 0x000fe20001f61670 */
[--C-:B------:R-:W-:Y:S01]  /*1a230*/  FFMA.FTZ R163, R163, UR38, -R7.reuse ;  /* 0x00000026a3a37c23 */ /* 0x100fe20008010807 */
[----:B------:R-:W-:Y:S01]  /*1a240*/  FSEL R20, R20, -INF , !P2 ;  /* 0xff80000014147808 */ /* 0x000fe20005000000 */
[--C-:B------:R-:W-:Y:S01]  /*1a250*/  FFMA.FTZ R165, R165, UR38, -R7.reuse ;  /* 0x00000026a5a57c23 */ /* 0x100fe20008010807 */
[----:B------:R-:W-:Y:S01]  /*1a260*/  FSEL R21, R21, -INF , !P3 ;  /* 0xff80000015157808 */ /* 0x000fe20005800000 */
[--C-:B------:R-:W-:Y:S01]  /*1a270*/  FFMA.FTZ R168, R168, UR38, -R7.reuse ;  /* 0x00000026a8a87c23 */ /* 0x100fe20008010807 */
[C---:B------:R-:W-:Y:S01]  /*1a280*/  ISETP.GT.AND P3, PT, R181.reuse, 0x11, P1 ;  /* 0x00000011b500780c */ /* 0x040fe20000f64270 */
[----:B------:R-:W3:Y:S01]  /*1a290*/  MUFU.EX2 R152, R152 ;  /* 0x0000009800987308 */ /* 0x000ee20000000800 */
[----:B------:R-:W-:Y:S01]  /*1a2a0*/  ISETP.GT.AND P2, PT, R181, 0x10, P1 ;  /* 0x00000010b500780c */ /* 0x000fe20000f44270 */
[--C-:B------:R-:W-:Y:S01]  /*1a2b0*/  FFMA.FTZ R170, R170, UR38, -R7.reuse ;  /* 0x00000026aaaa7c23 */ /* 0x100fe20008010807 */
[C---:B------:R-:W-:Y:S01]  /*1a2c0*/  ISETP.LT.OR P3, PT, R180.reuse, 0x12, P3 ;  /* 0x00000012b400780c */ /* 0x040fe20001f61670 */
[--C-:B------:R-:W-:Y:S01]  /*1a2d0*/  FFMA.FTZ R171, R171, UR38, -R7.reuse ;  /* 0x00000026abab7c23 */ /* 0x100fe20008010807 */
[----:B------:R-:W-:Y:S01]  /*1a2e0*/  ISETP.LT.OR P2, PT, R180, 0x11, P2 ;  /* 0x00000011b400780c */ /* 0x000fe20001741670 */
[--C-:B------:R-:W-:Y:S01]  /*1a2f0*/  FFMA.FTZ R173, R173, UR38, -R7.reuse ;  /* 0x00000026adad7c23 */ /* 0x100fe20008010807 */
[----:B------:R-:W-:-:S01]  /*1a300*/  FFMA.FTZ R176, R176, UR38, -R7 ;  /* 0x00000026b0b07c23 */ /* 0x000fc20008010807 */
[----:B------:R-:W4:Y:S01]  /*1a310*/  MUFU.EX2 R154, R154 ;  /* 0x0000009a009a7308 */ /* 0x000f220000000800 */
[----:B0-----:R-:W-:-:S01]  /*1a320*/  FFMA.FTZ R3, R14, R3, R15 ;  /* 0x000000030e037223 */ /* 0x001fc2000001000f */
[----:B------:R-:W-:Y:S01]  /*1a330*/  FSEL R153, R153, -INF , !P2 ;  /* 0xff80000099997808 */ /* 0x000fe20005000000 */
[----:B------:R-:W-:-:S01]  /*1a340*/  FFMA.FTZ R178, R178, UR38, -R7 ;  /* 0x00000026b2b27c23 */ /* 0x000fc20008010807 */
[----:B------:R-:W-:Y:S01]  /*1a350*/  ISETP.GT.AND P2, PT, R181, 0x18, P1 ;  /* 0x00000018b500780c */ /* 0x000fe20000f44270 */
[----:B------:R-:W-:-:S01]  /*1a360*/  FFMA.FTZ R7, R179, UR38, -R7 ;  /* 0x00000026b3077c23 */ /* 0x000fc20008010807 */
[-C--:B------:R-:W-:Y:S01]  /*1a370*/  FMUL.FTZ R24, R24, R14.reuse ;  /* 0x0000000e18187220 */ /* 0x080fe20000410000 */
[----:B------:R-:W-:Y:S01]  /*1a380*/  FMUL.FTZ R25, R25, R14 ;  /* 0x0000000e19197220 */ /* 0x000fe20000410000 */
[----:B------:R-:W0:Y:S01]  /*1a390*/  MUFU.EX2 R155, R155 ;  /* 0x0000009b009b7308 */ /* 0x000e220000000800 */
[----:B---3--:R-:W-:-:S01]  /*1a3a0*/  FADD.FTZ R3, R152, R3 ;  /* 0x0000000398037221 */ /* 0x008fc20000010000 */
[----:B------:R-:W-:Y:S01]  /*1a3b0*/  ISETP.LT.OR P2, PT, R180, 0x19, P2 ;  /* 0x00000019b400780c */ /* 0x000fe20001741670 */
        /* <DEDUP_REMOVED lines=14> */
[C---:B0-----:R-:W-:Y:S01]  /*1a4a0*/  F2FP.SATFINITE.E4M3.F32.PACK_AB_MERGE_C R154, R155.reuse, R154, RZ ;  /* 0x0000009a9b9a723e */ /* 0x041fe200048070ff */
[----:B------:R-:W-:Y:S01]  /*1a4b0*/  FADD.FTZ R3, R155, R3 ;  /* 0x000000039b037221 */ /* 0x000fe20000010000 */
[----:B------:R-:W-:Y:S01]  /*1a4c0*/  FSEL R155, R158, -INF , !P2 ;  /* 0xff8000009e9b7808 */ /* 0x000fe20005000000 */
[-C--:B------:R-:W-:Y:S01]  /*1a4d0*/  FMUL.FTZ R49, R49, R14.reuse ;  /* 0x0000000e31317220 */ /* 0x080fe20000410000 */
[----:B------:R-:W-:Y:S01]  /*1a4e0*/  F2FP.SATFINITE.E4M3.F32.PACK_AB_MERGE_C R152, R152, R15, R154 ;  /* 0x0000000f9898723e */ /* 0x000fe2000480709a */
[-C--:B------:R-:W-:Y:S01]  /*1a4f0*/  FMUL.FTZ R52, R52, R14.reuse ;  /* 0x0000000e34347220 */ /* 0x080fe20000410000 */
[----:B------:R-:W-:Y:S01]  /*1a500*/  FSEL R15, R156, -INF , !P3 ;  /* 0xff8000009c0f7808 */ /* 0x000fe20005800000 */
[----:B------:R-:W0:Y:S01]  /*1a510*/  MUFU.EX2 R162, R162 ;  /* 0x000000a200a27308 */ /* 0x000e220000000800 */
[----:B------:R-:W-:Y:S01]  /*1a520*/  ISETP.GT.AND P3, PT, R181, RZ, P1 ;  /* 0x000000ffb500720c */ /* 0x000fe20000f64270 */
[----:B---3--:R-:W-:Y:S01]  /*1a530*/  FADD.FTZ R3, R157, R3 ;  /* 0x000000039d037221 */ /* 0x008fe20000010000 */
[----:B------:R-:W-:Y:S01]  /*1a540*/  ISETP.GT.AND P2, PT, R181, 0x19, P1 ;  /* 0x00000019b500780c */ /* 0x000fe20000f44270 */
[-C--:B------:R-:W-:Y:S01]  /*1a550*/  FMUL.FTZ R53, R53, R14.reuse ;  /* 0x0000000e35357220 */ /* 0x080fe20000410000 */
[----:B------:R-:W-:Y:S01]  /*1a560*/  ISETP.LT.OR P3, PT, R180, 0x1, P3 ;  /* 0x00000001b400780c */ /* 0x000fe20001f61670 */
[-C--:B------:R-:W-:Y:S01]  /*1a570*/  FMUL.FTZ R56, R56, R14.reuse ;  /* 0x0000000e38387220 */ /* 0x080fe20000410000 */
[----:B------:R-:W-:Y:S01]  /*1a580*/  ISETP.LT.OR P2, PT, R180, 0x1a, P2 ;  /* 0x0000001ab400780c */ /* 0x000fe20001741670 */
[----:B------:R-:W3:Y:S01]  /*1a590*/  MUFU.EX2 R163, R163 ;  /* 0x000000a300a37308 */ /* 0x000ee20000000800 */
[----:B------:R-:W-:Y:S01]  /*1a5a0*/  FSEL R12, R12, -INF , !P3 ;  /* 0xff8000000c0c7808 */ /* 0x000fe20005800000 */
[----:B----4-:R-:W-:Y:S01]  /*1a5b0*/  FADD.FTZ R3, R160, R3 ;  /* 0x00000003a0037221 */ /* 0x010fe20000010000 */
[----:B------:R-:W-:Y:S01]  /*1a5c0*/  ISETP.GT.AND P3, PT, R181, 0x20, P1 ;  /* 0x00000020b500780c */ /* 0x000fe20000f64270 */
[-C--:B------:R-:W-:Y:S01]  /*1a5d0*/  FMUL.FTZ R57, R57, R14.reuse ;  /* 0x0000000e39397220 */ /* 0x080fe20000410000 */
[----:B------:R-:W-:Y:S01]  /*1a5e0*/  FMNMX.FTZ R154, R12, R9, !PT ;  /* 0x000000090c9a7209 */ /* 0x000fe20007810000 */
[----:B------:R-:W-:Y:S01]  /*1a5f0*/  FMUL.FTZ R60, R60, R14 ;  /* 0x0000000e3c3c7220 */ /* 0x000fe20000410000 */
[----:B------:R-:W-:Y:S01]  /*1a600*/  ISETP.LT.OR P3, PT, R180, 0x21, P3 ;  /* 0x00000021b400780c */ /* 0x000fe20001f61670 */
[----:B------:R-:W4:Y:S01]  /*1a610*/  MUFU.EX2 R165, R165 ;  /* 0x000000a500a57308 */ /* 0x000f220000000800 */
[----:B------:R-:W-:Y:S01]  /*1a620*/  FMNMX.FTZ R154, R13, R154, !PT ;  /* 0x0000009a0d9a7209 */ /* 0x000fe20007810000 */
[----:B0-----:R-:W-:Y:S01]  /*1a630*/  FADD.FTZ R3, R162, R3 ;  /* 0x00000003a2037221 */ /* 0x001fe20000010000 */
[----:B------:R-:W-:Y:S01]  /*1a640*/  FSEL R159, R159, -INF , !P2 ;  /* 0xff8000009f9f7808 */ /* 0x000fe20005000000 */
[----:B------:R-:W-:Y:S01]  /*1a650*/  FMUL.FTZ R61, R61, R14 ;  /* 0x0000000e3d3d7220 */ /* 0x000fe20000410000 */
[----:B------:R-:W-:Y:S01]  /*1a660*/  FMNMX.FTZ R154, R20, R154, !PT ;  /* 0x0000009a149a7209 */ /* 0x000fe20007810000 */
[----:B------:R-:W-:Y:S01]  /*1a670*/  FMUL.FTZ R64, R64, R14 ;  /* 0x0000000e40407220 */ /* 0x000fe20000410000 */
[----:B------:R-:W-:Y:S01]  /*1a680*/  ISETP.GT.AND P2, PT, R181, 0x21, P1 ;  /* 0x00000021b500780c */ /* 0x000fe20000f44270 */
[----:B------:R-:W0:Y:S01]  /*1a690*/  MUFU.EX2 R168, R168 ;  /* 0x000000a800a87308 */ /* 0x000e220000000800 */
[----:B------:R-:W-:Y:S01]  /*1a6a0*/  FMNMX.FTZ R154, R21, R154, !PT ;  /* 0x0000009a159a7209 */ /* 0x000fe20007810000 */
[----:B---3--:R-:W-:Y:S01]  /*1a6b0*/  FADD.FTZ R3, R163, R3 ;  /* 0x00000003a3037221 */ /* 0x008fe20000010000 */
[----:B------:R-:W-:Y:S01]  /*1a6c0*/  FSEL R161, R161, -INF , !P3 ;  /* 0xff800000a1a17808 */ /* 0x000fe20005800000 */
[----:B------:R-:W-:Y:S01]  /*1a6d0*/  FMUL.FTZ R65, R65, R14 ;  /* 0x0000000e41417220 */ /* 0x000fe20000410000 */
[----:B------:R-:W-:Y:S01]  /*1a6e0*/  FMNMX.FTZ R154, R153, R154, !PT ;  /* 0x0000009a999a7209 */ /* 0x000fe20007810000 */
[----:B------:R-:W-:Y:S01]  /*1a6f0*/  FMUL.FTZ R68, R68, R14 ;  /* 0x0000000e44447220 */ /* 0x000fe20000410000 */
[----:B------:R-:W-:Y:S01]  /*1a700*/  ISETP.GT.AND P3, PT, R181, 0x28, P1 ;  /* 0x00000028b500780c */ /* 0x000fe20000f64270 */
[----:B------:R-:W3:Y:S01]  /*1a710*/  MUFU.EX2 R170, R170 ;  /* 0x000000aa00aa7308 */ /* 0x000ee20000000800 */
[----:B------:R-:W-:Y:S01]  /*1a720*/  FMNMX.FTZ R154, R15, R154, !PT ;  /* 0x0000009a0f9a7209 */ /* 0x000fe20007810000 */
[----:B----4-:R-:W-:Y:S01]  /*1a730*/  FADD.FTZ R3, R165, R3 ;  /* 0x00000003a5037221 */ /* 0x010fe20000010000 */
[----:B------:R-:W-:Y:S01]  /*1a740*/  ISETP.LT.OR P2, PT, R180, 0x22, P2 ;  /* 0x00000022b400780c */ /* 0x000fe20001741670 */
[----:B------:R-:W-:Y:S01]  /*1a750*/  FMUL.FTZ R69, R69, R14 ;  /* 0x0000000e45457220 */ /* 0x000fe20000410000 */
[----:B------:R-:W-:Y:S01]  /*1a760*/  FMNMX.FTZ R154, R155, R154, !PT ;  /* 0x0000009a9b9a7209 */ /* 0x000fe20007810000 */
[----:B------:R-:W-:Y:S01]  /*1a770*/  FMUL.FTZ R72, R72, R14 ;  /* 0x0000000e48487220 */ /* 0x000fe20000410000 */
[----:B------:R-:W-:Y:S01]  /*1a780*/  ISETP.LT.OR P3, PT, R180, 0x29, P3 ;  /* 0x00000029b400780c */ /* 0x000fe20001f61670 */
[----:B------:R-:W4:Y:S01]  /*1a790*/  MUFU.EX2 R171, R171 ;  /* 0x000000ab00ab7308 */ /* 0x000f220000000800 */
[----:B------:R-:W-:Y:S01]  /*1a7a0*/  FMNMX.FTZ R154, R159, R154, !PT ;  /* 0x0000009a9f9a7209 */ /* 0x000fe20007810000 */
[----:B0-----:R-:W-:Y:S01]  /*1a7b0*/  FADD.FTZ R3, R168, R3 ;  /* 0x00000003a8037221 */ /* 0x001fe20000010000 */
[----:B------:R-:W-:Y:S01]  /*1a7c0*/  FSEL R164, R164, -INF , !P2 ;  /* 0xff800000a4a47808 */ /* 0x000fe20005000000 */
[-C--:B------:R-:W-:Y:S01]  /*1a7d0*/  FMUL.FTZ R73, R73, R14.reuse ;  /* 0x0000000e49497220 */ /* 0x080fe20000410000 */
[----:B------:R-:W-:Y:S01]  /*1a7e0*/  ISETP.GT.AND P2, PT, R181, 0x29, P1 ;  /* 0x00000029b500780c */ /* 0x000fe20000f44270 */
[----:B------:R-:W-:Y:S01]  /*1a7f0*/  FMUL.FTZ R76, R76, R14 ;  /* 0x0000000e4c4c7220 */ /* 0x000fe20000410000 */
[----:B------:R-:W-:Y:S01]  /*1a800*/  FMNMX.FTZ R154, R161, R154, !PT ;  /* 0x0000009aa19a7209 */ /* 0x000fe20007810000 */
[----:B------:R-:W0:Y:S01]  /*1a810*/  MUFU.EX2 R173, R173 ;  /* 0x000000ad00ad7308 */ /* 0x000e220000000800 */
[----:B------:R-:W-:Y:S01]  /*1a820*/  FSEL R166, R166, -INF , !P3 ;  /* 0xff800000a6a67808 */ /* 0x000fe20005800000 */
[----:B---3--:R-:W-:Y:S01]  /*1a830*/  FADD.FTZ R3, R170, R3 ;  /* 0x00000003aa037221 */ /* 0x008fe20000010000 */
[----:B------:R-:W-:Y:S01]  /*1a840*/  ISETP.GT.AND P3, PT, R181, 0x30, P1 ;  /* 0x00000030b500780c */ /* 0x000fe20000f64270 */
[-C--:B------:R-:W-:Y:S01]  /*1a850*/  FMUL.FTZ R77, R77, R14.reuse ;  /* 0x0000000e4d4d7220 */ /* 0x080fe20000410000 */
[----:B------:R-:W-:Y:S01]  /*1a860*/  ISETP.LT.OR P2, PT, R180, 0x2a, P2 ;  /* 0x0000002ab400780c */ /* 0x000fe20001741670 */
[----:B------:R-:W-:Y:S01]  /*1a870*/  FMUL.FTZ R80, R80, R14 ;  /* 0x0000000e50507220 */ /* 0x000fe20000410000 */
[----:B------:R-:W-:Y:S01]  /*1a880*/  FMNMX.FTZ R154, R164, R154, !PT ;  /* 0x0000009aa49a7209 */ /* 0x000fe20007810000 */
[----:B------:R-:W3:Y:S01]  /*1a890*/  MUFU.EX2 R176, R176 ;  /* 0x000000b000b07308 */ /* 0x000ee20000000800 */
[----:B------:R-:W-:Y:S01]  /*1a8a0*/  ISETP.LT.OR P3, PT, R180, 0x31, P3 ;  /* 0x00000031b400780c */ /* 0x000fe20001f61670 */
[----:B----4-:R-:W-:Y:S01]  /*1a8b0*/  FADD.FTZ R3, R171, R3 ;  /* 0x00000003ab037221 */ /* 0x010fe20000010000 */
[----:B------:R-:W-:Y:S01]  /*1a8c0*/  FSEL R167, R167, -INF , !P2 ;  /* 0xff800000a7a77808 */ /* 0x000fe20005000000 */
[-C--:B------:R-:W-:Y:S01]  /*1a8d0*/  FMUL.FTZ R81, R81, R14.reuse ;  /* 0x0000000e51517220 */ /* 0x080fe20000410000 */
[----:B------:R-:W-:Y:S01]  /*1a8e0*/  ISETP.GT.AND P2, PT, R181, 0x31, P1 ;  /* 0x00000031b500780c */ /* 0x000fe20000f44270 */
[----:B------:R-:W-:Y:S01]  /*1a8f0*/  FMUL.FTZ R84, R84, R14 ;  /* 0x0000000e54547220 */ /* 0x000fe20000410000 */
[----:B------:R-:W-:Y:S01]  /*1a900*/  FMNMX.FTZ R154, R166, R154, !PT ;  /* 0x0000009aa69a7209 */ /* 0x000fe20007810000 */
[----:B------:R-:W4:Y:S01]  /*1a910*/  MUFU.EX2 R178, R178 ;  /* 0x000000b200b27308 */ /* 0x000f220000000800 */
[----:B------:R-:W-:Y:S01]  /*1a920*/  FSEL R169, R169, -INF , !P3 ;  /* 0xff800000a9a97808 */ /* 0x000fe20005800000 */
[----:B0-----:R-:W-:Y:S01]  /*1a930*/  FADD.FTZ R3, R173, R3 ;  /* 0x00000003ad037221 */ /* 0x001fe20000010000 */
[----:B------:R-:W-:Y:S01]  /*1a940*/  ISETP.GT.AND P3, PT, R181, 0x38, P1 ;  /* 0x00000038b500780c */ /* 0x000fe20000f64270 */
[-C--:B------:R-:W-:Y:S01]  /*1a950*/  FMUL.FTZ R85, R85, R14.reuse ;  /* 0x0000000e55557220 */ /* 0x080fe20000410000 */
[----:B------:R-:W-:Y:S01]  /*1a960*/  ISETP.LT.OR P2, PT, R180, 0x32, P2 ;  /* 0x00000032b400780c */ /* 0x000fe20001741670 */
[----:B------:R-:W-:Y:S01]  /*1a970*/  FMUL.FTZ R88, R88, R14 ;  /* 0x0000000e58587220 */ /* 0x000fe20000410000 */
[----:B------:R-:W-:Y:S01]  /*1a980*/  FMNMX.FTZ R154, R167, R154, !PT ;  /* 0x0000009aa79a7209 */ /* 0x000fe20007810000 */
[-C--:B------:R-:W-:Y:S01]  /*1a990*/  FMUL.FTZ R89, R89, R14.reuse ;  /* 0x0000000e59597220 */ /* 0x080fe20000410000 */
[----:B------:R-:W-:Y:S01]  /*1a9a0*/  ISETP.GT.AND P1, PT, R181, 0x39, P1 ;  /* 0x00000039b500780c */ /* 0x000fe20000f24270 */
[----:B---3--:R-:W-:Y:S01]  /*1a9b0*/  FADD.FTZ R3, R176, R3 ;  /* 0x00000003b0037221 */ /* 0x008fe20000010000 */
[----:B------:R-:W-:Y:S01]  /*1a9c0*/  ISETP.LT.OR P3, PT, R180, 0x39, P3 ;  /* 0x00000039b400780c */ /* 0x000fe20001f61670 */
[-C--:B------:R-:W-:Y:S01]  /*1a9d0*/  FMUL.FTZ R92, R92, R14.reuse ;  /* 0x0000000e5c5c7220 */ /* 0x080fe20000410000 */
[----:B------:R-:W-:Y:S01]  /*1a9e0*/  FSEL R172, R172, -INF , !P2 ;  /* 0xff800000acac7808 */ /* 0x000fe20005000000 */
[----:B------:R-:W-:Y:S01]  /*1a9f0*/  FMUL.FTZ R93, R93, R14 ;  /* 0x0000000e5d5d7220 */ /* 0x000fe20000410000 */
[----:B------:R-:W-:Y:S01]  /*1aa00*/  FMNMX.FTZ R154, R169, R154, !PT ;  /* 0x0000009aa99a7209 */ /* 0x000fe20007810000 */
[-C--:B------:R-:W-:Y:S01]  /*1aa10*/  FMUL.FTZ R96, R96, R14.reuse ;  /* 0x0000000e60607220 */ /* 0x080fe20000410000 */
[----:B------:R-:W-:Y:S01]  /*1aa20*/  ISETP.LT.OR P1, PT, R180, 0x3a, P1 ;  /* 0x0000003ab400780c */ /* 0x000fe20000f21670 */
[----:B----4-:R-:W-:Y:S01]  /*1aa30*/  FADD.FTZ R3, R178, R3 ;  /* 0x00000003b2037221 */ /* 0x010fe20000010000 */
[----:B------:R-:W-:Y:S01]  /*1aa40*/  FSEL R174, R174, -INF , !P3 ;  /* 0xff800000aeae7808 */ /* 0x000fe20005800000 */
[----:B------:R-:W-:Y:S01]  /*1aa50*/  FMUL.FTZ R97, R97, R14 ;  /* 0x0000000e61617220 */ /* 0x000fe20000410000 */
[----:B------:R-:W-:Y:S01]  /*1aa60*/  FMNMX.FTZ R154, R172, R154, !PT ;  /* 0x0000009aac9a7209 */ /* 0x000fe20007810000 */
[-C--:B------:R-:W-:Y:S01]  /*1aa70*/  FMUL.FTZ R100, R100, R14.reuse ;  /* 0x0000000e64647220 */ /* 0x080fe20000410000 */
[----:B------:R-:W-:Y:S01]  /*1aa80*/  FSEL R175, R175, -INF , !P1 ;  /* 0xff800000afaf7808 */ /* 0x000fe20004800000 */
[----:B------:R-:W-:Y:S01]  /*1aa90*/  FMUL.FTZ R101, R101, R14 ;  /* 0x0000000e65657220 */ /* 0x000fe20000410000 */
[----:B------:R-:W-:Y:S01]  /*1aaa0*/  FMNMX.FTZ R154, R174, R154, !PT ;  /* 0x0000009aae9a7209 */ /* 0x000fe20007810000 */
[----:B------:R-:W-:Y:S01]  /*1aab0*/  FMUL.FTZ R104, R104, R14 ;  /* 0x0000000e68687220 */ /* 0x000fe20000410000 */
[----:B------:R-:W-:Y:S01]  /*1aac0*/  F2FP.SATFINITE.E4M3.F32.PACK_AB_MERGE_C R162, R163, R162, RZ ;  /* 0x000000a2a3a2723e */ /* 0x000fe200048070ff */
[----:B------:R-:W-:Y:S01]  /*1aad0*/  FMUL.FTZ R105, R105, R14 ;  /* 0x0000000e69697220 */ /* 0x000fe20000410000 */
[----:B------:R-:W-:Y:S01]  /*1aae0*/  FMNMX.FTZ R154, R175, R154, !PT ;  /* 0x0000009aaf9a7209 */ /* 0x000fe20007810000 */
[-C--:B------:R-:W-:Y:S01]  /*1aaf0*/  FMUL.FTZ R108, R108, R14.reuse ;  /* 0x0000000e6c6c7220 */ /* 0x080fe20000410000 */
[-C--:B------:R-:W-:Y:S01]  /*1ab00*/  FMUL.FTZ R109, R109, R14.reuse ;  /* 0x0000000e6d6d7220 */ /* 0x080fe20000410000 */
[-C--:B------:R-:W-:Y:S01]  /*1ab10*/  FMUL.FTZ R112, R112, R14.reuse ;  /* 0x0000000e70707220 */ /* 0x080fe20000410000 */
[-C--:B------:R-:W-:Y:S01]  /*1ab20*/  FMUL.FTZ R113, R113, R14.reuse ;  /* 0x0000000e71717220 */ /* 0x080fe20000410000 */
[----:B------:R-:W0:Y:S01]  /*1ab30*/  SHFL.BFLY PT, R156, R154, 0x2, 0x1f ;  /* 0x0c401f009a9c7f89 */ /* 0x000e2200000e0000 */
        /* <DEDUP_REMOVED lines=18> */
[----:B0-----:R-:W-:-:S02]  /*1ac60*/  FMNMX.FTZ R177, R154, R156, !PT ;  /* 0x0000009c9ab17209 */ /* 0x001fc40007810000 */
[----:B------:R0:W3:Y:S01]  /*1ac70*/  MUFU.EX2 R154, R7 ;  /* 0x00000007009a7308 */ /* 0x0000e20000000800 */
[----:B------:R-:W-:-:S04]  /*1ac80*/  F2FP.SATFINITE.E4M3.F32.PACK_AB_MERGE_C R156, R171, R170, RZ ;  /* 0x000000aaab9c723e */ /* 0x000fc800048070ff */
[----:B------:R-:W-:Y:S01]  /*1ac90*/  F2FP.SATFINITE.E4M3.F32.PACK_AB_MERGE_C R156, R168, R165, R156 ;  /* 0x000000a5a89c723e */ /* 0x000fe2000480709c */
[----:B0-----:R-:W0:Y:S01]  /*1aca0*/  SHFL.BFLY PT, R7, R177, 0x1, 0x1f ;  /* 0x0c201f00b1077f89 */ /* 0x001e2200000e0000 */
[----:B---3--:R-:W-:-:S01]  /*1acb0*/  FADD.FTZ R3, R154, R3 ;  /* 0x000000039a037221 */ /* 0x008fc20000010000 */
[----:B------:R-:W-:Y:S02]  /*1acc0*/  F2FP.SATFINITE.E4M3.F32.PACK_AB_MERGE_C R158, R154, R178, RZ ;  /* 0x000000b29a9e723e */ /* 0x000fe400048070ff */
[----:B------:R-:W-:Y:S01]  /*1acd0*/  F2FP.SATFINITE.E4M3.F32.PACK_AB_MERGE_C R154, R160, R157, R162 ;  /* 0x0000009da09a723e */ /* 0x000fe200048070a2 */
[----:B------:R-:W-:Y:S01]  /*1ace0*/  IMAD.U32 R160, RZ, RZ, UR38 ;  /* 0x00000026ffa07e24 */ /* 0x000fe2000f8e00ff */
[----:B------:R-:W-:Y:S02]  /*1acf0*/  F2FP.SATFINITE.E4M3.F32.PACK_AB_MERGE_C R158, R176, R173, R158 ;  /* 0x000000adb09e723e */ /* 0x000fe4000480709e */
[----:B0-----:R-:W-:-:S04]  /*1ad00*/  FMNMX.FTZ R7, R177, R7, !PT ;  /* 0x00000007b1077209 */ /* 0x001fc80007810000 */
[C---:B------:R-:W-:Y:S01]  /*1ad10*/  FSETP.NEU.FTZ.AND P1, PT, R7.reuse, -INF , PT ;  /* 0xff8000000700780b */ /* 0x040fe20003f3d000 */
[----:B------:R-:W-:-:S03]  /*1ad20*/  FFMA.FTZ R160, R7, R160, -8 ;  /* 0xc100000007a07423 */ /* 0x000fc600000100a0 */
[----:B------:R-:W-:Y:S02]  /*1ad30*/  FSEL R168, R7, RZ, P1 ;  /* 0x000000ff07a87208 */ /* 0x000fe40000800000 */
[----:B------:R-:W-:-:S03]  /*1ad40*/  FSEL R160, R160, RZ, P1 ;  /* 0x000000ffa0a07208 */ /* 0x000fc60000800000 */
[----:B------:R-:W-:Y:S02]  /*1ad50*/  FADD.FTZ R168, -R168, R9 ;  /* 0x00000009a8a87221 */ /* 0x000fe40000010100 */
[----:B------:R-:W-:-:S01]  /*1ad60*/  FFMA.FTZ R157, R12, UR38, -R160 ;  /* 0x000000260c9d7c23 */ /* 0x000fc200080108a0 */
[--C-:B------:R-:W-:Y:S01]  /*1ad70*/  FFMA.FTZ R12, R13, UR38, -R160.reuse ;  /* 0x000000260d0c7c23 */ /* 0x100fe200080108a0 */
[----:B------:R-:W-:Y:S01]  /*1ad80*/  FMUL.FTZ R168, R168, UR38 ;  /* 0x00000026a8a87c20 */ /* 0x000fe20008410000 */
        /* <DEDUP_REMOVED lines=12> */
[----:B------:R-:W-:-:S07]  /*1ae50*/  FFMA.FTZ R172, R172, UR38, -R160 ;  /* 0x00000026acac7c23 */ /* 0x000fce00080108a0 */
        /* <DEDUP_REMOVED lines=59> */
[--C-:B------:R-:W-:Y:S01]  /*1b210*/  FFMA.FTZ R155, R174, UR38, -R160.reuse ;  /* 0x00000026ae9b7c23 */ /* 0x100fe200080108a0 */
[----:B------:R-:W-:-:S01]  /*1b220*/  FFMA.FTZ R160, R175, UR38, -R160 ;  /* 0x00000026afa07c23 */ /* 0x000fc200080108a0 */
[----:B------:R-:W-:Y:S01]  /*1b230*/  F2FP.SATFINITE.E4M3.F32.PACK_AB_MERGE_C R9, R170, R9, RZ ;  /* 0x00000009aa09723e */ /* 0x000fe200048070ff */
        /* <DEDUP_REMOVED lines=31> */
[----:B------:R-:W-:-:S04]  /*1b430*/  FMUL.FTZ R151, R151, R168 ;  /* 0x000000a897977220 */ /* 0x000fc80000410000 */
[----:B------:R-:W4:Y:S01]  /*1b440*/  MUFU.EX2 R155, R155 ;  /* 0x0000009b009b7308 */ /* 0x000f220000000800 */
[----:B0-----:R-:W-:-:S07]  /*1b450*/  FADD.FTZ R161, R159, R174 ;  /* 0x000000ae9fa17221 */ /* 0x001fce0000010000 */
[----:B------:R-:W0:Y:S01]  /*1b460*/  MUFU.EX2 R160, R160 ;  /* 0x000000a000a07308 */ /* 0x000e220000000800 */
[----:B---3--:R-:W-:-:S01]  /*1b470*/  FADD.FTZ R162, R166, R161 ;  /* 0x000000a1a6a27221 */ /* 0x008fc20000010000 */
[----:B------:R-:W-:-:S03]  /*1b480*/  F2FP.SATFINITE.E4M3.F32.PACK_AB_MERGE_C R161, R153, R0, RZ ;  /* 0x0000000099a1723e */ /* 0x000fc600048070ff */
[----:B----4-:R-:W-:Y:S01]  /*1b490*/  FADD.FTZ R153, R155, R162 ;  /* 0x000000a29b997221 */ /* 0x010fe20000010000 */
[----:B0-----:R-:W-:-:S03]  /*1b4a0*/  F2FP.SATFINITE.E4M3.F32.PACK_AB_MERGE_C R162, R160, R155, RZ ;  /* 0x0000009ba0a2723e */ /* 0x001fc600048070ff */
[----:B------:R-:W-:Y:S01]  /*1b4b0*/  FADD.FTZ R0, R160, R153 ;  /* 0x00000099a0007221 */ /* 0x000fe20000010000 */
[----:B------:R-:W-:Y:S02]  /*1b4c0*/  F2FP.SATFINITE.E4M3.F32.PACK_AB_MERGE_C R153, R12, R157, R13 ;  /* 0x0000009d0c99723e */ /* 0x000fe4000480700d */
[----:B------:R-:W-:Y:S02]  /*1b4d0*/  F2FP.SATFINITE.E4M3.F32.PACK_AB_MERGE_C R155, R15, R20, R9 ;  /* 0x000000140f9b723e */ /* 0x000fe40004807009 */
[----:B------:R-:W-:Y:S02]  /*1b4e0*/  F2FP.SATFINITE.E4M3.F32.PACK_AB_MERGE_C R157, R164, R21, R161 ;  /* 0x00000015a49d723e */ /* 0x000fe400048070a1 */
[----:B------:R-:W-:Y:S01]  /*1b4f0*/  F2FP.SATFINITE.E4M3.F32.PACK_AB_MERGE_C R159, R166, R159, R162 ;  /* 0x0000009fa69f723e */ /* 0x000fe200048070a2 */
[----:B------:R-:W-:Y:S06]  /*1b500*/  @!P0 BRA `(.L_x_1929) ;  /* 0x0000000000048947 */ /* 0x000fec0003800000 */
[----:B------:R-:W-:Y:S01]  /*1b510*/  BPT.TRAP 0x1 ;  /* 0x000000040000795c */ /* 0x000fe20000300000 */
.L_x_1929:
[----:B------:R0:W3:Y:S01]  /*1b520*/  SYNCS.PHASECHK.TRANS64.TRYWAIT P1, [R11+URZ+0x28450], R10 ;  /* 0x0284500a0b0075a7 */ /* 0x0000e2000802017f */
[----:B------:R-:W-:Y:S05]  /*1b530*/  @!P0 BRA `(.L_x_1930) ;  /* 0x0000000000048947 */ /* 0x000fea0003800000 */
[----:B------:R-:W-:Y:S01]  /*1b540*/  BPT.TRAP 0x1 ;  /* 0x000000040000795c */ /* 0x000fe20000300000 */
.L_x_1930:
[----:B------:R-:W-:Y:S01]  /*1b550*/  BSSY B0, `(.L_x_1931) ;  /* 0x0000006000007945 */ /* 0x000fe20003800000 */
[----:B------:R-:W-:Y:S01]  /*1b560*/  LEA R8, R8, UR43, 0xa ;  /* 0x0000002b08087c11 */ /* 0x000fe2000f8e50ff */
[----:B------:R-:W-:Y:S02]  /*1b570*/  IMAD.MOV.U32 R9, RZ, RZ, -0x7fffffe0 ;  /* 0x80000020ff097424 */ /* 0x000fe400078e00ff */
[----:B---3--:R-:W-:Y:S05]  /*1b580*/  @P1 BRA `(.L_x_1932) ;  /* 0x0000000000081947 */ /* 0x008fea0003800000 */
[----:B------:R-:W3:Y:S02]  /*1b590*/  SYNCS.PHASECHK.TRANS64.TRYWAIT P1, [R11+URZ+0x28450], R10 ;  /* 0x0284500a0b0075a7 */ /* 0x000ee4000802017f */
[----:B---3--:R-:W-:Y:S05]  /*1b5a0*/  @!P1 BRA `(.L_x_1933) ;  /* 0x000000dc00b09947 */ /* 0x008fea0003800000 */
.L_x_1932:
[----:B------:R-:W-:Y:S05]  /*1b5b0*/  BSYNC B0 ;  /* 0x0000000000007941 */ /* 0x000fea0003800000 */
.L_x_1931:
        /* <DEDUP_REMOVED lines=20> */
.L_x_1934:
[----:B------:R-:W-:Y:S01]  /*1b700*/  ISETP.GT.AND P1, PT, R5, R208, PT ;  /* 0x000000d00500720c */ /* 0x000fe20003f24270 */
        /* <DEDUP_REMOVED lines=8> */
.L_x_1915:
[----:B------:R-:W-:Y:S05]  /*1b790*/  WARPSYNC.ALL ;  /* 0x0000000000007948 */ /* 0x000fea0003800000 */
[----:B------:R-:W-:Y:S01]  /*1b7a0*/  ULDC.64 UR4, c[0x0][0x9a0] ;  /* 0x0002680000047ab9 */ /* 0x000fe20000000a00 */
[----:B------:R2:W-:Y:S08]  /*1b7b0*/  BAR.ARV R4, 0x100 ;  /* 0x000400040000751d */ /* 0x0005f00000002000 */
[----:B------:R-:W-:Y:S06]  /*1b7c0*/  BAR.ARV 0x8, 0x180 ;  /* 0x0206000000007b1d */ /* 0x000fec0000002000 */
[----:B------:R-:W-:-:S04]  /*1b7d0*/  ISETP.NE.U32.AND P0, PT, RZ, UR4, PT ;  /* 0x00000004ff007c0c */ /* 0x000fc8000bf05070 */
[----:B------:R-:W-:-:S13]  /*1b7e0*/  ISETP.NE.AND.EX P0, PT, RZ, UR5, PT, P0 ;  /* 0x00000005ff007c0c */ /* 0x000fda000bf05300 */
[----:B-1----:R-:W1:Y:S01]  /*1b7f0*/  @P0 LDC.64 R10, c[0x0][0x9c8] ;  /* 0x00027200ff0a0b82 */ /* 0x002e620000000a00 */
[----:B------:R-:W-:Y:S02]  /*1b800*/  @P0 SHF.R.S32.HI R5, RZ, 0x1f, R23 ;  /* 0x0000001fff050819 */ /* 0x000fe40000011417 */
[----:B------:R-:W-:-:S05]  /*1b810*/  @P0 SHF.R.S32.HI R13, RZ, 0x1f, R22 ;  /* 0x0000001fff0d0819 */ /* 0x000fca0000011416 */
[----:B------:R-:W3:Y:S01]  /*1b820*/  @P0 LDC.64 R8, c[0x0][0x9d0] ;  /* 0x00027400ff080b82 */ /* 0x000ee20000000a00 */
[----:B-1----:R-:W-:-:S04]  /*1b830*/  @P0 IMAD R2, R5, R10, RZ ;  /* 0x0000000a05020224 */ /* 0x002fc800078e02ff */
[C---:B------:R-:W-:Y:S02]  /*1b840*/  @P0 IMAD R5, R23.reuse, R11, R2 ;  /* 0x0000000b17050224 */ /* 0x040fe400078e0202 */
[----:B------:R-:W-:-:S04]  /*1b850*/  @P0 IMAD.WIDE.U32 R10, R23, R10, RZ ;  /* 0x0000000a170a0225 */ /* 0x000fc800078e00ff */
[-C--:B---3--:R-:W-:Y:S02]  /*1b860*/  @P0 IMAD R2, R13, R8.reuse, RZ ;  /* 0x000000080d020224 */ /* 0x088fe400078e02ff */
[----:B------:R-:W-:Y:S02]  /*1b870*/  @P0 IMAD.IADD R11, R11, 0x1, R5 ;  /* 0x000000010b0b0824 */ /* 0x000fe400078e0205 */
[C---:B------:R-:W-:Y:S02]  /*1b880*/  @P0 IMAD R5, R22.reuse, R9, R2 ;  /* 0x0000000916050224 */ /* 0x040fe400078e0202 */
[----:B------:R-:W-:-:S04]  /*1b890*/  @P0 IMAD.WIDE.U32 R8, R22, R8, R10 ;  /* 0x0000000816080225 */ /* 0x000fc800078e000a */
[----:B------:R-:W-:Y:S01]  /*1b8a0*/  @P0 IMAD.IADD R9, R9, 0x1, R5 ;  /* 0x0000000109090824 */ /* 0x000fe200078e0205 */
[C---:B------:R-:W-:Y:S02]  /*1b8b0*/  @P0 LEA R10, P1, R8.reuse, UR4, 0x2 ;  /* 0x00000004080a0c11 */ /* 0x040fe4000f8210ff */
[----:B------:R-:W-:Y:S02]  /*1b8c0*/  MOV R5, 0x3f800000 ;  /* 0x3f80000000057802 */ /* 0x000fe40000000f00 */
[----:B------:R-:W-:-:S05]  /*1b8d0*/  @P0 LEA.HI.X R11, R8, UR5, R9, 0x2, P1 ;  /* 0x00000005080b0c11 */ /* 0x000fca00088f1409 */
[----:B------:R1:W3:Y:S01]  /*1b8e0*/  @P0 LDG.E R5, desc[UR36][R10.64] ;  /* 0x000000240a050981 */ /* 0x0002e2000c1e1900 */
[----:B--2---:R-:W-:Y:S02]  /*1b8f0*/  IMAD.MOV.U32 R4, RZ, RZ, RZ ;  /* 0x000000ffff047224 */ /* 0x004fe400078e00ff */
[----:B------:R-:W-:Y:S01]  /*1b900*/  VIADD R185, R185, 0x1 ;  /* 0x00000001b9b97836 */ /* 0x000fe20000000000 */
[----:B------:R-:W2:Y:S01]  /*1b910*/  SHFL.BFLY PT, R2, R3, 0x2, 0x1f ;  /* 0x0c401f0003027f89 */ /* 0x000ea200000e0000 */
[----:B------:R-:W-:Y:S02]  /*1b920*/  IMAD.U32 R15, RZ, RZ, UR38 ;  /* 0x00000026ff0f7e24 */ /* 0x000fe4000f8e00ff */
[----:B------:R-:W-:Y:S01]  /*1b930*/  VIADD R217, R217, 0x1 ;  /* 0x00000001d9d97836 */ /* 0x000fe20000000000 */
[----:B------:R-:W4:Y:S01]  /*1b940*/  SHFL.BFLY PT, R9, R0, 0x2, 0x1f ;  /* 0x0c401f0000097f89 */ /* 0x000f2200000e0000 */
[----:B------:R-:W-:Y:S01]  /*1b950*/  ISETP.NE.AND P3, PT, R185, 0x2, PT ;  /* 0x00000002b900780c */ /* 0x000fe20003f65270 */
[----:B-1----:R-:W-:-:S03]  /*1b960*/  IMAD.MOV.U32 R10, RZ, RZ, RZ ;  /* 0x000000ffff0a7224 */ /* 0x002fc600078e00ff */
[----:B------:R-:W-:Y:S01]  /*1b970*/  SEL R185, R185, RZ, P3 ;  /* 0x000000ffb9b97207 */ /* 0x000fe20001800000 */
[----:B--2---:R-:W-:Y:S01]  /*1b980*/  FADD.FTZ R2, R2, R3 ;  /* 0x0000000302027221 */ /* 0x004fe20000010000 */
[----:B----4-:R-:W-:Y:S01]  /*1b990*/  FADD.FTZ R8, R9, R0 ;  /* 0x0000000009087221 */ /* 0x010fe20000010000 */
[----:B------:R-:W-:-:S03]  /*1b9a0*/  IMAD.MOV.U32 R0, RZ, RZ, -0x800000 ;  /* 0xff800000ff007424 */ /* 0x000fc600078e00ff */
[----:B------:R-:W1:Y:S04]  /*1b9b0*/  SHFL.BFLY PT, R9, R2, 0x1, 0x1f ;  /* 0x0c201f0002097f89 */ /* 0x000e6800000e0000 */
[----:B------:R-:W0:Y:S01]  /*1b9c0*/  SHFL.BFLY PT, R13, R8, 0x1, 0x1f ;  /* 0x0c201f00080d7f89 */ /* 0x000e2200000e0000 */
[----:B-1----:R-:W-:Y:S01]  /*1b9d0*/  FADD.FTZ R9, R2, R9 ;  /* 0x0000000902097221 */ /* 0x002fe20000010000 */
[----:B------:R-:W-:-:S03]  /*1b9e0*/  MOV R2, 0xff800000 ;  /* 0xff80000000027802 */ /* 0x000fc60000000f00 */
[C---:B------:R-:W-:Y:S01]  /*1b9f0*/  FMUL.FTZ R14, R9.reuse, 0.00390625 ;  /* 0x3b800000090e7820 */ /* 0x040fe20000410000 */
[----:B------:R-:W-:Y:S01]  /*1ba00*/  FSETP.NE.FTZ.AND P0, PT, R9, RZ, PT ;  /* 0x000000ff0900720b */ /* 0x000fe20003f15000 */
[----:B0-----:R-:W-:Y:S01]  /*1ba10*/  FADD.FTZ R12, R8, R13 ;  /* 0x0000000d080c7221 */ /* 0x001fe20000010000 */
[----:B------:R-:W-:Y:S01]  /*1ba20*/  IMAD.U32 R8, RZ, RZ, UR38 ;  /* 0x00000026ff087e24 */ /* 0x000fe2000f8e00ff */
[----:B------:R-:W-:Y:S02]  /*1ba30*/  SEL R13, RZ, 0x1, P3 ;  /* 0x00000001ff0d7807 */ /* 0x000fe40001800000 */
[----:B------:R-:W-:Y:S01]  /*1ba40*/  FSETP.NE.FTZ.AND P1, PT, R14, RZ, PT ;  /* 0x000000ff0e00720b */ /* 0x000fe20003f35000 */
[----:B------:R-:W-:Y:S01]  /*1ba50*/  FMUL.FTZ R11, R12, 0.00390625 ;  /* 0x3b8000000c0b7820 */ /* 0x000fe20000410000 */
[----:B------:R-:W-:-:S04]  /*1ba60*/  LOP3.LUT R188, R188, R13, RZ, 0x3c, !PT ;  /* 0x0000000dbcbc7212 */ /* 0x000fc800078e3cff */
[----:B------:R-:W-:Y:S02]  /*1ba70*/  FSETP.NE.FTZ.AND P2, PT, R11, RZ, PT ;  /* 0x000000ff0b00720b */ /* 0x000fe40003f55000 */
[----:B------:R0:W-:Y:S01]  /*1ba80*/  @P0 MUFU.RCP R4, R9 ;  /* 0x0000000900040308 */ /* 0x0001e20000001000 */
[----:B------:R-:W-:-:S07]  /*1ba90*/  FSETP.NE.FTZ.AND P0, PT, R12, RZ, PT ;  /* 0x000000ff0c00720b */ /* 0x000fce0003f15000 */
[----:B------:R-:W1:Y:S01]  /*1baa0*/  @P1 MUFU.LG2 R3, R14 ;  /* 0x0000000e00031308 */ /* 0x000e620000000c00 */
[----:B0-----:R-:W-:Y:S02]  /*1bab0*/  @P1 FMUL.FTZ R9, R8, 0.69314718246459960938 ;  /* 0x3f31721808091820 */ /* 0x001fe40000410000 */
[----:B------:R-:W-:-:S05]  /*1bac0*/  @P2 FMUL.FTZ R15, R15, 0.69314718246459960938 ;  /* 0x3f3172180f0f2820 */ /* 0x000fca0000410000 */
[----:B------:R-:W-:Y:S01]  /*1bad0*/  @P0 MUFU.RCP R10, R12 ;  /* 0x0000000c000a0308 */ /* 0x000fe20000001000 */
[----:B------:R-:W-:-:S07]  /*1bae0*/  PLOP3.LUT P0, PT, PT, PT, PT, 0x8, 0x0 ;  /* 0x000000000000781c */ /* 0x000fce0003f0e170 */
[----:B------:R-:W0:Y:S01]  /*1baf0*/  @P2 MUFU.LG2 R11, R11 ;  /* 0x0000000b000b2308 */ /* 0x000e220000000c00 */
[----:B-1----:R-:W-:-:S04]  /*1bb00*/  @P1 FMUL.FTZ R8, R3, 0.69314718246459960938 ;  /* 0x3f31721803081820 */ /* 0x002fc80000410000 */
[----:B------:R-:W-:Y:S01]  /*1bb10*/  @P1 FFMA.FTZ R0, R9, R6, R8 ;  /* 0x0000000609001223 */ /* 0x000fe20000010008 */
[----:B0-----:R-:W-:-:S04]  /*1bb20*/  @P2 FMUL.FTZ R12, R11, 0.69314718246459960938 ;  /* 0x3f3172180b0c2820 */ /* 0x001fc80000410000 */
[----:B------:R-:W-:Y:S01]  /*1bb30*/  @P2 FFMA.FTZ R2, R15, R7, R12 ;  /* 0x000000070f022223 */ /* 0x000fe2000001000c */
[-C--:B---3--:R-:W-:Y:S01]  /*1bb40*/  FMUL.FTZ R3, R4, R5.reuse ;  /* 0x0000000504037220 */ /* 0x088fe20000410000 */
        /* <DEDUP_REMOVED lines=129> */
.L_x_1800:
[----:B------:R-:W-:Y:S05]  /*1c360*/  WARPSYNC.ALL ;  /* 0x0000000000007948 */ /* 0x000fea0003800000 */
[----:B------:R-:W0:Y:S08]  /*1c370*/  S2UR UR39, SR_CgaCtaId ;  /* 0x00000000002779c3 */ /* 0x000e300000008800 */
[----:B------:R-:W-:Y:S06]  /*1c380*/  BAR.SYNC.DEFER_BLOCKING 0x5, 0x180 ;  /* 0x0146000000007b1d */ /* 0x000fec0000010000 */
[----:B------:R-:W-:Y:S01]  /*1c390*/  UMOV UR4, 0x400 ;  /* 0x0000040000047882 */ /* 0x000fe20000000000 */
[----:B------:R-:W-:Y:S01]  /*1c3a0*/  BSSY B0, `(.L_x_1936) ;  /* 0x0000394000007945 */ /* 0x000fe20003800000 */
[----:B0-----:R-:W-:-:S06]  /*1c3b0*/  ULEA UR4, UR39, UR4, 0x18 ;  /* 0x0000000427047291 */ /* 0x001fcc000f8ec03f */
[----:B------:R-:W-:-:S05]  /*1c3c0*/  IMAD.U32 R184, RZ, RZ, UR4 ;  /* 0x00000004ffb87e24 */ /* 0x000fca000f8e00ff */
[----:B------:R0:W1:Y:S01]  /*1c3d0*/  LDS.128 R20, [R184+0x284d0] ;  /* 0x0284d000b8147984 */ /* 0x0000620000000c00 */
[----:B------:R-:W-:Y:S06]  /*1c3e0*/  BAR.ARV 0x4, 0x180 ;  /* 0x0106000000007b1d */ /* 0x000fec0000002000 */
[----:B------:R-:W-:Y:S05]  /*1c3f0*/  @P0 BRA `(.L_x_1937) ;  /* 0x0000002800e00947 */ /* 0x000fea0003800000 */
[----:B------:R-:W2:Y:S01]  /*1c400*/  LDL R140, [R1+0x18] ;  /* 0x00001800018c7983 */ /* 0x000ea20000100800 */
[----:B------:R-:W-:Y:S01]  /*1c410*/  F2FP.BF16.F32.PACK_AB R4, R4, R25 ;  /* 0x000000190404723e */ /* 0x000fe200000010ff */
[----:B------:R-:W-:Y:S01]  /*1c420*/  ULDC.64 UR4, c[0x4][0x128] ;  /* 0x01004a0000047ab9 */ /* 0x000fe20000000a00 */
[----:B------:R-:W-:Y:S01]  /*1c430*/  F2FP.BF16.F32.PACK_AB R25, R13, R56 ;  /* 0x000000380d19723e */ /* 0x000fe200000010ff */
[----:B------:R-:W3:Y:S01]  /*1c440*/  S2R R134, SR_TID.X ;  /* 0x0000000000867919 */ /* 0x000ee20000002100 */
[----:B------:R-:W4:Y:S01]  /*1c450*/  S2R R13, SR_SWINHI ;  /* 0x00000000000d7919 */ /* 0x000f220000002f00 */
[----:B-----5:R-:W-:Y:S02]  /*1c460*/  F2FP.BF16.F32.PACK_AB R39, R31, R116 ;  /* 0x000000741f27723e */ /* 0x020fe400000010ff */
        /* <DEDUP_REMOVED lines=13> */
[----:B---3--:R-:W-:Y:S01]  /*1c540*/  IMAD.SHL.U32 R3, R134, 0x4, RZ ;  /* 0x0000000486037824 */ /* 0x008fe200078e00ff */
[----:B------:R-:W-:-:S02]  /*1c550*/  MOV R76, R184 ;  /* 0x000000b8004c7202 */ /* 0x000fc40000000f00 */
[----:B----4-:R-:W-:Y:S02]  /*1c560*/  MOV R77, R13 ;  /* 0x0000000d004d7202 */ /* 0x010fe40000000f00 */
        /* <DEDUP_REMOVED lines=9> */
[----:B------:R-:W-:Y:S02]  /*1c600*/  LOP3.LUT R3, R3, 0xc, RZ, 0xc0, !PT ;  /* 0x0000000c03037812 */ /* 0x000fe400078ec0ff */
[----:B------:R-:W-:-:S02]  /*1c610*/  F2FP.BF16.F32.PACK_AB R54, R54, R51 ;  /* 0x000000333636723e */ /* 0x000fc400000010ff */
[----:B------:R-:W-:Y:S02]  /*1c620*/  F2FP.BF16.F32.PACK_AB R14, R14, R57 ;  /* 0x000000390e0e723e */ /* 0x000fe400000010ff */
[----:B------:R-:W-:Y:S02]  /*1c630*/  F2FP.BF16.F32.PACK_AB R62, R62, R59 ;  /* 0x0000003b3e3e723e */ /* 0x000fe400000010ff */
[----:B------:R-:W-:Y:S02]  /*1c640*/  F2FP.BF16.F32.PACK_AB R64, R45, R88 ;  /* 0x000000582d40723e */ /* 0x000fe400000010ff */
[----:B------:R-:W-:Y:S02]  /*1c650*/  F2FP.BF16.F32.PACK_AB R136, R93, R136 ;  /* 0x000000885d88723e */ /* 0x000fe400000010ff */
[----:B------:R-:W-:Y:S02]  /*1c660*/  IADD3 R26, P0, R3, UR4, RZ ;  /* 0x00000004031a7c10 */ /* 0x000fe4000ff1e0ff */
[----:B------:R-:W-:-:S02]  /*1c670*/  F2FP.BF16.F32.PACK_AB R47, R47, R50 ;  /* 0x000000322f2f723e */ /* 0x000fc400000010ff */
[----:B------:R-:W-:Y:S01]  /*1c680*/  F2FP.BF16.F32.PACK_AB R55, R55, R58 ;  /* 0x0000003a3737723e */ /* 0x000fe200000010ff */
[----:B------:R-:W-:Y:S01]  /*1c690*/  IMAD.X R27, RZ, RZ, UR5, P0 ;  /* 0x00000005ff1b7e24 */ /* 0x000fe200080e06ff */
[----:B------:R-:W-:Y:S02]  /*1c6a0*/  F2FP.BF16.F32.PACK_AB R129, R92, R129 ;  /* 0x000000815c81723e */ /* 0x000fe400000010ff */
[----:B-1----:R-:W-:Y:S02]  /*1c6b0*/  F2FP.BF16.F32.PACK_AB R20, R6, R33 ;  /* 0x000000210614723e */ /* 0x002fe400000010ff */
[----:B------:R-:W-:Y:S01]  /*1c6c0*/  LOP3.LUT P0, R6, R134, 0x3, RZ, 0xc0, !PT ;  /* 0x0000000386067812 */ /* 0x000fe2000780c0ff */
[----:B------:R1:W5:Y:S01]  /*1c6d0*/  LDG.E.CONSTANT R3, desc[UR36][R26.64] ;  /* 0x000000241a037981 */ /* 0x000362000c1e9900 */
[----:B------:R-:W-:Y:S01]  /*1c6e0*/  F2FP.BF16.F32.PACK_AB R8, R8, R41 ;  /* 0x000000290808723e */ /* 0x000fe200000010ff */
[----:B------:R-:W-:Y:S01]  /*1c6f0*/  UMOV UR4, 0xffffffff ;  /* 0xffffffff00047882 */ /* 0x000fe20000000000 */
[----:B------:R-:W-:-:S02]  /*1c700*/  F2FP.BF16.F32.PACK_AB R72, R29, R72 ;  /* 0x000000481d48723e */ /* 0x000fc400000010ff */
[----:B------:R-:W-:Y:S02]  /*1c710*/  ISETP.EQ.OR P0, PT, R6, 0x3, !P0 ;  /* 0x000000030600780c */ /* 0x000fe40004702670 */
[----:B------:R-:W-:Y:S02]  /*1c720*/  F2FP.BF16.F32.PACK_AB R35, R38, R35 ;  /* 0x000000232623723e */ /* 0x000fe400000010ff */
[----:B------:R-:W-:Y:S02]  /*1c730*/  F2FP.BF16.F32.PACK_AB R7, R7, R32 ;  /* 0x000000200707723e */ /* 0x000fe400000010ff */
[----:B------:R-:W-:Y:S02]  /*1c740*/  F2FP.BF16.F32.PACK_AB R9, R9, R40 ;  /* 0x000000280909723e */ /* 0x000fe400000010ff */
[----:B------:R-:W-:Y:S02]  /*1c750*/  F2FP.BF16.F32.PACK_AB R38, R28, R65 ;  /* 0x000000411c26723e */ /* 0x000fe400000010ff */
[----:B------:R-:W-:-:S02]  /*1c760*/  F2FP.BF16.F32.PACK_AB R73, R36, R73 ;  /* 0x000000492449723e */ /* 0x000fc400000010ff */
[----:B------:R-:W-:Y:S02]  /*1c770*/  SEL R13, R5, R4, P0 ;  /* 0x00000004050d7207 */ /* 0x000fe40000000000 */
[----:B------:R-:W-:Y:S02]  /*1c780*/  SEL R4, R4, R5, P0 ;  /* 0x0000000504047207 */ /* 0x000fe40000000000 */
        /* <DEDUP_REMOVED lines=72> */
[----:B------:R-:W-:Y:S02]  /*1cc10*/  LOP3.LUT R44, R44, R45, RZ, 0x3c, !PT ;  /* 0x0000002d2c2c7212 */ /* 0x000fe400078e3cff */
[----:B------:R-:W-:-:S02]  /*1cc20*/  IADD3.X R45, RZ, R53, RZ, P4, !PT ;  /* 0x00000035ff2d7210 */ /* 0x000fc400027fe4ff */
[C---:B-1----:R-:W-:Y:S02]  /*1cc30*/  IADD3 R27, P3, R52.reuse, 0x4020, RZ ;  /* 0x00004020341b7810 */ /* 0x042fe40007f7e0ff */
        /* <DEDUP_REMOVED lines=15> */
[----:B------:R-:W-:Y:S02]  /*1cd30*/  SHF.R.U64 R5, R5, 0x3, RZ ;  /* 0x0000000305057819 */ /* 0x000fe400000012ff */
        /* <DEDUP_REMOVED lines=26> */
[----:B------:R-:W-:Y:S01]  /*1cee0*/  MOV R101, R40 ;  /* 0x0000002800657202 */ /* 0x000fe20000000f00 */
[----:B------:R-:W-:Y:S06]  /*1cef0*/  BRA.DIV UR4, `(.L_x_1938) ;  /* 0x000000c604707947 */ /* 0x000fec000b800000 */
[----:B------:R-:W-:Y:S01]  /*1cf00*/  SEL R26, R7, R20, P0 ;  /* 0x00000014071a7207 */ /* 0x000fe20000000000 */
[----:B-----5:R-:W-:Y:S01]  /*1cf10*/  SHFL.IDX PT, R10, R13, R3, 0x1c1f ;  /* 0x001c1f030d0a7589 */ /* 0x020fe200000e0000 */
[----:B------:R-:W-:Y:S02]  /*1cf20*/  SEL R7, R20, R7, P0 ;  /* 0x0000000714077207 */ /* 0x000fe40000000000 */
[----:B------:R-:W-:Y:S02]  /*1cf30*/  SEL R28, R9, R8, P0 ;  /* 0x00000008091c7207 */ /* 0x000fe40000000000 */
[----:B------:R-:W-:Y:S01]  /*1cf40*/  SEL R8, R8, R9, P0 ;  /* 0x0000000908087207 */ /* 0x000fe20000000000 */
[----:B------:R-:W-:Y:S01]  /*1cf50*/  SHFL.IDX PT, R26, R26, R3, 0x1c1f ;  /* 0x001c1f031a1a7589 */ /* 0x000fe200000e0000 */
[----:B------:R-:W-:Y:S02]  /*1cf60*/  LOP3.LUT R20, R3, 0x2, RZ, 0x3c, !PT ;  /* 0x0000000203147812 */ /* 0x000fe400078e3cff */
[----:B------:R-:W-:Y:S01]  /*1cf70*/  SEL R32, R11, R12, P0 ;  /* 0x0000000c0b207207 */ /* 0x000fe20000000000 */
[----:B------:R-:W-:Y:S01]  /*1cf80*/  SHFL.IDX PT, R28, R28, R3, 0x1c1f ;  /* 0x001c1f031c1c7589 */ /* 0x000fe200000e0000 */
[----:B------:R-:W-:-:S02]  /*1cf90*/  SEL R9, R12, R11, P0 ;  /* 0x0000000b0c097207 */ /* 0x000fc40000000000 */
[----:B------:R-:W-:Y:S01]  /*1cfa0*/  SEL R36, R25, R14, P0 ;  /* 0x0000000e19247207 */ /* 0x000fe20000000000 */
[----:B------:R-:W1:Y:S01]  /*1cfb0*/  SHFL.IDX PT, R37, R4, R20, 0x1c1f ;  /* 0x001c1f1404257589 */ /* 0x000e6200000e0000 */
[----:B------:R-:W-:Y:S02]  /*1cfc0*/  SEL R40, R15, R38, P0 ;  /* 0x000000260f287207 */ /* 0x000fe40000000000 */
[----:B------:R-:W-:Y:S01]  /*1cfd0*/  SEL R27, R38, R15, P0 ;  /* 0x0000000f261b7207 */ /* 0x000fe20000000000 */
[----:B------:R-:W2:Y:S01]  /*1cfe0*/  SHFL.IDX PT, R7, R7, R20, 0x1c1f ;  /* 0x001c1f1407077589 */ /* 0x000ea200000e0000 */
        /* <DEDUP_REMOVED lines=17> */
[----:B------:R-:W3:Y:S01]  /*1d100*/  SHFL.IDX PT, R29, R29, R20, 0x1c1f ;  /* 0x001c1f141d1d7589 */ /* 0x000ee200000e0000 */
        /* <DEDUP_REMOVED lines=53> */
[----:B------:R2:W0:Y:S01]  /*1d460*/  SHFL.IDX PT, R99, R8, R20, 0x1c1f ;  /* 0x001c1f1408637589 */ /* 0x00042200000e0000 */
[----:B------:R-:W-:Y:S02]  /*1d470*/  SEL R111, R118, R111, P0 ;  /* 0x0000006f766f7207 */ /* 0x000fe40000000000 */
[----:B------:R-:W-:Y:S01]  /*1d480*/  SEL R133, R132, R133, P0 ;  /* 0x0000008584857207 */ /* 0x000fe20000000000 */
[----:B------:R-:W0:Y:S01]  /*1d490*/  SHFL.IDX PT, R46, R48, R3, 0x1c1f ;  /* 0x001c1f03302e7589 */ /* 0x000e2200000e0000 */
[----:B------:R-:W-:-:S02]  /*1d4a0*/  SEL R64, R34, R35, P0 ;  /* 0x0000002322407207 */ /* 0x000fc40000000000 */
[----:B------:R-:W-:Y:S01]  /*1d4b0*/  SEL R6, R135, R102, P0 ;  /* 0x0000006687067207 */ /* 0x000fe20000000000 */
[----:B------:R4:W-:Y:S01]  /*1d4c0*/  SHFL.IDX PT, R34, R40, R3, 0x1c1f ;  /* 0x001c1f0328227589 */ /* 0x0009e200000e0000 */
[----:B------:R-:W-:Y:S02]  /*1d4d0*/  SEL R5, R102, R135, P0 ;  /* 0x0000008766057207 */ /* 0x000fe40000000000 */
[----:B-1----:R-:W-:Y:S01]  /*1d4e0*/  SEL R4, R10, R37, P0 ;  /* 0x000000250a047207 */ /* 0x002fe20000000000 */
[----:B------:R1:W-:Y:S01]  /*1d4f0*/  SHFL.IDX PT, R65, R72, R3, 0x1c1f ;  /* 0x001c1f0348417589 */ /* 0x0003e200000e0000 */
[----:B--2---:R-:W-:Y:S02]  /*1d500*/  SEL R8, R26, R7, P0 ;  /* 0x000000071a087207 */ /* 0x004fe40000000000 */
[----:B---3--:R-:W-:Y:S01]  /*1d510*/  SEL R36, R38, R29, P0 ;  /* 0x0000001d26247207 */ /* 0x008fe20000000000 */
[----:B------:R-:W-:Y:S01]  /*1d520*/  SHFL.IDX PT, R35, R106, R3, 0x1c1f ;  /* 0x001c1f036a237589 */ /* 0x000fe200000e0000 */
[----:B------:R-:W-:-:S02]  /*1d530*/  SEL R38, R29, R38, P0 ;  /* 0x000000261d267207 */ /* 0x000fc40000000000 */
[----:B----4-:R-:W-:Y:S01]  /*1d540*/  SEL R40, R42, R31, P0 ;  /* 0x0000001f2a287207 */ /* 0x010fe20000000000 */
[----:B------:R-:W-:Y:S01]  /*1d550*/  SHFL.IDX PT, R51, R114, R3, 0x1c1f ;  /* 0x001c1f0372337589 */ /* 0x000fe200000e0000 */
[----:B------:R-:W-:Y:S02]  /*1d560*/  SEL R42, R31, R42, P0 ;  /* 0x0000002a1f2a7207 */ /* 0x000fe40000000000 */
[----:B------:R-:W-:Y:S01]  /*1d570*/  SEL R48, R50, R45, P0 ;  /* 0x0000002d32307207 */ /* 0x000fe20000000000 */
[----:B------:R-:W-:Y:S01]  /*1d580*/  SHFL.IDX PT, R55, R116, R3, 0x1c1f ;  /* 0x001c1f0374377589 */ /* 0x000fe200000e0000 */
[----:B0-----:R-:W-:Y:S02]  /*1d590*/  SEL R12, R28, R99, P0 ;  /* 0x000000631c0c7207 */ /* 0x001fe40000000000 */
        /* <DEDUP_REMOVED lines=9> */
[----:B-1----:R-:W-:Y:S01]  /*1d630*/  SEL R72, R74, R41, P0 ;  /* 0x000000294a487207 */ /* 0x002fe20000000000 */
[----:B------:R-:W-:Y:S01]  /*1d640*/  SHFL.IDX PT, R53, R53, R20, 0x1c1f ;  /* 0x001c1f1435357589 */ /* 0x000fe200000e0000 */
[----:B------:R-:W-:-:S02]  /*1d650*/  SEL R46, R33, R46, P0 ;  /* 0x0000002e212e7207 */ /* 0x000fc40000000000 */
[----:B------:R-:W-:Y:S01]  /*1d660*/  SEL R50, R45, R50, P0 ;  /* 0x000000322d327207 */ /* 0x000fe20000000000 */
[----:B------:R-:W0:Y:S01]  /*1d670*/  SHFL.IDX PT, R98, R83, R20, 0x1c1f ;  /* 0x001c1f1453627589 */ /* 0x000e2200000e0000 */
[----:B------:R-:W-:Y:S02]  /*1d680*/  SEL R54, R61, R54, P0 ;  /* 0x000000363d367207 */ /* 0x000fe40000000000 */
[----:B------:R-:W-:Y:S01]  /*1d690*/  SEL R70, R57, R70, P0 ;  /* 0x0000004639467207 */ /* 0x000fe20000000000 */
[----:B------:R-:W1:Y:S01]  /*1d6a0*/  SHFL.IDX PT, R102, R105, R20, 0x1c1f ;  /* 0x001c1f1469667589 */ /* 0x000e6200000e0000 */
[----:B------:R-:W-:-:S03]  /*1d6b0*/  SEL R74, R41, R74, P0 ;  /* 0x0000004a294a7207 */ /* 0x000fc60000000000 */
[----:B------:R-:W2:Y:S04]  /*1d6c0*/  SHFL.IDX PT, R104, R107, R20, 0x1c1f ;  /* 0x001c1f146b687589 */ /* 0x000ea800000e0000 */
[----:B------:R-:W-:Y:S04]  /*1d6d0*/  SHFL.IDX PT, R58, R58, R3, 0x1c1f ;  /* 0x001c1f033a3a7589 */ /* 0x000fe800000e0000 */
[----:B------:R-:W-:Y:S04]  /*1d6e0*/  SHFL.IDX PT, R62, R56, R3, 0x1c1f ;  /* 0x001c1f03383e7589 */ /* 0x000fe800000e0000 */
[----:B------:R-:W-:Y:S04]  /*1d6f0*/  SHFL.IDX PT, R66, R66, R3, 0x1c1f ;  /* 0x001c1f0342427589 */ /* 0x000fe800000e0000 */
[----:B------:R3:W-:Y:S01]  /*1d700*/  SHFL.IDX PT, R47, R24, R3, 0x1c1f ;  /* 0x001c1f03182f7589 */ /* 0x0007e200000e0000 */
[----:B0-----:R-:W-:-:S02]  /*1d710*/  SEL R13, R69, R98, P0 ;  /* 0x00000062450d7207 */ /* 0x001fc40000000000 */
[----:B------:R-:W-:Y:S01]  /*1d720*/  SEL R15, R98, R69, P0 ;  /* 0x00000045620f7207 */ /* 0x000fe20000000000 */
[----:B------:R-:W-:Y:S01]  /*1d730*/  SHFL.IDX PT, R71, R126, R3, 0x1c1f ;  /* 0x001c1f037e477589 */ /* 0x000fe200000e0000 */
[----:B-1----:R-:W-:-:S03]  /*1d740*/  SEL R25, R65, R102, P0 ;  /* 0x0000006641197207 */ /* 0x002fc60000000000 */
[----:B------:R-:W0:Y:S01]  /*1d750*/  SHFL.IDX PT, R81, R81, R20, 0x1c1f ;  /* 0x001c1f1451517589 */ /* 0x000e2200000e0000 */
[----:B--2---:R-:W-:Y:S02]  /*1d760*/  SEL R29, R49, R104, P0 ;  /* 0x00000068311d7207 */ /* 0x004fe40000000000 */
[----:B---3--:R-:W-:Y:S01]  /*1d770*/  SEL R24, R32, R9, P0 ;  /* 0x0000000920187207 */ /* 0x008fe20000000000 */
[----:B------:R-:W1:Y:S01]  /*1d780*/  SHFL.IDX PT, R85, R85, R20, 0x1c1f ;  /* 0x001c1f1455557589 */ /* 0x000e6200000e0000 */
[----:B------:R-:W-:-:S03]  /*1d790*/  SEL R31, R104, R49, P0 ;  /* 0x00000031681f7207 */ /* 0x000fc60000000000 */
[----:B------:R-:W-:Y:S04]  /*1d7a0*/  SHFL.IDX PT, R79, R79, R20, 0x1c1f ;  /* 0x001c1f144f4f7589 */ /* 0x000fe800000e0000 */
[----:B------:R-:W2:Y:S04]  /*1d7b0*/  SHFL.IDX PT, R106, R109, R20, 0x1c1f ;  /* 0x001c1f146d6a7589 */ /* 0x000ea800000e0000 */
[----:B------:R-:W-:Y:S04]  /*1d7c0*/  SHFL.IDX PT, R108, R113, R20, 0x1c1f ;  /* 0x001c1f14716c7589 */ /* 0x000fe800000e0000 */
[----:B------:R-:W3:Y:S04]  /*1d7d0*/  SHFL.IDX PT, R110, R115, R20, 0x1c1f ;  /* 0x001c1f14736e7589 */ /* 0x000ee800000e0000 */
[----:B------:R-:W4:Y:S01]  /*1d7e0*/  SHFL.IDX PT, R112, R117, R20, 0x1c1f ;  /* 0x001c1f1475707589 */ /* 0x000f2200000e0000 */
[----:B0-----:R-:W-:-:S02]  /*1d7f0*/  SEL R56, R58, R81, P0 ;  /* 0x000000513a387207 */ /* 0x001fc40000000000 */
[----:B------:R-:W-:Y:S01]  /*1d800*/  SEL R58, R81, R58, P0 ;  /* 0x0000003a513a7207 */ /* 0x000fe20000000000 */
[----:B------:R-:W0:Y:S01]  /*1d810*/  SHFL.IDX PT, R114, R121, R20, 0x1c1f ;  /* 0x001c1f1479727589 */ /* 0x000e2200000e0000 */
[----:B-1----:R-:W-:Y:S02]  /*1d820*/  SEL R60, R62, R85, P0 ;  /* 0x000000553e3c7207 */ /* 0x002fe40000000000 */
[----:B------:R-:W-:Y:S01]  /*1d830*/  SEL R62, R85, R62, P0 ;  /* 0x0000003e553e7207 */ /* 0x000fe20000000000 */
[----:B------:R-:W-:Y:S04]  /*1d840*/  SHFL.IDX PT, R116, R103, R20, 0x1c1f ;  /* 0x001c1f1467747589 */ /* 0x000fe800000e0000 */
[----:B------:R-:W1:Y:S01]  /*1d850*/  SHFL.IDX PT, R118, R111, R20, 0x1c1f ;  /* 0x001c1f146f767589 */ /* 0x000e6200000e0000 */
[----:B--2---:R-:W-:-:S02]  /*1d860*/  SEL R33, R35, R106, P0 ;  /* 0x0000006a23217207 */ /* 0x004fc40000000000 */
[----:B------:R-:W-:Y:S01]  /*1d870*/  SEL R35, R106, R35, P0 ;  /* 0x000000236a237207 */ /* 0x000fe20000000000 */
[----:B------:R-:W2:Y:S04]  /*1d880*/  SHFL.IDX PT, R120, R119, R20, 0x1c1f ;  /* 0x001c1f1477787589 */ /* 0x000ea800000e0000 */
[----:B------:R-:W2:Y:S01]  /*1d890*/  SHFL.IDX PT, R122, R127, R20, 0x1c1f ;  /* 0x001c1f147f7a7589 */ /* 0x000ea200000e0000 */
[----:B---3--:R-:W-:Y:S02]  /*1d8a0*/  SEL R41, R43, R110, P0 ;  /* 0x0000006e2b297207 */ /* 0x008fe40000000000 */
[----:B------:R-:W-:Y:S01]  /*1d8b0*/  SEL R43, R110, R43, P0 ;  /* 0x0000002b6e2b7207 */ /* 0x000fe20000000000 */
[----:B------:R-:W3:Y:S01]  /*1d8c0*/  SHFL.IDX PT, R124, R133, R20, 0x1c1f ;  /* 0x001c1f14857c7589 */ /* 0x000ee200000e0000 */
[----:B----4-:R-:W-:-:S02]  /*1d8d0*/  SEL R45, R47, R112, P0 ;  /* 0x000000702f2d7207 */ /* 0x010fc40000000000 */
[----:B------:R-:W-:Y:S01]  /*1d8e0*/  SEL R47, R112, R47, P0 ;  /* 0x0000002f702f7207 */ /* 0x000fe20000000000 */
[----:B------:R4:W-:Y:S01]  /*1d8f0*/  SHFL.IDX PT, R78, R64, R3, 0x1c1f ;  /* 0x001c1f03404e7589 */ /* 0x0009e200000e0000 */
[----:B0-----:R-:W-:Y:S02]  /*1d900*/  SEL R49, R51, R114, P0 ;  /* 0x0000007233317207 */ /* 0x001fe40000000000 */
[----:B------:R-:W-:Y:S01]  /*1d910*/  SEL R51, R114, R51, P0 ;  /* 0x0000003372337207 */ /* 0x000fe20000000000 */
[----:B------:R-:W0:Y:S04]  /*1d920*/  SHFL.IDX PT, R73, R73, R20, 0x1c1f ;  /* 0x001c1f1449497589 */ /* 0x000e2800000e0000 */
[----:B------:R3:W0:Y:S01]  /*1d930*/  SHFL.IDX PT, R75, R6, R3, 0x1c1f ;  /* 0x001c1f03064b7589 */ /* 0x00062200000e0000 */
[----:B-1----:R-:W-:-:S02]  /*1d940*/  SEL R57, R59, R118, P0 ;  /* 0x000000763b397207 */ /* 0x002fc40000000000 */
[----:B----4-:R-:W-:Y:S01]  /*1d950*/  SEL R64, R66, R79, P0 ;  /* 0x0000004f42407207 */ /* 0x010fe20000000000 */
[----:B------:R1:W4:Y:S01]  /*1d960*/  SHFL.IDX PT, R126, R5, R20, 0x1c1f ;  /* 0x001c1f14057e7589 */ /* 0x00032200000e0000 */
[----:B--2---:R-:W-:Y:S02]  /*1d970*/  SEL R61, R63, R120, P0 ;  /* 0x000000783f3d7207 */ /* 0x004fe40000000000 */
[----:B------:R-:W-:Y:S02]  /*1d980*/  SEL R66, R79, R66, P0 ;  /* 0x000000424f427207 */ /* 0x000fe40000000000 */
[----:B------:R-:W-:Y:S02]  /*1d990*/  SEL R59, R118, R59, P0 ;  /* 0x0000003b763b7207 */ /* 0x000fe40000000000 */
[----:B---3--:R-:W-:Y:S02]  /*1d9a0*/  SEL R6, R37, R10, P0 ;  /* 0x0000000a25067207 */ /* 0x008fe40000000000 */
[----:B------:R-:W-:Y:S01]  /*1d9b0*/  SEL R10, R7, R26, P0 ;  /* 0x0000001a070a7207 */ /* 0x000fe20000000000 */
[----:B-1----:R-:W-:Y:S01]  /*1d9c0*/  IMAD.MOV.U32 R20, RZ, RZ, RZ ;  /* 0x000000ffff147224 */ /* 0x002fe200078e00ff */
        /* <DEDUP_REMOVED lines=10> */
[----:B0-----:R-:W-:Y:S02]  /*1da70*/  SEL R9, R78, R73, P0 ;  /* 0x000000494e097207 */ /* 0x001fe40000000000 */
[----:B------:R-:W-:Y:S02]  /*1da80*/  SEL R11, R73, R78, P0 ;  /* 0x0000004e490b7207 */ /* 0x000fe40000000000 */
[----:B------:R-:W-:-:S02]  /*1da90*/  SEL R39, R108, R39, P0 ;  /* 0x000000276c277207 */ /* 0x000fc40000000000 */
[----:B------:R-:W-:Y:S02]  /*1daa0*/  SEL R55, R116, R55, P0 ;  /* 0x0000003774377207 */ /* 0x000fe40000000000 */
[----:B------:R-:W-:Y:S02]  /*1dab0*/  SEL R63, R120, R63, P0 ;  /* 0x0000003f783f7207 */ /* 0x000fe40000000000 */
[----:B------:R-:W-:Y:S02]  /*1dac0*/  SEL R67, R122, R67, P0 ;  /* 0x000000437a437207 */ /* 0x000fe40000000000 */
[----:B----4-:R-:W-:-:S07]  /*1dad0*/  SEL R71, R124, R71, P0 ;  /* 0x000000477c477207 */ /* 0x010fce0000000000 */
.L_x_2256:
[----:B------:R-:W-:Y:S05]  /*1dae0*/  WARPSYNC.ALL ;  /* 0x0000000000007948 */ /* 0x000fea0003800000 */
[----:B------:R-:W-:Y:S01]  /*1daf0*/  BAR.SYNC.DEFER_BLOCKING 0x1, 0x100 ;  /* 0x0044000000007b1d */ /* 0x000fe20000010000 */
[----:B------:R-:W-:Y:S02]  /*1db00*/  SEL R73, R75, R126, P0 ;  /* 0x0000007e4b497207 */ /* 0x000fe40000000000 */
[----:B------:R-:W-:-:S03]  /*1db10*/  SEL R75, R126, R75, P0 ;  /* 0x0000004b7e4b7207 */ /* 0x000fc60000000000 */
[----:B------:R-:W-:Y:S02]  /*1db20*/  ULDC.64 UR4, c[0x0][0xc00] ;  /* 0x0003000000047ab9 */ /* 0x000fe40000000a00 */
[----:B------:R-:W0:Y:S01]  /*1db30*/  LDC.64 R78, c[0x0][0xc00] ;  /* 0x00030000ff4e7b82 */ /* 0x000e220000000a00 */
[----:B------:R-:W-:-:S04]  /*1db40*/  ISETP.NE.U32.AND P2, PT, RZ, UR4, PT ;  /* 0x00000004ff007c0c */ /* 0x000fc8000bf45070 */
[----:B------:R-:W-:Y:S01]  /*1db50*/  ISETP.NE.AND.EX P2, PT, RZ, UR5, PT, P2 ;  /* 0x00000005ff007c0c */ /* 0x000fe2000bf45320 */
[----:B------:R-:W-:Y:S02]  /*1db60*/  ULDC.64 UR4, c[0x0][0xc08] ;  /* 0x0003020000047ab9 */ /* 0x000fe40000000a00 */
[----:B------:R-:W-:Y:S01]  /*1db70*/  ISETP.NE.U32.AND P0, PT, RZ, UR4, PT ;  /* 0x00000004ff007c0c */ /* 0x000fe2000bf05070 */
[----:B------:R-:W1:Y:S03]  /*1db80*/  LDC R80, c[0x0][0xbe8] ;  /* 0x0002fa00ff507b82 */ /* 0x000e660000000800 */
[----:B------:R-:W-:Y:S01]  /*1db90*/  ISETP.NE.AND.EX P0, PT, RZ, UR5, PT, P0 ;  /* 0x00000005ff007c0c */ /* 0x000fe2000bf05300 */
[----:B------:R2:W-:Y:S04]  /*1dba0*/  STSM.16.M88.4 [R90], R4 ;  /* 0x000000045a007844 */ /* 0x0005e80000000200 */
[----:B------:R-:W-:Y:S01]  /*1dbb0*/  STSM.16.M88.4 [R101], R8 ;  /* 0x0000000865007844 */ /* 0x000fe20000000200 */
[----:B0-----:R-:W-:-:S03]  /*1dbc0*/  IMAD.WIDE R78, R216, 0x4, R78 ;  /* 0x00000004d84e7825 */ /* 0x001fc600078e024e */
[----:B------:R0:W-:Y:S04]  /*1dbd0*/  STSM.16.M88.4 [R100], R12 ;  /* 0x0000000c64007844 */ /* 0x0001e80000000200 */
[----:B------:R3:W-:Y:S04]  /*1dbe0*/  STSM.16.M88.4 [R97], R24 ;  /* 0x0000001861007844 */ /* 0x0007e80000000200 */
[----:B------:R3:W-:Y:S01]  /*1dbf0*/  STSM.16.M88.4 [R96], R28 ;  /* 0x0000001c60007844 */ /* 0x0007e20000000200 */
[----:B--2---:R-:W2:Y:S03]  /*1dc00*/  @P0 LDC.64 R4, c[0x0][0xc08] ;  /* 0x00030200ff040b82 */ /* 0x004ea60000000a00 */
[----:B------:R3:W-:Y:S04]  /*1dc10*/  STSM.16.M88.4 [R95], R32 ;  /* 0x000000205f007844 */ /* 0x0007e80000000200 */
        /* <DEDUP_REMOVED lines=9> */
[----:B------:R3:W-:Y:S01]  /*1dcb0*/  STSM.16.M88.4 [R87], R72 ;  /* 0x0000004857007844 */ /* 0x0007e20000000200 */
[----:B------:R-:W-:Y:S01]  /*1dcc0*/  BAR.SYNC.DEFER_BLOCKING 0x1, 0x100 ;  /* 0x0044000000007b1d */ /* 0x000fe20000010000 */
[----:B--2---:R-:W-:-:S05]  /*1dcd0*/  @P0 IMAD.WIDE R4, R216, 0x4, R4 ;  /* 0x00000004d8040825 */ /* 0x004fca00078e0204 */
[----:B------:R-:W-:Y:S02]  /*1dce0*/  ULDC UR4, c[0x0][0xa88] ;  /* 0x0002a20000047ab9 */ /* 0x000fe40000000800 */
[----:B------:R-:W-:Y:S01]  /*1dcf0*/  MOV R3, UR4 ;  /* 0x0000000400037c02 */ /* 0x000fe20008000f00 */
[----:B------:R3:W5:Y:S01]  /*1dd00*/  @P2 LDG.E R20, desc[UR36][R78.64] ;  /* 0x000000244e142981 */ /* 0x000762000c1e1900 */
[----:B-1----:R-:W-:Y:S01]  /*1dd10*/  ISETP.NE.AND P1, PT, R80, 0x1, PT ;  /* 0x000000015000780c */ /* 0x002fe20003f25270 */
[----:B0-----:R-:W-:-:S03]  /*1dd20*/  IMAD.IADD R15, R203, 0x1, R202 ;  /* 0x00000001cb0f7824 */ /* 0x001fc600078e02ca */
[----:B------:R3:W5:Y:S09]  /*1dd30*/  @P0 LDG.E R3, desc[UR36][R4.64] ;  /* 0x0000002404030981 */ /* 0x000772000c1e1900 */
[----:B------:R-:W0:Y:S08]  /*1dd40*/  @P1 LDC R6, c[0x0][0xbec] ;  /* 0x0002fb00ff061b82 */ /* 0x000e300000000800 */
[----:B------:R-:W1:Y:S01]  /*1dd50*/  @P1 LDC R9, c[0x0][0xbf0] ;  /* 0x0002fc00ff091b82 */ /* 0x000e620000000800 */
[----:B---3--:R-:W-:Y:S05]  /*1dd60*/  @P0 BRA `(.L_x_1939) ;  /* 0x0000000000100947 */ /* 0x008fea0003800000 */
[----:B------:R-:W-:Y:S05]  /*1dd70*/  @!P2 BRA `(.L_x_1939) ;  /* 0x00000000000ca947 */ /* 0x000fea0003800000 */
[----:B------:R-:W2:Y:S04]  /*1dd80*/  LDG.E R4, desc[UR36][R78.64] ;  /* 0x000000244e047981 */ /* 0x000ea8000c1e1900 */
[----:B-----5:R-:W2:Y:S02]  /*1dd90*/  LDG.E R3, desc[UR36][R78.64+0x4] ;  /* 0x000004244e037981 */ /* 0x020ea4000c1e1900 */
[----:B--2---:R-:W-:-:S07]  /*1dda0*/  IMAD.IADD R3, R3, 0x1, -R4 ;  /* 0x0000000103037824 */ /* 0x004fce00078e0a04 */
.L_x_1939:
[----:B------:R-:W2:Y:S01]  /*1ddb0*/  LDL R14, [R1+0x14] ;  /* 0x00001400010e7983 */ /* 0x000ea20000100800 */
[----:B------:R-:W-:Y:S01]  /*1ddc0*/  SHF.R.S32.HI R82, RZ, 0x1f, R215 ;  /* 0x0000001fff527819 */ /* 0x000fe200000114d7 */
[----:B0-----:R-:W-:Y:S01]  /*1ddd0*/  @P1 IMAD.HI.U32 R4, R15, R6, RZ ;  /* 0x000000060f041227 */ /* 0x001fe200078e00ff */
[----:B------:R-:W-:Y:S01]  /*1dde0*/  ULDC.64 UR4, c[0x0][0xb90] ;  /* 0x0002e40000047ab9 */ /* 0x000fe20000000a00 */
[--C-:B-----5:R-:W-:Y:S01]  /*1ddf0*/  SHF.R.S32.HI R79, RZ, 0x1f, R20.reuse ;  /* 0x0000001fff4f7819 */ /* 0x120fe20000011414 */
[----:B------:R-:W0:Y:S01]  /*1de00*/  @P1 LDC R83, c[0x0][0xbec] ;  /* 0x0002fb00ff531b82 */ /* 0x000e220000000800 */
[----:B------:R-:W-:Y:S01]  /*1de10*/  IMAD R6, R82, UR4, RZ ;  /* 0x0000000452067c24 */ /* 0x000fe2000f8e02ff */
[----:B------:R-:W-:Y:S01]  /*1de20*/  SEL R81, R216, RZ, !P2 ;  /* 0x000000ffd8517207 */ /* 0x000fe20005000000 */
[----:B------:R-:W-:Y:S02]  /*1de30*/  IMAD.MOV.U32 R78, RZ, RZ, R20 ;  /* 0x000000ffff4e7224 */ /* 0x000fe400078e0014 */
[----:B------:R-:W-:Y:S01]  /*1de40*/  IMAD.MOV.U32 R7, RZ, RZ, R15 ;  /* 0x000000ffff077224 */ /* 0x000fe200078e000f */
[----:B-1----:R-:W-:Y:S01]  /*1de50*/  @P1 SHF.R.U32.HI R7, RZ, R9, R4 ;  /* 0x00000009ff071219 */ /* 0x002fe20000011604 */
[C---:B------:R-:W-:Y:S01]  /*1de60*/  IMAD.WIDE.U32 R4, R215.reuse, UR4, R78 ;  /* 0x00000004d7047c25 */ /* 0x040fe2000f8e004e */
[----:B------:R-:W-:Y:S01]  /*1de70*/  SHF.R.S32.HI R78, RZ, 0x1f, R216 ;  /* 0x0000001fff4e7819 */ /* 0x000fe200000114d8 */
[----:B------:R-:W1:Y:S02]  /*1de80*/  @P1 LDC R85, c[0x0][0xbf0] ;  /* 0x0002fc00ff551b82 */ /* 0x000e640000000800 */
[----:B------:R-:W-:Y:S01]  /*1de90*/  IMAD R9, R215, UR5, R6 ;  /* 0x00000005d7097c24 */ /* 0x000fe2000f8e0206 */
[----:B------:R-:W-:Y:S01]  /*1dea0*/  SEL R78, R78, RZ, !P2 ;  /* 0x000000ff4e4e7207 */ /* 0x000fe20005000000 */
[----:B------:R-:W-:Y:S01]  /*1deb0*/  IMAD.MOV R13, RZ, RZ, -R7 ;  /* 0x000000ffff0d7224 */ /* 0x000fe200078e0a07 */
[----:B------:R-:W-:Y:S01]  /*1dec0*/  ULDC.64 UR4, c[0x0][0xb98] ;  /* 0x0002e60000047ab9 */ /* 0x000fe20000000a00 */
[----:B------:R-:W-:Y:S01]  /*1ded0*/  IMAD R11, R189, 0x40, R18 ;  /* 0x00000040bd0b7824 */ /* 0x000fe200078e0212 */
[----:B------:R-:W-:Y:S01]  /*1dee0*/  IADD3 R5, R5, R9, RZ ;  /* 0x0000000905057210 */ /* 0x000fe20007ffe0ff */
[----:B------:R-:W-:-:S02]  /*1def0*/  IMAD R9, R80, R13, R15 ;  /* 0x0000000d50097224 */ /* 0x000fc400078e020f */
[----:B------:R-:W-:Y:S02]  /*1df00*/  IMAD R6, R78, UR4, RZ ;  /* 0x000000044e067c24 */ /* 0x000fe4000f8e02ff */
[----:B------:R-:W-:-:S04]  /*1df10*/  IMAD.WIDE.U32 R4, R81, UR4, R4 ;  /* 0x0000000451047c25 */ /* 0x000fc8000f8e0004 */
[----:B------:R-:W-:Y:S01]  /*1df20*/  IMAD.WIDE R76, R11, 0x2, R76 ;  /* 0x000000020b4c7825 */ /* 0x000fe200078e024c */
[----:B------:R-:W-:Y:S02]  /*1df30*/  SHF.R.S32.HI R11, RZ, 0x1f, R7 ;  /* 0x0000001fff0b7819 */ /* 0x000fe40000011407 */
[----:B------:R-:W-:Y:S01]  /*1df40*/  IADD3 R4, P0, R7, R4, RZ ;  /* 0x0000000407047210 */ /* 0x000fe20007f1e0ff */
[----:B------:R-:W-:Y:S01]  /*1df50*/  IMAD R8, R81, UR5, R6 ;  /* 0x0000000551087c24 */ /* 0x000fe2000f8e0206 */
[----:B------:R-:W-:Y:S01]  /*1df60*/  SHF.R.S32.HI R6, RZ, 0x1f, R9 ;  /* 0x0000001fff067819 */ /* 0x000fe20000011409 */
[----:B------:R-:W-:Y:S01]  /*1df70*/  ULDC.64 UR4, c[0x0][0xb88] ;  /* 0x0002e20000047ab9 */ /* 0x000fe20000000a00 */
[----:B------:R-:W-:Y:S01]  /*1df80*/  IADD3 R13, P3, R76, 0x2000, RZ ;  /* 0x000020004c0d7810 */ /* 0x000fe20007f7e0ff */
[----:B------:R-:W-:Y:S01]  /*1df90*/  IMAD R3, R3, R80, RZ ;  /* 0x0000005003037224 */ /* 0x000fe200078e02ff */
[----:B------:R-:W-:Y:S01]  /*1dfa0*/  IADD3.X R5, R11, R5, R8, P0, !PT ;  /* 0x000000050b057210 */ /* 0x000fe200007fe408 */
[----:B------:R-:W-:Y:S01]  /*1dfb0*/  IMAD R6, R6, UR4, RZ ;  /* 0x0000000406067c24 */ /* 0x000fe2000f8e02ff */
[----:B------:R-:W-:-:S02]  /*1dfc0*/  IADD3 R7, P2, R76, 0x1000, RZ ;  /* 0x000010004c077810 */ /* 0x000fc40007f5e0ff */
[----:B------:R-:W-:Y:S01]  /*1dfd0*/  LOP3.LUT R12, R13, 0x380, RZ, 0xc0, !PT ;  /* 0x000003800d0c7812 */ /* 0x000fe200078ec0ff */
[C---:B------:R-:W-:Y:S01]  /*1dfe0*/  IMAD R11, R9.reuse, UR5, R6 ;  /* 0x00000005090b7c24 */ /* 0x040fe2000f8e0206 */
[----:B------:R-:W-:Y:S01]  /*1dff0*/  IADD3 R25, P5, R76, 0x3000, RZ ;  /* 0x000030004c197810 */ /* 0x000fe20007fbe0ff */
[----:B------:R-:W-:Y:S01]  /*1e000*/  IMAD.WIDE.U32 R4, R9, UR4, R4 ;  /* 0x0000000409047c25 */ /* 0x000fe2000f8e0004 */
[----:B------:R-:W-:Y:S01]  /*1e010*/  ULDC.64 UR4, c[0x0][0xb50] ;  /* 0x0002d40000047ab9 */ /* 0x000fe20000000a00 */
[----:B------:R-:W-:Y:S02]  /*1e020*/  SHF.R.U64 R12, R12, 0x3, RZ ;  /* 0x000000030c0c7819 */ /* 0x000fe400000012ff */
[----:B------:R-:W-:Y:S01]  /*1e030*/  IMAD.IADD R5, R5, 0x1, R11 ;  /* 0x0000000105057824 */ /* 0x000fe200078e020b */
[----:B------:R-:W-:Y:S01]  /*1e040*/  LEA R6, P0, R4, UR4, 0x2 ;  /* 0x0000000404067c11 */ /* 0x000fe2000f8010ff */
[----:B------:R-:W-:Y:S01]  /*1e050*/  IMAD.X R9, RZ, RZ, R77, P2 ;  /* 0x000000ffff097224 */ /* 0x000fe200010e064d */
[----:B------:R-:W-:-:S02]  /*1e060*/  IADD3 R37, P2, R76, 0x6000, RZ ;  /* 0x000060004c257810 */ /* 0x000fc40007f5e0ff */
[----:B------:R-:W-:Y:S01]  /*1e070*/  LEA.HI.X R10, R4, UR5, R5, 0x2, P0 ;  /* 0x00000005040a7c11 */ /* 0x000fe200080f1405 */
[----:B------:R-:W-:Y:S01]  /*1e080*/  SHFL.IDX PT, R50, R6, RZ, 0x1c1f ;  /* 0x001c1fff06327589 */ /* 0x000fe200000e0000 */
[----:B------:R-:W-:Y:S01]  /*1e090*/  IADD3 R29, P0, R76, 0x4000, RZ ;  /* 0x000040004c1d7810 */ /* 0x000fe20007f1e0ff */
[----:B------:R-:W-:Y:S01]  /*1e0a0*/  ULDC.64 UR4, c[0x0][0xaa0] ;  /* 0x0002a80000047ab9 */ /* 0x000fe20000000a00 */
[----:B------:R-:W-:Y:S01]  /*1e0b0*/  LOP3.LUT R12, R12, R13, RZ, 0x3c, !PT ;  /* 0x0000000d0c0c7212 */ /* 0x000fe200078e3cff */
[----:B------:R-:W-:Y:S01]  /*1e0c0*/  IMAD.X R13, RZ, RZ, R77, P3 ;  /* 0x000000ffff0d7224 */ /* 0x000fe200018e064d */
[----:B------:R-:W-:Y:S01]  /*1e0d0*/  LOP3.LUT R28, R29, 0x380, RZ, 0xc0, !PT ;  /* 0x000003801d1c7812 */ /* 0x000fe200078ec0ff */
[----:B------:R-:W3:Y:S01]  /*1e0e0*/  SHFL.IDX PT, R51, R10, RZ, 0x1c1f ;  /* 0x001c1fff0a337589 */ /* 0x000ee200000e0000 */
[----:B------:R-:W-:Y:S02]  /*1e0f0*/  LOP3.LUT R36, R37, 0x380, RZ, 0xc0, !PT ;  /* 0x0000038025247812 */ /* 0x000fe400078ec0ff */
[----:B------:R-:W-:Y:S01]  /*1e100*/  SHF.R.U64 R28, R28, 0x3, RZ ;  /* 0x000000031c1c7819 */ /* 0x000fe200000012ff */
[----:B------:R-:W-:Y:S01]  /*1e110*/  SHFL.IDX PT, R54, R6, 0x1, 0x1c1f ;  /* 0x003c1f0006367f89 */ /* 0x000fe200000e0000 */
[----:B------:R-:W-:-:S02]  /*1e120*/  IADD3 R41, P3, R76, 0x7000, RZ ;  /* 0x000070004c297810 */ /* 0x000fc40007f7e0ff */
[----:B------:R-:W-:Y:S01]  /*1e130*/  IADD3 R33, P4, R76, 0x5000, RZ ;  /* 0x000050004c217810 */ /* 0x000fe20007f9e0ff */
[----:B------:R-:W4:Y:S01]  /*1e140*/  SHFL.IDX PT, R55, R10, 0x1, 0x1c1f ;  /* 0x003c1f000a377f89 */ /* 0x000f2200000e0000 */
[----:B------:R-:W-:Y:S01]  /*1e150*/  LOP3.LUT R28, R28, R29, RZ, 0x3c, !PT ;  /* 0x0000001d1c1c7212 */ /* 0x000fe200078e3cff */
[----:B------:R-:W-:Y:S01]  /*1e160*/  IMAD.X R29, RZ, RZ, R77, P0 ;  /* 0x000000ffff1d7224 */ /* 0x000fe200000e064d */
[----:B------:R-:W-:Y:S02]  /*1e170*/  SHF.R.U64 R36, R36, 0x3, RZ ;  /* 0x0000000324247819 */ /* 0x000fe400000012ff */
[----:B------:R-:W-:Y:S02]  /*1e180*/  LOP3.LUT R40, R41, 0x380, RZ, 0xc0, !PT ;  /* 0x0000038029287812 */ /* 0x000fe400078ec0ff */
[----:B------:R-:W-:Y:S02]  /*1e190*/  LOP3.LUT R24, R25, 0x380, RZ, 0xc0, !PT ;  /* 0x0000038019187812 */ /* 0x000fe400078ec0ff */
[----:B------:R-:W-:-:S02]  /*1e1a0*/  LOP3.LUT R32, R33, 0x380, RZ, 0xc0, !PT ;  /* 0x0000038021207812 */ /* 0x000fc400078ec0ff */
[----:B------:R-:W-:Y:S02]  /*1e1b0*/  IADD3 R49, P0, R76, 0x9000, RZ ;  /* 0x000090004c317810 */ /* 0x000fe40007f1e0ff */
[----:B------:R-:W-:Y:S02]  /*1e1c0*/  LOP3.LUT R36, R36, R37, RZ, 0x3c, !PT ;  /* 0x0000002524247212 */ /* 0x000fe400078e3cff */
[----:B------:R-:W-:Y:S02]  /*1e1d0*/  SHF.R.U64 R40, R40, 0x3, RZ ;  /* 0x0000000328287819 */ /* 0x000fe400000012ff */
[----:B------:R-:W-:Y:S02]  /*1e1e0*/  IADD3.X R37, RZ, R77, RZ, P2, !PT ;  /* 0x0000004dff257210 */ /* 0x000fe400017fe4ff */
[----:B------:R-:W-:Y:S02]  /*1e1f0*/  SHF.R.U64 R24, R24, 0x3, RZ ;  /* 0x0000000318187819 */ /* 0x000fe400000012ff */
[----:B------:R-:W-:-:S02]  /*1e200*/  SHF.R.U64 R32, R32, 0x3, RZ ;  /* 0x0000000320207819 */ /* 0x000fc400000012ff */
[----:B------:R-:W-:Y:S02]  /*1e210*/  LOP3.LUT R48, R49, 0x380, RZ, 0xc0, !PT ;  /* 0x0000038031307812 */ /* 0x000fe400078ec0ff */
[----:B------:R-:W-:Y:S02]  /*1e220*/  IADD3 R57, P2, R76, 0xb000, RZ ;  /* 0x0000b0004c397810 */ /* 0x000fe40007f5e0ff */
[----:B------:R-:W-:Y:S01]  /*1e230*/  LOP3.LUT R40, R40, R41, RZ, 0x3c, !PT ;  /* 0x0000002928287212 */ /* 0x000fe200078e3cff */
[--C-:B------:R-:W-:Y:S01]  /*1e240*/  IMAD.X R41, RZ, RZ, R77.reuse, P3 ;  /* 0x000000ffff297224 */ /* 0x100fe200018e064d */
[----:B------:R-:W-:Y:S01]  /*1e250*/  LOP3.LUT R24, R24, R25, RZ, 0x3c, !PT ;  /* 0x0000001918187212 */ /* 0x000fe200078e3cff */
[--C-:B------:R-:W-:Y:S01]  /*1e260*/  IMAD.X R25, RZ, RZ, R77.reuse, P5 ;  /* 0x000000ffff197224 */ /* 0x100fe200028e064d */
[----:B------:R-:W-:Y:S01]  /*1e270*/  LOP3.LUT R32, R32, R33, RZ, 0x3c, !PT ;  /* 0x0000002120207212 */ /* 0x000fe200078e3cff */
[----:B------:R-:W-:Y:S01]  /*1e280*/  IMAD.X R33, RZ, RZ, R77, P4 ;  /* 0x000000ffff217224 */ /* 0x000fe200020e064d */
[----:B------:R-:W-:-:S02]  /*1e290*/  SHF.R.U64 R48, R48, 0x3, RZ ;  /* 0x0000000330307819 */ /* 0x000fc400000012ff */
[----:B------:R-:W-:Y:S02]  /*1e2a0*/  LOP3.LUT R56, R57, 0x380, RZ, 0xc0, !PT ;  /* 0x0000038039387812 */ /* 0x000fe400078ec0ff */
[C---:B------:R-:W-:Y:S02]  /*1e2b0*/  IADD3 R61, P3, R76.reuse, 0xc000, RZ ;  /* 0x0000c0004c3d7810 */ /* 0x040fe40007f7e0ff */
[C---:B------:R-:W-:Y:S02]  /*1e2c0*/  IADD3 R45, P5, R76.reuse, 0x8000, RZ ;  /* 0x000080004c2d7810 */ /* 0x040fe40007fbe0ff */
[----:B------:R-:W-:Y:S02]  /*1e2d0*/  IADD3 R53, P4, R76, 0xa000, RZ ;  /* 0x0000a0004c357810 */ /* 0x000fe40007f9e0ff */
[----:B------:R-:W-:Y:S01]  /*1e2e0*/  LOP3.LUT R48, R48, R49, RZ, 0x3c, !PT ;  /* 0x0000003130307212 */ /* 0x000fe200078e3cff */
[----:B------:R-:W-:Y:S01]  /*1e2f0*/  IMAD.X R49, RZ, RZ, R77, P0 ;  /* 0x000000ffff317224 */ /* 0x000fe200000e064d */
[----:B------:R-:W-:-:S02]  /*1e300*/  SHF.R.U64 R56, R56, 0x3, RZ ;  /* 0x0000000338387819 */ /* 0x000fc400000012ff */
[----:B------:R-:W-:Y:S02]  /*1e310*/  LOP3.LUT R60, R61, 0x380, RZ, 0xc0, !PT ;  /* 0x000003803d3c7812 */ /* 0x000fe400078ec0ff */
[----:B------:R-:W-:Y:S02]  /*1e320*/  LOP3.LUT R44, R45, 0x380, RZ, 0xc0, !PT ;  /* 0x000003802d2c7812 */ /* 0x000fe400078ec0ff */
[----:B------:R-:W-:Y:S02]  /*1e330*/  LOP3.LUT R52, R53, 0x380, RZ, 0xc0, !PT ;  /* 0x0000038035347812 */ /* 0x000fe400078ec0ff */
[----:B------:R-:W-:Y:S02]  /*1e340*/  LOP3.LUT P0, RZ, R220, 0x3, RZ, 0xc0, !PT ;  /* 0x00000003dcff7812 */ /* 0x000fe4000780c0ff */
[----:B------:R-:W-:Y:S02]  /*1e350*/  LOP3.LUT R8, R7, 0x380, RZ, 0xc0, !PT ;  /* 0x0000038007087812 */ /* 0x000fe400078ec0ff */
[----:B------:R-:W-:Y:S01]  /*1e360*/  LOP3.LUT R56, R56, R57, RZ, 0x3c, !PT ;  /* 0x0000003938387212 */ /* 0x000fe200078e3cff */
[----:B------:R-:W-:Y:S01]  /*1e370*/  IMAD.X R57, RZ, RZ, R77, P2 ;  /* 0x000000ffff397224 */ /* 0x000fe200010e064d */
[----:B------:R-:W-:-:S02]  /*1e380*/  SHF.R.U64 R60, R60, 0x3, RZ ;  /* 0x000000033c3c7819 */ /* 0x000fc400000012ff */
        /* <DEDUP_REMOVED lines=8> */
[----:B------:R-:W-:Y:S01]  /*1e410*/  IMAD.X R53, RZ, RZ, R77, P4 ;  /* 0x000000ffff357224 */ /* 0x000fe200020e064d */
[----:B------:R-:W-:-:S02]  /*1e420*/  LOP3.LUT R8, R8, R7, RZ, 0x3c, !PT ;  /* 0x0000000708087212 */ /* 0x000fc400078e3cff */
[C---:B------:R-:W-:Y:S02]  /*1e430*/  IADD3 R5, P3, R76.reuse, 0xf000, RZ ;  /* 0x0000f0004c057810 */ /* 0x040fe40007f7e0ff */
[C---:B------:R-:W-:Y:S02]  /*1e440*/  IADD3 R65, P5, R76.reuse, 0xd000, RZ ;  /* 0x0000d0004c417810 */ /* 0x040fe40007fbe0ff */
[C---:B------:R-:W-:Y:S01]  /*1e450*/  IADD3 R69, P4, R76.reuse, 0xe000, RZ ;  /* 0x0000e0004c457810 */ /* 0x040fe20007f9e0ff */
[----:B------:R-:W-:Y:S01]  /*1e460*/  IMAD.X R73, RZ, RZ, R77, P3 ;  /* 0x000000ffff497224 */ /* 0x000fe200018e064d */
[----:B------:R-:W-:Y:S02]  /*1e470*/  LOP3.LUT R7, R76, 0x380, RZ, 0xc0, !PT ;  /* 0x000003804c077812 */ /* 0x000fe400078ec0ff */
[----:B------:R-:W-:Y:S02]  /*1e480*/  LOP3.LUT R64, R65, 0x380, RZ, 0xc0, !PT ;  /* 0x0000038041407812 */ /* 0x000fe400078ec0ff */
[----:B------:R-:W-:-:S02]  /*1e490*/  LOP3.LUT R68, R69, 0x380, RZ, 0xc0, !PT ;  /* 0x0000038045447812 */ /* 0x000fc400078ec0ff */
[----:B------:R-:W-:Y:S02]  /*1e4a0*/  SHF.R.U64 R7, R7, 0x3, RZ ;  /* 0x0000000307077819 */ /* 0x000fe400000012ff */
[----:B------:R-:W-:Y:S02]  /*1e4b0*/  SHF.R.U64 R64, R64, 0x3, RZ ;  /* 0x0000000340407819 */ /* 0x000fe400000012ff */
[----:B------:R-:W-:Y:S02]  /*1e4c0*/  SHF.R.U64 R68, R68, 0x3, RZ ;  /* 0x0000000344447819 */ /* 0x000fe400000012ff */
[----:B------:R-:W-:Y:S02]  /*1e4d0*/  LOP3.LUT R76, R7, R76, RZ, 0x3c, !PT ;  /* 0x0000004c074c7212 */ /* 0x000fe400078e3cff */
[----:B------:R-:W-:Y:S01]  /*1e4e0*/  LOP3.LUT R64, R64, R65, RZ, 0x3c, !PT ;  /* 0x0000004140407212 */ /* 0x000fe200078e3cff */
[--C-:B------:R-:W-:Y:S01]  /*1e4f0*/  IMAD.X R65, RZ, RZ, R77.reuse, P5 ;  /* 0x000000ffff417224 */ /* 0x100fe200028e064d */
[----:B------:R-:W-:Y:S01]  /*1e500*/  LOP3.LUT R68, R68, R69, RZ, 0x3c, !PT ;  /* 0x0000004544447212 */ /* 0x000fe200078e3cff */
[----:B------:R-:W-:Y:S01]  /*1e510*/  IMAD.X R69, RZ, RZ, R77, P4 ;  /* 0x000000ffff457224 */ /* 0x000fe200020e064d */
[----:B------:R-:W-:Y:S01]  /*1e520*/  BSSY B1, `(.L_x_1940) ;  /* 0x0000061000017945 */ /* 0x000fe20003800000 */
[----:B--2---:R-:W-:-:S05]  /*1e530*/  IMAD.IADD R4, R14, 0x1, R202 ;  /* 0x000000010e047824 */ /* 0x004fca00078e02ca */
[C---:B------:R-:W-:Y:S02]  /*1e540*/  ISETP.GE.OR P2, PT, R4.reuse, R3, P0 ;  /* 0x000000030400720c */ /* 0x040fe40000746670 */
[----:B------:R-:W-:-:S04]  /*1e550*/  IADD3 R4, R4, 0x8, RZ ;  /* 0x0000000804047810 */ /* 0x000fc80007ffe0ff */
[----:B------:R-:W-:Y:S02]  /*1e560*/  ISETP.GE.OR P0, PT, R4, R3, P0 ;  /* 0x000000030400720c */ /* 0x000fe40000706670 */
[----:B------:R-:W-:-:S04]  /*1e570*/  LOP3.LUT R4, R5, 0x380, RZ, 0xc0, !PT ;  /* 0x0000038005047812 */ /* 0x000fc800078ec0ff */
[----:B------:R-:W-:Y:S01]  /*1e580*/  SHF.R.U64 R4, R4, 0x3, RZ ;  /* 0x0000000304047819 */ /* 0x000fe200000012ff */
[----:B---3--:R-:W-:Y:S03]  /*1e590*/  @!P2 ST.E desc[UR36][R50.64], R0 ;  /* 0x000000003200a985 */ /* 0x008fe6000c101924 */
[----:B------:R-:W-:-:S03]  /*1e5a0*/  LOP3.LUT R72, R4, R5, RZ, 0x3c, !PT ;  /* 0x0000000504487212 */ /* 0x000fc600078e3cff */
[----:B----4-:R2:W-:Y:S04]  /*1e5b0*/  @!P0 ST.E desc[UR36][R54.64], R2 ;  /* 0x0000000236008985 */ /* 0x0105e8000c101924 */
[----:B------:R3:W5:Y:S04]  /*1e5c0*/  LD.E.128 R4, desc[UR36][R76.64] ;  /* 0x000000244c047980 */ /* 0x000768000c101d00 */
[----:B------:R-:W5:Y:S04]  /*1e5d0*/  LD.E.128 R8, desc[UR36][R8.64] ;  /* 0x0000002408087980 */ /* 0x000f68000c101d00 */
[----:B------:R-:W5:Y:S01]  /*1e5e0*/  LD.E.128 R12, desc[UR36][R12.64] ;  /* 0x000000240c0c7980 */ /* 0x000f62000c101d00 */
[----:B---3--:R-:W-:-:S03]  /*1e5f0*/  IMAD R77, R79, UR4, RZ ;  /* 0x000000044f4d7c24 */ /* 0x008fc6000f8e02ff */
[----:B------:R-:W5:Y:S01]  /*1e600*/  LD.E.128 R24, desc[UR36][R24.64] ;  /* 0x0000002418187980 */ /* 0x000f62000c101d00 */
[C---:B------:R-:W-:Y:S02]  /*1e610*/  IMAD R79, R20.reuse, UR5, R77 ;  /* 0x00000005144f7c24 */ /* 0x040fe4000f8e024d */
[----:B------:R-:W-:Y:S01]  /*1e620*/  IMAD.WIDE.U32 R76, R20, UR4, RZ ;  /* 0x00000004144c7c25 */ /* 0x000fe2000f8e00ff */
[----:B------:R-:W-:Y:S01]  /*1e630*/  ULDC.64 UR4, c[0x0][0xae8] ;  /* 0x0002ba0000047ab9 */ /* 0x000fe20000000a00 */
[----:B------:R-:W5:Y:S02]  /*1e640*/  LD.E.128 R28, desc[UR36][R28.64] ;  /* 0x000000241c1c7980 */ /* 0x000f64000c101d00 */
[----:B------:R-:W-:Y:S02]  /*1e650*/  IMAD.IADD R77, R77, 0x1, R79 ;  /* 0x000000014d4d7824 */ /* 0x000fe400078e024f */
[----:B------:R-:W-:Y:S01]  /*1e660*/  IMAD R79, R214, 0x20, R189 ;  /* 0x00000020d64f7824 */ /* 0x000fe200078e02bd */
[----:B------:R-:W5:Y:S01]  /*1e670*/  LD.E.128 R32, desc[UR36][R32.64] ;  /* 0x0000002420207980 */ /* 0x000f62000c101d00 */
[----:B------:R-:W-:-:S03]  /*1e680*/  IMAD R82, R82, UR4, RZ ;  /* 0x0000000452527c24 */ /* 0x000fc6000f8e02ff */
[----:B--2---:R-:W-:Y:S01]  /*1e690*/  IADD3 R2, R202, R79, RZ ;  /* 0x0000004fca027210 */ /* 0x004fe20007ffe0ff */
[C---:B------:R-:W-:Y:S01]  /*1e6a0*/  IMAD R79, R215.reuse, UR5, R82 ;  /* 0x00000005d74f7c24 */ /* 0x040fe2000f8e0252 */
[----:B------:R-:W5:Y:S01]  /*1e6b0*/  LD.E.128 R36, desc[UR36][R36.64] ;  /* 0x0000002424247980 */ /* 0x000f62000c101d00 */
[----:B------:R-:W-:Y:S01]  /*1e6c0*/  IMAD.WIDE.U32 R76, R215, UR4, R76 ;  /* 0x00000004d74c7c25 */ /* 0x000fe2000f8e004c */
[----:B------:R-:W-:Y:S02]  /*1e6d0*/  ULDC.64 UR4, c[0x0][0xaf0] ;  /* 0x0002bc0000047ab9 */ /* 0x000fe40000000a00 */
[----:B------:R-:W5:Y:S01]  /*1e6e0*/  LD.E.128 R40, desc[UR36][R40.64] ;  /* 0x0000002428287980 */ /* 0x000f62000c101d00 */
[----:B0-----:R-:W-:-:S03]  /*1e6f0*/  @P1 IMAD.HI.U32 R0, R2, R83, RZ ;  /* 0x0000005302001227 */ /* 0x001fc600078e00ff */
[----:B------:R-:W5:Y:S01]  /*1e700*/  LD.E.128 R44, desc[UR36][R44.64] ;  /* 0x000000242c2c7980 */ /* 0x000f62000c101d00 */
[----:B------:R-:W-:Y:S02]  /*1e710*/  IMAD.IADD R77, R77, 0x1, R79 ;  /* 0x000000014d4d7824 */ /* 0x000fe400078e024f */
[----:B------:R-:W-:Y:S01]  /*1e720*/  IMAD.MOV.U32 R79, RZ, RZ, R2 ;  /* 0x000000ffff4f7224 */ /* 0x000fe200078e0002 */
[----:B-1----:R-:W-:Y:S01]  /*1e730*/  @P1 SHF.R.U32.HI R79, RZ, R85, R0 ;  /* 0x00000055ff4f1219 */ /* 0x002fe20000011600 */
[----:B------:R-:W-:Y:S01]  /*1e740*/  IMAD R78, R78, UR4, RZ ;  /* 0x000000044e4e7c24 */ /* 0x000fe2000f8e02ff */
[----:B------:R-:W5:Y:S01]  /*1e750*/  LD.E.128 R48, desc[UR36][R48.64] ;  /* 0x0000002430307980 */ /* 0x000f62000c101d00 */
[C---:B------:R-:W-:Y:S01]  /*1e760*/  IMAD.WIDE.U32 R76, R81.reuse, UR4, R76 ;  /* 0x00000004514c7c25 */ /* 0x040fe2000f8e004c */
[--C-:B------:R-:W-:Y:S02]  /*1e770*/  SHF.R.S32.HI R0, RZ, 0x1f, R79.reuse ;  /* 0x0000001fff007819 */ /* 0x100fe4000001144f */
[----:B------:R-:W5:Y:S01]  /*1e780*/  LD.E.128 R52, desc[UR36][R52.64] ;  /* 0x0000002434347980 */ /* 0x000f62000c101d00 */
[----:B------:R-:W-:Y:S01]  /*1e790*/  IMAD R83, R81, UR5, R78 ;  /* 0x0000000551537c24 */ /* 0x000fe2000f8e024e */
[----:B------:R-:W-:Y:S01]  /*1e7a0*/  ULDC.64 UR4, c[0x0][0xae0] ;  /* 0x0002b80000047ab9 */ /* 0x000fe20000000a00 */
[----:B------:R-:W-:Y:S01]  /*1e7b0*/  IMAD.MOV R81, RZ, RZ, -R79 ;  /* 0x000000ffff517224 */ /* 0x000fe200078e0a4f */
[----:B------:R-:W5:Y:S01]  /*1e7c0*/  LD.E.128 R56, desc[UR36][R56.64] ;  /* 0x0000002438387980 */ /* 0x000f62000c101d00 */
[----:B------:R-:W-:-:S02]  /*1e7d0*/  IMAD R0, R0, UR4, RZ ;  /* 0x0000000400007c24 */ /* 0x000fc4000f8e02ff */
[----:B------:R-:W-:Y:S01]  /*1e7e0*/  IMAD R81, R80, R81, R2 ;  /* 0x0000005150517224 */ /* 0x000fe200078e0202 */
[----:B------:R-:W5:Y:S01]  /*1e7f0*/  LD.E.128 R60, desc[UR36][R60.64] ;  /* 0x000000243c3c7980 */ /* 0x000f62000c101d00 */
[----:B------:R-:W-:-:S03]  /*1e800*/  IMAD.IADD R77, R77, 0x1, R83 ;  /* 0x000000014d4d7824 */ /* 0x000fc600078e0253 */
[----:B------:R-:W5:Y:S01]  /*1e810*/  LD.E.128 R64, desc[UR36][R64.64] ;  /* 0x0000002440407980 */ /* 0x000f62000c101d00 */
[----:B------:R-:W-:-:S03]  /*1e820*/  IMAD R83, R79, UR5, R0 ;  /* 0x000000054f537c24 */ /* 0x000fc6000f8e0200 */
[----:B------:R-:W5:Y:S01]  /*1e830*/  LD.E.128 R68, desc[UR36][R68.64] ;  /* 0x0000002444447980 */ /* 0x000f62000c101d00 */
[----:B------:R-:W-:-:S03]  /*1e840*/  SHF.R.S32.HI R0, RZ, 0x1f, R81 ;  /* 0x0000001fff007819 */ /* 0x000fc60000011451 */
[----:B------:R-:W5:Y:S01]  /*1e850*/  LD.E.128 R72, desc[UR36][R72.64] ;  /* 0x0000002448487980 */ /* 0x000f62000c101d00 */
[----:B------:R-:W-:Y:S01]  /*1e860*/  IMAD.WIDE.U32 R76, R79, UR4, R76 ;  /* 0x000000044f4c7c25 */ /* 0x000fe2000f8e004c */
[----:B------:R-:W-:Y:S01]  /*1e870*/  ULDC.64 UR4, c[0x0][0xad8] ;  /* 0x0002b60000047ab9 */ /* 0x000fe20000000a00 */
[----:B------:R-:W-:Y:S01]  /*1e880*/  @!PT LDS RZ, [RZ] ;  /* 0x00000000fffff984 */ /* 0x000fe20000000800 */
[----:B------:R-:W-:Y:S01]  /*1e890*/  @!PT LDS RZ, [RZ] ;  /* 0x00000000fffff984 */ /* 0x000fe20000000800 */
[----:B------:R-:W-:Y:S01]  /*1e8a0*/  @!PT LDS RZ, [RZ] ;  /* 0x00000000fffff984 */ /* 0x000fe20000000800 */
[----:B------:R-:W-:Y:S01]  /*1e8b0*/  @!PT LDS RZ, [RZ] ;  /* 0x00000000fffff984 */ /* 0x000fe20000000800 */
[----:B------:R0:W-:Y:S06]  /*1e8c0*/  MEMBAR.ALL.CTA ;  /* 0x0000000000007992 */ /* 0x0001ec0000008000 */
[----:B0-----:R-:W0:Y:S01]  /*1e8d0*/  FENCE.VIEW.ASYNC.S ;  /* 0x00000000000073c6 */ /* 0x001e220000000000 */
[----:B------:R-:W-:-:S02]  /*1e8e0*/  IMAD.IADD R202, R189, 0x1, R202 ;  /* 0x00000001bdca7824 */ /* 0x000fc400078e02ca */
[----:B------:R-:W-:Y:S02]  /*1e8f0*/  IMAD.IADD R77, R77, 0x1, R83 ;  /* 0x000000014d4d7824 */ /* 0x000fe400078e0253 */
[----:B------:R-:W-:Y:S01]  /*1e900*/  IMAD R2, R0, UR4, RZ ;  /* 0x0000000400027c24 */ /* 0x000fe2000f8e02ff */
[C---:B------:R-:W-:Y:S01]  /*1e910*/  IADD3 R0, R202.reuse, 0x20, RZ ;  /* 0x00000020ca007810 */ /* 0x040fe20007ffe0ff */
[C---:B------:R-:W-:Y:S01]  /*1e920*/  IMAD.WIDE.U32 R76, R81.reuse, UR4, R76 ;  /* 0x00000004514c7c25 */ /* 0x040fe2000f8e004c */
[-C--:B------:R-:W-:Y:S02]  /*1e930*/  ISETP.GE.AND P2, PT, R202, R3.reuse, PT ;  /* 0x00000003ca00720c */ /* 0x080fe40003f46270 */
[----:B------:R-:W-:Y:S01]  /*1e940*/  ISETP.GE.AND P1, PT, R0, R3, PT ;  /* 0x000000030000720c */ /* 0x000fe20003f26270 */
[----:B------:R-:W-:Y:S01]  /*1e950*/  IMAD R79, R81, UR5, R2 ;  /* 0x00000005514f7c24 */ /* 0x000fe2000f8e0202 */
[----:B------:R-:W-:Y:S01]  /*1e960*/  ULDC.64 UR4, c[0x0][0xa80] ;  /* 0x0002a00000047ab9 */ /* 0x000fe20000000a00 */
[----:B------:R-:W-:Y:S01]  /*1e970*/  VIADD R0, R184, 0x28420 ;  /* 0x00028420b8007836 */ /* 0x000fe20000000000 */
[----:B------:R-:W-:Y:S01]  /*1e980*/  LEA R20, P3, R76, UR4, 0x1 ;  /* 0x000000044c147c11 */ /* 0x000fe2000f8608ff */
[----:B------:R-:W-:-:S02]  /*1e990*/  VIADD R2, R202, 0x40 ;  /* 0x00000040ca027836 */ /* 0x000fc40000000000 */
[----:B------:R-:W-:Y:S01]  /*1e9a0*/  IMAD.IADD R77, R77, 0x1, R79 ;  /* 0x000000014d4d7824 */ /* 0x000fe200078e024f */
[----:B------:R-:W-:Y:S01]  /*1e9b0*/  PRMT R0, RZ, 0x654, R0 ;  /* 0x00000654ff007816 */ /* 0x000fe20000000000 */
[----:B0-----:R0:W1:Y:S01]  /*1e9c0*/  SHFL.IDX PT, R82, R20, RZ, 0x181f ;  /* 0x00181fff14527589 */ /* 0x00106200000e0000 */
[----:B------:R-:W-:Y:S02]  /*1e9d0*/  ISETP.GE.AND P0, PT, R2, R3, PT ;  /* 0x000000030200720c */ /* 0x000fe40003f06270 */
[----:B------:R-:W-:Y:S01]  /*1e9e0*/  LEA.HI.X R2, R76, UR5, R77, 0x1, P3 ;  /* 0x000000054c027c11 */ /* 0x000fe200098f0c4d */
[----:B------:R2:W-:Y:S04]  /*1e9f0*/  SYNCS.ARRIVE.TRANS64.RED.A1T0 RZ, [R0+URZ], RZ ;  /* 0x000000ff00ff79a7 */ /* 0x0005e8000810043f */
[----:B--2---:R0:W2:Y:S01]  /*1ea00*/  SHFL.IDX PT, R0, R2, RZ, 0x181f ;  /* 0x00181fff02007589 */ /* 0x0040a200000e0000 */
[----:B------:R-:W-:Y:S05]  /*1ea10*/  @P2 BRA `(.L_x_1941) ;  /* 0x0000000000442947 */ /* 0x000fea0003800000 */
        /* <DEDUP_REMOVED lines=17> */
.L_x_1941:
[----:B------:R-:W-:Y:S05]  /*1eb30*/  BSYNC B1 ;  /* 0x0000000000017941 */ /* 0x000fea0003800000 */
.L_x_1940:
[----:B--2---:R2:W4:Y:S01]  /*1eb40*/  SHFL.IDX PT, R0, R2, 0x1, 0x181f ;  /* 0x00381f0002007f89 */ /* 0x00452200000e0000 */
        /* <DEDUP_REMOVED lines=8> */
[----:B---3--:R-:W-:-:S04]  /*1ebd0*/  @!P4 LEA R4, P5, R18, R30, 0x1 ;  /* 0x0000001e1204c211 */ /* 0x008fc800078a08ff */
[----:B----4-:R-:W-:Y:S02]  /*1ebe0*/  @!P4 LEA.HI.X R5, R18, R0, R19, 0x1, P5 ;  /* 0x000000001205c211 */ /* 0x010fe400028f0c13 */
        /* <DEDUP_REMOVED lines=10> */
.L_x_1943:
[----:B------:R-:W-:Y:S05]  /*1ec90*/  BSYNC B1 ;  /* 0x0000000000017941 */ /* 0x000fea0003800000 */
.L_x_1942:
[----:B----4-:R4:W0:Y:S01]  /*1eca0*/  SHFL.IDX PT, R0, R2, 0x2, 0x181f ;  /* 0x00581f0002007f89 */ /* 0x01082200000e0000 */
        /* <DEDUP_REMOVED lines=9> */
[----:B------:R-:W-:Y:S02]  /*1ed40*/  @!P2 LEA R6, P4, R191, R10, 0x1 ;  /* 0x0000000abf06a211 */ /* 0x000fe400078808ff */
[----:B0-----:R-:W-:Y:S02]  /*1ed50*/  @!P3 LEA.HI.X R5, R18, R0, R19, 0x1, P5 ;  /* 0x000000001205b211 */ /* 0x001fe400028f0c13 */
        /* <DEDUP_REMOVED lines=9> */
.L_x_1945:
[----:B------:R-:W-:Y:S05]  /*1edf0*/  BSYNC B1 ;  /* 0x0000000000017941 */ /* 0x000fea0003800000 */
.L_x_1944:
[----:B0-----:R-:W-:Y:S01]  /*1ee00*/  VIADD R0, R202, 0x60 ;  /* 0x00000060ca007836 */ /* 0x001fe20000000000 */
[----:B------:R0:W0:Y:S04]  /*1ee10*/  SHFL.IDX PT, R8, R2, 0x3, 0x181f ;  /* 0x00781f0002087f89 */ /* 0x00002800000e0000 */
[----:B------:R-:W-:Y:S01]  /*1ee20*/  ISETP.GE.AND P0, PT, R0, R3, PT ;  /* 0x000000030000720c */ /* 0x000fe20003f06270 */
[----:B--2-4-:R-:W2:-:S12]  /*1ee30*/  SHFL.IDX PT, R20, R20, 0x3, 0x181f ;  /* 0x00781f0014147f89 */ /* 0x014e9800000e0000 */
[----:B------:R-:W-:Y:S05]  /*1ee40*/  @P0 BRA `(.L_x_1946) ;  /* 0x0000000c00a40947 */ /* 0x000fea0003800000 */
[----:B------:R-:W-:Y:S02]  /*1ee50*/  ULDC UR4, c[0x0][0xac8] ;  /* 0x0002b20000047ab9 */ /* 0x000fe40000000800 */
[----:B------:R-:W-:Y:S02]  /*1ee60*/  ISETP.GE.AND P3, PT, R18, UR4, PT ;  /* 0x0000000412007c0c */ /* 0x000fe4000bf66270 */
[----:B------:R-:W-:Y:S02]  /*1ee70*/  ISETP.GE.AND P4, PT, R191, UR4, PT ;  /* 0x00000004bf007c0c */ /* 0x000fe4000bf86270 */
[----:B------:R-:W-:-:S09]  /*1ee80*/  ISETP.GE.AND P5, PT, R205, UR4, PT ;  /* 0x00000004cd007c0c */ /* 0x000fd2000bfa6270 */
[CC--:B0-2---:R-:W-:Y:S02]  /*1ee90*/  @!P3 LEA R2, P0, R18.reuse, R20.reuse, 0x1 ;  /* 0x000000141202b211 */ /* 0x0c5fe400078008ff */
        /* <DEDUP_REMOVED lines=14> */
.L_x_1937:
[----:B------:R-:W-:Y:S01]  /*1ef80*/  ULDC.64 UR4, c[0x0][0xc00] ;  /* 0x0003000000047ab9 */ /* 0x000fe20000000a00 */
[----:B------:R-:W2:Y:S01]  /*1ef90*/  LDC.64 R2, c[0x0][0xc00] ;  /* 0x00030000ff027b82 */ /* 0x000ea20000000a00 */
[----:B------:R-:W-:Y:S01]  /*1efa0*/  ISETP.NE.U32.AND P0, PT, RZ, UR4, PT ;  /* 0x00000004ff007c0c */ /* 0x000fe2000bf05070 */
[----:B------:R-:W-:-:S03]  /*1efb0*/  IMAD.MOV.U32 R0, RZ, RZ, RZ ;  /* 0x000000ffff007224 */ /* 0x000fc600078e00ff */
[----:B------:R-:W-:Y:S01]  /*1efc0*/  ISETP.NE.AND.EX P0, PT, RZ, UR5, PT, P0 ;  /* 0x00000005ff007c0c */ /* 0x000fe2000bf05300 */
[----:B------:R-:W-:Y:S02]  /*1efd0*/  ULDC.64 UR4, c[0x0][0xc08] ;  /* 0x0003020000047ab9 */ /* 0x000fe40000000a00 */
[----:B------:R-:W-:Y:S01]  /*1efe0*/  ISETP.NE.U32.AND P1, PT, RZ, UR4, PT ;  /* 0x00000004ff007c0c */ /* 0x000fe2000bf25070 */
[----:B------:R-:W3:Y:S03]  /*1eff0*/  LDC R25, c[0x0][0xbe8] ;  /* 0x0002fa00ff197b82 */ /* 0x000ee60000000800 */
[----:B------:R-:W-:Y:S01]  /*1f000*/  ISETP.NE.AND.EX P1, PT, RZ, UR5, PT, P1 ;  /* 0x00000005ff007c0c */ /* 0x000fe2000bf25310 */
[----:B--2---:R-:W-:-:S12]  /*1f010*/  IMAD.WIDE R2, R216, 0x4, R2 ;  /* 0x00000004d8027825 */ /* 0x004fd800078e0202 */
[----:B------:R-:W2:Y:S01]  /*1f020*/  @P1 LDC.64 R4, c[0x0][0xc08] ;  /* 0x00030200ff041b82 */ /* 0x000ea20000000a00 */
[----:B------:R-:W-:Y:S02]  /*1f030*/  ULDC UR4, c[0x0][0xa88] ;  /* 0x0002a20000047ab9 */ /* 0x000fe40000000800 */
[----:B------:R-:W-:Y:S01]  /*1f040*/  IMAD.U32 R6, RZ, RZ, UR4 ;  /* 0x00000004ff067e24 */ /* 0x000fe2000f8e00ff */
[----:B------:R4:W5:Y:S01]  /*1f050*/  @P0 LDG.E R0, desc[UR36][R2.64] ;  /* 0x0000002402000981 */ /* 0x000962000c1e1900 */
[----:B------:R-:W0:Y:S01]  /*1f060*/  S2R R7, SR_TID.X ;  /* 0x0000000000077919 */ /* 0x000e220000002100 */
[----:B--2---:R-:W-:-:S05]  /*1f070*/  @P1 IMAD.WIDE R4, R216, 0x4, R4 ;  /* 0x00000004d8041825 */ /* 0x004fca00078e0204 */
[----:B------:R4:W5:Y:S01]  /*1f080*/  @P1 LDG.E R6, desc[UR36][R4.64] ;  /* 0x0000002404061981 */ /* 0x000962000c1e1900 */
[----:B---3--:R-:W-:Y:S02]  /*1f090*/  ISETP.NE.AND P2, PT, R25, 0x1, PT ;  /* 0x000000011900780c */ /* 0x008fe40003f45270 */
[----:B0-----:R-:W-:-:S11]  /*1f0a0*/  IADD3 R7, R7, -0x80, RZ ;  /* 0xffffff8007077810 */ /* 0x001fd60007ffe0ff */
[----:B-1----:R-:W0:Y:S01]  /*1f0b0*/  @P2 LDC R20, c[0x0][0xbec] ;  /* 0x0002fb00ff142b82 */ /* 0x002e220000000800 */
[----:B------:R-:W-:Y:S02]  /*1f0c0*/  ISETP.GE.AND P3, PT, R7, 0x80, PT ;  /* 0x000000800700780c */ /* 0x000fe40003f66270 */
[----:B------:R-:W-:-:S05]  /*1f0d0*/  SHF.R.S32.HI R7, RZ, 0x1f, R216 ;  /* 0x0000001fff077819 */ /* 0x000fca00000114d8 */
[----:B------:R-:W1:Y:S01]  /*1f0e0*/  @P2 LDC R27, c[0x0][0xbf0] ;  /* 0x0002fc00ff1b2b82 */ /* 0x000e620000000800 */
[----:B----4-:R-:W-:Y:S05]  /*1f0f0*/  @P1 BRA `(.L_x_1947) ;  /* 0x0000000000101947 */ /* 0x010fea0003800000 */
[----:B------:R-:W-:Y:S05]  /*1f100*/  @!P0 BRA `(.L_x_1947) ;  /* 0x00000000000c8947 */ /* 0x000fea0003800000 */
[----:B------:R-:W2:Y:S04]  /*1f110*/  LDG.E R5, desc[UR36][R2.64] ;  /* 0x0000002402057981 */ /* 0x000ea8000c1e1900 */
[----:B-----5:R-:W2:Y:S02]  /*1f120*/  LDG.E R6, desc[UR36][R2.64+0x4] ;  /* 0x0000042402067981 */ /* 0x020ea4000c1e1900 */
[----:B--2---:R-:W-:-:S07]  /*1f130*/  IMAD.IADD R6, R6, 0x1, -R5 ;  /* 0x0000000106067824 */ /* 0x004fce00078e0a05 */
.L_x_1947:
[----:B------:R-:W-:Y:S01]  /*1f140*/  BSSY B1, `(.L_x_1948) ;  /* 0x000002d000017945 */ /* 0x000fe20003800000 */
[----:B------:R-:W-:Y:S02]  /*1f150*/  SHF.R.S32.HI R10, RZ, 0x1f, R215 ;  /* 0x0000001fff0a7819 */ /* 0x000fe400000114d7 */
[----:B------:R-:W-:Y:S02]  /*1f160*/  SEL R13, R216, RZ, !P0 ;  /* 0x000000ffd80d7207 */ /* 0x000fe40004000000 */
[----:B------:R-:W-:Y:S02]  /*1f170*/  SEL R12, R7, RZ, !P0 ;  /* 0x000000ff070c7207 */ /* 0x000fe40004000000 */
[----:B-----5:R-:W-:Y:S01]  /*1f180*/  SHF.R.S32.HI R11, RZ, 0x1f, R0 ;  /* 0x0000001fff0b7819 */ /* 0x020fe20000011400 */
[----:B------:R-:W-:Y:S06]  /*1f190*/  @P3 BRA `(.L_x_1949) ;  /* 0x00000000009c3947 */ /* 0x000fec0003800000 */
[----:B------:R-:W2:Y:S01]  /*1f1a0*/  S2R R3, SR_TID.X ;  /* 0x0000000000037919 */ /* 0x000ea20000002100 */
[----:B------:R-:W3:Y:S02]  /*1f1b0*/  LDC R14, c[0x0][0xbe8] ;  /* 0x0002fa00ff0e7b82 */ /* 0x000ee40000000800 */
[----:B---3--:R-:W-:Y:S01]  /*1f1c0*/  IMAD R2, R6, R14, RZ ;  /* 0x0000000e06027224 */ /* 0x008fe200078e02ff */
[----:B--2---:R-:W-:-:S04]  /*1f1d0*/  IADD3 R9, R202, -0x80, R3 ;  /* 0xffffff80ca097810 */ /* 0x004fc80007ffe003 */
[----:B------:R-:W-:-:S13]  /*1f1e0*/  ISETP.GE.AND P0, PT, R9, R2, PT ;  /* 0x000000020900720c */ /* 0x000fda0003f06270 */
[----:B------:R-:W-:Y:S05]  /*1f1f0*/  @P0 BRA `(.L_x_1949) ;  /* 0x0000000000840947 */ /* 0x000fea0003800000 */
[----:B------:R-:W-:Y:S01]  /*1f200*/  ISETP.NE.AND P0, PT, R14, 0x1, PT ;  /* 0x000000010e00780c */ /* 0x000fe20003f05270 */
[----:B------:R-:W-:Y:S01]  /*1f210*/  ULDC.64 UR4, c[0x0][0xb90] ;  /* 0x0002e40000047ab9 */ /* 0x000fe20000000a00 */
[----:B------:R-:W-:Y:S02]  /*1f220*/  IMAD.MOV.U32 R2, RZ, RZ, R0 ;  /* 0x000000ffff027224 */ /* 0x000fe400078e0000 */
[----:B------:R-:W-:Y:S02]  /*1f230*/  IMAD R8, R10, UR4, RZ ;  /* 0x000000040a087c24 */ /* 0x000fe4000f8e02ff */
[----:B------:R-:W-:Y:S02]  /*1f240*/  IMAD.MOV.U32 R3, RZ, RZ, R11 ;  /* 0x000000ffff037224 */ /* 0x000fe400078e000b */
[----:B------:R-:W-:Y:S02]  /*1f250*/  IMAD.MOV.U32 R5, RZ, RZ, R9 ;  /* 0x000000ffff057224 */ /* 0x000fe400078e0009 */
[----:B------:R-:W-:-:S03]  /*1f260*/  IMAD.WIDE.U32 R2, R215, UR4, R2 ;  /* 0x00000004d7027c25 */ /* 0x000fc6000f8e0002 */
[----:B------:R-:W2:Y:S01]  /*1f270*/  @P0 LDC R4, c[0x0][0xbec] ;  /* 0x0002fb00ff040b82 */ /* 0x000ea20000000800 */
[----:B------:R-:W-:Y:S01]  /*1f280*/  IMAD R7, R215, UR5, R8 ;  /* 0x00000005d7077c24 */ /* 0x000fe2000f8e0208 */
[----:B------:R-:W-:-:S03]  /*1f290*/  ULDC.64 UR4, c[0x0][0xb98] ;  /* 0x0002e60000047ab9 */ /* 0x000fc60000000a00 */
[----:B------:R-:W-:-:S03]  /*1f2a0*/  IMAD.IADD R3, R3, 0x1, R7 ;  /* 0x0000000103037824 */ /* 0x000fc600078e0207 */
[----:B------:R-:W3:Y:S01]  /*1f2b0*/  @P0 LDC R15, c[0x0][0xbf0] ;  /* 0x0002fc00ff0f0b82 */ /* 0x000ee20000000800 */
[----:B------:R-:W-:-:S04]  /*1f2c0*/  IMAD.WIDE.U32 R2, R13, UR4, R2 ;  /* 0x000000040d027c25 */ /* 0x000fc8000f8e0002 */
[----:B--2---:R-:W-:-:S05]  /*1f2d0*/  @P0 IMAD.HI.U32 R4, R9, R4, RZ ;  /* 0x0000000409040227 */ /* 0x004fca00078e00ff */
[----:B---3--:R-:W-:Y:S01]  /*1f2e0*/  @P0 SHF.R.U32.HI R5, RZ, R15, R4 ;  /* 0x0000000fff050219 */ /* 0x008fe20000011604 */
[----:B------:R-:W-:-:S03]  /*1f2f0*/  IMAD R4, R12, UR4, RZ ;  /* 0x000000040c047c24 */ /* 0x000fc6000f8e02ff */
[----:B------:R-:W-:Y:S01]  /*1f300*/  IADD3 R2, P0, R5, R2, RZ ;  /* 0x0000000205027210 */ /* 0x000fe20007f1e0ff */
[----:B------:R-:W-:Y:S02]  /*1f310*/  IMAD.MOV R7, RZ, RZ, -R5 ;  /* 0x000000ffff077224 */ /* 0x000fe400078e0a05 */
[----:B------:R-:W-:Y:S01]  /*1f320*/  IMAD R8, R13, UR5, R4 ;  /* 0x000000050d087c24 */ /* 0x000fe2000f8e0204 */
[----:B------:R-:W-:Y:S01]  /*1f330*/  ULDC.64 UR4, c[0x0][0xb88] ;  /* 0x0002e20000047ab9 */ /* 0x000fe20000000a00 */
[----:B------:R-:W-:Y:S01]  /*1f340*/  IMAD R7, R14, R7, R9 ;  /* 0x000000070e077224 */ /* 0x000fe200078e0209 */
[----:B------:R-:W-:-:S04]  /*1f350*/  SHF.R.S32.HI R9, RZ, 0x1f, R5 ;  /* 0x0000001fff097819 */ /* 0x000fc80000011405 */
[----:B------:R-:W-:Y:S02]  /*1f360*/  SHF.R.S32.HI R4, RZ, 0x1f, R7 ;  /* 0x0000001fff047819 */ /* 0x000fe40000011407 */
[----:B------:R-:W-:-:S03]  /*1f370*/  IADD3.X R3, R9, R3, R8, P0, !PT ;  /* 0x0000000309037210 */ /* 0x000fc600007fe408 */
[----:B------:R-:W-:Y:S02]  /*1f380*/  IMAD R4, R4, UR4, RZ ;  /* 0x0000000404047c24 */ /* 0x000fe4000f8e02ff */
[----:B------:R-:W-:-:S04]  /*1f390*/  IMAD.WIDE.U32 R2, R7, UR4, R2 ;  /* 0x0000000407027c25 */ /* 0x000fc8000f8e0002 */
[----:B------:R-:W-:Y:S01]  /*1f3a0*/  IMAD R5, R7, UR5, R4 ;  /* 0x0000000507057c24 */ /* 0x000fe2000f8e0204 */
[----:B------:R-:W-:Y:S02]  /*1f3b0*/  ULDC.64 UR4, c[0x0][0xb50] ;  /* 0x0002d40000047ab9 */ /* 0x000fe40000000a00 */
[----:B------:R-:W-:Y:S02]  /*1f3c0*/  LEA R4, P0, R2, UR4, 0x2 ;  /* 0x0000000402047c11 */ /* 0x000fe4000f8010ff */
[----:B------:R-:W-:-:S04]  /*1f3d0*/  IADD3 R3, R3, R5, RZ ;  /* 0x0000000503037210 */ /* 0x000fc80007ffe0ff */
[----:B------:R-:W-:Y:S01]  /*1f3e0*/  LEA.HI.X R5, R2, UR5, R3, 0x2, P0 ;  /* 0x0000000502057c11 */ /* 0x000fe200080f1403 */
[----:B------:R-:W-:-:S05]  /*1f3f0*/  IMAD.MOV.U32 R3, RZ, RZ, -0x800000 ;  /* 0xff800000ff037424 */ /* 0x000fca00078e00ff */
[----:B------:R2:W-:Y:S02]  /*1f400*/  STG.E desc[UR36][R4.64], R3 ;  /* 0x0000000304007986 */ /* 0x0005e4000c101924 */
.L_x_1949:
[----:B------:R-:W-:Y:S05]  /*1f410*/  BSYNC B1 ;  /* 0x0000000000017941 */ /* 0x000fea0003800000 */
.L_x_1948:
[----:B------:R-:W-:Y:S01]  /*1f420*/  ULDC.64 UR4, c[0x0][0xaa0] ;  /* 0x0002a80000047ab9 */ /* 0x000fe20000000a00 */
[----:B------:R-:W-:Y:S02]  /*1f430*/  IMAD R7, R214, 0x20, R189 ;  /* 0x00000020d6077824 */ /* 0x000fe400078e02bd */
[----:B--2---:R-:W-:Y:S02]  /*1f440*/  IMAD R3, R11, UR4, RZ ;  /* 0x000000040b037c24 */ /* 0x004fe4000f8e02ff */
[----:B------:R-:W-:Y:S02]  /*1f450*/  IMAD.IADD R9, R202, 0x1, R7 ;  /* 0x00000001ca097824 */ /* 0x000fe400078e0207 */
[C---:B------:R-:W-:Y:S02]  /*1f460*/  IMAD R5, R0.reuse, UR5, R3 ;  /* 0x0000000500057c24 */ /* 0x040fe4000f8e0203 */
[----:B------:R-:W-:Y:S01]  /*1f470*/  IMAD.WIDE.U32 R2, R0, UR4, RZ ;  /* 0x0000000400027c25 */ /* 0x000fe2000f8e00ff */
[----:B------:R-:W-:-:S03]  /*1f480*/  ULDC.64 UR4, c[0x0][0xae8] ;  /* 0x0002ba0000047ab9 */ /* 0x000fc60000000a00 */
[----:B------:R-:W-:Y:S02]  /*1f490*/  IMAD.IADD R3, R3, 0x1, R5 ;  /* 0x0000000103037824 */ /* 0x000fe400078e0205 */
[----:B------:R-:W-:Y:S02]  /*1f4a0*/  IMAD R4, R10, UR4, RZ ;  /* 0x000000040a047c24 */ /* 0x000fe4000f8e02ff */
[----:B0-----:R-:W-:-:S04]  /*1f4b0*/  @P2 IMAD.HI.U32 R0, R9, R20, RZ ;  /* 0x0000001409002227 */ /* 0x001fc800078e00ff */
[C---:B------:R-:W-:Y:S02]  /*1f4c0*/  IMAD R7, R215.reuse, UR5, R4 ;  /* 0x00000005d7077c24 */ /* 0x040fe4000f8e0204 */
[----:B------:R-:W-:Y:S01]  /*1f4d0*/  IMAD.WIDE.U32 R2, R215, UR4, R2 ;  /* 0x00000004d7027c25 */ /* 0x000fe2000f8e0002 */
[----:B------:R-:W-:-:S03]  /*1f4e0*/  ULDC.64 UR4, c[0x0][0xaf0] ;  /* 0x0002bc0000047ab9 */ /* 0x000fc60000000a00 */
[----:B------:R-:W-:Y:S01]  /*1f4f0*/  IMAD.MOV.U32 R5, RZ, RZ, R9 ;  /* 0x000000ffff057224 */ /* 0x000fe200078e0009 */
[----:B-1----:R-:W-:Y:S01]  /*1f500*/  @P2 SHF.R.U32.HI R5, RZ, R27, R0 ;  /* 0x0000001bff052219 */ /* 0x002fe20000011600 */
[----:B------:R-:W-:Y:S02]  /*1f510*/  IMAD R4, R12, UR4, RZ ;  /* 0x000000040c047c24 */ /* 0x000fe4000f8e02ff */
[----:B------:R-:W-:Y:S01]  /*1f520*/  IMAD.IADD R3, R3, 0x1, R7 ;  /* 0x0000000103037824 */ /* 0x000fe200078e0207 */
[----:B------:R-:W-:Y:S01]  /*1f530*/  SHF.R.S32.HI R0, RZ, 0x1f, R5 ;  /* 0x0000001fff007819 */ /* 0x000fe20000011405 */
[----:B------:R-:W-:Y:S01]  /*1f540*/  IMAD R7, R13, UR5, R4 ;  /* 0x000000050d077c24 */ /* 0x000fe2000f8e0204 */
[----:B------:R-:W-:Y:S01]  /*1f550*/  IADD3 R4, -R5, RZ, RZ ;  /* 0x000000ff05047210 */ /* 0x000fe20007ffe1ff */
[----:B------:R-:W-:Y:S01]  /*1f560*/  IMAD.WIDE.U32 R2, R13, UR4, R2 ;  /* 0x000000040d027c25 */ /* 0x000fe2000f8e0002 */
[----:B------:R-:W-:-:S03]  /*1f570*/  ULDC.64 UR4, c[0x0][0xae0] ;  /* 0x0002b80000047ab9 */ /* 0x000fc60000000a00 */
[----:B------:R-:W-:Y:S02]  /*1f580*/  IMAD.IADD R3, R3, 0x1, R7 ;  /* 0x0000000103037824 */ /* 0x000fe400078e0207 */
[----:B------:R-:W-:Y:S02]  /*1f590*/  IMAD R0, R0, UR4, RZ ;  /* 0x0000000400007c24 */ /* 0x000fe4000f8e02ff */
[----:B------:R-:W-:Y:S02]  /*1f5a0*/  IMAD R7, R25, R4, R9 ;  /* 0x0000000419077224 */ /* 0x000fe400078e0209 */
[C---:B------:R-:W-:Y:S02]  /*1f5b0*/  IMAD R9, R5.reuse, UR5, R0 ;  /* 0x0000000505097c24 */ /* 0x040fe4000f8e0200 */
[----:B------:R-:W-:Y:S01]  /*1f5c0*/  IMAD.WIDE.U32 R2, R5, UR4, R2 ;  /* 0x0000000405027c25 */ /* 0x000fe2000f8e0002 */
[----:B------:R-:W-:Y:S01]  /*1f5d0*/  SHF.R.S32.HI R0, RZ, 0x1f, R7 ;  /* 0x0000001fff007819 */ /* 0x000fe20000011407 */
[----:B------:R-:W-:-:S02]  /*1f5e0*/  ULDC.64 UR4, c[0x0][0xad8] ;  /* 0x0002b60000047ab9 */ /* 0x000fc40000000a00 */
[----:B------:R-:W-:Y:S02]  /*1f5f0*/  IMAD.IADD R3, R3, 0x1, R9 ;  /* 0x0000000103037824 */ /* 0x000fe400078e0209 */
[----:B------:R-:W-:Y:S02]  /*1f600*/  IMAD R0, R0, UR4, RZ ;  /* 0x0000000400007c24 */ /* 0x000fe4000f8e02ff */
[----:B------:R-:W-:-:S04]  /*1f610*/  IMAD.WIDE.U32 R4, R7, UR4, R2 ;  /* 0x0000000407047c25 */ /* 0x000fc8000f8e0002 */
[----:B------:R-:W-:Y:S01]  /*1f620*/  IMAD R3, R7, UR5, R0 ;  /* 0x0000000507037c24 */ /* 0x000fe2000f8e0200 */
[----:B------:R-:W-:Y:S01]  /*1f630*/  ULDC.64 UR4, c[0x0][0xa80] ;  /* 0x0002a00000047ab9 */ /* 0x000fe20000000a00 */
[----:B------:R-:W-:Y:S01]  /*1f640*/  IMAD.IADD R202, R189, 0x1, R202 ;  /* 0x00000001bdca7824 */ /* 0x000fe200078e02ca */
[----:B------:R-:W-:Y:S01]  /*1f650*/  LEA R2, P0, R4, UR4, 0x1 ;  /* 0x0000000404027c11 */ /* 0x000fe2000f8008ff */
[----:B------:R-:W-:Y:S01]  /*1f660*/  IMAD.IADD R3, R5, 0x1, R3 ;  /* 0x0000000105037824 */ /* 0x000fe200078e0203 */
[----:B------:R-:W-:-:S04]  /*1f670*/  UMOV UR4, 0xffffffff ;  /* 0xffffffff00047882 */ /* 0x000fc80000000000 */
[----:B------:R-:W-:Y:S01]  /*1f680*/  LEA.HI.X R3, R4, UR5, R3, 0x1, P0 ;  /* 0x0000000504037c11 */ /* 0x000fe200080f0c03 */
[----:B------:R-:W-:Y:S06]  /*1f690*/  BRA.DIV UR4, `(.L_x_1950) ;  /* 0x000000be04887947 */ /* 0x000fec000b800000 */
[----:B------:R0:W1:Y:S04]  /*1f6a0*/  SHFL.IDX PT, R0, R3, RZ, 0x181f ;  /* 0x00181fff03007589 */ /* 0x00006800000e0000 */
[----:B------:R0:W2:Y:S02]  /*1f6b0*/  SHFL.IDX PT, R14, R2, RZ, 0x181f ;  /* 0x00181fff020e7589 */ /* 0x0000a400000e0000 */
.L_x_2259:
        /* <DEDUP_REMOVED lines=9> */
[CC--:B--2---:R-:W-:Y:S02]  /*1f750*/  @!P3 LEA R4, P5, R18.reuse, R14.reuse, 0x1 ;  /* 0x0000000e1204b211 */ /* 0x0c4fe400078a08ff */
[----:B------:R-:W-:Y:S02]  /*1f760*/  @!P2 LEA R6, P4, R191, R14, 0x1 ;  /* 0x0000000ebf06a211 */ /* 0x000fe400078808ff */
[----:B-1----:R-:W-:Y:S02]  /*1f770*/  @!P3 LEA.HI.X R5, R18, R0, R19, 0x1, P5 ;  /* 0x000000001205b211 */ /* 0x002fe400028f0c13 */
        /* <DEDUP_REMOVED lines=9> */
.L_x_1952:
[----:B------:R-:W-:Y:S05]  /*1f810*/  BSYNC B1 ;  /* 0x0000000000017941 */ /* 0x000fea0003800000 */
.L_x_1951:
[----:B------:R-:W-:-:S03]  /*1f820*/  UMOV UR4, 0xffffffff ;  /* 0xffffffff00047882 */ /* 0x000fc60000000000 */
[----:B------:R-:W-:Y:S05]  /*1f830*/  BRA.DIV UR4, `(.L_x_1953) ;  /* 0x000000be04547947 */ /* 0x000fea000b800000 */
[----:B-1----:R1:W4:Y:S04]  /*1f840*/  SHFL.IDX PT, R0, R3, 0x1, 0x181f ;  /* 0x00381f0003007f89 */ /* 0x00232800000e0000 */
[----:B--23--:R1:W2:Y:S02]  /*1f850*/  SHFL.IDX PT, R14, R2, 0x1, 0x181f ;  /* 0x00381f00020e7f89 */ /* 0x00c2a400000e0000 */
.L_x_2263:
        /* <DEDUP_REMOVED lines=21> */
.L_x_1955:
[----:B------:R-:W-:Y:S05]  /*1f9b0*/  BSYNC B1 ;  /* 0x0000000000017941 */ /* 0x000fea0003800000 */
.L_x_1954:
[----:B------:R-:W-:-:S03]  /*1f9c0*/  UMOV UR4, 0xffffffff ;  /* 0xffffffff00047882 */ /* 0x000fc60000000000 */
[----:B------:R-:W-:Y:S05]  /*1f9d0*/  BRA.DIV UR4, `(.L_x_1956) ;  /* 0x000000be04347947 */ /* 0x000fea000b800000 */
[----:B----4-:R4:W0:Y:S04]  /*1f9e0*/  SHFL.IDX PT, R0, R3, 0x2, 0x181f ;  /* 0x00581f0003007f89 */ /* 0x01082800000e0000 */
[----:B--23--:R4:W2:Y:S02]  /*1f9f0*/  SHFL.IDX PT, R14, R2, 0x2, 0x181f ;  /* 0x00581f00020e7f89 */ /* 0x00c8a400000e0000 */
.L_x_2267:
        /* <DEDUP_REMOVED lines=11> */
[----:B0-----:R-:W-:Y:S02]  /*1fab0*/  @!P3 LEA.HI.X R5, R18, R0, R19, 0x1, P5 ;  /* 0x000000001205b211 */ /* 0x001fe400028f0c13 */
        /* <DEDUP_REMOVED lines=9> */
.L_x_1958:
[----:B------:R-:W-:Y:S05]  /*1fb50*/  BSYNC B1 ;  /* 0x0000000000017941 */ /* 0x000fea0003800000 */
.L_x_1957:
[----:B------:R-:W-:-:S03]  /*1fb60*/  UMOV UR4, 0xffffffff ;  /* 0xffffffff00047882 */ /* 0x000fc60000000000 */
[----:B------:R-:W-:Y:S05]  /*1fb70*/  BRA.DIV UR4, `(.L_x_1959) ;  /* 0x000000be04147947 */ /* 0x000fea000b800000 */
[----:B0-----:R0:W0:Y:S04]  /*1fb80*/  SHFL.IDX PT, R0, R3, 0x3, 0x181f ;  /* 0x00781f0003007f89 */ /* 0x00102800000e0000 */
[----:B--23--:R2:W3:Y:S02]  /*1fb90*/  SHFL.IDX PT, R14, R2, 0x3, 0x181f ;  /* 0x00781f00020e7f89 */ /* 0x00c4e400000e0000 */
.L_x_2271:
[----:B-12-4-:R-:W-:-:S04]  /*1fba0*/  IADD3 R2, R202, 0x60, RZ ;  /* 0x00000060ca027810 */ /* 0x016fc80007ffe0ff */
[----:B------:R-:W-:-:S13]  /*1fbb0*/  ISETP.GE.AND P0, PT, R2, R25, PT ;  /* 0x000000190200720c */ /* 0x000fda0003f06270 */
        /* <DEDUP_REMOVED lines=18> */
.L_x_1946:
[----:B------:R-:W-:Y:S05]  /*1fce0*/  BSYNC B0 ;  /* 0x0000000000007941 */ /* 0x000fea0003800000 */
.L_x_1936:
[----:B------:R-:W-:Y:S02]  /*1fcf0*/  ULDC UR4, c[0x0][0xc3c] ;  /* 0x00030f0000047ab9 */ /* 0x000fe40000000800 */
[----:B------:R-:W-:-:S13]  /*1fd00*/  ISETP.GE.AND P0, PT, R23, UR4, PT ;  /* 0x0000000417007c0c */ /* 0x000fda000bf06270 */
[----:B------:R-:W-:Y:S05]  /*1fd10*/  @!P0 BRA `(.L_x_1960) ;  /* 0xfffffe1400448947 */ /* 0x000fea000383ffff */
[----:B------:R-:W-:Y:S05]  /*1fd20*/  BRA `(.L_x_1720) ;  /* 0x0000007800c87947 */ /* 0x000fea0003800000 */
.L_x_1718:
        /* <DEDUP_REMOVED lines=26> */
[C---:B------:R-:W-:Y:S02]  /*1fed0*/  ISETP.GE.U32.AND P2, PT, R5.reuse, 0x2, PT ;  /* 0x000000020500780c */ /* 0x040fe40003f46070 */
[C---:B------:R-:W-:Y:S02]  /*1fee0*/  ISETP.GE.U32.AND P3, PT, R5.reuse, 0x4, PT ;  /* 0x000000040500780c */ /* 0x040fe40003f66070 */
[C---:B------:R-:W-:Y:S02]  /*1fef0*/  ISETP.GE.U32.AND P4, PT, R5.reuse, 0x8, PT ;  /* 0x000000080500780c */ /* 0x040fe40003f86070 */
[----:B------:R-:W-:Y:S02]  /*1ff00*/  ISETP.GE.U32.AND P5, PT, R5, 0x10, PT ;  /* 0x000000100500780c */ /* 0x000fe40003fa6070 */
[----:B-1----:R-:W-:Y:S01]  /*1ff10*/  MOV R16, RZ ;  /* 0x000000ff00107202 */ /* 0x002fe20000000f00 */
        /* <DEDUP_REMOVED lines=25> */
.L_x_1966:
[----:B------:R-:W-:Y:S01]  /*200b0*/  UIADD3 UR4, UR4, 0x1f, URZ ;  /* 0x0000001f04047890 */ /* 0x000fe2000fffe03f */
[----:B------:R-:W-:-:S05]  /*200c0*/  IMAD.U32 R19, RZ, RZ, UR7 ;  /* 0x00000007ff137e24 */ /* 0x000fca000f8e00ff */
        /* <DEDUP_REMOVED lines=10> */
.L_x_1965:
[----:B------:R-:W-:Y:S05]  /*20170*/  BSYNC B0 ;  /* 0x0000000000007941 */ /* 0x000fea0003800000 */
.L_x_1964:
        /* <DEDUP_REMOVED lines=17> */
[----:B------:R-:W-:-:S05]  /*20290*/  IMAD.IADD R4, R3, 0x1, R4 ;  /* 0x0000000103047824 */ /* 0x000fca00078e0204 */
[----:B------:R-:W-:-:S13]  /*202a0*/  ISETP.GT.AND P6, PT, R4, UR6, PT ;  /* 0x0000000604007c0c */ /* 0x000fda000bfc4270 */
[----:B------:R-:W-:Y:S05]  /*202b0*/  @!P6 BRA `(.L_x_1966) ;  /* 0xfffffffc007ce947 */ /* 0x000fea000383ffff */
.L_x_1962:
[----:B------:R-:W-:-:S04]  /*202c0*/  IMAD.IADD R11, R4, 0x1, -R3 ;  /* 0x00000001040b7824 */ /* 0x000fc800078e0a03 */
[----:B------:R-:W-:-:S05]  /*202d0*/  IMAD R2, R6, UR5, R11 ;  /* 0x0000000506027c24 */ /* 0x000fca000f8e020b */
[----:B------:R-:W-:Y:S02]  /*202e0*/  ISETP.GT.AND P0, PT, R2, UR6, PT ;  /* 0x0000000602007c0c */ /* 0x000fe4000bf04270 */
[----:B------:R-:W0:Y:S11]  /*202f0*/  LDC.64 R2, c[0x0][0xc90] ;  /* 0x00032400ff027b82 */ /* 0x000e360000000a00 */
[----:B------:R-:W-:-:S04]  /*20300*/  VOTE.ANY R8, PT, !P0 ;  /* 0x0000000000087806 */ /* 0x000fc800040e0100 */
[----:B------:R-:W1:Y:S02]  /*20310*/  POPC R13, R8 ;  /* 0x00000008000d7309 */ /* 0x000e640000000000 */
[----:B-1----:R-:W-:-:S04]  /*20320*/  VIADD R19, R13, UR4 ;  /* 0x000000040d137c36 */ /* 0x002fc80008000000 */
[----:B0-----:R-:W-:-:S05]  /*20330*/  IMAD.WIDE R2, R19, 0x4, R2 ;  /* 0x0000000413027825 */ /* 0x001fca00078e0202 */
[----:B------:R-:W2:Y:S01]  /*20340*/  LDG.E R7, desc[UR36][R2.64] ;  /* 0x0000002402077981 */ /* 0x000ea2000c1e1900 */
[----:B------:R-:W-:-:S03]  /*20350*/  ISETP.NE.AND P0, PT, R8, RZ, PT ;  /* 0x000000ff0800720c */ /* 0x000fc60003f05270 */
[----:B------:R-:W2:Y:S02]  /*20360*/  SHFL.IDX PT, R0, R0, R13, 0x1f ;  /* 0x00001f0d00007589 */ /* 0x000ea400000e0000 */
[----:B--2---:R-:W-:-:S05]  /*20370*/  IMAD R4, R0, R7, RZ ;  /* 0x0000000700047224 */ /* 0x004fca00078e02ff */
[----:B------:R-:W-:-:S04]  /*20380*/  IABS R12, R4 ;  /* 0x00000004000c7213 */ /* 0x000fc80000000000 */
[----:B------:R-:W0:Y:S08]  /*20390*/  I2F.RP R9, R12 ;  /* 0x0000000c00097306 */ /* 0x000e300000209400 */
[----:B0-----:R-:W0:Y:S02]  /*203a0*/  MUFU.RCP R9, R9 ;  /* 0x0000000900097308 */ /* 0x001e240000001000 */
[----:B0-----:R-:W-:-:S06]  /*203b0*/  IADD3 R10, R9, 0xffffffe, RZ ;  /* 0x0ffffffe090a7810 */ /* 0x001fcc0007ffe0ff */
[----:B------:R0:W1:Y:S01]  /*203c0*/  F2I.FTZ.U32.TRUNC.NTZ R3, R10 ;  /* 0x0000000a00037305 */ /* 0x000062000021f000 */
[----:B------:R-:W-:Y:S05]  /*203d0*/  @!P0 BRA `(.L_x_1967) ;  /* 0x0000000000088947 */ /* 0x000fea0003800000 */
[----:B------:R-:W-:-:S05]  /*203e0*/  VIADD R9, R13, 0xffffffff ;  /* 0xffffffff0d097836 */ /* 0x000fca0000000000 */
[----:B------:R2:W3:Y:S02]  /*203f0*/  SHFL.IDX PT, R16, R6, R9, 0x1f ;  /* 0x00001f0906107589 */ /* 0x0004e400000e0000 */
.L_x_1967:
[----:B-1----:R-:W-:Y:S02]  /*20400*/  IMAD.MOV R2, RZ, RZ, -R3 ;  /* 0x000000ffff027224 */ /* 0x002fe400078e0a03 */
[----:B---3--:R-:W-:Y:S02]  /*20410*/  IMAD R16, R16, UR5, R11 ;  /* 0x0000000510107c24 */ /* 0x008fe4000f8e020b */
[----:B------:R-:W-:Y:S01]  /*20420*/  IMAD.MOV.U32 R11, RZ, RZ, R2 ;  /* 0x000000ffff0b7224 */ /* 0x000fe200078e0002 */
[----:B------:R-:W-:Y:S02]  /*20430*/  IABS R2, R4 ;  /* 0x0000000400027213 */ /* 0x000fe40000000000 */
[----:B--2---:R-:W-:Y:S01]  /*20440*/  IADD3 R9, -R16, UR6, RZ ;  /* 0x0000000610097c10 */ /* 0x004fe2000fffe1ff */
[----:B------:R-:W-:Y:S02]  /*20450*/  IMAD R11, R11, R12, RZ ;  /* 0x0000000c0b0b7224 */ /* 0x000fe400078e02ff */
[----:B------:R-:W-:Y:S01]  /*20460*/  IMAD.MOV R8, RZ, RZ, -R2 ;  /* 0x000000ffff087224 */ /* 0x000fe200078e0a02 */
[----:B------:R-:W-:Y:S01]  /*20470*/  IABS R6, R9 ;  /* 0x0000000900067213 */ /* 0x000fe20000000000 */
[----:B------:R-:W-:-:S04]  /*20480*/  IMAD.MOV.U32 R2, RZ, RZ, RZ ;  /* 0x000000ffff027224 */ /* 0x000fc800078e00ff */
[----:B------:R-:W-:-:S04]  /*20490*/  IMAD.HI.U32 R2, R3, R11, R2 ;  /* 0x0000000b03027227 */ /* 0x000fc800078e0002 */
[----:B------:R-:W-:Y:S01]  /*204a0*/  IMAD.MOV.U32 R3, RZ, RZ, R6 ;  /* 0x000000ffff037224 */ /* 0x000fe200078e0006 */
[----:B------:R-:W-:-:S03]  /*204b0*/  MOV R6, R8 ;  /* 0x0000000800067202 */ /* 0x000fc60000000f00 */
        /* <DEDUP_REMOVED lines=12> */
[----:B------:R-:W-:Y:S01]  /*20580*/  IMAD R6, R7, R2, RZ ;  /* 0x0000000207067224 */ /* 0x000fe200078e02ff */
[----:B------:R-:W-:-:S03]  /*20590*/  IADD3 R2, -R2, RZ, RZ ;  /* 0x000000ff02027210 */ /* 0x000fc60007ffe1ff */
[----:B------:R-:W-:Y:S02]  /*205a0*/  IMAD.MOV R8, RZ, RZ, -R6 ;  /* 0x000000ffff087224 */ /* 0x000fe400078e0a06 */
[----:B------:R-:W-:Y:S02]  /*205b0*/  IMAD R13, R4, R2, R9 ;  /* 0x00000002040d7224 */ /* 0x000fe400078e0209 */
[----:B------:R-:W-:Y:S01]  /*205c0*/  IMAD.MOV.U32 R2, RZ, RZ, RZ ;  /* 0x000000ffff027224 */ /* 0x000fe200078e00ff */
[----:B------:R-:W-:Y:S02]  /*205d0*/  VIADDMNMX R18, R8, UR5, R7, PT ;  /* 0x0000000508127c46 */ /* 0x000fe4000b800107 */
[----:B------:R-:W-:Y:S02]  /*205e0*/  IABS R11, R13 ;  /* 0x0000000d000b7213 */ /* 0x000fe40000000000 */
[-C--:B------:R-:W-:Y:S02]  /*205f0*/  IABS R8, R18.reuse ;  /* 0x0000001200087213 */ /* 0x080fe40000000000 */
[----:B------:R-:W-:-:S02]  /*20600*/  IABS R4, R18 ;  /* 0x0000001200047213 */ /* 0x000fc40000000000 */
[----:B------:R-:W1:Y:S08]  /*20610*/  I2F.RP R7, R8 ;  /* 0x0000000800077306 */ /* 0x000e700000209400 */
[----:B-1----:R-:W1:Y:S02]  /*20620*/  MUFU.RCP R7, R7 ;  /* 0x0000000700077308 */ /* 0x002e640000001000 */
[----:B-1----:R-:W-:-:S06]  /*20630*/  VIADD R3, R7, 0xffffffe ;  /* 0x0ffffffe07037836 */ /* 0x002fcc0000000000 */
[----:B------:R-:W0:Y:S02]  /*20640*/  F2I.FTZ.U32.TRUNC.NTZ R3, R3 ;  /* 0x0000000300037305 */ /* 0x000e24000021f000 */
[----:B0-----:R-:W-:-:S04]  /*20650*/  IMAD.MOV R10, RZ, RZ, -R3 ;  /* 0x000000ffff0a7224 */ /* 0x001fc800078e0a03 */
[----:B------:R-:W-:-:S04]  /*20660*/  IMAD.MOV.U32 R9, RZ, RZ, R10 ;  /* 0x000000ffff097224 */ /* 0x000fc800078e000a */
[----:B------:R-:W-:-:S04]  /*20670*/  IMAD R9, R9, R8, RZ ;  /* 0x0000000809097224 */ /* 0x000fc800078e02ff */
[----:B------:R-:W-:-:S04]  /*20680*/  IMAD.HI.U32 R2, R3, R9, R2 ;  /* 0x0000000903027227 */ /* 0x000fc800078e0002 */
[----:B------:R-:W-:Y:S02]  /*20690*/  IMAD.MOV R3, RZ, RZ, -R4 ;  /* 0x000000ffff037224 */ /* 0x000fe400078e0a04 */
        /* <DEDUP_REMOVED lines=8> */
[----:B------:R-:W-:Y:S01]  /*20720*/  ISETP.GE.AND P2, PT, R3, RZ, PT ;  /* 0x000000ff0300720c */ /* 0x000fe20003f46270 */
[----:B------:R-:W-:-:S06]  /*20730*/  IMAD.IADD R3, R13, 0x1, R6 ;  /* 0x000000010d037824 */ /* 0x000fcc00078e0206 */
[----:B------:R-:W-:-:S06]  /*20740*/  @P0 IADD3 R2, R2, 0x1, RZ ;  /* 0x0000000102020810 */ /* 0x000fcc0007ffe0ff */
[----:B------:R-:W-:Y:S01]  /*20750*/  @!P2 IMAD.MOV R2, RZ, RZ, -R2 ;  /* 0x000000ffff02a224 */ /* 0x000fe200078e0a02 */
[----:B------:R-:W-:Y:S01]  /*20760*/  @!P1 LOP3.LUT R2, RZ, R18, RZ, 0x33, !PT ;  /* 0x00000012ff029212 */ /* 0x000fe200078e33ff */
[----:B------:R-:W-:-:S03]  /*20770*/  IMAD.MOV R18, RZ, RZ, -R18 ;  /* 0x000000ffff127224 */ /* 0x000fc600078e0a12 */
[----:B------:R-:W-:Y:S01]  /*20780*/  LOP3.LUT R17, RZ, R2, RZ, 0x33, !PT ;  /* 0x00000002ff117212 */ /* 0x000fe200078e33ff */
[----:B------:R-:W-:-:S04]  /*20790*/  IMAD R18, R2, R18, R3 ;  /* 0x0000001202127224 */ /* 0x000fc800078e0203 */
[----:B------:R-:W-:Y:S01]  /*207a0*/  IMAD.IADD R17, R0, 0x1, R17 ;  /* 0x0000000100117824 */ /* 0x000fe200078e0211 */
[----:B------:R-:W-:Y:S06]  /*207b0*/  BRA `(.L_x_1968) ;  /* 0x00000000000c7947 */ /* 0x000fec0003800000 */
.L_x_1963:
[----:B------:R-:W-:Y:S01]  /*207c0*/  IMAD.MOV.U32 R17, RZ, RZ, RZ ;  /* 0x000000ffff117224 */ /* 0x000fe200078e00ff */
[----:B------:R-:W-:Y:S01]  /*207d0*/  MOV R18, RZ ;  /* 0x000000ff00127202 */ /* 0x000fe20000000f00 */
[----:B------:R-:W-:-:S07]  /*207e0*/  IMAD.U32 R16, RZ, RZ, UR6 ;  /* 0x00000006ff107e24 */ /* 0x000fce000f8e00ff */
.L_x_1968:
[----:B------:R-:W-:-:S13]  /*207f0*/  ISETP.NE.AND P0, PT, R5, RZ, PT ;  /* 0x000000ff0500720c */ /* 0x000fda0003f05270 */
[----:B------:R-:W0:Y:S01]  /*20800*/  @!P0 S2R R3, SR_CgaCtaId ;  /* 0x0000000000038919 */ /* 0x000e220000008800 */
[----:B------:R-:W-:-:S04]  /*20810*/  @!P0 MOV R0, 0x400 ;  /* 0x0000040000008802 */ /* 0x000fc80000000f00 */
[----:B0-----:R-:W-:-:S05]  /*20820*/  @!P0 LEA R0, R3, R0, 0x18 ;  /* 0x0000000003008211 */ /* 0x001fca00078ec0ff */
[----:B------:R2:W-:Y:S01]  /*20830*/  @!P0 STS.128 [R0+0x284d0], R16 ;  /* 0x0284d01000008388 */ /* 0x0005e20000000c00 */
[----:B------:R-:W-:Y:S06]  /*20840*/  BAR.ARV 0x5, 0x180 ;  /* 0x0146000000007b1d */ /* 0x000fec0000002000 */
.L_x_1961:
[----:B------:R3:W-:Y:S01]  /*20850*/  STL [R1+0x30], RZ ;  /* 0x000030ff01007387 */ /* 0x0007e20000100800 */
[----:B------:R-:W-:Y:S01]  /*20860*/  ULDC UR4, c[0x0][0xc3c] ;  /* 0x00030f0000047ab9 */ /* 0x000fe20000000800 */
[----:B------:R-:W-:Y:S01]  /*20870*/  IMAD.MOV.U32 R30, RZ, RZ, 0x1 ;  /* 0x00000001ff1e7424 */ /* 0x000fe200078e00ff */
[----:B-1----:R-:W-:Y:S01]  /*20880*/  ISETP.GE.AND P0, PT, R19, UR4, PT ;  /* 0x0000000413007c0c */ /* 0x002fe2000bf06270 */
[----:B------:R-:W-:-:S12]  /*20890*/  IMAD.MOV.U32 R25, RZ, RZ, RZ ;  /* 0x000000ffff197224 */ /* 0x000fd800078e00ff */
[----:B---3--:R-:W-:Y:S05]  /*208a0*/  @P0 BRA `(.L_x_1969) ;  /* 0x0000006800e40947 */ /* 0x008fea0003800000 */
[----:B--2---:R-:W2:Y:S01]  /*208b0*/  LDL R0, [R1+0x34] ;  /* 0x0000340001007983 */ /* 0x004ea20000100800 */
[----:B------:R-:W1:Y:S01]  /*208c0*/  S2UR UR4, SR_CgaCtaId ;  /* 0x00000000000479c3 */ /* 0x000e620000008800 */
[----:B------:R-:W-:Y:S01]  /*208d0*/  MOV R23, 0x400 ;  /* 0x0000040000177802 */ /* 0x000fe20000000f00 */
[----:B------:R-:W-:Y:S01]  /*208e0*/  BSSY B7, `(.L_x_1969) ;  /* 0x00006b5000077945 */ /* 0x000fe20003800000 */
[----:B------:R-:W3:Y:S01]  /*208f0*/  S2R R12, SR_TID.X ;  /* 0x00000000000c7919 */ /* 0x000ee20000002100 */
[----:B------:R-:W-:Y:S01]  /*20900*/  IMAD.MOV.U32 R31, RZ, RZ, 0x1 ;  /* 0x00000001ff1f7424 */ /* 0x000fe200078e00ff */
[----:B------:R-:W-:Y:S01]  /*20910*/  ULDC.64 UR40, c[0x0][0x198] ;  /* 0x0000660000287ab9 */ /* 0x000fe20000000a00 */
[----:B------:R-:W-:Y:S01]  /*20920*/  IMAD.MOV.U32 R29, RZ, RZ, RZ ;  /* 0x000000ffff1d7224 */ /* 0x000fe200078e00ff */
[----:B------:R-:W-:Y:S01]  /*20930*/  ULDC UR39, c[0x0][0xc] ;  /* 0x0000030000277ab9 */ /* 0x000fe20000000800 */
[----:B------:R-:W-:Y:S02]  /*20940*/  IMAD.MOV.U32 R25, RZ, RZ, RZ ;  /* 0x000000ffff197224 */ /* 0x000fe400078e00ff */
[----:B------:R-:W-:Y:S01]  /*20950*/  IMAD.MOV.U32 R30, RZ, RZ, 0x1 ;  /* 0x00000001ff1e7424 */ /* 0x000fe200078e00ff */
[C---:B---3--:R-:W-:Y:S01]  /*20960*/  LOP3.LUT R11, R12.reuse, 0x7f, RZ, 0xc0, !PT ;  /* 0x0000007f0c0b7812 */ /* 0x048fe200078ec0ff */
[C---:B------:R-:W-:Y:S01]  /*20970*/  IMAD.SHL.U32 R28, R12.reuse, 0x80, RZ ;  /* 0x000000800c1c7824 */ /* 0x040fe200078e00ff */
[----:B------:R-:W-:Y:S01]  /*20980*/  SHF.R.U32.HI R3, RZ, 0x1, R12 ;  /* 0x00000001ff037819 */ /* 0x000fe2000001160c */
[C---:B------:R-:W-:Y:S01]  /*20990*/  IMAD.SHL.U32 R4, R12.reuse, 0x40, RZ ;  /* 0x000000400c047824 */ /* 0x040fe200078e00ff */
[----:B------:R-:W-:Y:S01]  /*209a0*/  LOP3.LUT P0, RZ, R12, 0x4, RZ, 0xc0, !PT ;  /* 0x000000040cff7812 */ /* 0x000fe2000780c0ff */
[----:B------:R-:W-:Y:S01]  /*209b0*/  IMAD.SHL.U32 R6, R11, 0x20, RZ ;  /* 0x000000200b067824 */ /* 0x000fe200078e00ff */
[----:B0-----:R-:W-:Y:S01]  /*209c0*/  LOP3.LUT R2, R28, 0x380, RZ, 0xc0, !PT ;  /* 0x000003801c027812 */ /* 0x001fe200078ec0ff */
[----:B------:R-:W-:Y:S01]  /*209d0*/  IMAD.SHL.U32 R9, R12, 0x2, RZ ;  /* 0x000000020c097824 */ /* 0x000fe200078e00ff */
[----:B------:R-:W-:Y:S01]  /*209e0*/  LOP3.LUT R5, R4, 0x180, RZ, 0xc0, !PT ;  /* 0x0000018004057812 */ /* 0x000fe200078ec0ff */
[----:B------:R-:W-:Y:S01]  /*209f0*/  IMAD.SHL.U32 R8, R12, 0x8, RZ ;  /* 0x000000080c087824 */ /* 0x000fe200078e00ff */
[----:B------:R-:W-:-:S02]  /*20a00*/  LOP3.LUT R7, R6, 0xc00, RZ, 0xc0, !PT ;  /* 0x00000c0006077812 */ /* 0x000fc400078ec0ff */
[----:B------:R-:W-:Y:S01]  /*20a10*/  LOP3.LUT R3, R2, 0x30, R3, 0xf8, !PT ;  /* 0x0000003002037812 */ /* 0x000fe200078ef803 */
[----:B------:R-:W-:Y:S01]  /*20a20*/  IMAD.SHL.U32 R2, R11, 0x10, RZ ;  /* 0x000000100b027824 */ /* 0x000fe200078e00ff */
[----:B------:R-:W-:Y:S02]  /*20a30*/  LOP3.LUT R7, R7, 0x40, R4, 0xf8, !PT ;  /* 0x0000004007077812 */ /* 0x000fe400078ef804 */
[----:B------:R-:W-:Y:S02]  /*20a40*/  LOP3.LUT R5, R5, 0x10, R12, 0xf8, !PT ;  /* 0x0000001005057812 */ /* 0x000fe400078ef80c */
[----:B------:R-:W-:Y:S01]  /*20a50*/  LOP3.LUT R24, R7, 0x200, R4, 0xf8, !PT ;  /* 0x0000020007187812 */ /* 0x000fe200078ef804 */
[----:B-1----:R-:W-:Y:S01]  /*20a60*/  IMAD.U32 R4, RZ, RZ, UR4 ;  /* 0x00000004ff047e24 */ /* 0x002fe2000f8e00ff */
[----:B------:R-:W-:-:S04]  /*20a70*/  LOP3.LUT R5, R5, 0x30, R8, 0x78, !PT ;  /* 0x0000003005057812 */ /* 0x000fc800078e7808 */
[----:B------:R-:W-:Y:S02]  /*20a80*/  LEA R23, R4, R23, 0x18 ;  /* 0x0000001704177211 */ /* 0x000fe400078ec0ff */
[----:B------:R-:W-:Y:S02]  /*20a90*/  LOP3.LUT R24, R24, R5, RZ, 0xfc, !PT ;  /* 0x0000000518187212 */ /* 0x000fe400078efcff */
[----:B------:R-:W-:Y:S02]  /*20aa0*/  SHF.R.U32.HI R5, RZ, 0x3, R11 ;  /* 0x00000003ff057819 */ /* 0x000fe4000001160b */
[----:B--2---:R-:W-:Y:S02]  /*20ab0*/  R2UR UR5, R0 ;  /* 0x00000000000572ca */ /* 0x004fe400000e0000 */
[----:B------:R-:W-:-:S04]  /*20ac0*/  SHF.L.U32 R0, R12, 0x4, RZ ;  /* 0x000000040c007819 */ /* 0x000fc800000006ff */
[----:B------:R-:W-:Y:S02]  /*20ad0*/  LOP3.LUT R6, R0, 0x3f0, RZ, 0xc0, !PT ;  /* 0x000003f000067812 */ /* 0x000fe400078ec0ff */
[----:B------:R-:W-:Y:S02]  /*20ae0*/  LOP3.LUT R3, R3, 0x70, R0, 0x78, !PT ;  /* 0x0000007003037812 */ /* 0x000fe400078e7800 */
[----:B------:R-:W-:Y:S02]  /*20af0*/  LOP3.LUT R9, R6, 0x70, R9, 0x78, !PT ;  /* 0x0000007006097812 */ /* 0x000fe400078e7809 */
[----:B------:R-:W-:Y:S01]  /*20b00*/  LOP3.LUT R28, R3, 0xc00, R28, 0xf8, !PT ;  /* 0x00000c00031c7812 */ /* 0x000fe200078ef81c */
[----:B------:R-:W-:Y:S01]  /*20b10*/  ULOP3.LUT UR42, UR5, 0x2, URZ, 0xfc, !UPT ;  /* 0x00000002052a7892 */ /* 0x000fe2000f8efc3f */
[----:B------:R-:W-:Y:S01]  /*20b20*/  LOP3.LUT R10, R9, 0x400, R2, 0xf8, !PT ;  /* 0x00000400090a7812 */ /* 0x000fe200078ef802 */
[----:B------:R-:W-:Y:S01]  /*20b30*/  IMAD.MOV.U32 R2, RZ, RZ, 0x20 ;  /* 0x00000020ff027424 */ /* 0x000fe200078e00ff */
[----:B------:R-:W-:Y:S01]  /*20b40*/  LOP3.LUT R34, R0, 0x70, RZ, 0xc0, !PT ;  /* 0x0000007000227812 */ /* 0x000fe200078ec0ff */
[C---:B------:R-:W-:Y:S01]  /*20b50*/  VIADD R3, R28.reuse, 0x40 ;  /* 0x000000401c037836 */ /* 0x040fe20000000000 */
[----:B------:R-:W-:Y:S01]  /*20b60*/  @P0 IADD3 R3, R28, -0x40, RZ ;  /* 0xffffffc01c030810 */ /* 0x000fe20007ffe0ff */
[----:B------:R-:W-:Y:S01]  /*20b70*/  STL [R1+0x8], R10 ;  /* 0x0000080a01007387 */ /* 0x000fe20000100800 */
[----:B------:R-:W-:Y:S01]  /*20b80*/  SEL R2, R2, 0xffffffe0, !P0 ;  /* 0xffffffe002027807 */ /* 0x000fe20004000000 */
[----:B------:R-:W-:Y:S01]  /*20b90*/  IMAD.IADD R2, R23, 0x1, R10 ;  /* 0x0000000117027824 */ /* 0x000fe200078e020a */
[----:B------:R-:W-:Y:S01]  /*20ba0*/  LOP3.LUT R0, R5, 0x70, R0, 0xf8, !PT ;  /* 0x0000007005007812 */ /* 0x000fe200078ef800 */
[----:B------:R-:W-:Y:S01]  /*20bb0*/  STL [R1+0x30], RZ ;  /* 0x000030ff01007387 */ /* 0x000fe20000100800 */
[----:B------:R-:W-:Y:S01]  /*20bc0*/  LOP3.LUT R0, R24, 0x1000, RZ, 0xfc, !PT ;  /* 0x0000100018007812 */ /* 0x000fe200078efcff */
[----:B------:R-:W-:-:S02]  /*20bd0*/  ULOP3.LUT UR38, UR5, 0x1, URZ, 0xfc, !UPT ;  /* 0x0000000105267892 */ /* 0x000fc4000f8efc3f */
[----:B------:R-:W-:Y:S04]  /*20be0*/  STL [R1], R4 ;  /* 0x0000000401007387 */ /* 0x000fe80000100800 */
[----:B------:R0:W-:Y:S04]  /*20bf0*/  STL [R1+0x4], R3 ;  /* 0x0000040301007387 */ /* 0x0001e80000100800 */
[----:B------:R1:W-:Y:S01]  /*20c00*/  STL [R1+0x14], R2 ;  /* 0x0000140201007387 */ /* 0x0003e20000100800 */
[----:B0-----:R-:W-:-:S07]  /*20c10*/  LOP3.LUT R3, R34, 0x80, RZ, 0xfc, !PT ;  /* 0x0000008022037812 */ /* 0x001fce00078efcff */
.L_x_2099:
[----:B------:R-:W-:Y:S05]  /*20c20*/  YIELD ;  /* 0x0000000000007946 */ /* 0x000fea0003800000 */
[----:B------:R-:W-:Y:S01]  /*20c30*/  ULDC.64 UR4, c[0x0][0xa28] ;  /* 0x00028a0000047ab9 */ /* 0x000fe20000000a00 */
[----:B------:R-:W-:Y:S01]  /*20c40*/  IMAD.MOV.U32 R35, RZ, RZ, RZ ;  /* 0x000000ffff237224 */ /* 0x000fe200078e00ff */
[----:B------:R-:W-:Y:S01]  /*20c50*/  ISETP.NE.U32.AND P0, PT, RZ, UR4, PT ;  /* 0x00000004ff007c0c */ /* 0x000fe2000bf05070 */
[----:B0-----:R-:W0:Y:S01]  /*20c60*/  LDC.64 R4, c[0x0][0xa00] ;  /* 0x00028000ff047b82 */ /* 0x001e220000000a00 */
[----:B------:R-:W-:Y:S01]  /*20c70*/  IMAD.MOV.U32 R8, RZ, RZ, RZ ;  /* 0x000000ffff087224 */ /* 0x000fe200078e00ff */
[----:B------:R-:W-:Y:S01]  /*20c80*/  ULDC.64 UR6, c[0x0][0xa10] ;  /* 0x0002840000067ab9 */ /* 0x000fe20000000a00 */
[----:B------:R-:W-:Y:S01]  /*20c90*/  ISETP.NE.AND.EX P0, PT, RZ, UR5, PT, P0 ;  /* 0x00000005ff007c0c */ /* 0x000fe2000bf05300 */
[----:B------:R-:W-:-:S12]  /*20ca0*/  ULDC.64 UR4, c[0x0][0xa18] ;  /* 0x0002860000047ab9 */ /* 0x000fd80000000a00 */
[----:B-12---:R-:W1:Y:S02]  /*20cb0*/  @P0 LDC.64 R2, c[0x0][0xa28] ;  /* 0x00028a00ff020b82 */ /* 0x006e640000000a00 */
[----:B-1----:R-:W-:-:S05]  /*20cc0*/  @P0 IMAD.WIDE R2, R19, 0x4, R2 ;  /* 0x0000000413020825 */ /* 0x002fca00078e0202 */
[----:B------:R1:W5:Y:S01]  /*20cd0*/  @P0 LDG.E R35, desc[UR36][R2.64] ;  /* 0x0000002402230981 */ /* 0x000362000c1e1900 */
[----:B------:R-:W-:Y:S01]  /*20ce0*/  ISETP.NE.U32.AND P0, PT, RZ, UR4, PT ;  /* 0x00000004ff007c0c */ /* 0x000fe2000bf05070 */
[----:B0-----:R-:W-:Y:S01]  /*20cf0*/  IMAD.WIDE R4, R19, 0x4, R4 ;  /* 0x0000000413047825 */ /* 0x001fe200078e0204 */
[----:B------:R-:W-:Y:S02]  /*20d00*/  ISETP.NE.U32.AND P1, PT, RZ, UR6, PT ;  /* 0x00000006ff007c0c */ /* 0x000fe4000bf25070 */
[----:B------:R-:W-:Y:S01]  /*20d10*/  ISETP.NE.AND.EX P2, PT, RZ, UR5, PT, P0 ;  /* 0x00000005ff007c0c */ /* 0x000fe2000bf45300 */
[----:B------:R-:W-:Y:S01]  /*20d20*/  ULDC.64 UR4, c[0x0][0xa00] ;  /* 0x0002800000047ab9 */ /* 0x000fe20000000a00 */
[----:B------:R-:W-:Y:S02]  /*20d30*/  ISETP.NE.AND.EX P1, PT, RZ, UR7, PT, P1 ;  /* 0x00000007ff007c0c */ /* 0x000fe4000bf25310 */
[----:B------:R-:W-:Y:S01]  /*20d40*/  ISETP.NE.U32.AND P0, PT, RZ, UR4, PT ;  /* 0x00000004ff007c0c */ /* 0x000fe2000bf05070 */
[----:B-1----:R-:W0:Y:S01]  /*20d50*/  LDC.64 R2, c[0x0][0xa10] ;  /* 0x00028400ff027b82 */ /* 0x002e220000000a00 */
[----:B------:R-:W-:-:S02]  /*20d60*/  MOV R0, RZ ;  /* 0x000000ff00007202 */ /* 0x000fc40000000f00 */
[----:B------:R-:W-:-:S05]  /*20d70*/  ISETP.NE.AND.EX P0, PT, RZ, UR5, PT, P0 ;  /* 0x00000005ff007c0c */ /* 0x000fca000bf05300 */
[----:B------:R-:W1:Y:S08]  /*20d80*/  @P2 LDC.64 R6, c[0x0][0xa18] ;  /* 0x00028600ff062b82 */ /* 0x000e700000000a00 */
[----:B------:R-:W2:Y:S01]  /*20d90*/  @P0 LDG.E R8, desc[UR36][R4.64] ;  /* 0x0000002404080981 */ /* 0x000ea2000c1e1900 */
[----:B------:R-:W-:Y:S01]  /*20da0*/  ULDC UR4, c[0x0][0x288] ;  /* 0x0000a20000047ab9 */ /* 0x000fe20000000800 */
[----:B0-----:R-:W-:-:S05]  /*20db0*/  IMAD.WIDE R2, R19, 0x4, R2 ;  /* 0x0000000413027825 */ /* 0x001fca00078e0202 */
[----:B------:R-:W5:Y:S01]  /*20dc0*/  @P1 LDG.E R0, desc[UR36][R2.64] ;  /* 0x0000002402001981 */ /* 0x000f62000c1e1900 */
[----:B-1----:R-:W-:-:S03]  /*20dd0*/  @P2 IMAD.WIDE R6, R19, 0x4, R6 ;  /* 0x0000000413062825 */ /* 0x002fc600078e0206 */
[----:B--2---:R0:W-:Y:S02]  /*20de0*/  STL [R1+0x1c], R8 ;  /* 0x00001c0801007387 */ /* 0x0041e40000100800 */
[----:B0-----:R-:W-:Y:S01]  /*20df0*/  IMAD.U32 R8, RZ, RZ, UR4 ;  /* 0x00000004ff087e24 */ /* 0x001fe2000f8e00ff */
[----:B------:R-:W-:-:S05]  /*20e00*/  ULDC.64 UR4, c[0x0][0x418] ;  /* 0x0001060000047ab9 */ /* 0x000fca0000000a00 */
[----:B------:R0:W2:Y:S01]  /*20e10*/  @P2 LDG.E R8, desc[UR36][R6.64] ;  /* 0x0000002406082981 */ /* 0x0000a2000c1e1900 */
[----:B------:R-:W-:-:S03]  /*20e20*/  UISETP.NE.U32.AND UP0, UPT, UR4, URZ, UPT ;  /* 0x0000003f0400728c */ /* 0x000fc6000bf05070 */
[----:B------:R-:W-:Y:S01]  /*20e30*/  ULDC UR4, c[0x0][0x424] ;  /* 0x0001090000047ab9 */ /* 0x000fe20000000800 */
[----:B------:R-:W-:-:S03]  /*20e40*/  UISETP.NE.AND.EX UP0, UPT, UR5, URZ, UPT, UP0 ;  /* 0x0000003f0500728c */ /* 0x000fc6000bf05300 */
[----:B------:R-:W-:Y:S01]  /*20e50*/  ULDC UR5, c[0x0][0x2f0] ;  /* 0x0000bc0000057ab9 */ /* 0x000fe20000000800 */
[----:B------:R-:W-:-:S04]  /*20e60*/  USEL UR4, UR4, 0x1, UP0 ;  /* 0x0000000104047887 */ /* 0x000fc80008000000 */
[----:B------:R-:W-:-:S03]  /*20e70*/  UIMAD UR4, UR4, UR5, URZ ;  /* 0x00000005040472a4 */ /* 0x000fc6000f8e023f */
[----:B------:R-:W-:Y:S02]  /*20e80*/  ULDC UR5, c[0x0][0x348] ;  /* 0x0000d20000057ab9 */ /* 0x000fe40000000800 */
[----:B0-----:R-:W-:Y:S01]  /*20e90*/  IMAD.U32 R6, RZ, RZ, UR5 ;  /* 0x00000005ff067e24 */ /* 0x001fe2000f8e00ff */
[----:B--2---:R0:W-:Y:S01]  /*20ea0*/  STL [R1+0x18], R8 ;  /* 0x0000180801007387 */ /* 0x0041e20000100800 */
[----:B------:R-:W-:Y:S02]  /*20eb0*/  IMAD.MOV.U32 R12, RZ, RZ, R8 ;  /* 0x000000ffff0c7224 */ /* 0x000fe400078e0008 */
[----:B0-----:R-:W-:Y:S01]  /*20ec0*/  IMAD.U32 R8, RZ, RZ, UR4 ;  /* 0x00000004ff087e24 */ /* 0x001fe2000f8e00ff */
[----:B------:R-:W-:Y:S06]  /*20ed0*/  @P2 BRA `(.L_x_1970) ;  /* 0x0000000000142947 */ /* 0x000fec0003800000 */
[----:B------:R-:W-:Y:S05]  /*20ee0*/  @!P0 BRA `(.L_x_1970) ;  /* 0x0000000000108947 */ /* 0x000fea0003800000 */
[----:B------:R-:W2:Y:S04]  /*20ef0*/  LDG.E R7, desc[UR36][R4.64] ;  /* 0x0000002404077981 */ /* 0x000ea8000c1e1900 */
[----:B------:R-:W2:Y:S02]  /*20f00*/  LDG.E R10, desc[UR36][R4.64+0x4] ;  /* 0x00000424040a7981 */ /* 0x000ea4000c1e1900 */
[----:B--2---:R-:W-:-:S05]  /*20f10*/  IMAD.IADD R12, R10, 0x1, -R7 ;  /* 0x000000010a0c7824 */ /* 0x004fca00078e0a07 */
[----:B------:R0:W-:Y:S02]  /*20f20*/  STL [R1+0x18], R12 ;  /* 0x0000180c01007387 */ /* 0x0001e40000100800 */
.L_x_1970:
[----:B------:R-:W-:Y:S02]  /*20f30*/  ULDC.64 UR4, c[0x0][0xa20] ;  /* 0x0002880000047ab9 */ /* 0x000fe40000000a00 */
[----:B------:R-:W-:-:S04]  /*20f40*/  ISETP.NE.U32.AND P0, PT, RZ, UR4, PT ;  /* 0x00000004ff007c0c */ /* 0x000fc8000bf05070 */
[----:B------:R-:W-:-:S13]  /*20f50*/  ISETP.NE.AND.EX P0, PT, RZ, UR5, PT, P0 ;  /* 0x00000005ff007c0c */ /* 0x000fda000bf05300 */
[----:B------:R-:W-:Y:S05]  /*20f60*/  @!P0 BRA `(.L_x_1971) ;  /* 0x0000000000108947 */ /* 0x000fea0003800000 */
[----:B------:R-:W1:Y:S02]  /*20f70*/  LDC.64 R4, c[0x0][0xa20] ;  /* 0x00028800ff047b82 */ /* 0x000e640000000a00 */
[----:B-1----:R-:W-:-:S05]  /*20f80*/  IMAD.WIDE R4, R19, 0x4, R4 ;  /* 0x0000000413047825 */ /* 0x002fca00078e0204 */
[----:B------:R1:W5:Y:S01]  /*20f90*/  LDG.E R8, desc[UR36][R4.64] ;  /* 0x0000002404087981 */ /* 0x000362000c1e1900 */
[----:B------:R-:W-:Y:S05]  /*20fa0*/  BRA `(.L_x_1972) ;  /* 0x0000000000247947 */ /* 0x000fea0003800000 */
.L_x_1971:
[----:B------:R-:W-:Y:S02]  /*20fb0*/  ULDC.64 UR4, c[0x0][0xa08] ;  /* 0x0002820000047ab9 */ /* 0x000fe40000000a00 */
[----:B------:R-:W-:-:S04]  /*20fc0*/  ISETP.NE.U32.AND P0, PT, RZ, UR4, PT ;  /* 0x00000004ff007c0c */ /* 0x000fc8000bf05070 */
[----:B------:R-:W-:-:S13]  /*20fd0*/  ISETP.NE.AND.EX P0, PT, RZ, UR5, PT, P0 ;  /* 0x00000005ff007c0c */ /* 0x000fda000bf05300 */
[----:B------:R-:W-:Y:S05]  /*20fe0*/  @!P0 BRA `(.L_x_1972) ;  /* 0x0000000000148947 */ /* 0x000fea0003800000 */
[----:B------:R-:W1:Y:S02]  /*20ff0*/  LDC.64 R4, c[0x0][0xa08] ;  /* 0x00028200ff047b82 */ /* 0x000e640000000a00 */
[----:B-1----:R-:W-:-:S05]  /*21000*/  IMAD.WIDE R4, R19, 0x4, R4 ;  /* 0x0000000413047825 */ /* 0x002fca00078e0204 */
[----:B------:R-:W2:Y:S04]  /*21010*/  LDG.E R8, desc[UR36][R4.64] ;  /* 0x0000002404087981 */ /* 0x000ea8000c1e1900 */
[----:B------:R-:W2:Y:S02]  /*21020*/  LDG.E R7, desc[UR36][R4.64+0x4] ;  /* 0x0000042404077981 */ /* 0x000ea4000c1e1900 */
[----:B--2---:R-:W-:-:S07]  /*21030*/  IMAD.IADD R8, R7, 0x1, -R8 ;  /* 0x0000000107087824 */ /* 0x004fce00078e0a08 */
.L_x_1972:
[----:B-1----:R-:W2:Y:S01]  /*21040*/  @P1 LDG.E R4, desc[UR36][R2.64] ;  /* 0x0000002402041981 */ /* 0x002ea2000c1e1900 */
[----:B------:R-:W1:Y:S03]  /*21050*/  LDC R5, c[0x0][0x448] ;  /* 0x00011200ff057b82 */ /* 0x000e660000000800 */
[----:B------:R-:W2:Y:S01]  /*21060*/  @P1 LDG.E R9, desc[UR36][R2.64+0x4] ;  /* 0x0000042402091981 */ /* 0x000ea2000c1e1900 */
[----:B-----5:R-:W-:Y:S02]  /*21070*/  IMAD.IADD R8, R8, 0x1, -R35 ;  /* 0x0000000108087824 */ /* 0x020fe400078e0a23 */
[----:B------:R-:W-:Y:S01]  /*21080*/  IMAD.SHL.U32 R26, R17, 0x80, RZ ;  /* 0x00000080111a7824 */ /* 0x000fe200078e00ff */
[----:B-1----:R-:W-:-:S13]  /*21090*/  ISETP.NE.AND P2, PT, R5, 0x1, PT ;  /* 0x000000010500780c */ /* 0x002fda0003f45270 */
[----:B------:R-:W1:Y:S08]  /*210a0*/  @P2 LDC R7, c[0x0][0x44c] ;  /* 0x00011300ff072b82 */ /* 0x000e700000000800 */
[----:B------:R-:W3:Y:S01]  /*210b0*/  @P2 LDC R5, c[0x0][0x450] ;  /* 0x00011400ff052b82 */ /* 0x000ee20000000800 */
[----:B--2---:R-:W-:Y:S01]  /*210c0*/  @P1 IADD3 R6, -R4, R9, RZ ;  /* 0x0000000904061210 */ /* 0x004fe20007ffe1ff */
[----:B------:R-:W-:-:S04]  /*210d0*/  VIADD R9, R26, 0x7f ;  /* 0x0000007f1a097836 */ /* 0x000fc80000000000 */
[----:B------:R-:W-:Y:S02]  /*210e0*/  IMAD.IADD R27, R8, 0x1, R6 ;  /* 0x00000001081b7824 */ /* 0x000fe400078e0206 */
[----:B-1----:R-:W-:-:S03]  /*210f0*/  @P2 IMAD.HI.U32 R4, R9, R7, RZ ;  /* 0x0000000709042227 */ /* 0x002fc600078e00ff */
[C---:B------:R-:W-:Y:S01]  /*21100*/  IADD3 R7, R27.reuse, 0x1, -R12 ;  /* 0x000000011b077810 */ /* 0x040fe20007ffe80c */
[----:B------:R-:W-:Y:S01]  /*21110*/  VIADD R10, R27, 0x3f ;  /* 0x0000003f1b0a7836 */ /* 0x000fe20000000000 */
[----:B---3--:R-:W-:-:S04]  /*21120*/  @P2 SHF.R.U32.HI R9, RZ, R5, R4 ;  /* 0x00000005ff092219 */ /* 0x008fc80000011604 */
[----:B------:R-:W-:Y:S01]  /*21130*/  SHF.R.S32.HI R3, RZ, 0x1f, R10 ;  /* 0x0000001fff037819 */ /* 0x000fe2000001140a */
[----:B------:R-:W-:-:S03]  /*21140*/  IMAD.IADD R9, R7, 0x1, R9 ;  /* 0x0000000107097824 */ /* 0x000fc600078e0209 */
[----:B------:R-:W-:Y:S02]  /*21150*/  LEA.HI R10, R3, R10, RZ, 0x6 ;  /* 0x0000000a030a7211 */ /* 0x000fe400078f30ff */
[----:B------:R-:W1:Y:S02]  /*21160*/  LDC.64 R2, c[0x0][0x9e0] ;  /* 0x00027800ff027b82 */ /* 0x000e640000000a00 */
[----:B------:R-:W-:Y:S02]  /*21170*/  SHF.R.S32.HI R10, RZ, 0x6, R10 ;  /* 0x00000006ff0a7819 */ /* 0x000fe4000001140a */
[----:B-1----:R-:W-:Y:S02]  /*21180*/  ISETP.GE.AND P3, PT, R3, 0x1, PT ;  /* 0x000000010300780c */ /* 0x002fe40003f66270 */
[----:B------:R-:W-:-:S11]  /*21190*/  IADD3 R2, R9, R2, RZ ;  /* 0x0000000209027210 */ /* 0x000fd60007ffe0ff */
[----:B------:R-:W-:Y:S05]  /*211a0*/  @!P3 BRA `(.L_x_1973) ;  /* 0x000000000048b947 */ /* 0x000fea0003800000 */
[C---:B------:R-:W-:Y:S01]  /*211b0*/  ISETP.GT.AND P0, PT, R9.reuse, RZ, PT ;  /* 0x000000ff0900720c */ /* 0x040fe20003f04270 */
[----:B------:R-:W-:Y:S01]  /*211c0*/  BSSY B0, `(.L_x_1974) ;  /* 0x000000e000007945 */ /* 0x000fe20003800000 */
[----:B------:R-:W-:-:S11]  /*211d0*/  VIADD R11, R9, 0xffffffff ;  /* 0xffffffff090b7836 */ /* 0x000fd60000000000 */
[----:B------:R-:W-:Y:S05]  /*211e0*/  @P0 BRA `(.L_x_1975) ;  /* 0x00000000001c0947 */ /* 0x000fea0003800000 */
[----:B------:R-:W-:Y:S01]  /*211f0*/  ISETP.NE.AND P0, PT, R3, 0x1, PT ;  /* 0x000000010300780c */ /* 0x000fe20003f05270 */
[----:B------:R-:W-:-:S12]  /*21200*/  IMAD.MOV R9, RZ, RZ, -R9 ;  /* 0x000000ffff097224 */ /* 0x000fd800078e0a09 */
[----:B------:R-:W1:Y:S02]  /*21210*/  @P0 LDC.64 R4, c[0x0][0x9e8] ;  /* 0x00027a00ff040b82 */ /* 0x000e640000000a00 */
[----:B-1----:R-:W-:-:S05]  /*21220*/  @P0 IMAD.HI.U32 R4, R9, R4, RZ ;  /* 0x0000000409040227 */ /* 0x002fca00078e00ff */
[----:B------:R-:W-:-:S04]  /*21230*/  @P0 SHF.R.U32.HI R9, RZ, R5, R4 ;  /* 0x00000005ff090219 */ /* 0x000fc80000011604 */
[----:B------:R-:W-:Y:S01]  /*21240*/  LOP3.LUT R11, RZ, R9, RZ, 0x33, !PT ;  /* 0x00000009ff0b7212 */ /* 0x000fe200078e33ff */
[----:B------:R-:W-:Y:S06]  /*21250*/  BRA `(.L_x_1976) ;  /* 0x0000000000107947 */ /* 0x000fec0003800000 */
.L_x_1975:
[----:B------:R-:W-:-:S13]  /*21260*/  ISETP.NE.AND P0, PT, R3, 0x1, PT ;  /* 0x000000010300780c */ /* 0x000fda0003f05270 */
[----:B------:R-:W1:Y:S02]  /*21270*/  @P0 LDC.64 R4, c[0x0][0x9e8] ;  /* 0x00027a00ff040b82 */ /* 0x000e640000000a00 */
[----:B-1----:R-:W-:-:S05]  /*21280*/  @P0 IMAD.HI.U32 R4, R11, R4, RZ ;  /* 0x000000040b040227 */ /* 0x002fca00078e00ff */
[----:B------:R-:W-:-:S07]  /*21290*/  @P0 SHF.R.U32.HI R11, RZ, R5, R4 ;  /* 0x00000005ff0b0219 */ /* 0x000fce0000011604 */
.L_x_1976:
[----:B------:R-:W-:Y:S05]  /*212a0*/  BSYNC B0 ;  /* 0x0000000000007941 */ /* 0x000fea0003800000 */
.L_x_1974:
[----:B------:R-:W-:-:S05]  /*212b0*/  IMAD R11, R11, R3, R3 ;  /* 0x000000030b0b7224 */ /* 0x000fca00078e0203 */
[----:B------:R-:W-:-:S07]  /*212c0*/  VIMNMX R2, R2, R11, PT ;  /* 0x0000000b02027248 */ /* 0x000fce0003fe0100 */
.L_x_1973:
[----:B------:R-:W1:Y:S01]  /*212d0*/  @P2 LDC R9, c[0x0][0x44c] ;  /* 0x00011300ff092b82 */ /* 0x000e620000000800 */
[----:B------:R-:W-:Y:S01]  /*212e0*/  IMAD.MOV.U32 R4, RZ, RZ, R26 ;  /* 0x000000ffff047224 */ /* 0x000fe200078e001a */
[----:B------:R-:W-:-:S06]  /*212f0*/  ULDC UR4, c[0x0][0x9dc] ;  /* 0x0002770000047ab9 */ /* 0x000fcc0000000800 */
[----:B------:R-:W2:Y:S01]  /*21300*/  @P2 LDC R5, c[0x0][0x450] ;  /* 0x00011400ff052b82 */ /* 0x000ea20000000800 */
[----:B-1----:R-:W-:-:S05]  /*21310*/  @P2 IMAD.HI.U32 R9, R26, R9, RZ ;  /* 0x000000091a092227 */ /* 0x002fca00078e00ff */
[----:B--2---:R-:W-:Y:S01]  /*21320*/  @P2 SHF.R.U32.HI R4, RZ, R5, R9 ;  /* 0x00000005ff042219 */ /* 0x004fe20000011609 */
[----:B------:R-:W-:-:S04]  /*21330*/  IMAD.IADD R9, R27, 0x1, -R12 ;  /* 0x000000011b097824 */ /* 0x000fc800078e0a0c */
[----:B0-----:R-:W-:-:S04]  /*21340*/  IMAD.IADD R12, R9, 0x1, R4 ;  /* 0x00000001090c7824 */ /* 0x001fc800078e0204 */
        /* <DEDUP_REMOVED lines=12> */
.L_x_1979:
[----:B------:R-:W-:-:S13]  /*21410*/  ISETP.NE.AND P0, PT, R3, 0x1, PT ;  /* 0x000000010300780c */ /* 0x000fda0003f05270 */
[----:B------:R-:W0:Y:S02]  /*21420*/  @P0 LDC.64 R4, c[0x0][0x9e8] ;  /* 0x00027a00ff040b82 */ /* 0x000e240000000a00 */
[----:B0-----:R-:W-:-:S05]  /*21430*/  @P0 IMAD.HI.U32 R4, R12, R4, RZ ;  /* 0x000000040c040227 */ /* 0x001fca00078e00ff */
[----:B------:R-:W-:-:S07]  /*21440*/  @P0 SHF.R.U32.HI R12, RZ, R5, R4 ;  /* 0x00000005ff0c0219 */ /* 0x000fce0000011604 */
.L_x_1980:
[----:B------:R-:W-:Y:S05]  /*21450*/  BSYNC B0 ;  /* 0x0000000000007941 */ /* 0x000fea0003800000 */
.L_x_1978:
[----:B------:R-:W-:-:S05]  /*21460*/  IMAD R3, R12, R3, RZ ;  /* 0x000000030c037224 */ /* 0x000fca00078e02ff */
[----:B------:R-:W-:-:S07]  /*21470*/  VIMNMX R11, R11, R3, !PT ;  /* 0x000000030b0b7248 */ /* 0x000fce0007fe0100 */
.L_x_1977:
[----:B------:R-:W-:Y:S01]  /*21480*/  IADD3 R2, R2, 0x3f, RZ ;  /* 0x0000003f02027810 */ /* 0x000fe20007ffe0ff */
[----:B------:R-:W-:Y:S03]  /*21490*/  BSSY B0, `(.L_x_1981) ;  /* 0x0000119000007945 */ /* 0x000fe60003800000 */
[----:B------:R-:W-:-:S04]  /*214a0*/  SHF.R.S32.HI R3, RZ, 0x1f, R2 ;  /* 0x0000001fff037819 */ /* 0x000fc80000011402 */
[----:B------:R-:W-:Y:S02]  /*214b0*/  LEA.HI R3, R3, R2, RZ, 0x6 ;  /* 0x0000000203037211 */ /* 0x000fe400078f30ff */
[----:B------:R-:W-:Y:S02]  /*214c0*/  SHF.R.S32.HI R2, RZ, 0x1f, R11 ;  /* 0x0000001fff027819 */ /* 0x000fe4000001140b */
[----:B------:R-:W-:Y:S02]  /*214d0*/  SHF.R.S32.HI R3, RZ, 0x6, R3 ;  /* 0x00000006ff037819 */ /* 0x000fe40000011403 */
[----:B------:R-:W-:Y:S02]  /*214e0*/  LEA.HI R2, R2, R11, RZ, 0x6 ;  /* 0x0000000b02027211 */ /* 0x000fe400078f30ff */
[----:B------:R-:W-:Y:S02]  /*214f0*/  VIMNMX R3, R10, R3, PT ;  /* 0x000000030a037248 */ /* 0x000fe40003fe0100 */
[----:B------:R-:W-:-:S03]  /*21500*/  SHF.R.S32.HI R2, RZ, 0x6, R2 ;  /* 0x00000006ff027819 */ /* 0x000fc60000011402 */
[----:B------:R-:W-:Y:S01]  /*21510*/  IMAD R3, R3, 0x40, -R8 ;  /* 0x0000004003037824 */ /* 0x000fe200078e0a08 */
[----:B------:R-:W-:-:S04]  /*21520*/  VIMNMX R2, RZ, R2, !PT ;  /* 0x00000002ff027248 */ /* 0x000fc80007fe0100 */
[----:B------:R-:W-:Y:S01]  /*21530*/  VIMNMX R3, R3, R6, PT ;  /* 0x0000000603037248 */ /* 0x000fe20003fe0100 */
[----:B------:R-:W-:-:S05]  /*21540*/  IMAD R2, R2, 0x40, -R8 ;  /* 0x0000004002027824 */ /* 0x000fca00078e0a08 */
[----:B------:R-:W-:-:S04]  /*21550*/  VIMNMX R4, RZ, R2, !PT ;  /* 0x00000002ff047248 */ /* 0x000fc80007fe0100 */
[----:B------:R-:W-:Y:S02]  /*21560*/  ISETP.GT.AND P0, PT, R3, R4, PT ;  /* 0x000000040300720c */ /* 0x000fe40003f04270 */
[----:B------:R-:W-:-:S11]  /*21570*/  SHF.R.U32.HI R4, RZ, 0x6, R4 ;  /* 0x00000006ff047819 */ /* 0x000fd60000011604 */
[----:B------:R-:W-:-:S05]  /*21580*/  @P0 VIADD R2, R3, 0x3f ;  /* 0x0000003f03020836 */ /* 0x000fca0000000000 */
[----:B------:R-:W-:-:S04]  /*21590*/  @P0 SHF.R.S32.HI R3, RZ, 0x1f, R2 ;  /* 0x0000001fff030819 */ /* 0x000fc80000011402 */
        /* <DEDUP_REMOVED lines=13> */
.L_x_2274:
[----:B-1----:R-:W-:Y:S02]  /*21670*/  ISETP.NE.AND P0, PT, R14, RZ, PT ;  /* 0x000000ff0e00720c */ /* 0x002fe40003f05270 */
[----:B------:R-:W-:-:S11]  /*21680*/  PLOP3.LUT P6, PT, PT, PT, PT, 0x8, 0x0 ;  /* 0x000000000000781c */ /* 0x000fd60003fce170 */
[----:B------:R-:W-:Y:S05]  /*21690*/  @P0 BRA `(.L_x_1984) ;  /* 0x00000000000c0947 */ /* 0x000fea0003800000 */
[----:B------:R-:W-:-:S03]  /*216a0*/  UMOV UR4, 0xffffffff ;  /* 0xffffffff00047882 */ /* 0x000fc60000000000 */
[----:B------:R-:W-:Y:S05]  /*216b0*/  BRA.DIV UR4, `(.L_x_1985) ;  /* 0x000000a204c07947 */ /* 0x000fea000b800000 */
[----:B------:R-:W-:-:S13]  /*216c0*/  ELECT P6, URZ, PT ;  /* 0x00000000003f782f */ /* 0x000fda00038c0000 */
.L_x_1984:
        /* <DEDUP_REMOVED lines=9> */
.L_x_2277:
[----:B------:R-:W-:Y:S05]  /*21760*/  BSYNC B1 ;  /* 0x0000000000017941 */ /* 0x000fea0003800000 */
.L_x_1986:
        /* <DEDUP_REMOVED lines=10> */
.L_x_2278:
[----:B------:R-:W-:Y:S05]  /*21810*/  BSYNC B2 ;  /* 0x0000000000027941 */ /* 0x000fea0003800000 */
.L_x_1990:
        /* <DEDUP_REMOVED lines=9> */
.L_x_1993:
[----:B------:R-:W-:Y:S05]  /*218b0*/  BSYNC B2 ;  /* 0x0000000000027941 */ /* 0x000fea0003800000 */
.L_x_1992:
[----:B------:R-:W-:Y:S01]  /*218c0*/  IMAD.MOV.U32 R20, RZ, RZ, RZ ;  /* 0x000000ffff147224 */ /* 0x000fe200078e00ff */
[----:B------:R-:W-:Y:S01]  /*218d0*/  UIADD3 UR4, UP0, UR40, 0x570, URZ ;  /* 0x0000057028047890 */ /* 0x000fe2000ff1e03f */
[----:B------:R-:W-:Y:S01]  /*218e0*/  IMAD R8, R29, 0x4000, R23 ;  /* 0x000040001d087824 */ /* 0x000fe200078e0217 */
[----:B------:R-:W-:Y:S01]  /*218f0*/  PLOP3.LUT P0, PT, PT, PT, PT, 0x80, 0x0 ;  /* 0x000000000000781c */ /* 0x000fe20003f0f070 */
[----:B------:R-:W-:Y:S01]  /*21900*/  IMAD R6, R3, 0x40, R0 ;  /* 0x0000004003067824 */ /* 0x000fe200078e0200 */
[----:B------:R-:W-:Y:S01]  /*21910*/  R2UR UR10, R20 ;  /* 0x00000000140a72ca */ /* 0x000fe200000e0000 */
[----:B0-----:R-:W-:Y:S01]  /*21920*/  VIADD R5, R12, 0x28490 ;  /* 0x000284900c057836 */ /* 0x001fe20000000000 */
[----:B------:R-:W-:Y:S01]  /*21930*/  IADD3 R13, R8, 0x20000, RZ ;  /* 0x00020000080d7810 */ /* 0x000fe20007ffe0ff */
[----:B------:R-:W-:Y:S01]  /*21940*/  VIADD R6, R6, 0xffffffc0 ;  /* 0xffffffc006067836 */ /* 0x000fe20000000000 */
[----:B------:R-:W-:Y:S01]  /*21950*/  UIADD3.X UR5, URZ, UR41, URZ, UP0, !UPT ;  /* 0x000000293f057290 */ /* 0x000fe200087fe43f */
[----:B------:R-:W-:Y:S01]  /*21960*/  UMOV UR6, 0x0 ;  /* 0x0000000000067882 */ /* 0x000fe20000000000 */
[----:B------:R-:W-:-:S10]  /*21970*/  UMOV UR7, 0x12f00000 ;  /* 0x12f0000000077882 */ /* 0x000fd40000000000 */
.L_x_1994:
        /* <DEDUP_REMOVED lines=16> */
.L_x_1995:
        /* <DEDUP_REMOVED lines=13> */
.L_x_2279:
[----:B------:R-:W-:Y:S05]  /*21b50*/  BSYNC B2 ;  /* 0x0000000000027941 */ /* 0x000fea0003800000 */
.L_x_1996:
[----:B------:R-:W-:Y:S01]  /*21b60*/  BSSY B2, `(.L_x_1998) ;  /* 0x000000b000027945 */ /* 0x000fe20003800000 */
[----:B------:R-:W-:Y:S02]  /*21b70*/  IMAD.MOV.U32 R14, RZ, RZ, 0x0 ;  /* 0x00000000ff0e7424 */ /* 0x000fe400078e00ff */
[----:B------:R-:W-:Y:S01]  /*21b80*/  IMAD.MOV.U32 R15, RZ, RZ, 0x12f00000 ;  /* 0x12f00000ff0f7424 */ /* 0x000fe200078e00ff */
[----:B------:R-:W-:Y:S06]  /*21b90*/  @P1 BRA `(.L_x_1999) ;  /* 0x00000000001c1947 */ /* 0x000fec0003800000 */
[----:B------:R-:W2:Y:S02]  /*21ba0*/  S2R R5, SR_TID.X ;  /* 0x0000000000057919 */ /* 0x000ea40000002100 */
[----:B--2---:R-:W-:Y:S01]  /*21bb0*/  LOP3.LUT R13, R5, 0x1f, RZ, 0xc0, !PT ;  /* 0x0000001f050d7812 */ /* 0x004fe200078ec0ff */
[----:B------:R-:W-:-:S03]  /*21bc0*/  IMAD.MOV.U32 R5, RZ, RZ, 0x4000 ;  /* 0x00004000ff057424 */ /* 0x000fc600078e00ff */
[----:B------:R-:W-:Y:S01]  /*21bd0*/  ISETP.NE.AND P0, PT, R13, RZ, PT ;  /* 0x000000ff0d00720c */ /* 0x000fe20003f05270 */
[----:B------:R2:W-:-:S12]  /*21be0*/  SYNCS.ARRIVE.TRANS64 RZ, [R12+URZ+0x284b0], R5 ;  /* 0x0284b0050cff79a7 */ /* 0x0005d8000800003f */
[----:B--2---:R-:W-:Y:S05]  /*21bf0*/  @!P0 BRA `(.L_x_1999) ;  /* 0x0000000000048947 */ /* 0x004fea0003800000 */
[----:B------:R-:W-:Y:S01]  /*21c00*/  BPT.TRAP 0x1 ;  /* 0x000000040000795c */ /* 0x000fe20000300000 */
.L_x_1999:
[----:B------:R-:W-:Y:S05]  /*21c10*/  BSYNC B2 ;  /* 0x0000000000027941 */ /* 0x000fea0003800000 */
.L_x_1998:
[----:B------:R-:W-:Y:S01]  /*21c20*/  R2UR UR10, R20 ;  /* 0x00000000140a72ca */ /* 0x000fe200000e0000 */
[----:B------:R-:W-:Y:S01]  /*21c30*/  UIADD3 UR4, UP0, UR40, 0x670, URZ ;  /* 0x0000067028047890 */ /* 0x000fe2000ff1e03f */
[----:B------:R-:W-:Y:S01]  /*21c40*/  R2UR UR6, R14 ;  /* 0x000000000e0672ca */ /* 0x000fe200000e0000 */
[----:B01----:R-:W-:Y:S01]  /*21c50*/  VIADD R12, R12, 0x284b0 ;  /* 0x000284b00c0c7836 */ /* 0x003fe20000000000 */
[----:B------:R-:W-:Y:S01]  /*21c60*/  R2UR UR7, R15 ;  /* 0x000000000f0772ca */ /* 0x000fe200000e0000 */
[----:B------:R-:W-:Y:S01]  /*21c70*/  UIADD3.X UR5, URZ, UR41, URZ, UP0, !UPT ;  /* 0x000000293f057290 */ /* 0x000fe200087fe43f */
[----:B------:R-:W-:Y:S02]  /*21c80*/  PLOP3.LUT P0, PT, PT, PT, PT, 0x80, 0x0 ;  /* 0x000000000000781c */ /* 0x000fe40003f0f070 */
[----:B------:R-:W-:-:S11]  /*21c90*/  IADD3 R5, R8, 0x10000, RZ ;  /* 0x0001000008057810 */ /* 0x000fd60007ffe0ff */
.L_x_2000:
        /* <DEDUP_REMOVED lines=15> */
.L_x_2001:
        /* <DEDUP_REMOVED lines=10> */
.L_x_1989:
[----:B------:R-:W-:Y:S05]  /*21e30*/  BSYNC B1 ;  /* 0x0000000000017941 */ /* 0x000fea0003800000 */
.L_x_1988:
[----:B------:R-:W-:Y:S01]  /*21e40*/  VIADD R12, R3, 0xfffffffe ;  /* 0xfffffffe030c7836 */ /* 0x000fe20000000000 */
[----:B------:R-:W-:Y:S01]  /*21e50*/  PLOP3.LUT P0, PT, PT, PT, PT, 0x8, 0x0 ;  /* 0x000000000000781c */ /* 0x000fe20003f0e170 */
[----:B------:R-:W-:-:S03]  /*21e60*/  VIADD R29, R29, 0x1 ;  /* 0x000000011d1d7836 */ /* 0x000fc60000000000 */
[----:B------:R-:W-:Y:S02]  /*21e70*/  ISETP.GE.AND P2, PT, R12, R4, PT ;  /* 0x000000040c00720c */ /* 0x000fe40003f46270 */
[----:B------:R-:W-:-:S04]  /*21e80*/  ISETP.NE.AND P1, PT, R29, 0x2, PT ;  /* 0x000000021d00780c */ /* 0x000fc80003f25270 */
[----:B------:R-:W-:Y:S02]  /*21e90*/  SEL R3, RZ, 0x1, P1 ;  /* 0x00000001ff037807 */ /* 0x000fe40000800000 */
[----:B------:R-:W-:Y:S02]  /*21ea0*/  SEL R29, R29, RZ, P1 ;  /* 0x000000ff1d1d7207 */ /* 0x000fe40000800000 */
[----:B------:R-:W-:-:S03]  /*21eb0*/  LOP3.LUT R31, R31, R3, RZ, 0x3c, !PT ;  /* 0x000000031f1f7212 */ /* 0x000fc600078e3cff */
[----:B------:R-:W-:Y:S05]  /*21ec0*/  @!P2 BRA `(.L_x_1982) ;  /* 0x0000000400d4a947 */ /* 0x000fea0003800000 */
.L_x_2016:
        /* <DEDUP_REMOVED lines=11> */
.L_x_2280:
[----:B------:R-:W-:Y:S05]  /*21f80*/  BSYNC B2 ;  /* 0x0000000000027941 */ /* 0x000fea0003800000 */
.L_x_2004:
        /* <DEDUP_REMOVED lines=9> */
.L_x_2007:
[----:B------:R-:W-:Y:S05]  /*22020*/  BSYNC B2 ;  /* 0x0000000000027941 */ /* 0x000fea0003800000 */
.L_x_2006:
[----:B------:R-:W-:Y:S01]  /*22030*/  IMAD.MOV.U32 R17, RZ, RZ, RZ ;  /* 0x000000ffff117224 */ /* 0x000fe200078e00ff */
[----:B------:R-:W-:Y:S01]  /*22040*/  LEA R6, R29, R23, 0xe ;  /* 0x000000171d067211 */ /* 0x000fe200078e70ff */
[----:B------:R-:W-:Y:S01]  /*22050*/  UIADD3 UR4, UP0, UR40, 0x570, URZ ;  /* 0x0000057028047890 */ /* 0x000fe2000ff1e03f */
[----:B------:R-:W-:Y:S01]  /*22060*/  PLOP3.LUT P1, PT, PT, PT, PT, 0x80, 0x0 ;  /* 0x000000000000781c */ /* 0x000fe20003f2f070 */
[----:B0-----:R-:W-:Y:S01]  /*22070*/  IMAD R5, R12, 0x40, R0 ;  /* 0x000000400c057824 */ /* 0x001fe200078e0200 */
[----:B------:R-:W-:Y:S01]  /*22080*/  R2UR UR10, R17 ;  /* 0x00000000110a72ca */ /* 0x000fe200000e0000 */
[----:B------:R-:W-:Y:S01]  /*22090*/  VIADD R3, R11, 0x28490 ;  /* 0x000284900b037836 */ /* 0x000fe20000000000 */
[----:B------:R-:W-:Y:S01]  /*220a0*/  UIADD3.X UR5, URZ, UR41, URZ, UP0, !UPT ;  /* 0x000000293f057290 */ /* 0x000fe200087fe43f */
[----:B------:R-:W-:Y:S01]  /*220b0*/  VIADD R13, R6, 0x20000 ;  /* 0x00020000060d7836 */ /* 0x000fe20000000000 */
[----:B------:R-:W-:Y:S01]  /*220c0*/  UMOV UR6, 0x0 ;  /* 0x0000000000067882 */ /* 0x000fe20000000000 */
[----:B------:R-:W-:-:S10]  /*220d0*/  UMOV UR7, 0x12f00000 ;  /* 0x12f0000000077882 */ /* 0x000fd40000000000 */
.L_x_2008:
        /* <DEDUP_REMOVED lines=16> */
.L_x_2009:
        /* <DEDUP_REMOVED lines=13> */
.L_x_2281:
[----:B------:R-:W-:Y:S05]  /*222b0*/  BSYNC B2 ;  /* 0x0000000000027941 */ /* 0x000fea0003800000 */
.L_x_2010:
        /* <DEDUP_REMOVED lines=11> */
.L_x_2013:
[----:B------:R-:W-:Y:S05]  /*22370*/  BSYNC B2 ;  /* 0x0000000000027941 */ /* 0x000fea0003800000 */
.L_x_2012:
        /* <DEDUP_REMOVED lines=8> */
.L_x_2014:
        /* <DEDUP_REMOVED lines=15> */
.L_x_2015:
        /* <DEDUP_REMOVED lines=10> */
.L_x_2003:
[----:B------:R-:W-:Y:S05]  /*22590*/  BSYNC B1 ;  /* 0x0000000000017941 */ /* 0x000fea0003800000 */
.L_x_2002:
[C---:B------:R-:W-:Y:S01]  /*225a0*/  ISETP.GT.AND P2, PT, R12.reuse, R4, PT ;  /* 0x000000040c00720c */ /* 0x040fe20003f44270 */
[----:B------:R-:W-:Y:S02]  /*225b0*/  VIADD R29, R29, 0x1 ;  /* 0x000000011d1d7836 */ /* 0x000fe40000000000 */
[----:B------:R-:W-:-:S03]  /*225c0*/  VIADD R12, R12, 0xffffffff ;  /* 0xffffffff0c0c7836 */ /* 0x000fc60000000000 */
[----:B------:R-:W-:-:S04]  /*225d0*/  ISETP.NE.AND P1, PT, R29, 0x2, PT ;  /* 0x000000021d00780c */ /* 0x000fc80003f25270 */
[----:B------:R-:W-:Y:S02]  /*225e0*/  SEL R3, RZ, 0x1, P1 ;  /* 0x00000001ff037807 */ /* 0x000fe40000800000 */
[----:B------:R-:W-:Y:S02]  /*225f0*/  SEL R29, R29, RZ, P1 ;  /* 0x000000ff1d1d7207 */ /* 0x000fe40000800000 */
[----:B------:R-:W-:Y:S01]  /*22600*/  LOP3.LUT R31, R31, R3, RZ, 0x3c, !PT ;  /* 0x000000031f1f7212 */ /* 0x000fe200078e3cff */
[----:B------:R-:W-:Y:S06]  /*22610*/  @P2 BRA `(.L_x_2016) ;  /* 0xfffffff8002c2947 */ /* 0x000fec000383ffff */
.L_x_1982:
[----:B------:R-:W-:Y:S05]  /*22620*/  BSYNC B0 ;  /* 0x0000000000007941 */ /* 0x000fea0003800000 */
.L_x_1981:
[----:B------:R-:W1:Y:S01]  /*22630*/  LDC R0, c[0x0][0x448] ;  /* 0x00011200ff007b82 */ /* 0x000e620000000800 */
[----:B------:R-:W-:Y:S01]  /*22640*/  IADD3 R2, R26, 0x7f, RZ ;  /* 0x0000007f1a027810 */ /* 0x000fe20007ffe0ff */
[----:B------:R-:W-:Y:S06]  /*22650*/  @!P0 WARPSYNC.ALL ;  /* 0x0000000000008948 */ /* 0x000fec0003800000 */
[----:B------:R-:W-:Y:S01]  /*22660*/  @!P0 BAR.SYNC.DEFER_BLOCKING 0xc, 0x180 ;  /* 0x0306000000008b1d */ /* 0x000fe20000010000 */
[----:B-1----:R-:W-:-:S13]  /*22670*/  ISETP.NE.AND P1, PT, R0, 0x1, PT ;  /* 0x000000010000780c */ /* 0x002fda0003f25270 */
[----:B0-----:R-:W0:Y:S08]  /*22680*/  @P1 LDC R5, c[0x0][0x44c] ;  /* 0x00011300ff051b82 */ /* 0x001e300000000800 */
[----:B------:R-:W1:Y:S01]  /*22690*/  @P1 LDC R3, c[0x0][0x450] ;  /* 0x00011400ff031b82 */ /* 0x000e620000000800 */
[----:B0-----:R-:W-:-:S05]  /*226a0*/  @P1 IMAD.HI.U32 R0, R2, R5, RZ ;  /* 0x0000000502001227 */ /* 0x001fca00078e00ff */
[----:B-1----:R-:W-:-:S05]  /*226b0*/  @P1 SHF.R.U32.HI R2, RZ, R3, R0 ;  /* 0x00000003ff021219 */ /* 0x002fca0000011600 */
[----:B------:R-:W-:Y:S02]  /*226c0*/  IMAD.IADD R7, R7, 0x1, R2 ;  /* 0x0000000107077824 */ /* 0x000fe400078e0202 */
[----:B------:R-:W0:Y:S02]  /*226d0*/  LDC.64 R2, c[0x0][0x9e0] ;  /* 0x00027800ff027b82 */ /* 0x000e240000000a00 */
[----:B0-----:R-:W-:Y:S01]  /*226e0*/  ISETP.GE.AND P2, PT, R3, 0x1, PT ;  /* 0x000000010300780c */ /* 0x001fe20003f46270 */
[----:B------:R-:W-:-:S12]  /*226f0*/  IMAD.IADD R2, R7, 0x1, R2 ;  /* 0x0000000107027824 */ /* 0x000fd800078e0202 */
[----:B------:R-:W-:Y:S05]  /*22700*/  @!P2 BRA `(.L_x_2017) ;  /* 0x000000000048a947 */ /* 0x000fea0003800000 */
        /* <DEDUP_REMOVED lines=11> */
.L_x_2019:
[----:B------:R-:W-:-:S13]  /*227c0*/  ISETP.NE.AND P0, PT, R3, 0x1, PT ;  /* 0x000000010300780c */ /* 0x000fda0003f05270 */
[----:B------:R-:W0:Y:S02]  /*227d0*/  @P0 LDC.64 R4, c[0x0][0x9e8] ;  /* 0x00027a00ff040b82 */ /* 0x000e240000000a00 */
[----:B0-----:R-:W-:-:S05]  /*227e0*/  @P0 IMAD.HI.U32 R4, R0, R4, RZ ;  /* 0x0000000400040227 */ /* 0x001fca00078e00ff */
[----:B------:R-:W-:-:S07]  /*227f0*/  @P0 SHF.R.U32.HI R0, RZ, R5, R4 ;  /* 0x00000005ff000219 */ /* 0x000fce0000011604 */
.L_x_2020:
[----:B------:R-:W-:Y:S05]  /*22800*/  BSYNC B0 ;  /* 0x0000000000007941 */ /* 0x000fea0003800000 */
.L_x_2018:
[----:B------:R-:W-:-:S05]  /*22810*/  IMAD R5, R0, R3, R3 ;  /* 0x0000000300057224 */ /* 0x000fca00078e0203 */
[----:B------:R-:W-:-:S07]  /*22820*/  VIMNMX R2, R2, R5, PT ;  /* 0x0000000502027248 */ /* 0x000fce0003fe0100 */
.L_x_2017:
[----:B------:R-:W-:Y:S01]  /*22830*/  VIADD R2, R2, 0x3f ;  /* 0x0000003f02027836 */ /* 0x000fe20000000000 */
[----:B------:R-:W0:Y:S01]  /*22840*/  @P1 LDC R0, c[0x0][0x450] ;  /* 0x00011400ff001b82 */ /* 0x000e220000000800 */
[----:B------:R-:W-:-:S03]  /*22850*/  ULDC UR4, c[0x0][0x9dc] ;  /* 0x0002770000047ab9 */ /* 0x000fc60000000800 */
[----:B------:R-:W-:-:S04]  /*22860*/  SHF.R.S32.HI R5, RZ, 0x1f, R2 ;  /* 0x0000001fff057819 */ /* 0x000fc80000011402 */
[----:B------:R-:W-:Y:S01]  /*22870*/  LEA.HI R5, R5, R2, RZ, 0x6 ;  /* 0x0000000205057211 */ /* 0x000fe200078f30ff */
[----:B------:R-:W-:-:S03]  /*22880*/  IMAD.MOV.U32 R2, RZ, RZ, R26 ;  /* 0x000000ffff027224 */ /* 0x000fc600078e001a */
[----:B------:R-:W-:-:S04]  /*22890*/  SHF.R.S32.HI R5, RZ, 0x6, R5 ;  /* 0x00000006ff057819 */ /* 0x000fc80000011405 */
[----:B------:R-:W-:Y:S02]  /*228a0*/  VIMNMX R33, R10, R5, PT ;  /* 0x000000050a217248 */ /* 0x000fe40003fe0100 */
[----:B------:R-:W1:Y:S03]  /*228b0*/  @P1 LDC R5, c[0x0][0x44c] ;  /* 0x00011300ff051b82 */ /* 0x000e660000000800 */
[----:B------:R2:W-:Y:S01]  /*228c0*/  STL [R1+0x28], R33 ;  /* 0x0000282101007387 */ /* 0x0005e20000100800 */
[----:B-1----:R-:W-:-:S05]  /*228d0*/  @P1 IMAD.HI.U32 R5, R26, R5, RZ ;  /* 0x000000051a051227 */ /* 0x002fca00078e00ff */
[----:B0-----:R-:W-:-:S04]  /*228e0*/  @P1 SHF.R.U32.HI R2, RZ, R0, R5 ;  /* 0x00000000ff021219 */ /* 0x001fc80000011605 */
[----:B------:R-:W-:-:S05]  /*228f0*/  IADD3 R2, R9, R2, RZ ;  /* 0x0000000209027210 */ /* 0x000fca0007ffe0ff */
[----:B------:R-:W-:Y:S01]  /*22900*/  VIADD R0, R2, -UR4 ;  /* 0x8000000402007c36 */ /* 0x000fe20008000000 */
[----:B--2---:R-:W-:Y:S06]  /*22910*/  @!P2 BRA `(.L_x_2021) ;  /* 0x000000000044a947 */ /* 0x004fec0003800000 */
        /* <DEDUP_REMOVED lines=10> */
.L_x_2023:
[----:B------:R-:W-:-:S13]  /*229c0*/  ISETP.NE.AND P0, PT, R3, 0x1, PT ;  /* 0x000000010300780c */ /* 0x000fda0003f05270 */
[----:B------:R-:W0:Y:S02]  /*229d0*/  @P0 LDC.64 R4, c[0x0][0x9e8] ;  /* 0x00027a00ff040b82 */ /* 0x000e240000000a00 */
[----:B0-----:R-:W-:-:S05]  /*229e0*/  @P0 IMAD.HI.U32 R4, R2, R4, RZ ;  /* 0x0000000402040227 */ /* 0x001fca00078e00ff */
[----:B------:R-:W-:-:S07]  /*229f0*/  @P0 SHF.R.U32.HI R2, RZ, R5, R4 ;  /* 0x00000005ff020219 */ /* 0x000fce0000011604 */
.L_x_2024:
[----:B------:R-:W-:Y:S05]  /*22a00*/  BSYNC B0 ;  /* 0x0000000000007941 */ /* 0x000fea0003800000 */
.L_x_2022:
[----:B------:R-:W-:-:S05]  /*22a10*/  IMAD R3, R2, R3, RZ ;  /* 0x0000000302037224 */ /* 0x000fca00078e02ff */
[----:B------:R-:W-:-:S07]  /*22a20*/  VIMNMX R0, R0, R3, !PT ;  /* 0x0000000300007248 */ /* 0x000fce0007fe0100 */
.L_x_2021:
[----:B------:R-:W-:-:S04]  /*22a30*/  SHF.R.S32.HI R3, RZ, 0x1f, R0 ;  /* 0x0000001fff037819 */ /* 0x000fc80000011400 */
[----:B------:R-:W-:-:S04]  /*22a40*/  LEA.HI R3, R3, R0, RZ, 0x6 ;  /* 0x0000000003037211 */ /* 0x000fc800078f30ff */
[----:B------:R-:W-:-:S04]  /*22a50*/  SHF.R.S32.HI R3, RZ, 0x6, R3 ;  /* 0x00000006ff037819 */ /* 0x000fc80000011403 */
[----:B------:R-:W-:-:S04]  /*22a60*/  VIMNMX R36, RZ, R3, !PT ;  /* 0x00000003ff247248 */ /* 0x000fc80007fe0100 */
[----:B------:R-:W-:-:S13]  /*22a70*/  ISETP.GT.AND P0, PT, R33, R36, PT ;  /* 0x000000242100720c */ /* 0x000fda0003f04270 */
        /* <DEDUP_REMOVED lines=18> */
.L_x_2025:
        /* <DEDUP_REMOVED lines=19> */
[----:B0-----:R-:W-:Y:S05]  /*22cd0*/  CALL.ABS.NOINC R2 ;  /* 0x0000000002007343 */ /* 0x001fea0003c00000 */
.L_x_2028:
[----:B------:R-:W-:Y:S05]  /*22ce0*/  BSYNC B6 ;  /* 0x0000000000067941 */ /* 0x000fea0003800000 */
.L_x_2027:
        /* <DEDUP_REMOVED lines=12> */
[----:B------:R-:W0:Y:S01]  /*22db0*/  LDC.64 R2, c[0x4][R2] ;  /* 0x0100000002027b82 */ /* 0x000e220000000a00 */
[----:B------:R-:W-:Y:S01]  /*22dc0*/  IMAD.U32 R6, RZ, RZ, UR8 ;  /* 0x00000008ff067e24 */ /* 0x000fe2000f8e00ff */
[----:B------:R-:W-:Y:S01]  /*22dd0*/  MOV R13, RZ ;  /* 0x000000ff000d7202 */ /* 0x000fe20000000f00 */
[----:B------:R-:W-:Y:S02]  /*22de0*/  IMAD.U32 R7, RZ, RZ, UR9 ;  /* 0x00000009ff077e24 */ /* 0x000fe4000f8e00ff */
[----:B------:R-:W-:-:S02]  /*22df0*/  IMAD.U32 R10, RZ, RZ, UR4 ;  /* 0x00000004ff0a7e24 */ /* 0x000fc4000f8e00ff */
[----:B------:R-:W-:Y:S02]  /*22e00*/  IMAD.U32 R11, RZ, RZ, UR5 ;  /* 0x00000005ff0b7e24 */ /* 0x000fe4000f8e00ff */
[----:B------:R-:W-:Y:S02]  /*22e10*/  IMAD.MOV.U32 R8, RZ, RZ, 0x70 ;  /* 0x00000070ff087424 */ /* 0x000fe400078e00ff */
[----:B------:R-:W-:-:S07]  /*22e20*/  IMAD.MOV.U32 R12, RZ, RZ, 0x1 ;  /* 0x00000001ff0c7424 */ /* 0x000fce00078e00ff */
[----:B------:R-:W-:-:S07]  /*22e30*/  LEPC R20, `(.L_x_2030) ;  /* 0x000000001014794e */ /* 0x000fce0000000000 */
[----:B0-----:R-:W-:Y:S05]  /*22e40*/  CALL.ABS.NOINC R2 ;  /* 0x0000000002007343 */ /* 0x001fea0003c00000 */
.L_x_2030:
[----:B------:R-:W-:Y:S05]  /*22e50*/  BSYNC B6 ;  /* 0x0000000000067941 */ /* 0x000fea0003800000 */
.L_x_2029:
        /* <DEDUP_REMOVED lines=20> */
.L_x_2032:
[----:B------:R-:W-:Y:S05]  /*22fa0*/  BSYNC B6 ;  /* 0x0000000000067941 */ /* 0x000fea0003800000 */
.L_x_2031:
        /* <DEDUP_REMOVED lines=19> */
.L_x_2034:
[----:B------:R-:W-:Y:S05]  /*230e0*/  BSYNC B6 ;  /* 0x0000000000067941 */ /* 0x000fea0003800000 */
.L_x_2033:
[----:B------:R-:W-:Y:S01]  /*230f0*/  ULDC.64 UR4, c[0x0][0x9f8] ;  /* 0x00027e0000047ab9 */ /* 0x000fe20000000a00 */
[----:B------:R-:W-:Y:S01]  /*23100*/  IMAD.MOV.U32 R32, RZ, RZ, R19 ;  /* 0x000000ffff207224 */ /* 0x000fe200078e0013 */
[----:B------:R-:W-:Y:S01]  /*23110*/  ISETP.NE.U32.AND P0, PT, RZ, UR4, PT ;  /* 0x00000004ff007c0c */ /* 0x000fe2000bf05070 */
[----:B------:R-:W0:Y:S01]  /*23120*/  LDC R5, c[0x0][0x430] ;  /* 0x00010c00ff057b82 */ /* 0x000e220000000800 */
[----:B------:R-:W1:Y:S02]  /*23130*/  S2R R20, SR_TID.X ;  /* 0x0000000000147919 */ /* 0x000e640000002100 */
[----:B------:R-:W-:Y:S01]  /*23140*/  ISETP.NE.AND.EX P0, PT, RZ, UR5, PT, P0 ;  /* 0x00000005ff007c0c */ /* 0x000fe2000bf05300 */
[----:B------:R-:W2:Y:S01]  /*23150*/  S2R R21, SR_TID.X ;  /* 0x0000000000157919 */ /* 0x000ea20000002100 */
[----:B------:R-:W-:-:S03]  /*23160*/  LEA R8, R33, 0xffffffc0, 0x6 ;  /* 0xffffffc021087811 */ /* 0x000fc600078e30ff */
[----:B------:R-:W3:Y:S08]  /*23170*/  LDC R9, c[0x0][0x2f4] ;  /* 0x0000bd00ff097b82 */ /* 0x000ef00000000800 */
[----:B------:R-:W4:Y:S01]  /*23180*/  @P0 LDC.64 R2, c[0x0][0x9f8] ;  /* 0x00027e00ff020b82 */ /* 0x000f220000000a00 */
[----:B0-----:R-:W-:Y:S02]  /*23190*/  ISETP.NE.AND P1, PT, R5, 0x1, PT ;  /* 0x000000010500780c */ /* 0x001fe40003f25270 */
[----:B-1----:R-:W-:-:S11]  /*231a0*/  LOP3.LUT R20, R20, 0x7f, RZ, 0xc0, !PT ;  /* 0x0000007f14147812 */ /* 0x002fd600078ec0ff */
[----:B------:R-:W0:Y:S01]  /*231b0*/  @P1 LDC R0, c[0x0][0x438] ;  /* 0x00010e00ff001b82 */ /* 0x000e220000000800 */
[----:B----4-:R-:W-:-:S05]  /*231c0*/  @P0 IMAD.WIDE R2, R19, 0x4, R2 ;  /* 0x0000000413020825 */ /* 0x010fca00078e0202 */
[----:B------:R1:W4:Y:S01]  /*231d0*/  @P0 LDG.E R32, desc[UR36][R2.64] ;  /* 0x0000002402200981 */ /* 0x000322000c1e1900 */
[----:B------:R-:W-:Y:S02]  /*231e0*/  SHF.R.U32.HI R20, RZ, 0x3, R20 ;  /* 0x00000003ff147819 */ /* 0x000fe40000011614 */
[----:B--2---:R-:W-:-:S04]  /*231f0*/  SHF.L.U32 R21, R21, 0x4, RZ ;  /* 0x0000000415157819 */ /* 0x004fc800000006ff */
[----:B------:R-:W-:Y:S01]  /*23200*/  LOP3.LUT R21, R20, 0x70, R21, 0xf8, !PT ;  /* 0x0000007014157812 */ /* 0x000fe200078ef815 */
[----:B-1----:R-:W1:Y:S04]  /*23210*/  @P1 LDC R3, c[0x0][0x434] ;  /* 0x00010d00ff031b82 */ /* 0x002e680000000800 */
[----:B------:R-:W-:-:S04]  /*23220*/  IMAD.IADD R4, R21, 0x1, R8 ;  /* 0x0000000115047824 */ /* 0x000fc800078e0208 */
[C---:B------:R-:W-:Y:S01]  /*23230*/  IMAD.IADD R2, R4.reuse, 0x1, R35 ;  /* 0x0000000104027824 */ /* 0x040fe200078e0223 */
[----:B------:R-:W-:-:S03]  /*23240*/  ISETP.GE.AND P0, PT, R4, R27, PT ;  /* 0x0000001b0400720c */ /* 0x000fc60003f06270 */
[----:B------:R-:W-:Y:S01]  /*23250*/  IMAD.MOV.U32 R6, RZ, RZ, R2 ;  /* 0x000000ffff067224 */ /* 0x000fe200078e0002 */
[----:B------:R-:W-:Y:S01]  /*23260*/  ISETP.GT.U32.OR P0, PT, R21, 0x3f, P0 ;  /* 0x0000003f1500780c */ /* 0x000fe20000704470 */
[----:B-1----:R-:W-:-:S05]  /*23270*/  @P1 IMAD.HI.U32 R3, R2, R3, RZ ;  /* 0x0000000302031227 */ /* 0x002fca00078e00ff */
[----:B0-----:R-:W-:-:S07]  /*23280*/  @P1 SHF.R.U32.HI R6, RZ, R0, R3 ;  /* 0x00000000ff061219 */ /* 0x001fce0000011603 */
[--C-:B------:R-:W-:Y:S01]  /*23290*/  @!P0 SHF.R.S32.HI R7, RZ, 0x1f, R6.reuse ;  /* 0x0000001fff078819 */ /* 0x100fe20000011406 */
[----:B------:R-:W-:-:S04]  /*232a0*/  IMAD.MOV R0, RZ, RZ, -R6 ;  /* 0x000000ffff007224 */ /* 0x000fc800078e0a06 */
[----:B------:R-:W-:Y:S02]  /*232b0*/  IMAD R0, R5, R0, R2 ;  /* 0x0000000005007224 */ /* 0x000fe400078e0202 */
[----:B------:R-:W0:Y:S08]  /*232c0*/  @!P0 LDC.64 R2, c[0x0][0x428] ;  /* 0x00010a00ff028b82 */ /* 0x000e300000000a00 */
[----:B------:R-:W1:Y:S01]  /*232d0*/  @!P0 LDC.64 R4, c[0x0][0x418] ;  /* 0x00010600ff048b82 */ /* 0x000e620000000a00 */
[----:B------:R-:W-:-:S02]  /*232e0*/  ISETP.GT.U32.AND P3, PT, R21, 0x3f, PT ;  /* 0x0000003f1500780c */ /* 0x000fc40003f64070 */
[----:B------:R-:W-:Y:S02]  /*232f0*/  LOP3.LUT R22, R22, 0xfffffffb, RZ, 0xc0, !PT ;  /* 0xfffffffb16167812 */ /* 0x000fe400078ec0ff */
[----:B------:R-:W-:-:S09]  /*23300*/  LOP3.LUT R20, R34, 0x80, RZ, 0xfc, !PT ;  /* 0x0000008022147812 */ /* 0x000fd200078efcff */
[----:B------:R-:W-:-:S04]  /*23310*/  @P3 LOP3.LUT R22, R22, 0x4, RZ, 0xfc, !PT ;  /* 0x0000000416163812 */ /* 0x000fc800078efcff */
[----:B------:R-:W-:-:S04]  /*23320*/  LOP3.LUT R22, R22, 0xfffffff7, RZ, 0xc0, !PT ;  /* 0xfffffff716167812 */ /* 0x000fc800078ec0ff */
[----:B------:R-:W-:Y:S01]  /*23330*/  LOP3.LUT R22, R22, 0xfffffffd, RZ, 0xc0, !PT ;  /* 0xfffffffd16167812 */ /* 0x000fe200078ec0ff */
[----:B------:R-:W-:Y:S01]  /*23340*/  UMOV UR4, 0xffffffff ;  /* 0xffffffff00047882 */ /* 0x000fe20000000000 */
[----:B----4-:R-:W-:Y:S01]  /*23350*/  SHF.R.S32.HI R37, RZ, 0x1f, R32 ;  /* 0x0000001fff257819 */ /* 0x010fe20000011420 */
[----:B0-----:R-:W-:-:S04]  /*23360*/  @!P0 IMAD.WIDE.U32 R6, R32, R2, R6 ;  /* 0x0000000220068225 */ /* 0x001fc800078e0006 */
[----:B------:R-:W-:-:S04]  /*23370*/  @!P0 IMAD R2, R37, R2, RZ ;  /* 0x0000000225028224 */ /* 0x000fc800078e02ff */
[----:B------:R-:W-:Y:S01]  /*23380*/  @!P0 IMAD R3, R32, R3, R2 ;  /* 0x0000000320038224 */ /* 0x000fe200078e0202 */
[----:B-1----:R-:W-:Y:S01]  /*23390*/  @!P0 LEA R2, P1, R6, R4, 0x2 ;  /* 0x0000000406028211 */ /* 0x002fe200078210ff */
[----:B------:R-:W-:Y:S02]  /*233a0*/  IMAD.MOV.U32 R4, RZ, RZ, RZ ;  /* 0x000000ffff047224 */ /* 0x000fe400078e00ff */
[----:B------:R-:W-:-:S05]  /*233b0*/  @!P0 IMAD.IADD R3, R7, 0x1, R3 ;  /* 0x0000000107038824 */ /* 0x000fca00078e0203 */
[----:B------:R-:W-:Y:S02]  /*233c0*/  @!P0 LEA.HI.X R3, R6, R5, R3, 0x2, P1 ;  /* 0x0000000506038211 */ /* 0x000fe400008f1403 */
[----:B---3--:R-:W-:-:S03]  /*233d0*/  ISETP.GE.AND P1, PT, R34, R9, PT ;  /* 0x000000092200720c */ /* 0x008fc60003f26270 */
[----:B------:R0:W5:Y:S01]  /*233e0*/  @!P0 LDG.E R4, desc[UR36][R2.64] ;  /* 0x0000002402048981 */ /* 0x000162000c1e1900 */
[----:B------:R-:W-:Y:S02]  /*233f0*/  ISETP.GE.AND P0, PT, R20, R9, PT ;  /* 0x000000091400720c */ /* 0x000fe40003f06270 */
[----:B0-----:R-:W-:-:S07]  /*23400*/  MOV R2, UR42 ;  /* 0x0000002a00027c02 */ /* 0x001fce0008000f00 */
[----:B------:R-:W-:Y:S02]  /*23410*/  @P1 LOP3.LUT R22, R22, 0x2, RZ, 0xfc, !PT ;  /* 0x0000000216161812 */ /* 0x000fe400078efcff */
[----:B------:R-:W-:-:S13]  /*23420*/  ISETP.NE.AND P2, PT, R2, 0x3, PT ;  /* 0x000000030200780c */ /* 0x000fda0003f45270 */
[----:B------:R-:W-:-:S04]  /*23430*/  @P2 LOP3.LUT R22, R22, 0x8, RZ, 0xfc, !PT ;  /* 0x0000000816162812 */ /* 0x000fc800078efcff */
[----:B------:R-:W-:-:S04]  /*23440*/  LOP3.LUT R22, R22, 0xfffffffe, RZ, 0xc0, !PT ;  /* 0xfffffffe16167812 */ /* 0x000fc800078ec0ff */
[----:B------:R-:W-:Y:S01]  /*23450*/  @P0 LOP3.LUT R22, R22, 0x1, RZ, 0xfc, !PT ;  /* 0x0000000116160812 */ /* 0x000fe200078efcff */
[----:B------:R-:W-:Y:S06]  /*23460*/  BRA.DIV UR4, `(.L_x_2035) ;  /* 0x0000008604d87947 */ /* 0x000fec000b800000 */
.L_x_2284:
[----:B------:R-:W-:Y:S01]  /*23470*/  SHF.R.S32.HI R33, RZ, 0x1f, R18 ;  /* 0x0000001fff217819 */ /* 0x000fe20000011412 */
[----:B------:R-:W-:Y:S06]  /*23480*/  @!P2 BRA `(.L_x_2036) ;  /* 0x000000000004a947 */ /* 0x000fec0003800000 */
[----:B------:R-:W-:Y:S01]  /*23490*/  BPT.TRAP 0x1 ;  /* 0x000000040000795c */ /* 0x000fe20000300000 */
.L_x_2036:
[----:B------:R-:W-:Y:S01]  /*234a0*/  IMAD R6, R25, 0x8, R23 ;  /* 0x0000000819067824 */ /* 0x000fe200078e0217 */
[----:B------:R-:W-:Y:S01]  /*234b0*/  SHF.L.U32 R21, R30, 0x1f, RZ ;  /* 0x0000001f1e157819 */ /* 0x000fe200000006ff */
[----:B------:R-:W0:Y:S01]  /*234c0*/  S2R R2, SR_TID.X ;  /* 0x0000000000027919 */ /* 0x000e220000002100 */
[----:B------:R-:W-:Y:S01]  /*234d0*/  BSSY B0, `(.L_x_2037) ;  /* 0x0000007000007945 */ /* 0x000fe20003800000 */
[----:B------:R-:W-:Y:S01]  /*234e0*/  SHF.R.S32.HI R10, RZ, 0x1f, R0 ;  /* 0x0000001fff0a7819 */ /* 0x000fe20000011400 */
[----:B------:R-:W1:Y:S01]  /*234f0*/  SYNCS.PHASECHK.TRANS64.TRYWAIT P0, [R6+URZ+0x28480], R21 ;  /* 0x02848015060075a7 */ /* 0x000e62000800017f */
[----:B0-----:R-:W-:-:S04]  /*23500*/  LOP3.LUT R2, R2, 0x7f, RZ, 0xc0, !PT ;  /* 0x0000007f02027812 */ /* 0x001fc800078ec0ff */
[----:B------:R-:W-:-:S04]  /*23510*/  SHF.R.U32.HI R2, RZ, 0x3, R2 ;  /* 0x00000003ff027819 */ /* 0x000fc80000011602 */
[----:B------:R-:W-:Y:S01]  /*23520*/  IADD3 R27, -R2, R27, -R8 ;  /* 0x0000001b021b7210 */ /* 0x000fe20007ffe908 */
[----:B-1----:R-:W-:Y:S06]  /*23530*/  @!P0 BRA `(.L_x_2038) ;  /* 0x0000008400d88947 */ /* 0x002fec0003800000 */
.L_x_2285:
[----:B------:R-:W-:Y:S05]  /*23540*/  BSYNC B0 ;  /* 0x0000000000007941 */ /* 0x000fea0003800000 */
.L_x_2037:
[----:B------:R-:W2:Y:S01]  /*23550*/  LDL R7, [R1+0x8] ;  /* 0x0000080001077983 */ /* 0x000ea20000100800 */
[----:B------:R-:W-:Y:S01]  /*23560*/  ULDC.64 UR4, c[0x0][0x328] ;  /* 0x0000ca0000047ab9 */ /* 0x000fe20000000a00 */
[----:B-----5:R-:W-:Y:S01]  /*23570*/  SHF.R.S32.HI R20, RZ, 0x1f, R4 ;  /* 0x0000001fff147819 */ /* 0x020fe20000011404 */
[----:B------:R-:W-:Y:S01]  /*23580*/  IMAD R5, R10, UR4, RZ ;  /* 0x000000040a057c24 */ /* 0x000fe2000f8e02ff */
[----:B------:R-:W-:Y:S01]  /*23590*/  ISETP.GE.AND P4, PT, R27, 0x1, PT ;  /* 0x000000011b00780c */ /* 0x000fe20003f86270 */
[----:B------:R-:W-:-:S04]  /*235a0*/  IMAD.WIDE.U32 R2, R0, UR4, RZ ;  /* 0x0000000400027c25 */ /* 0x000fc8000f8e00ff */
[----:B------:R-:W-:Y:S01]  /*235b0*/  IMAD R5, R0, UR5, R5 ;  /* 0x0000000500057c24 */ /* 0x000fe2000f8e0205 */
        /* <DEDUP_REMOVED lines=8> */
[----:B------:R-:W-:-:S04]  /*23640*/  IMAD.WIDE.U32 R2, R18, UR4, R2 ;  /* 0x0000000412027c25 */ /* 0x000fc8000f8e0002 */
[----:B------:R-:W-:Y:S01]  /*23650*/  IMAD R5, R18, UR5, R5 ;  /* 0x0000000512057c24 */ /* 0x000fe2000f8e0205 */
[----:B------:R-:W-:Y:S02]  /*23660*/  ULDC.64 UR4, c[0x0][0x318] ;  /* 0x0000c60000047ab9 */ /* 0x000fe40000000a00 */
[----:B------:R-:W-:Y:S01]  /*23670*/  IADD3 R2, P0, R2, UR4, RZ ;  /* 0x0000000402027c10 */ /* 0x000fe2000ff1e0ff */
[----:B------:R-:W-:-:S03]  /*23680*/  UMOV UR4, 0xffffffff ;  /* 0xffffffff00047882 */ /* 0x000fc60000000000 */
[----:B------:R-:W-:Y:S01]  /*23690*/  IADD3.X R3, R3, UR5, R5, P0, !PT ;  /* 0x0000000503037c10 */ /* 0x000fe200087fe405 */
[----:B--2---:R-:W-:Y:S01]  /*236a0*/  IMAD R7, R25, 0x4000, R7 ;  /* 0x0000400019077824 */ /* 0x004fe200078e0207 */
[----:B------:R-:W-:Y:S07]  /*236b0*/  BRA.DIV UR4, `(.L_x_2039) ;  /* 0x00000086048c7947 */ /* 0x000fee000b800000 */
[----:B------:R-:W1:Y:S01]  /*236c0*/  LDC R12, c[0x0][0x2f4] ;  /* 0x0000bd00ff0c7b82 */ /* 0x000e620000000800 */
[----:B------:R-:W2:Y:S01]  /*236d0*/  SHFL.IDX PT, R8, R2, RZ, 0x181f ;  /* 0x00181fff02087589 */ /* 0x000ea200000e0000 */
[C---:B------:R-:W-:Y:S02]  /*236e0*/  LOP3.LUT R11, R34.reuse, 0x80, RZ, 0xfc, !PT ;  /* 0x00000080220b7812 */ /* 0x040fe400078efcff */
[C---:B------:R-:W-:Y:S01]  /*236f0*/  ISETP.GE.AND P3, PT, R27.reuse, 0x11, PT ;  /* 0x000000111b00780c */ /* 0x040fe20003f66270 */
[----:B------:R-:W3:Y:S01]  /*23700*/  SHFL.IDX PT, R5, R3, RZ, 0x181f ;  /* 0x00181fff03057589 */ /* 0x000ee200000e0000 */
[----:B------:R-:W-:Y:S02]  /*23710*/  ISETP.GE.AND P5, PT, R27, 0x31, PT ;  /* 0x000000311b00780c */ /* 0x000fe40003fa6270 */
[C---:B-1----:R-:W-:Y:S02]  /*23720*/  ISETP.GE.AND P2, PT, R34.reuse, R12, PT ;  /* 0x0000000c2200720c */ /* 0x042fe40003f46270 */
[----:B--2---:R-:W-:-:S02]  /*23730*/  IADD3 R8, P0, R34, R8, RZ ;  /* 0x0000000822087210 */ /* 0x004fc40007f1e0ff */
[----:B------:R-:W-:-:S03]  /*23740*/  ISETP.LT.OR P1, PT, R27, 0x1, P2 ;  /* 0x000000011b00780c */ /* 0x000fc60001721670 */
[----:B---3--:R-:W-:Y:S01]  /*23750*/  IMAD.X R9, RZ, RZ, R5, P0 ;  /* 0x000000ffff097224 */ /* 0x008fe200000e0605 */
[----:B------:R-:W-:Y:S01]  /*23760*/  ISETP.GE.AND P0, PT, R11, R12, PT ;  /* 0x0000000c0b00720c */ /* 0x000fe20003f06270 */
[----:B------:R-:W-:Y:S02]  /*23770*/  IMAD.IADD R5, R23, 0x1, R7 ;  /* 0x0000000117057824 */ /* 0x000fe400078e0207 */
[----:B------:R-:W-:Y:S06]  /*23780*/  SHFL.IDX PT, R7, R3, 0x1, 0x181f ;  /* 0x00381f0003077f89 */ /* 0x000fec00000e0000 */
[----:B------:R-:W-:Y:S01]  /*23790*/  LDGSTS.E.BYPASS.LTC128B.128 [R5+0x10000], desc[UR36][R8.64], !P1 ;  /* 0x1000000008057fae */ /* 0x000fe2000c901d64 */
[----:B------:R-:W-:-:S13]  /*237a0*/  ISETP.LT.OR P1, PT, R27, 0x1, P0 ;  /* 0x000000011b00780c */ /* 0x000fda0000721670 */
[----:B------:R1:W-:Y:S04]  /*237b0*/  LDGSTS.E.BYPASS.LTC128B.128 [R5+0x12000], desc[UR36][R8.64+0x80], !P1 ;  /* 0x1200008008057fae */ /* 0x0003e8000c901d64 */
[----:B-1----:R-:W1:Y:S02]  /*237c0*/  SHFL.IDX PT, R8, R2, 0x1, 0x181f ;  /* 0x00381f0002087f89 */ /* 0x002e6400000e0000 */
[----:B-1----:R-:W-:-:S04]  /*237d0*/  IADD3 R8, P1, R34, R8, RZ ;  /* 0x0000000822087210 */ /* 0x002fc80007f3e0ff */
[----:B------:R-:W-:Y:S02]  /*237e0*/  IADD3.X R9, RZ, R7, RZ, P1, !PT ;  /* 0x00000007ff097210 */ /* 0x000fe40000ffe4ff */
[C---:B------:R-:W-:Y:S01]  /*237f0*/  ISETP.LT.OR P1, PT, R27.reuse, 0x11, P2 ;  /* 0x000000111b00780c */ /* 0x040fe20001721670 */
[----:B------:R-:W-:Y:S04]  /*23800*/  SHFL.IDX PT, R7, R3, 0x2, 0x181f ;  /* 0x00581f0003077f89 */ /* 0x000fe800000e0000 */
[----:B------:R-:W-:Y:S08]  /*23810*/  SHFL.IDX PT, R3, R3, 0x3, 0x181f ;  /* 0x00781f0003037f89 */ /* 0x000ff000000e0000 */
[----:B------:R-:W-:Y:S01]  /*23820*/  LDGSTS.E.BYPASS.LTC128B.128 [R5+0x10800], desc[UR36][R8.64], !P1 ;  /* 0x1080000008057fae */ /* 0x000fe2000c901d64 */
[----:B------:R-:W-:-:S13]  /*23830*/  ISETP.LT.OR P1, PT, R27, 0x11, P0 ;  /* 0x000000111b00780c */ /* 0x000fda0000721670 */
[----:B------:R1:W-:Y:S04]  /*23840*/  LDGSTS.E.BYPASS.LTC128B.128 [R5+0x12800], desc[UR36][R8.64+0x80], !P1 ;  /* 0x1280008008057fae */ /* 0x0003e8000c901d64 */
[----:B-1----:R-:W1:Y:S04]  /*23850*/  SHFL.IDX PT, R8, R2, 0x2, 0x181f ;  /* 0x00581f0002087f89 */ /* 0x002e6800000e0000 */
[----:B------:R-:W2:Y:S01]  /*23860*/  SHFL.IDX PT, R2, R2, 0x3, 0x181f ;  /* 0x00781f0002027f89 */ /* 0x000ea200000e0000 */
[----:B-1----:R-:W-:-:S05]  /*23870*/  IADD3 R8, P1, R34, R8, RZ ;  /* 0x0000000822087210 */ /* 0x002fca0007f3e0ff */
[----:B------:R-:W-:Y:S01]  /*23880*/  IMAD.X R9, RZ, RZ, R7, P1 ;  /* 0x000000ffff097224 */ /* 0x000fe200008e0607 */
[----:B------:R-:W-:-:S13]  /*23890*/  ISETP.LT.OR P1, PT, R27, 0x21, P2 ;  /* 0x000000211b00780c */ /* 0x000fda0001721670 */
[----:B------:R1:W-:Y:S01]  /*238a0*/  LDGSTS.E.BYPASS.LTC128B.128 [R5+0x11000], desc[UR36][R8.64], !P1 ;  /* 0x1100000008057fae */ /* 0x0003e2000c901d64 */
[----:B------:R-:W-:-:S13]  /*238b0*/  ISETP.LT.OR P1, PT, R27, 0x21, P0 ;  /* 0x000000211b00780c */ /* 0x000fda0000721670 */
[----:B------:R1:W-:Y:S01]  /*238c0*/  LDGSTS.E.BYPASS.LTC128B.128 [R5+0x13000], desc[UR36][R8.64+0x80], !P1 ;  /* 0x1300008008057fae */ /* 0x0003e2000c901d64 */
[----:B--2---:R-:W-:-:S13]  /*238d0*/  ISETP.GE.AND P1, PT, R27, 0x21, PT ;  /* 0x000000211b00780c */ /* 0x004fda0003f26270 */
.L_x_2295:
        /* <DEDUP_REMOVED lines=11> */
.L_x_2040:
        /* <DEDUP_REMOVED lines=10> */
.L_x_2041:
[----:B------:R4:W-:Y:S01]  /*23a30*/  SYNCS.ARRIVE.TRANS64.A1T0 RZ, [R6+URZ+0x28470], RZ ;  /* 0x028470ff06ff79a7 */ /* 0x0009e2000810003f */
[----:B------:R-:W-:Y:S05]  /*23a40*/  @!P6 BRA `(.L_x_2042) ;  /* 0x000000000004e947 */ /* 0x000fea0003800000 */
[----:B------:R-:W-:Y:S01]  /*23a50*/  BPT.TRAP 0x1 ;  /* 0x000000040000795c */ /* 0x000fe20000300000 */
.L_x_2042:
[----:B------:R-:W5:Y:S01]  /*23a60*/  SYNCS.PHASECHK.TRANS64.TRYWAIT P0, [R6+URZ+0x28440], R21 ;  /* 0x02844015060075a7 */ /* 0x000f62000800017f */
[----:B------:R-:W-:Y:S04]  /*23a70*/  BSSY B0, `(.L_x_2043) ;  /* 0x0000002000007945 */ /* 0x000fe80003800000 */
[----:B-----5:R-:W-:Y:S05]  /*23a80*/  @!P0 BRA `(.L_x_2044) ;  /* 0x0000008800148947 */ /* 0x020fea0003800000 */
.L_x_2296:
[----:B------:R-:W-:Y:S05]  /*23a90*/  BSYNC B0 ;  /* 0x0000000000007941 */ /* 0x000fea0003800000 */
.L_x_2043:
[----:B------:R-:W-:Y:S01]  /*23aa0*/  ULDC.64 UR4, c[0x0][0x300] ;  /* 0x0000c00000047ab9 */ /* 0x000fe20000000a00 */
[----:B-12---:R-:W1:Y:S01]  /*23ab0*/  LDC R8, c[0x0][0x2f4] ;  /* 0x0000bd00ff087b82 */ /* 0x006e620000000800 */
[----:B------:R-:W-:Y:S01]  /*23ac0*/  IMAD R7, R10, UR4, RZ ;  /* 0x000000040a077c24 */ /* 0x000fe2000f8e02ff */
[----:B------:R-:W-:Y:S01]  /*23ad0*/  ULDC.64 UR6, c[0x0][0x2e8] ;  /* 0x0000ba0000067ab9 */ /* 0x000fe20000000a00 */
[----:B---3--:R-:W-:Y:S01]  /*23ae0*/  IMAD.WIDE.U32 R2, R0, UR4, RZ ;  /* 0x0000000400027c25 */ /* 0x008fe2000f8e00ff */
        /* <DEDUP_REMOVED lines=19> */
[----:B------:R-:W2:Y:S01]  /*23c20*/  SHFL.IDX PT, R2, R0, RZ, 0x181f ;  /* 0x00181fff00027589 */ /* 0x000ea200000e0000 */
[----:B-1----:R-:W-:-:S05]  /*23c30*/  @P4 IADD3 R3, P0, R34, R3, RZ ;  /* 0x0000000322034210 */ /* 0x002fca0007f1e0ff */
[----:B--2---:R-:W-:-:S05]  /*23c40*/  @P4 IMAD.X R2, RZ, RZ, R2, P0 ;  /* 0x000000ffff024224 */ /* 0x004fca00000e0602 */
[----:B------:R-:W-:-:S04]  /*23c50*/  @P4 LOP3.LUT R3, R3, R2, RZ, 0x3c, !PT ;  /* 0x0000000203034212 */ /* 0x000fc800078e3cff */
[----:B------:R-:W-:-:S04]  /*23c60*/  @P4 LOP3.LUT R2, R3, R2, RZ, 0x3c, !PT ;  /* 0x0000000203024212 */ /* 0x000fc800078e3cff */
[----:B------:R-:W-:-:S05]  /*23c70*/  @P4 LOP3.LUT R3, R3, R2, RZ, 0x3c, !PT ;  /* 0x0000000203034212 */ /* 0x000fca00078e3cff */
[----:B------:R-:W-:Y:S01]  /*23c80*/  @!PT LDS RZ, [RZ] ;  /* 0x00000000fffff984 */ /* 0x000fe20000000800 */
        /* <DEDUP_REMOVED lines=13> */
[----:B------:R-:W3:Y:S04]  /*23d60*/  SHFL.IDX PT, R4, R4, 0x3, 0x181f ;  /* 0x00781f0004047f89 */ /* 0x000ee800000e0000 */
[----:B------:R-:W0:Y:S01]  /*23d70*/  SHFL.IDX PT, R0, R0, 0x3, 0x181f ;  /* 0x00781f0000007f89 */ /* 0x000e2200000e0000 */
[----:B-1----:R-:W-:-:S04]  /*23d80*/  @P1 IADD3 R3, P0, R34, R3, RZ ;  /* 0x0000000322031210 */ /* 0x002fc80007f1e0ff */
[----:B--2---:R-:W-:-:S04]  /*23d90*/  @P1 IADD3.X R2, RZ, R2, RZ, P0, !PT ;  /* 0x00000002ff021210 */ /* 0x004fc800007fe4ff */
[----:B------:R-:W-:-:S04]  /*23da0*/  @P1 LOP3.LUT R3, R3, R2, RZ, 0x3c, !PT ;  /* 0x0000000203031212 */ /* 0x000fc800078e3cff */
[----:B------:R-:W-:-:S04]  /*23db0*/  @P1 LOP3.LUT R2, R3, R2, RZ, 0x3c, !PT ;  /* 0x0000000203021212 */ /* 0x000fc800078e3cff */
[----:B------:R-:W-:-:S05]  /*23dc0*/  @P1 LOP3.LUT R3, R3, R2, RZ, 0x3c, !PT ;  /* 0x0000000203031212 */ /* 0x000fca00078e3cff */
[----:B------:R1:W-:Y:S04]  /*23dd0*/  @P1 LDGSTS.E.BYPASS.LTC128B.128 [R5+0x21000], desc[UR36][R2.64], !P6 ;  /* 0x2100000002051fae */ /* 0x0003e8000f101d64 */
[----:B0--3--:R1:W-:Y:S02]  /*23de0*/  @P1 LDGSTS.E.BYPASS.LTC128B.128 [R5+0x23000], desc[UR36][R2.64+0x80], !P2 ;  /* 0x2300008002051fae */ /* 0x0093e4000d101d64 */
.L_x_2306:
[C---:B01----:R-:W-:Y:S02]  /*23df0*/  @P5 IADD3 R2, P0, R34.reuse, R4, RZ ;  /* 0x0000000422025210 */ /* 0x043fe40007f1e0ff */
[----:B------:R-:W-:-:S03]  /*23e00*/  ISETP.GE.AND P1, PT, R34, R8, PT ;  /* 0x000000082200720c */ /* 0x000fc60003f26270 */
[----:B------:R-:W-:Y:S01]  /*23e10*/  @P5 IMAD.X R0, RZ, RZ, R0, P0 ;  /* 0x000000ffff005224 */ /* 0x000fe200000e0600 */
[----:B------:R-:W-:-:S03]  /*23e20*/  PLOP3.LUT P0, PT, PT, PT, PT, 0x80, 0x0 ;  /* 0x000000000000781c */ /* 0x000fc60003f0f070 */
[----:B------:R-:W-:-:S06]  /*23e30*/  @P5 IMAD.MOV.U32 R3, RZ, RZ, R0 ;  /* 0x000000ffff035224 */ /* 0x000fcc00078e0000 */
[----:B------:R-:W-:Y:S01]  /*23e40*/  @!PT LDS RZ, [RZ] ;  /* 0x00000000fffff984 */ /* 0x000fe20000000800 */
[----:B------:R-:W-:Y:S01]  /*23e50*/  @!PT LDS RZ, [RZ] ;  /* 0x00000000fffff984 */ /* 0x000fe20000000800 */
[----:B------:R-:W-:Y:S01]  /*23e60*/  @!PT LDS RZ, [RZ] ;  /* 0x00000000fffff984 */ /* 0x000fe20000000800 */
[----:B------:R0:W-:Y:S04]  /*23e70*/  @P5 LDGSTS.E.BYPASS.LTC128B.128 [R5+0x21800], desc[UR36][R2.64], !P1 ;  /* 0x2180000002055fae */ /* 0x0001e8000c901d64 */
[----:B------:R0:W-:Y:S01]  /*23e80*/  @P5 LDGSTS.E.BYPASS.LTC128B.128 [R5+0x23800], desc[UR36][R2.64+0x80], !P2 ;  /* 0x2380008002055fae */ /* 0x0001e2000d101d64 */
[----:B------:R-:W-:Y:S01]  /*23e90*/  NOP ;  /* 0x0000000000007918 */ /* 0x000fe20000000000 */
.L_x_2046:
        /* <DEDUP_REMOVED lines=10> */
.L_x_2047:
[----:B0-----:R0:W5:Y:S01]  /*23f40*/  LDL.LU R3, [R1+0x1c] ;  /* 0x00001c0001037983 */ /* 0x0011620000300800 */
[----:B------:R0:W-:Y:S02]  /*23f50*/  SYNCS.ARRIVE.TRANS64.A1T0 RZ, [R6+URZ+0x28430], RZ ;  /* 0x028430ff06ff79a7 */ /* 0x0001e4000810003f */
[----:B------:R-:W-:Y:S05]  /*23f60*/  WARPSYNC.ALL ;  /* 0x0000000000007948 */ /* 0x000fea0003800000 */
[----:B------:R-:W-:Y:S01]  /*23f70*/  ULDC.64 UR4, c[0x0][0x298] ;  /* 0x0000a60000047ab9 */ /* 0x000fe20000000a00 */
[----:B------:R-:W-:Y:S01]  /*23f80*/  VIADD R0, R23, 0x18000 ;  /* 0x0001800017007836 */ /* 0x000fe20000000000 */
[----:B------:R-:W-:Y:S01]  /*23f90*/  ULDC.64 UR6, c[0x0][0xa00] ;  /* 0x0002800000067ab9 */ /* 0x000fe20000000a00 */
[----:B------:R-:W-:Y:S01]  /*23fa0*/  BSSY B6, `(.L_x_2048) ;  /* 0x0000021000067945 */ /* 0x000fe20003800000 */
[----:B------:R-:W-:Y:S01]  /*23fb0*/  BAR.SYNC.DEFER_BLOCKING 0x8, 0x180 ;  /* 0x0206000000007b1d */ /* 0x000fe20000010000 */
[----:B------:R-:W-:-:S02]  /*23fc0*/  ISETP.NE.U32.AND P0, PT, RZ, UR6, PT ;  /* 0x00000006ff007c0c */ /* 0x000fc4000bf05070 */
[----:B------:R-:W-:Y:S02]  /*23fd0*/  LOP3.LUT P1, RZ, R0, 0x3ff, RZ, 0xc0, !PT ;  /* 0x000003ff00ff7812 */ /* 0x000fe4000782c0ff */
[----:B------:R-:W-:-:S04]  /*23fe0*/  ISETP.NE.AND.EX P0, PT, RZ, UR7, PT, P0 ;  /* 0x00000007ff007c0c */ /* 0x000fc8000bf05300 */
[----:B------:R-:W-:Y:S02]  /*23ff0*/  SEL R27, R19, RZ, !P0 ;  /* 0x000000ff131b7207 */ /* 0x000fe40004000000 */
[----:B-----5:R-:W-:Y:S01]  /*24000*/  SHF.R.S32.HI R2, RZ, 0x1f, R3 ;  /* 0x0000001fff027819 */ /* 0x020fe20000011403 */
[----:B------:R-:W-:-:S04]  /*24010*/  IMAD.WIDE.U32 R4, R3, UR4, RZ ;  /* 0x0000000403047c25 */ /* 0x000fc8000f8e00ff */
[----:B------:R-:W-:Y:S01]  /*24020*/  IMAD R2, R2, UR4, RZ ;  /* 0x0000000402027c24 */ /* 0x000fe2000f8e02ff */
[----:B------:R1:W-:Y:S03]  /*24030*/  STL.64 [R1+0x20], R4 ;  /* 0x0000200401007387 */ /* 0x0003e60000100a00 */
[----:B------:R-:W-:Y:S01]  /*24040*/  IMAD R0, R3, UR5, R2 ;  /* 0x0000000503007c24 */ /* 0x000fe2000f8e0202 */
[----:B------:R-:W-:-:S03]  /*24050*/  SHF.R.S32.HI R2, RZ, 0x1f, R19 ;  /* 0x0000001fff027819 */ /* 0x000fc60000011413 */
[----:B------:R-:W-:Y:S01]  /*24060*/  IMAD.IADD R3, R5, 0x1, R0 ;  /* 0x0000000105037824 */ /* 0x000fe200078e0200 */
[----:B------:R-:W-:-:S04]  /*24070*/  SEL R0, R2, RZ, !P0 ;  /* 0x000000ff02007207 */ /* 0x000fc80004000000 */
[----:B------:R1:W-:Y:S04]  /*24080*/  STL [R1+0x1c], R3 ;  /* 0x00001c0301007387 */ /* 0x0003e80000100800 */
[----:B------:R1:W-:Y:S01]  /*24090*/  STL [R1+0x2c], R0 ;  /* 0x00002c0001007387 */ /* 0x0003e20000100800 */
[----:B------:R-:W-:Y:S05]  /*240a0*/  @!P1 BRA `(.L_x_2049) ;  /* 0x0000000000409947 */ /* 0x000fea0003800000 */
[----:B------:R-:W-:Y:S01]  /*240b0*/  MOV R2, 0x0 ;  /* 0x0000000000027802 */ /* 0x000fe20000000f00 */
[----:B------:R-:W-:Y:S01]  /*240c0*/  ULDC.64 UR4, c[0x4][0x1b0] ;  /* 0x01006c0000047ab9 */ /* 0x000fe20000000a00 */
[----:B------:R-:W-:Y:S01]  /*240d0*/  ULDC.64 UR6, c[0x4][0x1b8] ;  /* 0x01006e0000067ab9 */ /* 0x000fe20000000a00 */
[----:B------:R-:W-:Y:S01]  /*240e0*/  ULDC.64 UR8, c[0x4][0x120] ;  /* 0x0100480000087ab9 */ /* 0x000fe20000000a00 */
[----:B-1----:R-:W-:Y:S01]  /*240f0*/  IMAD.U32 R4, RZ, RZ, UR4 ;  /* 0x00000004ff047e24 */ /* 0x002fe2000f8e00ff */
[----:B0---4-:R-:W-:Y:S01]  /*24100*/  MOV R6, UR6 ;  /* 0x0000000600067c02 */ /* 0x011fe20008000f00 */
        /* <DEDUP_REMOVED lines=10> */
.L_x_2049:
[----:B------:R-:W-:Y:S05]  /*241b0*/  BSYNC B6 ;  /* 0x0000000000067941 */ /* 0x000fea0003800000 */
.L_x_2048:
[----:B------:R-:W2:Y:S01]  /*241c0*/  LDL.LU R21, [R1+0x2c] ;  /* 0x00002c0001157983 */ /* 0x000ea20000300800 */
[----:B------:R-:W3:Y:S01]  /*241d0*/  LDC R7, c[0x0][0x448] ;  /* 0x00011200ff077b82 */ /* 0x000ee20000000800 */
[----:B------:R-:W-:Y:S02]  /*241e0*/  ULDC.64 UR4, c[0x0][0x2d8] ;  /* 0x0000b60000047ab9 */ /* 0x000fe40000000a00 */
[----:B------:R-:W2:Y:S04]  /*241f0*/  LDL.LU R20, [R1+0x1c] ;  /* 0x00001c0001147983 */ /* 0x000ea80000300800 */
[----:B-1----:R-:W2:Y:S01]  /*24200*/  LDL.LU.64 R2, [R1+0x20] ;  /* 0x0000200001027983 */ /* 0x002ea20000300a00 */
[----:B------:R-:W-:-:S03]  /*24210*/  IMAD R0, R33, UR4, RZ ;  /* 0x0000000421007c24 */ /* 0x000fc6000f8e02ff */
[----:B------:R1:W5:Y:S01]  /*24220*/  LDL R10, [R1+0x18] ;  /* 0x00001800010a7983 */ /* 0x0003620000100800 */
[----:B------:R-:W-:-:S03]  /*24230*/  IMAD R0, R18, UR5, R0 ;  /* 0x0000000512007c24 */ /* 0x000fc6000f8e0200 */
[----:B------:R1:W5:Y:S01]  /*24240*/  LDL R8, [R1+0x14] ;  /* 0x0000140001087983 */ /* 0x0003620000100800 */
[----:B---3--:R-:W-:-:S13]  /*24250*/  ISETP.NE.AND P0, PT, R7, 0x1, PT ;  /* 0x000000010700780c */ /* 0x008fda0003f05270 */
[----:B0---4-:R-:W0:Y:S01]  /*24260*/  @P0 LDC R6, c[0x0][0x44c] ;  /* 0x00011300ff060b82 */ /* 0x011e220000000800 */
[----:B------:R-:W-:Y:S02]  /*24270*/  LOP3.LUT R9, R34, 0x80, RZ, 0xfc, !PT ;  /* 0x0000008022097812 */ /* 0x000fe400078efcff */
[----:B--2---:R-:W-:Y:S02]  /*24280*/  MOV R3, R20 ;  /* 0x0000001400037202 */ /* 0x004fe40000000f00 */
[----:B------:R-:W2:Y:S01]  /*24290*/  S2R R20, SR_TID.X ;  /* 0x0000000000147919 */ /* 0x000ea20000002100 */
[----:B------:R-:W-:Y:S01]  /*242a0*/  IMAD.WIDE.U32 R2, R18, UR4, R2 ;  /* 0x0000000412027c25 */ /* 0x000fe2000f8e0002 */
[----:B------:R-:W-:-:S03]  /*242b0*/  ULDC.64 UR4, c[0x0][0x2e0] ;  /* 0x0000b80000047ab9 */ /* 0x000fc60000000a00 */
[----:B------:R-:W-:Y:S02]  /*242c0*/  IMAD.IADD R3, R3, 0x1, R0 ;  /* 0x0000000103037824 */ /* 0x000fe400078e0200 */
[----:B------:R-:W-:Y:S02]  /*242d0*/  IMAD R0, R21, UR4, RZ ;  /* 0x0000000415007c24 */ /* 0x000fe4000f8e02ff */
[----:B------:R-:W-:-:S04]  /*242e0*/  IMAD.WIDE.U32 R2, R27, UR4, R2 ;  /* 0x000000041b027c25 */ /* 0x000fc8000f8e0002 */
[----:B------:R-:W-:Y:S01]  /*242f0*/  IMAD R0, R27, UR5, R0 ;  /* 0x000000051b007c24 */ /* 0x000fe2000f8e0200 */
[----:B------:R-:W-:-:S03]  /*24300*/  ULDC.64 UR4, c[0x0][0x2d0] ;  /* 0x0000b40000047ab9 */ /* 0x000fc60000000a00 */
[----:B------:R-:W-:Y:S02]  /*24310*/  IMAD.IADD R3, R3, 0x1, R0 ;  /* 0x0000000103037824 */ /* 0x000fe400078e0200 */
[----:B------:R-:W3:Y:S01]  /*24320*/  @P0 LDC R0, c[0x0][0x450] ;  /* 0x00011400ff000b82 */ /* 0x000ee20000000800 */
[C---:B--2---:R-:W-:Y:S01]  /*24330*/  LOP3.LUT R21, R20.reuse, 0x7f, RZ, 0xc0, !PT ;  /* 0x0000007f14157812 */ /* 0x044fe200078ec0ff */
[----:B------:R-:W-:-:S03]  /*24340*/  IMAD.SHL.U32 R20, R20, 0x10, RZ ;  /* 0x0000001014147824 */ /* 0x000fc600078e00ff */
[----:B------:R-:W-:-:S04]  /*24350*/  SHF.R.U32.HI R21, RZ, 0x3, R21 ;  /* 0x00000003ff157819 */ /* 0x000fc80000011615 */
[----:B------:R-:W-:-:S05]  /*24360*/  LOP3.LUT R20, R21, 0x70, R20, 0xf8, !PT ;  /* 0x0000007015147812 */ /* 0x000fca00078ef814 */
[----:B------:R-:W-:-:S04]  /*24370*/  IMAD.IADD R5, R20, 0x1, R26 ;  /* 0x0000000114057824 */ /* 0x000fc800078e021a */
[----:B0-----:R-:W-:-:S04]  /*24380*/  @P0 IMAD.HI.U32 R6, R5, R6, RZ ;  /* 0x0000000605060227 */ /* 0x001fc800078e00ff */
[----:B------:R-:W-:Y:S01]  /*24390*/  IMAD.MOV.U32 R4, RZ, RZ, R5 ;  /* 0x000000ffff047224 */ /* 0x000fe200078e0005 */
[----:B---3--:R-:W-:Y:S01]  /*243a0*/  @P0 SHF.R.U32.HI R4, RZ, R0, R6 ;  /* 0x00000000ff040219 */ /* 0x008fe20000011606 */
[----:B------:R-:W0:Y:S04]  /*243b0*/  S2R R20, SR_TID.X ;  /* 0x0000000000147919 */ /* 0x000e280000002100 */
[----:B------:R-:W-:-:S04]  /*243c0*/  IMAD.MOV R0, RZ, RZ, -R4 ;  /* 0x000000ffff007224 */ /* 0x000fc800078e0a04 */
[----:B------:R-:W-:Y:S01]  /*243d0*/  IMAD R0, R7, R0, R5 ;  /* 0x0000000007007224 */ /* 0x000fe200078e0205 */
[----:B------:R-:W-:Y:S01]  /*243e0*/  SHF.R.S32.HI R5, RZ, 0x1f, R4 ;  /* 0x0000001fff057819 */ /* 0x000fe20000011404 */
[----:B------:R-:W-:-:S04]  /*243f0*/  IMAD.WIDE.U32 R2, R4, UR4, R2 ;  /* 0x0000000404027c25 */ /* 0x000fc8000f8e0002 */
[----:B------:R-:W-:-:S04]  /*24400*/  IMAD R5, R5, UR4, RZ ;  /* 0x0000000405057c24 */ /* 0x000fc8000f8e02ff */
[----:B------:R-:W-:Y:S01]  /*24410*/  IMAD R5, R4, UR5, R5 ;  /* 0x0000000504057c24 */ /* 0x000fe2000f8e0205 */
[----:B------:R-:W-:Y:S01]  /*24420*/  SHF.R.S32.HI R4, RZ, 0x1f, R0 ;  /* 0x0000001fff047819 */ /* 0x000fe20000011400 */
[----:B------:R-:W-:-:S03]  /*24430*/  ULDC.64 UR4, c[0x0][0x2c8] ;  /* 0x0000b20000047ab9 */ /* 0x000fc60000000a00 */
[----:B------:R-:W-:Y:S01]  /*24440*/  IADD3 R3, R3, R5, RZ ;  /* 0x0000000503037210 */ /* 0x000fe20007ffe0ff */
[----:B------:R-:W-:Y:S02]  /*24450*/  IMAD R4, R4, UR4, RZ ;  /* 0x0000000404047c24 */ /* 0x000fe4000f8e02ff */
[----:B------:R-:W-:-:S04]  /*24460*/  IMAD.WIDE.U32 R2, R0, UR4, R2 ;  /* 0x0000000400027c25 */ /* 0x000fc8000f8e0002 */
[----:B------:R-:W-:Y:S01]  /*24470*/  IMAD R4, R0, UR5, R4 ;  /* 0x0000000500047c24 */ /* 0x000fe2000f8e0204 */
[----:B------:R-:W-:Y:S02]  /*24480*/  ULDC.64 UR4, c[0x0][0x280] ;  /* 0x0000a00000047ab9 */ /* 0x000fe40000000a00 */
        /* <DEDUP_REMOVED lines=8> */
[----:B-1----:R-:W-:Y:S06]  /*24510*/  BRA.DIV UR4, `(.L_x_2050) ;  /* 0x0000008204e07947 */ /* 0x002fec000b800000 */
[----:B------:R-:W0:Y:S01]  /*24520*/  SHFL.IDX PT, R3, R0, RZ, 0x181f ;  /* 0x00181fff00037589 */ /* 0x000e2200000e0000 */
[----:B-----5:R-:W-:Y:S02]  /*24530*/  IMAD R5, R10, R7, RZ ;  /* 0x000000070a057224 */ /* 0x020fe400078e02ff */
[----:B------:R-:W-:Y:S01]  /*24540*/  IMAD.IADD R26, R9, 0x1, R26 ;  /* 0x00000001091a7824 */ /* 0x000fe200078e021a */
[----:B------:R-:W1:Y:S04]  /*24550*/  SHFL.IDX PT, R2, R4, RZ, 0x181f ;  /* 0x00181fff04027589 */ /* 0x000e6800000e0000 */
[----:B------:R-:W-:-:S13]  /*24560*/  ISETP.GE.AND P2, PT, R26, R5, PT ;  /* 0x000000051a00720c */ /* 0x000fda0003f46270 */
[----:B0-----:R-:W-:-:S05]  /*24570*/  @!P2 IADD3 R3, P3, R34, R3, RZ ;  /* 0x000000032203a210 */ /* 0x001fca0007f7e0ff */
[----:B-1----:R-:W-:-:S05]  /*24580*/  @!P2 IMAD.X R2, RZ, RZ, R2, P3 ;  /* 0x000000ffff02a224 */ /* 0x002fca00018e0602 */
        /* <DEDUP_REMOVED lines=28> */
[----:B0-----:R-:W-:Y:S02]  /*24750*/  IADD3 R2, R26, 0x30, RZ ;  /* 0x000000301a027810 */ /* 0x001fe40007ffe0ff */
[----:B------:R-:W0:Y:S02]  /*24760*/  SHFL.IDX PT, R3, R0, 0x3, 0x181f ;  /* 0x00781f0000037f89 */ /* 0x000e2400000e0000 */
        /* <DEDUP_REMOVED lines=44> */
.L_x_2323:
        /* <DEDUP_REMOVED lines=11> */
.L_x_2052:
[----:B------:R-:W-:Y:S05]  /*24ae0*/  BSYNC B0 ;  /* 0x0000000000007941 */ /* 0x000fea0003800000 */
.L_x_2051:
[----:B------:R-:W-:Y:S01]  /*24af0*/  NOP ;  /* 0x0000000000007918 */ /* 0x000fe20000000000 */
[----:B------:R-:W-:-:S13]  /*24b00*/  PLOP3.LUT P0, PT, PT, PT, PT, 0x80, 0x0 ;  /* 0x000000000000781c */ /* 0x000fda0003f0f070 */
.L_x_2053:
        /* <DEDUP_REMOVED lines=10> */
[----:B------:R-:W-:-:S05]  /*24bb0*/  LOP3.LUT R0, R0, 0xfffffffe, RZ, 0xc0, !PT ;  /* 0xfffffffe00007812 */ /* 0x000fca00078ec0ff */
[----:B------:R-:W-:-:S05]  /*24bc0*/  IMAD.IADD R0, R2, 0x1, -R0 ;  /* 0x0000000102007824 */ /* 0x000fca00078e0a00 */
[----:B------:R-:W-:Y:S01]  /*24bd0*/  SHF.L.U32 R0, R0, 0x1f, RZ ;  /* 0x0000001f00007819 */ /* 0x000fe200000006ff */
[----:B------:R-:W-:Y:S01]  /*24be0*/  NOP ;  /* 0x0000000000007918 */ /* 0x000fe20000000000 */
[----:B0-----:R-:W2:Y:S01]  /*24bf0*/  LDL.LU R2, [R1+0x28] ;  /* 0x0000280001027983 */ /* 0x001ea20000300800 */
[----:B------:R0:W-:Y:S01]  /*24c00*/  SYNCS.ARRIVE.TRANS64.A1T0 RZ, [R23+URZ+0x28400], RZ ;  /* 0x028400ff17ff79a7 */ /* 0x0001e2000810003f */
[----:B------:R-:W-:Y:S01]  /*24c10*/  BSSY B0, `(.L_x_2054) ;  /* 0x0000005000007945 */ /* 0x000fe20003800000 */
[----:B------:R-:W1:Y:S01]  /*24c20*/  SYNCS.PHASECHK.TRANS64.TRYWAIT P1, [R23+URZ+0x28420], R0 ;  /* 0x02842000170075a7 */ /* 0x000e62000802017f */
[----:B--2---:R-:W-:-:S05]  /*24c30*/  VIADD R26, R2, 0xfffffffe ;  /* 0xfffffffe021a7836 */ /* 0x004fca0000000000 */
[----:B------:R-:W-:Y:S01]  /*24c40*/  ISETP.GE.AND P0, PT, R26, R36, PT ;  /* 0x000000241a00720c */ /* 0x000fe20003f06270 */
[----:B01----:R-:W-:-:S12]  /*24c50*/  @!P1 BRA `(.L_x_2055) ;  /* 0x0000008400d09947 */ /* 0x003fd80003800000 */
.L_x_2324:
[----:B------:R-:W-:Y:S05]  /*24c60*/  BSYNC B0 ;  /* 0x0000000000007941 */ /* 0x000fea0003800000 */
.L_x_2054:
[----:B------:R-:W-:Y:S05]  /*24c70*/  @!P0 BRA `(.L_x_2056) ;  /* 0x0000001000bc8947 */ /* 0x000fea0003800000 */
[----:B------:R-:W-:Y:S01]  /*24c80*/  IMAD.MOV.U32 R5, RZ, RZ, R25 ;  /* 0x000000ffff057224 */ /* 0x000fe200078e0019 */
[----:B------:R-:W-:-:S07]  /*24c90*/  MOV R7, R30 ;  /* 0x0000001e00077202 */ /* 0x000fce0000000f00 */
.L_x_2076:
[----:B0-----:R-:W0:Y:S01]  /*24ca0*/  S2R R0, SR_TID.X ;  /* 0x0000000000007919 */ /* 0x001e220000002100 */
[----:B-1----:R-:W1:Y:S01]  /*24cb0*/  LDC R6, c[0x0][0x430] ;  /* 0x00010c00ff067b82 */ /* 0x002e620000000800 */
[----:B------:R-:W-:Y:S01]  /*24cc0*/  IMAD R3, R26, 0x40, R35 ;  /* 0x000000401a037824 */ /* 0x000fe200078e0223 */
[----:B------:R-:W-:Y:S01]  /*24cd0*/  LOP3.LUT P2, RZ, R22, 0x8, RZ, 0xc0, !PT ;  /* 0x0000000816ff7812 */ /* 0x000fe2000784c0ff */
[----:B------:R-:W2:Y:S01]  /*24ce0*/  S2R R2, SR_TID.X ;  /* 0x0000000000027919 */ /* 0x000ea20000002100 */
[----:B-1----:R-:W-:Y:S02]  /*24cf0*/  ISETP.NE.AND P0, PT, R6, 0x1, PT ;  /* 0x000000010600780c */ /* 0x002fe40003f05270 */
[----:B0-----:R-:W-:Y:S01]  /*24d00*/  LOP3.LUT R0, R0, 0x7f, RZ, 0xc0, !PT ;  /* 0x0000007f00007812 */ /* 0x001fe200078ec0ff */
[----:B--2---:R-:W-:-:S03]  /*24d10*/  IMAD.SHL.U32 R8, R2, 0x10, RZ ;  /* 0x0000001002087824 */ /* 0x004fc600078e00ff */
[----:B------:R-:W-:-:S07]  /*24d20*/  SHF.R.U32.HI R0, RZ, 0x3, R0 ;  /* 0x00000003ff007819 */ /* 0x000fce0000011600 */
[----:B------:R-:W0:Y:S01]  /*24d30*/  @P0 LDC R4, c[0x0][0x434] ;  /* 0x00010d00ff040b82 */ /* 0x000e220000000800 */
[----:B------:R-:W-:-:S04]  /*24d40*/  LOP3.LUT R8, R0, 0x70, R8, 0xf8, !PT ;  /* 0x0000007000087812 */ /* 0x000fc800078ef808 */
[----:B------:R-:W-:-:S03]  /*24d50*/  ISETP.GT.U32.AND P1, PT, R8, 0x3f, PT ;  /* 0x0000003f0800780c */ /* 0x000fc60003f24070 */
[----:B------:R-:W1:Y:S01]  /*24d60*/  @P0 LDC R0, c[0x0][0x438] ;  /* 0x00010e00ff000b82 */ /* 0x000e620000000800 */
[----:B------:R-:W-:-:S04]  /*24d70*/  IMAD.IADD R3, R8, 0x1, R3 ;  /* 0x0000000108037824 */ /* 0x000fc800078e0203 */
[----:B------:R-:W-:-:S05]  /*24d80*/  IMAD.MOV.U32 R2, RZ, RZ, R3 ;  /* 0x000000ffff027224 */ /* 0x000fca00078e0003 */
[----:B------:R-:W2:Y:S01]  /*24d90*/  @!P1 LDC.64 R8, c[0x0][0x428] ;  /* 0x00010a00ff089b82 */ /* 0x000ea20000000a00 */
[----:B0-----:R-:W-:-:S07]  /*24da0*/  @P0 IMAD.HI.U32 R4, R3, R4, RZ ;  /* 0x0000000403040227 */ /* 0x001fce00078e00ff */
[----:B------:R-:W0:Y:S01]  /*24db0*/  @!P1 LDC.64 R10, c[0x0][0x418] ;  /* 0x00010600ff0a9b82 */ /* 0x000e220000000a00 */
[----:B-1----:R-:W-:-:S05]  /*24dc0*/  @P0 SHF.R.U32.HI R2, RZ, R0, R4 ;  /* 0x00000000ff020219 */ /* 0x002fca0000011604 */
[----:B------:R-:W-:-:S04]  /*24dd0*/  IMAD.MOV R0, RZ, RZ, -R2 ;  /* 0x000000ffff007224 */ /* 0x000fc800078e0a02 */
[----:B------:R-:W-:Y:S01]  /*24de0*/  IMAD R6, R6, R0, R3 ;  /* 0x0000000006067224 */ /* 0x000fe200078e0203 */
[--C-:B------:R-:W-:Y:S01]  /*24df0*/  @!P1 SHF.R.S32.HI R3, RZ, 0x1f, R2.reuse ;  /* 0x0000001fff039819 */ /* 0x100fe20000011402 */
[-C--:B--2---:R-:W-:Y:S02]  /*24e00*/  @!P1 IMAD R0, R37, R8.reuse, RZ ;  /* 0x0000000825009224 */ /* 0x084fe400078e02ff */
[----:B------:R-:W-:Y:S01]  /*24e10*/  @!P1 IMAD.WIDE.U32 R2, R32, R8, R2 ;  /* 0x0000000820029225 */ /* 0x000fe200078e0002 */
[----:B------:R-:W-:-:S03]  /*24e20*/  MOV R8, RZ ;  /* 0x000000ff00087202 */ /* 0x000fc60000000f00 */
[----:B------:R-:W-:Y:S01]  /*24e30*/  @!P1 IMAD R0, R32, R9, R0 ;  /* 0x0000000920009224 */ /* 0x000fe200078e0200 */
[----:B0-----:R-:W-:Y:S01]  /*24e40*/  @!P1 LEA R10, P0, R2, R10, 0x2 ;  /* 0x0000000a020a9211 */ /* 0x001fe200078010ff */
[----:B------:R-:W-:Y:S02]  /*24e50*/  VIADD R25, R5, 0x1 ;  /* 0x0000000105197836 */ /* 0x000fe40000000000 */
[----:B------:R-:W-:-:S05]  /*24e60*/  @!P1 IMAD.IADD R0, R0, 0x1, R3 ;  /* 0x0000000100009824 */ /* 0x000fca00078e0203 */
[----:B------:R-:W-:Y:S02]  /*24e70*/  @!P1 LEA.HI.X R11, R2, R11, R0, 0x2, P0 ;  /* 0x0000000b020b9211 */ /* 0x000fe400000f1400 */
[C---:B------:R-:W-:Y:S01]  /*24e80*/  ISETP.NE.AND P0, PT, R25.reuse, 0x2, PT ;  /* 0x000000021900780c */ /* 0x040fe20003f05270 */
[----:B------:R-:W-:Y:S05]  /*24e90*/  YIELD ;  /* 0x0000000000007946 */ /* 0x000fea0003800000 */
[----:B------:R-:W-:Y:S01]  /*24ea0*/  SEL R30, RZ, 0x1, P0 ;  /* 0x00000001ff1e7807 */ /* 0x000fe20000000000 */
[----:B------:R0:W5:Y:S01]  /*24eb0*/  @!P1 LDG.E R8, desc[UR36][R10.64] ;  /* 0x000000240a089981 */ /* 0x000162000c1e1900 */
[C---:B------:R-:W-:Y:S01]  /*24ec0*/  ISETP.GT.AND P1, PT, R26.reuse, R36, PT ;  /* 0x000000241a00720c */ /* 0x040fe20003f24270 */
[----:B------:R-:W-:Y:S01]  /*24ed0*/  VIADD R26, R26, 0xffffffff ;  /* 0xffffffff1a1a7836 */ /* 0x000fe20000000000 */
[----:B------:R-:W-:-:S02]  /*24ee0*/  SEL R25, R25, RZ, P0 ;  /* 0x000000ff19197207 */ /* 0x000fc40000000000 */
[----:B------:R-:W-:Y:S01]  /*24ef0*/  LOP3.LUT R30, R7, R30, RZ, 0x3c, !PT ;  /* 0x0000001e071e7212 */ /* 0x000fe200078e3cff */
[----:B------:R-:W-:Y:S08]  /*24f00*/  @!P2 BRA `(.L_x_2057) ;  /* 0x000000000004a947 */ /* 0x000ff00003800000 */
[----:B------:R-:W-:Y:S01]  /*24f10*/  BPT.TRAP 0x1 ;  /* 0x000000040000795c */ /* 0x000fe20000300000 */
.L_x_2057:
[----:B------:R-:W-:Y:S01]  /*24f20*/  IMAD R0, R25, 0x8, R23 ;  /* 0x0000000819007824 */ /* 0x000fe200078e0217 */
[----:B------:R-:W-:Y:S01]  /*24f30*/  SHF.L.U32 R20, R30, 0x1f, RZ ;  /* 0x0000001f1e147819 */ /* 0x000fe200000006ff */
[----:B------:R-:W-:Y:S01]  /*24f40*/  BSSY B0, `(.L_x_2058) ;  /* 0x0000004000007945 */ /* 0x000fe20003800000 */
[----:B------:R-:W-:Y:S02]  /*24f50*/  SHF.R.S32.HI R9, RZ, 0x1f, R6 ;  /* 0x0000001fff097819 */ /* 0x000fe40000011406 */
[----:B------:R-:W1:Y:S02]  /*24f60*/  SYNCS.PHASECHK.TRANS64.TRYWAIT P0, [R0+URZ+0x28480], R20 ;  /* 0x02848014000075a7 */ /* 0x000e64000800017f */
[----:B-1----:R-:W-:Y:S05]  /*24f70*/  @!P0 BRA `(.L_x_2059) ;  /* 0x00000084001c8947 */ /* 0x002fea0003800000 */
.L_x_2325:
[----:B------:R-:W-:Y:S05]  /*24f80*/  BSYNC B0 ;  /* 0x0000000000007941 */ /* 0x000fea0003800000 */
.L_x_2058:
[----:B------:R-:W2:Y:S01]  /*24f90*/  LDL R13, [R1+0x8] ;  /* 0x00000800010d7983 */ /* 0x000ea20000100800 */
[----:B------:R-:W-:Y:S01]  /*24fa0*/  ULDC.64 UR4, c[0x0][0x328] ;  /* 0x0000ca0000047ab9 */ /* 0x000fe20000000a00 */
[----:B0----5:R-:W-:Y:S01]  /*24fb0*/  SHF.R.S32.HI R10, RZ, 0x1f, R8 ;  /* 0x0000001fff0a7819 */ /* 0x021fe20000011408 */
[----:B------:R-:W-:Y:S01]  /*24fc0*/  IMAD R4, R9, UR4, RZ ;  /* 0x0000000409047c24 */ /* 0x000fe2000f8e02ff */
[----:B------:R-:W0:Y:S01]  /*24fd0*/  LDC R11, c[0x0][0x2f4] ;  /* 0x0000bd00ff0b7b82 */ /* 0x000e220000000800 */
        /* <DEDUP_REMOVED lines=13> */
[-C--:B0-----:R-:W-:Y:S01]  /*250b0*/  ISETP.GE.AND P2, PT, R12, R11.reuse, PT ;  /* 0x0000000b0c00720c */ /* 0x081fe20003f46270 */
[----:B------:R-:W-:Y:S01]  /*250c0*/  IMAD.WIDE.U32 R2, R18, UR4, R2 ;  /* 0x0000000412027c25 */ /* 0x000fe2000f8e0002 */
[----:B------:R-:W-:Y:S01]  /*250d0*/  UMOV UR4, 0xffffffff ;  /* 0xffffffff00047882 */ /* 0x000fe20000000000 */
[----:B------:R-:W-:-:S02]  /*250e0*/  ISETP.GE.AND P3, PT, R34, R11, PT ;  /* 0x0000000b2200720c */ /* 0x000fc40003f66270 */
[----:B------:R-:W-:-:S04]  /*250f0*/  IADD3 R21, P0, R2, UR6, RZ ;  /* 0x0000000602157c10 */ /* 0x000fc8000ff1e0ff */
[----:B------:R-:W-:Y:S01]  /*25100*/  IADD3.X R27, R27, UR7, R3, P0, !PT ;  /* 0x000000071b1b7c10 */ /* 0x000fe200087fe403 */
[----:B--2---:R-:W-:Y:S01]  /*25110*/  IMAD R4, R25, 0x4000, R13 ;  /* 0x0000400019047824 */ /* 0x004fe200078e020d */
[----:B------:R-:W-:Y:S07]  /*25120*/  BRA.DIV UR4, `(.L_x_2060) ;  /* 0x0000008204c47947 */ /* 0x000fee000b800000 */
[----:B------:R-:W0:Y:S01]  /*25130*/  SHFL.IDX PT, R2, R21, RZ, 0x181f ;  /* 0x00181fff15027589 */ /* 0x000e2200000e0000 */
[----:B------:R-:W-:-:S03]  /*25140*/  IMAD.IADD R4, R23, 0x1, R4 ;  /* 0x0000000117047824 */ /* 0x000fc600078e0204 */
[----:B------:R-:W2:Y:S01]  /*25150*/  SHFL.IDX PT, R3, R27, RZ, 0x181f ;  /* 0x00181fff1b037589 */ /* 0x000ea200000e0000 */
[----:B0-----:R-:W-:-:S04]  /*25160*/  IADD3 R2, P0, R34, R2, RZ ;  /* 0x0000000222027210 */ /* 0x001fc80007f1e0ff */
[----:B--2---:R-:W-:-:S05]  /*25170*/  IADD3.X R3, RZ, R3, RZ, P0, !PT ;  /* 0x00000003ff037210 */ /* 0x004fca00007fe4ff */
        /* <DEDUP_REMOVED lines=17> */
.L_x_2335:
        /* <DEDUP_REMOVED lines=9> */
.L_x_2061:
        /* <DEDUP_REMOVED lines=10> */
.L_x_2062:
[----:B------:R3:W-:Y:S01]  /*253c0*/  SYNCS.ARRIVE.TRANS64.A1T0 RZ, [R0+URZ+0x28470], RZ ;  /* 0x028470ff00ff79a7 */ /* 0x0007e2000810003f */
[----:B------:R-:W-:Y:S05]  /*253d0*/  @!P3 BRA `(.L_x_2063) ;  /* 0x000000000004b947 */ /* 0x000fea0003800000 */
[----:B------:R-:W-:Y:S01]  /*253e0*/  BPT.TRAP 0x1 ;  /* 0x000000040000795c */ /* 0x000fe20000300000 */
.L_x_2063:
[----:B------:R-:W4:Y:S01]  /*253f0*/  SYNCS.PHASECHK.TRANS64.TRYWAIT P0, [R0+URZ+0x28440], R20 ;  /* 0x02844014000075a7 */ /* 0x000f22000800017f */
[----:B------:R-:W-:Y:S04]  /*25400*/  BSSY B0, `(.L_x_2064) ;  /* 0x0000002000007945 */ /* 0x000fe80003800000 */
[----:B----4-:R-:W-:Y:S05]  /*25410*/  @!P0 BRA `(.L_x_2065) ;  /* 0x0000008400308947 */ /* 0x010fea0003800000 */
.L_x_2336:
[----:B------:R-:W-:Y:S05]  /*25420*/  BSYNC B0 ;  /* 0x0000000000007941 */ /* 0x000fea0003800000 */
.L_x_2064:
[----:B------:R-:W-:Y:S01]  /*25430*/  ULDC.64 UR4, c[0x0][0x300] ;  /* 0x0000c00000047ab9 */ /* 0x000fe20000000a00 */
[----:B------:R-:W5:Y:S01]  /*25440*/  LDC R11, c[0x0][0x2f4] ;  /* 0x0000bd00ff0b7b82 */ /* 0x000f620000000800 */
[----:B------:R-:W-:Y:S01]  /*25450*/  IMAD R9, R9, UR4, RZ ;  /* 0x0000000409097c24 */ /* 0x000fe2000f8e02ff */
[----:B------:R-:W-:Y:S01]  /*25460*/  ULDC.64 UR6, c[0x0][0x2e8] ;  /* 0x0000ba0000067ab9 */ /* 0x000fe20000000a00 */
[----:B--2---:R-:W-:Y:S01]  /*25470*/  IMAD.WIDE.U32 R2, R6, UR4, RZ ;  /* 0x0000000406027c25 */ /* 0x004fe2000f8e00ff */
        /* <DEDUP_REMOVED lines=18> */
[----:B------:R-:W2:Y:S04]  /*255a0*/  SHFL.IDX PT, R2, R6, RZ, 0x181f ;  /* 0x00181fff06027589 */ /* 0x000ea800000e0000 */
[----:B------:R-:W5:Y:S01]  /*255b0*/  SHFL.IDX PT, R3, R8, RZ, 0x181f ;  /* 0x00181fff08037589 */ /* 0x000f6200000e0000 */
[----:B--2---:R-:W-:-:S04]  /*255c0*/  IADD3 R2, P0, R34, R2, RZ ;  /* 0x0000000222027210 */ /* 0x004fc80007f1e0ff */
[----:B-----5:R-:W-:-:S05]  /*255d0*/  IADD3.X R3, RZ, R3, RZ, P0, !PT ;  /* 0x00000003ff037210 */ /* 0x020fca00007fe4ff */
[----:B------:R-:W-:Y:S01]  /*255e0*/  @!PT LDS RZ, [RZ] ;  /* 0x00000000fffff984 */ /* 0x000fe20000000800 */
[----:B------:R-:W-:Y:S04]  /*255f0*/  LDGSTS.E.BYPASS.LTC128B.128 [R4+0x20000], desc[UR36][R2.64], !P3 ;  /* 0x2000000002047fae */ /* 0x000fe8000d901d64 */
[----:B------:R2:W-:Y:S04]  /*25600*/  LDGSTS.E.BYPASS.LTC128B.128 [R4+0x22000], desc[UR36][R2.64+0x80], !P2 ;  /* 0x2200008002047fae */ /* 0x0005e8000d101d64 */
[----:B--2---:R-:W2:Y:S04]  /*25610*/  SHFL.IDX PT, R2, R6, 0x1, 0x181f ;  /* 0x00381f0006027f89 */ /* 0x004ea800000e0000 */
[----:B------:R-:W5:Y:S01]  /*25620*/  SHFL.IDX PT, R3, R8, 0x1, 0x181f ;  /* 0x00381f0008037f89 */ /* 0x000f6200000e0000 */
[----:B--2---:R-:W-:-:S05]  /*25630*/  IADD3 R2, P0, R34, R2, RZ ;  /* 0x0000000222027210 */ /* 0x004fca0007f1e0ff */
[----:B-----5:R-:W-:-:S05]  /*25640*/  IMAD.X R3, RZ, RZ, R3, P0 ;  /* 0x000000ffff037224 */ /* 0x020fca00000e0603 */
[----:B------:R-:W-:Y:S04]  /*25650*/  LDGSTS.E.BYPASS.LTC128B.128 [R4+0x20800], desc[UR36][R2.64], !P3 ;  /* 0x2080000002047fae */ /* 0x000fe8000d901d64 */
[----:B------:R2:W-:Y:S04]  /*25660*/  LDGSTS.E.BYPASS.LTC128B.128 [R4+0x22800], desc[UR36][R2.64+0x80], !P2 ;  /* 0x2280008002047fae */ /* 0x0005e8000d101d64 */
[----:B--2---:R-:W2:Y:S04]  /*25670*/  SHFL.IDX PT, R2, R6, 0x2, 0x181f ;  /* 0x00581f0006027f89 */ /* 0x004ea800000e0000 */
[----:B------:R-:W5:Y:S04]  /*25680*/  SHFL.IDX PT, R3, R8, 0x2, 0x181f ;  /* 0x00581f0008037f89 */ /* 0x000f6800000e0000 */
[----:B------:R-:W0:Y:S01]  /*25690*/  SHFL.IDX PT, R8, R8, 0x3, 0x181f ;  /* 0x00781f0008087f89 */ /* 0x000e2200000e0000 */
[----:B--2---:R-:W-:-:S05]  /*256a0*/  IADD3 R2, P0, R34, R2, RZ ;  /* 0x0000000222027210 */ /* 0x004fca0007f1e0ff */
[----:B-----5:R-:W-:-:S05]  /*256b0*/  IMAD.X R3, RZ, RZ, R3, P0 ;  /* 0x000000ffff037224 */ /* 0x020fca00000e0603 */
[----:B------:R-:W-:Y:S04]  /*256c0*/  LDGSTS.E.BYPASS.LTC128B.128 [R4+0x21000], desc[UR36][R2.64], !P3 ;  /* 0x2100000002047fae */ /* 0x000fe8000d901d64 */
[----:B------:R2:W-:Y:S04]  /*256d0*/  LDGSTS.E.BYPASS.LTC128B.128 [R4+0x23000], desc[UR36][R2.64+0x80], !P2 ;  /* 0x2300008002047fae */ /* 0x0005e8000d101d64 */
[----:B--2---:R2:W0:Y:S02]  /*256e0*/  SHFL.IDX PT, R2, R6, 0x3, 0x181f ;  /* 0x00781f0006027f89 */ /* 0x00442400000e0000 */
.L_x_2346:
        /* <DEDUP_REMOVED lines=9> */
.L_x_2067:
        /* <DEDUP_REMOVED lines=10> */
.L_x_2068:
[----:B------:R1:W-:Y:S02]  /*25820*/  SYNCS.ARRIVE.TRANS64.A1T0 RZ, [R0+URZ+0x28430], RZ ;  /* 0x028430ff00ff79a7 */ /* 0x0003e4000810003f */
[----:B-1-34-:R-:W-:-:S05]  /*25830*/  IMAD.U32 R0, RZ, RZ, UR38 ;  /* 0x00000026ff007e24 */ /* 0x01afca000f8e00ff */
[----:B------:R-:W-:-:S13]  /*25840*/  ISETP.NE.AND P0, PT, R0, 0x3, PT ;  /* 0x000000030000780c */ /* 0x000fda0003f05270 */
[----:B------:R-:W-:Y:S05]  /*25850*/  @!P0 BRA `(.L_x_2069) ;  /* 0x0000000000048947 */ /* 0x000fea0003800000 */
[----:B------:R-:W-:Y:S01]  /*25860*/  BPT.TRAP 0x1 ;  /* 0x000000040000795c */ /* 0x000fe20000300000 */
.L_x_2069:
[----:B------:R-:W-:Y:S01]  /*25870*/  LOP3.LUT R0, R7, 0x1, RZ, 0x3c, !PT ;  /* 0x0000000107007812 */ /* 0x000fe200078e3cff */
[----:B0-----:R-:W-:Y:S01]  /*25880*/  IMAD R3, R5, 0x8, R23 ;  /* 0x0000000805037824 */ /* 0x001fe200078e0217 */
[----:B------:R-:W-:Y:S02]  /*25890*/  BSSY B0, `(.L_x_2070) ;  /* 0x0000004000007945 */ /* 0x000fe40003800000 */
[----:B------:R-:W-:-:S04]  /*258a0*/  SHF.L.U32 R0, R0, 0x1f, RZ ;  /* 0x0000001f00007819 */ /* 0x000fc800000006ff */
[----:B------:R-:W0:Y:S02]  /*258b0*/  SYNCS.PHASECHK.TRANS64.TRYWAIT P2, [R3+URZ+0x28470], R0 ;  /* 0x02847000030075a7 */ /* 0x000e24000804017f */
[----:B0-----:R-:W-:Y:S05]  /*258c0*/  @!P2 BRA `(.L_x_2071) ;  /* 0x00000084003ca947 */ /* 0x001fea0003800000 */
.L_x_2347:
[----:B------:R-:W-:Y:S05]  /*258d0*/  BSYNC B0 ;  /* 0x0000000000007941 */ /* 0x000fea0003800000 */
.L_x_2070:
[----:B------:R-:W-:-:S13]  /*258e0*/  LOP3.LUT P2, RZ, R22, 0x8, RZ, 0xc0, !PT ;  /* 0x0000000816ff7812 */ /* 0x000fda000784c0ff */
[----:B------:R-:W-:Y:S05]  /*258f0*/  @!P2 BRA `(.L_x_2072) ;  /* 0x000000000004a947 */ /* 0x000fea0003800000 */
[----:B------:R-:W-:Y:S01]  /*25900*/  BPT.TRAP 0x1 ;  /* 0x000000040000795c */ /* 0x000fe20000300000 */
.L_x_2072:
[----:B------:R-:W-:Y:S01]  /*25910*/  SHF.L.U32 R2, R7, 0x1f, RZ ;  /* 0x0000001f07027819 */ /* 0x000fe200000006ff */
[----:B0-----:R-:W-:-:S03]  /*25920*/  IMAD.SHL.U32 R0, R5, 0x4000, RZ ;  /* 0x0000400005007824 */ /* 0x001fc600078e00ff */
[----:B------:R-:W0:Y:S02]  /*25930*/  SYNCS.PHASECHK.TRANS64.TRYWAIT P2, [R3+URZ+0x28460], R2 ;  /* 0x02846002030075a7 */ /* 0x000e24000804017f */
[----:B0-----:R-:W-:Y:S05]  /*25940*/  @!P2 BRA `(.L_x_2073) ;  /* 0x000000840030a947 */ /* 0x001fea0003800000 */
.L_x_2348:
[----:B------:R-:W3:Y:S01]  /*25950*/  LDL R12, [R1+0x4] ;  /* 0x00000400010c7983 */ /* 0x000ee20000100800 */
[C---:B0-----:R-:W-:Y:S01]  /*25960*/  LOP3.LUT R2, R0.reuse, R28, RZ, 0xfc, !PT ;  /* 0x0000001c00027212 */ /* 0x041fe200078efcff */
[----:B------:R-:W-:Y:S05]  /*25970*/  WARPSYNC.ALL ;  /* 0x0000000000007948 */ /* 0x000fea0003800000 */
[----:B------:R-:W-:Y:S01]  /*25980*/  IADD3 R13, R23, R2, RZ ;  /* 0x00000002170d7210 */ /* 0x000fe20007ffe0ff */
[----:B------:R-:W-:Y:S01]  /*25990*/  VIADD R20, R0, 0x1000 ;  /* 0x0000100000147836 */ /* 0x000fe20000000000 */
[----:B------:R-:W0:Y:S01]  /*259a0*/  S2R R21, SR_TID.X ;  /* 0x0000000000157919 */ /* 0x000e220000002100 */
[----:B------:R-:W-:-:S02]  /*259b0*/  LOP3.LUT P2, RZ, R22, 0x8, RZ, 0xc0, !PT ;  /* 0x0000000816ff7812 */ /* 0x000fc4000784c0ff */
[----:B--2---:R-:W1:Y:S01]  /*259c0*/  LDSM.16.MT88.4 R4, [R13+0x10000] ;  /* 0x010000000d04783b */ /* 0x004e620000004200 */
[----:B0-----:R-:W-:Y:S01]  /*259d0*/  LOP3.LUT P3, RZ, R21, 0x4, RZ, 0xc0, !PT ;  /* 0x0000000415ff7812 */ /* 0x001fe2000786c0ff */
[----:B------:R-:W-:-:S05]  /*259e0*/  IMAD.MOV.U32 R21, RZ, RZ, 0x20 ;  /* 0x00000020ff157424 */ /* 0x000fca00078e00ff */
[----:B------:R-:W-:Y:S02]  /*259f0*/  SEL R21, R21, 0xffffffe0, !P3 ;  /* 0xffffffe015157807 */ /* 0x000fe40005800000 */
[C-C-:B-1----:R-:W-:Y:S02]  /*25a00*/  PRMT R8, R4.reuse, 0x6420, R5.reuse ;  /* 0x0000642004087816 */ /* 0x142fe40000000005 */
[----:B------:R-:W-:Y:S02]  /*25a10*/  PRMT R9, R4, 0x7531, R5 ;  /* 0x0000753104097816 */ /* 0x000fe40000000005 */
[C-C-:B------:R-:W-:Y:S02]  /*25a20*/  PRMT R10, R6.reuse, 0x6420, R7.reuse ;  /* 0x00006420060a7816 */ /* 0x140fe40000000007 */
[----:B------:R-:W-:Y:S02]  /*25a30*/  PRMT R11, R6, 0x7531, R7 ;  /* 0x00007531060b7816 */ /* 0x000fe40000000007 */
[----:B---3--:R-:W-:-:S02]  /*25a40*/  IADD3 R2, R23, R12, R0 ;  /* 0x0000000c17027210 */ /* 0x008fc40007ffe000 */
[----:B------:R-:W-:-:S03]  /*25a50*/  LOP3.LUT R12, R0, R24, RZ, 0xfc, !PT ;  /* 0x00000018000c7212 */ /* 0x000fc600078efcff */
[----:B------:R-:W0:Y:S02]  /*25a60*/  LDSM.16.MT88.4 R4, [R2+0x10000] ;  /* 0x010000000204783b */ /* 0x000e240000004200 */
[----:B------:R-:W-:-:S05]  /*25a70*/  IMAD.IADD R12, R17, 0x1, R12 ;  /* 0x00000001110c7824 */ /* 0x000fca00078e020c */
[----:B------:R0:W-:Y:S02]  /*25a80*/  STSM.16.M88.4 [R12], R8 ;  /* 0x000000080c007844 */ /* 0x0001e40000000200 */
[C-C-:B0-----:R-:W-:Y:S02]  /*25a90*/  PRMT R12, R4.reuse, 0x6420, R5.reuse ;  /* 0x00006420040c7816 */ /* 0x141fe40000000005 */
[----:B------:R-:W-:Y:S02]  /*25aa0*/  PRMT R13, R4, 0x7531, R5 ;  /* 0x00007531040d7816 */ /* 0x000fe40000000005 */
[----:B------:R-:W-:Y:S02]  /*25ab0*/  LOP3.LUT R4, R20, R24, RZ, 0xfc, !PT ;  /* 0x0000001814047212 */ /* 0x000fe400078efcff */
[C-C-:B------:R-:W-:Y:S02]  /*25ac0*/  PRMT R14, R6.reuse, 0x6420, R7.reuse ;  /* 0x00006420060e7816 */ /* 0x140fe40000000007 */
[----:B------:R-:W-:Y:S01]  /*25ad0*/  PRMT R15, R6, 0x7531, R7 ;  /* 0x00007531060f7816 */ /* 0x000fe20000000007 */
[----:B------:R-:W-:Y:S01]  /*25ae0*/  IMAD.IADD R4, R17, 0x1, R4 ;  /* 0x0000000111047824 */ /* 0x000fe200078e0204 */
[----:B------:R-:W-:-:S04]  /*25af0*/  LOP3.LUT R20, R20, R28, RZ, 0xfc, !PT ;  /* 0x0000001c14147212 */ /* 0x000fc800078efcff */
[----:B------:R0:W-:Y:S02]  /*25b00*/  STSM.16.M88.4 [R4], R12 ;  /* 0x0000000c04007844 */ /* 0x0001e40000000200 */
[----:B0-----:R-:W-:Y:S02]  /*25b10*/  VIADD R12, R0, 0x2000 ;  /* 0x00002000000c7836 */ /* 0x001fe40000000000 */
[----:B------:R-:W-:Y:S01]  /*25b20*/  IMAD.IADD R13, R21, 0x1, R0 ;  /* 0x00000001150d7824 */ /* 0x000fe200078e0200 */
[----:B------:R-:W-:Y:S02]  /*25b30*/  LOP3.LUT R21, R24, 0x1000, RZ, 0xfc, !PT ;  /* 0x0000100018157812 */ /* 0x000fe400078efcff */
[C---:B------:R-:W-:Y:S02]  /*25b40*/  LOP3.LUT R4, R12.reuse, R28, RZ, 0xfc, !PT ;  /* 0x0000001c0c047212 */ /* 0x040fe400078efcff */
[----:B------:R-:W-:-:S03]  /*25b50*/  LOP3.LUT R12, R12, R24, RZ, 0xfc, !PT ;  /* 0x000000180c0c7212 */ /* 0x000fc600078efcff */
[----:B------:R-:W-:Y:S02]  /*25b60*/  IMAD.IADD R4, R23, 0x1, R4 ;  /* 0x0000000117047824 */ /* 0x000fe400078e0204 */
[----:B------:R-:W-:-:S03]  /*25b70*/  IMAD.IADD R12, R17, 0x1, R12 ;  /* 0x00000001110c7824 */ /* 0x000fc600078e020c */
[----:B------:R-:W0:Y:S02]  /*25b80*/  LDSM.16.MT88.4 R8, [R4+0x10000] ;  /* 0x010000000408783b */ /* 0x000e240000004200 */
[C-C-:B0-----:R-:W-:Y:S02]  /*25b90*/  PRMT R4, R8.reuse, 0x6420, R9.reuse ;  /* 0x0000642008047816 */ /* 0x141fe40000000009 */
[----:B------:R-:W-:Y:S02]  /*25ba0*/  PRMT R5, R8, 0x7531, R9 ;  /* 0x0000753108057816 */ /* 0x000fe40000000009 */
[C-C-:B------:R-:W-:Y:S02]  /*25bb0*/  PRMT R6, R10.reuse, 0x6420, R11.reuse ;  /* 0x000064200a067816 */ /* 0x140fe4000000000b */
[----:B------:R-:W-:Y:S02]  /*25bc0*/  PRMT R7, R10, 0x7531, R11 ;  /* 0x000075310a077816 */ /* 0x000fe4000000000b */
[----:B------:R-:W0:Y:S04]  /*25bd0*/  LDSM.16.MT88.4 R8, [R2+0x12000] ;  /* 0x012000000208783b */ /* 0x000e280000004200 */
[----:B------:R1:W-:Y:S02]  /*25be0*/  STSM.16.M88.4 [R12], R4 ;  /* 0x000000040c007844 */ /* 0x0003e40000000200 */
[----:B-1----:R-:W-:-:S02]  /*25bf0*/  IADD3 R12, R0, 0x3000, RZ ;  /* 0x00003000000c7810 */ /* 0x002fc40007ffe0ff */
[C---:B------:R-:W-:Y:S02]  /*25c00*/  IADD3 R0, R17.reuse, R13, R24 ;  /* 0x0000000d11007210 */ /* 0x040fe40007ffe018 */
[----:B------:R-:W-:Y:S02]  /*25c10*/  IADD3 R13, R17, R21, R13 ;  /* 0x00000015110d7210 */ /* 0x000fe40007ffe00d */
[C-C-:B0-----:R-:W-:Y:S02]  /*25c20*/  PRMT R4, R8.reuse, 0x6420, R9.reuse ;  /* 0x0000642008047816 */ /* 0x141fe40000000009 */
[----:B------:R-:W-:Y:S02]  /*25c30*/  PRMT R5, R8, 0x7531, R9 ;  /* 0x0000753108057816 */ /* 0x000fe40000000009 */
[----:B------:R-:W-:Y:S02]  /*25c40*/  LOP3.LUT R8, R12, R24, RZ, 0xfc, !PT ;  /* 0x000000180c087212 */ /* 0x000fe400078efcff */
[----:B------:R-:W-:-:S02]  /*25c50*/  PRMT R6, R10, 0x6420, R11 ;  /* 0x000064200a067816 */ /* 0x000fc4000000000b */
[----:B------:R-:W-:Y:S01]  /*25c60*/  PRMT R7, R10, 0x7531, R11 ;  /* 0x000075310a077816 */ /* 0x000fe2000000000b */
[----:B------:R-:W-:Y:S01]  /*25c70*/  IMAD.IADD R8, R17, 0x1, R8 ;  /* 0x0000000111087824 */ /* 0x000fe200078e0208 */
[----:B------:R-:W-:-:S04]  /*25c80*/  LOP3.LUT R12, R12, R28, RZ, 0xfc, !PT ;  /* 0x0000001c0c0c7212 */ /* 0x000fc800078efcff */
[----:B------:R0:W-:Y:S02]  /*25c90*/  STSM.16.M88.4 [R8], R4 ;  /* 0x0000000408007844 */ /* 0x0001e40000000200 */
[----:B0-----:R-:W-:-:S06]  /*25ca0*/  IMAD.IADD R8, R23, 0x1, R20 ;  /* 0x0000000117087824 */ /* 0x001fcc00078e0214 */
[----:B------:R-:W0:Y:S02]  /*25cb0*/  LDSM.16.MT88.4 R8, [R8+0x10000] ;  /* 0x010000000808783b */ /* 0x000e240000004200 */
[C-C-:B0-----:R-:W-:Y:S02]  /*25cc0*/  PRMT R4, R8.reuse, 0x6420, R9.reuse ;  /* 0x0000642008047816 */ /* 0x141fe40000000009 */
[----:B------:R-:W-:Y:S02]  /*25cd0*/  PRMT R5, R8, 0x7531, R9 ;  /* 0x0000753108057816 */ /* 0x000fe40000000009 */
[C-C-:B------:R-:W-:Y:S02]  /*25ce0*/  PRMT R6, R10.reuse, 0x6420, R11.reuse ;  /* 0x000064200a067816 */ /* 0x140fe4000000000b */
[----:B------:R-:W-:Y:S02]  /*25cf0*/  PRMT R7, R10, 0x7531, R11 ;  /* 0x000075310a077816 */ /* 0x000fe4000000000b */
[----:B------:R-:W0:Y:S04]  /*25d00*/  LDSM.16.MT88.4 R8, [R2+0x11000] ;  /* 0x011000000208783b */ /* 0x000e280000004200 */
[----:B------:R0:W-:Y:S02]  /*25d10*/  STSM.16.M88.4 [R0], R4 ;  /* 0x0000000400007844 */ /* 0x0001e40000000200 */
[----:B0-----:R-:W-:-:S02]  /*25d20*/  PRMT R4, R8, 0x6420, R9 ;  /* 0x0000642008047816 */ /* 0x001fc40000000009 */
[----:B------:R-:W-:Y:S01]  /*25d30*/  PRMT R5, R8, 0x7531, R9 ;  /* 0x0000753108057816 */ /* 0x000fe20000000009 */
[----:B------:R-:W-:Y:S01]  /*25d40*/  IMAD.IADD R8, R23, 0x1, R12 ;  /* 0x0000000117087824 */ /* 0x000fe200078e020c */
[C-C-:B------:R-:W-:Y:S02]  /*25d50*/  PRMT R6, R10.reuse, 0x6420, R11.reuse ;  /* 0x000064200a067816 */ /* 0x140fe4000000000b */
[----:B------:R-:W-:-:S05]  /*25d60*/  PRMT R7, R10, 0x7531, R11 ;  /* 0x000075310a077816 */ /* 0x000fca000000000b */
[----:B------:R-:W-:Y:S04]  /*25d70*/  STSM.16.M88.4 [R13], R4 ;  /* 0x000000040d007844 */ /* 0x000fe80000000200 */
        /* <DEDUP_REMOVED lines=20> */
.L_x_2074:
[----:B-1----:R1:W-:Y:S01]  /*25ec0*/  SYNCS.ARRIVE.TRANS64.A1T0 RZ, [R3+URZ+0x28450], RZ ;  /* 0x028450ff03ff79a7 */ /* 0x0023e2000810003f */
[----:B------:R-:W-:Y:S06]  /*25ed0*/  BAR.SYNC.DEFER_BLOCKING 0x2, 0x80 ;  /* 0x0082000000007b1d */ /* 0x000fec0000010000 */
[----:B------:R-:W-:Y:S05]  /*25ee0*/  @!P0 BRA `(.L_x_2075) ;  /* 0x0000000000048947 */ /* 0x000fea0003800000 */
[----:B------:R-:W-:Y:S01]  /*25ef0*/  BPT.TRAP 0x1 ;  /* 0x000000040000795c */ /* 0x000fe20000300000 */
.L_x_2075:
[----:B------:R-:W2:Y:S01]  /*25f00*/  LDL R0, [R1] ;  /* 0x0000000001007983 */ /* 0x000ea20000100800 */
[----:B-1----:R-:W-:Y:S01]  /*25f10*/  VIADD R3, R3, 0x28480 ;  /* 0x0002848003037836 */ /* 0x002fe20000000000 */
[----:B0-----:R-:W-:Y:S01]  /*25f20*/  MOV R5, R25 ;  /* 0x0000001900057202 */ /* 0x001fe20000000f00 */
[----:B------:R-:W-:-:S03]  /*25f30*/  IMAD.MOV.U32 R7, RZ, RZ, R30 ;  /* 0x000000ffff077224 */ /* 0x000fc600078e001e */
[----:B--2---:R-:W-:-:S04]  /*25f40*/  PRMT R3, R0, 0x654, R3 ;  /* 0x0000065400037816 */ /* 0x004fc80000000003 */
[----:B------:R1:W-:Y:S01]  /*25f50*/  SYNCS.ARRIVE.TRANS64.RED.A1T0 RZ, [R3+URZ], RZ ;  /* 0x000000ff03ff79a7 */ /* 0x0003e2000810043f */
[----:B------:R-:W-:Y:S05]  /*25f60*/  @P1 BRA `(.L_x_2076) ;  /* 0xffffffec004c1947 */ /* 0x000fea000383ffff */
.L_x_2056:
[----:B0-----:R-:W0:Y:S01]  /*25f70*/  S2R R0, SR_TID.X ;  /* 0x0000000000007919 */ /* 0x001e220000002100 */
        /* <DEDUP_REMOVED lines=8> */
[----:B-1----:R-:W1:Y:S01]  /*26000*/  LDC.64 R2, c[0x0][0xc60] ;  /* 0x00031800ff027b82 */ /* 0x002e620000000a00 */
        /* <DEDUP_REMOVED lines=9> */
.L_x_2078:
[----:B------:R-:W-:Y:S05]  /*260a0*/  BSYNC B0 ;  /* 0x0000000000007941 */ /* 0x000fea0003800000 */
.L_x_2077:
[----:B------:R-:W-:Y:S05]  /*260b0*/  @!P0 BRA `(.L_x_2079) ;  /* 0x0000000000048947 */ /* 0x000fea0003800000 */
[----:B------:R-:W-:Y:S01]  /*260c0*/  BPT.TRAP 0x1 ;  /* 0x000000040000795c */ /* 0x000fe20000300000 */
.L_x_2079:
[----:B-1----:R-:W-:Y:S01]  /*260d0*/  LOP3.LUT R3, R30, 0x1, RZ, 0x3c, !PT ;  /* 0x000000011e037812 */ /* 0x002fe200078e3cff */
[----:B------:R-:W-:Y:S01]  /*260e0*/  IMAD R0, R25, 0x8, R23 ;  /* 0x0000000819007824 */ /* 0x000fe200078e0217 */
[----:B------:R-:W-:Y:S02]  /*260f0*/  BSSY B0, `(.L_x_2080) ;  /* 0x0000004000007945 */ /* 0x000fe40003800000 */
[----:B------:R-:W-:-:S04]  /*26100*/  SHF.L.U32 R3, R3, 0x1f, RZ ;  /* 0x0000001f03037819 */ /* 0x000fc800000006ff */
[----:B------:R-:W0:Y:S02]  /*26110*/  SYNCS.PHASECHK.TRANS64.TRYWAIT P1, [R0+URZ+0x28470], R3 ;  /* 0x02847003000075a7 */ /* 0x000e24000802017f */
[----:B0-----:R-:W-:Y:S05]  /*26120*/  @!P1 BRA `(.L_x_2081) ;  /* 0x0000007c004c9947 */ /* 0x001fea0003800000 */
.L_x_2349:
[----:B------:R-:W-:Y:S05]  /*26130*/  BSYNC B0 ;  /* 0x0000000000007941 */ /* 0x000fea0003800000 */
.L_x_2080:
[----:B------:R-:W-:-:S13]  /*26140*/  LOP3.LUT P1, RZ, R22, 0x8, RZ, 0xc0, !PT ;  /* 0x0000000816ff7812 */ /* 0x000fda000782c0ff */
[----:B------:R-:W-:Y:S05]  /*26150*/  @!P1 BRA `(.L_x_2082) ;  /* 0x0000000000049947 */ /* 0x000fea0003800000 */
[----:B------:R-:W-:Y:S01]  /*26160*/  BPT.TRAP 0x1 ;  /* 0x000000040000795c */ /* 0x000fe20000300000 */
.L_x_2082:
[----:B0-----:R-:W-:-:S04]  /*26170*/  SHF.L.U32 R3, R30, 0x1f, RZ ;  /* 0x0000001f1e037819 */ /* 0x001fc800000006ff */
[----:B------:R-:W0:Y:S02]  /*26180*/  SYNCS.PHASECHK.TRANS64.TRYWAIT P1, [R0+URZ+0x28460], R3 ;  /* 0x02846003000075a7 */ /* 0x000e24000802017f */
[----:B0-----:R-:W-:Y:S05]  /*26190*/  @!P1 BRA `(.L_x_2083) ;  /* 0x0000007c00449947 */ /* 0x001fea0003800000 */
.L_x_2350:
[----:B------:R-:W2:Y:S01]  /*261a0*/  LDL R12, [R1+0x4] ;  /* 0x00000400010c7983 */ /* 0x000ea20000100800 */
[----:B0-----:R-:W-:Y:S01]  /*261b0*/  IMAD.SHL.U32 R3, R25, 0x4000, RZ ;  /* 0x0000400019037824 */ /* 0x001fe200078e00ff */
[----:B------:R-:W-:Y:S05]  /*261c0*/  WARPSYNC.ALL ;  /* 0x0000000000007948 */ /* 0x000fea0003800000 */
[C---:B------:R-:W-:Y:S01]  /*261d0*/  LOP3.LUT R2, R3.reuse, R28, RZ, 0xfc, !PT ;  /* 0x0000001c03027212 */ /* 0x040fe200078efcff */
[----:B------:R-:W0:Y:S01]  /*261e0*/  S2R R26, SR_TID.X ;  /* 0x00000000001a7919 */ /* 0x000e220000002100 */
[----:B------:R-:W-:Y:S02]  /*261f0*/  IADD3 R18, R3, 0x1000, RZ ;  /* 0x0000100003127810 */ /* 0x000fe40007ffe0ff */
[----:B------:R-:W-:Y:S01]  /*26200*/  MOV R27, 0x20 ;  /* 0x00000020001b7802 */ /* 0x000fe20000000f00 */
[----:B------:R-:W-:Y:S01]  /*26210*/  IMAD.IADD R13, R23, 0x1, R2 ;  /* 0x00000001170d7824 */ /* 0x000fe200078e0202 */
[----:B------:R-:W-:-:S04]  /*26220*/  LOP3.LUT P1, RZ, R22, 0x8, RZ, 0xc0, !PT ;  /* 0x0000000816ff7812 */ /* 0x000fc8000782c0ff */
[----:B------:R-:W1:Y:S01]  /*26230*/  LDSM.16.MT88.4 R4, [R13+0x10000] ;  /* 0x010000000d04783b */ /* 0x000e620000004200 */
[----:B0-----:R-:W-:Y:S02]  /*26240*/  LOP3.LUT P2, RZ, R26, 0x4, RZ, 0xc0, !PT ;  /* 0x000000041aff7812 */ /* 0x001fe4000784c0ff */
[----:B------:R-:W-:Y:S02]  /*26250*/  LOP3.LUT R26, R24, 0x1000, RZ, 0xfc, !PT ;  /* 0x00001000181a7812 */ /* 0x000fe400078efcff */
[----:B------:R-:W-:Y:S02]  /*26260*/  SEL R27, R27, 0xffffffe0, !P2 ;  /* 0xffffffe01b1b7807 */ /* 0x000fe40005000000 */
[C-C-:B-1----:R-:W-:Y:S02]  /*26270*/  PRMT R8, R4.reuse, 0x6420, R5.reuse ;  /* 0x0000642004087816 */ /* 0x142fe40000000005 */
[----:B------:R-:W-:Y:S02]  /*26280*/  PRMT R9, R4, 0x7531, R5 ;  /* 0x0000753104097816 */ /* 0x000fe40000000005 */
[----:B------:R-:W-:-:S02]  /*26290*/  PRMT R10, R6, 0x6420, R7 ;  /* 0x00006420060a7816 */ /* 0x000fc40000000007 */
[----:B------:R-:W-:Y:S02]  /*262a0*/  PRMT R11, R6, 0x7531, R7 ;  /* 0x00007531060b7816 */ /* 0x000fe40000000007 */
[----:B--2---:R-:W-:Y:S02]  /*262b0*/  IADD3 R2, R23, R12, R3 ;  /* 0x0000000c17027210 */ /* 0x004fe40007ffe003 */
        /* <DEDUP_REMOVED lines=11> */
[----:B------:R0:W-:Y:S01]  /*26370*/  STSM.16.M88.4 [R20], R8 ;  /* 0x0000000814007844 */ /* 0x0001e20000000200 */
[----:B------:R-:W-:Y:S02]  /*26380*/  IMAD.IADD R18, R23, 0x1, R18 ;  /* 0x0000000117127824 */ /* 0x000fe400078e0212 */
[----:B0-----:R-:W-:-:S05]  /*26390*/  VIADD R8, R3, 0x2000 ;  /* 0x0000200003087836 */ /* 0x001fca0000000000 */
        /* <DEDUP_REMOVED lines=11> */
[----:B-1----:R-:W-:-:S02]  /*26450*/  VIADD R12, R3, 0x3000 ;  /* 0x00003000030c7836 */ /* 0x002fc40000000000 */
[----:B------:R-:W-:-:S05]  /*26460*/  IMAD.IADD R14, R27, 0x1, R3 ;  /* 0x000000011b0e7824 */ /* 0x000fca00078e0203 */
[C---:B------:R-:W-:Y:S02]  /*26470*/  IADD3 R3, R17.reuse, R14, R24 ;  /* 0x0000000e11037210 */ /* 0x040fe40007ffe018 */
[C-C-:B0-----:R-:W-:Y:S02]  /*26480*/  PRMT R8, R4.reuse, 0x6420, R5.reuse ;  /* 0x0000642004087816 */ /* 0x141fe40000000005 */
[----:B------:R-:W-:Y:S02]  /*26490*/  PRMT R9, R4, 0x7531, R5 ;  /* 0x0000753104097816 */ /* 0x000fe40000000005 */
[----:B------:R-:W-:Y:S02]  /*264a0*/  LOP3.LUT R4, R12, R24, RZ, 0xfc, !PT ;  /* 0x000000180c047212 */ /* 0x000fe400078efcff */
[C-C-:B------:R-:W-:Y:S02]  /*264b0*/  PRMT R10, R6.reuse, 0x6420, R7.reuse ;  /* 0x00006420060a7816 */ /* 0x140fe40000000007 */
[----:B------:R-:W-:Y:S01]  /*264c0*/  PRMT R11, R6, 0x7531, R7 ;  /* 0x00007531060b7816 */ /* 0x000fe20000000007 */
[----:B------:R-:W-:Y:S01]  /*264d0*/  IMAD.IADD R20, R17, 0x1, R4 ;  /* 0x0000000111147824 */ /* 0x000fe200078e0204 */
[----:B------:R-:W-:-:S02]  /*264e0*/  LOP3.LUT R12, R12, R28, RZ, 0xfc, !PT ;  /* 0x0000001c0c0c7212 */ /* 0x000fc400078efcff */
[----:B------:R-:W-:Y:S02]  /*264f0*/  IADD3 R17, R17, R26, R14 ;  /* 0x0000001a11117210 */ /* 0x000fe40007ffe00e */
[----:B------:R-:W-:Y:S04]  /*26500*/  STSM.16.M88.4 [R20], R8 ;  /* 0x0000000814007844 */ /* 0x000fe80000000200 */
[----:B------:R0:W1:Y:S02]  /*26510*/  LDSM.16.MT88.4 R4, [R18+0x10000] ;  /* 0x010000001204783b */ /* 0x0000640000004200 */
[----:B0-----:R-:W-:Y:S01]  /*26520*/  IMAD.IADD R18, R23, 0x1, R12 ;  /* 0x0000000117127824 */ /* 0x001fe200078e020c */
[C-C-:B-1----:R-:W-:Y:S02]  /*26530*/  PRMT R8, R4.reuse, 0x6420, R5.reuse ;  /* 0x0000642004087816 */ /* 0x142fe40000000005 */
[----:B------:R-:W-:-:S02]  /*26540*/  PRMT R9, R4, 0x7531, R5 ;  /* 0x0000753104097816 */ /* 0x000fc40000000005 */
        /* <DEDUP_REMOVED lines=15> */
[----:B------:R1:W-:Y:S01]  /*26640*/  STSM.16.M88.4 [R3+0x2000], R12 ;  /* 0x0020000c03007844 */ /* 0x0003e20000000200 */
[C-C-:B0-----:R-:W-:Y:S02]  /*26650*/  PRMT R8, R4.reuse, 0x6420, R5.reuse ;  /* 0x0000642004087816 */ /* 0x141fe40000000005 */
[----:B------:R-:W-:Y:S02]  /*26660*/  PRMT R9, R4, 0x7531, R5 ;  /* 0x0000753104097816 */ /* 0x000fe40000000005 */
        /* <DEDUP_REMOVED lines=8> */
[----:B0-----:R-:W0:Y:S01]  /*266f0*/  FENCE.VIEW.ASYNC.S ;  /* 0x00000000000073c6 */ /* 0x001e220000000000 */
[----:B------:R-:W-:Y:S05]  /*26700*/  @!P1 BRA `(.L_x_2084) ;  /* 0x0000000000049947 */ /* 0x000fea0003800000 */
[----:B------:R-:W-:Y:S01]  /*26710*/  BPT.TRAP 0x1 ;  /* 0x000000040000795c */ /* 0x000fe20000300000 */
.L_x_2084:
[----:B0-----:R0:W-:Y:S01]  /*26720*/  SYNCS.ARRIVE.TRANS64.A1T0 RZ, [R0+URZ+0x28450], RZ ;  /* 0x028450ff00ff79a7 */ /* 0x0011e2000810003f */
[----:B------:R-:W-:Y:S06]  /*26730*/  BAR.SYNC.DEFER_BLOCKING 0x2, 0x80 ;  /* 0x0082000000007b1d */ /* 0x000fec0000010000 */
[----:B------:R-:W-:Y:S05]  /*26740*/  @!P0 BRA `(.L_x_2085) ;  /* 0x0000000000048947 */ /* 0x000fea0003800000 */
[----:B------:R-:W-:Y:S01]  /*26750*/  BPT.TRAP 0x1 ;  /* 0x000000040000795c */ /* 0x000fe20000300000 */
.L_x_2085:
[----:B------:R-:W2:Y:S01]  /*26760*/  LDL R2, [R1] ;  /* 0x0000000001027983 */ /* 0x000ea20000100800 */
[----:B0-----:R-:W-:Y:S02]  /*26770*/  VIADD R0, R0, 0x28480 ;  /* 0x0002848000007836 */ /* 0x001fe40000000000 */
[----:B------:R-:W-:-:S05]  /*26780*/  VIADD R25, R25, 0x1 ;  /* 0x0000000119197836 */ /* 0x000fca0000000000 */
[----:B------:R-:W-:-:S04]  /*26790*/  ISETP.NE.AND P0, PT, R25, 0x2, PT ;  /* 0x000000021900780c */ /* 0x000fc80003f05270 */
[----:B-1----:R-:W-:Y:S02]  /*267a0*/  SEL R3, RZ, 0x1, P0 ;  /* 0x00000001ff037807 */ /* 0x002fe40000000000 */
[----:B------:R-:W-:Y:S02]  /*267b0*/  SEL R25, R25, RZ, P0 ;  /* 0x000000ff19197207 */ /* 0x000fe40000000000 */
[----:B------:R-:W-:Y:S02]  /*267c0*/  LOP3.LUT R30, R30, R3, RZ, 0x3c, !PT ;  /* 0x000000031e1e7212 */ /* 0x000fe400078e3cff */
[----:B--2---:R-:W-:-:S04]  /*267d0*/  PRMT R0, R2, 0x654, R0 ;  /* 0x0000065402007816 */ /* 0x004fc80000000000 */
[----:B------:R0:W-:Y:S03]  /*267e0*/  SYNCS.ARRIVE.TRANS64.RED.A1T0 RZ, [R0+URZ], RZ ;  /* 0x000000ff00ff79a7 */ /* 0x0001e6000810043f */
.L_x_2026:
[----:B------:R-:W-:-:S13]  /*267f0*/  LOP3.LUT P0, RZ, R22, 0x10, RZ, 0xc0, !PT ;  /* 0x0000001016ff7812 */ /* 0x000fda000780c0ff */
[----:B------:R-:W-:Y:S05]  /*26800*/  @!P0 BRA `(.L_x_2086) ;  /* 0x0000000000288947 */ /* 0x000fea0003800000 */
[----:B------:R-:W-:Y:S05]  /*26810*/  WARPSYNC.ALL ;  /* 0x0000000000007948 */ /* 0x000fea0003800000 */
[----:B------:R-:W0:Y:S08]  /*26820*/  S2UR UR4, SR_CgaCtaId ;  /* 0x00000000000479c3 */ /* 0x000e300000008800 */
[----:B------:R-:W-:Y:S01]  /*26830*/  BAR.SYNC.DEFER_BLOCKING 0x5, 0x180 ;  /* 0x0146000000007b1d */ /* 0x000fe20000010000 */
[----:B------:R-:W-:Y:S01]  /*26840*/  MOV R23, 0x400 ;  /* 0x0000040000177802 */ /* 0x000fe20000000f00 */
[----:B0-----:R-:W-:-:S05]  /*26850*/  IMAD.U32 R0, RZ, RZ, UR4 ;  /* 0x00000004ff007e24 */ /* 0x001fca000f8e00ff */
[----:B------:R-:W-:Y:S01]  /*26860*/  LEA R23, R0, R23, 0x18 ;  /* 0x0000001700177211 */ /* 0x000fe200078ec0ff */
[----:B------:R0:W-:Y:S04]  /*26870*/  STL [R1], R0 ;  /* 0x0000000001007387 */ /* 0x0001e80000100800 */
[----:B------:R0:W1:Y:S01]  /*26880*/  LDS.128 R16, [R23+0x284d0] ;  /* 0x0284d00017107984 */ /* 0x0000620000000c00 */
[----:B------:R-:W-:Y:S06]  /*26890*/  BAR.ARV 0x4, 0x180 ;  /* 0x0106000000007b1d */ /* 0x000fec0000002000 */
[----:B------:R-:W-:Y:S05]  /*268a0*/  BRA `(.L_x_2087) ;  /* 0x0000000800d47947 */ /* 0x000fea0003800000 */
.L_x_2086:
[----:B0-----:R-:W0:Y:S01]  /*268b0*/  S2R R0, SR_TID.X ;  /* 0x0000000000007919 */ /* 0x001e220000002100 */
[----:B------:R-:W-:Y:S01]  /*268c0*/  UMOV UR4, 0xffffffff ;  /* 0xffffffff00047882 */ /* 0x000fe20000000000 */
[----:B0-----:R-:W-:-:S04]  /*268d0*/  LOP3.LUT R8, R0, 0x1f, RZ, 0xc0, !PT ;  /* 0x0000001f00087812 */ /* 0x001fc800078ec0ff */
[----:B------:R-:W-:Y:S01]  /*268e0*/  ISETP.NE.AND P0, PT, R8, 0x1f, PT ;  /* 0x0000001f0800780c */ /* 0x000fe20003f05270 */
[----:B------:R-:W-:-:S12]  /*268f0*/  BRA.DIV UR4, `(.L_x_2088) ;  /* 0x0000007604807947 */ /* 0x000fd8000b800000 */
[----:B------:R-:W-:Y:S01]  /*26900*/  IADD3 R5, R19, R8, RZ ;  /* 0x0000000813057210 */ /* 0x000fe20007ffe0ff */
[----:B------:R-:W-:-:S03]  /*26910*/  ULDC UR4, c[0x0][0xc3c] ;  /* 0x00030f0000047ab9 */ /* 0x000fc60000000800 */
[----:B------:R-:W-:-:S13]  /*26920*/  ISETP.GE.OR P1, PT, R5, UR4, !P0 ;  /* 0x0000000405007c0c */ /* 0x000fda000c726670 */
[----:B------:R-:W0:Y:S02]  /*26930*/  @!P1 LDC.64 R2, c[0x0][0xc80] ;  /* 0x00032000ff029b82 */ /* 0x000e240000000a00 */
[----:B0-----:R-:W-:-:S06]  /*26940*/  @!P1 IMAD.WIDE R2, R5, 0x4, R2 ;  /* 0x0000000405029825 */ /* 0x001fcc00078e0202 */
[----:B------:R-:W2:Y:S01]  /*26950*/  @!P1 LDG.E R2, desc[UR36][R2.64] ;  /* 0x0000002402029981 */ /* 0x000ea2000c1e1900 */
[----:B------:R-:W-:Y:S01]  /*26960*/  IMAD.MOV.U32 R17, RZ, RZ, RZ ;  /* 0x000000ffff117224 */ /* 0x000fe200078e00ff */
[C---:B------:R-:W-:Y:S02]  /*26970*/  ISETP.GE.U32.AND P2, PT, R8.reuse, 0x2, PT ;  /* 0x000000020800780c */ /* 0x040fe40003f46070 */
[C---:B------:R-:W-:Y:S01]  /*26980*/  ISETP.GE.U32.AND P3, PT, R8.reuse, 0x4, PT ;  /* 0x000000040800780c */ /* 0x040fe20003f66070 */
[----:B------:R-:W-:Y:S01]  /*26990*/  SHFL.IDX PT, R0, R16, RZ, 0x1f ;  /* 0x00001fff10007589 */ /* 0x000fe200000e0000 */
[C---:B------:R-:W-:Y:S02]  /*269a0*/  ISETP.GE.U32.AND P4, PT, R8.reuse, 0x8, PT ;  /* 0x000000080800780c */ /* 0x040fe40003f86070 */
[C---:B------:R-:W-:Y:S01]  /*269b0*/  ISETP.GE.U32.AND P5, PT, R8.reuse, 0x10, PT ;  /* 0x000000100800780c */ /* 0x040fe20003fa6070 */
[----:B--2---:R-:W-:Y:S01]  /*269c0*/  @!P1 IMAD.MOV.U32 R17, RZ, RZ, R2 ;  /* 0x000000ffff119224 */ /* 0x004fe200078e0002 */
[----:B------:R-:W-:-:S04]  /*269d0*/  ISETP.NE.AND P1, PT, R8, RZ, PT ;  /* 0x000000ff0800720c */ /* 0x000fc80003f25270 */
[----:B------:R-:W0:Y:S02]  /*269e0*/  SHFL.UP PT, R14, R17, 0x1, RZ ;  /* 0x04200000110e7989 */ /* 0x000e2400000e00ff */
[----:B0-----:R-:W-:-:S05]  /*269f0*/  SEL R4, R14, RZ, P1 ;  /* 0x000000ff0e047207 */ /* 0x001fca0000800000 */
[----:B------:R-:W-:-:S05]  /*26a00*/  IMAD.IADD R4, R17, 0x1, R4 ;  /* 0x0000000111047824 */ /* 0x000fca00078e0204 */
        /* <DEDUP_REMOVED lines=14> */
.L_x_2360:
[----:B------:R-:W-:Y:S02]  /*26af0*/  ULDC UR4, c[0x0][0xc38] ;  /* 0x00030e0000047ab9 */ /* 0x000fe40000000800 */
[----:B------:R-:W-:-:S04]  /*26b00*/  IMAD.U32 R4, RZ, RZ, UR4 ;  /* 0x00000004ff047e24 */ /* 0x000fc8000f8e00ff */
[----:B-1----:R-:W-:-:S04]  /*26b10*/  IMAD R14, R14, R4, RZ ;  /* 0x000000040e0e7224 */ /* 0x002fc800078e02ff */
[----:B------:R-:W-:-:S05]  /*26b20*/  IMAD.IADD R5, R5, 0x1, R14 ;  /* 0x0000000105057824 */ /* 0x000fca00078e020e */
[----:B------:R-:W-:-:S13]  /*26b30*/  ISETP.GT.AND P6, PT, R5, R0, PT ;  /* 0x000000000500720c */ /* 0x000fda0003fc4270 */
[----:B------:R-:W-:Y:S05]  /*26b40*/  @P6 BRA `(.L_x_2089) ;  /* 0x00000000009c6947 */ /* 0x000fea0003800000 */
.L_x_2094:
[----:B------:R-:W1:Y:S01]  /*26b50*/  LDC R2, c[0x0][0xc3c] ;  /* 0x00030f00ff027b82 */ /* 0x000e620000000800 */
[----:B------:R-:W-:-:S05]  /*26b60*/  VIADD R19, R19, 0x1f ;  /* 0x0000001f13137836 */ /* 0x000fca0000000000 */
[----:B-1----:R-:W-:-:S13]  /*26b70*/  ISETP.GE.AND P6, PT, R19, R2, PT ;  /* 0x000000021300720c */ /* 0x002fda0003fc6270 */
[----:B------:R-:W-:Y:S05]  /*26b80*/  @P6 BRA `(.L_x_2090) ;  /* 0x0000000400d06947 */ /* 0x000fea0003800000 */
[----:B0-----:R-:W0:Y:S01]  /*26b90*/  S2R R3, SR_TID.X ;  /* 0x0000000000037919 */ /* 0x001e220000002100 */
[----:B------:R-:W-:Y:S01]  /*26ba0*/  BSSY B0, `(.L_x_2091) ;  /* 0x0000009000007945 */ /* 0x000fe20003800000 */
[----:B------:R-:W-:Y:S01]  /*26bb0*/  IMAD.MOV.U32 R17, RZ, RZ, RZ ;  /* 0x000000ffff117224 */ /* 0x000fe200078e00ff */
[----:B0-----:R-:W-:-:S05]  /*26bc0*/  LOP3.LUT R3, R3, 0x1f, RZ, 0xc0, !PT ;  /* 0x0000001f03037812 */ /* 0x001fca00078ec0ff */
[----:B------:R-:W-:-:S05]  /*26bd0*/  IMAD.IADD R7, R19, 0x1, R3 ;  /* 0x0000000113077824 */ /* 0x000fca00078e0203 */
[----:B------:R-:W-:-:S13]  /*26be0*/  ISETP.GE.OR P6, PT, R7, R2, !P0 ;  /* 0x000000020700720c */ /* 0x000fda00047c6670 */
[----:B------:R-:W-:Y:S05]  /*26bf0*/  @P6 BRA `(.L_x_2092) ;  /* 0x00000000000c6947 */ /* 0x000fea0003800000 */
[----:B------:R-:W0:Y:S02]  /*26c00*/  LDC.64 R2, c[0x0][0xc80] ;  /* 0x00032000ff027b82 */ /* 0x000e240000000a00 */
[----:B0-----:R-:W-:-:S05]  /*26c10*/  IMAD.WIDE R2, R7, 0x4, R2 ;  /* 0x0000000407027825 */ /* 0x001fca00078e0202 */
[----:B------:R0:W5:Y:S02]  /*26c20*/  LDG.E R17, desc[UR36][R2.64] ;  /* 0x0000002402117981 */ /* 0x000164000c1e1900 */
.L_x_2092:
[----:B------:R-:W-:Y:S05]  /*26c30*/  BSYNC B0 ;  /* 0x0000000000007941 */ /* 0x000fea0003800000 */
.L_x_2091:
[----:B------:R-:W-:-:S03]  /*26c40*/  UMOV UR4, 0xffffffff ;  /* 0xffffffff00047882 */ /* 0x000fc60000000000 */
[----:B------:R-:W-:Y:S05]  /*26c50*/  BRA.DIV UR4, `(.L_x_2093) ;  /* 0x0000007604cc7947 */ /* 0x000fea000b800000 */
[----:B-----5:R-:W1:Y:S02]  /*26c60*/  SHFL.UP PT, R14, R17, 0x1, RZ ;  /* 0x04200000110e7989 */ /* 0x020e6400000e00ff */
[----:B-1----:R-:W-:-:S05]  /*26c70*/  SEL R14, R14, RZ, P1 ;  /* 0x000000ff0e0e7207 */ /* 0x002fca0000800000 */
        /* <DEDUP_REMOVED lines=13> */
[----:B------:R0:W1:Y:S02]  /*26d50*/  SHFL.IDX PT, R14, R3, 0x1f, 0x1f ;  /* 0x03e01f00030e7f89 */ /* 0x00006400000e0000 */
.L_x_2368:
[----:B------:R-:W-:Y:S02]  /*26d60*/  ULDC UR4, c[0x0][0xc38] ;  /* 0x00030e0000047ab9 */ /* 0x000fe40000000800 */
[----:B------:R-:W-:-:S04]  /*26d70*/  IMAD.U32 R4, RZ, RZ, UR4 ;  /* 0x00000004ff047e24 */ /* 0x000fc8000f8e00ff */
[----:B-1----:R-:W-:-:S04]  /*26d80*/  IMAD R14, R14, R4, RZ ;  /* 0x000000040e0e7224 */ /* 0x002fc800078e02ff */
[----:B------:R-:W-:-:S05]  /*26d90*/  IMAD.IADD R5, R14, 0x1, R5 ;  /* 0x000000010e057824 */ /* 0x000fca00078e0205 */
[----:B------:R-:W-:-:S13]  /*26da0*/  ISETP.GT.AND P6, PT, R5, R0, PT ;  /* 0x000000000500720c */ /* 0x000fda0003fc4270 */
[----:B------:R-:W-:Y:S05]  /*26db0*/  @!P6 BRA `(.L_x_2094) ;  /* 0xfffffffc0064e947 */ /* 0x000fea000383ffff */
.L_x_2089:
[----:B------:R-:W-:Y:S01]  /*26dc0*/  IMAD.IADD R16, R5, 0x1, -R14 ;  /* 0x0000000105107824 */ /* 0x000fe200078e0a0e */
[----:B------:R-:W-:-:S03]  /*26dd0*/  UMOV UR4, 0xffffffff ;  /* 0xffffffff00047882 */ /* 0x000fc60000000000 */
[----:B------:R-:W-:-:S05]  /*26de0*/  IMAD R5, R3, R4, R16 ;  /* 0x0000000403057224 */ /* 0x000fca00078e0210 */
[----:B------:R-:W-:Y:S01]  /*26df0*/  ISETP.GT.AND P6, PT, R5, R0, PT ;  /* 0x000000000500720c */ /* 0x000fe20003fc4270 */
[----:B------:R-:W-:-:S12]  /*26e00*/  BRA.DIV UR4, `(.L_x_2095) ;  /* 0x0000007a041c7947 */ /* 0x000fd8000b800000 */
[----:B------:R-:W-:-:S04]  /*26e10*/  VOTE.ANY R2, PT, !P6 ;  /* 0x0000000000027806 */ /* 0x000fc800070e0100 */
[----:B------:R-:W1:Y:S02]  /*26e20*/  POPC R6, R2 ;  /* 0x0000000200067309 */ /* 0x000e640000000000 */
[----:B-1----:R1:W2:Y:S02]  /*26e30*/  SHFL.IDX PT, R17, R17, R6, 0x1f ;  /* 0x00001f0611117589 */ /* 0x0022a400000e0000 */
.L_x_2372:
[----:B------:R-:W-:Y:S02]  /*26e40*/  ISETP.NE.AND P0, PT, R2, RZ, PT ;  /* 0x000000ff0200720c */ /* 0x000fe40003f05270 */
[----:B------:R-:W-:-:S11]  /*26e50*/  MOV R14, RZ ;  /* 0x000000ff000e7202 */ /* 0x000fd60000000f00 */
[----:B------:R-:W-:Y:S05]  /*26e60*/  @!P0 BRA `(.L_x_2096) ;  /* 0x0000000000108947 */ /* 0x000fea0003800000 */
[----:B------:R-:W-:Y:S01]  /*26e70*/  UMOV UR4, 0xffffffff ;  /* 0xffffffff00047882 */ /* 0x000fe20000000000 */
[----:B------:R-:W-:Y:S02]  /*26e80*/  VIADD R12, R6, 0xffffffff ;  /* 0xffffffff060c7836 */ /* 0x000fe40000000000 */
[----:B------:R-:W-:Y:S05]  /*26e90*/  BRA.DIV UR4, `(.L_x_2097) ;  /* 0x0000007a04407947 */ /* 0x000fea000b800000 */
[----:B------:R3:W4:Y:S02]  /*26ea0*/  SHFL.IDX PT, R14, R3, R12, 0x1f ;  /* 0x00001f0c030e7589 */ /* 0x00072400000e0000 */
.L_x_2096:
[----:B0--3--:R-:W0:Y:S01]  /*26eb0*/  LDC.64 R2, c[0x0][0xc90] ;  /* 0x00032400ff027b82 */ /* 0x009e220000000a00 */
[----:B------:R-:W-:-:S04]  /*26ec0*/  IMAD.IADD R19, R6, 0x1, R19 ;  /* 0x0000000106137824 */ /* 0x000fc800078e0213 */
[----:B0-----:R-:W-:-:S05]  /*26ed0*/  IMAD.WIDE R2, R19, 0x4, R2 ;  /* 0x0000000413027825 */ /* 0x001fca00078e0202 */
[----:B-1----:R0:W2:Y:S01]  /*26ee0*/  LDG.E R6, desc[UR36][R2.64] ;  /* 0x0000002402067981 */ /* 0x0020a2000c1e1900 */
[----:B----4-:R-:W-:-:S04]  /*26ef0*/  IMAD R16, R14, R4, R16 ;  /* 0x000000040e107224 */ /* 0x010fc800078e0210 */
[----:B------:R-:W-:Y:S02]  /*26f00*/  IMAD.IADD R0, R0, 0x1, -R16 ;  /* 0x0000000100007824 */ /* 0x000fe400078e0a10 */
[----:B0-----:R-:W-:Y:S02]  /*26f10*/  IMAD.MOV.U32 R2, RZ, RZ, RZ ;  /* 0x000000ffff027224 */ /* 0x001fe400078e00ff */
[----:B--2---:R-:W-:-:S05]  /*26f20*/  IMAD R5, R17, R6, RZ ;  /* 0x0000000611057224 */ /* 0x004fca00078e02ff */
[----:B------:R-:W-:-:S04]  /*26f30*/  IABS R7, R5 ;  /* 0x0000000500077213 */ /* 0x000fc80000000000 */
[----:B------:R-:W0:Y:S08]  /*26f40*/  I2F.RP R8, R7 ;  /* 0x0000000700087306 */ /* 0x000e300000209400 */
[----:B0-----:R-:W0:Y:S02]  /*26f50*/  MUFU.RCP R8, R8 ;  /* 0x0000000800087308 */ /* 0x001e240000001000 */
[----:B0-----:R-:W-:Y:S01]  /*26f60*/  VIADD R9, R8, 0xffffffe ;  /* 0x0ffffffe08097836 */ /* 0x001fe20000000000 */
[----:B------:R-:W-:-:S05]  /*26f70*/  IABS R8, R5 ;  /* 0x0000000500087213 */ /* 0x000fca0000000000 */
[----:B------:R-:W0:Y:S01]  /*26f80*/  F2I.FTZ.U32.TRUNC.NTZ R3, R9 ;  /* 0x0000000900037305 */ /* 0x000e22000021f000 */
[----:B------:R-:W-:Y:S01]  /*26f90*/  IADD3 R8, RZ, -R8, RZ ;  /* 0x80000008ff087210 */ /* 0x000fe20007ffe0ff */
[----:B0-----:R-:W-:-:S04]  /*26fa0*/  IMAD.MOV R10, RZ, RZ, -R3 ;  /* 0x000000ffff0a7224 */ /* 0x001fc800078e0a03 */
[----:B------:R-:W-:-:S04]  /*26fb0*/  IMAD R11, R10, R7, RZ ;  /* 0x000000070a0b7224 */ /* 0x000fc800078e02ff */
[----:B------:R-:W-:Y:S01]  /*26fc0*/  IMAD.HI.U32 R2, R3, R11, R2 ;  /* 0x0000000b03027227 */ /* 0x000fe200078e0002 */
[----:B------:R-:W-:-:S05]  /*26fd0*/  IABS R3, R0 ;  /* 0x0000000000037213 */ /* 0x000fca0000000000 */
        /* <DEDUP_REMOVED lines=15> */
[----:B------:R-:W-:-:S03]  /*270d0*/  IMAD R0, R5, R9, R0 ;  /* 0x0000000905007224 */ /* 0x000fc600078e0200 */
[----:B------:R-:W-:-:S04]  /*270e0*/  VIADDMNMX R4, R3, R4, R6, PT ;  /* 0x0000000403047246 */ /* 0x000fc80003800106 */
[----:B------:R-:W-:-:S04]  /*270f0*/  IABS R6, R4 ;  /* 0x0000000400067213 */ /* 0x000fc80000000000 */
[----:B------:R-:W0:Y:S08]  /*27100*/  I2F.RP R8, R6 ;  /* 0x0000000600087306 */ /* 0x000e300000209400 */
[----:B0-----:R-:W0:Y:S02]  /*27110*/  MUFU.RCP R8, R8 ;  /* 0x0000000800087308 */ /* 0x001e240000001000 */
[----:B0-----:R-:W-:Y:S01]  /*27120*/  VIADD R2, R8, 0xffffffe ;  /* 0x0ffffffe08027836 */ /* 0x001fe20000000000 */
[----:B------:R-:W-:-:S05]  /*27130*/  IABS R8, R0 ;  /* 0x0000000000087213 */ /* 0x000fca0000000000 */
[----:B------:R0:W1:Y:S02]  /*27140*/  F2I.FTZ.U32.TRUNC.NTZ R3, R2 ;  /* 0x0000000200037305 */ /* 0x000064000021f000 */
[----:B0-----:R-:W-:Y:S02]  /*27150*/  IMAD.MOV.U32 R2, RZ, RZ, RZ ;  /* 0x000000ffff027224 */ /* 0x001fe400078e00ff */
[----:B-1----:R-:W-:-:S04]  /*27160*/  IMAD.MOV R5, RZ, RZ, -R3 ;  /* 0x000000ffff057224 */ /* 0x002fc800078e0a03 */
[----:B------:R-:W-:-:S04]  /*27170*/  IMAD R5, R5, R6, RZ ;  /* 0x0000000605057224 */ /* 0x000fc800078e02ff */
[----:B------:R-:W-:Y:S01]  /*27180*/  IMAD.HI.U32 R3, R3, R5, R2 ;  /* 0x0000000503037227 */ /* 0x000fe200078e0002 */
[-C--:B------:R-:W-:Y:S02]  /*27190*/  IABS R5, R4.reuse ;  /* 0x0000000400057213 */ /* 0x080fe40000000000 */
[C---:B------:R-:W-:Y:S01]  /*271a0*/  LOP3.LUT R2, R0.reuse, R4, RZ, 0x3c, !PT ;  /* 0x0000000400027212 */ /* 0x040fe200078e3cff */
[----:B------:R-:W-:Y:S02]  /*271b0*/  IMAD.IADD R0, R0, 0x1, R7 ;  /* 0x0000000100007824 */ /* 0x000fe400078e0207 */
[----:B------:R-:W-:Y:S01]  /*271c0*/  IMAD.MOV R5, RZ, RZ, -R5 ;  /* 0x000000ffff057224 */ /* 0x000fe200078e0a05 */
[----:B------:R-:W-:Y:S01]  /*271d0*/  ISETP.GE.AND P2, PT, R2, RZ, PT ;  /* 0x000000ff0200720c */ /* 0x000fe20003f46270 */
[----:B------:R-:W-:-:S04]  /*271e0*/  IMAD.HI.U32 R3, R3, R8, RZ ;  /* 0x0000000803037227 */ /* 0x000fc800078e00ff */
[----:B------:R-:W-:-:S05]  /*271f0*/  IMAD R5, R3, R5, R8 ;  /* 0x0000000503057224 */ /* 0x000fca00078e0208 */
[----:B------:R-:W-:-:S13]  /*27200*/  ISETP.GT.U32.AND P1, PT, R6, R5, PT ;  /* 0x000000050600720c */ /* 0x000fda0003f24070 */
[----:B------:R-:W-:Y:S02]  /*27210*/  @!P1 IMAD.IADD R5, R5, 0x1, -R6 ;  /* 0x0000000105059824 */ /* 0x000fe400078e0a06 */
[----:B------:R-:W-:Y:S01]  /*27220*/  @!P1 VIADD R3, R3, 0x1 ;  /* 0x0000000103039836 */ /* 0x000fe20000000000 */
[----:B------:R-:W-:Y:S02]  /*27230*/  ISETP.NE.AND P1, PT, R4, RZ, PT ;  /* 0x000000ff0400720c */ /* 0x000fe40003f25270 */
[----:B------:R-:W-:-:S13]  /*27240*/  ISETP.GE.U32.AND P0, PT, R5, R6, PT ;  /* 0x000000060500720c */ /* 0x000fda0003f06070 */
[----:B------:R-:W-:-:S05]  /*27250*/  @P0 VIADD R3, R3, 0x1 ;  /* 0x0000000103030836 */ /* 0x000fca0000000000 */
[----:B------:R-:W-:Y:S02]  /*27260*/  @!P2 IADD3 R3, -R3, RZ, RZ ;  /* 0x000000ff0303a210 */ /* 0x000fe40007ffe1ff */
[----:B------:R-:W-:Y:S01]  /*27270*/  @!P1 LOP3.LUT R3, RZ, R4, RZ, 0x33, !PT ;  /* 0x00000004ff039212 */ /* 0x000fe200078e33ff */
[----:B------:R-:W-:-:S04]  /*27280*/  IMAD.MOV R4, RZ, RZ, -R4 ;  /* 0x000000ffff047224 */ /* 0x000fc800078e0a04 */
[----:B------:R-:W-:Y:S01]  /*27290*/  IMAD R18, R3, R4, R0 ;  /* 0x0000000403127224 */ /* 0x000fe200078e0200 */
[----:B------:R-:W-:-:S05]  /*272a0*/  LOP3.LUT R0, RZ, R3, RZ, 0x33, !PT ;  /* 0x00000003ff007212 */ /* 0x000fca00078e33ff */
[----:B------:R-:W-:Y:S01]  /*272b0*/  IMAD.IADD R17, R17, 0x1, R0 ;  /* 0x0000000111117824 */ /* 0x000fe200078e0200 */
[----:B------:R-:W-:Y:S06]  /*272c0*/  BRA `(.L_x_2098) ;  /* 0x00000000001c7947 */ /* 0x000fec0003800000 */
.L_x_2090:
[----:B------:R-:W-:Y:S01]  /*272d0*/  UMOV UR4, URZ ;  /* 0x0000003f00047c82 */ /* 0x000fe20008000000 */
[----:B------:R-:W-:Y:S01]  /*272e0*/  UMOV UR5, URZ ;  /* 0x0000003f00057c82 */ /* 0x000fe20008000000 */
[----:B------:R-:W-:Y:S01]  /*272f0*/  ULDC UR6, c[0x0][0xc3c] ;  /* 0x00030f0000067ab9 */ /* 0x000fe20000000800 */
[----:B------:R-:W-:Y:S01]  /*27300*/  IMAD.MOV.U32 R16, RZ, RZ, R0 ;  /* 0x000000ffff107224 */ /* 0x000fe200078e0000 */
[----:B------:R-:W-:Y:S01]  /*27310*/  MOV R19, UR6 ;  /* 0x0000000600137c02 */ /* 0x000fe20008000f00 */
[----:B------:R-:W-:Y:S02]  /*27320*/  IMAD.U32 R17, RZ, RZ, UR4 ;  /* 0x00000004ff117e24 */ /* 0x000fe4000f8e00ff */
[----:B------:R-:W-:-:S07]  /*27330*/  IMAD.U32 R18, RZ, RZ, UR5 ;  /* 0x00000005ff127e24 */ /* 0x000fce000f8e00ff */
.L_x_2098:
[----:B------:R2:W3:Y:S01]  /*27340*/  LDL R2, [R1] ;  /* 0x0000000001027983 */ /* 0x0004e20000100800 */
[----:B------:R-:W1:Y:S01]  /*27350*/  S2R R0, SR_TID.X ;  /* 0x0000000000007919 */ /* 0x000e620000002100 */
[----:B------:R-:W-:Y:S05]  /*27360*/  WARPSYNC.ALL ;  /* 0x0000000000007948 */ /* 0x000fea0003800000 */
[----:B-1----:R-:W-:Y:S01]  /*27370*/  LOP3.LUT R0, R0, 0x1f, RZ, 0xc0, !PT ;  /* 0x0000001f00007812 */ /* 0x002fe200078ec0ff */
[----:B------:R-:W-:Y:S03]  /*27380*/  BAR.SYNC.DEFER_BLOCKING 0x4, 0x180 ;  /* 0x0106000000007b1d */ /* 0x000fe60000010000 */
[----:B------:R-:W-:-:S13]  /*27390*/  ISETP.NE.AND P0, PT, R0, RZ, PT ;  /* 0x000000ff0000720c */ /* 0x000fda0003f05270 */
[----:B------:R-:W-:Y:S01]  /*273a0*/  @!P0 MOV R0, 0x400 ;  /* 0x0000040000008802 */ /* 0x000fe20000000f00 */
[----:B---3--:R-:W1:Y:S03]  /*273b0*/  @!P0 S2R R2, SR_CgaCtaId ;  /* 0x0000000000028919 */ /* 0x008e660000008800 */
[----:B-1----:R-:W-:Y:S01]  /*273c0*/  @!P0 LEA R23, R2, R0, 0x18 ;  /* 0x0000000002178211 */ /* 0x002fe200078ec0ff */
[----:B------:R2:W-:Y:S04]  /*273d0*/  @!P0 STL [R1], R2 ;  /* 0x0000000201008387 */ /* 0x0005e80000100800 */
[----:B------:R2:W-:Y:S01]  /*273e0*/  @!P0 STS.128 [R23+0x284d0], R16 ;  /* 0x0284d01017008388 */ /* 0x0005e20000000c00 */
[----:B------:R-:W-:Y:S06]  /*273f0*/  BAR.ARV 0x5, 0x180 ;  /* 0x0146000000007b1d */ /* 0x000fec0000002000 */
.L_x_2087:
[----:B------:R-:W-:Y:S02]  /*27400*/  ULDC UR4, c[0x0][0xc3c] ;  /* 0x00030f0000047ab9 */ /* 0x000fe40000000800 */
[----:B-1----:R-:W-:-:S13]  /*27410*/  ISETP.GE.AND P0, PT, R19, UR4, PT ;  /* 0x0000000413007c0c */ /* 0x002fda000bf06270 */
[----:B------:R-:W-:Y:S05]  /*27420*/  @!P0 BRA `(.L_x_2099) ;  /* 0xffffff9400fc8947 */ /* 0x000fea000383ffff */
[----:B------:R-:W-:Y:S05]  /*27430*/  BSYNC B7 ;  /* 0x0000000000077941 */ /* 0x000fea0003800000 */
.L_x_1969:
[----:B0-2---:R-:W2:Y:S01]  /*27440*/  LDL.LU R0, [R1+0x30] ;  /* 0x0000300001007983 */ /* 0x005ea20000300800 */
[----:B------:R-:W-:Y:S01]  /*27450*/  BSSY B0, `(.L_x_2100) ;  /* 0x000000b000007945 */ /* 0x000fe20003800000 */
[----:B------:R-:W0:Y:S01]  /*27460*/  S2R R5, SR_CgaCtaId ;  /* 0x0000000000057919 */ /* 0x000e220000008800 */
        /* <DEDUP_REMOVED lines=9> */
.L_x_2375:
[----:B------:R-:W-:Y:S05]  /*27500*/  BSYNC B0 ;  /* 0x0000000000007941 */ /* 0x000fea0003800000 */
.L_x_2100:
[----:B------:R-:W-:-:S03]  /*27510*/  UMOV UR4, 0xffffffff ;  /* 0xffffffff00047882 */ /* 0x000fc60000000000 */
[----:B------:R-:W-:Y:S05]  /*27520*/  BRA.DIV UR4, `(.L_x_2102) ;  /* 0x0000007204d47947 */ /* 0x000fea000b800000 */
[----:B0-----:R-:W0:Y:S02]  /*27530*/  S2R R0, SR_TID.X ;  /* 0x0000000000007919 */ /* 0x001e240000002100 */
[----:B0-----:R-:W-:-:S04]  /*27540*/  SHF.R.U32.HI R0, RZ, 0x5, R0 ;  /* 0x00000005ff007819 */ /* 0x001fc80000011600 */
[----:B------:R-:W-:-:S05]  /*27550*/  LOP3.LUT R0, R0, 0x3, RZ, 0xc0, !PT ;  /* 0x0000000300007812 */ /* 0x000fca00078ec0ff */
[----:B------:R0:W1:Y:S02]  /*27560*/  SHFL.IDX PT, R14, R0, RZ, 0x1f ;  /* 0x00001fff000e7589 */ /* 0x00006400000e0000 */
.L_x_2378:
[----:B-1----:R-:W-:-:S13]  /*27570*/  ISETP.NE.AND P0, PT, R14, RZ, PT ;  /* 0x000000ff0e00720c */ /* 0x002fda0003f05270 */
[----:B------:R-:W-:Y:S05]  /*27580*/  @P0 BRA `(.L_x_1720) ;  /* 0x0000000000b00947 */ /* 0x000fea0003800000 */
[----:B------:R-:W-:-:S03]  /*27590*/  UMOV UR4, 0xffffffff ;  /* 0xffffffff00047882 */ /* 0x000fc60000000000 */
[----:B------:R-:W-:Y:S05]  /*275a0*/  BRA.DIV UR4, `(.L_x_2103) ;  /* 0x0000007204e87947 */ /* 0x000fea000b800000 */
[----:B------:R-:W-:-:S13]  /*275b0*/  ELECT P6, URZ, PT ;  /* 0x00000000003f782f */ /* 0x000fda00038c0000 */
.L_x_2381:
[----:B------:R-:W-:Y:S05]  /*275c0*/  @!P6 BRA `(.L_x_1720) ;  /* 0x0000000000a0e947 */ /* 0x000fea0003800000 */
[----:B0-----:R-:W2:Y:S02]  /*275d0*/  LDL R0, [R1+0x34] ;  /* 0x0000340001007983 */ /* 0x001ea40000100800 */
[----:B--2---:R-:W-:-:S13]  /*275e0*/  R2UR UR4, R0 ;  /* 0x00000000000472ca */ /* 0x004fda00000e0000 */
[----:B------:R-:W-:-:S06]  /*275f0*/  ULOP3.LUT UR4, UR4, 0x2, URZ, 0xfc, !UPT ;  /* 0x0000000204047892 */ /* 0x000fcc000f8efc3f */
[----:B------:R-:W-:-:S05]  /*27600*/  IMAD.U32 R0, RZ, RZ, UR4 ;  /* 0x00000004ff007e24 */ /* 0x000fca000f8e00ff */
[----:B------:R-:W-:-:S13]  /*27610*/  ISETP.NE.AND P0, PT, R0, 0x3, PT ;  /* 0x000000030000780c */ /* 0x000fda0003f05270 */
[----:B------:R-:W-:Y:S05]  /*27620*/  @!P0 BRA `(.L_x_2104) ;  /* 0x0000000000048947 */ /* 0x000fea0003800000 */
[----:B------:R-:W-:Y:S01]  /*27630*/  BPT.TRAP 0x1 ;  /* 0x000000040000795c */ /* 0x000fe20000300000 */
.L_x_2104:
[C---:B------:R-:W-:Y:S01]  /*27640*/  IMAD R5, R25.reuse, 0x8, R4 ;  /* 0x0000000819057824 */ /* 0x040fe200078e0204 */
[----:B------:R-:W-:Y:S01]  /*27650*/  SHF.L.U32 R0, R30, 0x1f, RZ ;  /* 0x0000001f1e007819 */ /* 0x000fe200000006ff */
[----:B------:R-:W-:-:S03]  /*27660*/  VIADD R25, R25, 0x1 ;  /* 0x0000000119197836 */ /* 0x000fc60000000000 */
[----:B------:R-:W0:Y:S02]  /*27670*/  SYNCS.PHASECHK.TRANS64.TRYWAIT P1, [R5+URZ+0x28440], R0 ;  /* 0x02844000050075a7 */ /* 0x000e24000802017f */
[----:B------:R-:W-:-:S04]  /*27680*/  ISETP.NE.AND P2, PT, R25, 0x2, PT ;  /* 0x000000021900780c */ /* 0x000fc80003f45270 */
[----:B------:R-:W-:Y:S01]  /*27690*/  SEL R3, RZ, 0x1, P2 ;  /* 0x00000001ff037807 */ /* 0x000fe20001000000 */
[----:B0-----:R-:W-:Y:S08]  /*276a0*/  @!P1 BRA `(.L_x_2105) ;  /* 0x0000007000c89947 */ /* 0x001ff00003800000 */
.L_x_2382:
[----:B------:R-:W-:Y:S02]  /*276b0*/  SEL R25, R25, RZ, P2 ;  /* 0x000000ff19197207 */ /* 0x000fe40001000000 */
[----:B------:R-:W-:Y:S01]  /*276c0*/  LOP3.LUT R2, R30, R3, RZ, 0x3c, !PT ;  /* 0x000000031e027212 */ /* 0x000fe200078e3cff */
[----:B------:R-:W-:Y:S06]  /*276d0*/  @!P0 BRA `(.L_x_2106) ;  /* 0x0000000000048947 */ /* 0x000fec0003800000 */
[----:B------:R-:W-:Y:S01]  /*276e0*/  BPT.TRAP 0x1 ;  /* 0x000000040000795c */ /* 0x000fe20000300000 */
.L_x_2106:
[----:B------:R-:W-:Y:S01]  /*276f0*/  IMAD R25, R25, 0x8, R4 ;  /* 0x0000000819197824 */ /* 0x000fe200078e0204 */
[----:B------:R-:W-:-:S04]  /*27700*/  SHF.L.U32 R2, R2, 0x1f, RZ ;  /* 0x0000001f02027819 */ /* 0x000fc800000006ff */
[----:B------:R-:W1:Y:S02]  /*27710*/  SYNCS.PHASECHK.TRANS64.TRYWAIT P1, [R25+URZ+0x28440], R2 ;  /* 0x02844002190075a7 */ /* 0x000e64000802017f */
[----:B-1----:R-:W-:Y:S05]  /*27720*/  @!P1 BRA `(.L_x_2107) ;  /* 0x0000007000bc9947 */ /* 0x002fea0003800000 */
.L_x_2383:
[----:B------:R-:W-:Y:S05]  /*27730*/  @!P0 BRA `(.L_x_2108) ;  /* 0x0000000000048947 */ /* 0x000fea0003800000 */
[----:B------:R-:W-:Y:S01]  /*27740*/  BPT.TRAP 0x1 ;  /* 0x000000040000795c */ /* 0x000fe20000300000 */
.L_x_2108:
[----:B------:R-:W2:Y:S02]  /*27750*/  SYNCS.PHASECHK.TRANS64.TRYWAIT P1, [R5+URZ+0x28460], R0 ;  /* 0x02846000050075a7 */ /* 0x000ea4000802017f */
[----:B--2---:R-:W-:Y:S05]  /*27760*/  @!P1 BRA `(.L_x_2109) ;  /* 0x0000007000c09947 */ /* 0x004fea0003800000 */
.L_x_2384:
[----:B------:R-:W-:Y:S05]  /*27770*/  @!P0 BRA `(.L_x_2110) ;  /* 0x0000000000048947 */ /* 0x000fea0003800000 */
[----:B------:R-:W-:Y:S01]  /*27780*/  BPT.TRAP 0x1 ;  /* 0x000000040000795c */ /* 0x000fe20000300000 */
.L_x_2110:
[----:B------:R-:W3:Y:S02]  /*27790*/  SYNCS.PHASECHK.TRANS64.TRYWAIT P1, [R25+URZ+0x28460], R2 ;  /* 0x02846002190075a7 */ /* 0x000ee4000802017f */
[----:B---3--:R-:W-:Y:S05]  /*277a0*/  @!P1 BRA `(.L_x_2111) ;  /* 0x0000007000c49947 */ /* 0x008fea0003800000 */
.L_x_2385:
[----:B------:R-:W-:Y:S05]  /*277b0*/  @!P0 BRA `(.L_x_2112) ;  /* 0x0000000000048947 */ /* 0x000fea0003800000 */
[----:B------:R-:W-:Y:S01]  /*277c0*/  BPT.TRAP 0x1 ;  /* 0x000000040000795c */ /* 0x000fe20000300000 */
.L_x_2112:
[----:B------:R-:W4:Y:S02]  /*277d0*/  SYNCS.PHASECHK.TRANS64.TRYWAIT P1, [R5+URZ+0x28480], R0 ;  /* 0x02848000050075a7 */ /* 0x000f24000802017f */
[----:B----4-:R-:W-:Y:S05]  /*277e0*/  @!P1 BRA `(.L_x_2113) ;  /* 0x0000007000c89947 */ /* 0x010fea0003800000 */
.L_x_2386:
[----:B------:R-:W-:Y:S05]  /*277f0*/  @!P0 BRA `(.L_x_2114) ;  /* 0x0000000000048947 */ /* 0x000fea0003800000 */
[----:B------:R-:W-:Y:S01]  /*27800*/  BPT.TRAP 0x1 ;  /* 0x000000040000795c */ /* 0x000fe20000300000 */
.L_x_2114:
[----:B------:R0:W0:Y:S02]  /*27810*/  SYNCS.PHASECHK.TRANS64.TRYWAIT P0, [R25+URZ+0x28480], R2 ;  /* 0x02848002190075a7 */ /* 0x000024000800017f */
[----:B0-----:R-:W-:Y:S05]  /*27820*/  @!P0 NANOSLEEP.SYNCS 0x989680 ;  /* 0x009896800000895d */ /* 0x001fea0003900000 */
[----:B------:R-:W0:Y:S02]  /*27830*/  @!P0 SYNCS.PHASECHK.TRANS64 P0, [R25+URZ+0x28480], R2 ;  /* 0x02848002190085a7 */ /* 0x000e24000800007f */
[----:B0-----:R-:W-:Y:S05]  /*27840*/  @!P0 BRA `(.L_x_2114) ;  /* 0xfffffffc00f08947 */ /* 0x001fea000383ffff */
.L_x_1720:
[----:B------:R-:W-:Y:S05]  /*27850*/  BSYNC B8 ;  /* 0x0000000000087941 */ /* 0x000fea0003800000 */
.L_x_1717:
[----:B------:R-:W-:Y:S05]  /*27860*/  EXIT ;  /* 0x000000000000794d */ /* 0x000fea0003800000 */
.L_x_1746:
[----:B--2---:R2:W3:Y:S02]  /*27870*/  SYNCS.PHASECHK.TRANS64.TRYWAIT P6, [R72+URZ+0x28490], R81 ;  /* 0x02849051480075a7 */ /* 0x0044e400080c017f */
[----:B---3--:R-:W-:Y:S05]  /*27880*/  @!P6 NANOSLEEP.SYNCS 0x989680 ;  /* 0x009896800000e95d */ /* 0x008fea0003900000 */
[----:B------:R-:W3:Y:S02]  /*27890*/  @!P6 SYNCS.PHASECHK.TRANS64 P6, [R72+URZ+0x28490], R81 ;  /* 0x028490514800e5a7 */ /* 0x000ee400080c007f */
[----:B---3--:R-:W-:Y:S05]  /*278a0*/  @!P6 BRA `(.L_x_1746) ;  /* 0xfffffffc00f0e947 */ /* 0x008fea000383ffff */
[----:B------:R-:W-:Y:S05]  /*278b0*/  BRA `(.L_x_2115) ;  /* 0xfffffdb000e07947 */ /* 0x000fea000383ffff */
.L_x_1747:
[----:B------:R-:W-:Y:S01]  /*278c0*/  BSSY B1, `(.L_x_2116) ;  /* 0x0000008000017945 */ /* 0x000fe20003800000 */
[----:B0-----:R-:W-:Y:S01]  /*278d0*/  MOV R13, R2 ;  /* 0x00000002000d7202 */ /* 0x001fe20000000f00 */
[----:B------:R-:W-:Y:S02]  /*278e0*/  IMAD.MOV.U32 R12, RZ, RZ, RZ ;  /* 0x000000ffff0c7224 */ /* 0x000fe400078e00ff */
[----:B------:R-:W-:Y:S02]  /*278f0*/  IMAD.MOV.U32 R11, RZ, RZ, 0x181f ;  /* 0x0000181fff0b7424 */ /* 0x000fe400078e00ff */
[----:B------:R-:W-:-:S07]  /*27900*/  IMAD.MOV.U32 R15, RZ, RZ, -0x1 ;  /* 0xffffffffff0f7424 */ /* 0x000fce00078e00ff */
[----:B-12---:R-:W-:Y:S05]  /*27910*/  WARPSYNC.COLLECTIVE R15, `(.L_x_2117) ;  /* 0x000000000f087348 */ /* 0x006fea0003c00000 */
[----:B------:R0:W3:Y:S02]  /*27920*/  SHFL.IDX P6, R14, R13, R12, R11 ;  /* 0x0000000c0d0e7389 */ /* 0x0000e400000c000b */
[----:B0123--:R-:W-:Y:S01]  /*27930*/  ENDCOLLECTIVE ;  /* 0x000000000000791b */ /* 0x00ffe20003800000 */
.L_x_2117:
[----:B------:R-:W-:Y:S05]  /*27940*/  BSYNC B1 ;  /* 0x0000000000017941 */ /* 0x000fea0003800000 */
.L_x_2116:
[----:B------:R-:W-:Y:S01]  /*27950*/  IMAD.MOV.U32 R13, RZ, RZ, R0 ;  /* 0x000000ffff0d7224 */ /* 0x000fe200078e0000 */
[----:B------:R-:W-:Y:S01]  /*27960*/  MOV R11, 0x181f ;  /* 0x0000181f000b7802 */ /* 0x000fe20000000f00 */
[----:B------:R-:W-:Y:S02]  /*27970*/  IMAD.MOV.U32 R12, RZ, RZ, RZ ;  /* 0x000000ffff0c7224 */ /* 0x000fe400078e00ff */
[----:B------:R-:W-:Y:S02]  /*27980*/  IMAD.MOV.U32 R15, RZ, RZ, -0x1 ;  /* 0xffffffffff0f7424 */ /* 0x000fe400078e00ff */
[----:B------:R-:W-:-:S07]  /*27990*/  IMAD.MOV.U32 R3, RZ, RZ, R14 ;  /* 0x000000ffff037224 */ /* 0x000fce00078e000e */
[----:B------:R-:W-:Y:S05]  /*279a0*/  WARPSYNC.COLLECTIVE R15, `(.L_x_2118) ;  /* 0x000000000f087348 */ /* 0x000fea0003c00000 */
[----:B------:R0:W1:Y:S02]  /*279b0*/  SHFL.IDX P6, R14, R13, R12, R11 ;  /* 0x0000000c0d0e7389 */ /* 0x00006400000c000b */
[----:B01----:R-:W-:Y:S01]  /*279c0*/  ENDCOLLECTIVE ;  /* 0x000000000000791b */ /* 0x003fe20003800000 */
.L_x_2118:
[----:B------:R-:W-:Y:S05]  /*279d0*/  BRA `(.L_x_2119) ;  /* 0xfffffdb000ac7947 */ /* 0x000fea000383ffff */
.L_x_1756:
[----:B------:R-:W-:Y:S01]  /*279e0*/  BSSY B1, `(.L_x_2120) ;  /* 0x0000008000017945 */ /* 0x000fe20003800000 */
[----:B0-----:R-:W-:Y:S02]  /*279f0*/  IMAD.MOV.U32 R13, RZ, RZ, R2 ;  /* 0x000000ffff0d7224 */ /* 0x001fe400078e0002 */
[----:B------:R-:W-:Y:S02]  /*27a00*/  IMAD.MOV.U32 R12, RZ, RZ, 0x1 ;  /* 0x00000001ff0c7424 */ /* 0x000fe400078e00ff */
[----:B------:R-:W-:Y:S02]  /*27a10*/  IMAD.MOV.U32 R11, RZ, RZ, 0x181f ;  /* 0x0000181fff0b7424 */ /* 0x000fe400078e00ff */
[----:B------:R-:W-:-:S07]  /*27a20*/  IMAD.MOV.U32 R15, RZ, RZ, -0x1 ;  /* 0xffffffffff0f7424 */ /* 0x000fce00078e00ff */
[----:B-1234-:R-:W-:Y:S05]  /*27a30*/  WARPSYNC.COLLECTIVE R15, `(.L_x_2121) ;  /* 0x000000000f087348 */ /* 0x01efea0003c00000 */
[----:B------:R0:W0:Y:S02]  /*27a40*/  SHFL.IDX P6, R14, R13, R12, R11 ;  /* 0x0000000c0d0e7389 */ /* 0x00002400000c000b */
[----:B01234-:R-:W-:Y:S01]  /*27a50*/  ENDCOLLECTIVE ;  /* 0x000000000000791b */ /* 0x01ffe20003800000 */
.L_x_2121:
[----:B------:R-:W-:Y:S05]  /*27a60*/  BSYNC B1 ;  /* 0x0000000000017941 */ /* 0x000fea0003800000 */
.L_x_2120:
[----:B------:R-:W-:Y:S01]  /*27a70*/  MOV R13, R0 ;  /* 0x00000000000d7202 */ /* 0x000fe20000000f00 */
[----:B------:R-:W-:Y:S02]  /*27a80*/  IMAD.MOV.U32 R12, RZ, RZ, 0x1 ;  /* 0x00000001ff0c7424 */ /* 0x000fe400078e00ff */
[----:B------:R-:W-:Y:S02]  /*27a90*/  IMAD.MOV.U32 R11, RZ, RZ, 0x181f ;  /* 0x0000181fff0b7424 */ /* 0x000fe400078e00ff */
[----:B------:R-:W-:Y:S02]  /*27aa0*/  IMAD.MOV.U32 R15, RZ, RZ, -0x1 ;  /* 0xffffffffff0f7424 */ /* 0x000fe400078e00ff */
[----:B------:R-:W-:-:S07]  /*27ab0*/  IMAD.MOV.U32 R3, RZ, RZ, R14 ;  /* 0x000000ffff037224 */ /* 0x000fce00078e000e */
[----:B------:R-:W-:Y:S05]  /*27ac0*/  WARPSYNC.COLLECTIVE R15, `(.L_x_2122) ;  /* 0x000000000f087348 */ /* 0x000fea0003c00000 */
[----:B------:R0:W1:Y:S02]  /*27ad0*/  SHFL.IDX P6, R14, R13, R12, R11 ;  /* 0x0000000c0d0e7389 */ /* 0x00006400000c000b */
[----:B01----:R-:W-:Y:S01]  /*27ae0*/  ENDCOLLECTIVE ;  /* 0x000000000000791b */ /* 0x003fe20003800000 */
.L_x_2122:
[----:B------:R-:W-:Y:S05]  /*27af0*/  BRA `(.L_x_2123) ;  /* 0xfffffdc000347947 */ /* 0x000fea000383ffff */
.L_x_1766:
[----:B-1----:R1:W2:Y:S02]  /*27b00*/  SYNCS.PHASECHK.TRANS64.TRYWAIT P4, [R72+URZ+0x28490], R81 ;  /* 0x02849051480075a7 */ /* 0x0022a4000808017f */
[----:B--2---:R-:W-:Y:S05]  /*27b10*/  @!P4 NANOSLEEP.SYNCS 0x989680 ;  /* 0x009896800000c95d */ /* 0x004fea0003900000 */
[----:B------:R-:W2:Y:S02]  /*27b20*/  @!P4 SYNCS.PHASECHK.TRANS64 P4, [R72+URZ+0x28490], R81 ;  /* 0x028490514800c5a7 */ /* 0x000ea4000808007f */
[----:B--2---:R-:W-:Y:S05]  /*27b30*/  @!P4 BRA `(.L_x_1766) ;  /* 0xfffffffc00f0c947 */ /* 0x004fea000383ffff */
[----:B------:R-:W-:Y:S05]  /*27b40*/  BRA `(.L_x_2124) ;  /* 0xfffffdd000907947 */ /* 0x000fea000383ffff */
.L_x_1767:
[----:B------:R-:W-:Y:S01]  /*27b50*/  BSSY B1, `(.L_x_2125) ;  /* 0x0000008000017945 */ /* 0x000fe20003800000 */
[----:B------:R-:W-:Y:S01]  /*27b60*/  IMAD.MOV.U32 R13, RZ, RZ, R2 ;  /* 0x000000ffff0d7224 */ /* 0x000fe200078e0002 */
[----:B------:R-:W-:Y:S01]  /*27b70*/  MOV R15, 0xffffffff ;  /* 0xffffffff000f7802 */ /* 0x000fe20000000f00 */
[----:B------:R-:W-:Y:S02]  /*27b80*/  IMAD.MOV.U32 R12, RZ, RZ, RZ ;  /* 0x000000ffff0c7224 */ /* 0x000fe400078e00ff */
[----:B------:R-:W-:-:S07]  /*27b90*/  IMAD.MOV.U32 R11, RZ, RZ, 0x181f ;  /* 0x0000181fff0b7424 */ /* 0x000fce00078e00ff */
[----:B-1----:R-:W-:Y:S05]  /*27ba0*/  WARPSYNC.COLLECTIVE R15, `(.L_x_2126) ;  /* 0x000000000f087348 */ /* 0x002fea0003c00000 */
[----:B------:R0:W2:Y:S02]  /*27bb0*/  SHFL.IDX P6, R14, R13, R12, R11 ;  /* 0x0000000c0d0e7389 */ /* 0x0000a400000c000b */
[----:B012---:R-:W-:Y:S01]  /*27bc0*/  ENDCOLLECTIVE ;  /* 0x000000000000791b */ /* 0x007fe20003800000 */
.L_x_2126:
[----:B------:R-:W-:Y:S05]  /*27bd0*/  BSYNC B1 ;  /* 0x0000000000017941 */ /* 0x000fea0003800000 */
.L_x_2125:
        /* <DEDUP_REMOVED lines=8> */
.L_x_2127:
[----:B------:R-:W-:Y:S01]  /*27c60*/  IMAD.MOV.U32 R38, RZ, RZ, R14 ;  /* 0x000000ffff267224 */ /* 0x000fe200078e000e */
[----:B------:R-:W-:Y:S06]  /*27c70*/  BRA `(.L_x_2128) ;  /* 0xfffffdd0005c7947 */ /* 0x000fec000383ffff */
.L_x_1772:
[----:B------:R-:W-:Y:S01]  /*27c80*/  BSSY B1, `(.L_x_2129) ;  /* 0x0000008000017945 */ /* 0x000fe20003800000 */
[----:B----4-:R-:W-:Y:S01]  /*27c90*/  MOV R13, R2 ;  /* 0x00000002000d7202 */ /* 0x010fe20000000f00 */
[----:B------:R-:W-:Y:S02]  /*27ca0*/  IMAD.MOV.U32 R12, RZ, RZ, 0x1 ;  /* 0x00000001ff0c7424 */ /* 0x000fe400078e00ff */
[----:B------:R-:W-:Y:S02]  /*27cb0*/  IMAD.MOV.U32 R11, RZ, RZ, 0x181f ;  /* 0x0000181fff0b7424 */ /* 0x000fe400078e00ff */
[----:B------:R-:W-:-:S07]  /*27cc0*/  IMAD.MOV.U32 R15, RZ, RZ, -0x1 ;  /* 0xffffffffff0f7424 */ /* 0x000fce00078e00ff */
[----:B0123--:R-:W-:Y:S05]  /*27cd0*/  WARPSYNC.COLLECTIVE R15, `(.L_x_2130) ;  /* 0x000000000f087348 */ /* 0x00ffea0003c00000 */
[----:B------:R4:W0:Y:S02]  /*27ce0*/  SHFL.IDX P6, R14, R13, R12, R11 ;  /* 0x0000000c0d0e7389 */ /* 0x00082400000c000b */
[----:B01234-:R-:W-:Y:S01]  /*27cf0*/  ENDCOLLECTIVE ;  /* 0x000000000000791b */ /* 0x01ffe20003800000 */
.L_x_2130:
[----:B------:R-:W-:Y:S05]  /*27d00*/  BSYNC B1 ;  /* 0x0000000000017941 */ /* 0x000fea0003800000 */
.L_x_2129:
        /* <DEDUP_REMOVED lines=8> */
.L_x_2131:
[----:B------:R-:W-:Y:S05]  /*27d90*/  BRA `(.L_x_2132) ;  /* 0xfffffde000007947 */ /* 0x000fea000383ffff */
.L_x_1777:
[----:B0-----:R0:W1:Y:S02]  /*27da0*/  SYNCS.PHASECHK.TRANS64.TRYWAIT P3, [R72+URZ+0x28490], R81 ;  /* 0x02849051480075a7 */ /* 0x001064000806017f */
[----:B-1----:R-:W-:Y:S05]  /*27db0*/  @!P3 NANOSLEEP.SYNCS 0x989680 ;  /* 0x009896800000b95d */ /* 0x002fea0003900000 */
[----:B------:R-:W1:Y:S02]  /*27dc0*/  @!P3 SYNCS.PHASECHK.TRANS64 P3, [R72+URZ+0x28490], R81 ;  /* 0x028490514800b5a7 */ /* 0x000e64000806007f */
[----:B-1----:R-:W-:Y:S05]  /*27dd0*/  @!P3 BRA `(.L_x_1777) ;  /* 0xfffffffc00f0b947 */ /* 0x002fea000383ffff */
[----:B------:R-:W-:Y:S05]  /*27de0*/  BRA `(.L_x_2133) ;  /* 0xfffffdf000047947 */ /* 0x000fea000383ffff */
.L_x_1778:
        /* <DEDUP_REMOVED lines=8> */
.L_x_2135:
[----:B------:R-:W-:Y:S05]  /*27e70*/  BSYNC B1 ;  /* 0x0000000000017941 */ /* 0x000fea0003800000 */
.L_x_2134:
[----:B------:R-:W-:Y:S01]  /*27e80*/  MOV R13, R0 ;  /* 0x00000000000d7202 */ /* 0x000fe20000000f00 */
[----:B------:R-:W-:Y:S02]  /*27e90*/  IMAD.MOV.U32 R12, RZ, RZ, RZ ;  /* 0x000000ffff0c7224 */ /* 0x000fe400078e00ff */
[----:B------:R-:W-:Y:S02]  /*27ea0*/  IMAD.MOV.U32 R11, RZ, RZ, 0x181f ;  /* 0x0000181fff0b7424 */ /* 0x000fe400078e00ff */
[----:B------:R-:W-:Y:S02]  /*27eb0*/  IMAD.MOV.U32 R15, RZ, RZ, -0x1 ;  /* 0xffffffffff0f7424 */ /* 0x000fe400078e00ff */
[----:B------:R-:W-:-:S07]  /*27ec0*/  IMAD.MOV.U32 R3, RZ, RZ, R14 ;  /* 0x000000ffff037224 */ /* 0x000fce00078e000e */
[----:B------:R-:W-:Y:S05]  /*27ed0*/  WARPSYNC.COLLECTIVE R15, `(.L_x_2136) ;  /* 0x000000000f087348 */ /* 0x000fea0003c00000 */
[----:B------:R0:W1:Y:S02]  /*27ee0*/  SHFL.IDX P6, R14, R13, R12, R11 ;  /* 0x0000000c0d0e7389 */ /* 0x00006400000c000b */
[----:B01----:R-:W-:Y:S01]  /*27ef0*/  ENDCOLLECTIVE ;  /* 0x000000000000791b */ /* 0x003fe20003800000 */
.L_x_2136:
[----:B------:R-:W-:Y:S05]  /*27f00*/  BRA `(.L_x_2137) ;  /* 0xfffffdf000287947 */ /* 0x000fea000383ffff */
.L_x_1781:
[----:B------:R-:W-:Y:S01]  /*27f10*/  BSSY B1, `(.L_x_2138) ;  /* 0x0000008000017945 */ /* 0x000fe20003800000 */
[----:B------:R-:W-:Y:S01]  /*27f20*/  IMAD.MOV.U32 R13, RZ, RZ, R2 ;  /* 0x000000ffff0d7224 */ /* 0x000fe200078e0002 */
[----:B----4-:R-:W-:Y:S01]  /*27f30*/  MOV R15, 0xffffffff ;  /* 0xffffffff000f7802 */ /* 0x010fe20000000f00 */
[----:B------:R-:W-:Y:S02]  /*27f40*/  IMAD.MOV.U32 R12, RZ, RZ, 0x1 ;  /* 0x00000001ff0c7424 */ /* 0x000fe400078e00ff */
[----:B------:R-:W-:-:S07]  /*27f50*/  IMAD.MOV.U32 R11, RZ, RZ, 0x181f ;  /* 0x0000181fff0b7424 */ /* 0x000fce00078e00ff */
[----:B0123--:R-:W-:Y:S05]  /*27f60*/  WARPSYNC.COLLECTIVE R15, `(.L_x_2139) ;  /* 0x000000000f087348 */ /* 0x00ffea0003c00000 */
[----:B---3--:R3:W4:Y:S02]  /*27f70*/  SHFL.IDX P6, R14, R13, R12, R11 ;  /* 0x0000000c0d0e7389 */ /* 0x00872400000c000b */
[----:B01234-:R-:W-:Y:S01]  /*27f80*/  ENDCOLLECTIVE ;  /* 0x000000000000791b */ /* 0x01ffe20003800000 */
.L_x_2139:
[----:B------:R-:W-:Y:S05]  /*27f90*/  BSYNC B1 ;  /* 0x0000000000017941 */ /* 0x000fea0003800000 */
.L_x_2138:
[----:B------:R-:W-:Y:S02]  /*27fa0*/  IMAD.MOV.U32 R13, RZ, RZ, R0 ;  /* 0x000000ffff0d7224 */ /* 0x000fe400078e0000 */
[----:B------:R-:W-:Y:S02]  /*27fb0*/  IMAD.MOV.U32 R12, RZ, RZ, 0x1 ;  /* 0x00000001ff0c7424 */ /* 0x000fe400078e00ff */
[----:B------:R-:W-:Y:S02]  /*27fc0*/  IMAD.MOV.U32 R11, RZ, RZ, 0x181f ;  /* 0x0000181fff0b7424 */ /* 0x000fe400078e00ff */
[----:B------:R-:W-:Y:S02]  /*27fd0*/  IMAD.MOV.U32 R15, RZ, RZ, -0x1 ;  /* 0xffffffffff0f7424 */ /* 0x000fe400078e00ff */
[----:B------:R-:W-:-:S07]  /*27fe0*/  IMAD.MOV.U32 R3, RZ, RZ, R14 ;  /* 0x000000ffff037224 */ /* 0x000fce00078e000e */
[----:B------:R-:W-:Y:S05]  /*27ff0*/  WARPSYNC.COLLECTIVE R15, `(.L_x_2140) ;  /* 0x000000000f087348 */ /* 0x000fea0003c00000 */
[----:B------:R0:W1:Y:S02]  /*28000*/  SHFL.IDX P6, R14, R13, R12, R11 ;  /* 0x0000000c0d0e7389 */ /* 0x00006400000c000b */
[----:B01----:R-:W-:Y:S01]  /*28010*/  ENDCOLLECTIVE ;  /* 0x000000000000791b */ /* 0x003fe20003800000 */
.L_x_2140:
[----:B------:R-:W-:Y:S05]  /*28020*/  BRA `(.L_x_2141) ;  /* 0xfffffdf000287947 */ /* 0x000fea000383ffff */
.L_x_1785:
[----:B-1----:R1:W3:Y:S02]  /*28030*/  SYNCS.PHASECHK.TRANS64.TRYWAIT P4, [R72+URZ+0x284b0], R81 ;  /* 0x0284b051480075a7 */ /* 0x0022e4000808017f */
[----:B---3--:R-:W-:Y:S05]  /*28040*/  @!P4 NANOSLEEP.SYNCS 0x989680 ;  /* 0x009896800000c95d */ /* 0x008fea0003900000 */
[----:B------:R-:W3:Y:S02]  /*28050*/  @!P4 SYNCS.PHASECHK.TRANS64 P4, [R72+URZ+0x284b0], R81 ;  /* 0x0284b0514800c5a7 */ /* 0x000ee4000808007f */
[----:B---3--:R-:W-:Y:S05]  /*28060*/  @!P4 BRA `(.L_x_1785) ;  /* 0xfffffffc00f0c947 */ /* 0x008fea000383ffff */
[----:B------:R-:W-:Y:S05]  /*28070*/  BRA `(.L_x_2142) ;  /* 0xfffffdf0009c7947 */ /* 0x000fea000383ffff */
.L_x_1801:
[----:B------:R-:W0:Y:S01]  /*28080*/  S2R R20, SR_TID.X ;  /* 0x0000000000147919 */ /* 0x000e220000002100 */
[----:B------:R-:W-:Y:S01]  /*28090*/  BSSY B0, `(.L_x_2143) ;  /* 0x000000c000007945 */ /* 0x000fe20003800000 */
[----:B------:R-:W-:Y:S02]  /*280a0*/  IMAD.MOV.U32 R12, RZ, RZ, RZ ;  /* 0x000000ffff0c7224 */ /* 0x000fe400078e00ff */
[----:B------:R-:W-:Y:S02]  /*280b0*/  IMAD.MOV.U32 R11, RZ, RZ, 0x1f ;  /* 0x0000001fff0b7424 */ /* 0x000fe400078e00ff */
[----:B------:R-:W-:Y:S02]  /*280c0*/  IMAD.MOV.U32 R15, RZ, RZ, -0x1 ;  /* 0xffffffffff0f7424 */ /* 0x000fe400078e00ff */
[----:B0-----:R-:W-:-:S05]  /*280d0*/  VIADD R21, R20, 0xffffff80 ;  /* 0xffffff8014157836 */ /* 0x001fca0000000000 */
[----:B------:R-:W-:-:S04]  /*280e0*/  SHF.R.S32.HI R20, RZ, 0x1f, R21 ;  /* 0x0000001fff147819 */ /* 0x000fc80000011415 */
[----:B------:R-:W-:-:S04]  /*280f0*/  LEA.HI R20, R20, R21, RZ, 0x7 ;  /* 0x0000001514147211 */ /* 0x000fc800078f38ff */
[----:B------:R-:W-:-:S04]  /*28100*/  SHF.R.S32.HI R20, RZ, 0x7, R20 ;  /* 0x00000007ff147819 */ /* 0x000fc80000011414 */
[----:B------:R-:W-:-:S07]  /*28110*/  MOV R13, R20 ;  /* 0x00000014000d7202 */ /* 0x000fce0000000f00 */
[----:B-----5:R-:W-:Y:S05]  /*28120*/  WARPSYNC.COLLECTIVE R15, `(.L_x_2144) ;  /* 0x000000000f087348 */ /* 0x020fea0003c00000 */
[----:B------:R0:W1:Y:S02]  /*28130*/  SHFL.IDX P6, R14, R13, R12, R11 ;  /* 0x0000000c0d0e7389 */ /* 0x00006400000c000b */
[----:B01---5:R-:W-:Y:S01]  /*28140*/  ENDCOLLECTIVE ;  /* 0x000000000000791b */ /* 0x023fe20003800000 */
.L_x_2144:
[----:B------:R-:W-:Y:S05]  /*28150*/  BSYNC B0 ;  /* 0x0000000000007941 */ /* 0x000fea0003800000 */
.L_x_2143:
[----:B------:R-:W-:Y:S05]  /*28160*/  BRA `(.L_x_2145) ;  /* 0xfffffdfc00dc7947 */ /* 0x000fea000383ffff */
.L_x_1811:
[----:B------:R-:W-:Y:S01]  /*28170*/  BSSY B1, `(.L_x_2146) ;  /* 0x0000008000017945 */ /* 0x000fe20003800000 */
[----:B------:R-:W-:Y:S01]  /*28180*/  IMAD.MOV.U32 R13, RZ, RZ, R6 ;  /* 0x000000ffff0d7224 */ /* 0x000fe200078e0006 */
[----:B------:R-:W-:Y:S01]  /*28190*/  MOV R15, 0xffffffff ;  /* 0xffffffff000f7802 */ /* 0x000fe20000000f00 */
[----:B------:R-:W-:Y:S02]  /*281a0*/  IMAD.MOV.U32 R12, RZ, RZ, RZ ;  /* 0x000000ffff0c7224 */ /* 0x000fe400078e00ff */
[----:B------:R-:W-:-:S07]  /*281b0*/  IMAD.MOV.U32 R11, RZ, RZ, 0x181f ;  /* 0x0000181fff0b7424 */ /* 0x000fce00078e00ff */
[----:B------:R-:W-:Y:S05]  /*281c0*/  WARPSYNC.COLLECTIVE R15, `(.L_x_2147) ;  /* 0x000000000f087348 */ /* 0x000fea0003c00000 */
[----:B------:R0:W1:Y:S02]  /*281d0*/  SHFL.IDX P6, R14, R13, R12, R11 ;  /* 0x0000000c0d0e7389 */ /* 0x00006400000c000b */
[----:B01----:R-:W-:Y:S01]  /*281e0*/  ENDCOLLECTIVE ;  /* 0x000000000000791b */ /* 0x003fe20003800000 */
.L_x_2147:
[----:B------:R-:W-:Y:S05]  /*281f0*/  BSYNC B1 ;  /* 0x0000000000017941 */ /* 0x000fea0003800000 */
.L_x_2146:
        /* <DEDUP_REMOVED lines=8> */
.L_x_2148:
[----:B------:R-:W-:Y:S01]  /*28280*/  MOV R13, R8 ;  /* 0x00000008000d7202 */ /* 0x000fe20000000f00 */
[----:B------:R-:W-:-:S07]  /*28290*/  IMAD.MOV.U32 R3, RZ, RZ, R14 ;  /* 0x000000ffff037224 */ /* 0x000fce00078e000e */
[----:B------:R-:W-:Y:S05]  /*282a0*/  WARPSYNC.COLLECTIVE R15, `(.L_x_2149) ;  /* 0x000000000f087348 */ /* 0x000fea0003c00000 */
[----:B------:R0:W1:Y:S02]  /*282b0*/  SHFL.IDX P6, R14, R13, R12, R11 ;  /* 0x0000000c0d0e7389 */ /* 0x00006400000c000b */
[----:B01----:R-:W-:Y:S01]  /*282c0*/  ENDCOLLECTIVE ;  /* 0x000000000000791b */ /* 0x003fe20003800000 */
.L_x_2149:
[----:B------:R-:W-:Y:S02]  /*282d0*/  IMAD.MOV.U32 R13, RZ, RZ, R7 ;  /* 0x000000ffff0d7224 */ /* 0x000fe400078e0007 */
[----:B------:R-:W-:-:S07]  /*282e0*/  IMAD.MOV.U32 R4, RZ, RZ, R14 ;  /* 0x000000ffff047224 */ /* 0x000fce00078e000e */
[----:B------:R-:W-:Y:S05]  /*282f0*/  WARPSYNC.COLLECTIVE R15, `(.L_x_2150) ;  /* 0x000000000f087348 */ /* 0x000fea0003c00000 */
[----:B------:R0:W1:Y:S02]  /*28300*/  SHFL.IDX P6, R14, R13, R12, R11 ;  /* 0x0000000c0d0e7389 */ /* 0x00006400000c000b */
[----:B01----:R-:W-:Y:S01]  /*28310*/  ENDCOLLECTIVE ;  /* 0x000000000000791b */ /* 0x003fe20003800000 */
.L_x_2150:
[----:B------:R-:W-:Y:S05]  /*28320*/  BRA `(.L_x_2151) ;  /* 0xfffffe0400d87947 */ /* 0x000fea000383ffff */
.L_x_1814:
[----:B------:R-:W-:Y:S01]  /*28330*/  BSSY B1, `(.L_x_2152) ;  /* 0x0000008000017945 */ /* 0x000fe20003800000 */
[----:B-1----:R-:W-:Y:S02]  /*28340*/  IMAD.MOV.U32 R13, RZ, RZ, R6 ;  /* 0x000000ffff0d7224 */ /* 0x002fe400078e0006 */
[----:B------:R-:W-:Y:S02]  /*28350*/  IMAD.MOV.U32 R12, RZ, RZ, 0x1 ;  /* 0x00000001ff0c7424 */ /* 0x000fe400078e00ff */
[----:B------:R-:W-:Y:S02]  /*28360*/  IMAD.MOV.U32 R11, RZ, RZ, 0x181f ;  /* 0x0000181fff0b7424 */ /* 0x000fe400078e00ff */
[----:B------:R-:W-:-:S07]  /*28370*/  IMAD.MOV.U32 R15, RZ, RZ, -0x1 ;  /* 0xffffffffff0f7424 */ /* 0x000fce00078e00ff */
[----:B0-2345:R-:W-:Y:S05]  /*28380*/  WARPSYNC.COLLECTIVE R15, `(.L_x_2153) ;  /* 0x000000000f087348 */ /* 0x03dfea0003c00000 */
[----:B----4-:R1:W4:Y:S02]  /*28390*/  SHFL.IDX P6, R14, R13, R12, R11 ;  /* 0x0000000c0d0e7389 */ /* 0x01032400000c000b */
[----:B012345:R-:W-:Y:S01]  /*283a0*/  ENDCOLLECTIVE ;  /* 0x000000000000791b */ /* 0x03ffe20003800000 */
.L_x_2153:
[----:B------:R-:W-:Y:S05]  /*283b0*/  BSYNC B1 ;  /* 0x0000000000017941 */ /* 0x000fea0003800000 */
.L_x_2152:
[----:B------:R-:W-:Y:S01]  /*283c0*/  IMAD.MOV.U32 R13, RZ, RZ, R5 ;  /* 0x000000ffff0d7224 */ /* 0x000fe200078e0005 */
[----:B------:R-:W-:Y:S01]  /*283d0*/  MOV R0, R14 ;  /* 0x0000000e00007202 */ /* 0x000fe20000000f00 */
[----:B------:R-:W-:Y:S02]  /*283e0*/  IMAD.MOV.U32 R12, RZ, RZ, 0x1 ;  /* 0x00000001ff0c7424 */ /* 0x000fe400078e00ff */
[----:B------:R-:W-:Y:S02]  /*283f0*/  IMAD.MOV.U32 R11, RZ, RZ, 0x181f ;  /* 0x0000181fff0b7424 */ /* 0x000fe400078e00ff */
[----:B------:R-:W-:-:S07]  /*28400*/  IMAD.MOV.U32 R15, RZ, RZ, -0x1 ;  /* 0xffffffffff0f7424 */ /* 0x000fce00078e00ff */
[----:B------:R-:W-:Y:S05]  /*28410*/  WARPSYNC.COLLECTIVE R15, `(.L_x_2154) ;  /* 0x000000000f087348 */ /* 0x000fea0003c00000 */
[----:B------:R0:W1:Y:S02]  /*28420*/  SHFL.IDX P6, R14, R13, R12, R11 ;  /* 0x0000000c0d0e7389 */ /* 0x00006400000c000b */
[----:B01----:R-:W-:Y:S01]  /*28430*/  ENDCOLLECTIVE ;  /* 0x000000000000791b */ /* 0x003fe20003800000 */
.L_x_2154:
[----:B------:R-:W-:Y:S02]  /*28440*/  IMAD.MOV.U32 R13, RZ, RZ, R8 ;  /* 0x000000ffff0d7224 */ /* 0x000fe400078e0008 */
[----:B------:R-:W-:-:S07]  /*28450*/  IMAD.MOV.U32 R3, RZ, RZ, R14 ;  /* 0x000000ffff037224 */ /* 0x000fce00078e000e */
[----:B------:R-:W-:Y:S05]  /*28460*/  WARPSYNC.COLLECTIVE R15, `(.L_x_2155) ;  /* 0x000000000f087348 */ /* 0x000fea0003c00000 */
[----:B------:R0:W1:Y:S02]  /*28470*/  SHFL.IDX P6, R14, R13, R12, R11 ;  /* 0x0000000c0d0e7389 */ /* 0x00006400000c000b */
[----:B01----:R-:W-:Y:S01]  /*28480*/  ENDCOLLECTIVE ;  /* 0x000000000000791b */ /* 0x003fe20003800000 */
.L_x_2155:
[----:B------:R-:W-:Y:S01]  /*28490*/  IMAD.MOV.U32 R13, RZ, RZ, R7 ;  /* 0x000000ffff0d7224 */ /* 0x000fe200078e0007 */
[----:B------:R-:W-:-:S07]  /*284a0*/  MOV R4, R14 ;  /* 0x0000000e00047202 */ /* 0x000fce0000000f00 */
[----:B------:R-:W-:Y:S05]  /*284b0*/  WARPSYNC.COLLECTIVE R15, `(.L_x_2156) ;  /* 0x000000000f087348 */ /* 0x000fea0003c00000 */
[----:B------:R0:W1:Y:S02]  /*284c0*/  SHFL.IDX P6, R14, R13, R12, R11 ;  /* 0x0000000c0d0e7389 */ /* 0x00006400000c000b */
[----:B01----:R-:W-:Y:S01]  /*284d0*/  ENDCOLLECTIVE ;  /* 0x000000000000791b */ /* 0x003fe20003800000 */
.L_x_2156:
[----:B------:R-:W-:Y:S05]  /*284e0*/  BRA `(.L_x_2157) ;  /* 0xfffffe0400f47947 */ /* 0x000fea000383ffff */
.L_x_1817:
[----:B------:R-:W-:Y:S01]  /*284f0*/  BSSY B1, `(.L_x_2158) ;  /* 0x0000008000017945 */ /* 0x000fe20003800000 */
[----:B0-----:R-:W-:Y:S02]  /*28500*/  IMAD.MOV.U32 R13, RZ, RZ, R6 ;  /* 0x000000ffff0d7224 */ /* 0x001fe400078e0006 */
[----:B------:R-:W-:Y:S02]  /*28510*/  IMAD.MOV.U32 R12, RZ, RZ, 0x2 ;  /* 0x00000002ff0c7424 */ /* 0x000fe400078e00ff */
[----:B------:R-:W-:Y:S02]  /*28520*/  IMAD.MOV.U32 R11, RZ, RZ, 0x181f ;  /* 0x0000181fff0b7424 */ /* 0x000fe400078e00ff */
[----:B------:R-:W-:-:S07]  /*28530*/  IMAD.MOV.U32 R15, RZ, RZ, -0x1 ;  /* 0xffffffffff0f7424 */ /* 0x000fce00078e00ff */
[----:B-12345:R-:W-:Y:S05]  /*28540*/  WARPSYNC.COLLECTIVE R15, `(.L_x_2159) ;  /* 0x000000000f087348 */ /* 0x03efea0003c00000 */
[----:B----4-:R0:W4:Y:S02]  /*28550*/  SHFL.IDX P6, R14, R13, R12, R11 ;  /* 0x0000000c0d0e7389 */ /* 0x01012400000c000b */
[----:B012345:R-:W-:Y:S01]  /*28560*/  ENDCOLLECTIVE ;  /* 0x000000000000791b */ /* 0x03ffe20003800000 */
.L_x_2159:
[----:B------:R-:W-:Y:S05]  /*28570*/  BSYNC B1 ;  /* 0x0000000000017941 */ /* 0x000fea0003800000 */
.L_x_2158:
        /* <DEDUP_REMOVED lines=8> */
.L_x_2160:
[----:B------:R-:W-:Y:S02]  /*28600*/  IMAD.MOV.U32 R13, RZ, RZ, R8 ;  /* 0x000000ffff0d7224 */ /* 0x000fe400078e0008 */
[----:B------:R-:W-:-:S07]  /*28610*/  IMAD.MOV.U32 R3, RZ, RZ, R14 ;  /* 0x000000ffff037224 */ /* 0x000fce00078e000e */
[----:B------:R-:W-:Y:S05]  /*28620*/  WARPSYNC.COLLECTIVE R15, `(.L_x_2161) ;  /* 0x000000000f087348 */ /* 0x000fea0003c00000 */
[----:B------:R0:W1:Y:S02]  /*28630*/  SHFL.IDX P6, R14, R13, R12, R11 ;  /* 0x0000000c0d0e7389 */ /* 0x00006400000c000b */
[----:B01----:R-:W-:Y:S01]  /*28640*/  ENDCOLLECTIVE ;  /* 0x000000000000791b */ /* 0x003fe20003800000 */
.L_x_2161:
[----:B------:R-:W-:Y:S01]  /*28650*/  MOV R13, R7 ;  /* 0x00000007000d7202 */ /* 0x000fe20000000f00 */
[----:B------:R-:W-:-:S07]  /*28660*/  IMAD.MOV.U32 R4, RZ, RZ, R14 ;  /* 0x000000ffff047224 */ /* 0x000fce00078e000e */
[----:B------:R-:W-:Y:S05]  /*28670*/  WARPSYNC.COLLECTIVE R15, `(.L_x_2162) ;  /* 0x000000000f087348 */ /* 0x000fea0003c00000 */
[----:B------:R0:W1:Y:S02]  /*28680*/  SHFL.IDX P6, R14, R13, R12, R11 ;  /* 0x0000000c0d0e7389 */ /* 0x00006400000c000b */
[----:B01----:R-:W-:Y:S01]  /*28690*/  ENDCOLLECTIVE ;  /* 0x000000000000791b */ /* 0x003fe20003800000 */
.L_x_2162:
[----:B------:R-:W-:Y:S05]  /*286a0*/  BRA `(.L_x_2163) ;  /* 0xfffffe0800087947 */ /* 0x000fea000383ffff */
.L_x_1820:
[----:B------:R-:W-:Y:S01]  /*286b0*/  BSSY B1, `(.L_x_2164) ;  /* 0x0000008000017945 */ /* 0x000fe20003800000 */
[----:B------:R-:W-:Y:S02]  /*286c0*/  IMAD.MOV.U32 R13, RZ, RZ, R6 ;  /* 0x000000ffff0d7224 */ /* 0x000fe400078e0006 */
[----:B------:R-:W-:Y:S02]  /*286d0*/  IMAD.MOV.U32 R12, RZ, RZ, 0x3 ;  /* 0x00000003ff0c7424 */ /* 0x000fe400078e00ff */
[----:B------:R-:W-:Y:S02]  /*286e0*/  IMAD.MOV.U32 R11, RZ, RZ, 0x181f ;  /* 0x0000181fff0b7424 */ /* 0x000fe400078e00ff */
[----:B------:R-:W-:-:S07]  /*286f0*/  IMAD.MOV.U32 R15, RZ, RZ, -0x1 ;  /* 0xffffffffff0f7424 */ /* 0x000fce00078e00ff */
[----:B-12345:R-:W-:Y:S05]  /*28700*/  WARPSYNC.COLLECTIVE R15, `(.L_x_2165) ;  /* 0x000000000f087348 */ /* 0x03efea0003c00000 */
[----:B----4-:R0:W4:Y:S02]  /*28710*/  SHFL.IDX P6, R14, R13, R12, R11 ;  /* 0x0000000c0d0e7389 */ /* 0x01012400000c000b */
[----:B012345:R-:W-:Y:S01]  /*28720*/  ENDCOLLECTIVE ;  /* 0x000000000000791b */ /* 0x03ffe20003800000 */
.L_x_2165:
[----:B------:R-:W-:Y:S05]  /*28730*/  BSYNC B1 ;  /* 0x0000000000017941 */ /* 0x000fea0003800000 */
.L_x_2164:
        /* <DEDUP_REMOVED lines=8> */
.L_x_2166:
[----:B------:R-:W-:Y:S02]  /*287c0*/  IMAD.MOV.U32 R13, RZ, RZ, R8 ;  /* 0x000000ffff0d7224 */ /* 0x000fe400078e0008 */
[----:B------:R-:W-:-:S07]  /*287d0*/  IMAD.MOV.U32 R3, RZ, RZ, R14 ;  /* 0x000000ffff037224 */ /* 0x000fce00078e000e */
[----:B------:R-:W-:Y:S05]  /*287e0*/  WARPSYNC.COLLECTIVE R15, `(.L_x_2167) ;  /* 0x000000000f087348 */ /* 0x000fea0003c00000 */
[----:B------:R0:W1:Y:S02]  /*287f0*/  SHFL.IDX P6, R14, R13, R12, R11 ;  /* 0x0000000c0d0e7389 */ /* 0x00006400000c000b */
[----:B01----:R-:W-:Y:S01]  /*28800*/  ENDCOLLECTIVE ;  /* 0x000000000000791b */ /* 0x003fe20003800000 */
.L_x_2167:
[----:B------:R-:W-:Y:S02]  /*28810*/  IMAD.MOV.U32 R13, RZ, RZ, R7 ;  /* 0x000000ffff0d7224 */ /* 0x000fe400078e0007 */
[----:B------:R-:W-:-:S07]  /*28820*/  IMAD.MOV.U32 R4, RZ, RZ, R14 ;  /* 0x000000ffff047224 */ /* 0x000fce00078e000e */
[----:B------:R-:W-:Y:S05]  /*28830*/  WARPSYNC.COLLECTIVE R15, `(.L_x_2168) ;  /* 0x000000000f087348 */ /* 0x000fea0003c00000 */
[----:B------:R0:W1:Y:S02]  /*28840*/  SHFL.IDX P6, R14, R13, R12, R11 ;  /* 0x0000000c0d0e7389 */ /* 0x00006400000c000b */
[----:B01----:R-:W-:Y:S01]  /*28850*/  ENDCOLLECTIVE ;  /* 0x000000000000791b */ /* 0x003fe20003800000 */
.L_x_2168:
[----:B------:R-:W-:Y:S05]  /*28860*/  BRA `(.L_x_2169) ;  /* 0xfffffe0800247947 */ /* 0x000fea000383ffff */
.L_x_1824:
[----:B-1----:R1:W2:Y:S02]  /*28870*/  SYNCS.PHASECHK.TRANS64.TRYWAIT P0, [R184+URZ+0x28400], R5 ;  /* 0x02840005b80075a7 */ /* 0x0022a4000800017f */
[----:B--2---:R-:W-:Y:S05]  /*28880*/  @!P0 NANOSLEEP.SYNCS 0x989680 ;  /* 0x009896800000895d */ /* 0x004fea0003900000 */
[----:B------:R-:W2:Y:S02]  /*28890*/  @!P0 SYNCS.PHASECHK.TRANS64 P0, [R184+URZ+0x28400], R5 ;  /* 0x02840005b80085a7 */ /* 0x000ea4000800007f */
[----:B--2---:R-:W-:Y:S05]  /*288a0*/  @!P0 BRA `(.L_x_1824) ;  /* 0xfffffffc00f08947 */ /* 0x004fea000383ffff */
[----:B------:R-:W-:Y:S05]  /*288b0*/  BRA `(.L_x_2170) ;  /* 0xfffffe0800a07947 */ /* 0x000fea000383ffff */
.L_x_1840:
[----:B------:R-:W0:Y:S01]  /*288c0*/  LDC R59, c[0x0][0x3f4] ;  /* 0x0000fd00ff3b7b82 */ /* 0x000e220000000800 */
        /* <DEDUP_REMOVED lines=8> */
.L_x_2172:
[----:B------:R-:W-:Y:S05]  /*28950*/  BSYNC B1 ;  /* 0x0000000000017941 */ /* 0x000fea0003800000 */
.L_x_2171:
[----:B------:R-:W-:Y:S01]  /*28960*/  IMAD.MOV.U32 R13, RZ, RZ, R37 ;  /* 0x000000ffff0d7224 */ /* 0x000fe200078e0025 */
[----:B------:R-:W-:Y:S01]  /*28970*/  MOV R11, 0x181f ;  /* 0x0000181f000b7802 */ /* 0x000fe20000000f00 */
[----:B------:R-:W-:Y:S01]  /*28980*/  IMAD.MOV.U32 R12, RZ, RZ, RZ ;  /* 0x000000ffff0c7224 */ /* 0x000fe200078e00ff */
[----:B------:R-:W-:Y:S01]  /*28990*/  ISETP.GE.AND P0, PT, R16, R59, PT ;  /* 0x0000003b1000720c */ /* 0x000fe20003f06270 */
[----:B------:R-:W-:Y:S02]  /*289a0*/  IMAD.MOV.U32 R15, RZ, RZ, -0x1 ;  /* 0xffffffffff0f7424 */ /* 0x000fe400078e00ff */
[----:B------:R-:W-:Y:S02]  /*289b0*/  IMAD.MOV.U32 R3, RZ, RZ, R14 ;  /* 0x000000ffff037224 */ /* 0x000fe400078e000e */
[----:B------:R-:W-:-:S08]  /*289c0*/  IMAD R57, R190, R57, RZ ;  /* 0x00000039be397224 */ /* 0x000fd000078e02ff */
[----:B------:R-:W-:Y:S05]  /*289d0*/  WARPSYNC.COLLECTIVE R15, `(.L_x_2173) ;  /* 0x000000000f087348 */ /* 0x000fea0003c00000 */
[----:B------:R0:W1:Y:S02]  /*289e0*/  SHFL.IDX P6, R14, R13, R12, R11 ;  /* 0x0000000c0d0e7389 */ /* 0x00006400000c000b */
[----:B01----:R-:W-:Y:S01]  /*289f0*/  ENDCOLLECTIVE ;  /* 0x000000000000791b */ /* 0x003fe20003800000 */
.L_x_2173:
[----:B------:R-:W-:Y:S01]  /*28a00*/  ISETP.GE.OR P1, PT, R52, R57, P0 ;  /* 0x000000393400720c */ /* 0x000fe20000726670 */
[----:B------:R-:W-:Y:S02]  /*28a10*/  IMAD.MOV.U32 R13, RZ, RZ, R53 ;  /* 0x000000ffff0d7224 */ /* 0x000fe400078e0035 */
[----:B------:R-:W-:-:S10]  /*28a20*/  IMAD.MOV.U32 R5, RZ, RZ, R14 ;  /* 0x000000ffff057224 */ /* 0x000fd400078e000e */
[----:B------:R-:W-:Y:S05]  /*28a30*/  WARPSYNC.COLLECTIVE R15, `(.L_x_2174) ;  /* 0x000000000f087348 */ /* 0x000fea0003c00000 */
[----:B------:R0:W1:Y:S02]  /*28a40*/  SHFL.IDX P6, R14, R13, R12, R11 ;  /* 0x0000000c0d0e7389 */ /* 0x00006400000c000b */
[----:B01----:R-:W-:Y:S01]  /*28a50*/  ENDCOLLECTIVE ;  /* 0x000000000000791b */ /* 0x003fe20003800000 */
.L_x_2174:
[----:B------:R-:W-:-:S05]  /*28a60*/  @!P1 IADD3 R0, P2, R16, R5, RZ ;  /* 0x0000000510009210 */ /* 0x000fca0007f5e0ff */
[----:B------:R-:W-:Y:S02]  /*28a70*/  @!P1 IMAD.X R5, R3, 0x1, R17, P2 ;  /* 0x0000000103059824 */ /* 0x000fe400010e0611 */
[----:B------:R-:W-:Y:S02]  /*28a80*/  @!P1 IMAD.MOV.U32 R4, RZ, RZ, R0 ;  /* 0x000000ffff049224 */ /* 0x000fe400078e0000 */
[----:B------:R-:W-:Y:S02]  /*28a90*/  IMAD.MOV.U32 R13, RZ, RZ, R55 ;  /* 0x000000ffff0d7224 */ /* 0x000fe400078e0037 */
[----:B------:R-:W-:-:S07]  /*28aa0*/  IMAD.MOV.U32 R7, RZ, RZ, R14 ;  /* 0x000000ffff077224 */ /* 0x000fce00078e000e */
[----:B------:R-:W-:Y:S05]  /*28ab0*/  WARPSYNC.COLLECTIVE R15, `(.L_x_2175) ;  /* 0x000000000f087348 */ /* 0x000fea0003c00000 */
[----:B------:R0:W1:Y:S02]  /*28ac0*/  SHFL.IDX P6, R14, R13, R12, R11 ;  /* 0x0000000c0d0e7389 */ /* 0x00006400000c000b */
[----:B01----:R-:W-:Y:S01]  /*28ad0*/  ENDCOLLECTIVE ;  /* 0x000000000000791b */ /* 0x003fe20003800000 */
.L_x_2175:
[----:B------:R-:W-:-:S04]  /*28ae0*/  @!P1 IADD3 R14, P3, R16, R14, RZ ;  /* 0x0000000e100e9210 */ /* 0x000fc80007f7e0ff */
[----:B------:R-:W-:Y:S01]  /*28af0*/  @!P1 IADD3.X R3, R7, R17, RZ, P3, !PT ;  /* 0x0000001107039210 */ /* 0x000fe20001ffe4ff */
[----:B------:R-:W-:Y:S01]  /*28b00*/  @!P1 IMAD.MOV.U32 R24, RZ, RZ, R14 ;  /* 0x000000ffff189224 */ /* 0x000fe200078e000e */
[----:B------:R-:W5:Y:S03]  /*28b10*/  @!P1 LD.E.128 R4, desc[UR36][R4.64] ;  /* 0x0000002404049980 */ /* 0x000f66000c101d00 */
[----:B------:R-:W-:-:S06]  /*28b20*/  @!P1 IMAD.MOV.U32 R25, RZ, RZ, R3 ;  /* 0x000000ffff199224 */ /* 0x000fcc00078e0003 */
[----:B------:R-:W5:Y:S01]  /*28b30*/  @!P1 LD.E.128 R24, desc[UR36][R24.64] ;  /* 0x0000002418189980 */ /* 0x000f62000c101d00 */
[----:B------:R-:W-:Y:S01]  /*28b40*/  IMAD.MOV.U32 R13, RZ, RZ, R10 ;  /* 0x000000ffff0d7224 */ /* 0x000fe200078e000a */
[----:B------:R-:W-:Y:S01]  /*28b50*/  CS2R R20, SRZ ;  /* 0x0000000000147805 */ /* 0x000fe2000001ff00 */
[----:B------:R-:W-:Y:S01]  /*28b60*/  IMAD.MOV.U32 R12, RZ, RZ, 0x1 ;  /* 0x00000001ff0c7424 */ /* 0x000fe200078e00ff */
[----:B------:R-:W-:Y:S02]  /*28b70*/  CS2R R38, SRZ ;  /* 0x0000000000267805 */ /* 0x000fe4000001ff00 */
[----:B------:R-:W-:Y:S02]  /*28b80*/  CS2R R40, SRZ ;  /* 0x0000000000287805 */ /* 0x000fe4000001ff00 */
[----:B------:R-:W-:-:S07]  /*28b90*/  CS2R R42, SRZ ;  /* 0x00000000002a7805 */ /* 0x000fce000001ff00 */
[----:B-----5:R-:W-:Y:S05]  /*28ba0*/  WARPSYNC.COLLECTIVE R15, `(.L_x_2176) ;  /* 0x000000000f087348 */ /* 0x020fea0003c00000 */
[----:B------:R0:W1:Y:S02]  /*28bb0*/  SHFL.IDX P6, R14, R13, R12, R11 ;  /* 0x0000000c0d0e7389 */ /* 0x00006400000c000b */
[----:B01---5:R-:W-:Y:S01]  /*28bc0*/  ENDCOLLECTIVE ;  /* 0x000000000000791b */ /* 0x023fe20003800000 */
.L_x_2176:
[----:B------:R-:W-:Y:S01]  /*28bd0*/  MOV R13, R37 ;  /* 0x00000025000d7202 */ /* 0x000fe20000000f00 */
[----:B------:R-:W-:-:S07]  /*28be0*/  IMAD.MOV.U32 R3, RZ, RZ, R14 ;  /* 0x000000ffff037224 */ /* 0x000fce00078e000e */
[----:B------:R-:W-:Y:S05]  /*28bf0*/  WARPSYNC.COLLECTIVE R15, `(.L_x_2177) ;  /* 0x000000000f087348 */ /* 0x000fea0003c00000 */
[----:B------:R0:W1:Y:S02]  /*28c00*/  SHFL.IDX P6, R14, R13, R12, R11 ;  /* 0x0000000c0d0e7389 */ /* 0x00006400000c000b */
[----:B01----:R-:W-:Y:S01]  /*28c10*/  ENDCOLLECTIVE ;  /* 0x000000000000791b */ /* 0x003fe20003800000 */
.L_x_2177:
[----:B------:R-:W-:Y:S02]  /*28c20*/  IMAD.MOV.U32 R13, RZ, RZ, R53 ;  /* 0x000000ffff0d7224 */ /* 0x000fe400078e0035 */
[----:B------:R-:W-:-:S07]  /*28c30*/  IMAD.MOV.U32 R9, RZ, RZ, R14 ;  /* 0x000000ffff097224 */ /* 0x000fce00078e000e */
[----:B------:R-:W-:Y:S05]  /*28c40*/  WARPSYNC.COLLECTIVE R15, `(.L_x_2178) ;  /* 0x000000000f087348 */ /* 0x000fea0003c00000 */
[----:B------:R0:W1:Y:S02]  /*28c50*/  SHFL.IDX P6, R14, R13, R12, R11 ;  /* 0x0000000c0d0e7389 */ /* 0x00006400000c000b */
[----:B01----:R-:W-:Y:S01]  /*28c60*/  ENDCOLLECTIVE ;  /* 0x000000000000791b */ /* 0x003fe20003800000 */
.L_x_2178:
[----:B------:R-:W-:Y:S02]  /*28c70*/  IMAD.MOV.U32 R13, RZ, RZ, R55 ;  /* 0x000000ffff0d7224 */ /* 0x000fe400078e0037 */
[----:B------:R-:W-:-:S07]  /*28c80*/  IMAD.MOV.U32 R33, RZ, RZ, R14 ;  /* 0x000000ffff217224 */ /* 0x000fce00078e000e */
[----:B------:R-:W-:Y:S05]  /*28c90*/  WARPSYNC.COLLECTIVE R15, `(.L_x_2179) ;  /* 0x000000000f087348 */ /* 0x000fea0003c00000 */
[----:B------:R0:W1:Y:S02]  /*28ca0*/  SHFL.IDX P6, R14, R13, R12, R11 ;  /* 0x0000000c0d0e7389 */ /* 0x00006400000c000b */
[----:B01----:R-:W-:Y:S01]  /*28cb0*/  ENDCOLLECTIVE ;  /* 0x000000000000791b */ /* 0x003fe20003800000 */
.L_x_2179:
[----:B------:R-:W-:Y:S01]  /*28cc0*/  @!P1 IMAD.MOV.U32 R20, RZ, RZ, R4 ;  /* 0x000000ffff149224 */ /* 0x000fe200078e0004 */
[----:B------:R-:W-:Y:S01]  /*28cd0*/  @!P1 MOV R38, R6 ;  /* 0x0000000600269202 */ /* 0x000fe20000000f00 */
[----:B------:R-:W-:Y:S01]  /*28ce0*/  @!P1 IMAD.MOV.U32 R21, RZ, RZ, R5 ;  /* 0x000000ffff159224 */ /* 0x000fe200078e0005 */
[----:B------:R-:W-:Y:S01]  /*28cf0*/  CS2R R4, SRZ ;  /* 0x0000000000047805 */ /* 0x000fe2000001ff00 */
[----:B------:R-:W-:Y:S02]  /*28d00*/  @!P1 IMAD.MOV.U32 R39, RZ, RZ, R7 ;  /* 0x000000ffff279224 */ /* 0x000fe400078e0007 */
[----:B------:R-:W-:Y:S02]  /*28d10*/  @!P1 IMAD.MOV.U32 R40, RZ, RZ, R24 ;  /* 0x000000ffff289224 */ /* 0x000fe400078e0018 */
[----:B------:R-:W-:Y:S02]  /*28d20*/  @!P1 IMAD.MOV.U32 R41, RZ, RZ, R25 ;  /* 0x000000ffff299224 */ /* 0x000fe400078e0019 */
[----:B------:R-:W-:-:S02]  /*28d30*/  @!P1 IMAD.MOV.U32 R42, RZ, RZ, R26 ;  /* 0x000000ffff2a9224 */ /* 0x000fc400078e001a */
[----:B------:R-:W-:Y:S01]  /*28d40*/  @!P1 IMAD.MOV.U32 R43, RZ, RZ, R27 ;  /* 0x000000ffff2b9224 */ /* 0x000fe200078e001b */
[----:B------:R-:W-:Y:S06]  /*28d50*/  BRA `(.L_x_2180) ;  /* 0xfffffe4800187947 */ /* 0x000fec000383ffff */
.L_x_1843:
[----:B------:R-:W-:Y:S01]  /*28d60*/  BSSY B1, `(.L_x_2181) ;  /* 0x0000008000017945 */ /* 0x000fe20003800000 */
[----:B------:R-:W-:Y:S01]  /*28d70*/  IMAD.MOV.U32 R13, RZ, RZ, R10 ;  /* 0x000000ffff0d7224 */ /* 0x000fe200078e000a */
[----:B------:R-:W-:Y:S01]  /*28d80*/  MOV R12, 0x2 ;  /* 0x00000002000c7802 */ /* 0x000fe20000000f00 */
[----:B------:R-:W-:Y:S02]  /*28d90*/  IMAD.MOV.U32 R11, RZ, RZ, 0x181f ;  /* 0x0000181fff0b7424 */ /* 0x000fe400078e00ff */
[----:B------:R-:W-:-:S07]  /*28da0*/  IMAD.MOV.U32 R15, RZ, RZ, -0x1 ;  /* 0xffffffffff0f7424 */ /* 0x000fce00078e00ff */
[----:B-----5:R-:W-:Y:S05]  /*28db0*/  WARPSYNC.COLLECTIVE R15, `(.L_x_2182) ;  /* 0x000000000f087348 */ /* 0x020fea0003c00000 */
[----:B------:R0:W1:Y:S02]  /*28dc0*/  SHFL.IDX P6, R14, R13, R12, R11 ;  /* 0x0000000c0d0e7389 */ /* 0x00006400000c000b */
[----:B01---5:R-:W-:Y:S01]  /*28dd0*/  ENDCOLLECTIVE ;  /* 0x000000000000791b */ /* 0x023fe20003800000 */
.L_x_2182:
[----:B------:R-:W-:Y:S05]  /*28de0*/  BSYNC B1 ;  /* 0x0000000000017941 */ /* 0x000fea0003800000 */
.L_x_2181:
[----:B------:R-:W-:Y:S01]  /*28df0*/  IMAD.MOV.U32 R13, RZ, RZ, R37 ;  /* 0x000000ffff0d7224 */ /* 0x000fe200078e0025 */
[----:B------:R-:W-:Y:S01]  /*28e00*/  MOV R15, 0xffffffff ;  /* 0xffffffff000f7802 */ /* 0x000fe20000000f00 */
[----:B------:R-:W-:Y:S02]  /*28e10*/  IMAD.MOV.U32 R12, RZ, RZ, 0x2 ;  /* 0x00000002ff0c7424 */ /* 0x000fe400078e00ff */
[----:B------:R-:W-:Y:S02]  /*28e20*/  IMAD.MOV.U32 R11, RZ, RZ, 0x181f ;  /* 0x0000181fff0b7424 */ /* 0x000fe400078e00ff */
[----:B------:R-:W-:Y:S02]  /*28e30*/  IMAD.MOV.U32 R3, RZ, RZ, R14 ;  /* 0x000000ffff037224 */ /* 0x000fe400078e000e */
[----:B------:R-:W-:-:S07]  /*28e40*/  VIADD R0, R52, 0x40 ;  /* 0x0000004034007836 */ /* 0x000fce0000000000 */
[----:B------:R-:W-:Y:S05]  /*28e50*/  WARPSYNC.COLLECTIVE R15, `(.L_x_2183) ;  /* 0x000000000f087348 */ /* 0x000fea0003c00000 */
[----:B------:R0:W1:Y:S02]  /*28e60*/  SHFL.IDX P6, R14, R13, R12, R11 ;  /* 0x0000000c0d0e7389 */ /* 0x00006400000c000b */
[----:B01----:R-:W-:Y:S01]  /*28e70*/  ENDCOLLECTIVE ;  /* 0x000000000000791b */ /* 0x003fe20003800000 */
.L_x_2183:
[----:B------:R-:W-:Y:S01]  /*28e80*/  ISETP.GE.OR P1, PT, R0, R57, P0 ;  /* 0x000000390000720c */ /* 0x000fe20000726670 */
[----:B------:R-:W-:Y:S02]  /*28e90*/  IMAD.MOV.U32 R13, RZ, RZ, R53 ;  /* 0x000000ffff0d7224 */ /* 0x000fe400078e0035 */
[----:B------:R-:W-:-:S10]  /*28ea0*/  IMAD.MOV.U32 R9, RZ, RZ, R14 ;  /* 0x000000ffff097224 */ /* 0x000fd400078e000e */
[----:B------:R-:W-:Y:S05]  /*28eb0*/  WARPSYNC.COLLECTIVE R15, `(.L_x_2184) ;  /* 0x000000000f087348 */ /* 0x000fea0003c00000 */
[----:B------:R0:W1:Y:S02]  /*28ec0*/  SHFL.IDX P6, R14, R13, R12, R11 ;  /* 0x0000000c0d0e7389 */ /* 0x00006400000c000b */
[----:B01----:R-:W-:Y:S01]  /*28ed0*/  ENDCOLLECTIVE ;  /* 0x000000000000791b */ /* 0x003fe20003800000 */
.L_x_2184:
        /* <DEDUP_REMOVED lines=8> */
.L_x_2185:
[----:B------:R-:W-:-:S04]  /*28f60*/  @!P1 IADD3 R14, P3, R16, R14, RZ ;  /* 0x0000000e100e9210 */ /* 0x000fc80007f7e0ff */
[----:B------:R-:W-:Y:S01]  /*28f70*/  @!P1 IADD3.X R3, R25, R17, RZ, P3, !PT ;  /* 0x0000001119039210 */ /* 0x000fe20001ffe4ff */
[----:B------:R-:W-:Y:S01]  /*28f80*/  @!P1 IMAD.MOV.U32 R32, RZ, RZ, R14 ;  /* 0x000000ffff209224 */ /* 0x000fe200078e000e */
[----:B------:R0:W5:Y:S03]  /*28f90*/  @!P1 LD.E.128 R24, desc[UR36][R8.64] ;  /* 0x0000002408189980 */ /* 0x000166000c101d00 */
[----:B------:R-:W-:-:S06]  /*28fa0*/  @!P1 IMAD.MOV.U32 R33, RZ, RZ, R3 ;  /* 0x000000ffff219224 */ /* 0x000fcc00078e0003 */
[----:B------:R-:W5:Y:S01]  /*28fb0*/  @!P1 LD.E.128 R32, desc[UR36][R32.64] ;  /* 0x0000002420209980 */ /* 0x000f62000c101d00 */
[----:B------:R-:W-:Y:S01]  /*28fc0*/  IMAD.MOV.U32 R13, RZ, RZ, R10 ;  /* 0x000000ffff0d7224 */ /* 0x000fe200078e000a */
[----:B------:R-:W-:Y:S01]  /*28fd0*/  CS2R R44, SRZ ;  /* 0x00000000002c7805 */ /* 0x000fe2000001ff00 */
[----:B------:R-:W-:Y:S01]  /*28fe0*/  IMAD.MOV.U32 R12, RZ, RZ, 0x3 ;  /* 0x00000003ff0c7424 */ /* 0x000fe200078e00ff */
[----:B------:R-:W-:Y:S02]  /*28ff0*/  CS2R R46, SRZ ;  /* 0x00000000002e7805 */ /* 0x000fe4000001ff00 */
[----:B------:R-:W-:Y:S02]  /*29000*/  CS2R R48, SRZ ;  /* 0x0000000000307805 */ /* 0x000fe4000001ff00 */
[----:B------:R-:W-:Y:S02]  /*29010*/  CS2R R50, SRZ ;  /* 0x0000000000327805 */ /* 0x000fe4000001ff00 */
[----:B0-----:R-:W-:-:S07]  /*29020*/  CS2R R8, SRZ ;  /* 0x0000000000087805 */ /* 0x001fce000001ff00 */
[----:B-----5:R-:W-:Y:S05]  /*29030*/  WARPSYNC.COLLECTIVE R15, `(.L_x_2186) ;  /* 0x000000000f087348 */ /* 0x020fea0003c00000 */
[----:B------:R0:W1:Y:S02]  /*29040*/  SHFL.IDX P6, R14, R13, R12, R11 ;  /* 0x0000000c0d0e7389 */ /* 0x00006400000c000b */
[----:B01---5:R-:W-:Y:S01]  /*29050*/  ENDCOLLECTIVE ;  /* 0x000000000000791b */ /* 0x023fe20003800000 */
.L_x_2186:
[----:B------:R-:W-:Y:S01]  /*29060*/  MOV R13, R37 ;  /* 0x00000025000d7202 */ /* 0x000fe20000000f00 */
[----:B------:R-:W-:-:S07]  /*29070*/  IMAD.MOV.U32 R3, RZ, RZ, R14 ;  /* 0x000000ffff037224 */ /* 0x000fce00078e000e */
[----:B------:R-:W-:Y:S05]  /*29080*/  WARPSYNC.COLLECTIVE R15, `(.L_x_2187) ;  /* 0x000000000f087348 */ /* 0x000fea0003c00000 */
[----:B------:R0:W1:Y:S02]  /*29090*/  SHFL.IDX P6, R14, R13, R12, R11 ;  /* 0x0000000c0d0e7389 */ /* 0x00006400000c000b */
[----:B01----:R-:W-:Y:S01]  /*290a0*/  ENDCOLLECTIVE ;  /* 0x000000000000791b */ /* 0x003fe20003800000 */
.L_x_2187:
[----:B------:R-:W-:Y:S02]  /*290b0*/  IMAD.MOV.U32 R13, RZ, RZ, R53 ;  /* 0x000000ffff0d7224 */ /* 0x000fe400078e0035 */
[----:B------:R-:W-:-:S07]  /*290c0*/  IMAD.MOV.U32 R37, RZ, RZ, R14 ;  /* 0x000000ffff257224 */ /* 0x000fce00078e000e */
[----:B------:R-:W-:Y:S05]  /*290d0*/  WARPSYNC.COLLECTIVE R15, `(.L_x_2188) ;  /* 0x000000000f087348 */ /* 0x000fea0003c00000 */
[----:B------:R0:W1:Y:S02]  /*290e0*/  SHFL.IDX P6, R14, R13, R12, R11 ;  /* 0x0000000c0d0e7389 */ /* 0x00006400000c000b */
[----:B01----:R-:W-:Y:S01]  /*290f0*/  ENDCOLLECTIVE ;  /* 0x000000000000791b */ /* 0x003fe20003800000 */
.L_x_2188:
[----:B------:R-:W-:Y:S02]  /*29100*/  IMAD.MOV.U32 R13, RZ, RZ, R55 ;  /* 0x000000ffff0d7224 */ /* 0x000fe400078e0037 */
[----:B------:R-:W-:-:S07]  /*29110*/  IMAD.MOV.U32 R53, RZ, RZ, R14 ;  /* 0x000000ffff357224 */ /* 0x000fce00078e000e */
[----:B------:R-:W-:Y:S05]  /*29120*/  WARPSYNC.COLLECTIVE R15, `(.L_x_2189) ;  /* 0x000000000f087348 */ /* 0x000fea0003c00000 */
[----:B------:R0:W1:Y:S02]  /*29130*/  SHFL.IDX P6, R14, R13, R12, R11 ;  /* 0x0000000c0d0e7389 */ /* 0x00006400000c000b */
[----:B01----:R-:W-:Y:S01]  /*29140*/  ENDCOLLECTIVE ;  /* 0x000000000000791b */ /* 0x003fe20003800000 */
.L_x_2189:
[----:B------:R-:W-:Y:S02]  /*29150*/  IMAD.MOV.U32 R55, RZ, RZ, R14 ;  /* 0x000000ffff377224 */ /* 0x000fe400078e000e */
[----:B------:R-:W-:Y:S01]  /*29160*/  @!P1 IMAD.MOV.U32 R44, RZ, RZ, R24 ;  /* 0x000000ffff2c9224 */ /* 0x000fe200078e0018 */
[----:B------:R-:W-:Y:S01]  /*29170*/  @!P1 MOV R45, R25 ;  /* 0x00000019002d9202 */ /* 0x000fe20000000f00 */
[----:B------:R-:W-:Y:S02]  /*29180*/  @!P1 IMAD.MOV.U32 R46, RZ, RZ, R26 ;  /* 0x000000ffff2e9224 */ /* 0x000fe400078e001a */
[----:B------:R-:W-:Y:S02]  /*29190*/  @!P1 IMAD.MOV.U32 R47, RZ, RZ, R27 ;  /* 0x000000ffff2f9224 */ /* 0x000fe400078e001b */
[----:B------:R-:W-:Y:S02]  /*291a0*/  @!P1 IMAD.MOV.U32 R48, RZ, RZ, R32 ;  /* 0x000000ffff309224 */ /* 0x000fe400078e0020 */
[----:B------:R-:W-:-:S02]  /*291b0*/  @!P1 IMAD.MOV.U32 R49, RZ, RZ, R33 ;  /* 0x000000ffff319224 */ /* 0x000fc400078e0021 */
[----:B------:R-:W-:Y:S02]  /*291c0*/  @!P1 IMAD.MOV.U32 R50, RZ, RZ, R34 ;  /* 0x000000ffff329224 */ /* 0x000fe400078e0022 */
[----:B------:R-:W-:Y:S01]  /*291d0*/  @!P1 IMAD.MOV.U32 R51, RZ, RZ, R35 ;  /* 0x000000ffff339224 */ /* 0x000fe200078e0023 */
[----:B------:R-:W-:Y:S06]  /*291e0*/  BRA `(.L_x_2190) ;  /* 0xfffffe4400c47947 */ /* 0x000fec000383ffff */
.L_x_1847:
[----:B0-----:R0:W1:Y:S02]  /*291f0*/  SYNCS.PHASECHK.TRANS64.TRYWAIT P4, [R184+URZ+0x28400], R25 ;  /* 0x02840019b80075a7 */ /* 0x001064000808017f */
[----:B-1----:R-:W-:Y:S05]  /*29200*/  @!P4 NANOSLEEP.SYNCS 0x989680 ;  /* 0x009896800000c95d */ /* 0x002fea0003900000 */
[----:B------:R-:W1:Y:S02]  /*29210*/  @!P4 SYNCS.PHASECHK.TRANS64 P4, [R184+URZ+0x28400], R25 ;  /* 0x02840019b800c5a7 */ /* 0x000e64000808007f */
[----:B-1----:R-:W-:Y:S05]  /*29220*/  @!P4 BRA `(.L_x_1847) ;  /* 0xfffffffc00f0c947 */ /* 0x002fea000383ffff */
[----:B------:R-:W-:Y:S05]  /*29230*/  BRA `(.L_x_2191) ;  /* 0xfffffe4800307947 */ /* 0x000fea000383ffff */
.L_x_1857:
[----:B--2---:R2:W3:Y:S02]  /*29240*/  SYNCS.PHASECHK.TRANS64.TRYWAIT P1, [R5+URZ+0x28430], R8 ;  /* 0x02843008050075a7 */ /* 0x0044e4000802017f */
[----:B---3--:R-:W-:Y:S05]  /*29250*/  @!P1 NANOSLEEP.SYNCS 0x989680 ;  /* 0x009896800000995d */ /* 0x008fea0003900000 */
[----:B------:R-:W3:Y:S02]  /*29260*/  @!P1 SYNCS.PHASECHK.TRANS64 P1, [R5+URZ+0x28430], R8 ;  /* 0x02843008050095a7 */ /* 0x000ee4000802007f */
[----:B---3--:R-:W-:Y:S05]  /*29270*/  @!P1 BRA `(.L_x_1857) ;  /* 0xfffffffc00f09947 */ /* 0x008fea000383ffff */
[----:B------:R-:W-:Y:S05]  /*29280*/  BRA `(.L_x_1856) ;  /* 0xfffffe8800687947 */ /* 0x000fea000383ffff */
.L_x_1871:
[----:B-1----:R1:W2:Y:S02]  /*29290*/  SYNCS.PHASECHK.TRANS64.TRYWAIT P2, [R5+URZ+0x28450], R8 ;  /* 0x02845008050075a7 */ /* 0x0022a4000804017f */
[----:B--2---:R-:W-:Y:S05]  /*292a0*/  @!P2 NANOSLEEP.SYNCS 0x989680 ;  /* 0x009896800000a95d */ /* 0x004fea0003900000 */
[----:B------:R-:W2:Y:S02]  /*292b0*/  @!P2 SYNCS.PHASECHK.TRANS64 P2, [R5+URZ+0x28450], R8 ;  /* 0x028450080500a5a7 */ /* 0x000ea4000804007f */
[----:B--2---:R-:W-:Y:S05]  /*292c0*/  @!P2 BRA `(.L_x_1871) ;  /* 0xfffffffc00f0a947 */ /* 0x004fea000383ffff */
[----:B------:R-:W-:Y:S05]  /*292d0*/  BRA `(.L_x_1870) ;  /* 0xfffffea800d87947 */ /* 0x000fea000383ffff */
.L_x_1881:
[----:B-1----:R1:W2:Y:S02]  /*292e0*/  SYNCS.PHASECHK.TRANS64.TRYWAIT P2, [R10+URZ+0x28430], R9 ;  /* 0x028430090a0075a7 */ /* 0x0022a4000804017f */
[----:B--2---:R-:W-:Y:S05]  /*292f0*/  @!P2 NANOSLEEP.SYNCS 0x989680 ;  /* 0x009896800000a95d */ /* 0x004fea0003900000 */
[----:B------:R-:W2:Y:S02]  /*29300*/  @!P2 SYNCS.PHASECHK.TRANS64 P2, [R10+URZ+0x28430], R9 ;  /* 0x028430090a00a5a7 */ /* 0x000ea4000804007f */
[----:B--2---:R-:W-:Y:S05]  /*29310*/  @!P2 BRA `(.L_x_1881) ;  /* 0xfffffffc00f0a947 */ /* 0x004fea000383ffff */
[----:B------:R-:W-:Y:S05]  /*29320*/  BRA `(.L_x_1880) ;  /* 0xfffffeb0003c7947 */ /* 0x000fea000383ffff */
.L_x_1895:
[----:B---3--:R3:W4:Y:S02]  /*29330*/  SYNCS.PHASECHK.TRANS64.TRYWAIT P2, [R10+URZ+0x28450], R9 ;  /* 0x028450090a0075a7 */ /* 0x008724000804017f */
[----:B----4-:R-:W-:Y:S05]  /*29340*/  @!P2 NANOSLEEP.SYNCS 0x989680 ;  /* 0x009896800000a95d */ /* 0x010fea0003900000 */
[----:B------:R-:W4:Y:S02]  /*29350*/  @!P2 SYNCS.PHASECHK.TRANS64 P2, [R10+URZ+0x28450], R9 ;  /* 0x028450090a00a5a7 */ /* 0x000f24000804007f */
[----:B----4-:R-:W-:Y:S05]  /*29360*/  @!P2 BRA `(.L_x_1895) ;  /* 0xfffffffc00f0a947 */ /* 0x010fea000383ffff */
[----:B------:R-:W-:Y:S05]  /*29370*/  BRA `(.L_x_1894) ;  /* 0xfffffed400bc7947 */ /* 0x000fea000383ffff */
.L_x_1906:
[----:B-1----:R1:W2:Y:S02]  /*29380*/  SYNCS.PHASECHK.TRANS64.TRYWAIT P2, [R12+URZ+0x28430], R5 ;  /* 0x028430050c0075a7 */ /* 0x0022a4000804017f */
[----:B--2---:R-:W-:Y:S05]  /*29390*/  @!P2 NANOSLEEP.SYNCS 0x989680 ;  /* 0x009896800000a95d */ /* 0x004fea0003900000 */
[----:B------:R-:W2:Y:S02]  /*293a0*/  @!P2 SYNCS.PHASECHK.TRANS64 P2, [R12+URZ+0x28430], R5 ;  /* 0x028430050c00a5a7 */ /* 0x000ea4000804007f */
[----:B--2---:R-:W-:Y:S05]  /*293b0*/  @!P2 BRA `(.L_x_1906) ;  /* 0xfffffffc00f0a947 */ /* 0x004fea000383ffff */
[----:B------:R-:W-:Y:S05]  /*293c0*/  BRA `(.L_x_1905) ;  /* 0xfffffedc00307947 */ /* 0x000fea000383ffff */
.L_x_1912:
[----:B---3--:R3:W4:Y:S02]  /*293d0*/  SYNCS.PHASECHK.TRANS64.TRYWAIT P2, [R12+URZ+0x28450], R5 ;  /* 0x028450050c0075a7 */ /* 0x008724000804017f */
[----:B----4-:R-:W-:Y:S05]  /*293e0*/  @!P2 NANOSLEEP.SYNCS 0x989680 ;  /* 0x009896800000a95d */ /* 0x010fea0003900000 */
[----:B------:R-:W4:Y:S02]  /*293f0*/  @!P2 SYNCS.PHASECHK.TRANS64 P2, [R12+URZ+0x28450], R5 ;  /* 0x028450050c00a5a7 */ /* 0x000f24000804007f */
[----:B----4-:R-:W-:Y:S05]  /*29400*/  @!P2 BRA `(.L_x_1912) ;  /* 0xfffffffc00f0a947 */ /* 0x010fea000383ffff */
[----:B------:R-:W-:Y:S05]  /*29410*/  BRA `(.L_x_1911) ;  /* 0xfffffef800087947 */ /* 0x000fea000383ffff */
.L_x_1919:
[----:B0-----:R0:W2:Y:S02]  /*29420*/  SYNCS.PHASECHK.TRANS64.TRYWAIT P1, [R11+URZ+0x28430], R10 ;  /* 0x0284300a0b0075a7 */ /* 0x0010a4000802017f */
[----:B--2---:R-:W-:Y:S05]  /*29430*/  @!P1 NANOSLEEP.SYNCS 0x989680 ;  /* 0x009896800000995d */ /* 0x004fea0003900000 */
[----:B------:R-:W2:Y:S02]  /*29440*/  @!P1 SYNCS.PHASECHK.TRANS64 P1, [R11+URZ+0x28430], R10 ;  /* 0x0284300a0b0095a7 */ /* 0x000ea4000802007f */
[----:B--2---:R-:W-:Y:S05]  /*29450*/  @!P1 BRA `(.L_x_1919) ;  /* 0xfffffffc00f09947 */ /* 0x004fea000383ffff */
[----:B------:R-:W-:Y:S05]  /*29460*/  BRA `(.L_x_1918) ;  /* 0xfffffef800cc7947 */ /* 0x000fea000383ffff */
.L_x_1933:
[----:B---3--:R3:W4:Y:S02]  /*29470*/  SYNCS.PHASECHK.TRANS64.TRYWAIT P1, [R11+URZ+0x28450], R10 ;  /* 0x0284500a0b0075a7 */ /* 0x008724000802017f */
[----:B----4-:R-:W-:Y:S05]  /*29480*/  @!P1 NANOSLEEP.SYNCS 0x989680 ;  /* 0x009896800000995d */ /* 0x010fea0003900000 */
[----:B------:R-:W4:Y:S02]  /*29490*/  @!P1 SYNCS.PHASECHK.TRANS64 P1, [R11+URZ+0x28450], R10 ;  /* 0x0284500a0b0095a7 */ /* 0x000f24000802007f */
[----:B----4-:R-:W-:Y:S05]  /*294a0*/  @!P1 BRA `(.L_x_1933) ;  /* 0xfffffffc00f09947 */ /* 0x010fea000383ffff */
[----:B------:R-:W-:Y:S05]  /*294b0*/  BRA `(.L_x_1932) ;  /* 0xffffff20003c7947 */ /* 0x000fea000383ffff */
.L_x_1938:
[----:B------:R-:W-:Y:S02]  /*294c0*/  SEL R28, R9, R8, P0 ;  /* 0x00000008091c7207 */ /* 0x000fe40000000000 */
[----:B------:R-:W-:Y:S02]  /*294d0*/  SEL R8, R8, R9, P0 ;  /* 0x0000000908087207 */ /* 0x000fe40000000000 */
[----:B------:R-:W-:Y:S02]  /*294e0*/  SEL R32, R11, R12, P0 ;  /* 0x0000000c0b207207 */ /* 0x000fe40000000000 */
[----:B------:R-:W-:Y:S01]  /*294f0*/  SEL R9, R12, R11, P0 ;  /* 0x0000000b0c097207 */ /* 0x000fe20000000000 */
[----:B------:R-:W-:Y:S01]  /*29500*/  IMAD.MOV.U32 R11, RZ, RZ, 0x1c1f ;  /* 0x00001c1fff0b7424 */ /* 0x000fe200078e00ff */
[----:B------:R-:W-:Y:S02]  /*29510*/  SEL R40, R15, R38, P0 ;  /* 0x000000260f287207 */ /* 0x000fe40000000000 */
[----:B------:R-:W-:Y:S01]  /*29520*/  SEL R27, R38, R15, P0 ;  /* 0x0000000f261b7207 */ /* 0x000fe20000000000 */
[----:B------:R-:W-:Y:S01]  /*29530*/  IMAD.MOV.U32 R15, RZ, RZ, -0x1 ;  /* 0xffffffffff0f7424 */ /* 0x000fe200078e00ff */
[----:B-----5:R-:W-:-:S02]  /*29540*/  MOV R12, R3 ;  /* 0x00000003000c7202 */ /* 0x020fc40000000f00 */
[----:B------:R-:W-:Y:S02]  /*29550*/  SEL R36, R25, R14, P0 ;  /* 0x0000000e19247207 */ /* 0x000fe40000000000 */
[----:B------:R-:W-:-:S07]  /*29560*/  SEL R25, R14, R25, P0 ;  /* 0x000000190e197207 */ /* 0x000fce0000000000 */
[----:B0-----:R-:W-:Y:S05]  /*29570*/  WARPSYNC.COLLECTIVE R15, `(.L_x_2192) ;  /* 0x000000000f087348 */ /* 0x001fea0003c00000 */
[----:B------:R1:W2:Y:S02]  /*29580*/  SHFL.IDX P6, R14, R13, R12, R11 ;  /* 0x0000000c0d0e7389 */ /* 0x0002a400000c000b */
[----:B012---:R-:W-:Y:S01]  /*29590*/  ENDCOLLECTIVE ;  /* 0x000000000000791b */ /* 0x007fe20003800000 */
.L_x_2192:
        /* <DEDUP_REMOVED lines=8> */
[----:B------:R-:W-:Y:S01]  /*29620*/  SEL R58, R81, R80, P0 ;  /* 0x00000050513a7207 */ /* 0x000fe20000000000 */
        /* <DEDUP_REMOVED lines=10> */
.L_x_2193:
        /* <DEDUP_REMOVED lines=18> */
.L_x_2194:
        /* <DEDUP_REMOVED lines=19> */
.L_x_2195:
        /* <DEDUP_REMOVED lines=18> */
.L_x_2196:
[----:B------:R-:W-:Y:S02]  /*29a40*/  SEL R119, R124, R119, P0 ;  /* 0x000000777c777207 */ /* 0x000fe40000000000 */
[----:B------:R-:W-:Y:S02]  /*29a50*/  SEL R124, R127, R126, P0 ;  /* 0x0000007e7f7c7207 */ /* 0x000fe40000000000 */
[----:B------:R-:W-:Y:S02]  /*29a60*/  SEL R127, R126, R127, P0 ;  /* 0x0000007f7e7f7207 */ /* 0x000fe40000000000 */
[----:B------:R-:W-:Y:S02]  /*29a70*/  SEL R126, R133, R132, P0 ;  /* 0x00000084857e7207 */ /* 0x000fe40000000000 */
[----:B------:R-:W-:Y:S02]  /*29a80*/  SEL R133, R132, R133, P0 ;  /* 0x0000008584857207 */ /* 0x000fe40000000000 */
[----:B------:R-:W-:Y:S01]  /*29a90*/  SEL R4, R10, R37, P0 ;  /* 0x000000250a047207 */ /* 0x000fe20000000000 */
[----:B------:R-:W-:Y:S01]  /*29aa0*/  IMAD.MOV.U32 R13, RZ, RZ, R8 ;  /* 0x000000ffff0d7224 */ /* 0x000fe200078e0008 */
[----:B------:R-:W-:Y:S01]  /*29ab0*/  SEL R8, R26, R7, P0 ;  /* 0x000000071a087207 */ /* 0x000fe20000000000 */
[----:B------:R-:W-:-:S02]  /*29ac0*/  IMAD.MOV.U32 R12, RZ, RZ, R20 ;  /* 0x000000ffff0c7224 */ /* 0x000fc400078e0014 */
[----:B------:R-:W-:-:S07]  /*29ad0*/  IMAD.MOV.U32 R28, RZ, RZ, R14 ;  /* 0x000000ffff1c7224 */ /* 0x000fce00078e000e */
[----:B------:R-:W-:Y:S05]  /*29ae0*/  WARPSYNC.COLLECTIVE R15, `(.L_x_2197) ;  /* 0x000000000f087348 */ /* 0x000fea0003c00000 */
[----:B------:R0:W1:Y:S02]  /*29af0*/  SHFL.IDX P6, R14, R13, R12, R11 ;  /* 0x0000000c0d0e7389 */ /* 0x00006400000c000b */
[----:B01----:R-:W-:Y:S01]  /*29b00*/  ENDCOLLECTIVE ;  /* 0x000000000000791b */ /* 0x003fe20003800000 */
.L_x_2197:
[----:B------:R-:W-:Y:S02]  /*29b10*/  IMAD.MOV.U32 R13, RZ, RZ, R32 ;  /* 0x000000ffff0d7224 */ /* 0x000fe400078e0020 */
[----:B------:R-:W-:Y:S02]  /*29b20*/  IMAD.MOV.U32 R12, RZ, RZ, R3 ;  /* 0x000000ffff0c7224 */ /* 0x000fe400078e0003 */
[----:B------:R-:W-:-:S07]  /*29b30*/  IMAD.MOV.U32 R99, RZ, RZ, R14 ;  /* 0x000000ffff637224 */ /* 0x000fce00078e000e */
[----:B------:R-:W-:Y:S05]  /*29b40*/  WARPSYNC.COLLECTIVE R15, `(.L_x_2198) ;  /* 0x000000000f087348 */ /* 0x000fea0003c00000 */
[----:B------:R0:W1:Y:S02]  /*29b50*/  SHFL.IDX P6, R14, R13, R12, R11 ;  /* 0x0000000c0d0e7389 */ /* 0x00006400000c000b */
[----:B01----:R-:W-:Y:S01]  /*29b60*/  ENDCOLLECTIVE ;  /* 0x000000000000791b */ /* 0x003fe20003800000 */
.L_x_2198:
[----:B------:R-:W-:Y:S02]  /*29b70*/  IMAD.MOV.U32 R13, RZ, RZ, R9 ;  /* 0x000000ffff0d7224 */ /* 0x000fe400078e0009 */
[----:B------:R-:W-:Y:S01]  /*29b80*/  IMAD.MOV.U32 R12, RZ, RZ, R20 ;  /* 0x000000ffff0c7224 */ /* 0x000fe200078e0014 */
[----:B------:R-:W-:-:S07]  /*29b90*/  MOV R32, R14 ;  /* 0x0000000e00207202 */ /* 0x000fce0000000f00 */
[----:B------:R-:W-:Y:S05]  /*29ba0*/  WARPSYNC.COLLECTIVE R15, `(.L_x_2199) ;  /* 0x000000000f087348 */ /* 0x000fea0003c00000 */
[----:B------:R0:W1:Y:S02]  /*29bb0*/  SHFL.IDX P6, R14, R13, R12, R11 ;  /* 0x0000000c0d0e7389 */ /* 0x00006400000c000b */
[----:B01----:R-:W-:Y:S01]  /*29bc0*/  ENDCOLLECTIVE ;  /* 0x000000000000791b */ /* 0x003fe20003800000 */
.L_x_2199:
[----:B------:R-:W-:Y:S02]  /*29bd0*/  IMAD.MOV.U32 R13, RZ, RZ, R36 ;  /* 0x000000ffff0d7224 */ /* 0x000fe400078e0024 */
[----:B------:R-:W-:Y:S02]  /*29be0*/  IMAD.MOV.U32 R12, RZ, RZ, R3 ;  /* 0x000000ffff0c7224 */ /* 0x000fe400078e0003 */
[----:B------:R-:W-:-:S07]  /*29bf0*/  IMAD.MOV.U32 R9, RZ, RZ, R14 ;  /* 0x000000ffff097224 */ /* 0x000fce00078e000e */
[----:B------:R-:W-:Y:S05]  /*29c00*/  WARPSYNC.COLLECTIVE R15, `(.L_x_2200) ;  /* 0x000000000f087348 */ /* 0x000fea0003c00000 */
[----:B------:R0:W1:Y:S02]  /*29c10*/  SHFL.IDX P6, R14, R13, R12, R11 ;  /* 0x0000000c0d0e7389 */ /* 0x00006400000c000b */
[----:B01----:R-:W-:Y:S01]  /*29c20*/  ENDCOLLECTIVE ;  /* 0x000000000000791b */ /* 0x003fe20003800000 */
.L_x_2200:
[----:B------:R-:W-:Y:S01]  /*29c30*/  MOV R13, R25 ;  /* 0x00000019000d7202 */ /* 0x000fe20000000f00 */
[----:B------:R-:W-:Y:S02]  /*29c40*/  IMAD.MOV.U32 R12, RZ, RZ, R20 ;  /* 0x000000ffff0c7224 */ /* 0x000fe400078e0014 */
[----:B------:R-:W-:-:S07]  /*29c50*/  IMAD.MOV.U32 R30, RZ, RZ, R14 ;  /* 0x000000ffff1e7224 */ /* 0x000fce00078e000e */
[----:B------:R-:W-:Y:S05]  /*29c60*/  WARPSYNC.COLLECTIVE R15, `(.L_x_2201) ;  /* 0x000000000f087348 */ /* 0x000fea0003c00000 */
[----:B------:R0:W1:Y:S02]  /*29c70*/  SHFL.IDX P6, R14, R13, R12, R11 ;  /* 0x0000000c0d0e7389 */ /* 0x00006400000c000b */
[----:B01----:R-:W-:Y:S01]  /*29c80*/  ENDCOLLECTIVE ;  /* 0x000000000000791b */ /* 0x003fe20003800000 */
.L_x_2201:
[----:B------:R-:W-:Y:S02]  /*29c90*/  IMAD.MOV.U32 R13, RZ, RZ, R40 ;  /* 0x000000ffff0d7224 */ /* 0x000fe400078e0028 */
[----:B------:R-:W-:Y:S02]  /*29ca0*/  IMAD.MOV.U32 R12, RZ, RZ, R3 ;  /* 0x000000ffff0c7224 */ /* 0x000fe400078e0003 */
[----:B------:R-:W-:-:S07]  /*29cb0*/  IMAD.MOV.U32 R25, RZ, RZ, R14 ;  /* 0x000000ffff197224 */ /* 0x000fce00078e000e */
[----:B------:R-:W-:Y:S05]  /*29cc0*/  WARPSYNC.COLLECTIVE R15, `(.L_x_2202) ;  /* 0x000000000f087348 */ /* 0x000fea0003c00000 */
[----:B------:R0:W1:Y:S02]  /*29cd0*/  SHFL.IDX P6, R14, R13, R12, R11 ;  /* 0x0000000c0d0e7389 */ /* 0x00006400000c000b */
[----:B01----:R-:W-:Y:S01]  /*29ce0*/  ENDCOLLECTIVE ;  /* 0x000000000000791b */ /* 0x003fe20003800000 */
.L_x_2202:
[----:B------:R-:W-:Y:S01]  /*29cf0*/  IMAD.MOV.U32 R13, RZ, RZ, R27 ;  /* 0x000000ffff0d7224 */ /* 0x000fe200078e001b */
[----:B------:R-:W-:Y:S01]  /*29d00*/  MOV R12, R20 ;  /* 0x00000014000c7202 */ /* 0x000fe20000000f00 */
[----:B------:R-:W-:-:S07]  /*29d10*/  IMAD.MOV.U32 R34, RZ, RZ, R14 ;  /* 0x000000ffff227224 */ /* 0x000fce00078e000e */
[----:B------:R-:W-:Y:S05]  /*29d20*/  WARPSYNC.COLLECTIVE R15, `(.L_x_2203) ;  /* 0x000000000f087348 */ /* 0x000fea0003c00000 */
[----:B------:R0:W1:Y:S02]  /*29d30*/  SHFL.IDX P6, R14, R13, R12, R11 ;  /* 0x0000000c0d0e7389 */ /* 0x00006400000c000b */
[----:B01----:R-:W-:Y:S01]  /*29d40*/  ENDCOLLECTIVE ;  /* 0x000000000000791b */ /* 0x003fe20003800000 */
.L_x_2203:
[----:B------:R-:W-:Y:S02]  /*29d50*/  IMAD.MOV.U32 R13, RZ, RZ, R38 ;  /* 0x000000ffff0d7224 */ /* 0x000fe400078e0026 */
[----:B------:R-:W-:Y:S02]  /*29d60*/  IMAD.MOV.U32 R12, RZ, RZ, R3 ;  /* 0x000000ffff0c7224 */ /* 0x000fe400078e0003 */
[----:B------:R-:W-:-:S07]  /*29d70*/  IMAD.MOV.U32 R27, RZ, RZ, R14 ;  /* 0x000000ffff1b7224 */ /* 0x000fce00078e000e */
[----:B------:R-:W-:Y:S05]  /*29d80*/  WARPSYNC.COLLECTIVE R15, `(.L_x_2204) ;  /* 0x000000000f087348 */ /* 0x000fea0003c00000 */
[----:B------:R0:W1:Y:S02]  /*29d90*/  SHFL.IDX P6, R14, R13, R12, R11 ;  /* 0x0000000c0d0e7389 */ /* 0x00006400000c000b */
[----:B01----:R-:W-:Y:S01]  /*29da0*/  ENDCOLLECTIVE ;  /* 0x000000000000791b */ /* 0x003fe20003800000 */
.L_x_2204:
[----:B------:R-:W-:Y:S02]  /*29db0*/  IMAD.MOV.U32 R13, RZ, RZ, R29 ;  /* 0x000000ffff0d7224 */ /* 0x000fe400078e001d */
[----:B------:R-:W-:Y:S02]  /*29dc0*/  IMAD.MOV.U32 R12, RZ, RZ, R20 ;  /* 0x000000ffff0c7224 */ /* 0x000fe400078e0014 */
[----:B------:R-:W-:-:S07]  /*29dd0*/  IMAD.MOV.U32 R38, RZ, RZ, R14 ;  /* 0x000000ffff267224 */ /* 0x000fce00078e000e */
[----:B------:R-:W-:Y:S05]  /*29de0*/  WARPSYNC.COLLECTIVE R15, `(.L_x_2205) ;  /* 0x000000000f087348 */ /* 0x000fea0003c00000 */
[----:B------:R0:W1:Y:S02]  /*29df0*/  SHFL.IDX P6, R14, R13, R12, R11 ;  /* 0x0000000c0d0e7389 */ /* 0x00006400000c000b */
[----:B01----:R-:W-:Y:S01]  /*29e00*/  ENDCOLLECTIVE ;  /* 0x000000000000791b */ /* 0x003fe20003800000 */
.L_x_2205:
[----:B------:R-:W-:Y:S02]  /*29e10*/  IMAD.MOV.U32 R13, RZ, RZ, R44 ;  /* 0x000000ffff0d7224 */ /* 0x000fe400078e002c */
[----:B------:R-:W-:Y:S01]  /*29e20*/  IMAD.MOV.U32 R12, RZ, RZ, R3 ;  /* 0x000000ffff0c7224 */ /* 0x000fe200078e0003 */
[----:B------:R-:W-:-:S07]  /*29e30*/  MOV R29, R14 ;  /* 0x0000000e001d7202 */ /* 0x000fce0000000f00 */
[----:B------:R-:W-:Y:S05]  /*29e40*/  WARPSYNC.COLLECTIVE R15, `(.L_x_2206) ;  /* 0x000000000f087348 */ /* 0x000fea0003c00000 */
[----:B------:R0:W1:Y:S02]  /*29e50*/  SHFL.IDX P6, R14, R13, R12, R11 ;  /* 0x0000000c0d0e7389 */ /* 0x00006400000c000b */
[----:B01----:R-:W-:Y:S01]  /*29e60*/  ENDCOLLECTIVE ;  /* 0x000000000000791b */ /* 0x003fe20003800000 */
.L_x_2206:
[----:B------:R-:W-:Y:S02]  /*29e70*/  SEL R36, R38, R29, P0 ;  /* 0x0000001d26247207 */ /* 0x000fe40000000000 */
[----:B------:R-:W-:Y:S01]  /*29e80*/  SEL R38, R29, R38, P0 ;  /* 0x000000261d267207 */ /* 0x000fe20000000000 */
[----:B------:R-:W-:Y:S02]  /*29e90*/  IMAD.MOV.U32 R13, RZ, RZ, R31 ;  /* 0x000000ffff0d7224 */ /* 0x000fe400078e001f */
[----:B------:R-:W-:Y:S02]  /*29ea0*/  IMAD.MOV.U32 R12, RZ, RZ, R20 ;  /* 0x000000ffff0c7224 */ /* 0x000fe400078e0014 */
[----:B------:R-:W-:-:S07]  /*29eb0*/  IMAD.MOV.U32 R42, RZ, RZ, R14 ;  /* 0x000000ffff2a7224 */ /* 0x000fce00078e000e */
[----:B------:R-:W-:Y:S05]  /*29ec0*/  WARPSYNC.COLLECTIVE R15, `(.L_x_2207) ;  /* 0x000000000f087348 */ /* 0x000fea0003c00000 */
[----:B------:R0:W1:Y:S02]  /*29ed0*/  SHFL.IDX P6, R14, R13, R12, R11 ;  /* 0x0000000c0d0e7389 */ /* 0x00006400000c000b */
[----:B01----:R-:W-:Y:S01]  /*29ee0*/  ENDCOLLECTIVE ;  /* 0x000000000000791b */ /* 0x003fe20003800000 */
.L_x_2207:
[----:B------:R-:W-:Y:S01]  /*29ef0*/  MOV R13, R48 ;  /* 0x00000030000d7202 */ /* 0x000fe20000000f00 */
[----:B------:R-:W-:Y:S02]  /*29f00*/  IMAD.MOV.U32 R12, RZ, RZ, R3 ;  /* 0x000000ffff0c7224 */ /* 0x000fe400078e0003 */
[----:B------:R-:W-:-:S07]  /*29f10*/  IMAD.MOV.U32 R31, RZ, RZ, R14 ;  /* 0x000000ffff1f7224 */ /* 0x000fce00078e000e */
[----:B------:R-:W-:Y:S05]  /*29f20*/  WARPSYNC.COLLECTIVE R15, `(.L_x_2208) ;  /* 0x000000000f087348 */ /* 0x000fea0003c00000 */
[----:B------:R0:W1:Y:S02]  /*29f30*/  SHFL.IDX P6, R14, R13, R12, R11 ;  /* 0x0000000c0d0e7389 */ /* 0x00006400000c000b */
[----:B01----:R-:W-:Y:S01]  /*29f40*/  ENDCOLLECTIVE ;  /* 0x000000000000791b */ /* 0x003fe20003800000 */
.L_x_2208:
        /* <DEDUP_REMOVED lines=8> */
.L_x_2209:
[----:B------:R-:W-:Y:S01]  /*29fd0*/  IMAD.MOV.U32 R13, RZ, RZ, R50 ;  /* 0x000000ffff0d7224 */ /* 0x000fe200078e0032 */
[----:B------:R-:W-:Y:S01]  /*29fe0*/  MOV R12, R3 ;  /* 0x00000003000c7202 */ /* 0x000fe20000000f00 */
[----:B------:R-:W-:-:S07]  /*29ff0*/  IMAD.MOV.U32 R33, RZ, RZ, R14 ;  /* 0x000000ffff217224 */ /* 0x000fce00078e000e */
[----:B------:R-:W-:Y:S05]  /*2a000*/  WARPSYNC.COLLECTIVE R15, `(.L_x_2210) ;  /* 0x000000000f087348 */ /* 0x000fea0003c00000 */
[----:B------:R0:W1:Y:S02]  /*2a010*/  SHFL.IDX P6, R14, R13, R12, R11 ;  /* 0x0000000c0d0e7389 */ /* 0x00006400000c000b */
[----:B01----:R-:W-:Y:S01]  /*2a020*/  ENDCOLLECTIVE ;  /* 0x000000000000791b */ /* 0x003fe20003800000 */
.L_x_2210:
        /* <DEDUP_REMOVED lines=8> */
.L_x_2211:
[----:B------:R-:W-:Y:S02]  /*2a0b0*/  IMAD.MOV.U32 R13, RZ, RZ, R52 ;  /* 0x000000ffff0d7224 */ /* 0x000fe400078e0034 */
[----:B------:R-:W-:Y:S02]  /*2a0c0*/  IMAD.MOV.U32 R12, RZ, RZ, R3 ;  /* 0x000000ffff0c7224 */ /* 0x000fe400078e0003 */
[----:B------:R-:W-:-:S07]  /*2a0d0*/  IMAD.MOV.U32 R45, RZ, RZ, R14 ;  /* 0x000000ffff2d7224 */ /* 0x000fce00078e000e */
[----:B------:R-:W-:Y:S05]  /*2a0e0*/  WARPSYNC.COLLECTIVE R15, `(.L_x_2212) ;  /* 0x000000000f087348 */ /* 0x000fea0003c00000 */
[----:B------:R0:W1:Y:S02]  /*2a0f0*/  SHFL.IDX P6, R14, R13, R12, R11 ;  /* 0x0000000c0d0e7389 */ /* 0x00006400000c000b */
[----:B01----:R-:W-:Y:S01]  /*2a100*/  ENDCOLLECTIVE ;  /* 0x000000000000791b */ /* 0x003fe20003800000 */
.L_x_2212:
[----:B------:R-:W-:Y:S02]  /*2a110*/  SEL R48, R50, R45, P0 ;  /* 0x0000002d32307207 */ /* 0x000fe40000000000 */
[----:B------:R-:W-:Y:S01]  /*2a120*/  SEL R50, R45, R50, P0 ;  /* 0x000000322d327207 */ /* 0x000fe20000000000 */
[----:B------:R-:W-:Y:S02]  /*2a130*/  IMAD.MOV.U32 R13, RZ, RZ, R61 ;  /* 0x000000ffff0d7224 */ /* 0x000fe400078e003d */
[----:B------:R-:W-:Y:S01]  /*2a140*/  IMAD.MOV.U32 R12, RZ, RZ, R20 ;  /* 0x000000ffff0c7224 */ /* 0x000fe200078e0014 */
[----:B------:R-:W-:-:S07]  /*2a150*/  MOV R54, R14 ;  /* 0x0000000e00367202 */ /* 0x000fce0000000f00 */
[----:B------:R-:W-:Y:S05]  /*2a160*/  WARPSYNC.COLLECTIVE R15, `(.L_x_2213) ;  /* 0x000000000f087348 */ /* 0x000fea0003c00000 */
[----:B------:R0:W1:Y:S02]  /*2a170*/  SHFL.IDX P6, R14, R13, R12, R11 ;  /* 0x0000000c0d0e7389 */ /* 0x00006400000c000b */
[----:B01----:R-:W-:Y:S01]  /*2a180*/  ENDCOLLECTIVE ;  /* 0x000000000000791b */ /* 0x003fe20003800000 */
.L_x_2213:
[----:B------:R-:W-:Y:S02]  /*2a190*/  IMAD.MOV.U32 R13, RZ, RZ, R58 ;  /* 0x000000ffff0d7224 */ /* 0x000fe400078e003a */
[----:B------:R-:W-:Y:S02]  /*2a1a0*/  IMAD.MOV.U32 R12, RZ, RZ, R3 ;  /* 0x000000ffff0c7224 */ /* 0x000fe400078e0003 */
[----:B------:R-:W-:-:S07]  /*2a1b0*/  IMAD.MOV.U32 R61, RZ, RZ, R14 ;  /* 0x000000ffff3d7224 */ /* 0x000fce00078e000e */
[----:B------:R-:W-:Y:S05]  /*2a1c0*/  WARPSYNC.COLLECTIVE R15, `(.L_x_2214) ;  /* 0x000000000f087348 */ /* 0x000fea0003c00000 */
[----:B------:R0:W1:Y:S02]  /*2a1d0*/  SHFL.IDX P6, R14, R13, R12, R11 ;  /* 0x0000000c0d0e7389 */ /* 0x00006400000c000b */
[----:B01----:R-:W-:Y:S01]  /*2a1e0*/  ENDCOLLECTIVE ;  /* 0x000000000000791b */ /* 0x003fe20003800000 */
.L_x_2214:
        /* <DEDUP_REMOVED lines=8> */
.L_x_2215:
[----:B------:R-:W-:Y:S02]  /*2a270*/  IMAD.MOV.U32 R13, RZ, RZ, R56 ;  /* 0x000000ffff0d7224 */ /* 0x000fe400078e0038 */
[----:B------:R-:W-:Y:S02]  /*2a280*/  IMAD.MOV.U32 R12, RZ, RZ, R3 ;  /* 0x000000ffff0c7224 */ /* 0x000fe400078e0003 */
[----:B------:R-:W-:-:S07]  /*2a290*/  IMAD.MOV.U32 R81, RZ, RZ, R14 ;  /* 0x000000ffff517224 */ /* 0x000fce00078e000e */
[----:B------:R-:W-:Y:S05]  /*2a2a0*/  WARPSYNC.COLLECTIVE R15, `(.L_x_2216) ;  /* 0x000000000f087348 */ /* 0x000fea0003c00000 */
[----:B------:R0:W1:Y:S02]  /*2a2b0*/  SHFL.IDX P6, R14, R13, R12, R11 ;  /* 0x0000000c0d0e7389 */ /* 0x00006400000c000b */
[----:B01----:R-:W-:Y:S01]  /*2a2c0*/  ENDCOLLECTIVE ;  /* 0x000000000000791b */ /* 0x003fe20003800000 */
.L_x_2216:
[----:B------:R-:W-:Y:S02]  /*2a2d0*/  SEL R56, R58, R81, P0 ;  /* 0x000000513a387207 */ /* 0x000fe40000000000 */
[----:B------:R-:W-:Y:S01]  /*2a2e0*/  SEL R58, R81, R58, P0 ;  /* 0x0000003a513a7207 */ /* 0x000fe20000000000 */
[----:B------:R-:W-:Y:S01]  /*2a2f0*/  IMAD.MOV.U32 R13, RZ, RZ, R85 ;  /* 0x000000ffff0d7224 */ /* 0x000fe200078e0055 */
[----:B------:R-:W-:Y:S01]  /*2a300*/  MOV R12, R20 ;  /* 0x00000014000c7202 */ /* 0x000fe20000000f00 */
[----:B------:R-:W-:-:S07]  /*2a310*/  IMAD.MOV.U32 R62, RZ, RZ, R14 ;  /* 0x000000ffff3e7224 */ /* 0x000fce00078e000e */
[----:B------:R-:W-:Y:S05]  /*2a320*/  WARPSYNC.COLLECTIVE R15, `(.L_x_2217) ;  /* 0x000000000f087348 */ /* 0x000fea0003c00000 */
[----:B------:R0:W1:Y:S02]  /*2a330*/  SHFL.IDX P6, R14, R13, R12, R11 ;  /* 0x0000000c0d0e7389 */ /* 0x00006400000c000b */
[----:B01----:R-:W-:Y:S01]  /*2a340*/  ENDCOLLECTIVE ;  /* 0x000000000000791b */ /* 0x003fe20003800000 */
.L_x_2217:
[----:B------:R-:W-:Y:S02]  /*2a350*/  IMAD.MOV.U32 R13, RZ, RZ, R66 ;  /* 0x000000ffff0d7224 */ /* 0x000fe400078e0042 */
[----:B------:R-:W-:Y:S02]  /*2a360*/  IMAD.MOV.U32 R12, RZ, RZ, R3 ;  /* 0x000000ffff0c7224 */ /* 0x000fe400078e0003 */
[----:B------:R-:W-:-:S07]  /*2a370*/  IMAD.MOV.U32 R85, RZ, RZ, R14 ;  /* 0x000000ffff557224 */ /* 0x000fce00078e000e */
[----:B------:R-:W-:Y:S05]  /*2a380*/  WARPSYNC.COLLECTIVE R15, `(.L_x_2218) ;  /* 0x000000000f087348 */ /* 0x000fea0003c00000 */
[----:B------:R0:W1:Y:S02]  /*2a390*/  SHFL.IDX P6, R14, R13, R12, R11 ;  /* 0x0000000c0d0e7389 */ /* 0x00006400000c000b */
[----:B01----:R-:W-:Y:S01]  /*2a3a0*/  ENDCOLLECTIVE ;  /* 0x000000000000791b */ /* 0x003fe20003800000 */
.L_x_2218:
[----:B------:R-:W-:Y:S02]  /*2a3b0*/  IMAD.MOV.U32 R13, RZ, RZ, R79 ;  /* 0x000000ffff0d7224 */ /* 0x000fe400078e004f */
[----:B------:R-:W-:Y:S02]  /*2a3c0*/  IMAD.MOV.U32 R12, RZ, RZ, R20 ;  /* 0x000000ffff0c7224 */ /* 0x000fe400078e0014 */
[----:B------:R-:W-:-:S07]  /*2a3d0*/  IMAD.MOV.U32 R66, RZ, RZ, R14 ;  /* 0x000000ffff427224 */ /* 0x000fce00078e000e */
[----:B------:R-:W-:Y:S05]  /*2a3e0*/  WARPSYNC.COLLECTIVE R15, `(.L_x_2219) ;  /* 0x000000000f087348 */ /* 0x000fea0003c00000 */
[----:B------:R0:W1:Y:S02]  /*2a3f0*/  SHFL.IDX P6, R14, R13, R12, R11 ;  /* 0x0000000c0d0e7389 */ /* 0x00006400000c000b */
[----:B01----:R-:W-:Y:S01]  /*2a400*/  ENDCOLLECTIVE ;  /* 0x000000000000791b */ /* 0x003fe20003800000 */
.L_x_2219:
[----:B------:R-:W-:Y:S01]  /*2a410*/  IMAD.MOV.U32 R13, RZ, RZ, R60 ;  /* 0x000000ffff0d7224 */ /* 0x000fe200078e003c */
[----:B------:R-:W-:Y:S01]  /*2a420*/  SEL R60, R62, R85, P0 ;  /* 0x000000553e3c7207 */ /* 0x000fe20000000000 */
[----:B------:R-:W-:Y:S01]  /*2a430*/  IMAD.MOV.U32 R12, RZ, RZ, R3 ;  /* 0x000000ffff0c7224 */ /* 0x000fe200078e0003 */
[----:B------:R-:W-:Y:S02]  /*2a440*/  SEL R62, R85, R62, P0 ;  /* 0x0000003e553e7207 */ /* 0x000fe40000000000 */
[----:B------:R-:W-:-:S07]  /*2a450*/  MOV R79, R14 ;  /* 0x0000000e004f7202 */ /* 0x000fce0000000f00 */
[----:B------:R-:W-:Y:S05]  /*2a460*/  WARPSYNC.COLLECTIVE R15, `(.L_x_2220) ;  /* 0x000000000f087348 */ /* 0x000fea0003c00000 */
[----:B------:R0:W1:Y:S02]  /*2a470*/  SHFL.IDX P6, R14, R13, R12, R11 ;  /* 0x0000000c0d0e7389 */ /* 0x00006400000c000b */
[----:B01----:R-:W-:Y:S01]  /*2a480*/  ENDCOLLECTIVE ;  /* 0x000000000000791b */ /* 0x003fe20003800000 */
.L_x_2220:
[----:B------:R-:W-:Y:S02]  /*2a490*/  IMAD.MOV.U32 R13, RZ, RZ, R57 ;  /* 0x000000ffff0d7224 */ /* 0x000fe400078e0039 */
[----:B------:R-:W-:Y:S02]  /*2a4a0*/  IMAD.MOV.U32 R12, RZ, RZ, R20 ;  /* 0x000000ffff0c7224 */ /* 0x000fe400078e0014 */
[----:B------:R-:W-:-:S07]  /*2a4b0*/  IMAD.MOV.U32 R70, RZ, RZ, R14 ;  /* 0x000000ffff467224 */ /* 0x000fce00078e000e */
[----:B------:R-:W-:Y:S05]  /*2a4c0*/  WARPSYNC.COLLECTIVE R15, `(.L_x_2221) ;  /* 0x000000000f087348 */ /* 0x000fea0003c00000 */
[----:B------:R0:W1:Y:S02]  /*2a4d0*/  SHFL.IDX P6, R14, R13, R12, R11 ;  /* 0x0000000c0d0e7389 */ /* 0x00006400000c000b */
[----:B01----:R-:W-:Y:S01]  /*2a4e0*/  ENDCOLLECTIVE ;  /* 0x000000000000791b */ /* 0x003fe20003800000 */
.L_x_2221:
[----:B------:R-:W-:Y:S01]  /*2a4f0*/  MOV R13, R74 ;  /* 0x0000004a000d7202 */ /* 0x000fe20000000f00 */
[----:B------:R-:W-:Y:S02]  /*2a500*/  IMAD.MOV.U32 R12, RZ, RZ, R3 ;  /* 0x000000ffff0c7224 */ /* 0x000fe400078e0003 */
[----:B------:R-:W-:-:S07]  /*2a510*/  IMAD.MOV.U32 R57, RZ, RZ, R14 ;  /* 0x000000ffff397224 */ /* 0x000fce00078e000e */
[----:B------:R-:W-:Y:S05]  /*2a520*/  WARPSYNC.COLLECTIVE R15, `(.L_x_2222) ;  /* 0x000000000f087348 */ /* 0x000fea0003c00000 */
[----:B------:R0:W1:Y:S02]  /*2a530*/  SHFL.IDX P6, R14, R13, R12, R11 ;  /* 0x0000000c0d0e7389 */ /* 0x00006400000c000b */
[----:B01----:R-:W-:Y:S01]  /*2a540*/  ENDCOLLECTIVE ;  /* 0x000000000000791b */ /* 0x003fe20003800000 */
.L_x_2222:
[----:B------:R-:W-:Y:S02]  /*2a550*/  IMAD.MOV.U32 R13, RZ, RZ, R41 ;  /* 0x000000ffff0d7224 */ /* 0x000fe400078e0029 */
[----:B------:R-:W-:Y:S02]  /*2a560*/  IMAD.MOV.U32 R12, RZ, RZ, R20 ;  /* 0x000000ffff0c7224 */ /* 0x000fe400078e0014 */
[----:B------:R-:W-:-:S07]  /*2a570*/  IMAD.MOV.U32 R74, RZ, RZ, R14 ;  /* 0x000000ffff4a7224 */ /* 0x000fce00078e000e */
[----:B------:R-:W-:Y:S05]  /*2a580*/  WARPSYNC.COLLECTIVE R15, `(.L_x_2223) ;  /* 0x000000000f087348 */ /* 0x000fea0003c00000 */
[----:B------:R0:W1:Y:S02]  /*2a590*/  SHFL.IDX P6, R14, R13, R12, R11 ;  /* 0x0000000c0d0e7389 */ /* 0x00006400000c000b */
[----:B01----:R-:W-:Y:S01]  /*2a5a0*/  ENDCOLLECTIVE ;  /* 0x000000000000791b */ /* 0x003fe20003800000 */
.L_x_2223:
[----:B------:R-:W-:Y:S01]  /*2a5b0*/  IMAD.MOV.U32 R13, RZ, RZ, R80 ;  /* 0x000000ffff0d7224 */ /* 0x000fe200078e0050 */
[----:B------:R-:W-:Y:S01]  /*2a5c0*/  MOV R12, R3 ;  /* 0x00000003000c7202 */ /* 0x000fe20000000f00 */
[----:B------:R-:W-:-:S07]  /*2a5d0*/  IMAD.MOV.U32 R41, RZ, RZ, R14 ;  /* 0x000000ffff297224 */ /* 0x000fce00078e000e */
[----:B------:R-:W-:Y:S05]  /*2a5e0*/  WARPSYNC.COLLECTIVE R15, `(.L_x_2224) ;  /* 0x000000000f087348 */ /* 0x000fea0003c00000 */
[----:B------:R0:W1:Y:S02]  /*2a5f0*/  SHFL.IDX P6, R14, R13, R12, R11 ;  /* 0x0000000c0d0e7389 */ /* 0x00006400000c000b */
[----:B01----:R-:W-:Y:S01]  /*2a600*/  ENDCOLLECTIVE ;  /* 0x000000000000791b */ /* 0x003fe20003800000 */
.L_x_2224:
[----:B------:R-:W-:Y:S02]  /*2a610*/  IMAD.MOV.U32 R13, RZ, RZ, R53 ;  /* 0x000000ffff0d7224 */ /* 0x000fe400078e0035 */
[----:B------:R-:W-:Y:S02]  /*2a620*/  IMAD.MOV.U32 R12, RZ, RZ, R20 ;  /* 0x000000ffff0c7224 */ /* 0x000fe400078e0014 */
[----:B------:R-:W-:-:S07]  /*2a630*/  IMAD.MOV.U32 R80, RZ, RZ, R14 ;  /* 0x000000ffff507224 */ /* 0x000fce00078e000e */
[----:B------:R-:W-:Y:S05]  /*2a640*/  WARPSYNC.COLLECTIVE R15, `(.L_x_2225) ;  /* 0x000000000f087348 */ /* 0x000fea0003c00000 */
[----:B------:R0:W1:Y:S02]  /*2a650*/  SHFL.IDX P6, R14, R13, R12, R11 ;  /* 0x0000000c0d0e7389 */ /* 0x00006400000c000b */
[----:B01----:R-:W-:Y:S01]  /*2a660*/  ENDCOLLECTIVE ;  /* 0x000000000000791b */ /* 0x003fe20003800000 */
.L_x_2225:
[----:B------:R-:W-:Y:S01]  /*2a670*/  IMAD.MOV.U32 R13, RZ, RZ, R64 ;  /* 0x000000ffff0d7224 */ /* 0x000fe200078e0040 */
[----:B------:R-:W-:Y:S01]  /*2a680*/  SEL R64, R66, R79, P0 ;  /* 0x0000004f42407207 */ /* 0x000fe20000000000 */
[----:B------:R-:W-:Y:S01]  /*2a690*/  IMAD.MOV.U32 R12, RZ, RZ, R3 ;  /* 0x000000ffff0c7224 */ /* 0x000fe200078e0003 */
[----:B------:R-:W-:Y:S01]  /*2a6a0*/  SEL R66, R79, R66, P0 ;  /* 0x000000424f427207 */ /* 0x000fe20000000000 */
[----:B------:R-:W-:-:S07]  /*2a6b0*/  IMAD.MOV.U32 R53, RZ, RZ, R14 ;  /* 0x000000ffff357224 */ /* 0x000fce00078e000e */
[----:B------:R-:W-:Y:S05]  /*2a6c0*/  WARPSYNC.COLLECTIVE R15, `(.L_x_2226) ;  /* 0x000000000f087348 */ /* 0x000fea0003c00000 */
[----:B------:R0:W1:Y:S02]  /*2a6d0*/  SHFL.IDX P6, R14, R13, R12, R11 ;  /* 0x0000000c0d0e7389 */ /* 0x00006400000c000b */
[----:B01----:R-:W-:Y:S01]  /*2a6e0*/  ENDCOLLECTIVE ;  /* 0x000000000000791b */ /* 0x003fe20003800000 */
.L_x_2226:
[----:B------:R-:W-:Y:S02]  /*2a6f0*/  IMAD.MOV.U32 R13, RZ, RZ, R73 ;  /* 0x000000ffff0d7224 */ /* 0x000fe400078e0049 */
[----:B------:R-:W-:Y:S01]  /*2a700*/  IMAD.MOV.U32 R12, RZ, RZ, R20 ;  /* 0x000000ffff0c7224 */ /* 0x000fe200078e0014 */
[----:B------:R-:W-:-:S07]  /*2a710*/  MOV R78, R14 ;  /* 0x0000000e004e7202 */ /* 0x000fce0000000f00 */
[----:B------:R-:W-:Y:S05]  /*2a720*/  WARPSYNC.COLLECTIVE R15, `(.L_x_2227) ;  /* 0x000000000f087348 */ /* 0x000fea0003c00000 */
[----:B------:R0:W1:Y:S02]  /*2a730*/  SHFL.IDX P6, R14, R13, R12, R11 ;  /* 0x0000000c0d0e7389 */ /* 0x00006400000c000b */
[----:B01----:R-:W-:Y:S01]  /*2a740*/  ENDCOLLECTIVE ;  /* 0x000000000000791b */ /* 0x003fe20003800000 */
.L_x_2227:
        /* <DEDUP_REMOVED lines=8> */
.L_x_2228:
[----:B------:R-:W-:Y:S01]  /*2a7d0*/  MOV R13, R83 ;  /* 0x00000053000d7202 */ /* 0x000fe20000000f00 */
[----:B------:R-:W-:Y:S02]  /*2a7e0*/  IMAD.MOV.U32 R12, RZ, RZ, R20 ;  /* 0x000000ffff0c7224 */ /* 0x000fe400078e0014 */
[----:B------:R-:W-:-:S07]  /*2a7f0*/  IMAD.MOV.U32 R69, RZ, RZ, R14 ;  /* 0x000000ffff457224 */ /* 0x000fce00078e000e */
[----:B------:R-:W-:Y:S05]  /*2a800*/  WARPSYNC.COLLECTIVE R15, `(.L_x_2229) ;  /* 0x000000000f087348 */ /* 0x000fea0003c00000 */
[----:B------:R0:W1:Y:S02]  /*2a810*/  SHFL.IDX P6, R14, R13, R12, R11 ;  /* 0x0000000c0d0e7389 */ /* 0x00006400000c000b */
[----:B01----:R-:W-:Y:S01]  /*2a820*/  ENDCOLLECTIVE ;  /* 0x000000000000791b */ /* 0x003fe20003800000 */
.L_x_2229:
        /* <DEDUP_REMOVED lines=8> */
.L_x_2230:
[----:B------:R-:W-:Y:S01]  /*2a8b0*/  IMAD.MOV.U32 R13, RZ, RZ, R105 ;  /* 0x000000ffff0d7224 */ /* 0x000fe200078e0069 */
[----:B------:R-:W-:Y:S01]  /*2a8c0*/  MOV R12, R20 ;  /* 0x00000014000c7202 */ /* 0x000fe20000000f00 */
[----:B------:R-:W-:-:S07]  /*2a8d0*/  IMAD.MOV.U32 R65, RZ, RZ, R14 ;  /* 0x000000ffff417224 */ /* 0x000fce00078e000e */
[----:B------:R-:W-:Y:S05]  /*2a8e0*/  WARPSYNC.COLLECTIVE R15, `(.L_x_2231) ;  /* 0x000000000f087348 */ /* 0x000fea0003c00000 */
[----:B------:R0:W1:Y:S02]  /*2a8f0*/  SHFL.IDX P6, R14, R13, R12, R11 ;  /* 0x0000000c0d0e7389 */ /* 0x00006400000c000b */
[----:B01----:R-:W-:Y:S01]  /*2a900*/  ENDCOLLECTIVE ;  /* 0x000000000000791b */ /* 0x003fe20003800000 */
.L_x_2231:
[----:B------:R-:W-:Y:S02]  /*2a910*/  IMAD.MOV.U32 R13, RZ, RZ, R104 ;  /* 0x000000ffff0d7224 */ /* 0x000fe400078e0068 */
[----:B------:R-:W-:Y:S02]  /*2a920*/  IMAD.MOV.U32 R12, RZ, RZ, R3 ;  /* 0x000000ffff0c7224 */ /* 0x000fe400078e0003 */
[----:B------:R-:W-:-:S07]  /*2a930*/  IMAD.MOV.U32 R102, RZ, RZ, R14 ;  /* 0x000000ffff667224 */ /* 0x000fce00078e000e */
[----:B------:R-:W-:Y:S05]  /*2a940*/  WARPSYNC.COLLECTIVE R15, `(.L_x_2232) ;  /* 0x000000000f087348 */ /* 0x000fea0003c00000 */
[----:B------:R0:W1:Y:S02]  /*2a950*/  SHFL.IDX P6, R14, R13, R12, R11 ;  /* 0x0000000c0d0e7389 */ /* 0x00006400000c000b */
[----:B01----:R-:W-:Y:S01]  /*2a960*/  ENDCOLLECTIVE ;  /* 0x000000000000791b */ /* 0x003fe20003800000 */
.L_x_2232:
[----:B------:R-:W-:Y:S02]  /*2a970*/  IMAD.MOV.U32 R13, RZ, RZ, R107 ;  /* 0x000000ffff0d7224 */ /* 0x000fe400078e006b */
[----:B------:R-:W-:Y:S02]  /*2a980*/  IMAD.MOV.U32 R12, RZ, RZ, R20 ;  /* 0x000000ffff0c7224 */ /* 0x000fe400078e0014 */
[----:B------:R-:W-:-:S07]  /*2a990*/  IMAD.MOV.U32 R49, RZ, RZ, R14 ;  /* 0x000000ffff317224 */ /* 0x000fce00078e000e */
[----:B------:R-:W-:Y:S05]  /*2a9a0*/  WARPSYNC.COLLECTIVE R15, `(.L_x_2233) ;  /* 0x000000000f087348 */ /* 0x000fea0003c00000 */
[----:B------:R0:W1:Y:S02]  /*2a9b0*/  SHFL.IDX P6, R14, R13, R12, R11 ;  /* 0x0000000c0d0e7389 */ /* 0x00006400000c000b */
[----:B01----:R-:W-:Y:S01]  /*2a9c0*/  ENDCOLLECTIVE ;  /* 0x000000000000791b */ /* 0x003fe20003800000 */
.L_x_2233:
[----:B------:R-:W-:Y:S02]  /*2a9d0*/  IMAD.MOV.U32 R13, RZ, RZ, R106 ;  /* 0x000000ffff0d7224 */ /* 0x000fe400078e006a */
[----:B------:R-:W-:Y:S01]  /*2a9e0*/  IMAD.MOV.U32 R12, RZ, RZ, R3 ;  /* 0x000000ffff0c7224 */ /* 0x000fe200078e0003 */
[----:B------:R-:W-:-:S07]  /*2a9f0*/  MOV R104, R14 ;  /* 0x0000000e00687202 */ /* 0x000fce0000000f00 */
[----:B------:R-:W-:Y:S05]  /*2aa00*/  WARPSYNC.COLLECTIVE R15, `(.L_x_2234) ;  /* 0x000000000f087348 */ /* 0x000fea0003c00000 */
[----:B------:R0:W1:Y:S02]  /*2aa10*/  SHFL.IDX P6, R14, R13, R12, R11 ;  /* 0x0000000c0d0e7389 */ /* 0x00006400000c000b */
[----:B01----:R-:W-:Y:S01]  /*2aa20*/  ENDCOLLECTIVE ;  /* 0x000000000000791b */ /* 0x003fe20003800000 */
.L_x_2234:
        /* <DEDUP_REMOVED lines=8> */
.L_x_2235:
[----:B------:R-:W-:Y:S01]  /*2aab0*/  MOV R13, R108 ;  /* 0x0000006c000d7202 */ /* 0x000fe20000000f00 */
[----:B------:R-:W-:Y:S02]  /*2aac0*/  IMAD.MOV.U32 R12, RZ, RZ, R3 ;  /* 0x000000ffff0c7224 */ /* 0x000fe400078e0003 */
[----:B------:R-:W-:-:S07]  /*2aad0*/  IMAD.MOV.U32 R106, RZ, RZ, R14 ;  /* 0x000000ffff6a7224 */ /* 0x000fce00078e000e */
[----:B------:R-:W-:Y:S05]  /*2aae0*/  WARPSYNC.COLLECTIVE R15, `(.L_x_2236) ;  /* 0x000000000f087348 */ /* 0x000fea0003c00000 */
[----:B------:R0:W1:Y:S02]  /*2aaf0*/  SHFL.IDX P6, R14, R13, R12, R11 ;  /* 0x0000000c0d0e7389 */ /* 0x00006400000c000b */
[----:B01----:R-:W-:Y:S01]  /*2ab00*/  ENDCOLLECTIVE ;  /* 0x000000000000791b */ /* 0x003fe20003800000 */
.L_x_2236:
        /* <DEDUP_REMOVED lines=8> */
.L_x_2237:
[----:B------:R-:W-:Y:S01]  /*2ab90*/  IMAD.MOV.U32 R13, RZ, RZ, R112 ;  /* 0x000000ffff0d7224 */ /* 0x000fe200078e0070 */
[----:B------:R-:W-:Y:S01]  /*2aba0*/  MOV R12, R3 ;  /* 0x00000003000c7202 */ /* 0x000fe20000000f00 */
[----:B------:R-:W-:-:S07]  /*2abb0*/  IMAD.MOV.U32 R108, RZ, RZ, R14 ;  /* 0x000000ffff6c7224 */ /* 0x000fce00078e000e */
[----:B------:R-:W-:Y:S05]  /*2abc0*/  WARPSYNC.COLLECTIVE R15, `(.L_x_2238) ;  /* 0x000000000f087348 */ /* 0x000fea0003c00000 */
[----:B------:R0:W1:Y:S02]  /*2abd0*/  SHFL.IDX P6, R14, R13, R12, R11 ;  /* 0x0000000c0d0e7389 */ /* 0x00006400000c000b */
[----:B01----:R-:W-:Y:S01]  /*2abe0*/  ENDCOLLECTIVE ;  /* 0x000000000000791b */ /* 0x003fe20003800000 */
.L_x_2238:
[----:B------:R-:W-:Y:S02]  /*2abf0*/  IMAD.MOV.U32 R13, RZ, RZ, R115 ;  /* 0x000000ffff0d7224 */ /* 0x000fe400078e0073 */
[----:B------:R-:W-:Y:S02]  /*2ac00*/  IMAD.MOV.U32 R12, RZ, RZ, R20 ;  /* 0x000000ffff0c7224 */ /* 0x000fe400078e0014 */
[----:B------:R-:W-:-:S07]  /*2ac10*/  IMAD.MOV.U32 R43, RZ, RZ, R14 ;  /* 0x000000ffff2b7224 */ /* 0x000fce00078e000e */
[----:B------:R-:W-:Y:S05]  /*2ac20*/  WARPSYNC.COLLECTIVE R15, `(.L_x_2239) ;  /* 0x000000000f087348 */ /* 0x000fea0003c00000 */
[----:B------:R0:W1:Y:S02]  /*2ac30*/  SHFL.IDX P6, R14, R13, R12, R11 ;  /* 0x0000000c0d0e7389 */ /* 0x00006400000c000b */
[----:B01----:R-:W-:Y:S01]  /*2ac40*/  ENDCOLLECTIVE ;  /* 0x000000000000791b */ /* 0x003fe20003800000 */
.L_x_2239:
[----:B------:R-:W-:Y:S01]  /*2ac50*/  IMAD.MOV.U32 R13, RZ, RZ, R24 ;  /* 0x000000ffff0d7224 */ /* 0x000fe200078e0018 */
[----:B------:R-:W-:Y:S01]  /*2ac60*/  SEL R24, R32, R9, P0 ;  /* 0x0000000920187207 */ /* 0x000fe20000000000 */
[----:B------:R-:W-:Y:S02]  /*2ac70*/  IMAD.MOV.U32 R12, RZ, RZ, R3 ;  /* 0x000000ffff0c7224 */ /* 0x000fe400078e0003 */
[----:B------:R-:W-:-:S07]  /*2ac80*/  IMAD.MOV.U32 R110, RZ, RZ, R14 ;  /* 0x000000ffff6e7224 */ /* 0x000fce00078e000e */
[----:B------:R-:W-:Y:S05]  /*2ac90*/  WARPSYNC.COLLECTIVE R15, `(.L_x_2240) ;  /* 0x000000000f087348 */ /* 0x000fea0003c00000 */
[----:B------:R0:W1:Y:S02]  /*2aca0*/  SHFL.IDX P6, R14, R13, R12, R11 ;  /* 0x0000000c0d0e7389 */ /* 0x00006400000c000b */
[----:B01----:R-:W-:Y:S01]  /*2acb0*/  ENDCOLLECTIVE ;  /* 0x000000000000791b */ /* 0x003fe20003800000 */
.L_x_2240:
        /* <DEDUP_REMOVED lines=8> */
.L_x_2241:
[----:B------:R-:W-:Y:S02]  /*2ad40*/  IMAD.MOV.U32 R13, RZ, RZ, R114 ;  /* 0x000000ffff0d7224 */ /* 0x000fe400078e0072 */
[----:B------:R-:W-:Y:S02]  /*2ad50*/  IMAD.MOV.U32 R12, RZ, RZ, R3 ;  /* 0x000000ffff0c7224 */ /* 0x000fe400078e0003 */
[----:B------:R-:W-:-:S07]  /*2ad60*/  IMAD.MOV.U32 R112, RZ, RZ, R14 ;  /* 0x000000ffff707224 */ /* 0x000fce00078e000e */
[----:B------:R-:W-:Y:S05]  /*2ad70*/  WARPSYNC.COLLECTIVE R15, `(.L_x_2242) ;  /* 0x000000000f087348 */ /* 0x000fea0003c00000 */
[----:B------:R0:W1:Y:S02]  /*2ad80*/  SHFL.IDX P6, R14, R13, R12, R11 ;  /* 0x0000000c0d0e7389 */ /* 0x00006400000c000b */
[----:B01----:R-:W-:Y:S01]  /*2ad90*/  ENDCOLLECTIVE ;  /* 0x000000000000791b */ /* 0x003fe20003800000 */
.L_x_2242:
        /* <DEDUP_REMOVED lines=8> */
.L_x_2243:
[----:B------:R-:W-:Y:S02]  /*2ae20*/  IMAD.MOV.U32 R13, RZ, RZ, R116 ;  /* 0x000000ffff0d7224 */ /* 0x000fe400078e0074 */
[----:B------:R-:W-:Y:S02]  /*2ae30*/  IMAD.MOV.U32 R12, RZ, RZ, R3 ;  /* 0x000000ffff0c7224 */ /* 0x000fe400078e0003 */
[----:B------:R-:W-:-:S07]  /*2ae40*/  IMAD.MOV.U32 R114, RZ, RZ, R14 ;  /* 0x000000ffff727224 */ /* 0x000fce00078e000e */
[----:B------:R-:W-:Y:S05]  /*2ae50*/  WARPSYNC.COLLECTIVE R15, `(.L_x_2244) ;  /* 0x000000000f087348 */ /* 0x000fea0003c00000 */
[----:B------:R0:W1:Y:S02]  /*2ae60*/  SHFL.IDX P6, R14, R13, R12, R11 ;  /* 0x0000000c0d0e7389 */ /* 0x00006400000c000b */
[----:B01----:R-:W-:Y:S01]  /*2ae70*/  ENDCOLLECTIVE ;  /* 0x000000000000791b */ /* 0x003fe20003800000 */
.L_x_2244:
        /* <DEDUP_REMOVED lines=8> */
.L_x_2245:
[----:B------:R-:W-:Y:S02]  /*2af00*/  IMAD.MOV.U32 R13, RZ, RZ, R120 ;  /* 0x000000ffff0d7224 */ /* 0x000fe400078e0078 */
[----:B------:R-:W-:Y:S02]  /*2af10*/  IMAD.MOV.U32 R12, RZ, RZ, R3 ;  /* 0x000000ffff0c7224 */ /* 0x000fe400078e0003 */
[----:B------:R-:W-:-:S07]  /*2af20*/  IMAD.MOV.U32 R116, RZ, RZ, R14 ;  /* 0x000000ffff747224 */ /* 0x000fce00078e000e */
[----:B------:R-:W-:Y:S05]  /*2af30*/  WARPSYNC.COLLECTIVE R15, `(.L_x_2246) ;  /* 0x000000000f087348 */ /* 0x000fea0003c00000 */
[----:B------:R0:W1:Y:S02]  /*2af40*/  SHFL.IDX P6, R14, R13, R12, R11 ;  /* 0x0000000c0d0e7389 */ /* 0x00006400000c000b */
[----:B01----:R-:W-:Y:S01]  /*2af50*/  ENDCOLLECTIVE ;  /* 0x000000000000791b */ /* 0x003fe20003800000 */
.L_x_2246:
[----:B------:R-:W-:Y:S02]  /*2af60*/  IMAD.MOV.U32 R13, RZ, RZ, R111 ;  /* 0x000000ffff0d7224 */ /* 0x000fe400078e006f */
[----:B------:R-:W-:Y:S02]  /*2af70*/  IMAD.MOV.U32 R12, RZ, RZ, R20 ;  /* 0x000000ffff0c7224 */ /* 0x000fe400078e0014 */
[----:B------:R-:W-:-:S07]  /*2af80*/  IMAD.MOV.U32 R59, RZ, RZ, R14 ;  /* 0x000000ffff3b7224 */ /* 0x000fce00078e000e */
[----:B------:R-:W-:Y:S05]  /*2af90*/  WARPSYNC.COLLECTIVE R15, `(.L_x_2247) ;  /* 0x000000000f087348 */ /* 0x000fea0003c00000 */
[----:B------:R0:W1:Y:S02]  /*2afa0*/  SHFL.IDX P6, R14, R13, R12, R11 ;  /* 0x0000000c0d0e7389 */ /* 0x00006400000c000b */
[----:B01----:R-:W-:Y:S01]  /*2afb0*/  ENDCOLLECTIVE ;  /* 0x000000000000791b */ /* 0x003fe20003800000 */
.L_x_2247:
[----:B------:R-:W-:Y:S02]  /*2afc0*/  IMAD.MOV.U32 R13, RZ, RZ, R122 ;  /* 0x000000ffff0d7224 */ /* 0x000fe400078e007a */
[----:B------:R-:W-:Y:S01]  /*2afd0*/  IMAD.MOV.U32 R12, RZ, RZ, R3 ;  /* 0x000000ffff0c7224 */ /* 0x000fe200078e0003 */
[----:B------:R-:W-:-:S07]  /*2afe0*/  MOV R118, R14 ;  /* 0x0000000e00767202 */ /* 0x000fce0000000f00 */
[----:B------:R-:W-:Y:S05]  /*2aff0*/  WARPSYNC.COLLECTIVE R15, `(.L_x_2248) ;  /* 0x000000000f087348 */ /* 0x000fea0003c00000 */
[----:B------:R0:W1:Y:S02]  /*2b000*/  SHFL.IDX P6, R14, R13, R12, R11 ;  /* 0x0000000c0d0e7389 */ /* 0x00006400000c000b */
[----:B01----:R-:W-:Y:S01]  /*2b010*/  ENDCOLLECTIVE ;  /* 0x000000000000791b */ /* 0x003fe20003800000 */
.L_x_2248:
        /* <DEDUP_REMOVED lines=8> */
.L_x_2249:
[----:B------:R-:W-:Y:S01]  /*2b0a0*/  MOV R13, R124 ;  /* 0x0000007c000d7202 */ /* 0x000fe20000000f00 */
[----:B------:R-:W-:Y:S02]  /*2b0b0*/  IMAD.MOV.U32 R12, RZ, RZ, R3 ;  /* 0x000000ffff0c7224 */ /* 0x000fe400078e0003 */
[----:B------:R-:W-:-:S07]  /*2b0c0*/  IMAD.MOV.U32 R120, RZ, RZ, R14 ;  /* 0x000000ffff787224 */ /* 0x000fce00078e000e */
[----:B------:R-:W-:Y:S05]  /*2b0d0*/  WARPSYNC.COLLECTIVE R15, `(.L_x_2250) ;  /* 0x000000000f087348 */ /* 0x000fea0003c00000 */
[----:B------:R0:W1:Y:S02]  /*2b0e0*/  SHFL.IDX P6, R14, R13, R12, R11 ;  /* 0x0000000c0d0e7389 */ /* 0x00006400000c000b */
[----:B01----:R-:W-:Y:S01]  /*2b0f0*/  ENDCOLLECTIVE ;  /* 0x000000000000791b */ /* 0x003fe20003800000 */
.L_x_2250:
        /* <DEDUP_REMOVED lines=8> */
.L_x_2251:
[----:B------:R-:W-:Y:S01]  /*2b180*/  IMAD.MOV.U32 R13, RZ, RZ, R126 ;  /* 0x000000ffff0d7224 */ /* 0x000fe200078e007e */
[----:B------:R-:W-:Y:S01]  /*2b190*/  MOV R12, R3 ;  /* 0x00000003000c7202 */ /* 0x000fe20000000f00 */
[----:B------:R-:W-:-:S07]  /*2b1a0*/  IMAD.MOV.U32 R122, RZ, RZ, R14 ;  /* 0x000000ffff7a7224 */ /* 0x000fce00078e000e */
[----:B------:R-:W-:Y:S05]  /*2b1b0*/  WARPSYNC.COLLECTIVE R15, `(.L_x_2252) ;  /* 0x000000000f087348 */ /* 0x000fea0003c00000 */
[----:B------:R0:W1:Y:S02]  /*2b1c0*/  SHFL.IDX P6, R14, R13, R12, R11 ;  /* 0x0000000c0d0e7389 */ /* 0x00006400000c000b */
[----:B01----:R-:W-:Y:S01]  /*2b1d0*/  ENDCOLLECTIVE ;  /* 0x000000000000791b */ /* 0x003fe20003800000 */
.L_x_2252:
[----:B------:R-:W-:Y:S02]  /*2b1e0*/  IMAD.MOV.U32 R13, RZ, RZ, R133 ;  /* 0x000000ffff0d7224 */ /* 0x000fe400078e0085 */
[----:B------:R-:W-:Y:S02]  /*2b1f0*/  IMAD.MOV.U32 R12, RZ, RZ, R20 ;  /* 0x000000ffff0c7224 */ /* 0x000fe400078e0014 */
[----:B------:R-:W-:-:S07]  /*2b200*/  IMAD.MOV.U32 R71, RZ, RZ, R14 ;  /* 0x000000ffff477224 */ /* 0x000fce00078e000e */
[----:B------:R-:W-:Y:S05]  /*2b210*/  WARPSYNC.COLLECTIVE R15, `(.L_x_2253) ;  /* 0x000000000f087348 */ /* 0x000fea0003c00000 */
[----:B------:R0:W1:Y:S02]  /*2b220*/  SHFL.IDX P6, R14, R13, R12, R11 ;  /* 0x0000000c0d0e7389 */ /* 0x00006400000c000b */
[----:B01----:R-:W-:Y:S01]  /*2b230*/  ENDCOLLECTIVE ;  /* 0x000000000000791b */ /* 0x003fe20003800000 */
.L_x_2253:
        /* <DEDUP_REMOVED lines=12> */
.L_x_2254:
[----:B------:R-:W-:Y:S02]  /*2b300*/  SEL R27, R102, R65, P0 ;  /* 0x00000041661b7207 */ /* 0x000fe40000000000 */
[----:B------:R-:W-:Y:S02]  /*2b310*/  SEL R37, R39, R108, P0 ;  /* 0x0000006c27257207 */ /* 0x000fe40000000000 */
[----:B------:R-:W-:Y:S02]  /*2b320*/  SEL R9, R78, R73, P0 ;  /* 0x000000494e097207 */ /* 0x000fe40000000000 */
[----:B------:R-:W-:Y:S01]  /*2b330*/  SEL R39, R108, R39, P0 ;  /* 0x000000276c277207 */ /* 0x000fe20000000000 */
[----:B------:R-:W-:Y:S01]  /*2b340*/  IMAD.MOV.U32 R13, RZ, RZ, R5 ;  /* 0x000000ffff0d7224 */ /* 0x000fe200078e0005 */
[----:B------:R-:W-:Y:S01]  /*2b350*/  SEL R5, R80, R53, P0 ;  /* 0x0000003550057207 */ /* 0x000fe20000000000 */
[----:B------:R-:W-:Y:S01]  /*2b360*/  IMAD.MOV.U32 R12, RZ, RZ, R20 ;  /* 0x000000ffff0c7224 */ /* 0x000fe200078e0014 */
[----:B------:R-:W-:Y:S01]  /*2b370*/  SEL R53, R55, R116, P0 ;  /* 0x0000007437357207 */ /* 0x000fe20000000000 */
[----:B------:R-:W-:Y:S01]  /*2b380*/  IMAD.MOV.U32 R20, RZ, RZ, RZ ;  /* 0x000000ffff147224 */ /* 0x000fe200078e00ff */
[----:B------:R-:W-:-:S02]  /*2b390*/  SEL R55, R116, R55, P0 ;  /* 0x0000003774377207 */ /* 0x000fc40000000000 */
[----:B------:R-:W-:-:S07]  /*2b3a0*/  MOV R75, R14 ;  /* 0x0000000e004b7202 */ /* 0x000fce0000000f00 */
[----:B------:R-:W-:Y:S05]  /*2b3b0*/  WARPSYNC.COLLECTIVE R15, `(.L_x_2255) ;  /* 0x000000000f087348 */ /* 0x000fea0003c00000 */
[----:B------:R0:W1:Y:S02]  /*2b3c0*/  SHFL.IDX P6, R14, R13, R12, R11 ;  /* 0x0000000c0d0e7389 */ /* 0x00006400000c000b */
[----:B01----:R-:W-:Y:S01]  /*2b3d0*/  ENDCOLLECTIVE ;  /* 0x000000000000791b */ /* 0x003fe20003800000 */
.L_x_2255:
[----:B------:R-:W-:Y:S02]  /*2b3e0*/  SEL R12, R28, R99, P0 ;  /* 0x000000631c0c7207 */ /* 0x000fe40000000000 */
[----:B------:R-:W-:Y:S02]  /*2b3f0*/  SEL R13, R69, R98, P0 ;  /* 0x00000062450d7207 */ /* 0x000fe40000000000 */
[----:B------:R-:W-:Y:S02]  /*2b400*/  SEL R15, R98, R69, P0 ;  /* 0x00000045620f7207 */ /* 0x000fe40000000000 */
[----:B------:R-:W-:Y:S02]  /*2b410*/  SEL R69, R71, R124, P0 ;  /* 0x0000007c47457207 */ /* 0x000fe40000000000 */
[----:B------:R-:W-:Y:S01]  /*2b420*/  SEL R11, R73, R78, P0 ;  /* 0x0000004e490b7207 */ /* 0x000fe20000000000 */
[----:B------:R-:W-:Y:S01]  /*2b430*/  IMAD.MOV.U32 R126, RZ, RZ, R14 ;  /* 0x000000ffff7e7224 */ /* 0x000fe200078e000e */
[----:B------:R-:W-:-:S02]  /*2b440*/  SEL R14, R99, R28, P0 ;  /* 0x0000001c630e7207 */ /* 0x000fc40000000000 */
[----:B------:R-:W-:Y:S02]  /*2b450*/  SEL R28, R30, R25, P0 ;  /* 0x000000191e1c7207 */ /* 0x000fe40000000000 */
[----:B------:R-:W-:Y:S02]  /*2b460*/  SEL R30, R25, R30, P0 ;  /* 0x0000001e191e7207 */ /* 0x000fe40000000000 */
[----:B------:R-:W-:Y:S02]  /*2b470*/  SEL R25, R65, R102, P0 ;  /* 0x0000006641197207 */ /* 0x000fe40000000000 */
[----:B------:R-:W-:Y:S02]  /*2b480*/  SEL R65, R67, R122, P0 ;  /* 0x0000007a43417207 */ /* 0x000fe40000000000 */
[----:B------:R-:W-:Y:S02]  /*2b490*/  SEL R67, R122, R67, P0 ;  /* 0x000000437a437207 */ /* 0x000fe40000000000 */
[----:B------:R-:W-:Y:S01]  /*2b4a0*/  SEL R71, R124, R71, P0 ;  /* 0x000000477c477207 */ /* 0x000fe20000000000 */
[----:B------:R-:W-:Y:S06]  /*2b4b0*/  BRA `(.L_x_2256) ;  /* 0xffffff2400887947 */ /* 0x000fec000383ffff */
.L_x_1950:
[----:B------:R-:W-:Y:S01]  /*2b4c0*/  IMAD.MOV.U32 R13, RZ, RZ, R3 ;  /* 0x000000ffff0d7224 */ /* 0x000fe200078e0003 */
[----:B------:R-:W-:Y:S01]  /*2b4d0*/  MOV R11, 0x181f ;  /* 0x0000181f000b7802 */ /* 0x000fe20000000f00 */
[----:B------:R-:W-:Y:S02]  /*2b4e0*/  IMAD.MOV.U32 R12, RZ, RZ, RZ ;  /* 0x000000ffff0c7224 */ /* 0x000fe400078e00ff */
[----:B------:R-:W-:-:S07]  /*2b4f0*/  IMAD.MOV.U32 R15, RZ, RZ, -0x1 ;  /* 0xffffffffff0f7424 */ /* 0x000fce00078e00ff */
[----:B------:R-:W-:Y:S05]  /*2b500*/  WARPSYNC.COLLECTIVE R15, `(.L_x_2257) ;  /* 0x000000000f087348 */ /* 0x000fea0003c00000 */
[----:B------:R0:W1:Y:S02]  /*2b510*/  SHFL.IDX P6, R14, R13, R12, R11 ;  /* 0x0000000c0d0e7389 */ /* 0x00006400000c000b */
[----:B01----:R-:W-:Y:S01]  /*2b520*/  ENDCOLLECTIVE ;  /* 0x000000000000791b */ /* 0x003fe20003800000 */
.L_x_2257:
[----:B------:R-:W-:Y:S02]  /*2b530*/  IMAD.MOV.U32 R13, RZ, RZ, R2 ;  /* 0x000000ffff0d7224 */ /* 0x000fe400078e0002 */
[----:B------:R-:W-:-:S07]  /*2b540*/  IMAD.MOV.U32 R0, RZ, RZ, R14 ;  /* 0x000000ffff007224 */ /* 0x000fce00078e000e */
[----:B------:R-:W-:Y:S05]  /*2b550*/  WARPSYNC.COLLECTIVE R15, `(.L_x_2258) ;  /* 0x000000000f087348 */ /* 0x000fea0003c00000 */
[----:B------:R0:W1:Y:S02]  /*2b560*/  SHFL.IDX P6, R14, R13, R12, R11 ;  /* 0x0000000c0d0e7389 */ /* 0x00006400000c000b */
[----:B01----:R-:W-:Y:S01]  /*2b570*/  ENDCOLLECTIVE ;  /* 0x000000000000791b */ /* 0x003fe20003800000 */
.L_x_2258:
[----:B------:R-:W-:Y:S05]  /*2b580*/  BRA `(.L_x_2259) ;  /* 0xffffff40004c7947 */ /* 0x000fea000383ffff */
.L_x_1953:
[----:B------:R-:W-:Y:S01]  /*2b590*/  BSSY B1, `(.L_x_2260) ;  /* 0x0000008000017945 */ /* 0x000fe20003800000 */
[----:B------:R-:W-:Y:S01]  /*2b5a0*/  IMAD.MOV.U32 R13, RZ, RZ, R3 ;  /* 0x000000ffff0d7224 */ /* 0x000fe200078e0003 */
[----:B---3--:R-:W-:Y:S01]  /*2b5b0*/  MOV R15, 0xffffffff ;  /* 0xffffffff000f7802 */ /* 0x008fe20000000f00 */
[----:B------:R-:W-:Y:S02]  /*2b5c0*/  IMAD.MOV.U32 R12, RZ, RZ, 0x1 ;  /* 0x00000001ff0c7424 */ /* 0x000fe400078e00ff */
[----:B------:R-:W-:-:S07]  /*2b5d0*/  IMAD.MOV.U32 R11, RZ, RZ, 0x181f ;  /* 0x0000181fff0b7424 */ /* 0x000fce00078e00ff */
[----:B012---:R-:W-:Y:S05]  /*2b5e0*/  WARPSYNC.COLLECTIVE R15, `(.L_x_2261) ;  /* 0x000000000f087348 */ /* 0x007fea0003c00000 */
[----:B--2---:R2:W3:Y:S02]  /*2b5f0*/  SHFL.IDX P6, R14, R13, R12, R11 ;  /* 0x0000000c0d0e7389 */ /* 0x0044e400000c000b */
[----:B0123--:R-:W-:Y:S01]  /*2b600*/  ENDCOLLECTIVE ;  /* 0x000000000000791b */ /* 0x00ffe20003800000 */
.L_x_2261:
[----:B------:R-:W-:Y:S05]  /*2b610*/  BSYNC B1 ;  /* 0x0000000000017941 */ /* 0x000fea0003800000 */
.L_x_2260:
        /* <DEDUP_REMOVED lines=8> */
.L_x_2262:
[----:B------:R-:W-:Y:S05]  /*2b6a0*/  BRA `(.L_x_2263) ;  /* 0xffffff40006c7947 */ /* 0x000fea000383ffff */
.L_x_1956:
[----:B------:R-:W-:Y:S01]  /*2b6b0*/  BSSY B1, `(.L_x_2264) ;  /* 0x0000008000017945 */ /* 0x000fe20003800000 */
[----:B------:R-:W-:Y:S01]  /*2b6c0*/  IMAD.MOV.U32 R13, RZ, RZ, R3 ;  /* 0x000000ffff0d7224 */ /* 0x000fe200078e0003 */
[----:B------:R-:W-:Y:S01]  /*2b6d0*/  MOV R12, 0x2 ;  /* 0x00000002000c7802 */ /* 0x000fe20000000f00 */
[----:B------:R-:W-:Y:S02]  /*2b6e0*/  IMAD.MOV.U32 R11, RZ, RZ, 0x181f ;  /* 0x0000181fff0b7424 */ /* 0x000fe400078e00ff */
[----:B---3--:R-:W-:-:S07]  /*2b6f0*/  IMAD.MOV.U32 R15, RZ, RZ, -0x1 ;  /* 0xffffffffff0f7424 */ /* 0x008fce00078e00ff */
[----:B012-4-:R-:W-:Y:S05]  /*2b700*/  WARPSYNC.COLLECTIVE R15, `(.L_x_2265) ;  /* 0x000000000f087348 */ /* 0x017fea0003c00000 */
[----:B--2---:R2:W3:Y:S02]  /*2b710*/  SHFL.IDX P6, R14, R13, R12, R11 ;  /* 0x0000000c0d0e7389 */ /* 0x0044e400000c000b */
[----:B01234-:R-:W-:Y:S01]  /*2b720*/  ENDCOLLECTIVE ;  /* 0x000000000000791b */ /* 0x01ffe20003800000 */
.L_x_2265:
[----:B------:R-:W-:Y:S05]  /*2b730*/  BSYNC B1 ;  /* 0x0000000000017941 */ /* 0x000fea0003800000 */
.L_x_2264:
[----:B------:R-:W-:Y:S01]  /*2b740*/  IMAD.MOV.U32 R13, RZ, RZ, R2 ;  /* 0x000000ffff0d7224 */ /* 0x000fe200078e0002 */
[----:B------:R-:W-:Y:S01]  /*2b750*/  MOV R15, 0xffffffff ;  /* 0xffffffff000f7802 */ /* 0x000fe20000000f00 */
[----:B------:R-:W-:Y:S02]  /*2b760*/  IMAD.MOV.U32 R12, RZ, RZ, 0x2 ;  /* 0x00000002ff0c7424 */ /* 0x000fe400078e00ff */
[----:B------:R-:W-:Y:S02]  /*2b770*/  IMAD.MOV.U32 R11, RZ, RZ, 0x181f ;  /* 0x0000181fff0b7424 */ /* 0x000fe400078e00ff */
[----:B------:R-:W-:-:S07]  /*2b780*/  IMAD.MOV.U32 R0, RZ, RZ, R14 ;  /* 0x000000ffff007224 */ /* 0x000fce00078e000e */
[----:B------:R-:W-:Y:S05]  /*2b790*/  WARPSYNC.COLLECTIVE R15, `(.L_x_2266) ;  /* 0x000000000f087348 */ /* 0x000fea0003c00000 */
[----:B------:R0:W1:Y:S02]  /*2b7a0*/  SHFL.IDX P6, R14, R13, R12, R11 ;  /* 0x0000000c0d0e7389 */ /* 0x00006400000c000b */
[----:B01----:R-:W-:Y:S01]  /*2b7b0*/  ENDCOLLECTIVE ;  /* 0x000000000000791b */ /* 0x003fe20003800000 */
.L_x_2266:
[----:B------:R-:W-:Y:S05]  /*2b7c0*/  BRA `(.L_x_2267) ;  /* 0xffffff40008c7947 */ /* 0x000fea000383ffff */
.L_x_1959:
[----:B------:R-:W-:Y:S01]  /*2b7d0*/  BSSY B1, `(.L_x_2268) ;  /* 0x0000008000017945 */ /* 0x000fe20003800000 */
[----:B------:R-:W-:Y:S02]  /*2b7e0*/  IMAD.MOV.U32 R13, RZ, RZ, R3 ;  /* 0x000000ffff0d7224 */ /* 0x000fe400078e0003 */
[----:B------:R-:W-:Y:S02]  /*2b7f0*/  IMAD.MOV.U32 R12, RZ, RZ, 0x3 ;  /* 0x00000003ff0c7424 */ /* 0x000fe400078e00ff */
[----:B------:R-:W-:Y:S02]  /*2b800*/  IMAD.MOV.U32 R11, RZ, RZ, 0x181f ;  /* 0x0000181fff0b7424 */ /* 0x000fe400078e00ff */
[----:B---3--:R-:W-:-:S07]  /*2b810*/  IMAD.MOV.U32 R15, RZ, RZ, -0x1 ;  /* 0xffffffffff0f7424 */ /* 0x008fce00078e00ff */
[----:B012-4-:R-:W-:Y:S05]  /*2b820*/  WARPSYNC.COLLECTIVE R15, `(.L_x_2269) ;  /* 0x000000000f087348 */ /* 0x017fea0003c00000 */
[----:B--2---:R2:W3:Y:S02]  /*2b830*/  SHFL.IDX P6, R14, R13, R12, R11 ;  /* 0x0000000c0d0e7389 */ /* 0x0044e400000c000b */
[----:B01234-:R-:W-:Y:S01]  /*2b840*/  ENDCOLLECTIVE ;  /* 0x000000000000791b */ /* 0x01ffe20003800000 */
.L_x_2269:
[----:B------:R-:W-:Y:S05]  /*2b850*/  BSYNC B1 ;  /* 0x0000000000017941 */ /* 0x000fea0003800000 */
.L_x_2268:
        /* <DEDUP_REMOVED lines=8> */
.L_x_2270:
[----:B------:R-:W-:Y:S05]  /*2b8e0*/  BRA `(.L_x_2271) ;  /* 0xffffff4000ac7947 */ /* 0x000fea000383ffff */
.L_x_1983:
[----:B------:R-:W0:Y:S01]  /*2b8f0*/  S2R R5, SR_TID.X ;  /* 0x0000000000057919 */ /* 0x000e220000002100 */
[----:B------:R-:W-:Y:S01]  /*2b900*/  BSSY B1, `(.L_x_2272) ;  /* 0x000000a000017945 */ /* 0x000fe20003800000 */
[----:B------:R-:W-:Y:S02]  /*2b910*/  IMAD.MOV.U32 R12, RZ, RZ, RZ ;  /* 0x000000ffff0c7224 */ /* 0x000fe400078e00ff */
[----:B------:R-:W-:Y:S02]  /*2b920*/  IMAD.MOV.U32 R11, RZ, RZ, 0x1f ;  /* 0x0000001fff0b7424 */ /* 0x000fe400078e00ff */
[----:B------:R-:W-:Y:S01]  /*2b930*/  IMAD.MOV.U32 R15, RZ, RZ, -0x1 ;  /* 0xffffffffff0f7424 */ /* 0x000fe200078e00ff */
[----:B0-----:R-:W-:-:S04]  /*2b940*/  SHF.R.U32.HI R5, RZ, 0x5, R5 ;  /* 0x00000005ff057819 */ /* 0x001fc80000011605 */
[----:B------:R-:W-:-:S05]  /*2b950*/  LOP3.LUT R5, R5, 0x3, RZ, 0xc0, !PT ;  /* 0x0000000305057812 */ /* 0x000fca00078ec0ff */
[----:B------:R-:W-:-:S07]  /*2b960*/  IMAD.MOV.U32 R13, RZ, RZ, R5 ;  /* 0x000000ffff0d7224 */ /* 0x000fce00078e0005 */
[----:B------:R-:W-:Y:S05]  /*2b970*/  WARPSYNC.COLLECTIVE R15, `(.L_x_2273) ;  /* 0x000000000f087348 */ /* 0x000fea0003c00000 */
[----:B------:R0:W1:Y:S02]  /*2b980*/  SHFL.IDX P6, R14, R13, R12, R11 ;  /* 0x0000000c0d0e7389 */ /* 0x00006400000c000b */
[----:B01----:R-:W-:Y:S01]  /*2b990*/  ENDCOLLECTIVE ;  /* 0x000000000000791b */ /* 0x003fe20003800000 */
.L_x_2273:
[----:B------:R-:W-:Y:S05]  /*2b9a0*/  BSYNC B1 ;  /* 0x0000000000017941 */ /* 0x000fea0003800000 */
.L_x_2272:
[----:B------:R-:W-:Y:S05]  /*2b9b0*/  BRA `(.L_x_2274) ;  /* 0xffffff5c002c7947 */ /* 0x000fea000383ffff */
.L_x_1985:
[----:B------:R-:W-:Y:S01]  /*2b9c0*/  BSSY B1, `(.L_x_2275) ;  /* 0x0000006000017945 */ /* 0x000fe20003800000 */
[----:B------:R-:W-:-:S07]  /*2b9d0*/  MOV R15, 0xffffffff ;  /* 0xffffffff000f7802 */ /* 0x000fce0000000f00 */
[----:B0-----:R-:W-:Y:S05]  /*2b9e0*/  WARPSYNC.COLLECTIVE R15, `(.L_x_2276) ;  /* 0x000000000f0c7348 */ /* 0x001fea0003c00000 */
[----:B------:R-:W-:Y:S02]  /*2b9f0*/  ELECT P6, UR62, PT ;  /* 0x00000000003e782f */ /* 0x000fe400038c0000 */
[----:B------:R-:W-:Y:S01]  /*2ba00*/  MOV R14, UR62 ;  /* 0x0000003e000e7c02 */ /* 0x000fe20008000f00 */
[----:B0-----:R-:W-:Y:S10]  /*2ba10*/  ENDCOLLECTIVE ;  /* 0x000000000000791b */ /* 0x001ff40003800000 */
.L_x_2276:
[----:B------:R-:W-:Y:S05]  /*2ba20*/  BSYNC B1 ;  /* 0x0000000000017941 */ /* 0x000fea0003800000 */
.L_x_2275:
[----:B------:R-:W-:Y:S05]  /*2ba30*/  BRA `(.L_x_1984) ;  /* 0xffffff5c00247947 */ /* 0x000fea000383ffff */
.L_x_1987:
[----:B0-----:R0:W1:Y:S02]  /*2ba40*/  SYNCS.PHASECHK.TRANS64.TRYWAIT P0, [R23+URZ+0x28420], R5 ;  /* 0x02842005170075a7 */ /* 0x001064000800017f */
[----:B-1----:R-:W-:Y:S05]  /*2ba50*/  @!P0 NANOSLEEP.SYNCS 0x989680 ;  /* 0x009896800000895d */ /* 0x002fea0003900000 */
[----:B------:R-:W1:Y:S02]  /*2ba60*/  @!P0 SYNCS.PHASECHK.TRANS64 P0, [R23+URZ+0x28420], R5 ;  /* 0x02842005170085a7 */ /* 0x000e64000800007f */
[----:B-1----:R-:W-:Y:S05]  /*2ba70*/  @!P0 BRA `(.L_x_1987) ;  /* 0xfffffffc00f08947 */ /* 0x002fea000383ffff */
[----:B------:R-:W-:Y:S05]  /*2ba80*/  BRA `(.L_x_2277) ;  /* 0xffffff5c00347947 */ /* 0x000fea000383ffff */
.L_x_1991:
[----:B-1----:R1:W2:Y:S02]  /*2ba90*/  SYNCS.PHASECHK.TRANS64.TRYWAIT P0, [R12+URZ+0x284a0], R11 ;  /* 0x0284a00b0c0075a7 */ /* 0x0022a4000800017f */
[----:B--2---:R-:W-:Y:S05]  /*2baa0*/  @!P0 NANOSLEEP.SYNCS 0x989680 ;  /* 0x009896800000895d */ /* 0x004fea0003900000 */
[----:B------:R-:W2:Y:S02]  /*2bab0*/  @!P0 SYNCS.PHASECHK.TRANS64 P0, [R12+URZ+0x284a0], R11 ;  /* 0x0284a00b0c0085a7 */ /* 0x000ea4000800007f */
[----:B--2---:R-:W-:Y:S05]  /*2bac0*/  @!P0 BRA `(.L_x_1991) ;  /* 0xfffffffc00f08947 */ /* 0x004fea000383ffff */
[----:B------:R-:W-:Y:S05]  /*2bad0*/  BRA `(.L_x_2278) ;  /* 0xffffff5c004c7947 */ /* 0x000fea000383ffff */
.L_x_1997:
[----:B0-----:R0:W2:Y:S02]  /*2bae0*/  SYNCS.PHASECHK.TRANS64.TRYWAIT P0, [R12+URZ+0x284c0], R11 ;  /* 0x0284c00b0c0075a7 */ /* 0x0010a4000800017f */
[----:B--2---:R-:W-:Y:S05]  /*2baf0*/  @!P0 NANOSLEEP.SYNCS 0x989680 ;  /* 0x009896800000895d */ /* 0x004fea0003900000 */
[----:B------:R-:W2:Y:S02]  /*2bb00*/  @!P0 SYNCS.PHASECHK.TRANS64 P0, [R12+URZ+0x284c0], R11 ;  /* 0x0284c00b0c0085a7 */ /* 0x000ea4000800007f */
[----:B--2---:R-:W-:Y:S05]  /*2bb10*/  @!P0 BRA `(.L_x_1997) ;  /* 0xfffffffc00f08947 */ /* 0x004fea000383ffff */
[----:B------:R-:W-:Y:S05]  /*2bb20*/  BRA `(.L_x_2279) ;  /* 0xffffff6000087947 */ /* 0x000fea000383ffff */
.L_x_2005:
[----:B-1----:R1:W2:Y:S02]  /*2bb30*/  SYNCS.PHASECHK.TRANS64.TRYWAIT P1, [R11+URZ+0x284a0], R8 ;  /* 0x0284a0080b0075a7 */ /* 0x0022a4000802017f */
[----:B--2---:R-:W-:Y:S05]  /*2bb40*/  @!P1 NANOSLEEP.SYNCS 0x989680 ;  /* 0x009896800000995d */ /* 0x004fea0003900000 */
[----:B------:R-:W2:Y:S02]  /*2bb50*/  @!P1 SYNCS.PHASECHK.TRANS64 P1, [R11+URZ+0x284a0], R8 ;  /* 0x0284a0080b0095a7 */ /* 0x000ea4000802007f */
[----:B--2---:R-:W-:Y:S05]  /*2bb60*/  @!P1 BRA `(.L_x_2005) ;  /* 0xfffffffc00f09947 */ /* 0x004fea000383ffff */
[----:B------:R-:W-:Y:S05]  /*2bb70*/  BRA `(.L_x_2280) ;  /* 0xffffff6400007947 */ /* 0x000fea000383ffff */
.L_x_2011:
[----:B0-----:R0:W2:Y:S02]  /*2bb80*/  SYNCS.PHASECHK.TRANS64.TRYWAIT P1, [R11+URZ+0x284c0], R8 ;  /* 0x0284c0080b0075a7 */ /* 0x0010a4000802017f */
[----:B--2---:R-:W-:Y:S05]  /*2bb90*/  @!P1 NANOSLEEP.SYNCS 0x989680 ;  /* 0x009896800000995d */ /* 0x004fea0003900000 */
[----:B------:R-:W2:Y:S02]  /*2bba0*/  @!P1 SYNCS.PHASECHK.TRANS64 P1, [R11+URZ+0x284c0], R8 ;  /* 0x0284c0080b0095a7 */ /* 0x000ea4000802007f */
[----:B--2---:R-:W-:Y:S05]  /*2bbb0*/  @!P1 BRA `(.L_x_2011) ;  /* 0xfffffffc00f09947 */ /* 0x004fea000383ffff */
[----:B------:R-:W-:Y:S05]  /*2bbc0*/  BRA `(.L_x_2281) ;  /* 0xffffff6400b87947 */ /* 0x000fea000383ffff */
.L_x_2035:
        /* <DEDUP_REMOVED lines=11> */
.L_x_2283:
[----:B------:R-:W-:Y:S05]  /*2bc80*/  BSYNC B0 ;  /* 0x0000000000007941 */ /* 0x000fea0003800000 */
.L_x_2282:
[----:B------:R-:W-:Y:S05]  /*2bc90*/  BRA `(.L_x_2284) ;  /* 0xffffff7400f47947 */ /* 0x000fea000383ffff */
.L_x_2038:
[----:B0-----:R0:W1:Y:S02]  /*2bca0*/  SYNCS.PHASECHK.TRANS64.TRYWAIT P0, [R6+URZ+0x28480], R21 ;  /* 0x02848015060075a7 */ /* 0x001064000800017f */
[----:B-1----:R-:W-:Y:S05]  /*2bcb0*/  @!P0 NANOSLEEP.SYNCS 0x989680 ;  /* 0x009896800000895d */ /* 0x002fea0003900000 */
[----:B------:R-:W1:Y:S02]  /*2bcc0*/  @!P0 SYNCS.PHASECHK.TRANS64 P0, [R6+URZ+0x28480], R21 ;  /* 0x02848015060085a7 */ /* 0x000e64000800007f */
[----:B-1----:R-:W-:Y:S05]  /*2bcd0*/  @!P0 BRA `(.L_x_2038) ;  /* 0xfffffffc00f08947 */ /* 0x002fea000383ffff */
[----:B------:R-:W-:Y:S05]  /*2bce0*/  BRA `(.L_x_2285) ;  /* 0xffffff7800147947 */ /* 0x000fea000383ffff */
.L_x_2039:
        /* <DEDUP_REMOVED lines=8> */
.L_x_2287:
[----:B------:R-:W-:Y:S05]  /*2bd70*/  BSYNC B0 ;  /* 0x0000000000007941 */ /* 0x000fea0003800000 */
.L_x_2286:
[----:B------:R-:W-:Y:S01]  /*2bd80*/  IMAD.MOV.U32 R13, RZ, RZ, R2 ;  /* 0x000000ffff0d7224 */ /* 0x000fe200078e0002 */
[C---:B------:R-:W-:Y:S01]  /*2bd90*/  ISETP.GE.AND P3, PT, R27.reuse, 0x11, PT ;  /* 0x000000111b00780c */ /* 0x040fe20003f66270 */
[----:B------:R-:W-:Y:S01]  /*2bda0*/  IMAD.MOV.U32 R12, RZ, RZ, RZ ;  /* 0x000000ffff0c7224 */ /* 0x000fe200078e00ff */
[----:B------:R-:W-:Y:S01]  /*2bdb0*/  ISETP.GE.AND P5, PT, R27, 0x31, PT ;  /* 0x000000311b00780c */ /* 0x000fe20003fa6270 */
[----:B------:R-:W-:Y:S02]  /*2bdc0*/  IMAD.MOV.U32 R11, RZ, RZ, 0x181f ;  /* 0x0000181fff0b7424 */ /* 0x000fe400078e00ff */
[----:B------:R-:W-:Y:S02]  /*2bdd0*/  IMAD.MOV.U32 R15, RZ, RZ, -0x1 ;  /* 0xffffffffff0f7424 */ /* 0x000fe400078e00ff */
[----:B------:R-:W-:-:S08]  /*2bde0*/  IMAD.MOV.U32 R5, RZ, RZ, R14 ;  /* 0x000000ffff057224 */ /* 0x000fd000078e000e */
[----:B------:R-:W-:Y:S05]  /*2bdf0*/  WARPSYNC.COLLECTIVE R15, `(.L_x_2288) ;  /* 0x000000000f087348 */ /* 0x000fea0003c00000 */
[----:B------:R0:W1:Y:S02]  /*2be00*/  SHFL.IDX P6, R14, R13, R12, R11 ;  /* 0x0000000c0d0e7389 */ /* 0x00006400000c000b */
[----:B01----:R-:W-:Y:S01]  /*2be10*/  ENDCOLLECTIVE ;  /* 0x000000000000791b */ /* 0x003fe20003800000 */
.L_x_2288:
[----:B------:R-:W0:Y:S01]  /*2be20*/  LDC R11, c[0x0][0x2f4] ;  /* 0x0000bd00ff0b7b82 */ /* 0x000e220000000800 */
[----:B------:R-:W-:Y:S01]  /*2be30*/  LOP3.LUT R15, R34, 0x80, RZ, 0xfc, !PT ;  /* 0x00000080220f7812 */ /* 0x000fe200078efcff */
[----:B------:R-:W-:Y:S02]  /*2be40*/  IMAD.MOV.U32 R13, RZ, RZ, R3 ;  /* 0x000000ffff0d7224 */ /* 0x000fe400078e0003 */
[----:B------:R-:W-:Y:S01]  /*2be50*/  IMAD.MOV.U32 R12, RZ, RZ, 0x1 ;  /* 0x00000001ff0c7424 */ /* 0x000fe200078e00ff */
[----:B------:R-:W-:-:S04]  /*2be60*/  MOV R8, R14 ;  /* 0x0000000e00087202 */ /* 0x000fc80000000f00 */
[----:B------:R-:W-:-:S05]  /*2be70*/  IADD3 R8, P0, R34, R8, RZ ;  /* 0x0000000822087210 */ /* 0x000fca0007f1e0ff */
[----:B------:R-:W-:Y:S02]  /*2be80*/  IMAD.X R9, RZ, RZ, R5, P0 ;  /* 0x000000ffff097224 */ /* 0x000fe400000e0605 */
[----:B------:R-:W-:Y:S01]  /*2be90*/  IMAD.IADD R5, R23, 0x1, R7 ;  /* 0x0000000117057824 */ /* 0x000fe200078e0207 */
[-C--:B0-----:R-:W-:Y:S02]  /*2bea0*/  ISETP.GE.AND P2, PT, R34, R11.reuse, PT ;  /* 0x0000000b2200720c */ /* 0x081fe40003f46270 */
[----:B------:R-:W-:Y:S01]  /*2beb0*/  ISETP.GE.AND P0, PT, R15, R11, PT ;  /* 0x0000000b0f00720c */ /* 0x000fe20003f06270 */
[----:B------:R-:W-:Y:S01]  /*2bec0*/  IMAD.MOV.U32 R11, RZ, RZ, 0x181f ;  /* 0x0000181fff0b7424 */ /* 0x000fe200078e00ff */
[----:B------:R-:W-:Y:S01]  /*2bed0*/  ISETP.LT.OR P1, PT, R27, 0x1, P2 ;  /* 0x000000011b00780c */ /* 0x000fe20001721670 */
[----:B------:R-:W-:-:S12]  /*2bee0*/  IMAD.MOV.U32 R15, RZ, RZ, -0x1 ;  /* 0xffffffffff0f7424 */ /* 0x000fd800078e00ff */
[----:B------:R-:W-:Y:S05]  /*2bef0*/  WARPSYNC.COLLECTIVE R15, `(.L_x_2289) ;  /* 0x000000000f087348 */ /* 0x000fea0003c00000 */
[----:B------:R0:W1:Y:S02]  /*2bf00*/  SHFL.IDX P6, R14, R13, R12, R11 ;  /* 0x0000000c0d0e7389 */ /* 0x00006400000c000b */
[----:B01----:R-:W-:Y:S01]  /*2bf10*/  ENDCOLLECTIVE ;  /* 0x000000000000791b */ /* 0x003fe20003800000 */
.L_x_2289:
[----:B------:R-:W-:Y:S01]  /*2bf20*/  @!PT LDS RZ, [RZ] ;  /* 0x00000000fffff984 */ /* 0x000fe20000000800 */
[----:B------:R-:W-:Y:S01]  /*2bf30*/  @!PT LDS RZ, [RZ] ;  /* 0x00000000fffff984 */ /* 0x000fe20000000800 */
[----:B------:R-:W-:Y:S01]  /*2bf40*/  @!PT LDS RZ, [RZ] ;  /* 0x00000000fffff984 */ /* 0x000fe20000000800 */
[----:B------:R0:W-:Y:S01]  /*2bf50*/  LDGSTS.E.BYPASS.LTC128B.128 [R5+0x10000], desc[UR36][R8.64], !P1 ;  /* 0x1000000008057fae */ /* 0x0001e2000c901d64 */
[----:B------:R-:W-:Y:S01]  /*2bf60*/  ISETP.LT.OR P1, PT, R27, 0x1, P0 ;  /* 0x000000011b00780c */ /* 0x000fe20000721670 */
[----:B------:R-:W-:-:S12]  /*2bf70*/  IMAD.MOV.U32 R13, RZ, RZ, R2 ;  /* 0x000000ffff0d7224 */ /* 0x000fd800078e0002 */
[----:B------:R0:W-:Y:S01]  /*2bf80*/  LDGSTS.E.BYPASS.LTC128B.128 [R5+0x12000], desc[UR36][R8.64+0x80], !P1 ;  /* 0x1200008008057fae */ /* 0x0001e2000c901d64 */
[----:B------:R-:W-:-:S07]  /*2bf90*/  MOV R7, R14 ;  /* 0x0000000e00077202 */ /* 0x000fce0000000f00 */
[----:B0-----:R-:W-:Y:S05]  /*2bfa0*/  WARPSYNC.COLLECTIVE R15, `(.L_x_2290) ;  /* 0x000000000f087348 */ /* 0x001fea0003c00000 */
[----:B------:R1:W2:Y:S02]  /*2bfb0*/  SHFL.IDX P6, R14, R13, R12, R11 ;  /* 0x0000000c0d0e7389 */ /* 0x0002a400000c000b */
[----:B012---:R-:W-:Y:S01]  /*2bfc0*/  ENDCOLLECTIVE ;  /* 0x000000000000791b */ /* 0x007fe20003800000 */
.L_x_2290:
[----:B------:R-:W-:Y:S02]  /*2bfd0*/  IMAD.MOV.U32 R13, RZ, RZ, R3 ;  /* 0x000000ffff0d7224 */ /* 0x000fe400078e0003 */
[----:B------:R-:W-:Y:S02]  /*2bfe0*/  IMAD.MOV.U32 R12, RZ, RZ, 0x2 ;  /* 0x00000002ff0c7424 */ /* 0x000fe400078e00ff */
[----:B------:R-:W-:-:S07]  /*2bff0*/  IMAD.MOV.U32 R8, RZ, RZ, R14 ;  /* 0x000000ffff087224 */ /* 0x000fce00078e000e */
[----:B------:R-:W-:Y:S05]  /*2c000*/  WARPSYNC.COLLECTIVE R15, `(.L_x_2291) ;  /* 0x000000000f087348 */ /* 0x000fea0003c00000 */
[----:B------:R0:W1:Y:S02]  /*2c010*/  SHFL.IDX P6, R14, R13, R12, R11 ;  /* 0x0000000c0d0e7389 */ /* 0x00006400000c000b */
[----:B01----:R-:W-:Y:S01]  /*2c020*/  ENDCOLLECTIVE ;  /* 0x000000000000791b */ /* 0x003fe20003800000 */
.L_x_2291:
[----:B------:R-:W-:-:S05]  /*2c030*/  IADD3 R8, P1, R34, R8, RZ ;  /* 0x0000000822087210 */ /* 0x000fca0007f3e0ff */
[----:B------:R-:W-:Y:S01]  /*2c040*/  IMAD.X R9, RZ, RZ, R7, P1 ;  /* 0x000000ffff097224 */ /* 0x000fe200008e0607 */
[----:B------:R-:W-:Y:S02]  /*2c050*/  ISETP.LT.OR P1, PT, R27, 0x11, P2 ;  /* 0x000000111b00780c */ /* 0x000fe40001721670 */
[----:B------:R-:W-:-:S11]  /*2c060*/  MOV R13, R2 ;  /* 0x00000002000d7202 */ /* 0x000fd60000000f00 */
        /* <DEDUP_REMOVED lines=9> */
.L_x_2292:
[----:B------:R-:W-:Y:S01]  /*2c100*/  @!PT LDS RZ, [RZ] ;  /* 0x00000000fffff984 */ /* 0x000fe20000000800 */
[----:B------:R-:W-:Y:S01]  /*2c110*/  @!PT LDS RZ, [RZ] ;  /* 0x00000000fffff984 */ /* 0x000fe20000000800 */
[----:B------:R-:W-:Y:S01]  /*2c120*/  @!PT LDS RZ, [RZ] ;  /* 0x00000000fffff984 */ /* 0x000fe20000000800 */
[----:B------:R0:W-:Y:S01]  /*2c130*/  LDGSTS.E.BYPASS.LTC128B.128 [R5+0x12800], desc[UR36][R8.64+0x80], !P1 ;  /* 0x1280008008057fae */ /* 0x0001e2000c901d64 */
[----:B------:R-:W-:Y:S02]  /*2c140*/  IMAD.MOV.U32 R13, RZ, RZ, R3 ;  /* 0x000000ffff0d7224 */ /* 0x000fe400078e0003 */
[----:B------:R-:W-:Y:S02]  /*2c150*/  IMAD.MOV.U32 R12, RZ, RZ, 0x3 ;  /* 0x00000003ff0c7424 */ /* 0x000fe400078e00ff */
[----:B0-----:R-:W-:-:S07]  /*2c160*/  IMAD.MOV.U32 R8, RZ, RZ, R14 ;  /* 0x000000ffff087224 */ /* 0x001fce00078e000e */
[----:B------:R-:W-:Y:S05]  /*2c170*/  WARPSYNC.COLLECTIVE R15, `(.L_x_2293) ;  /* 0x000000000f087348 */ /* 0x000fea0003c00000 */
[----:B------:R0:W1:Y:S02]  /*2c180*/  SHFL.IDX P6, R14, R13, R12, R11 ;  /* 0x0000000c0d0e7389 */ /* 0x00006400000c000b */
[----:B01----:R-:W-:Y:S01]  /*2c190*/  ENDCOLLECTIVE ;  /* 0x000000000000791b */ /* 0x003fe20003800000 */
.L_x_2293:
        /* <DEDUP_REMOVED lines=13> */
.L_x_2294:
[----:B------:R-:W-:Y:S01]  /*2c270*/  @!PT LDS RZ, [RZ] ;  /* 0x00000000fffff984 */ /* 0x000fe20000000800 */
[----:B------:R-:W-:Y:S01]  /*2c280*/  @!PT LDS RZ, [RZ] ;  /* 0x00000000fffff984 */ /* 0x000fe20000000800 */
[----:B------:R-:W-:Y:S01]  /*2c290*/  @!PT LDS RZ, [RZ] ;  /* 0x00000000fffff984 */ /* 0x000fe20000000800 */
[----:B------:R2:W-:Y:S01]  /*2c2a0*/  LDGSTS.E.BYPASS.LTC128B.128 [R5+0x13000], desc[UR36][R8.64+0x80], !P1 ;  /* 0x1300008008057fae */ /* 0x0005e2000c901d64 */
[----:B------:R-:W-:Y:S02]  /*2c2b0*/  ISETP.GE.AND P1, PT, R27, 0x21, PT ;  /* 0x000000211b00780c */ /* 0x000fe40003f26270 */
[----:B------:R-:W-:Y:S01]  /*2c2c0*/  MOV R2, R14 ;  /* 0x0000000e00027202 */ /* 0x000fe20000000f00 */
[----:B------:R-:W-:Y:S10]  /*2c2d0*/  BRA `(.L_x_2295) ;  /* 0xffffff7400807947 */ /* 0x000ff4000383ffff */
.L_x_2044:
[----:B------:R0:W0:Y:S02]  /*2c2e0*/  SYNCS.PHASECHK.TRANS64.TRYWAIT P0, [R6+URZ+0x28440], R21 ;  /* 0x02844015060075a7 */ /* 0x000024000800017f */
[----:B0-----:R-:W-:Y:S05]  /*2c2f0*/  @!P0 NANOSLEEP.SYNCS 0x989680 ;  /* 0x009896800000895d */ /* 0x001fea0003900000 */
[----:B------:R-:W0:Y:S02]  /*2c300*/  @!P0 SYNCS.PHASECHK.TRANS64 P0, [R6+URZ+0x28440], R21 ;  /* 0x02844015060085a7 */ /* 0x000e24000800007f */
[----:B0-----:R-:W-:Y:S05]  /*2c310*/  @!P0 BRA `(.L_x_2044) ;  /* 0xfffffffc00f08947 */ /* 0x001fea000383ffff */
[----:B------:R-:W-:Y:S05]  /*2c320*/  BRA `(.L_x_2296) ;  /* 0xffffff7400d87947 */ /* 0x000fea000383ffff */
.L_x_2045:
[----:B------:R-:W-:Y:S01]  /*2c330*/  BSSY B0, `(.L_x_2297) ;  /* 0x0000008000007945 */ /* 0x000fe20003800000 */
[----:B------:R-:W-:Y:S02]  /*2c340*/  IMAD.MOV.U32 R13, RZ, RZ, R0 ;  /* 0x000000ffff0d7224 */ /* 0x000fe400078e0000 */
[----:B------:R-:W-:Y:S02]  /*2c350*/  IMAD.MOV.U32 R12, RZ, RZ, RZ ;  /* 0x000000ffff0c7224 */ /* 0x000fe400078e00ff */
[----:B------:R-:W-:Y:S02]  /*2c360*/  IMAD.MOV.U32 R11, RZ, RZ, 0x181f ;  /* 0x0000181fff0b7424 */ /* 0x000fe400078e00ff */
[----:B------:R-:W-:-:S07]  /*2c370*/  IMAD.MOV.U32 R15, RZ, RZ, -0x1 ;  /* 0xffffffffff0f7424 */ /* 0x000fce00078e00ff */
[----:B0---4-:R-:W-:Y:S05]  /*2c380*/  WARPSYNC.COLLECTIVE R15, `(.L_x_2298) ;  /* 0x000000000f087348 */ /* 0x011fea0003c00000 */
[----:B------:R1:W2:Y:S02]  /*2c390*/  SHFL.IDX P6, R14, R13, R12, R11 ;  /* 0x0000000c0d0e7389 */ /* 0x0002a400000c000b */
[----:B012-4-:R-:W-:Y:S01]  /*2c3a0*/  ENDCOLLECTIVE ;  /* 0x000000000000791b */ /* 0x017fe20003800000 */
.L_x_2298:
[----:B------:R-:W-:Y:S05]  /*2c3b0*/  BSYNC B0 ;  /* 0x0000000000007941 */ /* 0x000fea0003800000 */
.L_x_2297:
        /* <DEDUP_REMOVED lines=8> */
.L_x_2299:
        /* <DEDUP_REMOVED lines=16> */
.L_x_2300:
[----:B------:R-:W-:Y:S01]  /*2c540*/  @!PT LDS RZ, [RZ] ;  /* 0x00000000fffff984 */ /* 0x000fe20000000800 */
[----:B------:R-:W-:Y:S01]  /*2c550*/  @!PT LDS RZ, [RZ] ;  /* 0x00000000fffff984 */ /* 0x000fe20000000800 */
[----:B------:R-:W-:Y:S01]  /*2c560*/  @!PT LDS RZ, [RZ] ;  /* 0x00000000fffff984 */ /* 0x000fe20000000800 */
[----:B------:R0:W-:Y:S01]  /*2c570*/  @P4 LDGSTS.E.BYPASS.LTC128B.128 [R5+0x22000], desc[UR36][R2.64+0x80], !P2 ;  /* 0x2200008002054fae */ /* 0x0001e2000d101d64 */
[----:B------:R-:W-:Y:S01]  /*2c580*/  ISETP.GE.AND P4, PT, R34, R8, PT ;  /* 0x000000082200720c */ /* 0x000fe20003f86270 */
[----:B------:R-:W-:Y:S01]  /*2c590*/  IMAD.MOV.U32 R13, RZ, RZ, R4 ;  /* 0x000000ffff0d7224 */ /* 0x000fe200078e0004 */
[----:B0-----:R-:W-:-:S11]  /*2c5a0*/  MOV R2, R14 ;  /* 0x0000000e00027202 */ /* 0x001fd60000000f00 */
[----:B------:R-:W-:Y:S05]  /*2c5b0*/  WARPSYNC.COLLECTIVE R15, `(.L_x_2301) ;  /* 0x000000000f087348 */ /* 0x000fea0003c00000 */
[----:B------:R0:W1:Y:S02]  /*2c5c0*/  SHFL.IDX P6, R14, R13, R12, R11 ;  /* 0x0000000c0d0e7389 */ /* 0x00006400000c000b */
[----:B01----:R-:W-:Y:S01]  /*2c5d0*/  ENDCOLLECTIVE ;  /* 0x000000000000791b */ /* 0x003fe20003800000 */
.L_x_2301:
[----:B------:R-:W-:Y:S02]  /*2c5e0*/  IMAD.MOV.U32 R13, RZ, RZ, R0 ;  /* 0x000000ffff0d7224 */ /* 0x000fe400078e0000 */
[----:B------:R-:W-:Y:S02]  /*2c5f0*/  IMAD.MOV.U32 R12, RZ, RZ, 0x2 ;  /* 0x00000002ff0c7424 */ /* 0x000fe400078e00ff */
[----:B------:R-:W-:-:S07]  /*2c600*/  IMAD.MOV.U32 R3, RZ, RZ, R14 ;  /* 0x000000ffff037224 */ /* 0x000fce00078e000e */
[----:B------:R-:W-:Y:S05]  /*2c610*/  WARPSYNC.COLLECTIVE R15, `(.L_x_2302) ;  /* 0x000000000f087348 */ /* 0x000fea0003c00000 */
[----:B------:R0:W1:Y:S02]  /*2c620*/  SHFL.IDX P6, R14, R13, R12, R11 ;  /* 0x0000000c0d0e7389 */ /* 0x00006400000c000b */
[----:B01----:R-:W-:Y:S01]  /*2c630*/  ENDCOLLECTIVE ;  /* 0x000000000000791b */ /* 0x003fe20003800000 */
.L_x_2302:
        /* <DEDUP_REMOVED lines=15> */
.L_x_2303:
[----:B------:R-:W-:Y:S02]  /*2c730*/  IMAD.MOV.U32 R13, RZ, RZ, R0 ;  /* 0x000000ffff0d7224 */ /* 0x000fe400078e0000 */
[----:B------:R-:W-:Y:S02]  /*2c740*/  IMAD.MOV.U32 R12, RZ, RZ, 0x3 ;  /* 0x00000003ff0c7424 */ /* 0x000fe400078e00ff */
[----:B------:R-:W-:-:S07]  /*2c750*/  IMAD.MOV.U32 R3, RZ, RZ, R14 ;  /* 0x000000ffff037224 */ /* 0x000fce00078e000e */
[----:B------:R-:W-:Y:S05]  /*2c760*/  WARPSYNC.COLLECTIVE R15, `(.L_x_2304) ;  /* 0x000000000f087348 */ /* 0x000fea0003c00000 */
[----:B------:R0:W1:Y:S02]  /*2c770*/  SHFL.IDX P6, R14, R13, R12, R11 ;  /* 0x0000000c0d0e7389 */ /* 0x00006400000c000b */
[----:B01----:R-:W-:Y:S01]  /*2c780*/  ENDCOLLECTIVE ;  /* 0x000000000000791b */ /* 0x003fe20003800000 */
.L_x_2304:
[----:B------:R-:W-:-:S05]  /*2c790*/  @P1 IADD3 R3, P0, R34, R3, RZ ;  /* 0x0000000322031210 */ /* 0x000fca0007f1e0ff */
[----:B------:R-:W-:-:S05]  /*2c7a0*/  @P1 IMAD.X R2, RZ, RZ, R2, P0 ;  /* 0x000000ffff021224 */ /* 0x000fca00000e0602 */
[----:B------:R-:W-:Y:S01]  /*2c7b0*/  @P1 LOP3.LUT R3, R3, R2, RZ, 0x3c, !PT ;  /* 0x0000000203031212 */ /* 0x000fe200078e3cff */
[----:B------:R-:W-:-:S03]  /*2c7c0*/  IMAD.MOV.U32 R13, RZ, RZ, R4 ;  /* 0x000000ffff0d7224 */ /* 0x000fc600078e0004 */
[----:B------:R-:W-:-:S04]  /*2c7d0*/  @P1 LOP3.LUT R2, R3, R2, RZ, 0x3c, !PT ;  /* 0x0000000203021212 */ /* 0x000fc800078e3cff */
[----:B------:R-:W-:Y:S01]  /*2c7e0*/  @P1 LOP3.LUT R3, R3, R2, RZ, 0x3c, !PT ;  /* 0x0000000203031212 */ /* 0x000fe200078e3cff */
[----:B------:R-:W-:-:S07]  /*2c7f0*/  IMAD.MOV.U32 R0, RZ, RZ, R14 ;  /* 0x000000ffff007224 */ /* 0x000fce00078e000e */
[----:B------:R-:W-:Y:S05]  /*2c800*/  WARPSYNC.COLLECTIVE R15, `(.L_x_2305) ;  /* 0x000000000f087348 */ /* 0x000fea0003c00000 */
[----:B------:R0:W1:Y:S02]  /*2c810*/  SHFL.IDX P6, R14, R13, R12, R11 ;  /* 0x0000000c0d0e7389 */ /* 0x00006400000c000b */
[----:B01----:R-:W-:Y:S01]  /*2c820*/  ENDCOLLECTIVE ;  /* 0x000000000000791b */ /* 0x003fe20003800000 */
.L_x_2305:
[----:B------:R-:W-:Y:S01]  /*2c830*/  @!PT LDS RZ, [RZ] ;  /* 0x00000000fffff984 */ /* 0x000fe20000000800 */
[----:B------:R-:W-:Y:S01]  /*2c840*/  @!PT LDS RZ, [RZ] ;  /* 0x00000000fffff984 */ /* 0x000fe20000000800 */
[----:B------:R-:W-:Y:S01]  /*2c850*/  @!PT LDS RZ, [RZ] ;  /* 0x00000000fffff984 */ /* 0x000fe20000000800 */
[----:B------:R0:W-:Y:S04]  /*2c860*/  @P1 LDGSTS.E.BYPASS.LTC128B.128 [R5+0x21000], desc[UR36][R2.64], !P4 ;  /* 0x2100000002051fae */ /* 0x0001e8000e101d64 */
[----:B------:R0:W-:Y:S01]  /*2c870*/  @P1 LDGSTS.E.BYPASS.LTC128B.128 [R5+0x23000], desc[UR36][R2.64+0x80], !P2 ;  /* 0x2300008002051fae */ /* 0x0001e2000d101d64 */
[----:B------:R-:W-:Y:S01]  /*2c880*/  MOV R4, R14 ;  /* 0x0000000e00047202 */ /* 0x000fe20000000f00 */
[----:B------:R-:W-:Y:S06]  /*2c890*/  BRA `(.L_x_2306) ;  /* 0xffffff7400547947 */ /* 0x000fec000383ffff */
.L_x_2050:
[----:B------:R-:W-:Y:S02]  /*2c8a0*/  IMAD.MOV.U32 R13, RZ, RZ, R4 ;  /* 0x000000ffff0d7224 */ /* 0x000fe400078e0004 */
[----:B------:R-:W-:Y:S02]  /*2c8b0*/  IMAD.MOV.U32 R12, RZ, RZ, RZ ;  /* 0x000000ffff0c7224 */ /* 0x000fe400078e00ff */
[----:B------:R-:W-:Y:S02]  /*2c8c0*/  IMAD.MOV.U32 R11, RZ, RZ, 0x181f ;  /* 0x0000181fff0b7424 */ /* 0x000fe400078e00ff */
[----:B------:R-:W-:Y:S02]  /*2c8d0*/  IMAD.MOV.U32 R15, RZ, RZ, -0x1 ;  /* 0xffffffffff0f7424 */ /* 0x000fe400078e00ff */
[----:B-----5:R-:W-:Y:S02]  /*2c8e0*/  IMAD R5, R10, R7, RZ ;  /* 0x000000070a057224 */ /* 0x020fe400078e02ff */
[----:B------:R-:W-:-:S07]  /*2c8f0*/  IMAD.IADD R26, R9, 0x1, R26 ;  /* 0x00000001091a7824 */ /* 0x000fce00078e021a */
[----:B------:R-:W-:Y:S05]  /*2c900*/  WARPSYNC.COLLECTIVE R15, `(.L_x_2307) ;  /* 0x000000000f087348 */ /* 0x000fea0003c00000 */
[----:B------:R0:W1:Y:S02]  /*2c910*/  SHFL.IDX P6, R14, R13, R12, R11 ;  /* 0x0000000c0d0e7389 */ /* 0x00006400000c000b */
[----:B01----:R-:W-:Y:S01]  /*2c920*/  ENDCOLLECTIVE ;  /* 0x000000000000791b */ /* 0x003fe20003800000 */
.L_x_2307:
[C---:B------:R-:W-:Y:S01]  /*2c930*/  VIADD R6, R26.reuse, 0x10 ;  /* 0x000000101a067836 */ /* 0x040fe20000000000 */
[----:B------:R-:W-:Y:S01]  /*2c940*/  ISETP.GE.AND P2, PT, R26, R5, PT ;  /* 0x000000051a00720c */ /* 0x000fe20003f46270 */
[----:B------:R-:W-:Y:S02]  /*2c950*/  IMAD.MOV.U32 R13, RZ, RZ, R0 ;  /* 0x000000ffff0d7224 */ /* 0x000fe400078e0000 */
[----:B------:R-:W-:-:S10]  /*2c960*/  IMAD.MOV.U32 R2, RZ, RZ, R14 ;  /* 0x000000ffff027224 */ /* 0x000fd400078e000e */
[----:B------:R-:W-:Y:S05]  /*2c970*/  WARPSYNC.COLLECTIVE R15, `(.L_x_2308) ;  /* 0x000000000f087348 */ /* 0x000fea0003c00000 */
[----:B------:R0:W1:Y:S02]  /*2c980*/  SHFL.IDX P6, R14, R13, R12, R11 ;  /* 0x0000000c0d0e7389 */ /* 0x00006400000c000b */
[----:B01----:R-:W-:Y:S01]  /*2c990*/  ENDCOLLECTIVE ;  /* 0x000000000000791b */ /* 0x003fe20003800000 */
.L_x_2308:
[----:B------:R-:W-:Y:S02]  /*2c9a0*/  IMAD.MOV.U32 R13, RZ, RZ, R4 ;  /* 0x000000ffff0d7224 */ /* 0x000fe400078e0004 */
[----:B------:R-:W-:Y:S01]  /*2c9b0*/  IMAD.MOV.U32 R12, RZ, RZ, 0x1 ;  /* 0x00000001ff0c7424 */ /* 0x000fe200078e00ff */
[----:B------:R-:W-:-:S07]  /*2c9c0*/  MOV R3, R14 ;  /* 0x0000000e00037202 */ /* 0x000fce0000000f00 */
[----:B------:R-:W-:Y:S05]  /*2c9d0*/  WARPSYNC.COLLECTIVE R15, `(.L_x_2309) ;  /* 0x000000000f087348 */ /* 0x000fea0003c00000 */
[----:B------:R0:W1:Y:S02]  /*2c9e0*/  SHFL.IDX P6, R14, R13, R12, R11 ;  /* 0x0000000c0d0e7389 */ /* 0x00006400000c000b */
[----:B01----:R-:W-:Y:S01]  /*2c9f0*/  ENDCOLLECTIVE ;  /* 0x000000000000791b */ /* 0x003fe20003800000 */
.L_x_2309:
        /* <DEDUP_REMOVED lines=10> */
[----:B------:R0:W-:Y:S01]  /*2caa0*/  @!P2 LDGSTS.E.BYPASS.LTC128B.128 [R8+0x1c000], desc[UR36][R2.64+0x80], !P1 ;  /* 0x1c0000800208afae */ /* 0x0001e2000c901d64 */
[----:B------:R-:W-:Y:S01]  /*2cab0*/  ISETP.GE.AND P2, PT, R6, R5, PT ;  /* 0x000000050600720c */ /* 0x000fe20003f46270 */
[----:B0-----:R-:W-:-:S12]  /*2cac0*/  IMAD.MOV.U32 R2, RZ, RZ, R14 ;  /* 0x000000ffff027224 */ /* 0x001fd800078e000e */
[----:B------:R-:W-:Y:S05]  /*2cad0*/  WARPSYNC.COLLECTIVE R15, `(.L_x_2310) ;  /* 0x000000000f087348 */ /* 0x000fea0003c00000 */
[----:B------:R0:W1:Y:S02]  /*2cae0*/  SHFL.IDX P6, R14, R13, R12, R11 ;  /* 0x0000000c0d0e7389 */ /* 0x00006400000c000b */
[----:B01----:R-:W-:Y:S01]  /*2caf0*/  ENDCOLLECTIVE ;  /* 0x000000000000791b */ /* 0x003fe20003800000 */
.L_x_2310:
[----:B------:R-:W-:Y:S02]  /*2cb00*/  IMAD.MOV.U32 R13, RZ, RZ, R4 ;  /* 0x000000ffff0d7224 */ /* 0x000fe400078e0004 */
[----:B------:R-:W-:Y:S02]  /*2cb10*/  IMAD.MOV.U32 R12, RZ, RZ, 0x2 ;  /* 0x00000002ff0c7424 */ /* 0x000fe400078e00ff */
[----:B------:R-:W-:-:S07]  /*2cb20*/  IMAD.MOV.U32 R3, RZ, RZ, R14 ;  /* 0x000000ffff037224 */ /* 0x000fce00078e000e */
[----:B------:R-:W-:Y:S05]  /*2cb30*/  WARPSYNC.COLLECTIVE R15, `(.L_x_2311) ;  /* 0x000000000f087348 */ /* 0x000fea0003c00000 */
[----:B------:R0:W1:Y:S02]  /*2cb40*/  SHFL.IDX P6, R14, R13, R12, R11 ;  /* 0x0000000c0d0e7389 */ /* 0x00006400000c000b */
[----:B01----:R-:W-:Y:S01]  /*2cb50*/  ENDCOLLECTIVE ;  /* 0x000000000000791b */ /* 0x003fe20003800000 */
.L_x_2311:
        /* <DEDUP_REMOVED lines=17> */
.L_x_2312:
[----:B------:R-:W-:Y:S02]  /*2cc70*/  IMAD.MOV.U32 R13, RZ, RZ, R4 ;  /* 0x000000ffff0d7224 */ /* 0x000fe400078e0004 */
[----:B------:R-:W-:Y:S02]  /*2cc80*/  IMAD.MOV.U32 R12, RZ, RZ, 0x3 ;  /* 0x00000003ff0c7424 */ /* 0x000fe400078e00ff */
[----:B------:R-:W-:-:S07]  /*2cc90*/  IMAD.MOV.U32 R3, RZ, RZ, R14 ;  /* 0x000000ffff037224 */ /* 0x000fce00078e000e */
[----:B------:R-:W-:Y:S05]  /*2cca0*/  WARPSYNC.COLLECTIVE R15, `(.L_x_2313) ;  /* 0x000000000f087348 */ /* 0x000fea0003c00000 */
[----:B------:R0:W1:Y:S02]  /*2ccb0*/  SHFL.IDX P6, R14, R13, R12, R11 ;  /* 0x0000000c0d0e7389 */ /* 0x00006400000c000b */
[----:B01----:R-:W-:Y:S01]  /*2ccc0*/  ENDCOLLECTIVE ;  /* 0x000000000000791b */ /* 0x003fe20003800000 */
.L_x_2313:
        /* <DEDUP_REMOVED lines=17> */
.L_x_2314:
[----:B------:R-:W-:Y:S02]  /*2cde0*/  IMAD.MOV.U32 R13, RZ, RZ, R4 ;  /* 0x000000ffff0d7224 */ /* 0x000fe400078e0004 */
[----:B------:R-:W-:Y:S02]  /*2cdf0*/  IMAD.MOV.U32 R12, RZ, RZ, 0x4 ;  /* 0x00000004ff0c7424 */ /* 0x000fe400078e00ff */
[----:B------:R-:W-:-:S07]  /*2ce00*/  IMAD.MOV.U32 R3, RZ, RZ, R14 ;  /* 0x000000ffff037224 */ /* 0x000fce00078e000e */
[----:B------:R-:W-:Y:S05]  /*2ce10*/  WARPSYNC.COLLECTIVE R15, `(.L_x_2315) ;  /* 0x000000000f087348 */ /* 0x000fea0003c00000 */
[----:B------:R0:W1:Y:S02]  /*2ce20*/  SHFL.IDX P6, R14, R13, R12, R11 ;  /* 0x0000000c0d0e7389 */ /* 0x00006400000c000b */
[----:B01----:R-:W-:Y:S01]  /*2ce30*/  ENDCOLLECTIVE ;  /* 0x000000000000791b */ /* 0x003fe20003800000 */
.L_x_2315:
        /* <DEDUP_REMOVED lines=17> */
.L_x_2316:
[----:B------:R-:W-:Y:S02]  /*2cf50*/  IMAD.MOV.U32 R13, RZ, RZ, R4 ;  /* 0x000000ffff0d7224 */ /* 0x000fe400078e0004 */
[----:B------:R-:W-:Y:S02]  /*2cf60*/  IMAD.MOV.U32 R12, RZ, RZ, 0x5 ;  /* 0x00000005ff0c7424 */ /* 0x000fe400078e00ff */
[----:B------:R-:W-:-:S07]  /*2cf70*/  IMAD.MOV.U32 R3, RZ, RZ, R14 ;  /* 0x000000ffff037224 */ /* 0x000fce00078e000e */
[----:B------:R-:W-:Y:S05]  /*2cf80*/  WARPSYNC.COLLECTIVE R15, `(.L_x_2317) ;  /* 0x000000000f087348 */ /* 0x000fea0003c00000 */
[----:B------:R0:W1:Y:S02]  /*2cf90*/  SHFL.IDX P6, R14, R13, R12, R11 ;  /* 0x0000000c0d0e7389 */ /* 0x00006400000c000b */
[----:B01----:R-:W-:Y:S01]  /*2cfa0*/  ENDCOLLECTIVE ;  /* 0x000000000000791b */ /* 0x003fe20003800000 */
.L_x_2317:
        /* <DEDUP_REMOVED lines=17> */
.L_x_2318:
[----:B------:R-:W-:Y:S02]  /*2d0c0*/  IMAD.MOV.U32 R13, RZ, RZ, R4 ;  /* 0x000000ffff0d7224 */ /* 0x000fe400078e0004 */
[----:B------:R-:W-:Y:S02]  /*2d0d0*/  IMAD.MOV.U32 R12, RZ, RZ, 0x6 ;  /* 0x00000006ff0c7424 */ /* 0x000fe400078e00ff */
[----:B------:R-:W-:-:S07]  /*2d0e0*/  IMAD.MOV.U32 R3, RZ, RZ, R14 ;  /* 0x000000ffff037224 */ /* 0x000fce00078e000e */
[----:B------:R-:W-:Y:S05]  /*2d0f0*/  WARPSYNC.COLLECTIVE R15, `(.L_x_2319) ;  /* 0x000000000f087348 */ /* 0x000fea0003c00000 */
[----:B------:R0:W1:Y:S02]  /*2d100*/  SHFL.IDX P6, R14, R13, R12, R11 ;  /* 0x0000000c0d0e7389 */ /* 0x00006400000c000b */
[----:B01----:R-:W-:Y:S01]  /*2d110*/  ENDCOLLECTIVE ;  /* 0x000000000000791b */ /* 0x003fe20003800000 */
.L_x_2319:
        /* <DEDUP_REMOVED lines=17> */
.L_x_2320:
[----:B------:R-:W-:Y:S02]  /*2d230*/  IMAD.MOV.U32 R13, RZ, RZ, R4 ;  /* 0x000000ffff0d7224 */ /* 0x000fe400078e0004 */
[----:B------:R-:W-:Y:S02]  /*2d240*/  IMAD.MOV.U32 R12, RZ, RZ, 0x7 ;  /* 0x00000007ff0c7424 */ /* 0x000fe400078e00ff */
[----:B------:R-:W-:-:S07]  /*2d250*/  IMAD.MOV.U32 R3, RZ, RZ, R14 ;  /* 0x000000ffff037224 */ /* 0x000fce00078e000e */
[----:B------:R-:W-:Y:S05]  /*2d260*/  WARPSYNC.COLLECTIVE R15, `(.L_x_2321) ;  /* 0x000000000f087348 */ /* 0x000fea0003c00000 */
[----:B------:R0:W1:Y:S02]  /*2d270*/  SHFL.IDX P6, R14, R13, R12, R11 ;  /* 0x0000000c0d0e7389 */ /* 0x00006400000c000b */
[----:B01----:R-:W-:Y:S01]  /*2d280*/  ENDCOLLECTIVE ;  /* 0x000000000000791b */ /* 0x003fe20003800000 */
.L_x_2321:
        /* <DEDUP_REMOVED lines=10> */
.L_x_2322:
[----:B------:R-:W-:Y:S01]  /*2d330*/  @!PT LDS RZ, [RZ] ;  /* 0x00000000fffff984 */ /* 0x000fe20000000800 */
[----:B------:R-:W-:Y:S01]  /*2d340*/  @!PT LDS RZ, [RZ] ;  /* 0x00000000fffff984 */ /* 0x000fe20000000800 */
[----:B------:R-:W-:Y:S01]  /*2d350*/  @!PT LDS RZ, [RZ] ;  /* 0x00000000fffff984 */ /* 0x000fe20000000800 */
[----:B------:R0:W-:Y:S04]  /*2d360*/  @!P2 LDGSTS.E.BYPASS.LTC128B.128 [R8+0x1b000], desc[UR36][R2.64], !P0 ;  /* 0x1b0000000208afae */ /* 0x0001e8000c101d64 */
[----:B------:R0:W-:Y:S01]  /*2d370*/  @!P2 LDGSTS.E.BYPASS.LTC128B.128 [R8+0x1f000], desc[UR36][R2.64+0x80], !P1 ;  /* 0x1f0000800208afae */ /* 0x0001e2000c901d64 */
[----:B------:R-:W-:Y:S01]  /*2d380*/  MOV R0, R14 ;  /* 0x0000000e00007202 */ /* 0x000fe20000000f00 */
[----:B------:R-:W-:Y:S06]  /*2d390*/  BRA `(.L_x_2323) ;  /* 0xffffff7400a47947 */ /* 0x000fec000383ffff */
.L_x_2055:
[----:B0-----:R0:W1:Y:S02]  /*2d3a0*/  SYNCS.PHASECHK.TRANS64.TRYWAIT P1, [R23+URZ+0x28420], R0 ;  /* 0x02842000170075a7 */ /* 0x001064000802017f */
[----:B-1----:R-:W-:Y:S05]  /*2d3b0*/  @!P1 NANOSLEEP.SYNCS 0x989680 ;  /* 0x009896800000995d */ /* 0x002fea0003900000 */
[----:B------:R-:W1:Y:S02]  /*2d3c0*/  @!P1 SYNCS.PHASECHK.TRANS64 P1, [R23+URZ+0x28420], R0 ;  /* 0x02842000170095a7 */ /* 0x000e64000802007f */
[----:B-1----:R-:W-:Y:S05]  /*2d3d0*/  @!P1 BRA `(.L_x_2055) ;  /* 0xfffffffc00f09947 */ /* 0x002fea000383ffff */
[----:B------:R-:W-:Y:S05]  /*2d3e0*/  BRA `(.L_x_2324) ;  /* 0xffffff78001c7947 */ /* 0x000fea000383ffff */
.L_x_2059:
[----:B-1----:R1:W2:Y:S02]  /*2d3f0*/  SYNCS.PHASECHK.TRANS64.TRYWAIT P0, [R0+URZ+0x28480], R20 ;  /* 0x02848014000075a7 */ /* 0x0022a4000800017f */
[----:B--2---:R-:W-:Y:S05]  /*2d400*/  @!P0 NANOSLEEP.SYNCS 0x989680 ;  /* 0x009896800000895d */ /* 0x004fea0003900000 */
[----:B------:R-:W2:Y:S02]  /*2d410*/  @!P0 SYNCS.PHASECHK.TRANS64 P0, [R0+URZ+0x28480], R20 ;  /* 0x02848014000085a7 */ /* 0x000ea4000800007f */
[----:B--2---:R-:W-:Y:S05]  /*2d420*/  @!P0 BRA `(.L_x_2059) ;  /* 0xfffffffc00f08947 */ /* 0x004fea000383ffff */
[----:B------:R-:W-:Y:S05]  /*2d430*/  BRA `(.L_x_2325) ;  /* 0xffffff7800d07947 */ /* 0x000fea000383ffff */
.L_x_2060:
        /* <DEDUP_REMOVED lines=8> */
.L_x_2327:
[----:B------:R-:W-:Y:S05]  /*2d4c0*/  BSYNC B0 ;  /* 0x0000000000007941 */ /* 0x000fea0003800000 */
.L_x_2326:
[----:B------:R-:W-:Y:S01]  /*2d4d0*/  IMAD.MOV.U32 R13, RZ, RZ, R21 ;  /* 0x000000ffff0d7224 */ /* 0x000fe200078e0015 */
[----:B------:R-:W-:Y:S01]  /*2d4e0*/  MOV R12, RZ ;  /* 0x000000ff000c7202 */ /* 0x000fe20000000f00 */
[----:B------:R-:W-:Y:S02]  /*2d4f0*/  IMAD.MOV.U32 R11, RZ, RZ, 0x181f ;  /* 0x0000181fff0b7424 */ /* 0x000fe400078e00ff */
[----:B------:R-:W-:Y:S02]  /*2d500*/  IMAD.MOV.U32 R15, RZ, RZ, -0x1 ;  /* 0xffffffffff0f7424 */ /* 0x000fe400078e00ff */
[----:B------:R-:W-:Y:S02]  /*2d510*/  IMAD.MOV.U32 R3, RZ, RZ, R14 ;  /* 0x000000ffff037224 */ /* 0x000fe400078e000e */
[----:B------:R-:W-:-:S07]  /*2d520*/  IMAD.IADD R4, R23, 0x1, R4 ;  /* 0x0000000117047824 */ /* 0x000fce00078e0204 */
[----:B------:R-:W-:Y:S05]  /*2d530*/  WARPSYNC.COLLECTIVE R15, `(.L_x_2328) ;  /* 0x000000000f087348 */ /* 0x000fea0003c00000 */
[----:B------:R0:W1:Y:S02]  /*2d540*/  SHFL.IDX P6, R14, R13, R12, R11 ;  /* 0x0000000c0d0e7389 */ /* 0x00006400000c000b */
[----:B01----:R-:W-:Y:S01]  /*2d550*/  ENDCOLLECTIVE ;  /* 0x000000000000791b */ /* 0x003fe20003800000 */
.L_x_2328:
[----:B------:R-:W-:Y:S01]  /*2d560*/  IMAD.MOV.U32 R13, RZ, RZ, R27 ;  /* 0x000000ffff0d7224 */ /* 0x000fe200078e001b */
[----:B------:R-:W-:Y:S01]  /*2d570*/  MOV R12, 0x1 ;  /* 0x00000001000c7802 */ /* 0x000fe20000000f00 */
[----:B------:R-:W-:-:S07]  /*2d580*/  IMAD.MOV.U32 R2, RZ, RZ, R14 ;  /* 0x000000ffff027224 */ /* 0x000fce00078e000e */
[----:B------:R-:W-:Y:S05]  /*2d590*/  WARPSYNC.COLLECTIVE R15, `(.L_x_2329) ;  /* 0x000000000f087348 */ /* 0x000fea0003c00000 */
[----:B------:R0:W1:Y:S02]  /*2d5a0*/  SHFL.IDX P6, R14, R13, R12, R11 ;  /* 0x0000000c0d0e7389 */ /* 0x00006400000c000b */
[----:B01----:R-:W-:Y:S01]  /*2d5b0*/  ENDCOLLECTIVE ;  /* 0x000000000000791b */ /* 0x003fe20003800000 */
.L_x_2329:
        /* <DEDUP_REMOVED lines=12> */
.L_x_2330:
[----:B------:R-:W-:Y:S02]  /*2d680*/  IMAD.MOV.U32 R13, RZ, RZ, R27 ;  /* 0x000000ffff0d7224 */ /* 0x000fe400078e001b */
[----:B------:R-:W-:Y:S02]  /*2d690*/  IMAD.MOV.U32 R12, RZ, RZ, 0x2 ;  /* 0x00000002ff0c7424 */ /* 0x000fe400078e00ff */
[----:B------:R-:W-:-:S07]  /*2d6a0*/  IMAD.MOV.U32 R2, RZ, RZ, R14 ;  /* 0x000000ffff027224 */ /* 0x000fce00078e000e */
[----:B------:R-:W-:Y:S05]  /*2d6b0*/  WARPSYNC.COLLECTIVE R15, `(.L_x_2331) ;  /* 0x000000000f087348 */ /* 0x000fea0003c00000 */
[----:B------:R0:W1:Y:S02]  /*2d6c0*/  SHFL.IDX P6, R14, R13, R12, R11 ;  /* 0x0000000c0d0e7389 */ /* 0x00006400000c000b */
[----:B01----:R-:W-:Y:S01]  /*2d6d0*/  ENDCOLLECTIVE ;  /* 0x000000000000791b */ /* 0x003fe20003800000 */
.L_x_2331:
        /* <DEDUP_REMOVED lines=12> */
.L_x_2332:
[----:B------:R-:W-:Y:S02]  /*2d7a0*/  IMAD.MOV.U32 R13, RZ, RZ, R27 ;  /* 0x000000ffff0d7224 */ /* 0x000fe400078e001b */
[----:B------:R-:W-:Y:S02]  /*2d7b0*/  IMAD.MOV.U32 R12, RZ, RZ, 0x3 ;  /* 0x00000003ff0c7424 */ /* 0x000fe400078e00ff */
[----:B------:R-:W-:-:S07]  /*2d7c0*/  IMAD.MOV.U32 R2, RZ, RZ, R14 ;  /* 0x000000ffff027224 */ /* 0x000fce00078e000e */
[----:B------:R-:W-:Y:S05]  /*2d7d0*/  WARPSYNC.COLLECTIVE R15, `(.L_x_2333) ;  /* 0x000000000f087348 */ /* 0x000fea0003c00000 */
[----:B------:R0:W1:Y:S02]  /*2d7e0*/  SHFL.IDX P6, R14, R13, R12, R11 ;  /* 0x0000000c0d0e7389 */ /* 0x00006400000c000b */
[----:B01----:R-:W-:Y:S01]  /*2d7f0*/  ENDCOLLECTIVE ;  /* 0x000000000000791b */ /* 0x003fe20003800000 */
.L_x_2333:
[----:B------:R-:W-:-:S05]  /*2d800*/  IADD3 R2, P0, R34, R2, RZ ;  /* 0x0000000222027210 */ /* 0x000fca0007f1e0ff */
[----:B------:R-:W-:-:S05]  /*2d810*/  IMAD.X R3, RZ, RZ, R3, P0 ;  /* 0x000000ffff037224 */ /* 0x000fca00000e0603 */
[----:B------:R-:W-:Y:S01]  /*2d820*/  @!PT LDS RZ, [RZ] ;  /* 0x00000000fffff984 */ /* 0x000fe20000000800 */
[----:B------:R-:W-:Y:S01]  /*2d830*/  @!PT LDS RZ, [RZ] ;  /* 0x00000000fffff984 */ /* 0x000fe20000000800 */
[----:B------:R-:W-:Y:S01]  /*2d840*/  @!PT LDS RZ, [RZ] ;  /* 0x00000000fffff984 */ /* 0x000fe20000000800 */
[----:B------:R0:W-:Y:S01]  /*2d850*/  LDGSTS.E.BYPASS.LTC128B.128 [R4+0x11000], desc[UR36][R2.64], !P3 ;  /* 0x1100000002047fae */ /* 0x0001e2000d901d64 */
[----:B------:R-:W-:-:S03]  /*2d860*/  MOV R13, R21 ;  /* 0x00000015000d7202 */ /* 0x000fc60000000f00 */
[----:B------:R0:W-:Y:S01]  /*2d870*/  LDGSTS.E.BYPASS.LTC128B.128 [R4+0x13000], desc[UR36][R2.64+0x80], !P2 ;  /* 0x1300008002047fae */ /* 0x0001e2000d101d64 */
[----:B------:R-:W-:-:S07]  /*2d880*/  IMAD.MOV.U32 R27, RZ, RZ, R14 ;  /* 0x000000ffff1b7224 */ /* 0x000fce00078e000e */
[----:B0-----:R-:W-:Y:S05]  /*2d890*/  WARPSYNC.COLLECTIVE R15, `(.L_x_2334) ;  /* 0x000000000f087348 */ /* 0x001fea0003c00000 */
[----:B------:R1:W2:Y:S02]  /*2d8a0*/  SHFL.IDX P6, R14, R13, R12, R11 ;  /* 0x0000000c0d0e7389 */ /* 0x0002a400000c000b */
[----:B012---:R-:W-:Y:S01]  /*2d8b0*/  ENDCOLLECTIVE ;  /* 0x000000000000791b */ /* 0x007fe20003800000 */
.L_x_2334:
[----:B------:R-:W-:Y:S01]  /*2d8c0*/  IMAD.MOV.U32 R2, RZ, RZ, R14 ;  /* 0x000000ffff027224 */ /* 0x000fe200078e000e */
[----:B------:R-:W-:Y:S06]  /*2d8d0*/  BRA `(.L_x_2335) ;  /* 0xffffff78006c7947 */ /* 0x000fec000383ffff */
.L_x_2065:
[----:B----4-:R4:W0:Y:S02]  /*2d8e0*/  SYNCS.PHASECHK.TRANS64.TRYWAIT P0, [R0+URZ+0x28440], R20 ;  /* 0x02844014000075a7 */ /* 0x010824000800017f */
[----:B0-----:R-:W-:Y:S05]  /*2d8f0*/  @!P0 NANOSLEEP.SYNCS 0x989680 ;  /* 0x009896800000895d */ /* 0x001fea0003900000 */
[----:B------:R-:W0:Y:S02]  /*2d900*/  @!P0 SYNCS.PHASECHK.TRANS64 P0, [R0+URZ+0x28440], R20 ;  /* 0x02844014000085a7 */ /* 0x000e24000800007f */
[----:B0-----:R-:W-:Y:S05]  /*2d910*/  @!P0 BRA `(.L_x_2065) ;  /* 0xfffffffc00f08947 */ /* 0x001fea000383ffff */
[----:B------:R-:W-:Y:S05]  /*2d920*/  BRA `(.L_x_2336) ;  /* 0xffffff7800bc7947 */ /* 0x000fea000383ffff */
.L_x_2066:
[----:B------:R-:W-:Y:S01]  /*2d930*/  BSSY B0, `(.L_x_2337) ;  /* 0x0000008000007945 */ /* 0x000fe20003800000 */
[----:B------:R-:W-:Y:S02]  /*2d940*/  IMAD.MOV.U32 R13, RZ, RZ, R8 ;  /* 0x000000ffff0d7224 */ /* 0x000fe400078e0008 */
[----:B------:R-:W-:Y:S02]  /*2d950*/  IMAD.MOV.U32 R12, RZ, RZ, RZ ;  /* 0x000000ffff0c7224 */ /* 0x000fe400078e00ff */
[----:B------:R-:W-:Y:S02]  /*2d960*/  IMAD.MOV.U32 R11, RZ, RZ, 0x181f ;  /* 0x0000181fff0b7424 */ /* 0x000fe400078e00ff */
[----:B------:R-:W-:-:S07]  /*2d970*/  IMAD.MOV.U32 R15, RZ, RZ, -0x1 ;  /* 0xffffffffff0f7424 */ /* 0x000fce00078e00ff */
[----:B01-34-:R-:W-:Y:S05]  /*2d980*/  WARPSYNC.COLLECTIVE R15, `(.L_x_2338) ;  /* 0x000000000f087348 */ /* 0x01bfea0003c00000 */
[----:B------:R2:W0:Y:S02]  /*2d990*/  SHFL.IDX P6, R14, R13, R12, R11 ;  /* 0x0000000c0d0e7389 */ /* 0x00042400000c000b */
[----:B01234-:R-:W-:Y:S01]  /*2d9a0*/  ENDCOLLECTIVE ;  /* 0x000000000000791b */ /* 0x01ffe20003800000 */
.L_x_2338:
[----:B------:R-:W-:Y:S05]  /*2d9b0*/  BSYNC B0 ;  /* 0x0000000000007941 */ /* 0x000fea0003800000 */
.L_x_2337:
        /* <DEDUP_REMOVED lines=8> */
.L_x_2339:
[----:B------:R-:W-:Y:S01]  /*2da40*/  IMAD.MOV.U32 R13, RZ, RZ, R8 ;  /* 0x000000ffff0d7224 */ /* 0x000fe200078e0008 */
[----:B------:R-:W-:Y:S01]  /*2da50*/  MOV R12, 0x1 ;  /* 0x00000001000c7802 */ /* 0x000fe20000000f00 */
[----:B------:R-:W-:-:S07]  /*2da60*/  IMAD.MOV.U32 R2, RZ, RZ, R14 ;  /* 0x000000ffff027224 */ /* 0x000fce00078e000e */
[----:B------:R-:W-:Y:S05]  /*2da70*/  WARPSYNC.COLLECTIVE R15, `(.L_x_2340) ;  /* 0x000000000f087348 */ /* 0x000fea0003c00000 */
[----:B------:R0:W1:Y:S02]  /*2da80*/  SHFL.IDX P6, R14, R13, R12, R11 ;  /* 0x0000000c0d0e7389 */ /* 0x00006400000c000b */
[----:B01----:R-:W-:Y:S01]  /*2da90*/  ENDCOLLECTIVE ;  /* 0x000000000000791b */ /* 0x003fe20003800000 */
.L_x_2340:
        /* <DEDUP_REMOVED lines=12> */
.L_x_2341:
[----:B------:R-:W-:Y:S02]  /*2db60*/  IMAD.MOV.U32 R13, RZ, RZ, R8 ;  /* 0x000000ffff0d7224 */ /* 0x000fe400078e0008 */
[----:B------:R-:W-:Y:S02]  /*2db70*/  IMAD.MOV.U32 R12, RZ, RZ, 0x2 ;  /* 0x00000002ff0c7424 */ /* 0x000fe400078e00ff */
[----:B------:R-:W-:-:S07]  /*2db80*/  IMAD.MOV.U32 R2, RZ, RZ, R14 ;  /* 0x000000ffff027224 */ /* 0x000fce00078e000e */
[----:B------:R-:W-:Y:S05]  /*2db90*/  WARPSYNC.COLLECTIVE R15, `(.L_x_2342) ;  /* 0x000000000f087348 */ /* 0x000fea0003c00000 */
[----:B------:R0:W1:Y:S02]  /*2dba0*/  SHFL.IDX P6, R14, R13, R12, R11 ;  /* 0x0000000c0d0e7389 */ /* 0x00006400000c000b */
[----:B01----:R-:W-:Y:S01]  /*2dbb0*/  ENDCOLLECTIVE ;  /* 0x000000000000791b */ /* 0x003fe20003800000 */
.L_x_2342:
        /* <DEDUP_REMOVED lines=12> */
.L_x_2343:
[----:B------:R-:W-:Y:S02]  /*2dc80*/  IMAD.MOV.U32 R13, RZ, RZ, R8 ;  /* 0x000000ffff0d7224 */ /* 0x000fe400078e0008 */
[----:B------:R-:W-:Y:S02]  /*2dc90*/  IMAD.MOV.U32 R12, RZ, RZ, 0x3 ;  /* 0x00000003ff0c7424 */ /* 0x000fe400078e00ff */
[----:B------:R-:W-:-:S07]  /*2dca0*/  IMAD.MOV.U32 R2, RZ, RZ, R14 ;  /* 0x000000ffff027224 */ /* 0x000fce00078e000e */
[----:B------:R-:W-:Y:S05]  /*2dcb0*/  WARPSYNC.COLLECTIVE R15, `(.L_x_2344) ;  /* 0x000000000f087348 */ /* 0x000fea0003c00000 */
[----:B------:R0:W1:Y:S02]  /*2dcc0*/  SHFL.IDX P6, R14, R13, R12, R11 ;  /* 0x0000000c0d0e7389 */ /* 0x00006400000c000b */
[----:B01----:R-:W-:Y:S01]  /*2dcd0*/  ENDCOLLECTIVE ;  /* 0x000000000000791b */ /* 0x003fe20003800000 */
.L_x_2344:
        /* <DEDUP_REMOVED lines=12> */
.L_x_2345:
[----:B------:R-:W-:Y:S01]  /*2dda0*/  IMAD.MOV.U32 R2, RZ, RZ, R14 ;  /* 0x000000ffff027224 */ /* 0x000fe200078e000e */
[----:B------:R-:W-:Y:S06]  /*2ddb0*/  BRA `(.L_x_2346) ;  /* 0xffffff78004c7947 */ /* 0x000fec000383ffff */
.L_x_2071:
[----:B0-----:R0:W1:Y:S02]  /*2ddc0*/  SYNCS.PHASECHK.TRANS64.TRYWAIT P2, [R3+URZ+0x28470], R0 ;  /* 0x02847000030075a7 */ /* 0x001064000804017f */
[----:B-1----:R-:W-:Y:S05]  /*2ddd0*/  @!P2 NANOSLEEP.SYNCS 0x989680 ;  /* 0x009896800000a95d */ /* 0x002fea0003900000 */
[----:B------:R-:W1:Y:S02]  /*2dde0*/  @!P2 SYNCS.PHASECHK.TRANS64 P2, [R3+URZ+0x28470], R0 ;  /* 0x028470000300a5a7 */ /* 0x000e64000804007f */
[----:B-1----:R-:W-:Y:S05]  /*2ddf0*/  @!P2 BRA `(.L_x_2071) ;  /* 0xfffffffc00f0a947 */ /* 0x002fea000383ffff */
[----:B------:R-:W-:Y:S05]  /*2de00*/  BRA `(.L_x_2347) ;  /* 0xffffff7800b07947 */ /* 0x000fea000383ffff */
.L_x_2073:
[----:B0-----:R0:W1:Y:S02]  /*2de10*/  SYNCS.PHASECHK.TRANS64.TRYWAIT P2, [R3+URZ+0x28460], R2 ;  /* 0x02846002030075a7 */ /* 0x001064000804017f */
[----:B-1----:R-:W-:Y:S05]  /*2de20*/  @!P2 NANOSLEEP.SYNCS 0x989680 ;  /* 0x009896800000a95d */ /* 0x002fea0003900000 */
[----:B------:R-:W1:Y:S02]  /*2de30*/  @!P2 SYNCS.PHASECHK.TRANS64 P2, [R3+URZ+0x28460], R2 ;  /* 0x028460020300a5a7 */ /* 0x000e64000804007f */
[----:B-1----:R-:W-:Y:S05]  /*2de40*/  @!P2 BRA `(.L_x_2073) ;  /* 0xfffffffc00f0a947 */ /* 0x002fea000383ffff */
[----:B------:R-:W-:Y:S05]  /*2de50*/  BRA `(.L_x_2348) ;  /* 0xffffff7800bc7947 */ /* 0x000fea000383ffff */
.L_x_2081:
[----:B0-----:R0:W1:Y:S02]  /*2de60*/  SYNCS.PHASECHK.TRANS64.TRYWAIT P1, [R0+URZ+0x28470], R3 ;  /* 0x02847003000075a7 */ /* 0x001064000802017f */
[----:B-1----:R-:W-:Y:S05]  /*2de70*/  @!P1 NANOSLEEP.SYNCS 0x989680 ;  /* 0x009896800000995d */ /* 0x002fea0003900000 */
[----:B------:R-:W1:Y:S02]  /*2de80*/  @!P1 SYNCS.PHASECHK.TRANS64 P1, [R0+URZ+0x28470], R3 ;  /* 0x02847003000095a7 */ /* 0x000e64000802007f */
[----:B-1----:R-:W-:Y:S05]  /*2de90*/  @!P1 BRA `(.L_x_2081) ;  /* 0xfffffffc00f09947 */ /* 0x002fea000383ffff */
[----:B------:R-:W-:Y:S05]  /*2dea0*/  BRA `(.L_x_2349) ;  /* 0xffffff8000a07947 */ /* 0x000fea000383ffff */
.L_x_2083:
[----:B0-----:R0:W1:Y:S02]  /*2deb0*/  SYNCS.PHASECHK.TRANS64.TRYWAIT P1, [R0+URZ+0x28460], R3 ;  /* 0x02846003000075a7 */ /* 0x001064000802017f */
[----:B-1----:R-:W-:Y:S05]  /*2dec0*/  @!P1 NANOSLEEP.SYNCS 0x989680 ;  /* 0x009896800000995d */ /* 0x002fea0003900000 */
[----:B------:R-:W1:Y:S02]  /*2ded0*/  @!P1 SYNCS.PHASECHK.TRANS64 P1, [R0+URZ+0x28460], R3 ;  /* 0x02846003000095a7 */ /* 0x000e64000802007f */
[----:B-1----:R-:W-:Y:S05]  /*2dee0*/  @!P1 BRA `(.L_x_2083) ;  /* 0xfffffffc00f09947 */ /* 0x002fea000383ffff */
[----:B------:R-:W-:Y:S05]  /*2def0*/  BRA `(.L_x_2350) ;  /* 0xffffff8000a87947 */ /* 0x000fea000383ffff */
.L_x_2088:
        /* <DEDUP_REMOVED lines=8> */
.L_x_2352:
[----:B------:R-:W-:Y:S05]  /*2df80*/  BSYNC B0 ;  /* 0x0000000000007941 */ /* 0x000fea0003800000 */
.L_x_2351:
[----:B------:R-:W-:Y:S01]  /*2df90*/  MOV R13, R16 ;  /* 0x00000010000d7202 */ /* 0x000fe20000000f00 */
[----:B------:R-:W-:Y:S02]  /*2dfa0*/  IMAD.MOV.U32 R12, RZ, RZ, 0x1 ;  /* 0x00000001ff0c7424 */ /* 0x000fe400078e00ff */
[----:B------:R-:W-:Y:S02]  /*2dfb0*/  IMAD.MOV.U32 R11, RZ, RZ, 0x1f ;  /* 0x0000001fff0b7424 */ /* 0x000fe400078e00ff */
[----:B------:R-:W-:Y:S02]  /*2dfc0*/  IMAD.MOV.U32 R15, RZ, RZ, -0x1 ;  /* 0xffffffffff0f7424 */ /* 0x000fe400078e00ff */
[----:B------:R-:W-:Y:S02]  /*2dfd0*/  IMAD.IADD R7, R19, 0x1, R8 ;  /* 0x0000000113077824 */ /* 0x000fe400078e0208 */
[----:B------:R-:W-:-:S07]  /*2dfe0*/  IMAD.MOV.U32 R0, RZ, RZ, R14 ;  /* 0x000000ffff007224 */ /* 0x000fce00078e000e */
[----:B------:R-:W-:Y:S05]  /*2dff0*/  WARPSYNC.COLLECTIVE R15, `(.L_x_2353) ;  /* 0x000000000f087348 */ /* 0x000fea0003c00000 */
[----:B------:R0:W1:Y:S02]  /*2e000*/  SHFL.IDX P6, R14, R13, R12, R11 ;  /* 0x0000000c0d0e7389 */ /* 0x00006400000c000b */
[----:B01----:R-:W-:Y:S01]  /*2e010*/  ENDCOLLECTIVE ;  /* 0x000000000000791b */ /* 0x003fe20003800000 */
.L_x_2353:
[----:B------:R-:W-:Y:S02]  /*2e020*/  ULDC UR4, c[0x0][0xc3c] ;  /* 0x00030f0000047ab9 */ /* 0x000fe40000000800 */
[----:B------:R-:W-:-:S13]  /*2e030*/  ISETP.GE.OR P1, PT, R7, UR4, !P0 ;  /* 0x0000000407007c0c */ /* 0x000fda000c726670 */
[----:B------:R-:W0:Y:S01]  /*2e040*/  @!P1 LDC.64 R2, c[0x0][0xc80] ;  /* 0x00032000ff029b82 */ /* 0x000e220000000a00 */
[----:B------:R-:W-:Y:S02]  /*2e050*/  IMAD.MOV.U32 R17, RZ, RZ, RZ ;  /* 0x000000ffff117224 */ /* 0x000fe400078e00ff */
[----:B------:R-:W-:Y:S02]  /*2e060*/  IMAD.MOV.U32 R11, RZ, RZ, RZ ;  /* 0x000000ffff0b7224 */ /* 0x000fe400078e00ff */
[----:B------:R-:W-:Y:S02]  /*2e070*/  IMAD.MOV.U32 R5, RZ, RZ, R14 ;  /* 0x000000ffff057224 */ /* 0x000fe400078e000e */
[----:B0-----:R-:W-:-:S06]  /*2e080*/  @!P1 IMAD.WIDE R2, R7, 0x4, R2 ;  /* 0x0000000407029825 */ /* 0x001fcc00078e0202 */
[----:B------:R-:W2:Y:S01]  /*2e090*/  @!P1 LDG.E R2, desc[UR36][R2.64] ;  /* 0x0000002402029981 */ /* 0x000ea2000c1e1900 */
[C---:B------:R-:W-:Y:S02]  /*2e0a0*/  ISETP.GE.U32.AND P2, PT, R8.reuse, 0x2, PT ;  /* 0x000000020800780c */ /* 0x040fe40003f46070 */
[C---:B------:R-:W-:Y:S02]  /*2e0b0*/  ISETP.GE.U32.AND P3, PT, R8.reuse, 0x4, PT ;  /* 0x000000040800780c */ /* 0x040fe40003f66070 */
[C---:B------:R-:W-:Y:S02]  /*2e0c0*/  ISETP.GE.U32.AND P4, PT, R8.reuse, 0x8, PT ;  /* 0x000000080800780c */ /* 0x040fe40003f86070 */
[C---:B------:R-:W-:Y:S02]  /*2e0d0*/  ISETP.GE.U32.AND P5, PT, R8.reuse, 0x10, PT ;  /* 0x000000100800780c */ /* 0x040fe40003fa6070 */
[----:B--2---:R-:W-:Y:S02]  /*2e0e0*/  @!P1 MOV R17, R2 ;  /* 0x0000000200119202 */ /* 0x004fe40000000f00 */
[----:B------:R-:W-:-:S03]  /*2e0f0*/  ISETP.NE.AND P1, PT, R8, RZ, PT ;  /* 0x000000ff0800720c */ /* 0x000fc60003f25270 */
[----:B------:R-:W-:-:S10]  /*2e100*/  IMAD.MOV.U32 R13, RZ, RZ, R17 ;  /* 0x000000ffff0d7224 */ /* 0x000fd400078e0011 */
[----:B------:R-:W-:Y:S05]  /*2e110*/  WARPSYNC.COLLECTIVE R15, `(.L_x_2354) ;  /* 0x000000000f087348 */ /* 0x000fea0003c00000 */
[----:B------:R0:W1:Y:S02]  /*2e120*/  SHFL.UP P6, R14, R13, R12, R11 ;  /* 0x0400000c0d0e7389 */ /* 0x00006400000c000b */
[----:B01----:R-:W-:Y:S01]  /*2e130*/  ENDCOLLECTIVE ;  /* 0x000000000000791b */ /* 0x003fe20003800000 */
.L_x_2354:
[----:B------:R-:W-:Y:S01]  /*2e140*/  IMAD.MOV.U32 R12, RZ, RZ, 0x2 ;  /* 0x00000002ff0c7424 */ /* 0x000fe200078e00ff */
[----:B------:R-:W-:-:S05]  /*2e150*/  SEL R4, R14, RZ, P1 ;  /* 0x000000ff0e047207 */ /* 0x000fca0000800000 */
[----:B------:R-:W-:-:S04]  /*2e160*/  IMAD.IADD R4, R17, 0x1, R4 ;  /* 0x0000000111047824 */ /* 0x000fc800078e0204 */
[----:B------:R-:W-:-:S07]  /*2e170*/  IMAD.MOV.U32 R13, RZ, RZ, R4 ;  /* 0x000000ffff0d7224 */ /* 0x000fce00078e0004 */
[----:B------:R-:W-:Y:S05]  /*2e180*/  WARPSYNC.COLLECTIVE R15, `(.L_x_2355) ;  /* 0x000000000f087348 */ /* 0x000fea0003c00000 */
[----:B------:R0:W1:Y:S02]  /*2e190*/  SHFL.UP P6, R14, R13, R12, R11 ;  /* 0x0400000c0d0e7389 */ /* 0x00006400000c000b */
[----:B01----:R-:W-:Y:S01]  /*2e1a0*/  ENDCOLLECTIVE ;  /* 0x000000000000791b */ /* 0x003fe20003800000 */
.L_x_2355:
[----:B------:R-:W-:Y:S01]  /*2e1b0*/  IMAD.MOV.U32 R12, RZ, RZ, 0x4 ;  /* 0x00000004ff0c7424 */ /* 0x000fe200078e00ff */
[----:B------:R-:W-:-:S05]  /*2e1c0*/  SEL R3, R14, RZ, P2 ;  /* 0x000000ff0e037207 */ /* 0x000fca0001000000 */
[----:B------:R-:W-:-:S05]  /*2e1d0*/  IMAD.IADD R6, R4, 0x1, R3 ;  /* 0x0000000104067824 */ /* 0x000fca00078e0203 */
[----:B------:R-:W-:-:S07]  /*2e1e0*/  MOV R13, R6 ;  /* 0x00000006000d7202 */ /* 0x000fce0000000f00 */
[----:B------:R-:W-:Y:S05]  /*2e1f0*/  WARPSYNC.COLLECTIVE R15, `(.L_x_2356) ;  /* 0x000000000f087348 */ /* 0x000fea0003c00000 */
[----:B------:R0:W1:Y:S02]  /*2e200*/  SHFL.UP P6, R14, R13, R12, R11 ;  /* 0x0400000c0d0e7389 */ /* 0x00006400000c000b */
[----:B01----:R-:W-:Y:S01]  /*2e210*/  ENDCOLLECTIVE ;  /* 0x000000000000791b */ /* 0x003fe20003800000 */
.L_x_2356:
[----:B------:R-:W-:Y:S01]  /*2e220*/  IMAD.MOV.U32 R12, RZ, RZ, 0x8 ;  /* 0x00000008ff0c7424 */ /* 0x000fe200078e00ff */
[----:B------:R-:W-:-:S05]  /*2e230*/  SEL R3, R14, RZ, P3 ;  /* 0x000000ff0e037207 */ /* 0x000fca0001800000 */
[----:B------:R-:W-:-:S04]  /*2e240*/  IMAD.IADD R2, R6, 0x1, R3 ;  /* 0x0000000106027824 */ /* 0x000fc800078e0203 */
[----:B------:R-:W-:-:S07]  /*2e250*/  IMAD.MOV.U32 R13, RZ, RZ, R2 ;  /* 0x000000ffff0d7224 */ /* 0x000fce00078e0002 */
[----:B------:R-:W-:Y:S05]  /*2e260*/  WARPSYNC.COLLECTIVE R15, `(.L_x_2357) ;  /* 0x000000000f087348 */ /* 0x000fea0003c00000 */
[----:B------:R0:W1:Y:S02]  /*2e270*/  SHFL.UP P6, R14, R13, R12, R11 ;  /* 0x0400000c0d0e7389 */ /* 0x00006400000c000b */
[----:B01----:R-:W-:Y:S01]  /*2e280*/  ENDCOLLECTIVE ;  /* 0x000000000000791b */ /* 0x003fe20003800000 */
.L_x_2357:
[----:B------:R-:W-:Y:S02]  /*2e290*/  MOV R12, 0x10 ;  /* 0x00000010000c7802 */ /* 0x000fe40000000f00 */
[----:B------:R-:W-:-:S05]  /*2e2a0*/  SEL R3, R14, RZ, P4 ;  /* 0x000000ff0e037207 */ /* 0x000fca0002000000 */
[----:B------:R-:W-:-:S04]  /*2e2b0*/  IMAD.IADD R3, R2, 0x1, R3 ;  /* 0x0000000102037824 */ /* 0x000fc800078e0203 */
[----:B------:R-:W-:-:S07]  /*2e2c0*/  IMAD.MOV.U32 R13, RZ, RZ, R3 ;  /* 0x000000ffff0d7224 */ /* 0x000fce00078e0003 */
[----:B------:R-:W-:Y:S05]  /*2e2d0*/  WARPSYNC.COLLECTIVE R15, `(.L_x_2358) ;  /* 0x000000000f087348 */ /* 0x000fea0003c00000 */
[----:B------:R0:W1:Y:S02]  /*2e2e0*/  SHFL.UP P6, R14, R13, R12, R11 ;  /* 0x0400000c0d0e7389 */ /* 0x00006400000c000b */
[----:B01----:R-:W-:Y:S01]  /*2e2f0*/  ENDCOLLECTIVE ;  /* 0x000000000000791b */ /* 0x003fe20003800000 */
.L_x_2358:
[----:B------:R-:W-:Y:S02]  /*2e300*/  IMAD.MOV.U32 R12, RZ, RZ, 0x1f ;  /* 0x0000001fff0c7424 */ /* 0x000fe400078e00ff */
[----:B------:R-:W-:Y:S01]  /*2e310*/  IMAD.MOV.U32 R11, RZ, RZ, 0x1f ;  /* 0x0000001fff0b7424 */ /* 0x000fe200078e00ff */
[----:B------:R-:W-:-:S05]  /*2e320*/  SEL R14, R14, RZ, P5 ;  /* 0x000000ff0e0e7207 */ /* 0x000fca0002800000 */
[----:B------:R-:W-:-:S04]  /*2e330*/  IMAD.IADD R3, R3, 0x1, R14 ;  /* 0x0000000103037824 */ /* 0x000fc800078e020e */
[----:B------:R-:W-:-:S07]  /*2e340*/  IMAD.MOV.U32 R13, RZ, RZ, R3 ;  /* 0x000000ffff0d7224 */ /* 0x000fce00078e0003 */
[----:B------:R-:W-:Y:S05]  /*2e350*/  WARPSYNC.COLLECTIVE R15, `(.L_x_2359) ;  /* 0x000000000f087348 */ /* 0x000fea0003c00000 */
[----:B------:R0:W1:Y:S02]  /*2e360*/  SHFL.IDX P6, R14, R13, R12, R11 ;  /* 0x0000000c0d0e7389 */ /* 0x00006400000c000b */
[----:B01----:R-:W-:Y:S01]  /*2e370*/  ENDCOLLECTIVE ;  /* 0x000000000000791b */ /* 0x003fe20003800000 */
.L_x_2359:
[----:B------:R-:W-:Y:S05]  /*2e380*/  BRA `(.L_x_2360) ;  /* 0xffffff8400d87947 */ /* 0x000fea000383ffff */
.L_x_2093:
[----:B------:R-:W-:Y:S01]  /*2e390*/  BSSY B0, `(.L_x_2361) ;  /* 0x0000008000007945 */ /* 0x000fe20003800000 */
[----:B-----5:R-:W-:Y:S01]  /*2e3a0*/  IMAD.MOV.U32 R13, RZ, RZ, R17 ;  /* 0x000000ffff0d7224 */ /* 0x020fe200078e0011 */
[----:B------:R-:W-:Y:S01]  /*2e3b0*/  MOV R11, RZ ;  /* 0x000000ff000b7202 */ /* 0x000fe20000000f00 */
[----:B------:R-:W-:Y:S02]  /*2e3c0*/  IMAD.MOV.U32 R12, RZ, RZ, 0x1 ;  /* 0x00000001ff0c7424 */ /* 0x000fe400078e00ff */
[----:B------:R-:W-:-:S07]  /*2e3d0*/  IMAD.MOV.U32 R15, RZ, RZ, -0x1 ;  /* 0xffffffffff0f7424 */ /* 0x000fce00078e00ff */
[----:B0-----:R-:W-:Y:S05]  /*2e3e0*/  WARPSYNC.COLLECTIVE R15, `(.L_x_2362) ;  /* 0x000000000f087348 */ /* 0x001fea0003c00000 */
[----:B------:R1:W2:Y:S02]  /*2e3f0*/  SHFL.UP P6, R14, R13, R12, R11 ;  /* 0x0400000c0d0e7389 */ /* 0x0002a400000c000b */
[----:B012---:R-:W-:Y:S01]  /*2e400*/  ENDCOLLECTIVE ;  /* 0x000000000000791b */ /* 0x007fe20003800000 */
.L_x_2362:
[----:B------:R-:W-:Y:S05]  /*2e410*/  BSYNC B0 ;  /* 0x0000000000007941 */ /* 0x000fea0003800000 */
.L_x_2361:
[----:B------:R-:W-:Y:S01]  /*2e420*/  SEL R14, R14, RZ, P1 ;  /* 0x000000ff0e0e7207 */ /* 0x000fe20000800000 */
[----:B------:R-:W-:Y:S02]  /*2e430*/  IMAD.MOV.U32 R12, RZ, RZ, 0x2 ;  /* 0x00000002ff0c7424 */ /* 0x000fe400078e00ff */
[----:B------:R-:W-:Y:S02]  /*2e440*/  IMAD.MOV.U32 R11, RZ, RZ, RZ ;  /* 0x000000ffff0b7224 */ /* 0x000fe400078e00ff */
[----:B------:R-:W-:Y:S02]  /*2e450*/  IMAD.IADD R13, R17, 0x1, R14 ;  /* 0x00000001110d7824 */ /* 0x000fe400078e020e */
[----:B------:R-:W-:-:S07]  /*2e460*/  IMAD.MOV.U32 R15, RZ, RZ, -0x1 ;  /* 0xffffffffff0f7424 */ /* 0x000fce00078e00ff */
[----:B------:R-:W-:Y:S05]  /*2e470*/  WARPSYNC.COLLECTIVE R15, `(.L_x_2363) ;  /* 0x000000000f087348 */ /* 0x000fea0003c00000 */
[----:B------:R0:W1:Y:S02]  /*2e480*/  SHFL.UP P6, R14, R13, R12, R11 ;  /* 0x0400000c0d0e7389 */ /* 0x00006400000c000b */
[----:B01----:R-:W-:Y:S01]  /*2e490*/  ENDCOLLECTIVE ;  /* 0x000000000000791b */ /* 0x003fe20003800000 */
.L_x_2363:
[----:B------:R-:W-:Y:S01]  /*2e4a0*/  IMAD.MOV.U32 R12, RZ, RZ, 0x4 ;  /* 0x00000004ff0c7424 */ /* 0x000fe200078e00ff */
[----:B------:R-:W-:-:S05]  /*2e4b0*/  SEL R2, R14, RZ, P2 ;  /* 0x000000ff0e027207 */ /* 0x000fca0001000000 */
[----:B------:R-:W-:-:S05]  /*2e4c0*/  IMAD.IADD R2, R13, 0x1, R2 ;  /* 0x000000010d027824 */ /* 0x000fca00078e0202 */
[----:B------:R-:W-:-:S07]  /*2e4d0*/  MOV R13, R2 ;  /* 0x00000002000d7202 */ /* 0x000fce0000000f00 */
[----:B------:R-:W-:Y:S05]  /*2e4e0*/  WARPSYNC.COLLECTIVE R15, `(.L_x_2364) ;  /* 0x000000000f087348 */ /* 0x000fea0003c00000 */
[----:B------:R0:W1:Y:S02]  /*2e4f0*/  SHFL.UP P6, R14, R13, R12, R11 ;  /* 0x0400000c0d0e7389 */ /* 0x00006400000c000b */
[----:B01----:R-:W-:Y:S01]  /*2e500*/  ENDCOLLECTIVE ;  /* 0x000000000000791b */ /* 0x003fe20003800000 */
.L_x_2364:
[----:B------:R-:W-:Y:S01]  /*2e510*/  IMAD.MOV.U32 R12, RZ, RZ, 0x8 ;  /* 0x00000008ff0c7424 */ /* 0x000fe200078e00ff */
[----:B------:R-:W-:-:S05]  /*2e520*/  SEL R3, R14, RZ, P3 ;  /* 0x000000ff0e037207 */ /* 0x000fca0001800000 */
[----:B------:R-:W-:-:S04]  /*2e530*/  IMAD.IADD R3, R2, 0x1, R3 ;  /* 0x0000000102037824 */ /* 0x000fc800078e0203 */
[----:B------:R-:W-:-:S07]  /*2e540*/  IMAD.MOV.U32 R13, RZ, RZ, R3 ;  /* 0x000000ffff0d7224 */ /* 0x000fce00078e0003 */
[----:B------:R-:W-:Y:S05]  /*2e550*/  WARPSYNC.COLLECTIVE R15, `(.L_x_2365) ;  /* 0x000000000f087348 */ /* 0x000fea0003c00000 */
[----:B------:R0:W1:Y:S02]  /*2e560*/  SHFL.UP P6, R14, R13, R12, R11 ;  /* 0x0400000c0d0e7389 */ /* 0x00006400000c000b */
[----:B01----:R-:W-:Y:S01]  /*2e570*/  ENDCOLLECTIVE ;  /* 0x000000000000791b */ /* 0x003fe20003800000 */
.L_x_2365:
[----:B------:R-:W-:Y:S02]  /*2e580*/  MOV R12, 0x10 ;  /* 0x00000010000c7802 */ /* 0x000fe40000000f00 */
[----:B------:R-:W-:-:S05]  /*2e590*/  SEL R4, R14, RZ, P4 ;  /* 0x000000ff0e047207 */ /* 0x000fca0002000000 */
[----:B------:R-:W-:-:S04]  /*2e5a0*/  IMAD.IADD R4, R3, 0x1, R4 ;  /* 0x0000000103047824 */ /* 0x000fc800078e0204 */
[----:B------:R-:W-:-:S07]  /*2e5b0*/  IMAD.MOV.U32 R13, RZ, RZ, R4 ;  /* 0x000000ffff0d7224 */ /* 0x000fce00078e0004 */
[----:B------:R-:W-:Y:S05]  /*2e5c0*/  WARPSYNC.COLLECTIVE R15, `(.L_x_2366) ;  /* 0x000000000f087348 */ /* 0x000fea0003c00000 */
[----:B------:R0:W1:Y:S02]  /*2e5d0*/  SHFL.UP P6, R14, R13, R12, R11 ;  /* 0x0400000c0d0e7389 */ /* 0x00006400000c000b */
[----:B01----:R-:W-:Y:S01]  /*2e5e0*/  ENDCOLLECTIVE ;  /* 0x000000000000791b */ /* 0x003fe20003800000 */
.L_x_2366:
        /* <DEDUP_REMOVED lines=8> */
.L_x_2367:
[----:B------:R-:W-:Y:S05]  /*2e670*/  BRA `(.L_x_2368) ;  /* 0xffffff8400b87947 */ /* 0x000fea000383ffff */
.L_x_2095:
[----:B------:R-:W-:Y:S01]  /*2e680*/  BSSY B0, `(.L_x_2369) ;  /* 0x0000006000007945 */ /* 0x000fe20003800000 */
[----:B------:R-:W-:Y:S01]  /*2e690*/  PLOP3.LUT P6, PT, P6, PT, PT, 0x8, 0x0 ;  /* 0x000000000000781c */ /* 0x000fe200037ce170 */
[----:B------:R-:W-:-:S12]  /*2e6a0*/  IMAD.MOV.U32 R15, RZ, RZ, -0x1 ;  /* 0xffffffffff0f7424 */ /* 0x000fd800078e00ff */
[----:B0-----:R-:W-:Y:S05]  /*2e6b0*/  WARPSYNC.COLLECTIVE R15, `(.L_x_2370) ;  /* 0x000000000f087348 */ /* 0x001fea0003c00000 */
[----:B------:R-:W-:Y:S01]  /*2e6c0*/  VOTE.ANY R14, PT, P6 ;  /* 0x00000000000e7806 */ /* 0x000fe200030e0100 */
[----:B0-----:R-:W-:Y:S06]  /*2e6d0*/  ENDCOLLECTIVE ;  /* 0x000000000000791b */ /* 0x001fec0003800000 */
.L_x_2370:
[----:B------:R-:W-:Y:S05]  /*2e6e0*/  BSYNC B0 ;  /* 0x0000000000007941 */ /* 0x000fea0003800000 */
.L_x_2369:
[----:B------:R-:W-:Y:S01]  /*2e6f0*/  IMAD.MOV.U32 R2, RZ, RZ, R14 ;  /* 0x000000ffff027224 */ /* 0x000fe200078e000e */
[----:B------:R-:W-:Y:S01]  /*2e700*/  MOV R13, R17 ;  /* 0x00000011000d7202 */ /* 0x000fe20000000f00 */
[----:B------:R-:W-:Y:S02]  /*2e710*/  IMAD.MOV.U32 R11, RZ, RZ, 0x1f ;  /* 0x0000001fff0b7424 */ /* 0x000fe400078e00ff */
[----:B------:R-:W0:Y:S01]  /*2e720*/  POPC R6, R2 ;  /* 0x0000000200067309 */ /* 0x000e220000000000 */
[----:B------:R-:W-:Y:S02]  /*2e730*/  IMAD.MOV.U32 R15, RZ, RZ, -0x1 ;  /* 0xffffffffff0f7424 */ /* 0x000fe400078e00ff */
[----:B0-----:R-:W-:-:S07]  /*2e740*/  IMAD.MOV.U32 R12, RZ, RZ, R6 ;  /* 0x000000ffff0c7224 */ /* 0x001fce00078e0006 */
[----:B------:R-:W-:Y:S05]  /*2e750*/  WARPSYNC.COLLECTIVE R15, `(.L_x_2371) ;  /* 0x000000000f087348 */ /* 0x000fea0003c00000 */
[----:B------:R0:W1:Y:S02]  /*2e760*/  SHFL.IDX P6, R14, R13, R12, R11 ;  /* 0x0000000c0d0e7389 */ /* 0x00006400000c000b */
[----:B01----:R-:W-:Y:S01]  /*2e770*/  ENDCOLLECTIVE ;  /* 0x000000000000791b */ /* 0x003fe20003800000 */
.L_x_2371:
[----:B------:R-:W-:Y:S01]  /*2e780*/  IMAD.MOV.U32 R17, RZ, RZ, R14 ;  /* 0x000000ffff117224 */ /* 0x000fe200078e000e */
[----:B------:R-:W-:Y:S06]  /*2e790*/  BRA `(.L_x_2372) ;  /* 0xffffff8400a87947 */ /* 0x000fec000383ffff */
.L_x_2097:
[----:B------:R-:W-:Y:S01]  /*2e7a0*/  BSSY B0, `(.L_x_2373) ;  /* 0x0000007000007945 */ /* 0x000fe20003800000 */
[----:B------:R-:W-:Y:S01]  /*2e7b0*/  IMAD.MOV.U32 R13, RZ, RZ, R3 ;  /* 0x000000ffff0d7224 */ /* 0x000fe200078e0003 */
[----:B------:R-:W-:Y:S01]  /*2e7c0*/  MOV R15, 0xffffffff ;  /* 0xffffffff000f7802 */ /* 0x000fe20000000f00 */
[----:B------:R-:W-:-:S07]  /*2e7d0*/  IMAD.MOV.U32 R11, RZ, RZ, 0x1f ;  /* 0x0000001fff0b7424 */ /* 0x000fce00078e00ff */
[----:B012---:R-:W-:Y:S05]  /*2e7e0*/  WARPSYNC.COLLECTIVE R15, `(.L_x_2374) ;  /* 0x000000000f087348 */ /* 0x007fea0003c00000 */
[----:B------:R3:W4:Y:S02]  /*2e7f0*/  SHFL.IDX P6, R14, R13, R12, R11 ;  /* 0x0000000c0d0e7389 */ /* 0x00072400000c000b */
[----:B01234-:R-:W-:Y:S01]  /*2e800*/  ENDCOLLECTIVE ;  /* 0x000000000000791b */ /* 0x01ffe20003800000 */
.L_x_2374:
[----:B------:R-:W-:Y:S05]  /*2e810*/  BSYNC B0 ;  /* 0x0000000000007941 */ /* 0x000fea0003800000 */
.L_x_2373:
[----:B------:R-:W-:Y:S05]  /*2e820*/  BRA `(.L_x_2096) ;  /* 0xffffff8400a07947 */ /* 0x000fea000383ffff */
.L_x_2101:
[----:B0-----:R0:W1:Y:S02]  /*2e830*/  SYNCS.PHASECHK.TRANS64.TRYWAIT P0, [R4+URZ+0x28420], R0 ;  /* 0x02842000040075a7 */ /* 0x001064000800017f */
[----:B-1----:R-:W-:Y:S05]  /*2e840*/  @!P0 NANOSLEEP.SYNCS 0x989680 ;  /* 0x009896800000895d */ /* 0x002fea0003900000 */
[----:B------:R-:W1:Y:S02]  /*2e850*/  @!P0 SYNCS.PHASECHK.TRANS64 P0, [R4+URZ+0x28420], R0 ;  /* 0x02842000040085a7 */ /* 0x000e64000800007f */
[----:B-1----:R-:W-:Y:S05]  /*2e860*/  @!P0 BRA `(.L_x_2101) ;  /* 0xfffffffc00f08947 */ /* 0x002fea000383ffff */
[----:B------:R-:W-:Y:S05]  /*2e870*/  BRA `(.L_x_2375) ;  /* 0xffffff8c00207947 */ /* 0x000fea000383ffff */
.L_x_2102:
        /* <DEDUP_REMOVED lines=11> */
.L_x_2377:
[----:B------:R-:W-:Y:S05]  /*2e930*/  BSYNC B0 ;  /* 0x0000000000007941 */ /* 0x000fea0003800000 */
.L_x_2376:
[----:B------:R-:W-:Y:S05]  /*2e940*/  BRA `(.L_x_2378) ;  /* 0xffffff8c00087947 */ /* 0x000fea000383ffff */
.L_x_2103:
[----:B------:R-:W-:Y:S01]  /*2e950*/  BSSY B0, `(.L_x_2379) ;  /* 0x0000006000007945 */ /* 0x000fe20003800000 */
[----:B------:R-:W-:-:S07]  /*2e960*/  IMAD.MOV.U32 R15, RZ, RZ, -0x1 ;  /* 0xffffffffff0f7424 */ /* 0x000fce00078e00ff */
[----:B0-----:R-:W-:Y:S05]  /*2e970*/  WARPSYNC.COLLECTIVE R15, `(.L_x_2380) ;  /* 0x000000000f0c7348 */ /* 0x001fea0003c00000 */
[----:B------:R-:W-:Y:S02]  /*2e980*/  ELECT P6, UR62, PT ;  /* 0x00000000003e782f */ /* 0x000fe400038c0000 */
[----:B------:R-:W-:Y:S01]  /*2e990*/  MOV R14, UR62 ;  /* 0x0000003e000e7c02 */ /* 0x000fe20008000f00 */
[----:B0-----:R-:W-:Y:S10]  /*2e9a0*/  ENDCOLLECTIVE ;  /* 0x000000000000791b */ /* 0x001ff40003800000 */
.L_x_2380:
[----:B------:R-:W-:Y:S05]  /*2e9b0*/  BSYNC B0 ;  /* 0x0000000000007941 */ /* 0x000fea0003800000 */
.L_x_2379:
[----:B------:R-:W-:Y:S05]  /*2e9c0*/  BRA `(.L_x_2381) ;  /* 0xffffff8800fc7947 */ /* 0x000fea000383ffff */
.L_x_2105:
[----:B0-----:R0:W1:Y:S02]  /*2e9d0*/  SYNCS.PHASECHK.TRANS64.TRYWAIT P1, [R5+URZ+0x28440], R0 ;  /* 0x02844000050075a7 */ /* 0x001064000802017f */
[----:B-1----:R-:W-:Y:S05]  /*2e9e0*/  @!P1 NANOSLEEP.SYNCS 0x989680 ;  /* 0x009896800000995d */ /* 0x002fea0003900000 */
[----:B------:R-:W1:Y:S02]  /*2e9f0*/  @!P1 SYNCS.PHASECHK.TRANS64 P1, [R5+URZ+0x28440], R0 ;  /* 0x02844000050095a7 */ /* 0x000e64000802007f */
[----:B-1----:R-:W-:Y:S05]  /*2ea00*/  @!P1 BRA `(.L_x_2105) ;  /* 0xfffffffc00f09947 */ /* 0x002fea000383ffff */
[----:B------:R-:W-:Y:S05]  /*2ea10*/  BRA `(.L_x_2382) ;  /* 0xffffff8c00247947 */ /* 0x000fea000383ffff */
.L_x_2107:
[----:B-1----:R1:W2:Y:S02]  /*2ea20*/  SYNCS.PHASECHK.TRANS64.TRYWAIT P1, [R25+URZ+0x28440], R2 ;  /* 0x02844002190075a7 */ /* 0x0022a4000802017f */
[----:B--2---:R-:W-:Y:S05]  /*2ea30*/  @!P1 NANOSLEEP.SYNCS 0x989680 ;  /* 0x009896800000995d */ /* 0x004fea0003900000 */
[----:B------:R-:W2:Y:S02]  /*2ea40*/  @!P1 SYNCS.PHASECHK.TRANS64 P1, [R25+URZ+0x28440], R2 ;  /* 0x02844002190095a7 */ /* 0x000ea4000802007f */
[----:B--2---:R-:W-:Y:S05]  /*2ea50*/  @!P1 BRA `(.L_x_2107) ;  /* 0xfffffffc00f09947 */ /* 0x004fea000383ffff */
[----:B------:R-:W-:Y:S05]  /*2ea60*/  BRA `(.L_x_2383) ;  /* 0xffffff8c00307947 */ /* 0x000fea000383ffff */
.L_x_2109:
[----:B--2---:R2:W3:Y:S02]  /*2ea70*/  SYNCS.PHASECHK.TRANS64.TRYWAIT P1, [R5+URZ+0x28460], R0 ;  /* 0x02846000050075a7 */ /* 0x0044e4000802017f */
[----:B---3--:R-:W-:Y:S05]  /*2ea80*/  @!P1 NANOSLEEP.SYNCS 0x989680 ;  /* 0x009896800000995d */ /* 0x008fea0003900000 */
[----:B------:R-:W3:Y:S02]  /*2ea90*/  @!P1 SYNCS.PHASECHK.TRANS64 P1, [R5+URZ+0x28460], R0 ;  /* 0x02846000050095a7 */ /* 0x000ee4000802007f */
[----:B---3--:R-:W-:Y:S05]  /*2eaa0*/  @!P1 BRA `(.L_x_2109) ;  /* 0xfffffffc00f09947 */ /* 0x008fea000383ffff */
[----:B------:R-:W-:Y:S05]  /*2eab0*/  BRA `(.L_x_2384) ;  /* 0xffffff8c002c7947 */ /* 0x000fea000383ffff */
.L_x_2111:
[----:B---3--:R3:W4:Y:S02]  /*2eac0*/  SYNCS.PHASECHK.TRANS64.TRYWAIT P1, [R25+URZ+0x28460], R2 ;  /* 0x02846002190075a7 */ /* 0x008724000802017f */
[----:B----4-:R-:W-:Y:S05]  /*2ead0*/  @!P1 NANOSLEEP.SYNCS 0x989680 ;  /* 0x009896800000995d */ /* 0x010fea0003900000 */
[----:B------:R-:W4:Y:S02]  /*2eae0*/  @!P1 SYNCS.PHASECHK.TRANS64 P1, [R25+URZ+0x28460], R2 ;  /* 0x02846002190095a7 */ /* 0x000f24000802007f */
[----:B----4-:R-:W-:Y:S05]  /*2eaf0*/  @!P1 BRA `(.L_x_2111) ;  /* 0xfffffffc00f09947 */ /* 0x010fea000383ffff */
[----:B------:R-:W-:Y:S05]  /*2eb00*/  BRA `(.L_x_2385) ;  /* 0xffffff8c00287947 */ /* 0x000fea000383ffff */
.L_x_2113:
[----:B----4-:R4:W0:Y:S02]  /*2eb10*/  SYNCS.PHASECHK.TRANS64.TRYWAIT P1, [R5+URZ+0x28480], R0 ;  /* 0x02848000050075a7 */ /* 0x010824000802017f */
[----:B0-----:R-:W-:Y:S05]  /*2eb20*/  @!P1 NANOSLEEP.SYNCS 0x989680 ;  /* 0x009896800000995d */ /* 0x001fea0003900000 */
[----:B------:R-:W0:Y:S02]  /*2eb30*/  @!P1 SYNCS.PHASECHK.TRANS64 P1, [R5+URZ+0x28480], R0 ;  /* 0x02848000050095a7 */ /* 0x000e24000802007f */
[----:B0-----:R-:W-:Y:S05]  /*2eb40*/  @!P1 BRA `(.L_x_2113) ;  /* 0xfffffffc00f09947 */ /* 0x001fea000383ffff */
[----:B------:R-:W-:Y:S05]  /*2eb50*/  BRA `(.L_x_2386) ;  /* 0xffffff8c00247947 */ /* 0x000fea000383ffff */
.L_x_2387:
        /* <DEDUP_REMOVED lines=10> */
.L_x_15830:


//--------------------- .text._ZN7cutlass13device_kernelIN5flash11enable_sm90INS1_16FlashAttnFwdSm90INS1_25CollectiveMainloopFwdSm90ILi2EN4cute5tupleIJNS5_1CILi1EEES8_S8_EEENS6_IJNS7_ILi128EEESA_NS7_ILi256EEEEEELi256ENS_12float_e4m3_tEfNS_4arch4Sm90ELb1ELb0ELb1ELb0ELb1ELb0ELb0ELb1ELb0ELb1ELb0ELb0EEENS1_21CollectiveEpilogueFwdINS6_IJSA_SB_SA_EEES9_NS_10bfloat16_tESF_Li256ELb0ELb1ELb0ELb1EEENS1_30DynamicPersistentTileSchedulerILi256ELi128ELb0ELb1ELb1EEEEEEEEEvNT_6ParamsE --------------------------
	.section	.text._ZN7cutlass13device_kernelIN5flash11enable_sm90INS1_16FlashAttnFwdSm90INS1_25CollectiveMainloopFwdSm90ILi2EN4cute5tupleIJNS5_1CILi1EEES8_S8_EEENS6_IJNS7_ILi128EEESA_NS7_ILi256EEEEEELi256ENS_12float_e4m3_tEfNS_4arch4Sm90ELb1ELb0ELb1ELb0ELb1ELb0ELb0ELb1ELb0ELb1ELb0ELb0EEENS1_21CollectiveEpilogueFwdINS6_IJSA_SB_SA_EEES9_NS_10bfloat16_tESF_Li256ELb0ELb1ELb0ELb1EEENS1_30DynamicPersistentTileSchedulerILi256ELi128ELb0ELb1ELb1EEEEEEEEEvNT_6ParamsE,"ax",@progbits
	.align	128
.text._ZN7cutlass13device_kernelIN5flash11enable_sm90INS1_16FlashAttnFwdSm90INS1_25CollectiveMainloopFwdSm90ILi2EN4cute5tupleIJNS5_1CILi1EEES8_S8_EEENS6_IJNS7_ILi128EEESA_NS7_ILi256EEEEEELi256ENS_12float_e4m3_tEfNS_4arch4Sm90ELb1ELb0ELb1ELb0ELb1ELb0ELb0ELb1ELb0ELb1ELb0ELb0EEENS1_21CollectiveEpilogueFwdINS6_IJSA_SB_SA_EEES9_NS_10bfloat16_tESF_Li256ELb0ELb1ELb0ELb1EEENS1_30DynamicPersistentTileSchedulerILi256ELi128ELb0ELb1ELb1EEEEEEEEEvNT_6ParamsE:
        .type           _ZN7cutlass13device_kernelIN5flash11enable_sm90INS1_16FlashAttnFwdSm90INS1_25CollectiveMainloopFwdSm90ILi2EN4cute5tupleIJNS5_1CILi1EEES8_S8_EEENS6_IJNS7_ILi128EEESA_NS7_ILi256EEEEEELi256ENS_12float_e4m3_tEfNS_4arch4Sm90ELb1ELb0ELb1ELb0ELb1ELb0ELb0ELb1ELb0ELb1ELb0ELb0EEENS1_21CollectiveEpilogueFwdINS6_IJSA_SB_SA_EEES9_NS_10bfloat16_tESF_Li256ELb0ELb1ELb0ELb1EEENS1_30DynamicPersistentTileSchedulerILi256ELi128ELb0ELb1ELb1EEEEEEEEEvNT_6ParamsE,@function
        .size           _ZN7cutlass13device_kernelIN5flash11enable_sm90INS1_16FlashAttnFwdSm90INS1_25CollectiveMainloopFwdSm90ILi2EN4cute5tupleIJNS5_1CILi1EEES8_S8_EEENS6_IJNS7_ILi128EEESA_NS7_ILi256EEEEEELi256ENS_12float_e4m3_tEfNS_4arch4Sm90ELb1ELb0ELb1ELb0ELb1ELb0ELb0ELb1ELb0ELb1ELb0ELb0EEENS1_21CollectiveEpilogueFwdINS6_IJSA_SB_SA_EEES9_NS_10bfloat16_tESF_Li256ELb0ELb1ELb0ELb1EEENS1_30DynamicPersistentTileSchedulerILi256ELi128ELb0ELb1ELb1EEEEEEEEEvNT_6ParamsE,(.L_x_15831 - _ZN7cutlass13device_kernelIN5flash11enable_sm90INS1_16FlashAttnFwdSm90INS1_25CollectiveMainloopFwdSm90ILi2EN4cute5tupleIJNS5_1CILi1EEES8_S8_EEENS6_IJNS7_ILi128EEESA_NS7_ILi256EEEEEELi256ENS_12float_e4m3_tEfNS_4arch4Sm90ELb1ELb0ELb1ELb0ELb1ELb0ELb0ELb1ELb0ELb1ELb0ELb0EEENS1_21CollectiveEpilogueFwdINS6_IJSA_SB_SA_EEES9_NS_10bfloat16_tESF_Li256ELb0ELb1ELb0ELb1EEENS1_30DynamicPersistentTileSchedulerILi256ELi128ELb0ELb1ELb1EEEEEEEEEvNT_6ParamsE)
        .other          _ZN7cutlass13device_kernelIN5flash11enable_sm90INS1_16FlashAttnFwdSm90INS1_25CollectiveMainloopFwdSm90ILi2EN4cute5tupleIJNS5_1CILi1EEES8_S8_EEENS6_IJNS7_ILi128EEESA_NS7_ILi256EEEEEELi256ENS_12float_e4m3_tEfNS_4arch4Sm90ELb1ELb0ELb1ELb0ELb1ELb0ELb0ELb1ELb0ELb1ELb0ELb0EEENS1_21CollectiveEpilogueFwdINS6_IJSA_SB_SA_EEES9_NS_10bfloat16_tESF_Li256ELb0ELb1ELb0ELb1EEENS1_30DynamicPersistentTileSchedulerILi256ELi128ELb0ELb1ELb1EEEEEEEEEvNT_6ParamsE,@"STO_CUDA_ENTRY STV_DEFAULT"
_ZN7cutlass13device_kernelIN5flash11enable_sm90INS1_16FlashAttnFwdSm90INS1_25CollectiveMainloopFwdSm90ILi2EN4cute5tupleIJNS5_1CILi1EEES8_S8_EEENS6_IJNS7_ILi128EEESA_NS7_ILi256EEEEEELi256ENS_12float_e4m3_tEfNS_4arch4Sm90ELb1ELb0ELb1ELb0ELb1ELb0ELb0ELb1ELb0ELb1ELb0ELb0EEENS1_21CollectiveEpilogueFwdINS6_IJSA_SB_SA_EEES9_NS_10bfloat16_tESF_Li256ELb0ELb1ELb0ELb1EEENS1_30DynamicPersistentTileSchedulerILi256ELi128ELb0ELb1ELb1EEEEEEEEEvNT_6ParamsE:
        /* <DEDUP_REMOVED lines=45> */
.L_x_2388:
        /* <DEDUP_REMOVED lines=22> */
.L_x_2389:
        /* <DEDUP_REMOVED lines=18> */
.L_x_2390:
        /* <DEDUP_REMOVED lines=22> */
.L_x_2391:
        /* <DEDUP_REMOVED lines=24> */
.L_x_2392:
        /* <DEDUP_REMOVED lines=9> */
.L_x_2394:
        /* <DEDUP_REMOVED lines=72> */
.L_x_2451:
        /* <DEDUP_REMOVED lines=21> */
.L_x_2395:
[----:B------:R-:W-:Y:S01]  /*0e90*/  ULDC UR7, c[0x0][0xc54] ;  /* 0x0003150000077ab9 */ /* 0x000fe20000000800 */
[----:B------:R-:W-:Y:S01]  /*0ea0*/  UMOV UR6, UR9 ;  /* 0x0000000900067c82 */ /* 0x000fe20008000000 */
[----:B------:R-:W-:-:S11]  /*0eb0*/  UISETP.NE.AND UP0, UPT, UR7, 0x1, UPT ;  /* 0x000000010700788c */ /* 0x000fd6000bf05270 */
[----:B------:R-:W-:Y:S02]  /*0ec0*/  @UP0 ULDC.64 UR10, c[0x0][0xc58] ;  /* 0x00031600000a0ab9 */ /* 0x000fe40000000a00 */
[----:B------:R-:W-:-:S04]  /*0ed0*/  UIMAD.WIDE.U32 UR4, UR9, UR10, URZ ;  /* 0x0000000a090472a5 */ /* 0x000fc8000f8e003f */
[----:B------:R-:W-:-:S04]  /*0ee0*/  @UP0 USHF.R.U32.HI UR6, URZ, UR11, UR5 ;  /* 0x0000000b3f060299 */ /* 0x000fc80008011605 */
[----:B------:R-:W-:-:S12]  /*0ef0*/  UIMAD UR4, UR6, UR7, URZ ;  /* 0x00000007060472a4 */ /* 0x000fd8000f8e023f */
.L_x_2396:
[----:B------:R-:W-:Y:S01]  /*0f00*/  ULDC.64 UR10, c[0x0][0x418] ;  /* 0x00010600000a7ab9 */ /* 0x000fe20000000a00 */
[----:B------:R-:W-:Y:S01]  /*0f10*/  ULOP3.LUT UR6, URZ, UR6, URZ, 0x33, !UPT ;  /* 0x000000063f067292 */ /* 0x000fe2000f8e333f */
[----:B------:R-:W-:Y:S01]  /*0f20*/  PLOP3.LUT P0, PT, PT, PT, PT, 0x80, 0x0 ;  /* 0x000000000000781c */ /* 0x000fe20003f0f070 */
[----:B------:R-:W-:Y:S01]  /*0f30*/  UISETP.NE.U32.AND UP0, UPT, UR10, URZ, UPT ;  /* 0x0000003f0a00728c */ /* 0x000fe2000bf05070 */
[----:B------:R-:W-:Y:S01]  /*0f40*/  IMAD.MOV.U32 R0, RZ, RZ, RZ ;  /* 0x000000ffff007224 */ /* 0x000fe200078e00ff */
[----:B------:R-:W-:Y:S01]  /*0f50*/  ULDC UR5, c[0x0][0xc3c] ;  /* 0x00030f0000057ab9 */ /* 0x000fe20000000800 */
[----:B------:R-:W-:Y:S01]  /*0f60*/  UIADD3 UR4, UR9, -UR4, URZ ;  /* 0x8000000409047290 */ /* 0x000fe2000fffe03f */
[----:B------:R-:W-:Y:S01]  /*0f70*/  IMAD.MOV.U32 R2, RZ, RZ, RZ ;  /* 0x000000ffff027224 */ /* 0x000fe200078e00ff */
[----:B------:R-:W-:Y:S01]  /*0f80*/  UISETP.NE.AND.EX UP0, UPT, UR11, URZ, UPT, UP0 ;  /* 0x0000003f0b00728c */ /* 0x000fe2000bf05300 */
[----:B------:R-:W-:Y:S01]  /*0f90*/  CS2R R150, SRZ ;  /* 0x0000000000967805 */ /* 0x000fe2000001ff00 */
[----:B------:R-:W-:Y:S01]  /*0fa0*/  UIADD3 UR6, UR6, UR5, URZ ;  /* 0x0000000506067290 */ /* 0x000fe2000fffe03f */
[----:B------:R-:W-:Y:S01]  /*0fb0*/  CS2R R26, SRZ ;  /* 0x00000000001a7805 */ /* 0x000fe2000001ff00 */
[----:B------:R-:W-:Y:S01]  /*0fc0*/  ULDC UR11, c[0x0][0x448] ;  /* 0x00011200000b7ab9 */ /* 0x000fe20000000800 */
[----:B------:R-:W-:Y:S01]  /*0fd0*/  ULDC UR10, c[0x0][0xc54] ;  /* 0x00031500000a7ab9 */ /* 0x000fe20000000800 */
[----:B------:R-:W-:Y:S01]  /*0fe0*/  UISETP.NE.AND UP2, UPT, UR11, 0x1, UPT ;  /* 0x000000010b00788c */ /* 0x000fe2000bf45270 */
[----:B------:R-:W-:Y:S01]  /*0ff0*/  CS2R R92, SRZ ;  /* 0x00000000005c7805 */ /* 0x000fe2000001ff00 */
[----:B------:R-:W-:Y:S01]  /*1000*/  USHF.L.U32 UR39, UR6, 0x7, URZ ;  /* 0x0000000706277899 */ /* 0x000fe2000800063f */
[----:B------:R-:W-:Y:S01]  /*1010*/  CS2R R144, SRZ ;  /* 0x0000000000907805 */ /* 0x000fe2000001ff00 */
[----:B------:R-:W-:Y:S01]  /*1020*/  UIMAD UR10, UR8, UR10, UR4 ;  /* 0x0000000a080a72a4 */ /* 0x000fe2000f8e0204 */
[----:B------:R-:W-:Y:S01]  /*1030*/  CS2R R142, SRZ ;  /* 0x00000000008e7805 */ /* 0x000fe2000001ff00 */
[----:B------:R-:W-:Y:S01]  /*1040*/  UIADD3 UR6, UR39, 0x7f, URZ ;  /* 0x0000007f27067890 */ /* 0x000fe2000fffe03f */
[----:B------:R-:W-:Y:S01]  /*1050*/  CS2R R30, SRZ ;  /* 0x00000000001e7805 */ /* 0x000fe2000001ff00 */
[----:B------:R-:W-:Y:S01]  /*1060*/  ULDC UR45, c[0x0][0x424] ;  /* 0x00010900002d7ab9 */ /* 0x000fe20000000800 */
[----:B------:R-:W-:Y:S01]  /*1070*/  ULDC UR7, c[0x0][0x288] ;  /* 0x0000a20000077ab9 */ /* 0x000fe20000000800 */
[----:B------:R-:W-:Y:S01]  /*1080*/  USEL UR45, UR45, 0x1, UP0 ;  /* 0x000000012d2d7887 */ /* 0x000fe20008000000 */
[----:B------:R-:W-:Y:S01]  /*1090*/  CS2R R84, SRZ ;  /* 0x0000000000547805 */ /* 0x000fe2000001ff00 */
[----:B------:R-:W-:Y:S01]  /*10a0*/  @UP2 ULDC UR4, c[0x0][0x44c] ;  /* 0x0001130000042ab9 */ /* 0x000fe20000000800 */
[----:B------:R-:W-:Y:S01]  /*10b0*/  UIADD3 UR7, -UR7, 0x80, URZ ;  /* 0x0000008007077890 */ /* 0x000fe2000fffe13f */
[----:B------:R-:W-:Y:S01]  /*10c0*/  CS2R R136, SRZ ;  /* 0x0000000000887805 */ /* 0x000fe2000001ff00 */
[----:B------:R-:W-:Y:S01]  /*10d0*/  UIMAD.WIDE.U32 UR4, UR6, UR4, URZ ;  /* 0x00000004060472a5 */ /* 0x000fe2000f8e003f */
[----:B------:R-:W-:Y:S01]  /*10e0*/  CS2R R134, SRZ ;  /* 0x0000000000867805 */ /* 0x000fe2000001ff00 */
[----:B------:R-:W-:Y:S01]  /*10f0*/  ULDC UR9, c[0x0][0x2f0] ;  /* 0x0000bc0000097ab9 */ /* 0x000fe20000000800 */
[----:B------:R-:W-:Y:S01]  /*1100*/  @UP2 ULDC UR11, c[0x0][0x450] ;  /* 0x00011400000b2ab9 */ /* 0x000fe20000000800 */
[----:B------:R-:W-:Y:S01]  /*1110*/  UIMAD UR7, UR45, UR9, UR7 ;  /* 0x000000092d0772a4 */ /* 0x000fe2000f8e0207 */
[----:B------:R-:W-:Y:S01]  /*1120*/  CS2R R34, SRZ ;  /* 0x0000000000227805 */ /* 0x000fe2000001ff00 */
[----:B------:R-:W-:Y:S01]  /*1130*/  @UP2 USHF.R.U32.HI UR6, URZ, UR11, UR5 ;  /* 0x0000000b3f062299 */ /* 0x000fe20008011605 */
[----:B------:R-:W-:Y:S01]  /*1140*/  CS2R R76, SRZ ;  /* 0x00000000004c7805 */ /* 0x000fe2000001ff00 */
[----:B------:R-:W-:Y:S01]  /*1150*/  UIMAD UR4, UR45, UR9, 0x7f ;  /* 0x0000007f2d0474a4 */ /* 0x000fe2000f8e0209 */
[----:B------:R-:W-:Y:S01]  /*1160*/  CS2R R128, SRZ ;  /* 0x0000000000807805 */ /* 0x000fe2000001ff00 */
[----:B------:R-:W-:Y:S01]  /*1170*/  UIADD3 UR6, UR7, UR6, URZ ;  /* 0x0000000607067290 */ /* 0x000fe2000fffe03f */
[----:B------:R-:W-:Y:S01]  /*1180*/  CS2R R126, SRZ ;  /* 0x00000000007e7805 */ /* 0x000fe2000001ff00 */
[----:B------:R-:W-:Y:S01]  /*1190*/  USHF.R.S32.HI UR5, URZ, 0x1f, UR4 ;  /* 0x0000001f3f057899 */ /* 0x000fe20008011404 */
[----:B------:R-:W-:Y:S01]  /*11a0*/  CS2R R38, SRZ ;  /* 0x0000000000267805 */ /* 0x000fe2000001ff00 */
[----:B------:R-:W-:Y:S01]  /*11b0*/  USHF.R.S32.HI UR7, URZ, 0x1f, UR6 ;  /* 0x0000001f3f077899 */ /* 0x000fe20008011406 */
[----:B------:R-:W-:Y:S01]  /*11c0*/  CS2R R68, SRZ ;  /* 0x0000000000447805 */ /* 0x000fe2000001ff00 */
[----:B------:R-:W-:Y:S01]  /*11d0*/  ULEA.HI UR5, UR5, UR4, URZ, 0x7 ;  /* 0x0000000405057291 */ /* 0x000fe2000f8f383f */
[----:B------:R-:W-:Y:S01]  /*11e0*/  CS2R R120, SRZ ;  /* 0x0000000000787805 */ /* 0x000fe2000001ff00 */
[----:B------:R-:W-:Y:S01]  /*11f0*/  ULEA.HI UR7, UR7, UR6, URZ, 0x7 ;  /* 0x0000000607077291 */ /* 0x000fe2000f8f383f */
[----:B------:R-:W-:Y:S01]  /*1200*/  CS2R R118, SRZ ;  /* 0x0000000000767805 */ /* 0x000fe2000001ff00 */
[----:B------:R-:W-:Y:S01]  /*1210*/  USHF.R.S32.HI UR51, URZ, 0x7, UR5 ;  /* 0x000000073f337899 */ /* 0x000fe20008011405 */
[----:B------:R-:W-:Y:S01]  /*1220*/  CS2R R42, SRZ ;  /* 0x00000000002a7805 */ /* 0x000fe2000001ff00 */
[----:B------:R-:W-:Y:S01]  /*1230*/  USHF.R.S32.HI UR7, URZ, 0x7, UR7 ;  /* 0x000000073f077899 */ /* 0x000fe20008011407 */
[----:B------:R-:W-:Y:S01]  /*1240*/  CS2R R60, SRZ ;  /* 0x00000000003c7805 */ /* 0x000fe2000001ff00 */
[----:B------:R-:W-:Y:S01]  /*1250*/  ULDC UR41, c[0x0][0xc48] ;  /* 0x0003120000297ab9 */ /* 0x000fe20000000800 */
[----:B------:R-:W-:Y:S01]  /*1260*/  UMOV UR40, UR10 ;  /* 0x0000000a00287c82 */ /* 0x000fe20008000000 */
[----:B------:R-:W-:Y:S01]  /*1270*/  UISETP.LT.AND UP0, UPT, UR51, UR7, UPT ;  /* 0x000000073300728c */ /* 0x000fe2000bf01270 */
[----:B------:R-:W-:Y:S01]  /*1280*/  CS2R R112, SRZ ;  /* 0x0000000000707805 */ /* 0x000fe2000001ff00 */
[----:B------:R-:W-:Y:S01]  /*1290*/  UISETP.NE.AND UP1, UPT, UR41, 0x1, UPT ;  /* 0x000000012900788c */ /* 0x000fe2000bf25270 */
[----:B------:R-:W-:Y:S01]  /*12a0*/  CS2R R110, SRZ ;  /* 0x00000000006e7805 */ /* 0x000fe2000001ff00 */
[----:B------:R-:W-:Y:S01]  /*12b0*/  USEL UR51, UR51, UR7, UP0 ;  /* 0x0000000733337287 */ /* 0x000fe20008000000 */
[----:B------:R-:W-:Y:S01]  /*12c0*/  CS2R R46, SRZ ;  /* 0x00000000002e7805 */ /* 0x000fe2000001ff00 */
[----:B------:R-:W-:Y:S01]  /*12d0*/  UP2UR UR46, UPR, URZ, 0x4 ;  /* 0x000000043f2e7883 */ /* 0x000fe20008000000 */
[----:B------:R-:W-:Y:S01]  /*12e0*/  CS2R R52, SRZ ;  /* 0x0000000000347805 */ /* 0x000fe2000001ff00 */
[----:B------:R-:W-:Y:S01]  /*12f0*/  UISETP.GE.AND UP0, UPT, UR51, 0x1, UPT ;  /* 0x000000013300788c */ /* 0x000fe2000bf06270 */
[----:B------:R-:W-:-:S02]  /*1300*/  CS2R R104, SRZ ;  /* 0x0000000000687805 */ /* 0x000fc4000001ff00 */
[----:B------:R-:W-:Y:S02]  /*1310*/  CS2R R102, SRZ ;  /* 0x0000000000667805 */ /* 0x000fe4000001ff00 */
[----:B------:R-:W-:Y:S02]  /*1320*/  CS2R R50, SRZ ;  /* 0x0000000000327805 */ /* 0x000fe4000001ff00 */
[----:B------:R-:W-:Y:S01]  /*1330*/  CS2R R44, SRZ ;  /* 0x00000000002c7805 */ /* 0x000fe2000001ff00 */
[----:B------:R-:W-:Y:S01]  /*1340*/  @UP1 ULDC UR8, c[0x0][0xc4c] ;  /* 0x0003130000081ab9 */ /* 0x000fe20000000800 */
[----:B------:R-:W-:Y:S01]  /*1350*/  PLOP3.LUT P1, PT, PT, PT, UP0, 0x80, 0x0 ;  /* 0x000000000000781c */ /* 0x000fe20003f2f008 */
[----:B------:R-:W-:Y:S01]  /*1360*/  UIMAD.WIDE.U32 UR4, UR10, UR8, URZ ;  /* 0x000000080a0472a5 */ /* 0x000fe2000f8e003f */
[----:B------:R-:W-:Y:S01]  /*1370*/  CS2R R96, SRZ ;  /* 0x0000000000607805 */ /* 0x000fe2000001ff00 */
[----:B------:R-:W-:Y:S01]  /*1380*/  @UP1 ULDC UR6, c[0x0][0xc50] ;  /* 0x0003140000061ab9 */ /* 0x000fe20000000800 */
[----:B------:R-:W-:Y:S01]  /*1390*/  CS2R R94, SRZ ;  /* 0x00000000005e7805 */ /* 0x000fe2000001ff00 */
[----:B------:R-:W-:Y:S01]  /*13a0*/  @UP1 USHF.R.U32.HI UR40, URZ, UR6, UR5 ;  /* 0x000000063f281299 */ /* 0x000fe20008011605 */
[----:B------:R-:W-:-:S02]  /*13b0*/  CS2R R54, SRZ ;  /* 0x0000000000367805 */ /* 0x000fc4000001ff00 */
[----:B------:R-:W-:Y:S02]  /*13c0*/  CS2R R36, SRZ ;  /* 0x0000000000247805 */ /* 0x000fe4000001ff00 */
[----:B------:R-:W-:Y:S01]  /*13d0*/  CS2R R88, SRZ ;  /* 0x0000000000587805 */ /* 0x000fe2000001ff00 */
[----:B------:R-:W-:Y:S01]  /*13e0*/  UIADD3 UR4, -UR40, URZ, URZ ;  /* 0x0000003f28047290 */ /* 0x000fe2000fffe13f */
[----:B------:R-:W-:Y:S02]  /*13f0*/  CS2R R86, SRZ ;  /* 0x0000000000567805 */ /* 0x000fe4000001ff00 */
[----:B------:R-:W-:Y:S02]  /*1400*/  CS2R R58, SRZ ;  /* 0x00000000003a7805 */ /* 0x000fe4000001ff00 */
[----:B------:R-:W-:Y:S01]  /*1410*/  CS2R R28, SRZ ;  /* 0x00000000001c7805 */ /* 0x000fe2000001ff00 */
[----:B------:R-:W-:Y:S01]  /*1420*/  UIMAD UR41, UR41, UR4, UR10 ;  /* 0x00000004292972a4 */ /* 0x000fe2000f8e020a */
[----:B------:R-:W-:-:S02]  /*1430*/  CS2R R80, SRZ ;  /* 0x0000000000507805 */ /* 0x000fc4000001ff00 */
        /* <DEDUP_REMOVED lines=61> */
.L_x_2398:
        /* <DEDUP_REMOVED lines=57> */
.L_x_2535:
[----:B------:R-:W-:Y:S05]  /*1ba0*/  WARPSYNC.ALL ;  /* 0x0000000000007948 */ /* 0x000fea0003800000 */
[----:B------:R-:W-:Y:S01]  /*1bb0*/  UISETP.NE.AND UP0, UPT, UR43, 0x3, UPT ;  /* 0x000000032b00788c */ /* 0x000fe2000bf05270 */
[----:B------:R1:W-:Y:S05]  /*1bc0*/  BAR.SYNC.DEFER_BLOCKING R5, 0x100 ;  /* 0x000400050000751d */ /* 0x0003ea0000010000 */
[----:B------:R-:W-:-:S13]  /*1bd0*/  PLOP3.LUT P0, PT, PT, PT, UP0, 0x80, 0x0 ;  /* 0x000000000000781c */ /* 0x000fda0003f0f008 */
[----:B-1----:R-:W-:Y:S05]  /*1be0*/  @!P0 BRA `(.L_x_2400) ;  /* 0x0000000000048947 */ /* 0x002fea0003800000 */
[----:B------:R-:W-:Y:S01]  /*1bf0*/  BPT.TRAP 0x1 ;  /* 0x000000040000795c */ /* 0x000fe20000300000 */
.L_x_2400:
[----:B------:R-:W-:Y:S01]  /*1c00*/  ULEA UR52, UR37, UR47, 0x3 ;  /* 0x0000002f25347291 */ /* 0x000fe2000f8e183f */
[----:B------:R-:W-:-:S05]  /*1c10*/  IMAD.U32 R6, RZ, RZ, UR36 ;  /* 0x00000024ff067e24 */ /* 0x000fca000f8e00ff */
[----:B------:R-:W-:-:S04]  /*1c20*/  SHF.L.U32 R6, R6, 0x1f, RZ ;  /* 0x0000001f06067819 */ /* 0x000fc800000006ff */
[----:B------:R1:W2:Y:S01]  /*1c30*/  SYNCS.PHASECHK.TRANS64.TRYWAIT P1, [UR52+0x38830], R6 ;  /* 0x03883006ff0075a7 */ /* 0x0002a20008020174 */
[----:B------:R-:W-:Y:S05]  /*1c40*/  @!P0 BRA `(.L_x_2401) ;  /* 0x0000000000048947 */ /* 0x000fea0003800000 */
[----:B------:R-:W-:Y:S01]  /*1c50*/  BPT.TRAP 0x1 ;  /* 0x000000040000795c */ /* 0x000fe20000300000 */
.L_x_2401:
[----:B--2---:R-:W-:Y:S05]  /*1c60*/  @P1 BRA `(.L_x_2402) ;  /* 0x0000000000081947 */ /* 0x004fea0003800000 */
[----:B------:R-:W2:Y:S02]  /*1c70*/  SYNCS.PHASECHK.TRANS64.TRYWAIT P1, [UR52+0x38830], R6 ;  /* 0x03883006ff0075a7 */ /* 0x000ea40008020174 */
[----:B--2---:R-:W-:Y:S05]  /*1c80*/  @!P1 BRA `(.L_x_2403) ;  /* 0x0000012400d89947 */ /* 0x004fea0003800000 */
.L_x_2402:
        /* <DEDUP_REMOVED lines=29> */
[----:B0-----:R-:W-:Y:S01]  /*1e60*/  IADD3 R4, -R2, 0xb, RZ ;  /* 0x0000000b02047810 */ /* 0x001fe20007ffe1ff */
        /* <DEDUP_REMOVED lines=36> */
.L_x_2404:
[----:B------:R-:W-:Y:S01]  /*20b0*/  UISETP.NE.AND UP0, UPT, UR46, URZ, UPT ;  /* 0x0000003f2e00728c */ /* 0x000fe2000bf05270 */
[----:B------:R-:W-:Y:S01]  /*20c0*/  VIADD R20, R18, UR39 ;  /* 0x0000002712147c36 */ /* 0x000fe20008000000 */
[----:B------:R-:W-:Y:S01]  /*20d0*/  ULDC UR11, c[0x0][0x2f0] ;  /* 0x0000bc00000b7ab9 */ /* 0x000fe20000000800 */
[C---:B------:R-:W-:Y:S01]  /*20e0*/  FMUL.FTZ R30, R0.reuse, R30 ;  /* 0x0000001e001e7220 */ /* 0x040fe20000410000 */
[C---:B------:R-:W-:Y:S01]  /*20f0*/  FMUL.FTZ R26, R0.reuse, R26 ;  /* 0x0000001a001a7220 */ /* 0x040fe20000410000 */
[C---:B------:R-:W-:Y:S01]  /*2100*/  FMUL.FTZ R27, R0.reuse, R27 ;  /* 0x0000001b001b7220 */ /* 0x040fe20000410000 */
[----:B------:R-:W-:Y:S01]  /*2110*/  PLOP3.LUT P1, PT, PT, PT, UP0, 0x80, 0x0 ;  /* 0x000000000000781c */ /* 0x000fe20003f2f008 */
[----:B------:R2:W-:Y:S01]  /*2120*/  MUFU.TANH R91, R30 ;  /* 0x0000001e005b7308 */ /* 0x0005e20000002400 */
[----:B------:R-:W-:Y:S01]  /*2130*/  PLOP3.LUT P2, PT, PT, PT, UP0, 0x80, 0x0 ;  /* 0x000000000000781c */ /* 0x000fe20003f4f008 */
[C---:B------:R-:W-:Y:S01]  /*2140*/  FMUL.FTZ R7, R0.reuse, R29 ;  /* 0x0000001d00077220 */ /* 0x040fe20000410000 */
[C---:B------:R-:W-:Y:S01]  /*2150*/  FMUL.FTZ R31, R0.reuse, R31 ;  /* 0x0000001f001f7220 */ /* 0x040fe20000410000 */
[----:B------:R-:W-:Y:S01]  /*2160*/  @UP0 ULDC UR6, c[0x0][0x44c] ;  /* 0x0001130000060ab9 */ /* 0x000fe20000000800 */
[C---:B------:R-:W-:Y:S01]  /*2170*/  FMUL.FTZ R29, R0.reuse, R57 ;  /* 0x00000039001d7220 */ /* 0x040fe20000410000 */
[----:B------:R-:W-:Y:S01]  /*2180*/  ULDC UR14, c[0x0][0x288] ;  /* 0x0000a200000e7ab9 */ /* 0x000fe20000000800 */
[C---:B------:R-:W-:Y:S01]  /*2190*/  FMUL.FTZ R34, R0.reuse, R34 ;  /* 0x0000002200227220 */ /* 0x040fe20000410000 */
[----:B------:R3:W4:Y:S01]  /*21a0*/  MUFU.TANH R89, R26 ;  /* 0x0000001a00597308 */ /* 0x0007220000002400 */
[C---:B------:R-:W-:Y:S01]  /*21b0*/  FMUL.FTZ R35, R0.reuse, R35 ;  /* 0x0000002300237220 */ /* 0x040fe20000410000 */
[C---:B------:R-:W-:Y:S01]  /*21c0*/  FMUL.FTZ R58, R0.reuse, R58 ;  /* 0x0000003a003a7220 */ /* 0x040fe20000410000 */
[----:B------:R-:W-:Y:S01]  /*21d0*/  FMUL.FTZ R12, R0, R37 ;  /* 0x00000025000c7220 */ /* 0x000fe20000410000 */
[----:B------:R-:W-:Y:S01]  /*21e0*/  @P1 IMAD.HI.U32 R9, R20, UR6, RZ ;  /* 0x0000000614091c27 */ /* 0x000fe2000f8e00ff */
[----:B------:R-:W-:-:S03]  /*21f0*/  @UP0 ULDC UR6, c[0x0][0x450] ;  /* 0x0001140000060ab9 */ /* 0x000fc60000000800 */
[C---:B------:R-:W-:Y:S01]  /*2200*/  FMUL.FTZ R38, R0.reuse, R38 ;  /* 0x0000002600267220 */ /* 0x040fe20000410000 */
[C---:B------:R-:W-:Y:S01]  /*2210*/  FMUL.FTZ R59, R0.reuse, R59 ;  /* 0x0000003b003b7220 */ /* 0x040fe20000410000 */
[----:B------:R5:W0:Y:S01]  /*2220*/  MUFU.TANH R90, R27 ;  /* 0x0000001b005a7308 */ /* 0x000a220000002400 */
[----:B------:R-:W-:Y:S01]  /*2230*/  @P2 SHF.R.U32.HI R20, RZ, UR6, R9 ;  /* 0x00000006ff142c19 */ /* 0x000fe20008011609 */
[----:B------:R-:W-:Y:S01]  /*2240*/  UMOV UR6, 0xffffff80 ;  /* 0xffffff8000067882 */ /* 0x000fe20000000000 */
[C---:B------:R-:W-:Y:S01]  /*2250*/  FMUL.FTZ R39, R0.reuse, R39 ;  /* 0x0000002700277220 */ /* 0x040fe20000410000 */
[----:B------:R-:W-:Y:S01]  /*2260*/  UIMAD UR7, UR51, UR6, 0x81 ;  /* 0x00000081330774a4 */ /* 0x000fe2000f8e0206 */
[C---:B------:R-:W-:Y:S01]  /*2270*/  FMUL.FTZ R13, R0.reuse, R36 ;  /* 0x00000024000d7220 */ /* 0x040fe20000410000 */
[----:B------:R-:W1:Y:S01]  /*2280*/  SHFL.IDX PT, R9, R20, 0x1, 0x1c1f ;  /* 0x003c1f0014097f89 */ /* 0x000e6200000e0000 */
[----:B------:R-:W-:Y:S01]  /*2290*/  UIMAD UR6, UR51, UR6, 0x80 ;  /* 0x00000080330674a4 */ /* 0x000fe2000f8e0206 */
[----:B------:R-:W0:Y:S01]  /*22a0*/  MUFU.TANH R31, R31 ;  /* 0x0000001f001f7308 */ /* 0x000e220000002400 */
[----:B------:R-:W-:Y:S01]  /*22b0*/  UIMAD UR7, UR45, UR11, UR7 ;  /* 0x0000000b2d0772a4 */ /* 0x000fe2000f8e0207 */
[C---:B------:R-:W-:Y:S01]  /*22c0*/  FMUL.FTZ R42, R0.reuse, R42 ;  /* 0x0000002a002a7220 */ /* 0x040fe20000410000 */
[----:B------:R-:W-:Y:S01]  /*22d0*/  UIMAD UR6, UR45, UR11, UR6 ;  /* 0x0000000b2d0672a4 */ /* 0x000fe2000f8e0206 */
[C---:B------:R-:W-:Y:S01]  /*22e0*/  FMUL.FTZ R43, R0.reuse, R43 ;  /* 0x0000002b002b7220 */ /* 0x040fe20000410000 */
[C---:B------:R-:W-:Y:S01]  /*22f0*/  FMUL.FTZ R46, R0.reuse, R46 ;  /* 0x0000002e002e7220 */ /* 0x040fe20000410000 */
[----:B------:R-:W-:Y:S01]  /*2300*/  FMUL.FTZ R47, R0, R47 ;  /* 0x0000002f002f7220 */ /* 0x000fe20000410000 */
[----:B------:R-:W-:Y:S01]  /*2310*/  IMAD.U32 R88, RZ, RZ, UR7 ;  /* 0x00000007ff587e24 */ /* 0x000fe2000f8e00ff */
[----:B------:R-:W0:Y:S01]  /*2320*/  MUFU.TANH R34, R34 ;  /* 0x0000002200227308 */ /* 0x000e220000002400 */
[----:B--2---:R-:W-:-:S02]  /*2330*/  IMAD.U32 R30, RZ, RZ, UR6 ;  /* 0x00000006ff1e7e24 */ /* 0x004fc4000f8e00ff */
[C---:B------:R-:W-:Y:S01]  /*2340*/  FMUL.FTZ R11, R0.reuse, R32 ;  /* 0x00000020000b7220 */ /* 0x040fe20000410000 */
[C---:B------:R-:W-:Y:S02]  /*2350*/  IMAD R88, R17.reuse, -0x2, R88 ;  /* 0xfffffffe11587824 */ /* 0x040fe400078e0258 */
[C---:B------:R-:W-:Y:S01]  /*2360*/  FMUL.FTZ R55, R0.reuse, R55 ;  /* 0x0000003700377220 */ /* 0x040fe20000410000 */
[----:B------:R-:W-:Y:S02]  /*2370*/  IMAD R57, R17, -0x2, R30 ;  /* 0xfffffffe11397824 */ /* 0x000fe400078e021e */
[C---:B------:R-:W-:Y:S01]  /*2380*/  FMUL.FTZ R32, R0.reuse, R56 ;  /* 0x0000003800207220 */ /* 0x040fe20000410000 */
[C---:B------:R-:W-:Y:S01]  /*2390*/  FMUL.FTZ R50, R0.reuse, R50 ;  /* 0x0000003200327220 */ /* 0x040fe20000410000 */
[----:B------:R4:W-:Y:S01]  /*23a0*/  MUFU.TANH R37, R58 ;  /* 0x0000003a00257308 */ /* 0x0009e20000002400 */
[C---:B------:R-:W-:Y:S01]  /*23b0*/  FMUL.FTZ R10, R0.reuse, R33 ;  /* 0x00000021000a7220 */ /* 0x040fe20000410000 */
[C---:B------:R-:W-:Y:S01]  /*23c0*/  FMUL.FTZ R54, R0.reuse, R54 ;  /* 0x0000003600367220 */ /* 0x040fe20000410000 */
[C---:B---3--:R-:W-:Y:S01]  /*23d0*/  FMUL.FTZ R26, R0.reuse, R48 ;  /* 0x00000030001a7220 */ /* 0x048fe20000410000 */
[C---:B------:R-:W-:Y:S01]  /*23e0*/  FMUL.FTZ R51, R0.reuse, R51 ;  /* 0x0000003300337220 */ /* 0x040fe20000410000 */
[C---:B------:R-:W-:Y:S01]  /*23f0*/  FMUL.FTZ R3, R0.reuse, R25 ;  /* 0x0000001900037220 */ /* 0x040fe20000410000 */
[----:B-1----:R-:W-:Y:S01]  /*2400*/  IADD3 R30, R9, -UR14, R88 ;  /* 0x8000000e091e7c10 */ /* 0x002fe2000fffe058 */
[C---:B------:R-:W-:Y:S01]  /*2410*/  FMUL.FTZ R25, R0.reuse, R49 ;  /* 0x0000003100197220 */ /* 0x040fe20000410000 */
[----:B------:R-:W1:Y:S01]  /*2420*/  MUFU.TANH R35, R35 ;  /* 0x0000002300237308 */ /* 0x000e620000002400 */
[C---:B-----5:R-:W-:Y:S01]  /*2430*/  FMUL.FTZ R27, R0.reuse, R53 ;  /* 0x00000035001b7220 */ /* 0x060fe20000410000 */
[----:B------:R-:W-:Y:S01]  /*2440*/  VIMNMX R9, R57, R30, PT ;  /* 0x0000001e39097248 */ /* 0x000fe20003fe0100 */
[C---:B------:R-:W-:Y:S01]  /*2450*/  FMUL.FTZ R8, R0.reuse, R28 ;  /* 0x0000001c00087220 */ /* 0x040fe20000410000 */
[C---:B------:R-:W-:Y:S01]  /*2460*/  FMUL.FTZ R28, R0.reuse, R52 ;  /* 0x00000034001c7220 */ /* 0x040fe20000410000 */
[C---:B------:R-:W-:Y:S01]  /*2470*/  FMUL.FTZ R62, R0.reuse, R62 ;  /* 0x0000003e003e7220 */ /* 0x040fe20000410000 */
[C---:B------:R-:W-:Y:S01]  /*2480*/  ISETP.GT.AND P1, PT, R9.reuse, RZ, PT ;  /* 0x000000ff0900720c */ /* 0x040fe20003f24270 */
[C---:B------:R-:W-:Y:S01]  /*2490*/  FMUL.FTZ R63, R0.reuse, R63 ;  /* 0x0000003f003f7220 */ /* 0x040fe20000410000 */
[----:B------:R-:W-:Y:S01]  /*24a0*/  ISETP.GT.AND P2, PT, R9, 0x1, PT ;  /* 0x000000010900780c */ /* 0x000fe20003f44270 */
[----:B------:R-:W2:Y:S01]  /*24b0*/  MUFU.TANH R38, R38 ;  /* 0x0000002600267308 */ /* 0x000ea20000002400 */
[----:B----4-:R-:W-:Y:S01]  /*24c0*/  FSEL R58, R89, -INF , P1 ;  /* 0xff800000593a7808 */ /* 0x010fe20000800000 */
[C---:B------:R-:W-:Y:S01]  /*24d0*/  FMUL.FTZ R66, R0.reuse, R66 ;  /* 0x0000004200427220 */ /* 0x040fe20000410000 */
[C---:B------:R-:W-:Y:S01]  /*24e0*/  ISETP.GT.AND P3, PT, R9.reuse, 0x8, PT ;  /* 0x000000080900780c */ /* 0x040fe20003f64270 */
[----:B------:R-:W-:Y:S01]  /*24f0*/  FMUL.FTZ R67, R0, R67 ;  /* 0x0000004300437220 */ /* 0x000fe20000410000 */
[----:B0-----:R-:W-:Y:S01]  /*2500*/  FSEL R89, R90, -INF , P2 ;  /* 0xff8000005a597808 */ /* 0x001fe20001000000 */
[----:B------:R-:W-:Y:S01]  /*2510*/  FMUL.FTZ R70, R0, R70 ;  /* 0x0000004600467220 */ /* 0x000fe20000410000 */
[----:B------:R-:W-:Y:S01]  /*2520*/  ISETP.GT.AND P1, PT, R9, 0x9, PT ;  /* 0x000000090900780c */ /* 0x000fe20003f24270 */
[----:B------:R0:W-:Y:S01]  /*2530*/  MUFU.TANH R36, R59 ;  /* 0x0000003b00247308 */ /* 0x0001e20000002400 */
[----:B------:R-:W-:Y:S01]  /*2540*/  FMNMX.FTZ R30, R58, R89, !PT ;  /* 0x000000593a1e7209 */ /* 0x000fe20007810000 */
[C---:B------:R-:W-:Y:S01]  /*2550*/  FMUL.FTZ R71, R0.reuse, R71 ;  /* 0x0000004700477220 */ /* 0x040fe20000410000 */
[----:B------:R-:W-:Y:S01]  /*2560*/  FSEL R90, R31, -INF , P1 ;  /* 0xff8000001f5a7808 */ /* 0x000fe20000800000 */
[C---:B------:R-:W-:Y:S01]  /*2570*/  FMUL.FTZ R74, R0.reuse, R74 ;  /* 0x0000004a004a7220 */ /* 0x040fe20000410000 */
[C---:B------:R-:W-:Y:S01]  /*2580*/  ISETP.GT.AND P2, PT, R9.reuse, 0x10, PT ;  /* 0x000000100900780c */ /* 0x040fe20003f44270 */
[C---:B------:R-:W-:Y:S01]  /*2590*/  FMUL.FTZ R75, R0.reuse, R75 ;  /* 0x0000004b004b7220 */ /* 0x040fe20000410000 */
[----:B------:R-:W-:Y:S01]  /*25a0*/  ISETP.GT.AND P1, PT, R9, 0x11, PT ;  /* 0x000000110900780c */ /* 0x000fe20003f24270 */
[----:B------:R-:W3:Y:S01]  /*25b0*/  MUFU.TANH R39, R39 ;  /* 0x0000002700277308 */ /* 0x000ee20000002400 */
[----:B0-----:R-:W-:Y:S01]  /*25c0*/  FSEL R59, R91, -INF , P3 ;  /* 0xff8000005b3b7808 */ /* 0x001fe20001800000 */
[----:B------:R-:W-:Y:S01]  /*25d0*/  FMUL.FTZ R15, R0, R40 ;  /* 0x00000028000f7220 */ /* 0x000fe20000410000 */
[----:B------:R-:W-:Y:S01]  /*25e0*/  FSEL R91, R34, -INF , P2 ;  /* 0xff800000225b7808 */ /* 0x000fe20001000000 */
[C---:B------:R-:W-:Y:S01]  /*25f0*/  FMUL.FTZ R78, R0.reuse, R78 ;  /* 0x0000004e004e7220 */ /* 0x040fe20000410000 */
[----:B------:R-:W-:Y:S01]  /*2600*/  FMNMX.FTZ R31, R59, R30, !PT ;  /* 0x0000001e3b1f7209 */ /* 0x000fe20007810000 */
[----:B------:R-:W-:Y:S01]  /*2610*/  FMUL.FTZ R79, R0, R79 ;  /* 0x0000004f004f7220 */ /* 0x000fe20000410000 */
[----:B------:R-:W-:Y:S01]  /*2620*/  ISETP.GT.AND P2, PT, R9, 0x18, PT ;  /* 0x000000180900780c */ /* 0x000fe20003f44270 */
[----:B------:R-:W-:Y:S01]  /*2630*/  MUFU.TANH R42, R42 ;  /* 0x0000002a002a7308 */ /* 0x000fe20000002400 */
[----:B------:R-:W-:Y:S01]  /*2640*/  FMNMX.FTZ R30, R90, R31, !PT ;  /* 0x0000001f5a1e7209 */ /* 0x000fe20007810000 */
[C---:B------:R-:W-:Y:S01]  /*2650*/  FMUL.FTZ R82, R0.reuse, R82 ;  /* 0x0000005200527220 */ /* 0x040fe20000410000 */
[----:B-1----:R-:W-:Y:S01]  /*2660*/  FSEL R92, R35, -INF , P1 ;  /* 0xff800000235c7808 */ /* 0x002fe20000800000 */
[C---:B------:R-:W-:Y:S01]  /*2670*/  FMUL.FTZ R83, R0.reuse, R83 ;  /* 0x0000005300537220 */ /* 0x040fe20000410000 */
[----:B------:R-:W-:Y:S01]  /*2680*/  FMNMX.FTZ R31, R91, R30, !PT ;  /* 0x0000001e5b1f7209 */ /* 0x000fe20007810000 */
[----:B------:R-:W-:Y:S01]  /*2690*/  FMUL.FTZ R14, R0, R41 ;  /* 0x00000029000e7220 */ /* 0x000fe20000410000 */
[C---:B------:R-:W-:Y:S01]  /*26a0*/  ISETP.GT.AND P1, PT, R9.reuse, 0x19, PT ;  /* 0x000000190900780c */ /* 0x040fe20003f24270 */
[----:B------:R-:W0:Y:S01]  /*26b0*/  MUFU.TANH R43, R43 ;  /* 0x0000002b002b7308 */ /* 0x000e220000002400 */
[----:B--2---:R-:W-:Y:S01]  /*26c0*/  FSEL R56, R38, -INF , P2 ;  /* 0xff80000026387808 */ /* 0x004fe20001000000 */
[----:B------:R-:W-:Y:S01]  /*26d0*/  FMUL.FTZ R86, R0, R86 ;  /* 0x0000005600567220 */ /* 0x000fe20000410000 */
[----:B------:R-:W-:Y:S01]  /*26e0*/  FMNMX.FTZ R31, R92, R31, !PT ;  /* 0x0000001f5c1f7209 */ /* 0x000fe20007810000 */
[C---:B------:R-:W-:Y:S01]  /*26f0*/  FMUL.FTZ R87, R0.reuse, R87 ;  /* 0x0000005700577220 */ /* 0x040fe20000410000 */
[----:B------:R-:W-:Y:S01]  /*2700*/  ISETP.GT.AND P2, PT, R9, 0x20, PT ;  /* 0x000000200900780c */ /* 0x000fe20003f44270 */
[----:B------:R-:W-:Y:S01]  /*2710*/  FMUL.FTZ R2, R0, R24 ;  /* 0x0000001800027220 */ /* 0x000fe20000410000 */
[----:B------:R-:W-:Y:S01]  /*2720*/  FMNMX.FTZ R30, R56, R31, !PT ;  /* 0x0000001f381e7209 */ /* 0x000fe20007810000 */
[----:B------:R-:W1:Y:S01]  /*2730*/  MUFU.TANH R46, R46 ;  /* 0x0000002e002e7308 */ /* 0x000e620000002400 */
[C---:B------:R-:W-:Y:S01]  /*2740*/  FMUL.FTZ R24, R0.reuse, R44 ;  /* 0x0000002c00187220 */ /* 0x040fe20000410000 */
[C---:B------:R-:W-:Y:S01]  /*2750*/  FMUL.FTZ R21, R0.reuse, R45 ;  /* 0x0000002d00157220 */ /* 0x040fe20000410000 */
[----:B------:R-:W-:Y:S01]  /*2760*/  FMUL.FTZ R60, R0, R60 ;  /* 0x0000003c003c7220 */ /* 0x000fe20000410000 */
[----:B------:R-:W2:Y:S01]  /*2770*/  SHFL.IDX PT, R20, R20, RZ, 0x1c1f ;  /* 0x001c1fff14147589 */ /* 0x000ea200000e0000 */
[----:B------:R-:W-:Y:S01]  /*2780*/  ULDC UR10, c[0x0][0x988] ;  /* 0x00026200000a7ab9 */ /* 0x000fe20000000800 */
[----:B------:R-:W-:-:S02]  /*2790*/  VIADD R88, R88, -UR14 ;  /* 0x8000000e58587c36 */ /* 0x000fc40008000000 */
        /* <DEDUP_REMOVED lines=14> */
[----:B------:R-:W-:Y:S01]  /*2880*/  FMUL.FTZ R85, R0, R85 ;  /* 0x0000005500557220 */ /* 0x000fe20000410000 */
[----:B------:R-:W-:-:S02]  /*2890*/  UIADD3 UR6, UR52, 0x38840, URZ ;  /* 0x0003884034067890 */ /* 0x000fc4000fffe03f */
[----:B------:R-:W5:Y:S01]  /*28a0*/  MUFU.TANH R50, R50 ;  /* 0x0000003200327308 */ /* 0x000f620000002400 */
[----:B---3--:R-:W-:Y:S01]  /*28b0*/  FSEL R55, R39, -INF , P1 ;  /* 0xff80000027377808 */ /* 0x008fe20000800000 */
[----:B------:R-:W-:Y:S01]  /*28c0*/  UPRMT UR6, UR50, 0x654, UR6 ;  /* 0x0000065432067896 */ /* 0x000fe20008000006 */
[----:B------:R-:W-:Y:S02]  /*28d0*/  ISETP.GT.AND P1, PT, R9, 0x21, PT ;  /* 0x000000210900780c */ /* 0x000fe40003f24270 */
[----:B------:R-:W-:Y:S02]  /*28e0*/  FMNMX.FTZ R31, R55, R30, !PT ;  /* 0x0000001e371f7209 */ /* 0x000fe40007810000 */
[----:B0-----:R-:W-:Y:S01]  /*28f0*/  FSEL R53, R43, -INF , P1 ;  /* 0xff8000002b357808 */ /* 0x001fe20000800000 */
[----:B------:R0:W-:Y:S01]  /*2900*/  MUFU.TANH R48, R54 ;  /* 0x0000003600307308 */ /* 0x0001e20000002400 */
[----:B------:R-:W-:Y:S02]  /*2910*/  ISETP.GT.AND P1, PT, R9, 0x29, PT ;  /* 0x000000290900780c */ /* 0x000fe40003f24270 */
[----:B--2---:R-:W-:Y:S01]  /*2920*/  VIADDMNMX R88, R20, R88, R57, PT ;  /* 0x0000005814587246 */ /* 0x004fe20003800139 */
[----:B------:R-:W-:Y:S03]  /*2930*/  SYNCS.ARRIVE.TRANS64.RED.A1T0 RZ, [UR6], RZ ;  /* 0x000000ffffff79a7 */ /* 0x000fe60008100406 */
[----:B------:R-:W-:Y:S01]  /*2940*/  ISETP.GT.AND P3, PT, R88, 0x8, PT ;  /* 0x000000085800780c */ /* 0x000fe20003f64270 */
[----:B------:R4:W2:Y:S01]  /*2950*/  MUFU.TANH R49, R51 ;  /* 0x0000003300317308 */ /* 0x0008a20000002400 */
[----:B0-----:R-:W-:-:S02]  /*2960*/  FSEL R54, R42, -INF , P2 ;  /* 0xff8000002a367808 */ /* 0x001fc40001000000 */
[----:B------:R-:W-:Y:S02]  /*2970*/  ISETP.GT.AND P2, PT, R9, 0x28, PT ;  /* 0x000000280900780c */ /* 0x000fe40003f44270 */
[----:B------:R-:W-:Y:S02]  /*2980*/  FMNMX.FTZ R30, R54, R31, !PT ;  /* 0x0000001f361e7209 */ /* 0x000fe40007810000 */
[----:B-1----:R-:W-:Y:S01]  /*2990*/  FSEL R52, R46, -INF , P2 ;  /* 0xff8000002e347808 */ /* 0x002fe20001000000 */
[----:B------:R-:W0:Y:S01]  /*29a0*/  MUFU.TANH R62, R62 ;  /* 0x0000003e003e7308 */ /* 0x000e220000002400 */
[----:B------:R-:W-:Y:S02]  /*29b0*/  FMNMX.FTZ R31, R53, R30, !PT ;  /* 0x0000001e351f7209 */ /* 0x000fe40007810000 */
[----:B------:R-:W-:Y:S02]  /*29c0*/  ISETP.GT.AND P2, PT, R9, 0x30, PT ;  /* 0x000000300900780c */ /* 0x000fe40003f44270 */
[----:B----4-:R-:W-:-:S02]  /*29d0*/  FSEL R51, R47, -INF , P1 ;  /* 0xff8000002f337808 */ /* 0x010fc40000800000 */
[----:B------:R-:W-:Y:S01]  /*29e0*/  FMNMX.FTZ R30, R52, R31, !PT ;  /* 0x0000001f341e7209 */ /* 0x000fe20007810000 */
[----:B------:R-:W1:Y:S01]  /*29f0*/  MUFU.TANH R63, R63 ;  /* 0x0000003f003f7308 */ /* 0x000e620000002400 */
[----:B------:R-:W-:Y:S02]  /*2a00*/  ISETP.GT.AND P1, PT, R9, 0x31, PT ;  /* 0x000000310900780c */ /* 0x000fe40003f24270 */
[----:B-----5:R-:W-:Y:S02]  /*2a10*/  FSEL R50, R50, -INF , P2 ;  /* 0xff80000032327808 */ /* 0x020fe40001000000 */
[----:B------:R-:W-:Y:S02]  /*2a20*/  FMNMX.FTZ R31, R51, R30, !PT ;  /* 0x0000001e331f7209 */ /* 0x000fe40007810000 */
[----:B------:R-:W-:Y:S01]  /*2a30*/  ISETP.GT.AND P2, PT, R9, 0x38, PT ;  /* 0x000000380900780c */ /* 0x000fe20003f44270 */
[----:B------:R-:W3:Y:S01]  /*2a40*/  MUFU.TANH R66, R66 ;  /* 0x0000004200427308 */ /* 0x000ee20000002400 */
[----:B--2---:R-:W-:-:S02]  /*2a50*/  FSEL R49, R49, -INF , P1 ;  /* 0xff80000031317808 */ /* 0x004fc40000800000 */
[----:B------:R-:W-:Y:S02]  /*2a60*/  FMNMX.FTZ R30, R50, R31, !PT ;  /* 0x0000001f321e7209 */ /* 0x000fe40007810000 */
[----:B------:R-:W-:Y:S02]  /*2a70*/  ISETP.GT.AND P1, PT, R9, 0x39, PT ;  /* 0x000000390900780c */ /* 0x000fe40003f24270 */
[----:B------:R-:W-:Y:S01]  /*2a80*/  FSEL R48, R48, -INF , P2 ;  /* 0xff80000030307808 */ /* 0x000fe20001000000 */
[----:B------:R-:W2:Y:S01]  /*2a90*/  MUFU.TANH R67, R67 ;  /* 0x0000004300437308 */ /* 0x000ea20000002400 */
[----:B------:R-:W-:Y:S02]  /*2aa0*/  FMNMX.FTZ R31, R49, R30, !PT ;  /* 0x0000001e311f7209 */ /* 0x000fe40007810000 */
[----:B------:R-:W-:Y:S02]  /*2ab0*/  ISETP.GT.AND P2, PT, R9, 0x40, PT ;  /* 0x000000400900780c */ /* 0x000fe40003f44270 */
[----:B------:R-:W-:-:S02]  /*2ac0*/  FSEL R47, R33, -INF , P1 ;  /* 0xff800000212f7808 */ /* 0x000fc40000800000 */
[----:B------:R-:W-:Y:S01]  /*2ad0*/  FMNMX.FTZ R30, R48, R31, !PT ;  /* 0x0000001f301e7209 */ /* 0x000fe20007810000 */
[----:B------:R-:W4:Y:S01]  /*2ae0*/  MUFU.TANH R70, R70 ;  /* 0x0000004600467308 */ /* 0x000f220000002400 */
[----:B------:R-:W-:Y:S02]  /*2af0*/  ISETP.GT.AND P1, PT, R9, 0x41, PT ;  /* 0x000000410900780c */ /* 0x000fe40003f24270 */
[----:B------:R-:W-:Y:S02]  /*2b00*/  FSEL R37, R37, -INF , P2 ;  /* 0xff80000025257808 */ /* 0x000fe40001000000 */
[----:B------:R-:W-:Y:S02]  /*2b10*/  FMNMX.FTZ R30, R47, R30, !PT ;  /* 0x0000001e2f1e7209 */ /* 0x000fe40007810000 */
[----:B------:R-:W-:Y:S01]  /*2b20*/  ISETP.GT.AND P2, PT, R9, 0x48, PT ;  /* 0x000000480900780c */ /* 0x000fe20003f44270 */
[----:B------:R-:W5:Y:S01]  /*2b30*/  MUFU.TANH R71, R71 ;  /* 0x0000004700477308 */ /* 0x000f620000002400 */
[----:B------:R-:W-:-:S02]  /*2b40*/  FSEL R33, R36, -INF , P1 ;  /* 0xff80000024217808 */ /* 0x000fc40000800000 */
[----:B------:R-:W-:Y:S02]  /*2b50*/  FMNMX.FTZ R34, R37, R30, !PT ;  /* 0x0000001e25227209 */ /* 0x000fe40007810000 */
[----:B------:R-:W-:Y:S02]  /*2b60*/  ISETP.GT.AND P1, PT, R9, 0x49, PT ;  /* 0x000000490900780c */ /* 0x000fe40003f24270 */
[----:B0-----:R-:W-:Y:S01]  /*2b70*/  FSEL R30, R62, -INF , P2 ;  /* 0xff8000003e1e7808 */ /* 0x001fe20001000000 */
[----:B------:R-:W0:Y:S01]  /*2b80*/  MUFU.TANH R40, R74 ;  /* 0x0000004a00287308 */ /* 0x000e220000002400 */
[----:B------:R-:W-:Y:S02]  /*2b90*/  FMNMX.FTZ R35, R33, R34, !PT ;  /* 0x0000002221237209 */ /* 0x000fe40007810000 */
[----:B------:R-:W-:Y:S02]  /*2ba0*/  ISETP.GT.AND P2, PT, R9, 0x50, PT ;  /* 0x000000500900780c */ /* 0x000fe40003f44270 */
[----:B-1----:R-:W-:-:S02]  /*2bb0*/  FSEL R31, R63, -INF , P1 ;  /* 0xff8000003f1f7808 */ /* 0x002fc40000800000 */
[----:B------:R-:W-:Y:S01]  /*2bc0*/  FMNMX.FTZ R36, R30, R35, !PT ;  /* 0x000000231e247209 */ /* 0x000fe20007810000 */
[----:B------:R-:W1:Y:S01]  /*2bd0*/  MUFU.TANH R75, R75 ;  /* 0x0000004b004b7308 */ /* 0x000e620000002400 */
[----:B------:R-:W-:Y:S02]  /*2be0*/  ISETP.GT.AND P1, PT, R9, 0x51, PT ;  /* 0x000000510900780c */ /* 0x000fe40003f24270 */
[----:B---3--:R-:W-:Y:S02]  /*2bf0*/  FSEL R34, R66, -INF , P2 ;  /* 0xff80000042227808 */ /* 0x008fe40001000000 */
[----:B------:R-:W-:Y:S02]  /*2c00*/  FMNMX.FTZ R39, R31, R36, !PT ;  /* 0x000000241f277209 */ /* 0x000fe40007810000 */
[----:B------:R-:W-:Y:S01]  /*2c10*/  ISETP.GT.AND P2, PT, R9, 0x58, PT ;  /* 0x000000580900780c */ /* 0x000fe20003f44270 */
[----:B------:R-:W3:Y:S01]  /*2c20*/  MUFU.TANH R78, R78 ;  /* 0x0000004e004e7308 */ /* 0x000ee20000002400 */
[----:B--2---:R-:W-:-:S02]  /*2c30*/  FSEL R35, R67, -INF , P1 ;  /* 0xff80000043237808 */ /* 0x004fc40000800000 */
[----:B------:R-:W-:Y:S02]  /*2c40*/  FMNMX.FTZ R38, R34, R39, !PT ;  /* 0x0000002722267209 */ /* 0x000fe40007810000 */
[----:B------:R-:W-:Y:S02]  /*2c50*/  ISETP.GT.AND P1, PT, R9, 0x59, PT ;  /* 0x000000590900780c */ /* 0x000fe40003f24270 */
[----:B----4-:R-:W-:Y:S01]  /*2c60*/  FSEL R36, R70, -INF , P2 ;  /* 0xff80000046247808 */ /* 0x010fe20001000000 */
[----:B------:R-:W2:Y:S01]  /*2c70*/  MUFU.TANH R79, R79 ;  /* 0x0000004f004f7308 */ /* 0x000ea20000002400 */
[----:B------:R-:W-:Y:S02]  /*2c80*/  FMNMX.FTZ R39, R35, R38, !PT ;  /* 0x0000002623277209 */ /* 0x000fe40007810000 */
[----:B------:R-:W-:Y:S02]  /*2c90*/  ISETP.GT.AND P2, PT, R9, 0x60, PT ;  /* 0x000000600900780c */ /* 0x000fe40003f44270 */
[----:B-----5:R-:W-:-:S02]  /*2ca0*/  FSEL R38, R71, -INF , P1 ;  /* 0xff80000047267808 */ /* 0x020fc40000800000 */
[----:B------:R-:W-:Y:S01]  /*2cb0*/  FMNMX.FTZ R39, R36, R39, !PT ;  /* 0x0000002724277209 */ /* 0x000fe20007810000 */
[----:B------:R-:W4:Y:S01]  /*2cc0*/  MUFU.TANH R82, R82 ;  /* 0x0000005200527308 */ /* 0x000f220000002400 */
[C---:B------:R-:W-:Y:S02]  /*2cd0*/  ISETP.GT.AND P1, PT, R9.reuse, 0x61, PT ;  /* 0x000000610900780c */ /* 0x040fe40003f24270 */
[----:B0-----:R-:W-:Y:S02]  /*2ce0*/  FSEL R40, R40, -INF , P2 ;  /* 0xff80000028287808 */ /* 0x001fe40001000000 */
[----:B------:R-:W-:Y:S02]  /*2cf0*/  FMNMX.FTZ R41, R38, R39, !PT ;  /* 0x0000002726297209 */ /* 0x000fe40007810000 */
[----:B------:R-:W-:Y:S01]  /*2d00*/  ISETP.GT.AND P2, PT, R9, 0x68, PT ;  /* 0x000000680900780c */ /* 0x000fe20003f44270 */
[----:B------:R-:W0:Y:S01]  /*2d10*/  MUFU.TANH R83, R83 ;  /* 0x0000005300537308 */ /* 0x000e220000002400 */
[----:B-1----:R-:W-:-:S02]  /*2d20*/  FSEL R39, R75, -INF , P1 ;  /* 0xff8000004b277808 */ /* 0x002fc40000800000 */
[----:B------:R-:W-:Y:S02]  /*2d30*/  FMNMX.FTZ R42, R40, R41, !PT ;  /* 0x00000029282a7209 */ /* 0x000fe40007810000 */
[----:B------:R-:W-:Y:S02]  /*2d40*/  ISETP.GT.AND P1, PT, R9, 0x69, PT ;  /* 0x000000690900780c */ /* 0x000fe40003f24270 */
[----:B---3--:R-:W-:Y:S01]  /*2d50*/  FSEL R41, R78, -INF , P2 ;  /* 0xff8000004e297808 */ /* 0x008fe20001000000 */
[----:B------:R-:W1:Y:S01]  /*2d60*/  MUFU.TANH R46, R86 ;  /* 0x00000056002e7308 */ /* 0x000e620000002400 */
[----:B------:R-:W-:Y:S02]  /*2d70*/  FMNMX.FTZ R44, R39, R42, !PT ;  /* 0x0000002a272c7209 */ /* 0x000fe40007810000 */
[----:B------:R-:W-:Y:S02]  /*2d80*/  ISETP.GT.AND P2, PT, R9, 0x70, PT ;  /* 0x000000700900780c */ /* 0x000fe40003f44270 */
[----:B--2---:R-:W-:-:S02]  /*2d90*/  FSEL R42, R79, -INF , P1 ;  /* 0xff8000004f2a7808 */ /* 0x004fc40000800000 */
[----:B------:R-:W-:Y:S01]  /*2da0*/  FMNMX.FTZ R43, R41, R44, !PT ;  /* 0x0000002c292b7209 */ /* 0x000fe20007810000 */
[----:B------:R-:W2:Y:S01]  /*2db0*/  MUFU.TANH R87, R87 ;  /* 0x0000005700577308 */ /* 0x000ea20000002400 */
[C---:B------:R-:W-:Y:S02]  /*2dc0*/  ISETP.GT.AND P1, PT, R9.reuse, 0x71, PT ;  /* 0x000000710900780c */ /* 0x040fe40003f24270 */
[----:B----4-:R-:W-:Y:S02]  /*2dd0*/  FSEL R44, R82, -INF , P2 ;  /* 0xff800000522c7808 */ /* 0x010fe40001000000 */
[----:B------:R-:W-:Y:S02]  /*2de0*/  FMNMX.FTZ R45, R42, R43, !PT ;  /* 0x0000002b2a2d7209 */ /* 0x000fe40007810000 */
[----:B------:R-:W-:Y:S01]  /*2df0*/  ISETP.GT.AND P2, PT, R9, 0x78, PT ;  /* 0x000000780900780c */ /* 0x000fe20003f44270 */
[----:B------:R3:W-:Y:S01]  /*2e00*/  MUFU.TANH R71, R60 ;  /* 0x0000003c00477308 */ /* 0x0007e20000002400 */
[----:B0-----:R-:W-:-:S02]  /*2e10*/  FSEL R43, R83, -INF , P1 ;  /* 0xff800000532b7808 */ /* 0x001fc40000800000 */
[----:B------:R-:W-:Y:S02]  /*2e20*/  FMNMX.FTZ R62, R44, R45, !PT ;  /* 0x0000002d2c3e7209 */ /* 0x000fe40007810000 */
[----:B------:R-:W-:Y:S02]  /*2e30*/  ISETP.GT.AND P1, PT, R9, 0x79, PT ;  /* 0x000000790900780c */ /* 0x000fe40003f24270 */
[----:B-1----:R-:W-:Y:S01]  /*2e40*/  FSEL R46, R46, -INF , P2 ;  /* 0xff8000002e2e7808 */ /* 0x002fe20001000000 */
[----:B------:R-:W0:Y:S01]  /*2e50*/  MUFU.TANH R2, R2 ;  /* 0x0000000200027308 */ /* 0x000e220000002400 */
[----:B------:R-:W-:Y:S02]  /*2e60*/  FMNMX.FTZ R9, R43, R62, !PT ;  /* 0x0000003e2b097209 */ /* 0x000fe40007810000 */
[----:B--2---:R-:W-:Y:S02]  /*2e70*/  FSEL R45, R87, -INF , P1 ;  /* 0xff800000572d7808 */ /* 0x004fe40000800000 */
[----:B------:R-:W-:-:S02]  /*2e80*/  FMNMX.FTZ R62, R46, R9, !PT ;  /* 0x000000092e3e7209 */ /* 0x000fc40007810000 */
[----:B------:R-:W-:Y:S01]  /*2e90*/  ISETP.GT.AND P2, PT, R88, 0x1, PT ;  /* 0x000000015800780c */ /* 0x000fe20003f44270 */
[----:B------:R-:W1:Y:S01]  /*2ea0*/  MUFU.TANH R3, R3 ;  /* 0x0000000300037308 */ /* 0x000e620000002400 */
[----:B------:R-:W-:-:S05]  /*2eb0*/  FMNMX.FTZ R62, R45, R62, !PT ;  /* 0x0000003e2d3e7209 */ /* 0x000fca0007810000 */
[----:B------:R-:W3:Y:S02]  /*2ec0*/  SHFL.BFLY PT, R9, R62, 0x2, 0x1f ;  /* 0x0c401f003e097f89 */ /* 0x000ee400000e0000 */
[----:B------:R-:W2:Y:S08]  /*2ed0*/  MUFU.TANH R8, R8 ;  /* 0x0000000800087308 */ /* 0x000eb00000002400 */
[----:B------:R-:W4:Y:S08]  /*2ee0*/  MUFU.TANH R7, R7 ;  /* 0x0000000700077308 */ /* 0x000f300000002400 */
[----:B------:R-:W5:Y:S01]  /*2ef0*/  MUFU.TANH R11, R11 ;  /* 0x0000000b000b7308 */ /* 0x000f620000002400 */
[----:B---3--:R-:W-:-:S07]  /*2f00*/  FMNMX.FTZ R60, R62, R9, !PT ;  /* 0x000000093e3c7209 */ /* 0x008fce0007810000 */
[----:B------:R-:W3:Y:S01]  /*2f10*/  MUFU.TANH R10, R10 ;  /* 0x0000000a000a7308 */ /* 0x000ee20000002400 */
[----:B------:R-:W0:Y:S07]  /*2f20*/  SHFL.BFLY PT, R9, R60, 0x1, 0x1f ;  /* 0x0c201f003c097f89 */ /* 0x000e2e00000e0000 */
[----:B------:R-:W3:Y:S08]  /*2f30*/  MUFU.TANH R13, R13 ;  /* 0x0000000d000d7308 */ /* 0x000ef00000002400 */
[----:B------:R-:W3:Y:S08]  /*2f40*/  MUFU.TANH R12, R12 ;  /* 0x0000000c000c7308 */ /* 0x000ef00000002400 */
[----:B------:R-:W-:Y:S01]  /*2f50*/  MUFU.TANH R15, R15 ;  /* 0x0000000f000f7308 */ /* 0x000fe20000002400 */
[----:B0-----:R-:W-:Y:S01]  /*2f60*/  FMNMX.FTZ R9, R60, R9, !PT ;  /* 0x000000093c097209 */ /* 0x001fe20007810000 */
[----:B------:R-:W-:-:S03]  /*2f70*/  IMAD.U32 R60, RZ, RZ, UR10 ;  /* 0x0000000aff3c7e24 */ /* 0x000fc6000f8e00ff */
[C---:B------:R-:W-:Y:S01]  /*2f80*/  FSETP.NEU.FTZ.AND P1, PT, R9.reuse, -INF , PT ;  /* 0xff8000000900780b */ /* 0x040fe20003f3d000 */
[----:B------:R-:W-:-:S02]  /*2f90*/  FFMA.FTZ R60, R9, R60, -8 ;  /* 0xc1000000093c7423 */ /* 0x000fc4000001003c */
[----:B------:R5:W-:Y:S03]  /*2fa0*/  MUFU.TANH R74, R61 ;  /* 0x0000003d004a7308 */ /* 0x000be60000002400 */
[----:B------:R-:W-:Y:S02]  /*2fb0*/  FSEL R79, R60, RZ, P1 ;  /* 0x000000ff3c4f7208 */ /* 0x000fe40000800000 */
[----:B------:R-:W-:-:S03]  /*2fc0*/  ISETP.GT.AND P1, PT, R88, RZ, PT ;  /* 0x000000ff5800720c */ /* 0x000fc60003f24270 */
[----:B------:R-:W0:Y:S01]  /*2fd0*/  MUFU.TANH R14, R14 ;  /* 0x0000000e000e7308 */ /* 0x000e220000002400 */
[----:B------:R-:W-:-:S01]  /*2fe0*/  FFMA.FTZ R153, R58, UR10, -R79 ;  /* 0x0000000a3a997c23 */ /* 0x000fc2000801084f */
[----:B------:R-:W-:Y:S01]  /*2ff0*/  FSEL R57, R2, -INF , P1 ;  /* 0xff80000002397808 */ /* 0x000fe20000800000 */
[----:B------:R-:W-:-:S01]  /*3000*/  FFMA.FTZ R2, R59, UR10, -R79 ;  /* 0x0000000a3b027c23 */ /* 0x000fc2000801084f */
[----:B-1----:R-:W-:Y:S01]  /*3010*/  FSEL R58, R3, -INF , P2 ;  /* 0xff800000033a7808 */ /* 0x002fe20001000000 */
[----:B------:R-:W-:-:S01]  /*3020*/  FFMA.FTZ R157, R54, UR10, -R79 ;  /* 0x0000000a369d7c23 */ /* 0x000fc2000801084f */
[----:B------:R-:W-:Y:S01]  /*3030*/  ISETP.GT.AND P1, PT, R88, 0x9, PT ;  /* 0x000000095800780c */ /* 0x000fe20003f24270 */
[----:B------:R-:W-:-:S01]  /*3040*/  FFMA.FTZ R159, R50, UR10, -R79 ;  /* 0x0000000a329f7c23 */ /* 0x000fc2000801084f */
[----:B--2---:R-:W-:Y:S01]  /*3050*/  FSEL R59, R8, -INF , P3 ;  /* 0xff800000083b7808 */ /* 0x004fe20001800000 */
[----:B------:R-:W1:Y:S01]  /*3060*/  MUFU.TANH R24, R24 ;  /* 0x0000001800187308 */ /* 0x000e620000002400 */
[----:B------:R-:W-:Y:S01]  /*3070*/  FMNMX.FTZ R8, R57, R58, !PT ;  /* 0x0000003a39087209 */ /* 0x000fe20007810000 */
[--C-:B------:R-:W-:Y:S01]  /*3080*/  FFMA.FTZ R161, R37, UR10, -R79.reuse ;  /* 0x0000000a25a17c23 */ /* 0x100fe2000801084f */
[----:B----4-:R-:W-:Y:S01]  /*3090*/  FSEL R60, R7, -INF , P1 ;  /* 0xff800000073c7808 */ /* 0x010fe20000800000 */
[--C-:B------:R-:W-:Y:S01]  /*30a0*/  FFMA.FTZ R165, R40, UR10, -R79.reuse ;  /* 0x0000000a28a57c23 */ /* 0x100fe2000801084f */
[C---:B------:R-:W-:Y:S01]  /*30b0*/  ISETP.GT.AND P2, PT, R88.reuse, 0x10, PT ;  /* 0x000000105800780c */ /* 0x040fe20003f44270 */
[--C-:B------:R-:W-:Y:S01]  /*30c0*/  FFMA.FTZ R20, R89, UR10, -R79.reuse ;  /* 0x0000000a59147c23 */ /* 0x100fe2000801084f */
[----:B------:R-:W-:Y:S01]  /*30d0*/  FMNMX.FTZ R7, R59, R8, !PT ;  /* 0x000000083b077209 */ /* 0x000fe20007810000 */
[----:B------:R-:W2:Y:S01]  /*30e0*/  MUFU.TANH R21, R21 ;  /* 0x0000001500157308 */ /* 0x000ea20000002400 */
[----:B------:R-:W-:Y:S01]  /*30f0*/  ISETP.GT.AND P1, PT, R88, 0x11, PT ;  /* 0x000000115800780c */ /* 0x000fe20003f24270 */
[--C-:B------:R-:W-:Y:S01]  /*3100*/  FFMA.FTZ R3, R90, UR10, -R79.reuse ;  /* 0x0000000a5a037c23 */ /* 0x100fe2000801084f */
[----:B-----5:R-:W-:Y:S01]  /*3110*/  FSEL R61, R11, -INF , P2 ;  /* 0xff8000000b3d7808 */ /* 0x020fe20001000000 */
[--C-:B------:R-:W-:Y:S01]  /*3120*/  FFMA.FTZ R155, R91, UR10, -R79.reuse ;  /* 0x0000000a5b9b7c23 */ /* 0x100fe2000801084f */
[----:B------:R-:W-:Y:S01]  /*3130*/  FMNMX.FTZ R8, R60, R7, !PT ;  /* 0x000000073c087209 */ /* 0x000fe20007810000 */
[--C-:B------:R-:W-:Y:S01]  /*3140*/  FFMA.FTZ R92, R92, UR10, -R79.reuse ;  /* 0x0000000a5c5c7c23 */ /* 0x100fe2000801084f */
[----:B------:R-:W-:Y:S01]  /*3150*/  ISETP.GT.AND P2, PT, R88, 0x18, PT ;  /* 0x000000185800780c */ /* 0x000fe20003f44270 */
[----:B------:R4:W-:Y:S01]  /*3160*/  MUFU.TANH R75, R64 ;  /* 0x00000040004b7308 */ /* 0x0009e20000002400 */
[----:B---3--:R-:W-:Y:S01]  /*3170*/  FSEL R62, R10, -INF , P1 ;  /* 0xff8000000a3e7808 */ /* 0x008fe20000800000 */
[--C-:B------:R-:W-:Y:S01]  /*3180*/  FFMA.FTZ R167, R44, UR10, -R79.reuse ;  /* 0x0000000a2ca77c23 */ /* 0x100fe2000801084f */
[----:B------:R-:W-:Y:S01]  /*3190*/  FMNMX.FTZ R7, R61, R8, !PT ;  /* 0x000000083d077209 */ /* 0x000fe20007810000 */
[--C-:B------:R-:W-:Y:S01]  /*31a0*/  FFMA.FTZ R33, R33, UR10, -R79.reuse ;  /* 0x0000000a21217c23 */ /* 0x100fe2000801084f */
[----:B------:R-:W-:Y:S01]  /*31b0*/  ISETP.GT.AND P1, PT, R88, 0x19, PT ;  /* 0x000000195800780c */ /* 0x000fe20003f24270 */
[--C-:B------:R-:W-:Y:S01]  /*31c0*/  FFMA.FTZ R163, R34, UR10, -R79.reuse ;  /* 0x0000000a22a37c23 */ /* 0x100fe2000801084f */
[----:B------:R-:W-:Y:S01]  /*31d0*/  FSEL R63, R13, -INF , P2 ;  /* 0xff8000000d3f7808 */ /* 0x000fe20001000000 */
[----:B------:R-:W3:Y:S01]  /*31e0*/  MUFU.TANH R26, R26 ;  /* 0x0000001a001a7308 */ /* 0x000ee20000002400 */
[----:B------:R-:W-:Y:S01]  /*31f0*/  FMNMX.FTZ R8, R62, R7, !PT ;  /* 0x000000073e087209 */ /* 0x000fe20007810000 */
[--C-:B------:R-:W-:Y:S01]  /*3200*/  FFMA.FTZ R34, R43, UR10, -R79.reuse ;  /* 0x0000000a2b227c23 */ /* 0x100fe2000801084f */
[----:B------:R-:W-:Y:S01]  /*3210*/  ISETP.GT.AND P2, PT, R88, 0x20, PT ;  /* 0x000000205800780c */ /* 0x000fe20003f44270 */
[----:B------:R-:W-:Y:S01]  /*3220*/  FFMA.FTZ R45, R45, UR10, -R79 ;  /* 0x0000000a2d2d7c23 */ /* 0x000fe2000801084f */
[----:B----4-:R-:W-:-:S02]  /*3230*/  FSEL R64, R12, -INF , P1 ;  /* 0xff8000000c407808 */ /* 0x010fc40000800000 */
[----:B------:R-:W-:Y:S01]  /*3240*/  FMNMX.FTZ R7, R63, R8, !PT ;  /* 0x000000083f077209 */ /* 0x000fe20007810000 */
[----:B------:R4:W-:Y:S01]  /*3250*/  MUFU.TANH R78, R65 ;  /* 0x00000041004e7308 */ /* 0x0009e20000002400 */
[----:B------:R-:W-:Y:S02]  /*3260*/  ISETP.GT.AND P1, PT, R88, 0x21, PT ;  /* 0x000000215800780c */ /* 0x000fe40003f24270 */
[----:B------:R-:W-:Y:S01]  /*3270*/  FMNMX.FTZ R10, R64, R7, !PT ;  /* 0x00000007400a7209 */ /* 0x000fe20007810000 */
[----:B------:R-:W-:-:S01]  /*3280*/  FFMA.FTZ R7, R56, UR10, -R79 ;  /* 0x0000000a38077c23 */ /* 0x000fc2000801084f */
[----:B0-----:R-:W-:Y:S02]  /*3290*/  FSEL R66, R14, -INF , P1 ;  /* 0xff8000000e427808 */ /* 0x001fe40000800000 */
[----:B------:R-:W-:Y:S01]  /*32a0*/  ISETP.GT.AND P1, PT, R88, 0x29, PT ;  /* 0x000000295800780c */ /* 0x000fe20003f24270 */
[----:B------:R-:W-:Y:S01]  /*32b0*/  MUFU.TANH R25, R25 ;  /* 0x0000001900197308 */ /* 0x000fe20000002400 */
[----:B----4-:R-:W-:-:S02]  /*32c0*/  FSEL R65, R15, -INF , P2 ;  /* 0xff8000000f417808 */ /* 0x010fc40001000000 */
[----:B------:R-:W-:Y:S02]  /*32d0*/  ISETP.GT.AND P2, PT, R88, 0x28, PT ;  /* 0x000000285800780c */ /* 0x000fe40003f44270 */
[----:B------:R-:W-:Y:S01]  /*32e0*/  FMNMX.FTZ R11, R65, R10, !PT ;  /* 0x0000000a410b7209 */ /* 0x000fe20007810000 */
[--C-:B------:R-:W-:Y:S01]  /*32f0*/  FFMA.FTZ R10, R55, UR10, -R79.reuse ;  /* 0x0000000a370a7c23 */ /* 0x100fe2000801084f */
[----:B-1----:R-:W-:Y:S01]  /*3300*/  FSEL R56, R24, -INF , P2 ;  /* 0xff80000018387808 */ /* 0x002fe20001000000 */
[----:B------:R-:W0:Y:S01]  /*3310*/  MUFU.TANH R28, R28 ;  /* 0x0000001c001c7308 */ /* 0x000e220000002400 */
[----:B------:R-:W-:Y:S01]  /*3320*/  FMNMX.FTZ R11, R66, R11, !PT ;  /* 0x0000000b420b7209 */ /* 0x000fe20007810000 */
[--C-:B------:R-:W-:Y:S01]  /*3330*/  FFMA.FTZ R24, R51, UR10, -R79.reuse ;  /* 0x0000000a33187c23 */ /* 0x100fe2000801084f */
[----:B------:R-:W-:Y:S02]  /*3340*/  ISETP.GT.AND P2, PT, R88, 0x30, PT ;  /* 0x000000305800780c */ /* 0x000fe40003f44270 */
[----:B--2---:R-:W-:Y:S01]  /*3350*/  FSEL R67, R21, -INF , P1 ;  /* 0xff80000015437808 */ /* 0x004fe20000800000 */
[----:B------:R-:W-:-:S01]  /*3360*/  FFMA.FTZ R21, R36, UR10, -R79 ;  /* 0x0000000a24157c23 */ /* 0x000fc2000801084f */
[----:B------:R-:W-:Y:S01]  /*3370*/  FMNMX.FTZ R12, R56, R11, !PT ;  /* 0x0000000b380c7209 */ /* 0x000fe20007810000 */
[----:B------:R-:W-:Y:S01]  /*3380*/  MUFU.TANH R27, R27 ;  /* 0x0000001b001b7308 */ /* 0x000fe20000002400 */
[----:B------:R-:W-:Y:S01]  /*3390*/  ISETP.GT.AND P1, PT, R88, 0x31, PT ;  /* 0x000000315800780c */ /* 0x000fe20003f24270 */
[--C-:B------:R-:W-:Y:S01]  /*33a0*/  FFMA.FTZ R36, R38, UR10, -R79.reuse ;  /* 0x0000000a26247c23 */ /* 0x100fe2000801084f */
[----:B---3--:R-:W-:Y:S01]  /*33b0*/  FSEL R55, R26, -INF , P2 ;  /* 0xff8000001a377808 */ /* 0x008fe20001000000 */
[----:B------:R-:W-:Y:S01]  /*33c0*/  FFMA.FTZ R38, R42, UR10, -R79 ;  /* 0x0000000a2a267c23 */ /* 0x000fe2000801084f */
[----:B------:R-:W-:-:S02]  /*33d0*/  FMNMX.FTZ R12, R67, R12, !PT ;  /* 0x0000000c430c7209 */ /* 0x000fc40007810000 */
[----:B------:R-:W-:Y:S01]  /*33e0*/  ISETP.GT.AND P2, PT, R88, 0x38, PT ;  /* 0x000000385800780c */ /* 0x000fe20003f44270 */
[----:B------:R-:W1:Y:S01]  /*33f0*/  MUFU.TANH R32, R32 ;  /* 0x0000002000207308 */ /* 0x000e620000002400 */
[----:B------:R-:W-:Y:S01]  /*3400*/  FMNMX.FTZ R11, R55, R12, !PT ;  /* 0x0000000c370b7209 */ /* 0x000fe20007810000 */
[--C-:B------:R-:W-:Y:S01]  /*3410*/  FFMA.FTZ R12, R53, UR10, -R79.reuse ;  /* 0x0000000a350c7c23 */ /* 0x100fe2000801084f */
[----:B0-----:R-:W-:Y:S01]  /*3420*/  FSEL R54, R28, -INF , P2 ;  /* 0xff8000001c367808 */ /* 0x001fe20001000000 */
[----:B------:R-:W-:Y:S01]  /*3430*/  FFMA.FTZ R28, R47, UR10, -R79 ;  /* 0x0000000a2f1c7c23 */ /* 0x000fe2000801084f */
[----:B------:R-:W-:-:S03]  /*3440*/  ISETP.GT.AND P2, PT, R88, 0x40, PT ;  /* 0x000000405800780c */ /* 0x000fc60003f44270 */
[----:B------:R-:W0:Y:S08]  /*3450*/  MUFU.TANH R29, R29 ;  /* 0x0000001d001d7308 */ /* 0x000e300000002400 */
[----:B------:R2:W3:Y:S01]  /*3460*/  MUFU.TANH R82, R68 ;  /* 0x0000004400527308 */ /* 0x0004e20000002400 */
[----:B-1----:R-:W-:Y:S02]  /*3470*/  FSEL R53, R32, -INF , P2 ;  /* 0xff80000020357808 */ /* 0x002fe40001000000 */
[----:B------:R-:W-:-:S05]  /*3480*/  ISETP.GT.AND P2, PT, R88, 0x48, PT ;  /* 0x000000485800780c */ /* 0x000fca0003f44270 */
[----:B------:R1:W4:Y:S01]  /*3490*/  MUFU.TANH R83, R69 ;  /* 0x0000004500537308 */ /* 0x0003220000002400 */
[----:B--2---:R-:W-:Y:S02]  /*34a0*/  FSEL R68, R25, -INF , P1 ;  /* 0xff80000019447808 */ /* 0x004fe40000800000 */
[----:B------:R-:W-:Y:S02]  /*34b0*/  ISETP.GT.AND P1, PT, R88, 0x39, PT ;  /* 0x000000395800780c */ /* 0x000fe40003f24270 */
[----:B------:R-:W-:-:S03]  /*34c0*/  FMNMX.FTZ R11, R68, R11, !PT ;  /* 0x0000000b440b7209 */ /* 0x000fc60007810000 */
[----:B------:R2:W5:Y:S01]  /*34d0*/  MUFU.TANH R86, R72 ;  /* 0x0000004800567308 */ /* 0x0005620000002400 */
[----:B-1----:R-:W-:Y:S02]  /*34e0*/  FSEL R69, R27, -INF , P1 ;  /* 0xff8000001b457808 */ /* 0x002fe40000800000 */
[----:B------:R-:W-:Y:S01]  /*34f0*/  FMNMX.FTZ R14, R54, R11, !PT ;  /* 0x0000000b360e7209 */ /* 0x000fe20007810000 */
[----:B------:R-:W-:-:S01]  /*3500*/  FFMA.FTZ R11, R52, UR10, -R79 ;  /* 0x0000000a340b7c23 */ /* 0x000fc2000801084f */
[----:B------:R-:W-:Y:S02]  /*3510*/  ISETP.GT.AND P1, PT, R88, 0x41, PT ;  /* 0x000000415800780c */ /* 0x000fe40003f24270 */
[----:B------:R-:W-:Y:S01]  /*3520*/  FMNMX.FTZ R14, R69, R14, !PT ;  /* 0x0000000e450e7209 */ /* 0x000fe20007810000 */
[----:B------:R4:W1:Y:S01]  /*3530*/  MUFU.TANH R87, R73 ;  /* 0x0000004900577308 */ /* 0x0008620000002400 */
[----:B0-----:R-:W-:Y:S01]  /*3540*/  FSEL R70, R29, -INF , P1 ;  /* 0xff8000001d467808 */ /* 0x001fe20000800000 */
[----:B------:R-:W-:Y:S01]  /*3550*/  IMAD.U32 R29, RZ, RZ, UR10 ;  /* 0x0000000aff1d7e24 */ /* 0x000fe2000f8e00ff */
[----:B------:R-:W-:-:S02]  /*3560*/  FMNMX.FTZ R13, R53, R14, !PT ;  /* 0x0000000e350d7209 */ /* 0x000fc40007810000 */
[----:B------:R-:W-:Y:S02]  /*3570*/  ISETP.GT.AND P1, PT, R88, 0x49, PT ;  /* 0x000000495800780c */ /* 0x000fe40003f24270 */
[----:B------:R-:W-:Y:S01]  /*3580*/  FSEL R52, R71, -INF , P2 ;  /* 0xff80000047347808 */ /* 0x000fe20001000000 */
[----:B------:R-:W0:Y:S01]  /*3590*/  MUFU.TANH R76, R76 ;  /* 0x0000004c004c7308 */ /* 0x000e220000002400 */
[----:B------:R-:W-:Y:S02]  /*35a0*/  FMNMX.FTZ R13, R70, R13, !PT ;  /* 0x0000000d460d7209 */ /* 0x000fe40007810000 */
[----:B------:R-:W-:Y:S02]  /*35b0*/  ISETP.GT.AND P2, PT, R88, 0x50, PT ;  /* 0x000000505800780c */ /* 0x000fe40003f44270 */
[----:B------:R-:W-:Y:S02]  /*35c0*/  FSEL R71, R74, -INF , P1 ;  /* 0xff8000004a477808 */ /* 0x000fe40000800000 */
[----:B------:R-:W-:Y:S01]  /*35d0*/  FMNMX.FTZ R14, R52, R13, !PT ;  /* 0x0000000d340e7209 */ /* 0x000fe20007810000 */
[----:B------:R-:W0:Y:S01]  /*35e0*/  MUFU.TANH R77, R77 ;  /* 0x0000004d004d7308 */ /* 0x000e220000002400 */
[----:B------:R-:W-:-:S02]  /*35f0*/  ISETP.GT.AND P1, PT, R88, 0x51, PT ;  /* 0x000000515800780c */ /* 0x000fc40003f24270 */
[----:B------:R-:W-:Y:S02]  /*3600*/  FSEL R51, R75, -INF , P2 ;  /* 0xff8000004b337808 */ /* 0x000fe40001000000 */
[----:B------:R-:W-:Y:S02]  /*3610*/  FMNMX.FTZ R14, R71, R14, !PT ;  /* 0x0000000e470e7209 */ /* 0x000fe40007810000 */
[----:B------:R-:W-:Y:S01]  /*3620*/  ISETP.GT.AND P2, PT, R88, 0x58, PT ;  /* 0x000000585800780c */ /* 0x000fe20003f44270 */
[----:B------:R-:W0:Y:S01]  /*3630*/  MUFU.TANH R80, R80 ;  /* 0x0000005000507308 */ /* 0x000e220000002400 */
[----:B--2---:R-:W-:Y:S02]  /*3640*/  FSEL R72, R78, -INF , P1 ;  /* 0xff8000004e487808 */ /* 0x004fe40000800000 */
[----:B------:R-:W-:Y:S01]  /*3650*/  FMNMX.FTZ R13, R51, R14, !PT ;  /* 0x0000000e330d7209 */ /* 0x000fe20007810000 */
[----:B------:R-:W-:-:S01]  /*3660*/  FFMA.FTZ R14, R49, UR10, -R79 ;  /* 0x0000000a310e7c23 */ /* 0x000fc2000801084f */
[----:B------:R-:W-:-:S02]  /*3670*/  ISETP.GT.AND P1, PT, R88, 0x59, PT ;  /* 0x000000595800780c */ /* 0x000fc40003f24270 */
[----:B---3--:R-:W-:Y:S01]  /*3680*/  FSEL R50, R82, -INF , P2 ;  /* 0xff80000052327808 */ /* 0x008fe20001000000 */
[----:B------:R-:W2:Y:S01]  /*3690*/  MUFU.TANH R81, R81 ;  /* 0x0000005100517308 */ /* 0x000ea20000002400 */
[----:B------:R-:W-:Y:S02]  /*36a0*/  FMNMX.FTZ R13, R72, R13, !PT ;  /* 0x0000000d480d7209 */ /* 0x000fe40007810000 */
[----:B------:R-:W-:Y:S02]  /*36b0*/  ISETP.GT.AND P2, PT, R88, 0x60, PT ;  /* 0x000000605800780c */ /* 0x000fe40003f44270 */
[----:B----4-:R-:W-:Y:S02]  /*36c0*/  FSEL R73, R83, -INF , P1 ;  /* 0xff80000053497808 */ /* 0x010fe40000800000 */
[----:B------:R-:W-:Y:S01]  /*36d0*/  FMNMX.FTZ R26, R50, R13, !PT ;  /* 0x0000000d321a7209 */ /* 0x000fe20007810000 */
[----:B------:R-:W3:Y:S01]  /*36e0*/  MUFU.TANH R84, R84 ;  /* 0x0000005400547308 */ /* 0x000ee20000002400 */
[----:B------:R-:W-:Y:S01]  /*36f0*/  ISETP.GT.AND P1, PT, R88, 0x61, PT ;  /* 0x000000615800780c */ /* 0x000fe20003f24270 */
[--C-:B------:R-:W-:Y:S01]  /*3700*/  FFMA.FTZ R13, R48, UR10, -R79.reuse ;  /* 0x0000000a300d7c23 */ /* 0x100fe2000801084f */
[----:B-----5:R-:W-:Y:S01]  /*3710*/  FSEL R49, R86, -INF , P2 ;  /* 0xff80000056317808 */ /* 0x020fe20001000000 */
[----:B------:R-:W-:Y:S01]  /*3720*/  FFMA.FTZ R48, R31, UR10, -R79 ;  /* 0x0000000a1f307c23 */ /* 0x000fe2000801084f */
[----:B------:R-:W-:-:S02]  /*3730*/  FMNMX.FTZ R26, R73, R26, !PT ;  /* 0x0000001a491a7209 */ /* 0x000fc40007810000 */
[C---:B------:R-:W-:Y:S01]  /*3740*/  ISETP.GT.AND P2, PT, R88.reuse, 0x68, PT ;  /* 0x000000685800780c */ /* 0x040fe20003f44270 */
[----:B------:R-:W-:Y:S01]  /*3750*/  MUFU.TANH R85, R85 ;  /* 0x0000005500557308 */ /* 0x000fe20000002400 */
[----:B-1----:R-:W-:Y:S02]  /*3760*/  FSEL R74, R87, -INF , P1 ;  /* 0xff800000574a7808 */ /* 0x002fe40000800000 */
[----:B------:R-:W-:Y:S02]  /*3770*/  FMNMX.FTZ R15, R49, R26, !PT ;  /* 0x0000001a310f7209 */ /* 0x000fe40007810000 */
[----:B------:R-:W-:Y:S02]  /*3780*/  ISETP.GT.AND P1, PT, R88, 0x69, PT ;  /* 0x000000695800780c */ /* 0x000fe40003f24270 */
[----:B0-----:R-:W-:Y:S01]  /*3790*/  FSEL R75, R76, -INF , P2 ;  /* 0xff8000004c4b7808 */ /* 0x001fe20001000000 */
[----:B------:R-:W-:Y:S01]  /*37a0*/  MUFU.EX2 R153, R153 ;  /* 0x0000009900997308 */ /* 0x000fe20000000800 */
[----:B------:R-:W-:-:S02]  /*37b0*/  FMNMX.FTZ R26, R74, R15, !PT ;  /* 0x0000000f4a1a7209 */ /* 0x000fc40007810000 */
[C---:B------:R-:W-:Y:S02]  /*37c0*/  ISETP.GT.AND P2, PT, R88.reuse, 0x70, PT ;  /* 0x000000705800780c */ /* 0x040fe40003f44270 */
[----:B------:R-:W-:Y:S02]  /*37d0*/  FSEL R76, R77, -INF , P1 ;  /* 0xff8000004d4c7808 */ /* 0x000fe40000800000 */
[----:B------:R-:W-:Y:S01]  /*37e0*/  FMNMX.FTZ R15, R75, R26, !PT ;  /* 0x0000001a4b0f7209 */ /* 0x000fe20007810000 */
[----:B------:R-:W0:Y:S01]  /*37f0*/  MUFU.EX2 R20, R20 ;  /* 0x0000001400147308 */ /* 0x000e220000000800 */
[----:B------:R-:W-:Y:S02]  /*3800*/  ISETP.GT.AND P1, PT, R88, 0x71, PT ;  /* 0x000000715800780c */ /* 0x000fe40003f24270 */
[----:B------:R-:W-:Y:S02]  /*3810*/  FSEL R47, R80, -INF , P2 ;  /* 0xff800000502f7808 */ /* 0x000fe40001000000 */
[----:B------:R-:W-:-:S02]  /*3820*/  FMNMX.FTZ R26, R76, R15, !PT ;  /* 0x0000000f4c1a7209 */ /* 0x000fc40007810000 */
[C---:B------:R-:W-:Y:S01]  /*3830*/  ISETP.GT.AND P2, PT, R88.reuse, 0x78, PT ;  /* 0x000000785800780c */ /* 0x040fe20003f44270 */
[----:B------:R-:W1:Y:S01]  /*3840*/  MUFU.EX2 R2, R2 ;  /* 0x0000000200027308 */ /* 0x000e620000000800 */
[----:B--2---:R-:W-:Y:S02]  /*3850*/  FSEL R77, R81, -INF , P1 ;  /* 0xff800000514d7808 */ /* 0x004fe40000800000 */
[----:B------:R-:W-:Y:S02]  /*3860*/  FMNMX.FTZ R26, R47, R26, !PT ;  /* 0x0000001a2f1a7209 */ /* 0x000fe40007810000 */
[----:B------:R-:W-:Y:S02]  /*3870*/  ISETP.GT.AND P1, PT, R88, 0x79, PT ;  /* 0x000000795800780c */ /* 0x000fe40003f24270 */
[----:B---3--:R-:W-:Y:S01]  /*3880*/  FSEL R37, R84, -INF , P2 ;  /* 0xff80000054257808 */ /* 0x008fe20001000000 */
[----:B------:R-:W2:Y:S01]  /*3890*/  MUFU.EX2 R3, R3 ;  /* 0x0000000300037308 */ /* 0x000ea20000000800 */
[----:B------:R-:W-:Y:S01]  /*38a0*/  FMNMX.FTZ R26, R77, R26, !PT ;  /* 0x0000001a4d1a7209 */ /* 0x000fe20007810000 */
[----:B0-----:R-:W-:Y:S01]  /*38b0*/  FADD.FTZ R31, R153, R20 ;  /* 0x00000014991f7221 */ /* 0x001fe20000010000 */
[----:B------:R-:W-:-:S02]  /*38c0*/  FSEL R78, R85, -INF , P1 ;  /* 0xff800000554e7808 */ /* 0x000fc40000800000 */
[----:B------:R-:W-:-:S03]  /*38d0*/  FMNMX.FTZ R15, R37, R26, !PT ;  /* 0x0000001a250f7209 */ /* 0x000fc60007810000 */
[----:B------:R-:W0:Y:S01]  /*38e0*/  MUFU.EX2 R155, R155 ;  /* 0x0000009b009b7308 */ /* 0x000e220000000800 */
[----:B------:R-:W-:Y:S01]  /*38f0*/  FMNMX.FTZ R25, R78, R15, !PT ;  /* 0x0000000f4e197209 */ /* 0x000fe20007810000 */
[--C-:B------:R-:W-:Y:S01]  /*3900*/  FFMA.FTZ R15, R30, UR10, -R79.reuse ;  /* 0x0000000a1e0f7c23 */ /* 0x100fe2000801084f */
[----:B------:R-:W-:-:S03]  /*3910*/  FFMA.FTZ R30, R35, UR10, -R79 ;  /* 0x0000000a231e7c23 */ /* 0x000fc6000801084f */
[----:B------:R-:W3:Y:S02]  /*3920*/  SHFL.BFLY PT, R32, R25, 0x2, 0x1f ;  /* 0x0c401f0019207f89 */ /* 0x000ee400000e0000 */
[----:B------:R-:W4:Y:S08]  /*3930*/  MUFU.EX2 R8, R92 ;  /* 0x0000005c00087308 */ /* 0x000f300000000800 */
[----:B------:R-:W5:Y:S08]  /*3940*/  MUFU.EX2 R7, R7 ;  /* 0x0000000700077308 */ /* 0x000f700000000800 */
[----:B------:R-:W5:Y:S01]  /*3950*/  MUFU.EX2 R10, R10 ;  /* 0x0000000a000a7308 */ /* 0x000f620000000800 */
[----:B---3--:R-:W-:Y:S01]  /*3960*/  FMNMX.FTZ R27, R25, R32, !PT ;  /* 0x00000020191b7209 */ /* 0x008fe20007810000 */
[----:B------:R-:W-:-:S06]  /*3970*/  FFMA.FTZ R32, R39, UR10, -R79 ;  /* 0x0000000a27207c23 */ /* 0x000fcc000801084f */
[----:B------:R-:W3:Y:S01]  /*3980*/  MUFU.EX2 R157, R157 ;  /* 0x0000009d009d7308 */ /* 0x000ee20000000800 */
[----:B------:R-:W-:-:S01]  /*3990*/  FFMA.FTZ R25, R41, UR10, -R79 ;  /* 0x0000000a29197c23 */ /* 0x000fc2000801084f */
[----:B------:R-:W1:Y:S06]  /*39a0*/  SHFL.BFLY PT, R168, R27, 0x1, 0x1f ;  /* 0x0c201f001ba87f89 */ /* 0x000e6c00000e0000 */
[----:B------:R0:W-:Y:S08]  /*39b0*/  MUFU.EX2 R26, R33 ;  /* 0x00000021001a7308 */ /* 0x0001f00000000800 */
[----:B------:R-:W-:Y:S08]  /*39c0*/  MUFU.EX2 R12, R12 ;  /* 0x0000000c000c7308 */ /* 0x000ff00000000800 */
[----:B------:R-:W-:Y:S01]  /*39d0*/  MUFU.EX2 R11, R11 ;  /* 0x0000000b000b7308 */ /* 0x000fe20000000800 */
[----:B-1----:R-:W-:Y:S01]  /*39e0*/  FMNMX.FTZ R168, R27, R168, !PT ;  /* 0x000000a81ba87209 */ /* 0x002fe20007810000 */
[----:B------:R-:W-:Y:S01]  /*39f0*/  FFMA.FTZ R27, R46, UR10, -R79 ;  /* 0x0000000a2e1b7c23 */ /* 0x000fe2000801084f */
[----:B------:R-:W-:-:S02]  /*3a00*/  FADD.FTZ R46, R2, R31 ;  /* 0x0000001f022e7221 */ /* 0x000fc40000010000 */
[C---:B------:R-:W-:Y:S01]  /*3a10*/  FSETP.NEU.FTZ.AND P1, PT, R168.reuse, -INF , PT ;  /* 0xff800000a800780b */ /* 0x040fe20003f3d000 */
[----:B------:R-:W-:-:S01]  /*3a20*/  FFMA.FTZ R29, R168, R29, -8 ;  /* 0xc1000000a81d7423 */ /* 0x000fc2000001001d */
[----:B--2---:R-:W-:Y:S01]  /*3a30*/  FADD.FTZ R46, R3, R46 ;  /* 0x0000002e032e7221 */ /* 0x004fe20000010000 */
[----:B------:R-:W-:Y:S03]  /*3a40*/  MUFU.EX2 R24, R24 ;  /* 0x0000001800187308 */ /* 0x000fe60000000800 */
[----:B------:R-:W-:Y:S01]  /*3a50*/  FSEL R40, R29, RZ, P1 ;  /* 0x000000ff1d287208 */ /* 0x000fe20000800000 */
[----:B0-----:R-:W-:-:S04]  /*3a60*/  FADD.FTZ R33, R155, R46 ;  /* 0x0000002e9b217221 */ /* 0x001fc80000010000 */
        /* <DEDUP_REMOVED lines=12> */
[----:B----4-:R-:W-:Y:S01]  /*3b30*/  FADD.FTZ R46, R8, R33 ;  /* 0x00000021082e7221 */ /* 0x010fe20000010000 */
[----:B------:R-:W-:-:S01]  /*3b40*/  FFMA.FTZ R67, R67, UR10, -R40 ;  /* 0x0000000a43437c23 */ /* 0x000fc20008010828 */
[----:B------:R-:W0:Y:S01]  /*3b50*/  MUFU.EX2 R29, R29 ;  /* 0x0000001d001d7308 */ /* 0x000e220000000800 */
[----:B------:R-:W-:-:S01]  /*3b60*/  FFMA.FTZ R55, R55, UR10, -R40 ;  /* 0x0000000a37377c23 */ /* 0x000fc20008010828 */
[----:B-----5:R-:W-:Y:S01]  /*3b70*/  FADD.FTZ R33, R7, R46 ;  /* 0x0000002e07217221 */ /* 0x020fe20000010000 */
[----:B------:R-:W-:-:S01]  /*3b80*/  FFMA.FTZ R68, R68, UR10, -R40 ;  /* 0x0000000a44447c23 */ /* 0x000fc20008010828 */
[--C-:B------:R-:W-:Y:S01]  /*3b90*/  FFMA.FTZ R54, R54, UR10, -R40.reuse ;  /* 0x0000000a36367c23 */ /* 0x100fe20008010828 */
[----:B------:R-:W-:-:S01]  /*3ba0*/  FFMA.FTZ R69, R69, UR10, -R40 ;  /* 0x0000000a45457c23 */ /* 0x000fc20008010828 */
[----:B------:R-:W-:Y:S01]  /*3bb0*/  FADD.FTZ R46, R10, R33 ;  /* 0x000000210a2e7221 */ /* 0x000fe20000010000 */
[----:B------:R-:W-:-:S01]  /*3bc0*/  FFMA.FTZ R53, R53, UR10, -R40 ;  /* 0x0000000a35357c23 */ /* 0x000fc20008010828 */
[----:B------:R-:W1:Y:S01]  /*3bd0*/  MUFU.EX2 R59, R59 ;  /* 0x0000003b003b7308 */ /* 0x000e620000000800 */
[----:B------:R-:W-:-:S01]  /*3be0*/  FFMA.FTZ R70, R70, UR10, -R40 ;  /* 0x0000000a46467c23 */ /* 0x000fc20008010828 */
[----:B---3--:R-:W-:Y:S01]  /*3bf0*/  FADD.FTZ R33, R157, R46 ;  /* 0x0000002e9d217221 */ /* 0x008fe20000010000 */
[----:B------:R-:W-:-:S01]  /*3c00*/  FFMA.FTZ R52, R52, UR10, -R40 ;  /* 0x0000000a34347c23 */ /* 0x000fc20008010828 */
[--C-:B------:R-:W-:Y:S01]  /*3c10*/  FFMA.FTZ R71, R71, UR10, -R40.reuse ;  /* 0x0000000a47477c23 */ /* 0x100fe20008010828 */
[----:B------:R-:W-:-:S01]  /*3c20*/  FFMA.FTZ R51, R51, UR10, -R40 ;  /* 0x0000000a33337c23 */ /* 0x000fc20008010828 */
[--C-:B------:R-:W-:Y:S01]  /*3c30*/  FFMA.FTZ R72, R72, UR10, -R40.reuse ;  /* 0x0000000a48487c23 */ /* 0x100fe20008010828 */
[----:B------:R-:W-:-:S01]  /*3c40*/  FFMA.FTZ R50, R50, UR10, -R40 ;  /* 0x0000000a32327c23 */ /* 0x000fc20008010828 */
[----:B------:R-:W2:Y:S01]  /*3c50*/  MUFU.EX2 R60, R60 ;  /* 0x0000003c003c7308 */ /* 0x000ea20000000800 */
[----:B0-----:R-:W-:-:S01]  /*3c60*/  FADD.FTZ R44, R152, R29 ;  /* 0x0000001d982c7221 */ /* 0x001fc20000010000 */
        /* <DEDUP_REMOVED lines=10> */
[----:B------:R-:W-:-:S04]  /*3d10*/  FFMA.FTZ R40, R78, UR10, -R40 ;  /* 0x0000000a4e287c23 */ /* 0x000fc80008010828 */
        /* <DEDUP_REMOVED lines=16> */
[----:B------:R-:W-:-:S04]  /*3e20*/  FADD.FTZ R44, R12, R33 ;  /* 0x000000210c2c7221 */ /* 0x000fc80000010000 */
[----:B------:R-:W-:Y:S01]  /*3e30*/  FADD.FTZ R33, R11, R44 ;  /* 0x0000002c0b217221 */ /* 0x000fe20000010000 */
[----:B------:R-:W-:Y:S01]  /*3e40*/  F2FP.SATFINITE.E4M3.F32.PACK_AB_MERGE_C R11, R24, R11, RZ ;  /* 0x0000000b180b723e */ /* 0x000fe200048070ff */
[----:B------:R-:W1:Y:S01]  /*3e50*/  MUFU.EX2 R67, R67 ;  /* 0x0000004300437308 */ /* 0x000e620000000800 */
[----:B--2---:R-:W-:-:S01]  /*3e60*/  FADD.FTZ R31, R66, R31 ;  /* 0x0000001f421f7221 */ /* 0x004fc20000010000 */
[----:B------:R-:W-:Y:S01]  /*3e70*/  FADD.FTZ R46, R24, R33 ;  /* 0x00000021182e7221 */ /* 0x000fe20000010000 */
[----:B------:R-:W-:-:S05]  /*3e80*/  F2FP.SATFINITE.E4M3.F32.PACK_AB_MERGE_C R157, R12, R157, R11 ;  /* 0x0000009d0c9d723e */ /* 0x000fca000480700b */
        /* <DEDUP_REMOVED lines=29> */
[----:B--2---:R-:W-:-:S01]  /*4060*/  FADD.FTZ R31, R53, R44 ;  /* 0x0000002c351f7221 */ /* 0x004fc20000010000 */
[----:B------:R-:W-:-:S06]  /*4070*/  FADD.FTZ R44, R26, R33 ;  /* 0x000000211a2c7221 */ /* 0x000fcc0000010000 */
        /* <DEDUP_REMOVED lines=8> */
[----:B------:R-:W-:Y:S02]  /*4100*/  F2FP.SATFINITE.E4M3.F32.PACK_AB_MERGE_C R33, R3, R2, RZ ;  /* 0x000000020321723e */ /* 0x000fe400048070ff */
[----:B------:R-:W-:Y:S02]  /*4110*/  F2FP.SATFINITE.E4M3.F32.PACK_AB_MERGE_C R15, R48, R15, RZ ;  /* 0x0000000f300f723e */ /* 0x000fe400048070ff */
[----:B------:R-:W-:Y:S02]  /*4120*/  F2FP.SATFINITE.E4M3.F32.PACK_AB_MERGE_C R153, R20, R153, R33 ;  /* 0x000000991499723e */ /* 0x000fe40004807021 */
[----:B------:R-:W0:Y:S01]  /*4130*/  MUFU.EX2 R51, R51 ;  /* 0x0000003300337308 */ /* 0x000e220000000800 */
[----:B-1----:R-:W-:-:S01]  /*4140*/  FADD.FTZ R44, R71, R44 ;  /* 0x0000002c472c7221 */ /* 0x002fc20000010000 */
[----:B------:R-:W-:-:S02]  /*4150*/  F2FP.SATFINITE.E4M3.F32.PACK_AB_MERGE_C R52, R71, R52, RZ ;  /* 0x000000344734723e */ /* 0x000fc400048070ff */
[----:B------:R-:W-:Y:S02]  /*4160*/  F2FP.SATFINITE.E4M3.F32.PACK_AB_MERGE_C R161, R26, R161, R15 ;  /* 0x000000a11aa1723e */ /* 0x000fe4000480700f */
[----:B------:R-:W-:Y:S02]  /*4170*/  F2FP.SATFINITE.E4M3.F32.PACK_AB_MERGE_C R160, R70, R53, R52 ;  /* 0x0000003546a0723e */ /* 0x000fe40004807034 */
        /* <DEDUP_REMOVED lines=54> */
[C---:B0-----:R-:W-:Y:S01]  /*44e0*/  F2FP.SATFINITE.E4M3.F32.PACK_AB_MERGE_C R27, R42.reuse, R27, RZ ;  /* 0x0000001b2a1b723e */ /* 0x041fe200048070ff */
[----:B------:R-:W-:-:S03]  /*44f0*/  FADD.FTZ R2, R42, R7 ;  /* 0x000000072a027221 */ /* 0x000fc60000010000 */
[----:B------:R-:W-:Y:S02]  /*4500*/  F2FP.SATFINITE.E4M3.F32.PACK_AB_MERGE_C R167, R34, R167, R27 ;  /* 0x000000a722a7723e */ /* 0x000fe4000480701b */
[C---:B-1----:R-:W-:Y:S01]  /*4510*/  F2FP.SATFINITE.E4M3.F32.PACK_AB_MERGE_C R37, R40.reuse, R37, RZ ;  /* 0x000000252825723e */ /* 0x042fe200048070ff */
[----:B------:R-:W-:-:S03]  /*4520*/  FADD.FTZ R3, R40, R3 ;  /* 0x0000000328037221 */ /* 0x000fc60000010000 */
[----:B------:R-:W-:Y:S01]  /*4530*/  F2FP.SATFINITE.E4M3.F32.PACK_AB_MERGE_C R166, R166, R47, R37 ;  /* 0x0000002fa6a6723e */ /* 0x000fe20004807025 */
[----:B------:R-:W-:Y:S06]  /*4540*/  @!P0 BRA `(.L_x_2405) ;  /* 0x0000000000048947 */ /* 0x000fec0003800000 */
[----:B------:R-:W-:Y:S01]  /*4550*/  BPT.TRAP 0x1 ;  /* 0x000000040000795c */ /* 0x000fe20000300000 */
.L_x_2405:
[----:B------:R0:W1:Y:S01]  /*4560*/  SYNCS.PHASECHK.TRANS64.TRYWAIT P1, [UR52+0x38850], R6 ;  /* 0x03885006ff0075a7 */ /* 0x0000620008020174 */
[----:B------:R-:W-:Y:S05]  /*4570*/  @!P0 BRA `(.L_x_2406) ;  /* 0x0000000000048947 */ /* 0x000fea0003800000 */
[----:B------:R-:W-:Y:S01]  /*4580*/  BPT.TRAP 0x1 ;  /* 0x000000040000795c */ /* 0x000fe20000300000 */
.L_x_2406:
[----:B-1----:R-:W-:Y:S05]  /*4590*/  @P1 BRA `(.L_x_2407) ;  /* 0x0000000000081947 */ /* 0x002fea0003800000 */
[----:B------:R-:W1:Y:S02]  /*45a0*/  SYNCS.PHASECHK.TRANS64.TRYWAIT P1, [UR52+0x38850], R6 ;  /* 0x03885006ff0075a7 */ /* 0x000e640008020174 */
[----:B-1----:R-:W-:Y:S05]  /*45b0*/  @!P1 BRA `(.L_x_2408) ;  /* 0x000000fc00a49947 */ /* 0x002fea0003800000 */
.L_x_2407:
        /* <DEDUP_REMOVED lines=31> */
.L_x_2409:
[----:B------:R-:W-:Y:S01]  /*47b0*/  UISETP.NE.AND UP0, UPT, UR46, URZ, UPT ;  /* 0x0000003f2e00728c */ /* 0x000fe2000bf05270 */
[----:B------:R-:W-:Y:S01]  /*47c0*/  UMOV UR15, UR39 ;  /* 0x00000027000f7c82 */ /* 0x000fe20008000000 */
[----:B------:R-:W-:Y:S02]  /*47d0*/  UIMAD UR11, UR45, UR11, -UR14 ;  /* 0x0000000b2d0b72a4 */ /* 0x000fe4000f8e0a0e */
[----:B------:R-:W-:Y:S02]  /*47e0*/  UIADD3 UR55, UR51, -0x2, URZ ;  /* 0xfffffffe33377890 */ /* 0x000fe4000fffe03f */
[----:B------:R-:W-:-:S05]  /*47f0*/  UIADD3 UR52, UR52, 0x38860, URZ ;  /* 0x0003886034347890 */ /* 0x000fca000fffe03f */
[----:B------:R-:W-:Y:S01]  /*4800*/  @UP0 ULDC UR6, c[0x0][0x44c] ;  /* 0x0001130000060ab9 */ /* 0x000fe20000000800 */
[----:B------:R-:W-:Y:S01]  /*4810*/  @UP0 ULDC UR18, c[0x0][0x450] ;  /* 0x0001140000120ab9 */ /* 0x000fe20000000800 */
[----:B------:R-:W-:Y:S02]  /*4820*/  UIMAD.WIDE.U32 UR6, UR39, UR6, URZ ;  /* 0x00000006270672a5 */ /* 0x000fe4000f8e003f */
[----:B------:R-:W-:Y:S02]  /*4830*/  UPRMT UR52, UR50, 0x654, UR52 ;  /* 0x0000065432347896 */ /* 0x000fe40008000034 */
[----:B------:R-:W-:-:S04]  /*4840*/  @UP0 USHF.R.U32.HI UR15, URZ, UR18, UR7 ;  /* 0x000000123f0f0299 */ /* 0x000fc80008011607 */
[----:B------:R-:W-:-:S03]  /*4850*/  UIADD3 UR11, UR11, UR15, URZ ;  /* 0x0000000f0b0b7290 */ /* 0x000fc6000fffe03f */
[----:B------:R-:W-:Y:S01]  /*4860*/  SYNCS.ARRIVE.TRANS64.RED.A1T0 RZ, [UR52], RZ ;  /* 0x000000ffffff79a7 */ /* 0x000fe20008100434 */
[----:B------:R-:W-:-:S04]  /*4870*/  USHF.R.S32.HI UR6, URZ, 0x1f, UR11 ;  /* 0x0000001f3f067899 */ /* 0x000fc8000801140b */
[----:B------:R-:W-:-:S04]  /*4880*/  ULEA.HI UR6, UR6, UR11, URZ, 0x7 ;  /* 0x0000000b06067291 */ /* 0x000fc8000f8f383f */
[----:B------:R-:W-:-:S04]  /*4890*/  USHF.R.S32.HI UR6, URZ, 0x7, UR6 ;  /* 0x000000073f067899 */ /* 0x000fc80008011406 */
[----:B------:R-:W-:-:S04]  /*48a0*/  UISETP.LT.AND UP0, UPT, URZ, UR6, UPT ;  /* 0x000000063f00728c */ /* 0x000fc8000bf01270 */
[----:B------:R-:W-:-:S04]  /*48b0*/  USEL UR54, URZ, UR6, !UP0 ;  /* 0x000000063f367287 */ /* 0x000fc8000c000000 */
[----:B------:R-:W-:-:S06]  /*48c0*/  UISETP.GE.AND UP0, UPT, UR55, UR54, UPT ;  /* 0x000000363700728c */ /* 0x000fcc000bf06270 */
[----:B------:R-:W-:-:S13]  /*48d0*/  PLOP3.LUT P1, PT, PT, PT, UP0, 0x80, 0x0 ;  /* 0x000000000000781c */ /* 0x000fda0003f2f008 */
[----:B------:R-:W-:Y:S05]  /*48e0*/  @!P1 BRA `(.L_x_2410) ;  /* 0x0000003400149947 */ /* 0x000fea0003800000 */
[----:B------:R-:W-:Y:S01]  /*48f0*/  IMAD.MOV.U32 R5, RZ, RZ, R9 ;  /* 0x000000ffff057224 */ /* 0x000fe200078e0009 */
[----:B------:R-:W-:Y:S01]  /*4900*/  ULDC UR51, c[0x0][0x288] ;  /* 0x0000a20000337ab9 */ /* 0x000fe20000000800 */
[----:B01----:R-:W-:Y:S01]  /*4910*/  IMAD.MOV.U32 R6, RZ, RZ, R168 ;  /* 0x000000ffff067224 */ /* 0x003fe200078e00a8 */
[----:B------:R-:W-:-:S06]  /*4920*/  ULDC UR50, c[0x0][0x988] ;  /* 0x0002620000327ab9 */ /* 0x000fcc0000000800 */
.L_x_2421:
[----:B------:R-:W-:-:S04]  /*4930*/  UIADD3 UR37, UR37, 0x1, URZ ;  /* 0x0000000125257890 */ /* 0x000fc8000fffe03f */
[----:B------:R-:W-:-:S04]  /*4940*/  UISETP.NE.AND UP0, UPT, UR37, 0x2, UPT ;  /* 0x000000022500788c */ /* 0x000fc8000bf05270 */
[----:B------:R-:W-:Y:S02]  /*4950*/  USEL UR6, URZ, 0x1, UP0 ;  /* 0x000000013f067887 */ /* 0x000fe40008000000 */
[----:B------:R-:W-:Y:S02]  /*4960*/  USEL UR37, UR37, URZ, UP0 ;  /* 0x0000003f25257287 */ /* 0x000fe40008000000 */
[----:B------:R-:W-:Y:S01]  /*4970*/  ULOP3.LUT UR36, UR36, UR6, URZ, 0x3c, !UPT ;  /* 0x0000000624247292 */ /* 0x000fe2000f8e3c3f */
[----:B0-----:R-:W-:Y:S11]  /*4980*/  @!P0 BRA `(.L_x_2411) ;  /* 0x0000000000048947 */ /* 0x001ff60003800000 */
[----:B------:R-:W-:Y:S01]  /*4990*/  BPT.TRAP 0x1 ;  /* 0x000000040000795c */ /* 0x000fe20000300000 */
.L_x_2411:
[----:B------:R-:W0:Y:S01]  /*49a0*/  S2UR UR53, SR_CgaCtaId ;  /* 0x00000000003579c3 */ /* 0x000e220000008800 */
[----:B------:R-:W-:Y:S01]  /*49b0*/  IMAD.U32 R4, RZ, RZ, UR36 ;  /* 0x00000024ff047e24 */ /* 0x000fe2000f8e00ff */
[----:B------:R-:W-:-:S04]  /*49c0*/  UMOV UR6, 0x400 ;  /* 0x0000040000067882 */ /* 0x000fc80000000000 */
[----:B------:R-:W-:-:S04]  /*49d0*/  SHF.L.U32 R4, R4, 0x1f, RZ ;  /* 0x0000001f04047819 */ /* 0x000fc800000006ff */
[----:B------:R-:W-:-:S13]  /*49e0*/  R2UR UR56, R4 ;  /* 0x00000000043872ca */ /* 0x000fda00000e0000 */
[----:B------:R-:W-:Y:S01]  /*49f0*/  MOV R4, UR56 ;  /* 0x0000003800047c02 */ /* 0x000fe20008000f00 */
[----:B0-----:R-:W-:-:S04]  /*4a00*/  ULEA UR6, UR53, UR6, 0x18 ;  /* 0x0000000635067291 */ /* 0x001fc8000f8ec03f */
[----:B------:R-:W-:-:S09]  /*4a10*/  ULEA UR52, UR37, UR6, 0x3 ;  /* 0x0000000625347291 */ /* 0x000fd2000f8e183f */
[----:B------:R0:W1:Y:S01]  /*4a20*/  SYNCS.PHASECHK.TRANS64.TRYWAIT P1, [UR52+0x38830], R4 ;  /* 0x03883004ff0075a7 */ /* 0x0000620008020174 */
[----:B------:R-:W-:Y:S05]  /*4a30*/  @!P0 BRA `(.L_x_2412) ;  /* 0x0000000000048947 */ /* 0x000fea0003800000 */
[----:B------:R-:W-:Y:S01]  /*4a40*/  BPT.TRAP 0x1 ;  /* 0x000000040000795c */ /* 0x000fe20000300000 */
.L_x_2412:
[----:B-1----:R-:W-:Y:S05]  /*4a50*/  @P1 BRA `(.L_x_2413) ;  /* 0x00000000000c1947 */ /* 0x002fea0003800000 */
[----:B0-----:R-:W-:-:S04]  /*4a60*/  IMAD.U32 R4, RZ, RZ, UR56 ;  /* 0x00000038ff047e24 */ /* 0x001fc8000f8e00ff */
[----:B------:R-:W0:Y:S02]  /*4a70*/  SYNCS.PHASECHK.TRANS64.TRYWAIT P1, [UR52+0x38830], R4 ;  /* 0x03883004ff0075a7 */ /* 0x000e240008020174 */
[----:B0-----:R-:W-:Y:S05]  /*4a80*/  @!P1 BRA `(.L_x_2414) ;  /* 0x000000f800889947 */ /* 0x001fea0003800000 */
.L_x_2413:
        /* <DEDUP_REMOVED lines=46> */
.L_x_2415:
[----:B------:R-:W-:Y:S01]  /*4d70*/  UISETP.NE.AND UP0, UPT, UR46, URZ, UPT ;  /* 0x0000003f2e00728c */ /* 0x000fe2000bf05270 */
[C---:B------:R-:W-:Y:S01]  /*4d80*/  FMUL.FTZ R15, R0.reuse, R160 ;  /* 0x000000a0000f7220 */ /* 0x040fe20000410000 */
[----:B------:R-:W-:Y:S01]  /*4d90*/  FMUL.FTZ R160, R0, R171 ;  /* 0x000000ab00a07220 */ /* 0x000fe20000410000 */
[----:B------:R-:W-:Y:S02]  /*4da0*/  VIADD R171, R18, UR39 ;  /* 0x0000002712ab7c36 */ /* 0x000fe40008000000 */
[C---:B------:R-:W-:Y:S01]  /*4db0*/  FMUL.FTZ R7, R0.reuse, R152 ;  /* 0x0000009800077220 */ /* 0x040fe20000410000 */
[C---:B------:R-:W-:Y:S01]  /*4dc0*/  FMUL.FTZ R152, R0.reuse, R163 ;  /* 0x000000a300987220 */ /* 0x040fe20000410000 */
[----:B------:R-:W-:Y:S01]  /*4dd0*/  PLOP3.LUT P1, PT, PT, PT, UP0, 0x80, 0x0 ;  /* 0x000000000000781c */ /* 0x000fe20003f2f008 */
[C---:B------:R-:W-:Y:S01]  /*4de0*/  FMUL.FTZ R163, R0.reuse, R175 ;  /* 0x000000af00a37220 */ /* 0x040fe20000410000 */
[----:B------:R-:W-:Y:S01]  /*4df0*/  PLOP3.LUT P2, PT, PT, PT, UP0, 0x80, 0x0 ;  /* 0x000000000000781c */ /* 0x000fe20003f4f008 */
[C---:B------:R-:W-:Y:S01]  /*4e00*/  FMUL.FTZ R11, R0.reuse, R156 ;  /* 0x0000009c000b7220 */ /* 0x040fe20000410000 */
[C---:B------:R-:W-:Y:S01]  /*4e10*/  FMUL.FTZ R156, R0.reuse, R167 ;  /* 0x000000a7009c7220 */ /* 0x040fe20000410000 */
[----:B------:R-:W-:Y:S01]  /*4e20*/  @UP0 ULDC UR6, c[0x0][0x44c] ;  /* 0x0001130000060ab9 */ /* 0x000fe20000000800 */
[C---:B------:R-:W-:Y:S01]  /*4e30*/  FMUL.FTZ R167, R0.reuse, R183 ;  /* 0x000000b700a77220 */ /* 0x040fe20000410000 */
[C---:B------:R-:W-:Y:S01]  /*4e40*/  FMUL.FTZ R13, R0.reuse, R158 ;  /* 0x0000009e000d7220 */ /* 0x040fe20000410000 */
[----:B------:R-:W1:Y:S01]  /*4e50*/  LDC R183, c[0x0][0x2f0] ;  /* 0x0000bc00ffb77b82 */ /* 0x000e620000000800 */
        /* <DEDUP_REMOVED lines=8> */
[----:B------:R-:W-:Y:S01]  /*4ee0*/  IMAD.MOV.U32 R182, RZ, RZ, -0x2 ;  /* 0xfffffffeffb67424 */ /* 0x000fe200078e00ff */
[----:B------:R-:W-:Y:S01]  /*4ef0*/  @P2 SHF.R.U32.HI R171, RZ, UR6, R175 ;  /* 0x00000006ffab2c19 */ /* 0x000fe200080116af */
[----:B------:R-:W-:Y:S01]  /*4f00*/  UMOV UR6, 0xffffff80 ;  /* 0xffffff8000067882 */ /* 0x000fe20000000000 */
[C---:B------:R-:W-:Y:S01]  /*4f10*/  FMUL.FTZ R14, R0.reuse, R159 ;  /* 0x0000009f000e7220 */ /* 0x040fe20000410000 */
[----:B------:R-:W-:Y:S01]  /*4f20*/  UIMAD UR6, UR55, UR6, 0x1 ;  /* 0x00000001370674a4 */ /* 0x000fe2000f8e0206 */
[C---:B------:R-:W-:Y:S01]  /*4f30*/  FMUL.FTZ R21, R0.reuse, R162 ;  /* 0x000000a200157220 */ /* 0x040fe20000410000 */
[----:B------:R-:W2:Y:S01]  /*4f40*/  SHFL.IDX PT, R187, R171, 0x1, 0x1c1f ;  /* 0x003c1f00abbb7f89 */ /* 0x000ea200000e0000 */
[----:B------:R-:W3:Y:S01]  /*4f50*/  MUFU.TANH R9, R9 ;  /* 0x0000000900097308 */ /* 0x000ee20000002400 */
[C---:B------:R-:W-:Y:S01]  /*4f60*/  FMUL.FTZ R8, R0.reuse, R153 ;  /* 0x0000009900087220 */ /* 0x040fe20000410000 */
[----:B------:R-:W-:Y:S01]  /*4f70*/  FMUL.FTZ R153, R0, R164 ;  /* 0x000000a400997220 */ /* 0x000fe20000410000 */
[----:B------:R-:W-:-:S02]  /*4f80*/  IMAD R182, R17, R182, UR6 ;  /* 0x0000000611b67e24 */ /* 0x000fc4000f8e02b6 */
[C---:B------:R-:W-:Y:S01]  /*4f90*/  FMUL.FTZ R154, R0.reuse, R165 ;  /* 0x000000a5009a7220 */ /* 0x040fe20000410000 */
[C---:B------:R-:W-:Y:S01]  /*4fa0*/  FMUL.FTZ R159, R0.reuse, R170 ;  /* 0x000000aa009f7220 */ /* 0x040fe20000410000 */
[C---:B------:R-:W-:Y:S01]  /*4fb0*/  FMUL.FTZ R162, R0.reuse, R174 ;  /* 0x000000ae00a27220 */ /* 0x040fe20000410000 */
[C---:B------:R-:W-:Y:S01]  /*4fc0*/  FMUL.FTZ R164, R0.reuse, R178 ;  /* 0x000000b200a47220 */ /* 0x040fe20000410000 */
[----:B------:R-:W4:Y:S01]  /*4fd0*/  MUFU.TANH R10, R10 ;  /* 0x0000000a000a7308 */ /* 0x000f220000002400 */
[C---:B------:R-:W-:Y:S01]  /*4fe0*/  FMUL.FTZ R165, R0.reuse, R179 ;  /* 0x000000b300a57220 */ /* 0x040fe20000410000 */
[----:B-1----:R-:W-:Y:S02]  /*4ff0*/  IMAD R182, R183, UR45, R182 ;  /* 0x0000002db7b67c24 */ /* 0x002fe4000f8e02b6 */
        /* <DEDUP_REMOVED lines=12> */
[--C-:B--2---:R-:W-:Y:S01]  /*50c0*/  IADD3 R186, R187, -UR51, R182.reuse ;  /* 0x80000033bbba7c10 */ /* 0x104fe2000fffe0b6 */
[----:B------:R-:W2:Y:S01]  /*50d0*/  MUFU.TANH R14, R14 ;  /* 0x0000000e000e7308 */ /* 0x000ea20000002400 */
[C---:B------:R-:W-:Y:S01]  /*50e0*/  FMUL.FTZ R183, R0.reuse, R202 ;  /* 0x000000ca00b77220 */ /* 0x040fe20000410000 */
[----:B------:R-:W-:Y:S01]  /*50f0*/  FMUL.FTZ R203, R0, R203 ;  /* 0x000000cb00cb7220 */ /* 0x000fe20000410000 */
[----:B------:R-:W-:Y:S01]  /*5100*/  ISETP.GT.AND P6, PT, R186, RZ, PT ;  /* 0x000000ffba00720c */ /* 0x000fe20003fc4270 */
[----:B------:R-:W-:Y:S01]  /*5110*/  FMUL.FTZ R187, R0, R173 ;  /* 0x000000ad00bb7220 */ /* 0x000fe20000410000 */
[----:B------:R-:W-:Y:S01]  /*5120*/  ISETP.GT.AND P1, PT, R186, 0x1, PT ;  /* 0x00000001ba00780c */ /* 0x000fe20003f24270 */
[----:B------:R-:W-:Y:S01]  /*5130*/  FMUL.FTZ R191, R0, R206 ;  /* 0x000000ce00bf7220 */ /* 0x000fe20000410000 */
[----:B---3--:R-:W-:Y:S01]  /*5140*/  FSEL R190, R9, -INF , P6 ;  /* 0xff80000009be7808 */ /* 0x008fe20003000000 */
[----:B------:R-:W3:Y:S01]  /*5150*/  MUFU.TANH R21, R21 ;  /* 0x0000001500157308 */ /* 0x000ee20000002400 */
[----:B----4-:R-:W-:Y:S01]  /*5160*/  FSEL R10, R10, -INF , P1 ;  /* 0xff8000000a0a7808 */ /* 0x010fe20000800000 */
[----:B------:R-:W-:Y:S01]  /*5170*/  FMUL.FTZ R198, R0, R210 ;  /* 0x000000d200c67220 */ /* 0x000fe20000410000 */
[----:B------:R-:W-:Y:S01]  /*5180*/  ISETP.GT.AND P2, PT, R186, 0x8, PT ;  /* 0x00000008ba00780c */ /* 0x000fe20003f44270 */
[----:B------:R-:W-:Y:S01]  /*5190*/  FMUL.FTZ R195, R0, R214 ;  /* 0x000000d600c37220 */ /* 0x000fe20000410000 */
[C---:B------:R-:W-:Y:S01]  /*51a0*/  ISETP.GT.AND P3, PT, R186.reuse, 0x9, PT ;  /* 0x00000009ba00780c */ /* 0x040fe20003f64270 */
[----:B------:R-:W4:Y:S01]  /*51b0*/  SHFL.IDX PT, R171, R171, RZ, 0x1c1f ;  /* 0x001c1fffabab7589 */ /* 0x000f2200000e0000 */
[C---:B------:R-:W-:Y:S01]  /*51c0*/  ISETP.GT.AND P4, PT, R186.reuse, 0x10, PT ;  /* 0x00000010ba00780c */ /* 0x040fe20003f84270 */
[----:B------:R-:W5:Y:S01]  /*51d0*/  MUFU.TANH R152, R152 ;  /* 0x0000009800987308 */ /* 0x000f620000002400 */
[----:B------:R-:W-:Y:S01]  /*51e0*/  ISETP.GT.AND P5, PT, R186, 0x11, PT ;  /* 0x00000011ba00780c */ /* 0x000fe20003fa4270 */
[----:B------:R-:W-:Y:S01]  /*51f0*/  FMUL.FTZ R176, R0, R176 ;  /* 0x000000b000b07220 */ /* 0x000fe20000410000 */
[----:B------:R-:W-:Y:S01]  /*5200*/  ISETP.GT.AND P6, PT, R186, 0x18, PT ;  /* 0x00000018ba00780c */ /* 0x000fe20003fc4270 */
[----:B------:R-:W-:Y:S01]  /*5210*/  FMUL.FTZ R180, R0, R180 ;  /* 0x000000b400b47220 */ /* 0x000fe20000410000 */
[----:B------:R-:W-:Y:S01]  /*5220*/  ISETP.GT.AND P1, PT, R186, 0x19, PT ;  /* 0x00000019ba00780c */ /* 0x000fe20003f24270 */
[----:B------:R-:W-:Y:S01]  /*5230*/  FMUL.FTZ R181, R0, R181 ;  /* 0x000000b500b57220 */ /* 0x000fe20000410000 */
[----:B-1----:R-:W-:Y:S01]  /*5240*/  FSEL R13, R13, -INF , P2 ;  /* 0xff8000000d0d7808 */ /* 0x002fe20001000000 */
[----:B------:R-:W1:Y:S01]  /*5250*/  MUFU.TANH R155, R155 ;  /* 0x0000009b009b7308 */ /* 0x000e620000002400 */
[----:B--2---:R-:W-:Y:S01]  /*5260*/  FSEL R14, R14, -INF , P3 ;  /* 0xff8000000e0e7808 */ /* 0x004fe20001800000 */
[C---:B------:R-:W-:Y:S01]  /*5270*/  FMUL.FTZ R184, R0.reuse, R184 ;  /* 0x000000b800b87220 */ /* 0x040fe20000410000 */
[----:B---3--:R-:W-:Y:S01]  /*5280*/  FSEL R21, R21, -INF , P4 ;  /* 0xff80000015157808 */ /* 0x008fe20002000000 */
[----:B------:R-:W-:Y:S01]  /*5290*/  FMUL.FTZ R177, R0, R177 ;  /* 0x000000b100b17220 */ /* 0x000fe20000410000 */
[----:B------:R-:W-:Y:S01]  /*52a0*/  ISETP.GT.AND P2, PT, R186, 0x20, PT ;  /* 0x00000020ba00780c */ /* 0x000fe20003f44270 */
[----:B------:R-:W-:Y:S01]  /*52b0*/  FMUL.FTZ R185, R0, R185 ;  /* 0x000000b900b97220 */ /* 0x000fe20000410000 */
[----:B------:R-:W-:Y:S01]  /*52c0*/  ISETP.GT.AND P3, PT, R186, 0x21, PT ;  /* 0x00000021ba00780c */ /* 0x000fe20003f64270 */
[----:B------:R-:W2:Y:S01]  /*52d0*/  MUFU.TANH R156, R156 ;  /* 0x0000009c009c7308 */ /* 0x000ea20000002400 */
[----:B-----5:R-:W-:Y:S01]  /*52e0*/  FSEL R152, R152, -INF , P5 ;  /* 0xff80000098987808 */ /* 0x020fe20002800000 */
[----:B------:R-:W-:Y:S01]  /*52f0*/  FMUL.FTZ R189, R0, R189 ;  /* 0x000000bd00bd7220 */ /* 0x000fe20000410000 */
[----:B------:R-:W-:Y:S01]  /*5300*/  ISETP.GT.AND P4, PT, R186, 0x28, PT ;  /* 0x00000028ba00780c */ /* 0x000fe20003f84270 */
[----:B------:R-:W-:Y:S01]  /*5310*/  FMUL.FTZ R193, R0, R193 ;  /* 0x000000c100c17220 */ /* 0x000fe20000410000 */
[----:B------:R-:W-:Y:S01]  /*5320*/  ISETP.GT.AND P5, PT, R186, 0x29, PT ;  /* 0x00000029ba00780c */ /* 0x000fe20003fa4270 */
[----:B------:R-:W-:Y:S01]  /*5330*/  FMUL.FTZ R196, R0, R196 ;  /* 0x000000c400c47220 */ /* 0x000fe20000410000 */
[----:B------:R-:W-:Y:S01]  /*5340*/  FMNMX.FTZ R9, R190, R5, !PT ;  /* 0x00000005be097209 */ /* 0x000fe20007810000 */
[----:B------:R-:W3:Y:S01]  /*5350*/  MUFU.TANH R159, R159 ;  /* 0x0000009f009f7308 */ /* 0x000ee20000002400 */
[----:B-1----:R-:W-:Y:S01]  /*5360*/  FSEL R155, R155, -INF , P6 ;  /* 0xff8000009b9b7808 */ /* 0x002fe20003000000 */
[----:B------:R-:W-:Y:S01]  /*5370*/  FMUL.FTZ R197, R0, R197 ;  /* 0x000000c500c57220 */ /* 0x000fe20000410000 */
[----:B------:R-:W-:Y:S01]  /*5380*/  ISETP.GT.AND P6, PT, R186, 0x30, PT ;  /* 0x00000030ba00780c */ /* 0x000fe20003fc4270 */
[C---:B------:R-:W-:Y:S01]  /*5390*/  FMUL.FTZ R200, R0.reuse, R200 ;  /* 0x000000c800c87220 */ /* 0x040fe20000410000 */
[----:B----4-:R-:W-:Y:S01]  /*53a0*/  IADD3 R182, R171, -UR51, R182 ;  /* 0x80000033abb67c10 */ /* 0x010fe2000fffe0b6 */
[----:B------:R-:W-:Y:S01]  /*53b0*/  FMUL.FTZ R201, R0, R201 ;  /* 0x000000c900c97220 */ /* 0x000fe20000410000 */
[----:B------:R-:W-:Y:S01]  /*53c0*/  UMOV UR10, UR50 ;  /* 0x00000032000a7c82 */ /* 0x000fe20008000000 */
[----:B------:R-:W1:Y:S01]  /*53d0*/  MUFU.TANH R160, R160 ;  /* 0x000000a000a07308 */ /* 0x000e620000002400 */
[----:B--2---:R-:W-:Y:S01]  /*53e0*/  FSEL R156, R156, -INF , P1 ;  /* 0xff8000009c9c7808 */ /* 0x004fe20000800000 */
[----:B------:R-:W-:Y:S01]  /*53f0*/  FMUL.FTZ R171, R0, R213 ;  /* 0x000000d500ab7220 */ /* 0x000fe20000410000 */
[----:B------:R-:W-:Y:S01]  /*5400*/  ISETP.GT.AND P1, PT, R186, 0x31, PT ;  /* 0x00000031ba00780c */ /* 0x000fe20003f24270 */
[----:B------:R-:W-:-:S04]  /*5410*/  UIADD3 UR6, UR52, 0x38840, URZ ;  /* 0x0003884034067890 */ /* 0x000fc8000fffe03f */
[----:B------:R-:W2:Y:S01]  /*5420*/  MUFU.TANH R162, R162 ;  /* 0x000000a200a27308 */ /* 0x000ea20000002400 */
[----:B---3--:R-:W-:Y:S01]  /*5430*/  FSEL R159, R159, -INF , P2 ;  /* 0xff8000009f9f7808 */ /* 0x008fe20001000000 */
[----:B------:R-:W-:Y:S01]  /*5440*/  UPRMT UR6, UR53, 0x654, UR6 ;  /* 0x0000065435067896 */ /* 0x000fe20008000006 */
[----:B------:R-:W-:-:S05]  /*5450*/  ISETP.GT.AND P2, PT, R186, 0x38, PT ;  /* 0x00000038ba00780c */ /* 0x000fca0003f44270 */
[----:B------:R-:W3:Y:S01]  /*5460*/  MUFU.TANH R163, R163 ;  /* 0x000000a300a37308 */ /* 0x000ee20000002400 */
[----:B-1----:R-:W-:Y:S02]  /*5470*/  FSEL R160, R160, -INF , P3 ;  /* 0xff800000a0a07808 */ /* 0x002fe40001800000 */
[----:B------:R-:W-:Y:S01]  /*5480*/  ISETP.GT.AND P3, PT, R186, 0x39, PT ;  /* 0x00000039ba00780c */ /* 0x000fe20003f64270 */
[----:B------:R-:W-:Y:S04]  /*5490*/  SYNCS.ARRIVE.TRANS64.RED.A1T0 RZ, [UR6], RZ ;  /* 0x000000ffffff79a7 */ /* 0x000fe80008100406 */
[----:B------:R-:W1:Y:S01]  /*54a0*/  MUFU.TANH R164, R164 ;  /* 0x000000a400a47308 */ /* 0x000e620000002400 */
[----:B--2---:R-:W-:Y:S02]  /*54b0*/  FSEL R162, R162, -INF , P4 ;  /* 0xff800000a2a27808 */ /* 0x004fe40002000000 */
[----:B------:R-:W-:-:S05]  /*54c0*/  ISETP.GT.AND P4, PT, R186, 0x40, PT ;  /* 0x00000040ba00780c */ /* 0x000fca0003f84270 */
[----:B------:R-:W2:Y:S01]  /*54d0*/  MUFU.TANH R165, R165 ;  /* 0x000000a500a57308 */ /* 0x000ea20000002400 */
[----:B---3--:R-:W-:Y:S02]  /*54e0*/  FSEL R163, R163, -INF , P5 ;  /* 0xff800000a3a37808 */ /* 0x008fe40002800000 */
[----:B------:R-:W-:-:S05]  /*54f0*/  ISETP.GT.AND P5, PT, R186, 0x41, PT ;  /* 0x00000041ba00780c */ /* 0x000fca0003fa4270 */
[----:B------:R-:W3:Y:S01]  /*5500*/  MUFU.TANH R166, R166 ;  /* 0x000000a600a67308 */ /* 0x000ee20000002400 */
[----:B-1----:R-:W-:Y:S02]  /*5510*/  FSEL R164, R164, -INF , P6 ;  /* 0xff800000a4a47808 */ /* 0x002fe40003000000 */
[----:B------:R-:W-:-:S05]  /*5520*/  ISETP.GT.AND P6, PT, R186, 0x48, PT ;  /* 0x00000048ba00780c */ /* 0x000fca0003fc4270 */
        /* <DEDUP_REMOVED lines=38> */
[----:B------:R-:W-:Y:S02]  /*5790*/  ISETP.GT.AND P1, PT, R186, 0x79, PT ;  /* 0x00000079ba00780c */ /* 0x000fe40003f24270 */
[----:B------:R-:W-:-:S03]  /*57a0*/  FMNMX.FTZ R186, R10, R9, !PT ;  /* 0x000000090aba7209 */ /* 0x000fc60007810000 */
[----:B------:R-:W2:Y:S01]  /*57b0*/  MUFU.TANH R195, R195 ;  /* 0x000000c300c37308 */ /* 0x000ea20000002400 */
[----:B------:R-:W-:Y:S02]  /*57c0*/  FMNMX.FTZ R9, R13, R186, !PT ;  /* 0x000000ba0d097209 */ /* 0x000fe40007810000 */
[----:B---3--:R-:W-:Y:S02]  /*57d0*/  FSEL R191, R191, -INF , P2 ;  /* 0xff800000bfbf7808 */ /* 0x008fe40001000000 */
[----:B------:R-:W-:Y:S02]  /*57e0*/  FMNMX.FTZ R186, R14, R9, !PT ;  /* 0x000000090eba7209 */ /* 0x000fe40007810000 */
[----:B------:R-:W-:Y:S01]  /*57f0*/  ISETP.GT.AND P2, PT, R182, 0x8, PT ;  /* 0x00000008b600780c */ /* 0x000fe20003f44270 */
[----:B------:R-:W3:Y:S01]  /*5800*/  MUFU.TANH R7, R7 ;  /* 0x0000000700077308 */ /* 0x000ee20000002400 */
[----:B------:R-:W-:Y:S02]  /*5810*/  FMNMX.FTZ R9, R21, R186, !PT ;  /* 0x000000ba15097209 */ /* 0x000fe40007810000 */
[----:B-1----:R-:W-:-:S02]  /*5820*/  FSEL R198, R198, -INF , P4 ;  /* 0xff800000c6c67808 */ /* 0x002fc40002000000 */
[----:B------:R-:W-:Y:S02]  /*5830*/  FMNMX.FTZ R186, R152, R9, !PT ;  /* 0x0000000998ba7209 */ /* 0x000fe40007810000 */
[----:B------:R-:W-:Y:S01]  /*5840*/  ISETP.GT.AND P4, PT, R182, 0x10, PT ;  /* 0x00000010b600780c */ /* 0x000fe20003f84270 */
[----:B------:R-:W1:Y:S01]  /*5850*/  MUFU.TANH R11, R11 ;  /* 0x0000000b000b7308 */ /* 0x000e620000002400 */
[----:B------:R-:W-:Y:S02]  /*5860*/  FMNMX.FTZ R9, R155, R186, !PT ;  /* 0x000000ba9b097209 */ /* 0x000fe40007810000 */
[----:B--2---:R-:W-:Y:S02]  /*5870*/  FSEL R195, R195, -INF , P6 ;  /* 0xff800000c3c37808 */ /* 0x004fe40003000000 */
[----:B------:R-:W-:Y:S02]  /*5880*/  FMNMX.FTZ R186, R156, R9, !PT ;  /* 0x000000099cba7209 */ /* 0x000fe40007810000 */
[----:B------:R-:W-:Y:S01]  /*5890*/  ISETP.GT.AND P6, PT, R182, RZ, PT ;  /* 0x000000ffb600720c */ /* 0x000fe20003fc4270 */
[----:B------:R-:W-:Y:S01]  /*58a0*/  MUFU.TANH R12, R12 ;  /* 0x0000000c000c7308 */ /* 0x000fe20000002400 */
[----:B------:R-:W-:-:S02]  /*58b0*/  FMNMX.FTZ R9, R159, R186, !PT ;  /* 0x000000ba9f097209 */ /* 0x000fc40007810000 */
[----:B---3--:R-:W-:Y:S02]  /*58c0*/  FSEL R7, R7, -INF , P6 ;  /* 0xff80000007077808 */ /* 0x008fe40003000000 */
[----:B------:R-:W-:Y:S02]  /*58d0*/  FMNMX.FTZ R9, R160, R9, !PT ;  /* 0x00000009a0097209 */ /* 0x000fe40007810000 */
[----:B------:R-:W-:Y:S01]  /*58e0*/  ISETP.GT.AND P6, PT, R182, 0x18, PT ;  /* 0x00000018b600780c */ /* 0x000fe20003fc4270 */
[----:B------:R-:W2:Y:S01]  /*58f0*/  MUFU.TANH R15, R15 ;  /* 0x0000000f000f7308 */ /* 0x000ea20000002400 */
[----:B------:R-:W-:Y:S02]  /*5900*/  FMNMX.FTZ R186, R162, R9, !PT ;  /* 0x00000009a2ba7209 */ /* 0x000fe40007810000 */
[----:B-1----:R-:W-:Y:S02]  /*5910*/  FSEL R11, R11, -INF , P2 ;  /* 0xff8000000b0b7808 */ /* 0x002fe40001000000 */
[----:B------:R-:W-:Y:S01]  /*5920*/  FMNMX.FTZ R9, R163, R186, !PT ;  /* 0x000000baa3097209 */ /* 0x000fe20007810000 */
[----:B------:R-:W-:Y:S01]  /*5930*/  FMUL.FTZ R186, R0, R188 ;  /* 0x000000bc00ba7220 */ /* 0x000fe20000410000 */
[----:B------:R-:W-:Y:S01]  /*5940*/  ISETP.GT.AND P2, PT, R182, 0x20, PT ;  /* 0x00000020b600780c */ /* 0x000fe20003f44270 */
[----:B------:R-:W-:Y:S01]  /*5950*/  MUFU.TANH R8, R8 ;  /* 0x0000000800087308 */ /* 0x000fe20000002400 */
[----:B------:R-:W-:-:S04]  /*5960*/  FMNMX.FTZ R194, R164, R9, !PT ;  /* 0x00000009a4c27209 */ /* 0x000fc80007810000 */
[----:B------:R-:W-:-:S03]  /*5970*/  FMNMX.FTZ R9, R165, R194, !PT ;  /* 0x000000c2a5097209 */ /* 0x000fc60007810000 */
[----:B------:R-:W-:Y:S01]  /*5980*/  MUFU.TANH R20, R20 ;  /* 0x0000001400147308 */ /* 0x000fe20000002400 */
[----:B------:R-:W-:Y:S02]  /*5990*/  FMNMX.FTZ R188, R166, R9, !PT ;  /* 0x00000009a6bc7209 */ /* 0x000fe40007810000 */
[----:B--2---:R-:W-:Y:S02]  /*59a0*/  FSEL R15, R15, -INF , P4 ;  /* 0xff8000000f0f7808 */ /* 0x004fe40002000000 */
[----:B------:R-:W-:Y:S01]  /*59b0*/  FMNMX.FTZ R9, R167, R188, !PT ;  /* 0x000000bca7097209 */ /* 0x000fe20007810000 */
[----:B------:R-:W-:Y:S01]  /*59c0*/  FMUL.FTZ R188, R0, R207 ;  /* 0x000000cf00bc7220 */ /* 0x000fe20000410000 */
[----:B------:R-:W-:Y:S01]  /*59d0*/  ISETP.GT.AND P4, PT, R182, 0x28, PT ;  /* 0x00000028b600780c */ /* 0x000fe20003f84270 */
[----:B------:R-:W1:Y:S01]  /*59e0*/  MUFU.TANH R153, R153 ;  /* 0x0000009900997308 */ /* 0x000e620000002400 */
[----:B------:R-:W-:-:S04]  /*59f0*/  FMNMX.FTZ R194, R168, R9, !PT ;  /* 0x00000009a8c27209 */ /* 0x000fc80007810000 */
[----:B------:R-:W-:Y:S01]  /*5a00*/  FMNMX.FTZ R9, R169, R194, !PT ;  /* 0x000000c2a9097209 */ /* 0x000fe20007810000 */
[----:B------:R-:W-:Y:S01]  /*5a10*/  FMUL.FTZ R194, R0, R211 ;  /* 0x000000d300c27220 */ /* 0x000fe20000410000 */
[----:B------:R-:W-:Y:S01]  /*5a20*/  FMNMX.FTZ R211, R7, R6, !PT ;  /* 0x0000000607d37209 */ /* 0x000fe20007810000 */
[----:B------:R-:W2:Y:S01]  /*5a30*/  MUFU.TANH R188, R188 ;  /* 0x000000bc00bc7308 */ /* 0x000ea20000002400 */
[----:B------:R-:W-:-:S04]  /*5a40*/  FMNMX.FTZ R9, R170, R9, !PT ;  /* 0x00000009aa097209 */ /* 0x000fc80007810000 */
[----:B------:R-:W-:-:S03]  /*5a50*/  FMNMX.FTZ R9, R172, R9, !PT ;  /* 0x00000009ac097209 */ /* 0x000fc60007810000 */
[----:B------:R-:W3:Y:S01]  /*5a60*/  MUFU.TANH R194, R194 ;  /* 0x000000c200c27308 */ /* 0x000ee20000002400 */
[----:B------:R-:W-:Y:S02]  /*5a70*/  FMNMX.FTZ R202, R174, R9, !PT ;  /* 0x00000009aeca7209 */ /* 0x000fe40007810000 */
[----:B-1----:R-:W-:Y:S02]  /*5a80*/  FSEL R153, R153, -INF , P6 ;  /* 0xff80000099997808 */ /* 0x002fe40003000000 */
[----:B------:R-:W-:Y:S02]  /*5a90*/  FMNMX.FTZ R9, R175, R202, !PT ;  /* 0x000000caaf097209 */ /* 0x000fe40007810000 */
[----:B------:R-:W-:Y:S01]  /*5aa0*/  ISETP.GT.AND P6, PT, R182, 0x30, PT ;  /* 0x00000030b600780c */ /* 0x000fe20003fc4270 */
[----:B------:R-:W-:Y:S01]  /*5ab0*/  MUFU.TANH R157, R157 ;  /* 0x0000009d009d7308 */ /* 0x000fe20000002400 */
[----:B------:R-:W-:Y:S01]  /*5ac0*/  FMNMX.FTZ R202, R178, R9, !PT ;  /* 0x00000009b2ca7209 */ /* 0x000fe20007810000 */
[----:B------:R-:W-:Y:S01]  /*5ad0*/  FMUL.FTZ R9, R0, R215 ;  /* 0x000000d700097220 */ /* 0x000fe20000410000 */
[----:B--2---:R-:W-:-:S02]  /*5ae0*/  FSEL R188, R188, -INF , P3 ;  /* 0xff800000bcbc7808 */ /* 0x004fc40001800000 */
[----:B------:R-:W-:Y:S02]  /*5af0*/  FMNMX.FTZ R202, R179, R202, !PT ;  /* 0x000000cab3ca7209 */ /* 0x000fe40007810000 */
[----:B------:R-:W-:Y:S01]  /*5b00*/  ISETP.GT.AND P3, PT, R182, 0x9, PT ;  /* 0x00000009b600780c */ /* 0x000fe20003f64270 */
[----:B------:R-:W1:Y:S01]  /*5b10*/  MUFU.TANH R9, R9 ;  /* 0x0000000900097308 */ /* 0x000e620000002400 */
[----:B------:R-:W-:Y:S02]  /*5b20*/  FMNMX.FTZ R202, R183, R202, !PT ;  /* 0x000000cab7ca7209 */ /* 0x000fe40007810000 */
[----:B---3--:R-:W-:Y:S02]  /*5b30*/  FSEL R194, R194, -INF , P5 ;  /* 0xff800000c2c27808 */ /* 0x008fe40002800000 */
[----:B------:R-:W-:Y:S02]  /*5b40*/  FMNMX.FTZ R202, R173, R202, !PT ;  /* 0x000000caadca7209 */ /* 0x000fe40007810000 */
[----:B------:R-:W-:Y:S01]  /*5b50*/  FSEL R12, R12, -INF , P3 ;  /* 0xff8000000c0c7808 */ /* 0x000fe20001800000 */
[----:B------:R-:W2:Y:S01]  /*5b60*/  MUFU.TANH R158, R158 ;  /* 0x0000009e009e7308 */ /* 0x000ea20000002400 */
[----:B------:R-:W-:-:S02]  /*5b70*/  FMNMX.FTZ R199, R191, R202, !PT ;  /* 0x000000cabfc77209 */ /* 0x000fc40007810000 */
[----:B------:R-:W-:Y:S02]  /*5b80*/  ISETP.GT.AND P5, PT, R182, 0x11, PT ;  /* 0x00000011b600780c */ /* 0x000fe40003fa4270 */
[----:B------:R-:W-:Y:S02]  /*5b90*/  FMNMX.FTZ R199, R188, R199, !PT ;  /* 0x000000c7bcc77209 */ /* 0x000fe40007810000 */
[----:B------:R-:W-:Y:S01]  /*5ba0*/  ISETP.GT.AND P3, PT, R182, 0x21, PT ;  /* 0x00000021b600780c */ /* 0x000fe20003f64270 */
[----:B------:R-:W3:Y:S01]  /*5bb0*/  MUFU.TANH R161, R161 ;  /* 0x000000a100a17308 */ /* 0x000ee20000002400 */
[----:B------:R-:W-:Y:S01]  /*5bc0*/  FMNMX.FTZ R203, R198, R199, !PT ;  /* 0x000000c7c6cb7209 */ /* 0x000fe20007810000 */
[----:B------:R-:W-:Y:S01]  /*5bd0*/  FMUL.FTZ R199, R0, R192 ;  /* 0x000000c000c77220 */ /* 0x000fe20000410000 */
[----:B-1----:R-:W-:Y:S02]  /*5be0*/  FSEL R192, R9, -INF , P1 ;  /* 0xff80000009c07808 */ /* 0x002fe40000800000 */
[----:B------:R-:W-:Y:S01]  /*5bf0*/  FMNMX.FTZ R202, R194, R203, !PT ;  /* 0x000000cbc2ca7209 */ /* 0x000fe20007810000 */
[----:B------:R-:W-:Y:S01]  /*5c00*/  FMUL.FTZ R203, R0, R205 ;  /* 0x000000cd00cb7220 */ /* 0x000fe20000410000 */
[----:B------:R-:W-:Y:S01]  /*5c10*/  ISETP.GT.AND P1, PT, R182, 0x1, PT ;  /* 0x00000001b600780c */ /* 0x000fe20003f24270 */
[----:B------:R-:W1:Y:S01]  /*5c20*/  MUFU.TANH R154, R154 ;  /* 0x0000009a009a7308 */ /* 0x000e620000002400 */
[----:B------:R-:W-:Y:S01]  /*5c30*/  FMNMX.FTZ R9, R195, R202, !PT ;  /* 0x000000cac3097209 */ /* 0x000fe20007810000 */
[----:B------:R-:W-:Y:S01]  /*5c40*/  FMUL.FTZ R202, R0, R204 ;  /* 0x000000cc00ca7220 */ /* 0x000fe20000410000 */
[----:B------:R-:W-:Y:S01]  /*5c50*/  FSEL R8, R8, -INF , P1 ;  /* 0xff80000008087808 */ /* 0x000fe20000800000 */
[----:B------:R-:W-:Y:S01]  /*5c60*/  FMUL.FTZ R204, R0, R208 ;  /* 0x000000d000cc7220 */ /* 0x000fe20000410000 */
[----:B------:R-:W-:Y:S01]  /*5c70*/  FMNMX.FTZ R9, R192, R9, !PT ;  /* 0x00000009c0097209 */ /* 0x000fe20007810000 */
[----:B------:R-:W-:Y:S01]  /*5c80*/  IMAD.U32 R208, RZ, RZ, UR10 ;  /* 0x0000000affd07e24 */ /* 0x000fe2000f8e00ff */
[----:B------:R-:W-:Y:S01]  /*5c90*/  ISETP.GT.AND P1, PT, R182, 0x19, PT ;  /* 0x00000019b600780c */ /* 0x000fe20003f24270 */
[----:B------:R-:W4:Y:S01]  /*5ca0*/  MUFU.TANH R187, R187 ;  /* 0x000000bb00bb7308 */ /* 0x000f220000002400 */
[----:B------:R-:W-:Y:S01]  /*5cb0*/  FSEL R20, R20, -INF , P5 ;  /* 0xff80000014147808 */ /* 0x000fe20002800000 */
[----:B------:R-:W5:Y:S01]  /*5cc0*/  SHFL.BFLY PT, R206, R9, 0x2, 0x1f ;  /* 0x0c401f0009ce7f89 */ /* 0x000f6200000e0000 */
[----:B------:R-:W-:Y:S01]  /*5cd0*/  FSEL R157, R157, -INF , P2 ;  /* 0xff8000009d9d7808 */ /* 0x000fe20001000000 */
[----:B------:R-:W-:Y:S01]  /*5ce0*/  FMUL.FTZ R205, R0, R209 ;  /* 0x000000d100cd7220 */ /* 0x000fe20000410000 */
[----:B--2---:R-:W-:-:S02]  /*5cf0*/  FSEL R158, R158, -INF , P3 ;  /* 0xff8000009e9e7808 */ /* 0x004fc40001800000 */
[----:B---3--:R-:W-:Y:S01]  /*5d00*/  FSEL R161, R161, -INF , P4 ;  /* 0xff800000a1a17808 */ /* 0x008fe20002000000 */
[----:B------:R-:W2:Y:S01]  /*5d10*/  MUFU.TANH R176, R176 ;  /* 0x000000b000b07308 */ /* 0x000ea20000002400 */
[C---:B------:R-:W-:Y:S02]  /*5d20*/  ISETP.GT.AND P5, PT, R182.reuse, 0x29, PT ;  /* 0x00000029b600780c */ /* 0x040fe40003fa4270 */
[C---:B------:R-:W-:Y:S02]  /*5d30*/  ISETP.GT.AND P2, PT, R182.reuse, 0x38, PT ;  /* 0x00000038b600780c */ /* 0x040fe40003f44270 */
[C---:B------:R-:W-:Y:S02]  /*5d40*/  ISETP.GT.AND P3, PT, R182.reuse, 0x39, PT ;  /* 0x00000039b600780c */ /* 0x040fe40003f64270 */
[----:B------:R-:W-:Y:S01]  /*5d50*/  ISETP.GT.AND P4, PT, R182, 0x40, PT ;  /* 0x00000040b600780c */ /* 0x000fe20003f84270 */
[----:B------:R-:W3:Y:S01]  /*5d60*/  MUFU.TANH R180, R180 ;  /* 0x000000b400b47308 */ /* 0x000ee20000002400 */
[----:B-1----:R-:W-:-:S02]  /*5d70*/  FSEL R154, R154, -INF , P1 ;  /* 0xff8000009a9a7808 */ /* 0x002fc40000800000 */
[C---:B------:R-:W-:Y:S02]  /*5d80*/  ISETP.GT.AND P1, PT, R182.reuse, 0x31, PT ;  /* 0x00000031b600780c */ /* 0x040fe40003f24270 */
[----:B----4-:R-:W-:Y:S02]  /*5d90*/  FSEL R187, R187, -INF , P5 ;  /* 0xff800000bbbb7808 */ /* 0x010fe40002800000 */
[----:B------:R-:W-:Y:S01]  /*5da0*/  ISETP.GT.AND P5, PT, R182, 0x41, PT ;  /* 0x00000041b600780c */ /* 0x000fe20003fa4270 */
[----:B------:R-:W1:Y:S01]  /*5db0*/  MUFU.TANH R181, R181 ;  /* 0x000000b500b57308 */ /* 0x000e620000002400 */
[----:B--2---:R-:W-:Y:S02]  /*5dc0*/  FSEL R176, R176, -INF , P6 ;  /* 0xff800000b0b07808 */ /* 0x004fe40003000000 */
[----:B-----5:R-:W-:Y:S01]  /*5dd0*/  FMNMX.FTZ R207, R9, R206, !PT ;  /* 0x000000ce09cf7209 */ /* 0x020fe20007810000 */
[----:B------:R-:W-:Y:S01]  /*5de0*/  FMUL.FTZ R206, R0, R212 ;  /* 0x000000d400ce7220 */ /* 0x000fe20000410000 */
[----:B------:R-:W-:-:S03]  /*5df0*/  ISETP.GT.AND P6, PT, R182, 0x48, PT ;  /* 0x00000048b600780c */ /* 0x000fc60003fc4270 */
[----:B------:R-:W2:Y:S01]  /*5e00*/  SHFL.BFLY PT, R210, R207, 0x1, 0x1f ;  /* 0x0c201f00cfd27f89 */ /* 0x000ea200000e0000 */
[----:B------:R-:W4:Y:S01]  /*5e10*/  MUFU.TANH R184, R184 ;  /* 0x000000b800b87308 */ /* 0x000f220000002400 */
[----:B---3--:R-:W-:Y:S02]  /*5e20*/  FSEL R180, R180, -INF , P2 ;  /* 0xff800000b4b47808 */ /* 0x008fe40001000000 */
[----:B------:R-:W-:-:S05]  /*5e30*/  ISETP.GT.AND P2, PT, R182, 0x49, PT ;  /* 0x00000049b600780c */ /* 0x000fca0003f44270 */
[----:B------:R-:W3:Y:S01]  /*5e40*/  MUFU.TANH R177, R177 ;  /* 0x000000b100b17308 */ /* 0x000ee20000002400 */
[----:B-1----:R-:W-:Y:S02]  /*5e50*/  FSEL R181, R181, -INF , P3 ;  /* 0xff800000b5b57808 */ /* 0x002fe40001800000 */
[----:B------:R-:W-:-:S05]  /*5e60*/  ISETP.GT.AND P3, PT, R182, 0x50, PT ;  /* 0x00000050b600780c */ /* 0x000fca0003f64270 */
[----:B------:R-:W1:Y:S01]  /*5e70*/  MUFU.TANH R185, R185 ;  /* 0x000000b900b97308 */ /* 0x000e620000002400 */
[----:B----4-:R-:W-:Y:S02]  /*5e80*/  FSEL R184, R184, -INF , P4 ;  /* 0xff800000b8b87808 */ /* 0x010fe40002000000 */
[----:B------:R-:W-:Y:S02]  /*5e90*/  ISETP.GT.AND P4, PT, R182, 0x51, PT ;  /* 0x00000051b600780c */ /* 0x000fe40003f84270 */
[----:B--2---:R-:W-:-:S03]  /*5ea0*/  FMNMX.FTZ R9, R207, R210, !PT ;  /* 0x000000d2cf097209 */ /* 0x004fc60007810000 */
[----:B------:R-:W2:Y:S01]  /*5eb0*/  MUFU.TANH R186, R186 ;  /* 0x000000ba00ba7308 */ /* 0x000ea20000002400 */
[----:B---3--:R-:W-:Y:S02]  /*5ec0*/  FSEL R177, R177, -INF , P1 ;  /* 0xff800000b1b17808 */ /* 0x008fe40000800000 */
[C---:B------:R-:W-:Y:S01]  /*5ed0*/  FSETP.NEU.FTZ.AND P1, PT, R9.reuse, -INF , PT ;  /* 0xff8000000900780b */ /* 0x040fe20003f3d000 */
[----:B------:R-:W-:-:S04]  /*5ee0*/  FFMA.FTZ R207, R9, R208, -8 ;  /* 0xc100000009cf7423 */ /* 0x000fc800000100d0 */
[----:B------:R-:W3:Y:S01]  /*5ef0*/  MUFU.TANH R189, R189 ;  /* 0x000000bd00bd7308 */ /* 0x000ee20000002400 */
[----:B-1----:R-:W-:Y:S02]  /*5f00*/  FSEL R185, R185, -INF , P5 ;  /* 0xff800000b9b97808 */ /* 0x002fe40002800000 */
[----:B------:R-:W-:Y:S02]  /*5f10*/  ISETP.GT.AND P5, PT, R182, 0x58, PT ;  /* 0x00000058b600780c */ /* 0x000fe40003fa4270 */
[----:B------:R-:W-:-:S03]  /*5f20*/  FSEL R207, R207, RZ, P1 ;  /* 0x000000ffcfcf7208 */ /* 0x000fc60000800000 */
[----:B------:R-:W1:Y:S01]  /*5f30*/  MUFU.TANH R199, R199 ;  /* 0x000000c700c77308 */ /* 0x000e620000002400 */
[----:B--2---:R-:W-:Y:S01]  /*5f40*/  FSEL R186, R186, -INF , P6 ;  /* 0xff800000baba7808 */ /* 0x004fe20003000000 */
[--C-:B------:R-:W-:Y:S01]  /*5f50*/  FFMA.FTZ R208, R21, UR10, -R207.reuse ;  /* 0x0000000a15d07c23 */ /* 0x100fe200080108cf */
[----:B------:R-:W-:Y:S01]  /*5f60*/  ISETP.GT.AND P6, PT, R182, 0x59, PT ;  /* 0x00000059b600780c */ /* 0x000fe20003fc4270 */
[--C-:B------:R-:W-:Y:S01]  /*5f70*/  FFMA.FTZ R209, R190, UR10, -R207.reuse ;  /* 0x0000000abed17c23 */ /* 0x100fe200080108cf */
[----:B------:R-:W-:-:S01]  /*5f80*/  FFMA.FTZ R210, R155, UR10, -R207 ;  /* 0x0000000a9bd27c23 */ /* 0x000fc200080108cf */
[--C-:B------:R-:W-:Y:S01]  /*5f90*/  FFMA.FTZ R213, R167, UR10, -R207.reuse ;  /* 0x0000000aa7d57c23 */ /* 0x100fe200080108cf */
[----:B------:R-:W-:-:S01]  /*5fa0*/  FFMA.FTZ R10, R10, UR10, -R207 ;  /* 0x0000000a0a0a7c23 */ /* 0x000fc200080108cf */
[----:B------:R-:W2:Y:S01]  /*5fb0*/  MUFU.TANH R193, R193 ;  /* 0x000000c100c17308 */ /* 0x000ea20000002400 */
[----:B---3--:R-:W-:Y:S01]  /*5fc0*/  FSEL R189, R189, -INF , P2 ;  /* 0xff800000bdbd7808 */ /* 0x008fe20001000000 */
[--C-:B------:R-:W-:Y:S01]  /*5fd0*/  FFMA.FTZ R13, R13, UR10, -R207.reuse ;  /* 0x0000000a0d0d7c23 */ /* 0x100fe200080108cf */
[----:B------:R-:W-:Y:S01]  /*5fe0*/  ISETP.GT.AND P2, PT, R182, 0x60, PT ;  /* 0x00000060b600780c */ /* 0x000fe20003f44270 */
[--C-:B------:R-:W-:Y:S01]  /*5ff0*/  FFMA.FTZ R159, R159, UR10, -R207.reuse ;  /* 0x0000000a9f9f7c23 */ /* 0x100fe200080108cf */
[----:B------:R-:W-:-:S01]  /*6000*/  FFMA.FTZ R160, R160, UR10, -R207 ;  /* 0x0000000aa0a07c23 */ /* 0x000fc200080108cf */
[--C-:B------:R-:W-:Y:S01]  /*6010*/  FFMA.FTZ R166, R166, UR10, -R207.reuse ;  /* 0x0000000aa6a67c23 */ /* 0x100fe200080108cf */
[----:B------:R-:W-:-:S01]  /*6020*/  FFMA.FTZ R215, R172, UR10, -R207 ;  /* 0x0000000aacd77c23 */ /* 0x000fc200080108cf */
[----:B------:R-:W3:Y:S01]  /*6030*/  MUFU.TANH R196, R196 ;  /* 0x000000c400c47308 */ /* 0x000ee20000002400 */
[----:B-1----:R-:W-:Y:S01]  /*6040*/  FSEL R199, R199, -INF , P3 ;  /* 0xff800000c7c77808 */ /* 0x002fe20001800000 */
[--C-:B------:R-:W-:Y:S01]  /*6050*/  FFMA.FTZ R172, R173, UR10, -R207.reuse ;  /* 0x0000000aadac7c23 */ /* 0x100fe200080108cf */
[----:B------:R-:W-:Y:S01]  /*6060*/  ISETP.GT.AND P3, PT, R182, 0x61, PT ;  /* 0x00000061b600780c */ /* 0x000fe20003f64270 */
[--C-:B------:R-:W-:Y:S01]  /*6070*/  FFMA.FTZ R173, R191, UR10, -R207.reuse ;  /* 0x0000000abfad7c23 */ /* 0x100fe200080108cf */
[----:B------:R-:W-:-:S03]  /*6080*/  FFMA.FTZ R188, R188, UR10, -R207 ;  /* 0x0000000abcbc7c23 */ /* 0x000fc600080108cf */
        /* <DEDUP_REMOVED lines=17> */
[----:B------:R-:W-:Y:S01]  /*61a0*/  ISETP.GT.AND P4, PT, R182, 0x79, PT ;  /* 0x00000079b600780c */ /* 0x000fe20003f84270 */
[----:B------:R-:W-:-:S01]  /*61b0*/  FFMA.FTZ R182, R14, UR10, -R207 ;  /* 0x0000000a0eb67c23 */ /* 0x000fc200080108cf */
[----:B------:R-:W-:-:S03]  /*61c0*/  FMNMX.FTZ R14, R8, R211, !PT ;  /* 0x000000d3080e7209 */ /* 0x000fc60007810000 */
[----:B------:R-:W1:Y:S01]  /*61d0*/  MUFU.TANH R205, R205 ;  /* 0x000000cd00cd7308 */ /* 0x000e620000002400 */
[----:B------:R-:W-:Y:S02]  /*61e0*/  FMNMX.FTZ R21, R11, R14, !PT ;  /* 0x0000000e0b157209 */ /* 0x000fe40007810000 */
[----:B--2---:R-:W-:Y:S02]  /*61f0*/  FSEL R203, R203, -INF , P5 ;  /* 0xff800000cbcb7808 */ /* 0x004fe40002800000 */
[----:B------:R-:W-:Y:S01]  /*6200*/  FMNMX.FTZ R190, R12, R21, !PT ;  /* 0x000000150cbe7209 */ /* 0x000fe20007810000 */
[----:B------:R-:W-:Y:S02]  /*6210*/  FFMA.FTZ R21, R152, UR10, -R207 ;  /* 0x0000000a98157c23 */ /* 0x000fe400080108cf */
[----:B------:R-:W2:Y:S01]  /*6220*/  MUFU.TANH R206, R206 ;  /* 0x000000ce00ce7308 */ /* 0x000ea20000002400 */
[----:B------:R-:W-:Y:S02]  /*6230*/  FMNMX.FTZ R211, R15, R190, !PT ;  /* 0x000000be0fd37209 */ /* 0x000fe40007810000 */
[----:B---3--:R-:W-:-:S02]  /*6240*/  FSEL R204, R204, -INF , P6 ;  /* 0xff800000cccc7808 */ /* 0x008fc40003000000 */
[----:B------:R-:W-:-:S03]  /*6250*/  FMNMX.FTZ R152, R20, R211, !PT ;  /* 0x000000d314987209 */ /* 0x000fc60007810000 */
[----:B------:R-:W3:Y:S01]  /*6260*/  MUFU.TANH R171, R171 ;  /* 0x000000ab00ab7308 */ /* 0x000ee20000002400 */
[----:B------:R-:W-:Y:S02]  /*6270*/  FMNMX.FTZ R155, R153, R152, !PT ;  /* 0x00000098999b7209 */ /* 0x000fe40007810000 */
[----:B-1----:R-:W-:Y:S02]  /*6280*/  FSEL R205, R205, -INF , P2 ;  /* 0xff800000cdcd7808 */ /* 0x002fe40001000000 */
[----:B------:R-:W-:Y:S01]  /*6290*/  FMNMX.FTZ R190, R154, R155, !PT ;  /* 0x0000009b9abe7209 */ /* 0x000fe20007810000 */
[--C-:B------:R-:W-:Y:S02]  /*62a0*/  FFMA.FTZ R155, R156, UR10, -R207.reuse ;  /* 0x0000000a9c9b7c23 */ /* 0x100fe400080108cf */
[----:B------:R1:W-:Y:S01]  /*62b0*/  MUFU.EX2 R152, R210 ;  /* 0x000000d200987308 */ /* 0x0003e20000000800 */
[----:B------:R-:W-:Y:S01]  /*62c0*/  FMNMX.FTZ R211, R157, R190, !PT ;  /* 0x000000be9dd37209 */ /* 0x000fe20007810000 */
[----:B------:R-:W-:Y:S01]  /*62d0*/  FFMA.FTZ R190, R163, UR10, -R207 ;  /* 0x0000000aa3be7c23 */ /* 0x000fe200080108cf */
[----:B--2---:R-:W-:-:S02]  /*62e0*/  FSEL R206, R206, -INF , P3 ;  /* 0xff800000cece7808 */ /* 0x004fc40001800000 */
[----:B------:R-:W-:-:S03]  /*62f0*/  FMNMX.FTZ R156, R158, R211, !PT ;  /* 0x000000d39e9c7209 */ /* 0x000fc60007810000 */
[----:B------:R2:W-:Y:S01]  /*6300*/  MUFU.EX2 R14, R208 ;  /* 0x000000d0000e7308 */ /* 0x0005e20000000800 */
[----:B------:R-:W-:Y:S01]  /*6310*/  FMNMX.FTZ R156, R161, R156, !PT ;  /* 0x0000009ca19c7209 */ /* 0x000fe20007810000 */
[----:B-1----:R-:W-:-:S03]  /*6320*/  FFMA.FTZ R210, R169, UR10, -R207 ;  /* 0x0000000aa9d27c23 */ /* 0x002fc600080108cf */
[----:B------:R-:W-:-:S03]  /*6330*/  FMNMX.FTZ R211, R187, R156, !PT ;  /* 0x0000009cbbd37209 */ /* 0x000fc60007810000 */
[----:B------:R-:W-:Y:S01]  /*6340*/  MUFU.EX2 R209, R209 ;  /* 0x000000d100d17308 */ /* 0x000fe20000000800 */
[----:B------:R-:W-:Y:S01]  /*6350*/  FMNMX.FTZ R156, R176, R211, !PT ;  /* 0x000000d3b09c7209 */ /* 0x000fe20007810000 */
[--C-:B--2---:R-:W-:Y:S01]  /*6360*/  FFMA.FTZ R208, R170, UR10, -R207.reuse ;  /* 0x0000000aaad07c23 */ /* 0x104fe200080108cf */
        /* <DEDUP_REMOVED lines=8> */
[----:B------:R-:W-:Y:S01]  /*63f0*/  MUFU.EX2 R13, R13 ;  /* 0x0000000d000d7308 */ /* 0x000fe20000000800 */
[----:B------:R-:W-:-:S04]  /*6400*/  FMNMX.FTZ R162, R184, R211, !PT ;  /* 0x000000d3b8a27209 */ /* 0x000fc80007810000 */
[----:B------:R-:W-:Y:S01]  /*6410*/  FMNMX.FTZ R163, R185, R162, !PT ;  /* 0x000000a2b9a37209 */ /* 0x000fe20007810000 */
[----:B------:R-:W-:-:S02]  /*6420*/  FFMA.FTZ R162, R164, UR10, -R207 ;  /* 0x0000000aa4a27c23 */ /* 0x000fc400080108cf */
[----:B------:R3:W-:Y:S01]  /*6430*/  MUFU.EX2 R211, R190 ;  /* 0x000000be00d37308 */ /* 0x0007e20000000800 */
[----:B------:R-:W-:Y:S01]  /*6440*/  FMNMX.FTZ R164, R186, R163, !PT ;  /* 0x000000a3baa47209 */ /* 0x000fe20007810000 */
[----:B------:R-:W-:-:S03]  /*6450*/  FFMA.FTZ R163, R165, UR10, -R207 ;  /* 0x0000000aa5a37c23 */ /* 0x000fc600080108cf */
[----:B------:R-:W-:-:S03]  /*6460*/  FMNMX.FTZ R164, R189, R164, !PT ;  /* 0x000000a4bda47209 */ /* 0x000fc60007810000 */
[----:B------:R-:W-:Y:S01]  /*6470*/  MUFU.EX2 R182, R182 ;  /* 0x000000b600b67308 */ /* 0x000fe20000000800 */
[----:B------:R-:W-:Y:S02]  /*6480*/  FMNMX.FTZ R164, R199, R164, !PT ;  /* 0x000000a4c7a47209 */ /* 0x000fe40007810000 */
[----:B---3--:R-:W-:Y:S01]  /*6490*/  FSEL R190, R171, -INF , P4 ;  /* 0xff800000abbe7808 */ /* 0x008fe20002000000 */
[----:B------:R-:W-:-:S01]  /*64a0*/  FFMA.FTZ R171, R198, UR10, -R207 ;  /* 0x0000000ac6ab7c23 */ /* 0x000fc200080108cf */
[----:B------:R-:W-:Y:S01]  /*64b0*/  FMNMX.FTZ R165, R193, R164, !PT ;  /* 0x000000a4c1a57209 */ /* 0x000fe20007810000 */
[----:B------:R-:W-:-:S02]  /*64c0*/  FFMA.FTZ R198, R192, UR10, -R207 ;  /* 0x0000000ac0c67c23 */ /* 0x000fc400080108cf */
[----:B------:R-:W-:Y:S01]  /*64d0*/  MUFU.EX2 R21, R21 ;  /* 0x0000001500157308 */ /* 0x000fe20000000800 */
[----:B------:R-:W-:-:S04]  /*64e0*/  FMNMX.FTZ R164, R196, R165, !PT ;  /* 0x000000a5c4a47209 */ /* 0x000fc80007810000 */
[----:B------:R-:W-:-:S03]  /*64f0*/  FMNMX.FTZ R165, R197, R164, !PT ;  /* 0x000000a4c5a57209 */ /* 0x000fc60007810000 */
[----:B------:R-:W-:Y:S01]  /*6500*/  MUFU.EX2 R155, R155 ;  /* 0x0000009b009b7308 */ /* 0x000fe20000000800 */
[----:B------:R-:W-:-:S04]  /*6510*/  FMNMX.FTZ R164, R200, R165, !PT ;  /* 0x000000a5c8a47209 */ /* 0x000fc80007810000 */
[----:B------:R-:W-:Y:S01]  /*6520*/  FMNMX.FTZ R165, R201, R164, !PT ;  /* 0x000000a4c9a57209 */ /* 0x000fe20007810000 */
[----:B------:R-:W-:-:S02]  /*6530*/  FFMA.FTZ R164, R168, UR10, -R207 ;  /* 0x0000000aa8a47c23 */ /* 0x000fc400080108cf */
        /* <DEDUP_REMOVED lines=8> */
[----:B------:R-:W-:Y:S01]  /*65c0*/  FMNMX.FTZ R168, R190, R167, !PT ;  /* 0x000000a7bea87209 */ /* 0x000fe20007810000 */
[----:B------:R-:W-:-:S01]  /*65d0*/  FFMA.FTZ R167, R174, UR10, -R207 ;  /* 0x0000000aaea77c23 */ /* 0x000fc200080108cf */
[--C-:B------:R-:W-:Y:S01]  /*65e0*/  FFMA.FTZ R174, R194, UR10, -R207.reuse ;  /* 0x0000000ac2ae7c23 */ /* 0x100fe200080108cf */
[----:B------:R-:W-:Y:S02]  /*65f0*/  MUFU.EX2 R156, R156 ;  /* 0x0000009c009c7308 */ /* 0x000fe40000000800 */
[----:B------:R-:W2:Y:S06]  /*6600*/  SHFL.BFLY PT, R169, R168, 0x2, 0x1f ;  /* 0x0c401f00a8a97f89 */ /* 0x000eac00000e0000 */
[----:B------:R-:W-:Y:S08]  /*6610*/  MUFU.EX2 R162, R162 ;  /* 0x000000a200a27308 */ /* 0x000ff00000000800 */
[----:B------:R-:W-:Y:S08]  /*6620*/  MUFU.EX2 R163, R163 ;  /* 0x000000a300a37308 */ /* 0x000ff00000000800 */
[----:B------:R-:W-:Y:S01]  /*6630*/  MUFU.EX2 R166, R166 ;  /* 0x000000a600a67308 */ /* 0x000fe20000000800 */
[----:B--2---:R-:W-:Y:S01]  /*6640*/  FMNMX.FTZ R179, R168, R169, !PT ;  /* 0x000000a9a8b37209 */ /* 0x004fe20007810000 */
[----:B------:R-:W-:Y:S01]  /*6650*/  FFMA.FTZ R169, R183, UR10, -R207 ;  /* 0x0000000ab7a97c23 */ /* 0x000fe200080108cf */
[----:B------:R-:W-:-:S03]  /*6660*/  IMAD.U32 R183, RZ, RZ, UR10 ;  /* 0x0000000affb77e24 */ /* 0x000fc6000f8e00ff */
[----:B------:R-:W2:Y:S02]  /*6670*/  SHFL.BFLY PT, R168, R179, 0x1, 0x1f ;  /* 0x0c201f00b3a87f89 */ /* 0x000ea400000e0000 */
[----:B------:R-:W-:Y:S08]  /*6680*/  MUFU.EX2 R213, R213 ;  /* 0x000000d500d57308 */ /* 0x000ff00000000800 */
[----:B------:R-:W-:Y:S08]  /*6690*/  MUFU.EX2 R164, R164 ;  /* 0x000000a400a47308 */ /* 0x000ff00000000800 */
[----:B------:R-:W-:Y:S01]  /*66a0*/  MUFU.EX2 R208, R208 ;  /* 0x000000d000d07308 */ /* 0x000fe20000000800 */
[----:B--2---:R-:W-:-:S07]  /*66b0*/  FMNMX.FTZ R168, R179, R168, !PT ;  /* 0x000000a8b3a87209 */ /* 0x004fce0007810000 */
[----:B------:R-:W-:Y:S01]  /*66c0*/  MUFU.EX2 R215, R215 ;  /* 0x000000d700d77308 */ /* 0x000fe20000000800 */
[----:B------:R-:W-:-:S01]  /*66d0*/  FFMA.FTZ R179, R195, UR10, -R207 ;  /* 0x0000000ac3b37c23 */ /* 0x000fc200080108cf */
[C---:B------:R-:W-:Y:S01]  /*66e0*/  FSETP.NEU.FTZ.AND P2, PT, R168.reuse, -INF , PT ;  /* 0xff800000a800780b */ /* 0x040fe20003f5d000 */
[----:B------:R-:W-:-:S05]  /*66f0*/  FFMA.FTZ R194, R168, R183, -8 ;  /* 0xc1000000a8c27423 */ /* 0x000fca00000100b7 */
[----:B------:R-:W-:Y:S01]  /*6700*/  MUFU.EX2 R167, R167 ;  /* 0x000000a700a77308 */ /* 0x000fe20000000800 */
[----:B------:R-:W-:-:S05]  /*6710*/  FSEL R194, R194, RZ, P2 ;  /* 0x000000ffc2c27208 */ /* 0x000fca0001000000 */
[--C-:B------:R-:W-:Y:S01]  /*6720*/  FFMA.FTZ R183, R12, UR10, -R194.reuse ;  /* 0x0000000a0cb77c23 */ /* 0x100fe200080108c2 */
[----:B------:R-:W-:-:S01]  /*6730*/  FFMA.FTZ R12, R20, UR10, -R194 ;  /* 0x0000000a140c7c23 */ /* 0x000fc200080108c2 */
[--C-:B------:R-:W-:Y:S01]  /*6740*/  FFMA.FTZ R20, R158, UR10, -R194.reuse ;  /* 0x0000000a9e147c23 */ /* 0x100fe200080108c2 */
[----:B------:R-:W-:-:S01]  /*6750*/  FFMA.FTZ R158, R176, UR10, -R194 ;  /* 0x0000000ab09e7c23 */ /* 0x000fc200080108c2 */
[--C-:B------:R-:W-:Y:S01]  /*6760*/  FFMA.FTZ R176, R180, UR10, -R194.reuse ;  /* 0x0000000ab4b07c23 */ /* 0x100fe200080108c2 */
[----:B------:R-:W-:Y:S01]  /*6770*/  FSEL R180, R9, RZ, P1 ;  /* 0x000000ff09b47208 */ /* 0x000fe20000800000 */
[--C-:B------:R-:W-:Y:S01]  /*6780*/  FFMA.FTZ R192, R7, UR10, -R194.reuse ;  /* 0x0000000a07c07c23 */ /* 0x100fe200080108c2 */
[----:B------:R-:W-:-:S01]  /*6790*/  FFMA.FTZ R7, R8, UR10, -R194 ;  /* 0x0000000a08077c23 */ /* 0x000fc200080108c2 */
[--C-:B------:R-:W-:Y:S01]  /*67a0*/  FFMA.FTZ R8, R11, UR10, -R194.reuse ;  /* 0x0000000a0b087c23 */ /* 0x100fe200080108c2 */
[----:B------:R-:W-:-:S01]  /*67b0*/  FFMA.FTZ R11, R15, UR10, -R194 ;  /* 0x0000000a0f0b7c23 */ /* 0x000fc200080108c2 */
[----:B------:R-:W-:Y:S01]  /*67c0*/  FADD.FTZ R180, -R180, R5 ;  /* 0x00000005b4b47221 */ /* 0x000fe20000010100 */
[----:B------:R-:W-:Y:S01]  /*67d0*/  FSEL R5, R168, RZ, P2 ;  /* 0x000000ffa8057208 */ /* 0x000fe20001000000 */
[----:B------:R-:W-:Y:S01]  /*67e0*/  MUFU.EX2 R192, R192 ;  /* 0x000000c000c07308 */ /* 0x000fe20000000800 */
[----:B------:R-:W-:-:S01]  /*67f0*/  FFMA.FTZ R15, R157, UR10, -R194 ;  /* 0x0000000a9d0f7c23 */ /* 0x000fc200080108c2 */
[--C-:B------:R-:W-:Y:S01]  /*6800*/  FFMA.FTZ R157, R161, UR10, -R194.reuse ;  /* 0x0000000aa19d7c23 */ /* 0x100fe200080108c2 */
[----:B------:R-:W-:-:S01]  /*6810*/  FFMA.FTZ R161, R177, UR10, -R194 ;  /* 0x0000000ab1a17c23 */ /* 0x000fc200080108c2 */
[----:B------:R-:W-:Y:S01]  /*6820*/  FADD.FTZ R5, -R5, R6 ;  /* 0x0000000605057221 */ /* 0x000fe20000010100 */
[----:B------:R-:W-:Y:S01]  /*6830*/  FMUL.FTZ R6, R180, UR10 ;  /* 0x0000000ab4067c20 */ /* 0x000fe20008410000 */
[--C-:B------:R-:W-:Y:S01]  /*6840*/  FFMA.FTZ R177, R181, UR10, -R194.reuse ;  /* 0x0000000ab5b17c23 */ /* 0x100fe200080108c2 */
[----:B------:R-:W-:-:S01]  /*6850*/  FFMA.FTZ R153, R153, UR10, -R194 ;  /* 0x0000000a99997c23 */ /* 0x000fc200080108c2 */
[----:B------:R-:W-:Y:S01]  /*6860*/  FMUL.FTZ R5, R5, UR10 ;  /* 0x0000000a05057c20 */ /* 0x000fe20008410000 */
[----:B------:R-:W-:Y:S01]  /*6870*/  MUFU.EX2 R7, R7 ;  /* 0x0000000700077308 */ /* 0x000fe20000000800 */
[----:B------:R-:W-:-:S01]  /*6880*/  FFMA.FTZ R154, R154, UR10, -R194 ;  /* 0x0000000a9a9a7c23 */ /* 0x000fc200080108c2 */
[--C-:B------:R-:W-:Y:S01]  /*6890*/  FFMA.FTZ R180, R184, UR10, -R194.reuse ;  /* 0x0000000ab8b47c23 */ /* 0x100fe200080108c2 */
[----:B-1----:R-:W-:-:S01]  /*68a0*/  FFMA.FTZ R210, R187, UR10, -R194 ;  /* 0x0000000abbd27c23 */ /* 0x002fc200080108c2 */
        /* <DEDUP_REMOVED lines=13> */
[----:B------:R-:W-:-:S01]  /*6980*/  FFMA.FTZ R204, R204, UR10, -R194 ;  /* 0x0000000acccc7c23 */ /* 0x000fc200080108c2 */
[--C-:B------:R-:W-:Y:S01]  /*6990*/  FFMA.FTZ R205, R205, UR10, -R194.reuse ;  /* 0x0000000acdcd7c23 */ /* 0x100fe200080108c2 */
[----:B------:R-:W-:-:S01]  /*69a0*/  FFMA.FTZ R206, R206, UR10, -R194 ;  /* 0x0000000acece7c23 */ /* 0x000fc200080108c2 */
[----:B------:R-:W-:-:S04]  /*69b0*/  FFMA.FTZ R190, R190, UR10, -R194 ;  /* 0x0000000abebe7c23 */ /* 0x000fc800080108c2 */
[----:B------:R-:W3:Y:S01]  /*69c0*/  MUFU.EX2 R8, R8 ;  /* 0x0000000800087308 */ /* 0x000ee20000000800 */
[----:B-1----:R-:W-:-:S01]  /*69d0*/  FFMA.FTZ R181, R6, R2, R209 ;  /* 0x0000000206b57223 */ /* 0x002fc200000100d1 */
[-C--:B------:R-:W-:Y:S01]  /*69e0*/  FMUL.FTZ R26, R26, R6.reuse ;  /* 0x000000061a1a7220 */ /* 0x080fe20000410000 */
[-C--:B------:R-:W-:Y:S01]  /*69f0*/  FMUL.FTZ R27, R27, R6.reuse ;  /* 0x000000061b1b7220 */ /* 0x080fe20000410000 */
[----:B------:R-:W-:Y:S01]  /*6a00*/  FMUL.FTZ R30, R30, R6 ;  /* 0x000000061e1e7220 */ /* 0x000fe20000410000 */
[----:B------:R-:W-:-:S01]  /*6a10*/  FADD.FTZ R184, R10, R181 ;  /* 0x000000b50ab87221 */ /* 0x000fc20000010000 */
[-C--:B------:R-:W-:Y:S01]  /*6a20*/  FMUL.FTZ R31, R31, R6.reuse ;  /* 0x000000061f1f7220 */ /* 0x080fe20000410000 */
[----:B------:R-:W-:Y:S01]  /*6a30*/  FMUL.FTZ R34, R34, R6 ;  /* 0x0000000622227220 */ /* 0x000fe20000410000 */
[----:B------:R-:W1:Y:S01]  /*6a40*/  MUFU.EX2 R183, R183 ;  /* 0x000000b700b77308 */ /* 0x000e620000000800 */
[----:B--2---:R-:W-:-:S01]  /*6a50*/  FFMA.FTZ R2, R5, R3, R192 ;  /* 0x0000000305027223 */ /* 0x004fc200000100c0 */
[----:B------:R-:W-:Y:S01]  /*6a60*/  FADD.FTZ R181, R13, R184 ;  /* 0x000000b80db57221 */ /* 0x000fe20000010000 */
[----:B------:R-:W-:Y:S01]  /*6a70*/  F2FP.SATFINITE.E4M3.F32.PACK_AB_MERGE_C R13, R182, R13, RZ ;  /* 0x0000000db60d723e */ /* 0x000fe200048070ff */
[----:B------:R-:W-:Y:S01]  /*6a80*/  FMUL.FTZ R24, R24, R5 ;  /* 0x0000000518187220 */ /* 0x000fe20000410000 */
[----:B------:R-:W-:-:S01]  /*6a90*/  FADD.FTZ R3, R7, R2 ;  /* 0x0000000207037221 */ /* 0x000fc20000010000 */
        /* <DEDUP_REMOVED lines=35> */
[----:B-1----:R-:W-:-:S01]  /*6cd0*/  FADD.FTZ R187, R153, R8 ;  /* 0x0000000899bb7221 */ /* 0x002fc20000010000 */
[C---:B------:R-:W-:Y:S01]  /*6ce0*/  FADD.FTZ R2, R155.reuse, R2 ;  /* 0x000000029b027221 */ /* 0x040fe20000010000 */
[----:B------:R-:W-:Y:S01]  /*6cf0*/  F2FP.SATFINITE.E4M3.F32.PACK_AB_MERGE_C R155, R155, R152, RZ ;  /* 0x000000989b9b723e */ /* 0x000fe200048070ff */
[-C--:B------:R-:W-:Y:S01]  /*6d00*/  FMUL.FTZ R68, R68, R5.reuse ;  /* 0x0000000544447220 */ /* 0x080fe20000410000 */
[-C--:B------:R-:W-:Y:S01]  /*6d10*/  FMUL.FTZ R69, R69, R5.reuse ;  /* 0x0000000545457220 */ /* 0x080fe20000410000 */
[----:B------:R-:W-:Y:S01]  /*6d20*/  FMUL.FTZ R72, R72, R5 ;  /* 0x0000000548487220 */ /* 0x000fe20000410000 */
[----:B------:R-:W-:Y:S01]  /*6d30*/  F2FP.SATFINITE.E4M3.F32.PACK_AB_MERGE_C R155, R21, R14, R155 ;  /* 0x0000000e159b723e */ /* 0x000fe2000480709b */
        /* <DEDUP_REMOVED lines=26> */
[----:B------:R-:W-:Y:S01]  /*6ee0*/  FADD.FTZ R2, R156, R3 ;  /* 0x000000039c027221 */ /* 0x000fe20000010000 */
[-C--:B------:R-:W-:Y:S01]  /*6ef0*/  FMUL.FTZ R101, R101, R5.reuse ;  /* 0x0000000565657220 */ /* 0x080fe20000410000 */
[-C--:B------:R-:W-:Y:S01]  /*6f00*/  FMUL.FTZ R104, R104, R5.reuse ;  /* 0x0000000568687220 */ /* 0x080fe20000410000 */
[----:B------:R-:W-:Y:S01]  /*6f10*/  FMUL.FTZ R105, R105, R5 ;  /* 0x0000000569697220 */ /* 0x000fe20000410000 */
[C---:B------:R-:W-:Y:S01]  /*6f20*/  FADD.FTZ R3, R211.reuse, R2 ;  /* 0x00000002d3037221 */ /* 0x040fe20000010000 */
[----:B------:R-:W-:Y:S01]  /*6f30*/  F2FP.SATFINITE.E4M3.F32.PACK_AB_MERGE_C R211, R211, R156, RZ ;  /* 0x0000009cd3d3723e */ /* 0x000fe200048070ff */
[----:B------:R-:W2:Y:S01]  /*6f40*/  MUFU.EX2 R161, R161 ;  /* 0x000000a100a17308 */ /* 0x000ea20000000800 */
[----:B---3--:R-:W-:-:S01]  /*6f50*/  FADD.FTZ R153, R210, R153 ;  /* 0x00000099d2997221 */ /* 0x008fc20000010000 */
[----:B------:R-:W-:Y:S01]  /*6f60*/  FADD.FTZ R2, R162, R3 ;  /* 0x00000003a2027221 */ /* 0x000fe20000010000 */
[----:B------:R-:W-:Y:S01]  /*6f70*/  F2FP.SATFINITE.E4M3.F32.PACK_AB_MERGE_C R157, R210, R157, RZ ;  /* 0x0000009dd29d723e */ /* 0x000fe200048070ff */
[-C--:B------:R-:W-:Y:S01]  /*6f80*/  FMUL.FTZ R108, R108, R5.reuse ;  /* 0x000000056c6c7220 */ /* 0x080fe20000410000 */
[----:B------:R-:W-:Y:S01]  /*6f90*/  FMUL.FTZ R109, R109, R5 ;  /* 0x000000056d6d7220 */ /* 0x000fe20000410000 */
[----:B------:R-:W-:Y:S01]  /*6fa0*/  FADD.FTZ R3, R163, R2 ;  /* 0x00000002a3037221 */ /* 0x000fe20000010000 */
[----:B------:R-:W-:Y:S01]  /*6fb0*/  F2FP.SATFINITE.E4M3.F32.PACK_AB_MERGE_C R156, R20, R15, R157 ;  /* 0x0000000f149c723e */ /* 0x000fe2000480709d */
[----:B------:R-:W3:Y:S01]  /*6fc0*/  MUFU.EX2 R176, R176 ;  /* 0x000000b000b07308 */ /* 0x000ee20000000800 */
[----:B-1----:R-:W-:-:S01]  /*6fd0*/  FADD.FTZ R152, R158, R153 ;  /* 0x000000999e987221 */ /* 0x002fc20000010000 */
[----:B------:R-:W-:Y:S01]  /*6fe0*/  FADD.FTZ R2, R166, R3 ;  /* 0x00000003a6027221 */ /* 0x000fe20000010000 */
[C---:B------:R-:W-:Y:S01]  /*6ff0*/  F2FP.SATFINITE.E4M3.F32.PACK_AB_MERGE_C R166, R213.reuse, R166, RZ ;  /* 0x000000a6d5a6723e */ /* 0x040fe200048070ff */
[----:B------:R-:W-:Y:S01]  /*7000*/  FMUL.FTZ R112, R112, R5 ;  /* 0x0000000570707220 */ /* 0x000fe20000410000 */
[----:B------:R-:W-:Y:S01]  /*7010*/  F2FP.SATFINITE.E4M3.F32.PACK_AB_MERGE_C R157, R160, R159, R211 ;  /* 0x0000009fa09d723e */ /* 0x000fe200048070d3 */
[----:B------:R-:W-:Y:S01]  /*7020*/  FADD.FTZ R3, R213, R2 ;  /* 0x00000002d5037221 */ /* 0x000fe20000010000 */
[----:B------:R-:W-:Y:S01]  /*7030*/  F2FP.SATFINITE.E4M3.F32.PACK_AB_MERGE_C R159, R163, R162, R166 ;  /* 0x000000a2a39f723e */ /* 0x000fe200048070a6 */
        /* <DEDUP_REMOVED lines=17> */
[C---:B-1----:R-:W-:Y:S01]  /*7150*/  F2FP.SATFINITE.E4M3.F32.PACK_AB_MERGE_C R176, R177.reuse, R176, RZ ;  /* 0x000000b0b1b0723e */ /* 0x042fe200048070ff */
[----:B------:R-:W-:Y:S01]  /*7160*/  FADD.FTZ R177, R177, R152 ;  /* 0x00000098b1b17221 */ /* 0x000fe20000010000 */
[----:B------:R-:W-:-:S01]  /*7170*/  FADD.FTZ R152, R164, R3 ;  /* 0x00000003a4987221 */ /* 0x000fc20000010000 */
[-C--:B------:R-:W-:Y:S01]  /*7180*/  FMUL.FTZ R137, R137, R5.reuse ;  /* 0x0000000589897220 */ /* 0x080fe20000410000 */
[----:B------:R-:W-:Y:S01]  /*7190*/  F2FP.SATFINITE.E4M3.F32.PACK_AB_MERGE_C R158, R161, R158, R176 ;  /* 0x0000009ea19e723e */ /* 0x000fe200048070b0 */
[----:B------:R-:W-:Y:S01]  /*71a0*/  FMUL.FTZ R140, R140, R5 ;  /* 0x000000058c8c7220 */ /* 0x000fe20000410000 */
[----:B------:R-:W-:-:S01]  /*71b0*/  FADD.FTZ R153, R165, R152 ;  /* 0x00000098a5997221 */ /* 0x000fc20000010000 */
[----:B------:R-:W1:Y:S01]  /*71c0*/  MUFU.EX2 R186, R186 ;  /* 0x000000ba00ba7308 */ /* 0x000e620000000800 */
[----:B--2---:R-:W-:-:S01]  /*71d0*/  FADD.FTZ R2, R180, R177 ;  /* 0x000000b1b4027221 */ /* 0x004fc20000010000 */
[----:B------:R-:W-:Y:S01]  /*71e0*/  FMUL.FTZ R141, R141, R5 ;  /* 0x000000058d8d7220 */ /* 0x000fe20000410000 */
[----:B------:R-:W-:-:S01]  /*71f0*/  FADD.FTZ R152, R208, R153 ;  /* 0x00000099d0987221 */ /* 0x000fc20000010000 */
[----:B------:R-:W-:Y:S01]  /*7200*/  F2FP.SATFINITE.E4M3.F32.PACK_AB_MERGE_C R208, R215, R208, RZ ;  /* 0x000000d0d7d0723e */ /* 0x000fe200048070ff */
[-C--:B------:R-:W-:Y:S01]  /*7210*/  FMUL.FTZ R144, R144, R5.reuse ;  /* 0x0000000590907220 */ /* 0x080fe20000410000 */
[----:B------:R-:W-:Y:S01]  /*7220*/  FMUL.FTZ R145, R145, R5 ;  /* 0x0000000591917220 */ /* 0x000fe20000410000 */
[----:B------:R-:W-:-:S01]  /*7230*/  FADD.FTZ R152, R215, R152 ;  /* 0x00000098d7987221 */ /* 0x000fc20000010000 */
[----:B------:R-:W2:Y:S01]  /*7240*/  MUFU.EX2 R189, R189 ;  /* 0x000000bd00bd7308 */ /* 0x000ea20000000800 */
[----:B---3--:R-:W-:-:S01]  /*7250*/  FADD.FTZ R3, R185, R2 ;  /* 0x00000002b9037221 */ /* 0x008fc20000010000 */
[----:B------:R-:W-:Y:S01]  /*7260*/  F2FP.SATFINITE.E4M3.F32.PACK_AB_MERGE_C R161, R165, R164, R208 ;  /* 0x000000a4a5a1723e */ /* 0x000fe200048070d0 */
[----:B------:R-:W-:-:S01]  /*7270*/  FADD.FTZ R153, R167, R152 ;  /* 0x00000098a7997221 */ /* 0x000fc20000010000 */
[-C--:B------:R-:W-:Y:S01]  /*7280*/  FMUL.FTZ R148, R148, R5.reuse ;  /* 0x0000000594947220 */ /* 0x080fe20000410000 */
[----:B------:R-:W-:Y:S01]  /*7290*/  FMUL.FTZ R149, R149, R5 ;  /* 0x0000000595957220 */ /* 0x000fe20000410000 */
[-C--:B------:R-:W-:Y:S01]  /*72a0*/  FMUL.FTZ R35, R35, R6.reuse ;  /* 0x0000000623237220 */ /* 0x080fe20000410000 */
[----:B------:R-:W-:Y:S01]  /*72b0*/  FMUL.FTZ R38, R38, R6 ;  /* 0x0000000626267220 */ /* 0x000fe20000410000 */
[----:B------:R-:W3:Y:S01]  /*72c0*/  MUFU.EX2 R199, R199 ;  /* 0x000000c700c77308 */ /* 0x000ee20000000800 */
        /* <DEDUP_REMOVED lines=13> */
[----:B------:R-:W-:Y:S01]  /*73a0*/  F2FP.SATFINITE.E4M3.F32.PACK_AB_MERGE_C R160, R185, R180, R186 ;  /* 0x000000b4b9a0723e */ /* 0x000fe200048070ba */
        /* <DEDUP_REMOVED lines=46> */
[-C--:B------:R-:W-:Y:S01]  /*7690*/  FMUL.FTZ R123, R123, R6.reuse ;  /* 0x000000067b7b7220 */ /* 0x080fe20000410000 */
[----:B------:R-:W-:Y:S01]  /*76a0*/  F2FP.SATFINITE.E4M3.F32.PACK_AB_MERGE_C R162, R8, R199, R196 ;  /* 0x000000c708a2723e */ /* 0x000fe200048070c4 */
[----:B------:R-:W-:Y:S01]  /*76b0*/  FMUL.FTZ R126, R126, R6 ;  /* 0x000000067e7e7220 */ /* 0x000fe20000410000 */
[----:B------:R-:W2:Y:S01]  /*76c0*/  MUFU.EX2 R169, R169 ;  /* 0x000000a900a97308 */ /* 0x000ea20000000800 */
        /* <DEDUP_REMOVED lines=21> */
[----:B---3--:R-:W-:-:S07]  /*7820*/  FADD.FTZ R3, R201, R2 ;  /* 0x00000002c9037221 */ /* 0x008fce0000010000 */
[----:B------:R-:W3:Y:S01]  /*7830*/  MUFU.EX2 R202, R202 ;  /* 0x000000ca00ca7308 */ /* 0x000ee20000000800 */
[----:B-1----:R-:W-:-:S07]  /*7840*/  FADD.FTZ R152, R172, R153 ;  /* 0x00000099ac987221 */ /* 0x002fce0000010000 */
[----:B------:R-:W1:Y:S01]  /*7850*/  MUFU.EX2 R188, R188 ;  /* 0x000000bc00bc7308 */ /* 0x000e620000000800 */
[----:B--2---:R-:W-:-:S07]  /*7860*/  FADD.FTZ R153, R173, R152 ;  /* 0x00000098ad997221 */ /* 0x004fce0000010000 */
[----:B------:R-:W2:Y:S01]  /*7870*/  MUFU.EX2 R203, R203 ;  /* 0x000000cb00cb7308 */ /* 0x000ea20000000800 */
[----:B---3--:R-:W-:-:S07]  /*7880*/  FADD.FTZ R2, R202, R3 ;  /* 0x00000003ca027221 */ /* 0x008fce0000010000 */
[----:B------:R-:W3:Y:S01]  /*7890*/  MUFU.EX2 R171, R171 ;  /* 0x000000ab00ab7308 */ /* 0x000ee20000000800 */
        /* <DEDUP_REMOVED lines=16> */
[----:B-1----:R-:W-:-:S07]  /*79a0*/  FADD.FTZ R175, R179, R152 ;  /* 0x00000098b3af7221 */ /* 0x002fce0000010000 */
[----:B------:R-:W1:Y:S01]  /*79b0*/  MUFU.EX2 R3, R190 ;  /* 0x000000be00037308 */ /* 0x000e620000000800 */
[----:B--2---:R-:W-:-:S01]  /*79c0*/  FADD.FTZ R152, R206, R153 ;  /* 0x00000099ce987221 */ /* 0x004fc20000010000 */
[----:B------:R-:W-:Y:S02]  /*79d0*/  F2FP.SATFINITE.E4M3.F32.PACK_AB_MERGE_C R153, R10, R209, R13 ;  /* 0x000000d10a99723e */ /* 0x000fe4000480700d */
[C---:B---3--:R-:W-:Y:S01]  /*79e0*/  F2FP.SATFINITE.E4M3.F32.PACK_AB_MERGE_C R179, R198.reuse, R179, RZ ;  /* 0x000000b3c6b3723e */ /* 0x048fe200048070ff */
[----:B------:R-:W-:-:S03]  /*79f0*/  FADD.FTZ R2, R198, R175 ;  /* 0x000000afc6027221 */ /* 0x000fc60000010000 */
[----:B------:R-:W-:Y:S02]  /*7a00*/  F2FP.SATFINITE.E4M3.F32.PACK_AB_MERGE_C R167, R174, R171, R179 ;  /* 0x000000abaea7723e */ /* 0x000fe400048070b3 */
[C---:B-1----:R-:W-:Y:S01]  /*7a10*/  F2FP.SATFINITE.E4M3.F32.PACK_AB_MERGE_C R206, R3.reuse, R206, RZ ;  /* 0x000000ce03ce723e */ /* 0x042fe200048070ff */
[----:B------:R-:W-:Y:S01]  /*7a20*/  FADD.FTZ R3, R3, R152 ;  /* 0x0000009803037221 */ /* 0x000fe20000010000 */
[----:B------:R-:W-:Y:S02]  /*7a30*/  F2FP.SATFINITE.E4M3.F32.PACK_AB_MERGE_C R152, R7, R192, R183 ;  /* 0x000000c00798723e */ /* 0x000fe400048070b7 */
[----:B------:R-:W-:Y:S01]  /*7a40*/  F2FP.SATFINITE.E4M3.F32.PACK_AB_MERGE_C R166, R205, R204, R206 ;  /* 0x000000cccda6723e */ /* 0x000fe200048070ce */
[----:B------:R-:W-:Y:S06]  /*7a50*/  @!P0 BRA `(.L_x_2416) ;  /* 0x0000000000048947 */ /* 0x000fec0003800000 */
[----:B------:R-:W-:Y:S01]  /*7a60*/  BPT.TRAP 0x1 ;  /* 0x000000040000795c */ /* 0x000fe20000300000 */
.L_x_2416:
[----:B------:R-:W-:-:S04]  /*7a70*/  IMAD.U32 R5, RZ, RZ, UR56 ;  /* 0x00000038ff057e24 */ /* 0x000fc8000f8e00ff */
[----:B------:R1:W2:Y:S01]  /*7a80*/  SYNCS.PHASECHK.TRANS64.TRYWAIT P1, [UR52+0x38850], R5 ;  /* 0x03885005ff0075a7 */ /* 0x0002a20008020174 */
[----:B------:R-:W-:Y:S05]  /*7a90*/  @!P0 BRA `(.L_x_2417) ;  /* 0x0000000000048947 */ /* 0x000fea0003800000 */
[----:B------:R-:W-:Y:S01]  /*7aa0*/  BPT.TRAP 0x1 ;  /* 0x000000040000795c */ /* 0x000fe20000300000 */
.L_x_2417:
[----:B-1----:R-:W-:Y:S01]  /*7ab0*/  VIADD R5, R227, 0x8 ;  /* 0x00000008e3057836 */ /* 0x002fe20000000000 */
[----:B--2---:R-:W-:Y:S06]  /*7ac0*/  @P1 BRA `(.L_x_2418) ;  /* 0x00000000000c1947 */ /* 0x004fec0003800000 */
[----:B------:R-:W-:-:S04]  /*7ad0*/  IMAD.U32 R6, RZ, RZ, UR56 ;  /* 0x00000038ff067e24 */ /* 0x000fc8000f8e00ff */
[----:B------:R-:W1:Y:S02]  /*7ae0*/  SYNCS.PHASECHK.TRANS64.TRYWAIT P1, [UR52+0x38850], R6 ;  /* 0x03885006ff0075a7 */ /* 0x000e640008020174 */
[----:B-1----:R-:W-:Y:S05]  /*7af0*/  @!P1 BRA `(.L_x_2419) ;  /* 0x000000c800889947 */ /* 0x002fea0003800000 */
.L_x_2418:
        /* <DEDUP_REMOVED lines=27> */
.L_x_2420:
[----:B------:R-:W-:Y:S01]  /*7cb0*/  UISETP.GT.AND UP0, UPT, UR55, UR54, UPT ;  /* 0x000000363700728c */ /* 0x000fe2000bf04270 */
[----:B------:R-:W-:Y:S01]  /*7cc0*/  IMAD.MOV.U32 R5, RZ, RZ, R9 ;  /* 0x000000ffff057224 */ /* 0x000fe200078e0009 */
[----:B------:R-:W-:Y:S01]  /*7cd0*/  UIADD3 UR52, UR52, 0x38860, URZ ;  /* 0x0003886034347890 */ /* 0x000fe2000fffe03f */
[----:B-1----:R-:W-:Y:S01]  /*7ce0*/  IMAD.MOV.U32 R6, RZ, RZ, R168 ;  /* 0x000000ffff067224 */ /* 0x002fe200078e00a8 */
[----:B------:R-:W-:Y:S02]  /*7cf0*/  UIADD3 UR55, UR55, -0x1, URZ ;  /* 0xffffffff37377890 */ /* 0x000fe4000fffe03f */
[----:B------:R-:W-:Y:S01]  /*7d00*/  PLOP3.LUT P1, PT, PT, PT, UP0, 0x80, 0x0 ;  /* 0x000000000000781c */ /* 0x000fe20003f2f008 */
[----:B------:R-:W-:-:S09]  /*7d10*/  UPRMT UR52, UR53, 0x654, UR52 ;  /* 0x0000065435347896 */ /* 0x000fd20008000034 */
[----:B------:R-:W-:Y:S03]  /*7d20*/  SYNCS.ARRIVE.TRANS64.RED.A1T0 RZ, [UR52], RZ ;  /* 0x000000ffffff79a7 */ /* 0x000fe60008100434 */
[----:B------:R-:W-:Y:S05]  /*7d30*/  @P1 BRA `(.L_x_2421) ;  /* 0xffffffc800fc1947 */ /* 0x000fea000383ffff */
.L_x_2410:
[----:B------:R-:W-:-:S13]  /*7d40*/  ISETP.LE.AND P1, PT, RZ, UR55, PT ;  /* 0x00000037ff007c0c */ /* 0x000fda000bf23270 */
[----:B------:R-:W-:Y:S05]  /*7d50*/  @!P1 BRA `(.L_x_2422) ;  /* 0x0000002800989947 */ /* 0x000fea0003800000 */
[----:B01----:R-:W-:Y:S01]  /*7d60*/  IMAD.MOV.U32 R6, RZ, RZ, R9 ;  /* 0x000000ffff067224 */ /* 0x003fe200078e0009 */
[----:B------:R-:W-:Y:S01]  /*7d70*/  ULDC UR45, c[0x0][0x988] ;  /* 0x00026200002d7ab9 */ /* 0x000fe20000000800 */
[----:B------:R-:W-:-:S07]  /*7d80*/  IMAD.MOV.U32 R7, RZ, RZ, R168 ;  /* 0x000000ffff077224 */ /* 0x000fce00078e00a8 */
.L_x_2433:
[----:B------:R-:W-:-:S04]  /*7d90*/  UIADD3 UR37, UR37, 0x1, URZ ;  /* 0x0000000125257890 */ /* 0x000fc8000fffe03f */
[----:B------:R-:W-:-:S04]  /*7da0*/  UISETP.NE.AND UP0, UPT, UR37, 0x2, UPT ;  /* 0x000000022500788c */ /* 0x000fc8000bf05270 */
[----:B------:R-:W-:Y:S02]  /*7db0*/  USEL UR6, URZ, 0x1, UP0 ;  /* 0x000000013f067887 */ /* 0x000fe40008000000 */
[----:B------:R-:W-:Y:S02]  /*7dc0*/  USEL UR37, UR37, URZ, UP0 ;  /* 0x0000003f25257287 */ /* 0x000fe40008000000 */
[----:B------:R-:W-:Y:S01]  /*7dd0*/  ULOP3.LUT UR36, UR36, UR6, URZ, 0x3c, !UPT ;  /* 0x0000000624247292 */ /* 0x000fe2000f8e3c3f */
[----:B01----:R-:W-:Y:S11]  /*7de0*/  @!P0 BRA `(.L_x_2423) ;  /* 0x0000000000048947 */ /* 0x003ff60003800000 */
[----:B------:R-:W-:Y:S01]  /*7df0*/  BPT.TRAP 0x1 ;  /* 0x000000040000795c */ /* 0x000fe20000300000 */
.L_x_2423:
[----:B------:R-:W0:Y:S01]  /*7e00*/  S2UR UR50, SR_CgaCtaId ;  /* 0x00000000003279c3 */ /* 0x000e220000008800 */
[----:B------:R-:W-:Y:S01]  /*7e10*/  UMOV UR6, 0x400 ;  /* 0x0000040000067882 */ /* 0x000fe20000000000 */
[----:B------:R-:W-:-:S05]  /*7e20*/  IMAD.U32 R5, RZ, RZ, UR36 ;  /* 0x00000024ff057e24 */ /* 0x000fca000f8e00ff */
[----:B------:R-:W-:Y:S01]  /*7e30*/  SHF.L.U32 R5, R5, 0x1f, RZ ;  /* 0x0000001f05057819 */ /* 0x000fe200000006ff */
[----:B0-----:R-:W-:-:S04]  /*7e40*/  ULEA UR6, UR50, UR6, 0x18 ;  /* 0x0000000632067291 */ /* 0x001fc8000f8ec03f */
[----:B------:R-:W-:-:S09]  /*7e50*/  ULEA UR46, UR37, UR6, 0x3 ;  /* 0x00000006252e7291 */ /* 0x000fd2000f8e183f */
[----:B------:R0:W1:Y:S01]  /*7e60*/  SYNCS.PHASECHK.TRANS64.TRYWAIT P1, [UR46+0x38830], R5 ;  /* 0x03883005ff0075a7 */ /* 0x000062000802016e */
[----:B------:R-:W-:Y:S05]  /*7e70*/  @!P0 BRA `(.L_x_2424) ;  /* 0x0000000000048947 */ /* 0x000fea0003800000 */
[----:B------:R-:W-:Y:S01]  /*7e80*/  BPT.TRAP 0x1 ;  /* 0x000000040000795c */ /* 0x000fe20000300000 */
.L_x_2424:
[----:B-1----:R-:W-:Y:S05]  /*7e90*/  @P1 BRA `(.L_x_2425) ;  /* 0x0000000000081947 */ /* 0x002fea0003800000 */
[----:B------:R-:W1:Y:S02]  /*7ea0*/  SYNCS.PHASECHK.TRANS64.TRYWAIT P1, [UR46+0x38830], R5 ;  /* 0x03883005ff0075a7 */ /* 0x000e64000802016e */
[----:B-1----:R-:W-:Y:S05]  /*7eb0*/  @!P1 BRA `(.L_x_2426) ;  /* 0x000000c400b49947 */ /* 0x002fea0003800000 */
.L_x_2425:
[----:B------:R-:W-:Y:S01]  /*7ec0*/  ULEA UR34, UR37, UR44, 0xb ;  /* 0x0000002c25227291 */ /* 0x000fe2000f8e583f */
[----:B------:R-:W-:Y:S01]  /*7ed0*/  WARPGROUP.ARRIVE ;  /* 0x00000000000079c5 */ /* 0x000fe20000000000 */
[----:B------:R-:W-:Y:S01]  /*7ee0*/  UMOV UR35, 0x40000040 ;  /* 0x4000004000237882 */ /* 0x000fe20000000000 */
[----:B------:R-:W-:Y:S01]  /*7ef0*/  UMOV UR7, 0x40000040 ;  /* 0x4000004000077882 */ /* 0x000fe20000000000 */
[----:B------:R-:W-:-:S03]  /*7f00*/  UIADD3 UR6, UR34, 0x2, URZ ;  /* 0x0000000222067890 */ /* 0x000fc6000fffe03f */
[----:B-1----:R-:W1:Y:S01]  /*7f10*/  S2R R4, SR_TID.X ;  /* 0x0000000000047919 */ /* 0x002e620000002100 */
        /* <DEDUP_REMOVED lines=40> */
.L_x_2427:
        /* <DEDUP_REMOVED lines=21> */
[----:B------:R-:W-:Y:S01]  /*82f0*/  FMUL.FTZ R162, R0, R172 ;  /* 0x000000ac00a27220 */ /* 0x000fe20000410000 */
[----:B------:R-:W4:Y:S01]  /*8300*/  MUFU.TANH R12, R12 ;  /* 0x0000000c000c7308 */ /* 0x000f220000002400 */
        /* <DEDUP_REMOVED lines=37> */
[----:B------:R-:W-:Y:S01]  /*8560*/  UMOV UR10, UR45 ;  /* 0x0000002d000a7c82 */ /* 0x000fe20008000000 */
[C---:B------:R-:W-:Y:S01]  /*8570*/  FMUL.FTZ R191, R0.reuse, R191 ;  /* 0x000000bf00bf7220 */ /* 0x040fe20000410000 */
        /* <DEDUP_REMOVED lines=10> */
[----:B------:R-:W-:-:S04]  /*8620*/  UIADD3 UR6, UR46, 0x38840, URZ ;  /* 0x000388402e067890 */ /* 0x000fc8000fffe03f */
[----:B------:R-:W-:Y:S02]  /*8630*/  UPRMT UR6, UR50, 0x654, UR6 ;  /* 0x0000065432067896 */ /* 0x000fe40008000006 */
[----:B------:R-:W2:Y:S01]  /*8640*/  MUFU.TANH R159, R159 ;  /* 0x0000009f009f7308 */ /* 0x000ea20000002400 */
[----:B---3--:R-:W-:-:S06]  /*8650*/  FMNMX.FTZ R185, R155, R168, !PT ;  /* 0x000000a89bb97209 */ /* 0x008fcc0007810000 */
[----:B------:R-:W-:Y:S01]  /*8660*/  SYNCS.ARRIVE.TRANS64.RED.A1T0 RZ, [UR6], RZ ;  /* 0x000000ffffff79a7 */ /* 0x000fe20008100406 */
[----:B------:R-:W3:Y:S01]  /*8670*/  MUFU.TANH R162, R162 ;  /* 0x000000a200a27308 */ /* 0x000ee20000002400 */
[----:B----4-:R-:W-:Y:S01]  /*8680*/  FMNMX.FTZ R168, R158, R185, !PT ;  /* 0x000000b99ea87209 */ /* 0x010fe20007810000 */
[----:B------:R-:W-:-:S06]  /*8690*/  FMUL.FTZ R185, R0, R197 ;  /* 0x000000c500b97220 */ /* 0x000fcc0000410000 */
[----:B------:R-:W4:Y:S01]  /*86a0*/  MUFU.TANH R164, R164 ;  /* 0x000000a400a47308 */ /* 0x000f220000002400 */
[----:B--2---:R-:W-:-:S07]  /*86b0*/  FMNMX.FTZ R187, R159, R168, !PT ;  /* 0x000000a89fbb7209 */ /* 0x004fce0007810000 */
[----:B------:R-:W2:Y:S01]  /*86c0*/  MUFU.TANH R166, R166 ;  /* 0x000000a600a67308 */ /* 0x000ea20000002400 */
[----:B---3--:R-:W-:-:S07]  /*86d0*/  FMNMX.FTZ R187, R162, R187, !PT ;  /* 0x000000bba2bb7209 */ /* 0x008fce0007810000 */
[----:B------:R-:W3:Y:S01]  /*86e0*/  MUFU.TANH R167, R167 ;  /* 0x000000a700a77308 */ /* 0x000ee20000002400 */
[----:B----4-:R-:W-:-:S07]  /*86f0*/  FMNMX.FTZ R187, R164, R187, !PT ;  /* 0x000000bba4bb7209 */ /* 0x010fce0007810000 */
[----:B------:R-:W4:Y:S01]  /*8700*/  MUFU.TANH R171, R171 ;  /* 0x000000ab00ab7308 */ /* 0x000f220000002400 */
[----:B--2---:R-:W-:Y:S01]  /*8710*/  FMNMX.FTZ R168, R166, R187, !PT ;  /* 0x000000bba6a87209 */ /* 0x004fe20007810000 */
[----:B------:R-:W-:-:S06]  /*8720*/  FMUL.FTZ R187, R0, R201 ;  /* 0x000000c900bb7220 */ /* 0x000fcc0000410000 */
        /* <DEDUP_REMOVED lines=39> */
[C---:B------:R-:W-:Y:S01]  /*89a0*/  FMUL.FTZ R197, R0.reuse, R198 ;  /* 0x000000c600c57220 */ /* 0x040fe20000410000 */
[C---:B------:R-:W-:Y:S01]  /*89b0*/  FMUL.FTZ R198, R0.reuse, R199 ;  /* 0x000000c700c67220 */ /* 0x040fe20000410000 */
[C---:B------:R-:W-:Y:S01]  /*89c0*/  FMUL.FTZ R199, R0.reuse, R202 ;  /* 0x000000ca00c77220 */ /* 0x040fe20000410000 */
[----:B------:R-:W-:Y:S01]  /*89d0*/  FMUL.FTZ R202, R0, R207 ;  /* 0x000000cf00ca7220 */ /* 0x000fe20000410000 */
[----:B------:R-:W3:Y:S01]  /*89e0*/  SHFL.BFLY PT, R201, R168, 0x2, 0x1f ;  /* 0x0c401f00a8c97f89 */ /* 0x000ee200000e0000 */
[----:B------:R-:W-:Y:S01]  /*89f0*/  IMAD.U32 R207, RZ, RZ, UR10 ;  /* 0x0000000affcf7e24 */ /* 0x000fe2000f8e00ff */
[----:B------:R-:W5:Y:S08]  /*8a00*/  MUFU.TANH R13, R13 ;  /* 0x0000000d000d7308 */ /* 0x000f700000002400 */
[----:B------:R-:W0:Y:S08]  /*8a10*/  MUFU.TANH R15, R15 ;  /* 0x0000000f000f7308 */ /* 0x000e300000002400 */
[----:B------:R-:W1:Y:S01]  /*8a20*/  MUFU.TANH R152, R152 ;  /* 0x0000009800987308 */ /* 0x000e620000002400 */
[----:B---3--:R-:W-:Y:S01]  /*8a30*/  FMNMX.FTZ R208, R168, R201, !PT ;  /* 0x000000c9a8d07209 */ /* 0x008fe20007810000 */
[----:B------:R-:W-:-:S06]  /*8a40*/  FMUL.FTZ R201, R0, R206 ;  /* 0x000000ce00c97220 */ /* 0x000fcc0000410000 */
[----:B------:R-:W3:Y:S01]  /*8a50*/  MUFU.TANH R153, R153 ;  /* 0x0000009900997308 */ /* 0x000ee20000002400 */
[----:B------:R-:W-:Y:S01]  /*8a60*/  FMUL.FTZ R206, R0, R215 ;  /* 0x000000d700ce7220 */ /* 0x000fe20000410000 */
[----:B------:R-:W4:Y:S06]  /*8a70*/  SHFL.BFLY PT, R209, R208, 0x1, 0x1f ;  /* 0x0c201f00d0d17f89 */ /* 0x000f2c00000e0000 */
[----:B------:R-:W3:Y:S08]  /*8a80*/  MUFU.TANH R156, R156 ;  /* 0x0000009c009c7308 */ /* 0x000ef00000002400 */
[----:B------:R-:W3:Y:S08]  /*8a90*/  MUFU.TANH R157, R157 ;  /* 0x0000009d009d7308 */ /* 0x000ef00000002400 */
[----:B------:R-:W3:Y:S01]  /*8aa0*/  MUFU.TANH R160, R160 ;  /* 0x000000a000a07308 */ /* 0x000ee20000002400 */
[----:B----4-:R-:W-:-:S05]  /*8ab0*/  FMNMX.FTZ R168, R208, R209, !PT ;  /* 0x000000d1d0a87209 */ /* 0x010fca0007810000 */
[C---:B------:R-:W-:Y:S02]  /*8ac0*/  FADD.FTZ R7, -R168.reuse, R7 ;  /* 0x00000007a8077221 */ /* 0x040fe40000010100 */
[----:B------:R-:W4:Y:S02]  /*8ad0*/  MUFU.TANH R161, R161 ;  /* 0x000000a100a17308 */ /* 0x000f240000002400 */
[----:B------:R-:W-:Y:S01]  /*8ae0*/  FMUL.FTZ R208, R7, UR10 ;  /* 0x0000000a07d07c20 */ /* 0x000fe20008410000 */
[----:B------:R-:W-:-:S04]  /*8af0*/  FFMA.FTZ R7, R168, R207, -8 ;  /* 0xc1000000a8077423 */ /* 0x000fc800000100cf */
[--C-:B------:R-:W-:Y:S01]  /*8b00*/  FFMA.FTZ R207, R8, UR10, -R7.reuse ;  /* 0x0000000a08cf7c23 */ /* 0x100fe20008010807 */
[----:B------:R-:W-:-:S01]  /*8b10*/  FFMA.FTZ R8, R9, UR10, -R7 ;  /* 0x0000000a09087c23 */ /* 0x000fc20008010807 */
[----:B------:R-:W-:Y:S01]  /*8b20*/  FMNMX.FTZ R9, R11, R6, !PT ;  /* 0x000000060b097209 */ /* 0x000fe20007810000 */
[----:B------:R-:W-:-:S01]  /*8b30*/  FFMA.FTZ R209, R12, UR10, -R7 ;  /* 0x0000000a0cd17c23 */ /* 0x000fc20008010807 */
[--C-:B------:R-:W-:Y:S01]  /*8b40*/  FFMA.FTZ R12, R20, UR10, -R7.reuse ;  /* 0x0000000a140c7c23 */ /* 0x100fe20008010807 */
[----:B------:R-:W4:Y:S01]  /*8b50*/  MUFU.TANH R163, R163 ;  /* 0x000000a300a37308 */ /* 0x000f220000002400 */
[----:B--2---:R-:W-:Y:S01]  /*8b60*/  FMNMX.FTZ R20, R10, R9, !PT ;  /* 0x000000090a147209 */ /* 0x004fe20007810000 */
[--C-:B------:R-:W-:Y:S01]  /*8b70*/  FFMA.FTZ R210, R162, UR10, -R7.reuse ;  /* 0x0000000aa2d27c23 */ /* 0x100fe20008010807 */
[----:B------:R-:W-:-:S01]  /*8b80*/  FFMA.FTZ R211, R164, UR10, -R7 ;  /* 0x0000000aa4d37c23 */ /* 0x000fc20008010807 */
[--C-:B------:R-:W-:Y:S01]  /*8b90*/  FFMA.FTZ R212, R171, UR10, -R7.reuse ;  /* 0x0000000aabd47c23 */ /* 0x100fe20008010807 */
[----:B-----5:R-:W-:Y:S01]  /*8ba0*/  FMNMX.FTZ R20, R13, R20, !PT ;  /* 0x000000140d147209 */ /* 0x020fe20007810000 */
[--C-:B------:R-:W-:Y:S01]  /*8bb0*/  FFMA.FTZ R171, R176, UR10, -R7.reuse ;  /* 0x0000000ab0ab7c23 */ /* 0x100fe20008010807 */
[----:B------:R-:W-:-:S01]  /*8bc0*/  FFMA.FTZ R175, R175, UR10, -R7 ;  /* 0x0000000aafaf7c23 */ /* 0x000fc20008010807 */
[----:B------:R-:W2:Y:S01]  /*8bd0*/  MUFU.TANH R165, R165 ;  /* 0x000000a500a57308 */ /* 0x000ea20000002400 */
[----:B0-----:R-:W-:Y:S01]  /*8be0*/  FMNMX.FTZ R9, R15, R20, !PT ;  /* 0x000000140f097209 */ /* 0x001fe20007810000 */
[--C-:B------:R-:W-:Y:S01]  /*8bf0*/  FFMA.FTZ R213, R173, UR10, -R7.reuse ;  /* 0x0000000aadd57c23 */ /* 0x100fe20008010807 */
[----:B------:R-:W-:-:S01]  /*8c00*/  FFMA.FTZ R173, R183, UR10, -R7 ;  /* 0x0000000ab7ad7c23 */ /* 0x000fc20008010807 */
[--C-:B------:R-:W-:Y:S01]  /*8c10*/  FFMA.FTZ R214, R179, UR10, -R7.reuse ;  /* 0x0000000ab3d67c23 */ /* 0x100fe20008010807 */
[----:B-1----:R-:W-:Y:S01]  /*8c20*/  FMNMX.FTZ R20, R152, R9, !PT ;  /* 0x0000000998147209 */ /* 0x002fe20007810000 */
[--C-:B------:R-:W-:Y:S01]  /*8c30*/  FFMA.FTZ R183, R185, UR10, -R7.reuse ;  /* 0x0000000ab9b77c23 */ /* 0x100fe20008010807 */
[----:B------:R-:W-:-:S01]  /*8c40*/  FFMA.FTZ R14, R14, UR10, -R7 ;  /* 0x0000000a0e0e7c23 */ /* 0x000fc20008010807 */
[----:B------:R-:W0:Y:S01]  /*8c50*/  MUFU.TANH R169, R169 ;  /* 0x000000a900a97308 */ /* 0x000e220000002400 */
[----:B---3--:R-:W-:Y:S01]  /*8c60*/  FMNMX.FTZ R9, R153, R20, !PT ;  /* 0x0000001499097209 */ /* 0x008fe20007810000 */
[--C-:B------:R-:W-:Y:S01]  /*8c70*/  FFMA.FTZ R20, R158, UR10, -R7.reuse ;  /* 0x0000000a9e147c23 */ /* 0x100fe20008010807 */
[----:B------:R-:W-:-:S01]  /*8c80*/  FFMA.FTZ R21, R21, UR10, -R7 ;  /* 0x0000000a15157c23 */ /* 0x000fc20008010807 */
[--C-:B------:R-:W-:Y:S01]  /*8c90*/  FFMA.FTZ R154, R154, UR10, -R7.reuse ;  /* 0x0000000a9a9a7c23 */ /* 0x100fe20008010807 */
[----:B------:R-:W-:Y:S01]  /*8ca0*/  FMNMX.FTZ R158, R156, R9, !PT ;  /* 0x000000099c9e7209 */ /* 0x000fe20007810000 */
[--C-:B------:R-:W-:Y:S01]  /*8cb0*/  FFMA.FTZ R155, R155, UR10, -R7.reuse ;  /* 0x0000000a9b9b7c23 */ /* 0x100fe20008010807 */
[----:B------:R-:W-:-:S01]  /*8cc0*/  FFMA.FTZ R159, R159, UR10, -R7 ;  /* 0x0000000a9f9f7c23 */ /* 0x000fc20008010807 */
[----:B------:R-:W1:Y:S01]  /*8cd0*/  MUFU.TANH R170, R170 ;  /* 0x000000aa00aa7308 */ /* 0x000e620000002400 */
[----:B------:R-:W-:Y:S01]  /*8ce0*/  FMNMX.FTZ R9, R157, R158, !PT ;  /* 0x0000009e9d097209 */ /* 0x000fe20007810000 */
[--C-:B------:R-:W-:Y:S01]  /*8cf0*/  FFMA.FTZ R167, R167, UR10, -R7.reuse ;  /* 0x0000000aa7a77c23 */ /* 0x100fe20008010807 */
[----:B------:R-:W-:-:S01]  /*8d00*/  FFMA.FTZ R181, R181, UR10, -R7 ;  /* 0x0000000ab5b57c23 */ /* 0x000fc20008010807 */
[--C-:B------:R-:W-:Y:S01]  /*8d10*/  FFMA.FTZ R185, R189, UR10, -R7.reuse ;  /* 0x0000000abdb97c23 */ /* 0x100fe20008010807 */
[----:B------:R-:W-:Y:S01]  /*8d20*/  FMNMX.FTZ R158, R160, R9, !PT ;  /* 0x00000009a09e7209 */ /* 0x000fe20007810000 */
[--C-:B------:R-:W-:Y:S01]  /*8d30*/  FFMA.FTZ R179, R192, UR10, -R7.reuse ;  /* 0x0000000ac0b37c23 */ /* 0x100fe20008010807 */
[----:B------:R-:W-:-:S01]  /*8d40*/  FFMA.FTZ R196, R196, UR10, -R7 ;  /* 0x0000000ac4c47c23 */ /* 0x000fc20008010807 */
[----:B------:R-:W3:Y:S01]  /*8d50*/  MUFU.TANH R172, R172 ;  /* 0x000000ac00ac7308 */ /* 0x000ee20000002400 */
[----:B----4-:R-:W-:-:S04]  /*8d60*/  FMNMX.FTZ R158, R161, R158, !PT ;  /* 0x0000009ea19e7209 */ /* 0x010fc80007810000 */
[----:B------:R-:W-:-:S03]  /*8d70*/  FMNMX.FTZ R158, R163, R158, !PT ;  /* 0x0000009ea39e7209 */ /* 0x000fc60007810000 */
[----:B------:R-:W4:Y:S01]  /*8d80*/  MUFU.TANH R174, R174 ;  /* 0x000000ae00ae7308 */ /* 0x000f220000002400 */
[----:B--2---:R-:W-:-:S04]  /*8d90*/  FMNMX.FTZ R158, R165, R158, !PT ;  /* 0x0000009ea59e7209 */ /* 0x004fc80007810000 */
[----:B0-----:R-:W-:Y:S01]  /*8da0*/  FMNMX.FTZ R9, R169, R158, !PT ;  /* 0x0000009ea9097209 */ /* 0x001fe20007810000 */
[----:B------:R-:W-:-:S01]  /*8db0*/  FFMA.FTZ R158, R166, UR10, -R7 ;  /* 0x0000000aa69e7c23 */ /* 0x000fc20008010807 */
[--C-:B------:R-:W-:Y:S01]  /*8dc0*/  FFMA.FTZ R166, R186, UR10, -R7.reuse ;  /* 0x0000000abaa67c23 */ /* 0x100fe20008010807 */
[----:B------:R-:W0:Y:S01]  /*8dd0*/  MUFU.TANH R177, R177 ;  /* 0x000000b100b17308 */ /* 0x000e220000002400 */
[----:B-1----:R-:W-:Y:S01]  /*8de0*/  FMNMX.FTZ R9, R170, R9, !PT ;  /* 0x00000009aa097209 */ /* 0x002fe20007810000 */
[----:B------:R-:W-:-:S03]  /*8df0*/  FFMA.FTZ R186, R193, UR10, -R7 ;  /* 0x0000000ac1ba7c23 */ /* 0x000fc60008010807 */
[----:B---3--:R-:W-:-:S03]  /*8e00*/  FMNMX.FTZ R9, R172, R9, !PT ;  /* 0x00000009ac097209 */ /* 0x008fc60007810000 */
[----:B------:R-:W1:Y:S01]  /*8e10*/  MUFU.TANH R178, R178 ;  /* 0x000000b200b27308 */ /* 0x000e620000002400 */
[----:B----4-:R-:W-:-:S07]  /*8e20*/  FMNMX.FTZ R162, R174, R9, !PT ;  /* 0x00000009aea27209 */ /* 0x010fce0007810000 */
        /* <DEDUP_REMOVED lines=28> */
[----:B------:R1:W-:Y:S01]  /*8ff0*/  MUFU.EX2 R162, R175 ;  /* 0x000000af00a27308 */ /* 0x0003e20000000800 */
[----:B--2---:R-:W-:-:S07]  /*9000*/  FMNMX.FTZ R9, R205, R164, !PT ;  /* 0x000000a4cd097209 */ /* 0x004fce0007810000 */
[----:B------:R-:W2:Y:S01]  /*9010*/  MUFU.EX2 R208, R208 ;  /* 0x000000d000d07308 */ /* 0x000ea20000000800 */
[----:B0-----:R-:W-:Y:S01]  /*9020*/  FMNMX.FTZ R9, R206, R9, !PT ;  /* 0x00000009ce097209 */ /* 0x001fe20007810000 */
[--C-:B-1----:R-:W-:Y:S01]  /*9030*/  FFMA.FTZ R175, R182, UR10, -R7.reuse ;  /* 0x0000000ab6af7c23 */ /* 0x102fe20008010807 */
[----:B------:R-:W-:-:S01]  /*9040*/  FFMA.FTZ R182, R184, UR10, -R7 ;  /* 0x0000000ab8b67c23 */ /* 0x000fc20008010807 */
[--C-:B------:R-:W-:Y:S02]  /*9050*/  FFMA.FTZ R184, R188, UR10, -R7.reuse ;  /* 0x0000000abcb87c23 */ /* 0x100fe40008010807 */
[----:B------:R-:W0:Y:S02]  /*9060*/  SHFL.BFLY PT, R176, R9, 0x2, 0x1f ;  /* 0x0c401f0009b07f89 */ /* 0x000e2400000e0000 */
[----:B------:R1:W-:Y:S08]  /*9070*/  MUFU.EX2 R164, R175 ;  /* 0x000000af00a47308 */ /* 0x0003f00000000800 */
[----:B------:R-:W3:Y:S01]  /*9080*/  MUFU.EX2 R207, R207 ;  /* 0x000000cf00cf7308 */ /* 0x000ee20000000800 */
[----:B-1----:R-:W-:-:S01]  /*9090*/  FFMA.FTZ R175, R187, UR10, -R7 ;  /* 0x0000000abbaf7c23 */ /* 0x002fc20008010807 */
[-C--:B--2---:R-:W-:Y:S01]  /*90a0*/  FMUL.FTZ R24, R24, R208.reuse ;  /* 0x000000d018187220 */ /* 0x084fe20000410000 */
        /* <DEDUP_REMOVED lines=10> */
[----:B------:R-:W-:Y:S01]  /*9150*/  FMUL.FTZ R44, R44, R208 ;  /* 0x000000d02c2c7220 */ /* 0x000fe20000410000 */
[----:B0-----:R-:W-:Y:S01]  /*9160*/  FMNMX.FTZ R187, R9, R176, !PT ;  /* 0x000000b009bb7209 */ /* 0x001fe20007810000 */
[----:B------:R-:W-:-:S01]  /*9170*/  FFMA.FTZ R176, R190, UR10, -R7 ;  /* 0x0000000abeb07c23 */ /* 0x000fc20008010807 */
[----:B------:R-:W0:Y:S01]  /*9180*/  MUFU.EX2 R209, R209 ;  /* 0x000000d100d17308 */ /* 0x000e220000000800 */
[----:B---3--:R-:W-:-:S01]  /*9190*/  FFMA.FTZ R3, R208, R3, R207 ;  /* 0x00000003d0037223 */ /* 0x008fc200000100cf */
[-C--:B------:R-:W-:Y:S01]  /*91a0*/  FMUL.FTZ R45, R45, R208.reuse ;  /* 0x000000d02d2d7220 */ /* 0x080fe20000410000 */
[----:B------:R-:W2:Y:S01]  /*91b0*/  SHFL.BFLY PT, R188, R187, 0x1, 0x1f ;  /* 0x0c201f00bbbc7f89 */ /* 0x000ea200000e0000 */
        /* <DEDUP_REMOVED lines=23> */
[----:B--2---:R-:W-:Y:S01]  /*9330*/  FMNMX.FTZ R9, R187, R188, !PT ;  /* 0x000000bcbb097209 */ /* 0x004fe20007810000 */
[----:B------:R-:W-:-:S02]  /*9340*/  IMAD.U32 R188, RZ, RZ, UR10 ;  /* 0x0000000affbc7e24 */ /* 0x000fc4000f8e00ff */
[-C--:B------:R-:W-:Y:S01]  /*9350*/  FMUL.FTZ R88, R88, R208.reuse ;  /* 0x000000d058587220 */ /* 0x080fe20000410000 */
[-C--:B------:R-:W-:Y:S01]  /*9360*/  FMUL.FTZ R89, R89, R208.reuse ;  /* 0x000000d059597220 */ /* 0x080fe20000410000 */
[----:B------:R-:W-:Y:S01]  /*9370*/  FMUL.FTZ R92, R92, R208 ;  /* 0x000000d05c5c7220 */ /* 0x000fe20000410000 */
[C---:B------:R-:W-:Y:S01]  /*9380*/  FADD.FTZ R6, -R9.reuse, R6 ;  /* 0x0000000609067221 */ /* 0x040fe20000010100 */
[----:B------:R-:W-:-:S01]  /*9390*/  FFMA.FTZ R188, R9, R188, -8 ;  /* 0xc100000009bc7423 */ /* 0x000fc200000100bc */
        /* <DEDUP_REMOVED lines=17> */
[----:B-1----:R-:W-:-:S01]  /*94b0*/  FADD.FTZ R174, R8, R3 ;  /* 0x0000000308ae7221 */ /* 0x002fc20000010000 */
[--C-:B------:R-:W-:Y:S01]  /*94c0*/  FFMA.FTZ R152, R156, UR10, -R188.reuse ;  /* 0x0000000a9c987c23 */ /* 0x100fe200080108bc */
[----:B------:R-:W-:-:S01]  /*94d0*/  FFMA.FTZ R156, R163, UR10, -R188 ;  /* 0x0000000aa39c7c23 */ /* 0x000fc200080108bc */
[----:B------:R-:W-:Y:S01]  /*94e0*/  FFMA.FTZ R163, R165, UR10, -R188 ;  /* 0x0000000aa5a37c23 */ /* 0x000fe200080108bc */
[----:B0-----:R-:W-:-:S01]  /*94f0*/  FADD.FTZ R3, R209, R174 ;  /* 0x000000aed1037221 */ /* 0x001fc20000010000 */
[----:B------:R-:W-:Y:S01]  /*9500*/  FFMA.FTZ R165, R177, UR10, -R188 ;  /* 0x0000000ab1a57c23 */ /* 0x000fe200080108bc */
[C---:B---3--:R-:W-:Y:S01]  /*9510*/  F2FP.SATFINITE.E4M3.F32.PACK_AB_MERGE_C R209, R14.reuse, R209, RZ ;  /* 0x000000d10ed1723e */ /* 0x048fe200048070ff */
[----:B------:R-:W0:Y:S01]  /*9520*/  MUFU.EX2 R11, R11 ;  /* 0x0000000b000b7308 */ /* 0x000e220000000800 */
[----:B------:R-:W-:-:S01]  /*9530*/  FADD.FTZ R177, R14, R3 ;  /* 0x000000030eb17221 */ /* 0x000fc20000010000 */
[--C-:B------:R-:W-:Y:S01]  /*9540*/  FFMA.FTZ R170, R170, UR10, -R188.reuse ;  /* 0x0000000aaaaa7c23 */ /* 0x100fe200080108bc */
[----:B------:R-:W-:-:S01]  /*9550*/  FFMA.FTZ R178, R178, UR10, -R188 ;  /* 0x0000000ab2b27c23 */ /* 0x000fc200080108bc */
[--C-:B------:R-:W-:Y:S01]  /*9560*/  FFMA.FTZ R180, R180, UR10, -R188.reuse ;  /* 0x0000000ab4b47c23 */ /* 0x100fe200080108bc */
[----:B------:R-:W-:-:S01]  /*9570*/  FFMA.FTZ R191, R191, UR10, -R188 ;  /* 0x0000000abfbf7c23 */ /* 0x000fc200080108bc */
[--C-:B------:R-:W-:Y:S01]  /*9580*/  FFMA.FTZ R194, R194, UR10, -R188.reuse ;  /* 0x0000000ac2c27c23 */ /* 0x100fe200080108bc */
[----:B------:R-:W-:-:S01]  /*9590*/  FFMA.FTZ R195, R195, UR10, -R188 ;  /* 0x0000000ac3c37c23 */ /* 0x000fc200080108bc */
[----:B------:R-:W1:Y:S01]  /*95a0*/  MUFU.EX2 R13, R13 ;  /* 0x0000000d000d7308 */ /* 0x000e620000000800 */
[----:B--2---:R-:W-:-:S01]  /*95b0*/  FFMA.FTZ R2, R7, R2, R6 ;  /* 0x0000000207027223 */ /* 0x004fc20000010006 */
[--C-:B------:R-:W-:Y:S01]  /*95c0*/  FFMA.FTZ R197, R197, UR10, -R188.reuse ;  /* 0x0000000ac5c57c23 */ /* 0x100fe200080108bc */
        /* <DEDUP_REMOVED lines=11> */
[-C--:B------:R-:W-:Y:S01]  /*9680*/  FMUL.FTZ R96, R96, R208.reuse ;  /* 0x000000d060607220 */ /* 0x080fe20000410000 */
[----:B------:R-:W-:Y:S01]  /*9690*/  FMUL.FTZ R97, R97, R208 ;  /* 0x000000d061617220 */ /* 0x000fe20000410000 */
        /* <DEDUP_REMOVED lines=11> */
[----:B------:R-:W-:Y:S01]  /*9750*/  F2FP.SATFINITE.E4M3.F32.PACK_AB_MERGE_C R13, R190, R13, RZ ;  /* 0x0000000dbe0d723e */ /* 0x000fe200048070ff */
        /* <DEDUP_REMOVED lines=30> */
[----:B------:R-:W-:Y:S01]  /*9940*/  FMUL.FTZ R149, R149, R208 ;  /* 0x000000d095957220 */ /* 0x000fe20000410000 */
        /* <DEDUP_REMOVED lines=73> */
[----:B------:R-:W-:Y:S01]  /*9de0*/  F2FP.SATFINITE.E4M3.F32.PACK_AB_MERGE_C R156, R159, R20, R210 ;  /* 0x000000149f9c723e */ /* 0x000fe200048070d2 */
[----:B------:R-:W-:Y:S01]  /*9df0*/  FMUL.FTZ R130, R130, R7 ;  /* 0x0000000782827220 */ /* 0x000fe20000410000 */
        /* <DEDUP_REMOVED lines=114> */
.L_x_2428:
[----:B------:R0:W1:Y:S01]  /*a520*/  SYNCS.PHASECHK.TRANS64.TRYWAIT P1, [UR46+0x38850], R5 ;  /* 0x03885005ff0075a7 */ /* 0x000062000802016e */
[----:B------:R-:W-:Y:S05]  /*a530*/  @!P0 BRA `(.L_x_2429) ;  /* 0x0000000000048947 */ /* 0x000fea0003800000 */
[----:B------:R-:W-:Y:S01]  /*a540*/  BPT.TRAP 0x1 ;  /* 0x000000040000795c */ /* 0x000fe20000300000 */
.L_x_2429:
[----:B------:R-:W-:Y:S01]  /*a550*/  VIADD R6, R227, 0x8 ;  /* 0x00000008e3067836 */ /* 0x000fe20000000000 */
[----:B-1----:R-:W-:Y:S06]  /*a560*/  @P1 BRA `(.L_x_2430) ;  /* 0x0000000000081947 */ /* 0x002fec0003800000 */
[----:B------:R-:W1:Y:S02]  /*a570*/  SYNCS.PHASECHK.TRANS64.TRYWAIT P1, [UR46+0x38850], R5 ;  /* 0x03885005ff0075a7 */ /* 0x000e64000802016e */
[----:B-1----:R-:W-:Y:S05]  /*a580*/  @!P1 BRA `(.L_x_2431) ;  /* 0x000000a000189947 */ /* 0x002fea0003800000 */
.L_x_2430:
        /* <DEDUP_REMOVED lines=27> */
.L_x_2432:
[----:B------:R-:W-:Y:S01]  /*a740*/  UIADD3 UR46, UR46, 0x38860, URZ ;  /* 0x000388602e2e7890 */ /* 0x000fe2000fffe03f */
[----:B------:R-:W-:Y:S01]  /*a750*/  ISETP.LT.AND P1, PT, RZ, UR55, PT ;  /* 0x00000037ff007c0c */ /* 0x000fe2000bf21270 */
[----:B------:R-:W-:Y:S01]  /*a760*/  UIADD3 UR55, UR55, -0x1, URZ ;  /* 0xffffffff37377890 */ /* 0x000fe2000fffe03f */
[----:B------:R-:W-:Y:S01]  /*a770*/  IMAD.MOV.U32 R6, RZ, RZ, R9 ;  /* 0x000000ffff067224 */ /* 0x000fe200078e0009 */
[----:B------:R-:W-:Y:S01]  /*a780*/  UPRMT UR46, UR50, 0x654, UR46 ;  /* 0x00000654322e7896 */ /* 0x000fe2000800002e */
[----:B------:R-:W-:-:S08]  /*a790*/  IMAD.MOV.U32 R7, RZ, RZ, R168 ;  /* 0x000000ffff077224 */ /* 0x000fd000078e00a8 */
[----:B------:R-:W-:Y:S01]  /*a7a0*/  SYNCS.ARRIVE.TRANS64.RED.A1T0 RZ, [UR46], RZ ;  /* 0x000000ffffff79a7 */ /* 0x000fe2000810042e */
[----:B------:R-:W-:Y:S05]  /*a7b0*/  @P1 BRA `(.L_x_2433) ;  /* 0xffffffd400741947 */ /* 0x000fea000383ffff */
.L_x_2422:
[----:B------:R-:W-:Y:S01]  /*a7c0*/  ULDC.64 UR8, c[0x0][0x9a0] ;  /* 0x0002680000087ab9 */ /* 0x000fe20000000a00 */
[----:B01----:R-:W-:Y:S01]  /*a7d0*/  IMAD.MOV.U32 R5, RZ, RZ, 0x3f800000 ;  /* 0x3f800000ff057424 */ /* 0x003fe200078e00ff */
        /* <DEDUP_REMOVED lines=22> */
[----:B0-----:R-:W-:Y:S01]  /*a940*/  IMAD.MOV.U32 R4, RZ, RZ, RZ ;  /* 0x000000ffff047224 */ /* 0x001fe200078e00ff */
[----:B------:R-:W-:Y:S02]  /*a950*/  UIADD3 UR37, UR37, 0x1, URZ ;  /* 0x0000000125257890 */ /* 0x000fe4000fffe03f */
[----:B------:R-:W0:Y:S01]  /*a960*/  SHFL.BFLY PT, R0, R3, 0x2, 0x1f ;  /* 0x0c401f0003007f89 */ /* 0x000e2200000e0000 */
[----:B------:R-:W-:Y:S02]  /*a970*/  UIADD3 UR42, UR42, 0x1, URZ ;  /* 0x000000012a2a7890 */ /* 0x000fe4000fffe03f */
[----:B------:R-:W-:Y:S01]  /*a980*/  UISETP.NE.AND UP0, UPT, UR37, 0x2, UPT ;  /* 0x000000022500788c */ /* 0x000fe2000bf05270 */
[----:B------:R-:W3:Y:S03]  /*a990*/  SHFL.BFLY PT, R13, R2, 0x2, 0x1f ;  /* 0x0c401f00020d7f89 */ /* 0x000ee600000e0000 */
[----:B------:R-:W-:-:S02]  /*a9a0*/  USEL UR4, URZ, 0x1, UP0 ;  /* 0x000000013f047887 */ /* 0x000fc40008000000 */
[----:B------:R-:W-:Y:S02]  /*a9b0*/  USEL UR37, UR37, URZ, UP0 ;  /* 0x0000003f25257287 */ /* 0x000fe40008000000 */
[----:B------:R-:W-:Y:S01]  /*a9c0*/  ULOP3.LUT UR36, UR36, UR4, URZ, 0x3c, !UPT ;  /* 0x0000000424247292 */ /* 0x000fe2000f8e3c3f */
[----:B0-----:R-:W-:Y:S01]  /*a9d0*/  FADD.FTZ R0, R0, R3 ;  /* 0x0000000300007221 */ /* 0x001fe20000010000 */
[----:B------:R-:W-:Y:S02]  /*a9e0*/  IMAD.U32 R3, RZ, RZ, UR10 ;  /* 0x0000000aff037e24 */ /* 0x000fe4000f8e00ff */
[----:B---3--:R-:W-:Y:S02]  /*a9f0*/  FADD.FTZ R13, R13, R2 ;  /* 0x000000020d0d7221 */ /* 0x008fe40000010000 */
[----:B------:R-:W0:Y:S01]  /*aa00*/  SHFL.BFLY PT, R11, R0, 0x1, 0x1f ;  /* 0x0c201f00000b7f89 */ /* 0x000e2200000e0000 */
[----:B------:R-:W-:-:S03]  /*aa10*/  IMAD.MOV.U32 R2, RZ, RZ, -0x800000 ;  /* 0xff800000ff027424 */ /* 0x000fc600078e00ff */
[----:B------:R-:W3:Y:S01]  /*aa20*/  SHFL.BFLY PT, R8, R13, 0x1, 0x1f ;  /* 0x0c201f000d087f89 */ /* 0x000ee200000e0000 */
[----:B0-----:R-:W-:Y:S01]  /*aa30*/  FADD.FTZ R11, R0, R11 ;  /* 0x0000000b000b7221 */ /* 0x001fe20000010000 */
[----:B------:R-:W-:Y:S02]  /*aa40*/  IMAD.MOV.U32 R0, RZ, RZ, -0x800000 ;  /* 0xff800000ff007424 */ /* 0x000fe400078e00ff */
[----:B---3--:R-:W-:Y:S02]  /*aa50*/  FADD.FTZ R12, R13, R8 ;  /* 0x000000080d0c7221 */ /* 0x008fe40000010000 */
[C---:B------:R-:W-:Y:S01]  /*aa60*/  FSETP.NE.FTZ.AND P0, PT, R11.reuse, RZ, PT ;  /* 0x000000ff0b00720b */ /* 0x040fe20003f15000 */
[----:B------:R-:W-:Y:S01]  /*aa70*/  FMUL.FTZ R10, R11, 0.00390625 ;  /* 0x3b8000000b0a7820 */ /* 0x000fe20000410000 */
[----:B------:R-:W-:Y:S02]  /*aa80*/  IMAD.MOV.U32 R8, RZ, RZ, RZ ;  /* 0x000000ffff087224 */ /* 0x000fe400078e00ff */
[----:B-1----:R-:W-:Y:S01]  /*aa90*/  FMUL.FTZ R7, R12, 0.00390625 ;  /* 0x3b8000000c077820 */ /* 0x002fe20000410000 */
[----:B------:R-:W-:Y:S01]  /*aaa0*/  IMAD.U32 R13, RZ, RZ, UR10 ;  /* 0x0000000aff0d7e24 */ /* 0x000fe2000f8e00ff */
[----:B------:R-:W-:-:S03]  /*aab0*/  FSETP.NE.FTZ.AND P1, PT, R10, RZ, PT ;  /* 0x000000ff0a00720b */ /* 0x000fc60003f35000 */
[----:B------:R-:W-:-:S04]  /*aac0*/  FSETP.NE.FTZ.AND P2, PT, R7, RZ, PT ;  /* 0x000000ff0700720b */ /* 0x000fc80003f55000 */
[----:B------:R0:W-:Y:S01]  /*aad0*/  @P0 MUFU.RCP R4, R11 ;  /* 0x0000000b00040308 */ /* 0x0001e20000001000 */
[----:B------:R-:W-:-:S05]  /*aae0*/  FSETP.NE.FTZ.AND P0, PT, R12, RZ, PT ;  /* 0x000000ff0c00720b */ /* 0x000fca0003f15000 */
[----:B------:R-:W-:Y:S02]  /*aaf0*/  @P1 FMUL.FTZ R3, R3, 0.69314718246459960938 ;  /* 0x3f31721803031820 */ /* 0x000fe40000410000 */
[----:B------:R-:W1:Y:S01]  /*ab00*/  @P1 MUFU.LG2 R6, R10 ;  /* 0x0000000a00061308 */ /* 0x000e620000000c00 */
[----:B0-----:R-:W-:-:S07]  /*ab10*/  @P2 FMUL.FTZ R11, R13, 0.69314718246459960938 ;  /* 0x3f3172180d0b2820 */ /* 0x001fce0000410000 */
[----:B------:R-:W0:Y:S08]  /*ab20*/  @P2 MUFU.LG2 R7, R7 ;  /* 0x0000000700072308 */ /* 0x000e300000000c00 */
[----:B------:R-:W3:Y:S01]  /*ab30*/  @P0 MUFU.RCP R8, R12 ;  /* 0x0000000c00080308 */ /* 0x000ee20000001000 */
[----:B-1----:R-:W-:Y:S01]  /*ab40*/  @P1 FMUL.FTZ R6, R6, 0.69314718246459960938 ;  /* 0x3f31721806061820 */ /* 0x002fe20000410000 */
[----:B------:R-:W-:-:S03]  /*ab50*/  PLOP3.LUT P0, PT, PT, PT, PT, 0x8, 0x0 ;  /* 0x000000000000781c */ /* 0x000fc60003f0e170 */
[----:B------:R-:W-:Y:S01]  /*ab60*/  @P1 FFMA.FTZ R2, R3, R168, R6 ;  /* 0x000000a803021223 */ /* 0x000fe20000010006 */
[----:B0-----:R-:W-:-:S04]  /*ab70*/  @P2 FMUL.FTZ R10, R7, 0.69314718246459960938 ;  /* 0x3f317218070a2820 */ /* 0x001fc80000410000 */
        /* <DEDUP_REMOVED lines=131> */
.L_x_2397:
        /* <DEDUP_REMOVED lines=195> */
[----:B------:R-:W-:Y:S02]  /*bfe0*/  LOP3.LUT R34, R34, R35, RZ, 0x3c, !PT ;  /* 0x0000002322227212 */ /* 0x000fe400078e3cff */
[----:B------:R-:W-:Y:S02]  /*bff0*/  SHF.R.U64 R11, R11, 0x3, RZ ;  /* 0x000000030b0b7819 */ /* 0x000fe400000012ff */
[----:B------:R-:W-:Y:S02]  /*c000*/  LOP3.LUT R56, R3, R4, RZ, 0x3c, !PT ;  /* 0x0000000403387212 */ /* 0x000fe400078e3cff */
[----:B------:R-:W-:Y:S02]  /*c010*/  IADD3.X R35, RZ, R41, RZ, P2, !PT ;  /* 0x00000029ff237210 */ /* 0x000fe400017fe4ff */
[----:B------:R-:W-:-:S02]  /*c020*/  SHF.R.U64 R9, R9, 0x3, RZ ;  /* 0x0000000309097819 */ /* 0x000fc400000012ff */
[----:B------:R-:W-:Y:S02]  /*c030*/  LOP3.LUT R3, R6, 0x380, RZ, 0xc0, !PT ;  /* 0x0000038006037812 */ /* 0x000fe400078ec0ff */
[----:B------:R-:W-:Y:S02]  /*c040*/  IADD3 R21, P2, R40, 0x9000, RZ ;  /* 0x0000900028157810 */ /* 0x000fe40007f5e0ff */
[----:B------:R-:W-:Y:S02]  /*c050*/  LOP3.LUT R58, R11, R20, RZ, 0x3c, !PT ;  /* 0x000000140b3a7212 */ /* 0x000fe400078e3cff */
[----:B------:R-:W-:Y:S02]  /*c060*/  LOP3.LUT R54, R9, R14, RZ, 0x3c, !PT ;  /* 0x0000000e09367212 */ /* 0x000fe400078e3cff */
[----:B------:R-:W-:Y:S02]  /*c070*/  SHF.R.U64 R3, R3, 0x3, RZ ;  /* 0x0000000303037819 */ /* 0x000fe400000012ff */
[----:B------:R-:W-:-:S02]  /*c080*/  LOP3.LUT R20, R21, 0x380, RZ, 0xc0, !PT ;  /* 0x0000038015147812 */ /* 0x000fc400078ec0ff */
[----:B------:R-:W-:Y:S02]  /*c090*/  LOP3.LUT R9, R10, 0x380, RZ, 0xc0, !PT ;  /* 0x000003800a097812 */ /* 0x000fe400078ec0ff */
[----:B------:R-:W-:Y:S02]  /*c0a0*/  SEL R163, R43, R42, P0 ;  /* 0x0000002a2ba37207 */ /* 0x000fe40000000000 */
[----:B------:R-:W-:Y:S01]  /*c0b0*/  SEL R106, R42, R43, P0 ;  /* 0x0000002b2a6a7207 */ /* 0x000fe20000000000 */
[--C-:B------:R-:W-:Y:S01]  /*c0c0*/  IMAD.X R43, RZ, RZ, R73.reuse, P4 ;  /* 0x000000ffff2b7224 */ /* 0x100fe200020e0649 */
[----:B------:R-:W-:Y:S02]  /*c0d0*/  SEL R127, R45, R44, P0 ;  /* 0x0000002c2d7f7207 */ /* 0x000fe40000000000 */
[----:B------:R-:W-:Y:S01]  /*c0e0*/  SEL R86, R44, R45, P0 ;  /* 0x0000002d2c567207 */ /* 0x000fe20000000000 */
[----:B------:R-:W-:Y:S01]  /*c0f0*/  IMAD.X R45, RZ, RZ, R73, P3 ;  /* 0x000000ffff2d7224 */ /* 0x000fe200018e0649 */
[----:B------:R-:W-:-:S02]  /*c100*/  LOP3.LUT R42, R3, R6, RZ, 0x3c, !PT ;  /* 0x00000006032a7212 */ /* 0x000fc400078e3cff */
[----:B------:R-:W-:Y:S02]  /*c110*/  SHF.R.U64 R20, R20, 0x3, RZ ;  /* 0x0000000314147819 */ /* 0x000fe400000012ff */
[----:B------:R-:W-:Y:S02]  /*c120*/  SEL R125, R37, R36, P0 ;  /* 0x00000024257d7207 */ /* 0x000fe40000000000 */
[----:B------:R-:W-:Y:S02]  /*c130*/  SEL R85, R36, R37, P0 ;  /* 0x0000002524557207 */ /* 0x000fe40000000000 */
[----:B------:R-:W-:Y:S02]  /*c140*/  SHF.R.U64 R9, R9, 0x3, RZ ;  /* 0x0000000309097819 */ /* 0x000fe400000012ff */
[----:B------:R-:W-:Y:S02]  /*c150*/  LOP3.LUT R3, R8, 0x380, RZ, 0xc0, !PT ;  /* 0x0000038008037812 */ /* 0x000fe400078ec0ff */
[----:B------:R-:W-:-:S02]  /*c160*/  IADD3 R37, P3, R40, 0x2000, RZ ;  /* 0x0000200028257810 */ /* 0x000fc40007f7e0ff */
[----:B------:R-:W-:Y:S02]  /*c170*/  SEL R159, R51, R50, P0 ;  /* 0x00000032339f7207 */ /* 0x000fe40000000000 */
[----:B------:R-:W-:Y:S01]  /*c180*/  SEL R103, R50, R51, P0 ;  /* 0x0000003332677207 */ /* 0x000fe20000000000 */
[----:B------:R-:W-:Y:S01]  /*c190*/  IMAD.X R51, RZ, RZ, R73, P6 ;  /* 0x000000ffff337224 */ /* 0x000fe200030e0649 */
[----:B------:R-:W-:Y:S01]  /*c1a0*/  LOP3.LUT R20, R20, R21, RZ, 0x3c, !PT ;  /* 0x0000001514147212 */ /* 0x000fe200078e3cff */
[----:B------:R-:W-:Y:S01]  /*c1b0*/  IMAD.X R21, RZ, RZ, R41, P2 ;  /* 0x000000ffff157224 */ /* 0x000fe200010e0629 */
[----:B------:R-:W-:Y:S02]  /*c1c0*/  LOP3.LUT R50, R9, R10, RZ, 0x3c, !PT ;  /* 0x0000000a09327212 */ /* 0x000fe400078e3cff */
[----:B------:R-:W-:Y:S02]  /*c1d0*/  SHF.R.U64 R3, R3, 0x3, RZ ;  /* 0x0000000303037819 */ /* 0x000fe400000012ff */
[----:B------:R-:W-:-:S02]  /*c1e0*/  LOP3.LUT R36, R37, 0x380, RZ, 0xc0, !PT ;  /* 0x0000038025247812 */ /* 0x000fc400078ec0ff */
[----:B------:R-:W-:Y:S02]  /*c1f0*/  IADD3 R10, P2, R40, 0xf000, RZ ;  /* 0x0000f000280a7810 */ /* 0x000fe40007f5e0ff */
        /* <DEDUP_REMOVED lines=39> */
[----:B--2---:R-:W-:Y:S01]  /*c470*/  LOP3.LUT R53, R74, 0x2, RZ, 0x3c, !PT ;  /* 0x000000024a357812 */ /* 0x004fe200078e3cff */
[----:B------:R-:W-:Y:S01]  /*c480*/  SHFL.IDX PT, R46, R81, R74, 0x1c1f ;  /* 0x001c1f4a512e7589 */ /* 0x000fe200000e0000 */
[----:B------:R-:W-:Y:S02]  /*c490*/  LOP3.LUT R4, R5, 0x380, RZ, 0xc0, !PT ;  /* 0x0000038005047812 */ /* 0x000fe400078ec0ff */
[----:B------:R-:W-:Y:S01]  /*c4a0*/  LOP3.LUT R8, R8, R9, RZ, 0x3c, !PT ;  /* 0x0000000908087212 */ /* 0x000fe200078e3cff */
[----:B------:R-:W1:Y:S01]  /*c4b0*/  SHFL.IDX PT, R75, R75, R53, 0x1c1f ;  /* 0x001c1f354b4b7589 */ /* 0x000e6200000e0000 */
[----:B------:R-:W-:Y:S01]  /*c4c0*/  IMAD.X R9, RZ, RZ, R41, P3 ;  /* 0x000000ffff097224 */ /* 0x000fe200018e0629 */
[----:B0-----:R-:W-:Y:S02]  /*c4d0*/  ISETP.NE.AND P3, PT, R3, 0x1, PT ;  /* 0x000000010300780c */ /* 0x001fe40003f65270 */
[----:B------:R-:W-:Y:S01]  /*c4e0*/  SHFL.IDX PT, R50, R83, R74, 0x1c1f ;  /* 0x001c1f4a53327589 */ /* 0x000fe200000e0000 */
[----:B------:R-:W-:-:S02]  /*c4f0*/  SHF.R.U64 R4, R4, 0x3, RZ ;  /* 0x0000000304047819 */ /* 0x000fc400000012ff */
[----:B------:R-:W-:Y:S01]  /*c500*/  LOP3.LUT R13, R24, 0x380, RZ, 0xc0, !PT ;  /* 0x00000380180d7812 */ /* 0x000fe200078ec0ff */
[----:B------:R-:W0:Y:S01]  /*c510*/  SHFL.IDX PT, R49, R76, R53, 0x1c1f ;  /* 0x001c1f354c317589 */ /* 0x000e2200000e0000 */
[----:B------:R-:W-:Y:S02]  /*c520*/  LOP3.LUT R44, R4, R5, RZ, 0x3c, !PT ;  /* 0x00000005042c7212 */ /* 0x000fe400078e3cff */
[----:B------:R-:W-:Y:S01]  /*c530*/  SHF.R.U64 R13, R13, 0x3, RZ ;  /* 0x000000030d0d7819 */ /* 0x000fe200000012ff */
[----:B------:R-:W-:Y:S01]  /*c540*/  SHFL.IDX PT, R143, R143, R74, 0x1c1f ;  /* 0x001c1f4a8f8f7589 */ /* 0x000fe200000e0000 */
[----:B------:R-:W-:Y:S02]  /*c550*/  MOV R130, R44 ;  /* 0x0000002c00827202 */ /* 0x000fe40000000f00 */
[----:B------:R-:W-:Y:S01]  /*c560*/  LOP3.LUT R60, R13, R24, RZ, 0x3c, !PT ;  /* 0x000000180d3c7212 */ /* 0x000fe200078e3cff */
[----:B------:R-:W2:Y:S01]  /*c570*/  SHFL.IDX PT, R52, R95, R53, 0x1c1f ;  /* 0x001c1f355f347589 */ /* 0x000ea200000e0000 */
[----:B------:R-:W-:-:S02]  /*c580*/  MOV R68, R68 ;  /* 0x0000004400447202 */ /* 0x000fc40000000f00 */
[----:B------:R-:W-:Y:S01]  /*c590*/  MOV R69, R58 ;  /* 0x0000003a00457202 */ /* 0x000fe20000000f00 */
[----:B------:R-:W-:Y:S01]  /*c5a0*/  SHFL.IDX PT, R54, R87, R74, 0x1c1f ;  /* 0x001c1f4a57367589 */ /* 0x000fe200000e0000 */
[----:B------:R-:W-:Y:S02]  /*c5b0*/  MOV R118, R56 ;  /* 0x0000003800767202 */ /* 0x000fe40000000f00 */
[----:B------:R-:W-:Y:S01]  /*c5c0*/  MOV R66, R66 ;  /* 0x0000004200427202 */ /* 0x000fe20000000f00 */
[----:B------:R-:W3:Y:S01]  /*c5d0*/  SHFL.IDX PT, R77, R77, R53, 0x1c1f ;  /* 0x001c1f354d4d7589 */ /* 0x000ee200000e0000 */
[----:B-1----:R-:W-:Y:S02]  /*c5e0*/  SEL R44, R46, R75, P0 ;  /* 0x0000004b2e2c7207 */ /* 0x002fe40000000000 */
[----:B------:R-:W-:Y:S01]  /*c5f0*/  SEL R46, R75, R46, P0 ;  /* 0x0000002e4b2e7207 */ /* 0x000fe20000000000 */
[----:B------:R-:W-:Y:S01]  /*c600*/  SHFL.IDX PT, R141, R141, R74, 0x1c1f ;  /* 0x001c1f4a8d8d7589 */ /* 0x000fe200000e0000 */
[----:B------:R-:W1:Y:S01]  /*c610*/  @P3 LDC R75, c[0x0][0xbec] ;  /* 0x0002fb00ff4b3b82 */ /* 0x000e620000000800 */
[----:B------:R-:W-:-:S02]  /*c620*/  MOV R67, R60 ;  /* 0x0000003c00437202 */ /* 0x000fc40000000f00 */
[----:B------:R-:W4:Y:S01]  /*c630*/  SHFL.IDX PT, R96, R96, R53, 0x1c1f ;  /* 0x001c1f3560607589 */ /* 0x000f2200000e0000 */
[----:B0-----:R-:W-:Y:S02]  /*c640*/  SEL R48, R50, R49, P0 ;  /* 0x0000003132307207 */ /* 0x001fe40000000000 */
[----:B------:R-:W-:Y:S01]  /*c650*/  SEL R50, R49, R50, P0 ;  /* 0x0000003231327207 */ /* 0x000fe20000000000 */
[----:B------:R-:W-:Y:S01]  /*c660*/  SHFL.IDX PT, R145, R145, R74, 0x1c1f ;  /* 0x001c1f4a91917589 */ /* 0x000fe200000e0000 */
[----:B------:R-:W-:Y:S02]  /*c670*/  MOV R64, R64 ;  /* 0x0000004000407202 */ /* 0x000fe40000000f00 */
[----:B------:R-:W-:Y:S01]  /*c680*/  SEL R165, R39, R38, P0 ;  /* 0x0000002627a57207 */ /* 0x000fe20000000000 */
[----:B------:R-:W0:Y:S01]  /*c690*/  SHFL.IDX PT, R94, R94, R53, 0x1c1f ;  /* 0x001c1f355e5e7589 */ /* 0x000e2200000e0000 */
[----:B--2---:R-:W-:Y:S02]  /*c6a0*/  SEL R49, R143, R52, P0 ;  /* 0x000000348f317207 */ /* 0x004fe40000000000 */
[----:B------:R-:W-:Y:S01]  /*c6b0*/  SEL R51, R52, R143, P0 ;  /* 0x0000008f34337207 */ /* 0x000fe20000000000 */
[----:B------:R-:W-:Y:S01]  /*c6c0*/  SHFL.IDX PT, R58, R115, R74, 0x1c1f ;  /* 0x001c1f4a733a7589 */ /* 0x000fe200000e0000 */
[----:B------:R-:W-:-:S02]  /*c6d0*/  SEL R107, R38, R39, P0 ;  /* 0x00000027266b7207 */ /* 0x000fc40000000000 */
[----:B------:R-:W-:Y:S01]  /*c6e0*/  MOV R65, R62 ;  /* 0x0000003e00417202 */ /* 0x000fe20000000f00 */
[----:B------:R-:W2:Y:S01]  /*c6f0*/  SHFL.IDX PT, R57, R78, R53, 0x1c1f ;  /* 0x001c1f354e397589 */ /* 0x000ea200000e0000 */
[----:B---3--:R-:W-:Y:S02]  /*c700*/  SEL R52, R54, R77, P0 ;  /* 0x0000004d36347207 */ /* 0x008fe40000000000 */
[----:B------:R-:W-:Y:S01]  /*c710*/  SEL R54, R77, R54, P0 ;  /* 0x000000364d367207 */ /* 0x000fe20000000000 */
[----:B------:R-:W-:Y:S01]  /*c720*/  SHFL.IDX PT, R147, R147, R74, 0x1c1f ;  /* 0x001c1f4a93937589 */ /* 0x000fe200000e0000 */
[----:B------:R-:W3:Y:S01]  /*c730*/  @P3 LDC R77, c[0x0][0xbf0] ;  /* 0x0002fc00ff4d3b82 */ /* 0x000ee20000000800 */
[----:B------:R-:W-:Y:S02]  /*c740*/  IADD3 R39, P4, R40, 0x1000, RZ ;  /* 0x0000100028277810 */ /* 0x000fe40007f9e0ff */
[----:B------:R-:W1:Y:S01]  /*c750*/  SHFL.IDX PT, R60, R97, R53, 0x1c1f ;  /* 0x001c1f35613c7589 */ /* 0x000e6200000e0000 */
[----:B------:R-:W-:-:S02]  /*c760*/  SEL R135, R128, R91, P0 ;  /* 0x0000005b80877207 */ /* 0x000fc40000000000 */
[----:B------:R-:W-:Y:S01]  /*c770*/  LOP3.LUT R38, R39, 0x380, RZ, 0xc0, !PT ;  /* 0x0000038027267812 */ /* 0x000fe200078ec0ff */
[----:B------:R-:W-:Y:S01]  /*c780*/  SHFL.IDX PT, R117, R117, R74, 0x1c1f ;  /* 0x001c1f4a75757589 */ /* 0x000fe200000e0000 */
[----:B------:R-:W-:Y:S02]  /*c790*/  SEL R91, R91, R128, P0 ;  /* 0x000000805b5b7207 */ /* 0x000fe40000000000 */
[----:B------:R-:W-:Y:S01]  /*c7a0*/  SEL R169, R31, R30, P0 ;  /* 0x0000001e1fa97207 */ /* 0x000fe20000000000 */
[----:B------:R-:W1:Y:S01]  /*c7b0*/  SHFL.IDX PT, R62, R79, R53, 0x1c1f ;  /* 0x001c1f354f3e7589 */ /* 0x000e6200000e0000 */
[----:B------:R-:W-:Y:S02]  /*c7c0*/  SEL R111, R30, R31, P0 ;  /* 0x0000001f1e6f7207 */ /* 0x000fe40000000000 */
[----:B------:R-:W-:Y:S01]  /*c7d0*/  IADD3 R33, P1, R40, 0x4000, RZ ;  /* 0x0000400028217810 */ /* 0x000fe20007f3e0ff */
[----:B------:R-:W-:Y:S01]  /*c7e0*/  SHFL.IDX PT, R149, R149, R74, 0x1c1f ;  /* 0x001c1f4a95957589 */ /* 0x000fe200000e0000 */
[----:B------:R-:W-:-:S02]  /*c7f0*/  SHF.R.U64 R38, R38, 0x3, RZ ;  /* 0x0000000326267819 */ /* 0x000fc400000012ff */
[----:B------:R-:W-:Y:S01]  /*c800*/  MOV R105, R72 ;  /* 0x0000004800697202 */ /* 0x000fe20000000f00 */
[----:B------:R-:W3:Y:S01]  /*c810*/  SHFL.IDX PT, R98, R98, R53, 0x1c1f ;  /* 0x001c1f3562627589 */ /* 0x000ee200000e0000 */
[----:B------:R-:W-:Y:S02]  /*c820*/  MOV R134, R42 ;  /* 0x0000002a00867202 */ /* 0x000fe40000000f00 */
[----:B------:R-:W-:Y:S01]  /*c830*/  LOP3.LUT R32, R33, 0x380, RZ, 0xc0, !PT ;  /* 0x0000038021207812 */ /* 0x000fe200078ec0ff */
[----:B------:R-:W-:Y:S01]  /*c840*/  SHFL.IDX PT, R119, R119, R74, 0x1c1f ;  /* 0x001c1f4a77777589 */ /* 0x000fe200000e0000 */
[----:B------:R-:W-:Y:S01]  /*c850*/  LOP3.LUT R38, R38, R39, RZ, 0x3c, !PT ;  /* 0x0000002726267212 */ /* 0x000fe200078e3cff */
[----:B------:R-:W-:Y:S01]  /*c860*/  IMAD.X R39, RZ, RZ, R41, P4 ;  /* 0x000000ffff277224 */ /* 0x000fe200020e0629 */
[----:B----4-:R-:W-:Y:S01]  /*c870*/  SEL R45, R141, R96, P0 ;  /* 0x000000608d2d7207 */ /* 0x010fe20000000000 */
[----:B------:R-:W-:Y:S01]  /*c880*/  SHFL.IDX PT, R151, R151, R74, 0x1c1f ;  /* 0x001c1f4a97977589 */ /* 0x000fe200000e0000 */
[----:B------:R-:W-:-:S02]  /*c890*/  SEL R47, R96, R141, P0 ;  /* 0x0000008d602f7207 */ /* 0x000fc40000000000 */
[----:B0-----:R-:W-:Y:S01]  /*c8a0*/  SEL R55, R94, R145, P0 ;  /* 0x000000915e377207 */ /* 0x001fe20000000000 */
[----:B------:R-:W0:Y:S01]  /*c8b0*/  SHFL.IDX PT, R80, R80, R53, 0x1c1f ;  /* 0x001c1f3550507589 */ /* 0x000e2200000e0000 */
[----:B------:R-:W-:Y:S02]  /*c8c0*/  IADD3 R27, P4, R40, 0x7000, RZ ;  /* 0x00007000281b7810 */ /* 0x000fe40007f9e0ff */
[----:B------:R-:W-:Y:S01]  /*c8d0*/  SHF.R.U64 R32, R32, 0x3, RZ ;  /* 0x0000000320207819 */ /* 0x000fe200000012ff */
[----:B------:R-:W4:Y:S01]  /*c8e0*/  SHFL.IDX PT, R76, R99, R53, 0x1c1f ;  /* 0x001c1f35634c7589 */ /* 0x000f2200000e0000 */
[----:B------:R-:W-:Y:S02]  /*c8f0*/  LOP3.LUT R26, R27, 0x380, RZ, 0xc0, !PT ;  /* 0x000003801b1a7812 */ /* 0x000fe400078ec0ff */
[----:B------:R-:W-:Y:S01]  /*c900*/  LOP3.LUT R32, R32, R33, RZ, 0x3c, !PT ;  /* 0x0000002120207212 */ /* 0x000fe200078e3cff */
[----:B------:R-:W-:Y:S01]  /*c910*/  SHFL.IDX PT, R121, R121, R74, 0x1c1f ;  /* 0x001c1f4a79797589 */ /* 0x000fe200000e0000 */
[----:B------:R-:W-:Y:S01]  /*c920*/  IMAD.X R33, RZ, RZ, R41, P1 ;  /* 0x000000ffff217224 */ /* 0x000fe200008e0629 */
[----:B--2---:R-:W-:-:S02]  /*c930*/  SEL R56, R58, R57, P0 ;  /* 0x000000393a387207 */ /* 0x004fc40000000000 */
[----:B------:R-:W-:Y:S01]  /*c940*/  SHFL.IDX PT, R153, R153, R74, 0x1c1f ;  /* 0x001c1f4a99997589 */ /* 0x000fe200000e0000 */
[----:B------:R-:W-:Y:S02]  /*c950*/  IADD3 R25, P1, R40, 0xa000, RZ ;  /* 0x0000a00028197810 */ /* 0x000fe40007f3e0ff */
[----:B------:R-:W-:Y:S01]  /*c960*/  SEL R58, R57, R58, P0 ;  /* 0x0000003a393a7207 */ /* 0x000fe20000000000 */
[----:B------:R-:W2:Y:S01]  /*c970*/  SHFL.IDX PT, R82, R82, R53, 0x1c1f ;  /* 0x001c1f3552527589 */ /* 0x000ea200000e0000 */
[----:B------:R-:W-:Y:S02]  /*c980*/  SHF.R.U64 R26, R26, 0x3, RZ ;  /* 0x000000031a1a7819 */ /* 0x000fe400000012ff */
[----:B-1----:R-:W-:Y:S01]  /*c990*/  SEL R57, R147, R60, P0 ;  /* 0x0000003c93397207 */ /* 0x002fe20000000000 */
[----:B------:R-:W1:Y:S01]  /*c9a0*/  SHFL.IDX PT, R100, R100, R53, 0x1c1f ;  /* 0x001c1f3564647589 */ /* 0x000e6200000e0000 */
[----:B------:R-:W-:Y:S02]  /*c9b0*/  SEL R59, R60, R147, P0 ;  /* 0x000000933c3b7207 */ /* 0x000fe40000000000 */
[----:B------:R-:W-:Y:S01]  /*c9c0*/  SEL R60, R117, R62, P0 ;  /* 0x0000003e753c7207 */ /* 0x000fe20000000000 */
[----:B------:R-:W-:Y:S01]  /*c9d0*/  SHFL.IDX PT, R123, R123, R74, 0x1c1f ;  /* 0x001c1f4a7b7b7589 */ /* 0x000fe200000e0000 */
[----:B------:R-:W-:-:S02]  /*c9e0*/  LOP3.LUT R24, R25, 0x380, RZ, 0xc0, !PT ;  /* 0x0000038019187812 */ /* 0x000fc400078ec0ff */
[----:B------:R-:W-:Y:S01]  /*c9f0*/  SEL R62, R62, R117, P0 ;  /* 0x000000753e3e7207 */ /* 0x000fe20000000000 */
[----:B------:R-:W-:Y:S01]  /*ca00*/  SHFL.IDX PT, R155, R155, R74, 0x1c1f ;  /* 0x001c1f4a9b9b7589 */ /* 0x000fe200000e0000 */
[----:B---3--:R-:W-:Y:S02]  /*ca10*/  SEL R61, R149, R98, P0 ;  /* 0x00000062953d7207 */ /* 0x008fe40000000000 */
[----:B------:R-:W-:Y:S01]  /*ca20*/  SEL R63, R98, R149, P0 ;  /* 0x00000095623f7207 */ /* 0x000fe20000000000 */
[----:B------:R-:W3:Y:S01]  /*ca30*/  SHFL.IDX PT, R84, R84, R53, 0x1c1f ;  /* 0x001c1f3554547589 */ /* 0x000ee200000e0000 */
[----:B------:R-:W-:Y:S01]  /*ca40*/  LOP3.LUT R26, R26, R27, RZ, 0x3c, !PT ;  /* 0x0000001b1a1a7212 */ /* 0x000fe200078e3cff */
[----:B------:R-:W-:Y:S01]  /*ca50*/  IMAD.X R27, RZ, RZ, R41, P4 ;  /* 0x000000ffff1b7224 */ /* 0x000fe200020e0629 */
[----:B------:R-:W-:Y:S01]  /*ca60*/  IADD3 R7, P4, R40, 0xd000, RZ ;  /* 0x0000d00028077810 */ /* 0x000fe20007f9e0ff */
[----:B------:R-:W3:Y:S01]  /*ca70*/  SHFL.IDX PT, R78, R101, R53, 0x1c1f ;  /* 0x001c1f35654e7589 */ /* 0x000ee200000e0000 */
[----:B------:R-:W-:-:S02]  /*ca80*/  SHF.R.U64 R24, R24, 0x3, RZ ;  /* 0x0000000318187819 */ /* 0x000fc400000012ff */
[----:B------:R-:W-:Y:S01]  /*ca90*/  LOP3.LUT R6, R7, 0x380, RZ, 0xc0, !PT ;  /* 0x0000038007067812 */ /* 0x000fe200078ec0ff */
[----:B------:R-:W-:Y:S01]  /*caa0*/  SHFL.IDX PT, R120, R127, R74, 0x1c1f ;  /* 0x001c1f4a7f787589 */ /* 0x000fe200000e0000 */
        /* <DEDUP_REMOVED lines=61> */
[----:B0-----:R-:W-:Y:S01]  /*ce80*/  SEL R53, R145, R94, P0 ;  /* 0x0000005e91357207 */ /* 0x001fe20000000000 */
        /* <DEDUP_REMOVED lines=11> */
[----:B--2---:R-:W-:Y:S02]  /*cf40*/  SEL R48, R121, R82, P0 ;  /* 0x0000005279307207 */ /* 0x004fe40000000000 */
[----:B------:R-:W-:Y:S01]  /*cf50*/  SEL R50, R82, R121, P0 ;  /* 0x0000007952327207 */ /* 0x000fe20000000000 */
[----:B------:R2:W-:Y:S01]  /*cf60*/  STSM.16.M88.4 [R112], R44 ;  /* 0x0000002c70007844 */ /* 0x0005e20000000200 */
[----:B-1----:R-:W-:Y:S01]  /*cf70*/  SEL R49, R153, R100, P0 ;  /* 0x0000006499317207 */ /* 0x002fe20000000000 */
[----:B0-----:R-:W-:Y:S01]  /*cf80*/  IMAD.MOV R56, RZ, RZ, -R75 ;  /* 0x000000ffff387224 */ /* 0x001fe200078e0a4b */
        /* <DEDUP_REMOVED lines=12> */
[----:B--2---:R-:W-:Y:S02]  /*d050*/  SEL R44, R120, R127, P0 ;  /* 0x0000007f782c7207 */ /* 0x004fe40000000000 */
[----:B------:R-:W-:Y:S01]  /*d060*/  SEL R46, R127, R120, P0 ;  /* 0x000000787f2e7207 */ /* 0x000fe20000000000 */
[----:B------:R-:W-:Y:S01]  /*d070*/  STSM.16.M88.4 [R71], R56 ;  /* 0x0000003847007844 */ /* 0x000fe20000000200 */
[----:B0-----:R-:W-:Y:S01]  /*d080*/  SHF.R.S32.HI R49, RZ, 0x1f, R75 ;  /* 0x0000001fff317819 */ /* 0x001fe2000001144b */
[----:B------:R-:W-:Y:S01]  /*d090*/  VIADD R51, R220, UR39 ;  /* 0x00000027dc337c36 */ /* 0x000fe20008000000 */
[----:B------:R-:W-:Y:S02]  /*d0a0*/  IADD3 R48, P1, R75, UR6, RZ ;  /* 0x000000064b307c10 */ /* 0x000fe4000ff3e0ff */
[----:B------:R-:W-:-:S02]  /*d0b0*/  SHF.R.S32.HI R50, RZ, 0x1f, R61 ;  /* 0x0000001fff327819 */ /* 0x000fc4000001143d */
[----:B------:R-:W-:Y:S01]  /*d0c0*/  SEL R45, R159, R86, P0 ;  /* 0x000000569f2d7207 */ /* 0x000fe20000000000 */
[----:B-1----:R-:W-:Y:S01]  /*d0d0*/  IMAD.U32 R52, RZ, RZ, UR5 ;  /* 0x00000005ff347e24 */ /* 0x002fe2000f8e00ff */
        /* <DEDUP_REMOVED lines=142> */
.L_x_2437:
[----:B------:R-:W-:Y:S05]  /*d9c0*/  BSYNC B1 ;  /* 0x0000000000017941 */ /* 0x000fea0003800000 */
.L_x_2436:
        /* <DEDUP_REMOVED lines=10> */
[-C--:B------:R-:W-:Y:S02]  /*da70*/  @!P3 LEA R4, P5, R22, R8.reuse, 0x1 ;  /* 0x000000081604b211 */ /* 0x080fe400078a08ff */
[-C--:B---3--:R-:W-:Y:S02]  /*da80*/  @!P4 LEA.HI.X R3, R16, R9.reuse, R225, 0x1, P6 ;  /* 0x000000091003c211 */ /* 0x088fe400030f0ce1 */
[-C--:B------:R-:W-:Y:S02]  /*da90*/  @!P2 LEA R6, P6, R19, R8.reuse, 0x1 ;  /* 0x000000081306a211 */ /* 0x080fe400078c08ff */
        /* <DEDUP_REMOVED lines=8> */
.L_x_2439:
[----:B------:R-:W-:Y:S05]  /*db20*/  BSYNC B1 ;  /* 0x0000000000017941 */ /* 0x000fea0003800000 */
.L_x_2438:
        /* <DEDUP_REMOVED lines=11> */
[-C--:B------:R-:W-:Y:S02]  /*dbe0*/  @!P1 LEA R6, P4, R19, R8.reuse, 0x1 ;  /* 0x0000000813069211 */ /* 0x080fe400078808ff */
[-C--:B----4-:R-:W-:Y:S02]  /*dbf0*/  @!P3 LEA.HI.X R3, R16, R9.reuse, R225, 0x1, P6 ;  /* 0x000000091003b211 */ /* 0x090fe400030f0ce1 */
        /* <DEDUP_REMOVED lines=8> */
.L_x_2441:
[----:B------:R-:W-:Y:S05]  /*dc80*/  BSYNC B1 ;  /* 0x0000000000017941 */ /* 0x000fea0003800000 */
.L_x_2440:
[----:B-1----:R-:W-:Y:S01]  /*dc90*/  VIADD R3, R13, 0x60 ;  /* 0x000000600d037836 */ /* 0x002fe20000000000 */
[----:B0-23--:R-:W0:Y:S04]  /*dca0*/  SHFL.IDX PT, R10, R10, 0x3, 0x181f ;  /* 0x00781f000a0a7f89 */ /* 0x00de2800000e0000 */
[----:B------:R-:W-:Y:S01]  /*dcb0*/  ISETP.GE.AND P0, PT, R3, R96, PT ;  /* 0x000000600300720c */ /* 0x000fe20003f06270 */
[----:B------:R-:W1:-:S12]  /*dcc0*/  SHFL.IDX PT, R0, R0, 0x3, 0x181f ;  /* 0x00781f0000007f89 */ /* 0x000e5800000e0000 */
[----:B------:R-:W-:Y:S05]  /*dcd0*/  @P0 BRA `(.L_x_2442) ;  /* 0x0000000c00200947 */ /* 0x000fea0003800000 */
[----:B------:R-:W-:Y:S02]  /*dce0*/  ULDC UR5, c[0x0][0xac8] ;  /* 0x0002b20000057ab9 */ /* 0x000fe40000000800 */
[----:B------:R-:W-:Y:S02]  /*dcf0*/  ISETP.GE.AND P3, PT, R16, UR5, PT ;  /* 0x0000000510007c0c */ /* 0x000fe4000bf66270 */
[----:B------:R-:W-:Y:S02]  /*dd00*/  ISETP.GE.AND P4, PT, R22, UR5, PT ;  /* 0x0000000516007c0c */ /* 0x000fe4000bf86270 */
[----:B------:R-:W-:-:S09]  /*dd10*/  ISETP.GE.AND P5, PT, R19, UR5, PT ;  /* 0x0000000513007c0c */ /* 0x000fd2000bfa6270 */
[-C--:B-1----:R-:W-:Y:S02]  /*dd20*/  @!P3 LEA R2, P0, R16, R0.reuse, 0x1 ;  /* 0x000000001002b211 */ /* 0x082fe400078008ff */
[-C--:B------:R-:W-:Y:S02]  /*dd30*/  @!P4 LEA R4, P1, R22, R0.reuse, 0x1 ;  /* 0x000000001604c211 */ /* 0x080fe400078208ff */
[C---:B------:R-:W-:Y:S02]  /*dd40*/  @!P5 LEA R6, P2, R19.reuse, R0, 0x1 ;  /* 0x000000001306d211 */ /* 0x040fe400078408ff */
        /* <DEDUP_REMOVED lines=12> */
.L_x_2435:
        /* <DEDUP_REMOVED lines=50> */
.L_x_2444:
[----:B------:R-:W-:Y:S05]  /*e130*/  BSYNC B1 ;  /* 0x0000000000017941 */ /* 0x000fea0003800000 */
.L_x_2443:
        /* <DEDUP_REMOVED lines=37> */
[----:B------:R-:W-:Y:S02]  /*e390*/  IADD3 R3, R3, R5, RZ ;  /* 0x0000000503037210 */ /* 0x000fe40007ffe0ff */
[----:B------:R-:W-:Y:S02]  /*e3a0*/  LEA R4, P3, R2, UR6, 0x1 ;  /* 0x0000000602047c11 */ /* 0x000fe4000f8608ff */
[-C--:B------:R-:W-:Y:S01]  /*e3b0*/  ISETP.GE.AND P1, PT, R0, R9.reuse, PT ;  /* 0x000000090000720c */ /* 0x080fe20003f26270 */
[----:B------:R-:W-:Y:S01]  /*e3c0*/  VIADD R0, R6, 0x40 ;  /* 0x0000004006007836 */ /* 0x000fe20000000000 */
[----:B------:R-:W-:Y:S02]  /*e3d0*/  LEA.HI.X R5, R2, UR7, R3, 0x1, P3 ;  /* 0x0000000702057c11 */ /* 0x000fe400098f0c03 */
[----:B------:R0:W1:Y:S02]  /*e3e0*/  SHFL.IDX PT, R2, R4, RZ, 0x181f ;  /* 0x00181fff04027589 */ /* 0x00006400000e0000 */
[----:B------:R-:W-:-:S02]  /*e3f0*/  ISETP.GE.AND P0, PT, R0, R9, PT ;  /* 0x000000090000720c */ /* 0x000fc40003f06270 */
        /* <DEDUP_REMOVED lines=19> */
.L_x_2446:
[----:B------:R-:W-:Y:S05]  /*e530*/  BSYNC B1 ;  /* 0x0000000000017941 */ /* 0x000fea0003800000 */
.L_x_2445:
        /* <DEDUP_REMOVED lines=21> */
.L_x_2448:
[----:B------:R-:W-:Y:S05]  /*e690*/  BSYNC B1 ;  /* 0x0000000000017941 */ /* 0x000fea0003800000 */
.L_x_2447:
        /* <DEDUP_REMOVED lines=21> */
.L_x_2450:
[----:B------:R-:W-:Y:S05]  /*e7f0*/  BSYNC B1 ;  /* 0x0000000000017941 */ /* 0x000fea0003800000 */
.L_x_2449:
        /* <DEDUP_REMOVED lines=11> */
[-C--:B------:R-:W-:Y:S02]  /*e8b0*/  @!P2 LEA R6, P5, R22, R2.reuse, 0x1 ;  /* 0x000000021606a211 */ /* 0x080fe400078a08ff */
        /* <DEDUP_REMOVED lines=10> */
.L_x_2442:
[----:B------:R-:W-:Y:S05]  /*e960*/  BSYNC B0 ;  /* 0x0000000000007941 */ /* 0x000fea0003800000 */
.L_x_2434:
[----:B------:R-:W-:Y:S02]  /*e970*/  ULDC UR5, c[0x0][0xc38] ;  /* 0x00030e0000057ab9 */ /* 0x000fe40000000800 */
[----:B------:R-:W-:-:S06]  /*e980*/  UISETP.GE.AND UP0, UPT, UR4, UR5, UPT ;  /* 0x000000050400728c */ /* 0x000fcc000bf06270 */
[----:B------:R-:W-:-:S13]  /*e990*/  PLOP3.LUT P0, PT, PT, PT, UP0, 0x80, 0x0 ;  /* 0x000000000000781c */ /* 0x000fda0003f0f008 */
[----:B------:R-:W-:Y:S05]  /*e9a0*/  @!P0 BRA `(.L_x_2451) ;  /* 0xffffff2000e48947 */ /* 0x000fea000383ffff */
[----:B------:R-:W-:Y:S05]  /*e9b0*/  EXIT ;  /* 0x000000000000794d */ /* 0x000fea0003800000 */
.L_x_2393:
        /* <DEDUP_REMOVED lines=19> */
[----:B------:R-:W-:Y:S01]  /*eaf0*/  IMAD.MOV.U32 R34, RZ, RZ, 0x40 ;  /* 0x00000040ff227424 */ /* 0x000fe200078e00ff */
[----:B------:R-:W-:Y:S01]  /*eb00*/  MOV R18, 0x400 ;  /* 0x0000040000127802 */ /* 0x000fe20000000f00 */
[----:B------:R-:W-:Y:S01]  /*eb10*/  ULDC.64 UR8, c[0x0][0x418] ;  /* 0x0001060000087ab9 */ /* 0x000fe20000000a00 */
[----:B------:R-:W-:Y:S01]  /*eb20*/  ULDC UR4, c[0x0][0x424] ;  /* 0x0001090000047ab9 */ /* 0x000fe20000000800 */
[----:B------:R-:W-:Y:S01]  /*eb30*/  UISETP.NE.U32.AND UP0, UPT, UR8, URZ, UPT ;  /* 0x0000003f0800728c */ /* 0x000fe2000bf05070 */
[----:B------:R-:W-:Y:S01]  /*eb40*/  LEA R18, R33, R18, 0x18 ;  /* 0x0000001221127211 */ /* 0x000fe200078ec0ff */
[----:B------:R-:W-:Y:S01]  /*eb50*/  IMAD.MOV.U32 R35, RZ, RZ, 0x20 ;  /* 0x00000020ff237424 */ /* 0x000fe200078e00ff */
[----:B------:R-:W-:Y:S01]  /*eb60*/  ULDC UR39, c[0x0][0x288] ;  /* 0x0000a20000277ab9 */ /* 0x000fe20000000800 */
[----:B------:R-:W-:Y:S01]  /*eb70*/  UISETP.NE.AND.EX UP0, UPT, UR9, URZ, UPT, UP0 ;  /* 0x0000003f0900728c */ /* 0x000fe2000bf05300 */
[----:B------:R-:W-:Y:S01]  /*eb80*/  IMAD.MOV.U32 R27, RZ, RZ, 0x1 ;  /* 0x00000001ff1b7424 */ /* 0x000fe200078e00ff */
[----:B------:R-:W-:Y:S01]  /*eb90*/  ULOP3.LUT UR45, UR38, 0x2, URZ, 0xfc, !UPT ;  /* 0x00000002262d7892 */ /* 0x000fe2000f8efc3f */
[----:B------:R-:W-:Y:S01]  /*eba0*/  IMAD.MOV.U32 R24, RZ, RZ, RZ ;  /* 0x000000ffff187224 */ /* 0x000fe200078e00ff */
[----:B------:R-:W-:-:S02]  /*ebb0*/  USEL UR4, UR4, 0x1, UP0 ;  /* 0x0000000104047887 */ /* 0x000fc40008000000 */
[----:B------:R-:W-:Y:S02]  /*ebc0*/  ULOP3.LUT UR46, UR38, 0x1, URZ, 0xfc, !UPT ;  /* 0x00000001262e7892 */ /* 0x000fe4000f8efc3f */
[----:B------:R-:W-:Y:S01]  /*ebd0*/  UIMAD UR36, UR4, UR36, URZ ;  /* 0x00000024042472a4 */ /* 0x000fe2000f8e023f */
[----:B------:R-:W-:-:S03]  /*ebe0*/  ULDC UR47, c[0x0][0xc] ;  /* 0x00000300002f7ab9 */ /* 0x000fc60000000800 */
[----:B------:R-:W-:Y:S01]  /*ebf0*/  UIADD3 UR4, UR36, 0x7f, URZ ;  /* 0x0000007f24047890 */ /* 0x000fe2000fffe03f */
[C---:B0-----:R-:W-:Y:S01]  /*ec00*/  IMAD.SHL.U32 R5, R4.reuse, 0x10, RZ ;  /* 0x0000001004057824 */ /* 0x041fe200078e00ff */
[C---:B------:R-:W-:Y:S01]  /*ec10*/  R2P PR, R4.reuse, 0x6 ;  /* 0x0000000604007804 */ /* 0x040fe20000000000 */
[C---:B------:R-:W-:Y:S01]  /*ec20*/  IMAD.SHL.U32 R17, R4.reuse, 0x80, RZ ;  /* 0x0000008004117824 */ /* 0x040fe200078e00ff */
[----:B------:R-:W-:Y:S02]  /*ec30*/  LOP3.LUT R8, R4, 0x7f, RZ, 0xc0, !PT ;  /* 0x0000007f04087812 */ /* 0x000fe400078ec0ff */
[----:B------:R-:W-:Y:S02]  /*ec40*/  LOP3.LUT R28, R5, 0x70, RZ, 0xc0, !PT ;  /* 0x00000070051c7812 */ /* 0x000fe400078ec0ff */
[----:B------:R-:W-:Y:S02]  /*ec50*/  SHF.R.U32.HI R0, RZ, 0x5, R8 ;  /* 0x00000005ff007819 */ /* 0x000fe40000011608 */
[----:B------:R-:W-:-:S02]  /*ec60*/  LOP3.LUT R6, R28, 0x80, RZ, 0xfc, !PT ;  /* 0x000000801c067812 */ /* 0x000fc400078efcff */
[C---:B------:R-:W-:Y:S02]  /*ec70*/  LOP3.LUT R7, R17.reuse, 0x400, RZ, 0xc0, !PT ;  /* 0x0000040011077812 */ /* 0x040fe400078ec0ff */
[----:B------:R-:W-:Y:S02]  /*ec80*/  ISETP.GE.AND P4, PT, R6, UR37, PT ;  /* 0x0000002506007c0c */ /* 0x000fe4000bf86270 */
[----:B------:R-:W-:Y:S01]  /*ec90*/  LOP3.LUT R3, R17, 0x380, RZ, 0xc0, !PT ;  /* 0x0000038011037812 */ /* 0x000fe200078ec0ff */
[----:B------:R-:W-:Y:S01]  /*eca0*/  IMAD R7, R0, 0x800, R7 ;  /* 0x0000080000077824 */ /* 0x000fe200078e0207 */
[C---:B------:R-:W-:Y:S02]  /*ecb0*/  ISETP.GE.AND P3, PT, R6.reuse, UR37, PT ;  /* 0x0000002506007c0c */ /* 0x040fe4000bf66270 */
[----:B------:R-:W-:Y:S01]  /*ecc0*/  ISETP.GE.AND P0, PT, R6, UR6, PT ;  /* 0x0000000606007c0c */ /* 0x000fe2000bf06270 */
[----:B------:R-:W-:Y:S01]  /*ecd0*/  IMAD R0, R0, 0x10, R3 ;  /* 0x0000001000007824 */ /* 0x000fe200078e0203 */
[----:B------:R-:W-:Y:S01]  /*ece0*/  LOP3.LUT R2, R3, 0x10, R4, 0xf8, !PT ;  /* 0x0000001003027812 */ /* 0x000fe200078ef804 */
[----:B------:R-:W-:Y:S01]  /*ecf0*/  IMAD.SHL.U32 R4, R4, 0x2, RZ ;  /* 0x0000000204047824 */ /* 0x000fe200078e00ff */
[----:B------:R-:W-:-:S02]  /*ed00*/  LOP3.LUT R3, R5, 0x3f0, RZ, 0xc0, !PT ;  /* 0x000003f005037812 */ /* 0x000fc400078ec0ff */
[----:B------:R-:W-:Y:S02]  /*ed10*/  LOP3.LUT R0, R0, 0x70, R5, 0x78, !PT ;  /* 0x0000007000007812 */ /* 0x000fe400078e7805 */
[----:B------:R-:W-:Y:S02]  /*ed20*/  @P4 LOP3.LUT R16, R16, 0x1, RZ, 0xfc, !PT ;  /* 0x0000000110104812 */ /* 0x000fe400078efcff */
[----:B------:R-:W-:Y:S01]  /*ed30*/  LOP3.LUT R17, R0, 0xc00, R17, 0xf8, !PT ;  /* 0x00000c0000117812 */ /* 0x000fe200078ef811 */
[----:B------:R-:W-:Y:S01]  /*ed40*/  IMAD.U32 R0, RZ, RZ, UR5 ;  /* 0x00000005ff007e24 */ /* 0x000fe2000f8e00ff */
[----:B------:R-:W-:Y:S01]  /*ed50*/  LOP3.LUT R16, R16, 0xffffff7f, RZ, 0xc0, !PT ;  /* 0xffffff7f10107812 */ /* 0x000fe200078ec0ff */
[----:B------:R-:W-:Y:S01]  /*ed60*/  USHF.R.S32.HI UR5, URZ, 0x1f, UR4 ;  /* 0x0000001f3f057899 */ /* 0x000fe20008011404 */
[----:B------:R-:W-:Y:S02]  /*ed70*/  SEL R34, R34, 0xffffffc0, !P2 ;  /* 0xffffffc022227807 */ /* 0x000fe40005000000 */
[----:B------:R-:W-:Y:S01]  /*ed80*/  @P3 LOP3.LUT R16, R16, 0x80, RZ, 0xfc, !PT ;  /* 0x0000008010103812 */ /* 0x000fe200078efcff */
[----:B------:R0:W-:Y:S01]  /*ed90*/  STL [R1+0x8], R0 ;  /* 0x0000080001007387 */ /* 0x0001e20000100800 */
[----:B------:R-:W-:Y:S01]  /*eda0*/  LOP3.LUT R4, R3, 0x70, R4, 0x78, !PT ;  /* 0x0000007003047812 */ /* 0x000fe200078e7804 */
[----:B------:R-:W-:Y:S01]  /*edb0*/  ULEA.HI UR5, UR5, UR4, URZ, 0x7 ;  /* 0x0000000405057291 */ /* 0x000fe2000f8f383f */
[----:B------:R-:W-:Y:S01]  /*edc0*/  ISETP.GE.AND P2, PT, R28, UR37, PT ;  /* 0x000000251c007c0c */ /* 0x000fe2000bf46270 */
[----:B------:R1:W-:Y:S01]  /*edd0*/  STL [R1+0xc], RZ ;  /* 0x00000cff01007387 */ /* 0x0003e20000100800 */
[----:B------:R-:W-:Y:S01]  /*ede0*/  LOP3.LUT R16, R16, 0xfffffbff, RZ, 0xc0, !PT ;  /* 0xfffffbff10107812 */ /* 0x000fe200078ec0ff */
[----:B------:R-:W-:Y:S01]  /*edf0*/  USHF.R.S32.HI UR40, URZ, 0x7, UR5 ;  /* 0x000000073f287899 */ /* 0x000fe20008011405 */
[----:B------:R-:W-:-:S02]  /*ee00*/  LOP3.LUT R2, R2, 0x70, R5, 0x78, !PT ;  /* 0x0000007002027812 */ /* 0x000fc400078e7805 */
[----:B------:R-:W-:Y:S02]  /*ee10*/  LOP3.LUT R37, R4, 0x400, R5, 0xf8, !PT ;  /* 0x0000040004257812 */ /* 0x000fe400078ef805 */
[----:B------:R-:W-:Y:S01]  /*ee20*/  @P0 LOP3.LUT R16, R16, 0x400, RZ, 0xfc, !PT ;  /* 0x0000040010100812 */ /* 0x000fe200078efcff */
[----:B------:R-:W-:Y:S01]  /*ee30*/  IMAD.IADD R26, R7, 0x1, R2 ;  /* 0x00000001071a7824 */ /* 0x000fe200078e0202 */
[----:B0-----:R-:W-:Y:S01]  /*ee40*/  SHF.R.U32.HI R0, RZ, 0x3, R8 ;  /* 0x00000003ff007819 */ /* 0x001fe20000011608 */
[----:B------:R-:W-:Y:S01]  /*ee50*/  IMAD.IADD R2, R18, 0x1, R37 ;  /* 0x0000000112027824 */ /* 0x000fe200078e0225 */
[----:B------:R-:W-:Y:S01]  /*ee60*/  ISETP.GE.AND P0, PT, R28, UR37, PT ;  /* 0x000000251c007c0c */ /* 0x000fe2000bf06270 */
[----:B------:R-:W-:Y:S01]  /*ee70*/  ULDC UR37, c[0x0][0x448] ;  /* 0x0001120000257ab9 */ /* 0x000fe20000000800 */
[----:B------:R-:W-:Y:S01]  /*ee80*/  LOP3.LUT R16, R16, 0xfffffffd, RZ, 0xc0, !PT ;  /* 0xfffffffd10107812 */ /* 0x000fe200078ec0ff */
[----:B------:R-:W-:Y:S01]  /*ee90*/  UIMAD UR37, UR37, UR39, URZ ;  /* 0x00000027252572a4 */ /* 0x000fe2000f8e023f */
[----:B------:R-:W-:Y:S01]  /*eea0*/  LOP3.LUT R0, R0, 0x70, R5, 0xf8, !PT ;  /* 0x0000007000007812 */ /* 0x000fe200078ef805 */
[----:B------:R-:W-:Y:S01]  /*eeb0*/  IMAD.IADD R0, R34, 0x1, R17 ;  /* 0x0000000122007824 */ /* 0x000fe200078e0211 */
[----:B------:R-:W-:Y:S01]  /*eec0*/  @P2 LOP3.LUT R16, R16, 0x2, RZ, 0xfc, !PT ;  /* 0x0000000210102812 */ /* 0x000fe200078efcff */
[----:B------:R1:W-:Y:S01]  /*eed0*/  STL [R1+0x4], R2 ;  /* 0x0000040201007387 */ /* 0x0003e20000100800 */
[----:B------:R-:W-:Y:S01]  /*eee0*/  SEL R35, R35, 0xffffffe0, !P1 ;  /* 0xffffffe023237807 */ /* 0x000fe20004800000 */
[----:B------:R-:W-:Y:S01]  /*eef0*/  UIADD3 UR39, UR36, 0x80, -UR39 ;  /* 0x0000008024277890 */ /* 0x000fe2000fffe827 */
[----:B------:R-:W-:Y:S01]  /*ef00*/  LOP3.LUT R16, R16, 0xfffffdff, RZ, 0xc0, !PT ;  /* 0xfffffdff10107812 */ /* 0x000fe200078ec0ff */
[----:B------:R1:W-:Y:S02]  /*ef10*/  STL [R1], R0 ;  /* 0x0000000001007387 */ /* 0x0003e40000100800 */
[----:B------:R-:W-:Y:S01]  /*ef20*/  IMAD.IADD R36, R34, 0x1, R35 ;  /* 0x0000000122247824 */ /* 0x000fe200078e0223 */
[----:B------:R-:W-:-:S02]  /*ef30*/  @P0 LOP3.LUT R16, R16, 0x200, RZ, 0xfc, !PT ;  /* 0x0000020010100812 */ /* 0x000fc400078efcff */
[----:B------:R-:W-:Y:S02]  /*ef40*/  ISETP.GE.AND P0, PT, R28, UR6, PT ;  /* 0x000000061c007c0c */ /* 0x000fe4000bf06270 */
[----:B------:R-:W-:-:S11]  /*ef50*/  LOP3.LUT R16, R16, 0xfffff7ff, RZ, 0xc0, !PT ;  /* 0xfffff7ff10107812 */ /* 0x000fd600078ec0ff */
[----:B-1----:R-:W-:-:S07]  /*ef60*/  @P0 LOP3.LUT R16, R16, 0x800, RZ, 0xfc, !PT ;  /* 0x0000080010100812 */ /* 0x002fce00078efcff */
.L_x_2517:
[----:B--2---:R-:W2:Y:S01]  /*ef70*/  LDL R0, [R1+0x8] ;  /* 0x0000080001007983 */ /* 0x004ea20000100800 */
        /* <DEDUP_REMOVED lines=13> */
[----:B------:R-:W-:Y:S05]  /*f050*/  @P0 BRA `(.L_x_2453) ;  /* 0x0000000000200947 */ /* 0x000fea0003800000 */
        /* <DEDUP_REMOVED lines=8> */
.L_x_2453:
[----:B------:R-:W-:Y:S01]  /*f0e0*/  ULDC UR8, c[0x0][0xc54] ;  /* 0x0003150000087ab9 */ /* 0x000fe20000000800 */
[----:B------:R-:W-:Y:S01]  /*f0f0*/  UMOV UR6, UR7 ;  /* 0x0000000700067c82 */ /* 0x000fe20008000000 */
[----:B------:R-:W-:-:S11]  /*f100*/  UISETP.NE.AND UP0, UPT, UR8, 0x1, UPT ;  /* 0x000000010800788c */ /* 0x000fd6000bf05270 */
[----:B------:R-:W-:Y:S02]  /*f110*/  @UP0 ULDC.64 UR10, c[0x0][0xc58] ;  /* 0x00031600000a0ab9 */ /* 0x000fe40000000a00 */
[----:B------:R-:W-:-:S04]  /*f120*/  UIMAD.WIDE.U32 UR4, UR7, UR10, URZ ;  /* 0x0000000a070472a5 */ /* 0x000fc8000f8e003f */
[----:B------:R-:W-:-:S04]  /*f130*/  @UP0 USHF.R.U32.HI UR6, URZ, UR11, UR5 ;  /* 0x0000000b3f060299 */ /* 0x000fc80008011605 */
[----:B------:R-:W-:-:S12]  /*f140*/  UIMAD UR4, UR6, UR8, URZ ;  /* 0x00000008060472a4 */ /* 0x000fd8000f8e023f */
.L_x_2454:
        /* <DEDUP_REMOVED lines=25> */
[----:B------:R-:W-:Y:S01]  /*f2e0*/  UP2UR UR50, UPR, URZ, 0x4 ;  /* 0x000000043f327883 */ /* 0x000fe20008000000 */
[----:B------:R-:W-:Y:S01]  /*f2f0*/  BSSY B7, `(.L_x_2455) ;  /* 0x00004af000077945 */ /* 0x000fe20003800000 */
[----:B------:R-:W-:-:S04]  /*f300*/  USHF.L.U32 UR6, UR43, 0x7, URZ ;  /* 0x000000072b067899 */ /* 0x000fc8000800063f */
[----:B------:R-:W-:Y:S01]  /*f310*/  UIADD3 UR6, UR6, 0x7f, URZ ;  /* 0x0000007f06067890 */ /* 0x000fe2000fffe03f */
[----:B------:R-:W-:Y:S01]  /*f320*/  @UP2 ULDC UR4, c[0x0][0x44c] ;  /* 0x0001130000042ab9 */ /* 0x000fe20000000800 */
[----:B------:R-:W-:Y:S02]  /*f330*/  @UP2 ULDC UR7, c[0x0][0x450] ;  /* 0x0001140000072ab9 */ /* 0x000fe40000000800 */
[----:B------:R-:W-:-:S04]  /*f340*/  UIMAD.WIDE.U32 UR4, UR6, UR4, URZ ;  /* 0x00000004060472a5 */ /* 0x000fc8000f8e003f */
[----:B------:R-:W-:-:S04]  /*f350*/  @UP2 USHF.R.U32.HI UR6, URZ, UR7, UR5 ;  /* 0x000000073f062299 */ /* 0x000fc80008011605 */
[----:B------:R-:W-:-:S04]  /*f360*/  UIADD3 UR6, UR39, UR6, URZ ;  /* 0x0000000627067290 */ /* 0x000fc8000fffe03f */
[----:B------:R-:W-:-:S04]  /*f370*/  USHF.R.S32.HI UR4, URZ, 0x1f, UR6 ;  /* 0x0000001f3f047899 */ /* 0x000fc80008011406 */
[----:B------:R-:W-:-:S04]  /*f380*/  ULEA.HI UR4, UR4, UR6, URZ, 0x7 ;  /* 0x0000000604047291 */ /* 0x000fc8000f8f383f */
[----:B------:R-:W-:-:S04]  /*f390*/  USHF.R.S32.HI UR4, URZ, 0x7, UR4 ;  /* 0x000000073f047899 */ /* 0x000fc80008011404 */
[----:B------:R-:W-:-:S04]  /*f3a0*/  UISETP.LT.AND UP0, UPT, UR40, UR4, UPT ;  /* 0x000000042800728c */ /* 0x000fc8000bf01270 */
[----:B------:R-:W-:-:S06]  /*f3b0*/  USEL UR44, UR40, UR4, UP0 ;  /* 0x00000004282c7287 */ /* 0x000fcc0008000000 */
[----:B------:R-:W-:-:S13]  /*f3c0*/  ISETP.LT.AND P0, PT, RZ, UR44, PT ;  /* 0x0000002cff007c0c */ /* 0x000fda000bf01270 */
[----:B0-----:R-:W-:Y:S05]  /*f3d0*/  @P0 BRA `(.L_x_2456) ;  /* 0x0000000000480947 */ /* 0x001fea0003800000 */
        /* <DEDUP_REMOVED lines=16> */
[----:B------:R0:W-:Y:S01]  /*f4e0*/  STL [R1+0x8], R0 ;  /* 0x0000080001007387 */ /* 0x0001e20000100800 */
[----:B------:R-:W-:Y:S05]  /*f4f0*/  BRA `(.L_x_2457) ;  /* 0x0000004800387947 */ /* 0x000fea0003800000 */
.L_x_2456:
        /* <DEDUP_REMOVED lines=20> */
.L_x_2459:
[----:B------:R-:W-:Y:S05]  /*f640*/  BSYNC B6 ;  /* 0x0000000000067941 */ /* 0x000fea0003800000 */
.L_x_2458:
        /* <DEDUP_REMOVED lines=22> */
.L_x_2461:
[----:B------:R-:W-:Y:S05]  /*f7b0*/  BSYNC B6 ;  /* 0x0000000000067941 */ /* 0x000fea0003800000 */
.L_x_2460:
        /* <DEDUP_REMOVED lines=9> */
[----:B------:R-:W-:Y:S01]  /*f850*/  MOV R13, RZ ;  /* 0x000000ff000d7202 */ /* 0x000fe20000000f00 */
[----:B------:R-:W0:Y:S01]  /*f860*/  LDC.64 R2, c[0x4][R2] ;  /* 0x0100000002027b82 */ /* 0x000e220000000a00 */
[----:B------:R-:W-:Y:S02]  /*f870*/  IMAD.U32 R5, RZ, RZ, UR7 ;  /* 0x00000007ff057e24 */ /* 0x000fe4000f8e00ff */
[----:B------:R-:W-:Y:S02]  /*f880*/  IMAD.U32 R6, RZ, RZ, UR8 ;  /* 0x00000008ff067e24 */ /* 0x000fe4000f8e00ff */
[----:B------:R-:W-:-:S02]  /*f890*/  IMAD.U32 R7, RZ, RZ, UR9 ;  /* 0x00000009ff077e24 */ /* 0x000fc4000f8e00ff */
[----:B------:R-:W-:Y:S02]  /*f8a0*/  IMAD.U32 R10, RZ, RZ, UR4 ;  /* 0x00000004ff0a7e24 */ /* 0x000fe4000f8e00ff */
[----:B------:R-:W-:Y:S02]  /*f8b0*/  IMAD.U32 R11, RZ, RZ, UR5 ;  /* 0x00000005ff0b7e24 */ /* 0x000fe4000f8e00ff */
[----:B------:R-:W-:Y:S02]  /*f8c0*/  IMAD.MOV.U32 R8, RZ, RZ, 0x70 ;  /* 0x00000070ff087424 */ /* 0x000fe400078e00ff */
[----:B------:R-:W-:-:S07]  /*f8d0*/  IMAD.MOV.U32 R12, RZ, RZ, 0x1 ;  /* 0x00000001ff0c7424 */ /* 0x000fce00078e00ff */
[----:B------:R-:W-:-:S07]  /*f8e0*/  LEPC R20, `(.L_x_2463) ;  /* 0x000000001014794e */ /* 0x000fce0000000000 */
[----:B0----5:R-:W-:Y:S05]  /*f8f0*/  CALL.ABS.NOINC R2 ;  /* 0x0000000002007343 */ /* 0x021fea0003c00000 */
.L_x_2463:
[----:B------:R-:W-:Y:S05]  /*f900*/  BSYNC B6 ;  /* 0x0000000000067941 */ /* 0x000fea0003800000 */
.L_x_2462:
        /* <DEDUP_REMOVED lines=19> */
.L_x_2465:
[----:B------:R-:W-:Y:S05]  /*fa40*/  BSYNC B6 ;  /* 0x0000000000067941 */ /* 0x000fea0003800000 */
.L_x_2464:
        /* <DEDUP_REMOVED lines=17> */
.L_x_2537:
[----:B------:R-:W1:Y:S01]  /*fb60*/  S2R R0, SR_TID.X ;  /* 0x0000000000007919 */ /* 0x000e620000002100 */
[----:B0-----:R-:W-:Y:S02]  /*fb70*/  ISETP.NE.AND P1, PT, R10, 0x1, PT ;  /* 0x000000010a00780c */ /* 0x001fe40003f25270 */
[----:B-----5:R-:W-:Y:S02]  /*fb80*/  SHF.R.S32.HI R31, RZ, 0x1f, R29 ;  /* 0x0000001fff1f7819 */ /* 0x020fe4000001141d */
[----:B------:R-:W-:-:S09]  /*fb90*/  LOP3.LUT R16, R16, 0xfffffff7, RZ, 0xc0, !PT ;  /* 0xfffffff710107812 */ /* 0x000fd200078ec0ff */
[----:B------:R-:W0:Y:S01]  /*fba0*/  @P1 LDC R5, c[0x0][0x438] ;  /* 0x00010e00ff051b82 */ /* 0x000e220000000800 */
[----:B------:R-:W-:Y:S02]  /*fbb0*/  @P1 LOP3.LUT R16, R16, 0x8, RZ, 0xfc, !PT ;  /* 0x0000000810101812 */ /* 0x000fe400078efcff */
[C---:B-1----:R-:W-:Y:S01]  /*fbc0*/  LOP3.LUT R2, R0.reuse, 0x7f, RZ, 0xc0, !PT ;  /* 0x0000007f00027812 */ /* 0x042fe200078ec0ff */
[----:B------:R-:W-:-:S03]  /*fbd0*/  IMAD.SHL.U32 R0, R0, 0x10, RZ ;  /* 0x0000001000007824 */ /* 0x000fc600078e00ff */
[----:B------:R-:W-:-:S04]  /*fbe0*/  SHF.R.U32.HI R2, RZ, 0x3, R2 ;  /* 0x00000003ff027819 */ /* 0x000fc80000011602 */
[----:B------:R-:W-:-:S04]  /*fbf0*/  LOP3.LUT R0, R2, 0x70, R0, 0xf8, !PT ;  /* 0x0000007002007812 */ /* 0x000fc800078ef800 */
[----:B------:R-:W-:Y:S02]  /*fc00*/  LOP3.LUT R3, R0, R8, RZ, 0xfc, !PT ;  /* 0x0000000800037212 */ /* 0x000fe400078efcff */
[----:B------:R-:W1:Y:S02]  /*fc10*/  @P1 LDC R0, c[0x0][0x434] ;  /* 0x00010d00ff001b82 */ /* 0x000e640000000800 */
[C---:B------:R-:W-:Y:S01]  /*fc20*/  ISETP.GE.AND P0, PT, R3.reuse, UR36, PT ;  /* 0x0000002403007c0c */ /* 0x040fe2000bf06270 */
[----:B------:R-:W-:-:S04]  /*fc30*/  IMAD.IADD R9, R3, 0x1, R32 ;  /* 0x0000000103097824 */ /* 0x000fc800078e0220 */
[----:B------:R-:W-:-:S08]  /*fc40*/  IMAD.MOV.U32 R6, RZ, RZ, R9 ;  /* 0x000000ffff067224 */ /* 0x000fd000078e0009 */
[----:B------:R-:W2:Y:S01]  /*fc50*/  @!P0 LDC.64 R2, c[0x0][0x428] ;  /* 0x00010a00ff028b82 */ /* 0x000ea20000000a00 */
[----:B-1----:R-:W-:-:S05]  /*fc60*/  @P1 IMAD.HI.U32 R0, R9, R0, RZ ;  /* 0x0000000009001227 */ /* 0x002fca00078e00ff */
[----:B0-----:R-:W-:Y:S02]  /*fc70*/  @P1 SHF.R.U32.HI R6, RZ, R5, R0 ;  /* 0x00000005ff061219 */ /* 0x001fe40000011600 */
[----:B------:R-:W0:Y:S02]  /*fc80*/  @!P0 LDC.64 R4, c[0x0][0x418] ;  /* 0x00010600ff048b82 */ /* 0x000e240000000a00 */
[----:B------:R-:W-:Y:S01]  /*fc90*/  @!P0 SHF.R.S32.HI R7, RZ, 0x1f, R6 ;  /* 0x0000001fff078819 */ /* 0x000fe20000011406 */
[----:B--2---:R-:W-:-:S04]  /*fca0*/  @!P0 IMAD R0, R31, R2, RZ ;  /* 0x000000021f008224 */ /* 0x004fc800078e02ff */
[C---:B------:R-:W-:Y:S02]  /*fcb0*/  @!P0 IMAD R11, R29.reuse, R3, R0 ;  /* 0x000000031d0b8224 */ /* 0x040fe400078e0200 */
[----:B------:R-:W-:-:S04]  /*fcc0*/  @!P0 IMAD.WIDE.U32 R2, R29, R2, R6 ;  /* 0x000000021d028225 */ /* 0x000fc800078e0006 */
[----:B------:R-:W-:Y:S02]  /*fcd0*/  @!P0 IMAD.IADD R0, R3, 0x1, R11 ;  /* 0x0000000103008824 */ /* 0x000fe400078e020b */
[----:B------:R-:W-:Y:S01]  /*fce0*/  IMAD.U32 R3, RZ, RZ, UR45 ;  /* 0x0000002dff037e24 */ /* 0x000fe2000f8e00ff */
[----:B0-----:R-:W-:-:S04]  /*fcf0*/  @!P0 LEA R4, P1, R2, R4, 0x2 ;  /* 0x0000000402048211 */ /* 0x001fc800078210ff */
[----:B------:R-:W-:Y:S01]  /*fd00*/  @!P0 LEA.HI.X R5, R2, R5, R0, 0x2, P1 ;  /* 0x0000000502058211 */ /* 0x000fe200008f1400 */
[----:B------:R-:W-:Y:S01]  /*fd10*/  IMAD.MOV.U32 R0, RZ, RZ, RZ ;  /* 0x000000ffff007224 */ /* 0x000fe200078e00ff */
[----:B------:R-:W-:Y:S01]  /*fd20*/  ISETP.NE.AND P2, PT, R3, 0x3, PT ;  /* 0x000000030300780c */ /* 0x000fe20003f45270 */
[----:B------:R-:W-:-:S04]  /*fd30*/  IMAD.MOV R2, RZ, RZ, -R6 ;  /* 0x000000ffff027224 */ /* 0x000fc800078e0a06 */
[----:B------:R0:W5:Y:S01]  /*fd40*/  @!P0 LDG.E R0, desc[UR48][R4.64] ;  /* 0x0000003004008981 */ /* 0x000162000c1e1900 */
[----:B------:R-:W-:-:S07]  /*fd50*/  LOP3.LUT R16, R16, 0xfffffffb, RZ, 0xc0, !PT ;  /* 0xfffffffb10107812 */ /* 0x000fce00078ec0ff */
[----:B------:R-:W-:Y:S01]  /*fd60*/  @P2 LOP3.LUT R16, R16, 0x4, RZ, 0xfc, !PT ;  /* 0x0000000410102812 */ /* 0x000fe200078efcff */
[----:B0-----:R-:W-:Y:S02]  /*fd70*/  IMAD R4, R10, R2, R9 ;  /* 0x000000020a047224 */ /* 0x001fe400078e0209 */
[----:B------:R-:W-:-:S04]  /*fd80*/  IMAD R2, RZ, RZ, -UR42 ;  /* 0x8000002aff027e24 */ /* 0x000fc8000f8e02ff */
[----:B------:R-:W-:-:S05]  /*fd90*/  IMAD R23, R23, R2, UR41 ;  /* 0x0000002917177e24 */ /* 0x000fca000f8e0202 */
[----:B------:R-:W-:Y:S01]  /*fda0*/  SHF.R.S32.HI R30, RZ, 0x1f, R23 ;  /* 0x0000001fff1e7819 */ /* 0x000fe20000011417 */
[----:B------:R-:W-:Y:S06]  /*fdb0*/  @!P2 BRA `(.L_x_2467) ;  /* 0x000000000004a947 */ /* 0x000fec0003800000 */
[----:B------:R-:W-:Y:S01]  /*fdc0*/  BPT.TRAP 0x1 ;  /* 0x000000040000795c */ /* 0x000fe20000300000 */
.L_x_2467:
[----:B------:R-:W-:Y:S01]  /*fdd0*/  IMAD R6, R24, 0x8, R18 ;  /* 0x0000000818067824 */ /* 0x000fe200078e0212 */
[----:B------:R-:W-:Y:S01]  /*fde0*/  SHF.L.U32 R20, R27, 0x1f, RZ ;  /* 0x0000001f1b147819 */ /* 0x000fe200000006ff */
[----:B------:R-:W-:Y:S01]  /*fdf0*/  BSSY B0, `(.L_x_2468) ;  /* 0x0000004000007945 */ /* 0x000fe20003800000 */
[----:B------:R-:W-:Y:S02]  /*fe00*/  SHF.R.S32.HI R10, RZ, 0x1f, R4 ;  /* 0x0000001fff0a7819 */ /* 0x000fe40000011404 */
[----:B------:R-:W0:Y:S02]  /*fe10*/  SYNCS.PHASECHK.TRANS64.TRYWAIT P0, [R6+URZ+0x38880], R20 ;  /* 0x03888014060075a7 */ /* 0x000e24000800017f */
[----:B0-----:R-:W-:Y:S05]  /*fe20*/  @!P0 BRA `(.L_x_2469) ;  /* 0x0000004800348947 */ /* 0x001fea0003800000 */
.L_x_2538:
[----:B------:R-:W-:Y:S05]  /*fe30*/  BSYNC B0 ;  /* 0x0000000000007941 */ /* 0x000fea0003800000 */
.L_x_2468:
[----:B------:R-:W1:Y:S01]  /*fe40*/  S2R R7, SR_TID.X ;  /* 0x0000000000077919 */ /* 0x000e620000002100 */
[----:B------:R-:W-:Y:S01]  /*fe50*/  ULDC.64 UR4, c[0x0][0x328] ;  /* 0x0000ca0000047ab9 */ /* 0x000fe20000000a00 */
[----:B-----5:R-:W-:Y:S01]  /*fe60*/  SHF.R.S32.HI R19, RZ, 0x1f, R0 ;  /* 0x0000001fff137819 */ /* 0x020fe20000011400 */
[----:B------:R-:W-:Y:S01]  /*fe70*/  IMAD R3, R10, UR4, RZ ;  /* 0x000000040a037c24 */ /* 0x000fe2000f8e02ff */
[----:B------:R-:W-:Y:S01]  /*fe80*/  ULDC.64 UR6, c[0x0][0x318] ;  /* 0x0000c60000067ab9 */ /* 0x000fe20000000a00 */
[----:B------:R-:W-:Y:S02]  /*fe90*/  LOP3.LUT R16, R16, 0xffffffbf, RZ, 0xc0, !PT ;  /* 0xffffffbf10107812 */ /* 0x000fe400078ec0ff */
        /* <DEDUP_REMOVED lines=19> */
[----:B------:R-:W-:-:S13]  /*ffd0*/  ISETP.GE.AND P0, PT, R8, 0x1, PT ;  /* 0x000000010800780c */ /* 0x000fda0003f06270 */
[----:B------:R-:W-:Y:S01]  /*ffe0*/  @P0 LOP3.LUT R16, R16, 0x40, RZ, 0xfc, !PT ;  /* 0x0000004010100812 */ /* 0x000fe200078efcff */
[----:B------:R-:W-:Y:S06]  /*fff0*/  BRA.DIV UR4, `(.L_x_2470) ;  /* 0x0000004604d47947 */ /* 0x000fec000b800000 */
[----:B------:R-:W1:Y:S01]  /*10000*/  SHFL.IDX PT, R2, R7, RZ, 0x181f ;  /* 0x00181fff07027589 */ /* 0x000e6200000e0000 */
[----:B------:R-:W-:Y:S01]  /*10010*/  LOP3.LUT P6, RZ, R16, 0x200, RZ, 0xc0, !PT ;  /* 0x0000020010ff7812 */ /* 0x000fe200078cc0ff */
[----:B------:R-:W-:Y:S01]  /*10020*/  IMAD.IADD R5, R18, 0x1, R5 ;  /* 0x0000000112057824 */ /* 0x000fe200078e0205 */
[----:B------:R-:W-:Y:S01]  /*10030*/  LOP3.LUT P2, RZ, R16, 0x80, RZ, 0xc0, !PT ;  /* 0x0000008010ff7812 */ /* 0x000fe2000784c0ff */
[----:B------:R-:W2:Y:S01]  /*10040*/  SHFL.IDX PT, R3, R9, RZ, 0x181f ;  /* 0x00181fff09037589 */ /* 0x000ea200000e0000 */
[----:B------:R-:W-:Y:S02]  /*10050*/  ISETP.GE.AND P1, PT, R8, 0x11, PT ;  /* 0x000000110800780c */ /* 0x000fe40003f26270 */
[----:B------:R-:W-:Y:S02]  /*10060*/  LOP3.LUT R16, R16, 0xffffffdf, RZ, 0xc0, !PT ;  /* 0xffffffdf10107812 */ /* 0x000fe400078ec0ff */
[C---:B------:R-:W-:Y:S02]  /*10070*/  ISETP.GE.AND P5, PT, R8.reuse, 0x31, PT ;  /* 0x000000310800780c */ /* 0x040fe40003fa6270 */
[----:B------:R-:W-:-:S02]  /*10080*/  ISETP.GE.AND P4, PT, R8, 0x41, PT ;  /* 0x000000410800780c */ /* 0x000fc40003f86270 */
[----:B------:R-:W-:-:S05]  /*10090*/  ISETP.GE.AND P3, PT, R8, 0x51, PT ;  /* 0x000000510800780c */ /* 0x000fca0003f66270 */
[----:B------:R-:W-:Y:S02]  /*100a0*/  @P1 LOP3.LUT R16, R16, 0x20, RZ, 0xfc, !PT ;  /* 0x0000002010101812 */ /* 0x000fe400078efcff */
[----:B------:R-:W-:Y:S02]  /*100b0*/  ISETP.GE.AND P1, PT, R8, 0x61, PT ;  /* 0x000000610800780c */ /* 0x000fe40003f26270 */
[----:B------:R-:W-:Y:S02]  /*100c0*/  LOP3.LUT R16, R16, 0xffffffef, RZ, 0xc0, !PT ;  /* 0xffffffef10107812 */ /* 0x000fe400078ec0ff */
[----:B-1----:R-:W-:-:S05]  /*100d0*/  IADD3 R2, P0, R28, R2, RZ ;  /* 0x000000021c027210 */ /* 0x002fca0007f1e0ff */
[----:B--2---:R-:W-:Y:S01]  /*100e0*/  IMAD.X R3, RZ, RZ, R3, P0 ;  /* 0x000000ffff037224 */ /* 0x004fe200000e0603 */
[----:B------:R-:W-:-:S13]  /*100f0*/  ISETP.LT.OR P0, PT, R8, 0x1, P6 ;  /* 0x000000010800780c */ /* 0x000fda0003701670 */
        /* <DEDUP_REMOVED lines=54> */
[----:B-1----:R1:W2:Y:S10]  /*10460*/  SHFL.IDX PT, R2, R7, 0x7, 0x181f ;  /* 0x00f81f0007027f89 */ /* 0x0022b400000e0000 */
[----:B------:R-:W-:-:S02]  /*10470*/  @P0 LOP3.LUT R16, R16, 0x10, RZ, 0xfc, !PT ;  /* 0x0000001010100812 */ /* 0x000fc400078efcff */
[----:B------:R-:W-:Y:S02]  /*10480*/  ISETP.GE.AND P0, PT, R8, 0x71, PT ;  /* 0x000000710800780c */ /* 0x000fe40003f06270 */
[----:B------:R-:W-:-:S11]  /*10490*/  LOP3.LUT R16, R16, 0xfffffeff, RZ, 0xc0, !PT ;  /* 0xfffffeff10107812 */ /* 0x000fd600078ec0ff */
[----:B-1-3--:R-:W-:-:S07]  /*104a0*/  @P0 LOP3.LUT R16, R16, 0x100, RZ, 0xfc, !PT ;  /* 0x0000010010100812 */ /* 0x00afce00078efcff */
.L_x_2556:
[----:B--2---:R-:W-:Y:S02]  /*104b0*/  IADD3 R2, P0, R28, R2, RZ ;  /* 0x000000021c027210 */ /* 0x004fe40007f1e0ff */
[C---:B------:R-:W-:Y:S02]  /*104c0*/  LOP3.LUT P6, RZ, R16.reuse, 0x200, RZ, 0xc0, !PT ;  /* 0x0000020010ff7812 */ /* 0x040fe400078cc0ff */
[----:B------:R-:W-:Y:S01]  /*104d0*/  LOP3.LUT P2, RZ, R16, 0x80, RZ, 0xc0, !PT ;  /* 0x0000008010ff7812 */ /* 0x000fe2000784c0ff */
        /* <DEDUP_REMOVED lines=10> */
.L_x_2471:
        /* <DEDUP_REMOVED lines=11> */
.L_x_2472:
[----:B------:R1:W-:Y:S01]  /*10630*/  SYNCS.ARRIVE.TRANS64.A1T0 RZ, [R6+URZ+0x38870], RZ ;  /* 0x038870ff06ff79a7 */ /* 0x0003e2000810003f */
[----:B------:R-:W-:Y:S05]  /*10640*/  @!P6 BRA `(.L_x_2473) ;  /* 0x000000000004e947 */ /* 0x000fea0003800000 */
[----:B------:R-:W-:Y:S01]  /*10650*/  BPT.TRAP 0x1 ;  /* 0x000000040000795c */ /* 0x000fe20000300000 */
.L_x_2473:
[----:B------:R-:W2:Y:S01]  /*10660*/  SYNCS.PHASECHK.TRANS64.TRYWAIT P0, [R6+URZ+0x38840], R20 ;  /* 0x03884014060075a7 */ /* 0x000ea2000800017f */
[----:B------:R-:W-:Y:S04]  /*10670*/  BSSY B0, `(.L_x_2474) ;  /* 0x0000002000007945 */ /* 0x000fe80003800000 */
[----:B--2---:R-:W-:Y:S05]  /*10680*/  @!P0 BRA `(.L_x_2475) ;  /* 0x0000004800f88947 */ /* 0x004fea0003800000 */
.L_x_2557:
[----:B------:R-:W-:Y:S05]  /*10690*/  BSYNC B0 ;  /* 0x0000000000007941 */ /* 0x000fea0003800000 */
.L_x_2474:
        /* <DEDUP_REMOVED lines=20> */
[----:B------:R-:W3:Y:S01]  /*107e0*/  SHFL.IDX PT, R3, R4, RZ, 0x181f ;  /* 0x00181fff04037589 */ /* 0x000ee200000e0000 */
[----:B------:R-:W-:Y:S02]  /*107f0*/  P2R R9, PR, RZ, 0x10 ;  /* 0x00000010ff097803 */ /* 0x000fe40000000000 */
[C---:B------:R-:W-:Y:S01]  /*10800*/  LOP3.LUT P4, RZ, R16.reuse, 0x40, RZ, 0xc0, !PT ;  /* 0x0000004010ff7812 */ /* 0x040fe2000788c0ff */
[----:B------:R-:W4:Y:S01]  /*10810*/  SHFL.IDX PT, R2, R0, RZ, 0x181f ;  /* 0x00181fff00027589 */ /* 0x000f2200000e0000 */
[C---:B------:R-:W-:Y:S02]  /*10820*/  LOP3.LUT P6, RZ, R16.reuse, 0x2, RZ, 0xc0, !PT ;  /* 0x0000000210ff7812 */ /* 0x040fe400078cc0ff */
[----:B------:R-:W-:Y:S01]  /*10830*/  P2R R8, PR, RZ, 0x8 ;  /* 0x00000008ff087803 */ /* 0x000fe20000000000 */
[----:B------:R-:W5:Y:S01]  /*10840*/  SHFL.IDX PT, R14, R4, 0x1, 0x181f ;  /* 0x00381f00040e7f89 */ /* 0x000f6200000e0000 */
[----:B------:R-:W-:Y:S02]  /*10850*/  LOP3.LUT P3, RZ, R16, 0x20, RZ, 0xc0, !PT ;  /* 0x0000002010ff7812 */ /* 0x000fe4000786c0ff */
[----:B------:R-:W-:-:S02]  /*10860*/  P2R R7, PR, RZ, 0x2 ;  /* 0x00000002ff077803 */ /* 0x000fc40000000000 */
[----:B------:R-:W-:-:S03]  /*10870*/  LOP3.LUT P1, RZ, R16, 0x10, RZ, 0xc0, !PT ;  /* 0x0000001010ff7812 */ /* 0x000fc6000782c0ff */
[----:B---3--:R-:W-:-:S05]  /*10880*/  @P4 IADD3 R3, P0, R28, R3, RZ ;  /* 0x000000031c034210 */ /* 0x008fca0007f1e0ff */
[----:B----4-:R-:W-:-:S05]  /*10890*/  @P4 IMAD.X R2, RZ, RZ, R2, P0 ;  /* 0x000000ffff024224 */ /* 0x010fca00000e0602 */
[----:B------:R-:W-:-:S04]  /*108a0*/  @P4 LOP3.LUT R3, R3, R2, RZ, 0x3c, !PT ;  /* 0x0000000203034212 */ /* 0x000fc800078e3cff */
[----:B------:R-:W-:-:S04]  /*108b0*/  @P4 LOP3.LUT R2, R3, R2, RZ, 0x3c, !PT ;  /* 0x0000000203024212 */ /* 0x000fc800078e3cff */
[----:B------:R-:W-:-:S05]  /*108c0*/  @P4 LOP3.LUT R3, R3, R2, RZ, 0x3c, !PT ;  /* 0x0000000203034212 */ /* 0x000fca00078e3cff */
[----:B------:R-:W-:Y:S04]  /*108d0*/  @P4 LDGSTS.E.BYPASS.LTC128B.128 [R5+0x28400], desc[UR48][R2.64], !P6 ;  /* 0x2840000002054fae */ /* 0x000fe8000f101d70 */
[----:B------:R3:W-:Y:S01]  /*108e0*/  @P4 LDGSTS.E.BYPASS.LTC128B.128 [R5+0x2c400], desc[UR48][R2.64+0x80], !P2 ;  /* 0x2c40008002054fae */ /* 0x0007e2000d101d70 */
[----:B------:R-:W-:Y:S02]  /*108f0*/  ISETP.NE.AND P4, PT, R9, RZ, PT ;  /* 0x000000ff0900720c */ /* 0x000fe40003f85270 */
[C---:B-----5:R-:W-:Y:S02]  /*10900*/  @P3 IADD3 R9, P0, R28.reuse, R14, RZ ;  /* 0x0000000e1c093210 */ /* 0x060fe40007f1e0ff */
[----:B------:R-:W-:Y:S04]  /*10910*/  SHFL.IDX PT, R14, R4, 0x2, 0x181f ;  /* 0x00581f00040e7f89 */ /* 0x000fe800000e0000 */
[----:B---3--:R-:W3:Y:S02]  /*10920*/  SHFL.IDX PT, R2, R0, 0x1, 0x181f ;  /* 0x00381f0000027f89 */ /* 0x008ee400000e0000 */
[----:B---3--:R-:W-:Y:S01]  /*10930*/  @P3 IMAD.X R10, RZ, RZ, R2, P0 ;  /* 0x000000ffff0a3224 */ /* 0x008fe200000e0602 */
[----:B------:R-:W-:Y:S01]  /*10940*/  @P1 IADD3 R14, P0, R28, R14, RZ ;  /* 0x0000000e1c0e1210 */ /* 0x000fe20007f1e0ff */
[----:B------:R-:W-:-:S02]  /*10950*/  @P3 IMAD.MOV.U32 R2, RZ, RZ, R9 ;  /* 0x000000ffff023224 */ /* 0x000fc400078e0009 */
[----:B------:R-:W-:-:S05]  /*10960*/  @P3 IMAD.MOV.U32 R3, RZ, RZ, R10 ;  /* 0x000000ffff033224 */ /* 0x000fca00078e000a */
[----:B------:R-:W-:Y:S04]  /*10970*/  @P3 LDGSTS.E.BYPASS.LTC128B.128 [R5+0x28c00], desc[UR48][R2.64], !P6 ;  /* 0x28c0000002053fae */ /* 0x000fe8000f101d70 */
[----:B------:R3:W-:Y:S01]  /*10980*/  @P3 LDGSTS.E.BYPASS.LTC128B.128 [R5+0x2cc00], desc[UR48][R2.64+0x80], !P2 ;  /* 0x2cc0008002053fae */ /* 0x0007e2000d101d70 */
[----:B------:R-:W-:-:S03]  /*10990*/  ISETP.NE.AND P3, PT, R8, RZ, PT ;  /* 0x000000ff0800720c */ /* 0x000fc60003f65270 */
[----:B---3--:R-:W3:Y:S02]  /*109a0*/  SHFL.IDX PT, R2, R0, 0x2, 0x181f ;  /* 0x00581f0000027f89 */ /* 0x008ee400000e0000 */
[----:B---3--:R-:W-:Y:S02]  /*109b0*/  @P1 IMAD.X R9, RZ, RZ, R2, P0 ;  /* 0x000000ffff091224 */ /* 0x008fe400000e0602 */
[----:B------:R-:W-:Y:S02]  /*109c0*/  @P1 IMAD.MOV.U32 R2, RZ, RZ, R14 ;  /* 0x000000ffff021224 */ /* 0x000fe400078e000e */
[----:B------:R-:W-:Y:S01]  /*109d0*/  @P1 IMAD.MOV.U32 R3, RZ, RZ, R9 ;  /* 0x000000ffff031224 */ /* 0x000fe200078e0009 */
[----:B------:R-:W3:Y:S04]  /*109e0*/  SHFL.IDX PT, R14, R4, 0x3, 0x181f ;  /* 0x00781f00040e7f89 */ /* 0x000ee800000e0000 */
[----:B------:R-:W-:Y:S04]  /*109f0*/  @P1 LDGSTS.E.BYPASS.LTC128B.128 [R5+0x29400], desc[UR48][R2.64], !P6 ;  /* 0x2940000002051fae */ /* 0x000fe8000f101d70 */
[----:B------:R4:W-:Y:S01]  /*10a00*/  @P1 LDGSTS.E.BYPASS.LTC128B.128 [R5+0x2d400], desc[UR48][R2.64+0x80], !P2 ;  /* 0x2d40008002051fae */ /* 0x0009e2000d101d70 */
[----:B------:R-:W-:-:S03]  /*10a10*/  ISETP.NE.AND P1, PT, R7, RZ, PT ;  /* 0x000000ff0700720c */ /* 0x000fc60003f25270 */
[----:B----4-:R-:W4:Y:S01]  /*10a20*/  SHFL.IDX PT, R2, R0, 0x3, 0x181f ;  /* 0x00781f0000027f89 */ /* 0x010f2200000e0000 */
[----:B---3--:R-:W-:-:S05]  /*10a30*/  @P5 IADD3 R14, P0, R28, R14, RZ ;  /* 0x0000000e1c0e5210 */ /* 0x008fca0007f1e0ff */
[----:B----4-:R-:W-:Y:S02]  /*10a40*/  @P5 IMAD.X R9, RZ, RZ, R2, P0 ;  /* 0x000000ffff095224 */ /* 0x010fe400000e0602 */
[----:B------:R-:W-:Y:S02]  /*10a50*/  @P5 IMAD.MOV.U32 R2, RZ, RZ, R14 ;  /* 0x000000ffff025224 */ /* 0x000fe400078e000e */
[----:B------:R-:W-:Y:S01]  /*10a60*/  @P5 IMAD.MOV.U32 R3, RZ, RZ, R9 ;  /* 0x000000ffff035224 */ /* 0x000fe200078e0009 */
[----:B------:R-:W3:Y:S04]  /*10a70*/  SHFL.IDX PT, R14, R4, 0x4, 0x181f ;  /* 0x00981f00040e7f89 */ /* 0x000ee800000e0000 */
[----:B------:R-:W-:Y:S04]  /*10a80*/  @P5 LDGSTS.E.BYPASS.LTC128B.128 [R5+0x29c00], desc[UR48][R2.64], !P6 ;  /* 0x29c0000002055fae */ /* 0x000fe8000f101d70 */
[----:B------:R4:W-:Y:S04]  /*10a90*/  @P5 LDGSTS.E.BYPASS.LTC128B.128 [R5+0x2dc00], desc[UR48][R2.64+0x80], !P2 ;  /* 0x2dc0008002055fae */ /* 0x0009e8000d101d70 */
[----:B----4-:R-:W4:Y:S01]  /*10aa0*/  SHFL.IDX PT, R2, R0, 0x4, 0x181f ;  /* 0x00981f0000027f89 */ /* 0x010f2200000e0000 */
[----:B---3--:R-:W-:-:S05]  /*10ab0*/  @P4 IADD3 R14, P0, R28, R14, RZ ;  /* 0x0000000e1c0e4210 */ /* 0x008fca0007f1e0ff */
[----:B----4-:R-:W-:Y:S01]  /*10ac0*/  @P4 IMAD.X R7, RZ, RZ, R2, P0 ;  /* 0x000000ffff074224 */ /* 0x010fe200000e0602 */
[----:B------:R-:W-:Y:S02]  /*10ad0*/  @P4 MOV R2, R14 ;  /* 0x0000000e00024202 */ /* 0x000fe40000000f00 */
[----:B------:R-:W3:Y:S01]  /*10ae0*/  SHFL.IDX PT, R14, R4, 0x5, 0x181f ;  /* 0x00b81f00040e7f89 */ /* 0x000ee200000e0000 */
[----:B------:R-:W-:-:S05]  /*10af0*/  @P4 IMAD.MOV.U32 R3, RZ, RZ, R7 ;  /* 0x000000ffff034224 */ /* 0x000fca00078e0007 */
[----:B------:R-:W-:Y:S04]  /*10b00*/  @P4 LDGSTS.E.BYPASS.LTC128B.128 [R5+0x2a400], desc[UR48][R2.64], !P6 ;  /* 0x2a40000002054fae */ /* 0x000fe8000f101d70 */
[----:B------:R4:W-:Y:S04]  /*10b10*/  @P4 LDGSTS.E.BYPASS.LTC128B.128 [R5+0x2e400], desc[UR48][R2.64+0x80], !P2 ;  /* 0x2e40008002054fae */ /* 0x0009e8000d101d70 */
        /* <DEDUP_REMOVED lines=10> */
[----:B----4-:R-:W-:Y:S02]  /*10bc0*/  @P1 IMAD.X R7, RZ, RZ, R2, P0 ;  /* 0x000000ffff071224 */ /* 0x010fe400000e0602 */
[----:B------:R-:W-:Y:S02]  /*10bd0*/  @P1 IMAD.MOV.U32 R2, RZ, RZ, R14 ;  /* 0x000000ffff021224 */ /* 0x000fe400078e000e */
[----:B------:R-:W-:Y:S01]  /*10be0*/  @P1 IMAD.MOV.U32 R3, RZ, RZ, R7 ;  /* 0x000000ffff031224 */ /* 0x000fe200078e0007 */
[----:B------:R3:W4:Y:S04]  /*10bf0*/  SHFL.IDX PT, R14, R4, 0x7, 0x181f ;  /* 0x00f81f00040e7f89 */ /* 0x00072800000e0000 */
[----:B------:R3:W-:Y:S04]  /*10c00*/  @P1 LDGSTS.E.BYPASS.LTC128B.128 [R5+0x2b400], desc[UR48][R2.64], !P6 ;  /* 0x2b40000002051fae */ /* 0x0007e8000f101d70 */
[----:B------:R3:W-:Y:S04]  /*10c10*/  @P1 LDGSTS.E.BYPASS.LTC128B.128 [R5+0x2f400], desc[UR48][R2.64+0x80], !P2 ;  /* 0x2f40008002051fae */ /* 0x0007e8000d101d70 */
[----:B------:R3:W0:Y:S02]  /*10c20*/  SHFL.IDX PT, R7, R0, 0x7, 0x181f ;  /* 0x00f81f0000077f89 */ /* 0x00062400000e0000 */
.L_x_2575:
[C---:B------:R-:W-:Y:S02]  /*10c30*/  LOP3.LUT P1, RZ, R16.reuse, 0x100, RZ, 0xc0, !PT ;  /* 0x0000010010ff7812 */ /* 0x040fe4000782c0ff */
[----:B------:R-:W-:-:S11]  /*10c40*/  LOP3.LUT P3, RZ, R16, 0x2, RZ, 0xc0, !PT ;  /* 0x0000000210ff7812 */ /* 0x000fd6000786c0ff */
[----:B---34-:R-:W-:-:S05]  /*10c50*/  @P1 IADD3 R2, P0, R28, R14, RZ ;  /* 0x0000000e1c021210 */ /* 0x018fca0007f1e0ff */
[----:B0-----:R-:W-:Y:S01]  /*10c60*/  @P1 IMAD.X R3, RZ, RZ, R7, P0 ;  /* 0x000000ffff031224 */ /* 0x001fe200000e0607 */
[----:B------:R-:W-:-:S04]  /*10c70*/  PLOP3.LUT P0, PT, PT, PT, PT, 0x80, 0x0 ;  /* 0x000000000000781c */ /* 0x000fc80003f0f070 */
[----:B------:R-:W-:Y:S01]  /*10c80*/  @!PT LDS RZ, [RZ] ;  /* 0x00000000fffff984 */ /* 0x000fe20000000800 */
[----:B------:R-:W-:Y:S01]  /*10c90*/  @!PT LDS RZ, [RZ] ;  /* 0x00000000fffff984 */ /* 0x000fe20000000800 */
[----:B------:R-:W-:Y:S01]  /*10ca0*/  @!PT LDS RZ, [RZ] ;  /* 0x00000000fffff984 */ /* 0x000fe20000000800 */
[----:B------:R0:W-:Y:S04]  /*10cb0*/  @P1 LDGSTS.E.BYPASS.LTC128B.128 [R5+0x2bc00], desc[UR48][R2.64], !P3 ;  /* 0x2bc0000002051fae */ /* 0x0001e8000d901d70 */
[----:B------:R0:W-:Y:S01]  /*10cc0*/  @P1 LDGSTS.E.BYPASS.LTC128B.128 [R5+0x2fc00], desc[UR48][R2.64+0x80], !P2 ;  /* 0x2fc0008002051fae */ /* 0x0001e2000d101d70 */
[----:B------:R-:W-:-:S04]  /*10cd0*/  NOP ;  /* 0x0000000000007918 */ /* 0x000fc80000000000 */
.L_x_2477:
        /* <DEDUP_REMOVED lines=11> */
.L_x_2478:
[----:B------:R-:W-:Y:S01]  /*10d90*/  VIADD R0, R18, 0x20400 ;  /* 0x0002040012007836 */ /* 0x000fe20000000000 */
[----:B------:R3:W-:Y:S06]  /*10da0*/  SYNCS.ARRIVE.TRANS64.A1T0 RZ, [R6+URZ+0x38830], RZ ;  /* 0x038830ff06ff79a7 */ /* 0x0007ec000810003f */
[----:B------:R-:W-:Y:S05]  /*10db0*/  WARPSYNC.ALL ;  /* 0x0000000000007948 */ /* 0x000fea0003800000 */
[----:B------:R-:W-:Y:S01]  /*10dc0*/  BAR.SYNC.DEFER_BLOCKING 0x8, 0x180 ;  /* 0x0206000000007b1d */ /* 0x000fe20000010000 */
[----:B------:R-:W-:-:S05]  /*10dd0*/  LOP3.LUT P0, RZ, R0, 0x3ff, RZ, 0xc0, !PT ;  /* 0x000003ff00ff7812 */ /* 0x000fca000780c0ff */
[----:B------:R-:W-:Y:S08]  /*10de0*/  BSSY B6, `(.L_x_2479) ;  /* 0x0000012000067945 */ /* 0x000ff00003800000 */
        /* <DEDUP_REMOVED lines=17> */
.L_x_2480:
[----:B------:R-:W-:Y:S05]  /*10f00*/  BSYNC B6 ;  /* 0x0000000000067941 */ /* 0x000fea0003800000 */
.L_x_2479:
[----:B------:R4:W5:Y:S01]  /*10f10*/  LDL R8, [R1+0x4] ;  /* 0x0000040001087983 */ /* 0x0009620000100800 */
[----:B------:R-:W-:Y:S01]  /*10f20*/  UISETP.NE.AND UP0, UPT, UR50, URZ, UPT ;  /* 0x0000003f3200728c */ /* 0x000fe2000bf05270 */
[----:B0-----:R-:W-:Y:S01]  /*10f30*/  IMAD.U32 R5, RZ, RZ, UR43 ;  /* 0x0000002bff057e24 */ /* 0x001fe2000f8e00ff */
[----:B------:R-:W0:Y:S01]  /*10f40*/  S2R R2, SR_TID.X ;  /* 0x0000000000027919 */ /* 0x000e220000002100 */
[----:B------:R-:W-:Y:S01]  /*10f50*/  R2UR UR6, R30 ;  /* 0x000000001e0672ca */ /* 0x000fe200000e0000 */
[----:B------:R-:W-:Y:S02]  /*10f60*/  ULDC.64 UR8, c[0x0][0x2d8] ;  /* 0x0000b60000087ab9 */ /* 0x000fe40000000a00 */
[----:B------:R-:W-:Y:S02]  /*10f70*/  PLOP3.LUT P0, PT, PT, PT, UP0, 0x80, 0x0 ;  /* 0x000000000000781c */ /* 0x000fe40003f0f008 */
[C---:B------:R-:W-:Y:S02]  /*10f80*/  LOP3.LUT P4, RZ, R16.reuse, 0x800, RZ, 0xc0, !PT ;  /* 0x0000080010ff7812 */ /* 0x040fe4000788c0ff */
[----:B------:R-:W-:Y:S01]  /*10f90*/  LOP3.LUT P5, RZ, R16, 0x400, RZ, 0xc0, !PT ;  /* 0x0000040010ff7812 */ /* 0x000fe200078ac0ff */
[----:B------:R-:W-:Y:S01]  /*10fa0*/  @UP0 ULDC UR4, c[0x0][0x44c] ;  /* 0x0001130000040ab9 */ /* 0x000fe20000000800 */
[C---:B0-----:R-:W-:Y:S01]  /*10fb0*/  LOP3.LUT R19, R2.reuse, 0x7f, RZ, 0xc0, !PT ;  /* 0x0000007f02137812 */ /* 0x041fe200078ec0ff */
[----:B------:R-:W-:-:S03]  /*10fc0*/  IMAD.SHL.U32 R2, R2, 0x10, RZ ;  /* 0x0000001002027824 */ /* 0x000fc600078e00ff */
[----:B------:R-:W-:-:S04]  /*10fd0*/  SHF.R.U32.HI R19, RZ, 0x3, R19 ;  /* 0x00000003ff137819 */ /* 0x000fc80000011613 */
[----:B------:R-:W-:-:S05]  /*10fe0*/  LOP3.LUT R2, R19, 0x70, R2, 0xf8, !PT ;  /* 0x0000007013027812 */ /* 0x000fca00078ef802 */
[----:B------:R-:W-:-:S04]  /*10ff0*/  IMAD R5, R5, 0x80, R2 ;  /* 0x0000008005057824 */ /* 0x000fc800078e0202 */
[----:B------:R-:W-:Y:S01]  /*11000*/  @P0 IMAD.HI.U32 R2, R5, UR4, RZ ;  /* 0x0000000405020c27 */ /* 0x000fe2000f8e00ff */
[----:B------:R-:W-:Y:S01]  /*11010*/  PLOP3.LUT P0, PT, PT, PT, UP0, 0x80, 0x0 ;  /* 0x000000000000781c */ /* 0x000fe20003f0f008 */
[----:B------:R-:W-:Y:S01]  /*11020*/  @UP0 ULDC UR4, c[0x0][0x450] ;  /* 0x0001140000040ab9 */ /* 0x000fe20000000800 */
[----:B------:R-:W-:Y:S01]  /*11030*/  R2UR UR7, R23 ;  /* 0x00000000170772ca */ /* 0x000fe200000e0000 */
[----:B------:R-:W-:Y:S01]  /*11040*/  IMAD.MOV.U32 R0, RZ, RZ, R5 ;  /* 0x000000ffff007224 */ /* 0x000fe200078e0005 */
[----:B------:R-:W-:-:S09]  /*11050*/  UIMAD UR6, UR6, UR8, URZ ;  /* 0x00000008060672a4 */ /* 0x000fd2000f8e023f */
[----:B------:R-:W-:Y:S02]  /*11060*/  @P0 SHF.R.U32.HI R0, RZ, UR4, R2 ;  /* 0x00000004ff000c19 */ /* 0x000fe40008011602 */
[----:B------:R-:W-:Y:S01]  /*11070*/  R2UR UR4, R23 ;  /* 0x00000000170472ca */ /* 0x000fe200000e0000 */
[----:B------:R-:W-:Y:S02]  /*11080*/  UIMAD UR7, UR7, UR9, UR6 ;  /* 0x00000009070772a4 */ /* 0x000fe4000f8e0206 */
[----:B------:R-:W-:Y:S01]  /*11090*/  USHF.R.S32.HI UR6, URZ, 0x1f, UR42 ;  /* 0x0000001f3f067899 */ /* 0x000fe2000801142a */
[----:B------:R-:W-:-:S09]  /*110a0*/  SHF.R.S32.HI R2, RZ, 0x1f, R0 ;  /* 0x0000001fff027819 */ /* 0x000fd20000011400 */
[----:B------:R-:W-:-:S03]  /*110b0*/  UIMAD.WIDE.U32 UR4, UR4, UR8, URZ ;  /* 0x00000008040472a5 */ /* 0x000fc6000f8e003f */
[----:B------:R-:W-:Y:S01]  /*110c0*/  ULDC.64 UR8, c[0x0][0x2e0] ;  /* 0x0000b80000087ab9 */ /* 0x000fe20000000a00 */
[----:B------:R-:W-:Y:S02]  /*110d0*/  UIADD3 UR5, UR5, UR7, URZ ;  /* 0x0000000705057290 */ /* 0x000fe4000fffe03f */
[----:B------:R-:W-:Y:S01]  /*110e0*/  UIMAD UR6, UR6, UR8, URZ ;  /* 0x00000008060672a4 */ /* 0x000fe2000f8e023f */
[----:B------:R-:W0:Y:S01]  /*110f0*/  S2R R19, SR_TID.X ;  /* 0x0000000000137919 */ /* 0x000e220000002100 */
[----:B------:R-:W-:Y:S02]  /*11100*/  UIMAD.WIDE.U32 UR4, UR42, UR8, UR4 ;  /* 0x000000082a0472a5 */ /* 0x000fe4000f8e0004 */
[----:B------:R-:W-:-:S03]  /*11110*/  UIMAD UR6, UR42, UR9, UR6 ;  /* 0x000000092a0672a4 */ /* 0x000fc6000f8e0206 */
[----:B------:R-:W-:Y:S01]  /*11120*/  ULDC.64 UR8, c[0x0][0x2d0] ;  /* 0x0000b40000087ab9 */ /* 0x000fe20000000a00 */
[----:B------:R-:W-:Y:S01]  /*11130*/  UIADD3 UR5, UR5, UR6, URZ ;  /* 0x0000000605057290 */ /* 0x000fe2000fffe03f */
[----:B------:R-:W-:Y:S02]  /*11140*/  IMAD R3, R2, UR8, RZ ;  /* 0x0000000802037c24 */ /* 0x000fe4000f8e02ff */
[----:B------:R-:W-:Y:S02]  /*11150*/  IMAD.U32 R9, RZ, RZ, UR8 ;  /* 0x00000008ff097e24 */ /* 0x000fe4000f8e00ff */
[C---:B------:R-:W-:Y:S02]  /*11160*/  IMAD R7, R0.reuse, UR9, R3 ;  /* 0x0000000900077c24 */ /* 0x040fe4000f8e0203 */
[----:B------:R-:W-:Y:S02]  /*11170*/  IMAD.MOV R4, RZ, RZ, -R0 ;  /* 0x000000ffff047224 */ /* 0x000fe400078e0a00 */
        /* <DEDUP_REMOVED lines=11> */
[----:B------:R-:W-:Y:S01]  /*11230*/  UMOV UR4, 0xffffffff ;  /* 0xffffffff00047882 */ /* 0x000fe20000000000 */
[----:B0-----:R-:W-:Y:S02]  /*11240*/  LOP3.LUT R19, R19, 0x7f, RZ, 0xc0, !PT ;  /* 0x0000007f13137812 */ /* 0x001fe400078ec0ff */
[----:B------:R-:W-:Y:S02]  /*11250*/  IADD3.X R5, R3, UR5, R5, P0, !PT ;  /* 0x0000000503057c10 */ /* 0x000fe400087fe405 */
[----:B------:R-:W-:Y:S01]  /*11260*/  SHF.R.U32.HI R10, RZ, 0x3, R19 ;  /* 0x00000003ff0a7819 */ /* 0x000fe20000011613 */
[----:B----4-:R-:W-:Y:S06]  /*11270*/  BRA.DIV UR4, `(.L_x_2481) ;  /* 0x0000004a04907947 */ /* 0x010fec000b800000 */
[----:B------:R-:W0:Y:S01]  /*11280*/  SHFL.IDX PT, R14, R0, RZ, 0x181f ;  /* 0x00181fff000e7589 */ /* 0x000e2200000e0000 */
[----:B------:R-:W-:-:S03]  /*11290*/  IMAD.U32 R4, RZ, RZ, UR43 ;  /* 0x0000002bff047e24 */ /* 0x000fc6000f8e00ff */
[----:B------:R-:W4:Y:S01]  /*112a0*/  SHFL.IDX PT, R2, R5, RZ, 0x181f ;  /* 0x00181fff05027589 */ /* 0x000f2200000e0000 */
[----:B------:R-:W-:-:S03]  /*112b0*/  IMAD R4, R4, 0x80, R10 ;  /* 0x0000008004047824 */ /* 0x000fc600078e020a */
[----:B-123--:R-:W-:Y:S01]  /*112c0*/  SHFL.IDX PT, R6, R5, 0x1, 0x181f ;  /* 0x00381f0005067f89 */ /* 0x00efe200000e0000 */
[C---:B------:R-:W-:Y:S01]  /*112d0*/  VIADD R7, R4.reuse, 0x10 ;  /* 0x0000001004077836 */ /* 0x040fe20000000000 */
[----:B------:R-:W-:-:S13]  /*112e0*/  ISETP.GE.AND P1, PT, R4, UR37, PT ;  /* 0x0000002504007c0c */ /* 0x000fda000bf26270 */
[----:B0-----:R-:W-:-:S05]  /*112f0*/  @!P1 IADD3 R14, P0, R28, R14, RZ ;  /* 0x0000000e1c0e9210 */ /* 0x001fca0007f1e0ff */
[----:B----4-:R-:W-:Y:S02]  /*11300*/  @!P1 IMAD.X R3, RZ, RZ, R2, P0 ;  /* 0x000000ffff039224 */ /* 0x010fe400000e0602 */
[----:B------:R-:W-:Y:S02]  /*11310*/  @!P1 IMAD.MOV.U32 R2, RZ, RZ, R14 ;  /* 0x000000ffff029224 */ /* 0x000fe400078e000e */
[----:B------:R-:W0:Y:S04]  /*11320*/  SHFL.IDX PT, R14, R0, 0x1, 0x181f ;  /* 0x00381f00000e7f89 */ /* 0x000e2800000e0000 */
[----:B-----5:R-:W-:Y:S04]  /*11330*/  @!P1 LDGSTS.E.BYPASS.LTC128B.128 [R8+0x20400], desc[UR48][R2.64], !P4 ;  /* 0x2040000002089fae */ /* 0x020fe8000e101d70 */
        /* <DEDUP_REMOVED lines=45> */
[----:B------:R-:W-:Y:S02]  /*11610*/  SHFL.IDX PT, R6, R5, 0x6, 0x181f ;  /* 0x00d81f0005067f89 */ /* 0x000fe400000e0000 */
[----:B------:R-:W-:Y:S01]  /*11620*/  @!P1 MOV R3, R7 ;  /* 0x0000000700039202 */ /* 0x000fe20000000f00 */
[----:B------:R-:W-:Y:S01]  /*11630*/  VIADD R7, R4, 0x60 ;  /* 0x0000006004077836 */ /* 0x000fe20000000000 */
[----:B------:R-:W0:Y:S04]  /*11640*/  SHFL.IDX PT, R14, R0, 0x6, 0x181f ;  /* 0x00d81f00000e7f89 */ /* 0x000e2800000e0000 */
[----:B------:R-:W-:Y:S04]  /*11650*/  @!P1 LDGSTS.E.BYPASS.LTC128B.128 [R8+0x22c00], desc[UR48][R2.64], !P4 ;  /* 0x22c0000002089fae */ /* 0x000fe8000e101d70 */
[----:B------:R1:W-:Y:S01]  /*11660*/  @!P1 LDGSTS.E.BYPASS.LTC128B.128 [R8+0x26c00], desc[UR48][R2.64+0x80], !P5 ;  /* 0x26c0008002089fae */ /* 0x0003e2000e901d70 */
[----:B------:R-:W-:-:S03]  /*11670*/  ISETP.GE.AND P1, PT, R7, UR37, PT ;  /* 0x0000002507007c0c */ /* 0x000fc6000bf26270 */
[----:B------:R-:W2:Y:S10]  /*11680*/  SHFL.IDX PT, R5, R5, 0x7, 0x181f ;  /* 0x00f81f0005057f89 */ /* 0x000eb400000e0000 */
[----:B0-----:R-:W-:-:S05]  /*11690*/  @!P1 IADD3 R14, P0, R28, R14, RZ ;  /* 0x0000000e1c0e9210 */ /* 0x001fca0007f1e0ff */
[----:B------:R-:W-:Y:S02]  /*116a0*/  @!P1 IMAD.X R7, RZ, RZ, R6, P0 ;  /* 0x000000ffff079224 */ /* 0x000fe400000e0606 */
[----:B-1----:R-:W-:Y:S02]  /*116b0*/  @!P1 IMAD.MOV.U32 R2, RZ, RZ, R14 ;  /* 0x000000ffff029224 */ /* 0x002fe400078e000e */
[----:B------:R-:W-:Y:S01]  /*116c0*/  @!P1 IMAD.MOV.U32 R3, RZ, RZ, R7 ;  /* 0x000000ffff039224 */ /* 0x000fe200078e0007 */
[----:B------:R0:W1:Y:S04]  /*116d0*/  SHFL.IDX PT, R14, R0, 0x7, 0x181f ;  /* 0x00f81f00000e7f89 */ /* 0x00006800000e0000 */
[----:B------:R0:W-:Y:S04]  /*116e0*/  @!P1 LDGSTS.E.BYPASS.LTC128B.128 [R8+0x23400], desc[UR48][R2.64], !P4 ;  /* 0x2340000002089fae */ /* 0x0001e8000e101d70 */
[----:B--2---:R0:W-:Y:S02]  /*116f0*/  @!P1 LDGSTS.E.BYPASS.LTC128B.128 [R8+0x27400], desc[UR48][R2.64+0x80], !P5 ;  /* 0x2740008002089fae */ /* 0x0041e4000e901d70 */
.L_x_2592:
[----:B------:R-:W-:-:S05]  /*11700*/  VIADD R4, R4, 0x70 ;  /* 0x0000007004047836 */ /* 0x000fca0000000000 */
[----:B------:R-:W-:-:S13]  /*11710*/  ISETP.GE.AND P0, PT, R4, UR37, PT ;  /* 0x0000002504007c0c */ /* 0x000fda000bf06270 */
[----:B01----:R-:W-:-:S05]  /*11720*/  @!P0 IADD3 R2, P1, R28, R14, RZ ;  /* 0x0000000e1c028210 */ /* 0x003fca0007f3e0ff */
[----:B------:R-:W-:-:S05]  /*11730*/  @!P0 IMAD.X R3, RZ, RZ, R5, P1 ;  /* 0x000000ffff038224 */ /* 0x000fca00008e0605 */
[----:B------:R-:W-:Y:S01]  /*11740*/  @!PT LDS RZ, [RZ] ;  /* 0x00000000fffff984 */ /* 0x000fe20000000800 */
[----:B------:R-:W-:Y:S01]  /*11750*/  @!PT LDS RZ, [RZ] ;  /* 0x00000000fffff984 */ /* 0x000fe20000000800 */
[----:B------:R-:W-:Y:S01]  /*11760*/  @!PT LDS RZ, [RZ] ;  /* 0x00000000fffff984 */ /* 0x000fe20000000800 */
[----:B------:R0:W-:Y:S04]  /*11770*/  @!P0 LDGSTS.E.BYPASS.LTC128B.128 [R8+0x23c00], desc[UR48][R2.64], !P4 ;  /* 0x23c0000002088fae */ /* 0x0001e8000e101d70 */
[----:B------:R0:W-:Y:S01]  /*11780*/  @!P0 LDGSTS.E.BYPASS.LTC128B.128 [R8+0x27c00], desc[UR48][R2.64+0x80], !P5 ;  /* 0x27c0008002088fae */ /* 0x0001e2000e901d70 */
[----:B------:R-:W-:Y:S01]  /*11790*/  PLOP3.LUT P0, PT, PT, PT, PT, 0x80, 0x0 ;  /* 0x000000000000781c */ /* 0x000fe20003f0f070 */
[----:B------:R-:W-:-:S12]  /*117a0*/  NOP ;  /* 0x0000000000007918 */ /* 0x000fd80000000000 */
.L_x_2482:
        /* <DEDUP_REMOVED lines=18> */
.L_x_2593:
[----:B------:R-:W-:Y:S05]  /*118d0*/  BSYNC B0 ;  /* 0x0000000000007941 */ /* 0x000fea0003800000 */
.L_x_2483:
[----:B------:R-:W-:-:S06]  /*118e0*/  UISETP.GE.AND UP0, UPT, UR44, 0x2, UPT ;  /* 0x000000022c00788c */ /* 0x000fcc000bf06270 */
[----:B------:R-:W-:-:S13]  /*118f0*/  PLOP3.LUT P0, PT, PT, PT, UP0, 0x40, 0x0 ;  /* 0x000000000000781c */ /* 0x000fda0003f0e808 */
[----:B------:R-:W-:Y:S05]  /*11900*/  @P0 BRA `(.L_x_2485) ;  /* 0x0000001800400947 */ /* 0x000fea0003800000 */
[----:B------:R-:W-:Y:S01]  /*11910*/  UIADD3 UR4, UR44, -0x2, URZ ;  /* 0xfffffffe2c047890 */ /* 0x000fe2000fffe03f */
[----:B------:R-:W-:Y:S02]  /*11920*/  IMAD.MOV.U32 R10, RZ, RZ, R27 ;  /* 0x000000ffff0a7224 */ /* 0x000fe400078e001b */
[----:B------:R-:W-:-:S03]  /*11930*/  IMAD.MOV.U32 R9, RZ, RZ, R24 ;  /* 0x000000ffff097224 */ /* 0x000fc600078e0018 */
[----:B------:R-:W-:-:S07]  /*11940*/  IMAD.U32 R25, RZ, RZ, UR4 ;  /* 0x00000004ff197e24 */ /* 0x000fce000f8e00ff */
.L_x_2505:
[----:B-1----:R-:W1:Y:S01]  /*11950*/  LDC R2, c[0x0][0x430] ;  /* 0x00010c00ff027b82 */ /* 0x002e620000000800 */
[----:B------:R-:W2:Y:S01]  /*11960*/  S2R R0, SR_TID.X ;  /* 0x0000000000007919 */ /* 0x000ea20000002100 */
[----:B------:R-:W-:Y:S05]  /*11970*/  YIELD ;  /* 0x0000000000007946 */ /* 0x000fea0003800000 */
[----:B------:R-:W-:Y:S01]  /*11980*/  ULDC.64 UR4, c[0x0][0x428] ;  /* 0x00010a0000047ab9 */ /* 0x000fe20000000a00 */
[----:B------:R-:W-:Y:S01]  /*11990*/  VIADD R24, R9, 0x1 ;  /* 0x0000000109187836 */ /* 0x000fe20000000000 */
[----:B-1----:R-:W-:Y:S02]  /*119a0*/  ISETP.NE.AND P0, PT, R2, 0x1, PT ;  /* 0x000000010200780c */ /* 0x002fe40003f05270 */
[----:B--2---:R-:W-:-:S11]  /*119b0*/  LOP3.LUT R0, R0, 0x7f, RZ, 0xc0, !PT ;  /* 0x0000007f00007812 */ /* 0x004fd600078ec0ff */
[----:B0-----:R-:W1:Y:S01]  /*119c0*/  @P0 LDC R5, c[0x0][0x434] ;  /* 0x00010d00ff050b82 */ /* 0x001e620000000800 */
[----:B------:R-:W-:-:S05]  /*119d0*/  SHF.R.U32.HI R0, RZ, 0x3, R0 ;  /* 0x00000003ff007819 */ /* 0x000fca0000011600 */
[----:B0-----:R-:W-:Y:S02]  /*119e0*/  IMAD R3, R25, 0x80, R0 ;  /* 0x0000008019037824 */ /* 0x001fe400078e0200 */
[----:B------:R-:W0:Y:S03]  /*119f0*/  @P0 LDC R7, c[0x0][0x438] ;  /* 0x00010e00ff070b82 */ /* 0x000e260000000800 */
[----:B------:R-:W-:-:S05]  /*11a00*/  IADD3 R6, R28, R3, R32 ;  /* 0x000000031c067210 */ /* 0x000fca0007ffe020 */
[----:B------:R-:W-:Y:S02]  /*11a10*/  IMAD.MOV.U32 R0, RZ, RZ, R6 ;  /* 0x000000ffff007224 */ /* 0x000fe400078e0006 */
[----:B-1----:R-:W-:-:S05]  /*11a20*/  @P0 IMAD.HI.U32 R2, R6, R5, RZ ;  /* 0x0000000506020227 */ /* 0x002fca00078e00ff */
[----:B0-----:R-:W-:Y:S01]  /*11a30*/  @P0 SHF.R.U32.HI R0, RZ, R7, R2 ;  /* 0x00000007ff000219 */ /* 0x001fe20000011602 */
[----:B------:R-:W-:-:S03]  /*11a40*/  IMAD R2, R31, UR4, RZ ;  /* 0x000000041f027c24 */ /* 0x000fc6000f8e02ff */
[----:B------:R-:W-:Y:S01]  /*11a50*/  SHF.R.S32.HI R3, RZ, 0x1f, R0 ;  /* 0x0000001fff037819 */ /* 0x000fe20000011400 */
[----:B------:R-:W-:Y:S02]  /*11a60*/  IMAD R5, R29, UR5, R2 ;  /* 0x000000051d057c24 */ /* 0x000fe4000f8e0202 */
[----:B------:R-:W-:-:S04]  /*11a70*/  IMAD.MOV.U32 R2, RZ, RZ, R0 ;  /* 0x000000ffff027224 */ /* 0x000fc800078e0000 */
        /* <DEDUP_REMOVED lines=9> */
[C---:B------:R-:W-:Y:S02]  /*11b10*/  ISETP.NE.AND P0, PT, R24.reuse, 0x2, PT ;  /* 0x000000021800780c */ /* 0x040fe40003f05270 */
        /* <DEDUP_REMOVED lines=11> */
.L_x_2486:
[----:B------:R-:W-:Y:S01]  /*11bd0*/  IMAD R0, R24, 0x8, R18 ;  /* 0x0000000818007824 */ /* 0x000fe200078e0212 */
[----:B------:R-:W-:Y:S01]  /*11be0*/  SHF.L.U32 R21, R27, 0x1f, RZ ;  /* 0x0000001f1b157819 */ /* 0x000fe200000006ff */
[----:B------:R-:W-:Y:S01]  /*11bf0*/  BSSY B0, `(.L_x_2487) ;  /* 0x0000004000007945 */ /* 0x000fe20003800000 */
[----:B------:R-:W-:Y:S02]  /*11c00*/  SHF.R.S32.HI R19, RZ, 0x1f, R6 ;  /* 0x0000001fff137819 */ /* 0x000fe40000011406 */
[----:B------:R-:W0:Y:S02]  /*11c10*/  SYNCS.PHASECHK.TRANS64.TRYWAIT P0, [R0+URZ+0x38880], R21 ;  /* 0x03888015000075a7 */ /* 0x000e24000800017f */
[----:B0-----:R-:W-:Y:S05]  /*11c20*/  @!P0 BRA `(.L_x_2488) ;  /* 0x0000004800b88947 */ /* 0x001fea0003800000 */
.L_x_2594:
[----:B------:R-:W-:Y:S05]  /*11c30*/  BSYNC B0 ;  /* 0x0000000000007941 */ /* 0x000fea0003800000 */
.L_x_2487:
[----:B------:R-:W-:Y:S01]  /*11c40*/  ULDC.64 UR4, c[0x0][0x328] ;  /* 0x0000ca0000047ab9 */ /* 0x000fe20000000a00 */
[----:B------:R-:W-:Y:S01]  /*11c50*/  ULDC.64 UR6, c[0x0][0x318] ;  /* 0x0000c60000067ab9 */ /* 0x000fe20000000a00 */
[----:B------:R-:W-:Y:S01]  /*11c60*/  IMAD R4, R19, UR4, RZ ;  /* 0x0000000413047c24 */ /* 0x000fe2000f8e02ff */
[----:B------:R-:W-:Y:S01]  /*11c70*/  LOP3.LUT P3, RZ, R16, 0x2, RZ, 0xc0, !PT ;  /* 0x0000000210ff7812 */ /* 0x000fe2000786c0ff */
[----:B------:R-:W-:Y:S01]  /*11c80*/  IMAD.WIDE.U32 R2, R6, UR4, RZ ;  /* 0x0000000406027c25 */ /* 0x000fe2000f8e00ff */
[----:B------:R-:W-:-:S03]  /*11c90*/  LOP3.LUT P2, RZ, R16, 0x1, RZ, 0xc0, !PT ;  /* 0x0000000110ff7812 */ /* 0x000fc6000784c0ff */
        /* <DEDUP_REMOVED lines=62> */
.L_x_2612:
        /* <DEDUP_REMOVED lines=9> */
.L_x_2490:
        /* <DEDUP_REMOVED lines=11> */
.L_x_2491:
[----:B------:R2:W-:Y:S01]  /*121c0*/  SYNCS.ARRIVE.TRANS64.A1T0 RZ, [R0+URZ+0x38870], RZ ;  /* 0x038870ff00ff79a7 */ /* 0x0005e2000810003f */
[----:B------:R-:W-:Y:S05]  /*121d0*/  @!P3 BRA `(.L_x_2492) ;  /* 0x000000000004b947 */ /* 0x000fea0003800000 */
[----:B------:R-:W-:Y:S01]  /*121e0*/  BPT.TRAP 0x1 ;  /* 0x000000040000795c */ /* 0x000fe20000300000 */
.L_x_2492:
[----:B------:R-:W3:Y:S01]  /*121f0*/  SYNCS.PHASECHK.TRANS64.TRYWAIT P0, [R0+URZ+0x38840], R21 ;  /* 0x03884015000075a7 */ /* 0x000ee2000800017f */
[----:B------:R-:W-:Y:S04]  /*12200*/  BSSY B0, `(.L_x_2493) ;  /* 0x0000002000007945 */ /* 0x000fe80003800000 */
[----:B---3--:R-:W-:Y:S05]  /*12210*/  @!P0 BRA `(.L_x_2494) ;  /* 0x0000004c00988947 */ /* 0x008fea0003800000 */
.L_x_2613:
[----:B------:R-:W-:Y:S05]  /*12220*/  BSYNC B0 ;  /* 0x0000000000007941 */ /* 0x000fea0003800000 */
.L_x_2493:
[----:B------:R-:W-:Y:S01]  /*12230*/  ULDC.64 UR4, c[0x0][0x300] ;  /* 0x0000c00000047ab9 */ /* 0x000fe20000000a00 */
[----:B------:R-:W-:Y:S01]  /*12240*/  ULDC.64 UR6, c[0x0][0x2e8] ;  /* 0x0000ba0000067ab9 */ /* 0x000fe20000000a00 */
[----:B------:R-:W-:Y:S01]  /*12250*/  IMAD R7, R19, UR4, RZ ;  /* 0x0000000413077c24 */ /* 0x000fe2000f8e02ff */
[----:B------:R-:W-:Y:S01]  /*12260*/  LOP3.LUT P3, RZ, R16, 0x2, RZ, 0xc0, !PT ;  /* 0x0000000210ff7812 */ /* 0x000fe2000786c0ff */
        /* <DEDUP_REMOVED lines=18> */
[----:B------:R-:W5:Y:S01]  /*12390*/  SHFL.IDX PT, R3, R5, RZ, 0x181f ;  /* 0x00181fff05037589 */ /* 0x000f6200000e0000 */
[----:B----4-:R-:W-:-:S03]  /*123a0*/  IADD3 R2, P0, R28, R14, RZ ;  /* 0x0000000e1c027210 */ /* 0x010fc60007f1e0ff */
[----:B------:R-:W4:Y:S02]  /*123b0*/  SHFL.IDX PT, R14, R6, 0x1, 0x181f ;  /* 0x00381f00060e7f89 */ /* 0x000f2400000e0000 */
[----:B-----5:R-:W-:-:S05]  /*123c0*/  IMAD.X R3, RZ, RZ, R3, P0 ;  /* 0x000000ffff037224 */ /* 0x020fca00000e0603 */
[----:B------:R-:W-:Y:S04]  /*123d0*/  LDGSTS.E.BYPASS.LTC128B.128 [R4+0x28400], desc[UR48][R2.64], !P3 ;  /* 0x2840000002047fae */ /* 0x000fe8000d901d70 */
[----:B------:R5:W-:Y:S04]  /*123e0*/  LDGSTS.E.BYPASS.LTC128B.128 [R4+0x2c400], desc[UR48][R2.64+0x80], !P2 ;  /* 0x2c40008002047fae */ /* 0x000be8000d101d70 */
[----:B-----5:R-:W5:Y:S01]  /*123f0*/  SHFL.IDX PT, R3, R5, 0x1, 0x181f ;  /* 0x00381f0005037f89 */ /* 0x020f6200000e0000 */
        /* <DEDUP_REMOVED lines=31> */
[----:B------:R4:W0:Y:S04]  /*125f0*/  SHFL.IDX PT, R14, R6, 0x7, 0x181f ;  /* 0x00f81f00060e7f89 */ /* 0x00082800000e0000 */
[----:B------:R-:W0:Y:S01]  /*12600*/  SHFL.IDX PT, R5, R5, 0x7, 0x181f ;  /* 0x00f81f0005057f89 */ /* 0x000e2200000e0000 */
[----:B-----5:R-:W-:-:S05]  /*12610*/  IMAD.X R3, RZ, RZ, R3, P0 ;  /* 0x000000ffff037224 */ /* 0x020fca00000e0603 */
[----:B------:R4:W-:Y:S04]  /*12620*/  LDGSTS.E.BYPASS.LTC128B.128 [R4+0x2b400], desc[UR48][R2.64], !P3 ;  /* 0x2b40000002047fae */ /* 0x0009e8000d901d70 */
[----:B0-----:R4:W-:Y:S02]  /*12630*/  LDGSTS.E.BYPASS.LTC128B.128 [R4+0x2f400], desc[UR48][R2.64+0x80], !P2 ;  /* 0x2f40008002047fae */ /* 0x0019e4000d101d70 */
.L_x_2631:
[----:B----4-:R-:W-:-:S05]  /*12640*/  IADD3 R2, P0, R28, R14, RZ ;  /* 0x0000000e1c027210 */ /* 0x010fca0007f1e0ff */
        /* <DEDUP_REMOVED lines=8> */
.L_x_2496:
        /* <DEDUP_REMOVED lines=11> */
.L_x_2497:
[----:B------:R2:W-:Y:S02]  /*12780*/  SYNCS.ARRIVE.TRANS64.A1T0 RZ, [R0+URZ+0x38830], RZ ;  /* 0x038830ff00ff79a7 */ /* 0x0005e4000810003f */
[----:B--23--:R-:W-:-:S05]  /*12790*/  IMAD.U32 R0, RZ, RZ, UR46 ;  /* 0x0000002eff007e24 */ /* 0x00cfca000f8e00ff */
[----:B------:R-:W-:-:S13]  /*127a0*/  ISETP.NE.AND P0, PT, R0, 0x3, PT ;  /* 0x000000030000780c */ /* 0x000fda0003f05270 */
[----:B------:R-:W-:Y:S05]  /*127b0*/  @!P0 BRA `(.L_x_2498) ;  /* 0x0000000000048947 */ /* 0x000fea0003800000 */
[----:B------:R-:W-:Y:S01]  /*127c0*/  BPT.TRAP 0x1 ;  /* 0x000000040000795c */ /* 0x000fe20000300000 */
.L_x_2498:
[----:B------:R-:W-:Y:S01]  /*127d0*/  LOP3.LUT R3, R10, 0x1, RZ, 0x3c, !PT ;  /* 0x000000010a037812 */ /* 0x000fe200078e3cff */
[----:B------:R-:W-:Y:S01]  /*127e0*/  IMAD R0, R9, 0x8, R18 ;  /* 0x0000000809007824 */ /* 0x000fe200078e0212 */
[----:B------:R-:W-:Y:S02]  /*127f0*/  BSSY B0, `(.L_x_2499) ;  /* 0x0000004000007945 */ /* 0x000fe40003800000 */
[----:B------:R-:W-:-:S04]  /*12800*/  SHF.L.U32 R3, R3, 0x1f, RZ ;  /* 0x0000001f03037819 */ /* 0x000fc800000006ff */
[----:B------:R-:W0:Y:S02]  /*12810*/  SYNCS.PHASECHK.TRANS64.TRYWAIT P2, [R0+URZ+0x38870], R3 ;  /* 0x03887003000075a7 */ /* 0x000e24000804017f */
[----:B0-----:R-:W-:Y:S05]  /*12820*/  @!P2 BRA `(.L_x_2500) ;  /* 0x00000050004ca947 */ /* 0x001fea0003800000 */
.L_x_2632:
[----:B------:R-:W-:Y:S05]  /*12830*/  BSYNC B0 ;  /* 0x0000000000007941 */ /* 0x000fea0003800000 */
.L_x_2499:
[----:B------:R-:W-:-:S05]  /*12840*/  IMAD.U32 R2, RZ, RZ, UR45 ;  /* 0x0000002dff027e24 */ /* 0x000fca000f8e00ff */
[----:B------:R-:W-:-:S13]  /*12850*/  ISETP.NE.AND P2, PT, R2, 0x3, PT ;  /* 0x000000030200780c */ /* 0x000fda0003f45270 */
[----:B------:R-:W-:Y:S05]  /*12860*/  @!P2 BRA `(.L_x_2501) ;  /* 0x000000000004a947 */ /* 0x000fea0003800000 */
[----:B------:R-:W-:Y:S01]  /*12870*/  BPT.TRAP 0x1 ;  /* 0x000000040000795c */ /* 0x000fe20000300000 */
.L_x_2501:
[----:B0-----:R-:W-:Y:S02]  /*12880*/  SHF.L.U32 R3, R10, 0x1f, RZ ;  /* 0x0000001f0a037819 */ /* 0x001fe400000006ff */
[----:B------:R-:W-:Y:S02]  /*12890*/  SHF.L.U32 R2, R9, 0xf, RZ ;  /* 0x0000000f09027819 */ /* 0x000fe400000006ff */
[----:B------:R-:W0:Y:S02]  /*128a0*/  SYNCS.PHASECHK.TRANS64.TRYWAIT P2, [R0+URZ+0x38860], R3 ;  /* 0x03886003000075a7 */ /* 0x000e24000804017f */
[----:B0-----:R-:W-:Y:S05]  /*128b0*/  @!P2 BRA `(.L_x_2502) ;  /* 0x00000050003ca947 */ /* 0x001fea0003800000 */
.L_x_2633:
[----:B------:R-:W2:Y:S01]  /*128c0*/  LDL R12, [R1] ;  /* 0x00000000010c7983 */ /* 0x000ea20000100800 */
[----:B0-----:R-:W-:Y:S01]  /*128d0*/  LOP3.LUT R3, R2, R17, RZ, 0xfc, !PT ;  /* 0x0000001102037212 */ /* 0x001fe200078efcff */
[----:B------:R-:W-:Y:S05]  /*128e0*/  WARPSYNC.ALL ;  /* 0x0000000000007948 */ /* 0x000fea0003800000 */
[----:B------:R-:W-:Y:S01]  /*128f0*/  IMAD.IADD R14, R18, 0x1, R3 ;  /* 0x00000001120e7824 */ /* 0x000fe200078e0203 */
[----:B------:R-:W-:Y:S01]  /*12900*/  IADD3 R19, R22, R2, R26 ;  /* 0x0000000216137210 */ /* 0x000fe20007ffe01a */
[----:B------:R-:W-:-:S03]  /*12910*/  IMAD.U32 R21, RZ, RZ, UR45 ;  /* 0x0000002dff157e24 */ /* 0x000fc6000f8e00ff */
[----:B------:R-:W1:Y:S02]  /*12920*/  LDSM.16.MT88.4 R4, [R14+0x10400] ;  /* 0x010400000e04783b */ /* 0x000e640000004200 */
[----:B------:R-:W-:Y:S02]  /*12930*/  ISETP.NE.AND P2, PT, R21, 0x3, PT ;  /* 0x000000031500780c */ /* 0x000fe40003f45270 */
[C-C-:B-1----:R-:W-:Y:S02]  /*12940*/  PRMT R8, R4.reuse, 0x6420, R5.reuse ;  /* 0x0000642004087816 */ /* 0x142fe40000000005 */
[----:B------:R-:W-:Y:S02]  /*12950*/  PRMT R9, R4, 0x7531, R5 ;  /* 0x0000753104097816 */ /* 0x000fe40000000005 */
[C-C-:B------:R-:W-:Y:S02]  /*12960*/  PRMT R10, R6.reuse, 0x6420, R7.reuse ;  /* 0x00006420060a7816 */ /* 0x140fe40000000007 */
[----:B------:R-:W-:-:S02]  /*12970*/  PRMT R11, R6, 0x7531, R7 ;  /* 0x00007531060b7816 */ /* 0x000fc40000000007 */
[----:B--2---:R-:W-:-:S05]  /*12980*/  IADD3 R3, R18, R12, R2 ;  /* 0x0000000c12037210 */ /* 0x004fca0007ffe002 */
        /* <DEDUP_REMOVED lines=126> */
.L_x_2503:
[----:B-1----:R1:W-:Y:S01]  /*13170*/  SYNCS.ARRIVE.TRANS64.A1T0 RZ, [R0+URZ+0x38850], RZ ;  /* 0x038850ff00ff79a7 */ /* 0x0023e2000810003f */
[----:B------:R-:W-:Y:S06]  /*13180*/  BAR.SYNC.DEFER_BLOCKING 0x2, 0x80 ;  /* 0x0082000000007b1d */ /* 0x000fec0000010000 */
[----:B------:R-:W-:Y:S05]  /*13190*/  @!P0 BRA `(.L_x_2504) ;  /* 0x0000000000048947 */ /* 0x000fea0003800000 */
[----:B------:R-:W-:Y:S01]  /*131a0*/  BPT.TRAP 0x1 ;  /* 0x000000040000795c */ /* 0x000fe20000300000 */
.L_x_2504:
[----:B-1----:R-:W-:Y:S02]  /*131b0*/  VIADD R0, R0, 0x38880 ;  /* 0x0003888000007836 */ /* 0x002fe40000000000 */
[----:B------:R-:W-:Y:S02]  /*131c0*/  IMAD.MOV.U32 R10, RZ, RZ, R27 ;  /* 0x000000ffff0a7224 */ /* 0x000fe400078e001b */
[----:B------:R-:W-:Y:S01]  /*131d0*/  IMAD.MOV.U32 R9, RZ, RZ, R24 ;  /* 0x000000ffff097224 */ /* 0x000fe200078e0018 */
[----:B------:R-:W-:-:S04]  /*131e0*/  PRMT R0, R33, 0x654, R0 ;  /* 0x0000065421007816 */ /* 0x000fc80000000000 */
[----:B------:R1:W-:Y:S01]  /*131f0*/  SYNCS.ARRIVE.TRANS64.RED.A1T0 RZ, [R0+URZ], RZ ;  /* 0x000000ff00ff79a7 */ /* 0x0003e2000810043f */
[----:B------:R-:W-:Y:S05]  /*13200*/  @P1 BRA `(.L_x_2505) ;  /* 0xffffffe400d01947 */ /* 0x000fea000383ffff */
.L_x_2485:
[----:B-1----:R-:W1:Y:S01]  /*13210*/  S2R R0, SR_TID.X ;  /* 0x0000000000007919 */ /* 0x002e620000002100 */
[----:B------:R-:W-:Y:S01]  /*13220*/  BSSY B0, `(.L_x_2506) ;  /* 0x0000012000007945 */ /* 0x000fe20003800000 */
[----:B0-----:R-:W-:Y:S01]  /*13230*/  IMAD.U32 R6, RZ, RZ, UR46 ;  /* 0x0000002eff067e24 */ /* 0x001fe2000f8e00ff */
[----:B-1----:R-:W-:-:S04]  /*13240*/  LOP3.LUT R0, R0, 0x7f, RZ, 0xc0, !PT ;  /* 0x0000007f00007812 */ /* 0x002fc800078ec0ff */
        /* <DEDUP_REMOVED lines=14> */
[----:B------:R0:W-:Y:S02]  /*13330*/  STL [R1+0x8], R0 ;  /* 0x0000080001007387 */ /* 0x0001e40000100800 */
.L_x_2507:
[----:B------:R-:W-:Y:S05]  /*13340*/  BSYNC B0 ;  /* 0x0000000000007941 */ /* 0x000fea0003800000 */
.L_x_2506:
[----:B------:R-:W-:-:S13]  /*13350*/  ISETP.NE.AND P1, PT, R6, 0x3, PT ;  /* 0x000000030600780c */ /* 0x000fda0003f25270 */
[----:B------:R-:W-:Y:S05]  /*13360*/  @!P1 BRA `(.L_x_2508) ;  /* 0x0000000000049947 */ /* 0x000fea0003800000 */
[----:B------:R-:W-:Y:S01]  /*13370*/  BPT.TRAP 0x1 ;  /* 0x000000040000795c */ /* 0x000fe20000300000 */
.L_x_2508:
[----:B------:R-:W-:Y:S01]  /*13380*/  LOP3.LUT R3, R27, 0x1, RZ, 0x3c, !PT ;  /* 0x000000011b037812 */ /* 0x000fe200078e3cff */
[----:B------:R-:W-:Y:S01]  /*13390*/  IMAD R2, R24, 0x8, R18 ;  /* 0x0000000818027824 */ /* 0x000fe200078e0212 */
[----:B------:R-:W-:Y:S02]  /*133a0*/  BSSY B0, `(.L_x_2509) ;  /* 0x0000004000007945 */ /* 0x000fe40003800000 */
[----:B------:R-:W-:-:S04]  /*133b0*/  SHF.L.U32 R3, R3, 0x1f, RZ ;  /* 0x0000001f03037819 */ /* 0x000fc800000006ff */
[----:B------:R-:W1:Y:S02]  /*133c0*/  SYNCS.PHASECHK.TRANS64.TRYWAIT P2, [R2+URZ+0x38870], R3 ;  /* 0x03887003020075a7 */ /* 0x000e64000804017f */
[----:B-1----:R-:W-:Y:S05]  /*133d0*/  @!P2 BRA `(.L_x_2510) ;  /* 0x000000440088a947 */ /* 0x002fea0003800000 */
.L_x_2634:
[----:B------:R-:W-:Y:S05]  /*133e0*/  BSYNC B0 ;  /* 0x0000000000007941 */ /* 0x000fea0003800000 */
.L_x_2509:
[----:B0-----:R-:W-:-:S05]  /*133f0*/  IMAD.U32 R0, RZ, RZ, UR45 ;  /* 0x0000002dff007e24 */ /* 0x001fca000f8e00ff */
[----:B------:R-:W-:-:S13]  /*13400*/  ISETP.NE.AND P2, PT, R0, 0x3, PT ;  /* 0x000000030000780c */ /* 0x000fda0003f45270 */
[----:B------:R-:W-:Y:S05]  /*13410*/  @!P2 BRA `(.L_x_2511) ;  /* 0x000000000004a947 */ /* 0x000fea0003800000 */
[----:B------:R-:W-:Y:S01]  /*13420*/  BPT.TRAP 0x1 ;  /* 0x000000040000795c */ /* 0x000fe20000300000 */
.L_x_2511:
[----:B-1----:R-:W-:-:S04]  /*13430*/  SHF.L.U32 R3, R27, 0x1f, RZ ;  /* 0x0000001f1b037819 */ /* 0x002fc800000006ff */
[----:B------:R-:W0:Y:S02]  /*13440*/  SYNCS.PHASECHK.TRANS64.TRYWAIT P2, [R2+URZ+0x38860], R3 ;  /* 0x03886003020075a7 */ /* 0x000e24000804017f */
[----:B0-----:R-:W-:Y:S05]  /*13450*/  @!P2 BRA `(.L_x_2512) ;  /* 0x00000044007ca947 */ /* 0x001fea0003800000 */
.L_x_2635:
[----:B------:R-:W2:Y:S01]  /*13460*/  LDL R0, [R1] ;  /* 0x0000000001007983 */ /* 0x000ea20000100800 */
[----:B------:R-:W-:Y:S01]  /*13470*/  IMAD.SHL.U32 R19, R24, 0x8000, RZ ;  /* 0x0000800018137824 */ /* 0x000fe200078e00ff */
[----:B------:R-:W-:Y:S05]  /*13480*/  WARPSYNC.ALL ;  /* 0x0000000000007948 */ /* 0x000fea0003800000 */
[----:B0-----:R-:W-:Y:S01]  /*13490*/  LOP3.LUT R3, R19, R17, RZ, 0xfc, !PT ;  /* 0x0000001113037212 */ /* 0x001fe200078efcff */
[----:B------:R-:W-:Y:S01]  /*134a0*/  IMAD.U32 R23, RZ, RZ, UR45 ;  /* 0x0000002dff177e24 */ /* 0x000fe2000f8e00ff */
[----:B------:R-:W-:-:S03]  /*134b0*/  IADD3 R21, R26, R19, R35 ;  /* 0x000000131a157210 */ /* 0x000fc60007ffe023 */
[----:B------:R-:W-:Y:S01]  /*134c0*/  IMAD.IADD R10, R18, 0x1, R3 ;  /* 0x00000001120a7824 */ /* 0x000fe200078e0203 */
[----:B------:R-:W-:-:S05]  /*134d0*/  ISETP.NE.AND P2, PT, R23, 0x3, PT ;  /* 0x000000031700780c */ /* 0x000fca0003f45270 */
[----:B------:R-:W0:Y:S02]  /*134e0*/  LDSM.16.MT88.4 R8, [R10+0x10400] ;  /* 0x010400000a08783b */ /* 0x000e240000004200 */
[C-C-:B0-----:R-:W-:Y:S02]  /*134f0*/  PRMT R12, R8.reuse, 0x6420, R9.reuse ;  /* 0x00006420080c7816 */ /* 0x141fe40000000009 */
[----:B------:R-:W-:Y:S02]  /*13500*/  PRMT R13, R8, 0x7531, R9 ;  /* 0x00007531080d7816 */ /* 0x000fe40000000009 */
[C-C-:B------:R-:W-:Y:S02]  /*13510*/  PRMT R14, R10.reuse, 0x6420, R11.reuse ;  /* 0x000064200a0e7816 */ /* 0x140fe4000000000b */
[----:B------:R-:W-:Y:S02]  /*13520*/  PRMT R15, R10, 0x7531, R11 ;  /* 0x000075310a0f7816 */ /* 0x000fe4000000000b */
[----:B--2---:R-:W-:-:S02]  /*13530*/  IADD3 R3, R18, R0, R19 ;  /* 0x0000000012037210 */ /* 0x004fc40007ffe013 */
[----:B------:R-:W-:-:S03]  /*13540*/  IADD3 R0, R22, R19, R26 ;  /* 0x0000001316007210 */ /* 0x000fc60007ffe01a */
        /* <DEDUP_REMOVED lines=9> */
[----:B------:R-:W-:Y:S02]  /*135e0*/  IMAD.IADD R20, R18, 0x1, R5 ;  /* 0x0000000112147824 */ /* 0x000fe400078e0205 */
[----:B------:R-:W-:Y:S04]  /*135f0*/  LDSM.16.MT88.4 R4, [R3+0x14400] ;  /* 0x014400000304783b */ /* 0x000fe80000004200 */
[----:B------:R-:W0:Y:S02]  /*13600*/  LDSM.16.MT88.4 R8, [R20+0x10400] ;  /* 0x010400001408783b */ /* 0x000e240000004200 */
[----:B0-----:R-:W-:-:S02]  /*13610*/  PRMT R12, R8, 0x6420, R9 ;  /* 0x00006420080c7816 */ /* 0x001fc40000000009 */
[----:B------:R-:W-:Y:S02]  /*13620*/  PRMT R13, R8, 0x7531, R9 ;  /* 0x00007531080d7816 */ /* 0x000fe40000000009 */
[C-C-:B------:R-:W-:Y:S02]  /*13630*/  PRMT R8, R4.reuse, 0x6420, R5.reuse ;  /* 0x0000642004087816 */ /* 0x140fe40000000005 */
[----:B------:R-:W-:Y:S01]  /*13640*/  PRMT R9, R4, 0x7531, R5 ;  /* 0x0000753104097816 */ /* 0x000fe20000000005 */
[----:B------:R-:W-:Y:S01]  /*13650*/  VIADD R4, R19, 0x1000 ;  /* 0x0000100013047836 */ /* 0x000fe20000000000 */
[C-C-:B------:R-:W-:Y:S02]  /*13660*/  PRMT R14, R10.reuse, 0x6420, R11.reuse ;  /* 0x000064200a0e7816 */ /* 0x140fe4000000000b */
[----:B------:R-:W-:Y:S02]  /*13670*/  PRMT R15, R10, 0x7531, R11 ;  /* 0x000075310a0f7816 */ /* 0x000fe4000000000b */
[----:B------:R-:W-:-:S02]  /*13680*/  LOP3.LUT R5, R4, R17, RZ, 0xfc, !PT ;  /* 0x0000001104057212 */ /* 0x000fc400078efcff */
[C-C-:B------:R-:W-:Y:S01]  /*13690*/  PRMT R10, R6.reuse, 0x6420, R7.reuse ;  /* 0x00006420060a7816 */ /* 0x140fe20000000007 */
[----:B------:R-:W-:Y:S01]  /*136a0*/  STSM.16.M88.4 [R0+0x4000], R12 ;  /* 0x0040000c00007844 */ /* 0x000fe20000000200 */
[----:B------:R-:W-:Y:S01]  /*136b0*/  PRMT R11, R6, 0x7531, R7 ;  /* 0x00007531060b7816 */ /* 0x000fe20000000007 */
[----:B------:R-:W-:-:S04]  /*136c0*/  IMAD.IADD R20, R18, 0x1, R5 ;  /* 0x0000000112147824 */ /* 0x000fc800078e0205 */
[----:B------:R0:W-:Y:S04]  /*136d0*/  STSM.16.M88.4 [R0+0x6000], R8 ;  /* 0x0060000800007844 */ /* 0x0001e80000000200 */
[----:B------:R-:W1:Y:S04]  /*136e0*/  LDSM.16.MT88.4 R8, [R20+0x10400] ;  /* 0x010400001408783b */ /* 0x000e680000004200 */
[----:B------:R-:W2:Y:S01]  /*136f0*/  LDSM.16.MT88.4 R4, [R3+0x11400] ;  /* 0x011400000304783b */ /* 0x000ea20000004200 */
[----:B0-----:R-:W-:Y:S01]  /*13700*/  IMAD.IADD R0, R22, 0x1, R21 ;  /* 0x0000000116007824 */ /* 0x001fe200078e0215 */
[----:B------:R-:W-:-:S02]  /*13710*/  IADD3 R21, R26, R19, R34 ;  /* 0x000000131a157210 */ /* 0x000fc40007ffe022 */
[C-C-:B-1----:R-:W-:Y:S02]  /*13720*/  PRMT R12, R8.reuse, 0x6420, R9.reuse ;  /* 0x00006420080c7816 */ /* 0x142fe40000000009 */
[----:B------:R-:W-:Y:S02]  /*13730*/  PRMT R13, R8, 0x7531, R9 ;  /* 0x00007531080d7816 */ /* 0x000fe40000000009 */
[C-C-:B--2---:R-:W-:Y:S02]  /*13740*/  PRMT R8, R4.reuse, 0x6420, R5.reuse ;  /* 0x0000642004087816 */ /* 0x144fe40000000005 */
        /* <DEDUP_REMOVED lines=28> */
[----:B------:R-:W-:-:S05]  /*13910*/  IADD3 R21, R26, R36, R19 ;  /* 0x000000241a157210 */ /* 0x000fca0007ffe013 */
        /* <DEDUP_REMOVED lines=31> */
[----:B0-----:R-:W-:Y:S01]  /*13b10*/  VIADD R0, R19, 0x7000 ;  /* 0x0000700013007836 */ /* 0x001fe20000000000 */
[----:B-1----:R-:W-:-:S02]  /*13b20*/  PRMT R12, R8, 0x6420, R9 ;  /* 0x00006420080c7816 */ /* 0x002fc40000000009 */
[----:B------:R-:W-:Y:S02]  /*13b30*/  PRMT R13, R8, 0x7531, R9 ;  /* 0x00007531080d7816 */ /* 0x000fe40000000009 */
[C-C-:B--2---:R-:W-:Y:S02]  /*13b40*/  PRMT R8, R4.reuse, 0x6420, R5.reuse ;  /* 0x0000642004087816 */ /* 0x144fe40000000005 */
[----:B------:R-:W-:Y:S02]  /*13b50*/  PRMT R9, R4, 0x7531, R5 ;  /* 0x0000753104097816 */ /* 0x000fe40000000005 */
[----:B------:R-:W-:Y:S02]  /*13b60*/  LOP3.LUT R5, R0, R17, RZ, 0xfc, !PT ;  /* 0x0000001100057212 */ /* 0x000fe400078efcff */
[C-C-:B------:R-:W-:Y:S02]  /*13b70*/  PRMT R14, R10.reuse, 0x6420, R11.reuse ;  /* 0x000064200a0e7816 */ /* 0x140fe4000000000b */
[----:B------:R-:W-:Y:S01]  /*13b80*/  PRMT R15, R10, 0x7531, R11 ;  /* 0x000075310a0f7816 */ /* 0x000fe2000000000b */
[----:B------:R-:W-:Y:S01]  /*13b90*/  IMAD.IADD R0, R18, 0x1, R5 ;  /* 0x0000000112007824 */ /* 0x000fe200078e0205 */
[----:B------:R-:W-:-:S02]  /*13ba0*/  PRMT R10, R6, 0x6420, R7 ;  /* 0x00006420060a7816 */ /* 0x000fc40000000007 */
[----:B------:R-:W-:Y:S01]  /*13bb0*/  PRMT R11, R6, 0x7531, R7 ;  /* 0x00007531060b7816 */ /* 0x000fe20000000007 */
[----:B------:R-:W-:Y:S04]  /*13bc0*/  STSM.16.M88.4 [R22], R12 ;  /* 0x0000000c16007844 */ /* 0x000fe80000000200 */
[----:B------:R-:W-:Y:S04]  /*13bd0*/  STSM.16.M88.4 [R22+0x2000], R8 ;  /* 0x0020000816007844 */ /* 0x000fe80000000200 */
[----:B------:R-:W0:Y:S04]  /*13be0*/  LDSM.16.MT88.4 R8, [R0+0x10400] ;  /* 0x010400000008783b */ /* 0x000e280000004200 */
        /* <DEDUP_REMOVED lines=19> */
.L_x_2513:
[----:B-1----:R1:W-:Y:S01]  /*13d20*/  SYNCS.ARRIVE.TRANS64.A1T0 RZ, [R2+URZ+0x38850], RZ ;  /* 0x038850ff02ff79a7 */ /* 0x0023e2000810003f */
[----:B------:R-:W-:Y:S06]  /*13d30*/  BAR.SYNC.DEFER_BLOCKING 0x2, 0x80 ;  /* 0x0082000000007b1d */ /* 0x000fec0000010000 */
[----:B------:R-:W-:Y:S05]  /*13d40*/  @!P1 BRA `(.L_x_2514) ;  /* 0x0000000000049947 */ /* 0x000fea0003800000 */
[----:B------:R-:W-:Y:S01]  /*13d50*/  BPT.TRAP 0x1 ;  /* 0x000000040000795c */ /* 0x000fe20000300000 */
.L_x_2514:
        /* <DEDUP_REMOVED lines=8> */
.L_x_2457:
[----:B------:R-:W-:Y:S05]  /*13de0*/  BSYNC B7 ;  /* 0x0000000000077941 */ /* 0x000fea0003800000 */
.L_x_2455:
[----:B-1----:R1:W5:Y:S01]  /*13df0*/  LDL R2, [R1+0x8] ;  /* 0x0000080001027983 */ /* 0x0023620000100800 */
[----:B------:R-:W-:-:S13]  /*13e00*/  LOP3.LUT P1, RZ, R16, 0x1000, RZ, 0xc0, !PT ;  /* 0x0000100010ff7812 */ /* 0x000fda000782c0ff */
[----:B-1----:R-:W-:Y:S05]  /*13e10*/  @!P1 BRA `(.L_x_2515) ;  /* 0x0000000000249947 */ /* 0x002fea0003800000 */
[----:B------:R-:W1:Y:S08]  /*13e20*/  S2UR UR4, SR_CgaCtaId ;  /* 0x00000000000479c3 */ /* 0x000e700000008800 */
[----:B------:R-:W-:Y:S01]  /*13e30*/  BAR.SYNC.DEFER_BLOCKING 0x5, 0x180 ;  /* 0x0146000000007b1d */ /* 0x000fe20000010000 */
[----:B------:R-:W-:Y:S01]  /*13e40*/  MOV R18, 0x400 ;  /* 0x0000040000127802 */ /* 0x000fe20000000f00 */
[----:B-1----:R-:W-:-:S05]  /*13e50*/  IMAD.U32 R33, RZ, RZ, UR4 ;  /* 0x00000004ff217e24 */ /* 0x002fca000f8e00ff */
[----:B------:R-:W-:-:S05]  /*13e60*/  LEA R18, R33, R18, 0x18 ;  /* 0x0000001221127211 */ /* 0x000fca00078ec0ff */
[----:B-----5:R-:W1:Y:S04]  /*13e70*/  LDS R2, [R18+0x388d0] ;  /* 0x0388d00012027984 */ /* 0x020e680000000800 */
[----:B-1----:R2:W-:Y:S01]  /*13e80*/  STL [R1+0x8], R2 ;  /* 0x0000080201007387 */ /* 0x0025e20000100800 */
[----:B------:R-:W-:Y:S06]  /*13e90*/  BAR.ARV 0x4, 0x180 ;  /* 0x0106000000007b1d */ /* 0x000fec0000002000 */
[----:B------:R-:W-:Y:S05]  /*13ea0*/  BRA `(.L_x_2516) ;  /* 0x0000000000207947 */ /* 0x000fea0003800000 */
.L_x_2515:
[----:B------:R-:W1:Y:S01]  /*13eb0*/  @!P0 S2R R33, SR_CgaCtaId ;  /* 0x0000000000218919 */ /* 0x000e620000008800 */
[----:B0-----:R-:W-:Y:S01]  /*13ec0*/  @!P0 MOV R0, 0x400 ;  /* 0x0000040000008802 */ /* 0x001fe20000000f00 */
[----:B------:R-:W-:Y:S03]  /*13ed0*/  BAR.SYNC.DEFER_BLOCKING 0x4, 0x180 ;  /* 0x0106000000007b1d */ /* 0x000fe60000010000 */
[----:B-1----:R-:W-:-:S03]  /*13ee0*/  @!P0 LEA R18, R33, R0, 0x18 ;  /* 0x0000000021128211 */ /* 0x002fc600078ec0ff */
[----:B-----5:R-:W0:Y:S04]  /*13ef0*/  SHFL.IDX PT, R0, R2, RZ, 0x1f ;  /* 0x00001fff02007589 */ /* 0x020e2800000e0000 */
[----:B------:R1:W-:Y:S04]  /*13f00*/  @!P0 STS [R18+0x388d0], R2 ;  /* 0x0388d00212008388 */ /* 0x0003e80000000800 */
[----:B0-----:R1:W-:Y:S01]  /*13f10*/  STL [R1+0x8], R0 ;  /* 0x0000080001007387 */ /* 0x0013e20000100800 */
[----:B------:R-:W-:Y:S06]  /*13f20*/  BAR.ARV 0x5, 0x180 ;  /* 0x0146000000007b1d */ /* 0x000fec0000002000 */
.L_x_2516:
[----:B01----:R-:W3:Y:S01]  /*13f30*/  LDL R0, [R1+0x8] ;  /* 0x0000080001007983 */ /* 0x003ee20000100800 */
[----:B------:R-:W-:Y:S02]  /*13f40*/  ULDC UR4, c[0x0][0xc38] ;  /* 0x00030e0000047ab9 */ /* 0x000fe40000000800 */
[----:B---3--:R-:W-:-:S13]  /*13f50*/  ISETP.GE.AND P0, PT, R0, UR4, PT ;  /* 0x0000000400007c0c */ /* 0x008fda000bf06270 */
[----:B------:R-:W-:Y:S05]  /*13f60*/  @!P0 BRA `(.L_x_2517) ;  /* 0xffffffb000008947 */ /* 0x000fea000383ffff */
.L_x_2452:
[----:B------:R-:W3:Y:S01]  /*13f70*/  LDL.LU R0, [R1+0xc] ;  /* 0x00000c0001007983 */ /* 0x000ee20000300800 */
[----:B------:R-:W-:Y:S01]  /*13f80*/  BSSY B0, `(.L_x_2518) ;  /* 0x000000b000007945 */ /* 0x000fe20003800000 */
[----:B------:R-:W0:Y:S01]  /*13f90*/  S2R R5, SR_CgaCtaId ;  /* 0x0000000000057919 */ /* 0x000e220000008800 */
[----:B---3--:R-:W-:-:S04]  /*13fa0*/  IADD3 R0, R0, 0x1, RZ ;  /* 0x0000000100007810 */ /* 0x008fc80007ffe0ff */
[----:B--2---:R-:W-:-:S04]  /*13fb0*/  LEA.HI R2, R0, R0, RZ, 0x1 ;  /* 0x0000000000027211 */ /* 0x004fc800078f08ff */
[----:B------:R-:W-:Y:S02]  /*13fc0*/  LOP3.LUT R3, R2, 0xfffffffe, RZ, 0xc0, !PT ;  /* 0xfffffffe02037812 */ /* 0x000fe400078ec0ff */
[----:B------:R-:W-:-:S03]  /*13fd0*/  MOV R2, 0x400 ;  /* 0x0000040000027802 */ /* 0x000fc60000000f00 */
[----:B------:R-:W-:Y:S01]  /*13fe0*/  IMAD.IADD R0, R0, 0x1, -R3 ;  /* 0x0000000100007824 */ /* 0x000fe200078e0a03 */
[----:B0-----:R-:W-:-:S04]  /*13ff0*/  LEA R5, R5, R2, 0x18 ;  /* 0x0000000205057211 */ /* 0x001fc800078ec0ff */
[----:B------:R-:W-:-:S04]  /*14000*/  SHF.L.U32 R0, R0, 0x1f, RZ ;  /* 0x0000001f00007819 */ /* 0x000fc800000006ff */
[----:B------:R-:W0:Y:S02]  /*14010*/  SYNCS.PHASECHK.TRANS64.TRYWAIT P0, [R5+URZ+0x38820], R0 ;  /* 0x03882000050075a7 */ /* 0x000e24000800017f */
[----:B0-----:R-:W-:Y:S05]  /*14020*/  @!P0 BRA `(.L_x_2519) ;  /* 0x00000038009c8947 */ /* 0x001fea0003800000 */
.L_x_2636:
[----:B------:R-:W-:Y:S05]  /*14030*/  BSYNC B0 ;  /* 0x0000000000007941 */ /* 0x000fea0003800000 */
.L_x_2518:
[----:B------:R-:W-:-:S03]  /*14040*/  UMOV UR4, 0xffffffff ;  /* 0xffffffff00047882 */ /* 0x000fc60000000000 */
[----:B------:R-:W-:Y:S05]  /*14050*/  BRA.DIV UR4, `(.L_x_2520) ;  /* 0x0000003a04a47947 */ /* 0x000fea000b800000 */
[----:B0-----:R-:W0:Y:S02]  /*14060*/  S2R R0, SR_TID.X ;  /* 0x0000000000007919 */ /* 0x001e240000002100 */
[----:B0-----:R-:W-:-:S04]  /*14070*/  SHF.R.U32.HI R0, RZ, 0x5, R0 ;  /* 0x00000005ff007819 */ /* 0x001fc80000011600 */
[----:B------:R-:W-:-:S05]  /*14080*/  LOP3.LUT R0, R0, 0x3, RZ, 0xc0, !PT ;  /* 0x0000000300007812 */ /* 0x000fca00078ec0ff */
[----:B------:R0:W1:Y:S02]  /*14090*/  SHFL.IDX PT, R14, R0, RZ, 0x1f ;  /* 0x00001fff000e7589 */ /* 0x00006400000e0000 */
.L_x_2639:
[----:B-1----:R-:W-:Y:S01]  /*140a0*/  ISETP.NE.AND P0, PT, R14, RZ, PT ;  /* 0x000000ff0e00720c */ /* 0x002fe20003f05270 */
[----:B------:R-:W-:-:S12]  /*140b0*/  BSSY B0, `(.L_x_2521) ;  /* 0x000002c000007945 */ /* 0x000fd80003800000 */
[----:B------:R-:W-:Y:S05]  /*140c0*/  @P0 BRA `(.L_x_2522) ;  /* 0x0000000000a80947 */ /* 0x000fea0003800000 */
[----:B------:R-:W-:-:S03]  /*140d0*/  UMOV UR4, 0xffffffff ;  /* 0xffffffff00047882 */ /* 0x000fc60000000000 */
[----:B------:R-:W-:Y:S05]  /*140e0*/  BRA.DIV UR4, `(.L_x_2523) ;  /* 0x0000003a04b47947 */ /* 0x000fea000b800000 */
[----:B------:R-:W-:-:S13]  /*140f0*/  ELECT P6, URZ, PT ;  /* 0x00000000003f782f */ /* 0x000fda00038c0000 */
.L_x_2642:
[----:B------:R-:W-:Y:S05]  /*14100*/  @!P6 BRA `(.L_x_2522) ;  /* 0x000000000098e947 */ /* 0x000fea0003800000 */
[----:B------:R-:W-:-:S06]  /*14110*/  ULOP3.LUT UR4, UR38, 0x2, URZ, 0xfc, !UPT ;  /* 0x0000000226047892 */ /* 0x000fcc000f8efc3f */
[----:B0-----:R-:W-:-:S05]  /*14120*/  IMAD.U32 R0, RZ, RZ, UR4 ;  /* 0x00000004ff007e24 */ /* 0x001fca000f8e00ff */
[----:B------:R-:W-:-:S13]  /*14130*/  ISETP.NE.AND P0, PT, R0, 0x3, PT ;  /* 0x000000030000780c */ /* 0x000fda0003f05270 */
[----:B------:R-:W-:Y:S05]  /*14140*/  @!P0 BRA `(.L_x_2524) ;  /* 0x0000000000048947 */ /* 0x000fea0003800000 */
[----:B------:R-:W-:Y:S01]  /*14150*/  BPT.TRAP 0x1 ;  /* 0x000000040000795c */ /* 0x000fe20000300000 */
.L_x_2524:
[C---:B------:R-:W-:Y:S01]  /*14160*/  IMAD R3, R24.reuse, 0x8, R5 ;  /* 0x0000000818037824 */ /* 0x040fe200078e0205 */
[----:B------:R-:W-:Y:S01]  /*14170*/  SHF.L.U32 R2, R27, 0x1f, RZ ;  /* 0x0000001f1b027819 */ /* 0x000fe200000006ff */
[----:B------:R-:W-:-:S03]  /*14180*/  VIADD R24, R24, 0x1 ;  /* 0x0000000118187836 */ /* 0x000fc60000000000 */
[----:B------:R-:W0:Y:S02]  /*14190*/  SYNCS.PHASECHK.TRANS64.TRYWAIT P1, [R3+URZ+0x38840], R2 ;  /* 0x03884002030075a7 */ /* 0x000e24000802017f */
[----:B------:R-:W-:-:S04]  /*141a0*/  ISETP.NE.AND P2, PT, R24, 0x2, PT ;  /* 0x000000021800780c */ /* 0x000fc80003f45270 */
[----:B------:R-:W-:Y:S01]  /*141b0*/  SEL R0, RZ, 0x1, P2 ;  /* 0x00000001ff007807 */ /* 0x000fe20001000000 */
[----:B0-----:R-:W-:Y:S08]  /*141c0*/  @!P1 BRA `(.L_x_2525) ;  /* 0x00000038009c9947 */ /* 0x001ff00003800000 */
.L_x_2643:
[----:B------:R-:W-:Y:S02]  /*141d0*/  SEL R24, R24, RZ, P2 ;  /* 0x000000ff18187207 */ /* 0x000fe40001000000 */
[----:B------:R-:W-:Y:S01]  /*141e0*/  LOP3.LUT R0, R27, R0, RZ, 0x3c, !PT ;  /* 0x000000001b007212 */ /* 0x000fe200078e3cff */
[----:B------:R-:W-:Y:S06]  /*141f0*/  @!P0 BRA `(.L_x_2526) ;  /* 0x0000000000048947 */ /* 0x000fec0003800000 */
[----:B------:R-:W-:Y:S01]  /*14200*/  BPT.TRAP 0x1 ;  /* 0x000000040000795c */ /* 0x000fe20000300000 */
.L_x_2526:
[----:B------:R-:W-:Y:S01]  /*14210*/  IMAD R5, R24, 0x8, R5 ;  /* 0x0000000818057824 */ /* 0x000fe200078e0205 */
[----:B------:R-:W-:-:S04]  /*14220*/  SHF.L.U32 R0, R0, 0x1f, RZ ;  /* 0x0000001f00007819 */ /* 0x000fc800000006ff */
[----:B------:R-:W1:Y:S02]  /*14230*/  SYNCS.PHASECHK.TRANS64.TRYWAIT P1, [R5+URZ+0x38840], R0 ;  /* 0x03884000050075a7 */ /* 0x000e64000802017f */
[----:B-1----:R-:W-:Y:S05]  /*14240*/  @!P1 BRA `(.L_x_2527) ;  /* 0x0000003800909947 */ /* 0x002fea0003800000 */
.L_x_2644:
[----:B------:R-:W-:Y:S05]  /*14250*/  @!P0 BRA `(.L_x_2528) ;  /* 0x0000000000048947 */ /* 0x000fea0003800000 */
[----:B------:R-:W-:Y:S01]  /*14260*/  BPT.TRAP 0x1 ;  /* 0x000000040000795c */ /* 0x000fe20000300000 */
.L_x_2528:
[----:B------:R-:W2:Y:S02]  /*14270*/  SYNCS.PHASECHK.TRANS64.TRYWAIT P1, [R3+URZ+0x38860], R2 ;  /* 0x03886002030075a7 */ /* 0x000ea4000802017f */
[----:B--2---:R-:W-:Y:S05]  /*14280*/  @!P1 BRA `(.L_x_2529) ;  /* 0x0000003800949947 */ /* 0x004fea0003800000 */
.L_x_2645:
[----:B------:R-:W-:Y:S05]  /*14290*/  @!P0 BRA `(.L_x_2530) ;  /* 0x0000000000048947 */ /* 0x000fea0003800000 */
[----:B------:R-:W-:Y:S01]  /*142a0*/  BPT.TRAP 0x1 ;  /* 0x000000040000795c */ /* 0x000fe20000300000 */
.L_x_2530:
[----:B------:R-:W3:Y:S02]  /*142b0*/  SYNCS.PHASECHK.TRANS64.TRYWAIT P1, [R5+URZ+0x38860], R0 ;  /* 0x03886000050075a7 */ /* 0x000ee4000802017f */
[----:B---3--:R-:W-:Y:S05]  /*142c0*/  @!P1 BRA `(.L_x_2531) ;  /* 0x0000003800989947 */ /* 0x008fea0003800000 */
.L_x_2646:
[----:B------:R-:W-:Y:S05]  /*142d0*/  @!P0 BRA `(.L_x_2532) ;  /* 0x0000000000048947 */ /* 0x000fea0003800000 */
[----:B------:R-:W-:Y:S01]  /*142e0*/  BPT.TRAP 0x1 ;  /* 0x000000040000795c */ /* 0x000fe20000300000 */
.L_x_2532:
[----:B------:R-:W4:Y:S02]  /*142f0*/  SYNCS.PHASECHK.TRANS64.TRYWAIT P1, [R3+URZ+0x38880], R2 ;  /* 0x03888002030075a7 */ /* 0x000f24000802017f */
[----:B----4-:R-:W-:Y:S05]  /*14300*/  @!P1 BRA `(.L_x_2533) ;  /* 0x00000038009c9947 */ /* 0x010fea0003800000 */
.L_x_2647:
[----:B------:R-:W-:Y:S05]  /*14310*/  @!P0 BRA `(.L_x_2534) ;  /* 0x0000000000048947 */ /* 0x000fea0003800000 */
[----:B------:R-:W-:Y:S01]  /*14320*/  BPT.TRAP 0x1 ;  /* 0x000000040000795c */ /* 0x000fe20000300000 */
.L_x_2534:
[----:B------:R0:W0:Y:S02]  /*14330*/  SYNCS.PHASECHK.TRANS64.TRYWAIT P0, [R5+URZ+0x38880], R0 ;  /* 0x03888000050075a7 */ /* 0x000024000800017f */
[----:B0-----:R-:W-:Y:S05]  /*14340*/  @!P0 NANOSLEEP.SYNCS 0x989680 ;  /* 0x009896800000895d */ /* 0x001fea0003900000 */
[----:B------:R-:W0:Y:S02]  /*14350*/  @!P0 SYNCS.PHASECHK.TRANS64 P0, [R5+URZ+0x38880], R0 ;  /* 0x03888000050085a7 */ /* 0x000e24000800007f */
[----:B0-----:R-:W-:Y:S05]  /*14360*/  @!P0 BRA `(.L_x_2534) ;  /* 0xfffffffc00f08947 */ /* 0x001fea000383ffff */
.L_x_2522:
[----:B------:R-:W-:Y:S05]  /*14370*/  BSYNC B0 ;  /* 0x0000000000007941 */ /* 0x000fea0003800000 */
.L_x_2521:
[----:B------:R-:W-:Y:S05]  /*14380*/  EXIT ;  /* 0x000000000000794d */ /* 0x000fea0003800000 */
.L_x_2399:
[----:B0-----:R-:W-:-:S04]  /*14390*/  IMAD.U32 R3, RZ, RZ, UR47 ;  /* 0x0000002fff037e24 */ /* 0x001fc8000f8e00ff */
[----:B------:R0:W1:Y:S03]  /*143a0*/  SYNCS.PHASECHK.TRANS64.TRYWAIT P0, [R3+URZ+0x38800], R4 ;  /* 0x03880004030075a7 */ /* 0x000066000800017f */
[----:B-1----:R-:W-:Y:S05]  /*143b0*/  @!P0 NANOSLEEP.SYNCS 0x989680 ;  /* 0x009896800000895d */ /* 0x002fea0003900000 */
[----:B------:R-:W1:Y:S02]  /*143c0*/  @!P0 SYNCS.PHASECHK.TRANS64 P0, [R3+URZ+0x38800], R4 ;  /* 0x03880004030085a7 */ /* 0x000e64000800007f */
[----:B-1----:R-:W-:Y:S05]  /*143d0*/  @!P0 BRA `(.L_x_2399) ;  /* 0xfffffffc00ec8947 */ /* 0x002fea000383ffff */
[----:B------:R-:W-:Y:S05]  /*143e0*/  BRA `(.L_x_2535) ;  /* 0xfffffed400ec7947 */ /* 0x000fea000383ffff */
.L_x_2403:
[----:B0-----:R-:W-:-:S04]  /*143f0*/  IMAD.U32 R3, RZ, RZ, UR52 ;  /* 0x00000034ff037e24 */ /* 0x001fc8000f8e00ff */
[----:B------:R0:W2:Y:S03]  /*14400*/  SYNCS.PHASECHK.TRANS64.TRYWAIT P1, [R3+URZ+0x38830], R6 ;  /* 0x03883006030075a7 */ /* 0x0000a6000802017f */
[----:B--2---:R-:W-:Y:S05]  /*14410*/  @!P1 NANOSLEEP.SYNCS 0x989680 ;  /* 0x009896800000995d */ /* 0x004fea0003900000 */
[----:B------:R-:W2:Y:S02]  /*14420*/  @!P1 SYNCS.PHASECHK.TRANS64 P1, [R3+URZ+0x38830], R6 ;  /* 0x03883006030095a7 */ /* 0x000ea4000802007f */
[----:B--2---:R-:W-:Y:S05]  /*14430*/  @!P1 BRA `(.L_x_2403) ;  /* 0xfffffffc00ec9947 */ /* 0x004fea000383ffff */
[----:B------:R-:W-:Y:S05]  /*14440*/  BRA `(.L_x_2402) ;  /* 0xfffffed800107947 */ /* 0x000fea000383ffff */
.L_x_2408:
[----:B-1----:R-:W-:-:S04]  /*14450*/  IMAD.U32 R7, RZ, RZ, UR52 ;  /* 0x00000034ff077e24 */ /* 0x002fc8000f8e00ff */
[----:B------:R1:W2:Y:S03]  /*14460*/  SYNCS.PHASECHK.TRANS64.TRYWAIT P1, [R7+URZ+0x38850], R6 ;  /* 0x03885006070075a7 */ /* 0x0002a6000802017f */
[----:B--2---:R-:W-:Y:S05]  /*14470*/  @!P1 NANOSLEEP.SYNCS 0x989680 ;  /* 0x009896800000995d */ /* 0x004fea0003900000 */
[----:B------:R-:W2:Y:S02]  /*14480*/  @!P1 SYNCS.PHASECHK.TRANS64 P1, [R7+URZ+0x38850], R6 ;  /* 0x03885006070095a7 */ /* 0x000ea4000802007f */
[----:B--2---:R-:W-:Y:S05]  /*14490*/  @!P1 BRA `(.L_x_2408) ;  /* 0xfffffffc00ec9947 */ /* 0x004fea000383ffff */
[----:B------:R-:W-:Y:S05]  /*144a0*/  BRA `(.L_x_2407) ;  /* 0xffffff0000447947 */ /* 0x000fea000383ffff */
.L_x_2414:
[----:B0-----:R-:W-:Y:S02]  /*144b0*/  IMAD.U32 R4, RZ, RZ, UR52 ;  /* 0x00000034ff047e24 */ /* 0x001fe4000f8e00ff */
[----:B------:R-:W-:-:S04]  /*144c0*/  IMAD.U32 R7, RZ, RZ, UR56 ;  /* 0x00000038ff077e24 */ /* 0x000fc8000f8e00ff */
[----:B------:R0:W1:Y:S03]  /*144d0*/  SYNCS.PHASECHK.TRANS64.TRYWAIT P1, [R4+URZ+0x38830], R7 ;  /* 0x03883007040075a7 */ /* 0x000066000802017f */
[----:B-1----:R-:W-:Y:S05]  /*144e0*/  @!P1 NANOSLEEP.SYNCS 0x989680 ;  /* 0x009896800000995d */ /* 0x002fea0003900000 */
[----:B------:R-:W1:Y:S02]  /*144f0*/  @!P1 SYNCS.PHASECHK.TRANS64 P1, [R4+URZ+0x38830], R7 ;  /* 0x03883007040095a7 */ /* 0x000e64000802007f */
[----:B-1----:R-:W-:Y:S05]  /*14500*/  @!P1 BRA `(.L_x_2414) ;  /* 0xfffffffc00e89947 */ /* 0x002fea000383ffff */
[----:B------:R-:W-:Y:S05]  /*14510*/  BRA `(.L_x_2413) ;  /* 0xffffff04005c7947 */ /* 0x000fea000383ffff */
.L_x_2419:
[----:B-1----:R-:W-:Y:S02]  /*14520*/  IMAD.U32 R6, RZ, RZ, UR52 ;  /* 0x00000034ff067e24 */ /* 0x002fe4000f8e00ff */
[----:B------:R-:W-:-:S04]  /*14530*/  IMAD.U32 R7, RZ, RZ, UR56 ;  /* 0x00000038ff077e24 */ /* 0x000fc8000f8e00ff */
[----:B------:R1:W2:Y:S03]  /*14540*/  SYNCS.PHASECHK.TRANS64.TRYWAIT P1, [R6+URZ+0x38850], R7 ;  /* 0x03885007060075a7 */ /* 0x0002a6000802017f */
[----:B--2---:R-:W-:Y:S05]  /*14550*/  @!P1 NANOSLEEP.SYNCS 0x989680 ;  /* 0x009896800000995d */ /* 0x004fea0003900000 */
[----:B------:R-:W2:Y:S02]  /*14560*/  @!P1 SYNCS.PHASECHK.TRANS64 P1, [R6+URZ+0x38850], R7 ;  /* 0x03885007060095a7 */ /* 0x000ea4000802007f */
[----:B--2---:R-:W-:Y:S05]  /*14570*/  @!P1 BRA `(.L_x_2419) ;  /* 0xfffffffc00e89947 */ /* 0x004fea000383ffff */
[----:B------:R-:W-:Y:S05]  /*14580*/  BRA `(.L_x_2418) ;  /* 0xffffff34005c7947 */ /* 0x000fea000383ffff */
.L_x_2426:
[----:B-1----:R-:W-:-:S04]  /*14590*/  IMAD.U32 R4, RZ, RZ, UR46 ;  /* 0x0000002eff047e24 */ /* 0x002fc8000f8e00ff */
[----:B------:R1:W2:Y:S03]  /*145a0*/  SYNCS.PHASECHK.TRANS64.TRYWAIT P1, [R4+URZ+0x38830], R5 ;  /* 0x03883005040075a7 */ /* 0x0002a6000802017f */
[----:B--2---:R-:W-:Y:S05]  /*145b0*/  @!P1 NANOSLEEP.SYNCS 0x989680 ;  /* 0x009896800000995d */ /* 0x004fea0003900000 */
[----:B------:R-:W2:Y:S02]  /*145c0*/  @!P1 SYNCS.PHASECHK.TRANS64 P1, [R4+URZ+0x38830], R5 ;  /* 0x03883005040095a7 */ /* 0x000ea4000802007f */
[----:B--2---:R-:W-:Y:S05]  /*145d0*/  @!P1 BRA `(.L_x_2426) ;  /* 0xfffffffc00ec9947 */ /* 0x004fea000383ffff */
[----:B------:R-:W-:Y:S05]  /*145e0*/  BRA `(.L_x_2425) ;  /* 0xffffff3800347947 */ /* 0x000fea000383ffff */
.L_x_2431:
[----:B-1----:R-:W-:-:S04]  /*145f0*/  IMAD.U32 R8, RZ, RZ, UR46 ;  /* 0x0000002eff087e24 */ /* 0x002fc8000f8e00ff */
[----:B------:R1:W2:Y:S03]  /*14600*/  SYNCS.PHASECHK.TRANS64.TRYWAIT P1, [R8+URZ+0x38850], R5 ;  /* 0x03885005080075a7 */ /* 0x0002a6000802017f */
[----:B--2---:R-:W-:Y:S05]  /*14610*/  @!P1 NANOSLEEP.SYNCS 0x989680 ;  /* 0x009896800000995d */ /* 0x004fea0003900000 */
[----:B------:R-:W2:Y:S02]  /*14620*/  @!P1 SYNCS.PHASECHK.TRANS64 P1, [R8+URZ+0x38850], R5 ;  /* 0x03885005080095a7 */ /* 0x000ea4000802007f */
[----:B--2---:R-:W-:Y:S05]  /*14630*/  @!P1 BRA `(.L_x_2431) ;  /* 0xfffffffc00ec9947 */ /* 0x004fea000383ffff */
[----:B------:R-:W-:Y:S05]  /*14640*/  BRA `(.L_x_2430) ;  /* 0xffffff5c00d07947 */ /* 0x000fea000383ffff */
.L_x_2466:
        /* <DEDUP_REMOVED lines=10> */
.L_x_2536:
[----:B------:R-:W-:Y:S05]  /*146f0*/  BRA `(.L_x_2537) ;  /* 0xffffffb400187947 */ /* 0x000fea000383ffff */
.L_x_2469:
[----:B0-----:R0:W1:Y:S02]  /*14700*/  SYNCS.PHASECHK.TRANS64.TRYWAIT P0, [R6+URZ+0x38880], R20 ;  /* 0x03888014060075a7 */ /* 0x001064000800017f */
[----:B-1----:R-:W-:Y:S05]  /*14710*/  @!P0 NANOSLEEP.SYNCS 0x989680 ;  /* 0x009896800000895d */ /* 0x002fea0003900000 */
[----:B------:R-:W1:Y:S02]  /*14720*/  @!P0 SYNCS.PHASECHK.TRANS64 P0, [R6+URZ+0x38880], R20 ;  /* 0x03888014060085a7 */ /* 0x000e64000800007f */
[----:B-1----:R-:W-:Y:S05]  /*14730*/  @!P0 BRA `(.L_x_2469) ;  /* 0xfffffffc00f08947 */ /* 0x002fea000383ffff */
[----:B------:R-:W-:Y:S05]  /*14740*/  BRA `(.L_x_2538) ;  /* 0xffffffb400b87947 */ /* 0x000fea000383ffff */
.L_x_2470:
        /* <DEDUP_REMOVED lines=8> */
.L_x_2540:
[----:B------:R-:W-:Y:S05]  /*147d0*/  BSYNC B0 ;  /* 0x0000000000007941 */ /* 0x000fea0003800000 */
.L_x_2539:
[----:B------:R-:W-:Y:S01]  /*147e0*/  IMAD.MOV.U32 R13, RZ, RZ, R7 ;  /* 0x000000ffff0d7224 */ /* 0x000fe200078e0007 */
[C---:B------:R-:W-:Y:S01]  /*147f0*/  LOP3.LUT P2, RZ, R16.reuse, 0x200, RZ, 0xc0, !PT ;  /* 0x0000020010ff7812 */ /* 0x040fe2000784c0ff */
[----:B------:R-:W-:Y:S01]  /*14800*/  IMAD.MOV.U32 R12, RZ, RZ, RZ ;  /* 0x000000ffff0c7224 */ /* 0x000fe200078e00ff */
[C---:B------:R-:W-:Y:S01]  /*14810*/  LOP3.LUT P1, RZ, R16.reuse, 0x80, RZ, 0xc0, !PT ;  /* 0x0000008010ff7812 */ /* 0x040fe2000782c0ff */
        /* <DEDUP_REMOVED lines=10> */
.L_x_2541:
[----:B------:R-:W-:Y:S01]  /*148c0*/  ISETP.GE.AND P3, PT, R8, 0x51, PT ;  /* 0x000000510800780c */ /* 0x000fe20003f66270 */
[----:B------:R-:W-:Y:S02]  /*148d0*/  IMAD.MOV.U32 R13, RZ, RZ, R9 ;  /* 0x000000ffff0d7224 */ /* 0x000fe400078e0009 */
[----:B------:R-:W-:Y:S02]  /*148e0*/  IMAD.MOV.U32 R12, RZ, RZ, 0x1 ;  /* 0x00000001ff0c7424 */ /* 0x000fe400078e00ff */
[----:B------:R-:W-:-:S08]  /*148f0*/  IMAD.MOV.U32 R2, RZ, RZ, R14 ;  /* 0x000000ffff027224 */ /* 0x000fd000078e000e */
[----:B------:R-:W-:Y:S05]  /*14900*/  WARPSYNC.COLLECTIVE R15, `(.L_x_2542) ;  /* 0x000000000f087348 */ /* 0x000fea0003c00000 */
[----:B------:R0:W1:Y:S02]  /*14910*/  SHFL.IDX P6, R14, R13, R12, R11 ;  /* 0x0000000c0d0e7389 */ /* 0x00006400000c000b */
[----:B01----:R-:W-:Y:S01]  /*14920*/  ENDCOLLECTIVE ;  /* 0x000000000000791b */ /* 0x003fe20003800000 */
.L_x_2542:
        /* <DEDUP_REMOVED lines=14> */
.L_x_2543:
[----:B------:R-:W-:Y:S02]  /*14a10*/  IMAD.MOV.U32 R13, RZ, RZ, R9 ;  /* 0x000000ffff0d7224 */ /* 0x000fe400078e0009 */
[----:B------:R-:W-:Y:S02]  /*14a20*/  IMAD.MOV.U32 R12, RZ, RZ, 0x2 ;  /* 0x00000002ff0c7424 */ /* 0x000fe400078e00ff */
[----:B------:R-:W-:-:S07]  /*14a30*/  IMAD.MOV.U32 R2, RZ, RZ, R14 ;  /* 0x000000ffff027224 */ /* 0x000fce00078e000e */
[----:B------:R-:W-:Y:S05]  /*14a40*/  WARPSYNC.COLLECTIVE R15, `(.L_x_2544) ;  /* 0x000000000f087348 */ /* 0x000fea0003c00000 */
[----:B------:R0:W1:Y:S02]  /*14a50*/  SHFL.IDX P6, R14, R13, R12, R11 ;  /* 0x0000000c0d0e7389 */ /* 0x00006400000c000b */
[----:B01----:R-:W-:Y:S01]  /*14a60*/  ENDCOLLECTIVE ;  /* 0x000000000000791b */ /* 0x003fe20003800000 */
.L_x_2544:
        /* <DEDUP_REMOVED lines=14> */
.L_x_2545:
[----:B------:R-:W-:Y:S02]  /*14b50*/  IMAD.MOV.U32 R13, RZ, RZ, R9 ;  /* 0x000000ffff0d7224 */ /* 0x000fe400078e0009 */
[----:B------:R-:W-:Y:S02]  /*14b60*/  IMAD.MOV.U32 R12, RZ, RZ, 0x3 ;  /* 0x00000003ff0c7424 */ /* 0x000fe400078e00ff */
[----:B------:R-:W-:-:S07]  /*14b70*/  IMAD.MOV.U32 R2, RZ, RZ, R14 ;  /* 0x000000ffff027224 */ /* 0x000fce00078e000e */
[----:B------:R-:W-:Y:S05]  /*14b80*/  WARPSYNC.COLLECTIVE R15, `(.L_x_2546) ;  /* 0x000000000f087348 */ /* 0x000fea0003c00000 */
[----:B------:R0:W1:Y:S02]  /*14b90*/  SHFL.IDX P6, R14, R13, R12, R11 ;  /* 0x0000000c0d0e7389 */ /* 0x00006400000c000b */
[----:B01----:R-:W-:Y:S01]  /*14ba0*/  ENDCOLLECTIVE ;  /* 0x000000000000791b */ /* 0x003fe20003800000 */
.L_x_2546:
        /* <DEDUP_REMOVED lines=14> */
.L_x_2547:
[----:B------:R-:W-:Y:S01]  /*14c90*/  MOV R13, R9 ;  /* 0x00000009000d7202 */ /* 0x000fe20000000f00 */
[----:B------:R-:W-:Y:S02]  /*14ca0*/  IMAD.MOV.U32 R12, RZ, RZ, 0x4 ;  /* 0x00000004ff0c7424 */ /* 0x000fe400078e00ff */
[----:B------:R-:W-:-:S07]  /*14cb0*/  IMAD.MOV.U32 R2, RZ, RZ, R14 ;  /* 0x000000ffff027224 */ /* 0x000fce00078e000e */
[----:B------:R-:W-:Y:S05]  /*14cc0*/  WARPSYNC.COLLECTIVE R15, `(.L_x_2548) ;  /* 0x000000000f087348 */ /* 0x000fea0003c00000 */
[----:B------:R0:W1:Y:S02]  /*14cd0*/  SHFL.IDX P6, R14, R13, R12, R11 ;  /* 0x0000000c0d0e7389 */ /* 0x00006400000c000b */
[----:B01----:R-:W-:Y:S01]  /*14ce0*/  ENDCOLLECTIVE ;  /* 0x000000000000791b */ /* 0x003fe20003800000 */
.L_x_2548:
        /* <DEDUP_REMOVED lines=14> */
.L_x_2549:
[----:B------:R-:W-:Y:S02]  /*14dd0*/  IMAD.MOV.U32 R13, RZ, RZ, R9 ;  /* 0x000000ffff0d7224 */ /* 0x000fe400078e0009 */
[----:B------:R-:W-:Y:S02]  /*14de0*/  IMAD.MOV.U32 R12, RZ, RZ, 0x5 ;  /* 0x00000005ff0c7424 */ /* 0x000fe400078e00ff */
[----:B------:R-:W-:-:S07]  /*14df0*/  IMAD.MOV.U32 R2, RZ, RZ, R14 ;  /* 0x000000ffff027224 */ /* 0x000fce00078e000e */
[----:B------:R-:W-:Y:S05]  /*14e00*/  WARPSYNC.COLLECTIVE R15, `(.L_x_2550) ;  /* 0x000000000f087348 */ /* 0x000fea0003c00000 */
[----:B------:R0:W1:Y:S02]  /*14e10*/  SHFL.IDX P6, R14, R13, R12, R11 ;  /* 0x0000000c0d0e7389 */ /* 0x00006400000c000b */
[----:B01----:R-:W-:Y:S01]  /*14e20*/  ENDCOLLECTIVE ;  /* 0x000000000000791b */ /* 0x003fe20003800000 */
.L_x_2550:
        /* <DEDUP_REMOVED lines=14> */
.L_x_2551:
[----:B------:R-:W-:Y:S02]  /*14f10*/  IMAD.MOV.U32 R13, RZ, RZ, R9 ;  /* 0x000000ffff0d7224 */ /* 0x000fe400078e0009 */
[----:B------:R-:W-:Y:S02]  /*14f20*/  IMAD.MOV.U32 R12, RZ, RZ, 0x6 ;  /* 0x00000006ff0c7424 */ /* 0x000fe400078e00ff */
[----:B------:R-:W-:-:S07]  /*14f30*/  IMAD.MOV.U32 R2, RZ, RZ, R14 ;  /* 0x000000ffff027224 */ /* 0x000fce00078e000e */
[----:B------:R-:W-:Y:S05]  /*14f40*/  WARPSYNC.COLLECTIVE R15, `(.L_x_2552) ;  /* 0x000000000f087348 */ /* 0x000fea0003c00000 */
[----:B------:R0:W1:Y:S02]  /*14f50*/  SHFL.IDX P6, R14, R13, R12, R11 ;  /* 0x0000000c0d0e7389 */ /* 0x00006400000c000b */
[----:B01----:R-:W-:Y:S01]  /*14f60*/  ENDCOLLECTIVE ;  /* 0x000000000000791b */ /* 0x003fe20003800000 */
.L_x_2552:
        /* <DEDUP_REMOVED lines=14> */
.L_x_2553:
[----:B------:R-:W-:Y:S02]  /*15050*/  IMAD.MOV.U32 R13, RZ, RZ, R9 ;  /* 0x000000ffff0d7224 */ /* 0x000fe400078e0009 */
[----:B------:R-:W-:Y:S02]  /*15060*/  IMAD.MOV.U32 R12, RZ, RZ, 0x7 ;  /* 0x00000007ff0c7424 */ /* 0x000fe400078e00ff */
[----:B------:R-:W-:-:S07]  /*15070*/  IMAD.MOV.U32 R2, RZ, RZ, R14 ;  /* 0x000000ffff027224 */ /* 0x000fce00078e000e */
[----:B------:R-:W-:Y:S05]  /*15080*/  WARPSYNC.COLLECTIVE R15, `(.L_x_2554) ;  /* 0x000000000f087348 */ /* 0x000fea0003c00000 */
[----:B------:R0:W1:Y:S02]  /*15090*/  SHFL.IDX P6, R14, R13, R12, R11 ;  /* 0x0000000c0d0e7389 */ /* 0x00006400000c000b */
[----:B01----:R-:W-:Y:S01]  /*150a0*/  ENDCOLLECTIVE ;  /* 0x000000000000791b */ /* 0x003fe20003800000 */
.L_x_2554:
        /* <DEDUP_REMOVED lines=8> */
[C---:B------:R-:W-:Y:S01]  /*15130*/  ISETP.LT.OR P0, PT, R8.reuse, 0x61, P1 ;  /* 0x000000610800780c */ /* 0x040fe20000f01670 */
[----:B------:R-:W-:Y:S01]  /*15140*/  IMAD.MOV.U32 R9, RZ, RZ, R14 ;  /* 0x000000ffff097224 */ /* 0x000fe200078e000e */
[----:B------:R-:W-:-:S13]  /*15150*/  ISETP.GE.AND P1, PT, R8, 0x11, PT ;  /* 0x000000110800780c */ /* 0x000fda0003f26270 */
[----:B0-----:R-:W-:Y:S05]  /*15160*/  WARPSYNC.COLLECTIVE R15, `(.L_x_2555) ;  /* 0x000000000f087348 */ /* 0x001fea0003c00000 */
[----:B------:R1:W2:Y:S02]  /*15170*/  SHFL.IDX P6, R14, R13, R12, R11 ;  /* 0x0000000c0d0e7389 */ /* 0x0002a400000c000b */
[----:B012---:R-:W-:Y:S01]  /*15180*/  ENDCOLLECTIVE ;  /* 0x000000000000791b */ /* 0x007fe20003800000 */
.L_x_2555:
[----:B------:R-:W-:Y:S01]  /*15190*/  @!PT LDS RZ, [RZ] ;  /* 0x00000000fffff984 */ /* 0x000fe20000000800 */
[----:B------:R-:W-:Y:S01]  /*151a0*/  @!PT LDS RZ, [RZ] ;  /* 0x00000000fffff984 */ /* 0x000fe20000000800 */
[----:B------:R-:W-:Y:S01]  /*151b0*/  @!PT LDS RZ, [RZ] ;  /* 0x00000000fffff984 */ /* 0x000fe20000000800 */
[----:B------:R0:W-:Y:S01]  /*151c0*/  LDGSTS.E.BYPASS.LTC128B.128 [R5+0x17400], desc[UR48][R2.64+0x80], !P0 ;  /* 0x1740008002057fae */ /* 0x0001e2000c101d70 */
[----:B------:R-:W-:Y:S02]  /*151d0*/  ISETP.GE.AND P0, PT, R8, 0x21, PT ;  /* 0x000000210800780c */ /* 0x000fe40003f06270 */
[----:B------:R-:W-:Y:S02]  /*151e0*/  @P1 LOP3.LUT R16, R16, 0x20, RZ, 0xfc, !PT ;  /* 0x0000002010101812 */ /* 0x000fe400078efcff */
[----:B------:R-:W-:Y:S02]  /*151f0*/  ISETP.GE.AND P1, PT, R8, 0x61, PT ;  /* 0x000000610800780c */ /* 0x000fe40003f26270 */
[----:B------:R-:W-:-:S07]  /*15200*/  LOP3.LUT R16, R16, 0xffffffef, RZ, 0xc0, !PT ;  /* 0xffffffef10107812 */ /* 0x000fce00078ec0ff */
[----:B------:R-:W-:Y:S01]  /*15210*/  @P0 LOP3.LUT R16, R16, 0x10, RZ, 0xfc, !PT ;  /* 0x0000001010100812 */ /* 0x000fe200078efcff */
[----:B0-----:R-:W-:Y:S01]  /*15220*/  IMAD.MOV.U32 R2, RZ, RZ, R14 ;  /* 0x000000ffff027224 */ /* 0x001fe200078e000e */
[----:B------:R-:W-:Y:S02]  /*15230*/  ISETP.GE.AND P0, PT, R8, 0x71, PT ;  /* 0x000000710800780c */ /* 0x000fe40003f06270 */
[----:B------:R-:W-:-:S11]  /*15240*/  LOP3.LUT R16, R16, 0xfffffeff, RZ, 0xc0, !PT ;  /* 0xfffffeff10107812 */ /* 0x000fd600078ec0ff */
[----:B------:R-:W-:Y:S01]  /*15250*/  @P0 LOP3.LUT R16, R16, 0x100, RZ, 0xfc, !PT ;  /* 0x0000010010100812 */ /* 0x000fe200078efcff */
[----:B------:R-:W-:Y:S06]  /*15260*/  BRA `(.L_x_2556) ;  /* 0xffffffb000907947 */ /* 0x000fec000383ffff */
.L_x_2475:
[----:B--2---:R2:W3:Y:S02]  /*15270*/  SYNCS.PHASECHK.TRANS64.TRYWAIT P0, [R6+URZ+0x38840], R20 ;  /* 0x03884014060075a7 */ /* 0x0044e4000800017f */
[----:B---3--:R-:W-:Y:S05]  /*15280*/  @!P0 NANOSLEEP.SYNCS 0x989680 ;  /* 0x009896800000895d */ /* 0x008fea0003900000 */
[----:B------:R-:W3:Y:S02]  /*15290*/  @!P0 SYNCS.PHASECHK.TRANS64 P0, [R6+URZ+0x38840], R20 ;  /* 0x03884014060085a7 */ /* 0x000ee4000800007f */
[----:B---3--:R-:W-:Y:S05]  /*152a0*/  @!P0 BRA `(.L_x_2475) ;  /* 0xfffffffc00f08947 */ /* 0x008fea000383ffff */
[----:B------:R-:W-:Y:S05]  /*152b0*/  BRA `(.L_x_2557) ;  /* 0xffffffb000f47947 */ /* 0x000fea000383ffff */
.L_x_2476:
[----:B------:R-:W-:Y:S01]  /*152c0*/  BSSY B0, `(.L_x_2558) ;  /* 0x0000008000007945 */ /* 0x000fe20003800000 */
[----:B------:R-:W-:Y:S02]  /*152d0*/  IMAD.MOV.U32 R13, RZ, RZ, R0 ;  /* 0x000000ffff0d7224 */ /* 0x000fe400078e0000 */
[----:B------:R-:W-:Y:S02]  /*152e0*/  IMAD.MOV.U32 R12, RZ, RZ, RZ ;  /* 0x000000ffff0c7224 */ /* 0x000fe400078e00ff */
[----:B------:R-:W-:Y:S02]  /*152f0*/  IMAD.MOV.U32 R11, RZ, RZ, 0x181f ;  /* 0x0000181fff0b7424 */ /* 0x000fe400078e00ff */
[----:B------:R-:W-:-:S07]  /*15300*/  IMAD.MOV.U32 R15, RZ, RZ, -0x1 ;  /* 0xffffffffff0f7424 */ /* 0x000fce00078e00ff */
[----:B012---:R-:W-:Y:S05]  /*15310*/  WARPSYNC.COLLECTIVE R15, `(.L_x_2559) ;  /* 0x000000000f087348 */ /* 0x007fea0003c00000 */
[----:B------:R3:W4:Y:S02]  /*15320*/  SHFL.IDX P6, R14, R13, R12, R11 ;  /* 0x0000000c0d0e7389 */ /* 0x00072400000c000b */
[----:B01234-:R-:W-:Y:S01]  /*15330*/  ENDCOLLECTIVE ;  /* 0x000000000000791b */ /* 0x01ffe20003800000 */
.L_x_2559:
[----:B------:R-:W-:Y:S05]  /*15340*/  BSYNC B0 ;  /* 0x0000000000007941 */ /* 0x000fea0003800000 */
.L_x_2558:
[----:B------:R-:W-:Y:S01]  /*15350*/  IMAD.MOV.U32 R13, RZ, RZ, R4 ;  /* 0x000000ffff0d7224 */ /* 0x000fe200078e0004 */
[----:B------:R-:W-:Y:S01]  /*15360*/  P2R R7, PR, RZ, 0x2 ;  /* 0x00000002ff077803 */ /* 0x000fe20000000000 */
[----:B------:R-:W-:Y:S01]  /*15370*/  IMAD.MOV.U32 R12, RZ, RZ, RZ ;  /* 0x000000ffff0c7224 */ /* 0x000fe200078e00ff */
[----:B------:R-:W-:Y:S01]  /*15380*/  LOP3.LUT P1, RZ, R16, 0x2, RZ, 0xc0, !PT ;  /* 0x0000000210ff7812 */ /* 0x000fe2000782c0ff */
[----:B------:R-:W-:Y:S02]  /*15390*/  IMAD.MOV.U32 R11, RZ, RZ, 0x181f ;  /* 0x0000181fff0b7424 */ /* 0x000fe400078e00ff */
[----:B------:R-:W-:Y:S02]  /*153a0*/  IMAD.MOV.U32 R15, RZ, RZ, -0x1 ;  /* 0xffffffffff0f7424 */ /* 0x000fe400078e00ff */
[----:B------:R-:W-:-:S08]  /*153b0*/  IMAD.MOV.U32 R2, RZ, RZ, R14 ;  /* 0x000000ffff027224 */ /* 0x000fd000078e000e */
[----:B------:R-:W-:Y:S05]  /*153c0*/  WARPSYNC.COLLECTIVE R15, `(.L_x_2560) ;  /* 0x000000000f087348 */ /* 0x000fea0003c00000 */
[----:B------:R0:W1:Y:S02]  /*153d0*/  SHFL.IDX P6, R14, R13, R12, R11 ;  /* 0x0000000c0d0e7389 */ /* 0x00006400000c000b */
[----:B01----:R-:W-:Y:S01]  /*153e0*/  ENDCOLLECTIVE ;  /* 0x000000000000791b */ /* 0x003fe20003800000 */
.L_x_2560:
[----:B------:R-:W-:Y:S02]  /*153f0*/  IMAD.MOV.U32 R13, RZ, RZ, R0 ;  /* 0x000000ffff0d7224 */ /* 0x000fe400078e0000 */
[----:B------:R-:W-:Y:S01]  /*15400*/  IMAD.MOV.U32 R12, RZ, RZ, 0x1 ;  /* 0x00000001ff0c7424 */ /* 0x000fe200078e00ff */
[----:B------:R-:W-:Y:S01]  /*15410*/  LOP3.LUT P6, RZ, R16, 0x40, RZ, 0xc0, !PT ;  /* 0x0000004010ff7812 */ /* 0x000fe200078cc0ff */
[----:B------:R-:W-:-:S12]  /*15420*/  IMAD.MOV.U32 R3, RZ, RZ, R14 ;  /* 0x000000ffff037224 */ /* 0x000fd800078e000e */
        /* <DEDUP_REMOVED lines=13> */
.L_x_2561:
[----:B------:R-:W-:Y:S02]  /*15500*/  IMAD.MOV.U32 R13, RZ, RZ, R4 ;  /* 0x000000ffff0d7224 */ /* 0x000fe400078e0004 */
[----:B------:R-:W-:-:S07]  /*15510*/  IMAD.MOV.U32 R2, RZ, RZ, R14 ;  /* 0x000000ffff027224 */ /* 0x000fce00078e000e */
[----:B------:R-:W-:Y:S05]  /*15520*/  WARPSYNC.COLLECTIVE R15, `(.L_x_2562) ;  /* 0x000000000f087348 */ /* 0x000fea0003c00000 */
[----:B------:R0:W1:Y:S02]  /*15530*/  SHFL.IDX P6, R14, R13, R12, R11 ;  /* 0x0000000c0d0e7389 */ /* 0x00006400000c000b */
[----:B01----:R-:W-:Y:S01]  /*15540*/  ENDCOLLECTIVE ;  /* 0x000000000000791b */ /* 0x003fe20003800000 */
.L_x_2562:
[----:B------:R-:W-:Y:S02]  /*15550*/  IMAD.MOV.U32 R13, RZ, RZ, R0 ;  /* 0x000000ffff0d7224 */ /* 0x000fe400078e0000 */
[----:B------:R-:W-:Y:S01]  /*15560*/  IMAD.MOV.U32 R12, RZ, RZ, 0x2 ;  /* 0x00000002ff0c7424 */ /* 0x000fe200078e00ff */
[----:B------:R-:W-:-:S13]  /*15570*/  LOP3.LUT P6, RZ, R16, 0x20, RZ, 0xc0, !PT ;  /* 0x0000002010ff7812 */ /* 0x000fda00078cc0ff */
[----:B------:R-:W-:-:S05]  /*15580*/  @P6 IADD3 R9, P0, R28, R14, RZ ;  /* 0x0000000e1c096210 */ /* 0x000fca0007f1e0ff */
[----:B------:R-:W-:Y:S02]  /*15590*/  @P6 IMAD.X R10, RZ, RZ, R2, P0 ;  /* 0x000000ffff0a6224 */ /* 0x000fe400000e0602 */
[----:B------:R-:W-:Y:S02]  /*155a0*/  @P6 IMAD.MOV.U32 R2, RZ, RZ, R9 ;  /* 0x000000ffff026224 */ /* 0x000fe400078e0009 */
[----:B------:R-:W-:-:S05]  /*155b0*/  @P6 IMAD.MOV.U32 R3, RZ, RZ, R10 ;  /* 0x000000ffff036224 */ /* 0x000fca00078e000a */
        /* <DEDUP_REMOVED lines=8> */
.L_x_2563:
[----:B------:R-:W-:Y:S02]  /*15640*/  IMAD.MOV.U32 R13, RZ, RZ, R4 ;  /* 0x000000ffff0d7224 */ /* 0x000fe400078e0004 */
[----:B------:R-:W-:-:S07]  /*15650*/  IMAD.MOV.U32 R2, RZ, RZ, R14 ;  /* 0x000000ffff027224 */ /* 0x000fce00078e000e */
[----:B------:R-:W-:Y:S05]  /*15660*/  WARPSYNC.COLLECTIVE R15, `(.L_x_2564) ;  /* 0x000000000f087348 */ /* 0x000fea0003c00000 */
[----:B------:R0:W1:Y:S02]  /*15670*/  SHFL.IDX P6, R14, R13, R12, R11 ;  /* 0x0000000c0d0e7389 */ /* 0x00006400000c000b */
[----:B01----:R-:W-:Y:S01]  /*15680*/  ENDCOLLECTIVE ;  /* 0x000000000000791b */ /* 0x003fe20003800000 */
.L_x_2564:
[----:B------:R-:W-:Y:S01]  /*15690*/  IMAD.MOV.U32 R13, RZ, RZ, R0 ;  /* 0x000000ffff0d7224 */ /* 0x000fe200078e0000 */
[----:B------:R-:W-:Y:S02]  /*156a0*/  MOV R12, 0x3 ;  /* 0x00000003000c7802 */ /* 0x000fe40000000f00 */
        /* <DEDUP_REMOVED lines=13> */
.L_x_2565:
[----:B------:R-:W-:Y:S02]  /*15780*/  IMAD.MOV.U32 R13, RZ, RZ, R4 ;  /* 0x000000ffff0d7224 */ /* 0x000fe400078e0004 */
[----:B------:R-:W-:-:S07]  /*15790*/  IMAD.MOV.U32 R2, RZ, RZ, R14 ;  /* 0x000000ffff027224 */ /* 0x000fce00078e000e */
[----:B------:R-:W-:Y:S05]  /*157a0*/  WARPSYNC.COLLECTIVE R15, `(.L_x_2566) ;  /* 0x000000000f087348 */ /* 0x000fea0003c00000 */
[----:B------:R0:W1:Y:S02]  /*157b0*/  SHFL.IDX P6, R14, R13, R12, R11 ;  /* 0x0000000c0d0e7389 */ /* 0x00006400000c000b */
[----:B01----:R-:W-:Y:S01]  /*157c0*/  ENDCOLLECTIVE ;  /* 0x000000000000791b */ /* 0x003fe20003800000 */
.L_x_2566:
        /* <DEDUP_REMOVED lines=8> */
.L_x_2567:
[----:B------:R-:W-:-:S05]  /*15850*/  @P5 IMAD.MOV.U32 R3, RZ, RZ, R9 ;  /* 0x000000ffff035224 */ /* 0x000fca00078e0009 */
[----:B------:R-:W-:Y:S01]  /*15860*/  @!PT LDS RZ, [RZ] ;  /* 0x00000000fffff984 */ /* 0x000fe20000000800 */
[----:B------:R-:W-:Y:S01]  /*15870*/  @!PT LDS RZ, [RZ] ;  /* 0x00000000fffff984 */ /* 0x000fe20000000800 */
[----:B------:R-:W-:Y:S01]  /*15880*/  @!PT LDS RZ, [RZ] ;  /* 0x00000000fffff984 */ /* 0x000fe20000000800 */
[----:B------:R-:W-:Y:S01]  /*15890*/  @P5 LDGSTS.E.BYPASS.LTC128B.128 [R5+0x29c00], desc[UR48][R2.64], !P1 ;  /* 0x29c0000002055fae */ /* 0x000fe2000c901d70 */
[----:B------:R-:W-:-:S03]  /*158a0*/  ISETP.NE.AND P1, PT, R7, RZ, PT ;  /* 0x000000ff0700720c */ /* 0x000fc60003f25270 */
[----:B------:R0:W-:Y:S01]  /*158b0*/  @P5 LDGSTS.E.BYPASS.LTC128B.128 [R5+0x2dc00], desc[UR48][R2.64+0x80], !P2 ;  /* 0x2dc0008002055fae */ /* 0x0001e2000d101d70 */
[----:B------:R-:W-:Y:S01]  /*158c0*/  LOP3.LUT P5, RZ, R16, 0x2, RZ, 0xc0, !PT ;  /* 0x0000000210ff7812 */ /* 0x000fe200078ac0ff */
[----:B------:R-:W-:Y:S02]  /*158d0*/  IMAD.MOV.U32 R13, RZ, RZ, R4 ;  /* 0x000000ffff0d7224 */ /* 0x000fe400078e0004 */
[----:B0-----:R-:W-:-:S10]  /*158e0*/  IMAD.MOV.U32 R2, RZ, RZ, R14 ;  /* 0x000000ffff027224 */ /* 0x001fd400078e000e */
[----:B------:R-:W-:Y:S05]  /*158f0*/  WARPSYNC.COLLECTIVE R15, `(.L_x_2568) ;  /* 0x000000000f087348 */ /* 0x000fea0003c00000 */
[----:B------:R0:W1:Y:S02]  /*15900*/  SHFL.IDX P6, R14, R13, R12, R11 ;  /* 0x0000000c0d0e7389 */ /* 0x00006400000c000b */
[----:B01----:R-:W-:Y:S01]  /*15910*/  ENDCOLLECTIVE ;  /* 0x000000000000791b */ /* 0x003fe20003800000 */
.L_x_2568:
        /* <DEDUP_REMOVED lines=8> */
.L_x_2569:
        /* <DEDUP_REMOVED lines=11> */
.L_x_2570:
        /* <DEDUP_REMOVED lines=8> */
.L_x_2571:
        /* <DEDUP_REMOVED lines=11> */
.L_x_2572:
        /* <DEDUP_REMOVED lines=8> */
.L_x_2573:
        /* <DEDUP_REMOVED lines=11> */
.L_x_2574:
[----:B------:R-:W-:Y:S05]  /*15cb0*/  BRA `(.L_x_2575) ;  /* 0xffffffac00dc7947 */ /* 0x000fea000383ffff */
.L_x_2481:
[----:B------:R-:W-:Y:S02]  /*15cc0*/  IMAD.MOV.U32 R13, RZ, RZ, R5 ;  /* 0x000000ffff0d7224 */ /* 0x000fe400078e0005 */
[----:B------:R-:W-:Y:S02]  /*15cd0*/  IMAD.MOV.U32 R12, RZ, RZ, RZ ;  /* 0x000000ffff0c7224 */ /* 0x000fe400078e00ff */
[----:B------:R-:W-:Y:S02]  /*15ce0*/  IMAD.MOV.U32 R11, RZ, RZ, 0x181f ;  /* 0x0000181fff0b7424 */ /* 0x000fe400078e00ff */
[----:B------:R-:W-:Y:S02]  /*15cf0*/  IMAD.MOV.U32 R15, RZ, RZ, -0x1 ;  /* 0xffffffffff0f7424 */ /* 0x000fe400078e00ff */
[----:B------:R-:W-:-:S07]  /*15d00*/  IMAD.U32 R4, RZ, RZ, UR43 ;  /* 0x0000002bff047e24 */ /* 0x000fce000f8e00ff */
[----:B-123-5:R-:W-:Y:S05]  /*15d10*/  WARPSYNC.COLLECTIVE R15, `(.L_x_2576) ;  /* 0x000000000f087348 */ /* 0x02efea0003c00000 */
[----:B------:R0:W4:Y:S02]  /*15d20*/  SHFL.IDX P6, R14, R13, R12, R11 ;  /* 0x0000000c0d0e7389 */ /* 0x00012400000c000b */
[----:B012345:R-:W-:Y:S01]  /*15d30*/  ENDCOLLECTIVE ;  /* 0x000000000000791b */ /* 0x03ffe20003800000 */
.L_x_2576:
[----:B------:R-:W-:-:S04]  /*15d40*/  IMAD R4, R4, 0x80, R10 ;  /* 0x0000008004047824 */ /* 0x000fc800078e020a */
[C---:B------:R-:W-:Y:S01]  /*15d50*/  VIADD R6, R4.reuse, 0x10 ;  /* 0x0000001004067836 */ /* 0x040fe20000000000 */
[----:B------:R-:W-:Y:S01]  /*15d60*/  ISETP.GE.AND P1, PT, R4, UR37, PT ;  /* 0x0000002504007c0c */ /* 0x000fe2000bf26270 */
[----:B------:R-:W-:Y:S02]  /*15d70*/  IMAD.MOV.U32 R13, RZ, RZ, R0 ;  /* 0x000000ffff0d7224 */ /* 0x000fe400078e0000 */
[----:B------:R-:W-:-:S10]  /*15d80*/  IMAD.MOV.U32 R2, RZ, RZ, R14 ;  /* 0x000000ffff027224 */ /* 0x000fd400078e000e */
[----:B------:R-:W-:Y:S05]  /*15d90*/  WARPSYNC.COLLECTIVE R15, `(.L_x_2577) ;  /* 0x000000000f087348 */ /* 0x000fea0003c00000 */
[----:B------:R0:W1:Y:S02]  /*15da0*/  SHFL.IDX P6, R14, R13, R12, R11 ;  /* 0x0000000c0d0e7389 */ /* 0x00006400000c000b */
[----:B01----:R-:W-:Y:S01]  /*15db0*/  ENDCOLLECTIVE ;  /* 0x000000000000791b */ /* 0x003fe20003800000 */
.L_x_2577:
        /* <DEDUP_REMOVED lines=8> */
.L_x_2578:
        /* <DEDUP_REMOVED lines=11> */
.L_x_2579:
[----:B------:R-:W-:Y:S02]  /*15ef0*/  IMAD.MOV.U32 R13, RZ, RZ, R5 ;  /* 0x000000ffff0d7224 */ /* 0x000fe400078e0005 */
[----:B------:R-:W-:Y:S01]  /*15f00*/  IMAD.MOV.U32 R12, RZ, RZ, 0x2 ;  /* 0x00000002ff0c7424 */ /* 0x000fe200078e00ff */
[----:B------:R-:W-:-:S05]  /*15f10*/  @!P1 IADD3 R14, P0, R28, R14, RZ ;  /* 0x0000000e1c0e9210 */ /* 0x000fca0007f1e0ff */
[----:B------:R-:W-:-:S08]  /*15f20*/  @!P1 IMAD.MOV.U32 R2, RZ, RZ, R14 ;  /* 0x000000ffff029224 */ /* 0x000fd000078e000e */
[----:B------:R-:W-:Y:S05]  /*15f30*/  WARPSYNC.COLLECTIVE R15, `(.L_x_2580) ;  /* 0x000000000f087348 */ /* 0x000fea0003c00000 */
[----:B------:R0:W1:Y:S02]  /*15f40*/  SHFL.IDX P6, R14, R13, R12, R11 ;  /* 0x0000000c0d0e7389 */ /* 0x00006400000c000b */
[----:B01----:R-:W-:Y:S01]  /*15f50*/  ENDCOLLECTIVE ;  /* 0x000000000000791b */ /* 0x003fe20003800000 */
.L_x_2580:
        /* <DEDUP_REMOVED lines=14> */
.L_x_2581:
[----:B------:R-:W-:Y:S02]  /*16040*/  IMAD.MOV.U32 R13, RZ, RZ, R5 ;  /* 0x000000ffff0d7224 */ /* 0x000fe400078e0005 */
[----:B------:R-:W-:Y:S01]  /*16050*/  IMAD.MOV.U32 R12, RZ, RZ, 0x3 ;  /* 0x00000003ff0c7424 */ /* 0x000fe200078e00ff */
[----:B------:R-:W-:-:S05]  /*16060*/  @!P1 IADD3 R14, P0, R28, R14, RZ ;  /* 0x0000000e1c0e9210 */ /* 0x000fca0007f1e0ff */
[----:B------:R-:W-:-:S08]  /*16070*/  @!P1 IMAD.MOV.U32 R2, RZ, RZ, R14 ;  /* 0x000000ffff029224 */ /* 0x000fd000078e000e */
[----:B------:R-:W-:Y:S05]  /*16080*/  WARPSYNC.COLLECTIVE R15, `(.L_x_2582) ;  /* 0x000000000f087348 */ /* 0x000fea0003c00000 */
[----:B------:R0:W1:Y:S02]  /*16090*/  SHFL.IDX P6, R14, R13, R12, R11 ;  /* 0x0000000c0d0e7389 */ /* 0x00006400000c000b */
[----:B01----:R-:W-:Y:S01]  /*160a0*/  ENDCOLLECTIVE ;  /* 0x000000000000791b */ /* 0x003fe20003800000 */
.L_x_2582:
        /* <DEDUP_REMOVED lines=14> */
.L_x_2583:
[----:B------:R-:W-:Y:S02]  /*16190*/  IMAD.MOV.U32 R13, RZ, RZ, R5 ;  /* 0x000000ffff0d7224 */ /* 0x000fe400078e0005 */
[----:B------:R-:W-:Y:S01]  /*161a0*/  IMAD.MOV.U32 R12, RZ, RZ, 0x4 ;  /* 0x00000004ff0c7424 */ /* 0x000fe200078e00ff */
[----:B------:R-:W-:-:S05]  /*161b0*/  @!P1 IADD3 R14, P0, R28, R14, RZ ;  /* 0x0000000e1c0e9210 */ /* 0x000fca0007f1e0ff */
[----:B------:R-:W-:-:S08]  /*161c0*/  @!P1 IMAD.MOV.U32 R2, RZ, RZ, R14 ;  /* 0x000000ffff029224 */ /* 0x000fd000078e000e */
[----:B------:R-:W-:Y:S05]  /*161d0*/  WARPSYNC.COLLECTIVE R15, `(.L_x_2584) ;  /* 0x000000000f087348 */ /* 0x000fea0003c00000 */
[----:B------:R0:W1:Y:S02]  /*161e0*/  SHFL.IDX P6, R14, R13, R12, R11 ;  /* 0x0000000c0d0e7389 */ /* 0x00006400000c000b */
[----:B01----:R-:W-:Y:S01]  /*161f0*/  ENDCOLLECTIVE ;  /* 0x000000000000791b */ /* 0x003fe20003800000 */
.L_x_2584:
        /* <DEDUP_REMOVED lines=14> */
.L_x_2585:
[----:B------:R-:W-:Y:S02]  /*162e0*/  IMAD.MOV.U32 R13, RZ, RZ, R5 ;  /* 0x000000ffff0d7224 */ /* 0x000fe400078e0005 */
[----:B------:R-:W-:Y:S01]  /*162f0*/  IMAD.MOV.U32 R12, RZ, RZ, 0x5 ;  /* 0x00000005ff0c7424 */ /* 0x000fe200078e00ff */
[----:B------:R-:W-:-:S05]  /*16300*/  @!P1 IADD3 R14, P0, R28, R14, RZ ;  /* 0x0000000e1c0e9210 */ /* 0x000fca0007f1e0ff */
[----:B------:R-:W-:-:S08]  /*16310*/  @!P1 IMAD.MOV.U32 R2, RZ, RZ, R14 ;  /* 0x000000ffff029224 */ /* 0x000fd000078e000e */
[----:B------:R-:W-:Y:S05]  /*16320*/  WARPSYNC.COLLECTIVE R15, `(.L_x_2586) ;  /* 0x000000000f087348 */ /* 0x000fea0003c00000 */
[----:B------:R0:W1:Y:S02]  /*16330*/  SHFL.IDX P6, R14, R13, R12, R11 ;  /* 0x0000000c0d0e7389 */ /* 0x00006400000c000b */
[----:B01----:R-:W-:Y:S01]  /*16340*/  ENDCOLLECTIVE ;  /* 0x000000000000791b */ /* 0x003fe20003800000 */
.L_x_2586:
        /* <DEDUP_REMOVED lines=14> */
.L_x_2587:
[----:B------:R-:W-:Y:S02]  /*16430*/  IMAD.MOV.U32 R13, RZ, RZ, R5 ;  /* 0x000000ffff0d7224 */ /* 0x000fe400078e0005 */
[----:B------:R-:W-:Y:S01]  /*16440*/  IMAD.MOV.U32 R12, RZ, RZ, 0x6 ;  /* 0x00000006ff0c7424 */ /* 0x000fe200078e00ff */
[----:B------:R-:W-:-:S05]  /*16450*/  @!P1 IADD3 R14, P0, R28, R14, RZ ;  /* 0x0000000e1c0e9210 */ /* 0x000fca0007f1e0ff */
[----:B------:R-:W-:-:S08]  /*16460*/  @!P1 IMAD.MOV.U32 R2, RZ, RZ, R14 ;  /* 0x000000ffff029224 */ /* 0x000fd000078e000e */
[----:B------:R-:W-:Y:S05]  /*16470*/  WARPSYNC.COLLECTIVE R15, `(.L_x_2588) ;  /* 0x000000000f087348 */ /* 0x000fea0003c00000 */
[----:B------:R0:W1:Y:S02]  /*16480*/  SHFL.IDX P6, R14, R13, R12, R11 ;  /* 0x0000000c0d0e7389 */ /* 0x00006400000c000b */
[----:B01----:R-:W-:Y:S01]  /*16490*/  ENDCOLLECTIVE ;  /* 0x000000000000791b */ /* 0x003fe20003800000 */
.L_x_2588:
        /* <DEDUP_REMOVED lines=14> */
.L_x_2589:
[----:B------:R-:W-:Y:S02]  /*16580*/  IMAD.MOV.U32 R13, RZ, RZ, R5 ;  /* 0x000000ffff0d7224 */ /* 0x000fe400078e0005 */
[----:B------:R-:W-:Y:S01]  /*16590*/  IMAD.MOV.U32 R12, RZ, RZ, 0x7 ;  /* 0x00000007ff0c7424 */ /* 0x000fe200078e00ff */
[----:B------:R-:W-:-:S05]  /*165a0*/  @!P1 IADD3 R14, P0, R28, R14, RZ ;  /* 0x0000000e1c0e9210 */ /* 0x000fca0007f1e0ff */
[----:B------:R-:W-:-:S08]  /*165b0*/  @!P1 IMAD.MOV.U32 R2, RZ, RZ, R14 ;  /* 0x000000ffff029224 */ /* 0x000fd000078e000e */
[----:B------:R-:W-:Y:S05]  /*165c0*/  WARPSYNC.COLLECTIVE R15, `(.L_x_2590) ;  /* 0x000000000f087348 */ /* 0x000fea0003c00000 */
[----:B------:R0:W1:Y:S02]  /*165d0*/  SHFL.IDX P6, R14, R13, R12, R11 ;  /* 0x0000000c0d0e7389 */ /* 0x00006400000c000b */
[----:B01----:R-:W-:Y:S01]  /*165e0*/  ENDCOLLECTIVE ;  /* 0x000000000000791b */ /* 0x003fe20003800000 */
.L_x_2590:
        /* <DEDUP_REMOVED lines=12> */
.L_x_2591:
[----:B------:R-:W-:Y:S05]  /*166b0*/  BRA `(.L_x_2592) ;  /* 0xffffffb000107947 */ /* 0x000fea000383ffff */
.L_x_2484:
[----:B0-----:R0:W1:Y:S02]  /*166c0*/  SYNCS.PHASECHK.TRANS64.TRYWAIT P0, [R18+URZ+0x38820], R3 ;  /* 0x03882003120075a7 */ /* 0x001064000800017f */
[----:B-1----:R-:W-:Y:S05]  /*166d0*/  @!P0 NANOSLEEP.SYNCS 0x989680 ;  /* 0x009896800000895d */ /* 0x002fea0003900000 */
[----:B------:R-:W1:Y:S02]  /*166e0*/  @!P0 SYNCS.PHASECHK.TRANS64 P0, [R18+URZ+0x38820], R3 ;  /* 0x03882003120085a7 */ /* 0x000e64000800007f */
[----:B-1----:R-:W-:Y:S05]  /*166f0*/  @!P0 BRA `(.L_x_2484) ;  /* 0xfffffffc00f08947 */ /* 0x002fea000383ffff */
[----:B------:R-:W-:Y:S05]  /*16700*/  BRA `(.L_x_2593) ;  /* 0xffffffb000707947 */ /* 0x000fea000383ffff */
.L_x_2488:
[----:B0-----:R0:W1:Y:S02]  /*16710*/  SYNCS.PHASECHK.TRANS64.TRYWAIT P0, [R0+URZ+0x38880], R21 ;  /* 0x03888015000075a7 */ /* 0x001064000800017f */
[----:B-1----:R-:W-:Y:S05]  /*16720*/  @!P0 NANOSLEEP.SYNCS 0x989680 ;  /* 0x009896800000895d */ /* 0x002fea0003900000 */
[----:B------:R-:W1:Y:S02]  /*16730*/  @!P0 SYNCS.PHASECHK.TRANS64 P0, [R0+URZ+0x38880], R21 ;  /* 0x03888015000085a7 */ /* 0x000e64000800007f */
[----:B-1----:R-:W-:Y:S05]  /*16740*/  @!P0 BRA `(.L_x_2488) ;  /* 0xfffffffc00f08947 */ /* 0x002fea000383ffff */
[----:B------:R-:W-:Y:S05]  /*16750*/  BRA `(.L_x_2594) ;  /* 0xffffffb400347947 */ /* 0x000fea000383ffff */
.L_x_2489:
        /* <DEDUP_REMOVED lines=8> */
.L_x_2596:
[----:B------:R-:W-:Y:S05]  /*167e0*/  BSYNC B0 ;  /* 0x0000000000007941 */ /* 0x000fea0003800000 */
.L_x_2595:
[----:B------:R-:W-:Y:S01]  /*167f0*/  MOV R13, R8 ;  /* 0x00000008000d7202 */ /* 0x000fe20000000f00 */
        /* <DEDUP_REMOVED lines=8> */
.L_x_2597:
[----:B------:R-:W-:Y:S02]  /*16880*/  IMAD.MOV.U32 R13, RZ, RZ, R7 ;  /* 0x000000ffff0d7224 */ /* 0x000fe400078e0007 */
[----:B------:R-:W-:Y:S02]  /*16890*/  IMAD.MOV.U32 R12, RZ, RZ, 0x1 ;  /* 0x00000001ff0c7424 */ /* 0x000fe400078e00ff */
[----:B------:R-:W-:-:S07]  /*168a0*/  IMAD.MOV.U32 R2, RZ, RZ, R14 ;  /* 0x000000ffff027224 */ /* 0x000fce00078e000e */
[----:B------:R-:W-:Y:S05]  /*168b0*/  WARPSYNC.COLLECTIVE R15, `(.L_x_2598) ;  /* 0x000000000f087348 */ /* 0x000fea0003c00000 */
[----:B------:R0:W1:Y:S02]  /*168c0*/  SHFL.IDX P6, R14, R13, R12, R11 ;  /* 0x0000000c0d0e7389 */ /* 0x00006400000c000b */
[----:B01----:R-:W-:Y:S01]  /*168d0*/  ENDCOLLECTIVE ;  /* 0x000000000000791b */ /* 0x003fe20003800000 */
.L_x_2598:
        /* <DEDUP_REMOVED lines=12> */
.L_x_2599:
[----:B------:R-:W-:Y:S02]  /*169a0*/  IMAD.MOV.U32 R13, RZ, RZ, R7 ;  /* 0x000000ffff0d7224 */ /* 0x000fe400078e0007 */
[----:B------:R-:W-:Y:S02]  /*169b0*/  IMAD.MOV.U32 R12, RZ, RZ, 0x2 ;  /* 0x00000002ff0c7424 */ /* 0x000fe400078e00ff */
[----:B------:R-:W-:-:S07]  /*169c0*/  IMAD.MOV.U32 R2, RZ, RZ, R14 ;  /* 0x000000ffff027224 */ /* 0x000fce00078e000e */
[----:B------:R-:W-:Y:S05]  /*169d0*/  WARPSYNC.COLLECTIVE R15, `(.L_x_2600) ;  /* 0x000000000f087348 */ /* 0x000fea0003c00000 */
[----:B------:R0:W1:Y:S02]  /*169e0*/  SHFL.IDX P6, R14, R13, R12, R11 ;  /* 0x0000000c0d0e7389 */ /* 0x00006400000c000b */
[----:B01----:R-:W-:Y:S01]  /*169f0*/  ENDCOLLECTIVE ;  /* 0x000000000000791b */ /* 0x003fe20003800000 */
.L_x_2600:
        /* <DEDUP_REMOVED lines=12> */
.L_x_2601:
[----:B------:R-:W-:Y:S02]  /*16ac0*/  IMAD.MOV.U32 R13, RZ, RZ, R7 ;  /* 0x000000ffff0d7224 */ /* 0x000fe400078e0007 */
[----:B------:R-:W-:Y:S02]  /*16ad0*/  IMAD.MOV.U32 R12, RZ, RZ, 0x3 ;  /* 0x00000003ff0c7424 */ /* 0x000fe400078e00ff */
[----:B------:R-:W-:-:S07]  /*16ae0*/  IMAD.MOV.U32 R2, RZ, RZ, R14 ;  /* 0x000000ffff027224 */ /* 0x000fce00078e000e */
[----:B------:R-:W-:Y:S05]  /*16af0*/  WARPSYNC.COLLECTIVE R15, `(.L_x_2602) ;  /* 0x000000000f087348 */ /* 0x000fea0003c00000 */
[----:B------:R0:W1:Y:S02]  /*16b00*/  SHFL.IDX P6, R14, R13, R12, R11 ;  /* 0x0000000c0d0e7389 */ /* 0x00006400000c000b */
[----:B01----:R-:W-:Y:S01]  /*16b10*/  ENDCOLLECTIVE ;  /* 0x000000000000791b */ /* 0x003fe20003800000 */
.L_x_2602:
        /* <DEDUP_REMOVED lines=12> */
.L_x_2603:
[----:B------:R-:W-:Y:S02]  /*16be0*/  IMAD.MOV.U32 R13, RZ, RZ, R7 ;  /* 0x000000ffff0d7224 */ /* 0x000fe400078e0007 */
[----:B------:R-:W-:Y:S02]  /*16bf0*/  IMAD.MOV.U32 R12, RZ, RZ, 0x4 ;  /* 0x00000004ff0c7424 */ /* 0x000fe400078e00ff */
[----:B------:R-:W-:-:S07]  /*16c00*/  IMAD.MOV.U32 R2, RZ, RZ, R14 ;  /* 0x000000ffff027224 */ /* 0x000fce00078e000e */
[----:B------:R-:W-:Y:S05]  /*16c10*/  WARPSYNC.COLLECTIVE R15, `(.L_x_2604) ;  /* 0x000000000f087348 */ /* 0x000fea0003c00000 */
[----:B------:R0:W1:Y:S02]  /*16c20*/  SHFL.IDX P6, R14, R13, R12, R11 ;  /* 0x0000000c0d0e7389 */ /* 0x00006400000c000b */
[----:B01----:R-:W-:Y:S01]  /*16c30*/  ENDCOLLECTIVE ;  /* 0x000000000000791b */ /* 0x003fe20003800000 */
.L_x_2604:
        /* <DEDUP_REMOVED lines=12> */
.L_x_2605:
[----:B------:R-:W-:Y:S02]  /*16d00*/  IMAD.MOV.U32 R13, RZ, RZ, R7 ;  /* 0x000000ffff0d7224 */ /* 0x000fe400078e0007 */
[----:B------:R-:W-:Y:S02]  /*16d10*/  IMAD.MOV.U32 R12, RZ, RZ, 0x5 ;  /* 0x00000005ff0c7424 */ /* 0x000fe400078e00ff */
[----:B------:R-:W-:-:S07]  /*16d20*/  IMAD.MOV.U32 R2, RZ, RZ, R14 ;  /* 0x000000ffff027224 */ /* 0x000fce00078e000e */
[----:B------:R-:W-:Y:S05]  /*16d30*/  WARPSYNC.COLLECTIVE R15, `(.L_x_2606) ;  /* 0x000000000f087348 */ /* 0x000fea0003c00000 */
[----:B------:R0:W1:Y:S02]  /*16d40*/  SHFL.IDX P6, R14, R13, R12, R11 ;  /* 0x0000000c0d0e7389 */ /* 0x00006400000c000b */
[----:B01----:R-:W-:Y:S01]  /*16d50*/  ENDCOLLECTIVE ;  /* 0x000000000000791b */ /* 0x003fe20003800000 */
.L_x_2606:
        /* <DEDUP_REMOVED lines=12> */
.L_x_2607:
[----:B------:R-:W-:Y:S02]  /*16e20*/  IMAD.MOV.U32 R13, RZ, RZ, R7 ;  /* 0x000000ffff0d7224 */ /* 0x000fe400078e0007 */
[----:B------:R-:W-:Y:S02]  /*16e30*/  IMAD.MOV.U32 R12, RZ, RZ, 0x6 ;  /* 0x00000006ff0c7424 */ /* 0x000fe400078e00ff */
[----:B------:R-:W-:-:S07]  /*16e40*/  IMAD.MOV.U32 R2, RZ, RZ, R14 ;  /* 0x000000ffff027224 */ /* 0x000fce00078e000e */
[----:B------:R-:W-:Y:S05]  /*16e50*/  WARPSYNC.COLLECTIVE R15, `(.L_x_2608) ;  /* 0x000000000f087348 */ /* 0x000fea0003c00000 */
[----:B------:R0:W1:Y:S02]  /*16e60*/  SHFL.IDX P6, R14, R13, R12, R11 ;  /* 0x0000000c0d0e7389 */ /* 0x00006400000c000b */
[----:B01----:R-:W-:Y:S01]  /*16e70*/  ENDCOLLECTIVE ;  /* 0x000000000000791b */ /* 0x003fe20003800000 */
.L_x_2608:
        /* <DEDUP_REMOVED lines=12> */
.L_x_2609:
[----:B------:R-:W-:Y:S02]  /*16f40*/  IMAD.MOV.U32 R13, RZ, RZ, R7 ;  /* 0x000000ffff0d7224 */ /* 0x000fe400078e0007 */
[----:B------:R-:W-:Y:S02]  /*16f50*/  IMAD.MOV.U32 R12, RZ, RZ, 0x7 ;  /* 0x00000007ff0c7424 */ /* 0x000fe400078e00ff */
[----:B------:R-:W-:-:S07]  /*16f60*/  IMAD.MOV.U32 R2, RZ, RZ, R14 ;  /* 0x000000ffff027224 */ /* 0x000fce00078e000e */
[----:B------:R-:W-:Y:S05]  /*16f70*/  WARPSYNC.COLLECTIVE R15, `(.L_x_2610) ;  /* 0x000000000f087348 */ /* 0x000fea0003c00000 */
[----:B------:R0:W1:Y:S02]  /*16f80*/  SHFL.IDX P6, R14, R13, R12, R11 ;  /* 0x0000000c0d0e7389 */ /* 0x00006400000c000b */
[----:B01----:R-:W-:Y:S01]  /*16f90*/  ENDCOLLECTIVE ;  /* 0x000000000000791b */ /* 0x003fe20003800000 */
.L_x_2610:
        /* <DEDUP_REMOVED lines=12> */
.L_x_2611:
[----:B------:R-:W-:Y:S01]  /*17060*/  IMAD.MOV.U32 R2, RZ, RZ, R14 ;  /* 0x000000ffff027224 */ /* 0x000fe200078e000e */
[----:B------:R-:W-:Y:S06]  /*17070*/  BRA `(.L_x_2612) ;  /* 0xffffffb000007947 */ /* 0x000fec000383ffff */
.L_x_2494:
[----:B---3--:R3:W4:Y:S02]  /*17080*/  SYNCS.PHASECHK.TRANS64.TRYWAIT P0, [R0+URZ+0x38840], R21 ;  /* 0x03884015000075a7 */ /* 0x008724000800017f */
[----:B----4-:R-:W-:Y:S05]  /*17090*/  @!P0 NANOSLEEP.SYNCS 0x989680 ;  /* 0x009896800000895d */ /* 0x010fea0003900000 */
[----:B------:R-:W4:Y:S02]  /*170a0*/  @!P0 SYNCS.PHASECHK.TRANS64 P0, [R0+URZ+0x38840], R21 ;  /* 0x03884015000085a7 */ /* 0x000f24000800007f */
[----:B----4-:R-:W-:Y:S05]  /*170b0*/  @!P0 BRA `(.L_x_2494) ;  /* 0xfffffffc00f08947 */ /* 0x010fea000383ffff */
[----:B------:R-:W-:Y:S05]  /*170c0*/  BRA `(.L_x_2613) ;  /* 0xffffffb000547947 */ /* 0x000fea000383ffff */
.L_x_2495:
[----:B------:R-:W-:Y:S01]  /*170d0*/  BSSY B0, `(.L_x_2614) ;  /* 0x0000008000007945 */ /* 0x000fe20003800000 */
[----:B------:R-:W-:Y:S01]  /*170e0*/  IMAD.MOV.U32 R13, RZ, RZ, R5 ;  /* 0x000000ffff0d7224 */ /* 0x000fe200078e0005 */
[----:B------:R-:W-:Y:S01]  /*170f0*/  MOV R12, RZ ;  /* 0x000000ff000c7202 */ /* 0x000fe20000000f00 */
[----:B------:R-:W-:Y:S02]  /*17100*/  IMAD.MOV.U32 R11, RZ, RZ, 0x181f ;  /* 0x0000181fff0b7424 */ /* 0x000fe400078e00ff */
[----:B------:R-:W-:-:S07]  /*17110*/  IMAD.MOV.U32 R15, RZ, RZ, -0x1 ;  /* 0xffffffffff0f7424 */ /* 0x000fce00078e00ff */
[----:B0123--:R-:W-:Y:S05]  /*17120*/  WARPSYNC.COLLECTIVE R15, `(.L_x_2615) ;  /* 0x000000000f087348 */ /* 0x00ffea0003c00000 */
[----:B------:R4:W0:Y:S02]  /*17130*/  SHFL.IDX P6, R14, R13, R12, R11 ;  /* 0x0000000c0d0e7389 */ /* 0x00082400000c000b */
[----:B01234-:R-:W-:Y:S01]  /*17140*/  ENDCOLLECTIVE ;  /* 0x000000000000791b */ /* 0x01ffe20003800000 */
.L_x_2615:
[----:B------:R-:W-:Y:S05]  /*17150*/  BSYNC B0 ;  /* 0x0000000000007941 */ /* 0x000fea0003800000 */
.L_x_2614:
        /* <DEDUP_REMOVED lines=8> */
.L_x_2616:
[----:B------:R-:W-:Y:S02]  /*171e0*/  IMAD.MOV.U32 R13, RZ, RZ, R5 ;  /* 0x000000ffff0d7224 */ /* 0x000fe400078e0005 */
[----:B------:R-:W-:Y:S01]  /*171f0*/  IMAD.MOV.U32 R12, RZ, RZ, 0x1 ;  /* 0x00000001ff0c7424 */ /* 0x000fe200078e00ff */
[----:B------:R-:W-:-:S13]  /*17200*/  IADD3 R2, P0, R28, R14, RZ ;  /* 0x0000000e1c027210 */ /* 0x000fda0007f1e0ff */
[----:B------:R-:W-:Y:S05]  /*17210*/  WARPSYNC.COLLECTIVE R15, `(.L_x_2617) ;  /* 0x000000000f087348 */ /* 0x000fea0003c00000 */
[----:B------:R0:W1:Y:S02]  /*17220*/  SHFL.IDX P6, R14, R13, R12, R11 ;  /* 0x0000000c0d0e7389 */ /* 0x00006400000c000b */
[----:B01----:R-:W-:Y:S01]  /*17230*/  ENDCOLLECTIVE ;  /* 0x000000000000791b */ /* 0x003fe20003800000 */
.L_x_2617:
        /* <DEDUP_REMOVED lines=11> */
.L_x_2618:
[----:B------:R-:W-:Y:S02]  /*172f0*/  IMAD.MOV.U32 R13, RZ, RZ, R5 ;  /* 0x000000ffff0d7224 */ /* 0x000fe400078e0005 */
[----:B------:R-:W-:Y:S01]  /*17300*/  IMAD.MOV.U32 R12, RZ, RZ, 0x2 ;  /* 0x00000002ff0c7424 */ /* 0x000fe200078e00ff */
[----:B------:R-:W-:-:S13]  /*17310*/  IADD3 R2, P0, R28, R14, RZ ;  /* 0x0000000e1c027210 */ /* 0x000fda0007f1e0ff */
[----:B------:R-:W-:Y:S05]  /*17320*/  WARPSYNC.COLLECTIVE R15, `(.L_x_2619) ;  /* 0x000000000f087348 */ /* 0x000fea0003c00000 */
[----:B------:R0:W1:Y:S02]  /*17330*/  SHFL.IDX P6, R14, R13, R12, R11 ;  /* 0x0000000c0d0e7389 */ /* 0x00006400000c000b */
[----:B01----:R-:W-:Y:S01]  /*17340*/  ENDCOLLECTIVE ;  /* 0x000000000000791b */ /* 0x003fe20003800000 */
.L_x_2619:
        /* <DEDUP_REMOVED lines=11> */
.L_x_2620:
[----:B------:R-:W-:Y:S02]  /*17400*/  IMAD.MOV.U32 R13, RZ, RZ, R5 ;  /* 0x000000ffff0d7224 */ /* 0x000fe400078e0005 */
[----:B------:R-:W-:Y:S01]  /*17410*/  IMAD.MOV.U32 R12, RZ, RZ, 0x3 ;  /* 0x00000003ff0c7424 */ /* 0x000fe200078e00ff */
[----:B------:R-:W-:-:S13]  /*17420*/  IADD3 R2, P0, R28, R14, RZ ;  /* 0x0000000e1c027210 */ /* 0x000fda0007f1e0ff */
[----:B------:R-:W-:Y:S05]  /*17430*/  WARPSYNC.COLLECTIVE R15, `(.L_x_2621) ;  /* 0x000000000f087348 */ /* 0x000fea0003c00000 */
[----:B------:R0:W1:Y:S02]  /*17440*/  SHFL.IDX P6, R14, R13, R12, R11 ;  /* 0x0000000c0d0e7389 */ /* 0x00006400000c000b */
[----:B01----:R-:W-:Y:S01]  /*17450*/  ENDCOLLECTIVE ;  /* 0x000000000000791b */ /* 0x003fe20003800000 */
.L_x_2621:
        /* <DEDUP_REMOVED lines=11> */
.L_x_2622:
[----:B------:R-:W-:Y:S02]  /*17510*/  IMAD.MOV.U32 R13, RZ, RZ, R5 ;  /* 0x000000ffff0d7224 */ /* 0x000fe400078e0005 */
[----:B------:R-:W-:Y:S01]  /*17520*/  IMAD.MOV.U32 R12, RZ, RZ, 0x4 ;  /* 0x00000004ff0c7424 */ /* 0x000fe200078e00ff */
[----:B------:R-:W-:-:S13]  /*17530*/  IADD3 R2, P0, R28, R14, RZ ;  /* 0x0000000e1c027210 */ /* 0x000fda0007f1e0ff */
[----:B------:R-:W-:Y:S05]  /*17540*/  WARPSYNC.COLLECTIVE R15, `(.L_x_2623) ;  /* 0x000000000f087348 */ /* 0x000fea0003c00000 */
[----:B------:R0:W1:Y:S02]  /*17550*/  SHFL.IDX P6, R14, R13, R12, R11 ;  /* 0x0000000c0d0e7389 */ /* 0x00006400000c000b */
[----:B01----:R-:W-:Y:S01]  /*17560*/  ENDCOLLECTIVE ;  /* 0x000000000000791b */ /* 0x003fe20003800000 */
.L_x_2623:
        /* <DEDUP_REMOVED lines=11> */
.L_x_2624:
[----:B------:R-:W-:Y:S02]  /*17620*/  IMAD.MOV.U32 R13, RZ, RZ, R5 ;  /* 0x000000ffff0d7224 */ /* 0x000fe400078e0005 */
[----:B------:R-:W-:Y:S01]  /*17630*/  IMAD.MOV.U32 R12, RZ, RZ, 0x5 ;  /* 0x00000005ff0c7424 */ /* 0x000fe200078e00ff */
[----:B------:R-:W-:-:S13]  /*17640*/  IADD3 R2, P0, R28, R14, RZ ;  /* 0x0000000e1c027210 */ /* 0x000fda0007f1e0ff */
[----:B------:R-:W-:Y:S05]  /*17650*/  WARPSYNC.COLLECTIVE R15, `(.L_x_2625) ;  /* 0x000000000f087348 */ /* 0x000fea0003c00000 */
[----:B------:R0:W1:Y:S02]  /*17660*/  SHFL.IDX P6, R14, R13, R12, R11 ;  /* 0x0000000c0d0e7389 */ /* 0x00006400000c000b */
[----:B01----:R-:W-:Y:S01]  /*17670*/  ENDCOLLECTIVE ;  /* 0x000000000000791b */ /* 0x003fe20003800000 */
.L_x_2625:
        /* <DEDUP_REMOVED lines=11> */
.L_x_2626:
[----:B------:R-:W-:Y:S02]  /*17730*/  IMAD.MOV.U32 R13, RZ, RZ, R5 ;  /* 0x000000ffff0d7224 */ /* 0x000fe400078e0005 */
[----:B------:R-:W-:Y:S01]  /*17740*/  IMAD.MOV.U32 R12, RZ, RZ, 0x6 ;  /* 0x00000006ff0c7424 */ /* 0x000fe200078e00ff */
[----:B------:R-:W-:-:S13]  /*17750*/  IADD3 R2, P0, R28, R14, RZ ;  /* 0x0000000e1c027210 */ /* 0x000fda0007f1e0ff */
[----:B------:R-:W-:Y:S05]  /*17760*/  WARPSYNC.COLLECTIVE R15, `(.L_x_2627) ;  /* 0x000000000f087348 */ /* 0x000fea0003c00000 */
[----:B------:R0:W1:Y:S02]  /*17770*/  SHFL.IDX P6, R14, R13, R12, R11 ;  /* 0x0000000c0d0e7389 */ /* 0x00006400000c000b */
[----:B01----:R-:W-:Y:S01]  /*17780*/  ENDCOLLECTIVE ;  /* 0x000000000000791b */ /* 0x003fe20003800000 */
.L_x_2627:
        /* <DEDUP_REMOVED lines=11> */
.L_x_2628:
[----:B------:R-:W-:Y:S02]  /*17840*/  IMAD.MOV.U32 R13, RZ, RZ, R5 ;  /* 0x000000ffff0d7224 */ /* 0x000fe400078e0005 */
[----:B------:R-:W-:Y:S01]  /*17850*/  IMAD.MOV.U32 R12, RZ, RZ, 0x7 ;  /* 0x00000007ff0c7424 */ /* 0x000fe200078e00ff */
[----:B------:R-:W-:-:S13]  /*17860*/  IADD3 R2, P0, R28, R14, RZ ;  /* 0x0000000e1c027210 */ /* 0x000fda0007f1e0ff */
[----:B------:R-:W-:Y:S05]  /*17870*/  WARPSYNC.COLLECTIVE R15, `(.L_x_2629) ;  /* 0x000000000f087348 */ /* 0x000fea0003c00000 */
[----:B------:R0:W1:Y:S02]  /*17880*/  SHFL.IDX P6, R14, R13, R12, R11 ;  /* 0x0000000c0d0e7389 */ /* 0x00006400000c000b */
[----:B01----:R-:W-:Y:S01]  /*17890*/  ENDCOLLECTIVE ;  /* 0x000000000000791b */ /* 0x003fe20003800000 */
.L_x_2629:
        /* <DEDUP_REMOVED lines=11> */
.L_x_2630:
[----:B------:R-:W-:Y:S05]  /*17950*/  BRA `(.L_x_2631) ;  /* 0xffffffac00387947 */ /* 0x000fea000383ffff */
.L_x_2500:
[----:B0-----:R0:W2:Y:S02]  /*17960*/  SYNCS.PHASECHK.TRANS64.TRYWAIT P2, [R0+URZ+0x38870], R3 ;  /* 0x03887003000075a7 */ /* 0x0010a4000804017f */
[----:B--2---:R-:W-:Y:S05]  /*17970*/  @!P2 NANOSLEEP.SYNCS 0x989680 ;  /* 0x009896800000a95d */ /* 0x004fea0003900000 */
[----:B------:R-:W2:Y:S02]  /*17980*/  @!P2 SYNCS.PHASECHK.TRANS64 P2, [R0+URZ+0x38870], R3 ;  /* 0x038870030000a5a7 */ /* 0x000ea4000804007f */
[----:B--2---:R-:W-:Y:S05]  /*17990*/  @!P2 BRA `(.L_x_2500) ;  /* 0xfffffffc00f0a947 */ /* 0x004fea000383ffff */
[----:B------:R-:W-:Y:S05]  /*179a0*/  BRA `(.L_x_2632) ;  /* 0xffffffac00a07947 */ /* 0x000fea000383ffff */
.L_x_2502:
[----:B0-----:R0:W2:Y:S02]  /*179b0*/  SYNCS.PHASECHK.TRANS64.TRYWAIT P2, [R0+URZ+0x38860], R3 ;  /* 0x03886003000075a7 */ /* 0x0010a4000804017f */
[----:B--2---:R-:W-:Y:S05]  /*179c0*/  @!P2 NANOSLEEP.SYNCS 0x989680 ;  /* 0x009896800000a95d */ /* 0x004fea0003900000 */
[----:B------:R-:W2:Y:S02]  /*179d0*/  @!P2 SYNCS.PHASECHK.TRANS64 P2, [R0+URZ+0x38860], R3 ;  /* 0x038860030000a5a7 */ /* 0x000ea4000804007f */
[----:B--2---:R-:W-:Y:S05]  /*179e0*/  @!P2 BRA `(.L_x_2502) ;  /* 0xfffffffc00f0a947 */ /* 0x004fea000383ffff */
[----:B------:R-:W-:Y:S05]  /*179f0*/  BRA `(.L_x_2633) ;  /* 0xffffffac00b07947 */ /* 0x000fea000383ffff */
.L_x_2510:
[----:B-1----:R1:W2:Y:S02]  /*17a00*/  SYNCS.PHASECHK.TRANS64.TRYWAIT P2, [R2+URZ+0x38870], R3 ;  /* 0x03887003020075a7 */ /* 0x0022a4000804017f */
[----:B--2---:R-:W-:Y:S05]  /*17a10*/  @!P2 NANOSLEEP.SYNCS 0x989680 ;  /* 0x009896800000a95d */ /* 0x004fea0003900000 */
[----:B------:R-:W2:Y:S02]  /*17a20*/  @!P2 SYNCS.PHASECHK.TRANS64 P2, [R2+URZ+0x38870], R3 ;  /* 0x038870030200a5a7 */ /* 0x000ea4000804007f */
[----:B--2---:R-:W-:Y:S05]  /*17a30*/  @!P2 BRA `(.L_x_2510) ;  /* 0xfffffffc00f0a947 */ /* 0x004fea000383ffff */
[----:B------:R-:W-:Y:S05]  /*17a40*/  BRA `(.L_x_2634) ;  /* 0xffffffb800647947 */ /* 0x000fea000383ffff */
.L_x_2512:
[----:B0-----:R0:W1:Y:S02]  /*17a50*/  SYNCS.PHASECHK.TRANS64.TRYWAIT P2, [R2+URZ+0x38860], R3 ;  /* 0x03886003020075a7 */ /* 0x001064000804017f */
[----:B-1----:R-:W-:Y:S05]  /*17a60*/  @!P2 NANOSLEEP.SYNCS 0x989680 ;  /* 0x009896800000a95d */ /* 0x002fea0003900000 */
[----:B------:R-:W1:Y:S02]  /*17a70*/  @!P2 SYNCS.PHASECHK.TRANS64 P2, [R2+URZ+0x38860], R3 ;  /* 0x038860030200a5a7 */ /* 0x000e64000804007f */
[----:B-1----:R-:W-:Y:S05]  /*17a80*/  @!P2 BRA `(.L_x_2512) ;  /* 0xfffffffc00f0a947 */ /* 0x002fea000383ffff */
[----:B------:R-:W-:Y:S05]  /*17a90*/  BRA `(.L_x_2635) ;  /* 0xffffffb800707947 */ /* 0x000fea000383ffff */
.L_x_2519:
[----:B0-----:R0:W1:Y:S02]  /*17aa0*/  SYNCS.PHASECHK.TRANS64.TRYWAIT P0, [R5+URZ+0x38820], R0 ;  /* 0x03882000050075a7 */ /* 0x001064000800017f */
[----:B-1----:R-:W-:Y:S05]  /*17ab0*/  @!P0 NANOSLEEP.SYNCS 0x989680 ;  /* 0x009896800000895d */ /* 0x002fea0003900000 */
[----:B------:R-:W1:Y:S02]  /*17ac0*/  @!P0 SYNCS.PHASECHK.TRANS64 P0, [R5+URZ+0x38820], R0 ;  /* 0x03882000050085a7 */ /* 0x000e64000800007f */
[----:B-1----:R-:W-:Y:S05]  /*17ad0*/  @!P0 BRA `(.L_x_2519) ;  /* 0xfffffffc00f08947 */ /* 0x002fea000383ffff */
[----:B------:R-:W-:Y:S05]  /*17ae0*/  BRA `(.L_x_2636) ;  /* 0xffffffc400507947 */ /* 0x000fea000383ffff */
.L_x_2520:
        /* <DEDUP_REMOVED lines=11> */
.L_x_2638:
[----:B------:R-:W-:Y:S05]  /*17ba0*/  BSYNC B0 ;  /* 0x0000000000007941 */ /* 0x000fea0003800000 */
.L_x_2637:
[----:B------:R-:W-:Y:S05]  /*17bb0*/  BRA `(.L_x_2639) ;  /* 0xffffffc400387947 */ /* 0x000fea000383ffff */
.L_x_2523:
[----:B------:R-:W-:Y:S01]  /*17bc0*/  BSSY B1, `(.L_x_2640) ;  /* 0x0000006000017945 */ /* 0x000fe20003800000 */
[----:B------:R-:W-:-:S07]  /*17bd0*/  IMAD.MOV.U32 R15, RZ, RZ, -0x1 ;  /* 0xffffffffff0f7424 */ /* 0x000fce00078e00ff */
[----:B0-----:R-:W-:Y:S05]  /*17be0*/  WARPSYNC.COLLECTIVE R15, `(.L_x_2641) ;  /* 0x000000000f0c7348 */ /* 0x001fea0003c00000 */
[----:B------:R-:W-:Y:S02]  /*17bf0*/  ELECT P6, UR62, PT ;  /* 0x00000000003e782f */ /* 0x000fe400038c0000 */
[----:B------:R-:W-:Y:S01]  /*17c00*/  MOV R14, UR62 ;  /* 0x0000003e000e7c02 */ /* 0x000fe20008000f00 */
[----:B0-----:R-:W-:Y:S10]  /*17c10*/  ENDCOLLECTIVE ;  /* 0x000000000000791b */ /* 0x001ff40003800000 */
.L_x_2641:
[----:B------:R-:W-:Y:S05]  /*17c20*/  BSYNC B1 ;  /* 0x0000000000017941 */ /* 0x000fea0003800000 */
.L_x_2640:
[----:B------:R-:W-:Y:S05]  /*17c30*/  BRA `(.L_x_2642) ;  /* 0xffffffc400307947 */ /* 0x000fea000383ffff */
.L_x_2525:
[----:B0-----:R0:W1:Y:S02]  /*17c40*/  SYNCS.PHASECHK.TRANS64.TRYWAIT P1, [R3+URZ+0x38840], R2 ;  /* 0x03884002030075a7 */ /* 0x001064000802017f */
[----:B-1----:R-:W-:Y:S05]  /*17c50*/  @!P1 NANOSLEEP.SYNCS 0x989680 ;  /* 0x009896800000995d */ /* 0x002fea0003900000 */
[----:B------:R-:W1:Y:S02]  /*17c60*/  @!P1 SYNCS.PHASECHK.TRANS64 P1, [R3+URZ+0x38840], R2 ;  /* 0x03884002030095a7 */ /* 0x000e64000802007f */
[----:B-1----:R-:W-:Y:S05]  /*17c70*/  @!P1 BRA `(.L_x_2525) ;  /* 0xfffffffc00f09947 */ /* 0x002fea000383ffff */
[----:B------:R-:W-:Y:S05]  /*17c80*/  BRA `(.L_x_2643) ;  /* 0xffffffc400507947 */ /* 0x000fea000383ffff */
.L_x_2527:
[----:B-1----:R1:W2:Y:S02]  /*17c90*/  SYNCS.PHASECHK.TRANS64.TRYWAIT P1, [R5+URZ+0x38840], R0 ;  /* 0x03884000050075a7 */ /* 0x0022a4000802017f */
[----:B--2---:R-:W-:Y:S05]  /*17ca0*/  @!P1 NANOSLEEP.SYNCS 0x989680 ;  /* 0x009896800000995d */ /* 0x004fea0003900000 */
[----:B------:R-:W2:Y:S02]  /*17cb0*/  @!P1 SYNCS.PHASECHK.TRANS64 P1, [R5+URZ+0x38840], R0 ;  /* 0x03884000050095a7 */ /* 0x000ea4000802007f */
[----:B--2---:R-:W-:Y:S05]  /*17cc0*/  @!P1 BRA `(.L_x_2527) ;  /* 0xfffffffc00f09947 */ /* 0x004fea000383ffff */
[----:B------:R-:W-:Y:S05]  /*17cd0*/  BRA `(.L_x_2644) ;  /* 0xffffffc4005c7947 */ /* 0x000fea000383ffff */
.L_x_2529:
[----:B--2---:R2:W3:Y:S02]  /*17ce0*/  SYNCS.PHASECHK.TRANS64.TRYWAIT P1, [R3+URZ+0x38860], R2 ;  /* 0x03886002030075a7 */ /* 0x0044e4000802017f */
[----:B---3--:R-:W-:Y:S05]  /*17cf0*/  @!P1 NANOSLEEP.SYNCS 0x989680 ;  /* 0x009896800000995d */ /* 0x008fea0003900000 */
[----:B------:R-:W3:Y:S02]  /*17d00*/  @!P1 SYNCS.PHASECHK.TRANS64 P1, [R3+URZ+0x38860], R2 ;  /* 0x03886002030095a7 */ /* 0x000ee4000802007f */
[----:B---3--:R-:W-:Y:S05]  /*17d10*/  @!P1 BRA `(.L_x_2529) ;  /* 0xfffffffc00f09947 */ /* 0x008fea000383ffff */
[----:B------:R-:W-:Y:S05]  /*17d20*/  BRA `(.L_x_2645) ;  /* 0xffffffc400587947 */ /* 0x000fea000383ffff */
.L_x_2531:
[----:B---3--:R3:W4:Y:S02]  /*17d30*/  SYNCS.PHASECHK.TRANS64.TRYWAIT P1, [R5+URZ+0x38860], R0 ;  /* 0x03886000050075a7 */ /* 0x008724000802017f */
[----:B----4-:R-:W-:Y:S05]  /*17d40*/  @!P1 NANOSLEEP.SYNCS 0x989680 ;  /* 0x009896800000995d */ /* 0x010fea0003900000 */
[----:B------:R-:W4:Y:S02]  /*17d50*/  @!P1 SYNCS.PHASECHK.TRANS64 P1, [R5+URZ+0x38860], R0 ;  /* 0x03886000050095a7 */ /* 0x000f24000802007f */
[----:B----4-:R-:W-:Y:S05]  /*17d60*/  @!P1 BRA `(.L_x_2531) ;  /* 0xfffffffc00f09947 */ /* 0x010fea000383ffff */
[----:B------:R-:W-:Y:S05]  /*17d70*/  BRA `(.L_x_2646) ;  /* 0xffffffc400547947 */ /* 0x000fea000383ffff */
.L_x_2533:
[----:B----4-:R4:W0:Y:S02]  /*17d80*/  SYNCS.PHASECHK.TRANS64.TRYWAIT P1, [R3+URZ+0x38880], R2 ;  /* 0x03888002030075a7 */ /* 0x010824000802017f */
[----:B0-----:R-:W-:Y:S05]  /*17d90*/  @!P1 NANOSLEEP.SYNCS 0x989680 ;  /* 0x009896800000995d */ /* 0x001fea0003900000 */
[----:B------:R-:W0:Y:S02]  /*17da0*/  @!P1 SYNCS.PHASECHK.TRANS64 P1, [R3+URZ+0x38880], R2 ;  /* 0x03888002030095a7 */ /* 0x000e24000802007f */
[----:B0-----:R-:W-:Y:S05]  /*17db0*/  @!P1 BRA `(.L_x_2533) ;  /* 0xfffffffc00f09947 */ /* 0x001fea000383ffff */
[----:B------:R-:W-:Y:S05]  /*17dc0*/  BRA `(.L_x_2647) ;  /* 0xffffffc400507947 */ /* 0x000fea000383ffff */
.L_x_2648:
        /* <DEDUP_REMOVED lines=11> */
.L_x_15831:


//--------------------- .text._ZN7cutlass13device_kernelIN5flash11enable_sm90INS1_16FlashAttnFwdSm90INS1_25CollectiveMainloopFwdSm90ILi2EN4cute5tupleIJNS5_1CILi1EEES8_S8_EEENS6_IJNS7_ILi128EEESA_NS7_ILi256EEEEEELi256ENS_12float_e4m3_tEfNS_4arch4Sm90ELb1ELb0ELb1ELb1ELb1ELb0ELb0ELb1ELb0ELb1ELb0ELb0EEENS1_21CollectiveEpilogueFwdINS6_IJSA_SB_SA_EEES9_NS_10bfloat16_tESF_Li256ELb1ELb1ELb0ELb1EEENS1_36VarlenDynamicPersistentTileSchedulerILi128ELi128ELi256ELi128ELb0ELb1ELb1ELb1ELb1ELb1EEEEEEEEEvNT_6ParamsE --------------------------
	.section	.text._ZN7cutlass13device_kernelIN5flash11enable_sm90INS1_16FlashAttnFwdSm90INS1_25CollectiveMainloopFwdSm90ILi2EN4cute5tupleIJNS5_1CILi1EEES8_S8_EEENS6_IJNS7_ILi128EEESA_NS7_ILi256EEEEEELi256ENS_12float_e4m3_tEfNS_4arch4Sm90ELb1ELb0ELb1ELb1ELb1ELb0ELb0ELb1ELb0ELb1ELb0ELb0EEENS1_21CollectiveEpilogueFwdINS6_IJSA_SB_SA_EEES9_NS_10bfloat16_tESF_Li256ELb1ELb1ELb0ELb1EEENS1_36VarlenDynamicPersistentTileSchedulerILi128ELi128ELi256ELi128ELb0ELb1ELb1ELb1ELb1ELb1EEEEEEEEEvNT_6ParamsE,"ax",@progbits
	.align	128
.text._ZN7cutlass13device_kernelIN5flash11enable_sm90INS1_16FlashAttnFwdSm90INS1_25CollectiveMainloopFwdSm90ILi2EN4cute5tupleIJNS5_1CILi1EEES8_S8_EEENS6_IJNS7_ILi128EEESA_NS7_ILi256EEEEEELi256ENS_12float_e4m3_tEfNS_4arch4Sm90ELb1ELb0ELb1ELb1ELb1ELb0ELb0ELb1ELb0ELb1ELb0ELb0EEENS1_21CollectiveEpilogueFwdINS6_IJSA_SB_SA_EEES9_NS_10bfloat16_tESF_Li256ELb1ELb1ELb0ELb1EEENS1_36VarlenDynamicPersistentTileSchedulerILi128ELi128ELi256ELi128ELb0ELb1ELb1ELb1ELb1ELb1EEEEEEEEEvNT_6ParamsE:
        .type           _ZN7cutlass13device_kernelIN5flash11enable_sm90INS1_16FlashAttnFwdSm90INS1_25CollectiveMainloopFwdSm90ILi2EN4cute5tupleIJNS5_1CILi1EEES8_S8_EEENS6_IJNS7_ILi128EEESA_NS7_ILi256EEEEEELi256ENS_12float_e4m3_tEfNS_4arch4Sm90ELb1ELb0ELb1ELb1ELb1ELb0ELb0ELb1ELb0ELb1ELb0ELb0EEENS1_21CollectiveEpilogueFwdINS6_IJSA_SB_SA_EEES9_NS_10bfloat16_tESF_Li256ELb1ELb1ELb0ELb1EEENS1_36VarlenDynamicPersistentTileSchedulerILi128ELi128ELi256ELi128ELb0ELb1ELb1ELb1ELb1ELb1EEEEEEEEEvNT_6ParamsE,@function
        .size           _ZN7cutlass13device_kernelIN5flash11enable_sm90INS1_16FlashAttnFwdSm90INS1_25CollectiveMainloopFwdSm90ILi2EN4cute5tupleIJNS5_1CILi1EEES8_S8_EEENS6_IJNS7_ILi128EEESA_NS7_ILi256EEEEEELi256ENS_12float_e4m3_tEfNS_4arch4Sm90ELb1ELb0ELb1ELb1ELb1ELb0ELb0ELb1ELb0ELb1ELb0ELb0EEENS1_21CollectiveEpilogueFwdINS6_IJSA_SB_SA_EEES9_NS_10bfloat16_tESF_Li256ELb1ELb1ELb0ELb1EEENS1_36VarlenDynamicPersistentTileSchedulerILi128ELi128ELi256ELi128ELb0ELb1ELb1ELb1ELb1ELb1EEEEEEEEEvNT_6ParamsE,(.L_x_15832 - _ZN7cutlass13device_kernelIN5flash11enable_sm90INS1_16FlashAttnFwdSm90INS1_25CollectiveMainloopFwdSm90ILi2EN4cute5tupleIJNS5_1CILi1EEES8_S8_EEENS6_IJNS7_ILi128EEESA_NS7_ILi256EEEEEELi256ENS_12float_e4m3_tEfNS_4arch4Sm90ELb1ELb0ELb1ELb1ELb1ELb0ELb0ELb1ELb0ELb1ELb0ELb0EEENS1_21CollectiveEpilogueFwdINS6_IJSA_SB_SA_EEES9_NS_10bfloat16_tESF_Li256ELb1ELb1ELb0ELb1EEENS1_36VarlenDynamicPersistentTileSchedulerILi128ELi128ELi256ELi128ELb0ELb1ELb1ELb1ELb1ELb1EEEEEEEEEvNT_6ParamsE)
        .other          _ZN7cutlass13device_kernelIN5flash11enable_sm90INS1_16FlashAttnFwdSm90INS1_25CollectiveMainloopFwdSm90ILi2EN4cute5tupleIJNS5_1CILi1EEES8_S8_EEENS6_IJNS7_ILi128EEESA_NS7_ILi256EEEEEELi256ENS_12float_e4m3_tEfNS_4arch4Sm90ELb1ELb0ELb1ELb1ELb1ELb0ELb0ELb1ELb0ELb1ELb0ELb0EEENS1_21CollectiveEpilogueFwdINS6_IJSA_SB_SA_EEES9_NS_10bfloat16_tESF_Li256ELb1ELb1ELb0ELb1EEENS1_36VarlenDynamicPersistentTileSchedulerILi128ELi128ELi256ELi128ELb0ELb1ELb1ELb1ELb1ELb1EEEEEEEEEvNT_6ParamsE,@"STO_CUDA_ENTRY STV_DEFAULT"
_ZN7cutlass13device_kernelIN5flash11enable_sm90INS1_16FlashAttnFwdSm90INS1_25CollectiveMainloopFwdSm90ILi2EN4cute5tupleIJNS5_1CILi1EEES8_S8_EEENS6_IJNS7_ILi128EEESA_NS7_ILi256EEEEEELi256ENS_12float_e4m3_tEfNS_4arch4Sm90ELb1ELb0ELb1ELb1ELb1ELb0ELb0ELb1ELb0ELb1ELb0ELb0EEENS1_21CollectiveEpilogueFwdINS6_IJSA_SB_SA_EEES9_NS_10bfloat16_tESF_Li256ELb1ELb1ELb0ELb1EEENS1_36VarlenDynamicPersistentTileSchedulerILi128ELi128ELi256ELi128ELb0ELb1ELb1ELb1ELb1ELb1EEEEEEEEEvNT_6ParamsE:
        /* <DEDUP_REMOVED lines=45> */
.L_x_2649:
        /* <DEDUP_REMOVED lines=22> */
.L_x_2650:
        /* <DEDUP_REMOVED lines=18> */
.L_x_2651:
        /* <DEDUP_REMOVED lines=22> */
.L_x_2652:
        /* <DEDUP_REMOVED lines=24> */
.L_x_2653:
        /* <DEDUP_REMOVED lines=8> */
.L_x_2655:
        /* <DEDUP_REMOVED lines=79> */
.L_x_2715:
[----:B------:R-:W-:Y:S01]  /*0da0*/  ULDC.64 UR8, c[0x0][0xc88] ;  /* 0x0003220000087ab9 */ /* 0x000fe20000000a00 */
[----:B------:R-:W-:Y:S01]  /*0db0*/  ULDC UR4, c[0x0][0x424] ;  /* 0x0001090000047ab9 */ /* 0x000fe20000000800 */
[----:B------:R-:W-:-:S03]  /*0dc0*/  UIMAD.WIDE UR6, UR6, 0x4, UR8 ;  /* 0x00000004060678a5 */ /* 0x000fc6000f8e0208 */
[----:B------:R-:W-:-:S03]  /*0dd0*/  ULDC.64 UR8, c[0x0][0xa18] ;  /* 0x0002860000087ab9 */ /* 0x000fc60000000a00 */
[----:B012---:R-:W-:Y:S02]  /*0de0*/  IMAD.U32 R2, RZ, RZ, UR6 ;  /* 0x00000006ff027e24 */ /* 0x007fe4000f8e00ff */
[----:B------:R-:W-:Y:S01]  /*0df0*/  IMAD.U32 R3, RZ, RZ, UR7 ;  /* 0x00000007ff037e24 */ /* 0x000fe2000f8e00ff */
[----:B------:R-:W-:-:S04]  /*0e00*/  ULDC.64 UR6, c[0x0][0xa28] ;  /* 0x00028a0000067ab9 */ /* 0x000fc80000000a00 */
        /* <DEDUP_REMOVED lines=9> */
[----:B------:R-:W-:-:S04]  /*0ea0*/  @UP0 ULEA UR6, UP2, UR38, UR6, 0x2 ;  /* 0x0000000626060291 */ /* 0x000fc8000f84103f */
[----:B------:R-:W-:Y:S02]  /*0eb0*/  @UP0 ULEA.HI.X UR7, UR38, UR7, UR39, 0x2, UP2 ;  /* 0x0000000726070291 */ /* 0x000fe400090f1427 */
[----:B------:R-:W-:Y:S01]  /*0ec0*/  @UP1 ULEA UR8, UP0, UR38, UR8, 0x2 ;  /* 0x0000000826081291 */ /* 0x000fe2000f80103f */
[----:B------:R-:W-:-:S03]  /*0ed0*/  IMAD.U32 R2, RZ, RZ, UR6 ;  /* 0x00000006ff027e24 */ /* 0x000fc6000f8e00ff */
[----:B------:R-:W-:Y:S01]  /*0ee0*/  @UP1 ULEA.HI.X UR9, UR38, UR9, UR39, 0x2, UP0 ;  /* 0x0000000926091291 */ /* 0x000fe200080f1427 */
[----:B------:R-:W-:Y:S01]  /*0ef0*/  IMAD.U32 R3, RZ, RZ, UR7 ;  /* 0x00000007ff037e24 */ /* 0x000fe2000f8e00ff */
[----:B------:R-:W-:Y:S01]  /*0f00*/  ULDC.64 UR6, c[0x0][0x418] ;  /* 0x0001060000067ab9 */ /* 0x000fe20000000a00 */
[----:B------:R-:W-:-:S03]  /*0f10*/  IMAD.U32 R4, RZ, RZ, UR8 ;  /* 0x00000008ff047e24 */ /* 0x000fc6000f8e00ff */
[----:B------:R-:W-:Y:S01]  /*0f20*/  IMAD.U32 R5, RZ, RZ, UR9 ;  /* 0x00000009ff057e24 */ /* 0x000fe2000f8e00ff */
[----:B------:R-:W2:Y:S01]  /*0f30*/  @P0 LDG.E R2, desc[UR52][R2.64] ;  /* 0x0000003402020981 */ /* 0x000ea2000c1e1900 */
[----:B------:R-:W-:Y:S01]  /*0f40*/  UISETP.NE.U32.AND UP0, UPT, UR6, URZ, UPT ;  /* 0x0000003f0600728c */ /* 0x000fe2000bf05070 */
[----:B------:R-:W-:Y:S02]  /*0f50*/  ULDC.64 UR8, c[0x0][0xa20] ;  /* 0x0002880000087ab9 */ /* 0x000fe40000000a00 */
[----:B---3--:R-:W3:Y:S01]  /*0f60*/  @P2 LDG.E R4, desc[UR52][R4.64] ;  /* 0x0000003404042981 */ /* 0x008ee2000c1e1900 */
[----:B------:R-:W-:Y:S01]  /*0f70*/  UISETP.NE.AND.EX UP0, UPT, UR7, URZ, UPT, UP0 ;  /* 0x0000003f0700728c */ /* 0x000fe2000bf05300 */
[----:B------:R-:W-:Y:S01]  /*0f80*/  ISETP.NE.U32.AND P1, PT, RZ, UR8, PT ;  /* 0x00000008ff007c0c */ /* 0x000fe2000bf25070 */
[----:B------:R-:W-:Y:S01]  /*0f90*/  ULDC UR6, c[0x0][0x2f0] ;  /* 0x0000bc0000067ab9 */ /* 0x000fe20000000800 */
[----:B------:R-:W-:Y:S01]  /*0fa0*/  UMOV UR46, URZ ;  /* 0x0000003f002e7c82 */ /* 0x000fe20008000000 */
[----:B------:R-:W-:Y:S01]  /*0fb0*/  USEL UR4, UR4, 0x1, UP0 ;  /* 0x0000000104047887 */ /* 0x000fe20008000000 */
[----:B------:R-:W-:-:S03]  /*0fc0*/  ISETP.NE.AND.EX P1, PT, RZ, UR9, PT, P1 ;  /* 0x00000009ff007c0c */ /* 0x000fc6000bf25310 */
[----:B------:R-:W-:Y:S01]  /*0fd0*/  UIMAD UR4, UR4, UR6, URZ ;  /* 0x00000006040472a4 */ /* 0x000fe2000f8e023f */
[----:B--2---:R-:W-:Y:S02]  /*0fe0*/  @P0 R2UR UR46, R2 ;  /* 0x00000000022e02ca */ /* 0x004fe400000e0000 */
[----:B---3--:R-:W-:Y:S01]  /*0ff0*/  @P2 R2UR UR48, R4 ;  /* 0x00000000043022ca */ /* 0x008fe200000e0000 */
[----:B----4-:R-:W-:-:S14]  /*1000*/  @P2 BRA `(.L_x_2656) ;  /* 0x0000000000382947 */ /* 0x010fdc0003800000 */
        /* <DEDUP_REMOVED lines=14> */
.L_x_2656:
[----:B------:R-:W-:Y:S01]  /*10f0*/  UMOV UR40, UR45 ;  /* 0x0000002d00287c82 */ /* 0x000fe20008000000 */
[----:B------:R-:W-:Y:S05]  /*1100*/  @!P1 BRA `(.L_x_2657) ;  /* 0x00000000001c9947 */ /* 0x000fea0003800000 */
[----:B------:R-:W-:-:S04]  /*1110*/  ULEA UR4, UP0, UR38, UR8, 0x2 ;  /* 0x0000000826047291 */ /* 0x000fc8000f80103f */
[----:B------:R-:W-:Y:S02]  /*1120*/  ULEA.HI.X UR6, UR38, UR9, UR39, 0x2, UP0 ;  /* 0x0000000926067291 */ /* 0x000fe400080f1427 */
[----:B------:R-:W-:-:S04]  /*1130*/  IMAD.U32 R2, RZ, RZ, UR4 ;  /* 0x00000004ff027e24 */ /* 0x000fc8000f8e00ff */
[----:B------:R-:W-:-:S05]  /*1140*/  IMAD.U32 R3, RZ, RZ, UR6 ;  /* 0x00000006ff037e24 */ /* 0x000fca000f8e00ff */
[----:B------:R-:W2:Y:S02]  /*1150*/  LDG.E R2, desc[UR52][R2.64] ;  /* 0x0000003402027981 */ /* 0x000ea4000c1e1900 */
[----:B--2---:R-:W-:Y:S01]  /*1160*/  R2UR UR4, R2 ;  /* 0x00000000020472ca */ /* 0x004fe200000e0000 */
[----:B------:R-:W-:-:S14]  /*1170*/  BRA `(.L_x_2658) ;  /* 0x0000000000347947 */ /* 0x000fdc0003800000 */
.L_x_2657:
        /* <DEDUP_REMOVED lines=13> */
.L_x_2658:
[----:B------:R-:W-:Y:S01]  /*1250*/  UIADD3 UR46, -UR46, UR4, URZ ;  /* 0x000000042e2e7290 */ /* 0x000fe2000fffe13f */
[----:B------:R-:W-:Y:S01]  /*1260*/  PLOP3.LUT P0, PT, PT, PT, PT, 0x80, 0x0 ;  /* 0x000000000000781c */ /* 0x000fe20003f0f070 */
[----:B------:R-:W-:Y:S01]  /*1270*/  USHF.L.U32 UR41, UR5, 0x7, URZ ;  /* 0x0000000705297899 */ /* 0x000fe2000800063f */
[----:B------:R-:W-:Y:S01]  /*1280*/  IMAD.MOV.U32 R0, RZ, RZ, RZ ;  /* 0x000000ffff007224 */ /* 0x000fe200078e00ff */
[----:B------:R-:W-:Y:S01]  /*1290*/  ULDC UR4, c[0x0][0x448] ;  /* 0x0001120000047ab9 */ /* 0x000fe20000000800 */
[----:B------:R-:W-:Y:S01]  /*12a0*/  UIADD3 UR7, UR46, 0x80, -UR48 ;  /* 0x000000802e077890 */ /* 0x000fe2000fffe830 */
[----:B------:R-:W-:Y:S01]  /*12b0*/  CS2R R2, SRZ ;  /* 0x0000000000027805 */ /* 0x000fe2000001ff00 */
[----:B------:R-:W-:Y:S01]  /*12c0*/  UISETP.NE.AND UP0, UPT, UR4, 0x1, UPT ;  /* 0x000000010400788c */ /* 0x000fe2000bf05270 */
[----:B------:R-:W-:Y:S01]  /*12d0*/  CS2R R8, SRZ ;  /* 0x0000000000087805 */ /* 0x000fe2000001ff00 */
[----:B------:R-:W-:Y:S01]  /*12e0*/  UIADD3 UR6, UR41, 0x7f, URZ ;  /* 0x0000007f29067890 */ /* 0x000fe2000fffe03f */
[----:B------:R-:W-:Y:S01]  /*12f0*/  CS2R R26, SRZ ;  /* 0x00000000001a7805 */ /* 0x000fe2000001ff00 */
[----:B------:R-:W-:Y:S01]  /*1300*/  UP2UR UR49, UPR, URZ, 0x1 ;  /* 0x000000013f317883 */ /* 0x000fe20008000000 */
[----:B------:R-:W-:-:S02]  /*1310*/  CS2R R108, SRZ ;  /* 0x00000000006c7805 */ /* 0x000fc4000001ff00 */
[----:B------:R-:W-:Y:S01]  /*1320*/  CS2R R144, SRZ ;  /* 0x0000000000907805 */ /* 0x000fe2000001ff00 */
[----:B------:R-:W-:Y:S01]  /*1330*/  IMAD.MOV.U32 R150, RZ, RZ, RZ ;  /* 0x000000ffff967224 */ /* 0x000fe200078e00ff */
[----:B------:R-:W-:Y:S02]  /*1340*/  CS2R R142, SRZ ;  /* 0x00000000008e7805 */ /* 0x000fe4000001ff00 */
[----:B------:R-:W-:Y:S02]  /*1350*/  CS2R R30, SRZ ;  /* 0x00000000001e7805 */ /* 0x000fe4000001ff00 */
[----:B------:R-:W-:Y:S01]  /*1360*/  CS2R R100, SRZ ;  /* 0x0000000000647805 */ /* 0x000fe2000001ff00 */
[----:B------:R-:W-:Y:S01]  /*1370*/  @UP0 ULDC UR4, c[0x0][0x44c] ;  /* 0x0001130000040ab9 */ /* 0x000fe20000000800 */
[----:B------:R-:W-:Y:S01]  /*1380*/  @UP0 ULDC UR8, c[0x0][0x450] ;  /* 0x0001140000080ab9 */ /* 0x000fe20000000800 */
[----:B------:R-:W-:Y:S01]  /*1390*/  UIMAD.WIDE.U32 UR4, UR6, UR4, URZ ;  /* 0x00000004060472a5 */ /* 0x000fe2000f8e003f */
[----:B------:R-:W-:Y:S01]  /*13a0*/  CS2R R136, SRZ ;  /* 0x0000000000887805 */ /* 0x000fe2000001ff00 */
[----:B------:R-:W-:Y:S01]  /*13b0*/  UIADD3 UR4, UR46, 0x7f, URZ ;  /* 0x0000007f2e047890 */ /* 0x000fe2000fffe03f */
[----:B------:R-:W-:Y:S01]  /*13c0*/  CS2R R134, SRZ ;  /* 0x0000000000867805 */ /* 0x000fe2000001ff00 */
[----:B------:R-:W-:Y:S01]  /*13d0*/  @UP0 USHF.R.U32.HI UR6, URZ, UR8, UR5 ;  /* 0x000000083f060299 */ /* 0x000fe20008011605 */
[----:B------:R-:W-:Y:S01]  /*13e0*/  CS2R R34, SRZ ;  /* 0x0000000000227805 */ /* 0x000fe2000001ff00 */
[----:B------:R-:W-:Y:S01]  /*13f0*/  USHF.R.S32.HI UR5, URZ, 0x1f, UR4 ;  /* 0x0000001f3f057899 */ /* 0x000fe20008011404 */
[----:B------:R-:W-:Y:S01]  /*1400*/  CS2R R92, SRZ ;  /* 0x00000000005c7805 */ /* 0x000fe2000001ff00 */
[----:B------:R-:W-:Y:S01]  /*1410*/  UIADD3 UR6, UR7, UR6, URZ ;  /* 0x0000000607067290 */ /* 0x000fe2000fffe03f */
[----:B------:R-:W-:Y:S01]  /*1420*/  CS2R R128, SRZ ;  /* 0x0000000000807805 */ /* 0x000fe2000001ff00 */
[----:B------:R-:W-:Y:S01]  /*1430*/  ULEA.HI UR5, UR5, UR4, URZ, 0x7 ;  /* 0x0000000405057291 */ /* 0x000fe2000f8f383f */
[----:B------:R-:W-:Y:S01]  /*1440*/  CS2R R126, SRZ ;  /* 0x00000000007e7805 */ /* 0x000fe2000001ff00 */
[----:B------:R-:W-:Y:S01]  /*1450*/  USHF.R.S32.HI UR7, URZ, 0x1f, UR6 ;  /* 0x0000001f3f077899 */ /* 0x000fe20008011406 */
[----:B------:R-:W-:Y:S01]  /*1460*/  CS2R R38, SRZ ;  /* 0x0000000000267805 */ /* 0x000fe2000001ff00 */
[----:B------:R-:W-:Y:S01]  /*1470*/  USHF.R.S32.HI UR5, URZ, 0x7, UR5 ;  /* 0x000000073f057899 */ /* 0x000fe20008011405 */
[----:B------:R-:W-:Y:S01]  /*1480*/  CS2R R84, SRZ ;  /* 0x0000000000547805 */ /* 0x000fe2000001ff00 */
[----:B------:R-:W-:Y:S01]  /*1490*/  ULEA.HI UR7, UR7, UR6, URZ, 0x7 ;  /* 0x0000000607077291 */ /* 0x000fe2000f8f383f */
[----:B------:R-:W-:-:S02]  /*14a0*/  CS2R R120, SRZ ;  /* 0x0000000000787805 */ /* 0x000fc4000001ff00 */
[----:B------:R-:W-:Y:S02]  /*14b0*/  CS2R R118, SRZ ;  /* 0x0000000000767805 */ /* 0x000fe4000001ff00 */
[----:B------:R-:W-:Y:S01]  /*14c0*/  CS2R R42, SRZ ;  /* 0x00000000002a7805 */ /* 0x000fe2000001ff00 */
[----:B------:R-:W-:Y:S01]  /*14d0*/  USHF.R.S32.HI UR7, URZ, 0x7, UR7 ;  /* 0x000000073f077899 */ /* 0x000fe20008011407 */
[----:B------:R-:W-:Y:S02]  /*14e0*/  CS2R R76, SRZ ;  /* 0x00000000004c7805 */ /* 0x000fe4000001ff00 */
[----:B------:R-:W-:Y:S02]  /*14f0*/  CS2R R112, SRZ ;  /* 0x0000000000707805 */ /* 0x000fe4000001ff00 */
[----:B------:R-:W-:Y:S01]  /*1500*/  CS2R R110, SRZ ;  /* 0x00000000006e7805 */ /* 0x000fe2000001ff00 */
[----:B------:R-:W-:Y:S01]  /*1510*/  UISETP.LT.AND UP0, UPT, UR5, UR7, UPT ;  /* 0x000000070500728c */ /* 0x000fe2000bf01270 */
[----:B------:R-:W-:-:S02]  /*1520*/  CS2R R50, SRZ ;  /* 0x0000000000327805 */ /* 0x000fc4000001ff00 */
[----:B------:R-:W-:Y:S02]  /*1530*/  CS2R R68, SRZ ;  /* 0x0000000000447805 */ /* 0x000fe4000001ff00 */
[----:B------:R-:W-:Y:S01]  /*1540*/  CS2R R104, SRZ ;  /* 0x0000000000687805 */ /* 0x000fe2000001ff00 */
[----:B------:R-:W-:Y:S01]  /*1550*/  USEL UR54, UR5, UR7, UP0 ;  /* 0x0000000705367287 */ /* 0x000fe20008000000 */
[----:B------:R-:W-:Y:S02]  /*1560*/  CS2R R102, SRZ ;  /* 0x0000000000667805 */ /* 0x000fe4000001ff00 */
[----:B------:R-:W-:Y:S02]  /*1570*/  CS2R R54, SRZ ;  /* 0x0000000000367805 */ /* 0x000fe4000001ff00 */
[----:B------:R-:W-:Y:S01]  /*1580*/  CS2R R60, SRZ ;  /* 0x00000000003c7805 */ /* 0x000fe2000001ff00 */
[----:B------:R-:W-:Y:S01]  /*1590*/  UISETP.GE.AND UP0, UPT, UR54, 0x1, UPT ;  /* 0x000000013600788c */ /* 0x000fe2000bf06270 */
[----:B------:R-:W-:-:S02]  /*15a0*/  CS2R R96, SRZ ;  /* 0x0000000000607805 */ /* 0x000fc4000001ff00 */
[----:B------:R-:W-:Y:S02]  /*15b0*/  CS2R R94, SRZ ;  /* 0x00000000005e7805 */ /* 0x000fe4000001ff00 */
[----:B------:R-:W-:Y:S02]  /*15c0*/  CS2R R58, SRZ ;  /* 0x00000000003a7805 */ /* 0x000fe4000001ff00 */
[----:B------:R-:W-:Y:S02]  /*15d0*/  CS2R R52, SRZ ;  /* 0x0000000000347805 */ /* 0x000fe4000001ff00 */
[----:B------:R-:W-:Y:S02]  /*15e0*/  CS2R R88, SRZ ;  /* 0x0000000000587805 */ /* 0x000fe4000001ff00 */
[----:B------:R-:W-:Y:S02]  /*15f0*/  PLOP3.LUT P1, PT, PT, PT, UP0, 0x80, 0x0 ;  /* 0x000000000000781c */ /* 0x000fe40003f2f008 */
        /* <DEDUP_REMOVED lines=63> */
.L_x_2660:
        /* <DEDUP_REMOVED lines=55> */
.L_x_2817:
[----:B------:R-:W-:Y:S05]  /*1d60*/  WARPSYNC.ALL ;  /* 0x0000000000007948 */ /* 0x000fea0003800000 */
[----:B------:R-:W-:Y:S01]  /*1d70*/  UISETP.NE.AND UP0, UPT, UR44, 0x3, UPT ;  /* 0x000000032c00788c */ /* 0x000fe2000bf05270 */
[----:B------:R1:W-:Y:S05]  /*1d80*/  BAR.SYNC.DEFER_BLOCKING R5, 0x100 ;  /* 0x000400050000751d */ /* 0x0003ea0000010000 */
[----:B------:R-:W-:-:S13]  /*1d90*/  PLOP3.LUT P0, PT, PT, PT, UP0, 0x80, 0x0 ;  /* 0x000000000000781c */ /* 0x000fda0003f0f008 */
[----:B-1----:R-:W-:Y:S05]  /*1da0*/  @!P0 BRA `(.L_x_2662) ;  /* 0x0000000000048947 */ /* 0x002fea0003800000 */
[----:B------:R-:W-:Y:S01]  /*1db0*/  BPT.TRAP 0x1 ;  /* 0x000000040000795c */ /* 0x000fe20000300000 */
.L_x_2662:
[----:B------:R-:W-:Y:S01]  /*1dc0*/  ULEA UR55, UR36, UR50, 0x3 ;  /* 0x0000003224377291 */ /* 0x000fe2000f8e183f */
[----:B------:R-:W-:-:S05]  /*1dd0*/  IMAD.U32 R6, RZ, RZ, UR42 ;  /* 0x0000002aff067e24 */ /* 0x000fca000f8e00ff */
[----:B------:R-:W-:-:S04]  /*1de0*/  SHF.L.U32 R6, R6, 0x1f, RZ ;  /* 0x0000001f06067819 */ /* 0x000fc800000006ff */
[----:B------:R1:W2:Y:S01]  /*1df0*/  SYNCS.PHASECHK.TRANS64.TRYWAIT P1, [UR55+0x38830], R6 ;  /* 0x03883006ff0075a7 */ /* 0x0002a20008020177 */
[----:B------:R-:W-:Y:S05]  /*1e00*/  @!P0 BRA `(.L_x_2663) ;  /* 0x0000000000048947 */ /* 0x000fea0003800000 */
[----:B------:R-:W-:Y:S01]  /*1e10*/  BPT.TRAP 0x1 ;  /* 0x000000040000795c */ /* 0x000fe20000300000 */
.L_x_2663:
[----:B--2---:R-:W-:Y:S05]  /*1e20*/  @P1 BRA `(.L_x_2664) ;  /* 0x0000000000081947 */ /* 0x004fea0003800000 */
[----:B------:R-:W2:Y:S02]  /*1e30*/  SYNCS.PHASECHK.TRANS64.TRYWAIT P1, [UR55+0x38830], R6 ;  /* 0x03883006ff0075a7 */ /* 0x000ea40008020177 */
[----:B--2---:R-:W-:Y:S05]  /*1e40*/  @!P1 BRA `(.L_x_2665) ;  /* 0x0000014000a09947 */ /* 0x004fea0003800000 */
.L_x_2664:
        /* <DEDUP_REMOVED lines=66> */
.L_x_2666:
[----:B------:R-:W-:Y:S01]  /*2270*/  UISETP.NE.AND UP0, UPT, UR49, URZ, UPT ;  /* 0x0000003f3100728c */ /* 0x000fe2000bf05270 */
[----:B------:R-:W-:Y:S02]  /*2280*/  VIADD R20, R17, UR41 ;  /* 0x0000002911147c36 */ /* 0x000fe40008000000 */
[C---:B------:R-:W-:Y:S01]  /*2290*/  FMUL.FTZ R21, R0.reuse, R45 ;  /* 0x0000002d00157220 */ /* 0x040fe20000410000 */
[C---:B------:R-:W-:Y:S01]  /*22a0*/  FMUL.FTZ R45, R0.reuse, R57 ;  /* 0x00000039002d7220 */ /* 0x040fe20000410000 */
[C---:B------:R-:W-:Y:S01]  /*22b0*/  FMUL.FTZ R26, R0.reuse, R26 ;  /* 0x0000001a001a7220 */ /* 0x040fe20000410000 */
[C---:B------:R-:W-:Y:S01]  /*22c0*/  FMUL.FTZ R27, R0.reuse, R27 ;  /* 0x0000001b001b7220 */ /* 0x040fe20000410000 */
[----:B------:R-:W-:Y:S01]  /*22d0*/  PLOP3.LUT P1, PT, PT, PT, UP0, 0x80, 0x0 ;  /* 0x000000000000781c */ /* 0x000fe20003f2f008 */
[C---:B------:R-:W-:Y:S01]  /*22e0*/  FMUL.FTZ R30, R0.reuse, R30 ;  /* 0x0000001e001e7220 */ /* 0x040fe20000410000 */
[----:B------:R-:W-:Y:S01]  /*22f0*/  PLOP3.LUT P2, PT, PT, PT, UP0, 0x80, 0x0 ;  /* 0x000000000000781c */ /* 0x000fe20003f4f008 */
[----:B------:R2:W3:Y:S01]  /*2300*/  MUFU.TANH R89, R26 ;  /* 0x0000001a00597308 */ /* 0x0004e20000002400 */
[----:B------:R-:W-:Y:S01]  /*2310*/  IMAD.U32 R88, RZ, RZ, UR48 ;  /* 0x00000030ff587e24 */ /* 0x000fe2000f8e00ff */
[----:B------:R-:W-:Y:S01]  /*2320*/  @UP0 ULDC UR6, c[0x0][0x44c] ;  /* 0x0001130000060ab9 */ /* 0x000fe20000000800 */
[C---:B------:R-:W-:Y:S01]  /*2330*/  FMUL.FTZ R31, R0.reuse, R31 ;  /* 0x0000001f001f7220 */ /* 0x040fe20000410000 */
[C---:B------:R-:W-:Y:S01]  /*2340*/  FMUL.FTZ R34, R0.reuse, R34 ;  /* 0x0000002200227220 */ /* 0x040fe20000410000 */
[C---:B------:R-:W-:Y:S01]  /*2350*/  FMUL.FTZ R35, R0.reuse, R35 ;  /* 0x0000002300237220 */ /* 0x040fe20000410000 */
[C---:B------:R-:W-:Y:S01]  /*2360*/  FMUL.FTZ R58, R0.reuse, R58 ;  /* 0x0000003a003a7220 */ /* 0x040fe20000410000 */
[C---:B------:R-:W-:Y:S01]  /*2370*/  FMUL.FTZ R13, R0.reuse, R36 ;  /* 0x00000024000d7220 */ /* 0x040fe20000410000 */
[----:B------:R4:W5:Y:S01]  /*2380*/  MUFU.TANH R90, R27 ;  /* 0x0000001b005a7308 */ /* 0x0009620000002400 */
[----:B------:R-:W-:Y:S01]  /*2390*/  FMUL.FTZ R38, R0, R38 ;  /* 0x0000002600267220 */ /* 0x000fe20000410000 */
[----:B------:R-:W-:Y:S01]  /*23a0*/  @P1 IMAD.HI.U32 R9, R20, UR6, RZ ;  /* 0x0000000614091c27 */ /* 0x000fe2000f8e00ff */
[----:B------:R-:W-:-:S03]  /*23b0*/  @UP0 ULDC UR6, c[0x0][0x450] ;  /* 0x0001140000060ab9 */ /* 0x000fc60000000800 */
[C---:B------:R-:W-:Y:S01]  /*23c0*/  FMUL.FTZ R59, R0.reuse, R59 ;  /* 0x0000003b003b7220 */ /* 0x040fe20000410000 */
[C---:B------:R-:W-:Y:S01]  /*23d0*/  FMUL.FTZ R12, R0.reuse, R37 ;  /* 0x00000025000c7220 */ /* 0x040fe20000410000 */
[C---:B------:R-:W-:Y:S01]  /*23e0*/  FMUL.FTZ R39, R0.reuse, R39 ;  /* 0x0000002700277220 */ /* 0x040fe20000410000 */
[----:B------:R-:W-:Y:S01]  /*23f0*/  @P2 SHF.R.U32.HI R20, RZ, UR6, R9 ;  /* 0x00000006ff142c19 */ /* 0x000fe20008011609 */
[----:B------:R-:W-:Y:S01]  /*2400*/  UMOV UR6, 0xffffff80 ;  /* 0xffffff8000067882 */ /* 0x000fe20000000000 */
[----:B------:R-:W-:Y:S01]  /*2410*/  MUFU.TANH R30, R30 ;  /* 0x0000001e001e7308 */ /* 0x000fe20000002400 */
[----:B------:R-:W-:Y:S01]  /*2420*/  UIMAD UR6, UR54, UR6, 0x80 ;  /* 0x00000080360674a4 */ /* 0x000fe2000f8e0206 */
[C---:B------:R-:W-:Y:S01]  /*2430*/  FMUL.FTZ R42, R0.reuse, R42 ;  /* 0x0000002a002a7220 */ /* 0x040fe20000410000 */
[----:B------:R-:W0:Y:S01]  /*2440*/  SHFL.IDX PT, R9, R20, 0x1, 0x1c1f ;  /* 0x003c1f0014097f89 */ /* 0x000e2200000e0000 */
[C---:B------:R-:W-:Y:S01]  /*2450*/  FMUL.FTZ R7, R0.reuse, R29 ;  /* 0x0000001d00077220 */ /* 0x040fe20000410000 */
[----:B------:R-:W-:Y:S01]  /*2460*/  UIADD3 UR6, UR46, UR6, URZ ;  /* 0x000000062e067290 */ /* 0x000fe2000fffe03f */
[C---:B------:R-:W-:Y:S01]  /*2470*/  FMUL.FTZ R43, R0.reuse, R43 ;  /* 0x0000002b002b7220 */ /* 0x040fe20000410000 */
[C---:B------:R-:W-:Y:S01]  /*2480*/  FMUL.FTZ R46, R0.reuse, R46 ;  /* 0x0000002e002e7220 */ /* 0x040fe20000410000 */
[----:B------:R-:W1:Y:S01]  /*2490*/  MUFU.TANH R31, R31 ;  /* 0x0000001f001f7308 */ /* 0x000e620000002400 */
[C---:B------:R-:W-:Y:S01]  /*24a0*/  FMUL.FTZ R11, R0.reuse, R32 ;  /* 0x00000020000b7220 */ /* 0x040fe20000410000 */
[----:B------:R-:W-:Y:S01]  /*24b0*/  FMUL.FTZ R47, R0, R47 ;  /* 0x0000002f002f7220 */ /* 0x000fe20000410000 */
[----:B------:R-:W-:-:S02]  /*24c0*/  IMAD.U32 R57, RZ, RZ, UR6 ;  /* 0x00000006ff397e24 */ /* 0x000fc4000f8e00ff */
[C---:B------:R-:W-:Y:S01]  /*24d0*/  FMUL.FTZ R55, R0.reuse, R55 ;  /* 0x0000003700377220 */ /* 0x040fe20000410000 */
[C---:B------:R-:W-:Y:S01]  /*24e0*/  FMUL.FTZ R50, R0.reuse, R50 ;  /* 0x0000003200327220 */ /* 0x040fe20000410000 */
[----:B------:R-:W-:Y:S01]  /*24f0*/  FMUL.FTZ R10, R0, R33 ;  /* 0x00000021000a7220 */ /* 0x000fe20000410000 */
[----:B------:R-:W-:Y:S01]  /*2500*/  IMAD R57, R18, -0x2, R57 ;  /* 0xfffffffe12397824 */ /* 0x000fe200078e0239 */
[----:B------:R-:W1:Y:S01]  /*2510*/  MUFU.TANH R34, R34 ;  /* 0x0000002200227308 */ /* 0x000e620000002400 */
[C---:B------:R-:W-:Y:S01]  /*2520*/  FMUL.FTZ R54, R0.reuse, R54 ;  /* 0x0000003600367220 */ /* 0x040fe20000410000 */
[C---:B--2---:R-:W-:Y:S01]  /*2530*/  FMUL.FTZ R26, R0.reuse, R48 ;  /* 0x00000030001a7220 */ /* 0x044fe20000410000 */
[----:B------:R-:W-:Y:S01]  /*2540*/  FMUL.FTZ R51, R0, R51 ;  /* 0x0000003300337220 */ /* 0x000fe20000410000 */
[--C-:B------:R-:W-:Y:S01]  /*2550*/  IADD3 R88, -R88, 0x1, R57.reuse ;  /* 0x0000000158587810 */ /* 0x100fe20007ffe139 */
[C---:B------:R-:W-:Y:S01]  /*2560*/  FMUL.FTZ R3, R0.reuse, R25 ;  /* 0x0000001900037220 */ /* 0x040fe20000410000 */
[C---:B------:R-:W-:Y:S01]  /*2570*/  FMUL.FTZ R25, R0.reuse, R49 ;  /* 0x0000003100197220 */ /* 0x040fe20000410000 */
[C---:B----4-:R-:W-:Y:S01]  /*2580*/  FMUL.FTZ R27, R0.reuse, R53 ;  /* 0x00000035001b7220 */ /* 0x050fe20000410000 */
[----:B------:R3:W-:Y:S01]  /*2590*/  MUFU.TANH R36, R58 ;  /* 0x0000003a00247308 */ /* 0x0007e20000002400 */
[C---:B------:R-:W-:Y:S01]  /*25a0*/  FMUL.FTZ R8, R0.reuse, R28 ;  /* 0x0000001c00087220 */ /* 0x040fe20000410000 */
[C---:B------:R-:W-:Y:S01]  /*25b0*/  FMUL.FTZ R28, R0.reuse, R52 ;  /* 0x00000034001c7220 */ /* 0x040fe20000410000 */
[----:B0-----:R-:W-:Y:S01]  /*25c0*/  VIADDMNMX R9, R9, R88, R57, PT ;  /* 0x0000005809097246 */ /* 0x001fe20003800139 */
[C---:B------:R-:W-:Y:S01]  /*25d0*/  FMUL.FTZ R62, R0.reuse, R62 ;  /* 0x0000003e003e7220 */ /* 0x040fe20000410000 */
[C---:B------:R-:W-:Y:S01]  /*25e0*/  FMUL.FTZ R63, R0.reuse, R63 ;  /* 0x0000003f003f7220 */ /* 0x040fe20000410000 */
[C---:B------:R-:W-:Y:S01]  /*25f0*/  FMUL.FTZ R66, R0.reuse, R66 ;  /* 0x0000004200427220 */ /* 0x040fe20000410000 */
[C---:B------:R-:W-:Y:S01]  /*2600*/  ISETP.GT.AND P1, PT, R9.reuse, RZ, PT ;  /* 0x000000ff0900720c */ /* 0x040fe20003f24270 */
[----:B------:R-:W0:Y:S01]  /*2610*/  MUFU.TANH R35, R35 ;  /* 0x0000002300237308 */ /* 0x000e220000002400 */
[C---:B------:R-:W-:Y:S01]  /*2620*/  ISETP.GT.AND P2, PT, R9.reuse, 0x1, PT ;  /* 0x000000010900780c */ /* 0x040fe20003f44270 */
[C---:B------:R-:W-:Y:S01]  /*2630*/  FMUL.FTZ R67, R0.reuse, R67 ;  /* 0x0000004300437220 */ /* 0x040fe20000410000 */
[----:B------:R-:W-:Y:S01]  /*2640*/  ISETP.GT.AND P3, PT, R9, 0x8, PT ;  /* 0x000000080900780c */ /* 0x000fe20003f64270 */
[C---:B------:R-:W-:Y:S01]  /*2650*/  FMUL.FTZ R70, R0.reuse, R70 ;  /* 0x0000004600467220 */ /* 0x040fe20000410000 */
[----:B---3--:R-:W-:Y:S01]  /*2660*/  FSEL R58, R89, -INF , P1 ;  /* 0xff800000593a7808 */ /* 0x008fe20000800000 */
[----:B------:R-:W-:Y:S01]  /*2670*/  FMUL.FTZ R71, R0, R71 ;  /* 0x0000004700477220 */ /* 0x000fe20000410000 */
[----:B-----5:R-:W-:Y:S01]  /*2680*/  FSEL R89, R90, -INF , P2 ;  /* 0xff8000005a597808 */ /* 0x020fe20001000000 */
[----:B------:R2:W-:Y:S01]  /*2690*/  MUFU.TANH R37, R59 ;  /* 0x0000003b00257308 */ /* 0x0005e20000002400 */
[C---:B------:R-:W-:Y:S01]  /*26a0*/  ISETP.GT.AND P1, PT, R9.reuse, 0x9, PT ;  /* 0x000000090900780c */ /* 0x040fe20003f24270 */
[C---:B------:R-:W-:Y:S01]  /*26b0*/  FMUL.FTZ R74, R0.reuse, R74 ;  /* 0x0000004a004a7220 */ /* 0x040fe20000410000 */
[----:B------:R-:W-:Y:S01]  /*26c0*/  ISETP.GT.AND P2, PT, R9, 0x10, PT ;  /* 0x000000100900780c */ /* 0x000fe20003f44270 */
[C---:B------:R-:W-:Y:S01]  /*26d0*/  FMUL.FTZ R75, R0.reuse, R75 ;  /* 0x0000004b004b7220 */ /* 0x040fe20000410000 */
[----:B-1----:R-:W-:Y:S01]  /*26e0*/  FSEL R90, R31, -INF , P1 ;  /* 0xff8000001f5a7808 */ /* 0x002fe20000800000 */
[----:B------:R-:W-:Y:S01]  /*26f0*/  FMUL.FTZ R78, R0, R78 ;  /* 0x0000004e004e7220 */ /* 0x000fe20000410000 */
[----:B------:R-:W-:Y:S01]  /*2700*/  ISETP.GT.AND P1, PT, R9, 0x11, PT ;  /* 0x000000110900780c */ /* 0x000fe20003f24270 */
[----:B------:R-:W1:Y:S01]  /*2710*/  MUFU.TANH R38, R38 ;  /* 0x0000002600267308 */ /* 0x000e620000002400 */
[----:B--2---:R-:W-:Y:S01]  /*2720*/  FSEL R59, R30, -INF , P3 ;  /* 0xff8000001e3b7808 */ /* 0x004fe20001800000 */
[----:B------:R-:W-:Y:S01]  /*2730*/  FMUL.FTZ R79, R0, R79 ;  /* 0x0000004f004f7220 */ /* 0x000fe20000410000 */
[----:B------:R-:W-:Y:S01]  /*2740*/  FMNMX.FTZ R30, R58, R89, !PT ;  /* 0x000000593a1e7209 */ /* 0x000fe20007810000 */
[----:B------:R-:W-:Y:S01]  /*2750*/  FMUL.FTZ R82, R0, R82 ;  /* 0x0000005200527220 */ /* 0x000fe20000410000 */
[----:B------:R-:W-:Y:S01]  /*2760*/  FSEL R91, R34, -INF , P2 ;  /* 0xff800000225b7808 */ /* 0x000fe20001000000 */
[C---:B------:R-:W-:Y:S01]  /*2770*/  FMUL.FTZ R83, R0.reuse, R83 ;  /* 0x0000005300537220 */ /* 0x040fe20000410000 */
[----:B------:R-:W-:Y:S01]  /*2780*/  FMNMX.FTZ R29, R59, R30, !PT ;  /* 0x0000001e3b1d7209 */ /* 0x000fe20007810000 */
[----:B------:R-:W2:Y:S01]  /*2790*/  MUFU.TANH R39, R39 ;  /* 0x0000002700277308 */ /* 0x000ea20000002400 */
[----:B------:R-:W-:Y:S01]  /*27a0*/  ISETP.GT.AND P2, PT, R9, 0x18, PT ;  /* 0x000000180900780c */ /* 0x000fe20003f44270 */
[----:B------:R-:W-:Y:S01]  /*27b0*/  FMUL.FTZ R15, R0, R40 ;  /* 0x00000028000f7220 */ /* 0x000fe20000410000 */
[----:B------:R-:W-:Y:S01]  /*27c0*/  FMNMX.FTZ R30, R90, R29, !PT ;  /* 0x0000001d5a1e7209 */ /* 0x000fe20007810000 */
[C---:B------:R-:W-:Y:S01]  /*27d0*/  FMUL.FTZ R86, R0.reuse, R86 ;  /* 0x0000005600567220 */ /* 0x040fe20000410000 */
[----:B0-----:R-:W-:Y:S01]  /*27e0*/  FSEL R92, R35, -INF , P1 ;  /* 0xff800000235c7808 */ /* 0x001fe20000800000 */
[C---:B------:R-:W-:Y:S01]  /*27f0*/  FMUL.FTZ R2, R0.reuse, R24 ;  /* 0x0000001800027220 */ /* 0x040fe20000410000 */
[----:B------:R-:W-:Y:S01]  /*2800*/  FMNMX.FTZ R29, R91, R30, !PT ;  /* 0x0000001e5b1d7209 */ /* 0x000fe20007810000 */
[----:B------:R-:W-:Y:S01]  /*2810*/  MUFU.TANH R42, R42 ;  /* 0x0000002a002a7308 */ /* 0x000fe20000002400 */
[C---:B------:R-:W-:Y:S01]  /*2820*/  ISETP.GT.AND P1, PT, R9.reuse, 0x19, PT ;  /* 0x000000190900780c */ /* 0x040fe20003f24270 */
[----:B------:R-:W-:Y:S01]  /*2830*/  FMUL.FTZ R87, R0, R87 ;  /* 0x0000005700577220 */ /* 0x000fe20000410000 */
[----:B------:R-:W-:Y:S01]  /*2840*/  FMNMX.FTZ R29, R92, R29, !PT ;  /* 0x0000001d5c1d7209 */ /* 0x000fe20007810000 */
[C---:B------:R-:W-:Y:S01]  /*2850*/  FMUL.FTZ R24, R0.reuse, R44 ;  /* 0x0000002c00187220 */ /* 0x040fe20000410000 */
[C---:B------:R-:W-:Y:S01]  /*2860*/  FMUL.FTZ R14, R0.reuse, R41 ;  /* 0x00000029000e7220 */ /* 0x040fe20000410000 */
[C---:B------:R-:W-:Y:S01]  /*2870*/  FMUL.FTZ R60, R0.reuse, R60 ;  /* 0x0000003c003c7220 */ /* 0x040fe20000410000 */
[----:B------:R-:W0:Y:S01]  /*2880*/  SHFL.IDX PT, R20, R20, RZ, 0x1c1f ;  /* 0x001c1fff14147589 */ /* 0x000e2200000e0000 */
[----:B------:R-:W3:Y:S01]  /*2890*/  MUFU.TANH R43, R43 ;  /* 0x0000002b002b7308 */ /* 0x000ee20000002400 */
[----:B------:R-:W-:Y:S01]  /*28a0*/  ULDC UR10, c[0x0][0x988] ;  /* 0x00026200000a7ab9 */ /* 0x000fe20000000800 */
[C---:B------:R-:W-:Y:S01]  /*28b0*/  FMUL.FTZ R77, R0.reuse, R77 ;  /* 0x0000004d004d7220 */ /* 0x040fe20000410000 */
[C---:B------:R-:W-:Y:S01]  /*28c0*/  FMUL.FTZ R61, R0.reuse, R61 ;  /* 0x0000003d003d7220 */ /* 0x040fe20000410000 */
[C---:B------:R-:W-:Y:S01]  /*28d0*/  FMUL.FTZ R64, R0.reuse, R64 ;  /* 0x0000004000407220 */ /* 0x040fe20000410000 */
[C---:B------:R-:W-:Y:S01]  /*28e0*/  FMUL.FTZ R65, R0.reuse, R65 ;  /* 0x0000004100417220 */ /* 0x040fe20000410000 */
[C---:B------:R-:W-:Y:S01]  /*28f0*/  FMUL.FTZ R68, R0.reuse, R68 ;  /* 0x0000004400447220 */ /* 0x040fe20000410000 */
[C---:B------:R-:W-:Y:S01]  /*2900*/  FMUL.FTZ R69, R0.reuse, R69 ;  /* 0x0000004500457220 */ /* 0x040fe20000410000 */
[----:B------:R4:W5:Y:S01]  /*2910*/  MUFU.TANH R32, R46 ;  /* 0x0000002e00207308 */ /* 0x0009620000002400 */
        /* <DEDUP_REMOVED lines=8> */
[----:B----4-:R-:W-:Y:S01]  /*29a0*/  FMUL.FTZ R46, R0, R56 ;  /* 0x00000038002e7220 */ /* 0x010fe20000410000 */
[----:B-1----:R-:W-:Y:S01]  /*29b0*/  FSEL R56, R38, -INF , P2 ;  /* 0xff80000026387808 */ /* 0x002fe20001000000 */
[----:B------:R-:W-:Y:S01]  /*29c0*/  UIADD3 UR6, UR55, 0x38840, URZ ;  /* 0x0003884037067890 */ /* 0x000fe2000fffe03f */
[----:B------:R-:W-:-:S02]  /*29d0*/  ISETP.GT.AND P2, PT, R9, 0x20, PT ;  /* 0x000000200900780c */ /* 0x000fc40003f44270 */
[----:B------:R-:W-:Y:S01]  /*29e0*/  FMNMX.FTZ R30, R56, R29, !PT ;  /* 0x0000001d381e7209 */ /* 0x000fe20007810000 */
[----:B------:R-:W-:Y:S01]  /*29f0*/  UPRMT UR6, UR51, 0x654, UR6 ;  /* 0x0000065433067896 */ /* 0x000fe20008000006 */
[----:B------:R2:W-:Y:S01]  /*2a00*/  MUFU.TANH R33, R55 ;  /* 0x0000003700217308 */ /* 0x0005e20000002400 */
[----:B0-----:R-:W-:-:S04]  /*2a10*/  VIADDMNMX R57, R20, R88, R57, PT ;  /* 0x0000005814397246 */ /* 0x001fc80003800139 */
[----:B------:R-:W-:-:S03]  /*2a20*/  ISETP.GT.AND P3, PT, R57, 0x8, PT ;  /* 0x000000083900780c */ /* 0x000fc60003f64270 */
[----:B------:R-:W0:Y:S01]  /*2a30*/  MUFU.TANH R50, R50 ;  /* 0x0000003200327308 */ /* 0x000e220000002400 */
[----:B--2---:R-:W-:Y:S01]  /*2a40*/  FSEL R55, R39, -INF , P1 ;  /* 0xff80000027377808 */ /* 0x004fe20000800000 */
[----:B------:R-:W-:Y:S01]  /*2a50*/  SYNCS.ARRIVE.TRANS64.RED.A1T0 RZ, [UR6], RZ ;  /* 0x000000ffffff79a7 */ /* 0x000fe20008100406 */
[----:B------:R-:W-:Y:S02]  /*2a60*/  ISETP.GT.AND P1, PT, R9, 0x21, PT ;  /* 0x000000210900780c */ /* 0x000fe40003f24270 */
[----:B------:R-:W-:Y:S02]  /*2a70*/  FMNMX.FTZ R29, R55, R30, !PT ;  /* 0x0000001e371d7209 */ /* 0x000fe40007810000 */
[----:B---3--:R-:W-:Y:S01]  /*2a80*/  FSEL R53, R43, -INF , P1 ;  /* 0xff8000002b357808 */ /* 0x008fe20000800000 */
[----:B------:R1:W-:Y:S01]  /*2a90*/  MUFU.TANH R48, R54 ;  /* 0x0000003600307308 */ /* 0x0003e20000002400 */
[----:B------:R-:W-:-:S07]  /*2aa0*/  ISETP.GT.AND P1, PT, R9, 0x29, PT ;  /* 0x000000290900780c */ /* 0x000fce0003f24270 */
[----:B------:R2:W3:Y:S01]  /*2ab0*/  MUFU.TANH R49, R51 ;  /* 0x0000003300317308 */ /* 0x0004e20000002400 */
[----:B-1----:R-:W-:Y:S02]  /*2ac0*/  FSEL R54, R42, -INF , P2 ;  /* 0xff8000002a367808 */ /* 0x002fe40001000000 */
[----:B------:R-:W-:Y:S02]  /*2ad0*/  ISETP.GT.AND P2, PT, R9, 0x28, PT ;  /* 0x000000280900780c */ /* 0x000fe40003f44270 */
[----:B------:R-:W-:Y:S02]  /*2ae0*/  FMNMX.FTZ R30, R54, R29, !PT ;  /* 0x0000001d361e7209 */ /* 0x000fe40007810000 */
[----:B-----5:R-:W-:Y:S01]  /*2af0*/  FSEL R52, R32, -INF , P2 ;  /* 0xff80000020347808 */ /* 0x020fe20001000000 */
[----:B------:R-:W1:Y:S01]  /*2b00*/  MUFU.TANH R62, R62 ;  /* 0x0000003e003e7308 */ /* 0x000e620000002400 */
[----:B------:R-:W-:Y:S02]  /*2b10*/  FMNMX.FTZ R29, R53, R30, !PT ;  /* 0x0000001e351d7209 */ /* 0x000fe40007810000 */
[----:B------:R-:W-:-:S02]  /*2b20*/  ISETP.GT.AND P2, PT, R9, 0x30, PT ;  /* 0x000000300900780c */ /* 0x000fc40003f44270 */
[----:B--2---:R-:W-:Y:S02]  /*2b30*/  FSEL R51, R47, -INF , P1 ;  /* 0xff8000002f337808 */ /* 0x004fe40000800000 */
[----:B------:R-:W-:Y:S01]  /*2b40*/  FMNMX.FTZ R30, R52, R29, !PT ;  /* 0x0000001d341e7209 */ /* 0x000fe20007810000 */
[----:B------:R-:W2:Y:S01]  /*2b50*/  MUFU.TANH R63, R63 ;  /* 0x0000003f003f7308 */ /* 0x000ea20000002400 */
[----:B------:R-:W-:Y:S02]  /*2b60*/  ISETP.GT.AND P1, PT, R9, 0x31, PT ;  /* 0x000000310900780c */ /* 0x000fe40003f24270 */
[----:B0-----:R-:W-:Y:S02]  /*2b70*/  FSEL R50, R50, -INF , P2 ;  /* 0xff80000032327808 */ /* 0x001fe40001000000 */
[----:B------:R-:W-:Y:S02]  /*2b80*/  FMNMX.FTZ R29, R51, R30, !PT ;  /* 0x0000001e331d7209 */ /* 0x000fe40007810000 */
[----:B------:R-:W-:Y:S01]  /*2b90*/  ISETP.GT.AND P2, PT, R9, 0x38, PT ;  /* 0x000000380900780c */ /* 0x000fe20003f44270 */
[----:B------:R-:W0:Y:S01]  /*2ba0*/  MUFU.TANH R66, R66 ;  /* 0x0000004200427308 */ /* 0x000e220000002400 */
[----:B---3--:R-:W-:-:S02]  /*2bb0*/  FSEL R49, R49, -INF , P1 ;  /* 0xff80000031317808 */ /* 0x008fc40000800000 */
[----:B------:R-:W-:Y:S02]  /*2bc0*/  FMNMX.FTZ R30, R50, R29, !PT ;  /* 0x0000001d321e7209 */ /* 0x000fe40007810000 */
[----:B------:R-:W-:Y:S02]  /*2bd0*/  ISETP.GT.AND P1, PT, R9, 0x39, PT ;  /* 0x000000390900780c */ /* 0x000fe40003f24270 */
[----:B------:R-:W-:Y:S01]  /*2be0*/  FSEL R48, R48, -INF , P2 ;  /* 0xff80000030307808 */ /* 0x000fe20001000000 */
[----:B------:R-:W3:Y:S01]  /*2bf0*/  MUFU.TANH R67, R67 ;  /* 0x0000004300437308 */ /* 0x000ee20000002400 */
        /* <DEDUP_REMOVED lines=13> */
[----:B-1----:R-:W-:Y:S01]  /*2cd0*/  FSEL R29, R62, -INF , P2 ;  /* 0xff8000003e1d7808 */ /* 0x002fe20001000000 */
[----:B------:R-:W1:Y:S01]  /*2ce0*/  MUFU.TANH R38, R74 ;  /* 0x0000004a00267308 */ /* 0x000e620000002400 */
[----:B------:R-:W-:Y:S02]  /*2cf0*/  FMNMX.FTZ R32, R31, R30, !PT ;  /* 0x0000001e1f207209 */ /* 0x000fe40007810000 */
[----:B------:R-:W-:Y:S02]  /*2d00*/  ISETP.GT.AND P2, PT, R9, 0x50, PT ;  /* 0x000000500900780c */ /* 0x000fe40003f44270 */
[----:B--2---:R-:W-:-:S02]  /*2d10*/  FSEL R30, R63, -INF , P1 ;  /* 0xff8000003f1e7808 */ /* 0x004fc40000800000 */
[----:B------:R-:W-:Y:S01]  /*2d20*/  FMNMX.FTZ R33, R29, R32, !PT ;  /* 0x000000201d217209 */ /* 0x000fe20007810000 */
[----:B------:R-:W2:Y:S01]  /*2d30*/  MUFU.TANH R75, R75 ;  /* 0x0000004b004b7308 */ /* 0x000ea20000002400 */
[C---:B------:R-:W-:Y:S02]  /*2d40*/  ISETP.GT.AND P1, PT, R9.reuse, 0x51, PT ;  /* 0x000000510900780c */ /* 0x040fe40003f24270 */
[----:B0-----:R-:W-:Y:S02]  /*2d50*/  FSEL R32, R66, -INF , P2 ;  /* 0xff80000042207808 */ /* 0x001fe40001000000 */
[----:B------:R-:W-:Y:S02]  /*2d60*/  FMNMX.FTZ R37, R30, R33, !PT ;  /* 0x000000211e257209 */ /* 0x000fe40007810000 */
[----:B------:R-:W-:Y:S01]  /*2d70*/  ISETP.GT.AND P2, PT, R9, 0x58, PT ;  /* 0x000000580900780c */ /* 0x000fe20003f44270 */
[----:B------:R-:W0:Y:S01]  /*2d80*/  MUFU.TANH R78, R78 ;  /* 0x0000004e004e7308 */ /* 0x000e220000002400 */
[----:B---3--:R-:W-:-:S02]  /*2d90*/  FSEL R33, R67, -INF , P1 ;  /* 0xff80000043217808 */ /* 0x008fc40000800000 */
[----:B------:R-:W-:Y:S02]  /*2da0*/  FMNMX.FTZ R36, R32, R37, !PT ;  /* 0x0000002520247209 */ /* 0x000fe40007810000 */
[----:B------:R-:W-:Y:S02]  /*2db0*/  ISETP.GT.AND P1, PT, R9, 0x59, PT ;  /* 0x000000590900780c */ /* 0x000fe40003f24270 */
[----:B----4-:R-:W-:Y:S01]  /*2dc0*/  FSEL R34, R34, -INF , P2 ;  /* 0xff80000022227808 */ /* 0x010fe20001000000 */
[----:B------:R-:W3:Y:S01]  /*2dd0*/  MUFU.TANH R79, R79 ;  /* 0x0000004f004f7308 */ /* 0x000ee20000002400 */
[----:B------:R-:W-:Y:S02]  /*2de0*/  FMNMX.FTZ R37, R33, R36, !PT ;  /* 0x0000002421257209 */ /* 0x000fe40007810000 */
[----:B------:R-:W-:Y:S02]  /*2df0*/  ISETP.GT.AND P2, PT, R9, 0x60, PT ;  /* 0x000000600900780c */ /* 0x000fe40003f44270 */
[----:B-----5:R-:W-:-:S02]  /*2e00*/  FSEL R36, R71, -INF , P1 ;  /* 0xff80000047247808 */ /* 0x020fc40000800000 */
[----:B------:R-:W-:Y:S01]  /*2e10*/  FMNMX.FTZ R37, R34, R37, !PT ;  /* 0x0000002522257209 */ /* 0x000fe20007810000 */
[----:B------:R-:W4:Y:S01]  /*2e20*/  MUFU.TANH R82, R82 ;  /* 0x0000005200527308 */ /* 0x000f220000002400 */
[C---:B------:R-:W-:Y:S02]  /*2e30*/  ISETP.GT.AND P1, PT, R9.reuse, 0x61, PT ;  /* 0x000000610900780c */ /* 0x040fe40003f24270 */
[----:B-1----:R-:W-:Y:S02]  /*2e40*/  FSEL R38, R38, -INF , P2 ;  /* 0xff80000026267808 */ /* 0x002fe40001000000 */
[----:B------:R-:W-:Y:S02]  /*2e50*/  FMNMX.FTZ R39, R36, R37, !PT ;  /* 0x0000002524277209 */ /* 0x000fe40007810000 */
[----:B------:R-:W-:Y:S01]  /*2e60*/  ISETP.GT.AND P2, PT, R9, 0x68, PT ;  /* 0x000000680900780c */ /* 0x000fe20003f44270 */
[----:B------:R-:W1:Y:S01]  /*2e70*/  MUFU.TANH R83, R83 ;  /* 0x0000005300537308 */ /* 0x000e620000002400 */
[----:B--2---:R-:W-:-:S02]  /*2e80*/  FSEL R37, R75, -INF , P1 ;  /* 0xff8000004b257808 */ /* 0x004fc40000800000 */
[----:B------:R-:W-:Y:S02]  /*2e90*/  FMNMX.FTZ R40, R38, R39, !PT ;  /* 0x0000002726287209 */ /* 0x000fe40007810000 */
[----:B------:R-:W-:Y:S02]  /*2ea0*/  ISETP.GT.AND P1, PT, R9, 0x69, PT ;  /* 0x000000690900780c */ /* 0x000fe40003f24270 */
[----:B0-----:R-:W-:Y:S01]  /*2eb0*/  FSEL R39, R78, -INF , P2 ;  /* 0xff8000004e277808 */ /* 0x001fe20001000000 */
[----:B------:R-:W0:Y:S01]  /*2ec0*/  MUFU.TANH R44, R86 ;  /* 0x00000056002c7308 */ /* 0x000e220000002400 */
[----:B------:R-:W-:Y:S02]  /*2ed0*/  FMNMX.FTZ R42, R37, R40, !PT ;  /* 0x00000028252a7209 */ /* 0x000fe40007810000 */
[----:B------:R-:W-:Y:S02]  /*2ee0*/  ISETP.GT.AND P2, PT, R9, 0x70, PT ;  /* 0x000000700900780c */ /* 0x000fe40003f44270 */
[----:B---3--:R-:W-:-:S02]  /*2ef0*/  FSEL R40, R79, -INF , P1 ;  /* 0xff8000004f287808 */ /* 0x008fc40000800000 */
[----:B------:R-:W-:Y:S01]  /*2f00*/  FMNMX.FTZ R41, R39, R42, !PT ;  /* 0x0000002a27297209 */ /* 0x000fe20007810000 */
[----:B------:R-:W2:Y:S01]  /*2f10*/  MUFU.TANH R87, R87 ;  /* 0x0000005700577308 */ /* 0x000ea20000002400 */
[C---:B------:R-:W-:Y:S02]  /*2f20*/  ISETP.GT.AND P1, PT, R9.reuse, 0x71, PT ;  /* 0x000000710900780c */ /* 0x040fe40003f24270 */
[----:B----4-:R-:W-:Y:S02]  /*2f30*/  FSEL R42, R82, -INF , P2 ;  /* 0xff800000522a7808 */ /* 0x010fe40001000000 */
[----:B------:R-:W-:Y:S02]  /*2f40*/  FMNMX.FTZ R43, R40, R41, !PT ;  /* 0x00000029282b7209 */ /* 0x000fe40007810000 */
[----:B------:R-:W-:Y:S01]  /*2f50*/  ISETP.GT.AND P2, PT, R9, 0x78, PT ;  /* 0x000000780900780c */ /* 0x000fe20003f44270 */
[----:B------:R3:W-:Y:S01]  /*2f60*/  MUFU.TANH R71, R60 ;  /* 0x0000003c00477308 */ /* 0x0007e20000002400 */
[----:B-1----:R-:W-:-:S02]  /*2f70*/  FSEL R41, R83, -INF , P1 ;  /* 0xff80000053297808 */ /* 0x002fc40000800000 */
[----:B------:R-:W-:Y:S02]  /*2f80*/  FMNMX.FTZ R62, R42, R43, !PT ;  /* 0x0000002b2a3e7209 */ /* 0x000fe40007810000 */
[----:B------:R-:W-:Y:S02]  /*2f90*/  ISETP.GT.AND P1, PT, R9, 0x79, PT ;  /* 0x000000790900780c */ /* 0x000fe40003f24270 */
[----:B0-----:R-:W-:Y:S01]  /*2fa0*/  FSEL R44, R44, -INF , P2 ;  /* 0xff8000002c2c7808 */ /* 0x001fe20001000000 */
[----:B------:R-:W-:Y:S01]  /*2fb0*/  MUFU.TANH R2, R2 ;  /* 0x0000000200027308 */ /* 0x000fe20000002400 */
[----:B------:R-:W-:Y:S02]  /*2fc0*/  FMNMX.FTZ R9, R41, R62, !PT ;  /* 0x0000003e29097209 */ /* 0x000fe40007810000 */
[----:B--2---:R-:W-:Y:S02]  /*2fd0*/  FSEL R43, R87, -INF , P1 ;  /* 0xff800000572b7808 */ /* 0x004fe40000800000 */
[----:B------:R-:W-:-:S02]  /*2fe0*/  FMNMX.FTZ R62, R44, R9, !PT ;  /* 0x000000092c3e7209 */ /* 0x000fc40007810000 */
[----:B------:R-:W-:Y:S01]  /*2ff0*/  ISETP.GT.AND P2, PT, R57, 0x1, PT ;  /* 0x000000013900780c */ /* 0x000fe20003f44270 */
[----:B------:R-:W-:Y:S01]  /*3000*/  MUFU.TANH R3, R3 ;  /* 0x0000000300037308 */ /* 0x000fe20000002400 */
[----:B------:R-:W-:-:S05]  /*3010*/  FMNMX.FTZ R62, R43, R62, !PT ;  /* 0x0000003e2b3e7209 */ /* 0x000fca0007810000 */
[----:B------:R-:W3:Y:S02]  /*3020*/  SHFL.BFLY PT, R9, R62, 0x2, 0x1f ;  /* 0x0c401f003e097f89 */ /* 0x000ee400000e0000 */
[----:B------:R-:W0:Y:S08]  /*3030*/  MUFU.TANH R8, R8 ;  /* 0x0000000800087308 */ /* 0x000e300000002400 */
[----:B------:R-:W1:Y:S08]  /*3040*/  MUFU.TANH R7, R7 ;  /* 0x0000000700077308 */ /* 0x000e700000002400 */
[----:B------:R2:W-:Y:S01]  /*3050*/  MUFU.TANH R87, R77 ;  /* 0x0000004d00577308 */ /* 0x0005e20000002400 */
[----:B---3--:R-:W-:-:S07]  /*3060*/  FMNMX.FTZ R60, R62, R9, !PT ;  /* 0x000000093e3c7209 */ /* 0x008fce0007810000 */
[----:B------:R-:W3:Y:S01]  /*3070*/  MUFU.TANH R11, R11 ;  /* 0x0000000b000b7308 */ /* 0x000ee20000002400 */
[----:B------:R-:W4:Y:S07]  /*3080*/  SHFL.BFLY PT, R9, R60, 0x1, 0x1f ;  /* 0x0c201f003c097f89 */ /* 0x000f2e00000e0000 */
[----:B------:R-:W5:Y:S08]  /*3090*/  MUFU.TANH R10, R10 ;  /* 0x0000000a000a7308 */ /* 0x000f700000002400 */
[----:B------:R-:W5:Y:S08]  /*30a0*/  MUFU.TANH R13, R13 ;  /* 0x0000000d000d7308 */ /* 0x000f700000002400 */
[----:B------:R-:W-:Y:S01]  /*30b0*/  MUFU.TANH R12, R12 ;  /* 0x0000000c000c7308 */ /* 0x000fe20000002400 */
[----:B----4-:R-:W-:Y:S01]  /*30c0*/  FMNMX.FTZ R9, R60, R9, !PT ;  /* 0x000000093c097209 */ /* 0x010fe20007810000 */
[----:B------:R-:W-:-:S03]  /*30d0*/  IMAD.U32 R60, RZ, RZ, UR10 ;  /* 0x0000000aff3c7e24 */ /* 0x000fc6000f8e00ff */
[C---:B------:R-:W-:Y:S01]  /*30e0*/  FSETP.NEU.FTZ.AND P1, PT, R9.reuse, -INF , PT ;  /* 0xff8000000900780b */ /* 0x040fe20003f3d000 */
[----:B------:R-:W-:-:S02]  /*30f0*/  FFMA.FTZ R60, R9, R60, -8 ;  /* 0xc1000000093c7423 */ /* 0x000fc4000001003c */
[----:B------:R1:W-:Y:S03]  /*3100*/  MUFU.TANH R74, R61 ;  /* 0x0000003d004a7308 */ /* 0x0003e60000002400 */
[----:B--2---:R-:W-:Y:S02]  /*3110*/  FSEL R77, R60, RZ, P1 ;  /* 0x000000ff3c4d7208 */ /* 0x004fe40000800000 */
[----:B------:R-:W-:Y:S02]  /*3120*/  ISETP.GT.AND P1, PT, R57, RZ, PT ;  /* 0x000000ff3900720c */ /* 0x000fe40003f24270 */
[----:B0-----:R-:W-:Y:S01]  /*3130*/  FSEL R60, R8, -INF , P3 ;  /* 0xff800000083c7808 */ /* 0x001fe20001800000 */
[--C-:B------:R-:W-:Y:S01]  /*3140*/  FFMA.FTZ R153, R58, UR10, -R77.reuse ;  /* 0x0000000a3a997c23 */ /* 0x100fe2000801084d */
[----:B------:R-:W-:Y:S01]  /*3150*/  FSEL R58, R2, -INF , P1 ;  /* 0xff800000023a7808 */ /* 0x000fe20000800000 */
[--C-:B------:R-:W-:Y:S01]  /*3160*/  FFMA.FTZ R2, R59, UR10, -R77.reuse ;  /* 0x0000000a3b027c23 */ /* 0x100fe2000801084d */
[----:B------:R-:W-:Y:S01]  /*3170*/  FSEL R59, R3, -INF , P2 ;  /* 0xff800000033b7808 */ /* 0x000fe20001000000 */
[----:B------:R-:W0:Y:S01]  /*3180*/  MUFU.TANH R15, R15 ;  /* 0x0000000f000f7308 */ /* 0x000e220000002400 */
[C---:B------:R-:W-:Y:S01]  /*3190*/  ISETP.GT.AND P1, PT, R57.reuse, 0x9, PT ;  /* 0x000000093900780c */ /* 0x040fe20003f24270 */
[--C-:B------:R-:W-:Y:S01]  /*31a0*/  FFMA.FTZ R157, R54, UR10, -R77.reuse ;  /* 0x0000000a369d7c23 */ /* 0x100fe2000801084d */
[----:B------:R-:W-:Y:S01]  /*31b0*/  FMNMX.FTZ R3, R58, R59, !PT ;  /* 0x0000003b3a037209 */ /* 0x000fe20007810000 */
[--C-:B------:R-:W-:Y:S01]  /*31c0*/  FFMA.FTZ R159, R50, UR10, -R77.reuse ;  /* 0x0000000a329f7c23 */ /* 0x100fe2000801084d */
[----:B------:R-:W-:Y:S01]  /*31d0*/  ISETP.GT.AND P2, PT, R57, 0x10, PT ;  /* 0x000000103900780c */ /* 0x000fe20003f44270 */
[--C-:B------:R-:W-:Y:S01]  /*31e0*/  FFMA.FTZ R161, R35, UR10, -R77.reuse ;  /* 0x0000000a23a17c23 */ /* 0x100fe2000801084d */
[----:B-1----:R-:W-:Y:S01]  /*31f0*/  FSEL R61, R7, -INF , P1 ;  /* 0xff800000073d7808 */ /* 0x002fe20000800000 */
[----:B------:R-:W-:Y:S01]  /*3200*/  MUFU.TANH R14, R14 ;  /* 0x0000000e000e7308 */ /* 0x000fe20000002400 */
[----:B------:R-:W-:Y:S01]  /*3210*/  FMNMX.FTZ R8, R60, R3, !PT ;  /* 0x000000033c087209 */ /* 0x000fe20007810000 */
[--C-:B------:R-:W-:Y:S01]  /*3220*/  FFMA.FTZ R165, R38, UR10, -R77.reuse ;  /* 0x0000000a26a57c23 */ /* 0x100fe2000801084d */
[----:B------:R-:W-:Y:S01]  /*3230*/  ISETP.GT.AND P1, PT, R57, 0x11, PT ;  /* 0x000000113900780c */ /* 0x000fe20003f24270 */
[--C-:B------:R-:W-:Y:S01]  /*3240*/  FFMA.FTZ R38, R40, UR10, -R77.reuse ;  /* 0x0000000a28267c23 */ /* 0x100fe2000801084d */
[----:B---3--:R-:W-:Y:S01]  /*3250*/  FSEL R62, R11, -INF , P2 ;  /* 0xff8000000b3e7808 */ /* 0x008fe20001000000 */
[--C-:B------:R-:W-:Y:S01]  /*3260*/  FFMA.FTZ R20, R89, UR10, -R77.reuse ;  /* 0x0000000a59147c23 */ /* 0x100fe2000801084d */
[----:B------:R-:W-:Y:S01]  /*3270*/  FMNMX.FTZ R7, R61, R8, !PT ;  /* 0x000000083d077209 */ /* 0x000fe20007810000 */
[----:B------:R-:W1:Y:S01]  /*3280*/  MUFU.TANH R24, R24 ;  /* 0x0000001800187308 */ /* 0x000e620000002400 */
        /* <DEDUP_REMOVED lines=8> */
[----:B------:R-:W-:Y:S01]  /*3310*/  FMNMX.FTZ R7, R63, R8, !PT ;  /* 0x000000083f077209 */ /* 0x000fe20007810000 */
[--C-:B------:R-:W-:Y:S01]  /*3320*/  FFMA.FTZ R8, R92, UR10, -R77.reuse ;  /* 0x0000000a5c087c23 */ /* 0x100fe2000801084d */
[----:B------:R-:W-:-:S01]  /*3330*/  FFMA.FTZ R32, R37, UR10, -R77 ;  /* 0x0000000a25207c23 */ /* 0x000fc2000801084d */
[--C-:B------:R-:W-:Y:S01]  /*3340*/  FFMA.FTZ R31, R31, UR10, -R77.reuse ;  /* 0x0000000a1f1f7c23 */ /* 0x100fe2000801084d */
[----:B------:R-:W-:-:S01]  /*3350*/  FFMA.FTZ R36, R36, UR10, -R77 ;  /* 0x0000000a24247c23 */ /* 0x000fc2000801084d */
[--C-:B------:R-:W-:Y:S01]  /*3360*/  FFMA.FTZ R167, R42, UR10, -R77.reuse ;  /* 0x0000000a2aa77c23 */ /* 0x100fe2000801084d */
[----:B------:R-:W-:-:S01]  /*3370*/  FFMA.FTZ R43, R43, UR10, -R77 ;  /* 0x0000000a2b2b7c23 */ /* 0x000fc2000801084d */
[----:B------:R-:W-:Y:S01]  /*3380*/  MUFU.TANH R21, R21 ;  /* 0x0000001500157308 */ /* 0x000fe20000002400 */
[----:B--2---:R-:W-:Y:S01]  /*3390*/  FSEL R64, R13, -INF , P2 ;  /* 0xff8000000d407808 */ /* 0x004fe20001000000 */
[----:B------:R-:W-:Y:S01]  /*33a0*/  FFMA.FTZ R13, R56, UR10, -R77 ;  /* 0x0000000a380d7c23 */ /* 0x000fe2000801084d */
[----:B------:R-:W-:-:S02]  /*33b0*/  ISETP.GT.AND P2, PT, R57, 0x20, PT ;  /* 0x000000203900780c */ /* 0x000fc40003f44270 */
[----:B------:R-:W-:Y:S02]  /*33c0*/  FMNMX.FTZ R10, R64, R7, !PT ;  /* 0x00000007400a7209 */ /* 0x000fe40007810000 */
[----:B0-----:R-:W-:Y:S01]  /*33d0*/  FSEL R66, R15, -INF , P2 ;  /* 0xff8000000f427808 */ /* 0x001fe20001000000 */
[----:B------:R0:W-:Y:S01]  /*33e0*/  MUFU.TANH R78, R65 ;  /* 0x00000041004e7308 */ /* 0x0001e20000002400 */
[----:B------:R-:W-:-:S04]  /*33f0*/  ISETP.GT.AND P2, PT, R57, 0x28, PT ;  /* 0x000000283900780c */ /* 0x000fc80003f44270 */
[----:B-1----:R-:W-:Y:S01]  /*3400*/  FSEL R56, R24, -INF , P2 ;  /* 0xff80000018387808 */ /* 0x002fe20001000000 */
[----:B------:R-:W-:-:S01]  /*3410*/  FFMA.FTZ R24, R51, UR10, -R77 ;  /* 0x0000000a33187c23 */ /* 0x000fc2000801084d */
[C---:B------:R-:W-:Y:S01]  /*3420*/  ISETP.GT.AND P2, PT, R57.reuse, 0x30, PT ;  /* 0x000000303900780c */ /* 0x040fe20003f44270 */
[----:B------:R-:W1:Y:S01]  /*3430*/  MUFU.TANH R26, R26 ;  /* 0x0000001a001a7308 */ /* 0x000e620000002400 */
[----:B0-----:R-:W-:Y:S02]  /*3440*/  FSEL R65, R12, -INF , P1 ;  /* 0xff8000000c417808 */ /* 0x001fe40000800000 */
[----:B------:R-:W-:Y:S02]  /*3450*/  ISETP.GT.AND P1, PT, R57, 0x21, PT ;  /* 0x000000213900780c */ /* 0x000fe40003f24270 */
[----:B------:R-:W-:Y:S02]  /*3460*/  FMNMX.FTZ R7, R65, R10, !PT ;  /* 0x0000000a41077209 */ /* 0x000fe40007810000 */
[----:B------:R-:W-:Y:S01]  /*3470*/  FSEL R67, R14, -INF , P1 ;  /* 0xff8000000e437808 */ /* 0x000fe20000800000 */
[----:B------:R-:W-:Y:S01]  /*3480*/  MUFU.TANH R25, R25 ;  /* 0x0000001900197308 */ /* 0x000fe20000002400 */
[----:B------:R-:W-:-:S02]  /*3490*/  FMNMX.FTZ R10, R66, R7, !PT ;  /* 0x00000007420a7209 */ /* 0x000fc40007810000 */
[----:B------:R-:W-:Y:S02]  /*34a0*/  ISETP.GT.AND P1, PT, R57, 0x29, PT ;  /* 0x000000293900780c */ /* 0x000fe40003f24270 */
[----:B------:R-:W-:Y:S01]  /*34b0*/  FMNMX.FTZ R11, R67, R10, !PT ;  /* 0x0000000a430b7209 */ /* 0x000fe20007810000 */
[----:B------:R-:W-:Y:S02]  /*34c0*/  FFMA.FTZ R10, R55, UR10, -R77 ;  /* 0x0000000a370a7c23 */ /* 0x000fe4000801084d */
[----:B------:R-:W0:Y:S01]  /*34d0*/  MUFU.TANH R28, R28 ;  /* 0x0000001c001c7308 */ /* 0x000e220000002400 */
[----:B------:R-:W-:Y:S02]  /*34e0*/  FMNMX.FTZ R11, R56, R11, !PT ;  /* 0x0000000b380b7209 */ /* 0x000fe40007810000 */
[----:B-1----:R-:W-:Y:S02]  /*34f0*/  FSEL R55, R26, -INF , P2 ;  /* 0xff8000001a377808 */ /* 0x002fe40001000000 */
[----:B------:R-:W-:-:S03]  /*3500*/  ISETP.GT.AND P2, PT, R57, 0x38, PT ;  /* 0x000000383900780c */ /* 0x000fc60003f44270 */
[----:B------:R-:W1:Y:S08]  /*3510*/  MUFU.TANH R27, R27 ;  /* 0x0000001b001b7308 */ /* 0x000e700000002400 */
[----:B------:R2:W-:Y:S01]  /*3520*/  MUFU.TANH R79, R68 ;  /* 0x00000044004f7308 */ /* 0x0005e20000002400 */
[----:B0-----:R-:W-:Y:S01]  /*3530*/  FSEL R54, R28, -INF , P2 ;  /* 0xff8000001c367808 */ /* 0x001fe20001000000 */
[----:B------:R-:W-:Y:S01]  /*3540*/  FFMA.FTZ R28, R47, UR10, -R77 ;  /* 0x0000000a2f1c7c23 */ /* 0x000fe2000801084d */
[----:B------:R-:W-:-:S05]  /*3550*/  ISETP.GT.AND P2, PT, R57, 0x40, PT ;  /* 0x000000403900780c */ /* 0x000fca0003f44270 */
[----:B------:R-:W0:Y:S01]  /*3560*/  MUFU.TANH R46, R46 ;  /* 0x0000002e002e7308 */ /* 0x000e220000002400 */
[----:B--2---:R-:W-:Y:S01]  /*3570*/  FSEL R68, R21, -INF , P1 ;  /* 0xff80000015447808 */ /* 0x004fe20000800000 */
[--C-:B------:R-:W-:Y:S01]  /*3580*/  FFMA.FTZ R21, R34, UR10, -R77.reuse ;  /* 0x0000000a22157c23 */ /* 0x100fe2000801084d */
[----:B------:R-:W-:Y:S01]  /*3590*/  ISETP.GT.AND P1, PT, R57, 0x31, PT ;  /* 0x000000313900780c */ /* 0x000fe20003f24270 */
[----:B------:R-:W-:Y:S01]  /*35a0*/  FFMA.FTZ R34, R41, UR10, -R77 ;  /* 0x0000000a29227c23 */ /* 0x000fe2000801084d */
[----:B------:R-:W-:-:S03]  /*35b0*/  FMNMX.FTZ R12, R68, R11, !PT ;  /* 0x0000000b440c7209 */ /* 0x000fc60007810000 */
[----:B------:R-:W2:Y:S01]  /*35c0*/  MUFU.TANH R45, R45 ;  /* 0x0000002d002d7308 */ /* 0x000ea20000002400 */
[----:B------:R-:W-:-:S07]  /*35d0*/  FMNMX.FTZ R12, R55, R12, !PT ;  /* 0x0000000c370c7209 */ /* 0x000fce0007810000 */
[----:B------:R3:W4:Y:S08]  /*35e0*/  MUFU.TANH R82, R69 ;  /* 0x0000004500527308 */ /* 0x0007300000002400 */
[----:B------:R5:W-:Y:S01]  /*35f0*/  MUFU.EX2 R7, R13 ;  /* 0x0000000d00077308 */ /* 0x000be20000000800 */
[----:B---3--:R-:W-:Y:S02]  /*3600*/  FSEL R69, R25, -INF , P1 ;  /* 0xff80000019457808 */ /* 0x008fe40000800000 */
[----:B------:R-:W-:-:S02]  /*3610*/  ISETP.GT.AND P1, PT, R57, 0x39, PT ;  /* 0x000000393900780c */ /* 0x000fc40003f24270 */
[----:B------:R-:W-:Y:S01]  /*3620*/  FMNMX.FTZ R11, R69, R12, !PT ;  /* 0x0000000c450b7209 */ /* 0x000fe20007810000 */
[--C-:B------:R-:W-:Y:S01]  /*3630*/  FFMA.FTZ R12, R53, UR10, -R77.reuse ;  /* 0x0000000a350c7c23 */ /* 0x100fe2000801084d */
[----:B-1----:R-:W-:Y:S01]  /*3640*/  FSEL R70, R27, -INF , P1 ;  /* 0xff8000001b467808 */ /* 0x002fe20000800000 */
[----:B------:R1:W3:Y:S01]  /*3650*/  MUFU.TANH R83, R72 ;  /* 0x0000004800537308 */ /* 0x0002e20000002400 */
[----:B------:R-:W-:Y:S02]  /*3660*/  FMNMX.FTZ R11, R54, R11, !PT ;  /* 0x0000000b360b7209 */ /* 0x000fe40007810000 */
[----:B------:R-:W-:Y:S02]  /*3670*/  ISETP.GT.AND P1, PT, R57, 0x41, PT ;  /* 0x000000413900780c */ /* 0x000fe40003f24270 */
[----:B0-----:R-:W-:Y:S02]  /*3680*/  FSEL R53, R46, -INF , P2 ;  /* 0xff8000002e357808 */ /* 0x001fe40001000000 */
[----:B------:R-:W-:Y:S01]  /*3690*/  FMNMX.FTZ R14, R70, R11, !PT ;  /* 0x0000000b460e7209 */ /* 0x000fe20007810000 */
[----:B------:R-:W-:-:S01]  /*36a0*/  FFMA.FTZ R11, R52, UR10, -R77 ;  /* 0x0000000a340b7c23 */ /* 0x000fc2000801084d */
[----:B------:R-:W-:Y:S01]  /*36b0*/  ISETP.GT.AND P2, PT, R57, 0x48, PT ;  /* 0x000000483900780c */ /* 0x000fe20003f44270 */
[----:B------:R4:W0:Y:S01]  /*36c0*/  MUFU.TANH R86, R73 ;  /* 0x0000004900567308 */ /* 0x0008220000002400 */
[----:B--2---:R-:W-:-:S02]  /*36d0*/  FSEL R45, R45, -INF , P1 ;  /* 0xff8000002d2d7808 */ /* 0x004fc40000800000 */
[----:B------:R-:W-:Y:S02]  /*36e0*/  FMNMX.FTZ R14, R53, R14, !PT ;  /* 0x0000000e350e7209 */ /* 0x000fe40007810000 */
[----:B------:R-:W-:Y:S02]  /*36f0*/  ISETP.GT.AND P1, PT, R57, 0x49, PT ;  /* 0x000000493900780c */ /* 0x000fe40003f24270 */
[----:B------:R-:W-:Y:S01]  /*3700*/  FSEL R52, R71, -INF , P2 ;  /* 0xff80000047347808 */ /* 0x000fe20001000000 */
[----:B------:R-:W2:Y:S01]  /*3710*/  MUFU.TANH R76, R76 ;  /* 0x0000004c004c7308 */ /* 0x000ea20000002400 */
[----:B-----5:R-:W-:Y:S02]  /*3720*/  FMNMX.FTZ R13, R45, R14, !PT ;  /* 0x0000000e2d0d7209 */ /* 0x020fe40007810000 */
[----:B------:R-:W-:Y:S02]  /*3730*/  ISETP.GT.AND P2, PT, R57, 0x50, PT ;  /* 0x000000503900780c */ /* 0x000fe40003f44270 */
[----:B------:R-:W-:-:S02]  /*3740*/  FSEL R71, R74, -INF , P1 ;  /* 0xff8000004a477808 */ /* 0x000fc40000800000 */
[----:B------:R-:W-:Y:S01]  /*3750*/  FMNMX.FTZ R14, R52, R13, !PT ;  /* 0x0000000d340e7209 */ /* 0x000fe20007810000 */
[----:B------:R-:W5:Y:S01]  /*3760*/  MUFU.TANH R80, R80 ;  /* 0x0000005000507308 */ /* 0x000f620000002400 */
[----:B------:R-:W-:Y:S02]  /*3770*/  ISETP.GT.AND P1, PT, R57, 0x51, PT ;  /* 0x000000513900780c */ /* 0x000fe40003f24270 */
[----:B------:R-:W-:Y:S02]  /*3780*/  FSEL R51, R75, -INF , P2 ;  /* 0xff8000004b337808 */ /* 0x000fe40001000000 */
[----:B------:R-:W-:Y:S02]  /*3790*/  FMNMX.FTZ R14, R71, R14, !PT ;  /* 0x0000000e470e7209 */ /* 0x000fe40007810000 */
[----:B------:R-:W-:Y:S01]  /*37a0*/  ISETP.GT.AND P2, PT, R57, 0x58, PT ;  /* 0x000000583900780c */ /* 0x000fe20003f44270 */
[----:B------:R-:W5:Y:S01]  /*37b0*/  MUFU.TANH R81, R81 ;  /* 0x0000005100517308 */ /* 0x000f620000002400 */
[----:B-1----:R-:W-:-:S02]  /*37c0*/  FSEL R72, R78, -INF , P1 ;  /* 0xff8000004e487808 */ /* 0x002fc40000800000 */
[----:B------:R-:W-:Y:S01]  /*37d0*/  FMNMX.FTZ R13, R51, R14, !PT ;  /* 0x0000000e330d7209 */ /* 0x000fe20007810000 */
[----:B------:R-:W-:-:S01]  /*37e0*/  FFMA.FTZ R14, R49, UR10, -R77 ;  /* 0x0000000a310e7c23 */ /* 0x000fc2000801084d */
[----:B------:R-:W-:Y:S02]  /*37f0*/  ISETP.GT.AND P1, PT, R57, 0x59, PT ;  /* 0x000000593900780c */ /* 0x000fe40003f24270 */
[----:B------:R-:W-:Y:S01]  /*3800*/  FSEL R50, R79, -INF , P2 ;  /* 0xff8000004f327808 */ /* 0x000fe20001000000 */
[----:B------:R-:W1:Y:S01]  /*3810*/  MUFU.TANH R84, R84 ;  /* 0x0000005400547308 */ /* 0x000e620000002400 */
[----:B------:R-:W-:Y:S02]  /*3820*/  FMNMX.FTZ R13, R72, R13, !PT ;  /* 0x0000000d480d7209 */ /* 0x000fe40007810000 */
[----:B------:R-:W-:Y:S02]  /*3830*/  ISETP.GT.AND P2, PT, R57, 0x60, PT ;  /* 0x000000603900780c */ /* 0x000fe40003f44270 */
[----:B----4-:R-:W-:-:S02]  /*3840*/  FSEL R73, R82, -INF , P1 ;  /* 0xff80000052497808 */ /* 0x010fc40000800000 */
[----:B------:R-:W-:Y:S01]  /*3850*/  FMNMX.FTZ R26, R50, R13, !PT ;  /* 0x0000000d321a7209 */ /* 0x000fe20007810000 */
[----:B------:R-:W-:-:S01]  /*3860*/  FFMA.FTZ R13, R48, UR10, -R77 ;  /* 0x0000000a300d7c23 */ /* 0x000fc2000801084d */
[----:B------:R-:W-:Y:S01]  /*3870*/  ISETP.GT.AND P1, PT, R57, 0x61, PT ;  /* 0x000000613900780c */ /* 0x000fe20003f24270 */
[----:B------:R-:W4:Y:S01]  /*3880*/  MUFU.TANH R85, R85 ;  /* 0x0000005500557308 */ /* 0x000f220000002400 */
[----:B---3--:R-:W-:Y:S02]  /*3890*/  FSEL R49, R83, -INF , P2 ;  /* 0xff80000053317808 */ /* 0x008fe40001000000 */
[----:B------:R-:W-:Y:S02]  /*38a0*/  FMNMX.FTZ R26, R73, R26, !PT ;  /* 0x0000001a491a7209 */ /* 0x000fe40007810000 */
[----:B------:R-:W-:Y:S02]  /*38b0*/  ISETP.GT.AND P2, PT, R57, 0x68, PT ;  /* 0x000000683900780c */ /* 0x000fe40003f44270 */
[----:B0-----:R-:W-:Y:S01]  /*38c0*/  FSEL R74, R86, -INF , P1 ;  /* 0xff800000564a7808 */ /* 0x001fe20000800000 */
[----:B------:R-:W-:Y:S01]  /*38d0*/  MUFU.EX2 R153, R153 ;  /* 0x0000009900997308 */ /* 0x000fe20000000800 */
[----:B------:R-:W-:-:S02]  /*38e0*/  FMNMX.FTZ R15, R49, R26, !PT ;  /* 0x0000001a310f7209 */ /* 0x000fc40007810000 */
[C---:B------:R-:W-:Y:S02]  /*38f0*/  ISETP.GT.AND P1, PT, R57.reuse, 0x69, PT ;  /* 0x000000693900780c */ /* 0x040fe40003f24270 */
[----:B--2---:R-:W-:Y:S02]  /*3900*/  FSEL R48, R76, -INF , P2 ;  /* 0xff8000004c307808 */ /* 0x004fe40001000000 */
[----:B------:R-:W-:Y:S01]  /*3910*/  FMNMX.FTZ R15, R74, R15, !PT ;  /* 0x0000000f4a0f7209 */ /* 0x000fe20007810000 */
[----:B------:R-:W0:Y:S01]  /*3920*/  MUFU.EX2 R20, R20 ;  /* 0x0000001400147308 */ /* 0x000e220000000800 */
[----:B------:R-:W-:Y:S02]  /*3930*/  ISETP.GT.AND P2, PT, R57, 0x70, PT ;  /* 0x000000703900780c */ /* 0x000fe40003f44270 */
[----:B------:R-:W-:Y:S02]  /*3940*/  FSEL R75, R87, -INF , P1 ;  /* 0xff800000574b7808 */ /* 0x000fe40000800000 */
[----:B------:R-:W-:-:S02]  /*3950*/  FMNMX.FTZ R26, R48, R15, !PT ;  /* 0x0000000f301a7209 */ /* 0x000fc40007810000 */
[----:B------:R-:W-:Y:S01]  /*3960*/  ISETP.GT.AND P1, PT, R57, 0x71, PT ;  /* 0x000000713900780c */ /* 0x000fe20003f24270 */
[----:B------:R-:W2:Y:S01]  /*3970*/  MUFU.EX2 R2, R2 ;  /* 0x0000000200027308 */ /* 0x000ea20000000800 */
[----:B-----5:R-:W-:Y:S02]  /*3980*/  FSEL R47, R80, -INF , P2 ;  /* 0xff800000502f7808 */ /* 0x020fe40001000000 */
[----:B------:R-:W-:Y:S02]  /*3990*/  FMNMX.FTZ R26, R75, R26, !PT ;  /* 0x0000001a4b1a7209 */ /* 0x000fe40007810000 */
[----:B------:R-:W-:Y:S02]  /*39a0*/  ISETP.GT.AND P2, PT, R57, 0x78, PT ;  /* 0x000000783900780c */ /* 0x000fe40003f44270 */
[----:B------:R-:W-:Y:S01]  /*39b0*/  FSEL R76, R81, -INF , P1 ;  /* 0xff800000514c7808 */ /* 0x000fe20000800000 */
[----:B------:R-:W3:Y:S01]  /*39c0*/  MUFU.EX2 R3, R90 ;  /* 0x0000005a00037308 */ /* 0x000ee20000000800 */
[----:B------:R-:W-:-:S02]  /*39d0*/  FMNMX.FTZ R15, R47, R26, !PT ;  /* 0x0000001a2f0f7209 */ /* 0x000fc40007810000 */
[----:B------:R-:W-:Y:S02]  /*39e0*/  ISETP.GT.AND P1, PT, R57, 0x79, PT ;  /* 0x000000793900780c */ /* 0x000fe40003f24270 */
[----:B-1----:R-:W-:Y:S02]  /*39f0*/  FSEL R35, R84, -INF , P2 ;  /* 0xff80000054237808 */ /* 0x002fe40001000000 */
[----:B------:R-:W-:Y:S01]  /*3a00*/  FMNMX.FTZ R26, R76, R15, !PT ;  /* 0x0000000f4c1a7209 */ /* 0x000fe20007810000 */
[----:B------:R-:W-:-:S01]  /*3a10*/  FFMA.FTZ R15, R29, UR10, -R77 ;  /* 0x0000000a1d0f7c23 */ /* 0x000fc2000801084d */
[----:B----4-:R-:W-:Y:S01]  /*3a20*/  FSEL R57, R85, -INF , P1 ;  /* 0xff80000055397808 */ /* 0x010fe20000800000 */
[----:B------:R-:W-:Y:S01]  /*3a30*/  IMAD.U32 R29, RZ, RZ, UR10 ;  /* 0x0000000aff1d7e24 */ /* 0x000fe2000f8e00ff */
[----:B------:R-:W-:Y:S01]  /*3a40*/  FMNMX.FTZ R46, R35, R26, !PT ;  /* 0x0000001a232e7209 */ /* 0x000fe20007810000 */
[----:B------:R-:W1:Y:S03]  /*3a50*/  MUFU.EX2 R155, R155 ;  /* 0x0000009b009b7308 */ /* 0x000e660000000800 */
[----:B------:R-:W-:Y:S01]  /*3a60*/  FMNMX.FTZ R25, R57, R46, !PT ;  /* 0x0000002e39197209 */ /* 0x000fe20007810000 */
[--C-:B------:R-:W-:Y:S01]  /*3a70*/  FFMA.FTZ R46, R30, UR10, -R77.reuse ;  /* 0x0000000a1e2e7c23 */ /* 0x100fe2000801084d */
[----:B------:R-:W-:-:S03]  /*3a80*/  FFMA.FTZ R30, R33, UR10, -R77 ;  /* 0x0000000a211e7c23 */ /* 0x000fc6000801084d */
[----:B------:R-:W4:Y:S01]  /*3a90*/  SHFL.BFLY PT, R78, R25, 0x2, 0x1f ;  /* 0x0c401f00194e7f89 */ /* 0x000f2200000e0000 */
[----:B------:R-:W5:Y:S08]  /*3aa0*/  MUFU.EX2 R8, R8 ;  /* 0x0000000800087308 */ /* 0x000f700000000800 */
[----:B------:R-:W5:Y:S08]  /*3ab0*/  MUFU.EX2 R10, R10 ;  /* 0x0000000a000a7308 */ /* 0x000f700000000800 */
[----:B------:R-:W-:Y:S01]  /*3ac0*/  MUFU.EX2 R157, R157 ;  /* 0x0000009d009d7308 */ /* 0x000fe20000000800 */
[----:B----4-:R-:W-:Y:S01]  /*3ad0*/  FMNMX.FTZ R78, R25, R78, !PT ;  /* 0x0000004e194e7209 */ /* 0x010fe20007810000 */
[----:B------:R-:W-:Y:S01]  /*3ae0*/  FFMA.FTZ R25, R39, UR10, -R77 ;  /* 0x0000000a27197c23 */ /* 0x000fe2000801084d */
[----:B0-----:R-:W-:-:S05]  /*3af0*/  FADD.FTZ R39, R153, R20 ;  /* 0x0000001499277221 */ /* 0x001fca0000010000 */
[----:B------:R-:W-:Y:S01]  /*3b00*/  MUFU.EX2 R12, R12 ;  /* 0x0000000c000c7308 */ /* 0x000fe20000000800 */
[----:B------:R-:W0:Y:S07]  /*3b10*/  SHFL.BFLY PT, R27, R78, 0x1, 0x1f ;  /* 0x0c201f004e1b7f89 */ /* 0x000e2e00000e0000 */
[----:B------:R-:W-:Y:S08]  /*3b20*/  MUFU.EX2 R11, R11 ;  /* 0x0000000b000b7308 */ /* 0x000ff00000000800 */
[----:B------:R-:W-:Y:S08]  /*3b30*/  MUFU.EX2 R24, R24 ;  /* 0x0000001800187308 */ /* 0x000ff00000000800 */
[----:B------:R-:W-:Y:S01]  /*3b40*/  MUFU.EX2 R26, R31 ;  /* 0x0000001f001a7308 */ /* 0x000fe20000000800 */
[----:B0-----:R-:W-:Y:S01]  /*3b50*/  FMNMX.FTZ R168, R78, R27, !PT ;  /* 0x0000001b4ea87209 */ /* 0x001fe20007810000 */
        /* <DEDUP_REMOVED lines=19> */
[----:B---3--:R-:W-:Y:S01]  /*3c90*/  FADD.FTZ R58, R3, R58 ;  /* 0x0000003a033a7221 */ /* 0x008fe20000010000 */
[----:B------:R-:W-:-:S01]  /*3ca0*/  FFMA.FTZ R68, R68, UR10, -R40 ;  /* 0x0000000a44447c23 */ /* 0x000fc20008010828 */
[----:B------:R-:W0:Y:S01]  /*3cb0*/  MUFU.EX2 R29, R29 ;  /* 0x0000001d001d7308 */ /* 0x000e220000000800 */
[----:B------:R-:W-:-:S01]  /*3cc0*/  FFMA.FTZ R55, R55, UR10, -R40 ;  /* 0x0000000a37377c23 */ /* 0x000fc20008010828 */
[----:B-1----:R-:W-:Y:S01]  /*3cd0*/  FADD.FTZ R39, R155, R58 ;  /* 0x0000003a9b277221 */ /* 0x002fe20000010000 */
[----:B------:R-:W-:-:S01]  /*3ce0*/  FFMA.FTZ R69, R69, UR10, -R40 ;  /* 0x0000000a45457c23 */ /* 0x000fc20008010828 */
[--C-:B------:R-:W-:Y:S01]  /*3cf0*/  FFMA.FTZ R54, R54, UR10, -R40.reuse ;  /* 0x0000000a36367c23 */ /* 0x100fe20008010828 */
[----:B------:R-:W-:-:S01]  /*3d00*/  FFMA.FTZ R70, R70, UR10, -R40 ;  /* 0x0000000a46467c23 */ /* 0x000fc20008010828 */
[----:B-----5:R-:W-:Y:S01]  /*3d10*/  FADD.FTZ R58, R8, R39 ;  /* 0x00000027083a7221 */ /* 0x020fe20000010000 */
[----:B------:R-:W-:-:S01]  /*3d20*/  FFMA.FTZ R53, R53, UR10, -R40 ;  /* 0x0000000a35357c23 */ /* 0x000fc20008010828 */
[----:B------:R-:W1:Y:S01]  /*3d30*/  MUFU.EX2 R60, R60 ;  /* 0x0000003c003c7308 */ /* 0x000e620000000800 */
[----:B------:R-:W-:-:S01]  /*3d40*/  FFMA.FTZ R45, R45, UR10, -R40 ;  /* 0x0000000a2d2d7c23 */ /* 0x000fc20008010828 */
[----:B------:R-:W-:Y:S01]  /*3d50*/  FADD.FTZ R39, R7, R58 ;  /* 0x0000003a07277221 */ /* 0x000fe20000010000 */
[----:B------:R-:W-:-:S01]  /*3d60*/  FFMA.FTZ R52, R52, UR10, -R40 ;  /* 0x0000000a34347c23 */ /* 0x000fc20008010828 */
[--C-:B------:R-:W-:Y:S01]  /*3d70*/  FFMA.FTZ R71, R71, UR10, -R40.reuse ;  /* 0x0000000a47477c23 */ /* 0x100fe20008010828 */
[----:B------:R-:W-:-:S01]  /*3d80*/  FFMA.FTZ R51, R51, UR10, -R40 ;  /* 0x0000000a33337c23 */ /* 0x000fc20008010828 */
[----:B------:R-:W-:Y:S01]  /*3d90*/  FADD.FTZ R58, R10, R39 ;  /* 0x000000270a3a7221 */ /* 0x000fe20000010000 */
[----:B------:R-:W-:-:S01]  /*3da0*/  FFMA.FTZ R72, R72, UR10, -R40 ;  /* 0x0000000a48487c23 */ /* 0x000fc20008010828 */
[----:B------:R-:W2:Y:S01]  /*3db0*/  MUFU.EX2 R61, R61 ;  /* 0x0000003d003d7308 */ /* 0x000ea20000000800 */
        /* <DEDUP_REMOVED lines=8> */
[----:B-1----:R-:W-:-:S01]  /*3e40*/  FADD.FTZ R44, R60, R37 ;  /* 0x000000253c2c7221 */ /* 0x002fc20000010000 */
[----:B------:R-:W-:Y:S01]  /*3e50*/  FADD.FTZ R39, R11, R58 ;  /* 0x0000003a0b277221 */ /* 0x000fe20000010000 */
[----:B------:R-:W-:-:S01]  /*3e60*/  FFMA.FTZ R48, R48, UR10, -R40 ;  /* 0x0000000a30307c23 */ /* 0x000fc20008010828 */
[--C-:B------:R-:W-:Y:S01]  /*3e70*/  FFMA.FTZ R75, R75, UR10, -R40.reuse ;  /* 0x0000000a4b4b7c23 */ /* 0x100fe20008010828 */
[----:B------:R-:W-:-:S01]  /*3e80*/  FFMA.FTZ R47, R47, UR10, -R40 ;  /* 0x0000000a2f2f7c23 */ /* 0x000fc20008010828 */
[----:B------:R-:W-:Y:S01]  /*3e90*/  FADD.FTZ R58, R24, R39 ;  /* 0x00000027183a7221 */ /* 0x000fe20000010000 */
[----:B------:R-:W-:-:S01]  /*3ea0*/  FFMA.FTZ R76, R76, UR10, -R40 ;  /* 0x0000000a4c4c7c23 */ /* 0x000fc20008010828 */
[----:B------:R-:W1:Y:S01]  /*3eb0*/  MUFU.EX2 R63, R63 ;  /* 0x0000003f003f7308 */ /* 0x000e620000000800 */
[----:B--2---:R-:W-:-:S01]  /*3ec0*/  FADD.FTZ R37, R61, R44 ;  /* 0x0000002c3d257221 */ /* 0x004fc20000010000 */
[----:B------:R-:W-:Y:S01]  /*3ed0*/  FADD.FTZ R39, R159, R58 ;  /* 0x0000003a9f277221 */ /* 0x000fe20000010000 */
[----:B------:R-:W-:-:S01]  /*3ee0*/  FFMA.FTZ R35, R35, UR10, -R40 ;  /* 0x0000000a23237c23 */ /* 0x000fc20008010828 */
[----:B------:R-:W-:Y:S01]  /*3ef0*/  FFMA.FTZ R40, R57, UR10, -R40 ;  /* 0x0000000a39287c23 */ /* 0x000fe20008010828 */
[----:B------:R-:W-:-:S02]  /*3f00*/  F2FP.SATFINITE.E4M3.F32.PACK_AB_MERGE_C R60, R61, R60, RZ ;  /* 0x0000003c3d3c723e */ /* 0x000fc400048070ff */
[----:B------:R-:W-:Y:S01]  /*3f10*/  F2FP.SATFINITE.E4M3.F32.PACK_AB_MERGE_C R11, R24, R11, RZ ;  /* 0x0000000b180b723e */ /* 0x000fe200048070ff */
        /* <DEDUP_REMOVED lines=42> */
[----:B0-----:R-:W-:-:S01]  /*41c0*/  FADD.FTZ R37, R53, R44 ;  /* 0x0000002c35257221 */ /* 0x001fc20000010000 */
[----:B------:R-:W-:-:S06]  /*41d0*/  FADD.FTZ R44, R26, R39 ;  /* 0x000000271a2c7221 */ /* 0x000fcc0000010000 */
        /* <DEDUP_REMOVED lines=8> */
[----:B------:R-:W-:Y:S02]  /*4260*/  F2FP.SATFINITE.E4M3.F32.PACK_AB_MERGE_C R39, R3, R2, RZ ;  /* 0x000000020327723e */ /* 0x000fe400048070ff */
[----:B------:R-:W-:Y:S02]  /*4270*/  F2FP.SATFINITE.E4M3.F32.PACK_AB_MERGE_C R15, R46, R15, RZ ;  /* 0x0000000f2e0f723e */ /* 0x000fe400048070ff */
[----:B------:R-:W-:Y:S02]  /*4280*/  F2FP.SATFINITE.E4M3.F32.PACK_AB_MERGE_C R153, R20, R153, R39 ;  /* 0x000000991499723e */ /* 0x000fe40004807027 */
[----:B------:R-:W1:Y:S01]  /*4290*/  MUFU.EX2 R51, R51 ;  /* 0x0000003300337308 */ /* 0x000e620000000800 */
[----:B--2---:R-:W-:-:S01]  /*42a0*/  FADD.FTZ R44, R71, R44 ;  /* 0x0000002c472c7221 */ /* 0x004fc20000010000 */
[----:B------:R-:W-:-:S02]  /*42b0*/  F2FP.SATFINITE.E4M3.F32.PACK_AB_MERGE_C R52, R71, R52, RZ ;  /* 0x000000344734723e */ /* 0x000fc400048070ff */
[----:B------:R-:W-:Y:S02]  /*42c0*/  F2FP.SATFINITE.E4M3.F32.PACK_AB_MERGE_C R161, R26, R161, R15 ;  /* 0x000000a11aa1723e */ /* 0x000fe4000480700f */
[----:B------:R-:W-:Y:S02]  /*42d0*/  F2FP.SATFINITE.E4M3.F32.PACK_AB_MERGE_C R160, R160, R53, R52 ;  /* 0x00000035a0a0723e */ /* 0x000fe40004807034 */
        /* <DEDUP_REMOVED lines=62> */
.L_x_2667:
[----:B------:R0:W1:Y:S01]  /*46c0*/  SYNCS.PHASECHK.TRANS64.TRYWAIT P1, [UR55+0x38850], R6 ;  /* 0x03885006ff0075a7 */ /* 0x0000620008020177 */
[----:B------:R-:W-:Y:S05]  /*46d0*/  @!P0 BRA `(.L_x_2668) ;  /* 0x0000000000048947 */ /* 0x000fea0003800000 */
[----:B------:R-:W-:Y:S01]  /*46e0*/  BPT.TRAP 0x1 ;  /* 0x000000040000795c */ /* 0x000fe20000300000 */
.L_x_2668:
[----:B-1----:R-:W-:Y:S05]  /*46f0*/  @P1 BRA `(.L_x_2669) ;  /* 0x0000000000081947 */ /* 0x002fea0003800000 */
[----:B------:R-:W1:Y:S02]  /*4700*/  SYNCS.PHASECHK.TRANS64.TRYWAIT P1, [UR55+0x38850], R6 ;  /* 0x03885006ff0075a7 */ /* 0x000e640008020177 */
[----:B-1----:R-:W-:Y:S05]  /*4710*/  @!P1 BRA `(.L_x_2670) ;  /* 0x0000011800849947 */ /* 0x002fea0003800000 */
.L_x_2669:
        /* <DEDUP_REMOVED lines=31> */
.L_x_2671:
[----:B------:R-:W-:Y:S01]  /*4910*/  UISETP.NE.AND UP0, UPT, UR49, URZ, UPT ;  /* 0x0000003f3100728c */ /* 0x000fe2000bf05270 */
[----:B------:R-:W-:Y:S01]  /*4920*/  UMOV UR11, UR41 ;  /* 0x00000029000b7c82 */ /* 0x000fe20008000000 */
[----:B------:R-:W-:Y:S02]  /*4930*/  UIADD3 UR57, UR54, -0x2, URZ ;  /* 0xfffffffe36397890 */ /* 0x000fe4000fffe03f */
[----:B------:R-:W-:-:S04]  /*4940*/  UIADD3 UR55, UR55, 0x38860, URZ ;  /* 0x0003886037377890 */ /* 0x000fc8000fffe03f */
[----:B------:R-:W-:-:S03]  /*4950*/  UPRMT UR55, UR51, 0x654, UR55 ;  /* 0x0000065433377896 */ /* 0x000fc60008000037 */
[----:B------:R-:W-:Y:S01]  /*4960*/  @UP0 ULDC UR6, c[0x0][0x44c] ;  /* 0x0001130000060ab9 */ /* 0x000fe20000000800 */
[----:B------:R-:W-:Y:S01]  /*4970*/  @UP0 ULDC UR14, c[0x0][0x450] ;  /* 0x00011400000e0ab9 */ /* 0x000fe20000000800 */
[----:B------:R-:W-:-:S04]  /*4980*/  UIMAD.WIDE.U32 UR6, UR41, UR6, URZ ;  /* 0x00000006290672a5 */ /* 0x000fc8000f8e003f */
[----:B------:R-:W-:Y:S01]  /*4990*/  @UP0 USHF.R.U32.HI UR11, URZ, UR14, UR7 ;  /* 0x0000000e3f0b0299 */ /* 0x000fe20008011607 */
[----:B------:R-:W-:Y:S03]  /*49a0*/  SYNCS.ARRIVE.TRANS64.RED.A1T0 RZ, [UR55], RZ ;  /* 0x000000ffffff79a7 */ /* 0x000fe60008100437 */
[----:B------:R-:W-:-:S04]  /*49b0*/  UIADD3 UR6, UR11, UR46, -UR48 ;  /* 0x0000002e0b067290 */ /* 0x000fc8000fffe830 */
        /* <DEDUP_REMOVED lines=10> */
[----:B01----:R-:W-:-:S07]  /*4a60*/  IMAD.MOV.U32 R6, RZ, RZ, R168 ;  /* 0x000000ffff067224 */ /* 0x003fce00078e00a8 */
.L_x_2683:
[----:B------:R-:W-:-:S04]  /*4a70*/  UIADD3 UR36, UR36, 0x1, URZ ;  /* 0x0000000124247890 */ /* 0x000fc8000fffe03f */
[----:B------:R-:W-:-:S04]  /*4a80*/  UISETP.NE.AND UP0, UPT, UR36, 0x2, UPT ;  /* 0x000000022400788c */ /* 0x000fc8000bf05270 */
[----:B------:R-:W-:Y:S02]  /*4a90*/  USEL UR6, URZ, 0x1, UP0 ;  /* 0x000000013f067887 */ /* 0x000fe40008000000 */
[----:B------:R-:W-:Y:S02]  /*4aa0*/  USEL UR36, UR36, URZ, UP0 ;  /* 0x0000003f24247287 */ /* 0x000fe40008000000 */
[----:B------:R-:W-:Y:S01]  /*4ab0*/  ULOP3.LUT UR42, UR42, UR6, URZ, 0x3c, !UPT ;  /* 0x000000062a2a7292 */ /* 0x000fe2000f8e3c3f */
[----:B------:R-:W-:Y:S11]  /*4ac0*/  @!P0 BRA `(.L_x_2673) ;  /* 0x0000000000048947 */ /* 0x000ff60003800000 */
[----:B------:R-:W-:Y:S01]  /*4ad0*/  BPT.TRAP 0x1 ;  /* 0x000000040000795c */ /* 0x000fe20000300000 */
.L_x_2673:
        /* <DEDUP_REMOVED lines=11> */
.L_x_2674:
[----:B-1----:R-:W-:Y:S05]  /*4b90*/  @P1 BRA `(.L_x_2675) ;  /* 0x00000000000c1947 */ /* 0x002fea0003800000 */
[----:B0-----:R-:W-:-:S04]  /*4ba0*/  IMAD.U32 R4, RZ, RZ, UR58 ;  /* 0x0000003aff047e24 */ /* 0x001fc8000f8e00ff */
[----:B------:R-:W0:Y:S02]  /*4bb0*/  SYNCS.PHASECHK.TRANS64.TRYWAIT P1, [UR54+0x38830], R4 ;  /* 0x03883004ff0075a7 */ /* 0x000e240008020176 */
[----:B0-----:R-:W-:Y:S05]  /*4bc0*/  @!P1 BRA `(.L_x_2676) ;  /* 0x0000011400709947 */ /* 0x001fea0003800000 */
.L_x_2675:
        /* <DEDUP_REMOVED lines=46> */
.L_x_2677:
[----:B------:R-:W-:Y:S01]  /*4eb0*/  UISETP.NE.AND UP0, UPT, UR49, URZ, UPT ;  /* 0x0000003f3100728c */ /* 0x000fe2000bf05270 */
[C---:B------:R-:W-:Y:S01]  /*4ec0*/  FMUL.FTZ R20, R0.reuse, R161 ;  /* 0x000000a100147220 */ /* 0x040fe20000410000 */
[C---:B------:R-:W-:Y:S01]  /*4ed0*/  FMUL.FTZ R161, R0.reuse, R172 ;  /* 0x000000ac00a17220 */ /* 0x040fe20000410000 */
        /* <DEDUP_REMOVED lines=11> */
[C---:B------:R-:W-:Y:S01]  /*4f90*/  FMUL.FTZ R156, R0.reuse, R167 ;  /* 0x000000a7009c7220 */ /* 0x040fe20000410000 */
[C---:B------:R-:W-:Y:S01]  /*4fa0*/  FMUL.FTZ R167, R0.reuse, R183 ;  /* 0x000000b700a77220 */ /* 0x040fe20000410000 */
[C---:B------:R-:W-:Y:S01]  /*4fb0*/  FMUL.FTZ R9, R0.reuse, R154 ;  /* 0x0000009a00097220 */ /* 0x040fe20000410000 */
[----:B------:R-:W-:Y:S01]  /*4fc0*/  FMUL.FTZ R10, R0, R155 ;  /* 0x0000009b000a7220 */ /* 0x000fe20000410000 */
[----:B------:R-:W-:-:S02]  /*4fd0*/  IMAD.MOV.U32 R183, RZ, RZ, -0x2 ;  /* 0xfffffffeffb77424 */ /* 0x000fc400078e00ff */
        /* <DEDUP_REMOVED lines=8> */
[C---:B------:R-:W-:Y:S01]  /*5060*/  FMUL.FTZ R171, R0.reuse, R191 ;  /* 0x000000bf00ab7220 */ /* 0x040fe20000410000 */
[----:B------:R-:W-:Y:S01]  /*5070*/  UIMAD UR6, UR57, UR6, 0x1 ;  /* 0x00000001390674a4 */ /* 0x000fe2000f8e0206 */
[----:B------:R-:W-:Y:S01]  /*5080*/  IMAD.U32 R191, RZ, RZ, UR48 ;  /* 0x00000030ffbf7e24 */ /* 0x000fe2000f8e00ff */
[----:B------:R-:W1:Y:S01]  /*5090*/  SHFL.IDX PT, R187, R172, 0x1, 0x1c1f ;  /* 0x003c1f00acbb7f89 */ /* 0x000e6200000e0000 */
[C---:B------:R-:W-:Y:S01]  /*50a0*/  FMUL.FTZ R14, R0.reuse, R159 ;  /* 0x0000009f000e7220 */ /* 0x040fe20000410000 */
[----:B------:R-:W-:Y:S01]  /*50b0*/  FMUL.FTZ R21, R0, R162 ;  /* 0x000000a200157220 */ /* 0x000fe20000410000 */
[----:B------:R-:W2:Y:S01]  /*50c0*/  MUFU.TANH R9, R9 ;  /* 0x0000000900097308 */ /* 0x000ea20000002400 */
[----:B------:R-:W-:-:S02]  /*50d0*/  IMAD R182, R18, R183, UR6 ;  /* 0x0000000612b67e24 */ /* 0x000fc4000f8e02b7 */
[C---:B------:R-:W-:Y:S01]  /*50e0*/  FMUL.FTZ R8, R0.reuse, R153 ;  /* 0x0000009900087220 */ /* 0x040fe20000410000 */
[C---:B------:R-:W-:Y:S01]  /*50f0*/  FMUL.FTZ R153, R0.reuse, R164 ;  /* 0x000000a400997220 */ /* 0x040fe20000410000 */
[C---:B------:R-:W-:Y:S01]  /*5100*/  FMUL.FTZ R154, R0.reuse, R165 ;  /* 0x000000a5009a7220 */ /* 0x040fe20000410000 */
[C---:B------:R-:W-:Y:S01]  /*5110*/  FMUL.FTZ R159, R0.reuse, R170 ;  /* 0x000000aa009f7220 */ /* 0x040fe20000410000 */
[----:B------:R-:W-:Y:S01]  /*5120*/  IADD3 R182, -R191, UR46, R182 ;  /* 0x0000002ebfb67c10 */ /* 0x000fe2000fffe1b6 */
        /* <DEDUP_REMOVED lines=13> */
[----:B------:R-:W-:Y:S01]  /*5200*/  FMUL.FTZ R183, R0, R202 ;  /* 0x000000ca00b77220 */ /* 0x000fe20000410000 */
[----:B-1----:R-:W-:-:S02]  /*5210*/  IMAD.IADD R186, R182, 0x1, R187 ;  /* 0x00000001b6ba7824 */ /* 0x002fc400078e02bb */
[C---:B------:R-:W-:Y:S01]  /*5220*/  FMUL.FTZ R203, R0.reuse, R203 ;  /* 0x000000cb00cb7220 */ /* 0x040fe20000410000 */
[C---:B------:R-:W-:Y:S01]  /*5230*/  FMUL.FTZ R187, R0.reuse, R173 ;  /* 0x000000ad00bb7220 */ /* 0x040fe20000410000 */
[----:B------:R-:W1:Y:S01]  /*5240*/  MUFU.TANH R14, R14 ;  /* 0x0000000e000e7308 */ /* 0x000e620000002400 */
[----:B------:R-:W-:Y:S01]  /*5250*/  FMUL.FTZ R191, R0, R206 ;  /* 0x000000ce00bf7220 */ /* 0x000fe20000410000 */
[----:B------:R-:W-:Y:S01]  /*5260*/  ISETP.GT.AND P6, PT, R186, RZ, PT ;  /* 0x000000ffba00720c */ /* 0x000fe20003fc4270 */
[----:B------:R-:W-:Y:S01]  /*5270*/  FMUL.FTZ R198, R0, R210 ;  /* 0x000000d200c67220 */ /* 0x000fe20000410000 */
[----:B------:R-:W-:Y:S01]  /*5280*/  ISETP.GT.AND P1, PT, R186, 0x1, PT ;  /* 0x00000001ba00780c */ /* 0x000fe20003f24270 */
[C---:B------:R-:W-:Y:S01]  /*5290*/  FMUL.FTZ R195, R0.reuse, R214 ;  /* 0x000000d600c37220 */ /* 0x040fe20000410000 */
[----:B--2---:R-:W-:Y:S01]  /*52a0*/  FSEL R190, R9, -INF , P6 ;  /* 0xff80000009be7808 */ /* 0x004fe20003000000 */
[----:B------:R-:W-:Y:S01]  /*52b0*/  FMUL.FTZ R176, R0, R176 ;  /* 0x000000b000b07220 */ /* 0x000fe20000410000 */
[----:B------:R-:W2:Y:S01]  /*52c0*/  MUFU.TANH R21, R21 ;  /* 0x0000001500157308 */ /* 0x000ea20000002400 */
[----:B---3--:R-:W-:Y:S01]  /*52d0*/  FSEL R10, R10, -INF , P1 ;  /* 0xff8000000a0a7808 */ /* 0x008fe20000800000 */
[----:B------:R-:W-:Y:S01]  /*52e0*/  FMUL.FTZ R180, R0, R180 ;  /* 0x000000b400b47220 */ /* 0x000fe20000410000 */
[----:B------:R-:W-:Y:S01]  /*52f0*/  ISETP.GT.AND P2, PT, R186, 0x8, PT ;  /* 0x00000008ba00780c */ /* 0x000fe20003f44270 */
[----:B------:R-:W-:Y:S01]  /*5300*/  FMUL.FTZ R181, R0, R181 ;  /* 0x000000b500b57220 */ /* 0x000fe20000410000 */
[----:B------:R-:W-:Y:S01]  /*5310*/  ISETP.GT.AND P3, PT, R186, 0x9, PT ;  /* 0x00000009ba00780c */ /* 0x000fe20003f64270 */
[----:B------:R-:W-:Y:S01]  /*5320*/  FMUL.FTZ R184, R0, R184 ;  /* 0x000000b800b87220 */ /* 0x000fe20000410000 */
[C---:B------:R-:W-:Y:S01]  /*5330*/  ISETP.GT.AND P4, PT, R186.reuse, 0x10, PT ;  /* 0x00000010ba00780c */ /* 0x040fe20003f84270 */
[----:B------:R-:W3:Y:S01]  /*5340*/  MUFU.TANH R152, R152 ;  /* 0x0000009800987308 */ /* 0x000ee20000002400 */
[----:B------:R-:W-:Y:S01]  /*5350*/  ISETP.GT.AND P5, PT, R186, 0x11, PT ;  /* 0x00000011ba00780c */ /* 0x000fe20003fa4270 */
[----:B------:R-:W-:Y:S01]  /*5360*/  FMUL.FTZ R177, R0, R177 ;  /* 0x000000b100b17220 */ /* 0x000fe20000410000 */
[----:B------:R-:W-:Y:S01]  /*5370*/  ISETP.GT.AND P6, PT, R186, 0x18, PT ;  /* 0x00000018ba00780c */ /* 0x000fe20003fc4270 */
[----:B------:R-:W-:Y:S01]  /*5380*/  FMUL.FTZ R185, R0, R185 ;  /* 0x000000b900b97220 */ /* 0x000fe20000410000 */
[----:B------:R-:W-:Y:S01]  /*5390*/  ISETP.GT.AND P1, PT, R186, 0x19, PT ;  /* 0x00000019ba00780c */ /* 0x000fe20003f24270 */
[----:B------:R-:W-:Y:S01]  /*53a0*/  FMUL.FTZ R189, R0, R189 ;  /* 0x000000bd00bd7220 */ /* 0x000fe20000410000 */
[----:B----4-:R-:W-:Y:S01]  /*53b0*/  FSEL R13, R13, -INF , P2 ;  /* 0xff8000000d0d7808 */ /* 0x010fe20001000000 */
[----:B------:R-:W4:Y:S01]  /*53c0*/  MUFU.TANH R155, R155 ;  /* 0x0000009b009b7308 */ /* 0x000f220000002400 */
[----:B-1----:R-:W-:Y:S01]  /*53d0*/  FSEL R14, R14, -INF , P3 ;  /* 0xff8000000e0e7808 */ /* 0x002fe20001800000 */
[C---:B------:R-:W-:Y:S01]  /*53e0*/  FMUL.FTZ R193, R0.reuse, R193 ;  /* 0x000000c100c17220 */ /* 0x040fe20000410000 */
[----:B--2---:R-:W-:Y:S01]  /*53f0*/  FSEL R21, R21, -INF , P4 ;  /* 0xff80000015157808 */ /* 0x004fe20002000000 */
[----:B------:R-:W-:Y:S01]  /*5400*/  FMUL.FTZ R196, R0, R196 ;  /* 0x000000c400c47220 */ /* 0x000fe20000410000 */
[----:B------:R-:W-:Y:S01]  /*5410*/  ISETP.GT.AND P2, PT, R186, 0x20, PT ;  /* 0x00000020ba00780c */ /* 0x000fe20003f44270 */
[----:B------:R-:W-:Y:S01]  /*5420*/  FMUL.FTZ R197, R0, R197 ;  /* 0x000000c500c57220 */ /* 0x000fe20000410000 */
[----:B------:R-:W-:Y:S01]  /*5430*/  ISETP.GT.AND P3, PT, R186, 0x21, PT ;  /* 0x00000021ba00780c */ /* 0x000fe20003f64270 */
[----:B------:R-:W1:Y:S01]  /*5440*/  MUFU.TANH R156, R156 ;  /* 0x0000009c009c7308 */ /* 0x000e620000002400 */
[----:B---3--:R-:W-:Y:S01]  /*5450*/  FSEL R152, R152, -INF , P5 ;  /* 0xff80000098987808 */ /* 0x008fe20002800000 */
[----:B------:R-:W-:Y:S01]  /*5460*/  FMUL.FTZ R200, R0, R200 ;  /* 0x000000c800c87220 */ /* 0x000fe20000410000 */
[----:B------:R-:W-:Y:S01]  /*5470*/  ISETP.GT.AND P4, PT, R186, 0x28, PT ;  /* 0x00000028ba00780c */ /* 0x000fe20003f84270 */
[----:B------:R-:W-:Y:S01]  /*5480*/  FMUL.FTZ R201, R0, R201 ;  /* 0x000000c900c97220 */ /* 0x000fe20000410000 */
[----:B------:R-:W-:Y:S01]  /*5490*/  ISETP.GT.AND P5, PT, R186, 0x29, PT ;  /* 0x00000029ba00780c */ /* 0x000fe20003fa4270 */
[----:B------:R-:W-:Y:S01]  /*54a0*/  UMOV UR10, UR51 ;  /* 0x00000033000a7c82 */ /* 0x000fe20008000000 */
[----:B------:R-:W-:Y:S01]  /*54b0*/  FMNMX.FTZ R9, R190, R5, !PT ;  /* 0x00000005be097209 */ /* 0x000fe20007810000 */
[----:B------:R-:W2:Y:S01]  /*54c0*/  MUFU.TANH R159, R159 ;  /* 0x0000009f009f7308 */ /* 0x000ea20000002400 */
[----:B----4-:R-:W-:Y:S01]  /*54d0*/  FSEL R155, R155, -INF , P6 ;  /* 0xff8000009b9b7808 */ /* 0x010fe20003000000 */
[----:B------:R-:W-:Y:S01]  /*54e0*/  UIADD3 UR6, UR54, 0x38840, URZ ;  /* 0x0003884036067890 */ /* 0x000fe2000fffe03f */
[----:B------:R-:W-:-:S03]  /*54f0*/  ISETP.GT.AND P6, PT, R186, 0x30, PT ;  /* 0x00000030ba00780c */ /* 0x000fc60003fc4270 */
[----:B------:R-:W-:Y:S02]  /*5500*/  UPRMT UR6, UR55, 0x654, UR6 ;  /* 0x0000065437067896 */ /* 0x000fe40008000006 */
[----:B------:R-:W3:Y:S01]  /*5510*/  MUFU.TANH R160, R160 ;  /* 0x000000a000a07308 */ /* 0x000ee20000002400 */
[----:B-1----:R-:W-:Y:S02]  /*5520*/  FSEL R156, R156, -INF , P1 ;  /* 0xff8000009c9c7808 */ /* 0x002fe40000800000 */
[----:B------:R-:W-:-:S04]  /*5530*/  ISETP.GT.AND P1, PT, R186, 0x31, PT ;  /* 0x00000031ba00780c */ /* 0x000fc80003f24270 */
[----:B------:R-:W-:Y:S01]  /*5540*/  SYNCS.ARRIVE.TRANS64.RED.A1T0 RZ, [UR6], RZ ;  /* 0x000000ffffff79a7 */ /* 0x000fe20008100406 */
        /* <DEDUP_REMOVED lines=53> */
[----:B------:R-:W-:Y:S02]  /*58a0*/  ISETP.GT.AND P1, PT, R186, 0x79, PT ;  /* 0x00000079ba00780c */ /* 0x000fe40003f24270 */
[----:B------:R-:W-:-:S03]  /*58b0*/  FMNMX.FTZ R186, R10, R9, !PT ;  /* 0x000000090aba7209 */ /* 0x000fc60007810000 */
[----:B------:R-:W1:Y:S01]  /*58c0*/  MUFU.TANH R195, R195 ;  /* 0x000000c300c37308 */ /* 0x000e620000002400 */
[----:B------:R-:W-:Y:S02]  /*58d0*/  FMNMX.FTZ R9, R13, R186, !PT ;  /* 0x000000ba0d097209 */ /* 0x000fe40007810000 */
[----:B--2---:R-:W-:Y:S02]  /*58e0*/  FSEL R191, R191, -INF , P2 ;  /* 0xff800000bfbf7808 */ /* 0x004fe40001000000 */
[----:B------:R-:W-:-:S03]  /*58f0*/  FMNMX.FTZ R186, R14, R9, !PT ;  /* 0x000000090eba7209 */ /* 0x000fc60007810000 */
[----:B------:R-:W-:Y:S01]  /*5900*/  MUFU.TANH R7, R7 ;  /* 0x0000000700077308 */ /* 0x000fe20000002400 */
[----:B------:R-:W-:Y:S02]  /*5910*/  FMNMX.FTZ R9, R21, R186, !PT ;  /* 0x000000ba15097209 */ /* 0x000fe40007810000 */
[----:B---3--:R-:W-:Y:S02]  /*5920*/  FSEL R198, R198, -INF , P4 ;  /* 0xff800000c6c67808 */ /* 0x008fe40002000000 */
[----:B------:R-:W-:-:S03]  /*5930*/  FMNMX.FTZ R186, R152, R9, !PT ;  /* 0x0000000998ba7209 */ /* 0x000fc60007810000 */
[----:B------:R-:W-:Y:S01]  /*5940*/  MUFU.TANH R11, R11 ;  /* 0x0000000b000b7308 */ /* 0x000fe20000002400 */
[----:B------:R-:W-:Y:S02]  /*5950*/  FMNMX.FTZ R9, R155, R186, !PT ;  /* 0x000000ba9b097209 */ /* 0x000fe40007810000 */
[----:B-1----:R-:W-:Y:S02]  /*5960*/  FSEL R195, R195, -INF , P6 ;  /* 0xff800000c3c37808 */ /* 0x002fe40003000000 */
[----:B------:R-:W-:-:S03]  /*5970*/  FMNMX.FTZ R186, R156, R9, !PT ;  /* 0x000000099cba7209 */ /* 0x000fc60007810000 */
[----:B------:R-:W-:Y:S01]  /*5980*/  MUFU.TANH R12, R12 ;  /* 0x0000000c000c7308 */ /* 0x000fe20000002400 */
[----:B------:R-:W-:-:S04]  /*5990*/  FMNMX.FTZ R9, R159, R186, !PT ;  /* 0x000000ba9f097209 */ /* 0x000fc80007810000 */
[----:B------:R-:W-:-:S03]  /*59a0*/  FMNMX.FTZ R9, R160, R9, !PT ;  /* 0x00000009a0097209 */ /* 0x000fc60007810000 */
[----:B------:R-:W-:Y:S01]  /*59b0*/  MUFU.TANH R15, R15 ;  /* 0x0000000f000f7308 */ /* 0x000fe20000002400 */
[----:B------:R-:W-:-:S04]  /*59c0*/  FMNMX.FTZ R186, R162, R9, !PT ;  /* 0x00000009a2ba7209 */ /* 0x000fc80007810000 */
[----:B------:R-:W-:Y:S01]  /*59d0*/  FMNMX.FTZ R9, R163, R186, !PT ;  /* 0x000000baa3097209 */ /* 0x000fe20007810000 */
[----:B------:R-:W-:Y:S02]  /*59e0*/  FMUL.FTZ R186, R0, R188 ;  /* 0x000000bc00ba7220 */ /* 0x000fe40000410000 */
        /* <DEDUP_REMOVED lines=10> */
[----:B------:R-:W1:Y:S01]  /*5a90*/  MUFU.TANH R188, R188 ;  /* 0x000000bc00bc7308 */ /* 0x000e620000002400 */
[----:B------:R-:W-:-:S04]  /*5aa0*/  FMNMX.FTZ R194, R170, R9, !PT ;  /* 0x00000009aac27209 */ /* 0x000fc80007810000 */
[----:B------:R-:W-:Y:S01]  /*5ab0*/  FMNMX.FTZ R9, R171, R194, !PT ;  /* 0x000000c2ab097209 */ /* 0x000fe20007810000 */
[----:B------:R-:W-:Y:S02]  /*5ac0*/  FMUL.FTZ R194, R0, R211 ;  /* 0x000000d300c27220 */ /* 0x000fe40000410000 */
[----:B------:R-:W-:Y:S01]  /*5ad0*/  MUFU.TANH R157, R157 ;  /* 0x0000009d009d7308 */ /* 0x000fe20000002400 */
[----:B------:R-:W-:-:S04]  /*5ae0*/  FMNMX.FTZ R202, R174, R9, !PT ;  /* 0x00000009aeca7209 */ /* 0x000fc80007810000 */
[----:B------:R-:W-:-:S03]  /*5af0*/  FMNMX.FTZ R9, R175, R202, !PT ;  /* 0x000000caaf097209 */ /* 0x000fc60007810000 */
[----:B------:R-:W2:Y:S01]  /*5b00*/  MUFU.TANH R194, R194 ;  /* 0x000000c200c27308 */ /* 0x000ea20000002400 */
[----:B------:R-:W-:Y:S01]  /*5b10*/  FMNMX.FTZ R202, R178, R9, !PT ;  /* 0x00000009b2ca7209 */ /* 0x000fe20007810000 */
[----:B------:R-:W-:Y:S01]  /*5b20*/  FMUL.FTZ R9, R0, R215 ;  /* 0x000000d700097220 */ /* 0x000fe20000410000 */
[----:B-1----:R-:W-:Y:S02]  /*5b30*/  FSEL R188, R188, -INF , P3 ;  /* 0xff800000bcbc7808 */ /* 0x002fe40001800000 */
[----:B------:R-:W-:-:S03]  /*5b40*/  FMNMX.FTZ R202, R179, R202, !PT ;  /* 0x000000cab3ca7209 */ /* 0x000fc60007810000 */
[----:B------:R-:W1:Y:S01]  /*5b50*/  MUFU.TANH R9, R9 ;  /* 0x0000000900097308 */ /* 0x000e620000002400 */
[----:B------:R-:W-:-:S04]  /*5b60*/  FMNMX.FTZ R202, R183, R202, !PT ;  /* 0x000000cab7ca7209 */ /* 0x000fc80007810000 */
[----:B------:R-:W-:-:S03]  /*5b70*/  FMNMX.FTZ R202, R173, R202, !PT ;  /* 0x000000caadca7209 */ /* 0x000fc60007810000 */
[----:B------:R-:W3:Y:S01]  /*5b80*/  MUFU.TANH R158, R158 ;  /* 0x0000009e009e7308 */ /* 0x000ee20000002400 */
[----:B------:R-:W-:Y:S02]  /*5b90*/  FMNMX.FTZ R199, R191, R202, !PT ;  /* 0x000000cabfc77209 */ /* 0x000fe40007810000 */
[----:B--2---:R-:W-:Y:S02]  /*5ba0*/  FSEL R194, R194, -INF , P5 ;  /* 0xff800000c2c27808 */ /* 0x004fe40002800000 */
[----:B------:R-:W-:-:S03]  /*5bb0*/  FMNMX.FTZ R199, R188, R199, !PT ;  /* 0x000000c7bcc77209 */ /* 0x000fc60007810000 */
[----:B------:R-:W2:Y:S01]  /*5bc0*/  MUFU.TANH R161, R161 ;  /* 0x000000a100a17308 */ /* 0x000ea20000002400 */
[----:B------:R-:W-:Y:S01]  /*5bd0*/  FMNMX.FTZ R203, R198, R199, !PT ;  /* 0x000000c7c6cb7209 */ /* 0x000fe20007810000 */
[----:B------:R-:W-:Y:S01]  /*5be0*/  FMUL.FTZ R199, R0, R192 ;  /* 0x000000c000c77220 */ /* 0x000fe20000410000 */
[----:B-1----:R-:W-:Y:S02]  /*5bf0*/  FSEL R192, R9, -INF , P1 ;  /* 0xff80000009c07808 */ /* 0x002fe40000800000 */
[----:B------:R-:W-:Y:S01]  /*5c00*/  FMNMX.FTZ R202, R194, R203, !PT ;  /* 0x000000cbc2ca7209 */ /* 0x000fe20007810000 */
[C---:B------:R-:W-:Y:S01]  /*5c10*/  FMUL.FTZ R203, R0.reuse, R205 ;  /* 0x000000cd00cb7220 */ /* 0x040fe20000410000 */
[C---:B------:R-:W-:Y:S01]  /*5c20*/  FMUL.FTZ R205, R0.reuse, R209 ;  /* 0x000000d100cd7220 */ /* 0x040fe20000410000 */
[----:B------:R-:W1:Y:S01]  /*5c30*/  MUFU.TANH R154, R154 ;  /* 0x0000009a009a7308 */ /* 0x000e620000002400 */
[----:B------:R-:W-:Y:S01]  /*5c40*/  FMNMX.FTZ R9, R195, R202, !PT ;  /* 0x000000cac3097209 */ /* 0x000fe20007810000 */
[C---:B------:R-:W-:Y:S01]  /*5c50*/  FMUL.FTZ R202, R0.reuse, R204 ;  /* 0x000000cc00ca7220 */ /* 0x040fe20000410000 */
[----:B------:R-:W-:Y:S01]  /*5c60*/  FMUL.FTZ R204, R0, R208 ;  /* 0x000000d000cc7220 */ /* 0x000fe20000410000 */
[----:B------:R-:W-:Y:S01]  /*5c70*/  IMAD.U32 R208, RZ, RZ, UR10 ;  /* 0x0000000affd07e24 */ /* 0x000fe2000f8e00ff */
[----:B------:R-:W-:-:S03]  /*5c80*/  FMNMX.FTZ R9, R192, R9, !PT ;  /* 0x00000009c0097209 */ /* 0x000fc60007810000 */
[----:B------:R-:W4:Y:S02]  /*5c90*/  MUFU.TANH R187, R187 ;  /* 0x000000bb00bb7308 */ /* 0x000f240000002400 */
[----:B------:R-:W5:Y:S06]  /*5ca0*/  SHFL.BFLY PT, R206, R9, 0x2, 0x1f ;  /* 0x0c401f0009ce7f89 */ /* 0x000f6c00000e0000 */
[----:B------:R-:W0:Y:S08]  /*5cb0*/  MUFU.TANH R176, R176 ;  /* 0x000000b000b07308 */ /* 0x000e300000002400 */
[----:B------:R-:W0:Y:S08]  /*5cc0*/  MUFU.TANH R180, R180 ;  /* 0x000000b400b47308 */ /* 0x000e300000002400 */
[----:B------:R-:W0:Y:S01]  /*5cd0*/  MUFU.TANH R181, R181 ;  /* 0x000000b500b57308 */ /* 0x000e220000002400 */
[----:B-----5:R-:W-:Y:S01]  /*5ce0*/  FMNMX.FTZ R207, R9, R206, !PT ;  /* 0x000000ce09cf7209 */ /* 0x020fe20007810000 */
[C---:B------:R-:W-:Y:S01]  /*5cf0*/  FMUL.FTZ R206, R0.reuse, R212 ;  /* 0x000000d400ce7220 */ /* 0x040fe20000410000 */
[----:B------:R5:W3:Y:S04]  /*5d00*/  SHFL.IDX PT, R9, R172, RZ, 0x1c1f ;  /* 0x001c1fffac097589 */ /* 0x000ae800000e0000 */
[----:B------:R-:W2:Y:S01]  /*5d10*/  SHFL.BFLY PT, R210, R207, 0x1, 0x1f ;  /* 0x0c201f00cfd27f89 */ /* 0x000ea200000e0000 */
[----:B------:R-:W0:Y:S01]  /*5d20*/  MUFU.TANH R184, R184 ;  /* 0x000000b800b87308 */ /* 0x000e220000002400 */
[----:B-----5:R-:W-:-:S07]  /*5d30*/  FMUL.FTZ R172, R0, R213 ;  /* 0x000000d500ac7220 */ /* 0x020fce0000410000 */
[----:B------:R-:W5:Y:S08]  /*5d40*/  MUFU.TANH R177, R177 ;  /* 0x000000b100b17308 */ /* 0x000f700000002400 */
[----:B------:R-:W5:Y:S01]  /*5d50*/  MUFU.TANH R185, R185 ;  /* 0x000000b900b97308 */ /* 0x000f620000002400 */
[----:B---3--:R-:W-:Y:S01]  /*5d60*/  IMAD.IADD R182, R182, 0x1, R9 ;  /* 0x00000001b6b67824 */ /* 0x008fe200078e0209 */
[----:B--2---:R-:W-:-:S06]  /*5d70*/  FMNMX.FTZ R9, R207, R210, !PT ;  /* 0x000000d2cf097209 */ /* 0x004fcc0007810000 */
[----:B------:R-:W2:Y:S01]  /*5d80*/  MUFU.TANH R186, R186 ;  /* 0x000000ba00ba7308 */ /* 0x000ea20000002400 */
[C---:B------:R-:W-:Y:S02]  /*5d90*/  ISETP.GT.AND P6, PT, R182.reuse, RZ, PT ;  /* 0x000000ffb600720c */ /* 0x040fe40003fc4270 */
[----:B------:R-:W-:Y:S01]  /*5da0*/  ISETP.GT.AND P2, PT, R182, 0x8, PT ;  /* 0x00000008b600780c */ /* 0x000fe20003f44270 */
[----:B------:R-:W-:-:S01]  /*5db0*/  FFMA.FTZ R207, R9, R208, -8 ;  /* 0xc100000009cf7423 */ /* 0x000fc200000100d0 */
[C---:B------:R-:W-:Y:S02]  /*5dc0*/  ISETP.GT.AND P3, PT, R182.reuse, 0x9, PT ;  /* 0x00000009b600780c */ /* 0x040fe40003f64270 */
[C---:B------:R-:W-:Y:S01]  /*5dd0*/  ISETP.GT.AND P4, PT, R182.reuse, 0x10, PT ;  /* 0x00000010b600780c */ /* 0x040fe20003f84270 */
[----:B------:R-:W3:Y:S01]  /*5de0*/  MUFU.TANH R189, R189 ;  /* 0x000000bd00bd7308 */ /* 0x000ee20000002400 */
[----:B------:R-:W-:Y:S02]  /*5df0*/  ISETP.GT.AND P1, PT, R182, 0x1, PT ;  /* 0x00000001b600780c */ /* 0x000fe40003f24270 */
[----:B------:R-:W-:-:S02]  /*5e00*/  FSEL R7, R7, -INF , P6 ;  /* 0xff80000007077808 */ /* 0x000fc40003000000 */
[----:B------:R-:W-:Y:S02]  /*5e10*/  FSEL R11, R11, -INF , P2 ;  /* 0xff8000000b0b7808 */ /* 0x000fe40001000000 */
[----:B------:R-:W-:Y:S01]  /*5e20*/  FSEL R12, R12, -INF , P3 ;  /* 0xff8000000c0c7808 */ /* 0x000fe20001800000 */
[----:B------:R-:W3:Y:S01]  /*5e30*/  MUFU.TANH R199, R199 ;  /* 0x000000c700c77308 */ /* 0x000ee20000002400 */
[----:B------:R-:W-:Y:S02]  /*5e40*/  FSEL R15, R15, -INF , P4 ;  /* 0xff8000000f0f7808 */ /* 0x000fe40002000000 */
[C---:B------:R-:W-:Y:S02]  /*5e50*/  ISETP.GT.AND P5, PT, R182.reuse, 0x11, PT ;  /* 0x00000011b600780c */ /* 0x040fe40003fa4270 */
[C---:B------:R-:W-:Y:S02]  /*5e60*/  ISETP.GT.AND P6, PT, R182.reuse, 0x18, PT ;  /* 0x00000018b600780c */ /* 0x040fe40003fc4270 */
[C---:B------:R-:W-:Y:S01]  /*5e70*/  ISETP.GT.AND P2, PT, R182.reuse, 0x20, PT ;  /* 0x00000020b600780c */ /* 0x040fe20003f44270 */
[----:B------:R-:W3:Y:S01]  /*5e80*/  MUFU.TANH R193, R193 ;  /* 0x000000c100c17308 */ /* 0x000ee20000002400 */
[----:B------:R-:W-:-:S02]  /*5e90*/  ISETP.GT.AND P3, PT, R182, 0x21, PT ;  /* 0x00000021b600780c */ /* 0x000fc40003f64270 */
[----:B------:R-:W-:Y:S02]  /*5ea0*/  ISETP.GT.AND P4, PT, R182, 0x28, PT ;  /* 0x00000028b600780c */ /* 0x000fe40003f84270 */
[----:B------:R-:W-:Y:S02]  /*5eb0*/  FSEL R8, R8, -INF , P1 ;  /* 0xff80000008087808 */ /* 0x000fe40000800000 */
[----:B------:R-:W-:Y:S01]  /*5ec0*/  ISETP.GT.AND P1, PT, R182, 0x19, PT ;  /* 0x00000019b600780c */ /* 0x000fe20003f24270 */
[----:B------:R-:W3:Y:S01]  /*5ed0*/  MUFU.TANH R196, R196 ;  /* 0x000000c400c47308 */ /* 0x000ee20000002400 */
[----:B------:R-:W-:Y:S02]  /*5ee0*/  FSEL R20, R20, -INF , P5 ;  /* 0xff80000014147808 */ /* 0x000fe40002800000 */
[----:B------:R-:W-:Y:S02]  /*5ef0*/  FSEL R153, R153, -INF , P6 ;  /* 0xff80000099997808 */ /* 0x000fe40003000000 */
[----:B------:R-:W-:-:S02]  /*5f00*/  FSEL R157, R157, -INF , P2 ;  /* 0xff8000009d9d7808 */ /* 0x000fc40001000000 */
        /* <DEDUP_REMOVED lines=9> */
[----:B-1----:R-:W-:Y:S02]  /*5fa0*/  FSEL R154, R154, -INF , P1 ;  /* 0xff8000009a9a7808 */ /* 0x002fe40000800000 */
[----:B------:R-:W-:Y:S01]  /*5fb0*/  ISETP.GT.AND P1, PT, R182, 0x31, PT ;  /* 0x00000031b600780c */ /* 0x000fe20003f24270 */
[----:B------:R-:W1:Y:S01]  /*5fc0*/  MUFU.TANH R201, R201 ;  /* 0x000000c900c97308 */ /* 0x000e620000002400 */
[----:B----4-:R-:W-:Y:S02]  /*5fd0*/  FSEL R187, R187, -INF , P5 ;  /* 0xff800000bbbb7808 */ /* 0x010fe40002800000 */
[----:B0-----:R-:W-:Y:S02]  /*5fe0*/  FSEL R176, R176, -INF , P6 ;  /* 0xff800000b0b07808 */ /* 0x001fe40003000000 */
[----:B------:R-:W-:-:S02]  /*5ff0*/  FSEL R180, R180, -INF , P2 ;  /* 0xff800000b4b47808 */ /* 0x000fc40001000000 */
[----:B------:R-:W-:Y:S01]  /*6000*/  FSEL R181, R181, -INF , P3 ;  /* 0xff800000b5b57808 */ /* 0x000fe20001800000 */
[----:B------:R-:W0:Y:S01]  /*6010*/  MUFU.TANH R202, R202 ;  /* 0x000000ca00ca7308 */ /* 0x000e220000002400 */
[----:B------:R-:W-:Y:S02]  /*6020*/  FSEL R184, R184, -INF , P4 ;  /* 0xff800000b8b87808 */ /* 0x000fe40002000000 */
[C---:B------:R-:W-:Y:S02]  /*6030*/  ISETP.GT.AND P5, PT, R182.reuse, 0x41, PT ;  /* 0x00000041b600780c */ /* 0x040fe40003fa4270 */
[C---:B------:R-:W-:Y:S02]  /*6040*/  ISETP.GT.AND P6, PT, R182.reuse, 0x48, PT ;  /* 0x00000048b600780c */ /* 0x040fe40003fc4270 */
[C---:B------:R-:W-:Y:S01]  /*6050*/  ISETP.GT.AND P2, PT, R182.reuse, 0x49, PT ;  /* 0x00000049b600780c */ /* 0x040fe20003f44270 */
[----:B------:R-:W4:Y:S01]  /*6060*/  MUFU.TANH R203, R203 ;  /* 0x000000cb00cb7308 */ /* 0x000f220000002400 */
[----:B------:R-:W-:-:S02]  /*6070*/  ISETP.GT.AND P3, PT, R182, 0x50, PT ;  /* 0x00000050b600780c */ /* 0x000fc40003f64270 */
[----:B------:R-:W-:Y:S02]  /*6080*/  ISETP.GT.AND P4, PT, R182, 0x51, PT ;  /* 0x00000051b600780c */ /* 0x000fe40003f84270 */
[----:B-----5:R-:W-:Y:S02]  /*6090*/  FSEL R177, R177, -INF , P1 ;  /* 0xff800000b1b17808 */ /* 0x020fe40000800000 */
[----:B------:R-:W-:Y:S01]  /*60a0*/  FSETP.NEU.FTZ.AND P1, PT, R9, -INF , PT ;  /* 0xff8000000900780b */ /* 0x000fe20003f3d000 */
[----:B------:R-:W5:Y:S01]  /*60b0*/  MUFU.TANH R204, R204 ;  /* 0x000000cc00cc7308 */ /* 0x000f620000002400 */
[----:B------:R-:W-:Y:S02]  /*60c0*/  FSEL R185, R185, -INF , P5 ;  /* 0xff800000b9b97808 */ /* 0x000fe40002800000 */
[----:B--2---:R-:W-:Y:S02]  /*60d0*/  FSEL R186, R186, -INF , P6 ;  /* 0xff800000baba7808 */ /* 0x004fe40003000000 */
[----:B---3--:R-:W-:-:S02]  /*60e0*/  FSEL R189, R189, -INF , P2 ;  /* 0xff800000bdbd7808 */ /* 0x008fc40001000000 */
[----:B------:R-:W-:Y:S01]  /*60f0*/  FSEL R199, R199, -INF , P3 ;  /* 0xff800000c7c77808 */ /* 0x000fe20001800000 */
[----:B------:R-:W2:Y:S01]  /*6100*/  MUFU.TANH R205, R205 ;  /* 0x000000cd00cd7308 */ /* 0x000ea20000002400 */
[----:B------:R-:W-:Y:S02]  /*6110*/  FSEL R193, R193, -INF , P4 ;  /* 0xff800000c1c17808 */ /* 0x000fe40002000000 */
[C---:B------:R-:W-:Y:S02]  /*6120*/  ISETP.GT.AND P5, PT, R182.reuse, 0x58, PT ;  /* 0x00000058b600780c */ /* 0x040fe40003fa4270 */
[C---:B------:R-:W-:Y:S02]  /*6130*/  ISETP.GT.AND P6, PT, R182.reuse, 0x59, PT ;  /* 0x00000059b600780c */ /* 0x040fe40003fc4270 */
[C---:B------:R-:W-:Y:S01]  /*6140*/  ISETP.GT.AND P2, PT, R182.reuse, 0x60, PT ;  /* 0x00000060b600780c */ /* 0x040fe20003f44270 */
[----:B------:R-:W3:Y:S01]  /*6150*/  MUFU.TANH R206, R206 ;  /* 0x000000ce00ce7308 */ /* 0x000ee20000002400 */
[----:B------:R-:W-:-:S02]  /*6160*/  ISETP.GT.AND P3, PT, R182, 0x61, PT ;  /* 0x00000061b600780c */ /* 0x000fc40003f64270 */
[----:B------:R-:W-:Y:S02]  /*6170*/  ISETP.GT.AND P4, PT, R182, 0x68, PT ;  /* 0x00000068b600780c */ /* 0x000fe40003f84270 */
[----:B------:R-:W-:Y:S02]  /*6180*/  FSEL R207, R207, RZ, P1 ;  /* 0x000000ffcfcf7208 */ /* 0x000fe40000800000 */
[----:B------:R-:W-:Y:S01]  /*6190*/  FMNMX.FTZ R211, R7, R6, !PT ;  /* 0x0000000607d37209 */ /* 0x000fe20007810000 */
[----:B------:R-:W3:Y:S01]  /*61a0*/  MUFU.TANH R172, R172 ;  /* 0x000000ac00ac7308 */ /* 0x000ee20000002400 */
[----:B------:R-:W-:Y:S01]  /*61b0*/  FSEL R196, R196, -INF , P5 ;  /* 0xff800000c4c47808 */ /* 0x000fe20002800000 */
[--C-:B------:R-:W-:Y:S01]  /*61c0*/  FFMA.FTZ R208, R21, UR10, -R207.reuse ;  /* 0x0000000a15d07c23 */ /* 0x100fe200080108cf */
[----:B------:R-:W-:Y:S01]  /*61d0*/  FSEL R197, R197, -INF , P6 ;  /* 0xff800000c5c57808 */ /* 0x000fe20003000000 */
[--C-:B------:R-:W-:Y:S01]  /*61e0*/  FFMA.FTZ R209, R190, UR10, -R207.reuse ;  /* 0x0000000abed17c23 */ /* 0x100fe200080108cf */
[----:B------:R-:W-:Y:S01]  /*61f0*/  FSEL R200, R200, -INF , P2 ;  /* 0xff800000c8c87808 */ /* 0x000fe20001000000 */
[--C-:B------:R-:W-:Y:S01]  /*6200*/  FFMA.FTZ R210, R155, UR10, -R207.reuse ;  /* 0x0000000a9bd27c23 */ /* 0x100fe200080108cf */
[----:B-1----:R-:W-:Y:S01]  /*6210*/  FSEL R201, R201, -INF , P3 ;  /* 0xff800000c9c97808 */ /* 0x002fe20001800000 */
[--C-:B------:R-:W-:Y:S01]  /*6220*/  FFMA.FTZ R213, R167, UR10, -R207.reuse ;  /* 0x0000000aa7d57c23 */ /* 0x100fe200080108cf */
[----:B0-----:R-:W-:Y:S01]  /*6230*/  FSEL R202, R202, -INF , P4 ;  /* 0xff800000caca7808 */ /* 0x001fe20002000000 */
[--C-:B------:R-:W-:Y:S01]  /*6240*/  FFMA.FTZ R215, R171, UR10, -R207.reuse ;  /* 0x0000000aabd77c23 */ /* 0x100fe200080108cf */
[----:B------:R-:W-:Y:S01]  /*6250*/  ISETP.GT.AND P5, PT, R182, 0x69, PT ;  /* 0x00000069b600780c */ /* 0x000fe20003fa4270 */
[--C-:B------:R-:W-:Y:S01]  /*6260*/  FFMA.FTZ R171, R198, UR10, -R207.reuse ;  /* 0x0000000ac6ab7c23 */ /* 0x100fe200080108cf */
[----:B------:R-:W-:Y:S01]  /*6270*/  ISETP.GT.AND P6, PT, R182, 0x70, PT ;  /* 0x00000070b600780c */ /* 0x000fe20003fc4270 */
[--C-:B------:R-:W-:Y:S01]  /*6280*/  FFMA.FTZ R198, R192, UR10, -R207.reuse ;  /* 0x0000000ac0c67c23 */ /* 0x100fe200080108cf */
[C---:B------:R-:W-:Y:S01]  /*6290*/  ISETP.GT.AND P2, PT, R182.reuse, 0x71, PT ;  /* 0x00000071b600780c */ /* 0x040fe20003f44270 */
[----:B------:R-:W-:Y:S01]  /*62a0*/  MUFU.EX2 R209, R209 ;  /* 0x000000d100d17308 */ /* 0x000fe20000000800 */
[----:B------:R-:W-:Y:S01]  /*62b0*/  ISETP.GT.AND P3, PT, R182, 0x78, PT ;  /* 0x00000078b600780c */ /* 0x000fe20003f64270 */
[--C-:B------:R-:W-:Y:S01]  /*62c0*/  FFMA.FTZ R10, R10, UR10, -R207.reuse ;  /* 0x0000000a0a0a7c23 */ /* 0x100fe200080108cf */
[----:B------:R-:W-:Y:S01]  /*62d0*/  ISETP.GT.AND P4, PT, R182, 0x79, PT ;  /* 0x00000079b600780c */ /* 0x000fe20003f84270 */
[--C-:B------:R-:W-:Y:S01]  /*62e0*/  FFMA.FTZ R182, R14, UR10, -R207.reuse ;  /* 0x0000000a0eb67c23 */ /* 0x100fe200080108cf */
[----:B------:R-:W-:Y:S01]  /*62f0*/  FMNMX.FTZ R14, R8, R211, !PT ;  /* 0x000000d3080e7209 */ /* 0x000fe20007810000 */
[--C-:B------:R-:W-:Y:S01]  /*6300*/  FFMA.FTZ R13, R13, UR10, -R207.reuse ;  /* 0x0000000a0d0d7c23 */ /* 0x100fe200080108cf */
[----:B----4-:R-:W-:Y:S01]  /*6310*/  FSEL R203, R203, -INF , P5 ;  /* 0xff800000cbcb7808 */ /* 0x010fe20002800000 */
[----:B------:R-:W-:Y:S01]  /*6320*/  MUFU.EX2 R10, R10 ;  /* 0x0000000a000a7308 */ /* 0x000fe20000000800 */
[----:B------:R-:W-:Y:S01]  /*6330*/  FMNMX.FTZ R21, R11, R14, !PT ;  /* 0x0000000e0b157209 */ /* 0x000fe20007810000 */
[--C-:B------:R-:W-:Y:S01]  /*6340*/  FFMA.FTZ R159, R159, UR10, -R207.reuse ;  /* 0x0000000a9f9f7c23 */ /* 0x100fe200080108cf */
[----:B-----5:R-:W-:Y:S01]  /*6350*/  FSEL R204, R204, -INF , P6 ;  /* 0xff800000cccc7808 */ /* 0x020fe20003000000 */
[--C-:B------:R-:W-:Y:S01]  /*6360*/  FFMA.FTZ R160, R160, UR10, -R207.reuse ;  /* 0x0000000aa0a07c23 */ /* 0x100fe200080108cf */
[----:B------:R-:W-:Y:S01]  /*6370*/  FMNMX.FTZ R190, R12, R21, !PT ;  /* 0x000000150cbe7209 */ /* 0x000fe20007810000 */
[--C-:B------:R-:W-:Y:S01]  /*6380*/  FFMA.FTZ R21, R152, UR10, -R207.reuse ;  /* 0x0000000a98157c23 */ /* 0x100fe200080108cf */
[----:B--2---:R-:W-:Y:S01]  /*6390*/  FSEL R205, R205, -INF , P2 ;  /* 0xff800000cdcd7808 */ /* 0x004fe20001000000 */
[----:B------:R0:W-:Y:S01]  /*63a0*/  MUFU.EX2 R14, R208 ;  /* 0x000000d0000e7308 */ /* 0x0001e20000000800 */
[----:B------:R-:W-:Y:S01]  /*63b0*/  FMNMX.FTZ R211, R15, R190, !PT ;  /* 0x000000be0fd37209 */ /* 0x000fe20007810000 */
[--C-:B------:R-:W-:Y:S01]  /*63c0*/  FFMA.FTZ R166, R166, UR10, -R207.reuse ;  /* 0x0000000aa6a67c23 */ /* 0x100fe200080108cf */
[----:B---3--:R-:W-:Y:S01]  /*63d0*/  FSEL R206, R206, -INF , P3 ;  /* 0xff800000cece7808 */ /* 0x008fe20001800000 */
[----:B------:R-:W-:Y:S01]  /*63e0*/  FFMA.FTZ R188, R188, UR10, -R207 ;  /* 0x0000000abcbc7c23 */ /* 0x000fe200080108cf */
[----:B------:R-:W-:-:S03]  /*63f0*/  FMNMX.FTZ R152, R20, R211, !PT ;  /* 0x000000d314987209 */ /* 0x000fc60007810000 */
[----:B------:R-:W-:Y:S01]  /*6400*/  MUFU.EX2 R13, R13 ;  /* 0x0000000d000d7308 */ /* 0x000fe20000000800 */
[----:B------:R-:W-:Y:S01]  /*6410*/  FMNMX.FTZ R155, R153, R152, !PT ;  /* 0x00000098999b7209 */ /* 0x000fe20007810000 */
[--C-:B0-----:R-:W-:Y:S01]  /*6420*/  FFMA.FTZ R208, R170, UR10, -R207.reuse ;  /* 0x0000000aaad07c23 */ /* 0x101fe200080108cf */
[----:B------:R-:W-:-:S01]  /*6430*/  FFMA.FTZ R170, R175, UR10, -R207 ;  /* 0x0000000aafaa7c23 */ /* 0x000fc200080108cf */
[--C-:B------:R-:W-:Y:S01]  /*6440*/  FFMA.FTZ R175, R178, UR10, -R207.reuse ;  /* 0x0000000ab2af7c23 */ /* 0x100fe200080108cf */
[----:B------:R-:W-:Y:S01]  /*6450*/  FMNMX.FTZ R190, R154, R155, !PT ;  /* 0x0000009b9abe7209 */ /* 0x000fe20007810000 */
[--C-:B------:R-:W-:Y:S01]  /*6460*/  FFMA.FTZ R155, R156, UR10, -R207.reuse ;  /* 0x0000000a9c9b7c23 */ /* 0x100fe200080108cf */
[----:B------:R-:W-:-:S01]  /*6470*/  FFMA.FTZ R178, R179, UR10, -R207 ;  /* 0x0000000ab3b27c23 */ /* 0x000fc200080108cf */
[----:B------:R0:W-:Y:S01]  /*6480*/  MUFU.EX2 R152, R210 ;  /* 0x000000d200987308 */ /* 0x0001e20000000800 */
[----:B------:R-:W-:Y:S01]  /*6490*/  FMNMX.FTZ R211, R157, R190, !PT ;  /* 0x000000be9dd37209 */ /* 0x000fe20007810000 */
[----:B------:R-:W-:-:S03]  /*64a0*/  FFMA.FTZ R190, R163, UR10, -R207 ;  /* 0x0000000aa3be7c23 */ /* 0x000fc600080108cf */
[----:B------:R-:W-:-:S03]  /*64b0*/  FMNMX.FTZ R156, R158, R211, !PT ;  /* 0x000000d39e9c7209 */ /* 0x000fc60007810000 */
[----:B------:R-:W-:Y:S01]  /*64c0*/  MUFU.EX2 R182, R182 ;  /* 0x000000b600b67308 */ /* 0x000fe20000000800 */
[----:B------:R-:W-:Y:S01]  /*64d0*/  FMNMX.FTZ R156, R161, R156, !PT ;  /* 0x0000009ca19c7209 */ /* 0x000fe20007810000 */
[----:B0-----:R-:W-:-:S03]  /*64e0*/  FFMA.FTZ R210, R169, UR10, -R207 ;  /* 0x0000000aa9d27c23 */ /* 0x001fc600080108cf */
        /* <DEDUP_REMOVED lines=18> */
[----:B0-----:R-:W-:Y:S01]  /*6610*/  FSEL R190, R172, -INF , P4 ;  /* 0xff800000acbe7808 */ /* 0x001fe20002000000 */
        /* <DEDUP_REMOVED lines=22> */
[----:B------:R-:W1:Y:S06]  /*6780*/  SHFL.BFLY PT, R169, R168, 0x2, 0x1f ;  /* 0x0c401f00a8a97f89 */ /* 0x000e6c00000e0000 */
[----:B------:R-:W-:Y:S08]  /*6790*/  MUFU.EX2 R164, R164 ;  /* 0x000000a400a47308 */ /* 0x000ff00000000800 */
[----:B------:R-:W-:Y:S08]  /*67a0*/  MUFU.EX2 R208, R208 ;  /* 0x000000d000d07308 */ /* 0x000ff00000000800 */
[----:B------:R-:W-:Y:S01]  /*67b0*/  MUFU.EX2 R215, R215 ;  /* 0x000000d700d77308 */ /* 0x000fe20000000800 */
[----:B-1----:R-:W-:Y:S01]  /*67c0*/  FMNMX.FTZ R179, R168, R169, !PT ;  /* 0x000000a9a8b37209 */ /* 0x002fe20007810000 */
[----:B------:R-:W-:Y:S01]  /*67d0*/  FFMA.FTZ R169, R183, UR10, -R207 ;  /* 0x0000000ab7a97c23 */ /* 0x000fe200080108cf */
[----:B------:R-:W-:-:S03]  /*67e0*/  IMAD.U32 R183, RZ, RZ, UR10 ;  /* 0x0000000affb77e24 */ /* 0x000fc6000f8e00ff */
[----:B------:R-:W1:Y:S02]  /*67f0*/  SHFL.BFLY PT, R168, R179, 0x1, 0x1f ;  /* 0x0c201f00b3a87f89 */ /* 0x000e6400000e0000 */
[----:B------:R-:W-:Y:S08]  /*6800*/  MUFU.EX2 R167, R167 ;  /* 0x000000a700a77308 */ /* 0x000ff00000000800 */
[----:B------:R-:W-:Y:S08]  /*6810*/  MUFU.EX2 R170, R170 ;  /* 0x000000aa00aa7308 */ /* 0x000ff00000000800 */
[----:B------:R-:W-:Y:S01]  /*6820*/  MUFU.EX2 R175, R175 ;  /* 0x000000af00af7308 */ /* 0x000fe20000000800 */
[----:B-1----:R-:W-:-:S07]  /*6830*/  FMNMX.FTZ R168, R179, R168, !PT ;  /* 0x000000a8b3a87209 */ /* 0x002fce0007810000 */
        /* <DEDUP_REMOVED lines=30> */
[----:B0-----:R-:W-:-:S01]  /*6a20*/  FFMA.FTZ R210, R187, UR10, -R194 ;  /* 0x0000000abbd27c23 */ /* 0x001fc200080108c2 */
        /* <DEDUP_REMOVED lines=16> */
[----:B------:R-:W-:-:S04]  /*6b30*/  FFMA.FTZ R190, R190, UR10, -R194 ;  /* 0x0000000abebe7c23 */ /* 0x000fc800080108c2 */
[----:B------:R-:W2:Y:S01]  /*6b40*/  MUFU.EX2 R8, R8 ;  /* 0x0000000800087308 */ /* 0x000ea20000000800 */
[----:B0-----:R-:W-:-:S01]  /*6b50*/  FFMA.FTZ R181, R6, R2, R209 ;  /* 0x0000000206b57223 */ /* 0x001fc200000100d1 */
[-C--:B------:R-:W-:Y:S01]  /*6b60*/  FMUL.FTZ R26, R26, R6.reuse ;  /* 0x000000061a1a7220 */ /* 0x080fe20000410000 */
[-C--:B------:R-:W-:Y:S01]  /*6b70*/  FMUL.FTZ R27, R27, R6.reuse ;  /* 0x000000061b1b7220 */ /* 0x080fe20000410000 */
[----:B------:R-:W-:Y:S01]  /*6b80*/  FMUL.FTZ R30, R30, R6 ;  /* 0x000000061e1e7220 */ /* 0x000fe20000410000 */
[----:B------:R-:W-:-:S01]  /*6b90*/  FADD.FTZ R184, R10, R181 ;  /* 0x000000b50ab87221 */ /* 0x000fc20000010000 */
[-C--:B------:R-:W-:Y:S01]  /*6ba0*/  FMUL.FTZ R31, R31, R6.reuse ;  /* 0x000000061f1f7220 */ /* 0x080fe20000410000 */
[----:B------:R-:W-:Y:S01]  /*6bb0*/  FMUL.FTZ R34, R34, R6 ;  /* 0x0000000622227220 */ /* 0x000fe20000410000 */
[----:B------:R-:W0:Y:S01]  /*6bc0*/  MUFU.EX2 R183, R183 ;  /* 0x000000b700b77308 */ /* 0x000e220000000800 */
[----:B-1----:R-:W-:-:S01]  /*6bd0*/  FFMA.FTZ R2, R5, R3, R192 ;  /* 0x0000000305027223 */ /* 0x002fc200000100c0 */
[----:B------:R-:W-:Y:S01]  /*6be0*/  FADD.FTZ R181, R13, R184 ;  /* 0x000000b80db57221 */ /* 0x000fe20000010000 */
[----:B------:R-:W-:Y:S01]  /*6bf0*/  F2FP.SATFINITE.E4M3.F32.PACK_AB_MERGE_C R13, R182, R13, RZ ;  /* 0x0000000db60d723e */ /* 0x000fe200048070ff */
[----:B------:R-:W-:Y:S01]  /*6c00*/  FMUL.FTZ R24, R24, R5 ;  /* 0x0000000518187220 */ /* 0x000fe20000410000 */
[----:B------:R-:W-:-:S01]  /*6c10*/  FADD.FTZ R3, R7, R2 ;  /* 0x0000000207037221 */ /* 0x000fc20000010000 */
        /* <DEDUP_REMOVED lines=35> */
[----:B0-----:R-:W-:-:S01]  /*6e50*/  FADD.FTZ R187, R153, R8 ;  /* 0x0000000899bb7221 */ /* 0x001fc20000010000 */
[C---:B------:R-:W-:Y:S01]  /*6e60*/  FADD.FTZ R2, R155.reuse, R2 ;  /* 0x000000029b027221 */ /* 0x040fe20000010000 */
[----:B------:R-:W-:Y:S01]  /*6e70*/  F2FP.SATFINITE.E4M3.F32.PACK_AB_MERGE_C R155, R155, R152, RZ ;  /* 0x000000989b9b723e */ /* 0x000fe200048070ff */
[-C--:B------:R-:W-:Y:S01]  /*6e80*/  FMUL.FTZ R68, R68, R5.reuse ;  /* 0x0000000544447220 */ /* 0x080fe20000410000 */
[-C--:B------:R-:W-:Y:S01]  /*6e90*/  FMUL.FTZ R69, R69, R5.reuse ;  /* 0x0000000545457220 */ /* 0x080fe20000410000 */
[----:B------:R-:W-:Y:S01]  /*6ea0*/  FMUL.FTZ R72, R72, R5 ;  /* 0x0000000548487220 */ /* 0x000fe20000410000 */
[----:B------:R-:W-:Y:S01]  /*6eb0*/  F2FP.SATFINITE.E4M3.F32.PACK_AB_MERGE_C R155, R21, R14, R155 ;  /* 0x0000000e159b723e */ /* 0x000fe2000480709b */
        /* <DEDUP_REMOVED lines=26> */
[----:B------:R-:W-:Y:S01]  /*7060*/  FADD.FTZ R2, R156, R3 ;  /* 0x000000039c027221 */ /* 0x000fe20000010000 */
[-C--:B------:R-:W-:Y:S01]  /*7070*/  FMUL.FTZ R101, R101, R5.reuse ;  /* 0x0000000565657220 */ /* 0x080fe20000410000 */
[-C--:B------:R-:W-:Y:S01]  /*7080*/  FMUL.FTZ R104, R104, R5.reuse ;  /* 0x0000000568687220 */ /* 0x080fe20000410000 */
[----:B------:R-:W-:Y:S01]  /*7090*/  FMUL.FTZ R105, R105, R5 ;  /* 0x0000000569697220 */ /* 0x000fe20000410000 */
[C---:B------:R-:W-:Y:S01]  /*70a0*/  FADD.FTZ R3, R211.reuse, R2 ;  /* 0x00000002d3037221 */ /* 0x040fe20000010000 */
[----:B------:R-:W-:Y:S01]  /*70b0*/  F2FP.SATFINITE.E4M3.F32.PACK_AB_MERGE_C R211, R211, R156, RZ ;  /* 0x0000009cd3d3723e */ /* 0x000fe200048070ff */
[----:B------:R-:W1:Y:S01]  /*70c0*/  MUFU.EX2 R161, R161 ;  /* 0x000000a100a17308 */ /* 0x000e620000000800 */
[----:B--2---:R-:W-:-:S01]  /*70d0*/  FADD.FTZ R153, R210, R153 ;  /* 0x00000099d2997221 */ /* 0x004fc20000010000 */
[----:B------:R-:W-:Y:S01]  /*70e0*/  FADD.FTZ R2, R162, R3 ;  /* 0x00000003a2027221 */ /* 0x000fe20000010000 */
[----:B------:R-:W-:Y:S01]  /*70f0*/  F2FP.SATFINITE.E4M3.F32.PACK_AB_MERGE_C R157, R210, R157, RZ ;  /* 0x0000009dd29d723e */ /* 0x000fe200048070ff */
[-C--:B------:R-:W-:Y:S01]  /*7100*/  FMUL.FTZ R108, R108, R5.reuse ;  /* 0x000000056c6c7220 */ /* 0x080fe20000410000 */
[----:B------:R-:W-:Y:S01]  /*7110*/  FMUL.FTZ R109, R109, R5 ;  /* 0x000000056d6d7220 */ /* 0x000fe20000410000 */
[----:B------:R-:W-:Y:S01]  /*7120*/  FADD.FTZ R3, R163, R2 ;  /* 0x00000002a3037221 */ /* 0x000fe20000010000 */
[----:B------:R-:W-:Y:S01]  /*7130*/  F2FP.SATFINITE.E4M3.F32.PACK_AB_MERGE_C R156, R20, R15, R157 ;  /* 0x0000000f149c723e */ /* 0x000fe2000480709d */
[----:B------:R-:W2:Y:S01]  /*7140*/  MUFU.EX2 R176, R176 ;  /* 0x000000b000b07308 */ /* 0x000ea20000000800 */
[----:B0-----:R-:W-:-:S01]  /*7150*/  FADD.FTZ R152, R158, R153 ;  /* 0x000000999e987221 */ /* 0x001fc20000010000 */
[----:B------:R-:W-:Y:S01]  /*7160*/  FADD.FTZ R2, R166, R3 ;  /* 0x00000003a6027221 */ /* 0x000fe20000010000 */
[C---:B------:R-:W-:Y:S01]  /*7170*/  F2FP.SATFINITE.E4M3.F32.PACK_AB_MERGE_C R166, R213.reuse, R166, RZ ;  /* 0x000000a6d5a6723e */ /* 0x040fe200048070ff */
[----:B------:R-:W-:Y:S01]  /*7180*/  FMUL.FTZ R112, R112, R5 ;  /* 0x0000000570707220 */ /* 0x000fe20000410000 */
[----:B------:R-:W-:Y:S01]  /*7190*/  F2FP.SATFINITE.E4M3.F32.PACK_AB_MERGE_C R157, R160, R159, R211 ;  /* 0x0000009fa09d723e */ /* 0x000fe200048070d3 */
[----:B------:R-:W-:Y:S01]  /*71a0*/  FADD.FTZ R3, R213, R2 ;  /* 0x00000002d5037221 */ /* 0x000fe20000010000 */
[----:B------:R-:W-:Y:S01]  /*71b0*/  F2FP.SATFINITE.E4M3.F32.PACK_AB_MERGE_C R159, R163, R162, R166 ;  /* 0x000000a2a39f723e */ /* 0x000fe200048070a6 */
        /* <DEDUP_REMOVED lines=19> */
[----:B------:R-:W-:-:S01]  /*72f0*/  FADD.FTZ R152, R164, R3 ;  /* 0x00000003a4987221 */ /* 0x000fc20000010000 */
[-C--:B------:R-:W-:Y:S01]  /*7300*/  FMUL.FTZ R137, R137, R5.reuse ;  /* 0x0000000589897220 */ /* 0x080fe20000410000 */
[----:B------:R-:W-:Y:S01]  /*7310*/  F2FP.SATFINITE.E4M3.F32.PACK_AB_MERGE_C R158, R161, R158, R176 ;  /* 0x0000009ea19e723e */ /* 0x000fe200048070b0 */
[----:B------:R-:W-:Y:S01]  /*7320*/  FMUL.FTZ R140, R140, R5 ;  /* 0x000000058c8c7220 */ /* 0x000fe20000410000 */
[----:B------:R-:W-:-:S01]  /*7330*/  FADD.FTZ R153, R165, R152 ;  /* 0x00000098a5997221 */ /* 0x000fc20000010000 */
[----:B------:R-:W0:Y:S01]  /*7340*/  MUFU.EX2 R186, R186 ;  /* 0x000000ba00ba7308 */ /* 0x000e220000000800 */
[----:B-1----:R-:W-:-:S01]  /*7350*/  FADD.FTZ R2, R180, R177 ;  /* 0x000000b1b4027221 */ /* 0x002fc20000010000 */
[----:B------:R-:W-:Y:S01]  /*7360*/  FMUL.FTZ R141, R141, R5 ;  /* 0x000000058d8d7220 */ /* 0x000fe20000410000 */
[----:B------:R-:W-:-:S01]  /*7370*/  FADD.FTZ R152, R208, R153 ;  /* 0x00000099d0987221 */ /* 0x000fc20000010000 */
[----:B------:R-:W-:Y:S01]  /*7380*/  F2FP.SATFINITE.E4M3.F32.PACK_AB_MERGE_C R208, R215, R208, RZ ;  /* 0x000000d0d7d0723e */ /* 0x000fe200048070ff */
[-C--:B------:R-:W-:Y:S01]  /*7390*/  FMUL.FTZ R144, R144, R5.reuse ;  /* 0x0000000590907220 */ /* 0x080fe20000410000 */
[----:B------:R-:W-:Y:S01]  /*73a0*/  FMUL.FTZ R145, R145, R5 ;  /* 0x0000000591917220 */ /* 0x000fe20000410000 */
[----:B------:R-:W-:-:S01]  /*73b0*/  FADD.FTZ R152, R215, R152 ;  /* 0x00000098d7987221 */ /* 0x000fc20000010000 */
[----:B------:R-:W1:Y:S01]  /*73c0*/  MUFU.EX2 R189, R189 ;  /* 0x000000bd00bd7308 */ /* 0x000e620000000800 */
[----:B--2---:R-:W-:-:S01]  /*73d0*/  FADD.FTZ R3, R185, R2 ;  /* 0x00000002b9037221 */ /* 0x004fc20000010000 */
[----:B------:R-:W-:Y:S01]  /*73e0*/  F2FP.SATFINITE.E4M3.F32.PACK_AB_MERGE_C R161, R165, R164, R208 ;  /* 0x000000a4a5a1723e */ /* 0x000fe200048070d0 */
[----:B------:R-:W-:-:S01]  /*73f0*/  FADD.FTZ R153, R167, R152 ;  /* 0x00000098a7997221 */ /* 0x000fc20000010000 */
        /* <DEDUP_REMOVED lines=17> */
[----:B------:R-:W-:Y:S01]  /*7510*/  FMUL.FTZ R55, R55, R6 ;  /* 0x0000000637377220 */ /* 0x000fe20000410000 */
[----:B------:R-:W-:Y:S01]  /*7520*/  F2FP.SATFINITE.E4M3.F32.PACK_AB_MERGE_C R160, R185, R180, R186 ;  /* 0x000000b4b9a0723e */ /* 0x000fe200048070ba */
        /* <DEDUP_REMOVED lines=14> */
[----:B------:R-:W-:Y:S01]  /*7610*/  FMUL.FTZ R70, R70, R6 ;  /* 0x0000000646467220 */ /* 0x000fe20000410000 */
        /* <DEDUP_REMOVED lines=61> */
[----:B------:R-:W-:-:S03]  /*79f0*/  FMUL.FTZ R151, R151, R6 ;  /* 0x0000000697977220 */ /* 0x000fc60000410000 */
        /* <DEDUP_REMOVED lines=27> */
.L_x_2678:
[----:B------:R-:W-:-:S04]  /*7bb0*/  IMAD.U32 R5, RZ, RZ, UR58 ;  /* 0x0000003aff057e24 */ /* 0x000fc8000f8e00ff */
[----:B------:R0:W1:Y:S01]  /*7bc0*/  SYNCS.PHASECHK.TRANS64.TRYWAIT P1, [UR54+0x38850], R5 ;  /* 0x03885005ff0075a7 */ /* 0x0000620008020176 */
[----:B------:R-:W-:Y:S05]  /*7bd0*/  @!P0 BRA `(.L_x_2679) ;  /* 0x0000000000048947 */ /* 0x000fea0003800000 */
[----:B------:R-:W-:Y:S01]  /*7be0*/  BPT.TRAP 0x1 ;  /* 0x000000040000795c */ /* 0x000fe20000300000 */
.L_x_2679:
[----:B0-----:R-:W-:Y:S01]  /*7bf0*/  VIADD R5, R227, 0x8 ;  /* 0x00000008e3057836 */ /* 0x001fe20000000000 */
[----:B-1----:R-:W-:Y:S06]  /*7c00*/  @P1 BRA `(.L_x_2680) ;  /* 0x00000000000c1947 */ /* 0x002fec0003800000 */
[----:B------:R-:W-:-:S04]  /*7c10*/  IMAD.U32 R6, RZ, RZ, UR58 ;  /* 0x0000003aff067e24 */ /* 0x000fc8000f8e00ff */
[----:B------:R-:W0:Y:S02]  /*7c20*/  SYNCS.PHASECHK.TRANS64.TRYWAIT P1, [UR54+0x38850], R6 ;  /* 0x03885006ff0075a7 */ /* 0x000e240008020176 */
[----:B0-----:R-:W-:Y:S05]  /*7c30*/  @!P1 BRA `(.L_x_2681) ;  /* 0x000000e400709947 */ /* 0x001fea0003800000 */
.L_x_2680:
        /* <DEDUP_REMOVED lines=27> */
.L_x_2682:
[----:B------:R-:W-:Y:S01]  /*7df0*/  UISETP.GT.AND UP0, UPT, UR57, UR56, UPT ;  /* 0x000000383900728c */ /* 0x000fe2000bf04270 */
[----:B------:R-:W-:Y:S01]  /*7e00*/  IMAD.MOV.U32 R5, RZ, RZ, R9 ;  /* 0x000000ffff057224 */ /* 0x000fe200078e0009 */
[----:B------:R-:W-:Y:S01]  /*7e10*/  UIADD3 UR54, UR54, 0x38860, URZ ;  /* 0x0003886036367890 */ /* 0x000fe2000fffe03f */
[----:B0-----:R-:W-:Y:S01]  /*7e20*/  IMAD.MOV.U32 R6, RZ, RZ, R168 ;  /* 0x000000ffff067224 */ /* 0x001fe200078e00a8 */
[----:B------:R-:W-:Y:S02]  /*7e30*/  UIADD3 UR57, UR57, -0x1, URZ ;  /* 0xffffffff39397890 */ /* 0x000fe4000fffe03f */
[----:B------:R-:W-:Y:S01]  /*7e40*/  PLOP3.LUT P1, PT, PT, PT, UP0, 0x80, 0x0 ;  /* 0x000000000000781c */ /* 0x000fe20003f2f008 */
[----:B------:R-:W-:-:S09]  /*7e50*/  UPRMT UR54, UR55, 0x654, UR54 ;  /* 0x0000065437367896 */ /* 0x000fd20008000036 */
[----:B------:R-:W-:Y:S03]  /*7e60*/  SYNCS.ARRIVE.TRANS64.RED.A1T0 RZ, [UR54], RZ ;  /* 0x000000ffffff79a7 */ /* 0x000fe60008100436 */
[----:B------:R-:W-:Y:S05]  /*7e70*/  @P1 BRA `(.L_x_2683) ;  /* 0xffffffc800fc1947 */ /* 0x000fea000383ffff */
.L_x_2672:
[----:B------:R-:W-:-:S13]  /*7e80*/  ISETP.LE.AND P1, PT, RZ, UR57, PT ;  /* 0x00000039ff007c0c */ /* 0x000fda000bf23270 */
[----:B------:R-:W-:Y:S05]  /*7e90*/  @!P1 BRA `(.L_x_2684) ;  /* 0x0000002800989947 */ /* 0x000fea0003800000 */
[----:B01----:R-:W-:Y:S01]  /*7ea0*/  IMAD.MOV.U32 R6, RZ, RZ, R9 ;  /* 0x000000ffff067224 */ /* 0x003fe200078e0009 */
[----:B------:R-:W-:Y:S01]  /*7eb0*/  ULDC UR46, c[0x0][0x988] ;  /* 0x00026200002e7ab9 */ /* 0x000fe20000000800 */
[----:B------:R-:W-:-:S07]  /*7ec0*/  IMAD.MOV.U32 R7, RZ, RZ, R168 ;  /* 0x000000ffff077224 */ /* 0x000fce00078e00a8 */
.L_x_2695:
[----:B------:R-:W-:-:S04]  /*7ed0*/  UIADD3 UR36, UR36, 0x1, URZ ;  /* 0x0000000124247890 */ /* 0x000fc8000fffe03f */
[----:B------:R-:W-:-:S04]  /*7ee0*/  UISETP.NE.AND UP0, UPT, UR36, 0x2, UPT ;  /* 0x000000022400788c */ /* 0x000fc8000bf05270 */
[----:B------:R-:W-:Y:S02]  /*7ef0*/  USEL UR6, URZ, 0x1, UP0 ;  /* 0x000000013f067887 */ /* 0x000fe40008000000 */
[----:B------:R-:W-:Y:S02]  /*7f00*/  USEL UR36, UR36, URZ, UP0 ;  /* 0x0000003f24247287 */ /* 0x000fe40008000000 */
[----:B------:R-:W-:Y:S01]  /*7f10*/  ULOP3.LUT UR42, UR42, UR6, URZ, 0x3c, !UPT ;  /* 0x000000062a2a7292 */ /* 0x000fe2000f8e3c3f */
[----:B01----:R-:W-:Y:S11]  /*7f20*/  @!P0 BRA `(.L_x_2685) ;  /* 0x0000000000048947 */ /* 0x003ff60003800000 */
[----:B------:R-:W-:Y:S01]  /*7f30*/  BPT.TRAP 0x1 ;  /* 0x000000040000795c */ /* 0x000fe20000300000 */
.L_x_2685:
        /* <DEDUP_REMOVED lines=9> */
.L_x_2686:
[----:B-1----:R-:W-:Y:S05]  /*7fd0*/  @P1 BRA `(.L_x_2687) ;  /* 0x0000000000081947 */ /* 0x002fea0003800000 */
[----:B------:R-:W1:Y:S02]  /*7fe0*/  SYNCS.PHASECHK.TRANS64.TRYWAIT P1, [UR48+0x38830], R5 ;  /* 0x03883005ff0075a7 */ /* 0x000e640008020170 */
[----:B-1----:R-:W-:Y:S05]  /*7ff0*/  @!P1 BRA `(.L_x_2688) ;  /* 0x000000e0009c9947 */ /* 0x002fea0003800000 */
.L_x_2687:
        /* <DEDUP_REMOVED lines=46> */
.L_x_2689:
        /* <DEDUP_REMOVED lines=568> */
.L_x_2690:
[----:B------:R0:W1:Y:S01]  /*a660*/  SYNCS.PHASECHK.TRANS64.TRYWAIT P1, [UR48+0x38850], R5 ;  /* 0x03885005ff0075a7 */ /* 0x0000620008020170 */
[----:B------:R-:W-:Y:S05]  /*a670*/  @!P0 BRA `(.L_x_2691) ;  /* 0x0000000000048947 */ /* 0x000fea0003800000 */
[----:B------:R-:W-:Y:S01]  /*a680*/  BPT.TRAP 0x1 ;  /* 0x000000040000795c */ /* 0x000fe20000300000 */
.L_x_2691:
[----:B------:R-:W-:Y:S01]  /*a690*/  VIADD R6, R227, 0x8 ;  /* 0x00000008e3067836 */ /* 0x000fe20000000000 */
[----:B-1----:R-:W-:Y:S06]  /*a6a0*/  @P1 BRA `(.L_x_2692) ;  /* 0x0000000000081947 */ /* 0x002fec0003800000 */
[----:B------:R-:W1:Y:S02]  /*a6b0*/  SYNCS.PHASECHK.TRANS64.TRYWAIT P1, [UR48+0x38850], R5 ;  /* 0x03885005ff0075a7 */ /* 0x000e640008020170 */
[----:B-1----:R-:W-:Y:S05]  /*a6c0*/  @!P1 BRA `(.L_x_2693) ;  /* 0x000000bc00009947 */ /* 0x002fea0003800000 */
.L_x_2692:
        /* <DEDUP_REMOVED lines=27> */
.L_x_2694:
        /* <DEDUP_REMOVED lines=8> */
.L_x_2684:
[----:B------:R-:W-:Y:S01]  /*a900*/  ULDC.64 UR8, c[0x0][0x9a0] ;  /* 0x0002680000087ab9 */ /* 0x000fe20000000a00 */
[----:B01----:R-:W-:Y:S01]  /*a910*/  IMAD.MOV.U32 R5, RZ, RZ, 0x3f800000 ;  /* 0x3f800000ff057424 */ /* 0x003fe200078e00ff */
        /* <DEDUP_REMOVED lines=48> */
[----:B------:R-:W-:-:S03]  /*ac20*/  @P1 FMUL.FTZ R3, R3, 0.69314718246459960938 ;  /* 0x3f31721803031820 */ /* 0x000fc60000410000 */
[----:B------:R-:W1:Y:S01]  /*ac30*/  @P2 MUFU.LG2 R7, R7 ;  /* 0x0000000700072308 */ /* 0x000e620000000c00 */
[----:B0-----:R-:W-:-:S07]  /*ac40*/  @P2 FMUL.FTZ R11, R13, 0.69314718246459960938 ;  /* 0x3f3172180d0b2820 */ /* 0x001fce0000410000 */
[----:B------:R1:W0:Y:S08]  /*ac50*/  @P1 MUFU.LG2 R6, R10 ;  /* 0x0000000a00061308 */ /* 0x0002300000000c00 */
        /* <DEDUP_REMOVED lines=136> */
.L_x_2659:
        /* <DEDUP_REMOVED lines=385> */
[----:B------:R1:W-:Y:S01]  /*ccf0*/  STSM.16.M88.4 [R43], R8 ;  /* 0x000000082b007844 */ /* 0x0003e20000000200 */
        /* <DEDUP_REMOVED lines=16> */
[----:B------:R-:W3:Y:S03]  /*ce00*/  LDC R76, c[0x0][0xbe8] ;  /* 0x0002fa00ff4c7b82 */ /* 0x000ee60000000800 */
[----:B------:R0:W-:Y:S05]  /*ce10*/  STSM.16.M88.4 [R42], R24 ;  /* 0x000000182a007844 */ /* 0x0001ea0000000200 */
[----:B------:R-:W-:Y:S01]  /*ce20*/  BAR.SYNC.DEFER_BLOCKING 0x1, 0x100 ;  /* 0x0044000000007b1d */ /* 0x000fe20000010000 */
[----:B------:R-:W-:-:S06]  /*ce30*/  UISETP.NE.AND.EX UP1, UPT, UR11, URZ, UPT, UP1 ;  /* 0x0000003f0b00728c */ /* 0x000fcc000bf25310 */
[----:B------:R-:W-:-:S05]  /*ce40*/  PLOP3.LUT P0, PT, PT, PT, UP1, 0x80, 0x0 ;  /* 0x000000000000781c */ /* 0x000fca0003f0f018 */
[----:B------:R-:W-:-:S04]  /*ce50*/  @UP1 ULEA UR10, UP2, UR38, UR10, 0x2 ;  /* 0x0000000a260a1291 */ /* 0x000fc8000f84103f */
[----:B------:R-:W-:Y:S01]  /*ce60*/  @UP1 ULEA.HI.X UR11, UR38, UR11, UR39, 0x2, UP2 ;  /* 0x0000000b260b1291 */ /* 0x000fe200090f1427 */
[----:B------:R-:W-:Y:S01]  /*ce70*/  ULDC UR12, c[0x0][0xa88] ;  /* 0x0002a200000c7ab9 */ /* 0x000fe20000000800 */
[----:B-1----:R-:W-:Y:S02]  /*ce80*/  IMAD.U32 R10, RZ, RZ, UR10 ;  /* 0x0000000aff0a7e24 */ /* 0x002fe4000f8e00ff */
[----:B--2---:R-:W-:Y:S01]  /*ce90*/  IMAD.U32 R3, RZ, RZ, UR12 ;  /* 0x0000000cff037e24 */ /* 0x004fe2000f8e00ff */
[----:B------:R-:W2:Y:S01]  /*cea0*/  @P2 LDG.E R6, desc[UR52][R4.64] ;  /* 0x0000003404062981 */ /* 0x000ea2000c1e1900 */
[----:B------:R-:W-:Y:S01]  /*ceb0*/  IMAD.U32 R11, RZ, RZ, UR11 ;  /* 0x0000000bff0b7e24 */ /* 0x000fe2000f8e00ff */
[----:B---3--:R-:W-:Y:S01]  /*cec0*/  ISETP.NE.AND P1, PT, R76, 0x1, PT ;  /* 0x000000014c00780c */ /* 0x008fe20003f25270 */
[----:B------:R-:W-:Y:S01]  /*ced0*/  UMOV UR4, URZ ;  /* 0x0000003f00047c82 */ /* 0x000fe20008000000 */
[----:B------:R-:W-:Y:S02]  /*cee0*/  VIADD R8, R17, UR41 ;  /* 0x0000002911087c36 */ /* 0x000fe40008000000 */
[----:B------:R0:W5:Y:S09]  /*cef0*/  @P0 LDG.E R3, desc[UR52][R10.64] ;  /* 0x000000340a030981 */ /* 0x000172000c1e1900 */
        /* <DEDUP_REMOVED lines=8> */
.L_x_2698:
[----:B------:R-:W-:Y:S01]  /*cf80*/  USHF.R.S32.HI UR15, URZ, 0x1f, UR40 ;  /* 0x0000001f3f0f7899 */ /* 0x000fe20008011428 */
[----:B------:R-:W-:Y:S01]  /*cf90*/  @P1 IMAD.HI.U32 R4, R8, R7, RZ ;  /* 0x0000000708041227 */ /* 0x000fe200078e00ff */
[----:B------:R-:W-:Y:S01]  /*cfa0*/  ULDC.64 UR16, c[0x0][0xb90] ;  /* 0x0002e40000107ab9 */ /* 0x000fe20000000a00 */
[----:B------:R-:W-:Y:S01]  /*cfb0*/  USHF.R.S32.HI UR11, URZ, 0x1f, UR4 ;  /* 0x0000001f3f0b7899 */ /* 0x000fe20008011404 */
[----:B------:R-:W0:Y:S01]  /*cfc0*/  @P1 LDC R77, c[0x0][0xbf0] ;  /* 0x0002fc00ff4d1b82 */ /* 0x000e220000000800 */
[----:B------:R-:W-:Y:S01]  /*cfd0*/  UIMAD UR14, UR15, UR16, URZ ;  /* 0x000000100f0e72a4 */ /* 0x000fe2000f8e023f */
[----:B------:R-:W-:Y:S01]  /*cfe0*/  IMAD.MOV.U32 R6, RZ, RZ, R8 ;  /* 0x000000ffff067224 */ /* 0x000fe200078e0008 */
[----:B------:R-:W-:Y:S01]  /*cff0*/  @P1 SHF.R.U32.HI R6, RZ, R9, R4 ;  /* 0x00000009ff061219 */ /* 0x000fe20000011604 */
[----:B------:R-:W-:Y:S01]  /*d000*/  UMOV UR10, UR4 ;  /* 0x00000004000a7c82 */ /* 0x000fe20008000000 */
[----:B------:R-:W-:Y:S01]  /*d010*/  USEL UR39, UR39, URZ, !UP0 ;  /* 0x0000003f27277287 */ /* 0x000fe2000c000000 */
[----:B------:R-:W-:Y:S01]  /*d020*/  IMAD R4, R217, 0x40, R16 ;  /* 0x00000040d9047824 */ /* 0x000fe200078e0210 */
[----:B------:R-:W-:Y:S01]  /*d030*/  UIMAD.WIDE.U32 UR12, UR40, UR16, UR10 ;  /* 0x00000010280c72a5 */ /* 0x000fe2000f8e000a */
[----:B------:R-:W-:Y:S01]  /*d040*/  IMAD.MOV R9, RZ, RZ, -R6 ;  /* 0x000000ffff097224 */ /* 0x000fe200078e0a06 */
[----:B------:R-:W-:Y:S01]  /*d050*/  UIMAD UR14, UR40, UR17, UR14 ;  /* 0x00000011280e72a4 */ /* 0x000fe2000f8e020e */
[----:B------:R-:W-:Y:S01]  /*d060*/  IMAD.MOV.U32 R5, RZ, RZ, 0x2 ;  /* 0x00000002ff057424 */ /* 0x000fe200078e00ff */
[----:B------:R-:W-:Y:S01]  /*d070*/  USEL UR38, UR38, URZ, !UP0 ;  /* 0x0000003f26267287 */ /* 0x000fe2000c000000 */
[----:B------:R-:W-:Y:S01]  /*d080*/  IMAD R9, R76, R9, R8 ;  /* 0x000000094c097224 */ /* 0x000fe200078e0208 */
[----:B------:R-:W-:Y:S01]  /*d090*/  ULDC.64 UR16, c[0x0][0xb98] ;  /* 0x0002e60000107ab9 */ /* 0x000fe20000000a00 */
[----:B------:R-:W-:Y:S01]  /*d0a0*/  UIADD3 UR13, UR13, UR14, URZ ;  /* 0x0000000e0d0d7290 */ /* 0x000fe2000fffe03f */
[----:B------:R-:W-:Y:S01]  /*d0b0*/  SHF.R.S32.HI R8, RZ, 0x1f, R6 ;  /* 0x0000001fff087819 */ /* 0x000fe20000011406 */
[----:B------:R-:W-:Y:S01]  /*d0c0*/  UIMAD UR10, UR39, UR16, URZ ;  /* 0x00000010270a72a4 */ /* 0x000fe2000f8e023f */
[----:B------:R-:W-:Y:S01]  /*d0d0*/  SHF.R.S32.HI R7, RZ, 0x1f, R9 ;  /* 0x0000001fff077819 */ /* 0x000fe20000011409 */
[----:B------:R-:W-:Y:S01]  /*d0e0*/  UIMAD.WIDE.U32 UR12, UR38, UR16, UR12 ;  /* 0x00000010260c72a5 */ /* 0x000fe2000f8e000c */
[----:B------:R-:W-:Y:S01]  /*d0f0*/  IMAD.WIDE R4, R4, R5, UR8 ;  /* 0x0000000804047e25 */ /* 0x000fe2000f8e0205 */
[----:B------:R-:W-:Y:S01]  /*d100*/  UIMAD UR10, UR38, UR17, UR10 ;  /* 0x00000011260a72a4 */ /* 0x000fe2000f8e020a */
[----:B------:R-:W-:-:S02]  /*d110*/  ULDC.64 UR8, c[0x0][0xb88] ;  /* 0x0002e20000087ab9 */ /* 0x000fc40000000a00 */
[----:B-----5:R-:W-:Y:S01]  /*d120*/  IMAD R81, R3, R76, RZ ;  /* 0x0000004c03517224 */ /* 0x020fe200078e02ff */
[----:B------:R-:W-:Y:S01]  /*d130*/  IADD3 R6, P0, R6, UR12, RZ ;  /* 0x0000000c06067c10 */ /* 0x000fe2000ff1e0ff */
[----:B------:R-:W-:Y:S01]  /*d140*/  IMAD R10, R7, UR8, RZ ;  /* 0x00000008070a7c24 */ /* 0x000fe2000f8e02ff */
[C---:B------:R-:W-:Y:S01]  /*d150*/  IADD3 R53, P3, R4.reuse, 0x4000, RZ ;  /* 0x0000400004357810 */ /* 0x040fe20007f7e0ff */
[----:B------:R-:W-:Y:S01]  /*d160*/  IMAD.U32 R11, RZ, RZ, UR10 ;  /* 0x0000000aff0b7e24 */ /* 0x000fe2000f8e00ff */
[----:B------:R-:W-:Y:S01]  /*d170*/  IADD3 R29, P2, R4, 0x5000, RZ ;  /* 0x00005000041d7810 */ /* 0x000fe20007f5e0ff */
[----:B------:R-:W-:Y:S01]  /*d180*/  IMAD R15, R9, UR9, R10 ;  /* 0x00000009090f7c24 */ /* 0x000fe2000f8e020a */
[----:B------:R-:W-:Y:S01]  /*d190*/  LOP3.LUT R52, R53, 0x380, RZ, 0xc0, !PT ;  /* 0x0000038035347812 */ /* 0x000fe200078ec0ff */
        /* <DEDUP_REMOVED lines=46> */
[----:B------:R-:W-:Y:S01]  /*d480*/  IMAD.X R49, RZ, RZ, R5, P3 ;  /* 0x000000ffff317224 */ /* 0x000fe200018e0605 */
[----:B------:R-:W-:-:S02]  /*d490*/  LOP3.LUT R40, R41, 0x380, RZ, 0xc0, !PT ;  /* 0x0000038029287812 */ /* 0x000fc400078ec0ff */
[----:B------:R-:W-:Y:S02]  /*d4a0*/  SHF.R.U64 R3, R3, 0x3, RZ ;  /* 0x0000000303037819 */ /* 0x000fe400000012ff */
        /* <DEDUP_REMOVED lines=20> */
[----:B------:R-:W-:Y:S01]  /*d5f0*/  ULDC.64 UR12, c[0x0][0xae8] ;  /* 0x0002ba00000c7ab9 */ /* 0x000fe20000000a00 */
[----:B------:R-:W-:Y:S01]  /*d600*/  SHF.R.U64 R32, R32, 0x3, RZ ;  /* 0x0000000320207819 */ /* 0x000fe200000012ff */
[----:B--2---:R1:W-:Y:S01]  /*d610*/  @!P0 ST.E desc[UR52][R42.64], R0 ;  /* 0x000000002a008985 */ /* 0x0043e2000c101934 */
[----:B------:R-:W-:Y:S01]  /*d620*/  SHF.R.U64 R36, R36, 0x3, RZ ;  /* 0x0000000324247819 */ /* 0x000fe200000012ff */
[----:B------:R-:W-:Y:S01]  /*d630*/  UIADD3 UR9, UR9, UR10, URZ ;  /* 0x0000000a09097290 */ /* 0x000fe2000fffe03f */
[----:B------:R-:W-:Y:S01]  /*d640*/  SHF.R.U64 R64, R64, 0x3, RZ ;  /* 0x0000000340407819 */ /* 0x000fe200000012ff */
[----:B------:R-:W-:Y:S01]  /*d650*/  UIMAD UR4, UR15, UR12, URZ ;  /* 0x0000000c0f0472a4 */ /* 0x000fe2000f8e023f */
        /* <DEDUP_REMOVED lines=10> */
[----:B------:R-:W-:Y:S01]  /*d700*/  UIMAD.WIDE.U32 UR8, UR40, UR12, UR8 ;  /* 0x0000000c280872a5 */ /* 0x000fe2000f8e0008 */
        /* <DEDUP_REMOVED lines=98> */
.L_x_2700:
[----:B------:R-:W-:Y:S05]  /*dd30*/  BSYNC B1 ;  /* 0x0000000000017941 */ /* 0x000fea0003800000 */
.L_x_2699:
        /* <DEDUP_REMOVED lines=9> */
[-C--:B---3--:R-:W-:Y:S02]  /*ddd0*/  @!P4 LEA R2, P6, R16, R20.reuse, 0x1 ;  /* 0x000000141002c211 */ /* 0x088fe400078c08ff */
[----:B-----5:R-:W-:Y:S02]  /*dde0*/  @!P3 LEA R4, P5, R22, R20, 0x1 ;  /* 0x000000141604b211 */ /* 0x020fe400078a08ff */
        /* <DEDUP_REMOVED lines=10> */
.L_x_2702:
[----:B------:R-:W-:Y:S05]  /*de90*/  BSYNC B1 ;  /* 0x0000000000017941 */ /* 0x000fea0003800000 */
.L_x_2701:
        /* <DEDUP_REMOVED lines=10> */
[-C--:B------:R-:W-:Y:S02]  /*df40*/  @!P2 LEA R4, P5, R22, R8.reuse, 0x1 ;  /* 0x000000081604a211 */ /* 0x080fe400078a08ff */
        /* <DEDUP_REMOVED lines=10> */
.L_x_2704:
[----:B------:R-:W-:Y:S05]  /*dff0*/  BSYNC B1 ;  /* 0x0000000000017941 */ /* 0x000fea0003800000 */
.L_x_2703:
[----:B0-----:R-:W-:Y:S01]  /*e000*/  VIADD R0, R84, 0x60 ;  /* 0x0000006054007836 */ /* 0x001fe20000000000 */
[----:B--2-4-:R-:W4:Y:S04]  /*e010*/  SHFL.IDX PT, R82, R82, 0x3, 0x181f ;  /* 0x00781f0052527f89 */ /* 0x014f2800000e0000 */
[----:B------:R-:W-:Y:S01]  /*e020*/  ISETP.GE.AND P0, PT, R0, R81, PT ;  /* 0x000000510000720c */ /* 0x000fe20003f06270 */
[----:B------:R-:W0:-:S12]  /*e030*/  SHFL.IDX PT, R80, R80, 0x3, 0x181f ;  /* 0x00781f0050507f89 */ /* 0x000e1800000e0000 */
[----:B------:R-:W-:Y:S05]  /*e040*/  @P0 BRA `(.L_x_2705) ;  /* 0x0000000c00a80947 */ /* 0x000fea0003800000 */
[----:B------:R-:W-:Y:S02]  /*e050*/  ULDC UR4, c[0x0][0xac8] ;  /* 0x0002b20000047ab9 */ /* 0x000fe40000000800 */
[----:B------:R-:W-:Y:S02]  /*e060*/  ISETP.GE.AND P3, PT, R16, UR4, PT ;  /* 0x0000000410007c0c */ /* 0x000fe4000bf66270 */
[----:B------:R-:W-:Y:S02]  /*e070*/  ISETP.GE.AND P4, PT, R22, UR4, PT ;  /* 0x0000000416007c0c */ /* 0x000fe4000bf86270 */
[----:B------:R-:W-:-:S09]  /*e080*/  ISETP.GE.AND P5, PT, R19, UR4, PT ;  /* 0x0000000413007c0c */ /* 0x000fd2000bfa6270 */
[-C--:B0-----:R-:W-:Y:S02]  /*e090*/  @!P3 LEA R2, P0, R16, R80.reuse, 0x1 ;  /* 0x000000501002b211 */ /* 0x081fe400078008ff */
[-C--:B------:R-:W-:Y:S02]  /*e0a0*/  @!P4 LEA R4, P1, R22, R80.reuse, 0x1 ;  /* 0x000000501604c211 */ /* 0x080fe400078208ff */
[C---:B------:R-:W-:Y:S02]  /*e0b0*/  @!P5 LEA R6, P2, R19.reuse, R80, 0x1 ;  /* 0x000000501306d211 */ /* 0x040fe400078408ff */
[-C--:B----4-:R-:W-:Y:S02]  /*e0c0*/  @!P3 LEA.HI.X R3, R16, R82.reuse, R225, 0x1, P0 ;  /* 0x000000521003b211 */ /* 0x090fe400000f0ce1 */
        /* <DEDUP_REMOVED lines=11> */
.L_x_2697:
[----:B------:R-:W-:Y:S01]  /*e180*/  ULDC.64 UR8, c[0x0][0xc00] ;  /* 0x0003000000087ab9 */ /* 0x000fe20000000a00 */
[----:B------:R-:W0:Y:S01]  /*e190*/  LDC R11, c[0x0][0xbe8] ;  /* 0x0002fa00ff0b7b82 */ /* 0x000e220000000800 */
[----:B------:R-:W-:Y:S02]  /*e1a0*/  UISETP.NE.U32.AND UP0, UPT, UR8, URZ, UPT ;  /* 0x0000003f0800728c */ /* 0x000fe4000bf05070 */
[----:B------:R-:W-:Y:S02]  /*e1b0*/  ULEA UR4, UP1, UR38, UR8, 0x2 ;  /* 0x0000000826047291 */ /* 0x000fe4000f82103f */
[----:B------:R-:W-:Y:S02]  /*e1c0*/  UISETP.NE.AND.EX UP0, UPT, UR9, URZ, UPT, UP0 ;  /* 0x0000003f0900728c */ /* 0x000fe4000bf05300 */
[----:B------:R-:W-:Y:S02]  /*e1d0*/  ULEA.HI.X UR7, UR38, UR9, UR39, 0x2, UP1 ;  /* 0x0000000926077291 */ /* 0x000fe400088f1427 */
[----:B------:R-:W-:Y:S01]  /*e1e0*/  IMAD.U32 R2, RZ, RZ, UR4 ;  /* 0x00000004ff027e24 */ /* 0x000fe2000f8e00ff */
[----:B------:R-:W-:Y:S01]  /*e1f0*/  ULDC.64 UR8, c[0x0][0xc08] ;  /* 0x0003020000087ab9 */ /* 0x000fe20000000a00 */
[----:B------:R-:W-:Y:S01]  /*e200*/  PLOP3.LUT P2, PT, PT, PT, UP0, 0x80, 0x0 ;  /* 0x000000000000781c */ /* 0x000fe20003f4f008 */
[----:B------:R-:W-:Y:S01]  /*e210*/  UISETP.NE.U32.AND UP1, UPT, UR8, URZ, UPT ;  /* 0x0000003f0800728c */ /* 0x000fe2000bf25070 */
[----:B------:R-:W-:-:S03]  /*e220*/  IMAD.U32 R3, RZ, RZ, UR7 ;  /* 0x00000007ff037e24 */ /* 0x000fc6000f8e00ff */
[----:B------:R-:W-:-:S08]  /*e230*/  UISETP.NE.AND.EX UP1, UPT, UR9, URZ, UPT, UP1 ;  /* 0x0000003f0900728c */ /* 0x000fd0000bf25310 */
[----:B------:R-:W2:Y:S01]  /*e240*/  @P2 LDG.E R6, desc[UR52][R2.64] ;  /* 0x0000003402062981 */ /* 0x000ea2000c1e1900 */
[----:B------:R-:W-:Y:S01]  /*e250*/  PLOP3.LUT P3, PT, PT, PT, UP1, 0x80, 0x0 ;  /* 0x000000000000781c */ /* 0x000fe20003f6f018 */
[----:B------:R-:W-:Y:S01]  /*e260*/  ULDC UR4, c[0x0][0xa88] ;  /* 0x0002a20000047ab9 */ /* 0x000fe20000000800 */
[----:B------:R-:W-:Y:S01]  /*e270*/  @UP1 ULDC.64 UR8, c[0x0][0xc08] ;  /* 0x0003020000081ab9 */ /* 0x000fe20000000a00 */
[----:B------:R-:W-:Y:S01]  /*e280*/  IMAD.U32 R0, RZ, RZ, UR4 ;  /* 0x00000004ff007e24 */ /* 0x000fe2000f8e00ff */
        /* <DEDUP_REMOVED lines=16> */
.L_x_2706:
[----:B------:R-:W-:Y:S01]  /*e390*/  USEL UR38, UR38, URZ, !UP0 ;  /* 0x0000003f26267287 */ /* 0x000fe2000c000000 */
[----:B------:R-:W-:Y:S01]  /*e3a0*/  BSSY B1, `(.L_x_2707) ;  /* 0x000002c000017945 */ /* 0x000fe20003800000 */
[----:B------:R-:W-:-:S03]  /*e3b0*/  USEL UR39, UR39, URZ, !UP0 ;  /* 0x0000003f27277287 */ /* 0x000fc6000c000000 */
[----:B------:R-:W-:Y:S09]  /*e3c0*/  @P1 BRA `(.L_x_2708) ;  /* 0x0000000000a41947 */ /* 0x000ff20003800000 */
        /* <DEDUP_REMOVED lines=41> */
.L_x_2708:
[----:B------:R-:W-:Y:S05]  /*e660*/  BSYNC B1 ;  /* 0x0000000000017941 */ /* 0x000fea0003800000 */
.L_x_2707:
[----:B0-----:R-:W0:Y:S01]  /*e670*/  @P0 LDC R3, c[0x0][0xbf0] ;  /* 0x0002fc00ff030b82 */ /* 0x001e220000000800 */
[----:B------:R-:W-:Y:S01]  /*e680*/  ULDC.64 UR12, c[0x0][0xaa0] ;  /* 0x0002a800000c7ab9 */ /* 0x000fe20000000a00 */
[----:B------:R-:W-:Y:S01]  /*e690*/  IMAD R2, R216, 0x20, R217 ;  /* 0x00000020d8027824 */ /* 0x000fe200078e02d9 */
[----:B------:R-:W-:Y:S01]  /*e6a0*/  UIMAD UR7, UR10, UR12, URZ ;  /* 0x0000000c0a0772a4 */ /* 0x000fe2000f8e023f */
[----:B------:R-:W-:Y:S01]  /*e6b0*/  BSSY B1, `(.L_x_2709) ;  /* 0x0000041000017945 */ /* 0x000fe20003800000 */
[----:B------:R-:W-:Y:S01]  /*e6c0*/  UIMAD.WIDE.U32 UR8, UR4, UR12, URZ ;  /* 0x0000000c040872a5 */ /* 0x000fe2000f8e003f */
[----:B------:R-:W-:Y:S01]  /*e6d0*/  VIADD R6, R2, UR41 ;  /* 0x0000002902067c36 */ /* 0x000fe20008000000 */
[----:B------:R-:W-:-:S03]  /*e6e0*/  UIMAD UR7, UR4, UR13, UR7 ;  /* 0x0000000d040772a4 */ /* 0x000fc6000f8e0207 */
[----:B------:R-:W-:Y:S01]  /*e6f0*/  ULDC.64 UR12, c[0x0][0xae8] ;  /* 0x0002ba00000c7ab9 */ /* 0x000fe20000000a00 */
[----:B------:R-:W-:Y:S01]  /*e700*/  UIADD3 UR9, UR9, UR7, URZ ;  /* 0x0000000709097290 */ /* 0x000fe2000fffe03f */
[----:B------:R-:W-:Y:S01]  /*e710*/  @P0 IMAD.HI.U32 R2, R6, R9, RZ ;  /* 0x0000000906020227 */ /* 0x000fe200078e00ff */
[----:B------:R-:W-:Y:S02]  /*e720*/  UIMAD UR4, UR11, UR12, URZ ;  /* 0x0000000c0b0472a4 */ /* 0x000fe4000f8e023f */
        /* <DEDUP_REMOVED lines=24> */
[----:B------:R-:W-:Y:S02]  /*e8b0*/  VIADD R6, R217, UR41 ;  /* 0x00000029d9067c36 */ /* 0x000fe40008000000 */
        /* <DEDUP_REMOVED lines=32> */
.L_x_2710:
[----:B------:R-:W-:Y:S05]  /*eac0*/  BSYNC B1 ;  /* 0x0000000000017941 */ /* 0x000fea0003800000 */
.L_x_2709:
        /* <DEDUP_REMOVED lines=21> */
.L_x_2712:
[----:B------:R-:W-:Y:S05]  /*ec20*/  BSYNC B1 ;  /* 0x0000000000017941 */ /* 0x000fea0003800000 */
.L_x_2711:
        /* <DEDUP_REMOVED lines=21> */
.L_x_2714:
[----:B------:R-:W-:Y:S05]  /*ed80*/  BSYNC B1 ;  /* 0x0000000000017941 */ /* 0x000fea0003800000 */
.L_x_2713:
[----:B0-----:R-:W-:Y:S01]  /*ed90*/  VIADD R0, R6, 0x60 ;  /* 0x0000006006007836 */ /* 0x001fe20000000000 */
[----:B--2-4-:R-:W0:Y:S04]  /*eda0*/  SHFL.IDX PT, R5, R5, 0x3, 0x181f ;  /* 0x00781f0005057f89 */ /* 0x014e2800000e0000 */
[----:B------:R-:W-:Y:S01]  /*edb0*/  ISETP.GE.AND P0, PT, R0, R11, PT ;  /* 0x0000000b0000720c */ /* 0x000fe20003f06270 */
[----:B-1-3--:R1:W2:-:S12]  /*edc0*/  SHFL.IDX PT, R2, R4, 0x3, 0x181f ;  /* 0x00781f0004027f89 */ /* 0x00a29800000e0000 */
[----:B-1----:R-:W-:Y:S05]  /*edd0*/  @P0 BRA `(.L_x_2705) ;  /* 0x0000000000440947 */ /* 0x002fea0003800000 */
[----:B------:R-:W-:Y:S02]  /*ede0*/  ULDC UR4, c[0x0][0xac8] ;  /* 0x0002b20000047ab9 */ /* 0x000fe40000000800 */
[----:B------:R-:W-:Y:S02]  /*edf0*/  ISETP.GE.AND P3, PT, R16, UR4, PT ;  /* 0x0000000410007c0c */ /* 0x000fe4000bf66270 */
[----:B------:R-:W-:Y:S02]  /*ee00*/  ISETP.GE.AND P2, PT, R22, UR4, PT ;  /* 0x0000000416007c0c */ /* 0x000fe4000bf46270 */
[----:B------:R-:W-:Y:S02]  /*ee10*/  ISETP.GE.AND P1, PT, R19, UR4, PT ;  /* 0x0000000413007c0c */ /* 0x000fe4000bf26270 */
[----:B------:R-:W-:-:S07]  /*ee20*/  ISETP.GE.AND P0, PT, R23, UR4, PT ;  /* 0x0000000417007c0c */ /* 0x000fce000bf06270 */
[-C--:B--2---:R-:W-:Y:S02]  /*ee30*/  @!P3 LEA R6, P6, R16, R2.reuse, 0x1 ;  /* 0x000000021006b211 */ /* 0x084fe400078c08ff */
[-C--:B------:R-:W-:Y:S02]  /*ee40*/  @!P2 LEA R8, P5, R22, R2.reuse, 0x1 ;  /* 0x000000021608a211 */ /* 0x080fe400078a08ff */
[-C--:B------:R-:W-:Y:S02]  /*ee50*/  @!P1 LEA R10, P4, R19, R2.reuse, 0x1 ;  /* 0x00000002130a9211 */ /* 0x080fe400078808ff */
[-C--:B0-----:R-:W-:Y:S02]  /*ee60*/  @!P3 LEA.HI.X R7, R16, R5.reuse, R225, 0x1, P6 ;  /* 0x000000051007b211 */ /* 0x081fe400030f0ce1 */
        /* <DEDUP_REMOVED lines=8> */
.L_x_2705:
[----:B------:R-:W-:Y:S05]  /*eef0*/  BSYNC B0 ;  /* 0x0000000000007941 */ /* 0x000fea0003800000 */
.L_x_2696:
[----:B------:R-:W-:Y:S02]  /*ef00*/  ULDC UR4, c[0x0][0xc3c] ;  /* 0x00030f0000047ab9 */ /* 0x000fe40000000800 */
[----:B------:R-:W-:-:S06]  /*ef10*/  UISETP.GE.AND UP0, UPT, UR6, UR4, UPT ;  /* 0x000000040600728c */ /* 0x000fcc000bf06270 */
[----:B------:R-:W-:-:S13]  /*ef20*/  PLOP3.LUT P0, PT, PT, PT, UP0, 0x80, 0x0 ;  /* 0x000000000000781c */ /* 0x000fda0003f0f008 */
[----:B------:R-:W-:Y:S05]  /*ef30*/  @!P0 BRA `(.L_x_2715) ;  /* 0xffffff1c00988947 */ /* 0x000fea000383ffff */
[----:B------:R-:W-:Y:S05]  /*ef40*/  EXIT ;  /* 0x000000000000794d */ /* 0x000fea0003800000 */
.L_x_2654:
        /* <DEDUP_REMOVED lines=55> */
.L_x_2721:
        /* <DEDUP_REMOVED lines=12> */
.L_x_2720:
[----:B------:R-:W-:Y:S05]  /*f380*/  BSYNC B0 ;  /* 0x0000000000007941 */ /* 0x000fea0003800000 */
.L_x_2719:
        /* <DEDUP_REMOVED lines=21> */
.L_x_2717:
[----:B------:R-:W-:-:S04]  /*f4e0*/  IMAD.IADD R13, R4, 0x1, -R3 ;  /* 0x00000001040d7824 */ /* 0x000fc800078e0a03 */
[----:B------:R-:W-:-:S05]  /*f4f0*/  IMAD R2, R8, R9, R13 ;  /* 0x0000000908027224 */ /* 0x000fca00078e020d */
[----:B------:R-:W-:-:S13]  /*f500*/  ISETP.GT.AND P0, PT, R2, R7, PT ;  /* 0x000000070200720c */ /* 0x000fda0003f04270 */
[----:B------:R-:W-:Y:S02]  /*f510*/  VOTEU.ANY UR7, UPT, !P0 ;  /* 0x0000000000077886 */ /* 0x000fe400040e0100 */
[----:B------:R-:W-:-:S04]  /*f520*/  UPOPC UR6, UR7 ;  /* 0x00000007000672bf */ /* 0x000fc80008000000 */
[----:B------:R-:W-:-:S03]  /*f530*/  UIADD3 UR40, UR6, UR4, URZ ;  /* 0x0000000406287290 */ /* 0x000fc6000fffe03f */
[----:B------:R-:W-:Y:S02]  /*f540*/  ULDC.64 UR4, c[0x0][0xc90] ;  /* 0x0003240000047ab9 */ /* 0x000fe40000000a00 */
[----:B------:R-:W-:-:S06]  /*f550*/  UIMAD.WIDE UR4, UR40, 0x4, UR4 ;  /* 0x00000004280478a5 */ /* 0x000fcc000f8e0204 */
[----:B------:R-:W-:Y:S02]  /*f560*/  IMAD.U32 R2, RZ, RZ, UR4 ;  /* 0x00000004ff027e24 */ /* 0x000fe4000f8e00ff */
[----:B------:R-:W-:-:S05]  /*f570*/  IMAD.U32 R3, RZ, RZ, UR5 ;  /* 0x00000005ff037e24 */ /* 0x000fca000f8e00ff */
[----:B------:R-:W2:Y:S01]  /*f580*/  LDG.E R6, desc[UR52][R2.64] ;  /* 0x0000003402067981 */ /* 0x000ea2000c1e1900 */
[----:B------:R-:W-:Y:S01]  /*f590*/  IMAD.U32 R15, RZ, RZ, UR6 ;  /* 0x00000006ff0f7e24 */ /* 0x000fe2000f8e00ff */
[----:B------:R-:W-:-:S04]  /*f5a0*/  ISETP.NE.AND P0, PT, RZ, UR7, PT ;  /* 0x00000007ff007c0c */ /* 0x000fc8000bf05270 */
[----:B------:R-:W2:Y:S02]  /*f5b0*/  SHFL.IDX PT, R0, R0, R15, 0x1f ;  /* 0x00001f0f00007589 */ /* 0x000ea400000e0000 */
[----:B--2---:R-:W-:-:S05]  /*f5c0*/  IMAD R4, R0, R6, RZ ;  /* 0x0000000600047224 */ /* 0x004fca00078e02ff */
[----:B------:R-:W-:-:S04]  /*f5d0*/  IABS R12, R4 ;  /* 0x00000004000c7213 */ /* 0x000fc80000000000 */
[----:B------:R-:W0:Y:S08]  /*f5e0*/  I2F.RP R10, R12 ;  /* 0x0000000c000a7306 */ /* 0x000e300000209400 */
[----:B0-----:R-:W0:Y:S02]  /*f5f0*/  MUFU.RCP R10, R10 ;  /* 0x0000000a000a7308 */ /* 0x001e240000001000 */
[----:B0-----:R-:W-:-:S06]  /*f600*/  VIADD R11, R10, 0xffffffe ;  /* 0x0ffffffe0a0b7836 */ /* 0x001fcc0000000000 */
[----:B------:R0:W1:Y:S01]  /*f610*/  F2I.FTZ.U32.TRUNC.NTZ R3, R11 ;  /* 0x0000000b00037305 */ /* 0x000062000021f000 */
[----:B------:R-:W-:Y:S05]  /*f620*/  @!P0 BRA `(.L_x_2722) ;  /* 0x00000000000c8947 */ /* 0x000fea0003800000 */
[----:B------:R-:W-:-:S06]  /*f630*/  UIADD3 UR4, UR6, -0x1, URZ ;  /* 0xffffffff06047890 */ /* 0x000fcc000fffe03f */
[----:B0-----:R-:W-:-:S05]  /*f640*/  IMAD.U32 R11, RZ, RZ, UR4 ;  /* 0x00000004ff0b7e24 */ /* 0x001fca000f8e00ff */
[----:B------:R2:W3:Y:S02]  /*f650*/  SHFL.IDX PT, R16, R8, R11, 0x1f ;  /* 0x00001f0b08107589 */ /* 0x0004e400000e0000 */
.L_x_2722:
[----:B-1----:R-:W-:Y:S02]  /*f660*/  IMAD.MOV R2, RZ, RZ, -R3 ;  /* 0x000000ffff027224 */ /* 0x002fe400078e0a03 */
[----:B---3--:R-:W-:Y:S02]  /*f670*/  IMAD R16, R16, R9, R13 ;  /* 0x0000000910107224 */ /* 0x008fe400078e020d */
[----:B------:R-:W-:Y:S01]  /*f680*/  IMAD.MOV.U32 R13, RZ, RZ, R2 ;  /* 0x000000ffff0d7224 */ /* 0x000fe200078e0002 */
[----:B------:R-:W-:Y:S02]  /*f690*/  IABS R2, R4 ;  /* 0x0000000400027213 */ /* 0x000fe40000000000 */
[----:B0-2---:R-:W-:Y:S01]  /*f6a0*/  IADD3 R11, -R16, R7, RZ ;  /* 0x00000007100b7210 */ /* 0x005fe20007ffe1ff */
[----:B------:R-:W-:Y:S02]  /*f6b0*/  IMAD R7, R13, R12, RZ ;  /* 0x0000000c0d077224 */ /* 0x000fe400078e02ff */
[----:B------:R-:W-:Y:S01]  /*f6c0*/  IMAD.MOV R10, RZ, RZ, -R2 ;  /* 0x000000ffff0a7224 */ /* 0x000fe200078e0a02 */
        /* <DEDUP_REMOVED lines=21> */
[----:B------:R-:W-:Y:S02]  /*f820*/  VIADDMNMX R15, R3, R9, R6, PT ;  /* 0x00000009030f7246 */ /* 0x000fe40003800106 */
[----:B------:R-:W-:Y:S02]  /*f830*/  IABS R9, R4 ;  /* 0x0000000400097213 */ /* 0x000fe40000000000 */
[-C--:B------:R-:W-:Y:S01]  /*f840*/  IABS R8, R15.reuse ;  /* 0x0000000f00087213 */ /* 0x080fe20000000000 */
[----:B------:R-:W-:Y:S01]  /*f850*/  IMAD.MOV R18, RZ, RZ, -R15 ;  /* 0x000000ffff127224 */ /* 0x000fe200078e0a0f */
[----:B------:R-:W-:Y:S02]  /*f860*/  IABS R10, R15 ;  /* 0x0000000f000a7213 */ /* 0x000fe40000000000 */
[----:B------:R-:W0:Y:S08]  /*f870*/  I2F.RP R6, R8 ;  /* 0x0000000800067306 */ /* 0x000e300000209400 */
[----:B0-----:R-:W0:Y:S02]  /*f880*/  MUFU.RCP R6, R6 ;  /* 0x0000000600067308 */ /* 0x001e240000001000 */
[----:B0-----:R-:W-:-:S06]  /*f890*/  VIADD R3, R6, 0xffffffe ;  /* 0x0ffffffe06037836 */ /* 0x001fcc0000000000 */
[----:B------:R-:W0:Y:S02]  /*f8a0*/  F2I.FTZ.U32.TRUNC.NTZ R3, R3 ;  /* 0x0000000300037305 */ /* 0x000e24000021f000 */
[----:B0-----:R-:W-:-:S04]  /*f8b0*/  IMAD.MOV R2, RZ, RZ, -R3 ;  /* 0x000000ffff027224 */ /* 0x001fc800078e0a03 */
[----:B------:R-:W-:Y:S02]  /*f8c0*/  IMAD.MOV.U32 R7, RZ, RZ, R2 ;  /* 0x000000ffff077224 */ /* 0x000fe400078e0002 */
[----:B------:R-:W-:Y:S02]  /*f8d0*/  IMAD.MOV.U32 R2, RZ, RZ, RZ ;  /* 0x000000ffff027224 */ /* 0x000fe400078e00ff */
        /* <DEDUP_REMOVED lines=13> */
[----:B------:R-:W-:-:S06]  /*f9b0*/  @P0 VIADD R2, R2, 0x1 ;  /* 0x0000000102020836 */ /* 0x000fcc0000000000 */
[----:B------:R-:W-:Y:S01]  /*f9c0*/  @!P2 IMAD.MOV R2, RZ, RZ, -R2 ;  /* 0x000000ffff02a224 */ /* 0x000fe200078e0a02 */
[----:B------:R-:W-:-:S04]  /*f9d0*/  @!P1 LOP3.LUT R2, RZ, R15, RZ, 0x33, !PT ;  /* 0x0000000fff029212 */ /* 0x000fc800078e33ff */
[----:B------:R-:W-:Y:S01]  /*f9e0*/  LOP3.LUT R17, RZ, R2, RZ, 0x33, !PT ;  /* 0x00000002ff117212 */ /* 0x000fe200078e33ff */
[----:B------:R-:W-:-:S04]  /*f9f0*/  IMAD R18, R2, R18, R3 ;  /* 0x0000001202127224 */ /* 0x000fc800078e0203 */
[----:B------:R-:W-:Y:S01]  /*fa00*/  IMAD.IADD R17, R0, 0x1, R17 ;  /* 0x0000000100117824 */ /* 0x000fe200078e0211 */
[----:B------:R-:W-:Y:S06]  /*fa10*/  BRA `(.L_x_2723) ;  /* 0x0000000000107947 */ /* 0x000fec0003800000 */
.L_x_2718:
[----:B------:R-:W-:Y:S01]  /*fa20*/  IMAD.MOV.U32 R16, RZ, RZ, R7 ;  /* 0x000000ffff107224 */ /* 0x000fe200078e0007 */
[----:B------:R-:W-:Y:S01]  /*fa30*/  ULDC UR40, c[0x0][0xc3c] ;  /* 0x00030f0000287ab9 */ /* 0x000fe20000000800 */
[----:B------:R-:W-:Y:S02]  /*fa40*/  IMAD.MOV.U32 R17, RZ, RZ, RZ ;  /* 0x000000ffff117224 */ /* 0x000fe400078e00ff */
[----:B------:R-:W-:-:S07]  /*fa50*/  IMAD.MOV.U32 R18, RZ, RZ, RZ ;  /* 0x000000ffff127224 */ /* 0x000fce00078e00ff */
.L_x_2723:
[----:B------:R-:W-:Y:S01]  /*fa60*/  ISETP.NE.AND P0, PT, R5, RZ, PT ;  /* 0x000000ff0500720c */ /* 0x000fe20003f05270 */
[----:B------:R-:W-:-:S12]  /*fa70*/  IMAD.U32 R19, RZ, RZ, UR40 ;  /* 0x00000028ff137e24 */ /* 0x000fd8000f8e00ff */
[----:B------:R-:W0:Y:S01]  /*fa80*/  @!P0 S2R R3, SR_CgaCtaId ;  /* 0x0000000000038919 */ /* 0x000e220000008800 */
[----:B------:R-:W-:-:S04]  /*fa90*/  @!P0 MOV R0, 0x400 ;  /* 0x0000040000008802 */ /* 0x000fc80000000f00 */
[----:B0-----:R-:W-:-:S05]  /*faa0*/  @!P0 LEA R0, R3, R0, 0x18 ;  /* 0x0000000003008211 */ /* 0x001fca00078ec0ff */
[----:B------:R0:W-:Y:S01]  /*fab0*/  @!P0 STS.128 [R0+0x388d0], R16 ;  /* 0x0388d01000008388 */ /* 0x0001e20000000c00 */
[----:B------:R-:W-:Y:S06]  /*fac0*/  BAR.ARV 0x5, 0x180 ;  /* 0x0146000000007b1d */ /* 0x000fec0000002000 */
.L_x_2716:
        /* <DEDUP_REMOVED lines=8> */
[----:B------:R-:W2:Y:S01]  /*fb50*/  S2UR UR4, SR_CgaCtaId ;  /* 0x00000000000479c3 */ /* 0x000ea20000008800 */
        /* <DEDUP_REMOVED lines=8> */
[----:B--2---:R-:W-:-:S02]  /*fbe0*/  IMAD.U32 R33, RZ, RZ, UR4 ;  /* 0x00000004ff217e24 */ /* 0x004fc4000f8e00ff */
[C---:B-1----:R-:W-:Y:S01]  /*fbf0*/  IMAD.SHL.U32 R22, R8.reuse, 0x80, RZ ;  /* 0x0000008008167824 */ /* 0x042fe200078e00ff */
[C---:B------:R-:W-:Y:S01]  /*fc00*/  LOP3.LUT R6, R8.reuse, 0x7f, RZ, 0xc0, !PT ;  /* 0x0000007f08067812 */ /* 0x040fe200078ec0ff */
        /* <DEDUP_REMOVED lines=29> */
.L_x_2799:
[----:B------:R-:W-:Y:S01]  /*fde0*/  ULDC.64 UR4, c[0x0][0xc88] ;  /* 0x0003220000047ab9 */ /* 0x000fe20000000a00 */
[----:B------:R-:W-:Y:S01]  /*fdf0*/  ULDC.64 UR6, c[0x0][0xa18] ;  /* 0x0002860000067ab9 */ /* 0x000fe20000000a00 */
[----:B------:R-:W-:Y:S01]  /*fe00*/  UIMAD.WIDE UR4, UR40, 0x4, UR4 ;  /* 0x00000004280478a5 */ /* 0x000fe2000f8e0204 */
[----:B------:R-:W-:-:S05]  /*fe10*/  ULDC.64 UR8, c[0x0][0xa00] ;  /* 0x0002800000087ab9 */ /* 0x000fca0000000a00 */
[----:B-1-3--:R-:W-:Y:S02]  /*fe20*/  IMAD.U32 R2, RZ, RZ, UR4 ;  /* 0x00000004ff027e24 */ /* 0x00afe4000f8e00ff */
        /* <DEDUP_REMOVED lines=44> */
.L_x_2725:
        /* <DEDUP_REMOVED lines=21> */
.L_x_2726:
        /* <DEDUP_REMOVED lines=11> */
.L_x_2727:
[----:B------:R-:W-:Y:S01]  /*102f0*/  R2UR UR6, R17 ;  /* 0x00000000110672ca */ /* 0x000fe200000e0000 */
[----:B------:R-:W-:Y:S01]  /*10300*/  ULDC UR4, c[0x0][0x448] ;  /* 0x0001120000047ab9 */ /* 0x000fe20000000800 */
[----:B------:R-:W-:Y:S01]  /*10310*/  UIADD3 UR38, -UR36, UR38, URZ ;  /* 0x0000002624267290 */ /* 0x000fe2000fffe13f */
[----:B------:R-:W-:Y:S01]  /*10320*/  BSSY B7, `(.L_x_2728) ;  /* 0x00004d8000077945 */ /* 0x000fe20003800000 */
[----:B------:R-:W-:Y:S02]  /*10330*/  UISETP.NE.AND UP0, UPT, UR4, 0x1, UPT ;  /* 0x000000010400788c */ /* 0x000fe4000bf05270 */
[----:B------:R-:W-:Y:S02]  /*10340*/  UIADD3 UR7, UR38, 0x80, -UR41 ;  /* 0x0000008026077890 */ /* 0x000fe4000fffe829 */
[----:B------:R-:W-:-:S05]  /*10350*/  UP2UR UR49, UPR, URZ, 0x1 ;  /* 0x000000013f317883 */ /* 0x000fca0008000000 */
[----:B------:R-:W-:Y:S02]  /*10360*/  USHF.L.U32 UR6, UR6, 0x7, URZ ;  /* 0x0000000706067899 */ /* 0x000fe4000800063f */
[----:B------:R-:W-:Y:S01]  /*10370*/  @UP0 ULDC UR4, c[0x0][0x44c] ;  /* 0x0001130000040ab9 */ /* 0x000fe20000000800 */
[----:B------:R-:W-:Y:S01]  /*10380*/  @UP0 ULDC UR8, c[0x0][0x450] ;  /* 0x0001140000080ab9 */ /* 0x000fe20000000800 */
[----:B------:R-:W-:-:S04]  /*10390*/  UIADD3 UR6, UR6, 0x7f, URZ ;  /* 0x0000007f06067890 */ /* 0x000fc8000fffe03f */
[----:B------:R-:W-:Y:S02]  /*103a0*/  UIMAD.WIDE.U32 UR4, UR6, UR4, URZ ;  /* 0x00000004060472a5 */ /* 0x000fe4000f8e003f */
[----:B------:R-:W-:Y:S02]  /*103b0*/  UIADD3 UR4, UR38, 0x7f, URZ ;  /* 0x0000007f26047890 */ /* 0x000fe4000fffe03f */
[----:B------:R-:W-:Y:S02]  /*103c0*/  @UP0 USHF.R.U32.HI UR6, URZ, UR8, UR5 ;  /* 0x000000083f060299 */ /* 0x000fe40008011605 */
[----:B------:R-:W-:Y:S02]  /*103d0*/  USHF.R.S32.HI UR5, URZ, 0x1f, UR4 ;  /* 0x0000001f3f057899 */ /* 0x000fe40008011404 */
[----:B------:R-:W-:Y:S02]  /*103e0*/  UIADD3 UR6, UR7, UR6, URZ ;  /* 0x0000000607067290 */ /* 0x000fe4000fffe03f */
[----:B------:R-:W-:-:S02]  /*103f0*/  ULEA.HI UR5, UR5, UR4, URZ, 0x7 ;  /* 0x0000000405057291 */ /* 0x000fc4000f8f383f */
[----:B------:R-:W-:Y:S02]  /*10400*/  USHF.R.S32.HI UR7, URZ, 0x1f, UR6 ;  /* 0x0000001f3f077899 */ /* 0x000fe40008011406 */
[----:B------:R-:W-:Y:S02]  /*10410*/  USHF.R.S32.HI UR5, URZ, 0x7, UR5 ;  /* 0x000000073f057899 */ /* 0x000fe40008011405 */
[----:B------:R-:W-:-:S04]  /*10420*/  ULEA.HI UR7, UR7, UR6, URZ, 0x7 ;  /* 0x0000000607077291 */ /* 0x000fc8000f8f383f */
[----:B------:R-:W-:-:S04]  /*10430*/  USHF.R.S32.HI UR7, URZ, 0x7, UR7 ;  /* 0x000000073f077899 */ /* 0x000fc80008011407 */
[----:B------:R-:W-:-:S04]  /*10440*/  UISETP.LT.AND UP0, UPT, UR5, UR7, UPT ;  /* 0x000000070500728c */ /* 0x000fc8000bf01270 */
[----:B------:R-:W-:-:S06]  /*10450*/  USEL UR42, UR5, UR7, UP0 ;  /* 0x00000007052a7287 */ /* 0x000fcc0008000000 */
[----:B------:R-:W-:-:S13]  /*10460*/  ISETP.LT.AND P0, PT, RZ, UR42, PT ;  /* 0x0000002aff007c0c */ /* 0x000fda000bf01270 */
        /* <DEDUP_REMOVED lines=18> */
.L_x_2729:
        /* <DEDUP_REMOVED lines=20> */
.L_x_2732:
[----:B------:R-:W-:Y:S05]  /*106d0*/  BSYNC B6 ;  /* 0x0000000000067941 */ /* 0x000fea0003800000 */
.L_x_2731:
        /* <DEDUP_REMOVED lines=22> */
.L_x_2734:
[----:B------:R-:W-:Y:S05]  /*10840*/  BSYNC B6 ;  /* 0x0000000000067941 */ /* 0x000fea0003800000 */
.L_x_2733:
        /* <DEDUP_REMOVED lines=20> */
.L_x_2736:
[----:B------:R-:W-:Y:S05]  /*10990*/  BSYNC B6 ;  /* 0x0000000000067941 */ /* 0x000fea0003800000 */
.L_x_2735:
        /* <DEDUP_REMOVED lines=19> */
.L_x_2738:
[----:B------:R-:W-:Y:S05]  /*10ad0*/  BSYNC B6 ;  /* 0x0000000000067941 */ /* 0x000fea0003800000 */
.L_x_2737:
        /* <DEDUP_REMOVED lines=56> */
.L_x_2819:
[----:B------:R-:W-:Y:S01]  /*10e60*/  SHF.R.S32.HI R31, RZ, 0x1f, R18 ;  /* 0x0000001fff1f7819 */ /* 0x000fe20000011412 */
[----:B------:R-:W-:Y:S06]  /*10e70*/  @!P2 BRA `(.L_x_2740) ;  /* 0x000000000004a947 */ /* 0x000fec0003800000 */
[----:B------:R-:W-:Y:S01]  /*10e80*/  BPT.TRAP 0x1 ;  /* 0x000000040000795c */ /* 0x000fe20000300000 */
.L_x_2740:
[----:B------:R-:W-:Y:S01]  /*10e90*/  IMAD R6, R25, 0x8, R23 ;  /* 0x0000000819067824 */ /* 0x000fe200078e0217 */
[----:B------:R-:W-:Y:S01]  /*10ea0*/  SHF.L.U32 R2, R29, 0x1f, RZ ;  /* 0x0000001f1d027819 */ /* 0x000fe200000006ff */
[----:B------:R-:W-:Y:S01]  /*10eb0*/  BSSY B0, `(.L_x_2741) ;  /* 0x0000005000007945 */ /* 0x000fe20003800000 */
[----:B------:R-:W-:Y:S02]  /*10ec0*/  SHF.R.S32.HI R20, RZ, 0x1f, R0 ;  /* 0x0000001fff147819 */ /* 0x000fe40000011400 */
[----:B------:R-:W0:Y:S01]  /*10ed0*/  SYNCS.PHASECHK.TRANS64.TRYWAIT P0, [R6+URZ+0x38880], R2 ;  /* 0x03888002060075a7 */ /* 0x000e22000800017f */
[----:B------:R1:W-:Y:S02]  /*10ee0*/  STL [R1+0x8], R2 ;  /* 0x0000080201007387 */ /* 0x0003e40000100800 */
[----:B01----:R-:W-:Y:S05]  /*10ef0*/  @!P0 BRA `(.L_x_2742) ;  /* 0x0000005400388947 */ /* 0x003fea0003800000 */
.L_x_2820:
[----:B------:R-:W-:Y:S05]  /*10f00*/  BSYNC B0 ;  /* 0x0000000000007941 */ /* 0x000fea0003800000 */
.L_x_2741:
        /* <DEDUP_REMOVED lines=105> */
.L_x_2838:
        /* <DEDUP_REMOVED lines=11> */
.L_x_2744:
        /* <DEDUP_REMOVED lines=11> */
.L_x_2745:
[----:B------:R0:W-:Y:S01]  /*11700*/  SYNCS.ARRIVE.TRANS64.A1T0 RZ, [R6+URZ+0x38870], RZ ;  /* 0x038870ff06ff79a7 */ /* 0x0001e2000810003f */
[----:B------:R-:W-:Y:S05]  /*11710*/  @!P6 BRA `(.L_x_2746) ;  /* 0x000000000004e947 */ /* 0x000fea0003800000 */
[----:B------:R-:W-:Y:S01]  /*11720*/  BPT.TRAP 0x1 ;  /* 0x000000040000795c */ /* 0x000fe20000300000 */
.L_x_2746:
[----:B------:R-:W2:Y:S01]  /*11730*/  LDL R2, [R1+0x8] ;  /* 0x0000080001027983 */ /* 0x000ea20000100800 */
[----:B------:R-:W-:Y:S01]  /*11740*/  BSSY B0, `(.L_x_2747) ;  /* 0x0000003000007945 */ /* 0x000fe20003800000 */
[----:B--2---:R-:W1:Y:S03]  /*11750*/  SYNCS.PHASECHK.TRANS64.TRYWAIT P0, [R6+URZ+0x38840], R2 ;  /* 0x03884002060075a7 */ /* 0x004e66000800017f */
[----:B-1----:R-:W-:Y:S05]  /*11760*/  @!P0 BRA `(.L_x_2748) ;  /* 0x0000005800088947 */ /* 0x002fea0003800000 */
.L_x_2839:
[----:B------:R-:W-:Y:S05]  /*11770*/  BSYNC B0 ;  /* 0x0000000000007941 */ /* 0x000fea0003800000 */
.L_x_2747:
        /* <DEDUP_REMOVED lines=100> */
.L_x_2857:
        /* <DEDUP_REMOVED lines=11> */
.L_x_2750:
        /* <DEDUP_REMOVED lines=11> */
.L_x_2751:
        /* <DEDUP_REMOVED lines=34> */
.L_x_2753:
[----:B------:R-:W-:Y:S05]  /*12140*/  BSYNC B6 ;  /* 0x0000000000067941 */ /* 0x000fea0003800000 */
.L_x_2752:
[----:B------:R3:W5:Y:S01]  /*12150*/  LDL R8, [R1+0x4] ;  /* 0x0000040001087983 */ /* 0x0007620000100800 */
[----:B------:R-:W-:Y:S01]  /*12160*/  R2UR UR6, R31 ;  /* 0x000000001f0672ca */ /* 0x000fe200000e0000 */
[----:B------:R-:W-:Y:S01]  /*12170*/  UISETP.NE.AND UP0, UPT, UR49, URZ, UPT ;  /* 0x0000003f3100728c */ /* 0x000fe2000bf05270 */
[C---:B------:R-:W-:Y:S01]  /*12180*/  R2UR UR10, R18.reuse ;  /* 0x00000000120a72ca */ /* 0x040fe200000e0000 */
[----:B-1----:R-:W1:Y:S01]  /*12190*/  S2R R2, SR_TID.X ;  /* 0x0000000000027919 */ /* 0x002e620000002100 */
[----:B------:R-:W-:Y:S01]  /*121a0*/  R2UR UR7, R18 ;  /* 0x00000000120772ca */ /* 0x000fe200000e0000 */
[----:B------:R-:W-:Y:S01]  /*121b0*/  ULDC.64 UR8, c[0x0][0x2d8] ;  /* 0x0000b60000087ab9 */ /* 0x000fe20000000a00 */
[----:B------:R-:W4:Y:S01]  /*121c0*/  LDC R4, c[0x0][0x448] ;  /* 0x00011200ff047b82 */ /* 0x000f220000000800 */
[----:B------:R-:W-:Y:S01]  /*121d0*/  PLOP3.LUT P0, PT, PT, PT, UP0, 0x80, 0x0 ;  /* 0x000000000000781c */ /* 0x000fe20003f0f008 */
[----:B------:R-:W-:Y:S01]  /*121e0*/  UMOV UR4, UR38 ;  /* 0x0000002600047c82 */ /* 0x000fe20008000000 */
[----:B------:R-:W-:Y:S01]  /*121f0*/  PLOP3.LUT P1, PT, PT, PT, UP0, 0x80, 0x0 ;  /* 0x000000000000781c */ /* 0x000fe20003f2f008 */
[----:B------:R-:W-:-:S03]  /*12200*/  UMOV UR5, UR45 ;  /* 0x0000002d00057c82 */ /* 0x000fc60008000000 */
[----:B------:R-:W-:-:S04]  /*12210*/  UIMAD UR6, UR6, UR8, URZ ;  /* 0x00000008060672a4 */ /* 0x000fc8000f8e023f */
[----:B------:R-:W-:Y:S02]  /*12220*/  UIMAD UR6, UR10, UR9, UR6 ;  /* 0x000000090a0672a4 */ /* 0x000fe4000f8e0206 */
[----:B------:R-:W-:Y:S01]  /*12230*/  UIMAD.WIDE.U32 UR4, UR7, UR8, UR4 ;  /* 0x00000008070472a5 */ /* 0x000fe2000f8e0004 */
[----:B------:R-:W-:Y:S02]  /*12240*/  @UP0 ULDC UR10, c[0x0][0x44c] ;  /* 0x00011300000a0ab9 */ /* 0x000fe40000000800 */
[----:B------:R-:W-:Y:S01]  /*12250*/  ULDC.64 UR8, c[0x0][0x2e0] ;  /* 0x0000b80000087ab9 */ /* 0x000fe20000000a00 */
[C---:B-1----:R-:W-:Y:S01]  /*12260*/  LOP3.LUT R19, R2.reuse, 0x7f, RZ, 0xc0, !PT ;  /* 0x0000007f02137812 */ /* 0x042fe200078ec0ff */
[----:B------:R-:W-:Y:S01]  /*12270*/  IMAD.SHL.U32 R2, R2, 0x10, RZ ;  /* 0x0000001002027824 */ /* 0x000fe200078e00ff */
[----:B------:R-:W-:Y:S02]  /*12280*/  UIADD3 UR5, UR5, UR6, URZ ;  /* 0x0000000605057290 */ /* 0x000fe4000fffe03f */
[----:B------:R-:W-:Y:S01]  /*12290*/  SHF.R.U32.HI R19, RZ, 0x3, R19 ;  /* 0x00000003ff137819 */ /* 0x000fe20000011613 */
[----:B------:R-:W-:Y:S01]  /*122a0*/  @UP0 ULDC UR6, c[0x0][0x450] ;  /* 0x0001140000060ab9 */ /* 0x000fe20000000800 */
[----:B------:R-:W-:-:S02]  /*122b0*/  UIMAD UR7, UR44, UR8, URZ ;  /* 0x000000082c0772a4 */ /* 0x000fc4000f8e023f */
[----:B------:R-:W-:-:S05]  /*122c0*/  LOP3.LUT R2, R19, 0x70, R2, 0xf8, !PT ;  /* 0x0000007013027812 */ /* 0x000fca00078ef802 */
[----:B------:R-:W-:-:S04]  /*122d0*/  IMAD R7, R17, 0x80, R2 ;  /* 0x0000008011077824 */ /* 0x000fc800078e0202 */
[----:B------:R-:W-:-:S04]  /*122e0*/  @P0 IMAD.HI.U32 R0, R7, UR10, RZ ;  /* 0x0000000a07000c27 */ /* 0x000fc8000f8e00ff */
[----:B------:R-:W-:Y:S01]  /*122f0*/  IMAD.MOV.U32 R2, RZ, RZ, R7 ;  /* 0x000000ffff027224 */ /* 0x000fe200078e0007 */
[----:B------:R-:W-:Y:S01]  /*12300*/  @P1 SHF.R.U32.HI R2, RZ, UR6, R0 ;  /* 0x00000006ff021c19 */ /* 0x000fe20008011600 */
[----:B------:R-:W-:Y:S02]  /*12310*/  UIMAD UR7, UR43, UR9, UR7 ;  /* 0x000000092b0772a4 */ /* 0x000fe4000f8e0207 */
[----:B------:R-:W-:Y:S01]  /*12320*/  UIMAD.WIDE.U32 UR4, UR43, UR8, UR4 ;  /* 0x000000082b0472a5 */ /* 0x000fe2000f8e0004 */
[----:B------:R-:W-:Y:S02]  /*12330*/  SHF.R.S32.HI R0, RZ, 0x1f, R2 ;  /* 0x0000001fff007819 */ /* 0x000fe40000011402 */
[----:B------:R-:W-:Y:S01]  /*12340*/  ULDC.64 UR8, c[0x0][0x2d0] ;  /* 0x0000b40000087ab9 */ /* 0x000fe20000000a00 */
[----:B------:R-:W-:Y:S01]  /*12350*/  UIADD3 UR5, UR5, UR7, URZ ;  /* 0x0000000705057290 */ /* 0x000fe2000fffe03f */
[----:B------:R-:W-:Y:S02]  /*12360*/  IMAD.U32 R3, RZ, RZ, UR8 ;  /* 0x00000008ff037e24 */ /* 0x000fe4000f8e00ff */
[----:B------:R-:W-:-:S02]  /*12370*/  IMAD R5, R0, UR8, RZ ;  /* 0x0000000800057c24 */ /* 0x000fc4000f8e02ff */
[----:B------:R-:W-:Y:S02]  /*12380*/  IMAD.MOV R0, RZ, RZ, -R2 ;  /* 0x000000ffff007224 */ /* 0x000fe400078e0a02 */
[C---:B------:R-:W-:Y:S02]  /*12390*/  IMAD R5, R2.reuse, UR9, R5 ;  /* 0x0000000902057c24 */ /* 0x040fe4000f8e0205 */
[----:B------:R-:W-:Y:S01]  /*123a0*/  IMAD.WIDE.U32 R2, R2, R3, UR4 ;  /* 0x0000000402027e25 */ /* 0x000fe2000f8e0003 */
[----:B------:R-:W-:-:S03]  /*123b0*/  ULDC.64 UR4, c[0x0][0x2c8] ;  /* 0x0000b20000047ab9 */ /* 0x000fc60000000a00 */
[----:B----4-:R-:W-:Y:S02]  /*123c0*/  IMAD R0, R4, R0, R7 ;  /* 0x0000000004007224 */ /* 0x010fe400078e0207 */
[----:B------:R-:W-:-:S03]  /*123d0*/  IMAD.IADD R3, R3, 0x1, R5 ;  /* 0x0000000103037824 */ /* 0x000fc600078e0205 */
[----:B------:R-:W-:Y:S01]  /*123e0*/  SHF.R.S32.HI R5, RZ, 0x1f, R0 ;  /* 0x0000001fff057819 */ /* 0x000fe20000011400 */
[----:B------:R-:W-:-:S04]  /*123f0*/  IMAD.WIDE.U32 R2, R0, UR4, R2 ;  /* 0x0000000400027c25 */ /* 0x000fc8000f8e0002 */
[----:B------:R-:W-:Y:S01]  /*12400*/  IMAD R5, R5, UR4, RZ ;  /* 0x0000000405057c24 */ /* 0x000fe2000f8e02ff */
[----:B0-2---:R-:W-:-:S03]  /*12410*/  LOP3.LUT R6, R28, 0x80, RZ, 0xfc, !PT ;  /* 0x000000801c067812 */ /* 0x005fc600078efcff */
[----:B------:R-:W-:Y:S01]  /*12420*/  IMAD R5, R0, UR5, R5 ;  /* 0x0000000500057c24 */ /* 0x000fe2000f8e0205 */
[----:B------:R-:W-:Y:S02]  /*12430*/  ULDC.64 UR4, c[0x0][0x280] ;  /* 0x0000a00000047ab9 */ /* 0x000fe40000000a00 */
[----:B------:R-:W-:Y:S01]  /*12440*/  IADD3 R0, P0, R2, UR4, RZ ;  /* 0x0000000402007c10 */ /* 0x000fe2000ff1e0ff */
[----:B------:R-:W-:Y:S02]  /*12450*/  ULDC UR4, c[0x0][0x2b8] ;  /* 0x0000ae0000047ab9 */ /* 0x000fe40000000800 */
[----:B------:R-:W-:Y:S02]  /*12460*/  ISETP.GE.AND P1, PT, R6, UR4, PT ;  /* 0x0000000406007c0c */ /* 0x000fe4000bf26270 */
[----:B------:R-:W0:Y:S01]  /*12470*/  S2R R6, SR_TID.X ;  /* 0x0000000000067919 */ /* 0x000e220000002100 */
        /* <DEDUP_REMOVED lines=8> */
[----:B------:R-:W-:Y:S01]  /*12500*/  IMAD R17, R17, 0x80, R9 ;  /* 0x0000008011117824 */ /* 0x000fe200078e0209 */
        /* <DEDUP_REMOVED lines=9> */
[----:B------:R-:W-:-:S03]  /*125a0*/  ISETP.GE.AND P2, PT, R7, R4, PT ;  /* 0x000000040700720c */ /* 0x000fc60003f46270 */
[----:B0-----:R-:W0:Y:S10]  /*125b0*/  SHFL.IDX PT, R2, R5, 0x1, 0x181f ;  /* 0x00381f0005027f89 */ /* 0x001e3400000e0000 */
[----:B--2---:R-:W-:-:S05]  /*125c0*/  @!P2 IADD3 R14, P3, R28, R14, RZ ;  /* 0x0000000e1c0ea210 */ /* 0x004fca0007f7e0ff */
[----:B0-----:R-:W-:Y:S02]  /*125d0*/  @!P2 IMAD.X R7, RZ, RZ, R2, P3 ;  /* 0x000000ffff07a224 */ /* 0x001fe400018e0602 */
[----:B------:R-:W-:Y:S02]  /*125e0*/  @!P2 IMAD.MOV.U32 R2, RZ, RZ, R14 ;  /* 0x000000ffff02a224 */ /* 0x000fe400078e000e */
[----:B------:R-:W-:Y:S01]  /*125f0*/  @!P2 IMAD.MOV.U32 R3, RZ, RZ, R7 ;  /* 0x000000ffff03a224 */ /* 0x000fe200078e0007 */
[----:B------:R-:W0:Y:S01]  /*12600*/  SHFL.IDX PT, R14, R0, 0x2, 0x181f ;  /* 0x00581f00000e7f89 */ /* 0x000e2200000e0000 */
[----:B------:R-:W-:-:S03]  /*12610*/  VIADD R7, R17, 0x20 ;  /* 0x0000002011077836 */ /* 0x000fc60000000000 */
[----:B------:R-:W-:Y:S04]  /*12620*/  @!P2 LDGSTS.E.BYPASS.LTC128B.128 [R8+0x20c00], desc[UR52][R2.64], !P0 ;  /* 0x20c000000208afae */ /* 0x000fe8000c101d74 */
[----:B------:R1:W-:Y:S01]  /*12630*/  @!P2 LDGSTS.E.BYPASS.LTC128B.128 [R8+0x24c00], desc[UR52][R2.64+0x80], !P1 ;  /* 0x24c000800208afae */ /* 0x0003e2000c901d74 */
[----:B------:R-:W-:-:S03]  /*12640*/  ISETP.GE.AND P2, PT, R7, R4, PT ;  /* 0x000000040700720c */ /* 0x000fc60003f46270 */
[----:B-1----:R-:W1:Y:S10]  /*12650*/  SHFL.IDX PT, R2, R5, 0x2, 0x181f ;  /* 0x00581f0005027f89 */ /* 0x002e7400000e0000 */
[----:B0-----:R-:W-:-:S04]  /*12660*/  @!P2 IADD3 R14, P3, R28, R14, RZ ;  /* 0x0000000e1c0ea210 */ /* 0x001fc80007f7e0ff */
[----:B-1----:R-:W-:Y:S01]  /*12670*/  @!P2 IADD3.X R7, RZ, R2, RZ, P3, !PT ;  /* 0x00000002ff07a210 */ /* 0x002fe20001ffe4ff */
[----:B------:R-:W-:Y:S02]  /*12680*/  @!P2 IMAD.MOV.U32 R2, RZ, RZ, R14 ;  /* 0x000000ffff02a224 */ /* 0x000fe400078e000e */
[----:B------:R-:W0:Y:S02]  /*12690*/  SHFL.IDX PT, R14, R0, 0x3, 0x181f ;  /* 0x00781f00000e7f89 */ /* 0x000e2400000e0000 */
[----:B------:R-:W-:Y:S02]  /*126a0*/  @!P2 IMAD.MOV.U32 R3, RZ, RZ, R7 ;  /* 0x000000ffff03a224 */ /* 0x000fe400078e0007 */
[----:B------:R-:W-:-:S03]  /*126b0*/  VIADD R7, R17, 0x30 ;  /* 0x0000003011077836 */ /* 0x000fc60000000000 */
[----:B------:R-:W-:Y:S04]  /*126c0*/  @!P2 LDGSTS.E.BYPASS.LTC128B.128 [R8+0x21400], desc[UR52][R2.64], !P0 ;  /* 0x214000000208afae */ /* 0x000fe8000c101d74 */
[----:B------:R1:W-:Y:S01]  /*126d0*/  @!P2 LDGSTS.E.BYPASS.LTC128B.128 [R8+0x25400], desc[UR52][R2.64+0x80], !P1 ;  /* 0x254000800208afae */ /* 0x0003e2000c901d74 */
[----:B------:R-:W-:-:S03]  /*126e0*/  ISETP.GE.AND P2, PT, R7, R4, PT ;  /* 0x000000040700720c */ /* 0x000fc60003f46270 */
[----:B-1----:R-:W1:Y:S10]  /*126f0*/  SHFL.IDX PT, R2, R5, 0x3, 0x181f ;  /* 0x00781f0005027f89 */ /* 0x002e7400000e0000 */
[----:B0-----:R-:W-:-:S05]  /*12700*/  @!P2 IADD3 R14, P3, R28, R14, RZ ;  /* 0x0000000e1c0ea210 */ /* 0x001fca0007f7e0ff */
[----:B-1----:R-:W-:Y:S02]  /*12710*/  @!P2 IMAD.X R7, RZ, RZ, R2, P3 ;  /* 0x000000ffff07a224 */ /* 0x002fe400018e0602 */
        /* <DEDUP_REMOVED lines=36> */
.L_x_2874:
        /* <DEDUP_REMOVED lines=11> */
.L_x_2756:
[----:B------:R-:W-:Y:S05]  /*12a10*/  BSYNC B0 ;  /* 0x0000000000007941 */ /* 0x000fea0003800000 */
.L_x_2755:
[----:B------:R-:W-:Y:S01]  /*12a20*/  NOP ;  /* 0x0000000000007918 */ /* 0x000fe20000000000 */
[----:B------:R-:W-:-:S13]  /*12a30*/  PLOP3.LUT P0, PT, PT, PT, PT, 0x80, 0x0 ;  /* 0x000000000000781c */ /* 0x000fda0003f0f070 */
.L_x_2757:
        /* <DEDUP_REMOVED lines=18> */
.L_x_2875:
[----:B------:R-:W-:Y:S05]  /*12b60*/  BSYNC B0 ;  /* 0x0000000000007941 */ /* 0x000fea0003800000 */
.L_x_2758:
[----:B------:R-:W-:-:S06]  /*12b70*/  UISETP.GE.AND UP0, UPT, UR42, 0x2, UPT ;  /* 0x000000022a00788c */ /* 0x000fcc000bf06270 */
[----:B------:R-:W-:-:S13]  /*12b80*/  PLOP3.LUT P0, PT, PT, PT, UP0, 0x80, 0x0 ;  /* 0x000000000000781c */ /* 0x000fda0003f0f008 */
[----:B------:R-:W-:Y:S05]  /*12b90*/  @!P0 BRA `(.L_x_2760) ;  /* 0x0000001800508947 */ /* 0x000fea0003800000 */
[----:B------:R-:W-:Y:S01]  /*12ba0*/  UIADD3 UR4, UR42, -0x2, URZ ;  /* 0xfffffffe2a047890 */ /* 0x000fe2000fffe03f */
[----:B------:R-:W-:Y:S02]  /*12bb0*/  IMAD.MOV.U32 R10, RZ, RZ, R29 ;  /* 0x000000ffff0a7224 */ /* 0x000fe400078e001d */
[----:B------:R-:W-:-:S03]  /*12bc0*/  IMAD.MOV.U32 R9, RZ, RZ, R25 ;  /* 0x000000ffff097224 */ /* 0x000fc600078e0019 */
[----:B------:R-:W-:-:S07]  /*12bd0*/  IMAD.U32 R21, RZ, RZ, UR4 ;  /* 0x00000004ff157e24 */ /* 0x000fce000f8e00ff */
.L_x_2780:
        /* <DEDUP_REMOVED lines=39> */
.L_x_2761:
[----:B------:R-:W-:Y:S01]  /*12e50*/  IMAD R0, R25, 0x8, R23 ;  /* 0x0000000819007824 */ /* 0x000fe200078e0217 */
[----:B------:R-:W-:Y:S01]  /*12e60*/  SHF.L.U32 R20, R29, 0x1f, RZ ;  /* 0x0000001f1d147819 */ /* 0x000fe200000006ff */
[----:B------:R-:W-:Y:S01]  /*12e70*/  BSSY B0, `(.L_x_2762) ;  /* 0x0000004000007945 */ /* 0x000fe20003800000 */
[----:B------:R-:W-:Y:S02]  /*12e80*/  SHF.R.S32.HI R17, RZ, 0x1f, R6 ;  /* 0x0000001fff117819 */ /* 0x000fe40000011406 */
[----:B------:R-:W0:Y:S02]  /*12e90*/  SYNCS.PHASECHK.TRANS64.TRYWAIT P0, [R0+URZ+0x38880], R20 ;  /* 0x03888014000075a7 */ /* 0x000e24000800017f */
[----:B0-----:R-:W-:Y:S05]  /*12ea0*/  @!P0 BRA `(.L_x_2763) ;  /* 0x0000005400a88947 */ /* 0x001fea0003800000 */
.L_x_2876:
[----:B------:R-:W-:Y:S05]  /*12eb0*/  BSYNC B0 ;  /* 0x0000000000007941 */ /* 0x000fea0003800000 */
.L_x_2762:
        /* <DEDUP_REMOVED lines=70> */
.L_x_2894:
        /* <DEDUP_REMOVED lines=9> */
.L_x_2765:
        /* <DEDUP_REMOVED lines=11> */
.L_x_2766:
[----:B------:R3:W-:Y:S01]  /*13460*/  SYNCS.ARRIVE.TRANS64.A1T0 RZ, [R0+URZ+0x38870], RZ ;  /* 0x038870ff00ff79a7 */ /* 0x0007e2000810003f */
[----:B------:R-:W-:Y:S05]  /*13470*/  @!P3 BRA `(.L_x_2767) ;  /* 0x000000000004b947 */ /* 0x000fea0003800000 */
[----:B------:R-:W-:Y:S01]  /*13480*/  BPT.TRAP 0x1 ;  /* 0x000000040000795c */ /* 0x000fe20000300000 */
.L_x_2767:
[----:B------:R-:W4:Y:S01]  /*13490*/  SYNCS.PHASECHK.TRANS64.TRYWAIT P0, [R0+URZ+0x38840], R20 ;  /* 0x03884014000075a7 */ /* 0x000f22000800017f */
[----:B------:R-:W-:Y:S04]  /*134a0*/  BSSY B0, `(.L_x_2768) ;  /* 0x0000002000007945 */ /* 0x000fe80003800000 */
[----:B----4-:R-:W-:Y:S05]  /*134b0*/  @!P0 BRA `(.L_x_2769) ;  /* 0x0000005800808947 */ /* 0x010fea0003800000 */
.L_x_2895:
[----:B------:R-:W-:Y:S05]  /*134c0*/  BSYNC B0 ;  /* 0x0000000000007941 */ /* 0x000fea0003800000 */
.L_x_2768:
        /* <DEDUP_REMOVED lines=68> */
.L_x_2913:
        /* <DEDUP_REMOVED lines=9> */
.L_x_2771:
        /* <DEDUP_REMOVED lines=11> */
.L_x_2772:
[----:B------:R3:W-:Y:S02]  /*13a50*/  SYNCS.ARRIVE.TRANS64.A1T0 RZ, [R0+URZ+0x38830], RZ ;  /* 0x038830ff00ff79a7 */ /* 0x0007e4000810003f */
[----:B---34-:R-:W-:-:S05]  /*13a60*/  IMAD.U32 R0, RZ, RZ, UR47 ;  /* 0x0000002fff007e24 */ /* 0x018fca000f8e00ff */
[----:B------:R-:W-:-:S13]  /*13a70*/  ISETP.NE.AND P0, PT, R0, 0x3, PT ;  /* 0x000000030000780c */ /* 0x000fda0003f05270 */
[----:B------:R-:W-:Y:S05]  /*13a80*/  @!P0 BRA `(.L_x_2773) ;  /* 0x0000000000048947 */ /* 0x000fea0003800000 */
[----:B------:R-:W-:Y:S01]  /*13a90*/  BPT.TRAP 0x1 ;  /* 0x000000040000795c */ /* 0x000fe20000300000 */
.L_x_2773:
[----:B------:R-:W-:Y:S01]  /*13aa0*/  LOP3.LUT R3, R10, 0x1, RZ, 0x3c, !PT ;  /* 0x000000010a037812 */ /* 0x000fe200078e3cff */
[----:B------:R-:W-:Y:S01]  /*13ab0*/  IMAD R0, R9, 0x8, R23 ;  /* 0x0000000809007824 */ /* 0x000fe200078e0217 */
[----:B------:R-:W-:Y:S02]  /*13ac0*/  BSSY B0, `(.L_x_2774) ;  /* 0x0000004000007945 */ /* 0x000fe40003800000 */
[----:B------:R-:W-:-:S04]  /*13ad0*/  SHF.L.U32 R3, R3, 0x1f, RZ ;  /* 0x0000001f03037819 */ /* 0x000fc800000006ff */
[----:B------:R-:W0:Y:S02]  /*13ae0*/  SYNCS.PHASECHK.TRANS64.TRYWAIT P2, [R0+URZ+0x38870], R3 ;  /* 0x03887003000075a7 */ /* 0x000e24000804017f */
[----:B0-----:R-:W-:Y:S05]  /*13af0*/  @!P2 BRA `(.L_x_2775) ;  /* 0x0000005c0048a947 */ /* 0x001fea0003800000 */
.L_x_2914:
[----:B------:R-:W-:Y:S05]  /*13b00*/  BSYNC B0 ;  /* 0x0000000000007941 */ /* 0x000fea0003800000 */
.L_x_2774:
[----:B------:R-:W-:-:S05]  /*13b10*/  IMAD.U32 R2, RZ, RZ, UR46 ;  /* 0x0000002eff027e24 */ /* 0x000fca000f8e00ff */
[----:B------:R-:W-:-:S13]  /*13b20*/  ISETP.NE.AND P2, PT, R2, 0x3, PT ;  /* 0x000000030200780c */ /* 0x000fda0003f45270 */
[----:B------:R-:W-:Y:S05]  /*13b30*/  @!P2 BRA `(.L_x_2776) ;  /* 0x000000000004a947 */ /* 0x000fea0003800000 */
[----:B------:R-:W-:Y:S01]  /*13b40*/  BPT.TRAP 0x1 ;  /* 0x000000040000795c */ /* 0x000fe20000300000 */
.L_x_2776:
[----:B0-----:R-:W-:Y:S01]  /*13b50*/  SHF.L.U32 R3, R10, 0x1f, RZ ;  /* 0x0000001f0a037819 */ /* 0x001fe200000006ff */
[----:B------:R-:W-:-:S03]  /*13b60*/  IMAD.SHL.U32 R2, R9, 0x8000, RZ ;  /* 0x0000800009027824 */ /* 0x000fc600078e00ff */
[----:B------:R-:W0:Y:S02]  /*13b70*/  SYNCS.PHASECHK.TRANS64.TRYWAIT P2, [R0+URZ+0x38860], R3 ;  /* 0x03886003000075a7 */ /* 0x000e24000804017f */
[----:B0-----:R-:W-:Y:S05]  /*13b80*/  @!P2 BRA `(.L_x_2777) ;  /* 0x0000005c0038a947 */ /* 0x001fea0003800000 */
.L_x_2915:
        /* <DEDUP_REMOVED lines=139> */
.L_x_2778:
[----:B-1----:R1:W-:Y:S01]  /*14440*/  SYNCS.ARRIVE.TRANS64.A1T0 RZ, [R0+URZ+0x38850], RZ ;  /* 0x038850ff00ff79a7 */ /* 0x0023e2000810003f */
[----:B------:R-:W-:Y:S06]  /*14450*/  BAR.SYNC.DEFER_BLOCKING 0x2, 0x80 ;  /* 0x0082000000007b1d */ /* 0x000fec0000010000 */
[----:B------:R-:W-:Y:S05]  /*14460*/  @!P0 BRA `(.L_x_2779) ;  /* 0x0000000000048947 */ /* 0x000fea0003800000 */
[----:B------:R-:W-:Y:S01]  /*14470*/  BPT.TRAP 0x1 ;  /* 0x000000040000795c */ /* 0x000fe20000300000 */
.L_x_2779:
[----:B-1----:R-:W-:Y:S02]  /*14480*/  VIADD R0, R0, 0x38880 ;  /* 0x0003888000007836 */ /* 0x002fe40000000000 */
[----:B------:R-:W-:Y:S02]  /*14490*/  IMAD.MOV.U32 R10, RZ, RZ, R29 ;  /* 0x000000ffff0a7224 */ /* 0x000fe400078e001d */
[----:B------:R-:W-:Y:S01]  /*144a0*/  IMAD.MOV.U32 R9, RZ, RZ, R25 ;  /* 0x000000ffff097224 */ /* 0x000fe200078e0019 */
[----:B------:R-:W-:-:S04]  /*144b0*/  PRMT R0, R33, 0x654, R0 ;  /* 0x0000065421007816 */ /* 0x000fc80000000000 */
[----:B------:R1:W-:Y:S01]  /*144c0*/  SYNCS.ARRIVE.TRANS64.RED.A1T0 RZ, [R0+URZ], RZ ;  /* 0x000000ff00ff79a7 */ /* 0x0003e2000810043f */
[----:B------:R-:W-:Y:S05]  /*144d0*/  @P1 BRA `(.L_x_2780) ;  /* 0xffffffe400c01947 */ /* 0x000fea000383ffff */
.L_x_2760:
        /* <DEDUP_REMOVED lines=19> */
.L_x_2782:
[----:B------:R-:W-:Y:S05]  /*14610*/  BSYNC B0 ;  /* 0x0000000000007941 */ /* 0x000fea0003800000 */
.L_x_2781:
[----:B------:R-:W-:Y:S05]  /*14620*/  @!P0 BRA `(.L_x_2783) ;  /* 0x0000000000048947 */ /* 0x000fea0003800000 */
[----:B------:R-:W-:Y:S01]  /*14630*/  BPT.TRAP 0x1 ;  /* 0x000000040000795c */ /* 0x000fe20000300000 */
.L_x_2783:
[----:B------:R-:W-:Y:S01]  /*14640*/  LOP3.LUT R3, R29, 0x1, RZ, 0x3c, !PT ;  /* 0x000000011d037812 */ /* 0x000fe200078e3cff */
[----:B------:R-:W-:Y:S01]  /*14650*/  IMAD R2, R25, 0x8, R23 ;  /* 0x0000000819027824 */ /* 0x000fe200078e0217 */
[----:B------:R-:W-:Y:S02]  /*14660*/  BSSY B0, `(.L_x_2784) ;  /* 0x0000004000007945 */ /* 0x000fe40003800000 */
[----:B------:R-:W-:-:S04]  /*14670*/  SHF.L.U32 R3, R3, 0x1f, RZ ;  /* 0x0000001f03037819 */ /* 0x000fc800000006ff */
[----:B------:R-:W0:Y:S02]  /*14680*/  SYNCS.PHASECHK.TRANS64.TRYWAIT P1, [R2+URZ+0x38870], R3 ;  /* 0x03887003020075a7 */ /* 0x000e24000802017f */
[----:B0-----:R-:W-:Y:S05]  /*14690*/  @!P1 BRA `(.L_x_2785) ;  /* 0x0000005000889947 */ /* 0x001fea0003800000 */
.L_x_2916:
[----:B------:R-:W-:Y:S05]  /*146a0*/  BSYNC B0 ;  /* 0x0000000000007941 */ /* 0x000fea0003800000 */
.L_x_2784:
[----:B------:R-:W-:-:S05]  /*146b0*/  IMAD.U32 R0, RZ, RZ, UR46 ;  /* 0x0000002eff007e24 */ /* 0x000fca000f8e00ff */
[----:B------:R-:W-:-:S13]  /*146c0*/  ISETP.NE.AND P1, PT, R0, 0x3, PT ;  /* 0x000000030000780c */ /* 0x000fda0003f25270 */
[----:B------:R-:W-:Y:S05]  /*146d0*/  @!P1 BRA `(.L_x_2786) ;  /* 0x0000000000049947 */ /* 0x000fea0003800000 */
[----:B------:R-:W-:Y:S01]  /*146e0*/  BPT.TRAP 0x1 ;  /* 0x000000040000795c */ /* 0x000fe20000300000 */
.L_x_2786:
[----:B0-----:R-:W-:-:S04]  /*146f0*/  SHF.L.U32 R3, R29, 0x1f, RZ ;  /* 0x0000001f1d037819 */ /* 0x001fc800000006ff */
[----:B------:R-:W0:Y:S02]  /*14700*/  SYNCS.PHASECHK.TRANS64.TRYWAIT P1, [R2+URZ+0x38860], R3 ;  /* 0x03886003020075a7 */ /* 0x000e24000802017f */
[----:B0-----:R-:W-:Y:S05]  /*14710*/  @!P1 BRA `(.L_x_2787) ;  /* 0x00000050007c9947 */ /* 0x001fea0003800000 */
.L_x_2917:
        /* <DEDUP_REMOVED lines=140> */
.L_x_2788:
[----:B-1----:R1:W-:Y:S01]  /*14fe0*/  SYNCS.ARRIVE.TRANS64.A1T0 RZ, [R2+URZ+0x38850], RZ ;  /* 0x038850ff02ff79a7 */ /* 0x0023e2000810003f */
[----:B------:R-:W-:Y:S06]  /*14ff0*/  BAR.SYNC.DEFER_BLOCKING 0x2, 0x80 ;  /* 0x0082000000007b1d */ /* 0x000fec0000010000 */
[----:B------:R-:W-:Y:S05]  /*15000*/  @!P0 BRA `(.L_x_2789) ;  /* 0x0000000000048947 */ /* 0x000fea0003800000 */
[----:B------:R-:W-:Y:S01]  /*15010*/  BPT.TRAP 0x1 ;  /* 0x000000040000795c */ /* 0x000fe20000300000 */
.L_x_2789:
        /* <DEDUP_REMOVED lines=8> */
.L_x_2730:
[----:B------:R-:W-:Y:S05]  /*150a0*/  BSYNC B7 ;  /* 0x0000000000077941 */ /* 0x000fea0003800000 */
.L_x_2728:
        /* <DEDUP_REMOVED lines=11> */
.L_x_2790:
[----:B------:R-:W2:Y:S01]  /*15160*/  S2R R0, SR_TID.X ;  /* 0x0000000000007919 */ /* 0x000ea20000002100 */
[----:B------:R-:W-:Y:S01]  /*15170*/  ULDC UR4, c[0x0][0xc3c] ;  /* 0x00030f0000047ab9 */ /* 0x000fe20000000800 */
[----:B------:R-:W-:Y:S01]  /*15180*/  IMAD.MOV.U32 R17, RZ, RZ, RZ ;  /* 0x000000ffff117224 */ /* 0x000fe200078e00ff */
[----:B--2---:R-:W-:-:S04]  /*15190*/  LOP3.LUT R6, R0, 0x1f, RZ, 0xc0, !PT ;  /* 0x0000001f00067812 */ /* 0x004fc800078ec0ff */
[C---:B------:R-:W-:Y:S01]  /*151a0*/  ISETP.NE.AND P0, PT, R6.reuse, 0x1f, PT ;  /* 0x0000001f0600780c */ /* 0x040fe20003f05270 */
[----:B------:R-:W-:-:S05]  /*151b0*/  VIADD R5, R6, UR40 ;  /* 0x0000002806057c36 */ /* 0x000fca0008000000 */
[----:B------:R-:W-:Y:S01]  /*151c0*/  ISETP.GE.OR P1, PT, R5, UR4, !P0 ;  /* 0x0000000405007c0c */ /* 0x000fe2000c726670 */
[----:B------:R-:W-:-:S12]  /*151d0*/  ULDC UR4, c[0x0][0xc3c] ;  /* 0x00030f0000047ab9 */ /* 0x000fd80000000800 */
[----:B-1----:R-:W1:Y:S02]  /*151e0*/  @!P1 LDC.64 R2, c[0x0][0xc80] ;  /* 0x00032000ff029b82 */ /* 0x002e640000000a00 */
[----:B-1----:R-:W-:-:S05]  /*151f0*/  @!P1 IMAD.WIDE R2, R5, 0x4, R2 ;  /* 0x0000000405029825 */ /* 0x002fca00078e0202 */
[----:B------:R-:W2:Y:S01]  /*15200*/  @!P1 LDG.E R17, desc[UR52][R2.64] ;  /* 0x0000003402119981 */ /* 0x000ea2000c1e1900 */
[C---:B------:R-:W-:Y:S02]  /*15210*/  ISETP.NE.AND P1, PT, R6.reuse, RZ, PT ;  /* 0x000000ff0600720c */ /* 0x040fe40003f25270 */
[C---:B------:R-:W-:Y:S02]  /*15220*/  ISETP.GE.U32.AND P2, PT, R6.reuse, 0x2, PT ;  /* 0x000000020600780c */ /* 0x040fe40003f46070 */
[C---:B------:R-:W-:Y:S02]  /*15230*/  ISETP.GE.U32.AND P3, PT, R6.reuse, 0x4, PT ;  /* 0x000000040600780c */ /* 0x040fe40003f66070 */
[C---:B------:R-:W-:Y:S02]  /*15240*/  ISETP.GE.U32.AND P4, PT, R6.reuse, 0x8, PT ;  /* 0x000000080600780c */ /* 0x040fe40003f86070 */
[----:B------:R-:W-:Y:S01]  /*15250*/  ISETP.GE.U32.AND P5, PT, R6, 0x10, PT ;  /* 0x000000100600780c */ /* 0x000fe20003fa6070 */
[----:B--2---:R-:W1:Y:S02]  /*15260*/  SHFL.UP PT, R0, R17, 0x1, RZ ;  /* 0x0420000011007989 */ /* 0x004e6400000e00ff */
[----:B-1----:R-:W-:-:S05]  /*15270*/  SEL R0, R0, RZ, P1 ;  /* 0x000000ff00007207 */ /* 0x002fca0000800000 */
[----:B------:R-:W-:-:S05]  /*15280*/  IMAD.IADD R0, R17, 0x1, R0 ;  /* 0x0000000111007824 */ /* 0x000fca00078e0200 */
[----:B------:R-:W1:Y:S02]  /*15290*/  SHFL.UP PT, R4, R0, 0x2, RZ ;  /* 0x0440000000047989 */ /* 0x000e6400000e00ff */
[----:B-1----:R-:W-:-:S05]  /*152a0*/  SEL R5, R4, RZ, P2 ;  /* 0x000000ff04057207 */ /* 0x002fca0001000000 */
[----:B------:R-:W-:-:S05]  /*152b0*/  IMAD.IADD R5, R0, 0x1, R5 ;  /* 0x0000000100057824 */ /* 0x000fca00078e0205 */
[----:B------:R-:W1:Y:S02]  /*152c0*/  SHFL.UP PT, R4, R5, 0x4, RZ ;  /* 0x0480000005047989 */ /* 0x000e6400000e00ff */
[----:B-1----:R-:W-:-:S05]  /*152d0*/  SEL R4, R4, RZ, P3 ;  /* 0x000000ff04047207 */ /* 0x002fca0001800000 */
[----:B------:R-:W-:Y:S02]  /*152e0*/  IMAD.IADD R4, R5, 0x1, R4 ;  /* 0x0000000105047824 */ /* 0x000fe400078e0204 */
[----:B------:R-:W-:Y:S04]  /*152f0*/  SHFL.IDX PT, R5, R16, RZ, 0x1f ;  /* 0x00001fff10057589 */ /* 0x000fe800000e0000 */
[----:B------:R-:W1:Y:S02]  /*15300*/  SHFL.UP PT, R2, R4, 0x8, RZ ;  /* 0x0500000004027989 */ /* 0x000e6400000e00ff */
[----:B-1----:R-:W-:Y:S02]  /*15310*/  SEL R3, R2, RZ, P4 ;  /* 0x000000ff02037207 */ /* 0x002fe40002000000 */
[----:B------:R-:W-:Y:S03]  /*15320*/  SHFL.IDX PT, R2, R16, 0x1, 0x1f ;  /* 0x00201f0010027f89 */ /* 0x000fe600000e0000 */
[----:B------:R-:W-:-:S05]  /*15330*/  IMAD.IADD R3, R4, 0x1, R3 ;  /* 0x0000000104037824 */ /* 0x000fca00078e0203 */
[----:B------:R-:W1:Y:S02]  /*15340*/  SHFL.UP PT, R0, R3, 0x10, RZ ;  /* 0x0600000003007989 */ /* 0x000e6400000e00ff */
[----:B-1----:R-:W-:-:S05]  /*15350*/  SEL R0, R0, RZ, P5 ;  /* 0x000000ff00007207 */ /* 0x002fca0002800000 */
[----:B------:R-:W-:Y:S02]  /*15360*/  IMAD.IADD R7, R3, 0x1, R0 ;  /* 0x0000000103077824 */ /* 0x000fe400078e0200 */
[----:B------:R-:W1:Y:S03]  /*15370*/  LDC R0, c[0x0][0xc38] ;  /* 0x00030e00ff007b82 */ /* 0x000e660000000800 */
[----:B0-----:R-:W1:Y:S02]  /*15380*/  SHFL.IDX PT, R9, R7, 0x1f, 0x1f ;  /* 0x03e01f0007097f89 */ /* 0x001e6400000e0000 */
[----:B-1----:R-:W-:-:S04]  /*15390*/  IMAD R9, R9, R0, RZ ;  /* 0x0000000009097224 */ /* 0x002fc800078e02ff */
[----:B------:R-:W-:-:S05]  /*153a0*/  IMAD.IADD R4, R2, 0x1, R9 ;  /* 0x0000000102047824 */ /* 0x000fca00078e0209 */
[----:B------:R-:W-:-:S13]  /*153b0*/  ISETP.GT.AND P6, PT, R4, R5, PT ;  /* 0x000000050400720c */ /* 0x000fda0003fc4270 */
[----:B------:R-:W-:Y:S05]  /*153c0*/  @P6 BRA `(.L_x_2792) ;  /* 0x0000000000946947 */ /* 0x000fea0003800000 */
.L_x_2796:
[----:B------:R-:W-:-:S04]  /*153d0*/  UIADD3 UR40, UR40, 0x1f, URZ ;  /* 0x0000001f28287890 */ /* 0x000fc8000fffe03f */
[----:B------:R-:W-:-:S06]  /*153e0*/  UISETP.GE.AND UP0, UPT, UR40, UR4, UPT ;  /* 0x000000042800728c */ /* 0x000fcc000bf06270 */
[----:B------:R-:W-:-:S13]  /*153f0*/  PLOP3.LUT P6, PT, PT, PT, UP0, 0x40, 0x0 ;  /* 0x000000000000781c */ /* 0x000fda0003fce808 */
[----:B------:R-:W-:Y:S05]  /*15400*/  @!P6 BRA `(.L_x_2793) ;  /* 0x0000000400c8e947 */ /* 0x000fea0003800000 */
[----:B------:R-:W0:Y:S01]  /*15410*/  S2R R0, SR_TID.X ;  /* 0x0000000000007919 */ /* 0x000e220000002100 */
[----:B------:R-:W-:Y:S01]  /*15420*/  BSSY B0, `(.L_x_2794) ;  /* 0x0000009000007945 */ /* 0x000fe20003800000 */
[----:B------:R-:W-:Y:S01]  /*15430*/  IMAD.MOV.U32 R17, RZ, RZ, RZ ;  /* 0x000000ffff117224 */ /* 0x000fe200078e00ff */
[----:B0-----:R-:W-:-:S05]  /*15440*/  LOP3.LUT R0, R0, 0x1f, RZ, 0xc0, !PT ;  /* 0x0000001f00007812 */ /* 0x001fca00078ec0ff */
[----:B------:R-:W-:-:S05]  /*15450*/  VIADD R7, R0, UR40 ;  /* 0x0000002800077c36 */ /* 0x000fca0008000000 */
[----:B------:R-:W-:-:S13]  /*15460*/  ISETP.GE.OR P6, PT, R7, UR4, !P0 ;  /* 0x0000000407007c0c */ /* 0x000fda000c7c6670 */
[----:B------:R-:W-:Y:S05]  /*15470*/  @P6 BRA `(.L_x_2795) ;  /* 0x00000000000c6947 */ /* 0x000fea0003800000 */
[----:B------:R-:W0:Y:S02]  /*15480*/  LDC.64 R2, c[0x0][0xc80] ;  /* 0x00032000ff027b82 */ /* 0x000e240000000a00 */
[----:B0-----:R-:W-:-:S05]  /*15490*/  IMAD.WIDE R2, R7, 0x4, R2 ;  /* 0x0000000407027825 */ /* 0x001fca00078e0202 */
[----:B------:R0:W5:Y:S02]  /*154a0*/  LDG.E R17, desc[UR52][R2.64] ;  /* 0x0000003402117981 */ /* 0x000164000c1e1900 */
.L_x_2795:
[----:B------:R-:W-:Y:S05]  /*154b0*/  BSYNC B0 ;  /* 0x0000000000007941 */ /* 0x000fea0003800000 */
.L_x_2794:
[----:B-----5:R-:W1:Y:S02]  /*154c0*/  SHFL.UP PT, R0, R17, 0x1, RZ ;  /* 0x0420000011007989 */ /* 0x020e6400000e00ff */
[----:B-1----:R-:W-:-:S05]  /*154d0*/  SEL R0, R0, RZ, P1 ;  /* 0x000000ff00007207 */ /* 0x002fca0000800000 */
[----:B------:R-:W-:-:S05]  /*154e0*/  IMAD.IADD R0, R17, 0x1, R0 ;  /* 0x0000000111007824 */ /* 0x000fca00078e0200 */
[----:B0-----:R-:W0:Y:S02]  /*154f0*/  SHFL.UP PT, R2, R0, 0x2, RZ ;  /* 0x0440000000027989 */ /* 0x001e2400000e00ff */
[----:B0-----:R-:W-:-:S05]  /*15500*/  SEL R3, R2, RZ, P2 ;  /* 0x000000ff02037207 */ /* 0x001fca0001000000 */
[----:B------:R-:W-:Y:S02]  /*15510*/  IMAD.IADD R3, R0, 0x1, R3 ;  /* 0x0000000100037824 */ /* 0x000fe400078e0203 */
[----:B------:R-:W0:Y:S03]  /*15520*/  LDC R0, c[0x0][0xc38] ;  /* 0x00030e00ff007b82 */ /* 0x000e260000000800 */
[----:B------:R-:W1:Y:S02]  /*15530*/  SHFL.UP PT, R2, R3, 0x4, RZ ;  /* 0x0480000003027989 */ /* 0x000e6400000e00ff */
[----:B-1----:R-:W-:-:S05]  /*15540*/  SEL R2, R2, RZ, P3 ;  /* 0x000000ff02027207 */ /* 0x002fca0001800000 */
[----:B------:R-:W-:-:S05]  /*15550*/  IMAD.IADD R2, R3, 0x1, R2 ;  /* 0x0000000103027824 */ /* 0x000fca00078e0202 */
[----:B------:R-:W1:Y:S02]  /*15560*/  SHFL.UP PT, R6, R2, 0x8, RZ ;  /* 0x0500000002067989 */ /* 0x000e6400000e00ff */
[----:B-1----:R-:W-:-:S05]  /*15570*/  SEL R7, R6, RZ, P4 ;  /* 0x000000ff06077207 */ /* 0x002fca0002000000 */
[----:B------:R-:W-:-:S05]  /*15580*/  IMAD.IADD R7, R2, 0x1, R7 ;  /* 0x0000000102077824 */ /* 0x000fca00078e0207 */
[----:B------:R-:W1:Y:S02]  /*15590*/  SHFL.UP PT, R6, R7, 0x10, RZ ;  /* 0x0600000007067989 */ /* 0x000e6400000e00ff */
[----:B-1----:R-:W-:-:S05]  /*155a0*/  SEL R6, R6, RZ, P5 ;  /* 0x000000ff06067207 */ /* 0x002fca0002800000 */
[----:B------:R-:W-:-:S05]  /*155b0*/  IMAD.IADD R6, R7, 0x1, R6 ;  /* 0x0000000107067824 */ /* 0x000fca00078e0206 */
[----:B------:R-:W0:Y:S02]  /*155c0*/  SHFL.IDX PT, R9, R6, 0x1f, 0x1f ;  /* 0x03e01f0006097f89 */ /* 0x000e2400000e0000 */
[----:B0-----:R-:W-:-:S04]  /*155d0*/  IMAD R9, R9, R0, RZ ;  /* 0x0000000009097224 */ /* 0x001fc800078e02ff */
[----:B------:R-:W-:-:S05]  /*155e0*/  IMAD.IADD R4, R9, 0x1, R4 ;  /* 0x0000000109047824 */ /* 0x000fca00078e0204 */
[----:B------:R-:W-:-:S13]  /*155f0*/  ISETP.GT.AND P6, PT, R4, R5, PT ;  /* 0x000000050400720c */ /* 0x000fda0003fc4270 */
[----:B------:R-:W-:Y:S05]  /*15600*/  @!P6 BRA `(.L_x_2796) ;  /* 0xfffffffc0070e947 */ /* 0x000fea000383ffff */
[----:B------:R-:W-:-:S07]  /*15610*/  IMAD.MOV.U32 R7, RZ, RZ, R6 ;  /* 0x000000ffff077224 */ /* 0x000fce00078e0006 */
.L_x_2792:
[----:B------:R-:W-:Y:S01]  /*15620*/  IMAD.IADD R9, R4, 0x1, -R9 ;  /* 0x0000000104097824 */ /* 0x000fe200078e0a09 */
[----:B------:R-:W-:-:S03]  /*15630*/  ULDC.64 UR4, c[0x0][0xc90] ;  /* 0x0003240000047ab9 */ /* 0x000fc60000000a00 */
[----:B------:R-:W-:-:S05]  /*15640*/  IMAD R2, R7, R0, R9 ;  /* 0x0000000007027224 */ /* 0x000fca00078e0209 */
[----:B------:R-:W-:-:S13]  /*15650*/  ISETP.GT.AND P0, PT, R2, R5, PT ;  /* 0x000000050200720c */ /* 0x000fda0003f04270 */
[----:B------:R-:W-:Y:S02]  /*15660*/  VOTEU.ANY UR7, UPT, !P0 ;  /* 0x0000000000077886 */ /* 0x000fe400040e0100 */
[----:B------:R-:W-:-:S04]  /*15670*/  UPOPC UR6, UR7 ;  /* 0x00000007000672bf */ /* 0x000fc80008000000 */
[----:B------:R-:W-:-:S04]  /*15680*/  UIADD3 UR40, UR6, UR40, URZ ;  /* 0x0000002806287290 */ /* 0x000fc8000fffe03f */
[----:B------:R-:W-:-:S06]  /*15690*/  UIMAD.WIDE UR4, UR40, 0x4, UR4 ;  /* 0x00000004280478a5 */ /* 0x000fcc000f8e0204 */
[----:B------:R-:W-:Y:S02]  /*156a0*/  IMAD.U32 R2, RZ, RZ, UR4 ;  /* 0x00000004ff027e24 */ /* 0x000fe4000f8e00ff */
[----:B------:R-:W-:-:S05]  /*156b0*/  IMAD.U32 R3, RZ, RZ, UR5 ;  /* 0x00000005ff037e24 */ /* 0x000fca000f8e00ff */
[----:B------:R-:W2:Y:S01]  /*156c0*/  LDG.E R6, desc[UR52][R2.64] ;  /* 0x0000003402067981 */ /* 0x000ea2000c1e1900 */
[----:B------:R-:W-:Y:S01]  /*156d0*/  IMAD.U32 R12, RZ, RZ, UR6 ;  /* 0x00000006ff0c7e24 */ /* 0x000fe2000f8e00ff */
[----:B------:R-:W-:Y:S01]  /*156e0*/  ISETP.NE.AND P0, PT, RZ, UR7, PT ;  /* 0x00000007ff007c0c */ /* 0x000fe2000bf05270 */
[----:B------:R-:W-:-:S03]  /*156f0*/  IMAD.MOV.U32 R16, RZ, RZ, RZ ;  /* 0x000000ffff107224 */ /* 0x000fc600078e00ff */
[----:B------:R-:W2:Y:S02]  /*15700*/  SHFL.IDX PT, R17, R17, R12, 0x1f ;  /* 0x00001f0c11117589 */ /* 0x000ea400000e0000 */
[----:B--2---:R-:W-:-:S05]  /*15710*/  IMAD R4, R17, R6, RZ ;  /* 0x0000000611047224 */ /* 0x004fca00078e02ff */
[----:B------:R-:W-:-:S04]  /*15720*/  IABS R8, R4 ;  /* 0x0000000400087213 */ /* 0x000fc80000000000 */
[----:B------:R-:W0:Y:S08]  /*15730*/  I2F.RP R10, R8 ;  /* 0x00000008000a7306 */ /* 0x000e300000209400 */
[----:B0-----:R-:W0:Y:S02]  /*15740*/  MUFU.RCP R10, R10 ;  /* 0x0000000a000a7308 */ /* 0x001e240000001000 */
[----:B0-----:R-:W-:-:S06]  /*15750*/  VIADD R11, R10, 0xffffffe ;  /* 0x0ffffffe0a0b7836 */ /* 0x001fcc0000000000 */
[----:B------:R-:W0:Y:S02]  /*15760*/  F2I.FTZ.U32.TRUNC.NTZ R3, R11 ;  /* 0x0000000b00037305 */ /* 0x000e24000021f000 */
[----:B0-----:R-:W-:Y:S01]  /*15770*/  IMAD.MOV R13, RZ, RZ, -R3 ;  /* 0x000000ffff0d7224 */ /* 0x001fe200078e0a03 */
[----:B------:R-:W-:Y:S06]  /*15780*/  @!P0 BRA `(.L_x_2797) ;  /* 0x00000000000c8947 */ /* 0x000fec0003800000 */
[----:B------:R-:W-:-:S06]  /*15790*/  UIADD3 UR4, UR6, -0x1, URZ ;  /* 0xffffffff06047890 */ /* 0x000fcc000fffe03f */
[----:B------:R-:W-:-:S06]  /*157a0*/  IMAD.U32 R16, RZ, RZ, UR4 ;  /* 0x00000004ff107e24 */ /* 0x000fcc000f8e00ff */
[----:B------:R0:W1:Y:S02]  /*157b0*/  SHFL.IDX PT, R16, R7, R16, 0x1f ;  /* 0x00001f1007107589 */ /* 0x00006400000e0000 */
.L_x_2797:
[----:B-1----:R-:W-:Y:S02]  /*157c0*/  IMAD R16, R16, R0, R9 ;  /* 0x0000000010107224 */ /* 0x002fe400078e0209 */
[----:B0-----:R-:W-:Y:S02]  /*157d0*/  IMAD R7, R13, R8, RZ ;  /* 0x000000080d077224 */ /* 0x001fe400078e02ff */
[----:B------:R-:W-:Y:S02]  /*157e0*/  IMAD.MOV.U32 R2, RZ, RZ, RZ ;  /* 0x000000ffff027224 */ /* 0x000fe400078e00ff */
[----:B------:R-:W-:Y:S02]  /*157f0*/  IMAD.IADD R5, R5, 0x1, -R16 ;  /* 0x0000000105057824 */ /* 0x000fe400078e0a10 */
        /* <DEDUP_REMOVED lines=16> */
[----:B------:R-:W-:Y:S02]  /*15900*/  IMAD R7, R6, R9, RZ ;  /* 0x0000000906077224 */ /* 0x000fe400078e02ff */
[----:B------:R-:W-:Y:S02]  /*15910*/  IMAD.MOV R9, RZ, RZ, -R9 ;  /* 0x000000ffff097224 */ /* 0x000fe400078e0a09 */
        /* <DEDUP_REMOVED lines=14> */
[C---:B------:R-:W-:Y:S02]  /*15a00*/  LOP3.LUT R2, R4.reuse, R0, RZ, 0x3c, !PT ;  /* 0x0000000004027212 */ /* 0x040fe400078e3cff */
[----:B------:R-:W-:Y:S01]  /*15a10*/  IADD3 R4, R4, R7, RZ ;  /* 0x0000000704047210 */ /* 0x000fe20007ffe0ff */
        /* <DEDUP_REMOVED lines=9> */
[----:B------:R-:W-:-:S04]  /*15ab0*/  @P0 VIADD R3, R3, 0x1 ;  /* 0x0000000103030836 */ /* 0x000fc80000000000 */
[----:B------:R-:W-:Y:S01]  /*15ac0*/  @!P2 IMAD.MOV R3, RZ, RZ, -R3 ;  /* 0x000000ffff03a224 */ /* 0x000fe200078e0a03 */
[----:B------:R-:W-:Y:S01]  /*15ad0*/  @!P1 LOP3.LUT R3, RZ, R0, RZ, 0x33, !PT ;  /* 0x00000000ff039212 */ /* 0x000fe200078e33ff */
[----:B------:R-:W-:-:S04]  /*15ae0*/  IMAD.MOV R0, RZ, RZ, -R0 ;  /* 0x000000ffff007224 */ /* 0x000fc800078e0a00 */
[----:B------:R-:W-:Y:S01]  /*15af0*/  IMAD R18, R3, R0, R4 ;  /* 0x0000000003127224 */ /* 0x000fe200078e0204 */
[----:B------:R-:W-:-:S05]  /*15b00*/  LOP3.LUT R0, RZ, R3, RZ, 0x33, !PT ;  /* 0x00000003ff007212 */ /* 0x000fca00078e33ff */
[----:B------:R-:W-:Y:S01]  /*15b10*/  IMAD.IADD R17, R17, 0x1, R0 ;  /* 0x0000000111117824 */ /* 0x000fe200078e0200 */
[----:B------:R-:W-:Y:S06]  /*15b20*/  BRA `(.L_x_2798) ;  /* 0x0000000000107947 */ /* 0x000fec0003800000 */
.L_x_2793:
[----:B------:R-:W-:Y:S01]  /*15b30*/  IMAD.MOV.U32 R16, RZ, RZ, R5 ;  /* 0x000000ffff107224 */ /* 0x000fe200078e0005 */
[----:B------:R-:W-:Y:S01]  /*15b40*/  ULDC UR40, c[0x0][0xc3c] ;  /* 0x00030f0000287ab9 */ /* 0x000fe20000000800 */
[----:B------:R-:W-:Y:S02]  /*15b50*/  IMAD.MOV.U32 R17, RZ, RZ, RZ ;  /* 0x000000ffff117224 */ /* 0x000fe400078e00ff */
[----:B------:R-:W-:-:S07]  /*15b60*/  IMAD.MOV.U32 R18, RZ, RZ, RZ ;  /* 0x000000ffff127224 */ /* 0x000fce00078e00ff */
.L_x_2798:
[----:B------:R-:W0:Y:S01]  /*15b70*/  S2R R0, SR_TID.X ;  /* 0x0000000000007919 */ /* 0x000e220000002100 */
[----:B------:R-:W-:Y:S01]  /*15b80*/  IMAD.U32 R19, RZ, RZ, UR40 ;  /* 0x00000028ff137e24 */ /* 0x000fe2000f8e00ff */
[----:B------:R-:W-:Y:S01]  /*15b90*/  BAR.SYNC.DEFER_BLOCKING 0x4, 0x180 ;  /* 0x0106000000007b1d */ /* 0x000fe20000010000 */
[----:B0-----:R-:W-:-:S04]  /*15ba0*/  LOP3.LUT R0, R0, 0x1f, RZ, 0xc0, !PT ;  /* 0x0000001f00007812 */ /* 0x001fc800078ec0ff */
[----:B------:R-:W-:-:S13]  /*15bb0*/  ISETP.NE.AND P0, PT, R0, RZ, PT ;  /* 0x000000ff0000720c */ /* 0x000fda0003f05270 */
[----:B------:R-:W0:Y:S01]  /*15bc0*/  @!P0 S2R R33, SR_CgaCtaId ;  /* 0x0000000000218919 */ /* 0x000e220000008800 */
[----:B------:R-:W-:-:S04]  /*15bd0*/  @!P0 MOV R0, 0x400 ;  /* 0x0000040000008802 */ /* 0x000fc80000000f00 */
[----:B0-----:R-:W-:-:S05]  /*15be0*/  @!P0 LEA R23, R33, R0, 0x18 ;  /* 0x0000000021178211 */ /* 0x001fca00078ec0ff */
[----:B------:R2:W-:Y:S01]  /*15bf0*/  @!P0 STS.128 [R23+0x388d0], R16 ;  /* 0x0388d01017008388 */ /* 0x0005e20000000c00 */
[----:B------:R-:W-:Y:S06]  /*15c00*/  BAR.ARV 0x5, 0x180 ;  /* 0x0146000000007b1d */ /* 0x000fec0000002000 */
.L_x_2791:
[----:B------:R-:W-:Y:S02]  /*15c10*/  ULDC UR4, c[0x0][0xc3c] ;  /* 0x00030f0000047ab9 */ /* 0x000fe40000000800 */
[----:B------:R-:W-:-:S06]  /*15c20*/  UISETP.GE.AND UP0, UPT, UR40, UR4, UPT ;  /* 0x000000042800728c */ /* 0x000fcc000bf06270 */
[----:B------:R-:W-:-:S13]  /*15c30*/  PLOP3.LUT P0, PT, PT, PT, UP0, 0x80, 0x0 ;  /* 0x000000000000781c */ /* 0x000fda0003f0f008 */
[----:B------:R-:W-:Y:S05]  /*15c40*/  @!P0 BRA `(.L_x_2799) ;  /* 0xffffffa000648947 */ /* 0x000fea000383ffff */
.L_x_2724:
        /* <DEDUP_REMOVED lines=12> */
.L_x_2918:
[----:B------:R-:W-:Y:S05]  /*15d10*/  BSYNC B0 ;  /* 0x0000000000007941 */ /* 0x000fea0003800000 */
.L_x_2800:
[----:B------:R-:W-:-:S03]  /*15d20*/  UMOV UR4, 0xffffffff ;  /* 0xffffffff00047882 */ /* 0x000fc60000000000 */
[----:B------:R-:W-:Y:S05]  /*15d30*/  BRA.DIV UR4, `(.L_x_2802) ;  /* 0x0000003e041c7947 */ /* 0x000fea000b800000 */
[----:B0-----:R-:W0:Y:S02]  /*15d40*/  S2R R0, SR_TID.X ;  /* 0x0000000000007919 */ /* 0x001e240000002100 */
[----:B0-----:R-:W-:-:S04]  /*15d50*/  SHF.R.U32.HI R0, RZ, 0x5, R0 ;  /* 0x00000005ff007819 */ /* 0x001fc80000011600 */
[----:B------:R-:W-:-:S05]  /*15d60*/  LOP3.LUT R0, R0, 0x3, RZ, 0xc0, !PT ;  /* 0x0000000300007812 */ /* 0x000fca00078ec0ff */
[----:B------:R0:W1:Y:S02]  /*15d70*/  SHFL.IDX PT, R14, R0, RZ, 0x1f ;  /* 0x00001fff000e7589 */ /* 0x00006400000e0000 */
.L_x_2921:
[----:B-1----:R-:W-:Y:S01]  /*15d80*/  ISETP.NE.AND P0, PT, R14, RZ, PT ;  /* 0x000000ff0e00720c */ /* 0x002fe20003f05270 */
[----:B------:R-:W-:-:S12]  /*15d90*/  BSSY B0, `(.L_x_2803) ;  /* 0x000002c000007945 */ /* 0x000fd80003800000 */
[----:B------:R-:W-:Y:S05]  /*15da0*/  @P0 BRA `(.L_x_2804) ;  /* 0x0000000000a80947 */ /* 0x000fea0003800000 */
[----:B------:R-:W-:-:S03]  /*15db0*/  UMOV UR4, 0xffffffff ;  /* 0xffffffff00047882 */ /* 0x000fc60000000000 */
[----:B------:R-:W-:Y:S05]  /*15dc0*/  BRA.DIV UR4, `(.L_x_2805) ;  /* 0x0000003e042c7947 */ /* 0x000fea000b800000 */
[----:B------:R-:W-:-:S13]  /*15dd0*/  ELECT P6, URZ, PT ;  /* 0x00000000003f782f */ /* 0x000fda00038c0000 */
.L_x_2924:
[----:B------:R-:W-:Y:S05]  /*15de0*/  @!P6 BRA `(.L_x_2804) ;  /* 0x000000000098e947 */ /* 0x000fea0003800000 */
[----:B------:R-:W-:-:S06]  /*15df0*/  ULOP3.LUT UR4, UR37, 0x2, URZ, 0xfc, !UPT ;  /* 0x0000000225047892 */ /* 0x000fcc000f8efc3f */
[----:B0-----:R-:W-:-:S05]  /*15e00*/  IMAD.U32 R0, RZ, RZ, UR4 ;  /* 0x00000004ff007e24 */ /* 0x001fca000f8e00ff */
[----:B------:R-:W-:-:S13]  /*15e10*/  ISETP.NE.AND P0, PT, R0, 0x3, PT ;  /* 0x000000030000780c */ /* 0x000fda0003f05270 */
[----:B------:R-:W-:Y:S05]  /*15e20*/  @!P0 BRA `(.L_x_2806) ;  /* 0x0000000000048947 */ /* 0x000fea0003800000 */
[----:B------:R-:W-:Y:S01]  /*15e30*/  BPT.TRAP 0x1 ;  /* 0x000000040000795c */ /* 0x000fe20000300000 */
.L_x_2806:
[----:B------:R-:W-:Y:S01]  /*15e40*/  IMAD R3, R25, 0x8, R5 ;  /* 0x0000000819037824 */ /* 0x000fe200078e0205 */
[----:B------:R-:W-:Y:S01]  /*15e50*/  SHF.L.U32 R2, R29, 0x1f, RZ ;  /* 0x0000001f1d027819 */ /* 0x000fe200000006ff */
[----:B------:R-:W-:-:S03]  /*15e60*/  VIADD R25, R25, 0x1 ;  /* 0x0000000119197836 */ /* 0x000fc60000000000 */
[----:B------:R-:W0:Y:S02]  /*15e70*/  SYNCS.PHASECHK.TRANS64.TRYWAIT P1, [R3+URZ+0x38840], R2 ;  /* 0x03884002030075a7 */ /* 0x000e24000802017f */
[----:B------:R-:W-:-:S04]  /*15e80*/  ISETP.NE.AND P2, PT, R25, 0x2, PT ;  /* 0x000000021900780c */ /* 0x000fc80003f45270 */
[----:B------:R-:W-:Y:S01]  /*15e90*/  SEL R0, RZ, 0x1, P2 ;  /* 0x00000001ff007807 */ /* 0x000fe20001000000 */
[----:B0-----:R-:W-:Y:S08]  /*15ea0*/  @!P1 BRA `(.L_x_2807) ;  /* 0x0000003c00149947 */ /* 0x001ff00003800000 */
.L_x_2925:
[----:B------:R-:W-:Y:S02]  /*15eb0*/  SEL R25, R25, RZ, P2 ;  /* 0x000000ff19197207 */ /* 0x000fe40001000000 */
[----:B------:R-:W-:Y:S01]  /*15ec0*/  LOP3.LUT R0, R29, R0, RZ, 0x3c, !PT ;  /* 0x000000001d007212 */ /* 0x000fe200078e3cff */
[----:B------:R-:W-:Y:S06]  /*15ed0*/  @!P0 BRA `(.L_x_2808) ;  /* 0x0000000000048947 */ /* 0x000fec0003800000 */
[----:B------:R-:W-:Y:S01]  /*15ee0*/  BPT.TRAP 0x1 ;  /* 0x000000040000795c */ /* 0x000fe20000300000 */
.L_x_2808:
[----:B------:R-:W-:Y:S01]  /*15ef0*/  IMAD R25, R25, 0x8, R5 ;  /* 0x0000000819197824 */ /* 0x000fe200078e0205 */
[----:B------:R-:W-:-:S04]  /*15f00*/  SHF.L.U32 R0, R0, 0x1f, RZ ;  /* 0x0000001f00007819 */ /* 0x000fc800000006ff */
[----:B------:R-:W1:Y:S02]  /*15f10*/  SYNCS.PHASECHK.TRANS64.TRYWAIT P1, [R25+URZ+0x38840], R0 ;  /* 0x03884000190075a7 */ /* 0x000e64000802017f */
[----:B-1----:R-:W-:Y:S05]  /*15f20*/  @!P1 BRA `(.L_x_2809) ;  /* 0x0000003c00089947 */ /* 0x002fea0003800000 */
.L_x_2926:
[----:B------:R-:W-:Y:S05]  /*15f30*/  @!P0 BRA `(.L_x_2810) ;  /* 0x0000000000048947 */ /* 0x000fea0003800000 */
[----:B------:R-:W-:Y:S01]  /*15f40*/  BPT.TRAP 0x1 ;  /* 0x000000040000795c */ /* 0x000fe20000300000 */
.L_x_2810:
[----:B------:R-:W3:Y:S02]  /*15f50*/  SYNCS.PHASECHK.TRANS64.TRYWAIT P1, [R3+URZ+0x38860], R2 ;  /* 0x03886002030075a7 */ /* 0x000ee4000802017f */
[----:B---3--:R-:W-:Y:S05]  /*15f60*/  @!P1 BRA `(.L_x_2811) ;  /* 0x0000003c000c9947 */ /* 0x008fea0003800000 */
.L_x_2927:
[----:B------:R-:W-:Y:S05]  /*15f70*/  @!P0 BRA `(.L_x_2812) ;  /* 0x0000000000048947 */ /* 0x000fea0003800000 */
[----:B------:R-:W-:Y:S01]  /*15f80*/  BPT.TRAP 0x1 ;  /* 0x000000040000795c */ /* 0x000fe20000300000 */
.L_x_2812:
[----:B------:R-:W4:Y:S02]  /*15f90*/  SYNCS.PHASECHK.TRANS64.TRYWAIT P1, [R25+URZ+0x38860], R0 ;  /* 0x03886000190075a7 */ /* 0x000f24000802017f */
[----:B----4-:R-:W-:Y:S05]  /*15fa0*/  @!P1 BRA `(.L_x_2813) ;  /* 0x0000003c00109947 */ /* 0x010fea0003800000 */
.L_x_2928:
[----:B------:R-:W-:Y:S05]  /*15fb0*/  @!P0 BRA `(.L_x_2814) ;  /* 0x0000000000048947 */ /* 0x000fea0003800000 */
[----:B------:R-:W-:Y:S01]  /*15fc0*/  BPT.TRAP 0x1 ;  /* 0x000000040000795c */ /* 0x000fe20000300000 */
.L_x_2814:
[----:B------:R-:W5:Y:S02]  /*15fd0*/  SYNCS.PHASECHK.TRANS64.TRYWAIT P1, [R3+URZ+0x38880], R2 ;  /* 0x03888002030075a7 */ /* 0x000f64000802017f */
[----:B-----5:R-:W-:Y:S05]  /*15fe0*/  @!P1 BRA `(.L_x_2815) ;  /* 0x0000003c00149947 */ /* 0x020fea0003800000 */
.L_x_2929:
[----:B------:R-:W-:Y:S05]  /*15ff0*/  @!P0 BRA `(.L_x_2816) ;  /* 0x0000000000048947 */ /* 0x000fea0003800000 */
[----:B------:R-:W-:Y:S01]  /*16000*/  BPT.TRAP 0x1 ;  /* 0x000000040000795c */ /* 0x000fe20000300000 */
.L_x_2816:
[----:B------:R0:W0:Y:S02]  /*16010*/  SYNCS.PHASECHK.TRANS64.TRYWAIT P0, [R25+URZ+0x38880], R0 ;  /* 0x03888000190075a7 */ /* 0x000024000800017f */
[----:B0-----:R-:W-:Y:S05]  /*16020*/  @!P0 NANOSLEEP.SYNCS 0x989680 ;  /* 0x009896800000895d */ /* 0x001fea0003900000 */
[----:B------:R-:W0:Y:S02]  /*16030*/  @!P0 SYNCS.PHASECHK.TRANS64 P0, [R25+URZ+0x38880], R0 ;  /* 0x03888000190085a7 */ /* 0x000e24000800007f */
[----:B0-----:R-:W-:Y:S05]  /*16040*/  @!P0 BRA `(.L_x_2816) ;  /* 0xfffffffc00f08947 */ /* 0x001fea000383ffff */
.L_x_2804:
[----:B------:R-:W-:Y:S05]  /*16050*/  BSYNC B0 ;  /* 0x0000000000007941 */ /* 0x000fea0003800000 */
.L_x_2803:
[----:B------:R-:W-:Y:S05]  /*16060*/  EXIT ;  /* 0x000000000000794d */ /* 0x000fea0003800000 */
.L_x_2661:
[----:B0-----:R-:W-:-:S04]  /*16070*/  IMAD.U32 R3, RZ, RZ, UR50 ;  /* 0x00000032ff037e24 */ /* 0x001fc8000f8e00ff */
[----:B------:R0:W1:Y:S03]  /*16080*/  SYNCS.PHASECHK.TRANS64.TRYWAIT P0, [R3+URZ+0x38800], R4 ;  /* 0x03880004030075a7 */ /* 0x000066000800017f */
[----:B-1----:R-:W-:Y:S05]  /*16090*/  @!P0 NANOSLEEP.SYNCS 0x989680 ;  /* 0x009896800000895d */ /* 0x002fea0003900000 */
[----:B------:R-:W1:Y:S02]  /*160a0*/  @!P0 SYNCS.PHASECHK.TRANS64 P0, [R3+URZ+0x38800], R4 ;  /* 0x03880004030085a7 */ /* 0x000e64000800007f */
[----:B-1----:R-:W-:Y:S05]  /*160b0*/  @!P0 BRA `(.L_x_2661) ;  /* 0xfffffffc00ec8947 */ /* 0x002fea000383ffff */
[----:B------:R-:W-:Y:S05]  /*160c0*/  BRA `(.L_x_2817) ;  /* 0xfffffebc00247947 */ /* 0x000fea000383ffff */
.L_x_2665:
[----:B0-----:R-:W-:-:S04]  /*160d0*/  IMAD.U32 R3, RZ, RZ, UR55 ;  /* 0x00000037ff037e24 */ /* 0x001fc8000f8e00ff */
[----:B------:R0:W2:Y:S03]  /*160e0*/  SYNCS.PHASECHK.TRANS64.TRYWAIT P1, [R3+URZ+0x38830], R6 ;  /* 0x03883006030075a7 */ /* 0x0000a6000802017f */
[----:B--2---:R-:W-:Y:S05]  /*160f0*/  @!P1 NANOSLEEP.SYNCS 0x989680 ;  /* 0x009896800000995d */ /* 0x004fea0003900000 */
[----:B------:R-:W2:Y:S02]  /*16100*/  @!P1 SYNCS.PHASECHK.TRANS64 P1, [R3+URZ+0x38830], R6 ;  /* 0x03883006030095a7 */ /* 0x000ea4000802007f */
[----:B--2---:R-:W-:Y:S05]  /*16110*/  @!P1 BRA `(.L_x_2665) ;  /* 0xfffffffc00ec9947 */ /* 0x004fea000383ffff */
[----:B------:R-:W-:Y:S05]  /*16120*/  BRA `(.L_x_2664) ;  /* 0xfffffebc00487947 */ /* 0x000fea000383ffff */
.L_x_2670:
[----:B-1----:R-:W-:-:S04]  /*16130*/  IMAD.U32 R7, RZ, RZ, UR55 ;  /* 0x00000037ff077e24 */ /* 0x002fc8000f8e00ff */
[----:B------:R1:W2:Y:S03]  /*16140*/  SYNCS.PHASECHK.TRANS64.TRYWAIT P1, [R7+URZ+0x38850], R6 ;  /* 0x03885006070075a7 */ /* 0x0002a6000802017f */
[----:B--2---:R-:W-:Y:S05]  /*16150*/  @!P1 NANOSLEEP.SYNCS 0x989680 ;  /* 0x009896800000995d */ /* 0x004fea0003900000 */
[----:B------:R-:W2:Y:S02]  /*16160*/  @!P1 SYNCS.PHASECHK.TRANS64 P1, [R7+URZ+0x38850], R6 ;  /* 0x03885006070095a7 */ /* 0x000ea4000802007f */
[----:B--2---:R-:W-:Y:S05]  /*16170*/  @!P1 BRA `(.L_x_2670) ;  /* 0xfffffffc00ec9947 */ /* 0x004fea000383ffff */
[----:B------:R-:W-:Y:S05]  /*16180*/  BRA `(.L_x_2669) ;  /* 0xfffffee400647947 */ /* 0x000fea000383ffff */
.L_x_2676:
[----:B0-----:R-:W-:Y:S02]  /*16190*/  IMAD.U32 R4, RZ, RZ, UR54 ;  /* 0x00000036ff047e24 */ /* 0x001fe4000f8e00ff */
[----:B------:R-:W-:-:S04]  /*161a0*/  IMAD.U32 R7, RZ, RZ, UR58 ;  /* 0x0000003aff077e24 */ /* 0x000fc8000f8e00ff */
[----:B------:R0:W1:Y:S03]  /*161b0*/  SYNCS.PHASECHK.TRANS64.TRYWAIT P1, [R4+URZ+0x38830], R7 ;  /* 0x03883007040075a7 */ /* 0x000066000802017f */
[----:B-1----:R-:W-:Y:S05]  /*161c0*/  @!P1 NANOSLEEP.SYNCS 0x989680 ;  /* 0x009896800000995d */ /* 0x002fea0003900000 */
[----:B------:R-:W1:Y:S02]  /*161d0*/  @!P1 SYNCS.PHASECHK.TRANS64 P1, [R4+URZ+0x38830], R7 ;  /* 0x03883007040095a7 */ /* 0x000e64000802007f */
[----:B-1----:R-:W-:Y:S05]  /*161e0*/  @!P1 BRA `(.L_x_2676) ;  /* 0xfffffffc00e89947 */ /* 0x002fea000383ffff */
[----:B------:R-:W-:Y:S05]  /*161f0*/  BRA `(.L_x_2675) ;  /* 0xfffffee800747947 */ /* 0x000fea000383ffff */
.L_x_2681:
[----:B0-----:R-:W-:Y:S02]  /*16200*/  IMAD.U32 R6, RZ, RZ, UR54 ;  /* 0x00000036ff067e24 */ /* 0x001fe4000f8e00ff */
[----:B------:R-:W-:-:S04]  /*16210*/  IMAD.U32 R7, RZ, RZ, UR58 ;  /* 0x0000003aff077e24 */ /* 0x000fc8000f8e00ff */
[----:B------:R0:W1:Y:S03]  /*16220*/  SYNCS.PHASECHK.TRANS64.TRYWAIT P1, [R6+URZ+0x38850], R7 ;  /* 0x03885007060075a7 */ /* 0x000066000802017f */
[----:B-1----:R-:W-:Y:S05]  /*16230*/  @!P1 NANOSLEEP.SYNCS 0x989680 ;  /* 0x009896800000995d */ /* 0x002fea0003900000 */
[----:B------:R-:W1:Y:S02]  /*16240*/  @!P1 SYNCS.PHASECHK.TRANS64 P1, [R6+URZ+0x38850], R7 ;  /* 0x03885007060095a7 */ /* 0x000e64000802007f */
[----:B-1----:R-:W-:Y:S05]  /*16250*/  @!P1 BRA `(.L_x_2681) ;  /* 0xfffffffc00e89947 */ /* 0x002fea000383ffff */
[----:B------:R-:W-:Y:S05]  /*16260*/  BRA `(.L_x_2680) ;  /* 0xffffff1800747947 */ /* 0x000fea000383ffff */
.L_x_2688:
[----:B-1----:R-:W-:-:S04]  /*16270*/  IMAD.U32 R4, RZ, RZ, UR48 ;  /* 0x00000030ff047e24 */ /* 0x002fc8000f8e00ff */
[----:B------:R1:W2:Y:S03]  /*16280*/  SYNCS.PHASECHK.TRANS64.TRYWAIT P1, [R4+URZ+0x38830], R5 ;  /* 0x03883005040075a7 */ /* 0x0002a6000802017f */
[----:B--2---:R-:W-:Y:S05]  /*16290*/  @!P1 NANOSLEEP.SYNCS 0x989680 ;  /* 0x009896800000995d */ /* 0x004fea0003900000 */
[----:B------:R-:W2:Y:S02]  /*162a0*/  @!P1 SYNCS.PHASECHK.TRANS64 P1, [R4+URZ+0x38830], R5 ;  /* 0x03883005040095a7 */ /* 0x000ea4000802007f */
[----:B--2---:R-:W-:Y:S05]  /*162b0*/  @!P1 BRA `(.L_x_2688) ;  /* 0xfffffffc00ec9947 */ /* 0x004fea000383ffff */
[----:B------:R-:W-:Y:S05]  /*162c0*/  BRA `(.L_x_2687) ;  /* 0xffffff1c004c7947 */ /* 0x000fea000383ffff */
.L_x_2693:
[----:B-1----:R-:W-:-:S04]  /*162d0*/  IMAD.U32 R8, RZ, RZ, UR48 ;  /* 0x00000030ff087e24 */ /* 0x002fc8000f8e00ff */
[----:B------:R1:W2:Y:S03]  /*162e0*/  SYNCS.PHASECHK.TRANS64.TRYWAIT P1, [R8+URZ+0x38850], R5 ;  /* 0x03885005080075a7 */ /* 0x0002a6000802017f */
[----:B--2---:R-:W-:Y:S05]  /*162f0*/  @!P1 NANOSLEEP.SYNCS 0x989680 ;  /* 0x009896800000995d */ /* 0x004fea0003900000 */
[----:B------:R-:W2:Y:S02]  /*16300*/  @!P1 SYNCS.PHASECHK.TRANS64 P1, [R8+URZ+0x38850], R5 ;  /* 0x03885005080095a7 */ /* 0x000ea4000802007f */
[----:B--2---:R-:W-:Y:S05]  /*16310*/  @!P1 BRA `(.L_x_2693) ;  /* 0xfffffffc00ec9947 */ /* 0x004fea000383ffff */
[----:B------:R-:W-:Y:S05]  /*16320*/  BRA `(.L_x_2692) ;  /* 0xffffff4000e87947 */ /* 0x000fea000383ffff */
.L_x_2739:
        /* <DEDUP_REMOVED lines=10> */
.L_x_2818:
[----:B------:R-:W-:Y:S05]  /*163d0*/  BRA `(.L_x_2819) ;  /* 0xffffffa800a07947 */ /* 0x000fea000383ffff */
.L_x_2742:
[----:B0-----:R-:W2:Y:S02]  /*163e0*/  LDL R2, [R1+0x8] ;  /* 0x0000080001027983 */ /* 0x001ea40000100800 */
[----:B--2---:R0:W1:Y:S02]  /*163f0*/  SYNCS.PHASECHK.TRANS64.TRYWAIT P0, [R6+URZ+0x38880], R2 ;  /* 0x03888002060075a7 */ /* 0x004064000800017f */
[----:B-1----:R-:W-:Y:S05]  /*16400*/  @!P0 NANOSLEEP.SYNCS 0x989680 ;  /* 0x009896800000895d */ /* 0x002fea0003900000 */
[----:B------:R-:W1:Y:S02]  /*16410*/  @!P0 SYNCS.PHASECHK.TRANS64 P0, [R6+URZ+0x38880], R2 ;  /* 0x03888002060085a7 */ /* 0x000e64000800007f */
[----:B-1----:R-:W-:Y:S05]  /*16420*/  @!P0 BRA `(.L_x_2742) ;  /* 0xfffffffc00ec8947 */ /* 0x002fea000383ffff */
[----:B------:R-:W-:Y:S05]  /*16430*/  BRA `(.L_x_2820) ;  /* 0xffffffa800b07947 */ /* 0x000fea000383ffff */
.L_x_2743:
        /* <DEDUP_REMOVED lines=8> */
.L_x_2822:
[----:B------:R-:W-:Y:S05]  /*164c0*/  BSYNC B0 ;  /* 0x0000000000007941 */ /* 0x000fea0003800000 */
.L_x_2821:
        /* <DEDUP_REMOVED lines=14> */
.L_x_2823:
        /* <DEDUP_REMOVED lines=16> */
.L_x_2824:
        /* <DEDUP_REMOVED lines=11> */
.L_x_2825:
[----:B------:R-:W-:Y:S02]  /*16760*/  IMAD.MOV.U32 R13, RZ, RZ, R9 ;  /* 0x000000ffff0d7224 */ /* 0x000fe400078e0009 */
[----:B------:R-:W-:Y:S02]  /*16770*/  IMAD.MOV.U32 R12, RZ, RZ, 0x2 ;  /* 0x00000002ff0c7424 */ /* 0x000fe400078e00ff */
[----:B------:R-:W-:-:S07]  /*16780*/  IMAD.MOV.U32 R2, RZ, RZ, R14 ;  /* 0x000000ffff027224 */ /* 0x000fce00078e000e */
[----:B------:R-:W-:Y:S05]  /*16790*/  WARPSYNC.COLLECTIVE R15, `(.L_x_2826) ;  /* 0x000000000f087348 */ /* 0x000fea0003c00000 */
[----:B------:R0:W1:Y:S02]  /*167a0*/  SHFL.IDX P6, R14, R13, R12, R11 ;  /* 0x0000000c0d0e7389 */ /* 0x00006400000c000b */
[----:B01----:R-:W-:Y:S01]  /*167b0*/  ENDCOLLECTIVE ;  /* 0x000000000000791b */ /* 0x003fe20003800000 */
.L_x_2826:
        /* <DEDUP_REMOVED lines=14> */
.L_x_2827:
[----:B------:R-:W-:Y:S02]  /*168a0*/  IMAD.MOV.U32 R13, RZ, RZ, R9 ;  /* 0x000000ffff0d7224 */ /* 0x000fe400078e0009 */
[----:B------:R-:W-:Y:S02]  /*168b0*/  IMAD.MOV.U32 R12, RZ, RZ, 0x3 ;  /* 0x00000003ff0c7424 */ /* 0x000fe400078e00ff */
[----:B------:R-:W-:-:S07]  /*168c0*/  IMAD.MOV.U32 R2, RZ, RZ, R14 ;  /* 0x000000ffff027224 */ /* 0x000fce00078e000e */
[----:B------:R-:W-:Y:S05]  /*168d0*/  WARPSYNC.COLLECTIVE R15, `(.L_x_2828) ;  /* 0x000000000f087348 */ /* 0x000fea0003c00000 */
[----:B------:R0:W1:Y:S02]  /*168e0*/  SHFL.IDX P6, R14, R13, R12, R11 ;  /* 0x0000000c0d0e7389 */ /* 0x00006400000c000b */
[----:B01----:R-:W-:Y:S01]  /*168f0*/  ENDCOLLECTIVE ;  /* 0x000000000000791b */ /* 0x003fe20003800000 */
.L_x_2828:
        /* <DEDUP_REMOVED lines=14> */
.L_x_2829:
[----:B------:R-:W-:Y:S02]  /*169e0*/  IMAD.MOV.U32 R13, RZ, RZ, R9 ;  /* 0x000000ffff0d7224 */ /* 0x000fe400078e0009 */
[----:B------:R-:W-:Y:S02]  /*169f0*/  IMAD.MOV.U32 R12, RZ, RZ, 0x4 ;  /* 0x00000004ff0c7424 */ /* 0x000fe400078e00ff */
[----:B------:R-:W-:-:S07]  /*16a00*/  IMAD.MOV.U32 R2, RZ, RZ, R14 ;  /* 0x000000ffff027224 */ /* 0x000fce00078e000e */
[----:B------:R-:W-:Y:S05]  /*16a10*/  WARPSYNC.COLLECTIVE R15, `(.L_x_2830) ;  /* 0x000000000f087348 */ /* 0x000fea0003c00000 */
[----:B------:R0:W1:Y:S02]  /*16a20*/  SHFL.IDX P6, R14, R13, R12, R11 ;  /* 0x0000000c0d0e7389 */ /* 0x00006400000c000b */
[----:B01----:R-:W-:Y:S01]  /*16a30*/  ENDCOLLECTIVE ;  /* 0x000000000000791b */ /* 0x003fe20003800000 */
.L_x_2830:
        /* <DEDUP_REMOVED lines=14> */
.L_x_2831:
[----:B------:R-:W-:Y:S02]  /*16b20*/  IMAD.MOV.U32 R13, RZ, RZ, R9 ;  /* 0x000000ffff0d7224 */ /* 0x000fe400078e0009 */
[----:B------:R-:W-:Y:S02]  /*16b30*/  IMAD.MOV.U32 R12, RZ, RZ, 0x5 ;  /* 0x00000005ff0c7424 */ /* 0x000fe400078e00ff */
[----:B------:R-:W-:-:S07]  /*16b40*/  IMAD.MOV.U32 R2, RZ, RZ, R14 ;  /* 0x000000ffff027224 */ /* 0x000fce00078e000e */
[----:B------:R-:W-:Y:S05]  /*16b50*/  WARPSYNC.COLLECTIVE R15, `(.L_x_2832) ;  /* 0x000000000f087348 */ /* 0x000fea0003c00000 */
[----:B------:R0:W1:Y:S02]  /*16b60*/  SHFL.IDX P6, R14, R13, R12, R11 ;  /* 0x0000000c0d0e7389 */ /* 0x00006400000c000b */
[----:B01----:R-:W-:Y:S01]  /*16b70*/  ENDCOLLECTIVE ;  /* 0x000000000000791b */ /* 0x003fe20003800000 */
.L_x_2832:
        /* <DEDUP_REMOVED lines=14> */
.L_x_2833:
[----:B------:R-:W-:Y:S02]  /*16c60*/  IMAD.MOV.U32 R13, RZ, RZ, R9 ;  /* 0x000000ffff0d7224 */ /* 0x000fe400078e0009 */
[----:B------:R-:W-:Y:S02]  /*16c70*/  IMAD.MOV.U32 R12, RZ, RZ, 0x6 ;  /* 0x00000006ff0c7424 */ /* 0x000fe400078e00ff */
[----:B------:R-:W-:-:S07]  /*16c80*/  IMAD.MOV.U32 R2, RZ, RZ, R14 ;  /* 0x000000ffff027224 */ /* 0x000fce00078e000e */
[----:B------:R-:W-:Y:S05]  /*16c90*/  WARPSYNC.COLLECTIVE R15, `(.L_x_2834) ;  /* 0x000000000f087348 */ /* 0x000fea0003c00000 */
[----:B------:R0:W1:Y:S02]  /*16ca0*/  SHFL.IDX P6, R14, R13, R12, R11 ;  /* 0x0000000c0d0e7389 */ /* 0x00006400000c000b */
[----:B01----:R-:W-:Y:S01]  /*16cb0*/  ENDCOLLECTIVE ;  /* 0x000000000000791b */ /* 0x003fe20003800000 */
.L_x_2834:
        /* <DEDUP_REMOVED lines=14> */
.L_x_2835:
[----:B------:R-:W-:Y:S02]  /*16da0*/  IMAD.MOV.U32 R13, RZ, RZ, R9 ;  /* 0x000000ffff0d7224 */ /* 0x000fe400078e0009 */
[----:B------:R-:W-:Y:S02]  /*16db0*/  IMAD.MOV.U32 R12, RZ, RZ, 0x7 ;  /* 0x00000007ff0c7424 */ /* 0x000fe400078e00ff */
[----:B------:R-:W-:-:S07]  /*16dc0*/  IMAD.MOV.U32 R2, RZ, RZ, R14 ;  /* 0x000000ffff027224 */ /* 0x000fce00078e000e */
[----:B------:R-:W-:Y:S05]  /*16dd0*/  WARPSYNC.COLLECTIVE R15, `(.L_x_2836) ;  /* 0x000000000f087348 */ /* 0x000fea0003c00000 */
[----:B------:R0:W1:Y:S02]  /*16de0*/  SHFL.IDX P6, R14, R13, R12, R11 ;  /* 0x0000000c0d0e7389 */ /* 0x00006400000c000b */
[----:B01----:R-:W-:Y:S01]  /*16df0*/  ENDCOLLECTIVE ;  /* 0x000000000000791b */ /* 0x003fe20003800000 */
.L_x_2836:
        /* <DEDUP_REMOVED lines=13> */
.L_x_2837:
        /* <DEDUP_REMOVED lines=12> */
.L_x_2748:
[----:B-1----:R-:W2:Y:S02]  /*16f90*/  LDL R2, [R1+0x8] ;  /* 0x0000080001027983 */ /* 0x002ea40000100800 */
[----:B--2---:R1:W2:Y:S02]  /*16fa0*/  SYNCS.PHASECHK.TRANS64.TRYWAIT P0, [R6+URZ+0x38840], R2 ;  /* 0x03884002060075a7 */ /* 0x0042a4000800017f */
[----:B--2---:R-:W-:Y:S05]  /*16fb0*/  @!P0 NANOSLEEP.SYNCS 0x989680 ;  /* 0x009896800000895d */ /* 0x004fea0003900000 */
[----:B------:R-:W2:Y:S02]  /*16fc0*/  @!P0 SYNCS.PHASECHK.TRANS64 P0, [R6+URZ+0x38840], R2 ;  /* 0x03884002060085a7 */ /* 0x000ea4000800007f */
[----:B--2---:R-:W-:Y:S05]  /*16fd0*/  @!P0 BRA `(.L_x_2748) ;  /* 0xfffffffc00ec8947 */ /* 0x004fea000383ffff */
[----:B------:R-:W-:Y:S05]  /*16fe0*/  BRA `(.L_x_2839) ;  /* 0xffffffa400e07947 */ /* 0x000fea000383ffff */
.L_x_2749:
        /* <DEDUP_REMOVED lines=8> */
.L_x_2841:
[----:B------:R-:W-:Y:S05]  /*17070*/  BSYNC B0 ;  /* 0x0000000000007941 */ /* 0x000fea0003800000 */
.L_x_2840:
        /* <DEDUP_REMOVED lines=8> */
.L_x_2842:
        /* <DEDUP_REMOVED lines=18> */
.L_x_2843:
[----:B------:R-:W-:Y:S02]  /*17220*/  IMAD.MOV.U32 R13, RZ, RZ, R4 ;  /* 0x000000ffff0d7224 */ /* 0x000fe400078e0004 */
[----:B------:R-:W-:-:S07]  /*17230*/  IMAD.MOV.U32 R2, RZ, RZ, R14 ;  /* 0x000000ffff027224 */ /* 0x000fce00078e000e */
[----:B------:R-:W-:Y:S05]  /*17240*/  WARPSYNC.COLLECTIVE R15, `(.L_x_2844) ;  /* 0x000000000f087348 */ /* 0x000fea0003c00000 */
[----:B------:R0:W1:Y:S02]  /*17250*/  SHFL.IDX P6, R14, R13, R12, R11 ;  /* 0x0000000c0d0e7389 */ /* 0x00006400000c000b */
[----:B01----:R-:W-:Y:S01]  /*17260*/  ENDCOLLECTIVE ;  /* 0x000000000000791b */ /* 0x003fe20003800000 */
.L_x_2844:
        /* <DEDUP_REMOVED lines=18> */
.L_x_2845:
[----:B------:R-:W-:Y:S02]  /*17390*/  IMAD.MOV.U32 R13, RZ, RZ, R4 ;  /* 0x000000ffff0d7224 */ /* 0x000fe400078e0004 */
[----:B------:R-:W-:-:S07]  /*173a0*/  IMAD.MOV.U32 R2, RZ, RZ, R14 ;  /* 0x000000ffff027224 */ /* 0x000fce00078e000e */
[----:B------:R-:W-:Y:S05]  /*173b0*/  WARPSYNC.COLLECTIVE R15, `(.L_x_2846) ;  /* 0x000000000f087348 */ /* 0x000fea0003c00000 */
[----:B------:R0:W1:Y:S02]  /*173c0*/  SHFL.IDX P6, R14, R13, R12, R11 ;  /* 0x0000000c0d0e7389 */ /* 0x00006400000c000b */
[----:B01----:R-:W-:Y:S01]  /*173d0*/  ENDCOLLECTIVE ;  /* 0x000000000000791b */ /* 0x003fe20003800000 */
.L_x_2846:
        /* <DEDUP_REMOVED lines=18> */
.L_x_2847:
[----:B------:R-:W-:Y:S02]  /*17500*/  IMAD.MOV.U32 R13, RZ, RZ, R4 ;  /* 0x000000ffff0d7224 */ /* 0x000fe400078e0004 */
[----:B------:R-:W-:-:S07]  /*17510*/  IMAD.MOV.U32 R2, RZ, RZ, R14 ;  /* 0x000000ffff027224 */ /* 0x000fce00078e000e */
[----:B------:R-:W-:Y:S05]  /*17520*/  WARPSYNC.COLLECTIVE R15, `(.L_x_2848) ;  /* 0x000000000f087348 */ /* 0x000fea0003c00000 */
[----:B------:R0:W1:Y:S02]  /*17530*/  SHFL.IDX P6, R14, R13, R12, R11 ;  /* 0x0000000c0d0e7389 */ /* 0x00006400000c000b */
[----:B01----:R-:W-:Y:S01]  /*17540*/  ENDCOLLECTIVE ;  /* 0x000000000000791b */ /* 0x003fe20003800000 */
.L_x_2848:
        /* <DEDUP_REMOVED lines=16> */
.L_x_2849:
        /* <DEDUP_REMOVED lines=10> */
.L_x_2850:
[----:B------:R-:W-:Y:S02]  /*176f0*/  IMAD.MOV.U32 R13, RZ, RZ, R0 ;  /* 0x000000ffff0d7224 */ /* 0x000fe400078e0000 */
[----:B------:R-:W-:Y:S02]  /*17700*/  IMAD.MOV.U32 R12, RZ, RZ, 0x5 ;  /* 0x00000005ff0c7424 */ /* 0x000fe400078e00ff */
[----:B------:R-:W-:-:S07]  /*17710*/  IMAD.MOV.U32 R3, RZ, RZ, R14 ;  /* 0x000000ffff037224 */ /* 0x000fce00078e000e */
[----:B------:R-:W-:Y:S05]  /*17720*/  WARPSYNC.COLLECTIVE R15, `(.L_x_2851) ;  /* 0x000000000f087348 */ /* 0x000fea0003c00000 */
[----:B------:R0:W1:Y:S02]  /*17730*/  SHFL.IDX P6, R14, R13, R12, R11 ;  /* 0x0000000c0d0e7389 */ /* 0x00006400000c000b */
[----:B01----:R-:W-:Y:S01]  /*17740*/  ENDCOLLECTIVE ;  /* 0x000000000000791b */ /* 0x003fe20003800000 */
.L_x_2851:
        /* <DEDUP_REMOVED lines=15> */
.L_x_2852:
[----:B------:R-:W-:Y:S02]  /*17840*/  IMAD.MOV.U32 R13, RZ, RZ, R0 ;  /* 0x000000ffff0d7224 */ /* 0x000fe400078e0000 */
[----:B------:R-:W-:Y:S02]  /*17850*/  IMAD.MOV.U32 R12, RZ, RZ, 0x6 ;  /* 0x00000006ff0c7424 */ /* 0x000fe400078e00ff */
[----:B------:R-:W-:-:S07]  /*17860*/  IMAD.MOV.U32 R3, RZ, RZ, R14 ;  /* 0x000000ffff037224 */ /* 0x000fce00078e000e */
[----:B------:R-:W-:Y:S05]  /*17870*/  WARPSYNC.COLLECTIVE R15, `(.L_x_2853) ;  /* 0x000000000f087348 */ /* 0x000fea0003c00000 */
[----:B------:R0:W1:Y:S02]  /*17880*/  SHFL.IDX P6, R14, R13, R12, R11 ;  /* 0x0000000c0d0e7389 */ /* 0x00006400000c000b */
[----:B01----:R-:W-:Y:S01]  /*17890*/  ENDCOLLECTIVE ;  /* 0x000000000000791b */ /* 0x003fe20003800000 */
.L_x_2853:
        /* <DEDUP_REMOVED lines=15> */
.L_x_2854:
[----:B------:R-:W-:Y:S02]  /*17990*/  IMAD.MOV.U32 R13, RZ, RZ, R0 ;  /* 0x000000ffff0d7224 */ /* 0x000fe400078e0000 */
[----:B------:R-:W-:Y:S02]  /*179a0*/  IMAD.MOV.U32 R12, RZ, RZ, 0x7 ;  /* 0x00000007ff0c7424 */ /* 0x000fe400078e00ff */
[----:B------:R-:W-:-:S07]  /*179b0*/  IMAD.MOV.U32 R3, RZ, RZ, R14 ;  /* 0x000000ffff037224 */ /* 0x000fce00078e000e */
[----:B------:R-:W-:Y:S05]  /*179c0*/  WARPSYNC.COLLECTIVE R15, `(.L_x_2855) ;  /* 0x000000000f087348 */ /* 0x000fea0003c00000 */
[----:B------:R0:W1:Y:S02]  /*179d0*/  SHFL.IDX P6, R14, R13, R12, R11 ;  /* 0x0000000c0d0e7389 */ /* 0x00006400000c000b */
[----:B01----:R-:W-:Y:S01]  /*179e0*/  ENDCOLLECTIVE ;  /* 0x000000000000791b */ /* 0x003fe20003800000 */
.L_x_2855:
        /* <DEDUP_REMOVED lines=15> */
.L_x_2856:
[----:B------:R-:W-:Y:S05]  /*17ae0*/  BRA `(.L_x_2857) ;  /* 0xffffffa000b47947 */ /* 0x000fea000383ffff */
.L_x_2754:
[----:B------:R-:W-:Y:S02]  /*17af0*/  IMAD.MOV.U32 R13, RZ, RZ, R5 ;  /* 0x000000ffff0d7224 */ /* 0x000fe400078e0005 */
[----:B------:R-:W-:Y:S02]  /*17b00*/  IMAD.MOV.U32 R12, RZ, RZ, RZ ;  /* 0x000000ffff0c7224 */ /* 0x000fe400078e00ff */
[----:B------:R-:W-:Y:S02]  /*17b10*/  IMAD.MOV.U32 R11, RZ, RZ, 0x181f ;  /* 0x0000181fff0b7424 */ /* 0x000fe400078e00ff */
[----:B------:R-:W-:Y:S02]  /*17b20*/  IMAD.MOV.U32 R15, RZ, RZ, -0x1 ;  /* 0xffffffffff0f7424 */ /* 0x000fe400078e00ff */
[----:B------:R-:W-:Y:S02]  /*17b30*/  IMAD R4, R4, UR41, RZ ;  /* 0x0000002904047c24 */ /* 0x000fe4000f8e02ff */
[----:B------:R-:W-:-:S07]  /*17b40*/  IMAD R17, R17, 0x80, R9 ;  /* 0x0000008011117824 */ /* 0x000fce00078e0209 */
[----:B-----5:R-:W-:Y:S05]  /*17b50*/  WARPSYNC.COLLECTIVE R15, `(.L_x_2858) ;  /* 0x000000000f087348 */ /* 0x020fea0003c00000 */
[----:B------:R0:W1:Y:S02]  /*17b60*/  SHFL.IDX P6, R14, R13, R12, R11 ;  /* 0x0000000c0d0e7389 */ /* 0x00006400000c000b */
[----:B01---5:R-:W-:Y:S01]  /*17b70*/  ENDCOLLECTIVE ;  /* 0x000000000000791b */ /* 0x023fe20003800000 */
.L_x_2858:
[C---:B------:R-:W-:Y:S01]  /*17b80*/  VIADD R7, R17.reuse, 0x10 ;  /* 0x0000001011077836 */ /* 0x040fe20000000000 */
[----:B------:R-:W-:Y:S01]  /*17b90*/  ISETP.GE.AND P2, PT, R17, R4, PT ;  /* 0x000000041100720c */ /* 0x000fe20003f46270 */
[----:B------:R-:W-:Y:S02]  /*17ba0*/  IMAD.MOV.U32 R13, RZ, RZ, R0 ;  /* 0x000000ffff0d7224 */ /* 0x000fe400078e0000 */
[----:B------:R-:W-:-:S10]  /*17bb0*/  IMAD.MOV.U32 R2, RZ, RZ, R14 ;  /* 0x000000ffff027224 */ /* 0x000fd400078e000e */
[----:B------:R-:W-:Y:S05]  /*17bc0*/  WARPSYNC.COLLECTIVE R15, `(.L_x_2859) ;  /* 0x000000000f087348 */ /* 0x000fea0003c00000 */
[----:B------:R0:W1:Y:S02]  /*17bd0*/  SHFL.IDX P6, R14, R13, R12, R11 ;  /* 0x0000000c0d0e7389 */ /* 0x00006400000c000b */
[----:B01----:R-:W-:Y:S01]  /*17be0*/  ENDCOLLECTIVE ;  /* 0x000000000000791b */ /* 0x003fe20003800000 */
.L_x_2859:
[----:B------:R-:W-:Y:S02]  /*17bf0*/  IMAD.MOV.U32 R13, RZ, RZ, R5 ;  /* 0x000000ffff0d7224 */ /* 0x000fe400078e0005 */
[----:B------:R-:W-:Y:S02]  /*17c00*/  IMAD.MOV.U32 R12, RZ, RZ, 0x1 ;  /* 0x00000001ff0c7424 */ /* 0x000fe400078e00ff */
[----:B------:R-:W-:-:S07]  /*17c10*/  IMAD.MOV.U32 R3, RZ, RZ, R14 ;  /* 0x000000ffff037224 */ /* 0x000fce00078e000e */
[----:B------:R-:W-:Y:S05]  /*17c20*/  WARPSYNC.COLLECTIVE R15, `(.L_x_2860) ;  /* 0x000000000f087348 */ /* 0x000fea0003c00000 */
[----:B------:R0:W1:Y:S02]  /*17c30*/  SHFL.IDX P6, R14, R13, R12, R11 ;  /* 0x0000000c0d0e7389 */ /* 0x00006400000c000b */
[----:B01----:R-:W-:Y:S01]  /*17c40*/  ENDCOLLECTIVE ;  /* 0x000000000000791b */ /* 0x003fe20003800000 */
.L_x_2860:
        /* <DEDUP_REMOVED lines=14> */
.L_x_2861:
        /* <DEDUP_REMOVED lines=8> */
.L_x_2862:
[----:B------:R-:W-:Y:S02]  /*17db0*/  @!P2 IMAD.MOV.U32 R3, RZ, RZ, R7 ;  /* 0x000000ffff03a224 */ /* 0x000fe400078e0007 */
[----:B------:R-:W-:-:S03]  /*17dc0*/  VIADD R7, R17, 0x20 ;  /* 0x0000002011077836 */ /* 0x000fc60000000000 */
[----:B------:R-:W-:Y:S01]  /*17dd0*/  @!PT LDS RZ, [RZ] ;  /* 0x00000000fffff984 */ /* 0x000fe20000000800 */
[----:B------:R-:W-:Y:S01]  /*17de0*/  @!PT LDS RZ, [RZ] ;  /* 0x00000000fffff984 */ /* 0x000fe20000000800 */
[----:B------:R-:W-:Y:S01]  /*17df0*/  @!PT LDS RZ, [RZ] ;  /* 0x00000000fffff984 */ /* 0x000fe20000000800 */
[----:B------:R-:W-:Y:S04]  /*17e00*/  @!P2 LDGSTS.E.BYPASS.LTC128B.128 [R8+0x20c00], desc[UR52][R2.64], !P0 ;  /* 0x20c000000208afae */ /* 0x000fe8000c101d74 */
[----:B------:R0:W-:Y:S01]  /*17e10*/  @!P2 LDGSTS.E.BYPASS.LTC128B.128 [R8+0x24c00], desc[UR52][R2.64+0x80], !P1 ;  /* 0x24c000800208afae */ /* 0x0001e2000c901d74 */
[----:B------:R-:W-:Y:S01]  /*17e20*/  ISETP.GE.AND P2, PT, R7, R4, PT ;  /* 0x000000040700720c */ /* 0x000fe20003f46270 */
[----:B------:R-:W-:Y:S01]  /*17e30*/  IMAD.MOV.U32 R13, RZ, RZ, R0 ;  /* 0x000000ffff0d7224 */ /* 0x000fe200078e0000 */
[----:B0-----:R-:W-:-:S11]  /*17e40*/  MOV R2, R14 ;  /* 0x0000000e00027202 */ /* 0x001fd60000000f00 */
[----:B------:R-:W-:Y:S05]  /*17e50*/  WARPSYNC.COLLECTIVE R15, `(.L_x_2863) ;  /* 0x000000000f087348 */ /* 0x000fea0003c00000 */
[----:B------:R0:W1:Y:S02]  /*17e60*/  SHFL.IDX P6, R14, R13, R12, R11 ;  /* 0x0000000c0d0e7389 */ /* 0x00006400000c000b */
[----:B01----:R-:W-:Y:S01]  /*17e70*/  ENDCOLLECTIVE ;  /* 0x000000000000791b */ /* 0x003fe20003800000 */
.L_x_2863:
        /* <DEDUP_REMOVED lines=8> */
.L_x_2864:
        /* <DEDUP_REMOVED lines=13> */
.L_x_2865:
        /* <DEDUP_REMOVED lines=8> */
.L_x_2866:
        /* <DEDUP_REMOVED lines=13> */
.L_x_2867:
        /* <DEDUP_REMOVED lines=8> */
.L_x_2868:
        /* <DEDUP_REMOVED lines=13> */
.L_x_2869:
        /* <DEDUP_REMOVED lines=8> */
.L_x_2870:
        /* <DEDUP_REMOVED lines=13> */
.L_x_2871:
        /* <DEDUP_REMOVED lines=8> */
.L_x_2872:
        /* <DEDUP_REMOVED lines=11> */
.L_x_2873:
[----:B------:R-:W-:Y:S05]  /*184f0*/  BRA `(.L_x_2874) ;  /* 0xffffffa400187947 */ /* 0x000fea000383ffff */
.L_x_2759:
[----:B0-----:R0:W1:Y:S02]  /*18500*/  SYNCS.PHASECHK.TRANS64.TRYWAIT P0, [R23+URZ+0x38820], R0 ;  /* 0x03882000170075a7 */ /* 0x001064000800017f */
[----:B-1----:R-:W-:Y:S05]  /*18510*/  @!P0 NANOSLEEP.SYNCS 0x989680 ;  /* 0x009896800000895d */ /* 0x002fea0003900000 */
[----:B------:R-:W1:Y:S02]  /*18520*/  @!P0 SYNCS.PHASECHK.TRANS64 P0, [R23+URZ+0x38820], R0 ;  /* 0x03882000170085a7 */ /* 0x000e64000800007f */
[----:B-1----:R-:W-:Y:S05]  /*18530*/  @!P0 BRA `(.L_x_2759) ;  /* 0xfffffffc00f08947 */ /* 0x002fea000383ffff */
[----:B------:R-:W-:Y:S05]  /*18540*/  BRA `(.L_x_2875) ;  /* 0xffffffa400847947 */ /* 0x000fea000383ffff */
.L_x_2763:
[----:B0-----:R0:W1:Y:S02]  /*18550*/  SYNCS.PHASECHK.TRANS64.TRYWAIT P0, [R0+URZ+0x38880], R20 ;  /* 0x03888014000075a7 */ /* 0x001064000800017f */
[----:B-1----:R-:W-:Y:S05]  /*18560*/  @!P0 NANOSLEEP.SYNCS 0x989680 ;  /* 0x009896800000895d */ /* 0x002fea0003900000 */
[----:B------:R-:W1:Y:S02]  /*18570*/  @!P0 SYNCS.PHASECHK.TRANS64 P0, [R0+URZ+0x38880], R20 ;  /* 0x03888014000085a7 */ /* 0x000e64000800007f */
[----:B-1----:R-:W-:Y:S05]  /*18580*/  @!P0 BRA `(.L_x_2763) ;  /* 0xfffffffc00f08947 */ /* 0x002fea000383ffff */
[----:B------:R-:W-:Y:S05]  /*18590*/  BRA `(.L_x_2876) ;  /* 0xffffffa800447947 */ /* 0x000fea000383ffff */
.L_x_2764:
        /* <DEDUP_REMOVED lines=8> */
.L_x_2878:
[----:B------:R-:W-:Y:S05]  /*18620*/  BSYNC B0 ;  /* 0x0000000000007941 */ /* 0x000fea0003800000 */
.L_x_2877:
        /* <DEDUP_REMOVED lines=9> */
.L_x_2879:
[----:B------:R-:W-:Y:S02]  /*186c0*/  IMAD.MOV.U32 R13, RZ, RZ, R7 ;  /* 0x000000ffff0d7224 */ /* 0x000fe400078e0007 */
[----:B------:R-:W-:Y:S02]  /*186d0*/  IMAD.MOV.U32 R12, RZ, RZ, 0x1 ;  /* 0x00000001ff0c7424 */ /* 0x000fe400078e00ff */
[----:B------:R-:W-:-:S07]  /*186e0*/  IMAD.MOV.U32 R2, RZ, RZ, R14 ;  /* 0x000000ffff027224 */ /* 0x000fce00078e000e */
[----:B------:R-:W-:Y:S05]  /*186f0*/  WARPSYNC.COLLECTIVE R15, `(.L_x_2880) ;  /* 0x000000000f087348 */ /* 0x000fea0003c00000 */
[----:B------:R0:W1:Y:S02]  /*18700*/  SHFL.IDX P6, R14, R13, R12, R11 ;  /* 0x0000000c0d0e7389 */ /* 0x00006400000c000b */
[----:B01----:R-:W-:Y:S01]  /*18710*/  ENDCOLLECTIVE ;  /* 0x000000000000791b */ /* 0x003fe20003800000 */
.L_x_2880:
        /* <DEDUP_REMOVED lines=12> */
.L_x_2881:
[----:B------:R-:W-:Y:S02]  /*187e0*/  IMAD.MOV.U32 R13, RZ, RZ, R7 ;  /* 0x000000ffff0d7224 */ /* 0x000fe400078e0007 */
[----:B------:R-:W-:Y:S02]  /*187f0*/  IMAD.MOV.U32 R12, RZ, RZ, 0x2 ;  /* 0x00000002ff0c7424 */ /* 0x000fe400078e00ff */
[----:B------:R-:W-:-:S07]  /*18800*/  IMAD.MOV.U32 R2, RZ, RZ, R14 ;  /* 0x000000ffff027224 */ /* 0x000fce00078e000e */
[----:B------:R-:W-:Y:S05]  /*18810*/  WARPSYNC.COLLECTIVE R15, `(.L_x_2882) ;  /* 0x000000000f087348 */ /* 0x000fea0003c00000 */
[----:B------:R0:W1:Y:S02]  /*18820*/  SHFL.IDX P6, R14, R13, R12, R11 ;  /* 0x0000000c0d0e7389 */ /* 0x00006400000c000b */
[----:B01----:R-:W-:Y:S01]  /*18830*/  ENDCOLLECTIVE ;  /* 0x000000000000791b */ /* 0x003fe20003800000 */
.L_x_2882:
        /* <DEDUP_REMOVED lines=12> */
.L_x_2883:
[----:B------:R-:W-:Y:S02]  /*18900*/  IMAD.MOV.U32 R13, RZ, RZ, R7 ;  /* 0x000000ffff0d7224 */ /* 0x000fe400078e0007 */
[----:B------:R-:W-:Y:S02]  /*18910*/  IMAD.MOV.U32 R12, RZ, RZ, 0x3 ;  /* 0x00000003ff0c7424 */ /* 0x000fe400078e00ff */
[----:B------:R-:W-:-:S07]  /*18920*/  IMAD.MOV.U32 R2, RZ, RZ, R14 ;  /* 0x000000ffff027224 */ /* 0x000fce00078e000e */
[----:B------:R-:W-:Y:S05]  /*18930*/  WARPSYNC.COLLECTIVE R15, `(.L_x_2884) ;  /* 0x000000000f087348 */ /* 0x000fea0003c00000 */
[----:B------:R0:W1:Y:S02]  /*18940*/  SHFL.IDX P6, R14, R13, R12, R11 ;  /* 0x0000000c0d0e7389 */ /* 0x00006400000c000b */
[----:B01----:R-:W-:Y:S01]  /*18950*/  ENDCOLLECTIVE ;  /* 0x000000000000791b */ /* 0x003fe20003800000 */
.L_x_2884:
        /* <DEDUP_REMOVED lines=12> */
.L_x_2885:
[----:B------:R-:W-:Y:S02]  /*18a20*/  IMAD.MOV.U32 R13, RZ, RZ, R7 ;  /* 0x000000ffff0d7224 */ /* 0x000fe400078e0007 */
[----:B------:R-:W-:Y:S02]  /*18a30*/  IMAD.MOV.U32 R12, RZ, RZ, 0x4 ;  /* 0x00000004ff0c7424 */ /* 0x000fe400078e00ff */
[----:B------:R-:W-:-:S07]  /*18a40*/  IMAD.MOV.U32 R2, RZ, RZ, R14 ;  /* 0x000000ffff027224 */ /* 0x000fce00078e000e */
[----:B------:R-:W-:Y:S05]  /*18a50*/  WARPSYNC.COLLECTIVE R15, `(.L_x_2886) ;  /* 0x000000000f087348 */ /* 0x000fea0003c00000 */
[----:B------:R0:W1:Y:S02]  /*18a60*/  SHFL.IDX P6, R14, R13, R12, R11 ;  /* 0x0000000c0d0e7389 */ /* 0x00006400000c000b */
[----:B01----:R-:W-:Y:S01]  /*18a70*/  ENDCOLLECTIVE ;  /* 0x000000000000791b */ /* 0x003fe20003800000 */
.L_x_2886:
        /* <DEDUP_REMOVED lines=12> */
.L_x_2887:
[----:B------:R-:W-:Y:S02]  /*18b40*/  IMAD.MOV.U32 R13, RZ, RZ, R7 ;  /* 0x000000ffff0d7224 */ /* 0x000fe400078e0007 */
[----:B------:R-:W-:Y:S02]  /*18b50*/  IMAD.MOV.U32 R12, RZ, RZ, 0x5 ;  /* 0x00000005ff0c7424 */ /* 0x000fe400078e00ff */
[----:B------:R-:W-:-:S07]  /*18b60*/  IMAD.MOV.U32 R2, RZ, RZ, R14 ;  /* 0x000000ffff027224 */ /* 0x000fce00078e000e */
[----:B------:R-:W-:Y:S05]  /*18b70*/  WARPSYNC.COLLECTIVE R15, `(.L_x_2888) ;  /* 0x000000000f087348 */ /* 0x000fea0003c00000 */
[----:B------:R0:W1:Y:S02]  /*18b80*/  SHFL.IDX P6, R14, R13, R12, R11 ;  /* 0x0000000c0d0e7389 */ /* 0x00006400000c000b */
[----:B01----:R-:W-:Y:S01]  /*18b90*/  ENDCOLLECTIVE ;  /* 0x000000000000791b */ /* 0x003fe20003800000 */
.L_x_2888:
        /* <DEDUP_REMOVED lines=12> */
.L_x_2889:
[----:B------:R-:W-:Y:S02]  /*18c60*/  IMAD.MOV.U32 R13, RZ, RZ, R7 ;  /* 0x000000ffff0d7224 */ /* 0x000fe400078e0007 */
[----:B------:R-:W-:Y:S02]  /*18c70*/  IMAD.MOV.U32 R12, RZ, RZ, 0x6 ;  /* 0x00000006ff0c7424 */ /* 0x000fe400078e00ff */
[----:B------:R-:W-:-:S07]  /*18c80*/  IMAD.MOV.U32 R2, RZ, RZ, R14 ;  /* 0x000000ffff027224 */ /* 0x000fce00078e000e */
[----:B------:R-:W-:Y:S05]  /*18c90*/  WARPSYNC.COLLECTIVE R15, `(.L_x_2890) ;  /* 0x000000000f087348 */ /* 0x000fea0003c00000 */
[----:B------:R0:W1:Y:S02]  /*18ca0*/  SHFL.IDX P6, R14, R13, R12, R11 ;  /* 0x0000000c0d0e7389 */ /* 0x00006400000c000b */
[----:B01----:R-:W-:Y:S01]  /*18cb0*/  ENDCOLLECTIVE ;  /* 0x000000000000791b */ /* 0x003fe20003800000 */
.L_x_2890:
        /* <DEDUP_REMOVED lines=12> */
.L_x_2891:
[----:B------:R-:W-:Y:S02]  /*18d80*/  IMAD.MOV.U32 R13, RZ, RZ, R7 ;  /* 0x000000ffff0d7224 */ /* 0x000fe400078e0007 */
[----:B------:R-:W-:Y:S02]  /*18d90*/  IMAD.MOV.U32 R12, RZ, RZ, 0x7 ;  /* 0x00000007ff0c7424 */ /* 0x000fe400078e00ff */
[----:B------:R-:W-:-:S07]  /*18da0*/  IMAD.MOV.U32 R2, RZ, RZ, R14 ;  /* 0x000000ffff027224 */ /* 0x000fce00078e000e */
[----:B------:R-:W-:Y:S05]  /*18db0*/  WARPSYNC.COLLECTIVE R15, `(.L_x_2892) ;  /* 0x000000000f087348 */ /* 0x000fea0003c00000 */
[----:B------:R0:W1:Y:S02]  /*18dc0*/  SHFL.IDX P6, R14, R13, R12, R11 ;  /* 0x0000000c0d0e7389 */ /* 0x00006400000c000b */
[----:B01----:R-:W-:Y:S01]  /*18dd0*/  ENDCOLLECTIVE ;  /* 0x000000000000791b */ /* 0x003fe20003800000 */
.L_x_2892:
        /* <DEDUP_REMOVED lines=12> */
.L_x_2893:
[----:B------:R-:W-:Y:S01]  /*18ea0*/  IMAD.MOV.U32 R2, RZ, RZ, R14 ;  /* 0x000000ffff027224 */ /* 0x000fe200078e000e */
[----:B------:R-:W-:Y:S06]  /*18eb0*/  BRA `(.L_x_2894) ;  /* 0xffffffa400187947 */ /* 0x000fec000383ffff */
.L_x_2769:
[----:B----4-:R4:W0:Y:S02]  /*18ec0*/  SYNCS.PHASECHK.TRANS64.TRYWAIT P0, [R0+URZ+0x38840], R20 ;  /* 0x03884014000075a7 */ /* 0x010824000800017f */
[----:B0-----:R-:W-:Y:S05]  /*18ed0*/  @!P0 NANOSLEEP.SYNCS 0x989680 ;  /* 0x009896800000895d */ /* 0x001fea0003900000 */
[----:B------:R-:W0:Y:S02]  /*18ee0*/  @!P0 SYNCS.PHASECHK.TRANS64 P0, [R0+URZ+0x38840], R20 ;  /* 0x03884014000085a7 */ /* 0x000e24000800007f */
[----:B0-----:R-:W-:Y:S05]  /*18ef0*/  @!P0 BRA `(.L_x_2769) ;  /* 0xfffffffc00f08947 */ /* 0x001fea000383ffff */
[----:B------:R-:W-:Y:S05]  /*18f00*/  BRA `(.L_x_2895) ;  /* 0xffffffa4006c7947 */ /* 0x000fea000383ffff */
.L_x_2770:
        /* <DEDUP_REMOVED lines=8> */
.L_x_2897:
[----:B------:R-:W-:Y:S05]  /*18f90*/  BSYNC B0 ;  /* 0x0000000000007941 */ /* 0x000fea0003800000 */
.L_x_2896:
        /* <DEDUP_REMOVED lines=8> */
.L_x_2898:
[----:B------:R-:W-:Y:S02]  /*19020*/  IMAD.MOV.U32 R13, RZ, RZ, R5 ;  /* 0x000000ffff0d7224 */ /* 0x000fe400078e0005 */
[----:B------:R-:W-:Y:S02]  /*19030*/  IMAD.MOV.U32 R12, RZ, RZ, 0x1 ;  /* 0x00000001ff0c7424 */ /* 0x000fe400078e00ff */
[----:B------:R-:W-:-:S07]  /*19040*/  IMAD.MOV.U32 R2, RZ, RZ, R14 ;  /* 0x000000ffff027224 */ /* 0x000fce00078e000e */
[----:B------:R-:W-:Y:S05]  /*19050*/  WARPSYNC.COLLECTIVE R15, `(.L_x_2899) ;  /* 0x000000000f087348 */ /* 0x000fea0003c00000 */
[----:B------:R0:W1:Y:S02]  /*19060*/  SHFL.IDX P6, R14, R13, R12, R11 ;  /* 0x0000000c0d0e7389 */ /* 0x00006400000c000b */
[----:B01----:R-:W-:Y:S01]  /*19070*/  ENDCOLLECTIVE ;  /* 0x000000000000791b */ /* 0x003fe20003800000 */
.L_x_2899:
        /* <DEDUP_REMOVED lines=12> */
.L_x_2900:
[----:B------:R-:W-:Y:S02]  /*19140*/  IMAD.MOV.U32 R13, RZ, RZ, R5 ;  /* 0x000000ffff0d7224 */ /* 0x000fe400078e0005 */
[----:B------:R-:W-:Y:S02]  /*19150*/  IMAD.MOV.U32 R12, RZ, RZ, 0x2 ;  /* 0x00000002ff0c7424 */ /* 0x000fe400078e00ff */
[----:B------:R-:W-:-:S07]  /*19160*/  IMAD.MOV.U32 R2, RZ, RZ, R14 ;  /* 0x000000ffff027224 */ /* 0x000fce00078e000e */
[----:B------:R-:W-:Y:S05]  /*19170*/  WARPSYNC.COLLECTIVE R15, `(.L_x_2901) ;  /* 0x000000000f087348 */ /* 0x000fea0003c00000 */
[----:B------:R0:W1:Y:S02]  /*19180*/  SHFL.IDX P6, R14, R13, R12, R11 ;  /* 0x0000000c0d0e7389 */ /* 0x00006400000c000b */
[----:B01----:R-:W-:Y:S01]  /*19190*/  ENDCOLLECTIVE ;  /* 0x000000000000791b */ /* 0x003fe20003800000 */
.L_x_2901:
        /* <DEDUP_REMOVED lines=12> */
.L_x_2902:
[----:B------:R-:W-:Y:S02]  /*19260*/  IMAD.MOV.U32 R13, RZ, RZ, R5 ;  /* 0x000000ffff0d7224 */ /* 0x000fe400078e0005 */
[----:B------:R-:W-:Y:S02]  /*19270*/  IMAD.MOV.U32 R12, RZ, RZ, 0x3 ;  /* 0x00000003ff0c7424 */ /* 0x000fe400078e00ff */
[----:B------:R-:W-:-:S07]  /*19280*/  IMAD.MOV.U32 R2, RZ, RZ, R14 ;  /* 0x000000ffff027224 */ /* 0x000fce00078e000e */
[----:B------:R-:W-:Y:S05]  /*19290*/  WARPSYNC.COLLECTIVE R15, `(.L_x_2903) ;  /* 0x000000000f087348 */ /* 0x000fea0003c00000 */
[----:B------:R0:W1:Y:S02]  /*192a0*/  SHFL.IDX P6, R14, R13, R12, R11 ;  /* 0x0000000c0d0e7389 */ /* 0x00006400000c000b */
[----:B01----:R-:W-:Y:S01]  /*192b0*/  ENDCOLLECTIVE ;  /* 0x000000000000791b */ /* 0x003fe20003800000 */
.L_x_2903:
        /* <DEDUP_REMOVED lines=12> */
.L_x_2904:
[----:B------:R-:W-:Y:S02]  /*19380*/  IMAD.MOV.U32 R13, RZ, RZ, R5 ;  /* 0x000000ffff0d7224 */ /* 0x000fe400078e0005 */
[----:B------:R-:W-:Y:S02]  /*19390*/  IMAD.MOV.U32 R12, RZ, RZ, 0x4 ;  /* 0x00000004ff0c7424 */ /* 0x000fe400078e00ff */
[----:B------:R-:W-:-:S07]  /*193a0*/  IMAD.MOV.U32 R2, RZ, RZ, R14 ;  /* 0x000000ffff027224 */ /* 0x000fce00078e000e */
[----:B------:R-:W-:Y:S05]  /*193b0*/  WARPSYNC.COLLECTIVE R15, `(.L_x_2905) ;  /* 0x000000000f087348 */ /* 0x000fea0003c00000 */
[----:B------:R0:W1:Y:S02]  /*193c0*/  SHFL.IDX P6, R14, R13, R12, R11 ;  /* 0x0000000c0d0e7389 */ /* 0x00006400000c000b */
[----:B01----:R-:W-:Y:S01]  /*193d0*/  ENDCOLLECTIVE ;  /* 0x000000000000791b */ /* 0x003fe20003800000 */
.L_x_2905:
        /* <DEDUP_REMOVED lines=12> */
.L_x_2906:
[----:B------:R-:W-:Y:S02]  /*194a0*/  IMAD.MOV.U32 R13, RZ, RZ, R5 ;  /* 0x000000ffff0d7224 */ /* 0x000fe400078e0005 */
[----:B------:R-:W-:Y:S02]  /*194b0*/  IMAD.MOV.U32 R12, RZ, RZ, 0x5 ;  /* 0x00000005ff0c7424 */ /* 0x000fe400078e00ff */
[----:B------:R-:W-:-:S07]  /*194c0*/  IMAD.MOV.U32 R2, RZ, RZ, R14 ;  /* 0x000000ffff027224 */ /* 0x000fce00078e000e */
[----:B------:R-:W-:Y:S05]  /*194d0*/  WARPSYNC.COLLECTIVE R15, `(.L_x_2907) ;  /* 0x000000000f087348 */ /* 0x000fea0003c00000 */
[----:B------:R0:W1:Y:S02]  /*194e0*/  SHFL.IDX P6, R14, R13, R12, R11 ;  /* 0x0000000c0d0e7389 */ /* 0x00006400000c000b */
[----:B01----:R-:W-:Y:S01]  /*194f0*/  ENDCOLLECTIVE ;  /* 0x000000000000791b */ /* 0x003fe20003800000 */
.L_x_2907:
        /* <DEDUP_REMOVED lines=12> */
.L_x_2908:
[----:B------:R-:W-:Y:S02]  /*195c0*/  IMAD.MOV.U32 R13, RZ, RZ, R5 ;  /* 0x000000ffff0d7224 */ /* 0x000fe400078e0005 */
[----:B------:R-:W-:Y:S02]  /*195d0*/  IMAD.MOV.U32 R12, RZ, RZ, 0x6 ;  /* 0x00000006ff0c7424 */ /* 0x000fe400078e00ff */
[----:B------:R-:W-:-:S07]  /*195e0*/  IMAD.MOV.U32 R2, RZ, RZ, R14 ;  /* 0x000000ffff027224 */ /* 0x000fce00078e000e */
[----:B------:R-:W-:Y:S05]  /*195f0*/  WARPSYNC.COLLECTIVE R15, `(.L_x_2909) ;  /* 0x000000000f087348 */ /* 0x000fea0003c00000 */
[----:B------:R0:W1:Y:S02]  /*19600*/  SHFL.IDX P6, R14, R13, R12, R11 ;  /* 0x0000000c0d0e7389 */ /* 0x00006400000c000b */
[----:B01----:R-:W-:Y:S01]  /*19610*/  ENDCOLLECTIVE ;  /* 0x000000000000791b */ /* 0x003fe20003800000 */
.L_x_2909:
        /* <DEDUP_REMOVED lines=12> */
.L_x_2910:
[----:B------:R-:W-:Y:S02]  /*196e0*/  IMAD.MOV.U32 R13, RZ, RZ, R5 ;  /* 0x000000ffff0d7224 */ /* 0x000fe400078e0005 */
[----:B------:R-:W-:Y:S02]  /*196f0*/  IMAD.MOV.U32 R12, RZ, RZ, 0x7 ;  /* 0x00000007ff0c7424 */ /* 0x000fe400078e00ff */
[----:B------:R-:W-:-:S07]  /*19700*/  IMAD.MOV.U32 R2, RZ, RZ, R14 ;  /* 0x000000ffff027224 */ /* 0x000fce00078e000e */
[----:B------:R-:W-:Y:S05]  /*19710*/  WARPSYNC.COLLECTIVE R15, `(.L_x_2911) ;  /* 0x000000000f087348 */ /* 0x000fea0003c00000 */
[----:B------:R0:W1:Y:S02]  /*19720*/  SHFL.IDX P6, R14, R13, R12, R11 ;  /* 0x0000000c0d0e7389 */ /* 0x00006400000c000b */
[----:B01----:R-:W-:Y:S01]  /*19730*/  ENDCOLLECTIVE ;  /* 0x000000000000791b */ /* 0x003fe20003800000 */
.L_x_2911:
        /* <DEDUP_REMOVED lines=12> */
.L_x_2912:
[----:B------:R-:W-:Y:S01]  /*19800*/  IMAD.MOV.U32 R2, RZ, RZ, R14 ;  /* 0x000000ffff027224 */ /* 0x000fe200078e000e */
[----:B------:R-:W-:Y:S06]  /*19810*/  BRA `(.L_x_2913) ;  /* 0xffffffa0003c7947 */ /* 0x000fec000383ffff */
.L_x_2775:
[----:B0-----:R0:W3:Y:S02]  /*19820*/  SYNCS.PHASECHK.TRANS64.TRYWAIT P2, [R0+URZ+0x38870], R3 ;  /* 0x03887003000075a7 */ /* 0x0010e4000804017f */
[----:B---3--:R-:W-:Y:S05]  /*19830*/  @!P2 NANOSLEEP.SYNCS 0x989680 ;  /* 0x009896800000a95d */ /* 0x008fea0003900000 */
[----:B------:R-:W3:Y:S02]  /*19840*/  @!P2 SYNCS.PHASECHK.TRANS64 P2, [R0+URZ+0x38870], R3 ;  /* 0x038870030000a5a7 */ /* 0x000ee4000804007f */
[----:B---3--:R-:W-:Y:S05]  /*19850*/  @!P2 BRA `(.L_x_2775) ;  /* 0xfffffffc00f0a947 */ /* 0x008fea000383ffff */
[----:B------:R-:W-:Y:S05]  /*19860*/  BRA `(.L_x_2914) ;  /* 0xffffffa000a47947 */ /* 0x000fea000383ffff */
.L_x_2777:
[----:B0-----:R0:W3:Y:S02]  /*19870*/  SYNCS.PHASECHK.TRANS64.TRYWAIT P2, [R0+URZ+0x38860], R3 ;  /* 0x03886003000075a7 */ /* 0x0010e4000804017f */
[----:B---3--:R-:W-:Y:S05]  /*19880*/  @!P2 NANOSLEEP.SYNCS 0x989680 ;  /* 0x009896800000a95d */ /* 0x008fea0003900000 */
[----:B------:R-:W3:Y:S02]  /*19890*/  @!P2 SYNCS.PHASECHK.TRANS64 P2, [R0+URZ+0x38860], R3 ;  /* 0x038860030000a5a7 */ /* 0x000ee4000804007f */
[----:B---3--:R-:W-:Y:S05]  /*198a0*/  @!P2 BRA `(.L_x_2777) ;  /* 0xfffffffc00f0a947 */ /* 0x008fea000383ffff */
[----:B------:R-:W-:Y:S05]  /*198b0*/  BRA `(.L_x_2915) ;  /* 0xffffffa000b47947 */ /* 0x000fea000383ffff */
.L_x_2785:
[----:B0-----:R0:W1:Y:S02]  /*198c0*/  SYNCS.PHASECHK.TRANS64.TRYWAIT P1, [R2+URZ+0x38870], R3 ;  /* 0x03887003020075a7 */ /* 0x001064000802017f */
[----:B-1----:R-:W-:Y:S05]  /*198d0*/  @!P1 NANOSLEEP.SYNCS 0x989680 ;  /* 0x009896800000995d */ /* 0x002fea0003900000 */
[----:B------:R-:W1:Y:S02]  /*198e0*/  @!P1 SYNCS.PHASECHK.TRANS64 P1, [R2+URZ+0x38870], R3 ;  /* 0x03887003020095a7 */ /* 0x000e64000802007f */
[----:B-1----:R-:W-:Y:S05]  /*198f0*/  @!P1 BRA `(.L_x_2785) ;  /* 0xfffffffc00f09947 */ /* 0x002fea000383ffff */
[----:B------:R-:W-:Y:S05]  /*19900*/  BRA `(.L_x_2916) ;  /* 0xffffffac00647947 */ /* 0x000fea000383ffff */
.L_x_2787:
[----:B0-----:R0:W1:Y:S02]  /*19910*/  SYNCS.PHASECHK.TRANS64.TRYWAIT P1, [R2+URZ+0x38860], R3 ;  /* 0x03886003020075a7 */ /* 0x001064000802017f */
[----:B-1----:R-:W-:Y:S05]  /*19920*/  @!P1 NANOSLEEP.SYNCS 0x989680 ;  /* 0x009896800000995d */ /* 0x002fea0003900000 */
[----:B------:R-:W1:Y:S02]  /*19930*/  @!P1 SYNCS.PHASECHK.TRANS64 P1, [R2+URZ+0x38860], R3 ;  /* 0x03886003020095a7 */ /* 0x000e64000802007f */
[----:B-1----:R-:W-:Y:S05]  /*19940*/  @!P1 BRA `(.L_x_2787) ;  /* 0xfffffffc00f09947 */ /* 0x002fea000383ffff */
[----:B------:R-:W-:Y:S05]  /*19950*/  BRA `(.L_x_2917) ;  /* 0xffffffac00707947 */ /* 0x000fea000383ffff */
.L_x_2801:
[----:B0-----:R0:W1:Y:S02]  /*19960*/  SYNCS.PHASECHK.TRANS64.TRYWAIT P0, [R5+URZ+0x38820], R0 ;  /* 0x03882000050075a7 */ /* 0x001064000800017f */
[----:B-1----:R-:W-:Y:S05]  /*19970*/  @!P0 NANOSLEEP.SYNCS 0x989680 ;  /* 0x009896800000895d */ /* 0x002fea0003900000 */
[----:B------:R-:W1:Y:S02]  /*19980*/  @!P0 SYNCS.PHASECHK.TRANS64 P0, [R5+URZ+0x38820], R0 ;  /* 0x03882000050085a7 */ /* 0x000e64000800007f */
[----:B-1----:R-:W-:Y:S05]  /*19990*/  @!P0 BRA `(.L_x_2801) ;  /* 0xfffffffc00f08947 */ /* 0x002fea000383ffff */
[----:B------:R-:W-:Y:S05]  /*199a0*/  BRA `(.L_x_2918) ;  /* 0xffffffc000d87947 */ /* 0x000fea000383ffff */
.L_x_2802:
        /* <DEDUP_REMOVED lines=8> */
[----:B0-2---:R-:W-:Y:S05]  /*19a30*/  WARPSYNC.COLLECTIVE R15, `(.L_x_2920) ;  /* 0x000000000f087348 */ /* 0x005fea0003c00000 */
[----:B------:R1:W3:Y:S02]  /*19a40*/  SHFL.IDX P6, R14, R13, R12, R11 ;  /* 0x0000000c0d0e7389 */ /* 0x0002e400000c000b */
[----:B0123--:R-:W-:Y:S01]  /*19a50*/  ENDCOLLECTIVE ;  /* 0x000000000000791b */ /* 0x00ffe20003800000 */
.L_x_2920:
[----:B------:R-:W-:Y:S05]  /*19a60*/  BSYNC B0 ;  /* 0x0000000000007941 */ /* 0x000fea0003800000 */
.L_x_2919:
[----:B------:R-:W-:Y:S05]  /*19a70*/  BRA `(.L_x_2921) ;  /* 0xffffffc000c07947 */ /* 0x000fea000383ffff */
.L_x_2805:
[----:B------:R-:W-:Y:S01]  /*19a80*/  BSSY B1, `(.L_x_2922) ;  /* 0x0000006000017945 */ /* 0x000fe20003800000 */
[----:B------:R-:W-:-:S07]  /*19a90*/  IMAD.MOV.U32 R15, RZ, RZ, -0x1 ;  /* 0xffffffffff0f7424 */ /* 0x000fce00078e00ff */
[----:B0-2---:R-:W-:Y:S05]  /*19aa0*/  WARPSYNC.COLLECTIVE R15, `(.L_x_2923) ;  /* 0x000000000f0c7348 */ /* 0x005fea0003c00000 */
[----:B------:R-:W-:Y:S02]  /*19ab0*/  ELECT P6, UR62, PT ;  /* 0x00000000003e782f */ /* 0x000fe400038c0000 */
[----:B------:R-:W-:Y:S01]  /*19ac0*/  MOV R14, UR62 ;  /* 0x0000003e000e7c02 */ /* 0x000fe20008000f00 */
[----:B0-2---:R-:W-:Y:S10]  /*19ad0*/  ENDCOLLECTIVE ;  /* 0x000000000000791b */ /* 0x005ff40003800000 */
.L_x_2923:
[----:B------:R-:W-:Y:S05]  /*19ae0*/  BSYNC B1 ;  /* 0x0000000000017941 */ /* 0x000fea0003800000 */
.L_x_2922:
[----:B------:R-:W-:Y:S05]  /*19af0*/  BRA `(.L_x_2924) ;  /* 0xffffffc000b87947 */ /* 0x000fea000383ffff */
.L_x_2807:
[----:B0-----:R0:W1:Y:S02]  /*19b00*/  SYNCS.PHASECHK.TRANS64.TRYWAIT P1, [R3+URZ+0x38840], R2 ;  /* 0x03884002030075a7 */ /* 0x001064000802017f */
[----:B-1----:R-:W-:Y:S05]  /*19b10*/  @!P1 NANOSLEEP.SYNCS 0x989680 ;  /* 0x009896800000995d */ /* 0x002fea0003900000 */
[----:B------:R-:W1:Y:S02]  /*19b20*/  @!P1 SYNCS.PHASECHK.TRANS64 P1, [R3+URZ+0x38840], R2 ;  /* 0x03884002030095a7 */ /* 0x000e64000802007f */
[----:B-1----:R-:W-:Y:S05]  /*19b30*/  @!P1 BRA `(.L_x_2807) ;  /* 0xfffffffc00f09947 */ /* 0x002fea000383ffff */
[----:B------:R-:W-:Y:S05]  /*19b40*/  BRA `(.L_x_2925) ;  /* 0xffffffc000d87947 */ /* 0x000fea000383ffff */
.L_x_2809:
[----:B-1----:R1:W3:Y:S02]  /*19b50*/  SYNCS.PHASECHK.TRANS64.TRYWAIT P1, [R25+URZ+0x38840], R0 ;  /* 0x03884000190075a7 */ /* 0x0022e4000802017f */
[----:B---3--:R-:W-:Y:S05]  /*19b60*/  @!P1 NANOSLEEP.SYNCS 0x989680 ;  /* 0x009896800000995d */ /* 0x008fea0003900000 */
[----:B------:R-:W3:Y:S02]  /*19b70*/  @!P1 SYNCS.PHASECHK.TRANS64 P1, [R25+URZ+0x38840], R0 ;  /* 0x03884000190095a7 */ /* 0x000ee4000802007f */
[----:B---3--:R-:W-:Y:S05]  /*19b80*/  @!P1 BRA `(.L_x_2809) ;  /* 0xfffffffc00f09947 */ /* 0x008fea000383ffff */
[----:B------:R-:W-:Y:S05]  /*19b90*/  BRA `(.L_x_2926) ;  /* 0xffffffc000e47947 */ /* 0x000fea000383ffff */
.L_x_2811:
[----:B---3--:R3:W4:Y:S02]  /*19ba0*/  SYNCS.PHASECHK.TRANS64.TRYWAIT P1, [R3+URZ+0x38860], R2 ;  /* 0x03886002030075a7 */ /* 0x008724000802017f */
[----:B----4-:R-:W-:Y:S05]  /*19bb0*/  @!P1 NANOSLEEP.SYNCS 0x989680 ;  /* 0x009896800000995d */ /* 0x010fea0003900000 */
[----:B------:R-:W4:Y:S02]  /*19bc0*/  @!P1 SYNCS.PHASECHK.TRANS64 P1, [R3+URZ+0x38860], R2 ;  /* 0x03886002030095a7 */ /* 0x000f24000802007f */
[----:B----4-:R-:W-:Y:S05]  /*19bd0*/  @!P1 BRA `(.L_x_2811) ;  /* 0xfffffffc00f09947 */ /* 0x010fea000383ffff */
[----:B------:R-:W-:Y:S05]  /*19be0*/  BRA `(.L_x_2927) ;  /* 0xffffffc000e07947 */ /* 0x000fea000383ffff */
.L_x_2813:
[----:B----4-:R4:W0:Y:S02]  /*19bf0*/  SYNCS.PHASECHK.TRANS64.TRYWAIT P1, [R25+URZ+0x38860], R0 ;  /* 0x03886000190075a7 */ /* 0x010824000802017f */
[----:B0-----:R-:W-:Y:S05]  /*19c00*/  @!P1 NANOSLEEP.SYNCS 0x989680 ;  /* 0x009896800000995d */ /* 0x001fea0003900000 */
[----:B------:R-:W0:Y:S02]  /*19c10*/  @!P1 SYNCS.PHASECHK.TRANS64 P1, [R25+URZ+0x38860], R0 ;  /* 0x03886000190095a7 */ /* 0x000e24000802007f */
[----:B0-----:R-:W-:Y:S05]  /*19c20*/  @!P1 BRA `(.L_x_2813) ;  /* 0xfffffffc00f09947 */ /* 0x001fea000383ffff */
[----:B------:R-:W-:Y:S05]  /*19c30*/  BRA `(.L_x_2928) ;  /* 0xffffffc000dc7947 */ /* 0x000fea000383ffff */
.L_x_2815:
[----:B------:R0:W0:Y:S02]  /*19c40*/  SYNCS.PHASECHK.TRANS64.TRYWAIT P1, [R3+URZ+0x38880], R2 ;  /* 0x03888002030075a7 */ /* 0x000024000802017f */
[----:B0-----:R-:W-:Y:S05]  /*19c50*/  @!P1 NANOSLEEP.SYNCS 0x989680 ;  /* 0x009896800000995d */ /* 0x001fea0003900000 */
[----:B------:R-:W0:Y:S02]  /*19c60*/  @!P1 SYNCS.PHASECHK.TRANS64 P1, [R3+URZ+0x38880], R2 ;  /* 0x03888002030095a7 */ /* 0x000e24000802007f */
[----:B0-----:R-:W-:Y:S05]  /*19c70*/  @!P1 BRA `(.L_x_2815) ;  /* 0xfffffffc00f09947 */ /* 0x001fea000383ffff */
[----:B------:R-:W-:Y:S05]  /*19c80*/  BRA `(.L_x_2929) ;  /* 0xffffffc000d87947 */ /* 0x000fea000383ffff */
.L_x_2930:
        /* <DEDUP_REMOVED lines=15> */
.L_x_15832:


//--------------------- .text._ZN7cutlass13device_kernelIN5flash11enable_sm90INS1_16FlashAttnFwdSm90INS1_25CollectiveMainloopFwdSm90ILi2EN4cute5tupleIJNS5_1CILi1EEES8_S8_EEENS6_IJNS7_ILi128EEESA_NS7_ILi256EEEEEELi256ENS_12float_e4m3_tEfNS_4arch4Sm90ELb1ELb0ELb1ELb1ELb1ELb1ELb0ELb1ELb0ELb1ELb0ELb0EEENS1_21CollectiveEpilogueFwdINS6_IJSA_SB_SA_EEES9_NS_10bfloat16_tESF_Li256ELb1ELb1ELb0ELb1EEENS1_36VarlenDynamicPersistentTileSchedulerILi128ELi128ELi256ELi128ELb0ELb1ELb1ELb1ELb1ELb1EEEEEEEEEvNT_6ParamsE --------------------------
	.section	.text._ZN7cutlass13device_kernelIN5flash11enable_sm90INS1_16FlashAttnFwdSm90INS1_25CollectiveMainloopFwdSm90ILi2EN4cute5tupleIJNS5_1CILi1EEES8_S8_EEENS6_IJNS7_ILi128EEESA_NS7_ILi256EEEEEELi256ENS_12float_e4m3_tEfNS_4arch4Sm90ELb1ELb0ELb1ELb1ELb1ELb1ELb0ELb1ELb0ELb1ELb0ELb0EEENS1_21CollectiveEpilogueFwdINS6_IJSA_SB_SA_EEES9_NS_10bfloat16_tESF_Li256ELb1ELb1ELb0ELb1EEENS1_36VarlenDynamicPersistentTileSchedulerILi128ELi128ELi256ELi128ELb0ELb1ELb1ELb1ELb1ELb1EEEEEEEEEvNT_6ParamsE,"ax",@progbits
	.align	128
.text._ZN7cutlass13device_kernelIN5flash11enable_sm90INS1_16FlashAttnFwdSm90INS1_25CollectiveMainloopFwdSm90ILi2EN4cute5tupleIJNS5_1CILi1EEES8_S8_EEENS6_IJNS7_ILi128EEESA_NS7_ILi256EEEEEELi256ENS_12float_e4m3_tEfNS_4arch4Sm90ELb1ELb0ELb1ELb1ELb1ELb1ELb0ELb1ELb0ELb1ELb0ELb0EEENS1_21CollectiveEpilogueFwdINS6_IJSA_SB_SA_EEES9_NS_10bfloat16_tESF_Li256ELb1ELb1ELb0ELb1EEENS1_36VarlenDynamicPersistentTileSchedulerILi128ELi128ELi256ELi128ELb0ELb1ELb1ELb1ELb1ELb1EEEEEEEEEvNT_6ParamsE:
        .type           _ZN7cutlass13device_kernelIN5flash11enable_sm90INS1_16FlashAttnFwdSm90INS1_25CollectiveMainloopFwdSm90ILi2EN4cute5tupleIJNS5_1CILi1EEES8_S8_EEENS6_IJNS7_ILi128EEESA_NS7_ILi256EEEEEELi256ENS_12float_e4m3_tEfNS_4arch4Sm90ELb1ELb0ELb1ELb1ELb1ELb1ELb0ELb1ELb0ELb1ELb0ELb0EEENS1_21CollectiveEpilogueFwdINS6_IJSA_SB_SA_EEES9_NS_10bfloat16_tESF_Li256ELb1ELb1ELb0ELb1EEENS1_36VarlenDynamicPersistentTileSchedulerILi128ELi128ELi256ELi128ELb0ELb1ELb1ELb1ELb1ELb1EEEEEEEEEvNT_6ParamsE,@function
        .size           _ZN7cutlass13device_kernelIN5flash11enable_sm90INS1_16FlashAttnFwdSm90INS1_25CollectiveMainloopFwdSm90ILi2EN4cute5tupleIJNS5_1CILi1EEES8_S8_EEENS6_IJNS7_ILi128EEESA_NS7_ILi256EEEEEELi256ENS_12float_e4m3_tEfNS_4arch4Sm90ELb1ELb0ELb1ELb1ELb1ELb1ELb0ELb1ELb0ELb1ELb0ELb0EEENS1_21CollectiveEpilogueFwdINS6_IJSA_SB_SA_EEES9_NS_10bfloat16_tESF_Li256ELb1ELb1ELb0ELb1EEENS1_36VarlenDynamicPersistentTileSchedulerILi128ELi128ELi256ELi128ELb0ELb1ELb1ELb1ELb1ELb1EEEEEEEEEvNT_6ParamsE,(.L_x_15833 - _ZN7cutlass13device_kernelIN5flash11enable_sm90INS1_16FlashAttnFwdSm90INS1_25CollectiveMainloopFwdSm90ILi2EN4cute5tupleIJNS5_1CILi1EEES8_S8_EEENS6_IJNS7_ILi128EEESA_NS7_ILi256EEEEEELi256ENS_12float_e4m3_tEfNS_4arch4Sm90ELb1ELb0ELb1ELb1ELb1ELb1ELb0ELb1ELb0ELb1ELb0ELb0EEENS1_21CollectiveEpilogueFwdINS6_IJSA_SB_SA_EEES9_NS_10bfloat16_tESF_Li256ELb1ELb1ELb0ELb1EEENS1_36VarlenDynamicPersistentTileSchedulerILi128ELi128ELi256ELi128ELb0ELb1ELb1ELb1ELb1ELb1EEEEEEEEEvNT_6ParamsE)
        .other          _ZN7cutlass13device_kernelIN5flash11enable_sm90INS1_16FlashAttnFwdSm90INS1_25CollectiveMainloopFwdSm90ILi2EN4cute5tupleIJNS5_1CILi1EEES8_S8_EEENS6_IJNS7_ILi128EEESA_NS7_ILi256EEEEEELi256ENS_12float_e4m3_tEfNS_4arch4Sm90ELb1ELb0ELb1ELb1ELb1ELb1ELb0ELb1ELb0ELb1ELb0ELb0EEENS1_21CollectiveEpilogueFwdINS6_IJSA_SB_SA_EEES9_NS_10bfloat16_tESF_Li256ELb1ELb1ELb0ELb1EEENS1_36VarlenDynamicPersistentTileSchedulerILi128ELi128ELi256ELi128ELb0ELb1ELb1ELb1ELb1ELb1EEEEEEEEEvNT_6ParamsE,@"STO_CUDA_ENTRY STV_DEFAULT"
_ZN7cutlass13device_kernelIN5flash11enable_sm90INS1_16FlashAttnFwdSm90INS1_25CollectiveMainloopFwdSm90ILi2EN4cute5tupleIJNS5_1CILi1EEES8_S8_EEENS6_IJNS7_ILi128EEESA_NS7_ILi256EEEEEELi256ENS_12float_e4m3_tEfNS_4arch4Sm90ELb1ELb0ELb1ELb1ELb1ELb1ELb0ELb1ELb0ELb1ELb0ELb0EEENS1_21CollectiveEpilogueFwdINS6_IJSA_SB_SA_EEES9_NS_10bfloat16_tESF_Li256ELb1ELb1ELb0ELb1EEENS1_36VarlenDynamicPersistentTileSchedulerILi128ELi128ELi256ELi128ELb0ELb1ELb1ELb1ELb1ELb1EEEEEEEEEvNT_6ParamsE:
        /* <DEDUP_REMOVED lines=18> */
.L_x_2932:
[----:B------:R-:W-:Y:S05]  /*0120*/  BSYNC B0 ;  /* 0x0000000000007941 */ /* 0x000fea0003800000 */
.L_x_2931:
        /* <DEDUP_REMOVED lines=41> */
.L_x_2933:
        /* <DEDUP_REMOVED lines=22> */
.L_x_2934:
        /* <DEDUP_REMOVED lines=18> */
.L_x_2935:
        /* <DEDUP_REMOVED lines=22> */
.L_x_2936:
        /* <DEDUP_REMOVED lines=23> */
.L_x_2937:
        /* <DEDUP_REMOVED lines=10> */
.L_x_2940:
[----:B------:R-:W-:-:S08]  /*09b0*/  NOP ;  /* 0x0000000000007918 */ /* 0x000fd00000000000 */
[----:B------:R-:W1:Y:S02]  /*09c0*/  USETMAXREG.TRY_ALLOC.CTAPOOL UP0, 0xe8 ;  /* 0x000000e8000079c8 */ /* 0x000e640008000600 */
[----:B-1----:R-:W-:-:S13]  /*09d0*/  PLOP3.LUT P0, PT, PT, PT, UP0, 0x80, 0x0 ;  /* 0x000000000000781c */ /* 0x002fda0003f0f008 */
[----:B------:R-:W-:Y:S05]  /*09e0*/  @!P0 BRA `(.L_x_2940) ;  /* 0xfffffffc00f08947 */ /* 0x000fea000383ffff */
[----:B------:R-:W2:Y:S01]  /*09f0*/  LDL.LU R0, [R1] ;  /* 0x0000000001007983 */ /* 0x000ea20000300800 */
[----:B------:R-:W1:Y:S01]  /*0a00*/  S2R R2, SR_TID.X ;  /* 0x0000000000027919 */ /* 0x000e620000002100 */
[----:B------:R-:W3:Y:S01]  /*0a10*/  S2UR UR39, SR_CgaCtaId ;  /* 0x00000000002779c3 */ /* 0x000ee20000008800 */
[----:B------:R-:W-:Y:S01]  /*0a20*/  UMOV UR4, 0x400 ;  /* 0x0000040000047882 */ /* 0x000fe20000000000 */
[----:B-1----:R-:W-:-:S06]  /*0a30*/  SHF.R.U32.HI R2, RZ, 0x7, R2 ;  /* 0x00000007ff027819 */ /* 0x002fcc0000011602 */
[----:B------:R-:W-:Y:S06]  /*0a40*/  BAR.ARV 0x8, 0x180 ;  /* 0x0206000000007b1d */ /* 0x000fec0000002000 */
[----:B------:R-:W-:-:S13]  /*0a50*/  ISETP.NE.AND P0, PT, R2, 0x1, PT ;  /* 0x000000010200780c */ /* 0x000fda0003f05270 */
[----:B------:R-:W-:Y:S08]  /*0a60*/  @!P0 BAR.ARV 0x9, 0x100 ;  /* 0x0244000000008b1d */ /* 0x000ff00000002000 */
[----:B------:R-:W-:Y:S01]  /*0a70*/  BAR.SYNC.DEFER_BLOCKING 0x5, 0x180 ;  /* 0x0146000000007b1d */ /* 0x000fe20000010000 */
[----:B---3--:R-:W-:-:S06]  /*0a80*/  ULEA UR4, UR39, UR4, 0x18 ;  /* 0x0000000427047291 */ /* 0x008fcc000f8ec03f */
[----:B------:R-:W-:Y:S01]  /*0a90*/  IMAD.U32 R22, RZ, RZ, UR4 ;  /* 0x00000004ff167e24 */ /* 0x000fe2000f8e00ff */
[----:B------:R-:W-:-:S04]  /*0aa0*/  ULDC UR4, c[0x0][0xc3c] ;  /* 0x00030f0000047ab9 */ /* 0x000fc80000000800 */
[----:B------:R-:W1:Y:S01]  /*0ab0*/  LDS.128 R216, [R22+0x388d0] ;  /* 0x0388d00016d87984 */ /* 0x000e620000000c00 */
[----:B------:R-:W-:Y:S06]  /*0ac0*/  BAR.ARV 0x4, 0x180 ;  /* 0x0106000000007b1d */ /* 0x000fec0000002000 */
[----:B--2---:R-:W-:-:S04]  /*0ad0*/  LOP3.LUT R0, R0, 0xfffffff7, RZ, 0xc0, !PT ;  /* 0xfffffff700007812 */ /* 0x004fc800078ec0ff */
[----:B------:R-:W-:-:S05]  /*0ae0*/  @P0 LOP3.LUT R0, R0, 0x8, RZ, 0xfc, !PT ;  /* 0x0000000800000812 */ /* 0x000fca00078efcff */
[----:B------:R2:W-:Y:S01]  /*0af0*/  STL [R1], R0 ;  /* 0x0000000001007387 */ /* 0x0005e20000100800 */
[----:B-1----:R-:W-:-:S13]  /*0b00*/  ISETP.GE.AND P0, PT, R219, UR4, PT ;  /* 0x00000004db007c0c */ /* 0x002fda000bf06270 */
[----:B--2---:R-:W-:Y:S05]  /*0b10*/  @P0 BRA `(.L_x_2941) ;  /* 0x000002bc00780947 */ /* 0x004fea0003800000 */
[----:B------:R-:W2:Y:S01]  /*0b20*/  LDL R2, [R1+0x54] ;  /* 0x0000540001027983 */ /* 0x000ea20000100800 */
[----:B------:R-:W-:Y:S01]  /*0b30*/  R2UR UR4, R22 ;  /* 0x00000000160472ca */ /* 0x000fe200000e0000 */
[----:B------:R-:W-:Y:S01]  /*0b40*/  IMAD.MOV.U32 R23, RZ, RZ, RZ ;  /* 0x000000ffff177224 */ /* 0x000fe200078e00ff */
[----:B------:R-:W-:Y:S01]  /*0b50*/  CS2R R222, SRZ ;  /* 0x0000000000de7805 */ /* 0x000fe2000001ff00 */
[----:B------:R-:W1:Y:S01]  /*0b60*/  S2R R0, SR_TID.X ;  /* 0x0000000000007919 */ /* 0x000e620000002100 */
[----:B------:R-:W-:-:S09]  /*0b70*/  IMAD.MOV.U32 R224, RZ, RZ, RZ ;  /* 0x000000ffffe07224 */ /* 0x000fd200078e00ff */
[----:B------:R-:W-:Y:S01]  /*0b80*/  UIADD3 UR4, UR4, 0x20400, URZ ;  /* 0x0002040004047890 */ /* 0x000fe2000fffe03f */
[----:B-1----:R-:W-:-:S05]  /*0b90*/  VIADD R9, R0, 0xffffff80 ;  /* 0xffffff8000097836 */ /* 0x002fca0000000000 */
[----:B------:R-:W-:-:S04]  /*0ba0*/  SHF.R.S32.HI R0, RZ, 0x1f, R9 ;  /* 0x0000001fff007819 */ /* 0x000fc80000011409 */
[CC--:B------:R-:W-:Y:S02]  /*0bb0*/  LEA.HI R5, R0.reuse, R9.reuse, RZ, 0x5 ;  /* 0x0000000900057211 */ /* 0x0c0fe400078f28ff */
[----:B------:R-:W-:-:S03]  /*0bc0*/  LEA.HI R4, R0, R9, RZ, 0x4 ;  /* 0x0000000900047211 */ /* 0x000fc600078f20ff */
[----:B------:R-:W-:Y:S01]  /*0bd0*/  IMAD.SHL.U32 R6, R5, 0x20, RZ ;  /* 0x0000002005067824 */ /* 0x000fe200078e00ff */
[----:B------:R-:W-:Y:S02]  /*0be0*/  LOP3.LUT R5, R4, 0x3fffff0, RZ, 0xc0, !PT ;  /* 0x03fffff004057812 */ /* 0x000fe400078ec0ff */
[----:B------:R-:W-:Y:S02]  /*0bf0*/  SHF.R.S32.HI R7, RZ, 0x4, R4 ;  /* 0x00000004ff077819 */ /* 0x000fe40000011404 */
[----:B------:R-:W-:Y:S02]  /*0c00*/  LOP3.LUT R6, R6, 0xfffffc00, RZ, 0xc0, !PT ;  /* 0xfffffc0006067812 */ /* 0x000fe400078ec0ff */
[----:B------:R-:W-:Y:S02]  /*0c10*/  IADD3 R5, R9, -R5, RZ ;  /* 0x8000000509057210 */ /* 0x000fe40007ffe0ff */
[----:B------:R-:W-:-:S03]  /*0c20*/  LEA.HI R4, R4, R7, RZ, 0x1 ;  /* 0x0000000704047211 */ /* 0x000fc600078f08ff */
[----:B------:R-:W-:Y:S01]  /*0c30*/  IMAD R5, R5, 0x40, R6 ;  /* 0x0000004005057824 */ /* 0x000fe200078e0206 */
[----:B------:R-:W-:Y:S02]  /*0c40*/  LEA.HI R6, R0, R9, RZ, 0x2 ;  /* 0x0000000900067211 */ /* 0x000fe400078f10ff */
[----:B------:R-:W-:Y:S02]  /*0c50*/  LOP3.LUT R4, R4, 0x1ffffffe, RZ, 0xc0, !PT ;  /* 0x1ffffffe04047812 */ /* 0x000fe400078ec0ff */
[----:B------:R-:W-:-:S03]  /*0c60*/  LOP3.LUT R6, R6, 0xfffffffc, RZ, 0xc0, !PT ;  /* 0xfffffffc06067812 */ /* 0x000fc600078ec0ff */
[----:B------:R-:W-:Y:S01]  /*0c70*/  IMAD.IADD R4, R7, 0x1, -R4 ;  /* 0x0000000107047824 */ /* 0x000fe200078e0a04 */
[----:B------:R-:W-:-:S03]  /*0c80*/  IADD3 R11, R9, -R6, RZ ;  /* 0x80000006090b7210 */ /* 0x000fc60007ffe0ff */
[----:B------:R-:W-:-:S05]  /*0c90*/  IMAD R4, R4, 0x8, R5 ;  /* 0x0000000804047824 */ /* 0x000fca00078e0205 */
[----:B------:R1:W-:Y:S01]  /*0ca0*/  STL [R1+0x4c], R4 ;  /* 0x00004c0401007387 */ /* 0x0003e20000100800 */
[----:B--2---:R-:W-:Y:S02]  /*0cb0*/  R2UR UR5, R2 ;  /* 0x00000000020572ca */ /* 0x004fe400000e0000 */
[----:B------:R-:W-:-:S04]  /*0cc0*/  LEA.HI R2, R0, R9, RZ, 0x7 ;  /* 0x0000000900027211 */ /* 0x000fc800078f38ff */
[----:B0-----:R-:W-:-:S04]  /*0cd0*/  SHF.R.S32.HI R3, RZ, 0x7, R2 ;  /* 0x00000007ff037819 */ /* 0x001fc80000011402 */
[C---:B------:R-:W-:Y:S02]  /*0ce0*/  LEA.HI R8, R2.reuse, R3, RZ, 0x1 ;  /* 0x0000000302087211 */ /* 0x040fe400078f08ff */
[----:B------:R-:W-:Y:S01]  /*0cf0*/  LOP3.LUT R2, R2, 0xffffff80, RZ, 0xc0, !PT ;  /* 0xffffff8002027812 */ /* 0x000fe200078ec0ff */
[----:B------:R-:W-:Y:S01]  /*0d00*/  ULOP3.LUT UR61, UR5, 0x1, URZ, 0xfc, !UPT ;  /* 0x00000001053d7892 */ /* 0x000fe2000f8efc3f */
[----:B------:R-:W-:-:S03]  /*0d10*/  LOP3.LUT R8, R8, 0x3fffffe, RZ, 0xc0, !PT ;  /* 0x03fffffe08087812 */ /* 0x000fc600078ec0ff */
[----:B------:R-:W-:Y:S02]  /*0d20*/  IMAD.IADD R2, R9, 0x1, -R2 ;  /* 0x0000000109027824 */ /* 0x000fe400078e0a02 */
[----:B------:R-:W-:Y:S01]  /*0d30*/  IMAD.IADD R8, R3, 0x1, -R8 ;  /* 0x0000000103087824 */ /* 0x000fe200078e0a08 */
[CC--:B------:R-:W-:Y:S02]  /*0d40*/  LEA.HI R3, R0.reuse, R9.reuse, RZ, 0x6 ;  /* 0x0000000900037211 */ /* 0x0c0fe400078f30ff */
[----:B------:R-:W-:Y:S02]  /*0d50*/  LEA.HI R0, R0, R9, RZ, 0x3 ;  /* 0x0000000900007211 */ /* 0x000fe400078f18ff */
[----:B------:R-:W-:Y:S01]  /*0d60*/  SHF.R.S32.HI R7, RZ, 0x1f, R2 ;  /* 0x0000001fff077819 */ /* 0x000fe20000011402 */
[----:B------:R-:W-:Y:S01]  /*0d70*/  IMAD.SHL.U32 R3, R3, 0x10, RZ ;  /* 0x0000001003037824 */ /* 0x000fe200078e00ff */
[----:B------:R-:W-:Y:S02]  /*0d80*/  SHF.R.S32.HI R221, RZ, 0x3, R0 ;  /* 0x00000003ffdd7819 */ /* 0x000fe40000011400 */
[----:B------:R-:W-:-:S02]  /*0d90*/  LOP3.LUT R225, R0, 0xfffffff8, RZ, 0xc0, !PT ;  /* 0xfffffff800e17812 */ /* 0x000fc400078ec0ff */
[----:B------:R-:W-:Y:S01]  /*0da0*/  LOP3.LUT R13, R3, 0xfffffc00, RZ, 0xc0, !PT ;  /* 0xfffffc00030d7812 */ /* 0x000fe200078ec0ff */
[----:B------:R-:W-:Y:S01]  /*0db0*/  IMAD.SHL.U32 R0, R221, 0x80, RZ ;  /* 0x00000080dd007824 */ /* 0x000fe200078e00ff */
[----:B------:R-:W-:Y:S01]  /*0dc0*/  LEA.HI R6, R7, R2, RZ, 0x2 ;  /* 0x0000000207067211 */ /* 0x000fe200078f10ff */
[----:B------:R-:W-:Y:S01]  /*0dd0*/  IMAD.IADD R225, R9, 0x1, -R225 ;  /* 0x0000000109e17824 */ /* 0x000fe200078e0ae1 */
[----:B------:R-:W-:Y:S01]  /*0de0*/  LEA.HI R9, R11, R11, RZ, 0x1 ;  /* 0x0000000b0b097211 */ /* 0x000fe200078f08ff */
[----:B-1----:R-:W-:Y:S01]  /*0df0*/  VIADD R4, R221, 0x40 ;  /* 0x00000040dd047836 */ /* 0x002fe20000000000 */
[----:B------:R-:W-:Y:S01]  /*0e00*/  LOP3.LUT R3, R0, 0x380, RZ, 0xc0, !PT ;  /* 0x0000038000037812 */ /* 0x000fe200078ec0ff */
[----:B------:R-:W-:Y:S01]  /*0e10*/  IMAD.SHL.U32 R16, R225, 0x10, RZ ;  /* 0x00000010e1107824 */ /* 0x000fe200078e00ff */
[----:B------:R-:W-:Y:S02]  /*0e20*/  LOP3.LUT R12, R9, 0x1ffffffe, RZ, 0xc0, !PT ;  /* 0x1ffffffe090c7812 */ /* 0x000fe400078ec0ff */
[----:B------:R-:W-:-:S02]  /*0e30*/  SHF.R.S32.HI R9, RZ, 0x2, R6 ;  /* 0x00000002ff097819 */ /* 0x000fc40000011406 */
[----:B------:R-:W-:Y:S01]  /*0e40*/  SHF.R.S32.HI R10, RZ, 0x1f, R6 ;  /* 0x0000001fff0a7819 */ /* 0x000fe20000011406 */
[----:B------:R-:W-:Y:S01]  /*0e50*/  IMAD.IADD R12, R11, 0x1, -R12 ;  /* 0x000000010b0c7824 */ /* 0x000fe200078e0a0c */
[----:B------:R-:W-:Y:S01]  /*0e60*/  SHF.R.U32.HI R0, RZ, 0x3, R3 ;  /* 0x00000003ff007819 */ /* 0x000fe20000011603 */
[----:B------:R-:W-:Y:S01]  /*0e70*/  VIADD R11, R221, 0x60 ;  /* 0x00000060dd0b7836 */ /* 0x000fe20000000000 */
[----:B------:R-:W-:Y:S02]  /*0e80*/  LOP3.LUT R3, R3, 0x70, R16, 0xf8, !PT ;  /* 0x0000007003037812 */ /* 0x000fe400078ef810 */
[----:B------:R-:W-:Y:S02]  /*0e90*/  LEA.HI R10, R10, R9, RZ, 0x3 ;  /* 0x000000090a0a7211 */ /* 0x000fe400078f18ff */
[----:B------:R-:W-:Y:S02]  /*0ea0*/  LOP3.LUT R5, R6, 0x7ffffffc, RZ, 0xc0, !PT ;  /* 0x7ffffffc06057812 */ /* 0x000fe400078ec0ff */
[----:B------:R-:W-:-:S02]  /*0eb0*/  LOP3.LUT R3, R13, R3, R0, 0xf6, !PT ;  /* 0x000000030d037212 */ /* 0x000fc400078ef600 */
[----:B------:R-:W-:Y:S02]  /*0ec0*/  IADD3 R0, R221, 0x20, RZ ;  /* 0x00000020dd007810 */ /* 0x000fe40007ffe0ff */
[----:B------:R-:W-:Y:S01]  /*0ed0*/  LEA.HI R7, R7, R2, RZ, 0x5 ;  /* 0x0000000207077211 */ /* 0x000fe200078f28ff */
[----:B------:R-:W-:Y:S01]  /*0ee0*/  IMAD.IADD R2, R2, 0x1, -R5 ;  /* 0x0000000102027824 */ /* 0x000fe200078e0a05 */
[----:B------:R-:W-:Y:S02]  /*0ef0*/  LOP3.LUT R10, R10, 0xfffffff8, RZ, 0xc0, !PT ;  /* 0xfffffff80a0a7812 */ /* 0x000fe400078ec0ff */
[----:B------:R-:W-:Y:S02]  /*0f00*/  SHF.R.S32.HI R5, RZ, 0x1f, R0 ;  /* 0x0000001fff057819 */ /* 0x000fe40000011400 */
[----:B------:R0:W-:Y:S01]  /*0f10*/  STL [R1+0x30], R2 ;  /* 0x0000300201007387 */ /* 0x0001e20000100800 */
[----:B------:R-:W-:Y:S01]  /*0f20*/  IMAD.IADD R10, R9, 0x1, -R10 ;  /* 0x00000001090a7824 */ /* 0x000fe200078e0a0a */
[----:B------:R-:W-:-:S02]  /*0f30*/  SHF.R.S32.HI R9, RZ, 0x1f, R4 ;  /* 0x0000001fff097819 */ /* 0x000fc40000011404 */
[----:B------:R-:W-:Y:S02]  /*0f40*/  SHF.R.S32.HI R14, RZ, 0x1f, R11 ;  /* 0x0000001fff0e7819 */ /* 0x000fe4000001140b */
[----:B------:R-:W-:Y:S02]  /*0f50*/  SHF.R.S32.HI R7, RZ, 0x5, R7 ;  /* 0x00000005ff077819 */ /* 0x000fe40000011407 */
[----:B------:R-:W-:Y:S02]  /*0f60*/  LEA.HI R6, R9, R4, RZ, 0x3 ;  /* 0x0000000409067211 */ /* 0x000fe400078f18ff */
[----:B0-----:R-:W-:Y:S01]  /*0f70*/  LEA.HI R2, R5, R0, RZ, 0x3 ;  /* 0x0000000005027211 */ /* 0x001fe200078f18ff */
[----:B------:R-:W-:Y:S01]  /*0f80*/  IMAD.SHL.U32 R0, R0, 0x80, RZ ;  /* 0x0000008000007824 */ /* 0x000fe200078e00ff */
[----:B------:R-:W-:Y:S01]  /*0f90*/  LEA.HI R14, R14, R11, RZ, 0x3 ;  /* 0x0000000b0e0e7211 */ /* 0x000fe200078f18ff */
[----:B------:R-:W-:Y:S01]  /*0fa0*/  IMAD R7, R7, 0x10, R10 ;  /* 0x0000001007077824 */ /* 0x000fe200078e020a */
[----:B------:R-:W-:Y:S01]  /*0fb0*/  SHF.L.U32 R4, R4, 0x7, RZ ;  /* 0x0000000704047819 */ /* 0x000fe200000006ff */
[----:B------:R-:W-:Y:S01]  /*0fc0*/  IMAD.SHL.U32 R2, R2, 0x80, RZ ;  /* 0x0000008002027824 */ /* 0x000fe200078e00ff */
[----:B------:R-:W-:Y:S01]  /*0fd0*/  LOP3.LUT R5, R0, 0x380, RZ, 0xc0, !PT ;  /* 0x0000038000057812 */ /* 0x000fe200078ec0ff */
[----:B------:R-:W-:Y:S01]  /*0fe0*/  IMAD.SHL.U32 R11, R11, 0x80, RZ ;  /* 0x000000800b0b7824 */ /* 0x000fe200078e00ff */
[----:B------:R-:W-:Y:S01]  /*0ff0*/  LEA R7, R8, R7, 0x6 ;  /* 0x0000000708077211 */ /* 0x000fe200078e30ff */
[----:B------:R-:W-:Y:S01]  /*1000*/  IMAD.SHL.U32 R6, R6, 0x80, RZ ;  /* 0x0000008006067824 */ /* 0x000fe200078e00ff */
[----:B------:R-:W-:Y:S01]  /*1010*/  SHF.R.U32.HI R0, RZ, 0x3, R5 ;  /* 0x00000003ff007819 */ /* 0x000fe20000011605 */
[----:B------:R-:W-:Y:S01]  /*1020*/  IMAD.SHL.U32 R14, R14, 0x80, RZ ;  /* 0x000000800e0e7824 */ /* 0x000fe200078e00ff */
[----:B------:R-:W-:-:S02]  /*1030*/  LOP3.LUT R13, R5, 0x70, R16, 0xf8, !PT ;  /* 0x00000070050d7812 */ /* 0x000fc400078ef810 */
[----:B------:R-:W-:Y:S02]  /*1040*/  LOP3.LUT R19, R2, 0xfffffc00, RZ, 0xc0, !PT ;  /* 0xfffffc0002137812 */ /* 0x000fe400078ec0ff */
[----:B------:R-:W-:Y:S02]  /*1050*/  LOP3.LUT R11, R11, 0x380, RZ, 0xc0, !PT ;  /* 0x000003800b0b7812 */ /* 0x000fe400078ec0ff */
[----:B------:R-:W-:Y:S01]  /*1060*/  LOP3.LUT R18, R6, 0xfffffc00, RZ, 0xc0, !PT ;  /* 0xfffffc0006127812 */ /* 0x000fe200078ec0ff */
[----:B------:R0:W-:Y:S01]  /*1070*/  STL [R1+0x24], R19 ;  /* 0x0000241301007387 */ /* 0x0001e20000100800 */
[----:B------:R-:W-:Y:S02]  /*1080*/  LOP3.LUT R9, R4, 0x380, RZ, 0xc0, !PT ;  /* 0x0000038004097812 */ /* 0x000fe400078ec0ff */
[----:B------:R-:W-:Y:S01]  /*1090*/  LOP3.LUT R15, R14, 0xfffffc00, RZ, 0xc0, !PT ;  /* 0xfffffc000e0f7812 */ /* 0x000fe200078ec0ff */
[----:B------:R1:W-:Y:S01]  /*10a0*/  STL [R1+0x20], R18 ;  /* 0x0000201201007387 */ /* 0x0003e20000100800 */
[----:B------:R-:W-:Y:S01]  /*10b0*/  LOP3.LUT R13, R19, R13, R0, 0xf6, !PT ;  /* 0x0000000d130d7212 */ /* 0x000fe200078ef600 */
[----:B------:R-:W-:Y:S01]  /*10c0*/  IMAD R0, R12, 0x8, R7 ;  /* 0x000000080c007824 */ /* 0x000fe200078e0207 */
[----:B------:R-:W-:Y:S01]  /*10d0*/  SHF.R.U32.HI R5, RZ, 0x3, R11 ;  /* 0x00000003ff057819 */ /* 0x000fe2000001160b */
[----:B------:R-:W-:Y:S01]  /*10e0*/  STL [R1+0x1c], R15 ;  /* 0x00001c0f01007387 */ /* 0x000fe20000100800 */
[--C-:B------:R-:W-:Y:S01]  /*10f0*/  LOP3.LUT R2, R11, 0x70, R16.reuse, 0xf8, !PT ;  /* 0x000000700b027812 */ /* 0x100fe200078ef810 */
[----:B0-----:R-:W-:Y:S01]  /*1100*/  IMAD.SHL.U32 R19, R225, 0x8, RZ ;  /* 0x00000008e1137824 */ /* 0x001fe200078e00ff */
[----:B------:R-:W-:Y:S01]  /*1110*/  SHF.R.U32.HI R4, RZ, 0x3, R9 ;  /* 0x00000003ff047819 */ /* 0x000fe20000011609 */
[----:B------:R0:W-:Y:S01]  /*1120*/  STL [R1+0x2c], R0 ;  /* 0x00002c0001007387 */ /* 0x0001e20000100800 */
[----:B------:R-:W-:-:S02]  /*1130*/  LOP3.LUT R9, R9, 0x70, R16, 0xf8, !PT ;  /* 0x0000007009097812 */ /* 0x000fc400078ef810 */
[----:B------:R-:W-:Y:S01]  /*1140*/  LOP3.LUT R5, R15, R2, R5, 0xf6, !PT ;  /* 0x000000020f057212 */ /* 0x000fe200078ef605 */
[----:B------:R-:W-:Y:S01]  /*1150*/  IMAD.U32 R2, RZ, RZ, UR4 ;  /* 0x00000004ff027e24 */ /* 0x000fe2000f8e00ff */
[----:B------:R-:W-:Y:S01]  /*1160*/  LOP3.LUT R9, R18, R9, R4, 0xf6, !PT ;  /* 0x0000000912097212 */ /* 0x000fe200078ef604 */
[----:B------:R-:W-:Y:S01]  /*1170*/  STL [R1+0x3c], RZ ;  /* 0x00003cff01007387 */ /* 0x000fe20000100800 */
[----:B-1----:R-:W-:Y:S01]  /*1180*/  VIADD R18, R16, 0x80 ;  /* 0x0000008010127836 */ /* 0x002fe20000000000 */
[----:B------:R-:W-:Y:S01]  /*1190*/  IADD3 R19, R19, 0x40, RZ ;  /* 0x0000004013137810 */ /* 0x000fe20007ffe0ff */
[C---:B0-----:R-:W-:Y:S01]  /*11a0*/  IMAD.IADD R0, R22.reuse, 0x1, R3 ;  /* 0x0000000116007824 */ /* 0x041fe200078e0203 */
[----:B------:R0:W-:Y:S01]  /*11b0*/  STL [R1+0x50], R2 ;  /* 0x0000500201007387 */ /* 0x0001e20000100800 */
[----:B------:R-:W-:Y:S01]  /*11c0*/  IMAD.IADD R3, R22, 0x1, R13 ;  /* 0x0000000116037824 */ /* 0x000fe200078e020d */
[----:B------:R-:W-:Y:S02]  /*11d0*/  SHF.R.S32.HI R17, RZ, 0x1f, R16 ;  /* 0x0000001fff117819 */ /* 0x000fe40000011410 */
[----:B------:R1:W-:Y:S01]  /*11e0*/  STL [R1+0x28], R0 ;  /* 0x0000280001007387 */ /* 0x0003e20000100800 */
[----:B------:R-:W-:-:S03]  /*11f0*/  SHF.R.S32.HI R220, RZ, 0x1f, R18 ;  /* 0x0000001fffdc7819 */ /* 0x000fc60000011412 */
[----:B------:R2:W-:Y:S01]  /*1200*/  STL [R1+0x48], R3 ;  /* 0x0000480301007387 */ /* 0x0005e20000100800 */
[C---:B0-----:R-:W-:Y:S02]  /*1210*/  IMAD.IADD R2, R22.reuse, 0x1, R9 ;  /* 0x0000000116027824 */ /* 0x041fe400078e0209 */
[----:B-1----:R-:W-:-:S05]  /*1220*/  IMAD.IADD R0, R22, 0x1, R5 ;  /* 0x0000000116007824 */ /* 0x002fca00078e0205 */
[----:B------:R2:W-:Y:S04]  /*1230*/  STL [R1+0x40], R0 ;  /* 0x0000400001007387 */ /* 0x0005e80000100800 */
[----:B------:R2:W-:Y:S02]  /*1240*/  STL [R1+0x44], R2 ;  /* 0x0000440201007387 */ /* 0x0005e40000100800 */
.L_x_3162:
[----:B0-2-4-:R-:W0:Y:S02]  /*1250*/  LDC.64 R2, c[0x0][0xc88] ;  /* 0x00032200ff027b82 */ /* 0x015e240000000a00 */
[----:B0-----:R-:W-:-:S05]  /*1260*/  IMAD.WIDE R2, R219, 0x4, R2 ;  /* 0x00000004db027825 */ /* 0x001fca00078e0202 */
[----:B------:R-:W2:Y:S01]  /*1270*/  LDG.E R10, desc[UR36][R2.64] ;  /* 0x00000024020a7981 */ /* 0x000ea2000c1e1900 */
        /* <DEDUP_REMOVED lines=11> */
[----:B------:R-:W-:-:S02]  /*1330*/  @P1 LEA R4, P2, R10, UR4, 0x2 ;  /* 0x000000040a041c11 */ /* 0x000fc4000f8410ff */
[C-C-:B------:R-:W-:Y:S01]  /*1340*/  SHF.L.U64.HI R30, R10.reuse, 0x2, R0.reuse ;  /* 0x000000020a1e7819 */ /* 0x140fe20000010200 */
[----:B------:R0:W-:Y:S01]  /*1350*/  STL [R1+0x38], R0 ;  /* 0x0000380001007387 */ /* 0x0001e20000100800 */
[C---:B------:R-:W-:Y:S02]  /*1360*/  @P1 LEA.HI.X R5, R10.reuse, UR5, R0, 0x2, P2 ;  /* 0x000000050a051c11 */ /* 0x040fe400090f1400 */
[----:B------:R-:W-:Y:S02]  /*1370*/  ISETP.NE.U32.AND P2, PT, RZ, UR8, PT ;  /* 0x00000008ff007c0c */ /* 0x000fe4000bf45070 */
[----:B------:R-:W-:Y:S02]  /*1380*/  SHF.L.U32 R29, R10, 0x2, RZ ;  /* 0x000000020a1d7819 */ /* 0x000fe400000006ff */
[----:B------:R-:W-:Y:S01]  /*1390*/  ISETP.NE.AND.EX P2, PT, RZ, UR9, PT, P2 ;  /* 0x00000009ff007c0c */ /* 0x000fe2000bf45320 */
[----:B------:R-:W-:Y:S01]  /*13a0*/  ULDC UR4, c[0x0][0x288] ;  /* 0x0000a20000047ab9 */ /* 0x000fe20000000800 */
[----:B---3--:R-:W-:Y:S01]  /*13b0*/  IADD3 R8, P3, R29, UR6, RZ ;  /* 0x000000061d087c10 */ /* 0x008fe2000ff7e0ff */
[----:B0-----:R-:W-:-:S02]  /*13c0*/  IMAD.MOV.U32 R0, RZ, RZ, RZ ;  /* 0x000000ffff007224 */ /* 0x001fc400078e00ff */
[----:B------:R-:W-:Y:S01]  /*13d0*/  IMAD.U32 R219, RZ, RZ, UR4 ;  /* 0x00000004ffdb7e24 */ /* 0x000fe2000f8e00ff */
[C---:B------:R-:W-:Y:S01]  /*13e0*/  IADD3.X R9, R30.reuse, UR7, RZ, P3, !PT ;  /* 0x000000071e097c10 */ /* 0x040fe20009ffe4ff */
[----:B------:R-:W-:Y:S02]  /*13f0*/  ULDC.64 UR4, c[0x0][0x418] ;  /* 0x0001060000047ab9 */ /* 0x000fe40000000a00 */
[----:B------:R0:W5:Y:S04]  /*1400*/  @P1 LDG.E R0, desc[UR36][R4.64] ;  /* 0x0000002404001981 */ /* 0x000168000c1e1900 */
        /* <DEDUP_REMOVED lines=12> */
[----:B------:R-:W-:Y:S01]  /*14d0*/  IMAD.U32 R2, RZ, RZ, UR5 ;  /* 0x00000005ff027e24 */ /* 0x000fe2000f8e00ff */
[----:B------:R-:W-:Y:S01]  /*14e0*/  MOV R27, UR4 ;  /* 0x00000004001b7c02 */ /* 0x000fe20008000f00 */
[----:B0-----:R-:W-:Y:S06]  /*14f0*/  @P2 BRA `(.L_x_2942) ;  /* 0x0000000000242947 */ /* 0x001fec0003800000 */
        /* <DEDUP_REMOVED lines=9> */
.L_x_2942:
[----:B------:R-:W-:Y:S01]  /*1590*/  ULDC.64 UR4, c[0x0][0xa20] ;  /* 0x0002880000047ab9 */ /* 0x000fe20000000a00 */
[----:B------:R0:W-:Y:S01]  /*15a0*/  STL [R1+0x34], R218 ;  /* 0x000034da01007387 */ /* 0x0001e20000100800 */
[----:B------:R-:W-:-:S04]  /*15b0*/  ISETP.NE.U32.AND P1, PT, RZ, UR4, PT ;  /* 0x00000004ff007c0c */ /* 0x000fc8000bf25070 */
[----:B------:R-:W-:-:S13]  /*15c0*/  ISETP.NE.AND.EX P1, PT, RZ, UR5, PT, P1 ;  /* 0x00000005ff007c0c */ /* 0x000fda000bf25310 */
[----:B0-----:R-:W-:Y:S05]  /*15d0*/  @!P1 BRA `(.L_x_2943) ;  /* 0x0000000000109947 */ /* 0x001fea0003800000 */
[----:B------:R-:W-:-:S04]  /*15e0*/  IADD3 R4, P0, R29, UR4, RZ ;  /* 0x000000041d047c10 */ /* 0x000fc8000ff1e0ff */
[----:B------:R-:W-:-:S05]  /*15f0*/  IADD3.X R5, R30, UR5, RZ, P0, !PT ;  /* 0x000000051e057c10 */ /* 0x000fca00087fe4ff */
[----:B------:R0:W5:Y:S01]  /*1600*/  LDG.E R27, desc[UR36][R4.64] ;  /* 0x00000024041b7981 */ /* 0x000162000c1e1900 */
[----:B------:R-:W-:Y:S05]  /*1610*/  BRA `(.L_x_2944) ;  /* 0x0000000000107947 */ /* 0x000fea0003800000 */
.L_x_2943:
[----:B------:R-:W-:Y:S05]  /*1620*/  @!P0 BRA `(.L_x_2944) ;  /* 0x00000000000c8947 */ /* 0x000fea0003800000 */
[----:B------:R-:W2:Y:S04]  /*1630*/  LDG.E R4, desc[UR36][R8.64] ;  /* 0x0000002408047981 */ /* 0x000ea8000c1e1900 */
[----:B------:R-:W2:Y:S02]  /*1640*/  LDG.E R27, desc[UR36][R8.64+0x4] ;  /* 0x00000424081b7981 */ /* 0x000ea4000c1e1900 */
[----:B--2---:R-:W-:-:S07]  /*1650*/  IMAD.IADD R27, R27, 0x1, -R4 ;  /* 0x000000011b1b7824 */ /* 0x004fce00078e0a04 */
.L_x_2944:
[----:B------:R-:W-:Y:S01]  /*1660*/  ULDC.64 UR4, c[0x0][0xa10] ;  /* 0x0002840000047ab9 */ /* 0x000fe20000000a00 */
[----:B------:R-:W1:Y:S01]  /*1670*/  LDC R9, c[0x0][0x448] ;  /* 0x00011200ff097b82 */ /* 0x000e620000000800 */
[----:B------:R-:W-:-:S04]  /*1680*/  ISETP.NE.U32.AND P0, PT, RZ, UR4, PT ;  /* 0x00000004ff007c0c */ /* 0x000fc8000bf05070 */
[----:B------:R-:W-:Y:S01]  /*1690*/  ISETP.NE.AND.EX P0, PT, RZ, UR5, PT, P0 ;  /* 0x00000005ff007c0c */ /* 0x000fe2000bf05300 */
[----:B------:R-:W-:-:S12]  /*16a0*/  ULDC.64 UR4, c[0x0][0xa30] ;  /* 0x00028c0000047ab9 */ /* 0x000fd80000000a00 */
[----:B0-----:R-:W0:Y:S02]  /*16b0*/  @P0 LDC.64 R4, c[0x0][0xa10] ;  /* 0x00028400ff040b82 */ /* 0x001e240000000a00 */
[----:B0-----:R-:W-:-:S05]  /*16c0*/  @P0 IMAD.WIDE R4, R24, 0x4, R4 ;  /* 0x0000000418040825 */ /* 0x001fca00078e0204 */
[----:B------:R-:W2:Y:S04]  /*16d0*/  @P0 LDG.E R3, desc[UR36][R4.64] ;  /* 0x0000002404030981 */ /* 0x000ea8000c1e1900 */
[----:B------:R0:W2:Y:S01]  /*16e0*/  @P0 LDG.E R8, desc[UR36][R4.64+0x4] ;  /* 0x0000042404080981 */ /* 0x0000a2000c1e1900 */
[----:B------:R-:W-:Y:S01]  /*16f0*/  ISETP.NE.U32.AND P1, PT, RZ, UR4, PT ;  /* 0x00000004ff007c0c */ /* 0x000fe2000bf25070 */
[----:B-----5:R-:W-:-:S03]  /*1700*/  IMAD.MOV.U32 R98, RZ, RZ, R27 ;  /* 0x000000ffff627224 */ /* 0x020fc600078e001b */
[----:B------:R-:W-:-:S13]  /*1710*/  ISETP.NE.AND.EX P1, PT, RZ, UR5, PT, P1 ;  /* 0x00000005ff007c0c */ /* 0x000fda000bf25310 */
[----:B------:R-:W-:-:S04]  /*1720*/  @P1 IADD3 R6, P2, R29, UR4, RZ ;  /* 0x000000041d061c10 */ /* 0x000fc8000ff5e0ff */
[----:B------:R-:W-:-:S05]  /*1730*/  @P1 IADD3.X R7, R30, UR5, RZ, P2, !PT ;  /* 0x000000051e071c10 */ /* 0x000fca00097fe4ff */
[----:B------:R3:W5:Y:S01]  /*1740*/  @P1 LDG.E R98, desc[UR36][R6.64] ;  /* 0x0000002406621981 */ /* 0x000762000c1e1900 */
[----:B-1----:R-:W-:Y:S01]  /*1750*/  ISETP.NE.AND P1, PT, R9, 0x1, PT ;  /* 0x000000010900780c */ /* 0x002fe20003f25270 */
[----:B------:R-:W-:-:S04]  /*1760*/  IMAD.SHL.U32 R10, R217, 0x80, RZ ;  /* 0x00000080d90a7824 */ /* 0x000fc800078e00ff */
[----:B0-----:R-:W-:Y:S01]  /*1770*/  VIADD R4, R10, 0x7f ;  /* 0x0000007f0a047836 */ /* 0x001fe20000000000 */
[----:B------:R3:W-:Y:S07]  /*1780*/  STL [R1+0x4], R10 ;  /* 0x0000040a01007387 */ /* 0x0007ee0000100800 */
[----:B------:R-:W0:Y:S08]  /*1790*/  @P1 LDC R9, c[0x0][0x44c] ;  /* 0x00011300ff091b82 */ /* 0x000e300000000800 */
[----:B------:R-:W1:Y:S01]  /*17a0*/  @P1 LDC R5, c[0x0][0x450] ;  /* 0x00011400ff051b82 */ /* 0x000e620000000800 */
[----:B--2---:R-:W-:Y:S01]  /*17b0*/  @P0 IADD3 R2, -R3, R8, RZ ;  /* 0x0000000803020210 */ /* 0x004fe20007ffe1ff */
[----:B------:R-:W-:-:S02]  /*17c0*/  IMAD.IADD R8, R27, 0x1, -R0 ;  /* 0x000000011b087824 */ /* 0x000fc400078e0a00 */
[----:B0-----:R-:W-:-:S04]  /*17d0*/  @P1 IMAD.HI.U32 R0, R4, R9, RZ ;  /* 0x0000000904001227 */ /* 0x001fc800078e00ff */
[----:B------:R-:W-:Y:S01]  /*17e0*/  IMAD.IADD R217, R8, 0x1, R2 ;  /* 0x0000000108d97824 */ /* 0x000fe200078e0202 */
[----:B-1----:R-:W-:Y:S01]  /*17f0*/  @P1 SHF.R.U32.HI R4, RZ, R5, R0 ;  /* 0x00000005ff041219 */ /* 0x002fe20000011600 */
[----:B------:R-:W-:Y:S02]  /*1800*/  IMAD.MOV R25, RZ, RZ, -R8 ;  /* 0x000000ffff197224 */ /* 0x000fe400078e0a08 */
[C---:B------:R-:W-:Y:S01]  /*1810*/  VIADD R0, R217.reuse, 0x7f ;  /* 0x0000007fd9007836 */ /* 0x040fe20000000000 */
[----:B------:R-:W-:Y:S02]  /*1820*/  IADD3 R101, R217, 0x80, -R219 ;  /* 0x00000080d9657810 */ /* 0x000fe40007ffe8db */
[----:B------:R-:W-:Y:S02]  /*1830*/  VIMNMX R25, RZ, R25, !PT ;  /* 0x00000019ff197248 */ /* 0x000fe40007fe0100 */
[----:B------:R-:W-:Y:S01]  /*1840*/  SHF.R.S32.HI R3, RZ, 0x1f, R0 ;  /* 0x0000001fff037819 */ /* 0x000fe20000011400 */
[----:B------:R-:W-:-:S03]  /*1850*/  IMAD.IADD R4, R101, 0x1, R4 ;  /* 0x0000000165047824 */ /* 0x000fc600078e0204 */
[----:B------:R-:W-:Y:S02]  /*1860*/  LEA.HI R3, R3, R0, RZ, 0x7 ;  /* 0x0000000003037211 */ /* 0x000fe400078f38ff */
[----:B------:R-:W-:Y:S02]  /*1870*/  SHF.R.S32.HI R5, RZ, 0x1f, R4 ;  /* 0x0000001fff057819 */ /* 0x000fe40000011404 */
[----:B------:R-:W-:Y:S02]  /*1880*/  SHF.R.S32.HI R168, RZ, 0x7, R3 ;  /* 0x00000007ffa87819 */ /* 0x000fe40000011403 */
[----:B------:R-:W-:-:S04]  /*1890*/  LEA.HI R5, R5, R4, RZ, 0x7 ;  /* 0x0000000405057211 */ /* 0x000fc800078f38ff */
[----:B------:R-:W-:-:S04]  /*18a0*/  SHF.R.S32.HI R5, RZ, 0x7, R5 ;  /* 0x00000007ff057819 */ /* 0x000fc80000011405 */
[----:B------:R-:W-:-:S04]  /*18b0*/  VIMNMX R5, R168, R5, PT ;  /* 0x00000005a8057248 */ /* 0x000fc80003fe0100 */
[----:B------:R-:W-:-:S04]  /*18c0*/  LEA R5, R5, -R8, 0x7 ;  /* 0x8000000805057211 */ /* 0x000fc800078e38ff */
[----:B------:R-:W-:-:S04]  /*18d0*/  VIMNMX R0, R5, R2, PT ;  /* 0x0000000205007248 */ /* 0x000fc80003fe0100 */
[----:B------:R-:W-:Y:S02]  /*18e0*/  ISETP.GT.AND P0, PT, R0, R25, PT ;  /* 0x000000190000720c */ /* 0x000fe40003f04270 */
[----:B------:R-:W-:-:S05]  /*18f0*/  SHF.R.U32.HI R25, RZ, 0x7, R25 ;  /* 0x00000007ff197819 */ /* 0x000fca0000011619 */
[----:B------:R-:W-:-:S06]  /*1900*/  IMAD.MOV.U32 R26, RZ, RZ, R25 ;  /* 0x000000ffff1a7224 */ /* 0x000fcc00078e0019 */
[----:B------:R-:W-:-:S05]  /*1910*/  @P0 VIADD R0, R0, 0x7f ;  /* 0x0000007f00000836 */ /* 0x000fca0000000000 */
[----:B------:R-:W-:-:S04]  /*1920*/  @P0 SHF.R.S32.HI R3, RZ, 0x1f, R0 ;  /* 0x0000001fff030819 */ /* 0x000fc80000011400 */
[----:B------:R-:W-:-:S04]  /*1930*/  @P0 LEA.HI R3, R3, R0, RZ, 0x7 ;  /* 0x0000000003030211 */ /* 0x000fc800078f38ff */
[----:B------:R-:W-:Y:S02]  /*1940*/  @P0 SHF.R.S32.HI R26, RZ, 0x7, R3 ;  /* 0x00000007ff1a0819 */ /* 0x000fe40000011403 */
[----:B------:R-:W-:Y:S02]  /*1950*/  PLOP3.LUT P0, PT, PT, PT, PT, 0x80, 0x0 ;  /* 0x000000000000781c */ /* 0x000fe40003f0f070 */
[----:B------:R-:W-:-:S13]  /*1960*/  ISETP.GT.AND P1, PT, R26, R25, PT ;  /* 0x000000191a00720c */ /* 0x000fda0003f24270 */
[----:B---3--:R-:W-:Y:S05]  /*1970*/  @!P1 BRA `(.L_x_2945) ;  /* 0x000000a800689947 */ /* 0x008fea0003800000 */
        /* <DEDUP_REMOVED lines=14> */
[----:B------:R-:W-:Y:S01]  /*1a60*/  MOV R13, RZ ;  /* 0x000000ff000d7202 */ /* 0x000fe20000000f00 */
[----:B------:R-:W-:-:S02]  /*1a70*/  IMAD.U32 R11, RZ, RZ, UR7 ;  /* 0x00000007ff0b7e24 */ /* 0x000fc4000f8e00ff */
[----:B------:R-:W-:Y:S02]  /*1a80*/  IMAD.MOV.U32 R8, RZ, RZ, 0x70 ;  /* 0x00000070ff087424 */ /* 0x000fe400078e00ff */
[----:B0-----:R-:W-:-:S07]  /*1a90*/  IMAD.MOV.U32 R12, RZ, RZ, 0x1 ;  /* 0x00000001ff0c7424 */ /* 0x001fce00078e00ff */
[----:B------:R-:W-:-:S07]  /*1aa0*/  LEPC R20, `(.L_x_2947) ;  /* 0x000000001014794e */ /* 0x000fce0000000000 */
[----:B-1---5:R-:W-:Y:S05]  /*1ab0*/  CALL.ABS.NOINC R14 ;  /* 0x000000000e007343 */ /* 0x022fea0003c00000 */
.L_x_2947:
[----:B------:R-:W-:Y:S05]  /*1ac0*/  BSYNC B6 ;  /* 0x0000000000067941 */ /* 0x000fea0003800000 */
.L_x_2946:
        /* <DEDUP_REMOVED lines=11> */
[----:B------:R-:W-:Y:S01]  /*1b80*/  MOV R10, UR6 ;  /* 0x00000006000a7c02 */ /* 0x000fe20008000f00 */
[----:B------:R-:W-:Y:S02]  /*1b90*/  IMAD.U32 R6, RZ, RZ, UR4 ;  /* 0x00000004ff067e24 */ /* 0x000fe4000f8e00ff */
[----:B------:R-:W-:-:S02]  /*1ba0*/  IMAD.U32 R7, RZ, RZ, UR5 ;  /* 0x00000005ff077e24 */ /* 0x000fc4000f8e00ff */
[----:B------:R-:W-:Y:S02]  /*1bb0*/  IMAD.U32 R11, RZ, RZ, UR7 ;  /* 0x00000007ff0b7e24 */ /* 0x000fe4000f8e00ff */
[----:B------:R-:W-:Y:S02]  /*1bc0*/  IMAD.MOV.U32 R8, RZ, RZ, 0x70 ;  /* 0x00000070ff087424 */ /* 0x000fe400078e00ff */
[----:B------:R-:W-:Y:S02]  /*1bd0*/  IMAD.MOV.U32 R12, RZ, RZ, 0x1 ;  /* 0x00000001ff0c7424 */ /* 0x000fe400078e00ff */
[----:B0-----:R-:W-:-:S07]  /*1be0*/  IMAD.MOV.U32 R13, RZ, RZ, RZ ;  /* 0x000000ffff0d7224 */ /* 0x001fce00078e00ff */
[----:B------:R-:W-:-:S07]  /*1bf0*/  LEPC R20, `(.L_x_2949) ;  /* 0x000000001014794e */ /* 0x000fce0000000000 */
[----:B-1---5:R-:W-:Y:S05]  /*1c00*/  CALL.ABS.NOINC R14 ;  /* 0x000000000e007343 */ /* 0x022fea0003c00000 */
.L_x_2949:
[----:B------:R-:W-:Y:S05]  /*1c10*/  BSYNC B6 ;  /* 0x0000000000067941 */ /* 0x000fea0003800000 */
.L_x_2948:
        /* <DEDUP_REMOVED lines=12> */
[----:B------:R-:W1:Y:S01]  /*1ce0*/  S2R R20, SR_TID.X ;  /* 0x0000000000147919 */ /* 0x000e620000002100 */
[----:B------:R-:W-:Y:S02]  /*1cf0*/  SHF.R.S32.HI R3, RZ, 0x1f, R221 ;  /* 0x0000001fff037819 */ /* 0x000fe400000114dd */
[----:B0-----:R-:W-:Y:S01]  /*1d00*/  ISETP.GE.AND P0, PT, R16, R97, PT ;  /* 0x000000611000720c */ /* 0x001fe20003f06270 */
[----:B------:R-:W-:-:S02]  /*1d10*/  IMAD.SHL.U32 R84, R225, 0x8, RZ ;  /* 0x00000008e1547824 */ /* 0x000fc400078e00ff */
[----:B-1----:R-:W-:-:S03]  /*1d20*/  IMAD R8, R3, R12, RZ ;  /* 0x0000000c03087224 */ /* 0x002fc600078e02ff */
[----:B------:R-:W-:Y:S01]  /*1d30*/  SHF.R.S32.HI R85, RZ, 0x1f, R84 ;  /* 0x0000001fff557819 */ /* 0x000fe20000011454 */
[-C--:B------:R-:W-:Y:S01]  /*1d40*/  IMAD R0, R3, R30.reuse, RZ ;  /* 0x0000001e03007224 */ /* 0x080fe200078e02ff */
[----:B------:R-:W-:Y:S01]  /*1d50*/  SEL R3, R97, RZ, P0 ;  /* 0x000000ff61037207 */ /* 0x000fe20000000000 */
[----:B------:R-:W-:-:S04]  /*1d60*/  IMAD.WIDE.U32 R10, R221, R30, R16 ;  /* 0x0000001edd0a7225 */ /* 0x000fc800078e0010 */
[----:B------:R-:W-:Y:S02]  /*1d70*/  IMAD.IADD R3, R16, 0x1, R3 ;  /* 0x0000000110037824 */ /* 0x000fe400078e0203 */
[C---:B------:R-:W-:Y:S01]  /*1d80*/  IMAD R89, R221.reuse, R31, R0 ;  /* 0x0000001fdd597224 */ /* 0x040fe200078e0200 */
[C---:B------:R-:W-:Y:S01]  /*1d90*/  IADD3 R102, R221.reuse, 0x60, RZ ;  /* 0x00000060dd667810 */ /* 0x040fe20007ffe0ff */
[----:B------:R-:W-:Y:S01]  /*1da0*/  IMAD.WIDE.U32 R4, R221, R30, R84 ;  /* 0x0000001edd047225 */ /* 0x000fe200078e0054 */
[----:B------:R-:W-:-:S03]  /*1db0*/  SHF.R.S32.HI R0, RZ, 0x1f, R3 ;  /* 0x0000001fff007819 */ /* 0x000fc60000011403 */
[----:B------:R-:W-:Y:S02]  /*1dc0*/  VIADD R21, R20, 0xffffff80 ;  /* 0xffffff8014157836 */ /* 0x000fe40000000000 */
[----:B------:R-:W-:Y:S01]  /*1dd0*/  IMAD.IADD R87, R89, 0x1, R11 ;  /* 0x0000000159577824 */ /* 0x000fe200078e020b */
[CC--:B------:R-:W-:Y:S01]  /*1de0*/  LEA.HI R39, R0.reuse, R3.reuse, RZ, 0x4 ;  /* 0x0000000300277211 */ /* 0x0c0fe200078f20ff */
[----:B------:R-:W-:Y:S01]  /*1df0*/  IMAD.IADD R89, R5, 0x1, R89 ;  /* 0x0000000105597824 */ /* 0x000fe200078e0259 */
[----:B------:R-:W-:Y:S01]  /*1e00*/  LEA.HI R7, R0, R3, RZ, 0x7 ;  /* 0x0000000300077211 */ /* 0x000fe200078f38ff */
[C---:B------:R-:W-:Y:S01]  /*1e10*/  IMAD.SHL.U32 R5, R221.reuse, 0x80, RZ ;  /* 0x00000080dd057824 */ /* 0x040fe200078e00ff */
[----:B------:R-:W-:Y:S01]  /*1e20*/  SHF.R.S32.HI R35, RZ, 0x1f, R21 ;  /* 0x0000001fff237819 */ /* 0x000fe20000011415 */
[----:B------:R-:W-:Y:S02]  /*1e30*/  IMAD.SHL.U32 R0, R102, 0x80, RZ ;  /* 0x0000008066007824 */ /* 0x000fe400078e00ff */
[----:B------:R-:W-:-:S02]  /*1e40*/  IMAD R93, R221, R13, R8 ;  /* 0x0000000ddd5d7224 */ /* 0x000fc400078e0208 */
[----:B------:R-:W-:Y:S01]  /*1e50*/  IMAD.WIDE.U32 R8, R221, R12, R84 ;  /* 0x0000000cdd087225 */ /* 0x000fe200078e0054 */
[----:B------:R-:W-:Y:S02]  /*1e60*/  LOP3.LUT R5, R5, 0x380, RZ, 0xc0, !PT ;  /* 0x0000038005057812 */ /* 0x000fe400078ec0ff */
[----:B------:R-:W-:Y:S01]  /*1e70*/  LEA.HI R35, R35, R21, RZ, 0x6 ;  /* 0x0000001523237211 */ /* 0x000fe200078f30ff */
[----:B------:R-:W-:Y:S01]  /*1e80*/  IMAD.MOV.U32 R92, RZ, RZ, R8 ;  /* 0x000000ffff5c7224 */ /* 0x000fe200078e0008 */
[----:B------:R-:W-:Y:S01]  /*1e90*/  LOP3.LUT R0, R0, 0x380, RZ, 0xc0, !PT ;  /* 0x0000038000007812 */ /* 0x000fe200078ec0ff */
[----:B------:R-:W-:Y:S01]  /*1ea0*/  IMAD.SHL.U32 R8, R7, 0x80, RZ ;  /* 0x0000008007087824 */ /* 0x000fe200078e00ff */
[----:B------:R-:W-:Y:S02]  /*1eb0*/  SHF.R.U32.HI R100, RZ, 0x3, R5 ;  /* 0x00000003ff647819 */ /* 0x000fe40000011605 */
[----:B------:R-:W-:Y:S02]  /*1ec0*/  LOP3.LUT R7, R5, 0x70, R39, 0xf8, !PT ;  /* 0x0000007005077812 */ /* 0x000fe400078ef827 */
[----:B------:R-:W-:-:S02]  /*1ed0*/  SHF.L.U32 R35, R35, 0x4, RZ ;  /* 0x0000000423237819 */ /* 0x000fc400000006ff */
[----:B------:R-:W-:Y:S02]  /*1ee0*/  SHF.R.U32.HI R111, RZ, 0x3, R0 ;  /* 0x00000003ff6f7819 */ /* 0x000fe40000011600 */
[----:B------:R-:W-:Y:S02]  /*1ef0*/  LOP3.LUT R20, R0, 0x70, R39, 0xf8, !PT ;  /* 0x0000007000147812 */ /* 0x000fe400078ef827 */
[----:B------:R-:W-:Y:S02]  /*1f00*/  LOP3.LUT R8, R8, 0xffffc000, RZ, 0xc0, !PT ;  /* 0xffffc00008087812 */ /* 0x000fe400078ec0ff */
[----:B------:R-:W-:Y:S02]  /*1f10*/  LOP3.LUT R7, R7, R100, RZ, 0x3c, !PT ;  /* 0x0000006407077212 */ /* 0x000fe400078e3cff */
[----:B------:R-:W-:Y:S02]  /*1f20*/  LOP3.LUT R35, R35, 0xfffffc00, RZ, 0xc0, !PT ;  /* 0xfffffc0023237812 */ /* 0x000fe400078ec0ff */
[----:B------:R-:W-:-:S02]  /*1f30*/  LOP3.LUT R21, R20, R111, RZ, 0x3c, !PT ;  /* 0x0000006f14157212 */ /* 0x000fc400078e3cff */
[----:B------:R-:W-:Y:S01]  /*1f40*/  IADD3 R95, R7, R8, R35 ;  /* 0x00000008075f7210 */ /* 0x000fe20007ffe023 */
[----:B------:R-:W-:-:S04]  /*1f50*/  VIADD R103, R221, 0x40 ;  /* 0x00000040dd677836 */ /* 0x000fc80000000000 */
[----:B------:R-:W-:Y:S02]  /*1f60*/  IMAD.SHL.U32 R3, R103, 0x80, RZ ;  /* 0x0000008067037824 */ /* 0x000fe400078e00ff */
[----:B------:R-:W-:Y:S02]  /*1f70*/  VIADD R104, R221, 0x20 ;  /* 0x00000020dd687836 */ /* 0x000fe40000000000 */
[----:B------:R-:W-:Y:S01]  /*1f80*/  IMAD.MOV.U32 R88, RZ, RZ, R4 ;  /* 0x000000ffff587224 */ /* 0x000fe200078e0004 */
[----:B------:R-:W-:Y:S01]  /*1f90*/  LOP3.LUT R3, R3, 0x380, RZ, 0xc0, !PT ;  /* 0x0000038003037812 */ /* 0x000fe200078ec0ff */
[----:B------:R-:W-:Y:S01]  /*1fa0*/  IMAD.SHL.U32 R4, R104, 0x80, RZ ;  /* 0x0000008068047824 */ /* 0x000fe200078e00ff */
[----:B------:R-:W-:Y:S02]  /*1fb0*/  IADD3 R6, R28, R27, RZ ;  /* 0x0000001b1c067210 */ /* 0x000fe40007ffe0ff */
[----:B------:R-:W-:Y:S02]  /*1fc0*/  SHF.R.U32.HI R112, RZ, 0x3, R3 ;  /* 0x00000003ff707819 */ /* 0x000fe40000011603 */
[----:B------:R-:W-:Y:S01]  /*1fd0*/  LOP3.LUT R11, R3, 0x70, R39, 0xf8, !PT ;  /* 0x00000070030b7812 */ /* 0x000fe200078ef827 */
[----:B------:R-:W-:Y:S01]  /*1fe0*/  IMAD.WIDE.U32 R14, R221, R12, R16 ;  /* 0x0000000cdd0e7225 */ /* 0x000fe200078e0010 */
[----:B-----5:R-:W-:-:S02]  /*1ff0*/  SHF.R.S32.HI R27, RZ, 0x1f, R98 ;  /* 0x0000001fff1b7819 */ /* 0x020fc40000011462 */
[----:B------:R-:W-:Y:S02]  /*2000*/  LOP3.LUT R4, R4, 0x380, RZ, 0xc0, !PT ;  /* 0x0000038004047812 */ /* 0x000fe400078ec0ff */
[----:B------:R-:W-:Y:S02]  /*2010*/  LOP3.LUT R11, R11, R112, RZ, 0x3c, !PT ;  /* 0x000000700b0b7212 */ /* 0x000fe400078e3cff */
[----:B------:R-:W-:Y:S01]  /*2020*/  MOV R86, R10 ;  /* 0x0000000a00567202 */ /* 0x000fe20000000f00 */
[----:B------:R-:W-:Y:S01]  /*2030*/  IMAD.IADD R15, R93, 0x1, R15 ;  /* 0x000000015d0f7824 */ /* 0x000fe200078e020f */
[----:B------:R-:W-:Y:S01]  /*2040*/  SHF.R.U32.HI R113, RZ, 0x3, R4 ;  /* 0x00000003ff717819 */ /* 0x000fe20000011604 */
[-C--:B------:R-:W-:Y:S01]  /*2050*/  IMAD R28, R27, R30.reuse, RZ ;  /* 0x0000001e1b1c7224 */ /* 0x080fe200078e02ff */
[----:B------:R-:W-:Y:S01]  /*2060*/  LOP3.LUT R10, R4, 0x70, R39, 0xf8, !PT ;  /* 0x00000070040a7812 */ /* 0x000fe200078ef827 */
[----:B------:R-:W-:Y:S01]  /*2070*/  IMAD.IADD R93, R9, 0x1, R93 ;  /* 0x00000001095d7824 */ /* 0x000fe200078e025d */
[----:B------:R-:W-:Y:S01]  /*2080*/  SHF.R.S32.HI R38, RZ, 0x4, R39 ;  /* 0x00000004ff267819 */ /* 0x000fe20000011427 */
[----:B------:R-:W-:Y:S01]  /*2090*/  IMAD R41, R98, R31, R28 ;  /* 0x0000001f62297224 */ /* 0x000fe200078e021c */
[----:B------:R-:W-:Y:S01]  /*20a0*/  LOP3.LUT R9, R10, R113, RZ, 0x3c, !PT ;  /* 0x000000710a097212 */ /* 0x000fe200078e3cff */
[----:B------:R-:W-:Y:S01]  /*20b0*/  IMAD.WIDE.U32 R86, R98, R30, R86 ;  /* 0x0000001e62567225 */ /* 0x000fe200078e0056 */
[----:B------:R-:W-:-:S03]  /*20c0*/  LOP3.LUT R39, R39, 0xfffffff0, RZ, 0xc0, !PT ;  /* 0xfffffff027277812 */ /* 0x000fc600078ec0ff */
[----:B------:R-:W-:Y:S01]  /*20d0*/  IMAD.WIDE.U32 R88, R98, R30, R88 ;  /* 0x0000001e62587225 */ /* 0x000fe200078e0058 */
[----:B------:R-:W-:-:S03]  /*20e0*/  SHF.L.U64.HI R10, R30, 0x7, R31 ;  /* 0x000000071e0a7819 */ /* 0x000fc6000001021f */
[----:B------:R-:W-:-:S04]  /*20f0*/  IMAD.WIDE.U32 R90, R98, R12, R14 ;  /* 0x0000000c625a7225 */ /* 0x000fc800078e000e */
[----:B------:R-:W-:Y:S01]  /*2100*/  IMAD.WIDE.U32 R92, R98, R12, R92 ;  /* 0x0000000c625c7225 */ /* 0x000fe200078e005c */
[C-C-:B------:R-:W-:Y:S02]  /*2110*/  SHF.L.U64.HI R28, R12.reuse, 0x5, R13.reuse ;  /* 0x000000050c1c7819 */ /* 0x140fe4000001020d */
[----:B------:R-:W-:Y:S01]  /*2120*/  SHF.L.U64.HI R29, R12, 0x6, R13 ;  /* 0x000000060c1d7819 */ /* 0x000fe2000001020d */
[----:B------:R-:W-:Y:S01]  /*2130*/  IMAD.SHL.U32 R20, R30, 0x20, RZ ;  /* 0x000000201e147824 */ /* 0x000fe200078e00ff */
[----:B------:R-:W-:Y:S01]  /*2140*/  SHF.R.S32.HI R43, RZ, 0x1f, R39 ;  /* 0x0000001fff2b7819 */ /* 0x000fe20000011427 */
[----:B------:R-:W-:Y:S02]  /*2150*/  IMAD R35, R225, 0x20, R221 ;  /* 0x00000020e1237824 */ /* 0x000fe400078e02dd */
[----:B------:R-:W-:Y:S01]  /*2160*/  IMAD.SHL.U32 R97, R97, 0x2, RZ ;  /* 0x0000000261617824 */ /* 0x000fe200078e00ff */
[-C--:B--2---:R-:W-:Y:S02]  /*2170*/  IADD3 R7, R21, R8.reuse, R32 ;  /* 0x0000000815077210 */ /* 0x084fe40007ffe020 */
[----:B------:R-:W0:Y:S01]  /*2180*/  S2R R32, SR_TID.X ;  /* 0x0000000000207919 */ /* 0x000e220000002100 */
[----:B---3--:R-:W-:-:S02]  /*2190*/  IADD3 R83, R11, R8, R33 ;  /* 0x000000080b537210 */ /* 0x008fc40007ffe021 */
[----:B0-----:R-:W-:-:S04]  /*21a0*/  SHF.R.U32.HI R36, RZ, 0x7, R32 ;  /* 0x00000007ff247819 */ /* 0x001fc80000011620 */
[----:B------:R-:W-:-:S13]  /*21b0*/  ISETP.NE.AND P6, PT, R36, 0x1, PT ;  /* 0x000000012400780c */ /* 0x000fda0003fc5270 */
[----:B------:R-:W-:Y:S05]  /*21c0*/  @!P6 WARPSYNC.ALL ;  /* 0x000000000000e948 */ /* 0x000fea0003800000 */
[----:B------:R-:W-:Y:S01]  /*21d0*/  IMAD R11, R27, R12, RZ ;  /* 0x0000000c1b0b7224 */ /* 0x000fe200078e02ff */
[----:B------:R-:W-:Y:S02]  /*21e0*/  ULDC UR4, c[0x0][0x2f4] ;  /* 0x0000bd0000047ab9 */ /* 0x000fe40000000800 */
[----:B------:R-:W-:Y:S01]  /*21f0*/  ISETP.GE.AND P2, PT, R18, UR4, PT ;  /* 0x0000000412007c0c */ /* 0x000fe2000bf46270 */
[----:B------:R-:W-:Y:S01]  /*2200*/  IMAD R11, R98, R13, R11 ;  /* 0x0000000d620b7224 */ /* 0x000fe200078e020b */
[----:B----4-:R-:W-:Y:S01]  /*2210*/  IADD3 R94, R9, R8, R34 ;  /* 0x00000008095e7210 */ /* 0x010fe20007ffe022 */
[----:B------:R-:W-:Y:S01]  /*2220*/  VIADD R99, R36, 0x8 ;  /* 0x0000000824637836 */ /* 0x000fe20000000000 */
[C-C-:B------:R-:W-:Y:S01]  /*2230*/  SHF.L.U64.HI R8, R30.reuse, 0x5, R31.reuse ;  /* 0x000000051e087819 */ /* 0x140fe2000001021f */
[C---:B------:R-:W-:Y:S01]  /*2240*/  IMAD.SHL.U32 R21, R30.reuse, 0x40, RZ ;  /* 0x000000401e157824 */ /* 0x040fe200078e00ff */
[C---:B------:R-:W-:Y:S01]  /*2250*/  SHF.L.U64.HI R9, R30.reuse, 0x6, R31 ;  /* 0x000000061e097819 */ /* 0x040fe2000001021f */
[----:B------:R-:W-:Y:S01]  /*2260*/  IMAD.SHL.U32 R27, R30, 0x80, RZ ;  /* 0x000000801e1b7824 */ /* 0x000fe200078e00ff */
[C---:B------:R-:W-:Y:S01]  /*2270*/  SHF.L.U64.HI R30, R12.reuse, 0x7, R13 ;  /* 0x000000070c1e7819 */ /* 0x040fe2000001020d */
[----:B------:R-:W-:Y:S01]  /*2280*/  IMAD.IADD R36, R41, 0x1, R87 ;  /* 0x0000000129247824 */ /* 0x000fe200078e0257 */
[C---:B------:R-:W-:Y:S01]  /*2290*/  SHF.L.U32 R33, R12.reuse, 0x7, RZ ;  /* 0x000000070c217819 */ /* 0x040fe200000006ff */
[C---:B------:R-:W-:Y:S01]  /*22a0*/  IMAD.SHL.U32 R31, R12.reuse, 0x20, RZ ;  /* 0x000000200c1f7824 */ /* 0x040fe200078e00ff */
[----:B------:R-:W-:Y:S01]  /*22b0*/  SHF.R.S32.HI R34, RZ, 0x1f, R218 ;  /* 0x0000001fff227819 */ /* 0x000fe200000114da */
[----:B------:R-:W-:Y:S01]  /*22c0*/  IMAD.SHL.U32 R32, R12, 0x40, RZ ;  /* 0x000000400c207824 */ /* 0x000fe200078e00ff */
[----:B------:R-:W-:Y:S01]  /*22d0*/  @!P6 BAR.SYNC.DEFER_BLOCKING 0x9, 0x100 ;  /* 0x024400000000eb1d */ /* 0x000fe20000010000 */
[----:B------:R-:W-:Y:S01]  /*22e0*/  IMAD.IADD R37, R11, 0x1, R91 ;  /* 0x000000010b257824 */ /* 0x000fe200078e025b */
[----:B------:R-:W-:Y:S01]  /*22f0*/  ISETP.GE.AND P1, PT, R16, UR4, PT ;  /* 0x0000000410007c0c */ /* 0x000fe2000bf26270 */
[----:B------:R-:W-:Y:S01]  /*2300*/  IMAD.IADD R42, R93, 0x1, R11 ;  /* 0x000000015d2a7824 */ /* 0x000fe200078e020b */
[----:B------:R-:W-:-:S02]  /*2310*/  P2R R81, PR, RZ, 0x4 ;  /* 0x00000004ff517803 */ /* 0x000fc40000000000 */
[----:B------:R-:W-:Y:S02]  /*2320*/  SHF.R.S32.HI R40, RZ, 0x1f, R24 ;  /* 0x0000001fff287819 */ /* 0x000fe40000011418 */
[----:B------:R-:W-:-:S07]  /*2330*/  IADD3 R41, R89, R41, RZ ;  /* 0x0000002959297210 */ /* 0x000fce0007ffe0ff */
.L_x_3045:
[----:B------:R-:W0:Y:S01]  /*2340*/  LDC R106, c[0x0][0x430] ;  /* 0x00010c00ff6a7b82 */ /* 0x000e220000000800 */
[----:B------:R-:W-:Y:S01]  /*2350*/  VIADD R26, R26, 0xffffffff ;  /* 0xffffffff1a1a7836 */ /* 0x000fe20000000000 */
[----:B-1-3--:R-:W1:Y:S01]  /*2360*/  S2R R44, SR_TID.X ;  /* 0x00000000002c7919 */ /* 0x00ae620000002100 */
[----:B------:R-:W-:Y:S02]  /*2370*/  IMAD.MOV.U32 R105, RZ, RZ, RZ ;  /* 0x000000ffff697224 */ /* 0x000fe400078e00ff */
[----:B------:R-:W-:-:S03]  /*2380*/  IMAD R11, R26, 0x80, R35 ;  /* 0x000000801a0b7824 */ /* 0x000fc600078e0223 */
[----:B--2---:R-:W2:Y:S01]  /*2390*/  LDC R114, c[0x0][0x3f4] ;  /* 0x0000fd00ff727b82 */ /* 0x004ea20000000800 */
[----:B------:R-:W-:Y:S01]  /*23a0*/  IMAD.IADD R45, R6, 0x1, R11 ;  /* 0x00000001062d7824 */ /* 0x000fe200078e020b */
[----:B------:R-:W-:-:S03]  /*23b0*/  ISETP.GE.AND P2, PT, R11, R2, PT ;  /* 0x000000020b00720c */ /* 0x000fc60003f46270 */
[----:B------:R-:W-:Y:S01]  /*23c0*/  IMAD.MOV.U32 R11, RZ, RZ, R45 ;  /* 0x000000ffff0b7224 */ /* 0x000fe200078e002d */
[----:B------:R-:W-:Y:S02]  /*23d0*/  ISETP.GT.OR P2, PT, R35, 0x7f, P2 ;  /* 0x0000007f2300780c */ /* 0x000fe40001744670 */
[----:B0-----:R-:W-:-:S11]  /*23e0*/  ISETP.NE.AND P3, PT, R106, 0x1, PT ;  /* 0x000000016a00780c */ /* 0x001fd60003f65270 */
[----:B------:R-:W0:Y:S01]  /*23f0*/  @!P2 LDC.64 R14, c[0x0][0x428] ;  /* 0x00010a00ff0eab82 */ /* 0x000e220000000a00 */
[----:B-1----:R-:W-:-:S07]  /*2400*/  VIADD R48, R44, 0xffffff80 ;  /* 0xffffff802c307836 */ /* 0x002fce0000000000 */
[----:B------:R-:W1:Y:S08]  /*2410*/  @!P2 LDC.64 R46, c[0x0][0x418] ;  /* 0x00010600ff2eab82 */ /* 0x000e700000000a00 */
[----:B------:R-:W3:Y:S08]  /*2420*/  @P3 LDC R12, c[0x0][0x434] ;  /* 0x00010d00ff0c3b82 */ /* 0x000ef00000000800 */
[----:B------:R-:W4:Y:S01]  /*2430*/  @P3 LDC R13, c[0x0][0x438] ;  /* 0x00010e00ff0d3b82 */ /* 0x000f220000000800 */
[----:B---3--:R-:W-:-:S05]  /*2440*/  @P3 IMAD.HI.U32 R12, R45, R12, RZ ;  /* 0x0000000c2d0c3227 */ /* 0x008fca00078e00ff */
[----:B----4-:R-:W-:Y:S01]  /*2450*/  @P3 SHF.R.U32.HI R11, RZ, R13, R12 ;  /* 0x0000000dff0b3219 */ /* 0x010fe2000001160c */
[----:B0-----:R-:W-:-:S03]  /*2460*/  @!P2 IMAD R12, R40, R14, RZ ;  /* 0x0000000e280ca224 */ /* 0x001fc600078e02ff */
[----:B------:R-:W-:Y:S01]  /*2470*/  @!P2 SHF.R.S32.HI R13, RZ, 0x1f, R11 ;  /* 0x0000001fff0da819 */ /* 0x000fe2000001140b */
[----:B------:R-:W-:Y:S01]  /*2480*/  @!P2 IMAD R15, R24, R15, R12 ;  /* 0x0000000f180fa224 */ /* 0x000fe200078e020c */
[----:B------:R-:W-:Y:S02]  /*2490*/  @!P2 MOV R12, R11 ;  /* 0x0000000b000ca202 */ /* 0x000fe40000000f00 */
[----:B------:R-:W-:-:S03]  /*24a0*/  SHF.R.S32.HI R44, RZ, 0x1f, R48 ;  /* 0x0000001fff2c7819 */ /* 0x000fc60000011430 */
[----:B------:R-:W-:Y:S01]  /*24b0*/  @!P2 IMAD.WIDE.U32 R12, R24, R14, R12 ;  /* 0x0000000e180ca225 */ /* 0x000fe200078e000c */
[----:B------:R-:W-:-:S03]  /*24c0*/  LEA.HI R44, R44, R48, RZ, 0x6 ;  /* 0x000000302c2c7211 */ /* 0x000fc600078f30ff */
[----:B------:R-:W-:Y:S01]  /*24d0*/  @!P2 IMAD.IADD R13, R13, 0x1, R15 ;  /* 0x000000010d0da824 */ /* 0x000fe200078e020f */
[----:B-1----:R-:W-:Y:S01]  /*24e0*/  @!P2 LEA R14, P3, R12, R46, 0x2 ;  /* 0x0000002e0c0ea211 */ /* 0x002fe200078610ff */
[----:B------:R-:W-:-:S03]  /*24f0*/  IMAD.SHL.U32 R44, R44, 0x10, RZ ;  /* 0x000000102c2c7824 */ /* 0x000fc600078e00ff */
[----:B------:R-:W-:Y:S02]  /*2500*/  @!P2 LEA.HI.X R15, R12, R47, R13, 0x2, P3 ;  /* 0x0000002f0c0fa211 */ /* 0x000fe400018f140d */
[----:B------:R-:W-:-:S03]  /*2510*/  LOP3.LUT R44, R44, 0xfffffc00, RZ, 0xc0, !PT ;  /* 0xfffffc002c2c7812 */ /* 0x000fc600078ec0ff */
[----:B------:R0:W5:Y:S01]  /*2520*/  @!P2 LDG.E R105, desc[UR36][R14.64] ;  /* 0x000000240e69a981 */ /* 0x000162000c1e1900 */
[----:B--2---:R-:W-:Y:S01]  /*2530*/  ISETP.GE.AND P2, PT, R114, 0x1, PT ;  /* 0x000000017200780c */ /* 0x004fe20003f46270 */
[----:B------:R-:W-:Y:S01]  /*2540*/  IMAD.MOV R11, RZ, RZ, -R11 ;  /* 0x000000ffff0b7224 */ /* 0x000fe200078e0a0b */
[----:B------:R-:W-:Y:S01]  /*2550*/  LOP3.LUT R13, R5, 0x70, R16, 0xf8, !PT ;  /* 0x00000070050d7812 */ /* 0x000fe200078ef810 */
[----:B------:R-:W-:Y:S05]  /*2560*/  YIELD ;  /* 0x0000000000007946 */ /* 0x000fea0003800000 */
[----:B------:R-:W-:Y:S01]  /*2570*/  LOP3.LUT R12, R44, R13, R100, 0xf6, !PT ;  /* 0x0000000d2c0c7212 */ /* 0x000fe200078ef664 */
[----:B------:R-:W-:Y:S01]  /*2580*/  IMAD R106, R106, R11, R45 ;  /* 0x0000000b6a6a7224 */ /* 0x000fe200078e022d */
[----:B------:R-:W-:Y:S01]  /*2590*/  ISETP.GT.AND P3, PT, R26, R25, PT ;  /* 0x000000191a00720c */ /* 0x000fe20003f64270 */
[----:B------:R-:W-:Y:S01]  /*25a0*/  BSSY B0, `(.L_x_2950) ;  /* 0x0000959000007945 */ /* 0x000fe20003800000 */
        /* <DEDUP_REMOVED lines=16> */
[----:B------:R-:W-:Y:S02]  /*26b0*/  IMAD.IADD R13, R13, 0x1, R11 ;  /* 0x000000010d0d7824 */ /* 0x000fe400078e020b */
[C---:B------:R-:W-:Y:S01]  /*26c0*/  IMAD R11, R105.reuse, UR5, R14 ;  /* 0x00000005690b7c24 */ /* 0x040fe2000f8e020e */
[----:B------:R-:W-:Y:S01]  /*26d0*/  SHF.R.S32.HI R14, RZ, 0x1f, R26 ;  /* 0x0000001fff0e7819 */ /* 0x000fe2000001141a */
[----:B------:R-:W-:Y:S01]  /*26e0*/  IMAD.WIDE.U32 R12, R105, UR4, R12 ;  /* 0x00000004690c7c25 */ /* 0x000fe2000f8e000c */
[----:B------:R-:W-:-:S03]  /*26f0*/  ULDC.64 UR4, c[0x0][0x308] ;  /* 0x0000c20000047ab9 */ /* 0x000fc60000000a00 */
[----:B------:R-:W-:Y:S02]  /*2700*/  IMAD.IADD R13, R13, 0x1, R11 ;  /* 0x000000010d0d7824 */ /* 0x000fe400078e020b */
[----:B------:R-:W-:Y:S02]  /*2710*/  IMAD R11, R34, UR4, RZ ;  /* 0x00000004220b7c24 */ /* 0x000fe4000f8e02ff */
[----:B------:R-:W-:Y:S02]  /*2720*/  IMAD R49, R14, R33, R44 ;  /* 0x000000210e317224 */ /* 0x000fe400078e022c */
[----:B------:R-:W-:-:S04]  /*2730*/  IMAD.WIDE.U32 R44, R218, UR4, R12 ;  /* 0x00000004da2c7c25 */ /* 0x000fc8000f8e000c */
[----:B------:R-:W-:Y:S01]  /*2740*/  IMAD R11, R218, UR5, R11 ;  /* 0x00000005da0b7c24 */ /* 0x000fe2000f8e020b */
[----:B------:R-:W-:Y:S01]  /*2750*/  ULDC.64 UR4, c[0x0][0x2e8] ;  /* 0x0000ba0000047ab9 */ /* 0x000fe20000000a00 */
[----:B------:R-:W-:Y:S01]  /*2760*/  IMAD R47, R14, R27, R15 ;  /* 0x0000001b0e2f7224 */ /* 0x000fe200078e020f */
[----:B------:R-:W-:Y:S01]  /*2770*/  IADD3 R116, P3, R44, UR4, RZ ;  /* 0x000000042c747c10 */ /* 0x000fe2000ff7e0ff */
[----:B------:R-:W-:Y:S02]  /*2780*/  IMAD R109, R26, -0x80, R2 ;  /* 0xffffff801a6d7824 */ /* 0x000fe400078e0202 */
[-C--:B------:R-:W-:Y:S01]  /*2790*/  IMAD.WIDE.U32 R12, R27, R26.reuse, RZ ;  /* 0x0000001a1b0c7225 */ /* 0x080fe200078e00ff */
[----:B------:R-:W-:Y:S02]  /*27a0*/  IADD3.X R117, R45, UR5, R11, P3, !PT ;  /* 0x000000052d757c10 */ /* 0x000fe40009ffe40b */
[----:B------:R-:W-:Y:S01]  /*27b0*/  VIMNMX R109, R109, 0x80, PT ;  /* 0x000000806d6d7848 */ /* 0x000fe20003fe0100 */
[----:B------:R-:W-:-:S04]  /*27c0*/  IMAD.WIDE.U32 R14, R33, R26, RZ ;  /* 0x0000001a210e7225 */ /* 0x000fc800078e00ff */
[----:B------:R-:W-:Y:S02]  /*27d0*/  IMAD.IADD R115, R13, 0x1, R47 ;  /* 0x000000010d737824 */ /* 0x000fe400078e022f */
        /* <DEDUP_REMOVED lines=27> */
.L_x_2954:
[----:B------:R-:W-:Y:S05]  /*2990*/  BSYNC B1 ;  /* 0x0000000000017941 */ /* 0x000fea0003800000 */
.L_x_2953:
[----:B------:R-:W-:Y:S01]  /*29a0*/  ISETP.GE.AND P2, PT, R104, R109, PT ;  /* 0x0000006d6800720c */ /* 0x000fe20003f46270 */
[----:B------:R-:W-:Y:S01]  /*29b0*/  BSSY B1, `(.L_x_2955) ;  /* 0x0000023000017945 */ /* 0x000fe20003800000 */
[----:B------:R-:W-:Y:S02]  /*29c0*/  CS2R R64, SRZ ;  /* 0x0000000000407805 */ /* 0x000fe4000001ff00 */
[----:B------:R-:W-:Y:S02]  /*29d0*/  CS2R R62, SRZ ;  /* 0x00000000003e7805 */ /* 0x000fe4000001ff00 */
[----:B0-----:R-:W-:Y:S02]  /*29e0*/  CS2R R44, SRZ ;  /* 0x00000000002c7805 */ /* 0x001fe4000001ff00 */
[----:B------:R-:W-:Y:S02]  /*29f0*/  CS2R R52, SRZ ;  /* 0x0000000000347805 */ /* 0x000fe4000001ff00 */
[----:B------:R-:W-:-:S02]  /*2a00*/  CS2R R56, SRZ ;  /* 0x0000000000387805 */ /* 0x000fc4000001ff00 */
[----:B------:R-:W-:Y:S02]  /*2a10*/  CS2R R54, SRZ ;  /* 0x0000000000367805 */ /* 0x000fe4000001ff00 */
[----:B------:R-:W-:Y:S02]  /*2a20*/  CS2R R58, SRZ ;  /* 0x00000000003a7805 */ /* 0x000fe4000001ff00 */
[----:B------:R-:W-:Y:S02]  /*2a30*/  CS2R R48, SRZ ;  /* 0x0000000000307805 */ /* 0x000fe4000001ff00 */
[----:B------:R-:W-:Y:S02]  /*2a40*/  CS2R R46, SRZ ;  /* 0x00000000002e7805 */ /* 0x000fe4000001ff00 */
[----:B------:R-:W-:Y:S02]  /*2a50*/  CS2R R50, SRZ ;  /* 0x0000000000327805 */ /* 0x000fe4000001ff00 */
[----:B-----5:R-:W-:Y:S01]  /*2a60*/  MOV R123, R68 ;  /* 0x00000044007b7202 */ /* 0x020fe20000000f00 */
[----:B------:R-:W-:Y:S01]  /*2a70*/  IMAD.MOV.U32 R131, RZ, RZ, R72 ;  /* 0x000000ffff837224 */ /* 0x000fe200078e0048 */
        /* <DEDUP_REMOVED lines=22> */
.L_x_2956:
[----:B------:R-:W-:Y:S05]  /*2be0*/  BSYNC B1 ;  /* 0x0000000000017941 */ /* 0x000fea0003800000 */
.L_x_2955:
[----:B------:R-:W-:Y:S01]  /*2bf0*/  ISETP.GE.AND P3, PT, R103, R109, PT ;  /* 0x0000006d6700720c */ /* 0x000fe20003f66270 */
[----:B------:R-:W-:-:S12]  /*2c00*/  BSSY B1, `(.L_x_2957) ;  /* 0x0000016000017945 */ /* 0x000fd80003800000 */
        /* <DEDUP_REMOVED lines=21> */
.L_x_2958:
[----:B------:R-:W-:Y:S05]  /*2d60*/  BSYNC B1 ;  /* 0x0000000000017941 */ /* 0x000fea0003800000 */
.L_x_2957:
[----:B------:R-:W-:Y:S01]  /*2d70*/  ISETP.GE.AND P4, PT, R102, R109, PT ;  /* 0x0000006d6600720c */ /* 0x000fe20003f86270 */
[----:B------:R-:W-:-:S12]  /*2d80*/  BSSY B1, `(.L_x_2959) ;  /* 0x000001c000017945 */ /* 0x000fd80003800000 */
        /* <DEDUP_REMOVED lines=9> */
[----:B------:R-:W-:-:S03]  /*2e20*/  IADD3 R12, P5, P6, R88, UR4, R12 ;  /* 0x00000004580c7c10 */ /* 0x000fc6000febe00c */
[----:B------:R-:W-:-:S05]  /*2e30*/  IMAD.IADD R44, R13, 0x1, R45 ;  /* 0x000000010d2c7824 */ /* 0x000fca00078e022d */
[----:B------:R-:W-:Y:S01]  /*2e40*/  IADD3.X R13, R41, UR5, R44, P5, P6 ;  /* 0x00000005290d7c10 */ /* 0x000fe2000afec42c */
[----:B------:R-:W-:Y:S01]  /*2e50*/  ULDC.64 UR4, c[0x0][0x400] ;  /* 0x0001000000047ab9 */ /* 0x000fe20000000a00 */
[----:B------:R-:W2:Y:S02]  /*2e60*/  LDC.64 R44, c[0x0][0x408] ;  /* 0x00010200ff2c7b82 */ /* 0x000ea40000000a00 */
        /* <DEDUP_REMOVED lines=13> */
.L_x_2960:
[----:B------:R-:W-:Y:S05]  /*2f40*/  BSYNC B1 ;  /* 0x0000000000017941 */ /* 0x000fea0003800000 */
.L_x_2959:
[----:B------:R-:W-:Y:S01]  /*2f50*/  UISETP.NE.AND UP0, UPT, UR61, 0x3, UPT ;  /* 0x000000033d00788c */ /* 0x000fe2000bf05270 */
[----:B------:R-:W-:Y:S01]  /*2f60*/  MOV R130, R70 ;  /* 0x0000004600827202 */ /* 0x000fe20000000f00 */
[----:B------:R-:W-:Y:S01]  /*2f70*/  IMAD.MOV.U32 R138, RZ, RZ, R74 ;  /* 0x000000ffff8a7224 */ /* 0x000fe200078e004a */
[----:B-----5:R-:W-:Y:S01]  /*2f80*/  MOV R121, R52 ;  /* 0x0000003400797202 */ /* 0x020fe20000000f00 */
[----:B------:R-:W-:Y:S01]  /*2f90*/  IMAD.MOV.U32 R126, RZ, RZ, R60 ;  /* 0x000000ffff7e7224 */ /* 0x000fe200078e003c */
[----:B------:R-:W-:Y:S01]  /*2fa0*/  MOV R118, R46 ;  /* 0x0000002e00767202 */ /* 0x000fe20000000f00 */
[----:B------:R-:W-:Y:S01]  /*2fb0*/  IMAD.MOV.U32 R128, RZ, RZ, R64 ;  /* 0x000000ffff807224 */ /* 0x000fe200078e0040 */
[----:B------:R-:W-:Y:S01]  /*2fc0*/  PLOP3.LUT P5, PT, PT, PT, UP0, 0x80, 0x0 ;  /* 0x000000000000781c */ /* 0x000fe20003faf008 */
[----:B------:R-:W-:Y:S02]  /*2fd0*/  IMAD.MOV.U32 R127, RZ, RZ, R62 ;  /* 0x000000ffff7f7224 */ /* 0x000fe400078e003e */
[----:B------:R-:W-:-:S02]  /*2fe0*/  IMAD.MOV.U32 R129, RZ, RZ, R66 ;  /* 0x000000ffff817224 */ /* 0x000fc400078e0042 */
[----:B------:R-:W-:Y:S02]  /*2ff0*/  IMAD.MOV.U32 R124, RZ, RZ, R56 ;  /* 0x000000ffff7c7224 */ /* 0x000fe400078e0038 */
[----:B------:R-:W-:Y:S02]  /*3000*/  IMAD.MOV.U32 R122, RZ, RZ, R54 ;  /* 0x000000ffff7a7224 */ /* 0x000fe400078e0036 */
[----:B------:R-:W-:Y:S02]  /*3010*/  IMAD.MOV.U32 R125, RZ, RZ, R58 ;  /* 0x000000ffff7d7224 */ /* 0x000fe400078e003a */
[----:B01----:R-:W-:Y:S02]  /*3020*/  IMAD.MOV.U32 R78, RZ, RZ, R44 ;  /* 0x000000ffff4e7224 */ /* 0x003fe400078e002c */
[----:B------:R-:W-:Y:S02]  /*3030*/  IMAD.MOV.U32 R119, RZ, RZ, R48 ;  /* 0x000000ffff777224 */ /* 0x000fe400078e0030 */
[----:B------:R-:W-:Y:S01]  /*3040*/  IMAD.MOV.U32 R120, RZ, RZ, R50 ;  /* 0x000000ffff787224 */ /* 0x000fe200078e0032 */
[----:B------:R-:W-:Y:S06]  /*3050*/  @!P5 BRA `(.L_x_2961) ;  /* 0x000000000004d947 */ /* 0x000fec0003800000 */
[----:B------:R-:W-:Y:S01]  /*3060*/  BPT.TRAP 0x1 ;  /* 0x000000040000795c */ /* 0x000fe20000300000 */
.L_x_2961:
[----:B------:R-:W-:Y:S01]  /*3070*/  IMAD R80, R23, 0x8, R22 ;  /* 0x0000000817507824 */ /* 0x000fe200078e0216 */
[----:B------:R-:W-:Y:S01]  /*3080*/  SHF.L.U32 R110, R224, 0x1f, RZ ;  /* 0x0000001fe06e7819 */ /* 0x000fe200000006ff */
[----:B------:R-:W-:Y:S03]  /*3090*/  BSSY B1, `(.L_x_2962) ;  /* 0x0000003000017945 */ /* 0x000fe60003800000 */
[----:B------:R-:W0:Y:S02]  /*30a0*/  SYNCS.PHASECHK.TRANS64.TRYWAIT P6, [R80+URZ+0x38890], R110 ;  /* 0x0388906e500075a7 */ /* 0x000e2400080c017f */
[----:B0-----:R-:W-:Y:S05]  /*30b0*/  @!P6 BRA `(.L_x_2963) ;  /* 0x000002980018e947 */ /* 0x001fea0003800000 */
.L_x_3301:
[----:B------:R-:W-:Y:S05]  /*30c0*/  BSYNC B1 ;  /* 0x0000000000017941 */ /* 0x000fea0003800000 */
.L_x_2962:
[----:B------:R-:W-:-:S03]  /*30d0*/  UMOV UR4, 0xffffffff ;  /* 0xffffffff00047882 */ /* 0x000fc60000000000 */
[----:B------:R-:W-:Y:S05]  /*30e0*/  BRA.DIV UR4, `(.L_x_2964) ;  /* 0x0000029a04207947 */ /* 0x000fea000b800000 */
[----:B------:R1:W3:Y:S04]  /*30f0*/  SHFL.IDX PT, R79, R117, RZ, 0x181f ;  /* 0x00181fff754f7589 */ /* 0x0002e800000e0000 */
[----:B------:R1:W4:Y:S02]  /*3100*/  SHFL.IDX PT, R115, R116, RZ, 0x181f ;  /* 0x00181fff74737589 */ /* 0x00032400000e0000 */
.L_x_3305:
        /* <DEDUP_REMOVED lines=8> */
[----:B---3--:R-:W-:Y:S01]  /*3190*/  IMAD.X R77, R79, 0x1, R17, P6 ;  /* 0x000000014f4d7824 */ /* 0x008fe200030e0611 */
[----:B------:R-:W-:-:S13]  /*31a0*/  ISETP.GE.AND P6, PT, R84, R114, PT ;  /* 0x000000725400720c */ /* 0x000fda0003fc6270 */
[----:B--2---:R-:W-:Y:S05]  /*31b0*/  @P6 BRA `(.L_x_2970) ;  /* 0x0000000400ac6947 */ /* 0x004fea0003800000 */
[--C-:B------:R-:W-:Y:S02]  /*31c0*/  SHF.R.U32.HI R135, RZ, 0x8, R73.reuse ;  /* 0x00000008ff877819 */ /* 0x100fe40000011649 */
[----:B------:R-:W-:Y:S02]  /*31d0*/  LOP3.LUT R11, R73, 0xff, RZ, 0xc0, !PT ;  /* 0x000000ff490b7812 */ /* 0x000fe400078ec0ff */
[----:B------:R-:W-:Y:S02]  /*31e0*/  SHF.R.U32.HI R74, RZ, 0x18, R73 ;  /* 0x00000018ff4a7819 */ /* 0x000fe40000011649 */
[----:B------:R-:W-:Y:S02]  /*31f0*/  SHF.R.U32.HI R133, RZ, 0x8, R75 ;  /* 0x00000008ff857819 */ /* 0x000fe4000001164b */
[----:B------:R-:W-:Y:S02]  /*3200*/  SHF.R.U32.HI R136, RZ, 0x10, R73 ;  /* 0x00000010ff887819 */ /* 0x000fe40000011649 */
[----:B------:R-:W-:-:S02]  /*3210*/  LOP3.LUT R72, R75, 0xff, RZ, 0xc0, !PT ;  /* 0x000000ff4b487812 */ /* 0x000fc400078ec0ff */
[----:B------:R-:W-:Y:S02]  /*3220*/  SHF.R.U32.HI R73, RZ, 0x18, R75 ;  /* 0x00000018ff497819 */ /* 0x000fe4000001164b */
[----:B------:R-:W-:Y:S01]  /*3230*/  PRMT R74, R74, 0x654, R11 ;  /* 0x000006544a4a7816 */ /* 0x000fe2000000000b */
[----:B------:R-:W-:Y:S01]  /*3240*/  IMAD.SHL.U32 R11, R135, 0x100, RZ ;  /* 0x00000100870b7824 */ /* 0x000fe200078e00ff */
[----:B------:R-:W-:Y:S01]  /*3250*/  SHF.R.U32.HI R134, RZ, 0x10, R75 ;  /* 0x00000010ff867819 */ /* 0x000fe2000001164b */
[----:B------:R-:W-:Y:S01]  /*3260*/  IMAD.SHL.U32 R75, R133, 0x100, RZ ;  /* 0x00000100854b7824 */ /* 0x000fe200078e00ff */
[----:B------:R-:W-:Y:S02]  /*3270*/  PRMT R132, R73, 0x654, R72 ;  /* 0x0000065449847816 */ /* 0x000fe40000000048 */
[----:B------:R-:W-:Y:S01]  /*3280*/  LOP3.LUT R73, R74, 0xff00, R11, 0xf8, !PT ;  /* 0x0000ff004a497812 */ /* 0x000fe200078ef80b */
[----:B------:R-:W-:Y:S01]  /*3290*/  IMAD.U32 R74, R134, 0x10000, RZ ;  /* 0x00010000864a7824 */ /* 0x000fe200078e00ff */
[----:B0-----:R-:W-:Y:S01]  /*32a0*/  MOV R72, R12 ;  /* 0x0000000c00487202 */ /* 0x001fe20000000f00 */
        /* <DEDUP_REMOVED lines=92> */
.L_x_2970:
[----:B------:R-:W-:Y:S05]  /*3870*/  BSYNC B3 ;  /* 0x0000000000037941 */ /* 0x000fea0003800000 */
.L_x_2969:
[----:B0-----:R0:W-:Y:S02]  /*3880*/  ST.E.128 desc[UR36][R76.64], R12 ;  /* 0x0000000c4c007985 */ /* 0x0011e4000c101d24 */
.L_x_2968:
[----:B------:R-:W-:Y:S05]  /*3890*/  BSYNC B2 ;  /* 0x0000000000027941 */ /* 0x000fea0003800000 */
.L_x_2967:
[----:B------:R-:W-:-:S13]  /*38a0*/  ISETP.NE.AND P6, PT, R81, RZ, PT ;  /* 0x000000ff5100720c */ /* 0x000fda0003fc5270 */
[----:B------:R-:W-:Y:S05]  /*38b0*/  @P6 BRA `(.L_x_2966) ;  /* 0x0000000400cc6947 */ /* 0x000fea0003800000 */
[----:B0-2---:R0:W2:Y:S01]  /*38c0*/  LDS.128 R12, [R96+0x2c400] ;  /* 0x02c40000600c7984 */ /* 0x0050a20000000c00 */
[----:B----4-:R-:W-:Y:S01]  /*38d0*/  IADD3 R72, P6, R18, R115, RZ ;  /* 0x0000007312487210 */ /* 0x010fe20007fde0ff */
[----:B------:R-:W-:Y:S04]  /*38e0*/  BSSY B2, `(.L_x_2971) ;  /* 0x000006f000027945 */ /* 0x000fe80003800000 */
[----:B---3--:R-:W-:Y:S01]  /*38f0*/  IMAD.X R73, R79, 0x1, R220, P6 ;  /* 0x000000014f497824 */ /* 0x008fe200030e06dc */
[----:B------:R-:W-:-:S13]  /*3900*/  ISETP.GE.AND P6, PT, R19, R114, PT ;  /* 0x000000721300720c */ /* 0x000fda0003fc6270 */
[----:B0-----:R-:W-:Y:S05]  /*3910*/  @P6 BRA `(.L_x_2972) ;  /* 0x0000000400ac6947 */ /* 0x001fea0003800000 */
[----:B------:R-:W-:Y:S02]  /*3920*/  SHF.R.U32.HI R74, RZ, 0x8, R71 ;  /* 0x00000008ff4a7819 */ /* 0x000fe40000011647 */
[--C-:B------:R-:W-:Y:S02]  /*3930*/  SHF.R.U32.HI R132, RZ, 0x18, R69.reuse ;  /* 0x00000018ff847819 */ /* 0x100fe40000011645 */
        /* <DEDUP_REMOVED lines=9> */
[----:B------:R-:W-:Y:S01]  /*39d0*/  PRMT R11, R132, 0x654, R11 ;  /* 0x00000654840b7816 */ /* 0x000fe2000000000b */
[----:B------:R-:W-:Y:S01]  /*39e0*/  IMAD.U32 R75, R75, 0x10000, RZ ;  /* 0x000100004b4b7824 */ /* 0x000fe200078e00ff */
[----:B--2---:R-:W-:Y:S02]  /*39f0*/  MOV R68, R12 ;  /* 0x0000000c00447202 */ /* 0x004fe40000000f00 */
[----:B------:R-:W-:Y:S01]  /*3a00*/  LOP3.LUT R12, R69, 0xff00, R74, 0xf8, !PT ;  /* 0x0000ff00450c7812 */ /* 0x000fe200078ef84a */
[----:B------:R-:W-:Y:S01]  /*3a10*/  IMAD.U32 R69, R76, 0x10000, RZ ;  /* 0x000100004c457824 */ /* 0x000fe200078e00ff */
[----:B------:R-:W-:-:S02]  /*3a20*/  LOP3.LUT R70, R11, 0xff00, R70, 0xf8, !PT ;  /* 0x0000ff000b467812 */ /* 0x000fc400078ef846 */
[-C--:B------:R-:W-:Y:S02]  /*3a30*/  F2FP.F16.E4M3.UNPACK_B R71, R130.reuse.H1 ;  /* 0x00000082ff47723e */ /* 0x080fe400030006ff */
[----:B------:R-:W-:Y:S02]  /*3a40*/  F2FP.F16.E4M3.UNPACK_B R11, R13 ;  /* 0x0000000dff0b723e */ /* 0x000fe400020006ff */
[----:B------:R-:W-:Y:S01]  /*3a50*/  LOP3.LUT R74, R70, 0xff0000, R69, 0xf8, !PT ;  /* 0x00ff0000464a7812 */ /* 0x000fe200078ef845 */
[--C-:B------:R-:W-:Y:S01]  /*3a60*/  HADD2.F32 R76, -RZ, R71.reuse.H1_H1 ;  /* 0x30000047ff4c7230 */ /* 0x100fe20000004100 */
[----:B------:R-:W-:Y:S01]  /*3a70*/  LOP3.LUT R77, R12, 0xff0000, R75, 0xf8, !PT ;  /* 0x00ff00000c4d7812 */ /* 0x000fe200078ef84b */
[----:B------:R-:W-:Y:S01]  /*3a80*/  HADD2.F32 R75, -RZ, R71.H0_H0 ;  /* 0x20000047ff4b7230 */ /* 0x000fe20000004100 */
[----:B------:R-:W-:Y:S01]  /*3a90*/  F2FP.F16.E4M3.UNPACK_B R70, R123.H1 ;  /* 0x0000007bff46723e */ /* 0x000fe200030006ff */
[--C-:B------:R-:W-:Y:S01]  /*3aa0*/  HADD2.F32 R12, -RZ, R11.reuse.H1_H1 ;  /* 0x3000000bff0c7230 */ /* 0x100fe20000004100 */
[----:B------:R-:W-:Y:S01]  /*3ab0*/  F2FP.F16.E4M3.UNPACK_B R13, R13.H1 ;  /* 0x0000000dff0d723e */ /* 0x000fe200030006ff */
[----:B------:R-:W-:Y:S01]  /*3ac0*/  HADD2.F32 R11, -RZ, R11.H0_H0 ;  /* 0x2000000bff0b7230 */ /* 0x000fe20000004100 */
[----:B------:R-:W-:Y:S01]  /*3ad0*/  F2FP.F16.E4M3.UNPACK_B R130, R130 ;  /* 0x00000082ff82723e */ /* 0x000fe200020006ff */
[----:B------:R-:W-:-:S02]  /*3ae0*/  HADD2.F32 R71, -RZ, R70.H0_H0 ;  /* 0x20000046ff477230 */ /* 0x000fc40000004100 */
[CC--:B------:R-:W-:Y:S01]  /*3af0*/  FMUL.FTZ R132, R12.reuse, R75.reuse ;  /* 0x0000004b0c847220 */ /* 0x0c0fe20000410000 */
        /* <DEDUP_REMOVED lines=19> */
[----:B------:R-:W-:Y:S02]  /*3c30*/  HADD2.F32 R130, -RZ, R130.H0_H0 ;  /* 0x20000082ff827230 */ /* 0x000fe40000004100 */
[----:B------:R-:W-:Y:S01]  /*3c40*/  FMUL.FTZ R132, R70, R75 ;  /* 0x0000004b46847220 */ /* 0x000fe20000410000 */
[----:B------:R-:W-:-:S02]  /*3c50*/  HADD2.F32 R68, -RZ, R68.H1_H1 ;  /* 0x30000044ff447230 */ /* 0x000fc40000004100 */
[--C-:B------:R-:W-:Y:S02]  /*3c60*/  HADD2.F32 R71, -RZ, R123.reuse.H1_H1 ;  /* 0x3000007bff477230 */ /* 0x100fe40000004100 */
[-C--:B------:R-:W-:Y:S01]  /*3c70*/  FMUL.FTZ R75, R13, R130.reuse ;  /* 0x000000820d4b7220 */ /* 0x080fe20000410000 */
[----:B------:R-:W-:Y:S02]  /*3c80*/  HADD2.F32 R123, -RZ, R123.H0_H0 ;  /* 0x2000007bff7b7230 */ /* 0x000fe40000004100 */
[----:B------:R-:W-:Y:S01]  /*3c90*/  FMUL.FTZ R76, R68, R130 ;  /* 0x00000082444c7220 */ /* 0x000fe20000410000 */
[-C--:B------:R-:W-:Y:S01]  /*3ca0*/  FFMA.FTZ R132, R69, R71.reuse, -R132 ;  /* 0x0000004745847223 */ /* 0x080fe20000010884 */
[----:B------:R-:W-:Y:S02]  /*3cb0*/  FFMA.FTZ R79, R70, R71, R79 ;  /* 0x00000047464f7223 */ /* 0x000fe4000001004f */
[-C--:B------:R-:W-:Y:S01]  /*3cc0*/  FFMA.FTZ R130, R13, R123.reuse, -R76 ;  /* 0x0000007b0d827223 */ /* 0x080fe2000001084c */
[----:B------:R-:W-:Y:S01]  /*3cd0*/  FFMA.FTZ R123, R68, R123, R75 ;  /* 0x0000007b447b7223 */ /* 0x000fe2000001004b */
[----:B------:R-:W-:-:S02]  /*3ce0*/  F2FP.F16.E4M3.UNPACK_B R68, R15.H1 ;  /* 0x0000000fff44723e */ /* 0x000fc400030006ff */
[-C--:B------:R-:W-:Y:S02]  /*3cf0*/  F2FP.F16.E4M3.UNPACK_B R76, R77.reuse.H1 ;  /* 0x0000004dff4c723e */ /* 0x080fe400030006ff */
[----:B------:R-:W-:Y:S01]  /*3d00*/  F2FP.F16.E4M3.UNPACK_B R71, R74.H1 ;  /* 0x0000004aff47723e */ /* 0x000fe200030006ff */
[----:B------:R-:W-:Y:S01]  /*3d10*/  HADD2.F32 R70, -RZ, R68.H1_H1 ;  /* 0x30000044ff467230 */ /* 0x000fe20000004100 */
[----:B------:R-:W-:Y:S01]  /*3d20*/  F2FP.F16.E4M3.UNPACK_B R13, R14.H1 ;  /* 0x0000000eff0d723e */ /* 0x000fe200030006ff */
[----:B------:R-:W-:Y:S01]  /*3d30*/  HADD2.F32 R115, -RZ, R76.H1_H1 ;  /* 0x3000004cff737230 */ /* 0x000fe20000004100 */
[----:B------:R-:W-:Y:S01]  /*3d40*/  F2FP.F16.E4M3.UNPACK_B R77, R77 ;  /* 0x0000004dff4d723e */ /* 0x000fe200020006ff */
[----:B------:R-:W-:Y:S01]  /*3d50*/  HADD2.F32 R69, -RZ, R68.H0_H0 ;  /* 0x20000044ff457230 */ /* 0x000fe20000004100 */
[----:B------:R-:W-:Y:S01]  /*3d60*/  F2FP.SATFINITE.E4M3.F32.PACK_AB_MERGE_C R133, R79, R132, RZ ;  /* 0x000000844f85723e */ /* 0x000fe200048070ff */
        /* <DEDUP_REMOVED lines=38> */
.L_x_2972:
[----:B------:R-:W-:Y:S05]  /*3fd0*/  BSYNC B2 ;  /* 0x0000000000027941 */ /* 0x000fea0003800000 */
.L_x_2971:
[----:B--2---:R0:W-:Y:S02]  /*3fe0*/  ST.E.128 desc[UR36][R72.64], R12 ;  /* 0x0000000c48007985 */ /* 0x0041e4000c101d24 */
.L_x_2966:
[----:B------:R-:W-:Y:S05]  /*3ff0*/  BSYNC B1 ;  /* 0x0000000000017941 */ /* 0x000fea0003800000 */
.L_x_2965:
[----:B------:R-:W-:-:S03]  /*4000*/  UMOV UR4, 0xffffffff ;  /* 0xffffffff00047882 */ /* 0x000fc60000000000 */
[----:B------:R-:W-:Y:S05]  /*4010*/  BRA.DIV UR4, `(.L_x_2973) ;  /* 0x0000028a04a07947 */ /* 0x000fea000b800000 */
[----:B------:R1:W1:Y:S04]  /*4020*/  SHFL.IDX PT, R71, R117, 0x1, 0x181f ;  /* 0x00381f0075477f89 */ /* 0x00026800000e0000 */
[----:B0-----:R0:W0:Y:S02]  /*4030*/  SHFL.IDX PT, R73, R116, 0x1, 0x181f ;  /* 0x00381f0074497f89 */ /* 0x00102400000e0000 */
.L_x_3309:
[----:B------:R-:W-:Y:S04]  /*4040*/  BSSY B1, `(.L_x_2974) ;  /* 0x00000ed000017945 */ /* 0x000fe80003800000 */
[----:B------:R-:W-:Y:S05]  /*4050*/  @P2 BRA `(.L_x_2975) ;  /* 0x0000000c00ac2947 */ /* 0x000fea0003800000 */
[----:B------:R-:W-:Y:S04]  /*4060*/  BSSY B2, `(.L_x_2976) ;  /* 0x0000074000027945 */ /* 0x000fe80003800000 */
[----:B------:R-:W-:Y:S05]  /*4070*/  @P1 BRA `(.L_x_2977) ;  /* 0x0000000400c81947 */ /* 0x000fea0003800000 */
[----:B--2---:R2:W2:Y:S01]  /*4080*/  LDS.128 R12, [R96+0x29400] ;  /* 0x02940000600c7984 */ /* 0x0044a20000000c00 */
[----:B0-----:R-:W-:Y:S01]  /*4090*/  IADD3 R68, P2, R16, R73, RZ ;  /* 0x0000004910447210 */ /* 0x001fe20007f5e0ff */
[----:B------:R-:W-:Y:S04]  /*40a0*/  BSSY B3, `(.L_x_2978) ;  /* 0x000006e000037945 */ /* 0x000fe80003800000 */
[----:B-1----:R-:W-:Y:S01]  /*40b0*/  IMAD.X R69, R71, 0x1, R17, P2 ;  /* 0x0000000147457824 */ /* 0x002fe200010e0611 */
[----:B------:R-:W-:-:S13]  /*40c0*/  ISETP.GE.AND P2, PT, R84, R114, PT ;  /* 0x000000725400720c */ /* 0x000fda0003f46270 */
[----:B------:R-:W-:Y:S05]  /*40d0*/  @P2 BRA `(.L_x_2979) ;  /* 0x0000000400a82947 */ /* 0x000fea0003800000 */
[--C-:B------:R-:W-:Y:S02]  /*40e0*/  SHF.R.U32.HI R74, RZ, 0x18, R65.reuse ;  /* 0x00000018ff4a7819 */ /* 0x100fe40000011641 */
[----:B------:R-:W-:Y:S02]  /*40f0*/  LOP3.LUT R11, R65, 0xff, RZ, 0xc0, !PT ;  /* 0x000000ff410b7812 */ /* 0x000fe400078ec0ff */
[--C-:B------:R-:W-:Y:S02]  /*4100*/  SHF.R.U32.HI R72, RZ, 0x8, R65.reuse ;  /* 0x00000008ff487819 */ /* 0x100fe40000011641 */
[----:B------:R-:W-:Y:S02]  /*4110*/  SHF.R.U32.HI R70, RZ, 0x10, R65 ;  /* 0x00000010ff467819 */ /* 0x000fe40000011641 */
[----:B------:R-:W-:Y:S02]  /*4120*/  SHF.R.U32.HI R65, RZ, 0x18, R67 ;  /* 0x00000018ff417819 */ /* 0x000fe40000011643 */
[----:B------:R-:W-:-:S02]  /*4130*/  LOP3.LUT R64, R67, 0xff, RZ, 0xc0, !PT ;  /* 0x000000ff43407812 */ /* 0x000fc400078ec0ff */
[--C-:B------:R-:W-:Y:S02]  /*4140*/  SHF.R.U32.HI R66, RZ, 0x8, R67.reuse ;  /* 0x00000008ff427819 */ /* 0x100fe40000011643 */
[----:B------:R-:W-:Y:S01]  /*4150*/  PRMT R65, R65, 0x654, R64 ;  /* 0x0000065441417816 */ /* 0x000fe20000000040 */
[----:B------:R-:W-:Y:S01]  /*4160*/  IMAD.SHL.U32 R64, R72, 0x100, RZ ;  /* 0x0000010048407824 */ /* 0x000fe200078e00ff */
[----:B------:R-:W-:Y:S01]  /*4170*/  SHF.R.U32.HI R75, RZ, 0x10, R67 ;  /* 0x00000010ff4b7819 */ /* 0x000fe20000011643 */
[----:B------:R-:W-:Y:S01]  /*4180*/  IMAD.SHL.U32 R66, R66, 0x100, RZ ;  /* 0x0000010042427824 */ /* 0x000fe200078e00ff */
[----:B------:R-:W-:Y:S02]  /*4190*/  PRMT R11, R74, 0x654, R11 ;  /* 0x000006544a0b7816 */ /* 0x000fe4000000000b */
[----:B------:R-:W-:Y:S01]  /*41a0*/  F2FP.F16.E4M3.UNPACK_B R67, R129.H1 ;  /* 0x00000081ff43723e */ /* 0x000fe200030006ff */
[----:B------:R-:W-:Y:S01]  /*41b0*/  IMAD.U32 R75, R75, 0x10000, RZ ;  /* 0x000100004b4b7824 */ /* 0x000fe200078e00ff */
[----:B------:R-:W-:-:S02]  /*41c0*/  LOP3.LUT R64, R11, 0xff00, R64, 0xf8, !PT ;  /* 0x0000ff000b407812 */ /* 0x000fc400078ef840 */
[----:B------:R-:W-:Y:S01]  /*41d0*/  LOP3.LUT R66, R65, 0xff00, R66, 0xf8, !PT ;  /* 0x0000ff0041427812 */ /* 0x000fe200078ef842 */
[--C-:B------:R-:W-:Y:S01]  /*41e0*/  HADD2.F32 R72, -RZ, R67.reuse.H0_H0 ;  /* 0x20000043ff487230 */ /* 0x100fe20000004100 */
[----:B------:R-:W-:Y:S01]  /*41f0*/  SHF.L.U32 R65, R70, 0x10, RZ ;  /* 0x0000001046417819 */ /* 0x000fe200000006ff */
[----:B------:R-:W-:Y:S01]  /*4200*/  HADD2.F32 R74, -RZ, R67.H1_H1 ;  /* 0x30000043ff4a7230 */ /* 0x000fe20000004100 */
[-C--:B--2---:R-:W-:Y:S02]  /*4210*/  F2FP.F16.E4M3.UNPACK_B R11, R13.reuse ;  /* 0x0000000dff0b723e */ /* 0x084fe400020006ff */
[----:B------:R-:W-:Y:S02]  /*4220*/  F2FP.F16.E4M3.UNPACK_B R13, R13.H1 ;  /* 0x0000000dff0d723e */ /* 0x000fe400030006ff */
[----:B------:R-:W-:Y:S01]  /*4230*/  LOP3.LUT R70, R64, 0xff0000, R65, 0xf8, !PT ;  /* 0x00ff000040467812 */ /* 0x000fe200078ef841 */
[--C-:B------:R-:W-:Y:S01]  /*4240*/  HADD2.F32 R64, -RZ, R11.reuse.H1_H1 ;  /* 0x3000000bff407230 */ /* 0x100fe20000004100 */
[----:B------:R-:W-:Y:S01]  /*4250*/  LOP3.LUT R75, R66, 0xff0000, R75, 0xf8, !PT ;  /* 0x00ff0000424b7812 */ /* 0x000fe200078ef84b */
[----:B------:R-:W-:Y:S01]  /*4260*/  HADD2.F32 R11, -RZ, R11.H0_H0 ;  /* 0x2000000bff0b7230 */ /* 0x000fe20000004100 */
[----:B------:R-:W-:Y:S01]  /*4270*/  F2FP.F16.E4M3.UNPACK_B R66, R128.H1 ;  /* 0x00000080ff42723e */ /* 0x000fe200030006ff */
[----:B------:R-:W-:-:S02]  /*4280*/  HADD2.F32 R65, -RZ, R13.H1_H1 ;  /* 0x3000000dff417230 */ /* 0x000fc40000004100 */
[CC--:B------:R-:W-:Y:S01]  /*4290*/  FMUL.FTZ R76, R64.reuse, R72.reuse ;  /* 0x00000048404c7220 */ /* 0x0c0fe20000410000 */
[----:B------:R-:W-:Y:S02]  /*42a0*/  HADD2.F32 R13, -RZ, R13.H0_H0 ;  /* 0x2000000dff0d7230 */ /* 0x000fe40000004100 */
[----:B------:R-:W-:Y:S01]  /*42b0*/  FMUL.FTZ R77, R11, R72 ;  /* 0x000000480b4d7220 */ /* 0x000fe20000410000 */
[--C-:B------:R-:W-:Y:S02]  /*42c0*/  HADD2.F32 R67, -RZ, R66.reuse.H0_H0 ;  /* 0x20000042ff437230 */ /* 0x100fe40000004100 */
[-C--:B------:R-:W-:Y:S01]  /*42d0*/  FMUL.FTZ R72, R65, R74.reuse ;  /* 0x0000004a41487220 */ /* 0x080fe20000410000 */
[----:B------:R-:W-:Y:S02]  /*42e0*/  HADD2.F32 R66, -RZ, R66.H1_H1 ;  /* 0x30000042ff427230 */ /* 0x000fe40000004100 */
[----:B------:R-:W-:Y:S01]  /*42f0*/  FMUL.FTZ R74, R13, R74 ;  /* 0x0000004a0d4a7220 */ /* 0x000fe20000410000 */
[----:B------:R-:W-:Y:S01]  /*4300*/  F2FP.F16.E4M3.UNPACK_B R129, R129 ;  /* 0x00000081ff81723e */ /* 0x000fe200020006ff */
[-C--:B------:R-:W-:Y:S01]  /*4310*/  FFMA.FTZ R11, R11, R67.reuse, -R76 ;  /* 0x000000430b0b7223 */ /* 0x080fe2000001084c */
[----:B------:R-:W-:Y:S01]  /*4320*/  FFMA.FTZ R130, R64, R67, R77 ;  /* 0x0000004340827223 */ /* 0x000fe2000001004d */
[----:B------:R-:W-:Y:S01]  /*4330*/  FFMA.FTZ R76, R13, R66, -R72 ;  /* 0x000000420d4c7223 */ /* 0x000fe20000010848 */
[----:B------:R-:W-:Y:S01]  /*4340*/  F2FP.F16.E4M3.UNPACK_B R13, R12.H1 ;  /* 0x0000000cff0d723e */ /* 0x000fe200030006ff */
[----:B---3--:R-:W-:Y:S01]  /*4350*/  FFMA.FTZ R79, R65, R66, R74 ;  /* 0x00000042414f7223 */ /* 0x008fe2000001004a */
[----:B------:R-:W-:Y:S01]  /*4360*/  F2FP.F16.E4M3.UNPACK_B R12, R12 ;  /* 0x0000000cff0c723e */ /* 0x000fe200020006ff */
[----:B------:R-:W-:Y:S01]  /*4370*/  HADD2.F32 R67, -RZ, R129.H1_H1 ;  /* 0x30000081ff437230 */ /* 0x000fe20000004100 */
[----:B------:R-:W-:Y:S01]  /*4380*/  F2FP.F16.E4M3.UNPACK_B R128, R128 ;  /* 0x00000080ff80723e */ /* 0x000fe200020006ff */
[----:B------:R-:W-:-:S02]  /*4390*/  HADD2.F32 R64, -RZ, R13.H0_H0 ;  /* 0x2000000dff407230 */ /* 0x000fc40000004100 */
[----:B------:R-:W-:Y:S02]  /*43a0*/  HADD2.F32 R65, -RZ, R13.H1_H1 ;  /* 0x3000000dff417230 */ /* 0x000fe40000004100 */
[--C-:B------:R-:W-:Y:S02]  /*43b0*/  HADD2.F32 R13, -RZ, R12.reuse.H0_H0 ;  /* 0x2000000cff0d7230 */ /* 0x100fe40000004100 */
[-C--:B------:R-:W-:Y:S01]  /*43c0*/  FMUL.FTZ R74, R64, R67.reuse ;  /* 0x00000043404a7220 */ /* 0x080fe20000410000 */
[----:B------:R-:W-:Y:S02]  /*43d0*/  HADD2.F32 R129, -RZ, R129.H0_H0 ;  /* 0x20000081ff817230 */ /* 0x000fe40000004100 */
[----:B------:R-:W-:Y:S01]  /*43e0*/  FMUL.FTZ R77, R65, R67 ;  /* 0x00000043414d7220 */ /* 0x000fe20000410000 */
[----:B------:R-:W-:Y:S02]  /*43f0*/  HADD2.F32 R12, -RZ, R12.H1_H1 ;  /* 0x3000000cff0c7230 */ /* 0x000fe40000004100 */
[----:B------:R-:W-:-:S02]  /*4400*/  HADD2.F32 R66, -RZ, R128.H1_H1 ;  /* 0x30000080ff427230 */ /* 0x000fc40000004100 */
[----:B------:R-:W-:Y:S02]  /*4410*/  HADD2.F32 R128, -RZ, R128.H0_H0 ;  /* 0x20000080ff807230 */ /* 0x000fe40000004100 */
[-C--:B------:R-:W-:Y:S01]  /*4420*/  FMUL.FTZ R72, R12, R129.reuse ;  /* 0x000000810c487220 */ /* 0x080fe20000410000 */
[----:B------:R-:W-:Y:S01]  /*4430*/  FMUL.FTZ R129, R13, R129 ;  /* 0x000000810d817220 */ /* 0x000fe20000410000 */
[-C--:B------:R-:W-:Y:S01]  /*4440*/  FFMA.FTZ R64, R64, R66.reuse, -R77 ;  /* 0x0000004240407223 */ /* 0x080fe2000001084d */
[----:B------:R-:W-:Y:S01]  /*4450*/  FFMA.FTZ R65, R65, R66, R74 ;  /* 0x0000004241417223 */ /* 0x000fe2000001004a */
[-C--:B------:R-:W-:Y:S01]  /*4460*/  FFMA.FTZ R77, R13, R128.reuse, -R72 ;  /* 0x000000800d4d7223 */ /* 0x080fe20000010848 */
[----:B------:R-:W-:Y:S01]  /*4470*/  F2FP.F16.E4M3.UNPACK_B R13, R15.H1 ;  /* 0x0000000fff0d723e */ /* 0x000fe200030006ff */
[----:B------:R-:W-:Y:S01]  /*4480*/  FFMA.FTZ R128, R12, R128, R129 ;  /* 0x000000800c807223 */ /* 0x000fe20000010081 */
[----:B------:R-:W-:Y:S02]  /*4490*/  F2FP.F16.E4M3.UNPACK_B R72, R75.H1 ;  /* 0x0000004bff48723e */ /* 0x000fe400030006ff */
[----:B------:R-:W-:-:S02]  /*44a0*/  F2FP.SATFINITE.E4M3.F32.PACK_AB_MERGE_C R129, R79, R76, RZ ;  /* 0x0000004c4f81723e */ /* 0x000fc400048070ff */
        /* <DEDUP_REMOVED lines=24> */
[----:B----4-:R-:W-:Y:S01]  /*4630*/  FFMA.FTZ R115, R65, R67, R132 ;  /* 0x0000004341737223 */ /* 0x010fe20000010084 */
        /* <DEDUP_REMOVED lines=8> */
[C---:B------:R-:W-:Y:S01]  /*46c0*/  FMUL.FTZ R72, R13.reuse, R72 ;  /* 0x000000480d487220 */ /* 0x040fe20000410000 */
[----:B------:R-:W-:Y:S02]  /*46d0*/  HADD2.F32 R65, -RZ, R70.H0_H0 ;  /* 0x20000046ff417230 */ /* 0x000fe40000004100 */
[-C--:B------:R-:W-:Y:S01]  /*46e0*/  FMUL.FTZ R67, R14, R75.reuse ;  /* 0x0000004b0e437220 */ /* 0x080fe20000410000 */
[C---:B------:R-:W-:Y:S01]  /*46f0*/  FMUL.FTZ R75, R12.reuse, R75 ;  /* 0x0000004b0c4b7220 */ /* 0x040fe20000410000 */
        /* <DEDUP_REMOVED lines=8> */
.L_x_2979:
[----:B------:R-:W-:Y:S05]  /*4780*/  BSYNC B3 ;  /* 0x0000000000037941 */ /* 0x000fea0003800000 */
.L_x_2978:
[----:B--2---:R0:W-:Y:S02]  /*4790*/  ST.E.128 desc[UR36][R68.64], R12 ;  /* 0x0000000c44007985 */ /* 0x0041e4000c101d24 */
.L_x_2977:
[----:B------:R-:W-:Y:S05]  /*47a0*/  BSYNC B2 ;  /* 0x0000000000027941 */ /* 0x000fea0003800000 */
.L_x_2976:
[----:B------:R-:W-:-:S13]  /*47b0*/  ISETP.NE.AND P2, PT, R81, RZ, PT ;  /* 0x000000ff5100720c */ /* 0x000fda0003f45270 */
[----:B------:R-:W-:Y:S05]  /*47c0*/  @P2 BRA `(.L_x_2975) ;  /* 0x0000000400d02947 */ /* 0x000fea0003800000 */
[----:B0-2---:R0:W2:Y:S01]  /*47d0*/  LDS.128 R12, [R96+0x2d400] ;  /* 0x02d40000600c7984 */ /* 0x0050a20000000c00 */
[----:B------:R-:W-:Y:S01]  /*47e0*/  IADD3 R64, P2, R18, R73, RZ ;  /* 0x0000004912407210 */ /* 0x000fe20007f5e0ff */
[----:B------:R-:W-:Y:S04]  /*47f0*/  BSSY B2, `(.L_x_2980) ;  /* 0x0000070000027945 */ /* 0x000fe80003800000 */
[----:B-1----:R-:W-:Y:S01]  /*4800*/  IMAD.X R65, R71, 0x1, R220, P2 ;  /* 0x0000000147417824 */ /* 0x002fe200010e06dc */
        /* <DEDUP_REMOVED lines=9> */
[----:B------:R-:W-:Y:S01]  /*48a0*/  SHF.R.U32.HI R69, RZ, 0x10, R61 ;  /* 0x00000010ff457819 */ /* 0x000fe2000001163d */
[----:B--2---:R-:W-:Y:S01]  /*48b0*/  IMAD.MOV.U32 R61, RZ, RZ, R15 ;  /* 0x000000ffff3d7224 */ /* 0x004fe200078e000f */
[----:B------:R-:W-:Y:S01]  /*48c0*/  PRMT R60, R60, 0x654, R11 ;  /* 0x000006543c3c7816 */ /* 0x000fe2000000000b */
[----:B------:R-:W-:Y:S01]  /*48d0*/  IMAD.SHL.U32 R15, R66, 0x100, RZ ;  /* 0x00000100420f7824 */ /* 0x000fe200078e00ff */
[----:B------:R-:W-:Y:S01]  /*48e0*/  PRMT R62, R63, 0x654, R62 ;  /* 0x000006543f3e7816 */ /* 0x000fe2000000003e */
[----:B------:R-:W-:Y:S01]  /*48f0*/  IMAD.SHL.U32 R11, R67, 0x100, RZ ;  /* 0x00000100430b7824 */ /* 0x000fe200078e00ff */
[----:B------:R-:W-:Y:S02]  /*4900*/  F2FP.F16.E4M3.UNPACK_B R66, R127.H1 ;  /* 0x0000007fff42723e */ /* 0x000fe400030006ff */
[----:B------:R-:W-:Y:S01]  /*4910*/  LOP3.LUT R67, R62, 0xff00, R15, 0xf8, !PT ;  /* 0x0000ff003e437812 */ /* 0x000fe200078ef80f */
[----:B------:R-:W-:Y:S01]  /*4920*/  IMAD.U32 R62, R68, 0x10000, RZ ;  /* 0x00010000443e7824 */ /* 0x000fe200078e00ff */
[----:B------:R-:W-:Y:S01]  /*4930*/  LOP3.LUT R60, R60, 0xff00, R11, 0xf8, !PT ;  /* 0x0000ff003c3c7812 */ /* 0x000fe200078ef80b */
[----:B------:R-:W-:Y:S01]  /*4940*/  HADD2.F32 R68, -RZ, R66.H0_H0 ;  /* 0x20000042ff447230 */ /* 0x000fe20000004100 */
[----:B------:R-:W-:-:S02]  /*4950*/  SHF.L.U32 R15, R69, 0x10, RZ ;  /* 0x00000010450f7819 */ /* 0x000fc400000006ff */
[-C--:B------:R-:W-:Y:S02]  /*4960*/  F2FP.F16.E4M3.UNPACK_B R11, R13.reuse ;  /* 0x0000000dff0b723e */ /* 0x080fe400020006ff */
[----:B------:R-:W-:Y:S01]  /*4970*/  LOP3.LUT R69, R67, 0xff0000, R62, 0xf8, !PT ;  /* 0x00ff000043457812 */ /* 0x000fe200078ef83e */
[----:B------:R-:W-:Y:S01]  /*4980*/  HADD2.F32 R67, -RZ, R66.H1_H1 ;  /* 0x30000042ff437230 */ /* 0x000fe20000004100 */
[----:B------:R-:W-:Y:S01]  /*4990*/  LOP3.LUT R63, R60, 0xff0000, R15, 0xf8, !PT ;  /* 0x00ff00003c3f7812 */ /* 0x000fe200078ef80f */
[--C-:B------:R-:W-:Y:S01]  /*49a0*/  HADD2.F32 R15, -RZ, R11.reuse.H1_H1 ;  /* 0x3000000bff0f7230 */ /* 0x100fe20000004100 */
[----:B------:R-:W-:Y:S01]  /*49b0*/  F2FP.F16.E4M3.UNPACK_B R62, R126.H1 ;  /* 0x0000007eff3e723e */ /* 0x000fe200030006ff */
[----:B------:R-:W-:Y:S01]  /*49c0*/  HADD2.F32 R11, -RZ, R11.H0_H0 ;  /* 0x2000000bff0b7230 */ /* 0x000fe20000004100 */
[----:B------:R-:W-:Y:S02]  /*49d0*/  F2FP.F16.E4M3.UNPACK_B R13, R13.H1 ;  /* 0x0000000dff0d723e */ /* 0x000fe400030006ff */
[----:B------:R-:W-:Y:S01]  /*49e0*/  FMUL.FTZ R70, R15, R68 ;  /* 0x000000440f467220 */ /* 0x000fe20000410000 */
[----:B------:R-:W-:-:S02]  /*49f0*/  HADD2.F32 R66, -RZ, R62.H0_H0 ;  /* 0x2000003eff427230 */ /* 0x000fc40000004100 */
        /* <DEDUP_REMOVED lines=10> */
[----:B------:R-:W-:-:S02]  /*4aa0*/  FFMA.FTZ R67, R13, R62, -R70 ;  /* 0x0000003e0d437223 */ /* 0x000fc40000010846 */
[----:B------:R-:W-:Y:S01]  /*4ab0*/  FFMA.FTZ R74, R60, R62, R11 ;  /* 0x0000003e3c4a7223 */ /* 0x000fe2000001000b */
[-C--:B------:R-:W-:Y:S01]  /*4ac0*/  F2FP.F16.E4M3.UNPACK_B R11, R12.reuse.H1 ;  /* 0x0000000cff0b723e */ /* 0x080fe200030006ff */
[--C-:B------:R-:W-:Y:S01]  /*4ad0*/  HADD2.F32 R62, -RZ, R127.reuse.H1_H1 ;  /* 0x3000007fff3e7230 */ /* 0x100fe20000004100 */
[----:B------:R-:W-:Y:S01]  /*4ae0*/  F2FP.F16.E4M3.UNPACK_B R12, R12 ;  /* 0x0000000cff0c723e */ /* 0x000fe200020006ff */
[----:B------:R-:W-:Y:S01]  /*4af0*/  HADD2.F32 R127, -RZ, R127.H0_H0 ;  /* 0x2000007fff7f7230 */ /* 0x000fe20000004100 */
[----:B------:R-:W-:Y:S01]  /*4b00*/  F2FP.SATFINITE.E4M3.F32.PACK_AB_MERGE_C R75, R74, R67, RZ ;  /* 0x000000434a4b723e */ /* 0x000fe200048070ff */
[--C-:B------:R-:W-:Y:S02]  /*4b10*/  HADD2.F32 R13, -RZ, R11.reuse.H0_H0 ;  /* 0x2000000bff0d7230 */ /* 0x100fe40000004100 */
[----:B------:R-:W-:Y:S01]  /*4b20*/  HADD2.F32 R15, -RZ, R11.H1_H1 ;  /* 0x3000000bff0f7230 */ /* 0x000fe20000004100 */
[----:B------:R-:W-:Y:S01]  /*4b30*/  F2FP.SATFINITE.E4M3.F32.PACK_AB_MERGE_C R71, R72, R71, R75 ;  /* 0x000000474847723e */ /* 0x000fe2000480704b */
[----:B------:R-:W-:-:S02]  /*4b40*/  HADD2.F32 R11, -RZ, R12.H0_H0 ;  /* 0x2000000cff0b7230 */ /* 0x000fc40000004100 */
[-C--:B------:R-:W-:Y:S01]  /*4b50*/  FMUL.FTZ R68, R13, R62.reuse ;  /* 0x0000003e0d447220 */ /* 0x080fe20000410000 */
[----:B------:R-:W-:Y:S02]  /*4b60*/  HADD2.F32 R12, -RZ, R12.H1_H1 ;  /* 0x3000000cff0c7230 */ /* 0x000fe40000004100 */
[----:B------:R-:W-:Y:S01]  /*4b70*/  FMUL.FTZ R66, R15, R62 ;  /* 0x0000003e0f427220 */ /* 0x000fe20000410000 */
[--C-:B------:R-:W-:Y:S02]  /*4b80*/  HADD2.F32 R60, -RZ, R126.reuse.H1_H1 ;  /* 0x3000007eff3c7230 */ /* 0x100fe40000004100 */
[----:B------:R-:W-:Y:S02]  /*4b90*/  HADD2.F32 R126, -RZ, R126.H0_H0 ;  /* 0x2000007eff7e7230 */ /* 0x000fe40000004100 */
[CC--:B------:R-:W-:Y:S01]  /*4ba0*/  FMUL.FTZ R62, R12.reuse, R127.reuse ;  /* 0x0000007f0c3e7220 */ /* 0x0c0fe20000410000 */
[----:B------:R-:W-:Y:S01]  /*4bb0*/  FMUL.FTZ R127, R11, R127 ;  /* 0x0000007f0b7f7220 */ /* 0x000fe20000410000 */
[-C--:B------:R-:W-:Y:S01]  /*4bc0*/  FFMA.FTZ R66, R13, R60.reuse, -R66 ;  /* 0x0000003c0d427223 */ /* 0x080fe20000010842 */
[----:B------:R-:W-:Y:S01]  /*4bd0*/  FFMA.FTZ R15, R15, R60, R68 ;  /* 0x0000003c0f0f7223 */ /* 0x000fe20000010044 */
[-C--:B------:R-:W-:Y:S01]  /*4be0*/  FFMA.FTZ R70, R11, R126.reuse, -R62 ;  /* 0x0000007e0b467223 */ /* 0x080fe2000001083e */
[----:B------:R-:W-:Y:S01]  /*4bf0*/  FFMA.FTZ R127, R12, R126, R127 ;  /* 0x0000007e0c7f7223 */ /* 0x000fe2000001007f */
[----:B------:R-:W-:-:S02]  /*4c00*/  F2FP.F16.E4M3.UNPACK_B R12, R61.H1 ;  /* 0x0000003dff0c723e */ /* 0x000fc400030006ff */
[----:B------:R-:W-:Y:S02]  /*4c10*/  F2FP.SATFINITE.E4M3.F32.PACK_AB_MERGE_C R73, R15, R66, RZ ;  /* 0x000000420f49723e */ /* 0x000fe400048070ff */
[----:B------:R-:W-:Y:S01]  /*4c20*/  F2FP.F16.E4M3.UNPACK_B R66, R69.H1 ;  /* 0x00000045ff42723e */ /* 0x000fe200030006ff */
        /* <DEDUP_REMOVED lines=24> */
[----:B------:R-:W-:Y:S02]  /*4db0*/  HADD2.F32 R61, -RZ, R61.H1_H1 ;  /* 0x3000003dff3d7230 */ /* 0x000fe40000004100 */
[--C-:B------:R-:W-:Y:S01]  /*4dc0*/  HADD2.F32 R11, -RZ, R14.reuse.H0_H0 ;  /* 0x2000000eff0b7230 */ /* 0x100fe20000004100 */
[----:B------:R-:W-:Y:S01]  /*4dd0*/  F2FP.SATFINITE.E4M3.F32.PACK_AB_MERGE_C R67, R67, R68, RZ ;  /* 0x000000444343723e */ /* 0x000fe200048070ff */
[----:B------:R-:W-:Y:S02]  /*4de0*/  HADD2.F32 R14, -RZ, R14.H1_H1 ;  /* 0x3000000eff0e7230 */ /* 0x000fe40000004100 */
[----:B------:R-:W-:Y:S01]  /*4df0*/  FMUL.FTZ R13, R61, R66 ;  /* 0x000000423d0d7220 */ /* 0x000fe20000410000 */
        /* <DEDUP_REMOVED lines=15> */
.L_x_2981:
[----:B------:R-:W-:Y:S05]  /*4ef0*/  BSYNC B2 ;  /* 0x0000000000027941 */ /* 0x000fea0003800000 */
.L_x_2980:
[----:B--2---:R0:W-:Y:S02]  /*4f00*/  ST.E.128 desc[UR36][R64.64], R12 ;  /* 0x0000000c40007985 */ /* 0x0041e4000c101d24 */
.L_x_2975:
[----:B------:R-:W-:Y:S05]  /*4f10*/  BSYNC B1 ;  /* 0x0000000000017941 */ /* 0x000fea0003800000 */
.L_x_2974:
[----:B------:R-:W-:-:S03]  /*4f20*/  UMOV UR4, 0xffffffff ;  /* 0xffffffff00047882 */ /* 0x000fc60000000000 */
[----:B------:R-:W-:Y:S05]  /*4f30*/  BRA.DIV UR4, `(.L_x_2982) ;  /* 0x0000027e04247947 */ /* 0x000fea000b800000 */
[----:B------:R1:W1:Y:S04]  /*4f40*/  SHFL.IDX PT, R63, R117, 0x2, 0x181f ;  /* 0x00581f00753f7f89 */ /* 0x00026800000e0000 */
[----:B0-----:R0:W0:Y:S02]  /*4f50*/  SHFL.IDX PT, R65, R116, 0x2, 0x181f ;  /* 0x00581f0074417f89 */ /* 0x00102400000e0000 */
.L_x_3313:
        /* <DEDUP_REMOVED lines=10> */
[--C-:B------:R-:W-:Y:S01]  /*5000*/  SHF.R.U32.HI R64, RZ, 0x10, R59.reuse ;  /* 0x00000010ff407819 */ /* 0x100fe2000001163b */
[----:B--2---:R-:W-:Y:S01]  /*5010*/  IMAD.MOV.U32 R56, RZ, RZ, R14 ;  /* 0x000000ffff387224 */ /* 0x004fe200078e000e */
[--C-:B------:R-:W-:Y:S02]  /*5020*/  SHF.R.U32.HI R62, RZ, 0x8, R59.reuse ;  /* 0x00000008ff3e7819 */ /* 0x100fe4000001163b */
[----:B------:R-:W-:Y:S02]  /*5030*/  LOP3.LUT R58, R59, 0xff, RZ, 0xc0, !PT ;  /* 0x000000ff3b3a7812 */ /* 0x000fe400078ec0ff */
[----:B------:R-:W-:Y:S02]  /*5040*/  SHF.R.U32.HI R59, RZ, 0x18, R59 ;  /* 0x00000018ff3b7819 */ /* 0x000fe4000001163b */
[----:B------:R-:W-:Y:S02]  /*5050*/  LOP3.LUT R11, R57, 0xff, RZ, 0xc0, !PT ;  /* 0x000000ff390b7812 */ /* 0x000fe400078ec0ff */
[----:B------:R-:W-:-:S02]  /*5060*/  SHF.R.U32.HI R66, RZ, 0x18, R57 ;  /* 0x00000018ff427819 */ /* 0x000fc40000011639 */
[----:B------:R-:W-:Y:S02]  /*5070*/  SHF.R.U32.HI R67, RZ, 0x8, R57 ;  /* 0x00000008ff437819 */ /* 0x000fe40000011639 */
[----:B------:R-:W-:Y:S01]  /*5080*/  PRMT R59, R59, 0x654, R58 ;  /* 0x000006543b3b7816 */ /* 0x000fe2000000003a */
[----:B------:R-:W-:Y:S01]  /*5090*/  IMAD.SHL.U32 R58, R62, 0x100, RZ ;  /* 0x000001003e3a7824 */ /* 0x000fe200078e00ff */
[----:B------:R-:W-:Y:S02]  /*50a0*/  PRMT R14, R66, 0x654, R11 ;  /* 0x00000654420e7816 */ /* 0x000fe4000000000b */
[----:B------:R-:W-:Y:S01]  /*50b0*/  SHF.R.U32.HI R68, RZ, 0x10, R57 ;  /* 0x00000010ff447819 */ /* 0x000fe20000011639 */
[----:B------:R-:W-:Y:S01]  /*50c0*/  IMAD.MOV.U32 R57, RZ, RZ, R15 ;  /* 0x000000ffff397224 */ /* 0x000fe200078e000f */
[----:B------:R-:W-:Y:S02]  /*50d0*/  SHF.L.U32 R11, R67, 0x8, RZ ;  /* 0x00000008430b7819 */ /* 0x000fe400000006ff */
[----:B------:R-:W-:Y:S01]  /*50e0*/  LOP3.LUT R67, R59, 0xff00, R58, 0xf8, !PT ;  /* 0x0000ff003b437812 */ /* 0x000fe200078ef83a */
[----:B------:R-:W-:Y:S01]  /*50f0*/  IMAD.U32 R58, R64, 0x10000, RZ ;  /* 0x00010000403a7824 */ /* 0x000fe200078e00ff */
[----:B------:R-:W-:Y:S01]  /*5100*/  LOP3.LUT R15, R14, 0xff00, R11, 0xf8, !PT ;  /* 0x0000ff000e0f7812 */ /* 0x000fe200078ef80b */
[----:B------:R-:W-:Y:S01]  /*5110*/  IMAD.U32 R14, R68, 0x10000, RZ ;  /* 0x00010000440e7824 */ /* 0x000fe200078e00ff */
[----:B------:R-:W-:-:S02]  /*5120*/  F2FP.F16.E4M3.UNPACK_B R59, R125.H1 ;  /* 0x0000007dff3b723e */ /* 0x000fc400030006ff */
        /* <DEDUP_REMOVED lines=8> */
[----:B------:R-:W-:Y:S02]  /*51b0*/  HADD2.F32 R11, -RZ, R11.H0_H0 ;  /* 0x2000000bff0b7230 */ /* 0x000fe40000004100 */
[----:B------:R-:W-:Y:S01]  /*51c0*/  FMUL.FTZ R68, R14, R64 ;  /* 0x000000400e447220 */ /* 0x000fe20000410000 */
[----:B------:R-:W-:Y:S01]  /*51d0*/  HADD2.F32 R59, -RZ, R58.H0_H0 ;  /* 0x2000003aff3b7230 */ /* 0x000fe20000004100 */
[----:B------:R-:W-:Y:S01]  /*51e0*/  F2FP.F16.E4M3.UNPACK_B R125, R125 ;  /* 0x0000007dff7d723e */ /* 0x000fe200020006ff */
[----:B------:R-:W-:-:S02]  /*51f0*/  HADD2.F32 R15, -RZ, R13.H1_H1 ;  /* 0x3000000dff0f7230 */ /* 0x000fc40000004100 */
        /* <DEDUP_REMOVED lines=77> */
.L_x_2988:
[----:B------:R-:W-:Y:S05]  /*56d0*/  BSYNC B3 ;  /* 0x0000000000037941 */ /* 0x000fea0003800000 */
.L_x_2987:
[----:B--2---:R0:W-:Y:S02]  /*56e0*/  ST.E.128 desc[UR36][R60.64], R12 ;  /* 0x0000000c3c007985 */ /* 0x0041e4000c101d24 */
.L_x_2986:
[----:B------:R-:W-:Y:S05]  /*56f0*/  BSYNC B2 ;  /* 0x0000000000027941 */ /* 0x000fea0003800000 */
.L_x_2985:
        /* <DEDUP_REMOVED lines=8> */
[----:B------:R-:W-:Y:S01]  /*5780*/  SHF.R.U32.HI R58, RZ, 0x8, R55 ;  /* 0x00000008ff3a7819 */ /* 0x000fe20000011637 */
[----:B--2---:R-:W-:Y:S01]  /*5790*/  IMAD.MOV.U32 R52, RZ, RZ, R14 ;  /* 0x000000ffff347224 */ /* 0x004fe200078e000e */
[----:B------:R-:W-:Y:S02]  /*57a0*/  SHF.R.U32.HI R62, RZ, 0x8, R53 ;  /* 0x00000008ff3e7819 */ /* 0x000fe40000011635 */
[----:B------:R-:W-:Y:S02]  /*57b0*/  SHF.R.U32.HI R61, RZ, 0x18, R55 ;  /* 0x00000018ff3d7819 */ /* 0x000fe40000011637 */
[----:B------:R-:W-:Y:S01]  /*57c0*/  LOP3.LUT R54, R55, 0xff, RZ, 0xc0, !PT ;  /* 0x000000ff37367812 */ /* 0x000fe200078ec0ff */
[----:B------:R-:W-:Y:S01]  /*57d0*/  IMAD.SHL.U32 R14, R62, 0x100, RZ ;  /* 0x000001003e0e7824 */ /* 0x000fe200078e00ff */
[----:B------:R-:W-:Y:S02]  /*57e0*/  SHF.R.U32.HI R64, RZ, 0x18, R53 ;  /* 0x00000018ff407819 */ /* 0x000fe40000011635 */
[----:B------:R-:W-:-:S02]  /*57f0*/  LOP3.LUT R11, R53, 0xff, RZ, 0xc0, !PT ;  /* 0x000000ff350b7812 */ /* 0x000fc400078ec0ff */
[----:B------:R-:W-:Y:S02]  /*5800*/  SHF.R.U32.HI R60, RZ, 0x10, R53 ;  /* 0x00000010ff3c7819 */ /* 0x000fe40000011635 */
[----:B------:R-:W-:Y:S01]  /*5810*/  MOV R53, R15 ;  /* 0x0000000f00357202 */ /* 0x000fe20000000f00 */
[----:B------:R-:W-:Y:S01]  /*5820*/  IMAD.SHL.U32 R15, R58, 0x100, RZ ;  /* 0x000001003a0f7824 */ /* 0x000fe200078e00ff */
[----:B------:R-:W-:Y:S02]  /*5830*/  SHF.R.U32.HI R59, RZ, 0x10, R55 ;  /* 0x00000010ff3b7819 */ /* 0x000fe40000011637 */
[----:B------:R-:W-:Y:S02]  /*5840*/  PRMT R54, R61, 0x654, R54 ;  /* 0x000006543d367816 */ /* 0x000fe40000000036 */
[----:B------:R-:W-:Y:S01]  /*5850*/  PRMT R11, R64, 0x654, R11 ;  /* 0x00000654400b7816 */ /* 0x000fe2000000000b */
        /* <DEDUP_REMOVED lines=94> */
[----:B------:R-:W-:-:S07]  /*5e40*/  MOV R13, R63 ;  /* 0x0000003f000d7202 */ /* 0x000fce0000000f00 */
.L_x_2990:
[----:B------:R-:W-:Y:S05]  /*5e50*/  BSYNC B2 ;  /* 0x0000000000027941 */ /* 0x000fea0003800000 */
.L_x_2989:
[----:B--2---:R0:W-:Y:S02]  /*5e60*/  ST.E.128 desc[UR36][R56.64], R12 ;  /* 0x0000000c38007985 */ /* 0x0041e4000c101d24 */
.L_x_2984:
[----:B------:R-:W-:Y:S05]  /*5e70*/  BSYNC B1 ;  /* 0x0000000000017941 */ /* 0x000fea0003800000 */
.L_x_2983:
[----:B------:R-:W-:-:S03]  /*5e80*/  UMOV UR4, 0xffffffff ;  /* 0xffffffff00047882 */ /* 0x000fc60000000000 */
[----:B------:R-:W-:Y:S05]  /*5e90*/  BRA.DIV UR4, `(.L_x_2991) ;  /* 0x0000026e04987947 */ /* 0x000fea000b800000 */
[----:B-1----:R-:W1:Y:S04]  /*5ea0*/  SHFL.IDX PT, R117, R117, 0x3, 0x181f ;  /* 0x00781f0075757f89 */ /* 0x002e6800000e0000 */
[----:B------:R0:W0:Y:S02]  /*5eb0*/  SHFL.IDX PT, R53, R116, 0x3, 0x181f ;  /* 0x00781f0074357f89 */ /* 0x00002400000e0000 */
.L_x_3317:
[----:B------:R-:W-:Y:S05]  /*5ec0*/  @P4 BRA `(.L_x_2992) ;  /* 0x0000005c00184947 */ /* 0x000fea0003800000 */
[----:B------:R-:W-:Y:S04]  /*5ed0*/  BSSY B1, `(.L_x_2993) ;  /* 0x0000077000017945 */ /* 0x000fe80003800000 */
        /* <DEDUP_REMOVED lines=10> */
[----:B------:R-:W-:Y:S01]  /*5f80*/  SHF.R.U32.HI R60, RZ, 0x18, R49 ;  /* 0x00000018ff3c7819 */ /* 0x000fe20000011631 */
[----:B------:R-:W-:Y:S01]  /*5f90*/  IMAD.SHL.U32 R14, R58, 0x100, RZ ;  /* 0x000001003a0e7824 */ /* 0x000fe200078e00ff */
[----:B------:R-:W-:Y:S02]  /*5fa0*/  LOP3.LUT R11, R49, 0xff, RZ, 0xc0, !PT ;  /* 0x000000ff310b7812 */ /* 0x000fe400078ec0ff */
[----:B------:R-:W-:Y:S02]  /*5fb0*/  SHF.R.U32.HI R59, RZ, 0x18, R51 ;  /* 0x00000018ff3b7819 */ /* 0x000fe40000011633 */
[----:B------:R-:W-:-:S02]  /*5fc0*/  LOP3.LUT R50, R51, 0xff, RZ, 0xc0, !PT ;  /* 0x000000ff33327812 */ /* 0x000fc400078ec0ff */
[----:B------:R-:W-:Y:S01]  /*5fd0*/  SHF.R.U32.HI R56, RZ, 0x10, R49 ;  /* 0x00000010ff387819 */ /* 0x000fe20000011631 */
[----:B------:R-:W-:Y:S01]  /*5fe0*/  IMAD.MOV.U32 R49, RZ, RZ, R15 ;  /* 0x000000ffff317224 */ /* 0x000fe200078e000f */
[----:B------:R-:W-:Y:S01]  /*5ff0*/  SHF.R.U32.HI R57, RZ, 0x10, R51 ;  /* 0x00000010ff397819 */ /* 0x000fe20000011633 */
[----:B------:R-:W-:Y:S01]  /*6000*/  IMAD.SHL.U32 R15, R52, 0x100, RZ ;  /* 0x00000100340f7824 */ /* 0x000fe200078e00ff */
[----:B------:R-:W-:Y:S02]  /*6010*/  PRMT R11, R60, 0x654, R11 ;  /* 0x000006543c0b7816 */ /* 0x000fe4000000000b */
[----:B------:R-:W-:Y:S01]  /*6020*/  PRMT R50, R59, 0x654, R50 ;  /* 0x000006543b327816 */ /* 0x000fe20000000032 */
[----:B------:R-:W-:Y:S01]  /*6030*/  IMAD.U32 R57, R57, 0x10000, RZ ;  /* 0x0001000039397824 */ /* 0x000fe200078e00ff */
[----:B------:R-:W-:Y:S02]  /*6040*/  LOP3.LUT R14, R11, 0xff00, R14, 0xf8, !PT ;  /* 0x0000ff000b0e7812 */ /* 0x000fe400078ef80e */
        /* <DEDUP_REMOVED lines=93> */
.L_x_2996:
[----:B------:R-:W-:Y:S05]  /*6620*/  BSYNC B2 ;  /* 0x0000000000027941 */ /* 0x000fea0003800000 */
.L_x_2995:
[----:B--2---:R0:W-:Y:S02]  /*6630*/  ST.E.128 desc[UR36][R54.64], R12 ;  /* 0x0000000c36007985 */ /* 0x0041e4000c101d24 */
.L_x_2994:
[----:B------:R-:W-:Y:S05]  /*6640*/  BSYNC B1 ;  /* 0x0000000000017941 */ /* 0x000fea0003800000 */
.L_x_2993:
        /* <DEDUP_REMOVED lines=10> */
[----:B------:R-:W-:Y:S02]  /*66f0*/  LOP3.LUT R11, R45, 0xff, RZ, 0xc0, !PT ;  /* 0x000000ff2d0b7812 */ /* 0x000fe400078ec0ff */
[--C-:B------:R-:W-:Y:S01]  /*6700*/  SHF.R.U32.HI R52, RZ, 0x18, R45.reuse ;  /* 0x00000018ff347819 */ /* 0x100fe2000001162d */
[----:B------:R-:W-:Y:S01]  /*6710*/  IMAD.SHL.U32 R46, R46, 0x100, RZ ;  /* 0x000001002e2e7824 */ /* 0x000fe200078e00ff */
[----:B------:R-:W-:Y:S02]  /*6720*/  SHF.R.U32.HI R51, RZ, 0x8, R45 ;  /* 0x00000008ff337819 */ /* 0x000fe4000001162d */
[----:B------:R-:W-:Y:S02]  /*6730*/  SHF.R.U32.HI R50, RZ, 0x10, R47 ;  /* 0x00000010ff327819 */ /* 0x000fe4000001162f */
[----:B------:R-:W-:-:S02]  /*6740*/  LOP3.LUT R47, R47, 0xff0000ff, RZ, 0xc0, !PT ;  /* 0xff0000ff2f2f7812 */ /* 0x000fc400078ec0ff */
        /* <DEDUP_REMOVED lines=50> */
[----:B------:R-:W-:Y:S01]  /*6a70*/  F2FP.F16.E4M3.UNPACK_B R15, R50.H1 ;  /* 0x00000032ff0f723e */ /* 0x000fe200030006ff */
[-C--:B------:R-:W-:Y:S01]  /*6a80*/  FFMA.FTZ R55, R12, R78.reuse, R47 ;  /* 0x0000004e0c377223 */ /* 0x080fe2000001002f */
[----:B------:R-:W-:Y:S01]  /*6a90*/  F2FP.F16.E4M3.UNPACK_B R12, R45.H1 ;  /* 0x0000002dff0c723e */ /* 0x000fe200030006ff */
[----:B------:R-:W-:Y:S01]  /*6aa0*/  FFMA.FTZ R54, R11, R78, -R46 ;  /* 0x0000004e0b367223 */ /* 0x000fe2000001082e */
[-C--:B------:R-:W-:Y:S01]  /*6ab0*/  F2FP.F16.E4M3.UNPACK_B R47, R53.reuse.H1 ;  /* 0x00000035ff2f723e */ /* 0x080fe200030006ff */
[----:B------:R-:W-:Y:S01]  /*6ac0*/  HADD2.F32 R46, -RZ, R15.H1_H1 ;  /* 0x3000000fff2e7230 */ /* 0x000fe20000004100 */
[----:B------:R-:W-:Y:S01]  /*6ad0*/  F2FP.SATFINITE.E4M3.F32.PACK_AB_MERGE_C R60, R51, R52, RZ ;  /* 0x00000034333c723e */ /* 0x000fe200048070ff */
        /* <DEDUP_REMOVED lines=42> */
.L_x_2998:
[----:B------:R-:W-:Y:S05]  /*6d80*/  BSYNC B1 ;  /* 0x0000000000017941 */ /* 0x000fea0003800000 */
.L_x_2997:
[----:B--2---:R0:W-:Y:S01]  /*6d90*/  ST.E.128 desc[UR36][R48.64], R12 ;  /* 0x0000000c30007985 */ /* 0x0041e2000c101d24 */
[----:B------:R-:W-:Y:S05]  /*6da0*/  BRA `(.L_x_2992) ;  /* 0x0000004c00607947 */ /* 0x000fea0003800000 */
.L_x_2952:
[----:B------:R-:W-:Y:S02]  /*6db0*/  ISETP.GE.AND P5, PT, R221, R109, PT ;  /* 0x0000006ddd00720c */ /* 0x000fe40003fa6270 */
[----:B------:R-:W-:Y:S02]  /*6dc0*/  CS2R R50, SRZ ;  /* 0x0000000000327805 */ /* 0x000fe4000001ff00 */
[----:B------:R-:W-:Y:S02]  /*6dd0*/  P2R R49, PR, RZ, 0x1 ;  /* 0x00000001ff317803 */ /* 0x000fe40000000000 */
[----:B------:R-:W-:-:S13]  /*6de0*/  ISETP.GE.OR P5, PT, R16, R114, P5 ;  /* 0x000000721000720c */ /* 0x000fda0002fa6670 */
        /* <DEDUP_REMOVED lines=9> */
[----:B------:R-:W2:Y:S08]  /*6e80*/  @!P2 LDC.64 R76, c[0x0][0x3e8] ;  /* 0x0000fa00ff4cab82 */ /* 0x000eb00000000a00 */
[----:B------:R-:W3:Y:S01]  /*6e90*/  @!P2 LDC.64 R78, c[0x0][0x400] ;  /* 0x00010000ff4eab82 */ /* 0x000ee20000000a00 */
[----:B0-----:R-:W-:-:S04]  /*6ea0*/  @!P2 IMAD.WIDE.U32 R44, R46, 0x60, R12 ;  /* 0x000000602e2ca825 */ /* 0x001fc800078e000c */
[----:B------:R-:W-:Y:S01]  /*6eb0*/  @!P2 IMAD R47, R47, 0x60, RZ ;  /* 0x000000602f2fa824 */ /* 0x000fe200078e02ff */
[----:B--2---:R-:W-:-:S04]  /*6ec0*/  @!P2 IADD3 R76, P3, P4, R86, R76, R44 ;  /* 0x0000004c564ca210 */ /* 0x004fc80007c7e02c */
[----:B------:R-:W-:-:S04]  /*6ed0*/  @!P2 IADD3 R47, R45, R47, RZ ;  /* 0x0000002f2d2fa210 */ /* 0x000fc80007ffe0ff */
[----:B------:R-:W-:Y:S02]  /*6ee0*/  @!P2 IADD3.X R77, R36, R77, R47, P3, P4 ;  /* 0x0000004d244da210 */ /* 0x000fe40001fe842f */
[----:B------:R-:W0:Y:S02]  /*6ef0*/  @!P2 LDC.64 R46, c[0x0][0x408] ;  /* 0x00010200ff2eab82 */ /* 0x000e240000000a00 */
[----:B0-----:R-:W-:-:S04]  /*6f00*/  @!P2 IMAD.WIDE.U32 R44, R46, 0x60, R14 ;  /* 0x000000602e2ca825 */ /* 0x001fc800078e000e */
[----:B------:R-:W-:Y:S01]  /*6f10*/  @!P2 IMAD R47, R47, 0x60, RZ ;  /* 0x000000602f2fa824 */ /* 0x000fe200078e02ff */
[----:B---3--:R-:W-:-:S03]  /*6f20*/  @!P2 IADD3 R78, P3, P4, R90, R78, R44 ;  /* 0x0000004e5a4ea210 */ /* 0x008fc60007c7e02c */
[----:B------:R-:W-:-:S05]  /*6f30*/  @!P2 IMAD.IADD R46, R45, 0x1, R47 ;  /* 0x000000012d2ea824 */ /* 0x000fca00078e022f */
        /* <DEDUP_REMOVED lines=8> */
[----:B------:R-:W-:-:S03]  /*6fc0*/  ISETP.GE.AND P3, PT, R103, R109, PT ;  /* 0x0000006d6700720c */ /* 0x000fc60003f66270 */
[----:B------:R-:W1:Y:S01]  /*6fd0*/  @!P4 LDC.64 R62, c[0x0][0x400] ;  /* 0x00010000ff3ecb82 */ /* 0x000e620000000a00 */
        /* <DEDUP_REMOVED lines=8> */
[----:B------:R-:W-:-:S03]  /*7060*/  ISETP.NE.AND P0, PT, R49, RZ, PT ;  /* 0x000000ff3100720c */ /* 0x000fc60003f05270 */
[----:B------:R-:W-:Y:S01]  /*7070*/  @!P4 IMAD.X R61, R48, 0x1, R61, P6 ;  /* 0x00000001303dc824 */ /* 0x000fe200030e063d */
[----:B-1----:R-:W-:Y:S02]  /*7080*/  @!P4 IADD3 R62, P6, R15, R62, RZ ;  /* 0x0000003e0f3ec210 */ /* 0x002fe40007fde0ff */
[----:B------:R-:W-:Y:S01]  /*7090*/  CS2R R48, SRZ ;  /* 0x0000000000307805 */ /* 0x000fe2000001ff00 */
[----:B------:R-:W0:Y:S02]  /*70a0*/  @!P3 LDC.64 R14, c[0x0][0x3e8] ;  /* 0x0000fa00ff0ebb82 */ /* 0x000e240000000a00 */
[----:B------:R-:W-:Y:S01]  /*70b0*/  @!P4 IMAD.X R63, R46, 0x1, R63, P6 ;  /* 0x000000012e3fc824 */ /* 0x000fe200030e063f */
[----:B------:R-:W-:Y:S02]  /*70c0*/  CS2R R58, SRZ ;  /* 0x00000000003a7805 */ /* 0x000fe4000001ff00 */
[----:B------:R1:W2:Y:S03]  /*70d0*/  @!P5 LDG.E.128 R48, desc[UR36][R54.64] ;  /* 0x000000243630d981 */ /* 0x0002a6000c1e1d00 */
[----:B------:R-:W3:Y:S01]  /*70e0*/  @!P3 LDC.64 R46, c[0x0][0x400] ;  /* 0x00010000ff2ebb82 */ /* 0x000ee20000000a00 */
[----:B0-----:R-:W-:-:S05]  /*70f0*/  @!P3 IADD3 R14, P6, R11, R14, RZ ;  /* 0x0000000e0b0eb210 */ /* 0x001fca0007fde0ff */
[----:B------:R-:W-:Y:S01]  /*7100*/  @!P3 IMAD.X R15, R12, 0x1, R15, P6 ;  /* 0x000000010c0fb824 */ /* 0x000fe200030e060f */
[----:B---3--:R-:W-:-:S04]  /*7110*/  @!P3 IADD3 R12, P6, R13, R46, RZ ;  /* 0x0000002e0d0cb210 */ /* 0x008fc80007fde0ff */
[----:B------:R-:W-:Y:S02]  /*7120*/  @!P3 IADD3.X R13, R44, R47, RZ, P6, !PT ;  /* 0x0000002f2c0db210 */ /* 0x000fe400037fe4ff */
[----:B------:R-:W-:Y:S02]  /*7130*/  CS2R R46, SRZ ;  /* 0x00000000002e7805 */ /* 0x000fe4000001ff00 */
[----:B------:R-:W-:Y:S02]  /*7140*/  CS2R R44, SRZ ;  /* 0x00000000002c7805 */ /* 0x000fe4000001ff00 */
[----:B-1----:R-:W-:Y:S02]  /*7150*/  CS2R R54, SRZ ;  /* 0x0000000000367805 */ /* 0x002fe4000001ff00 */
[----:B------:R-:W-:Y:S02]  /*7160*/  CS2R R56, SRZ ;  /* 0x0000000000387805 */ /* 0x000fe4000001ff00 */
[----:B------:R0:W3:Y:S01]  /*7170*/  @!P5 LDG.E.128 R44, desc[UR36][R52.64] ;  /* 0x00000024342cd981 */ /* 0x0000e2000c1e1d00 */
[----:B------:R-:W-:-:S02]  /*7180*/  CS2R R66, SRZ ;  /* 0x0000000000427805 */ /* 0x000fc4000001ff00 */
[----:B------:R-:W-:Y:S02]  /*7190*/  CS2R R64, SRZ ;  /* 0x0000000000407805 */ /* 0x000fe4000001ff00 */
[----:B------:R-:W-:Y:S01]  /*71a0*/  CS2R R70, SRZ ;  /* 0x0000000000467805 */ /* 0x000fe2000001ff00 */
[----:B------:R1:W4:Y:S01]  /*71b0*/  @!P4 LDG.E.128 R56, desc[UR36][R62.64] ;  /* 0x000000243e38c981 */ /* 0x000322000c1e1d00 */
[----:B------:R-:W-:Y:S02]  /*71c0*/  CS2R R68, SRZ ;  /* 0x0000000000447805 */ /* 0x000fe4000001ff00 */
[----:B------:R-:W-:Y:S02]  /*71d0*/  CS2R R74, SRZ ;  /* 0x00000000004a7805 */ /* 0x000fe4000001ff00 */
[----:B------:R-:W-:Y:S01]  /*71e0*/  CS2R R72, SRZ ;  /* 0x0000000000487805 */ /* 0x000fe2000001ff00 */
[----:B------:R-:W5:Y:S01]  /*71f0*/  @!P3 LDG.E.128 R64, desc[UR36][R12.64] ;  /* 0x000000240c40b981 */ /* 0x000f62000c1e1d00 */
[----:B0-----:R-:W-:-:S03]  /*7200*/  CS2R R52, SRZ ;  /* 0x0000000000347805 */ /* 0x001fc6000001ff00 */
[----:B------:R-:W5:Y:S01]  /*7210*/  @!P2 LDG.E.128 R68, desc[UR36][R76.64] ;  /* 0x000000244c44a981 */ /* 0x000f62000c1e1d00 */
[----:B-1----:R-:W-:-:S03]  /*7220*/  CS2R R62, SRZ ;  /* 0x00000000003e7805 */ /* 0x002fc6000001ff00 */
[----:B------:R0:W5:Y:S04]  /*7230*/  @!P4 LDG.E.128 R52, desc[UR36][R60.64] ;  /* 0x000000243c34c981 */ /* 0x000168000c1e1d00 */
[----:B------:R-:W5:Y:S01]  /*7240*/  @!P2 LDG.E.128 R72, desc[UR36][R78.64] ;  /* 0x000000244e48a981 */ /* 0x000f62000c1e1d00 */
[----:B0-----:R-:W-:-:S06]  /*7250*/  CS2R R60, SRZ ;  /* 0x00000000003c7805 */ /* 0x001fcc000001ff00 */
[----:B------:R-:W5:Y:S01]  /*7260*/  @!P3 LDG.E.128 R60, desc[UR36][R14.64] ;  /* 0x000000240e3cb981 */ /* 0x000f62000c1e1d00 */
[----:B------:R-:W-:-:S06]  /*7270*/  UISETP.NE.AND UP0, UPT, UR61, 0x3, UPT ;  /* 0x000000033d00788c */ /* 0x000fcc000bf05270 */
[----:B------:R-:W-:Y:S02]  /*7280*/  PLOP3.LUT P5, PT, PT, PT, UP0, 0x80, 0x0 ;  /* 0x000000000000781c */ /* 0x000fe40003faf008 */
[----:B------:R-:W-:Y:S01]  /*7290*/  ISETP.GE.AND P2, PT, R16, R114, PT ;  /* 0x000000721000720c */ /* 0x000fe20003f46270 */
[----:B--2---:R-:W-:Y:S02]  /*72a0*/  IMAD.MOV.U32 R135, RZ, RZ, R50 ;  /* 0x000000ffff877224 */ /* 0x004fe400078e0032 */
[----:B------:R-:W-:Y:S02]  /*72b0*/  IMAD.MOV.U32 R137, RZ, RZ, R48 ;  /* 0x000000ffff897224 */ /* 0x000fe400078e0030 */
[----:B---3--:R-:W-:Y:S02]  /*72c0*/  IMAD.MOV.U32 R134, RZ, RZ, R46 ;  /* 0x000000ffff867224 */ /* 0x008fe400078e002e */
[----:B------:R-:W-:Y:S02]  /*72d0*/  IMAD.MOV.U32 R136, RZ, RZ, R44 ;  /* 0x000000ffff887224 */ /* 0x000fe400078e002c */
[----:B----4-:R-:W-:-:S02]  /*72e0*/  IMAD.MOV.U32 R131, RZ, RZ, R58 ;  /* 0x000000ffff837224 */ /* 0x010fc400078e003a */
[----:B------:R-:W-:Y:S02]  /*72f0*/  IMAD.MOV.U32 R130, RZ, RZ, R56 ;  /* 0x000000ffff827224 */ /* 0x000fe400078e0038 */
[----:B-----5:R-:W-:Y:S01]  /*7300*/  IMAD.MOV.U32 R128, RZ, RZ, R66 ;  /* 0x000000ffff807224 */ /* 0x020fe200078e0042 */
[----:B------:R-:W-:Y:S01]  /*7310*/  MOV R129, R64 ;  /* 0x0000004000817202 */ /* 0x000fe20000000f00 */
[----:B------:R-:W-:Y:S02]  /*7320*/  IMAD.MOV.U32 R119, RZ, RZ, R70 ;  /* 0x000000ffff777224 */ /* 0x000fe400078e0046 */
[----:B------:R-:W-:Y:S02]  /*7330*/  IMAD.MOV.U32 R121, RZ, RZ, R68 ;  /* 0x000000ffff797224 */ /* 0x000fe400078e0044 */
[----:B------:R-:W-:Y:S01]  /*7340*/  IMAD.MOV.U32 R132, RZ, RZ, R54 ;  /* 0x000000ffff847224 */ /* 0x000fe200078e0036 */
[----:B------:R-:W-:Y:S01]  /*7350*/  MOV R133, R52 ;  /* 0x0000003400857202 */ /* 0x000fe20000000f00 */
[----:B------:R-:W-:-:S02]  /*7360*/  IMAD.MOV.U32 R122, RZ, RZ, R74 ;  /* 0x000000ffff7a7224 */ /* 0x000fc400078e004a */
[----:B------:R-:W-:Y:S02]  /*7370*/  IMAD.MOV.U32 R123, RZ, RZ, R72 ;  /* 0x000000ffff7b7224 */ /* 0x000fe400078e0048 */
[----:B------:R-:W-:Y:S02]  /*7380*/  IMAD.MOV.U32 R125, RZ, RZ, R62 ;  /* 0x000000ffff7d7224 */ /* 0x000fe400078e003e */
[----:B------:R-:W-:Y:S01]  /*7390*/  IMAD.MOV.U32 R127, RZ, RZ, R60 ;  /* 0x000000ffff7f7224 */ /* 0x000fe200078e003c */
[----:B------:R-:W-:Y:S06]  /*73a0*/  @!P5 BRA `(.L_x_2999) ;  /* 0x000000000004d947 */ /* 0x000fec0003800000 */
[----:B------:R-:W-:Y:S01]  /*73b0*/  BPT.TRAP 0x1 ;  /* 0x000000040000795c */ /* 0x000fe20000300000 */
.L_x_2999:
[----:B------:R-:W-:Y:S01]  /*73c0*/  IMAD R80, R23, 0x8, R22 ;  /* 0x0000000817507824 */ /* 0x000fe200078e0216 */
[----:B------:R-:W-:Y:S01]  /*73d0*/  SHF.L.U32 R110, R224, 0x1f, RZ ;  /* 0x0000001fe06e7819 */ /* 0x000fe200000006ff */
[----:B------:R-:W0:Y:S01]  /*73e0*/  LDC R124, c[0x0][0x2f4] ;  /* 0x0000bd00ff7c7b82 */ /* 0x000e220000000800 */
[----:B------:R-:W-:Y:S02]  /*73f0*/  BSSY B1, `(.L_x_3000) ;  /* 0x0000003000017945 */ /* 0x000fe40003800000 */
[----:B------:R-:W1:Y:S02]  /*7400*/  SYNCS.PHASECHK.TRANS64.TRYWAIT P3, [R80+URZ+0x38890], R110 ;  /* 0x0388906e500075a7 */ /* 0x000e64000806017f */
[----:B-1----:R-:W-:Y:S05]  /*7410*/  @!P3 BRA `(.L_x_3001) ;  /* 0x000002580084b947 */ /* 0x002fea0003800000 */
.L_x_3318:
[----:B------:R-:W-:Y:S05]  /*7420*/  BSYNC B1 ;  /* 0x0000000000017941 */ /* 0x000fea0003800000 */
.L_x_3000:
[----:B------:R-:W-:Y:S01]  /*7430*/  UMOV UR4, 0xffffffff ;  /* 0xffffffff00047882 */ /* 0x000fe20000000000 */
[----:B0-----:R-:W-:Y:S02]  /*7440*/  IADD3 R126, -R97, R124, RZ ;  /* 0x0000007c617e7210 */ /* 0x001fe40007ffe1ff */
[----:B------:R-:W-:Y:S05]  /*7450*/  BRA.DIV UR4, `(.L_x_3002) ;  /* 0x0000025a04887947 */ /* 0x000fea000b800000 */
[----:B------:R0:W2:Y:S04]  /*7460*/  SHFL.IDX PT, R118, R117, RZ, 0x181f ;  /* 0x00181fff75767589 */ /* 0x0000a800000e0000 */
[----:B------:R0:W3:Y:S02]  /*7470*/  SHFL.IDX PT, R120, R116, RZ, 0x181f ;  /* 0x00181fff74787589 */ /* 0x0000e400000e0000 */
.L_x_3322:
[----:B------:R-:W-:Y:S01]  /*7480*/  ISETP.GE.OR P3, PT, R221, R109, P1 ;  /* 0x0000006ddd00720c */ /* 0x000fe20000f66670 */
[----:B------:R-:W-:-:S12]  /*7490*/  BSSY B1, `(.L_x_3003) ;  /* 0x00000fd000017945 */ /* 0x000fd80003800000 */
[----:B------:R-:W-:Y:S05]  /*74a0*/  @P3 BRA `(.L_x_3004) ;  /* 0x0000000c00ec3947 */ /* 0x000fea0003800000 */
[----:B------:R-:W4:Y:S01]  /*74b0*/  S2R R14, SR_TID.X ;  /* 0x00000000000e7919 */ /* 0x000f220000002100 */
[----:B------:R-:W-:Y:S01]  /*74c0*/  SEL R11, R97, R126, !P0 ;  /* 0x0000007e610b7207 */ /* 0x000fe20004000000 */
[----:B------:R-:W-:Y:S01]  /*74d0*/  BSSY B2, `(.L_x_3005) ;  /* 0x00000f3000027945 */ /* 0x000fe20003800000 */
[----:B---3--:R-:W-:Y:S02]  /*74e0*/  IADD3 R114, P3, R39, R120, RZ ;  /* 0x0000007827727210 */ /* 0x008fe40007f7e0ff */
[----:B------:R-:W-:-:S03]  /*74f0*/  SHF.R.S32.HI R12, RZ, 0x1f, R11 ;  /* 0x0000001fff0c7819 */ /* 0x000fc6000001140b */
[----:B--2---:R-:W-:Y:S01]  /*7500*/  IMAD.X R115, R118, 0x1, R43, P3 ;  /* 0x0000000176737824 */ /* 0x004fe200018e062b */
        /* <DEDUP_REMOVED lines=8> */
[----:B------:R-:W-:Y:S01]  /*7590*/  LOP3.LUT R12, R12, 0xffffc000, RZ, 0xc0, !PT ;  /* 0xffffc0000c0c7812 */ /* 0x000fe200078ec0ff */
[----:B----4-:R-:W-:-:S05]  /*75a0*/  VIADD R15, R14, 0xffffff80 ;  /* 0xffffff800e0f7836 */ /* 0x010fca0000000000 */
[----:B------:R-:W-:-:S04]  /*75b0*/  SHF.R.S32.HI R14, RZ, 0x1f, R15 ;  /* 0x0000001fff0e7819 */ /* 0x000fc8000001140f */
[----:B------:R-:W-:-:S05]  /*75c0*/  LEA.HI R14, R14, R15, RZ, 0x6 ;  /* 0x0000000f0e0e7211 */ /* 0x000fca00078f30ff */
[----:B------:R-:W-:-:S05]  /*75d0*/  IMAD.SHL.U32 R14, R14, 0x10, RZ ;  /* 0x000000100e0e7824 */ /* 0x000fca00078e00ff */
[----:B------:R-:W-:-:S04]  /*75e0*/  LOP3.LUT R14, R14, 0xfffffc00, RZ, 0xc0, !PT ;  /* 0xfffffc000e0e7812 */ /* 0x000fc800078ec0ff */
[----:B------:R-:W-:Y:S02]  /*75f0*/  IADD3 R12, R13, R12, R14 ;  /* 0x0000000c0d0c7210 */ /* 0x000fe40007ffe00e */
[----:B------:R-:W-:-:S03]  /*7600*/  LEA R13, R23, R95, 0xf ;  /* 0x0000005f170d7211 */ /* 0x000fc600078e78ff */
[----:B------:R-:W-:Y:S02]  /*7610*/  IMAD R15, R23, 0x8000, R12 ;  /* 0x00008000170f7824 */ /* 0x000fe400078e020c */
[C---:B------:R-:W-:Y:S02]  /*7620*/  IMAD.IADD R13, R22.reuse, 0x1, R13 ;  /* 0x00000001160d7824 */ /* 0x040fe400078e020d */
[----:B------:R-:W-:-:S04]  /*7630*/  IMAD.IADD R76, R22, 0x1, R15 ;  /* 0x00000001164c7824 */ /* 0x000fc800078e020f */
        /* <DEDUP_REMOVED lines=10> */
[----:B------:R-:W-:-:S02]  /*76e0*/  SHF.R.U32.HI R141, RZ, 0x8, R47 ;  /* 0x00000008ff8d7819 */ /* 0x000fc4000001162f */
[----:B------:R-:W-:Y:S02]  /*76f0*/  SHF.R.U32.HI R139, RZ, 0x18, R51 ;  /* 0x00000018ff8b7819 */ /* 0x000fe40000011633 */
[----:B------:R-:W-:Y:S02]  /*7700*/  LOP3.LUT R50, R51, 0xff, RZ, 0xc0, !PT ;  /* 0x000000ff33327812 */ /* 0x000fe400078ec0ff */
[----:B------:R-:W-:Y:S02]  /*7710*/  PRMT R48, R149, 0x654, R48 ;  /* 0x0000065495307816 */ /* 0x000fe40000000030 */
[--C-:B------:R-:W-:Y:S02]  /*7720*/  SHF.R.U32.HI R148, RZ, 0x18, R47.reuse ;  /* 0x00000018ff947819 */ /* 0x100fe4000001162f */
[----:B------:R-:W-:Y:S02]  /*7730*/  LOP3.LUT R45, R47, 0xff, RZ, 0xc0, !PT ;  /* 0x000000ff2f2d7812 */ /* 0x000fe400078ec0ff */
[----:B------:R-:W-:-:S02]  /*7740*/  SHF.R.U32.HI R143, RZ, 0x10, R47 ;  /* 0x00000010ff8f7819 */ /* 0x000fc4000001162f */
[--C-:B------:R-:W-:Y:S02]  /*7750*/  SHF.R.U32.HI R146, RZ, 0x18, R49.reuse ;  /* 0x00000018ff927819 */ /* 0x100fe40000011631 */
[----:B------:R-:W-:Y:S02]  /*7760*/  LOP3.LUT R47, R49, 0xff, RZ, 0xc0, !PT ;  /* 0x000000ff312f7812 */ /* 0x000fe400078ec0ff */
[--C-:B------:R-:W-:Y:S02]  /*7770*/  SHF.R.U32.HI R140, RZ, 0x8, R49.reuse ;  /* 0x00000008ff8c7819 */ /* 0x100fe40000011631 */
[----:B------:R-:W-:Y:S01]  /*7780*/  SHF.R.U32.HI R142, RZ, 0x10, R49 ;  /* 0x00000010ff8e7819 */ /* 0x000fe20000011631 */
[----:B------:R-:W-:Y:S01]  /*7790*/  IMAD.MOV.U32 R49, RZ, RZ, R12 ;  /* 0x000000ffff317224 */ /* 0x000fe200078e000c */
[----:B------:R-:W-:Y:S01]  /*77a0*/  SHF.R.U32.HI R144, RZ, 0x10, R51 ;  /* 0x00000010ff907819 */ /* 0x000fe20000011633 */
[----:B------:R-:W-:Y:S01]  /*77b0*/  IMAD.SHL.U32 R51, R138, 0x100, RZ ;  /* 0x000001008a337824 */ /* 0x000fe200078e00ff */
[----:B------:R-:W-:Y:S01]  /*77c0*/  MOV R46, R14 ;  /* 0x0000000e002e7202 */ /* 0x000fe20000000f00 */
[----:B------:R-:W-:Y:S01]  /*77d0*/  IMAD.U32 R14, R145, 0x10000, RZ ;  /* 0x00010000910e7824 */ /* 0x000fe200078e00ff */
[----:B------:R-:W-:Y:S01]  /*77e0*/  PRMT R50, R139, 0x654, R50 ;  /* 0x000006548b327816 */ /* 0x000fe20000000032 */
[----:B------:R-:W-:Y:S01]  /*77f0*/  IMAD.SHL.U32 R12, R141, 0x100, RZ ;  /* 0x000001008d0c7824 */ /* 0x000fe200078e00ff */
[----:B------:R-:W-:Y:S01]  /*7800*/  LOP3.LUT R13, R48, 0xff00, R13, 0xf8, !PT ;  /* 0x0000ff00300d7812 */ /* 0x000fe200078ef80d */
[----:B------:R-:W-:Y:S01]  /*7810*/  IMAD.SHL.U32 R48, R140, 0x100, RZ ;  /* 0x000001008c307824 */ /* 0x000fe200078e00ff */
[----:B------:R-:W-:Y:S01]  /*7820*/  PRMT R45, R148, 0x654, R45 ;  /* 0x00000654942d7816 */ /* 0x000fe2000000002d */
[----:B------:R-:W-:Y:S01]  /*7830*/  IMAD.U32 R142, R142, 0x10000, RZ ;  /* 0x000100008e8e7824 */ /* 0x000fe200078e00ff */
[----:B------:R-:W-:Y:S01]  /*7840*/  LOP3.LUT R141, R50, 0xff00, R51, 0xf8, !PT ;  /* 0x0000ff00328d7812 */ /* 0x000fe200078ef833 */
[----:B------:R-:W-:Y:S01]  /*7850*/  IMAD.U32 R144, R144, 0x10000, RZ ;  /* 0x0001000090907824 */ /* 0x000fe200078e00ff */
[----:B------:R-:W-:-:S02]  /*7860*/  LOP3.LUT R14, R13, 0xff0000, R14, 0xf8, !PT ;  /* 0x00ff00000d0e7812 */ /* 0x000fc400078ef80e */
[----:B------:R-:W-:Y:S02]  /*7870*/  PRMT R47, R146, 0x654, R47 ;  /* 0x00000654922f7816 */ /* 0x000fe4000000002f */
[----:B------:R-:W-:Y:S02]  /*7880*/  LOP3.LUT R12, R45, 0xff00, R12, 0xf8, !PT ;  /* 0x0000ff002d0c7812 */ /* 0x000fe400078ef80c */
[----:B------:R-:W-:Y:S02]  /*7890*/  SHF.L.U32 R13, R143, 0x10, RZ ;  /* 0x000000108f0d7819 */ /* 0x000fe400000006ff */
[----:B------:R-:W-:Y:S02]  /*78a0*/  F2FP.F16.E4M3.UNPACK_B R140, R137.H1 ;  /* 0x00000089ff8c723e */ /* 0x000fe400030006ff */
[----:B---3--:R-:W-:Y:S02]  /*78b0*/  F2FP.F16.E4M3.UNPACK_B R51, R76.H1 ;  /* 0x0000004cff33723e */ /* 0x008fe400030006ff */
[----:B------:R-:W-:-:S02]  /*78c0*/  F2FP.F16.E4M3.UNPACK_B R50, R49.H1 ;  /* 0x00000031ff32723e */ /* 0x000fc400030006ff */
[----:B------:R-:W-:Y:S01]  /*78d0*/  LOP3.LUT R45, R47, 0xff00, R48, 0xf8, !PT ;  /* 0x0000ff002f2d7812 */ /* 0x000fe200078ef830 */
[----:B------:R-:W-:Y:S01]  /*78e0*/  HADD2.F32 R48, -RZ, R51.H0_H0 ;  /* 0x20000033ff307230 */ /* 0x000fe20000004100 */
[----:B------:R-:W-:Y:S01]  /*78f0*/  LOP3.LUT R12, R12, 0xff0000, R13, 0xf8, !PT ;  /* 0x00ff00000c0c7812 */ /* 0x000fe200078ef80d */
[----:B------:R-:W-:Y:S01]  /*7900*/  HADD2.F32 R13, -RZ, R140.H0_H0 ;  /* 0x2000008cff0d7230 */ /* 0x000fe20000004100 */
[----:B------:R-:W-:Y:S01]  /*7910*/  F2FP.F16.E4M3.UNPACK_B R138, R136.H1 ;  /* 0x00000088ff8a723e */ /* 0x000fe200030006ff */
[--C-:B------:R-:W-:Y:S01]  /*7920*/  HADD2.F32 R47, -RZ, R50.reuse.H0_H0 ;  /* 0x20000032ff2f7230 */ /* 0x100fe20000004100 */
[----:B------:R-:W-:Y:S01]  /*7930*/  LOP3.LUT R45, R45, 0xff0000, R142, 0xf8, !PT ;  /* 0x00ff00002d2d7812 */ /* 0x000fe200078ef88e */
[----:B------:R-:W-:Y:S02]  /*7940*/  HADD2.F32 R50, -RZ, R50.H1_H1 ;  /* 0x30000032ff327230 */ /* 0x000fe40000004100 */
[----:B------:R-:W-:Y:S01]  /*7950*/  FMUL.FTZ R146, R48, R13 ;  /* 0x0000000d30927220 */ /* 0x000fe20000410000 */
[----:B------:R-:W-:-:S02]  /*7960*/  HADD2.F32 R139, -RZ, R138.H0_H0 ;  /* 0x2000008aff8b7230 */ /* 0x000fc40000004100 */
[----:B------:R-:W-:Y:S01]  /*7970*/  FMUL.FTZ R143, R47, R13 ;  /* 0x0000000d2f8f7220 */ /* 0x000fe20000410000 */
[----:B------:R-:W-:Y:S01]  /*7980*/  LOP3.LUT R13, R141, 0xff0000, R144, 0xf8, !PT ;  /* 0x00ff00008d0d7812 */ /* 0x000fe200078ef890 */
[----:B------:R-:W-:Y:S01]  /*7990*/  HADD2.F32 R141, -RZ, R138.H1_H1 ;  /* 0x3000008aff8d7230 */ /* 0x000fe20000004100 */
[----:B------:R-:W-:Y:S01]  /*79a0*/  F2FP.F16.E4M3.UNPACK_B R142, R137 ;  /* 0x00000089ff8e723e */ /* 0x000fe200020006ff */
[-C--:B------:R-:W-:Y:S01]  /*79b0*/  FFMA.FTZ R47, R47, R139.reuse, -R146 ;  /* 0x0000008b2f2f7223 */ /* 0x080fe20000010892 */
[----:B------:R-:W-:Y:S01]  /*79c0*/  FFMA.FTZ R48, R48, R139, R143 ;  /* 0x0000008b30307223 */ /* 0x000fe2000001008f */
[----:B------:R-:W-:Y:S01]  /*79d0*/  F2FP.F16.E4M3.UNPACK_B R139, R136 ;  /* 0x00000088ff8b723e */ /* 0x000fe200020006ff */
[----:B------:R-:W-:Y:S01]  /*79e0*/  HADD2.F32 R143, -RZ, R140.H1_H1 ;  /* 0x3000008cff8f7230 */ /* 0x000fe20000004100 */
[----:B------:R-:W-:Y:S01]  /*79f0*/  F2FP.F16.E4M3.UNPACK_B R76, R76 ;  /* 0x0000004cff4c723e */ /* 0x000fe200020006ff */
[----:B------:R-:W-:Y:S01]  /*7a00*/  HADD2.F32 R138, -RZ, R51.H1_H1 ;  /* 0x30000033ff8a7230 */ /* 0x000fe20000004100 */
[----:B------:R-:W-:Y:S01]  /*7a10*/  F2FP.F16.E4M3.UNPACK_B R136, R49 ;  /* 0x00000031ff88723e */ /* 0x000fe200020006ff */
[----:B------:R-:W-:-:S02]  /*7a20*/  HADD2.F32 R144, -RZ, R142.H0_H0 ;  /* 0x2000008eff907230 */ /* 0x000fc40000004100 */
[----:B------:R-:W-:Y:S02]  /*7a30*/  HADD2.F32 R137, -RZ, R76.H0_H0 ;  /* 0x2000004cff897230 */ /* 0x000fe40000004100 */
[-C--:B------:R-:W-:Y:S01]  /*7a40*/  FMUL.FTZ R49, R138, R143.reuse ;  /* 0x0000008f8a317220 */ /* 0x080fe20000410000 */
[----:B------:R-:W-:Y:S02]  /*7a50*/  HADD2.F32 R51, -RZ, R136.H0_H0 ;  /* 0x20000088ff337230 */ /* 0x000fe40000004100 */
[C---:B------:R-:W-:Y:S01]  /*7a60*/  FMUL.FTZ R143, R50.reuse, R143 ;  /* 0x0000008f328f7220 */ /* 0x040fe20000410000 */
[----:B------:R-:W-:Y:S02]  /*7a70*/  HADD2.F32 R140, -RZ, R139.H0_H0 ;  /* 0x2000008bff8c7230 */ /* 0x000fe40000004100 */
[-C--:B------:R-:W-:Y:S01]  /*7a80*/  FFMA.FTZ R50, R50, R141.reuse, -R49 ;  /* 0x0000008d32327223 */ /* 0x080fe20000010831 */
[-C--:B------:R-:W-:Y:S01]  /*7a90*/  FMUL.FTZ R146, R137, R144.reuse ;  /* 0x0000009089927220 */ /* 0x080fe20000410000 */
[----:B------:R-:W-:Y:S01]  /*7aa0*/  FFMA.FTZ R49, R138, R141, R143 ;  /* 0x0000008d8a317223 */ /* 0x000fe2000001008f */
[----:B------:R-:W-:Y:S01]  /*7ab0*/  FMUL.FTZ R144, R51, R144 ;  /* 0x0000009033907220 */ /* 0x000fe20000410000 */
[----:B------:R-:W-:Y:S01]  /*7ac0*/  HADD2.F32 R141, -RZ, R142.H1_H1 ;  /* 0x3000008eff8d7230 */ /* 0x000fe20000004100 */
[----:B------:R-:W-:Y:S01]  /*7ad0*/  F2FP.F16.E4M3.UNPACK_B R142, R135.H1 ;  /* 0x00000087ff8e723e */ /* 0x000fe200030006ff */
        /* <DEDUP_REMOVED lines=11> */
[----:B------:R-:W-:-:S02]  /*7b90*/  HADD2.F32 R143, -RZ, R142.H0_H0 ;  /* 0x2000008eff8f7230 */ /* 0x000fc40000004100 */
[----:B------:R-:W-:Y:S01]  /*7ba0*/  FFMA.FTZ R145, R138, R137, R145 ;  /* 0x000000898a917223 */ /* 0x000fe20000010091 */
[----:B------:R-:W-:Y:S01]  /*7bb0*/  HADD2.F32 R140, -RZ, R139.H0_H0 ;  /* 0x2000008bff8c7230 */ /* 0x000fe20000004100 */
[----:B------:R-:W-:Y:S01]  /*7bc0*/  F2FP.F16.E4M3.UNPACK_B R46, R46 ;  /* 0x0000002eff2e723e */ /* 0x000fe200020006ff */
[----:B------:R-:W-:Y:S01]  /*7bd0*/  HADD2.F32 R137, -RZ, R136.H0_H0 ;  /* 0x20000088ff897230 */ /* 0x000fe20000004100 */
[----:B------:R-:W-:Y:S01]  /*7be0*/  F2FP.SATFINITE.E4M3.F32.PACK_AB_MERGE_C R47, R50, R47, RZ ;  /* 0x0000002f322f723e */ /* 0x000fe200048070ff */
[----:B------:R-:W-:Y:S02]  /*7bf0*/  HADD2.F32 R138, -RZ, R141.H0_H0 ;  /* 0x2000008dff8a7230 */ /* 0x000fe40000004100 */
[-C--:B------:R-:W-:Y:S01]  /*7c00*/  FMUL.FTZ R146, R140, R143.reuse ;  /* 0x0000008f8c927220 */ /* 0x080fe20000410000 */
[----:B------:R-:W-:Y:S02]  /*7c10*/  HADD2.F32 R142, -RZ, R142.H1_H1 ;  /* 0x3000008eff8e7230 */ /* 0x000fe40000004100 */
[----:B------:R-:W-:Y:S01]  /*7c20*/  FMUL.FTZ R143, R137, R143 ;  /* 0x0000008f898f7220 */ /* 0x000fe20000410000 */
[----:B------:R-:W-:-:S02]  /*7c30*/  HADD2.F32 R139, -RZ, R139.H1_H1 ;  /* 0x3000008bff8b7230 */ /* 0x000fc40000004100 */
[----:B------:R-:W-:Y:S01]  /*7c40*/  FFMA.FTZ R146, R137, R138, -R146 ;  /* 0x0000008a89927223 */ /* 0x000fe20000010892 */
[----:B------:R-:W-:Y:S01]  /*7c50*/  HADD2.F32 R136, -RZ, R136.H1_H1 ;  /* 0x30000088ff887230 */ /* 0x000fe20000004100 */
[----:B------:R-:W-:Y:S01]  /*7c60*/  F2FP.F16.E4M3.UNPACK_B R137, R135 ;  /* 0x00000087ff89723e */ /* 0x000fe200020006ff */
[----:B------:R-:W-:Y:S02]  /*7c70*/  HADD2.F32 R141, -RZ, R141.H1_H1 ;  /* 0x3000008dff8d7230 */ /* 0x000fe40000004100 */
[C---:B------:R-:W-:Y:S01]  /*7c80*/  FMUL.FTZ R147, R139.reuse, R142 ;  /* 0x0000008e8b937220 */ /* 0x040fe20000410000 */
[----:B------:R-:W-:Y:S01]  /*7c90*/  F2FP.F16.E4M3.UNPACK_B R135, R78 ;  /* 0x0000004eff87723e */ /* 0x000fe200020006ff */
[----:B------:R-:W-:Y:S01]  /*7ca0*/  FMUL.FTZ R142, R136, R142 ;  /* 0x0000008e888e7220 */ /* 0x000fe20000410000 */
[----:B------:R-:W-:Y:S01]  /*7cb0*/  FFMA.FTZ R140, R140, R138, R143 ;  /* 0x0000008a8c8c7223 */ /* 0x000fe2000001008f */
[-C--:B------:R-:W-:Y:S01]  /*7cc0*/  FFMA.FTZ R147, R136, R141.reuse, -R147 ;  /* 0x0000008d88937223 */ /* 0x080fe20000010893 */
[----:B------:R-:W-:Y:S01]  /*7cd0*/  F2FP.F16.E4M3.UNPACK_B R136, R134 ;  /* 0x00000086ff88723e */ /* 0x000fe200020006ff */
[----:B------:R-:W-:Y:S01]  /*7ce0*/  FFMA.FTZ R149, R139, R141, R142 ;  /* 0x0000008d8b957223 */ /* 0x000fe2000001008e */
[----:B------:R-:W-:Y:S01]  /*7cf0*/  HADD2.F32 R134, -RZ, R135.H0_H0 ;  /* 0x20000087ff867230 */ /* 0x000fe20000004100 */
[----:B------:R-:W-:Y:S01]  /*7d00*/  F2FP.SATFINITE.E4M3.F32.PACK_AB_MERGE_C R47, R144, R51, R47 ;  /* 0x00000033902f723e */ /* 0x000fe2000480702f */
[--C-:B------:R-:W-:Y:S01]  /*7d10*/  HADD2.F32 R139, -RZ, R137.reuse.H0_H0 ;  /* 0x20000089ff8b7230 */ /* 0x100fe20000004100 */
[----:B------:R-:W-:Y:S01]  /*7d20*/  F2FP.SATFINITE.E4M3.F32.PACK_AB_MERGE_C R48, R49, R48, RZ ;  /* 0x000000303130723e */ /* 0x000fe200048070ff */
[----:B------:R-:W-:Y:S01]  /*7d30*/  HADD2.F32 R138, -RZ, R137.H1_H1 ;  /* 0x30000089ff8a7230 */ /* 0x000fe20000004100 */
[----:B------:R-:W-:Y:S01]  /*7d40*/  F2FP.F16.E4M3.UNPACK_B R50, R77 ;  /* 0x0000004dff32723e */ /* 0x000fe200020006ff */
[----:B------:R-:W-:-:S02]  /*7d50*/  HADD2.F32 R78, -RZ, R46.H0_H0 ;  /* 0x2000002eff4e7230 */ /* 0x000fc40000004100 */
[----:B------:R-:W-:Y:S01]  /*7d60*/  FMUL.FTZ R141, R134, R139 ;  /* 0x0000008b868d7220 */ /* 0x000fe20000410000 */
[----:B------:R-:W-:Y:S01]  /*7d70*/  HADD2.F32 R135, -RZ, R135.H1_H1 ;  /* 0x30000087ff877230 */ /* 0x000fe20000004100 */
[----:B------:R-:W-:Y:S01]  /*7d80*/  F2FP.F16.E4M3.UNPACK_B R51, R45 ;  /* 0x0000002dff33723e */ /* 0x000fe200020006ff */
[----:B------:R-:W-:Y:S02]  /*7d90*/  HADD2.F32 R46, -RZ, R46.H1_H1 ;  /* 0x3000002eff2e7230 */ /* 0x000fe40000004100 */
[----:B------:R-:W-:Y:S01]  /*7da0*/  FMUL.FTZ R139, R78, R139 ;  /* 0x0000008b4e8b7220 */ /* 0x000fe20000410000 */
[--C-:B------:R-:W-:Y:S02]  /*7db0*/  HADD2.F32 R137, -RZ, R136.reuse.H0_H0 ;  /* 0x20000088ff897230 */ /* 0x100fe40000004100 */
[CC--:B------:R-:W-:Y:S01]  /*7dc0*/  FMUL.FTZ R143, R135.reuse, R138.reuse ;  /* 0x0000008a878f7220 */ /* 0x0c0fe20000410000 */
[----:B------:R-:W-:Y:S02]  /*7dd0*/  HADD2.F32 R136, -RZ, R136.H1_H1 ;  /* 0x30000088ff887230 */ /* 0x000fe40000004100 */
[----:B------:R-:W-:Y:S01]  /*7de0*/  FMUL.FTZ R138, R46, R138 ;  /* 0x0000008a2e8a7220 */ /* 0x000fe20000410000 */
[----:B------:R-:W-:Y:S01]  /*7df0*/  F2FP.F16.E4M3.UNPACK_B R49, R44 ;  /* 0x0000002cff31723e */ /* 0x000fe200020006ff */
[-C--:B------:R-:W-:Y:S01]  /*7e00*/  FFMA.FTZ R141, R78, R137.reuse, -R141 ;  /* 0x000000894e8d7223 */ /* 0x080fe2000001088d */
[----:B------:R-:W-:Y:S01]  /*7e10*/  FFMA.FTZ R78, R134, R137, R139 ;  /* 0x00000089864e7223 */ /* 0x000fe2000001008b */
[-C--:B------:R-:W-:Y:S01]  /*7e20*/  FFMA.FTZ R46, R46, R136.reuse, -R143 ;  /* 0x000000882e2e7223 */ /* 0x080fe2000001088f */
[----:B------:R-:W-:Y:S01]  /*7e30*/  FFMA.FTZ R135, R135, R136, R138 ;  /* 0x0000008887877223 */ /* 0x000fe2000001008a */
[----:B------:R-:W-:Y:S01]  /*7e40*/  F2FP.SATFINITE.E4M3.F32.PACK_AB_MERGE_C R146, R147, R146, RZ ;  /* 0x000000929392723e */ /* 0x000fe200048070ff */
[----:B------:R-:W-:Y:S01]  /*7e50*/  HADD2.F32 R134, -RZ, R50.H0_H0 ;  /* 0x20000032ff867230 */ /* 0x000fe20000004100 */
[----:B------:R-:W-:Y:S01]  /*7e60*/  F2FP.SATFINITE.E4M3.F32.PACK_AB_MERGE_C R76, R145, R76, R48 ;  /* 0x0000004c914c723e */ /* 0x000fe20004807030 */
[----:B------:R-:W-:Y:S01]  /*7e70*/  HADD2.F32 R139, -RZ, R51.H0_H0 ;  /* 0x20000033ff8b7230 */ /* 0x000fe20000004100 */
[----:B------:R-:W-:Y:S01]  /*7e80*/  F2FP.F16.E4M3.UNPACK_B R136, R14 ;  /* 0x0000000eff88723e */ /* 0x000fe200020006ff */
[----:B------:R-:W-:Y:S01]  /*7e90*/  HADD2.F32 R48, -RZ, R49.H0_H0 ;  /* 0x20000031ff307230 */ /* 0x000fe20000004100 */
[----:B------:R-:W-:Y:S01]  /*7ea0*/  F2FP.SATFINITE.E4M3.F32.PACK_AB_MERGE_C R140, R149, R140, RZ ;  /* 0x0000008c958c723e */ /* 0x000fe200048070ff */
[----:B------:R-:W-:Y:S01]  /*7eb0*/  HADD2.F32 R138, -RZ, R51.H1_H1 ;  /* 0x30000033ff8a7230 */ /* 0x000fe20000004100 */
[----:B------:R-:W-:Y:S01]  /*7ec0*/  F2FP.SATFINITE.E4M3.F32.PACK_AB_MERGE_C R46, R46, R141, R146 ;  /* 0x0000008d2e2e723e */ /* 0x000fe20004807092 */
[----:B------:R-:W-:Y:S01]  /*7ed0*/  HADD2.F32 R137, -RZ, R136.H0_H0 ;  /* 0x20000088ff897230 */ /* 0x000fe20000004100 */
[----:B------:R-:W-:Y:S01]  /*7ee0*/  F2FP.SATFINITE.E4M3.F32.PACK_AB_MERGE_C R78, R135, R78, R140 ;  /* 0x0000004e874e723e */ /* 0x000fe2000480708c */
[----:B------:R-:W-:Y:S01]  /*7ef0*/  FMUL.FTZ R141, R134, R139 ;  /* 0x0000008b868d7220 */ /* 0x000fe20000410000 */
[----:B------:R-:W-:-:S02]  /*7f00*/  HADD2.F32 R135, -RZ, R50.H1_H1 ;  /* 0x30000032ff877230 */ /* 0x000fc40000004100 */
        /* <DEDUP_REMOVED lines=13> */
[----:B------:R-:W-:Y:S02]  /*7fe0*/  HADD2.F32 R134, -RZ, R77.H0_H0 ;  /* 0x2000004dff867230 */ /* 0x000fe40000004100 */
        /* <DEDUP_REMOVED lines=65> */
.L_x_3006:
[----:B------:R-:W-:Y:S05]  /*8400*/  BSYNC B2 ;  /* 0x0000000000027941 */ /* 0x000fea0003800000 */
.L_x_3005:
[----:B------:R-:W-:Y:S01]  /*8410*/  ISETP.GE.AND P3, PT, R11, R124, PT ;  /* 0x0000007c0b00720c */ /* 0x000fe20003f66270 */
[----:B--2---:R4:W-:-:S12]  /*8420*/  ST.E.128 desc[UR36][R114.64], R12 ;  /* 0x0000000c72007985 */ /* 0x0049d8000c101d24 */
[----:B------:R-:W-:-:S04]  /*8430*/  @!P3 IADD3 R44, P4, R120, R11, RZ ;  /* 0x0000000b782cb210 */ /* 0x000fc80007f9e0ff */
[----:B------:R-:W-:-:S05]  /*8440*/  @!P3 LEA.HI.X.SX32 R45, R11, R118, 0x1, P4 ;  /* 0x000000760b2db211 */ /* 0x000fca00020f0eff */
[----:B---3--:R4:W-:Y:S04]  /*8450*/  @!P3 ST.E.128 desc[UR36][R44.64], R76 ;  /* 0x0000004c2c00b985 */ /* 0x0089e8000c101d24 */
.L_x_3004:
[----:B------:R-:W-:Y:S05]  /*8460*/  BSYNC B1 ;  /* 0x0000000000017941 */ /* 0x000fea0003800000 */
.L_x_3003:
[----:B------:R-:W-:-:S03]  /*8470*/  UMOV UR4, 0xffffffff ;  /* 0xffffffff00047882 */ /* 0x000fc60000000000 */
[----:B------:R-:W-:Y:S05]  /*8480*/  BRA.DIV UR4, `(.L_x_3007) ;  /* 0x0000024a04c87947 */ /* 0x000fea000b800000 */
[----:B----4-:R4:W0:Y:S04]  /*8490*/  SHFL.IDX PT, R76, R117, 0x1, 0x181f ;  /* 0x00381f00754c7f89 */ /* 0x01082800000e0000 */
[----:B------:R4:W0:Y:S02]  /*84a0*/  SHFL.IDX PT, R50, R116, 0x1, 0x181f ;  /* 0x00381f0074327f89 */ /* 0x00082400000e0000 */
.L_x_3326:
[----:B------:R-:W-:Y:S01]  /*84b0*/  ISETP.GE.OR P3, PT, R104, R109, P1 ;  /* 0x0000006d6800720c */ /* 0x000fe20000f66670 */
[----:B------:R-:W-:-:S12]  /*84c0*/  BSSY B1, `(.L_x_3008) ;  /* 0x00000fc000017945 */ /* 0x000fd80003800000 */
[----:B------:R-:W-:Y:S05]  /*84d0*/  @P3 BRA `(.L_x_3009) ;  /* 0x0000000c00e83947 */ /* 0x000fea0003800000 */
[----:B------:R-:W5:Y:S01]  /*84e0*/  LDL R14, [R1+0x24] ;  /* 0x00002400010e7983 */ /* 0x000f620000100800 */
[----:B------:R-:W-:Y:S01]  /*84f0*/  SEL R11, R97, R126, !P0 ;  /* 0x0000007e610b7207 */ /* 0x000fe20004000000 */
[----:B------:R-:W-:Y:S01]  /*8500*/  BSSY B2, `(.L_x_3010) ;  /* 0x00000f2000027945 */ /* 0x000fe20003800000 */
[----:B0-----:R-:W-:Y:S02]  /*8510*/  IADD3 R48, P3, R39, R50, RZ ;  /* 0x0000003227307210 */ /* 0x001fe40007f7e0ff */
[----:B------:R-:W-:-:S03]  /*8520*/  SHF.R.S32.HI R12, RZ, 0x1f, R11 ;  /* 0x0000001fff0c7819 */ /* 0x000fc6000001140b */
[----:B------:R-:W-:Y:S01]  /*8530*/  IMAD.X R49, R76, 0x1, R43, P3 ;  /* 0x000000014c317824 */ /* 0x000fe200018e062b */
[----:B------:R-:W-:-:S04]  /*8540*/  LEA.HI R11, R12, R11, RZ, 0x5 ;  /* 0x0000000b0c0b7211 */ /* 0x000fc800078f28ff */
        /* <DEDUP_REMOVED lines=8> */
[----:B-----5:R-:W-:Y:S01]  /*85d0*/  IADD3 R12, R12, R13, R14 ;  /* 0x0000000d0c0c7210 */ /* 0x020fe20007ffe00e */
[----:B------:R-:W-:-:S04]  /*85e0*/  IMAD R13, R23, 0x8000, R94 ;  /* 0x00008000170d7824 */ /* 0x000fc800078e025e */
        /* <DEDUP_REMOVED lines=8> */
[--C-:B------:R-:W-:Y:S01]  /*8670*/  SHF.R.U32.HI R138, RZ, 0x10, R53.reuse ;  /* 0x00000010ff8a7819 */ /* 0x100fe20000011635 */
[----:B------:R-:W-:Y:S01]  /*8680*/  IMAD.MOV.U32 R58, RZ, RZ, R44 ;  /* 0x000000ffff3a7224 */ /* 0x000fe200078e002c */
[----:B------:R-:W-:Y:S01]  /*8690*/  LOP3.LUT R54, R53, 0xff, RZ, 0xc0, !PT ;  /* 0x000000ff35367812 */ /* 0x000fe200078ec0ff */
[----:B------:R-:W-:Y:S01]  /*86a0*/  IMAD.MOV.U32 R51, RZ, RZ, R14 ;  /* 0x000000ffff337224 */ /* 0x000fe200078e000e */
[----:B------:R-:W-:Y:S01]  /*86b0*/  SHF.R.U32.HI R53, RZ, 0x18, R53 ;  /* 0x00000018ff357819 */ /* 0x000fe20000011635 */
[----:B------:R-:W-:Y:S01]  /*86c0*/  IMAD.U32 R44, R138, 0x10000, RZ ;  /* 0x000100008a2c7824 */ /* 0x000fe200078e00ff */
[--C-:B------:R-:W-:Y:S02]  /*86d0*/  SHF.R.U32.HI R136, RZ, 0x10, R55.reuse ;  /* 0x00000010ff887819 */ /* 0x100fe40000011637 */
[----:B------:R-:W-:-:S02]  /*86e0*/  SHF.R.U32.HI R134, RZ, 0x8, R55 ;  /* 0x00000008ff867819 */ /* 0x000fc40000011637 */
[----:B------:R-:W-:Y:S02]  /*86f0*/  LOP3.LUT R56, R55, 0xff, RZ, 0xc0, !PT ;  /* 0x000000ff37387812 */ /* 0x000fe400078ec0ff */
[----:B------:R-:W-:Y:S02]  /*8700*/  SHF.R.U32.HI R135, RZ, 0x18, R55 ;  /* 0x00000018ff877819 */ /* 0x000fe40000011637 */
[----:B------:R-:W-:Y:S01]  /*8710*/  MOV R55, R12 ;  /* 0x0000000c00377202 */ /* 0x000fe20000000f00 */
[----:B------:R-:W-:Y:S01]  /*8720*/  IMAD.SHL.U32 R12, R137, 0x100, RZ ;  /* 0x00000100890c7824 */ /* 0x000fe200078e00ff */
[----:B------:R-:W-:Y:S02]  /*8730*/  PRMT R53, R53, 0x654, R54 ;  /* 0x0000065435357816 */ /* 0x000fe40000000036 */
[--C-:B------:R-:W-:Y:S02]  /*8740*/  SHF.R.U32.HI R79, RZ, 0x8, R59.reuse ;  /* 0x00000008ff4f7819 */ /* 0x100fe4000001163b */
[----:B------:R-:W-:-:S02]  /*8750*/  SHF.R.U32.HI R114, RZ, 0x10, R59 ;  /* 0x00000010ff727819 */ /* 0x000fc4000001163b */
[----:B------:R-:W-:Y:S01]  /*8760*/  LOP3.LUT R78, R59, 0xff, RZ, 0xc0, !PT ;  /* 0x000000ff3b4e7812 */ /* 0x000fe200078ec0ff */
[----:B------:R-:W-:Y:S01]  /*8770*/  IMAD.SHL.U32 R46, R79, 0x100, RZ ;  /* 0x000001004f2e7824 */ /* 0x000fe200078e00ff */
[----:B------:R-:W-:Y:S02]  /*8780*/  SHF.R.U32.HI R59, RZ, 0x18, R59 ;  /* 0x00000018ff3b7819 */ /* 0x000fe4000001163b */
[----:B------:R-:W-:Y:S01]  /*8790*/  LOP3.LUT R53, R53, 0xff00, R12, 0xf8, !PT ;  /* 0x0000ff0035357812 */ /* 0x000fe200078ef80c */
[----:B------:R-:W-:Y:S01]  /*87a0*/  IMAD.SHL.U32 R12, R134, 0x100, RZ ;  /* 0x00000100860c7824 */ /* 0x000fe200078e00ff */
[--C-:B---3--:R-:W-:Y:S02]  /*87b0*/  SHF.R.U32.HI R120, RZ, 0x10, R57.reuse ;  /* 0x00000010ff787819 */ /* 0x108fe40000011639 */
[----:B------:R-:W-:Y:S02]  /*87c0*/  SHF.R.U32.HI R115, RZ, 0x8, R57 ;  /* 0x00000008ff737819 */ /* 0x000fe40000011639 */
[----:B------:R-:W-:-:S02]  /*87d0*/  LOP3.LUT R77, R57, 0xff, RZ, 0xc0, !PT ;  /* 0x000000ff394d7812 */ /* 0x000fc400078ec0ff */
[----:B--2---:R-:W-:Y:S02]  /*87e0*/  SHF.R.U32.HI R118, RZ, 0x18, R57 ;  /* 0x00000018ff767819 */ /* 0x004fe40000011639 */
[----:B------:R-:W-:Y:S02]  /*87f0*/  PRMT R57, R135, 0x654, R56 ;  /* 0x0000065487397816 */ /* 0x000fe40000000038 */
[----:B------:R-:W-:Y:S01]  /*8800*/  PRMT R59, R59, 0x654, R78 ;  /* 0x000006543b3b7816 */ /* 0x000fe2000000004e */
[----:B------:R-:W-:Y:S01]  /*8810*/  IMAD.U32 R78, R114, 0x10000, RZ ;  /* 0x00010000724e7824 */ /* 0x000fe200078e00ff */
[----:B------:R-:W-:Y:S01]  /*8820*/  LOP3.LUT R57, R57, 0xff00, R12, 0xf8, !PT ;  /* 0x0000ff0039397812 */ /* 0x000fe200078ef80c */
[----:B------:R-:W-:Y:S01]  /*8830*/  IMAD.U32 R12, R136, 0x10000, RZ ;  /* 0x00010000880c7824 */ /* 0x000fe200078e00ff */
[----:B------:R-:W-:Y:S01]  /*8840*/  LOP3.LUT R135, R59, 0xff00, R46, 0xf8, !PT ;  /* 0x0000ff003b877812 */ /* 0x000fe200078ef82e */
[----:B------:R-:W-:Y:S01]  /*8850*/  IMAD.U32 R46, R120, 0x10000, RZ ;  /* 0x00010000782e7824 */ /* 0x000fe200078e00ff */
[----:B------:R-:W-:-:S02]  /*8860*/  PRMT R77, R118, 0x654, R77 ;  /* 0x00000654764d7816 */ /* 0x000fc4000000004d */
[----:B------:R-:W-:Y:S02]  /*8870*/  SHF.L.U32 R14, R115, 0x8, RZ ;  /* 0x00000008730e7819 */ /* 0x000fe400000006ff */
        /* <DEDUP_REMOVED lines=10> */
[C---:B------:R-:W-:Y:S01]  /*8920*/  FMUL.FTZ R114, R54.reuse, R14 ;  /* 0x0000000e36727220 */ /* 0x040fe20000410000 */
[----:B------:R-:W-:Y:S01]  /*8930*/  F2FP.F16.E4M3.UNPACK_B R130, R130 ;  /* 0x00000082ff82723e */ /* 0x000fe200020006ff */
        /* <DEDUP_REMOVED lines=13> */
[----:B------:R-:W-:Y:S01]  /*8a10*/  LOP3.LUT R46, R115, 0xff0000, R46, 0xf8, !PT ;  /* 0x00ff0000732e7812 */ /* 0x000fe200078ef82e */
[----:B------:R-:W-:-:S02]  /*8a20*/  HADD2.F32 R56, -RZ, R55.H0_H0 ;  /* 0x20000037ff387230 */ /* 0x000fc40000004100 */
[-C--:B------:R-:W-:Y:S01]  /*8a30*/  FMUL.FTZ R118, R77, R114.reuse ;  /* 0x000000724d767220 */ /* 0x080fe20000410000 */
[C---:B------:R-:W-:Y:S01]  /*8a40*/  FMUL.FTZ R114, R57.reuse, R114 ;  /* 0x0000007239727220 */ /* 0x040fe20000410000 */
[----:B------:R-:W-:Y:S02]  /*8a50*/  HADD2.F32 R59, -RZ, R58.H0_H0 ;  /* 0x2000003aff3b7230 */ /* 0x000fe40000004100 */
        /* <DEDUP_REMOVED lines=34> */
[----:B------:R-:W-:Y:S01]  /*8c80*/  FMUL.FTZ R136, R55, R114 ;  /* 0x0000007237887220 */ /* 0x000fe20000410000 */
[----:B------:R-:W-:Y:S01]  /*8c90*/  FFMA.FTZ R114, R59, R58, R78 ;  /* 0x0000003a3b727223 */ /* 0x000fe2000001004e */
[----:B------:R-:W-:Y:S01]  /*8ca0*/  FFMA.FTZ R130, R55, R56, -R130 ;  /* 0x0000003837827223 */ /* 0x000fe20000010882 */
[----:B------:R-:W-:Y:S01]  /*8cb0*/  F2FP.F16.E4M3.UNPACK_B R55, R52 ;  /* 0x00000034ff37723e */ /* 0x000fe200020006ff */
[----:B------:R-:W-:Y:S01]  /*8cc0*/  FFMA.FTZ R135, R57, R56, R136 ;  /* 0x0000003839877223 */ /* 0x000fe20000010088 */
[----:B------:R-:W-:Y:S01]  /*8cd0*/  HADD2.F32 R59, -RZ, R131.H0_H0 ;  /* 0x20000083ff3b7230 */ /* 0x000fe20000004100 */
[----:B------:R-:W-:Y:S01]  /*8ce0*/  F2FP.SATFINITE.E4M3.F32.PACK_AB_MERGE_C R53, R134, R53, RZ ;  /* 0x000000358635723e */ /* 0x000fe200048070ff */
[----:B------:R-:W-:Y:S01]  /*8cf0*/  HADD2.F32 R52, -RZ, R51.H0_H0 ;  /* 0x20000033ff347230 */ /* 0x000fe20000004100 */
[----:B------:R-:W-:Y:S01]  /*8d00*/  F2FP.SATFINITE.E4M3.F32.PACK_AB_MERGE_C R137, R137, R54, RZ ;  /* 0x000000368989723e */ /* 0x000fe200048070ff */
[----:B------:R-:W-:Y:S01]  /*8d10*/  HADD2.F32 R56, -RZ, R55.H0_H0 ;  /* 0x20000037ff387230 */ /* 0x000fe20000004100 */
[----:B------:R-:W-:Y:S01]  /*8d20*/  F2FP.SATFINITE.E4M3.F32.PACK_AB_MERGE_C R54, R118, R79, R53 ;  /* 0x0000004f7636723e */ /* 0x000fe20004807035 */
[----:B------:R-:W-:Y:S01]  /*8d30*/  HADD2.F32 R58, -RZ, R131.H1_H1 ;  /* 0x30000083ff3a7230 */ /* 0x000fe20000004100 */
[----:B------:R-:W-:Y:S01]  /*8d40*/  F2FP.F16.E4M3.UNPACK_B R79, R46 ;  /* 0x0000002eff4f723e */ /* 0x000fe200020006ff */
[----:B------:R-:W-:-:S02]  /*8d50*/  HADD2.F32 R55, -RZ, R55.H1_H1 ;  /* 0x30000037ff377230 */ /* 0x000fc40000004100 */
[-C--:B------:R-:W-:Y:S01]  /*8d60*/  FMUL.FTZ R77, R56, R59.reuse ;  /* 0x0000003b384d7220 */ /* 0x080fe20000410000 */
[--C-:B------:R-:W-:Y:S02]  /*8d70*/  HADD2.F32 R57, -RZ, R132.reuse.H0_H0 ;  /* 0x20000084ff397230 */ /* 0x100fe40000004100 */
[C---:B------:R-:W-:Y:S01]  /*8d80*/  FMUL.FTZ R59, R52.reuse, R59 ;  /* 0x0000003b343b7220 */ /* 0x040fe20000410000 */
[----:B------:R-:W-:Y:S02]  /*8d90*/  HADD2.F32 R51, -RZ, R51.H1_H1 ;  /* 0x30000033ff337230 */ /* 0x000fe40000004100 */
[-C--:B------:R-:W-:Y:S01]  /*8da0*/  FMUL.FTZ R78, R55, R58.reuse ;  /* 0x0000003a374e7220 */ /* 0x080fe20000410000 */
[----:B------:R-:W-:Y:S02]  /*8db0*/  HADD2.F32 R132, -RZ, R132.H1_H1 ;  /* 0x30000084ff847230 */ /* 0x000fe40000004100 */
[-C--:B------:R-:W-:Y:S01]  /*8dc0*/  FFMA.FTZ R52, R52, R57.reuse, -R77 ;  /* 0x0000003934347223 */ /* 0x080fe2000001084d */
[----:B------:R-:W-:Y:S01]  /*8dd0*/  FFMA.FTZ R59, R56, R57, R59 ;  /* 0x00000039383b7223 */ /* 0x000fe2000001003b */
[C---:B------:R-:W-:Y:S01]  /*8de0*/  FMUL.FTZ R58, R51.reuse, R58 ;  /* 0x0000003a333a7220 */ /* 0x040fe20000410000 */
[----:B------:R-:W-:Y:S01]  /*8df0*/  F2FP.F16.E4M3.UNPACK_B R57, R45 ;  /* 0x0000002dff39723e */ /* 0x000fe200020006ff */
[-C--:B------:R-:W-:Y:S01]  /*8e00*/  FFMA.FTZ R51, R51, R132.reuse, -R78 ;  /* 0x0000008433337223 */ /* 0x080fe2000001084e */
[----:B------:R-:W-:Y:S01]  /*8e10*/  F2FP.F16.E4M3.UNPACK_B R56, R13 ;  /* 0x0000000dff38723e */ /* 0x000fe200020006ff */
[----:B------:R-:W-:Y:S01]  /*8e20*/  FFMA.FTZ R132, R55, R132, R58 ;  /* 0x0000008437847223 */ /* 0x000fe2000001003a */
[----:B------:R-:W-:Y:S01]  /*8e30*/  F2FP.SATFINITE.E4M3.F32.PACK_AB_MERGE_C R135, R135, R114, RZ ;  /* 0x000000728787723e */ /* 0x000fe200048070ff */
[----:B------:R-:W-:Y:S01]  /*8e40*/  HADD2.F32 R58, -RZ, R57.H0_H0 ;  /* 0x20000039ff3a7230 */ /* 0x000fe20000004100 */
[----:B------:R-:W-:Y:S01]  /*8e50*/  F2FP.F16.E4M3.UNPACK_B R77, R44 ;  /* 0x0000002cff4d723e */ /* 0x000fe200020006ff */
[----:B------:R-:W-:Y:S01]  /*8e60*/  HADD2.F32 R114, -RZ, R79.H0_H0 ;  /* 0x2000004fff727230 */ /* 0x000fe20000004100 */
[----:B------:R-:W-:Y:S01]  /*8e70*/  F2FP.SATFINITE.E4M3.F32.PACK_AB_MERGE_C R130, R130, R133, RZ ;  /* 0x000000858282723e */ /* 0x000fe200048070ff */
[----:B------:R-:W-:Y:S01]  /*8e80*/  HADD2.F32 R55, -RZ, R56.H0_H0 ;  /* 0x20000038ff377230 */ /* 0x000fe20000004100 */
[----:B------:R-:W-:Y:S01]  /*8e90*/  F2FP.SATFINITE.E4M3.F32.PACK_AB_MERGE_C R53, R120, R115, R137 ;  /* 0x000000737835723e */ /* 0x000fe20004807089 */
[----:B------:R-:W-:Y:S01]  /*8ea0*/  HADD2.F32 R78, -RZ, R77.H0_H0 ;  /* 0x2000004dff4e7230 */ /* 0x000fe20000004100 */
[----:B------:R-:W-:Y:S01]  /*8eb0*/  F2FP.SATFINITE.E4M3.F32.PACK_AB_MERGE_C R52, R51, R52, R130 ;  /* 0x000000343334723e */ /* 0x000fe20004807082 */
[-C--:B------:R-:W-:Y:S01]  /*8ec0*/  FMUL.FTZ R118, R58, R114.reuse ;  /* 0x000000723a767220 */ /* 0x080fe20000410000 */
[----:B------:R-:W-:Y:S01]  /*8ed0*/  F2FP.SATFINITE.E4M3.F32.PACK_AB_MERGE_C R51, R132, R59, R135 ;  /* 0x0000003b8433723e */ /* 0x000fe20004807087 */
[----:B------:R-:W-:Y:S01]  /*8ee0*/  FMUL.FTZ R115, R55, R114 ;  /* 0x0000007237737220 */ /* 0x000fe20000410000 */
[----:B------:R-:W-:-:S02]  /*8ef0*/  HADD2.F32 R59, -RZ, R57.H1_H1 ;  /* 0x30000039ff3b7230 */ /* 0x000fc40000004100 */
[-C--:B------:R-:W-:Y:S01]  /*8f00*/  FFMA.FTZ R55, R55, R78.reuse, -R118 ;  /* 0x0000004e37377223 */ /* 0x080fe20000010876 */
[----:B------:R-:W-:Y:S01]  /*8f10*/  HADD2.F32 R114, -RZ, R79.H1_H1 ;  /* 0x3000004fff727230 */ /* 0x000fe20000004100 */
[----:B------:R-:W-:Y:S01]  /*8f20*/  F2FP.F16.E4M3.UNPACK_B R13, R13.H1 ;  /* 0x0000000dff0d723e */ /* 0x000fe200030006ff */
        /* <DEDUP_REMOVED lines=73> */
[----:B------:R-:W-:Y:S01]  /*93c0*/  F2FP.SATFINITE.E4M3.F32.PACK_AB_MERGE_C R115, R134, R115, RZ ;  /* 0x000000738673723e */ /* 0x000fe200048070ff */
[----:B------:R-:W-:Y:S01]  /*93d0*/  IMAD.MOV.U32 R46, RZ, RZ, R51 ;  /* 0x000000ffff2e7224 */ /* 0x000fe200078e0033 */
[----:B------:R-:W-:-:S02]  /*93e0*/  F2FP.SATFINITE.E4M3.F32.PACK_AB_MERGE_C R15, R12, R137, R15 ;  /* 0x000000890c0f723e */ /* 0x000fc4000480700f */
[----:B------:R-:W-:Y:S01]  /*93f0*/  F2FP.SATFINITE.E4M3.F32.PACK_AB_MERGE_C R47, R45, R114, R115 ;  /* 0x000000722d2f723e */ /* 0x000fe20004807073 */
[----:B------:R-:W-:Y:S01]  /*9400*/  IMAD.MOV.U32 R45, RZ, RZ, R56 ;  /* 0x000000ffff2d7224 */ /* 0x000fe200078e0038 */
[----:B------:R-:W-:-:S07]  /*9410*/  MOV R12, R54 ;  /* 0x00000036000c7202 */ /* 0x000fce0000000f00 */
.L_x_3011:
[----:B------:R-:W-:Y:S05]  /*9420*/  BSYNC B2 ;  /* 0x0000000000027941 */ /* 0x000fea0003800000 */
.L_x_3010:
[----:B------:R-:W-:Y:S01]  /*9430*/  ISETP.GE.AND P3, PT, R11, R124, PT ;  /* 0x0000007c0b00720c */ /* 0x000fe20003f66270 */
[----:B0-----:R0:W-:-:S12]  /*9440*/  ST.E.128 desc[UR36][R48.64], R12 ;  /* 0x0000000c30007985 */ /* 0x0011d8000c101d24 */
[----:B------:R-:W-:-:S04]  /*9450*/  @!P3 IADD3 R50, P4, R11, R50, RZ ;  /* 0x000000320b32b210 */ /* 0x000fc80007f9e0ff */
[----:B------:R-:W-:-:S05]  /*9460*/  @!P3 LEA.HI.X.SX32 R51, R11, R76, 0x1, P4 ;  /* 0x0000004c0b33b211 */ /* 0x000fca00020f0eff */
[----:B------:R0:W-:Y:S04]  /*9470*/  @!P3 ST.E.128 desc[UR36][R50.64], R44 ;  /* 0x0000002c3200b985 */ /* 0x0001e8000c101d24 */
.L_x_3009:
[----:B------:R-:W-:Y:S05]  /*9480*/  BSYNC B1 ;  /* 0x0000000000017941 */ /* 0x000fea0003800000 */
.L_x_3008:
[----:B------:R-:W-:-:S03]  /*9490*/  UMOV UR4, 0xffffffff ;  /* 0xffffffff00047882 */ /* 0x000fc60000000000 */
[----:B------:R-:W-:Y:S05]  /*94a0*/  BRA.DIV UR4, `(.L_x_3012) ;  /* 0x0000023e040c7947 */ /* 0x000fea000b800000 */
[----:B------:R1:W1:Y:S04]  /*94b0*/  SHFL.IDX PT, R52, R117, 0x2, 0x181f ;  /* 0x00581f0075347f89 */ /* 0x00026800000e0000 */
[----:B0-----:R0:W0:Y:S02]  /*94c0*/  SHFL.IDX PT, R50, R116, 0x2, 0x181f ;  /* 0x00581f0074327f89 */ /* 0x00102400000e0000 */
.L_x_3330:
        /* <DEDUP_REMOVED lines=8> */
[----:B-1----:R-:W-:Y:S01]  /*9550*/  IMAD.X R49, R52, 0x1, R43, P3 ;  /* 0x0000000134317824 */ /* 0x002fe200018e062b */
        /* <DEDUP_REMOVED lines=15> */
[----:B------:R-:W1:Y:S01]  /*9650*/  LDS.128 R44, [R44+0x28400] ;  /* 0x028400002c2c7984 */ /* 0x000e620000000c00 */
[----:B------:R-:W-:Y:S05]  /*9660*/  @P2 BRA `(.L_x_3016) ;  /* 0x0000000c00702947 */ /* 0x000fea0003800000 */
[--C-:B------:R-:W-:Y:S01]  /*9670*/  SHF.R.U32.HI R78, RZ, 0x8, R61.reuse ;  /* 0x00000008ff4e7819 */ /* 0x100fe2000001163d */
[----:B0-----:R-:W-:Y:S01]  /*9680*/  IMAD.MOV.U32 R51, RZ, RZ, R14 ;  /* 0x000000ffff337224 */ /* 0x001fe200078e000e */
[----:B------:R-:W-:Y:S01]  /*9690*/  SHF.R.U32.HI R114, RZ, 0x18, R61 ;  /* 0x00000018ff727819 */ /* 0x000fe2000001163d */
[----:B-1----:R-:W-:Y:S01]  /*96a0*/  IMAD.MOV.U32 R57, RZ, RZ, R44 ;  /* 0x000000ffff397224 */ /* 0x002fe200078e002c */
[----:B------:R-:W-:Y:S01]  /*96b0*/  LOP3.LUT R55, R61, 0xff, RZ, 0xc0, !PT ;  /* 0x000000ff3d377812 */ /* 0x000fe200078ec0ff */
[----:B------:R-:W-:Y:S01]  /*96c0*/  IMAD.MOV.U32 R53, RZ, RZ, R46 ;  /* 0x000000ffff357224 */ /* 0x000fe200078e002e */
[----:B------:R-:W-:Y:S01]  /*96d0*/  MOV R54, R12 ;  /* 0x0000000c00367202 */ /* 0x000fe20000000f00 */
[----:B------:R-:W-:Y:S01]  /*96e0*/  IMAD.SHL.U32 R12, R78, 0x100, RZ ;  /* 0x000001004e0c7824 */ /* 0x000fe200078e00ff */
[----:B------:R-:W-:Y:S02]  /*96f0*/  SHF.R.U32.HI R64, RZ, 0x8, R63 ;  /* 0x00000008ff407819 */ /* 0x000fe4000001163f */
[----:B------:R-:W-:-:S02]  /*9700*/  SHF.R.U32.HI R60, RZ, 0x18, R67 ;  /* 0x00000018ff3c7819 */ /* 0x000fc40000011643 */
[----:B------:R-:W-:Y:S02]  /*9710*/  LOP3.LUT R59, R67, 0xff, RZ, 0xc0, !PT ;  /* 0x000000ff433b7812 */ /* 0x000fe400078ec0ff */
[----:B------:R-:W-:Y:S02]  /*9720*/  SHF.R.U32.HI R76, RZ, 0x10, R61 ;  /* 0x00000010ff4c7819 */ /* 0x000fe4000001163d */
[----:B------:R-:W-:Y:S02]  /*9730*/  PRMT R55, R114, 0x654, R55 ;  /* 0x0000065472377816 */ /* 0x000fe40000000037 */
[----:B------:R-:W-:Y:S02]  /*9740*/  SHF.R.U32.HI R79, RZ, 0x18, R63 ;  /* 0x00000018ff4f7819 */ /* 0x000fe4000001163f */
[----:B------:R-:W-:Y:S02]  /*9750*/  LOP3.LUT R56, R63, 0xff, RZ, 0xc0, !PT ;  /* 0x000000ff3f387812 */ /* 0x000fe400078ec0ff */
[----:B------:R-:W-:-:S02]  /*9760*/  SHF.R.U32.HI R77, RZ, 0x18, R65 ;  /* 0x00000018ff4d7819 */ /* 0x000fc40000011641 */
[----:B------:R-:W-:Y:S02]  /*9770*/  LOP3.LUT R58, R65, 0xff, RZ, 0xc0, !PT ;  /* 0x000000ff413a7812 */ /* 0x000fe400078ec0ff */
[----:B------:R-:W-:Y:S02]  /*9780*/  SHF.R.U32.HI R61, RZ, 0x8, R65 ;  /* 0x00000008ff3d7819 */ /* 0x000fe40000011641 */
[----:B------:R-:W-:Y:S01]  /*9790*/  PRMT R14, R60, 0x654, R59 ;  /* 0x000006543c0e7816 */ /* 0x000fe2000000003b */
[----:B------:R-:W-:Y:S01]  /*97a0*/  IMAD.SHL.U32 R59, R64, 0x100, RZ ;  /* 0x00000100403b7824 */ /* 0x000fe200078e00ff */
[----:B------:R-:W-:Y:S02]  /*97b0*/  SHF.R.U32.HI R62, RZ, 0x10, R63 ;  /* 0x00000010ff3e7819 */ /* 0x000fe4000001163f */
[----:B------:R-:W-:Y:S01]  /*97c0*/  LOP3.LUT R12, R55, 0xff00, R12, 0xf8, !PT ;  /* 0x0000ff00370c7812 */ /* 0x000fe200078ef80c */
[----:B------:R-:W-:Y:S01]  /*97d0*/  IMAD.U32 R55, R76, 0x10000, RZ ;  /* 0x000100004c377824 */ /* 0x000fe200078e00ff */
[----:B------:R-:W-:-:S02]  /*97e0*/  SHF.R.U32.HI R63, RZ, 0x8, R67 ;  /* 0x00000008ff3f7819 */ /* 0x000fc40000011643 */
[----:B------:R-:W-:Y:S02]  /*97f0*/  PRMT R56, R79, 0x654, R56 ;  /* 0x000006544f387816 */ /* 0x000fe40000000038 */
[----:B------:R-:W-:Y:S01]  /*9800*/  PRMT R58, R77, 0x654, R58 ;  /* 0x000006544d3a7816 */ /* 0x000fe2000000003a */
[----:B------:R-:W-:Y:S01]  /*9810*/  IMAD.SHL.U32 R63, R63, 0x100, RZ ;  /* 0x000001003f3f7824 */ /* 0x000fe200078e00ff */
[----:B------:R-:W-:Y:S02]  /*9820*/  SHF.L.U32 R61, R61, 0x8, RZ ;  /* 0x000000083d3d7819 */ /* 0x000fe400000006ff */
[----:B------:R-:W-:Y:S01]  /*9830*/  LOP3.LUT R56, R56, 0xff00, R59, 0xf8, !PT ;  /* 0x0000ff0038387812 */ /* 0x000fe200078ef83b */
[----:B------:R-:W-:Y:S01]  /*9840*/  IMAD.U32 R59, R62, 0x10000, RZ ;  /* 0x000100003e3b7824 */ /* 0x000fe200078e00ff */
[----:B------:R-:W-:Y:S02]  /*9850*/  LOP3.LUT R44, R12, 0xff0000, R55, 0xf8, !PT ;  /* 0x00ff00000c2c7812 */ /* 0x000fe400078ef837 */
[----:B------:R-:W-:-:S02]  /*9860*/  LOP3.LUT R46, R58, 0xff00, R61, 0xf8, !PT ;  /* 0x0000ff003a2e7812 */ /* 0x000fc400078ef83d */
[----:B------:R-:W-:Y:S02]  /*9870*/  F2FP.F16.E4M3.UNPACK_B R62, R129.H1 ;  /* 0x00000081ff3e723e */ /* 0x000fe400030006ff */
        /* <DEDUP_REMOVED lines=66> */
[C---:B------:R-:W-:Y:S01]  /*9ca0*/  FMUL.FTZ R61, R54.reuse, R61 ;  /* 0x0000003d363d7220 */ /* 0x040fe20000410000 */
[----:B------:R-:W-:Y:S01]  /*9cb0*/  F2FP.F16.E4M3.UNPACK_B R125, R125 ;  /* 0x0000007dff7d723e */ /* 0x000fe200020006ff */
[----:B--2---:R-:W-:Y:S01]  /*9cc0*/  FFMA.FTZ R118, R54, R59, -R55 ;  /* 0x0000003b36767223 */ /* 0x004fe20000010837 */
[----:B------:R-:W-:Y:S01]  /*9cd0*/  F2FP.F16.E4M3.UNPACK_B R54, R53 ;  /* 0x00000035ff36723e */ /* 0x000fe200020006ff */
[----:B------:R-:W-:-:S02]  /*9ce0*/  HADD2.F32 R58, -RZ, R128.H0_H0 ;  /* 0x20000080ff3a7230 */ /* 0x000fc40000004100 */
[----:B---3--:R-:W-:Y:S01]  /*9cf0*/  FFMA.FTZ R120, R56, R59, R61 ;  /* 0x0000003b38787223 */ /* 0x008fe2000001003d */
[----:B------:R-:W-:Y:S01]  /*9d00*/  HADD2.F32 R128, -RZ, R128.H1_H1 ;  /* 0x30000080ff807230 */ /* 0x000fe20000004100 */
[----:B------:R-:W-:Y:S01]  /*9d10*/  F2FP.F16.E4M3.UNPACK_B R61, R46 ;  /* 0x0000002eff3d723e */ /* 0x000fe200020006ff */
[--C-:B------:R-:W-:Y:S01]  /*9d20*/  HADD2.F32 R55, -RZ, R54.reuse.H0_H0 ;  /* 0x20000036ff377230 */ /* 0x100fe20000004100 */
[----:B------:R-:W-:Y:S01]  /*9d30*/  F2FP.SATFINITE.E4M3.F32.PACK_AB_MERGE_C R79, R118, R79, RZ ;  /* 0x0000004f764f723e */ /* 0x000fe200048070ff */
[--C-:B------:R-:W-:Y:S01]  /*9d40*/  HADD2.F32 R53, -RZ, R51.reuse.H0_H0 ;  /* 0x20000033ff357230 */ /* 0x100fe20000004100 */
[----:B------:R-:W-:Y:S01]  /*9d50*/  F2FP.SATFINITE.E4M3.F32.PACK_AB_MERGE_C R115, R120, R115, RZ ;  /* 0x000000737873723e */ /* 0x000fe200048070ff */
[----:B------:R-:W-:Y:S02]  /*9d60*/  HADD2.F32 R54, -RZ, R54.H1_H1 ;  /* 0x30000036ff367230 */ /* 0x000fe40000004100 */
[----:B------:R-:W-:Y:S01]  /*9d70*/  FMUL.FTZ R60, R55, R58 ;  /* 0x0000003a373c7220 */ /* 0x000fe20000410000 */
[----:B------:R-:W-:-:S02]  /*9d80*/  HADD2.F32 R51, -RZ, R51.H1_H1 ;  /* 0x30000033ff337230 */ /* 0x000fc40000004100 */
[----:B------:R-:W-:Y:S01]  /*9d90*/  FMUL.FTZ R58, R53, R58 ;  /* 0x0000003a353a7220 */ /* 0x000fe20000410000 */
[--C-:B------:R-:W-:Y:S02]  /*9da0*/  HADD2.F32 R56, -RZ, R125.reuse.H0_H0 ;  /* 0x2000007dff387230 */ /* 0x100fe40000004100 */
[CC--:B------:R-:W-:Y:S01]  /*9db0*/  FMUL.FTZ R114, R54.reuse, R128.reuse ;  /* 0x0000008036727220 */ /* 0x0c0fe20000410000 */
[----:B------:R-:W-:Y:S02]  /*9dc0*/  HADD2.F32 R125, -RZ, R125.H1_H1 ;  /* 0x3000007dff7d7230 */ /* 0x000fe40000004100 */
[----:B------:R-:W-:Y:S01]  /*9dd0*/  FMUL.FTZ R57, R51, R128 ;  /* 0x0000008033397220 */ /* 0x000fe20000410000 */
[-C--:B------:R-:W-:Y:S01]  /*9de0*/  FFMA.FTZ R78, R55, R56.reuse, R58 ;  /* 0x00000038374e7223 */ /* 0x080fe2000001003a */
[----:B------:R-:W-:Y:S01]  /*9df0*/  FFMA.FTZ R53, R53, R56, -R60 ;  /* 0x0000003835357223 */ /* 0x000fe2000001083c */
[-C--:B------:R-:W-:Y:S01]  /*9e00*/  FFMA.FTZ R114, R51, R125.reuse, -R114 ;  /* 0x0000007d33727223 */ /* 0x080fe20000010872 */
[----:B------:R-:W-:Y:S01]  /*9e10*/  FFMA.FTZ R51, R54, R125, R57 ;  /* 0x0000007d36337223 */ /* 0x000fe20000010039 */
[----:B------:R-:W-:-:S02]  /*9e20*/  F2FP.SATFINITE.E4M3.F32.PACK_AB_MERGE_C R54, R77, R66, RZ ;  /* 0x000000424d36723e */ /* 0x000fc400048070ff */
[----:B------:R-:W-:Y:S02]  /*9e30*/  F2FP.F16.E4M3.UNPACK_B R58, R45 ;  /* 0x0000002dff3a723e */ /* 0x000fe400020006ff */
[----:B------:R-:W-:Y:S02]  /*9e40*/  F2FP.F16.E4M3.UNPACK_B R56, R13 ;  /* 0x0000000dff38723e */ /* 0x000fe400020006ff */
[----:B------:R-:W-:Y:S01]  /*9e50*/  F2FP.SATFINITE.E4M3.F32.PACK_AB_MERGE_C R54, R64, R63, R54 ;  /* 0x0000003f4036723e */ /* 0x000fe20004807036 */
[----:B------:R-:W-:Y:S01]  /*9e60*/  HADD2.F32 R59, -RZ, R58.H0_H0 ;  /* 0x2000003aff3b7230 */ /* 0x000fe20000004100 */
[----:B------:R-:W-:Y:S01]  /*9e70*/  F2FP.SATFINITE.E4M3.F32.PACK_AB_MERGE_C R55, R76, R67, RZ ;  /* 0x000000434c37723e */ /* 0x000fe200048070ff */
[----:B------:R-:W-:Y:S01]  /*9e80*/  HADD2.F32 R64, -RZ, R61.H0_H0 ;  /* 0x2000003dff407230 */ /* 0x000fe20000004100 */
[----:B------:R-:W-:Y:S01]  /*9e90*/  F2FP.F16.E4M3.UNPACK_B R60, R44 ;  /* 0x0000002cff3c723e */ /* 0x000fe200020006ff */
[----:B------:R-:W-:Y:S01]  /*9ea0*/  HADD2.F32 R57, -RZ, R56.H0_H0 ;  /* 0x20000038ff397230 */ /* 0x000fe20000004100 */
[----:B------:R-:W-:Y:S01]  /*9eb0*/  F2FP.SATFINITE.E4M3.F32.PACK_AB_MERGE_C R55, R65, R62, R55 ;  /* 0x0000003e4137723e */ /* 0x000fe20004807037 */
[----:B------:R-:W-:-:S02]  /*9ec0*/  HADD2.F32 R58, -RZ, R58.H1_H1 ;  /* 0x3000003aff3a7230 */ /* 0x000fc40000004100 */
[-C--:B------:R-:W-:Y:S01]  /*9ed0*/  FMUL.FTZ R66, R59, R64.reuse ;  /* 0x000000403b427220 */ /* 0x080fe20000410000 */
[----:B------:R-:W-:Y:S02]  /*9ee0*/  HADD2.F32 R62, -RZ, R60.H0_H0 ;  /* 0x2000003cff3e7230 */ /* 0x000fe40000004100 */
[----:B------:R-:W-:Y:S01]  /*9ef0*/  FMUL.FTZ R64, R57, R64 ;  /* 0x0000004039407220 */ /* 0x000fe20000410000 */
[----:B------:R-:W-:Y:S01]  /*9f00*/  HADD2.F32 R61, -RZ, R61.H1_H1 ;  /* 0x3000003dff3d7230 */ /* 0x000fe20000004100 */
[----:B------:R-:W-:Y:S01]  /*9f10*/  F2FP.F16.E4M3.UNPACK_B R13, R13.H1 ;  /* 0x0000000dff0d723e */ /* 0x000fe200030006ff */
[----:B------:R-:W-:Y:S02]  /*9f20*/  HADD2.F32 R56, -RZ, R56.H1_H1 ;  /* 0x30000038ff387230 */ /* 0x000fe40000004100 */
[-C--:B------:R-:W-:Y:S01]  /*9f30*/  FFMA.FTZ R64, R59, R62.reuse, R64 ;  /* 0x0000003e3b407223 */ /* 0x080fe20000010040 */
[----:B------:R-:W-:Y:S02]  /*9f40*/  HADD2.F32 R59, -RZ, R60.H1_H1 ;  /* 0x3000003cff3b7230 */ /* 0x000fe40000004100 */
[-C--:B------:R-:W-:Y:S01]  /*9f50*/  FMUL.FTZ R63, R58, R61.reuse ;  /* 0x0000003d3a3f7220 */ /* 0x080fe20000410000 */
[----:B------:R-:W-:Y:S01]  /*9f60*/  FFMA.FTZ R66, R57, R62, -R66 ;  /* 0x0000003e39427223 */ /* 0x000fe20000010842 */
[C---:B------:R-:W-:Y:S01]  /*9f70*/  FMUL.FTZ R61, R56.reuse, R61 ;  /* 0x0000003d383d7220 */ /* 0x040fe20000410000 */
[----:B------:R-:W-:Y:S01]  /*9f80*/  F2FP.F16.E4M3.UNPACK_B R57, R45.H1 ;  /* 0x0000002dff39723e */ /* 0x000fe200030006ff */
[-C--:B------:R-:W-:Y:S01]  /*9f90*/  FFMA.FTZ R65, R56, R59.reuse, -R63 ;  /* 0x0000003b38417223 */ /* 0x080fe2000001083f */
[----:B------:R-:W-:Y:S01]  /*9fa0*/  F2FP.F16.E4M3.UNPACK_B R56, R46.H1 ;  /* 0x0000002eff38723e */ /* 0x000fe200030006ff */
[----:B------:R-:W-:Y:S01]  /*9fb0*/  FFMA.FTZ R67, R58, R59, R61 ;  /* 0x0000003b3a437223 */ /* 0x000fe2000001003d */
[----:B------:R-:W-:Y:S01]  /*9fc0*/  HADD2.F32 R45, -RZ, R13.H0_H0 ;  /* 0x2000000dff2d7230 */ /* 0x000fe20000004100 */
[----:B------:R-:W-:Y:S01]  /*9fd0*/  F2FP.F16.E4M3.UNPACK_B R44, R44.H1 ;  /* 0x0000002cff2c723e */ /* 0x000fe200030006ff */
[--C-:B------:R-:W-:Y:S01]  /*9fe0*/  HADD2.F32 R46, -RZ, R57.reuse.H0_H0 ;  /* 0x20000039ff2e7230 */ /* 0x100fe20000004100 */
[----:B------:R-:W-:Y:S01]  /*9ff0*/  F2FP.SATFINITE.E4M3.F32.PACK_AB_MERGE_C R51, R51, R78, R115 ;  /* 0x0000004e3333723e */ /* 0x000fe20004807073 */
[--C-:B------:R-:W-:Y:S01]  /*a000*/  HADD2.F32 R58, -RZ, R56.reuse.H0_H0 ;  /* 0x20000038ff3a7230 */ /* 0x100fe20000004100 */
[----:B------:R-:W-:Y:S01]  /*a010*/  F2FP.SATFINITE.E4M3.F32.PACK_AB_MERGE_C R53, R114, R53, R79 ;  /* 0x000000357235723e */ /* 0x000fe2000480704f */
[----:B------:R-:W-:Y:S01]  /*a020*/  HADD2.F32 R57, -RZ, R57.H1_H1 ;  /* 0x30000039ff397230 */ /* 0x000fe20000004100 */
[----:B------:R-:W-:Y:S01]  /*a030*/  F2FP.F16.E4M3.UNPACK_B R61, R14.H1 ;  /* 0x0000000eff3d723e */ /* 0x000fe200030006ff */
[----:B------:R-:W-:-:S02]  /*a040*/  HADD2.F32 R60, -RZ, R56.H1_H1 ;  /* 0x30000038ff3c7230 */ /* 0x000fc40000004100 */
[CC--:B------:R-:W-:Y:S01]  /*a050*/  FMUL.FTZ R62, R46.reuse, R58.reuse ;  /* 0x0000003a2e3e7220 */ /* 0x0c0fe20000410000 */
[----:B------:R-:W-:Y:S02]  /*a060*/  HADD2.F32 R13, -RZ, R13.H1_H1 ;  /* 0x3000000dff0d7230 */ /* 0x000fe40000004100 */
[----:B------:R-:W-:Y:S01]  /*a070*/  FMUL.FTZ R59, R45, R58 ;  /* 0x0000003a2d3b7220 */ /* 0x000fe20000410000 */
[--C-:B------:R-:W-:Y:S02]  /*a080*/  HADD2.F32 R56, -RZ, R44.reuse.H0_H0 ;  /* 0x2000002cff387230 */ /* 0x100fe40000004100 */
[-C--:B------:R-:W-:Y:S01]  /*a090*/  FMUL.FTZ R58, R57, R60.reuse ;  /* 0x0000003c393a7220 */ /* 0x080fe20000410000 */
[----:B------:R-:W-:Y:S02]  /*a0a0*/  HADD2.F32 R44, -RZ, R44.H1_H1 ;  /* 0x3000002cff2c7230 */ /* 0x000fe40000004100 */
[----:B------:R-:W-:Y:S01]  /*a0b0*/  FMUL.FTZ R60, R13, R60 ;  /* 0x0000003c0d3c7220 */ /* 0x000fe20000410000 */
[----:B------:R-:W-:Y:S01]  /*a0c0*/  FFMA.FTZ R77, R46, R56, R59 ;  /* 0x000000382e4d7223 */ /* 0x000fe2000001003b */
[----:B------:R-:W-:-:S02]  /*a0d0*/  F2FP.F16.E4M3.UNPACK_B R46, R47 ;  /* 0x0000002fff2e723e */ /* 0x000fc400020006ff */
[----:B------:R-:W-:Y:S01]  /*a0e0*/  FFMA.FTZ R78, R57, R44, R60 ;  /* 0x0000002c394e7223 */ /* 0x000fe2000001003c */
[----:B------:R-:W-:Y:S01]  /*a0f0*/  F2FP.F16.E4M3.UNPACK_B R60, R14 ;  /* 0x0000000eff3c723e */ /* 0x000fe200020006ff */
[----:B------:R-:W-:Y:S01]  /*a100*/  FFMA.FTZ R79, R13, R44, -R58 ;  /* 0x0000002c0d4f7223 */ /* 0x000fe2000001083a */
[-C--:B------:R-:W-:Y:S01]  /*a110*/  F2FP.F16.E4M3.UNPACK_B R13, R15.reuse ;  /* 0x0000000fff0d723e */ /* 0x080fe200020006ff */
[----:B------:R-:W-:Y:S01]  /*a120*/  FFMA.FTZ R76, R45, R56, -R62 ;  /* 0x000000382d4c7223 */ /* 0x000fe2000001083e */
[----:B------:R-:W-:Y:S01]  /*a130*/  F2FP.F16.E4M3.UNPACK_B R15, R15.H1 ;  /* 0x0000000fff0f723e */ /* 0x000fe200030006ff */
[----:B------:R-:W-:Y:S01]  /*a140*/  HADD2.F32 R56, -RZ, R46.H0_H0 ;  /* 0x2000002eff387230 */ /* 0x000fe20000004100 */
[-C--:B------:R-:W-:Y:S01]  /*a150*/  F2FP.F16.E4M3.UNPACK_B R14, R12.reuse ;  /* 0x0000000cff0e723e */ /* 0x080fe200020006ff */
[----:B------:R-:W-:Y:S01]  /*a160*/  HADD2.F32 R63, -RZ, R60.H0_H0 ;  /* 0x2000003cff3f7230 */ /* 0x000fe20000004100 */
[----:B------:R-:W-:Y:S01]  /*a170*/  F2FP.F16.E4M3.UNPACK_B R47, R47.H1 ;  /* 0x0000002fff2f723e */ /* 0x000fe200030006ff */
[----:B------:R-:W-:Y:S01]  /*a180*/  HADD2.F32 R44, -RZ, R13.H0_H0 ;  /* 0x2000000dff2c7230 */ /* 0x000fe20000004100 */
[----:B------:R-:W-:Y:S01]  /*a190*/  F2FP.F16.E4M3.UNPACK_B R57, R12.H1 ;  /* 0x0000000cff39723e */ /* 0x000fe200030006ff */
[----:B------:R-:W-:-:S02]  /*a1a0*/  HADD2.F32 R45, -RZ, R15.H0_H0 ;  /* 0x2000000fff2d7230 */ /* 0x000fc40000004100 */
[-C--:B------:R-:W-:Y:S01]  /*a1b0*/  FMUL.FTZ R115, R56, R63.reuse ;  /* 0x0000003f38737220 */ /* 0x080fe20000410000 */
[----:B------:R-:W-:Y:S02]  /*a1c0*/  HADD2.F32 R62, -RZ, R61.H0_H0 ;  /* 0x2000003dff3e7230 */ /* 0x000fe40000004100 */
[C---:B------:R-:W-:Y:S01]  /*a1d0*/  FMUL.FTZ R63, R44.reuse, R63 ;  /* 0x0000003f2c3f7220 */ /* 0x040fe20000410000 */
[----:B------:R-:W-:Y:S01]  /*a1e0*/  HADD2.F32 R59, -RZ, R14.H0_H0 ;  /* 0x2000000eff3b7230 */ /* 0x000fe20000004100 */
[----:B------:R-:W-:Y:S01]  /*a1f0*/  F2FP.SATFINITE.E4M3.F32.PACK_AB_MERGE_C R76, R79, R76, RZ ;  /* 0x0000004c4f4c723e */ /* 0x000fe200048070ff */
[----:B------:R-:W-:Y:S02]  /*a200*/  HADD2.F32 R12, -RZ, R47.H0_H0 ;  /* 0x2000002fff0c7230 */ /* 0x000fe40000004100 */
[----:B------:R-:W-:Y:S01]  /*a210*/  FMUL.FTZ R125, R45, R62 ;  /* 0x0000003e2d7d7220 */ /* 0x000fe20000410000 */
[----:B------:R-:W-:Y:S02]  /*a220*/  HADD2.F32 R58, -RZ, R57.H0_H0 ;  /* 0x20000039ff3a7230 */ /* 0x000fe40000004100 */
[----:B------:R-:W-:Y:S01]  /*a230*/  FFMA.FTZ R115, R44, R59, -R115 ;  /* 0x0000003b2c737223 */ /* 0x000fe20000010873 */
[----:B------:R-:W-:-:S02]  /*a240*/  HADD2.F32 R47, -RZ, R47.H1_H1 ;  /* 0x3000002fff2f7230 */ /* 0x000fc40000004100 */
[C---:B------:R-:W-:Y:S01]  /*a250*/  FMUL.FTZ R114, R12.reuse, R62 ;  /* 0x0000003e0c727220 */ /* 0x040fe20000410000 */
[----:B------:R-:W-:Y:S02]  /*a260*/  HADD2.F32 R44, -RZ, R61.H1_H1 ;  /* 0x3000003dff2c7230 */ /* 0x000fe40000004100 */
[-C--:B------:R-:W-:Y:S01]  /*a270*/  FFMA.FTZ R125, R12, R58.reuse, R125 ;  /* 0x0000003a0c7d7223 */ /* 0x080fe2000001007d */
[----:B------:R-:W-:Y:S02]  /*a280*/  HADD2.F32 R15, -RZ, R15.H1_H1 ;  /* 0x3000000fff0f7230 */ /* 0x000fe40000004100 */
[----:B------:R-:W-:Y:S01]  /*a290*/  FFMA.FTZ R63, R56, R59, R63 ;  /* 0x0000003b383f7223 */ /* 0x000fe2000001003f */
[----:B------:R-:W-:Y:S02]  /*a2a0*/  HADD2.F32 R46, -RZ, R46.H1_H1 ;  /* 0x3000002eff2e7230 */ /* 0x000fe40000004100 */
[----:B------:R-:W-:Y:S01]  /*a2b0*/  FFMA.FTZ R114, R45, R58, -R114 ;  /* 0x0000003a2d727223 */ /* 0x000fe20000010872 */
[----:B------:R-:W-:-:S02]  /*a2c0*/  HADD2.F32 R60, -RZ, R60.H1_H1 ;  /* 0x3000003cff3c7230 */ /* 0x000fc40000004100 */
[-C--:B------:R-:W-:Y:S01]  /*a2d0*/  FMUL.FTZ R56, R47, R44.reuse ;  /* 0x0000002c2f387220 */ /* 0x080fe20000410000 */
[----:B------:R-:W-:Y:S02]  /*a2e0*/  HADD2.F32 R13, -RZ, R13.H1_H1 ;  /* 0x3000000dff0d7230 */ /* 0x000fe40000004100 */
[----:B------:R-:W-:Y:S01]  /*a2f0*/  FMUL.FTZ R58, R15, R44 ;  /* 0x0000002c0f3a7220 */ /* 0x000fe20000410000 */
[----:B------:R-:W-:Y:S02]  /*a300*/  HADD2.F32 R12, -RZ, R57.H1_H1 ;  /* 0x30000039ff0c7230 */ /* 0x000fe40000004100 */
[-C--:B------:R-:W-:Y:S01]  /*a310*/  FMUL.FTZ R44, R46, R60.reuse ;  /* 0x0000003c2e2c7220 */ /* 0x080fe20000410000 */
[----:B------:R-:W-:Y:S02]  /*a320*/  HADD2.F32 R14, -RZ, R14.H1_H1 ;  /* 0x3000000eff0e7230 */ /* 0x000fe40000004100 */
[----:B------:R-:W-:Y:S01]  /*a330*/  FMUL.FTZ R45, R13, R60 ;  /* 0x0000003c0d2d7220 */ /* 0x000fe20000410000 */
[----:B------:R-:W-:Y:S01]  /*a340*/  F2FP.SATFINITE.E4M3.F32.PACK_AB_MERGE_C R77, R78, R77, RZ ;  /* 0x0000004d4e4d723e */ /* 0x000fe200048070ff */
[-C--:B------:R-:W-:Y:S01]  /*a350*/  FFMA.FTZ R15, R15, R12.reuse, -R56 ;  /* 0x0000000c0f0f7223 */ /* 0x080fe20000010838 */
[----:B------:R-:W-:Y:S01]  /*a360*/  FFMA.FTZ R58, R47, R12, R58 ;  /* 0x0000000c2f3a7223 */ /* 0x000fe2000001003a */
[-C--:B------:R-:W-:Y:S01]  /*a370*/  FFMA.FTZ R44, R13, R14.reuse, -R44 ;  /* 0x0000000e0d2c7223 */ /* 0x080fe2000001082c */
[----:B------:R-:W-:Y:S01]  /*a380*/  FFMA.FTZ R14, R46, R14, R45 ;  /* 0x0000000e2e0e7223 */ /* 0x000fe2000001002d */
[----:B------:R-:W-:Y:S01]  /*a390*/  F2FP.SATFINITE.E4M3.F32.PACK_AB_MERGE_C R13, R65, R66, R76 ;  /* 0x00000042410d723e */ /* 0x000fe2000480704c */
[----:B------:R-:W-:Y:S01]  /*a3a0*/  IMAD.MOV.U32 R46, RZ, RZ, R51 ;  /* 0x000000ffff2e7224 */ /* 0x000fe200078e0033 */
[----:B------:R-:W-:-:S02]  /*a3b0*/  F2FP.SATFINITE.E4M3.F32.PACK_AB_MERGE_C R15, R15, R114, RZ ;  /* 0x000000720f0f723e */ /* 0x000fc400048070ff */
[----:B------:R-:W-:Y:S02]  /*a3c0*/  F2FP.SATFINITE.E4M3.F32.PACK_AB_MERGE_C R58, R58, R125, RZ ;  /* 0x0000007d3a3a723e */ /* 0x000fe400048070ff */
[----:B------:R-:W-:Y:S01]  /*a3d0*/  F2FP.SATFINITE.E4M3.F32.PACK_AB_MERGE_C R15, R44, R115, R15 ;  /* 0x000000732c0f723e */ /* 0x000fe2000480700f */
[----:B------:R-:W-:Y:S01]  /*a3e0*/  IMAD.MOV.U32 R44, RZ, RZ, R54 ;  /* 0x000000ffff2c7224 */ /* 0x000fe200078e0036 */
[----:B------:R-:W-:Y:S01]  /*a3f0*/  F2FP.SATFINITE.E4M3.F32.PACK_AB_MERGE_C R47, R14, R63, R58 ;  /* 0x0000003f0e2f723e */ /* 0x000fe2000480703a */
[----:B------:R-:W-:Y:S01]  /*a400*/  IMAD.MOV.U32 R14, RZ, RZ, R53 ;  /* 0x000000ffff0e7224 */ /* 0x000fe200078e0035 */
[----:B------:R-:W-:Y:S02]  /*a410*/  F2FP.SATFINITE.E4M3.F32.PACK_AB_MERGE_C R45, R67, R64, R77 ;  /* 0x00000040432d723e */ /* 0x000fe4000480704d */
[----:B------:R-:W-:-:S07]  /*a420*/  MOV R12, R55 ;  /* 0x00000037000c7202 */ /* 0x000fce0000000f00 */
.L_x_3016:
[----:B------:R-:W-:Y:S05]  /*a430*/  BSYNC B2 ;  /* 0x0000000000027941 */ /* 0x000fea0003800000 */
.L_x_3015:
[----:B------:R-:W-:Y:S01]  /*a440*/  ISETP.GE.AND P3, PT, R11, R124, PT ;  /* 0x0000007c0b00720c */ /* 0x000fe20003f66270 */
[----:B0-----:R0:W-:-:S12]  /*a450*/  ST.E.128 desc[UR36][R48.64], R12 ;  /* 0x0000000c30007985 */ /* 0x0011d8000c101d24 */
[----:B------:R-:W-:-:S04]  /*a460*/  @!P3 IADD3 R50, P4, R11, R50, RZ ;  /* 0x000000320b32b210 */ /* 0x000fc80007f9e0ff */
[----:B------:R-:W-:-:S05]  /*a470*/  @!P3 LEA.HI.X.SX32 R51, R11, R52, 0x1, P4 ;  /* 0x000000340b33b211 */ /* 0x000fca00020f0eff */
[----:B-1----:R0:W-:Y:S04]  /*a480*/  @!P3 ST.E.128 desc[UR36][R50.64], R44 ;  /* 0x0000002c3200b985 */ /* 0x0021e8000c101d24 */
.L_x_3014:
[----:B------:R-:W-:Y:S05]  /*a490*/  BSYNC B1 ;  /* 0x0000000000017941 */ /* 0x000fea0003800000 */
.L_x_3013:
[----:B------:R-:W-:-:S03]  /*a4a0*/  UMOV UR4, 0xffffffff ;  /* 0xffffffff00047882 */ /* 0x000fc60000000000 */
[----:B------:R-:W-:Y:S05]  /*a4b0*/  BRA.DIV UR4, `(.L_x_3017) ;  /* 0x0000022e04547947 */ /* 0x000fea000b800000 */
[----:B0-----:R0:W0:Y:S04]  /*a4c0*/  SHFL.IDX PT, R48, R117, 0x3, 0x181f ;  /* 0x00781f0075307f89 */ /* 0x00102800000e0000 */
[----:B----4-:R-:W4:Y:S02]  /*a4d0*/  SHFL.IDX PT, R116, R116, 0x3, 0x181f ;  /* 0x00781f0074747f89 */ /* 0x010f2400000e0000 */
.L_x_3334:
        /* <DEDUP_REMOVED lines=20> */
[C---:B------:R-:W-:Y:S02]  /*a620*/  IMAD.IADD R13, R22.reuse, 0x1, R13 ;  /* 0x00000001160d7824 */ /* 0x040fe400078e020d */
[----:B------:R-:W-:-:S04]  /*a630*/  IMAD.IADD R44, R22, 0x1, R15 ;  /* 0x00000001162c7824 */ /* 0x000fc800078e020f */
[----:B------:R-:W0:Y:S04]  /*a640*/  LDS.128 R12, [R13+0x28400] ;  /* 0x028400000d0c7984 */ /* 0x000e280000000c00 */
[----:B------:R-:W4:Y:S01]  /*a650*/  LDS.128 R44, [R44+0x28400] ;  /* 0x028400002c2c7984 */ /* 0x000f220000000c00 */
[----:B------:R-:W-:Y:S05]  /*a660*/  @P2 BRA `(.L_x_3019) ;  /* 0x0000000c00682947 */ /* 0x000fea0003800000 */
[--C-:B------:R-:W-:Y:S01]  /*a670*/  SHF.R.U32.HI R58, RZ, 0x8, R69.reuse ;  /* 0x00000008ff3a7819 */ /* 0x100fe20000011645 */
[----:B0-----:R-:W-:Y:S01]  /*a680*/  IMAD.MOV.U32 R49, RZ, RZ, R12 ;  /* 0x000000ffff317224 */ /* 0x001fe200078e000c */
[----:B-1----:R-:W-:Y:S01]  /*a690*/  LOP3.LUT R52, R69, 0xff, RZ, 0xc0, !PT ;  /* 0x000000ff45347812 */ /* 0x002fe200078ec0ff */
[----:B------:R-:W-:Y:S01]  /*a6a0*/  IMAD.MOV.U32 R54, RZ, RZ, R14 ;  /* 0x000000ffff367224 */ /* 0x000fe200078e000e */
[----:B------:R-:W-:Y:S01]  /*a6b0*/  SHF.R.U32.HI R53, RZ, 0x18, R69 ;  /* 0x00000018ff357819 */ /* 0x000fe20000011645 */
[----:B------:R-:W-:Y:S01]  /*a6c0*/  IMAD.SHL.U32 R12, R58, 0x100, RZ ;  /* 0x000001003a0c7824 */ /* 0x000fe200078e00ff */
[----:B------:R-:W-:Y:S01]  /*a6d0*/  SHF.R.U32.HI R65, RZ, 0x8, R71 ;  /* 0x00000008ff417819 */ /* 0x000fe20000011647 */
[----:B----4-:R-:W-:Y:S01]  /*a6e0*/  IMAD.MOV.U32 R58, RZ, RZ, R46 ;  /* 0x000000ffff3a7224 */ /* 0x010fe200078e002e */
[----:B------:R-:W-:Y:S02]  /*a6f0*/  PRMT R53, R53, 0x654, R52 ;  /* 0x0000065435357816 */ /* 0x000fe40000000034 */
[----:B------:R-:W-:-:S02]  /*a700*/  LOP3.LUT R56, R71, 0xff, RZ, 0xc0, !PT ;  /* 0x000000ff47387812 */ /* 0x000fc400078ec0ff */
[----:B------:R-:W-:Y:S02]  /*a710*/  SHF.R.U32.HI R57, RZ, 0x18, R71 ;  /* 0x00000018ff397819 */ /* 0x000fe40000011647 */
[----:B------:R-:W-:Y:S02]  /*a720*/  SHF.R.U32.HI R60, RZ, 0x8, R75 ;  /* 0x00000008ff3c7819 */ /* 0x000fe4000001164b */
[----:B------:R-:W-:Y:S02]  /*a730*/  SHF.R.U32.HI R63, RZ, 0x8, R73 ;  /* 0x00000008ff3f7819 */ /* 0x000fe40000011649 */
[----:B------:R-:W-:Y:S01]  /*a740*/  LOP3.LUT R53, R53, 0xff00, R12, 0xf8, !PT ;  /* 0x0000ff0035357812 */ /* 0x000fe200078ef80c */
[----:B------:R-:W-:Y:S01]  /*a750*/  IMAD.SHL.U32 R12, R65, 0x100, RZ ;  /* 0x00000100410c7824 */ /* 0x000fe200078e00ff */
[----:B------:R-:W-:Y:S01]  /*a760*/  SHF.R.U32.HI R68, RZ, 0x10, R69 ;  /* 0x00000010ff447819 */ /* 0x000fe20000011645 */
[----:B------:R-:W-:Y:S01]  /*a770*/  IMAD.SHL.U32 R14, R63, 0x100, RZ ;  /* 0x000001003f0e7824 */ /* 0x000fe200078e00ff */
[----:B------:R-:W-:-:S02]  /*a780*/  SHF.R.U32.HI R67, RZ, 0x10, R71 ;  /* 0x00000010ff437819 */ /* 0x000fc40000011647 */
[----:B------:R-:W-:Y:S02]  /*a790*/  LOP3.LUT R59, R73, 0xff, RZ, 0xc0, !PT ;  /* 0x000000ff493b7812 */ /* 0x000fe400078ec0ff */
[----:B------:R-:W-:Y:S02]  /*a7a0*/  SHF.R.U32.HI R64, RZ, 0x18, R73 ;  /* 0x00000018ff407819 */ /* 0x000fe40000011649 */
[----:B------:R-:W-:Y:S02]  /*a7b0*/  LOP3.LUT R61, R75, 0xff0000ff, RZ, 0xc0, !PT ;  /* 0xff0000ff4b3d7812 */ /* 0x000fe400078ec0ff */
[----:B------:R-:W-:Y:S02]  /*a7c0*/  PRMT R57, R57, 0x654, R56 ;  /* 0x0000065439397816 */ /* 0x000fe40000000038 */
[----:B------:R-:W-:Y:S02]  /*a7d0*/  SHF.L.U32 R46, R60, 0x8, RZ ;  /* 0x000000083c2e7819 */ /* 0x000fe400000006ff */
[----:B------:R-:W-:Y:S01]  /*a7e0*/  MOV R55, R44 ;  /* 0x0000002c00377202 */ /* 0x000fe20000000f00 */
[----:B------:R-:W-:Y:S01]  /*a7f0*/  IMAD.U32 R44, R68, 0x10000, RZ ;  /* 0x00010000442c7824 */ /* 0x000fe200078e00ff */
[----:B------:R-:W-:-:S02]  /*a800*/  PRMT R59, R64, 0x654, R59 ;  /* 0x00000654403b7816 */ /* 0x000fc4000000003b */
[----:B------:R-:W-:Y:S01]  /*a810*/  LOP3.LUT R57, R57, 0xff00, R12, 0xf8, !PT ;  /* 0x0000ff0039397812 */ /* 0x000fe200078ef80c */
[----:B------:R-:W-:Y:S01]  /*a820*/  IMAD.U32 R12, R67, 0x10000, RZ ;  /* 0x00010000430c7824 */ /* 0x000fe200078e00ff */
[----:B------:R-:W-:Y:S02]  /*a830*/  LOP3.LUT R65, R61, 0xff00, R46, 0xf8, !PT ;  /* 0x0000ff003d417812 */ /* 0x000fe400078ef82e */
        /* <DEDUP_REMOVED lines=189> */
.L_x_3019:
[----:B------:R-:W-:Y:S05]  /*b410*/  BSYNC B1 ;  /* 0x0000000000017941 */ /* 0x000fea0003800000 */
.L_x_3018:
[----:B0-----:R0:W-:Y:S01]  /*b420*/  ST.E.128 desc[UR36][R50.64], R12 ;  /* 0x0000000c32007985 */ /* 0x0011e2000c101d24 */
[----:B------:R-:W-:-:S13]  /*b430*/  ISETP.GE.AND P2, PT, R11, R124, PT ;  /* 0x0000007c0b00720c */ /* 0x000fda0003f46270 */
[----:B------:R-:W-:Y:S05]  /*b440*/  @P2 BRA `(.L_x_2992) ;  /* 0x0000000400b82947 */ /* 0x000fea0003800000 */
[----:B------:R-:W-:-:S04]  /*b450*/  IADD3 R116, P2, R11, R116, RZ ;  /* 0x000000740b747210 */ /* 0x000fc80007f5e0ff */
[----:B-1----:R-:W-:-:S05]  /*b460*/  LEA.HI.X.SX32 R117, R11, R48, 0x1, P2 ;  /* 0x000000300b757211 */ /* 0x002fca00010f0eff */
[----:B----4-:R1:W-:Y:S01]  /*b470*/  ST.E.128 desc[UR36][R116.64], R44 ;  /* 0x0000002c74007985 */ /* 0x0103e2000c101d24 */
[----:B------:R-:W-:Y:S05]  /*b480*/  BRA `(.L_x_2992) ;  /* 0x0000000400a87947 */ /* 0x000fea0003800000 */
.L_x_2951:
[----:B------:R-:W-:-:S06]  /*b490*/  UISETP.NE.AND UP0, UPT, UR61, 0x3, UPT ;  /* 0x000000033d00788c */ /* 0x000fcc000bf05270 */
[----:B------:R-:W-:-:S13]  /*b4a0*/  PLOP3.LUT P5, PT, PT, PT, UP0, 0x80, 0x0 ;  /* 0x000000000000781c */ /* 0x000fda0003faf008 */
[----:B------:R-:W-:Y:S05]  /*b4b0*/  @!P5 BRA `(.L_x_3020) ;  /* 0x000000000004d947 */ /* 0x000fea0003800000 */
[----:B------:R-:W-:Y:S01]  /*b4c0*/  BPT.TRAP 0x1 ;  /* 0x000000040000795c */ /* 0x000fe20000300000 */
.L_x_3020:
[----:B------:R-:W-:Y:S01]  /*b4d0*/  IMAD R80, R23, 0x8, R22 ;  /* 0x0000000817507824 */ /* 0x000fe200078e0216 */
[----:B------:R-:W-:Y:S01]  /*b4e0*/  SHF.L.U32 R110, R224, 0x1f, RZ ;  /* 0x0000001fe06e7819 */ /* 0x000fe200000006ff */
[----:B------:R-:W-:Y:S01]  /*b4f0*/  BSSY B1, `(.L_x_3021) ;  /* 0x0000004000017945 */ /* 0x000fe20003800000 */
[----:B------:R-:W-:Y:S02]  /*b500*/  SHF.R.S32.HI R107, RZ, 0x1f, R106 ;  /* 0x0000001fff6b7819 */ /* 0x000fe4000001146a */
[----:B------:R-:W0:Y:S02]  /*b510*/  SYNCS.PHASECHK.TRANS64.TRYWAIT P2, [R80+URZ+0x38890], R110 ;  /* 0x0388906e500075a7 */ /* 0x000e24000804017f */
[----:B0-----:R-:W-:Y:S05]  /*b520*/  @!P2 BRA `(.L_x_3022) ;  /* 0x0000021c0084a947 */ /* 0x001fea0003800000 */
.L_x_3335:
[----:B------:R-:W-:Y:S05]  /*b530*/  BSYNC B1 ;  /* 0x0000000000017941 */ /* 0x000fea0003800000 */
.L_x_3021:
        /* <DEDUP_REMOVED lines=13> */
[----:B------:R-:W-:Y:S01]  /*b610*/  ULDC.64 UR4, c[0x0][0x308] ;  /* 0x0000c20000047ab9 */ /* 0x000fe20000000a00 */
[----:B------:R-:W-:-:S02]  /*b620*/  IADD3 R47, -R221, R109, RZ ;  /* 0x0000006ddd2f7210 */ /* 0x000fc40007ffe1ff */
[----:B------:R-:W-:Y:S02]  /*b630*/  IMAD.IADD R13, R13, 0x1, R11 ;  /* 0x000000010d0d7824 */ /* 0x000fe400078e020b */
[----:B------:R-:W-:Y:S02]  /*b640*/  IMAD R11, R34, UR4, RZ ;  /* 0x00000004220b7c24 */ /* 0x000fe4000f8e02ff */
[----:B------:R-:W-:Y:S01]  /*b650*/  IMAD.WIDE.U32 R12, R218, UR4, R12 ;  /* 0x00000004da0c7c25 */ /* 0x000fe2000f8e000c */
[----:B------:R-:W-:-:S03]  /*b660*/  UMOV UR4, 0xffffffff ;  /* 0xffffffff00047882 */ /* 0x000fc60000000000 */
[----:B------:R-:W-:Y:S01]  /*b670*/  IMAD R11, R218, UR5, R11 ;  /* 0x00000005da0b7c24 */ /* 0x000fe2000f8e020b */
[----:B------:R-:W-:-:S04]  /*b680*/  IADD3 R44, P2, R12, UR6, RZ ;  /* 0x000000060c2c7c10 */ /* 0x000fc8000ff5e0ff */
[----:B------:R-:W-:Y:S02]  /*b690*/  IADD3.X R46, R13, UR7, R11, P2, !PT ;  /* 0x000000070d2e7c10 */ /* 0x000fe400097fe40b */
[----:B------:R-:W-:Y:S01]  /*b6a0*/  ISETP.GE.AND P2, PT, R47, 0x1, PT ;  /* 0x000000012f00780c */ /* 0x000fe20003f46270 */
[----:B------:R-:W-:-:S12]  /*b6b0*/  BRA.DIV UR4, `(.L_x_3023) ;  /* 0x0000021e04347947 */ /* 0x000fd8000b800000 */
[----:B------:R1:W2:Y:S04]  /*b6c0*/  SHFL.IDX PT, R45, R46, RZ, 0x181f ;  /* 0x00181fff2e2d7589 */ /* 0x0002a800000e0000 */
[----:B------:R1:W3:Y:S02]  /*b6d0*/  SHFL.IDX PT, R14, R44, RZ, 0x181f ;  /* 0x00181fff2c0e7589 */ /* 0x0002e400000e0000 */
.L_x_3339:
[----:B------:R-:W-:Y:S04]  /*b6e0*/  BSSY B1, `(.L_x_3024) ;  /* 0x000000d000017945 */ /* 0x000fe80003800000 */
[----:B------:R-:W-:Y:S05]  /*b6f0*/  @!P2 BRA `(.L_x_3025) ;  /* 0x00000000002ca947 */ /* 0x000fea0003800000 */
[----:B------:R-:W-:Y:S02]  /*b700*/  ULDC UR4, c[0x0][0x2f4] ;  /* 0x0000bd0000047ab9 */ /* 0x000fe40000000800 */
[----:B------:R-:W-:-:S13]  /*b710*/  ISETP.GE.AND P2, PT, R16, UR4, PT ;  /* 0x0000000410007c0c */ /* 0x000fda000bf46270 */
[----:B---3--:R-:W-:-:S05]  /*b720*/  @!P2 IADD3 R48, P3, R16, R14, RZ ;  /* 0x0000000e1030a210 */ /* 0x008fca0007f7e0ff */
[----:B--2---:R-:W-:Y:S01]  /*b730*/  @!P2 IMAD.X R49, R45, 0x1, R17, P3 ;  /* 0x000000012d31a824 */ /* 0x004fe200018e0611 */
[----:B------:R-:W-:-:S13]  /*b740*/  ISETP.GE.AND P3, PT, R18, UR4, PT ;  /* 0x0000000412007c0c */ /* 0x000fda000bf66270 */
[----:B------:R-:W-:Y:S02]  /*b750*/  @!P3 IADD3 R50, P4, R18, R14, RZ ;  /* 0x0000000e1232b210 */ /* 0x000fe40007f9e0ff */
[----:B------:R-:W2:Y:S03]  /*b760*/  @!P2 LDS.128 R12, [R96+0x28400] ;  /* 0x02840000600ca984 */ /* 0x000ea60000000c00 */
[----:B------:R-:W-:Y:S01]  /*b770*/  @!P3 IMAD.X R51, R45, 0x1, R220, P4 ;  /* 0x000000012d33b824 */ /* 0x000fe200020e06dc */
[----:B--2---:R-:W-:Y:S04]  /*b780*/  @!P2 ST.E.128 desc[UR36][R48.64], R12 ;  /* 0x0000000c3000a985 */ /* 0x004fe8000c101d24 */
[----:B------:R-:W2:Y:S04]  /*b790*/  @!P3 LDS.128 R12, [R96+0x2c400] ;  /* 0x02c40000600cb984 */ /* 0x000ea80000000c00 */
[----:B--2---:R4:W-:Y:S02]  /*b7a0*/  @!P3 ST.E.128 desc[UR36][R50.64], R12 ;  /* 0x0000000c3200b985 */ /* 0x0049e4000c101d24 */
.L_x_3025:
[----:B------:R-:W-:Y:S05]  /*b7b0*/  BSYNC B1 ;  /* 0x0000000000017941 */ /* 0x000fea0003800000 */
.L_x_3024:
[----:B------:R-:W-:-:S03]  /*b7c0*/  UMOV UR4, 0xffffffff ;  /* 0xffffffff00047882 */ /* 0x000fc60000000000 */
[----:B------:R-:W-:Y:S05]  /*b7d0*/  BRA.DIV UR4, `(.L_x_3026) ;  /* 0x0000021e04347947 */ /* 0x000fea000b800000 */
[----:B--2---:R2:W0:Y:S04]  /*b7e0*/  SHFL.IDX PT, R45, R46, 0x1, 0x181f ;  /* 0x00381f002e2d7f89 */ /* 0x00442800000e0000 */
[----:B---34-:R2:W3:Y:S02]  /*b7f0*/  SHFL.IDX PT, R14, R44, 0x1, 0x181f ;  /* 0x00381f002c0e7f89 */ /* 0x0184e400000e0000 */
.L_x_3343:
        /* <DEDUP_REMOVED lines=14> */
.L_x_3028:
[----:B------:R-:W-:Y:S05]  /*b8e0*/  BSYNC B1 ;  /* 0x0000000000017941 */ /* 0x000fea0003800000 */
.L_x_3027:
[----:B------:R-:W-:-:S03]  /*b8f0*/  UMOV UR4, 0xffffffff ;  /* 0xffffffff00047882 */ /* 0x000fc60000000000 */
[----:B------:R-:W-:Y:S05]  /*b900*/  BRA.DIV UR4, `(.L_x_3029) ;  /* 0x0000021e04307947 */ /* 0x000fea000b800000 */
[----:B0-----:R0:W0:Y:S04]  /*b910*/  SHFL.IDX PT, R45, R46, 0x2, 0x181f ;  /* 0x00581f002e2d7f89 */ /* 0x00102800000e0000 */
[----:B---34-:R3:W4:Y:S02]  /*b920*/  SHFL.IDX PT, R14, R44, 0x2, 0x181f ;  /* 0x00581f002c0e7f89 */ /* 0x01872400000e0000 */
.L_x_3347:
[----:B------:R-:W-:Y:S01]  /*b930*/  ISETP.GE.AND P2, PT, R47, 0x41, PT ;  /* 0x000000412f00780c */ /* 0x000fe20003f46270 */
[----:B------:R-:W-:-:S12]  /*b940*/  BSSY B1, `(.L_x_3030) ;  /* 0x000000d000017945 */ /* 0x000fd80003800000 */
[----:B------:R-:W-:Y:S05]  /*b950*/  @!P2 BRA `(.L_x_3031) ;  /* 0x00000000002ca947 */ /* 0x000fea0003800000 */
[----:B------:R-:W-:Y:S02]  /*b960*/  ULDC UR4, c[0x0][0x2f4] ;  /* 0x0000bd0000047ab9 */ /* 0x000fe40000000800 */
[----:B------:R-:W-:-:S13]  /*b970*/  ISETP.GE.AND P2, PT, R16, UR4, PT ;  /* 0x0000000410007c0c */ /* 0x000fda000bf46270 */
[----:B----4-:R-:W-:-:S05]  /*b980*/  @!P2 IADD3 R48, P3, R16, R14, RZ ;  /* 0x0000000e1030a210 */ /* 0x010fca0007f7e0ff */
[----:B0-----:R-:W-:Y:S01]  /*b990*/  @!P2 IMAD.X R49, R45, 0x1, R17, P3 ;  /* 0x000000012d31a824 */ /* 0x001fe200018e0611 */
[----:B------:R-:W-:-:S13]  /*b9a0*/  ISETP.GE.AND P3, PT, R18, UR4, PT ;  /* 0x0000000412007c0c */ /* 0x000fda000bf66270 */
[----:B------:R-:W-:Y:S02]  /*b9b0*/  @!P3 IADD3 R50, P4, R18, R14, RZ ;  /* 0x0000000e1232b210 */ /* 0x000fe40007f9e0ff */
[----:B------:R-:W0:Y:S02]  /*b9c0*/  @!P2 LDS.128 R12, [R96+0x2a400] ;  /* 0x02a40000600ca984 */ /* 0x000e240000000c00 */
[----:B------:R-:W-:Y:S02]  /*b9d0*/  @!P3 IADD3.X R51, R45, R220, RZ, P4, !PT ;  /* 0x000000dc2d33b210 */ /* 0x000fe400027fe4ff */
[----:B0-----:R-:W-:Y:S04]  /*b9e0*/  @!P2 ST.E.128 desc[UR36][R48.64], R12 ;  /* 0x0000000c3000a985 */ /* 0x001fe8000c101d24 */
[----:B------:R-:W0:Y:S04]  /*b9f0*/  @!P3 LDS.128 R12, [R96+0x2e400] ;  /* 0x02e40000600cb984 */ /* 0x000e280000000c00 */
[----:B0-----:R0:W-:Y:S02]  /*ba00*/  @!P3 ST.E.128 desc[UR36][R50.64], R12 ;  /* 0x0000000c3200b985 */ /* 0x0011e4000c101d24 */
.L_x_3031:
[----:B------:R-:W-:Y:S05]  /*ba10*/  BSYNC B1 ;  /* 0x0000000000017941 */ /* 0x000fea0003800000 */
.L_x_3030:
[----:B------:R-:W-:-:S03]  /*ba20*/  UMOV UR4, 0xffffffff ;  /* 0xffffffff00047882 */ /* 0x000fc60000000000 */
[----:B------:R-:W-:Y:S05]  /*ba30*/  BRA.DIV UR4, `(.L_x_3032) ;  /* 0x0000021e042c7947 */ /* 0x000fea000b800000 */
[----:B0-----:R0:W0:Y:S04]  /*ba40*/  SHFL.IDX PT, R45, R46, 0x3, 0x181f ;  /* 0x00781f002e2d7f89 */ /* 0x00102800000e0000 */
[----:B----4-:R4:W0:Y:S02]  /*ba50*/  SHFL.IDX PT, R14, R44, 0x3, 0x181f ;  /* 0x00781f002c0e7f89 */ /* 0x01082400000e0000 */
.L_x_3351:
[----:B------:R-:W-:-:S13]  /*ba60*/  ISETP.GE.AND P2, PT, R47, 0x61, PT ;  /* 0x000000612f00780c */ /* 0x000fda0003f46270 */
[----:B------:R-:W-:Y:S05]  /*ba70*/  @!P2 BRA `(.L_x_2992) ;  /* 0x00000000002ca947 */ /* 0x000fea0003800000 */
[----:B------:R-:W-:Y:S02]  /*ba80*/  ULDC UR4, c[0x0][0x2f4] ;  /* 0x0000bd0000047ab9 */ /* 0x000fe40000000800 */
[----:B------:R-:W-:-:S13]  /*ba90*/  ISETP.GE.AND P2, PT, R16, UR4, PT ;  /* 0x0000000410007c0c */ /* 0x000fda000bf46270 */
[----:B012---:R-:W-:-:S05]  /*baa0*/  @!P2 IADD3 R46, P3, R16, R14, RZ ;  /* 0x0000000e102ea210 */ /* 0x007fca0007f7e0ff */
[----:B------:R-:W-:Y:S01]  /*bab0*/  @!P2 IMAD.X R47, R45, 0x1, R17, P3 ;  /* 0x000000012d2fa824 */ /* 0x000fe200018e0611 */
[----:B------:R-:W-:-:S13]  /*bac0*/  ISETP.GE.AND P3, PT, R18, UR4, PT ;  /* 0x0000000412007c0c */ /* 0x000fda000bf66270 */
[----:B---34-:R-:W-:Y:S02]  /*bad0*/  @!P3 IADD3 R44, P4, R18, R14, RZ ;  /* 0x0000000e122cb210 */ /* 0x018fe40007f9e0ff */
[----:B------:R-:W0:Y:S03]  /*bae0*/  @!P2 LDS.128 R12, [R96+0x2b400] ;  /* 0x02b40000600ca984 */ /* 0x000e260000000c00 */
[----:B------:R-:W-:Y:S01]  /*baf0*/  @!P3 IMAD.X R45, R45, 0x1, R220, P4 ;  /* 0x000000012d2db824 */ /* 0x000fe200020e06dc */
[----:B0-----:R-:W-:Y:S04]  /*bb00*/  @!P2 ST.E.128 desc[UR36][R46.64], R12 ;  /* 0x0000000c2e00a985 */ /* 0x001fe8000c101d24 */
[----:B------:R-:W0:Y:S04]  /*bb10*/  @!P3 LDS.128 R12, [R96+0x2f400] ;  /* 0x02f40000600cb984 */ /* 0x000e280000000c00 */
[----:B0-----:R0:W-:Y:S02]  /*bb20*/  @!P3 ST.E.128 desc[UR36][R44.64], R12 ;  /* 0x0000000c2c00b985 */ /* 0x0011e4000c101d24 */
.L_x_2992:
[----:B------:R-:W-:Y:S05]  /*bb30*/  BSYNC B0 ;  /* 0x0000000000007941 */ /* 0x000fea0003800000 */
.L_x_2950:
[----:B------:R-:W5:Y:S01]  /*bb40*/  S2R R11, SR_TID.X ;  /* 0x00000000000b7919 */ /* 0x000f620000002100 */
        /* <DEDUP_REMOVED lines=9> */
[----:B-----5:R-:W-:-:S13]  /*bbe0*/  LOP3.LUT P2, RZ, R11, 0x7f, RZ, 0xc0, !PT ;  /* 0x0000007f0bff7812 */ /* 0x020fda000784c0ff */
[----:B------:R-:W-:-:S05]  /*bbf0*/  @!P2 VIADD R11, R80, 0x388a0 ;  /* 0x000388a0500ba836 */ /* 0x000fca0000000000 */
[----:B------:R-:W-:-:S04]  /*bc00*/  @!P2 PRMT R11, RZ, 0x654, R11 ;  /* 0x00000654ff0ba816 */ /* 0x000fc8000000000b */
[----:B------:R2:W-:Y:S01]  /*bc10*/  @!P2 SYNCS.ARRIVE.TRANS64.RED.A1T0 RZ, [R11+URZ], RZ ;  /* 0x000000ff0bffa9a7 */ /* 0x0005e2000810043f */
[----:B------:R-:W-:Y:S05]  /*bc20*/  @!P5 BRA `(.L_x_3034) ;  /* 0x000000000004d947 */ /* 0x000fea0003800000 */
[----:B------:R-:W-:Y:S01]  /*bc30*/  BPT.TRAP 0x1 ;  /* 0x000000040000795c */ /* 0x000fe20000300000 */
.L_x_3034:
[----:B------:R-:W-:Y:S05]  /*bc40*/  BSYNC B0 ;  /* 0x0000000000007941 */ /* 0x000fea0003800000 */
.L_x_3033:
[----:B------:R-:W5:Y:S01]  /*bc50*/  SYNCS.PHASECHK.TRANS64.TRYWAIT P3, [R80+URZ+0x388b0], R110 ;  /* 0x0388b06e500075a7 */ /* 0x000f62000806017f */
[----:B------:R-:W-:Y:S01]  /*bc60*/  ULDC UR60, c[0x0][0x2f4] ;  /* 0x0000bd00003c7ab9 */ /* 0x000fe20000000800 */
[----:B------:R-:W-:Y:S04]  /*bc70*/  BSSY B0, `(.L_x_3035) ;  /* 0x0000002000007945 */ /* 0x000fe80003800000 */
[----:B-----5:R-:W-:Y:S05]  /*bc80*/  @!P3 BRA `(.L_x_3036) ;  /* 0x0000021800e0b947 */ /* 0x020fea0003800000 */
.L_x_3352:
[----:B------:R-:W-:Y:S05]  /*bc90*/  BSYNC B0 ;  /* 0x0000000000007941 */ /* 0x000fea0003800000 */
.L_x_3035:
[----:B------:R-:W-:Y:S01]  /*bca0*/  ULDC.64 UR4, c[0x0][0x328] ;  /* 0x0000ca0000047ab9 */ /* 0x000fe20000000a00 */
[----:B------:R-:W-:Y:S01]  /*bcb0*/  ULDC.64 UR6, c[0x0][0x318] ;  /* 0x0000c60000067ab9 */ /* 0x000fe20000000a00 */
[----:B------:R-:W-:Y:S01]  /*bcc0*/  IMAD R107, R107, UR4, RZ ;  /* 0x000000046b6b7c24 */ /* 0x000fe2000f8e02ff */
[----:B------:R-:W-:Y:S01]  /*bcd0*/  IADD3 R109, -R221, R109, RZ ;  /* 0x0000006ddd6d7210 */ /* 0x000fe20007ffe1ff */
[C---:B0-----:R-:W-:Y:S01]  /*bce0*/  IMAD.WIDE.U32 R12, R106.reuse, UR4, RZ ;  /* 0x000000046a0c7c25 */ /* 0x041fe2000f8e00ff */
[----:B------:R-:W-:Y:S03]  /*bcf0*/  BSSY B0, `(.L_x_3037) ;  /* 0x000001c000007945 */ /* 0x000fe60003800000 */
[----:B------:R-:W-:Y:S01]  /*bd00*/  IMAD R107, R106, UR5, R107 ;  /* 0x000000056a6b7c24 */ /* 0x000fe2000f8e026b */
[----:B------:R-:W-:Y:S02]  /*bd10*/  ULDC.64 UR4, c[0x0][0x338] ;  /* 0x0000ce0000047ab9 */ /* 0x000fe40000000a00 */
[----:B------:R-:W-:-:S02]  /*bd20*/  IMAD R108, R108, UR4, RZ ;  /* 0x000000046c6c7c24 */ /* 0x000fc4000f8e02ff */
[----:B------:R-:W-:Y:S02]  /*bd30*/  IMAD.IADD R13, R13, 0x1, R107 ;  /* 0x000000010d0d7824 */ /* 0x000fe400078e026b */
[C---:B--2---:R-:W-:Y:S02]  /*bd40*/  IMAD R11, R105.reuse, UR5, R108 ;  /* 0x00000005690b7c24 */ /* 0x044fe4000f8e026c */
[----:B------:R-:W-:Y:S01]  /*bd50*/  IMAD.WIDE.U32 R12, R105, UR4, R12 ;  /* 0x00000004690c7c25 */ /* 0x000fe2000f8e000c */
[----:B------:R-:W-:-:S03]  /*bd60*/  ULDC.64 UR4, c[0x0][0x330] ;  /* 0x0000cc0000047ab9 */ /* 0x000fc60000000a00 */
[----:B------:R-:W-:Y:S02]  /*bd70*/  IMAD.IADD R13, R13, 0x1, R11 ;  /* 0x000000010d0d7824 */ /* 0x000fe400078e020b */
[----:B------:R-:W-:Y:S02]  /*bd80*/  IMAD R11, R34, UR4, RZ ;  /* 0x00000004220b7c24 */ /* 0x000fe4000f8e02ff */
[----:B------:R-:W-:-:S04]  /*bd90*/  IMAD.WIDE.U32 R12, R218, UR4, R12 ;  /* 0x00000004da0c7c25 */ /* 0x000fc8000f8e000c */
[----:B------:R-:W-:Y:S01]  /*bda0*/  IMAD R11, R218, UR5, R11 ;  /* 0x00000005da0b7c24 */ /* 0x000fe2000f8e020b */
[----:B------:R-:W-:-:S04]  /*bdb0*/  IADD3 R48, P3, R12, UR6, RZ ;  /* 0x000000060c307c10 */ /* 0x000fc8000ff7e0ff */
[----:B------:R-:W-:Y:S01]  /*bdc0*/  IADD3.X R11, R13, UR7, R11, P3, !PT ;  /* 0x000000070d0b7c10 */ /* 0x000fe20009ffe40b */
[----:B-1--4-:R0:W1:Y:S01]  /*bdd0*/  SHFL.IDX PT, R47, R48, RZ, 0x181f ;  /* 0x00181fff302f7589 */ /* 0x01206200000e0000 */
[----:B------:R-:W-:-:S03]  /*bde0*/  ISETP.GE.AND P3, PT, R109, 0x1, PT ;  /* 0x000000016d00780c */ /* 0x000fc60003f66270 */
[----:B------:R0:W2:Y:S10]  /*bdf0*/  SHFL.IDX PT, R13, R11, RZ, 0x181f ;  /* 0x00181fff0b0d7589 */ /* 0x0000b400000e0000 */
[----:B0-----:R-:W-:Y:S05]  /*be00*/  @!P3 BRA `(.L_x_3038) ;  /* 0x000000000028b947 */ /* 0x001fea0003800000 */
[----:B------:R-:W-:-:S13]  /*be10*/  ISETP.GE.AND P3, PT, R16, UR60, PT ;  /* 0x0000003c10007c0c */ /* 0x000fda000bf66270 */
[----:B-1-3--:R-:W-:-:S05]  /*be20*/  @!P3 IADD3 R44, P4, R16, R47, RZ ;  /* 0x0000002f102cb210 */ /* 0x00afca0007f9e0ff */
[----:B--2---:R-:W-:Y:S01]  /*be30*/  @!P3 IMAD.X R45, R13, 0x1, R17, P4 ;  /* 0x000000010d2db824 */ /* 0x004fe200020e0611 */
[----:B------:R-:W-:-:S13]  /*be40*/  ISETP.GE.AND P4, PT, R18, UR60, PT ;  /* 0x0000003c12007c0c */ /* 0x000fda000bf86270 */
[----:B------:R-:W-:-:S05]  /*be50*/  @!P4 IADD3 R46, P5, R18, R47, RZ ;  /* 0x0000002f122ec210 */ /* 0x000fca0007fbe0ff */
[----:B------:R-:W-:Y:S02]  /*be60*/  @!P4 IMAD.X R47, R13, 0x1, R220, P5 ;  /* 0x000000010d2fc824 */ /* 0x000fe400028e06dc */
[----:B------:R-:W0:Y:S04]  /*be70*/  @!P3 LDS.128 R12, [R96+0x10400] ;  /* 0x01040000600cb984 */ /* 0x000e280000000c00 */
[----:B0-----:R-:W-:Y:S04]  /*be80*/  @!P3 ST.E.128 desc[UR36][R44.64], R12 ;  /* 0x0000000c2c00b985 */ /* 0x001fe8000c101d24 */
[----:B------:R-:W0:Y:S04]  /*be90*/  @!P4 LDS.128 R12, [R96+0x14400] ;  /* 0x01440000600cc984 */ /* 0x000e280000000c00 */
[----:B0-----:R0:W-:Y:S02]  /*bea0*/  @!P4 ST.E.128 desc[UR36][R46.64], R12 ;  /* 0x0000000c2e00c985 */ /* 0x0011e4000c101d24 */
.L_x_3038:
[----:B------:R-:W-:Y:S05]  /*beb0*/  BSYNC B0 ;  /* 0x0000000000007941 */ /* 0x000fea0003800000 */
.L_x_3037:
[----:B------:R-:W-:Y:S01]  /*bec0*/  ISETP.GE.AND P3, PT, R109, 0x21, PT ;  /* 0x000000216d00780c */ /* 0x000fe20003f66270 */
[----:B0-2---:R0:W2:Y:S01]  /*bed0*/  SHFL.IDX PT, R13, R11, 0x1, 0x181f ;  /* 0x00381f000b0d7f89 */ /* 0x0050a200000e0000 */
[----:B------:R-:W-:Y:S03]  /*bee0*/  BSSY B0, `(.L_x_3039) ;  /* 0x000000d000007945 */ /* 0x000fe60003800000 */
[----:B-1----:R0:W1:Y:S08]  /*bef0*/  SHFL.IDX PT, R47, R48, 0x1, 0x181f ;  /* 0x00381f00302f7f89 */ /* 0x00207000000e0000 */
        /* <DEDUP_REMOVED lines=11> */
.L_x_3040:
[----:B------:R-:W-:Y:S05]  /*bfb0*/  BSYNC B0 ;  /* 0x0000000000007941 */ /* 0x000fea0003800000 */
.L_x_3039:
        /* <DEDUP_REMOVED lines=9> */
[----:B------:R-:W-:-:S04]  /*c050*/  @!P4 IADD3 R46, P5, R18, R47, RZ ;  /* 0x0000002f122ec210 */ /* 0x000fc80007fbe0ff */
[----:B------:R-:W-:Y:S02]  /*c060*/  @!P4 IADD3.X R47, R13, R220, RZ, P5, !PT ;  /* 0x000000dc0d2fc210 */ /* 0x000fe40002ffe4ff */
[----:B------:R-:W0:Y:S04]  /*c070*/  @!P3 LDS.128 R12, [R96+0x12400] ;  /* 0x01240000600cb984 */ /* 0x000e280000000c00 */
[----:B0-----:R-:W-:Y:S04]  /*c080*/  @!P3 ST.E.128 desc[UR36][R44.64], R12 ;  /* 0x0000000c2c00b985 */ /* 0x001fe8000c101d24 */
[----:B------:R-:W0:Y:S04]  /*c090*/  @!P4 LDS.128 R12, [R96+0x16400] ;  /* 0x01640000600cc984 */ /* 0x000e280000000c00 */
[----:B0-----:R0:W-:Y:S02]  /*c0a0*/  @!P4 ST.E.128 desc[UR36][R46.64], R12 ;  /* 0x0000000c2e00c985 */ /* 0x0011e4000c101d24 */
.L_x_3042:
[----:B------:R-:W-:Y:S05]  /*c0b0*/  BSYNC B0 ;  /* 0x0000000000007941 */ /* 0x000fea0003800000 */
.L_x_3041:
[----:B------:R-:W-:Y:S01]  /*c0c0*/  ISETP.GE.AND P3, PT, R109, 0x61, PT ;  /* 0x000000616d00780c */ /* 0x000fe20003f66270 */
[----:B------:R-:W4:Y:S01]  /*c0d0*/  SHFL.IDX PT, R11, R11, 0x3, 0x181f ;  /* 0x00781f000b0b7f89 */ /* 0x000f2200000e0000 */
[----:B------:R-:W-:Y:S03]  /*c0e0*/  BSSY B0, `(.L_x_3043) ;  /* 0x000000d000007945 */ /* 0x000fe60003800000 */
[----:B01----:R0:W1:Y:S08]  /*c0f0*/  SHFL.IDX PT, R47, R48, 0x3, 0x181f ;  /* 0x00781f00302f7f89 */ /* 0x00307000000e0000 */
[----:B0-----:R-:W-:Y:S05]  /*c100*/  @!P3 BRA `(.L_x_3044) ;  /* 0x000000000028b947 */ /* 0x001fea0003800000 */
[----:B------:R-:W-:-:S13]  /*c110*/  ISETP.GE.AND P3, PT, R16, UR60, PT ;  /* 0x0000003c10007c0c */ /* 0x000fda000bf66270 */
[----:B--2---:R-:W0:Y:S01]  /*c120*/  @!P3 LDS.128 R12, [R96+0x13400] ;  /* 0x01340000600cb984 */ /* 0x004e220000000c00 */
[----:B-1-3--:R-:W-:-:S05]  /*c130*/  @!P3 IADD3 R44, P4, R16, R47, RZ ;  /* 0x0000002f102cb210 */ /* 0x00afca0007f9e0ff */
[----:B----4-:R-:W-:Y:S01]  /*c140*/  @!P3 IMAD.X R45, R11, 0x1, R17, P4 ;  /* 0x000000010b2db824 */ /* 0x010fe200020e0611 */
[----:B------:R-:W-:-:S13]  /*c150*/  ISETP.GE.AND P4, PT, R18, UR60, PT ;  /* 0x0000003c12007c0c */ /* 0x000fda000bf86270 */
[----:B------:R-:W-:-:S05]  /*c160*/  @!P4 IADD3 R46, P5, R18, R47, RZ ;  /* 0x0000002f122ec210 */ /* 0x000fca0007fbe0ff */
[----:B------:R-:W-:Y:S01]  /*c170*/  @!P4 IMAD.X R47, R11, 0x1, R220, P5 ;  /* 0x000000010b2fc824 */ /* 0x000fe200028e06dc */
[----:B0-----:R-:W-:Y:S04]  /*c180*/  @!P3 ST.E.128 desc[UR36][R44.64], R12 ;  /* 0x0000000c2c00b985 */ /* 0x001fe8000c101d24 */
[----:B------:R-:W0:Y:S04]  /*c190*/  @!P4 LDS.128 R12, [R96+0x17400] ;  /* 0x01740000600cc984 */ /* 0x000e280000000c00 */
[----:B0-----:R0:W-:Y:S02]  /*c1a0*/  @!P4 ST.E.128 desc[UR36][R46.64], R12 ;  /* 0x0000000c2e00c985 */ /* 0x0011e4000c101d24 */
.L_x_3044:
[----:B------:R-:W-:Y:S05]  /*c1b0*/  BSYNC B0 ;  /* 0x0000000000007941 */ /* 0x000fea0003800000 */
.L_x_3043:
[----:B------:R-:W-:Y:S01]  /*c1c0*/  @!PT LDS RZ, [RZ] ;  /* 0x00000000fffff984 */ /* 0x000fe20000000800 */
[----:B------:R-:W-:Y:S01]  /*c1d0*/  @!PT LDS RZ, [RZ] ;  /* 0x00000000fffff984 */ /* 0x000fe20000000800 */
[----:B------:R-:W-:Y:S01]  /*c1e0*/  @!PT LDS RZ, [RZ] ;  /* 0x00000000fffff984 */ /* 0x000fe20000000800 */
[----:B------:R-:W-:Y:S01]  /*c1f0*/  @!PT LDS RZ, [RZ] ;  /* 0x00000000fffff984 */ /* 0x000fe20000000800 */
[----:B------:R5:W-:Y:S06]  /*c200*/  MEMBAR.ALL.CTA ;  /* 0x0000000000007992 */ /* 0x000bec0000008000 */
[----:B-----5:R-:W5:Y:S01]  /*c210*/  FENCE.VIEW.ASYNC.S ;  /* 0x00000000000073c6 */ /* 0x020f620000000000 */
[----:B------:R-:W-:Y:S01]  /*c220*/  @!P2 VIADD R80, R80, 0x388c0 ;  /* 0x000388c05050a836 */ /* 0x000fe20000000000 */
        /* <DEDUP_REMOVED lines=9> */
[----:B0-----:R-:W-:Y:S06]  /*c2c0*/  @P3 BRA `(.L_x_3045) ;  /* 0xffffff60001c3947 */ /* 0x001fec000383ffff */
[----:B------:R-:W0:Y:S01]  /*c2d0*/  S2R R12, SR_TID.X ;  /* 0x00000000000c7919 */ /* 0x000e220000002100 */
[----:B------:R-:W-:Y:S02]  /*c2e0*/  PLOP3.LUT P0, PT, PT, PT, PT, 0x8, 0x0 ;  /* 0x000000000000781c */ /* 0x000fe40003f0e170 */
[----:B0-----:R-:W-:-:S04]  /*c2f0*/  SHF.R.U32.HI R12, RZ, 0x7, R12 ;  /* 0x00000007ff0c7819 */ /* 0x001fc8000001160c */
[----:B------:R-:W-:-:S13]  /*c300*/  ISETP.NE.AND P3, PT, R12, 0x1, PT ;  /* 0x000000010c00780c */ /* 0x000fda0003f65270 */
[----:B------:R-:W-:Y:S06]  /*c310*/  @!P3 BAR.ARV 0x9, 0x100 ;  /* 0x024400000000bb1d */ /* 0x000fec0000002000 */
.L_x_2945:
[----:B------:R-:W4:Y:S01]  /*c320*/  LDL R4, [R1+0x4] ;  /* 0x0000040001047983 */ /* 0x000f220000100800 */
[----:B------:R-:W0:Y:S01]  /*c330*/  LDC R0, c[0x0][0x448] ;  /* 0x00011200ff007b82 */ /* 0x000e220000000800 */
        /* <DEDUP_REMOVED lines=14> */
[----:B---3--:R-:W-:Y:S02]  /*c420*/  CS2R R120, SRZ ;  /* 0x0000000000787805 */ /* 0x008fe4000001ff00 */
        /* <DEDUP_REMOVED lines=8> */
[----:B0-----:R-:W-:Y:S02]  /*c4b0*/  ISETP.NE.AND P1, PT, R0, 0x1, PT ;  /* 0x000000010000780c */ /* 0x001fe40003f25270 */
[----:B------:R-:W-:Y:S02]  /*c4c0*/  CS2R R94, SRZ ;  /* 0x00000000005e7805 */ /* 0x000fe4000001ff00 */
[----:B------:R-:W-:Y:S02]  /*c4d0*/  CS2R R52, SRZ ;  /* 0x0000000000347805 */ /* 0x000fe4000001ff00 */
[----:B------:R-:W-:Y:S01]  /*c4e0*/  CS2R R116, SRZ ;  /* 0x0000000000747805 */ /* 0x000fe2000001ff00 */
[----:B------:R-:W-:Y:S01]  /*c4f0*/  IMAD.MOV.U32 R99, RZ, RZ, RZ ;  /* 0x000000ffff637224 */ /* 0x000fe200078e00ff */
[----:B------:R-:W-:Y:S01]  /*c500*/  CS2R R96, SRZ ;  /* 0x0000000000607805 */ /* 0x000fe2000001ff00 */
[----:B------:R-:W-:Y:S01]  /*c510*/  IMAD.MOV.U32 R102, RZ, RZ, RZ ;  /* 0x000000ffff667224 */ /* 0x000fe200078e00ff */
[----:B------:R-:W-:-:S02]  /*c520*/  CS2R R86, SRZ ;  /* 0x0000000000567805 */ /* 0x000fc4000001ff00 */
[----:B------:R-:W-:Y:S02]  /*c530*/  CS2R R44, SRZ ;  /* 0x00000000002c7805 */ /* 0x000fe4000001ff00 */
[----:B------:R-:W-:Y:S02]  /*c540*/  CS2R R90, SRZ ;  /* 0x00000000005a7805 */ /* 0x000fe4000001ff00 */
[----:B------:R-:W-:Y:S02]  /*c550*/  CS2R R88, SRZ ;  /* 0x0000000000587805 */ /* 0x000fe4000001ff00 */
[----:B------:R-:W-:Y:S02]  /*c560*/  CS2R R36, SRZ ;  /* 0x0000000000247805 */ /* 0x000fe4000001ff00 */
[----:B------:R-:W-:Y:S01]  /*c570*/  CS2R R82, SRZ ;  /* 0x0000000000527805 */ /* 0x000fe2000001ff00 */
[----:B------:R-:W0:Y:S01]  /*c580*/  @P1 LDC R3, c[0x0][0x44c] ;  /* 0x00011300ff031b82 */ /* 0x000e220000000800 */
[----:B------:R-:W-:-:S02]  /*c590*/  CS2R R80, SRZ ;  /* 0x0000000000507805 */ /* 0x000fc4000001ff00 */
[----:B------:R-:W-:Y:S02]  /*c5a0*/  CS2R R78, SRZ ;  /* 0x00000000004e7805 */ /* 0x000fe4000001ff00 */
[----:B------:R-:W-:Y:S02]  /*c5b0*/  CS2R R28, SRZ ;  /* 0x00000000001c7805 */ /* 0x000fe4000001ff00 */
[----:B------:R-:W-:Y:S02]  /*c5c0*/  CS2R R74, SRZ ;  /* 0x00000000004a7805 */ /* 0x000fe4000001ff00 */
[----:B------:R-:W-:Y:S02]  /*c5d0*/  CS2R R72, SRZ ;  /* 0x0000000000487805 */ /* 0x000fe4000001ff00 */
[----:B------:R-:W-:Y:S02]  /*c5e0*/  CS2R R70, SRZ ;  /* 0x0000000000467805 */ /* 0x000fe4000001ff00 */
[----:B------:R-:W-:Y:S01]  /*c5f0*/  CS2R R20, SRZ ;  /* 0x0000000000147805 */ /* 0x000fe2000001ff00 */
[----:B------:R-:W3:Y:S01]  /*c600*/  @P1 LDC R2, c[0x0][0x450] ;  /* 0x00011400ff021b82 */ /* 0x000ee20000000800 */
[----:B------:R-:W-:-:S02]  /*c610*/  CS2R R66, SRZ ;  /* 0x0000000000427805 */ /* 0x000fc4000001ff00 */
[----:B------:R-:W-:Y:S02]  /*c620*/  CS2R R64, SRZ ;  /* 0x0000000000407805 */ /* 0x000fe4000001ff00 */
[----:B------:R-:W-:Y:S02]  /*c630*/  CS2R R62, SRZ ;  /* 0x00000000003e7805 */ /* 0x000fe4000001ff00 */
[----:B------:R-:W-:Y:S02]  /*c640*/  CS2R R14, SRZ ;  /* 0x00000000000e7805 */ /* 0x000fe4000001ff00 */
[----:B------:R-:W-:Y:S02]  /*c650*/  CS2R R58, SRZ ;  /* 0x00000000003a7805 */ /* 0x000fe4000001ff00 */
[----:B------:R-:W-:Y:S02]  /*c660*/  CS2R R56, SRZ ;  /* 0x0000000000387805 */ /* 0x000fe4000001ff00 */
[----:B--2---:R-:W-:Y:S01]  /*c670*/  CS2R R12, SRZ ;  /* 0x00000000000c7805 */ /* 0x004fe2000001ff00 */
[----:B------:R-:W-:Y:S01]  /*c680*/  IMAD.MOV.U32 R54, RZ, RZ, RZ ;  /* 0x000000ffff367224 */ /* 0x000fe200078e00ff */
[----:B------:R-:W-:-:S02]  /*c690*/  CS2R R50, SRZ ;  /* 0x0000000000327805 */ /* 0x000fc4000001ff00 */
[----:B------:R-:W-:Y:S02]  /*c6a0*/  CS2R R48, SRZ ;  /* 0x0000000000307805 */ /* 0x000fe4000001ff00 */
[----:B-1----:R-:W-:Y:S02]  /*c6b0*/  CS2R R46, SRZ ;  /* 0x00000000002e7805 */ /* 0x002fe4000001ff00 */
[----:B------:R-:W-:Y:S02]  /*c6c0*/  MOV R11, RZ ;  /* 0x000000ff000b7202 */ /* 0x000fe40000000f00 */
        /* <DEDUP_REMOVED lines=8> */
[----:B------:R-:W-:Y:S01]  /*c750*/  IMAD.MOV.U32 R25, RZ, RZ, RZ ;  /* 0x000000ffff197224 */ /* 0x000fe200078e00ff */
[----:B------:R-:W-:Y:S01]  /*c760*/  CS2R R108, SRZ ;  /* 0x00000000006c7805 */ /* 0x000fe2000001ff00 */
[----:B----4-:R-:W-:-:S02]  /*c770*/  VIADD R0, R4, 0x7f ;  /* 0x0000007f04007836 */ /* 0x010fc40000000000 */
[----:B------:R-:W-:Y:S02]  /*c780*/  IMAD.MOV.U32 R4, RZ, RZ, RZ ;  /* 0x000000ffff047224 */ /* 0x000fe400078e00ff */
[----:B0-----:R-:W-:-:S05]  /*c790*/  @P1 IMAD.HI.U32 R3, R0, R3, RZ ;  /* 0x0000000300031227 */ /* 0x001fca00078e00ff */
[----:B---3--:R-:W-:Y:S01]  /*c7a0*/  @P1 SHF.R.U32.HI R0, RZ, R2, R3 ;  /* 0x00000002ff001219 */ /* 0x008fe20000011603 */
[----:B------:R-:W-:Y:S01]  /*c7b0*/  IMAD.MOV.U32 R2, RZ, RZ, RZ ;  /* 0x000000ffff027224 */ /* 0x000fe200078e00ff */
[----:B------:R-:W-:Y:S02]  /*c7c0*/  PLOP3.LUT P1, PT, PT, PT, PT, 0x80, 0x0 ;  /* 0x000000000000781c */ /* 0x000fe40003f2f070 */
[----:B------:R-:W-:Y:S02]  /*c7d0*/  IADD3 R0, R101, R0, RZ ;  /* 0x0000000065007210 */ /* 0x000fe40007ffe0ff */
[----:B------:R-:W-:Y:S02]  /*c7e0*/  CS2R R100, SRZ ;  /* 0x0000000000647805 */ /* 0x000fe4000001ff00 */
[----:B------:R-:W-:-:S04]  /*c7f0*/  SHF.R.S32.HI R3, RZ, 0x1f, R0 ;  /* 0x0000001fff037819 */ /* 0x000fc80000011400 */
[----:B------:R-:W-:Y:S01]  /*c800*/  LEA.HI R3, R3, R0, RZ, 0x7 ;  /* 0x0000000003037211 */ /* 0x000fe200078f38ff */
[----:B------:R-:W-:-:S03]  /*c810*/  IMAD.MOV.U32 R0, RZ, RZ, RZ ;  /* 0x000000ffff007224 */ /* 0x000fc600078e00ff */
[----:B------:R-:W-:-:S04]  /*c820*/  SHF.R.S32.HI R3, RZ, 0x7, R3 ;  /* 0x00000007ff037819 */ /* 0x000fc80000011403 */
[----:B------:R-:W-:-:S04]  /*c830*/  VIMNMX R168, R168, R3, PT ;  /* 0x00000003a8a87248 */ /* 0x000fc80003fe0100 */
[----:B------:R-:W-:Y:S01]  /*c840*/  ISETP.GE.AND P2, PT, R168, 0x1, PT ;  /* 0x00000001a800780c */ /* 0x000fe20003f46270 */
[----:B------:R-:W-:-:S12]  /*c850*/  @P0 BRA `(.L_x_3046) ;  /* 0x00000000000c0947 */ /* 0x000fd80003800000 */
[----:B------:R-:W0:Y:S01]  /*c860*/  FENCE.VIEW.ASYNC.G ;  /* 0x00000000000073c6 */ /* 0x000e220000000100 */
[----:B------:R-:W-:Y:S05]  /*c870*/  WARPSYNC.ALL ;  /* 0x0000000000007948 */ /* 0x000fea0003800000 */
[----:B0-----:R-:W-:Y:S06]  /*c880*/  BAR.ARV 0xc, 0x180 ;  /* 0x0306000000007b1d */ /* 0x001fec0000002000 */
.L_x_3046:
[----:B------:R-:W-:Y:S02]  /*c890*/  IMAD.MOV.U32 R5, RZ, RZ, RZ ;  /* 0x000000ffff057224 */ /* 0x000fe400078e00ff */
[----:B------:R-:W-:Y:S01]  /*c8a0*/  IMAD.MOV.U32 R24, RZ, RZ, RZ ;  /* 0x000000ffff187224 */ /* 0x000fe200078e00ff */
[----:B------:R-:W-:Y:S06]  /*c8b0*/  @!P2 BRA `(.L_x_3047) ;  /* 0x0000013c0024a947 */ /* 0x000fec0003800000 */
[----:B------:R-:W0:Y:S01]  /*c8c0*/  S2R R3, SR_TID.X ;  /* 0x0000000000037919 */ /* 0x000e220000002100 */
[----:B------:R-:W-:Y:S01]  /*c8d0*/  UMOV UR4, 0xffffffff ;  /* 0xffffffff00047882 */ /* 0x000fe20000000000 */
[----:B0-----:R-:W-:-:S05]  /*c8e0*/  VIADD R3, R3, 0xffffff80 ;  /* 0xffffff8003037836 */ /* 0x001fca0000000000 */
[----:B------:R-:W-:-:S04]  /*c8f0*/  SHF.R.S32.HI R0, RZ, 0x1f, R3 ;  /* 0x0000001fff007819 */ /* 0x000fc80000011403 */
[----:B------:R-:W-:-:S04]  /*c900*/  LEA.HI R0, R0, R3, RZ, 0x7 ;  /* 0x0000000300007211 */ /* 0x000fc800078f38ff */
[----:B------:R-:W-:Y:S01]  /*c910*/  SHF.R.S32.HI R13, RZ, 0x7, R0 ;  /* 0x00000007ff0d7819 */ /* 0x000fe20000011400 */
[----:B------:R-:W-:Y:S06]  /*c920*/  BRA.DIV UR4, `(.L_x_3048) ;  /* 0x0000020e04cc7947 */ /* 0x000fec000b800000 */
[----:B------:R0:W1:Y:S02]  /*c930*/  SHFL.IDX PT, R14, R13, RZ, 0x1f ;  /* 0x00001fff0d0e7589 */ /* 0x00006400000e0000 */
.L_x_3355:
[----:B------:R-:W2:Y:S02]  /*c940*/  LDL R0, [R1+0x50] ;  /* 0x0000500001007983 */ /* 0x000ea40000100800 */
[----:B--2---:R-:W-:Y:S02]  /*c950*/  R2UR UR4, R0 ;  /* 0x00000000000472ca */ /* 0x004fe400000e0000 */
[----:B-1----:R-:W-:-:S04]  /*c960*/  LEA.HI R0, R14, R14, RZ, 0x1 ;  /* 0x0000000e0e007211 */ /* 0x002fc800078f08ff */
[----:B------:R-:W-:-:S04]  /*c970*/  LOP3.LUT R3, R0, 0x1e, RZ, 0xc0, !PT ;  /* 0x0000001e00037812 */ /* 0x000fc800078ec0ff */
[----:B------:R-:W-:-:S03]  /*c980*/  IADD3 R3, R14, -R3, RZ ;  /* 0x800000030e037210 */ /* 0x000fc60007ffe0ff */
[----:B------:R-:W-:Y:S01]  /*c990*/  IMAD.U32 R0, RZ, RZ, UR4 ;  /* 0x00000004ff007e24 */ /* 0x000fe2000f8e00ff */
[----:B------:R-:W-:-:S04]  /*c9a0*/  LEA R3, R3, UR4, 0xd ;  /* 0x0000000403037c11 */ /* 0x000fc8000f8e68ff */
        /* <DEDUP_REMOVED lines=21> */
.L_x_3049:
        /* <DEDUP_REMOVED lines=17> */
[C---:B------:R-:W-:Y:S02]  /*cc10*/  @P1 IMAD R9, R20.reuse, R9, R4 ;  /* 0x0000000914091224 */ /* 0x040fe400078e0204 */
[----:B------:R-:W-:Y:S01]  /*cc20*/  @P0 IMAD.IADD R3, R3, 0x1, R7 ;  /* 0x0000000103030824 */ /* 0x000fe200078e0207 */
[----:B------:R-:W-:Y:S01]  /*cc30*/  @P1 SHF.R.S32.HI R7, RZ, 0x1f, R218 ;  /* 0x0000001fff071819 */ /* 0x000fe200000114da */
[----:B------:R-:W-:-:S04]  /*cc40*/  @P1 IMAD.WIDE.U32 R4, R20, R8, RZ ;  /* 0x0000000814041225 */ /* 0x000fc800078e00ff */
[----:B----4-:R-:W-:Y:S01]  /*cc50*/  @P0 IMAD R0, R15, R10, RZ ;  /* 0x0000000a0f000224 */ /* 0x010fe200078e02ff */
[----:B------:R-:W-:Y:S01]  /*cc60*/  @P1 IADD3 R5, R5, R9, RZ ;  /* 0x0000000905051210 */ /* 0x000fe20007ffe0ff */
[----:B0-----:R-:W-:Y:S02]  /*cc70*/  @P1 IMAD R6, R7, R12, RZ ;  /* 0x0000000c07061224 */ /* 0x001fe400078e02ff */
        /* <DEDUP_REMOVED lines=11> */
[----:B------:R-:W-:Y:S01]  /*cd30*/  @P1 LEA.HI.X R9, R6, UR7, R3, 0x2, P3 ;  /* 0x0000000706091c11 */ /* 0x000fe200098f1403 */
[----:B------:R-:W-:-:S04]  /*cd40*/  IMAD.MOV.U32 R3, RZ, RZ, 0x3f800000 ;  /* 0x3f800000ff037424 */ /* 0x000fc800078e00ff */
        /* <DEDUP_REMOVED lines=17> */
.L_x_3053:
[----:B-1----:R1:W2:Y:S02]  /*ce60*/  SYNCS.PHASECHK.TRANS64.TRYWAIT P0, [R22+URZ+0x38800], R3 ;  /* 0x03880003160075a7 */ /* 0x0022a4000800017f */
[----:B--2---:R-:W-:Y:S05]  /*ce70*/  @!P0 NANOSLEEP.SYNCS 0x989680 ;  /* 0x009896800000895d */ /* 0x004fea0003900000 */
[----:B------:R-:W2:Y:S02]  /*ce80*/  @!P0 SYNCS.PHASECHK.TRANS64 P0, [R22+URZ+0x38800], R3 ;  /* 0x03880003160085a7 */ /* 0x000ea4000800007f */
[----:B--2---:R-:W-:Y:S05]  /*ce90*/  @!P0 BRA `(.L_x_3053) ;  /* 0xfffffffc00f08947 */ /* 0x004fea000383ffff */
.L_x_3052:
[----:B------:R-:W-:Y:S05]  /*cea0*/  BSYNC B0 ;  /* 0x0000000000007941 */ /* 0x000fea0003800000 */
.L_x_3051:
[----:B------:R-:W-:Y:S05]  /*ceb0*/  BRA `(.L_x_3054) ;  /* 0x0000009400a07947 */ /* 0x000fea0003800000 */
.L_x_3050:
[----:B------:R-:W-:Y:S01]  /*cec0*/  ISETP.NE.AND P0, PT, R24, RZ, PT ;  /* 0x000000ff1800720c */ /* 0x000fe20003f05270 */
[----:B------:R-:W-:Y:S01]  /*ced0*/  ULDC.64 UR4, c[0x0][0x3f8] ;  /* 0x0000fe0000047ab9 */ /* 0x000fe20000000a00 */
[----:B-----5:R-:W-:Y:S01]  /*cee0*/  SHF.R.S32.HI R0, RZ, 0x1f, R98 ;  /* 0x0000001fff007819 */ /* 0x020fe20000011462 */
[----:B------:R-:W-:Y:S01]  /*cef0*/  ULDC.64 UR6, c[0x0][0x408] ;  /* 0x0001020000067ab9 */ /* 0x000fe20000000a00 */
[----:B------:R-:W-:-:S04]  /*cf00*/  IMAD.WIDE.U32 R24, R98, UR4, RZ ;  /* 0x0000000462187c25 */ /* 0x000fc8000f8e00ff */
[C---:B------:R-:W-:Y:S02]  /*cf10*/  IMAD R3, R0.reuse, UR4, RZ ;  /* 0x0000000400037c24 */ /* 0x040fe4000f8e02ff */
[----:B------:R-:W-:Y:S02]  /*cf20*/  IMAD R5, R0, UR6, RZ ;  /* 0x0000000600057c24 */ /* 0x000fe4000f8e02ff */
[C---:B------:R-:W-:Y:S02]  /*cf30*/  IMAD R3, R98.reuse, UR5, R3 ;  /* 0x0000000562037c24 */ /* 0x040fe4000f8e0203 */
[C---:B------:R-:W-:Y:S02]  /*cf40*/  IMAD R5, R98.reuse, UR7, R5 ;  /* 0x0000000762057c24 */ /* 0x040fe4000f8e0205 */
[----:B------:R-:W-:Y:S01]  /*cf50*/  IMAD.WIDE.U32 R98, R98, UR6, RZ ;  /* 0x0000000662627c25 */ /* 0x000fe2000f8e00ff */
[----:B------:R-:W-:-:S03]  /*cf60*/  IADD3 R27, R3, R25, RZ ;  /* 0x00000019031b7210 */ /* 0x000fc60007ffe0ff */
        /* <DEDUP_REMOVED lines=18> */
.L_x_3055:
[----:B------:R-:W2:Y:S01]  /*d090*/  LDL R60, [R1+0x4] ;  /* 0x00000400013c7983 */ /* 0x000ea20000100800 */
[----:B------:R-:W-:Y:S01]  /*d0a0*/  ULDC.U8 UR4, c[0x0][0x410] ;  /* 0x0001040000047ab9 */ /* 0x000fe20000000000 */
[----:B------:R-:W-:Y:S01]  /*d0b0*/  BSSY B0, `(.L_x_3056) ;  /* 0x0000940000007945 */ /* 0x000fe20003800000 */
[----:B------:R-:W-:Y:S01]  /*d0c0*/  ISETP.NE.AND P0, PT, RZ, UR4, PT ;  /* 0x00000004ff007c0c */ /* 0x000fe2000bf05270 */
[C---:B------:R-:W-:Y:S01]  /*d0d0*/  VIADD R51, R221.reuse, 0x60 ;  /* 0x00000060dd337836 */ /* 0x040fe20000000000 */
[C---:B------:R-:W-:Y:S01]  /*d0e0*/  IADD3 R57, R221.reuse, 0x20, RZ ;  /* 0x00000020dd397810 */ /* 0x040fe20007ffe0ff */
[C---:B------:R-:W-:Y:S02]  /*d0f0*/  VIADD R56, R221.reuse, 0x40 ;  /* 0x00000040dd387836 */ /* 0x040fe40000000000 */
[----:B--2---:R-:W-:-:S04]  /*d100*/  IMAD.IADD R59, R221, 0x1, R60 ;  /* 0x00000001dd3b7824 */ /* 0x004fc800078e023c */
[----:B------:R-:W-:-:S04]  /*d110*/  IMAD R3, R225, 0x20, R59 ;  /* 0x00000020e1037824 */ /* 0x000fc800078e023b */
[----:B------:R-:W-:Y:S05]  /*d120*/  @!P0 BRA `(.L_x_3057) ;  /* 0x0000004800748947 */ /* 0x000fea0003800000 */
[----:B------:R-:W0:Y:S01]  /*d130*/  LDC R48, c[0x0][0x448] ;  /* 0x00011200ff307b82 */ /* 0x000e220000000800 */
[----:B------:R-:W-:Y:S01]  /*d140*/  ULDC.64 UR4, c[0x0][0x3f8] ;  /* 0x0000fe0000047ab9 */ /* 0x000fe20000000a00 */
[----:B------:R-:W-:Y:S01]  /*d150*/  MOV R10, R98 ;  /* 0x00000062000a7202 */ /* 0x000fe20000000f00 */
[----:B------:R-:W-:Y:S01]  /*d160*/  IMAD.MOV.U32 R8, RZ, RZ, R24 ;  /* 0x000000ffff087224 */ /* 0x000fe200078e0018 */
[----:B------:R-:W-:Y:S01]  /*d170*/  ULDC.64 UR6, c[0x0][0x408] ;  /* 0x0001020000067ab9 */ /* 0x000fe20000000a00 */
[----:B------:R-:W-:Y:S01]  /*d180*/  IMAD.MOV.U32 R9, RZ, RZ, R27 ;  /* 0x000000ffff097224 */ /* 0x000fe200078e001b */
[----:B------:R-:W-:Y:S01]  /*d190*/  SHF.R.S32.HI R58, RZ, 0x1f, R19 ;  /* 0x0000001fff3a7819 */ /* 0x000fe20000011413 */
[----:B------:R-:W-:Y:S02]  /*d1a0*/  IMAD.MOV.U32 R11, RZ, RZ, R29 ;  /* 0x000000ffff0b7224 */ /* 0x000fe400078e001d */
[----:B------:R-:W-:-:S05]  /*d1b0*/  IMAD.SHL.U32 R49, R225, 0x8, RZ ;  /* 0x00000008e1317824 */ /* 0x000fca00078e00ff */
[----:B------:R-:W-:Y:S02]  /*d1c0*/  SHF.R.S32.HI R54, RZ, 0x1f, R49 ;  /* 0x0000001fff367819 */ /* 0x000fe40000011431 */
[----:B0-----:R-:W-:-:S13]  /*d1d0*/  ISETP.NE.AND P0, PT, R48, 0x1, PT ;  /* 0x000000013000780c */ /* 0x001fda0003f05270 */
[----:B------:R-:W0:Y:S08]  /*d1e0*/  @P0 LDC R0, c[0x0][0x44c] ;  /* 0x00011300ff000b82 */ /* 0x000e300000000800 */
[----:B------:R-:W1:Y:S01]  /*d1f0*/  @P0 LDC R5, c[0x0][0x450] ;  /* 0x00011400ff050b82 */ /* 0x000e620000000800 */
[----:B0-----:R-:W-:-:S05]  /*d200*/  @P0 IMAD.HI.U32 R0, R3, R0, RZ ;  /* 0x0000000003000227 */ /* 0x001fca00078e00ff */
[----:B-1----:R-:W-:-:S04]  /*d210*/  @P0 SHF.R.U32.HI R3, RZ, R5, R0 ;  /* 0x00000005ff030219 */ /* 0x002fc80000011600 */
[----:B------:R-:W-:Y:S01]  /*d220*/  SHF.R.S32.HI R0, RZ, 0x1f, R3 ;  /* 0x0000001fff007819 */ /* 0x000fe20000011403 */
[----:B------:R-:W-:-:S04]  /*d230*/  IMAD.WIDE.U32 R8, R3, UR4, R8 ;  /* 0x0000000403087c25 */ /* 0x000fc8000f8e0008 */
[C---:B------:R-:W-:Y:S02]  /*d240*/  IMAD R4, R0.reuse, UR4, RZ ;  /* 0x0000000400047c24 */ /* 0x040fe4000f8e02ff */
[----:B------:R-:W-:Y:S02]  /*d250*/  IMAD R0, R0, UR6, RZ ;  /* 0x0000000600007c24 */ /* 0x000fe4000f8e02ff */
[----:B------:R-:W-:-:S04]  /*d260*/  IMAD.WIDE.U32 R10, R3, UR6, R10 ;  /* 0x00000006030a7c25 */ /* 0x000fc8000f8e000a */
[C---:B------:R-:W-:Y:S01]  /*d270*/  IMAD R13, R3.reuse, UR5, R4 ;  /* 0x00000005030d7c24 */ /* 0x040fe2000f8e0204 */
[----:B------:R-:W-:Y:S01]  /*d280*/  ULDC.64 UR4, c[0x0][0x3e8] ;  /* 0x0000fa0000047ab9 */ /* 0x000fe20000000a00 */
[----:B------:R-:W-:Y:S01]  /*d290*/  IMAD R3, R3, UR7, R0 ;  /* 0x0000000703037c24 */ /* 0x000fe2000f8e0200 */
[----:B------:R-:W-:Y:S01]  /*d2a0*/  ULDC.64 UR6, c[0x0][0x400] ;  /* 0x0001000000067ab9 */ /* 0x000fe20000000a00 */
[----:B------:R-:W-:Y:S01]  /*d2b0*/  IADD3 R5, P0, R8, UR4, RZ ;  /* 0x0000000408057c10 */ /* 0x000fe2000ff1e0ff */
[----:B------:R-:W-:Y:S01]  /*d2c0*/  UMOV UR4, 0xffffffff ;  /* 0xffffffff00047882 */ /* 0x000fe20000000000 */
[----:B------:R-:W-:Y:S02]  /*d2d0*/  IADD3 R7, P1, R10, UR6, RZ ;  /* 0x000000060a077c10 */ /* 0x000fe4000ff3e0ff */
[----:B------:R-:W-:Y:S02]  /*d2e0*/  IADD3.X R6, R9, UR5, R13, P0, !PT ;  /* 0x0000000509067c10 */ /* 0x000fe400087fe40d */
[----:B------:R-:W-:Y:S01]  /*d2f0*/  IADD3.X R8, R11, UR7, R3, P1, !PT ;  /* 0x000000070b087c10 */ /* 0x000fe20008ffe403 */
[----:B------:R-:W-:Y:S08]  /*d300*/  BRA.DIV UR4, `(.L_x_3058) ;  /* 0x0000020604787947 */ /* 0x000ff0000b800000 */
[----:B------:R0:W1:Y:S04]  /*d310*/  SHFL.IDX PT, R0, R6, RZ, 0x181f ;  /* 0x00181fff06007589 */ /* 0x00006800000e0000 */
[----:B------:R0:W2:Y:S04]  /*d320*/  SHFL.IDX PT, R4, R5, RZ, 0x181f ;  /* 0x00181fff05047589 */ /* 0x0000a800000e0000 */
[----:B------:R0:W3:Y:S04]  /*d330*/  SHFL.IDX PT, R3, R8, RZ, 0x181f ;  /* 0x00181fff08037589 */ /* 0x0000e800000e0000 */
[----:B------:R0:W4:Y:S02]  /*d340*/  SHFL.IDX PT, R14, R7, RZ, 0x181f ;  /* 0x00181fff070e7589 */ /* 0x00012400000e0000 */
.L_x_3361:
        /* <DEDUP_REMOVED lines=15> */
[C---:B----4-:R-:W-:Y:S01]  /*d440*/  @!P3 IADD3 R12, P1, R49.reuse, R14, RZ ;  /* 0x0000000e310cb210 */ /* 0x050fe20007f3e0ff */
[C---:B-1----:R-:W-:Y:S01]  /*d450*/  @!P4 IMAD.X R25, R0.reuse, 0x1, R58, P0 ;  /* 0x000000010019c824 */ /* 0x042fe200000e063a */
[----:B------:R-:W-:Y:S02]  /*d460*/  @!P3 IADD3 R10, P0, R49, R4, RZ ;  /* 0x00000004310ab210 */ /* 0x000fe40007f1e0ff */
[----:B------:R-:W-:Y:S02]  /*d470*/  @!P4 IADD3 R14, P2, R19, R14, RZ ;  /* 0x0000000e130ec210 */ /* 0x000fe40007f5e0ff */
[----:B------:R-:W-:Y:S01]  /*d480*/  CS2R R26, SRZ ;  /* 0x00000000001a7805 */ /* 0x000fe2000001ff00 */
[C-C-:B---3--:R-:W-:Y:S01]  /*d490*/  @!P3 IMAD.X R13, R3.reuse, 0x1, R54.reuse, P1 ;  /* 0x00000001030db824 */ /* 0x148fe200008e0636 */
[----:B------:R1:W5:Y:S01]  /*d4a0*/  @!P4 LD.E.64 R20, desc[UR36][R24.64] ;  /* 0x000000241814c980 */ /* 0x000362000c101b00 */
[----:B------:R-:W-:Y:S01]  /*d4b0*/  @!P3 IMAD.X R11, R0, 0x1, R54, P0 ;  /* 0x00000001000bb824 */ /* 0x000fe200000e0636 */
[----:B------:R-:W-:-:S02]  /*d4c0*/  @!P4 IADD3.X R15, R3, R58, RZ, P2, !PT ;  /* 0x0000003a030fc210 */ /* 0x000fc400017fe4ff */
[----:B------:R1:W5:Y:S04]  /*d4d0*/  @!P3 LD.E.64 R46, desc[UR36][R12.64] ;  /* 0x000000240c2eb980 */ /* 0x000368000c101b00 */
[----:B------:R1:W5:Y:S04]  /*d4e0*/  @!P3 LD.E.64 R44, desc[UR36][R10.64] ;  /* 0x000000240a2cb980 */ /* 0x000368000c101b00 */
[----:B------:R1:W5:Y:S02]  /*d4f0*/  @!P4 LD.E.64 R26, desc[UR36][R14.64] ;  /* 0x000000240e1ac980 */ /* 0x000364000c101b00 */
.L_x_3060:
[----:B------:R-:W-:Y:S05]  /*d500*/  BSYNC B1 ;  /* 0x0000000000017941 */ /* 0x000fea0003800000 */
.L_x_3059:
[----:B------:R-:W-:Y:S01]  /*d510*/  UMOV UR4, 0xffffffff ;  /* 0xffffffff00047882 */ /* 0x000fe20000000000 */
[----:B-1----:R-:W-:Y:S02]  /*d520*/  CS2R R24, SRZ ;  /* 0x0000000000187805 */ /* 0x002fe4000001ff00 */
[----:B------:R-:W-:Y:S05]  /*d530*/  BRA.DIV UR4, `(.L_x_3061) ;  /* 0x00000206045c7947 */ /* 0x000fea000b800000 */
[----:B------:R1:W0:Y:S04]  /*d540*/  SHFL.IDX PT, R0, R6, 0x1, 0x181f ;  /* 0x00381f0006007f89 */ /* 0x00022800000e0000 */
[----:B--2---:R1:W2:Y:S04]  /*d550*/  SHFL.IDX PT, R4, R5, 0x1, 0x181f ;  /* 0x00381f0005047f89 */ /* 0x0042a800000e0000 */
[----:B---3--:R1:W3:Y:S04]  /*d560*/  SHFL.IDX PT, R3, R8, 0x1, 0x181f ;  /* 0x00381f0008037f89 */ /* 0x0082e800000e0000 */
[----:B----4-:R1:W4:Y:S02]  /*d570*/  SHFL.IDX PT, R14, R7, 0x1, 0x181f ;  /* 0x00381f00070e7f89 */ /* 0x01032400000e0000 */
.L_x_3367:
[----:B------:R-:W-:Y:S01]  /*d580*/  VIADD R9, R59, 0x20 ;  /* 0x000000203b097836 */ /* 0x000fe20000000000 */
[----:B------:R-:W-:Y:S01]  /*d590*/  BSSY B1, `(.L_x_3062) ;  /* 0x0000019000017945 */ /* 0x000fe20003800000 */
[----:B------:R-:W-:Y:S02]  /*d5a0*/  CS2R R34, SRZ ;  /* 0x0000000000227805 */ /* 0x000fe4000001ff00 */
[----:B------:R-:W-:Y:S02]  /*d5b0*/  CS2R R28, SRZ ;  /* 0x00000000001c7805 */ /* 0x000fe4000001ff00 */
[----:B------:R-:W-:Y:S02]  /*d5c0*/  CS2R R36, SRZ ;  /* 0x0000000000247805 */ /* 0x000fe4000001ff00 */
[----:B------:R-:W-:-:S13]  /*d5d0*/  ISETP.GE.AND P0, PT, R9, R48, PT ;  /* 0x000000300900720c */ /* 0x000fda0003f06270 */
        /* <DEDUP_REMOVED lines=10> */
[C---:B0-----:R-:W-:Y:S01]  /*d680*/  @!P4 IMAD.X R31, R0.reuse, 0x1, R58, P0 ;  /* 0x00000001001fc824 */ /* 0x041fe200000e063a */
        /* <DEDUP_REMOVED lines=9> */
.L_x_3063:
[----:B------:R-:W-:Y:S05]  /*d720*/  BSYNC B1 ;  /* 0x0000000000017941 */ /* 0x000fea0003800000 */
.L_x_3062:
[----:B------:R-:W-:-:S03]  /*d730*/  UMOV UR4, 0xffffffff ;  /* 0xffffffff00047882 */ /* 0x000fc60000000000 */
[----:B------:R-:W-:Y:S05]  /*d740*/  BRA.DIV UR4, `(.L_x_3064) ;  /* 0x0000020604487947 */ /* 0x000fea000b800000 */
[----:B0-----:R0:W0:Y:S04]  /*d750*/  SHFL.IDX PT, R0, R6, 0x2, 0x181f ;  /* 0x00581f0006007f89 */ /* 0x00102800000e0000 */
[----:B--2---:R2:W0:Y:S04]  /*d760*/  SHFL.IDX PT, R4, R5, 0x2, 0x181f ;  /* 0x00581f0005047f89 */ /* 0x00442800000e0000 */
[----:B---3--:R2:W3:Y:S04]  /*d770*/  SHFL.IDX PT, R3, R8, 0x2, 0x181f ;  /* 0x00581f0008037f89 */ /* 0x0084e800000e0000 */
[----:B----4-:R2:W4:Y:S02]  /*d780*/  SHFL.IDX PT, R14, R7, 0x2, 0x181f ;  /* 0x00581f00070e7f89 */ /* 0x01052400000e0000 */
.L_x_3373:
[----:B------:R-:W-:Y:S01]  /*d790*/  IADD3 R9, R59, 0x40, RZ ;  /* 0x000000403b097810 */ /* 0x000fe20007ffe0ff */
[----:B------:R-:W-:Y:S01]  /*d7a0*/  BSSY B1, `(.L_x_3065) ;  /* 0x000001a000017945 */ /* 0x000fe20003800000 */
[----:B------:R-:W-:Y:S02]  /*d7b0*/  CS2R R30, SRZ ;  /* 0x00000000001e7805 */ /* 0x000fe4000001ff00 */
[----:B------:R-:W-:Y:S02]  /*d7c0*/  CS2R R38, SRZ ;  /* 0x0000000000267805 */ /* 0x000fe4000001ff00 */
[----:B------:R-:W-:Y:S02]  /*d7d0*/  ISETP.GE.AND P0, PT, R9, R48, PT ;  /* 0x000000300900720c */ /* 0x000fe40003f06270 */
[----:B------:R-:W-:Y:S02]  /*d7e0*/  CS2R R32, SRZ ;  /* 0x0000000000207805 */ /* 0x000fe4000001ff00 */
[----:B------:R-:W-:-:S09]  /*d7f0*/  CS2R R42, SRZ ;  /* 0x00000000002a7805 */ /* 0x000fd2000001ff00 */
        /* <DEDUP_REMOVED lines=10> */
[C---:B------:R-:W-:Y:S01]  /*d8a0*/  @!P4 IMAD.X R41, R0.reuse, 0x1, R58, P0 ;  /* 0x000000010029c824 */ /* 0x040fe200000e063a */
        /* <DEDUP_REMOVED lines=9> */
.L_x_3066:
[----:B------:R-:W-:Y:S05]  /*d940*/  BSYNC B1 ;  /* 0x0000000000017941 */ /* 0x000fea0003800000 */
.L_x_3065:
[----:B------:R-:W-:Y:S01]  /*d950*/  UMOV UR4, 0xffffffff ;  /* 0xffffffff00047882 */ /* 0x000fe20000000000 */
[----:B0-----:R-:W-:Y:S02]  /*d960*/  CS2R R40, SRZ ;  /* 0x0000000000287805 */ /* 0x001fe4000001ff00 */
[----:B------:R-:W-:Y:S05]  /*d970*/  BRA.DIV UR4, `(.L_x_3067) ;  /* 0x00000206042c7947 */ /* 0x000fea000b800000 */
[----:B------:R0:W0:Y:S04]  /*d980*/  SHFL.IDX PT, R0, R6, 0x3, 0x181f ;  /* 0x00781f0006007f89 */ /* 0x00002800000e0000 */
[----:B------:R0:W0:Y:S04]  /*d990*/  SHFL.IDX PT, R4, R5, 0x3, 0x181f ;  /* 0x00781f0005047f89 */ /* 0x00002800000e0000 */
[----:B---3--:R3:W0:Y:S04]  /*d9a0*/  SHFL.IDX PT, R3, R8, 0x3, 0x181f ;  /* 0x00781f0008037f89 */ /* 0x00862800000e0000 */
[----:B----4-:R3:W4:Y:S02]  /*d9b0*/  SHFL.IDX PT, R14, R7, 0x3, 0x181f ;  /* 0x00781f00070e7f89 */ /* 0x01072400000e0000 */
.L_x_3379:
[----:B01----:R-:W4:Y:S01]  /*d9c0*/  LDL R6, [R1+0x3c] ;  /* 0x00003c0001067983 */ /* 0x003f220000100800 */
[----:B------:R-:W-:Y:S01]  /*d9d0*/  VIADD R59, R59, 0x60 ;  /* 0x000000603b3b7836 */ /* 0x000fe20000000000 */
[----:B------:R-:W-:Y:S01]  /*d9e0*/  BSSY B1, `(.L_x_3068) ;  /* 0x000001d000017945 */ /* 0x000fe20003800000 */
[----:B------:R-:W-:Y:S02]  /*d9f0*/  CS2R R10, SRZ ;  /* 0x00000000000a7805 */ /* 0x000fe4000001ff00 */
[----:B--23--:R-:W-:Y:S02]  /*da00*/  CS2R R8, SRZ ;  /* 0x0000000000087805 */ /* 0x00cfe4000001ff00 */
[----:B------:R-:W-:Y:S02]  /*da10*/  CS2R R12, SRZ ;  /* 0x00000000000c7805 */ /* 0x000fe4000001ff00 */
[----:B------:R-:W-:Y:S02]  /*da20*/  ISETP.GE.AND P0, PT, R59, R48, PT ;  /* 0x000000303b00720c */ /* 0x000fe40003f06270 */
[----:B----4-:R-:W-:-:S04]  /*da30*/  LEA.HI R5, R6, R6, RZ, 0x1 ;  /* 0x0000000606057211 */ /* 0x010fc800078f08ff */
[----:B------:R-:W-:-:S04]  /*da40*/  LOP3.LUT R5, R5, 0xfffffffe, RZ, 0xc0, !PT ;  /* 0xfffffffe05057812 */ /* 0x000fc800078ec0ff */
[----:B------:R-:W-:-:S04]  /*da50*/  IADD3 R5, R6, -R5, RZ ;  /* 0x8000000506057210 */ /* 0x000fc80007ffe0ff */
[----:B------:R-:W-:Y:S01]  /*da60*/  SHF.L.U32 R55, R5, 0x1f, RZ ;  /* 0x0000001f05377819 */ /* 0x000fe200000006ff */
[----:B------:R-:W-:Y:S06]  /*da70*/  @P0 BRA `(.L_x_3069) ;  /* 0x00000000004c0947 */ /* 0x000fec0003800000 */
[----:B------:R-:W-:Y:S01]  /*da80*/  ULDC UR4, c[0x0][0x3f4] ;  /* 0x0000fd0000047ab9 */ /* 0x000fe20000000800 */
[----:B------:R-:W-:Y:S02]  /*da90*/  CS2R R40, SRZ ;  /* 0x0000000000287805 */ /* 0x000fe4000001ff00 */
[----:B------:R-:W-:Y:S02]  /*daa0*/  ISETP.GE.AND P5, PT, R19, UR4, PT ;  /* 0x0000000413007c0c */ /* 0x000fe4000bfa6270 */
[----:B------:R-:W-:Y:S02]  /*dab0*/  CS2R R10, SRZ ;  /* 0x00000000000a7805 */ /* 0x000fe4000001ff00 */
[----:B------:R-:W-:Y:S02]  /*dac0*/  ISETP.GE.AND P4, PT, R49, UR4, PT ;  /* 0x0000000431007c0c */ /* 0x000fe4000bf86270 */
[----:B------:R-:W-:Y:S02]  /*dad0*/  CS2R R12, SRZ ;  /* 0x00000000000c7805 */ /* 0x000fe4000001ff00 */
[----:B------:R-:W-:-:S05]  /*dae0*/  CS2R R8, SRZ ;  /* 0x0000000000087805 */ /* 0x000fca000001ff00 */
[----:B------:R-:W-:-:S04]  /*daf0*/  @!P5 IADD3 R52, P2, R19, R4, RZ ;  /* 0x000000041334d210 */ /* 0x000fc80007f5e0ff */
[C---:B------:R-:W-:Y:S02]  /*db00*/  @!P4 IADD3 R6, P1, R49.reuse, R14, RZ ;  /* 0x0000000e3106c210 */ /* 0x040fe40007f3e0ff */
[----:B------:R-:W-:Y:S01]  /*db10*/  @!P4 IADD3 R4, P0, R49, R4, RZ ;  /* 0x000000043104c210 */ /* 0x000fe20007f1e0ff */
[C---:B------:R-:W-:Y:S01]  /*db20*/  @!P5 IMAD.X R53, R0.reuse, 0x1, R58, P2 ;  /* 0x000000010035d824 */ /* 0x040fe200010e063a */
[----:B------:R-:W-:Y:S01]  /*db30*/  @!P5 IADD3 R14, P3, R19, R14, RZ ;  /* 0x0000000e130ed210 */ /* 0x000fe20007f7e0ff */
[C-C-:B------:R-:W-:Y:S02]  /*db40*/  @!P4 IMAD.X R7, R3.reuse, 0x1, R54.reuse, P1 ;  /* 0x000000010307c824 */ /* 0x140fe400008e0636 */
[----:B------:R-:W-:Y:S01]  /*db50*/  @!P4 IMAD.X R5, R0, 0x1, R54, P0 ;  /* 0x000000010005c824 */ /* 0x000fe200000e0636 */
[----:B------:R0:W5:Y:S01]  /*db60*/  @!P5 LD.E.64 R40, desc[UR36][R52.64] ;  /* 0x000000243428d980 */ /* 0x000162000c101b00 */
[----:B------:R-:W-:-:S03]  /*db70*/  @!P5 IMAD.X R15, R3, 0x1, R58, P3 ;  /* 0x00000001030fd824 */ /* 0x000fc600018e063a */
[----:B------:R0:W5:Y:S04]  /*db80*/  @!P4 LD.E.64 R10, desc[UR36][R4.64] ;  /* 0x00000024040ac980 */ /* 0x000168000c101b00 */
[----:B------:R0:W5:Y:S04]  /*db90*/  @!P4 LD.E.64 R12, desc[UR36][R6.64] ;  /* 0x00000024060cc980 */ /* 0x000168000c101b00 */
[----:B------:R0:W5:Y:S02]  /*dba0*/  @!P5 LD.E.64 R8, desc[UR36][R14.64] ;  /* 0x000000240e08d980 */ /* 0x000164000c101b00 */
.L_x_3069:
[----:B------:R-:W-:Y:S05]  /*dbb0*/  BSYNC B1 ;  /* 0x0000000000017941 */ /* 0x000fea0003800000 */
.L_x_3068:
[----:B------:R-:W1:Y:S01]  /*dbc0*/  SYNCS.PHASECHK.TRANS64.TRYWAIT P0, [R22+URZ+0x38800], R55 ;  /* 0x03880037160075a7 */ /* 0x000e62000800017f */
[----:B------:R-:W-:Y:S01]  /*dbd0*/  VIADDMNMX R0, R48, -R60, 0x80, PT ;  /* 0x0000008030007446 */ /* 0x000fe2000380093c */
[----:B------:R-:W-:Y:S03]  /*dbe0*/  BSSY B1, `(.L_x_3070) ;  /* 0x0000003000017945 */ /* 0x000fe60003800000 */
[----:B------:R-:W-:Y:S01]  /*dbf0*/  ISETP.GE.AND P1, PT, R221, R0, PT ;  /* 0x00000000dd00720c */ /* 0x000fe20003f26270 */
[----:B-1----:R-:W-:-:S12]  /*dc00*/  @!P0 BRA `(.L_x_3071) ;  /* 0x0000020000f88947 */ /* 0x002fd80003800000 */
.L_x_3380:
[----:B------:R-:W-:Y:S05]  /*dc10*/  BSYNC B1 ;  /* 0x0000000000017941 */ /* 0x000fea0003800000 */
.L_x_3070:
[----:B------:R-:W-:Y:S04]  /*dc20*/  BSSY B1, `(.L_x_3072) ;  /* 0x00000fa000017945 */ /* 0x000fe80003800000 */
[----:B------:R-:W-:Y:S05]  /*dc30*/  @P1 BRA `(.L_x_3073) ;  /* 0x0000000c00e01947 */ /* 0x000fea0003800000 */
[----:B------:R2:W5:Y:S01]  /*dc40*/  LDL R66, [R1+0x28] ;  /* 0x0000280001427983 */ /* 0x0005620000100800 */
[----:B0-----:R-:W0:Y:S01]  /*dc50*/  LDC R4, c[0x0][0x3f4] ;  /* 0x0000fd00ff047b82 */ /* 0x001e220000000800 */
[----:B------:R-:W-:Y:S01]  /*dc60*/  BSSY B2, `(.L_x_3074) ;  /* 0x000007a000027945 */ /* 0x000fe20003800000 */
[-C--:B0-----:R-:W-:Y:S02]  /*dc70*/  ISETP.GE.AND P0, PT, R49, R4.reuse, PT ;  /* 0x000000043100720c */ /* 0x081fe40003f06270 */
[----:B------:R-:W-:-:S11]  /*dc80*/  ISETP.GE.AND P1, PT, R19, R4, PT ;  /* 0x000000041300720c */ /* 0x000fd60003f26270 */
[----:B--2---:R-:W-:Y:S05]  /*dc90*/  @P0 BRA `(.L_x_3075) ;  /* 0x0000000400d80947 */ /* 0x004fea0003800000 */
[----:B-----5:R-:W0:Y:S01]  /*dca0*/  LDS.128 R4, [R66+0x20400] ;  /* 0x0204000042047984 */ /* 0x020e220000000c00 */
[----:B------:R-:W-:Y:S02]  /*dcb0*/  SHF.R.U32.HI R14, RZ, 0x8, R44 ;  /* 0x00000008ff0e7819 */ /* 0x000fe4000001162c */
[----:B------:R-:W-:Y:S02]  /*dcc0*/  LOP3.LUT R3, R44, 0xff, RZ, 0xc0, !PT ;  /* 0x000000ff2c037812 */ /* 0x000fe400078ec0ff */
[----:B------:R-:W-:Y:S02]  /*dcd0*/  LOP3.LUT R14, R14, 0xff, RZ, 0xc0, !PT ;  /* 0x000000ff0e0e7812 */ /* 0x000fe400078ec0ff */
[----:B------:R-:W-:Y:S02]  /*dce0*/  SHF.R.U32.HI R48, RZ, 0x8, R45 ;  /* 0x00000008ff307819 */ /* 0x000fe4000001162d */
[----:B-1----:R-:W-:Y:S02]  /*dcf0*/  SHF.R.U32.HI R55, RZ, 0x8, R47 ;  /* 0x00000008ff377819 */ /* 0x002fe4000001162f */
[----:B------:R-:W-:-:S02]  /*dd00*/  PRMT R3, R14, 0x7604, R3 ;  /* 0x000076040e037816 */ /* 0x000fc40000000003 */
[----:B------:R-:W-:Y:S02]  /*dd10*/  LOP3.LUT R15, R45, 0xff, RZ, 0xc0, !PT ;  /* 0x000000ff2d0f7812 */ /* 0x000fe400078ec0ff */
[----:B------:R-:W-:Y:S02]  /*dd20*/  LOP3.LUT R48, R48, 0xff, RZ, 0xc0, !PT ;  /* 0x000000ff30307812 */ /* 0x000fe400078ec0ff */
[----:B------:R-:W-:Y:S02]  /*dd30*/  SHF.R.U32.HI R54, RZ, 0x10, R45 ;  /* 0x00000010ff367819 */ /* 0x000fe4000001162d */
[----:B------:R-:W-:Y:S02]  /*dd40*/  SHF.R.U32.HI R14, RZ, 0x8, R46 ;  /* 0x00000008ff0e7819 */ /* 0x000fe4000001162e */
[----:B------:R-:W-:Y:S02]  /*dd50*/  LOP3.LUT R52, R47, 0xff, RZ, 0xc0, !PT ;  /* 0x000000ff2f347812 */ /* 0x000fe400078ec0ff */
[----:B------:R-:W-:-:S02]  /*dd60*/  LOP3.LUT R55, R55, 0xff, RZ, 0xc0, !PT ;  /* 0x000000ff37377812 */ /* 0x000fc400078ec0ff */
[----:B------:R-:W-:Y:S02]  /*dd70*/  SHF.R.U32.HI R59, RZ, 0x10, R47 ;  /* 0x00000010ff3b7819 */ /* 0x000fe4000001162f */
[----:B------:R-:W-:Y:S02]  /*dd80*/  PRMT R15, R48, 0x7604, R15 ;  /* 0x00007604300f7816 */ /* 0x000fe4000000000f */
[----:B------:R-:W-:Y:S01]  /*dd90*/  LOP3.LUT R53, R14, 0xff, RZ, 0xc0, !PT ;  /* 0x000000ff0e357812 */ /* 0x000fe200078ec0ff */
[----:B------:R-:W-:Y:S01]  /*dda0*/  IMAD.U32 R14, R54, 0x10000, RZ ;  /* 0x00010000360e7824 */ /* 0x000fe200078e00ff */
[----:B------:R-:W-:Y:S02]  /*ddb0*/  LOP3.LUT R48, R46, 0xff, RZ, 0xc0, !PT ;  /* 0x000000ff2e307812 */ /* 0x000fe400078ec0ff */
[----:B------:R-:W-:Y:S02]  /*ddc0*/  PRMT R52, R55, 0x7604, R52 ;  /* 0x0000760437347816 */ /* 0x000fe40000000034 */
[----:B------:R-:W-:-:S02]  /*ddd0*/  SHF.L.U32 R59, R59, 0x10, RZ ;  /* 0x000000103b3b7819 */ /* 0x000fc400000006ff */
        /* <DEDUP_REMOVED lines=98> */
.L_x_3075:
[----:B------:R-:W-:Y:S05]  /*e400*/  BSYNC B2 ;  /* 0x0000000000027941 */ /* 0x000fea0003800000 */
.L_x_3074:
[----:B------:R-:W-:Y:S05]  /*e410*/  @P1 BRA `(.L_x_3073) ;  /* 0x0000000400e81947 */ /* 0x000fea0003800000 */
[----:B0----5:R-:W0:Y:S01]  /*e420*/  LDS.128 R4, [R66+0x24400] ;  /* 0x0244000042047984 */ /* 0x021e220000000c00 */
[----:B------:R-:W-:Y:S02]  /*e430*/  SHF.R.U32.HI R15, RZ, 0x8, R21 ;  /* 0x00000008ff0f7819 */ /* 0x000fe40000011615 */
        /* <DEDUP_REMOVED lines=12> */
[----:B------:R-:W-:Y:S02]  /*e500*/  LOP3.LUT R14, R20, 0xff, RZ, 0xc0, !PT ;  /* 0x000000ff140e7812 */ /* 0x000fe400078ec0ff */
        /* <DEDUP_REMOVED lines=29> */
[----:B-1----:R-:W-:Y:S01]  /*e6e0*/  FMUL.FTZ R55, R14, R27 ;  /* 0x0000001b0e377220 */ /* 0x002fe20000410000 */
        /* <DEDUP_REMOVED lines=77> */
.L_x_3073:
[----:B------:R-:W-:Y:S05]  /*ebc0*/  BSYNC B1 ;  /* 0x0000000000017941 */ /* 0x000fea0003800000 */
.L_x_3072:
[----:B------:R-:W-:Y:S01]  /*ebd0*/  ISETP.GE.AND P0, PT, R57, R0, PT ;  /* 0x000000003900720c */ /* 0x000fe20003f06270 */
[----:B------:R-:W-:-:S12]  /*ebe0*/  BSSY B1, `(.L_x_3076) ;  /* 0x00000fa000017945 */ /* 0x000fd80003800000 */
[----:B------:R-:W-:Y:S05]  /*ebf0*/  @P0 BRA `(.L_x_3077) ;  /* 0x0000000c00e00947 */ /* 0x000fea0003800000 */
[----:B-1----:R1:W5:Y:S01]  /*ec00*/  LDL R55, [R1+0x28] ;  /* 0x0000280001377983 */ /* 0x0023620000100800 */
[----:B0-2---:R-:W0:Y:S01]  /*ec10*/  LDC R4, c[0x0][0x3f4] ;  /* 0x0000fd00ff047b82 */ /* 0x005e220000000800 */
[----:B------:R-:W-:Y:S01]  /*ec20*/  BSSY B2, `(.L_x_3078) ;  /* 0x000007e000027945 */ /* 0x000fe20003800000 */
[-C--:B0-----:R-:W-:Y:S02]  /*ec30*/  ISETP.GE.AND P0, PT, R49, R4.reuse, PT ;  /* 0x000000043100720c */ /* 0x081fe40003f06270 */
[----:B------:R-:W-:-:S11]  /*ec40*/  ISETP.GE.AND P1, PT, R19, R4, PT ;  /* 0x000000041300720c */ /* 0x000fd60003f26270 */
[----:B-1----:R-:W-:Y:S05]  /*ec50*/  @P0 BRA `(.L_x_3079) ;  /* 0x0000000400e80947 */ /* 0x002fea0003800000 */
[----:B-----5:R-:W0:Y:S01]  /*ec60*/  LDS.128 R4, [R55+0x21400] ;  /* 0x0214000037047984 */ /* 0x020e220000000c00 */
[----:B------:R-:W-:Y:S02]  /*ec70*/  SHF.R.U32.HI R3, RZ, 0x8, R34 ;  /* 0x00000008ff037819 */ /* 0x000fe40000011622 */
[----:B------:R-:W-:Y:S02]  /*ec80*/  SHF.R.U32.HI R15, RZ, 0x8, R35 ;  /* 0x00000008ff0f7819 */ /* 0x000fe40000011623 */
[----:B------:R-:W-:Y:S02]  /*ec90*/  SHF.R.U32.HI R44, RZ, 0x8, R37 ;  /* 0x00000008ff2c7819 */ /* 0x000fe40000011625 */
[----:B------:R-:W-:Y:S02]  /*eca0*/  LOP3.LUT R14, R34, 0xff, RZ, 0xc0, !PT ;  /* 0x000000ff220e7812 */ /* 0x000fe400078ec0ff */
        /* <DEDUP_REMOVED lines=38> */
[CC--:B------:R-:W-:Y:S01]  /*ef10*/  FMUL.FTZ R46, R14.reuse, R44.reuse ;  /* 0x0000002c0e2e7220 */ /* 0x0c0fe20000410000 */
        /* <DEDUP_REMOVED lines=78> */
.L_x_3079:
[----:B------:R-:W-:Y:S05]  /*f400*/  BSYNC B2 ;  /* 0x0000000000027941 */ /* 0x000fea0003800000 */
.L_x_3078:
[----:B------:R-:W-:Y:S05]  /*f410*/  @P1 BRA `(.L_x_3077) ;  /* 0x0000000400d81947 */ /* 0x000fea0003800000 */
[----:B0----5:R-:W0:Y:S01]  /*f420*/  LDS.128 R4, [R55+0x25400] ;  /* 0x0254000037047984 */ /* 0x021e220000000c00 */
[----:B------:R-:W-:Y:S02]  /*f430*/  SHF.R.U32.HI R14, RZ, 0x8, R24 ;  /* 0x00000008ff0e7819 */ /* 0x000fe40000011618 */
        /* <DEDUP_REMOVED lines=24> */
[----:B0-----:R-:W-:-:S02]  /*f5c0*/  F2FP.F16.E4M3.UNPACK_B R3, R6.H1 ;  /* 0x00000006ff03723e */ /* 0x001fc400030006ff */
[--C-:B------:R-:W-:Y:S02]  /*f5d0*/  LOP3.LUT R27, R27, 0xff0000, R28.reuse, 0xf8, !PT ;  /* 0x00ff00001b1b7812 */ /* 0x100fe400078ef81c */
[----:B------:R-:W-:Y:S01]  /*f5e0*/  F2FP.F16.E4M3.UNPACK_B R29, R35 ;  /* 0x00000023ff1d723e */ /* 0x000fe200020006ff */
[----:B------:R-:W-:Y:S01]  /*f5f0*/  HADD2.F32 R14, -RZ, R3.H1_H1 ;  /* 0x30000003ff0e7230 */ /* 0x000fe20000004100 */
[----:B------:R-:W-:Y:S02]  /*f600*/  F2FP.F16.E4M3.UNPACK_B R26, R25 ;  /* 0x00000019ff1a723e */ /* 0x000fe400020006ff */
[----:B------:R-:W-:Y:S01]  /*f610*/  LOP3.LUT R28, R27, 0xff000000, R28, 0xf8, !PT ;  /* 0xff0000001b1c7812 */ /* 0x000fe200078ef81c */
        /* <DEDUP_REMOVED lines=86> */
.L_x_3077:
[----:B------:R-:W-:Y:S05]  /*fb80*/  BSYNC B1 ;  /* 0x0000000000017941 */ /* 0x000fea0003800000 */
.L_x_3076:
[----:B------:R-:W-:Y:S01]  /*fb90*/  ISETP.GE.AND P0, PT, R56, R0, PT ;  /* 0x000000003800720c */ /* 0x000fe20003f06270 */
[----:B------:R-:W-:-:S12]  /*fba0*/  BSSY B1, `(.L_x_3080) ;  /* 0x00000fa000017945 */ /* 0x000fd80003800000 */
[----:B------:R-:W-:Y:S05]  /*fbb0*/  @P0 BRA `(.L_x_3081) ;  /* 0x0000000c00e00947 */ /* 0x000fea0003800000 */
[----:B-----5:R4:W5:Y:S01]  /*fbc0*/  LDL R45, [R1+0x28] ;  /* 0x00002800012d7983 */ /* 0x0209620000100800 */
[----:B0-23--:R-:W0:Y:S01]  /*fbd0*/  LDC R4, c[0x0][0x3f4] ;  /* 0x0000fd00ff047b82 */ /* 0x00de220000000800 */
[----:B------:R-:W-:Y:S01]  /*fbe0*/  BSSY B2, `(.L_x_3082) ;  /* 0x000007a000027945 */ /* 0x000fe20003800000 */
[-C--:B0-----:R-:W-:Y:S02]  /*fbf0*/  ISETP.GE.AND P0, PT, R49, R4.reuse, PT ;  /* 0x000000043100720c */ /* 0x081fe40003f06270 */
[----:B------:R-:W-:-:S11]  /*fc00*/  ISETP.GE.AND P1, PT, R19, R4, PT ;  /* 0x000000041300720c */ /* 0x000fd60003f26270 */
[----:B----4-:R-:W-:Y:S05]  /*fc10*/  @P0 BRA `(.L_x_3083) ;  /* 0x0000000400d80947 */ /* 0x010fea0003800000 */
[----:B-----5:R-:W0:Y:S01]  /*fc20*/  LDS.128 R4, [R45+0x22400] ;  /* 0x022400002d047984 */ /* 0x020e220000000c00 */
[----:B------:R-:W-:Y:S02]  /*fc30*/  SHF.R.U32.HI R14, RZ, 0x8, R38 ;  /* 0x00000008ff0e7819 */ /* 0x000fe40000011626 */
        /* <DEDUP_REMOVED lines=116> */
.L_x_3083:
[----:B------:R-:W-:Y:S05]  /*10380*/  BSYNC B2 ;  /* 0x0000000000027941 */ /* 0x000fea0003800000 */
.L_x_3082:
[----:B------:R-:W-:Y:S05]  /*10390*/  @P1 BRA `(.L_x_3081) ;  /* 0x0000000400e81947 */ /* 0x000fea0003800000 */
[----:B0----5:R-:W0:Y:S01]  /*103a0*/  LDS.128 R4, [R45+0x26400] ;  /* 0x026400002d047984 */ /* 0x021e220000000c00 */
        /* <DEDUP_REMOVED lines=82> */
[--C-:B------:R-:W-:Y:S01]  /*108d0*/  HADD2.F32 R6, -RZ, R4.reuse.H1_H1 ;  /* 0x30000004ff067230 */ /* 0x100fe20000004100 */
[----:B------:R-:W-:Y:S01]  /*108e0*/  F2FP.SATFINITE.E4M3.F32.PACK_AB_MERGE_C R33, R36, R33, RZ ;  /* 0x000000212421723e */ /* 0x000fe200048070ff */
[----:B------:R-:W-:Y:S01]  /*108f0*/  HADD2.F32 R20, -RZ, R15.H1_H1 ;  /* 0x3000000fff147230 */ /* 0x000fe20000004100 */
[----:B------:R-:W-:Y:S01]  /*10900*/  F2FP.SATFINITE.E4M3.F32.PACK_AB_MERGE_C R35, R35, R30, RZ ;  /* 0x0000001e2323723e */ /* 0x000fe200048070ff */
[----:B------:R-:W-:-:S02]  /*10910*/  HADD2.F32 R5, -RZ, R4.H0_H0 ;  /* 0x20000004ff057230 */ /* 0x000fc40000004100 */
        /* <DEDUP_REMOVED lines=13> */
[----:B------:R-:W-:Y:S01]  /*109f0*/  HADD2.F32 R4, -RZ, R14.H1_H1 ;  /* 0x3000000eff047230 */ /* 0x000fe20000004100 */
[----:B------:R-:W-:Y:S01]  /*10a00*/  F2FP.SATFINITE.E4M3.F32.PACK_AB_MERGE_C R25, R25, R26, RZ ;  /* 0x0000001a1919723e */ /* 0x000fe200048070ff */
[----:B------:R-:W-:Y:S01]  /*10a10*/  HADD2.F32 R32, -RZ, R32.H0_H0 ;  /* 0x20000020ff207230 */ /* 0x000fe20000004100 */
[----:B------:R-:W-:Y:S01]  /*10a20*/  F2FP.SATFINITE.E4M3.F32.PACK_AB_MERGE_C R30, R34, R29, R33 ;  /* 0x0000001d221e723e */ /* 0x000fe20004807021 */
[----:B------:R-:W-:Y:S02]  /*10a30*/  HADD2.F32 R3, -RZ, R7.H1_H1 ;  /* 0x30000007ff037230 */ /* 0x000fe40000004100 */
[----:B------:R-:W-:Y:S01]  /*10a40*/  FMUL.FTZ R27, R4, R15 ;  /* 0x0000000f041b7220 */ /* 0x000fe20000410000 */
[----:B------:R-:W-:-:S02]  /*10a50*/  HADD2.F32 R24, -RZ, R24.H0_H0 ;  /* 0x20000018ff187230 */ /* 0x000fc40000004100 */
[----:B------:R-:W-:Y:S01]  /*10a60*/  FMUL.FTZ R20, R4, R5 ;  /* 0x0000000504147220 */ /* 0x000fe20000410000 */
[----:B------:R-:W-:Y:S02]  /*10a70*/  HADD2.F32 R14, -RZ, R14.H0_H0 ;  /* 0x2000000eff0e7230 */ /* 0x000fe40000004100 */
[C---:B------:R-:W-:Y:S01]  /*10a80*/  FMUL.FTZ R4, R3.reuse, R32 ;  /* 0x0000002003047220 */ /* 0x040fe20000410000 */
[----:B------:R-:W-:Y:S02]  /*10a90*/  HADD2.F32 R7, -RZ, R7.H0_H0 ;  /* 0x20000007ff077230 */ /* 0x000fe40000004100 */
[-C--:B------:R-:W-:Y:S01]  /*10aa0*/  FMUL.FTZ R3, R3, R24.reuse ;  /* 0x0000001803037220 */ /* 0x080fe20000410000 */
[----:B------:R-:W-:Y:S01]  /*10ab0*/  F2FP.SATFINITE.E4M3.F32.PACK_AB_MERGE_C R31, R38, R31, R35 ;  /* 0x0000001f261f723e */ /* 0x000fe20004807023 */
[C---:B------:R-:W-:Y:S01]  /*10ac0*/  FFMA.FTZ R27, R14.reuse, R5, -R27 ;  /* 0x000000050e1b7223 */ /* 0x040fe2000001081b */
[----:B------:R-:W-:Y:S01]  /*10ad0*/  FFMA.FTZ R20, R14, R15, R20 ;  /* 0x0000000f0e147223 */ /* 0x000fe20000010014 */
[C---:B------:R-:W-:Y:S01]  /*10ae0*/  FFMA.FTZ R4, R7.reuse, R24, -R4 ;  /* 0x0000001807047223 */ /* 0x040fe20000010804 */
[----:B------:R-:W-:Y:S01]  /*10af0*/  FFMA.FTZ R3, R7, R32, R3 ;  /* 0x0000002007037223 */ /* 0x000fe20000010003 */
[----:B------:R-:W-:-:S02]  /*10b00*/  F2FP.SATFINITE.E4M3.F32.PACK_AB_MERGE_C R28, R21, R6, R25 ;  /* 0x00000006151c723e */ /* 0x000fc40004807019 */
[----:B------:R-:W-:-:S04]  /*10b10*/  F2FP.SATFINITE.E4M3.F32.PACK_AB_MERGE_C R20, R20, R27, RZ ;  /* 0x0000001b1414723e */ /* 0x000fc800048070ff */
[----:B------:R-:W-:-:S05]  /*10b20*/  F2FP.SATFINITE.E4M3.F32.PACK_AB_MERGE_C R29, R3, R4, R20 ;  /* 0x00000004031d723e */ /* 0x000fca0004807014 */
[----:B------:R4:W-:Y:S02]  /*10b30*/  STS.128 [R45+0x26400], R28 ;  /* 0x0264001c2d007388 */ /* 0x0009e40000000c00 */
.L_x_3081:
[----:B------:R-:W-:Y:S05]  /*10b40*/  BSYNC B1 ;  /* 0x0000000000017941 */ /* 0x000fea0003800000 */
.L_x_3080:
[----:B------:R-:W-:-:S13]  /*10b50*/  ISETP.GE.AND P0, PT, R51, R0, PT ;  /* 0x000000003300720c */ /* 0x000fda0003f06270 */
[----:B------:R-:W-:Y:S05]  /*10b60*/  @P0 BRA `(.L_x_3084) ;  /* 0x0000005800500947 */ /* 0x000fea0003800000 */
[----:B-----5:R0:W5:Y:S01]  /*10b70*/  LDL R33, [R1+0x28] ;  /* 0x0000280001217983 */ /* 0x0201620000100800 */
[----:B------:R-:W1:Y:S01]  /*10b80*/  LDC R0, c[0x0][0x3f4] ;  /* 0x0000fd00ff007b82 */ /* 0x000e620000000800 */
[----:B------:R-:W-:Y:S01]  /*10b90*/  BSSY B1, `(.L_x_3085) ;  /* 0x000007e000017945 */ /* 0x000fe20003800000 */
[-C--:B-1----:R-:W-:Y:S02]  /*10ba0*/  ISETP.GE.AND P0, PT, R49, R0.reuse, PT ;  /* 0x000000003100720c */ /* 0x082fe40003f06270 */
[----:B------:R-:W-:-:S11]  /*10bb0*/  ISETP.GE.AND P1, PT, R19, R0, PT ;  /* 0x000000001300720c */ /* 0x000fd60003f26270 */
[----:B0-----:R-:W-:Y:S05]  /*10bc0*/  @P0 BRA `(.L_x_3086) ;  /* 0x0000000400e80947 */ /* 0x001fea0003800000 */
[----:B--23-5:R-:W0:Y:S01]  /*10bd0*/  LDS.128 R4, [R33+0x23400] ;  /* 0x0234000021047984 */ /* 0x02ce220000000c00 */
[----:B------:R-:W-:Y:S02]  /*10be0*/  SHF.R.U32.HI R14, RZ, 0x8, R11 ;  /* 0x00000008ff0e7819 */ /* 0x000fe4000001160b */
        /* <DEDUP_REMOVED lines=40> */
[C---:B----4-:R-:W-:Y:S01]  /*10e70*/  FMUL.FTZ R29, R11.reuse, R27 ;  /* 0x0000001b0b1d7220 */ /* 0x050fe20000410000 */
        /* <DEDUP_REMOVED lines=43> */
[----:B------:R-:W-:Y:S01]  /*11130*/  HADD2.F32 R3, -RZ, R0.H1_H1 ;  /* 0x30000000ff037230 */ /* 0x000fe20000004100 */
[----:B------:R-:W-:Y:S01]  /*11140*/  F2FP.SATFINITE.E4M3.F32.PACK_AB_MERGE_C R28, R28, R29, RZ ;  /* 0x0000001d1c1c723e */ /* 0x000fe200048070ff */
[----:B------:R-:W-:Y:S02]  /*11150*/  HADD2.F32 R10, -RZ, R10.H0_H0 ;  /* 0x2000000aff0a7230 */ /* 0x000fe40000004100 */
[-C--:B------:R-:W-:Y:S01]  /*11160*/  FMUL.FTZ R21, R5, R11.reuse ;  /* 0x0000000b05157220 */ /* 0x080fe20000410000 */
[----:B------:R-:W-:Y:S02]  /*11170*/  HADD2.F32 R4, -RZ, R4.H0_H0 ;  /* 0x20000004ff047230 */ /* 0x000fe40000004100 */
[C---:B------:R-:W-:Y:S01]  /*11180*/  FMUL.FTZ R5, R3.reuse, R12 ;  /* 0x0000000c03057220 */ /* 0x040fe20000410000 */
[----:B------:R-:W-:Y:S02]  /*11190*/  HADD2.F32 R0, -RZ, R0.H0_H0 ;  /* 0x20000000ff007230 */ /* 0x000fe40000004100 */
[----:B------:R-:W-:Y:S01]  /*111a0*/  FMUL.FTZ R3, R3, R10 ;  /* 0x0000000a03037220 */ /* 0x000fe20000410000 */
[----:B------:R-:W-:Y:S01]  /*111b0*/  F2FP.SATFINITE.E4M3.F32.PACK_AB_MERGE_C R31, R31, R32, RZ ;  /* 0x000000201f1f723e */ /* 0x000fe200048070ff */
[C---:B------:R-:W-:Y:S01]  /*111c0*/  FFMA.FTZ R20, R4.reuse, R11, -R13 ;  /* 0x0000000b04147223 */ /* 0x040fe2000001080d */
[----:B------:R-:W-:Y:S01]  /*111d0*/  FFMA.FTZ R21, R4, R15, R21 ;  /* 0x0000000f04157223 */ /* 0x000fe20000010015 */
[C---:B------:R-:W-:Y:S01]  /*111e0*/  FFMA.FTZ R13, R0.reuse, R10, -R5 ;  /* 0x0000000a000d7223 */ /* 0x040fe20000010805 */
[----:B------:R-:W-:Y:S01]  /*111f0*/  FFMA.FTZ R12, R0, R12, R3 ;  /* 0x0000000c000c7223 */ /* 0x000fe20000010003 */
[----:B------:R-:W-:-:S02]  /*11200*/  HADD2.F32 R4, -RZ, R14.H1_H1 ;  /* 0x3000000eff047230 */ /* 0x000fc40000004100 */
[--C-:B------:R-:W-:Y:S01]  /*11210*/  HADD2.F32 R3, -RZ, R7.reuse.H1_H1 ;  /* 0x30000007ff037230 */ /* 0x100fe20000004100 */
[----:B------:R-:W-:Y:S01]  /*11220*/  F2FP.SATFINITE.E4M3.F32.PACK_AB_MERGE_C R20, R21, R20, RZ ;  /* 0x000000141514723e */ /* 0x000fe200048070ff */
[--C-:B------:R-:W-:Y:S02]  /*11230*/  HADD2.F32 R10, -RZ, R24.reuse.H1_H1 ;  /* 0x30000018ff0a7230 */ /* 0x100fe40000004100 */
[----:B------:R-:W-:Y:S02]  /*11240*/  HADD2.F32 R11, -RZ, R24.H0_H0 ;  /* 0x20000018ff0b7230 */ /* 0x000fe40000004100 */
[C---:B------:R-:W-:Y:S01]  /*11250*/  FMUL.FTZ R15, R3.reuse, R4 ;  /* 0x00000004030f7220 */ /* 0x040fe20000410000 */
[----:B------:R-:W-:Y:S01]  /*11260*/  HADD2.F32 R0, -RZ, R6.H1_H1 ;  /* 0x30000006ff007230 */ /* 0x000fe20000004100 */
[----:B------:R-:W-:Y:S01]  /*11270*/  F2FP.SATFINITE.E4M3.F32.PACK_AB_MERGE_C R12, R12, R13, R20 ;  /* 0x0000000d0c0c723e */ /* 0x000fe20004807014 */
        /* <DEDUP_REMOVED lines=9> */
[----:B------:R-:W-:-:S03]  /*11310*/  FFMA.FTZ R0, R6, R11, R0 ;  /* 0x0000000b06007223 */ /* 0x000fc60000010000 */
[----:B------:R-:W-:Y:S02]  /*11320*/  F2FP.SATFINITE.E4M3.F32.PACK_AB_MERGE_C R4, R15, R14, RZ ;  /* 0x0000000e0f04723e */ /* 0x000fe400048070ff */
[----:B------:R-:W-:Y:S02]  /*11330*/  F2FP.SATFINITE.E4M3.F32.PACK_AB_MERGE_C R14, R26, R27, R28 ;  /* 0x0000001b1a0e723e */ /* 0x000fe4000480701c */
[----:B------:R-:W-:Y:S02]  /*11340*/  F2FP.SATFINITE.E4M3.F32.PACK_AB_MERGE_C R15, R30, R25, R31 ;  /* 0x000000191e0f723e */ /* 0x000fe4000480701f */
[----:B------:R-:W-:-:S05]  /*11350*/  F2FP.SATFINITE.E4M3.F32.PACK_AB_MERGE_C R13, R0, R3, R4 ;  /* 0x00000003000d723e */ /* 0x000fca0004807004 */
[----:B------:R0:W-:Y:S02]  /*11360*/  STS.128 [R33+0x23400], R12 ;  /* 0x0234000c21007388 */ /* 0x0001e40000000c00 */
.L_x_3086:
[----:B------:R-:W-:Y:S05]  /*11370*/  BSYNC B1 ;  /* 0x0000000000017941 */ /* 0x000fea0003800000 */
.L_x_3085:
[----:B------:R-:W-:Y:S05]  /*11380*/  @P1 BRA `(.L_x_3084) ;  /* 0x0000005000481947 */ /* 0x000fea0003800000 */
[----:B--23-5:R-:W1:Y:S01]  /*11390*/  LDS.128 R4, [R33+0x27400] ;  /* 0x0274000021047984 */ /* 0x02ce620000000c00 */
[----:B------:R-:W-:Y:S02]  /*113a0*/  SHF.R.U32.HI R11, RZ, 0x8, R41 ;  /* 0x00000008ff0b7819 */ /* 0x000fe40000011629 */
[----:B------:R-:W-:Y:S02]  /*113b0*/  LOP3.LUT R10, R41, 0xff, RZ, 0xc0, !PT ;  /* 0x000000ff290a7812 */ /* 0x000fe400078ec0ff */
[----:B------:R-:W-:Y:S02]  /*113c0*/  LOP3.LUT R11, R11, 0xff, RZ, 0xc0, !PT ;  /* 0x000000ff0b0b7812 */ /* 0x000fe400078ec0ff */
[----:B------:R-:W-:Y:S02]  /*113d0*/  SHF.R.U32.HI R3, RZ, 0x8, R40 ;  /* 0x00000008ff037819 */ /* 0x000fe40000011628 */
[----:B0-----:R-:W-:Y:S02]  /*113e0*/  SHF.R.U32.HI R15, RZ, 0x8, R9 ;  /* 0x00000008ff0f7819 */ /* 0x001fe40000011609 */
        /* <DEDUP_REMOVED lines=11> */
[----:B------:R-:W-:Y:S02]  /*114a0*/  PRMT R12, R15, 0x7604, R12 ;  /* 0x000076040f0c7816 */ /* 0x000fe4000000000c */
[----:B------:R-:W-:Y:S02]  /*114b0*/  LOP3.LUT R0, R8, 0xff, RZ, 0xc0, !PT ;  /* 0x000000ff08007812 */ /* 0x000fe400078ec0ff */
        /* <DEDUP_REMOVED lines=9> */
[----:B-1----:R-:W-:Y:S02]  /*11550*/  F2FP.F16.E4M3.UNPACK_B R0, R6.H1 ;  /* 0x00000006ff00723e */ /* 0x002fe400030006ff */
        /* <DEDUP_REMOVED lines=34> */
[C---:B----4-:R-:W-:Y:S01]  /*11780*/  FFMA.FTZ R28, R10.reuse, R8, -R13 ;  /* 0x000000080a1c7223 */ /* 0x050fe2000001080d */
        /* <DEDUP_REMOVED lines=30> */
[----:B------:R-:W-:Y:S01]  /*11970*/  HADD2.F32 R3, -RZ, R7.H1_H1 ;  /* 0x30000007ff037230 */ /* 0x000fe20000004100 */
[----:B------:R-:W-:Y:S01]  /*11980*/  F2FP.SATFINITE.E4M3.F32.PACK_AB_MERGE_C R11, R14, R11, RZ ;  /* 0x0000000b0e0b723e */ /* 0x000fe200048070ff */
        /* <DEDUP_REMOVED lines=21> */
[----:B------:R0:W-:Y:S01]  /*11ae0*/  STS.128 [R33+0x27400], R4 ;  /* 0x0274000421007388 */ /* 0x0001e20000000c00 */
[----:B------:R-:W-:Y:S05]  /*11af0*/  BRA `(.L_x_3084) ;  /* 0x00000048006c7947 */ /* 0x000fea0003800000 */
.L_x_3057:
        /* <DEDUP_REMOVED lines=34> */
[----:B--2---:R-:W-:-:S03]  /*11d20*/  @!P1 IADD3 R14, P3, R16, R14, RZ ;  /* 0x0000000e100e9210 */ /* 0x004fc60007f7e0ff */
[--C-:B---3--:R-:W-:Y:S02]  /*11d30*/  @!P1 IMAD.X R5, R3, 0x1, R17.reuse, P2 ;  /* 0x0000000103059824 */ /* 0x108fe400010e0611 */
[----:B----4-:R-:W-:Y:S02]  /*11d40*/  @!P1 IMAD.X R3, R7, 0x1, R17, P3 ;  /* 0x0000000107039824 */ /* 0x010fe400018e0611 */
[----:B------:R-:W-:Y:S01]  /*11d50*/  @!P1 IMAD.MOV.U32 R4, RZ, RZ, R0 ;  /* 0x000000ffff049224 */ /* 0x000fe200078e0000 */
[----:B------:R-:W-:Y:S01]  /*11d60*/  @!P1 MOV R26, R14 ;  /* 0x0000000e001a9202 */ /* 0x000fe20000000f00 */
[----:B------:R-:W-:-:S04]  /*11d70*/  @!P1 IMAD.MOV.U32 R27, RZ, RZ, R3 ;  /* 0x000000ffff1b9224 */ /* 0x000fc800078e0003 */
[----:B------:R-:W2:Y:S04]  /*11d80*/  @!P1 LD.E.128 R4, desc[UR36][R4.64] ;  /* 0x0000002404049980 */ /* 0x000ea8000c101d00 */
[----:B------:R-:W3:Y:S01]  /*11d90*/  @!P1 LD.E.128 R36, desc[UR36][R26.64] ;  /* 0x000000241a249980 */ /* 0x000ee2000c101d00 */
[----:B------:R-:W-:Y:S02]  /*11da0*/  CS2R R32, SRZ ;  /* 0x0000000000207805 */ /* 0x000fe4000001ff00 */
        /* <DEDUP_REMOVED lines=16> */
.L_x_3390:
[----:B------:R-:W-:Y:S01]  /*11eb0*/  VIADD R7, R59, 0x20 ;  /* 0x000000203b077836 */ /* 0x000fe20000000000 */
[----:B------:R-:W-:Y:S01]  /*11ec0*/  BSSY B1, `(.L_x_3088) ;  /* 0x0000010000017945 */ /* 0x000fe20003800000 */
[----:B------:R-:W-:Y:S02]  /*11ed0*/  CS2R R44, SRZ ;  /* 0x00000000002c7805 */ /* 0x000fe4000001ff00 */
[----:B------:R-:W-:Y:S02]  /*11ee0*/  CS2R R46, SRZ ;  /* 0x00000000002e7805 */ /* 0x000fe4000001ff00 */
[----:B------:R-:W-:Y:S02]  /*11ef0*/  ISETP.GE.AND P1, PT, R7, R48, PT ;  /* 0x000000300700720c */ /* 0x000fe40003f26270 */
[----:B------:R-:W-:-:S11]  /*11f00*/  CS2R R6, SRZ ;  /* 0x0000000000067805 */ /* 0x000fd6000001ff00 */
[----:B------:R-:W-:Y:S05]  /*11f10*/  @P1 BRA `(.L_x_3089) ;  /* 0x0000000000281947 */ /* 0x000fea0003800000 */
[----:B------:R-:W-:Y:S02]  /*11f20*/  CS2R R6, SRZ ;  /* 0x0000000000067805 */ /* 0x000fe4000001ff00 */
[----:B------:R-:W-:Y:S02]  /*11f30*/  CS2R R44, SRZ ;  /* 0x00000000002c7805 */ /* 0x000fe4000001ff00 */
[----:B------:R-:W-:Y:S01]  /*11f40*/  CS2R R46, SRZ ;  /* 0x00000000002e7805 */ /* 0x000fe2000001ff00 */
[----:B------:R-:W-:Y:S06]  /*11f50*/  @P0 BRA `(.L_x_3089) ;  /* 0x0000000000180947 */ /* 0x000fec0003800000 */
[C---:B------:R-:W-:Y:S02]  /*11f60*/  IADD3 R44, P1, R16.reuse, R9, RZ ;  /* 0x00000009102c7210 */ /* 0x040fe40007f3e0ff */
[----:B------:R-:W-:-:S03]  /*11f70*/  IADD3 R4, P2, R16, R14, RZ ;  /* 0x0000000e10047210 */ /* 0x000fc60007f5e0ff */
[----:B------:R-:W-:Y:S01]  /*11f80*/  IMAD.X R45, R3, 0x1, R17, P1 ;  /* 0x00000001032d7824 */ /* 0x000fe200008e0611 */
[----:B------:R-:W-:-:S05]  /*11f90*/  IADD3.X R5, R25, R17, RZ, P2, !PT ;  /* 0x0000001119057210 */ /* 0x000fca00017fe4ff */
[----:B------:R-:W5:Y:S04]  /*11fa0*/  LD.E.128 R44, desc[UR36][R44.64] ;  /* 0x000000242c2c7980 */ /* 0x000f68000c101d00 */
[----:B------:R-:W5:Y:S02]  /*11fb0*/  LD.E.128 R4, desc[UR36][R4.64] ;  /* 0x0000002404047980 */ /* 0x000f64000c101d00 */
.L_x_3089:
[----:B------:R-:W-:Y:S05]  /*11fc0*/  BSYNC B1 ;  /* 0x0000000000017941 */ /* 0x000fea0003800000 */
.L_x_3088:
[----:B------:R-:W-:-:S03]  /*11fd0*/  UMOV UR4, 0xffffffff ;  /* 0xffffffff00047882 */ /* 0x000fc60000000000 */
[----:B------:R-:W-:Y:S05]  /*11fe0*/  BRA.DIV UR4, `(.L_x_3090) ;  /* 0x000001c6043c7947 */ /* 0x000fea000b800000 */
[----:B------:R-:W0:Y:S01]  /*11ff0*/  SHFL.IDX PT, R9, R43, 0x2, 0x181f ;  /* 0x00581f002b097f89 */ /* 0x000e2200000e0000 */
[----:B------:R-:W-:-:S03]  /*12000*/  VIADD R11, R59, 0x40 ;  /* 0x000000403b0b7836 */ /* 0x000fc60000000000 */
[----:B------:R-:W1:Y:S02]  /*12010*/  SHFL.IDX PT, R14, R42, 0x2, 0x181f ;  /* 0x00581f002a0e7f89 */ /* 0x000e6400000e0000 */
[----:B------:R-:W-:Y:S02]  /*12020*/  ISETP.GE.OR P1, PT, R11, R48, P0 ;  /* 0x000000300b00720c */ /* 0x000fe40000726670 */
[----:B------:R-:W2:Y:S04]  /*12030*/  SHFL.IDX PT, R3, R10, 0x2, 0x181f ;  /* 0x00581f000a037f89 */ /* 0x000ea800000e0000 */
[----:B------:R-:W3:Y:S07]  /*12040*/  SHFL.IDX PT, R25, R49, 0x2, 0x181f ;  /* 0x00581f0031197f89 */ /* 0x000eee00000e0000 */
[----:B0-----:R-:W-:-:S02]  /*12050*/  @!P1 IADD3 R0, P2, R16, R9, RZ ;  /* 0x0000000910009210 */ /* 0x001fc40007f5e0ff */
[----:B-1----:R-:W-:-:S03]  /*12060*/  @!P1 IADD3 R14, P3, R16, R14, RZ ;  /* 0x0000000e100e9210 */ /* 0x002fc60007f7e0ff */
[----:B------:R-:W-:Y:S02]  /*12070*/  @!P1 IMAD.MOV.U32 R8, RZ, RZ, R0 ;  /* 0x000000ffff089224 */ /* 0x000fe400078e0000 */
[--C-:B--2---:R-:W-:Y:S02]  /*12080*/  @!P1 IMAD.X R9, R3, 0x1, R17.reuse, P2 ;  /* 0x0000000103099824 */ /* 0x104fe400010e0611 */
[----:B---3--:R-:W-:Y:S02]  /*12090*/  @!P1 IMAD.X R3, R25, 0x1, R17, P3 ;  /* 0x0000000119039824 */ /* 0x008fe400018e0611 */
[----:B------:R-:W-:Y:S01]  /*120a0*/  @!P1 IMAD.MOV.U32 R52, RZ, RZ, R14 ;  /* 0x000000ffff349224 */ /* 0x000fe200078e000e */
[----:B------:R0:W2:Y:S02]  /*120b0*/  @!P1 LD.E.128 R24, desc[UR36][R8.64] ;  /* 0x0000002408189980 */ /* 0x0000a4000c101d00 */
[----:B------:R-:W-:-:S06]  /*120c0*/  @!P1 MOV R53, R3 ;  /* 0x0000000300359202 */ /* 0x000fcc0000000f00 */
        /* <DEDUP_REMOVED lines=8> */
[----:B------:R0:W0:Y:S04]  /*12150*/  SHFL.IDX PT, R14, R42, 0x3, 0x181f ;  /* 0x00781f002a0e7f89 */ /* 0x00002800000e0000 */
[----:B------:R-:W0:Y:S01]  /*12160*/  SHFL.IDX PT, R49, R49, 0x3, 0x181f ;  /* 0x00781f0031317f89 */ /* 0x000e2200000e0000 */
[----:B--2---:R-:W-:-:S02]  /*12170*/  @!P1 IMAD.MOV.U32 R34, RZ, RZ, R24 ;  /* 0x000000ffff229224 */ /* 0x004fc400078e0018 */
[----:B------:R-:W-:Y:S02]  /*12180*/  @!P1 IMAD.MOV.U32 R35, RZ, RZ, R25 ;  /* 0x000000ffff239224 */ /* 0x000fe400078e0019 */
[----:B------:R-:W-:Y:S02]  /*12190*/  @!P1 IMAD.MOV.U32 R36, RZ, RZ, R26 ;  /* 0x000000ffff249224 */ /* 0x000fe400078e001a */
[----:B------:R-:W-:Y:S02]  /*121a0*/  @!P1 IMAD.MOV.U32 R37, RZ, RZ, R27 ;  /* 0x000000ffff259224 */ /* 0x000fe400078e001b */
[----:B---3--:R-:W-:Y:S01]  /*121b0*/  @!P1 IMAD.MOV.U32 R38, RZ, RZ, R52 ;  /* 0x000000ffff269224 */ /* 0x008fe200078e0034 */
[----:B------:R-:W-:Y:S01]  /*121c0*/  @!P1 MOV R39, R53 ;  /* 0x0000003500279202 */ /* 0x000fe20000000f00 */
[----:B------:R-:W-:Y:S02]  /*121d0*/  @!P1 IMAD.MOV.U32 R40, RZ, RZ, R54 ;  /* 0x000000ffff289224 */ /* 0x000fe400078e0036 */
[----:B01--4-:R-:W-:-:S07]  /*121e0*/  @!P1 IMAD.MOV.U32 R41, RZ, RZ, R55 ;  /* 0x000000ffff299224 */ /* 0x013fce00078e0037 */
.L_x_3400:
[----:B------:R-:W2:Y:S01]  /*121f0*/  LDL R10, [R1+0x3c] ;  /* 0x00003c00010a7983 */ /* 0x000ea20000100800 */
[----:B------:R-:W-:Y:S01]  /*12200*/  VIADD R59, R59, 0x60 ;  /* 0x000000603b3b7836 */ /* 0x000fe20000000000 */
[----:B------:R-:W-:Y:S01]  /*12210*/  BSSY B1, `(.L_x_3091) ;  /* 0x0000014000017945 */ /* 0x000fe20003800000 */
[----:B------:R-:W-:Y:S02]  /*12220*/  CS2R R24, SRZ ;  /* 0x0000000000187805 */ /* 0x000fe4000001ff00 */
[----:B------:R-:W-:Y:S02]  /*12230*/  CS2R R26, SRZ ;  /* 0x00000000001a7805 */ /* 0x000fe4000001ff00 */
[----:B------:R-:W-:Y:S02]  /*12240*/  ISETP.GE.AND P1, PT, R59, R48, PT ;  /* 0x000000303b00720c */ /* 0x000fe40003f26270 */
[----:B--2---:R-:W-:-:S04]  /*12250*/  LEA.HI R0, R10, R10, RZ, 0x1 ;  /* 0x0000000a0a007211 */ /* 0x004fc800078f08ff */
[----:B------:R-:W-:-:S05]  /*12260*/  LOP3.LUT R0, R0, 0xfffffffe, RZ, 0xc0, !PT ;  /* 0xfffffffe00007812 */ /* 0x000fca00078ec0ff */
[----:B------:R-:W-:Y:S01]  /*12270*/  IMAD.IADD R0, R10, 0x1, -R0 ;  /* 0x000000010a007824 */ /* 0x000fe200078e0a00 */
[----:B------:R-:W-:-:S04]  /*12280*/  CS2R R10, SRZ ;  /* 0x00000000000a7805 */ /* 0x000fc8000001ff00 */
        /* <DEDUP_REMOVED lines=12> */
.L_x_3092:
[----:B------:R-:W-:Y:S05]  /*12350*/  BSYNC B1 ;  /* 0x0000000000017941 */ /* 0x000fea0003800000 */
.L_x_3091:
[----:B------:R-:W2:Y:S01]  /*12360*/  LDL R0, [R1+0x4] ;  /* 0x0000040001007983 */ /* 0x000ea20000100800 */
[----:B------:R-:W0:Y:S01]  /*12370*/  SYNCS.PHASECHK.TRANS64.TRYWAIT P4, [R22+URZ+0x38800], R13 ;  /* 0x0388000d160075a7 */ /* 0x000e22000808017f */
[----:B------:R-:W-:Y:S01]  /*12380*/  BSSY B1, `(.L_x_3093) ;  /* 0x0000007000017945 */ /* 0x000fe20003800000 */
[----:B--2---:R-:W-:-:S04]  /*12390*/  VIADDMNMX R48, R48, -R0, 0x80, PT ;  /* 0x0000008030307446 */ /* 0x004fc80003800900 */
[-C--:B------:R-:W-:Y:S02]  /*123a0*/  ISETP.GE.OR P3, PT, R221, R48.reuse, P0 ;  /* 0x00000030dd00720c */ /* 0x080fe40000766670 */
[-C--:B------:R-:W-:Y:S02]  /*123b0*/  ISETP.GE.OR P2, PT, R57, R48.reuse, P0 ;  /* 0x000000303900720c */ /* 0x080fe40000746670 */
[-C--:B------:R-:W-:Y:S02]  /*123c0*/  ISETP.GE.OR P1, PT, R56, R48.reuse, P0 ;  /* 0x000000303800720c */ /* 0x080fe40000726670 */
[----:B------:R-:W-:Y:S01]  /*123d0*/  ISETP.GE.OR P0, PT, R51, R48, P0 ;  /* 0x000000303300720c */ /* 0x000fe20000706670 */
[----:B0-----:R-:W-:-:S12]  /*123e0*/  @!P4 BRA `(.L_x_3094) ;  /* 0x000001c4005cc947 */ /* 0x001fd80003800000 */
.L_x_3401:
[----:B------:R-:W-:Y:S05]  /*123f0*/  BSYNC B1 ;  /* 0x0000000000017941 */ /* 0x000fea0003800000 */
.L_x_3093:
[----:B------:R-:W-:Y:S04]  /*12400*/  BSSY B1, `(.L_x_3095) ;  /* 0x000010a000017945 */ /* 0x000fe80003800000 */
[----:B------:R-:W-:Y:S05]  /*12410*/  @P3 BRA `(.L_x_3096) ;  /* 0x0000001000203947 */ /* 0x000fea0003800000 */
[----:B------:R-:W2:Y:S01]  /*12420*/  LDL R79, [R1+0x28] ;  /* 0x00002800014f7983 */ /* 0x000ea20000100800 */
[----:B------:R-:W-:Y:S01]  /*12430*/  IMAD.SHL.U32 R3, R221, 0x80, RZ ;  /* 0x00000080dd037824 */ /* 0x000fe200078e00ff */
[----:B------:R-:W-:Y:S01]  /*12440*/  LEA.HI R0, R58, R225, RZ, 0x1c ;  /* 0x000000e13a007211 */ /* 0x000fe200078fe0ff */
[----:B------:R-:W1:Y:S01]  /*12450*/  S2R R49, SR_TID.X ;  /* 0x0000000000317919 */ /* 0x000e620000002100 */
[----:B------:R-:W-:Y:S02]  /*12460*/  SHF.R.U32.HI R12, RZ, 0x8, R32 ;  /* 0x00000008ff0c7819 */ /* 0x000fe40000011620 */
[----:B------:R-:W-:Y:S01]  /*12470*/  LOP3.LUT R42, R3, 0x380, RZ, 0xc0, !PT ;  /* 0x00000380032a7812 */ /* 0x000fe200078ec0ff */
[----:B------:R-:W-:Y:S01]  /*12480*/  IMAD.SHL.U32 R3, R0, 0x10, RZ ;  /* 0x0000001000037824 */ /* 0x000fe200078e00ff */
[----:B0-----:R-:W-:Y:S02]  /*12490*/  SHF.R.S32.HI R13, RZ, 0x1f, R0 ;  /* 0x0000001fff0d7819 */ /* 0x001fe40000011400 */
[----:B------:R-:W-:-:S02]  /*124a0*/  SHF.R.U32.HI R52, RZ, 0x3, R42 ;  /* 0x00000003ff347819 */ /* 0x000fc4000001162a */
[----:B------:R-:W-:Y:S02]  /*124b0*/  LOP3.LUT R3, R42, 0x70, R3, 0xf8, !PT ;  /* 0x000000702a037812 */ /* 0x000fe400078ef803 */
[----:B------:R-:W-:Y:S02]  /*124c0*/  LEA.HI R13, R13, R0, RZ, 0x3 ;  /* 0x000000000d0d7211 */ /* 0x000fe400078f18ff */
[----:B------:R-:W-:Y:S02]  /*124d0*/  SHF.R.U32.HI R14, RZ, 0x8, R33 ;  /* 0x00000008ff0e7819 */ /* 0x000fe40000011621 */
[----:B------:R-:W-:Y:S01]  /*124e0*/  LOP3.LUT R15, R32, 0xff, RZ, 0xc0, !PT ;  /* 0x000000ff200f7812 */ /* 0x000fe200078ec0ff */
[----:B------:R-:W-:Y:S01]  /*124f0*/  IMAD.SHL.U32 R13, R13, 0x800, RZ ;  /* 0x000008000d0d7824 */ /* 0x000fe200078e00ff */
[----:B------:R-:W-:Y:S02]  /*12500*/  LOP3.LUT R12, R12, 0xff, RZ, 0xc0, !PT ;  /* 0x000000ff0c0c7812 */ /* 0x000fe400078ec0ff */
[----:B------:R-:W-:-:S02]  /*12510*/  LOP3.LUT R0, R3, R52, RZ, 0x3c, !PT ;  /* 0x0000003403007212 */ /* 0x000fc400078e3cff */
[----:B------:R-:W-:Y:S02]  /*12520*/  LOP3.LUT R43, R33, 0xff, RZ, 0xc0, !PT ;  /* 0x000000ff212b7812 */ /* 0x000fe400078ec0ff */
[----:B------:R-:W-:Y:S02]  /*12530*/  LOP3.LUT R14, R14, 0xff, RZ, 0xc0, !PT ;  /* 0x000000ff0e0e7812 */ /* 0x000fe400078ec0ff */
[----:B------:R-:W-:Y:S02]  /*12540*/  SHF.R.U32.HI R3, RZ, 0x8, R28 ;  /* 0x00000008ff037819 */ /* 0x000fe4000001161c */
[----:B------:R-:W-:Y:S02]  /*12550*/  PRMT R42, R12, 0x7604, R15 ;  /* 0x000076040c2a7816 */ /* 0x000fe4000000000f */
[----:B------:R-:W-:Y:S02]  /*12560*/  PRMT R48, R14, 0x7604, R43 ;  /* 0x000076040e307816 */ /* 0x000fe4000000002b */
[----:B------:R-:W-:Y:S01]  /*12570*/  LOP3.LUT R12, R28, 0xff, RZ, 0xc0, !PT ;  /* 0x000000ff1c0c7812 */ /* 0x000fe200078ec0ff */
[----:B-1----:R-:W-:Y:S01]  /*12580*/  VIADD R53, R49, 0xffffff80 ;  /* 0xffffff8031357836 */ /* 0x002fe20000000000 */
[----:B------:R-:W-:-:S02]  /*12590*/  LOP3.LUT R3, R3, 0xff, RZ, 0xc0, !PT ;  /* 0x000000ff03037812 */ /* 0x000fc400078ec0ff */
[----:B------:R-:W-:Y:S02]  /*125a0*/  SHF.R.U32.HI R43, RZ, 0x8, R30 ;  /* 0x00000008ff2b7819 */ /* 0x000fe4000001161e */
[----:B------:R-:W-:Y:S02]  /*125b0*/  SHF.R.S32.HI R49, RZ, 0x1f, R53 ;  /* 0x0000001fff317819 */ /* 0x000fe40000011435 */
[----:B------:R-:W-:Y:S02]  /*125c0*/  LOP3.LUT R13, R13, 0xffffc000, RZ, 0xc0, !PT ;  /* 0xffffc0000d0d7812 */ /* 0x000fe400078ec0ff */
[----:B------:R-:W-:Y:S02]  /*125d0*/  LEA.HI R49, R49, R53, RZ, 0x6 ;  /* 0x0000003531317211 */ /* 0x000fe400078f30ff */
[----:B------:R-:W-:Y:S02]  /*125e0*/  PRMT R60, R3, 0x7604, R12 ;  /* 0x00007604033c7816 */ /* 0x000fe4000000000c */
[----:B------:R-:W-:Y:S01]  /*125f0*/  LOP3.LUT R52, R30, 0xff, RZ, 0xc0, !PT ;  /* 0x000000ff1e347812 */ /* 0x000fe200078ec0ff */
[----:B------:R-:W-:Y:S01]  /*12600*/  IMAD.SHL.U32 R49, R49, 0x10, RZ ;  /* 0x0000001031317824 */ /* 0x000fe200078e00ff */
[----:B------:R-:W-:-:S02]  /*12610*/  LOP3.LUT R43, R43, 0xff, RZ, 0xc0, !PT ;  /* 0x000000ff2b2b7812 */ /* 0x000fc400078ec0ff */
[----:B------:R-:W-:Y:S02]  /*12620*/  SHF.R.U32.HI R14, RZ, 0x8, R29 ;  /* 0x00000008ff0e7819 */ /* 0x000fe4000001161d */
[----:B------:R-:W-:Y:S02]  /*12630*/  LOP3.LUT R49, R49, 0xfffffc00, RZ, 0xc0, !PT ;  /* 0xfffffc0031317812 */ /* 0x000fe400078ec0ff */
[----:B------:R-:W-:Y:S02]  /*12640*/  PRMT R63, R43, 0x7604, R52 ;  /* 0x000076042b3f7816 */ /* 0x000fe40000000034 */
[----:B------:R-:W-:Y:S02]  /*12650*/  IADD3 R3, R0, R13, R49 ;  /* 0x0000000d00037210 */ /* 0x000fe40007ffe031 */
[----:B------:R-:W-:Y:S02]  /*12660*/  SHF.R.U32.HI R0, RZ, 0x8, R31 ;  /* 0x00000008ff007819 */ /* 0x000fe4000001161f */
[----:B------:R-:W-:-:S02]  /*12670*/  LOP3.LUT R43, R31, 0xff, RZ, 0xc0, !PT ;  /* 0x000000ff1f2b7812 */ /* 0x000fc400078ec0ff */
[----:B------:R-:W-:Y:S02]  /*12680*/  SHF.R.U32.HI R53, RZ, 0x8, R21 ;  /* 0x00000008ff357819 */ /* 0x000fe40000011615 */
[----:B------:R-:W-:Y:S02]  /*12690*/  LOP3.LUT R0, R0, 0xff, RZ, 0xc0, !PT ;  /* 0x000000ff00007812 */ /* 0x000fe400078ec0ff */
[----:B------:R-:W-:Y:S02]  /*126a0*/  SHF.R.U32.HI R49, RZ, 0x8, R20 ;  /* 0x00000008ff317819 */ /* 0x000fe40000011614 */
[----:B------:R-:W-:Y:S02]  /*126b0*/  LOP3.LUT R15, R29, 0xff, RZ, 0xc0, !PT ;  /* 0x000000ff1d0f7812 */ /* 0x000fe400078ec0ff */
[----:B------:R-:W-:Y:S02]  /*126c0*/  LOP3.LUT R14, R14, 0xff, RZ, 0xc0, !PT ;  /* 0x000000ff0e0e7812 */ /* 0x000fe400078ec0ff */
[----:B------:R-:W-:-:S02]  /*126d0*/  LOP3.LUT R52, R20, 0xff, RZ, 0xc0, !PT ;  /* 0x000000ff14347812 */ /* 0x000fc400078ec0ff */
[----:B------:R-:W-:Y:S02]  /*126e0*/  LOP3.LUT R54, R21, 0xff, RZ, 0xc0, !PT ;  /* 0x000000ff15367812 */ /* 0x000fe400078ec0ff */
[----:B------:R-:W-:Y:S02]  /*126f0*/  LOP3.LUT R53, R53, 0xff, RZ, 0xc0, !PT ;  /* 0x000000ff35357812 */ /* 0x000fe400078ec0ff */
[----:B------:R-:W-:Y:S02]  /*12700*/  PRMT R67, R0, 0x7604, R43 ;  /* 0x0000760400437816 */ /* 0x000fe4000000002b */
[----:B------:R-:W-:Y:S02]  /*12710*/  LOP3.LUT R49, R49, 0xff, RZ, 0xc0, !PT ;  /* 0x000000ff31317812 */ /* 0x000fe400078ec0ff */
[----:B------:R-:W-:Y:S02]  /*12720*/  IADD3 R0, R22, R3, RZ ;  /* 0x0000000316007210 */ /* 0x000fe40007ffe0ff */
[----:B------:R-:W-:-:S02]  /*12730*/  PRMT R62, R14, 0x7604, R15 ;  /* 0x000076040e3e7816 */ /* 0x000fc4000000000f */
[----:B------:R-:W-:Y:S02]  /*12740*/  PRMT R64, R49, 0x7604, R52 ;  /* 0x0000760431407816 */ /* 0x000fe40000000034 */
[----:B------:R-:W-:Y:S02]  /*12750*/  PRMT R71, R53, 0x7604, R54 ;  /* 0x0000760435477816 */ /* 0x000fe40000000036 */
[----:B------:R-:W0:Y:S01]  /*12760*/  LDS.128 R52, [R0+0x20400] ;  /* 0x0204000000347984 */ /* 0x000e220000000c00 */
[----:B------:R-:W-:Y:S02]  /*12770*/  SHF.R.U32.HI R43, RZ, 0x10, R33 ;  /* 0x00000010ff2b7819 */ /* 0x000fe40000011621 */
[----:B------:R-:W-:Y:S02]  /*12780*/  SHF.R.U32.HI R3, RZ, 0x10, R32 ;  /* 0x00000010ff037819 */ /* 0x000fe40000011620 */
[----:B------:R-:W-:Y:S02]  /*12790*/  LOP3.LUT R43, R43, 0xff, RZ, 0xc0, !PT ;  /* 0x000000ff2b2b7812 */ /* 0x000fe400078ec0ff */
[----:B------:R-:W-:-:S02]  /*127a0*/  SHF.R.U32.HI R59, RZ, 0x10, R29 ;  /* 0x00000010ff3b7819 */ /* 0x000fc4000001161d */
[----:B------:R-:W-:Y:S02]  /*127b0*/  LOP3.LUT R3, R3, 0xff, RZ, 0xc0, !PT ;  /* 0x000000ff03037812 */ /* 0x000fe400078ec0ff */
[----:B------:R-:W-:Y:S02]  /*127c0*/  SHF.R.U32.HI R49, RZ, 0x10, R28 ;  /* 0x00000010ff317819 */ /* 0x000fe4000001161c */
[----:B------:R-:W-:Y:S02]  /*127d0*/  PRMT R43, R43, 0x7054, R48 ;  /* 0x000070542b2b7816 */ /* 0x000fe40000000030 */
[----:B------:R-:W-:Y:S02]  /*127e0*/  LOP3.LUT R59, R59, 0xff, RZ, 0xc0, !PT ;  /* 0x000000ff3b3b7812 */ /* 0x000fe400078ec0ff */
[----:B------:R-:W-:Y:S02]  /*127f0*/  SHF.R.U32.HI R48, RZ, 0x10, R31 ;  /* 0x00000010ff307819 */ /* 0x000fe4000001161f */
[----:B------:R-:W-:-:S02]  /*12800*/  PRMT R3, R3, 0x7054, R42 ;  /* 0x0000705403037816 */ /* 0x000fc4000000002a */
        /* <DEDUP_REMOVED lines=10> */
[----:B------:R-:W-:Y:S02]  /*128b0*/  PRMT R65, R42, 0x7054, R63 ;  /* 0x000070542a417816 */ /* 0x000fe4000000003f */
[----:B------:R-:W-:-:S02]  /*128c0*/  LOP3.LUT R60, R60, 0xff, RZ, 0xc0, !PT ;  /* 0x000000ff3c3c7812 */ /* 0x000fc400078ec0ff */
[----:B------:R-:W-:Y:S02]  /*128d0*/  LOP3.LUT R67, R67, 0xff000000, R31, 0xf8, !PT ;  /* 0xff00000043437812 */ /* 0x000fe400078ef81f */
[----:B------:R-:W-:Y:S02]  /*128e0*/  PRMT R69, R59, 0x7054, R64 ;  /* 0x000070543b457816 */ /* 0x000fe40000000040 */
[----:B------:R-:W-:Y:S02]  /*128f0*/  LOP3.LUT R43, R43, 0xff000000, R33, 0xf8, !PT ;  /* 0xff0000002b2b7812 */ /* 0x000fe400078ef821 */
[----:B------:R-:W-:Y:S02]  /*12900*/  LOP3.LUT R59, R3, 0xff000000, R32, 0xf8, !PT ;  /* 0xff000000033b7812 */ /* 0x000fe400078ef820 */
[----:B------:R-:W-:Y:S02]  /*12910*/  LOP3.LUT R65, R65, 0xff000000, R30, 0xf8, !PT ;  /* 0xff00000041417812 */ /* 0x000fe400078ef81e */
[----:B------:R-:W-:-:S02]  /*12920*/  PRMT R71, R60, 0x7054, R71 ;  /* 0x000070543c477816 */ /* 0x000fc40000000047 */
[----:B------:R-:W-:Y:S02]  /*12930*/  F2FP.F16.E4M3.UNPACK_B R62, R67 ;  /* 0x00000043ff3e723e */ /* 0x000fe400020006ff */
[----:B------:R-:W-:Y:S02]  /*12940*/  F2FP.F16.E4M3.UNPACK_B R42, R43 ;  /* 0x0000002bff2a723e */ /* 0x000fe400020006ff */
[----:B------:R-:W-:Y:S01]  /*12950*/  LOP3.LUT R66, R69, 0xff000000, R20, 0xf8, !PT ;  /* 0xff00000045427812 */ /* 0x000fe200078ef814 */
[----:B------:R-:W-:Y:S01]  /*12960*/  HADD2.F32 R64, -RZ, R62.H0_H0 ;  /* 0x2000003eff407230 */ /* 0x000fe20000004100 */
[----:B------:R-:W-:Y:S01]  /*12970*/  LOP3.LUT R71, R71, 0xff000000, R21, 0xf8, !PT ;  /* 0xff00000047477812 */ /* 0x000fe200078ef815 */
[----:B------:R-:W-:Y:S01]  /*12980*/  HADD2.F32 R60, -RZ, R42.H0_H0 ;  /* 0x2000002aff3c7230 */ /* 0x000fe20000004100 */
[----:B------:R-:W-:Y:S01]  /*12990*/  LOP3.LUT R63, R61, 0xff000000, R29, 0xf8, !PT ;  /* 0xff0000003d3f7812 */ /* 0x000fe200078ef81d */
[----:B------:R-:W-:Y:S01]  /*129a0*/  HADD2.F32 R69, -RZ, R62.H1_H1 ;  /* 0x3000003eff457230 */ /* 0x000fe20000004100 */
[----:B------:R-:W-:-:S02]  /*129b0*/  F2FP.F16.E4M3.UNPACK_B R67, R67.H1 ;  /* 0x00000043ff43723e */ /* 0x000fc400030006ff */
[----:B------:R-:W-:Y:S02]  /*129c0*/  LOP3.LUT R28, R49, 0xff000000, R28, 0xf8, !PT ;  /* 0xff000000311c7812 */ /* 0x000fe400078ef81c */
[-C--:B0-----:R-:W-:Y:S02]  /*129d0*/  F2FP.F16.E4M3.UNPACK_B R49, R55.reuse ;  /* 0x00000037ff31723e */ /* 0x081fe400020006ff */
[----:B------:R-:W-:Y:S02]  /*129e0*/  F2FP.F16.E4M3.UNPACK_B R55, R55.H1 ;  /* 0x00000037ff37723e */ /* 0x000fe400030006ff */
[-C--:B------:R-:W-:Y:S02]  /*129f0*/  F2FP.F16.E4M3.UNPACK_B R33, R52.reuse ;  /* 0x00000034ff21723e */ /* 0x080fe400020006ff */
[----:B------:R-:W-:Y:S02]  /*12a00*/  F2FP.F16.E4M3.UNPACK_B R52, R52.H1 ;  /* 0x00000034ff34723e */ /* 0x000fe400030006ff */
[----:B------:R-:W-:-:S02]  /*12a10*/  F2FP.F16.E4M3.UNPACK_B R48, R54 ;  /* 0x00000036ff30723e */ /* 0x000fc400020006ff */
[----:B------:R-:W-:Y:S01]  /*12a20*/  F2FP.F16.E4M3.UNPACK_B R54, R54.H1 ;  /* 0x00000036ff36723e */ /* 0x000fe200030006ff */
[----:B--2---:R-:W0:Y:S02]  /*12a30*/  LDS.128 R12, [R79+0x20400] ;  /* 0x020400004f0c7984 */ /* 0x004e240000000c00 */
[-C--:B0-----:R-:W-:Y:S02]  /*12a40*/  F2FP.F16.E4M3.UNPACK_B R3, R14.reuse ;  /* 0x0000000eff03723e */ /* 0x081fe400020006ff */
[----:B------:R-:W-:Y:S02]  /*12a50*/  F2FP.F16.E4M3.UNPACK_B R30, R14.H1 ;  /* 0x0000000eff1e723e */ /* 0x000fe400030006ff */
[----:B------:R-:W-:Y:S02]  /*12a60*/  F2FP.F16.E4M3.UNPACK_B R14, R53 ;  /* 0x00000035ff0e723e */ /* 0x000fe400020006ff */
[-C--:B------:R-:W-:Y:S02]  /*12a70*/  F2FP.F16.E4M3.UNPACK_B R20, R13.reuse ;  /* 0x0000000dff14723e */ /* 0x080fe400020006ff */
[----:B------:R-:W-:Y:S01]  /*12a80*/  F2FP.F16.E4M3.UNPACK_B R21, R13.H1 ;  /* 0x0000000dff15723e */ /* 0x000fe200030006ff */
[----:B------:R-:W-:Y:S01]  /*12a90*/  HADD2.F32 R13, -RZ, R14.H0_H0 ;  /* 0x2000000eff0d7230 */ /* 0x000fe20000004100 */
[----:B------:R-:W-:Y:S01]  /*12aa0*/  F2FP.F16.E4M3.UNPACK_B R53, R53.H1 ;  /* 0x00000035ff35723e */ /* 0x000fe200030006ff */
[--C-:B------:R-:W-:Y:S01]  /*12ab0*/  HADD2.F32 R29, -RZ, R20.reuse.H0_H0 ;  /* 0x20000014ff1d7230 */ /* 0x100fe20000004100 */
[----:B------:R-:W-:Y:S01]  /*12ac0*/  F2FP.F16.E4M3.UNPACK_B R31, R15 ;  /* 0x0000000fff1f723e */ /* 0x000fe200020006ff */
[----:B------:R-:W-:-:S02]  /*12ad0*/  HADD2.F32 R20, -RZ, R20.H1_H1 ;  /* 0x30000014ff147230 */ /* 0x000fc40000004100 */
[C---:B------:R-:W-:Y:S01]  /*12ae0*/  FMUL.FTZ R68, R13.reuse, R64 ;  /* 0x000000400d447220 */ /* 0x040fe20000410000 */
[-C--:B------:R-:W-:Y:S01]  /*12af0*/  FMUL.FTZ R61, R13, R60.reuse ;  /* 0x0000003c0d3d7220 */ /* 0x080fe20000410000 */
[----:B------:R-:W-:Y:S02]  /*12b00*/  F2FP.F16.E4M3.UNPACK_B R32, R15.H1 ;  /* 0x0000000fff20723e */ /* 0x000fe400030006ff */
[C---:B------:R-:W-:Y:S01]  /*12b10*/  FFMA.FTZ R13, R29.reuse, R60, -R68 ;  /* 0x0000003c1d0d7223 */ /* 0x040fe20000010844 */
[----:B------:R-:W-:Y:S01]  /*12b20*/  FFMA.FTZ R29, R29, R64, R61 ;  /* 0x000000401d1d7223 */ /* 0x000fe2000001003d */
[----:B------:R-:W-:Y:S01]  /*12b30*/  HADD2.F32 R61, -RZ, R42.H1_H1 ;  /* 0x3000002aff3d7230 */ /* 0x000fe20000004100 */
[----:B------:R-:W-:Y:S01]  /*12b40*/  F2FP.F16.E4M3.UNPACK_B R60, R43.H1 ;  /* 0x0000002bff3c723e */ /* 0x000fe200030006ff */
[----:B------:R-:W-:Y:S01]  /*12b50*/  HADD2.F32 R42, -RZ, R14.H1_H1 ;  /* 0x3000000eff2a7230 */ /* 0x000fe20000004100 */
[-C--:B------:R-:W-:Y:S01]  /*12b60*/  F2FP.F16.E4M3.UNPACK_B R15, R12.reuse ;  /* 0x0000000cff0f723e */ /* 0x080fe200020006ff */
[----:B------:R-:W-:Y:S01]  /*12b70*/  HADD2.F32 R64, -RZ, R67.H0_H0 ;  /* 0x20000043ff407230 */ /* 0x000fe20000004100 */
[----:B------:R-:W-:Y:S01]  /*12b80*/  F2FP.F16.E4M3.UNPACK_B R12, R12.H1 ;  /* 0x0000000cff0c723e */ /* 0x000fe200030006ff */
[----:B------:R-:W-:-:S02]  /*12b90*/  HADD2.F32 R43, -RZ, R53.H0_H0 ;  /* 0x20000035ff2b7230 */ /* 0x000fc40000004100 */
[C---:B------:R-:W-:Y:S01]  /*12ba0*/  FMUL.FTZ R73, R42.reuse, R69 ;  /* 0x000000452a497220 */ /* 0x040fe20000410000 */
[----:B------:R-:W-:Y:S02]  /*12bb0*/  HADD2.F32 R62, -RZ, R60.H0_H0 ;  /* 0x2000003cff3e7230 */ /* 0x000fe40000004100 */
[-C--:B------:R-:W-:Y:S01]  /*12bc0*/  FMUL.FTZ R42, R42, R61.reuse ;  /* 0x0000003d2a2a7220 */ /* 0x080fe20000410000 */
[----:B------:R-:W-:Y:S02]  /*12bd0*/  HADD2.F32 R14, -RZ, R21.H0_H0 ;  /* 0x20000015ff0e7230 */ /* 0x000fe40000004100 */
[C---:B------:R-:W-:Y:S01]  /*12be0*/  FMUL.FTZ R75, R43.reuse, R64 ;  /* 0x000000402b4b7220 */ /* 0x040fe20000410000 */
[C---:B------:R-:W-:Y:S01]  /*12bf0*/  FFMA.FTZ R68, R20.reuse, R61, -R73 ;  /* 0x0000003d14447223 */ /* 0x040fe20000010849 */
[----:B------:R-:W-:Y:S01]  /*12c00*/  FFMA.FTZ R70, R20, R69, R42 ;  /* 0x0000004514467223 */ /* 0x000fe2000001002a */
[----:B------:R-:W-:Y:S01]  /*12c10*/  F2FP.F16.E4M3.UNPACK_B R61, R71 ;  /* 0x00000047ff3d723e */ /* 0x000fe200020006ff */
[-C--:B------:R-:W-:Y:S01]  /*12c20*/  FMUL.FTZ R43, R43, R62.reuse ;  /* 0x0000003e2b2b7220 */ /* 0x080fe20000410000 */
[----:B------:R-:W-:Y:S01]  /*12c30*/  F2FP.F16.E4M3.UNPACK_B R42, R63 ;  /* 0x0000003fff2a723e */ /* 0x000fe200020006ff */
[----:B------:R-:W-:Y:S01]  /*12c40*/  FFMA.FTZ R75, R14, R62, -R75 ;  /* 0x0000003e0e4b7223 */ /* 0x000fe2000001084b */
[----:B------:R-:W-:-:S02]  /*12c50*/  HADD2.F32 R62, -RZ, R67.H1_H1 ;  /* 0x30000043ff3e7230 */ /* 0x000fc40000004100 */
[----:B------:R-:W-:Y:S01]  /*12c60*/  FFMA.FTZ R64, R14, R64, R43 ;  /* 0x000000400e407223 */ /* 0x000fe2000001002b */
[----:B------:R-:W-:Y:S01]  /*12c70*/  HADD2.F32 R53, -RZ, R53.H1_H1 ;  /* 0x30000035ff357230 */ /* 0x000fe20000004100 */
[----:B------:R-:W-:Y:S01]  /*12c80*/  F2FP.F16.E4M3.UNPACK_B R71, R71.H1 ;  /* 0x00000047ff47723e */ /* 0x000fe200030006ff */
[----:B------:R-:W-:Y:S01]  /*12c90*/  HADD2.F32 R67, -RZ, R61.H0_H0 ;  /* 0x2000003dff437230 */ /* 0x000fe20000004100 */
[----:B------:R-:W-:Y:S01]  /*12ca0*/  F2FP.F16.E4M3.UNPACK_B R63, R63.H1 ;  /* 0x0000003fff3f723e */ /* 0x000fe200030006ff */
[----:B------:R-:W-:Y:S02]  /*12cb0*/  HADD2.F32 R20, -RZ, R49.H0_H0 ;  /* 0x20000031ff147230 */ /* 0x000fe40000004100 */
[----:B------:R-:W-:Y:S01]  /*12cc0*/  FMUL.FTZ R72, R53, R62 ;  /* 0x0000003e35487220 */ /* 0x000fe20000410000 */
[----:B------:R-:W-:Y:S02]  /*12cd0*/  HADD2.F32 R43, -RZ, R42.H0_H0 ;  /* 0x2000002aff2b7230 */ /* 0x000fe40000004100 */
[----:B------:R-:W-:-:S02]  /*12ce0*/  HADD2.F32 R60, -RZ, R60.H1_H1 ;  /* 0x3000003cff3c7230 */ /* 0x000fc40000004100 */
[C---:B------:R-:W-:Y:S01]  /*12cf0*/  FMUL.FTZ R73, R20.reuse, R67 ;  /* 0x0000004314497220 */ /* 0x040fe20000410000 */
[----:B------:R-:W-:Y:S02]  /*12d00*/  HADD2.F32 R21, -RZ, R21.H1_H1 ;  /* 0x30000015ff157230 */ /* 0x000fe40000004100 */
[----:B------:R-:W-:Y:S01]  /*12d10*/  FMUL.FTZ R20, R20, R43 ;  /* 0x0000002b14147220 */ /* 0x000fe20000410000 */
[----:B------:R-:W-:Y:S02]  /*12d20*/  HADD2.F32 R14, -RZ, R31.H0_H0 ;  /* 0x2000001fff0e7230 */ /* 0x000fe40000004100 */
[-C--:B------:R-:W-:Y:S01]  /*12d30*/  FMUL.FTZ R53, R53, R60.reuse ;  /* 0x0000003c35357220 */ /* 0x080fe20000410000 */
[----:B------:R-:W-:Y:S02]  /*12d40*/  HADD2.F32 R49, -RZ, R49.H1_H1 ;  /* 0x30000031ff317230 */ /* 0x000fe40000004100 */
[----:B------:R-:W-:Y:S01]  /*12d50*/  FFMA.FTZ R72, R21, R60, -R72 ;  /* 0x0000003c15487223 */ /* 0x000fe20000010848 */
[----:B------:R-:W-:-:S02]  /*12d60*/  HADD2.F32 R60, -RZ, R61.H1_H1 ;  /* 0x3000003dff3c7230 */ /* 0x000fc40000004100 */
[C---:B------:R-:W-:Y:S01]  /*12d70*/  FFMA.FTZ R73, R14.reuse, R43, -R73 ;  /* 0x0000002b0e497223 */ /* 0x040fe20000010849 */
[----:B------:R-:W-:Y:S01]  /*12d80*/  FFMA.FTZ R67, R14, R67, R20 ;  /* 0x000000430e437223 */ /* 0x000fe20000010014 */
[----:B------:R-:W-:Y:S02]  /*12d90*/  HADD2.F32 R43, -RZ, R71.H0_H0 ;  /* 0x20000047ff2b7230 */ /* 0x000fe40000004100 */
[----:B------:R-:W-:Y:S01]  /*12da0*/  FFMA.FTZ R69, R21, R62, R53 ;  /* 0x0000003e15457223 */ /* 0x000fe20000010035 */
[----:B------:R-:W-:Y:S02]  /*12db0*/  HADD2.F32 R20, -RZ, R55.H0_H0 ;  /* 0x20000037ff147230 */ /* 0x000fe40000004100 */
[----:B------:R-:W-:Y:S01]  /*12dc0*/  FMUL.FTZ R62, R49, R60 ;  /* 0x0000003c313e7220 */ /* 0x000fe20000410000 */
[----:B------:R-:W-:Y:S01]  /*12dd0*/  HADD2.F32 R42, -RZ, R42.H1_H1 ;  /* 0x3000002aff2a7230 */ /* 0x000fe20000004100 */
[----:B------:R-:W-:Y:S01]  /*12de0*/  F2FP.SATFINITE.E4M3.F32.PACK_AB_MERGE_C R72, R72, R75, RZ ;  /* 0x0000004b4848723e */ /* 0x000fe200048070ff */
[----:B------:R-:W-:-:S02]  /*12df0*/  HADD2.F32 R31, -RZ, R31.H1_H1 ;  /* 0x3000001fff1f7230 */ /* 0x000fc40000004100 */
[C---:B------:R-:W-:Y:S01]  /*12e00*/  FMUL.FTZ R53, R20.reuse, R43 ;  /* 0x0000002b14357220 */ /* 0x040fe20000410000 */
[----:B------:R-:W-:Y:S02]  /*12e10*/  HADD2.F32 R21, -RZ, R63.H0_H0 ;  /* 0x2000003fff157230 */ /* 0x000fe40000004100 */
[-C--:B------:R-:W-:Y:S01]  /*12e20*/  FMUL.FTZ R49, R49, R42.reuse ;  /* 0x0000002a31317220 */ /* 0x080fe20000410000 */
[----:B------:R-:W-:Y:S02]  /*12e30*/  HADD2.F32 R14, -RZ, R32.H0_H0 ;  /* 0x20000020ff0e7230 */ /* 0x000fe40000004100 */
[C---:B------:R-:W-:Y:S01]  /*12e40*/  FFMA.FTZ R74, R31.reuse, R42, -R62 ;  /* 0x0000002a1f4a7223 */ /* 0x040fe2000001083e */
[----:B------:R-:W-:Y:S01]  /*12e50*/  F2FP.F16.E4M3.UNPACK_B R42, R65.H1 ;  /* 0x00000041ff2a723e */ /* 0x000fe200030006ff */
[-C--:B------:R-:W-:Y:S01]  /*12e60*/  FMUL.FTZ R20, R20, R21.reuse ;  /* 0x0000001514147220 */ /* 0x080fe20000410000 */
[----:B------:R-:W-:Y:S01]  /*12e70*/  FFMA.FTZ R76, R31, R60, R49 ;  /* 0x0000003c1f4c7223 */ /* 0x000fe20000010031 */
[C---:B------:R-:W-:Y:S01]  /*12e80*/  FFMA.FTZ R77, R14.reuse, R21, -R53 ;  /* 0x000000150e4d7223 */ /* 0x040fe20000010835 */
[----:B------:R-:W-:Y:S01]  /*12e90*/  F2FP.F16.E4M3.UNPACK_B R21, R59.H1 ;  /* 0x0000003bff15723e */ /* 0x000fe200030006ff */
[----:B------:R-:W-:Y:S01]  /*12ea0*/  FFMA.FTZ R78, R14, R43, R20 ;  /* 0x0000002b0e4e7223 */ /* 0x000fe20000010014 */
[----:B------:R-:W-:Y:S01]  /*12eb0*/  HADD2.F32 R43, -RZ, R42.H0_H0 ;  /* 0x2000002aff2b7230 */ /* 0x000fe20000004100 */
[----:B------:R-:W-:Y:S01]  /*12ec0*/  F2FP.F16.E4M3.UNPACK_B R65, R65 ;  /* 0x00000041ff41723e */ /* 0x000fe200020006ff */
[----:B------:R-:W-:Y:S01]  /*12ed0*/  HADD2.F32 R20, -RZ, R52.H0_H0 ;  /* 0x20000034ff147230 */ /* 0x000fe20000004100 */
[----:B------:R-:W-:Y:S01]  /*12ee0*/  F2FP.F16.E4M3.UNPACK_B R59, R59 ;  /* 0x0000003bff3b723e */ /* 0x000fe200020006ff */
[----:B------:R-:W-:Y:S01]  /*12ef0*/  HADD2.F32 R31, -RZ, R21.H0_H0 ;  /* 0x20000015ff1f7230 */ /* 0x000fe20000004100 */
[----:B------:R-:W-:Y:S01]  /*12f00*/  F2FP.SATFINITE.E4M3.F32.PACK_AB_MERGE_C R64, R69, R64, RZ ;  /* 0x000000404540723e */ /* 0x000fe200048070ff */
[----:B------:R-:W-:-:S02]  /*12f10*/  HADD2.F32 R63, -RZ, R63.H1_H1 ;  /* 0x3000003fff3f7230 */ /* 0x000fc40000004100 */
[C---:B------:R-:W-:Y:S01]  /*12f20*/  FMUL.FTZ R49, R20.reuse, R43 ;  /* 0x0000002b14317220 */ /* 0x040fe20000410000 */
[----:B------:R-:W-:Y:S02]  /*12f30*/  HADD2.F32 R71, -RZ, R71.H1_H1 ;  /* 0x30000047ff477230 */ /* 0x000fe40000004100 */
[----:B------:R-:W-:Y:S01]  /*12f40*/  FMUL.FTZ R20, R20, R31 ;  /* 0x0000001f14147220 */ /* 0x000fe20000410000 */
[----:B------:R-:W-:Y:S01]  /*12f50*/  HADD2.F32 R55, -RZ, R55.H1_H1 ;  /* 0x30000037ff377230 */ /* 0x000fe20000004100 */
[----:B------:R-:W-:Y:S01]  /*12f60*/  F2FP.SATFINITE.E4M3.F32.PACK_AB_MERGE_C R13, R68, R13, R72 ;  /* 0x0000000d440d723e */ /* 0x000fe20004807048 */
[----:B------:R-:W-:Y:S01]  /*12f70*/  HADD2.F32 R14, -RZ, R12.H0_H0 ;  /* 0x2000000cff0e7230 */ /* 0x000fe20000004100 */
[----:B------:R-:W-:Y:S01]  /*12f80*/  F2FP.SATFINITE.E4M3.F32.PACK_AB_MERGE_C R29, R70, R29, R64 ;  /* 0x0000001d461d723e */ /* 0x000fe20004807040 */
[----:B------:R-:W-:Y:S02]  /*12f90*/  HADD2.F32 R32, -RZ, R32.H1_H1 ;  /* 0x30000020ff207230 */ /* 0x000fe40000004100 */
[C---:B------:R-:W-:Y:S01]  /*12fa0*/  FMUL.FTZ R53, R55.reuse, R71 ;  /* 0x0000004737357220 */ /* 0x040fe20000410000 */
[----:B------:R-:W-:Y:S01]  /*12fb0*/  FMUL.FTZ R60, R55, R63 ;  /* 0x0000003f373c7220 */ /* 0x000fe20000410000 */
[----:B------:R-:W-:Y:S01]  /*12fc0*/  FFMA.FTZ R55, R14, R43, R20 ;  /* 0x0000002b0e377223 */ /* 0x000fe20000010014 */
[----:B------:R-:W-:-:S02]  /*12fd0*/  HADD2.F32 R43, -RZ, R42.H1_H1 ;  /* 0x3000002aff2b7230 */ /* 0x000fc40000004100 */
[----:B------:R-:W-:Y:S01]  /*12fe0*/  FFMA.FTZ R80, R32, R63, -R53 ;  /* 0x0000003f20507223 */ /* 0x000fe20000010835 */
[----:B------:R-:W-:Y:S02]  /*12ff0*/  HADD2.F32 R52, -RZ, R52.H1_H1 ;  /* 0x30000034ff347230 */ /* 0x000fe40000004100 */
[----:B------:R-:W-:Y:S01]  /*13000*/  FFMA.FTZ R53, R14, R31, -R49 ;  /* 0x0000001f0e357223 */ /* 0x000fe20000010831 */
[----:B------:R-:W-:Y:S02]  /*13010*/  HADD2.F32 R21, -RZ, R21.H1_H1 ;  /* 0x30000015ff157230 */ /* 0x000fe40000004100 */
[----:B------:R-:W-:Y:S01]  /*13020*/  FFMA.FTZ R71, R32, R71, R60 ;  /* 0x0000004720477223 */ /* 0x000fe2000001003c */
        /* <DEDUP_REMOVED lines=8> */
[----:B------:R-:W-:Y:S02]  /*130b0*/  HADD2.F32 R20, -RZ, R65.H1_H1 ;  /* 0x30000041ff147230 */ /* 0x000fe40000004100 */
[----:B------:R-:W-:Y:S01]  /*130c0*/  FMUL.FTZ R43, R14, R31 ;  /* 0x0000001f0e2b7220 */ /* 0x000fe20000410000 */
[----:B------:R-:W-:-:S02]  /*130d0*/  HADD2.F32 R33, -RZ, R33.H1_H1 ;  /* 0x30000021ff217230 */ /* 0x000fc40000004100 */
[-C--:B------:R-:W-:Y:S01]  /*130e0*/  FMUL.FTZ R49, R14, R21.reuse ;  /* 0x000000150e317220 */ /* 0x080fe20000410000 */
[----:B------:R-:W-:Y:S01]  /*130f0*/  HADD2.F32 R12, -RZ, R15.H0_H0 ;  /* 0x2000000fff0c7230 */ /* 0x000fe20000004100 */
[----:B------:R-:W-:Y:S01]  /*13100*/  F2FP.F16.E4M3.UNPACK_B R32, R66.H1 ;  /* 0x00000042ff20723e */ /* 0x000fe200030006ff */
[----:B------:R-:W-:Y:S02]  /*13110*/  HADD2.F32 R14, -RZ, R59.H1_H1 ;  /* 0x3000003bff0e7230 */ /* 0x000fe40000004100 */
[C---:B------:R-:W-:Y:S01]  /*13120*/  FMUL.FTZ R42, R33.reuse, R20 ;  /* 0x00000014212a7220 */ /* 0x040fe20000410000 */
[----:B------:R-:W-:Y:S02]  /*13130*/  HADD2.F32 R15, -RZ, R15.H1_H1 ;  /* 0x3000000fff0f7230 */ /* 0x000fe40000004100 */
[C---:B------:R-:W-:Y:S01]  /*13140*/  FFMA.FTZ R43, R12.reuse, R21, -R43 ;  /* 0x000000150c2b7223 */ /* 0x040fe2000001082b */
        /* <DEDUP_REMOVED lines=8> */
[--C-:B------:R-:W-:Y:S01]  /*131d0*/  HADD2.F32 R15, -RZ, R12.reuse.H0_H0 ;  /* 0x2000000cff0f7230 */ /* 0x100fe20000004100 */
[----:B------:R-:W-:Y:S01]  /*131e0*/  F2FP.F16.E4M3.UNPACK_B R66, R66 ;  /* 0x00000042ff42723e */ /* 0x000fe200020006ff */
[----:B------:R-:W-:Y:S02]  /*131f0*/  HADD2.F32 R21, -RZ, R12.H1_H1 ;  /* 0x3000000cff157230 */ /* 0x000fe40000004100 */
[C---:B------:R-:W-:Y:S01]  /*13200*/  FMUL.FTZ R59, R14.reuse, R31 ;  /* 0x0000001f0e3b7220 */ /* 0x040fe20000410000 */
[----:B------:R-:W-:Y:S02]  /*13210*/  HADD2.F32 R12, -RZ, R30.H0_H0 ;  /* 0x2000001eff0c7230 */ /* 0x000fe40000004100 */
[----:B------:R-:W-:Y:S01]  /*13220*/  FMUL.FTZ R61, R14, R15 ;  /* 0x0000000f0e3d7220 */ /* 0x000fe20000410000 */
[----:B------:R-:W-:Y:S02]  /*13230*/  HADD2.F32 R33, -RZ, R32.H1_H1 ;  /* 0x30000020ff217230 */ /* 0x000fe40000004100 */
[----:B------:R-:W-:-:S02]  /*13240*/  HADD2.F32 R54, -RZ, R54.H1_H1 ;  /* 0x30000036ff367230 */ /* 0x000fc40000004100 */
[C---:B------:R-:W-:Y:S01]  /*13250*/  FFMA.FTZ R59, R12.reuse, R15, -R59 ;  /* 0x0000000f0c3b7223 */ /* 0x040fe2000001083b */
[----:B------:R-:W-:Y:S02]  /*13260*/  HADD2.F32 R30, -RZ, R30.H1_H1 ;  /* 0x3000001eff1e7230 */ /* 0x000fe40000004100 */
[----:B------:R-:W-:Y:S01]  /*13270*/  FFMA.FTZ R61, R12, R31, R61 ;  /* 0x0000001f0c3d7223 */ /* 0x000fe2000001003d */
[--C-:B------:R-:W-:Y:S02]  /*13280*/  HADD2.F32 R12, -RZ, R3.reuse.H0_H0 ;  /* 0x20000003ff0c7230 */ /* 0x100fe40000004100 */
[C---:B------:R-:W-:Y:S01]  /*13290*/  FMUL.FTZ R15, R54.reuse, R33 ;  /* 0x00000021360f7220 */ /* 0x040fe20000410000 */
[-C--:B------:R-:W-:Y:S01]  /*132a0*/  FMUL.FTZ R14, R54, R21.reuse ;  /* 0x00000015360e7220 */ /* 0x080fe20000410000 */
[----:B------:R-:W-:Y:S02]  /*132b0*/  HADD2.F32 R3, -RZ, R3.H1_H1 ;  /* 0x30000003ff037230 */ /* 0x000fe40000004100 */
[C---:B------:R-:W-:Y:S01]  /*132c0*/  FFMA.FTZ R54, R30.reuse, R21, -R15 ;  /* 0x000000151e367223 */ /* 0x040fe2000001080f */
[----:B------:R-:W-:Y:S01]  /*132d0*/  FFMA.FTZ R62, R30, R33, R14 ;  /* 0x000000211e3e7223 */ /* 0x000fe2000001000e */
[----:B------:R-:W-:-:S02]  /*132e0*/  HADD2.F32 R15, -RZ, R28.H0_H0 ;  /* 0x2000001cff0f7230 */ /* 0x000fc40000004100 */
[----:B------:R-:W-:Y:S01]  /*132f0*/  HADD2.F32 R21, -RZ, R66.H0_H0 ;  /* 0x20000042ff157230 */ /* 0x000fe20000004100 */
[----:B------:R-:W-:Y:S01]  /*13300*/  F2FP.SATFINITE.E4M3.F32.PACK_AB_MERGE_C R54, R54, R59, RZ ;  /* 0x0000003b3636723e */ /* 0x000fe200048070ff */
[----:B------:R-:W-:Y:S01]  /*13310*/  HADD2.F32 R14, -RZ, R48.H0_H0 ;  /* 0x20000030ff0e7230 */ /* 0x000fe20000004100 */
[----:B------:R-:W-:Y:S01]  /*13320*/  F2FP.SATFINITE.E4M3.F32.PACK_AB_MERGE_C R61, R62, R61, RZ ;  /* 0x0000003d3e3d723e */ /* 0x000fe200048070ff */
[----:B------:R-:W-:Y:S02]  /*13330*/  HADD2.F32 R66, -RZ, R66.H1_H1 ;  /* 0x30000042ff427230 */ /* 0x000fe40000004100 */
[----:B------:R-:W-:Y:S02]  /*13340*/  HADD2.F32 R48, -RZ, R48.H1_H1 ;  /* 0x30000030ff307230 */ /* 0x000fe40000004100 */
[C---:B------:R-:W-:Y:S01]  /*13350*/  FMUL.FTZ R30, R14.reuse, R15 ;  /* 0x0000000f0e1e7220 */ /* 0x040fe20000410000 */
[----:B------:R-:W-:Y:S02]  /*13360*/  HADD2.F32 R28, -RZ, R28.H1_H1 ;  /* 0x3000001cff1c7230 */ /* 0x000fe40000004100 */
[-C--:B------:R-:W-:Y:S01]  /*13370*/  FMUL.FTZ R31, R14, R21.reuse ;  /* 0x000000150e1f7220 */ /* 0x080fe20000410000 */
[----:B------:R-:W-:Y:S01]  /*13380*/  FMUL.FTZ R32, R48, R66 ;  /* 0x0000004230207220 */ /* 0x000fe20000410000 */
[----:B------:R-:W-:Y:S01]  /*13390*/  FFMA.FTZ R30, R12, R21, R30 ;  /* 0x000000150c1e7223 */ /* 0x000fe2000001001e */
[-C--:B------:R-:W-:Y:S01]  /*133a0*/  FMUL.FTZ R33, R48, R28.reuse ;  /* 0x0000001c30217220 */ /* 0x080fe20000410000 */
[----:B------:R-:W-:Y:S01]  /*133b0*/  FFMA.FTZ R14, R12, R15, -R31 ;  /* 0x0000000f0c0e7223 */ /* 0x000fe2000001081f */
[C---:B------:R-:W-:Y:S01]  /*133c0*/  FFMA.FTZ R21, R3.reuse, R28, -R32 ;  /* 0x0000001c03157223 */ /* 0x040fe20000010820 */
[----:B------:R-:W-:Y:S01]  /*133d0*/  F2FP.SATFINITE.E4M3.F32.PACK_AB_MERGE_C R15, R80, R77, RZ ;  /* 0x0000004d500f723e */ /* 0x000fe200048070ff */
        /* <DEDUP_REMOVED lines=8> */
[----:B------:R-:W-:Y:S01]  /*13460*/  F2FP.SATFINITE.E4M3.F32.PACK_AB_MERGE_C R28, R20, R49, R28 ;  /* 0x00000031141c723e */ /* 0x000fe2000480701c */
[----:B------:R1:W-:Y:S01]  /*13470*/  STS.128 [R79+0x20400], R12 ;  /* 0x0204000c4f007388 */ /* 0x0003e20000000c00 */
[----:B------:R-:W-:-:S05]  /*13480*/  F2FP.SATFINITE.E4M3.F32.PACK_AB_MERGE_C R30, R33, R30, R61 ;  /* 0x0000001e211e723e */ /* 0x000fca000480703d */
[----:B------:R1:W-:Y:S02]  /*13490*/  STS.128 [R0+0x20400], R28 ;  /* 0x0204001c00007388 */ /* 0x0003e40000000c00 */
.L_x_3096:
[----:B------:R-:W-:Y:S05]  /*134a0*/  BSYNC B1 ;  /* 0x0000000000017941 */ /* 0x000fea0003800000 */
.L_x_3095:
[----:B------:R-:W-:Y:S04]  /*134b0*/  BSSY B1, `(.L_x_3097) ;  /* 0x00000fd000017945 */ /* 0x000fe80003800000 */
[----:B------:R-:W-:Y:S05]  /*134c0*/  @P2 BRA `(.L_x_3098) ;  /* 0x0000000c00ec2947 */ /* 0x000fea0003800000 */
[----:B-1----:R-:W2:Y:S04]  /*134d0*/  LDL R28, [R1+0x24] ;  /* 0x00002400011c7983 */ /* 0x002ea80000100800 */
[----:B------:R-:W3:Y:S01]  /*134e0*/  LDL R71, [R1+0x48] ;  /* 0x0000480001477983 */ /* 0x000ee20000100800 */
[----:B-----5:R-:W-:Y:S01]  /*134f0*/  SHF.R.U32.HI R3, RZ, 0x8, R44 ;  /* 0x00000008ff037819 */ /* 0x020fe2000001162c */
[----:B------:R-:W-:Y:S01]  /*13500*/  IMAD.SHL.U32 R57, R57, 0x80, RZ ;  /* 0x0000008039397824 */ /* 0x000fe200078e00ff */
[----:B------:R-:W-:Y:S02]  /*13510*/  LOP3.LUT R0, R44, 0xff, RZ, 0xc0, !PT ;  /* 0x000000ff2c007812 */ /* 0x000fe400078ec0ff */
[----:B------:R-:W-:Y:S02]  /*13520*/  LOP3.LUT R3, R3, 0xff, RZ, 0xc0, !PT ;  /* 0x000000ff03037812 */ /* 0x000fe400078ec0ff */
[----:B------:R-:W-:-:S02]  /*13530*/  SHF.R.U32.HI R14, RZ, 0x8, R45 ;  /* 0x00000008ff0e7819 */ /* 0x000fc4000001162d */
[----:B------:R-:W-:Y:S02]  /*13540*/  PRMT R21, R3, 0x7604, R0 ;  /* 0x0000760403157816 */ /* 0x000fe40000000000 */
[----:B------:R-:W-:Y:S02]  /*13550*/  LOP3.LUT R12, R45, 0xff, RZ, 0xc0, !PT ;  /* 0x000000ff2d0c7812 */ /* 0x000fe400078ec0ff */
[----:B0-----:R-:W-:Y:S02]  /*13560*/  SHF.R.U32.HI R13, RZ, 0x8, R46 ;  /* 0x00000008ff0d7819 */ /* 0x001fe4000001162e */
[----:B------:R-:W-:Y:S02]  /*13570*/  LOP3.LUT R3, R14, 0xff, RZ, 0xc0, !PT ;  /* 0x000000ff0e037812 */ /* 0x000fe400078ec0ff */
[----:B------:R-:W-:Y:S02]  /*13580*/  LEA.HI R14, R58, R225, RZ, 0x1c ;  /* 0x000000e13a0e7211 */ /* 0x000fe400078fe0ff */
[----:B------:R-:W-:-:S02]  /*13590*/  LOP3.LUT R0, R46, 0xff, RZ, 0xc0, !PT ;  /* 0x000000ff2e007812 */ /* 0x000fc400078ec0ff */
[----:B------:R-:W-:Y:S02]  /*135a0*/  LOP3.LUT R13, R13, 0xff, RZ, 0xc0, !PT ;  /* 0x000000ff0d0d7812 */ /* 0x000fe400078ec0ff */
[----:B------:R-:W-:Y:S02]  /*135b0*/  PRMT R20, R3, 0x7604, R12 ;  /* 0x0000760403147816 */ /* 0x000fe4000000000c */
[----:B------:R-:W-:Y:S02]  /*135c0*/  SHF.R.S32.HI R3, RZ, 0x1f, R14 ;  /* 0x0000001fff037819 */ /* 0x000fe4000001140e */
[----:B------:R-:W-:Y:S01]  /*135d0*/  PRMT R33, R13, 0x7604, R0 ;  /* 0x000076040d217816 */ /* 0x000fe20000000000 */
[----:B------:R-:W-:Y:S01]  /*135e0*/  IMAD.SHL.U32 R0, R14, 0x10, RZ ;  /* 0x000000100e007824 */ /* 0x000fe200078e00ff */
[----:B------:R-:W-:Y:S02]  /*135f0*/  LEA.HI R15, R3, R14, RZ, 0x3 ;  /* 0x0000000e030f7211 */ /* 0x000fe400078f18ff */
[----:B------:R-:W-:-:S02]  /*13600*/  LOP3.LUT R57, R57, 0x380, RZ, 0xc0, !PT ;  /* 0x0000038039397812 */ /* 0x000fc400078ec0ff */
[----:B------:R-:W-:Y:S01]  /*13610*/  SHF.R.U32.HI R12, RZ, 0x8, R47 ;  /* 0x00000008ff0c7819 */ /* 0x000fe2000001162f */
[----:B------:R-:W-:Y:S01]  /*13620*/  IMAD.SHL.U32 R15, R15, 0x800, RZ ;  /* 0x000008000f0f7824 */ /* 0x000fe200078e00ff */
[----:B------:R-:W-:Y:S02]  /*13630*/  LOP3.LUT R0, R57, 0x70, R0, 0xf8, !PT ;  /* 0x0000007039007812 */ /* 0x000fe400078ef800 */
[----:B------:R-:W-:Y:S02]  /*13640*/  SHF.R.U32.HI R57, RZ, 0x3, R57 ;  /* 0x00000003ff397819 */ /* 0x000fe40000011639 */
[----:B------:R-:W-:Y:S02]  /*13650*/  LOP3.LUT R3, R47, 0xff, RZ, 0xc0, !PT ;  /* 0x000000ff2f037812 */ /* 0x000fe400078ec0ff */
[----:B------:R-:W-:Y:S02]  /*13660*/  LOP3.LUT R12, R12, 0xff, RZ, 0xc0, !PT ;  /* 0x000000ff0c0c7812 */ /* 0x000fe400078ec0ff */
[----:B------:R-:W-:-:S02]  /*13670*/  LOP3.LUT R0, R0, R57, RZ, 0x3c, !PT ;  /* 0x0000003900007212 */ /* 0x000fc400078e3cff */
[----:B------:R-:W-:Y:S02]  /*13680*/  LOP3.LUT R29, R15, 0xffffc000, RZ, 0xc0, !PT ;  /* 0xffffc0000f1d7812 */ /* 0x000fe400078ec0ff */
[----:B------:R-:W-:Y:S02]  /*13690*/  PRMT R32, R12, 0x7604, R3 ;  /* 0x000076040c207816 */ /* 0x000fe40000000003 */
[----:B------:R-:W-:Y:S02]  /*136a0*/  SHF.R.U32.HI R14, RZ, 0x8, R4 ;  /* 0x00000008ff0e7819 */ /* 0x000fe40000011604 */
[----:B------:R-:W-:Y:S02]  /*136b0*/  LOP3.LUT R13, R4, 0xff, RZ, 0xc0, !PT ;  /* 0x000000ff040d7812 */ /* 0x000fe400078ec0ff */
[----:B------:R-:W-:Y:S02]  /*136c0*/  LOP3.LUT R14, R14, 0xff, RZ, 0xc0, !PT ;  /* 0x000000ff0e0e7812 */ /* 0x000fe400078ec0ff */
[----:B------:R-:W-:-:S02]  /*136d0*/  SHF.R.U32.HI R53, RZ, 0x8, R7 ;  /* 0x00000008ff357819 */ /* 0x000fc40000011607 */
[----:B------:R-:W-:Y:S02]  /*136e0*/  PRMT R49, R14, 0x7604, R13 ;  /* 0x000076040e317816 */ /* 0x000fe4000000000d */
[----:B------:R-:W-:Y:S02]  /*136f0*/  LOP3.LUT R52, R7, 0xff, RZ, 0xc0, !PT ;  /* 0x000000ff07347812 */ /* 0x000fe400078ec0ff */
[----:B------:R-:W-:Y:S02]  /*13700*/  LOP3.LUT R53, R53, 0xff, RZ, 0xc0, !PT ;  /* 0x000000ff35357812 */ /* 0x000fe400078ec0ff */
[----:B------:R-:W-:Y:S02]  /*13710*/  LOP3.LUT R42, R5, 0xff, RZ, 0xc0, !PT ;  /* 0x000000ff052a7812 */ /* 0x000fe400078ec0ff */
[----:B------:R-:W-:Y:S02]  /*13720*/  PRMT R52, R53, 0x7604, R52 ;  /* 0x0000760435347816 */ /* 0x000fe40000000034 */
[----:B------:R-:W-:-:S02]  /*13730*/  SHF.R.U32.HI R53, RZ, 0x10, R5 ;  /* 0x00000010ff357819 */ /* 0x000fc40000011605 */
[----:B------:R-:W-:Y:S02]  /*13740*/  SHF.R.U32.HI R48, RZ, 0x8, R6 ;  /* 0x00000008ff307819 */ /* 0x000fe40000011606 */
[----:B------:R-:W-:Y:S01]  /*13750*/  SHF.R.U32.HI R59, RZ, 0x10, R7 ;  /* 0x00000010ff3b7819 */ /* 0x000fe20000011607 */
[----:B------:R-:W-:Y:S01]  /*13760*/  IMAD.U32 R53, R53, 0x10000, RZ ;  /* 0x0001000035357824 */ /* 0x000fe200078e00ff */
[----:B------:R-:W-:Y:S02]  /*13770*/  LOP3.LUT R43, R6, 0xff, RZ, 0xc0, !PT ;  /* 0x000000ff062b7812 */ /* 0x000fe400078ec0ff */
[----:B------:R-:W-:Y:S01]  /*13780*/  LOP3.LUT R48, R48, 0xff, RZ, 0xc0, !PT ;  /* 0x000000ff30307812 */ /* 0x000fe200078ec0ff */
[----:B------:R-:W-:Y:S01]  /*13790*/  IMAD.U32 R59, R59, 0x10000, RZ ;  /* 0x000100003b3b7824 */ /* 0x000fe200078e00ff */
[----:B------:R-:W-:Y:S02]  /*137a0*/  LOP3.LUT R33, R33, 0xff0000, R46, 0xf8, !PT ;  /* 0x00ff000021217812 */ /* 0x000fe400078ef82e */
[----:B------:R-:W-:-:S02]  /*137b0*/  PRMT R57, R48, 0x7604, R43 ;  /* 0x0000760430397816 */ /* 0x000fc4000000002b */
[----:B------:R-:W-:Y:S02]  /*137c0*/  LOP3.LUT R61, R52, 0xff0000, R59, 0xf8, !PT ;  /* 0x00ff0000343d7812 */ /* 0x000fe400078ef83b */
[--C-:B------:R-:W-:Y:S02]  /*137d0*/  LOP3.LUT R57, R57, 0xff0000, R6.reuse, 0xf8, !PT ;  /* 0x00ff000039397812 */ /* 0x100fe400078ef806 */
[----:B------:R-:W-:Y:S02]  /*137e0*/  SHF.R.U32.HI R43, RZ, 0x10, R47 ;  /* 0x00000010ff2b7819 */ /* 0x000fe4000001162f */
[----:B------:R-:W-:Y:S02]  /*137f0*/  LOP3.LUT R59, R57, 0xff000000, R6, 0xf8, !PT ;  /* 0xff000000393b7812 */ /* 0x000fe400078ef806 */
[----:B------:R-:W-:Y:S02]  /*13800*/  LOP3.LUT R61, R61, 0xff000000, R7, 0xf8, !PT ;  /* 0xff0000003d3d7812 */ /* 0x000fe400078ef807 */
[----:B------:R-:W-:-:S02]  /*13810*/  SHF.L.U32 R43, R43, 0x10, RZ ;  /* 0x000000102b2b7819 */ /* 0x000fc400000006ff */
[--C-:B------:R-:W-:Y:S02]  /*13820*/  LOP3.LUT R21, R21, 0xff0000, R44.reuse, 0xf8, !PT ;  /* 0x00ff000015157812 */ /* 0x100fe400078ef82c */
[----:B------:R-:W-:Y:S02]  /*13830*/  LOP3.LUT R43, R32, 0xff0000, R43, 0xf8, !PT ;  /* 0x00ff0000202b7812 */ /* 0x000fe400078ef82b */
[----:B------:R-:W-:Y:S02]  /*13840*/  LOP3.LUT R48, R21, 0xff000000, R44, 0xf8, !PT ;  /* 0xff00000015307812 */ /* 0x000fe400078ef82c */
[----:B--2---:R-:W-:Y:S02]  /*13850*/  IADD3 R3, R0, R29, R28 ;  /* 0x0000001d00037210 */ /* 0x004fe40007ffe01c */
[----:B------:R-:W-:Y:S01]  /*13860*/  SHF.R.U32.HI R28, RZ, 0x8, R5 ;  /* 0x00000008ff1c7819 */ /* 0x000fe20000011605 */
[----:B---3--:R-:W0:Y:S02]  /*13870*/  LDS.128 R12, [R71+0x20400] ;  /* 0x02040000470c7984 */ /* 0x008e240000000c00 */
[----:B------:R-:W-:Y:S01]  /*13880*/  IMAD.IADD R0, R22, 0x1, R3 ;  /* 0x0000000116007824 */ /* 0x000fe200078e0203 */
[----:B------:R-:W-:-:S04]  /*13890*/  LOP3.LUT R3, R28, 0xff, RZ, 0xc0, !PT ;  /* 0x000000ff1c037812 */ /* 0x000fc800078ec0ff */
[----:B------:R-:W1:Y:S01]  /*138a0*/  LDS.128 R28, [R0+0x20400] ;  /* 0x02040000001c7984 */ /* 0x000e620000000c00 */
[----:B------:R-:W-:Y:S02]  /*138b0*/  PRMT R42, R3, 0x7604, R42 ;  /* 0x00007604032a7816 */ /* 0x000fe4000000002a */
[----:B------:R-:W-:Y:S02]  /*138c0*/  SHF.R.U32.HI R3, RZ, 0x10, R45 ;  /* 0x00000010ff037819 */ /* 0x000fe4000001162d */
[----:B------:R-:W-:Y:S02]  /*138d0*/  LOP3.LUT R55, R42, 0xff0000, R53, 0xf8, !PT ;  /* 0x00ff00002a377812 */ /* 0x000fe400078ef835 */
[----:B------:R-:W-:Y:S01]  /*138e0*/  LOP3.LUT R53, R43, 0xff000000, R47, 0xf8, !PT ;  /* 0xff0000002b357812 */ /* 0x000fe200078ef82f */
[----:B------:R-:W-:Y:S01]  /*138f0*/  IMAD.U32 R3, R3, 0x10000, RZ ;  /* 0x0001000003037824 */ /* 0x000fe200078e00ff */
[----:B------:R-:W-:-:S04]  /*13900*/  LOP3.LUT R55, R55, 0xff000000, R5, 0xf8, !PT ;  /* 0xff00000037377812 */ /* 0x000fc800078ef805 */
[----:B------:R-:W-:Y:S02]  /*13910*/  LOP3.LUT R3, R20, 0xff0000, R3, 0xf8, !PT ;  /* 0x00ff000014037812 */ /* 0x000fe400078ef803 */
[----:B------:R-:W-:Y:S02]  /*13920*/  F2FP.F16.E4M3.UNPACK_B R57, R55 ;  /* 0x00000037ff39723e */ /* 0x000fe400020006ff */
[----:B------:R-:W-:Y:S02]  /*13930*/  LOP3.LUT R45, R3, 0xff000000, R45, 0xf8, !PT ;  /* 0xff000000032d7812 */ /* 0x000fe400078ef82d */
[----:B------:R-:W-:Y:S01]  /*13940*/  LOP3.LUT R3, R49, 0xff0000, R4, 0xf8, !PT ;  /* 0x00ff000031037812 */ /* 0x000fe200078ef804 */
[--C-:B------:R-:W-:Y:S01]  /*13950*/  HADD2.F32 R60, -RZ, R57.reuse.H0_H0 ;  /* 0x20000039ff3c7230 */ /* 0x100fe20000004100 */
[----:B------:R-:W-:Y:S01]  /*13960*/  LOP3.LUT R49, R33, 0xff000000, R46, 0xf8, !PT ;  /* 0xff00000021317812 */ /* 0x000fe200078ef82e */
[----:B------:R-:W-:Y:S01]  /*13970*/  HADD2.F32 R57, -RZ, R57.H1_H1 ;  /* 0x30000039ff397230 */ /* 0x000fe20000004100 */
[----:B------:R-:W-:-:S02]  /*13980*/  F2FP.F16.E4M3.UNPACK_B R46, R45 ;  /* 0x0000002dff2e723e */ /* 0x000fc400020006ff */
[----:B------:R-:W-:Y:S02]  /*13990*/  LOP3.LUT R54, R3, 0xff000000, R4, 0xf8, !PT ;  /* 0xff00000003367812 */ /* 0x000fe400078ef804 */
[----:B------:R-:W-:Y:S01]  /*139a0*/  F2FP.F16.E4M3.UNPACK_B R55, R55.H1 ;  /* 0x00000037ff37723e */ /* 0x000fe200030006ff */
[--C-:B------:R-:W-:Y:S01]  /*139b0*/  HADD2.F32 R52, -RZ, R46.reuse.H0_H0 ;  /* 0x2000002eff347230 */ /* 0x100fe20000004100 */
[----:B------:R-:W-:Y:S01]  /*139c0*/  F2FP.F16.E4M3.UNPACK_B R45, R45.H1 ;  /* 0x0000002dff2d723e */ /* 0x000fe200030006ff */
[----:B------:R-:W-:Y:S01]  /*139d0*/  HADD2.F32 R47, -RZ, R46.H1_H1 ;  /* 0x3000002eff2f7230 */ /* 0x000fe20000004100 */
[----:B0-----:R-:W-:-:S03]  /*139e0*/  F2FP.F16.E4M3.UNPACK_B R4, R13 ;  /* 0x0000000dff04723e */ /* 0x001fc600020006ff */
[--C-:B------:R-:W-:Y:S01]  /*139f0*/  HADD2.F32 R46, -RZ, R45.reuse.H0_H0 ;  /* 0x2000002dff2e7230 */ /* 0x100fe20000004100 */
[----:B------:R-:W-:Y:S01]  /*13a00*/  F2FP.F16.E4M3.UNPACK_B R6, R13.H1 ;  /* 0x0000000dff06723e */ /* 0x000fe200030006ff */
[----:B------:R-:W-:Y:S01]  /*13a10*/  HADD2.F32 R45, -RZ, R45.H1_H1 ;  /* 0x3000002dff2d7230 */ /* 0x000fe20000004100 */
[----:B------:R-:W-:Y:S01]  /*13a20*/  F2FP.F16.E4M3.UNPACK_B R20, R15 ;  /* 0x0000000fff14723e */ /* 0x000fe200020006ff */
[--C-:B------:R-:W-:Y:S01]  /*13a30*/  HADD2.F32 R13, -RZ, R4.reuse.H0_H0 ;  /* 0x20000004ff0d7230 */ /* 0x100fe20000004100 */
[----:B-1----:R-:W-:Y:S01]  /*13a40*/  F2FP.F16.E4M3.UNPACK_B R7, R29 ;  /* 0x0000001dff07723e */ /* 0x002fe200020006ff */
[----:B------:R-:W-:Y:S01]  /*13a50*/  HADD2.F32 R4, -RZ, R4.H1_H1 ;  /* 0x30000004ff047230 */ /* 0x000fe20000004100 */
[-C--:B------:R-:W-:Y:S02]  /*13a60*/  F2FP.F16.E4M3.UNPACK_B R43, R31.reuse ;  /* 0x0000001fff2b723e */ /* 0x080fe400020006ff */
[----:B------:R-:W-:Y:S01]  /*13a70*/  F2FP.F16.E4M3.UNPACK_B R44, R31.H1 ;  /* 0x0000001fff2c723e */ /* 0x000fe200030006ff */
[----:B------:R-:W-:Y:S01]  /*13a80*/  HADD2.F32 R5, -RZ, R7.H0_H0 ;  /* 0x20000007ff057230 */ /* 0x000fe20000004100 */
[----:B------:R-:W-:-:S02]  /*13a90*/  F2FP.F16.E4M3.UNPACK_B R32, R29.H1 ;  /* 0x0000001dff20723e */ /* 0x000fc400030006ff */
[----:B------:R-:W-:Y:S02]  /*13aa0*/  F2FP.F16.E4M3.UNPACK_B R33, R30 ;  /* 0x0000001eff21723e */ /* 0x000fe400020006ff */
[C---:B------:R-:W-:Y:S01]  /*13ab0*/  FMUL.FTZ R62, R5.reuse, R60 ;  /* 0x0000003c053e7220 */ /* 0x040fe20000410000 */
[----:B------:R-:W-:Y:S01]  /*13ac0*/  FMUL.FTZ R31, R5, R52 ;  /* 0x00000034051f7220 */ /* 0x000fe20000410000 */
[----:B------:R-:W-:Y:S01]  /*13ad0*/  F2FP.F16.E4M3.UNPACK_B R42, R30.H1 ;  /* 0x0000001eff2a723e */ /* 0x000fe200030006ff */
[----:B------:R-:W-:Y:S02]  /*13ae0*/  HADD2.F32 R30, -RZ, R7.H1_H1 ;  /* 0x30000007ff1e7230 */ /* 0x000fe40000004100 */
[C---:B------:R-:W-:Y:S01]  /*13af0*/  FFMA.FTZ R5, R13.reuse, R52, -R62 ;  /* 0x000000340d057223 */ /* 0x040fe2000001083e */
[----:B------:R-:W-:Y:S01]  /*13b00*/  FFMA.FTZ R13, R13, R60, R31 ;  /* 0x0000003c0d0d7223 */ /* 0x000fe2000001001f */
[----:B------:R-:W-:Y:S01]  /*13b10*/  HADD2.F32 R52, -RZ, R55.H0_H0 ;  /* 0x20000037ff347230 */ /* 0x000fe20000004100 */
[----:B------:R-:W-:Y:S01]  /*13b20*/  F2FP.F16.E4M3.UNPACK_B R21, R15.H1 ;  /* 0x0000000fff15723e */ /* 0x000fe200030006ff */
[----:B------:R-:W-:-:S02]  /*13b30*/  HADD2.F32 R31, -RZ, R32.H0_H0 ;  /* 0x20000020ff1f7230 */ /* 0x000fc40000004100 */
[C---:B------:R-:W-:Y:S01]  /*13b40*/  FMUL.FTZ R63, R30.reuse, R57 ;  /* 0x000000391e3f7220 */ /* 0x040fe20000410000 */
[----:B------:R-:W-:Y:S02]  /*13b50*/  HADD2.F32 R7, -RZ, R6.H0_H0 ;  /* 0x20000006ff077230 */ /* 0x000fe40000004100 */
[----:B------:R-:W-:Y:S01]  /*13b60*/  FMUL.FTZ R30, R30, R47 ;  /* 0x0000002f1e1e7220 */ /* 0x000fe20000410000 */
[----:B------:R-:W-:Y:S02]  /*13b70*/  HADD2.F32 R55, -RZ, R55.H1_H1 ;  /* 0x30000037ff377230 */ /* 0x000fe40000004100 */
[C---:B------:R-:W-:Y:S01]  /*13b80*/  FMUL.FTZ R64, R31.reuse, R52 ;  /* 0x000000341f407220 */ /* 0x040fe20000410000 */
[-C--:B------:R-:W-:Y:S01]  /*13b90*/  FMUL.FTZ R31, R31, R46.reuse ;  /* 0x0000002e1f1f7220 */ /* 0x080fe20000410000 */
[C---:B------:R-:W-:Y:S01]  /*13ba0*/  FFMA.FTZ R62, R4.reuse, R57, R30 ;  /* 0x00000039043e7223 */ /* 0x040fe2000001001e */
[----:B------:R-:W-:Y:S01]  /*13bb0*/  FFMA.FTZ R60, R4, R47, -R63 ;  /* 0x0000002f043c7223 */ /* 0x000fe2000001083f */
[C---:B------:R-:W-:Y:S01]  /*13bc0*/  FFMA.FTZ R64, R7.reuse, R46, -R64 ;  /* 0x0000002e07407223 */ /* 0x040fe20000010840 */
[----:B------:R-:W-:Y:S01]  /*13bd0*/  F2FP.F16.E4M3.UNPACK_B R46, R61 ;  /* 0x0000003dff2e723e */ /* 0x000fe200020006ff */
[----:B------:R-:W-:Y:S01]  /*13be0*/  FFMA.FTZ R52, R7, R52, R31 ;  /* 0x0000003407347223 */ /* 0x000fe2000001001f */
[----:B------:R-:W-:Y:S01]  /*13bf0*/  F2FP.F16.E4M3.UNPACK_B R30, R53 ;  /* 0x00000035ff1e723e */ /* 0x000fe200020006ff */
        /* <DEDUP_REMOVED lines=11> */
[----:B------:R-:W-:Y:S01]  /*13cb0*/  FFMA.FTZ R57, R6, R45, -R57 ;  /* 0x0000002d06397223 */ /* 0x000fe20000010839 */
[----:B------:R-:W-:-:S02]  /*13cc0*/  HADD2.F32 R46, -RZ, R46.H1_H1 ;  /* 0x3000002eff2e7230 */ /* 0x000fc40000004100 */
[----:B------:R-:W-:Y:S01]  /*13cd0*/  FMUL.FTZ R66, R7, R31 ;  /* 0x0000001f07427220 */ /* 0x000fe20000410000 */
[----:B------:R-:W-:Y:S02]  /*13ce0*/  HADD2.F32 R43, -RZ, R43.H1_H1 ;  /* 0x3000002bff2b7230 */ /* 0x000fe40000004100 */
[----:B------:R-:W-:Y:S01]  /*13cf0*/  FFMA.FTZ R55, R6, R55, R32 ;  /* 0x0000003706377223 */ /* 0x000fe20000010020 */
[----:B------:R-:W-:Y:S02]  /*13d00*/  HADD2.F32 R30, -RZ, R30.H1_H1 ;  /* 0x3000001eff1e7230 */ /* 0x000fe40000004100 */
[----:B------:R-:W-:Y:S01]  /*13d10*/  FFMA.FTZ R63, R4, R31, -R63 ;  /* 0x0000001f043f7223 */ /* 0x000fe2000001083f */
[----:B------:R-:W-:Y:S02]  /*13d20*/  HADD2.F32 R20, -RZ, R20.H1_H1 ;  /* 0x30000014ff147230 */ /* 0x000fe40000004100 */
[----:B------:R-:W-:Y:S01]  /*13d30*/  FMUL.FTZ R45, R43, R46 ;  /* 0x0000002e2b2d7220 */ /* 0x000fe20000410000 */
[----:B------:R-:W-:-:S02]  /*13d40*/  HADD2.F32 R31, -RZ, R61.H0_H0 ;  /* 0x2000003dff1f7230 */ /* 0x000fc40000004100 */
[----:B------:R-:W-:Y:S01]  /*13d50*/  FMUL.FTZ R43, R43, R30 ;  /* 0x0000001e2b2b7220 */ /* 0x000fe20000410000 */
[----:B------:R-:W-:Y:S02]  /*13d60*/  HADD2.F32 R6, -RZ, R44.H0_H0 ;  /* 0x2000002cff067230 */ /* 0x000fe40000004100 */
[----:B------:R-:W-:Y:S01]  /*13d70*/  FFMA.FTZ R66, R4, R47, R66 ;  /* 0x0000002f04427223 */ /* 0x000fe20000010042 */
[----:B------:R-:W-:Y:S01]  /*13d80*/  HADD2.F32 R7, -RZ, R53.H0_H0 ;  /* 0x20000035ff077230 */ /* 0x000fe20000004100 */
[----:B------:R-:W-:Y:S01]  /*13d90*/  F2FP.F16.E4M3.UNPACK_B R29, R28 ;  /* 0x0000001cff1d723e */ /* 0x000fe200020006ff */
[----:B------:R-:W-:Y:S02]  /*13da0*/  HADD2.F32 R4, -RZ, R21.H0_H0 ;  /* 0x20000015ff047230 */ /* 0x000fe40000004100 */
[----:B------:R-:W-:Y:S01]  /*13db0*/  FMUL.FTZ R47, R6, R31 ;  /* 0x0000001f062f7220 */ /* 0x000fe20000410000 */
[C---:B------:R-:W-:Y:S01]  /*13dc0*/  FFMA.FTZ R68, R20.reuse, R30, -R45 ;  /* 0x0000001e14447223 */ /* 0x040fe2000001082d */
[----:B------:R-:W-:Y:S01]  /*13dd0*/  FFMA.FTZ R65, R20, R46, R43 ;  /* 0x0000002e14417223 */ /* 0x000fe2000001002b */
[----:B------:R-:W-:Y:S01]  /*13de0*/  F2FP.F16.E4M3.UNPACK_B R28, R28.H1 ;  /* 0x0000001cff1c723e */ /* 0x000fe200030006ff */
[-C--:B------:R-:W-:Y:S01]  /*13df0*/  FMUL.FTZ R6, R6, R7.reuse ;  /* 0x0000000706067220 */ /* 0x080fe20000410000 */
[----:B------:R-:W-:Y:S01]  /*13e00*/  F2FP.F16.E4M3.UNPACK_B R20, R54.H1 ;  /* 0x00000036ff14723e */ /* 0x000fe200030006ff */
[C---:B------:R-:W-:Y:S01]  /*13e10*/  FFMA.FTZ R46, R4.reuse, R7, -R47 ;  /* 0x00000007042e7223 */ /* 0x040fe2000001082f */
[-C--:B------:R-:W-:Y:S01]  /*13e20*/  F2FP.F16.E4M3.UNPACK_B R3, R12.reuse ;  /* 0x0000000cff03723e */ /* 0x080fe200020006ff */
[----:B------:R-:W-:Y:S01]  /*13e30*/  FFMA.FTZ R67, R4, R31, R6 ;  /* 0x0000001f04437223 */ /* 0x000fe20000010006 */
[----:B------:R-:W-:Y:S01]  /*13e40*/  F2FP.F16.E4M3.UNPACK_B R12, R12.H1 ;  /* 0x0000000cff0c723e */ /* 0x000fe200030006ff */
[----:B------:R-:W-:Y:S01]  /*13e50*/  HADD2.F32 R43, -RZ, R20.H0_H0 ;  /* 0x20000014ff2b7230 */ /* 0x000fe20000004100 */
[----:B------:R-:W-:Y:S01]  /*13e60*/  F2FP.F16.E4M3.UNPACK_B R7, R48.H1 ;  /* 0x00000030ff07723e */ /* 0x000fe200030006ff */
[----:B------:R-:W-:Y:S01]  /*13e70*/  HADD2.F32 R6, -RZ, R28.H0_H0 ;  /* 0x2000001cff067230 */ /* 0x000fe20000004100 */
[----:B------:R-:W-:Y:S01]  /*13e80*/  F2FP.F16.E4M3.UNPACK_B R54, R54 ;  /* 0x00000036ff36723e */ /* 0x000fe200020006ff */
[----:B------:R-:W-:Y:S01]  /*13e90*/  HADD2.F32 R61, -RZ, R61.H1_H1 ;  /* 0x3000003dff3d7230 */ /* 0x000fe20000004100 */
[----:B------:R-:W-:Y:S01]  /*13ea0*/  F2FP.F16.E4M3.UNPACK_B R48, R48 ;  /* 0x00000030ff30723e */ /* 0x000fe200020006ff */
[----:B------:R-:W-:-:S02]  /*13eb0*/  HADD2.F32 R44, -RZ, R44.H1_H1 ;  /* 0x3000002cff2c7230 */ /* 0x000fc40000004100 */
[----:B------:R-:W-:Y:S01]  /*13ec0*/  FMUL.FTZ R45, R6, R43 ;  /* 0x0000002b062d7220 */ /* 0x000fe20000410000 */
[----:B------:R-:W-:Y:S01]  /*13ed0*/  HADD2.F32 R31, -RZ, R7.H0_H0 ;  /* 0x20000007ff1f7230 */ /* 0x000fe20000004100 */
[----:B------:R-:W-:Y:S01]  /*13ee0*/  F2FP.F16.E4M3.UNPACK_B R15, R14 ;  /* 0x0000000eff0f723e */ /* 0x000fe200020006ff */
[----:B------:R-:W-:Y:S02]  /*13ef0*/  HADD2.F32 R4, -RZ, R12.H0_H0 ;  /* 0x2000000cff047230 */ /* 0x000fe40000004100 */
[----:B------:R-:W-:Y:S01]  /*13f00*/  FMUL.FTZ R30, R44, R61 ;  /* 0x0000003d2c1e7220 */ /* 0x000fe20000410000 */
[----:B------:R-:W-:Y:S02]  /*13f10*/  HADD2.F32 R53, -RZ, R53.H1_H1 ;  /* 0x30000035ff357230 */ /* 0x000fe40000004100 */
[-C--:B------:R-:W-:Y:S01]  /*13f20*/  FMUL.FTZ R6, R6, R31.reuse ;  /* 0x0000001f06067220 */ /* 0x080fe20000410000 */
[----:B------:R-:W-:Y:S02]  /*13f30*/  HADD2.F32 R21, -RZ, R21.H1_H1 ;  /* 0x30000015ff157230 */ /* 0x000fe40000004100 */
[----:B------:R-:W-:Y:S01]  /*13f40*/  FFMA.FTZ R45, R4, R31, -R45 ;  /* 0x0000001f042d7223 */ /* 0x000fe2000001082d */
[----:B------:R-:W-:-:S02]  /*13f50*/  HADD2.F32 R31, -RZ, R20.H1_H1 ;  /* 0x30000014ff1f7230 */ /* 0x000fc40000004100 */
[-C--:B------:R-:W-:Y:S01]  /*13f60*/  FMUL.FTZ R44, R44, R53.reuse ;  /* 0x000000352c2c7220 */ /* 0x080fe20000410000 */
[----:B------:R-:W-:Y:S02]  /*13f70*/  HADD2.F32 R28, -RZ, R28.H1_H1 ;  /* 0x3000001cff1c7230 */ /* 0x000fe40000004100 */
[C---:B------:R-:W-:Y:S01]  /*13f80*/  FFMA.FTZ R69, R21.reuse, R53, -R30 ;  /* 0x0000003515457223 */ /* 0x040fe2000001081e */
[----:B------:R-:W-:Y:S02]  /*13f90*/  HADD2.F32 R7, -RZ, R7.H1_H1 ;  /* 0x30000007ff077230 */ /* 0x000fe40000004100 */
[----:B------:R-:W-:Y:S01]  /*13fa0*/  FFMA.FTZ R30, R4, R43, R6 ;  /* 0x0000002b041e7223 */ /* 0x000fe20000010006 */
[----:B------:R-:W-:Y:S02]  /*13fb0*/  HADD2.F32 R12, -RZ, R12.H1_H1 ;  /* 0x3000000cff0c7230 */ /* 0x000fe40000004100 */
[C---:B------:R-:W-:Y:S01]  /*13fc0*/  FMUL.FTZ R43, R28.reuse, R31 ;  /* 0x0000001f1c2b7220 */ /* 0x040fe20000410000 */
[----:B------:R-:W-:Y:S01]  /*13fd0*/  FFMA.FTZ R70, R21, R61, R44 ;  /* 0x0000003d15467223 */ /* 0x000fe2000001002c */
[----:B------:R-:W-:Y:S01]  /*13fe0*/  FMUL.FTZ R4, R28, R7 ;  /* 0x000000071c047220 */ /* 0x000fe20000410000 */
[----:B------:R-:W-:-:S02]  /*13ff0*/  HADD2.F32 R21, -RZ, R54.H0_H0 ;  /* 0x20000036ff157230 */ /* 0x000fc40000004100 */
[C---:B------:R-:W-:Y:S01]  /*14000*/  FFMA.FTZ R28, R12.reuse, R7, -R43 ;  /* 0x000000070c1c7223 */ /* 0x040fe2000001082b */
[--C-:B------:R-:W-:Y:S02]  /*14010*/  HADD2.F32 R6, -RZ, R29.reuse.H0_H0 ;  /* 0x2000001dff067230 */ /* 0x100fe40000004100 */
[----:B------:R-:W-:Y:S01]  /*14020*/  FFMA.FTZ R47, R12, R31, R4 ;  /* 0x0000001f0c2f7223 */ /* 0x000fe20000010004 */
[----:B------:R-:W-:Y:S01]  /*14030*/  HADD2.F32 R7, -RZ, R48.H0_H0 ;  /* 0x20000030ff077230 */ /* 0x000fe20000004100 */
[----:B------:R-:W-:Y:S01]  /*14040*/  F2FP.F16.E4M3.UNPACK_B R12, R59.H1 ;  /* 0x0000003bff0c723e */ /* 0x000fe200030006ff */
[----:B------:R-:W-:Y:S02]  /*14050*/  HADD2.F32 R54, -RZ, R54.H1_H1 ;  /* 0x30000036ff367230 */ /* 0x000fe40000004100 */
[C---:B------:R-:W-:Y:S01]  /*14060*/  FMUL.FTZ R31, R6.reuse, R21 ;  /* 0x00000015061f7220 */ /* 0x040fe20000410000 */
[----:B------:R-:W-:Y:S02]  /*14070*/  HADD2.F32 R29, -RZ, R29.H1_H1 ;  /* 0x3000001dff1d7230 */ /* 0x000fe40000004100 */
[----:B------:R-:W-:Y:S01]  /*14080*/  FMUL.FTZ R43, R6, R7 ;  /* 0x00000007062b7220 */ /* 0x000fe20000410000 */
[----:B------:R-:W-:Y:S01]  /*14090*/  HADD2.F32 R4, -RZ, R3.H0_H0 ;  /* 0x20000003ff047230 */ /* 0x000fe20000004100 */
[----:B------:R-:W-:Y:S01]  /*140a0*/  F2FP.F16.E4M3.UNPACK_B R14, R14.H1 ;  /* 0x0000000eff0e723e */ /* 0x000fe200030006ff */
[----:B------:R-:W-:-:S02]  /*140b0*/  HADD2.F32 R48, -RZ, R48.H1_H1 ;  /* 0x30000030ff307230 */ /* 0x000fc40000004100 */
[C---:B------:R-:W-:Y:S01]  /*140c0*/  FMUL.FTZ R20, R29.reuse, R54 ;  /* 0x000000361d147220 */ /* 0x040fe20000410000 */
[----:B------:R-:W-:Y:S02]  /*140d0*/  HADD2.F32 R3, -RZ, R3.H1_H1 ;  /* 0x30000003ff037230 */ /* 0x000fe40000004100 */
[C---:B------:R-:W-:Y:S01]  /*140e0*/  FFMA.FTZ R31, R4.reuse, R7, -R31 ;  /* 0x00000007041f7223 */ /* 0x040fe2000001081f */
[----:B------:R-:W-:Y:S01]  /*140f0*/  FFMA.FTZ R43, R4, R21, R43 ;  /* 0x00000015042b7223 */ /* 0x000fe2000001002b */
[-C--:B------:R-:W-:Y:S01]  /*14100*/  FMUL.FTZ R29, R29, R48.reuse ;  /* 0x000000301d1d7220 */ /* 0x080fe20000410000 */
[----:B------:R-:W-:Y:S01]  /*14110*/  F2FP.F16.E4M3.UNPACK_B R6, R49.H1 ;  /* 0x00000031ff06723e */ /* 0x000fe200030006ff */
[C---:B------:R-:W-:Y:S01]  /*14120*/  FFMA.FTZ R48, R3.reuse, R48, -R20 ;  /* 0x0000003003307223 */ /* 0x040fe20000010814 */
[----:B------:R-:W-:Y:S02]  /*14130*/  HADD2.F32 R20, -RZ, R12.H0_H0 ;  /* 0x2000000cff147230 */ /* 0x000fe40000004100 */
[----:B------:R-:W-:Y:S01]  /*14140*/  FFMA.FTZ R54, R3, R54, R29 ;  /* 0x0000003603367223 */ /* 0x000fe2000001001d */
[----:B------:R-:W-:Y:S01]  /*14150*/  HADD2.F32 R4, -RZ, R42.H0_H0 ;  /* 0x2000002aff047230 */ /* 0x000fe20000004100 */
[----:B------:R-:W-:Y:S01]  /*14160*/  F2FP.F16.E4M3.UNPACK_B R59, R59 ;  /* 0x0000003bff3b723e */ /* 0x000fe200020006ff */
[--C-:B------:R-:W-:Y:S01]  /*14170*/  HADD2.F32 R7, -RZ, R6.reuse.H0_H0 ;  /* 0x20000006ff077230 */ /* 0x100fe20000004100 */
[----:B------:R-:W-:Y:S01]  /*14180*/  F2FP.F16.E4M3.UNPACK_B R49, R49 ;  /* 0x00000031ff31723e */ /* 0x000fe200020006ff */
[----:B------:R-:W-:-:S02]  /*14190*/  HADD2.F32 R21, -RZ, R6.H1_H1 ;  /* 0x30000006ff157230 */ /* 0x000fc40000004100 */
[C---:B------:R-:W-:Y:S01]  /*141a0*/  FMUL.FTZ R6, R4.reuse, R20 ;  /* 0x0000001404067220 */ /* 0x040fe20000410000 */
[----:B------:R-:W-:Y:S02]  /*141b0*/  HADD2.F32 R3, -RZ, R14.H0_H0 ;  /* 0x2000000eff037230 */ /* 0x000fe40000004100 */
[-C--:B------:R-:W-:Y:S01]  /*141c0*/  FMUL.FTZ R4, R4, R7.reuse ;  /* 0x0000000704047220 */ /* 0x080fe20000410000 */
[----:B------:R-:W-:Y:S01]  /*141d0*/  HADD2.F32 R29, -RZ, R12.H1_H1 ;  /* 0x3000000cff1d7230 */ /* 0x000fe20000004100 */
[----:B------:R-:W-:Y:S01]  /*141e0*/  F2FP.SATFINITE.E4M3.F32.PACK_AB_MERGE_C R57, R57, R64, RZ ;  /* 0x000000403939723e */ /* 0x000fe200048070ff */
[----:B------:R-:W-:Y:S02]  /*141f0*/  HADD2.F32 R42, -RZ, R42.H1_H1 ;  /* 0x3000002aff2a7230 */ /* 0x000fe40000004100 */
[----:B------:R-:W-:Y:S01]  /*14200*/  FFMA.FTZ R44, R3, R7, -R6 ;  /* 0x00000007032c7223 */ /* 0x000fe20000010806 */
[----:B------:R-:W-:Y:S01]  /*14210*/  HADD2.F32 R14, -RZ, R14.H1_H1 ;  /* 0x3000000eff0e7230 */ /* 0x000fe20000004100 */
[----:B------:R-:W-:Y:S01]  /*14220*/  F2FP.SATFINITE.E4M3.F32.PACK_AB_MERGE_C R52, R55, R52, RZ ;  /* 0x000000343734723e */ /* 0x000fe200048070ff */
[----:B------:R-:W-:-:S02]  /*14230*/  HADD2.F32 R12, -RZ, R49.H1_H1 ;  /* 0x30000031ff0c7230 */ /* 0x000fc40000004100 */
[C---:B------:R-:W-:Y:S01]  /*14240*/  FMUL.FTZ R7, R42.reuse, R29 ;  /* 0x0000001d2a077220 */ /* 0x040fe20000410000 */
[-C--:B------:R-:W-:Y:S01]  /*14250*/  FMUL.FTZ R6, R42, R21.reuse ;  /* 0x000000152a067220 */ /* 0x080fe20000410000 */
[----:B------:R-:W-:Y:S01]  /*14260*/  FFMA.FTZ R42, R3, R20, R4 ;  /* 0x00000014032a7223 */ /* 0x000fe20000010004 */
[----:B------:R-:W-:Y:S02]  /*14270*/  HADD2.F32 R4, -RZ, R33.H0_H0 ;  /* 0x20000021ff047230 */ /* 0x000fe40000004100 */
[C---:B------:R-:W-:Y:S01]  /*14280*/  FFMA.FTZ R53, R14.reuse, R21, -R7 ;  /* 0x000000150e357223 */ /* 0x040fe20000010807 */
[----:B------:R-:W-:Y:S01]  /*14290*/  FFMA.FTZ R29, R14, R29, R6 ;  /* 0x0000001d0e1d7223 */ /* 0x000fe20000010006 */
[----:B------:R-:W-:Y:S01]  /*142a0*/  HADD2.F32 R7, -RZ, R59.H0_H0 ;  /* 0x2000003bff077230 */ /* 0x000fe20000004100 */
[----:B------:R-:W-:Y:S01]  /*142b0*/  F2FP.SATFINITE.E4M3.F32.PACK_AB_MERGE_C R5, R60, R5, R57 ;  /* 0x000000053c05723e */ /* 0x000fe20004807039 */
[----:B------:R-:W-:Y:S01]  /*142c0*/  HADD2.F32 R6, -RZ, R49.H0_H0 ;  /* 0x20000031ff067230 */ /* 0x000fe20000004100 */
[----:B------:R-:W-:Y:S01]  /*142d0*/  F2FP.SATFINITE.E4M3.F32.PACK_AB_MERGE_C R44, R53, R44, RZ ;  /* 0x0000002c352c723e */ /* 0x000fe200048070ff */
[----:B------:R-:W-:-:S02]  /*142e0*/  HADD2.F32 R14, -RZ, R59.H1_H1 ;  /* 0x3000003bff0e7230 */ /* 0x000fc40000004100 */
[CC--:B------:R-:W-:Y:S01]  /*142f0*/  FMUL.FTZ R20, R4.reuse, R7.reuse ;  /* 0x0000000704147220 */ /* 0x0c0fe20000410000 */
        /* <DEDUP_REMOVED lines=21> */
[----:B------:R-:W-:Y:S02]  /*14450*/  F2FP.SATFINITE.E4M3.F32.PACK_AB_MERGE_C R12, R54, R43, R12 ;  /* 0x0000002b360c723e */ /* 0x000fe4000480700c */
[----:B------:R-:W-:-:S05]  /*14460*/  F2FP.SATFINITE.E4M3.F32.PACK_AB_MERGE_C R14, R14, R3, R29 ;  /* 0x000000030e0e723e */ /* 0x000fca000480701d */
[----:B------:R2:W-:Y:S02]  /*14470*/  STS.128 [R0+0x20400], R12 ;  /* 0x0204000c00007388 */ /* 0x0005e40000000c00 */
.L_x_3098:
[----:B------:R-:W-:Y:S05]  /*14480*/  BSYNC B1 ;  /* 0x0000000000017941 */ /* 0x000fea0003800000 */
.L_x_3097:
[----:B------:R-:W-:Y:S04]  /*14490*/  BSSY B1, `(.L_x_3099) ;  /* 0x0000105000017945 */ /* 0x000fe80003800000 */
[----:B------:R-:W-:Y:S05]  /*144a0*/  @P1 BRA `(.L_x_3100) ;  /* 0x00000010000c1947 */ /* 0x000fea0003800000 */
[----:B-12---:R-:W2:Y:S04]  /*144b0*/  LDL R15, [R1+0x20] ;  /* 0x00002000010f7983 */ /* 0x006ea80000100800 */
[----:B------:R-:W3:Y:S01]  /*144c0*/  LDL R63, [R1+0x44] ;  /* 0x00004400013f7983 */ /* 0x000ee20000100800 */
[----:B-----5:R-:W-:Y:S01]  /*144d0*/  LEA.HI R7, R58, R225, RZ, 0x1c ;  /* 0x000000e13a077211 */ /* 0x020fe200078fe0ff */
[----:B------:R-:W-:Y:S01]  /*144e0*/  IMAD.SHL.U32 R56, R56, 0x80, RZ ;  /* 0x0000008038387824 */ /* 0x000fe200078e00ff */
[----:B------:R-:W-:Y:S02]  /*144f0*/  SHF.R.U32.HI R0, RZ, 0x8, R34 ;  /* 0x00000008ff007819 */ /* 0x000fe40000011622 */
[----:B------:R-:W-:Y:S01]  /*14500*/  SHF.R.S32.HI R14, RZ, 0x1f, R7 ;  /* 0x0000001fff0e7819 */ /* 0x000fe20000011407 */
[----:B------:R-:W-:Y:S01]  /*14510*/  IMAD.SHL.U32 R12, R7, 0x10, RZ ;  /* 0x00000010070c7824 */ /* 0x000fe200078e00ff */
[----:B------:R-:W-:-:S02]  /*14520*/  LOP3.LUT R4, R34, 0xff, RZ, 0xc0, !PT ;  /* 0x000000ff22047812 */ /* 0x000fc400078ec0ff */
[----:B0-----:R-:W-:Y:S02]  /*14530*/  LOP3.LUT R13, R56, 0x380, RZ, 0xc0, !PT ;  /* 0x00000380380d7812 */ /* 0x001fe400078ec0ff */
[----:B------:R-:W-:Y:S02]  /*14540*/  LOP3.LUT R3, R0, 0xff, RZ, 0xc0, !PT ;  /* 0x000000ff00037812 */ /* 0x000fe400078ec0ff */
[----:B------:R-:W-:Y:S02]  /*14550*/  LEA.HI R14, R14, R7, RZ, 0x3 ;  /* 0x000000070e0e7211 */ /* 0x000fe400078f18ff */
[----:B------:R-:W-:Y:S02]  /*14560*/  SHF.R.U32.HI R5, RZ, 0x8, R35 ;  /* 0x00000008ff057819 */ /* 0x000fe40000011623 */
[----:B------:R-:W-:Y:S01]  /*14570*/  LOP3.LUT R0, R13, 0x70, R12, 0xf8, !PT ;  /* 0x000000700d007812 */ /* 0x000fe200078ef80c */
[----:B------:R-:W-:Y:S01]  /*14580*/  IMAD.SHL.U32 R14, R14, 0x800, RZ ;  /* 0x000008000e0e7824 */ /* 0x000fe200078e00ff */
[----:B------:R-:W-:-:S02]  /*14590*/  PRMT R20, R3, 0x7604, R4 ;  /* 0x0000760403147816 */ /* 0x000fc40000000004 */
[----:B------:R-:W-:Y:S02]  /*145a0*/  LOP3.LUT R6, R35, 0xff, RZ, 0xc0, !PT ;  /* 0x000000ff23067812 */ /* 0x000fe400078ec0ff */
[----:B------:R-:W-:Y:S02]  /*145b0*/  LOP3.LUT R5, R5, 0xff, RZ, 0xc0, !PT ;  /* 0x000000ff05057812 */ /* 0x000fe400078ec0ff */
[----:B------:R-:W-:Y:S02]  /*145c0*/  SHF.R.U32.HI R13, RZ, 0x3, R13 ;  /* 0x00000003ff0d7819 */ /* 0x000fe4000001160d */
[----:B------:R-:W-:Y:S02]  /*145d0*/  SHF.R.U32.HI R3, RZ, 0x8, R36 ;  /* 0x00000008ff037819 */ /* 0x000fe40000011624 */
[----:B------:R-:W-:Y:S02]  /*145e0*/  PRMT R28, R5, 0x7604, R6 ;  /* 0x00007604051c7816 */ /* 0x000fe40000000006 */
[----:B------:R-:W-:-:S02]  /*145f0*/  LOP3.LUT R0, R0, R13, RZ, 0x3c, !PT ;  /* 0x0000000d00007212 */ /* 0x000fc400078e3cff */
[----:B------:R-:W-:Y:S02]  /*14600*/  LOP3.LUT R4, R36, 0xff, RZ, 0xc0, !PT ;  /* 0x000000ff24047812 */ /* 0x000fe400078ec0ff */
[----:B------:R-:W-:Y:S02]  /*14610*/  LOP3.LUT R3, R3, 0xff, RZ, 0xc0, !PT ;  /* 0x000000ff03037812 */ /* 0x000fe400078ec0ff */
[----:B------:R-:W-:Y:S02]  /*14620*/  SHF.R.U32.HI R5, RZ, 0x8, R37 ;  /* 0x00000008ff057819 */ /* 0x000fe40000011625 */
[----:B------:R-:W-:Y:S02]  /*14630*/  LOP3.LUT R13, R14, 0xffffc000, RZ, 0xc0, !PT ;  /* 0xffffc0000e0d7812 */ /* 0x000fe400078ec0ff */
[----:B------:R-:W-:Y:S02]  /*14640*/  PRMT R30, R3, 0x7604, R4 ;  /* 0x00007604031e7816 */ /* 0x000fe40000000004 */
[----:B------:R-:W-:-:S02]  /*14650*/  LOP3.LUT R6, R37, 0xff, RZ, 0xc0, !PT ;  /* 0x000000ff25067812 */ /* 0x000fc400078ec0ff */
[----:B------:R-:W-:Y:S02]  /*14660*/  SHF.R.U32.HI R7, RZ, 0x8, R38 ;  /* 0x00000008ff077819 */ /* 0x000fe40000011626 */
[----:B------:R-:W-:Y:S02]  /*14670*/  LOP3.LUT R5, R5, 0xff, RZ, 0xc0, !PT ;  /* 0x000000ff05057812 */ /* 0x000fe400078ec0ff */
[----:B------:R-:W-:Y:S02]  /*14680*/  LOP3.LUT R12, R38, 0xff, RZ, 0xc0, !PT ;  /* 0x000000ff260c7812 */ /* 0x000fe400078ec0ff */
[----:B------:R-:W-:Y:S02]  /*14690*/  LOP3.LUT R7, R7, 0xff, RZ, 0xc0, !PT ;  /* 0x000000ff07077812 */ /* 0x000fe400078ec0ff */
[----:B------:R-:W-:Y:S02]  /*146a0*/  PRMT R32, R5, 0x7604, R6 ;  /* 0x0000760405207816 */ /* 0x000fe40000000006 */
[----:B------:R-:W-:-:S02]  /*146b0*/  LOP3.LUT R5, R39, 0xff, RZ, 0xc0, !PT ;  /* 0x000000ff27057812 */ /* 0x000fc400078ec0ff */
[----:B------:R-:W-:Y:S02]  /*146c0*/  SHF.R.U32.HI R4, RZ, 0x8, R40 ;  /* 0x00000008ff047819 */ /* 0x000fe40000011628 */
[----:B------:R-:W-:Y:S02]  /*146d0*/  SHF.R.U32.HI R6, RZ, 0x8, R41 ;  /* 0x00000008ff067819 */ /* 0x000fe40000011629 */
[----:B------:R-:W-:Y:S02]  /*146e0*/  PRMT R33, R7, 0x7604, R12 ;  /* 0x0000760407217816 */ /* 0x000fe4000000000c */
[----:B------:R-:W-:Y:S02]  /*146f0*/  LOP3.LUT R7, R40, 0xff, RZ, 0xc0, !PT ;  /* 0x000000ff28077812 */ /* 0x000fe400078ec0ff */
[----:B------:R-:W-:Y:S02]  /*14700*/  LOP3.LUT R4, R4, 0xff, RZ, 0xc0, !PT ;  /* 0x000000ff04047812 */ /* 0x000fe400078ec0ff */
[----:B------:R-:W-:-:S02]  /*14710*/  LOP3.LUT R6, R6, 0xff, RZ, 0xc0, !PT ;  /* 0x000000ff06067812 */ /* 0x000fc400078ec0ff */
[----:B------:R-:W-:Y:S02]  /*14720*/  LOP3.LUT R21, R41, 0xff, RZ, 0xc0, !PT ;  /* 0x000000ff29157812 */ /* 0x000fe400078ec0ff */
[----:B------:R-:W-:Y:S02]  /*14730*/  PRMT R45, R4, 0x7604, R7 ;  /* 0x00007604042d7816 */ /* 0x000fe40000000007 */
[----:B------:R-:W-:Y:S02]  /*14740*/  PRMT R53, R6, 0x7604, R21 ;  /* 0x0000760406357816 */ /* 0x000fe40000000015 */
[----:B------:R-:W-:Y:S02]  /*14750*/  SHF.R.U32.HI R21, RZ, 0x10, R35 ;  /* 0x00000010ff157819 */ /* 0x000fe40000011623 */
[----:B------:R-:W-:Y:S02]  /*14760*/  SHF.R.U32.HI R29, RZ, 0x10, R36 ;  /* 0x00000010ff1d7819 */ /* 0x000fe40000011624 */
[----:B------:R-:W-:-:S02]  /*14770*/  LOP3.LUT R21, R21, 0xff, RZ, 0xc0, !PT ;  /* 0x000000ff15157812 */ /* 0x000fc400078ec0ff */
[----:B------:R-:W-:Y:S02]  /*14780*/  SHF.R.U32.HI R31, RZ, 0x10, R37 ;  /* 0x00000010ff1f7819 */ /* 0x000fe40000011625 */
[----:B------:R-:W-:Y:S02]  /*14790*/  PRMT R21, R21, 0x7054, R28 ;  /* 0x0000705415157816 */ /* 0x000fe4000000001c */
[----:B------:R-:W-:Y:S02]  /*147a0*/  SHF.R.U32.HI R28, RZ, 0x10, R39 ;  /* 0x00000010ff1c7819 */ /* 0x000fe40000011627 */
[----:B------:R-:W-:Y:S02]  /*147b0*/  LOP3.LUT R29, R29, 0xff, RZ, 0xc0, !PT ;  /* 0x000000ff1d1d7812 */ /* 0x000fe400078ec0ff */
[----:B------:R-:W-:Y:S02]  /*147c0*/  LOP3.LUT R31, R31, 0xff, RZ, 0xc0, !PT ;  /* 0x000000ff1f1f7812 */ /* 0x000fe400078ec0ff */
[----:B------:R-:W-:-:S02]  /*147d0*/  LOP3.LUT R28, R28, 0xff, RZ, 0xc0, !PT ;  /* 0x000000ff1c1c7812 */ /* 0x000fc400078ec0ff */
[----:B------:R-:W-:Y:S02]  /*147e0*/  PRMT R29, R29, 0x7054, R30 ;  /* 0x000070541d1d7816 */ /* 0x000fe4000000001e */
[----:B------:R-:W-:Y:S02]  /*147f0*/  SHF.R.U32.HI R30, RZ, 0x10, R40 ;  /* 0x00000010ff1e7819 */ /* 0x000fe40000011628 */
[----:B------:R-:W-:Y:S02]  /*14800*/  PRMT R31, R31, 0x7054, R32 ;  /* 0x000070541f1f7816 */ /* 0x000fe40000000020 */
[----:B------:R-:W-:Y:S02]  /*14810*/  SHF.R.U32.HI R32, RZ, 0x10, R41 ;  /* 0x00000010ff207819 */ /* 0x000fe40000011629 */
[----:B------:R-:W-:Y:S02]  /*14820*/  LOP3.LUT R30, R30, 0xff, RZ, 0xc0, !PT ;  /* 0x000000ff1e1e7812 */ /* 0x000fe400078ec0ff */
[----:B------:R-:W-:-:S02]  /*14830*/  LOP3.LUT R32, R32, 0xff, RZ, 0xc0, !PT ;  /* 0x000000ff20207812 */ /* 0x000fc400078ec0ff */
[----:B------:R-:W-:Y:S02]  /*14840*/  PRMT R49, R30, 0x7054, R45 ;  /* 0x000070541e317816 */ /* 0x000fe4000000002d */
[----:B------:R-:W-:Y:S02]  /*14850*/  LOP3.LUT R44, R29, 0xff000000, R36, 0xf8, !PT ;  /* 0xff0000001d2c7812 */ /* 0x000fe400078ef824 */
[----:B------:R-:W-:Y:S02]  /*14860*/  PRMT R53, R32, 0x7054, R53 ;  /* 0x0000705420357816 */ /* 0x000fe40000000035 */
[----:B------:R-:W-:Y:S02]  /*14870*/  LOP3.LUT R45, R31, 0xff000000, R37, 0xf8, !PT ;  /* 0xff0000001f2d7812 */ /* 0x000fe400078ef825 */
[----:B------:R-:W-:Y:S02]  /*14880*/  LOP3.LUT R53, R53, 0xff000000, R41, 0xf8, !PT ;  /* 0xff00000035357812 */ /* 0x000fe400078ef829 */
[----:B------:R-:W-:-:S02]  /*14890*/  LOP3.LUT R40, R49, 0xff000000, R40, 0xf8, !PT ;  /* 0xff00000031287812 */ /* 0x000fc400078ef828 */
[----:B--2---:R-:W-:Y:S02]  /*148a0*/  IADD3 R3, R0, R13, R15 ;  /* 0x0000000d00037210 */ /* 0x004fe40007ffe00f */
[----:B------:R-:W-:Y:S01]  /*148b0*/  SHF.R.U32.HI R0, RZ, 0x8, R39 ;  /* 0x00000008ff007819 */ /* 0x000fe20000011627 */
[----:B---3--:R-:W0:Y:S03]  /*148c0*/  LDS.128 R12, [R63+0x20400] ;  /* 0x020400003f0c7984 */ /* 0x008e260000000c00 */
[----:B------:R-:W-:-:S04]  /*148d0*/  LOP3.LUT R0, R0, 0xff, RZ, 0xc0, !PT ;  /* 0x000000ff00007812 */ /* 0x000fc800078ec0ff */
[----:B------:R-:W-:Y:S02]  /*148e0*/  PRMT R43, R0, 0x7604, R5 ;  /* 0x00007604002b7816 */ /* 0x000fe40000000005 */
[----:B------:R-:W-:Y:S02]  /*148f0*/  IADD3 R0, R22, R3, RZ ;  /* 0x0000000316007210 */ /* 0x000fe40007ffe0ff */
[----:B------:R-:W-:Y:S02]  /*14900*/  SHF.R.U32.HI R3, RZ, 0x10, R34 ;  /* 0x00000010ff037819 */ /* 0x000fe40000011622 */
[----:B------:R-:W-:Y:S01]  /*14910*/  PRMT R47, R28, 0x7054, R43 ;  /* 0x000070541c2f7816 */ /* 0x000fe2000000002b */
[----:B------:R-:W1:Y:S01]  /*14920*/  LDS.128 R4, [R0+0x20400] ;  /* 0x0204000000047984 */ /* 0x000e620000000c00 */
[----:B------:R-:W-:Y:S02]  /*14930*/  LOP3.LUT R3, R3, 0xff, RZ, 0xc0, !PT ;  /* 0x000000ff03037812 */ /* 0x000fe400078ec0ff */
[----:B------:R-:W-:-:S02]  /*14940*/  LOP3.LUT R43, R21, 0xff000000, R35, 0xf8, !PT ;  /* 0xff000000152b7812 */ /* 0x000fc400078ef823 */
[----:B------:R-:W-:Y:S02]  /*14950*/  PRMT R3, R3, 0x7054, R20 ;  /* 0x0000705403037816 */ /* 0x000fe40000000014 */
[----:B------:R-:W-:Y:S02]  /*14960*/  SHF.R.U32.HI R20, RZ, 0x10, R38 ;  /* 0x00000010ff147819 */ /* 0x000fe40000011626 */
[----:B------:R-:W-:Y:S02]  /*14970*/  LOP3.LUT R47, R47, 0xff000000, R39, 0xf8, !PT ;  /* 0xff0000002f2f7812 */ /* 0x000fe400078ef827 */
[----:B------:R-:W-:Y:S02]  /*14980*/  LOP3.LUT R20, R20, 0xff, RZ, 0xc0, !PT ;  /* 0x000000ff14147812 */ /* 0x000fe400078ec0ff */
[----:B------:R-:W-:Y:S02]  /*14990*/  F2FP.F16.E4M3.UNPACK_B R36, R43 ;  /* 0x0000002bff24723e */ /* 0x000fe400020006ff */
[----:B------:R-:W-:-:S02]  /*149a0*/  F2FP.F16.E4M3.UNPACK_B R39, R47 ;  /* 0x0000002fff27723e */ /* 0x000fc400020006ff */
[----:B------:R-:W-:Y:S01]  /*149b0*/  PRMT R33, R20, 0x7054, R33 ;  /* 0x0000705414217816 */ /* 0x000fe20000000021 */
[----:B------:R-:W-:Y:S01]  /*149c0*/  HADD2.F32 R37, -RZ, R36.H0_H0 ;  /* 0x20000024ff257230 */ /* 0x000fe20000004100 */
[----:B------:R-:W-:Y:S01]  /*149d0*/  LOP3.LUT R42, R3, 0xff000000, R34, 0xf8, !PT ;  /* 0xff000000032a7812 */ /* 0x000fe200078ef822 */
[----:B------:R-:W-:Y:S01]  /*149e0*/  HADD2.F32 R41, -RZ, R39.H0_H0 ;  /* 0x20000027ff297230 */ /* 0x000fe20000004100 */
[----:B------:R-:W-:Y:S02]  /*149f0*/  F2FP.F16.E4M3.UNPACK_B R47, R47.H1 ;  /* 0x0000002fff2f723e */ /* 0x000fe400030006ff */
[----:B------:R-:W-:Y:S02]  /*14a00*/  F2FP.F16.E4M3.UNPACK_B R43, R43.H1 ;  /* 0x0000002bff2b723e */ /* 0x000fe400030006ff */
[----:B------:R-:W-:Y:S02]  /*14a10*/  LOP3.LUT R38, R33, 0xff000000, R38, 0xf8, !PT ;  /* 0xff00000021267812 */ /* 0x000fe400078ef826 */
[----:B0-----:R-:W-:-:S02]  /*14a20*/  F2FP.F16.E4M3.UNPACK_B R20, R13 ;  /* 0x0000000dff14723e */ /* 0x001fc400020006ff */
[-C--:B------:R-:W-:Y:S02]  /*14a30*/  F2FP.F16.E4M3.UNPACK_B R28, R15.reuse ;  /* 0x0000000fff1c723e */ /* 0x080fe400020006ff */
[----:B------:R-:W-:Y:S02]  /*14a40*/  F2FP.F16.E4M3.UNPACK_B R29, R15.H1 ;  /* 0x0000000fff1d723e */ /* 0x000fe400030006ff */
[-C--:B------:R-:W-:Y:S02]  /*14a50*/  F2FP.F16.E4M3.UNPACK_B R15, R14.reuse ;  /* 0x0000000eff0f723e */ /* 0x080fe400020006ff */
[----:B------:R-:W-:Y:S01]  /*14a60*/  F2FP.F16.E4M3.UNPACK_B R21, R14.H1 ;  /* 0x0000000eff15723e */ /* 0x000fe200030006ff */
[--C-:B------:R-:W-:Y:S01]  /*14a70*/  HADD2.F32 R14, -RZ, R20.reuse.H0_H0 ;  /* 0x20000014ff0e7230 */ /* 0x100fe20000004100 */
[----:B------:R-:W-:Y:S01]  /*14a80*/  F2FP.F16.E4M3.UNPACK_B R13, R13.H1 ;  /* 0x0000000dff0d723e */ /* 0x000fe200030006ff */
[----:B------:R-:W-:Y:S01]  /*14a90*/  HADD2.F32 R20, -RZ, R20.H1_H1 ;  /* 0x30000014ff147230 */ /* 0x000fe20000004100 */
[----:B------:R-:W-:-:S02]  /*14aa0*/  F2FP.F16.E4M3.UNPACK_B R3, R12 ;  /* 0x0000000cff03723e */ /* 0x000fc400020006ff */
[-C--:B-1----:R-:W-:Y:S02]  /*14ab0*/  F2FP.F16.E4M3.UNPACK_B R30, R5.reuse ;  /* 0x00000005ff1e723e */ /* 0x082fe400020006ff */
[----:B------:R-:W-:Y:S02]  /*14ac0*/  F2FP.F16.E4M3.UNPACK_B R31, R5.H1 ;  /* 0x00000005ff1f723e */ /* 0x000fe400030006ff */
[-C--:B------:R-:W-:Y:S01]  /*14ad0*/  F2FP.F16.E4M3.UNPACK_B R34, R7.reuse ;  /* 0x00000007ff22723e */ /* 0x080fe200020006ff */
[--C-:B------:R-:W-:Y:S01]  /*14ae0*/  HADD2.F32 R32, -RZ, R30.reuse.H0_H0 ;  /* 0x2000001eff207230 */ /* 0x100fe20000004100 */
[----:B------:R-:W-:Y:S01]  /*14af0*/  F2FP.F16.E4M3.UNPACK_B R35, R7.H1 ;  /* 0x00000007ff23723e */ /* 0x000fe200030006ff */
[----:B------:R-:W-:Y:S01]  /*14b00*/  HADD2.F32 R30, -RZ, R30.H1_H1 ;  /* 0x3000001eff1e7230 */ /* 0x000fe20000004100 */
[-C--:B------:R-:W-:Y:S02]  /*14b10*/  F2FP.F16.E4M3.UNPACK_B R5, R4.reuse ;  /* 0x00000004ff05723e */ /* 0x080fe400020006ff */
[----:B------:R-:W-:Y:S01]  /*14b20*/  F2FP.F16.E4M3.UNPACK_B R7, R4.H1 ;  /* 0x00000004ff07723e */ /* 0x000fe200030006ff */
[C---:B------:R-:W-:Y:S01]  /*14b30*/  FMUL.FTZ R4, R32.reuse, R37 ;  /* 0x0000002520047220 */ /* 0x040fe20000410000 */
[----:B------:R-:W-:Y:S01]  /*14b40*/  FMUL.FTZ R49, R32, R41 ;  /* 0x0000002920317220 */ /* 0x000fe20000410000 */
[----:B------:R-:W-:-:S02]  /*14b50*/  F2FP.F16.E4M3.UNPACK_B R32, R6 ;  /* 0x00000006ff20723e */ /* 0x000fc400020006ff */
[C---:B------:R-:W-:Y:S01]  /*14b60*/  FFMA.FTZ R48, R14.reuse, R41, R4 ;  /* 0x000000290e307223 */ /* 0x040fe20000010004 */
[----:B------:R-:W-:Y:S01]  /*14b70*/  FFMA.FTZ R46, R14, R37, -R49 ;  /* 0x000000250e2e7223 */ /* 0x000fe20000010831 */
[----:B------:R-:W-:Y:S01]  /*14b80*/  HADD2.F32 R41, -RZ, R39.H1_H1 ;  /* 0x30000027ff297230 */ /* 0x000fe20000004100 */
[----:B------:R-:W-:Y:S01]  /*14b90*/  F2FP.F16.E4M3.UNPACK_B R33, R6.H1 ;  /* 0x00000006ff21723e */ /* 0x000fe200030006ff */
[----:B------:R-:W-:Y:S01]  /*14ba0*/  HADD2.F32 R37, -RZ, R36.H1_H1 ;  /* 0x30000024ff257230 */ /* 0x000fe20000004100 */
[----:B------:R-:W-:Y:S01]  /*14bb0*/  F2FP.F16.E4M3.UNPACK_B R36, R53 ;  /* 0x00000035ff24723e */ /* 0x000fe200020006ff */
[----:B------:R-:W-:Y:S02]  /*14bc0*/  HADD2.F32 R49, -RZ, R47.H0_H0 ;  /* 0x2000002fff317230 */ /* 0x000fe40000004100 */
[C---:B------:R-:W-:Y:S01]  /*14bd0*/  FMUL.FTZ R55, R30.reuse, R41 ;  /* 0x000000291e377220 */ /* 0x040fe20000410000 */
[----:B------:R-:W-:Y:S02]  /*14be0*/  HADD2.F32 R6, -RZ, R31.H0_H0 ;  /* 0x2000001fff067230 */ /* 0x000fe40000004100 */
[----:B------:R-:W-:Y:S01]  /*14bf0*/  FMUL.FTZ R30, R30, R37 ;  /* 0x000000251e1e7220 */ /* 0x000fe20000410000 */
[----:B------:R-:W-:-:S02]  /*14c00*/  HADD2.F32 R39, -RZ, R43.H0_H0 ;  /* 0x2000002bff277230 */ /* 0x000fc40000004100 */
[----:B------:R-:W-:Y:S01]  /*14c10*/  FFMA.FTZ R55, R20, R37, -R55 ;  /* 0x0000002514377223 */ /* 0x000fe20000010837 */
[----:B------:R-:W-:Y:S02]  /*14c20*/  HADD2.F32 R4, -RZ, R13.H0_H0 ;  /* 0x2000000dff047230 */ /* 0x000fe40000004100 */
[----:B------:R-:W-:Y:S01]  /*14c30*/  FMUL.FTZ R57, R6, R49 ;  /* 0x0000003106397220 */ /* 0x000fe20000410000 */
[----:B------:R-:W-:Y:S01]  /*14c40*/  FFMA.FTZ R41, R20, R41, R30 ;  /* 0x0000002914297223 */ /* 0x000fe2000001001e */
[----:B------:R-:W-:Y:S01]  /*14c50*/  FMUL.FTZ R6, R6, R39 ;  /* 0x0000002706067220 */ /* 0x000fe20000410000 */
[----:B------:R-:W-:Y:S01]  /*14c60*/  F2FP.F16.E4M3.UNPACK_B R20, R45 ;  /* 0x0000002dff14723e */ /* 0x000fe200020006ff */
[C---:B------:R-:W-:Y:S01]  /*14c70*/  FFMA.FTZ R57, R4.reuse, R39, -R57 ;  /* 0x0000002704397223 */ /* 0x040fe20000010839 */
[----:B------:R-:W-:Y:S02]  /*14c80*/  HADD2.F32 R39, -RZ, R36.H0_H0 ;  /* 0x20000024ff277230 */ /* 0x000fe40000004100 */
[----:B------:R-:W-:Y:S01]  /*14c90*/  FFMA.FTZ R49, R4, R49, R6 ;  /* 0x0000003104317223 */ /* 0x000fe20000010006 */
[----:B------:R-:W-:Y:S01]  /*14ca0*/  HADD2.F32 R6, -RZ, R34.H0_H0 ;  /* 0x20000022ff067230 */ /* 0x000fe20000004100 */
[----:B------:R-:W-:Y:S01]  /*14cb0*/  F2FP.F16.E4M3.UNPACK_B R53, R53.H1 ;  /* 0x00000035ff35723e */ /* 0x000fe200030006ff */
[----:B------:R-:W-:Y:S01]  /*14cc0*/  HADD2.F32 R30, -RZ, R47.H1_H1 ;  /* 0x3000002fff1e7230 */ /* 0x000fe20000004100 */
[----:B------:R-:W-:Y:S01]  /*14cd0*/  F2FP.F16.E4M3.UNPACK_B R45, R45.H1 ;  /* 0x0000002dff2d723e */ /* 0x000fe200030006ff */
[----:B------:R-:W-:Y:S01]  /*14ce0*/  HADD2.F32 R31, -RZ, R31.H1_H1 ;  /* 0x3000001fff1f7230 */ /* 0x000fe20000004100 */
[----:B------:R-:W-:Y:S01]  /*14cf0*/  F2FP.F16.E4M3.UNPACK_B R12, R12.H1 ;  /* 0x0000000cff0c723e */ /* 0x000fe200030006ff */
[----:B------:R-:W-:-:S02]  /*14d00*/  HADD2.F32 R14, -RZ, R43.H1_H1 ;  /* 0x3000002bff0e7230 */ /* 0x000fc40000004100 */
[C---:B------:R-:W-:Y:S01]  /*14d10*/  FMUL.FTZ R43, R6.reuse, R39 ;  /* 0x00000027062b7220 */ /* 0x040fe20000410000 */
[----:B------:R-:W-:Y:S02]  /*14d20*/  HADD2.F32 R37, -RZ, R20.H0_H0 ;  /* 0x20000014ff257230 */ /* 0x000fe40000004100 */
[C---:B------:R-:W-:Y:S01]  /*14d30*/  FMUL.FTZ R52, R31.reuse, R30 ;  /* 0x0000001e1f347220 */ /* 0x040fe20000410000 */
[----:B------:R-:W-:Y:S02]  /*14d40*/  HADD2.F32 R4, -RZ, R28.H0_H0 ;  /* 0x2000001cff047230 */ /* 0x000fe40000004100 */
[----:B------:R-:W-:Y:S01]  /*14d50*/  FMUL.FTZ R31, R31, R14 ;  /* 0x0000000e1f1f7220 */ /* 0x000fe20000410000 */
[----:B------:R-:W-:Y:S02]  /*14d60*/  HADD2.F32 R13, -RZ, R13.H1_H1 ;  /* 0x3000000dff0d7230 */ /* 0x000fe40000004100 */
[----:B------:R-:W-:Y:S01]  /*14d70*/  FMUL.FTZ R6, R6, R37 ;  /* 0x0000002506067220 */ /* 0x000fe20000410000 */
[----:B------:R-:W-:-:S02]  /*14d80*/  HADD2.F32 R34, -RZ, R34.H1_H1 ;  /* 0x30000022ff227230 */ /* 0x000fc40000004100 */
[C---:B------:R-:W-:Y:S01]  /*14d90*/  FFMA.FTZ R43, R4.reuse, R37, -R43 ;  /* 0x00000025042b7223 */ /* 0x040fe2000001082b */
[----:B------:R-:W-:Y:S02]  /*14da0*/  HADD2.F32 R37, -RZ, R36.H1_H1 ;  /* 0x30000024ff257230 */ /* 0x000fe40000004100 */
[C---:B------:R-:W-:Y:S01]  /*14db0*/  FFMA.FTZ R52, R13.reuse, R14, -R52 ;  /* 0x0000000e0d347223 */ /* 0x040fe20000010834 */
[----:B------:R-:W-:Y:S01]  /*14dc0*/  FFMA.FTZ R54, R13, R30, R31 ;  /* 0x0000001e0d367223 */ /* 0x000fe2000001001f */
[----:B------:R-:W-:Y:S01]  /*14dd0*/  FFMA.FTZ R47, R4, R39, R6 ;  /* 0x00000027042f7223 */ /* 0x000fe20000010006 */
[----:B------:R-:W-:Y:S02]  /*14de0*/  HADD2.F32 R13, -RZ, R20.H1_H1 ;  /* 0x30000014ff0d7230 */ /* 0x000fe40000004100 */
[----:B------:R-:W-:Y:S01]  /*14df0*/  FMUL.FTZ R59, R34, R37 ;  /* 0x00000025223b7220 */ /* 0x000fe20000410000 */
[----:B------:R-:W-:Y:S01]  /*14e00*/  HADD2.F32 R39, -RZ, R53.H0_H0 ;  /* 0x20000035ff277230 */ /* 0x000fe20000004100 */
[----:B------:R-:W-:Y:S01]  /*14e10*/  F2FP.F16.E4M3.UNPACK_B R20, R38.H1 ;  /* 0x00000026ff14723e */ /* 0x000fe200030006ff */
[----:B------:R-:W-:-:S02]  /*14e20*/  HADD2.F32 R6, -RZ, R35.H0_H0 ;  /* 0x20000023ff067230 */ /* 0x000fc40000004100 */
[----:B------:R-:W-:Y:S01]  /*14e30*/  FMUL.FTZ R34, R34, R13 ;  /* 0x0000000d22227220 */ /* 0x000fe20000410000 */
[----:B------:R-:W-:Y:S01]  /*14e40*/  HADD2.F32 R31, -RZ, R45.H0_H0 ;  /* 0x2000002dff1f7230 */ /* 0x000fe20000004100 */
[----:B------:R-:W-:Y:S01]  /*14e50*/  F2FP.F16.E4M3.UNPACK_B R38, R38 ;  /* 0x00000026ff26723e */ /* 0x000fe200020006ff */
[----:B------:R-:W-:Y:S02]  /*14e60*/  HADD2.F32 R28, -RZ, R28.H1_H1 ;  /* 0x3000001cff1c7230 */ /* 0x000fe40000004100 */
[C---:B------:R-:W-:Y:S01]  /*14e70*/  FMUL.FTZ R61, R6.reuse, R39 ;  /* 0x00000027063d7220 */ /* 0x040fe20000410000 */
[----:B------:R-:W-:Y:S02]  /*14e80*/  HADD2.F32 R4, -RZ, R29.H0_H0 ;  /* 0x2000001dff047230 */ /* 0x000fe40000004100 */
[----:B------:R-:W-:Y:S01]  /*14e90*/  FMUL.FTZ R6, R6, R31 ;  /* 0x0000001f06067220 */ /* 0x000fe20000410000 */
[----:B------:R-:W-:Y:S02]  /*14ea0*/  HADD2.F32 R14, -RZ, R45.H1_H1 ;  /* 0x3000002dff0e7230 */ /* 0x000fe40000004100 */
[C---:B------:R-:W-:Y:S01]  /*14eb0*/  FFMA.FTZ R56, R28.reuse, R13, -R59 ;  /* 0x0000000d1c387223 */ /* 0x040fe2000001083b */
[----:B------:R-:W-:Y:S01]  /*14ec0*/  F2FP.F16.E4M3.UNPACK_B R13, R42.H1 ;  /* 0x0000002aff0d723e */ /* 0x000fe200030006ff */
[----:B------:R-:W-:Y:S01]  /*14ed0*/  FFMA.FTZ R60, R28, R37, R34 ;  /* 0x000000251c3c7223 */ /* 0x000fe20000010022 */
[----:B------:R-:W-:Y:S01]  /*14ee0*/  FFMA.FTZ R59, R4, R39, R6 ;  /* 0x00000027043b7223 */ /* 0x000fe20000010006 */
[----:B------:R-:W-:-:S02]  /*14ef0*/  HADD2.F32 R28, -RZ, R53.H1_H1 ;  /* 0x30000035ff1c7230 */ /* 0x000fc40000004100 */
[----:B------:R-:W-:Y:S01]  /*14f00*/  FFMA.FTZ R61, R4, R31, -R61 ;  /* 0x0000001f043d7223 */ /* 0x000fe2000001083d */
[----:B------:R-:W-:Y:S01]  /*14f10*/  HADD2.F32 R35, -RZ, R35.H1_H1 ;  /* 0x30000023ff237230 */ /* 0x000fe20000004100 */
[----:B------:R-:W-:Y:S01]  /*14f20*/  F2FP.F16.E4M3.UNPACK_B R42, R42 ;  /* 0x0000002aff2a723e */ /* 0x000fe200020006ff */
[----:B------:R-:W-:Y:S02]  /*14f30*/  HADD2.F32 R37, -RZ, R20.H0_H0 ;  /* 0x20000014ff257230 */ /* 0x000fe40000004100 */
        /* <DEDUP_REMOVED lines=13> */
[----:B------:R-:W-:Y:S01]  /*15010*/  FMUL.FTZ R31, R7, R20 ;  /* 0x00000014071f7220 */ /* 0x000fe20000410000 */
[----:B------:R-:W-:Y:S02]  /*15020*/  HADD2.F32 R12, -RZ, R12.H1_H1 ;  /* 0x3000000cff0c7230 */ /* 0x000fe40000004100 */
[C---:B------:R-:W-:Y:S01]  /*15030*/  FFMA.FTZ R62, R29.reuse, R14, -R30 ;  /* 0x0000000e1d3e7223 */ /* 0x040fe2000001081e */
[----:B------:R-:W-:Y:S01]  /*15040*/  FFMA.FTZ R64, R29, R28, R39 ;  /* 0x0000001c1d407223 */ /* 0x000fe20000010027 */
[-C--:B------:R-:W-:Y:S01]  /*15050*/  FMUL.FTZ R7, R7, R13.reuse ;  /* 0x0000000d07077220 */ /* 0x080fe20000410000 */
[----:B------:R-:W-:Y:S02]  /*15060*/  HADD2.F32 R29, -RZ, R38.H0_H0 ;  /* 0x20000026ff1d7230 */ /* 0x000fe40000004100 */
[C---:B------:R-:W-:Y:S01]  /*15070*/  FFMA.FTZ R28, R12.reuse, R13, -R31 ;  /* 0x0000000d0c1c7223 */ /* 0x040fe2000001081f */
[----:B------:R-:W-:Y:S02]  /*15080*/  HADD2.F32 R6, -RZ, R5.H0_H0 ;  /* 0x20000005ff067230 */ /* 0x000fe40000004100 */
        /* <DEDUP_REMOVED lines=11> */
[C---:B------:R-:W-:Y:S01]  /*15140*/  FMUL.FTZ R12, R5.reuse, R38 ;  /* 0x00000026050c7220 */ /* 0x040fe20000410000 */
[----:B------:R-:W-:Y:S01]  /*15150*/  FFMA.FTZ R31, R4, R29, R31 ;  /* 0x0000001d041f7223 */ /* 0x000fe2000001001f */
[----:B------:R-:W-:Y:S01]  /*15160*/  F2FP.F16.E4M3.UNPACK_B R6, R44.H1 ;  /* 0x0000002cff06723e */ /* 0x000fe200030006ff */
[-C--:B------:R-:W-:Y:S01]  /*15170*/  FMUL.FTZ R5, R5, R42.reuse ;  /* 0x0000002a05057220 */ /* 0x080fe20000410000 */
[C---:B------:R-:W-:Y:S01]  /*15180*/  FFMA.FTZ R29, R3.reuse, R42, -R12 ;  /* 0x0000002a031d7223 */ /* 0x040fe2000001080c */
[----:B------:R-:W-:Y:S01]  /*15190*/  HADD2.F32 R12, -RZ, R7.H0_H0 ;  /* 0x20000007ff0c7230 */ /* 0x000fe20000004100 */
[----:B------:R-:W-:Y:S01]  /*151a0*/  F2FP.F16.E4M3.UNPACK_B R44, R44 ;  /* 0x0000002cff2c723e */ /* 0x000fe200020006ff */
        /* <DEDUP_REMOVED lines=10> */
[----:B------:R-:W-:Y:S02]  /*15250*/  HADD2.F32 R6, -RZ, R6.H1_H1 ;  /* 0x30000006ff067230 */ /* 0x000fe40000004100 */
[----:B------:R-:W-:Y:S02]  /*15260*/  HADD2.F32 R21, -RZ, R21.H1_H1 ;  /* 0x30000015ff157230 */ /* 0x000fe40000004100 */
[C---:B------:R-:W-:Y:S01]  /*15270*/  FMUL.FTZ R36, R33.reuse, R14 ;  /* 0x0000000e21247220 */ /* 0x040fe20000410000 */
[----:B------:R-:W-:Y:S01]  /*15280*/  FMUL.FTZ R5, R33, R6 ;  /* 0x0000000621057220 */ /* 0x000fe20000410000 */
[----:B------:R-:W-:-:S02]  /*15290*/  FFMA.FTZ R33, R3, R12, R4 ;  /* 0x0000000c03217223 */ /* 0x000fc40000010004 */
[C---:B------:R-:W-:Y:S01]  /*152a0*/  FFMA.FTZ R39, R21.reuse, R6, -R36 ;  /* 0x0000000615277223 */ /* 0x040fe20000010824 */
[----:B------:R-:W-:Y:S02]  /*152b0*/  HADD2.F32 R6, -RZ, R40.H0_H0 ;  /* 0x20000028ff067230 */ /* 0x000fe40000004100 */
[----:B------:R-:W-:Y:S01]  /*152c0*/  FFMA.FTZ R36, R21, R14, R5 ;  /* 0x0000000e15247223 */ /* 0x000fe20000010005 */
[----:B------:R-:W-:Y:S02]  /*152d0*/  HADD2.F32 R5, -RZ, R44.H0_H0 ;  /* 0x2000002cff057230 */ /* 0x000fe40000004100 */
[----:B------:R-:W-:Y:S02]  /*152e0*/  HADD2.F32 R4, -RZ, R32.H0_H0 ;  /* 0x20000020ff047230 */ /* 0x000fe40000004100 */
[----:B------:R-:W-:Y:S01]  /*152f0*/  HADD2.F32 R40, -RZ, R40.H1_H1 ;  /* 0x30000028ff287230 */ /* 0x000fe20000004100 */
[----:B------:R-:W-:Y:S01]  /*15300*/  F2FP.SATFINITE.E4M3.F32.PACK_AB_MERGE_C R33, R36, R33, RZ ;  /* 0x000000212421723e */ /* 0x000fe200048070ff */
[----:B------:R-:W-:-:S02]  /*15310*/  HADD2.F32 R32, -RZ, R32.H1_H1 ;  /* 0x30000020ff207230 */ /* 0x000fc40000004100 */
[C---:B------:R-:W-:Y:S01]  /*15320*/  FMUL.FTZ R12, R4.reuse, R6 ;  /* 0x00000006040c7220 */ /* 0x040fe20000410000 */
[----:B------:R-:W-:Y:S02]  /*15330*/  HADD2.F32 R44, -RZ, R44.H1_H1 ;  /* 0x3000002cff2c7230 */ /* 0x000fe40000004100 */
[-C--:B------:R-:W-:Y:S01]  /*15340*/  FMUL.FTZ R7, R4, R5.reuse ;  /* 0x0000000504077220 */ /* 0x080fe20000410000 */
[--C-:B------:R-:W-:Y:S02]  /*15350*/  HADD2.F32 R3, -RZ, R15.reuse.H0_H0 ;  /* 0x2000000fff037230 */ /* 0x100fe40000004100 */
[C---:B------:R-:W-:Y:S01]  /*15360*/  FMUL.FTZ R4, R32.reuse, R40 ;  /* 0x0000002820047220 */ /* 0x040fe20000410000 */
[----:B------:R-:W-:Y:S02]  /*15370*/  HADD2.F32 R15, -RZ, R15.H1_H1 ;  /* 0x3000000fff0f7230 */ /* 0x000fe40000004100 */
        /* <DEDUP_REMOVED lines=11> */
[----:B------:R-:W-:-:S02]  /*15430*/  F2FP.SATFINITE.E4M3.F32.PACK_AB_MERGE_C R12, R30, R37, RZ ;  /* 0x000000251e0c723e */ /* 0x000fc400048070ff */
[----:B------:R-:W-:Y:S02]  /*15440*/  F2FP.SATFINITE.E4M3.F32.PACK_AB_MERGE_C R5, R55, R46, R5 ;  /* 0x0000002e3705723e */ /* 0x000fe40004807005 */
        /* <DEDUP_REMOVED lines=9> */
.L_x_3100:
[----:B------:R-:W-:Y:S05]  /*154e0*/  BSYNC B1 ;  /* 0x0000000000017941 */ /* 0x000fea0003800000 */
.L_x_3099:
[----:B------:R-:W-:Y:S05]  /*154f0*/  @P0 BRA `(.L_x_3084) ;  /* 0x0000000c00ec0947 */ /* 0x000fea0003800000 */
[----:B-1----:R-:W4:Y:S04]  /*15500*/  LDL R30, [R1+0x1c] ;  /* 0x00001c00011e7983 */ /* 0x002f280000100800 */
[----:B------:R-:W0:Y:S01]  /*15510*/  LDL R53, [R1+0x40] ;  /* 0x0000400001357983 */ /* 0x000e220000100800 */
[----:B-----5:R-:W-:Y:S01]  /*15520*/  SHF.R.U32.HI R3, RZ, 0x8, R24 ;  /* 0x00000008ff037819 */ /* 0x020fe20000011618 */
[----:B------:R-:W-:Y:S01]  /*15530*/  IMAD.SHL.U32 R51, R51, 0x80, RZ ;  /* 0x0000008033337824 */ /* 0x000fe200078e00ff */
[----:B--23--:R-:W-:Y:S02]  /*15540*/  LOP3.LUT R0, R24, 0xff, RZ, 0xc0, !PT ;  /* 0x000000ff18007812 */ /* 0x00cfe400078ec0ff */
[----:B------:R-:W-:Y:S02]  /*15550*/  LOP3.LUT R3, R3, 0xff, RZ, 0xc0, !PT ;  /* 0x000000ff03037812 */ /* 0x000fe400078ec0ff */
[----:B------:R-:W-:-:S02]  /*15560*/  SHF.R.U32.HI R6, RZ, 0x8, R25 ;  /* 0x00000008ff067819 */ /* 0x000fc40000011619 */
[----:B------:R-:W-:Y:S02]  /*15570*/  PRMT R21, R3, 0x7604, R0 ;  /* 0x0000760403157816 */ /* 0x000fe40000000000 */
        /* <DEDUP_REMOVED lines=26> */
[----:B------:R-:W-:Y:S02]  /*15720*/  SHF.R.U32.HI R32, RZ, 0x8, R10 ;  /* 0x00000008ff207819 */ /* 0x000fe4000001160a */
[----:B------:R-:W-:Y:S02]  /*15730*/  LOP3.LUT R31, R10, 0xff, RZ, 0xc0, !PT ;  /* 0x000000ff0a1f7812 */ /* 0x000fe400078ec0ff */
[----:B------:R-:W-:Y:S02]  /*15740*/  LOP3.LUT R32, R32, 0xff, RZ, 0xc0, !PT ;  /* 0x000000ff20207812 */ /* 0x000fe400078ec0ff */
[----:B------:R-:W-:Y:S02]  /*15750*/  SHF.R.U32.HI R34, RZ, 0x8, R11 ;  /* 0x00000008ff227819 */ /* 0x000fe4000001160b */
[----:B------:R-:W-:-:S02]  /*15760*/  PRMT R39, R32, 0x7604, R31 ;  /* 0x0000760420277816 */ /* 0x000fc4000000001f */
[----:B------:R-:W-:Y:S02]  /*15770*/  SHF.R.U32.HI R37, RZ, 0x10, R9 ;  /* 0x00000010ff257819 */ /* 0x000fe40000011609 */
[----:B------:R-:W-:Y:S02]  /*15780*/  SHF.R.U32.HI R31, RZ, 0x10, R27 ;  /* 0x00000010ff1f7819 */ /* 0x000fe4000001161b */
[----:B------:R-:W-:Y:S01]  /*15790*/  LOP3.LUT R33, R11, 0xff, RZ, 0xc0, !PT ;  /* 0x000000ff0b217812 */ /* 0x000fe200078ec0ff */
[----:B------:R-:W-:Y:S01]  /*157a0*/  IMAD.U32 R37, R37, 0x10000, RZ ;  /* 0x0001000025257824 */ /* 0x000fe200078e00ff */
[----:B------:R-:W-:Y:S02]  /*157b0*/  LOP3.LUT R34, R34, 0xff, RZ, 0xc0, !PT ;  /* 0x000000ff22227812 */ /* 0x000fe400078ec0ff */
[----:B------:R-:W-:Y:S02]  /*157c0*/  SHF.L.U32 R31, R31, 0x10, RZ ;  /* 0x000000101f1f7819 */ /* 0x000fe400000006ff */
[----:B------:R-:W-:-:S02]  /*157d0*/  SHF.R.U32.HI R41, RZ, 0x10, R11 ;  /* 0x00000010ff297819 */ /* 0x000fc4000001160b */
[----:B------:R-:W-:Y:S02]  /*157e0*/  PRMT R34, R34, 0x7604, R33 ;  /* 0x0000760422227816 */ /* 0x000fe40000000021 */
[----:B------:R-:W-:Y:S01]  /*157f0*/  LOP3.LUT R33, R28, 0xff0000, R31, 0xf8, !PT ;  /* 0x00ff00001c217812 */ /* 0x000fe200078ef81f */
[----:B------:R-:W-:Y:S01]  /*15800*/  IMAD.U32 R41, R41, 0x10000, RZ ;  /* 0x0001000029297824 */ /* 0x000fe200078e00ff */
[----:B------:R-:W-:Y:S02]  /*15810*/  LOP3.LUT R31, R29, 0xff0000, R26, 0xf8, !PT ;  /* 0x00ff00001d1f7812 */ /* 0x000fe400078ef81a */
[----:B------:R-:W-:Y:S02]  /*15820*/  LOP3.LUT R35, R35, 0xff0000, R8, 0xf8, !PT ;  /* 0x00ff000023237812 */ /* 0x000fe400078ef808 */
[----:B------:R-:W-:Y:S02]  /*15830*/  LOP3.LUT R21, R21, 0xff0000, R24, 0xf8, !PT ;  /* 0x00ff000015157812 */ /* 0x000fe400078ef818 */
[----:B------:R-:W-:-:S02]  /*15840*/  LOP3.LUT R41, R34, 0xff0000, R41, 0xf8, !PT ;  /* 0x00ff000022297812 */ /* 0x000fc400078ef829 */
[----:B------:R-:W-:Y:S02]  /*15850*/  LOP3.LUT R35, R35, 0xff000000, R8, 0xf8, !PT ;  /* 0xff00000023237812 */ /* 0x000fe400078ef808 */
[----:B------:R-:W-:Y:S02]  /*15860*/  LOP3.LUT R28, R21, 0xff000000, R24, 0xf8, !PT ;  /* 0xff000000151c7812 */ /* 0x000fe400078ef818 */
[----:B------:R-:W-:Y:S02]  /*15870*/  LOP3.LUT R32, R31, 0xff000000, R26, 0xf8, !PT ;  /* 0xff0000001f207812 */ /* 0x000fe400078ef81a */
[--C-:B------:R-:W-:Y:S02]  /*15880*/  LOP3.LUT R39, R39, 0xff0000, R10.reuse, 0xf8, !PT ;  /* 0x00ff000027277812 */ /* 0x100fe400078ef80a */
[----:B------:R-:W-:Y:S02]  /*15890*/  LOP3.LUT R33, R33, 0xff000000, R27, 0xf8, !PT ;  /* 0xff00000021217812 */ /* 0x000fe400078ef81b */
[----:B------:R-:W-:-:S02]  /*158a0*/  LOP3.LUT R38, R39, 0xff000000, R10, 0xf8, !PT ;  /* 0xff00000027267812 */ /* 0x000fc400078ef80a */
[----:B------:R-:W-:Y:S02]  /*158b0*/  LOP3.LUT R40, R41, 0xff000000, R11, 0xf8, !PT ;  /* 0xff00000029287812 */ /* 0x000fe400078ef80b */
[----:B----4-:R-:W-:Y:S02]  /*158c0*/  IADD3 R3, R0, R7, R30 ;  /* 0x0000000700037210 */ /* 0x010fe40007ffe01e */
[----:B------:R-:W-:Y:S01]  /*158d0*/  LOP3.LUT R30, R9, 0xff, RZ, 0xc0, !PT ;  /* 0x000000ff091e7812 */ /* 0x000fe200078ec0ff */
[----:B0-----:R-:W0:Y:S02]  /*158e0*/  LDS.128 R12, [R53+0x20400] ;  /* 0x02040000350c7984 */ /* 0x001e240000000c00 */
[----:B------:R-:W-:Y:S01]  /*158f0*/  IMAD.IADD R0, R22, 0x1, R3 ;  /* 0x0000000116007824 */ /* 0x000fe200078e0203 */
[----:B------:R-:W-:-:S04]  /*15900*/  LOP3.LUT R3, R4, 0xff, RZ, 0xc0, !PT ;  /* 0x000000ff04037812 */ /* 0x000fc800078ec0ff */
[----:B------:R-:W1:Y:S01]  /*15910*/  LDS.128 R4, [R0+0x20400] ;  /* 0x0204000000047984 */ /* 0x000e620000000c00 */
[----:B------:R-:W-:Y:S02]  /*15920*/  PRMT R30, R3, 0x7604, R30 ;  /* 0x00007604031e7816 */ /* 0x000fe4000000001e */
[----:B------:R-:W-:Y:S02]  /*15930*/  SHF.R.U32.HI R3, RZ, 0x10, R25 ;  /* 0x00000010ff037819 */ /* 0x000fe40000011619 */
[----:B------:R-:W-:-:S03]  /*15940*/  LOP3.LUT R37, R30, 0xff0000, R37, 0xf8, !PT ;  /* 0x00ff00001e257812 */ /* 0x000fc600078ef825 */
[----:B------:R-:W-:Y:S01]  /*15950*/  IMAD.U32 R3, R3, 0x10000, RZ ;  /* 0x0001000003037824 */ /* 0x000fe200078e00ff */
[----:B------:R-:W-:-:S04]  /*15960*/  LOP3.LUT R37, R37, 0xff000000, R9, 0xf8, !PT ;  /* 0xff00000025257812 */ /* 0x000fc800078ef809 */
[----:B------:R-:W-:Y:S02]  /*15970*/  LOP3.LUT R3, R20, 0xff0000, R3, 0xf8, !PT ;  /* 0x00ff000014037812 */ /* 0x000fe400078ef803 */
[-C--:B------:R-:W-:Y:S02]  /*15980*/  F2FP.F16.E4M3.UNPACK_B R34, R37.reuse ;  /* 0x00000025ff22723e */ /* 0x080fe400020006ff */
[----:B------:R-:W-:Y:S02]  /*15990*/  LOP3.LUT R29, R3, 0xff000000, R25, 0xf8, !PT ;  /* 0xff000000031d7812 */ /* 0x000fe400078ef819 */
[----:B------:R-:W-:Y:S01]  /*159a0*/  F2FP.F16.E4M3.UNPACK_B R37, R37.H1 ;  /* 0x00000025ff25723e */ /* 0x000fe200030006ff */
[----:B------:R-:W-:Y:S01]  /*159b0*/  HADD2.F32 R36, -RZ, R34.H0_H0 ;  /* 0x20000022ff247230 */ /* 0x000fe20000004100 */
[-C--:B------:R-:W-:Y:S02]  /*159c0*/  F2FP.F16.E4M3.UNPACK_B R30, R29.reuse ;  /* 0x0000001dff1e723e */ /* 0x080fe400020006ff */
[----:B------:R-:W-:Y:S01]  /*159d0*/  F2FP.F16.E4M3.UNPACK_B R29, R29.H1 ;  /* 0x0000001dff1d723e */ /* 0x000fe200030006ff */
[----:B------:R-:W-:-:S02]  /*159e0*/  HADD2.F32 R41, -RZ, R37.H0_H0 ;  /* 0x20000025ff297230 */ /* 0x000fc40000004100 */
[----:B------:R-:W-:Y:S01]  /*159f0*/  HADD2.F32 R31, -RZ, R30.H0_H0 ;  /* 0x2000001eff1f7230 */ /* 0x000fe20000004100 */
[-C--:B0-----:R-:W-:Y:S02]  /*15a00*/  F2FP.F16.E4M3.UNPACK_B R8, R13.reuse ;  /* 0x0000000dff08723e */ /* 0x081fe400020006ff */
[----:B------:R-:W-:Y:S02]  /*15a10*/  F2FP.F16.E4M3.UNPACK_B R13, R13.H1 ;  /* 0x0000000dff0d723e */ /* 0x000fe400030006ff */
[----:B------:R-:W-:Y:S01]  /*15a20*/  F2FP.F16.E4M3.UNPACK_B R11, R15 ;  /* 0x0000000fff0b723e */ /* 0x000fe200020006ff */
[--C-:B------:R-:W-:Y:S01]  /*15a30*/  HADD2.F32 R9, -RZ, R8.reuse.H0_H0 ;  /* 0x20000008ff097230 */ /* 0x100fe20000004100 */
[-C--:B-1----:R-:W-:Y:S01]  /*15a40*/  F2FP.F16.E4M3.UNPACK_B R20, R5.reuse ;  /* 0x00000005ff14723e */ /* 0x082fe200020006ff */
[----:B------:R-:W-:Y:S01]  /*15a50*/  HADD2.F32 R8, -RZ, R8.H1_H1 ;  /* 0x30000008ff087230 */ /* 0x000fe20000004100 */
[----:B------:R-:W-:Y:S02]  /*15a60*/  F2FP.F16.E4M3.UNPACK_B R21, R5.H1 ;  /* 0x00000005ff15723e */ /* 0x000fe400030006ff */
[-C--:B------:R-:W-:Y:S01]  /*15a70*/  F2FP.F16.E4M3.UNPACK_B R26, R7.reuse ;  /* 0x00000007ff1a723e */ /* 0x080fe200020006ff */
[--C-:B------:R-:W-:Y:S01]  /*15a80*/  HADD2.F32 R24, -RZ, R20.reuse.H0_H0 ;  /* 0x20000014ff187230 */ /* 0x100fe20000004100 */
[----:B------:R-:W-:Y:S01]  /*15a90*/  F2FP.F16.E4M3.UNPACK_B R27, R7.H1 ;  /* 0x00000007ff1b723e */ /* 0x000fe200030006ff */
[----:B------:R-:W-:Y:S01]  /*15aa0*/  HADD2.F32 R20, -RZ, R20.H1_H1 ;  /* 0x30000014ff147230 */ /* 0x000fe20000004100 */
[----:B------:R-:W-:-:S02]  /*15ab0*/  F2FP.F16.E4M3.UNPACK_B R5, R4 ;  /* 0x00000004ff05723e */ /* 0x000fc400020006ff */
[CC--:B------:R-:W-:Y:S01]  /*15ac0*/  FMUL.FTZ R39, R24.reuse, R31.reuse ;  /* 0x0000001f18277220 */ /* 0x0c0fe20000410000 */
[----:B------:R-:W-:Y:S01]  /*15ad0*/  F2FP.F16.E4M3.UNPACK_B R7, R4.H1 ;  /* 0x00000004ff07723e */ /* 0x000fe200030006ff */
[----:B------:R-:W-:Y:S01]  /*15ae0*/  FMUL.FTZ R4, R24, R36 ;  /* 0x0000002418047220 */ /* 0x000fe20000410000 */
[----:B------:R-:W-:Y:S01]  /*15af0*/  F2FP.F16.E4M3.UNPACK_B R24, R6 ;  /* 0x00000006ff18723e */ /* 0x000fe200020006ff */
[C---:B------:R-:W-:Y:S01]  /*15b00*/  FFMA.FTZ R36, R9.reuse, R36, R39 ;  /* 0x0000002409247223 */ /* 0x040fe20000010027 */
[----:B------:R-:W-:Y:S01]  /*15b10*/  HADD2.F32 R39, -RZ, R34.H1_H1 ;  /* 0x30000022ff277230 */ /* 0x000fe20000004100 */
[----:B------:R-:W-:Y:S01]  /*15b20*/  F2FP.F16.E4M3.UNPACK_B R25, R6.H1 ;  /* 0x00000006ff19723e */ /* 0x000fe200030006ff */
[----:B------:R-:W-:Y:S01]  /*15b30*/  FFMA.FTZ R42, R9, R31, -R4 ;  /* 0x0000001f092a7223 */ /* 0x000fe20000010804 */
[----:B------:R-:W-:Y:S01]  /*15b40*/  HADD2.F32 R6, -RZ, R21.H0_H0 ;  /* 0x20000015ff067230 */ /* 0x000fe20000004100 */
[----:B------:R-:W-:Y:S01]  /*15b50*/  F2FP.F16.E4M3.UNPACK_B R15, R15.H1 ;  /* 0x0000000fff0f723e */ /* 0x000fe200030006ff */
[----:B------:R-:W-:-:S02]  /*15b60*/  HADD2.F32 R9, -RZ, R30.H1_H1 ;  /* 0x3000001eff097230 */ /* 0x000fc40000004100 */
[----:B------:R-:W-:Y:S01]  /*15b70*/  FMUL.FTZ R43, R20, R39 ;  /* 0x00000027142b7220 */ /* 0x000fe20000410000 */
[----:B------:R-:W-:Y:S02]  /*15b80*/  HADD2.F32 R31, -RZ, R29.H0_H0 ;  /* 0x2000001dff1f7230 */ /* 0x000fe40000004100 */
[----:B------:R-:W-:Y:S01]  /*15b90*/  FMUL.FTZ R45, R6, R41 ;  /* 0x00000029062d7220 */ /* 0x000fe20000410000 */
[----:B------:R-:W-:Y:S02]  /*15ba0*/  HADD2.F32 R4, -RZ, R13.H0_H0 ;  /* 0x2000000dff047230 */ /* 0x000fe40000004100 */
[-C--:B------:R-:W-:Y:S01]  /*15bb0*/  FMUL.FTZ R20, R20, R9.reuse ;  /* 0x0000000914147220 */ /* 0x080fe20000410000 */
[----:B------:R-:W-:Y:S01]  /*15bc0*/  FFMA.FTZ R43, R8, R9, -R43 ;  /* 0x00000009082b7223 */ /* 0x000fe2000001082b */
[----:B------:R-:W-:Y:S01]  /*15bd0*/  FMUL.FTZ R6, R6, R31 ;  /* 0x0000001f06067220 */ /* 0x000fe20000410000 */
[-C--:B------:R-:W-:Y:S01]  /*15be0*/  F2FP.F16.E4M3.UNPACK_B R30, R40.reuse ;  /* 0x00000028ff1e723e */ /* 0x080fe200020006ff */
[----:B------:R-:W-:Y:S01]  /*15bf0*/  FFMA.FTZ R39, R8, R39, R20 ;  /* 0x0000002708277223 */ /* 0x000fe20000010014 */
[----:B------:R-:W-:Y:S01]  /*15c00*/  F2FP.F16.E4M3.UNPACK_B R9, R33 ;  /* 0x00000021ff09723e */ /* 0x000fe200020006ff */
[C---:B------:R-:W-:Y:S01]  /*15c10*/  FFMA.FTZ R45, R4.reuse, R31, -R45 ;  /* 0x0000001f042d7223 */ /* 0x040fe2000001082d */
[----:B------:R-:W-:Y:S01]  /*15c20*/  FFMA.FTZ R41, R4, R41, R6 ;  /* 0x0000002904297223 */ /* 0x000fe20000010006 */
[----:B------:R-:W-:Y:S01]  /*15c30*/  HADD2.F32 R8, -RZ, R29.H1_H1 ;  /* 0x3000001dff087230 */ /* 0x000fe20000004100 */
[----:B------:R-:W-:Y:S01]  /*15c40*/  F2FP.F16.E4M3.UNPACK_B R40, R40.H1 ;  /* 0x00000028ff28723e */ /* 0x000fe200030006ff */
        /* <DEDUP_REMOVED lines=12> */
[----:B------:R-:W-:Y:S02]  /*15d10*/  HADD2.F32 R4, -RZ, R11.H0_H0 ;  /* 0x2000000bff047230 */ /* 0x000fe40000004100 */
[----:B------:R-:W-:Y:S01]  /*15d20*/  FMUL.FTZ R6, R6, R29 ;  /* 0x0000001d06067220 */ /* 0x000fe20000410000 */
[----:B------:R-:W-:-:S02]  /*15d30*/  HADD2.F32 R9, -RZ, R9.H1_H1 ;  /* 0x30000009ff097230 */ /* 0x000fc40000004100 */
[C---:B------:R-:W-:Y:S01]  /*15d40*/  FFMA.FTZ R44, R13.reuse, R20, R21 ;  /* 0x000000140d2c7223 */ /* 0x040fe20000010015 */
[----:B------:R-:W-:Y:S02]  /*15d50*/  HADD2.F32 R30, -RZ, R30.H1_H1 ;  /* 0x3000001eff1e7230 */ /* 0x000fe40000004100 */
[C---:B------:R-:W-:Y:S01]  /*15d60*/  FFMA.FTZ R46, R4.reuse, R31, R6 ;  /* 0x0000001f042e7223 */ /* 0x040fe20000010006 */
[----:B------:R-:W-:Y:S02]  /*15d70*/  HADD2.F32 R26, -RZ, R26.H1_H1 ;  /* 0x3000001aff1a7230 */ /* 0x000fe40000004100 */
[----:B------:R-:W-:Y:S01]  /*15d80*/  FFMA.FTZ R34, R13, R8, -R34 ;  /* 0x000000080d227223 */ /* 0x000fe20000010822 */
[----:B------:R-:W-:Y:S01]  /*15d90*/  FFMA.FTZ R37, R4, R29, -R37 ;  /* 0x0000001d04257223 */ /* 0x000fe20000010825 */
[----:B------:R-:W-:Y:S01]  /*15da0*/  HADD2.F32 R11, -RZ, R11.H1_H1 ;  /* 0x3000000bff0b7230 */ /* 0x000fe20000004100 */
[----:B------:R-:W-:Y:S01]  /*15db0*/  F2FP.F16.E4M3.UNPACK_B R10, R14 ;  /* 0x0000000eff0a723e */ /* 0x000fe200020006ff */
[----:B------:R-:W-:-:S02]  /*15dc0*/  HADD2.F32 R21, -RZ, R40.H0_H0 ;  /* 0x20000028ff157230 */ /* 0x000fc40000004100 */
[CC--:B------:R-:W-:Y:S01]  /*15dd0*/  FMUL.FTZ R8, R26.reuse, R30.reuse ;  /* 0x0000001e1a087220 */ /* 0x0c0fe20000410000 */
[----:B------:R-:W-:Y:S02]  /*15de0*/  HADD2.F32 R6, -RZ, R27.H0_H0 ;  /* 0x2000001bff067230 */ /* 0x000fe40000004100 */
[-C--:B------:R-:W-:Y:S01]  /*15df0*/  FMUL.FTZ R29, R26, R9.reuse ;  /* 0x000000091a1d7220 */ /* 0x080fe20000410000 */
[----:B------:R-:W-:Y:S02]  /*15e00*/  HADD2.F32 R13, -RZ, R33.H0_H0 ;  /* 0x20000021ff0d7230 */ /* 0x000fe40000004100 */
[C---:B------:R-:W-:Y:S01]  /*15e10*/  FFMA.FTZ R48, R11.reuse, R9, -R8 ;  /* 0x000000090b307223 */ /* 0x040fe20000010808 */
[----:B------:R-:W-:Y:S02]  /*15e20*/  HADD2.F32 R4, -RZ, R15.H0_H0 ;  /* 0x2000000fff047230 */ /* 0x000fe40000004100 */
[C---:B------:R-:W-:Y:S01]  /*15e30*/  FMUL.FTZ R31, R6.reuse, R21 ;  /* 0x00000015061f7220 */ /* 0x040fe20000410000 */
[----:B------:R-:W-:Y:S01]  /*15e40*/  FFMA.FTZ R47, R11, R30, R29 ;  /* 0x0000001e0b2f7223 */ /* 0x000fe2000001001d */
[----:B------:R-:W-:Y:S01]  /*15e50*/  FMUL.FTZ R6, R6, R13 ;  /* 0x0000000d06067220 */ /* 0x000fe20000410000 */
[----:B------:R-:W-:Y:S01]  /*15e60*/  F2FP.F16.E4M3.UNPACK_B R11, R35.H1 ;  /* 0x00000023ff0b723e */ /* 0x000fe200030006ff */
[C---:B------:R-:W-:Y:S01]  /*15e70*/  FFMA.FTZ R49, R4.reuse, R13, -R31 ;  /* 0x0000000d04317223 */ /* 0x040fe2000001081f */
[-C--:B------:R-:W-:Y:S01]  /*15e80*/  F2FP.F16.E4M3.UNPACK_B R8, R28.reuse.H1 ;  /* 0x0000001cff08723e */ /* 0x080fe200030006ff */
[----:B------:R-:W-:Y:S01]  /*15e90*/  FFMA.FTZ R51, R4, R21, R6 ;  /* 0x0000001504337223 */ /* 0x000fe20000010006 */
[----:B------:R-:W-:Y:S01]  /*15ea0*/  HADD2.F32 R40, -RZ, R40.H1_H1 ;  /* 0x30000028ff287230 */ /* 0x000fe20000004100 */
[----:B------:R-:W-:Y:S01]  /*15eb0*/  F2FP.F16.E4M3.UNPACK_B R35, R35 ;  /* 0x00000023ff23723e */ /* 0x000fe200020006ff */
[----:B------:R-:W-:Y:S01]  /*15ec0*/  HADD2.F32 R27, -RZ, R27.H1_H1 ;  /* 0x3000001bff1b7230 */ /* 0x000fe20000004100 */
[----:B------:R-:W-:Y:S01]  /*15ed0*/  F2FP.F16.E4M3.UNPACK_B R28, R28 ;  /* 0x0000001cff1c723e */ /* 0x000fe200020006ff */
[----:B------:R-:W-:Y:S01]  /*15ee0*/  HADD2.F32 R13, -RZ, R11.H0_H0 ;  /* 0x2000000bff0d7230 */ /* 0x000fe20000004100 */
[----:B------:R-:W-:Y:S01]  /*15ef0*/  F2FP.F16.E4M3.UNPACK_B R14, R14.H1 ;  /* 0x0000000eff0e723e */ /* 0x000fe200030006ff */
[----:B------:R-:W-:-:S02]  /*15f00*/  HADD2.F32 R6, -RZ, R7.H0_H0 ;  /* 0x20000007ff067230 */ /* 0x000fc40000004100 */
[C---:B------:R-:W-:Y:S01]  /*15f10*/  FMUL.FTZ R26, R27.reuse, R40 ;  /* 0x000000281b1a7220 */ /* 0x040fe20000410000 */
[----:B------:R-:W-:Y:S02]  /*15f20*/  HADD2.F32 R9, -RZ, R8.H0_H0 ;  /* 0x20000008ff097230 */ /* 0x000fe40000004100 */
[----:B------:R-:W-:Y:S02]  /*15f30*/  HADD2.F32 R20, -RZ, R33.H1_H1 ;  /* 0x30000021ff147230 */ /* 0x000fe40000004100 */
[C---:B------:R-:W-:Y:S01]  /*15f40*/  FMUL.FTZ R21, R6.reuse, R13 ;  /* 0x0000000d06157220 */ /* 0x040fe20000410000 */
[----:B------:R-:W-:Y:S02]  /*15f50*/  HADD2.F32 R15, -RZ, R15.H1_H1 ;  /* 0x3000000fff0f7230 */ /* 0x000fe40000004100 */
[----:B------:R-:W-:Y:S01]  /*15f60*/  FMUL.FTZ R6, R6, R9 ;  /* 0x0000000906067220 */ /* 0x000fe20000410000 */
[----:B------:R-:W-:Y:S02]  /*15f70*/  HADD2.F32 R4, -RZ, R12.H0_H0 ;  /* 0x2000000cff047230 */ /* 0x000fe40000004100 */
[----:B------:R-:W-:Y:S01]  /*15f80*/  FMUL.FTZ R27, R27, R20 ;  /* 0x000000141b1b7220 */ /* 0x000fe20000410000 */
[----:B------:R-:W-:-:S02]  /*15f90*/  HADD2.F32 R7, -RZ, R7.H1_H1 ;  /* 0x30000007ff077230 */ /* 0x000fc40000004100 */
[C---:B------:R-:W-:Y:S01]  /*15fa0*/  FFMA.FTZ R52, R15.reuse, R20, -R26 ;  /* 0x000000140f347223 */ /* 0x040fe2000001081a */
[----:B------:R-:W-:Y:S02]  /*15fb0*/  HADD2.F32 R8, -RZ, R8.H1_H1 ;  /* 0x30000008ff087230 */ /* 0x000fe40000004100 */
[C---:B------:R-:W-:Y:S01]  /*15fc0*/  FFMA.FTZ R21, R4.reuse, R9, -R21 ;  /* 0x0000000904157223 */ /* 0x040fe20000010815 */
[----:B------:R-:W-:Y:S01]  /*15fd0*/  FFMA.FTZ R26, R4, R13, R6 ;  /* 0x0000000d041a7223 */ /* 0x000fe20000010006 */
[----:B------:R-:W-:Y:S02]  /*15fe0*/  HADD2.F32 R11, -RZ, R11.H1_H1 ;  /* 0x3000000bff0b7230 */ /* 0x000fe40000004100 */
[----:B------:R-:W-:Y:S01]  /*15ff0*/  FFMA.FTZ R54, R15, R40, R27 ;  /* 0x000000280f367223 */ /* 0x000fe2000001001b */
[----:B------:R-:W-:Y:S02]  /*16000*/  HADD2.F32 R12, -RZ, R12.H1_H1 ;  /* 0x3000000cff0c7230 */ /* 0x000fe40000004100 */
[----:B------:R-:W-:Y:S01]  /*16010*/  FMUL.FTZ R4, R7, R8 ;  /* 0x0000000807047220 */ /* 0x000fe20000410000 */
[----:B------:R-:W-:-:S02]  /*16020*/  HADD2.F32 R9, -RZ, R35.H0_H0 ;  /* 0x20000023ff097230 */ /* 0x000fc40000004100 */
[-C--:B------:R-:W-:Y:S01]  /*16030*/  FMUL.FTZ R13, R7, R11.reuse ;  /* 0x0000000b070d7220 */ /* 0x080fe20000410000 */
[----:B------:R-:W-:Y:S02]  /*16040*/  HADD2.F32 R6, -RZ, R5.H0_H0 ;  /* 0x20000005ff067230 */ /* 0x000fe40000004100 */
[C---:B------:R-:W-:Y:S01]  /*16050*/  FFMA.FTZ R27, R12.reuse, R11, R4 ;  /* 0x0000000b0c1b7223 */ /* 0x040fe20000010004 */
[----:B------:R-:W-:Y:S02]  /*16060*/  HADD2.F32 R7, -RZ, R28.H0_H0 ;  /* 0x2000001cff077230 */ /* 0x000fe40000004100 */
[----:B------:R-:W-:Y:S01]  /*16070*/  FFMA.FTZ R30, R12, R8, -R13 ;  /* 0x000000080c1e7223 */ /* 0x000fe2000001080d */
        /* <DEDUP_REMOVED lines=24> */
[----:B------:R-:W-:Y:S01]  /*16200*/  FFMA.FTZ R20, R3, R5, -R20 ;  /* 0x0000000503147223 */ /* 0x000fe20000010814 */
[----:B------:R-:W-:Y:S01]  /*16210*/  HADD2.F32 R6, -RZ, R6.H1_H1 ;  /* 0x30000006ff067230 */ /* 0x000fe20000004100 */
[----:B------:R-:W-:Y:S01]  /*16220*/  F2FP.F16.E4M3.UNPACK_B R32, R32 ;  /* 0x00000020ff20723e */ /* 0x000fe200020006ff */
[----:B------:R-:W-:Y:S02]  /*16230*/  HADD2.F32 R14, -RZ, R14.H1_H1 ;  /* 0x3000000eff0e7230 */ /* 0x000fe40000004100 */
[----:B------:R-:W-:Y:S01]  /*16240*/  FMUL.FTZ R5, R25, R7 ;  /* 0x0000000719057220 */ /* 0x000fe20000410000 */
[----:B------:R-:W-:Y:S01]  /*16250*/  FFMA.FTZ R28, R3, R9, R4 ;  /* 0x00000009031c7223 */ /* 0x000fe20000010004 */
[-C--:B------:R-:W-:Y:S01]  /*16260*/  FMUL.FTZ R40, R25, R6.reuse ;  /* 0x0000000619287220 */ /* 0x080fe20000410000 */
[----:B------:R-:W-:Y:S02]  /*16270*/  HADD2.F32 R4, -RZ, R24.H0_H0 ;  /* 0x20000018ff047230 */ /* 0x000fe40000004100 */
[----:B------:R-:W-:Y:S01]  /*16280*/  FFMA.FTZ R29, R14, R6, -R5 ;  /* 0x000000060e1d7223 */ /* 0x000fe20000010805 */
[----:B------:R-:W-:-:S02]  /*16290*/  HADD2.F32 R6, -RZ, R38.H0_H0 ;  /* 0x20000026ff067230 */ /* 0x000fc40000004100 */
[----:B------:R-:W-:Y:S01]  /*162a0*/  FFMA.FTZ R31, R14, R7, R40 ;  /* 0x000000070e1f7223 */ /* 0x000fe20000010028 */
[----:B------:R-:W-:Y:S01]  /*162b0*/  HADD2.F32 R5, -RZ, R32.H0_H0 ;  /* 0x20000020ff057230 */ /* 0x000fe20000004100 */
[----:B------:R-:W-:Y:S01]  /*162c0*/  F2FP.SATFINITE.E4M3.F32.PACK_AB_MERGE_C R26, R27, R26, RZ ;  /* 0x0000001a1b1a723e */ /* 0x000fe200048070ff */
[----:B------:R-:W-:Y:S02]  /*162d0*/  HADD2.F32 R9, -RZ, R38.H1_H1 ;  /* 0x30000026ff097230 */ /* 0x000fe40000004100 */
[C---:B------:R-:W-:Y:S01]  /*162e0*/  FMUL.FTZ R14, R4.reuse, R6 ;  /* 0x00000006040e7220 */ /* 0x040fe20000410000 */
[----:B------:R-:W-:Y:S02]  /*162f0*/  HADD2.F32 R24, -RZ, R24.H1_H1 ;  /* 0x30000018ff187230 */ /* 0x000fe40000004100 */
[----:B------:R-:W-:Y:S01]  /*16300*/  FMUL.FTZ R11, R4, R5 ;  /* 0x00000005040b7220 */ /* 0x000fe20000410000 */
[----:B------:R-:W-:Y:S01]  /*16310*/  HADD2.F32 R7, -RZ, R32.H1_H1 ;  /* 0x30000020ff077230 */ /* 0x000fe20000004100 */
[----:B------:R-:W-:Y:S01]  /*16320*/  F2FP.SATFINITE.E4M3.F32.PACK_AB_MERGE_C R4, R30, R21, RZ ;  /* 0x000000151e04723e */ /* 0x000fe200048070ff */
[----:B------:R-:W-:-:S02]  /*16330*/  HADD2.F32 R3, -RZ, R10.H0_H0 ;  /* 0x2000000aff037230 */ /* 0x000fc40000004100 */
        /* <DEDUP_REMOVED lines=23> */
.L_x_3084:
[----:B------:R-:W-:Y:S05]  /*164b0*/  BSYNC B0 ;  /* 0x0000000000007941 */ /* 0x000fea0003800000 */
.L_x_3056:
        /* <DEDUP_REMOVED lines=8> */
.L_x_3054:
        /* <DEDUP_REMOVED lines=9> */
.L_x_3101:
[----:B0-----:R-:W-:Y:S01]  /*165d0*/  IMAD R5, R222, 0x8, R22 ;  /* 0x00000008de057824 */ /* 0x001fe200078e0216 */
[----:B------:R-:W-:-:S04]  /*165e0*/  SHF.L.U32 R6, R223, 0x1f, RZ ;  /* 0x0000001fdf067819 */ /* 0x000fc800000006ff */
[----:B------:R0:W2:Y:S01]  /*165f0*/  SYNCS.PHASECHK.TRANS64.TRYWAIT P1, [R5+URZ+0x38830], R6 ;  /* 0x03883006050075a7 */ /* 0x0000a2000802017f */
[----:B------:R-:W-:Y:S05]  /*16600*/  @!P0 BRA `(.L_x_3102) ;  /* 0x0000000000048947 */ /* 0x000fea0003800000 */
[----:B------:R-:W-:Y:S01]  /*16610*/  BPT.TRAP 0x1 ;  /* 0x000000040000795c */ /* 0x000fe20000300000 */
.L_x_3102:
[----:B--2---:R-:W-:Y:S05]  /*16620*/  @P1 BRA `(.L_x_3103) ;  /* 0x0000000000081947 */ /* 0x004fea0003800000 */
[----:B------:R-:W2:Y:S02]  /*16630*/  SYNCS.PHASECHK.TRANS64.TRYWAIT P1, [R5+URZ+0x38830], R6 ;  /* 0x03883006050075a7 */ /* 0x000ea4000802017f */
[----:B--2---:R-:W-:Y:S05]  /*16640*/  @!P1 BRA `(.L_x_3104) ;  /* 0x0000018000d89947 */ /* 0x004fea0003800000 */
.L_x_3103:
        /* <DEDUP_REMOVED lines=22> */
[----:B------:R-:W-:Y:S01]  /*167b0*/  IMAD.U32 R14, RZ, RZ, UR8 ;  /* 0x00000008ff0e7e24 */ /* 0x000fe2000f8e00ff */
[----:B------:R-:W-:-:S02]  /*167c0*/  ULOP3.LUT UR6, UR4, 0x10000, URZ, 0xfc, !UPT ;  /* 0x0001000004067892 */ /* 0x000fc4000f8efc3f */
[----:B------:R-:W-:Y:S02]  /*167d0*/  UIADD3 UR4, UR5, 0x2, URZ ;  /* 0x0000000205047890 */ /* 0x000fe4000fffe03f */
[----:B------:R-:W-:Y:S02]  /*167e0*/  UIADD3 UR48, UR5, 0x402, URZ ;  /* 0x0000040205307890 */ /* 0x000fe4000fffe03f */
[----:B------:R-:W-:Y:S01]  /*167f0*/  LEA R10, R222, UR6, 0xb ;  /* 0x00000006de0a7c11 */ /* 0x000fe2000f8e58ff */
[----:B------:R-:W-:Y:S01]  /*16800*/  UIADD3 UR44, UR5, 0x404, URZ ;  /* 0x00000404052c7890 */ /* 0x000fe2000fffe03f */
[----:B------:R-:W-:Y:S01]  /*16810*/  MOV R0, UR6 ;  /* 0x0000000600007c02 */ /* 0x000fe20008000f00 */
[----:B------:R-:W-:Y:S01]  /*16820*/  UIADD3 UR40, UR5, 0x406, URZ ;  /* 0x0000040605287890 */ /* 0x000fe2000fffe03f */
[C---:B------:R-:W-:Y:S01]  /*16830*/  R2UR UR10, R10.reuse ;  /* 0x000000000a0a72ca */ /* 0x040fe200000e0000 */
[----:B------:R-:W-:Y:S01]  /*16840*/  VIADD R12, R10, 0x2 ;  /* 0x000000020a0c7836 */ /* 0x000fe20000000000 */
[----:B------:R-:W-:Y:S01]  /*16850*/  UMOV UR41, 0x40000040 ;  /* 0x4000004000297882 */ /* 0x000fe20000000000 */
[----:B------:R3:W-:Y:S04]  /*16860*/  STL [R1+0x14], R0 ;  /* 0x0000140001007387 */ /* 0x0007e80000100800 */
[----:B------:R4:W-:Y:S06]  /*16870*/  STL.64 [R1+0x8], R14 ;  /* 0x0000080e01007387 */ /* 0x0009ec0000100a00 */
        /* <DEDUP_REMOVED lines=10> */
[----:B---3--:R-:W3:Y:S02]  /*16920*/  S2R R0, SR_TID.X ;  /* 0x0000000000007919 */ /* 0x008ee40000002100 */
[----:B---3--:R-:W-:-:S04]  /*16930*/  SHF.R.U32.HI R0, RZ, 0x7, R0 ;  /* 0x00000007ff007819 */ /* 0x008fc80000011600 */
[----:B------:R-:W-:Y:S01]  /*16940*/  IADD3 R4, -R0, 0xb, RZ ;  /* 0x0000000b00047810 */ /* 0x000fe20007ffe1ff */
[----:B------:R-:W-:Y:S02]  /*16950*/  WARPGROUP.DEPBAR.LE gsb0, 0x0 ;  /* 0x00008000000079c5 */ /* 0x000fe40000010000 */
[----:B------:R-:W-:-:S06]  /*16960*/  WARPGROUP.ARRIVE ;  /* 0x00000000000079c5 */ /* 0x000fcc0000000000 */
[----:B------:R-:W-:Y:S01]  /*16970*/  QGMMA.64x128x32.F32.E4M3.E4M3 R24, gdesc[UR8], R24, gsb0 ;  /* 0x01e00000081879f3 */ /* 0x000fe20008000818 */
[----:B------:R-:W-:Y:S01]  /*16980*/  R2UR UR10, R12 ;  /* 0x000000000c0a72ca */ /* 0x000fe200000e0000 */
[----:B------:R-:W-:Y:S01]  /*16990*/  UMOV UR8, UR4 ;  /* 0x0000000400087c82 */ /* 0x000fe20008000000 */
[----:B------:R-:W-:Y:S01]  /*169a0*/  R2UR UR11, R13 ;  /* 0x000000000d0b72ca */ /* 0x000fe200000e0000 */
[----:B------:R-:W-:Y:S01]  /*169b0*/  UMOV UR9, 0x40000040 ;  /* 0x4000004000097882 */ /* 0x000fe20000000000 */
[----:B------:R-:W-:Y:S01]  /*169c0*/  IMAD.MOV.U32 R13, RZ, RZ, 0x40000040 ;  /* 0x40000040ff0d7424 */ /* 0x000fe200078e00ff */
[----:B------:R-:W-:Y:S01]  /*169d0*/  IADD3 R12, R10, 0x6, RZ ;  /* 0x000000060a0c7810 */ /* 0x000fe20007ffe0ff */
[----:B------:R-:W-:Y:S02]  /*169e0*/  IMAD.U32 R226, RZ, RZ, UR8 ;  /* 0x00000008ffe27e24 */ /* 0x000fe4000f8e00ff */
[----:B------:R-:W-:Y:S01]  /*169f0*/  IMAD.U32 R227, RZ, RZ, UR9 ;  /* 0x00000009ffe37e24 */ /* 0x000fe2000f8e00ff */
[----:B------:R-:W-:Y:S01]  /*16a00*/  R2UR UR58, R12 ;  /* 0x000000000c3a72ca */ /* 0x000fe200000e0000 */
[----:B------:R-:W-:Y:S01]  /*16a10*/  VIADD R12, R10, 0x400 ;  /* 0x000004000a0c7836 */ /* 0x000fe20000000000 */
[----:B------:R-:W-:Y:S01]  /*16a20*/  R2UR UR59, R13 ;  /* 0x000000000d3b72ca */ /* 0x000fe200000e0000 */
[----:B------:R-:W-:-:S03]  /*16a30*/  IMAD.MOV.U32 R13, RZ, RZ, 0x40000040 ;  /* 0x40000040ff0d7424 */ /* 0x000fc600078e00ff */
        /* <DEDUP_REMOVED lines=34> */
.L_x_3105:
[----:B------:R-:W3:Y:S01]  /*16c60*/  LDL.LU R91, [R1] ;  /* 0x00000000015b7983 */ /* 0x000ee20000300800 */
[C---:B------:R-:W-:Y:S01]  /*16c70*/  FMUL.FTZ R21, R2.reuse, R44 ;  /* 0x0000002c02157220 */ /* 0x040fe20000410000 */
[----:B------:R-:W5:Y:S01]  /*16c80*/  LDC R92, c[0x0][0x448] ;  /* 0x00011200ff5c7b82 */ /* 0x000f620000000800 */
[C---:B------:R-:W-:Y:S01]  /*16c90*/  FMUL.FTZ R7, R2.reuse, R29 ;  /* 0x0000001d02077220 */ /* 0x040fe20000410000 */
[----:B------:R-:W2:Y:S01]  /*16ca0*/  LDL R90, [R1+0x4] ;  /* 0x00000400015a7983 */ /* 0x000ea20000100800 */
[C---:B------:R-:W-:Y:S01]  /*16cb0*/  FMUL.FTZ R31, R2.reuse, R31 ;  /* 0x0000001f021f7220 */ /* 0x040fe20000410000 */
[C---:B------:R-:W-:Y:S01]  /*16cc0*/  FMUL.FTZ R27, R2.reuse, R27 ;  /* 0x0000001b021b7220 */ /* 0x040fe20000410000 */
[C---:B------:R-:W-:Y:S01]  /*16cd0*/  FMUL.FTZ R11, R2.reuse, R33 ;  /* 0x00000021020b7220 */ /* 0x040fe20000410000 */
[----:B----4-:R-:W2:Y:S01]  /*16ce0*/  LDL R14, [R1+0x2c] ;  /* 0x00002c00010e7983 */ /* 0x010ea20000100800 */
[----:B------:R-:W-:Y:S01]  /*16cf0*/  MUFU.TANH R95, R31 ;  /* 0x0000001f005f7308 */ /* 0x000fe20000002400 */
[C---:B------:R-:W-:Y:S01]  /*16d00*/  FMUL.FTZ R10, R2.reuse, R32 ;  /* 0x00000020020a7220 */ /* 0x040fe20000410000 */
[C---:B------:R-:W-:Y:S01]  /*16d10*/  FMUL.FTZ R26, R2.reuse, R26 ;  /* 0x0000001a021a7220 */ /* 0x040fe20000410000 */
[----:B------:R-:W4:Y:S01]  /*16d20*/  LDL R44, [R1+0x30] ;  /* 0x00003000012c7983 */ /* 0x000f220000100800 */
        /* <DEDUP_REMOVED lines=12> */
[----:B------:R1:W4:Y:S01]  /*16df0*/  MUFU.TANH R97, R26 ;  /* 0x0000001a00617308 */ /* 0x0003220000002400 */
[----:B-----5:R-:W-:Y:S01]  /*16e00*/  ISETP.NE.AND P1, PT, R92, 0x1, PT ;  /* 0x000000015c00780c */ /* 0x020fe20003f25270 */
[C---:B0-----:R-:W-:Y:S01]  /*16e10*/  FMUL.FTZ R27, R2.reuse, R52 ;  /* 0x00000034021b7220 */ /* 0x041fe20000410000 */
        /* <DEDUP_REMOVED lines=9> */
[C---:B-1----:R-:W-:Y:S01]  /*16eb0*/  FMUL.FTZ R3, R2.reuse, R25 ;  /* 0x0000001902037220 */ /* 0x042fe20000410000 */
[C---:B------:R-:W-:Y:S01]  /*16ec0*/  FMUL.FTZ R13, R2.reuse, R37 ;  /* 0x00000025020d7220 */ /* 0x040fe20000410000 */
[----:B------:R-:W1:Y:S01]  /*16ed0*/  @P1 LDC R29, c[0x0][0x44c] ;  /* 0x00011300ff1d1b82 */ /* 0x000e620000000800 */
[C---:B------:R-:W-:Y:S01]  /*16ee0*/  FMUL.FTZ R9, R2.reuse, R28 ;  /* 0x0000001c02097220 */ /* 0x040fe20000410000 */
[----:B------:R5:W-:Y:S01]  /*16ef0*/  MUFU.TANH R40, R55 ;  /* 0x0000003700287308 */ /* 0x000be20000002400 */
[C---:B------:R-:W-:Y:S01]  /*16f00*/  FMUL.FTZ R62, R2.reuse, R62 ;  /* 0x0000003e023e7220 */ /* 0x040fe20000410000 */
[C---:B------:R-:W-:Y:S01]  /*16f10*/  FMUL.FTZ R66, R2.reuse, R66 ;  /* 0x0000004202427220 */ /* 0x040fe20000410000 */
[C---:B------:R-:W-:Y:S01]  /*16f20*/  FMUL.FTZ R70, R2.reuse, R70 ;  /* 0x0000004602467220 */ /* 0x040fe20000410000 */
[C---:B------:R-:W-:Y:S01]  /*16f30*/  FMUL.FTZ R71, R2.reuse, R71 ;  /* 0x0000004702477220 */ /* 0x040fe20000410000 */
[C---:B------:R-:W-:Y:S01]  /*16f40*/  FMUL.FTZ R74, R2.reuse, R74 ;  /* 0x0000004a024a7220 */ /* 0x040fe20000410000 */
[----:B------:R-:W0:Y:S01]  /*16f50*/  @P1 LDC R31, c[0x0][0x450] ;  /* 0x00011400ff1f1b82 */ /* 0x000e220000000800 */
        /* <DEDUP_REMOVED lines=10> */
[----:B------:R-:W-:Y:S01]  /*17000*/  FMUL.FTZ R61, R2, R61 ;  /* 0x0000003d023d7220 */ /* 0x000fe20000410000 */
[----:B------:R-:W-:-:S06]  /*17010*/  ULDC UR38, c[0x0][0x988] ;  /* 0x0002620000267ab9 */ /* 0x000fcc0000000800 */
[----:B------:R-:W-:Y:S08]  /*17020*/  MUFU.TANH R35, R35 ;  /* 0x0000002300237308 */ /* 0x000ff00000002400 */
[----:B------:R-:W5:Y:S08]  /*17030*/  MUFU.TANH R38, R38 ;  /* 0x0000002600267308 */ /* 0x000f700000002400 */
[----:B------:R-:W5:Y:S08]  /*17040*/  MUFU.TANH R39, R39 ;  /* 0x0000002700277308 */ /* 0x000f700000002400 */
[----:B------:R-:W5:Y:S08]  /*17050*/  MUFU.TANH R42, R42 ;  /* 0x0000002a002a7308 */ /* 0x000f700000002400 */
[----:B------:R-:W5:Y:S08]  /*17060*/  MUFU.TANH R43, R43 ;  /* 0x0000002b002b7308 */ /* 0x000f700000002400 */
[----:B------:R-:W5:Y:S01]  /*17070*/  MUFU.TANH R46, R46 ;  /* 0x0000002e002e7308 */ /* 0x000f620000002400 */
[----:B------:R-:W-:-:S07]  /*17080*/  FMUL.FTZ R25, R2, R49 ;  /* 0x0000003102197220 */ /* 0x000fce0000410000 */
[----:B------:R-:W5:Y:S08]  /*17090*/  MUFU.TANH R50, R50 ;  /* 0x0000003200327308 */ /* 0x000f700000002400 */
[----:B------:R-:W-:Y:S01]  /*170a0*/  MUFU.TANH R45, R63 ;  /* 0x0000003f002d7308 */ /* 0x000fe20000002400 */
[----:B------:R-:W-:-:S07]  /*170b0*/  FMUL.FTZ R28, R2, R53 ;  /* 0x00000035021c7220 */ /* 0x000fce0000410000 */
[----:B------:R-:W5:Y:S08]  /*170c0*/  MUFU.TANH R49, R51 ;  /* 0x0000003300317308 */ /* 0x000f700000002400 */
[----:B------:R-:W5:Y:S08]  /*170d0*/  MUFU.TANH R37, R54 ;  /* 0x0000003600257308 */ /* 0x000f700000002400 */
[----:B------:R-:W-:Y:S08]  /*170e0*/  MUFU.TANH R62, R62 ;  /* 0x0000003e003e7308 */ /* 0x000ff00000002400 */
[----:B------:R-:W-:Y:S08]  /*170f0*/  MUFU.TANH R66, R66 ;  /* 0x0000004200427308 */ /* 0x000ff00000002400 */
[----:B------:R-:W-:Y:S08]  /*17100*/  MUFU.TANH R70, R70 ;  /* 0x0000004600467308 */ /* 0x000ff00000002400 */
[----:B------:R-:W-:Y:S08]  /*17110*/  MUFU.TANH R71, R71 ;  /* 0x0000004700477308 */ /* 0x000ff00000002400 */
[----:B------:R-:W-:Y:S08]  /*17120*/  MUFU.TANH R74, R74 ;  /* 0x0000004a004a7308 */ /* 0x000ff00000002400 */
[----:B------:R-:W-:Y:S01]  /*17130*/  MUFU.TANH R7, R7 ;  /* 0x0000000700077308 */ /* 0x000fe20000002400 */
[----:B------:R-:W-:-:S07]  /*17140*/  FMUL.FTZ R60, R2, R60 ;  /* 0x0000003c023c7220 */ /* 0x000fce0000410000 */
[----:B------:R-:W-:Y:S08]  /*17150*/  MUFU.TANH R10, R10 ;  /* 0x0000000a000a7308 */ /* 0x000ff00000002400 */
[----:B------:R-:W-:Y:S08]  /*17160*/  MUFU.TANH R11, R11 ;  /* 0x0000000b000b7308 */ /* 0x000ff00000002400 */
[----:B------:R-:W-:Y:S08]  /*17170*/  MUFU.TANH R12, R12 ;  /* 0x0000000c000c7308 */ /* 0x000ff00000002400 */
[----:B------:R-:W-:Y:S01]  /*17180*/  MUFU.TANH R20, R20 ;  /* 0x0000001400147308 */ /* 0x000fe20000002400 */
[----:B------:R-:W-:-:S07]  /*17190*/  FMUL.FTZ R64, R2, R64 ;  /* 0x0000004002407220 */ /* 0x000fce0000410000 */
[----:B------:R-:W-:Y:S01]  /*171a0*/  MUFU.TANH R15, R15 ;  /* 0x0000000f000f7308 */ /* 0x000fe20000002400 */
[----:B------:R-:W-:-:S07]  /*171b0*/  FMUL.FTZ R65, R2, R65 ;  /* 0x0000004102417220 */ /* 0x000fce0000410000 */
[----:B------:R-:W-:Y:S01]  /*171c0*/  MUFU.TANH R21, R21 ;  /* 0x0000001500157308 */ /* 0x000fe20000002400 */
[----:B--2---:R-:W-:Y:S01]  /*171d0*/  IMAD.IADD R52, R14, 0x1, R90 ;  /* 0x000000010e347824 */ /* 0x004fe200078e025a */
[----:B---3--:R-:W-:-:S06]  /*171e0*/  LOP3.LUT R91, R91, 0xfffffffe, RZ, 0xc0, !PT ;  /* 0xfffffffe5b5b7812 */ /* 0x008fcc00078ec0ff */
[----:B------:R-:W-:Y:S01]  /*171f0*/  MUFU.TANH R75, R75 ;  /* 0x0000004b004b7308 */ /* 0x000fe20000002400 */
[----:B-1----:R-:W-:-:S05]  /*17200*/  @P1 IMAD.HI.U32 R14, R52, R29, RZ ;  /* 0x0000001d340e1227 */ /* 0x002fca00078e00ff */
[----:B0-----:R-:W-:Y:S01]  /*17210*/  @P1 SHF.R.U32.HI R52, RZ, R31, R14 ;  /* 0x0000001fff341219 */ /* 0x001fe2000001160e */
[----:B------:R-:W-:Y:S01]  /*17220*/  IMAD.MOV.U32 R31, RZ, RZ, -0x80 ;  /* 0xffffff80ff1f7424 */ /* 0x000fe200078e00ff */
[----:B------:R-:W-:Y:S03]  /*17230*/  MUFU.TANH R78, R78 ;  /* 0x0000004e004e7308 */ /* 0x000fe60000002400 */
[----:B------:R-:W0:Y:S01]  /*17240*/  SHFL.IDX PT, R33, R52, 0x1, 0x1c1f ;  /* 0x003c1f0034217f89 */ /* 0x000e2200000e0000 */
[----:B------:R-:W-:Y:S02]  /*17250*/  IMAD R32, R168, R31, 0x80 ;  /* 0x00000080a8207424 */ /* 0x000fe400078e021f */
[----:B------:R-:W-:Y:S02]  /*17260*/  FMUL.FTZ R14, R2, R58 ;  /* 0x0000003a020e7220 */ /* 0x000fe40000410000 */
[----:B------:R-:W-:Y:S01]  /*17270*/  MUFU.TANH R83, R83 ;  /* 0x0000005300537308 */ /* 0x000fe20000002400 */
[----:B------:R-:W-:-:S05]  /*17280*/  IADD3 R32, R217, R32, RZ ;  /* 0x00000020d9207210 */ /* 0x000fca0007ffe0ff */
[----:B----4-:R-:W-:Y:S02]  /*17290*/  IMAD R58, R44, -0x2, R32 ;  /* 0xfffffffe2c3a7824 */ /* 0x010fe400078e0220 */
[----:B------:R-:W-:Y:S03]  /*172a0*/  MUFU.TANH R86, R86 ;  /* 0x0000005600567308 */ /* 0x000fe60000002400 */
[----:B-----5:R-:W-:Y:S02]  /*172b0*/  IADD3 R55, -R219, 0x1, R58 ;  /* 0x00000001db377810 */ /* 0x020fe40007ffe13a */
[----:B------:R-:W-:-:S03]  /*172c0*/  @P1 LOP3.LUT R91, R91, 0x1, RZ, 0xfc, !PT ;  /* 0x000000015b5b1812 */ /* 0x000fc600078efcff */
[----:B------:R-:W-:Y:S01]  /*172d0*/  MUFU.TANH R48, R87 ;  /* 0x0000005700307308 */ /* 0x000fe20000002400 */
[----:B0-----:R-:W-:Y:S01]  /*172e0*/  VIADDMNMX R47, R33, R55, R58, PT ;  /* 0x00000037212f7246 */ /* 0x001fe2000380013a */
[----:B------:R-:W-:-:S03]  /*172f0*/  FMUL.FTZ R31, R2, R59 ;  /* 0x0000003b021f7220 */ /* 0x000fc60000410000 */
[C---:B------:R-:W-:Y:S01]  /*17300*/  ISETP.GT.AND P1, PT, R47.reuse, RZ, PT ;  /* 0x000000ff2f00720c */ /* 0x040fe20003f24270 */
[----:B------:R-:W-:Y:S01]  /*17310*/  FMUL.FTZ R30, R2, R56 ;  /* 0x00000038021e7220 */ /* 0x000fe20000410000 */
[C---:B------:R-:W-:Y:S01]  /*17320*/  ISETP.GT.AND P2, PT, R47.reuse, 0x1, PT ;  /* 0x000000012f00780c */ /* 0x040fe20003f44270 */
[----:B------:R-:W-:Y:S01]  /*17330*/  MUFU.TANH R0, R0 ;  /* 0x0000000000007308 */ /* 0x000fe20000002400 */
[----:B------:R-:W-:Y:S02]  /*17340*/  ISETP.GT.AND P3, PT, R47, 0x8, PT ;  /* 0x000000082f00780c */ /* 0x000fe40003f64270 */
[----:B------:R-:W-:Y:S02]  /*17350*/  FSEL R97, R97, -INF , P1 ;  /* 0xff80000061617808 */ /* 0x000fe40000800000 */
[----:B------:R-:W-:Y:S01]  /*17360*/  FSEL R59, R88, -INF , P2 ;  /* 0xff800000583b7808 */ /* 0x000fe20001000000 */
[----:B------:R-:W-:Y:S01]  /*17370*/  FMUL.FTZ R29, R2, R57 ;  /* 0x00000039021d7220 */ /* 0x000fe20000410000 */
[----:B------:R-:W-:Y:S01]  /*17380*/  ISETP.GT.AND P1, PT, R47, 0x9, PT ;  /* 0x000000092f00780c */ /* 0x000fe20003f24270 */
[----:B------:R0:W1:Y:S01]  /*17390*/  MUFU.TANH R41, R14 ;  /* 0x0000000e00297308 */ /* 0x0000620000002400 */
[----:B------:R-:W-:-:S02]  /*173a0*/  FSEL R57, R89, -INF , P3 ;  /* 0xff80000059397808 */ /* 0x000fc40001800000 */
[----:B------:R-:W-:Y:S02]  /*173b0*/  ISETP.GT.AND P2, PT, R47, 0x10, PT ;  /* 0x000000102f00780c */ /* 0x000fe40003f44270 */
[----:B------:R-:W-:-:S03]  /*173c0*/  FSEL R95, R95, -INF , P1 ;  /* 0xff8000005f5f7808 */ /* 0x000fc60000800000 */
[----:B------:R-:W-:Y:S01]  /*173d0*/  MUFU.TANH R3, R3 ;  /* 0x0000000300037308 */ /* 0x000fe20000002400 */
[----:B0-----:R-:W-:-:S04]  /*173e0*/  FMNMX.FTZ R14, R97, R59, !PT ;  /* 0x0000003b610e7209 */ /* 0x001fc80007810000 */
[----:B------:R-:W-:Y:S02]  /*173f0*/  FMNMX.FTZ R14, R57, R14, !PT ;  /* 0x0000000e390e7209 */ /* 0x000fe40007810000 */
[----:B------:R-:W-:Y:S01]  /*17400*/  ISETP.GT.AND P1, PT, R47, 0x11, PT ;  /* 0x000000112f00780c */ /* 0x000fe20003f24270 */
[----:B------:R-:W-:Y:S01]  /*17410*/  MUFU.TANH R9, R9 ;  /* 0x0000000900097308 */ /* 0x000fe20000002400 */
[----:B------:R-:W-:Y:S02]  /*17420*/  FSEL R93, R34, -INF , P2 ;  /* 0xff800000225d7808 */ /* 0x000fe40001000000 */
[----:B------:R-:W-:Y:S01]  /*17430*/  FMNMX.FTZ R14, R95, R14, !PT ;  /* 0x0000000e5f0e7209 */ /* 0x000fe20007810000 */
[----:B------:R0:W-:Y:S01]  /*17440*/  STL [R1], R91 ;  /* 0x0000005b01007387 */ /* 0x0001e20000100800 */
[----:B------:R-:W-:Y:S02]  /*17450*/  ISETP.GT.AND P2, PT, R47, 0x18, PT ;  /* 0x000000182f00780c */ /* 0x000fe40003f44270 */
[----:B------:R-:W-:Y:S01]  /*17460*/  FMNMX.FTZ R32, R93, R14, !PT ;  /* 0x0000000e5d207209 */ /* 0x000fe20007810000 */
[----:B------:R-:W-:Y:S01]  /*17470*/  MUFU.TANH R13, R13 ;  /* 0x0000000d000d7308 */ /* 0x000fe20000002400 */
[----:B------:R-:W-:-:S02]  /*17480*/  FSEL R89, R38, -INF , P2 ;  /* 0xff80000026597808 */ /* 0x000fc40001000000 */
[----:B0-----:R-:W-:Y:S02]  /*17490*/  FSEL R91, R35, -INF , P1 ;  /* 0xff800000235b7808 */ /* 0x001fe40000800000 */
[----:B------:R-:W-:-:S03]  /*174a0*/  ISETP.GT.AND P1, PT, R47, 0x19, PT ;  /* 0x000000192f00780c */ /* 0x000fc60003f24270 */
[----:B------:R-:W-:Y:S01]  /*174b0*/  MUFU.TANH R24, R24 ;  /* 0x0000001800187308 */ /* 0x000fe20000002400 */
[----:B------:R-:W-:Y:S01]  /*174c0*/  FMNMX.FTZ R32, R91, R32, !PT ;  /* 0x000000205b207209 */ /* 0x000fe20007810000 */
[----:B------:R-:W-:Y:S01]  /*174d0*/  FMUL.FTZ R14, R2, R67 ;  /* 0x00000043020e7220 */ /* 0x000fe20000410000 */
[----:B------:R-:W-:Y:S02]  /*174e0*/  ISETP.GT.AND P2, PT, R47, 0x20, PT ;  /* 0x000000202f00780c */ /* 0x000fe40003f44270 */
[----:B------:R-:W-:Y:S02]  /*174f0*/  FSEL R67, R39, -INF , P1 ;  /* 0xff80000027437808 */ /* 0x000fe40000800000 */
[----:B------:R-:W-:Y:S01]  /*17500*/  FMNMX.FTZ R32, R89, R32, !PT ;  /* 0x0000002059207209 */ /* 0x000fe20007810000 */
[----:B------:R-:W-:Y:S01]  /*17510*/  MUFU.TANH R26, R26 ;  /* 0x0000001a001a7308 */ /* 0x000fe20000002400 */
[----:B------:R-:W-:Y:S02]  /*17520*/  ISETP.GT.AND P1, PT, R47, 0x21, PT ;  /* 0x000000212f00780c */ /* 0x000fe40003f24270 */
[----:B------:R-:W-:-:S02]  /*17530*/  FSEL R63, R42, -INF , P2 ;  /* 0xff8000002a3f7808 */ /* 0x000fc40001000000 */
[----:B------:R-:W-:Y:S02]  /*17540*/  FMNMX.FTZ R32, R67, R32, !PT ;  /* 0x0000002043207209 */ /* 0x000fe40007810000 */
[----:B------:R-:W-:Y:S01]  /*17550*/  ISETP.GT.AND P2, PT, R47, 0x28, PT ;  /* 0x000000282f00780c */ /* 0x000fe20003f44270 */
[----:B------:R0:W2:Y:S01]  /*17560*/  MUFU.TANH R44, R31 ;  /* 0x0000001f002c7308 */ /* 0x0000a20000002400 */
[----:B------:R-:W-:Y:S02]  /*17570*/  FSEL R54, R43, -INF , P1 ;  /* 0xff8000002b367808 */ /* 0x000fe40000800000 */
[----:B------:R-:W-:Y:S02]  /*17580*/  ISETP.GT.AND P1, PT, R47, 0x29, PT ;  /* 0x000000292f00780c */ /* 0x000fe40003f24270 */
[----:B------:R-:W-:Y:S02]  /*17590*/  FSEL R53, R46, -INF , P2 ;  /* 0xff8000002e357808 */ /* 0x000fe40001000000 */
[----:B0-----:R-:W-:Y:S01]  /*175a0*/  FMNMX.FTZ R31, R63, R32, !PT ;  /* 0x000000203f1f7209 */ /* 0x001fe20007810000 */
[----:B------:R0:W3:Y:S01]  /*175b0*/  MUFU.TANH R38, R14 ;  /* 0x0000000e00267308 */ /* 0x0000e20000002400 */
[----:B------:R-:W-:-:S02]  /*175c0*/  ISETP.GT.AND P2, PT, R47, 0x30, PT ;  /* 0x000000302f00780c */ /* 0x000fc40003f44270 */
[----:B------:R-:W-:Y:S02]  /*175d0*/  FSEL R51, R36, -INF , P1 ;  /* 0xff80000024337808 */ /* 0x000fe40000800000 */
[----:B0-----:R-:W-:-:S04]  /*175e0*/  FMNMX.FTZ R14, R54, R31, !PT ;  /* 0x0000001f360e7209 */ /* 0x001fc80007810000 */
[----:B------:R-:W-:Y:S02]  /*175f0*/  FMNMX.FTZ R14, R53, R14, !PT ;  /* 0x0000000e350e7209 */ /* 0x000fe40007810000 */
[----:B------:R-:W-:Y:S02]  /*17600*/  ISETP.GT.AND P1, PT, R47, 0x31, PT ;  /* 0x000000312f00780c */ /* 0x000fe40003f24270 */
[----:B------:R-:W-:Y:S02]  /*17610*/  FSEL R50, R50, -INF , P2 ;  /* 0xff80000032327808 */ /* 0x000fe40001000000 */
[----:B------:R-:W-:Y:S02]  /*17620*/  FMNMX.FTZ R31, R51, R14, !PT ;  /* 0x0000000e331f7209 */ /* 0x000fe40007810000 */
[----:B------:R-:W-:Y:S02]  /*17630*/  ISETP.GT.AND P2, PT, R47, 0x38, PT ;  /* 0x000000382f00780c */ /* 0x000fe40003f44270 */
[----:B------:R-:W-:-:S02]  /*17640*/  FSEL R49, R49, -INF , P1 ;  /* 0xff80000031317808 */ /* 0x000fc40000800000 */
        /* <DEDUP_REMOVED lines=8> */
[----:B-1----:R-:W-:Y:S02]  /*176d0*/  FSEL R33, R41, -INF , P2 ;  /* 0xff80000029217808 */ /* 0x002fe40001000000 */
[----:B------:R-:W-:Y:S02]  /*176e0*/  FMNMX.FTZ R14, R34, R31, !PT ;  /* 0x0000001f220e7209 */ /* 0x000fe40007810000 */
[----:B------:R-:W-:Y:S02]  /*176f0*/  ISETP.GT.AND P2, PT, R47, 0x48, PT ;  /* 0x000000482f00780c */ /* 0x000fe40003f44270 */
[----:B--2---:R-:W-:-:S02]  /*17700*/  FSEL R31, R44, -INF , P1 ;  /* 0xff8000002c1f7808 */ /* 0x004fc40000800000 */
        /* <DEDUP_REMOVED lines=11> */
[----:B---3--:R-:W-:-:S02]  /*177c0*/  FSEL R37, R38, -INF , P1 ;  /* 0xff80000026257808 */ /* 0x008fc40000800000 */
[----:B------:R-:W-:Y:S02]  /*177d0*/  FMNMX.FTZ R14, R36, R39, !PT ;  /* 0x00000027240e7209 */ /* 0x000fe40007810000 */
[----:B------:R-:W-:Y:S02]  /*177e0*/  ISETP.GT.AND P1, PT, R47, 0x59, PT ;  /* 0x000000592f00780c */ /* 0x000fe40003f24270 */
[----:B------:R-:W-:Y:S02]  /*177f0*/  FSEL R38, R70, -INF , P2 ;  /* 0xff80000046267808 */ /* 0x000fe40001000000 */
[----:B------:R-:W-:Y:S01]  /*17800*/  FMNMX.FTZ R41, R37, R14, !PT ;  /* 0x0000000e25297209 */ /* 0x000fe20007810000 */
[----:B------:R-:W0:Y:S01]  /*17810*/  MUFU.TANH R44, R79 ;  /* 0x0000004f002c7308 */ /* 0x000e220000002400 */
[----:B------:R-:W-:Y:S02]  /*17820*/  ISETP.GT.AND P2, PT, R47, 0x60, PT ;  /* 0x000000602f00780c */ /* 0x000fe40003f44270 */
[----:B------:R-:W-:-:S02]  /*17830*/  FSEL R39, R71, -INF , P1 ;  /* 0xff80000047277808 */ /* 0x000fc40000800000 */
[----:B------:R-:W-:Y:S02]  /*17840*/  FMNMX.FTZ R14, R38, R41, !PT ;  /* 0x00000029260e7209 */ /* 0x000fe40007810000 */
[----:B------:R-:W-:Y:S01]  /*17850*/  ISETP.GT.AND P1, PT, R47, 0x61, PT ;  /* 0x000000612f00780c */ /* 0x000fe20003f24270 */
[----:B------:R-:W1:Y:S01]  /*17860*/  MUFU.TANH R46, R82 ;  /* 0x00000052002e7308 */ /* 0x000e620000002400 */
        /* <DEDUP_REMOVED lines=9> */
[----:B0-----:R-:W-:-:S02]  /*17900*/  FSEL R44, R44, -INF , P1 ;  /* 0xff8000002c2c7808 */ /* 0x001fc40000800000 */
[----:B------:R-:W-:Y:S02]  /*17910*/  FMNMX.FTZ R45, R43, R14, !PT ;  /* 0x0000000e2b2d7209 */ /* 0x000fe40007810000 */
[C---:B------:R-:W-:Y:S02]  /*17920*/  ISETP.GT.AND P1, PT, R47.reuse, 0x71, PT ;  /* 0x000000712f00780c */ /* 0x040fe40003f24270 */
[----:B-1----:R-:W-:Y:S02]  /*17930*/  FSEL R46, R46, -INF , P2 ;  /* 0xff8000002e2e7808 */ /* 0x002fe40001000000 */
[----:B------:R-:W-:Y:S02]  /*17940*/  FMNMX.FTZ R71, R44, R45, !PT ;  /* 0x0000002d2c477209 */ /* 0x000fe40007810000 */
[----:B------:R-:W-:Y:S02]  /*17950*/  ISETP.GT.AND P2, PT, R47, 0x78, PT ;  /* 0x000000782f00780c */ /* 0x000fe40003f44270 */
[----:B------:R-:W-:-:S02]  /*17960*/  FSEL R45, R83, -INF , P1 ;  /* 0xff800000532d7808 */ /* 0x000fc40000800000 */
[----:B------:R-:W-:Y:S02]  /*17970*/  FMNMX.FTZ R14, R46, R71, !PT ;  /* 0x000000472e0e7209 */ /* 0x000fe40007810000 */
[----:B------:R-:W-:Y:S02]  /*17980*/  ISETP.GT.AND P1, PT, R47, 0x79, PT ;  /* 0x000000792f00780c */ /* 0x000fe40003f24270 */
[----:B------:R-:W-:Y:S02]  /*17990*/  FSEL R47, R86, -INF , P2 ;  /* 0xff800000562f7808 */ /* 0x000fe40001000000 */
[----:B------:R-:W-:Y:S02]  /*179a0*/  FMNMX.FTZ R14, R45, R14, !PT ;  /* 0x0000000e2d0e7209 */ /* 0x000fe40007810000 */
[----:B------:R-:W-:Y:S02]  /*179b0*/  FSEL R48, R48, -INF , P1 ;  /* 0xff80000030307808 */ /* 0x000fe40000800000 */
[----:B------:R-:W-:-:S04]  /*179c0*/  FMNMX.FTZ R71, R47, R14, !PT ;  /* 0x0000000e2f477209 */ /* 0x000fc80007810000 */
[----:B------:R-:W-:-:S05]  /*179d0*/  FMNMX.FTZ R71, R48, R71, !PT ;  /* 0x0000004730477209 */ /* 0x000fca0007810000 */
[----:B------:R-:W0:Y:S01]  /*179e0*/  SHFL.BFLY PT, R14, R71, 0x2, 0x1f ;  /* 0x0c401f00470e7f89 */ /* 0x000e2200000e0000 */
[----:B------:R1:W-:Y:S03]  /*179f0*/  MUFU.TANH R82, R61 ;  /* 0x0000003d00527308 */ /* 0x0003e60000002400 */
[----:B------:R-:W2:Y:S01]  /*17a00*/  SHFL.IDX PT, R52, R52, RZ, 0x1c1f ;  /* 0x001c1fff34347589 */ /* 0x000ea200000e0000 */
[----:B0-----:R-:W-:-:S05]  /*17a10*/  FMNMX.FTZ R56, R71, R14, !PT ;  /* 0x0000000e47387209 */ /* 0x001fca0007810000 */
[----:B-1----:R-:W0:Y:S01]  /*17a20*/  SHFL.BFLY PT, R61, R56, 0x1, 0x1f ;  /* 0x0c201f00383d7f89 */ /* 0x002e2200000e0000 */
[----:B--2---:R-:W-:-:S04]  /*17a30*/  VIADDMNMX R78, R52, R55, R58, PT ;  /* 0x00000037344e7246 */ /* 0x004fc8000380013a */
[C---:B------:R-:W-:Y:S02]  /*17a40*/  ISETP.GT.AND P2, PT, R78.reuse, 0x1, PT ;  /* 0x000000014e00780c */ /* 0x040fe40003f44270 */
[----:B------:R-:W-:Y:S02]  /*17a50*/  ISETP.GT.AND P3, PT, R78, 0x8, PT ;  /* 0x000000084e00780c */ /* 0x000fe40003f64270 */
[----:B0-----:R-:W-:Y:S01]  /*17a60*/  FMNMX.FTZ R14, R56, R61, !PT ;  /* 0x0000003d380e7209 */ /* 0x001fe20007810000 */
[----:B------:R-:W-:-:S03]  /*17a70*/  IMAD.U32 R61, RZ, RZ, UR38 ;  /* 0x00000026ff3d7e24 */ /* 0x000fc6000f8e00ff */
[C---:B------:R-:W-:Y:S01]  /*17a80*/  FSETP.NEU.FTZ.AND P1, PT, R14.reuse, -INF , PT ;  /* 0xff8000000e00780b */ /* 0x040fe20003f3d000 */
[----:B------:R-:W-:-:S05]  /*17a90*/  FFMA.FTZ R56, R14, R61, -8 ;  /* 0xc10000000e387423 */ /* 0x000fca000001003d */
[----:B------:R-:W-:Y:S02]  /*17aa0*/  FSEL R56, R56, RZ, P1 ;  /* 0x000000ff38387208 */ /* 0x000fe40000800000 */
[----:B------:R-:W-:Y:S02]  /*17ab0*/  ISETP.GT.AND P1, PT, R78, RZ, PT ;  /* 0x000000ff4e00720c */ /* 0x000fe40003f24270 */
[----:B------:R-:W-:Y:S01]  /*17ac0*/  FSEL R58, R3, -INF , P2 ;  /* 0xff800000033a7808 */ /* 0x000fe20001000000 */
[----:B------:R-:W-:-:S01]  /*17ad0*/  FFMA.FTZ R52, R59, UR38, -R56 ;  /* 0x000000263b347c23 */ /* 0x000fc20008010838 */
[----:B------:R-:W-:Y:S01]  /*17ae0*/  FSEL R59, R0, -INF , P1 ;  /* 0xff800000003b7808 */ /* 0x000fe20000800000 */
[----:B------:R0:W-:Y:S01]  /*17af0*/  MUFU.TANH R79, R60 ;  /* 0x0000003c004f7308 */ /* 0x0001e20000002400 */
[----:B------:R-:W-:-:S01]  /*17b00*/  FFMA.FTZ R0, R57, UR38, -R56 ;  /* 0x0000002639007c23 */ /* 0x000fc20008010838 */
[----:B------:R-:W-:Y:S02]  /*17b10*/  ISETP.GT.AND P1, PT, R78, 0x9, PT ;  /* 0x000000094e00780c */ /* 0x000fe40003f24270 */
[----:B------:R-:W-:-:S02]  /*17b20*/  FSEL R57, R9, -INF , P3 ;  /* 0xff80000009397808 */ /* 0x000fc40001800000 */
[----:B0-----:R-:W-:Y:S02]  /*17b30*/  FMNMX.FTZ R60, R59, R58, !PT ;  /* 0x0000003a3b3c7209 */ /* 0x001fe40007810000 */
[C---:B------:R-:W-:Y:S02]  /*17b40*/  ISETP.GT.AND P2, PT, R78.reuse, 0x10, PT ;  /* 0x000000104e00780c */ /* 0x040fe40003f44270 */
        /* <DEDUP_REMOVED lines=10> */
[----:B------:R-:W-:Y:S01]  /*17bf0*/  FMNMX.FTZ R7, R61, R10, !PT ;  /* 0x0000000a3d077209 */ /* 0x000fe20007810000 */
[----:B------:R0:W-:Y:S01]  /*17c00*/  MUFU.TANH R83, R64 ;  /* 0x0000004000537308 */ /* 0x0001e20000002400 */
[----:B------:R-:W-:Y:S02]  /*17c10*/  ISETP.GT.AND P2, PT, R78, 0x20, PT ;  /* 0x000000204e00780c */ /* 0x000fe40003f44270 */
[----:B------:R-:W-:Y:S02]  /*17c20*/  FMNMX.FTZ R7, R62, R7, !PT ;  /* 0x000000073e077209 */ /* 0x000fe40007810000 */
[----:B0-----:R-:W-:-:S03]  /*17c30*/  FSEL R64, R13, -INF , P1 ;  /* 0xff8000000d407808 */ /* 0x001fc60000800000 */
[----:B------:R0:W-:Y:S01]  /*17c40*/  MUFU.TANH R86, R65 ;  /* 0x0000004100567308 */ /* 0x0001e20000002400 */
[----:B------:R-:W-:Y:S02]  /*17c50*/  ISETP.GT.AND P1, PT, R78, 0x21, PT ;  /* 0x000000214e00780c */ /* 0x000fe40003f24270 */
[----:B------:R-:W-:Y:S01]  /*17c60*/  FMNMX.FTZ R12, R64, R7, !PT ;  /* 0x00000007400c7209 */ /* 0x000fe20007810000 */
[----:B------:R-:W-:Y:S01]  /*17c70*/  FMUL.FTZ R68, R2, R68 ;  /* 0x0000004402447220 */ /* 0x000fe20000410000 */
[----:B------:R-:W-:Y:S02]  /*17c80*/  FSEL R66, R15, -INF , P1 ;  /* 0xff8000000f427808 */ /* 0x000fe40000800000 */
[----:B0-----:R-:W-:Y:S01]  /*17c90*/  FSEL R65, R20, -INF , P2 ;  /* 0xff80000014417808 */ /* 0x001fe20001000000 */
[----:B------:R-:W0:Y:S01]  /*17ca0*/  MUFU.TANH R25, R25 ;  /* 0x0000001900197308 */ /* 0x000e220000002400 */
[----:B------:R-:W-:Y:S02]  /*17cb0*/  ISETP.GT.AND P2, PT, R78, 0x28, PT ;  /* 0x000000284e00780c */ /* 0x000fe40003f44270 */
[----:B------:R-:W-:Y:S01]  /*17cc0*/  FMNMX.FTZ R9, R65, R12, !PT ;  /* 0x0000000c41097209 */ /* 0x000fe20007810000 */
[----:B------:R-:W-:Y:S01]  /*17cd0*/  FMUL.FTZ R69, R2, R69 ;  /* 0x0000004502457220 */ /* 0x000fe20000410000 */
[----:B------:R-:W-:-:S02]  /*17ce0*/  ISETP.GT.AND P1, PT, R78, 0x29, PT ;  /* 0x000000294e00780c */ /* 0x000fc40003f24270 */
[----:B------:R-:W-:Y:S01]  /*17cf0*/  FMNMX.FTZ R9, R66, R9, !PT ;  /* 0x0000000942097209 */ /* 0x000fe20007810000 */
[----:B------:R-:W1:Y:S08]  /*17d00*/  MUFU.TANH R27, R27 ;  /* 0x0000001b001b7308 */ /* 0x000e700000002400 */
[----:B------:R2:W-:Y:S01]  /*17d10*/  MUFU.TANH R87, R68 ;  /* 0x0000004400577308 */ /* 0x0005e20000002400 */
[----:B------:R-:W-:-:S01]  /*17d20*/  FFMA.FTZ R12, R67, UR38, -R56 ;  /* 0x00000026430c7c23 */ /* 0x000fc20008010838 */
[----:B--2---:R-:W-:-:S06]  /*17d30*/  FSEL R68, R21, -INF , P2 ;  /* 0xff80000015447808 */ /* 0x004fcc0001000000 */
[----:B------:R-:W-:Y:S01]  /*17d40*/  MUFU.TANH R28, R28 ;  /* 0x0000001c001c7308 */ /* 0x000fe20000002400 */
[----:B------:R-:W-:Y:S02]  /*17d50*/  ISETP.GT.AND P2, PT, R78, 0x30, PT ;  /* 0x000000304e00780c */ /* 0x000fe40003f44270 */
[----:B------:R-:W-:-:S05]  /*17d60*/  FMNMX.FTZ R20, R68, R9, !PT ;  /* 0x0000000944147209 */ /* 0x000fca0007810000 */
[----:B------:R2:W-:Y:S01]  /*17d70*/  MUFU.TANH R88, R69 ;  /* 0x0000004500587308 */ /* 0x0005e20000002400 */
[----:B------:R-:W-:Y:S02]  /*17d80*/  FSEL R67, R26, -INF , P2 ;  /* 0xff8000001a437808 */ /* 0x000fe40001000000 */
[----:B--2---:R-:W-:-:S05]  /*17d90*/  FSEL R69, R24, -INF , P1 ;  /* 0xff80000018457808 */ /* 0x004fca0000800000 */
[----:B------:R-:W2:Y:S01]  /*17da0*/  MUFU.TANH R30, R30 ;  /* 0x0000001e001e7308 */ /* 0x000ea20000002400 */
[C---:B------:R-:W-:Y:S02]  /*17db0*/  ISETP.GT.AND P1, PT, R78.reuse, 0x31, PT ;  /* 0x000000314e00780c */ /* 0x040fe40003f24270 */
[----:B------:R-:W-:Y:S02]  /*17dc0*/  FMNMX.FTZ R20, R69, R20, !PT ;  /* 0x0000001445147209 */ /* 0x000fe40007810000 */
[----:B------:R-:W-:Y:S02]  /*17dd0*/  ISETP.GT.AND P2, PT, R78, 0x38, PT ;  /* 0x000000384e00780c */ /* 0x000fe40003f44270 */
[----:B0-----:R-:W-:Y:S01]  /*17de0*/  FSEL R70, R25, -INF , P1 ;  /* 0xff80000019467808 */ /* 0x001fe20000800000 */
[----:B------:R-:W0:Y:S01]  /*17df0*/  MUFU.TANH R29, R29 ;  /* 0x0000001d001d7308 */ /* 0x000e220000002400 */
[----:B------:R-:W-:Y:S01]  /*17e00*/  FMNMX.FTZ R9, R67, R20, !PT ;  /* 0x0000001443097209 */ /* 0x000fe20007810000 */
[----:B------:R-:W-:Y:S01]  /*17e10*/  FMUL.FTZ R73, R2, R73 ;  /* 0x0000004902497220 */ /* 0x000fe20000410000 */
[----:B------:R-:W-:-:S02]  /*17e20*/  ISETP.GT.AND P1, PT, R78, 0x39, PT ;  /* 0x000000394e00780c */ /* 0x000fc40003f24270 */
[----:B-1----:R-:W-:Y:S02]  /*17e30*/  FSEL R71, R27, -INF , P2 ;  /* 0xff8000001b477808 */ /* 0x002fe40001000000 */
[----:B------:R-:W-:Y:S01]  /*17e40*/  FMNMX.FTZ R20, R70, R9, !PT ;  /* 0x0000000946147209 */ /* 0x000fe20007810000 */
[----:B------:R1:W-:Y:S01]  /*17e50*/  MUFU.TANH R92, R73 ;  /* 0x00000049005c7308 */ /* 0x0003e20000002400 */
[----:B------:R-:W-:Y:S02]  /*17e60*/  ISETP.GT.AND P2, PT, R78, 0x40, PT ;  /* 0x000000404e00780c */ /* 0x000fe40003f44270 */
[----:B------:R-:W-:Y:S02]  /*17e70*/  FMNMX.FTZ R24, R71, R20, !PT ;  /* 0x0000001447187209 */ /* 0x000fe40007810000 */
[----:B--2---:R-:W-:Y:S02]  /*17e80*/  FSEL R74, R30, -INF , P2 ;  /* 0xff8000001e4a7808 */ /* 0x004fe40001000000 */
[----:B-1----:R-:W-:-:S02]  /*17e90*/  FSEL R73, R28, -INF , P1 ;  /* 0xff8000001c497808 */ /* 0x002fc40000800000 */
[----:B------:R-:W-:Y:S02]  /*17ea0*/  ISETP.GT.AND P1, PT, R78, 0x41, PT ;  /* 0x000000414e00780c */ /* 0x000fe40003f24270 */
[----:B------:R-:W-:Y:S01]  /*17eb0*/  FMNMX.FTZ R9, R73, R24, !PT ;  /* 0x0000001849097209 */ /* 0x000fe20007810000 */
[----:B------:R-:W-:Y:S01]  /*17ec0*/  FMUL.FTZ R77, R2, R77 ;  /* 0x0000004d024d7220 */ /* 0x000fe20000410000 */
[----:B------:R-:W-:Y:S02]  /*17ed0*/  ISETP.GT.AND P2, PT, R78, 0x48, PT ;  /* 0x000000484e00780c */ /* 0x000fe40003f44270 */
[----:B0-----:R-:W-:Y:S02]  /*17ee0*/  FSEL R75, R29, -INF , P1 ;  /* 0xff8000001d4b7808 */ /* 0x001fe40000800000 */
[----:B------:R-:W-:Y:S01]  /*17ef0*/  FMNMX.FTZ R24, R74, R9, !PT ;  /* 0x000000094a187209 */ /* 0x000fe20007810000 */
[----:B------:R-:W-:Y:S01]  /*17f00*/  FMUL.FTZ R76, R2, R76 ;  /* 0x0000004c024c7220 */ /* 0x000fe20000410000 */
[----:B------:R0:W-:Y:S01]  /*17f10*/  MUFU.TANH R96, R77 ;  /* 0x0000004d00607308 */ /* 0x0001e20000002400 */
[----:B------:R-:W-:-:S02]  /*17f20*/  ISETP.GT.AND P1, PT, R78, 0x49, PT ;  /* 0x000000494e00780c */ /* 0x000fc40003f24270 */
[----:B------:R-:W-:Y:S01]  /*17f30*/  FMNMX.FTZ R24, R75, R24, !PT ;  /* 0x000000184b187209 */ /* 0x000fe20007810000 */
[----:B------:R-:W-:Y:S01]  /*17f40*/  FMUL.FTZ R72, R2, R72 ;  /* 0x0000004802487220 */ /* 0x000fe20000410000 */
[----:B0-----:R-:W-:-:S03]  /*17f50*/  FSEL R77, R79, -INF , P2 ;  /* 0xff8000004f4d7808 */ /* 0x001fc60001000000 */
[----:B------:R0:W-:Y:S01]  /*17f60*/  MUFU.TANH R94, R76 ;  /* 0x0000004c005e7308 */ /* 0x0001e20000002400 */
[----:B------:R-:W-:Y:S02]  /*17f70*/  ISETP.GT.AND P2, PT, R78, 0x50, PT ;  /* 0x000000504e00780c */ /* 0x000fe40003f44270 */
[----:B------:R-:W-:Y:S02]  /*17f80*/  FMNMX.FTZ R9, R77, R24, !PT ;  /* 0x000000184d097209 */ /* 0x000fe40007810000 */
[----:B0-----:R-:W-:-:S03]  /*17f90*/  FSEL R76, R82, -INF , P1 ;  /* 0xff800000524c7808 */ /* 0x001fc60000800000 */
[----:B------:R0:W1:Y:S01]  /*17fa0*/  MUFU.TANH R90, R72 ;  /* 0x00000048005a7308 */ /* 0x0000620000002400 */
[----:B------:R-:W-:Y:S02]  /*17fb0*/  ISETP.GT.AND P1, PT, R78, 0x51, PT ;  /* 0x000000514e00780c */ /* 0x000fe40003f24270 */
[----:B------:R-:W-:Y:S01]  /*17fc0*/  FMNMX.FTZ R9, R76, R9, !PT ;  /* 0x000000094c097209 */ /* 0x000fe20007810000 */
[----:B------:R-:W-:-:S01]  /*17fd0*/  FFMA.FTZ R157, R63, UR38, -R56 ;  /* 0x000000263f9d7c23 */ /* 0x000fc20008010838 */
[----:B------:R-:W-:Y:S02]  /*17fe0*/  FSEL R63, R86, -INF , P1 ;  /* 0xff800000563f7808 */ /* 0x000fe40000800000 */
[----:B0-----:R-:W-:Y:S02]  /*17ff0*/  FSEL R72, R83, -INF , P2 ;  /* 0xff80000053487808 */ /* 0x001fe40001000000 */
[----:B------:R-:W-:Y:S02]  /*18000*/  ISETP.GT.AND P2, PT, R78, 0x58, PT ;  /* 0x000000584e00780c */ /* 0x000fe40003f44270 */
[----:B------:R-:W-:Y:S01]  /*18010*/  FMNMX.FTZ R24, R72, R9, !PT ;  /* 0x0000000948187209 */ /* 0x000fe20007810000 */
[----:B------:R-:W-:Y:S01]  /*18020*/  FMUL.FTZ R80, R2, R80 ;  /* 0x0000005002507220 */ /* 0x000fe20000410000 */
[----:B------:R-:W-:-:S02]  /*18030*/  ISETP.GT.AND P1, PT, R78, 0x59, PT ;  /* 0x000000594e00780c */ /* 0x000fc40003f24270 */
[----:B------:R-:W-:Y:S02]  /*18040*/  FSEL R29, R87, -INF , P2 ;  /* 0xff800000571d7808 */ /* 0x000fe40001000000 */
[----:B------:R-:W-:Y:S01]  /*18050*/  FMNMX.FTZ R24, R63, R24, !PT ;  /* 0x000000183f187209 */ /* 0x000fe20007810000 */
[--C-:B------:R-:W-:Y:S01]  /*18060*/  FFMA.FTZ R26, R51, UR38, -R56.reuse ;  /* 0x00000026331a7c23 */ /* 0x100fe20008010838 */
[----:B------:R-:W-:Y:S01]  /*18070*/  ISETP.GT.AND P2, PT, R78, 0x60, PT ;  /* 0x000000604e00780c */ /* 0x000fe20003f44270 */
[----:B------:R-:W-:Y:S01]  /*18080*/  FMUL.FTZ R81, R2, R81 ;  /* 0x0000005102517220 */ /* 0x000fe20000410000 */
[----:B------:R-:W-:Y:S02]  /*18090*/  FSEL R51, R88, -INF , P1 ;  /* 0xff80000058337808 */ /* 0x000fe40000800000 */
[----:B------:R-:W-:Y:S01]  /*180a0*/  FMNMX.FTZ R28, R29, R24, !PT ;  /* 0x000000181d1c7209 */ /* 0x000fe20007810000 */
[----:B------:R-:W-:Y:S01]  /*180b0*/  MUFU.TANH R80, R80 ;  /* 0x0000005000507308 */ /* 0x000fe20000002400 */
[----:B------:R-:W-:-:S01]  /*180c0*/  FFMA.FTZ R159, R50, UR38, -R56 ;  /* 0x00000026329f7c23 */ /* 0x000fc20008010838 */
[----:B------:R-:W-:Y:S01]  /*180d0*/  ISETP.GT.AND P1, PT, R78, 0x61, PT ;  /* 0x000000614e00780c */ /* 0x000fe20003f24270 */
[----:B------:R-:W-:Y:S01]  /*180e0*/  FMUL.FTZ R84, R2, R84 ;  /* 0x0000005402547220 */ /* 0x000fe20000410000 */
[----:B-1----:R-:W-:-:S02]  /*180f0*/  FSEL R50, R90, -INF , P2 ;  /* 0xff8000005a327808 */ /* 0x002fc40001000000 */
[----:B------:R-:W-:Y:S01]  /*18100*/  FMNMX.FTZ R9, R51, R28, !PT ;  /* 0x0000001c33097209 */ /* 0x000fe20007810000 */
[--C-:B------:R-:W-:Y:S01]  /*18110*/  FFMA.FTZ R15, R49, UR38, -R56.reuse ;  /* 0x00000026310f7c23 */ /* 0x100fe20008010838 */
[----:B------:R-:W0:Y:S01]  /*18120*/  MUFU.TANH R81, R81 ;  /* 0x0000005100517308 */ /* 0x000e220000002400 */
[----:B------:R-:W-:Y:S01]  /*18130*/  ISETP.GT.AND P2, PT, R78, 0x68, PT ;  /* 0x000000684e00780c */ /* 0x000fe20003f44270 */
[----:B------:R-:W-:Y:S01]  /*18140*/  FMUL.FTZ R85, R2, R85 ;  /* 0x0000005502557220 */ /* 0x000fe20000410000 */
[----:B------:R-:W-:Y:S02]  /*18150*/  FSEL R49, R92, -INF , P1 ;  /* 0xff8000005c317808 */ /* 0x000fe40000800000 */
[----:B------:R-:W-:Y:S01]  /*18160*/  FMNMX.FTZ R28, R50, R9, !PT ;  /* 0x00000009321c7209 */ /* 0x000fe20007810000 */
[----:B------:R-:W-:-:S01]  /*18170*/  FFMA.FTZ R13, R42, UR38, -R56 ;  /* 0x000000262a0d7c23 */ /* 0x000fc20008010838 */
[----:B------:R-:W-:Y:S01]  /*18180*/  ISETP.GT.AND P1, PT, R78, 0x69, PT ;  /* 0x000000694e00780c */ /* 0x000fe20003f24270 */
[----:B------:R-:W1:Y:S01]  /*18190*/  MUFU.TANH R84, R84 ;  /* 0x0000005400547308 */ /* 0x000e620000002400 */
[----:B------:R-:W-:-:S02]  /*181a0*/  FSEL R42, R94, -INF , P2 ;  /* 0xff8000005e2a7808 */ /* 0x000fc40001000000 */
[----:B------:R-:W-:Y:S02]  /*181b0*/  FMNMX.FTZ R9, R49, R28, !PT ;  /* 0x0000001c31097209 */ /* 0x000fe40007810000 */
[----:B------:R-:W-:Y:S02]  /*181c0*/  ISETP.GT.AND P2, PT, R78, 0x70, PT ;  /* 0x000000704e00780c */ /* 0x000fe40003f44270 */
[----:B------:R-:W-:Y:S01]  /*181d0*/  FSEL R21, R96, -INF , P1 ;  /* 0xff80000060157808 */ /* 0x000fe20000800000 */
[----:B------:R-:W2:Y:S01]  /*181e0*/  MUFU.TANH R85, R85 ;  /* 0x0000005500557308 */ /* 0x000ea20000002400 */
[----:B------:R-:W-:Y:S02]  /*181f0*/  FMNMX.FTZ R28, R42, R9, !PT ;  /* 0x000000092a1c7209 */ /* 0x000fe40007810000 */
[----:B------:R-:W-:Y:S02]  /*18200*/  ISETP.GT.AND P1, PT, R78, 0x71, PT ;  /* 0x000000714e00780c */ /* 0x000fe40003f24270 */
[----:B------:R-:W-:-:S03]  /*18210*/  FMNMX.FTZ R28, R21, R28, !PT ;  /* 0x0000001c151c7209 */ /* 0x000fc60007810000 */
[----:B------:R3:W-:Y:S01]  /*18220*/  MUFU.EX2 R24, R15 ;  /* 0x0000000f00187308 */ /* 0x0007e20000000800 */
[----:B0-----:R-:W-:Y:S02]  /*18230*/  FSEL R25, R81, -INF , P1 ;  /* 0xff80000051197808 */ /* 0x001fe40000800000 */
[----:B---3--:R-:W-:Y:S02]  /*18240*/  FSEL R15, R80, -INF , P2 ;  /* 0xff800000500f7808 */ /* 0x008fe40001000000 */
[C---:B------:R-:W-:Y:S02]  /*18250*/  ISETP.GT.AND P2, PT, R78.reuse, 0x78, PT ;  /* 0x000000784e00780c */ /* 0x040fe40003f44270 */
[----:B------:R-:W-:Y:S02]  /*18260*/  FMNMX.FTZ R28, R15, R28, !PT ;  /* 0x0000001c0f1c7209 */ /* 0x000fe40007810000 */
[----:B------:R-:W-:Y:S02]  /*18270*/  ISETP.GT.AND P1, PT, R78, 0x79, PT ;  /* 0x000000794e00780c */ /* 0x000fe40003f24270 */
[----:B-1----:R-:W-:-:S02]  /*18280*/  FSEL R27, R84, -INF , P2 ;  /* 0xff800000541b7808 */ /* 0x002fc40001000000 */
[----:B------:R-:W-:Y:S01]  /*18290*/  FMNMX.FTZ R28, R25, R28, !PT ;  /* 0x0000001c191c7209 */ /* 0x000fe20007810000 */
[--C-:B------:R-:W-:Y:S01]  /*182a0*/  FFMA.FTZ R30, R34, UR38, -R56.reuse ;  /* 0x00000026221e7c23 */ /* 0x100fe20008010838 */
[----:B------:R-:W-:-:S01]  /*182b0*/  FFMA.FTZ R161, R33, UR38, -R56 ;  /* 0x0000002621a17c23 */ /* 0x000fc20008010838 */
[----:B--2---:R-:W-:Y:S02]  /*182c0*/  FSEL R33, R85, -INF , P1 ;  /* 0xff80000055217808 */ /* 0x004fe40000800000 */
[----:B------:R-:W-:-:S04]  /*182d0*/  FMNMX.FTZ R34, R27, R28, !PT ;  /* 0x0000001c1b227209 */ /* 0x000fc80007810000 */
[----:B------:R-:W-:-:S05]  /*182e0*/  FMNMX.FTZ R34, R33, R34, !PT ;  /* 0x0000002221227209 */ /* 0x000fca0007810000 */
[----:B------:R-:W0:Y:S01]  /*182f0*/  SHFL.BFLY PT, R9, R34, 0x2, 0x1f ;  /* 0x0c401f0022097f89 */ /* 0x000e2200000e0000 */
[----:B------:R-:W-:-:S01]  /*18300*/  FFMA.FTZ R163, R36, UR38, -R56 ;  /* 0x0000002624a37c23 */ /* 0x000fc20008010838 */
[----:B0-----:R-:W-:-:S05]  /*18310*/  FMNMX.FTZ R36, R34, R9, !PT ;  /* 0x0000000922247209 */ /* 0x001fca0007810000 */
[----:B------:R-:W0:Y:S01]  /*18320*/  SHFL.BFLY PT, R9, R36, 0x1, 0x1f ;  /* 0x0c201f0024097f89 */ /* 0x000e2200000e0000 */
[----:B------:R-:W-:-:S01]  /*18330*/  FFMA.FTZ R165, R40, UR38, -R56 ;  /* 0x0000002628a57c23 */ /* 0x000fc20008010838 */
[--C-:B------:R-:W-:Y:S01]  /*18340*/  FFMA.FTZ R40, R44, UR38, -R56.reuse ;  /* 0x000000262c287c23 */ /* 0x100fe20008010838 */
[----:B------:R-:W-:Y:S02]  /*18350*/  IMAD.U32 R44, RZ, RZ, UR38 ;  /* 0x00000026ff2c7e24 */ /* 0x000fe4000f8e00ff */
[--C-:B------:R-:W-:Y:S01]  /*18360*/  FFMA.FTZ R34, R41, UR38, -R56.reuse ;  /* 0x0000002629227c23 */ /* 0x100fe20008010838 */
[----:B------:R-:W-:-:S01]  /*18370*/  FFMA.FTZ R167, R46, UR38, -R56 ;  /* 0x000000262ea77c23 */ /* 0x000fc20008010838 */
[----:B------:R-:W-:Y:S01]  /*18380*/  FFMA.FTZ R153, R97, UR38, -R56 ;  /* 0x0000002661997c23 */ /* 0x000fe20008010838 */
[----:B0-----:R-:W-:-:S04]  /*18390*/  FMNMX.FTZ R9, R36, R9, !PT ;  /* 0x0000000924097209 */ /* 0x001fc80007810000 */
[C---:B------:R-:W-:Y:S01]  /*183a0*/  FSETP.NEU.FTZ.AND P1, PT, R9.reuse, -INF , PT ;  /* 0xff8000000900780b */ /* 0x040fe20003f3d000 */
[----:B------:R-:W-:-:S05]  /*183b0*/  FFMA.FTZ R41, R9, R44, -8 ;  /* 0xc100000009297423 */ /* 0x000fca000001002c */
[----:B------:R-:W-:Y:S01]  /*183c0*/  FSEL R46, R41, RZ, P1 ;  /* 0x000000ff292e7208 */ /* 0x000fe20000800000 */
[----:B------:R-:W-:Y:S04]  /*183d0*/  MUFU.EX2 R153, R153 ;  /* 0x0000009900997308 */ /* 0x000fe80000000800 */
[----:B------:R-:W-:-:S01]  /*183e0*/  FFMA.FTZ R152, R59, UR38, -R46 ;  /* 0x000000263b987c23 */ /* 0x000fc2000801082e */
[--C-:B------:R-:W-:Y:S01]  /*183f0*/  FFMA.FTZ R41, R58, UR38, -R46.reuse ;  /* 0x000000263a297c23 */ /* 0x100fe2000801082e */
[----:B------:R-:W-:-:S02]  /*18400*/  FFMA.FTZ R57, R57, UR38, -R46 ;  /* 0x0000002639397c23 */ /* 0x000fc4000801082e */
[----:B------:R-:W-:Y:S01]  /*18410*/  MUFU.EX2 R52, R52 ;  /* 0x0000003400347308 */ /* 0x000fe20000000800 */
[----:B------:R-:W-:-:S01]  /*18420*/  FFMA.FTZ R3, R95, UR38, -R56 ;  /* 0x000000265f037c23 */ /* 0x000fc20008010838 */
[----:B------:R-:W-:Y:S01]  /*18430*/  FFMA.FTZ R155, R93, UR38, -R56 ;  /* 0x000000265d9b7c23 */ /* 0x000fe20008010838 */
[----:B------:R-:W-:-:S05]  /*18440*/  FFMA.FTZ R55, R55, UR38, -R46 ;  /* 0x0000002637377c23 */ /* 0x000fca000801082e */
[----:B------:R-:W-:Y:S01]  /*18450*/  MUFU.EX2 R152, R152 ;  /* 0x0000009800987308 */ /* 0x000fe20000000800 */
[----:B------:R-:W-:-:S01]  /*18460*/  FFMA.FTZ R11, R53, UR38, -R56 ;  /* 0x00000026350b7c23 */ /* 0x000fc20008010838 */
[----:B------:R-:W-:-:S06]  /*18470*/  FFMA.FTZ R53, R31, UR38, -R56 ;  /* 0x000000261f357c23 */ /* 0x000fcc0008010838 */
[----:B------:R-:W0:Y:S01]  /*18480*/  MUFU.EX2 R41, R41 ;  /* 0x0000002900297308 */ /* 0x000e220000000800 */
[----:B------:R-:W-:-:S01]  /*18490*/  FFMA.FTZ R154, R60, UR38, -R46 ;  /* 0x000000263c9a7c23 */ /* 0x000fc2000801082e */
[--C-:B------:R-:W-:Y:S01]  /*184a0*/  FFMA.FTZ R31, R32, UR38, -R56.reuse ;  /* 0x00000026201f7c23 */ /* 0x100fe20008010838 */
[----:B------:R-:W-:-:S05]  /*184b0*/  FFMA.FTZ R44, R48, UR38, -R56 ;  /* 0x00000026302c7c23 */ /* 0x000fca0008010838 */
[----:B------:R-:W1:Y:S01]  /*184c0*/  MUFU.EX2 R0, R0 ;  /* 0x0000000000007308 */ /* 0x000e620000000800 */
[----:B------:R-:W-:-:S01]  /*184d0*/  FFMA.FTZ R10, R91, UR38, -R56 ;  /* 0x000000265b0a7c23 */ /* 0x000fc20008010838 */
[--C-:B------:R-:W-:Y:S01]  /*184e0*/  FFMA.FTZ R32, R37, UR38, -R56.reuse ;  /* 0x0000002625207c23 */ /* 0x100fe20008010838 */
[----:B------:R-:W-:-:S05]  /*184f0*/  FFMA.FTZ R37, R43, UR38, -R56 ;  /* 0x000000262b257c23 */ /* 0x000fca0008010838 */
[----:B------:R-:W2:Y:S01]  /*18500*/  MUFU.EX2 R57, R57 ;  /* 0x0000003900397308 */ /* 0x000ea20000000800 */
[----:B------:R-:W-:-:S01]  /*18510*/  FFMA.FTZ R43, R61, UR38, -R46 ;  /* 0x000000263d2b7c23 */ /* 0x000fc2000801082e */
[----:B------:R-:W-:-:S06]  /*18520*/  FFMA.FTZ R7, R89, UR38, -R56 ;  /* 0x0000002659077c23 */ /* 0x000fcc0008010838 */
[----:B------:R-:W3:Y:S01]  /*18530*/  MUFU.EX2 R3, R3 ;  /* 0x0000000300037308 */ /* 0x000ee20000000800 */
[----:B------:R-:W-:-:S07]  /*18540*/  FFMA.FTZ R62, R62, UR38, -R46 ;  /* 0x000000263e3e7c23 */ /* 0x000fce000801082e */
[----:B------:R4:W5:Y:S01]  /*18550*/  MUFU.EX2 R48, R55 ;  /* 0x0000003700307308 */ /* 0x0009620000000800 */
[----:B0-----:R-:W-:-:S07]  /*18560*/  FADD.FTZ R58, R152, R41 ;  /* 0x00000029983a7221 */ /* 0x001fce0000010000 */
[----:B------:R-:W0:Y:S01]  /*18570*/  MUFU.EX2 R155, R155 ;  /* 0x0000009b009b7308 */ /* 0x000e220000000800 */
[----:B----4-:R-:W-:-:S07]  /*18580*/  FADD.FTZ R55, R153, R52 ;  /* 0x0000003499377221 */ /* 0x010fce0000010000 */
[----:B------:R-:W4:Y:S01]  /*18590*/  MUFU.EX2 R154, R154 ;  /* 0x0000009a009a7308 */ /* 0x000f220000000800 */
[----:B-1----:R-:W-:-:S01]  /*185a0*/  FADD.FTZ R60, R0, R55 ;  /* 0x00000037003c7221 */ /* 0x002fc20000010000 */
[----:B------:R-:W-:-:S06]  /*185b0*/  FFMA.FTZ R64, R64, UR38, -R46 ;  /* 0x0000002640407c23 */ /* 0x000fcc000801082e */
[----:B------:R-:W1:Y:S01]  /*185c0*/  MUFU.EX2 R10, R10 ;  /* 0x0000000a000a7308 */ /* 0x000e620000000800 */
[----:B--2---:R-:W-:-:S01]  /*185d0*/  FADD.FTZ R55, R57, R58 ;  /* 0x0000003a39377221 */ /* 0x004fc20000010000 */
[----:B------:R-:W-:-:S06]  /*185e0*/  FFMA.FTZ R156, R65, UR38, -R46 ;  /* 0x00000026419c7c23 */ /* 0x000fcc000801082e */
[----:B------:R-:W2:Y:S01]  /*185f0*/  MUFU.EX2 R43, R43 ;  /* 0x0000002b002b7308 */ /* 0x000ea20000000800 */
[----:B---3--:R-:W-:-:S07]  /*18600*/  FADD.FTZ R60, R3, R60 ;  /* 0x0000003c033c7221 */ /* 0x008fce0000010000 */
[----:B------:R-:W3:Y:S01]  /*18610*/  MUFU.EX2 R7, R7 ;  /* 0x0000000700077308 */ /* 0x000ee20000000800 */
[----:B------:R-:W-:-:S01]  /*18620*/  FFMA.FTZ R36, R45, UR38, -R56 ;  /* 0x000000262d247c23 */ /* 0x000fc20008010838 */
[----:B-----5:R-:W-:-:S06]  /*18630*/  FADD.FTZ R55, R48, R55 ;  /* 0x0000003730377221 */ /* 0x020fcc0000010000 */
[----:B------:R-:W5:Y:S01]  /*18640*/  MUFU.EX2 R62, R62 ;  /* 0x0000003e003e7308 */ /* 0x000f620000000800 */
[----:B------:R-:W-:-:S01]  /*18650*/  FFMA.FTZ R54, R54, UR38, -R56 ;  /* 0x0000002636367c23 */ /* 0x000fc20008010838 */
[----:B------:R-:W-:Y:S01]  /*18660*/  FFMA.FTZ R45, R66, UR38, -R46 ;  /* 0x00000026422d7c23 */ /* 0x000fe2000801082e */
[----:B0-----:R-:W-:-:S05]  /*18670*/  FADD.FTZ R61, R155, R60 ;  /* 0x0000003c9b3d7221 */ /* 0x001fca0000010000 */
[----:B------:R-:W0:Y:S01]  /*18680*/  MUFU.EX2 R12, R12 ;  /* 0x0000000c000c7308 */ /* 0x000e220000000800 */
[----:B----4-:R-:W-:-:S01]  /*18690*/  FADD.FTZ R58, R154, R55 ;  /* 0x000000379a3a7221 */ /* 0x010fc20000010000 */
[----:B------:R-:W-:-:S06]  /*186a0*/  FFMA.FTZ R68, R68, UR38, -R46 ;  /* 0x0000002644447c23 */ /* 0x000fcc000801082e */
[----:B------:R-:W4:Y:S01]  /*186b0*/  MUFU.EX2 R59, R64 ;  /* 0x00000040003b7308 */ /* 0x000f220000000800 */
[----:B-1----:R-:W-:-:S07]  /*186c0*/  FADD.FTZ R60, R10, R61 ;  /* 0x0000003d0a3c7221 */ /* 0x002fce0000010000 */
[----:B------:R-:W1:Y:S01]  /*186d0*/  MUFU.EX2 R157, R157 ;  /* 0x0000009d009d7308 */ /* 0x000e620000000800 */
[----:B--2---:R-:W-:-:S01]  /*186e0*/  FADD.FTZ R55, R43, R58 ;  /* 0x0000003a2b377221 */ /* 0x004fc20000010000 */
[----:B------:R-:W-:-:S06]  /*186f0*/  FFMA.FTZ R69, R69, UR38, -R46 ;  /* 0x0000002645457c23 */ /* 0x000fcc000801082e */
[----:B------:R-:W2:Y:S01]  /*18700*/  MUFU.EX2 R156, R156 ;  /* 0x0000009c009c7308 */ /* 0x000ea20000000800 */
[----:B---3--:R-:W-:-:S07]  /*18710*/  FADD.FTZ R61, R7, R60 ;  /* 0x0000003c073d7221 */ /* 0x008fce0000010000 */
[----:B------:R3:W2:Y:S01]  /*18720*/  MUFU.EX2 R20, R54 ;  /* 0x0000003600147308 */ /* 0x0006a20000000800 */
[----:B-----5:R-:W-:-:S01]  /*18730*/  FADD.FTZ R58, R62, R55 ;  /* 0x000000373e3a7221 */ /* 0x020fc20000010000 */
[----:B------:R-:W-:-:S06]  /*18740*/  FFMA.FTZ R158, R67, UR38, -R46 ;  /* 0x00000026439e7c23 */ /* 0x000fcc000801082e */
[----:B------:R-:W5:Y:S01]  /*18750*/  MUFU.EX2 R45, R45 ;  /* 0x0000002d002d7308 */ /* 0x000f620000000800 */
[----:B---3--:R-:W-:-:S01]  /*18760*/  FFMA.FTZ R54, R35, UR38, -R56 ;  /* 0x0000002623367c23 */ /* 0x008fc20008010838 */
[----:B------:R-:W-:Y:S01]  /*18770*/  FFMA.FTZ R35, R38, UR38, -R56 ;  /* 0x0000002626237c23 */ /* 0x000fe20008010838 */
[----:B0-----:R-:W-:-:S05]  /*18780*/  FADD.FTZ R60, R12, R61 ;  /* 0x0000003d0c3c7221 */ /* 0x001fca0000010000 */
[----:B------:R-:W0:Y:S01]  /*18790*/  MUFU.EX2 R11, R11 ;  /* 0x0000000b000b7308 */ /* 0x000e220000000800 */
[----:B------:R-:W-:-:S01]  /*187a0*/  FFMA.FTZ R38, R39, UR38, -R56 ;  /* 0x0000002627267c23 */ /* 0x000fc20008010838 */
[----:B------:R-:W-:Y:S01]  /*187b0*/  FFMA.FTZ R39, R47, UR38, -R56 ;  /* 0x000000262f277c23 */ /* 0x000fe20008010838 */
[----:B----4-:R-:W-:-:S05]  /*187c0*/  FADD.FTZ R55, R59, R58 ;  /* 0x0000003a3b377221 */ /* 0x010fca0000010000 */
[----:B------:R-:W3:Y:S01]  /*187d0*/  MUFU.EX2 R68, R68 ;  /* 0x0000004400447308 */ /* 0x000ee20000000800 */
[----:B------:R-:W-:-:S01]  /*187e0*/  FFMA.FTZ R47, R70, UR38, -R46 ;  /* 0x00000026462f7c23 */ /* 0x000fc2000801082e */
[----:B-1----:R-:W-:-:S06]  /*187f0*/  FADD.FTZ R61, R157, R60 ;  /* 0x0000003c9d3d7221 */ /* 0x002fcc0000010000 */
[----:B------:R-:W1:Y:S01]  /*18800*/  MUFU.EX2 R26, R26 ;  /* 0x0000001a001a7308 */ /* 0x000e620000000800 */
[----:B--2---:R-:W-:-:S01]  /*18810*/  FADD.FTZ R58, R156, R55 ;  /* 0x000000379c3a7221 */ /* 0x004fc20000010000 */
[----:B------:R-:W-:-:S06]  /*18820*/  FFMA.FTZ R71, R71, UR38, -R46 ;  /* 0x0000002647477c23 */ /* 0x000fcc000801082e */
[----:B------:R-:W2:Y:S01]  /*18830*/  MUFU.EX2 R69, R69 ;  /* 0x0000004500457308 */ /* 0x000ea20000000800 */
[----:B------:R-:W-:-:S07]  /*18840*/  FADD.FTZ R60, R20, R61 ;  /* 0x0000003d143c7221 */ /* 0x000fce0000010000 */
[----:B------:R-:W4:Y:S01]  /*18850*/  MUFU.EX2 R159, R159 ;  /* 0x0000009f009f7308 */ /* 0x000f220000000800 */
[----:B-----5:R-:W-:-:S07]  /*18860*/  FADD.FTZ R61, R45, R58 ;  /* 0x0000003a2d3d7221 */ /* 0x020fce0000010000 */
[----:B------:R-:W5:Y:S01]  /*18870*/  MUFU.EX2 R158, R158 ;  /* 0x0000009e009e7308 */ /* 0x000f620000000800 */
[----:B0-----:R-:W-:-:S01]  /*18880*/  FADD.FTZ R65, R11, R60 ;  /* 0x0000003c0b417221 */ /* 0x001fc20000010000 */
[----:B------:R-:W-:Y:S01]  /*18890*/  FFMA.FTZ R73, R73, UR38, -R46 ;  /* 0x0000002649497c23 */ /* 0x000fe2000801082e */
[----:B---3--:R-:W-:-:S05]  /*188a0*/  FADD.FTZ R60, R68, R61 ;  /* 0x0000003d443c7221 */ /* 0x008fca0000010000 */
[----:B------:R-:W0:Y:S01]  /*188b0*/  MUFU.EX2 R47, R47 ;  /* 0x0000002f002f7308 */ /* 0x000e220000000800 */
[----:B------:R-:W-:-:S01]  /*188c0*/  FFMA.FTZ R160, R74, UR38, -R46 ;  /* 0x000000264aa07c23 */ /* 0x000fc2000801082e */
[----:B-1----:R-:W-:-:S06]  /*188d0*/  FADD.FTZ R64, R26, R65 ;  /* 0x000000411a407221 */ /* 0x002fcc0000010000 */
[----:B------:R-:W1:Y:S01]  /*188e0*/  MUFU.EX2 R13, R13 ;  /* 0x0000000d000d7308 */ /* 0x000e620000000800 */
[----:B--2---:R-:W-:-:S07]  /*188f0*/  FADD.FTZ R61, R69, R60 ;  /* 0x0000003c453d7221 */ /* 0x004fce0000010000 */
[----:B------:R-:W2:Y:S01]  /*18900*/  MUFU.EX2 R71, R71 ;  /* 0x0000004700477308 */ /* 0x000ea20000000800 */
[----:B----4-:R-:W-:-:S07]  /*18910*/  FADD.FTZ R65, R159, R64 ;  /* 0x000000409f417221 */ /* 0x010fce0000010000 */
[----:B------:R-:W3:Y:S01]  /*18920*/  MUFU.EX2 R30, R30 ;  /* 0x0000001e001e7308 */ /* 0x000ee20000000800 */
[----:B-----5:R-:W-:-:S01]  /*18930*/  FADD.FTZ R60, R158, R61 ;  /* 0x0000003d9e3c7221 */ /* 0x020fc20000010000 */
[----:B------:R-:W-:-:S06]  /*18940*/  FFMA.FTZ R77, R77, UR38, -R46 ;  /* 0x000000264d4d7c23 */ /* 0x000fcc000801082e */
[----:B------:R-:W-:Y:S01]  /*18950*/  MUFU.EX2 R56, R73 ;  /* 0x0000004900387308 */ /* 0x000fe20000000800 */
[----:B------:R-:W-:-:S07]  /*18960*/  FADD.FTZ R64, R24, R65 ;  /* 0x0000004118407221 */ /* 0x000fce0000010000 */
[----:B------:R4:W-:Y:S01]  /*18970*/  MUFU.EX2 R28, R53 ;  /* 0x00000035001c7308 */ /* 0x0009e20000000800 */
[----:B------:R-:W-:-:S07]  /*18980*/  FFMA.FTZ R29, R29, UR38, -R46 ;  /* 0x000000261d1d7c23 */ /* 0x000fce000801082e */
[----:B------:R-:W5:Y:S01]  /*18990*/  MUFU.EX2 R161, R161 ;  /* 0x000000a100a17308 */ /* 0x000f620000000800 */
[----:B----4-:R-:W-:-:S01]  /*189a0*/  FFMA.FTZ R53, R75, UR38, -R46 ;  /* 0x000000264b357c23 */ /* 0x010fc2000801082e */
[----:B0-----:R-:W-:-:S06]  /*189b0*/  FADD.FTZ R60, R47, R60 ;  /* 0x0000003c2f3c7221 */ /* 0x001fcc0000010000 */
[----:B------:R-:W0:Y:S01]  /*189c0*/  MUFU.EX2 R160, R160 ;  /* 0x000000a000a07308 */ /* 0x000e220000000800 */
[----:B------:R-:W-:-:S01]  /*189d0*/  FFMA.FTZ R76, R76, UR38, -R46 ;  /* 0x000000264c4c7c23 */ /* 0x000fc2000801082e */
[----:B-1----:R-:W-:Y:S01]  /*189e0*/  FADD.FTZ R61, R13, R64 ;  /* 0x000000400d3d7221 */ /* 0x002fe20000010000 */
[----:B------:R-:W-:-:S05]  /*189f0*/  FFMA.FTZ R51, R51, UR38, -R46 ;  /* 0x0000002633337c23 */ /* 0x000fca000801082e */
[----:B------:R-:W1:Y:S01]  /*18a00*/  MUFU.EX2 R53, R53 ;  /* 0x0000003500357308 */ /* 0x000e620000000800 */
[----:B------:R-:W-:-:S07]  /*18a10*/  FFMA.FTZ R72, R72, UR38, -R46 ;  /* 0x0000002648487c23 */ /* 0x000fce000801082e */
[----:B------:R-:W4:Y:S01]  /*18a20*/  MUFU.EX2 R31, R31 ;  /* 0x0000001f001f7308 */ /* 0x000f220000000800 */
[----:B------:R-:W-:-:S07]  /*18a30*/  FFMA.FTZ R63, R63, UR38, -R46 ;  /* 0x000000263f3f7c23 */ /* 0x000fce000801082e */
[----:B------:R-:W4:Y:S08]  /*18a40*/  MUFU.EX2 R77, R77 ;  /* 0x0000004d004d7308 */ /* 0x000f300000000800 */
[----:B------:R2:W-:Y:S08]  /*18a50*/  MUFU.EX2 R55, R29 ;  /* 0x0000001d00377308 */ /* 0x0005f00000000800 */
[----:B------:R-:W4:Y:S01]  /*18a60*/  MUFU.EX2 R54, R54 ;  /* 0x0000003600367308 */ /* 0x000f220000000800 */
[----:B--2---:R-:W-:-:S01]  /*18a70*/  FADD.FTZ R29, R71, R60 ;  /* 0x0000003c471d7221 */ /* 0x004fc20000010000 */
[----:B---3--:R-:W-:-:S06]  /*18a80*/  FADD.FTZ R60, R30, R61 ;  /* 0x0000003d1e3c7221 */ /* 0x008fcc0000010000 */
[----:B------:R-:W2:Y:S01]  /*18a90*/  MUFU.EX2 R76, R76 ;  /* 0x0000004c004c7308 */ /* 0x000ea20000000800 */
[----:B-----5:R-:W-:-:S07]  /*18aa0*/  FADD.FTZ R61, R161, R60 ;  /* 0x0000003ca13d7221 */ /* 0x020fce0000010000 */
[----:B------:R3:W-:Y:S01]  /*18ab0*/  MUFU.EX2 R58, R51 ;  /* 0x00000033003a7308 */ /* 0x0007e20000000800 */
[----:B------:R-:W-:-:S07]  /*18ac0*/  FADD.FTZ R64, R28, R61 ;  /* 0x0000003d1c407221 */ /* 0x000fce0000010000 */
[----:B------:R-:W5:Y:S01]  /*18ad0*/  MUFU.EX2 R163, R163 ;  /* 0x000000a300a37308 */ /* 0x000f620000000800 */
[----:B---3--:R-:W-:-:S04]  /*18ae0*/  FADD.FTZ R51, R56, R29 ;  /* 0x0000001d38337221 */ /* 0x008fc80000010000 */
[----:B0-----:R-:W-:-:S03]  /*18af0*/  FADD.FTZ R60, R160, R51 ;  /* 0x00000033a03c7221 */ /* 0x001fc60000010000 */
[----:B------:R-:W0:Y:S01]  /*18b00*/  MUFU.EX2 R72, R72 ;  /* 0x0000004800487308 */ /* 0x000e220000000800 */
[----:B------:R-:W-:Y:S02]  /*18b10*/  VIADD R29, R5, 0x38840 ;  /* 0x00038840051d7836 */ /* 0x000fe40000000000 */
[----:B-1----:R-:W-:Y:S01]  /*18b20*/  FADD.FTZ R60, R53, R60 ;  /* 0x0000003c353c7221 */ /* 0x002fe20000010000 */
[----:B------:R-:W-:-:S04]  /*18b30*/  IMAD.U32 R66, RZ, RZ, UR39 ;  /* 0x00000027ff427e24 */ /* 0x000fc8000f8e00ff */
[----:B------:R-:W1:Y:S01]  /*18b40*/  MUFU.EX2 R32, R32 ;  /* 0x0000002000207308 */ /* 0x000e620000000800 */
[----:B----4-:R-:W-:-:S01]  /*18b50*/  FADD.FTZ R61, R31, R64 ;  /* 0x000000401f3d7221 */ /* 0x010fc20000010000 */
[----:B------:R-:W-:-:S06]  /*18b60*/  FADD.FTZ R51, R77, R60 ;  /* 0x0000003c4d337221 */ /* 0x000fcc0000010000 */
[----:B------:R-:W3:Y:S01]  /*18b70*/  MUFU.EX2 R63, R63 ;  /* 0x0000003f003f7308 */ /* 0x000ee20000000800 */
[----:B------:R-:W-:-:S01]  /*18b80*/  FFMA.FTZ R50, R50, UR38, -R46 ;  /* 0x0000002632327c23 */ /* 0x000fc2000801082e */
[----:B------:R-:W-:Y:S01]  /*18b90*/  PRMT R29, R66, 0x654, R29 ;  /* 0x00000654421d7816 */ /* 0x000fe2000000001d */
[----:B------:R-:W-:-:S05]  /*18ba0*/  FADD.FTZ R60, R54, R61 ;  /* 0x0000003d363c7221 */ /* 0x000fca0000010000 */
[----:B------:R-:W4:Y:S01]  /*18bb0*/  MUFU.EX2 R35, R35 ;  /* 0x0000002300237308 */ /* 0x000f220000000800 */
[----:B--2---:R-:W-:-:S01]  /*18bc0*/  FADD.FTZ R51, R76, R51 ;  /* 0x000000334c337221 */ /* 0x004fc20000010000 */
[----:B------:R-:W-:Y:S01]  /*18bd0*/  FFMA.FTZ R49, R49, UR38, -R46 ;  /* 0x0000002631317c23 */ /* 0x000fe2000801082e */
[----:B------:R5:W-:Y:S05]  /*18be0*/  SYNCS.ARRIVE.TRANS64.RED.A1T0 RZ, [R29+URZ], RZ ;  /* 0x000000ff1dff79a7 */ /* 0x000bea000810043f */
[----:B------:R-:W2:Y:S01]  /*18bf0*/  MUFU.EX2 R38, R38 ;  /* 0x0000002600267308 */ /* 0x000ea20000000800 */
[----:B-----5:R-:W-:-:S01]  /*18c00*/  FADD.FTZ R29, R163, R60 ;  /* 0x0000003ca31d7221 */ /* 0x020fc20000010000 */
[----:B0-----:R-:W-:-:S06]  /*18c10*/  FADD.FTZ R60, R72, R51 ;  /* 0x00000033483c7221 */ /* 0x001fcc0000010000 */
[----:B------:R-:W0:Y:S01]  /*18c20*/  MUFU.EX2 R165, R165 ;  /* 0x000000a500a57308 */ /* 0x000e220000000800 */
[----:B------:R-:W-:-:S01]  /*18c30*/  FFMA.FTZ R42, R42, UR38, -R46 ;  /* 0x000000262a2a7c23 */ /* 0x000fc2000801082e */
[----:B-1----:R-:W-:Y:S01]  /*18c40*/  FADD.FTZ R64, R32, R29 ;  /* 0x0000001d20407221 */ /* 0x002fe20000010000 */
[----:B---3--:R-:W-:-:S05]  /*18c50*/  FADD.FTZ R60, R63, R60 ;  /* 0x0000003c3f3c7221 */ /* 0x008fca0000010000 */
[----:B------:R-:W1:Y:S01]  /*18c60*/  MUFU.EX2 R50, R50 ;  /* 0x0000003200327308 */ /* 0x000e620000000800 */
[----:B------:R-:W-:-:S01]  /*18c70*/  FFMA.FTZ R21, R21, UR38, -R46 ;  /* 0x0000002615157c23 */ /* 0x000fc2000801082e */
[--C-:B------:R-:W-:Y:S01]  /*18c80*/  FFMA.FTZ R15, R15, UR38, -R46.reuse ;  /* 0x000000260f0f7c23 */ /* 0x100fe2000801082e */
[----:B------:R-:W-:-:S05]  /*18c90*/  FFMA.FTZ R25, R25, UR38, -R46 ;  /* 0x0000002619197c23 */ /* 0x000fca000801082e */
[----:B------:R-:W3:Y:S01]  /*18ca0*/  MUFU.EX2 R34, R34 ;  /* 0x0000002200227308 */ /* 0x000ee20000000800 */
[----:B------:R-:W-:-:S01]  /*18cb0*/  FFMA.FTZ R27, R27, UR38, -R46 ;  /* 0x000000261b1b7c23 */ /* 0x000fc2000801082e */
[----:B------:R-:W-:Y:S01]  /*18cc0*/  FFMA.FTZ R33, R33, UR38, -R46 ;  /* 0x0000002621217c23 */ /* 0x000fe2000801082e */
[----:B----4-:R-:W-:-:S01]  /*18cd0*/  FADD.FTZ R29, R35, R64 ;  /* 0x00000040231d7221 */ /* 0x010fc20000010000 */
[----:B------:R-:W-:-:S04]  /*18ce0*/  F2FP.SATFINITE.E4M3.F32.PACK_AB_MERGE_C R46, R3, R0, RZ ;  /* 0x00000000032e723e */ /* 0x000fc800048070ff */
[----:B------:R-:W4:Y:S01]  /*18cf0*/  MUFU.EX2 R49, R49 ;  /* 0x0000003100317308 */ /* 0x000f220000000800 */
[----:B------:R-:W-:-:S01]  /*18d00*/  FADD.FTZ R3, R55, R60 ;  /* 0x0000003c37037221 */ /* 0x000fc20000010000 */
[----:B--2---:R-:W-:-:S06]  /*18d10*/  FADD.FTZ R0, R38, R29 ;  /* 0x0000001d26007221 */ /* 0x004fcc0000010000 */
[----:B------:R-:W2:Y:S01]  /*18d20*/  MUFU.EX2 R37, R37 ;  /* 0x0000002500257308 */ /* 0x000ea20000000800 */
[----:B------:R-:W-:-:S01]  /*18d30*/  FADD.FTZ R3, R58, R3 ;  /* 0x000000033a037221 */ /* 0x000fc20000010000 */
[----:B------:R-:W-:-:S06]  /*18d40*/  F2FP.SATFINITE.E4M3.F32.PACK_AB_MERGE_C R29, R12, R7, RZ ;  /* 0x000000070c1d723e */ /* 0x000fcc00048070ff */
[----:B------:R-:W5:Y:S01]  /*18d50*/  MUFU.EX2 R42, R42 ;  /* 0x0000002a002a7308 */ /* 0x000f620000000800 */
[----:B0-----:R-:W-:-:S01]  /*18d60*/  FADD.FTZ R7, R165, R0 ;  /* 0x00000000a5077221 */ /* 0x001fc20000010000 */
[----:B-1----:R-:W-:-:S06]  /*18d70*/  FADD.FTZ R0, R50, R3 ;  /* 0x0000000332007221 */ /* 0x002fcc0000010000 */
[----:B------:R-:W0:Y:S01]  /*18d80*/  MUFU.EX2 R40, R40 ;  /* 0x0000002800287308 */ /* 0x000e220000000800 */
[----:B---3--:R-:W-:-:S07]  /*18d90*/  FADD.FTZ R12, R34, R7 ;  /* 0x00000007220c7221 */ /* 0x008fce0000010000 */
[----:B------:R-:W1:Y:S01]  /*18da0*/  MUFU.EX2 R21, R21 ;  /* 0x0000001500157308 */ /* 0x000e620000000800 */
[----:B----4-:R-:W-:-:S07]  /*18db0*/  FADD.FTZ R3, R49, R0 ;  /* 0x0000000031037221 */ /* 0x010fce0000010000 */
[----:B------:R-:W3:Y:S08]  /*18dc0*/  MUFU.EX2 R167, R167 ;  /* 0x000000a700a77308 */ /* 0x000ef00000000800 */
[----:B------:R-:W4:Y:S01]  /*18dd0*/  MUFU.EX2 R15, R15 ;  /* 0x0000000f000f7308 */ /* 0x000f220000000800 */
[----:B--2---:R-:W-:-:S01]  /*18de0*/  FADD.FTZ R7, R37, R12 ;  /* 0x0000000c25077221 */ /* 0x004fc20000010000 */
[----:B-----5:R-:W-:-:S06]  /*18df0*/  FADD.FTZ R0, R42, R3 ;  /* 0x000000032a007221 */ /* 0x020fcc0000010000 */
[----:B------:R-:W2:Y:S08]  /*18e00*/  MUFU.EX2 R36, R36 ;  /* 0x0000002400247308 */ /* 0x000eb00000000800 */
[----:B------:R-:W5:Y:S01]  /*18e10*/  MUFU.EX2 R166, R25 ;  /* 0x0000001900a67308 */ /* 0x000f620000000800 */
[----:B------:R-:W-:Y:S01]  /*18e20*/  F2FP.SATFINITE.E4M3.F32.PACK_AB_MERGE_C R11, R26, R11, RZ ;  /* 0x0000000b1a0b723e */ /* 0x000fe200048070ff */
[----:B0-----:R-:W-:Y:S01]  /*18e30*/  FADD.FTZ R26, R40, R7 ;  /* 0x00000007281a7221 */ /* 0x001fe20000010000 */
[----:B-1----:R-:W-:-:S05]  /*18e40*/  FADD.FTZ R0, R21, R0 ;  /* 0x0000000015007221 */ /* 0x002fca0000010000 */
[----:B------:R-:W0:Y:S08]  /*18e50*/  MUFU.EX2 R39, R39 ;  /* 0x0000002700277308 */ /* 0x000e300000000800 */
[----:B------:R-:W1:Y:S08]  /*18e60*/  MUFU.EX2 R27, R27 ;  /* 0x0000001b001b7308 */ /* 0x000e700000000800 */
[----:B------:R-:W1:Y:S08]  /*18e70*/  MUFU.EX2 R44, R44 ;  /* 0x0000002c002c7308 */ /* 0x000e700000000800 */
[----:B------:R-:W1:Y:S01]  /*18e80*/  MUFU.EX2 R12, R33 ;  /* 0x00000021000c7308 */ /* 0x000e620000000800 */
[----:B---3--:R-:W-:-:S01]  /*18e90*/  FADD.FTZ R7, R167, R26 ;  /* 0x0000001aa7077221 */ /* 0x008fc20000010000 */
[----:B----4-:R-:W-:-:S03]  /*18ea0*/  FADD.FTZ R3, R15, R0 ;  /* 0x000000000f037221 */ /* 0x010fc60000010000 */
[----:B--2---:R-:W-:Y:S01]  /*18eb0*/  FADD.FTZ R26, R36, R7 ;  /* 0x00000007241a7221 */ /* 0x004fe20000010000 */
[----:B-----5:R-:W-:-:S01]  /*18ec0*/  FADD.FTZ R0, R166, R3 ;  /* 0x00000003a6007221 */ /* 0x020fc20000010000 */
[----:B------:R-:W-:Y:S02]  /*18ed0*/  F2FP.SATFINITE.E4M3.F32.PACK_AB_MERGE_C R48, R48, R57, RZ ;  /* 0x000000393030723e */ /* 0x000fe400048070ff */
[----:B0-----:R-:W-:-:S01]  /*18ee0*/  FADD.FTZ R7, R39, R26 ;  /* 0x0000001a27077221 */ /* 0x001fc20000010000 */
[----:B-1----:R-:W-:Y:S01]  /*18ef0*/  FADD.FTZ R3, R27, R0 ;  /* 0x000000001b037221 */ /* 0x002fe20000010000 */
[----:B------:R-:W-:Y:S02]  /*18f00*/  F2FP.SATFINITE.E4M3.F32.PACK_AB_MERGE_C R59, R59, R62, RZ ;  /* 0x0000003e3b3b723e */ /* 0x000fe400048070ff */
[----:B------:R-:W-:Y:S02]  /*18f10*/  F2FP.SATFINITE.E4M3.F32.PACK_AB_MERGE_C R68, R69, R68, RZ ;  /* 0x000000444544723e */ /* 0x000fe400048070ff */
[----:B------:R-:W-:-:S02]  /*18f20*/  F2FP.SATFINITE.E4M3.F32.PACK_AB_MERGE_C R56, R56, R71, RZ ;  /* 0x000000473838723e */ /* 0x000fc400048070ff */
[----:B------:R-:W-:Y:S02]  /*18f30*/  F2FP.SATFINITE.E4M3.F32.PACK_AB_MERGE_C R13, R30, R13, RZ ;  /* 0x0000000d1e0d723e */ /* 0x000fe400048070ff */
[----:B------:R-:W-:Y:S02]  /*18f40*/  F2FP.SATFINITE.E4M3.F32.PACK_AB_MERGE_C R76, R76, R77, RZ ;  /* 0x0000004d4c4c723e */ /* 0x000fe400048070ff */
[----:B------:R-:W-:Y:S02]  /*18f50*/  F2FP.SATFINITE.E4M3.F32.PACK_AB_MERGE_C R31, R54, R31, RZ ;  /* 0x0000001f361f723e */ /* 0x000fe400048070ff */
[----:B------:R-:W-:Y:S02]  /*18f60*/  F2FP.SATFINITE.E4M3.F32.PACK_AB_MERGE_C R55, R58, R55, RZ ;  /* 0x000000373a37723e */ /* 0x000fe400048070ff */
[----:B------:R-:W-:Y:S02]  /*18f70*/  F2FP.SATFINITE.E4M3.F32.PACK_AB_MERGE_C R35, R38, R35, RZ ;  /* 0x000000232623723e */ /* 0x000fe400048070ff */
[----:B------:R-:W-:-:S02]  /*18f80*/  F2FP.SATFINITE.E4M3.F32.PACK_AB_MERGE_C R21, R21, R42, RZ ;  /* 0x0000002a1515723e */ /* 0x000fc400048070ff */
[----:B------:R-:W-:Y:S02]  /*18f90*/  F2FP.SATFINITE.E4M3.F32.PACK_AB_MERGE_C R37, R40, R37, RZ ;  /* 0x000000252825723e */ /* 0x000fe400048070ff */
[----:B------:R-:W-:Y:S02]  /*18fa0*/  F2FP.SATFINITE.E4M3.F32.PACK_AB_MERGE_C R39, R44, R39, RZ ;  /* 0x000000272c27723e */ /* 0x000fe400048070ff */
[----:B------:R-:W-:Y:S01]  /*18fb0*/  F2FP.SATFINITE.E4M3.F32.PACK_AB_MERGE_C R27, R12, R27, RZ ;  /* 0x0000001b0c1b723e */ /* 0x000fe200048070ff */
[----:B------:R-:W-:-:S01]  /*18fc0*/  FADD.FTZ R0, R44, R7 ;  /* 0x000000072c007221 */ /* 0x000fc20000010000 */
[----:B------:R-:W-:Y:S01]  /*18fd0*/  FADD.FTZ R3, R12, R3 ;  /* 0x000000030c037221 */ /* 0x000fe20000010000 */
[----:B------:R-:W-:Y:S02]  /*18fe0*/  F2FP.SATFINITE.E4M3.F32.PACK_AB_MERGE_C R153, R52, R153, R46 ;  /* 0x000000993499723e */ /* 0x000fe4000480702e */
[----:B------:R-:W-:Y:S02]  /*18ff0*/  F2FP.SATFINITE.E4M3.F32.PACK_AB_MERGE_C R155, R10, R155, R29 ;  /* 0x0000009b0a9b723e */ /* 0x000fe4000480701d */
[----:B------:R-:W-:-:S02]  /*19000*/  F2FP.SATFINITE.E4M3.F32.PACK_AB_MERGE_C R152, R41, R152, R48 ;  /* 0x000000982998723e */ /* 0x000fc40004807030 */
[----:B------:R-:W-:Y:S02]  /*19010*/  F2FP.SATFINITE.E4M3.F32.PACK_AB_MERGE_C R154, R43, R154, R59 ;  /* 0x0000009a2b9a723e */ /* 0x000fe4000480703b */
[----:B------:R-:W-:Y:S02]  /*19020*/  F2FP.SATFINITE.E4M3.F32.PACK_AB_MERGE_C R156, R45, R156, R68 ;  /* 0x0000009c2d9c723e */ /* 0x000fe40004807044 */
[----:B------:R-:W-:Y:S02]  /*19030*/  F2FP.SATFINITE.E4M3.F32.PACK_AB_MERGE_C R157, R20, R157, R11 ;  /* 0x0000009d149d723e */ /* 0x000fe4000480700b */
        /* <DEDUP_REMOVED lines=9> */
[----:B------:R-:W-:Y:S01]  /*190d0*/  F2FP.SATFINITE.E4M3.F32.PACK_AB_MERGE_C R167, R36, R167, R39 ;  /* 0x000000a724a7723e */ /* 0x000fe20004807027 */
[----:B------:R-:W-:Y:S06]  /*190e0*/  @!P0 BRA `(.L_x_3106) ;  /* 0x0000000000048947 */ /* 0x000fec0003800000 */
[----:B------:R-:W-:Y:S01]  /*190f0*/  BPT.TRAP 0x1 ;  /* 0x000000040000795c */ /* 0x000fe20000300000 */
.L_x_3106:
[----:B------:R0:W1:Y:S01]  /*19100*/  SYNCS.PHASECHK.TRANS64.TRYWAIT P1, [R5+URZ+0x38850], R6 ;  /* 0x03885006050075a7 */ /* 0x000062000802017f */
[----:B------:R-:W-:Y:S05]  /*19110*/  @!P0 BRA `(.L_x_3107) ;  /* 0x0000000000048947 */ /* 0x000fea0003800000 */
[----:B------:R-:W-:Y:S01]  /*19120*/  BPT.TRAP 0x1 ;  /* 0x000000040000795c */ /* 0x000fe20000300000 */
.L_x_3107:
[----:B------:R-:W-:Y:S04]  /*19130*/  BSSY B0, `(.L_x_3108) ;  /* 0x0000004000007945 */ /* 0x000fe80003800000 */
[----:B-1----:R-:W-:Y:S05]  /*19140*/  @P1 BRA `(.L_x_3109) ;  /* 0x0000000000081947 */ /* 0x002fea0003800000 */
[----:B------:R-:W1:Y:S02]  /*19150*/  SYNCS.PHASECHK.TRANS64.TRYWAIT P1, [R5+URZ+0x38850], R6 ;  /* 0x03885006050075a7 */ /* 0x000e64000802017f */
[----:B-1----:R-:W-:Y:S05]  /*19160*/  @!P1 BRA `(.L_x_3110) ;  /* 0x0000015800249947 */ /* 0x002fea0003800000 */
.L_x_3109:
[----:B------:R-:W-:Y:S05]  /*19170*/  BSYNC B0 ;  /* 0x0000000000007941 */ /* 0x000fea0003800000 */
.L_x_3108:
[----:B------:R-:W-:Y:S05]  /*19180*/  WARPSYNC.ALL ;  /* 0x0000000000007948 */ /* 0x000fea0003800000 */
[----:B------:R-:W-:Y:S01]  /*19190*/  R2UR UR4, R22 ;  /* 0x00000000160472ca */ /* 0x000fe200000e0000 */
[----:B------:R2:W-:Y:S01]  /*191a0*/  BAR.SYNC.DEFER_BLOCKING R8, 0x100 ;  /* 0x000400080000751d */ /* 0x0005e20000010000 */
[----:B------:R-:W-:Y:S02]  /*191b0*/  IMAD.MOV.U32 R7, RZ, RZ, 0x40000040 ;  /* 0x40000040ff077424 */ /* 0x000fe400078e00ff */
[----:B------:R-:W-:-:S03]  /*191c0*/  IMAD.MOV.U32 R11, RZ, RZ, 0x40000040 ;  /* 0x40000040ff0b7424 */ /* 0x000fc600078e00ff */
[----:B------:R-:W-:Y:S01]  /*191d0*/  R2UR UR7, R7 ;  /* 0x00000000070772ca */ /* 0x000fe200000e0000 */
[----:B------:R-:W-:-:S05]  /*191e0*/  IMAD.MOV.U32 R7, RZ, RZ, 0x40000040 ;  /* 0x40000040ff077424 */ /* 0x000fca00078e00ff */
[----:B------:R-:W-:-:S04]  /*191f0*/  UIADD3 UR4, UR4, 0x400, URZ ;  /* 0x0000040004047890 */ /* 0x000fc8000fffe03f */
[----:B------:R-:W-:-:S04]  /*19200*/  USHF.R.U32.HI UR4, URZ, 0x4, UR4 ;  /* 0x000000043f047899 */ /* 0x000fc80008011604 */
[----:B------:R-:W-:-:S04]  /*19210*/  ULOP3.LUT UR4, UR4, 0x3fff, URZ, 0xc0, !UPT ;  /* 0x00003fff04047892 */ /* 0x000fc8000f8ec03f */
[----:B------:R-:W-:Y:S01]  /*19220*/  ULOP3.LUT UR42, UR4, 0x10000, URZ, 0xfc, !UPT ;  /* 0x00010000042a7892 */ /* 0x000fe2000f8efc3f */
[----:B------:R-:W-:-:S05]  /*19230*/  WARPGROUP.ARRIVE ;  /* 0x00000000000079c5 */ /* 0x000fca0000000000 */
[----:B01----:R-:W-:-:S04]  /*19240*/  LEA R6, R222, UR42, 0xb ;  /* 0x0000002ade067c11 */ /* 0x003fc8000f8e58ff */
[C---:B------:R-:W-:Y:S02]  /*19250*/  R2UR UR6, R6.reuse ;  /* 0x00000000060672ca */ /* 0x040fe400000e0000 */
[----:B------:R-:W-:-:S11]  /*19260*/  IADD3 R10, R6, 0x2, RZ ;  /* 0x00000002060a7810 */ /* 0x000fd60007ffe0ff */
[----:B------:R-:W-:Y:S01]  /*19270*/  QGMMA.64x256x32.F32.E4M3.E4M3 R24, R152, gdesc[UR4], RZ, !UPT, gsb0 ;  /* 0x03e0000498187df3 */ /* 0x000fe2000c0008ff */
        /* <DEDUP_REMOVED lines=24> */
.L_x_3111:
[----:B------:R-:W2:Y:S01]  /*19400*/  LDL R6, [R1+0x4] ;  /* 0x0000040001067983 */ /* 0x000ea20000100800 */
[----:B------:R-:W0:Y:S01]  /*19410*/  LDC R7, c[0x0][0x448] ;  /* 0x00011200ff077b82 */ /* 0x000e220000000800 */
[----:B------:R-:W-:Y:S01]  /*19420*/  IADD3 R5, R5, 0x38860, RZ ;  /* 0x0003886005057810 */ /* 0x000fe20007ffe0ff */
[----:B------:R-:W-:Y:S01]  /*19430*/  ULDC UR46, c[0x0][0x988] ;  /* 0x00026200002e7ab9 */ /* 0x000fe20000000800 */
[----:B------:R-:W-:Y:S01]  /*19440*/  ULDC UR43, c[0x0][0x988] ;  /* 0x00026200002b7ab9 */ /* 0x000fe20000000800 */
[----:B0-----:R-:W-:-:S13]  /*19450*/  ISETP.NE.AND P1, PT, R7, 0x1, PT ;  /* 0x000000010700780c */ /* 0x001fda0003f25270 */
[----:B------:R-:W2:Y:S08]  /*19460*/  @P1 LDC R7, c[0x0][0x44c] ;  /* 0x00011300ff071b82 */ /* 0x000eb00000000800 */
[----:B------:R-:W0:Y:S01]  /*19470*/  @P1 LDC R8, c[0x0][0x450] ;  /* 0x00011400ff081b82 */ /* 0x000e220000000800 */
[----:B--2---:R-:W-:-:S05]  /*19480*/  @P1 IMAD.HI.U32 R7, R6, R7, RZ ;  /* 0x0000000706071227 */ /* 0x004fca00078e00ff */
[----:B0-----:R-:W-:-:S04]  /*19490*/  @P1 SHF.R.U32.HI R6, RZ, R8, R7 ;  /* 0x00000008ff061219 */ /* 0x001fc80000011607 */
[----:B------:R-:W-:Y:S01]  /*194a0*/  IADD3 R6, R6, R217, -R219 ;  /* 0x000000d906067210 */ /* 0x000fe20007ffe8db */
[----:B------:R-:W-:-:S03]  /*194b0*/  IMAD.U32 R8, RZ, RZ, UR39 ;  /* 0x00000027ff087e24 */ /* 0x000fc6000f8e00ff */
[----:B------:R-:W-:Y:S02]  /*194c0*/  SHF.R.S32.HI R7, RZ, 0x1f, R6 ;  /* 0x0000001fff077819 */ /* 0x000fe40000011406 */
[----:B------:R-:W-:Y:S02]  /*194d0*/  PRMT R5, R8, 0x654, R5 ;  /* 0x0000065408057816 */ /* 0x000fe40000000005 */
[----:B------:R-:W-:Y:S02]  /*194e0*/  LEA.HI R7, R7, R6, RZ, 0x7 ;  /* 0x0000000607077211 */ /* 0x000fe400078f38ff */
[----:B------:R0:W-:Y:S02]  /*194f0*/  SYNCS.ARRIVE.TRANS64.RED.A1T0 RZ, [R5+URZ], RZ ;  /* 0x000000ff05ff79a7 */ /* 0x0001e4000810043f */
[----:B------:R-:W-:-:S04]  /*19500*/  SHF.R.S32.HI R7, RZ, 0x7, R7 ;  /* 0x00000007ff077819 */ /* 0x000fc80000011407 */
[----:B------:R-:W-:Y:S01]  /*19510*/  VIMNMX R216, RZ, R7, !PT ;  /* 0x00000007ffd87248 */ /* 0x000fe20007fe0100 */
[----:B0-----:R-:W-:-:S05]  /*19520*/  VIADD R5, R168, 0xfffffffe ;  /* 0xfffffffea8057836 */ /* 0x001fca0000000000 */
[----:B------:R-:W-:-:S13]  /*19530*/  ISETP.GE.AND P1, PT, R5, R216, PT ;  /* 0x000000d80500720c */ /* 0x000fda0003f26270 */
[----:B------:R-:W-:Y:S05]  /*19540*/  @!P1 BRA `(.L_x_3112) ;  /* 0x0000003400ac9947 */ /* 0x000fea0003800000 */
[----:B------:R-:W-:Y:S02]  /*19550*/  IMAD.MOV.U32 R11, RZ, RZ, R14 ;  /* 0x000000ffff0b7224 */ /* 0x000fe400078e000e */
[----:B------:R-:W-:-:S07]  /*19560*/  IMAD.MOV.U32 R10, RZ, RZ, R9 ;  /* 0x000000ffff0a7224 */ /* 0x000fce00078e0009 */
.L_x_3124:
[----:B------:R-:W-:Y:S01]  /*19570*/  VIADD R222, R222, 0x1 ;  /* 0x00000001dede7836 */ /* 0x000fe20000000000 */
[----:B------:R-:W-:Y:S05]  /*19580*/  YIELD ;  /* 0x0000000000007946 */ /* 0x000fea0003800000 */
[----:B------:R-:W-:-:S04]  /*19590*/  ISETP.NE.AND P1, PT, R222, 0x2, PT ;  /* 0x00000002de00780c */ /* 0x000fc80003f25270 */
[----:B------:R-:W-:Y:S02]  /*195a0*/  SEL R4, RZ, 0x1, P1 ;  /* 0x00000001ff047807 */ /* 0x000fe40000800000 */
[----:B------:R-:W-:Y:S02]  /*195b0*/  SEL R8, R222, RZ, P1 ;  /* 0x000000ffde087207 */ /* 0x000fe40000800000 */
[----:B------:R-:W-:Y:S02]  /*195c0*/  LOP3.LUT R223, R223, R4, RZ, 0x3c, !PT ;  /* 0x00000004dfdf7212 */ /* 0x000fe400078e3cff */
[----:B------:R-:W-:Y:S01]  /*195d0*/  MOV R222, R8 ;  /* 0x0000000800de7202 */ /* 0x000fe20000000f00 */
[----:B0-----:R-:W-:Y:S06]  /*195e0*/  @!P0 BRA `(.L_x_3113) ;  /* 0x0000000000048947 */ /* 0x001fec0003800000 */
[----:B------:R-:W-:Y:S01]  /*195f0*/  BPT.TRAP 0x1 ;  /* 0x000000040000795c */ /* 0x000fe20000300000 */
.L_x_3113:
[----:B------:R-:W-:Y:S01]  /*19600*/  IMAD R6, R222, 0x8, R22 ;  /* 0x00000008de067824 */ /* 0x000fe200078e0216 */
[----:B------:R-:W-:-:S04]  /*19610*/  SHF.L.U32 R7, R223, 0x1f, RZ ;  /* 0x0000001fdf077819 */ /* 0x000fc800000006ff */
[----:B------:R0:W1:Y:S01]  /*19620*/  SYNCS.PHASECHK.TRANS64.TRYWAIT P1, [R6+URZ+0x38830], R7 ;  /* 0x03883007060075a7 */ /* 0x000062000802017f */
[----:B------:R-:W-:Y:S05]  /*19630*/  @!P0 BRA `(.L_x_3114) ;  /* 0x0000000000048947 */ /* 0x000fea0003800000 */
[----:B------:R-:W-:Y:S01]  /*19640*/  BPT.TRAP 0x1 ;  /* 0x000000040000795c */ /* 0x000fe20000300000 */
.L_x_3114:
[----:B------:R-:W2:Y:S01]  /*19650*/  LDL R4, [R1+0x14] ;  /* 0x0000140001047983 */ /* 0x000ea20000100800 */
[----:B------:R-:W-:Y:S01]  /*19660*/  IMAD.MOV.U32 R13, RZ, RZ, 0x40000040 ;  /* 0x40000040ff0d7424 */ /* 0x000fe200078e00ff */
[----:B--2---:R-:W-:-:S13]  /*19670*/  R2UR UR4, R4 ;  /* 0x00000000040472ca */ /* 0x004fda00000e0000 */
[----:B------:R-:W-:-:S05]  /*19680*/  LEA R12, R8, UR4, 0xb ;  /* 0x00000004080c7c11 */ /* 0x000fca000f8e58ff */
[C---:B------:R-:W-:Y:S02]  /*19690*/  VIADD R14, R12.reuse, 0x2 ;  /* 0x000000020c0e7836 */ /* 0x040fe40000000000 */
[----:B------:R-:W-:Y:S01]  /*196a0*/  VIADD R4, R12, 0x4 ;  /* 0x000000040c047836 */ /* 0x000fe20000000000 */
[----:B-1----:R-:W-:Y:S06]  /*196b0*/  @P1 BRA `(.L_x_3115) ;  /* 0x0000000000081947 */ /* 0x002fec0003800000 */
[----:B------:R-:W1:Y:S02]  /*196c0*/  SYNCS.PHASECHK.TRANS64.TRYWAIT P1, [R6+URZ+0x38830], R7 ;  /* 0x03883007060075a7 */ /* 0x000e64000802017f */
[----:B-1----:R-:W-:Y:S05]  /*196d0*/  @!P1 BRA `(.L_x_3116) ;  /* 0x0000015000dc9947 */ /* 0x002fea0003800000 */
.L_x_3115:
[----:B------:R-:W2:Y:S01]  /*196e0*/  LDL.64 R154, [R1+0x8] ;  /* 0x00000800019a7983 */ /* 0x000ea20000100a00 */
[----:B------:R-:W-:Y:S05]  /*196f0*/  WARPSYNC.ALL ;  /* 0x0000000000007948 */ /* 0x000fea0003800000 */
[C---:B------:R-:W-:Y:S01]  /*19700*/  R2UR UR14, R12.reuse ;  /* 0x000000000c0e72ca */ /* 0x040fe200000e0000 */
[C---:B------:R-:W-:Y:S01]  /*19710*/  VIADD R152, R12.reuse, 0x404 ;  /* 0x000004040c987836 */ /* 0x040fe20000000000 */
[----:B------:R-:W-:Y:S01]  /*19720*/  R2UR UR15, R13 ;  /* 0x000000000d0f72ca */ /* 0x000fe200000e0000 */
[----:B------:R-:W-:Y:S01]  /*19730*/  IMAD.MOV.U32 R153, RZ, RZ, 0x40000040 ;  /* 0x40000040ff997424 */ /* 0x000fe200078e00ff */
[----:B------:R-:W-:Y:S01]  /*19740*/  MOV R15, 0x40000040 ;  /* 0x40000040000f7802 */ /* 0x000fe20000000f00 */
[----:B------:R-:W-:Y:S01]  /*19750*/  VIADD R20, R12, 0x6 ;  /* 0x000000060c147836 */ /* 0x000fe20000000000 */
[----:B------:R-:W-:Y:S01]  /*19760*/  R2UR UR30, R152 ;  /* 0x00000000981e72ca */ /* 0x000fe200000e0000 */
[----:B------:R-:W-:Y:S01]  /*19770*/  IMAD.MOV.U32 R21, RZ, RZ, 0x40000040 ;  /* 0x40000040ff157424 */ /* 0x000fe200078e00ff */
[----:B------:R-:W-:Y:S01]  /*19780*/  R2UR UR31, R153 ;  /* 0x00000000991f72ca */ /* 0x000fe200000e0000 */
[----:B------:R-:W-:Y:S01]  /*19790*/  UMOV UR16, UR56 ;  /* 0x0000003800107c82 */ /* 0x000fe20008000000 */
[----:B------:R-:W-:Y:S01]  /*197a0*/  R2UR UR10, R14 ;  /* 0x000000000e0a72ca */ /* 0x000fe200000e0000 */
[----:B------:R-:W-:Y:S01]  /*197b0*/  IMAD.MOV.U32 R14, RZ, RZ, R4 ;  /* 0x000000ffff0e7224 */ /* 0x000fe200078e0004 */
[----:B------:R-:W-:Y:S01]  /*197c0*/  R2UR UR11, R15 ;  /* 0x000000000f0b72ca */ /* 0x000fe200000e0000 */
[----:B------:R-:W-:Y:S01]  /*197d0*/  UMOV UR17, UR57 ;  /* 0x0000003900117c82 */ /* 0x000fe20008000000 */
        /* <DEDUP_REMOVED lines=22> */
[----:B------:R-:W-:Y:S01]  /*19940*/  R2UR UR27, R21 ;  /* 0x00000000151b72ca */ /* 0x000fe200000e0000 */
[----:B------:R-:W3:Y:S01]  /*19950*/  S2R R9, SR_TID.X ;  /* 0x0000000000097919 */ /* 0x000ee20000002100 */
[----:B------:R-:W-:-:S02]  /*19960*/  IADD3 R12, R12, 0x406, RZ ;  /* 0x000004060c0c7810 */ /* 0x000fc40007ffe0ff */
[----:B------:R-:W-:Y:S02]  /*19970*/  R2UR UR35, R13 ;  /* 0x000000000d2372ca */ /* 0x000fe400000e0000 */
[----:B------:R-:W-:Y:S02]  /*19980*/  R2UR UR34, R12 ;  /* 0x000000000c2272ca */ /* 0x000fe400000e0000 */
[----:B---3--:R-:W-:-:S04]  /*19990*/  SHF.R.U32.HI R9, RZ, 0x7, R9 ;  /* 0x00000007ff097819 */ /* 0x008fc80000011609 */
[----:B------:R-:W-:Y:S02]  /*199a0*/  IADD3 R4, -R9, 0xb, RZ ;  /* 0x0000000b09047810 */ /* 0x000fe40007ffe1ff */
[----:B--2---:R-:W-:Y:S02]  /*199b0*/  R2UR UR12, R154 ;  /* 0x000000009a0c72ca */ /* 0x004fe400000e0000 */
[----:B------:R-:W-:Y:S02]  /*199c0*/  R2UR UR13, R155 ;  /* 0x000000009b0d72ca */ /* 0x000fe400000e0000 */
[----:B------:R-:W-:-:S11]  /*199d0*/  WARPGROUP.ARRIVE ;  /* 0x00000000000079c5 */ /* 0x000fd60000000000 */
[----:B------:R-:W-:Y:S03]  /*199e0*/  QGMMA.64x128x32.F32.E4M3.E4M3 R152, gdesc[UR12], RZ, !UPT, gsb0 ;  /* 0x01e000000c9879f3 */ /* 0x000fe6000c0008ff */
        /* <DEDUP_REMOVED lines=25> */
.L_x_3117:
[----:B------:R-:W3:Y:S01]  /*19b80*/  LDL R14, [R1+0x4] ;  /* 0x00000400010e7983 */ /* 0x000ee20000100800 */
[----:B------:R-:W4:Y:S03]  /*19b90*/  LDC R12, c[0x0][0x448] ;  /* 0x00011200ff0c7b82 */ /* 0x000f260000000800 */
[----:B------:R-:W3:Y:S01]  /*19ba0*/  LDL R9, [R1+0x2c] ;  /* 0x00002c0001097983 */ /* 0x000ee20000100800 */
[----:B----4-:R-:W-:-:S13]  /*19bb0*/  ISETP.NE.AND P1, PT, R12, 0x1, PT ;  /* 0x000000010c00780c */ /* 0x010fda0003f25270 */
[----:B------:R-:W4:Y:S08]  /*19bc0*/  @P1 LDC R13, c[0x0][0x44c] ;  /* 0x00011300ff0d1b82 */ /* 0x000f300000000800 */
[----:B------:R-:W5:Y:S01]  /*19bd0*/  @P1 LDC R12, c[0x0][0x450] ;  /* 0x00011400ff0c1b82 */ /* 0x000f620000000800 */
[----:B---3--:R-:W-:Y:S02]  /*19be0*/  IMAD.IADD R9, R9, 0x1, R14 ;  /* 0x0000000109097824 */ /* 0x008fe400078e020e */
[C---:B------:R-:W-:Y:S01]  /*19bf0*/  FMUL.FTZ R14, R2.reuse, R154 ;  /* 0x0000009a020e7220 */ /* 0x040fe20000410000 */
[C---:B------:R-:W-:Y:S01]  /*19c00*/  FMUL.FTZ R154, R2.reuse, R165 ;  /* 0x000000a5029a7220 */ /* 0x040fe20000410000 */
[C---:B------:R-:W-:Y:S01]  /*19c10*/  FMUL.FTZ R165, R2.reuse, R177 ;  /* 0x000000b102a57220 */ /* 0x040fe20000410000 */
[----:B------:R-:W-:-:S02]  /*19c20*/  FMUL.FTZ R177, R2, R189 ;  /* 0x000000bd02b17220 */ /* 0x000fc40000410000 */
[----:B------:R-:W3:Y:S01]  /*19c30*/  LDL R189, [R1+0x30] ;  /* 0x0000300001bd7983 */ /* 0x000ee20000100800 */
[----:B----4-:R-:W-:-:S04]  /*19c40*/  @P1 IMAD.HI.U32 R13, R9, R13, RZ ;  /* 0x0000000d090d1227 */ /* 0x010fc800078e00ff */
[C---:B------:R-:W-:Y:S01]  /*19c50*/  FMUL.FTZ R15, R2.reuse, R156 ;  /* 0x0000009c020f7220 */ /* 0x040fe20000410000 */
[C---:B------:R-:W-:Y:S01]  /*19c60*/  FMUL.FTZ R156, R2.reuse, R168 ;  /* 0x000000a8029c7220 */ /* 0x040fe20000410000 */
[----:B-----5:R-:W-:Y:S01]  /*19c70*/  @P1 SHF.R.U32.HI R9, RZ, R12, R13 ;  /* 0x0000000cff091219 */ /* 0x020fe2000001160d */
[C---:B------:R-:W-:Y:S01]  /*19c80*/  FMUL.FTZ R168, R2.reuse, R180 ;  /* 0x000000b402a87220 */ /* 0x040fe20000410000 */
[C---:B------:R-:W-:Y:S01]  /*19c90*/  FMUL.FTZ R180, R2.reuse, R192 ;  /* 0x000000c002b47220 */ /* 0x040fe20000410000 */
[C---:B------:R-:W-:Y:S02]  /*19ca0*/  FMUL.FTZ R13, R2.reuse, R153 ;  /* 0x00000099020d7220 */ /* 0x040fe40000410000 */
[----:B------:R-:W4:Y:S01]  /*19cb0*/  SHFL.IDX PT, R192, R9, RZ, 0x1c1f ;  /* 0x001c1fff09c07589 */ /* 0x000f2200000e0000 */
[C---:B------:R-:W-:Y:S01]  /*19cc0*/  FMUL.FTZ R153, R2.reuse, R164 ;  /* 0x000000a402997220 */ /* 0x040fe20000410000 */
[C---:B------:R-:W-:Y:S01]  /*19cd0*/  FMUL.FTZ R164, R2.reuse, R176 ;  /* 0x000000b002a47220 */ /* 0x040fe20000410000 */
[----:B------:R-:W-:Y:S01]  /*19ce0*/  FMUL.FTZ R176, R2, R188 ;  /* 0x000000bc02b07220 */ /* 0x000fe20000410000 */
[----:B------:R-:W-:-:S02]  /*19cf0*/  IMAD.MOV.U32 R188, RZ, RZ, -0x80 ;  /* 0xffffff80ffbc7424 */ /* 0x000fc400078e00ff */
[C---:B------:R-:W-:Y:S02]  /*19d00*/  FMUL.FTZ R12, R2.reuse, R152 ;  /* 0x00000098020c7220 */ /* 0x040fe40000410000 */
[----:B------:R-:W-:Y:S02]  /*19d10*/  IMAD R188, R5, R188, 0x1 ;  /* 0x0000000105bc7424 */ /* 0x000fe400078e02bc */
[C---:B------:R-:W-:Y:S02]  /*19d20*/  FMUL.FTZ R21, R2.reuse, R160 ;  /* 0x000000a002157220 */ /* 0x040fe40000410000 */
[----:B------:R-:W5:Y:S01]  /*19d30*/  MUFU.TANH R12, R12 ;  /* 0x0000000c000c7308 */ /* 0x000f620000002400 */
[----:B------:R-:W-:-:S07]  /*19d40*/  FMUL.FTZ R20, R2, R157 ;  /* 0x0000009d02147220 */ /* 0x000fce0000410000 */
[----:B------:R-:W0:Y:S01]  /*19d50*/  MUFU.TANH R21, R21 ;  /* 0x0000001500157308 */ /* 0x000e220000002400 */
[C---:B------:R-:W-:Y:S01]  /*19d60*/  FMUL.FTZ R157, R2.reuse, R169 ;  /* 0x000000a9029d7220 */ /* 0x040fe20000410000 */
[C---:B------:R-:W-:Y:S01]  /*19d70*/  FMUL.FTZ R160, R2.reuse, R172 ;  /* 0x000000ac02a07220 */ /* 0x040fe20000410000 */
[C---:B------:R-:W-:Y:S01]  /*19d80*/  FMUL.FTZ R169, R2.reuse, R181 ;  /* 0x000000b502a97220 */ /* 0x040fe20000410000 */
[----:B------:R-:W-:-:S04]  /*19d90*/  FMUL.FTZ R172, R2, R184 ;  /* 0x000000b802ac7220 */ /* 0x000fc80000410000 */
[----:B------:R-:W1:Y:S01]  /*19da0*/  MUFU.TANH R156, R156 ;  /* 0x0000009c009c7308 */ /* 0x000e620000002400 */
[C---:B------:R-:W-:Y:S02]  /*19db0*/  FMUL.FTZ R181, R2.reuse, R193 ;  /* 0x000000c102b57220 */ /* 0x040fe40000410000 */
[----:B------:R2:W1:Y:S05]  /*19dc0*/  SHFL.IDX PT, R193, R9, 0x1, 0x1c1f ;  /* 0x003c1f0009c17f89 */ /* 0x00046a00000e0000 */
[----:B------:R-:W1:Y:S08]  /*19dd0*/  MUFU.TANH R15, R15 ;  /* 0x0000000f000f7308 */ /* 0x000e700000002400 */
[----:B------:R-:W1:Y:S01]  /*19de0*/  MUFU.TANH R164, R164 ;  /* 0x000000a400a47308 */ /* 0x000e620000002400 */
[----:B--2---:R-:W-:-:S07]  /*19df0*/  FMUL.FTZ R9, R2, R200 ;  /* 0x000000c802097220 */ /* 0x004fce0000410000 */
[----:B------:R-:W2:Y:S08]  /*19e00*/  MUFU.TANH R153, R153 ;  /* 0x0000009900997308 */ /* 0x000eb00000002400 */
[----:B------:R-:W2:Y:S01]  /*19e10*/  MUFU.TANH R172, R172 ;  /* 0x000000ac00ac7308 */ /* 0x000ea20000002400 */
[----:B------:R-:W-:-:S07]  /*19e20*/  FMUL.FTZ R155, R2, R155 ;  /* 0x0000009b029b7220 */ /* 0x000fce0000410000 */
[----:B------:R-:W2:Y:S01]  /*19e30*/  MUFU.TANH R180, R180 ;  /* 0x000000b400b47308 */ /* 0x000ea20000002400 */
[----:B------:R-:W-:-:S07]  /*19e40*/  FMUL.FTZ R184, R2, R196 ;  /* 0x000000c402b87220 */ /* 0x000fce0000410000 */
[----:B------:R-:W2:Y:S01]  /*19e50*/  MUFU.TANH R9, R9 ;  /* 0x0000000900097308 */ /* 0x000ea20000002400 */
[----:B------:R-:W-:-:S07]  /*19e60*/  FMUL.FTZ R158, R2, R158 ;  /* 0x0000009e029e7220 */ /* 0x000fce0000410000 */
        /* <DEDUP_REMOVED lines=17> */
[----:B------:R-:W-:-:S05]  /*19f80*/  FMUL.FTZ R182, R2, R182 ;  /* 0x000000b602b67220 */ /* 0x000fca0000410000 */
[----:B------:R-:W-:Y:S08]  /*19f90*/  MUFU.TANH R20, R20 ;  /* 0x0000001400147308 */ /* 0x000ff00000002400 */
[----:B------:R-:W-:Y:S01]  /*19fa0*/  MUFU.TANH R152, R152 ;  /* 0x0000009800987308 */ /* 0x000fe20000002400 */
[----:B------:R-:W-:-:S07]  /*19fb0*/  FMUL.FTZ R183, R2, R183 ;  /* 0x000000b702b77220 */ /* 0x000fce0000410000 */
[----:B------:R-:W-:Y:S08]  /*19fc0*/  MUFU.TANH R154, R154 ;  /* 0x0000009a009a7308 */ /* 0x000ff00000002400 */
[----:B------:R-:W-:Y:S08]  /*19fd0*/  MUFU.TANH R157, R157 ;  /* 0x0000009d009d7308 */ /* 0x000ff00000002400 */
[----:B------:R-:W-:Y:S01]  /*19fe0*/  MUFU.TANH R160, R160 ;  /* 0x000000a000a07308 */ /* 0x000fe20000002400 */
[----:B------:R-:W-:-:S07]  /*19ff0*/  FMUL.FTZ R186, R2, R186 ;  /* 0x000000ba02ba7220 */ /* 0x000fce0000410000 */
[----:B------:R-:W-:Y:S08]  /*1a000*/  MUFU.TANH R161, R161 ;  /* 0x000000a100a17308 */ /* 0x000ff00000002400 */
[----:B------:R-:W-:Y:S08]  /*1a010*/  MUFU.TANH R165, R165 ;  /* 0x000000a500a57308 */ /* 0x000ff00000002400 */
[----:B------:R-:W-:Y:S01]  /*1a020*/  MUFU.TANH R168, R168 ;  /* 0x000000a800a87308 */ /* 0x000fe20000002400 */
[C---:B------:R-:W-:Y:S01]  /*1a030*/  FMUL.FTZ R187, R2.reuse, R187 ;  /* 0x000000bb02bb7220 */ /* 0x040fe20000410000 */
[----:B------:R-:W-:-:S06]  /*1a040*/  FMUL.FTZ R201, R2, R201 ;  /* 0x000000c902c97220 */ /* 0x000fcc0000410000 */
[----:B------:R-:W-:Y:S01]  /*1a050*/  MUFU.TANH R169, R169 ;  /* 0x000000a900a97308 */ /* 0x000fe20000002400 */
[----:B------:R-:W-:-:S07]  /*1a060*/  FMUL.FTZ R204, R2, R204 ;  /* 0x000000cc02cc7220 */ /* 0x000fce0000410000 */
[----:B------:R-:W-:Y:S01]  /*1a070*/  MUFU.TANH R173, R173 ;  /* 0x000000ad00ad7308 */ /* 0x000fe20000002400 */
[----:B---3--:R-:W-:-:S05]  /*1a080*/  IMAD R189, R189, -0x2, R188 ;  /* 0xfffffffebdbd7824 */ /* 0x008fca00078e02bc */
[----:B------:R-:W-:-:S05]  /*1a090*/  IADD3 R189, -R219, R189, R217 ;  /* 0x000000bddbbd7210 */ /* 0x000fca0007ffe1d9 */
[----:B----4-:R-:W-:-:S05]  /*1a0a0*/  IMAD.IADD R192, R189, 0x1, R192 ;  /* 0x00000001bdc07824 */ /* 0x010fca00078e02c0 */
[----:B------:R-:W-:-:S04]  /*1a0b0*/  ISETP.GT.AND P3, PT, R192, RZ, PT ;  /* 0x000000ffc000720c */ /* 0x000fc80003f64270 */
[----:B-----5:R-:W-:Y:S02]  /*1a0c0*/  FSEL R12, R12, -INF , P3 ;  /* 0xff8000000c0c7808 */ /* 0x020fe40001800000 */
[----:B------:R-:W-:-:S04]  /*1a0d0*/  ISETP.GT.AND P3, PT, R192, 0x10, PT ;  /* 0x00000010c000780c */ /* 0x000fc80003f64270 */
[----:B0-----:R-:W-:Y:S02]  /*1a0e0*/  FSEL R21, R21, -INF , P3 ;  /* 0xff80000015157808 */ /* 0x001fe40001800000 */
[C---:B------:R-:W-:Y:S02]  /*1a0f0*/  ISETP.GT.AND P3, PT, R192.reuse, 0x20, PT ;  /* 0x00000020c000780c */ /* 0x040fe40003f64270 */
[----:B------:R-:W-:Y:S02]  /*1a100*/  ISETP.GT.AND P1, PT, R192, 0x8, PT ;  /* 0x00000008c000780c */ /* 0x000fe40003f24270 */
[----:B-1----:R-:W-:Y:S02]  /*1a110*/  FSEL R156, R156, -INF , P3 ;  /* 0xff8000009c9c7808 */ /* 0x002fe40001800000 */
[----:B------:R-:W-:Y:S02]  /*1a120*/  ISETP.GT.AND P3, PT, R192, 0x30, PT ;  /* 0x00000030c000780c */ /* 0x000fe40003f64270 */
[----:B------:R-:W-:-:S02]  /*1a130*/  FSEL R15, R15, -INF , P1 ;  /* 0xff8000000f0f7808 */ /* 0x000fc40000800000 */
[----:B------:R-:W-:Y:S02]  /*1a140*/  ISETP.GT.AND P1, PT, R192, 0x18, PT ;  /* 0x00000018c000780c */ /* 0x000fe40003f24270 */
[----:B------:R-:W-:Y:S02]  /*1a150*/  FSEL R164, R164, -INF , P3 ;  /* 0xff800000a4a47808 */ /* 0x000fe40001800000 */
[----:B------:R-:W-:Y:S02]  /*1a160*/  ISETP.GT.AND P3, PT, R192, 0x40, PT ;  /* 0x00000040c000780c */ /* 0x000fe40003f64270 */
[----:B--2---:R-:W-:Y:S02]  /*1a170*/  FSEL R196, R153, -INF , P1 ;  /* 0xff80000099c47808 */ /* 0x004fe40000800000 */
[----:B------:R-:W0:Y:S01]  /*1a180*/  MUFU.TANH R153, R155 ;  /* 0x0000009b00997308 */ /* 0x000e220000002400 */
[----:B------:R-:W-:Y:S02]  /*1a190*/  FSEL R172, R172, -INF , P3 ;  /* 0xff800000acac7808 */ /* 0x000fe40001800000 */
[----:B------:R-:W-:-:S02]  /*1a1a0*/  ISETP.GT.AND P3, PT, R192, 0x50, PT ;  /* 0x00000050c000780c */ /* 0x000fc40003f64270 */
[----:B------:R-:W-:Y:S02]  /*1a1b0*/  IADD3 R193, R189, R193, RZ ;  /* 0x000000c1bdc17210 */ /* 0x000fe40007ffe0ff */
[----:B------:R-:W-:Y:S01]  /*1a1c0*/  FSEL R180, R180, -INF , P3 ;  /* 0xff800000b4b47808 */ /* 0x000fe20001800000 */
[----:B------:R-:W1:Y:S01]  /*1a1d0*/  MUFU.TANH R155, R158 ;  /* 0x0000009e009b7308 */ /* 0x000e620000002400 */
[----:B------:R-:W-:Y:S02]  /*1a1e0*/  ISETP.GT.AND P3, PT, R192, 0x60, PT ;  /* 0x00000060c000780c */ /* 0x000fe40003f64270 */
[----:B------:R-:W-:Y:S02]  /*1a1f0*/  ISETP.GT.AND P6, PT, R193, RZ, PT ;  /* 0x000000ffc100720c */ /* 0x000fe40003fc4270 */
[----:B------:R-:W-:-:S03]  /*1a200*/  FSEL R197, R9, -INF , P3 ;  /* 0xff80000009c57808 */ /* 0x000fc60001800000 */
[----:B------:R-:W2:Y:S01]  /*1a210*/  MUFU.TANH R158, R159 ;  /* 0x0000009f009e7308 */ /* 0x000ea20000002400 */
[----:B------:R-:W-:Y:S02]  /*1a220*/  FSEL R9, R14, -INF , P6 ;  /* 0xff8000000e097808 */ /* 0x000fe40003000000 */
[----:B------:R-:W-:-:S05]  /*1a230*/  ISETP.GT.AND P6, PT, R193, 0x1, PT ;  /* 0x00000001c100780c */ /* 0x000fca0003fc4270 */
[----:B------:R-:W3:Y:S01]  /*1a240*/  MUFU.TANH R159, R162 ;  /* 0x000000a2009f7308 */ /* 0x000ee20000002400 */
[----:B0-----:R-:W-:Y:S02]  /*1a250*/  FSEL R153, R153, -INF , P6 ;  /* 0xff80000099997808 */ /* 0x001fe40003000000 */
[----:B------:R-:W-:-:S05]  /*1a260*/  ISETP.GT.AND P6, PT, R193, 0x8, PT ;  /* 0x00000008c100780c */ /* 0x000fca0003fc4270 */
[----:B------:R-:W0:Y:S01]  /*1a270*/  MUFU.TANH R162, R163 ;  /* 0x000000a300a27308 */ /* 0x000e220000002400 */
        /* <DEDUP_REMOVED lines=9> */
[----:B0-----:R-:W-:Y:S02]  /*1a310*/  FSEL R162, R162, -INF , P6 ;  /* 0xff800000a2a27808 */ /* 0x001fe40003000000 */
[----:B------:R-:W-:-:S05]  /*1a320*/  ISETP.GT.AND P6, PT, R193, 0x18, PT ;  /* 0x00000018c100780c */ /* 0x000fca0003fc4270 */
[----:B------:R-:W0:Y:S01]  /*1a330*/  MUFU.TANH R170, R171 ;  /* 0x000000ab00aa7308 */ /* 0x000e220000002400 */
[----:B-1----:R-:W-:Y:S02]  /*1a340*/  FSEL R163, R163, -INF , P6 ;  /* 0xff800000a3a37808 */ /* 0x002fe40003000000 */
[----:B------:R-:W-:Y:S02]  /*1a350*/  ISETP.GT.AND P6, PT, R193, 0x19, PT ;  /* 0x00000019c100780c */ /* 0x000fe40003fc4270 */
[----:B------:R-:W-:-:S03]  /*1a360*/  FMNMX.FTZ R14, R9, R11, !PT ;  /* 0x0000000b090e7209 */ /* 0x000fc60007810000 */
[----:B------:R-:W1:Y:S01]  /*1a370*/  MUFU.TANH R171, R174 ;  /* 0x000000ae00ab7308 */ /* 0x000e620000002400 */
[----:B--2---:R-:W-:Y:S02]  /*1a380*/  FSEL R166, R166, -INF , P6 ;  /* 0xff800000a6a67808 */ /* 0x004fe40003000000 */
[----:B------:R-:W-:Y:S02]  /*1a390*/  ISETP.GT.AND P6, PT, R193, 0x20, PT ;  /* 0x00000020c100780c */ /* 0x000fe40003fc4270 */
[----:B------:R-:W-:-:S03]  /*1a3a0*/  FMNMX.FTZ R14, R153, R14, !PT ;  /* 0x0000000e990e7209 */ /* 0x000fc60007810000 */
[----:B------:R-:W2:Y:S01]  /*1a3b0*/  MUFU.TANH R174, R175 ;  /* 0x000000af00ae7308 */ /* 0x000ea20000002400 */
        /* <DEDUP_REMOVED lines=8> */
[----:B-1----:R-:W-:Y:S02]  /*1a440*/  FSEL R171, R171, -INF , P6 ;  /* 0xff800000abab7808 */ /* 0x002fe40003000000 */
[----:B------:R-:W-:Y:S02]  /*1a450*/  ISETP.GT.AND P6, PT, R193, 0x29, PT ;  /* 0x00000029c100780c */ /* 0x000fe40003fc4270 */
[----:B------:R-:W-:Y:S02]  /*1a460*/  FMNMX.FTZ R14, R159, R14, !PT ;  /* 0x0000000e9f0e7209 */ /* 0x000fe40007810000 */
[----:B------:R-:W-:Y:S01]  /*1a470*/  ISETP.GT.AND P2, PT, R192, 0x1, PT ;  /* 0x00000001c000780c */ /* 0x000fe20003f44270 */
[----:B------:R-:W1:Y:S01]  /*1a480*/  MUFU.TANH R179, R182 ;  /* 0x000000b600b37308 */ /* 0x000e620000002400 */
[----:B--2---:R-:W-:Y:S02]  /*1a490*/  FSEL R174, R174, -INF , P6 ;  /* 0xff800000aeae7808 */ /* 0x004fe40003000000 */
[----:B------:R-:W-:-:S02]  /*1a4a0*/  FMNMX.FTZ R14, R162, R14, !PT ;  /* 0x0000000ea20e7209 */ /* 0x000fc40007810000 */
[----:B------:R-:W-:Y:S02]  /*1a4b0*/  FSEL R13, R13, -INF , P2 ;  /* 0xff8000000d0d7808 */ /* 0x000fe40001000000 */
[----:B------:R-:W-:Y:S01]  /*1a4c0*/  ISETP.GT.AND P6, PT, R193, 0x30, PT ;  /* 0x00000030c100780c */ /* 0x000fe20003fc4270 */
[----:B------:R-:W2:Y:S01]  /*1a4d0*/  MUFU.TANH R182, R183 ;  /* 0x000000b700b67308 */ /* 0x000ea20000002400 */
[C---:B------:R-:W-:Y:S02]  /*1a4e0*/  ISETP.GT.AND P4, PT, R192.reuse, 0x9, PT ;  /* 0x00000009c000780c */ /* 0x040fe40003f84270 */
[----:B------:R-:W-:Y:S02]  /*1a4f0*/  ISETP.GT.AND P2, PT, R192, 0x11, PT ;  /* 0x00000011c000780c */ /* 0x000fe40003f44270 */
[----:B------:R-:W-:Y:S02]  /*1a500*/  FMNMX.FTZ R14, R163, R14, !PT ;  /* 0x0000000ea30e7209 */ /* 0x000fe40007810000 */
[----:B---3--:R-:W-:Y:S01]  /*1a510*/  FSEL R175, R175, -INF , P6 ;  /* 0xff800000afaf7808 */ /* 0x008fe20003000000 */
[----:B------:R-:W3:Y:S01]  /*1a520*/  MUFU.TANH R176, R176 ;  /* 0x000000b000b07308 */ /* 0x000ee20000002400 */
[----:B------:R-:W-:-:S02]  /*1a530*/  FSEL R20, R20, -INF , P4 ;  /* 0xff80000014147808 */ /* 0x000fc40002000000 */
[----:B------:R-:W-:Y:S02]  /*1a540*/  FSEL R152, R152, -INF , P2 ;  /* 0xff80000098987808 */ /* 0x000fe40001000000 */
[----:B------:R-:W-:Y:S02]  /*1a550*/  ISETP.GT.AND P6, PT, R193, 0x31, PT ;  /* 0x00000031c100780c */ /* 0x000fe40003fc4270 */
[C---:B------:R-:W-:Y:S01]  /*1a560*/  ISETP.GT.AND P4, PT, R192.reuse, 0x19, PT ;  /* 0x00000019c000780c */ /* 0x040fe20003f84270 */
[----:B------:R-:W4:Y:S01]  /*1a570*/  MUFU.TANH R183, R186 ;  /* 0x000000ba00b77308 */ /* 0x000f220000002400 */
[C---:B------:R-:W-:Y:S02]  /*1a580*/  ISETP.GT.AND P2, PT, R192.reuse, 0x21, PT ;  /* 0x00000021c000780c */ /* 0x040fe40003f44270 */
[----:B------:R-:W-:Y:S02]  /*1a590*/  ISETP.GT.AND P1, PT, R192, 0x28, PT ;  /* 0x00000028c000780c */ /* 0x000fe40003f24270 */
[----:B------:R-:W-:-:S02]  /*1a5a0*/  FMNMX.FTZ R14, R166, R14, !PT ;  /* 0x0000000ea60e7209 */ /* 0x000fc40007810000 */
[----:B0-----:R-:W-:Y:S01]  /*1a5b0*/  FSEL R178, R178, -INF , P6 ;  /* 0xff800000b2b27808 */ /* 0x001fe20003000000 */
[----:B------:R-:W0:Y:S01]  /*1a5c0*/  MUFU.TANH R177, R177 ;  /* 0x000000b100b17308 */ /* 0x000e220000002400 */
[----:B------:R-:W-:Y:S02]  /*1a5d0*/  FSEL R154, R154, -INF , P4 ;  /* 0xff8000009a9a7808 */ /* 0x000fe40002000000 */
[----:B------:R-:W-:Y:S02]  /*1a5e0*/  FSEL R157, R157, -INF , P2 ;  /* 0xff8000009d9d7808 */ /* 0x000fe40001000000 */
[----:B------:R-:W-:-:S03]  /*1a5f0*/  FSEL R160, R160, -INF , P1 ;  /* 0xff800000a0a07808 */ /* 0x000fc60000800000 */
[----:B------:R-:W5:Y:S01]  /*1a600*/  MUFU.TANH R181, R181 ;  /* 0x000000b500b57308 */ /* 0x000f620000002400 */
[----:B------:R-:W-:Y:S02]  /*1a610*/  ISETP.GT.AND P6, PT, R193, 0x38, PT ;  /* 0x00000038c100780c */ /* 0x000fe40003fc4270 */
[C---:B------:R-:W-:Y:S02]  /*1a620*/  ISETP.GT.AND P4, PT, R192.reuse, 0x29, PT ;  /* 0x00000029c000780c */ /* 0x040fe40003f84270 */
[----:B------:R-:W-:-:S03]  /*1a630*/  ISETP.GT.AND P2, PT, R192, 0x31, PT ;  /* 0x00000031c000780c */ /* 0x000fc60003f44270 */
[----:B------:R-:W5:Y:S01]  /*1a640*/  MUFU.TANH R184, R184 ;  /* 0x000000b800b87308 */ /* 0x000f620000002400 */
[----:B------:R-:W-:Y:S02]  /*1a650*/  ISETP.GT.AND P1, PT, R192, 0x38, PT ;  /* 0x00000038c000780c */ /* 0x000fe40003f24270 */
[----:B------:R-:W-:Y:S01]  /*1a660*/  FMNMX.FTZ R14, R167, R14, !PT ;  /* 0x0000000ea70e7209 */ /* 0x000fe20007810000 */
[----:B------:R-:W-:Y:S01]  /*1a670*/  FMUL.FTZ R190, R2, R190 ;  /* 0x000000be02be7220 */ /* 0x000fe20000410000 */
[----:B-1----:R-:W-:-:S03]  /*1a680*/  FSEL R179, R179, -INF , P6 ;  /* 0xff800000b3b37808 */ /* 0x002fc60003000000 */
[----:B------:R-:W1:Y:S01]  /*1a690*/  MUFU.TANH R186, R187 ;  /* 0x000000bb00ba7308 */ /* 0x000e620000002400 */
[----:B------:R-:W-:Y:S02]  /*1a6a0*/  FSEL R161, R161, -INF , P4 ;  /* 0xff800000a1a17808 */ /* 0x000fe40002000000 */
[----:B------:R-:W-:Y:S02]  /*1a6b0*/  FSEL R165, R165, -INF , P2 ;  /* 0xff800000a5a57808 */ /* 0x000fe40001000000 */
[----:B------:R-:W-:-:S03]  /*1a6c0*/  FSEL R168, R168, -INF , P1 ;  /* 0xff800000a8a87808 */ /* 0x000fc60000800000 */
[----:B------:R-:W1:Y:S01]  /*1a6d0*/  MUFU.TANH R185, R185 ;  /* 0x000000b900b97308 */ /* 0x000e620000002400 */
[----:B------:R-:W-:Y:S02]  /*1a6e0*/  ISETP.GT.AND P6, PT, R193, 0x39, PT ;  /* 0x00000039c100780c */ /* 0x000fe40003fc4270 */
[----:B------:R-:W-:Y:S02]  /*1a6f0*/  FMNMX.FTZ R14, R170, R14, !PT ;  /* 0x0000000eaa0e7209 */ /* 0x000fe40007810000 */
[----:B------:R-:W-:-:S03]  /*1a700*/  ISETP.GT.AND P4, PT, R192, 0x39, PT ;  /* 0x00000039c000780c */ /* 0x000fc60003f84270 */
[----:B------:R-:W1:Y:S01]  /*1a710*/  MUFU.TANH R188, R201 ;  /* 0x000000c900bc7308 */ /* 0x000e620000002400 */
[C---:B------:R-:W-:Y:S02]  /*1a720*/  ISETP.GT.AND P2, PT, R192.reuse, 0x41, PT ;  /* 0x00000041c000780c */ /* 0x040fe40003f44270 */
[----:B------:R-:W-:-:S05]  /*1a730*/  ISETP.GT.AND P1, PT, R192, 0x48, PT ;  /* 0x00000048c000780c */ /* 0x000fca0003f24270 */
[----:B------:R-:W1:Y:S01]  /*1a740*/  MUFU.TANH R189, R204 ;  /* 0x000000cc00bd7308 */ /* 0x000e620000002400 */
[----:B------:R-:W-:Y:S01]  /*1a750*/  FMUL.FTZ R191, R2, R191 ;  /* 0x000000bf02bf7220 */ /* 0x000fe20000410000 */
[----:B--2---:R-:W-:Y:S02]  /*1a760*/  FSEL R182, R182, -INF , P6 ;  /* 0xff800000b6b67808 */ /* 0x004fe40003000000 */
[----:B------:R-:W-:-:S04]  /*1a770*/  FMNMX.FTZ R14, R171, R14, !PT ;  /* 0x0000000eab0e7209 */ /* 0x000fc80007810000 */
[----:B------:R-:W2:Y:S01]  /*1a780*/  MUFU.TANH R187, R190 ;  /* 0x000000be00bb7308 */ /* 0x000ea20000002400 */
[----:B------:R-:W-:Y:S02]  /*1a790*/  FSEL R169, R169, -INF , P4 ;  /* 0xff800000a9a97808 */ /* 0x000fe40002000000 */
[----:B------:R-:W-:Y:S02]  /*1a7a0*/  FSEL R173, R173, -INF , P2 ;  /* 0xff800000adad7808 */ /* 0x000fe40001000000 */
[----:B---3--:R-:W-:Y:S02]  /*1a7b0*/  FSEL R176, R176, -INF , P1 ;  /* 0xff800000b0b07808 */ /* 0x008fe40000800000 */
[----:B------:R-:W-:Y:S01]  /*1a7c0*/  ISETP.GT.AND P6, PT, R193, 0x40, PT ;  /* 0x00000040c100780c */ /* 0x000fe20003fc4270 */
[----:B------:R-:W3:Y:S01]  /*1a7d0*/  MUFU.TANH R190, R191 ;  /* 0x000000bf00be7308 */ /* 0x000ee20000002400 */
[C---:B------:R-:W-:Y:S02]  /*1a7e0*/  ISETP.GT.AND P4, PT, R192.reuse, 0x49, PT ;  /* 0x00000049c000780c */ /* 0x040fe40003f84270 */
[----:B------:R-:W-:-:S02]  /*1a7f0*/  ISETP.GT.AND P2, PT, R192, 0x51, PT ;  /* 0x00000051c000780c */ /* 0x000fc40003f44270 */
[----:B------:R-:W-:Y:S01]  /*1a800*/  ISETP.GT.AND P1, PT, R192, 0x58, PT ;  /* 0x00000058c000780c */ /* 0x000fe20003f24270 */
[----:B------:R-:W-:Y:S01]  /*1a810*/  FMUL.FTZ R194, R2, R194 ;  /* 0x000000c202c27220 */ /* 0x000fe20000410000 */
[----:B------:R-:W-:Y:S02]  /*1a820*/  FMNMX.FTZ R14, R174, R14, !PT ;  /* 0x0000000eae0e7209 */ /* 0x000fe40007810000 */
[----:B----4-:R-:W-:Y:S02]  /*1a830*/  FSEL R183, R183, -INF , P6 ;  /* 0xff800000b7b77808 */ /* 0x010fe40003000000 */
[----:B0-----:R-:W-:Y:S02]  /*1a840*/  FSEL R177, R177, -INF , P4 ;  /* 0xff800000b1b17808 */ /* 0x001fe40002000000 */
[----:B-----5:R-:W-:Y:S02]  /*1a850*/  FSEL R181, R181, -INF , P2 ;  /* 0xff800000b5b57808 */ /* 0x020fe40001000000 */
[----:B------:R-:W-:-:S02]  /*1a860*/  FSEL R184, R184, -INF , P1 ;  /* 0xff800000b8b87808 */ /* 0x000fc40000800000 */
[----:B------:R-:W-:Y:S01]  /*1a870*/  ISETP.GT.AND P6, PT, R193, 0x41, PT ;  /* 0x00000041c100780c */ /* 0x000fe20003fc4270 */
[----:B------:R-:W0:Y:S01]  /*1a880*/  MUFU.TANH R191, R194 ;  /* 0x000000c200bf7308 */ /* 0x000e220000002400 */
[C---:B------:R-:W-:Y:S02]  /*1a890*/  ISETP.GT.AND P4, PT, R192.reuse, 0x59, PT ;  /* 0x00000059c000780c */ /* 0x040fe40003f84270 */
[C---:B------:R-:W-:Y:S02]  /*1a8a0*/  ISETP.GT.AND P2, PT, R192.reuse, 0x61, PT ;  /* 0x00000061c000780c */ /* 0x040fe40003f44270 */
[----:B------:R-:W-:Y:S01]  /*1a8b0*/  ISETP.GT.AND P1, PT, R192, 0x68, PT ;  /* 0x00000068c000780c */ /* 0x000fe20003f24270 */
[----:B------:R-:W-:Y:S01]  /*1a8c0*/  FMUL.FTZ R195, R2, R195 ;  /* 0x000000c302c37220 */ /* 0x000fe20000410000 */
[----:B------:R-:W-:Y:S02]  /*1a8d0*/  FMNMX.FTZ R14, R175, R14, !PT ;  /* 0x0000000eaf0e7209 */ /* 0x000fe40007810000 */
[----:B-1----:R-:W-:-:S02]  /*1a8e0*/  FSEL R186, R186, -INF , P6 ;  /* 0xff800000baba7808 */ /* 0x002fc40003000000 */
[----:B------:R-:W-:Y:S02]  /*1a8f0*/  FSEL R185, R185, -INF , P4 ;  /* 0xff800000b9b97808 */ /* 0x000fe40002000000 */
[----:B------:R-:W-:Y:S02]  /*1a900*/  FSEL R188, R188, -INF , P2 ;  /* 0xff800000bcbc7808 */ /* 0x000fe40001000000 */
[----:B------:R-:W-:Y:S02]  /*1a910*/  FSEL R189, R189, -INF , P1 ;  /* 0xff800000bdbd7808 */ /* 0x000fe40000800000 */
[----:B------:R-:W-:Y:S02]  /*1a920*/  ISETP.GT.AND P6, PT, R193, 0x48, PT ;  /* 0x00000048c100780c */ /* 0x000fe40003fc4270 */
[C---:B------:R-:W-:Y:S02]  /*1a930*/  ISETP.GT.AND P5, PT, R192.reuse, 0x69, PT ;  /* 0x00000069c000780c */ /* 0x040fe40003fa4270 */
[----:B------:R-:W-:-:S02]  /*1a940*/  ISETP.GT.AND P4, PT, R192, 0x70, PT ;  /* 0x00000070c000780c */ /* 0x000fc40003f84270 */
[C---:B------:R-:W-:Y:S02]  /*1a950*/  ISETP.GT.AND P3, PT, R192.reuse, 0x71, PT ;  /* 0x00000071c000780c */ /* 0x040fe40003f64270 */
[C---:B------:R-:W-:Y:S02]  /*1a960*/  ISETP.GT.AND P2, PT, R192.reuse, 0x78, PT ;  /* 0x00000078c000780c */ /* 0x040fe40003f44270 */
[----:B------:R-:W-:Y:S02]  /*1a970*/  ISETP.GT.AND P1, PT, R192, 0x79, PT ;  /* 0x00000079c000780c */ /* 0x000fe40003f24270 */
[----:B------:R-:W-:Y:S01]  /*1a980*/  FMNMX.FTZ R14, R178, R14, !PT ;  /* 0x0000000eb20e7209 */ /* 0x000fe20007810000 */
[----:B------:R-:W1:Y:S01]  /*1a990*/  MUFU.TANH R192, R195 ;  /* 0x000000c300c07308 */ /* 0x000e620000002400 */
[----:B------:R-:W-:Y:S01]  /*1a9a0*/  FMUL.FTZ R198, R2, R198 ;  /* 0x000000c602c67220 */ /* 0x000fe20000410000 */
[----:B--2---:R-:W-:Y:S02]  /*1a9b0*/  FSEL R187, R187, -INF , P6 ;  /* 0xff800000bbbb7808 */ /* 0x004fe40003000000 */
[----:B------:R-:W-:-:S02]  /*1a9c0*/  ISETP.GT.AND P6, PT, R193, 0x49, PT ;  /* 0x00000049c100780c */ /* 0x000fc40003fc4270 */
[----:B------:R-:W-:Y:S01]  /*1a9d0*/  FMNMX.FTZ R14, R179, R14, !PT ;  /* 0x0000000eb30e7209 */ /* 0x000fe20007810000 */
[----:B------:R-:W-:Y:S01]  /*1a9e0*/  FMUL.FTZ R199, R2, R199 ;  /* 0x000000c702c77220 */ /* 0x000fe20000410000 */
[----:B------:R-:W2:Y:S01]  /*1a9f0*/  MUFU.TANH R194, R198 ;  /* 0x000000c600c27308 */ /* 0x000ea20000002400 */
[----:B---3--:R-:W-:Y:S02]  /*1aa00*/  FSEL R190, R190, -INF , P6 ;  /* 0xff800000bebe7808 */ /* 0x008fe40003000000 */
[----:B------:R-:W-:Y:S02]  /*1aa10*/  FMNMX.FTZ R14, R182, R14, !PT ;  /* 0x0000000eb60e7209 */ /* 0x000fe40007810000 */
[----:B------:R-:W-:Y:S01]  /*1aa20*/  ISETP.GT.AND P6, PT, R193, 0x50, PT ;  /* 0x00000050c100780c */ /* 0x000fe20003fc4270 */
[----:B------:R-:W-:Y:S01]  /*1aa30*/  FMUL.FTZ R202, R2, R202 ;  /* 0x000000ca02ca7220 */ /* 0x000fe20000410000 */
[----:B------:R-:W-:Y:S01]  /*1aa40*/  FMNMX.FTZ R14, R183, R14, !PT ;  /* 0x0000000eb70e7209 */ /* 0x000fe20007810000 */
[----:B------:R-:W3:Y:S01]  /*1aa50*/  MUFU.TANH R195, R199 ;  /* 0x000000c700c37308 */ /* 0x000ee20000002400 */
[----:B0-----:R-:W-:-:S02]  /*1aa60*/  FSEL R191, R191, -INF , P6 ;  /* 0xff800000bfbf7808 */ /* 0x001fc40003000000 */
[----:B------:R-:W-:Y:S01]  /*1aa70*/  ISETP.GT.AND P6, PT, R193, 0x51, PT ;  /* 0x00000051c100780c */ /* 0x000fe20003fc4270 */
[----:B------:R-:W-:Y:S01]  /*1aa80*/  FMUL.FTZ R203, R2, R203 ;  /* 0x000000cb02cb7220 */ /* 0x000fe20000410000 */
[----:B------:R-:W-:-:S03]  /*1aa90*/  FMNMX.FTZ R14, R186, R14, !PT ;  /* 0x0000000eba0e7209 */ /* 0x000fc60007810000 */
[----:B------:R-:W0:Y:S01]  /*1aaa0*/  MUFU.TANH R198, R202 ;  /* 0x000000ca00c67308 */ /* 0x000e220000002400 */
[----:B-1----:R-:W-:Y:S02]  /*1aab0*/  FSEL R192, R192, -INF , P6 ;  /* 0xff800000c0c07808 */ /* 0x002fe40003000000 */
[----:B------:R-:W-:Y:S02]  /*1aac0*/  ISETP.GT.AND P6, PT, R193, 0x58, PT ;  /* 0x00000058c100780c */ /* 0x000fe40003fc4270 */
[----:B------:R-:W-:Y:S01]  /*1aad0*/  FMNMX.FTZ R14, R187, R14, !PT ;  /* 0x0000000ebb0e7209 */ /* 0x000fe20007810000 */
[----:B------:R-:W-:Y:S02]  /*1aae0*/  FMUL.FTZ R206, R2, R206 ;  /* 0x000000ce02ce7220 */ /* 0x000fe40000410000 */
[----:B------:R-:W1:Y:S01]  /*1aaf0*/  MUFU.TANH R199, R203 ;  /* 0x000000cb00c77308 */ /* 0x000e620000002400 */
[----:B--2---:R-:W-:Y:S02]  /*1ab00*/  FSEL R194, R194, -INF , P6 ;  /* 0xff800000c2c27808 */ /* 0x004fe40003000000 */
[----:B------:R-:W-:-:S02]  /*1ab10*/  ISETP.GT.AND P6, PT, R193, 0x59, PT ;  /* 0x00000059c100780c */ /* 0x000fc40003fc4270 */
[----:B------:R-:W-:Y:S01]  /*1ab20*/  FMNMX.FTZ R14, R190, R14, !PT ;  /* 0x0000000ebe0e7209 */ /* 0x000fe20007810000 */
[C---:B------:R-:W-:Y:S02]  /*1ab30*/  FMUL.FTZ R207, R2.reuse, R207 ;  /* 0x000000cf02cf7220 */ /* 0x040fe40000410000 */
        /* <DEDUP_REMOVED lines=17> */
[----:B--2---:R-:W-:Y:S01]  /*1ac50*/  FSEL R200, R200, -INF , P6 ;  /* 0xff800000c8c87808 */ /* 0x004fe20003000000 */
[----:B------:R-:W-:Y:S01]  /*1ac60*/  FMUL.FTZ R215, R2, R215 ;  /* 0x000000d702d77220 */ /* 0x000fe20000410000 */
[----:B------:R-:W-:-:S02]  /*1ac70*/  ISETP.GT.AND P6, PT, R193, 0x69, PT ;  /* 0x00000069c100780c */ /* 0x000fc40003fc4270 */
[----:B------:R-:W-:-:S03]  /*1ac80*/  FMNMX.FTZ R14, R198, R14, !PT ;  /* 0x0000000ec60e7209 */ /* 0x000fc60007810000 */
[----:B------:R-:W2:Y:S01]  /*1ac90*/  MUFU.TANH R204, R214 ;  /* 0x000000d600cc7308 */ /* 0x000ea20000002400 */
[----:B---3--:R-:W-:Y:S02]  /*1aca0*/  FSEL R201, R201, -INF , P6 ;  /* 0xff800000c9c97808 */ /* 0x008fe40003000000 */
[----:B------:R-:W-:Y:S02]  /*1acb0*/  FMNMX.FTZ R14, R199, R14, !PT ;  /* 0x0000000ec70e7209 */ /* 0x000fe40007810000 */
[C---:B------:R-:W-:Y:S02]  /*1acc0*/  ISETP.GT.AND P6, PT, R193.reuse, 0x70, PT ;  /* 0x00000070c100780c */ /* 0x040fe40003fc4270 */
[----:B------:R-:W-:Y:S01]  /*1acd0*/  FMNMX.FTZ R14, R200, R14, !PT ;  /* 0x0000000ec80e7209 */ /* 0x000fe20007810000 */
[----:B------:R-:W3:Y:S01]  /*1ace0*/  MUFU.TANH R215, R215 ;  /* 0x000000d700d77308 */ /* 0x000ee20000002400 */
[----:B0-----:R-:W-:Y:S02]  /*1acf0*/  FSEL R202, R202, -INF , P6 ;  /* 0xff800000caca7808 */ /* 0x001fe40003000000 */
[----:B------:R-:W-:-:S02]  /*1ad00*/  ISETP.GT.AND P6, PT, R193, 0x71, PT ;  /* 0x00000071c100780c */ /* 0x000fc40003fc4270 */
[----:B------:R-:W-:Y:S02]  /*1ad10*/  FMNMX.FTZ R14, R201, R14, !PT ;  /* 0x0000000ec90e7209 */ /* 0x000fe40007810000 */
[----:B-1----:R-:W-:Y:S02]  /*1ad20*/  FSEL R203, R203, -INF , P6 ;  /* 0xff800000cbcb7808 */ /* 0x002fe40003000000 */
[C---:B------:R-:W-:Y:S02]  /*1ad30*/  ISETP.GT.AND P6, PT, R193.reuse, 0x78, PT ;  /* 0x00000078c100780c */ /* 0x040fe40003fc4270 */
[----:B------:R-:W-:Y:S02]  /*1ad40*/  FMNMX.FTZ R14, R202, R14, !PT ;  /* 0x0000000eca0e7209 */ /* 0x000fe40007810000 */
[----:B--2---:R-:W-:Y:S02]  /*1ad50*/  FSEL R204, R204, -INF , P6 ;  /* 0xff800000cccc7808 */ /* 0x004fe40003000000 */
[----:B------:R-:W-:-:S02]  /*1ad60*/  ISETP.GT.AND P6, PT, R193, 0x79, PT ;  /* 0x00000079c100780c */ /* 0x000fc40003fc4270 */
[----:B------:R-:W-:Y:S02]  /*1ad70*/  FMNMX.FTZ R14, R203, R14, !PT ;  /* 0x0000000ecb0e7209 */ /* 0x000fe40007810000 */
[----:B---3--:R-:W-:Y:S02]  /*1ad80*/  FSEL R193, R215, -INF , P6 ;  /* 0xff800000d7c17808 */ /* 0x008fe40003000000 */
[----:B------:R-:W-:-:S04]  /*1ad90*/  FMNMX.FTZ R14, R204, R14, !PT ;  /* 0x0000000ecc0e7209 */ /* 0x000fc80007810000 */
[----:B------:R-:W-:-:S05]  /*1ada0*/  FMNMX.FTZ R14, R193, R14, !PT ;  /* 0x0000000ec10e7209 */ /* 0x000fca0007810000 */
[----:B------:R-:W0:Y:S02]  /*1adb0*/  SHFL.BFLY PT, R206, R14, 0x2, 0x1f ;  /* 0x0c401f000ece7f89 */ /* 0x000e2400000e0000 */
[----:B0-----:R-:W-:-:S05]  /*1adc0*/  FMNMX.FTZ R14, R14, R206, !PT ;  /* 0x000000ce0e0e7209 */ /* 0x001fca0007810000 */
[----:B------:R-:W0:Y:S01]  /*1add0*/  SHFL.BFLY PT, R206, R14, 0x1, 0x1f ;  /* 0x0c201f000ece7f89 */ /* 0x000e2200000e0000 */
[----:B------:R-:W-:Y:S01]  /*1ade0*/  UMOV UR38, UR43 ;  /* 0x0000002b00267c82 */ /* 0x000fe20008000000 */
[----:B0-----:R-:W-:-:S04]  /*1adf0*/  FMNMX.FTZ R14, R14, R206, !PT ;  /* 0x000000ce0e0e7209 */ /* 0x001fc80007810000 */
[----:B------:R-:W-:-:S04]  /*1ae00*/  FSETP.NEU.FTZ.AND P6, PT, R14, -INF , PT ;  /* 0xff8000000e00780b */ /* 0x000fc80003fdd000 */
[----:B------:R-:W-:-:S05]  /*1ae10*/  FSEL R207, R14, RZ, P6 ;  /* 0x000000ff0ecf7208 */ /* 0x000fca0003000000 */
[----:B------:R-:W-:Y:S01]  /*1ae20*/  FADD.FTZ R207, -R207, R11 ;  /* 0x0000000bcfcf7221 */ /* 0x000fe20000010100 */
[----:B------:R-:W-:-:S04]  /*1ae30*/  IMAD.U32 R11, RZ, RZ, UR38 ;  /* 0x00000026ff0b7e24 */ /* 0x000fc8000f8e00ff */
[----:B------:R-:W-:Y:S01]  /*1ae40*/  FFMA.FTZ R11, R14, R11, -8 ;  /* 0xc10000000e0b7423 */ /* 0x000fe2000001000b */
[----:B------:R-:W-:-:S04]  /*1ae50*/  FMUL.FTZ R205, R2, R205 ;  /* 0x000000cd02cd7220 */ /* 0x000fc80000410000 */
[----:B------:R-:W-:Y:S02]  /*1ae60*/  FSEL R206, R11, RZ, P6 ;  /* 0x000000ff0bce7208 */ /* 0x000fe40003000000 */
[----:B------:R0:W-:Y:S03]  /*1ae70*/  MUFU.TANH R11, R205 ;  /* 0x000000cd000b7308 */ /* 0x0001e60000002400 */
[----:B------:R-:W-:-:S01]  /*1ae80*/  FFMA.FTZ R9, R9, UR38, -R206 ;  /* 0x0000002609097c23 */ /* 0x000fc200080108ce */
[--C-:B------:R-:W-:Y:S01]  /*1ae90*/  FFMA.FTZ R153, R153, UR38, -R206.reuse ;  /* 0x0000002699997c23 */ /* 0x100fe200080108ce */
[----:B0-----:R-:W-:-:S01]  /*1aea0*/  FFMA.FTZ R205, R191, UR38, -R206 ;  /* 0x00000026bfcd7c23 */ /* 0x001fc200080108ce */
[----:B------:R-:W-:-:S03]  /*1aeb0*/  FMUL.FTZ R191, R207, UR38 ;  /* 0x00000026cfbf7c20 */ /* 0x000fc60008410000 */
[----:B------:R-:W-:Y:S01]  /*1aec0*/  MUFU.EX2 R9, R9 ;  /* 0x0000000900097308 */ /* 0x000fe20000000800 */
[----:B------:R-:W-:-:S01]  /*1aed0*/  FFMA.FTZ R155, R155, UR38, -R206 ;  /* 0x000000269b9b7c23 */ /* 0x000fc200080108ce */
[----:B------:R-:W-:-:S06]  /*1aee0*/  FFMA.FTZ R158, R158, UR38, -R206 ;  /* 0x000000269e9e7c23 */ /* 0x000fcc00080108ce */
[----:B------:R-:W0:Y:S08]  /*1aef0*/  MUFU.EX2 R191, R191 ;  /* 0x000000bf00bf7308 */ /* 0x000e300000000800 */
[----:B------:R-:W1:Y:S08]  /*1af00*/  MUFU.EX2 R153, R153 ;  /* 0x0000009900997308 */ /* 0x000e700000000800 */
[----:B------:R-:W2:Y:S08]  /*1af10*/  MUFU.EX2 R155, R155 ;  /* 0x0000009b009b7308 */ /* 0x000eb00000000800 */
[----:B------:R-:W3:Y:S01]  /*1af20*/  MUFU.EX2 R158, R158 ;  /* 0x0000009e009e7308 */ /* 0x000ee20000000800 */
[----:B0-----:R-:W-:-:S04]  /*1af30*/  FFMA.FTZ R0, R191, R0, R9 ;  /* 0x00000000bf007223 */ /* 0x001fc80000010009 */
[----:B-1----:R-:W-:-:S04]  /*1af40*/  FADD.FTZ R0, R153, R0 ;  /* 0x0000000099007221 */ /* 0x002fc80000010000 */
[----:B--2---:R-:W-:Y:S01]  /*1af50*/  FADD.FTZ R0, R155, R0 ;  /* 0x000000009b007221 */ /* 0x004fe20000010000 */
[----:B---3--:R-:W-:-:S04]  /*1af60*/  F2FP.SATFINITE.E4M3.F32.PACK_AB_MERGE_C R155, R158, R155, RZ ;  /* 0x0000009b9e9b723e */ /* 0x008fc800048070ff */
[----:B------:R-:W-:Y:S02]  /*1af70*/  F2FP.SATFINITE.E4M3.F32.PACK_AB_MERGE_C R153, R153, R9, R155 ;  /* 0x000000099999723e */ /* 0x000fe4000480709b */
        /* <DEDUP_REMOVED lines=20> */
[----:B------:R-:W-:Y:S01]  /*1b0c0*/  FMNMX.FTZ R9, R180, R9, !PT ;  /* 0x00000009b4097209 */ /* 0x000fe20007810000 */
[----:B------:R-:W-:-:S03]  /*1b0d0*/  FMUL.FTZ R155, R2, R208 ;  /* 0x000000d0029b7220 */ /* 0x000fc60000410000 */
[----:B------:R-:W-:Y:S01]  /*1b0e0*/  FMNMX.FTZ R9, R181, R9, !PT ;  /* 0x00000009b5097209 */ /* 0x000fe20007810000 */
[----:B------:R-:W-:-:S03]  /*1b0f0*/  FMUL.FTZ R207, R2, R209 ;  /* 0x000000d102cf7220 */ /* 0x000fc60000410000 */
[----:B------:R-:W-:Y:S01]  /*1b100*/  FMNMX.FTZ R9, R184, R9, !PT ;  /* 0x00000009b8097209 */ /* 0x000fe20007810000 */
[----:B------:R-:W0:Y:S01]  /*1b110*/  MUFU.TANH R155, R155 ;  /* 0x0000009b009b7308 */ /* 0x000e220000002400 */
[----:B------:R-:W-:-:S01]  /*1b120*/  FADD.FTZ R0, R158, R0 ;  /* 0x000000009e007221 */ /* 0x000fc20000010000 */
[----:B------:R-:W-:Y:S01]  /*1b130*/  FMUL.FTZ R158, R2, R212 ;  /* 0x000000d4029e7220 */ /* 0x000fe20000410000 */
[----:B------:R-:W-:Y:S01]  /*1b140*/  FMNMX.FTZ R9, R185, R9, !PT ;  /* 0x00000009b9097209 */ /* 0x000fe20007810000 */
[--C-:B------:R-:W-:Y:S01]  /*1b150*/  FFMA.FTZ R159, R159, UR38, -R206.reuse ;  /* 0x000000269f9f7c23 */ /* 0x100fe200080108ce */
[----:B------:R-:W-:-:S01]  /*1b160*/  FFMA.FTZ R162, R162, UR38, -R206 ;  /* 0x00000026a2a27c23 */ /* 0x000fc200080108ce */
[--C-:B------:R-:W-:Y:S01]  /*1b170*/  FFMA.FTZ R163, R163, UR38, -R206.reuse ;  /* 0x00000026a3a37c23 */ /* 0x100fe200080108ce */
[----:B------:R-:W-:-:S01]  /*1b180*/  FFMA.FTZ R166, R166, UR38, -R206 ;  /* 0x00000026a6a67c23 */ /* 0x000fc200080108ce */
[----:B------:R-:W1:Y:S01]  /*1b190*/  MUFU.TANH R207, R207 ;  /* 0x000000cf00cf7308 */ /* 0x000e620000002400 */
[----:B------:R-:W-:-:S01]  /*1b1a0*/  FFMA.FTZ R167, R167, UR38, -R206 ;  /* 0x00000026a7a77c23 */ /* 0x000fc200080108ce */
[--C-:B------:R-:W-:Y:S01]  /*1b1b0*/  FFMA.FTZ R170, R170, UR38, -R206.reuse ;  /* 0x00000026aaaa7c23 */ /* 0x100fe200080108ce */
        /* <DEDUP_REMOVED lines=21> */
[----:B------:R-:W-:Y:S01]  /*1b310*/  FMNMX.FTZ R9, R197, R9, !PT ;  /* 0x00000009c5097209 */ /* 0x000fe20007810000 */
[----:B------:R-:W-:Y:S01]  /*1b320*/  FMUL.FTZ R206, R2, R213 ;  /* 0x000000d502ce7220 */ /* 0x000fe20000410000 */
[----:B------:R-:W2:Y:S02]  /*1b330*/  MUFU.TANH R158, R158 ;  /* 0x0000009e009e7308 */ /* 0x000ea40000002400 */
[----:B------:R-:W-:-:S02]  /*1b340*/  FMNMX.FTZ R9, R188, R9, !PT ;  /* 0x00000009bc097209 */ /* 0x000fc40007810000 */
[----:B------:R-:W-:Y:S02]  /*1b350*/  FSEL R11, R11, -INF , P5 ;  /* 0xff8000000b0b7808 */ /* 0x000fe40002800000 */
[----:B------:R-:W-:Y:S02]  /*1b360*/  FMNMX.FTZ R9, R189, R9, !PT ;  /* 0x00000009bd097209 */ /* 0x000fe40007810000 */
[----:B------:R-:W3:Y:S01]  /*1b370*/  MUFU.TANH R206, R206 ;  /* 0x000000ce00ce7308 */ /* 0x000ee20000002400 */
[----:B0-----:R-:W-:Y:S02]  /*1b380*/  FSEL R155, R155, -INF , P4 ;  /* 0xff8000009b9b7808 */ /* 0x001fe40002000000 */
[----:B------:R-:W-:Y:S02]  /*1b390*/  FMNMX.FTZ R9, R11, R9, !PT ;  /* 0x000000090b097209 */ /* 0x000fe40007810000 */
[----:B-1----:R-:W-:Y:S02]  /*1b3a0*/  FSEL R207, R207, -INF , P3 ;  /* 0xff800000cfcf7808 */ /* 0x002fe40001800000 */
[----:B------:R-:W-:-:S02]  /*1b3b0*/  FMNMX.FTZ R9, R155, R9, !PT ;  /* 0x000000099b097209 */ /* 0x000fc40007810000 */
[----:B--2---:R-:W-:Y:S02]  /*1b3c0*/  FSEL R158, R158, -INF , P2 ;  /* 0xff8000009e9e7808 */ /* 0x004fe40001000000 */
[----:B------:R-:W-:-:S04]  /*1b3d0*/  FMNMX.FTZ R9, R207, R9, !PT ;  /* 0x00000009cf097209 */ /* 0x000fc80007810000 */
[----:B------:R-:W-:Y:S02]  /*1b3e0*/  FMNMX.FTZ R9, R158, R9, !PT ;  /* 0x000000099e097209 */ /* 0x000fe40007810000 */
[----:B---3--:R-:W-:-:S04]  /*1b3f0*/  FSEL R206, R206, -INF , P1 ;  /* 0xff800000cece7808 */ /* 0x008fc80000800000 */
[----:B------:R-:W-:-:S05]  /*1b400*/  FMNMX.FTZ R9, R206, R9, !PT ;  /* 0x00000009ce097209 */ /* 0x000fca0007810000 */
[----:B------:R-:W0:Y:S02]  /*1b410*/  SHFL.BFLY PT, R208, R9, 0x2, 0x1f ;  /* 0x0c401f0009d07f89 */ /* 0x000e2400000e0000 */
[----:B0-----:R-:W-:-:S05]  /*1b420*/  FMNMX.FTZ R9, R9, R208, !PT ;  /* 0x000000d009097209 */ /* 0x001fca0007810000 */
[----:B------:R-:W0:Y:S02]  /*1b430*/  SHFL.BFLY PT, R208, R9, 0x1, 0x1f ;  /* 0x0c201f0009d07f89 */ /* 0x000e2400000e0000 */
[----:B0-----:R-:W-:-:S04]  /*1b440*/  FMNMX.FTZ R9, R9, R208, !PT ;  /* 0x000000d009097209 */ /* 0x001fc80007810000 */
[----:B------:R-:W-:-:S04]  /*1b450*/  FSETP.NEU.FTZ.AND P1, PT, R9, -INF , PT ;  /* 0xff8000000900780b */ /* 0x000fc80003f3d000 */
[----:B------:R-:W-:-:S05]  /*1b460*/  FSEL R208, R9, RZ, P1 ;  /* 0x000000ff09d07208 */ /* 0x000fca0000800000 */
[----:B------:R-:W-:Y:S01]  /*1b470*/  FADD.FTZ R10, -R208, R10 ;  /* 0x0000000ad00a7221 */ /* 0x000fe20000010100 */
[----:B------:R-:W-:-:S04]  /*1b480*/  IMAD.U32 R208, RZ, RZ, UR38 ;  /* 0x00000026ffd07e24 */ /* 0x000fc8000f8e00ff */
[----:B------:R-:W-:-:S05]  /*1b490*/  FFMA.FTZ R208, R9, R208, -8 ;  /* 0xc100000009d07423 */ /* 0x000fca00000100d0 */
[----:B------:R-:W-:Y:S01]  /*1b4a0*/  FSEL R208, R208, RZ, P1 ;  /* 0x000000ffd0d07208 */ /* 0x000fe20000800000 */
[----:B------:R-:W-:-:S04]  /*1b4b0*/  FMUL.FTZ R10, R10, UR38 ;  /* 0x000000260a0a7c20 */ /* 0x000fc80008410000 */
[--C-:B------:R-:W-:Y:S01]  /*1b4c0*/  FFMA.FTZ R12, R12, UR38, -R208.reuse ;  /* 0x000000260c0c7c23 */ /* 0x100fe200080108d0 */
[----:B------:R-:W-:-:S01]  /*1b4d0*/  FFMA.FTZ R13, R13, UR38, -R208 ;  /* 0x000000260d0d7c23 */ /* 0x000fc200080108d0 */
[----:B------:R-:W-:Y:S01]  /*1b4e0*/  MUFU.EX2 R10, R10 ;  /* 0x0000000a000a7308 */ /* 0x000fe20000000800 */
[----:B------:R-:W-:-:S01]  /*1b4f0*/  FFMA.FTZ R15, R15, UR38, -R208 ;  /* 0x000000260f0f7c23 */ /* 0x000fc200080108d0 */
[----:B------:R-:W-:-:S06]  /*1b500*/  FFMA.FTZ R209, R20, UR38, -R208 ;  /* 0x0000002614d17c23 */ /* 0x000fcc00080108d0 */
[----:B------:R-:W0:Y:S08]  /*1b510*/  MUFU.EX2 R12, R12 ;  /* 0x0000000c000c7308 */ /* 0x000e300000000800 */
[----:B------:R-:W1:Y:S08]  /*1b520*/  MUFU.EX2 R13, R13 ;  /* 0x0000000d000d7308 */ /* 0x000e700000000800 */
[----:B------:R-:W2:Y:S01]  /*1b530*/  MUFU.EX2 R15, R15 ;  /* 0x0000000f000f7308 */ /* 0x000ea20000000800 */
[----:B------:R-:W-:-:S01]  /*1b540*/  FFMA.FTZ R20, R21, UR38, -R208 ;  /* 0x0000002615147c23 */ /* 0x000fc200080108d0 */
[----:B0-----:R-:W-:-:S06]  /*1b550*/  FFMA.FTZ R3, R10, R3, R12 ;  /* 0x000000030a037223 */ /* 0x001fcc000001000c */
[----:B------:R-:W0:Y:S01]  /*1b560*/  MUFU.EX2 R209, R209 ;  /* 0x000000d100d17308 */ /* 0x000e220000000800 */
[----:B------:R-:W-:-:S01]  /*1b570*/  FFMA.FTZ R21, R152, UR38, -R208 ;  /* 0x0000002698157c23 */ /* 0x000fc200080108d0 */
[----:B-1----:R-:W-:Y:S01]  /*1b580*/  FADD.FTZ R3, R13, R3 ;  /* 0x000000030d037221 */ /* 0x002fe20000010000 */
[----:B------:R-:W-:-:S05]  /*1b590*/  FFMA.FTZ R152, R196, UR38, -R208 ;  /* 0x00000026c4987c23 */ /* 0x000fca00080108d0 */
[----:B------:R-:W1:Y:S01]  /*1b5a0*/  MUFU.EX2 R20, R20 ;  /* 0x0000001400147308 */ /* 0x000e620000000800 */
[----:B--2---:R-:W-:-:S01]  /*1b5b0*/  FADD.FTZ R3, R15, R3 ;  /* 0x000000030f037221 */ /* 0x004fc20000010000 */
[--C-:B------:R-:W-:Y:S01]  /*1b5c0*/  FFMA.FTZ R154, R154, UR38, -R208.reuse ;  /* 0x000000269a9a7c23 */ /* 0x100fe200080108d0 */
[----:B------:R-:W-:-:S05]  /*1b5d0*/  FFMA.FTZ R210, R161, UR38, -R208 ;  /* 0x00000026a1d27c23 */ /* 0x000fca00080108d0 */
[----:B------:R-:W2:Y:S01]  /*1b5e0*/  MUFU.EX2 R159, R159 ;  /* 0x0000009f009f7308 */ /* 0x000ea20000000800 */
[----:B0-----:R-:W-:Y:S01]  /*1b5f0*/  F2FP.SATFINITE.E4M3.F32.PACK_AB_MERGE_C R15, R209, R15, RZ ;  /* 0x0000000fd10f723e */ /* 0x001fe200048070ff */
[----:B------:R-:W-:Y:S01]  /*1b600*/  FFMA.FTZ R161, R165, UR38, -R208 ;  /* 0x00000026a5a17c23 */ /* 0x000fe200080108d0 */
[----:B------:R-:W-:-:S01]  /*1b610*/  FADD.FTZ R209, R209, R3 ;  /* 0x00000003d1d17221 */ /* 0x000fc20000010000 */
[----:B------:R-:W-:-:S04]  /*1b620*/  VIADD R3, R6, 0x38840 ;  /* 0x0003884006037836 */ /* 0x000fc80000000000 */
[----:B------:R-:W0:Y:S01]  /*1b630*/  MUFU.EX2 R21, R21 ;  /* 0x0000001500157308 */ /* 0x000e220000000800 */
[----:B------:R-:W-:Y:S02]  /*1b640*/  IMAD.U32 R165, RZ, RZ, UR39 ;  /* 0x00000027ffa57e24 */ /* 0x000fe4000f8e00ff */
[----:B------:R-:W-:-:S05]  /*1b650*/  FFMA.FTZ R156, R156, UR38, -R208 ;  /* 0x000000269c9c7c23 */ /* 0x000fca00080108d0 */
[----:B------:R-:W3:Y:S01]  /*1b660*/  MUFU.EX2 R162, R162 ;  /* 0x000000a200a27308 */ /* 0x000ee20000000800 */
[----:B------:R-:W-:Y:S01]  /*1b670*/  PRMT R3, R165, 0x654, R3 ;  /* 0x00000654a5037816 */ /* 0x000fe20000000003 */
[----:B------:R-:W-:-:S06]  /*1b680*/  FFMA.FTZ R157, R157, UR38, -R208 ;  /* 0x000000269d9d7c23 */ /* 0x000fcc00080108d0 */
[----:B------:R-:W4:Y:S01]  /*1b690*/  MUFU.EX2 R152, R152 ;  /* 0x0000009800987308 */ /* 0x000f220000000800 */
[----:B------:R2:W-:Y:S07]  /*1b6a0*/  SYNCS.ARRIVE.TRANS64.RED.A1T0 RZ, [R3+URZ], RZ ;  /* 0x000000ff03ff79a7 */ /* 0x0005ee000810043f */
[----:B------:R-:W5:Y:S01]  /*1b6b0*/  MUFU.EX2 R163, R163 ;  /* 0x000000a300a37308 */ /* 0x000f620000000800 */
[----:B-1----:R-:W-:-:S01]  /*1b6c0*/  FADD.FTZ R209, R20, R209 ;  /* 0x000000d114d17221 */ /* 0x002fc20000010000 */
[----:B------:R-:W-:-:S06]  /*1b6d0*/  FFMA.FTZ R196, R160, UR38, -R208 ;  /* 0x00000026a0c47c23 */ /* 0x000fcc00080108d0 */
[----:B------:R-:W1:Y:S01]  /*1b6e0*/  MUFU.EX2 R154, R154 ;  /* 0x0000009a009a7308 */ /* 0x000e620000000800 */
[----:B--2---:R-:W-:-:S07]  /*1b6f0*/  FADD.FTZ R3, R159, R0 ;  /* 0x000000009f037221 */ /* 0x004fce0000010000 */
[----:B------:R-:W2:Y:S01]  /*1b700*/  MUFU.EX2 R166, R166 ;  /* 0x000000a600a67308 */ /* 0x000ea20000000800 */
[----:B0-----:R-:W-:-:S01]  /*1b710*/  FADD.FTZ R0, R21, R209 ;  /* 0x000000d115007221 */ /* 0x001fc20000010000 */
[----:B---3--:R-:W-:-:S06]  /*1b720*/  FADD.FTZ R3, R162, R3 ;  /* 0x00000003a2037221 */ /* 0x008fcc0000010000 */
[----:B------:R-:W0:Y:S08]  /*1b730*/  MUFU.EX2 R156, R156 ;  /* 0x0000009c009c7308 */ /* 0x000e300000000800 */
[----:B------:R-:W3:Y:S01]  /*1b740*/  MUFU.EX2 R167, R167 ;  /* 0x000000a700a77308 */ /* 0x000ee20000000800 */
[----:B----4-:R-:W-:-:S01]  /*1b750*/  FADD.FTZ R0, R152, R0 ;  /* 0x0000000098007221 */ /* 0x010fc20000010000 */
[----:B------:R-:W-:-:S06]  /*1b760*/  FFMA.FTZ R160, R164, UR38, -R208 ;  /* 0x00000026a4a07c23 */ /* 0x000fcc00080108d0 */
[----:B------:R-:W4:Y:S01]  /*1b770*/  MUFU.EX2 R157, R157 ;  /* 0x0000009d009d7308 */ /* 0x000f220000000800 */
[----:B-----5:R-:W-:-:S07]  /*1b780*/  FADD.FTZ R3, R163, R3 ;  /* 0x00000003a3037221 */ /* 0x020fce0000010000 */
[----:B------:R-:W5:Y:S01]  /*1b790*/  MUFU.EX2 R170, R170 ;  /* 0x000000aa00aa7308 */ /* 0x000f620000000800 */
[----:B-1----:R-:W-:-:S01]  /*1b7a0*/  FADD.FTZ R0, R154, R0 ;  /* 0x000000009a007221 */ /* 0x002fc20000010000 */
[----:B--2---:R-:W-:-:S06]  /*1b7b0*/  FADD.FTZ R3, R166, R3 ;  /* 0x00000003a6037221 */ /* 0x004fcc0000010000 */
[----:B------:R-:W1:Y:S08]  /*1b7c0*/  MUFU.EX2 R196, R196 ;  /* 0x000000c400c47308 */ /* 0x000e700000000800 */
[----:B------:R-:W2:Y:S01]  /*1b7d0*/  MUFU.EX2 R171, R171 ;  /* 0x000000ab00ab7308 */ /* 0x000ea20000000800 */
[----:B0-----:R-:W-:-:S01]  /*1b7e0*/  FADD.FTZ R0, R156, R0 ;  /* 0x000000009c007221 */ /* 0x001fc20000010000 */
[----:B------:R-:W-:-:S06]  /*1b7f0*/  FFMA.FTZ R164, R168, UR38, -R208 ;  /* 0x00000026a8a47c23 */ /* 0x000fcc00080108d0 */
[----:B------:R-:W0:Y:S01]  /*1b800*/  MUFU.EX2 R210, R210 ;  /* 0x000000d200d27308 */ /* 0x000e220000000800 */
[----:B---3--:R-:W-:-:S07]  /*1b810*/  FADD.FTZ R3, R167, R3 ;  /* 0x00000003a7037221 */ /* 0x008fce0000010000 */
[----:B------:R-:W3:Y:S01]  /*1b820*/  MUFU.EX2 R174, R174 ;  /* 0x000000ae00ae7308 */ /* 0x000ee20000000800 */
[----:B----4-:R-:W-:-:S01]  /*1b830*/  FADD.FTZ R0, R157, R0 ;  /* 0x000000009d007221 */ /* 0x010fc20000010000 */
[----:B------:R-:W-:-:S06]  /*1b840*/  FFMA.FTZ R169, R169, UR38, -R208 ;  /* 0x00000026a9a97c23 */ /* 0x000fcc00080108d0 */
[----:B------:R-:W4:Y:S01]  /*1b850*/  MUFU.EX2 R160, R160 ;  /* 0x000000a000a07308 */ /* 0x000f220000000800 */
[----:B-----5:R-:W-:-:S07]  /*1b860*/  FADD.FTZ R3, R170, R3 ;  /* 0x00000003aa037221 */ /* 0x020fce0000010000 */
[----:B------:R-:W5:Y:S01]  /*1b870*/  MUFU.EX2 R175, R175 ;  /* 0x000000af00af7308 */ /* 0x000f620000000800 */
[----:B-1----:R-:W-:-:S01]  /*1b880*/  FADD.FTZ R0, R196, R0 ;  /* 0x00000000c4007221 */ /* 0x002fc20000010000 */
[----:B------:R-:W-:-:S06]  /*1b890*/  FFMA.FTZ R172, R172, UR38, -R208 ;  /* 0x00000026acac7c23 */ /* 0x000fcc00080108d0 */
[----:B------:R-:W1:Y:S01]  /*1b8a0*/  MUFU.EX2 R161, R161 ;  /* 0x000000a100a17308 */ /* 0x000e620000000800 */
[----:B--2---:R-:W-:-:S07]  /*1b8b0*/  FADD.FTZ R3, R171, R3 ;  /* 0x00000003ab037221 */ /* 0x004fce0000010000 */
        /* <DEDUP_REMOVED lines=11> */
[----:B------:R-:W-:-:S01]  /*1b970*/  FFMA.FTZ R177, R177, UR38, -R208 ;  /* 0x00000026b1b17c23 */ /* 0x000fc200080108d0 */
[----:B-1----:R-:W-:-:S06]  /*1b980*/  FADD.FTZ R0, R161, R0 ;  /* 0x00000000a1007221 */ /* 0x002fcc0000010000 */
        /* <DEDUP_REMOVED lines=13> */
[----:B-1----:R-:W-:-:S07]  /*1ba60*/  FADD.FTZ R0, R172, R0 ;  /* 0x00000000ac007221 */ /* 0x002fce0000010000 */
[----:B------:R-:W1:Y:S01]  /*1ba70*/  MUFU.EX2 R177, R177 ;  /* 0x000000b100b17308 */ /* 0x000e620000000800 */
[----:B------:R-:W-:-:S01]  /*1ba80*/  FFMA.FTZ R184, R184, UR38, -R208 ;  /* 0x00000026b8b87c23 */ /* 0x000fc200080108d0 */
[----:B--2---:R-:W-:-:S06]  /*1ba90*/  FADD.FTZ R3, R183, R3 ;  /* 0x00000003b7037221 */ /* 0x004fcc0000010000 */
        /* <DEDUP_REMOVED lines=11> */
[----:B-1----:R-:W-:Y:S01]  /*1bb50*/  F2FP.SATFINITE.E4M3.F32.PACK_AB_MERGE_C R176, R177, R176, RZ ;  /* 0x000000b0b1b0723e */ /* 0x002fe200048070ff */
[----:B------:R-:W-:Y:S01]  /*1bb60*/  FFMA.FTZ R11, R11, UR38, -R208 ;  /* 0x000000260b0b7c23 */ /* 0x000fe200080108d0 */
[----:B------:R-:W-:-:S05]  /*1bb70*/  FADD.FTZ R177, R177, R0 ;  /* 0x00000000b1b17221 */ /* 0x000fca0000010000 */
[----:B------:R-:W1:Y:S01]  /*1bb80*/  MUFU.EX2 R184, R184 ;  /* 0x000000b800b87308 */ /* 0x000e620000000800 */
[----:B------:R-:W-:-:S01]  /*1bb90*/  FFMA.FTZ R188, R188, UR38, -R208 ;  /* 0x00000026bcbc7c23 */ /* 0x000fc200080108d0 */
[----:B--2---:R-:W-:-:S06]  /*1bba0*/  FADD.FTZ R3, R190, R3 ;  /* 0x00000003be037221 */ /* 0x004fcc0000010000 */
[----:B------:R-:W2:Y:S01]  /*1bbb0*/  MUFU.EX2 R194, R194 ;  /* 0x000000c200c27308 */ /* 0x000ea20000000800 */
[----:B0-----:R-:W-:-:S07]  /*1bbc0*/  FADD.FTZ R177, R180, R177 ;  /* 0x000000b1b4b17221 */ /* 0x001fce0000010000 */
[----:B------:R-:W0:Y:S08]  /*1bbd0*/  MUFU.EX2 R185, R185 ;  /* 0x000000b900b97308 */ /* 0x000e300000000800 */
[----:B------:R-:W0:Y:S08]  /*1bbe0*/  MUFU.EX2 R195, R195 ;  /* 0x000000c300c37308 */ /* 0x000e300000000800 */
[----:B------:R-:W0:Y:S01]  /*1bbf0*/  MUFU.EX2 R197, R197 ;  /* 0x000000c500c57308 */ /* 0x000e220000000800 */
[----:B------:R-:W-:-:S07]  /*1bc00*/  FFMA.FTZ R189, R189, UR38, -R208 ;  /* 0x00000026bdbd7c23 */ /* 0x000fce00080108d0 */
[----:B------:R-:W0:Y:S08]  /*1bc10*/  MUFU.EX2 R198, R198 ;  /* 0x000000c600c67308 */ /* 0x000e300000000800 */
[----:B------:R3:W-:Y:S02]  /*1bc20*/  MUFU.EX2 R0, R11 ;  /* 0x0000000b00007308 */ /* 0x0007e40000000800 */
[----:B---3--:R-:W-:-:S06]  /*1bc30*/  FADD.FTZ R11, R205, R3 ;  /* 0x00000003cd0b7221 */ /* 0x008fcc0000010000 */
[----:B------:R-:W3:Y:S01]  /*1bc40*/  MUFU.EX2 R188, R188 ;  /* 0x000000bc00bc7308 */ /* 0x000ee20000000800 */
[----:B----4-:R-:W-:-:S01]  /*1bc50*/  FADD.FTZ R3, R181, R177 ;  /* 0x000000b1b5037221 */ /* 0x010fc20000010000 */
[----:B-----5:R-:W-:-:S06]  /*1bc60*/  FADD.FTZ R11, R192, R11 ;  /* 0x0000000bc00b7221 */ /* 0x020fcc0000010000 */
[----:B------:R-:W4:Y:S01]  /*1bc70*/  MUFU.EX2 R199, R199 ;  /* 0x000000c700c77308 */ /* 0x000f220000000800 */
[----:B-1----:R-:W-:-:S01]  /*1bc80*/  FADD.FTZ R3, R184, R3 ;  /* 0x00000003b8037221 */ /* 0x002fc20000010000 */
[----:B--2---:R-:W-:-:S06]  /*1bc90*/  FADD.FTZ R11, R194, R11 ;  /* 0x0000000bc20b7221 */ /* 0x004fcc0000010000 */
[----:B------:R-:W1:Y:S01]  /*1bca0*/  MUFU.EX2 R200, R200 ;  /* 0x000000c800c87308 */ /* 0x000e620000000800 */
[----:B0-----:R-:W-:-:S01]  /*1bcb0*/  FADD.FTZ R3, R185, R3 ;  /* 0x00000003b9037221 */ /* 0x001fc20000010000 */
[----:B------:R-:W-:Y:S01]  /*1bcc0*/  FADD.FTZ R11, R195, R11 ;  /* 0x0000000bc30b7221 */ /* 0x000fe20000010000 */
[----:B------:R-:W-:-:S05]  /*1bcd0*/  FFMA.FTZ R155, R155, UR38, -R208 ;  /* 0x000000269b9b7c23 */ /* 0x000fca00080108d0 */
[----:B------:R-:W0:Y:S01]  /*1bce0*/  MUFU.EX2 R201, R201 ;  /* 0x000000c900c97308 */ /* 0x000e220000000800 */
[----:B------:R-:W-:-:S01]  /*1bcf0*/  FADD.FTZ R3, R197, R3 ;  /* 0x00000003c5037221 */ /* 0x000fc20000010000 */
[----:B------:R-:W-:-:S06]  /*1bd00*/  FADD.FTZ R11, R198, R11 ;  /* 0x0000000bc60b7221 */ /* 0x000fcc0000010000 */
[----:B------:R-:W2:Y:S01]  /*1bd10*/  MUFU.EX2 R189, R189 ;  /* 0x000000bd00bd7308 */ /* 0x000ea20000000800 */
[----:B------:R-:W-:-:S01]  /*1bd20*/  FFMA.FTZ R207, R207, UR38, -R208 ;  /* 0x00000026cfcf7c23 */ /* 0x000fc200080108d0 */
[----:B------:R-:W-:Y:S01]  /*1bd30*/  F2FP.SATFINITE.E4M3.F32.PACK_AB_MERGE_C R165, R154, R152, RZ ;  /* 0x000000989aa5723e */ /* 0x000fe200048070ff */
[----:B---3--:R-:W-:-:S01]  /*1bd40*/  FADD.FTZ R152, R188, R3 ;  /* 0x00000003bc987221 */ /* 0x008fc20000010000 */
[----:B------:R-:W-:-:S04]  /*1bd50*/  F2FP.SATFINITE.E4M3.F32.PACK_AB_MERGE_C R163, R166, R163, RZ ;  /* 0x000000a3a6a3723e */ /* 0x000fc800048070ff */
[----:B------:R-:W3:Y:S01]  /*1bd60*/  MUFU.EX2 R202, R202 ;  /* 0x000000ca00ca7308 */ /* 0x000ee20000000800 */
[----:B----4-:R-:W-:-:S01]  /*1bd70*/  FADD.FTZ R3, R199, R11 ;  /* 0x0000000bc7037221 */ /* 0x010fc20000010000 */
[--C-:B------:R-:W-:Y:S01]  /*1bd80*/  FFMA.FTZ R158, R158, UR38, -R208.reuse ;  /* 0x000000269e9e7c23 */ /* 0x100fe200080108d0 */
[----:B------:R-:W-:-:S05]  /*1bd90*/  FFMA.FTZ R206, R206, UR38, -R208 ;  /* 0x00000026cece7c23 */ /* 0x000fca00080108d0 */
[----:B------:R-:W4:Y:S01]  /*1bda0*/  MUFU.EX2 R203, R203 ;  /* 0x000000cb00cb7308 */ /* 0x000f220000000800 */
[----:B-1----:R-:W-:-:S07]  /*1bdb0*/  FADD.FTZ R3, R200, R3 ;  /* 0x00000003c8037221 */ /* 0x002fce0000010000 */
[----:B------:R-:W1:Y:S01]  /*1bdc0*/  MUFU.EX2 R166, R155 ;  /* 0x0000009b00a67308 */ /* 0x000e620000000800 */
[----:B0-----:R-:W-:-:S01]  /*1bdd0*/  FADD.FTZ R3, R201, R3 ;  /* 0x00000003c9037221 */ /* 0x001fc20000010000 */
[----:B--2---:R-:W-:-:S06]  /*1bde0*/  FADD.FTZ R152, R189, R152 ;  /* 0x00000098bd987221 */ /* 0x004fcc0000010000 */
[----:B------:R-:W0:Y:S01]  /*1bdf0*/  MUFU.EX2 R207, R207 ;  /* 0x000000cf00cf7308 */ /* 0x000e220000000800 */
[----:B---3--:R-:W-:-:S01]  /*1be00*/  FADD.FTZ R3, R202, R3 ;  /* 0x00000003ca037221 */ /* 0x008fc20000010000 */
[----:B------:R-:W-:-:S06]  /*1be10*/  FADD.FTZ R152, R0, R152 ;  /* 0x0000009800987221 */ /* 0x000fcc0000010000 */
[----:B------:R-:W2:Y:S01]  /*1be20*/  MUFU.EX2 R204, R204 ;  /* 0x000000cc00cc7308 */ /* 0x000ea20000000800 */
[----:B------:R-:W-:-:S07]  /*1be30*/  F2FP.SATFINITE.E4M3.F32.PACK_AB_MERGE_C R11, R0, R189, RZ ;  /* 0x000000bd000b723e */ /* 0x000fce00048070ff */
[----:B------:R-:W-:Y:S08]  /*1be40*/  MUFU.EX2 R193, R193 ;  /* 0x000000c100c17308 */ /* 0x000ff00000000800 */
[----:B------:R-:W3:Y:S08]  /*1be50*/  MUFU.EX2 R158, R158 ;  /* 0x0000009e009e7308 */ /* 0x000ef00000000800 */
[----:B------:R-:W5:Y:S01]  /*1be60*/  MUFU.EX2 R206, R206 ;  /* 0x000000ce00ce7308 */ /* 0x000f620000000800 */
[----:B----4-:R-:W-:-:S01]  /*1be70*/  FADD.FTZ R0, R203, R3 ;  /* 0x00000003cb007221 */ /* 0x010fc20000010000 */
[----:B-1----:R-:W-:Y:S01]  /*1be80*/  FADD.FTZ R3, R166, R152 ;  /* 0x00000098a6037221 */ /* 0x002fe20000010000 */
[----:B------:R-:W-:-:S03]  /*1be90*/  F2FP.SATFINITE.E4M3.F32.PACK_AB_MERGE_C R196, R210, R196, RZ ;  /* 0x000000c4d2c4723e */ /* 0x000fc600048070ff */
[----:B0-----:R-:W-:Y:S01]  /*1bea0*/  FADD.FTZ R3, R207, R3 ;  /* 0x00000003cf037221 */ /* 0x001fe20000010000 */
[----:B------:R-:W-:Y:S01]  /*1beb0*/  F2FP.SATFINITE.E4M3.F32.PACK_AB_MERGE_C R171, R174, R171, RZ ;  /* 0x000000abaeab723e */ /* 0x000fe200048070ff */
[----:B--2---:R-:W-:Y:S01]  /*1bec0*/  FADD.FTZ R0, R204, R0 ;  /* 0x00000000cc007221 */ /* 0x004fe20000010000 */
[----:B------:R-:W-:Y:S01]  /*1bed0*/  F2FP.SATFINITE.E4M3.F32.PACK_AB_MERGE_C R164, R169, R164, RZ ;  /* 0x000000a4a9a4723e */ /* 0x000fe200048070ff */
[----:B---3--:R-:W-:Y:S01]  /*1bee0*/  FADD.FTZ R3, R158, R3 ;  /* 0x000000039e037221 */ /* 0x008fe20000010000 */
[----:B------:R-:W-:Y:S02]  /*1bef0*/  F2FP.SATFINITE.E4M3.F32.PACK_AB_MERGE_C R179, R182, R179, RZ ;  /* 0x000000b3b6b3723e */ /* 0x000fe400048070ff */
[----:B------:R-:W-:Y:S02]  /*1bf00*/  F2FP.SATFINITE.E4M3.F32.PACK_AB_MERGE_C R187, R190, R187, RZ ;  /* 0x000000bbbebb723e */ /* 0x000fe400048070ff */
[----:B------:R-:W-:Y:S02]  /*1bf10*/  F2FP.SATFINITE.E4M3.F32.PACK_AB_MERGE_C R184, R185, R184, RZ ;  /* 0x000000b8b9b8723e */ /* 0x000fe400048070ff */
[----:B------:R-:W-:-:S02]  /*1bf20*/  F2FP.SATFINITE.E4M3.F32.PACK_AB_MERGE_C R194, R195, R194, RZ ;  /* 0x000000c2c3c2723e */ /* 0x000fc400048070ff */
[----:B------:R-:W-:Y:S02]  /*1bf30*/  F2FP.SATFINITE.E4M3.F32.PACK_AB_MERGE_C R200, R201, R200, RZ ;  /* 0x000000c8c9c8723e */ /* 0x000fe400048070ff */
[----:B------:R-:W-:Y:S02]  /*1bf40*/  F2FP.SATFINITE.E4M3.F32.PACK_AB_MERGE_C R204, R193, R204, RZ ;  /* 0x000000ccc1cc723e */ /* 0x000fe400048070ff */
[----:B-----5:R-:W-:Y:S02]  /*1bf50*/  F2FP.SATFINITE.E4M3.F32.PACK_AB_MERGE_C R168, R206, R158, RZ ;  /* 0x0000009ecea8723e */ /* 0x020fe400048070ff */
[----:B------:R-:W-:Y:S01]  /*1bf60*/  F2FP.SATFINITE.E4M3.F32.PACK_AB_MERGE_C R156, R157, R156, R196 ;  /* 0x0000009c9d9c723e */ /* 0x000fe200048070c4 */
[----:B------:R-:W-:-:S01]  /*1bf70*/  FADD.FTZ R0, R193, R0 ;  /* 0x00000000c1007221 */ /* 0x000fc20000010000 */
[----:B------:R-:W-:Y:S01]  /*1bf80*/  F2FP.SATFINITE.E4M3.F32.PACK_AB_MERGE_C R154, R21, R20, R165 ;  /* 0x00000014159a723e */ /* 0x000fe200048070a5 */
[----:B------:R-:W-:-:S01]  /*1bf90*/  FADD.FTZ R3, R206, R3 ;  /* 0x00000003ce037221 */ /* 0x000fc20000010000 */
[----:B------:R-:W-:Y:S01]  /*1bfa0*/  F2FP.SATFINITE.E4M3.F32.PACK_AB_MERGE_C R155, R162, R159, R163 ;  /* 0x0000009fa29b723e */ /* 0x000fe200048070a3 */
[-C--:B------:R-:W-:Y:S01]  /*1bfb0*/  FMUL.FTZ R24, R24, R10.reuse ;  /* 0x0000000a18187220 */ /* 0x080fe20000410000 */
[----:B------:R-:W-:Y:S01]  /*1bfc0*/  F2FP.SATFINITE.E4M3.F32.PACK_AB_MERGE_C R157, R170, R167, R171 ;  /* 0x000000a7aa9d723e */ /* 0x000fe200048070ab */
[----:B------:R-:W-:Y:S01]  /*1bfd0*/  FMUL.FTZ R25, R25, R10 ;  /* 0x0000000a19197220 */ /* 0x000fe20000410000 */
[----:B------:R-:W-:Y:S01]  /*1bfe0*/  F2FP.SATFINITE.E4M3.F32.PACK_AB_MERGE_C R158, R161, R160, R164 ;  /* 0x000000a0a19e723e */ /* 0x000fe200048070a4 */
[----:B------:R-:W-:Y:S01]  /*1bff0*/  FMUL.FTZ R28, R28, R10 ;  /* 0x0000000a1c1c7220 */ /* 0x000fe20000410000 */
[----:B------:R-:W-:Y:S01]  /*1c000*/  F2FP.SATFINITE.E4M3.F32.PACK_AB_MERGE_C R152, R13, R12, R15 ;  /* 0x0000000c0d98723e */ /* 0x000fe2000480700f */
[-C--:B------:R-:W-:Y:S01]  /*1c010*/  FMUL.FTZ R29, R29, R10.reuse ;  /* 0x0000000a1d1d7220 */ /* 0x080fe20000410000 */
        /* <DEDUP_REMOVED lines=9> */
[-C--:B------:R-:W-:Y:S01]  /*1c0b0*/  FMUL.FTZ R40, R40, R10.reuse ;  /* 0x0000000a28287220 */ /* 0x080fe20000410000 */
[----:B------:R-:W-:Y:S01]  /*1c0c0*/  F2FP.SATFINITE.E4M3.F32.PACK_AB_MERGE_C R164, R188, R197, R11 ;  /* 0x000000c5bca4723e */ /* 0x000fe2000480700b */
[----:B------:R-:W-:Y:S01]  /*1c0d0*/  FMUL.FTZ R41, R41, R10 ;  /* 0x0000000a29297220 */ /* 0x000fe20000410000 */
[----:B------:R-:W-:Y:S01]  /*1c0e0*/  F2FP.SATFINITE.E4M3.F32.PACK_AB_MERGE_C R165, R199, R198, R200 ;  /* 0x000000c6c7a5723e */ /* 0x000fe200048070c8 */
[----:B------:R-:W-:Y:S01]  /*1c0f0*/  FMUL.FTZ R44, R44, R10 ;  /* 0x0000000a2c2c7220 */ /* 0x000fe20000410000 */
[----:B------:R-:W-:Y:S01]  /*1c100*/  F2FP.SATFINITE.E4M3.F32.PACK_AB_MERGE_C R166, R207, R166, R168 ;  /* 0x000000a6cfa6723e */ /* 0x000fe200048070a8 */
[----:B------:R-:W-:Y:S01]  /*1c110*/  FMUL.FTZ R45, R45, R10 ;  /* 0x0000000a2d2d7220 */ /* 0x000fe20000410000 */
[----:B------:R-:W-:Y:S01]  /*1c120*/  F2FP.SATFINITE.E4M3.F32.PACK_AB_MERGE_C R167, R203, R202, R204 ;  /* 0x000000cacba7723e */ /* 0x000fe200048070cc */
        /* <DEDUP_REMOVED lines=116> */
[----:B------:R-:W-:Y:S06]  /*1c870*/  @!P0 BRA `(.L_x_3118) ;  /* 0x0000000000048947 */ /* 0x000fec0003800000 */
[----:B------:R-:W-:Y:S01]  /*1c880*/  BPT.TRAP 0x1 ;  /* 0x000000040000795c */ /* 0x000fe20000300000 */
.L_x_3118:
[----:B------:R0:W1:Y:S01]  /*1c890*/  SYNCS.PHASECHK.TRANS64.TRYWAIT P1, [R6+URZ+0x38850], R7 ;  /* 0x03885007060075a7 */ /* 0x000062000802017f */
[----:B------:R-:W-:Y:S05]  /*1c8a0*/  @!P0 BRA `(.L_x_3119) ;  /* 0x0000000000048947 */ /* 0x000fea0003800000 */
[----:B------:R-:W-:Y:S01]  /*1c8b0*/  BPT.TRAP 0x1 ;  /* 0x000000040000795c */ /* 0x000fe20000300000 */
.L_x_3119:
[----:B------:R-:W-:Y:S01]  /*1c8c0*/  BSSY B0, `(.L_x_3120) ;  /* 0x0000006000007945 */ /* 0x000fe20003800000 */
[----:B------:R-:W-:Y:S01]  /*1c8d0*/  LEA R10, R8, UR42, 0xb ;  /* 0x0000002a080a7c11 */ /* 0x000fe2000f8e58ff */
[----:B------:R-:W-:Y:S02]  /*1c8e0*/  IMAD.MOV.U32 R11, RZ, RZ, 0x40000040 ;  /* 0x40000040ff0b7424 */ /* 0x000fe400078e00ff */
[----:B-1----:R-:W-:Y:S05]  /*1c8f0*/  @P1 BRA `(.L_x_3121) ;  /* 0x0000000000081947 */ /* 0x002fea0003800000 */
[----:B------:R-:W1:Y:S02]  /*1c900*/  SYNCS.PHASECHK.TRANS64.TRYWAIT P1, [R6+URZ+0x38850], R7 ;  /* 0x03885007060075a7 */ /* 0x000e64000802017f */
[----:B-1----:R-:W-:Y:S05]  /*1c910*/  @!P1 BRA `(.L_x_3122) ;  /* 0x0000012000609947 */ /* 0x002fea0003800000 */
.L_x_3121:
[----:B------:R-:W-:Y:S05]  /*1c920*/  BSYNC B0 ;  /* 0x0000000000007941 */ /* 0x000fea0003800000 */
.L_x_3120:
[----:B------:R-:W2:Y:S01]  /*1c930*/  S2R R8, SR_TID.X ;  /* 0x0000000000087919 */ /* 0x000ea20000002100 */
[----:B------:R-:W-:Y:S05]  /*1c940*/  WARPSYNC.ALL ;  /* 0x0000000000007948 */ /* 0x000fea0003800000 */
[C---:B------:R-:W-:Y:S01]  /*1c950*/  R2UR UR6, R10.reuse ;  /* 0x000000000a0672ca */ /* 0x040fe200000e0000 */
[----:B------:R-:W-:Y:S01]  /*1c960*/  VIADD R12, R10, 0x2 ;  /* 0x000000020a0c7836 */ /* 0x000fe20000000000 */
[----:B------:R-:W-:Y:S01]  /*1c970*/  R2UR UR7, R11 ;  /* 0x000000000b0772ca */ /* 0x000fe200000e0000 */
[----:B------:R-:W-:Y:S01]  /*1c980*/  IMAD.MOV.U32 R13, RZ, RZ, 0x40000040 ;  /* 0x40000040ff0d7424 */ /* 0x000fe200078e00ff */
[----:B------:R-:W-:-:S02]  /*1c990*/  MOV R11, 0x40000040 ;  /* 0x40000040000b7802 */ /* 0x000fc40000000f00 */
[----:B--2---:R-:W-:-:S04]  /*1c9a0*/  SHF.R.U32.HI R8, RZ, 0x7, R8 ;  /* 0x00000007ff087819 */ /* 0x004fc80000011608 */
[----:B01----:R-:W-:-:S05]  /*1c9b0*/  IADD3 R7, R8, 0x8, RZ ;  /* 0x0000000808077810 */ /* 0x003fca0007ffe0ff */
        /* <DEDUP_REMOVED lines=27> */
.L_x_3123:
[C---:B------:R-:W-:Y:S01]  /*1cb70*/  ISETP.GT.AND P1, PT, R5.reuse, R216, PT ;  /* 0x000000d80500720c */ /* 0x040fe20003f24270 */
[----:B------:R-:W-:Y:S02]  /*1cb80*/  VIADD R6, R6, 0x38860 ;  /* 0x0003886006067836 */ /* 0x000fe40000000000 */
[----:B------:R-:W-:Y:S02]  /*1cb90*/  IMAD.U32 R7, RZ, RZ, UR39 ;  /* 0x00000027ff077e24 */ /* 0x000fe4000f8e00ff */
[----:B------:R-:W-:Y:S02]  /*1cba0*/  VIADD R5, R5, 0xffffffff ;  /* 0xffffffff05057836 */ /* 0x000fe40000000000 */
[----:B------:R-:W-:Y:S01]  /*1cbb0*/  IMAD.MOV.U32 R11, RZ, RZ, R14 ;  /* 0x000000ffff0b7224 */ /* 0x000fe200078e000e */
[----:B------:R-:W-:Y:S01]  /*1cbc0*/  PRMT R6, R7, 0x654, R6 ;  /* 0x0000065407067816 */ /* 0x000fe20000000006 */
[----:B------:R-:W-:-:S03]  /*1cbd0*/  IMAD.MOV.U32 R10, RZ, RZ, R9 ;  /* 0x000000ffff0a7224 */ /* 0x000fc600078e0009 */
[----:B------:R0:W-:Y:S01]  /*1cbe0*/  SYNCS.ARRIVE.TRANS64.RED.A1T0 RZ, [R6+URZ], RZ ;  /* 0x000000ff06ff79a7 */ /* 0x0001e2000810043f */
[----:B------:R-:W-:Y:S05]  /*1cbf0*/  @P1 BRA `(.L_x_3124) ;  /* 0xffffffc8005c1947 */ /* 0x000fea000383ffff */
.L_x_3112:
[----:B------:R-:W-:-:S13]  /*1cc00*/  ISETP.GE.AND P1, PT, R5, RZ, PT ;  /* 0x000000ff0500720c */ /* 0x000fda0003f26270 */
[----:B------:R-:W-:Y:S05]  /*1cc10*/  @!P1 BRA `(.L_x_3125) ;  /* 0x0000002c004c9947 */ /* 0x000fea0003800000 */
[----:B------:R-:W-:Y:S01]  /*1cc20*/  MOV R10, R14 ;  /* 0x0000000e000a7202 */ /* 0x000fe20000000f00 */
[----:B------:R-:W-:-:S07]  /*1cc30*/  IMAD.MOV.U32 R11, RZ, RZ, R9 ;  /* 0x000000ffff0b7224 */ /* 0x000fce00078e0009 */
.L_x_3137:
[----:B------:R-:W-:Y:S01]  /*1cc40*/  VIADD R222, R222, 0x1 ;  /* 0x00000001dede7836 */ /* 0x000fe20000000000 */
[----:B------:R-:W-:Y:S05]  /*1cc50*/  YIELD ;  /* 0x0000000000007946 */ /* 0x000fea0003800000 */
[----:B------:R-:W-:-:S04]  /*1cc60*/  ISETP.NE.AND P1, PT, R222, 0x2, PT ;  /* 0x00000002de00780c */ /* 0x000fc80003f25270 */
[----:B------:R-:W-:Y:S02]  /*1cc70*/  SEL R8, R222, RZ, P1 ;  /* 0x000000ffde087207 */ /* 0x000fe40000800000 */
[----:B--2---:R-:W-:-:S03]  /*1cc80*/  SEL R4, RZ, 0x1, P1 ;  /* 0x00000001ff047807 */ /* 0x004fc60000800000 */
[----:B------:R-:W-:Y:S01]  /*1cc90*/  IMAD.MOV.U32 R222, RZ, RZ, R8 ;  /* 0x000000ffffde7224 */ /* 0x000fe200078e0008 */
[----:B------:R-:W-:Y:S01]  /*1cca0*/  LOP3.LUT R223, R223, R4, RZ, 0x3c, !PT ;  /* 0x00000004dfdf7212 */ /* 0x000fe200078e3cff */
[----:B-1----:R-:W-:Y:S06]  /*1ccb0*/  @!P0 BRA `(.L_x_3126) ;  /* 0x0000000000048947 */ /* 0x002fec0003800000 */
[----:B------:R-:W-:Y:S01]  /*1ccc0*/  BPT.TRAP 0x1 ;  /* 0x000000040000795c */ /* 0x000fe20000300000 */
.L_x_3126:
[----:B0-----:R-:W-:Y:S01]  /*1ccd0*/  IMAD R6, R222, 0x8, R22 ;  /* 0x00000008de067824 */ /* 0x001fe200078e0216 */
[----:B------:R-:W-:-:S04]  /*1cce0*/  SHF.L.U32 R7, R223, 0x1f, RZ ;  /* 0x0000001fdf077819 */ /* 0x000fc800000006ff */
[----:B------:R0:W1:Y:S01]  /*1ccf0*/  SYNCS.PHASECHK.TRANS64.TRYWAIT P1, [R6+URZ+0x38830], R7 ;  /* 0x03883007060075a7 */ /* 0x000062000802017f */
[----:B------:R-:W-:Y:S05]  /*1cd00*/  @!P0 BRA `(.L_x_3127) ;  /* 0x0000000000048947 */ /* 0x000fea0003800000 */
[----:B------:R-:W-:Y:S01]  /*1cd10*/  BPT.TRAP 0x1 ;  /* 0x000000040000795c */ /* 0x000fe20000300000 */
.L_x_3127:
        /* <DEDUP_REMOVED lines=9> */
.L_x_3128:
[----:B------:R-:W2:Y:S01]  /*1cdb0*/  LDL.64 R154, [R1+0x8] ;  /* 0x00000800019a7983 */ /* 0x000ea20000100a00 */
        /* <DEDUP_REMOVED lines=8> */
[----:B------:R-:W-:Y:S01]  /*1ce40*/  IMAD.MOV.U32 R14, RZ, RZ, R4 ;  /* 0x000000ffff0e7224 */ /* 0x000fe200078e0004 */
        /* <DEDUP_REMOVED lines=16> */
[----:B------:R-:W-:Y:S01]  /*1cf50*/  MOV R21, 0x40000040 ;  /* 0x4000004000157802 */ /* 0x000fe20000000f00 */
[----:B------:R-:W-:Y:S01]  /*1cf60*/  UMOV UR28, UR44 ;  /* 0x0000002c001c7c82 */ /* 0x000fe20008000000 */
[----:B------:R-:W-:Y:S01]  /*1cf70*/  R2UR UR18, R20 ;  /* 0x00000000141272ca */ /* 0x000fe200000e0000 */
[----:B------:R-:W-:Y:S01]  /*1cf80*/  VIADD R20, R12, 0x402 ;  /* 0x000004020c147836 */ /* 0x000fe20000000000 */
[----:B------:R-:W-:Y:S01]  /*1cf90*/  R2UR UR19, R21 ;  /* 0x00000000151372ca */ /* 0x000fe200000e0000 */
[----:B------:R-:W-:Y:S01]  /*1cfa0*/  UMOV UR29, UR45 ;  /* 0x0000002d001d7c82 */ /* 0x000fe20008000000 */
        /* <DEDUP_REMOVED lines=10> */
[----:B------:R-:W-:-:S02]  /*1d050*/  R2UR UR35, R13 ;  /* 0x000000000d2372ca */ /* 0x000fc400000e0000 */
        /* <DEDUP_REMOVED lines=31> */
.L_x_3130:
        /* <DEDUP_REMOVED lines=39> */
[----:B-----5:R-:W-:Y:S01]  /*1d4c0*/  FMNMX.FTZ R9, R14, R9, !PT ;  /* 0x000000090e097209 */ /* 0x020fe20007810000 */
[----:B------:R-:W-:-:S02]  /*1d4d0*/  UMOV UR38, UR46 ;  /* 0x0000002e00267c82 */ /* 0x000fc40008000000 */
[----:B------:R-:W-:-:S04]  /*1d4e0*/  IMAD.U32 R209, RZ, RZ, UR38 ;  /* 0x00000026ffd17e24 */ /* 0x000fc8000f8e00ff */
        /* <DEDUP_REMOVED lines=59> */
[----:B---3--:R-:W-:Y:S02]  /*1d8a0*/  FMNMX.FTZ R9, R9, R204, !PT ;  /* 0x000000cc09097209 */ /* 0x008fe40007810000 */
[----:B------:R-:W-:-:S03]  /*1d8b0*/  MOV R204, UR38 ;  /* 0x0000002600cc7c02 */ /* 0x000fc60008000f00 */
[C---:B------:R-:W-:Y:S02]  /*1d8c0*/  FADD.FTZ R205, -R9.reuse, R11 ;  /* 0x0000000b09cd7221 */ /* 0x040fe40000010100 */
[----:B------:R-:W-:-:S02]  /*1d8d0*/  FFMA.FTZ R11, R9, R204, -8 ;  /* 0xc1000000090b7423 */ /* 0x000fc400000100cc */
[----:B------:R-:W-:Y:S02]  /*1d8e0*/  FMUL.FTZ R204, R205, UR38 ;  /* 0x00000026cdcc7c20 */ /* 0x000fe40008410000 */
        /* <DEDUP_REMOVED lines=38> */
[----:B------:R-:W-:Y:S01]  /*1db50*/  FFMA.FTZ R11, R201, UR38, -R11 ;  /* 0x00000026c90b7c23 */ /* 0x000fe2000801080b */
[C---:B------:R-:W-:Y:S01]  /*1db60*/  FMUL.FTZ R201, R2.reuse, R207 ;  /* 0x000000cf02c97220 */ /* 0x040fe20000410000 */
[----:B------:R-:W-:Y:S01]  /*1db70*/  FMUL.FTZ R207, R2, R215 ;  /* 0x000000d702cf7220 */ /* 0x000fe20000410000 */
[-C--:B------:R-:W-:Y:S01]  /*1db80*/  FMUL.FTZ R24, R24, R204.reuse ;  /* 0x000000cc18187220 */ /* 0x080fe20000410000 */
[-C--:B------:R-:W-:Y:S01]  /*1db90*/  FMUL.FTZ R25, R25, R204.reuse ;  /* 0x000000cc19197220 */ /* 0x080fe20000410000 */
[----:B------:R-:W-:Y:S01]  /*1dba0*/  FMUL.FTZ R28, R28, R204 ;  /* 0x000000cc1c1c7220 */ /* 0x000fe20000410000 */
[----:B------:R-:W-:Y:S01]  /*1dbb0*/  MUFU.EX2 R20, R20 ;  /* 0x0000001400147308 */ /* 0x000fe20000000800 */
[----:B-----5:R-:W-:-:S01]  /*1dbc0*/  FADD.FTZ R3, R14, R3 ;  /* 0x000000030e037221 */ /* 0x020fc20000010000 */
[-C--:B------:R-:W-:Y:S01]  /*1dbd0*/  FMUL.FTZ R29, R29, R204.reuse ;  /* 0x000000cc1d1d7220 */ /* 0x080fe20000410000 */
[-C--:B------:R-:W-:Y:S01]  /*1dbe0*/  FMUL.FTZ R32, R32, R204.reuse ;  /* 0x000000cc20207220 */ /* 0x080fe20000410000 */
[-C--:B------:R-:W-:Y:S01]  /*1dbf0*/  FMUL.FTZ R33, R33, R204.reuse ;  /* 0x000000cc21217220 */ /* 0x080fe20000410000 */
[-C--:B------:R-:W-:Y:S01]  /*1dc00*/  FMUL.FTZ R36, R36, R204.reuse ;  /* 0x000000cc24247220 */ /* 0x080fe20000410000 */
[-C--:B------:R-:W-:Y:S01]  /*1dc10*/  FMUL.FTZ R37, R37, R204.reuse ;  /* 0x000000cc25257220 */ /* 0x080fe20000410000 */
[----:B------:R-:W-:Y:S01]  /*1dc20*/  FMUL.FTZ R40, R40, R204 ;  /* 0x000000cc28287220 */ /* 0x000fe20000410000 */
[----:B------:R-:W-:Y:S01]  /*1dc30*/  MUFU.TANH R201, R201 ;  /* 0x000000c900c97308 */ /* 0x000fe20000002400 */
[C---:B---3--:R-:W-:Y:S01]  /*1dc40*/  F2FP.SATFINITE.E4M3.F32.PACK_AB_MERGE_C R14, R15.reuse, R14, RZ ;  /* 0x0000000e0f0e723e */ /* 0x048fe200048070ff */
[----:B------:R-:W-:Y:S01]  /*1dc50*/  FADD.FTZ R3, R15, R3 ;  /* 0x000000030f037221 */ /* 0x000fe20000010000 */
[C---:B------:R-:W-:Y:S01]  /*1dc60*/  FMUL.FTZ R15, R2.reuse, R158 ;  /* 0x0000009e020f7220 */ /* 0x040fe20000410000 */
[C---:B------:R-:W-:Y:S01]  /*1dc70*/  FMUL.FTZ R158, R2.reuse, R163 ;  /* 0x000000a3029e7220 */ /* 0x040fe20000410000 */
[----:B------:R-:W-:Y:S01]  /*1dc80*/  F2FP.SATFINITE.E4M3.F32.PACK_AB_MERGE_C R152, R13, R12, R14 ;  /* 0x0000000c0d98723e */ /* 0x000fe2000480700e */
        /* <DEDUP_REMOVED lines=32> */
[----:B------:R-:W-:Y:S01]  /*1de90*/  FMUL.FTZ R206, R2, R214 ;  /* 0x000000d602ce7220 */ /* 0x000fe20000410000 */
[----:B------:R-:W-:Y:S01]  /*1dea0*/  FADD.FTZ R3, R20, R3 ;  /* 0x0000000314037221 */ /* 0x000fe20000010000 */
[----:B------:R-:W-:Y:S01]  /*1deb0*/  FMUL.FTZ R41, R41, R204 ;  /* 0x000000cc29297220 */ /* 0x000fe20000410000 */
[----:B------:R-:W3:Y:S01]  /*1dec0*/  MUFU.TANH R155, R155 ;  /* 0x0000009b009b7308 */ /* 0x000ee20000002400 */
[----:B----4-:R-:W-:Y:S01]  /*1ded0*/  FMNMX.FTZ R14, R13, R14, !PT ;  /* 0x0000000e0d0e7209 */ /* 0x010fe20007810000 */
[-C--:B------:R-:W-:Y:S01]  /*1dee0*/  FMUL.FTZ R44, R44, R204.reuse ;  /* 0x000000cc2c2c7220 */ /* 0x080fe20000410000 */
[-C--:B------:R-:W-:Y:S01]  /*1def0*/  FMUL.FTZ R45, R45, R204.reuse ;  /* 0x000000cc2d2d7220 */ /* 0x080fe20000410000 */
[----:B------:R-:W-:Y:S01]  /*1df00*/  FMUL.FTZ R48, R48, R204 ;  /* 0x000000cc30307220 */ /* 0x000fe20000410000 */
[----:B------:R-:W-:Y:S01]  /*1df10*/  FMNMX.FTZ R14, R15, R14, !PT ;  /* 0x0000000e0f0e7209 */ /* 0x000fe20007810000 */
        /* <DEDUP_REMOVED lines=68> */
[----:B------:R-:W-:-:S06]  /*1e360*/  FMUL.FTZ R149, R149, R204 ;  /* 0x000000cc95957220 */ /* 0x000fcc0000410000 */
        /* <DEDUP_REMOVED lines=31> */
[----:B------:R-:W4:Y:S01]  /*1e560*/  MUFU.TANH R206, R206 ;  /* 0x000000ce00ce7308 */ /* 0x000f220000002400 */
[----:B-----5:R-:W-:-:S07]  /*1e570*/  FMNMX.FTZ R14, R202, R14, !PT ;  /* 0x0000000eca0e7209 */ /* 0x020fce0007810000 */
[----:B------:R-:W5:Y:S01]  /*1e580*/  MUFU.TANH R207, R207 ;  /* 0x000000cf00cf7308 */ /* 0x000f620000002400 */
[----:B---3--:R-:W-:-:S07]  /*1e590*/  FMNMX.FTZ R14, R203, R14, !PT ;  /* 0x0000000ecb0e7209 */ /* 0x008fce0007810000 */
[----:B------:R-:W3:Y:S01]  /*1e5a0*/  MUFU.EX2 R21, R21 ;  /* 0x0000001500157308 */ /* 0x000ee20000000800 */
[----:B----4-:R-:W-:-:S07]  /*1e5b0*/  FMNMX.FTZ R14, R206, R14, !PT ;  /* 0x0000000ece0e7209 */ /* 0x010fce0007810000 */
[----:B------:R-:W4:Y:S01]  /*1e5c0*/  MUFU.EX2 R205, R205 ;  /* 0x000000cd00cd7308 */ /* 0x000f220000000800 */
[----:B-----5:R-:W-:-:S05]  /*1e5d0*/  FMNMX.FTZ R14, R207, R14, !PT ;  /* 0x0000000ecf0e7209 */ /* 0x020fca0007810000 */
[----:B------:R-:W5:Y:S02]  /*1e5e0*/  SHFL.BFLY PT, R208, R14, 0x2, 0x1f ;  /* 0x0c401f000ed07f89 */ /* 0x000f6400000e0000 */
[----:B------:R-:W0:Y:S01]  /*1e5f0*/  MUFU.EX2 R153, R153 ;  /* 0x0000009900997308 */ /* 0x000e220000000800 */
[----:B---3--:R-:W-:-:S07]  /*1e600*/  FADD.FTZ R3, R21, R3 ;  /* 0x0000000315037221 */ /* 0x008fce0000010000 */
[----:B------:R-:W3:Y:S01]  /*1e610*/  MUFU.EX2 R156, R156 ;  /* 0x0000009c009c7308 */ /* 0x000ee20000000800 */
[----:B----4-:R-:W-:-:S07]  /*1e620*/  FADD.FTZ R3, R205, R3 ;  /* 0x00000003cd037221 */ /* 0x010fce0000010000 */
[----:B------:R-:W4:Y:S01]  /*1e630*/  MUFU.EX2 R157, R157 ;  /* 0x0000009d009d7308 */ /* 0x000f220000000800 */
[----:B0-----:R-:W-:-:S01]  /*1e640*/  FADD.FTZ R3, R153, R3 ;  /* 0x0000000399037221 */ /* 0x001fc20000010000 */
[----:B-----5:R-:W-:-:S06]  /*1e650*/  FMNMX.FTZ R14, R14, R208, !PT ;  /* 0x000000d00e0e7209 */ /* 0x020fcc0007810000 */
[----:B------:R-:W-:Y:S01]  /*1e660*/  MUFU.EX2 R160, R160 ;  /* 0x000000a000a07308 */ /* 0x000fe20000000800 */
[----:B---3--:R-:W-:-:S01]  /*1e670*/  FADD.FTZ R3, R156, R3 ;  /* 0x000000039c037221 */ /* 0x008fc20000010000 */
[----:B------:R-:W0:Y:S06]  /*1e680*/  SHFL.BFLY PT, R208, R14, 0x1, 0x1f ;  /* 0x0c201f000ed07f89 */ /* 0x000e2c00000e0000 */
[----:B------:R-:W-:Y:S01]  /*1e690*/  MUFU.EX2 R161, R161 ;  /* 0x000000a100a17308 */ /* 0x000fe20000000800 */
[----:B----4-:R-:W-:-:S07]  /*1e6a0*/  FADD.FTZ R3, R157, R3 ;  /* 0x000000039d037221 */ /* 0x010fce0000010000 */
        /* <DEDUP_REMOVED lines=63> */
[----:B------:R-:W-:Y:S01]  /*1eaa0*/  FMUL.FTZ R50, R50, R208 ;  /* 0x000000d032327220 */ /* 0x000fe20000410000 */
[----:B------:R-:W-:Y:S01]  /*1eab0*/  F2FP.SATFINITE.E4M3.F32.PACK_AB_MERGE_C R154, R153, R205, RZ ;  /* 0x000000cd999a723e */ /* 0x000fe200048070ff */
[----:B------:R-:W-:-:S02]  /*1eac0*/  VIADD R153, R6, 0x38840 ;  /* 0x0003884006997836 */ /* 0x000fc40000000000 */
[----:B------:R-:W-:Y:S01]  /*1ead0*/  FMUL.FTZ R51, R51, R208 ;  /* 0x000000d033337220 */ /* 0x000fe20000410000 */
[----:B------:R-:W-:Y:S01]  /*1eae0*/  IMAD.U32 R205, RZ, RZ, UR39 ;  /* 0x00000027ffcd7e24 */ /* 0x000fe2000f8e00ff */
[----:B------:R-:W0:Y:S01]  /*1eaf0*/  MUFU.EX2 R159, R159 ;  /* 0x0000009f009f7308 */ /* 0x000e220000000800 */
[----:B---3--:R-:W-:-:S01]  /*1eb00*/  FADD.FTZ R0, R155, R0 ;  /* 0x000000009b007221 */ /* 0x008fc20000010000 */
[-C--:B------:R-:W-:Y:S01]  /*1eb10*/  FMUL.FTZ R54, R54, R208.reuse ;  /* 0x000000d036367220 */ /* 0x080fe20000410000 */
[-C--:B------:R-:W-:Y:S01]  /*1eb20*/  FMUL.FTZ R55, R55, R208.reuse ;  /* 0x000000d037377220 */ /* 0x080fe20000410000 */
[----:B------:R-:W-:Y:S01]  /*1eb30*/  PRMT R153, R205, 0x654, R153 ;  /* 0x00000654cd997816 */ /* 0x000fe20000000099 */
[-C--:B------:R-:W-:Y:S01]  /*1eb40*/  FMUL.FTZ R58, R58, R208.reuse ;  /* 0x000000d03a3a7220 */ /* 0x080fe20000410000 */
[-C--:B------:R-:W-:Y:S01]  /*1eb50*/  FMUL.FTZ R59, R59, R208.reuse ;  /* 0x000000d03b3b7220 */ /* 0x080fe20000410000 */
[----:B------:R-:W-:Y:S01]  /*1eb60*/  FMUL.FTZ R62, R62, R208 ;  /* 0x000000d03e3e7220 */ /* 0x000fe20000410000 */
[----:B------:R-:W3:Y:S01]  /*1eb70*/  MUFU.EX2 R162, R162 ;  /* 0x000000a200a27308 */ /* 0x000ee20000000800 */
[----:B----4-:R-:W-:-:S01]  /*1eb80*/  FADD.FTZ R0, R158, R0 ;  /* 0x000000009e007221 */ /* 0x010fc20000010000 */
[----:B------:R4:W-:Y:S01]  /*1eb90*/  SYNCS.ARRIVE.TRANS64.RED.A1T0 RZ, [R153+URZ], RZ ;  /* 0x000000ff99ff79a7 */ /* 0x0009e2000810043f */
[-C--:B------:R-:W-:Y:S01]  /*1eba0*/  FMUL.FTZ R63, R63, R208.reuse ;  /* 0x000000d03f3f7220 */ /* 0x080fe20000410000 */
[-C--:B------:R-:W-:Y:S01]  /*1ebb0*/  FMUL.FTZ R66, R66, R208.reuse ;  /* 0x000000d042427220 */ /* 0x080fe20000410000 */
[-C--:B------:R-:W-:Y:S01]  /*1ebc0*/  FMUL.FTZ R67, R67, R208.reuse ;  /* 0x000000d043437220 */ /* 0x080fe20000410000 */
[-C--:B------:R-:W-:Y:S01]  /*1ebd0*/  FMUL.FTZ R70, R70, R208.reuse ;  /* 0x000000d046467220 */ /* 0x080fe20000410000 */
[----:B------:R-:W-:Y:S01]  /*1ebe0*/  FMUL.FTZ R71, R71, R208 ;  /* 0x000000d047477220 */ /* 0x000fe20000410000 */
[----:B------:R-:W5:Y:S01]  /*1ebf0*/  MUFU.EX2 R163, R163 ;  /* 0x000000a300a37308 */ /* 0x000f620000000800 */
[----:B0-----:R-:W-:-:S01]  /*1ec00*/  FADD.FTZ R0, R159, R0 ;  /* 0x000000009f007221 */ /* 0x001fc20000010000 */
[----:B----4-:R-:W-:Y:S01]  /*1ec10*/  FADD.FTZ R153, R160, R3 ;  /* 0x00000003a0997221 */ /* 0x010fe20000010000 */
[----:B------:R-:W-:Y:S01]  /*1ec20*/  F2FP.SATFINITE.E4M3.F32.PACK_AB_MERGE_C R160, R161, R160, RZ ;  /* 0x000000a0a1a0723e */ /* 0x000fe200048070ff */
[-C--:B------:R-:W-:Y:S01]  /*1ec30*/  FMUL.FTZ R74, R74, R208.reuse ;  /* 0x000000d04a4a7220 */ /* 0x080fe20000410000 */
[-C--:B------:R-:W-:Y:S01]  /*1ec40*/  FMUL.FTZ R75, R75, R208.reuse ;  /* 0x000000d04b4b7220 */ /* 0x080fe20000410000 */
[----:B------:R-:W-:Y:S01]  /*1ec50*/  FMUL.FTZ R78, R78, R208 ;  /* 0x000000d04e4e7220 */ /* 0x000fe20000410000 */
[----:B------:R-:W-:Y:S01]  /*1ec60*/  F2FP.SATFINITE.E4M3.F32.PACK_AB_MERGE_C R156, R157, R156, R160 ;  /* 0x0000009c9d9c723e */ /* 0x000fe200048070a0 */
        /* <DEDUP_REMOVED lines=61> */
[----:B------:R-:W-:Y:S01]  /*1f040*/  FMUL.FTZ R151, R151, R208 ;  /* 0x000000d097977220 */ /* 0x000fe20000410000 */
[----:B------:R-:W-:-:S02]  /*1f050*/  F2FP.SATFINITE.E4M3.F32.PACK_AB_MERGE_C R158, R165, R164, R168 ;  /* 0x000000a4a59e723e */ /* 0x000fc400048070a8 */
[----:B------:R-:W4:Y:S01]  /*1f060*/  MUFU.EX2 R178, R178 ;  /* 0x000000b200b27308 */ /* 0x000f220000000800 */
[----:B0-----:R-:W-:-:S01]  /*1f070*/  FADD.FTZ R3, R175, R3 ;  /* 0x00000003af037221 */ /* 0x001fc20000010000 */
[----:B------:R-:W-:-:S06]  /*1f080*/  F2FP.SATFINITE.E4M3.F32.PACK_AB_MERGE_C R154, R21, R20, R154 ;  /* 0x00000014159a723e */ /* 0x000fcc000480709a */
        /* <DEDUP_REMOVED lines=72> */
[----:B------:R0:W5:Y:S01]  /*1f510*/  MUFU.EX2 R0, R10 ;  /* 0x0000000a00007308 */ /* 0x0001620000000800 */
[----:B---3--:R-:W-:-:S01]  /*1f520*/  FADD.FTZ R3, R11, R3 ;  /* 0x000000030b037221 */ /* 0x008fc20000010000 */
[----:B------:R-:W-:-:S04]  /*1f530*/  F2FP.SATFINITE.E4M3.F32.PACK_AB_MERGE_C R200, R11, R200, RZ ;  /* 0x000000c80bc8723e */ /* 0x000fc800048070ff */
[----:B------:R-:W-:Y:S01]  /*1f540*/  F2FP.SATFINITE.E4M3.F32.PACK_AB_MERGE_C R166, R197, R196, R200 ;  /* 0x000000c4c5a6723e */ /* 0x000fe200048070c8 */
[----:B----4-:R-:W-:-:S01]  /*1f550*/  FADD.FTZ R153, R206, R153 ;  /* 0x00000099ce997221 */ /* 0x010fc20000010000 */
[----:B0-----:R-:W-:-:S04]  /*1f560*/  F2FP.SATFINITE.E4M3.F32.PACK_AB_MERGE_C R10, R201, R199, RZ ;  /* 0x000000c7c90a723e */ /* 0x001fc800048070ff */
[----:B------:R-:W-:Y:S02]  /*1f570*/  F2FP.SATFINITE.E4M3.F32.PACK_AB_MERGE_C R165, R198, R195, R10 ;  /* 0x000000c3c6a5723e */ /* 0x000fe4000480700a */
[C---:B-----5:R-:W-:Y:S01]  /*1f580*/  F2FP.SATFINITE.E4M3.F32.PACK_AB_MERGE_C R11, R0.reuse, R206, RZ ;  /* 0x000000ce000b723e */ /* 0x060fe200048070ff */
[----:B------:R-:W-:Y:S01]  /*1f590*/  FADD.FTZ R0, R0, R153 ;  /* 0x0000009900007221 */ /* 0x000fe20000010000 */
[----:B------:R-:W-:Y:S02]  /*1f5a0*/  F2FP.SATFINITE.E4M3.F32.PACK_AB_MERGE_C R153, R13, R12, R15 ;  /* 0x0000000c0d99723e */ /* 0x000fe4000480700f */
[----:B------:R-:W-:Y:S01]  /*1f5b0*/  F2FP.SATFINITE.E4M3.F32.PACK_AB_MERGE_C R167, R203, R202, R11 ;  /* 0x000000cacba7723e */ /* 0x000fe2000480700b */
[----:B------:R-:W-:Y:S06]  /*1f5c0*/  @!P0 BRA `(.L_x_3131) ;  /* 0x0000000000048947 */ /* 0x000fec0003800000 */
[----:B------:R-:W-:Y:S01]  /*1f5d0*/  BPT.TRAP 0x1 ;  /* 0x000000040000795c */ /* 0x000fe20000300000 */
.L_x_3131:
[----:B------:R0:W3:Y:S01]  /*1f5e0*/  SYNCS.PHASECHK.TRANS64.TRYWAIT P1, [R6+URZ+0x38850], R7 ;  /* 0x03885007060075a7 */ /* 0x0000e2000802017f */
[----:B------:R-:W-:Y:S05]  /*1f5f0*/  @!P0 BRA `(.L_x_3132) ;  /* 0x0000000000048947 */ /* 0x000fea0003800000 */
[----:B------:R-:W-:Y:S01]  /*1f600*/  BPT.TRAP 0x1 ;  /* 0x000000040000795c */ /* 0x000fe20000300000 */
.L_x_3132:
[----:B------:R-:W-:Y:S01]  /*1f610*/  BSSY B0, `(.L_x_3133) ;  /* 0x0000006000007945 */ /* 0x000fe20003800000 */
[----:B------:R-:W-:Y:S01]  /*1f620*/  LEA R10, R8, UR42, 0xb ;  /* 0x0000002a080a7c11 */ /* 0x000fe2000f8e58ff */
[----:B------:R-:W-:Y:S02]  /*1f630*/  IMAD.MOV.U32 R11, RZ, RZ, 0x40000040 ;  /* 0x40000040ff0b7424 */ /* 0x000fe400078e00ff */
[----:B---3--:R-:W-:Y:S05]  /*1f640*/  @P1 BRA `(.L_x_3134) ;  /* 0x0000000000081947 */ /* 0x008fea0003800000 */
[----:B------:R-:W3:Y:S02]  /*1f650*/  SYNCS.PHASECHK.TRANS64.TRYWAIT P1, [R6+URZ+0x38850], R7 ;  /* 0x03885007060075a7 */ /* 0x000ee4000802017f */
[----:B---3--:R-:W-:Y:S05]  /*1f660*/  @!P1 BRA `(.L_x_3135) ;  /* 0x000000f400349947 */ /* 0x008fea0003800000 */
.L_x_3134:
[----:B------:R-:W-:Y:S05]  /*1f670*/  BSYNC B0 ;  /* 0x0000000000007941 */ /* 0x000fea0003800000 */
.L_x_3133:
[----:B------:R-:W4:Y:S01]  /*1f680*/  S2R R8, SR_TID.X ;  /* 0x0000000000087919 */ /* 0x000f220000002100 */
[----:B------:R-:W-:Y:S05]  /*1f690*/  WARPSYNC.ALL ;  /* 0x0000000000007948 */ /* 0x000fea0003800000 */
[C---:B------:R-:W-:Y:S01]  /*1f6a0*/  R2UR UR6, R10.reuse ;  /* 0x000000000a0672ca */ /* 0x040fe200000e0000 */
[----:B------:R-:W-:Y:S01]  /*1f6b0*/  IMAD.MOV.U32 R13, RZ, RZ, 0x40000040 ;  /* 0x40000040ff0d7424 */ /* 0x000fe200078e00ff */
[----:B------:R-:W-:Y:S01]  /*1f6c0*/  R2UR UR7, R11 ;  /* 0x000000000b0772ca */ /* 0x000fe200000e0000 */
[----:B------:R-:W-:Y:S01]  /*1f6d0*/  IMAD.MOV.U32 R11, RZ, RZ, 0x40000040 ;  /* 0x40000040ff0b7424 */ /* 0x000fe200078e00ff */
[----:B------:R-:W-:-:S02]  /*1f6e0*/  IADD3 R12, R10, 0x2, RZ ;  /* 0x000000020a0c7810 */ /* 0x000fc40007ffe0ff */
[----:B----4-:R-:W-:-:S05]  /*1f6f0*/  SHF.R.U32.HI R8, RZ, 0x7, R8 ;  /* 0x00000007ff087819 */ /* 0x010fca0000011608 */
[----:B01-3--:R-:W-:-:S05]  /*1f700*/  VIADD R7, R8, 0x8 ;  /* 0x0000000808077836 */ /* 0x00bfca0000000000 */
        /* <DEDUP_REMOVED lines=27> */
.L_x_3136:
[C---:B------:R-:W-:Y:S01]  /*1f8c0*/  ISETP.GT.AND P1, PT, R5.reuse, RZ, PT ;  /* 0x000000ff0500720c */ /* 0x040fe20003f24270 */
        /* <DEDUP_REMOVED lines=8> */
.L_x_3125:
[----:B------:R-:W3:Y:S04]  /*1f950*/  LDL R12, [R1+0x38] ;  /* 0x00003800010c7983 */ /* 0x000ee80000100800 */
[----:B------:R-:W4:Y:S01]  /*1f960*/  LDL R8, [R1+0x18] ;  /* 0x0000180001087983 */ /* 0x000f220000100800 */
[----:B------:R-:W-:Y:S05]  /*1f970*/  WARPSYNC.ALL ;  /* 0x0000000000007948 */ /* 0x000fea0003800000 */
[----:B------:R-:W-:Y:S01]  /*1f980*/  ULDC.64 UR4, c[0x0][0x9a0] ;  /* 0x0002680000047ab9 */ /* 0x000fe20000000a00 */
[----:B------:R-:W5:Y:S01]  /*1f990*/  LDL.LU R22, [R1+0x3c] ;  /* 0x00003c0001167983 */ /* 0x000f620000300800 */
[----:B------:R2:W-:Y:S08]  /*1f9a0*/  BAR.ARV R4, 0x100 ;  /* 0x000400040000751d */ /* 0x0005f00000002000 */
[----:B------:R-:W-:Y:S06]  /*1f9b0*/  BAR.ARV 0x8, 0x180 ;  /* 0x0206000000007b1d */ /* 0x000fec0000002000 */
[----:B------:R-:W-:-:S04]  /*1f9c0*/  ISETP.NE.U32.AND P0, PT, RZ, UR4, PT ;  /* 0x00000004ff007c0c */ /* 0x000fc8000bf05070 */
[----:B------:R-:W-:-:S13]  /*1f9d0*/  ISETP.NE.AND.EX P0, PT, RZ, UR5, PT, P0 ;  /* 0x00000005ff007c0c */ /* 0x000fda000bf05300 */
[----:B------:R-:W3:Y:S01]  /*1f9e0*/  @P0 LDC.64 R10, c[0x0][0x9c8] ;  /* 0x00027200ff0a0b82 */ /* 0x000ee20000000a00 */
[----:B------:R-:W-:-:S07]  /*1f9f0*/  @P0 SHF.R.S32.HI R13, RZ, 0x1f, R218 ;  /* 0x0000001fff0d0819 */ /* 0x000fce00000114da */
[----:B01----:R-:W0:Y:S01]  /*1fa00*/  @P0 LDC.64 R6, c[0x0][0x9d0] ;  /* 0x00027400ff060b82 */ /* 0x003e220000000a00 */
[----:B---3--:R-:W-:-:S04]  /*1fa10*/  @P0 IMAD R2, R12, R10, RZ ;  /* 0x0000000a0c020224 */ /* 0x008fc800078e02ff */
[C---:B----4-:R-:W-:Y:S02]  /*1fa20*/  @P0 IMAD R5, R8.reuse, R11, R2 ;  /* 0x0000000b08050224 */ /* 0x050fe400078e0202 */
[----:B------:R-:W-:-:S04]  /*1fa30*/  @P0 IMAD.WIDE.U32 R10, R8, R10, RZ ;  /* 0x0000000a080a0225 */ /* 0x000fc800078e00ff */
[-C--:B0-----:R-:W-:Y:S02]  /*1fa40*/  @P0 IMAD R2, R13, R6.reuse, RZ ;  /* 0x000000060d020224 */ /* 0x081fe400078e02ff */
[----:B------:R-:W-:Y:S02]  /*1fa50*/  @P0 IMAD.IADD R11, R11, 0x1, R5 ;  /* 0x000000010b0b0824 */ /* 0x000fe400078e0205 */
[C---:B------:R-:W-:Y:S02]  /*1fa60*/  @P0 IMAD R5, R218.reuse, R7, R2 ;  /* 0x00000007da050224 */ /* 0x040fe400078e0202 */
[----:B------:R-:W-:-:S05]  /*1fa70*/  @P0 IMAD.WIDE.U32 R6, R218, R6, R10 ;  /* 0x00000006da060225 */ /* 0x000fca00078e000a */
[----:B------:R-:W-:Y:S02]  /*1fa80*/  @P0 IADD3 R7, R7, R5, RZ ;  /* 0x0000000507070210 */ /* 0x000fe40007ffe0ff */
[----:B------:R-:W-:Y:S01]  /*1fa90*/  @P0 LEA R10, P1, R6, UR4, 0x2 ;  /* 0x00000004060a0c11 */ /* 0x000fe2000f8210ff */
[----:B------:R-:W-:-:S03]  /*1faa0*/  IMAD.MOV.U32 R5, RZ, RZ, 0x3f800000 ;  /* 0x3f800000ff057424 */ /* 0x000fc600078e00ff */
[----:B------:R-:W-:-:S05]  /*1fab0*/  @P0 LEA.HI.X R11, R6, UR5, R7, 0x2, P1 ;  /* 0x00000005060b0c11 */ /* 0x000fca00088f1407 */
[----:B------:R0:W3:Y:S04]  /*1fac0*/  @P0 LDG.E R5, desc[UR36][R10.64] ;  /* 0x000000240a050981 */ /* 0x0000e8000c1e1900 */
[----:B------:R-:W1:Y:S04]  /*1fad0*/  SHFL.BFLY PT, R2, R3, 0x2, 0x1f ;  /* 0x0c401f0003027f89 */ /* 0x000e6800000e0000 */
[----:B------:R-:W4:Y:S01]  /*1fae0*/  SHFL.BFLY PT, R7, R0, 0x2, 0x1f ;  /* 0x0c401f0000077f89 */ /* 0x000f2200000e0000 */
[----:B-1----:R-:W-:Y:S01]  /*1faf0*/  FADD.FTZ R2, R2, R3 ;  /* 0x0000000302027221 */ /* 0x002fe20000010000 */
[----:B----4-:R-:W-:-:S04]  /*1fb00*/  FADD.FTZ R6, R7, R0 ;  /* 0x0000000007067221 */ /* 0x010fc80000010000 */
[----:B------:R-:W1:Y:S04]  /*1fb10*/  SHFL.BFLY PT, R7, R2, 0x1, 0x1f ;  /* 0x0c201f0002077f89 */ /* 0x000e6800000e0000 */
[----:B------:R-:W4:Y:S01]  /*1fb20*/  SHFL.BFLY PT, R13, R6, 0x1, 0x1f ;  /* 0x0c201f00060d7f89 */ /* 0x000f2200000e0000 */
[----:B--2---:R-:W-:Y:S02]  /*1fb30*/  IMAD.MOV.U32 R4, RZ, RZ, RZ ;  /* 0x000000ffff047224 */ /* 0x004fe400078e00ff */
[----:B-1----:R-:W-:-:S05]  /*1fb40*/  FADD.FTZ R7, R2, R7 ;  /* 0x0000000702077221 */ /* 0x002fca0000010000 */
[C---:B------:R-:W-:Y:S01]  /*1fb50*/  FSETP.NE.FTZ.AND P0, PT, R7.reuse, RZ, PT ;  /* 0x000000ff0700720b */ /* 0x040fe20003f15000 */
[----:B------:R-:W-:Y:S01]  /*1fb60*/  FMUL.FTZ R15, R7, 0.00390625 ;  /* 0x3b800000070f7820 */ /* 0x000fe20000410000 */
[----:B----4-:R-:W-:-:S04]  /*1fb70*/  FADD.FTZ R13, R6, R13 ;  /* 0x0000000d060d7221 */ /* 0x010fc80000010000 */
[----:B------:R-:W-:Y:S01]  /*1fb80*/  FSETP.NE.FTZ.AND P1, PT, R15, RZ, PT ;  /* 0x000000ff0f00720b */ /* 0x000fe20003f35000 */
[----:B------:R-:W-:-:S06]  /*1fb90*/  FMUL.FTZ R8, R13, 0.00390625 ;  /* 0x3b8000000d087820 */ /* 0x000fcc0000410000 */
[----:B------:R-:W-:Y:S01]  /*1fba0*/  @P0 MUFU.RCP R4, R7 ;  /* 0x0000000700040308 */ /* 0x000fe20000001000 */
[----:B------:R-:W-:Y:S02]  /*1fbb0*/  FSETP.NE.FTZ.AND P0, PT, R13, RZ, PT ;  /* 0x000000ff0d00720b */ /* 0x000fe40003f15000 */
[----:B------:R-:W-:Y:S01]  /*1fbc0*/  FSETP.NE.FTZ.AND P2, PT, R8, RZ, PT ;  /* 0x000000ff0800720b */ /* 0x000fe20003f55000 */
[----:B0-----:R-:W-:-:S04]  /*1fbd0*/  IMAD.MOV.U32 R10, RZ, RZ, RZ ;  /* 0x000000ffff0a7224 */ /* 0x001fc800078e00ff */
[----:B------:R-:W0:Y:S01]  /*1fbe0*/  @P1 MUFU.LG2 R3, R15 ;  /* 0x0000000f00031308 */ /* 0x000e220000000c00 */
[----:B-----5:R-:W-:-:S07]  /*1fbf0*/  VIADD R22, R22, 0x1 ;  /* 0x0000000116167836 */ /* 0x020fce0000000000 */
[----:B------:R-:W-:Y:S01]  /*1fc00*/  @P0 MUFU.RCP R10, R13 ;  /* 0x0000000d000a0308 */ /* 0x000fe20000001000 */
[----:B------:R1:W-:Y:S07]  /*1fc10*/  STL [R1+0x3c], R22 ;  /* 0x00003c1601007387 */ /* 0x0003ee0000100800 */
[----:B------:R-:W2:Y:S01]  /*1fc20*/  @P2 MUFU.LG2 R8, R8 ;  /* 0x0000000800082308 */ /* 0x000ea20000000c00 */
[----:B------:R-:W-:Y:S02]  /*1fc30*/  VIADD R222, R222, 0x1 ;  /* 0x00000001dede7836 */ /* 0x000fe40000000000 */
[----:B0-----:R-:W-:Y:S01]  /*1fc40*/  @P1 FMUL.FTZ R7, R3, 0.69314718246459960938 ;  /* 0x3f31721803071820 */ /* 0x001fe20000410000 */
[----:B------:R-:W-:Y:S01]  /*1fc50*/  MOV R20, UR38 ;  /* 0x0000002600147c02 */ /* 0x000fe20008000f00 */
[----:B------:R-:W-:Y:S01]  /*1fc60*/  IMAD.U32 R6, RZ, RZ, UR38 ;  /* 0x00000026ff067e24 */ /* 0x000fe2000f8e00ff */
[----:B------:R-:W-:-:S03]  /*1fc70*/  ISETP.NE.AND P0, PT, R222, 0x2, PT ;  /* 0x00000002de00780c */ /* 0x000fc60003f05270 */
[----:B------:R-:W-:Y:S01]  /*1fc80*/  @P2 FMUL.FTZ R20, R20, 0.69314718246459960938 ;  /* 0x3f31721814142820 */ /* 0x000fe20000410000 */
[----:B------:R-:W-:Y:S01]  /*1fc90*/  @P1 FMUL.FTZ R6, R6, 0.69314718246459960938 ;  /* 0x3f31721806061820 */ /* 0x000fe20000410000 */
[----:B------:R-:W-:Y:S01]  /*1fca0*/  SEL R12, RZ, 0x1, P0 ;  /* 0x00000001ff0c7807 */ /* 0x000fe20000000000 */
[----:B------:R-:W-:Y:S02]  /*1fcb0*/  IMAD.MOV.U32 R0, RZ, RZ, -0x800000 ;  /* 0xff800000ff007424 */ /* 0x000fe400078e00ff */
[----:B--2---:R-:W-:Y:S01]  /*1fcc0*/  @P2 FMUL.FTZ R11, R8, 0.69314718246459960938 ;  /* 0x3f317218080b2820 */ /* 0x004fe20000410000 */
[----:B------:R-:W-:Y:S01]  /*1fcd0*/  IMAD.MOV.U32 R2, RZ, RZ, -0x800000 ;  /* 0xff800000ff027424 */ /* 0x000fe200078e00ff */
[----:B------:R-:W-:Y:S02]  /*1fce0*/  LOP3.LUT R223, R223, R12, RZ, 0x3c, !PT ;  /* 0x0000000cdfdf7212 */ /* 0x000fe400078e3cff */
[----:B------:R-:W-:Y:S01]  /*1fcf0*/  @P2 FFMA.FTZ R0, R20, R14, R11 ;  /* 0x0000000e14002223 */ /* 0x000fe2000001000b */
[----:B------:R-:W-:Y:S01]  /*1fd00*/  @P1 FFMA.FTZ R2, R6, R9, R7 ;  /* 0x0000000906021223 */ /* 0x000fe20000010007 */
[----:B------:R-:W-:-:S02]  /*1fd10*/  PLOP3.LUT P1, PT, PT, PT, PT, 0x8, 0x0 ;  /* 0x000000000000781c */ /* 0x000fc40003f2e170 */
[----:B------:R-:W-:Y:S01]  /*1fd20*/  SEL R222, R222, RZ, P0 ;  /* 0x000000ffdede7207 */ /* 0x000fe20000000000 */
        /* <DEDUP_REMOVED lines=129> */
[----:B-1----:R-:W-:-:S07]  /*20540*/  FMUL.FTZ R134, R151, R10 ;  /* 0x0000000a97867220 */ /* 0x002fce0000410000 */
.L_x_3047:
        /* <DEDUP_REMOVED lines=11> */
[----:B------:R-:W-:-:S03]  /*20600*/  ULDC.64 UR4, c[0x4][0x128] ;  /* 0x01004a0000047ab9 */ /* 0x000fc60000000a00 */
[----:B-----5:R-:W3:Y:S04]  /*20610*/  LDL R98, [R1+0x38] ;  /* 0x0000380001627983 */ /* 0x020ee80000100800 */
[----:B------:R-:W4:Y:S01]  /*20620*/  LDL R140, [R1+0x18] ;  /* 0x00001800018c7983 */ /* 0x000f220000100800 */
[----:B------:R-:W0:Y:S02]  /*20630*/  S2R R142, SR_TID.X ;  /* 0x00000000008e7919 */ /* 0x000e240000002100 */
[----:B0-----:R-:W-:-:S05]  /*20640*/  IMAD.SHL.U32 R3, R142, 0x4, RZ ;  /* 0x000000048e037824 */ /* 0x001fca00078e00ff */
[----:B------:R-:W-:-:S04]  /*20650*/  LOP3.LUT R3, R3, 0xc, RZ, 0xc0, !PT ;  /* 0x0000000c03037812 */ /* 0x000fc800078ec0ff */
[----:B------:R-:W-:-:S04]  /*20660*/  IADD3 R26, P0, R3, UR4, RZ ;  /* 0x00000004031a7c10 */ /* 0x000fc8000ff1e0ff */
[----:B------:R-:W-:-:S05]  /*20670*/  IADD3.X R27, RZ, UR5, RZ, P0, !PT ;  /* 0x00000005ff1b7c10 */ /* 0x000fca00087fe4ff */
[----:B------:R0:W5:Y:S02]  /*20680*/  LDG.E.CONSTANT R3, desc[UR36][R26.64] ;  /* 0x000000241a037981 */ /* 0x000164000c1e9900 */
[----:B0-----:R-:W-:Y:S02]  /*20690*/  F2FP.BF16.F32.PACK_AB R27, R13, R56 ;  /* 0x000000380d1b723e */ /* 0x001fe400000010ff */
[----:B------:R-:W0:Y:S01]  /*206a0*/  S2R R13, SR_SWINHI ;  /* 0x00000000000d7919 */ /* 0x000e220000002f00 */
        /* <DEDUP_REMOVED lines=12> */
[----:B------:R-:W-:Y:S02]  /*20770*/  MOV R76, R22 ;  /* 0x00000016004c7202 */ /* 0x000fe40000000f00 */
[----:B0-----:R-:W-:Y:S02]  /*20780*/  MOV R77, R13 ;  /* 0x0000000d004d7202 */ /* 0x001fe40000000f00 */
        /* <DEDUP_REMOVED lines=18> */
[----:B------:R-:W-:Y:S02]  /*208b0*/  LOP3.LUT P0, R6, R142, 0x3, RZ, 0xc0, !PT ;  /* 0x000000038e067812 */ /* 0x000fe4000780c0ff */
[----:B------:R-:W-:-:S02]  /*208c0*/  F2FP.BF16.F32.PACK_AB R46, R46, R43 ;  /* 0x0000002b2e2e723e */ /* 0x000fc400000010ff */
[----:B------:R-:W-:Y:S02]  /*208d0*/  F2FP.BF16.F32.PACK_AB R50, R47, R50 ;  /* 0x000000322f32723e */ /* 0x000fe400000010ff */
[----:B------:R-:W-:Y:S02]  /*208e0*/  F2FP.BF16.F32.PACK_AB R80, R29, R80 ;  /* 0x000000501d50723e */ /* 0x000fe400000010ff */
[----:B------:R-:W-:Y:S02]  /*208f0*/  F2FP.BF16.F32.PACK_AB R88, R37, R88 ;  /* 0x000000582558723e */ /* 0x000fe400000010ff */
[----:B------:R-:W-:Y:S02]  /*20900*/  F2FP.BF16.F32.PACK_AB R5, R5, R24 ;  /* 0x000000180505723e */ /* 0x000fe400000010ff */
[----:B------:R-:W-:Y:S02]  /*20910*/  F2FP.BF16.F32.PACK_AB R47, R45, R96 ;  /* 0x000000602d2f723e */ /* 0x000fe400000010ff */
[----:B------:R-:W-:-:S02]  /*20920*/  ISETP.EQ.OR P0, PT, R6, 0x3, !P0 ;  /* 0x000000030600780c */ /* 0x000fc40004702670 */
[----:B------:R-:W-:Y:S02]  /*20930*/  F2FP.BF16.F32.PACK_AB R40, R9, R40 ;  /* 0x000000280928723e */ /* 0x000fe400000010ff */
[----:B------:R-:W-:Y:S02]  /*20940*/  F2FP.BF16.F32.PACK_AB R7, R7, R32 ;  /* 0x000000200707723e */ /* 0x000fe400000010ff */
[----:B------:R-:W-:Y:S02]  /*20950*/  F2FP.BF16.F32.PACK_AB R9, R39, R42 ;  /* 0x0000002a2709723e */ /* 0x000fe400000010ff */
[----:B------:R-:W-:Y:S02]  /*20960*/  F2FP.BF16.F32.PACK_AB R35, R36, R81 ;  /* 0x000000512423723e */ /* 0x000fe400000010ff */
[----:B------:R-:W-:Y:S02]  /*20970*/  F2FP.BF16.F32.PACK_AB R39, R44, R89 ;  /* 0x000000592c27723e */ /* 0x000fe400000010ff */
[----:B------:R-:W-:-:S02]  /*20980*/  SEL R13, R5, R4, P0 ;  /* 0x00000004050d7207 */ /* 0x000fc40000000000 */
[----:B------:R-:W-:Y:S01]  /*20990*/  SEL R4, R4, R5, P0 ;  /* 0x0000000504047207 */ /* 0x000fe20000000000 */
[----:B------:R-:W-:Y:S01]  /*209a0*/  UMOV UR4, 0xffffffff ;  /* 0xffffffff00047882 */ /* 0x000fe20000000000 */
        /* <DEDUP_REMOVED lines=45> */
[----:B------:R-:W-:Y:S01]  /*20c80*/  LOP3.LUT R84, R84, R85, RZ, 0x3c, !PT ;  /* 0x0000005554547212 */ /* 0x000fe200078e3cff */
[----:B------:R-:W-:Y:S01]  /*20c90*/  IMAD.X R85, RZ, RZ, R67, P3 ;  /* 0x000000ffff557224 */ /* 0x000fe200018e0643 */
[----:B------:R-:W-:Y:S02]  /*20ca0*/  IADD3.X R73, RZ, R67, RZ, P4, !PT ;  /* 0x00000043ff497210 */ /* 0x000fe400027fe4ff */
[C---:B------:R-:W-:Y:S02]  /*20cb0*/  IADD3 R69, P2, R66.reuse, 0x8020, RZ ;  /* 0x0000802042457810 */ /* 0x040fe40007f5e0ff */
[C---:B------:R-:W-:Y:S02]  /*20cc0*/  IADD3 R61, P1, R66.reuse, 0x8000, RZ ;  /* 0x00008000423d7810 */ /* 0x040fe40007f3e0ff */
[C---:B------:R-:W-:Y:S02]  /*20cd0*/  IADD3 R57, P5, R66.reuse, 0x4060, RZ ;  /* 0x0000406042397810 */ /* 0x040fe40007fbe0ff */
[----:B------:R-:W-:-:S02]  /*20ce0*/  IADD3 R53, P4, R66, 0x4040, RZ ;  /* 0x0000404042357810 */ /* 0x000fc40007f9e0ff */
[----:B------:R-:W-:Y:S01]  /*20cf0*/  IADD3 R99, P3, R66, 0x8040, RZ ;  /* 0x0000804042637810 */ /* 0x000fe20007f7e0ff */
[----:B---3--:R-:W-:Y:S01]  /*20d00*/  IMAD.MOV.U32 R141, RZ, RZ, R98 ;  /* 0x000000ffff8d7224 */ /* 0x008fe200078e0062 */
[----:B------:R-:W-:Y:S02]  /*20d10*/  LOP3.LUT R68, R69, 0x380, RZ, 0xc0, !PT ;  /* 0x0000038045447812 */ /* 0x000fe400078ec0ff */
[----:B------:R-:W-:Y:S02]  /*20d20*/  LOP3.LUT R60, R61, 0x380, RZ, 0xc0, !PT ;  /* 0x000003803d3c7812 */ /* 0x000fe400078ec0ff */
[----:B------:R-:W-:Y:S02]  /*20d30*/  LOP3.LUT R56, R57, 0x380, RZ, 0xc0, !PT ;  /* 0x0000038039387812 */ /* 0x000fe400078ec0ff */
[----:B------:R-:W-:Y:S02]  /*20d40*/  LOP3.LUT R52, R53, 0x380, RZ, 0xc0, !PT ;  /* 0x0000038035347812 */ /* 0x000fe400078ec0ff */
[----:B------:R-:W-:-:S02]  /*20d50*/  LOP3.LUT R98, R99, 0x380, RZ, 0xc0, !PT ;  /* 0x0000038063627812 */ /* 0x000fc400078ec0ff */
        /* <DEDUP_REMOVED lines=15> */
[----:B------:R-:W-:-:S02]  /*20e50*/  IADD3 R43, P2, R66, 0x4000, RZ ;  /* 0x00004000422b7810 */ /* 0x000fc40007f5e0ff */
[C---:B------:R-:W-:Y:S02]  /*20e60*/  IADD3 R37, P1, R66.reuse, 0x60, RZ ;  /* 0x0000006042257810 */ /* 0x040fe40007f3e0ff */
[C---:B------:R-:W-:Y:S02]  /*20e70*/  IADD3 R33, P5, R66.reuse, 0x40, RZ ;  /* 0x0000004042217810 */ /* 0x040fe40007fbe0ff */
[C---:B------:R-:W-:Y:S02]  /*20e80*/  IADD3 R29, P4, R66.reuse, 0x20, RZ ;  /* 0x00000020421d7810 */ /* 0x040fe40007f9e0ff */
[----:B------:R-:W-:Y:S02]  /*20e90*/  IADD3 R45, P3, R66, 0x4020, RZ ;  /* 0x00004020422d7810 */ /* 0x000fe40007f7e0ff */
[----:B------:R-:W-:Y:S02]  /*20ea0*/  LOP3.LUT R42, R43, 0x380, RZ, 0xc0, !PT ;  /* 0x000003802b2a7812 */ /* 0x000fe400078ec0ff */
        /* <DEDUP_REMOVED lines=20> */
[----:B------:R-:W-:Y:S02]  /*20ff0*/  IADD3.X R45, RZ, R67, RZ, P3, !PT ;  /* 0x00000043ff2d7210 */ /* 0x000fe40001ffe4ff */
[----:B------:R-:W-:Y:S01]  /*21000*/  LOP3.LUT R66, R5, R66, RZ, 0x3c, !PT ;  /* 0x0000004205427212 */ /* 0x000fe200078e3cff */
[----:B----4-:R-:W-:Y:S01]  /*21010*/  IMAD.SHL.U32 R87, R140, 0x4, RZ ;  /* 0x000000048c577824 */ /* 0x010fe200078e00ff */
        /* <DEDUP_REMOVED lines=16> */
[----:B------:R-:W-:Y:S01]  /*21120*/  SHF.L.U64.HI R99, R140, 0x2, R141 ;  /* 0x000000028c637819 */ /* 0x000fe2000001028d */
[----:B------:R-:W-:Y:S06]  /*21130*/  BRA.DIV UR4, `(.L_x_3140) ;  /* 0x000000da04947947 */ /* 0x000fec000b800000 */
[----:B------:R-:W-:Y:S02]  /*21140*/  SEL R26, R40, R41, P0 ;  /* 0x00000029281a7207 */ /* 0x000fe40000000000 */
[----:B------:R-:W-:Y:S02]  /*21150*/  SEL R8, R41, R40, P0 ;  /* 0x0000002829087207 */ /* 0x000fe40000000000 */
[----:B------:R-:W-:Y:S02]  /*21160*/  SEL R40, R31, R48, P0 ;  /* 0x000000301f287207 */ /* 0x000fe40000000000 */
[----:B------:R-:W-:Y:S01]  /*21170*/  SEL R31, R48, R31, P0 ;  /* 0x0000001f301f7207 */ /* 0x000fe20000000000 */
[----:B-----5:R-:W-:Y:S01]  /*21180*/  SHFL.IDX PT, R26, R26, R3, 0x1c1f ;  /* 0x001c1f031a1a7589 */ /* 0x020fe200000e0000 */
[----:B------:R-:W-:Y:S02]  /*21190*/  SEL R42, R80, R35, P0 ;  /* 0x00000023502a7207 */ /* 0x000fe40000000000 */
[----:B------:R-:W-:Y:S01]  /*211a0*/  SEL R33, R35, R80, P0 ;  /* 0x0000005023217207 */ /* 0x000fe20000000000 */
[----:B------:R-:W-:Y:S01]  /*211b0*/  SHFL.IDX PT, R40, R40, R3, 0x1c1f ;  /* 0x001c1f0328287589 */ /* 0x000fe200000e0000 */
[----:B------:R-:W-:-:S02]  /*211c0*/  SEL R48, R47, R64, P0 ;  /* 0x000000402f307207 */ /* 0x000fc40000000000 */
[----:B------:R-:W-:Y:S01]  /*211d0*/  SEL R37, R64, R47, P0 ;  /* 0x0000002f40257207 */ /* 0x000fe20000000000 */
[----:B------:R-:W-:Y:S01]  /*211e0*/  SHFL.IDX PT, R42, R42, R3, 0x1c1f ;  /* 0x001c1f032a2a7589 */ /* 0x000fe200000e0000 */
        /* <DEDUP_REMOVED lines=13> */
[----:B------:R-:W-:Y:S01]  /*212c0*/  SEL R52, R104, R49, P0 ;  /* 0x0000003168347207 */ /* 0x000fe20000000000 */
[----:B------:R-:W-:Y:S01]  /*212d0*/  SHFL.IDX PT, R24, R24, R3, 0x1c1f ;  /* 0x001c1f0318187589 */ /* 0x000fe200000e0000 */
        /* <DEDUP_REMOVED lines=8> */
[----:B------:R-:W-:Y:S01]  /*21360*/  SEL R102, R65, R38, P0 ;  /* 0x0000002641667207 */ /* 0x000fe20000000000 */
[----:B------:R-:W-:Y:S01]  /*21370*/  SHFL.IDX PT, R34, R32, R3, 0x1c1f ;  /* 0x001c1f0320227589 */ /* 0x000fe200000e0000 */
[----:B------:R-:W-:-:S02]  /*21380*/  LOP3.LUT R20, R3, 0x2, RZ, 0x3c, !PT ;  /* 0x0000000203147812 */ /* 0x000fc400078e3cff */
        /* <DEDUP_REMOVED lines=28> */
[----:B------:R-:W2:Y:S01]  /*21550*/  SHFL.IDX PT, R58, R56, R3, 0x1c1f ;  /* 0x001c1f03383a7589 */ /* 0x000ea200000e0000 */
        /* <DEDUP_REMOVED lines=17> */
[----:B------:R-:W4:Y:S01]  /*21670*/  SHFL.IDX PT, R10, R4, R20, 0x1c1f ;  /* 0x001c1f14040a7589 */ /* 0x000f2200000e0000 */
[----:B------:R-:W-:Y:S02]  /*21680*/  SEL R5, R134, R135, P0 ;  /* 0x0000008786057207 */ /* 0x000fe40000000000 */
[----:B0-----:R-:W-:Y:S01]  /*21690*/  SEL R12, R40, R31, P0 ;  /* 0x0000001f280c7207 */ /* 0x001fe20000000000 */
[----:B------:R-:W0:Y:S01]  /*216a0*/  SHFL.IDX PT, R25, R25, R20, 0x1c1f ;  /* 0x001c1f1419197589 */ /* 0x000e2200000e0000 */
[----:B------:R-:W-:Y:S02]  /*216b0*/  SEL R14, R31, R40, P0 ;  /* 0x000000281f0e7207 */ /* 0x000fe40000000000 */
[----:B--2---:R-:W-:Y:S01]  /*216c0*/  SEL R56, R58, R41, P0 ;  /* 0x000000293a387207 */ /* 0x004fe20000000000 */
[----:B------:R-:W2:Y:S01]  /*216d0*/  SHFL.IDX PT, R27, R27, R20, 0x1c1f ;  /* 0x001c1f141b1b7589 */ /* 0x000ea200000e0000 */
[----:B------:R-:W-:-:S02]  /*216e0*/  SEL R64, R66, R45, P0 ;  /* 0x0000002d42407207 */ /* 0x000fc40000000000 */
[----:B------:R-:W-:Y:S01]  /*216f0*/  SEL R68, R70, R47, P0 ;  /* 0x0000002f46447207 */ /* 0x000fe20000000000 */
[----:B------:R-:W1:Y:S01]  /*21700*/  SHFL.IDX PT, R29, R29, R20, 0x1c1f ;  /* 0x001c1f141d1d7589 */ /* 0x000e6200000e0000 */
[----:B------:R-:W-:Y:S02]  /*21710*/  SEL R58, R41, R58, P0 ;  /* 0x0000003a293a7207 */ /* 0x000fe40000000000 */
[----:B------:R-:W-:Y:S01]  /*21720*/  SEL R66, R45, R66, P0 ;  /* 0x000000422d427207 */ /* 0x000fe20000000000 */
[----:B------:R-:W1:Y:S01]  /*21730*/  SHFL.IDX PT, R33, R33, R20, 0x1c1f ;  /* 0x001c1f1421217589 */ /* 0x000e6200000e0000 */
[----:B---3--:R-:W-:Y:S02]  /*21740*/  SEL R60, R62, R43, P0 ;  /* 0x0000002b3e3c7207 */ /* 0x008fe40000000000 */
[----:B------:R-:W-:Y:S01]  /*21750*/  SEL R62, R43, R62, P0 ;  /* 0x0000003e2b3e7207 */ /* 0x000fe20000000000 */
[----:B------:R-:W3:Y:S01]  /*21760*/  SHFL.IDX PT, R35, R35, R20, 0x1c1f ;  /* 0x001c1f1423237589 */ /* 0x000ee200000e0000 */
[----:B------:R-:W-:-:S03]  /*21770*/  SEL R70, R47, R70, P0 ;  /* 0x000000462f467207 */ /* 0x000fc60000000000 */
[----:B------:R-:W3:Y:S01]  /*21780*/  SHFL.IDX PT, R37, R37, R20, 0x1c1f ;  /* 0x001c1f1425257589 */ /* 0x000ee200000e0000 */
[----:B----4-:R-:W-:-:S03]  /*21790*/  SEL R4, R9, R10, P0 ;  /* 0x0000000a09047207 */ /* 0x010fc60000000000 */
[----:B------:R-:W4:Y:S01]  /*217a0*/  SHFL.IDX PT, R39, R39, R20, 0x1c1f ;  /* 0x001c1f1427277589 */ /* 0x000f2200000e0000 */
[----:B0-----:R-:W-:Y:S02]  /*217b0*/  SEL R28, R30, R25, P0 ;  /* 0x000000191e1c7207 */ /* 0x001fe40000000000 */
[----:B------:R-:W-:Y:S01]  /*217c0*/  SEL R30, R25, R30, P0 ;  /* 0x0000001e191e7207 */ /* 0x000fe20000000000 */
[----:B------:R-:W-:Y:S01]  /*217d0*/  SHFL.IDX PT, R74, R72, R3, 0x1c1f ;  /* 0x001c1f03484a7589 */ /* 0x000fe200000e0000 */
[----:B--2---:R-:W-:Y:S02]  /*217e0*/  SEL R32, R34, R27, P0 ;  /* 0x0000001b22207207 */ /* 0x004fe40000000000 */
[----:B------:R-:W-:Y:S01]  /*217f0*/  SEL R34, R27, R34, P0 ;  /* 0x000000221b227207 */ /* 0x000fe20000000000 */
[----:B------:R-:W-:Y:S01]  /*21800*/  SHFL.IDX PT, R102, R102, R3, 0x1c1f ;  /* 0x001c1f0366667589 */ /* 0x000fe200000e0000 */
[----:B-1----:R-:W-:Y:S02]  /*21810*/  SEL R36, R38, R29, P0 ;  /* 0x0000001d26247207 */ /* 0x002fe40000000000 */
[----:B------:R-:W-:Y:S01]  /*21820*/  SEL R38, R29, R38, P0 ;  /* 0x000000261d267207 */ /* 0x000fe20000000000 */
[----:B------:R-:W-:Y:S01]  /*21830*/  SHFL.IDX PT, R104, R104, R3, 0x1c1f ;  /* 0x001c1f0368687589 */ /* 0x000fe200000e0000 */
[----:B------:R-:W-:-:S02]  /*21840*/  SEL R40, R42, R33, P0 ;  /* 0x000000212a287207 */ /* 0x000fc40000000000 */
[----:B------:R-:W-:Y:S01]  /*21850*/  SEL R42, R33, R42, P0 ;  /* 0x0000002a212a7207 */ /* 0x000fe20000000000 */
[----:B------:R-:W-:Y:S01]  /*21860*/  SHFL.IDX PT, R67, R114, R3, 0x1c1f ;  /* 0x001c1f0372437589 */ /* 0x000fe200000e0000 */
[----:B---3--:R-:W-:Y:S02]  /*21870*/  SEL R44, R46, R35, P0 ;  /* 0x000000232e2c7207 */ /* 0x008fe40000000000 */
[----:B------:R-:W-:Y:S01]  /*21880*/  SEL R46, R35, R46, P0 ;  /* 0x0000002e232e7207 */ /* 0x000fe20000000000 */
[----:B------:R-:W-:Y:S01]  /*21890*/  SHFL.IDX PT, R71, R116, R3, 0x1c1f ;  /* 0x001c1f0374477589 */ /* 0x000fe200000e0000 */
[----:B------:R-:W-:Y:S02]  /*218a0*/  SEL R48, R50, R37, P0 ;  /* 0x0000002532307207 */ /* 0x000fe40000000000 */
[----:B------:R-:W-:Y:S01]  /*218b0*/  SEL R50, R37, R50, P0 ;  /* 0x0000003225327207 */ /* 0x000fe20000000000 */
[----:B------:R-:W-:Y:S01]  /*218c0*/  SHFL.IDX PT, R7, R7, R20, 0x1c1f ;  /* 0x001c1f1407077589 */ /* 0x000fe200000e0000 */
[----:B----4-:R-:W-:-:S02]  /*218d0*/  SEL R52, R54, R39, P0 ;  /* 0x0000002736347207 */ /* 0x010fc40000000000 */
[----:B------:R-:W-:Y:S01]  /*218e0*/  SEL R54, R39, R54, P0 ;  /* 0x0000003627367207 */ /* 0x000fe20000000000 */
[----:B------:R-:W0:Y:S04]  /*218f0*/  SHFL.IDX PT, R49, R49, R20, 0x1c1f ;  /* 0x001c1f1431317589 */ /* 0x000e2800000e0000 */
[----:B------:R-:W1:Y:S04]  /*21900*/  SHFL.IDX PT, R65, R65, R20, 0x1c1f ;  /* 0x001c1f1441417589 */ /* 0x000e6800000e0000 */
[----:B------:R-:W2:Y:S04]  /*21910*/  SHFL.IDX PT, R69, R69, R20, 0x1c1f ;  /* 0x001c1f1445457589 */ /* 0x000ea800000e0000 */
[----:B------:R-:W-:Y:S04]  /*21920*/  SHFL.IDX PT, R78, R78, R3, 0x1c1f ;  /* 0x001c1f034e4e7589 */ /* 0x000fe800000e0000 */
[----:B------:R-:W-:Y:S04]  /*21930*/  SHFL.IDX PT, R82, R82, R3, 0x1c1f ;  /* 0x001c1f0352527589 */ /* 0x000fe800000e0000 */
[----:B------:R-:W-:Y:S04]  /*21940*/  SHFL.IDX PT, R84, R84, R3, 0x1c1f ;  /* 0x001c1f0354547589 */ /* 0x000fe800000e0000 */
[----:B------:R-:W-:Y:S01]  /*21950*/  SHFL.IDX PT, R86, R86, R3, 0x1c1f ;  /* 0x001c1f0356567589 */ /* 0x000fe200000e0000 */
[----:B0-----:R-:W-:-:S02]  /*21960*/  SEL R72, R74, R49, P0 ;  /* 0x000000314a487207 */ /* 0x001fc40000000000 */
[----:B------:R-:W-:Y:S01]  /*21970*/  SEL R74, R49, R74, P0 ;  /* 0x0000004a314a7207 */ /* 0x000fe20000000000 */
[----:B------:R-:W-:Y:S01]  /*21980*/  SHFL.IDX PT, R88, R88, R3, 0x1c1f ;  /* 0x001c1f0358587589 */ /* 0x000fe200000e0000 */
[----:B-1----:R-:W-:Y:S02]  /*21990*/  SEL R41, R102, R65, P0 ;  /* 0x0000004166297207 */ /* 0x002fe40000000000 */
[----:B------:R-:W-:Y:S01]  /*219a0*/  SEL R43, R65, R102, P0 ;  /* 0x00000066412b7207 */ /* 0x000fe20000000000 */
[----:B------:R-:W-:Y:S01]  /*219b0*/  SHFL.IDX PT, R90, R90, R3, 0x1c1f ;  /* 0x001c1f035a5a7589 */ /* 0x000fe200000e0000 */
[----:B--2---:R-:W-:Y:S02]  /*219c0*/  SEL R45, R104, R69, P0 ;  /* 0x00000045682d7207 */ /* 0x004fe40000000000 */
[----:B------:R-:W-:Y:S01]  /*219d0*/  SEL R47, R69, R104, P0 ;  /* 0x00000068452f7207 */ /* 0x000fe20000000000 */
[----:B------:R0:W-:Y:S04]  /*219e0*/  SHFL.IDX PT, R21, R8, R20, 0x1c1f ;  /* 0x001c1f1408157589 */ /* 0x0001e800000e0000 */
[----:B------:R-:W-:Y:S04]  /*219f0*/  SHFL.IDX PT, R51, R51, R20, 0x1c1f ;  /* 0x001c1f1433337589 */ /* 0x000fe800000e0000 */
[----:B------:R-:W1:Y:S01]  /*21a00*/  SHFL.IDX PT, R53, R53, R20, 0x1c1f ;  /* 0x001c1f1435357589 */ /* 0x000e6200000e0000 */
[----:B0-----:R-:W-:-:S03]  /*21a10*/  SEL R8, R24, R7, P0 ;  /* 0x0000000718087207 */ /* 0x001fc60000000000 */
[----:B------:R-:W0:Y:S04]  /*21a20*/  SHFL.IDX PT, R55, R55, R20, 0x1c1f ;  /* 0x001c1f1437377589 */ /* 0x000e2800000e0000 */
[----:B------:R-:W2:Y:S04]  /*21a30*/  SHFL.IDX PT, R57, R57, R20, 0x1c1f ;  /* 0x001c1f1439397589 */ /* 0x000ea800000e0000 */
[----:B------:R-:W3:Y:S04]  /*21a40*/  SHFL.IDX PT, R59, R59, R20, 0x1c1f ;  /* 0x001c1f143b3b7589 */ /* 0x000ee800000e0000 */
[----:B------:R-:W4:Y:S04]  /*21a50*/  SHFL.IDX PT, R61, R61, R20, 0x1c1f ;  /* 0x001c1f143d3d7589 */ /* 0x000f2800000e0000 */
[----:B------:R-:W4:Y:S04]  /*21a60*/  SHFL.IDX PT, R63, R63, R20, 0x1c1f ;  /* 0x001c1f143f3f7589 */ /* 0x000f2800000e0000 */
[----:B------:R-:W4:Y:S01]  /*21a70*/  SHFL.IDX PT, R114, R111, R20, 0x1c1f ;  /* 0x001c1f146f727589 */ /* 0x000f2200000e0000 */
[----:B-1----:R-:W-:-:S03]  /*21a80*/  SEL R11, R53, R80, P0 ;  /* 0x00000050350b7207 */ /* 0x002fc60000000000 */
[----:B------:R-:W1:Y:S01]  /*21a90*/  SHFL.IDX PT, R116, R113, R20, 0x1c1f ;  /* 0x001c1f1471747589 */ /* 0x000e6200000e0000 */
[----:B0-----:R-:W-:Y:S02]  /*21aa0*/  SEL R25, R82, R55, P0 ;  /* 0x0000003752197207 */ /* 0x001fe40000000000 */
[----:B------:R-:W-:Y:S01]  /*21ab0*/  SEL R27, R55, R82, P0 ;  /* 0x00000052371b7207 */ /* 0x000fe20000000000 */
[----:B------:R-:W-:Y:S01]  /*21ac0*/  SHFL.IDX PT, R106, R106, R3, 0x1c1f ;  /* 0x001c1f036a6a7589 */ /* 0x000fe200000e0000 */
[----:B--2---:R-:W-:Y:S02]  /*21ad0*/  SEL R29, R84, R57, P0 ;  /* 0x00000039541d7207 */ /* 0x004fe40000000000 */
[----:B------:R-:W-:Y:S01]  /*21ae0*/  SEL R31, R57, R84, P0 ;  /* 0x00000054391f7207 */ /* 0x000fe20000000000 */
[----:B------:R-:W-:Y:S01]  /*21af0*/  SHFL.IDX PT, R108, R108, R3, 0x1c1f ;  /* 0x001c1f036c6c7589 */ /* 0x000fe200000e0000 */
[----:B---3--:R-:W-:Y:S02]  /*21b00*/  SEL R33, R86, R59, P0 ;  /* 0x0000003b56217207 */ /* 0x008fe40000000000 */
[----:B------:R-:W-:Y:S01]  /*21b10*/  SEL R35, R59, R86, P0 ;  /* 0x000000563b237207 */ /* 0x000fe20000000000 */
[----:B------:R-:W-:Y:S01]  /*21b20*/  SHFL.IDX PT, R110, R110, R3, 0x1c1f ;  /* 0x001c1f036e6e7589 */ /* 0x000fe200000e0000 */
[----:B----4-:R-:W-:-:S02]  /*21b30*/  SEL R37, R88, R61, P0 ;  /* 0x0000003d58257207 */ /* 0x010fc40000000000 */
[----:B------:R-:W-:Y:S01]  /*21b40*/  SEL R39, R61, R88, P0 ;  /* 0x000000583d277207 */ /* 0x000fe20000000000 */
[----:B------:R-:W-:Y:S01]  /*21b50*/  SHFL.IDX PT, R112, R112, R3, 0x1c1f ;  /* 0x001c1f0370707589 */ /* 0x000fe200000e0000 */
[----:B------:R-:W-:Y:S02]  /*21b60*/  SEL R13, R90, R63, P0 ;  /* 0x0000003f5a0d7207 */ /* 0x000fe40000000000 */
[----:B------:R-:W-:Y:S01]  /*21b70*/  SEL R15, R63, R90, P0 ;  /* 0x0000005a3f0f7207 */ /* 0x000fe20000000000 */
[----:B------:R-:W0:Y:S01]  /*21b80*/  SHFL.IDX PT, R103, R103, R20, 0x1c1f ;  /* 0x001c1f1467677589 */ /* 0x000e2200000e0000 */
[----:B------:R-:W-:Y:S02]  /*21b90*/  SEL R65, R67, R114, P0 ;  /* 0x0000007243417207 */ /* 0x000fe40000000000 */
[----:B------:R-:W-:Y:S01]  /*21ba0*/  SEL R67, R114, R67, P0 ;  /* 0x0000004372437207 */ /* 0x000fe20000000000 */
[----:B------:R-:W2:Y:S01]  /*21bb0*/  SHFL.IDX PT, R105, R105, R20, 0x1c1f ;  /* 0x001c1f1469697589 */ /* 0x000ea200000e0000 */
[----:B-1----:R-:W-:-:S02]  /*21bc0*/  SEL R69, R71, R116, P0 ;  /* 0x0000007447457207 */ /* 0x002fc40000000000 */
[----:B------:R-:W-:Y:S01]  /*21bd0*/  SEL R71, R116, R71, P0 ;  /* 0x0000004774477207 */ /* 0x000fe20000000000 */
[----:B------:R-:W1:Y:S04]  /*21be0*/  SHFL.IDX PT, R107, R107, R20, 0x1c1f ;  /* 0x001c1f146b6b7589 */ /* 0x000e6800000e0000 */
[----:B------:R-:W3:Y:S04]  /*21bf0*/  SHFL.IDX PT, R109, R109, R20, 0x1c1f ;  /* 0x001c1f146d6d7589 */ /* 0x000ee800000e0000 */
[----:B------:R4:W1:Y:S04]  /*21c00*/  SHFL.IDX PT, R75, R6, R3, 0x1c1f ;  /* 0x001c1f03064b7589 */ /* 0x00086800000e0000 */
[----:B------:R2:W1:Y:S01]  /*21c10*/  SHFL.IDX PT, R118, R5, R20, 0x1c1f ;  /* 0x001c1f1405767589 */ /* 0x00046200000e0000 */
[----:B0-----:R-:W-:-:S02]  /*21c20*/  SEL R49, R106, R103, P0 ;  /* 0x000000676a317207 */ /* 0x001fc40000000000 */
[----:B----4-:R-:W-:Y:S02]  /*21c30*/  SEL R6, R10, R9, P0 ;  /* 0x000000090a067207 */ /* 0x010fe40000000000 */
[----:B------:R-:W-:Y:S02]  /*21c40*/  SEL R10, R7, R24, P0 ;  /* 0x00000018070a7207 */ /* 0x000fe40000000000 */
[----:B------:R-:W-:Y:S02]  /*21c50*/  SEL R24, R26, R21, P0 ;  /* 0x000000151a187207 */ /* 0x000fe40000000000 */
[----:B--2---:R-:W-:Y:S02]  /*21c60*/  SEL R5, R78, R51, P0 ;  /* 0x000000334e057207 */ /* 0x004fe40000000000 */
[----:B------:R-:W-:Y:S02]  /*21c70*/  SEL R7, R51, R78, P0 ;  /* 0x0000004e33077207 */ /* 0x000fe40000000000 */
[----:B------:R-:W-:-:S02]  /*21c80*/  SEL R9, R80, R53, P0 ;  /* 0x0000003550097207 */ /* 0x000fc40000000000 */
[----:B------:R-:W-:Y:S02]  /*21c90*/  SEL R26, R21, R26, P0 ;  /* 0x0000001a151a7207 */ /* 0x000fe40000000000 */
[----:B------:R-:W-:Y:S02]  /*21ca0*/  SEL R51, R103, R106, P0 ;  /* 0x0000006a67337207 */ /* 0x000fe40000000000 */
[----:B------:R-:W-:Y:S02]  /*21cb0*/  SEL R53, R108, R105, P0 ;  /* 0x000000696c357207 */ /* 0x000fe40000000000 */
[----:B------:R-:W-:Y:S02]  /*21cc0*/  SEL R55, R105, R108, P0 ;  /* 0x0000006c69377207 */ /* 0x000fe40000000000 */
[----:B-1----:R-:W-:Y:S02]  /*21cd0*/  SEL R57, R110, R107, P0 ;  /* 0x0000006b6e397207 */ /* 0x002fe40000000000 */
[----:B------:R-:W-:-:S02]  /*21ce0*/  SEL R59, R107, R110, P0 ;  /* 0x0000006e6b3b7207 */ /* 0x000fc40000000000 */
[----:B---3--:R-:W-:Y:S02]  /*21cf0*/  SEL R61, R112, R109, P0 ;  /* 0x0000006d703d7207 */ /* 0x008fe40000000000 */
[----:B------:R-:W-:Y:S02]  /*21d00*/  SEL R63, R109, R112, P0 ;  /* 0x000000706d3f7207 */ /* 0x000fe40000000000 */
[----:B------:R-:W-:-:S07]  /*21d10*/  MOV R20, RZ ;  /* 0x000000ff00147202 */ /* 0x000fce0000000f00 */
.L_x_3466:
[----:B------:R-:W-:Y:S05]  /*21d20*/  WARPSYNC.ALL ;  /* 0x0000000000007948 */ /* 0x000fea0003800000 */
[----:B------:R-:W-:Y:S06]  /*21d30*/  BAR.SYNC.DEFER_BLOCKING 0x1, 0x100 ;  /* 0x0044000000007b1d */ /* 0x000fec0000010000 */
[----:B------:R-:W-:-:S02]  /*21d40*/  ULDC.64 UR4, c[0x0][0xc00] ;  /* 0x0003000000047ab9 */ /* 0x000fc40000000a00 */
[----:B------:R-:W0:Y:S01]  /*21d50*/  LDC R3, c[0x0][0xbe8] ;  /* 0x0002fa00ff037b82 */ /* 0x000e220000000800 */
[----:B------:R-:W-:Y:S01]  /*21d60*/  ISETP.NE.U32.AND P1, PT, RZ, UR4, PT ;  /* 0x00000004ff007c0c */ /* 0x000fe2000bf25070 */
[----:B------:R-:W2:Y:S01]  /*21d70*/  LDL R86, [R1+0x34] ;  /* 0x0000340001567983 */ /* 0x000ea20000100800 */
[----:B------:R-:W-:Y:S02]  /*21d80*/  IADD3 R102, P2, R87, UR4, RZ ;  /* 0x0000000457667c10 */ /* 0x000fe4000ff5e0ff */
[----:B------:R-:W-:Y:S02]  /*21d90*/  ISETP.NE.AND.EX P1, PT, RZ, UR5, PT, P1 ;  /* 0x00000005ff007c0c */ /* 0x000fe4000bf25310 */
[----:B------:R-:W-:Y:S01]  /*21da0*/  IADD3.X R103, R99, UR5, RZ, P2, !PT ;  /* 0x0000000563677c10 */ /* 0x000fe200097fe4ff */
[----:B------:R-:W-:Y:S01]  /*21db0*/  ULDC.64 UR4, c[0x0][0xc08] ;  /* 0x0003020000047ab9 */ /* 0x000fe20000000a00 */
[----:B------:R-:W-:Y:S04]  /*21dc0*/  STSM.16.M88.4 [R101], R4 ;  /* 0x0000000465007844 */ /* 0x000fe80000000200 */
[----:B------:R1:W-:Y:S04]  /*21dd0*/  STSM.16.M88.4 [R73], R8 ;  /* 0x0000000849007844 */ /* 0x0003e80000000200 */
[----:B------:R-:W-:Y:S04]  /*21de0*/  STSM.16.M88.4 [R89], R24 ;  /* 0x0000001859007844 */ /* 0x000fe80000000200 */
[----:B------:R-:W-:Y:S04]  /*21df0*/  STSM.16.M88.4 [R91], R28 ;  /* 0x0000001c5b007844 */ /* 0x000fe80000000200 */
[----:B------:R-:W-:Y:S04]  /*21e00*/  STSM.16.M88.4 [R92], R32 ;  /* 0x000000205c007844 */ /* 0x000fe80000000200 */
[----:B------:R-:W-:Y:S01]  /*21e10*/  STSM.16.M88.4 [R93], R36 ;  /* 0x000000245d007844 */ /* 0x000fe20000000200 */
[----:B-1----:R-:W-:-:S02]  /*21e20*/  SEL R73, R75, R118, P0 ;  /* 0x000000764b497207 */ /* 0x002fc40000000000 */
[----:B------:R-:W-:Y:S01]  /*21e30*/  SEL R75, R118, R75, P0 ;  /* 0x0000004b764b7207 */ /* 0x000fe20000000000 */
[----:B------:R1:W-:Y:S04]  /*21e40*/  STSM.16.M88.4 [R94], R12 ;  /* 0x0000000c5e007844 */ /* 0x0003e80000000200 */
[----:B------:R-:W-:Y:S04]  /*21e50*/  STSM.16.M88.4 [R95], R40 ;  /* 0x000000285f007844 */ /* 0x000fe80000000200 */
[----:B------:R-:W-:Y:S04]  /*21e60*/  STSM.16.M88.4 [R96], R44 ;  /* 0x0000002c60007844 */ /* 0x000fe80000000200 */
[----:B------:R-:W-:Y:S04]  /*21e70*/  STSM.16.M88.4 [R97], R48 ;  /* 0x0000003061007844 */ /* 0x000fe80000000200 */
[----:B------:R-:W-:Y:S01]  /*21e80*/  STSM.16.M88.4 [R98], R52 ;  /* 0x0000003462007844 */ /* 0x000fe20000000200 */
[----:B------:R-:W-:-:S03]  /*21e90*/  ISETP.NE.U32.AND P0, PT, RZ, UR4, PT ;  /* 0x00000004ff007c0c */ /* 0x000fc6000bf05070 */
[----:B------:R-:W-:Y:S04]  /*21ea0*/  STSM.16.M88.4 [R100], R56 ;  /* 0x0000003864007844 */ /* 0x000fe80000000200 */
[----:B------:R2:W-:Y:S04]  /*21eb0*/  STSM.16.M88.4 [R79], R60 ;  /* 0x0000003c4f007844 */ /* 0x0005e80000000200 */
[----:B------:R3:W-:Y:S04]  /*21ec0*/  STSM.16.M88.4 [R81], R64 ;  /* 0x0000004051007844 */ /* 0x0007e80000000200 */
[----:B------:R3:W-:Y:S01]  /*21ed0*/  STSM.16.M88.4 [R83], R68 ;  /* 0x0000004453007844 */ /* 0x0007e20000000200 */
[----:B------:R-:W-:-:S03]  /*21ee0*/  ISETP.NE.AND.EX P0, PT, RZ, UR5, PT, P0 ;  /* 0x00000005ff007c0c */ /* 0x000fc6000bf05300 */
[----:B------:R3:W-:Y:S01]  /*21ef0*/  STSM.16.M88.4 [R85], R72 ;  /* 0x0000004855007844 */ /* 0x0007e20000000200 */
[----:B------:R-:W-:Y:S09]  /*21f00*/  BAR.SYNC.DEFER_BLOCKING 0x1, 0x100 ;  /* 0x0044000000007b1d */ /* 0x000ff20000010000 */
[----:B------:R-:W-:Y:S01]  /*21f10*/  @P0 IADD3 R4, P3, R87, UR4, RZ ;  /* 0x0000000457040c10 */ /* 0x000fe2000ff7e0ff */
[----:B------:R-:W-:-:S02]  /*21f20*/  ULDC UR4, c[0x0][0xa88] ;  /* 0x0002a20000047ab9 */ /* 0x000fc40000000800 */
[----:B------:R-:W-:Y:S01]  /*21f30*/  IMAD.U32 R82, RZ, RZ, UR4 ;  /* 0x00000004ff527e24 */ /* 0x000fe2000f8e00ff */
[----:B------:R-:W-:Y:S01]  /*21f40*/  @P0 IADD3.X R5, R99, UR5, RZ, P3, !PT ;  /* 0x0000000563050c10 */ /* 0x000fe20009ffe4ff */
[----:B------:R3:W5:Y:S01]  /*21f50*/  @P1 LDG.E R20, desc[UR36][R102.64] ;  /* 0x0000002466141981 */ /* 0x000762000c1e1900 */
[----:B0-----:R-:W-:-:S03]  /*21f60*/  ISETP.NE.AND P2, PT, R3, 0x1, PT ;  /* 0x000000010300780c */ /* 0x001fc60003f45270 */
[----:B------:R3:W5:Y:S10]  /*21f70*/  @P0 LDG.E R82, desc[UR36][R4.64] ;  /* 0x0000002404520981 */ /* 0x000774000c1e1900 */
[----:B------:R-:W0:Y:S08]  /*21f80*/  @P2 LDC R6, c[0x0][0xbec] ;  /* 0x0002fb00ff062b82 */ /* 0x000e300000000800 */
[----:B-1----:R-:W1:Y:S01]  /*21f90*/  @P2 LDC R13, c[0x0][0xbf0] ;  /* 0x0002fc00ff0d2b82 */ /* 0x002e620000000800 */
[----:B--2---:R-:W-:Y:S01]  /*21fa0*/  SHF.R.S32.HI R79, RZ, 0x1f, R86 ;  /* 0x0000001fff4f7819 */ /* 0x004fe20000011456 */
[----:B01-3--:R-:W-:Y:S06]  /*21fb0*/  @P0 BRA `(.L_x_3141) ;  /* 0x0000000000100947 */ /* 0x00bfec0003800000 */
[----:B------:R-:W-:Y:S05]  /*21fc0*/  @!P1 BRA `(.L_x_3141) ;  /* 0x00000000000c9947 */ /* 0x000fea0003800000 */
[----:B------:R-:W2:Y:S04]  /*21fd0*/  LDG.E R5, desc[UR36][R102.64] ;  /* 0x0000002466057981 */ /* 0x000ea8000c1e1900 */
[----:B-----5:R-:W2:Y:S02]  /*21fe0*/  LDG.E R82, desc[UR36][R102.64+0x4] ;  /* 0x0000042466527981 */ /* 0x020ea4000c1e1900 */
[----:B--2---:R-:W-:-:S07]  /*21ff0*/  IMAD.IADD R82, R82, 0x1, -R5 ;  /* 0x0000000152527824 */ /* 0x004fce00078e0a05 */
.L_x_3141:
[----:B------:R-:W2:Y:S01]  /*22000*/  LDL R5, [R1+0x2c] ;  /* 0x00002c0001057983 */ /* 0x000ea20000100800 */
[----:B------:R-:W-:Y:S01]  /*22010*/  VIADD R24, R142, 0xffffff80 ;  /* 0xffffff808e187836 */ /* 0x000fe20000000000 */
[----:B------:R-:W-:Y:S01]  /*22020*/  ULDC.64 UR4, c[0x0][0xb90] ;  /* 0x0002e40000047ab9 */ /* 0x000fe20000000a00 */
[----:B-----5:R-:W-:Y:S01]  /*22030*/  SHF.R.S32.HI R21, RZ, 0x1f, R20 ;  /* 0x0000001fff157819 */ /* 0x020fe20000011414 */
[----:B------:R-:W2:Y:S01]  /*22040*/  LDL.LU R84, [R1+0x4] ;  /* 0x0000040001547983 */ /* 0x000ea20000300800 */
[----:B------:R-:W-:Y:S01]  /*22050*/  IMAD R4, R79, UR4, RZ ;  /* 0x000000044f047c24 */ /* 0x000fe2000f8e02ff */
[----:B------:R-:W-:Y:S01]  /*22060*/  SHF.R.S32.HI R8, RZ, 0x1f, R24 ;  /* 0x0000001fff087819 */ /* 0x000fe20000011418 */
[----:B------:R-:W-:Y:S01]  /*22070*/  IMAD.SHL.U32 R78, R225, 0x8, RZ ;  /* 0x00000008e14e7824 */ /* 0x000fe200078e00ff */
[----:B------:R-:W-:Y:S01]  /*22080*/  SEL R80, R141, RZ, !P1 ;  /* 0x000000ff8d507207 */ /* 0x000fe20004800000 */
[----:B------:R-:W-:Y:S01]  /*22090*/  IMAD R11, R86, UR5, R4 ;  /* 0x00000005560b7c24 */ /* 0x000fe2000f8e0204 */
[----:B------:R-:W-:Y:S01]  /*220a0*/  LEA.HI R10, R8, R24, RZ, 0x7 ;  /* 0x00000018080a7211 */ /* 0x000fe200078f38ff */
[----:B------:R-:W-:Y:S01]  /*220b0*/  IMAD R82, R82, R3, RZ ;  /* 0x0000000352527224 */ /* 0x000fe200078e02ff */
[----:B------:R-:W-:Y:S01]  /*220c0*/  LEA R9, R221, R78, 0x6 ;  /* 0x0000004edd097211 */ /* 0x000fe200078e30ff */
[----:B------:R-:W0:Y:S01]  /*220d0*/  @P2 LDC R83, c[0x0][0xbec] ;  /* 0x0002fb00ff532b82 */ /* 0x000e220000000800 */
[----:B------:R-:W-:-:S03]  /*220e0*/  SEL R81, R140, RZ, !P1 ;  /* 0x000000ff8c517207 */ /* 0x000fc60004800000 */
[----:B------:R-:W-:-:S04]  /*220f0*/  IMAD.WIDE R76, R9, 0x2, R76 ;  /* 0x00000002094c7825 */ /* 0x000fc800078e024c */
        /* <DEDUP_REMOVED lines=15> */
[----:B------:R-:W-:Y:S02]  /*221f0*/  IMAD.X R61, RZ, RZ, R77, P3 ;  /* 0x000000ffff3d7224 */ /* 0x000fe400018e064d */
[C---:B------:R-:W-:Y:S02]  /*22200*/  VIADD R89, R78.reuse, 0xc0 ;  /* 0x000000c04e597836 */ /* 0x040fe40000000000 */
[----:B------:R-:W-:Y:S01]  /*22210*/  VIADD R87, R78, 0x80 ;  /* 0x000000804e577836 */ /* 0x000fe20000000000 */
[----:B------:R-:W-:Y:S01]  /*22220*/  BSSY B1, `(.L_x_3142) ;  /* 0x00000d0000017945 */ /* 0x000fe20003800000 */
[----:B------:R-:W-:-:S03]  /*22230*/  SHF.R.S32.HI R91, RZ, 0x1f, R78 ;  /* 0x0000001fff5b7819 */ /* 0x000fc6000001144e */
[----:B------:R-:W-:Y:S01]  /*22240*/  SHF.R.S32.HI R88, RZ, 0x1f, R87 ;  /* 0x0000001fff587819 */ /* 0x000fe20000011457 */
[----:B--2---:R-:W-:Y:S02]  /*22250*/  IMAD.IADD R15, R5, 0x1, R84 ;  /* 0x00000001050f7824 */ /* 0x004fe400078e0254 */
[----:B------:R-:W-:Y:S01]  /*22260*/  IMAD.WIDE.U32 R4, R86, UR4, R20 ;  /* 0x0000000456047c25 */ /* 0x000fe2000f8e0014 */
[----:B------:R-:W-:-:S03]  /*22270*/  ULDC.64 UR4, c[0x0][0xb98] ;  /* 0x0002e60000047ab9 */ /* 0x000fc60000000a00 */
[----:B------:R-:W-:-:S04]  /*22280*/  @P2 IMAD.HI.U32 R6, R15, R6, RZ ;  /* 0x000000060f062227 */ /* 0x000fc800078e00ff */
[----:B------:R-:W-:Y:S01]  /*22290*/  IMAD.MOV.U32 R7, RZ, RZ, R15 ;  /* 0x000000ffff077224 */ /* 0x000fe200078e000f */
[----:B------:R-:W-:Y:S01]  /*222a0*/  @P2 SHF.R.U32.HI R7, RZ, R13, R6 ;  /* 0x0000000dff072219 */ /* 0x000fe20000011606 */
[----:B------:R-:W-:Y:S01]  /*222b0*/  IMAD.IADD R5, R5, 0x1, R11 ;  /* 0x0000000105057824 */ /* 0x000fe200078e020b */
[----:B------:R-:W-:Y:S01]  /*222c0*/  SHF.R.S32.HI R13, RZ, 0x7, R10 ;  /* 0x00000007ff0d7819 */ /* 0x000fe2000001140a */
[----:B------:R-:W-:Y:S02]  /*222d0*/  IMAD R6, R80, UR4, RZ ;  /* 0x0000000450067c24 */ /* 0x000fe4000f8e02ff */
[----:B------:R-:W-:Y:S01]  /*222e0*/  IMAD.MOV R8, RZ, RZ, -R7 ;  /* 0x000000ffff087224 */ /* 0x000fe200078e0a07 */
[C---:B------:R-:W-:Y:S01]  /*222f0*/  LEA.HI R11, R10.reuse, R13, RZ, 0x1 ;  /* 0x0000000d0a0b7211 */ /* 0x040fe200078f08ff */
[----:B------:R-:W-:Y:S01]  /*22300*/  IMAD.WIDE.U32 R4, R81, UR4, R4 ;  /* 0x0000000451047c25 */ /* 0x000fe2000f8e0004 */
[----:B------:R-:W-:Y:S02]  /*22310*/  LOP3.LUT R10, R10, 0xffffff80, RZ, 0xc0, !PT ;  /* 0xffffff800a0a7812 */ /* 0x000fe400078ec0ff */
[----:B------:R-:W-:Y:S01]  /*22320*/  LOP3.LUT R12, R11, 0x3fffffe, RZ, 0xc0, !PT ;  /* 0x03fffffe0b0c7812 */ /* 0x000fe200078ec0ff */
[----:B------:R-:W-:Y:S01]  /*22330*/  IMAD R9, R3, R8, R15 ;  /* 0x0000000803097224 */ /* 0x000fe200078e020f */
[----:B------:R-:W-:Y:S01]  /*22340*/  SHF.R.S32.HI R11, RZ, 0x1f, R7 ;  /* 0x0000001fff0b7819 */ /* 0x000fe20000011407 */
[----:B------:R-:W-:Y:S01]  /*22350*/  IMAD R8, R81, UR5, R6 ;  /* 0x0000000551087c24 */ /* 0x000fe2000f8e0206 */
[----:B------:R-:W-:Y:S01]  /*22360*/  IADD3 R4, P0, R7, R4, RZ ;  /* 0x0000000407047210 */ /* 0x000fe20007f1e0ff */
[----:B------:R-:W-:Y:S01]  /*22370*/  ULDC.64 UR4, c[0x0][0xb88] ;  /* 0x0002e20000047ab9 */ /* 0x000fe20000000a00 */
[----:B------:R-:W-:Y:S01]  /*22380*/  SHF.R.S32.HI R6, RZ, 0x1f, R9 ;  /* 0x0000001fff067819 */ /* 0x000fe20000011409 */
[----:B------:R-:W-:Y:S01]  /*22390*/  IMAD.IADD R10, R24, 0x1, -R10 ;  /* 0x00000001180a7824 */ /* 0x000fe200078e0a0a */
[----:B------:R-:W-:Y:S01]  /*223a0*/  IADD3.X R5, R11, R5, R8, P0, !PT ;  /* 0x000000050b057210 */ /* 0x000fe200007fe408 */
[----:B------:R-:W-:Y:S01]  /*223b0*/  IMAD.IADD R14, R13, 0x1, -R12 ;  /* 0x000000010d0e7824 */ /* 0x000fe200078e0a0c */
[----:B------:R-:W-:Y:S01]  /*223c0*/  IADD3 R13, P4, R76, 0x2000, RZ ;  /* 0x000020004c0d7810 */ /* 0x000fe20007f9e0ff */
[----:B------:R-:W-:Y:S01]  /*223d0*/  IMAD R6, R6, UR4, RZ ;  /* 0x0000000406067c24 */ /* 0x000fe2000f8e02ff */
[----:B------:R-:W-:Y:S01]  /*223e0*/  IADD3 R7, P5, R76, 0x1000, RZ ;  /* 0x000010004c077810 */ /* 0x000fe20007fbe0ff */
[----:B------:R-:W-:Y:S01]  /*223f0*/  IMAD.WIDE.U32 R4, R9, UR4, R4 ;  /* 0x0000000409047c25 */ /* 0x000fe2000f8e0004 */
[----:B------:R-:W-:-:S02]  /*22400*/  LOP3.LUT R12, R13, 0x380, RZ, 0xc0, !PT ;  /* 0x000003800d0c7812 */ /* 0x000fc400078ec0ff */
[----:B------:R-:W-:Y:S01]  /*22410*/  LOP3.LUT P0, RZ, R10, 0x3, RZ, 0xc0, !PT ;  /* 0x000000030aff7812 */ /* 0x000fe2000780c0ff */
[----:B------:R-:W-:Y:S01]  /*22420*/  IMAD R11, R9, UR5, R6 ;  /* 0x00000005090b7c24 */ /* 0x000fe2000f8e0206 */
[----:B------:R-:W-:Y:S01]  /*22430*/  ULDC.64 UR4, c[0x0][0xb50] ;  /* 0x0002d40000047ab9 */ /* 0x000fe20000000a00 */
[----:B------:R-:W-:Y:S02]  /*22440*/  SHF.R.S32.HI R9, RZ, 0x1f, R10 ;  /* 0x0000001fff097819 */ /* 0x000fe4000001140a */
[C---:B------:R-:W-:Y:S02]  /*22450*/  LEA R6, P1, R4.reuse, UR4, 0x2 ;  /* 0x0000000404067c11 */ /* 0x040fe4000f8210ff */
[----:B------:R-:W-:Y:S02]  /*22460*/  IADD3 R5, R5, R11, RZ ;  /* 0x0000000b05057210 */ /* 0x000fe40007ffe0ff */
[----:B------:R-:W-:Y:S01]  /*22470*/  LEA.HI R15, R9, R10, RZ, 0x2 ;  /* 0x0000000a090f7211 */ /* 0x000fe200078f10ff */
[----:B------:R-:W-:Y:S01]  /*22480*/  SHFL.IDX PT, R50, R6, RZ, 0x1c1f ;  /* 0x001c1fff06327589 */ /* 0x000fe200000e0000 */
[----:B------:R-:W-:Y:S01]  /*22490*/  LEA.HI.X R4, R4, UR5, R5, 0x2, P1 ;  /* 0x0000000504047c11 */ /* 0x000fe200088f1405 */
[----:B------:R-:W-:Y:S01]  /*224a0*/  ULDC.64 UR4, c[0x0][0xaa0] ;  /* 0x0002a80000047ab9 */ /* 0x000fe20000000a00 */
[----:B------:R-:W-:Y:S01]  /*224b0*/  IADD3 R25, P1, R76, 0x3000, RZ ;  /* 0x000030004c197810 */ /* 0x000fe20007f3e0ff */
[----:B------:R-:W-:Y:S01]  /*224c0*/  SHFL.IDX PT, R54, R6, 0x1, 0x1c1f ;  /* 0x003c1f0006367f89 */ /* 0x000fe200000e0000 */
[----:B------:R-:W-:-:S02]  /*224d0*/  SHF.R.S32.HI R5, RZ, 0x2, R15 ;  /* 0x00000002ff057819 */ /* 0x000fc4000001140f */
[----:B------:R-:W-:Y:S01]  /*224e0*/  LOP3.LUT R24, R25, 0x380, RZ, 0xc0, !PT ;  /* 0x0000038019187812 */ /* 0x000fe200078ec0ff */
[----:B------:R-:W2:Y:S01]  /*224f0*/  SHFL.IDX PT, R51, R4, RZ, 0x1c1f ;  /* 0x001c1fff04337589 */ /* 0x000ea200000e0000 */
[----:B------:R-:W-:Y:S02]  /*22500*/  SHF.R.S32.HI R26, RZ, 0x1f, R15 ;  /* 0x0000001fff1a7819 */ /* 0x000fe4000001140f */
[----:B------:R-:W-:Y:S01]  /*22510*/  SHF.R.U64 R24, R24, 0x3, RZ ;  /* 0x0000000318187819 */ /* 0x000fe200000012ff */
[----:B------:R3:W4:Y:S01]  /*22520*/  SHFL.IDX PT, R55, R4, 0x1, 0x1c1f ;  /* 0x003c1f0004377f89 */ /* 0x00072200000e0000 */
[----:B------:R-:W-:Y:S02]  /*22530*/  LEA.HI R26, R26, R5, RZ, 0x3 ;  /* 0x000000051a1a7211 */ /* 0x000fe400078f18ff */
[----:B------:R-:W-:Y:S01]  /*22540*/  LOP3.LUT R24, R24, R25, RZ, 0x3c, !PT ;  /* 0x0000001918187212 */ /* 0x000fe200078e3cff */
[----:B------:R-:W-:Y:S01]  /*22550*/  IMAD.X R25, RZ, RZ, R77, P1 ;  /* 0x000000ffff197224 */ /* 0x000fe200008e064d */
[----:B------:R-:W-:-:S02]  /*22560*/  IADD3 R41, P1, R76, 0x7000, RZ ;  /* 0x000070004c297810 */ /* 0x000fc40007f3e0ff */
[----:B------:R-:W-:Y:S02]  /*22570*/  SHF.R.U64 R12, R12, 0x3, RZ ;  /* 0x000000030c0c7819 */ /* 0x000fe400000012ff */
[----:B------:R-:W-:Y:S01]  /*22580*/  LEA.HI R10, R9, R10, RZ, 0x5 ;  /* 0x0000000a090a7211 */ /* 0x000fe200078f28ff */
[--C-:B------:R-:W-:Y:S01]  /*22590*/  IMAD.X R9, RZ, RZ, R77.reuse, P5 ;  /* 0x000000ffff097224 */ /* 0x100fe200028e064d */
[----:B------:R-:W-:Y:S02]  /*225a0*/  LOP3.LUT R40, R41, 0x380, RZ, 0xc0, !PT ;  /* 0x0000038029287812 */ /* 0x000fe400078ec0ff */
[----:B------:R-:W-:Y:S02]  /*225b0*/  LOP3.LUT R26, R26, 0xfffffff8, RZ, 0xc0, !PT ;  /* 0xfffffff81a1a7812 */ /* 0x000fe400078ec0ff */
[----:B------:R-:W-:Y:S01]  /*225c0*/  LOP3.LUT R12, R12, R13, RZ, 0x3c, !PT ;  /* 0x0000000d0c0c7212 */ /* 0x000fe200078e3cff */
[----:B------:R-:W-:Y:S01]  /*225d0*/  IMAD.X R13, RZ, RZ, R77, P4 ;  /* 0x000000ffff0d7224 */ /* 0x000fe200020e064d */
[C---:B------:R-:W-:Y:S01]  /*225e0*/  IADD3 R33, P5, R76.reuse, 0x5000, RZ ;  /* 0x000050004c217810 */ /* 0x040fe20007fbe0ff */
[----:B------:R-:W-:Y:S01]  /*225f0*/  IMAD.IADD R5, R5, 0x1, -R26 ;  /* 0x0000000105057824 */ /* 0x000fe200078e0a1a */
[----:B------:R-:W-:-:S02]  /*22600*/  IADD3 R37, P4, R76, 0x6000, RZ ;  /* 0x000060004c257810 */ /* 0x000fc40007f9e0ff */
[----:B------:R-:W-:Y:S02]  /*22610*/  SHF.R.U64 R40, R40, 0x3, RZ ;  /* 0x0000000328287819 */ /* 0x000fe400000012ff */
[----:B------:R-:W-:Y:S02]  /*22620*/  SHF.R.S32.HI R10, RZ, 0x5, R10 ;  /* 0x00000005ff0a7819 */ /* 0x000fe4000001140a */
[----:B------:R-:W-:Y:S02]  /*22630*/  LOP3.LUT R32, R33, 0x380, RZ, 0xc0, !PT ;  /* 0x0000038021207812 */ /* 0x000fe400078ec0ff */
[----:B------:R-:W-:Y:S01]  /*22640*/  LOP3.LUT R36, R37, 0x380, RZ, 0xc0, !PT ;  /* 0x0000038025247812 */ /* 0x000fe200078ec0ff */
[----:B------:R-:W-:Y:S01]  /*22650*/  IMAD R5, R10, 0x10, R5 ;  /* 0x000000100a057824 */ /* 0x000fe200078e0205 */
[----:B------:R-:W-:Y:S01]  /*22660*/  LOP3.LUT R40, R40, R41, RZ, 0x3c, !PT ;  /* 0x0000002928287212 */ /* 0x000fe200078e3cff */
[----:B------:R-:W-:Y:S01]  /*22670*/  IMAD.X R41, RZ, RZ, R77, P1 ;  /* 0x000000ffff297224 */ /* 0x000fe200008e064d */
[----:B------:R-:W-:-:S02]  /*22680*/  IADD3 R57, P1, R76, 0xb000, RZ ;  /* 0x0000b0004c397810 */ /* 0x000fc40007f3e0ff */
[----:B------:R-:W-:Y:S02]  /*22690*/  SHF.R.U64 R32, R32, 0x3, RZ ;  /* 0x0000000320207819 */ /* 0x000fe400000012ff */
[----:B------:R-:W-:Y:S02]  /*226a0*/  SHF.R.U64 R36, R36, 0x3, RZ ;  /* 0x0000000324247819 */ /* 0x000fe400000012ff */
[----:B------:R-:W-:Y:S02]  /*226b0*/  LOP3.LUT R56, R57, 0x380, RZ, 0xc0, !PT ;  /* 0x0000038039387812 */ /* 0x000fe400078ec0ff */
[----:B------:R-:W-:Y:S02]  /*226c0*/  LEA R5, R14, R5, 0x6 ;  /* 0x000000050e057211 */ /* 0x000fe400078e30ff */
[----:B------:R-:W-:Y:S01]  /*226d0*/  LOP3.LUT R32, R32, R33, RZ, 0x3c, !PT ;  /* 0x0000002120207212 */ /* 0x000fe200078e3cff */
[----:B------:R-:W-:Y:S01]  /*226e0*/  IMAD.X R33, RZ, RZ, R77, P5 ;  /* 0x000000ffff217224 */ /* 0x000fe200028e064d */
[----:B------:R-:W-:Y:S01]  /*226f0*/  LOP3.LUT R36, R36, R37, RZ, 0x3c, !PT ;  /* 0x0000002524247212 */ /* 0x000fe200078e3cff */
[----:B------:R-:W-:Y:S01]  /*22700*/  IMAD.IADD R5, R5, 0x1, R84 ;  /* 0x0000000105057824 */ /* 0x000fe200078e0254 */
[----:B------:R-:W-:-:S02]  /*22710*/  IADD3.X R37, RZ, R77, RZ, P4, !PT ;  /* 0x0000004dff257210 */ /* 0x000fc400027fe4ff */
[C---:B------:R-:W-:Y:S02]  /*22720*/  IADD3 R49, P5, R76.reuse, 0x9000, RZ ;  /* 0x000090004c317810 */ /* 0x040fe40007fbe0ff */
[----:B------:R-:W-:Y:S02]  /*22730*/  IADD3 R53, P4, R76, 0xa000, RZ ;  /* 0x0000a0004c357810 */ /* 0x000fe40007f9e0ff */
[----:B------:R-:W-:Y:S02]  /*22740*/  SHF.R.U64 R56, R56, 0x3, RZ ;  /* 0x0000000338387819 */ /* 0x000fe400000012ff */
[----:B------:R-:W-:Y:S02]  /*22750*/  LOP3.LUT R8, R7, 0x380, RZ, 0xc0, !PT ;  /* 0x0000038007087812 */ /* 0x000fe400078ec0ff */
[----:B------:R-:W-:Y:S02]  /*22760*/  LOP3.LUT R48, R49, 0x380, RZ, 0xc0, !PT ;  /* 0x0000038031307812 */ /* 0x000fe400078ec0ff */
[----:B------:R-:W-:-:S02]  /*22770*/  LOP3.LUT R52, R53, 0x380, RZ, 0xc0, !PT ;  /* 0x0000038035347812 */ /* 0x000fc400078ec0ff */
[----:B------:R-:W-:Y:S01]  /*22780*/  LOP3.LUT R56, R56, R57, RZ, 0x3c, !PT ;  /* 0x0000003938387212 */ /* 0x000fe200078e3cff */
[----:B------:R-:W-:Y:S01]  /*22790*/  IMAD.X R57, RZ, RZ, R77, P1 ;  /* 0x000000ffff397224 */ /* 0x000fe200008e064d */
[C---:B------:R-:W-:Y:S01]  /*227a0*/  ISETP.GE.OR P1, PT, R5.reuse, R82, P0 ;  /* 0x000000520500720c */ /* 0x040fe20000726670 */
[----:B------:R-:W-:Y:S01]  /*227b0*/  VIADD R5, R5, 0x8 ;  /* 0x0000000805057836 */ /* 0x000fe20000000000 */
[----:B------:R-:W-:Y:S02]  /*227c0*/  SHF.R.U64 R8, R8, 0x3, RZ ;  /* 0x0000000308087819 */ /* 0x000fe400000012ff */
[----:B------:R-:W-:Y:S02]  /*227d0*/  SHF.R.U64 R48, R48, 0x3, RZ ;  /* 0x0000000330307819 */ /* 0x000fe400000012ff */
[----:B------:R-:W-:Y:S02]  /*227e0*/  SHF.R.U64 R52, R52, 0x3, RZ ;  /* 0x0000000334347819 */ /* 0x000fe400000012ff */
[----:B------:R-:W-:-:S02]  /*227f0*/  LOP3.LUT R8, R8, R7, RZ, 0x3c, !PT ;  /* 0x0000000708087212 */ /* 0x000fc400078e3cff */
[----:B------:R-:W-:Y:S01]  /*22800*/  LOP3.LUT R48, R48, R49, RZ, 0x3c, !PT ;  /* 0x0000003130307212 */ /* 0x000fe200078e3cff */
[--C-:B------:R-:W-:Y:S01]  /*22810*/  IMAD.X R49, RZ, RZ, R77.reuse, P5 ;  /* 0x000000ffff317224 */ /* 0x100fe200028e064d */
[----:B------:R-:W-:Y:S01]  /*22820*/  LOP3.LUT R52, R52, R53, RZ, 0x3c, !PT ;  /* 0x0000003534347212 */ /* 0x000fe200078e3cff */
[--C-:B------:R-:W-:Y:S01]  /*22830*/  IMAD.X R53, RZ, RZ, R77.reuse, P4 ;  /* 0x000000ffff357224 */ /* 0x100fe200020e064d */
[C---:B------:R-:W-:Y:S02]  /*22840*/  IADD3 R7, P3, R76.reuse, 0xf000, RZ ;  /* 0x0000f0004c077810 */ /* 0x040fe40007f7e0ff */
[C---:B------:R-:W-:Y:S01]  /*22850*/  LOP3.LUT R11, R76.reuse, 0x380, RZ, 0xc0, !PT ;  /* 0x000003804c0b7812 */ /* 0x040fe200078ec0ff */
[----:B------:R-:W-:Y:S01]  /*22860*/  IMAD R21, R21, UR4, RZ ;  /* 0x0000000415157c24 */ /* 0x000fe2000f8e02ff */
[----:B------:R-:W-:Y:S01]  /*22870*/  ISETP.GE.OR P0, PT, R5, R82, P0 ;  /* 0x000000520500720c */ /* 0x000fe20000706670 */
[----:B--2---:R2:W-:Y:S01]  /*22880*/  @!P1 ST.E desc[UR36][R50.64], R2 ;  /* 0x0000000232009985 */ /* 0x0045e2000c101924 */
[C---:B------:R-:W-:Y:S01]  /*22890*/  IADD3 R65, P5, R76.reuse, 0xd000, RZ ;  /* 0x0000d0004c417810 */ /* 0x040fe20007fbe0ff */
[----:B------:R-:W-:Y:S01]  /*228a0*/  IMAD.X R73, RZ, RZ, R77, P3 ;  /* 0x000000ffff497224 */ /* 0x000fe200018e064d */
[----:B------:R-:W-:-:S02]  /*228b0*/  IADD3 R69, P4, R76, 0xe000, RZ ;  /* 0x0000e0004c457810 */ /* 0x000fc40007f9e0ff */
[----:B---3--:R-:W-:Y:S02]  /*228c0*/  LOP3.LUT R4, R7, 0x380, RZ, 0xc0, !PT ;  /* 0x0000038007047812 */ /* 0x008fe400078ec0ff */
[----:B------:R-:W-:Y:S02]  /*228d0*/  LOP3.LUT R64, R65, 0x380, RZ, 0xc0, !PT ;  /* 0x0000038041407812 */ /* 0x000fe400078ec0ff */
[----:B------:R-:W-:Y:S02]  /*228e0*/  LOP3.LUT R68, R69, 0x380, RZ, 0xc0, !PT ;  /* 0x0000038045447812 */ /* 0x000fe400078ec0ff */
[----:B------:R-:W-:Y:S01]  /*228f0*/  SHF.R.U64 R11, R11, 0x3, RZ ;  /* 0x000000030b0b7819 */ /* 0x000fe200000012ff */
[----:B----4-:R0:W-:Y:S01]  /*22900*/  @!P0 ST.E desc[UR36][R54.64], R0 ;  /* 0x0000000036008985 */ /* 0x0101e2000c101924 */
[----:B------:R-:W-:Y:S02]  /*22910*/  SHF.R.U64 R4, R4, 0x3, RZ ;  /* 0x0000000304047819 */ /* 0x000fe400000012ff */
[----:B------:R-:W-:Y:S01]  /*22920*/  SHF.R.U64 R64, R64, 0x3, RZ ;  /* 0x0000000340407819 */ /* 0x000fe200000012ff */
[----:B------:R-:W5:Y:S01]  /*22930*/  LD.E.128 R12, desc[UR36][R12.64] ;  /* 0x000000240c0c7980 */ /* 0x000f62000c101d00 */
[----:B------:R-:W-:-:S02]  /*22940*/  SHF.R.U64 R68, R68, 0x3, RZ ;  /* 0x0000000344447819 */ /* 0x000fc400000012ff */
[----:B------:R-:W-:Y:S01]  /*22950*/  LOP3.LUT R76, R11, R76, RZ, 0x3c, !PT ;  /* 0x0000004c0b4c7212 */ /* 0x000fe200078e3cff */
[----:B------:R-:W5:Y:S01]  /*22960*/  LD.E.128 R24, desc[UR36][R24.64] ;  /* 0x0000002418187980 */ /* 0x000f62000c101d00 */
[----:B------:R-:W-:Y:S02]  /*22970*/  LOP3.LUT R64, R64, R65, RZ, 0x3c, !PT ;  /* 0x0000004140407212 */ /* 0x000fe400078e3cff */
[----:B------:R-:W-:Y:S01]  /*22980*/  LOP3.LUT R68, R68, R69, RZ, 0x3c, !PT ;  /* 0x0000004544447212 */ /* 0x000fe200078e3cff */
[----:B------:R-:W-:Y:S01]  /*22990*/  IMAD.X R69, RZ, RZ, R77, P4 ;  /* 0x000000ffff457224 */ /* 0x000fe200020e064d */
[----:B------:R-:W-:Y:S01]  /*229a0*/  LOP3.LUT R72, R4, R7, RZ, 0x3c, !PT ;  /* 0x0000000704487212 */ /* 0x000fe200078e3cff */
[----:B------:R-:W5:Y:S01]  /*229b0*/  LD.E.128 R8, desc[UR36][R8.64] ;  /* 0x0000002408087980 */ /* 0x000f62000c101d00 */
[----:B------:R-:W-:-:S03]  /*229c0*/  IADD3.X R65, RZ, R77, RZ, P5, !PT ;  /* 0x0000004dff417210 */ /* 0x000fc60002ffe4ff */
[----:B------:R3:W5:Y:S04]  /*229d0*/  LD.E.128 R4, desc[UR36][R76.64] ;  /* 0x000000244c047980 */ /* 0x000768000c101d00 */
[----:B------:R-:W5:Y:S04]  /*229e0*/  LD.E.128 R28, desc[UR36][R28.64] ;  /* 0x000000241c1c7980 */ /* 0x000f68000c101d00 */
[----:B------:R-:W5:Y:S01]  /*229f0*/  LD.E.128 R32, desc[UR36][R32.64] ;  /* 0x0000002420207980 */ /* 0x000f62000c101d00 */
[C---:B---3--:R-:W-:Y:S02]  /*22a00*/  IMAD R77, R20.reuse, UR5, R21 ;  /* 0x00000005144d7c24 */ /* 0x048fe4000f8e0215 */
[----:B------:R-:W-:Y:S01]  /*22a10*/  IMAD.WIDE.U32 R20, R20, UR4, RZ ;  /* 0x0000000414147c25 */ /* 0x000fe2000f8e00ff */
[----:B------:R-:W-:Y:S01]  /*22a20*/  ULDC.64 UR4, c[0x0][0xae8] ;  /* 0x0002ba0000047ab9 */ /* 0x000fe20000000a00 */
[----:B------:R-:W5:Y:S02]  /*22a30*/  LD.E.128 R36, desc[UR36][R36.64] ;  /* 0x0000002424247980 */ /* 0x000f64000c101d00 */
[----:B------:R-:W-:-:S02]  /*22a40*/  IMAD R76, R225, 0x20, R221 ;  /* 0x00000020e14c7824 */ /* 0x000fc400078e02dd */
[----:B------:R-:W-:Y:S01]  /*22a50*/  IMAD.IADD R21, R21, 0x1, R77 ;  /* 0x0000000115157824 */ /* 0x000fe200078e024d */
[----:B------:R-:W5:Y:S01]  /*22a60*/  LD.E.128 R40, desc[UR36][R40.64] ;  /* 0x0000002428287980 */ /* 0x000f62000c101d00 */
[----:B------:R-:W-:Y:S02]  /*22a70*/  IMAD R79, R79, UR4, RZ ;  /* 0x000000044f4f7c24 */ /* 0x000fe4000f8e02ff */
[----:B------:R-:W-:Y:S01]  /*22a80*/  IMAD.IADD R76, R84, 0x1, R76 ;  /* 0x00000001544c7824 */ /* 0x000fe200078e024c */
[----:B------:R-:W5:Y:S01]  /*22a90*/  LD.E.128 R44, desc[UR36][R44.64] ;  /* 0x000000242c2c7980 */ /* 0x000f62000c101d00 */
[C---:B------:R-:W-:Y:S02]  /*22aa0*/  IMAD R79, R86.reuse, UR5, R79 ;  /* 0x00000005564f7c24 */ /* 0x040fe4000f8e024f */
[----:B------:R-:W-:Y:S01]  /*22ab0*/  IMAD.WIDE.U32 R20, R86, UR4, R20 ;  /* 0x0000000456147c25 */ /* 0x000fe2000f8e0014 */
[----:B------:R-:W-:Y:S01]  /*22ac0*/  ULDC.64 UR4, c[0x0][0xaf0] ;  /* 0x0002bc0000047ab9 */ /* 0x000fe20000000a00 */
[----:B--2---:R-:W5:Y:S02]  /*22ad0*/  LD.E.128 R48, desc[UR36][R48.64] ;  /* 0x0000002430307980 */ /* 0x004f64000c101d00 */
[----:B0-----:R-:W-:Y:S01]  /*22ae0*/  @P2 IMAD.HI.U32 R0, R76, R83, RZ ;  /* 0x000000534c002227 */ /* 0x001fe200078e00ff */
[----:B------:R-:W-:Y:S01]  /*22af0*/  IADD3 R21, R21, R79, RZ ;  /* 0x0000004f15157210 */ /* 0x000fe20007ffe0ff */
[----:B------:R-:W5:Y:S02]  /*22b00*/  LD.E.128 R52, desc[UR36][R52.64] ;  /* 0x0000002434347980 */ /* 0x000f64000c101d00 */
[----:B------:R-:W-:Y:S01]  /*22b10*/  IMAD.MOV.U32 R77, RZ, RZ, R76 ;  /* 0x000000ffff4d7224 */ /* 0x000fe200078e004c */
[----:B-1----:R-:W-:Y:S01]  /*22b20*/  @P2 SHF.R.U32.HI R77, RZ, R85, R0 ;  /* 0x00000055ff4d2219 */ /* 0x002fe20000011600 */
[----:B------:R-:W-:Y:S01]  /*22b30*/  IMAD R80, R80, UR4, RZ ;  /* 0x0000000450507c24 */ /* 0x000fe2000f8e02ff */
[----:B------:R-:W5:Y:S01]  /*22b40*/  LD.E.128 R56, desc[UR36][R56.64] ;  /* 0x0000002438387980 */ /* 0x000f62000c101d00 */
[----:B------:R-:W-:Y:S01]  /*22b50*/  IMAD.WIDE.U32 R20, R81, UR4, R20 ;  /* 0x0000000451147c25 */ /* 0x000fe2000f8e0014 */
[----:B------:R-:W-:-:S02]  /*22b60*/  SHF.R.S32.HI R0, RZ, 0x1f, R77 ;  /* 0x0000001fff007819 */ /* 0x000fc4000001144d */
[----:B------:R-:W5:Y:S01]  /*22b70*/  LD.E.128 R60, desc[UR36][R60.64] ;  /* 0x000000243c3c7980 */ /* 0x000f62000c101d00 */
[----:B------:R-:W-:Y:S01]  /*22b80*/  IMAD R79, R81, UR5, R80 ;  /* 0x00000005514f7c24 */ /* 0x000fe2000f8e0250 */
[----:B------:R-:W-:Y:S01]  /*22b90*/  ULDC.64 UR4, c[0x0][0xae0] ;  /* 0x0002b80000047ab9 */ /* 0x000fe20000000a00 */
[----:B------:R-:W-:Y:S01]  /*22ba0*/  IMAD.MOV R2, RZ, RZ, -R77 ;  /* 0x000000ffff027224 */ /* 0x000fe200078e0a4d */
[----:B------:R-:W5:Y:S01]  /*22bb0*/  LD.E.128 R64, desc[UR36][R64.64] ;  /* 0x0000002440407980 */ /* 0x000f62000c101d00 */
[----:B------:R-:W-:Y:S02]  /*22bc0*/  IMAD.IADD R21, R21, 0x1, R79 ;  /* 0x0000000115157824 */ /* 0x000fe400078e024f */
[----:B------:R-:W-:Y:S01]  /*22bd0*/  IMAD R0, R0, UR4, RZ ;  /* 0x0000000400007c24 */ /* 0x000fe2000f8e02ff */
[----:B------:R-:W5:Y:S01]  /*22be0*/  LD.E.128 R68, desc[UR36][R68.64] ;  /* 0x0000002444447980 */ /* 0x000f62000c101d00 */
[----:B------:R-:W-:Y:S02]  /*22bf0*/  IMAD R79, R3, R2, R76 ;  /* 0x00000002034f7224 */ /* 0x000fe400078e024c */
[C---:B------:R-:W-:Y:S01]  /*22c00*/  IMAD R81, R77.reuse, UR5, R0 ;  /* 0x000000054d517c24 */ /* 0x040fe2000f8e0200 */
[----:B------:R-:W5:Y:S01]  /*22c10*/  LD.E.128 R72, desc[UR36][R72.64] ;  /* 0x0000002448487980 */ /* 0x000f62000c101d00 */
[----:B------:R-:W-:Y:S01]  /*22c20*/  IMAD.WIDE.U32 R2, R77, UR4, R20 ;  /* 0x000000044d027c25 */ /* 0x000fe2000f8e0014 */
[----:B------:R-:W-:Y:S01]  /*22c30*/  SHF.R.S32.HI R0, RZ, 0x1f, R79 ;  /* 0x0000001fff007819 */ /* 0x000fe2000001144f */
        /* <DEDUP_REMOVED lines=9> */
[----:B------:R-:W-:-:S04]  /*22cd0*/  IMAD.WIDE.U32 R2, R79, UR4, R2 ;  /* 0x000000044f027c25 */ /* 0x000fc8000f8e0002 */
[----:B------:R-:W-:Y:S01]  /*22ce0*/  IMAD R81, R79, UR5, R0 ;  /* 0x000000054f517c24 */ /* 0x000fe2000f8e0200 */
[----:B------:R-:W-:Y:S01]  /*22cf0*/  ULDC.64 UR4, c[0x0][0xa80] ;  /* 0x0002a00000047ab9 */ /* 0x000fe20000000a00 */
[----:B------:R-:W-:Y:S01]  /*22d00*/  IMAD.IADD R85, R221, 0x1, R84 ;  /* 0x00000001dd557824 */ /* 0x000fe200078e0254 */
[----:B------:R-:W-:Y:S01]  /*22d10*/  LEA R79, P2, R2, UR4, 0x1 ;  /* 0x00000004024f7c11 */ /* 0x000fe2000f8408ff */
[----:B------:R-:W-:Y:S01]  /*22d20*/  IMAD.IADD R3, R3, 0x1, R81 ;  /* 0x0000000103037824 */ /* 0x000fe200078e0251 */
[----:B------:R-:W-:-:S04]  /*22d30*/  IADD3 R0, R22, 0x38820, RZ ;  /* 0x0003882016007810 */ /* 0x000fc80007ffe0ff */
[----:B------:R-:W-:Y:S02]  /*22d40*/  LEA.HI.X R83, R2, UR5, R3, 0x1, P2 ;  /* 0x0000000502537c11 */ /* 0x000fe400090f0c03 */
[CC--:B------:R-:W-:Y:S02]  /*22d50*/  ISETP.GE.AND P2, PT, R85.reuse, R82.reuse, PT ;  /* 0x000000525500720c */ /* 0x0c0fe40003f46270 */
[----:B------:R-:W-:Y:S01]  /*22d60*/  PRMT R0, RZ, 0x654, R0 ;  /* 0x00000654ff007816 */ /* 0x000fe20000000000 */
[C---:B------:R-:W-:Y:S02]  /*22d70*/  VIADD R21, R85.reuse, 0x20 ;  /* 0x0000002055157836 */ /* 0x040fe40000000000 */
[----:B------:R-:W-:Y:S01]  /*22d80*/  VIADD R77, R85, 0x40 ;  /* 0x00000040554d7836 */ /* 0x000fe20000000000 */
[----:B0-----:R0:W-:Y:S01]  /*22d90*/  SYNCS.ARRIVE.TRANS64.RED.A1T0 RZ, [R0+URZ], RZ ;  /* 0x000000ff00ff79a7 */ /* 0x0011e2000810043f */
[----:B------:R1:W2:Y:S01]  /*22da0*/  SHFL.IDX PT, R80, R79, RZ, 0x181f ;  /* 0x00181fff4f507589 */ /* 0x0002a200000e0000 */
[----:B------:R-:W-:-:S02]  /*22db0*/  ISETP.GE.AND P1, PT, R21, R82, PT ;  /* 0x000000521500720c */ /* 0x000fc40003f26270 */
[----:B------:R-:W-:Y:S01]  /*22dc0*/  ISETP.GE.AND P0, PT, R77, R82, PT ;  /* 0x000000524d00720c */ /* 0x000fe20003f06270 */
[----:B0-----:R1:W0:Y:S01]  /*22dd0*/  SHFL.IDX PT, R0, R83, RZ, 0x181f ;  /* 0x00181fff53007589 */ /* 0x00122200000e0000 */
[----:B------:R-:W-:Y:S02]  /*22de0*/  SHF.R.S32.HI R84, RZ, 0x1f, R19 ;  /* 0x0000001fff547819 */ /* 0x000fe40000011413 */
[----:B------:R-:W-:Y:S01]  /*22df0*/  SHF.R.S32.HI R86, RZ, 0x1f, R89 ;  /* 0x0000001fff567819 */ /* 0x000fe20000011459 */
[----:B------:R-:W-:Y:S08]  /*22e00*/  @P2 BRA `(.L_x_3143) ;  /* 0x0000000000442947 */ /* 0x000ff00003800000 */
[----:B------:R-:W-:Y:S02]  /*22e10*/  ULDC UR4, c[0x0][0xac8] ;  /* 0x0002b20000047ab9 */ /* 0x000fe40000000800 */
[----:B------:R-:W-:Y:S02]  /*22e20*/  ISETP.GE.AND P2, PT, R78, UR4, PT ;  /* 0x000000044e007c0c */ /* 0x000fe4000bf46270 */
[----:B------:R-:W-:Y:S02]  /*22e30*/  ISETP.GE.AND P3, PT, R19, UR4, PT ;  /* 0x0000000413007c0c */ /* 0x000fe4000bf66270 */
[----:B------:R-:W-:-:S09]  /*22e40*/  ISETP.GE.AND P4, PT, R87, UR4, PT ;  /* 0x0000000457007c0c */ /* 0x000fd2000bf86270 */
[----:B--2---:R-:W-:-:S04]  /*22e50*/  @!P2 LEA R2, P5, R78, R80, 0x1 ;  /* 0x000000504e02a211 */ /* 0x004fc800078a08ff */
[----:B0-----:R-:W-:Y:S02]  /*22e60*/  @!P2 LEA.HI.X R3, R78, R0, R91, 0x1, P5 ;  /* 0x000000004e03a211 */ /* 0x001fe400028f0c5b */
        /* <DEDUP_REMOVED lines=11> */
.L_x_3143:
[----:B------:R-:W-:Y:S05]  /*22f20*/  BSYNC B1 ;  /* 0x0000000000017941 */ /* 0x000fea0003800000 */
.L_x_3142:
[----:B0-----:R0:W4:Y:S01]  /*22f30*/  SHFL.IDX PT, R0, R83, 0x1, 0x181f ;  /* 0x00381f0053007f89 */ /* 0x00112200000e0000 */
        /* <DEDUP_REMOVED lines=10> */
[----:B-----5:R-:W-:-:S03]  /*22fe0*/  @!P3 LEA R4, P5, R19, R20, 0x1 ;  /* 0x000000141304b211 */ /* 0x020fc600078a08ff */
        /* <DEDUP_REMOVED lines=9> */
.L_x_3145:
[----:B------:R-:W-:Y:S05]  /*23080*/  BSYNC B1 ;  /* 0x0000000000017941 */ /* 0x000fea0003800000 */
.L_x_3144:
        /* <DEDUP_REMOVED lines=21> */
.L_x_3147:
[----:B------:R-:W-:Y:S05]  /*231e0*/  BSYNC B1 ;  /* 0x0000000000017941 */ /* 0x000fea0003800000 */
.L_x_3146:
[----:B0-----:R-:W-:Y:S01]  /*231f0*/  IADD3 R3, R85, 0x60, RZ ;  /* 0x0000006055037810 */ /* 0x001fe20007ffe0ff */
[----:B-1--4-:R-:W0:Y:S03]  /*23200*/  SHFL.IDX PT, R83, R83, 0x3, 0x181f ;  /* 0x00781f0053537f89 */ /* 0x012e2600000e0000 */
[----:B------:R-:W-:Y:S01]  /*23210*/  ISETP.GE.AND P0, PT, R3, R82, PT ;  /* 0x000000520300720c */ /* 0x000fe20003f06270 */
[----:B------:R-:W1:-:S12]  /*23220*/  SHFL.IDX PT, R79, R79, 0x3, 0x181f ;  /* 0x00781f004f4f7f89 */ /* 0x000e5800000e0000 */
[----:B------:R-:W-:Y:S05]  /*23230*/  @P0 BRA `(.L_x_3148) ;  /* 0x0000000c00d40947 */ /* 0x000fea0003800000 */
[----:B------:R-:W-:Y:S02]  /*23240*/  ULDC UR4, c[0x0][0xac8] ;  /* 0x0002b20000047ab9 */ /* 0x000fe40000000800 */
[----:B------:R-:W-:Y:S02]  /*23250*/  ISETP.GE.AND P3, PT, R78, UR4, PT ;  /* 0x000000044e007c0c */ /* 0x000fe4000bf66270 */
[----:B------:R-:W-:Y:S02]  /*23260*/  ISETP.GE.AND P4, PT, R19, UR4, PT ;  /* 0x0000000413007c0c */ /* 0x000fe4000bf86270 */
[----:B------:R-:W-:-:S09]  /*23270*/  ISETP.GE.AND P5, PT, R87, UR4, PT ;  /* 0x0000000457007c0c */ /* 0x000fd2000bfa6270 */
[CC--:B-1----:R-:W-:Y:S02]  /*23280*/  @!P3 LEA R2, P0, R78.reuse, R79.reuse, 0x1 ;  /* 0x0000004f4e02b211 */ /* 0x0c2fe400078008ff */
[-C--:B------:R-:W-:Y:S02]  /*23290*/  @!P4 LEA R4, P1, R19, R79.reuse, 0x1 ;  /* 0x0000004f1304c211 */ /* 0x080fe400078208ff */
        /* <DEDUP_REMOVED lines=13> */
.L_x_3139:
        /* <DEDUP_REMOVED lines=21> */
[----:B----4-:R-:W-:Y:S01]  /*234c0*/  ISETP.NE.AND P2, PT, R25, 0x1, PT ;  /* 0x000000011900780c */ /* 0x010fe20003f45270 */
[----:B---3--:R-:W-:-:S12]  /*234d0*/  VIADD R9, R9, 0xffffff80 ;  /* 0xffffff8009097836 */ /* 0x008fd80000000000 */
[----:B------:R-:W3:Y:S01]  /*234e0*/  @P2 LDC R27, c[0x0][0xbec] ;  /* 0x0002fb00ff1b2b82 */ /* 0x000ee20000000800 */
[----:B------:R-:W-:Y:S01]  /*234f0*/  ISETP.GE.AND P3, PT, R9, 0x80, PT ;  /* 0x000000800900780c */ /* 0x000fe20003f66270 */
[----:B--2---:R-:W-:-:S12]  /*23500*/  @P1 BRA `(.L_x_3149) ;  /* 0x0000000000101947 */ /* 0x004fd80003800000 */
[----:B------:R-:W-:Y:S05]  /*23510*/  @!P0 BRA `(.L_x_3149) ;  /* 0x00000000000c8947 */ /* 0x000fea0003800000 */
[----:B------:R-:W2:Y:S04]  /*23520*/  LDG.E R5, desc[UR36][R2.64] ;  /* 0x0000002402057981 */ /* 0x000ea8000c1e1900 */
[----:B-----5:R-:W2:Y:S02]  /*23530*/  LDG.E R6, desc[UR36][R2.64+0x4] ;  /* 0x0000042402067981 */ /* 0x020ea4000c1e1900 */
[----:B--2---:R-:W-:-:S07]  /*23540*/  IMAD.IADD R6, R6, 0x1, -R5 ;  /* 0x0000000106067824 */ /* 0x004fce00078e0a05 */
.L_x_3149:
        /* <DEDUP_REMOVED lines=8> */
[----:B------:R-:W2:Y:S01]  /*235d0*/  S2R R3, SR_TID.X ;  /* 0x0000000000037919 */ /* 0x000ea20000002100 */
[----:B------:R-:W4:Y:S02]  /*235e0*/  LDC R9, c[0x0][0xbe8] ;  /* 0x0002fa00ff097b82 */ /* 0x000f240000000800 */
[----:B----4-:R-:W-:Y:S01]  /*235f0*/  IMAD R2, R6, R9, RZ ;  /* 0x0000000906027224 */ /* 0x010fe200078e02ff */
[----:B--2---:R-:W-:-:S04]  /*23600*/  IADD3 R8, R14, -0x80, R3 ;  /* 0xffffff800e087810 */ /* 0x004fc80007ffe003 */
        /* <DEDUP_REMOVED lines=18> */
[----:B------:R-:W-:Y:S01]  /*23730*/  IADD3 R2, P0, R5, R2, RZ ;  /* 0x0000000205027210 */ /* 0x000fe20007f1e0ff */
[----:B------:R-:W-:-:S04]  /*23740*/  IMAD.MOV R7, RZ, RZ, -R5 ;  /* 0x000000ffff077224 */ /* 0x000fc800078e0a05 */
        /* <DEDUP_REMOVED lines=12> */
[----:B------:R-:W-:Y:S02]  /*23810*/  LEA.HI.X R5, R2, UR5, R3, 0x2, P0 ;  /* 0x0000000502057c11 */ /* 0x000fe400080f1403 */
[----:B------:R-:W-:-:S05]  /*23820*/  MOV R3, 0xff800000 ;  /* 0xff80000000037802 */ /* 0x000fca0000000f00 */
[----:B------:R2:W-:Y:S02]  /*23830*/  STG.E desc[UR36][R4.64], R3 ;  /* 0x0000000304007986 */ /* 0x0005e4000c101924 */
.L_x_3151:
[----:B------:R-:W-:Y:S05]  /*23840*/  BSYNC B1 ;  /* 0x0000000000017941 */ /* 0x000fea0003800000 */
.L_x_3150:
[----:B------:R-:W4:Y:S01]  /*23850*/  @P2 LDC R9, c[0x0][0xbf0] ;  /* 0x0002fc00ff092b82 */ /* 0x000f220000000800 */
[----:B------:R-:W-:Y:S01]  /*23860*/  ULDC.64 UR4, c[0x0][0xaa0] ;  /* 0x0002a80000047ab9 */ /* 0x000fe20000000a00 */
[----:B--2---:R-:W-:Y:S02]  /*23870*/  IMAD R4, R225, 0x20, R221 ;  /* 0x00000020e1047824 */ /* 0x004fe400078e02dd */
[----:B------:R-:W-:Y:S02]  /*23880*/  IMAD R3, R11, UR4, RZ ;  /* 0x000000040b037c24 */ /* 0x000fe4000f8e02ff */
[----:B------:R-:W-:Y:S02]  /*23890*/  IMAD.IADD R8, R14, 0x1, R4 ;  /* 0x000000010e087824 */ /* 0x000fe400078e0204 */
[C---:B------:R-:W-:Y:S02]  /*238a0*/  IMAD R5, R0.reuse, UR5, R3 ;  /* 0x0000000500057c24 */ /* 0x040fe4000f8e0203 */
[----:B------:R-:W-:Y:S01]  /*238b0*/  IMAD.WIDE.U32 R2, R0, UR4, RZ ;  /* 0x0000000400027c25 */ /* 0x000fe2000f8e00ff */
[----:B------:R-:W-:-:S03]  /*238c0*/  ULDC.64 UR4, c[0x0][0xae8] ;  /* 0x0002ba0000047ab9 */ /* 0x000fc60000000a00 */
[----:B------:R-:W-:Y:S02]  /*238d0*/  IMAD R0, R10, UR4, RZ ;  /* 0x000000040a007c24 */ /* 0x000fe4000f8e02ff */
[----:B------:R-:W-:Y:S02]  /*238e0*/  IMAD.IADD R3, R3, 0x1, R5 ;  /* 0x0000000103037824 */ /* 0x000fe400078e0205 */
[----:B------:R-:W-:Y:S02]  /*238f0*/  IMAD R7, R20, UR5, R0 ;  /* 0x0000000514077c24 */ /* 0x000fe4000f8e0200 */
[----:B---3--:R-:W-:-:S04]  /*23900*/  @P2 IMAD.HI.U32 R0, R8, R27, RZ ;  /* 0x0000001b08002227 */ /* 0x008fc800078e00ff */
[----:B------:R-:W-:Y:S01]  /*23910*/  IMAD.WIDE.U32 R2, R20, UR4, R2 ;  /* 0x0000000414027c25 */ /* 0x000fe2000f8e0002 */
[----:B------:R-:W-:Y:S01]  /*23920*/  ULDC.64 UR4, c[0x0][0xaf0] ;  /* 0x0002bc0000047ab9 */ /* 0x000fe20000000a00 */
[----:B------:R-:W-:Y:S02]  /*23930*/  SHF.R.S32.HI R20, RZ, 0x1f, R19 ;  /* 0x0000001fff147819 */ /* 0x000fe40000011413 */
[----:B------:R-:W-:Y:S01]  /*23940*/  IMAD.MOV.U32 R5, RZ, RZ, R8 ;  /* 0x000000ffff057224 */ /* 0x000fe200078e0008 */
[----:B----4-:R-:W-:Y:S01]  /*23950*/  @P2 SHF.R.U32.HI R5, RZ, R9, R0 ;  /* 0x00000009ff052219 */ /* 0x010fe20000011600 */
[----:B------:R-:W-:Y:S02]  /*23960*/  IMAD.IADD R3, R3, 0x1, R7 ;  /* 0x0000000103037824 */ /* 0x000fe400078e0207 */
[----:B------:R-:W-:Y:S01]  /*23970*/  IMAD R4, R12, UR4, RZ ;  /* 0x000000040c047c24 */ /* 0x000fe2000f8e02ff */
[----:B------:R-:W-:Y:S01]  /*23980*/  IADD3 R7, -R5, RZ, RZ ;  /* 0x000000ff05077210 */ /* 0x000fe20007ffe1ff */
[----:B------:R-:W-:Y:S01]  /*23990*/  IMAD.WIDE.U32 R2, R13, UR4, R2 ;  /* 0x000000040d027c25 */ /* 0x000fe2000f8e0002 */
[----:B------:R-:W-:-:S03]  /*239a0*/  SHF.R.S32.HI R0, RZ, 0x1f, R5 ;  /* 0x0000001fff007819 */ /* 0x000fc60000011405 */
[----:B------:R-:W-:Y:S01]  /*239b0*/  IMAD R9, R13, UR5, R4 ;  /* 0x000000050d097c24 */ /* 0x000fe2000f8e0204 */
[----:B------:R-:W-:Y:S01]  /*239c0*/  ULDC.64 UR4, c[0x0][0xae0] ;  /* 0x0002b80000047ab9 */ /* 0x000fe20000000a00 */
[----:B------:R-:W-:Y:S02]  /*239d0*/  IMAD R7, R25, R7, R8 ;  /* 0x0000000719077224 */ /* 0x000fe400078e0208 */
[----:B------:R-:W-:Y:S02]  /*239e0*/  IMAD R4, R0, UR4, RZ ;  /* 0x0000000400047c24 */ /* 0x000fe4000f8e02ff */
[----:B------:R-:W-:Y:S01]  /*239f0*/  IMAD.IADD R3, R3, 0x1, R9 ;  /* 0x0000000103037824 */ /* 0x000fe200078e0209 */
[----:B------:R-:W-:Y:S01]  /*23a00*/  SHF.R.S32.HI R0, RZ, 0x1f, R7 ;  /* 0x0000001fff007819 */ /* 0x000fe20000011407 */
[C---:B------:R-:W-:Y:S02]  /*23a10*/  IMAD R9, R5.reuse, UR5, R4 ;  /* 0x0000000505097c24 */ /* 0x040fe4000f8e0204 */
[----:B------:R-:W-:Y:S01]  /*23a20*/  IMAD.WIDE.U32 R2, R5, UR4, R2 ;  /* 0x0000000405027c25 */ /* 0x000fe2000f8e0002 */
[----:B------:R-:W-:-:S03]  /*23a30*/  ULDC.64 UR4, c[0x0][0xad8] ;  /* 0x0002b60000047ab9 */ /* 0x000fc60000000a00 */
[----:B------:R-:W-:Y:S02]  /*23a40*/  IMAD R0, R0, UR4, RZ ;  /* 0x0000000400007c24 */ /* 0x000fe4000f8e02ff */
[----:B------:R-:W-:Y:S02]  /*23a50*/  IMAD.IADD R3, R3, 0x1, R9 ;  /* 0x0000000103037824 */ /* 0x000fe400078e0209 */
[C---:B------:R-:W-:Y:S02]  /*23a60*/  IMAD R9, R7.reuse, UR5, R0 ;  /* 0x0000000507097c24 */ /* 0x040fe4000f8e0200 */
[----:B------:R-:W-:Y:S01]  /*23a70*/  IMAD.WIDE.U32 R4, R7, UR4, R2 ;  /* 0x0000000407047c25 */ /* 0x000fe2000f8e0002 */
[----:B------:R-:W-:-:S03]  /*23a80*/  ULDC.64 UR4, c[0x0][0xa80] ;  /* 0x0002a00000047ab9 */ /* 0x000fc60000000a00 */
[----:B------:R-:W-:Y:S01]  /*23a90*/  IMAD.SHL.U32 R7, R225, 0x8, RZ ;  /* 0x00000008e1077824 */ /* 0x000fe200078e00ff */
[C---:B------:R-:W-:Y:S01]  /*23aa0*/  LEA R2, P0, R4.reuse, UR4, 0x1 ;  /* 0x0000000404027c11 */ /* 0x040fe2000f8008ff */
[----:B------:R-:W-:Y:S01]  /*23ab0*/  IMAD.IADD R3, R5, 0x1, R9 ;  /* 0x0000000105037824 */ /* 0x000fe200078e0209 */
[----:B------:R-:W-:Y:S01]  /*23ac0*/  UMOV UR4, 0xffffffff ;  /* 0xffffffff00047882 */ /* 0x000fe20000000000 */
[C---:B------:R-:W-:Y:S01]  /*23ad0*/  VIADD R21, R7.reuse, 0x80 ;  /* 0x0000008007157836 */ /* 0x040fe20000000000 */
[----:B------:R-:W-:Y:S01]  /*23ae0*/  IADD3 R9, R7, 0xc0, RZ ;  /* 0x000000c007097810 */ /* 0x000fe20007ffe0ff */
[----:B------:R-:W-:Y:S01]  /*23af0*/  IMAD.IADD R5, R221, 0x1, R14 ;  /* 0x00000001dd057824 */ /* 0x000fe200078e020e */
[----:B------:R-:W-:Y:S02]  /*23b00*/  LEA.HI.X R3, R4, UR5, R3, 0x1, P0 ;  /* 0x0000000504037c11 */ /* 0x000fe400080f0c03 */
[----:B------:R-:W-:Y:S02]  /*23b10*/  SHF.R.S32.HI R10, RZ, 0x1f, R7 ;  /* 0x0000001fff0a7819 */ /* 0x000fe40000011407 */
[----:B------:R-:W-:-:S02]  /*23b20*/  SHF.R.S32.HI R8, RZ, 0x1f, R9 ;  /* 0x0000001fff087819 */ /* 0x000fc40000011409 */
[----:B------:R-:W-:Y:S01]  /*23b30*/  SHF.R.S32.HI R24, RZ, 0x1f, R21 ;  /* 0x0000001fff187819 */ /* 0x000fe20000011415 */
[----:B------:R-:W-:Y:S06]  /*23b40*/  BRA.DIV UR4, `(.L_x_3152) ;  /* 0x000000d204107947 */ /* 0x000fec000b800000 */
[----:B------:R2:W3:Y:S04]  /*23b50*/  SHFL.IDX PT, R0, R3, RZ, 0x181f ;  /* 0x00181fff03007589 */ /* 0x0004e800000e0000 */
[----:B------:R2:W4:Y:S02]  /*23b60*/  SHFL.IDX PT, R14, R2, RZ, 0x181f ;  /* 0x00181fff020e7589 */ /* 0x00052400000e0000 */
.L_x_3469:
        /* <DEDUP_REMOVED lines=10> */
[----:B------:R-:W-:Y:S02]  /*23c10*/  @!P2 LEA R26, P4, R19, R14, 0x1 ;  /* 0x0000000e131aa211 */ /* 0x000fe400078808ff */
        /* <DEDUP_REMOVED lines=10> */
.L_x_3154:
[----:B------:R-:W-:Y:S05]  /*23cc0*/  BSYNC B1 ;  /* 0x0000000000017941 */ /* 0x000fea0003800000 */
.L_x_3153:
[----:B------:R-:W-:-:S03]  /*23cd0*/  UMOV UR4, 0xffffffff ;  /* 0xffffffff00047882 */ /* 0x000fc60000000000 */
[----:B------:R-:W-:Y:S05]  /*23ce0*/  BRA.DIV UR4, `(.L_x_3155) ;  /* 0x000000ce04dc7947 */ /* 0x000fea000b800000 */
[----:B---3--:R3:W0:Y:S04]  /*23cf0*/  SHFL.IDX PT, R0, R3, 0x1, 0x181f ;  /* 0x00381f0003007f89 */ /* 0x00862800000e0000 */
[----:B----4-:R3:W4:Y:S02]  /*23d00*/  SHFL.IDX PT, R14, R2, 0x1, 0x181f ;  /* 0x00381f00020e7f89 */ /* 0x01072400000e0000 */
.L_x_3473:
        /* <DEDUP_REMOVED lines=21> */
.L_x_3157:
[----:B------:R-:W-:Y:S05]  /*23e60*/  BSYNC B1 ;  /* 0x0000000000017941 */ /* 0x000fea0003800000 */
.L_x_3156:
[----:B------:R-:W-:-:S03]  /*23e70*/  UMOV UR4, 0xffffffff ;  /* 0xffffffff00047882 */ /* 0x000fc60000000000 */
[----:B------:R-:W-:Y:S05]  /*23e80*/  BRA.DIV UR4, `(.L_x_3158) ;  /* 0x000000ce04bc7947 */ /* 0x000fea000b800000 */
[----:B0-----:R0:W0:Y:S04]  /*23e90*/  SHFL.IDX PT, R0, R3, 0x2, 0x181f ;  /* 0x00581f0003007f89 */ /* 0x00102800000e0000 */
[----:B----4-:R4:W0:Y:S02]  /*23ea0*/  SHFL.IDX PT, R14, R2, 0x2, 0x181f ;  /* 0x00581f00020e7f89 */ /* 0x01082400000e0000 */
.L_x_3477:
        /* <DEDUP_REMOVED lines=21> */
.L_x_3160:
[----:B------:R-:W-:Y:S05]  /*24000*/  BSYNC B1 ;  /* 0x0000000000017941 */ /* 0x000fea0003800000 */
.L_x_3159:
[----:B------:R-:W-:-:S03]  /*24010*/  UMOV UR4, 0xffffffff ;  /* 0xffffffff00047882 */ /* 0x000fc60000000000 */
[----:B------:R-:W-:Y:S05]  /*24020*/  BRA.DIV UR4, `(.L_x_3161) ;  /* 0x000000ce049c7947 */ /* 0x000fea000b800000 */
[----:B0-----:R0:W0:Y:S04]  /*24030*/  SHFL.IDX PT, R0, R3, 0x3, 0x181f ;  /* 0x00781f0003007f89 */ /* 0x00102800000e0000 */
[----:B------:R0:W0:Y:S02]  /*24040*/  SHFL.IDX PT, R14, R2, 0x3, 0x181f ;  /* 0x00781f00020e7f89 */ /* 0x00002400000e0000 */
.L_x_3481:
        /* <DEDUP_REMOVED lines=20> */
.L_x_3148:
[----:B------:R-:W-:Y:S05]  /*24190*/  BSYNC B0 ;  /* 0x0000000000007941 */ /* 0x000fea0003800000 */
.L_x_3138:
[----:B------:R-:W-:Y:S02]  /*241a0*/  ULDC UR4, c[0x0][0xc3c] ;  /* 0x00030f0000047ab9 */ /* 0x000fe40000000800 */
[----:B-1----:R-:W-:-:S13]  /*241b0*/  ISETP.GE.AND P0, PT, R219, UR4, PT ;  /* 0x00000004db007c0c */ /* 0x002fda000bf06270 */
[----:B------:R-:W-:Y:S05]  /*241c0*/  @!P0 BRA `(.L_x_3162) ;  /* 0xfffffdd000208947 */ /* 0x000fea000383ffff */
[----:B------:R-:W-:Y:S05]  /*241d0*/  BRA `(.L_x_2941) ;  /* 0x0000008400c87947 */ /* 0x000fea0003800000 */
.L_x_2939:
[----:B------:R-:W-:-:S08]  /*241e0*/  NOP ;  /* 0x0000000000007918 */ /* 0x000fd00000000000 */
[----:B0-----:R-:W0:-:S00]  /*241f0*/  USETMAXREG.DEALLOC.CTAPOOL 0x28 ;  /* 0x00000028000079c8 */ /* 0x001e0000080e0500 */
[----:B0-----:R-:W2:Y:S01]  /*24200*/  LDL.LU R3, [R1] ;  /* 0x0000000001037983 */ /* 0x001ea20000300800 */
[----:B------:R-:W-:-:S06]  /*24210*/  LOP3.LUT R0, R0, 0x3, RZ, 0xc0, !PT ;  /* 0x0000000300007812 */ /* 0x000fcc00078ec0ff */
[----:B------:R-:W0:Y:S02]  /*24220*/  SHFL.IDX PT, R0, R0, RZ, 0x1f ;  /* 0x00001fff00007589 */ /* 0x000e2400000e0000 */
[----:B0-----:R-:W-:-:S13]  /*24230*/  ISETP.NE.AND P0, PT, R0, RZ, PT ;  /* 0x000000ff0000720c */ /* 0x001fda0003f05270 */
[----:B------:R-:W-:Y:S01]  /*24240*/  @P0 BAR.SYNC.DEFER_BLOCKING 0x5, 0x180 ;  /* 0x0146000000000b1d */ /* 0x000fe20000010000 */
[----:B--2---:R-:W-:-:S04]  /*24250*/  LOP3.LUT R3, R3, 0xffffff7f, RZ, 0xc0, !PT ;  /* 0xffffff7f03037812 */ /* 0x004fc800078ec0ff */
[----:B------:R-:W-:-:S05]  /*24260*/  @P0 LOP3.LUT R3, R3, 0x80, RZ, 0xfc, !PT ;  /* 0x0000008003030812 */ /* 0x000fca00078efcff */
[----:B------:R0:W-:Y:S02]  /*24270*/  STL [R1], R3 ;  /* 0x0000000301007387 */ /* 0x0001e40000100800 */
[----:B0-----:R-:W-:-:S04]  /*24280*/  @P0 MOV R3, 0x400 ;  /* 0x0000040000030802 */ /* 0x001fc80000000f00 */
        /* <DEDUP_REMOVED lines=39> */
[----:B---3--:R-:W-:Y:S02]  /*24500*/  ISETP.GT.AND P6, PT, R4, UR6, PT ;  /* 0x0000000604007c0c */ /* 0x008fe4000bfc4270 */
[----:B------:R-:W-:-:S11]  /*24510*/  MOV R3, R4 ;  /* 0x0000000400037202 */ /* 0x000fd60000000f00 */
[----:B------:R-:W-:Y:S05]  /*24520*/  @P6 BRA `(.L_x_3164) ;  /* 0x0000000000986947 */ /* 0x000fea0003800000 */
[----:B------:R-:W0:Y:S01]  /*24530*/  LDC R10, c[0x0][0xc3c] ;  /* 0x00030f00ff0a7b82 */ /* 0x000e220000000800 */
[----:B------:R-:W-:Y:S01]  /*24540*/  IMAD.MOV.U32 R4, RZ, RZ, R3 ;  /* 0x000000ffff047224 */ /* 0x000fe200078e0003 */
[----:B------:R-:W-:Y:S01]  /*24550*/  UMOV UR4, URZ ;  /* 0x0000003f00047c82 */ /* 0x000fe20008000000 */
[----:B------:R-:W-:Y:S01]  /*24560*/  ULDC UR7, c[0x0][0xc3c] ;  /* 0x00030f0000077ab9 */ /* 0x000fe20000000800 */
[----:B------:R-:W-:-:S05]  /*24570*/  ULDC UR5, c[0x0][0xc38] ;  /* 0x00030e0000057ab9 */ /* 0x000fca0000000800 */
.L_x_3168:
        /* <DEDUP_REMOVED lines=12> */
.L_x_3167:
[----:B------:R-:W-:Y:S05]  /*24640*/  BSYNC B0 ;  /* 0x0000000000007941 */ /* 0x000fea0003800000 */
.L_x_3166:
        /* <DEDUP_REMOVED lines=20> */
.L_x_3164:
[----:B------:R-:W-:-:S04]  /*24790*/  IMAD.IADD R11, R4, 0x1, -R3 ;  /* 0x00000001040b7824 */ /* 0x000fc800078e0a03 */
[----:B------:R-:W-:-:S05]  /*247a0*/  IMAD R2, R6, UR5, R11 ;  /* 0x0000000506027c24 */ /* 0x000fca000f8e020b */
[----:B------:R-:W-:Y:S02]  /*247b0*/  ISETP.GT.AND P0, PT, R2, UR6, PT ;  /* 0x0000000602007c0c */ /* 0x000fe4000bf04270 */
[----:B------:R-:W0:Y:S11]  /*247c0*/  LDC.64 R2, c[0x0][0xc90] ;  /* 0x00032400ff027b82 */ /* 0x000e360000000a00 */
[----:B------:R-:W-:-:S04]  /*247d0*/  VOTE.ANY R8, PT, !P0 ;  /* 0x0000000000087806 */ /* 0x000fc800040e0100 */
[----:B------:R-:W1:Y:S02]  /*247e0*/  POPC R13, R8 ;  /* 0x00000008000d7309 */ /* 0x000e640000000000 */
[----:B-1----:R-:W-:-:S05]  /*247f0*/  IADD3 R19, R13, UR4, RZ ;  /* 0x000000040d137c10 */ /* 0x002fca000fffe0ff */
        /* <DEDUP_REMOVED lines=13> */
.L_x_3169:
[----:B-1----:R-:W-:Y:S02]  /*248d0*/  IMAD.MOV R2, RZ, RZ, -R3 ;  /* 0x000000ffff027224 */ /* 0x002fe400078e0a03 */
[----:B---3--:R-:W-:Y:S02]  /*248e0*/  IMAD R16, R16, UR5, R11 ;  /* 0x0000000510107c24 */ /* 0x008fe4000f8e020b */
[----:B------:R-:W-:Y:S01]  /*248f0*/  IMAD.MOV.U32 R11, RZ, RZ, R2 ;  /* 0x000000ffff0b7224 */ /* 0x000fe200078e0002 */
[----:B------:R-:W-:Y:S02]  /*24900*/  IABS R2, R4 ;  /* 0x0000000400027213 */ /* 0x000fe40000000000 */
[----:B--2---:R-:W-:Y:S01]  /*24910*/  IADD3 R9, -R16, UR6, RZ ;  /* 0x0000000610097c10 */ /* 0x004fe2000fffe1ff */
[----:B------:R-:W-:Y:S02]  /*24920*/  IMAD R11, R11, R12, RZ ;  /* 0x0000000c0b0b7224 */ /* 0x000fe400078e02ff */
[----:B------:R-:W-:Y:S01]  /*24930*/  IMAD.MOV R8, RZ, RZ, -R2 ;  /* 0x000000ffff087224 */ /* 0x000fe200078e0a02 */
[----:B------:R-:W-:-:S02]  /*24940*/  MOV R2, RZ ;  /* 0x000000ff00027202 */ /* 0x000fc40000000f00 */
[----:B------:R-:W-:-:S03]  /*24950*/  IABS R6, R9 ;  /* 0x0000000900067213 */ /* 0x000fc60000000000 */
        /* <DEDUP_REMOVED lines=14> */
[----:B------:R-:W-:-:S05]  /*24a40*/  @!P1 LOP3.LUT R2, RZ, R4, RZ, 0x33, !PT ;  /* 0x00000004ff029212 */ /* 0x000fca00078e33ff */
[----:B------:R-:W-:Y:S02]  /*24a50*/  IMAD R6, R7, R2, RZ ;  /* 0x0000000207067224 */ /* 0x000fe400078e02ff */
[----:B------:R-:W-:Y:S02]  /*24a60*/  IMAD.MOV R2, RZ, RZ, -R2 ;  /* 0x000000ffff027224 */ /* 0x000fe400078e0a02 */
[----:B------:R-:W-:Y:S02]  /*24a70*/  IMAD.MOV R8, RZ, RZ, -R6 ;  /* 0x000000ffff087224 */ /* 0x000fe400078e0a06 */
[----:B------:R-:W-:Y:S02]  /*24a80*/  IMAD R13, R4, R2, R9 ;  /* 0x00000002040d7224 */ /* 0x000fe400078e0209 */
[----:B------:R-:W-:Y:S01]  /*24a90*/  IMAD.MOV.U32 R2, RZ, RZ, RZ ;  /* 0x000000ffff027224 */ /* 0x000fe200078e00ff */
[----:B------:R-:W-:Y:S02]  /*24aa0*/  VIADDMNMX R18, R8, UR5, R7, PT ;  /* 0x0000000508127c46 */ /* 0x000fe4000b800107 */
[----:B------:R-:W-:-:S02]  /*24ab0*/  IABS R11, R13 ;  /* 0x0000000d000b7213 */ /* 0x000fc40000000000 */
[-C--:B------:R-:W-:Y:S02]  /*24ac0*/  IABS R8, R18.reuse ;  /* 0x0000001200087213 */ /* 0x080fe40000000000 */
[----:B------:R-:W-:Y:S02]  /*24ad0*/  IABS R4, R18 ;  /* 0x0000001200047213 */ /* 0x000fe40000000000 */
[----:B------:R-:W1:Y:S08]  /*24ae0*/  I2F.RP R7, R8 ;  /* 0x0000000800077306 */ /* 0x000e700000209400 */
[----:B-1----:R-:W1:Y:S02]  /*24af0*/  MUFU.RCP R7, R7 ;  /* 0x0000000700077308 */ /* 0x002e640000001000 */
[----:B-1----:R-:W-:-:S06]  /*24b00*/  VIADD R3, R7, 0xffffffe ;  /* 0x0ffffffe07037836 */ /* 0x002fcc0000000000 */
[----:B------:R-:W0:Y:S02]  /*24b10*/  F2I.FTZ.U32.TRUNC.NTZ R3, R3 ;  /* 0x0000000300037305 */ /* 0x000e24000021f000 */
[----:B0-----:R-:W-:-:S05]  /*24b20*/  IADD3 R10, RZ, -R3, RZ ;  /* 0x80000003ff0a7210 */ /* 0x001fca0007ffe0ff */
[----:B------:R-:W-:-:S04]  /*24b30*/  IMAD.MOV.U32 R9, RZ, RZ, R10 ;  /* 0x000000ffff097224 */ /* 0x000fc800078e000a */
[----:B------:R-:W-:-:S04]  /*24b40*/  IMAD R9, R9, R8, RZ ;  /* 0x0000000809097224 */ /* 0x000fc800078e02ff */
[----:B------:R-:W-:-:S04]  /*24b50*/  IMAD.HI.U32 R2, R3, R9, R2 ;  /* 0x0000000903027227 */ /* 0x000fc800078e0002 */
        /* <DEDUP_REMOVED lines=9> */
[----:B------:R-:W-:Y:S01]  /*24bf0*/  ISETP.GE.AND P2, PT, R3, RZ, PT ;  /* 0x000000ff0300720c */ /* 0x000fe20003f46270 */
[----:B------:R-:W-:-:S06]  /*24c00*/  IMAD.IADD R3, R13, 0x1, R6 ;  /* 0x000000010d037824 */ /* 0x000fcc00078e0206 */
[----:B------:R-:W-:-:S06]  /*24c10*/  @P0 VIADD R2, R2, 0x1 ;  /* 0x0000000102020836 */ /* 0x000fcc0000000000 */
[----:B------:R-:W-:Y:S01]  /*24c20*/  @!P2 IMAD.MOV R2, RZ, RZ, -R2 ;  /* 0x000000ffff02a224 */ /* 0x000fe200078e0a02 */
[----:B------:R-:W-:Y:S01]  /*24c30*/  @!P1 LOP3.LUT R2, RZ, R18, RZ, 0x33, !PT ;  /* 0x00000012ff029212 */ /* 0x000fe200078e33ff */
[----:B------:R-:W-:-:S03]  /*24c40*/  IMAD.MOV R18, RZ, RZ, -R18 ;  /* 0x000000ffff127224 */ /* 0x000fc600078e0a12 */
[----:B------:R-:W-:Y:S01]  /*24c50*/  LOP3.LUT R17, RZ, R2, RZ, 0x33, !PT ;  /* 0x00000002ff117212 */ /* 0x000fe200078e33ff */
[----:B------:R-:W-:-:S03]  /*24c60*/  IMAD R18, R2, R18, R3 ;  /* 0x0000001202127224 */ /* 0x000fc600078e0203 */
[----:B------:R-:W-:Y:S01]  /*24c70*/  IADD3 R17, R0, R17, RZ ;  /* 0x0000001100117210 */ /* 0x000fe20007ffe0ff */
[----:B------:R-:W-:Y:S06]  /*24c80*/  BRA `(.L_x_3170) ;  /* 0x00000000000c7947 */ /* 0x000fec0003800000 */
.L_x_3165:
[----:B------:R-:W-:Y:S02]  /*24c90*/  IMAD.MOV.U32 R17, RZ, RZ, RZ ;  /* 0x000000ffff117224 */ /* 0x000fe400078e00ff */
[----:B------:R-:W-:Y:S02]  /*24ca0*/  IMAD.U32 R16, RZ, RZ, UR6 ;  /* 0x00000006ff107e24 */ /* 0x000fe4000f8e00ff */
[----:B------:R-:W-:-:S07]  /*24cb0*/  IMAD.MOV.U32 R18, RZ, RZ, RZ ;  /* 0x000000ffff127224 */ /* 0x000fce00078e00ff */
.L_x_3170:
[----:B------:R-:W-:-:S13]  /*24cc0*/  ISETP.NE.AND P0, PT, R5, RZ, PT ;  /* 0x000000ff0500720c */ /* 0x000fda0003f05270 */
[----:B------:R-:W0:Y:S01]  /*24cd0*/  @!P0 S2R R3, SR_CgaCtaId ;  /* 0x0000000000038919 */ /* 0x000e220000008800 */
[----:B------:R-:W-:-:S04]  /*24ce0*/  @!P0 MOV R0, 0x400 ;  /* 0x0000040000008802 */ /* 0x000fc80000000f00 */
[----:B0-----:R-:W-:-:S05]  /*24cf0*/  @!P0 LEA R0, R3, R0, 0x18 ;  /* 0x0000000003008211 */ /* 0x001fca00078ec0ff */
[----:B------:R2:W-:Y:S01]  /*24d00*/  @!P0 STS.128 [R0+0x388d0], R16 ;  /* 0x0388d01000008388 */ /* 0x0005e20000000c00 */
[----:B------:R-:W-:Y:S06]  /*24d10*/  BAR.ARV 0x5, 0x180 ;  /* 0x0146000000007b1d */ /* 0x000fec0000002000 */
.L_x_3163:
[----:B------:R3:W-:Y:S01]  /*24d20*/  STL [R1+0x38], RZ ;  /* 0x000038ff01007387 */ /* 0x0007e20000100800 */
[----:B------:R-:W-:Y:S01]  /*24d30*/  ULDC UR4, c[0x0][0xc3c] ;  /* 0x00030f0000047ab9 */ /* 0x000fe20000000800 */
[----:B------:R-:W-:Y:S01]  /*24d40*/  IMAD.MOV.U32 R34, RZ, RZ, 0x1 ;  /* 0x00000001ff227424 */ /* 0x000fe200078e00ff */
[----:B-1----:R-:W-:Y:S02]  /*24d50*/  ISETP.GE.AND P0, PT, R19, UR4, PT ;  /* 0x0000000413007c0c */ /* 0x002fe4000bf06270 */
[----:B------:R-:W-:-:S11]  /*24d60*/  MOV R26, RZ ;  /* 0x000000ff001a7202 */ /* 0x000fd60000000f00 */
[----:B---3--:R-:W-:Y:S05]  /*24d70*/  @P0 BRA `(.L_x_3171) ;  /* 0x0000007400dc0947 */ /* 0x008fea0003800000 */
[----:B--2---:R-:W2:Y:S01]  /*24d80*/  LDL R0, [R1+0x54] ;  /* 0x0000540001007983 */ /* 0x004ea20000100800 */
[----:B------:R-:W1:Y:S01]  /*24d90*/  S2UR UR4, SR_CgaCtaId ;  /* 0x00000000000479c3 */ /* 0x000e620000008800 */
[----:B------:R-:W-:Y:S01]  /*24da0*/  MOV R23, 0x400 ;  /* 0x0000040000177802 */ /* 0x000fe20000000f00 */
[----:B------:R-:W-:Y:S01]  /*24db0*/  BSSY B7, `(.L_x_3171) ;  /* 0x0000773000077945 */ /* 0x000fe20003800000 */
[----:B------:R-:W3:Y:S01]  /*24dc0*/  S2R R10, SR_TID.X ;  /* 0x00000000000a7919 */ /* 0x000ee20000002100 */
[----:B------:R-:W-:Y:S01]  /*24dd0*/  IMAD.MOV.U32 R35, RZ, RZ, 0x1 ;  /* 0x00000001ff237424 */ /* 0x000fe200078e00ff */
[----:B------:R-:W-:Y:S01]  /*24de0*/  MOV R32, RZ ;  /* 0x000000ff00207202 */ /* 0x000fe20000000f00 */
[----:B------:R-:W-:Y:S01]  /*24df0*/  IMAD.MOV.U32 R26, RZ, RZ, RZ ;  /* 0x000000ffff1a7224 */ /* 0x000fe200078e00ff */
[----:B------:R-:W-:Y:S01]  /*24e00*/  ULDC.64 UR40, c[0x0][0x198] ;  /* 0x0000660000287ab9 */ /* 0x000fe20000000a00 */
[----:B------:R-:W-:Y:S01]  /*24e10*/  IMAD.MOV.U32 R34, RZ, RZ, 0x1 ;  /* 0x00000001ff227424 */ /* 0x000fe200078e00ff */
[----:B------:R-:W-:Y:S01]  /*24e20*/  ULDC UR39, c[0x0][0xc] ;  /* 0x0000030000277ab9 */ /* 0x000fe20000000800 */
[C---:B---3--:R-:W-:Y:S01]  /*24e30*/  IMAD.SHL.U32 R22, R10.reuse, 0x80, RZ ;  /* 0x000000800a167824 */ /* 0x048fe200078e00ff */
[----:B------:R-:W-:Y:S01]  /*24e40*/  SHF.R.U32.HI R3, RZ, 0x1, R10 ;  /* 0x00000001ff037819 */ /* 0x000fe2000001160a */
[C---:B------:R-:W-:Y:S01]  /*24e50*/  IMAD.SHL.U32 R5, R10.reuse, 0x2, RZ ;  /* 0x000000020a057824 */ /* 0x040fe200078e00ff */
[----:B------:R-:W-:-:S02]  /*24e60*/  LOP3.LUT R8, R10, 0x7f, RZ, 0xc0, !PT ;  /* 0x0000007f0a087812 */ /* 0x000fc400078ec0ff */
[----:B0-----:R-:W-:Y:S02]  /*24e70*/  LOP3.LUT R2, R22, 0x380, RZ, 0xc0, !PT ;  /* 0x0000038016027812 */ /* 0x001fe400078ec0ff */
[----:B------:R-:W-:Y:S01]  /*24e80*/  R2P PR, R10, 0x6 ;  /* 0x000000060a007804 */ /* 0x000fe20000000000 */
[----:B------:R-:W-:Y:S01]  /*24e90*/  IMAD.SHL.U32 R7, R8, 0x40, RZ ;  /* 0x0000004008077824 */ /* 0x000fe200078e00ff */
[----:B------:R-:W-:Y:S02]  /*24ea0*/  LOP3.LUT R3, R2, 0x30, R3, 0xf8, !PT ;  /* 0x0000003002037812 */ /* 0x000fe400078ef803 */
[----:B--2---:R-:W-:Y:S01]  /*24eb0*/  R2UR UR5, R0 ;  /* 0x00000000000572ca */ /* 0x004fe200000e0000 */
[----:B------:R-:W-:-:S05]  /*24ec0*/  IMAD.SHL.U32 R0, R10, 0x10, RZ ;  /* 0x000000100a007824 */ /* 0x000fca00078e00ff */
[----:B------:R-:W-:Y:S02]  /*24ed0*/  LOP3.LUT R4, R0, 0x3f0, RZ, 0xc0, !PT ;  /* 0x000003f000047812 */ /* 0x000fe400078ec0ff */
[----:B------:R-:W-:Y:S02]  /*24ee0*/  LOP3.LUT R3, R3, 0x70, R0, 0x78, !PT ;  /* 0x0000007003037812 */ /* 0x000fe400078e7800 */
[----:B------:R-:W-:Y:S02]  /*24ef0*/  LOP3.LUT R9, R4, 0x70, R5, 0x78, !PT ;  /* 0x0000007004097812 */ /* 0x000fe400078e7805 */
[----:B------:R-:W-:Y:S01]  /*24f00*/  LOP3.LUT R5, R2, 0x10, R10, 0xf8, !PT ;  /* 0x0000001002057812 */ /* 0x000fe200078ef80a */
[----:B------:R-:W-:Y:S01]  /*24f10*/  ULOP3.LUT UR42, UR5, 0x2, URZ, 0xfc, !UPT ;  /* 0x00000002052a7892 */ /* 0x000fe2000f8efc3f */
[----:B------:R-:W-:Y:S01]  /*24f20*/  SHF.L.U32 R2, R8, 0x4, RZ ;  /* 0x0000000408027819 */ /* 0x000fe200000006ff */
[----:B------:R-:W-:Y:S01]  /*24f30*/  ULOP3.LUT UR38, UR5, 0x1, URZ, 0xfc, !UPT ;  /* 0x0000000105267892 */ /* 0x000fe2000f8efc3f */
[----:B------:R-:W-:-:S02]  /*24f40*/  LOP3.LUT R4, R22, 0x400, RZ, 0xc0, !PT ;  /* 0x0000040016047812 */ /* 0x000fc400078ec0ff */
[----:B------:R-:W-:Y:S01]  /*24f50*/  LOP3.LUT R6, R9, 0x400, R2, 0xf8, !PT ;  /* 0x0000040009067812 */ /* 0x000fe200078ef802 */
[----:B------:R-:W-:Y:S01]  /*24f60*/  IMAD.MOV.U32 R2, RZ, RZ, 0x40 ;  /* 0x00000040ff027424 */ /* 0x000fe200078e00ff */
[----:B------:R-:W-:Y:S01]  /*24f70*/  LOP3.LUT R22, R3, 0xc00, R22, 0xf8, !PT ;  /* 0x00000c0003167812 */ /* 0x000fe200078ef816 */
[----:B------:R-:W-:Y:S01]  /*24f80*/  IMAD.MOV.U32 R3, RZ, RZ, 0x20 ;  /* 0x00000020ff037424 */ /* 0x000fe200078e00ff */
[----:B------:R-:W-:Y:S01]  /*24f90*/  LOP3.LUT R4, R4, 0x1800, R7, 0xf8, !PT ;  /* 0x0000180004047812 */ /* 0x000fe200078ef807 */
[----:B------:R-:W-:Y:S01]  /*24fa0*/  STL [R1+0x20], R6 ;  /* 0x0000200601007387 */ /* 0x000fe20000100800 */
[----:B------:R-:W-:Y:S02]  /*24fb0*/  LOP3.LUT R5, R5, 0x70, R0, 0x78, !PT ;  /* 0x0000007005057812 */ /* 0x000fe400078e7800 */
[----:B------:R-:W-:Y:S01]  /*24fc0*/  SEL R2, R2, 0xffffffc0, !P2 ;  /* 0xffffffc002027807 */ /* 0x000fe20005000000 */
[----:B------:R-:W-:Y:S01]  /*24fd0*/  STL [R1+0x38], RZ ;  /* 0x000038ff01007387 */ /* 0x000fe20000100800 */
[----:B------:R-:W-:Y:S01]  /*24fe0*/  LOP3.LUT R25, R4, R5, RZ, 0xfc, !PT ;  /* 0x0000000504197212 */ /* 0x000fe200078efcff */
[----:B-1----:R-:W-:Y:S01]  /*24ff0*/  IMAD.U32 R4, RZ, RZ, UR4 ;  /* 0x00000004ff047e24 */ /* 0x002fe2000f8e00ff */
[----:B------:R-:W-:Y:S01]  /*25000*/  SHF.R.U32.HI R5, RZ, 0x3, R8 ;  /* 0x00000003ff057819 */ /* 0x000fe20000011608 */
[----:B------:R-:W-:Y:S01]  /*25010*/  STL [R1+0x14], R2 ;  /* 0x0000140201007387 */ /* 0x000fe20000100800 */
[----:B------:R-:W-:-:S02]  /*25020*/  SEL R3, R3, 0xffffffe0, !P1 ;  /* 0xffffffe003037807 */ /* 0x000fc40004800000 */
[----:B------:R-:W-:Y:S01]  /*25030*/  LOP3.LUT R33, R0, 0x70, RZ, 0xc0, !PT ;  /* 0x0000007000217812 */ /* 0x000fe200078ec0ff */
[----:B------:R0:W-:Y:S01]  /*25040*/  STL [R1+0x10], R4 ;  /* 0x0000100401007387 */ /* 0x0001e20000100800 */
[----:B------:R-:W-:Y:S01]  /*25050*/  LOP3.LUT R0, R5, 0x70, R0, 0xf8, !PT ;  /* 0x0000007005007812 */ /* 0x000fe200078ef800 */
[----:B------:R-:W-:Y:S01]  /*25060*/  IMAD.IADD R0, R2, 0x1, R3 ;  /* 0x0000000102007824 */ /* 0x000fe200078e0203 */
[----:B------:R-:W-:Y:S01]  /*25070*/  LEA R23, R4, R23, 0x18 ;  /* 0x0000001704177211 */ /* 0x000fe200078ec0ff */
[----:B------:R1:W-:Y:S01]  /*25080*/  STL [R1+0x18], R3 ;  /* 0x0000180301007387 */ /* 0x0003e20000100800 */
[----:B------:R-:W-:-:S03]  /*25090*/  LOP3.LUT R36, R25, 0x2000, RZ, 0xfc, !PT ;  /* 0x0000200019247812 */ /* 0x000fc600078efcff */
[----:B------:R2:W-:Y:S01]  /*250a0*/  STL [R1+0x1c], R0 ;  /* 0x00001c0001007387 */ /* 0x0005e20000100800 */
[----:B0-----:R-:W-:Y:S01]  /*250b0*/  LOP3.LUT R4, R33, 0x80, RZ, 0xfc, !PT ;  /* 0x0000008021047812 */ /* 0x001fe200078efcff */
[----:B-1----:R-:W-:Y:S01]  /*250c0*/  IMAD.IADD R3, R23, 0x1, R6 ;  /* 0x0000000117037824 */ /* 0x002fe200078e0206 */
[----:B--2---:R-:W-:-:S04]  /*250d0*/  IADD3 R0, R2, R22, RZ ;  /* 0x0000001602007210 */ /* 0x004fc80007ffe0ff */
[----:B------:R0:W-:Y:S04]  /*250e0*/  STL [R1+0x28], R3 ;  /* 0x0000280301007387 */ /* 0x0001e80000100800 */
[----:B------:R0:W-:Y:S02]  /*250f0*/  STL [R1+0x24], R0 ;  /* 0x0000240001007387 */ /* 0x0001e40000100800 */
.L_x_3285:
[----:B0-2---:R-:W0:Y:S02]  /*25100*/  LDC.64 R2, c[0x0][0xc88] ;  /* 0x00032200ff027b82 */ /* 0x005e240000000a00 */
[----:B0-----:R-:W-:-:S05]  /*25110*/  IMAD.WIDE R2, R19, 0x4, R2 ;  /* 0x0000000413027825 */ /* 0x001fca00078e0202 */
[----:B------:R-:W2:Y:S01]  /*25120*/  LDG.E R27, desc[UR36][R2.64] ;  /* 0x00000024021b7981 */ /* 0x000ea2000c1e1900 */
        /* <DEDUP_REMOVED lines=10> */
[----:B--23--:R-:W-:-:S05]  /*251d0*/  SHF.R.S32.HI R0, RZ, 0x1f, R27 ;  /* 0x0000001fff007819 */ /* 0x00cfca000001141b */
[C---:B------:R-:W-:Y:S01]  /*251e0*/  @P0 LEA R2, P1, R27.reuse, UR4, 0x2 ;  /* 0x000000041b020c11 */ /* 0x040fe2000f8210ff */
[C---:B------:R-:W-:Y:S01]  /*251f0*/  IMAD.SHL.U32 R28, R27.reuse, 0x4, RZ ;  /* 0x000000041b1c7824 */ /* 0x040fe200078e00ff */
[C-C-:B------:R-:W-:Y:S01]  /*25200*/  SHF.L.U64.HI R29, R27.reuse, 0x2, R0.reuse ;  /* 0x000000021b1d7819 */ /* 0x140fe20000010200 */
[----:B------:R0:W-:Y:S01]  /*25210*/  STL [R1+0x34], R0 ;  /* 0x0000340001007387 */ /* 0x0001e20000100800 */
[----:B------:R-:W-:Y:S01]  /*25220*/  @P0 LEA.HI.X R3, R27, UR5, R0, 0x2, P1 ;  /* 0x000000051b030c11 */ /* 0x000fe200088f1400 */
[----:B------:R-:W-:-:S04]  /*25230*/  ULDC.64 UR4, c[0x0][0xa00] ;  /* 0x0002800000047ab9 */ /* 0x000fc80000000a00 */
[----:B-1----:R1:W2:Y:S01]  /*25240*/  @P0 LDG.E R10, desc[UR36][R2.64] ;  /* 0x00000024020a0981 */ /* 0x0022a2000c1e1900 */
[----:B------:R-:W-:Y:S02]  /*25250*/  ISETP.NE.U32.AND P0, PT, RZ, UR4, PT ;  /* 0x00000004ff007c0c */ /* 0x000fe4000bf05070 */
[----:B------:R-:W-:Y:S01]  /*25260*/  ISETP.NE.U32.AND P1, PT, RZ, UR6, PT ;  /* 0x00000006ff007c0c */ /* 0x000fe2000bf25070 */
[----:B0-----:R-:W-:Y:S01]  /*25270*/  IMAD.MOV.U32 R0, RZ, RZ, RZ ;  /* 0x000000ffff007224 */ /* 0x001fe200078e00ff */
[----:B------:R-:W-:Y:S02]  /*25280*/  ISETP.NE.AND.EX P0, PT, RZ, UR5, PT, P0 ;  /* 0x00000005ff007c0c */ /* 0x000fe4000bf05300 */
[----:B------:R-:W-:Y:S02]  /*25290*/  ISETP.NE.AND.EX P1, PT, RZ, UR7, PT, P1 ;  /* 0x00000007ff007c0c */ /* 0x000fe4000bf25310 */
[C---:B------:R-:W-:Y:S02]  /*252a0*/  IADD3 R4, P4, R28.reuse, UR6, RZ ;  /* 0x000000061c047c10 */ /* 0x040fe4000ff9e0ff */
[----:B-1----:R-:W-:Y:S01]  /*252b0*/  IADD3 R2, P3, R28, UR4, RZ ;  /* 0x000000041c027c10 */ /* 0x002fe2000ff7e0ff */
[----:B------:R-:W-:Y:S01]  /*252c0*/  ULDC UR4, c[0x0][0x288] ;  /* 0x0000a20000047ab9 */ /* 0x000fe20000000800 */
[----:B------:R-:W-:-:S02]  /*252d0*/  IADD3.X R5, R29, UR7, RZ, P4, !PT ;  /* 0x000000071d057c10 */ /* 0x000fc4000a7fe4ff */
[C---:B------:R-:W-:Y:S02]  /*252e0*/  IADD3.X R3, R29.reuse, UR5, RZ, P3, !PT ;  /* 0x000000051d037c10 */ /* 0x040fe40009ffe4ff */
[----:B------:R-:W-:Y:S02]  /*252f0*/  @P2 IADD3 R6, P3, R28, UR8, RZ ;  /* 0x000000081c062c10 */ /* 0x000fe4000ff7e0ff */
[----:B------:R-:W-:Y:S01]  /*25300*/  MOV R8, UR4 ;  /* 0x0000000400087c02 */ /* 0x000fe20008000f00 */
        /* <DEDUP_REMOVED lines=14> */
[----:B---3--:R0:W-:Y:S01]  /*253f0*/  STL [R1+0x30], R8 ;  /* 0x0000300801007387 */ /* 0x0081e20000100800 */
[----:B------:R-:W-:-:S03]  /*25400*/  IMAD.MOV.U32 R9, RZ, RZ, R8 ;  /* 0x000000ffff097224 */ /* 0x000fc600078e0008 */
[----:B--2---:R0:W-:Y:S01]  /*25410*/  STL [R1+0x8], R10 ;  /* 0x0000080a01007387 */ /* 0x0041e20000100800 */
[----:B------:R-:W-:Y:S05]  /*25420*/  @P2 BRA `(.L_x_3172) ;  /* 0x0000000000142947 */ /* 0x000fea0003800000 */
[----:B------:R-:W-:Y:S05]  /*25430*/  @!P0 BRA `(.L_x_3172) ;  /* 0x0000000000108947 */ /* 0x000fea0003800000 */
[----:B0-----:R-:W2:Y:S04]  /*25440*/  LDG.E R8, desc[UR36][R2.64] ;  /* 0x0000002402087981 */ /* 0x001ea8000c1e1900 */
[----:B------:R-:W2:Y:S02]  /*25450*/  LDG.E R2, desc[UR36][R2.64+0x4] ;  /* 0x0000042402027981 */ /* 0x000ea4000c1e1900 */
[----:B--2---:R-:W-:-:S05]  /*25460*/  IMAD.IADD R9, R2, 0x1, -R8 ;  /* 0x0000000102097824 */ /* 0x004fca00078e0a08 */
[----:B------:R1:W-:Y:S02]  /*25470*/  STL [R1+0x30], R9 ;  /* 0x0000300901007387 */ /* 0x0003e40000100800 */
.L_x_3172:
[----:B------:R-:W-:Y:S01]  /*25480*/  ULDC.64 UR4, c[0x0][0xa20] ;  /* 0x0002880000047ab9 */ /* 0x000fe20000000a00 */
[----:B------:R-:W-:Y:S02]  /*25490*/  MOV R37, R27 ;  /* 0x0000001b00257202 */ /* 0x000fe40000000f00 */
[----:B------:R-:W-:-:S04]  /*254a0*/  ISETP.NE.U32.AND P0, PT, RZ, UR4, PT ;  /* 0x00000004ff007c0c */ /* 0x000fc8000bf05070 */
[----:B------:R-:W-:-:S13]  /*254b0*/  ISETP.NE.AND.EX P0, PT, RZ, UR5, PT, P0 ;  /* 0x00000005ff007c0c */ /* 0x000fda000bf05300 */
[----:B------:R-:W-:Y:S05]  /*254c0*/  @!P0 BRA `(.L_x_3173) ;  /* 0x0000000000108947 */ /* 0x000fea0003800000 */
[----:B------:R-:W-:-:S04]  /*254d0*/  IADD3 R2, P0, R28, UR4, RZ ;  /* 0x000000041c027c10 */ /* 0x000fc8000ff1e0ff */
[----:B------:R-:W-:-:S05]  /*254e0*/  IADD3.X R3, R29, UR5, RZ, P0, !PT ;  /* 0x000000051d037c10 */ /* 0x000fca00087fe4ff */
[----:B------:R2:W5:Y:S01]  /*254f0*/  LDG.E R7, desc[UR36][R2.64] ;  /* 0x0000002402077981 */ /* 0x000562000c1e1900 */
[----:B------:R-:W-:Y:S05]  /*25500*/  BRA `(.L_x_3174) ;  /* 0x0000000000247947 */ /* 0x000fea0003800000 */
.L_x_3173:
[----:B------:R-:W-:Y:S02]  /*25510*/  ULDC.64 UR4, c[0x0][0xa08] ;  /* 0x0002820000047ab9 */ /* 0x000fe40000000a00 */
[----:B------:R-:W-:-:S04]  /*25520*/  ISETP.NE.U32.AND P0, PT, RZ, UR4, PT ;  /* 0x00000004ff007c0c */ /* 0x000fc8000bf05070 */
[----:B------:R-:W-:-:S13]  /*25530*/  ISETP.NE.AND.EX P0, PT, RZ, UR5, PT, P0 ;  /* 0x00000005ff007c0c */ /* 0x000fda000bf05300 */
[----:B------:R-:W-:Y:S05]  /*25540*/  @!P0 BRA `(.L_x_3174) ;  /* 0x0000000000148947 */ /* 0x000fea0003800000 */
[----:B------:R-:W2:Y:S02]  /*25550*/  LDC.64 R2, c[0x0][0xa08] ;  /* 0x00028200ff027b82 */ /* 0x000ea40000000a00 */
[----:B--2---:R-:W-:-:S05]  /*25560*/  IMAD.WIDE R2, R37, 0x4, R2 ;  /* 0x0000000425027825 */ /* 0x004fca00078e0202 */
[----:B------:R-:W2:Y:S04]  /*25570*/  LDG.E R7, desc[UR36][R2.64] ;  /* 0x0000002402077981 */ /* 0x000ea8000c1e1900 */
[----:B------:R-:W2:Y:S02]  /*25580*/  LDG.E R2, desc[UR36][R2.64+0x4] ;  /* 0x0000042402027981 */ /* 0x000ea4000c1e1900 */
[----:B--2---:R-:W-:-:S07]  /*25590*/  IMAD.IADD R7, R2, 0x1, -R7 ;  /* 0x0000000102077824 */ /* 0x004fce00078e0a07 */
.L_x_3174:
[----:B--2---:R-:W2:Y:S01]  /*255a0*/  @P1 LDG.E R2, desc[UR36][R4.64] ;  /* 0x0000002404021981 */ /* 0x004ea2000c1e1900 */
[----:B------:R-:W3:Y:S03]  /*255b0*/  LDC R3, c[0x0][0x448] ;  /* 0x00011200ff037b82 */ /* 0x000ee60000000800 */
[----:B------:R4:W2:Y:S01]  /*255c0*/  @P1 LDG.E R5, desc[UR36][R4.64+0x4] ;  /* 0x0000042404051981 */ /* 0x0008a2000c1e1900 */
[----:B-----5:R-:W-:Y:S01]  /*255d0*/  IADD3 R7, -R10, R7, RZ ;  /* 0x000000070a077210 */ /* 0x020fe20007ffe1ff */
[----:B------:R-:W-:Y:S01]  /*255e0*/  BSSY B0, `(.L_x_3175) ;  /* 0x0000124000007945 */ /* 0x000fe20003800000 */
[----:B---3--:R-:W-:-:S13]  /*255f0*/  ISETP.NE.AND P0, PT, R3, 0x1, PT ;  /* 0x000000010300780c */ /* 0x008fda0003f05270 */
[----:B----4-:R-:W3:Y:S08]  /*25600*/  @P0 LDC R4, c[0x0][0x44c] ;  /* 0x00011300ff040b82 */ /* 0x010ef00000000800 */
[----:B------:R-:W4:Y:S01]  /*25610*/  @P0 LDC R3, c[0x0][0x450] ;  /* 0x00011400ff030b82 */ /* 0x000f220000000800 */
[----:B--2---:R-:W-:Y:S02]  /*25620*/  @P1 IMAD.IADD R6, R5, 0x1, -R2 ;  /* 0x0000000105061824 */ /* 0x004fe400078e0a02 */
[----:B------:R-:W-:-:S02]  /*25630*/  IMAD.SHL.U32 R2, R17, 0x80, RZ ;  /* 0x0000008011027824 */ /* 0x000fc400078e00ff */
[----:B------:R-:W-:Y:S02]  /*25640*/  IMAD.IADD R30, R7, 0x1, R6 ;  /* 0x00000001071e7824 */ /* 0x000fe400078e0206 */
[----:B------:R-:W-:Y:S02]  /*25650*/  VIADD R2, R2, 0x7f ;  /* 0x0000007f02027836 */ /* 0x000fe40000000000 */
[C---:B------:R-:W-:Y:S01]  /*25660*/  VIADD R21, R30.reuse, 0x7f ;  /* 0x0000007f1e157836 */ /* 0x040fe20000000000 */
[----:B------:R-:W-:Y:S01]  /*25670*/  IADD3 R20, R30, 0x80, -R9 ;  /* 0x000000801e147810 */ /* 0x000fe20007ffe809 */
[----:B---3--:R-:W-:-:S05]  /*25680*/  @P0 IMAD.HI.U32 R4, R2, R4, RZ ;  /* 0x0000000402040227 */ /* 0x008fca00078e00ff */
[----:B----4-:R-:W-:Y:S02]  /*25690*/  @P0 SHF.R.U32.HI R2, RZ, R3, R4 ;  /* 0x00000003ff020219 */ /* 0x010fe40000011604 */
[----:B------:R-:W-:-:S03]  /*256a0*/  SHF.R.S32.HI R3, RZ, 0x1f, R21 ;  /* 0x0000001fff037819 */ /* 0x000fc60000011415 */
[----:B------:R-:W-:Y:S01]  /*256b0*/  IMAD.IADD R2, R20, 0x1, R2 ;  /* 0x0000000114027824 */ /* 0x000fe200078e0202 */
[----:B------:R-:W-:-:S04]  /*256c0*/  LEA.HI R21, R3, R21, RZ, 0x7 ;  /* 0x0000001503157211 */ /* 0x000fc800078f38ff */
[----:B------:R-:W-:Y:S02]  /*256d0*/  SHF.R.S32.HI R3, RZ, 0x1f, R2 ;  /* 0x0000001fff037819 */ /* 0x000fe40000011402 */
[----:B------:R-:W-:Y:S02]  /*256e0*/  SHF.R.S32.HI R21, RZ, 0x7, R21 ;  /* 0x00000007ff157819 */ /* 0x000fe40000011415 */
[----:B------:R-:W-:-:S04]  /*256f0*/  LEA.HI R3, R3, R2, RZ, 0x7 ;  /* 0x0000000203037211 */ /* 0x000fc800078f38ff */
[----:B------:R-:W-:-:S04]  /*25700*/  SHF.R.S32.HI R3, RZ, 0x7, R3 ;  /* 0x00000007ff037819 */ /* 0x000fc80000011403 */
[----:B------:R-:W-:-:S05]  /*25710*/  VIMNMX R2, R21, R3, PT ;  /* 0x0000000315027248 */ /* 0x000fca0003fe0100 */
[----:B------:R-:W-:Y:S01]  /*25720*/  IMAD R2, R2, 0x80, -R7 ;  /* 0x0000008002027824 */ /* 0x000fe200078e0a07 */
[----:B------:R-:W-:-:S04]  /*25730*/  IADD3 R7, -R7, RZ, RZ ;  /* 0x000000ff07077210 */ /* 0x000fc80007ffe1ff */
[----:B------:R-:W-:Y:S02]  /*25740*/  VIMNMX R2, R2, R6, PT ;  /* 0x0000000602027248 */ /* 0x000fe40003fe0100 */
        /* <DEDUP_REMOVED lines=14> */
[----:B------:R-:W2:Y:S02]  /*25830*/  S2R R5, SR_TID.X ;  /* 0x0000000000057919 */ /* 0x000ea40000002100 */
[----:B--2---:R-:W-:-:S04]  /*25840*/  SHF.R.U32.HI R5, RZ, 0x5, R5 ;  /* 0x00000005ff057819 */ /* 0x004fc80000011605 */
[----:B------:R-:W-:-:S05]  /*25850*/  LOP3.LUT R5, R5, 0x3, RZ, 0xc0, !PT ;  /* 0x0000000305057812 */ /* 0x000fca00078ec0ff */
[----:B------:R2:W3:Y:S02]  /*25860*/  SHFL.IDX PT, R14, R5, RZ, 0x1f ;  /* 0x00001fff050e7589 */ /* 0x0004e400000e0000 */
.L_x_3484:
[----:B---3--:R-:W-:Y:S02]  /*25870*/  ISETP.NE.AND P0, PT, R14, RZ, PT ;  /* 0x000000ff0e00720c */ /* 0x008fe40003f05270 */
[----:B------:R-:W-:-:S11]  /*25880*/  PLOP3.LUT P6, PT, PT, PT, PT, 0x8, 0x0 ;  /* 0x000000000000781c */ /* 0x000fd60003fce170 */
[----:B------:R-:W-:Y:S05]  /*25890*/  @P0 BRA `(.L_x_3178) ;  /* 0x00000000000c0947 */ /* 0x000fea0003800000 */
[----:B------:R-:W-:-:S03]  /*258a0*/  UMOV UR4, 0xffffffff ;  /* 0xffffffff00047882 */ /* 0x000fc60000000000 */
[----:B------:R-:W-:Y:S05]  /*258b0*/  BRA.DIV UR4, `(.L_x_3179) ;  /* 0x000000b604f47947 */ /* 0x000fea000b800000 */
[----:B------:R-:W-:-:S13]  /*258c0*/  ELECT P6, URZ, PT ;  /* 0x00000000003f782f */ /* 0x000fda00038c0000 */
.L_x_3178:
[----:B--2---:R-:W2:Y:S01]  /*258d0*/  LDL R5, [R1+0x38] ;  /* 0x0000380001057983 */ /* 0x004ea20000100800 */
[----:B------:R-:W-:Y:S01]  /*258e0*/  BSSY B1, `(.L_x_3180) ;  /* 0x0000008000017945 */ /* 0x000fe20003800000 */
[----:B--2---:R-:W-:-:S05]  /*258f0*/  VIADD R5, R5, 0x1 ;  /* 0x0000000105057836 */ /* 0x004fca0000000000 */
[----:B------:R-:W-:-:S04]  /*25900*/  LEA.HI R6, R5, R5, RZ, 0x1 ;  /* 0x0000000505067211 */ /* 0x000fc800078f08ff */
[----:B------:R-:W-:-:S05]  /*25910*/  LOP3.LUT R6, R6, 0xfffffffe, RZ, 0xc0, !PT ;  /* 0xfffffffe06067812 */ /* 0x000fca00078ec0ff */
[----:B------:R-:W-:-:S05]  /*25920*/  IMAD.IADD R5, R5, 0x1, -R6 ;  /* 0x0000000105057824 */ /* 0x000fca00078e0a06 */
[----:B------:R-:W-:-:S04]  /*25930*/  SHF.L.U32 R5, R5, 0x1f, RZ ;  /* 0x0000001f05057819 */ /* 0x000fc800000006ff */
[----:B------:R-:W2:Y:S02]  /*25940*/  SYNCS.PHASECHK.TRANS64.TRYWAIT P0, [R23+URZ+0x38820], R5 ;  /* 0x03882005170075a7 */ /* 0x000ea4000800017f */
[----:B--2---:R-:W-:Y:S05]  /*25950*/  @!P0 BRA `(.L_x_3181) ;  /* 0x000000b400ec8947 */ /* 0x004fea0003800000 */
.L_x_3487:
[----:B------:R-:W-:Y:S05]  /*25960*/  BSYNC B1 ;  /* 0x0000000000017941 */ /* 0x000fea0003800000 */
.L_x_3180:
[----:B------:R-:W-:Y:S04]  /*25970*/  BSSY B1, `(.L_x_3182) ;  /* 0x000006c000017945 */ /* 0x000fe80003800000 */
[----:B------:R-:W-:Y:S05]  /*25980*/  @!P6 BRA `(.L_x_3183) ;  /* 0x0000000400a8e947 */ /* 0x000fea0003800000 */
[----:B0-----:R-:W-:Y:S01]  /*25990*/  LEA R8, R32, R23, 0x3 ;  /* 0x0000001720087211 */ /* 0x001fe200078e18ff */
[----:B------:R-:W0:Y:S01]  /*259a0*/  S2R R6, SR_TID.X ;  /* 0x0000000000067919 */ /* 0x000e220000002100 */
[----:B------:R-:W-:Y:S01]  /*259b0*/  SHF.L.U32 R10, R35, 0x1f, RZ ;  /* 0x0000001f230a7819 */ /* 0x000fe200000006ff */
[----:B------:R-:W-:Y:S03]  /*259c0*/  BSSY B2, `(.L_x_3184) ;  /* 0x0000005000027945 */ /* 0x000fe60003800000 */
[----:B------:R-:W3:Y:S01]  /*259d0*/  SYNCS.PHASECHK.TRANS64.TRYWAIT P0, [R8+URZ+0x388a0], R10 ;  /* 0x0388a00a080075a7 */ /* 0x000ee2000800017f */
[----:B0-----:R-:W-:-:S04]  /*259e0*/  LOP3.LUT R6, R6, 0x7f, RZ, 0xc0, !PT ;  /* 0x0000007f06067812 */ /* 0x001fc800078ec0ff */
[----:B------:R-:W-:Y:S01]  /*259f0*/  ISETP.NE.AND P1, PT, R6, RZ, PT ;  /* 0x000000ff0600720c */ /* 0x000fe20003f25270 */
[----:B---3--:R-:W-:-:S12]  /*25a00*/  @!P0 BRA `(.L_x_3185) ;  /* 0x000000b400d48947 */ /* 0x008fd80003800000 */
.L_x_3488:
[----:B------:R-:W-:Y:S05]  /*25a10*/  BSYNC B2 ;  /* 0x0000000000027941 */ /* 0x000fea0003800000 */
.L_x_3184:
[----:B------:R-:W-:Y:S04]  /*25a20*/  BSSY B2, `(.L_x_3186) ;  /* 0x0000009000027945 */ /* 0x000fe80003800000 */
[----:B------:R-:W-:Y:S05]  /*25a30*/  @P1 BRA `(.L_x_3187) ;  /* 0x00000000001c1947 */ /* 0x000fea0003800000 */
[----:B--2---:R-:W2:Y:S02]  /*25a40*/  S2R R5, SR_TID.X ;  /* 0x0000000000057919 */ /* 0x004ea40000002100 */
[----:B--2---:R-:W-:Y:S01]  /*25a50*/  LOP3.LUT R6, R5, 0x1f, RZ, 0xc0, !PT ;  /* 0x0000001f05067812 */ /* 0x004fe200078ec0ff */
[----:B------:R-:W-:-:S03]  /*25a60*/  IMAD.MOV.U32 R5, RZ, RZ, 0x8000 ;  /* 0x00008000ff057424 */ /* 0x000fc600078e00ff */
[----:B------:R-:W-:Y:S01]  /*25a70*/  ISETP.NE.AND P0, PT, R6, RZ, PT ;  /* 0x000000ff0600720c */ /* 0x000fe20003f05270 */
[----:B------:R3:W-:-:S12]  /*25a80*/  SYNCS.ARRIVE.TRANS64 RZ, [R8+URZ+0x38890], R5 ;  /* 0x0388900508ff79a7 */ /* 0x0007d8000800003f */
[----:B---3--:R-:W-:Y:S05]  /*25a90*/  @!P0 BRA `(.L_x_3187) ;  /* 0x0000000000048947 */ /* 0x008fea0003800000 */
[----:B------:R-:W-:Y:S01]  /*25aa0*/  BPT.TRAP 0x1 ;  /* 0x000000040000795c */ /* 0x000fe20000300000 */
.L_x_3187:
[----:B------:R-:W-:Y:S05]  /*25ab0*/  BSYNC B2 ;  /* 0x0000000000027941 */ /* 0x000fea0003800000 */
.L_x_3186:
[----:B------:R-:W-:Y:S01]  /*25ac0*/  IMAD.MOV.U32 R13, RZ, RZ, RZ ;  /* 0x000000ffff0d7224 */ /* 0x000fe200078e00ff */
[----:B------:R-:W-:Y:S01]  /*25ad0*/  UIADD3 UR4, UP0, UR40, 0x570, URZ ;  /* 0x0000057028047890 */ /* 0x000fe2000ff1e03f */
[----:B------:R-:W-:Y:S01]  /*25ae0*/  IMAD R6, R4, 0x80, R0 ;  /* 0x0000008004067824 */ /* 0x000fe200078e0200 */
[----:B------:R-:W-:Y:S01]  /*25af0*/  PLOP3.LUT P0, PT, PT, PT, PT, 0x80, 0x0 ;  /* 0x000000000000781c */ /* 0x000fe20003f0f070 */
[----:B------:R-:W-:Y:S01]  /*25b00*/  IMAD R7, R32, 0x8000, R23 ;  /* 0x0000800020077824 */ /* 0x000fe200078e0217 */
[----:B------:R-:W-:Y:S01]  /*25b10*/  R2UR UR10, R13 ;  /* 0x000000000d0a72ca */ /* 0x000fe200000e0000 */
[----:B--2---:R-:W-:Y:S01]  /*25b20*/  VIADD R5, R8, 0x38890 ;  /* 0x0003889008057836 */ /* 0x004fe20000000000 */
[----:B------:R-:W-:Y:S01]  /*25b30*/  IADD3 R6, R6, -0x80, RZ ;  /* 0xffffff8006067810 */ /* 0x000fe20007ffe0ff */
[----:B-1----:R-:W-:Y:S01]  /*25b40*/  VIADD R9, R7, 0x28400 ;  /* 0x0002840007097836 */ /* 0x002fe20000000000 */
[----:B------:R-:W-:Y:S01]  /*25b50*/  UIADD3.X UR5, URZ, UR41, URZ, UP0, !UPT ;  /* 0x000000293f057290 */ /* 0x000fe200087fe43f */
[----:B------:R-:W-:Y:S01]  /*25b60*/  UMOV UR6, 0x0 ;  /* 0x0000000000067882 */ /* 0x000fe20000000000 */
[----:B------:R-:W-:-:S10]  /*25b70*/  UMOV UR7, 0x12f00000 ;  /* 0x12f0000000077882 */ /* 0x000fd40000000000 */
.L_x_3188:
        /* <DEDUP_REMOVED lines=10> */
[----:B------:R-:W-:Y:S01]  /*25c20*/  IMAD.MOV.U32 R12, RZ, RZ, 0x80 ;  /* 0x00000080ff0c7424 */ /* 0x000fe200078e00ff */
[----:B------:R-:W-:Y:S01]  /*25c30*/  PLOP3.LUT P0, PT, PT, PT, PT, 0x80, 0x0 ;  /* 0x000000000000781c */ /* 0x000fe20003f0f070 */
[----:B------:R-:W-:Y:S01]  /*25c40*/  VIADD R9, R7, 0x2c400 ;  /* 0x0002c40007097836 */ /* 0x000fe20000000000 */
[----:B------:R-:W-:Y:S01]  /*25c50*/  UMOV UR6, 0x0 ;  /* 0x0000000000067882 */ /* 0x000fe20000000000 */
[----:B------:R-:W-:Y:S01]  /*25c60*/  UMOV UR7, 0x12f00000 ;  /* 0x12f0000000077882 */ /* 0x000fe20000000000 */
[----:B------:R-:W-:-:S15]  /*25c70*/  R2UR UR10, R12 ;  /* 0x000000000c0a72ca */ /* 0x000fde00000e0000 */
.L_x_3189:
        /* <DEDUP_REMOVED lines=10> */
[----:B------:R-:W1:Y:S01]  /*25d20*/  SYNCS.PHASECHK.TRANS64.TRYWAIT P0, [R8+URZ+0x388c0], R10 ;  /* 0x0388c00a080075a7 */ /* 0x000e62000800017f */
[----:B------:R-:W-:Y:S04]  /*25d30*/  BSSY B2, `(.L_x_3190) ;  /* 0x0000002000027945 */ /* 0x000fe80003800000 */
[----:B-1----:R-:W-:Y:S05]  /*25d40*/  @!P0 BRA `(.L_x_3191) ;  /* 0x000000b400188947 */ /* 0x002fea0003800000 */
.L_x_3489:
[----:B------:R-:W-:Y:S05]  /*25d50*/  BSYNC B2 ;  /* 0x0000000000027941 */ /* 0x000fea0003800000 */
.L_x_3190:
[----:B------:R-:W-:Y:S01]  /*25d60*/  BSSY B2, `(.L_x_3192) ;  /* 0x000000b000027945 */ /* 0x000fe20003800000 */
[----:B01----:R-:W-:Y:S01]  /*25d70*/  MOV R10, 0x0 ;  /* 0x00000000000a7802 */ /* 0x003fe20000000f00 */
[----:B------:R-:W-:Y:S02]  /*25d80*/  IMAD.MOV.U32 R11, RZ, RZ, 0x12f00000 ;  /* 0x12f00000ff0b7424 */ /* 0x000fe400078e00ff */
[----:B------:R-:W-:Y:S05]  /*25d90*/  @P1 BRA `(.L_x_3193) ;  /* 0x00000000001c1947 */ /* 0x000fea0003800000 */
[----:B------:R-:W0:Y:S02]  /*25da0*/  S2R R5, SR_TID.X ;  /* 0x0000000000057919 */ /* 0x000e240000002100 */
[----:B0-----:R-:W-:Y:S01]  /*25db0*/  LOP3.LUT R9, R5, 0x1f, RZ, 0xc0, !PT ;  /* 0x0000001f05097812 */ /* 0x001fe200078ec0ff */
[----:B------:R-:W-:-:S03]  /*25dc0*/  IMAD.MOV.U32 R5, RZ, RZ, 0x8000 ;  /* 0x00008000ff057424 */ /* 0x000fc600078e00ff */
[----:B------:R-:W-:Y:S01]  /*25dd0*/  ISETP.NE.AND P0, PT, R9, RZ, PT ;  /* 0x000000ff0900720c */ /* 0x000fe20003f05270 */
[----:B------:R0:W-:-:S12]  /*25de0*/  SYNCS.ARRIVE.TRANS64 RZ, [R8+URZ+0x388b0], R5 ;  /* 0x0388b00508ff79a7 */ /* 0x0001d8000800003f */
[----:B0-----:R-:W-:Y:S05]  /*25df0*/  @!P0 BRA `(.L_x_3193) ;  /* 0x0000000000048947 */ /* 0x001fea0003800000 */
[----:B------:R-:W-:Y:S01]  /*25e00*/  BPT.TRAP 0x1 ;  /* 0x000000040000795c */ /* 0x000fe20000300000 */
.L_x_3193:
[----:B------:R-:W-:Y:S05]  /*25e10*/  BSYNC B2 ;  /* 0x0000000000027941 */ /* 0x000fea0003800000 */
.L_x_3192:
        /* <DEDUP_REMOVED lines=8> */
.L_x_3194:
        /* <DEDUP_REMOVED lines=15> */
.L_x_3195:
        /* <DEDUP_REMOVED lines=9> */
[----:B---3--:R-:W-:Y:S05]  /*26020*/  @P0 BRA.U.ANY `(.L_x_3195) ;  /* 0xfffffffd00d80947 */ /* 0x008fea000393ffff */
.L_x_3183:
[----:B------:R-:W-:Y:S05]  /*26030*/  BSYNC B1 ;  /* 0x0000000000017941 */ /* 0x000fea0003800000 */
.L_x_3182:
[----:B-1----:R-:W-:Y:S01]  /*26040*/  VIADD R9, R4, 0xfffffffe ;  /* 0xfffffffe04097836 */ /* 0x002fe20000000000 */
        /* <DEDUP_REMOVED lines=8> */
.L_x_3210:
[----:B------:R-:W-:Y:S05]  /*260d0*/  YIELD ;  /* 0x0000000000007946 */ /* 0x000fea0003800000 */
[----:B------:R-:W-:Y:S04]  /*260e0*/  BSSY B1, `(.L_x_3196) ;  /* 0x000006b000017945 */ /* 0x000fe80003800000 */
[----:B------:R-:W-:Y:S05]  /*260f0*/  @!P6 BRA `(.L_x_3197) ;  /* 0x0000000400a4e947 */ /* 0x000fea0003800000 */
[----:B0-----:R-:W-:Y:S01]  /*26100*/  IMAD R8, R32, 0x8, R23 ;  /* 0x0000000820087824 */ /* 0x001fe200078e0217 */
[----:B------:R-:W-:Y:S01]  /*26110*/  SHF.L.U32 R7, R35, 0x1f, RZ ;  /* 0x0000001f23077819 */ /* 0x000fe200000006ff */
[----:B------:R-:W0:Y:S01]  /*26120*/  S2R R4, SR_TID.X ;  /* 0x0000000000047919 */ /* 0x000e220000002100 */
[----:B------:R-:W-:Y:S02]  /*26130*/  BSSY B2, `(.L_x_3198) ;  /* 0x0000005000027945 */ /* 0x000fe40003800000 */
[----:B------:R-:W1:Y:S01]  /*26140*/  SYNCS.PHASECHK.TRANS64.TRYWAIT P1, [R8+URZ+0x388a0], R7 ;  /* 0x0388a007080075a7 */ /* 0x000e62000802017f */
[----:B0-----:R-:W-:-:S04]  /*26150*/  LOP3.LUT R4, R4, 0x7f, RZ, 0xc0, !PT ;  /* 0x0000007f04047812 */ /* 0x001fc800078ec0ff */
[----:B------:R-:W-:Y:S01]  /*26160*/  ISETP.NE.AND P2, PT, R4, RZ, PT ;  /* 0x000000ff0400720c */ /* 0x000fe20003f45270 */
[----:B-1----:R-:W-:-:S12]  /*26170*/  @!P1 BRA `(.L_x_3199) ;  /* 0x000000b000209947 */ /* 0x002fd80003800000 */
.L_x_3490:
[----:B------:R-:W-:Y:S05]  /*26180*/  BSYNC B2 ;  /* 0x0000000000027941 */ /* 0x000fea0003800000 */
.L_x_3198:
[----:B------:R-:W-:Y:S04]  /*26190*/  BSSY B2, `(.L_x_3200) ;  /* 0x0000009000027945 */ /* 0x000fe80003800000 */
[----:B------:R-:W-:Y:S05]  /*261a0*/  @P2 BRA `(.L_x_3201) ;  /* 0x00000000001c2947 */ /* 0x000fea0003800000 */
[----:B------:R-:W2:Y:S02]  /*261b0*/  S2R R4, SR_TID.X ;  /* 0x0000000000047919 */ /* 0x000ea40000002100 */
[----:B--2---:R-:W-:Y:S01]  /*261c0*/  LOP3.LUT R5, R4, 0x1f, RZ, 0xc0, !PT ;  /* 0x0000001f04057812 */ /* 0x004fe200078ec0ff */
[----:B------:R-:W-:-:S03]  /*261d0*/  IMAD.MOV.U32 R4, RZ, RZ, 0x8000 ;  /* 0x00008000ff047424 */ /* 0x000fc600078e00ff */
[----:B------:R-:W-:Y:S01]  /*261e0*/  ISETP.NE.AND P1, PT, R5, RZ, PT ;  /* 0x000000ff0500720c */ /* 0x000fe20003f25270 */
[----:B------:R1:W-:-:S12]  /*261f0*/  SYNCS.ARRIVE.TRANS64 RZ, [R8+URZ+0x38890], R4 ;  /* 0x0388900408ff79a7 */ /* 0x0003d8000800003f */
[----:B-1----:R-:W-:Y:S05]  /*26200*/  @!P1 BRA `(.L_x_3201) ;  /* 0x0000000000049947 */ /* 0x002fea0003800000 */
[----:B------:R-:W-:Y:S01]  /*26210*/  BPT.TRAP 0x1 ;  /* 0x000000040000795c */ /* 0x000fe20000300000 */
.L_x_3201:
[----:B------:R-:W-:Y:S05]  /*26220*/  BSYNC B2 ;  /* 0x0000000000027941 */ /* 0x000fea0003800000 */
.L_x_3200:
[----:B------:R-:W-:Y:S01]  /*26230*/  MOV R12, RZ ;  /* 0x000000ff000c7202 */ /* 0x000fe20000000f00 */
[----:B------:R-:W-:Y:S01]  /*26240*/  IMAD R6, R32, 0x8000, R23 ;  /* 0x0000800020067824 */ /* 0x000fe200078e0217 */
[----:B------:R-:W-:Y:S01]  /*26250*/  UIADD3 UR4, UP0, UR40, 0x570, URZ ;  /* 0x0000057028047890 */ /* 0x000fe2000ff1e03f */
[----:B------:R-:W-:Y:S01]  /*26260*/  PLOP3.LUT P1, PT, PT, PT, PT, 0x80, 0x0 ;  /* 0x000000000000781c */ /* 0x000fe20003f2f070 */
[----:B--2---:R-:W-:Y:S01]  /*26270*/  IMAD R5, R9, 0x80, R0 ;  /* 0x0000008009057824 */ /* 0x004fe200078e0200 */
[----:B------:R-:W-:Y:S01]  /*26280*/  R2UR UR10, R12 ;  /* 0x000000000c0a72ca */ /* 0x000fe200000e0000 */
[----:B------:R-:W-:Y:S01]  /*26290*/  VIADD R4, R8, 0x38890 ;  /* 0x0003889008047836 */ /* 0x000fe20000000000 */
[----:B------:R-:W-:Y:S01]  /*262a0*/  UIADD3.X UR5, URZ, UR41, URZ, UP0, !UPT ;  /* 0x000000293f057290 */ /* 0x000fe200087fe43f */
[----:B------:R-:W-:Y:S01]  /*262b0*/  VIADD R10, R6, 0x28400 ;  /* 0x00028400060a7836 */ /* 0x000fe20000000000 */
[----:B------:R-:W-:Y:S01]  /*262c0*/  UMOV UR6, 0x0 ;  /* 0x0000000000067882 */ /* 0x000fe20000000000 */
[----:B------:R-:W-:-:S10]  /*262d0*/  UMOV UR7, 0x12f00000 ;  /* 0x12f0000000077882 */ /* 0x000fd40000000000 */
.L_x_3202:
        /* <DEDUP_REMOVED lines=10> */
[----:B------:R-:W-:Y:S01]  /*26380*/  MOV R13, 0x80 ;  /* 0x00000080000d7802 */ /* 0x000fe20000000f00 */
[----:B------:R-:W-:Y:S01]  /*26390*/  VIADD R10, R6, 0x2c400 ;  /* 0x0002c400060a7836 */ /* 0x000fe20000000000 */
[----:B------:R-:W-:Y:S01]  /*263a0*/  PLOP3.LUT P1, PT, PT, PT, PT, 0x80, 0x0 ;  /* 0x000000000000781c */ /* 0x000fe20003f2f070 */
[----:B------:R-:W-:Y:S01]  /*263b0*/  UMOV UR6, 0x0 ;  /* 0x0000000000067882 */ /* 0x000fe20000000000 */
[----:B------:R-:W-:Y:S01]  /*263c0*/  R2UR UR10, R13 ;  /* 0x000000000d0a72ca */ /* 0x000fe200000e0000 */
[----:B------:R-:W-:-:S14]  /*263d0*/  UMOV UR7, 0x12f00000 ;  /* 0x12f0000000077882 */ /* 0x000fdc0000000000 */
.L_x_3203:
        /* <DEDUP_REMOVED lines=13> */
.L_x_3491:
[----:B------:R-:W-:Y:S05]  /*264b0*/  BSYNC B2 ;  /* 0x0000000000027941 */ /* 0x000fea0003800000 */
.L_x_3204:
        /* <DEDUP_REMOVED lines=11> */
.L_x_3207:
[----:B------:R-:W-:Y:S05]  /*26570*/  BSYNC B2 ;  /* 0x0000000000027941 */ /* 0x000fea0003800000 */
.L_x_3206:
[----:B------:R-:W-:Y:S01]  /*26580*/  R2UR UR10, R12 ;  /* 0x000000000c0a72ca */ /* 0x000fe200000e0000 */
[----:B------:R-:W-:Y:S01]  /*26590*/  UIADD3 UR4, UP0, UR40, 0x670, URZ ;  /* 0x0000067028047890 */ /* 0x000fe2000ff1e03f */
[----:B------:R-:W-:Y:S01]  /*265a0*/  R2UR UR6, R10 ;  /* 0x000000000a0672ca */ /* 0x000fe200000e0000 */
[----:B------:R-:W-:Y:S01]  /*265b0*/  VIADD R4, R6, 0x10400 ;  /* 0x0001040006047836 */ /* 0x000fe20000000000 */
[----:B------:R-:W-:Y:S01]  /*265c0*/  R2UR UR7, R11 ;  /* 0x000000000b0772ca */ /* 0x000fe200000e0000 */
[----:B------:R-:W-:Y:S01]  /*265d0*/  UIADD3.X UR5, URZ, UR41, URZ, UP0, !UPT ;  /* 0x000000293f057290 */ /* 0x000fe200087fe43f */
[----:B------:R-:W-:Y:S02]  /*265e0*/  PLOP3.LUT P1, PT, PT, PT, PT, 0x80, 0x0 ;  /* 0x000000000000781c */ /* 0x000fe40003f2f070 */
[----:B01----:R-:W-:-:S11]  /*265f0*/  IADD3 R8, R8, 0x388b0, RZ ;  /* 0x000388b008087810 */ /* 0x003fd60007ffe0ff */
.L_x_3208:
        /* <DEDUP_REMOVED lines=15> */
.L_x_3209:
        /* <DEDUP_REMOVED lines=10> */
.L_x_3197:
[----:B------:R-:W-:Y:S05]  /*26790*/  BSYNC B1 ;  /* 0x0000000000017941 */ /* 0x000fea0003800000 */
.L_x_3196:
        /* <DEDUP_REMOVED lines=8> */
.L_x_3176:
[----:B------:R-:W-:Y:S05]  /*26820*/  BSYNC B0 ;  /* 0x0000000000007941 */ /* 0x000fea0003800000 */
.L_x_3175:
[----:B------:R-:W3:Y:S01]  /*26830*/  LDC R0, c[0x0][0x448] ;  /* 0x00011200ff007b82 */ /* 0x000ee20000000800 */
[----:B------:R-:W-:Y:S01]  /*26840*/  LEA R2, R17, 0x7f, 0x7 ;  /* 0x0000007f11027811 */ /* 0x000fe200078e38ff */
[----:B------:R-:W-:Y:S06]  /*26850*/  @!P0 WARPSYNC.ALL ;  /* 0x0000000000008948 */ /* 0x000fec0003800000 */
[----:B------:R-:W-:Y:S01]  /*26860*/  @!P0 BAR.SYNC.DEFER_BLOCKING 0xc, 0x180 ;  /* 0x0306000000008b1d */ /* 0x000fe20000010000 */
[----:B---3--:R-:W-:-:S13]  /*26870*/  ISETP.NE.AND P1, PT, R0, 0x1, PT ;  /* 0x000000010000780c */ /* 0x008fda0003f25270 */
[----:B------:R-:W3:Y:S08]  /*26880*/  @P1 LDC R3, c[0x0][0x44c] ;  /* 0x00011300ff031b82 */ /* 0x000ef00000000800 */
[----:B------:R-:W4:Y:S01]  /*26890*/  @P1 LDC R0, c[0x0][0x450] ;  /* 0x00011400ff001b82 */ /* 0x000f220000000800 */
[----:B---3--:R-:W-:-:S05]  /*268a0*/  @P1 IMAD.HI.U32 R3, R2, R3, RZ ;  /* 0x0000000302031227 */ /* 0x008fca00078e00ff */
[----:B----4-:R-:W-:-:S04]  /*268b0*/  @P1 SHF.R.U32.HI R2, RZ, R0, R3 ;  /* 0x00000000ff021219 */ /* 0x010fc80000011603 */
[----:B------:R-:W-:-:S04]  /*268c0*/  IADD3 R2, R20, R2, RZ ;  /* 0x0000000214027210 */ /* 0x000fc80007ffe0ff */
[----:B------:R-:W-:-:S04]  /*268d0*/  SHF.R.S32.HI R0, RZ, 0x1f, R2 ;  /* 0x0000001fff007819 */ /* 0x000fc80000011402 */
[----:B------:R-:W-:-:S04]  /*268e0*/  LEA.HI R0, R0, R2, RZ, 0x7 ;  /* 0x0000000200007211 */ /* 0x000fc800078f38ff */
[----:B------:R-:W-:-:S04]  /*268f0*/  SHF.R.S32.HI R0, RZ, 0x7, R0 ;  /* 0x00000007ff007819 */ /* 0x000fc80000011400 */
[----:B------:R-:W-:-:S04]  /*26900*/  VIMNMX R4, R21, R0, PT ;  /* 0x0000000015047248 */ /* 0x000fc80003fe0100 */
[----:B------:R-:W-:Y:S01]  /*26910*/  ISETP.GT.AND P0, PT, R4, RZ, PT ;  /* 0x000000ff0400720c */ /* 0x000fe20003f04270 */
[----:B------:R3:W-:-:S12]  /*26920*/  STL [R1+0x2c], R4 ;  /* 0x00002c0401007387 */ /* 0x0007d80000100800 */
[----:B---3--:R-:W-:Y:S05]  /*26930*/  @P0 BRA `(.L_x_3211) ;  /* 0x0000000000440947 */ /* 0x008fea0003800000 */
[----:B------:R-:W3:Y:S02]  /*26940*/  S2R R4, SR_TID.X ;  /* 0x0000000000047919 */ /* 0x000ee40000002100 */
[----:B---3--:R-:W-:-:S04]  /*26950*/  LOP3.LUT R4, R4, 0x7f, RZ, 0xc0, !PT ;  /* 0x0000007f04047812 */ /* 0x008fc800078ec0ff */
[----:B------:R-:W-:-:S13]  /*26960*/  ISETP.NE.AND P0, PT, R4, RZ, PT ;  /* 0x000000ff0400720c */ /* 0x000fda0003f05270 */
[----:B------:R-:W-:Y:S05]  /*26970*/  @P0 BRA `(.L_x_3212) ;  /* 0x0000004c00c40947 */ /* 0x000fea0003800000 */
[----:B--2---:R-:W2:Y:S01]  /*26980*/  S2R R5, SR_LANEID ;  /* 0x0000000000057919 */ /* 0x004ea20000000000 */
[----:B------:R-:W-:Y:S01]  /*26990*/  VOTEU.ANY UR4, UPT, PT ;  /* 0x0000000000047886 */ /* 0x000fe200038e0100 */
[----:B------:R-:W3:Y:S01]  /*269a0*/  LDC.64 R2, c[0x0][0xc60] ;  /* 0x00031800ff027b82 */ /* 0x000ee20000000a00 */
[----:B------:R-:W2:Y:S02]  /*269b0*/  FLO.U32 R0, UR4 ;  /* 0x0000000400007d00 */ /* 0x000ea400080e0000 */
[----:B--2---:R-:W-:-:S06]  /*269c0*/  ISETP.EQ.U32.AND P0, PT, R0, R5, PT ;  /* 0x000000050000720c */ /* 0x004fcc0003f02070 */
[----:B------:R-:W3:Y:S07]  /*269d0*/  POPC R5, UR4 ;  /* 0x0000000400057d09 */ /* 0x000eee0008000000 */
[----:B---3--:R-:W2:Y:S01]  /*269e0*/  @P0 ATOMG.E.ADD.STRONG.GPU PT, R3, desc[UR36][R2.64], R5 ;  /* 0x00000005020309a8 */ /* 0x008ea200081ee1e4 */
[----:B------:R-:W3:Y:S02]  /*269f0*/  S2R R4, SR_LTMASK ;  /* 0x0000000000047919 */ /* 0x000ee40000003900 */
[----:B---3--:R-:W-:-:S04]  /*26a00*/  LOP3.LUT R4, R4, UR4, RZ, 0xc0, !PT ;  /* 0x0000000404047c12 */ /* 0x008fc8000f8ec0ff */
[----:B------:R-:W3:Y:S01]  /*26a10*/  POPC R7, R4 ;  /* 0x0000000400077309 */ /* 0x000ee20000000000 */
[----:B--2---:R-:W3:Y:S02]  /*26a20*/  SHFL.IDX PT, R0, R3, R0, 0x1f ;  /* 0x00001f0003007589 */ /* 0x004ee400000e0000 */
[----:B---3--:R-:W-:Y:S01]  /*26a30*/  IADD3 R16, R0, UR39, R7 ;  /* 0x0000002700107c10 */ /* 0x008fe2000fffe007 */
[----:B------:R-:W-:Y:S06]  /*26a40*/  BRA `(.L_x_3212) ;  /* 0x0000004c00907947 */ /* 0x000fec0003800000 */
.L_x_3211:
        /* <DEDUP_REMOVED lines=10> */
[----:B------:R-:W3:Y:S01]  /*26af0*/  LDC.64 R2, c[0x4][R2] ;  /* 0x0100000002027b82 */ /* 0x000ee20000000a00 */
[----:B--2---:R-:W-:Y:S01]  /*26b00*/  IMAD.U32 R5, RZ, RZ, UR7 ;  /* 0x00000007ff057e24 */ /* 0x004fe2000f8e00ff */
[----:B------:R-:W-:Y:S01]  /*26b10*/  MOV R13, RZ ;  /* 0x000000ff000d7202 */ /* 0x000fe20000000f00 */
[----:B------:R-:W-:Y:S02]  /*26b20*/  IMAD.U32 R6, RZ, RZ, UR8 ;  /* 0x00000008ff067e24 */ /* 0x000fe4000f8e00ff */
[----:B0-----:R-:W-:-:S02]  /*26b30*/  IMAD.U32 R10, RZ, RZ, UR4 ;  /* 0x00000004ff0a7e24 */ /* 0x001fc4000f8e00ff */
[----:B------:R-:W-:Y:S02]  /*26b40*/  IMAD.U32 R11, RZ, RZ, UR5 ;  /* 0x00000005ff0b7e24 */ /* 0x000fe4000f8e00ff */
[----:B------:R-:W-:Y:S02]  /*26b50*/  IMAD.MOV.U32 R8, RZ, RZ, 0x70 ;  /* 0x00000070ff087424 */ /* 0x000fe400078e00ff */
[----:B------:R-:W-:-:S07]  /*26b60*/  IMAD.MOV.U32 R12, RZ, RZ, 0x1 ;  /* 0x00000001ff0c7424 */ /* 0x000fce00078e00ff */
[----:B------:R-:W-:-:S07]  /*26b70*/  LEPC R20, `(.L_x_3214) ;  /* 0x000000001014794e */ /* 0x000fce0000000000 */
[----:B-1-3--:R-:W-:Y:S05]  /*26b80*/  CALL.ABS.NOINC R2 ;  /* 0x0000000002007343 */ /* 0x00afea0003c00000 */
.L_x_3214:
[----:B------:R-:W-:Y:S05]  /*26b90*/  BSYNC B6 ;  /* 0x0000000000067941 */ /* 0x000fea0003800000 */
.L_x_3213:
[----:B------:R-:W3:Y:S01]  /*26ba0*/  LDL.LU R2, [R1] ;  /* 0x0000000001027983 */ /* 0x000ee20000300800 */
[----:B------:R-:W-:Y:S01]  /*26bb0*/  VIADD R0, R23, 0x10400 ;  /* 0x0001040017007836 */ /* 0x000fe20000000000 */
[----:B------:R-:W-:Y:S04]  /*26bc0*/  BSSY B6, `(.L_x_3215) ;  /* 0x0000016000067945 */ /* 0x000fe80003800000 */
[----:B------:R-:W-:Y:S02]  /*26bd0*/  LOP3.LUT P0, RZ, R0, 0x3ff, RZ, 0xc0, !PT ;  /* 0x000003ff00ff7812 */ /* 0x000fe4000780c0ff */
[----:B---3--:R-:W-:-:S11]  /*26be0*/  LOP3.LUT R2, R2, 0xfffffffe, RZ, 0xc0, !PT ;  /* 0xfffffffe02027812 */ /* 0x008fd600078ec0ff */
[----:B------:R-:W-:-:S05]  /*26bf0*/  @P0 LOP3.LUT R2, R2, 0x1, RZ, 0xfc, !PT ;  /* 0x0000000102020812 */ /* 0x000fca00078efcff */
[----:B------:R3:W-:Y:S01]  /*26c00*/  STL [R1], R2 ;  /* 0x0000000201007387 */ /* 0x0007e20000100800 */
[----:B------:R-:W-:Y:S05]  /*26c10*/  @!P0 BRA `(.L_x_3216) ;  /* 0x0000000000408947 */ /* 0x000fea0003800000 */
[----:B---3--:R-:W-:Y:S01]  /*26c20*/  MOV R2, 0x0 ;  /* 0x0000000000027802 */ /* 0x008fe20000000f00 */
        /* <DEDUP_REMOVED lines=15> */
.L_x_3216:
[----:B------:R-:W-:Y:S05]  /*26d20*/  BSYNC B6 ;  /* 0x0000000000067941 */ /* 0x000fea0003800000 */
.L_x_3215:
[----:B------:R-:W-:Y:S01]  /*26d30*/  VIADD R24, R23, 0x400 ;  /* 0x0000040017187836 */ /* 0x000fe20000000000 */
[----:B------:R-:W-:Y:S04]  /*26d40*/  BSSY B6, `(.L_x_3217) ;  /* 0x0000013000067945 */ /* 0x000fe80003800000 */
[----:B------:R-:W-:-:S13]  /*26d50*/  LOP3.LUT P0, RZ, R24, 0x3ff, RZ, 0xc0, !PT ;  /* 0x000003ff18ff7812 */ /* 0x000fda000780c0ff */
        /* <DEDUP_REMOVED lines=17> */
.L_x_3218:
[----:B------:R-:W-:Y:S05]  /*26e70*/  BSYNC B6 ;  /* 0x0000000000067941 */ /* 0x000fea0003800000 */
.L_x_3217:
[----:B---3--:R-:W3:Y:S01]  /*26e80*/  LDL R2, [R1] ;  /* 0x0000000001027983 */ /* 0x008ee20000100800 */
[----:B------:R-:W-:Y:S01]  /*26e90*/  BSSY B6, `(.L_x_3219) ;  /* 0x0000013000067945 */ /* 0x000fe20003800000 */
[----:B---3--:R-:W-:-:S13]  /*26ea0*/  LOP3.LUT P6, RZ, R2, 0x1, RZ, 0xc0, !PT ;  /* 0x0000000102ff7812 */ /* 0x008fda00078cc0ff */
[----:B------:R-:W-:Y:S05]  /*26eb0*/  @!P6 BRA `(.L_x_3220) ;  /* 0x000000000040e947 */ /* 0x000fea0003800000 */
[----:B------:R-:W-:Y:S01]  /*26ec0*/  MOV R2, 0x0 ;  /* 0x0000000000027802 */ /* 0x000fe20000000f00 */
[----:B------:R-:W-:Y:S01]  /*26ed0*/  ULDC.64 UR4, c[0x4][0x1b0] ;  /* 0x01006c0000047ab9 */ /* 0x000fe20000000a00 */
[----:B------:R-:W-:Y:S01]  /*26ee0*/  ULDC.64 UR6, c[0x4][0x1b8] ;  /* 0x01006e0000067ab9 */ /* 0x000fe20000000a00 */
[----:B------:R-:W-:Y:S01]  /*26ef0*/  ULDC.64 UR8, c[0x4][0x118] ;  /* 0x0100460000087ab9 */ /* 0x000fe20000000a00 */
[----:B------:R-:W-:Y:S01]  /*26f00*/  IMAD.U32 R4, RZ, RZ, UR4 ;  /* 0x00000004ff047e24 */ /* 0x000fe2000f8e00ff */
[----:B0-----:R-:W-:Y:S01]  /*26f10*/  MOV R10, UR8 ;  /* 0x00000008000a7c02 */ /* 0x001fe20008000f00 */
[----:B------:R-:W0:Y:S01]  /*26f20*/  LDC.64 R2, c[0x4][R2] ;  /* 0x0100000002027b82 */ /* 0x000e220000000a00 */
[----:B--2---:R-:W-:Y:S02]  /*26f30*/  IMAD.U32 R5, RZ, RZ, UR5 ;  /* 0x00000005ff057e24 */ /* 0x004fe4000f8e00ff */
[----:B------:R-:W-:Y:S02]  /*26f40*/  IMAD.U32 R6, RZ, RZ, UR6 ;  /* 0x00000006ff067e24 */ /* 0x000fe4000f8e00ff */
[----:B------:R-:W-:-:S02]  /*26f50*/  IMAD.U32 R7, RZ, RZ, UR7 ;  /* 0x00000007ff077e24 */ /* 0x000fc4000f8e00ff */
[----:B------:R-:W-:Y:S02]  /*26f60*/  IMAD.U32 R11, RZ, RZ, UR9 ;  /* 0x00000009ff0b7e24 */ /* 0x000fe4000f8e00ff */
[----:B------:R-:W-:Y:S02]  /*26f70*/  IMAD.MOV.U32 R8, RZ, RZ, 0x70 ;  /* 0x00000070ff087424 */ /* 0x000fe400078e00ff */
[----:B------:R-:W-:Y:S02]  /*26f80*/  IMAD.MOV.U32 R12, RZ, RZ, 0x1 ;  /* 0x00000001ff0c7424 */ /* 0x000fe400078e00ff */
[----:B------:R-:W-:-:S07]  /*26f90*/  IMAD.MOV.U32 R13, RZ, RZ, RZ ;  /* 0x000000ffff0d7224 */ /* 0x000fce00078e00ff */
[----:B------:R-:W-:-:S07]  /*26fa0*/  LEPC R20, `(.L_x_3220) ;  /* 0x000000001014794e */ /* 0x000fce0000000000 */
[----:B01----:R-:W-:Y:S05]  /*26fb0*/  CALL.ABS.NOINC R2 ;  /* 0x0000000002007343 */ /* 0x003fea0003c00000 */
.L_x_3220:
[----:B------:R-:W-:Y:S05]  /*26fc0*/  BSYNC B6 ;  /* 0x0000000000067941 */ /* 0x000fea0003800000 */
.L_x_3219:
[----:B------:R-:W3:Y:S01]  /*26fd0*/  LDL R0, [R1+0x2c] ;  /* 0x00002c0001007983 */ /* 0x000ee20000100800 */
[----:B------:R-:W-:Y:S01]  /*26fe0*/  ULDC.64 UR4, c[0x0][0x9f8] ;  /* 0x00027e0000047ab9 */ /* 0x000fe20000000a00 */
[----:B------:R-:W4:Y:S02]  /*26ff0*/  LDC R6, c[0x0][0x430] ;  /* 0x00010c00ff067b82 */ /* 0x000f240000000800 */
[----:B------:R-:W2:Y:S01]  /*27000*/  LDL R21, [R1+0x8] ;  /* 0x0000080001157983 */ /* 0x000ea20000100800 */
[----:B------:R-:W-:-:S03]  /*27010*/  ISETP.NE.U32.AND P0, PT, RZ, UR4, PT ;  /* 0x00000004ff007c0c */ /* 0x000fc6000bf05070 */
[----:B------:R-:W2:Y:S01]  /*27020*/  LDL.LU R20, [R1] ;  /* 0x0000000001147983 */ /* 0x000ea20000300800 */
[----:B------:R-:W-:Y:S01]  /*27030*/  ISETP.NE.AND.EX P0, PT, RZ, UR5, PT, P0 ;  /* 0x00000005ff007c0c */ /* 0x000fe2000bf05300 */
[----:B------:R-:W0:-:S12]  /*27040*/  S2R R2, SR_TID.X ;  /* 0x0000000000027919 */ /* 0x000e180000002100 */
[----:B------:R-:W-:-:S04]  /*27050*/  @P0 IADD3 R28, P1, R28, UR4, RZ ;  /* 0x000000041c1c0c10 */ /* 0x000fc8000ff3e0ff */
[----:B------:R-:W-:-:S05]  /*27060*/  @P0 IADD3.X R29, R29, UR5, RZ, P1, !PT ;  /* 0x000000051d1d0c10 */ /* 0x000fca0008ffe4ff */
[----:B------:R-:W2:Y:S01]  /*27070*/  @P0 LDG.E R37, desc[UR36][R28.64] ;  /* 0x000000241c250981 */ /* 0x000ea2000c1e1900 */
[----:B------:R-:W1:Y:S01]  /*27080*/  S2R R3, SR_TID.X ;  /* 0x0000000000037919 */ /* 0x000e620000002100 */
[----:B----4-:R-:W-:Y:S02]  /*27090*/  ISETP.NE.AND P1, PT, R6, 0x1, PT ;  /* 0x000000010600780c */ /* 0x010fe40003f25270 */
[----:B0-----:R-:W-:-:S04]  /*270a0*/  LOP3.LUT R2, R2, 0x7f, RZ, 0xc0, !PT ;  /* 0x0000007f02027812 */ /* 0x001fc800078ec0ff */
[----:B------:R-:W-:-:S07]  /*270b0*/  SHF.R.U32.HI R2, RZ, 0x3, R2 ;  /* 0x00000003ff027819 */ /* 0x000fce0000011602 */
[----:B------:R-:W0:Y:S01]  /*270c0*/  @P1 LDC R4, c[0x0][0x434] ;  /* 0x00010d00ff041b82 */ /* 0x000e220000000800 */
[----:B-1----:R-:W-:-:S04]  /*270d0*/  SHF.L.U32 R3, R3, 0x4, RZ ;  /* 0x0000000403037819 */ /* 0x002fc800000006ff */
[----:B------:R-:W-:-:S03]  /*270e0*/  LOP3.LUT R3, R2, 0x70, R3, 0xf8, !PT ;  /* 0x0000007002037812 */ /* 0x000fc600078ef803 */
[----:B------:R-:W1:Y:S01]  /*270f0*/  @P1 LDC R2, c[0x0][0x438] ;  /* 0x00010e00ff021b82 */ /* 0x000e620000000800 */
[----:B------:R-:W-:Y:S01]  /*27100*/  UMOV UR4, 0xffffffff ;  /* 0xffffffff00047882 */ /* 0x000fe20000000000 */
[----:B---3--:R-:W-:-:S04]  /*27110*/  LEA R0, R0, 0xffffff80, 0x7 ;  /* 0xffffff8000007811 */ /* 0x008fc800078e38ff */
[----:B--2---:R-:W-:-:S05]  /*27120*/  LOP3.LUT R5, R3, R0, RZ, 0xfc, !PT ;  /* 0x0000000003057212 */ /* 0x004fca00078efcff */
[C---:B------:R-:W-:Y:S01]  /*27130*/  IMAD.IADD R3, R5.reuse, 0x1, R21 ;  /* 0x0000000105037824 */ /* 0x040fe200078e0215 */
[----:B------:R-:W-:Y:S02]  /*27140*/  ISETP.GE.AND P0, PT, R5, R30, PT ;  /* 0x0000001e0500720c */ /* 0x000fe40003f06270 */
[----:B------:R-:W2:Y:S01]  /*27150*/  LDC R5, c[0x0][0x2f4] ;  /* 0x0000bd00ff057b82 */ /* 0x000ea20000000800 */
[----:B0-----:R-:W-:-:S04]  /*27160*/  @P1 IMAD.HI.U32 R4, R3, R4, RZ ;  /* 0x0000000403041227 */ /* 0x001fc800078e00ff */
[----:B------:R-:W-:Y:S01]  /*27170*/  IMAD.MOV.U32 R8, RZ, RZ, R3 ;  /* 0x000000ffff087224 */ /* 0x000fe200078e0003 */
[----:B-1----:R-:W-:-:S05]  /*27180*/  @P1 SHF.R.U32.HI R8, RZ, R2, R4 ;  /* 0x00000002ff081219 */ /* 0x002fca0000011604 */
[----:B------:R-:W-:-:S04]  /*27190*/  IMAD.MOV R4, RZ, RZ, -R8 ;  /* 0x000000ffff047224 */ /* 0x000fc800078e0a08 */
[----:B------:R-:W-:Y:S02]  /*271a0*/  IMAD R4, R6, R4, R3 ;  /* 0x0000000406047224 */ /* 0x000fe400078e0203 */
[----:B------:R-:W0:Y:S08]  /*271b0*/  @!P0 LDC.64 R2, c[0x0][0x428] ;  /* 0x00010a00ff028b82 */ /* 0x000e300000000a00 */
[----:B------:R-:W1:Y:S01]  /*271c0*/  @!P0 LDC.64 R6, c[0x0][0x418] ;  /* 0x00010600ff068b82 */ /* 0x000e620000000a00 */
[----:B------:R-:W-:-:S02]  /*271d0*/  @!P0 SHF.R.S32.HI R9, RZ, 0x1f, R8 ;  /* 0x0000001fff098819 */ /* 0x000fc40000011408 */
[----:B------:R-:W-:Y:S01]  /*271e0*/  SHF.R.S32.HI R10, RZ, 0x1f, R37 ;  /* 0x0000001fff0a7819 */ /* 0x000fe20000011425 */
[----:B0-----:R-:W-:-:S04]  /*271f0*/  @!P0 IMAD.WIDE.U32 R8, R37, R2, R8 ;  /* 0x0000000225088225 */ /* 0x001fc800078e0008 */
[----:B------:R-:W-:-:S04]  /*27200*/  @!P0 IMAD R2, R10, R2, RZ ;  /* 0x000000020a028224 */ /* 0x000fc800078e02ff */
[----:B------:R-:W-:Y:S01]  /*27210*/  @!P0 IMAD R2, R37, R3, R2 ;  /* 0x0000000325028224 */ /* 0x000fe200078e0202 */
[----:B-1----:R-:W-:-:S03]  /*27220*/  @!P0 LEA R6, P1, R8, R6, 0x2 ;  /* 0x0000000608068211 */ /* 0x002fc600078210ff */
[----:B------:R-:W-:-:S05]  /*27230*/  @!P0 IMAD.IADD R2, R9, 0x1, R2 ;  /* 0x0000000109028824 */ /* 0x000fca00078e0202 */
[----:B------:R-:W-:Y:S02]  /*27240*/  @!P0 LEA.HI.X R7, R8, R7, R2, 0x2, P1 ;  /* 0x0000000708078211 */ /* 0x000fe400008f1402 */
[CC--:B--2---:R-:W-:Y:S02]  /*27250*/  ISETP.GE.AND P1, PT, R33.reuse, R5.reuse, PT ;  /* 0x000000052100720c */ /* 0x0c4fe40003f26270 */
[----:B------:R-:W-:Y:S02]  /*27260*/  MOV R3, RZ ;  /* 0x000000ff00037202 */ /* 0x000fe40000000f00 */
[----:B------:R-:W-:Y:S02]  /*27270*/  LOP3.LUT R21, R33, 0x80, RZ, 0xfc, !PT ;  /* 0x0000008021157812 */ /* 0x000fe400078efcff */
[----:B------:R-:W-:Y:S01]  /*27280*/  LOP3.LUT R20, R20, 0xfffffffd, RZ, 0xc0, !PT ;  /* 0xfffffffd14147812 */ /* 0x000fe200078ec0ff */
[----:B------:R-:W-:Y:S01]  /*27290*/  IMAD.U32 R2, RZ, RZ, UR42 ;  /* 0x0000002aff027e24 */ /* 0x000fe2000f8e00ff */
[----:B------:R0:W5:Y:S01]  /*272a0*/  @!P0 LDG.E R3, desc[UR36][R6.64] ;  /* 0x0000002406038981 */ /* 0x000162000c1e1900 */
[----:B------:R-:W-:-:S04]  /*272b0*/  ISETP.GE.AND P0, PT, R21, R5, PT ;  /* 0x000000051500720c */ /* 0x000fc80003f06270 */
[----:B------:R-:W-:Y:S02]  /*272c0*/  @P1 LOP3.LUT R20, R20, 0x2, RZ, 0xfc, !PT ;  /* 0x0000000214141812 */ /* 0x000fe400078efcff */
[----:B------:R-:W-:Y:S02]  /*272d0*/  ISETP.NE.AND P2, PT, R2, 0x3, PT ;  /* 0x000000030200780c */ /* 0x000fe40003f45270 */
[----:B------:R-:W-:-:S04]  /*272e0*/  LOP3.LUT R20, R20, 0xfffffffb, RZ, 0xc0, !PT ;  /* 0xfffffffb14147812 */ /* 0x000fc800078ec0ff */
[----:B------:R-:W-:-:S04]  /*272f0*/  LOP3.LUT R20, R20, 0xfffffffe, RZ, 0xc0, !PT ;  /* 0xfffffffe14147812 */ /* 0x000fc800078ec0ff */
[----:B------:R-:W-:-:S04]  /*27300*/  @P0 LOP3.LUT R20, R20, 0x1, RZ, 0xfc, !PT ;  /* 0x0000000114140812 */ /* 0x000fc800078efcff */
[----:B------:R-:W-:Y:S01]  /*27310*/  @P2 LOP3.LUT R20, R20, 0x4, RZ, 0xfc, !PT ;  /* 0x0000000414142812 */ /* 0x000fe200078efcff */
[----:B------:R0:W-:Y:S04]  /*27320*/  STL [R1+0xc], R10 ;  /* 0x00000c0a01007387 */ /* 0x0001e80000100800 */
[----:B------:R0:W-:Y:S01]  /*27330*/  STL [R1], R20 ;  /* 0x0000001401007387 */ /* 0x0001e20000100800 */
[----:B------:R-:W-:Y:S05]  /*27340*/  BRA.DIV UR4, `(.L_x_3221) ;  /* 0x0000009e04d47947 */ /* 0x000fea000b800000 */
.L_x_3494:
[----:B------:R-:W-:-:S05]  /*27350*/  SHF.R.S32.HI R2, RZ, 0x1f, R18 ;  /* 0x0000001fff027819 */ /* 0x000fca0000011412 */
[----:B------:R1:W-:Y:S01]  /*27360*/  STL [R1+0x4], R2 ;  /* 0x0000040201007387 */ /* 0x0003e20000100800 */
[----:B------:R-:W-:Y:S05]  /*27370*/  @!P2 BRA `(.L_x_3222) ;  /* 0x000000000004a947 */ /* 0x000fea0003800000 */
[----:B------:R-:W-:Y:S01]  /*27380*/  BPT.TRAP 0x1 ;  /* 0x000000040000795c */ /* 0x000fe20000300000 */
.L_x_3222:
[----:B0-----:R-:W-:Y:S01]  /*27390*/  IMAD R6, R26, 0x8, R23 ;  /* 0x000000081a067824 */ /* 0x001fe200078e0217 */
[----:B------:R-:W-:Y:S01]  /*273a0*/  SHF.L.U32 R28, R34, 0x1f, RZ ;  /* 0x0000001f221c7819 */ /* 0x000fe200000006ff */
[----:B-1----:R-:W0:Y:S01]  /*273b0*/  S2R R2, SR_TID.X ;  /* 0x0000000000027919 */ /* 0x002e220000002100 */
[----:B------:R-:W-:Y:S01]  /*273c0*/  BSSY B0, `(.L_x_3223) ;  /* 0x0000007000007945 */ /* 0x000fe20003800000 */
[----:B------:R-:W-:Y:S01]  /*273d0*/  SHF.R.S32.HI R20, RZ, 0x1f, R4 ;  /* 0x0000001fff147819 */ /* 0x000fe20000011404 */
[----:B------:R-:W1:Y:S01]  /*273e0*/  SYNCS.PHASECHK.TRANS64.TRYWAIT P0, [R6+URZ+0x38880], R28 ;  /* 0x0388801c060075a7 */ /* 0x000e62000800017f */
[----:B0-----:R-:W-:-:S04]  /*273f0*/  LOP3.LUT R2, R2, 0x7f, RZ, 0xc0, !PT ;  /* 0x0000007f02027812 */ /* 0x001fc800078ec0ff */
[----:B------:R-:W-:-:S04]  /*27400*/  SHF.R.U32.HI R2, RZ, 0x3, R2 ;  /* 0x00000003ff027819 */ /* 0x000fc80000011602 */
[----:B------:R-:W-:Y:S01]  /*27410*/  IADD3 R7, -R2, R30, -R0 ;  /* 0x0000001e02077210 */ /* 0x000fe20007ffe900 */
[----:B-1----:R-:W-:Y:S06]  /*27420*/  @!P0 BRA `(.L_x_3224) ;  /* 0x0000009c00d08947 */ /* 0x002fec0003800000 */
.L_x_3495:
[----:B------:R-:W-:Y:S05]  /*27430*/  BSYNC B0 ;  /* 0x0000000000007941 */ /* 0x000fea0003800000 */
.L_x_3223:
[----:B------:R-:W2:Y:S01]  /*27440*/  LDL R2, [R1+0x4] ;  /* 0x0000040001027983 */ /* 0x000ea20000100800 */
[----:B------:R-:W-:-:S03]  /*27450*/  ULDC.64 UR4, c[0x0][0x328] ;  /* 0x0000ca0000047ab9 */ /* 0x000fc60000000a00 */
[----:B------:R-:W3:Y:S04]  /*27460*/  LDL.LU R10, [R1] ;  /* 0x00000000010a7983 */ /* 0x000ee80000300800 */
[----:B------:R-:W4:Y:S01]  /*27470*/  LDL R5, [R1+0x20] ;  /* 0x0000200001057983 */ /* 0x000f220000100800 */
[----:B------:R-:W-:Y:S01]  /*27480*/  IMAD R0, R20, UR4, RZ ;  /* 0x0000000414007c24 */ /* 0x000fe2000f8e02ff */
[----:B-----5:R-:W-:Y:S01]  /*27490*/  SHF.R.S32.HI R21, RZ, 0x1f, R3 ;  /* 0x0000001fff157819 */ /* 0x020fe20000011403 */
[----:B------:R-:W-:Y:S01]  /*274a0*/  IMAD.WIDE.U32 R8, R4, UR4, RZ ;  /* 0x0000000404087c25 */ /* 0x000fe2000f8e00ff */
[----:B------:R-:W-:-:S03]  /*274b0*/  ISETP.GE.AND P1, PT, R7, 0x1, PT ;  /* 0x000000010700780c */ /* 0x000fc60003f26270 */
        /* <DEDUP_REMOVED lines=8> */
[----:B------:R-:W-:-:S04]  /*27540*/  IMAD.WIDE.U32 R8, R18, UR4, R8 ;  /* 0x0000000412087c25 */ /* 0x000fc8000f8e0008 */
[----:B--2---:R-:W-:-:S04]  /*27550*/  IMAD R2, R2, UR4, RZ ;  /* 0x0000000402027c24 */ /* 0x004fc8000f8e02ff */
[----:B------:R-:W-:Y:S01]  /*27560*/  IMAD R2, R18, UR5, R2 ;  /* 0x0000000512027c24 */ /* 0x000fe2000f8e0202 */
[----:B---3--:R-:W-:Y:S01]  /*27570*/  LOP3.LUT R10, R10, 0xffffffdf, RZ, 0xc0, !PT ;  /* 0xffffffdf0a0a7812 */ /* 0x008fe200078ec0ff */
[----:B------:R-:W-:Y:S02]  /*27580*/  ULDC.64 UR4, c[0x0][0x318] ;  /* 0x0000c60000047ab9 */ /* 0x000fe40000000a00 */
[----:B------:R-:W-:Y:S01]  /*27590*/  IADD3 R0, P0, R8, UR4, RZ ;  /* 0x0000000408007c10 */ /* 0x000fe2000ff1e0ff */
[----:B------:R-:W-:Y:S01]  /*275a0*/  UMOV UR4, 0xffffffff ;  /* 0xffffffff00047882 */ /* 0x000fe20000000000 */
[----:B------:R-:W-:Y:S02]  /*275b0*/  @P1 LOP3.LUT R10, R10, 0x20, RZ, 0xfc, !PT ;  /* 0x000000200a0a1812 */ /* 0x000fe400078efcff */
[----:B------:R-:W-:-:S03]  /*275c0*/  IADD3.X R2, R9, UR5, R2, P0, !PT ;  /* 0x0000000509027c10 */ /* 0x000fc600087fe402 */
[----:B------:R4:W-:Y:S02]  /*275d0*/  STL [R1], R10 ;  /* 0x0000000a01007387 */ /* 0x0009e40000100800 */
[----:B----4-:R-:W-:Y:S01]  /*275e0*/  LEA R10, R26, R5, 0xf ;  /* 0x000000051a0a7211 */ /* 0x010fe200078e78ff */
[----:B------:R-:W-:Y:S06]  /*275f0*/  BRA.DIV UR4, `(.L_x_3225) ;  /* 0x0000009e04707947 */ /* 0x000fec000b800000 */
[----:B------:R-:W1:Y:S01]  /*27600*/  LDC R12, c[0x0][0x2f4] ;  /* 0x0000bd00ff0c7b82 */ /* 0x000e620000000800 */
[----:B------:R-:W2:Y:S01]  /*27610*/  SHFL.IDX PT, R8, R0, RZ, 0x181f ;  /* 0x00181fff00087589 */ /* 0x000ea200000e0000 */
[----:B------:R-:W-:-:S03]  /*27620*/  LOP3.LUT R11, R33, 0x80, RZ, 0xfc, !PT ;  /* 0x00000080210b7812 */ /* 0x000fc600078efcff */
[----:B------:R-:W3:Y:S01]  /*27630*/  SHFL.IDX PT, R5, R2, RZ, 0x181f ;  /* 0x00181fff02057589 */ /* 0x000ee200000e0000 */
[C---:B-1----:R-:W-:Y:S02]  /*27640*/  ISETP.GE.AND P1, PT, R33.reuse, R12, PT ;  /* 0x0000000c2100720c */ /* 0x042fe40003f26270 */
[----:B--2---:R-:W-:Y:S02]  /*27650*/  IADD3 R8, P0, R33, R8, RZ ;  /* 0x0000000821087210 */ /* 0x004fe40007f1e0ff */
[----:B------:R-:W-:-:S03]  /*27660*/  ISETP.LT.OR P2, PT, R7, 0x1, P1 ;  /* 0x000000010700780c */ /* 0x000fc60000f41670 */
[----:B---3--:R-:W-:Y:S01]  /*27670*/  IMAD.X R9, RZ, RZ, R5, P0 ;  /* 0x000000ffff097224 */ /* 0x008fe200000e0605 */
[----:B------:R-:W-:Y:S01]  /*27680*/  ISETP.GE.AND P0, PT, R11, R12, PT ;  /* 0x0000000c0b00720c */ /* 0x000fe20003f06270 */
[----:B------:R-:W-:Y:S01]  /*27690*/  IMAD.IADD R5, R23, 0x1, R10 ;  /* 0x0000000117057824 */ /* 0x000fe200078e020a */
[----:B------:R-:W2:Y:S01]  /*276a0*/  LDL.LU R11, [R1] ;  /* 0x00000000010b7983 */ /* 0x000ea20000300800 */
[C---:B------:R-:W-:Y:S02]  /*276b0*/  ISETP.GE.AND P3, PT, R7.reuse, 0x11, PT ;  /* 0x000000110700780c */ /* 0x040fe40003f66270 */
[C---:B------:R-:W-:Y:S02]  /*276c0*/  ISETP.GE.AND P6, PT, R7.reuse, 0x71, PT ;  /* 0x000000710700780c */ /* 0x040fe40003fc6270 */
[C---:B------:R-:W-:Y:S02]  /*276d0*/  ISETP.GE.AND P5, PT, R7.reuse, 0x31, PT ;  /* 0x000000310700780c */ /* 0x040fe40003fa6270 */
[----:B------:R-:W-:Y:S01]  /*276e0*/  @!PT LDS RZ, [RZ] ;  /* 0x00000000fffff984 */ /* 0x000fe20000000800 */
[----:B------:R-:W-:Y:S01]  /*276f0*/  LDGSTS.E.BYPASS.LTC128B.128 [R5+0x10400], desc[UR36][R8.64], !P2 ;  /* 0x1040000008057fae */ /* 0x000fe2000d101d64 */
[----:B------:R-:W-:-:S02]  /*27700*/  ISETP.LT.OR P2, PT, R7, 0x1, P0 ;  /* 0x000000010700780c */ /* 0x000fc40000741670 */
[----:B------:R-:W-:-:S11]  /*27710*/  ISETP.GE.AND P4, PT, R7, 0x41, PT ;  /* 0x000000410700780c */ /* 0x000fd60003f86270 */
[----:B------:R1:W-:Y:S04]  /*27720*/  LDGSTS.E.BYPASS.LTC128B.128 [R5+0x14400], desc[UR36][R8.64+0x80], !P2 ;  /* 0x1440008008057fae */ /* 0x0003e8000d101d64 */
[----:B-1----:R-:W1:Y:S04]  /*27730*/  SHFL.IDX PT, R8, R0, 0x1, 0x181f ;  /* 0x00381f0000087f89 */ /* 0x002e6800000e0000 */
[----:B------:R-:W3:Y:S01]  /*27740*/  SHFL.IDX PT, R9, R2, 0x1, 0x181f ;  /* 0x00381f0002097f89 */ /* 0x000ee200000e0000 */
[----:B-1----:R-:W-:-:S05]  /*27750*/  IADD3 R8, P2, R33, R8, RZ ;  /* 0x0000000821087210 */ /* 0x002fca0007f5e0ff */
[----:B---3--:R-:W-:Y:S01]  /*27760*/  IMAD.X R9, RZ, RZ, R9, P2 ;  /* 0x000000ffff097224 */ /* 0x008fe200010e0609 */
[----:B------:R-:W-:-:S13]  /*27770*/  ISETP.LT.OR P2, PT, R7, 0x11, P1 ;  /* 0x000000110700780c */ /* 0x000fda0000f41670 */
[----:B------:R-:W-:Y:S01]  /*27780*/  LDGSTS.E.BYPASS.LTC128B.128 [R5+0x10c00], desc[UR36][R8.64], !P2 ;  /* 0x10c0000008057fae */ /* 0x000fe2000d101d64 */
[----:B------:R-:W-:-:S13]  /*27790*/  ISETP.LT.OR P2, PT, R7, 0x11, P0 ;  /* 0x000000110700780c */ /* 0x000fda0000741670 */
        /* <DEDUP_REMOVED lines=11> */
[----:B-1----:R-:W-:-:S04]  /*27850*/  IADD3 R8, P2, R33, R8, RZ ;  /* 0x0000000821087210 */ /* 0x002fc80007f5e0ff */
[----:B---3--:R-:W-:Y:S02]  /*27860*/  IADD3.X R9, RZ, R9, RZ, P2, !PT ;  /* 0x00000009ff097210 */ /* 0x008fe400017fe4ff */
        /* <DEDUP_REMOVED lines=11> */
[----:B------:R1:W-:Y:S01]  /*27920*/  LDGSTS.E.BYPASS.LTC128B.128 [R5+0x16400], desc[UR36][R8.64+0x80], !P2 ;  /* 0x1640008008057fae */ /* 0x0003e2000d101d64 */
[----:B--2---:R-:W-:-:S04]  /*27930*/  LOP3.LUT R11, R11, 0xffffffef, RZ, 0xc0, !PT ;  /* 0xffffffef0b0b7812 */ /* 0x004fc800078ec0ff */
[----:B------:R-:W-:Y:S02]  /*27940*/  @P3 LOP3.LUT R11, R11, 0x10, RZ, 0xfc, !PT ;  /* 0x000000100b0b3812 */ /* 0x000fe400078efcff */
[----:B------:R-:W-:Y:S02]  /*27950*/  ISETP.GE.AND P3, PT, R7, 0x51, PT ;  /* 0x000000510700780c */ /* 0x000fe40003f66270 */
[----:B------:R-:W-:Y:S01]  /*27960*/  LOP3.LUT R11, R11, 0xfffffff7, RZ, 0xc0, !PT ;  /* 0xfffffff70b0b7812 */ /* 0x000fe200078ec0ff */
        /* <DEDUP_REMOVED lines=10> */
[----:B------:R-:W3:Y:S04]  /*27a10*/  SHFL.IDX PT, R2, R2, 0x7, 0x181f ;  /* 0x00f81f0002027f89 */ /* 0x000ee800000e0000 */
[----:B------:R-:W4:Y:S01]  /*27a20*/  SHFL.IDX PT, R0, R0, 0x7, 0x181f ;  /* 0x00f81f0000007f89 */ /* 0x000f2200000e0000 */
[----:B-1----:R-:W-:-:S05]  /*27a30*/  IADD3 R8, P2, R33, R8, RZ ;  /* 0x0000000821087210 */ /* 0x002fca0007f5e0ff */
        /* <DEDUP_REMOVED lines=9> */
[----:B------:R-:W-:-:S05]  /*27ad0*/  @P6 LOP3.LUT R11, R11, 0x40, RZ, 0xfc, !PT ;  /* 0x000000400b0b6812 */ /* 0x000fca00078efcff */
[----:B---34-:R1:W-:Y:S02]  /*27ae0*/  STL [R1], R11 ;  /* 0x0000000b01007387 */ /* 0x0183e40000100800 */
.L_x_3513:
[C---:B------:R-:W-:Y:S02]  /*27af0*/  ISETP.LT.OR P1, PT, R7.reuse, 0x71, P1 ;  /* 0x000000710700780c */ /* 0x040fe40000f21670 */
[----:B------:R-:W-:Y:S02]  /*27b00*/  ISETP.LT.OR P0, PT, R7, 0x71, P0 ;  /* 0x000000710700780c */ /* 0x000fe40000701670 */
[----:B-12---:R-:W-:-:S05]  /*27b10*/  IADD3 R8, P6, R33, R0, RZ ;  /* 0x0000000021087210 */ /* 0x006fca0007fde0ff */
        /* <DEDUP_REMOVED lines=8> */
.L_x_3226:
[----:B------:R-:W-:Y:S02]  /*27ba0*/  PLOP3.LUT P1, PT, P1, P0, PT, 0xa2, 0x0 ;  /* 0x000000000000781c */ /* 0x000fe40000f21472 */
[----:B------:R-:W-:-:S08]  /*27bb0*/  @P0 R2UR P1, UR4, R6 ;  /* 0x00000000060402ca */ /* 0x000fd00000020000 */
[----:B------:R-:W-:-:S05]  /*27bc0*/  @P0 PLOP3.LUT P0, PT, P1, PT, PT, 0x80, 0x0 ;  /* 0x000000000000081c */ /* 0x000fca0000f0f070 */
[----:B------:R-:W-:Y:S01]  /*27bd0*/  @!P1 SYNCS.ARRIVE.TRANS64.RED.A0T1 RZ, [UR4+0x38870], RZ ;  /* 0x038870ffffff99a7 */ /* 0x000fe20008200404 */
[----:B------:R-:W-:Y:S07]  /*27be0*/  @!P1 ARRIVES.LDGSTSBAR.64.TRANSCNT [UR4+0x38870] ;  /* 0x03887000ff0099b0 */ /* 0x000fee0008000a84 */
[----:B------:R-:W-:Y:S05]  /*27bf0*/  @P0 BRA.U.ANY `(.L_x_3226) ;  /* 0xfffffffd00e80947 */ /* 0x000fea000393ffff */
[----:B------:R-:W-:Y:S01]  /*27c00*/  NOP ;  /* 0x0000000000007918 */ /* 0x000fe20000000000 */
[----:B------:R-:W2:Y:S02]  /*27c10*/  LDL R0, [R1] ;  /* 0x0000000001007983 */ /* 0x000ea40000100800 */
[----:B--2---:R-:W-:-:S13]  /*27c20*/  LOP3.LUT P6, RZ, R0, 0x4, RZ, 0xc0, !PT ;  /* 0x0000000400ff7812 */ /* 0x004fda00078cc0ff */
[----:B------:R-:W-:Y:S05]  /*27c30*/  @!P6 BRA `(.L_x_3227) ;  /* 0x000000000004e947 */ /* 0x000fea0003800000 */
[----:B------:R-:W-:Y:S01]  /*27c40*/  BPT.TRAP 0x1 ;  /* 0x000000040000795c */ /* 0x000fe20000300000 */
.L_x_3227:
[----:B------:R2:W-:Y:S01]  /*27c50*/  SYNCS.ARRIVE.TRANS64.A1T0 RZ, [R6+URZ+0x38870], RZ ;  /* 0x038870ff06ff79a7 */ /* 0x0005e2000810003f */
[----:B------:R-:W-:Y:S05]  /*27c60*/  @!P6 BRA `(.L_x_3228) ;  /* 0x000000000004e947 */ /* 0x000fea0003800000 */
[----:B------:R-:W-:Y:S01]  /*27c70*/  BPT.TRAP 0x1 ;  /* 0x000000040000795c */ /* 0x000fe20000300000 */
.L_x_3228:
[----:B------:R-:W3:Y:S01]  /*27c80*/  SYNCS.PHASECHK.TRANS64.TRYWAIT P0, [R6+URZ+0x38840], R28 ;  /* 0x0388401c060075a7 */ /* 0x000ee2000800017f */
[----:B------:R-:W-:Y:S04]  /*27c90*/  BSSY B0, `(.L_x_3229) ;  /* 0x0000002000007945 */ /* 0x000fe80003800000 */
[----:B---3--:R-:W-:Y:S05]  /*27ca0*/  @!P0 BRA `(.L_x_3230) ;  /* 0x000000a0009c8947 */ /* 0x008fea0003800000 */
.L_x_3514:
[----:B------:R-:W-:Y:S05]  /*27cb0*/  BSYNC B0 ;  /* 0x0000000000007941 */ /* 0x000fea0003800000 */
.L_x_3229:
[----:B------:R-:W4:Y:S01]  /*27cc0*/  LDL R7, [R1+0x4] ;  /* 0x0000040001077983 */ /* 0x000f220000100800 */
[----:B------:R-:W-:Y:S01]  /*27cd0*/  ULDC.64 UR4, c[0x0][0x300] ;  /* 0x0000c00000047ab9 */ /* 0x000fe20000000a00 */
[----:B------:R-:W-:Y:S02]  /*27ce0*/  ULDC.64 UR6, c[0x0][0x2e8] ;  /* 0x0000ba0000067ab9 */ /* 0x000fe40000000a00 */
[----:B------:R0:W5:Y:S01]  /*27cf0*/  LDL R10, [R1] ;  /* 0x00000000010a7983 */ /* 0x0001620000100800 */
[----:B------:R-:W-:Y:S01]  /*27d00*/  IMAD R0, R20, UR4, RZ ;  /* 0x0000000414007c24 */ /* 0x000fe2000f8e02ff */
[----:B------:R-:W-:Y:S01]  /*27d10*/  LOP3.LUT R11, R33, 0x80, RZ, 0xfc, !PT ;  /* 0x00000080210b7812 */ /* 0x000fe200078efcff */
[----:B-1----:R-:W-:-:S04]  /*27d20*/  IMAD.WIDE.U32 R8, R4, UR4, RZ ;  /* 0x0000000404087c25 */ /* 0x002fc8000f8e00ff */
        /* <DEDUP_REMOVED lines=13> */
[----:B------:R-:W1:Y:S02]  /*27e00*/  LDC R7, c[0x0][0x2f4] ;  /* 0x0000bd00ff077b82 */ /* 0x000e640000000800 */
[----:B------:R-:W-:-:S05]  /*27e10*/  IMAD R0, R18, UR5, R0 ;  /* 0x0000000512007c24 */ /* 0x000fca000f8e0200 */
[----:B------:R-:W-:Y:S02]  /*27e20*/  IADD3.X R0, R3, UR7, R0, P0, !PT ;  /* 0x0000000703007c10 */ /* 0x000fe400087fe400 */
[----:B-1----:R-:W-:Y:S01]  /*27e30*/  ISETP.GE.AND P1, PT, R11, R7, PT ;  /* 0x000000070b00720c */ /* 0x002fe20003f26270 */
[----:B0-----:R-:W-:-:S12]  /*27e40*/  BRA.DIV UR4, `(.L_x_3231) ;  /* 0x000000a204487947 */ /* 0x001fd8000b800000 */
[----:B------:R-:W0:Y:S01]  /*27e50*/  SHFL.IDX PT, R3, R4, RZ, 0x181f ;  /* 0x00181fff04037589 */ /* 0x000e2200000e0000 */
[----:B-----5:R-:W-:Y:S02]  /*27e60*/  LOP3.LUT R10, R10, 0xfffffbff, RZ, 0xc0, !PT ;  /* 0xfffffbff0a0a7812 */ /* 0x020fe400078ec0ff */
[----:B------:R-:W-:Y:S01]  /*27e70*/  ISETP.GE.AND P6, PT, R33, R7, PT ;  /* 0x000000072100720c */ /* 0x000fe20003fc6270 */
[----:B------:R-:W1:Y:S01]  /*27e80*/  SHFL.IDX PT, R2, R0, RZ, 0x181f ;  /* 0x00181fff00027589 */ /* 0x000e6200000e0000 */
        /* <DEDUP_REMOVED lines=8> */
[----:B-1----:R-:W-:Y:S01]  /*27f10*/  @P4 IMAD.X R2, RZ, RZ, R2, P0 ;  /* 0x000000ffff024224 */ /* 0x002fe200000e0602 */
[----:B------:R-:W-:Y:S01]  /*27f20*/  LOP3.LUT P2, RZ, R10, 0x8, RZ, 0xc0, !PT ;  /* 0x000000080aff7812 */ /* 0x000fe2000784c0ff */
[----:B------:R-:W-:Y:S03]  /*27f30*/  STL [R1], R10 ;  /* 0x0000000a01007387 */ /* 0x000fe60000100800 */
        /* <DEDUP_REMOVED lines=8> */
[----:B------:R-:W1:Y:S01]  /*27fc0*/  SHFL.IDX PT, R2, R0, 0x1, 0x181f ;  /* 0x00381f0000027f89 */ /* 0x000e6200000e0000 */
[----:B0-----:R-:W-:-:S05]  /*27fd0*/  @P3 IADD3 R3, P0, R33, R3, RZ ;  /* 0x0000000321033210 */ /* 0x001fca0007f1e0ff */
[----:B-1----:R-:W-:-:S05]  /*27fe0*/  @P3 IMAD.X R2, RZ, RZ, R2, P0 ;  /* 0x000000ffff023224 */ /* 0x002fca00000e0602 */
[----:B------:R-:W-:-:S04]  /*27ff0*/  @P3 LOP3.LUT R3, R3, R2, RZ, 0x3c, !PT ;  /* 0x0000000203033212 */ /* 0x000fc800078e3cff */
[----:B------:R-:W-:-:S04]  /*28000*/  @P3 LOP3.LUT R2, R3, R2, RZ, 0x3c, !PT ;  /* 0x0000000203023212 */ /* 0x000fc800078e3cff */
[----:B------:R-:W-:-:S05]  /*28010*/  @P3 LOP3.LUT R3, R3, R2, RZ, 0x3c, !PT ;  /* 0x0000000203033212 */ /* 0x000fca00078e3cff */
[----:B------:R-:W-:Y:S04]  /*28020*/  @P3 LDGSTS.E.BYPASS.LTC128B.128 [R5+0x28c00], desc[UR36][R2.64], !P6 ;  /* 0x28c0000002053fae */ /* 0x000fe8000f101d64 */
[----:B------:R0:W-:Y:S01]  /*28030*/  @P3 LDGSTS.E.BYPASS.LTC128B.128 [R5+0x2cc00], desc[UR36][R2.64+0x80], !P1 ;  /* 0x2cc0008002053fae */ /* 0x0001e2000c901d64 */
[----:B------:R-:W-:-:S03]  /*28040*/  LOP3.LUT P3, RZ, R10, 0x200, RZ, 0xc0, !PT ;  /* 0x000002000aff7812 */ /* 0x000fc6000786c0ff */
[----:B0-----:R-:W0:Y:S04]  /*28050*/  SHFL.IDX PT, R3, R4, 0x2, 0x181f ;  /* 0x00581f0004037f89 */ /* 0x001e2800000e0000 */
[----:B------:R-:W1:Y:S01]  /*28060*/  SHFL.IDX PT, R2, R0, 0x2, 0x181f ;  /* 0x00581f0000027f89 */ /* 0x000e6200000e0000 */
[----:B0-----:R-:W-:-:S04]  /*28070*/  @P2 IADD3 R3, P0, R33, R3, RZ ;  /* 0x0000000321032210 */ /* 0x001fc80007f1e0ff */
[----:B-1----:R-:W-:-:S04]  /*28080*/  @P2 IADD3.X R2, RZ, R2, RZ, P0, !PT ;  /* 0x00000002ff022210 */ /* 0x002fc800007fe4ff */
        /* <DEDUP_REMOVED lines=14> */
[----:B------:R0:W-:Y:S04]  /*28170*/  @P5 LDGSTS.E.BYPASS.LTC128B.128 [R5+0x2dc00], desc[UR36][R2.64+0x80], !P1 ;  /* 0x2dc0008002055fae */ /* 0x0001e8000c901d64 */
        /* <DEDUP_REMOVED lines=19> */
[----:B------:R-:W1:Y:S04]  /*282b0*/  SHFL.IDX PT, R2, R0, 0x6, 0x181f ;  /* 0x00d81f0000027f89 */ /* 0x000e6800000e0000 */
[----:B------:R-:W4:Y:S04]  /*282c0*/  SHFL.IDX PT, R4, R4, 0x7, 0x181f ;  /* 0x00f81f0004047f89 */ /* 0x000f2800000e0000 */
[----:B------:R-:W2:Y:S01]  /*282d0*/  SHFL.IDX PT, R0, R0, 0x7, 0x181f ;  /* 0x00f81f0000007f89 */ /* 0x000ea200000e0000 */
[----:B0-----:R-:W-:-:S05]  /*282e0*/  @P2 IADD3 R3, P0, R33, R3, RZ ;  /* 0x0000000321032210 */ /* 0x001fca0007f1e0ff */
[----:B-1----:R-:W-:-:S05]  /*282f0*/  @P2 IMAD.X R2, RZ, RZ, R2, P0 ;  /* 0x000000ffff022224 */ /* 0x002fca00000e0602 */
[----:B------:R-:W-:-:S04]  /*28300*/  @P2 LOP3.LUT R3, R3, R2, RZ, 0x3c, !PT ;  /* 0x0000000203032212 */ /* 0x000fc800078e3cff */
[----:B------:R-:W-:-:S04]  /*28310*/  @P2 LOP3.LUT R2, R3, R2, RZ, 0x3c, !PT ;  /* 0x0000000203022212 */ /* 0x000fc800078e3cff */
[----:B------:R-:W-:-:S05]  /*28320*/  @P2 LOP3.LUT R3, R3, R2, RZ, 0x3c, !PT ;  /* 0x0000000203032212 */ /* 0x000fca00078e3cff */
[----:B------:R1:W-:Y:S04]  /*28330*/  @P2 LDGSTS.E.BYPASS.LTC128B.128 [R5+0x2b400], desc[UR36][R2.64], !P6 ;  /* 0x2b40000002052fae */ /* 0x0003e8000f101d64 */
[----:B--2-4-:R1:W-:Y:S02]  /*28340*/  @P2 LDGSTS.E.BYPASS.LTC128B.128 [R5+0x2f400], desc[UR36][R2.64+0x80], !P1 ;  /* 0x2f40008002052fae */ /* 0x0143e4000c901d64 */
.L_x_3532:
[----:B------:R-:W-:Y:S02]  /*28350*/  LOP3.LUT P2, RZ, R10, 0x40, RZ, 0xc0, !PT ;  /* 0x000000400aff7812 */ /* 0x000fe4000784c0ff */
[----:B------:R-:W-:-:S11]  /*28360*/  ISETP.GE.AND P3, PT, R33, R7, PT ;  /* 0x000000072100720c */ /* 0x000fd60003f66270 */
[----:B01----:R-:W-:-:S04]  /*28370*/  @P2 IADD3 R2, P0, R33, R4, RZ ;  /* 0x0000000421022210 */ /* 0x003fc80007f1e0ff */
[----:B------:R-:W-:Y:S02]  /*28380*/  @P2 IADD3.X R0, RZ, R0, RZ, P0, !PT ;  /* 0x00000000ff002210 */ /* 0x000fe400007fe4ff */
        /* <DEDUP_REMOVED lines=8> */
.L_x_3232:
        /* <DEDUP_REMOVED lines=11> */
.L_x_3233:
[----:B0-----:R0:W5:Y:S01]  /*284c0*/  LDL.LU R3, [R1+0x34] ;  /* 0x0000340001037983 */ /* 0x0011620000300800 */
[----:B------:R-:W-:Y:S01]  /*284d0*/  VIADD R0, R23, 0x20400 ;  /* 0x0002040017007836 */ /* 0x000fe20000000000 */
[----:B------:R-:W-:Y:S01]  /*284e0*/  SHF.R.S32.HI R2, RZ, 0x1f, R31 ;  /* 0x0000001fff027819 */ /* 0x000fe2000001141f */
[----:B------:R0:W-:Y:S06]  /*284f0*/  SYNCS.ARRIVE.TRANS64.A1T0 RZ, [R6+URZ+0x38830], RZ ;  /* 0x038830ff06ff79a7 */ /* 0x0001ec000810003f */
[----:B------:R-:W-:Y:S05]  /*28500*/  WARPSYNC.ALL ;  /* 0x0000000000007948 */ /* 0x000fea0003800000 */
[----:B------:R-:W-:Y:S01]  /*28510*/  BAR.SYNC.DEFER_BLOCKING 0x8, 0x180 ;  /* 0x0206000000007b1d */ /* 0x000fe20000010000 */
[----:B------:R-:W-:-:S05]  /*28520*/  LOP3.LUT P1, RZ, R0, 0x3ff, RZ, 0xc0, !PT ;  /* 0x000003ff00ff7812 */ /* 0x000fca000782c0ff */
[----:B------:R-:W-:Y:S01]  /*28530*/  ULDC.64 UR4, c[0x0][0x298] ;  /* 0x0000a60000047ab9 */ /* 0x000fe20000000a00 */
[----:B------:R-:W-:Y:S01]  /*28540*/  ULDC.64 UR6, c[0x0][0xa00] ;  /* 0x0002800000067ab9 */ /* 0x000fe20000000a00 */
[----:B------:R-:W-:Y:S01]  /*28550*/  IMAD R2, R2, UR4, RZ ;  /* 0x0000000402027c24 */ /* 0x000fe2000f8e02ff */
[----:B------:R-:W-:Y:S01]  /*28560*/  ISETP.NE.U32.AND P0, PT, RZ, UR6, PT ;  /* 0x00000006ff007c0c */ /* 0x000fe2000bf05070 */
[C---:B---3--:R-:W-:Y:S01]  /*28570*/  IMAD.WIDE.U32 R28, R31.reuse, UR4, RZ ;  /* 0x000000041f1c7c25 */ /* 0x048fe2000f8e00ff */
[----:B------:R-:W-:Y:S02]  /*28580*/  BSSY B6, `(.L_x_3234) ;  /* 0x0000017000067945 */ /* 0x000fe40003800000 */
[----:B------:R-:W-:Y:S01]  /*28590*/  ISETP.NE.AND.EX P0, PT, RZ, UR7, PT, P0 ;  /* 0x00000007ff007c0c */ /* 0x000fe2000bf05300 */
[----:B------:R-:W-:-:S03]  /*285a0*/  IMAD R30, R31, UR5, R2 ;  /* 0x000000051f1e7c24 */ /* 0x000fc6000f8e0202 */
[----:B------:R-:W-:Y:S01]  /*285b0*/  SEL R27, R27, RZ, !P0 ;  /* 0x000000ff1b1b7207 */ /* 0x000fe20004000000 */
[----:B------:R-:W-:Y:S01]  /*285c0*/  IMAD.IADD R30, R29, 0x1, R30 ;  /* 0x000000011d1e7824 */ /* 0x000fe200078e021e */
[----:B-----5:R-:W-:Y:S01]  /*285d0*/  SEL R31, R3, RZ, !P0 ;  /* 0x000000ff031f7207 */ /* 0x020fe20004000000 */
        /* <DEDUP_REMOVED lines=17> */
.L_x_3235:
[----:B------:R-:W-:Y:S05]  /*286f0*/  BSYNC B6 ;  /* 0x0000000000067941 */ /* 0x000fea0003800000 */
.L_x_3234:
[----:B------:R-:W2:Y:S01]  /*28700*/  LDL R20, [R1+0x4] ;  /* 0x0000040001147983 */ /* 0x000ea20000100800 */
[----:B------:R-:W1:Y:S01]  /*28710*/  LDC R7, c[0x0][0x448] ;  /* 0x00011200ff077b82 */ /* 0x000e620000000800 */
[----:B------:R-:W-:Y:S01]  /*28720*/  ULDC.64 UR4, c[0x0][0x2d8] ;  /* 0x0000b60000047ab9 */ /* 0x000fe20000000a00 */
[----:B------:R-:W-:Y:S01]  /*28730*/  IMAD.MOV.U32 R2, RZ, RZ, R28 ;  /* 0x000000ffff027224 */ /* 0x000fe200078e001c */
[----:B------:R3:W5:Y:S01]  /*28740*/  LDL R10, [R1+0x30] ;  /* 0x00003000010a7983 */ /* 0x0007620000100800 */
[----:B------:R-:W-:-:S03]  /*28750*/  IMAD.MOV.U32 R3, RZ, RZ, R30 ;  /* 0x000000ffff037224 */ /* 0x000fc600078e001e */
[----:B------:R3:W5:Y:S01]  /*28760*/  LDL R8, [R1+0x28] ;  /* 0x0000280001087983 */ /* 0x0007620000100800 */
[----:B------:R-:W-:Y:S01]  /*28770*/  IMAD.WIDE.U32 R2, R18, UR4, R2 ;  /* 0x0000000412027c25 */ /* 0x000fe2000f8e0002 */
[----:B------:R-:W-:Y:S01]  /*28780*/  LOP3.LUT R9, R33, 0x80, RZ, 0xfc, !PT ;  /* 0x0000008021097812 */ /* 0x000fe200078efcff */
[----:B------:R-:W-:Y:S01]  /*28790*/  ULDC.64 UR6, c[0x0][0x280] ;  /* 0x0000a00000067ab9 */ /* 0x000fe20000000a00 */
[----:B-1----:R-:W-:-:S13]  /*287a0*/  ISETP.NE.AND P0, PT, R7, 0x1, PT ;  /* 0x000000010700780c */ /* 0x002fda0003f05270 */
[----:B0-----:R-:W0:Y:S01]  /*287b0*/  @P0 LDC R6, c[0x0][0x44c] ;  /* 0x00011300ff060b82 */ /* 0x001e220000000800 */
[----:B--2---:R-:W-:Y:S02]  /*287c0*/  IMAD R0, R20, UR4, RZ ;  /* 0x0000000414007c24 */ /* 0x004fe4000f8e02ff */
[----:B------:R-:W1:Y:S02]  /*287d0*/  S2R R20, SR_TID.X ;  /* 0x0000000000147919 */ /* 0x000e640000002100 */
        /* <DEDUP_REMOVED lines=8> */
[----:B------:R-:W2:Y:S01]  /*28860*/  @P0 LDC R0, c[0x0][0x450] ;  /* 0x00011400ff000b82 */ /* 0x000ea20000000800 */
[C---:B-1----:R-:W-:Y:S01]  /*28870*/  LOP3.LUT R21, R20.reuse, 0x7f, RZ, 0xc0, !PT ;  /* 0x0000007f14157812 */ /* 0x042fe200078ec0ff */
[----:B------:R-:W-:-:S03]  /*28880*/  IMAD.SHL.U32 R20, R20, 0x10, RZ ;  /* 0x0000001014147824 */ /* 0x000fc600078e00ff */
[----:B------:R-:W-:-:S04]  /*28890*/  SHF.R.U32.HI R21, RZ, 0x3, R21 ;  /* 0x00000003ff157819 */ /* 0x000fc80000011615 */
[----:B------:R-:W-:-:S05]  /*288a0*/  LOP3.LUT R20, R21, 0x70, R20, 0xf8, !PT ;  /* 0x0000007015147812 */ /* 0x000fca00078ef814 */
[----:B------:R-:W-:-:S04]  /*288b0*/  IMAD R5, R17, 0x80, R20 ;  /* 0x0000008011057824 */ /* 0x000fc800078e0214 */
[----:B0-----:R-:W-:-:S04]  /*288c0*/  @P0 IMAD.HI.U32 R6, R5, R6, RZ ;  /* 0x0000000605060227 */ /* 0x001fc800078e00ff */
[----:B------:R-:W-:Y:S01]  /*288d0*/  IMAD.MOV.U32 R4, RZ, RZ, R5 ;  /* 0x000000ffff047224 */ /* 0x000fe200078e0005 */
[----:B--2---:R-:W-:Y:S01]  /*288e0*/  @P0 SHF.R.U32.HI R4, RZ, R0, R6 ;  /* 0x00000000ff040219 */ /* 0x004fe20000011606 */
[----:B------:R-:W0:Y:S03]  /*288f0*/  S2R R20, SR_TID.X ;  /* 0x0000000000147919 */ /* 0x000e260000002100 */
[----:B------:R-:W-:-:S05]  /*28900*/  IADD3 R0, -R4, RZ, RZ ;  /* 0x000000ff04007210 */ /* 0x000fca0007ffe1ff */
        /* <DEDUP_REMOVED lines=19> */
[----:B---3--:R-:W-:Y:S06]  /*28a40*/  BRA.DIV UR4, `(.L_x_3236) ;  /* 0x000000a2040c7947 */ /* 0x008fec000b800000 */
[----:B------:R-:W0:Y:S01]  /*28a50*/  SHFL.IDX PT, R3, R0, RZ, 0x181f ;  /* 0x00181fff00037589 */ /* 0x000e2200000e0000 */
[----:B-----5:R-:W-:Y:S02]  /*28a60*/  IMAD R5, R10, R7, RZ ;  /* 0x000000070a057224 */ /* 0x020fe400078e02ff */
[----:B------:R-:W-:Y:S01]  /*28a70*/  IMAD R17, R17, 0x80, R9 ;  /* 0x0000008011117824 */ /* 0x000fe200078e0209 */
        /* <DEDUP_REMOVED lines=78> */
.L_x_3549:
        /* <DEDUP_REMOVED lines=11> */
.L_x_3238:
[----:B------:R-:W-:Y:S05]  /*29010*/  BSYNC B0 ;  /* 0x0000000000007941 */ /* 0x000fea0003800000 */
.L_x_3237:
[----:B------:R-:W-:Y:S01]  /*29020*/  NOP ;  /* 0x0000000000007918 */ /* 0x000fe20000000000 */
[----:B------:R-:W-:-:S13]  /*29030*/  PLOP3.LUT P0, PT, PT, PT, PT, 0x80, 0x0 ;  /* 0x000000000000781c */ /* 0x000fda0003f0f070 */
.L_x_3239:
        /* <DEDUP_REMOVED lines=14> */
[----:B0-----:R-:W2:Y:S01]  /*29120*/  LDL R2, [R1+0x2c] ;  /* 0x00002c0001027983 */ /* 0x001ea20000100800 */
[----:B------:R0:W-:Y:S01]  /*29130*/  SYNCS.ARRIVE.TRANS64.A1T0 RZ, [R23+URZ+0x38800], RZ ;  /* 0x038800ff17ff79a7 */ /* 0x0001e2000810003f */
[----:B------:R-:W-:Y:S01]  /*29140*/  BSSY B0, `(.L_x_3240) ;  /* 0x0000004000007945 */ /* 0x000fe20003800000 */
[----:B------:R-:W1:Y:S01]  /*29150*/  SYNCS.PHASECHK.TRANS64.TRYWAIT P0, [R23+URZ+0x38820], R0 ;  /* 0x03882000170075a7 */ /* 0x000e62000800017f */
[----:B--2---:R-:W-:Y:S02]  /*29160*/  ISETP.GE.AND P1, PT, R2, 0x2, PT ;  /* 0x000000020200780c */ /* 0x004fe40003f26270 */
[----:B01----:R-:W-:Y:S11]  /*29170*/  @!P0 BRA `(.L_x_3241) ;  /* 0x000000a4000c8947 */ /* 0x003ff60003800000 */
.L_x_3550:
[----:B------:R-:W-:Y:S05]  /*29180*/  BSYNC B0 ;  /* 0x0000000000007941 */ /* 0x000fea0003800000 */
.L_x_3240:
[----:B------:R-:W-:Y:S05]  /*29190*/  @!P1 BRA `(.L_x_3242) ;  /* 0x0000001800949947 */ /* 0x000fea0003800000 */
[----:B------:R-:W2:Y:S01]  /*291a0*/  LDL.LU R2, [R1+0x2c] ;  /* 0x00002c0001027983 */ /* 0x000ea20000300800 */
[----:B------:R-:W-:Y:S02]  /*291b0*/  IMAD.MOV.U32 R9, RZ, RZ, R26 ;  /* 0x000000ffff097224 */ /* 0x000fe400078e001a */
[----:B------:R-:W-:Y:S01]  /*291c0*/  IMAD.MOV.U32 R10, RZ, RZ, R34 ;  /* 0x000000ffff0a7224 */ /* 0x000fe200078e0022 */
[----:B--2---:R-:W-:-:S07]  /*291d0*/  IADD3 R27, R2, -0x2, RZ ;  /* 0xfffffffe021b7810 */ /* 0x004fce0007ffe0ff */
.L_x_3262:
[----:B------:R-:W2:Y:S01]  /*291e0*/  LDL R3, [R1] ;  /* 0x0000000001037983 */ /* 0x000ea20000100800 */
[----:B01----:R-:W1:Y:S03]  /*291f0*/  LDC R5, c[0x0][0x430] ;  /* 0x00010c00ff057b82 */ /* 0x003e660000000800 */
[----:B------:R-:W3:Y:S04]  /*29200*/  LDL R2, [R1+0x8] ;  /* 0x0000080001027983 */ /* 0x000ee80000100800 */
[----:B------:R-:W4:Y:S01]  /*29210*/  LDL R6, [R1+0xc] ;  /* 0x00000c0001067983 */ /* 0x000f220000100800 */
[----:B0-----:R-:W0:Y:S01]  /*29220*/  S2R R0, SR_TID.X ;  /* 0x0000000000007919 */ /* 0x001e220000002100 */
[----:B-1----:R-:W-:-:S13]  /*29230*/  ISETP.NE.AND P0, PT, R5, 0x1, PT ;  /* 0x000000010500780c */ /* 0x002fda0003f05270 */
[----:B------:R-:W1:Y:S01]  /*29240*/  @P0 LDC R4, c[0x0][0x434] ;  /* 0x00010d00ff040b82 */ /* 0x000e620000000800 */
[----:B0-----:R-:W-:Y:S01]  /*29250*/  LOP3.LUT R0, R0, 0x7f, RZ, 0xc0, !PT ;  /* 0x0000007f00007812 */ /* 0x001fe200078ec0ff */
[----:B------:R-:W-:Y:S05]  /*29260*/  YIELD ;  /* 0x0000000000007946 */ /* 0x000fea0003800000 */
[----:B------:R-:W-:Y:S01]  /*29270*/  ULDC.64 UR4, c[0x0][0x428] ;  /* 0x00010a0000047ab9 */ /* 0x000fe20000000a00 */
[----:B--2---:R-:W-:Y:S02]  /*29280*/  LOP3.LUT P2, RZ, R3, 0x4, RZ, 0xc0, !PT ;  /* 0x0000000403ff7812 */ /* 0x004fe4000784c0ff */
[----:B------:R-:W-:-:S02]  /*29290*/  SHF.R.U32.HI R3, RZ, 0x3, R0 ;  /* 0x00000003ff037819 */ /* 0x000fc40000011600 */
[----:B------:R-:W0:Y:S03]  /*292a0*/  @P0 LDC R0, c[0x0][0x438] ;  /* 0x00010e00ff000b82 */ /* 0x000e260000000800 */
[----:B------:R-:W-:-:S05]  /*292b0*/  IMAD R3, R27, 0x80, R3 ;  /* 0x000000801b037824 */ /* 0x000fca00078e0203 */
[----:B---3--:R-:W-:-:S05]  /*292c0*/  IADD3 R3, R33, R3, R2 ;  /* 0x0000000321037210 */ /* 0x008fca0007ffe002 */
[----:B-1----:R-:W-:-:S04]  /*292d0*/  @P0 IMAD.HI.U32 R4, R3, R4, RZ ;  /* 0x0000000403040227 */ /* 0x002fc800078e00ff */
[----:B------:R-:W-:Y:S01]  /*292e0*/  IMAD.MOV.U32 R2, RZ, RZ, R3 ;  /* 0x000000ffff027224 */ /* 0x000fe200078e0003 */
[----:B0-----:R-:W-:-:S04]  /*292f0*/  @P0 SHF.R.U32.HI R2, RZ, R0, R4 ;  /* 0x00000000ff020219 */ /* 0x001fc80000011604 */
[----:B------:R-:W-:-:S05]  /*29300*/  IADD3 R0, -R2, RZ, RZ ;  /* 0x000000ff02007210 */ /* 0x000fca0007ffe1ff */
[----:B------:R-:W-:Y:S01]  /*29310*/  IMAD R5, R5, R0, R3 ;  /* 0x0000000005057224 */ /* 0x000fe200078e0203 */
[----:B------:R-:W-:Y:S01]  /*29320*/  SHF.R.S32.HI R3, RZ, 0x1f, R2 ;  /* 0x0000001fff037819 */ /* 0x000fe20000011402 */
[----:B----4-:R-:W-:-:S04]  /*29330*/  IMAD R0, R6, UR4, RZ ;  /* 0x0000000406007c24 */ /* 0x010fc8000f8e02ff */
[C---:B------:R-:W-:Y:S02]  /*29340*/  IMAD R0, R37.reuse, UR5, R0 ;  /* 0x0000000525007c24 */ /* 0x040fe4000f8e0200 */
[----:B------:R-:W-:Y:S01]  /*29350*/  IMAD.WIDE.U32 R2, R37, UR4, R2 ;  /* 0x0000000425027c25 */ /* 0x000fe2000f8e0002 */
[----:B------:R-:W-:-:S03]  /*29360*/  ULDC.64 UR4, c[0x0][0x418] ;  /* 0x0001060000047ab9 */ /* 0x000fc60000000a00 */
[----:B------:R-:W-:Y:S01]  /*29370*/  IMAD.IADD R0, R0, 0x1, R3 ;  /* 0x0000000100007824 */ /* 0x000fe200078e0203 */
[----:B------:R-:W-:-:S04]  /*29380*/  LEA R6, P0, R2, UR4, 0x2 ;  /* 0x0000000402067c11 */ /* 0x000fc8000f8010ff */
[----:B------:R-:W-:-:S05]  /*29390*/  LEA.HI.X R7, R2, UR5, R0, 0x2, P0 ;  /* 0x0000000502077c11 */ /* 0x000fca00080f1400 */
[----:B------:R-:W2:Y:S01]  /*293a0*/  LDG.E R6, desc[UR36][R6.64] ;  /* 0x0000002406067981 */ /* 0x000ea2000c1e1900 */
[----:B------:R-:W-:-:S05]  /*293b0*/  VIADD R26, R9, 0x1 ;  /* 0x00000001091a7836 */ /* 0x000fca0000000000 */
[----:B------:R-:W-:-:S04]  /*293c0*/  ISETP.NE.AND P0, PT, R26, 0x2, PT ;  /* 0x000000021a00780c */ /* 0x000fc80003f05270 */
[----:B------:R-:W-:Y:S02]  /*293d0*/  SEL R34, RZ, 0x1, P0 ;  /* 0x00000001ff227807 */ /* 0x000fe40000000000 */
[C---:B------:R-:W-:Y:S01]  /*293e0*/  ISETP.GT.AND P1, PT, R27.reuse, RZ, PT ;  /* 0x000000ff1b00720c */ /* 0x040fe20003f24270 */
[----:B------:R-:W-:Y:S01]  /*293f0*/  VIADD R27, R27, 0xffffffff ;  /* 0xffffffff1b1b7836 */ /* 0x000fe20000000000 */
[----:B------:R-:W-:Y:S02]  /*29400*/  SEL R26, R26, RZ, P0 ;  /* 0x000000ff1a1a7207 */ /* 0x000fe40000000000 */
[----:B------:R-:W-:Y:S02]  /*29410*/  LOP3.LUT R34, R10, R34, RZ, 0x3c, !PT ;  /* 0x000000220a227212 */ /* 0x000fe400078e3cff */
[----:B--2---:R-:W-:Y:S01]  /*29420*/  SHF.R.S32.HI R20, RZ, 0x1f, R6 ;  /* 0x0000001fff147819 */ /* 0x004fe20000011406 */
[----:B------:R-:W-:Y:S06]  /*29430*/  @!P2 BRA `(.L_x_3243) ;  /* 0x000000000004a947 */ /* 0x000fec0003800000 */
[----:B------:R-:W-:Y:S01]  /*29440*/  BPT.TRAP 0x1 ;  /* 0x000000040000795c */ /* 0x000fe20000300000 */
.L_x_3243:
[----:B------:R-:W-:Y:S01]  /*29450*/  IMAD R0, R26, 0x8, R23 ;  /* 0x000000081a007824 */ /* 0x000fe200078e0217 */
[----:B------:R-:W-:Y:S01]  /*29460*/  SHF.L.U32 R21, R34, 0x1f, RZ ;  /* 0x0000001f22157819 */ /* 0x000fe200000006ff */
[----:B------:R-:W-:Y:S01]  /*29470*/  BSSY B0, `(.L_x_3244) ;  /* 0x0000004000007945 */ /* 0x000fe20003800000 */
[----:B------:R-:W-:Y:S02]  /*29480*/  SHF.R.S32.HI R17, RZ, 0x1f, R5 ;  /* 0x0000001fff117819 */ /* 0x000fe40000011405 */
[----:B------:R-:W0:Y:S02]  /*29490*/  SYNCS.PHASECHK.TRANS64.TRYWAIT P0, [R0+URZ+0x38880], R21 ;  /* 0x03888015000075a7 */ /* 0x000e24000800017f */
[----:B0-----:R-:W-:Y:S05]  /*294a0*/  @!P0 BRA `(.L_x_3245) ;  /* 0x000000a000548947 */ /* 0x001fea0003800000 */
.L_x_3551:
[----:B------:R-:W-:Y:S05]  /*294b0*/  BSYNC B0 ;  /* 0x0000000000007941 */ /* 0x000fea0003800000 */
.L_x_3244:
        /* <DEDUP_REMOVED lines=9> */
[----:B------:R-:W-:-:S04]  /*29550*/  ULDC.64 UR4, c[0x0][0x338] ;  /* 0x0000ce0000047ab9 */ /* 0x000fc80000000a00 */
[----:B------:R-:W-:Y:S01]  /*29560*/  IADD3 R3, R3, R4, RZ ;  /* 0x0000000403037210 */ /* 0x000fe20007ffe0ff */
[----:B------:R-:W-:-:S04]  /*29570*/  IMAD R4, R20, UR4, RZ ;  /* 0x0000000414047c24 */ /* 0x000fc8000f8e02ff */
[C---:B------:R-:W-:Y:S02]  /*29580*/  IMAD R4, R6.reuse, UR5, R4 ;  /* 0x0000000506047c24 */ /* 0x040fe4000f8e0204 */
[----:B------:R-:W-:Y:S01]  /*29590*/  IMAD.WIDE.U32 R2, R6, UR4, R2 ;  /* 0x0000000406027c25 */ /* 0x000fe2000f8e0002 */
        /* <DEDUP_REMOVED lines=8> */
[----:B------:R-:W-:Y:S02]  /*29620*/  IMAD R7, R18, UR5, R7 ;  /* 0x0000000512077c24 */ /* 0x000fe4000f8e0207 */
[----:B---3--:R-:W-:-:S03]  /*29630*/  IMAD R4, R26, 0x8000, R13 ;  /* 0x000080001a047824 */ /* 0x008fc600078e020d */
        /* <DEDUP_REMOVED lines=43> */
[----:B-1----:R-:W-:-:S04]  /*298f0*/  IADD3 R2, P0, R33, R2, RZ ;  /* 0x0000000221027210 */ /* 0x002fc80007f1e0ff */
[----:B--2---:R-:W-:-:S05]  /*29900*/  IADD3.X R3, RZ, R3, RZ, P0, !PT ;  /* 0x00000003ff037210 */ /* 0x004fca00007fe4ff */
[----:B------:R-:W-:Y:S04]  /*29910*/  LDGSTS.E.BYPASS.LTC128B.128 [R4+0x13400], desc[UR36][R2.64], !P3 ;  /* 0x1340000002047fae */ /* 0x000fe8000d901d64 */
[----:B------:R1:W-:Y:S04]  /*29920*/  LDGSTS.E.BYPASS.LTC128B.128 [R4+0x17400], desc[UR36][R2.64+0x80], !P2 ;  /* 0x1740008002047fae */ /* 0x0003e8000d101d64 */
[----:B-1-3--:R1:W2:Y:S02]  /*29930*/  SHFL.IDX PT, R2, R8, 0x7, 0x181f ;  /* 0x00f81f0008027f89 */ /* 0x00a2a400000e0000 */
.L_x_3569:
        /* <DEDUP_REMOVED lines=9> */
.L_x_3247:
[----:B------:R-:W-:Y:S02]  /*299d0*/  PLOP3.LUT P2, PT, P2, P0, PT, 0xa2, 0x0 ;  /* 0x000000000000781c */ /* 0x000fe40001741472 */
[----:B------:R-:W-:-:S08]  /*299e0*/  @P0 R2UR P2, UR4, R0 ;  /* 0x00000000000402ca */ /* 0x000fd00000040000 */
[----:B------:R-:W-:-:S05]  /*299f0*/  @P0 PLOP3.LUT P0, PT, P2, PT, PT, 0x80, 0x0 ;  /* 0x000000000000081c */ /* 0x000fca000170f070 */
[----:B------:R-:W-:Y:S01]  /*29a00*/  @!P2 SYNCS.ARRIVE.TRANS64.RED.A0T1 RZ, [UR4+0x38870], RZ ;  /* 0x038870ffffffa9a7 */ /* 0x000fe20008200404 */
[----:B------:R-:W-:Y:S07]  /*29a10*/  @!P2 ARRIVES.LDGSTSBAR.64.TRANSCNT [UR4+0x38870] ;  /* 0x03887000ff00a9b0 */ /* 0x000fee0008000a84 */
[----:B------:R-:W-:Y:S05]  /*29a20*/  @P0 BRA.U.ANY `(.L_x_3247) ;  /* 0xfffffffd00e80947 */ /* 0x000fea000393ffff */
[----:B------:R-:W-:Y:S01]  /*29a30*/  NOP ;  /* 0x0000000000007918 */ /* 0x000fe20000000000 */
[----:B--2---:R-:W2:Y:S02]  /*29a40*/  LDL R2, [R1] ;  /* 0x0000000001027983 */ /* 0x004ea40000100800 */
[----:B--2---:R-:W-:-:S13]  /*29a50*/  LOP3.LUT P3, RZ, R2, 0x4, RZ, 0xc0, !PT ;  /* 0x0000000402ff7812 */ /* 0x004fda000786c0ff */
[----:B------:R-:W-:Y:S05]  /*29a60*/  @!P3 BRA `(.L_x_3248) ;  /* 0x000000000004b947 */ /* 0x000fea0003800000 */
[----:B------:R-:W-:Y:S01]  /*29a70*/  BPT.TRAP 0x1 ;  /* 0x000000040000795c */ /* 0x000fe20000300000 */
.L_x_3248:
[----:B------:R2:W-:Y:S01]  /*29a80*/  SYNCS.ARRIVE.TRANS64.A1T0 RZ, [R0+URZ+0x38870], RZ ;  /* 0x038870ff00ff79a7 */ /* 0x0005e2000810003f */
[----:B------:R-:W-:Y:S05]  /*29a90*/  @!P3 BRA `(.L_x_3249) ;  /* 0x000000000004b947 */ /* 0x000fea0003800000 */
[----:B------:R-:W-:Y:S01]  /*29aa0*/  BPT.TRAP 0x1 ;  /* 0x000000040000795c */ /* 0x000fe20000300000 */
.L_x_3249:
[----:B------:R-:W3:Y:S01]  /*29ab0*/  SYNCS.PHASECHK.TRANS64.TRYWAIT P0, [R0+URZ+0x38840], R21 ;  /* 0x03884015000075a7 */ /* 0x000ee2000800017f */
[----:B------:R-:W-:Y:S04]  /*29ac0*/  BSSY B0, `(.L_x_3250) ;  /* 0x0000002000007945 */ /* 0x000fe80003800000 */
[----:B---3--:R-:W-:Y:S05]  /*29ad0*/  @!P0 BRA `(.L_x_3251) ;  /* 0x000000a400248947 */ /* 0x008fea0003800000 */
.L_x_3570:
[----:B------:R-:W-:Y:S05]  /*29ae0*/  BSYNC B0 ;  /* 0x0000000000007941 */ /* 0x000fea0003800000 */
.L_x_3250:
[----:B-1----:R-:W4:Y:S01]  /*29af0*/  LDL R8, [R1+0x4] ;  /* 0x0000040001087983 */ /* 0x002f220000100800 */
[----:B------:R-:W-:Y:S01]  /*29b00*/  ULDC.64 UR4, c[0x0][0x300] ;  /* 0x0000c00000047ab9 */ /* 0x000fe20000000a00 */
[----:B------:R-:W-:Y:S01]  /*29b10*/  ULDC.64 UR6, c[0x0][0x2e8] ;  /* 0x0000ba0000067ab9 */ /* 0x000fe20000000a00 */
[----:B------:R-:W-:Y:S01]  /*29b20*/  IMAD R7, R17, UR4, RZ ;  /* 0x0000000411077c24 */ /* 0x000fe2000f8e02ff */
[----:B------:R-:W-:Y:S01]  /*29b30*/  LOP3.LUT R11, R33, 0x80, RZ, 0xfc, !PT ;  /* 0x00000080210b7812 */ /* 0x000fe200078efcff */
[----:B------:R-:W-:-:S04]  /*29b40*/  IMAD.WIDE.U32 R2, R5, UR4, RZ ;  /* 0x0000000405027c25 */ /* 0x000fc8000f8e00ff */
        /* <DEDUP_REMOVED lines=19> */
[----:B------:R-:W4:Y:S01]  /*29c80*/  SHFL.IDX PT, R3, R5, RZ, 0x181f ;  /* 0x00181fff05037589 */ /* 0x000f2200000e0000 */
[----:B-1----:R-:W-:-:S05]  /*29c90*/  IADD3 R2, P0, R33, R2, RZ ;  /* 0x0000000221027210 */ /* 0x002fca0007f1e0ff */
[----:B----4-:R-:W-:-:S05]  /*29ca0*/  IMAD.X R3, RZ, RZ, R3, P0 ;  /* 0x000000ffff037224 */ /* 0x010fca00000e0603 */
[----:B------:R-:W-:Y:S01]  /*29cb0*/  @!PT LDS RZ, [RZ] ;  /* 0x00000000fffff984 */ /* 0x000fe20000000800 */
[----:B------:R-:W-:Y:S04]  /*29cc0*/  LDGSTS.E.BYPASS.LTC128B.128 [R4+0x28400], desc[UR36][R2.64], !P3 ;  /* 0x2840000002047fae */ /* 0x000fe8000d901d64 */
[----:B------:R1:W-:Y:S04]  /*29cd0*/  LDGSTS.E.BYPASS.LTC128B.128 [R4+0x2c400], desc[UR36][R2.64+0x80], !P2 ;  /* 0x2c40008002047fae */ /* 0x0003e8000d101d64 */
[----:B-1----:R-:W1:Y:S04]  /*29ce0*/  SHFL.IDX PT, R2, R6, 0x1, 0x181f ;  /* 0x00381f0006027f89 */ /* 0x002e6800000e0000 */
[----:B------:R-:W4:Y:S01]  /*29cf0*/  SHFL.IDX PT, R3, R5, 0x1, 0x181f ;  /* 0x00381f0005037f89 */ /* 0x000f2200000e0000 */
[----:B-1----:R-:W-:-:S04]  /*29d00*/  IADD3 R2, P0, R33, R2, RZ ;  /* 0x0000000221027210 */ /* 0x002fc80007f1e0ff */
[----:B----4-:R-:W-:-:S05]  /*29d10*/  IADD3.X R3, RZ, R3, RZ, P0, !PT ;  /* 0x00000003ff037210 */ /* 0x010fca00007fe4ff */
[----:B------:R-:W-:Y:S04]  /*29d20*/  LDGSTS.E.BYPASS.LTC128B.128 [R4+0x28c00], desc[UR36][R2.64], !P3 ;  /* 0x28c0000002047fae */ /* 0x000fe8000d901d64 */
[----:B------:R1:W-:Y:S04]  /*29d30*/  LDGSTS.E.BYPASS.LTC128B.128 [R4+0x2cc00], desc[UR36][R2.64+0x80], !P2 ;  /* 0x2cc0008002047fae */ /* 0x0003e8000d101d64 */
[----:B-1----:R-:W1:Y:S04]  /*29d40*/  SHFL.IDX PT, R2, R6, 0x2, 0x181f ;  /* 0x00581f0006027f89 */ /* 0x002e6800000e0000 */
[----:B------:R-:W4:Y:S01]  /*29d50*/  SHFL.IDX PT, R3, R5, 0x2, 0x181f ;  /* 0x00581f0005037f89 */ /* 0x000f2200000e0000 */
[----:B-1----:R-:W-:-:S05]  /*29d60*/  IADD3 R2, P0, R33, R2, RZ ;  /* 0x0000000221027210 */ /* 0x002fca0007f1e0ff */
[----:B----4-:R-:W-:-:S05]  /*29d70*/  IMAD.X R3, RZ, RZ, R3, P0 ;  /* 0x000000ffff037224 */ /* 0x010fca00000e0603 */
        /* <DEDUP_REMOVED lines=21> */
[----:B------:R-:W4:Y:S04]  /*29ed0*/  SHFL.IDX PT, R3, R5, 0x6, 0x181f ;  /* 0x00d81f0005037f89 */ /* 0x000f2800000e0000 */
[----:B------:R-:W0:Y:S01]  /*29ee0*/  SHFL.IDX PT, R5, R5, 0x7, 0x181f ;  /* 0x00f81f0005057f89 */ /* 0x000e2200000e0000 */
[----:B-1----:R-:W-:-:S04]  /*29ef0*/  IADD3 R2, P0, R33, R2, RZ ;  /* 0x0000000221027210 */ /* 0x002fc80007f1e0ff */
[----:B----4-:R-:W-:-:S05]  /*29f00*/  IADD3.X R3, RZ, R3, RZ, P0, !PT ;  /* 0x00000003ff037210 */ /* 0x010fca00007fe4ff */
[----:B------:R-:W-:Y:S04]  /*29f10*/  LDGSTS.E.BYPASS.LTC128B.128 [R4+0x2b400], desc[UR36][R2.64], !P3 ;  /* 0x2b40000002047fae */ /* 0x000fe8000d901d64 */
[----:B------:R1:W-:Y:S04]  /*29f20*/  LDGSTS.E.BYPASS.LTC128B.128 [R4+0x2f400], desc[UR36][R2.64+0x80], !P2 ;  /* 0x2f40008002047fae */ /* 0x0003e8000d101d64 */
[----:B01----:R1:W4:Y:S02]  /*29f30*/  SHFL.IDX PT, R2, R6, 0x7, 0x181f ;  /* 0x00f81f0006027f89 */ /* 0x00332400000e0000 */
.L_x_3588:
        /* <DEDUP_REMOVED lines=9> */
.L_x_3253:
[----:B------:R-:W-:Y:S02]  /*29fd0*/  PLOP3.LUT P2, PT, P2, P0, PT, 0xa2, 0x0 ;  /* 0x000000000000781c */ /* 0x000fe40001741472 */
[----:B------:R-:W-:-:S08]  /*29fe0*/  @P0 R2UR P2, UR4, R0 ;  /* 0x00000000000402ca */ /* 0x000fd00000040000 */
[----:B------:R-:W-:-:S05]  /*29ff0*/  @P0 PLOP3.LUT P0, PT, P2, PT, PT, 0x80, 0x0 ;  /* 0x000000000000081c */ /* 0x000fca000170f070 */
[----:B------:R-:W-:Y:S01]  /*2a000*/  @!P2 SYNCS.ARRIVE.TRANS64.RED.A0T1 RZ, [UR4+0x38830], RZ ;  /* 0x038830ffffffa9a7 */ /* 0x000fe20008200404 */
[----:B------:R-:W-:Y:S07]  /*2a010*/  @!P2 ARRIVES.LDGSTSBAR.64.TRANSCNT [UR4+0x38830] ;  /* 0x03883000ff00a9b0 */ /* 0x000fee0008000a84 */
[----:B------:R-:W-:Y:S05]  /*2a020*/  @P0 BRA.U.ANY `(.L_x_3253) ;  /* 0xfffffffd00e80947 */ /* 0x000fea000393ffff */
[----:B------:R-:W-:Y:S01]  /*2a030*/  NOP ;  /* 0x0000000000007918 */ /* 0x000fe20000000000 */
[----:B0-----:R-:W4:Y:S02]  /*2a040*/  LDL R2, [R1] ;  /* 0x0000000001027983 */ /* 0x001f240000100800 */
[----:B----4-:R-:W-:-:S13]  /*2a050*/  LOP3.LUT P3, RZ, R2, 0x4, RZ, 0xc0, !PT ;  /* 0x0000000402ff7812 */ /* 0x010fda000786c0ff */
[----:B------:R-:W-:Y:S05]  /*2a060*/  @!P3 BRA `(.L_x_3254) ;  /* 0x000000000004b947 */ /* 0x000fea0003800000 */
[----:B------:R-:W-:Y:S01]  /*2a070*/  BPT.TRAP 0x1 ;  /* 0x000000040000795c */ /* 0x000fe20000300000 */
.L_x_3254:
[----:B------:R2:W-:Y:S02]  /*2a080*/  SYNCS.ARRIVE.TRANS64.A1T0 RZ, [R0+URZ+0x38830], RZ ;  /* 0x038830ff00ff79a7 */ /* 0x0005e4000810003f */
[----:B--23--:R-:W-:-:S05]  /*2a090*/  IMAD.U32 R0, RZ, RZ, UR38 ;  /* 0x00000026ff007e24 */ /* 0x00cfca000f8e00ff */
[----:B------:R-:W-:-:S13]  /*2a0a0*/  ISETP.NE.AND P0, PT, R0, 0x3, PT ;  /* 0x000000030000780c */ /* 0x000fda0003f05270 */
[----:B------:R-:W-:Y:S05]  /*2a0b0*/  @!P0 BRA `(.L_x_3255) ;  /* 0x0000000000048947 */ /* 0x000fea0003800000 */
[----:B------:R-:W-:Y:S01]  /*2a0c0*/  BPT.TRAP 0x1 ;  /* 0x000000040000795c */ /* 0x000fe20000300000 */
.L_x_3255:
[----:B------:R-:W-:Y:S01]  /*2a0d0*/  LOP3.LUT R0, R10, 0x1, RZ, 0x3c, !PT ;  /* 0x000000010a007812 */ /* 0x000fe200078e3cff */
[----:B------:R-:W-:Y:S01]  /*2a0e0*/  IMAD R2, R9, 0x8, R23 ;  /* 0x0000000809027824 */ /* 0x000fe200078e0217 */
[----:B------:R-:W-:Y:S02]  /*2a0f0*/  BSSY B0, `(.L_x_3256) ;  /* 0x0000004000007945 */ /* 0x000fe40003800000 */
[----:B------:R-:W-:-:S04]  /*2a100*/  SHF.L.U32 R0, R0, 0x1f, RZ ;  /* 0x0000001f00007819 */ /* 0x000fc800000006ff */
[----:B------:R-:W0:Y:S02]  /*2a110*/  SYNCS.PHASECHK.TRANS64.TRYWAIT P2, [R2+URZ+0x38870], R0 ;  /* 0x03887000020075a7 */ /* 0x000e24000804017f */
[----:B0-----:R-:W-:Y:S05]  /*2a120*/  @!P2 BRA `(.L_x_3257) ;  /* 0x000000a400e8a947 */ /* 0x001fea0003800000 */
.L_x_3589:
[----:B------:R-:W-:Y:S05]  /*2a130*/  BSYNC B0 ;  /* 0x0000000000007941 */ /* 0x000fea0003800000 */
.L_x_3256:
[----:B------:R-:W2:Y:S02]  /*2a140*/  LDL R3, [R1] ;  /* 0x0000000001037983 */ /* 0x000ea40000100800 */
[----:B--2---:R-:W-:-:S13]  /*2a150*/  LOP3.LUT P2, RZ, R3, 0x4, RZ, 0xc0, !PT ;  /* 0x0000000403ff7812 */ /* 0x004fda000784c0ff */
[----:B------:R-:W-:Y:S05]  /*2a160*/  @!P2 BRA `(.L_x_3258) ;  /* 0x000000000004a947 */ /* 0x000fea0003800000 */
[----:B------:R-:W-:Y:S01]  /*2a170*/  BPT.TRAP 0x1 ;  /* 0x000000040000795c */ /* 0x000fe20000300000 */
.L_x_3258:
[----:B------:R-:W-:Y:S01]  /*2a180*/  SHF.L.U32 R3, R10, 0x1f, RZ ;  /* 0x0000001f0a037819 */ /* 0x000fe200000006ff */
[----:B0-----:R-:W-:-:S03]  /*2a190*/  IMAD.SHL.U32 R0, R9, 0x8000, RZ ;  /* 0x0000800009007824 */ /* 0x001fc600078e00ff */
[----:B------:R-:W0:Y:S02]  /*2a1a0*/  SYNCS.PHASECHK.TRANS64.TRYWAIT P2, [R2+URZ+0x38860], R3 ;  /* 0x03886003020075a7 */ /* 0x000e24000804017f */
[----:B0-----:R-:W-:Y:S05]  /*2a1b0*/  @!P2 BRA `(.L_x_3259) ;  /* 0x000000a400d8a947 */ /* 0x001fea0003800000 */
.L_x_3590:
[----:B------:R-:W2:Y:S04]  /*2a1c0*/  LDL R4, [R1] ;  /* 0x0000000001047983 */ /* 0x000ea80000100800 */
[----:B------:R-:W3:Y:S01]  /*2a1d0*/  LDL R8, [R1+0x24] ;  /* 0x0000240001087983 */ /* 0x000ee20000100800 */
[C---:B0-----:R-:W-:Y:S01]  /*2a1e0*/  LOP3.LUT R3, R0.reuse, R22, RZ, 0xfc, !PT ;  /* 0x0000001600037212 */ /* 0x041fe200078efcff */
[----:B------:R-:W-:Y:S05]  /*2a1f0*/  WARPSYNC.ALL ;  /* 0x0000000000007948 */ /* 0x000fea0003800000 */
[----:B------:R-:W4:Y:S01]  /*2a200*/  LDL R20, [R1+0x18] ;  /* 0x0000180001147983 */ /* 0x000f220000100800 */
[----:B------:R-:W-:Y:S01]  /*2a210*/  IADD3 R3, R23, R3, RZ ;  /* 0x0000000317037210 */ /* 0x000fe20007ffe0ff */
[----:B------:R-:W-:-:S02]  /*2a220*/  VIADD R21, R0, 0x2000 ;  /* 0x0000200000157836 */ /* 0x000fc40000000000 */
[----:B------:R-:W-:Y:S01]  /*2a230*/  VIADD R17, R0, 0x6000 ;  /* 0x0000600000117836 */ /* 0x000fe20000000000 */
[----:B------:R-:W5:Y:S01]  /*2a240*/  LDL R29, [R1+0x14] ;  /* 0x00001400011d7983 */ /* 0x000f620000100800 */
[----:B--2---:R-:W-:-:S03]  /*2a250*/  LOP3.LUT P2, RZ, R4, 0x4, RZ, 0xc0, !PT ;  /* 0x0000000404ff7812 */ /* 0x004fc6000784c0ff */
[----:B-1----:R3:W0:Y:S02]  /*2a260*/  LDSM.16.MT88.4 R4, [R3+0x10400] ;  /* 0x010400000304783b */ /* 0x0026240000004200 */
[----:B---3--:R-:W-:-:S05]  /*2a270*/  IADD3 R3, R23, R8, R0 ;  /* 0x0000000817037210 */ /* 0x008fca0007ffe000 */
[----:B------:R-:W1:Y:S01]  /*2a280*/  LDSM.16.MT88.4 R8, [R3+0x10400] ;  /* 0x010400000308783b */ /* 0x000e620000004200 */
[C-C-:B0-----:R-:W-:Y:S02]  /*2a290*/  PRMT R12, R4.reuse, 0x6420, R5.reuse ;  /* 0x00006420040c7816 */ /* 0x141fe40000000005 */
[----:B------:R-:W-:Y:S02]  /*2a2a0*/  PRMT R13, R4, 0x7531, R5 ;  /* 0x00007531040d7816 */ /* 0x000fe40000000005 */
[----:B------:R-:W-:Y:S02]  /*2a2b0*/  LOP3.LUT R4, R0, R25, RZ, 0xfc, !PT ;  /* 0x0000001900047212 */ /* 0x000fe400078efcff */
[C-C-:B------:R-:W-:Y:S02]  /*2a2c0*/  PRMT R14, R6.reuse, 0x6420, R7.reuse ;  /* 0x00006420060e7816 */ /* 0x140fe40000000007 */
[----:B------:R-:W-:Y:S01]  /*2a2d0*/  PRMT R15, R6, 0x7531, R7 ;  /* 0x00007531060f7816 */ /* 0x000fe20000000007 */
[----:B------:R-:W-:Y:S01]  /*2a2e0*/  IMAD.IADD R4, R24, 0x1, R4 ;  /* 0x0000000118047824 */ /* 0x000fe200078e0204 */
[----:B-1----:R-:W-:-:S04]  /*2a2f0*/  PRMT R5, R8, 0x7531, R9 ;  /* 0x0000753108057816 */ /* 0x002fc80000000009 */
[----:B------:R0:W-:Y:S01]  /*2a300*/  STSM.16.M88.4 [R4], R12 ;  /* 0x0000000c04007844 */ /* 0x0001e20000000200 */
[C-C-:B------:R-:W-:Y:S02]  /*2a310*/  PRMT R6, R10.reuse, 0x6420, R11.reuse ;  /* 0x000064200a067816 */ /* 0x140fe4000000000b */
[----:B------:R-:W-:Y:S02]  /*2a320*/  PRMT R7, R10, 0x7531, R11 ;  /* 0x000075310a077816 */ /* 0x000fe4000000000b */
[----:B0-----:R-:W-:Y:S02]  /*2a330*/  PRMT R4, R8, 0x6420, R9 ;  /* 0x0000642008047816 */ /* 0x001fe40000000009 */
[----:B------:R-:W-:Y:S01]  /*2a340*/  LOP3.LUT R8, R21, R25, RZ, 0xfc, !PT ;  /* 0x0000001915087212 */ /* 0x000fe200078efcff */
[----:B------:R-:W-:-:S04]  /*2a350*/  VIADD R12, R0, 0x4000 ;  /* 0x00004000000c7836 */ /* 0x000fc80000000000 */
[----:B------:R-:W-:-:S05]  /*2a360*/  IMAD.IADD R8, R24, 0x1, R8 ;  /* 0x0000000118087824 */ /* 0x000fca00078e0208 */
[----:B------:R0:W-:Y:S02]  /*2a370*/  STSM.16.M88.4 [R8], R4 ;  /* 0x0000000408007844 */ /* 0x0001e40000000200 */
[----:B0-----:R-:W-:-:S04]  /*2a380*/  LOP3.LUT R4, R12, R22, RZ, 0xfc, !PT ;  /* 0x000000160c047212 */ /* 0x001fc800078efcff */
[----:B------:R-:W-:-:S05]  /*2a390*/  IADD3 R4, R23, R4, RZ ;  /* 0x0000000417047210 */ /* 0x000fca0007ffe0ff */
        /* <DEDUP_REMOVED lines=20> */
[----:B----4-:R-:W-:-:S05]  /*2a4e0*/  IMAD.IADD R28, R20, 0x1, R0 ;  /* 0x00000001141c7824 */ /* 0x010fca00078e0200 */
        /* <DEDUP_REMOVED lines=9> */
[----:B------:R-:W-:-:S05]  /*2a580*/  LOP3.LUT R4, R4, R22, RZ, 0xfc, !PT ;  /* 0x0000001604047212 */ /* 0x000fca00078efcff */
[----:B------:R-:W-:Y:S01]  /*2a590*/  IMAD.IADD R4, R23, 0x1, R4 ;  /* 0x0000000117047824 */ /* 0x000fe200078e0204 */
        /* <DEDUP_REMOVED lines=27> */
[----:B------:R-:W-:Y:S01]  /*2a750*/  PRMT R13, R8, 0x7531, R9 ;  /* 0x00007531080d7816 */ /* 0x000fe20000000009 */
[----:B------:R-:W-:Y:S02]  /*2a760*/  IMAD.IADD R8, R23, 0x1, R17 ;  /* 0x0000000117087824 */ /* 0x000fe400078e0211 */
[----:B------:R-:W2:Y:S01]  /*2a770*/  LDL R17, [R1+0x1c] ;  /* 0x00001c0001117983 */ /* 0x000ea20000100800 */
[----:B-----5:R-:W-:-:S02]  /*2a780*/  IADD3 R21, R29, R0, RZ ;  /* 0x000000001d157210 */ /* 0x020fc40007ffe0ff */
[----:B------:R-:W-:Y:S02]  /*2a790*/  PRMT R14, R10, 0x6420, R11 ;  /* 0x000064200a0e7816 */ /* 0x000fe4000000000b */
[----:B------:R-:W-:Y:S02]  /*2a7a0*/  IADD3 R20, R24, R21, R25 ;  /* 0x0000001518147210 */ /* 0x000fe40007ffe019 */
[----:B------:R-:W-:Y:S02]  /*2a7b0*/  PRMT R15, R10, 0x7531, R11 ;  /* 0x000075310a0f7816 */ /* 0x000fe4000000000b */
[----:B------:R-:W-:Y:S01]  /*2a7c0*/  IADD3 R21, R24, R36, R21 ;  /* 0x0000002418157210 */ /* 0x000fe20007ffe015 */
        /* <DEDUP_REMOVED lines=26> */
[----:B------:R-:W-:Y:S01]  /*2a970*/  PRMT R7, R10, 0x7531, R11 ;  /* 0x000075310a077816 */ /* 0x000fe2000000000b */
[----:B--2---:R-:W-:Y:S01]  /*2a980*/  IMAD.IADD R20, R17, 0x1, R0 ;  /* 0x0000000111147824 */ /* 0x004fe200078e0200 */
[----:B------:R-:W-:-:S04]  /*2a990*/  IADD3 R0, R0, 0x7000, RZ ;  /* 0x0000700000007810 */ /* 0x000fc80007ffe0ff */
        /* <DEDUP_REMOVED lines=26> */
.L_x_3260:
[----:B-1----:R1:W-:Y:S01]  /*2ab40*/  SYNCS.ARRIVE.TRANS64.A1T0 RZ, [R2+URZ+0x38850], RZ ;  /* 0x038850ff02ff79a7 */ /* 0x0023e2000810003f */
[----:B------:R-:W-:Y:S06]  /*2ab50*/  BAR.SYNC.DEFER_BLOCKING 0x2, 0x80 ;  /* 0x0082000000007b1d */ /* 0x000fec0000010000 */
[----:B------:R-:W-:Y:S05]  /*2ab60*/  @!P0 BRA `(.L_x_3261) ;  /* 0x0000000000048947 */ /* 0x000fea0003800000 */
[----:B------:R-:W-:Y:S01]  /*2ab70*/  BPT.TRAP 0x1 ;  /* 0x000000040000795c */ /* 0x000fe20000300000 */
.L_x_3261:
[----:B------:R-:W2:Y:S01]  /*2ab80*/  LDL R0, [R1+0x10] ;  /* 0x0000100001007983 */ /* 0x000ea20000100800 */
[----:B-1----:R-:W-:Y:S02]  /*2ab90*/  VIADD R2, R2, 0x38880 ;  /* 0x0003888002027836 */ /* 0x002fe40000000000 */
[----:B------:R-:W-:Y:S02]  /*2aba0*/  IMAD.MOV.U32 R9, RZ, RZ, R26 ;  /* 0x000000ffff097224 */ /* 0x000fe400078e001a */
[----:B------:R-:W-:Y:S01]  /*2abb0*/  IMAD.MOV.U32 R10, RZ, RZ, R34 ;  /* 0x000000ffff0a7224 */ /* 0x000fe200078e0022 */
[----:B--2---:R-:W-:-:S04]  /*2abc0*/  PRMT R2, R0, 0x654, R2 ;  /* 0x0000065400027816 */ /* 0x004fc80000000002 */
[----:B------:R1:W-:Y:S01]  /*2abd0*/  SYNCS.ARRIVE.TRANS64.RED.A1T0 RZ, [R2+URZ], RZ ;  /* 0x000000ff02ff79a7 */ /* 0x0003e2000810043f */
[----:B------:R-:W-:Y:S05]  /*2abe0*/  @P1 BRA `(.L_x_3262) ;  /* 0xffffffe4007c1947 */ /* 0x000fea000383ffff */
.L_x_3242:
        /* <DEDUP_REMOVED lines=19> */
.L_x_3264:
[----:B------:R-:W-:Y:S05]  /*2ad20*/  BSYNC B0 ;  /* 0x0000000000007941 */ /* 0x000fea0003800000 */
.L_x_3263:
[----:B------:R-:W-:Y:S05]  /*2ad30*/  @!P0 BRA `(.L_x_3265) ;  /* 0x0000000000048947 */ /* 0x000fea0003800000 */
[----:B------:R-:W-:Y:S01]  /*2ad40*/  BPT.TRAP 0x1 ;  /* 0x000000040000795c */ /* 0x000fe20000300000 */
.L_x_3265:
[----:B------:R-:W-:Y:S01]  /*2ad50*/  LOP3.LUT R3, R34, 0x1, RZ, 0x3c, !PT ;  /* 0x0000000122037812 */ /* 0x000fe200078e3cff */
[----:B------:R-:W-:Y:S01]  /*2ad60*/  IMAD R0, R26, 0x8, R23 ;  /* 0x000000081a007824 */ /* 0x000fe200078e0217 */
[----:B------:R-:W-:Y:S02]  /*2ad70*/  BSSY B0, `(.L_x_3266) ;  /* 0x0000004000007945 */ /* 0x000fe40003800000 */
[----:B------:R-:W-:-:S04]  /*2ad80*/  SHF.L.U32 R3, R3, 0x1f, RZ ;  /* 0x0000001f03037819 */ /* 0x000fc800000006ff */
[----:B------:R-:W0:Y:S02]  /*2ad90*/  SYNCS.PHASECHK.TRANS64.TRYWAIT P1, [R0+URZ+0x38870], R3 ;  /* 0x03887003000075a7 */ /* 0x000e24000802017f */
[----:B0-----:R-:W-:Y:S05]  /*2ada0*/  @!P1 BRA `(.L_x_3267) ;  /* 0x0000009800f09947 */ /* 0x001fea0003800000 */
.L_x_3591:
[----:B------:R-:W-:Y:S05]  /*2adb0*/  BSYNC B0 ;  /* 0x0000000000007941 */ /* 0x000fea0003800000 */
.L_x_3266:
[----:B------:R-:W2:Y:S02]  /*2adc0*/  LDL R2, [R1] ;  /* 0x0000000001027983 */ /* 0x000ea40000100800 */
[----:B--2---:R-:W-:-:S13]  /*2add0*/  LOP3.LUT P1, RZ, R2, 0x4, RZ, 0xc0, !PT ;  /* 0x0000000402ff7812 */ /* 0x004fda000782c0ff */
[----:B------:R-:W-:Y:S05]  /*2ade0*/  @!P1 BRA `(.L_x_3268) ;  /* 0x0000000000049947 */ /* 0x000fea0003800000 */
[----:B------:R-:W-:Y:S01]  /*2adf0*/  BPT.TRAP 0x1 ;  /* 0x000000040000795c */ /* 0x000fe20000300000 */
.L_x_3268:
[----:B0-----:R-:W-:-:S04]  /*2ae00*/  SHF.L.U32 R3, R34, 0x1f, RZ ;  /* 0x0000001f22037819 */ /* 0x001fc800000006ff */
[----:B------:R-:W0:Y:S02]  /*2ae10*/  SYNCS.PHASECHK.TRANS64.TRYWAIT P1, [R0+URZ+0x38860], R3 ;  /* 0x03886003000075a7 */ /* 0x000e24000802017f */
[----:B0-----:R-:W-:Y:S05]  /*2ae20*/  @!P1 BRA `(.L_x_3269) ;  /* 0x0000009800e49947 */ /* 0x001fea0003800000 */
.L_x_3592:
[----:B------:R-:W2:Y:S04]  /*2ae30*/  LDL R2, [R1] ;  /* 0x0000000001027983 */ /* 0x000ea80000100800 */
[----:B------:R-:W3:Y:S01]  /*2ae40*/  LDL R4, [R1+0x24] ;  /* 0x0000240001047983 */ /* 0x000ee20000100800 */
[----:B------:R-:W-:Y:S01]  /*2ae50*/  IMAD.SHL.U32 R18, R26, 0x8000, RZ ;  /* 0x000080001a127824 */ /* 0x000fe200078e00ff */
[----:B------:R-:W-:Y:S05]  /*2ae60*/  WARPSYNC.ALL ;  /* 0x0000000000007948 */ /* 0x000fea0003800000 */
[----:B------:R-:W4:Y:S01]  /*2ae70*/  LDL R28, [R1+0x18] ;  /* 0x00001800011c7983 */ /* 0x000f220000100800 */
[----:B0-----:R-:W-:-:S05]  /*2ae80*/  LOP3.LUT R3, R18, R25, RZ, 0xfc, !PT ;  /* 0x0000001912037212 */ /* 0x001fca00078efcff */
[----:B------:R-:W-:Y:S01]  /*2ae90*/  IMAD.IADD R3, R24, 0x1, R3 ;  /* 0x0000000118037824 */ /* 0x000fe200078e0203 */
[----:B------:R-:W-:Y:S02]  /*2aea0*/  IADD3 R20, R18, 0x2000, RZ ;  /* 0x0000200012147810 */ /* 0x000fe40007ffe0ff */
[----:B--2---:R-:W-:Y:S02]  /*2aeb0*/  LOP3.LUT P1, RZ, R2, 0x4, RZ, 0xc0, !PT ;  /* 0x0000000402ff7812 */ /* 0x004fe4000782c0ff */
[----:B------:R-:W-:-:S05]  /*2aec0*/  LOP3.LUT R2, R18, R22, RZ, 0xfc, !PT ;  /* 0x0000001612027212 */ /* 0x000fca00078efcff */
[C---:B------:R-:W-:Y:S01]  /*2aed0*/  IMAD.IADD R9, R23.reuse, 0x1, R2 ;  /* 0x0000000117097824 */ /* 0x040fe200078e0202 */
[----:B---3--:R-:W-:-:S05]  /*2aee0*/  IADD3 R2, R23, R4, R18 ;  /* 0x0000000417027210 */ /* 0x008fca0007ffe012 */
[----:B------:R-:W0:Y:S04]  /*2aef0*/  LDSM.16.MT88.4 R8, [R9+0x10400] ;  /* 0x010400000908783b */ /* 0x000e280000004200 */
[----:B------:R-:W1:Y:S01]  /*2af00*/  LDSM.16.MT88.4 R4, [R2+0x10400] ;  /* 0x010400000204783b */ /* 0x000e620000004200 */
[C-C-:B0-----:R-:W-:Y:S02]  /*2af10*/  PRMT R12, R8.reuse, 0x6420, R9.reuse ;  /* 0x00006420080c7816 */ /* 0x141fe40000000009 */
[----:B------:R-:W-:Y:S02]  /*2af20*/  PRMT R13, R8, 0x7531, R9 ;  /* 0x00007531080d7816 */ /* 0x000fe40000000009 */
[C-C-:B------:R-:W-:Y:S02]  /*2af30*/  PRMT R14, R10.reuse, 0x6420, R11.reuse ;  /* 0x000064200a0e7816 */ /* 0x140fe4000000000b */
[----:B------:R-:W-:-:S05]  /*2af40*/  PRMT R15, R10, 0x7531, R11 ;  /* 0x000075310a0f7816 */ /* 0x000fca000000000b */
[----:B------:R0:W-:Y:S01]  /*2af50*/  STSM.16.M88.4 [R3], R12 ;  /* 0x0000000c03007844 */ /* 0x0001e20000000200 */
[C-C-:B-1----:R-:W-:Y:S02]  /*2af60*/  PRMT R8, R4.reuse, 0x6420, R5.reuse ;  /* 0x0000642004087816 */ /* 0x142fe40000000005 */
[----:B------:R-:W-:Y:S02]  /*2af70*/  PRMT R9, R4, 0x7531, R5 ;  /* 0x0000753104097816 */ /* 0x000fe40000000005 */
[----:B------:R-:W-:Y:S02]  /*2af80*/  LOP3.LUT R5, R20, R25, RZ, 0xfc, !PT ;  /* 0x0000001914057212 */ /* 0x000fe400078efcff */
[--C-:B------:R-:W-:Y:S01]  /*2af90*/  PRMT R10, R6, 0x6420, R7.reuse ;  /* 0x00006420060a7816 */ /* 0x100fe20000000007 */
[----:B0-----:R-:W-:Y:S01]  /*2afa0*/  VIADD R3, R18, 0x4000 ;  /* 0x0000400012037836 */ /* 0x001fe20000000000 */
[----:B------:R-:W-:-:S04]  /*2afb0*/  PRMT R11, R6, 0x7531, R7 ;  /* 0x00007531060b7816 */ /* 0x000fc80000000007 */
[----:B------:R-:W-:Y:S01]  /*2afc0*/  LOP3.LUT R4, R3, R22, RZ, 0xfc, !PT ;  /* 0x0000001603047212 */ /* 0x000fe200078efcff */
[----:B------:R-:W-:-:S04]  /*2afd0*/  IMAD.IADD R17, R24, 0x1, R5 ;  /* 0x0000000118117824 */ /* 0x000fc800078e0205 */
[----:B------:R-:W-:Y:S01]  /*2afe0*/  IMAD.IADD R21, R23, 0x1, R4 ;  /* 0x0000000117157824 */ /* 0x000fe200078e0204 */
[----:B------:R-:W-:Y:S04]  /*2aff0*/  STSM.16.M88.4 [R17], R8 ;  /* 0x0000000811007844 */ /* 0x000fe80000000200 */
[----:B------:R-:W0:Y:S01]  /*2b000*/  LDSM.16.MT88.4 R4, [R21+0x10400] ;  /* 0x010400001504783b */ /* 0x000e220000004200 */
[----:B------:R-:W-:Y:S02]  /*2b010*/  LOP3.LUT R3, R3, R25, RZ, 0xfc, !PT ;  /* 0x0000001903037212 */ /* 0x000fe400078efcff */
[C-C-:B0-----:R-:W-:Y:S02]  /*2b020*/  PRMT R12, R4.reuse, 0x6420, R5.reuse ;  /* 0x00006420040c7816 */ /* 0x141fe40000000005 */
[----:B------:R-:W-:-:S02]  /*2b030*/  PRMT R13, R4, 0x7531, R5 ;  /* 0x00007531040d7816 */ /* 0x000fc40000000005 */
[C-C-:B------:R-:W-:Y:S02]  /*2b040*/  PRMT R14, R6.reuse, 0x6420, R7.reuse ;  /* 0x00006420060e7816 */ /* 0x140fe40000000007 */
[----:B------:R-:W-:Y:S02]  /*2b050*/  PRMT R15, R6, 0x7531, R7 ;  /* 0x00007531060f7816 */ /* 0x000fe40000000007 */
[----:B------:R-:W0:Y:S01]  /*2b060*/  LDSM.16.MT88.4 R4, [R2+0x14400] ;  /* 0x014400000204783b */ /* 0x000e220000004200 */
[----:B------:R-:W-:Y:S01]  /*2b070*/  IMAD.IADD R3, R24, 0x1, R3 ;  /* 0x0000000118037824 */ /* 0x000fe200078e0203 */
[----:B------:R-:W-:-:S04]  /*2b080*/  IADD3 R21, R18, 0x6000, RZ ;  /* 0x0000600012157810 */ /* 0x000fc80007ffe0ff */
[----:B------:R1:W-:Y:S02]  /*2b090*/  STSM.16.M88.4 [R3], R12 ;  /* 0x0000000c03007844 */ /* 0x0003e40000000200 */
[----:B-1----:R-:W-:-:S05]  /*2b0a0*/  LOP3.LUT R3, R21, R25, RZ, 0xfc, !PT ;  /* 0x0000001915037212 */ /* 0x002fca00078efcff */
[----:B------:R-:W-:Y:S01]  /*2b0b0*/  IMAD.IADD R3, R24, 0x1, R3 ;  /* 0x0000000118037824 */ /* 0x000fe200078e0203 */
[C-C-:B0-----:R-:W-:Y:S02]  /*2b0c0*/  PRMT R8, R4.reuse, 0x6420, R5.reuse ;  /* 0x0000642004087816 */ /* 0x141fe40000000005 */
[----:B------:R-:W-:Y:S01]  /*2b0d0*/  PRMT R9, R4, 0x7531, R5 ;  /* 0x0000753104097816 */ /* 0x000fe20000000005 */
[----:B------:R-:W-:Y:S01]  /*2b0e0*/  VIADD R5, R18, 0x1000 ;  /* 0x0000100012057836 */ /* 0x000fe20000000000 */
[----:B------:R-:W-:-:S04]  /*2b0f0*/  PRMT R10, R6, 0x6420, R7 ;  /* 0x00006420060a7816 */ /* 0x000fc80000000007 */
[----:B------:R-:W-:Y:S02]  /*2b100*/  LOP3.LUT R4, R5, R22, RZ, 0xfc, !PT ;  /* 0x0000001605047212 */ /* 0x000fe400078efcff */
[----:B------:R-:W-:-:S03]  /*2b110*/  PRMT R11, R6, 0x7531, R7 ;  /* 0x00007531060b7816 */ /* 0x000fc60000000007 */
[----:B------:R-:W-:Y:S02]  /*2b120*/  IMAD.IADD R27, R23, 0x1, R4 ;  /* 0x00000001171b7824 */ /* 0x000fe400078e0204 */
[----:B------:R-:W-:Y:S04]  /*2b130*/  STSM.16.M88.4 [R3], R8 ;  /* 0x0000000803007844 */ /* 0x000fe80000000200 */
[----:B------:R-:W0:Y:S02]  /*2b140*/  LDSM.16.MT88.4 R4, [R27+0x10400] ;  /* 0x010400001b04783b */ /* 0x000e240000004200 */
[C-C-:B0-----:R-:W-:Y:S02]  /*2b150*/  PRMT R12, R4.reuse, 0x6420, R5.reuse ;  /* 0x00006420040c7816 */ /* 0x141fe40000000005 */
[----:B------:R-:W-:-:S02]  /*2b160*/  PRMT R13, R4, 0x7531, R5 ;  /* 0x00007531040d7816 */ /* 0x000fc40000000005 */
[C-C-:B------:R-:W-:Y:S02]  /*2b170*/  PRMT R14, R6.reuse, 0x6420, R7.reuse ;  /* 0x00006420060e7816 */ /* 0x140fe40000000007 */
[----:B------:R-:W-:Y:S02]  /*2b180*/  PRMT R15, R6, 0x7531, R7 ;  /* 0x00007531060f7816 */ /* 0x000fe40000000007 */
[----:B------:R-:W0:Y:S01]  /*2b190*/  LDSM.16.MT88.4 R4, [R2+0x11400] ;  /* 0x011400000204783b */ /* 0x000e220000004200 */
[----:B----4-:R-:W-:-:S05]  /*2b1a0*/  IMAD.IADD R3, R28, 0x1, R18 ;  /* 0x000000011c037824 */ /* 0x010fca00078e0212 */
        /* <DEDUP_REMOVED lines=11> */
[----:B------:R0:W1:Y:S04]  /*2b260*/  LDSM.16.MT88.4 R4, [R27+0x10400] ;  /* 0x010400001b04783b */ /* 0x0000680000004200 */
[----:B0-----:R-:W2:Y:S01]  /*2b270*/  LDL R27, [R1+0x14] ;  /* 0x00001400011b7983 */ /* 0x001ea20000100800 */
[C-C-:B-1----:R-:W-:Y:S02]  /*2b280*/  PRMT R12, R4.reuse, 0x6420, R5.reuse ;  /* 0x00006420040c7816 */ /* 0x142fe40000000005 */
[----:B------:R-:W-:-:S02]  /*2b290*/  PRMT R13, R4, 0x7531, R5 ;  /* 0x00007531040d7816 */ /* 0x000fc40000000005 */
[C-C-:B------:R-:W-:Y:S02]  /*2b2a0*/  PRMT R14, R6.reuse, 0x6420, R7.reuse ;  /* 0x00006420060e7816 */ /* 0x140fe40000000007 */
[----:B------:R-:W-:Y:S02]  /*2b2b0*/  PRMT R15, R6, 0x7531, R7 ;  /* 0x00007531060f7816 */ /* 0x000fe40000000007 */
[----:B------:R-:W0:Y:S04]  /*2b2c0*/  LDSM.16.MT88.4 R4, [R2+0x15400] ;  /* 0x015400000204783b */ /* 0x000e280000004200 */
[----:B------:R-:W-:Y:S01]  /*2b2d0*/  STSM.16.M88.4 [R17+0x4000], R12 ;  /* 0x0040000c11007844 */ /* 0x000fe20000000200 */
[----:B------:R-:W-:-:S05]  /*2b2e0*/  LOP3.LUT R20, R20, R22, RZ, 0xfc, !PT ;  /* 0x0000001614147212 */ /* 0x000fca00078efcff */
[----:B------:R-:W-:Y:S01]  /*2b2f0*/  IMAD.IADD R20, R23, 0x1, R20 ;  /* 0x0000000117147824 */ /* 0x000fe200078e0214 */
[C-C-:B0-----:R-:W-:Y:S02]  /*2b300*/  PRMT R8, R4.reuse, 0x6420, R5.reuse ;  /* 0x0000642004087816 */ /* 0x141fe40000000005 */
        /* <DEDUP_REMOVED lines=9> */
[----:B------:R-:W0:Y:S02]  /*2b3a0*/  LDSM.16.MT88.4 R4, [R2+0x12400] ;  /* 0x012400000204783b */ /* 0x000e240000004200 */
[C-C-:B0-----:R-:W-:Y:S02]  /*2b3b0*/  PRMT R8, R4.reuse, 0x6420, R5.reuse ;  /* 0x0000642004087816 */ /* 0x141fe40000000005 */
[----:B------:R-:W-:Y:S02]  /*2b3c0*/  PRMT R9, R4, 0x7531, R5 ;  /* 0x0000753104097816 */ /* 0x000fe40000000005 */
[----:B------:R-:W-:Y:S01]  /*2b3d0*/  LOP3.LUT R4, R21, R22, RZ, 0xfc, !PT ;  /* 0x0000001615047212 */ /* 0x000fe200078efcff */
[----:B--2---:R-:W-:Y:S02]  /*2b3e0*/  IMAD.IADD R3, R27, 0x1, R18 ;  /* 0x000000011b037824 */ /* 0x004fe400078e0212 */
[----:B------:R-:W2:Y:S01]  /*2b3f0*/  LDL R27, [R1+0x1c] ;  /* 0x00001c00011b7983 */ /* 0x000ea20000100800 */
[----:B------:R-:W-:-:S02]  /*2b400*/  PRMT R10, R6, 0x6420, R7 ;  /* 0x00006420060a7816 */ /* 0x000fc40000000007 */
[----:B------:R-:W-:Y:S01]  /*2b410*/  IADD3 R17, R24, R3, R25 ;  /* 0x0000000318117210 */ /* 0x000fe20007ffe019 */
[----:B------:R-:W-:Y:S01]  /*2b420*/  IMAD.IADD R20, R23, 0x1, R4 ;  /* 0x0000000117147824 */ /* 0x000fe200078e0204 */
        /* <DEDUP_REMOVED lines=10> */
[----:B------:R-:W-:Y:S01]  /*2b4d0*/  STSM.16.M88.4 [R17+0x4000], R12 ;  /* 0x0040000c11007844 */ /* 0x000fe20000000200 */
[----:B0-----:R-:W-:-:S02]  /*2b4e0*/  PRMT R8, R4, 0x6420, R5 ;  /* 0x0000642004087816 */ /* 0x001fc40000000005 */
[----:B------:R-:W-:Y:S02]  /*2b4f0*/  PRMT R9, R4, 0x7531, R5 ;  /* 0x0000753104097816 */ /* 0x000fe40000000005 */
[----:B------:R-:W-:-:S04]  /*2b500*/  IADD3 R5, R18, 0x3000, RZ ;  /* 0x0000300012057810 */ /* 0x000fc80007ffe0ff */
        /* <DEDUP_REMOVED lines=12> */
[----:B------:R-:W-:Y:S01]  /*2b5d0*/  PRMT R9, R4, 0x7531, R5 ;  /* 0x0000753104097816 */ /* 0x000fe20000000005 */
[----:B------:R-:W-:Y:S01]  /*2b5e0*/  VIADD R5, R18, 0x7000 ;  /* 0x0000700012057836 */ /* 0x000fe20000000000 */
[----:B------:R-:W-:-:S04]  /*2b5f0*/  PRMT R10, R6, 0x6420, R7 ;  /* 0x00006420060a7816 */ /* 0x000fc80000000007 */
[----:B------:R-:W-:Y:S02]  /*2b600*/  LOP3.LUT R4, R5, R22, RZ, 0xfc, !PT ;  /* 0x0000001605047212 */ /* 0x000fe400078efcff */
[----:B------:R-:W-:-:S03]  /*2b610*/  PRMT R11, R6, 0x7531, R7 ;  /* 0x00007531060b7816 */ /* 0x000fc60000000007 */
[----:B------:R-:W-:Y:S02]  /*2b620*/  IMAD.IADD R17, R23, 0x1, R4 ;  /* 0x0000000117117824 */ /* 0x000fe400078e0204 */
[----:B--2---:R-:W-:-:S05]  /*2b630*/  IMAD.IADD R21, R27, 0x1, R18 ;  /* 0x000000011b157824 */ /* 0x004fca00078e0212 */
[C---:B------:R-:W-:Y:S02]  /*2b640*/  IADD3 R3, R24.reuse, R21, R25 ;  /* 0x0000001518037210 */ /* 0x040fe40007ffe019 */
[----:B------:R-:W-:-:S03]  /*2b650*/  IADD3 R24, R24, R36, R21 ;  /* 0x0000002418187210 */ /* 0x000fc60007ffe015 */
        /* <DEDUP_REMOVED lines=22> */
.L_x_3270:
[----:B-1----:R1:W-:Y:S01]  /*2b7c0*/  SYNCS.ARRIVE.TRANS64.A1T0 RZ, [R0+URZ+0x38850], RZ ;  /* 0x038850ff00ff79a7 */ /* 0x0023e2000810003f */
[----:B------:R-:W-:Y:S06]  /*2b7d0*/  BAR.SYNC.DEFER_BLOCKING 0x2, 0x80 ;  /* 0x0082000000007b1d */ /* 0x000fec0000010000 */
[----:B------:R-:W-:Y:S05]  /*2b7e0*/  @!P0 BRA `(.L_x_3271) ;  /* 0x0000000000048947 */ /* 0x000fea0003800000 */
[----:B------:R-:W-:Y:S01]  /*2b7f0*/  BPT.TRAP 0x1 ;  /* 0x000000040000795c */ /* 0x000fe20000300000 */
.L_x_3271:
[----:B------:R-:W2:Y:S01]  /*2b800*/  LDL R2, [R1+0x10] ;  /* 0x0000100001027983 */ /* 0x000ea20000100800 */
[----:B-1----:R-:W-:Y:S01]  /*2b810*/  IADD3 R0, R0, 0x38880, RZ ;  /* 0x0003888000007810 */ /* 0x002fe20007ffe0ff */
[----:B------:R-:W-:-:S05]  /*2b820*/  VIADD R26, R26, 0x1 ;  /* 0x000000011a1a7836 */ /* 0x000fca0000000000 */
[----:B------:R-:W-:-:S04]  /*2b830*/  ISETP.NE.AND P0, PT, R26, 0x2, PT ;  /* 0x000000021a00780c */ /* 0x000fc80003f05270 */
[----:B0-----:R-:W-:Y:S02]  /*2b840*/  SEL R3, RZ, 0x1, P0 ;  /* 0x00000001ff037807 */ /* 0x001fe40000000000 */
[----:B------:R-:W-:Y:S02]  /*2b850*/  SEL R26, R26, RZ, P0 ;  /* 0x000000ff1a1a7207 */ /* 0x000fe40000000000 */
[----:B------:R-:W-:Y:S02]  /*2b860*/  LOP3.LUT R34, R34, R3, RZ, 0x3c, !PT ;  /* 0x0000000322227212 */ /* 0x000fe400078e3cff */
[----:B--2---:R-:W-:-:S04]  /*2b870*/  PRMT R0, R2, 0x654, R0 ;  /* 0x0000065402007816 */ /* 0x004fc80000000000 */
[----:B------:R0:W-:Y:S03]  /*2b880*/  SYNCS.ARRIVE.TRANS64.RED.A1T0 RZ, [R0+URZ], RZ ;  /* 0x000000ff00ff79a7 */ /* 0x0001e6000810043f */
.L_x_3212:
[----:B0-----:R-:W3:Y:S02]  /*2b890*/  LDL R0, [R1] ;  /* 0x0000000001007983 */ /* 0x001ee40000100800 */
[----:B---3--:R-:W-:-:S13]  /*2b8a0*/  LOP3.LUT P0, RZ, R0, 0x80, RZ, 0xc0, !PT ;  /* 0x0000008000ff7812 */ /* 0x008fda000780c0ff */
[----:B------:R-:W-:Y:S05]  /*2b8b0*/  @!P0 BRA `(.L_x_3272) ;  /* 0x0000000000288947 */ /* 0x000fea0003800000 */
[----:B------:R-:W-:Y:S05]  /*2b8c0*/  WARPSYNC.ALL ;  /* 0x0000000000007948 */ /* 0x000fea0003800000 */
[----:B------:R-:W0:Y:S08]  /*2b8d0*/  S2UR UR4, SR_CgaCtaId ;  /* 0x00000000000479c3 */ /* 0x000e300000008800 */
[----:B------:R-:W-:Y:S01]  /*2b8e0*/  BAR.SYNC.DEFER_BLOCKING 0x5, 0x180 ;  /* 0x0146000000007b1d */ /* 0x000fe20000010000 */
[----:B--2---:R-:W-:Y:S01]  /*2b8f0*/  MOV R23, 0x400 ;  /* 0x0000040000177802 */ /* 0x004fe20000000f00 */
[----:B0-----:R-:W-:-:S05]  /*2b900*/  IMAD.U32 R0, RZ, RZ, UR4 ;  /* 0x00000004ff007e24 */ /* 0x001fca000f8e00ff */
[----:B------:R-:W-:Y:S01]  /*2b910*/  LEA R23, R0, R23, 0x18 ;  /* 0x0000001700177211 */ /* 0x000fe200078ec0ff */
[----:B------:R3:W-:Y:S04]  /*2b920*/  STL [R1+0x10], R0 ;  /* 0x0000100001007387 */ /* 0x0007e80000100800 */
[----:B------:R3:W4:Y:S01]  /*2b930*/  LDS.128 R16, [R23+0x388d0] ;  /* 0x0388d00017107984 */ /* 0x0007220000000c00 */
[----:B------:R-:W-:Y:S06]  /*2b940*/  BAR.ARV 0x4, 0x180 ;  /* 0x0106000000007b1d */ /* 0x000fec0000002000 */
[----:B------:R-:W-:Y:S05]  /*2b950*/  BRA `(.L_x_3273) ;  /* 0x0000000800d47947 */ /* 0x000fea0003800000 */
.L_x_3272:
[----:B------:R-:W0:Y:S01]  /*2b960*/  S2R R0, SR_TID.X ;  /* 0x0000000000007919 */ /* 0x000e220000002100 */
[----:B------:R-:W-:Y:S01]  /*2b970*/  UMOV UR4, 0xffffffff ;  /* 0xffffffff00047882 */ /* 0x000fe20000000000 */
[----:B0-----:R-:W-:-:S04]  /*2b980*/  LOP3.LUT R7, R0, 0x1f, RZ, 0xc0, !PT ;  /* 0x0000001f00077812 */ /* 0x001fc800078ec0ff */
[----:B------:R-:W-:Y:S01]  /*2b990*/  ISETP.NE.AND P0, PT, R7, 0x1f, PT ;  /* 0x0000001f0700780c */ /* 0x000fe20003f05270 */
[----:B------:R-:W-:-:S12]  /*2b9a0*/  BRA.DIV UR4, `(.L_x_3274) ;  /* 0x0000009204187947 */ /* 0x000fd8000b800000 */
[----:B--2---:R-:W-:Y:S01]  /*2b9b0*/  IMAD.IADD R5, R19, 0x1, R7 ;  /* 0x0000000113057824 */ /* 0x004fe200078e0207 */
        /* <DEDUP_REMOVED lines=29> */
[----:B------:R0:W2:Y:S02]  /*2bb90*/  SHFL.IDX PT, R14, R3, 0x1f, 0x1f ;  /* 0x03e01f00030e7f89 */ /* 0x0000a400000e0000 */
.L_x_3602:
[----:B------:R-:W-:Y:S02]  /*2bba0*/  ULDC UR4, c[0x0][0xc38] ;  /* 0x00030e0000047ab9 */ /* 0x000fe40000000800 */
[----:B------:R-:W-:-:S04]  /*2bbb0*/  IMAD.U32 R4, RZ, RZ, UR4 ;  /* 0x00000004ff047e24 */ /* 0x000fc8000f8e00ff */
[----:B--2---:R-:W-:-:S04]  /*2bbc0*/  IMAD R5, R14, R4, RZ ;  /* 0x000000040e057224 */ /* 0x004fc800078e02ff */
[----:B------:R-:W-:-:S05]  /*2bbd0*/  IMAD.IADD R16, R16, 0x1, R5 ;  /* 0x0000000110107824 */ /* 0x000fca00078e0205 */
[----:B------:R-:W-:-:S13]  /*2bbe0*/  ISETP.GT.AND P6, PT, R16, R0, PT ;  /* 0x000000001000720c */ /* 0x000fda0003fc4270 */
[----:B------:R-:W-:Y:S05]  /*2bbf0*/  @P6 BRA `(.L_x_3275) ;  /* 0x00000000009c6947 */ /* 0x000fea0003800000 */
.L_x_3280:
[----:B------:R-:W2:Y:S01]  /*2bc00*/  LDC R4, c[0x0][0xc3c] ;  /* 0x00030f00ff047b82 */ /* 0x000ea20000000800 */
[----:B------:R-:W-:-:S05]  /*2bc10*/  VIADD R19, R19, 0x1f ;  /* 0x0000001f13137836 */ /* 0x000fca0000000000 */
[----:B--2---:R-:W-:-:S13]  /*2bc20*/  ISETP.GE.AND P6, PT, R19, R4, PT ;  /* 0x000000041300720c */ /* 0x004fda0003fc6270 */
[----:B------:R-:W-:Y:S05]  /*2bc30*/  @P6 BRA `(.L_x_3276) ;  /* 0x0000000400d06947 */ /* 0x000fea0003800000 */
[----:B------:R-:W2:Y:S01]  /*2bc40*/  S2R R2, SR_TID.X ;  /* 0x0000000000027919 */ /* 0x000ea20000002100 */
[----:B------:R-:W-:Y:S01]  /*2bc50*/  BSSY B0, `(.L_x_3277) ;  /* 0x0000009000007945 */ /* 0x000fe20003800000 */
[----:B--2---:R-:W-:-:S05]  /*2bc60*/  LOP3.LUT R2, R2, 0x1f, RZ, 0xc0, !PT ;  /* 0x0000001f02027812 */ /* 0x004fca00078ec0ff */
[----:B------:R-:W-:Y:S01]  /*2bc70*/  IMAD.IADD R5, R19, 0x1, R2 ;  /* 0x0000000113057824 */ /* 0x000fe200078e0202 */
[----:B------:R-:W-:-:S04]  /*2bc80*/  MOV R2, RZ ;  /* 0x000000ff00027202 */ /* 0x000fc80000000f00 */
[----:B------:R-:W-:-:S13]  /*2bc90*/  ISETP.GE.OR P6, PT, R5, R4, !P0 ;  /* 0x000000040500720c */ /* 0x000fda00047c6670 */
[----:B------:R-:W-:Y:S05]  /*2bca0*/  @P6 BRA `(.L_x_3278) ;  /* 0x00000000000c6947 */ /* 0x000fea0003800000 */
[----:B0-----:R-:W0:Y:S02]  /*2bcb0*/  LDC.64 R2, c[0x0][0xc80] ;  /* 0x00032000ff027b82 */ /* 0x001e240000000a00 */
[----:B0-----:R-:W-:-:S06]  /*2bcc0*/  IMAD.WIDE R2, R5, 0x4, R2 ;  /* 0x0000000405027825 */ /* 0x001fcc00078e0202 */
[----:B------:R2:W5:Y:S02]  /*2bcd0*/  LDG.E R2, desc[UR36][R2.64] ;  /* 0x0000002402027981 */ /* 0x000564000c1e1900 */
.L_x_3278:
[----:B------:R-:W-:Y:S05]  /*2bce0*/  BSYNC B0 ;  /* 0x0000000000007941 */ /* 0x000fea0003800000 */
.L_x_3277:
[----:B------:R-:W-:-:S03]  /*2bcf0*/  UMOV UR4, 0xffffffff ;  /* 0xffffffff00047882 */ /* 0x000fc60000000000 */
[----:B------:R-:W-:Y:S05]  /*2bd00*/  BRA.DIV UR4, `(.L_x_3279) ;  /* 0x0000009204647947 */ /* 0x000fea000b800000 */
[----:B-----5:R-:W3:Y:S02]  /*2bd10*/  SHFL.UP PT, R14, R2, 0x1, RZ ;  /* 0x04200000020e7989 */ /* 0x020ee400000e00ff */
[----:B---3--:R-:W-:-:S05]  /*2bd20*/  SEL R13, R14, RZ, P1 ;  /* 0x000000ff0e0d7207 */ /* 0x008fca0000800000 */
[----:B------:R-:W-:-:S05]  /*2bd30*/  IMAD.IADD R13, R2, 0x1, R13 ;  /* 0x00000001020d7824 */ /* 0x000fca00078e020d */
[----:B------:R-:W3:Y:S02]  /*2bd40*/  SHFL.UP PT, R14, R13, 0x2, RZ ;  /* 0x044000000d0e7989 */ /* 0x000ee400000e00ff */
[----:B---3--:R-:W-:-:S05]  /*2bd50*/  SEL R14, R14, RZ, P2 ;  /* 0x000000ff0e0e7207 */ /* 0x008fca0001000000 */
[----:B0-2---:R-:W-:-:S05]  /*2bd60*/  IMAD.IADD R3, R13, 0x1, R14 ;  /* 0x000000010d037824 */ /* 0x005fca00078e020e */
        /* <DEDUP_REMOVED lines=10> */
.L_x_3610:
[----:B------:R-:W-:Y:S02]  /*2be10*/  ULDC UR4, c[0x0][0xc38] ;  /* 0x00030e0000047ab9 */ /* 0x000fe40000000800 */
[----:B------:R-:W-:-:S04]  /*2be20*/  IMAD.U32 R4, RZ, RZ, UR4 ;  /* 0x00000004ff047e24 */ /* 0x000fc8000f8e00ff */
[----:B--2---:R-:W-:-:S04]  /*2be30*/  IMAD R5, R14, R4, RZ ;  /* 0x000000040e057224 */ /* 0x004fc800078e02ff */
[----:B------:R-:W-:-:S05]  /*2be40*/  IMAD.IADD R16, R5, 0x1, R16 ;  /* 0x0000000105107824 */ /* 0x000fca00078e0210 */
[----:B------:R-:W-:-:S13]  /*2be50*/  ISETP.GT.AND P6, PT, R16, R0, PT ;  /* 0x000000001000720c */ /* 0x000fda0003fc4270 */
[----:B------:R-:W-:Y:S05]  /*2be60*/  @!P6 BRA `(.L_x_3280) ;  /* 0xfffffffc0064e947 */ /* 0x000fea000383ffff */
.L_x_3275:
[----:B------:R-:W-:Y:S01]  /*2be70*/  IMAD.IADD R16, R16, 0x1, -R5 ;  /* 0x0000000110107824 */ /* 0x000fe200078e0a05 */
[----:B------:R-:W-:-:S03]  /*2be80*/  UMOV UR4, 0xffffffff ;  /* 0xffffffff00047882 */ /* 0x000fc60000000000 */
[----:B------:R-:W-:-:S05]  /*2be90*/  IMAD R5, R3, R4, R16 ;  /* 0x0000000403057224 */ /* 0x000fca00078e0210 */
[----:B------:R-:W-:Y:S01]  /*2bea0*/  ISETP.GT.AND P6, PT, R5, R0, PT ;  /* 0x000000000500720c */ /* 0x000fe20003fc4270 */
[----:B------:R-:W-:-:S12]  /*2beb0*/  BRA.DIV UR4, `(.L_x_3281) ;  /* 0x0000009204b47947 */ /* 0x000fd8000b800000 */
[----:B------:R-:W-:-:S04]  /*2bec0*/  VOTE.ANY R6, PT, !P6 ;  /* 0x0000000000067806 */ /* 0x000fc800070e0100 */
[----:B------:R-:W2:Y:S02]  /*2bed0*/  POPC R5, R6 ;  /* 0x0000000600057309 */ /* 0x000ea40000000000 */
[----:B--2---:R2:W3:Y:S02]  /*2bee0*/  SHFL.IDX PT, R17, R2, R5, 0x1f ;  /* 0x00001f0502117589 */ /* 0x0044e400000e0000 */
.L_x_3614:
[----:B------:R-:W-:Y:S01]  /*2bef0*/  ISETP.NE.AND P0, PT, R6, RZ, PT ;  /* 0x000000ff0600720c */ /* 0x000fe20003f05270 */
[----:B------:R-:W-:-:S12]  /*2bf00*/  IMAD.MOV.U32 R6, RZ, RZ, RZ ;  /* 0x000000ffff067224 */ /* 0x000fd800078e00ff */
[----:B------:R-:W-:Y:S05]  /*2bf10*/  @!P0 BRA `(.L_x_3282) ;  /* 0x0000000000108947 */ /* 0x000fea0003800000 */
[----:B------:R-:W-:Y:S01]  /*2bf20*/  UMOV UR4, 0xffffffff ;  /* 0xffffffff00047882 */ /* 0x000fe20000000000 */
[----:B------:R-:W-:Y:S02]  /*2bf30*/  IADD3 R12, R5, -0x1, RZ ;  /* 0xffffffff050c7810 */ /* 0x000fe40007ffe0ff */
[----:B------:R-:W-:Y:S05]  /*2bf40*/  BRA.DIV UR4, `(.L_x_3283) ;  /* 0x0000009204d87947 */ /* 0x000fea000b800000 */
[----:B------:R4:W0:Y:S02]  /*2bf50*/  SHFL.IDX PT, R6, R3, R12, 0x1f ;  /* 0x00001f0c03067589 */ /* 0x00082400000e0000 */
.L_x_3282:
[----:B0-2-4-:R-:W0:Y:S01]  /*2bf60*/  LDC.64 R2, c[0x0][0xc90] ;  /* 0x00032400ff027b82 */ /* 0x015e220000000a00 */
[----:B------:R-:W-:-:S04]  /*2bf70*/  IMAD.IADD R19, R5, 0x1, R19 ;  /* 0x0000000105137824 */ /* 0x000fc800078e0213 */
[----:B0-----:R-:W-:-:S05]  /*2bf80*/  IMAD.WIDE R2, R19, 0x4, R2 ;  /* 0x0000000413027825 */ /* 0x001fca00078e0202 */
[----:B------:R-:W3:Y:S01]  /*2bf90*/  LDG.E R7, desc[UR36][R2.64] ;  /* 0x0000002402077981 */ /* 0x000ee2000c1e1900 */
[----:B------:R-:W-:-:S05]  /*2bfa0*/  IMAD R16, R6, R4, R16 ;  /* 0x0000000406107224 */ /* 0x000fca00078e0210 */
[----:B------:R-:W-:Y:S01]  /*2bfb0*/  IADD3 R0, R0, -R16, RZ ;  /* 0x8000001000007210 */ /* 0x000fe20007ffe0ff */
[----:B---3--:R-:W-:-:S05]  /*2bfc0*/  IMAD R5, R17, R7, RZ ;  /* 0x0000000711057224 */ /* 0x008fca00078e02ff */
[-C--:B------:R-:W-:Y:S02]  /*2bfd0*/  IABS R8, R5.reuse ;  /* 0x0000000500087213 */ /* 0x080fe40000000000 */
[----:B------:R-:W-:Y:S02]  /*2bfe0*/  IABS R6, R5 ;  /* 0x0000000500067213 */ /* 0x000fe40000000000 */
[----:B-1----:R-:W0:Y:S03]  /*2bff0*/  I2F.RP R9, R8 ;  /* 0x0000000800097306 */ /* 0x002e260000209400 */
[----:B------:R-:W-:-:S05]  /*2c000*/  IMAD.MOV R6, RZ, RZ, -R6 ;  /* 0x000000ffff067224 */ /* 0x000fca00078e0a06 */
[----:B0-----:R-:W0:Y:S02]  /*2c010*/  MUFU.RCP R9, R9 ;  /* 0x0000000900097308 */ /* 0x001e240000001000 */
[----:B0-----:R-:W-:-:S06]  /*2c020*/  VIADD R10, R9, 0xffffffe ;  /* 0x0ffffffe090a7836 */ /* 0x001fcc0000000000 */
[----:B------:R-:W0:Y:S02]  /*2c030*/  F2I.FTZ.U32.TRUNC.NTZ R3, R10 ;  /* 0x0000000a00037305 */ /* 0x000e24000021f000 */
[----:B0-----:R-:W-:-:S04]  /*2c040*/  IMAD.MOV R2, RZ, RZ, -R3 ;  /* 0x000000ffff027224 */ /* 0x001fc800078e0a03 */
[----:B------:R-:W-:Y:S02]  /*2c050*/  IMAD R11, R2, R8, RZ ;  /* 0x00000008020b7224 */ /* 0x000fe400078e02ff */
[----:B------:R-:W-:-:S04]  /*2c060*/  IMAD.MOV.U32 R2, RZ, RZ, RZ ;  /* 0x000000ffff027224 */ /* 0x000fc800078e00ff */
        /* <DEDUP_REMOVED lines=12> */
[----:B------:R-:W-:Y:S02]  /*2c130*/  @!P2 IADD3 R2, -R2, RZ, RZ ;  /* 0x000000ff0202a210 */ /* 0x000fe40007ffe1ff */
[----:B------:R-:W-:-:S05]  /*2c140*/  @!P1 LOP3.LUT R2, RZ, R5, RZ, 0x33, !PT ;  /* 0x00000005ff029212 */ /* 0x000fca00078e33ff */
[----:B------:R-:W-:Y:S02]  /*2c150*/  IMAD R6, R7, R2, RZ ;  /* 0x0000000207067224 */ /* 0x000fe400078e02ff */
[----:B------:R-:W-:Y:S02]  /*2c160*/  IMAD.MOV R2, RZ, RZ, -R2 ;  /* 0x000000ffff027224 */ /* 0x000fe400078e0a02 */
[----:B------:R-:W-:Y:S02]  /*2c170*/  IMAD.MOV R3, RZ, RZ, -R6 ;  /* 0x000000ffff037224 */ /* 0x000fe400078e0a06 */
[----:B------:R-:W-:Y:S01]  /*2c180*/  IMAD R5, R5, R2, R0 ;  /* 0x0000000205057224 */ /* 0x000fe200078e0200 */
[----:B------:R-:W-:Y:S02]  /*2c190*/  MOV R2, RZ ;  /* 0x000000ff00027202 */ /* 0x000fe40000000f00 */
[----:B------:R-:W-:Y:S01]  /*2c1a0*/  VIADDMNMX R4, R3, R4, R7, PT ;  /* 0x0000000403047246 */ /* 0x000fe20003800107 */
[----:B------:R-:W-:-:S03]  /*2c1b0*/  IMAD.IADD R6, R5, 0x1, R6 ;  /* 0x0000000105067824 */ /* 0x000fc600078e0206 */
[----:B------:R-:W-:-:S04]  /*2c1c0*/  IABS R7, R4 ;  /* 0x0000000400077213 */ /* 0x000fc80000000000 */
[----:B------:R-:W0:Y:S08]  /*2c1d0*/  I2F.RP R8, R7 ;  /* 0x0000000700087306 */ /* 0x000e300000209400 */
[----:B0-----:R-:W0:Y:S02]  /*2c1e0*/  MUFU.RCP R8, R8 ;  /* 0x0000000800087308 */ /* 0x001e240000001000 */
[----:B0-----:R-:W-:-:S06]  /*2c1f0*/  VIADD R9, R8, 0xffffffe ;  /* 0x0ffffffe08097836 */ /* 0x001fcc0000000000 */
[----:B------:R-:W0:Y:S02]  /*2c200*/  F2I.FTZ.U32.TRUNC.NTZ R3, R9 ;  /* 0x0000000900037305 */ /* 0x000e24000021f000 */
[----:B0-----:R-:W-:-:S04]  /*2c210*/  IMAD.MOV R0, RZ, RZ, -R3 ;  /* 0x000000ffff007224 */ /* 0x001fc800078e0a03 */
[----:B------:R-:W-:Y:S01]  /*2c220*/  IMAD R11, R0, R7, RZ ;  /* 0x00000007000b7224 */ /* 0x000fe200078e02ff */
[----:B------:R-:W-:-:S03]  /*2c230*/  IABS R0, R5 ;  /* 0x0000000500007213 */ /* 0x000fc60000000000 */
[----:B------:R-:W-:Y:S01]  /*2c240*/  IMAD.HI.U32 R3, R3, R11, R2 ;  /* 0x0000000b03037227 */ /* 0x000fe200078e0002 */
[----:B------:R-:W-:-:S05]  /*2c250*/  IABS R2, R4 ;  /* 0x0000000400027213 */ /* 0x000fca0000000000 */
        /* <DEDUP_REMOVED lines=12> */
[----:B------:R-:W-:Y:S01]  /*2c320*/  @!P1 LOP3.LUT R3, RZ, R4, RZ, 0x33, !PT ;  /* 0x00000004ff039212 */ /* 0x000fe200078e33ff */
[----:B------:R-:W-:-:S03]  /*2c330*/  IMAD.MOV R4, RZ, RZ, -R4 ;  /* 0x000000ffff047224 */ /* 0x000fc600078e0a04 */
[----:B------:R-:W-:Y:S01]  /*2c340*/  LOP3.LUT R0, RZ, R3, RZ, 0x33, !PT ;  /* 0x00000003ff007212 */ /* 0x000fe200078e33ff */
[----:B------:R-:W-:-:S04]  /*2c350*/  IMAD R18, R3, R4, R6 ;  /* 0x0000000403127224 */ /* 0x000fc800078e0206 */
[----:B------:R-:W-:Y:S01]  /*2c360*/  IMAD.IADD R17, R17, 0x1, R0 ;  /* 0x0000000111117824 */ /* 0x000fe200078e0200 */
[----:B------:R-:W-:Y:S06]  /*2c370*/  BRA `(.L_x_3284) ;  /* 0x00000000001c7947 */ /* 0x000fec0003800000 */
.L_x_3276:
[----:B------:R-:W-:Y:S01]  /*2c380*/  UMOV UR4, URZ ;  /* 0x0000003f00047c82 */ /* 0x000fe20008000000 */
[----:B------:R-:W-:Y:S01]  /*2c390*/  UMOV UR5, URZ ;  /* 0x0000003f00057c82 */ /* 0x000fe20008000000 */
[----:B------:R-:W-:Y:S01]  /*2c3a0*/  ULDC UR6, c[0x0][0xc3c] ;  /* 0x00030f0000067ab9 */ /* 0x000fe20000000800 */
[----:B------:R-:W-:Y:S01]  /*2c3b0*/  IMAD.MOV.U32 R16, RZ, RZ, R0 ;  /* 0x000000ffff107224 */ /* 0x000fe200078e0000 */
[----:B------:R-:W-:Y:S01]  /*2c3c0*/  MOV R17, UR4 ;  /* 0x0000000400117c02 */ /* 0x000fe20008000f00 */
[----:B------:R-:W-:Y:S02]  /*2c3d0*/  IMAD.U32 R18, RZ, RZ, UR5 ;  /* 0x00000005ff127e24 */ /* 0x000fe4000f8e00ff */
[----:B------:R-:W-:-:S07]  /*2c3e0*/  IMAD.U32 R19, RZ, RZ, UR6 ;  /* 0x00000006ff137e24 */ /* 0x000fce000f8e00ff */
.L_x_3284:
[----:B------:R2:W3:Y:S01]  /*2c3f0*/  LDL R2, [R1+0x10] ;  /* 0x0000100001027983 */ /* 0x0004e20000100800 */
[----:B------:R-:W4:Y:S01]  /*2c400*/  S2R R0, SR_TID.X ;  /* 0x0000000000007919 */ /* 0x000f220000002100 */
[----:B------:R-:W-:Y:S05]  /*2c410*/  WARPSYNC.ALL ;  /* 0x0000000000007948 */ /* 0x000fea0003800000 */
[----:B----4-:R-:W-:Y:S01]  /*2c420*/  LOP3.LUT R0, R0, 0x1f, RZ, 0xc0, !PT ;  /* 0x0000001f00007812 */ /* 0x010fe200078ec0ff */
[----:B------:R-:W-:Y:S03]  /*2c430*/  BAR.SYNC.DEFER_BLOCKING 0x4, 0x180 ;  /* 0x0106000000007b1d */ /* 0x000fe60000010000 */
[----:B------:R-:W-:-:S13]  /*2c440*/  ISETP.NE.AND P0, PT, R0, RZ, PT ;  /* 0x000000ff0000720c */ /* 0x000fda0003f05270 */
[----:B------:R-:W-:Y:S01]  /*2c450*/  @!P0 MOV R0, 0x400 ;  /* 0x0000040000008802 */ /* 0x000fe20000000f00 */
[----:B---3--:R-:W3:Y:S03]  /*2c460*/  @!P0 S2R R2, SR_CgaCtaId ;  /* 0x0000000000028919 */ /* 0x008ee60000008800 */
[----:B---3--:R-:W-:Y:S01]  /*2c470*/  @!P0 LEA R23, R2, R0, 0x18 ;  /* 0x0000000002178211 */ /* 0x008fe200078ec0ff */
[----:B------:R2:W-:Y:S04]  /*2c480*/  @!P0 STL [R1+0x10], R2 ;  /* 0x0000100201008387 */ /* 0x0005e80000100800 */
[----:B------:R2:W-:Y:S01]  /*2c490*/  @!P0 STS.128 [R23+0x388d0], R16 ;  /* 0x0388d01017008388 */ /* 0x0005e20000000c00 */
[----:B------:R-:W-:Y:S06]  /*2c4a0*/  BAR.ARV 0x5, 0x180 ;  /* 0x0146000000007b1d */ /* 0x000fec0000002000 */
.L_x_3273:
[----:B------:R-:W-:Y:S02]  /*2c4b0*/  ULDC UR4, c[0x0][0xc3c] ;  /* 0x00030f0000047ab9 */ /* 0x000fe40000000800 */
[----:B----4-:R-:W-:-:S13]  /*2c4c0*/  ISETP.GE.AND P0, PT, R19, UR4, PT ;  /* 0x0000000413007c0c */ /* 0x010fda000bf06270 */
[----:B------:R-:W-:Y:S05]  /*2c4d0*/  @!P0 BRA `(.L_x_3285) ;  /* 0xffffff8c00088947 */ /* 0x000fea000383ffff */
[----:B------:R-:W-:Y:S05]  /*2c4e0*/  BSYNC B7 ;  /* 0x0000000000077941 */ /* 0x000fea0003800000 */
.L_x_3171:
[----:B--23--:R-:W2:Y:S01]  /*2c4f0*/  LDL.LU R0, [R1+0x38] ;  /* 0x0000380001007983 */ /* 0x00cea20000300800 */
[----:B------:R-:W-:Y:S01]  /*2c500*/  BSSY B0, `(.L_x_3286) ;  /* 0x000000b000007945 */ /* 0x000fe20003800000 */
[----:B------:R-:W3:Y:S01]  /*2c510*/  S2R R5, SR_CgaCtaId ;  /* 0x0000000000057919 */ /* 0x000ee20000008800 */
[----:B--2---:R-:W-:-:S05]  /*2c520*/  VIADD R0, R0, 0x1 ;  /* 0x0000000100007836 */ /* 0x004fca0000000000 */
[----:B0-----:R-:W-:-:S04]  /*2c530*/  LEA.HI R2, R0, R0, RZ, 0x1 ;  /* 0x0000000000027211 */ /* 0x001fc800078f08ff */
[----:B------:R-:W-:Y:S02]  /*2c540*/  LOP3.LUT R3, R2, 0xfffffffe, RZ, 0xc0, !PT ;  /* 0xfffffffe02037812 */ /* 0x000fe400078ec0ff */
[----:B------:R-:W-:-:S03]  /*2c550*/  MOV R2, 0x400 ;  /* 0x0000040000027802 */ /* 0x000fc60000000f00 */
[----:B------:R-:W-:Y:S01]  /*2c560*/  IMAD.IADD R0, R0, 0x1, -R3 ;  /* 0x0000000100007824 */ /* 0x000fe200078e0a03 */
[----:B---3--:R-:W-:-:S04]  /*2c570*/  LEA R7, R5, R2, 0x18 ;  /* 0x0000000205077211 */ /* 0x008fc800078ec0ff */
[----:B------:R-:W-:-:S04]  /*2c580*/  SHF.L.U32 R0, R0, 0x1f, RZ ;  /* 0x0000001f00007819 */ /* 0x000fc800000006ff */
[----:B------:R-:W0:Y:S02]  /*2c590*/  SYNCS.PHASECHK.TRANS64.TRYWAIT P0, [R7+URZ+0x38820], R0 ;  /* 0x03882000070075a7 */ /* 0x000e24000800017f */
[----:B0-----:R-:W-:Y:S05]  /*2c5a0*/  @!P0 BRA `(.L_x_3287) ;  /* 0x0000008c00688947 */ /* 0x001fea0003800000 */
.L_x_3617:
[----:B------:R-:W-:Y:S05]  /*2c5b0*/  BSYNC B0 ;  /* 0x0000000000007941 */ /* 0x000fea0003800000 */
.L_x_3286:
[----:B------:R-:W-:-:S03]  /*2c5c0*/  UMOV UR4, 0xffffffff ;  /* 0xffffffff00047882 */ /* 0x000fc60000000000 */
[----:B------:R-:W-:Y:S05]  /*2c5d0*/  BRA.DIV UR4, `(.L_x_3288) ;  /* 0x0000008e04707947 */ /* 0x000fea000b800000 */
[----:B0-----:R-:W0:Y:S02]  /*2c5e0*/  S2R R0, SR_TID.X ;  /* 0x0000000000007919 */ /* 0x001e240000002100 */
[----:B0-----:R-:W-:-:S04]  /*2c5f0*/  SHF.R.U32.HI R0, RZ, 0x5, R0 ;  /* 0x00000005ff007819 */ /* 0x001fc80000011600 */
[----:B------:R-:W-:-:S05]  /*2c600*/  LOP3.LUT R0, R0, 0x3, RZ, 0xc0, !PT ;  /* 0x0000000300007812 */ /* 0x000fca00078ec0ff */
[----:B------:R0:W2:Y:S02]  /*2c610*/  SHFL.IDX PT, R14, R0, RZ, 0x1f ;  /* 0x00001fff000e7589 */ /* 0x0000a400000e0000 */
.L_x_3620:
[----:B--2---:R-:W-:-:S13]  /*2c620*/  ISETP.NE.AND P0, PT, R14, RZ, PT ;  /* 0x000000ff0e00720c */ /* 0x004fda0003f05270 */
[----:B------:R-:W-:Y:S05]  /*2c630*/  @P0 BRA `(.L_x_2941) ;  /* 0x0000000000b00947 */ /* 0x000fea0003800000 */
[----:B------:R-:W-:-:S03]  /*2c640*/  UMOV UR4, 0xffffffff ;  /* 0xffffffff00047882 */ /* 0x000fc60000000000 */
[----:B------:R-:W-:Y:S05]  /*2c650*/  BRA.DIV UR4, `(.L_x_3289) ;  /* 0x0000008e04847947 */ /* 0x000fea000b800000 */
[----:B------:R-:W-:-:S13]  /*2c660*/  ELECT P6, URZ, PT ;  /* 0x00000000003f782f */ /* 0x000fda00038c0000 */
.L_x_3623:
        /* <DEDUP_REMOVED lines=8> */
.L_x_3290:
[----:B------:R-:W-:Y:S01]  /*2c6f0*/  IMAD R5, R26, 0x8, R7 ;  /* 0x000000081a057824 */ /* 0x000fe200078e0207 */
[----:B------:R-:W-:Y:S01]  /*2c700*/  SHF.L.U32 R0, R34, 0x1f, RZ ;  /* 0x0000001f22007819 */ /* 0x000fe200000006ff */
[----:B------:R-:W-:-:S03]  /*2c710*/  VIADD R26, R26, 0x1 ;  /* 0x000000011a1a7836 */ /* 0x000fc60000000000 */
[----:B------:R-:W0:Y:S02]  /*2c720*/  SYNCS.PHASECHK.TRANS64.TRYWAIT P1, [R5+URZ+0x38840], R0 ;  /* 0x03884000050075a7 */ /* 0x000e24000802017f */
[----:B------:R-:W-:-:S04]  /*2c730*/  ISETP.NE.AND P2, PT, R26, 0x2, PT ;  /* 0x000000021a00780c */ /* 0x000fc80003f45270 */
[----:B------:R-:W-:Y:S01]  /*2c740*/  SEL R3, RZ, 0x1, P2 ;  /* 0x00000001ff037807 */ /* 0x000fe20001000000 */
[----:B0-----:R-:W-:Y:S08]  /*2c750*/  @!P1 BRA `(.L_x_3291) ;  /* 0x0000008c00649947 */ /* 0x001ff00003800000 */
.L_x_3624:
[----:B------:R-:W-:Y:S02]  /*2c760*/  SEL R26, R26, RZ, P2 ;  /* 0x000000ff1a1a7207 */ /* 0x000fe40001000000 */
[----:B------:R-:W-:Y:S01]  /*2c770*/  LOP3.LUT R2, R34, R3, RZ, 0x3c, !PT ;  /* 0x0000000322027212 */ /* 0x000fe200078e3cff */
[----:B------:R-:W-:Y:S06]  /*2c780*/  @!P0 BRA `(.L_x_3292) ;  /* 0x0000000000048947 */ /* 0x000fec0003800000 */
[----:B------:R-:W-:Y:S01]  /*2c790*/  BPT.TRAP 0x1 ;  /* 0x000000040000795c */ /* 0x000fe20000300000 */
.L_x_3292:
[----:B------:R-:W-:Y:S01]  /*2c7a0*/  IMAD R3, R26, 0x8, R7 ;  /* 0x000000081a037824 */ /* 0x000fe200078e0207 */
[----:B------:R-:W-:-:S04]  /*2c7b0*/  SHF.L.U32 R2, R2, 0x1f, RZ ;  /* 0x0000001f02027819 */ /* 0x000fc800000006ff */
[----:B------:R-:W2:Y:S02]  /*2c7c0*/  SYNCS.PHASECHK.TRANS64.TRYWAIT P1, [R3+URZ+0x38840], R2 ;  /* 0x03884002030075a7 */ /* 0x000ea4000802017f */
[----:B--2---:R-:W-:Y:S05]  /*2c7d0*/  @!P1 BRA `(.L_x_3293) ;  /* 0x0000008c00589947 */ /* 0x004fea0003800000 */
.L_x_3625:
[----:B------:R-:W-:Y:S05]  /*2c7e0*/  @!P0 BRA `(.L_x_3294) ;  /* 0x0000000000048947 */ /* 0x000fea0003800000 */
[----:B------:R-:W-:Y:S01]  /*2c7f0*/  BPT.TRAP 0x1 ;  /* 0x000000040000795c */ /* 0x000fe20000300000 */
.L_x_3294:
[----:B------:R-:W3:Y:S02]  /*2c800*/  SYNCS.PHASECHK.TRANS64.TRYWAIT P1, [R5+URZ+0x38860], R0 ;  /* 0x03886000050075a7 */ /* 0x000ee4000802017f */
[----:B---3--:R-:W-:Y:S05]  /*2c810*/  @!P1 BRA `(.L_x_3295) ;  /* 0x0000008c005c9947 */ /* 0x008fea0003800000 */
.L_x_3626:
[----:B------:R-:W-:Y:S05]  /*2c820*/  @!P0 BRA `(.L_x_3296) ;  /* 0x0000000000048947 */ /* 0x000fea0003800000 */
[----:B------:R-:W-:Y:S01]  /*2c830*/  BPT.TRAP 0x1 ;  /* 0x000000040000795c */ /* 0x000fe20000300000 */
.L_x_3296:
[----:B------:R-:W4:Y:S02]  /*2c840*/  SYNCS.PHASECHK.TRANS64.TRYWAIT P1, [R3+URZ+0x38860], R2 ;  /* 0x03886002030075a7 */ /* 0x000f24000802017f */
[----:B----4-:R-:W-:Y:S05]  /*2c850*/  @!P1 BRA `(.L_x_3297) ;  /* 0x0000008c00609947 */ /* 0x010fea0003800000 */
.L_x_3627:
[----:B------:R-:W-:Y:S05]  /*2c860*/  @!P0 BRA `(.L_x_3298) ;  /* 0x0000000000048947 */ /* 0x000fea0003800000 */
[----:B------:R-:W-:Y:S01]  /*2c870*/  BPT.TRAP 0x1 ;  /* 0x000000040000795c */ /* 0x000fe20000300000 */
.L_x_3298:
[----:B------:R-:W5:Y:S02]  /*2c880*/  SYNCS.PHASECHK.TRANS64.TRYWAIT P1, [R5+URZ+0x38880], R0 ;  /* 0x03888000050075a7 */ /* 0x000f64000802017f */
[----:B-----5:R-:W-:Y:S05]  /*2c890*/  @!P1 BRA `(.L_x_3299) ;  /* 0x0000008c00649947 */ /* 0x020fea0003800000 */
.L_x_3628:
[----:B------:R-:W-:Y:S05]  /*2c8a0*/  @!P0 BRA `(.L_x_3300) ;  /* 0x0000000000048947 */ /* 0x000fea0003800000 */
[----:B------:R-:W-:Y:S01]  /*2c8b0*/  BPT.TRAP 0x1 ;  /* 0x000000040000795c */ /* 0x000fe20000300000 */
.L_x_3300:
[----:B------:R0:W0:Y:S02]  /*2c8c0*/  SYNCS.PHASECHK.TRANS64.TRYWAIT P0, [R3+URZ+0x38880], R2 ;  /* 0x03888002030075a7 */ /* 0x000024000800017f */
[----:B0-----:R-:W-:Y:S05]  /*2c8d0*/  @!P0 NANOSLEEP.SYNCS 0x989680 ;  /* 0x009896800000895d */ /* 0x001fea0003900000 */
[----:B------:R-:W0:Y:S02]  /*2c8e0*/  @!P0 SYNCS.PHASECHK.TRANS64 P0, [R3+URZ+0x38880], R2 ;  /* 0x03888002030085a7 */ /* 0x000e24000800007f */
[----:B0-----:R-:W-:Y:S05]  /*2c8f0*/  @!P0 BRA `(.L_x_3300) ;  /* 0xfffffffc00f08947 */ /* 0x001fea000383ffff */
.L_x_2941:
[----:B------:R-:W-:Y:S05]  /*2c900*/  BSYNC B8 ;  /* 0x0000000000087941 */ /* 0x000fea0003800000 */
.L_x_2938:
[----:B------:R-:W-:Y:S05]  /*2c910*/  EXIT ;  /* 0x000000000000794d */ /* 0x000fea0003800000 */
.L_x_2963:
[----:B0-----:R0:W1:Y:S02]  /*2c920*/  SYNCS.PHASECHK.TRANS64.TRYWAIT P6, [R80+URZ+0x38890], R110 ;  /* 0x0388906e500075a7 */ /* 0x00106400080c017f */
[----:B-1----:R-:W-:Y:S05]  /*2c930*/  @!P6 NANOSLEEP.SYNCS 0x989680 ;  /* 0x009896800000e95d */ /* 0x002fea0003900000 */
[----:B------:R-:W1:Y:S02]  /*2c940*/  @!P6 SYNCS.PHASECHK.TRANS64 P6, [R80+URZ+0x38890], R110 ;  /* 0x0388906e5000e5a7 */ /* 0x000e6400080c007f */
[----:B-1----:R-:W-:Y:S05]  /*2c950*/  @!P6 BRA `(.L_x_2963) ;  /* 0xfffffffc00f0e947 */ /* 0x002fea000383ffff */
[----:B------:R-:W-:Y:S05]  /*2c960*/  BRA `(.L_x_3301) ;  /* 0xfffffd6400d47947 */ /* 0x000fea000383ffff */
.L_x_2964:
[----:B------:R-:W-:Y:S01]  /*2c970*/  BSSY B1, `(.L_x_3302) ;  /* 0x0000008000017945 */ /* 0x000fe20003800000 */
[----:B--2---:R-:W-:Y:S01]  /*2c980*/  IMAD.MOV.U32 R13, RZ, RZ, R117 ;  /* 0x000000ffff0d7224 */ /* 0x004fe200078e0075 */
[----:B------:R-:W-:Y:S01]  /*2c990*/  MOV R12, RZ ;  /* 0x000000ff000c7202 */ /* 0x000fe20000000f00 */
[----:B------:R-:W-:Y:S02]  /*2c9a0*/  IMAD.MOV.U32 R11, RZ, RZ, 0x181f ;  /* 0x0000181fff0b7424 */ /* 0x000fe400078e00ff */
[----:B------:R-:W-:-:S07]  /*2c9b0*/  IMAD.MOV.U32 R15, RZ, RZ, -0x1 ;  /* 0xffffffffff0f7424 */ /* 0x000fce00078e00ff */
[----:B0-----:R-:W-:Y:S05]  /*2c9c0*/  WARPSYNC.COLLECTIVE R15, `(.L_x_3303) ;  /* 0x000000000f087348 */ /* 0x001fea0003c00000 */
[----:B------:R1:W2:Y:S02]  /*2c9d0*/  SHFL.IDX P6, R14, R13, R12, R11 ;  /* 0x0000000c0d0e7389 */ /* 0x0002a400000c000b */
[----:B012---:R-:W-:Y:S01]  /*2c9e0*/  ENDCOLLECTIVE ;  /* 0x000000000000791b */ /* 0x007fe20003800000 */
.L_x_3303:
[----:B------:R-:W-:Y:S05]  /*2c9f0*/  BSYNC B1 ;  /* 0x0000000000017941 */ /* 0x000fea0003800000 */
.L_x_3302:
        /* <DEDUP_REMOVED lines=8> */
.L_x_3304:
[----:B------:R-:W-:Y:S01]  /*2ca80*/  IMAD.MOV.U32 R115, RZ, RZ, R14 ;  /* 0x000000ffff737224 */ /* 0x000fe200078e000e */
[----:B------:R-:W-:Y:S06]  /*2ca90*/  BRA `(.L_x_3305) ;  /* 0xfffffd64009c7947 */ /* 0x000fec000383ffff */
.L_x_2973:
        /* <DEDUP_REMOVED lines=8> */
.L_x_3307:
[----:B------:R-:W-:Y:S05]  /*2cb20*/  BSYNC B1 ;  /* 0x0000000000017941 */ /* 0x000fea0003800000 */
.L_x_3306:
        /* <DEDUP_REMOVED lines=8> */
.L_x_3308:
[----:B------:R-:W-:Y:S01]  /*2cbb0*/  IMAD.MOV.U32 R73, RZ, RZ, R14 ;  /* 0x000000ffff497224 */ /* 0x000fe200078e000e */
[----:B------:R-:W-:Y:S06]  /*2cbc0*/  BRA `(.L_x_3309) ;  /* 0xfffffd74001c7947 */ /* 0x000fec000383ffff */
.L_x_2982:
        /* <DEDUP_REMOVED lines=8> */
.L_x_3311:
[----:B------:R-:W-:Y:S05]  /*2cc50*/  BSYNC B1 ;  /* 0x0000000000017941 */ /* 0x000fea0003800000 */
.L_x_3310:
        /* <DEDUP_REMOVED lines=8> */
.L_x_3312:
[----:B------:R-:W-:Y:S01]  /*2cce0*/  IMAD.MOV.U32 R65, RZ, RZ, R14 ;  /* 0x000000ffff417224 */ /* 0x000fe200078e000e */
[----:B------:R-:W-:Y:S06]  /*2ccf0*/  BRA `(.L_x_3313) ;  /* 0xfffffd8000987947 */ /* 0x000fec000383ffff */
.L_x_2991:
        /* <DEDUP_REMOVED lines=8> */
.L_x_3315:
[----:B------:R-:W-:Y:S05]  /*2cd80*/  BSYNC B1 ;  /* 0x0000000000017941 */ /* 0x000fea0003800000 */
.L_x_3314:
        /* <DEDUP_REMOVED lines=8> */
.L_x_3316:
[----:B------:R-:W-:Y:S01]  /*2ce10*/  IMAD.MOV.U32 R53, RZ, RZ, R14 ;  /* 0x000000ffff357224 */ /* 0x000fe200078e000e */
[----:B------:R-:W-:Y:S06]  /*2ce20*/  BRA `(.L_x_3317) ;  /* 0xfffffd9000247947 */ /* 0x000fec000383ffff */
.L_x_3001:
[----:B-1----:R1:W2:Y:S02]  /*2ce30*/  SYNCS.PHASECHK.TRANS64.TRYWAIT P3, [R80+URZ+0x38890], R110 ;  /* 0x0388906e500075a7 */ /* 0x0022a4000806017f */
[----:B--2---:R-:W-:Y:S05]  /*2ce40*/  @!P3 NANOSLEEP.SYNCS 0x989680 ;  /* 0x009896800000b95d */ /* 0x004fea0003900000 */
[----:B------:R-:W2:Y:S02]  /*2ce50*/  @!P3 SYNCS.PHASECHK.TRANS64 P3, [R80+URZ+0x38890], R110 ;  /* 0x0388906e5000b5a7 */ /* 0x000ea4000806007f */
[----:B--2---:R-:W-:Y:S05]  /*2ce60*/  @!P3 BRA `(.L_x_3001) ;  /* 0xfffffffc00f0b947 */ /* 0x004fea000383ffff */
[----:B------:R-:W-:Y:S05]  /*2ce70*/  BRA `(.L_x_3318) ;  /* 0xfffffda400687947 */ /* 0x000fea000383ffff */
.L_x_3002:
        /* <DEDUP_REMOVED lines=8> */
.L_x_3320:
[----:B------:R-:W-:Y:S05]  /*2cf00*/  BSYNC B1 ;  /* 0x0000000000017941 */ /* 0x000fea0003800000 */
.L_x_3319:
        /* <DEDUP_REMOVED lines=8> */
.L_x_3321:
[----:B------:R-:W-:Y:S01]  /*2cf90*/  IMAD.MOV.U32 R120, RZ, RZ, R14 ;  /* 0x000000ffff787224 */ /* 0x000fe200078e000e */
[----:B------:R-:W-:Y:S06]  /*2cfa0*/  BRA `(.L_x_3322) ;  /* 0xfffffda400347947 */ /* 0x000fec000383ffff */
.L_x_3007:
[----:B------:R-:W-:Y:S01]  /*2cfb0*/  BSSY B1, `(.L_x_3323) ;  /* 0x0000008000017945 */ /* 0x000fe20003800000 */
[----:B----4-:R-:W-:Y:S01]  /*2cfc0*/  IMAD.MOV.U32 R13, RZ, RZ, R117 ;  /* 0x000000ffff0d7224 */ /* 0x010fe200078e0075 */
[----:B------:R-:W-:Y:S01]  /*2cfd0*/  MOV R12, 0x1 ;  /* 0x00000001000c7802 */ /* 0x000fe20000000f00 */
[----:B------:R-:W-:Y:S02]  /*2cfe0*/  IMAD.MOV.U32 R11, RZ, RZ, 0x181f ;  /* 0x0000181fff0b7424 */ /* 0x000fe400078e00ff */
[----:B------:R-:W-:-:S07]  /*2cff0*/  IMAD.MOV.U32 R15, RZ, RZ, -0x1 ;  /* 0xffffffffff0f7424 */ /* 0x000fce00078e00ff */
[----:B0123--:R-:W-:Y:S05]  /*2d000*/  WARPSYNC.COLLECTIVE R15, `(.L_x_3324) ;  /* 0x000000000f087348 */ /* 0x00ffea0003c00000 */
[----:B------:R4:W0:Y:S02]  /*2d010*/  SHFL.IDX P6, R14, R13, R12, R11 ;  /* 0x0000000c0d0e7389 */ /* 0x00082400000c000b */
[----:B01234-:R-:W-:Y:S01]  /*2d020*/  ENDCOLLECTIVE ;  /* 0x000000000000791b */ /* 0x01ffe20003800000 */
.L_x_3324:
[----:B------:R-:W-:Y:S05]  /*2d030*/  BSYNC B1 ;  /* 0x0000000000017941 */ /* 0x000fea0003800000 */
.L_x_3323:
        /* <DEDUP_REMOVED lines=8> */
.L_x_3325:
[----:B------:R-:W-:Y:S01]  /*2d0c0*/  IMAD.MOV.U32 R50, RZ, RZ, R14 ;  /* 0x000000ffff327224 */ /* 0x000fe200078e000e */
[----:B------:R-:W-:Y:S06]  /*2d0d0*/  BRA `(.L_x_3326) ;  /* 0xfffffdb000f47947 */ /* 0x000fec000383ffff */
.L_x_3012:
        /* <DEDUP_REMOVED lines=8> */
.L_x_3328:
[----:B------:R-:W-:Y:S05]  /*2d160*/  BSYNC B1 ;  /* 0x0000000000017941 */ /* 0x000fea0003800000 */
.L_x_3327:
        /* <DEDUP_REMOVED lines=8> */
.L_x_3329:
[----:B------:R-:W-:Y:S01]  /*2d1f0*/  IMAD.MOV.U32 R50, RZ, RZ, R14 ;  /* 0x000000ffff327224 */ /* 0x000fe200078e000e */
[----:B------:R-:W-:Y:S06]  /*2d200*/  BRA `(.L_x_3330) ;  /* 0xfffffdc000b07947 */ /* 0x000fec000383ffff */
.L_x_3017:
        /* <DEDUP_REMOVED lines=8> */
.L_x_3332:
[----:B------:R-:W-:Y:S05]  /*2d290*/  BSYNC B1 ;  /* 0x0000000000017941 */ /* 0x000fea0003800000 */
.L_x_3331:
        /* <DEDUP_REMOVED lines=8> */
.L_x_3333:
[----:B------:R-:W-:Y:S01]  /*2d320*/  IMAD.MOV.U32 R116, RZ, RZ, R14 ;  /* 0x000000ffff747224 */ /* 0x000fe200078e000e */
[----:B------:R-:W-:Y:S06]  /*2d330*/  BRA `(.L_x_3334) ;  /* 0xfffffdd000687947 */ /* 0x000fec000383ffff */
.L_x_3022:
[----:B0-----:R0:W1:Y:S02]  /*2d340*/  SYNCS.PHASECHK.TRANS64.TRYWAIT P2, [R80+URZ+0x38890], R110 ;  /* 0x0388906e500075a7 */ /* 0x001064000804017f */
[----:B-1----:R-:W-:Y:S05]  /*2d350*/  @!P2 NANOSLEEP.SYNCS 0x989680 ;  /* 0x009896800000a95d */ /* 0x002fea0003900000 */
[----:B------:R-:W1:Y:S02]  /*2d360*/  @!P2 SYNCS.PHASECHK.TRANS64 P2, [R80+URZ+0x38890], R110 ;  /* 0x0388906e5000a5a7 */ /* 0x000e64000804007f */
[----:B-1----:R-:W-:Y:S05]  /*2d370*/  @!P2 BRA `(.L_x_3022) ;  /* 0xfffffffc00f0a947 */ /* 0x002fea000383ffff */
[----:B------:R-:W-:Y:S05]  /*2d380*/  BRA `(.L_x_3335) ;  /* 0xfffffde000687947 */ /* 0x000fea000383ffff */
.L_x_3023:
[----:B------:R-:W-:Y:S01]  /*2d390*/  BSSY B1, `(.L_x_3336) ;  /* 0x0000008000017945 */ /* 0x000fe20003800000 */
[----:B------:R-:W-:Y:S01]  /*2d3a0*/  IMAD.MOV.U32 R13, RZ, RZ, R46 ;  /* 0x000000ffff0d7224 */ /* 0x000fe200078e002e */
[----:B------:R-:W-:Y:S01]  /*2d3b0*/  MOV R12, RZ ;  /* 0x000000ff000c7202 */ /* 0x000fe20000000f00 */
[----:B------:R-:W-:Y:S02]  /*2d3c0*/  IMAD.MOV.U32 R11, RZ, RZ, 0x181f ;  /* 0x0000181fff0b7424 */ /* 0x000fe400078e00ff */
[----:B------:R-:W-:-:S07]  /*2d3d0*/  IMAD.MOV.U32 R15, RZ, RZ, -0x1 ;  /* 0xffffffffff0f7424 */ /* 0x000fce00078e00ff */
[----:B0-----:R-:W-:Y:S05]  /*2d3e0*/  WARPSYNC.COLLECTIVE R15, `(.L_x_3337) ;  /* 0x000000000f087348 */ /* 0x001fea0003c00000 */
[----:B------:R1:W2:Y:S02]  /*2d3f0*/  SHFL.IDX P6, R14, R13, R12, R11 ;  /* 0x0000000c0d0e7389 */ /* 0x0002a400000c000b */
[----:B012---:R-:W-:Y:S01]  /*2d400*/  ENDCOLLECTIVE ;  /* 0x000000000000791b */ /* 0x007fe20003800000 */
.L_x_3337:
[----:B------:R-:W-:Y:S05]  /*2d410*/  BSYNC B1 ;  /* 0x0000000000017941 */ /* 0x000fea0003800000 */
.L_x_3336:
        /* <DEDUP_REMOVED lines=8> */
.L_x_3338:
[----:B------:R-:W-:Y:S05]  /*2d4a0*/  BRA `(.L_x_3339) ;  /* 0xfffffde0008c7947 */ /* 0x000fea000383ffff */
.L_x_3026:
[----:B------:R-:W-:Y:S01]  /*2d4b0*/  BSSY B1, `(.L_x_3340) ;  /* 0x0000008000017945 */ /* 0x000fe20003800000 */
[----:B----4-:R-:W-:Y:S01]  /*2d4c0*/  IMAD.MOV.U32 R13, RZ, RZ, R46 ;  /* 0x000000ffff0d7224 */ /* 0x010fe200078e002e */
[----:B------:R-:W-:Y:S01]  /*2d4d0*/  MOV R11, 0x181f ;  /* 0x0000181f000b7802 */ /* 0x000fe20000000f00 */
[----:B------:R-:W-:Y:S02]  /*2d4e0*/  IMAD.MOV.U32 R12, RZ, RZ, 0x1 ;  /* 0x00000001ff0c7424 */ /* 0x000fe400078e00ff */
[----:B------:R-:W-:-:S07]  /*2d4f0*/  IMAD.MOV.U32 R15, RZ, RZ, -0x1 ;  /* 0xffffffffff0f7424 */ /* 0x000fce00078e00ff */
[----:B0123--:R-:W-:Y:S05]  /*2d500*/  WARPSYNC.COLLECTIVE R15, `(.L_x_3341) ;  /* 0x000000000f087348 */ /* 0x00ffea0003c00000 */
[----:B---3--:R3:W4:Y:S02]  /*2d510*/  SHFL.IDX P6, R14, R13, R12, R11 ;  /* 0x0000000c0d0e7389 */ /* 0x00872400000c000b */
[----:B01234-:R-:W-:Y:S01]  /*2d520*/  ENDCOLLECTIVE ;  /* 0x000000000000791b */ /* 0x01ffe20003800000 */
.L_x_3341:
[----:B------:R-:W-:Y:S05]  /*2d530*/  BSYNC B1 ;  /* 0x0000000000017941 */ /* 0x000fea0003800000 */
.L_x_3340:
        /* <DEDUP_REMOVED lines=8> */
.L_x_3342:
[----:B------:R-:W-:Y:S05]  /*2d5c0*/  BRA `(.L_x_3343) ;  /* 0xfffffde0008c7947 */ /* 0x000fea000383ffff */
.L_x_3029:
[----:B------:R-:W-:Y:S01]  /*2d5d0*/  BSSY B1, `(.L_x_3344) ;  /* 0x0000008000017945 */ /* 0x000fe20003800000 */
[----:B----4-:R-:W-:Y:S01]  /*2d5e0*/  IMAD.MOV.U32 R13, RZ, RZ, R46 ;  /* 0x000000ffff0d7224 */ /* 0x010fe200078e002e */
[----:B------:R-:W-:Y:S01]  /*2d5f0*/  MOV R15, 0xffffffff ;  /* 0xffffffff000f7802 */ /* 0x000fe20000000f00 */
[----:B------:R-:W-:Y:S02]  /*2d600*/  IMAD.MOV.U32 R12, RZ, RZ, 0x2 ;  /* 0x00000002ff0c7424 */ /* 0x000fe400078e00ff */
[----:B------:R-:W-:-:S07]  /*2d610*/  IMAD.MOV.U32 R11, RZ, RZ, 0x181f ;  /* 0x0000181fff0b7424 */ /* 0x000fce00078e00ff */
[----:B0123--:R-:W-:Y:S05]  /*2d620*/  WARPSYNC.COLLECTIVE R15, `(.L_x_3345) ;  /* 0x000000000f087348 */ /* 0x00ffea0003c00000 */
[----:B---3--:R3:W4:Y:S02]  /*2d630*/  SHFL.IDX P6, R14, R13, R12, R11 ;  /* 0x0000000c0d0e7389 */ /* 0x00872400000c000b */
[----:B01234-:R-:W-:Y:S01]  /*2d640*/  ENDCOLLECTIVE ;  /* 0x000000000000791b */ /* 0x01ffe20003800000 */
.L_x_3345:
[----:B------:R-:W-:Y:S05]  /*2d650*/  BSYNC B1 ;  /* 0x0000000000017941 */ /* 0x000fea0003800000 */
.L_x_3344:
        /* <DEDUP_REMOVED lines=8> */
.L_x_3346:
[----:B------:R-:W-:Y:S05]  /*2d6e0*/  BRA `(.L_x_3347) ;  /* 0xfffffde000907947 */ /* 0x000fea000383ffff */
.L_x_3032:
[----:B------:R-:W-:Y:S01]  /*2d6f0*/  BSSY B1, `(.L_x_3348) ;  /* 0x0000008000017945 */ /* 0x000fe20003800000 */
[----:B0-----:R-:W-:Y:S02]  /*2d700*/  IMAD.MOV.U32 R13, RZ, RZ, R46 ;  /* 0x000000ffff0d7224 */ /* 0x001fe400078e002e */
[----:B------:R-:W-:Y:S02]  /*2d710*/  IMAD.MOV.U32 R12, RZ, RZ, 0x3 ;  /* 0x00000003ff0c7424 */ /* 0x000fe400078e00ff */
[----:B------:R-:W-:Y:S02]  /*2d720*/  IMAD.MOV.U32 R11, RZ, RZ, 0x181f ;  /* 0x0000181fff0b7424 */ /* 0x000fe400078e00ff */
[----:B------:R-:W-:-:S07]  /*2d730*/  IMAD.MOV.U32 R15, RZ, RZ, -0x1 ;  /* 0xffffffffff0f7424 */ /* 0x000fce00078e00ff */
[----:B-1234-:R-:W-:Y:S05]  /*2d740*/  WARPSYNC.COLLECTIVE R15, `(.L_x_3349) ;  /* 0x000000000f087348 */ /* 0x01efea0003c00000 */
[----:B----4-:R0:W4:Y:S02]  /*2d750*/  SHFL.IDX P6, R14, R13, R12, R11 ;  /* 0x0000000c0d0e7389 */ /* 0x01012400000c000b */
[----:B01234-:R-:W-:Y:S01]  /*2d760*/  ENDCOLLECTIVE ;  /* 0x000000000000791b */ /* 0x01ffe20003800000 */
.L_x_3349:
[----:B------:R-:W-:Y:S05]  /*2d770*/  BSYNC B1 ;  /* 0x0000000000017941 */ /* 0x000fea0003800000 */
.L_x_3348:
        /* <DEDUP_REMOVED lines=8> */
.L_x_3350:
[----:B------:R-:W-:Y:S05]  /*2d800*/  BRA `(.L_x_3351) ;  /* 0xfffffde000947947 */ /* 0x000fea000383ffff */
.L_x_3036:
[----:B------:R0:W0:Y:S02]  /*2d810*/  SYNCS.PHASECHK.TRANS64.TRYWAIT P3, [R80+URZ+0x388b0], R110 ;  /* 0x0388b06e500075a7 */ /* 0x000024000806017f */
[----:B0-----:R-:W-:Y:S05]  /*2d820*/  @!P3 NANOSLEEP.SYNCS 0x989680 ;  /* 0x009896800000b95d */ /* 0x001fea0003900000 */
[----:B------:R-:W0:Y:S02]  /*2d830*/  @!P3 SYNCS.PHASECHK.TRANS64 P3, [R80+URZ+0x388b0], R110 ;  /* 0x0388b06e5000b5a7 */ /* 0x000e24000806007f */
[----:B0-----:R-:W-:Y:S05]  /*2d840*/  @!P3 BRA `(.L_x_3036) ;  /* 0xfffffffc00f0b947 */ /* 0x001fea000383ffff */
[----:B------:R-:W-:Y:S05]  /*2d850*/  BRA `(.L_x_3352) ;  /* 0xfffffde4000c7947 */ /* 0x000fea000383ffff */
.L_x_3048:
[----:B------:R-:W-:Y:S01]  /*2d860*/  BSSY B0, `(.L_x_3353) ;  /* 0x0000007000007945 */ /* 0x000fe20003800000 */
[----:B------:R-:W-:Y:S01]  /*2d870*/  MOV R12, RZ ;  /* 0x000000ff000c7202 */ /* 0x000fe20000000f00 */
[----:B------:R-:W-:Y:S02]  /*2d880*/  IMAD.MOV.U32 R11, RZ, RZ, 0x1f ;  /* 0x0000001fff0b7424 */ /* 0x000fe400078e00ff */
[----:B------:R-:W-:-:S07]  /*2d890*/  IMAD.MOV.U32 R15, RZ, RZ, -0x1 ;  /* 0xffffffffff0f7424 */ /* 0x000fce00078e00ff */
[----:B-----5:R-:W-:Y:S05]  /*2d8a0*/  WARPSYNC.COLLECTIVE R15, `(.L_x_3354) ;  /* 0x000000000f087348 */ /* 0x020fea0003c00000 */
[----:B------:R0:W1:Y:S02]  /*2d8b0*/  SHFL.IDX P6, R14, R13, R12, R11 ;  /* 0x0000000c0d0e7389 */ /* 0x00006400000c000b */
[----:B01---5:R-:W-:Y:S01]  /*2d8c0*/  ENDCOLLECTIVE ;  /* 0x000000000000791b */ /* 0x023fe20003800000 */
.L_x_3354:
[----:B------:R-:W-:Y:S05]  /*2d8d0*/  BSYNC B0 ;  /* 0x0000000000007941 */ /* 0x000fea0003800000 */
.L_x_3353:
[----:B------:R-:W-:Y:S05]  /*2d8e0*/  BRA `(.L_x_3355) ;  /* 0xfffffdf000147947 */ /* 0x000fea000383ffff */
.L_x_3058:
        /* <DEDUP_REMOVED lines=8> */
.L_x_3357:
[----:B------:R-:W-:Y:S05]  /*2d970*/  BSYNC B1 ;  /* 0x0000000000017941 */ /* 0x000fea0003800000 */
.L_x_3356:
        /* <DEDUP_REMOVED lines=8> */
.L_x_3358:
[----:B------:R-:W-:Y:S02]  /*2da00*/  IMAD.MOV.U32 R13, RZ, RZ, R8 ;  /* 0x000000ffff0d7224 */ /* 0x000fe400078e0008 */
[----:B------:R-:W-:-:S07]  /*2da10*/  IMAD.MOV.U32 R4, RZ, RZ, R14 ;  /* 0x000000ffff047224 */ /* 0x000fce00078e000e */
[----:B------:R-:W-:Y:S05]  /*2da20*/  WARPSYNC.COLLECTIVE R15, `(.L_x_3359) ;  /* 0x000000000f087348 */ /* 0x000fea0003c00000 */
[----:B------:R0:W1:Y:S02]  /*2da30*/  SHFL.IDX P6, R14, R13, R12, R11 ;  /* 0x0000000c0d0e7389 */ /* 0x00006400000c000b */
[----:B01----:R-:W-:Y:S01]  /*2da40*/  ENDCOLLECTIVE ;  /* 0x000000000000791b */ /* 0x003fe20003800000 */
.L_x_3359:
[----:B------:R-:W-:Y:S01]  /*2da50*/  MOV R13, R7 ;  /* 0x00000007000d7202 */ /* 0x000fe20000000f00 */
[----:B------:R-:W-:-:S07]  /*2da60*/  IMAD.MOV.U32 R3, RZ, RZ, R14 ;  /* 0x000000ffff037224 */ /* 0x000fce00078e000e */
[----:B------:R-:W-:Y:S05]  /*2da70*/  WARPSYNC.COLLECTIVE R15, `(.L_x_3360) ;  /* 0x000000000f087348 */ /* 0x000fea0003c00000 */
[----:B------:R0:W1:Y:S02]  /*2da80*/  SHFL.IDX P6, R14, R13, R12, R11 ;  /* 0x0000000c0d0e7389 */ /* 0x00006400000c000b */
[----:B01----:R-:W-:Y:S01]  /*2da90*/  ENDCOLLECTIVE ;  /* 0x000000000000791b */ /* 0x003fe20003800000 */
.L_x_3360:
[----:B------:R-:W-:Y:S05]  /*2daa0*/  BRA `(.L_x_3361) ;  /* 0xfffffdf800287947 */ /* 0x000fea000383ffff */
.L_x_3061:
[----:B------:R-:W-:Y:S01]  /*2dab0*/  BSSY B1, `(.L_x_3362) ;  /* 0x0000008000017945 */ /* 0x000fe20003800000 */
[----:B------:R-:W-:Y:S02]  /*2dac0*/  IMAD.MOV.U32 R13, RZ, RZ, R6 ;  /* 0x000000ffff0d7224 */ /* 0x000fe400078e0006 */
[----:B------:R-:W-:Y:S02]  /*2dad0*/  IMAD.MOV.U32 R12, RZ, RZ, 0x1 ;  /* 0x00000001ff0c7424 */ /* 0x000fe400078e00ff */
[----:B------:R-:W-:Y:S02]  /*2dae0*/  IMAD.MOV.U32 R11, RZ, RZ, 0x181f ;  /* 0x0000181fff0b7424 */ /* 0x000fe400078e00ff */
[----:B------:R-:W-:-:S07]  /*2daf0*/  IMAD.MOV.U32 R15, RZ, RZ, -0x1 ;  /* 0xffffffffff0f7424 */ /* 0x000fce00078e00ff */
[----:B0-2345:R-:W-:Y:S05]  /*2db00*/  WARPSYNC.COLLECTIVE R15, `(.L_x_3363) ;  /* 0x000000000f087348 */ /* 0x03dfea0003c00000 */
[----:B----4-:R1:W4:Y:S02]  /*2db10*/  SHFL.IDX P6, R14, R13, R12, R11 ;  /* 0x0000000c0d0e7389 */ /* 0x01032400000c000b */
[----:B012345:R-:W-:Y:S01]  /*2db20*/  ENDCOLLECTIVE ;  /* 0x000000000000791b */ /* 0x03ffe20003800000 */
.L_x_3363:
[----:B------:R-:W-:Y:S05]  /*2db30*/  BSYNC B1 ;  /* 0x0000000000017941 */ /* 0x000fea0003800000 */
.L_x_3362:
        /* <DEDUP_REMOVED lines=8> */
.L_x_3364:
[----:B------:R-:W-:Y:S01]  /*2dbc0*/  IMAD.MOV.U32 R13, RZ, RZ, R8 ;  /* 0x000000ffff0d7224 */ /* 0x000fe200078e0008 */
[----:B------:R-:W-:-:S07]  /*2dbd0*/  MOV R4, R14 ;  /* 0x0000000e00047202 */ /* 0x000fce0000000f00 */
[----:B------:R-:W-:Y:S05]  /*2dbe0*/  WARPSYNC.COLLECTIVE R15, `(.L_x_3365) ;  /* 0x000000000f087348 */ /* 0x000fea0003c00000 */
[----:B------:R0:W1:Y:S02]  /*2dbf0*/  SHFL.IDX P6, R14, R13, R12, R11 ;  /* 0x0000000c0d0e7389 */ /* 0x00006400000c000b */
[----:B01----:R-:W-:Y:S01]  /*2dc00*/  ENDCOLLECTIVE ;  /* 0x000000000000791b */ /* 0x003fe20003800000 */
.L_x_3365:
[----:B------:R-:W-:Y:S02]  /*2dc10*/  IMAD.MOV.U32 R13, RZ, RZ, R7 ;  /* 0x000000ffff0d7224 */ /* 0x000fe400078e0007 */
[----:B------:R-:W-:-:S07]  /*2dc20*/  IMAD.MOV.U32 R3, RZ, RZ, R14 ;  /* 0x000000ffff037224 */ /* 0x000fce00078e000e */
[----:B------:R-:W-:Y:S05]  /*2dc30*/  WARPSYNC.COLLECTIVE R15, `(.L_x_3366) ;  /* 0x000000000f087348 */ /* 0x000fea0003c00000 */
[----:B------:R0:W1:Y:S02]  /*2dc40*/  SHFL.IDX P6, R14, R13, R12, R11 ;  /* 0x0000000c0d0e7389 */ /* 0x00006400000c000b */
[----:B01----:R-:W-:Y:S01]  /*2dc50*/  ENDCOLLECTIVE ;  /* 0x000000000000791b */ /* 0x003fe20003800000 */
.L_x_3366:
[----:B------:R-:W-:Y:S05]  /*2dc60*/  BRA `(.L_x_3367) ;  /* 0xfffffdf800447947 */ /* 0x000fea000383ffff */
.L_x_3064:
[----:B------:R-:W-:Y:S01]  /*2dc70*/  BSSY B1, `(.L_x_3368) ;  /* 0x0000008000017945 */ /* 0x000fe20003800000 */
[----:B0-----:R-:W-:Y:S01]  /*2dc80*/  IMAD.MOV.U32 R13, RZ, RZ, R6 ;  /* 0x000000ffff0d7224 */ /* 0x001fe200078e0006 */
[----:B------:R-:W-:Y:S01]  /*2dc90*/  MOV R12, 0x2 ;  /* 0x00000002000c7802 */ /* 0x000fe20000000f00 */
[----:B------:R-:W-:Y:S02]  /*2dca0*/  IMAD.MOV.U32 R11, RZ, RZ, 0x181f ;  /* 0x0000181fff0b7424 */ /* 0x000fe400078e00ff */
[----:B------:R-:W-:-:S07]  /*2dcb0*/  IMAD.MOV.U32 R15, RZ, RZ, -0x1 ;  /* 0xffffffffff0f7424 */ /* 0x000fce00078e00ff */
[----:B-12345:R-:W-:Y:S05]  /*2dcc0*/  WARPSYNC.COLLECTIVE R15, `(.L_x_3369) ;  /* 0x000000000f087348 */ /* 0x03efea0003c00000 */
[----:B----4-:R0:W4:Y:S02]  /*2dcd0*/  SHFL.IDX P6, R14, R13, R12, R11 ;  /* 0x0000000c0d0e7389 */ /* 0x01012400000c000b */
[----:B012345:R-:W-:Y:S01]  /*2dce0*/  ENDCOLLECTIVE ;  /* 0x000000000000791b */ /* 0x03ffe20003800000 */
.L_x_3369:
[----:B------:R-:W-:Y:S05]  /*2dcf0*/  BSYNC B1 ;  /* 0x0000000000017941 */ /* 0x000fea0003800000 */
.L_x_3368:
        /* <DEDUP_REMOVED lines=8> */
.L_x_3370:
[----:B------:R-:W-:Y:S02]  /*2dd80*/  IMAD.MOV.U32 R13, RZ, RZ, R8 ;  /* 0x000000ffff0d7224 */ /* 0x000fe400078e0008 */
[----:B------:R-:W-:-:S07]  /*2dd90*/  IMAD.MOV.U32 R4, RZ, RZ, R14 ;  /* 0x000000ffff047224 */ /* 0x000fce00078e000e */
[----:B------:R-:W-:Y:S05]  /*2dda0*/  WARPSYNC.COLLECTIVE R15, `(.L_x_3371) ;  /* 0x000000000f087348 */ /* 0x000fea0003c00000 */
[----:B------:R0:W1:Y:S02]  /*2ddb0*/  SHFL.IDX P6, R14, R13, R12, R11 ;  /* 0x0000000c0d0e7389 */ /* 0x00006400000c000b */
[----:B01----:R-:W-:Y:S01]  /*2ddc0*/  ENDCOLLECTIVE ;  /* 0x000000000000791b */ /* 0x003fe20003800000 */
.L_x_3371:
[----:B------:R-:W-:Y:S01]  /*2ddd0*/  IMAD.MOV.U32 R13, RZ, RZ, R7 ;  /* 0x000000ffff0d7224 */ /* 0x000fe200078e0007 */
[----:B------:R-:W-:-:S07]  /*2dde0*/  MOV R3, R14 ;  /* 0x0000000e00037202 */ /* 0x000fce0000000f00 */
[----:B------:R-:W-:Y:S05]  /*2ddf0*/  WARPSYNC.COLLECTIVE R15, `(.L_x_3372) ;  /* 0x000000000f087348 */ /* 0x000fea0003c00000 */
[----:B------:R0:W1:Y:S02]  /*2de00*/  SHFL.IDX P6, R14, R13, R12, R11 ;  /* 0x0000000c0d0e7389 */ /* 0x00006400000c000b */
[----:B01----:R-:W-:Y:S01]  /*2de10*/  ENDCOLLECTIVE ;  /* 0x000000000000791b */ /* 0x003fe20003800000 */
.L_x_3372:
[----:B------:R-:W-:Y:S05]  /*2de20*/  BRA `(.L_x_3373) ;  /* 0xfffffdf800587947 */ /* 0x000fea000383ffff */
.L_x_3067:
[----:B------:R-:W-:Y:S01]  /*2de30*/  BSSY B1, `(.L_x_3374) ;  /* 0x0000008000017945 */ /* 0x000fe20003800000 */
[----:B------:R-:W-:Y:S01]  /*2de40*/  IMAD.MOV.U32 R13, RZ, RZ, R6 ;  /* 0x000000ffff0d7224 */ /* 0x000fe200078e0006 */
[----:B------:R-:W-:Y:S01]  /*2de50*/  MOV R15, 0xffffffff ;  /* 0xffffffff000f7802 */ /* 0x000fe20000000f00 */
[----:B------:R-:W-:Y:S02]  /*2de60*/  IMAD.MOV.U32 R12, RZ, RZ, 0x3 ;  /* 0x00000003ff0c7424 */ /* 0x000fe400078e00ff */
[----:B------:R-:W-:-:S07]  /*2de70*/  IMAD.MOV.U32 R11, RZ, RZ, 0x181f ;  /* 0x0000181fff0b7424 */ /* 0x000fce00078e00ff */
[----:B-12345:R-:W-:Y:S05]  /*2de80*/  WARPSYNC.COLLECTIVE R15, `(.L_x_3375) ;  /* 0x000000000f087348 */ /* 0x03efea0003c00000 */
[----:B----4-:R0:W4:Y:S02]  /*2de90*/  SHFL.IDX P6, R14, R13, R12, R11 ;  /* 0x0000000c0d0e7389 */ /* 0x01012400000c000b */
[----:B012345:R-:W-:Y:S01]  /*2dea0*/  ENDCOLLECTIVE ;  /* 0x000000000000791b */ /* 0x03ffe20003800000 */
.L_x_3375:
[----:B------:R-:W-:Y:S05]  /*2deb0*/  BSYNC B1 ;  /* 0x0000000000017941 */ /* 0x000fea0003800000 */
.L_x_3374:
        /* <DEDUP_REMOVED lines=8> */
.L_x_3376:
[----:B------:R-:W-:Y:S02]  /*2df40*/  IMAD.MOV.U32 R13, RZ, RZ, R8 ;  /* 0x000000ffff0d7224 */ /* 0x000fe400078e0008 */
[----:B------:R-:W-:-:S07]  /*2df50*/  IMAD.MOV.U32 R4, RZ, RZ, R14 ;  /* 0x000000ffff047224 */ /* 0x000fce00078e000e */
[----:B------:R-:W-:Y:S05]  /*2df60*/  WARPSYNC.COLLECTIVE R15, `(.L_x_3377) ;  /* 0x000000000f087348 */ /* 0x000fea0003c00000 */
[----:B------:R0:W1:Y:S02]  /*2df70*/  SHFL.IDX P6, R14, R13, R12, R11 ;  /* 0x0000000c0d0e7389 */ /* 0x00006400000c000b */
[----:B01----:R-:W-:Y:S01]  /*2df80*/  ENDCOLLECTIVE ;  /* 0x000000000000791b */ /* 0x003fe20003800000 */
.L_x_3377:
[----:B------:R-:W-:Y:S02]  /*2df90*/  IMAD.MOV.U32 R13, RZ, RZ, R7 ;  /* 0x000000ffff0d7224 */ /* 0x000fe400078e0007 */
[----:B------:R-:W-:-:S07]  /*2dfa0*/  IMAD.MOV.U32 R3, RZ, RZ, R14 ;  /* 0x000000ffff037224 */ /* 0x000fce00078e000e */
[----:B------:R-:W-:Y:S05]  /*2dfb0*/  WARPSYNC.COLLECTIVE R15, `(.L_x_3378) ;  /* 0x000000000f087348 */ /* 0x000fea0003c00000 */
[----:B------:R0:W1:Y:S02]  /*2dfc0*/  SHFL.IDX P6, R14, R13, R12, R11 ;  /* 0x0000000c0d0e7389 */ /* 0x00006400000c000b */
[----:B01----:R-:W-:Y:S01]  /*2dfd0*/  ENDCOLLECTIVE ;  /* 0x000000000000791b */ /* 0x003fe20003800000 */
.L_x_3378:
[----:B------:R-:W-:Y:S05]  /*2dfe0*/  BRA `(.L_x_3379) ;  /* 0xfffffdf800747947 */ /* 0x000fea000383ffff */
.L_x_3071:
[----:B-1----:R1:W2:Y:S02]  /*2dff0*/  SYNCS.PHASECHK.TRANS64.TRYWAIT P0, [R22+URZ+0x38800], R55 ;  /* 0x03880037160075a7 */ /* 0x0022a4000800017f */
[----:B--2---:R-:W-:Y:S05]  /*2e000*/  @!P0 NANOSLEEP.SYNCS 0x989680 ;  /* 0x009896800000895d */ /* 0x004fea0003900000 */
[----:B------:R-:W2:Y:S02]  /*2e010*/  @!P0 SYNCS.PHASECHK.TRANS64 P0, [R22+URZ+0x38800], R55 ;  /* 0x03880037160085a7 */ /* 0x000ea4000800007f */
[----:B--2---:R-:W-:Y:S05]  /*2e020*/  @!P0 BRA `(.L_x_3071) ;  /* 0xfffffffc00f08947 */ /* 0x004fea000383ffff */
[----:B------:R-:W-:Y:S05]  /*2e030*/  BRA `(.L_x_3380) ;  /* 0xfffffdf800f47947 */ /* 0x000fea000383ffff */
.L_x_3087:
        /* <DEDUP_REMOVED lines=9> */
.L_x_3382:
[----:B------:R-:W-:Y:S05]  /*2e0d0*/  BSYNC B1 ;  /* 0x0000000000017941 */ /* 0x000fea0003800000 */
.L_x_3381:
[----:B------:R-:W-:Y:S01]  /*2e0e0*/  MOV R13, R43 ;  /* 0x0000002b000d7202 */ /* 0x000fe20000000f00 */
[----:B------:R-:W-:Y:S01]  /*2e0f0*/  IMAD.MOV.U32 R12, RZ, RZ, RZ ;  /* 0x000000ffff0c7224 */ /* 0x000fe200078e00ff */
[----:B------:R-:W-:Y:S01]  /*2e100*/  ISETP.GE.AND P0, PT, R16, R58, PT ;  /* 0x0000003a1000720c */ /* 0x000fe20003f06270 */
[----:B------:R-:W-:Y:S02]  /*2e110*/  IMAD.MOV.U32 R11, RZ, RZ, 0x181f ;  /* 0x0000181fff0b7424 */ /* 0x000fe400078e00ff */
[----:B------:R-:W-:Y:S02]  /*2e120*/  IMAD.MOV.U32 R15, RZ, RZ, -0x1 ;  /* 0xffffffffff0f7424 */ /* 0x000fe400078e00ff */
[----:B------:R-:W-:Y:S02]  /*2e130*/  IMAD.MOV.U32 R3, RZ, RZ, R14 ;  /* 0x000000ffff037224 */ /* 0x000fe400078e000e */
[----:B------:R-:W-:-:S07]  /*2e140*/  IMAD R48, R219, R48, RZ ;  /* 0x00000030db307224 */ /* 0x000fce00078e02ff */
[----:B------:R-:W-:Y:S05]  /*2e150*/  WARPSYNC.COLLECTIVE R15, `(.L_x_3383) ;  /* 0x000000000f087348 */ /* 0x000fea0003c00000 */
[----:B------:R0:W1:Y:S02]  /*2e160*/  SHFL.IDX P6, R14, R13, R12, R11 ;  /* 0x0000000c0d0e7389 */ /* 0x00006400000c000b */
[----:B01----:R-:W-:Y:S01]  /*2e170*/  ENDCOLLECTIVE ;  /* 0x000000000000791b */ /* 0x003fe20003800000 */
.L_x_3383:
[----:B------:R-:W-:Y:S02]  /*2e180*/  ISETP.GE.OR P1, PT, R59, R48, P0 ;  /* 0x000000303b00720c */ /* 0x000fe40000726670 */
[----:B------:R-:W-:Y:S01]  /*2e190*/  MOV R13, R49 ;  /* 0x00000031000d7202 */ /* 0x000fe20000000f00 */
[----:B------:R-:W-:-:S10]  /*2e1a0*/  IMAD.MOV.U32 R5, RZ, RZ, R14 ;  /* 0x000000ffff057224 */ /* 0x000fd400078e000e */
[----:B------:R-:W-:Y:S05]  /*2e1b0*/  WARPSYNC.COLLECTIVE R15, `(.L_x_3384) ;  /* 0x000000000f087348 */ /* 0x000fea0003c00000 */
[----:B------:R0:W1:Y:S02]  /*2e1c0*/  SHFL.IDX P6, R14, R13, R12, R11 ;  /* 0x0000000c0d0e7389 */ /* 0x00006400000c000b */
[----:B01----:R-:W-:Y:S01]  /*2e1d0*/  ENDCOLLECTIVE ;  /* 0x000000000000791b */ /* 0x003fe20003800000 */
.L_x_3384:
[----:B------:R-:W-:-:S04]  /*2e1e0*/  @!P1 IADD3 R0, P2, R16, R5, RZ ;  /* 0x0000000510009210 */ /* 0x000fc80007f5e0ff */
[----:B------:R-:W-:Y:S01]  /*2e1f0*/  @!P1 MOV R4, R0 ;  /* 0x0000000000049202 */ /* 0x000fe20000000f00 */
[----:B------:R-:W-:Y:S02]  /*2e200*/  @!P1 IMAD.X R5, R3, 0x1, R17, P2 ;  /* 0x0000000103059824 */ /* 0x000fe400010e0611 */
[----:B------:R-:W-:Y:S02]  /*2e210*/  IMAD.MOV.U32 R13, RZ, RZ, R42 ;  /* 0x000000ffff0d7224 */ /* 0x000fe400078e002a */
[----:B------:R-:W-:-:S07]  /*2e220*/  IMAD.MOV.U32 R7, RZ, RZ, R14 ;  /* 0x000000ffff077224 */ /* 0x000fce00078e000e */
[----:B------:R-:W-:Y:S05]  /*2e230*/  WARPSYNC.COLLECTIVE R15, `(.L_x_3385) ;  /* 0x000000000f087348 */ /* 0x000fea0003c00000 */
[----:B------:R0:W1:Y:S02]  /*2e240*/  SHFL.IDX P6, R14, R13, R12, R11 ;  /* 0x0000000c0d0e7389 */ /* 0x00006400000c000b */
[----:B01----:R-:W-:Y:S01]  /*2e250*/  ENDCOLLECTIVE ;  /* 0x000000000000791b */ /* 0x003fe20003800000 */
.L_x_3385:
[----:B------:R-:W-:-:S05]  /*2e260*/  @!P1 IADD3 R14, P3, R16, R14, RZ ;  /* 0x0000000e100e9210 */ /* 0x000fca0007f7e0ff */
[----:B------:R-:W-:Y:S02]  /*2e270*/  @!P1 IMAD.X R3, R7, 0x1, R17, P3 ;  /* 0x0000000107039824 */ /* 0x000fe400018e0611 */
[----:B------:R-:W-:Y:S01]  /*2e280*/  @!P1 IMAD.MOV.U32 R26, RZ, RZ, R14 ;  /* 0x000000ffff1a9224 */ /* 0x000fe200078e000e */
[----:B------:R-:W5:Y:S01]  /*2e290*/  @!P1 LD.E.128 R4, desc[UR36][R4.64] ;  /* 0x0000002404049980 */ /* 0x000f62000c101d00 */
[----:B------:R-:W-:-:S05]  /*2e2a0*/  @!P1 IMAD.MOV.U32 R27, RZ, RZ, R3 ;  /* 0x000000ffff1b9224 */ /* 0x000fca00078e0003 */
[----:B------:R0:W5:Y:S01]  /*2e2b0*/  @!P1 LD.E.128 R36, desc[UR36][R26.64] ;  /* 0x000000241a249980 */ /* 0x000162000c101d00 */
[----:B------:R-:W-:Y:S01]  /*2e2c0*/  IMAD.MOV.U32 R13, RZ, RZ, R10 ;  /* 0x000000ffff0d7224 */ /* 0x000fe200078e000a */
[----:B------:R-:W-:Y:S01]  /*2e2d0*/  CS2R R32, SRZ ;  /* 0x0000000000207805 */ /* 0x000fe2000001ff00 */
[----:B------:R-:W-:Y:S01]  /*2e2e0*/  IMAD.MOV.U32 R12, RZ, RZ, 0x1 ;  /* 0x00000001ff0c7424 */ /* 0x000fe200078e00ff */
[----:B------:R-:W-:Y:S02]  /*2e2f0*/  CS2R R28, SRZ ;  /* 0x00000000001c7805 */ /* 0x000fe4000001ff00 */
[----:B------:R-:W-:Y:S02]  /*2e300*/  CS2R R30, SRZ ;  /* 0x00000000001e7805 */ /* 0x000fe4000001ff00 */
[----:B------:R-:W-:-:S07]  /*2e310*/  CS2R R20, SRZ ;  /* 0x0000000000147805 */ /* 0x000fce000001ff00 */
[----:B0----5:R-:W-:Y:S05]  /*2e320*/  WARPSYNC.COLLECTIVE R15, `(.L_x_3386) ;  /* 0x000000000f087348 */ /* 0x021fea0003c00000 */
[----:B------:R1:W2:Y:S02]  /*2e330*/  SHFL.IDX P6, R14, R13, R12, R11 ;  /* 0x0000000c0d0e7389 */ /* 0x0002a400000c000b */
[----:B012--5:R-:W-:Y:S01]  /*2e340*/  ENDCOLLECTIVE ;  /* 0x000000000000791b */ /* 0x027fe20003800000 */
.L_x_3386:
[----:B------:R-:W-:Y:S01]  /*2e350*/  IMAD.MOV.U32 R13, RZ, RZ, R43 ;  /* 0x000000ffff0d7224 */ /* 0x000fe200078e002b */
[----:B------:R-:W-:-:S07]  /*2e360*/  MOV R3, R14 ;  /* 0x0000000e00037202 */ /* 0x000fce0000000f00 */
[----:B------:R-:W-:Y:S05]  /*2e370*/  WARPSYNC.COLLECTIVE R15, `(.L_x_3387) ;  /* 0x000000000f087348 */ /* 0x000fea0003c00000 */
[----:B------:R0:W1:Y:S02]  /*2e380*/  SHFL.IDX P6, R14, R13, R12, R11 ;  /* 0x0000000c0d0e7389 */ /* 0x00006400000c000b */
[----:B01----:R-:W-:Y:S01]  /*2e390*/  ENDCOLLECTIVE ;  /* 0x000000000000791b */ /* 0x003fe20003800000 */
.L_x_3387:
[----:B------:R-:W-:Y:S02]  /*2e3a0*/  IMAD.MOV.U32 R13, RZ, RZ, R49 ;  /* 0x000000ffff0d7224 */ /* 0x000fe400078e0031 */
[----:B------:R-:W-:-:S07]  /*2e3b0*/  IMAD.MOV.U32 R9, RZ, RZ, R14 ;  /* 0x000000ffff097224 */ /* 0x000fce00078e000e */
[----:B------:R-:W-:Y:S05]  /*2e3c0*/  WARPSYNC.COLLECTIVE R15, `(.L_x_3388) ;  /* 0x000000000f087348 */ /* 0x000fea0003c00000 */
[----:B------:R0:W1:Y:S02]  /*2e3d0*/  SHFL.IDX P6, R14, R13, R12, R11 ;  /* 0x0000000c0d0e7389 */ /* 0x00006400000c000b */
[----:B01----:R-:W-:Y:S01]  /*2e3e0*/  ENDCOLLECTIVE ;  /* 0x000000000000791b */ /* 0x003fe20003800000 */
.L_x_3388:
[----:B------:R-:W-:Y:S01]  /*2e3f0*/  MOV R13, R42 ;  /* 0x0000002a000d7202 */ /* 0x000fe20000000f00 */
[----:B------:R-:W-:-:S07]  /*2e400*/  IMAD.MOV.U32 R25, RZ, RZ, R14 ;  /* 0x000000ffff197224 */ /* 0x000fce00078e000e */
[----:B------:R-:W-:Y:S05]  /*2e410*/  WARPSYNC.COLLECTIVE R15, `(.L_x_3389) ;  /* 0x000000000f087348 */ /* 0x000fea0003c00000 */
[----:B------:R0:W1:Y:S02]  /*2e420*/  SHFL.IDX P6, R14, R13, R12, R11 ;  /* 0x0000000c0d0e7389 */ /* 0x00006400000c000b */
[----:B01----:R-:W-:Y:S01]  /*2e430*/  ENDCOLLECTIVE ;  /* 0x000000000000791b */ /* 0x003fe20003800000 */
.L_x_3389:
[----:B------:R-:W-:Y:S02]  /*2e440*/  @!P1 IMAD.MOV.U32 R32, RZ, RZ, R4 ;  /* 0x000000ffff209224 */ /* 0x000fe400078e0004 */
[----:B------:R-:W-:Y:S01]  /*2e450*/  @!P1 IMAD.MOV.U32 R33, RZ, RZ, R5 ;  /* 0x000000ffff219224 */ /* 0x000fe200078e0005 */
[----:B------:R-:W-:Y:S01]  /*2e460*/  CS2R R4, SRZ ;  /* 0x0000000000047805 */ /* 0x000fe2000001ff00 */
[----:B------:R-:W-:Y:S02]  /*2e470*/  @!P1 IMAD.MOV.U32 R28, RZ, RZ, R6 ;  /* 0x000000ffff1c9224 */ /* 0x000fe400078e0006 */
[----:B------:R-:W-:Y:S01]  /*2e480*/  @!P1 IMAD.MOV.U32 R29, RZ, RZ, R7 ;  /* 0x000000ffff1d9224 */ /* 0x000fe200078e0007 */
[----:B------:R-:W-:Y:S01]  /*2e490*/  @!P1 MOV R30, R36 ;  /* 0x00000024001e9202 */ /* 0x000fe20000000f00 */
[----:B------:R-:W-:Y:S02]  /*2e4a0*/  @!P1 IMAD.MOV.U32 R31, RZ, RZ, R37 ;  /* 0x000000ffff1f9224 */ /* 0x000fe400078e0025 */
[----:B------:R-:W-:-:S02]  /*2e4b0*/  @!P1 IMAD.MOV.U32 R20, RZ, RZ, R38 ;  /* 0x000000ffff149224 */ /* 0x000fc400078e0026 */
[----:B------:R-:W-:Y:S01]  /*2e4c0*/  @!P1 IMAD.MOV.U32 R21, RZ, RZ, R39 ;  /* 0x000000ffff159224 */ /* 0x000fe200078e0027 */
[----:B------:R-:W-:Y:S06]  /*2e4d0*/  BRA `(.L_x_3390) ;  /* 0xfffffe3800747947 */ /* 0x000fec000383ffff */
.L_x_3090:
        /* <DEDUP_REMOVED lines=8> */
.L_x_3392:
[----:B------:R-:W-:Y:S05]  /*2e560*/  BSYNC B1 ;  /* 0x0000000000017941 */ /* 0x000fea0003800000 */
.L_x_3391:
[----:B------:R-:W-:Y:S01]  /*2e570*/  IMAD.MOV.U32 R13, RZ, RZ, R43 ;  /* 0x000000ffff0d7224 */ /* 0x000fe200078e002b */
[----:B------:R-:W-:Y:S01]  /*2e580*/  MOV R12, 0x2 ;  /* 0x00000002000c7802 */ /* 0x000fe20000000f00 */
[----:B------:R-:W-:Y:S02]  /*2e590*/  IMAD.MOV.U32 R11, RZ, RZ, 0x181f ;  /* 0x0000181fff0b7424 */ /* 0x000fe400078e00ff */
[----:B------:R-:W-:Y:S02]  /*2e5a0*/  IMAD.MOV.U32 R15, RZ, RZ, -0x1 ;  /* 0xffffffffff0f7424 */ /* 0x000fe400078e00ff */
[----:B------:R-:W-:Y:S02]  /*2e5b0*/  IMAD.MOV.U32 R3, RZ, RZ, R14 ;  /* 0x000000ffff037224 */ /* 0x000fe400078e000e */
[----:B------:R-:W-:-:S07]  /*2e5c0*/  VIADD R27, R59, 0x40 ;  /* 0x000000403b1b7836 */ /* 0x000fce0000000000 */
[----:B------:R-:W-:Y:S05]  /*2e5d0*/  WARPSYNC.COLLECTIVE R15, `(.L_x_3393) ;  /* 0x000000000f087348 */ /* 0x000fea0003c00000 */
[----:B------:R0:W1:Y:S02]  /*2e5e0*/  SHFL.IDX P6, R14, R13, R12, R11 ;  /* 0x0000000c0d0e7389 */ /* 0x00006400000c000b */
[----:B01----:R-:W-:Y:S01]  /*2e5f0*/  ENDCOLLECTIVE ;  /* 0x000000000000791b */ /* 0x003fe20003800000 */
.L_x_3393:
[----:B------:R-:W-:Y:S01]  /*2e600*/  ISETP.GE.OR P1, PT, R27, R48, P0 ;  /* 0x000000301b00720c */ /* 0x000fe20000726670 */
[----:B------:R-:W-:Y:S02]  /*2e610*/  IMAD.MOV.U32 R13, RZ, RZ, R49 ;  /* 0x000000ffff0d7224 */ /* 0x000fe400078e0031 */
[----:B------:R-:W-:-:S10]  /*2e620*/  IMAD.MOV.U32 R9, RZ, RZ, R14 ;  /* 0x000000ffff097224 */ /* 0x000fd400078e000e */
[----:B------:R-:W-:Y:S05]  /*2e630*/  WARPSYNC.COLLECTIVE R15, `(.L_x_3394) ;  /* 0x000000000f087348 */ /* 0x000fea0003c00000 */
[----:B------:R0:W1:Y:S02]  /*2e640*/  SHFL.IDX P6, R14, R13, R12, R11 ;  /* 0x0000000c0d0e7389 */ /* 0x00006400000c000b */
[----:B01----:R-:W-:Y:S01]  /*2e650*/  ENDCOLLECTIVE ;  /* 0x000000000000791b */ /* 0x003fe20003800000 */
.L_x_3394:
[----:B------:R-:W-:-:S04]  /*2e660*/  @!P1 IADD3 R0, P2, R16, R9, RZ ;  /* 0x0000000910009210 */ /* 0x000fc80007f5e0ff */
[----:B------:R-:W-:Y:S01]  /*2e670*/  @!P1 MOV R8, R0 ;  /* 0x0000000000089202 */ /* 0x000fe20000000f00 */
[----:B------:R-:W-:Y:S02]  /*2e680*/  @!P1 IMAD.X R9, R3, 0x1, R17, P2 ;  /* 0x0000000103099824 */ /* 0x000fe400010e0611 */
[----:B------:R-:W-:Y:S01]  /*2e690*/  IMAD.MOV.U32 R13, RZ, RZ, R42 ;  /* 0x000000ffff0d7224 */ /* 0x000fe200078e002a */
[----:B------:R-:W-:-:S07]  /*2e6a0*/  MOV R25, R14 ;  /* 0x0000000e00197202 */ /* 0x000fce0000000f00 */
[----:B------:R-:W-:Y:S05]  /*2e6b0*/  WARPSYNC.COLLECTIVE R15, `(.L_x_3395) ;  /* 0x000000000f087348 */ /* 0x000fea0003c00000 */
[----:B------:R0:W1:Y:S02]  /*2e6c0*/  SHFL.IDX P6, R14, R13, R12, R11 ;  /* 0x0000000c0d0e7389 */ /* 0x00006400000c000b */
[----:B01----:R-:W-:Y:S01]  /*2e6d0*/  ENDCOLLECTIVE ;  /* 0x000000000000791b */ /* 0x003fe20003800000 */
.L_x_3395:
[----:B------:R-:W-:-:S05]  /*2e6e0*/  @!P1 IADD3 R14, P3, R16, R14, RZ ;  /* 0x0000000e100e9210 */ /* 0x000fca0007f7e0ff */
[----:B------:R-:W-:Y:S02]  /*2e6f0*/  @!P1 IMAD.X R3, R25, 0x1, R17, P3 ;  /* 0x0000000119039824 */ /* 0x000fe400018e0611 */
[----:B------:R-:W-:Y:S01]  /*2e700*/  @!P1 IMAD.MOV.U32 R52, RZ, RZ, R14 ;  /* 0x000000ffff349224 */ /* 0x000fe200078e000e */
[----:B------:R0:W5:Y:S01]  /*2e710*/  @!P1 LD.E.128 R24, desc[UR36][R8.64] ;  /* 0x0000002408189980 */ /* 0x000162000c101d00 */
        /* <DEDUP_REMOVED lines=12> */
.L_x_3396:
[----:B------:R-:W-:Y:S01]  /*2e7e0*/  IMAD.MOV.U32 R13, RZ, RZ, R43 ;  /* 0x000000ffff0d7224 */ /* 0x000fe200078e002b */
[----:B------:R-:W-:-:S07]  /*2e7f0*/  MOV R3, R14 ;  /* 0x0000000e00037202 */ /* 0x000fce0000000f00 */
[----:B------:R-:W-:Y:S05]  /*2e800*/  WARPSYNC.COLLECTIVE R15, `(.L_x_3397) ;  /* 0x000000000f087348 */ /* 0x000fea0003c00000 */
[----:B------:R0:W1:Y:S02]  /*2e810*/  SHFL.IDX P6, R14, R13, R12, R11 ;  /* 0x0000000c0d0e7389 */ /* 0x00006400000c000b */
[----:B01----:R-:W-:Y:S01]  /*2e820*/  ENDCOLLECTIVE ;  /* 0x000000000000791b */ /* 0x003fe20003800000 */
.L_x_3397:
[----:B------:R-:W-:Y:S02]  /*2e830*/  IMAD.MOV.U32 R13, RZ, RZ, R49 ;  /* 0x000000ffff0d7224 */ /* 0x000fe400078e0031 */
[----:B------:R-:W-:-:S07]  /*2e840*/  IMAD.MOV.U32 R43, RZ, RZ, R14 ;  /* 0x000000ffff2b7224 */ /* 0x000fce00078e000e */
[----:B------:R-:W-:Y:S05]  /*2e850*/  WARPSYNC.COLLECTIVE R15, `(.L_x_3398) ;  /* 0x000000000f087348 */ /* 0x000fea0003c00000 */
[----:B------:R0:W1:Y:S02]  /*2e860*/  SHFL.IDX P6, R14, R13, R12, R11 ;  /* 0x0000000c0d0e7389 */ /* 0x00006400000c000b */
[----:B01----:R-:W-:Y:S01]  /*2e870*/  ENDCOLLECTIVE ;  /* 0x000000000000791b */ /* 0x003fe20003800000 */
.L_x_3398:
[----:B------:R-:W-:Y:S01]  /*2e880*/  MOV R13, R42 ;  /* 0x0000002a000d7202 */ /* 0x000fe20000000f00 */
[----:B------:R-:W-:-:S07]  /*2e890*/  IMAD.MOV.U32 R49, RZ, RZ, R14 ;  /* 0x000000ffff317224 */ /* 0x000fce00078e000e */
[----:B------:R-:W-:Y:S05]  /*2e8a0*/  WARPSYNC.COLLECTIVE R15, `(.L_x_3399) ;  /* 0x000000000f087348 */ /* 0x000fea0003c00000 */
[----:B------:R0:W1:Y:S02]  /*2e8b0*/  SHFL.IDX P6, R14, R13, R12, R11 ;  /* 0x0000000c0d0e7389 */ /* 0x00006400000c000b */
[----:B01----:R-:W-:Y:S01]  /*2e8c0*/  ENDCOLLECTIVE ;  /* 0x000000000000791b */ /* 0x003fe20003800000 */
.L_x_3399:
[----:B------:R-:W-:Y:S02]  /*2e8d0*/  @!P1 IMAD.MOV.U32 R34, RZ, RZ, R24 ;  /* 0x000000ffff229224 */ /* 0x000fe400078e0018 */
[----:B------:R-:W-:Y:S02]  /*2e8e0*/  @!P1 IMAD.MOV.U32 R35, RZ, RZ, R25 ;  /* 0x000000ffff239224 */ /* 0x000fe400078e0019 */
[----:B------:R-:W-:Y:S02]  /*2e8f0*/  @!P1 IMAD.MOV.U32 R36, RZ, RZ, R26 ;  /* 0x000000ffff249224 */ /* 0x000fe400078e001a */
[----:B------:R-:W-:Y:S01]  /*2e900*/  @!P1 IMAD.MOV.U32 R37, RZ, RZ, R27 ;  /* 0x000000ffff259224 */ /* 0x000fe200078e001b */
[----:B------:R-:W-:Y:S01]  /*2e910*/  @!P1 MOV R38, R52 ;  /* 0x0000003400269202 */ /* 0x000fe20000000f00 */
[----:B------:R-:W-:Y:S02]  /*2e920*/  @!P1 IMAD.MOV.U32 R39, RZ, RZ, R53 ;  /* 0x000000ffff279224 */ /* 0x000fe400078e0035 */
[----:B------:R-:W-:-:S02]  /*2e930*/  @!P1 IMAD.MOV.U32 R40, RZ, RZ, R54 ;  /* 0x000000ffff289224 */ /* 0x000fc400078e0036 */
[----:B------:R-:W-:Y:S01]  /*2e940*/  @!P1 IMAD.MOV.U32 R41, RZ, RZ, R55 ;  /* 0x000000ffff299224 */ /* 0x000fe200078e0037 */
[----:B------:R-:W-:Y:S06]  /*2e950*/  BRA `(.L_x_3400) ;  /* 0xfffffe3800247947 */ /* 0x000fec000383ffff */
.L_x_3094:
[----:B0-----:R0:W1:Y:S02]  /*2e960*/  SYNCS.PHASECHK.TRANS64.TRYWAIT P4, [R22+URZ+0x38800], R13 ;  /* 0x0388000d160075a7 */ /* 0x001064000808017f */
[----:B-1----:R-:W-:Y:S05]  /*2e970*/  @!P4 NANOSLEEP.SYNCS 0x989680 ;  /* 0x009896800000c95d */ /* 0x002fea0003900000 */
[----:B------:R-:W1:Y:S02]  /*2e980*/  @!P4 SYNCS.PHASECHK.TRANS64 P4, [R22+URZ+0x38800], R13 ;  /* 0x0388000d1600c5a7 */ /* 0x000e64000808007f */
[----:B-1----:R-:W-:Y:S05]  /*2e990*/  @!P4 BRA `(.L_x_3094) ;  /* 0xfffffffc00f0c947 */ /* 0x002fea000383ffff */
[----:B------:R-:W-:Y:S05]  /*2e9a0*/  BRA `(.L_x_3401) ;  /* 0xfffffe3800907947 */ /* 0x000fea000383ffff */
.L_x_3104:
[----:B--2---:R2:W3:Y:S02]  /*2e9b0*/  SYNCS.PHASECHK.TRANS64.TRYWAIT P1, [R5+URZ+0x38830], R6 ;  /* 0x03883006050075a7 */ /* 0x0044e4000802017f */
[----:B---3--:R-:W-:Y:S05]  /*2e9c0*/  @!P1 NANOSLEEP.SYNCS 0x989680 ;  /* 0x009896800000995d */ /* 0x008fea0003900000 */
[----:B------:R-:W3:Y:S02]  /*2e9d0*/  @!P1 SYNCS.PHASECHK.TRANS64 P1, [R5+URZ+0x38830], R6 ;  /* 0x03883006050095a7 */ /* 0x000ee4000802007f */
[----:B---3--:R-:W-:Y:S05]  /*2e9e0*/  @!P1 BRA `(.L_x_3104) ;  /* 0xfffffffc00f09947 */ /* 0x008fea000383ffff */
[----:B------:R-:W-:Y:S05]  /*2e9f0*/  BRA `(.L_x_3103) ;  /* 0xfffffe7c00147947 */ /* 0x000fea000383ffff */
.L_x_3110:
[----:B-1----:R1:W2:Y:S02]  /*2ea00*/  SYNCS.PHASECHK.TRANS64.TRYWAIT P1, [R5+URZ+0x38850], R6 ;  /* 0x03885006050075a7 */ /* 0x0022a4000802017f */
[----:B--2---:R-:W-:Y:S05]  /*2ea10*/  @!P1 NANOSLEEP.SYNCS 0x989680 ;  /* 0x009896800000995d */ /* 0x004fea0003900000 */
[----:B------:R-:W2:Y:S02]  /*2ea20*/  @!P1 SYNCS.PHASECHK.TRANS64 P1, [R5+URZ+0x38850], R6 ;  /* 0x03885006050095a7 */ /* 0x000ea4000802007f */
[----:B--2---:R-:W-:Y:S05]  /*2ea30*/  @!P1 BRA `(.L_x_3110) ;  /* 0xfffffffc00f09947 */ /* 0x004fea000383ffff */
[----:B------:R-:W-:Y:S05]  /*2ea40*/  BRA `(.L_x_3109) ;  /* 0xfffffea400c87947 */ /* 0x000fea000383ffff */
.L_x_3116:
[----:B-1----:R1:W2:Y:S02]  /*2ea50*/  SYNCS.PHASECHK.TRANS64.TRYWAIT P1, [R6+URZ+0x38830], R7 ;  /* 0x03883007060075a7 */ /* 0x0022a4000802017f */
[----:B--2---:R-:W-:Y:S05]  /*2ea60*/  @!P1 NANOSLEEP.SYNCS 0x989680 ;  /* 0x009896800000995d */ /* 0x004fea0003900000 */
[----:B------:R-:W2:Y:S02]  /*2ea70*/  @!P1 SYNCS.PHASECHK.TRANS64 P1, [R6+URZ+0x38830], R7 ;  /* 0x03883007060095a7 */ /* 0x000ea4000802007f */
[----:B--2---:R-:W-:Y:S05]  /*2ea80*/  @!P1 BRA `(.L_x_3116) ;  /* 0xfffffffc00f09947 */ /* 0x004fea000383ffff */
[----:B------:R-:W-:Y:S05]  /*2ea90*/  BRA `(.L_x_3115) ;  /* 0xfffffeac00107947 */ /* 0x000fea000383ffff */
.L_x_3122:
[----:B-1----:R1:W2:Y:S02]  /*2eaa0*/  SYNCS.PHASECHK.TRANS64.TRYWAIT P1, [R6+URZ+0x38850], R7 ;  /* 0x03885007060075a7 */ /* 0x0022a4000802017f */
[----:B--2---:R-:W-:Y:S05]  /*2eab0*/  @!P1 NANOSLEEP.SYNCS 0x989680 ;  /* 0x009896800000995d */ /* 0x004fea0003900000 */
[----:B------:R-:W2:Y:S02]  /*2eac0*/  @!P1 SYNCS.PHASECHK.TRANS64 P1, [R6+URZ+0x38850], R7 ;  /* 0x03885007060095a7 */ /* 0x000ea4000802007f */
[----:B--2---:R-:W-:Y:S05]  /*2ead0*/  @!P1 BRA `(.L_x_3122) ;  /* 0xfffffffc00f09947 */ /* 0x004fea000383ffff */
[----:B------:R-:W-:Y:S05]  /*2eae0*/  BRA `(.L_x_3121) ;  /* 0xfffffedc008c7947 */ /* 0x000fea000383ffff */
.L_x_3129:
[----:B-1----:R1:W2:Y:S02]  /*2eaf0*/  SYNCS.PHASECHK.TRANS64.TRYWAIT P1, [R6+URZ+0x38830], R7 ;  /* 0x03883007060075a7 */ /* 0x0022a4000802017f */
[----:B--2---:R-:W-:Y:S05]  /*2eb00*/  @!P1 NANOSLEEP.SYNCS 0x989680 ;  /* 0x009896800000995d */ /* 0x004fea0003900000 */
[----:B------:R-:W2:Y:S02]  /*2eb10*/  @!P1 SYNCS.PHASECHK.TRANS64 P1, [R6+URZ+0x38830], R7 ;  /* 0x03883007060095a7 */ /* 0x000ea4000802007f */
[----:B--2---:R-:W-:Y:S05]  /*2eb20*/  @!P1 BRA `(.L_x_3129) ;  /* 0xfffffffc00f09947 */ /* 0x004fea000383ffff */
[----:B------:R-:W-:Y:S05]  /*2eb30*/  BRA `(.L_x_3128) ;  /* 0xfffffee0009c7947 */ /* 0x000fea000383ffff */
.L_x_3135:
[----:B---3--:R3:W4:Y:S02]  /*2eb40*/  SYNCS.PHASECHK.TRANS64.TRYWAIT P1, [R6+URZ+0x38850], R7 ;  /* 0x03885007060075a7 */ /* 0x008724000802017f */
[----:B----4-:R-:W-:Y:S05]  /*2eb50*/  @!P1 NANOSLEEP.SYNCS 0x989680 ;  /* 0x009896800000995d */ /* 0x010fea0003900000 */
[----:B------:R-:W4:Y:S02]  /*2eb60*/  @!P1 SYNCS.PHASECHK.TRANS64 P1, [R6+URZ+0x38850], R7 ;  /* 0x03885007060095a7 */ /* 0x000f24000802007f */
[----:B----4-:R-:W-:Y:S05]  /*2eb70*/  @!P1 BRA `(.L_x_3135) ;  /* 0xfffffffc00f09947 */ /* 0x010fea000383ffff */
[----:B------:R-:W-:Y:S05]  /*2eb80*/  BRA `(.L_x_3134) ;  /* 0xffffff0800b87947 */ /* 0x000fea000383ffff */
.L_x_3140:
[----:B------:R-:W-:Y:S02]  /*2eb90*/  SEL R28, R25, R12, P0 ;  /* 0x0000000c191c7207 */ /* 0x000fe40000000000 */
[----:B------:R-:W-:Y:S01]  /*2eba0*/  SEL R25, R12, R25, P0 ;  /* 0x000000190c197207 */ /* 0x000fe20000000000 */
[----:B-----5:R-:W-:Y:S01]  /*2ebb0*/  IMAD.MOV.U32 R12, RZ, RZ, R3 ;  /* 0x000000ffff0c7224 */ /* 0x020fe200078e0003 */
[----:B------:R-:W-:Y:S02]  /*2ebc0*/  SEL R36, R15, R20, P0 ;  /* 0x000000140f247207 */ /* 0x000fe40000000000 */
[----:B------:R-:W-:Y:S01]  /*2ebd0*/  SEL R29, R20, R15, P0 ;  /* 0x0000000f141d7207 */ /* 0x000fe20000000000 */
[----:B------:R-:W-:Y:S01]  /*2ebe0*/  IMAD.MOV.U32 R15, RZ, RZ, -0x1 ;  /* 0xffffffffff0f7424 */ /* 0x000fe200078e00ff */
[----:B------:R-:W-:Y:S02]  /*2ebf0*/  SEL R84, R50, R11, P0 ;  /* 0x0000000b32547207 */ /* 0x000fe40000000000 */
[----:B------:R-:W-:-:S02]  /*2ec00*/  SEL R57, R11, R50, P0 ;  /* 0x000000320b397207 */ /* 0x000fc40000000000 */
[----:B------:R-:W-:Y:S02]  /*2ec10*/  MOV R11, 0x1c1f ;  /* 0x00001c1f000b7802 */ /* 0x000fe40000000f00 */
[----:B------:R-:W-:Y:S02]  /*2ec20*/  SEL R32, R27, R14, P0 ;  /* 0x0000000e1b207207 */ /* 0x000fe40000000000 */
[----:B------:R-:W-:-:S07]  /*2ec30*/  SEL R27, R14, R27, P0 ;  /* 0x0000001b0e1b7207 */ /* 0x000fce0000000000 */
[----:B-1----:R-:W-:Y:S05]  /*2ec40*/  WARPSYNC.COLLECTIVE R15, `(.L_x_3402) ;  /* 0x000000000f087348 */ /* 0x002fea0003c00000 */
[----:B------:R0:W2:Y:S02]  /*2ec50*/  SHFL.IDX P6, R14, R13, R12, R11 ;  /* 0x0000000c0d0e7389 */ /* 0x0000a400000c000b */
[----:B012---:R-:W-:Y:S01]  /*2ec60*/  ENDCOLLECTIVE ;  /* 0x000000000000791b */ /* 0x007fe20003800000 */
.L_x_3402:
[----:B------:R-:W-:Y:S02]  /*2ec70*/  LOP3.LUT R20, R3, 0x2, RZ, 0x3c, !PT ;  /* 0x0000000203147812 */ /* 0x000fe400078e3cff */
        /* <DEDUP_REMOVED lines=18> */
.L_x_3403:
        /* <DEDUP_REMOVED lines=13> */
[----:B------:R-:W-:-:S02]  /*2ee70*/  SEL R65, R38, R65, P0 ;  /* 0x0000004126417207 */ /* 0x000fc40000000000 */
[----:B------:R-:W-:-:S07]  /*2ee80*/  MOV R10, R14 ;  /* 0x0000000e000a7202 */ /* 0x000fce0000000f00 */
[----:B------:R-:W-:Y:S05]  /*2ee90*/  WARPSYNC.COLLECTIVE R15, `(.L_x_3404) ;  /* 0x000000000f087348 */ /* 0x000fea0003c00000 */
[----:B------:R0:W1:Y:S02]  /*2eea0*/  SHFL.IDX P6, R14, R13, R12, R11 ;  /* 0x0000000c0d0e7389 */ /* 0x00006400000c000b */
[----:B01----:R-:W-:Y:S01]  /*2eeb0*/  ENDCOLLECTIVE ;  /* 0x000000000000791b */ /* 0x003fe20003800000 */
.L_x_3404:
        /* <DEDUP_REMOVED lines=18> */
.L_x_3405:
        /* <DEDUP_REMOVED lines=19> */
.L_x_3406:
[----:B------:R-:W-:Y:S02]  /*2f110*/  SEL R111, R126, R111, P0 ;  /* 0x0000006f7e6f7207 */ /* 0x000fe40000000000 */
[----:B------:R-:W-:Y:S02]  /*2f120*/  SEL R116, R113, R132, P0 ;  /* 0x0000008471747207 */ /* 0x000fe40000000000 */
[----:B------:R-:W-:Y:S02]  /*2f130*/  SEL R113, R132, R113, P0 ;  /* 0x0000007184717207 */ /* 0x000fe40000000000 */
[----:B------:R-:W-:Y:S02]  /*2f140*/  SEL R6, R135, R134, P0 ;  /* 0x0000008687067207 */ /* 0x000fe40000000000 */
[----:B------:R-:W-:Y:S02]  /*2f150*/  SEL R5, R134, R135, P0 ;  /* 0x0000008786057207 */ /* 0x000fe40000000000 */
[----:B------:R-:W-:-:S02]  /*2f160*/  SEL R4, R9, R10, P0 ;  /* 0x0000000a09047207 */ /* 0x000fc40000000000 */
[----:B------:R-:W-:Y:S01]  /*2f170*/  MOV R13, R8 ;  /* 0x00000008000d7202 */ /* 0x000fe20000000f00 */
[----:B------:R-:W-:Y:S01]  /*2f180*/  IMAD.MOV.U32 R12, RZ, RZ, R20 ;  /* 0x000000ffff0c7224 */ /* 0x000fe200078e0014 */
[----:B------:R-:W-:Y:S01]  /*2f190*/  SEL R8, R24, R7, P0 ;  /* 0x0000000718087207 */ /* 0x000fe20000000000 */
[----:B------:R-:W-:-:S07]  /*2f1a0*/  IMAD.MOV.U32 R26, RZ, RZ, R14 ;  /* 0x000000ffff1a7224 */ /* 0x000fce00078e000e */
[----:B------:R-:W-:Y:S05]  /*2f1b0*/  WARPSYNC.COLLECTIVE R15, `(.L_x_3407) ;  /* 0x000000000f087348 */ /* 0x000fea0003c00000 */
[----:B------:R0:W1:Y:S02]  /*2f1c0*/  SHFL.IDX P6, R14, R13, R12, R11 ;  /* 0x0000000c0d0e7389 */ /* 0x00006400000c000b */
[----:B01----:R-:W-:Y:S01]  /*2f1d0*/  ENDCOLLECTIVE ;  /* 0x000000000000791b */ /* 0x003fe20003800000 */
.L_x_3407:
[----:B------:R-:W-:Y:S02]  /*2f1e0*/  IMAD.MOV.U32 R13, RZ, RZ, R28 ;  /* 0x000000ffff0d7224 */ /* 0x000fe400078e001c */
[----:B------:R-:W-:Y:S02]  /*2f1f0*/  IMAD.MOV.U32 R12, RZ, RZ, R3 ;  /* 0x000000ffff0c7224 */ /* 0x000fe400078e0003 */
[----:B------:R-:W-:-:S07]  /*2f200*/  IMAD.MOV.U32 R21, RZ, RZ, R14 ;  /* 0x000000ffff157224 */ /* 0x000fce00078e000e */
[----:B------:R-:W-:Y:S05]  /*2f210*/  WARPSYNC.COLLECTIVE R15, `(.L_x_3408) ;  /* 0x000000000f087348 */ /* 0x000fea0003c00000 */
[----:B------:R0:W1:Y:S02]  /*2f220*/  SHFL.IDX P6, R14, R13, R12, R11 ;  /* 0x0000000c0d0e7389 */ /* 0x00006400000c000b */
[----:B01----:R-:W-:Y:S01]  /*2f230*/  ENDCOLLECTIVE ;  /* 0x000000000000791b */ /* 0x003fe20003800000 */
.L_x_3408:
[----:B------:R-:W-:Y:S02]  /*2f240*/  IMAD.MOV.U32 R13, RZ, RZ, R25 ;  /* 0x000000ffff0d7224 */ /* 0x000fe400078e0019 */
[----:B------:R-:W-:Y:S01]  /*2f250*/  IMAD.MOV.U32 R12, RZ, RZ, R20 ;  /* 0x000000ffff0c7224 */ /* 0x000fe200078e0014 */
[----:B------:R-:W-:-:S07]  /*2f260*/  MOV R30, R14 ;  /* 0x0000000e001e7202 */ /* 0x000fce0000000f00 */
[----:B------:R-:W-:Y:S05]  /*2f270*/  WARPSYNC.COLLECTIVE R15, `(.L_x_3409) ;  /* 0x000000000f087348 */ /* 0x000fea0003c00000 */
[----:B------:R0:W1:Y:S02]  /*2f280*/  SHFL.IDX P6, R14, R13, R12, R11 ;  /* 0x0000000c0d0e7389 */ /* 0x00006400000c000b */
[----:B01----:R-:W-:Y:S01]  /*2f290*/  ENDCOLLECTIVE ;  /* 0x000000000000791b */ /* 0x003fe20003800000 */
.L_x_3409:
[----:B------:R-:W-:Y:S01]  /*2f2a0*/  IMAD.MOV.U32 R13, RZ, RZ, R32 ;  /* 0x000000ffff0d7224 */ /* 0x000fe200078e0020 */
[----:B------:R-:W-:Y:S01]  /*2f2b0*/  MOV R12, R3 ;  /* 0x00000003000c7202 */ /* 0x000fe20000000f00 */
[----:B------:R-:W-:-:S07]  /*2f2c0*/  IMAD.MOV.U32 R25, RZ, RZ, R14 ;  /* 0x000000ffff197224 */ /* 0x000fce00078e000e */
[----:B------:R-:W-:Y:S05]  /*2f2d0*/  WARPSYNC.COLLECTIVE R15, `(.L_x_3410) ;  /* 0x000000000f087348 */ /* 0x000fea0003c00000 */
[----:B------:R0:W1:Y:S02]  /*2f2e0*/  SHFL.IDX P6, R14, R13, R12, R11 ;  /* 0x0000000c0d0e7389 */ /* 0x00006400000c000b */
[----:B01----:R-:W-:Y:S01]  /*2f2f0*/  ENDCOLLECTIVE ;  /* 0x000000000000791b */ /* 0x003fe20003800000 */
.L_x_3410:
        /* <DEDUP_REMOVED lines=8> */
.L_x_3411:
[----:B------:R-:W-:Y:S01]  /*2f380*/  MOV R13, R36 ;  /* 0x00000024000d7202 */ /* 0x000fe20000000f00 */
[----:B------:R-:W-:Y:S02]  /*2f390*/  IMAD.MOV.U32 R12, RZ, RZ, R3 ;  /* 0x000000ffff0c7224 */ /* 0x000fe400078e0003 */
[----:B------:R-:W-:-:S07]  /*2f3a0*/  IMAD.MOV.U32 R27, RZ, RZ, R14 ;  /* 0x000000ffff1b7224 */ /* 0x000fce00078e000e */
[----:B------:R-:W-:Y:S05]  /*2f3b0*/  WARPSYNC.COLLECTIVE R15, `(.L_x_3412) ;  /* 0x000000000f087348 */ /* 0x000fea0003c00000 */
[----:B------:R0:W1:Y:S02]  /*2f3c0*/  SHFL.IDX P6, R14, R13, R12, R11 ;  /* 0x0000000c0d0e7389 */ /* 0x00006400000c000b */
[----:B01----:R-:W-:Y:S01]  /*2f3d0*/  ENDCOLLECTIVE ;  /* 0x000000000000791b */ /* 0x003fe20003800000 */
.L_x_3412:
        /* <DEDUP_REMOVED lines=8> */
.L_x_3413:
[----:B------:R-:W-:Y:S02]  /*2f460*/  IMAD.MOV.U32 R13, RZ, RZ, R40 ;  /* 0x000000ffff0d7224 */ /* 0x000fe400078e0028 */
[----:B------:R-:W-:Y:S01]  /*2f470*/  IMAD.MOV.U32 R12, RZ, RZ, R3 ;  /* 0x000000ffff0c7224 */ /* 0x000fe200078e0003 */
[----:B------:R-:W-:-:S07]  /*2f480*/  MOV R29, R14 ;  /* 0x0000000e001d7202 */ /* 0x000fce0000000f00 */
[----:B------:R-:W-:Y:S05]  /*2f490*/  WARPSYNC.COLLECTIVE R15, `(.L_x_3414) ;  /* 0x000000000f087348 */ /* 0x000fea0003c00000 */
[----:B------:R0:W1:Y:S02]  /*2f4a0*/  SHFL.IDX P6, R14, R13, R12, R11 ;  /* 0x0000000c0d0e7389 */ /* 0x00006400000c000b */
[----:B01----:R-:W-:Y:S01]  /*2f4b0*/  ENDCOLLECTIVE ;  /* 0x000000000000791b */ /* 0x003fe20003800000 */
.L_x_3414:
        /* <DEDUP_REMOVED lines=8> */
.L_x_3415:
[----:B------:R-:W-:Y:S02]  /*2f540*/  IMAD.MOV.U32 R13, RZ, RZ, R42 ;  /* 0x000000ffff0d7224 */ /* 0x000fe400078e002a */
[----:B------:R-:W-:Y:S02]  /*2f550*/  IMAD.MOV.U32 R12, RZ, RZ, R3 ;  /* 0x000000ffff0c7224 */ /* 0x000fe400078e0003 */
[----:B------:R-:W-:-:S07]  /*2f560*/  IMAD.MOV.U32 R31, RZ, RZ, R14 ;  /* 0x000000ffff1f7224 */ /* 0x000fce00078e000e */
[----:B------:R-:W-:Y:S05]  /*2f570*/  WARPSYNC.COLLECTIVE R15, `(.L_x_3416) ;  /* 0x000000000f087348 */ /* 0x000fea0003c00000 */
[----:B------:R0:W1:Y:S02]  /*2f580*/  SHFL.IDX P6, R14, R13, R12, R11 ;  /* 0x0000000c0d0e7389 */ /* 0x00006400000c000b */
[----:B01----:R-:W-:Y:S01]  /*2f590*/  ENDCOLLECTIVE ;  /* 0x000000000000791b */ /* 0x003fe20003800000 */
.L_x_3416:
[----:B------:R-:W-:Y:S01]  /*2f5a0*/  MOV R13, R33 ;  /* 0x00000021000d7202 */ /* 0x000fe20000000f00 */
[----:B------:R-:W-:Y:S02]  /*2f5b0*/  IMAD.MOV.U32 R12, RZ, RZ, R20 ;  /* 0x000000ffff0c7224 */ /* 0x000fe400078e0014 */
[----:B------:R-:W-:-:S07]  /*2f5c0*/  IMAD.MOV.U32 R42, RZ, RZ, R14 ;  /* 0x000000ffff2a7224 */ /* 0x000fce00078e000e */
[----:B------:R-:W-:Y:S05]  /*2f5d0*/  WARPSYNC.COLLECTIVE R15, `(.L_x_3417) ;  /* 0x000000000f087348 */ /* 0x000fea0003c00000 */
[----:B------:R0:W1:Y:S02]  /*2f5e0*/  SHFL.IDX P6, R14, R13, R12, R11 ;  /* 0x0000000c0d0e7389 */ /* 0x00006400000c000b */
[----:B01----:R-:W-:Y:S01]  /*2f5f0*/  ENDCOLLECTIVE ;  /* 0x000000000000791b */ /* 0x003fe20003800000 */
.L_x_3417:
[----:B------:R-:W-:Y:S02]  /*2f600*/  IMAD.MOV.U32 R13, RZ, RZ, R44 ;  /* 0x000000ffff0d7224 */ /* 0x000fe400078e002c */
[----:B------:R-:W-:Y:S02]  /*2f610*/  IMAD.MOV.U32 R12, RZ, RZ, R3 ;  /* 0x000000ffff0c7224 */ /* 0x000fe400078e0003 */
[----:B------:R-:W-:-:S07]  /*2f620*/  IMAD.MOV.U32 R33, RZ, RZ, R14 ;  /* 0x000000ffff217224 */ /* 0x000fce00078e000e */
[----:B------:R-:W-:Y:S05]  /*2f630*/  WARPSYNC.COLLECTIVE R15, `(.L_x_3418) ;  /* 0x000000000f087348 */ /* 0x000fea0003c00000 */
[----:B------:R0:W1:Y:S02]  /*2f640*/  SHFL.IDX P6, R14, R13, R12, R11 ;  /* 0x0000000c0d0e7389 */ /* 0x00006400000c000b */
[----:B01----:R-:W-:Y:S01]  /*2f650*/  ENDCOLLECTIVE ;  /* 0x000000000000791b */ /* 0x003fe20003800000 */
.L_x_3418:
[----:B------:R-:W-:Y:S02]  /*2f660*/  IMAD.MOV.U32 R13, RZ, RZ, R35 ;  /* 0x000000ffff0d7224 */ /* 0x000fe400078e0023 */
[----:B------:R-:W-:Y:S01]  /*2f670*/  IMAD.MOV.U32 R12, RZ, RZ, R20 ;  /* 0x000000ffff0c7224 */ /* 0x000fe200078e0014 */
[----:B------:R-:W-:-:S07]  /*2f680*/  MOV R46, R14 ;  /* 0x0000000e002e7202 */ /* 0x000fce0000000f00 */
[----:B------:R-:W-:Y:S05]  /*2f690*/  WARPSYNC.COLLECTIVE R15, `(.L_x_3419) ;  /* 0x000000000f087348 */ /* 0x000fea0003c00000 */
[----:B------:R0:W1:Y:S02]  /*2f6a0*/  SHFL.IDX P6, R14, R13, R12, R11 ;  /* 0x0000000c0d0e7389 */ /* 0x00006400000c000b */
[----:B01----:R-:W-:Y:S01]  /*2f6b0*/  ENDCOLLECTIVE ;  /* 0x000000000000791b */ /* 0x003fe20003800000 */
.L_x_3419:
[----:B------:R-:W-:Y:S01]  /*2f6c0*/  IMAD.MOV.U32 R13, RZ, RZ, R48 ;  /* 0x000000ffff0d7224 */ /* 0x000fe200078e0030 */
[----:B------:R-:W-:Y:S01]  /*2f6d0*/  MOV R12, R3 ;  /* 0x00000003000c7202 */ /* 0x000fe20000000f00 */
[----:B------:R-:W-:-:S07]  /*2f6e0*/  IMAD.MOV.U32 R35, RZ, RZ, R14 ;  /* 0x000000ffff237224 */ /* 0x000fce00078e000e */
[----:B------:R-:W-:Y:S05]  /*2f6f0*/  WARPSYNC.COLLECTIVE R15, `(.L_x_3420) ;  /* 0x000000000f087348 */ /* 0x000fea0003c00000 */
[----:B------:R0:W1:Y:S02]  /*2f700*/  SHFL.IDX P6, R14, R13, R12, R11 ;  /* 0x0000000c0d0e7389 */ /* 0x00006400000c000b */
[----:B01----:R-:W-:Y:S01]  /*2f710*/  ENDCOLLECTIVE ;  /* 0x000000000000791b */ /* 0x003fe20003800000 */
.L_x_3420:
        /* <DEDUP_REMOVED lines=8> */
.L_x_3421:
[----:B------:R-:W-:Y:S01]  /*2f7a0*/  MOV R13, R52 ;  /* 0x00000034000d7202 */ /* 0x000fe20000000f00 */
[----:B------:R-:W-:Y:S02]  /*2f7b0*/  IMAD.MOV.U32 R12, RZ, RZ, R3 ;  /* 0x000000ffff0c7224 */ /* 0x000fe400078e0003 */
[----:B------:R-:W-:-:S07]  /*2f7c0*/  IMAD.MOV.U32 R37, RZ, RZ, R14 ;  /* 0x000000ffff257224 */ /* 0x000fce00078e000e */
[----:B------:R-:W-:Y:S05]  /*2f7d0*/  WARPSYNC.COLLECTIVE R15, `(.L_x_3422) ;  /* 0x000000000f087348 */ /* 0x000fea0003c00000 */
[----:B------:R0:W1:Y:S02]  /*2f7e0*/  SHFL.IDX P6, R14, R13, R12, R11 ;  /* 0x0000000c0d0e7389 */ /* 0x00006400000c000b */
[----:B01----:R-:W-:Y:S01]  /*2f7f0*/  ENDCOLLECTIVE ;  /* 0x000000000000791b */ /* 0x003fe20003800000 */
.L_x_3422:
        /* <DEDUP_REMOVED lines=8> */
.L_x_3423:
[----:B------:R-:W-:Y:S02]  /*2f880*/  IMAD.MOV.U32 R13, RZ, RZ, R56 ;  /* 0x000000ffff0d7224 */ /* 0x000fe400078e0038 */
[----:B------:R-:W-:Y:S01]  /*2f890*/  IMAD.MOV.U32 R12, RZ, RZ, R3 ;  /* 0x000000ffff0c7224 */ /* 0x000fe200078e0003 */
[----:B------:R-:W-:-:S07]  /*2f8a0*/  MOV R39, R14 ;  /* 0x0000000e00277202 */ /* 0x000fce0000000f00 */
[----:B------:R-:W-:Y:S05]  /*2f8b0*/  WARPSYNC.COLLECTIVE R15, `(.L_x_3424) ;  /* 0x000000000f087348 */ /* 0x000fea0003c00000 */
[----:B------:R0:W1:Y:S02]  /*2f8c0*/  SHFL.IDX P6, R14, R13, R12, R11 ;  /* 0x0000000c0d0e7389 */ /* 0x00006400000c000b */
[----:B01----:R-:W-:Y:S01]  /*2f8d0*/  ENDCOLLECTIVE ;  /* 0x000000000000791b */ /* 0x003fe20003800000 */
.L_x_3424:
        /* <DEDUP_REMOVED lines=8> */
.L_x_3425:
[----:B------:R-:W-:Y:S02]  /*2f960*/  IMAD.MOV.U32 R13, RZ, RZ, R60 ;  /* 0x000000ffff0d7224 */ /* 0x000fe400078e003c */
[----:B------:R-:W-:Y:S02]  /*2f970*/  IMAD.MOV.U32 R12, RZ, RZ, R3 ;  /* 0x000000ffff0c7224 */ /* 0x000fe400078e0003 */
[----:B------:R-:W-:-:S07]  /*2f980*/  IMAD.MOV.U32 R41, RZ, RZ, R14 ;  /* 0x000000ffff297224 */ /* 0x000fce00078e000e */
[----:B------:R-:W-:Y:S05]  /*2f990*/  WARPSYNC.COLLECTIVE R15, `(.L_x_3426) ;  /* 0x000000000f087348 */ /* 0x000fea0003c00000 */
[----:B------:R0:W1:Y:S02]  /*2f9a0*/  SHFL.IDX P6, R14, R13, R12, R11 ;  /* 0x0000000c0d0e7389 */ /* 0x00006400000c000b */
[----:B01----:R-:W-:Y:S01]  /*2f9b0*/  ENDCOLLECTIVE ;  /* 0x000000000000791b */ /* 0x003fe20003800000 */
.L_x_3426:
        /* <DEDUP_REMOVED lines=8> */
.L_x_3427:
[----:B------:R-:W-:Y:S02]  /*2fa40*/  IMAD.MOV.U32 R13, RZ, RZ, R64 ;  /* 0x000000ffff0d7224 */ /* 0x000fe400078e0040 */
[----:B------:R-:W-:Y:S02]  /*2fa50*/  IMAD.MOV.U32 R12, RZ, RZ, R3 ;  /* 0x000000ffff0c7224 */ /* 0x000fe400078e0003 */
[----:B------:R-:W-:-:S07]  /*2fa60*/  IMAD.MOV.U32 R43, RZ, RZ, R14 ;  /* 0x000000ffff2b7224 */ /* 0x000fce00078e000e */
[----:B------:R-:W-:Y:S05]  /*2fa70*/  WARPSYNC.COLLECTIVE R15, `(.L_x_3428) ;  /* 0x000000000f087348 */ /* 0x000fea0003c00000 */
[----:B------:R0:W1:Y:S02]  /*2fa80*/  SHFL.IDX P6, R14, R13, R12, R11 ;  /* 0x0000000c0d0e7389 */ /* 0x00006400000c000b */
[----:B01----:R-:W-:Y:S01]  /*2fa90*/  ENDCOLLECTIVE ;  /* 0x000000000000791b */ /* 0x003fe20003800000 */
.L_x_3428:
        /* <DEDUP_REMOVED lines=8> */
.L_x_3429:
[----:B------:R-:W-:Y:S01]  /*2fb20*/  IMAD.MOV.U32 R13, RZ, RZ, R68 ;  /* 0x000000ffff0d7224 */ /* 0x000fe200078e0044 */
[----:B------:R-:W-:Y:S01]  /*2fb30*/  MOV R12, R3 ;  /* 0x00000003000c7202 */ /* 0x000fe20000000f00 */
[----:B------:R-:W-:-:S07]  /*2fb40*/  IMAD.MOV.U32 R45, RZ, RZ, R14 ;  /* 0x000000ffff2d7224 */ /* 0x000fce00078e000e */
[----:B------:R-:W-:Y:S05]  /*2fb50*/  WARPSYNC.COLLECTIVE R15, `(.L_x_3430) ;  /* 0x000000000f087348 */ /* 0x000fea0003c00000 */
[----:B------:R0:W1:Y:S02]  /*2fb60*/  SHFL.IDX P6, R14, R13, R12, R11 ;  /* 0x0000000c0d0e7389 */ /* 0x00006400000c000b */
[----:B01----:R-:W-:Y:S01]  /*2fb70*/  ENDCOLLECTIVE ;  /* 0x000000000000791b */ /* 0x003fe20003800000 */
.L_x_3430:
        /* <DEDUP_REMOVED lines=8> */
.L_x_3431:
[----:B------:R-:W-:Y:S01]  /*2fc00*/  MOV R13, R72 ;  /* 0x00000048000d7202 */ /* 0x000fe20000000f00 */
[----:B------:R-:W-:Y:S02]  /*2fc10*/  IMAD.MOV.U32 R12, RZ, RZ, R3 ;  /* 0x000000ffff0c7224 */ /* 0x000fe400078e0003 */
[----:B------:R-:W-:-:S07]  /*2fc20*/  IMAD.MOV.U32 R47, RZ, RZ, R14 ;  /* 0x000000ffff2f7224 */ /* 0x000fce00078e000e */
[----:B------:R-:W-:Y:S05]  /*2fc30*/  WARPSYNC.COLLECTIVE R15, `(.L_x_3432) ;  /* 0x000000000f087348 */ /* 0x000fea0003c00000 */
[----:B------:R0:W1:Y:S02]  /*2fc40*/  SHFL.IDX P6, R14, R13, R12, R11 ;  /* 0x0000000c0d0e7389 */ /* 0x00006400000c000b */
[----:B01----:R-:W-:Y:S01]  /*2fc50*/  ENDCOLLECTIVE ;  /* 0x000000000000791b */ /* 0x003fe20003800000 */
.L_x_3432:
        /* <DEDUP_REMOVED lines=8> */
.L_x_3433:
[----:B------:R-:W-:Y:S02]  /*2fce0*/  IMAD.MOV.U32 R13, RZ, RZ, R78 ;  /* 0x000000ffff0d7224 */ /* 0x000fe400078e004e */
[----:B------:R-:W-:Y:S01]  /*2fcf0*/  IMAD.MOV.U32 R12, RZ, RZ, R3 ;  /* 0x000000ffff0c7224 */ /* 0x000fe200078e0003 */
[----:B------:R-:W-:-:S07]  /*2fd00*/  MOV R49, R14 ;  /* 0x0000000e00317202 */ /* 0x000fce0000000f00 */
[----:B------:R-:W-:Y:S05]  /*2fd10*/  WARPSYNC.COLLECTIVE R15, `(.L_x_3434) ;  /* 0x000000000f087348 */ /* 0x000fea0003c00000 */
[----:B------:R0:W1:Y:S02]  /*2fd20*/  SHFL.IDX P6, R14, R13, R12, R11 ;  /* 0x0000000c0d0e7389 */ /* 0x00006400000c000b */
[----:B01----:R-:W-:Y:S01]  /*2fd30*/  ENDCOLLECTIVE ;  /* 0x000000000000791b */ /* 0x003fe20003800000 */
.L_x_3434:
        /* <DEDUP_REMOVED lines=8> */
.L_x_3435:
[----:B------:R-:W-:Y:S02]  /*2fdc0*/  IMAD.MOV.U32 R13, RZ, RZ, R80 ;  /* 0x000000ffff0d7224 */ /* 0x000fe400078e0050 */
[----:B------:R-:W-:Y:S02]  /*2fdd0*/  IMAD.MOV.U32 R12, RZ, RZ, R3 ;  /* 0x000000ffff0c7224 */ /* 0x000fe400078e0003 */
[----:B------:R-:W-:-:S07]  /*2fde0*/  IMAD.MOV.U32 R51, RZ, RZ, R14 ;  /* 0x000000ffff337224 */ /* 0x000fce00078e000e */
[----:B------:R-:W-:Y:S05]  /*2fdf0*/  WARPSYNC.COLLECTIVE R15, `(.L_x_3436) ;  /* 0x000000000f087348 */ /* 0x000fea0003c00000 */
[----:B------:R0:W1:Y:S02]  /*2fe00*/  SHFL.IDX P6, R14, R13, R12, R11 ;  /* 0x0000000c0d0e7389 */ /* 0x00006400000c000b */
[----:B01----:R-:W-:Y:S01]  /*2fe10*/  ENDCOLLECTIVE ;  /* 0x000000000000791b */ /* 0x003fe20003800000 */
.L_x_3436:
[----:B------:R-:W-:Y:S01]  /*2fe20*/  MOV R13, R53 ;  /* 0x00000035000d7202 */ /* 0x000fe20000000f00 */
[----:B------:R-:W-:Y:S02]  /*2fe30*/  IMAD.MOV.U32 R12, RZ, RZ, R20 ;  /* 0x000000ffff0c7224 */ /* 0x000fe400078e0014 */
[----:B------:R-:W-:-:S07]  /*2fe40*/  IMAD.MOV.U32 R80, RZ, RZ, R14 ;  /* 0x000000ffff507224 */ /* 0x000fce00078e000e */
[----:B------:R-:W-:Y:S05]  /*2fe50*/  WARPSYNC.COLLECTIVE R15, `(.L_x_3437) ;  /* 0x000000000f087348 */ /* 0x000fea0003c00000 */
[----:B------:R0:W1:Y:S02]  /*2fe60*/  SHFL.IDX P6, R14, R13, R12, R11 ;  /* 0x0000000c0d0e7389 */ /* 0x00006400000c000b */
[----:B01----:R-:W-:Y:S01]  /*2fe70*/  ENDCOLLECTIVE ;  /* 0x000000000000791b */ /* 0x003fe20003800000 */
.L_x_3437:
[----:B------:R-:W-:Y:S02]  /*2fe80*/  IMAD.MOV.U32 R13, RZ, RZ, R82 ;  /* 0x000000ffff0d7224 */ /* 0x000fe400078e0052 */
[----:B------:R-:W-:Y:S02]  /*2fe90*/  IMAD.MOV.U32 R12, RZ, RZ, R3 ;  /* 0x000000ffff0c7224 */ /* 0x000fe400078e0003 */
[----:B------:R-:W-:-:S07]  /*2fea0*/  IMAD.MOV.U32 R53, RZ, RZ, R14 ;  /* 0x000000ffff357224 */ /* 0x000fce00078e000e */
[----:B------:R-:W-:Y:S05]  /*2feb0*/  WARPSYNC.COLLECTIVE R15, `(.L_x_3438) ;  /* 0x000000000f087348 */ /* 0x000fea0003c00000 */
[----:B------:R0:W1:Y:S02]  /*2fec0*/  SHFL.IDX P6, R14, R13, R12, R11 ;  /* 0x0000000c0d0e7389 */ /* 0x00006400000c000b */
[----:B01----:R-:W-:Y:S01]  /*2fed0*/  ENDCOLLECTIVE ;  /* 0x000000000000791b */ /* 0x003fe20003800000 */
.L_x_3438:
[----:B------:R-:W-:Y:S02]  /*2fee0*/  IMAD.MOV.U32 R13, RZ, RZ, R55 ;  /* 0x000000ffff0d7224 */ /* 0x000fe400078e0037 */
[----:B------:R-:W-:Y:S01]  /*2fef0*/  IMAD.MOV.U32 R12, RZ, RZ, R20 ;  /* 0x000000ffff0c7224 */ /* 0x000fe200078e0014 */
[----:B------:R-:W-:-:S07]  /*2ff00*/  MOV R82, R14 ;  /* 0x0000000e00527202 */ /* 0x000fce0000000f00 */
[----:B------:R-:W-:Y:S05]  /*2ff10*/  WARPSYNC.COLLECTIVE R15, `(.L_x_3439) ;  /* 0x000000000f087348 */ /* 0x000fea0003c00000 */
[----:B------:R0:W1:Y:S02]  /*2ff20*/  SHFL.IDX P6, R14, R13, R12, R11 ;  /* 0x0000000c0d0e7389 */ /* 0x00006400000c000b */
[----:B01----:R-:W-:Y:S01]  /*2ff30*/  ENDCOLLECTIVE ;  /* 0x000000000000791b */ /* 0x003fe20003800000 */
.L_x_3439:
[----:B------:R-:W-:Y:S01]  /*2ff40*/  IMAD.MOV.U32 R13, RZ, RZ, R84 ;  /* 0x000000ffff0d7224 */ /* 0x000fe200078e0054 */
[----:B------:R-:W-:Y:S01]  /*2ff50*/  MOV R12, R3 ;  /* 0x00000003000c7202 */ /* 0x000fe20000000f00 */
[----:B------:R-:W-:-:S07]  /*2ff60*/  IMAD.MOV.U32 R55, RZ, RZ, R14 ;  /* 0x000000ffff377224 */ /* 0x000fce00078e000e */
[----:B------:R-:W-:Y:S05]  /*2ff70*/  WARPSYNC.COLLECTIVE R15, `(.L_x_3440) ;  /* 0x000000000f087348 */ /* 0x000fea0003c00000 */
[----:B------:R0:W1:Y:S02]  /*2ff80*/  SHFL.IDX P6, R14, R13, R12, R11 ;  /* 0x0000000c0d0e7389 */ /* 0x00006400000c000b */
[----:B01----:R-:W-:Y:S01]  /*2ff90*/  ENDCOLLECTIVE ;  /* 0x000000000000791b */ /* 0x003fe20003800000 */
.L_x_3440:
        /* <DEDUP_REMOVED lines=8> */
.L_x_3441:
[----:B------:R-:W-:Y:S01]  /*30020*/  MOV R13, R86 ;  /* 0x00000056000d7202 */ /* 0x000fe20000000f00 */
[----:B------:R-:W-:Y:S02]  /*30030*/  IMAD.MOV.U32 R12, RZ, RZ, R3 ;  /* 0x000000ffff0c7224 */ /* 0x000fe400078e0003 */
[----:B------:R-:W-:-:S07]  /*30040*/  IMAD.MOV.U32 R57, RZ, RZ, R14 ;  /* 0x000000ffff397224 */ /* 0x000fce00078e000e */
[----:B------:R-:W-:Y:S05]  /*30050*/  WARPSYNC.COLLECTIVE R15, `(.L_x_3442) ;  /* 0x000000000f087348 */ /* 0x000fea0003c00000 */
[----:B------:R0:W1:Y:S02]  /*30060*/  SHFL.IDX P6, R14, R13, R12, R11 ;  /* 0x0000000c0d0e7389 */ /* 0x00006400000c000b */
[----:B01----:R-:W-:Y:S01]  /*30070*/  ENDCOLLECTIVE ;  /* 0x000000000000791b */ /* 0x003fe20003800000 */
.L_x_3442:
[----:B------:R-:W-:Y:S01]  /*30080*/  SEL R29, R84, R57, P0 ;  /* 0x00000039541d7207 */ /* 0x000fe20000000000 */
[----:B------:R-:W-:Y:S02]  /*30090*/  IMAD.MOV.U32 R13, RZ, RZ, R59 ;  /* 0x000000ffff0d7224 */ /* 0x000fe400078e003b */
[----:B------:R-:W-:Y:S02]  /*300a0*/  IMAD.MOV.U32 R12, RZ, RZ, R20 ;  /* 0x000000ffff0c7224 */ /* 0x000fe400078e0014 */
[----:B------:R-:W-:-:S07]  /*300b0*/  IMAD.MOV.U32 R86, RZ, RZ, R14 ;  /* 0x000000ffff567224 */ /* 0x000fce00078e000e */
[----:B------:R-:W-:Y:S05]  /*300c0*/  WARPSYNC.COLLECTIVE R15, `(.L_x_3443) ;  /* 0x000000000f087348 */ /* 0x000fea0003c00000 */
[----:B------:R0:W1:Y:S02]  /*300d0*/  SHFL.IDX P6, R14, R13, R12, R11 ;  /* 0x0000000c0d0e7389 */ /* 0x00006400000c000b */
[----:B01----:R-:W-:Y:S01]  /*300e0*/  ENDCOLLECTIVE ;  /* 0x000000000000791b */ /* 0x003fe20003800000 */
.L_x_3443:
[----:B------:R-:W-:Y:S02]  /*300f0*/  IMAD.MOV.U32 R13, RZ, RZ, R88 ;  /* 0x000000ffff0d7224 */ /* 0x000fe400078e0058 */
[----:B------:R-:W-:Y:S01]  /*30100*/  IMAD.MOV.U32 R12, RZ, RZ, R3 ;  /* 0x000000ffff0c7224 */ /* 0x000fe200078e0003 */
[----:B------:R-:W-:-:S07]  /*30110*/  MOV R59, R14 ;  /* 0x0000000e003b7202 */ /* 0x000fce0000000f00 */
[----:B------:R-:W-:Y:S05]  /*30120*/  WARPSYNC.COLLECTIVE R15, `(.L_x_3444) ;  /* 0x000000000f087348 */ /* 0x000fea0003c00000 */
[----:B------:R0:W1:Y:S02]  /*30130*/  SHFL.IDX P6, R14, R13, R12, R11 ;  /* 0x0000000c0d0e7389 */ /* 0x00006400000c000b */
[----:B01----:R-:W-:Y:S01]  /*30140*/  ENDCOLLECTIVE ;  /* 0x000000000000791b */ /* 0x003fe20003800000 */
.L_x_3444:
[----:B------:R-:W-:Y:S01]  /*30150*/  SEL R35, R59, R86, P0 ;  /* 0x000000563b237207 */ /* 0x000fe20000000000 */
[----:B------:R-:W-:Y:S01]  /*30160*/  IMAD.MOV.U32 R13, RZ, RZ, R61 ;  /* 0x000000ffff0d7224 */ /* 0x000fe200078e003d */
[----:B------:R-:W-:Y:S01]  /*30170*/  MOV R12, R20 ;  /* 0x00000014000c7202 */ /* 0x000fe20000000f00 */
[----:B------:R-:W-:-:S07]  /*30180*/  IMAD.MOV.U32 R88, RZ, RZ, R14 ;  /* 0x000000ffff587224 */ /* 0x000fce00078e000e */
[----:B------:R-:W-:Y:S05]  /*30190*/  WARPSYNC.COLLECTIVE R15, `(.L_x_3445) ;  /* 0x000000000f087348 */ /* 0x000fea0003c00000 */
[----:B------:R0:W1:Y:S02]  /*301a0*/  SHFL.IDX P6, R14, R13, R12, R11 ;  /* 0x0000000c0d0e7389 */ /* 0x00006400000c000b */
[----:B01----:R-:W-:Y:S01]  /*301b0*/  ENDCOLLECTIVE ;  /* 0x000000000000791b */ /* 0x003fe20003800000 */
.L_x_3445:
[----:B------:R-:W-:Y:S02]  /*301c0*/  IMAD.MOV.U32 R13, RZ, RZ, R90 ;  /* 0x000000ffff0d7224 */ /* 0x000fe400078e005a */
[----:B------:R-:W-:Y:S02]  /*301d0*/  IMAD.MOV.U32 R12, RZ, RZ, R3 ;  /* 0x000000ffff0c7224 */ /* 0x000fe400078e0003 */
[----:B------:R-:W-:-:S07]  /*301e0*/  IMAD.MOV.U32 R61, RZ, RZ, R14 ;  /* 0x000000ffff3d7224 */ /* 0x000fce00078e000e */
[----:B------:R-:W-:Y:S05]  /*301f0*/  WARPSYNC.COLLECTIVE R15, `(.L_x_3446) ;  /* 0x000000000f087348 */ /* 0x000fea0003c00000 */
[----:B------:R0:W1:Y:S02]  /*30200*/  SHFL.IDX P6, R14, R13, R12, R11 ;  /* 0x0000000c0d0e7389 */ /* 0x00006400000c000b */
[----:B01----:R-:W-:Y:S01]  /*30210*/  ENDCOLLECTIVE ;  /* 0x000000000000791b */ /* 0x003fe20003800000 */
.L_x_3446:
        /* <DEDUP_REMOVED lines=8> */
.L_x_3447:
[----:B------:R-:W-:Y:S02]  /*302a0*/  IMAD.MOV.U32 R13, RZ, RZ, R102 ;  /* 0x000000ffff0d7224 */ /* 0x000fe400078e0066 */
[----:B------:R-:W-:Y:S02]  /*302b0*/  IMAD.MOV.U32 R12, RZ, RZ, R3 ;  /* 0x000000ffff0c7224 */ /* 0x000fe400078e0003 */
[----:B------:R-:W-:-:S07]  /*302c0*/  IMAD.MOV.U32 R63, RZ, RZ, R14 ;  /* 0x000000ffff3f7224 */ /* 0x000fce00078e000e */
[----:B------:R-:W-:Y:S05]  /*302d0*/  WARPSYNC.COLLECTIVE R15, `(.L_x_3448) ;  /* 0x000000000f087348 */ /* 0x000fea0003c00000 */
[----:B------:R0:W1:Y:S02]  /*302e0*/  SHFL.IDX P6, R14, R13, R12, R11 ;  /* 0x0000000c0d0e7389 */ /* 0x00006400000c000b */
[----:B01----:R-:W-:Y:S01]  /*302f0*/  ENDCOLLECTIVE ;  /* 0x000000000000791b */ /* 0x003fe20003800000 */
.L_x_3448:
[----:B------:R-:W-:Y:S02]  /*30300*/  IMAD.MOV.U32 R13, RZ, RZ, R65 ;  /* 0x000000ffff0d7224 */ /* 0x000fe400078e0041 */
[----:B------:R-:W-:Y:S01]  /*30310*/  IMAD.MOV.U32 R12, RZ, RZ, R20 ;  /* 0x000000ffff0c7224 */ /* 0x000fe200078e0014 */
[----:B------:R-:W-:-:S07]  /*30320*/  MOV R102, R14 ;  /* 0x0000000e00667202 */ /* 0x000fce0000000f00 */
[----:B------:R-:W-:Y:S05]  /*30330*/  WARPSYNC.COLLECTIVE R15, `(.L_x_3449) ;  /* 0x000000000f087348 */ /* 0x000fea0003c00000 */
[----:B------:R0:W1:Y:S02]  /*30340*/  SHFL.IDX P6, R14, R13, R12, R11 ;  /* 0x0000000c0d0e7389 */ /* 0x00006400000c000b */
[----:B01----:R-:W-:Y:S01]  /*30350*/  ENDCOLLECTIVE ;  /* 0x000000000000791b */ /* 0x003fe20003800000 */
.L_x_3449:
[----:B------:R-:W-:Y:S01]  /*30360*/  IMAD.MOV.U32 R13, RZ, RZ, R104 ;  /* 0x000000ffff0d7224 */ /* 0x000fe200078e0068 */
[----:B------:R-:W-:Y:S01]  /*30370*/  MOV R12, R3 ;  /* 0x00000003000c7202 */ /* 0x000fe20000000f00 */
[----:B------:R-:W-:-:S07]  /*30380*/  IMAD.MOV.U32 R65, RZ, RZ, R14 ;  /* 0x000000ffff417224 */ /* 0x000fce00078e000e */
[----:B------:R-:W-:Y:S05]  /*30390*/  WARPSYNC.COLLECTIVE R15, `(.L_x_3450) ;  /* 0x000000000f087348 */ /* 0x000fea0003c00000 */
[----:B------:R0:W1:Y:S02]  /*303a0*/  SHFL.IDX P6, R14, R13, R12, R11 ;  /* 0x0000000c0d0e7389 */ /* 0x00006400000c000b */
[----:B01----:R-:W-:Y:S01]  /*303b0*/  ENDCOLLECTIVE ;  /* 0x000000000000791b */ /* 0x003fe20003800000 */
.L_x_3450:
        /* <DEDUP_REMOVED lines=8> */
.L_x_3451:
[----:B------:R-:W-:Y:S01]  /*30440*/  MOV R13, R106 ;  /* 0x0000006a000d7202 */ /* 0x000fe20000000f00 */
[----:B------:R-:W-:Y:S02]  /*30450*/  IMAD.MOV.U32 R12, RZ, RZ, R3 ;  /* 0x000000ffff0c7224 */ /* 0x000fe400078e0003 */
[----:B------:R-:W-:-:S07]  /*30460*/  IMAD.MOV.U32 R69, RZ, RZ, R14 ;  /* 0x000000ffff457224 */ /* 0x000fce00078e000e */
[----:B------:R-:W-:Y:S05]  /*30470*/  WARPSYNC.COLLECTIVE R15, `(.L_x_3452) ;  /* 0x000000000f087348 */ /* 0x000fea0003c00000 */
[----:B------:R0:W1:Y:S02]  /*30480*/  SHFL.IDX P6, R14, R13, R12, R11 ;  /* 0x0000000c0d0e7389 */ /* 0x00006400000c000b */
[----:B01----:R-:W-:Y:S01]  /*30490*/  ENDCOLLECTIVE ;  /* 0x000000000000791b */ /* 0x003fe20003800000 */
.L_x_3452:
        /* <DEDUP_REMOVED lines=8> */
.L_x_3453:
[----:B------:R-:W-:Y:S02]  /*30520*/  IMAD.MOV.U32 R13, RZ, RZ, R108 ;  /* 0x000000ffff0d7224 */ /* 0x000fe400078e006c */
[----:B------:R-:W-:Y:S01]  /*30530*/  IMAD.MOV.U32 R12, RZ, RZ, R3 ;  /* 0x000000ffff0c7224 */ /* 0x000fe200078e0003 */
[----:B------:R-:W-:-:S07]  /*30540*/  MOV R103, R14 ;  /* 0x0000000e00677202 */ /* 0x000fce0000000f00 */
[----:B------:R-:W-:Y:S05]  /*30550*/  WARPSYNC.COLLECTIVE R15, `(.L_x_3454) ;  /* 0x000000000f087348 */ /* 0x000fea0003c00000 */
[----:B------:R0:W1:Y:S02]  /*30560*/  SHFL.IDX P6, R14, R13, R12, R11 ;  /* 0x0000000c0d0e7389 */ /* 0x00006400000c000b */
[----:B01----:R-:W-:Y:S01]  /*30570*/  ENDCOLLECTIVE ;  /* 0x000000000000791b */ /* 0x003fe20003800000 */
.L_x_3454:
[----:B------:R-:W-:Y:S01]  /*30580*/  SEL R49, R106, R103, P0 ;  /* 0x000000676a317207 */ /* 0x000fe20000000000 */
[----:B------:R-:W-:Y:S01]  /*30590*/  IMAD.MOV.U32 R13, RZ, RZ, R105 ;  /* 0x000000ffff0d7224 */ /* 0x000fe200078e0069 */
[----:B------:R-:W-:Y:S01]  /*305a0*/  MOV R12, R20 ;  /* 0x00000014000c7202 */ /* 0x000fe20000000f00 */
[----:B------:R-:W-:-:S07]  /*305b0*/  IMAD.MOV.U32 R108, RZ, RZ, R14 ;  /* 0x000000ffff6c7224 */ /* 0x000fce00078e000e */
[----:B------:R-:W-:Y:S05]  /*305c0*/  WARPSYNC.COLLECTIVE R15, `(.L_x_3455) ;  /* 0x000000000f087348 */ /* 0x000fea0003c00000 */
[----:B------:R0:W1:Y:S02]  /*305d0*/  SHFL.IDX P6, R14, R13, R12, R11 ;  /* 0x0000000c0d0e7389 */ /* 0x00006400000c000b */
[----:B01----:R-:W-:Y:S01]  /*305e0*/  ENDCOLLECTIVE ;  /* 0x000000000000791b */ /* 0x003fe20003800000 */
.L_x_3455:
[----:B------:R-:W-:Y:S02]  /*305f0*/  IMAD.MOV.U32 R13, RZ, RZ, R110 ;  /* 0x000000ffff0d7224 */ /* 0x000fe400078e006e */
[----:B------:R-:W-:Y:S02]  /*30600*/  IMAD.MOV.U32 R12, RZ, RZ, R3 ;  /* 0x000000ffff0c7224 */ /* 0x000fe400078e0003 */
[----:B------:R-:W-:-:S07]  /*30610*/  IMAD.MOV.U32 R105, RZ, RZ, R14 ;  /* 0x000000ffff697224 */ /* 0x000fce00078e000e */
[----:B------:R-:W-:Y:S05]  /*30620*/  WARPSYNC.COLLECTIVE R15, `(.L_x_3456) ;  /* 0x000000000f087348 */ /* 0x000fea0003c00000 */
[----:B------:R0:W1:Y:S02]  /*30630*/  SHFL.IDX P6, R14, R13, R12, R11 ;  /* 0x0000000c0d0e7389 */ /* 0x00006400000c000b */
[----:B01----:R-:W-:Y:S01]  /*30640*/  ENDCOLLECTIVE ;  /* 0x000000000000791b */ /* 0x003fe20003800000 */
.L_x_3456:
[----:B------:R-:W-:Y:S02]  /*30650*/  SEL R55, R105, R108, P0 ;  /* 0x0000006c69377207 */ /* 0x000fe40000000000 */
[----:B------:R-:W-:Y:S01]  /*30660*/  MOV R13, R107 ;  /* 0x0000006b000d7202 */ /* 0x000fe20000000f00 */
[----:B------:R-:W-:Y:S02]  /*30670*/  IMAD.MOV.U32 R12, RZ, RZ, R20 ;  /* 0x000000ffff0c7224 */ /* 0x000fe400078e0014 */
[----:B------:R-:W-:-:S07]  /*30680*/  IMAD.MOV.U32 R110, RZ, RZ, R14 ;  /* 0x000000ffff6e7224 */ /* 0x000fce00078e000e */
[----:B------:R-:W-:Y:S05]  /*30690*/  WARPSYNC.COLLECTIVE R15, `(.L_x_3457) ;  /* 0x000000000f087348 */ /* 0x000fea0003c00000 */
[----:B------:R0:W1:Y:S02]  /*306a0*/  SHFL.IDX P6, R14, R13, R12, R11 ;  /* 0x0000000c0d0e7389 */ /* 0x00006400000c000b */
[----:B01----:R-:W-:Y:S01]  /*306b0*/  ENDCOLLECTIVE ;  /* 0x000000000000791b */ /* 0x003fe20003800000 */
.L_x_3457:
[----:B------:R-:W-:Y:S02]  /*306c0*/  IMAD.MOV.U32 R13, RZ, RZ, R112 ;  /* 0x000000ffff0d7224 */ /* 0x000fe400078e0070 */
[----:B------:R-:W-:Y:S02]  /*306d0*/  IMAD.MOV.U32 R12, RZ, RZ, R3 ;  /* 0x000000ffff0c7224 */ /* 0x000fe400078e0003 */
[----:B------:R-:W-:-:S07]  /*306e0*/  IMAD.MOV.U32 R107, RZ, RZ, R14 ;  /* 0x000000ffff6b7224 */ /* 0x000fce00078e000e */
[----:B------:R-:W-:Y:S05]  /*306f0*/  WARPSYNC.COLLECTIVE R15, `(.L_x_3458) ;  /* 0x000000000f087348 */ /* 0x000fea0003c00000 */
[----:B------:R0:W1:Y:S02]  /*30700*/  SHFL.IDX P6, R14, R13, R12, R11 ;  /* 0x0000000c0d0e7389 */ /* 0x00006400000c000b */
[----:B01----:R-:W-:Y:S01]  /*30710*/  ENDCOLLECTIVE ;  /* 0x000000000000791b */ /* 0x003fe20003800000 */
.L_x_3458:
[----:B------:R-:W-:Y:S02]  /*30720*/  IMAD.MOV.U32 R13, RZ, RZ, R109 ;  /* 0x000000ffff0d7224 */ /* 0x000fe400078e006d */
[----:B------:R-:W-:Y:S01]  /*30730*/  IMAD.MOV.U32 R12, RZ, RZ, R20 ;  /* 0x000000ffff0c7224 */ /* 0x000fe200078e0014 */
[----:B------:R-:W-:-:S07]  /*30740*/  MOV R112, R14 ;  /* 0x0000000e00707202 */ /* 0x000fce0000000f00 */
[----:B------:R-:W-:Y:S05]  /*30750*/  WARPSYNC.COLLECTIVE R15, `(.L_x_3459) ;  /* 0x000000000f087348 */ /* 0x000fea0003c00000 */
[----:B------:R0:W1:Y:S02]  /*30760*/  SHFL.IDX P6, R14, R13, R12, R11 ;  /* 0x0000000c0d0e7389 */ /* 0x00006400000c000b */
[----:B01----:R-:W-:Y:S01]  /*30770*/  ENDCOLLECTIVE ;  /* 0x000000000000791b */ /* 0x003fe20003800000 */
.L_x_3459:
[----:B------:R-:W-:Y:S01]  /*30780*/  IMAD.MOV.U32 R13, RZ, RZ, R114 ;  /* 0x000000ffff0d7224 */ /* 0x000fe200078e0072 */
[----:B------:R-:W-:Y:S01]  /*30790*/  MOV R12, R3 ;  /* 0x00000003000c7202 */ /* 0x000fe20000000f00 */
[----:B------:R-:W-:-:S07]  /*307a0*/  IMAD.MOV.U32 R109, RZ, RZ, R14 ;  /* 0x000000ffff6d7224 */ /* 0x000fce00078e000e */
[----:B------:R-:W-:Y:S05]  /*307b0*/  WARPSYNC.COLLECTIVE R15, `(.L_x_3460) ;  /* 0x000000000f087348 */ /* 0x000fea0003c00000 */
[----:B------:R0:W1:Y:S02]  /*307c0*/  SHFL.IDX P6, R14, R13, R12, R11 ;  /* 0x0000000c0d0e7389 */ /* 0x00006400000c000b */
[----:B01----:R-:W-:Y:S01]  /*307d0*/  ENDCOLLECTIVE ;  /* 0x000000000000791b */ /* 0x003fe20003800000 */
.L_x_3460:
[----:B------:R-:W-:Y:S01]  /*307e0*/  SEL R61, R112, R109, P0 ;  /* 0x0000006d703d7207 */ /* 0x000fe20000000000 */
[----:B------:R-:W-:Y:S02]  /*307f0*/  IMAD.MOV.U32 R13, RZ, RZ, R111 ;  /* 0x000000ffff0d7224 */ /* 0x000fe400078e006f */
[----:B------:R-:W-:Y:S02]  /*30800*/  IMAD.MOV.U32 R12, RZ, RZ, R20 ;  /* 0x000000ffff0c7224 */ /* 0x000fe400078e0014 */
[----:B------:R-:W-:-:S07]  /*30810*/  IMAD.MOV.U32 R67, RZ, RZ, R14 ;  /* 0x000000ffff437224 */ /* 0x000fce00078e000e */
[----:B------:R-:W-:Y:S05]  /*30820*/  WARPSYNC.COLLECTIVE R15, `(.L_x_3461) ;  /* 0x000000000f087348 */ /* 0x000fea0003c00000 */
[----:B------:R0:W1:Y:S02]  /*30830*/  SHFL.IDX P6, R14, R13, R12, R11 ;  /* 0x0000000c0d0e7389 */ /* 0x00006400000c000b */
[----:B01----:R-:W-:Y:S01]  /*30840*/  ENDCOLLECTIVE ;  /* 0x000000000000791b */ /* 0x003fe20003800000 */
.L_x_3461:
[----:B------:R-:W-:Y:S01]  /*30850*/  MOV R13, R116 ;  /* 0x00000074000d7202 */ /* 0x000fe20000000f00 */
[----:B------:R-:W-:Y:S02]  /*30860*/  IMAD.MOV.U32 R12, RZ, RZ, R3 ;  /* 0x000000ffff0c7224 */ /* 0x000fe400078e0003 */
[----:B------:R-:W-:-:S07]  /*30870*/  IMAD.MOV.U32 R114, RZ, RZ, R14 ;  /* 0x000000ffff727224 */ /* 0x000fce00078e000e */
[----:B------:R-:W-:Y:S05]  /*30880*/  WARPSYNC.COLLECTIVE R15, `(.L_x_3462) ;  /* 0x000000000f087348 */ /* 0x000fea0003c00000 */
[----:B------:R0:W1:Y:S02]  /*30890*/  SHFL.IDX P6, R14, R13, R12, R11 ;  /* 0x0000000c0d0e7389 */ /* 0x00006400000c000b */
[----:B01----:R-:W-:Y:S01]  /*308a0*/  ENDCOLLECTIVE ;  /* 0x000000000000791b */ /* 0x003fe20003800000 */
.L_x_3462:
        /* <DEDUP_REMOVED lines=8> */
.L_x_3463:
[----:B------:R-:W-:Y:S01]  /*30930*/  IMAD.MOV.U32 R13, RZ, RZ, R6 ;  /* 0x000000ffff0d7224 */ /* 0x000fe200078e0006 */
[----:B------:R-:W-:Y:S01]  /*30940*/  SEL R6, R10, R9, P0 ;  /* 0x000000090a067207 */ /* 0x000fe20000000000 */
[----:B------:R-:W-:Y:S01]  /*30950*/  IMAD.MOV.U32 R12, RZ, RZ, R3 ;  /* 0x000000ffff0c7224 */ /* 0x000fe200078e0003 */
[----:B------:R-:W-:Y:S02]  /*30960*/  SEL R10, R7, R24, P0 ;  /* 0x00000018070a7207 */ /* 0x000fe40000000000 */
[----:B------:R-:W-:Y:S02]  /*30970*/  SEL R24, R26, R21, P0 ;  /* 0x000000151a187207 */ /* 0x000fe40000000000 */
[----:B------:R-:W-:Y:S02]  /*30980*/  SEL R7, R51, R78, P0 ;  /* 0x0000004e33077207 */ /* 0x000fe40000000000 */
[----:B------:R-:W-:Y:S02]  /*30990*/  SEL R9, R80, R53, P0 ;  /* 0x0000003550097207 */ /* 0x000fe40000000000 */
[----:B------:R-:W-:-:S07]  /*309a0*/  MOV R116, R14 ;  /* 0x0000000e00747202 */ /* 0x000fce0000000f00 */
[----:B------:R-:W-:Y:S05]  /*309b0*/  WARPSYNC.COLLECTIVE R15, `(.L_x_3464) ;  /* 0x000000000f087348 */ /* 0x000fea0003c00000 */
[----:B------:R0:W1:Y:S02]  /*309c0*/  SHFL.IDX P6, R14, R13, R12, R11 ;  /* 0x0000000c0d0e7389 */ /* 0x00006400000c000b */
[----:B01----:R-:W-:Y:S01]  /*309d0*/  ENDCOLLECTIVE ;  /* 0x000000000000791b */ /* 0x003fe20003800000 */
.L_x_3464:
[----:B------:R-:W-:Y:S02]  /*309e0*/  SEL R26, R21, R26, P0 ;  /* 0x0000001a151a7207 */ /* 0x000fe40000000000 */
[----:B------:R-:W-:Y:S02]  /*309f0*/  SEL R69, R71, R116, P0 ;  /* 0x0000007447457207 */ /* 0x000fe40000000000 */
[----:B------:R-:W-:Y:S01]  /*30a00*/  SEL R71, R116, R71, P0 ;  /* 0x0000004774477207 */ /* 0x000fe20000000000 */
[----:B------:R-:W-:Y:S01]  /*30a10*/  IMAD.MOV.U32 R13, RZ, RZ, R5 ;  /* 0x000000ffff0d7224 */ /* 0x000fe200078e0005 */
[----:B------:R-:W-:Y:S01]  /*30a20*/  MOV R12, R20 ;  /* 0x00000014000c7202 */ /* 0x000fe20000000f00 */
[----:B------:R-:W-:Y:S01]  /*30a30*/  IMAD.MOV.U32 R20, RZ, RZ, RZ ;  /* 0x000000ffff147224 */ /* 0x000fe200078e00ff */
[----:B------:R-:W-:Y:S02]  /*30a40*/  SEL R5, R78, R51, P0 ;  /* 0x000000334e057207 */ /* 0x000fe40000000000 */
[----:B------:R-:W-:Y:S01]  /*30a50*/  SEL R51, R103, R106, P0 ;  /* 0x0000006a67337207 */ /* 0x000fe20000000000 */
[----:B------:R-:W-:-:S07]  /*30a60*/  IMAD.MOV.U32 R75, RZ, RZ, R14 ;  /* 0x000000ffff4b7224 */ /* 0x000fce00078e000e */
[----:B------:R-:W-:Y:S05]  /*30a70*/  WARPSYNC.COLLECTIVE R15, `(.L_x_3465) ;  /* 0x000000000f087348 */ /* 0x000fea0003c00000 */
[----:B------:R0:W1:Y:S02]  /*30a80*/  SHFL.IDX P6, R14, R13, R12, R11 ;  /* 0x0000000c0d0e7389 */ /* 0x00006400000c000b */
[----:B01----:R-:W-:Y:S01]  /*30a90*/  ENDCOLLECTIVE ;  /* 0x000000000000791b */ /* 0x003fe20003800000 */
.L_x_3465:
        /* <DEDUP_REMOVED lines=12> */
[----:B------:R-:W-:-:S02]  /*30b60*/  SEL R59, R107, R110, P0 ;  /* 0x0000006e6b3b7207 */ /* 0x000fc40000000000 */
[----:B------:R-:W-:Y:S01]  /*30b70*/  SEL R63, R109, R112, P0 ;  /* 0x000000706d3f7207 */ /* 0x000fe20000000000 */
[----:B------:R-:W-:Y:S06]  /*30b80*/  BRA `(.L_x_3466) ;  /* 0xffffff1000647947 */ /* 0x000fec000383ffff */
.L_x_3152:
[----:B------:R-:W-:Y:S01]  /*30b90*/  IMAD.MOV.U32 R13, RZ, RZ, R3 ;  /* 0x000000ffff0d7224 */ /* 0x000fe200078e0003 */
[----:B------:R-:W-:Y:S01]  /*30ba0*/  MOV R11, 0x181f ;  /* 0x0000181f000b7802 */ /* 0x000fe20000000f00 */
[----:B------:R-:W-:Y:S02]  /*30bb0*/  IMAD.MOV.U32 R12, RZ, RZ, RZ ;  /* 0x000000ffff0c7224 */ /* 0x000fe400078e00ff */
[----:B------:R-:W-:-:S07]  /*30bc0*/  IMAD.MOV.U32 R15, RZ, RZ, -0x1 ;  /* 0xffffffffff0f7424 */ /* 0x000fce00078e00ff */
[----:B01----:R-:W-:Y:S05]  /*30bd0*/  WARPSYNC.COLLECTIVE R15, `(.L_x_3467) ;  /* 0x000000000f087348 */ /* 0x003fea0003c00000 */
[----:B------:R2:W3:Y:S02]  /*30be0*/  SHFL.IDX P6, R14, R13, R12, R11 ;  /* 0x0000000c0d0e7389 */ /* 0x0004e400000c000b */
[----:B0123--:R-:W-:Y:S01]  /*30bf0*/  ENDCOLLECTIVE ;  /* 0x000000000000791b */ /* 0x00ffe20003800000 */
.L_x_3467:
[----:B------:R-:W-:Y:S02]  /*30c00*/  IMAD.MOV.U32 R13, RZ, RZ, R2 ;  /* 0x000000ffff0d7224 */ /* 0x000fe400078e0002 */
[----:B------:R-:W-:-:S07]  /*30c10*/  IMAD.MOV.U32 R0, RZ, RZ, R14 ;  /* 0x000000ffff007224 */ /* 0x000fce00078e000e */
[----:B------:R-:W-:Y:S05]  /*30c20*/  WARPSYNC.COLLECTIVE R15, `(.L_x_3468) ;  /* 0x000000000f087348 */ /* 0x000fea0003c00000 */
[----:B------:R0:W1:Y:S02]  /*30c30*/  SHFL.IDX P6, R14, R13, R12, R11 ;  /* 0x0000000c0d0e7389 */ /* 0x00006400000c000b */
[----:B01----:R-:W-:Y:S01]  /*30c40*/  ENDCOLLECTIVE ;  /* 0x000000000000791b */ /* 0x003fe20003800000 */
.L_x_3468:
[----:B------:R-:W-:Y:S05]  /*30c50*/  BRA `(.L_x_3469) ;  /* 0xffffff2c00c47947 */ /* 0x000fea000383ffff */
.L_x_3155:
        /* <DEDUP_REMOVED lines=8> */
.L_x_3471:
[----:B------:R-:W-:Y:S05]  /*30ce0*/  BSYNC B1 ;  /* 0x0000000000017941 */ /* 0x000fea0003800000 */
.L_x_3470:
        /* <DEDUP_REMOVED lines=8> */
.L_x_3472:
[----:B------:R-:W-:Y:S05]  /*30d70*/  BRA `(.L_x_3473) ;  /* 0xffffff2c00e47947 */ /* 0x000fea000383ffff */
.L_x_3158:
        /* <DEDUP_REMOVED lines=8> */
.L_x_3475:
[----:B------:R-:W-:Y:S05]  /*30e00*/  BSYNC B1 ;  /* 0x0000000000017941 */ /* 0x000fea0003800000 */
.L_x_3474:
        /* <DEDUP_REMOVED lines=8> */
.L_x_3476:
[----:B------:R-:W-:Y:S05]  /*30e90*/  BRA `(.L_x_3477) ;  /* 0xffffff3000047947 */ /* 0x000fea000383ffff */
.L_x_3161:
[----:B------:R-:W-:Y:S01]  /*30ea0*/  BSSY B1, `(.L_x_3478) ;  /* 0x0000008000017945 */ /* 0x000fe20003800000 */
[----:B0-----:R-:W-:Y:S01]  /*30eb0*/  IMAD.MOV.U32 R13, RZ, RZ, R3 ;  /* 0x000000ffff0d7224 */ /* 0x001fe200078e0003 */
[----:B------:R-:W-:Y:S01]  /*30ec0*/  MOV R15, 0xffffffff ;  /* 0xffffffff000f7802 */ /* 0x000fe20000000f00 */
[----:B------:R-:W-:Y:S02]  /*30ed0*/  IMAD.MOV.U32 R12, RZ, RZ, 0x3 ;  /* 0x00000003ff0c7424 */ /* 0x000fe400078e00ff */
[----:B------:R-:W-:-:S07]  /*30ee0*/  IMAD.MOV.U32 R11, RZ, RZ, 0x181f ;  /* 0x0000181fff0b7424 */ /* 0x000fce00078e00ff */
[----:B-1234-:R-:W-:Y:S05]  /*30ef0*/  WARPSYNC.COLLECTIVE R15, `(.L_x_3479) ;  /* 0x000000000f087348 */ /* 0x01efea0003c00000 */
[----:B------:R0:W0:Y:S02]  /*30f00*/  SHFL.IDX P6, R14, R13, R12, R11 ;  /* 0x0000000c0d0e7389 */ /* 0x00002400000c000b */
[----:B01234-:R-:W-:Y:S01]  /*30f10*/  ENDCOLLECTIVE ;  /* 0x000000000000791b */ /* 0x01ffe20003800000 */
.L_x_3479:
[----:B------:R-:W-:Y:S05]  /*30f20*/  BSYNC B1 ;  /* 0x0000000000017941 */ /* 0x000fea0003800000 */
.L_x_3478:
        /* <DEDUP_REMOVED lines=8> */
.L_x_3480:
[----:B------:R-:W-:Y:S05]  /*30fb0*/  BRA `(.L_x_3481) ;  /* 0xffffff3000247947 */ /* 0x000fea000383ffff */
.L_x_3177:
[----:B0-----:R-:W0:Y:S01]  /*30fc0*/  S2R R8, SR_TID.X ;  /* 0x0000000000087919 */ /* 0x001e220000002100 */
[----:B------:R-:W-:Y:S01]  /*30fd0*/  BSSY B1, `(.L_x_3482) ;  /* 0x000000a000017945 */ /* 0x000fe20003800000 */
[----:B------:R-:W-:Y:S02]  /*30fe0*/  IMAD.MOV.U32 R12, RZ, RZ, RZ ;  /* 0x000000ffff0c7224 */ /* 0x000fe400078e00ff */
[----:B------:R-:W-:Y:S02]  /*30ff0*/  IMAD.MOV.U32 R11, RZ, RZ, 0x1f ;  /* 0x0000001fff0b7424 */ /* 0x000fe400078e00ff */
[----:B------:R-:W-:Y:S01]  /*31000*/  IMAD.MOV.U32 R15, RZ, RZ, -0x1 ;  /* 0xffffffffff0f7424 */ /* 0x000fe200078e00ff */
[----:B0-----:R-:W-:-:S04]  /*31010*/  SHF.R.U32.HI R8, RZ, 0x5, R8 ;  /* 0x00000005ff087819 */ /* 0x001fc80000011608 */
[----:B------:R-:W-:-:S05]  /*31020*/  LOP3.LUT R8, R8, 0x3, RZ, 0xc0, !PT ;  /* 0x0000000308087812 */ /* 0x000fca00078ec0ff */
[----:B------:R-:W-:-:S07]  /*31030*/  IMAD.MOV.U32 R13, RZ, RZ, R8 ;  /* 0x000000ffff0d7224 */ /* 0x000fce00078e0008 */
[----:B-1----:R-:W-:Y:S05]  /*31040*/  WARPSYNC.COLLECTIVE R15, `(.L_x_3483) ;  /* 0x000000000f087348 */ /* 0x002fea0003c00000 */
[----:B------:R0:W2:Y:S02]  /*31050*/  SHFL.IDX P6, R14, R13, R12, R11 ;  /* 0x0000000c0d0e7389 */ /* 0x0000a400000c000b */
[----:B012---:R-:W-:Y:S01]  /*31060*/  ENDCOLLECTIVE ;  /* 0x000000000000791b */ /* 0x007fe20003800000 */
.L_x_3483:
[----:B------:R-:W-:Y:S05]  /*31070*/  BSYNC B1 ;  /* 0x0000000000017941 */ /* 0x000fea0003800000 */
.L_x_3482:
[----:B------:R-:W-:Y:S05]  /*31080*/  BRA `(.L_x_3484) ;  /* 0xffffff4400f87947 */ /* 0x000fea000383ffff */
.L_x_3179:
[----:B------:R-:W-:Y:S01]  /*31090*/  BSSY B1, `(.L_x_3485) ;  /* 0x0000006000017945 */ /* 0x000fe20003800000 */
[----:B------:R-:W-:-:S07]  /*310a0*/  MOV R15, 0xffffffff ;  /* 0xffffffff000f7802 */ /* 0x000fce0000000f00 */
[----:B012---:R-:W-:Y:S05]  /*310b0*/  WARPSYNC.COLLECTIVE R15, `(.L_x_3486) ;  /* 0x000000000f0c7348 */ /* 0x007fea0003c00000 */
[----:B------:R-:W-:Y:S02]  /*310c0*/  ELECT P6, UR62, PT ;  /* 0x00000000003e782f */ /* 0x000fe400038c0000 */
[----:B------:R-:W-:Y:S01]  /*310d0*/  MOV R14, UR62 ;  /* 0x0000003e000e7c02 */ /* 0x000fe20008000f00 */
[----:B012---:R-:W-:Y:S10]  /*310e0*/  ENDCOLLECTIVE ;  /* 0x000000000000791b */ /* 0x007ff40003800000 */
.L_x_3486:
[----:B------:R-:W-:Y:S05]  /*310f0*/  BSYNC B1 ;  /* 0x0000000000017941 */ /* 0x000fea0003800000 */
.L_x_3485:
[----:B------:R-:W-:Y:S05]  /*31100*/  BRA `(.L_x_3178) ;  /* 0xffffff4400f07947 */ /* 0x000fea000383ffff */
.L_x_3181:
[----:B--2---:R2:W3:Y:S02]  /*31110*/  SYNCS.PHASECHK.TRANS64.TRYWAIT P0, [R23+URZ+0x38820], R5 ;  /* 0x03882005170075a7 */ /* 0x0044e4000800017f */
[----:B---3--:R-:W-:Y:S05]  /*31120*/  @!P0 NANOSLEEP.SYNCS 0x989680 ;  /* 0x009896800000895d */ /* 0x008fea0003900000 */
[----:B------:R-:W3:Y:S02]  /*31130*/  @!P0 SYNCS.PHASECHK.TRANS64 P0, [R23+URZ+0x38820], R5 ;  /* 0x03882005170085a7 */ /* 0x000ee4000800007f */
[----:B---3--:R-:W-:Y:S05]  /*31140*/  @!P0 BRA `(.L_x_3181) ;  /* 0xfffffffc00f08947 */ /* 0x008fea000383ffff */
[----:B------:R-:W-:Y:S05]  /*31150*/  BRA `(.L_x_3487) ;  /* 0xffffff4800007947 */ /* 0x000fea000383ffff */
.L_x_3185:
[----:B0-----:R0:W3:Y:S02]  /*31160*/  SYNCS.PHASECHK.TRANS64.TRYWAIT P0, [R8+URZ+0x388a0], R10 ;  /* 0x0388a00a080075a7 */ /* 0x0010e4000800017f */
[----:B---3--:R-:W-:Y:S05]  /*31170*/  @!P0 NANOSLEEP.SYNCS 0x989680 ;  /* 0x009896800000895d */ /* 0x008fea0003900000 */
[----:B------:R-:W3:Y:S02]  /*31180*/  @!P0 SYNCS.PHASECHK.TRANS64 P0, [R8+URZ+0x388a0], R10 ;  /* 0x0388a00a080085a7 */ /* 0x000ee4000800007f */
[----:B---3--:R-:W-:Y:S05]  /*31190*/  @!P0 BRA `(.L_x_3185) ;  /* 0xfffffffc00f08947 */ /* 0x008fea000383ffff */
[----:B------:R-:W-:Y:S05]  /*311a0*/  BRA `(.L_x_3488) ;  /* 0xffffff4800187947 */ /* 0x000fea000383ffff */
.L_x_3191:
[----:B-1----:R1:W2:Y:S02]  /*311b0*/  SYNCS.PHASECHK.TRANS64.TRYWAIT P0, [R8+URZ+0x388c0], R10 ;  /* 0x0388c00a080075a7 */ /* 0x0022a4000800017f */
[----:B--2---:R-:W-:Y:S05]  /*311c0*/  @!P0 NANOSLEEP.SYNCS 0x989680 ;  /* 0x009896800000895d */ /* 0x004fea0003900000 */
[----:B------:R-:W2:Y:S02]  /*311d0*/  @!P0 SYNCS.PHASECHK.TRANS64 P0, [R8+URZ+0x388c0], R10 ;  /* 0x0388c00a080085a7 */ /* 0x000ea4000800007f */
[----:B--2---:R-:W-:Y:S05]  /*311e0*/  @!P0 BRA `(.L_x_3191) ;  /* 0xfffffffc00f08947 */ /* 0x004fea000383ffff */
[----:B------:R-:W-:Y:S05]  /*311f0*/  BRA `(.L_x_3489) ;  /* 0xffffff4800d47947 */ /* 0x000fea000383ffff */
.L_x_3199:
[----:B0-----:R0:W1:Y:S02]  /*31200*/  SYNCS.PHASECHK.TRANS64.TRYWAIT P1, [R8+URZ+0x388a0], R7 ;  /* 0x0388a007080075a7 */ /* 0x001064000802017f */
[----:B-1----:R-:W-:Y:S05]  /*31210*/  @!P1 NANOSLEEP.SYNCS 0x989680 ;  /* 0x009896800000995d */ /* 0x002fea0003900000 */
[----:B------:R-:W1:Y:S02]  /*31220*/  @!P1 SYNCS.PHASECHK.TRANS64 P1, [R8+URZ+0x388a0], R7 ;  /* 0x0388a007080095a7 */ /* 0x000e64000802007f */
[----:B-1----:R-:W-:Y:S05]  /*31230*/  @!P1 BRA `(.L_x_3199) ;  /* 0xfffffffc00f09947 */ /* 0x002fea000383ffff */
[----:B------:R-:W-:Y:S05]  /*31240*/  BRA `(.L_x_3490) ;  /* 0xffffff4c00cc7947 */ /* 0x000fea000383ffff */
.L_x_3205:
[----:B-1----:R1:W2:Y:S02]  /*31250*/  SYNCS.PHASECHK.TRANS64.TRYWAIT P1, [R8+URZ+0x388c0], R7 ;  /* 0x0388c007080075a7 */ /* 0x0022a4000802017f */
[----:B--2---:R-:W-:Y:S05]  /*31260*/  @!P1 NANOSLEEP.SYNCS 0x989680 ;  /* 0x009896800000995d */ /* 0x004fea0003900000 */
[----:B------:R-:W2:Y:S02]  /*31270*/  @!P1 SYNCS.PHASECHK.TRANS64 P1, [R8+URZ+0x388c0], R7 ;  /* 0x0388c007080095a7 */ /* 0x000ea4000802007f */
[----:B--2---:R-:W-:Y:S05]  /*31280*/  @!P1 BRA `(.L_x_3205) ;  /* 0xfffffffc00f09947 */ /* 0x004fea000383ffff */
[----:B------:R-:W-:Y:S05]  /*31290*/  BRA `(.L_x_3491) ;  /* 0xffffff5000847947 */ /* 0x000fea000383ffff */
.L_x_3221:
        /* <DEDUP_REMOVED lines=11> */
.L_x_3493:
[----:B------:R-:W-:Y:S05]  /*31350*/  BSYNC B0 ;  /* 0x0000000000007941 */ /* 0x000fea0003800000 */
.L_x_3492:
[----:B------:R-:W-:Y:S05]  /*31360*/  BRA `(.L_x_3494) ;  /* 0xffffff5c00f87947 */ /* 0x000fea000383ffff */
.L_x_3224:
[----:B0-----:R0:W1:Y:S02]  /*31370*/  SYNCS.PHASECHK.TRANS64.TRYWAIT P0, [R6+URZ+0x38880], R28 ;  /* 0x0388801c060075a7 */ /* 0x001064000800017f */
[----:B-1----:R-:W-:Y:S05]  /*31380*/  @!P0 NANOSLEEP.SYNCS 0x989680 ;  /* 0x009896800000895d */ /* 0x002fea0003900000 */
[----:B------:R-:W1:Y:S02]  /*31390*/  @!P0 SYNCS.PHASECHK.TRANS64 P0, [R6+URZ+0x38880], R28 ;  /* 0x0388801c060085a7 */ /* 0x000e64000800007f */
[----:B-1----:R-:W-:Y:S05]  /*313a0*/  @!P0 BRA `(.L_x_3224) ;  /* 0xfffffffc00f08947 */ /* 0x002fea000383ffff */
[----:B------:R-:W-:Y:S05]  /*313b0*/  BRA `(.L_x_3495) ;  /* 0xffffff60001c7947 */ /* 0x000fea000383ffff */
.L_x_3225:
        /* <DEDUP_REMOVED lines=8> */
.L_x_3497:
[----:B------:R-:W-:Y:S05]  /*31440*/  BSYNC B0 ;  /* 0x0000000000007941 */ /* 0x000fea0003800000 */
.L_x_3496:
[----:B------:R-:W-:Y:S01]  /*31450*/  MOV R13, R0 ;  /* 0x00000000000d7202 */ /* 0x000fe20000000f00 */
[----:B------:R-:W-:Y:S01]  /*31460*/  IMAD.MOV.U32 R12, RZ, RZ, RZ ;  /* 0x000000ffff0c7224 */ /* 0x000fe200078e00ff */
[----:B------:R-:W0:Y:S01]  /*31470*/  LDC R30, c[0x0][0x2f4] ;  /* 0x0000bd00ff1e7b82 */ /* 0x000e220000000800 */
[----:B------:R-:W-:Y:S01]  /*31480*/  IMAD.MOV.U32 R11, RZ, RZ, 0x181f ;  /* 0x0000181fff0b7424 */ /* 0x000fe200078e00ff */
[----:B------:R-:W-:Y:S01]  /*31490*/  LOP3.LUT R29, R33, 0x80, RZ, 0xfc, !PT ;  /* 0x00000080211d7812 */ /* 0x000fe200078efcff */
[----:B------:R-:W-:Y:S02]  /*314a0*/  IMAD.MOV.U32 R15, RZ, RZ, -0x1 ;  /* 0xffffffffff0f7424 */ /* 0x000fe400078e00ff */
[----:B------:R-:W-:-:S07]  /*314b0*/  IMAD.MOV.U32 R5, RZ, RZ, R14 ;  /* 0x000000ffff057224 */ /* 0x000fce00078e000e */
[----:B0-----:R-:W-:Y:S05]  /*314c0*/  WARPSYNC.COLLECTIVE R15, `(.L_x_3498) ;  /* 0x000000000f087348 */ /* 0x001fea0003c00000 */
[----:B------:R1:W2:Y:S02]  /*314d0*/  SHFL.IDX P6, R14, R13, R12, R11 ;  /* 0x0000000c0d0e7389 */ /* 0x0002a400000c000b */
[----:B012---:R-:W-:Y:S01]  /*314e0*/  ENDCOLLECTIVE ;  /* 0x000000000000791b */ /* 0x007fe20003800000 */
.L_x_3498:
[----:B------:R-:W-:Y:S01]  /*314f0*/  ISETP.GE.AND P1, PT, R33, R30, PT ;  /* 0x0000001e2100720c */ /* 0x000fe20003f26270 */
[----:B------:R-:W-:Y:S02]  /*31500*/  IMAD.MOV.U32 R13, RZ, RZ, R2 ;  /* 0x000000ffff0d7224 */ /* 0x000fe400078e0002 */
[----:B------:R-:W-:Y:S01]  /*31510*/  IMAD.MOV.U32 R12, RZ, RZ, 0x1 ;  /* 0x00000001ff0c7424 */ /* 0x000fe200078e00ff */
[----:B------:R-:W-:Y:S01]  /*31520*/  ISETP.LT.OR P2, PT, R7, 0x1, P1 ;  /* 0x000000010700780c */ /* 0x000fe20000f41670 */
[----:B------:R-:W-:-:S12]  /*31530*/  IMAD.MOV.U32 R8, RZ, RZ, R14 ;  /* 0x000000ffff087224 */ /* 0x000fd800078e000e */
[----:B------:R-:W-:Y:S05]  /*31540*/  WARPSYNC.COLLECTIVE R15, `(.L_x_3499) ;  /* 0x000000000f087348 */ /* 0x000fea0003c00000 */
[----:B------:R0:W1:Y:S02]  /*31550*/  SHFL.IDX P6, R14, R13, R12, R11 ;  /* 0x0000000c0d0e7389 */ /* 0x00006400000c000b */
[----:B01----:R-:W-:Y:S01]  /*31560*/  ENDCOLLECTIVE ;  /* 0x000000000000791b */ /* 0x003fe20003800000 */
.L_x_3499:
[----:B------:R-:W-:-:S04]  /*31570*/  IADD3 R8, P0, R33, R8, RZ ;  /* 0x0000000821087210 */ /* 0x000fc80007f1e0ff */
[----:B------:R-:W-:Y:S01]  /*31580*/  IADD3.X R9, RZ, R5, RZ, P0, !PT ;  /* 0x00000005ff097210 */ /* 0x000fe200007fe4ff */
[----:B------:R-:W-:Y:S01]  /*31590*/  IMAD.IADD R5, R23, 0x1, R10 ;  /* 0x0000000117057824 */ /* 0x000fe200078e020a */
[----:B------:R-:W-:Y:S02]  /*315a0*/  ISETP.GE.AND P0, PT, R29, R30, PT ;  /* 0x0000001e1d00720c */ /* 0x000fe40003f06270 */
[----:B------:R-:W5:Y:S01]  /*315b0*/  LDL.LU R29, [R1] ;  /* 0x00000000011d7983 */ /* 0x000f620000300800 */
[C---:B------:R-:W-:Y:S02]  /*315c0*/  ISETP.GE.AND P3, PT, R7.reuse, 0x11, PT ;  /* 0x000000110700780c */ /* 0x040fe40003f66270 */
[----:B------:R-:W-:Y:S01]  /*315d0*/  MOV R13, R0 ;  /* 0x00000000000d7202 */ /* 0x000fe20000000f00 */
[----:B------:R-:W-:Y:S01]  /*315e0*/  @!PT LDS RZ, [RZ] ;  /* 0x00000000fffff984 */ /* 0x000fe20000000800 */
[----:B------:R-:W-:Y:S01]  /*315f0*/  @!PT LDS RZ, [RZ] ;  /* 0x00000000fffff984 */ /* 0x000fe20000000800 */
[----:B------:R-:W-:Y:S01]  /*31600*/  @!PT LDS RZ, [RZ] ;  /* 0x00000000fffff984 */ /* 0x000fe20000000800 */
[----:B------:R-:W-:Y:S01]  /*31610*/  LDGSTS.E.BYPASS.LTC128B.128 [R5+0x10400], desc[UR36][R8.64], !P2 ;  /* 0x1040000008057fae */ /* 0x000fe2000d101d64 */
[C---:B------:R-:W-:Y:S02]  /*31620*/  ISETP.LT.OR P2, PT, R7.reuse, 0x1, P0 ;  /* 0x000000010700780c */ /* 0x040fe40000741670 */
[----:B------:R-:W-:-:S02]  /*31630*/  ISETP.GE.AND P5, PT, R7, 0x31, PT ;  /* 0x000000310700780c */ /* 0x000fc40003fa6270 */
[----:B------:R-:W-:-:S09]  /*31640*/  ISETP.GE.AND P4, PT, R7, 0x41, PT ;  /* 0x000000410700780c */ /* 0x000fd20003f86270 */
[----:B------:R0:W-:Y:S02]  /*31650*/  LDGSTS.E.BYPASS.LTC128B.128 [R5+0x14400], desc[UR36][R8.64+0x80], !P2 ;  /* 0x1440008008057fae */ /* 0x0001e4000d101d64 */
[----:B0-----:R-:W-:-:S07]  /*31660*/  IMAD.MOV.U32 R9, RZ, RZ, R14 ;  /* 0x000000ffff097224 */ /* 0x001fce00078e000e */
[----:B-----5:R-:W-:Y:S05]  /*31670*/  WARPSYNC.COLLECTIVE R15, `(.L_x_3500) ;  /* 0x000000000f087348 */ /* 0x020fea0003c00000 */
[----:B------:R0:W1:Y:S02]  /*31680*/  SHFL.IDX P6, R14, R13, R12, R11 ;  /* 0x0000000c0d0e7389 */ /* 0x00006400000c000b */
[----:B01---5:R-:W-:Y:S01]  /*31690*/  ENDCOLLECTIVE ;  /* 0x000000000000791b */ /* 0x023fe20003800000 */
.L_x_3500:
[----:B------:R-:W-:Y:S02]  /*316a0*/  IMAD.MOV.U32 R13, RZ, RZ, R2 ;  /* 0x000000ffff0d7224 */ /* 0x000fe400078e0002 */
[----:B------:R-:W-:Y:S02]  /*316b0*/  IMAD.MOV.U32 R12, RZ, RZ, 0x2 ;  /* 0x00000002ff0c7424 */ /* 0x000fe400078e00ff */
[----:B------:R-:W-:-:S07]  /*316c0*/  IMAD.MOV.U32 R8, RZ, RZ, R14 ;  /* 0x000000ffff087224 */ /* 0x000fce00078e000e */
[----:B------:R-:W-:Y:S05]  /*316d0*/  WARPSYNC.COLLECTIVE R15, `(.L_x_3501) ;  /* 0x000000000f087348 */ /* 0x000fea0003c00000 */
[----:B------:R0:W1:Y:S02]  /*316e0*/  SHFL.IDX P6, R14, R13, R12, R11 ;  /* 0x0000000c0d0e7389 */ /* 0x00006400000c000b */
[----:B01----:R-:W-:Y:S01]  /*316f0*/  ENDCOLLECTIVE ;  /* 0x000000000000791b */ /* 0x003fe20003800000 */
.L_x_3501:
        /* <DEDUP_REMOVED lines=10> */
[----:B0-----:R-:W-:-:S07]  /*317a0*/  MOV R9, R14 ;  /* 0x0000000e00097202 */ /* 0x001fce0000000f00 */
[----:B------:R-:W-:Y:S05]  /*317b0*/  WARPSYNC.COLLECTIVE R15, `(.L_x_3502) ;  /* 0x000000000f087348 */ /* 0x000fea0003c00000 */
[----:B------:R0:W1:Y:S02]  /*317c0*/  SHFL.IDX P6, R14, R13, R12, R11 ;  /* 0x0000000c0d0e7389 */ /* 0x00006400000c000b */
[----:B01----:R-:W-:Y:S01]  /*317d0*/  ENDCOLLECTIVE ;  /* 0x000000000000791b */ /* 0x003fe20003800000 */
.L_x_3502:
[----:B------:R-:W-:Y:S01]  /*317e0*/  IMAD.MOV.U32 R13, RZ, RZ, R2 ;  /* 0x000000ffff0d7224 */ /* 0x000fe200078e0002 */
[----:B------:R-:W-:Y:S01]  /*317f0*/  MOV R12, 0x3 ;  /* 0x00000003000c7802 */ /* 0x000fe20000000f00 */
[----:B------:R-:W-:-:S07]  /*31800*/  IMAD.MOV.U32 R8, RZ, RZ, R14 ;  /* 0x000000ffff087224 */ /* 0x000fce00078e000e */
[----:B------:R-:W-:Y:S05]  /*31810*/  WARPSYNC.COLLECTIVE R15, `(.L_x_3503) ;  /* 0x000000000f087348 */ /* 0x000fea0003c00000 */
[----:B------:R0:W1:Y:S02]  /*31820*/  SHFL.IDX P6, R14, R13, R12, R11 ;  /* 0x0000000c0d0e7389 */ /* 0x00006400000c000b */
[----:B01----:R-:W-:Y:S01]  /*31830*/  ENDCOLLECTIVE ;  /* 0x000000000000791b */ /* 0x003fe20003800000 */
.L_x_3503:
        /* <DEDUP_REMOVED lines=14> */
.L_x_3504:
[----:B------:R-:W-:Y:S01]  /*31920*/  MOV R13, R2 ;  /* 0x00000002000d7202 */ /* 0x000fe20000000f00 */
[----:B------:R-:W-:Y:S02]  /*31930*/  IMAD.MOV.U32 R12, RZ, RZ, 0x4 ;  /* 0x00000004ff0c7424 */ /* 0x000fe400078e00ff */
[----:B------:R-:W-:-:S07]  /*31940*/  IMAD.MOV.U32 R8, RZ, RZ, R14 ;  /* 0x000000ffff087224 */ /* 0x000fce00078e000e */
[----:B------:R-:W-:Y:S05]  /*31950*/  WARPSYNC.COLLECTIVE R15, `(.L_x_3505) ;  /* 0x000000000f087348 */ /* 0x000fea0003c00000 */
[----:B------:R0:W1:Y:S02]  /*31960*/  SHFL.IDX P6, R14, R13, R12, R11 ;  /* 0x0000000c0d0e7389 */ /* 0x00006400000c000b */
[----:B01----:R-:W-:Y:S01]  /*31970*/  ENDCOLLECTIVE ;  /* 0x000000000000791b */ /* 0x003fe20003800000 */
.L_x_3505:
        /* <DEDUP_REMOVED lines=14> */
.L_x_3506:
[----:B------:R-:W-:Y:S02]  /*31a60*/  IMAD.MOV.U32 R13, RZ, RZ, R2 ;  /* 0x000000ffff0d7224 */ /* 0x000fe400078e0002 */
[----:B------:R-:W-:Y:S02]  /*31a70*/  IMAD.MOV.U32 R12, RZ, RZ, 0x5 ;  /* 0x00000005ff0c7424 */ /* 0x000fe400078e00ff */
[----:B------:R-:W-:-:S07]  /*31a80*/  IMAD.MOV.U32 R8, RZ, RZ, R14 ;  /* 0x000000ffff087224 */ /* 0x000fce00078e000e */
[----:B------:R-:W-:Y:S05]  /*31a90*/  WARPSYNC.COLLECTIVE R15, `(.L_x_3507) ;  /* 0x000000000f087348 */ /* 0x000fea0003c00000 */
[----:B------:R0:W1:Y:S02]  /*31aa0*/  SHFL.IDX P6, R14, R13, R12, R11 ;  /* 0x0000000c0d0e7389 */ /* 0x00006400000c000b */
[----:B01----:R-:W-:Y:S01]  /*31ab0*/  ENDCOLLECTIVE ;  /* 0x000000000000791b */ /* 0x003fe20003800000 */
.L_x_3507:
[----:B------:R-:W-:-:S04]  /*31ac0*/  IADD3 R8, P2, R33, R8, RZ ;  /* 0x0000000821087210 */ /* 0x000fc80007f5e0ff */
[----:B------:R-:W-:Y:S02]  /*31ad0*/  IADD3.X R9, RZ, R9, RZ, P2, !PT ;  /* 0x00000009ff097210 */ /* 0x000fe400017fe4ff */
[----:B------:R-:W-:Y:S01]  /*31ae0*/  ISETP.LT.OR P2, PT, R7, 0x41, P1 ;  /* 0x000000410700780c */ /* 0x000fe20000f41670 */
[----:B------:R-:W-:Y:S01]  /*31af0*/  IMAD.MOV.U32 R13, RZ, RZ, R0 ;  /* 0x000000ffff0d7224 */ /* 0x000fe200078e0000 */
[----:B------:R-:W-:-:S04]  /*31b00*/  LOP3.LUT R29, R29, 0xffffffef, RZ, 0xc0, !PT ;  /* 0xffffffef1d1d7812 */ /* 0x000fc800078ec0ff */
[----:B------:R-:W-:Y:S02]  /*31b10*/  @P3 LOP3.LUT R29, R29, 0x10, RZ, 0xfc, !PT ;  /* 0x000000101d1d3812 */ /* 0x000fe400078efcff */
[----:B------:R-:W-:-:S05]  /*31b20*/  ISETP.GE.AND P3, PT, R7, 0x51, PT ;  /* 0x000000510700780c */ /* 0x000fca0003f66270 */
[----:B------:R-:W-:Y:S01]  /*31b30*/  @!PT LDS RZ, [RZ] ;  /* 0x00000000fffff984 */ /* 0x000fe20000000800 */
[----:B------:R-:W-:Y:S01]  /*31b40*/  @!PT LDS RZ, [RZ] ;  /* 0x00000000fffff984 */ /* 0x000fe20000000800 */
[----:B------:R-:W-:Y:S01]  /*31b50*/  @!PT LDS RZ, [RZ] ;  /* 0x00000000fffff984 */ /* 0x000fe20000000800 */
[----:B------:R-:W-:Y:S01]  /*31b60*/  LDGSTS.E.BYPASS.LTC128B.128 [R5+0x12400], desc[UR36][R8.64], !P2 ;  /* 0x1240000008057fae */ /* 0x000fe2000d101d64 */
[----:B------:R-:W-:Y:S02]  /*31b70*/  ISETP.LT.OR P2, PT, R7, 0x41, P0 ;  /* 0x000000410700780c */ /* 0x000fe40000741670 */
[----:B------:R-:W-:-:S11]  /*31b80*/  LOP3.LUT R29, R29, 0xfffffff7, RZ, 0xc0, !PT ;  /* 0xfffffff71d1d7812 */ /* 0x000fd600078ec0ff */
[----:B------:R0:W-:Y:S02]  /*31b90*/  LDGSTS.E.BYPASS.LTC128B.128 [R5+0x16400], desc[UR36][R8.64+0x80], !P2 ;  /* 0x1640008008057fae */ /* 0x0001e4000d101d64 */
[----:B0-----:R-:W-:-:S07]  /*31ba0*/  IMAD.MOV.U32 R9, RZ, RZ, R14 ;  /* 0x000000ffff097224 */ /* 0x001fce00078e000e */
[----:B------:R-:W-:Y:S05]  /*31bb0*/  WARPSYNC.COLLECTIVE R15, `(.L_x_3508) ;  /* 0x000000000f087348 */ /* 0x000fea0003c00000 */
[----:B------:R0:W1:Y:S02]  /*31bc0*/  SHFL.IDX P6, R14, R13, R12, R11 ;  /* 0x0000000c0d0e7389 */ /* 0x00006400000c000b */
[----:B01----:R-:W-:Y:S01]  /*31bd0*/  ENDCOLLECTIVE ;  /* 0x000000000000791b */ /* 0x003fe20003800000 */
.L_x_3508:
[----:B------:R-:W-:Y:S02]  /*31be0*/  IMAD.MOV.U32 R13, RZ, RZ, R2 ;  /* 0x000000ffff0d7224 */ /* 0x000fe400078e0002 */
[----:B------:R-:W-:Y:S01]  /*31bf0*/  IMAD.MOV.U32 R12, RZ, RZ, 0x6 ;  /* 0x00000006ff0c7424 */ /* 0x000fe200078e00ff */
[----:B------:R-:W-:-:S07]  /*31c00*/  MOV R8, R14 ;  /* 0x0000000e00087202 */ /* 0x000fce0000000f00 */
[----:B------:R-:W-:Y:S05]  /*31c10*/  WARPSYNC.COLLECTIVE R15, `(.L_x_3509) ;  /* 0x000000000f087348 */ /* 0x000fea0003c00000 */
[----:B------:R0:W1:Y:S02]  /*31c20*/  SHFL.IDX P6, R14, R13, R12, R11 ;  /* 0x0000000c0d0e7389 */ /* 0x00006400000c000b */
[----:B01----:R-:W-:Y:S01]  /*31c30*/  ENDCOLLECTIVE ;  /* 0x000000000000791b */ /* 0x003fe20003800000 */
.L_x_3509:
[----:B------:R-:W-:-:S05]  /*31c40*/  IADD3 R8, P2, R33, R8, RZ ;  /* 0x0000000821087210 */ /* 0x000fca0007f5e0ff */
[----:B------:R-:W-:Y:S01]  /*31c50*/  IMAD.X R9, RZ, RZ, R9, P2 ;  /* 0x000000ffff097224 */ /* 0x000fe200010e0609 */
[----:B------:R-:W-:Y:S02]  /*31c60*/  ISETP.LT.OR P2, PT, R7, 0x51, P1 ;  /* 0x000000510700780c */ /* 0x000fe40000f41670 */
[----:B------:R-:W-:-:S11]  /*31c70*/  MOV R13, R0 ;  /* 0x00000000000d7202 */ /* 0x000fd60000000f00 */
        /* <DEDUP_REMOVED lines=10> */
.L_x_3510:
[----:B------:R-:W-:Y:S02]  /*31d20*/  IMAD.MOV.U32 R13, RZ, RZ, R2 ;  /* 0x000000ffff0d7224 */ /* 0x000fe400078e0002 */
[----:B------:R-:W-:Y:S02]  /*31d30*/  IMAD.MOV.U32 R12, RZ, RZ, 0x7 ;  /* 0x00000007ff0c7424 */ /* 0x000fe400078e00ff */
[----:B------:R-:W-:-:S07]  /*31d40*/  IMAD.MOV.U32 R8, RZ, RZ, R14 ;  /* 0x000000ffff087224 */ /* 0x000fce00078e000e */
[----:B------:R-:W-:Y:S05]  /*31d50*/  WARPSYNC.COLLECTIVE R15, `(.L_x_3511) ;  /* 0x000000000f087348 */ /* 0x000fea0003c00000 */
[----:B------:R0:W1:Y:S02]  /*31d60*/  SHFL.IDX P6, R14, R13, R12, R11 ;  /* 0x0000000c0d0e7389 */ /* 0x00006400000c000b */
[----:B01----:R-:W-:Y:S01]  /*31d70*/  ENDCOLLECTIVE ;  /* 0x000000000000791b */ /* 0x003fe20003800000 */
.L_x_3511:
        /* <DEDUP_REMOVED lines=8> */
[----:B------:R-:W-:Y:S02]  /*31e00*/  ISETP.LT.OR P2, PT, R7, 0x61, P0 ;  /* 0x000000610700780c */ /* 0x000fe40000741670 */
[----:B------:R-:W-:-:S11]  /*31e10*/  MOV R2, R14 ;  /* 0x0000000e00027202 */ /* 0x000fd60000000f00 */
[----:B0-----:R-:W-:Y:S05]  /*31e20*/  WARPSYNC.COLLECTIVE R15, `(.L_x_3512) ;  /* 0x000000000f087348 */ /* 0x001fea0003c00000 */
[----:B------:R1:W2:Y:S02]  /*31e30*/  SHFL.IDX P6, R14, R13, R12, R11 ;  /* 0x0000000c0d0e7389 */ /* 0x0002a400000c000b */
[----:B012---:R-:W-:Y:S01]  /*31e40*/  ENDCOLLECTIVE ;  /* 0x000000000000791b */ /* 0x007fe20003800000 */
.L_x_3512:
[----:B------:R-:W-:Y:S01]  /*31e50*/  @!PT LDS RZ, [RZ] ;  /* 0x00000000fffff984 */ /* 0x000fe20000000800 */
[----:B------:R-:W-:Y:S01]  /*31e60*/  @!PT LDS RZ, [RZ] ;  /* 0x00000000fffff984 */ /* 0x000fe20000000800 */
[----:B------:R-:W-:Y:S01]  /*31e70*/  @!PT LDS RZ, [RZ] ;  /* 0x00000000fffff984 */ /* 0x000fe20000000800 */
[----:B------:R2:W-:Y:S01]  /*31e80*/  LDGSTS.E.BYPASS.LTC128B.128 [R5+0x17400], desc[UR36][R8.64+0x80], !P2 ;  /* 0x1740008008057fae */ /* 0x0005e2000d101d64 */
[----:B------:R-:W-:-:S13]  /*31e90*/  ISETP.GE.AND P2, PT, R7, 0x21, PT ;  /* 0x000000210700780c */ /* 0x000fda0003f46270 */
[----:B------:R-:W-:Y:S01]  /*31ea0*/  @P2 LOP3.LUT R29, R29, 0x8, RZ, 0xfc, !PT ;  /* 0x000000081d1d2812 */ /* 0x000fe200078efcff */
[----:B------:R-:W-:Y:S01]  /*31eb0*/  IMAD.MOV.U32 R0, RZ, RZ, R14 ;  /* 0x000000ffff007224 */ /* 0x000fe200078e000e */
[----:B------:R-:W-:Y:S02]  /*31ec0*/  ISETP.GE.AND P6, PT, R7, 0x71, PT ;  /* 0x000000710700780c */ /* 0x000fe40003fc6270 */
[----:B------:R-:W-:Y:S02]  /*31ed0*/  LOP3.LUT R29, R29, 0xffffffbf, RZ, 0xc0, !PT ;  /* 0xffffffbf1d1d7812 */ /* 0x000fe400078ec0ff */
[----:B------:R-:W-:-:S09]  /*31ee0*/  ISETP.GE.AND P2, PT, R7, 0x61, PT ;  /* 0x000000610700780c */ /* 0x000fd20003f46270 */
[----:B------:R-:W-:-:S05]  /*31ef0*/  @P6 LOP3.LUT R29, R29, 0x40, RZ, 0xfc, !PT ;  /* 0x000000401d1d6812 */ /* 0x000fca00078efcff */
[----:B------:R2:W-:Y:S01]  /*31f00*/  STL [R1], R29 ;  /* 0x0000001d01007387 */ /* 0x0005e20000100800 */
[----:B------:R-:W-:Y:S05]  /*31f10*/  BRA `(.L_x_3513) ;  /* 0xffffff5800f47947 */ /* 0x000fea000383ffff */
.L_x_3230:
[----:B---3--:R3:W4:Y:S02]  /*31f20*/  SYNCS.PHASECHK.TRANS64.TRYWAIT P0, [R6+URZ+0x38840], R28 ;  /* 0x0388401c060075a7 */ /* 0x008724000800017f */
[----:B----4-:R-:W-:Y:S05]  /*31f30*/  @!P0 NANOSLEEP.SYNCS 0x989680 ;  /* 0x009896800000895d */ /* 0x010fea0003900000 */
[----:B------:R-:W4:Y:S02]  /*31f40*/  @!P0 SYNCS.PHASECHK.TRANS64 P0, [R6+URZ+0x38840], R28 ;  /* 0x0388401c060085a7 */ /* 0x000f24000800007f */
[----:B----4-:R-:W-:Y:S05]  /*31f50*/  @!P0 BRA `(.L_x_3230) ;  /* 0xfffffffc00f08947 */ /* 0x010fea000383ffff */
[----:B------:R-:W-:Y:S05]  /*31f60*/  BRA `(.L_x_3514) ;  /* 0xffffff5c00507947 */ /* 0x000fea000383ffff */
.L_x_3231:
[----:B------:R-:W-:Y:S01]  /*31f70*/  BSSY B0, `(.L_x_3515) ;  /* 0x0000008000007945 */ /* 0x000fe20003800000 */
[----:B------:R-:W-:Y:S01]  /*31f80*/  IMAD.MOV.U32 R13, RZ, RZ, R0 ;  /* 0x000000ffff0d7224 */ /* 0x000fe200078e0000 */
[----:B------:R-:W-:Y:S01]  /*31f90*/  MOV R11, 0x181f ;  /* 0x0000181f000b7802 */ /* 0x000fe20000000f00 */
[----:B------:R-:W-:Y:S02]  /*31fa0*/  IMAD.MOV.U32 R12, RZ, RZ, RZ ;  /* 0x000000ffff0c7224 */ /* 0x000fe400078e00ff */
[----:B------:R-:W-:-:S07]  /*31fb0*/  IMAD.MOV.U32 R15, RZ, RZ, -0x1 ;  /* 0xffffffffff0f7424 */ /* 0x000fce00078e00ff */
[----:B--23-5:R-:W-:Y:S05]  /*31fc0*/  WARPSYNC.COLLECTIVE R15, `(.L_x_3516) ;  /* 0x000000000f087348 */ /* 0x02cfea0003c00000 */
[----:B------:R0:W1:Y:S02]  /*31fd0*/  SHFL.IDX P6, R14, R13, R12, R11 ;  /* 0x0000000c0d0e7389 */ /* 0x00006400000c000b */
[----:B0123-5:R-:W-:Y:S01]  /*31fe0*/  ENDCOLLECTIVE ;  /* 0x000000000000791b */ /* 0x02ffe20003800000 */
.L_x_3516:
[----:B------:R-:W-:Y:S05]  /*31ff0*/  BSYNC B0 ;  /* 0x0000000000007941 */ /* 0x000fea0003800000 */
.L_x_3515:
        /* <DEDUP_REMOVED lines=8> */
.L_x_3517:
[----:B------:R-:W-:Y:S01]  /*32080*/  IMAD.MOV.U32 R13, RZ, RZ, R0 ;  /* 0x000000ffff0d7224 */ /* 0x000fe200078e0000 */
[----:B------:R-:W-:Y:S02]  /*32090*/  MOV R12, 0x1 ;  /* 0x00000001000c7802 */ /* 0x000fe40000000f00 */
        /* <DEDUP_REMOVED lines=16> */
.L_x_3518:
[----:B------:R-:W-:Y:S02]  /*321a0*/  IMAD.MOV.U32 R13, RZ, RZ, R4 ;  /* 0x000000ffff0d7224 */ /* 0x000fe400078e0004 */
[----:B------:R-:W-:-:S07]  /*321b0*/  IMAD.MOV.U32 R2, RZ, RZ, R14 ;  /* 0x000000ffff027224 */ /* 0x000fce00078e000e */
[----:B------:R-:W-:Y:S05]  /*321c0*/  WARPSYNC.COLLECTIVE R15, `(.L_x_3519) ;  /* 0x000000000f087348 */ /* 0x000fea0003c00000 */
[----:B------:R0:W1:Y:S02]  /*321d0*/  SHFL.IDX P6, R14, R13, R12, R11 ;  /* 0x0000000c0d0e7389 */ /* 0x00006400000c000b */
[----:B01----:R-:W-:Y:S01]  /*321e0*/  ENDCOLLECTIVE ;  /* 0x000000000000791b */ /* 0x003fe20003800000 */
.L_x_3519:
        /* <DEDUP_REMOVED lines=18> */
.L_x_3520:
[----:B------:R-:W-:Y:S02]  /*32310*/  IMAD.MOV.U32 R13, RZ, RZ, R4 ;  /* 0x000000ffff0d7224 */ /* 0x000fe400078e0004 */
[----:B------:R-:W-:-:S07]  /*32320*/  IMAD.MOV.U32 R2, RZ, RZ, R14 ;  /* 0x000000ffff027224 */ /* 0x000fce00078e000e */
[----:B------:R-:W-:Y:S05]  /*32330*/  WARPSYNC.COLLECTIVE R15, `(.L_x_3521) ;  /* 0x000000000f087348 */ /* 0x000fea0003c00000 */
[----:B------:R0:W1:Y:S02]  /*32340*/  SHFL.IDX P6, R14, R13, R12, R11 ;  /* 0x0000000c0d0e7389 */ /* 0x00006400000c000b */
[----:B01----:R-:W-:Y:S01]  /*32350*/  ENDCOLLECTIVE ;  /* 0x000000000000791b */ /* 0x003fe20003800000 */
.L_x_3521:
[----:B------:R-:W-:Y:S02]  /*32360*/  IMAD.MOV.U32 R13, RZ, RZ, R0 ;  /* 0x000000ffff0d7224 */ /* 0x000fe400078e0000 */
[----:B------:R-:W-:Y:S01]  /*32370*/  IMAD.MOV.U32 R12, RZ, RZ, 0x3 ;  /* 0x00000003ff0c7424 */ /* 0x000fe200078e00ff */
[----:B------:R-:W-:Y:S01]  /*32380*/  LOP3.LUT P6, RZ, R10, 0x8, RZ, 0xc0, !PT ;  /* 0x000000080aff7812 */ /* 0x000fe200078cc0ff */
[----:B------:R-:W-:-:S12]  /*32390*/  IMAD.MOV.U32 R3, RZ, RZ, R14 ;  /* 0x000000ffff037224 */ /* 0x000fd800078e000e */
[----:B------:R-:W-:-:S04]  /*323a0*/  @P6 IADD3 R3, P0, R33, R3, RZ ;  /* 0x0000000321036210 */ /* 0x000fc80007f1e0ff */
[----:B------:R-:W-:Y:S02]  /*323b0*/  @P6 IADD3.X R2, RZ, R2, RZ, P0, !PT ;  /* 0x00000002ff026210 */ /* 0x000fe400007fe4ff */
[----:B------:R-:W-:Y:S02]  /*323c0*/  ISETP.GE.AND P0, PT, R33, R7, PT ;  /* 0x000000072100720c */ /* 0x000fe40003f06270 */
        /* <DEDUP_REMOVED lines=11> */
.L_x_3522:
[----:B------:R-:W-:Y:S02]  /*32480*/  IMAD.MOV.U32 R13, RZ, RZ, R4 ;  /* 0x000000ffff0d7224 */ /* 0x000fe400078e0004 */
[----:B------:R-:W-:-:S07]  /*32490*/  IMAD.MOV.U32 R2, RZ, RZ, R14 ;  /* 0x000000ffff027224 */ /* 0x000fce00078e000e */
[----:B------:R-:W-:Y:S05]  /*324a0*/  WARPSYNC.COLLECTIVE R15, `(.L_x_3523) ;  /* 0x000000000f087348 */ /* 0x000fea0003c00000 */
[----:B------:R0:W1:Y:S02]  /*324b0*/  SHFL.IDX P6, R14, R13, R12, R11 ;  /* 0x0000000c0d0e7389 */ /* 0x00006400000c000b */
[----:B01----:R-:W-:Y:S01]  /*324c0*/  ENDCOLLECTIVE ;  /* 0x000000000000791b */ /* 0x003fe20003800000 */
.L_x_3523:
[----:B------:R-:W-:Y:S02]  /*324d0*/  IMAD.MOV.U32 R13, RZ, RZ, R0 ;  /* 0x000000ffff0d7224 */ /* 0x000fe400078e0000 */
[----:B------:R-:W-:Y:S01]  /*324e0*/  IMAD.MOV.U32 R12, RZ, RZ, 0x4 ;  /* 0x00000004ff0c7424 */ /* 0x000fe200078e00ff */
[----:B------:R-:W-:Y:S02]  /*324f0*/  MOV R3, R14 ;  /* 0x0000000e00037202 */ /* 0x000fe40000000f00 */
[C---:B------:R-:W-:Y:S02]  /*32500*/  ISETP.GE.AND P6, PT, R33.reuse, R7, PT ;  /* 0x000000072100720c */ /* 0x040fe40003fc6270 */
        /* <DEDUP_REMOVED lines=12> */
.L_x_3524:
        /* <DEDUP_REMOVED lines=10> */
.L_x_3525:
[----:B------:R-:W-:Y:S02]  /*32670*/  IMAD.MOV.U32 R13, RZ, RZ, R0 ;  /* 0x000000ffff0d7224 */ /* 0x000fe400078e0000 */
[----:B------:R-:W-:Y:S02]  /*32680*/  IMAD.MOV.U32 R12, RZ, RZ, 0x5 ;  /* 0x00000005ff0c7424 */ /* 0x000fe400078e00ff */
[----:B------:R-:W-:-:S07]  /*32690*/  IMAD.MOV.U32 R3, RZ, RZ, R14 ;  /* 0x000000ffff037224 */ /* 0x000fce00078e000e */
[----:B------:R-:W-:Y:S05]  /*326a0*/  WARPSYNC.COLLECTIVE R15, `(.L_x_3526) ;  /* 0x000000000f087348 */ /* 0x000fea0003c00000 */
[----:B------:R0:W1:Y:S02]  /*326b0*/  SHFL.IDX P6, R14, R13, R12, R11 ;  /* 0x0000000c0d0e7389 */ /* 0x00006400000c000b */
[----:B01----:R-:W-:Y:S01]  /*326c0*/  ENDCOLLECTIVE ;  /* 0x000000000000791b */ /* 0x003fe20003800000 */
.L_x_3526:
        /* <DEDUP_REMOVED lines=11> */
[----:B0-----:R-:W-:-:S07]  /*32780*/  MOV R2, R14 ;  /* 0x0000000e00027202 */ /* 0x001fce0000000f00 */
[----:B------:R-:W-:Y:S05]  /*32790*/  WARPSYNC.COLLECTIVE R15, `(.L_x_3527) ;  /* 0x000000000f087348 */ /* 0x000fea0003c00000 */
[----:B------:R0:W1:Y:S02]  /*327a0*/  SHFL.IDX P6, R14, R13, R12, R11 ;  /* 0x0000000c0d0e7389 */ /* 0x00006400000c000b */
[----:B01----:R-:W-:Y:S01]  /*327b0*/  ENDCOLLECTIVE ;  /* 0x000000000000791b */ /* 0x003fe20003800000 */
.L_x_3527:
[----:B------:R-:W-:Y:S01]  /*327c0*/  IMAD.MOV.U32 R13, RZ, RZ, R0 ;  /* 0x000000ffff0d7224 */ /* 0x000fe200078e0000 */
[----:B------:R-:W-:Y:S01]  /*327d0*/  MOV R12, 0x6 ;  /* 0x00000006000c7802 */ /* 0x000fe20000000f00 */
[----:B------:R-:W-:-:S07]  /*327e0*/  IMAD.MOV.U32 R3, RZ, RZ, R14 ;  /* 0x000000ffff037224 */ /* 0x000fce00078e000e */
[----:B------:R-:W-:Y:S05]  /*327f0*/  WARPSYNC.COLLECTIVE R15, `(.L_x_3528) ;  /* 0x000000000f087348 */ /* 0x000fea0003c00000 */
[----:B------:R0:W1:Y:S02]  /*32800*/  SHFL.IDX P6, R14, R13, R12, R11 ;  /* 0x0000000c0d0e7389 */ /* 0x00006400000c000b */
[----:B01----:R-:W-:Y:S01]  /*32810*/  ENDCOLLECTIVE ;  /* 0x000000000000791b */ /* 0x003fe20003800000 */
.L_x_3528:
        /* <DEDUP_REMOVED lines=15> */
.L_x_3529:
[----:B------:R-:W-:Y:S01]  /*32910*/  MOV R13, R0 ;  /* 0x00000000000d7202 */ /* 0x000fe20000000f00 */
[----:B------:R-:W-:Y:S02]  /*32920*/  IMAD.MOV.U32 R12, RZ, RZ, 0x7 ;  /* 0x00000007ff0c7424 */ /* 0x000fe400078e00ff */
[----:B------:R-:W-:-:S07]  /*32930*/  IMAD.MOV.U32 R3, RZ, RZ, R14 ;  /* 0x000000ffff037224 */ /* 0x000fce00078e000e */
[----:B------:R-:W-:Y:S05]  /*32940*/  WARPSYNC.COLLECTIVE R15, `(.L_x_3530) ;  /* 0x000000000f087348 */ /* 0x000fea0003c00000 */
[----:B------:R0:W1:Y:S02]  /*32950*/  SHFL.IDX P6, R14, R13, R12, R11 ;  /* 0x0000000c0d0e7389 */ /* 0x00006400000c000b */
[----:B01----:R-:W-:Y:S01]  /*32960*/  ENDCOLLECTIVE ;  /* 0x000000000000791b */ /* 0x003fe20003800000 */
.L_x_3530:
        /* <DEDUP_REMOVED lines=10> */
.L_x_3531:
[----:B------:R-:W-:Y:S01]  /*32a10*/  @!PT LDS RZ, [RZ] ;  /* 0x00000000fffff984 */ /* 0x000fe20000000800 */
[----:B------:R-:W-:Y:S01]  /*32a20*/  @!PT LDS RZ, [RZ] ;  /* 0x00000000fffff984 */ /* 0x000fe20000000800 */
[----:B------:R-:W-:Y:S01]  /*32a30*/  @!PT LDS RZ, [RZ] ;  /* 0x00000000fffff984 */ /* 0x000fe20000000800 */
[----:B------:R0:W-:Y:S04]  /*32a40*/  @P2 LDGSTS.E.BYPASS.LTC128B.128 [R5+0x2b400], desc[UR36][R2.64], !P5 ;  /* 0x2b40000002052fae */ /* 0x0001e8000e901d64 */
[----:B------:R0:W-:Y:S01]  /*32a50*/  @P2 LDGSTS.E.BYPASS.LTC128B.128 [R5+0x2f400], desc[UR36][R2.64+0x80], !P1 ;  /* 0x2f40008002052fae */ /* 0x0001e2000c901d64 */
[----:B------:R-:W-:Y:S01]  /*32a60*/  IMAD.MOV.U32 R4, RZ, RZ, R14 ;  /* 0x000000ffff047224 */ /* 0x000fe200078e000e */
[----:B------:R-:W-:Y:S06]  /*32a70*/  BRA `(.L_x_3532) ;  /* 0xffffff5800347947 */ /* 0x000fec000383ffff */
.L_x_3236:
[----:B------:R-:W-:Y:S01]  /*32a80*/  MOV R13, R4 ;  /* 0x00000004000d7202 */ /* 0x000fe20000000f00 */
[----:B------:R-:W-:Y:S02]  /*32a90*/  IMAD.MOV.U32 R12, RZ, RZ, RZ ;  /* 0x000000ffff0c7224 */ /* 0x000fe400078e00ff */
[----:B------:R-:W-:Y:S02]  /*32aa0*/  IMAD.MOV.U32 R11, RZ, RZ, 0x181f ;  /* 0x0000181fff0b7424 */ /* 0x000fe400078e00ff */
[----:B------:R-:W-:Y:S02]  /*32ab0*/  IMAD.MOV.U32 R15, RZ, RZ, -0x1 ;  /* 0xffffffffff0f7424 */ /* 0x000fe400078e00ff */
[----:B-----5:R-:W-:Y:S02]  /*32ac0*/  IMAD R5, R10, R7, RZ ;  /* 0x000000070a057224 */ /* 0x020fe400078e02ff */
[----:B------:R-:W-:-:S07]  /*32ad0*/  IMAD R17, R17, 0x80, R9 ;  /* 0x0000008011117824 */ /* 0x000fce00078e0209 */
[----:B------:R-:W-:Y:S05]  /*32ae0*/  WARPSYNC.COLLECTIVE R15, `(.L_x_3533) ;  /* 0x000000000f087348 */ /* 0x000fea0003c00000 */
[----:B------:R0:W1:Y:S02]  /*32af0*/  SHFL.IDX P6, R14, R13, R12, R11 ;  /* 0x0000000c0d0e7389 */ /* 0x00006400000c000b */
[----:B01----:R-:W-:Y:S01]  /*32b00*/  ENDCOLLECTIVE ;  /* 0x000000000000791b */ /* 0x003fe20003800000 */
.L_x_3533:
[C---:B------:R-:W-:Y:S01]  /*32b10*/  VIADD R6, R17.reuse, 0x60 ;  /* 0x0000006011067836 */ /* 0x040fe20000000000 */
[----:B------:R-:W-:Y:S02]  /*32b20*/  ISETP.GE.AND P3, PT, R17, R5, PT ;  /* 0x000000051100720c */ /* 0x000fe40003f66270 */
[----:B------:R-:W-:Y:S01]  /*32b30*/  MOV R13, R0 ;  /* 0x00000000000d7202 */ /* 0x000fe20000000f00 */
[----:B------:R-:W-:-:S10]  /*32b40*/  IMAD.MOV.U32 R2, RZ, RZ, R14 ;  /* 0x000000ffff027224 */ /* 0x000fd400078e000e */
[----:B------:R-:W-:Y:S05]  /*32b50*/  WARPSYNC.COLLECTIVE R15, `(.L_x_3534) ;  /* 0x000000000f087348 */ /* 0x000fea0003c00000 */
[----:B------:R0:W1:Y:S02]  /*32b60*/  SHFL.IDX P6, R14, R13, R12, R11 ;  /* 0x0000000c0d0e7389 */ /* 0x00006400000c000b */
[----:B01----:R-:W-:Y:S01]  /*32b70*/  ENDCOLLECTIVE ;  /* 0x000000000000791b */ /* 0x003fe20003800000 */
.L_x_3534:
[----:B------:R-:W-:Y:S01]  /*32b80*/  MOV R13, R4 ;  /* 0x00000004000d7202 */ /* 0x000fe20000000f00 */
[----:B------:R-:W-:Y:S02]  /*32b90*/  IMAD.MOV.U32 R12, RZ, RZ, 0x1 ;  /* 0x00000001ff0c7424 */ /* 0x000fe400078e00ff */
[----:B------:R-:W-:-:S07]  /*32ba0*/  IMAD.MOV.U32 R3, RZ, RZ, R14 ;  /* 0x000000ffff037224 */ /* 0x000fce00078e000e */
[----:B------:R-:W-:Y:S05]  /*32bb0*/  WARPSYNC.COLLECTIVE R15, `(.L_x_3535) ;  /* 0x000000000f087348 */ /* 0x000fea0003c00000 */
[----:B------:R0:W1:Y:S02]  /*32bc0*/  SHFL.IDX P6, R14, R13, R12, R11 ;  /* 0x0000000c0d0e7389 */ /* 0x00006400000c000b */
[----:B01----:R-:W-:Y:S01]  /*32bd0*/  ENDCOLLECTIVE ;  /* 0x000000000000791b */ /* 0x003fe20003800000 */
.L_x_3535:
        /* <DEDUP_REMOVED lines=17> */
.L_x_3536:
[----:B------:R-:W-:Y:S02]  /*32cf0*/  IMAD.MOV.U32 R13, RZ, RZ, R4 ;  /* 0x000000ffff0d7224 */ /* 0x000fe400078e0004 */
[----:B------:R-:W-:Y:S02]  /*32d00*/  IMAD.MOV.U32 R12, RZ, RZ, 0x2 ;  /* 0x00000002ff0c7424 */ /* 0x000fe400078e00ff */
[----:B------:R-:W-:-:S07]  /*32d10*/  IMAD.MOV.U32 R3, RZ, RZ, R14 ;  /* 0x000000ffff037224 */ /* 0x000fce00078e000e */
[----:B------:R-:W-:Y:S05]  /*32d20*/  WARPSYNC.COLLECTIVE R15, `(.L_x_3537) ;  /* 0x000000000f087348 */ /* 0x000fea0003c00000 */
[----:B------:R0:W1:Y:S02]  /*32d30*/  SHFL.IDX P6, R14, R13, R12, R11 ;  /* 0x0000000c0d0e7389 */ /* 0x00006400000c000b */
[----:B01----:R-:W-:Y:S01]  /*32d40*/  ENDCOLLECTIVE ;  /* 0x000000000000791b */ /* 0x003fe20003800000 */
.L_x_3537:
[----:B------:R-:W-:-:S04]  /*32d50*/  @!P3 IADD3 R3, P2, R33, R3, RZ ;  /* 0x000000032103b210 */ /* 0x000fc80007f5e0ff */
[----:B------:R-:W-:-:S04]  /*32d60*/  @!P3 IADD3.X R2, RZ, R2, RZ, P2, !PT ;  /* 0x00000002ff02b210 */ /* 0x000fc800017fe4ff */
        /* <DEDUP_REMOVED lines=15> */
.L_x_3538:
[----:B------:R-:W-:Y:S01]  /*32e60*/  IMAD.MOV.U32 R13, RZ, RZ, R4 ;  /* 0x000000ffff0d7224 */ /* 0x000fe200078e0004 */
[----:B------:R-:W-:Y:S01]  /*32e70*/  MOV R12, 0x3 ;  /* 0x00000003000c7802 */ /* 0x000fe20000000f00 */
[----:B------:R-:W-:-:S07]  /*32e80*/  IMAD.MOV.U32 R3, RZ, RZ, R14 ;  /* 0x000000ffff037224 */ /* 0x000fce00078e000e */
[----:B------:R-:W-:Y:S05]  /*32e90*/  WARPSYNC.COLLECTIVE R15, `(.L_x_3539) ;  /* 0x000000000f087348 */ /* 0x000fea0003c00000 */
[----:B------:R0:W1:Y:S02]  /*32ea0*/  SHFL.IDX P6, R14, R13, R12, R11 ;  /* 0x0000000c0d0e7389 */ /* 0x00006400000c000b */
[----:B01----:R-:W-:Y:S01]  /*32eb0*/  ENDCOLLECTIVE ;  /* 0x000000000000791b */ /* 0x003fe20003800000 */
.L_x_3539:
        /* <DEDUP_REMOVED lines=17> */
.L_x_3540:
[----:B------:R-:W-:Y:S02]  /*32fd0*/  IMAD.MOV.U32 R13, RZ, RZ, R4 ;  /* 0x000000ffff0d7224 */ /* 0x000fe400078e0004 */
[----:B------:R-:W-:Y:S02]  /*32fe0*/  IMAD.MOV.U32 R12, RZ, RZ, 0x4 ;  /* 0x00000004ff0c7424 */ /* 0x000fe400078e00ff */
[----:B------:R-:W-:-:S07]  /*32ff0*/  IMAD.MOV.U32 R3, RZ, RZ, R14 ;  /* 0x000000ffff037224 */ /* 0x000fce00078e000e */
[----:B------:R-:W-:Y:S05]  /*33000*/  WARPSYNC.COLLECTIVE R15, `(.L_x_3541) ;  /* 0x000000000f087348 */ /* 0x000fea0003c00000 */
[----:B------:R0:W1:Y:S02]  /*33010*/  SHFL.IDX P6, R14, R13, R12, R11 ;  /* 0x0000000c0d0e7389 */ /* 0x00006400000c000b */
[----:B01----:R-:W-:Y:S01]  /*33020*/  ENDCOLLECTIVE ;  /* 0x000000000000791b */ /* 0x003fe20003800000 */
.L_x_3541:
        /* <DEDUP_REMOVED lines=12> */
[----:B------:R-:W-:Y:S01]  /*330f0*/  ISETP.GE.AND P3, PT, R2, R5, PT ;  /* 0x000000050200720c */ /* 0x000fe20003f66270 */
[----:B------:R-:W-:-:S12]  /*33100*/  IMAD.MOV.U32 R2, RZ, RZ, R14 ;  /* 0x000000ffff027224 */ /* 0x000fd800078e000e */
[----:B------:R-:W-:Y:S05]  /*33110*/  WARPSYNC.COLLECTIVE R15, `(.L_x_3542) ;  /* 0x000000000f087348 */ /* 0x000fea0003c00000 */
[----:B------:R0:W1:Y:S02]  /*33120*/  SHFL.IDX P6, R14, R13, R12, R11 ;  /* 0x0000000c0d0e7389 */ /* 0x00006400000c000b */
[----:B01----:R-:W-:Y:S01]  /*33130*/  ENDCOLLECTIVE ;  /* 0x000000000000791b */ /* 0x003fe20003800000 */
.L_x_3542:
[----:B------:R-:W-:Y:S02]  /*33140*/  IMAD.MOV.U32 R13, RZ, RZ, R4 ;  /* 0x000000ffff0d7224 */ /* 0x000fe400078e0004 */
[----:B------:R-:W-:Y:S01]  /*33150*/  IMAD.MOV.U32 R12, RZ, RZ, 0x5 ;  /* 0x00000005ff0c7424 */ /* 0x000fe200078e00ff */
[----:B------:R-:W-:-:S07]  /*33160*/  MOV R3, R14 ;  /* 0x0000000e00037202 */ /* 0x000fce0000000f00 */
[----:B------:R-:W-:Y:S05]  /*33170*/  WARPSYNC.COLLECTIVE R15, `(.L_x_3543) ;  /* 0x000000000f087348 */ /* 0x000fea0003c00000 */
[----:B------:R0:W1:Y:S02]  /*33180*/  SHFL.IDX P6, R14, R13, R12, R11 ;  /* 0x0000000c0d0e7389 */ /* 0x00006400000c000b */
[----:B01----:R-:W-:Y:S01]  /*33190*/  ENDCOLLECTIVE ;  /* 0x000000000000791b */ /* 0x003fe20003800000 */
.L_x_3543:
        /* <DEDUP_REMOVED lines=12> */
[----:B------:R-:W-:Y:S02]  /*33260*/  ISETP.GE.AND P3, PT, R2, R5, PT ;  /* 0x000000050200720c */ /* 0x000fe40003f66270 */
[----:B------:R-:W-:-:S11]  /*33270*/  MOV R2, R14 ;  /* 0x0000000e00027202 */ /* 0x000fd60000000f00 */
[----:B------:R-:W-:Y:S05]  /*33280*/  WARPSYNC.COLLECTIVE R15, `(.L_x_3544) ;  /* 0x000000000f087348 */ /* 0x000fea0003c00000 */
[----:B------:R0:W1:Y:S02]  /*33290*/  SHFL.IDX P6, R14, R13, R12, R11 ;  /* 0x0000000c0d0e7389 */ /* 0x00006400000c000b */
[----:B01----:R-:W-:Y:S01]  /*332a0*/  ENDCOLLECTIVE ;  /* 0x000000000000791b */ /* 0x003fe20003800000 */
.L_x_3544:
[----:B------:R-:W-:Y:S01]  /*332b0*/  IMAD.MOV.U32 R13, RZ, RZ, R4 ;  /* 0x000000ffff0d7224 */ /* 0x000fe200078e0004 */
[----:B------:R-:W-:Y:S01]  /*332c0*/  MOV R12, 0x6 ;  /* 0x00000006000c7802 */ /* 0x000fe20000000f00 */
[----:B------:R-:W-:-:S07]  /*332d0*/  IMAD.MOV.U32 R3, RZ, RZ, R14 ;  /* 0x000000ffff037224 */ /* 0x000fce00078e000e */
[----:B------:R-:W-:Y:S05]  /*332e0*/  WARPSYNC.COLLECTIVE R15, `(.L_x_3545) ;  /* 0x000000000f087348 */ /* 0x000fea0003c00000 */
[----:B------:R0:W1:Y:S02]  /*332f0*/  SHFL.IDX P6, R14, R13, R12, R11 ;  /* 0x0000000c0d0e7389 */ /* 0x00006400000c000b */
[----:B01----:R-:W-:Y:S01]  /*33300*/  ENDCOLLECTIVE ;  /* 0x000000000000791b */ /* 0x003fe20003800000 */
.L_x_3545:
        /* <DEDUP_REMOVED lines=16> */
.L_x_3546:
[----:B------:R-:W-:Y:S02]  /*33410*/  IMAD.MOV.U32 R13, RZ, RZ, R4 ;  /* 0x000000ffff0d7224 */ /* 0x000fe400078e0004 */
[----:B------:R-:W-:Y:S02]  /*33420*/  IMAD.MOV.U32 R12, RZ, RZ, 0x7 ;  /* 0x00000007ff0c7424 */ /* 0x000fe400078e00ff */
[----:B------:R-:W-:-:S07]  /*33430*/  IMAD.MOV.U32 R3, RZ, RZ, R14 ;  /* 0x000000ffff037224 */ /* 0x000fce00078e000e */
[----:B------:R-:W-:Y:S05]  /*33440*/  WARPSYNC.COLLECTIVE R15, `(.L_x_3547) ;  /* 0x000000000f087348 */ /* 0x000fea0003c00000 */
[----:B------:R0:W1:Y:S02]  /*33450*/  SHFL.IDX P6, R14, R13, R12, R11 ;  /* 0x0000000c0d0e7389 */ /* 0x00006400000c000b */
[----:B01----:R-:W-:Y:S01]  /*33460*/  ENDCOLLECTIVE ;  /* 0x000000000000791b */ /* 0x003fe20003800000 */
.L_x_3547:
[----:B------:R-:W-:-:S04]  /*33470*/  @!P3 IADD3 R3, P2, R33, R3, RZ ;  /* 0x000000032103b210 */ /* 0x000fc80007f5e0ff */
[----:B------:R-:W-:-:S04]  /*33480*/  @!P3 IADD3.X R2, RZ, R2, RZ, P2, !PT ;  /* 0x00000002ff02b210 */ /* 0x000fc800017fe4ff */
[----:B------:R-:W-:Y:S01]  /*33490*/  @!P3 LOP3.LUT R3, R3, R2, RZ, 0x3c, !PT ;  /* 0x000000020303b212 */ /* 0x000fe200078e3cff */
[----:B------:R-:W-:-:S03]  /*334a0*/  IMAD.MOV.U32 R13, RZ, RZ, R0 ;  /* 0x000000ffff0d7224 */ /* 0x000fc600078e0000 */
[----:B------:R-:W-:-:S04]  /*334b0*/  @!P3 LOP3.LUT R2, R3, R2, RZ, 0x3c, !PT ;  /* 0x000000020302b212 */ /* 0x000fc800078e3cff */
[----:B------:R-:W-:Y:S01]  /*334c0*/  @!P3 LOP3.LUT R3, R3, R2, RZ, 0x3c, !PT ;  /* 0x000000020303b212 */ /* 0x000fe200078e3cff */
[----:B------:R-:W-:-:S04]  /*334d0*/  IMAD.MOV.U32 R4, RZ, RZ, R14 ;  /* 0x000000ffff047224 */ /* 0x000fc800078e000e */
[----:B------:R-:W-:Y:S01]  /*334e0*/  @!PT LDS RZ, [RZ] ;  /* 0x00000000fffff984 */ /* 0x000fe20000000800 */
[----:B------:R-:W-:Y:S01]  /*334f0*/  @!PT LDS RZ, [RZ] ;  /* 0x00000000fffff984 */ /* 0x000fe20000000800 */
[----:B------:R-:W-:Y:S01]  /*33500*/  @!PT LDS RZ, [RZ] ;  /* 0x00000000fffff984 */ /* 0x000fe20000000800 */
[----:B------:R0:W-:Y:S03]  /*33510*/  @!P3 LDGSTS.E.BYPASS.LTC128B.128 [R8+0x23400], desc[UR36][R2.64], !P0 ;  /* 0x234000000208bfae */ /* 0x0001e6000c101d64 */
[----:B0-----:R-:W-:Y:S05]  /*33520*/  WARPSYNC.COLLECTIVE R15, `(.L_x_3548) ;  /* 0x000000000f087348 */ /* 0x001fea0003c00000 */
[----:B------:R1:W2:Y:S02]  /*33530*/  SHFL.IDX P6, R14, R13, R12, R11 ;  /* 0x0000000c0d0e7389 */ /* 0x0002a400000c000b */
[----:B012---:R-:W-:Y:S01]  /*33540*/  ENDCOLLECTIVE ;  /* 0x000000000000791b */ /* 0x007fe20003800000 */
.L_x_3548:
[----:B------:R-:W-:Y:S01]  /*33550*/  @!PT LDS RZ, [RZ] ;  /* 0x00000000fffff984 */ /* 0x000fe20000000800 */
[----:B------:R-:W-:Y:S01]  /*33560*/  @!PT LDS RZ, [RZ] ;  /* 0x00000000fffff984 */ /* 0x000fe20000000800 */
[----:B------:R-:W-:Y:S01]  /*33570*/  @!PT LDS RZ, [RZ] ;  /* 0x00000000fffff984 */ /* 0x000fe20000000800 */
[----:B------:R0:W-:Y:S01]  /*33580*/  @!P3 LDGSTS.E.BYPASS.LTC128B.128 [R8+0x27400], desc[UR36][R2.64+0x80], !P1 ;  /* 0x274000800208bfae */ /* 0x0001e2000c901d64 */
[----:B------:R-:W-:Y:S01]  /*33590*/  MOV R0, R14 ;  /* 0x0000000e00007202 */ /* 0x000fe20000000f00 */
[----:B------:R-:W-:Y:S06]  /*335a0*/  BRA `(.L_x_3549) ;  /* 0xffffff58006c7947 */ /* 0x000fec000383ffff */
.L_x_3241:
[----:B0-----:R0:W1:Y:S02]  /*335b0*/  SYNCS.PHASECHK.TRANS64.TRYWAIT P0, [R23+URZ+0x38820], R0 ;  /* 0x03882000170075a7 */ /* 0x001064000800017f */
[----:B-1----:R-:W-:Y:S05]  /*335c0*/  @!P0 NANOSLEEP.SYNCS 0x989680 ;  /* 0x009896800000895d */ /* 0x002fea0003900000 */
[----:B------:R-:W1:Y:S02]  /*335d0*/  @!P0 SYNCS.PHASECHK.TRANS64 P0, [R23+URZ+0x38820], R0 ;  /* 0x03882000170085a7 */ /* 0x000e64000800007f */
[----:B-1----:R-:W-:Y:S05]  /*335e0*/  @!P0 BRA `(.L_x_3241) ;  /* 0xfffffffc00f08947 */ /* 0x002fea000383ffff */
[----:B------:R-:W-:Y:S05]  /*335f0*/  BRA `(.L_x_3550) ;  /* 0xffffff5800e07947 */ /* 0x000fea000383ffff */
.L_x_3245:
[----:B0-----:R0:W1:Y:S02]  /*33600*/  SYNCS.PHASECHK.TRANS64.TRYWAIT P0, [R0+URZ+0x38880], R21 ;  /* 0x03888015000075a7 */ /* 0x001064000800017f */
[----:B-1----:R-:W-:Y:S05]  /*33610*/  @!P0 NANOSLEEP.SYNCS 0x989680 ;  /* 0x009896800000895d */ /* 0x002fea0003900000 */
[----:B------:R-:W1:Y:S02]  /*33620*/  @!P0 SYNCS.PHASECHK.TRANS64 P0, [R0+URZ+0x38880], R21 ;  /* 0x03888015000085a7 */ /* 0x000e64000800007f */
[----:B-1----:R-:W-:Y:S05]  /*33630*/  @!P0 BRA `(.L_x_3245) ;  /* 0xfffffffc00f08947 */ /* 0x002fea000383ffff */
[----:B------:R-:W-:Y:S05]  /*33640*/  BRA `(.L_x_3551) ;  /* 0xffffff5c00987947 */ /* 0x000fea000383ffff */
.L_x_3246:
        /* <DEDUP_REMOVED lines=8> */
.L_x_3553:
[----:B------:R-:W-:Y:S05]  /*336d0*/  BSYNC B0 ;  /* 0x0000000000007941 */ /* 0x000fea0003800000 */
.L_x_3552:
[----:B------:R-:W-:Y:S01]  /*336e0*/  IMAD.MOV.U32 R13, RZ, RZ, R8 ;  /* 0x000000ffff0d7224 */ /* 0x000fe200078e0008 */
[----:B------:R-:W-:Y:S01]  /*336f0*/  MOV R3, R14 ;  /* 0x0000000e00037202 */ /* 0x000fe20000000f00 */
[----:B------:R-:W-:Y:S02]  /*33700*/  IMAD.MOV.U32 R12, RZ, RZ, RZ ;  /* 0x000000ffff0c7224 */ /* 0x000fe400078e00ff */
[----:B------:R-:W-:Y:S02]  /*33710*/  IMAD.MOV.U32 R11, RZ, RZ, 0x181f ;  /* 0x0000181fff0b7424 */ /* 0x000fe400078e00ff */
[----:B------:R-:W-:Y:S02]  /*33720*/  IMAD.MOV.U32 R15, RZ, RZ, -0x1 ;  /* 0xffffffffff0f7424 */ /* 0x000fe400078e00ff */
[----:B------:R-:W-:-:S07]  /*33730*/  IMAD.IADD R4, R23, 0x1, R4 ;  /* 0x0000000117047824 */ /* 0x000fce00078e0204 */
[----:B------:R-:W-:Y:S05]  /*33740*/  WARPSYNC.COLLECTIVE R15, `(.L_x_3554) ;  /* 0x000000000f087348 */ /* 0x000fea0003c00000 */
[----:B------:R0:W1:Y:S02]  /*33750*/  SHFL.IDX P6, R14, R13, R12, R11 ;  /* 0x0000000c0d0e7389 */ /* 0x00006400000c000b */
[----:B01----:R-:W-:Y:S01]  /*33760*/  ENDCOLLECTIVE ;  /* 0x000000000000791b */ /* 0x003fe20003800000 */
.L_x_3554:
[----:B------:R-:W-:Y:S02]  /*33770*/  IMAD.MOV.U32 R13, RZ, RZ, R7 ;  /* 0x000000ffff0d7224 */ /* 0x000fe400078e0007 */
[----:B------:R-:W-:Y:S01]  /*33780*/  IMAD.MOV.U32 R12, RZ, RZ, 0x1 ;  /* 0x00000001ff0c7424 */ /* 0x000fe200078e00ff */
[----:B------:R-:W-:-:S07]  /*33790*/  MOV R2, R14 ;  /* 0x0000000e00027202 */ /* 0x000fce0000000f00 */
[----:B------:R-:W-:Y:S05]  /*337a0*/  WARPSYNC.COLLECTIVE R15, `(.L_x_3555) ;  /* 0x000000000f087348 */ /* 0x000fea0003c00000 */
[----:B------:R0:W1:Y:S02]  /*337b0*/  SHFL.IDX P6, R14, R13, R12, R11 ;  /* 0x0000000c0d0e7389 */ /* 0x00006400000c000b */
[----:B01----:R-:W-:Y:S01]  /*337c0*/  ENDCOLLECTIVE ;  /* 0x000000000000791b */ /* 0x003fe20003800000 */
.L_x_3555:
        /* <DEDUP_REMOVED lines=12> */
.L_x_3556:
[----:B------:R-:W-:Y:S01]  /*33890*/  IMAD.MOV.U32 R13, RZ, RZ, R7 ;  /* 0x000000ffff0d7224 */ /* 0x000fe200078e0007 */
[----:B------:R-:W-:Y:S01]  /*338a0*/  MOV R12, 0x2 ;  /* 0x00000002000c7802 */ /* 0x000fe20000000f00 */
[----:B------:R-:W-:-:S07]  /*338b0*/  IMAD.MOV.U32 R2, RZ, RZ, R14 ;  /* 0x000000ffff027224 */ /* 0x000fce00078e000e */
[----:B------:R-:W-:Y:S05]  /*338c0*/  WARPSYNC.COLLECTIVE R15, `(.L_x_3557) ;  /* 0x000000000f087348 */ /* 0x000fea0003c00000 */
[----:B------:R0:W1:Y:S02]  /*338d0*/  SHFL.IDX P6, R14, R13, R12, R11 ;  /* 0x0000000c0d0e7389 */ /* 0x00006400000c000b */
[----:B01----:R-:W-:Y:S01]  /*338e0*/  ENDCOLLECTIVE ;  /* 0x000000000000791b */ /* 0x003fe20003800000 */
.L_x_3557:
        /* <DEDUP_REMOVED lines=12> */
.L_x_3558:
[----:B------:R-:W-:Y:S01]  /*339b0*/  MOV R13, R7 ;  /* 0x00000007000d7202 */ /* 0x000fe20000000f00 */
[----:B------:R-:W-:Y:S02]  /*339c0*/  IMAD.MOV.U32 R12, RZ, RZ, 0x3 ;  /* 0x00000003ff0c7424 */ /* 0x000fe400078e00ff */
[----:B------:R-:W-:-:S07]  /*339d0*/  IMAD.MOV.U32 R2, RZ, RZ, R14 ;  /* 0x000000ffff027224 */ /* 0x000fce00078e000e */
[----:B------:R-:W-:Y:S05]  /*339e0*/  WARPSYNC.COLLECTIVE R15, `(.L_x_3559) ;  /* 0x000000000f087348 */ /* 0x000fea0003c00000 */
[----:B------:R0:W1:Y:S02]  /*339f0*/  SHFL.IDX P6, R14, R13, R12, R11 ;  /* 0x0000000c0d0e7389 */ /* 0x00006400000c000b */
[----:B01----:R-:W-:Y:S01]  /*33a00*/  ENDCOLLECTIVE ;  /* 0x000000000000791b */ /* 0x003fe20003800000 */
.L_x_3559:
        /* <DEDUP_REMOVED lines=12> */
.L_x_3560:
[----:B------:R-:W-:Y:S02]  /*33ad0*/  IMAD.MOV.U32 R13, RZ, RZ, R7 ;  /* 0x000000ffff0d7224 */ /* 0x000fe400078e0007 */
[----:B------:R-:W-:Y:S02]  /*33ae0*/  IMAD.MOV.U32 R12, RZ, RZ, 0x4 ;  /* 0x00000004ff0c7424 */ /* 0x000fe400078e00ff */
[----:B------:R-:W-:-:S07]  /*33af0*/  IMAD.MOV.U32 R2, RZ, RZ, R14 ;  /* 0x000000ffff027224 */ /* 0x000fce00078e000e */
[----:B------:R-:W-:Y:S05]  /*33b00*/  WARPSYNC.COLLECTIVE R15, `(.L_x_3561) ;  /* 0x000000000f087348 */ /* 0x000fea0003c00000 */
[----:B------:R0:W1:Y:S02]  /*33b10*/  SHFL.IDX P6, R14, R13, R12, R11 ;  /* 0x0000000c0d0e7389 */ /* 0x00006400000c000b */
[----:B01----:R-:W-:Y:S01]  /*33b20*/  ENDCOLLECTIVE ;  /* 0x000000000000791b */ /* 0x003fe20003800000 */
.L_x_3561:
        /* <DEDUP_REMOVED lines=12> */
.L_x_3562:
[----:B------:R-:W-:Y:S02]  /*33bf0*/  IMAD.MOV.U32 R13, RZ, RZ, R7 ;  /* 0x000000ffff0d7224 */ /* 0x000fe400078e0007 */
[----:B------:R-:W-:Y:S01]  /*33c00*/  IMAD.MOV.U32 R12, RZ, RZ, 0x5 ;  /* 0x00000005ff0c7424 */ /* 0x000fe200078e00ff */
[----:B------:R-:W-:-:S07]  /*33c10*/  MOV R2, R14 ;  /* 0x0000000e00027202 */ /* 0x000fce0000000f00 */
[----:B------:R-:W-:Y:S05]  /*33c20*/  WARPSYNC.COLLECTIVE R15, `(.L_x_3563) ;  /* 0x000000000f087348 */ /* 0x000fea0003c00000 */
[----:B------:R0:W1:Y:S02]  /*33c30*/  SHFL.IDX P6, R14, R13, R12, R11 ;  /* 0x0000000c0d0e7389 */ /* 0x00006400000c000b */
[----:B01----:R-:W-:Y:S01]  /*33c40*/  ENDCOLLECTIVE ;  /* 0x000000000000791b */ /* 0x003fe20003800000 */
.L_x_3563:
[----:B------:R-:W-:-:S05]  /*33c50*/  IADD3 R2, P0, R33, R2, RZ ;  /* 0x0000000221027210 */ /* 0x000fca0007f1e0ff */
[----:B------:R-:W-:-:S05]  /*33c60*/  IMAD.X R3, RZ, RZ, R3, P0 ;  /* 0x000000ffff037224 */ /* 0x000fca00000e0603 */
[----:B------:R-:W-:Y:S01]  /*33c70*/  @!PT LDS RZ, [RZ] ;  /* 0x00000000fffff984 */ /* 0x000fe20000000800 */
[----:B------:R-:W-:Y:S01]  /*33c80*/  @!PT LDS RZ, [RZ] ;  /* 0x00000000fffff984 */ /* 0x000fe20000000800 */
[----:B------:R-:W-:Y:S01]  /*33c90*/  @!PT LDS RZ, [RZ] ;  /* 0x00000000fffff984 */ /* 0x000fe20000000800 */
[----:B------:R-:W-:Y:S01]  /*33ca0*/  LDGSTS.E.BYPASS.LTC128B.128 [R4+0x12400], desc[UR36][R2.64], !P3 ;  /* 0x1240000002047fae */ /* 0x000fe2000d901d64 */
[----:B------:R-:W-:-:S03]  /*33cb0*/  MOV R13, R8 ;  /* 0x00000008000d7202 */ /* 0x000fc60000000f00 */
[----:B------:R0:W-:Y:S02]  /*33cc0*/  LDGSTS.E.BYPASS.LTC128B.128 [R4+0x16400], desc[UR36][R2.64+0x80], !P2 ;  /* 0x1640008002047fae */ /* 0x0001e4000d101d64 */
[----:B0-----:R-:W-:-:S07]  /*33cd0*/  IMAD.MOV.U32 R3, RZ, RZ, R14 ;  /* 0x000000ffff037224 */ /* 0x001fce00078e000e */
[----:B------:R-:W-:Y:S05]  /*33ce0*/  WARPSYNC.COLLECTIVE R15, `(.L_x_3564) ;  /* 0x000000000f087348 */ /* 0x000fea0003c00000 */
[----:B------:R0:W1:Y:S02]  /*33cf0*/  SHFL.IDX P6, R14, R13, R12, R11 ;  /* 0x0000000c0d0e7389 */ /* 0x00006400000c000b */
[----:B01----:R-:W-:Y:S01]  /*33d00*/  ENDCOLLECTIVE ;  /* 0x000000000000791b */ /* 0x003fe20003800000 */
.L_x_3564:
[----:B------:R-:W-:Y:S02]  /*33d10*/  IMAD.MOV.U32 R13, RZ, RZ, R7 ;  /* 0x000000ffff0d7224 */ /* 0x000fe400078e0007 */
[----:B------:R-:W-:Y:S02]  /*33d20*/  IMAD.MOV.U32 R12, RZ, RZ, 0x6 ;  /* 0x00000006ff0c7424 */ /* 0x000fe400078e00ff */
[----:B------:R-:W-:-:S07]  /*33d30*/  IMAD.MOV.U32 R2, RZ, RZ, R14 ;  /* 0x000000ffff027224 */ /* 0x000fce00078e000e */
[----:B------:R-:W-:Y:S05]  /*33d40*/  WARPSYNC.COLLECTIVE R15, `(.L_x_3565) ;  /* 0x000000000f087348 */ /* 0x000fea0003c00000 */
[----:B------:R0:W1:Y:S02]  /*33d50*/  SHFL.IDX P6, R14, R13, R12, R11 ;  /* 0x0000000c0d0e7389 */ /* 0x00006400000c000b */
[----:B01----:R-:W-:Y:S01]  /*33d60*/  ENDCOLLECTIVE ;  /* 0x000000000000791b */ /* 0x003fe20003800000 */
.L_x_3565:
        /* <DEDUP_REMOVED lines=12> */
.L_x_3566:
[----:B------:R-:W-:Y:S01]  /*33e30*/  IMAD.MOV.U32 R13, RZ, RZ, R7 ;  /* 0x000000ffff0d7224 */ /* 0x000fe200078e0007 */
[----:B------:R-:W-:Y:S01]  /*33e40*/  MOV R12, 0x7 ;  /* 0x00000007000c7802 */ /* 0x000fe20000000f00 */
[----:B------:R-:W-:-:S07]  /*33e50*/  IMAD.MOV.U32 R2, RZ, RZ, R14 ;  /* 0x000000ffff027224 */ /* 0x000fce00078e000e */
[----:B------:R-:W-:Y:S05]  /*33e60*/  WARPSYNC.COLLECTIVE R15, `(.L_x_3567) ;  /* 0x000000000f087348 */ /* 0x000fea0003c00000 */
[----:B------:R0:W1:Y:S02]  /*33e70*/  SHFL.IDX P6, R14, R13, R12, R11 ;  /* 0x0000000c0d0e7389 */ /* 0x00006400000c000b */
[----:B01----:R-:W-:Y:S01]  /*33e80*/  ENDCOLLECTIVE ;  /* 0x000000000000791b */ /* 0x003fe20003800000 */
.L_x_3567:
        /* <DEDUP_REMOVED lines=12> */
.L_x_3568:
[----:B------:R-:W-:Y:S01]  /*33f50*/  IMAD.MOV.U32 R2, RZ, RZ, R14 ;  /* 0x000000ffff027224 */ /* 0x000fe200078e000e */
[----:B------:R-:W-:Y:S06]  /*33f60*/  BRA `(.L_x_3569) ;  /* 0xffffff5800747947 */ /* 0x000fec000383ffff */
.L_x_3251:
[----:B---3--:R3:W4:Y:S02]  /*33f70*/  SYNCS.PHASECHK.TRANS64.TRYWAIT P0, [R0+URZ+0x38840], R21 ;  /* 0x03884015000075a7 */ /* 0x008724000800017f */
[----:B----4-:R-:W-:Y:S05]  /*33f80*/  @!P0 NANOSLEEP.SYNCS 0x989680 ;  /* 0x009896800000895d */ /* 0x010fea0003900000 */
[----:B------:R-:W4:Y:S02]  /*33f90*/  @!P0 SYNCS.PHASECHK.TRANS64 P0, [R0+URZ+0x38840], R21 ;  /* 0x03884015000085a7 */ /* 0x000f24000800007f */
[----:B----4-:R-:W-:Y:S05]  /*33fa0*/  @!P0 BRA `(.L_x_3251) ;  /* 0xfffffffc00f08947 */ /* 0x010fea000383ffff */
[----:B------:R-:W-:Y:S05]  /*33fb0*/  BRA `(.L_x_3570) ;  /* 0xffffff5800c87947 */ /* 0x000fea000383ffff */
.L_x_3252:
[----:B------:R-:W-:Y:S01]  /*33fc0*/  BSSY B0, `(.L_x_3571) ;  /* 0x0000008000007945 */ /* 0x000fe20003800000 */
[----:B------:R-:W-:Y:S01]  /*33fd0*/  IMAD.MOV.U32 R13, RZ, RZ, R5 ;  /* 0x000000ffff0d7224 */ /* 0x000fe200078e0005 */
[----:B------:R-:W-:Y:S01]  /*33fe0*/  MOV R12, RZ ;  /* 0x000000ff000c7202 */ /* 0x000fe20000000f00 */
[----:B------:R-:W-:Y:S02]  /*33ff0*/  IMAD.MOV.U32 R11, RZ, RZ, 0x181f ;  /* 0x0000181fff0b7424 */ /* 0x000fe400078e00ff */
[----:B------:R-:W-:-:S07]  /*34000*/  IMAD.MOV.U32 R15, RZ, RZ, -0x1 ;  /* 0xffffffffff0f7424 */ /* 0x000fce00078e00ff */
[----:B0-23--:R-:W-:Y:S05]  /*34010*/  WARPSYNC.COLLECTIVE R15, `(.L_x_3572) ;  /* 0x000000000f087348 */ /* 0x00dfea0003c00000 */
[----:B------:R1:W4:Y:S02]  /*34020*/  SHFL.IDX P6, R14, R13, R12, R11 ;  /* 0x0000000c0d0e7389 */ /* 0x00032400000c000b */
[----:B01234-:R-:W-:Y:S01]  /*34030*/  ENDCOLLECTIVE ;  /* 0x000000000000791b */ /* 0x01ffe20003800000 */
.L_x_3572:
[----:B------:R-:W-:Y:S05]  /*34040*/  BSYNC B0 ;  /* 0x0000000000007941 */ /* 0x000fea0003800000 */
.L_x_3571:
        /* <DEDUP_REMOVED lines=8> */
.L_x_3573:
[----:B------:R-:W-:Y:S01]  /*340d0*/  MOV R13, R5 ;  /* 0x00000005000d7202 */ /* 0x000fe20000000f00 */
[----:B------:R-:W-:Y:S02]  /*340e0*/  IMAD.MOV.U32 R12, RZ, RZ, 0x1 ;  /* 0x00000001ff0c7424 */ /* 0x000fe400078e00ff */
[----:B------:R-:W-:-:S07]  /*340f0*/  IMAD.MOV.U32 R2, RZ, RZ, R14 ;  /* 0x000000ffff027224 */ /* 0x000fce00078e000e */
[----:B------:R-:W-:Y:S05]  /*34100*/  WARPSYNC.COLLECTIVE R15, `(.L_x_3574) ;  /* 0x000000000f087348 */ /* 0x000fea0003c00000 */
[----:B------:R0:W1:Y:S02]  /*34110*/  SHFL.IDX P6, R14, R13, R12, R11 ;  /* 0x0000000c0d0e7389 */ /* 0x00006400000c000b */
[----:B01----:R-:W-:Y:S01]  /*34120*/  ENDCOLLECTIVE ;  /* 0x000000000000791b */ /* 0x003fe20003800000 */
.L_x_3574:
        /* <DEDUP_REMOVED lines=12> */
.L_x_3575:
[----:B------:R-:W-:Y:S02]  /*341f0*/  IMAD.MOV.U32 R13, RZ, RZ, R5 ;  /* 0x000000ffff0d7224 */ /* 0x000fe400078e0005 */
[----:B------:R-:W-:Y:S02]  /*34200*/  IMAD.MOV.U32 R12, RZ, RZ, 0x2 ;  /* 0x00000002ff0c7424 */ /* 0x000fe400078e00ff */
[----:B------:R-:W-:-:S07]  /*34210*/  IMAD.MOV.U32 R2, RZ, RZ, R14 ;  /* 0x000000ffff027224 */ /* 0x000fce00078e000e */
[----:B------:R-:W-:Y:S05]  /*34220*/  WARPSYNC.COLLECTIVE R15, `(.L_x_3576) ;  /* 0x000000000f087348 */ /* 0x000fea0003c00000 */
[----:B------:R0:W1:Y:S02]  /*34230*/  SHFL.IDX P6, R14, R13, R12, R11 ;  /* 0x0000000c0d0e7389 */ /* 0x00006400000c000b */
[----:B01----:R-:W-:Y:S01]  /*34240*/  ENDCOLLECTIVE ;  /* 0x000000000000791b */ /* 0x003fe20003800000 */
.L_x_3576:
        /* <DEDUP_REMOVED lines=12> */
.L_x_3577:
[----:B------:R-:W-:Y:S02]  /*34310*/  IMAD.MOV.U32 R13, RZ, RZ, R5 ;  /* 0x000000ffff0d7224 */ /* 0x000fe400078e0005 */
[----:B------:R-:W-:Y:S01]  /*34320*/  IMAD.MOV.U32 R12, RZ, RZ, 0x3 ;  /* 0x00000003ff0c7424 */ /* 0x000fe200078e00ff */
[----:B------:R-:W-:-:S07]  /*34330*/  MOV R2, R14 ;  /* 0x0000000e00027202 */ /* 0x000fce0000000f00 */
[----:B------:R-:W-:Y:S05]  /*34340*/  WARPSYNC.COLLECTIVE R15, `(.L_x_3578) ;  /* 0x000000000f087348 */ /* 0x000fea0003c00000 */
[----:B------:R0:W1:Y:S02]  /*34350*/  SHFL.IDX P6, R14, R13, R12, R11 ;  /* 0x0000000c0d0e7389 */ /* 0x00006400000c000b */
[----:B01----:R-:W-:Y:S01]  /*34360*/  ENDCOLLECTIVE ;  /* 0x000000000000791b */ /* 0x003fe20003800000 */
.L_x_3578:
        /* <DEDUP_REMOVED lines=12> */
.L_x_3579:
[----:B------:R-:W-:Y:S02]  /*34430*/  IMAD.MOV.U32 R13, RZ, RZ, R5 ;  /* 0x000000ffff0d7224 */ /* 0x000fe400078e0005 */
[----:B------:R-:W-:Y:S02]  /*34440*/  IMAD.MOV.U32 R12, RZ, RZ, 0x4 ;  /* 0x00000004ff0c7424 */ /* 0x000fe400078e00ff */
[----:B------:R-:W-:-:S07]  /*34450*/  IMAD.MOV.U32 R2, RZ, RZ, R14 ;  /* 0x000000ffff027224 */ /* 0x000fce00078e000e */
[----:B------:R-:W-:Y:S05]  /*34460*/  WARPSYNC.COLLECTIVE R15, `(.L_x_3580) ;  /* 0x000000000f087348 */ /* 0x000fea0003c00000 */
[----:B------:R0:W1:Y:S02]  /*34470*/  SHFL.IDX P6, R14, R13, R12, R11 ;  /* 0x0000000c0d0e7389 */ /* 0x00006400000c000b */
[----:B01----:R-:W-:Y:S01]  /*34480*/  ENDCOLLECTIVE ;  /* 0x000000000000791b */ /* 0x003fe20003800000 */
.L_x_3580:
        /* <DEDUP_REMOVED lines=12> */
.L_x_3581:
[----:B------:R-:W-:Y:S01]  /*34550*/  IMAD.MOV.U32 R13, RZ, RZ, R5 ;  /* 0x000000ffff0d7224 */ /* 0x000fe200078e0005 */
[----:B------:R-:W-:Y:S01]  /*34560*/  MOV R12, 0x5 ;  /* 0x00000005000c7802 */ /* 0x000fe20000000f00 */
[----:B------:R-:W-:-:S07]  /*34570*/  IMAD.MOV.U32 R2, RZ, RZ, R14 ;  /* 0x000000ffff027224 */ /* 0x000fce00078e000e */
[----:B------:R-:W-:Y:S05]  /*34580*/  WARPSYNC.COLLECTIVE R15, `(.L_x_3582) ;  /* 0x000000000f087348 */ /* 0x000fea0003c00000 */
[----:B------:R0:W1:Y:S02]  /*34590*/  SHFL.IDX P6, R14, R13, R12, R11 ;  /* 0x0000000c0d0e7389 */ /* 0x00006400000c000b */
[----:B01----:R-:W-:Y:S01]  /*345a0*/  ENDCOLLECTIVE ;  /* 0x000000000000791b */ /* 0x003fe20003800000 */
.L_x_3582:
        /* <DEDUP_REMOVED lines=12> */
.L_x_3583:
[----:B------:R-:W-:Y:S01]  /*34670*/  MOV R13, R5 ;  /* 0x00000005000d7202 */ /* 0x000fe20000000f00 */
[----:B------:R-:W-:Y:S02]  /*34680*/  IMAD.MOV.U32 R12, RZ, RZ, 0x6 ;  /* 0x00000006ff0c7424 */ /* 0x000fe400078e00ff */
[----:B------:R-:W-:-:S07]  /*34690*/  IMAD.MOV.U32 R2, RZ, RZ, R14 ;  /* 0x000000ffff027224 */ /* 0x000fce00078e000e */
[----:B------:R-:W-:Y:S05]  /*346a0*/  WARPSYNC.COLLECTIVE R15, `(.L_x_3584) ;  /* 0x000000000f087348 */ /* 0x000fea0003c00000 */
[----:B------:R0:W1:Y:S02]  /*346b0*/  SHFL.IDX P6, R14, R13, R12, R11 ;  /* 0x0000000c0d0e7389 */ /* 0x00006400000c000b */
[----:B01----:R-:W-:Y:S01]  /*346c0*/  ENDCOLLECTIVE ;  /* 0x000000000000791b */ /* 0x003fe20003800000 */
.L_x_3584:
        /* <DEDUP_REMOVED lines=12> */
.L_x_3585:
[----:B------:R-:W-:Y:S02]  /*34790*/  IMAD.MOV.U32 R13, RZ, RZ, R5 ;  /* 0x000000ffff0d7224 */ /* 0x000fe400078e0005 */
[----:B------:R-:W-:Y:S02]  /*347a0*/  IMAD.MOV.U32 R12, RZ, RZ, 0x7 ;  /* 0x00000007ff0c7424 */ /* 0x000fe400078e00ff */
[----:B------:R-:W-:-:S07]  /*347b0*/  IMAD.MOV.U32 R2, RZ, RZ, R14 ;  /* 0x000000ffff027224 */ /* 0x000fce00078e000e */
[----:B------:R-:W-:Y:S05]  /*347c0*/  WARPSYNC.COLLECTIVE R15, `(.L_x_3586) ;  /* 0x000000000f087348 */ /* 0x000fea0003c00000 */
[----:B------:R0:W1:Y:S02]  /*347d0*/  SHFL.IDX P6, R14, R13, R12, R11 ;  /* 0x0000000c0d0e7389 */ /* 0x00006400000c000b */
[----:B01----:R-:W-:Y:S01]  /*347e0*/  ENDCOLLECTIVE ;  /* 0x000000000000791b */ /* 0x003fe20003800000 */
.L_x_3586:
        /* <DEDUP_REMOVED lines=12> */
.L_x_3587:
[----:B------:R-:W-:Y:S01]  /*348b0*/  MOV R2, R14 ;  /* 0x0000000e00027202 */ /* 0x000fe20000000f00 */
[----:B------:R-:W-:Y:S06]  /*348c0*/  BRA `(.L_x_3588) ;  /* 0xffffff54009c7947 */ /* 0x000fec000383ffff */
.L_x_3257:
[----:B0-----:R0:W2:Y:S02]  /*348d0*/  SYNCS.PHASECHK.TRANS64.TRYWAIT P2, [R2+URZ+0x38870], R0 ;  /* 0x03887000020075a7 */ /* 0x0010a4000804017f */
[----:B--2---:R-:W-:Y:S05]  /*348e0*/  @!P2 NANOSLEEP.SYNCS 0x989680 ;  /* 0x009896800000a95d */ /* 0x004fea0003900000 */
[----:B------:R-:W2:Y:S02]  /*348f0*/  @!P2 SYNCS.PHASECHK.TRANS64 P2, [R2+URZ+0x38870], R0 ;  /* 0x038870000200a5a7 */ /* 0x000ea4000804007f */
[----:B--2---:R-:W-:Y:S05]  /*34900*/  @!P2 BRA `(.L_x_3257) ;  /* 0xfffffffc00f0a947 */ /* 0x004fea000383ffff */
[----:B------:R-:W-:Y:S05]  /*34910*/  BRA `(.L_x_3589) ;  /* 0xffffff5800047947 */ /* 0x000fea000383ffff */
.L_x_3259:
[----:B0-----:R0:W2:Y:S02]  /*34920*/  SYNCS.PHASECHK.TRANS64.TRYWAIT P2, [R2+URZ+0x38860], R3 ;  /* 0x03886003020075a7 */ /* 0x0010a4000804017f */
[----:B--2---:R-:W-:Y:S05]  /*34930*/  @!P2 NANOSLEEP.SYNCS 0x989680 ;  /* 0x009896800000a95d */ /* 0x004fea0003900000 */
[----:B------:R-:W2:Y:S02]  /*34940*/  @!P2 SYNCS.PHASECHK.TRANS64 P2, [R2+URZ+0x38860], R3 ;  /* 0x038860030200a5a7 */ /* 0x000ea4000804007f */
[----:B--2---:R-:W-:Y:S05]  /*34950*/  @!P2 BRA `(.L_x_3259) ;  /* 0xfffffffc00f0a947 */ /* 0x004fea000383ffff */
[----:B------:R-:W-:Y:S05]  /*34960*/  BRA `(.L_x_3590) ;  /* 0xffffff5800147947 */ /* 0x000fea000383ffff */
.L_x_3267:
[----:B0-----:R0:W1:Y:S02]  /*34970*/  SYNCS.PHASECHK.TRANS64.TRYWAIT P1, [R0+URZ+0x38870], R3 ;  /* 0x03887003000075a7 */ /* 0x001064000802017f */
[----:B-1----:R-:W-:Y:S05]  /*34980*/  @!P1 NANOSLEEP.SYNCS 0x989680 ;  /* 0x009896800000995d */ /* 0x002fea0003900000 */
[----:B------:R-:W1:Y:S02]  /*34990*/  @!P1 SYNCS.PHASECHK.TRANS64 P1, [R0+URZ+0x38870], R3 ;  /* 0x03887003000095a7 */ /* 0x000e64000802007f */
[----:B-1----:R-:W-:Y:S05]  /*349a0*/  @!P1 BRA `(.L_x_3267) ;  /* 0xfffffffc00f09947 */ /* 0x002fea000383ffff */
[----:B------:R-:W-:Y:S05]  /*349b0*/  BRA `(.L_x_3591) ;  /* 0xffffff6000fc7947 */ /* 0x000fea000383ffff */
.L_x_3269:
[----:B0-----:R0:W1:Y:S02]  /*349c0*/  SYNCS.PHASECHK.TRANS64.TRYWAIT P1, [R0+URZ+0x38860], R3 ;  /* 0x03886003000075a7 */ /* 0x001064000802017f */
[----:B-1----:R-:W-:Y:S05]  /*349d0*/  @!P1 NANOSLEEP.SYNCS 0x989680 ;  /* 0x009896800000995d */ /* 0x002fea0003900000 */
[----:B------:R-:W1:Y:S02]  /*349e0*/  @!P1 SYNCS.PHASECHK.TRANS64 P1, [R0+URZ+0x38860], R3 ;  /* 0x03886003000095a7 */ /* 0x000e64000802007f */
[----:B-1----:R-:W-:Y:S05]  /*349f0*/  @!P1 BRA `(.L_x_3269) ;  /* 0xfffffffc00f09947 */ /* 0x002fea000383ffff */
[----:B------:R-:W-:Y:S05]  /*34a00*/  BRA `(.L_x_3592) ;  /* 0xffffff6400087947 */ /* 0x000fea000383ffff */
.L_x_3274:
        /* <DEDUP_REMOVED lines=8> */
.L_x_3594:
[----:B------:R-:W-:Y:S05]  /*34a90*/  BSYNC B0 ;  /* 0x0000000000007941 */ /* 0x000fea0003800000 */
.L_x_3593:
[----:B------:R-:W-:Y:S01]  /*34aa0*/  IMAD.MOV.U32 R13, RZ, RZ, R16 ;  /* 0x000000ffff0d7224 */ /* 0x000fe200078e0010 */
[----:B------:R-:W-:Y:S01]  /*34ab0*/  MOV R0, R14 ;  /* 0x0000000e00007202 */ /* 0x000fe20000000f00 */
[----:B------:R-:W-:Y:S02]  /*34ac0*/  IMAD.MOV.U32 R12, RZ, RZ, 0x1 ;  /* 0x00000001ff0c7424 */ /* 0x000fe400078e00ff */
[----:B------:R-:W-:Y:S02]  /*34ad0*/  IMAD.MOV.U32 R11, RZ, RZ, 0x1f ;  /* 0x0000001fff0b7424 */ /* 0x000fe400078e00ff */
[----:B------:R-:W-:Y:S02]  /*34ae0*/  IMAD.MOV.U32 R15, RZ, RZ, -0x1 ;  /* 0xffffffffff0f7424 */ /* 0x000fe400078e00ff */
[----:B------:R-:W-:-:S07]  /*34af0*/  IMAD.IADD R5, R19, 0x1, R7 ;  /* 0x0000000113057824 */ /* 0x000fce00078e0207 */
[----:B------:R-:W-:Y:S05]  /*34b00*/  WARPSYNC.COLLECTIVE R15, `(.L_x_3595) ;  /* 0x000000000f087348 */ /* 0x000fea0003c00000 */
[----:B------:R0:W1:Y:S02]  /*34b10*/  SHFL.IDX P6, R14, R13, R12, R11 ;  /* 0x0000000c0d0e7389 */ /* 0x00006400000c000b */
[----:B01----:R-:W-:Y:S01]  /*34b20*/  ENDCOLLECTIVE ;  /* 0x000000000000791b */ /* 0x003fe20003800000 */
.L_x_3595:
[----:B------:R-:W-:Y:S02]  /*34b30*/  ULDC UR4, c[0x0][0xc3c] ;  /* 0x00030f0000047ab9 */ /* 0x000fe40000000800 */
[----:B------:R-:W-:-:S13]  /*34b40*/  ISETP.GE.OR P1, PT, R5, UR4, !P0 ;  /* 0x0000000405007c0c */ /* 0x000fda000c726670 */
[----:B------:R-:W0:Y:S01]  /*34b50*/  @!P1 LDC.64 R2, c[0x0][0xc80] ;  /* 0x00032000ff029b82 */ /* 0x000e220000000a00 */
[----:B------:R-:W-:Y:S02]  /*34b60*/  MOV R11, RZ ;  /* 0x000000ff000b7202 */ /* 0x000fe40000000f00 */
[----:B------:R-:W-:Y:S01]  /*34b70*/  MOV R16, R14 ;  /* 0x0000000e00107202 */ /* 0x000fe20000000f00 */
[----:B0-----:R-:W-:-:S06]  /*34b80*/  @!P1 IMAD.WIDE R2, R5, 0x4, R2 ;  /* 0x0000000405029825 */ /* 0x001fcc00078e0202 */
[----:B------:R0:W2:Y:S01]  /*34b90*/  @!P1 LDG.E R3, desc[UR36][R2.64] ;  /* 0x0000002402039981 */ /* 0x0000a2000c1e1900 */
[C---:B------:R-:W-:Y:S02]  /*34ba0*/  ISETP.GE.U32.AND P2, PT, R7.reuse, 0x2, PT ;  /* 0x000000020700780c */ /* 0x040fe40003f46070 */
[C---:B------:R-:W-:Y:S02]  /*34bb0*/  ISETP.GE.U32.AND P3, PT, R7.reuse, 0x4, PT ;  /* 0x000000040700780c */ /* 0x040fe40003f66070 */
[C---:B------:R-:W-:Y:S02]  /*34bc0*/  ISETP.GE.U32.AND P4, PT, R7.reuse, 0x8, PT ;  /* 0x000000080700780c */ /* 0x040fe40003f86070 */
[C---:B------:R-:W-:Y:S01]  /*34bd0*/  ISETP.GE.U32.AND P5, PT, R7.reuse, 0x10, PT ;  /* 0x000000100700780c */ /* 0x040fe20003fa6070 */
[----:B0-----:R-:W-:Y:S02]  /*34be0*/  IMAD.MOV.U32 R2, RZ, RZ, RZ ;  /* 0x000000ffff027224 */ /* 0x001fe400078e00ff */
[----:B--2---:R-:W-:Y:S01]  /*34bf0*/  @!P1 IMAD.MOV.U32 R2, RZ, RZ, R3 ;  /* 0x000000ffff029224 */ /* 0x004fe200078e0003 */
[----:B------:R-:W-:-:S03]  /*34c00*/  ISETP.NE.AND P1, PT, R7, RZ, PT ;  /* 0x000000ff0700720c */ /* 0x000fc60003f25270 */
[----:B------:R-:W-:-:S10]  /*34c10*/  IMAD.MOV.U32 R13, RZ, RZ, R2 ;  /* 0x000000ffff0d7224 */ /* 0x000fd400078e0002 */
[----:B------:R-:W-:Y:S05]  /*34c20*/  WARPSYNC.COLLECTIVE R15, `(.L_x_3596) ;  /* 0x000000000f087348 */ /* 0x000fea0003c00000 */
[----:B------:R0:W1:Y:S02]  /*34c30*/  SHFL.UP P6, R14, R13, R12, R11 ;  /* 0x0400000c0d0e7389 */ /* 0x00006400000c000b */
[----:B01----:R-:W-:Y:S01]  /*34c40*/  ENDCOLLECTIVE ;  /* 0x000000000000791b */ /* 0x003fe20003800000 */
.L_x_3596:
[----:B------:R-:W-:Y:S01]  /*34c50*/  IMAD.MOV.U32 R12, RZ, RZ, 0x2 ;  /* 0x00000002ff0c7424 */ /* 0x000fe200078e00ff */
[----:B------:R-:W-:-:S05]  /*34c60*/  SEL R5, R14, RZ, P1 ;  /* 0x000000ff0e057207 */ /* 0x000fca0000800000 */
[----:B------:R-:W-:-:S04]  /*34c70*/  IMAD.IADD R4, R2, 0x1, R5 ;  /* 0x0000000102047824 */ /* 0x000fc800078e0205 */
[----:B------:R-:W-:-:S07]  /*34c80*/  IMAD.MOV.U32 R13, RZ, RZ, R4 ;  /* 0x000000ffff0d7224 */ /* 0x000fce00078e0004 */
[----:B------:R-:W-:Y:S05]  /*34c90*/  WARPSYNC.COLLECTIVE R15, `(.L_x_3597) ;  /* 0x000000000f087348 */ /* 0x000fea0003c00000 */
[----:B------:R0:W1:Y:S02]  /*34ca0*/  SHFL.UP P6, R14, R13, R12, R11 ;  /* 0x0400000c0d0e7389 */ /* 0x00006400000c000b */
[----:B01----:R-:W-:Y:S01]  /*34cb0*/  ENDCOLLECTIVE ;  /* 0x000000000000791b */ /* 0x003fe20003800000 */
.L_x_3597:
[----:B------:R-:W-:Y:S01]  /*34cc0*/  IMAD.MOV.U32 R12, RZ, RZ, 0x4 ;  /* 0x00000004ff0c7424 */ /* 0x000fe200078e00ff */
[----:B------:R-:W-:-:S05]  /*34cd0*/  SEL R5, R14, RZ, P2 ;  /* 0x000000ff0e057207 */ /* 0x000fca0001000000 */
[----:B------:R-:W-:-:S05]  /*34ce0*/  IMAD.IADD R5, R4, 0x1, R5 ;  /* 0x0000000104057824 */ /* 0x000fca00078e0205 */
[----:B------:R-:W-:-:S07]  /*34cf0*/  MOV R13, R5 ;  /* 0x00000005000d7202 */ /* 0x000fce0000000f00 */
[----:B------:R-:W-:Y:S05]  /*34d00*/  WARPSYNC.COLLECTIVE R15, `(.L_x_3598) ;  /* 0x000000000f087348 */ /* 0x000fea0003c00000 */
[----:B------:R0:W1:Y:S02]  /*34d10*/  SHFL.UP P6, R14, R13, R12, R11 ;  /* 0x0400000c0d0e7389 */ /* 0x00006400000c000b */
[----:B01----:R-:W-:Y:S01]  /*34d20*/  ENDCOLLECTIVE ;  /* 0x000000000000791b */ /* 0x003fe20003800000 */
.L_x_3598:
[----:B------:R-:W-:Y:S01]  /*34d30*/  IMAD.MOV.U32 R12, RZ, RZ, 0x8 ;  /* 0x00000008ff0c7424 */ /* 0x000fe200078e00ff */
[----:B------:R-:W-:-:S05]  /*34d40*/  SEL R6, R14, RZ, P3 ;  /* 0x000000ff0e067207 */ /* 0x000fca0001800000 */
[----:B------:R-:W-:-:S04]  /*34d50*/  IMAD.IADD R6, R5, 0x1, R6 ;  /* 0x0000000105067824 */ /* 0x000fc800078e0206 */
[----:B------:R-:W-:-:S07]  /*34d60*/  IMAD.MOV.U32 R13, RZ, RZ, R6 ;  /* 0x000000ffff0d7224 */ /* 0x000fce00078e0006 */
[----:B------:R-:W-:Y:S05]  /*34d70*/  WARPSYNC.COLLECTIVE R15, `(.L_x_3599) ;  /* 0x000000000f087348 */ /* 0x000fea0003c00000 */
[----:B------:R0:W1:Y:S02]  /*34d80*/  SHFL.UP P6, R14, R13, R12, R11 ;  /* 0x0400000c0d0e7389 */ /* 0x00006400000c000b */
[----:B01----:R-:W-:Y:S01]  /*34d90*/  ENDCOLLECTIVE ;  /* 0x000000000000791b */ /* 0x003fe20003800000 */
.L_x_3599:
[----:B------:R-:W-:Y:S01]  /*34da0*/  IMAD.MOV.U32 R12, RZ, RZ, 0x10 ;  /* 0x00000010ff0c7424 */ /* 0x000fe200078e00ff */
[----:B------:R-:W-:-:S04]  /*34db0*/  SEL R3, R14, RZ, P4 ;  /* 0x000000ff0e037207 */ /* 0x000fc80002000000 */
[----:B------:R-:W-:-:S05]  /*34dc0*/  IADD3 R4, R6, R3, RZ ;  /* 0x0000000306047210 */ /* 0x000fca0007ffe0ff */
[----:B------:R-:W-:-:S07]  /*34dd0*/  IMAD.MOV.U32 R13, RZ, RZ, R4 ;  /* 0x000000ffff0d7224 */ /* 0x000fce00078e0004 */
[----:B------:R-:W-:Y:S05]  /*34de0*/  WARPSYNC.COLLECTIVE R15, `(.L_x_3600) ;  /* 0x000000000f087348 */ /* 0x000fea0003c00000 */
[----:B------:R0:W1:Y:S02]  /*34df0*/  SHFL.UP P6, R14, R13, R12, R11 ;  /* 0x0400000c0d0e7389 */ /* 0x00006400000c000b */
[----:B01----:R-:W-:Y:S01]  /*34e00*/  ENDCOLLECTIVE ;  /* 0x000000000000791b */ /* 0x003fe20003800000 */
.L_x_3600:
        /* <DEDUP_REMOVED lines=8> */
.L_x_3601:
[----:B------:R-:W-:Y:S05]  /*34e90*/  BRA `(.L_x_3602) ;  /* 0xffffff6c00407947 */ /* 0x000fea000383ffff */
.L_x_3279:
[----:B------:R-:W-:Y:S01]  /*34ea0*/  BSSY B0, `(.L_x_3603) ;  /* 0x0000008000007945 */ /* 0x000fe20003800000 */
[----:B-----5:R-:W-:Y:S01]  /*34eb0*/  IMAD.MOV.U32 R13, RZ, RZ, R2 ;  /* 0x000000ffff0d7224 */ /* 0x020fe200078e0002 */
[----:B------:R-:W-:Y:S01]  /*34ec0*/  MOV R15, 0xffffffff ;  /* 0xffffffff000f7802 */ /* 0x000fe20000000f00 */
[----:B------:R-:W-:Y:S02]  /*34ed0*/  IMAD.MOV.U32 R12, RZ, RZ, 0x1 ;  /* 0x00000001ff0c7424 */ /* 0x000fe400078e00ff */
[----:B------:R-:W-:-:S07]  /*34ee0*/  IMAD.MOV.U32 R11, RZ, RZ, RZ ;  /* 0x000000ffff0b7224 */ /* 0x000fce00078e00ff */
[----:B012---:R-:W-:Y:S05]  /*34ef0*/  WARPSYNC.COLLECTIVE R15, `(.L_x_3604) ;  /* 0x000000000f087348 */ /* 0x007fea0003c00000 */
[----:B------:R3:W4:Y:S02]  /*34f00*/  SHFL.UP P6, R14, R13, R12, R11 ;  /* 0x0400000c0d0e7389 */ /* 0x00072400000c000b */
[----:B01234-:R-:W-:Y:S01]  /*34f10*/  ENDCOLLECTIVE ;  /* 0x000000000000791b */ /* 0x01ffe20003800000 */
.L_x_3604:
[----:B------:R-:W-:Y:S05]  /*34f20*/  BSYNC B0 ;  /* 0x0000000000007941 */ /* 0x000fea0003800000 */
.L_x_3603:
        /* <DEDUP_REMOVED lines=8> */
.L_x_3605:
[----:B------:R-:W-:Y:S01]  /*34fb0*/  IMAD.MOV.U32 R12, RZ, RZ, 0x4 ;  /* 0x00000004ff0c7424 */ /* 0x000fe200078e00ff */
[----:B------:R-:W-:-:S04]  /*34fc0*/  SEL R14, R14, RZ, P2 ;  /* 0x000000ff0e0e7207 */ /* 0x000fc80001000000 */
[----:B------:R-:W-:-:S05]  /*34fd0*/  IADD3 R3, R13, R14, RZ ;  /* 0x0000000e0d037210 */ /* 0x000fca0007ffe0ff */
[----:B------:R-:W-:-:S07]  /*34fe0*/  IMAD.MOV.U32 R13, RZ, RZ, R3 ;  /* 0x000000ffff0d7224 */ /* 0x000fce00078e0003 */
[----:B------:R-:W-:Y:S05]  /*34ff0*/  WARPSYNC.COLLECTIVE R15, `(.L_x_3606) ;  /* 0x000000000f087348 */ /* 0x000fea0003c00000 */
[----:B------:R0:W1:Y:S02]  /*35000*/  SHFL.UP P6, R14, R13, R12, R11 ;  /* 0x0400000c0d0e7389 */ /* 0x00006400000c000b */
[----:B01----:R-:W-:Y:S01]  /*35010*/  ENDCOLLECTIVE ;  /* 0x000000000000791b */ /* 0x003fe20003800000 */
.L_x_3606:
[----:B------:R-:W-:Y:S02]  /*35020*/  MOV R12, 0x8 ;  /* 0x00000008000c7802 */ /* 0x000fe40000000f00 */
[----:B------:R-:W-:-:S05]  /*35030*/  SEL R4, R14, RZ, P3 ;  /* 0x000000ff0e047207 */ /* 0x000fca0001800000 */
[----:B------:R-:W-:-:S04]  /*35040*/  IMAD.IADD R4, R3, 0x1, R4 ;  /* 0x0000000103047824 */ /* 0x000fc800078e0204 */
[----:B------:R-:W-:-:S07]  /*35050*/  IMAD.MOV.U32 R13, RZ, RZ, R4 ;  /* 0x000000ffff0d7224 */ /* 0x000fce00078e0004 */
[----:B------:R-:W-:Y:S05]  /*35060*/  WARPSYNC.COLLECTIVE R15, `(.L_x_3607) ;  /* 0x000000000f087348 */ /* 0x000fea0003c00000 */
[----:B------:R0:W1:Y:S02]  /*35070*/  SHFL.UP P6, R14, R13, R12, R11 ;  /* 0x0400000c0d0e7389 */ /* 0x00006400000c000b */
[----:B01----:R-:W-:Y:S01]  /*35080*/  ENDCOLLECTIVE ;  /* 0x000000000000791b */ /* 0x003fe20003800000 */
.L_x_3607:
[----:B------:R-:W-:Y:S01]  /*35090*/  IMAD.MOV.U32 R12, RZ, RZ, 0x10 ;  /* 0x00000010ff0c7424 */ /* 0x000fe200078e00ff */
[----:B------:R-:W-:-:S05]  /*350a0*/  SEL R5, R14, RZ, P4 ;  /* 0x000000ff0e057207 */ /* 0x000fca0002000000 */
[----:B------:R-:W-:-:S04]  /*350b0*/  IMAD.IADD R5, R4, 0x1, R5 ;  /* 0x0000000104057824 */ /* 0x000fc800078e0205 */
[----:B------:R-:W-:-:S07]  /*350c0*/  IMAD.MOV.U32 R13, RZ, RZ, R5 ;  /* 0x000000ffff0d7224 */ /* 0x000fce00078e0005 */
[----:B------:R-:W-:Y:S05]  /*350d0*/  WARPSYNC.COLLECTIVE R15, `(.L_x_3608) ;  /* 0x000000000f087348 */ /* 0x000fea0003c00000 */
[----:B------:R0:W1:Y:S02]  /*350e0*/  SHFL.UP P6, R14, R13, R12, R11 ;  /* 0x0400000c0d0e7389 */ /* 0x00006400000c000b */
[----:B01----:R-:W-:Y:S01]  /*350f0*/  ENDCOLLECTIVE ;  /* 0x000000000000791b */ /* 0x003fe20003800000 */
.L_x_3608:
[----:B------:R-:W-:Y:S02]  /*35100*/  IMAD.MOV.U32 R12, RZ, RZ, 0x1f ;  /* 0x0000001fff0c7424 */ /* 0x000fe400078e00ff */
[----:B------:R-:W-:Y:S01]  /*35110*/  IMAD.MOV.U32 R11, RZ, RZ, 0x1f ;  /* 0x0000001fff0b7424 */ /* 0x000fe200078e00ff */
[----:B------:R-:W-:-:S05]  /*35120*/  SEL R14, R14, RZ, P5 ;  /* 0x000000ff0e0e7207 */ /* 0x000fca0002800000 */
[----:B------:R-:W-:-:S05]  /*35130*/  IMAD.IADD R3, R5, 0x1, R14 ;  /* 0x0000000105037824 */ /* 0x000fca00078e020e */
[----:B------:R-:W-:-:S07]  /*35140*/  MOV R13, R3 ;  /* 0x00000003000d7202 */ /* 0x000fce0000000f00 */
[----:B------:R-:W-:Y:S05]  /*35150*/  WARPSYNC.COLLECTIVE R15, `(.L_x_3609) ;  /* 0x000000000f087348 */ /* 0x000fea0003c00000 */
[----:B------:R0:W1:Y:S02]  /*35160*/  SHFL.IDX P6, R14, R13, R12, R11 ;  /* 0x0000000c0d0e7389 */ /* 0x00006400000c000b */
[----:B01----:R-:W-:Y:S01]  /*35170*/  ENDCOLLECTIVE ;  /* 0x000000000000791b */ /* 0x003fe20003800000 */
.L_x_3609:
[----:B------:R-:W-:Y:S05]  /*35180*/  BRA `(.L_x_3610) ;  /* 0xffffff6c00207947 */ /* 0x000fea000383ffff */
.L_x_3281:
[----:B------:R-:W-:Y:S01]  /*35190*/  BSSY B0, `(.L_x_3611) ;  /* 0x0000006000007945 */ /* 0x000fe20003800000 */
[----:B------:R-:W-:Y:S01]  /*351a0*/  PLOP3.LUT P6, PT, P6, PT, PT, 0x8, 0x0 ;  /* 0x000000000000781c */ /* 0x000fe200037ce170 */
[----:B------:R-:W-:-:S12]  /*351b0*/  IMAD.MOV.U32 R15, RZ, RZ, -0x1 ;  /* 0xffffffffff0f7424 */ /* 0x000fd800078e00ff */
[----:B01----:R-:W-:Y:S05]  /*351c0*/  WARPSYNC.COLLECTIVE R15, `(.L_x_3612) ;  /* 0x000000000f087348 */ /* 0x003fea0003c00000 */
[----:B------:R-:W-:Y:S01]  /*351d0*/  VOTE.ANY R14, PT, P6 ;  /* 0x00000000000e7806 */ /* 0x000fe200030e0100 */
[----:B01----:R-:W-:Y:S06]  /*351e0*/  ENDCOLLECTIVE ;  /* 0x000000000000791b */ /* 0x003fec0003800000 */
.L_x_3612:
[----:B------:R-:W-:Y:S05]  /*351f0*/  BSYNC B0 ;  /* 0x0000000000007941 */ /* 0x000fea0003800000 */
.L_x_3611:
        /* <DEDUP_REMOVED lines=9> */
.L_x_3613:
[----:B------:R-:W-:Y:S01]  /*35290*/  IMAD.MOV.U32 R17, RZ, RZ, R14 ;  /* 0x000000ffff117224 */ /* 0x000fe200078e000e */
[----:B------:R-:W-:Y:S06]  /*352a0*/  BRA `(.L_x_3614) ;  /* 0xffffff6c00107947 */ /* 0x000fec000383ffff */
.L_x_3283:
[----:B------:R-:W-:Y:S01]  /*352b0*/  BSSY B0, `(.L_x_3615) ;  /* 0x0000007000007945 */ /* 0x000fe20003800000 */
[----:B------:R-:W-:Y:S01]  /*352c0*/  MOV R13, R3 ;  /* 0x00000003000d7202 */ /* 0x000fe20000000f00 */
[----:B------:R-:W-:Y:S02]  /*352d0*/  IMAD.MOV.U32 R11, RZ, RZ, 0x1f ;  /* 0x0000001fff0b7424 */ /* 0x000fe400078e00ff */
[----:B------:R-:W-:-:S07]  /*352e0*/  IMAD.MOV.U32 R15, RZ, RZ, -0x1 ;  /* 0xffffffffff0f7424 */ /* 0x000fce00078e00ff */
[----:B0123--:R-:W-:Y:S05]  /*352f0*/  WARPSYNC.COLLECTIVE R15, `(.L_x_3616) ;  /* 0x000000000f087348 */ /* 0x00ffea0003c00000 */
[----:B------:R4:W0:Y:S02]  /*35300*/  SHFL.IDX P6, R14, R13, R12, R11 ;  /* 0x0000000c0d0e7389 */ /* 0x00082400000c000b */
[----:B01234-:R-:W-:Y:S01]  /*35310*/  ENDCOLLECTIVE ;  /* 0x000000000000791b */ /* 0x01ffe20003800000 */
.L_x_3616:
[----:B------:R-:W-:Y:S05]  /*35320*/  BSYNC B0 ;  /* 0x0000000000007941 */ /* 0x000fea0003800000 */
.L_x_3615:
[----:B------:R-:W-:Y:S01]  /*35330*/  IMAD.MOV.U32 R6, RZ, RZ, R14 ;  /* 0x000000ffff067224 */ /* 0x000fe200078e000e */
[----:B------:R-:W-:Y:S06]  /*35340*/  BRA `(.L_x_3282) ;  /* 0xffffff6c00047947 */ /* 0x000fec000383ffff */
.L_x_3287:
[----:B0-----:R0:W2:Y:S02]  /*35350*/  SYNCS.PHASECHK.TRANS64.TRYWAIT P0, [R7+URZ+0x38820], R0 ;  /* 0x03882000070075a7 */ /* 0x0010a4000800017f */
[----:B--2---:R-:W-:Y:S05]  /*35360*/  @!P0 NANOSLEEP.SYNCS 0x989680 ;  /* 0x009896800000895d */ /* 0x004fea0003900000 */
[----:B------:R-:W2:Y:S02]  /*35370*/  @!P0 SYNCS.PHASECHK.TRANS64 P0, [R7+URZ+0x38820], R0 ;  /* 0x03882000070085a7 */ /* 0x000ea4000800007f */
[----:B--2---:R-:W-:Y:S05]  /*35380*/  @!P0 BRA `(.L_x_3287) ;  /* 0xfffffffc00f08947 */ /* 0x004fea000383ffff */
[----:B------:R-:W-:Y:S05]  /*35390*/  BRA `(.L_x_3617) ;  /* 0xffffff7000847947 */ /* 0x000fea000383ffff */
.L_x_3288:
[----:B------:R-:W2:Y:S01]  /*353a0*/  S2R R2, SR_TID.X ;  /* 0x0000000000027919 */ /* 0x000ea20000002100 */
[----:B------:R-:W-:Y:S01]  /*353b0*/  BSSY B0, `(.L_x_3618) ;  /* 0x000000a000007945 */ /* 0x000fe20003800000 */
[----:B------:R-:W-:Y:S01]  /*353c0*/  MOV R12, RZ ;  /* 0x000000ff000c7202 */ /* 0x000fe20000000f00 */
[----:B------:R-:W-:Y:S02]  /*353d0*/  IMAD.MOV.U32 R11, RZ, RZ, 0x1f ;  /* 0x0000001fff0b7424 */ /* 0x000fe400078e00ff */
[----:B------:R-:W-:Y:S01]  /*353e0*/  IMAD.MOV.U32 R15, RZ, RZ, -0x1 ;  /* 0xffffffffff0f7424 */ /* 0x000fe200078e00ff */
[----:B--2---:R-:W-:-:S04]  /*353f0*/  SHF.R.U32.HI R2, RZ, 0x5, R2 ;  /* 0x00000005ff027819 */ /* 0x004fc80000011602 */
[----:B------:R-:W-:-:S05]  /*35400*/  LOP3.LUT R2, R2, 0x3, RZ, 0xc0, !PT ;  /* 0x0000000302027812 */ /* 0x000fca00078ec0ff */
[----:B------:R-:W-:-:S07]  /*35410*/  IMAD.MOV.U32 R13, RZ, RZ, R2 ;  /* 0x000000ffff0d7224 */ /* 0x000fce00078e0002 */
[----:B01----:R-:W-:Y:S05]  /*35420*/  WARPSYNC.COLLECTIVE R15, `(.L_x_3619) ;  /* 0x000000000f087348 */ /* 0x003fea0003c00000 */
[----:B------:R2:W3:Y:S02]  /*35430*/  SHFL.IDX P6, R14, R13, R12, R11 ;  /* 0x0000000c0d0e7389 */ /* 0x0004e400000c000b */
[----:B0123--:R-:W-:Y:S01]  /*35440*/  ENDCOLLECTIVE ;  /* 0x000000000000791b */ /* 0x00ffe20003800000 */
.L_x_3619:
[----:B------:R-:W-:Y:S05]  /*35450*/  BSYNC B0 ;  /* 0x0000000000007941 */ /* 0x000fea0003800000 */
.L_x_3618:
[----:B------:R-:W-:Y:S05]  /*35460*/  BRA `(.L_x_3620) ;  /* 0xffffff70006c7947 */ /* 0x000fea000383ffff */
.L_x_3289:
[----:B------:R-:W-:Y:S01]  /*35470*/  BSSY B0, `(.L_x_3621) ;  /* 0x0000006000007945 */ /* 0x000fe20003800000 */
[----:B------:R-:W-:-:S07]  /*35480*/  IMAD.MOV.U32 R15, RZ, RZ, -0x1 ;  /* 0xffffffffff0f7424 */ /* 0x000fce00078e00ff */
[----:B01----:R-:W-:Y:S05]  /*35490*/  WARPSYNC.COLLECTIVE R15, `(.L_x_3622) ;  /* 0x000000000f0c7348 */ /* 0x003fea0003c00000 */
[----:B------:R-:W-:Y:S02]  /*354a0*/  ELECT P6, UR62, PT ;  /* 0x00000000003e782f */ /* 0x000fe400038c0000 */
[----:B------:R-:W-:Y:S01]  /*354b0*/  MOV R14, UR62 ;  /* 0x0000003e000e7c02 */ /* 0x000fe20008000f00 */
[----:B01----:R-:W-:Y:S10]  /*354c0*/  ENDCOLLECTIVE ;  /* 0x000000000000791b */ /* 0x003ff40003800000 */
.L_x_3622:
[----:B------:R-:W-:Y:S05]  /*354d0*/  BSYNC B0 ;  /* 0x0000000000007941 */ /* 0x000fea0003800000 */
.L_x_3621:
[----:B------:R-:W-:Y:S05]  /*354e0*/  BRA `(.L_x_3623) ;  /* 0xffffff7000607947 */ /* 0x000fea000383ffff */
.L_x_3291:
[----:B0-----:R0:W2:Y:S02]  /*354f0*/  SYNCS.PHASECHK.TRANS64.TRYWAIT P1, [R5+URZ+0x38840], R0 ;  /* 0x03884000050075a7 */ /* 0x0010a4000802017f */
[----:B--2---:R-:W-:Y:S05]  /*35500*/  @!P1 NANOSLEEP.SYNCS 0x989680 ;  /* 0x009896800000995d */ /* 0x004fea0003900000 */
[----:B------:R-:W2:Y:S02]  /*35510*/  @!P1 SYNCS.PHASECHK.TRANS64 P1, [R5+URZ+0x38840], R0 ;  /* 0x03884000050095a7 */ /* 0x000ea4000802007f */
[----:B--2---:R-:W-:Y:S05]  /*35520*/  @!P1 BRA `(.L_x_3291) ;  /* 0xfffffffc00f09947 */ /* 0x004fea000383ffff */
[----:B------:R-:W-:Y:S05]  /*35530*/  BRA `(.L_x_3624) ;  /* 0xffffff7000887947 */ /* 0x000fea000383ffff */
.L_x_3293:
[----:B--2---:R2:W3:Y:S02]  /*35540*/  SYNCS.PHASECHK.TRANS64.TRYWAIT P1, [R3+URZ+0x38840], R2 ;  /* 0x03884002030075a7 */ /* 0x0044e4000802017f */
[----:B---3--:R-:W-:Y:S05]  /*35550*/  @!P1 NANOSLEEP.SYNCS 0x989680 ;  /* 0x009896800000995d */ /* 0x008fea0003900000 */
[----:B------:R-:W3:Y:S02]  /*35560*/  @!P1 SYNCS.PHASECHK.TRANS64 P1, [R3+URZ+0x38840], R2 ;  /* 0x03884002030095a7 */ /* 0x000ee4000802007f */
[----:B---3--:R-:W-:Y:S05]  /*35570*/  @!P1 BRA `(.L_x_3293) ;  /* 0xfffffffc00f09947 */ /* 0x008fea000383ffff */
[----:B------:R-:W-:Y:S05]  /*35580*/  BRA `(.L_x_3625) ;  /* 0xffffff7000947947 */ /* 0x000fea000383ffff */
.L_x_3295:
[----:B---3--:R3:W4:Y:S02]  /*35590*/  SYNCS.PHASECHK.TRANS64.TRYWAIT P1, [R5+URZ+0x38860], R0 ;  /* 0x03886000050075a7 */ /* 0x008724000802017f */
[----:B----4-:R-:W-:Y:S05]  /*355a0*/  @!P1 NANOSLEEP.SYNCS 0x989680 ;  /* 0x009896800000995d */ /* 0x010fea0003900000 */
[----:B------:R-:W4:Y:S02]  /*355b0*/  @!P1 SYNCS.PHASECHK.TRANS64 P1, [R5+URZ+0x38860], R0 ;  /* 0x03886000050095a7 */ /* 0x000f24000802007f */
[----:B----4-:R-:W-:Y:S05]  /*355c0*/  @!P1 BRA `(.L_x_3295) ;  /* 0xfffffffc00f09947 */ /* 0x010fea000383ffff */
[----:B------:R-:W-:Y:S05]  /*355d0*/  BRA `(.L_x_3626) ;  /* 0xffffff7000907947 */ /* 0x000fea000383ffff */
.L_x_3297:
[----:B----4-:R4:W0:Y:S02]  /*355e0*/  SYNCS.PHASECHK.TRANS64.TRYWAIT P1, [R3+URZ+0x38860], R2 ;  /* 0x03886002030075a7 */ /* 0x010824000802017f */
[----:B0-----:R-:W-:Y:S05]  /*355f0*/  @!P1 NANOSLEEP.SYNCS 0x989680 ;  /* 0x009896800000995d */ /* 0x001fea0003900000 */
[----:B------:R-:W0:Y:S02]  /*35600*/  @!P1 SYNCS.PHASECHK.TRANS64 P1, [R3+URZ+0x38860], R2 ;  /* 0x03886002030095a7 */ /* 0x000e24000802007f */
[----:B0-----:R-:W-:Y:S05]  /*35610*/  @!P1 BRA `(.L_x_3297) ;  /* 0xfffffffc00f09947 */ /* 0x001fea000383ffff */
[----:B------:R-:W-:Y:S05]  /*35620*/  BRA `(.L_x_3627) ;  /* 0xffffff70008c7947 */ /* 0x000fea000383ffff */
.L_x_3299:
[----:B------:R0:W0:Y:S02]  /*35630*/  SYNCS.PHASECHK.TRANS64.TRYWAIT P1, [R5+URZ+0x38880], R0 ;  /* 0x03888000050075a7 */ /* 0x000024000802017f */
[----:B0-----:R-:W-:Y:S05]  /*35640*/  @!P1 NANOSLEEP.SYNCS 0x989680 ;  /* 0x009896800000995d */ /* 0x001fea0003900000 */
[----:B------:R-:W0:Y:S02]  /*35650*/  @!P1 SYNCS.PHASECHK.TRANS64 P1, [R5+URZ+0x38880], R0 ;  /* 0x03888000050095a7 */ /* 0x000e24000802007f */
[----:B0-----:R-:W-:Y:S05]  /*35660*/  @!P1 BRA `(.L_x_3299) ;  /* 0xfffffffc00f09947 */ /* 0x001fea000383ffff */
[----:B------:R-:W-:Y:S05]  /*35670*/  BRA `(.L_x_3628) ;  /* 0xffffff7000887947 */ /* 0x000fea000383ffff */
.L_x_3629:
        /* <DEDUP_REMOVED lines=16> */
.L_x_15833:


//--------------------- .text._ZN7cutlass13device_kernelIN5flash11enable_sm90INS1_16FlashAttnFwdSm90INS1_25CollectiveMainloopFwdSm90ILi2EN4cute5tupleIJNS5_1CILi1EEES8_S8_EEENS6_IJNS7_ILi128EEENS7_ILi160EEENS7_ILi192EEEEEELi192ENS_12float_e4m3_tEfNS_4arch4Sm90ELb0ELb0ELb1ELb0ELb1ELb0ELb0ELb1ELb1ELb1ELb0ELb0EEENS1_21CollectiveEpilogueFwdINS6_IJSA_SC_SB_EEES9_NS_10bfloat16_tESG_Li256ELb0ELb1ELb0ELb1EEENS1_29StaticPersistentTileSchedulerILb0EEEEEEEEEvNT_6ParamsE --------------------------
	.section	.text._ZN7cutlass13device_kernelIN5flash11enable_sm90INS1_16FlashAttnFwdSm90INS1_25CollectiveMainloopFwdSm90ILi2EN4cute5tupleIJNS5_1CILi1EEES8_S8_EEENS6_IJNS7_ILi128EEENS7_ILi160EEENS7_ILi192EEEEEELi192ENS_12float_e4m3_tEfNS_4arch4Sm90ELb0ELb0ELb1ELb0ELb1ELb0ELb0ELb1ELb1ELb1ELb0ELb0EEENS1_21CollectiveEpilogueFwdINS6_IJSA_SC_SB_EEES9_NS_10bfloat16_tESG_Li256ELb0ELb1ELb0ELb1EEENS1_29StaticPersistentTileSchedulerILb0EEEEEEEEEvNT_6ParamsE,"ax",@progbits
	.align	128
.text._ZN7cutlass13device_kernelIN5flash11enable_sm90INS1_16FlashAttnFwdSm90INS1_25CollectiveMainloopFwdSm90ILi2EN4cute5tupleIJNS5_1CILi1EEES8_S8_EEENS6_IJNS7_ILi128EEENS7_ILi160EEENS7_ILi192EEEEEELi192ENS_12float_e4m3_tEfNS_4arch4Sm90ELb0ELb0ELb1ELb0ELb1ELb0ELb0ELb1ELb1ELb1ELb0ELb0EEENS1_21CollectiveEpilogueFwdINS6_IJSA_SC_SB_EEES9_NS_10bfloat16_tESG_Li256ELb0ELb1ELb0ELb1EEENS1_29StaticPersistentTileSchedulerILb0EEEEEEEEEvNT_6ParamsE:
        .type           _ZN7cutlass13device_kernelIN5flash11enable_sm90INS1_16FlashAttnFwdSm90INS1_25CollectiveMainloopFwdSm90ILi2EN4cute5tupleIJNS5_1CILi1EEES8_S8_EEENS6_IJNS7_ILi128EEENS7_ILi160EEENS7_ILi192EEEEEELi192ENS_12float_e4m3_tEfNS_4arch4Sm90ELb0ELb0ELb1ELb0ELb1ELb0ELb0ELb1ELb1ELb1ELb0ELb0EEENS1_21CollectiveEpilogueFwdINS6_IJSA_SC_SB_EEES9_NS_10bfloat16_tESG_Li256ELb0ELb1ELb0ELb1EEENS1_29StaticPersistentTileSchedulerILb0EEEEEEEEEvNT_6ParamsE,@function
        .size           _ZN7cutlass13device_kernelIN5flash11enable_sm90INS1_16FlashAttnFwdSm90INS1_25CollectiveMainloopFwdSm90ILi2EN4cute5tupleIJNS5_1CILi1EEES8_S8_EEENS6_IJNS7_ILi128EEENS7_ILi160EEENS7_ILi192EEEEEELi192ENS_12float_e4m3_tEfNS_4arch4Sm90ELb0ELb0ELb1ELb0ELb1ELb0ELb0ELb1ELb1ELb1ELb0ELb0EEENS1_21CollectiveEpilogueFwdINS6_IJSA_SC_SB_EEES9_NS_10bfloat16_tESG_Li256ELb0ELb1ELb0ELb1EEENS1_29StaticPersistentTileSchedulerILb0EEEEEEEEEvNT_6ParamsE,(.L_x_15834 - _ZN7cutlass13device_kernelIN5flash11enable_sm90INS1_16FlashAttnFwdSm90INS1_25CollectiveMainloopFwdSm90ILi2EN4cute5tupleIJNS5_1CILi1EEES8_S8_EEENS6_IJNS7_ILi128EEENS7_ILi160EEENS7_ILi192EEEEEELi192ENS_12float_e4m3_tEfNS_4arch4Sm90ELb0ELb0ELb1ELb0ELb1ELb0ELb0ELb1ELb1ELb1ELb0ELb0EEENS1_21CollectiveEpilogueFwdINS6_IJSA_SC_SB_EEES9_NS_10bfloat16_tESG_Li256ELb0ELb1ELb0ELb1EEENS1_29StaticPersistentTileSchedulerILb0EEEEEEEEEvNT_6ParamsE)
        .other          _ZN7cutlass13device_kernelIN5flash11enable_sm90INS1_16FlashAttnFwdSm90INS1_25CollectiveMainloopFwdSm90ILi2EN4cute5tupleIJNS5_1CILi1EEES8_S8_EEENS6_IJNS7_ILi128EEENS7_ILi160EEENS7_ILi192EEEEEELi192ENS_12float_e4m3_tEfNS_4arch4Sm90ELb0ELb0ELb1ELb0ELb1ELb0ELb0ELb1ELb1ELb1ELb0ELb0EEENS1_21CollectiveEpilogueFwdINS6_IJSA_SC_SB_EEES9_NS_10bfloat16_tESG_Li256ELb0ELb1ELb0ELb1EEENS1_29StaticPersistentTileSchedulerILb0EEEEEEEEEvNT_6ParamsE,@"STO_CUDA_ENTRY STV_DEFAULT"
_ZN7cutlass13device_kernelIN5flash11enable_sm90INS1_16FlashAttnFwdSm90INS1_25CollectiveMainloopFwdSm90ILi2EN4cute5tupleIJNS5_1CILi1EEES8_S8_EEENS6_IJNS7_ILi128EEENS7_ILi160EEENS7_ILi192EEEEEELi192ENS_12float_e4m3_tEfNS_4arch4Sm90ELb0ELb0ELb1ELb0ELb1ELb0ELb0ELb1ELb1ELb1ELb0ELb0EEENS1_21CollectiveEpilogueFwdINS6_IJSA_SC_SB_EEES9_NS_10bfloat16_tESG_Li256ELb0ELb1ELb0ELb1EEENS1_29StaticPersistentTileSchedulerILb0EEEEEEEEEvNT_6ParamsE:
        /* <DEDUP_REMOVED lines=45> */
.L_x_3630:
        /* <DEDUP_REMOVED lines=22> */
.L_x_3631:
        /* <DEDUP_REMOVED lines=18> */
.L_x_3632:
        /* <DEDUP_REMOVED lines=22> */
.L_x_3633:
[----:B------:R-:W5:Y:S01]  /*06b0*/  SHFL.IDX PT, R2, R0, RZ, 0x1f ;  /* 0x00001fff00027589 */ /* 0x000f6200000e0000 */
[----:B------:R-:W0:Y:S01]  /*06c0*/  S2UR UR45, SR_CgaCtaId ;  /* 0x00000000002d79c3 */ /* 0x000e220000008800 */
[----:B------:R-:W-:Y:S01]  /*06d0*/  R2UR UR9, R3 ;  /* 0x00000000030972ca */ /* 0x000fe200000e0000 */
[----:B------:R-:W-:Y:S01]  /*06e0*/  NOP ;  /* 0x0000000000007918 */ /* 0x000fe20000000000 */
        /* <DEDUP_REMOVED lines=20> */
.L_x_3634:
        /* <DEDUP_REMOVED lines=8> */
.L_x_3636:
[----:B------:R-:W-:-:S08]  /*08b0*/  NOP ;  /* 0x0000000000007918 */ /* 0x000fd00000000000 */
[----:B------:R-:W0:Y:S02]  /*08c0*/  USETMAXREG.TRY_ALLOC.CTAPOOL UP0, 0xe8 ;  /* 0x000000e8000079c8 */ /* 0x000e240008000600 */
[----:B0-----:R-:W-:-:S13]  /*08d0*/  PLOP3.LUT P0, PT, PT, PT, UP0, 0x80, 0x0 ;  /* 0x000000000000781c */ /* 0x001fda0003f0f008 */
[----:B------:R-:W-:Y:S05]  /*08e0*/  @!P0 BRA `(.L_x_3636) ;  /* 0xfffffffc00f08947 */ /* 0x000fea000383ffff */
[----:B------:R-:W0:Y:S01]  /*08f0*/  S2R R2, SR_TID.X ;  /* 0x0000000000027919 */ /* 0x000e220000002100 */
[----:B------:R-:W1:Y:S08]  /*0900*/  S2UR UR41, SR_CTAID.X ;  /* 0x00000000002979c3 */ /* 0x000e700000002500 */
[----:B------:R-:W-:Y:S06]  /*0910*/  BAR.ARV 0x8, 0x180 ;  /* 0x0206000000007b1d */ /* 0x000fec0000002000 */
[----:B0-----:R-:W-:-:S04]  /*0920*/  LOP3.LUT R0, R2, 0xffffff80, RZ, 0xc0, !PT ;  /* 0xffffff8002007812 */ /* 0x001fc800078ec0ff */
[----:B------:R-:W-:Y:S02]  /*0930*/  ISETP.NE.AND P0, PT, R0, 0x80, PT ;  /* 0x000000800000780c */ /* 0x000fe40003f05270 */
[----:B------:R-:W1:Y:S11]  /*0940*/  LDC R0, c[0x0][0xc34] ;  /* 0x00030d00ff007b82 */ /* 0x000e760000000800 */
[----:B------:R-:W-:Y:S06]  /*0950*/  @!P0 BAR.ARV 0x9, 0x100 ;  /* 0x0244000000008b1d */ /* 0x000fec0000002000 */
[----:B-1----:R-:W-:-:S13]  /*0960*/  ISETP.LE.AND P0, PT, R0, UR41, PT ;  /* 0x0000002900007c0c */ /* 0x002fda000bf03270 */
[----:B------:R-:W-:Y:S05]  /*0970*/  @P0 EXIT ;  /* 0x000000000000094d */ /* 0x000fea0003800000 */
[----:B------:R-:W-:Y:S01]  /*0980*/  VIADD R18, R2, 0xffffff80 ;  /* 0xffffff8002127836 */ /* 0x000fe20000000000 */
[----:B------:R-:W-:Y:S01]  /*0990*/  ULOP3.LUT UR46, UR36, 0x1, URZ, 0xfc, !UPT ;  /* 0x00000001242e7892 */ /* 0x000fe2000f8efc3f */
[----:B------:R-:W-:Y:S01]  /*09a0*/  IMAD.MOV.U32 R224, RZ, RZ, -0x2 ;  /* 0xfffffffeffe07424 */ /* 0x000fe200078e00ff */
[----:B------:R-:W-:Y:S01]  /*09b0*/  UMOV UR45, URZ ;  /* 0x0000003f002d7c82 */ /* 0x000fe20008000000 */
[----:B------:R-:W-:Y:S01]  /*09c0*/  UMOV UR44, URZ ;  /* 0x0000003f002c7c82 */ /* 0x000fe20008000000 */
[----:B------:R-:W-:Y:S01]  /*09d0*/  SHF.R.S32.HI R3, RZ, 0x1f, R18 ;  /* 0x0000001fff037819 */ /* 0x000fe20000011412 */
[----:B------:R-:W-:-:S03]  /*09e0*/  UMOV UR43, URZ ;  /* 0x0000003f002b7c82 */ /* 0x000fc60008000000 */
[CC--:B------:R-:W-:Y:S02]  /*09f0*/  LEA.HI R5, R3.reuse, R18.reuse, RZ, 0x7 ;  /* 0x0000001203057211 */ /* 0x0c0fe400078f38ff */
[-C--:B------:R-:W-:Y:S02]  /*0a00*/  LEA.HI R0, R3, R18.reuse, RZ, 0x5 ;  /* 0x0000001203007211 */ /* 0x080fe400078f28ff */
[----:B------:R-:W-:Y:S02]  /*0a10*/  LOP3.LUT R7, R5, 0xffffff80, RZ, 0xc0, !PT ;  /* 0xffffff8005077812 */ /* 0x000fe400078ec0ff */
[CC--:B------:R-:W-:Y:S01]  /*0a20*/  LEA.HI R6, R3.reuse, R18.reuse, RZ, 0x2 ;  /* 0x0000001203067211 */ /* 0x0c0fe200078f10ff */
[----:B------:R-:W-:Y:S01]  /*0a30*/  IMAD.SHL.U32 R4, R0, 0x20, RZ ;  /* 0x0000002000047824 */ /* 0x000fe200078e00ff */
[----:B------:R-:W-:Y:S01]  /*0a40*/  LEA.HI R2, R3, R18, RZ, 0x4 ;  /* 0x0000001203027211 */ /* 0x000fe200078f20ff */
[----:B------:R-:W-:Y:S01]  /*0a50*/  IMAD.IADD R22, R18, 0x1, -R7 ;  /* 0x0000000112167824 */ /* 0x000fe200078e0a07 */
[----:B------:R-:W-:-:S02]  /*0a60*/  LOP3.LUT R13, R6, 0xfffffffc, RZ, 0xc0, !PT ;  /* 0xfffffffc060d7812 */ /* 0x000fc400078ec0ff */
[----:B------:R-:W-:Y:S02]  /*0a70*/  SHF.R.S32.HI R9, RZ, 0x4, R2 ;  /* 0x00000004ff097819 */ /* 0x000fe40000011402 */
[----:B------:R-:W-:Y:S01]  /*0a80*/  SHF.R.S32.HI R7, RZ, 0x1f, R22 ;  /* 0x0000001fff077819 */ /* 0x000fe20000011416 */
[----:B------:R-:W-:Y:S01]  /*0a90*/  IMAD.IADD R13, R18, 0x1, -R13 ;  /* 0x00000001120d7824 */ /* 0x000fe200078e0a0d */
[----:B------:R-:W-:Y:S02]  /*0aa0*/  LEA.HI R19, R3, R18, RZ, 0x3 ;  /* 0x0000001203137211 */ /* 0x000fe400078f18ff */
[----:B------:R-:W-:Y:S02]  /*0ab0*/  LEA.HI R0, R7, R22, RZ, 0x2 ;  /* 0x0000001607007211 */ /* 0x000fe400078f10ff */
[----:B------:R-:W-:Y:S02]  /*0ac0*/  LOP3.LUT R3, R2, 0x3fffff0, RZ, 0xc0, !PT ;  /* 0x03fffff002037812 */ /* 0x000fe400078ec0ff */
[----:B------:R-:W-:-:S02]  /*0ad0*/  SHF.R.S32.HI R6, RZ, 0x2, R0 ;  /* 0x00000002ff067819 */ /* 0x000fc40000011400 */
[----:B------:R-:W-:Y:S01]  /*0ae0*/  SHF.R.S32.HI R11, RZ, 0x1f, R0 ;  /* 0x0000001fff0b7819 */ /* 0x000fe20000011400 */
[----:B------:R-:W-:Y:S01]  /*0af0*/  IMAD.IADD R3, R18, 0x1, -R3 ;  /* 0x0000000112037824 */ /* 0x000fe200078e0a03 */
[----:B------:R-:W-:Y:S02]  /*0b00*/  LEA.HI R2, R2, R9, RZ, 0x1 ;  /* 0x0000000902027211 */ /* 0x000fe400078f08ff */
[----:B------:R-:W-:Y:S02]  /*0b10*/  LEA.HI R11, R11, R6, RZ, 0x3 ;  /* 0x000000060b0b7211 */ /* 0x000fe400078f18ff */
[----:B------:R-:W-:Y:S02]  /*0b20*/  SHF.R.S32.HI R220, RZ, 0x7, R5 ;  /* 0x00000007ffdc7819 */ /* 0x000fe40000011405 */
[----:B------:R-:W-:Y:S02]  /*0b30*/  LOP3.LUT R4, R4, 0xfffffc00, RZ, 0xc0, !PT ;  /* 0xfffffc0004047812 */ /* 0x000fe400078ec0ff */
[----:B------:R-:W-:-:S02]  /*0b40*/  LOP3.LUT R2, R2, 0x1ffffffe, RZ, 0xc0, !PT ;  /* 0x1ffffffe02027812 */ /* 0x000fc400078ec0ff */
[----:B------:R-:W-:Y:S01]  /*0b50*/  LOP3.LUT R11, R11, 0xfffffff8, RZ, 0xc0, !PT ;  /* 0xfffffff80b0b7812 */ /* 0x000fe200078ec0ff */
[----:B------:R-:W-:Y:S01]  /*0b60*/  IMAD R223, R3, 0x40, R4 ;  /* 0x0000004003df7824 */ /* 0x000fe200078e0204 */
[----:B------:R-:W-:Y:S01]  /*0b70*/  LOP3.LUT R15, R19, 0xfffffff8, RZ, 0xc0, !PT ;  /* 0xfffffff8130f7812 */ /* 0x000fe200078ec0ff */
[----:B------:R-:W-:Y:S01]  /*0b80*/  IMAD.IADD R2, R9, 0x1, -R2 ;  /* 0x0000000109027824 */ /* 0x000fe200078e0a02 */
[----:B------:R-:W-:Y:S01]  /*0b90*/  LEA.HI R5, R5, R220, RZ, 0x1 ;  /* 0x000000dc05057211 */ /* 0x000fe200078f08ff */
[----:B------:R-:W-:Y:S01]  /*0ba0*/  IMAD.IADD R6, R6, 0x1, -R11 ;  /* 0x0000000106067824 */ /* 0x000fe200078e0a0b */
[----:B------:R-:W-:Y:S01]  /*0bb0*/  LEA.HI R7, R7, R22, RZ, 0x5 ;  /* 0x0000001607077211 */ /* 0x000fe200078f28ff */
[----:B------:R-:W-:Y:S01]  /*0bc0*/  IMAD.IADD R18, R18, 0x1, -R15 ;  /* 0x0000000112127824 */ /* 0x000fe200078e0a0f */
[----:B------:R-:W-:Y:S01]  /*0bd0*/  LEA.HI R4, R13, R13, RZ, 0x1 ;  /* 0x0000000d0d047211 */ /* 0x000fe200078f08ff */
[----:B------:R-:W-:Y:S01]  /*0be0*/  IMAD R223, R2, 0x8, R223 ;  /* 0x0000000802df7824 */ /* 0x000fe200078e02df */
[----:B------:R-:W-:Y:S01]  /*0bf0*/  LOP3.LUT R5, R5, 0x3fffffe, RZ, 0xc0, !PT ;  /* 0x03fffffe05057812 */ /* 0x000fe200078ec0ff */
[----:B------:R-:W-:Y:S01]  /*0c00*/  IMAD.SHL.U32 R2, R18, 0x8, RZ ;  /* 0x0000000812027824 */ /* 0x000fe200078e00ff */
[----:B------:R-:W-:-:S02]  /*0c10*/  SHF.R.S32.HI R7, RZ, 0x5, R7 ;  /* 0x00000005ff077819 */ /* 0x000fc40000011407 */
[----:B------:R-:W-:Y:S01]  /*0c20*/  LOP3.LUT R3, R0, 0x7ffffffc, RZ, 0xc0, !PT ;  /* 0x7ffffffc00037812 */ /* 0x000fe200078ec0ff */
[----:B------:R-:W-:Y:S01]  /*0c30*/  IMAD.IADD R5, R220, 0x1, -R5 ;  /* 0x00000001dc057824 */ /* 0x000fe200078e0a05 */
[----:B------:R-:W-:Y:S01]  /*0c40*/  LOP3.LUT R4, R4, 0x1ffffffe, RZ, 0xc0, !PT ;  /* 0x1ffffffe04047812 */ /* 0x000fe200078ec0ff */
[C---:B------:R-:W-:Y:S01]  /*0c50*/  VIADD R17, R2.reuse, 0x40 ;  /* 0x0000004002117836 */ /* 0x040fe20000000000 */
[----:B------:R-:W-:Y:S01]  /*0c60*/  LEA R6, R7, R6, 0x4 ;  /* 0x0000000607067211 */ /* 0x000fe200078e20ff */
[----:B------:R-:W-:Y:S01]  /*0c70*/  VIADD R16, R2, 0x80 ;  /* 0x0000008002107836 */ /* 0x000fe20000000000 */
[----:B------:R-:W-:Y:S01]  /*0c80*/  SHF.R.S32.HI R19, RZ, 0x3, R19 ;  /* 0x00000003ff137819 */ /* 0x000fe20000011413 */
[----:B------:R-:W-:Y:S01]  /*0c90*/  IMAD.IADD R3, R22, 0x1, -R3 ;  /* 0x0000000116037824 */ /* 0x000fe200078e0a03 */
[----:B------:R-:W-:Y:S01]  /*0ca0*/  SHF.R.S32.HI R226, RZ, 0x1f, R17 ;  /* 0x0000001fffe27819 */ /* 0x000fe20000011411 */
[----:B------:R-:W-:Y:S01]  /*0cb0*/  IMAD.IADD R4, R13, 0x1, -R4 ;  /* 0x000000010d047824 */ /* 0x000fe200078e0a04 */
[----:B------:R-:W-:Y:S01]  /*0cc0*/  SHF.R.S32.HI R225, RZ, 0x1f, R16 ;  /* 0x0000001fffe17819 */ /* 0x000fe20000011410 */
[----:B------:R-:W-:-:S02]  /*0cd0*/  IMAD R221, R5, 0x40, R6 ;  /* 0x0000004005dd7824 */ /* 0x000fc400078e0206 */
[----:B------:R-:W-:Y:S02]  /*0ce0*/  IMAD R224, R3, R224, 0xa0 ;  /* 0x000000a003e07424 */ /* 0x000fe400078e02e0 */
[----:B------:R-:W-:-:S07]  /*0cf0*/  IMAD R222, R4, 0x8, R221 ;  /* 0x0000000804de7824 */ /* 0x000fce00078e02dd */
.L_x_3669:
[----:B0-----:R-:W0:Y:S01]  /*0d00*/  SHFL.IDX PT, R0, R220, RZ, 0x1f ;  /* 0x00001fffdc007589 */ /* 0x001e2200000e0000 */
[----:B------:R-:W1:Y:S01]  /*0d10*/  S2UR UR37, SR_CgaCtaId ;  /* 0x00000000002579c3 */ /* 0x000e620000008800 */
[----:B------:R-:W-:Y:S01]  /*0d20*/  ULDC UR4, c[0x0][0xc38] ;  /* 0x00030e0000047ab9 */ /* 0x000fe20000000800 */
[----:B------:R-:W-:Y:S01]  /*0d30*/  ULDC.64 UR6, c[0x0][0x418] ;  /* 0x0001060000067ab9 */ /* 0x000fe20000000a00 */
[----:B------:R-:W-:Y:S02]  /*0d40*/  UISETP.NE.AND UP1, UPT, UR4, 0x1, UPT ;  /* 0x000000010400788c */ /* 0x000fe4000bf25270 */
[----:B------:R-:W-:Y:S01]  /*0d50*/  UISETP.NE.U32.AND UP0, UPT, UR6, URZ, UPT ;  /* 0x0000003f0600728c */ /* 0x000fe2000bf05070 */
[----:B------:R-:W-:Y:S01]  /*0d60*/  UMOV UR39, 0x400 ;  /* 0x0000040000277882 */ /* 0x000fe20000000000 */
[----:B------:R-:W-:Y:S02]  /*0d70*/  ULDC UR4, c[0x0][0xc44] ;  /* 0x0003110000047ab9 */ /* 0x000fe40000000800 */
[----:B------:R-:W-:-:S02]  /*0d80*/  UISETP.NE.AND.EX UP0, UPT, UR7, URZ, UPT, UP0 ;  /* 0x0000003f0700728c */ /* 0x000fc4000bf05300 */
[----:B------:R-:W-:Y:S01]  /*0d90*/  UISETP.NE.AND UP2, UPT, UR4, 0x1, UPT ;  /* 0x000000010400788c */ /* 0x000fe2000bf45270 */
[----:B------:R-:W-:Y:S02]  /*0da0*/  ULDC UR51, c[0x0][0x424] ;  /* 0x0001090000337ab9 */ /* 0x000fe40000000800 */
[----:B------:R-:W-:Y:S01]  /*0db0*/  @UP1 ULDC UR4, c[0x0][0xc3c] ;  /* 0x00030f0000041ab9 */ /* 0x000fe20000000800 */
[----:B------:R-:W-:Y:S01]  /*0dc0*/  USEL UR51, UR51, 0x1, UP0 ;  /* 0x0000000133337887 */ /* 0x000fe20008000000 */
[----:B------:R-:W-:Y:S01]  /*0dd0*/  ULDC UR7, c[0x0][0x2f0] ;  /* 0x0000bc0000077ab9 */ /* 0x000fe20000000800 */
[----:B------:R-:W-:Y:S01]  /*0de0*/  UIMAD.WIDE.U32 UR4, UR41, UR4, URZ ;  /* 0x00000004290472a5 */ /* 0x000fe2000f8e003f */
[----:B------:R-:W-:Y:S01]  /*0df0*/  @UP1 ULDC UR11, c[0x0][0xc40] ;  /* 0x00031000000b1ab9 */ /* 0x000fe20000000800 */
[----:B------:R-:W-:Y:S01]  /*0e00*/  UIMAD UR51, UR51, UR7, URZ ;  /* 0x00000007333372a4 */ /* 0x000fe2000f8e023f */
[----:B0-----:R-:W-:Y:S01]  /*0e10*/  R2UR UR38, R0 ;  /* 0x00000000002672ca */ /* 0x001fe200000e0000 */
[----:B-1----:R-:W-:Y:S01]  /*0e20*/  ULEA UR39, UR37, UR39, 0x18 ;  /* 0x0000002725277291 */ /* 0x002fe2000f8ec03f */
[----:B------:R-:W-:Y:S01]  /*0e30*/  UMOV UR42, UR41 ;  /* 0x00000029002a7c82 */ /* 0x000fe20008000000 */
[----:B------:R-:W-:-:S02]  /*0e40*/  @UP1 USHF.R.U32.HI UR42, URZ, UR11, UR5 ;  /* 0x0000000b3f2a1299 */ /* 0x000fc40008011605 */
[----:B------:R-:W-:Y:S01]  /*0e50*/  UIADD3 UR10, UR39, 0x1e200, URZ ;  /* 0x0001e200270a7890 */ /* 0x000fe2000fffe03f */
[----:B------:R-:W-:Y:S01]  /*0e60*/  @UP2 ULDC.64 UR8, c[0x0][0xc48] ;  /* 0x0003120000082ab9 */ /* 0x000fe20000000a00 */
[----:B------:R-:W-:Y:S02]  /*0e70*/  UIADD3 UR7, UR51, 0x9f, URZ ;  /* 0x0000009f33077890 */ /* 0x000fe4000fffe03f */
[----:B------:R-:W-:-:S04]  /*0e80*/  ULOP3.LUT UP0, URZ, UR10, 0x9f, URZ, 0xc0, !UPT ;  /* 0x0000009f0a3f7892 */ /* 0x000fc8000f80c03f */
[----:B------:R-:W-:Y:S02]  /*0e90*/  ULEA.HI UR6, UR38, UR38, URZ, 0x1 ;  /* 0x0000002626067291 */ /* 0x000fe4000f8f083f */
[----:B------:R-:W-:Y:S02]  /*0ea0*/  UIMAD.WIDE.U32 UR4, UR42, UR8, URZ ;  /* 0x000000082a0472a5 */ /* 0x000fe4000f8e003f */
[----:B------:R-:W-:Y:S01]  /*0eb0*/  ULOP3.LUT UR6, UR6, 0x3e, URZ, 0xc0, !UPT ;  /* 0x0000003e06067892 */ /* 0x000fe2000f8ec03f */
[----:B------:R-:W-:Y:S01]  /*0ec0*/  PLOP3.LUT P0, PT, PT, PT, UP0, 0x80, 0x0 ;  /* 0x000000000000781c */ /* 0x000fe20003f0f008 */
[----:B------:R-:W-:Y:S01]  /*0ed0*/  UMOV UR40, UR42 ;  /* 0x0000002a00287c82 */ /* 0x000fe20008000000 */
[----:B------:R-:W-:Y:S02]  /*0ee0*/  @UP2 USHF.R.U32.HI UR40, URZ, UR9, UR5 ;  /* 0x000000093f282299 */ /* 0x000fe40008011605 */
[----:B------:R-:W-:-:S04]  /*0ef0*/  UIADD3 UR6, UR38, -UR6, URZ ;  /* 0x8000000626067290 */ /* 0x000fc8000fffe03f */
[----:B------:R-:W-:Y:S02]  /*0f00*/  ULEA UR8, UR6, UR10, 0xc ;  /* 0x0000000a06087291 */ /* 0x000fe4000f8e603f */
[----:B------:R-:W-:Y:S02]  /*0f10*/  UIMAD.WIDE UR6, UR7, 0x66666667, URZ ;  /* 0x66666667070678a5 */ /* 0x000fe4000f8e023f */
[----:B------:R-:W-:Y:S02]  /*0f20*/  USHF.R.U32.HI UR8, URZ, 0x4, UR8 ;  /* 0x000000043f087899 */ /* 0x000fe40008011608 */
[----:B------:R-:W-:Y:S02]  /*0f30*/  USHF.R.U32.HI UR50, URZ, 0x1f, UR7 ;  /* 0x0000001f3f327899 */ /* 0x000fe40008011607 */
[----:B------:R-:W-:Y:S02]  /*0f40*/  ULOP3.LUT UR47, UR8, 0x3fff, URZ, 0xc0, !UPT ;  /* 0x00003fff082f7892 */ /* 0x000fe4000f8ec03f */
[----:B------:R-:W-:Y:S01]  /*0f50*/  ULEA.HI.SX32 UR50, UR7, UR50, 0x1a ;  /* 0x0000003207327291 */ /* 0x000fe2000f8fd23f */
[----:B--2345:R-:W-:Y:S11]  /*0f60*/  @!P0 BRA `(.L_x_3637) ;  /* 0x0000000000408947 */ /* 0x03cff60003800000 */
        /* <DEDUP_REMOVED lines=15> */
[----:B-1----:R-:W-:Y:S05]  /*1060*/  CALL.ABS.NOINC R14 ;  /* 0x000000000e007343 */ /* 0x002fea0003c00000 */
.L_x_3637:
        /* <DEDUP_REMOVED lines=11> */
[----:B------:R-:W-:Y:S02]  /*1120*/  @UP1 USHF.R.S32.HI UR9, URZ, 0x1f, UR40 ;  /* 0x0000001f3f091899 */ /* 0x000fe40008011428 */
[----:B------:R-:W-:Y:S02]  /*1130*/  @UP0 UIADD3 UR16, -UR40, URZ, URZ ;  /* 0x0000003f28100290 */ /* 0x000fe4000fffe13f */
[----:B------:R-:W-:Y:S01]  /*1140*/  @UP1 UIADD3 UR20, -UR40, URZ, URZ ;  /* 0x0000003f28141290 */ /* 0x000fe2000fffe13f */
[----:B------:R-:W-:Y:S01]  /*1150*/  @UP0 ULDC.64 UR12, c[0x0][0x9a8] ;  /* 0x00026a00000c0ab9 */ /* 0x000fe20000000a00 */
[----:B------:R-:W-:Y:S01]  /*1160*/  @UP1 ULDC.64 UR14, c[0x0][0x9b8] ;  /* 0x00026e00000e1ab9 */ /* 0x000fe20000000a00 */
[----:B------:R-:W-:Y:S01]  /*1170*/  @UP0 ULDC UR17, c[0x0][0xc44] ;  /* 0x0003110000110ab9 */ /* 0x000fe20000000800 */
[----:B------:R-:W-:Y:S01]  /*1180*/  @UP1 ULDC UR21, c[0x0][0xc44] ;  /* 0x0003110000151ab9 */ /* 0x000fe20000000800 */
[----:B------:R-:W-:-:S02]  /*1190*/  @UP0 UIMAD UR8, UR8, UR12, URZ ;  /* 0x0000000c080802a4 */ /* 0x000fc4000f8e023f */
[----:B------:R-:W-:Y:S02]  /*11a0*/  @UP1 UIMAD UR9, UR9, UR14, URZ ;  /* 0x0000000e090912a4 */ /* 0x000fe4000f8e023f */
[----:B------:R-:W-:Y:S02]  /*11b0*/  @UP0 UIMAD UR16, UR17, UR16, UR42 ;  /* 0x00000010111002a4 */ /* 0x000fe4000f8e022a */
[----:B------:R-:W-:Y:S02]  /*11c0*/  @UP1 UIMAD UR20, UR21, UR20, UR42 ;  /* 0x00000014151412a4 */ /* 0x000fe4000f8e022a */
        /* <DEDUP_REMOVED lines=28> */
[----:B------:R-:W-:Y:S01]  /*1390*/  ULOP3.LUT UR4, UR45, 0x1, URZ, 0xc0, !UPT ;  /* 0x000000012d047892 */ /* 0x000fe2000f8ec03f */
[----:B------:R-:W-:-:S05]  /*13a0*/  IMAD.U32 R9, RZ, RZ, UR46 ;  /* 0x0000002eff097e24 */ /* 0x000fca000f8e00ff */
[----:B------:R-:W-:Y:S01]  /*13b0*/  IMAD.U32 R8, RZ, RZ, UR4 ;  /* 0x00000004ff087e24 */ /* 0x000fe2000f8e00ff */
[----:B------:R-:W-:Y:S01]  /*13c0*/  ULDC UR4, c[0x0][0x9d8] ;  /* 0x0002760000047ab9 */ /* 0x000fe20000000800 */
[----:B------:R-:W-:-:S03]  /*13d0*/  ISETP.NE.AND P0, PT, R9, 0x3, PT ;  /* 0x000000030900780c */ /* 0x000fc60003f05270 */
[----:B------:R-:W-:-:S04]  /*13e0*/  SHF.L.U32 R8, R8, 0x1f, RZ ;  /* 0x0000001f08087819 */ /* 0x000fc800000006ff */
[----:B------:R-:W0:Y:S01]  /*13f0*/  SYNCS.PHASECHK.TRANS64.TRYWAIT P1, [UR39+0x33400], R8 ;  /* 0x03340008ff0075a7 */ /* 0x000e220008020167 */
[----:B--2---:R-:W-:-:S04]  /*1400*/  FMUL.FTZ R0, R3, R0 ;  /* 0x0000000003007220 */ /* 0x004fc80000410000 */
[----:B------:R-:W-:Y:S01]  /*1410*/  FMUL.FTZ R0, R0, UR4 ;  /* 0x0000000400007c20 */ /* 0x000fe20008410000 */
[----:B0-----:R-:W-:Y:S06]  /*1420*/  @!P1 BRA `(.L_x_3638) ;  /* 0x000000fc00e09947 */ /* 0x001fec0003800000 */
.L_x_3737:
[----:B------:R-:W-:Y:S05]  /*1430*/  @!P0 BRA `(.L_x_3639) ;  /* 0x0000000000048947 */ /* 0x000fea0003800000 */
[----:B------:R-:W-:Y:S01]  /*1440*/  BPT.TRAP 0x1 ;  /* 0x000000040000795c */ /* 0x000fe20000300000 */
.L_x_3639:
[----:B0-----:R-:W-:Y:S02]  /*1450*/  IMAD.U32 R3, RZ, RZ, UR43 ;  /* 0x0000002bff037e24 */ /* 0x001fe4000f8e00ff */
[----:B------:R-:W-:-:S03]  /*1460*/  IMAD.U32 R4, RZ, RZ, UR44 ;  /* 0x0000002cff047e24 */ /* 0x000fc6000f8e00ff */
[----:B------:R-:W-:Y:S02]  /*1470*/  LEA R3, R3, UR39, 0x3 ;  /* 0x0000002703037c11 */ /* 0x000fe4000f8e18ff */
[----:B------:R-:W-:-:S04]  /*1480*/  SHF.L.U32 R4, R4, 0x1f, RZ ;  /* 0x0000001f04047819 */ /* 0x000fc800000006ff */
[----:B------:R0:W1:Y:S01]  /*1490*/  SYNCS.PHASECHK.TRANS64.TRYWAIT P1, [R3+URZ+0x33430], R4 ;  /* 0x03343004030075a7 */ /* 0x000062000802017f */
[----:B------:R-:W-:Y:S05]  /*14a0*/  @!P0 BRA `(.L_x_3640) ;  /* 0x0000000000048947 */ /* 0x000fea0003800000 */
[----:B------:R-:W-:Y:S01]  /*14b0*/  BPT.TRAP 0x1 ;  /* 0x000000040000795c */ /* 0x000fe20000300000 */
.L_x_3640:
[----:B------:R-:W-:Y:S01]  /*14c0*/  IMAD.MOV.U32 R119, RZ, RZ, RZ ;  /* 0x000000ffff777224 */ /* 0x000fe200078e00ff */
[----:B-1----:R-:W-:Y:S06]  /*14d0*/  @P1 BRA `(.L_x_3641) ;  /* 0x0000000000081947 */ /* 0x002fec0003800000 */
[----:B------:R-:W1:Y:S02]  /*14e0*/  SYNCS.PHASECHK.TRANS64.TRYWAIT P1, [R3+URZ+0x33430], R4 ;  /* 0x03343004030075a7 */ /* 0x000e64000802017f */
[----:B-1----:R-:W-:Y:S05]  /*14f0*/  @!P1 BRA `(.L_x_3642) ;  /* 0x000000fc00c49947 */ /* 0x002fea0003800000 */
.L_x_3641:
[----:B------:R-:W-:Y:S05]  /*1500*/  WARPSYNC.ALL ;  /* 0x0000000000007948 */ /* 0x000fea0003800000 */
[----:B------:R-:W-:Y:S01]  /*1510*/  UIADD3 UR4, UR39, 0x24200, URZ ;  /* 0x0002420027047890 */ /* 0x000fe2000fffe03f */
[----:B------:R-:W-:Y:S01]  /*1520*/  WARPGROUP.ARRIVE ;  /* 0x00000000000079c5 */ /* 0x000fe20000000000 */
[----:B------:R-:W-:Y:S02]  /*1530*/  ULOP3.LUT UR28, UR47, 0x10000, URZ, 0xfc, !UPT ;  /* 0x000100002f1c7892 */ /* 0x000fe4000f8efc3f */
[----:B------:R-:W-:Y:S01]  /*1540*/  USHF.R.U32.HI UR4, URZ, 0x4, UR4 ;  /* 0x000000043f047899 */ /* 0x000fe20008011604 */
[----:B------:R-:W-:Y:S01]  /*1550*/  UMOV UR25, 0x80000020 ;  /* 0x8000002000197882 */ /* 0x000fe20000000000 */
[----:B------:R-:W-:-:S02]  /*1560*/  UMOV UR27, 0x80000020 ;  /* 0x80000020001b7882 */ /* 0x000fc40000000000 */
[----:B------:R-:W-:Y:S01]  /*1570*/  ULOP3.LUT UR4, UR4, 0x3fff, URZ, 0xc0, !UPT ;  /* 0x00003fff04047892 */ /* 0x000fe2000f8ec03f */
[----:B------:R-:W-:Y:S01]  /*1580*/  UMOV UR24, UR28 ;  /* 0x0000001c00187c82 */ /* 0x000fe20008000000 */
[----:B------:R-:W-:Y:S02]  /*1590*/  UMOV UR5, UR25 ;  /* 0x0000001900057c82 */ /* 0x000fe40008000000 */
[----:B------:R-:W-:Y:S01]  /*15a0*/  ULOP3.LUT UR47, UR4, 0x10000, URZ, 0xfc, !UPT ;  /* 0x00010000042f7892 */ /* 0x000fe2000f8efc3f */
[----:B------:R-:W-:Y:S02]  /*15b0*/  UMOV UR7, 0x80000020 ;  /* 0x8000002000077882 */ /* 0x000fe40000000000 */
[----:B------:R-:W-:Y:S01]  /*15c0*/  UMOV UR4, UR24 ;  /* 0x0000001800047c82 */ /* 0x000fe20008000000 */
[----:B------:R-:W-:Y:S01]  /*15d0*/  UIMAD UR30, UR43, 0x780, UR47 ;  /* 0x000007802b1e78a4 */ /* 0x000fe2000f8e022f */
[----:B------:R-:W-:Y:S01]  /*15e0*/  UMOV UR11, 0x80000020 ;  /* 0x80000020000b7882 */ /* 0x000fe20000000000 */
[----:B------:R-:W-:-:S02]  /*15f0*/  UMOV UR15, 0x80000020 ;  /* 0x80000020000f7882 */ /* 0x000fc40000000000 */
[----:B------:R-:W-:Y:S02]  /*1600*/  UIADD3 UR6, UR30, 0x80, URZ ;  /* 0x000000801e067890 */ /* 0x000fe4000fffe03f */
[----:B------:R-:W-:Y:S02]  /*1610*/  UIADD3 UR8, UR30, 0x100, URZ ;  /* 0x000001001e087890 */ /* 0x000fe4000fffe03f */
[----:B------:R-:W-:Y:S01]  /*1620*/  UMOV UR26, UR30 ;  /* 0x0000001e001a7c82 */ /* 0x000fe20008000000 */
[----:B------:R-:W-:Y:S01]  /*1630*/  UIADD3 UR9, UR30, 0x180, URZ ;  /* 0x000001801e097890 */ /* 0x000fe2000fffe03f */
[----:B------:R-:W-:Y:S01]  /*1640*/  QGMMA.64x32x32.F32.E4M3.E4M3 R88, gdesc[UR24], RZ, !UPT, gsb0 ;  /* 0x00600000185879f3 */ /* 0x000fe2000c0008ff */
[----:B------:R-:W-:Y:S01]  /*1650*/  UMOV UR26, UR6 ;  /* 0x00000006001a7c82 */ /* 0x000fe20008000000 */
[----:B------:R-:W-:Y:S01]  /*1660*/  UMOV UR27, 0x80000020 ;  /* 0x80000020001b7882 */ /* 0x000fe20000000000 */
[----:B------:R-:W-:Y:S01]  /*1670*/  UMOV UR6, UR8 ;  /* 0x0000000800067c82 */ /* 0x000fe20008000000 */
[----:B------:R-:W-:-:S02]  /*1680*/  UIADD3 UR10, UR30, 0x200, URZ ;  /* 0x000002001e0a7890 */ /* 0x000fc4000fffe03f */
[----:B------:R-:W-:Y:S02]  /*1690*/  UIADD3 UR12, UR30, 0x102, URZ ;  /* 0x000001021e0c7890 */ /* 0x000fe4000fffe03f */
[----:B------:R-:W-:Y:S02]  /*16a0*/  UIADD3 UR13, UR30, 0x182, URZ ;  /* 0x000001821e0d7890 */ /* 0x000fe4000fffe03f */
[----:B------:R-:W-:Y:S02]  /*16b0*/  UIADD3 UR14, UR30, 0x202, URZ ;  /* 0x000002021e0e7890 */ /* 0x000fe4000fffe03f */
[----:B------:R-:W-:Y:S01]  /*16c0*/  UIADD3 UR18, UR30, 0x382, URZ ;  /* 0x000003821e127890 */ /* 0x000fe2000fffe03f */
[----:B------:R-:W-:Y:S01]  /*16d0*/  UMOV UR19, 0x80000020 ;  /* 0x8000002000137882 */ /* 0x000fe20000000000 */
[----:B------:R-:W-:Y:S01]  /*16e0*/  UIADD3 UR22, UR30, 0x600, URZ ;  /* 0x000006001e167890 */ /* 0x000fe2000fffe03f */
[----:B------:R-:W-:Y:S01]  /*16f0*/  UMOV UR23, 0x80000020 ;  /* 0x8000002000177882 */ /* 0x000fe20000000000 */
[----:B------:R-:W-:Y:S01]  /*1700*/  UMOV UR31, 0x80000020 ;  /* 0x80000020001f7882 */ /* 0x000fe20000000000 */
[----:B------:R-:W-:-:S02]  /*1710*/  WARPGROUP.DEPBAR.LE gsb0, 0x0 ;  /* 0x00008000000079c5 */ /* 0x000fc40000010000 */
[----:B------:R-:W-:-:S06]  /*1720*/  WARPGROUP.ARRIVE ;  /* 0x00000000000079c5 */ /* 0x000fcc0000000000 */
[----:B------:R-:W-:Y:S01]  /*1730*/  QGMMA.64x32x32.F32.E4M3.E4M3 R72, gdesc[UR24], RZ, !UPT, gsb0 ;  /* 0x00600000184879f3 */ /* 0x000fe2000c0008ff */
[----:B------:R-:W-:Y:S01]  /*1740*/  UMOV UR26, UR9 ;  /* 0x00000009001a7c82 */ /* 0x000fe20008000000 */
[----:B------:R-:W-:Y:S01]  /*1750*/  UMOV UR27, 0x80000020 ;  /* 0x80000020001b7882 */ /* 0x000fe20000000000 */
[----:B------:R-:W-:Y:S02]  /*1760*/  WARPGROUP.DEPBAR.LE gsb0, 0x0 ;  /* 0x00008000000079c5 */ /* 0x000fe40000010000 */
[----:B------:R-:W-:-:S06]  /*1770*/  WARPGROUP.ARRIVE ;  /* 0x00000000000079c5 */ /* 0x000fcc0000000000 */
[----:B------:R-:W-:Y:S01]  /*1780*/  QGMMA.64x32x32.F32.E4M3.E4M3 R56, gdesc[UR4], RZ, !UPT, gsb0 ;  /* 0x00600000043879f3 */ /* 0x000fe2000c0008ff */
[----:B------:R-:W-:Y:S02]  /*1790*/  UIADD3 UR4, UR28, 0x2, URZ ;  /* 0x000000021c047890 */ /* 0x000fe4000fffe03f */
[----:B------:R-:W-:Y:S01]  /*17a0*/  UIADD3 UR6, UR30, 0x2, URZ ;  /* 0x000000021e067890 */ /* 0x000fe2000fffe03f */
[----:B------:R-:W-:Y:S01]  /*17b0*/  UMOV UR5, 0x80000020 ;  /* 0x8000002000057882 */ /* 0x000fe20000000000 */
[----:B------:R-:W-:Y:S01]  /*17c0*/  UMOV UR7, 0x80000020 ;  /* 0x8000002000077882 */ /* 0x000fe20000000000 */
[----:B------:R-:W-:Y:S02]  /*17d0*/  UMOV UR9, UR5 ;  /* 0x0000000500097c82 */ /* 0x000fe40008000000 */
[----:B------:R-:W-:Y:S01]  /*17e0*/  UMOV UR8, UR4 ;  /* 0x0000000400087c82 */ /* 0x000fe20008000000 */
[----:B------:R-:W-:Y:S02]  /*17f0*/  WARPGROUP.DEPBAR.LE gsb0, 0x0 ;  /* 0x00008000000079c5 */ /* 0x000fe40000010000 */
[----:B------:R-:W-:-:S06]  /*1800*/  WARPGROUP.ARRIVE ;  /* 0x00000000000079c5 */ /* 0x000fcc0000000000 */
[----:B------:R-:W-:Y:S01]  /*1810*/  QGMMA.64x32x32.F32.E4M3.E4M3 R40, gdesc[UR24], RZ, !UPT, gsb0 ;  /* 0x00600000182879f3 */ /* 0x000fe2000c0008ff */
[----:B------:R-:W-:Y:S01]  /*1820*/  UMOV UR26, UR10 ;  /* 0x0000000a001a7c82 */ /* 0x000fe20008000000 */
[----:B------:R-:W-:Y:S01]  /*1830*/  UMOV UR27, 0x80000020 ;  /* 0x80000020001b7882 */ /* 0x000fe20000000000 */
[----:B------:R-:W-:Y:S01]  /*1840*/  UIADD3 UR10, UR30, 0x82, URZ ;  /* 0x000000821e0a7890 */ /* 0x000fe2000fffe03f */
[----:B------:R-:W-:Y:S02]  /*1850*/  WARPGROUP.DEPBAR.LE gsb0, 0x0 ;  /* 0x00008000000079c5 */ /* 0x000fe40000010000 */
[----:B------:R-:W-:-:S06]  /*1860*/  WARPGROUP.ARRIVE ;  /* 0x00000000000079c5 */ /* 0x000fcc0000000000 */
[----:B------:R-:W-:Y:S03]  /*1870*/  QGMMA.64x32x32.F32.E4M3.E4M3 R24, gdesc[UR24], RZ, !UPT, gsb0 ;  /* 0x00600000181879f3 */ /* 0x000fe6000c0008ff */
[----:B------:R-:W-:Y:S02]  /*1880*/  WARPGROUP.DEPBAR.LE gsb0, 0x0 ;  /* 0x00008000000079c5 */ /* 0x000fe40000010000 */
[----:B------:R-:W-:-:S06]  /*1890*/  WARPGROUP.ARRIVE ;  /* 0x00000000000079c5 */ /* 0x000fcc0000000000 */
[----:B------:R-:W-:Y:S01]  /*18a0*/  QGMMA.64x32x32.F32.E4M3.E4M3 R88, gdesc[UR4], R88, gsb0 ;  /* 0x00600000045879f3 */ /* 0x000fe20008000858 */
[----:B------:R-:W-:Y:S01]  /*18b0*/  UMOV UR6, UR10 ;  /* 0x0000000a00067c82 */ /* 0x000fe20008000000 */
[----:B------:R-:W-:Y:S01]  /*18c0*/  UMOV UR7, 0x80000020 ;  /* 0x8000002000077882 */ /* 0x000fe20000000000 */
[----:B------:R-:W-:Y:S01]  /*18d0*/  UMOV UR10, UR12 ;  /* 0x0000000c000a7c82 */ /* 0x000fe20008000000 */
[----:B------:R-:W-:Y:S02]  /*18e0*/  WARPGROUP.DEPBAR.LE gsb0, 0x0 ;  /* 0x00008000000079c5 */ /* 0x000fe40000010000 */
[----:B------:R-:W-:-:S06]  /*18f0*/  WARPGROUP.ARRIVE ;  /* 0x00000000000079c5 */ /* 0x000fcc0000000000 */
[----:B------:R-:W-:Y:S01]  /*1900*/  QGMMA.64x32x32.F32.E4M3.E4M3 R72, gdesc[UR4], R72, gsb0 ;  /* 0x00600000044879f3 */ /* 0x000fe20008000848 */
[----:B------:R-:W-:Y:S01]  /*1910*/  UMOV UR6, UR13 ;  /* 0x0000000d00067c82 */ /* 0x000fe20008000000 */
[----:B------:R-:W-:Y:S01]  /*1920*/  UMOV UR7, 0x80000020 ;  /* 0x8000002000077882 */ /* 0x000fe20000000000 */
[----:B------:R-:W-:Y:S02]  /*1930*/  WARPGROUP.DEPBAR.LE gsb0, 0x0 ;  /* 0x00008000000079c5 */ /* 0x000fe40000010000 */
[----:B------:R-:W-:-:S06]  /*1940*/  WARPGROUP.ARRIVE ;  /* 0x00000000000079c5 */ /* 0x000fcc0000000000 */
[----:B------:R-:W-:Y:S01]  /*1950*/  QGMMA.64x32x32.F32.E4M3.E4M3 R56, gdesc[UR8], R56, gsb0 ;  /* 0x00600000083879f3 */ /* 0x000fe20008000838 */
        /* <DEDUP_REMOVED lines=8> */
[----:B------:R-:W-:Y:S01]  /*19e0*/  QGMMA.64x32x32.F32.E4M3.E4M3 R40, gdesc[UR4], R40, gsb0 ;  /* 0x00600000042879f3 */ /* 0x000fe20008000828 */
[----:B------:R-:W-:Y:S01]  /*19f0*/  UMOV UR6, UR14 ;  /* 0x0000000e00067c82 */ /* 0x000fe20008000000 */
[----:B------:R-:W-:Y:S01]  /*1a00*/  UMOV UR7, 0x80000020 ;  /* 0x8000002000077882 */ /* 0x000fe20000000000 */
[----:B------:R-:W-:Y:S01]  /*1a10*/  UIADD3 UR14, UR30, 0x380, URZ ;  /* 0x000003801e0e7890 */ /* 0x000fe2000fffe03f */
[----:B------:R-:W-:Y:S02]  /*1a20*/  WARPGROUP.DEPBAR.LE gsb0, 0x0 ;  /* 0x00008000000079c5 */ /* 0x000fe40000010000 */
[----:B------:R-:W-:-:S06]  /*1a30*/  WARPGROUP.ARRIVE ;  /* 0x00000000000079c5 */ /* 0x000fcc0000000000 */
[----:B------:R-:W-:Y:S01]  /*1a40*/  QGMMA.64x32x32.F32.E4M3.E4M3 R24, gdesc[UR4], R24, gsb0 ;  /* 0x00600000041879f3 */ /* 0x000fe20008000818 */
[----:B------:R-:W-:Y:S02]  /*1a50*/  UIADD3 UR6, UR30, 0x300, URZ ;  /* 0x000003001e067890 */ /* 0x000fe4000fffe03f */
[----:B------:R-:W-:Y:S01]  /*1a60*/  UIADD3 UR7, UR30, 0x400, URZ ;  /* 0x000004001e077890 */ /* 0x000fe2000fffe03f */
        /* <DEDUP_REMOVED lines=60> */
[----:B------:R-:W-:Y:S03]  /*1e30*/  QGMMA.64x32x32.F32.E4M3.E4M3 R24, gdesc[UR12], R24, gsb0 ;  /* 0x006000000c1879f3 */ /* 0x000fe60008000818 */
        /* <DEDUP_REMOVED lines=35> */
[----:B------:R-:W-:-:S03]  /*2070*/  UIADD3 UR6, UR30, 0x702, URZ ;  /* 0x000007021e067890 */ /* 0x000fc6000fffe03f */
        /* <DEDUP_REMOVED lines=18> */
[----:B------:R-:W-:Y:S05]  /*21a0*/  @!P0 BRA `(.L_x_3643) ;  /* 0x0000000000048947 */ /* 0x000fea0003800000 */
[----:B------:R-:W-:Y:S01]  /*21b0*/  BPT.TRAP 0x1 ;  /* 0x000000040000795c */ /* 0x000fe20000300000 */
.L_x_3643:
        /* <DEDUP_REMOVED lines=14> */
[C---:B01----:R-:W-:Y:S01]  /*22a0*/  FMUL.FTZ R4, R0.reuse, R91 ;  /* 0x0000005b00047220 */ /* 0x043fe20000410000 */
        /* <DEDUP_REMOVED lines=17> */
[C---:B0-----:R-:W-:Y:S01]  /*23c0*/  FMUL.FTZ R60, R0.reuse, R66 ;  /* 0x00000042003c7220 */ /* 0x041fe20000410000 */
[C---:B------:R-:W-:Y:S01]  /*23d0*/  FMUL.FTZ R62, R0.reuse, R65 ;  /* 0x00000041003e7220 */ /* 0x040fe20000410000 */
[C---:B------:R-:W-:Y:S01]  /*23e0*/  FMUL.FTZ R44, R0.reuse, R44 ;  /* 0x0000002c002c7220 */ /* 0x040fe20000410000 */
[C---:B------:R-:W-:Y:S01]  /*23f0*/  FMUL.FTZ R12, R0.reuse, R99 ;  /* 0x00000063000c7220 */ /* 0x040fe20000410000 */
[C---:B------:R-:W-:Y:S01]  /*2400*/  FMUL.FTZ R15, R0.reuse, R102 ;  /* 0x00000066000f7220 */ /* 0x040fe20000410000 */
[C---:B------:R-:W-:Y:S01]  /*2410*/  FMUL.FTZ R14, R0.reuse, R103 ;  /* 0x00000067000e7220 */ /* 0x040fe20000410000 */
[----:B------:R-:W-:Y:S01]  /*2420*/  FMUL.FTZ R94, R0, R80 ;  /* 0x00000050005e7220 */ /* 0x000fe20000410000 */
[----:B------:R0:W-:Y:S01]  /*2430*/  MUFU.TANH R66, R40 ;  /* 0x0000002800427308 */ /* 0x0001e20000002400 */
[----:B-1----:R-:W-:-:S02]  /*2440*/  IMAD.U32 R25, RZ, RZ, UR50 ;  /* 0x00000032ff197e24 */ /* 0x002fc4000f8e00ff */
[C---:B------:R-:W-:Y:S01]  /*2450*/  FMUL.FTZ R73, R0.reuse, R74 ;  /* 0x0000004a00497220 */ /* 0x040fe20000410000 */
[C---:B------:R-:W-:Y:S01]  /*2460*/  FMUL.FTZ R80, R0.reuse, R81 ;  /* 0x0000005100507220 */ /* 0x040fe20000410000 */
[C---:B------:R-:W-:Y:S01]  /*2470*/  FMUL.FTZ R72, R0.reuse, R75 ;  /* 0x0000004b00487220 */ /* 0x040fe20000410000 */
[C---:B------:R-:W-:Y:S01]  /*2480*/  FMUL.FTZ R84, R0.reuse, R84 ;  /* 0x0000005400547220 */ /* 0x040fe20000410000 */
[C---:B------:R-:W-:Y:S01]  /*2490*/  FMUL.FTZ R75, R0.reuse, R78 ;  /* 0x0000004e004b7220 */ /* 0x040fe20000410000 */
[----:B------:R-:W-:Y:S01]  /*24a0*/  FMUL.FTZ R85, R0, R85 ;  /* 0x0000005500557220 */ /* 0x000fe20000410000 */
[----:B------:R-:W-:Y:S01]  /*24b0*/  MUFU.TANH R10, R10 ;  /* 0x0000000a000a7308 */ /* 0x000fe20000002400 */
[----:B0-----:R-:W-:Y:S02]  /*24c0*/  VIADD R40, R224, UR51 ;  /* 0x00000033e0287c36 */ /* 0x001fe40008000000 */
[C---:B------:R-:W-:Y:S01]  /*24d0*/  FMUL.FTZ R74, R0.reuse, R79 ;  /* 0x0000004f004a7220 */ /* 0x040fe20000410000 */
[C---:B------:R-:W-:Y:S01]  /*24e0*/  FMUL.FTZ R81, R0.reuse, R56 ;  /* 0x0000003800517220 */ /* 0x040fe20000410000 */
[----:B------:R-:W-:Y:S01]  /*24f0*/  FMUL.FTZ R55, R0, R55 ;  /* 0x0000003700377220 */ /* 0x000fe20000410000 */
[----:B------:R-:W-:-:S02]  /*2500*/  IMAD R116, R25, -0xa0, R40 ;  /* 0xffffff6019747824 */ /* 0x000fc400078e0228 */
        /* <DEDUP_REMOVED lines=10> */
[----:B------:R-:W0:Y:S01]  /*25b0*/  MUFU.TANH R20, R20 ;  /* 0x0000001400147308 */ /* 0x000e220000002400 */
[----:B--2---:R-:W-:Y:S01]  /*25c0*/  FSEL R25, R6, -INF , P4 ;  /* 0xff80000006197808 */ /* 0x004fe20002000000 */
[----:B------:R-:W-:Y:S01]  /*25d0*/  FMUL.FTZ R53, R0, R53 ;  /* 0x0000003500357220 */ /* 0x000fe20000410000 */
[----:B------:R-:W-:Y:S01]  /*25e0*/  ISETP.GT.AND P1, PT, R116, 0x9, PT ;  /* 0x000000097400780c */ /* 0x000fe20003f24270 */
[----:B------:R-:W-:Y:S01]  /*25f0*/  FMUL.FTZ R56, R0, R59 ;  /* 0x0000003b00387220 */ /* 0x000fe20000410000 */
[----:B------:R-:W-:Y:S01]  /*2600*/  ISETP.GT.AND P6, PT, R116, 0x10, PT ;  /* 0x000000107400780c */ /* 0x000fe20003fc4270 */
[----:B------:R-:W-:Y:S01]  /*2610*/  FMUL.FTZ R68, R0, R68 ;  /* 0x0000004400447220 */ /* 0x000fe20000410000 */
[----:B------:R-:W-:Y:S01]  /*2620*/  ISETP.GT.AND P5, PT, R116, 0x11, PT ;  /* 0x000000117400780c */ /* 0x000fe20003fa4270 */
[----:B------:R-:W1:Y:S01]  /*2630*/  MUFU.TANH R5, R5 ;  /* 0x0000000500057308 */ /* 0x000e620000002400 */
        /* <DEDUP_REMOVED lines=8> */
[----:B0-----:R-:W-:Y:S01]  /*26c0*/  FSEL R40, R20, -INF , P6 ;  /* 0xff80000014287808 */ /* 0x001fe20003000000 */
[C---:B------:R-:W-:Y:S01]  /*26d0*/  FMUL.FTZ R65, R0.reuse, R70 ;  /* 0x0000004600417220 */ /* 0x040fe20000410000 */
[C---:B------:R-:W-:Y:S01]  /*26e0*/  FMUL.FTZ R45, R0.reuse, R45 ;  /* 0x0000002d002d7220 */ /* 0x040fe20000410000 */
[C---:B------:R-:W-:Y:S01]  /*26f0*/  FMUL.FTZ R42, R0.reuse, R42 ;  /* 0x0000002a002a7220 */ /* 0x040fe20000410000 */
[C---:B------:R-:W-:Y:S01]  /*2700*/  FMUL.FTZ R33, R0.reuse, R33 ;  /* 0x0000002100217220 */ /* 0x040fe20000410000 */
[C---:B------:R-:W-:Y:S01]  /*2710*/  FMUL.FTZ R43, R0.reuse, R43 ;  /* 0x0000002b002b7220 */ /* 0x040fe20000410000 */
[C---:B------:R-:W-:Y:S01]  /*2720*/  FMUL.FTZ R46, R0.reuse, R46 ;  /* 0x0000002e002e7220 */ /* 0x040fe20000410000 */
[----:B------:R0:W-:Y:S01]  /*2730*/  MUFU.TANH R108, R26 ;  /* 0x0000001a006c7308 */ /* 0x0001e20000002400 */
[----:B-1----:R-:W-:Y:S01]  /*2740*/  FSEL R5, R5, -INF , P4 ;  /* 0xff80000005057808 */ /* 0x002fe20002000000 */
[----:B------:R-:W-:Y:S01]  /*2750*/  FMUL.FTZ R36, R0, R36 ;  /* 0x0000002400247220 */ /* 0x000fe20000410000 */
[----:B------:R-:W-:Y:S01]  /*2760*/  ISETP.GT.AND P4, PT, R116, 0x18, PT ;  /* 0x000000187400780c */ /* 0x000fe20003f84270 */
[C---:B------:R-:W-:Y:S01]  /*2770*/  FMUL.FTZ R24, R0.reuse, R24 ;  /* 0x0000001800187220 */ /* 0x040fe20000410000 */
[C---:B------:R-:W-:Y:S01]  /*2780*/  FMUL.FTZ R47, R0.reuse, R47 ;  /* 0x0000002f002f7220 */ /* 0x040fe20000410000 */
[C---:B------:R-:W-:Y:S01]  /*2790*/  FMUL.FTZ R32, R0.reuse, R32 ;  /* 0x0000002000207220 */ /* 0x040fe20000410000 */
[C---:B------:R-:W-:Y:S01]  /*27a0*/  FMUL.FTZ R27, R0.reuse, R27 ;  /* 0x0000001b001b7220 */ /* 0x040fe20000410000 */
[----:B------:R-:W1:Y:S01]  /*27b0*/  MUFU.TANH R4, R4 ;  /* 0x0000000400047308 */ /* 0x000e620000002400 */
[----:B0-----:R-:W-:Y:S01]  /*27c0*/  FSEL R26, R7, -INF , P3 ;  /* 0xff800000071a7808 */ /* 0x001fe20001800000 */
[C---:B------:R-:W-:Y:S01]  /*27d0*/  FMUL.FTZ R37, R0.reuse, R37 ;  /* 0x0000002500257220 */ /* 0x040fe20000410000 */
[C---:B------:R-:W-:Y:S01]  /*27e0*/  FMUL.FTZ R35, R0.reuse, R35 ;  /* 0x0000002300237220 */ /* 0x040fe20000410000 */
[----:B------:R-:W-:Y:S01]  /*27f0*/  ULDC UR6, c[0x0][0x988] ;  /* 0x0002620000067ab9 */ /* 0x000fe20000000800 */
[----:B------:R-:W-:Y:S01]  /*2800*/  FMNMX.FTZ R7, R25, R26, !PT ;  /* 0x0000001a19077209 */ /* 0x000fe20007810000 */
[C---:B------:R-:W-:Y:S01]  /*2810*/  FMUL.FTZ R38, R0.reuse, R38 ;  /* 0x0000002600267220 */ /* 0x040fe20000410000 */
[----:B------:R-:W-:Y:S01]  /*2820*/  P2R R104, PR, RZ, 0x1 ;  /* 0x00000001ff687803 */ /* 0x000fe20000000000 */
[----:B------:R-:W0:Y:S01]  /*2830*/  MUFU.TANH R89, R89 ;  /* 0x0000005900597308 */ /* 0x000e220000002400 */
[C---:B------:R-:W-:Y:S01]  /*2840*/  FMUL.FTZ R39, R0.reuse, R39 ;  /* 0x0000002700277220 */ /* 0x040fe20000410000 */
[C---:B------:R-:W-:Y:S01]  /*2850*/  FMUL.FTZ R30, R0.reuse, R30 ;  /* 0x0000001e001e7220 */ /* 0x040fe20000410000 */
[C---:B------:R-:W-:Y:S01]  /*2860*/  FMUL.FTZ R31, R0.reuse, R31 ;  /* 0x0000001f001f7220 */ /* 0x040fe20000410000 */
[----:B------:R-:W-:Y:S01]  /*2870*/  FMUL.FTZ R34, R0, R34 ;  /* 0x0000002200227220 */ /* 0x000fe20000410000 */
[----:B------:R-:W-:Y:S01]  /*2880*/  R2UR UR7, R3 ;  /* 0x00000000030772ca */ /* 0x000fe200000e0000 */
[----:B------:R-:W-:Y:S01]  /*2890*/  UISETP.GE.AND UP0, UPT, UR51, 0xa1, UPT ;  /* 0x000000a13300788c */ /* 0x000fe2000bf06270 */
[--C-:B------:R-:W-:Y:S01]  /*28a0*/  IMAD.MOV.U32 R118, RZ, RZ, R119.reuse ;  /* 0x000000ffff767224 */ /* 0x100fe200078e0077 */
[----:B------:R2:W-:Y:S01]  /*28b0*/  MUFU.TANH R110, R28 ;  /* 0x0000001c006e7308 */ /* 0x0005e20000002400 */
[----:B-1----:R-:W-:Y:S01]  /*28c0*/  FSEL R4, R4, -INF , P3 ;  /* 0xff80000004047808 */ /* 0x002fe20001800000 */
[----:B------:R-:W-:Y:S01]  /*28d0*/  IMAD.MOV.U32 R117, RZ, RZ, R119 ;  /* 0x000000ffff757224 */ /* 0x000fe200078e0077 */
[----:B------:R-:W-:-:S05]  /*28e0*/  ISETP.GT.AND P3, PT, R116, 0x19, PT ;  /* 0x000000197400780c */ /* 0x000fca0003f64270 */
[----:B------:R-:W1:Y:S01]  /*28f0*/  MUFU.TANH R8, R8 ;  /* 0x0000000800087308 */ /* 0x000e620000002400 */
[----:B--2---:R-:W-:Y:S01]  /*2900*/  FSEL R28, R10, -INF , P2 ;  /* 0xff8000000a1c7808 */ /* 0x004fe20001000000 */
[----:B------:R-:W-:Y:S01]  /*2910*/  UIADD3 UR7, UR7, 0x33440, URZ ;  /* 0x0003344007077890 */ /* 0x000fe2000fffe03f */
[----:B0-----:R-:W-:Y:S02]  /*2920*/  FSEL R89, R89, -INF , P4 ;  /* 0xff80000059597808 */ /* 0x001fe40002000000 */
[----:B------:R-:W-:Y:S01]  /*2930*/  FMNMX.FTZ R6, R28, R7, !PT ;  /* 0x000000071c067209 */ /* 0x000fe20007810000 */
[----:B------:R-:W-:Y:S02]  /*2940*/  UPRMT UR7, UR37, 0x654, UR7 ;  /* 0x0000065425077896 */ /* 0x000fe40008000007 */
[----:B------:R-:W0:Y:S07]  /*2950*/  MUFU.TANH R88, R88 ;  /* 0x0000005800587308 */ /* 0x000e2e0000002400 */
[----:B------:R-:W-:Y:S01]  /*2960*/  SYNCS.ARRIVE.TRANS64.RED.A1T0 RZ, [UR7], RZ ;  /* 0x000000ffffff79a7 */ /* 0x000fe20008100407 */
[----:B------:R2:W-:Y:S01]  /*2970*/  MUFU.TANH R111, R29 ;  /* 0x0000001d006f7308 */ /* 0x0005e20000002400 */
[----:B-1----:R-:W-:-:S02]  /*2980*/  FSEL R8, R8, -INF , P2 ;  /* 0xff80000008087808 */ /* 0x002fc40001000000 */
[----:B------:R-:W-:-:S05]  /*2990*/  ISETP.GT.AND P2, PT, R116, 0x20, PT ;  /* 0x000000207400780c */ /* 0x000fca0003f44270 */
[----:B------:R-:W1:Y:S01]  /*29a0*/  MUFU.TANH R9, R9 ;  /* 0x0000000900097308 */ /* 0x000e620000002400 */
[----:B--2---:R-:W-:Y:S02]  /*29b0*/  FSEL R29, R11, -INF , P1 ;  /* 0xff8000000b1d7808 */ /* 0x004fe40000800000 */
[----:B0-----:R-:W-:Y:S02]  /*29c0*/  FSEL R88, R88, -INF , P3 ;  /* 0xff80000058587808 */ /* 0x001fe40001800000 */
[----:B------:R-:W-:-:S03]  /*29d0*/  FMNMX.FTZ R7, R29, R6, !PT ;  /* 0x000000061d077209 */ /* 0x000fc60007810000 */
[----:B------:R-:W0:Y:S01]  /*29e0*/  MUFU.TANH R90, R90 ;  /* 0x0000005a005a7308 */ /* 0x000e220000002400 */
[----:B------:R-:W-:-:S07]  /*29f0*/  FMNMX.FTZ R7, R40, R7, !PT ;  /* 0x0000000728077209 */ /* 0x000fce0007810000 */
[----:B------:R2:W-:Y:S01]  /*2a00*/  MUFU.TANH R95, R62 ;  /* 0x0000003e005f7308 */ /* 0x0005e20000002400 */
[----:B-1----:R-:W-:Y:S02]  /*2a10*/  FSEL R9, R9, -INF , P1 ;  /* 0xff80000009097808 */ /* 0x002fe40000800000 */
[----:B------:R-:W-:-:S05]  /*2a20*/  ISETP.GT.AND P1, PT, R116, 0x21, PT ;  /* 0x000000217400780c */ /* 0x000fca0003f24270 */
[----:B------:R-:W1:Y:S01]  /*2a30*/  MUFU.TANH R13, R13 ;  /* 0x0000000d000d7308 */ /* 0x000e620000002400 */
[----:B--2---:R-:W-:Y:S01]  /*2a40*/  FMUL.FTZ R62, R0, R71 ;  /* 0x00000047003e7220 */ /* 0x004fe20000410000 */
[----:B0-----:R-:W-:-:S06]  /*2a50*/  FSEL R90, R90, -INF , P2 ;  /* 0xff8000005a5a7808 */ /* 0x001fcc0001000000 */
[----:B------:R-:W0:Y:S08]  /*2a60*/  MUFU.TANH R91, R91 ;  /* 0x0000005b005b7308 */ /* 0x000e300000002400 */
[----:B------:R2:W-:Y:S01]  /*2a70*/  MUFU.TANH R71, R44 ;  /* 0x0000002c00477308 */ /* 0x0005e20000002400 */
[----:B-1----:R-:W-:Y:S02]  /*2a80*/  FSEL R13, R13, -INF , P6 ;  /* 0xff8000000d0d7808 */ /* 0x002fe40003000000 */
[----:B------:R-:W-:-:S05]  /*2a90*/  ISETP.GT.AND P6, PT, R116, 0x28, PT ;  /* 0x000000287400780c */ /* 0x000fca0003fc4270 */
[----:B------:R-:W1:Y:S01]  /*2aa0*/  MUFU.TANH R12, R12 ;  /* 0x0000000c000c7308 */ /* 0x000e620000002400 */
[----:B--2---:R-:W-:Y:S02]  /*2ab0*/  FSEL R44, R21, -INF , P5 ;  /* 0xff800000152c7808 */ /* 0x004fe40002800000 */
[----:B0-----:R-:W-:Y:S02]  /*2ac0*/  FSEL R91, R91, -INF , P1 ;  /* 0xff8000005b5b7808 */ /* 0x001fe40000800000 */
[----:B------:R-:W-:-:S03]  /*2ad0*/  FMNMX.FTZ R6, R44, R7, !PT ;  /* 0x000000072c067209 */ /* 0x000fc60007810000 */
[----:B------:R-:W0:Y:S01]  /*2ae0*/  MUFU.TANH R92, R92 ;  /* 0x0000005c005c7308 */ /* 0x000e220000002400 */
[----:B------:R-:W-:-:S04]  /*2af0*/  FMNMX.FTZ R7, R89, R6, !PT ;  /* 0x0000000659077209 */ /* 0x000fc80007810000 */
[----:B------:R-:W-:-:S03]  /*2b00*/  FMNMX.FTZ R7, R88, R7, !PT ;  /* 0x0000000758077209 */ /* 0x000fc60007810000 */
[----:B------:R-:W2:Y:S01]  /*2b10*/  MUFU.TANH R15, R15 ;  /* 0x0000000f000f7308 */ /* 0x000ea20000002400 */
[----:B------:R-:W-:Y:S02]  /*2b20*/  FMNMX.FTZ R6, R90, R7, !PT ;  /* 0x000000075a067209 */ /* 0x000fe40007810000 */
[----:B-1----:R-:W-:Y:S02]  /*2b30*/  FSEL R12, R12, -INF , P5 ;  /* 0xff8000000c0c7808 */ /* 0x002fe40002800000 */
[----:B------:R-:W-:Y:S02]  /*2b40*/  ISETP.GT.AND P5, PT, R116, 0x29, PT ;  /* 0x000000297400780c */ /* 0x000fe40003fa4270 */
[----:B------:R-:W-:Y:S01]  /*2b50*/  FMNMX.FTZ R7, R91, R6, !PT ;  /* 0x000000065b077209 */ /* 0x000fe20007810000 */
[----:B------:R-:W1:Y:S01]  /*2b60*/  MUFU.TANH R93, R93 ;  /* 0x0000005d005d7308 */ /* 0x000e620000002400 */
[----:B0-----:R-:W-:-:S04]  /*2b70*/  FSEL R92, R92, -INF , P6 ;  /* 0xff8000005c5c7808 */ /* 0x001fc80003000000 */
[----:B------:R-:W-:-:S03]  /*2b80*/  FMNMX.FTZ R6, R92, R7, !PT ;  /* 0x000000075c067209 */ /* 0x000fc60007810000 */
[----:B------:R-:W0:Y:S01]  /*2b90*/  MUFU.TANH R14, R14 ;  /* 0x0000000e000e7308 */ /* 0x000e220000002400 */
[----:B--2---:R-:W-:Y:S02]  /*2ba0*/  FSEL R15, R15, -INF , P4 ;  /* 0xff8000000f0f7808 */ /* 0x004fe40002000000 */
[----:B------:R-:W-:-:S05]  /*2bb0*/  ISETP.GT.AND P4, PT, R116, 0x30, PT ;  /* 0x000000307400780c */ /* 0x000fca0003f84270 */
[----:B------:R-:W-:Y:S01]  /*2bc0*/  MUFU.TANH R94, R94 ;  /* 0x0000005e005e7308 */ /* 0x000fe20000002400 */
[----:B-1----:R-:W-:-:S04]  /*2bd0*/  FSEL R93, R93, -INF , P5 ;  /* 0xff8000005d5d7808 */ /* 0x002fc80002800000 */
[----:B------:R-:W-:-:S03]  /*2be0*/  FMNMX.FTZ R6, R93, R6, !PT ;  /* 0x000000065d067209 */ /* 0x000fc60007810000 */
[----:B------:R-:W1:Y:S01]  /*2bf0*/  MUFU.TANH R73, R73 ;  /* 0x0000004900497308 */ /* 0x000e620000002400 */
[----:B0-----:R-:W-:Y:S02]  /*2c00*/  FSEL R14, R14, -INF , P3 ;  /* 0xff8000000e0e7808 */ /* 0x001fe40001800000 */
[----:B------:R-:W-:-:S05]  /*2c10*/  ISETP.GT.AND P3, PT, R116, 0x31, PT ;  /* 0x000000317400780c */ /* 0x000fca0003f64270 */
[----:B------:R-:W0:Y:S08]  /*2c20*/  MUFU.TANH R80, R80 ;  /* 0x0000005000507308 */ /* 0x000e300000002400 */
[----:B------:R-:W2:Y:S01]  /*2c30*/  MUFU.TANH R72, R72 ;  /* 0x0000004800487308 */ /* 0x000ea20000002400 */
[----:B-1----:R-:W-:Y:S02]  /*2c40*/  FSEL R73, R73, -INF , P2 ;  /* 0xff80000049497808 */ /* 0x002fe40001000000 */
[----:B------:R-:W-:-:S05]  /*2c50*/  ISETP.GT.AND P2, PT, R116, 0x38, PT ;  /* 0x000000387400780c */ /* 0x000fca0003f44270 */
[----:B------:R-:W-:Y:S01]  /*2c60*/  MUFU.TANH R84, R84 ;  /* 0x0000005400547308 */ /* 0x000fe20000002400 */
[----:B0-----:R-:W-:-:S07]  /*2c70*/  FSEL R80, R80, -INF , P3 ;  /* 0xff80000050507808 */ /* 0x001fce0001800000 */
[----:B------:R-:W0:Y:S01]  /*2c80*/  MUFU.TANH R75, R75 ;  /* 0x0000004b004b7308 */ /* 0x000e220000002400 */
[----:B--2---:R-:W-:Y:S02]  /*2c90*/  FSEL R72, R72, -INF , P1 ;  /* 0xff80000048487808 */ /* 0x004fe40000800000 */
[----:B------:R-:W-:-:S05]  /*2ca0*/  ISETP.GT.AND P1, PT, R116, 0x39, PT ;  /* 0x000000397400780c */ /* 0x000fca0003f24270 */
[----:B------:R-:W-:Y:S08]  /*2cb0*/  MUFU.TANH R85, R85 ;  /* 0x0000005500557308 */ /* 0x000ff00000002400 */
[----:B------:R-:W1:Y:S01]  /*2cc0*/  MUFU.TANH R74, R74 ;  /* 0x0000004a004a7308 */ /* 0x000e620000002400 */
[----:B0-----:R-:W-:Y:S02]  /*2cd0*/  FSEL R75, R75, -INF , P6 ;  /* 0xff8000004b4b7808 */ /* 0x001fe40003000000 */
[----:B------:R-:W-:-:S05]  /*2ce0*/  ISETP.GT.AND P6, PT, R116, 0x40, PT ;  /* 0x000000407400780c */ /* 0x000fca0003fc4270 */
[----:B------:R-:W-:Y:S08]  /*2cf0*/  MUFU.TANH R81, R81 ;  /* 0x0000005100517308 */ /* 0x000ff00000002400 */
[----:B------:R0:W-:Y:S01]  /*2d00*/  MUFU.TANH R106, R55 ;  /* 0x00000037006a7308 */ /* 0x0001e20000002400 */
[----:B-1----:R-:W-:Y:S02]  /*2d10*/  FSEL R74, R74, -INF , P5 ;  /* 0xff8000004a4a7808 */ /* 0x002fe40002800000 */
[----:B------:R-:W-:-:S05]  /*2d20*/  ISETP.GT.AND P5, PT, R116, 0x41, PT ;  /* 0x000000417400780c */ /* 0x000fca0003fa4270 */
[----:B------:R-:W1:Y:S01]  /*2d30*/  MUFU.TANH R77, R77 ;  /* 0x0000004d004d7308 */ /* 0x000e620000002400 */
[----:B0-----:R-:W-:-:S04]  /*2d40*/  FSEL R55, R94, -INF , P4 ;  /* 0xff8000005e377808 */ /* 0x001fc80002000000 */
[----:B------:R-:W-:-:S03]  /*2d50*/  FMNMX.FTZ R7, R55, R6, !PT ;  /* 0x0000000637077209 */ /* 0x000fc60007810000 */
[----:B------:R-:W-:Y:S01]  /*2d60*/  MUFU.TANH R82, R82 ;  /* 0x0000005200527308 */ /* 0x000fe20000002400 */
[----:B------:R-:W-:-:S07]  /*2d70*/  FMNMX.FTZ R7, R80, R7, !PT ;  /* 0x0000000750077209 */ /* 0x000fce0007810000 */
[----:B------:R-:W0:Y:S01]  /*2d80*/  MUFU.TANH R76, R76 ;  /* 0x0000004c004c7308 */ /* 0x000e220000002400 */
[----:B-1----:R-:W-:Y:S02]  /*2d90*/  FSEL R77, R77, -INF , P4 ;  /* 0xff8000004d4d7808 */ /* 0x002fe40002000000 */
[----:B------:R-:W-:-:S05]  /*2da0*/  ISETP.GT.AND P4, PT, R116, 0x48, PT ;  /* 0x000000487400780c */ /* 0x000fca0003f84270 */
[----:B------:R1:W-:Y:S08]  /*2db0*/  MUFU.TANH R100, R50 ;  /* 0x0000003200647308 */ /* 0x0003f00000002400 */
[----:B------:R-:W2:Y:S01]  /*2dc0*/  MUFU.TANH R79, R79 ;  /* 0x0000004f004f7308 */ /* 0x000ea20000002400 */
[----:B-1----:R-:W-:Y:S02]  /*2dd0*/  FSEL R50, R84, -INF , P2 ;  /* 0xff80000054327808 */ /* 0x002fe40001000000 */
[----:B0-----:R-:W-:-:S02]  /*2de0*/  FSEL R76, R76, -INF , P3 ;  /* 0xff8000004c4c7808 */ /* 0x001fc40001800000 */
[----:B------:R-:W-:Y:S02]  /*2df0*/  FMNMX.FTZ R7, R50, R7, !PT ;  /* 0x0000000732077209 */ /* 0x000fe40007810000 */
[----:B------:R-:W-:Y:S01]  /*2e00*/  ISETP.GT.AND P3, PT, R116, 0x49, PT ;  /* 0x000000497400780c */ /* 0x000fe20003f64270 */
[----:B------:R0:W1:Y:S08]  /*2e10*/  MUFU.TANH R86, R61 ;  /* 0x0000003d00567308 */ /* 0x0000700000002400 */
[----:B------:R3:W-:Y:S01]  /*2e20*/  MUFU.TANH R87, R64 ;  /* 0x0000004000577308 */ /* 0x0007e20000002400 */
[----:B--2---:R-:W-:Y:S01]  /*2e30*/  FSEL R79, R79, -INF , P2 ;  /* 0xff8000004f4f7808 */ /* 0x004fe20001000000 */
[----:B0-----:R-:W-:Y:S01]  /*2e40*/  FMUL.FTZ R61, R0, R67 ;  /* 0x00000043003d7220 */ /* 0x001fe20000410000 */
[----:B------:R-:W-:-:S05]  /*2e50*/  ISETP.GT.AND P2, PT, R116, 0x50, PT ;  /* 0x000000507400780c */ /* 0x000fca0003f44270 */
[----:B------:R-:W0:Y:S01]  /*2e60*/  MUFU.TANH R78, R78 ;  /* 0x0000004e004e7308 */ /* 0x000e220000002400 */
[----:B---3--:R-:W-:Y:S02]  /*2e70*/  FSEL R64, R85, -INF , P1 ;  /* 0xff80000055407808 */ /* 0x008fe40000800000 */
[----:B-1----:R-:W-:Y:S02]  /*2e80*/  FSEL R63, R86, -INF , P3 ;  /* 0xff800000563f7808 */ /* 0x002fe40001800000 */
[----:B------:R-:W-:-:S03]  /*2e90*/  FMNMX.FTZ R7, R64, R7, !PT ;  /* 0x0000000740077209 */ /* 0x000fc60007810000 */
[----:B------:R1:W-:Y:S08]  /*2ea0*/  MUFU.TANH R105, R54 ;  /* 0x0000003600697308 */ /* 0x0003f00000002400 */
[----:B------:R-:W2:Y:S01]  /*2eb0*/  MUFU.TANH R57, R57 ;  /* 0x0000003900397308 */ /* 0x000ea20000002400 */
[----:B-1----:R-:W-:Y:S02]  /*2ec0*/  FSEL R54, R81, -INF , P6 ;  /* 0xff80000051367808 */ /* 0x002fe40003000000 */
[----:B0-----:R-:W-:-:S02]  /*2ed0*/  FSEL R78, R78, -INF , P1 ;  /* 0xff8000004e4e7808 */ /* 0x001fc40000800000 */
[----:B------:R-:W-:Y:S02]  /*2ee0*/  FMNMX.FTZ R6, R54, R7, !PT ;  /* 0x0000000736067209 */ /* 0x000fe40007810000 */
[----:B------:R-:W-:Y:S01]  /*2ef0*/  ISETP.GT.AND P1, PT, R116, 0x51, PT ;  /* 0x000000517400780c */ /* 0x000fe20003f24270 */
[----:B------:R0:W-:Y:S08]  /*2f00*/  MUFU.TANH R103, R53 ;  /* 0x0000003500677308 */ /* 0x0001f00000002400 */
[----:B------:R-:W1:Y:S01]  /*2f10*/  MUFU.TANH R56, R56 ;  /* 0x0000003800387308 */ /* 0x000e620000002400 */
[----:B0-----:R-:W-:-:S02]  /*2f20*/  FSEL R53, R82, -INF , P5 ;  /* 0xff80000052357808 */ /* 0x001fc40002800000 */
[----:B--2---:R-:W-:Y:S02]  /*2f30*/  FSEL R57, R57, -INF , P6 ;  /* 0xff80000039397808 */ /* 0x004fe40003000000 */
[----:B------:R-:W-:Y:S02]  /*2f40*/  FMNMX.FTZ R7, R53, R6, !PT ;  /* 0x0000000635077209 */ /* 0x000fe40007810000 */
[----:B------:R-:W-:Y:S01]  /*2f50*/  ISETP.GT.AND P6, PT, R116, 0x58, PT ;  /* 0x000000587400780c */ /* 0x000fe20003fc4270 */
[----:B------:R-:W-:Y:S08]  /*2f60*/  MUFU.TANH R68, R68 ;  /* 0x0000004400447308 */ /* 0x000ff00000002400 */
[----:B------:R0:W-:Y:S01]  /*2f70*/  MUFU.TANH R98, R48 ;  /* 0x0000003000627308 */ /* 0x0001e20000002400 */
[----:B-1----:R-:W-:-:S02]  /*2f80*/  FSEL R56, R56, -INF , P5 ;  /* 0xff80000038387808 */ /* 0x002fc40002800000 */
        /* <DEDUP_REMOVED lines=15> */
[----:B------:R-:W-:Y:S08]  /*3080*/  MUFU.TANH R41, R41 ;  /* 0x0000002900297308 */ /* 0x000ff00000002400 */
[----:B------:R0:W-:Y:S01]  /*3090*/  MUFU.TANH R101, R51 ;  /* 0x0000003300657308 */ /* 0x0001e20000002400 */
[----:B--2---:R-:W-:-:S02]  /*30a0*/  FSEL R60, R60, -INF , P2 ;  /* 0xff8000003c3c7808 */ /* 0x004fc40001000000 */
[----:B------:R-:W-:-:S05]  /*30b0*/  ISETP.GT.AND P2, PT, R116, 0x68, PT ;  /* 0x000000687400780c */ /* 0x000fca0003f44270 */
[----:B------:R-:W1:Y:S01]  /*30c0*/  MUFU.TANH R61, R61 ;  /* 0x0000003d003d7308 */ /* 0x000e620000002400 */
[----:B0-----:R-:W-:Y:S01]  /*30d0*/  FSEL R51, R95, -INF , P1 ;  /* 0xff8000005f337808 */ /* 0x001fe20000800000 */
[----:B------:R-:W-:-:S03]  /*30e0*/  IMAD.U32 R95, RZ, RZ, UR6 ;  /* 0x00000006ff5f7e24 */ /* 0x000fc6000f8e00ff */
[----:B------:R-:W-:-:S03]  /*30f0*/  FMNMX.FTZ R6, R51, R6, !PT ;  /* 0x0000000633067209 */ /* 0x000fc60007810000 */
[----:B------:R0:W-:Y:S08]  /*3100*/  MUFU.TANH R99, R49 ;  /* 0x0000003100637308 */ /* 0x0001f00000002400 */
[----:B------:R-:W-:Y:S01]  /*3110*/  MUFU.TANH R65, R65 ;  /* 0x0000004100417308 */ /* 0x000fe20000002400 */
[----:B0-----:R-:W-:Y:S02]  /*3120*/  FSEL R49, R68, -INF , P6 ;  /* 0xff80000044317808 */ /* 0x001fe40003000000 */
[----:B-1----:R-:W-:-:S02]  /*3130*/  FSEL R61, R61, -INF , P1 ;  /* 0xff8000003d3d7808 */ /* 0x002fc40000800000 */
[----:B------:R-:W-:Y:S02]  /*3140*/  FMNMX.FTZ R6, R49, R6, !PT ;  /* 0x0000000631067209 */ /* 0x000fe40007810000 */
[----:B------:R-:W-:Y:S01]  /*3150*/  ISETP.GT.AND P1, PT, R116, 0x69, PT ;  /* 0x000000697400780c */ /* 0x000fe20003f24270 */
[----:B------:R0:W-:Y:S08]  /*3160*/  MUFU.TANH R96, R45 ;  /* 0x0000002d00607308 */ /* 0x0001f00000002400 */
[----:B------:R-:W1:Y:S01]  /*3170*/  MUFU.TANH R62, R62 ;  /* 0x0000003e003e7308 */ /* 0x000e620000002400 */
[----:B0-----:R-:W-:-:S04]  /*3180*/  FSEL R45, R69, -INF , P5 ;  /* 0xff800000452d7808 */ /* 0x001fc80002800000 */
[----:B------:R-:W-:-:S03]  /*3190*/  FMNMX.FTZ R7, R45, R6, !PT ;  /* 0x000000062d077209 */ /* 0x000fc60007810000 */
[----:B------:R0:W2:Y:S08]  /*31a0*/  MUFU.TANH R67, R42 ;  /* 0x0000002a00437308 */ /* 0x0000b00000002400 */
[----:B------:R3:W-:Y:S01]  /*31b0*/  MUFU.TANH R113, R33 ;  /* 0x0000002100717308 */ /* 0x0007e20000002400 */
[----:B0-----:R-:W-:Y:S02]  /*31c0*/  FSEL R42, R66, -INF , P4 ;  /* 0xff800000422a7808 */ /* 0x001fe40002000000 */
[----:B-1----:R-:W-:-:S02]  /*31d0*/  FSEL R62, R62, -INF , P5 ;  /* 0xff8000003e3e7808 */ /* 0x002fc40002800000 */
[----:B------:R-:W-:Y:S02]  /*31e0*/  FMNMX.FTZ R6, R42, R7, !PT ;  /* 0x000000072a067209 */ /* 0x000fe40007810000 */
[----:B------:R-:W-:Y:S01]  /*31f0*/  ISETP.GT.AND P5, PT, R116, 0x71, PT ;  /* 0x000000717400780c */ /* 0x000fe20003fa4270 */
[----:B------:R0:W1:Y:S01]  /*3200*/  MUFU.TANH R70, R43 ;  /* 0x0000002b00467308 */ /* 0x0000620000002400 */
[----:B---3--:R-:W-:Y:S02]  /*3210*/  FSEL R33, R41, -INF , P3 ;  /* 0xff80000029217808 */ /* 0x008fe40001800000 */
[----:B------:R-:W-:Y:S02]  /*3220*/  FSEL R41, R96, -INF , P1 ;  /* 0xff80000060297808 */ /* 0x000fe40000800000 */
[----:B------:R-:W-:Y:S02]  /*3230*/  FMNMX.FTZ R7, R33, R6, !PT ;  /* 0x0000000621077209 */ /* 0x000fe40007810000 */
[----:B------:R-:W-:Y:S01]  /*3240*/  FSEL R6, R65, -INF , P6 ;  /* 0xff80000041067808 */ /* 0x000fe20003000000 */
[----:B------:R3:W-:Y:S01]  /*3250*/  MUFU.TANH R114, R36 ;  /* 0x0000002400727308 */ /* 0x0007e20000002400 */
[----:B------:R-:W-:-:S04]  /*3260*/  ISETP.GT.AND P6, PT, R116, 0x70, PT ;  /* 0x000000707400780c */ /* 0x000fc80003fc4270 */
[----:B0-----:R-:W-:-:S03]  /*3270*/  FSEL R43, R98, -INF , P6 ;  /* 0xff800000622b7808 */ /* 0x001fc60003000000 */
[----:B------:R-:W0:Y:S01]  /*3280*/  MUFU.TANH R46, R46 ;  /* 0x0000002e002e7308 */ /* 0x000e220000002400 */
[----:B---3--:R-:W-:-:S04]  /*3290*/  FSEL R36, R71, -INF , P2 ;  /* 0xff80000047247808 */ /* 0x008fc80001000000 */
[----:B------:R-:W-:Y:S02]  /*32a0*/  FMNMX.FTZ R10, R36, R7, !PT ;  /* 0x00000007240a7209 */ /* 0x000fe40007810000 */
[----:B--2---:R-:W-:Y:S01]  /*32b0*/  FSEL R7, R67, -INF , P4 ;  /* 0xff80000043077808 */ /* 0x004fe20002000000 */
[----:B------:R2:W3:Y:S01]  /*32c0*/  MUFU.TANH R97, R47 ;  /* 0x0000002f00617308 */ /* 0x0004e20000002400 */
[----:B------:R-:W-:Y:S02]  /*32d0*/  FMNMX.FTZ R10, R41, R10, !PT ;  /* 0x0000000a290a7209 */ /* 0x000fe40007810000 */
[----:B------:R-:W-:Y:S02]  /*32e0*/  ISETP.GT.AND P4, PT, R116, 0x78, PT ;  /* 0x000000787400780c */ /* 0x000fe40003f84270 */
[----:B------:R-:W-:Y:S02]  /*32f0*/  FMNMX.FTZ R20, R43, R10, !PT ;  /* 0x0000000a2b147209 */ /* 0x000fe40007810000 */
[----:B-1----:R-:W-:Y:S01]  /*3300*/  FSEL R10, R70, -INF , P3 ;  /* 0xff800000460a7808 */ /* 0x002fe20001800000 */
[----:B------:R-:W1:Y:S01]  /*3310*/  MUFU.TANH R24, R24 ;  /* 0x0000001800187308 */ /* 0x000e620000002400 */
[----:B--2---:R-:W-:Y:S01]  /*3320*/  FSEL R47, R99, -INF , P5 ;  /* 0xff800000632f7808 */ /* 0x004fe20002800000 */
[----:B------:R-:W-:Y:S01]  /*3330*/  IMAD.MOV.U32 R99, RZ, RZ, R119 ;  /* 0x000000ffff637224 */ /* 0x000fe200078e0077 */
[----:B------:R-:W-:-:S02]  /*3340*/  ISETP.GT.AND P3, PT, R116, 0x79, PT ;  /* 0x000000797400780c */ /* 0x000fc40003f64270 */
[----:B------:R-:W-:Y:S01]  /*3350*/  FSEL R65, R102, -INF , P4 ;  /* 0xff80000066417808 */ /* 0x000fe20002000000 */
[--C-:B------:R-:W-:Y:S01]  /*3360*/  IMAD.MOV.U32 R102, RZ, RZ, R119.reuse ;  /* 0x000000ffff667224 */ /* 0x100fe200078e0077 */
[----:B------:R-:W-:Y:S01]  /*3370*/  FMNMX.FTZ R20, R47, R20, !PT ;  /* 0x000000142f147209 */ /* 0x000fe20007810000 */
[----:B------:R-:W2:Y:S01]  /*3380*/  MUFU.TANH R112, R32 ;  /* 0x0000002000707308 */ /* 0x000ea20000002400 */
[----:B0-----:R-:W-:Y:S02]  /*3390*/  FSEL R11, R46, -INF , P2 ;  /* 0xff8000002e0b7808 */ /* 0x001fe40001000000 */
[----:B------:R-:W-:Y:S02]  /*33a0*/  ISETP.GT.AND P2, PT, R116, 0x80, PT ;  /* 0x000000807400780c */ /* 0x000fe40003f44270 */
[----:B------:R-:W-:Y:S01]  /*33b0*/  FSEL R66, R103, -INF , P3 ;  /* 0xff80000067427808 */ /* 0x000fe20001800000 */
[----:B------:R-:W-:Y:S01]  /*33c0*/  IMAD.MOV.U32 R103, RZ, RZ, R119 ;  /* 0x000000ffff677224 */ /* 0x000fe200078e0077 */
[----:B------:R-:W-:Y:S01]  /*33d0*/  FMNMX.FTZ R21, R65, R20, !PT ;  /* 0x0000001441157209 */ /* 0x000fe20007810000 */
[----:B------:R0:W4:Y:S01]  /*33e0*/  MUFU.TANH R109, R27 ;  /* 0x0000001b006d7308 */ /* 0x0001220000002400 */
[----:B---3--:R-:W-:-:S02]  /*33f0*/  FSEL R20, R97, -INF , P1 ;  /* 0xff80000061147808 */ /* 0x008fc40000800000 */
[----:B-1----:R-:W-:Y:S02]  /*3400*/  FSEL R67, R24, -INF , P2 ;  /* 0xff80000018437808 */ /* 0x002fe40001000000 */
[----:B------:R-:W-:Y:S02]  /*3410*/  ISETP.GT.AND P1, PT, R116, 0x81, PT ;  /* 0x000000817400780c */ /* 0x000fe40003f24270 */
[----:B------:R-:W-:Y:S01]  /*3420*/  FMNMX.FTZ R24, R66, R21, !PT ;  /* 0x0000001542187209 */ /* 0x000fe20007810000 */
[----:B------:R1:W3:Y:S01]  /*3430*/  MUFU.TANH R115, R37 ;  /* 0x0000002500737308 */ /* 0x0002e20000002400 */
[----:B------:R-:W-:Y:S01]  /*3440*/  FSEL R21, R100, -INF , P6 ;  /* 0xff80000064157808 */ /* 0x000fe20003000000 */
[--C-:B------:R-:W-:Y:S01]  /*3450*/  IMAD.MOV.U32 R100, RZ, RZ, R119.reuse ;  /* 0x000000ffff647224 */ /* 0x100fe200078e0077 */
[C---:B------:R-:W-:Y:S02]  /*3460*/  ISETP.GT.AND P6, PT, R116.reuse, 0x88, PT ;  /* 0x000000887400780c */ /* 0x040fe40003fc4270 */
[----:B------:R-:W-:Y:S01]  /*3470*/  FSEL R68, R107, -INF , P1 ;  /* 0xff8000006b447808 */ /* 0x000fe20000800000 */
[--C-:B------:R-:W-:Y:S01]  /*3480*/  IMAD.MOV.U32 R107, RZ, RZ, R119.reuse ;  /* 0x000000ffff6b7224 */ /* 0x100fe200078e0077 */
[----:B0-----:R-:W-:Y:S01]  /*3490*/  FMNMX.FTZ R27, R67, R24, !PT ;  /* 0x00000018431b7209 */ /* 0x001fe20007810000 */
[----:B------:R0:W-:Y:S01]  /*34a0*/  MUFU.TANH R96, R35 ;  /* 0x0000002300607308 */ /* 0x0001e20000002400 */
[----:B------:R-:W-:Y:S01]  /*34b0*/  FSEL R24, R101, -INF , P5 ;  /* 0xff80000065187808 */ /* 0x000fe20002800000 */
[----:B------:R-:W-:Y:S01]  /*34c0*/  IMAD.MOV.U32 R101, RZ, RZ, R119 ;  /* 0x000000ffff657224 */ /* 0x000fe200078e0077 */
[----:B------:R-:W-:-:S02]  /*34d0*/  ISETP.GT.AND P5, PT, R116, 0x89, PT ;  /* 0x000000897400780c */ /* 0x000fc40003fa4270 */
[----:B------:R-:W-:Y:S01]  /*34e0*/  FSEL R69, R110, -INF , P6 ;  /* 0xff8000006e457808 */ /* 0x000fe20003000000 */
[--C-:B------:R-:W-:Y:S01]  /*34f0*/  IMAD.MOV.U32 R110, RZ, RZ, R119.reuse ;  /* 0x000000ffff6e7224 */ /* 0x100fe200078e0077 */
[----:B------:R-:W-:Y:S01]  /*3500*/  FMNMX.FTZ R32, R68, R27, !PT ;  /* 0x0000001b44207209 */ /* 0x000fe20007810000 */
[----:B------:R5:W-:Y:S01]  /*3510*/  MUFU.TANH R97, R38 ;  /* 0x0000002600617308 */ /* 0x000be20000002400 */
[----:B------:R-:W-:Y:S01]  /*3520*/  FSEL R27, R105, -INF , P4 ;  /* 0xff800000691b7808 */ /* 0x000fe20002000000 */
[--C-:B------:R-:W-:Y:S01]  /*3530*/  IMAD.MOV.U32 R105, RZ, RZ, R119.reuse ;  /* 0x000000ffff697224 */ /* 0x100fe200078e0077 */
[----:B------:R-:W-:Y:S02]  /*3540*/  ISETP.GT.AND P4, PT, R116, 0x90, PT ;  /* 0x000000907400780c */ /* 0x000fe40003f84270 */
[----:B------:R-:W-:Y:S01]  /*3550*/  FSEL R70, R111, -INF , P5 ;  /* 0xff8000006f467808 */ /* 0x000fe20002800000 */
[--C-:B------:R-:W-:Y:S01]  /*3560*/  IMAD.MOV.U32 R111, RZ, RZ, R119.reuse ;  /* 0x000000ffff6f7224 */ /* 0x100fe200078e0077 */
[----:B-1----:R-:W-:Y:S01]  /*3570*/  FMNMX.FTZ R37, R69, R32, !PT ;  /* 0x0000002045257209 */ /* 0x002fe20007810000 */
[----:B------:R1:W1:Y:S01]  /*3580*/  MUFU.TANH R98, R39 ;  /* 0x0000002700627308 */ /* 0x0002620000002400 */
[----:B------:R-:W-:Y:S01]  /*3590*/  FSEL R32, R106, -INF , P3 ;  /* 0xff8000006a207808 */ /* 0x000fe20001800000 */
[----:B------:R-:W-:Y:S01]  /*35a0*/  IMAD.MOV.U32 R106, RZ, RZ, R119 ;  /* 0x000000ffff6a7224 */ /* 0x000fe200078e0077 */
[----:B------:R-:W-:-:S02]  /*35b0*/  ISETP.GT.AND P3, PT, R116, 0x91, PT ;  /* 0x000000917400780c */ /* 0x000fc40003f64270 */
[----:B--2---:R-:W-:Y:S01]  /*35c0*/  FSEL R71, R112, -INF , P4 ;  /* 0xff80000070477808 */ /* 0x004fe20002000000 */
[--C-:B------:R-:W-:Y:S01]  /*35d0*/  IMAD.MOV.U32 R112, RZ, RZ, R119.reuse ;  /* 0x000000ffff707224 */ /* 0x100fe200078e0077 */
[----:B------:R-:W-:Y:S01]  /*35e0*/  FMNMX.FTZ R46, R70, R37, !PT ;  /* 0x00000025462e7209 */ /* 0x000fe20007810000 */
[----:B------:R2:W2:Y:S01]  /*35f0*/  MUFU.TANH R86, R30 ;  /* 0x0000001e00567308 */ /* 0x0004a20000002400 */
[----:B------:R-:W-:Y:S01]  /*3600*/  FSEL R37, R108, -INF , P2 ;  /* 0xff8000006c257808 */ /* 0x000fe20001000000 */
[--C-:B------:R-:W-:Y:S01]  /*3610*/  IMAD.MOV.U32 R108, RZ, RZ, R119.reuse ;  /* 0x000000ffff6c7224 */ /* 0x100fe200078e0077 */
[C---:B------:R-:W-:Y:S02]  /*3620*/  ISETP.GT.AND P2, PT, R116.reuse, 0x98, PT ;  /* 0x000000987400780c */ /* 0x040fe40003f44270 */
[----:B------:R-:W-:Y:S01]  /*3630*/  FSEL R81, R113, -INF , P3 ;  /* 0xff80000071517808 */ /* 0x000fe20001800000 */
[--C-:B------:R-:W-:Y:S01]  /*3640*/  IMAD.MOV.U32 R113, RZ, RZ, R119.reuse ;  /* 0x000000ffff717224 */ /* 0x100fe200078e0077 */
[----:B------:R-:W-:Y:S01]  /*3650*/  FMNMX.FTZ R84, R71, R46, !PT ;  /* 0x0000002e47547209 */ /* 0x000fe20007810000 */
[----:B------:R2:W2:Y:S01]  /*3660*/  MUFU.TANH R94, R31 ;  /* 0x0000001f005e7308 */ /* 0x0004a20000002400 */
[----:B----4-:R-:W-:Y:S01]  /*3670*/  FSEL R46, R109, -INF , P1 ;  /* 0xff8000006d2e7808 */ /* 0x010fe20000800000 */
[--C-:B------:R-:W-:Y:S01]  /*3680*/  IMAD.MOV.U32 R109, RZ, RZ, R119.reuse ;  /* 0x000000ffff6d7224 */ /* 0x100fe200078e0077 */
[----:B------:R-:W-:Y:S01]  /*3690*/  ISETP.GT.AND P1, PT, R116, 0x99, PT ;  /* 0x000000997400780c */ /* 0x000fe20003f24270 */
[--C-:B------:R-:W-:Y:S01]  /*36a0*/  IMAD.MOV.U32 R116, RZ, RZ, R119.reuse ;  /* 0x000000ffff747224 */ /* 0x100fe200078e0077 */
[----:B------:R-:W-:Y:S01]  /*36b0*/  FSEL R82, R114, -INF , P2 ;  /* 0xff80000072527808 */ /* 0x000fe20001000000 */
[----:B------:R-:W-:Y:S01]  /*36c0*/  IMAD.MOV.U32 R114, RZ, RZ, R119 ;  /* 0x000000ffff727224 */ /* 0x000fe200078e0077 */
[----:B------:R-:W-:-:S02]  /*36d0*/  FMNMX.FTZ R85, R81, R84, !PT ;  /* 0x0000005451557209 */ /* 0x000fc40007810000 */
[----:B---3--:R-:W-:Y:S01]  /*36e0*/  FSEL R83, R115, -INF , P1 ;  /* 0xff80000073537808 */ /* 0x008fe20000800000 */
[----:B------:R-:W-:Y:S01]  /*36f0*/  IMAD.MOV.U32 R115, RZ, RZ, R119 ;  /* 0x000000ffff737224 */ /* 0x000fe200078e0077 */
[----:B------:R-:W-:Y:S02]  /*3700*/  FMNMX.FTZ R84, R82, R85, !PT ;  /* 0x0000005552547209 */ /* 0x000fe40007810000 */
[----:B0-----:R-:W-:Y:S02]  /*3710*/  FMNMX.FTZ R35, R5, R4, !PT ;  /* 0x0000000405237209 */ /* 0x001fe40007810000 */
[----:B------:R-:W-:Y:S02]  /*3720*/  FMNMX.FTZ R85, R83, R84, !PT ;  /* 0x0000005453557209 */ /* 0x000fe40007810000 */
[----:B-----5:R-:W-:-:S03]  /*3730*/  FMNMX.FTZ R38, R8, R35, !PT ;  /* 0x0000002308267209 */ /* 0x020fc60007810000 */
[----:B------:R-:W0:Y:S01]  /*3740*/  SHFL.BFLY PT, R84, R85, 0x2, 0x1f ;  /* 0x0c401f0055547f89 */ /* 0x000e2200000e0000 */
[----:B------:R-:W-:-:S04]  /*3750*/  FMNMX.FTZ R38, R9, R38, !PT ;  /* 0x0000002609267209 */ /* 0x000fc80007810000 */
[----:B-1----:R-:W-:Y:S02]  /*3760*/  FMNMX.FTZ R39, R13, R38, !PT ;  /* 0x000000260d277209 */ /* 0x002fe40007810000 */
[----:B0-----:R-:W-:-:S05]  /*3770*/  FMNMX.FTZ R87, R85, R84, !PT ;  /* 0x0000005455577209 */ /* 0x001fca0007810000 */
[----:B------:R-:W0:Y:S02]  /*3780*/  SHFL.BFLY PT, R120, R87, 0x1, 0x1f ;  /* 0x0c201f0057787f89 */ /* 0x000e2400000e0000 */
[----:B0-----:R-:W-:-:S04]  /*3790*/  FMNMX.FTZ R120, R87, R120, !PT ;  /* 0x0000007857787209 */ /* 0x001fc80007810000 */
[C---:B------:R-:W-:Y:S01]  /*37a0*/  FSETP.NEU.FTZ.AND P0, PT, R120.reuse, -INF , PT ;  /* 0xff8000007800780b */ /* 0x040fe20003f1d000 */
[----:B------:R-:W-:-:S02]  /*37b0*/  FFMA.FTZ R84, R120, R95, -8 ;  /* 0xc100000078547423 */ /* 0x000fc4000001005f */
[----:B------:R0:W-:Y:S03]  /*37c0*/  MUFU.TANH R95, R34 ;  /* 0x00000022005f7308 */ /* 0x0001e60000002400 */
[----:B------:R-:W-:Y:S02]  /*37d0*/  FSEL R84, R84, RZ, P0 ;  /* 0x000000ff54547208 */ /* 0x000fe40000000000 */
[----:B------:R-:W-:Y:S02]  /*37e0*/  ISETP.NE.AND P0, PT, R104, RZ, PT ;  /* 0x000000ff6800720c */ /* 0x000fe40003f05270 */
[----:B------:R-:W-:Y:S01]  /*37f0*/  MOV R104, R119 ;  /* 0x0000007700687202 */ /* 0x000fe20000000f00 */
[--C-:B--2---:R-:W-:Y:S01]  /*3800*/  FFMA.FTZ R30, R40, UR6, -R84.reuse ;  /* 0x00000006281e7c23 */ /* 0x104fe20008010854 */
[----:B------:R-:W-:Y:S01]  /*3810*/  FMNMX.FTZ R40, R12, R39, !PT ;  /* 0x000000270c287209 */ /* 0x000fe20007810000 */
[--C-:B------:R-:W-:Y:S01]  /*3820*/  FFMA.FTZ R31, R44, UR6, -R84.reuse ;  /* 0x000000062c1f7c23 */ /* 0x100fe20008010854 */
[----:B0-----:R-:W-:-:S01]  /*3830*/  FFMA.FTZ R34, R89, UR6, -R84 ;  /* 0x0000000659227c23 */ /* 0x001fc20008010854 */
[--C-:B------:R-:W-:Y:S01]  /*3840*/  FFMA.FTZ R88, R88, UR6, -R84.reuse ;  /* 0x0000000658587c23 */ /* 0x100fe20008010854 */
[----:B------:R-:W-:Y:S01]  /*3850*/  FMNMX.FTZ R85, R15, R40, !PT ;  /* 0x000000280f557209 */ /* 0x000fe20007810000 */
[--C-:B------:R-:W-:Y:S01]  /*3860*/  FFMA.FTZ R89, R55, UR6, -R84.reuse ;  /* 0x0000000637597c23 */ /* 0x100fe20008010854 */
[----:B------:R-:W-:-:S01]  /*3870*/  FFMA.FTZ R90, R90, UR6, -R84 ;  /* 0x000000065a5a7c23 */ /* 0x000fc20008010854 */
[----:B------:R0:W-:Y:S01]  /*3880*/  MUFU.EX2 R35, R88 ;  /* 0x0000005800237308 */ /* 0x0001e20000000800 */
[----:B------:R-:W-:Y:S01]  /*3890*/  FMNMX.FTZ R40, R14, R85, !PT ;  /* 0x000000550e287209 */ /* 0x000fe20007810000 */
[--C-:B------:R-:W-:Y:S01]  /*38a0*/  FFMA.FTZ R92, R92, UR6, -R84.reuse ;  /* 0x000000065c5c7c23 */ /* 0x100fe20008010854 */
[----:B------:R-:W-:-:S01]  /*38b0*/  FFMA.FTZ R39, R91, UR6, -R84 ;  /* 0x000000065b277c23 */ /* 0x000fc20008010854 */
[----:B------:R-:W-:Y:S01]  /*38c0*/  FSEL R91, R98, -INF , P1 ;  /* 0xff800000625b7808 */ /* 0x000fe20000800000 */
[----:B------:R-:W-:-:S01]  /*38d0*/  FFMA.FTZ R25, R25, UR6, -R84 ;  /* 0x0000000619197c23 */ /* 0x000fc20008010854 */
[----:B------:R-:W-:Y:S01]  /*38e0*/  FMNMX.FTZ R85, R73, R40, !PT ;  /* 0x0000002849557209 */ /* 0x000fe20007810000 */
[----:B------:R-:W-:-:S01]  /*38f0*/  FFMA.FTZ R26, R26, UR6, -R84 ;  /* 0x000000061a1a7c23 */ /* 0x000fc20008010854 */
        /* <DEDUP_REMOVED lines=16> */
[----:B------:R1:W-:Y:S01]  /*3a00*/  MUFU.EX2 R44, R89 ;  /* 0x00000059002c7308 */ /* 0x0003e20000000800 */
[----:B------:R-:W-:-:S01]  /*3a10*/  FFMA.FTZ R49, R49, UR6, -R84 ;  /* 0x0000000631317c23 */ /* 0x000fc20008010854 */
[----:B0-----:R-:W-:Y:S01]  /*3a20*/  FMNMX.FTZ R88, R76, R55, !PT ;  /* 0x000000374c587209 */ /* 0x001fe20007810000 */
[----:B------:R-:W-:-:S01]  /*3a30*/  FFMA.FTZ R55, R80, UR6, -R84 ;  /* 0x0000000650377c23 */ /* 0x000fc20008010854 */
[--C-:B------:R-:W-:Y:S01]  /*3a40*/  FFMA.FTZ R42, R42, UR6, -R84.reuse ;  /* 0x000000062a2a7c23 */ /* 0x100fe20008010854 */
[----:B------:R-:W-:-:S01]  /*3a50*/  FFMA.FTZ R33, R33, UR6, -R84 ;  /* 0x0000000621217c23 */ /* 0x000fc20008010854 */
[----:B------:R-:W-:Y:S01]  /*3a60*/  FMNMX.FTZ R87, R79, R88, !PT ;  /* 0x000000584f577209 */ /* 0x000fe20007810000 */
[----:B------:R-:W-:-:S01]  /*3a70*/  FFMA.FTZ R36, R36, UR6, -R84 ;  /* 0x0000000624247c23 */ /* 0x000fc20008010854 */
[----:B------:R-:W-:Y:S01]  /*3a80*/  FSEL R88, R96, -INF , P3 ;  /* 0xff80000060587808 */ /* 0x000fe20001800000 */
[----:B------:R-:W-:Y:S01]  /*3a90*/  MUFU.EX2 R25, R25 ;  /* 0x0000001900197308 */ /* 0x000fe20000000800 */
[----:B------:R-:W-:Y:S01]  /*3aa0*/  FMNMX.FTZ R80, R78, R87, !PT ;  /* 0x000000574e507209 */ /* 0x000fe20007810000 */
[--C-:B------:R-:W-:Y:S01]  /*3ab0*/  FFMA.FTZ R66, R66, UR6, -R84.reuse ;  /* 0x0000000642427c23 */ /* 0x100fe20008010854 */
[----:B------:R-:W-:-:S01]  /*3ac0*/  FFMA.FTZ R68, R68, UR6, -R84 ;  /* 0x0000000644447c23 */ /* 0x000fc20008010854 */
[--C-:B------:R-:W-:Y:S01]  /*3ad0*/  FFMA.FTZ R70, R70, UR6, -R84.reuse ;  /* 0x0000000646467c23 */ /* 0x100fe20008010854 */
[----:B------:R-:W-:Y:S01]  /*3ae0*/  FMNMX.FTZ R87, R57, R80, !PT ;  /* 0x0000005039577209 */ /* 0x000fe20007810000 */
[----:B------:R-:W-:-:S02]  /*3af0*/  FFMA.FTZ R80, R64, UR6, -R84 ;  /* 0x0000000640507c23 */ /* 0x000fc40008010854 */
[----:B------:R-:W-:Y:S01]  /*3b00*/  MUFU.EX2 R26, R26 ;  /* 0x0000001a001a7308 */ /* 0x000fe20000000800 */
[----:B------:R-:W-:-:S04]  /*3b10*/  FMNMX.FTZ R87, R56, R87, !PT ;  /* 0x0000005738577209 */ /* 0x000fc80007810000 */
[----:B------:R-:W-:-:S03]  /*3b20*/  FMNMX.FTZ R64, R58, R87, !PT ;  /* 0x000000573a407209 */ /* 0x000fc60007810000 */
[----:B------:R0:W-:Y:S01]  /*3b30*/  MUFU.EX2 R87, R80 ;  /* 0x0000005000577308 */ /* 0x0001e20000000800 */
[----:B-1----:R-:W-:-:S04]  /*3b40*/  FMNMX.FTZ R89, R59, R64, !PT ;  /* 0x000000403b597209 */ /* 0x002fc80007810000 */
[----:B------:R-:W-:-:S03]  /*3b50*/  FMNMX.FTZ R64, R60, R89, !PT ;  /* 0x000000593c407209 */ /* 0x000fc60007810000 */
[----:B------:R-:W-:Y:S01]  /*3b60*/  MUFU.EX2 R28, R28 ;  /* 0x0000001c001c7308 */ /* 0x000fe20000000800 */
[----:B------:R-:W-:Y:S02]  /*3b70*/  FMNMX.FTZ R89, R61, R64, !PT ;  /* 0x000000403d597209 */ /* 0x000fe40007810000 */
[----:B0-----:R-:W-:Y:S02]  /*3b80*/  FSEL R80, R86, -INF , P6 ;  /* 0xff80000056507808 */ /* 0x001fe40003000000 */
[----:B------:R-:W-:Y:S02]  /*3b90*/  FMNMX.FTZ R89, R6, R89, !PT ;  /* 0x0000005906597209 */ /* 0x000fe40007810000 */
[----:B------:R-:W-:Y:S01]  /*3ba0*/  FSEL R86, R94, -INF , P5 ;  /* 0xff8000005e567808 */ /* 0x000fe20002800000 */
[----:B------:R-:W0:Y:S01]  /*3bb0*/  MUFU.EX2 R29, R29 ;  /* 0x0000001d001d7308 */ /* 0x000e220000000800 */
[----:B------:R-:W-:-:S04]  /*3bc0*/  FMNMX.FTZ R64, R62, R89, !PT ;  /* 0x000000593e407209 */ /* 0x000fc80007810000 */
[----:B------:R-:W-:-:S03]  /*3bd0*/  FMNMX.FTZ R89, R7, R64, !PT ;  /* 0x0000004007597209 */ /* 0x000fc60007810000 */
[----:B------:R-:W-:Y:S01]  /*3be0*/  MUFU.EX2 R30, R30 ;  /* 0x0000001e001e7308 */ /* 0x000fe20000000800 */
[----:B------:R-:W-:-:S04]  /*3bf0*/  FMNMX.FTZ R64, R10, R89, !PT ;  /* 0x000000590a407209 */ /* 0x000fc80007810000 */
[----:B------:R-:W-:-:S03]  /*3c00*/  FMNMX.FTZ R89, R11, R64, !PT ;  /* 0x000000400b597209 */ /* 0x000fc60007810000 */
[----:B------:R-:W-:Y:S01]  /*3c10*/  MUFU.EX2 R31, R31 ;  /* 0x0000001f001f7308 */ /* 0x000fe20000000800 */
[----:B------:R-:W-:Y:S02]  /*3c20*/  FMNMX.FTZ R64, R20, R89, !PT ;  /* 0x0000005914407209 */ /* 0x000fe40007810000 */
[----:B0-----:R-:W-:Y:S02]  /*3c30*/  F2FP.SATFINITE.E4M3.F32.PACK_AB_MERGE_C R200, R29, R28, RZ ;  /* 0x0000001c1dc8723e */ /* 0x001fe400048070ff */
[----:B------:R-:W-:Y:S02]  /*3c40*/  FMNMX.FTZ R89, R21, R64, !PT ;  /* 0x0000004015597209 */ /* 0x000fe40007810000 */
[----:B------:R-:W-:Y:S01]  /*3c50*/  F2FP.SATFINITE.E4M3.F32.PACK_AB_MERGE_C R200, R26, R25, R200 ;  /* 0x000000191ac8723e */ /* 0x000fe200048070c8 */
[----:B------:R-:W0:Y:S01]  /*3c60*/  MUFU.EX2 R34, R34 ;  /* 0x0000002200227308 */ /* 0x000e220000000800 */
[----:B------:R-:W-:-:S04]  /*3c70*/  FMNMX.FTZ R64, R24, R89, !PT ;  /* 0x0000005918407209 */ /* 0x000fc80007810000 */
[----:B------:R-:W-:-:S03]  /*3c80*/  FMNMX.FTZ R89, R27, R64, !PT ;  /* 0x000000401b597209 */ /* 0x000fc60007810000 */
[----:B------:R-:W-:Y:S01]  /*3c90*/  MUFU.EX2 R39, R39 ;  /* 0x0000002700277308 */ /* 0x000fe20000000800 */
[----:B------:R-:W-:-:S04]  /*3ca0*/  FMNMX.FTZ R64, R32, R89, !PT ;  /* 0x0000005920407209 */ /* 0x000fc80007810000 */
[----:B------:R-:W-:Y:S01]  /*3cb0*/  FMNMX.FTZ R89, R37, R64, !PT ;  /* 0x0000004025597209 */ /* 0x000fe20007810000 */
[----:B------:R-:W-:-:S01]  /*3cc0*/  FFMA.FTZ R64, R45, UR6, -R84 ;  /* 0x000000062d407c23 */ /* 0x000fc20008010854 */
[----:B------:R-:W-:Y:S01]  /*3cd0*/  FSEL R45, R95, -INF , P4 ;  /* 0xff8000005f2d7808 */ /* 0x000fe20002000000 */
[----:B------:R-:W1:Y:S01]  /*3ce0*/  MUFU.EX2 R85, R85 ;  /* 0x0000005500557308 */ /* 0x000e620000000800 */
[----:B------:R-:W-:Y:S02]  /*3cf0*/  FMNMX.FTZ R89, R46, R89, !PT ;  /* 0x000000592e597209 */ /* 0x000fe40007810000 */
[----:B0-----:R-:W-:Y:S02]  /*3d00*/  F2FP.SATFINITE.E4M3.F32.PACK_AB_MERGE_C R202, R35, R34, RZ ;  /* 0x0000002223ca723e */ /* 0x001fe400048070ff */
[----:B------:R-:W-:Y:S02]  /*3d10*/  FMNMX.FTZ R89, R80, R89, !PT ;  /* 0x0000005950597209 */ /* 0x000fe40007810000 */
[----:B------:R-:W-:Y:S01]  /*3d20*/  F2FP.SATFINITE.E4M3.F32.PACK_AB_MERGE_C R202, R31, R30, R202 ;  /* 0x0000001e1fca723e */ /* 0x000fe200048070ca */
[----:B------:R-:W-:Y:S01]  /*3d30*/  MUFU.EX2 R55, R55 ;  /* 0x0000003700377308 */ /* 0x000fe20000000800 */
[----:B------:R-:W-:-:S04]  /*3d40*/  FMNMX.FTZ R90, R86, R89, !PT ;  /* 0x00000059565a7209 */ /* 0x000fc80007810000 */
[----:B------:R-:W-:Y:S02]  /*3d50*/  FMNMX.FTZ R89, R45, R90, !PT ;  /* 0x0000005a2d597209 */ /* 0x000fe40007810000 */
[----:B------:R-:W-:Y:S01]  /*3d60*/  FSEL R90, R97, -INF , P2 ;  /* 0xff800000615a7808 */ /* 0x000fe20001000000 */
[----:B------:R-:W0:Y:S01]  /*3d70*/  MUFU.EX2 R50, R50 ;  /* 0x0000003200327308 */ /* 0x000e220000000800 */
[----:B------:R-:W-:Y:S01]  /*3d80*/  FMNMX.FTZ R89, R88, R89, !PT ;  /* 0x0000005958597209 */ /* 0x000fe20007810000 */
[----:B------:R-:W-:Y:S01]  /*3d90*/  IMAD.MOV.U32 R97, RZ, RZ, R119 ;  /* 0x000000ffff617224 */ /* 0x000fe200078e0077 */
[----:B-1----:R-:W-:Y:S02]  /*3da0*/  F2FP.SATFINITE.E4M3.F32.PACK_AB_MERGE_C R204, R85, R40, RZ ;  /* 0x0000002855cc723e */ /* 0x002fe400048070ff */
        /* <DEDUP_REMOVED lines=8> */
[----:B------:R-:W-:Y:S01]  /*3e30*/  MOV R71, UR6 ;  /* 0x0000000600477c02 */ /* 0x000fe20008000f00 */
[----:B------:R-:W1:Y:S01]  /*3e40*/  SHFL.BFLY PT, R94, R93, 0x2, 0x1f ;  /* 0x0c401f005d5e7f89 */ /* 0x000e6200000e0000 */
[----:B------:R-:W-:-:S01]  /*3e50*/  FFMA.FTZ R65, R69, UR6, -R84 ;  /* 0x0000000645417c23 */ /* 0x000fc20008010854 */
[--C-:B------:R-:W-:Y:S01]  /*3e60*/  FFMA.FTZ R69, R82, UR6, -R84.reuse ;  /* 0x0000000652457c23 */ /* 0x100fe20008010854 */
[----:B------:R-:W-:-:S01]  /*3e70*/  FFMA.FTZ R82, R83, UR6, -R84 ;  /* 0x0000000653527c23 */ /* 0x000fc20008010854 */
[----:B------:R-:W-:Y:S01]  /*3e80*/  MUFU.EX2 R54, R54 ;  /* 0x0000003600367308 */ /* 0x000fe20000000800 */
[----:B0-----:R-:W-:-:S02]  /*3e90*/  F2FP.SATFINITE.E4M3.F32.PACK_AB_MERGE_C R206, R87, R50, RZ ;  /* 0x0000003257ce723e */ /* 0x001fc400048070ff */
[----:B------:R-:W-:Y:S02]  /*3ea0*/  F2FP.SATFINITE.E4M3.F32.PACK_AB_MERGE_C R204, R39, R38, R204 ;  /* 0x0000002627cc723e */ /* 0x000fe400048070cc */
[----:B------:R-:W-:-:S03]  /*3eb0*/  F2FP.SATFINITE.E4M3.F32.PACK_AB_MERGE_C R206, R55, R44, R206 ;  /* 0x0000002c37ce723e */ /* 0x000fc600048070ce */
[----:B------:R-:W-:Y:S08]  /*3ec0*/  MUFU.EX2 R53, R53 ;  /* 0x0000003500357308 */ /* 0x000ff00000000800 */
[----:B------:R-:W-:Y:S01]  /*3ed0*/  MUFU.EX2 R48, R48 ;  /* 0x0000003000307308 */ /* 0x000fe20000000800 */
[----:B-1----:R-:W-:-:S07]  /*3ee0*/  FMNMX.FTZ R94, R93, R94, !PT ;  /* 0x0000005e5d5e7209 */ /* 0x002fce0007810000 */
[----:B------:R-:W0:Y:S01]  /*3ef0*/  MUFU.EX2 R63, R63 ;  /* 0x0000003f003f7308 */ /* 0x000e220000000800 */
[----:B------:R-:W1:Y:S07]  /*3f00*/  SHFL.BFLY PT, R93, R94, 0x1, 0x1f ;  /* 0x0c201f005e5d7f89 */ /* 0x000e6e00000e0000 */
[----:B------:R-:W-:Y:S08]  /*3f10*/  MUFU.EX2 R52, R52 ;  /* 0x0000003400347308 */ /* 0x000ff00000000800 */
[----:B------:R-:W-:Y:S01]  /*3f20*/  MUFU.EX2 R51, R51 ;  /* 0x0000003300337308 */ /* 0x000fe20000000800 */
[----:B0-----:R-:W-:-:S04]  /*3f30*/  F2FP.SATFINITE.E4M3.F32.PACK_AB_MERGE_C R208, R63, R48, RZ ;  /* 0x000000303fd0723e */ /* 0x001fc800048070ff */
[----:B------:R-:W-:-:S03]  /*3f40*/  F2FP.SATFINITE.E4M3.F32.PACK_AB_MERGE_C R208, R53, R54, R208 ;  /* 0x0000003635d0723e */ /* 0x000fc600048070d0 */
[----:B------:R-:W-:Y:S01]  /*3f50*/  MUFU.EX2 R49, R49 ;  /* 0x0000003100317308 */ /* 0x000fe20000000800 */
[----:B-1----:R-:W-:Y:S01]  /*3f60*/  FMNMX.FTZ R122, R94, R93, !PT ;  /* 0x0000005d5e7a7209 */ /* 0x002fe20007810000 */
[----:B------:R-:W-:-:S03]  /*3f70*/  FFMA.FTZ R94, R81, UR6, -R84 ;  /* 0x00000006515e7c23 */ /* 0x000fc60008010854 */
[C---:B------:R-:W-:Y:S01]  /*3f80*/  FSETP.NEU.FTZ.AND P1, PT, R122.reuse, -INF , PT ;  /* 0xff8000007a00780b */ /* 0x040fe20003f3d000 */
[----:B------:R-:W-:-:S02]  /*3f90*/  FFMA.FTZ R71, R122, R71, -8 ;  /* 0xc10000007a477423 */ /* 0x000fc40000010047 */
[----:B------:R-:W-:Y:S03]  /*3fa0*/  MUFU.EX2 R64, R64 ;  /* 0x0000004000407308 */ /* 0x000fe60000000800 */
[----:B------:R-:W-:Y:S02]  /*3fb0*/  FSEL R71, R71, RZ, P1 ;  /* 0x000000ff47477208 */ /* 0x000fe40000800000 */
[----:B------:R-:W-:-:S03]  /*3fc0*/  PLOP3.LUT P1, PT, PT, PT, UP0, 0x80, 0x0 ;  /* 0x000000000000781c */ /* 0x000fc60003f2f008 */
        /* <DEDUP_REMOVED lines=13> */
[----:B------:R-:W-:-:S01]  /*40a0*/  FADD.FTZ R77, R25, R26 ;  /* 0x0000001a194d7221 */ /* 0x000fc20000010000 */
        /* <DEDUP_REMOVED lines=16> */
[----:B------:R2:W3:Y:S01]  /*41b0*/  MUFU.EX2 R84, R83 ;  /* 0x0000005300547308 */ /* 0x0004e20000000800 */
        /* <DEDUP_REMOVED lines=13> */
[----:B--2---:R-:W-:-:S02]  /*4290*/  IMAD.MOV.U32 R83, RZ, RZ, R119 ;  /* 0x000000ffff537224 */ /* 0x004fc400078e0077 */
[----:B------:R-:W2:Y:S08]  /*42a0*/  MUFU.EX2 R9, R9 ;  /* 0x0000000900097308 */ /* 0x000eb00000000800 */
[----:B------:R4:W5:Y:S08]  /*42b0*/  MUFU.EX2 R93, R15 ;  /* 0x0000000f005d7308 */ /* 0x0009700000000800 */
[----:B------:R2:W5:Y:S01]  /*42c0*/  MUFU.EX2 R96, R95 ;  /* 0x0000005f00607308 */ /* 0x0005620000000800 */
[----:B----4-:R-:W-:-:S01]  /*42d0*/  FFMA.FTZ R15, R76, UR6, -R71 ;  /* 0x000000064c0f7c23 */ /* 0x010fc20008010847 */
[----:B------:R-:W-:Y:S01]  /*42e0*/  FADD.FTZ R76, R28, R77 ;  /* 0x0000004d1c4c7221 */ /* 0x000fe20000010000 */
[----:B-1----:R-:W-:-:S01]  /*42f0*/  FADD.FTZ R77, R81, R6 ;  /* 0x00000006514d7221 */ /* 0x002fc20000010000 */
[----:B------:R-:W-:Y:S01]  /*4300*/  FFMA.FTZ R6, R7, UR6, -R71 ;  /* 0x0000000607067c23 */ /* 0x000fe20008010847 */
[C---:B---3--:R-:W-:Y:S01]  /*4310*/  F2FP.SATFINITE.E4M3.F32.PACK_AB_MERGE_C R81, R84.reuse, R81, RZ ;  /* 0x000000515451723e */ /* 0x048fe200048070ff */
[----:B------:R-:W-:Y:S01]  /*4320*/  FADD.FTZ R7, R29, R76 ;  /* 0x0000004c1d077221 */ /* 0x000fe20000010000 */
[----:B------:R-:W-:-:S01]  /*4330*/  FADD.FTZ R77, R84, R77 ;  /* 0x0000004d544d7221 */ /* 0x000fc20000010000 */
[----:B------:R-:W1:Y:S01]  /*4340*/  MUFU.EX2 R12, R12 ;  /* 0x0000000c000c7308 */ /* 0x000e620000000800 */
[----:B------:R-:W-:Y:S01]  /*4350*/  F2FP.SATFINITE.E4M3.F32.PACK_AB_MERGE_C R201, R4, R5, R81 ;  /* 0x0000000504c9723e */ /* 0x000fe20004807051 */
[----:B------:R-:W-:Y:S01]  /*4360*/  FADD.FTZ R76, R30, R7 ;  /* 0x000000071e4c7221 */ /* 0x000fe20000010000 */
[----:B0-----:R-:W-:-:S01]  /*4370*/  FADD.FTZ R98, R8, R77 ;  /* 0x0000004d08627221 */ /* 0x001fc20000010000 */
[----:B------:R-:W-:Y:S01]  /*4380*/  FFMA.FTZ R71, R91, UR6, -R71 ;  /* 0x000000065b477c23 */ /* 0x000fe20008010847 */
[----:B--2---:R-:W-:-:S02]  /*4390*/  IMAD.MOV.U32 R95, RZ, RZ, R119 ;  /* 0x000000ffff5f7224 */ /* 0x004fc400078e0077 */
[----:B------:R-:W-:Y:S01]  /*43a0*/  FADD.FTZ R7, R31, R76 ;  /* 0x0000004c1f077221 */ /* 0x000fe20000010000 */
[----:B------:R-:W-:-:S01]  /*43b0*/  FADD.FTZ R98, R9, R98 ;  /* 0x0000006209627221 */ /* 0x000fc20000010000 */
[----:B------:R-:W0:Y:S01]  /*43c0*/  MUFU.EX2 R13, R13 ;  /* 0x0000000d000d7308 */ /* 0x000e220000000800 */
[--C-:B------:R-:W-:Y:S02]  /*43d0*/  IMAD.MOV.U32 R91, RZ, RZ, R119.reuse ;  /* 0x000000ffff5b7224 */ /* 0x100fe400078e0077 */
[--C-:B------:R-:W-:Y:S02]  /*43e0*/  IMAD.MOV.U32 R84, RZ, RZ, R119.reuse ;  /* 0x000000ffff547224 */ /* 0x100fe400078e0077 */
[--C-:B------:R-:W-:Y:S02]  /*43f0*/  IMAD.MOV.U32 R81, RZ, RZ, R119.reuse ;  /* 0x000000ffff517224 */ /* 0x100fe400078e0077 */
[--C-:B------:R-:W-:Y:S01]  /*4400*/  IMAD.MOV.U32 R76, RZ, RZ, R119.reuse ;  /* 0x000000ffff4c7224 */ /* 0x100fe200078e0077 */
[----:B------:R2:W-:Y:S01]  /*4410*/  MUFU.EX2 R61, R62 ;  /* 0x0000003e003d7308 */ /* 0x0005e20000000800 */
[----:B------:R-:W-:-:S02]  /*4420*/  IMAD.MOV.U32 R31, RZ, RZ, R119 ;  /* 0x000000ffff1f7224 */ /* 0x000fc400078e0077 */
[----:B------:R-:W-:-:S05]  /*4430*/  IMAD.MOV.U32 R30, RZ, RZ, R119 ;  /* 0x000000ffff1e7224 */ /* 0x000fca00078e0077 */
[----:B------:R-:W3:Y:S01]  /*4440*/  MUFU.EX2 R75, R75 ;  /* 0x0000004b004b7308 */ /* 0x000ee20000000800 */
[----:B--2---:R-:W-:-:S01]  /*4450*/  FADD.FTZ R62, R34, R7 ;  /* 0x00000007223e7221 */ /* 0x004fc20000010000 */
[----:B-----5:R-:W-:Y:S01]  /*4460*/  FADD.FTZ R7, R93, R98 ;  /* 0x000000625d077221 */ /* 0x020fe20000010000 */
[----:B------:R-:W-:Y:S01]  /*4470*/  F2FP.SATFINITE.E4M3.F32.PACK_AB_MERGE_C R93, R96, R93, RZ ;  /* 0x0000005d605d723e */ /* 0x000fe200048070ff */
[----:B------:R-:W-:Y:S02]  /*4480*/  IMAD.MOV.U32 R98, RZ, RZ, R119 ;  /* 0x000000ffff627224 */ /* 0x000fe400078e0077 */
[----:B------:R-:W-:-:S01]  /*4490*/  FADD.FTZ R77, R35, R62 ;  /* 0x0000003e234d7221 */ /* 0x000fc20000010000 */
[----:B------:R-:W-:Y:S01]  /*44a0*/  FADD.FTZ R7, R96, R7 ;  /* 0x0000000760077221 */ /* 0x000fe20000010000 */
[----:B------:R-:W-:Y:S01]  /*44b0*/  F2FP.SATFINITE.E4M3.F32.PACK_AB_MERGE_C R203, R9, R8, R93 ;  /* 0x0000000809cb723e */ /* 0x000fe2000480705d */
[----:B------:R-:W2:Y:S01]  /*44c0*/  MUFU.EX2 R74, R74 ;  /* 0x0000004a004a7308 */ /* 0x000ea20000000800 */
[----:B------:R-:W-:-:S01]  /*44d0*/  FADD.FTZ R62, R38, R77 ;  /* 0x0000004d263e7221 */ /* 0x000fc20000010000 */
[----:B------:R-:W-:-:S02]  /*44e0*/  IMAD.MOV.U32 R96, RZ, RZ, R119 ;  /* 0x000000ffff607224 */ /* 0x000fc400078e0077 */
[--C-:B------:R-:W-:Y:S02]  /*44f0*/  IMAD.MOV.U32 R93, RZ, RZ, R119.reuse ;  /* 0x000000ffff5d7224 */ /* 0x100fe400078e0077 */
[--C-:B------:R-:W-:Y:S02]  /*4500*/  IMAD.MOV.U32 R38, RZ, RZ, R119.reuse ;  /* 0x000000ffff267224 */ /* 0x100fe400078e0077 */
[----:B------:R-:W4:Y:S01]  /*4510*/  MUFU.EX2 R14, R14 ;  /* 0x0000000e000e7308 */ /* 0x000f220000000800 */
[--C-:B------:R-:W-:Y:S02]  /*4520*/  IMAD.MOV.U32 R35, RZ, RZ, R119.reuse ;  /* 0x000000ffff237224 */ /* 0x100fe400078e0077 */
[----:B------:R-:W-:-:S05]  /*4530*/  IMAD.MOV.U32 R34, RZ, RZ, R119 ;  /* 0x000000ffff227224 */ /* 0x000fca00078e0077 */
[----:B------:R1:W-:Y:S08]  /*4540*/  MUFU.EX2 R3, R10 ;  /* 0x0000000a00037308 */ /* 0x0003f00000000800 */
[----:B------:R-:W5:Y:S01]  /*4550*/  MUFU.EX2 R15, R15 ;  /* 0x0000000f000f7308 */ /* 0x000f620000000800 */
[----:B-1----:R-:W-:-:S01]  /*4560*/  FADD.FTZ R10, R12, R7 ;  /* 0x000000070c0a7221 */ /* 0x002fc20000010000 */
[----:B------:R-:W-:Y:S01]  /*4570*/  FADD.FTZ R7, R39, R62 ;  /* 0x0000003e27077221 */ /* 0x000fe20000010000 */
[----:B------:R-:W-:-:S02]  /*4580*/  IMAD.MOV.U32 R39, RZ, RZ, R119 ;  /* 0x000000ffff277224 */ /* 0x000fc400078e0077 */
[----:B0-----:R-:W-:Y:S01]  /*4590*/  FADD.FTZ R10, R13, R10 ;  /* 0x0000000a0d0a7221 */ /* 0x001fe20000010000 */
[----:B------:R-:W-:-:S01]  /*45a0*/  FADD.FTZ R62, R40, R7 ;  /* 0x00000007283e7221 */ /* 0x000fc20000010000 */
[----:B------:R-:W-:Y:S01]  /*45b0*/  IMAD.MOV.U32 R40, RZ, RZ, R119 ;  /* 0x000000ffff287224 */ /* 0x000fe200078e0077 */
[----:B------:R-:W0:Y:S01]  /*45c0*/  MUFU.EX2 R79, R79 ;  /* 0x0000004f004f7308 */ /* 0x000e220000000800 */
[----:B---3--:R-:W-:-:S01]  /*45d0*/  FADD.FTZ R7, R75, R10 ;  /* 0x0000000a4b077221 */ /* 0x008fc20000010000 */
[----:B------:R-:W-:Y:S01]  /*45e0*/  FADD.FTZ R77, R85, R62 ;  /* 0x0000003e554d7221 */ /* 0x000fe20000010000 */
[----:B------:R-:W-:Y:S02]  /*45f0*/  IMAD.MOV.U32 R85, RZ, RZ, R119 ;  /* 0x000000ffff557224 */ /* 0x000fe400078e0077 */
[----:B--2---:R-:W-:Y:S01]  /*4600*/  FADD.FTZ R7, R74, R7 ;  /* 0x000000074a077221 */ /* 0x004fe20000010000 */
[----:B------:R-:W-:-:S01]  /*4610*/  FADD.FTZ R10, R44, R77 ;  /* 0x0000004d2c0a7221 */ /* 0x000fc20000010000 */
[----:B------:R-:W-:Y:S01]  /*4620*/  F2FP.SATFINITE.E4M3.F32.PACK_AB_MERGE_C R74, R74, R75, RZ ;  /* 0x0000004b4a4a723e */ /* 0x000fe200048070ff */
[----:B------:R-:W1:Y:S01]  /*4630*/  MUFU.EX2 R78, R78 ;  /* 0x0000004e004e7308 */ /* 0x000e620000000800 */
[----:B----4-:R-:W-:-:S01]  /*4640*/  FADD.FTZ R62, R14, R7 ;  /* 0x000000070e3e7221 */ /* 0x010fc20000010000 */
[----:B------:R-:W-:Y:S01]  /*4650*/  FADD.FTZ R7, R55, R10 ;  /* 0x0000000a37077221 */ /* 0x000fe20000010000 */
[----:B------:R-:W-:Y:S01]  /*4660*/  F2FP.SATFINITE.E4M3.F32.PACK_AB_MERGE_C R205, R13, R12, R74 ;  /* 0x0000000c0dcd723e */ /* 0x000fe2000480704a */
[----:B------:R-:W-:-:S02]  /*4670*/  IMAD.MOV.U32 R75, RZ, RZ, R119 ;  /* 0x000000ffff4b7224 */ /* 0x000fc400078e0077 */
[----:B-----5:R-:W-:-:S01]  /*4680*/  FADD.FTZ R62, R15, R62 ;  /* 0x0000003e0f3e7221 */ /* 0x020fc20000010000 */
[----:B------:R-:W-:Y:S01]  /*4690*/  FADD.FTZ R10, R50, R7 ;  /* 0x00000007320a7221 */ /* 0x000fe20000010000 */
[----:B------:R-:W-:Y:S01]  /*46a0*/  MOV R74, R119 ;  /* 0x00000077004a7202 */ /* 0x000fe20000000f00 */
[----:B------:R-:W2:Y:S01]  /*46b0*/  MUFU.EX2 R57, R57 ;  /* 0x0000003900397308 */ /* 0x000ea20000000800 */
[----:B0-----:R-:W-:-:S01]  /*46c0*/  FADD.FTZ R7, R79, R62 ;  /* 0x0000003e4f077221 */ /* 0x001fc20000010000 */
[----:B------:R-:W-:Y:S01]  /*46d0*/  FADD.FTZ R77, R87, R10 ;  /* 0x0000000a574d7221 */ /* 0x000fe20000010000 */
[--C-:B------:R-:W-:Y:S01]  /*46e0*/  IMAD.MOV.U32 R87, RZ, RZ, R119.reuse ;  /* 0x000000ffff577224 */ /* 0x100fe200078e0077 */
[----:B------:R-:W-:Y:S01]  /*46f0*/  MOV R44, R119 ;  /* 0x00000077002c7202 */ /* 0x000fe20000000f00 */
[----:B------:R-:W-:Y:S02]  /*4700*/  IMAD.MOV.U32 R62, RZ, RZ, R119 ;  /* 0x000000ffff3e7224 */ /* 0x000fe400078e0077 */
[----:B------:R-:W-:Y:S01]  /*4710*/  FADD.FTZ R28, R54, R77 ;  /* 0x0000004d361c7221 */ /* 0x000fe20000010000 */
[----:B------:R-:W-:Y:S01]  /*4720*/  IMAD.MOV.U32 R77, RZ, RZ, R119 ;  /* 0x000000ffff4d7224 */ /* 0x000fe200078e0077 */
[----:B------:R-:W0:Y:S01]  /*4730*/  MUFU.EX2 R56, R56 ;  /* 0x0000003800387308 */ /* 0x000e220000000800 */
[----:B-1----:R-:W-:-:S01]  /*4740*/  FADD.FTZ R10, R78, R7 ;  /* 0x000000074e0a7221 */ /* 0x002fc20000010000 */
[----:B------:R-:W-:Y:S01]  /*4750*/  FADD.FTZ R29, R53, R28 ;  /* 0x0000001c351d7221 */ /* 0x000fe20000010000 */
[----:B------:R-:W-:Y:S01]  /*4760*/  F2FP.SATFINITE.E4M3.F32.PACK_AB_MERGE_C R78, R78, R79, RZ ;  /* 0x0000004f4e4e723e */ /* 0x000fe200048070ff */
[----:B------:R-:W-:-:S02]  /*4770*/  IMAD.MOV.U32 R79, RZ, RZ, R119 ;  /* 0x000000ffff4f7224 */ /* 0x000fc400078e0077 */
[----:B------:R-:W-:Y:S01]  /*4780*/  IMAD.MOV.U32 R55, RZ, RZ, R119 ;  /* 0x000000ffff377224 */ /* 0x000fe200078e0077 */
[----:B------:R-:W-:Y:S01]  /*4790*/  F2FP.SATFINITE.E4M3.F32.PACK_AB_MERGE_C R207, R15, R14, R78 ;  /* 0x0000000e0fcf723e */ /* 0x000fe2000480704e */
[----:B------:R-:W1:Y:S01]  /*47a0*/  MUFU.EX2 R72, R72 ;  /* 0x0000004800487308 */ /* 0x000e620000000800 */
[----:B--2---:R-:W-:-:S01]  /*47b0*/  FADD.FTZ R7, R57, R10 ;  /* 0x0000000a39077221 */ /* 0x004fc20000010000 */
[----:B------:R-:W-:Y:S01]  /*47c0*/  FADD.FTZ R10, R48, R29 ;  /* 0x0000001d300a7221 */ /* 0x000fe20000010000 */
[--C-:B------:R-:W-:Y:S02]  /*47d0*/  IMAD.MOV.U32 R78, RZ, RZ, R119.reuse ;  /* 0x000000ffff4e7224 */ /* 0x100fe400078e0077 */
[----:B------:R-:W-:Y:S02]  /*47e0*/  IMAD.MOV.U32 R54, RZ, RZ, R119 ;  /* 0x000000ffff367224 */ /* 0x000fe400078e0077 */
[----:B------:R-:W-:-:S01]  /*47f0*/  FADD.FTZ R63, R63, R10 ;  /* 0x0000000a3f3f7221 */ /* 0x000fc20000010000 */
[----:B------:R-:W-:Y:S01]  /*4800*/  IMAD.MOV.U32 R53, RZ, RZ, R119 ;  /* 0x000000ffff357224 */ /* 0x000fe200078e0077 */
[----:B------:R-:W2:Y:S01]  /*4810*/  MUFU.EX2 R73, R73 ;  /* 0x0000004900497308 */ /* 0x000ea20000000800 */
[----:B0-----:R-:W-:-:S01]  /*4820*/  FADD.FTZ R7, R56, R7 ;  /* 0x0000000738077221 */ /* 0x001fc20000010000 */
[----:B------:R-:W-:Y:S01]  /*4830*/  FADD.FTZ R10, R52, R63 ;  /* 0x0000003f340a7221 */ /* 0x000fe20000010000 */
[----:B------:R-:W-:-:S02]  /*4840*/  IMAD.MOV.U32 R63, RZ, RZ, R119 ;  /* 0x000000ffff3f7224 */ /* 0x000fc400078e0077 */
[----:B------:R-:W-:Y:S02]  /*4850*/  IMAD.MOV.U32 R50, RZ, RZ, R119 ;  /* 0x000000ffff327224 */ /* 0x000fe400078e0077 */
[----:B------:R-:W-:-:S01]  /*4860*/  FADD.FTZ R10, R51, R10 ;  /* 0x0000000a330a7221 */ /* 0x000fc20000010000 */
[----:B------:R-:W-:Y:S01]  /*4870*/  IMAD.MOV.U32 R48, RZ, RZ, R119 ;  /* 0x000000ffff307224 */ /* 0x000fe200078e0077 */
        /* <DEDUP_REMOVED lines=8> */
[----:B------:R-:W-:Y:S01]  /*4900*/  F2FP.SATFINITE.E4M3.F32.PACK_AB_MERGE_C R72, R73, R72, RZ ;  /* 0x000000484948723e */ /* 0x000fe200048070ff */
[--C-:B------:R-:W-:Y:S02]  /*4910*/  IMAD.MOV.U32 R73, RZ, RZ, R119.reuse ;  /* 0x000000ffff497224 */ /* 0x100fe400078e0077 */
[--C-:B------:R-:W-:Y:S01]  /*4920*/  IMAD.MOV.U32 R64, RZ, RZ, R119.reuse ;  /* 0x000000ffff407224 */ /* 0x100fe200078e0077 */
[----:B------:R-:W-:Y:S01]  /*4930*/  F2FP.SATFINITE.E4M3.F32.PACK_AB_MERGE_C R209, R56, R57, R72 ;  /* 0x0000003938d1723e */ /* 0x000fe20004807048 */
[----:B------:R-:W-:Y:S01]  /*4940*/  IMAD.MOV.U32 R72, RZ, RZ, R119 ;  /* 0x000000ffff487224 */ /* 0x000fe200078e0077 */
[----:B------:R-:W2:Y:S01]  /*4950*/  MUFU.EX2 R60, R60 ;  /* 0x0000003c003c7308 */ /* 0x000ea20000000800 */
[----:B0-----:R-:W-:-:S01]  /*4960*/  FADD.FTZ R28, R58, R7 ;  /* 0x000000073a1c7221 */ /* 0x001fc20000010000 */
[----:B------:R-:W-:-:S02]  /*4970*/  IMAD.MOV.U32 R57, RZ, RZ, R119 ;  /* 0x000000ffff397224 */ /* 0x000fc400078e0077 */
[--C-:B------:R-:W-:Y:S02]  /*4980*/  IMAD.MOV.U32 R56, RZ, RZ, R119.reuse ;  /* 0x000000ffff387224 */ /* 0x100fe400078e0077 */
[----:B------:R-:W-:Y:S02]  /*4990*/  IMAD.MOV.U32 R52, RZ, RZ, R119 ;  /* 0x000000ffff347224 */ /* 0x000fe400078e0077 */
[----:B------:R-:W0:Y:S01]  /*49a0*/  MUFU.EX2 R42, R42 ;  /* 0x0000002a002a7308 */ /* 0x000e220000000800 */
[----:B-1----:R-:W-:-:S01]  /*49b0*/  FADD.FTZ R7, R59, R28 ;  /* 0x0000001c3b077221 */ /* 0x002fc20000010000 */
[--C-:B------:R-:W-:Y:S02]  /*49c0*/  IMAD.MOV.U32 R51, RZ, RZ, R119.reuse ;  /* 0x000000ffff337224 */ /* 0x100fe400078e0077 */
[--C-:B------:R-:W-:Y:S02]  /*49d0*/  IMAD.MOV.U32 R49, RZ, RZ, R119.reuse ;  /* 0x000000ffff317224 */ /* 0x100fe400078e0077 */
[----:B------:R-:W-:-:S02]  /*49e0*/  IMAD.MOV.U32 R28, RZ, RZ, R119 ;  /* 0x000000ffff1c7224 */ /* 0x000fc400078e0077 */
[----:B------:R-:W1:Y:S01]  /*49f0*/  MUFU.EX2 R6, R6 ;  /* 0x0000000600067308 */ /* 0x000e620000000800 */
[----:B--2---:R-:W-:-:S01]  /*4a00*/  FADD.FTZ R10, R60, R7 ;  /* 0x000000073c0a7221 */ /* 0x004fc20000010000 */
[----:B------:R-:W-:-:S03]  /*4a10*/  F2FP.SATFINITE.E4M3.F32.PACK_AB_MERGE_C R60, R61, R60, RZ ;  /* 0x0000003c3d3c723e */ /* 0x000fc600048070ff */
[----:B------:R-:W-:Y:S01]  /*4a20*/  FADD.FTZ R61, R61, R10 ;  /* 0x0000000a3d3d7221 */ /* 0x000fe20000010000 */
[----:B------:R-:W-:Y:S01]  /*4a30*/  F2FP.SATFINITE.E4M3.F32.PACK_AB_MERGE_C R211, R59, R58, R60 ;  /* 0x0000003a3bd3723e */ /* 0x000fe2000480703c */
[----:B------:R-:W-:Y:S01]  /*4a40*/  IMAD.MOV.U32 R60, RZ, RZ, R119 ;  /* 0x000000ffff3c7224 */ /* 0x000fe200078e0077 */
[----:B------:R-:W2:Y:S01]  /*4a50*/  MUFU.EX2 R33, R33 ;  /* 0x0000002100217308 */ /* 0x000ea20000000800 */
[----:B0-----:R-:W-:-:S01]  /*4a60*/  FADD.FTZ R10, R42, R29 ;  /* 0x0000001d2a0a7221 */ /* 0x001fc20000010000 */
[-C--:B------:R-:W-:Y:S01]  /*4a70*/  MOV R59, R119.reuse ;  /* 0x00000077003b7202 */ /* 0x080fe20000000f00 */
[----:B------:R-:W-:Y:S01]  /*4a80*/  IMAD.MOV.U32 R58, RZ, RZ, R119 ;  /* 0x000000ffff3a7224 */ /* 0x000fe200078e0077 */
[----:B------:R-:W-:-:S04]  /*4a90*/  MOV R29, R119 ;  /* 0x00000077001d7202 */ /* 0x000fc80000000f00 */
[----:B------:R-:W0:Y:S01]  /*4aa0*/  MUFU.EX2 R36, R36 ;  /* 0x0000002400247308 */ /* 0x000e220000000800 */
[----:B-1----:R-:W-:-:S01]  /*4ab0*/  FADD.FTZ R26, R6, R61 ;  /* 0x0000003d061a7221 */ /* 0x002fc20000010000 */
[----:B------:R-:W-:-:S03]  /*4ac0*/  IMAD.MOV.U32 R61, RZ, RZ, R119 ;  /* 0x000000ffff3d7224 */ /* 0x000fc600078e0077 */
[----:B------:R-:W-:-:S03]  /*4ad0*/  FADD.FTZ R26, R3, R26 ;  /* 0x0000001a031a7221 */ /* 0x000fc60000010000 */
        /* <DEDUP_REMOVED lines=8> */
[----:B------:R-:W-:Y:S02]  /*4b60*/  F2FP.SATFINITE.E4M3.F32.PACK_AB_MERGE_C R36, R89, R36, RZ ;  /* 0x000000245924723e */ /* 0x000fe400048070ff */
[----:B------:R-:W-:Y:S02]  /*4b70*/  MOV R89, R119 ;  /* 0x0000007700597202 */ /* 0x000fe40000000f00 */
[----:B------:R-:W-:Y:S01]  /*4b80*/  F2FP.SATFINITE.E4M3.F32.PACK_AB_MERGE_C R212, R33, R42, R36 ;  /* 0x0000002a21d4723e */ /* 0x000fe20004807024 */
[----:B------:R-:W-:Y:S01]  /*4b90*/  IMAD.MOV.U32 R42, RZ, RZ, R119 ;  /* 0x000000ffff2a7224 */ /* 0x000fe200078e0077 */
[----:B------:R-:W2:Y:S01]  /*4ba0*/  MUFU.EX2 R21, R21 ;  /* 0x0000001500157308 */ /* 0x000ea20000000800 */
[C---:B0-----:R-:W-:Y:S01]  /*4bb0*/  F2FP.SATFINITE.E4M3.F32.PACK_AB_MERGE_C R26, R20.reuse, R11, RZ ;  /* 0x0000000b141a723e */ /* 0x041fe200048070ff */
[----:B------:R-:W-:Y:S01]  /*4bc0*/  FADD.FTZ R20, R20, R25 ;  /* 0x0000001914147221 */ /* 0x000fe20000010000 */
[----:B------:R-:W-:-:S02]  /*4bd0*/  IMAD.MOV.U32 R36, RZ, RZ, R119 ;  /* 0x000000ffff247224 */ /* 0x000fc400078e0077 */
[----:B------:R-:W-:Y:S01]  /*4be0*/  F2FP.SATFINITE.E4M3.F32.PACK_AB_MERGE_C R213, R3, R6, R26 ;  /* 0x0000000603d5723e */ /* 0x000fe2000480701a */
[----:B------:R-:W-:Y:S02]  /*4bf0*/  IMAD.MOV.U32 R33, RZ, RZ, R119 ;  /* 0x000000ffff217224 */ /* 0x000fe400078e0077 */
[----:B------:R-:W0:Y:S01]  /*4c00*/  MUFU.EX2 R92, R92 ;  /* 0x0000005c005c7308 */ /* 0x000e220000000800 */
[----:B-1----:R-:W-:-:S01]  /*4c10*/  FADD.FTZ R11, R41, R10 ;  /* 0x0000000a290b7221 */ /* 0x002fc20000010000 */
[----:B------:R-:W-:-:S06]  /*4c20*/  IMAD.MOV.U32 R26, RZ, RZ, R119 ;  /* 0x000000ffff1a7224 */ /* 0x000fcc00078e0077 */
[----:B------:R-:W-:Y:S01]  /*4c30*/  MUFU.EX2 R43, R43 ;  /* 0x0000002b002b7308 */ /* 0x000fe20000000800 */
[----:B--2---:R-:W-:-:S07]  /*4c40*/  FADD.FTZ R25, R21, R20 ;  /* 0x0000001415197221 */ /* 0x004fce0000010000 */
[----:B------:R-:W1:Y:S01]  /*4c50*/  MUFU.EX2 R66, R66 ;  /* 0x0000004200427308 */ /* 0x000e620000000800 */
[----:B0-----:R-:W-:-:S07]  /*4c60*/  FADD.FTZ R10, R92, R11 ;  /* 0x0000000b5c0a7221 */ /* 0x001fce0000010000 */
[----:B------:R-:W0:Y:S08]  /*4c70*/  MUFU.EX2 R24, R24 ;  /* 0x0000001800187308 */ /* 0x000e300000000800 */
[----:B------:R-:W2:Y:S01]  /*4c80*/  MUFU.EX2 R27, R27 ;  /* 0x0000001b001b7308 */ /* 0x000ea20000000800 */
[----:B-1----:R-:W-:Y:S01]  /*4c90*/  F2FP.SATFINITE.E4M3.F32.PACK_AB_MERGE_C R11, R66, R43, RZ ;  /* 0x0000002b420b723e */ /* 0x002fe200048070ff */
[----:B------:R-:W-:-:S03]  /*4ca0*/  FADD.FTZ R43, R43, R10 ;  /* 0x0000000a2b2b7221 */ /* 0x000fc60000010000 */
[----:B------:R-:W-:Y:S01]  /*4cb0*/  F2FP.SATFINITE.E4M3.F32.PACK_AB_MERGE_C R214, R92, R41, R11 ;  /* 0x000000295cd6723e */ /* 0x000fe2000480700b */
[----:B------:R-:W-:-:S01]  /*4cc0*/  FADD.FTZ R66, R66, R43 ;  /* 0x0000002b42427221 */ /* 0x000fc20000010000 */
[----:B------:R-:W-:Y:S01]  /*4cd0*/  IMAD.MOV.U32 R92, RZ, RZ, R119 ;  /* 0x000000ffff5c7224 */ /* 0x000fe200078e0077 */
[----:B------:R-:W1:Y:S01]  /*4ce0*/  MUFU.EX2 R32, R32 ;  /* 0x0000002000207308 */ /* 0x000e620000000800 */
[----:B0-----:R-:W-:-:S01]  /*4cf0*/  FADD.FTZ R20, R24, R25 ;  /* 0x0000001918147221 */ /* 0x001fc20000010000 */
[--C-:B------:R-:W-:Y:S02]  /*4d00*/  IMAD.MOV.U32 R43, RZ, RZ, R119.reuse ;  /* 0x000000ffff2b7224 */ /* 0x100fe400078e0077 */
[--C-:B------:R-:W-:Y:S02]  /*4d10*/  IMAD.MOV.U32 R41, RZ, RZ, R119.reuse ;  /* 0x000000ffff297224 */ /* 0x100fe400078e0077 */
[----:B------:R-:W-:Y:S02]  /*4d20*/  IMAD.MOV.U32 R25, RZ, RZ, R119 ;  /* 0x000000ffff197224 */ /* 0x000fe400078e0077 */
[----:B------:R-:W-:Y:S01]  /*4d30*/  MUFU.EX2 R65, R65 ;  /* 0x0000004100417308 */ /* 0x000fe20000000800 */
[----:B--2---:R-:W-:-:S07]  /*4d40*/  FADD.FTZ R11, R27, R20 ;  /* 0x000000141b0b7221 */ /* 0x004fce0000010000 */
[----:B------:R-:W0:Y:S01]  /*4d50*/  MUFU.EX2 R70, R70 ;  /* 0x0000004600467308 */ /* 0x000e220000000800 */
[C---:B-1----:R-:W-:Y:S01]  /*4d60*/  F2FP.SATFINITE.E4M3.F32.PACK_AB_MERGE_C R27, R32.reuse, R27, RZ ;  /* 0x0000001b201b723e */ /* 0x042fe200048070ff */
[----:B------:R-:W-:-:S03]  /*4d70*/  FADD.FTZ R32, R32, R11 ;  /* 0x0000000b20207221 */ /* 0x000fc60000010000 */
[----:B------:R-:W-:Y:S01]  /*4d80*/  F2FP.SATFINITE.E4M3.F32.PACK_AB_MERGE_C R215, R24, R21, R27 ;  /* 0x0000001518d7723e */ /* 0x000fe2000480701b */
[--C-:B------:R-:W-:Y:S02]  /*4d90*/  IMAD.MOV.U32 R27, RZ, RZ, R119.reuse ;  /* 0x000000ffff1b7224 */ /* 0x100fe400078e0077 */
[----:B------:R-:W1:Y:S01]  /*4da0*/  MUFU.EX2 R47, R47 ;  /* 0x0000002f002f7308 */ /* 0x000e620000000800 */
[----:B------:R-:W-:-:S07]  /*4db0*/  IMAD.MOV.U32 R24, RZ, RZ, R119 ;  /* 0x000000ffff187224 */ /* 0x000fce00078e0077 */
[----:B------:R-:W2:Y:S01]  /*4dc0*/  MUFU.EX2 R37, R37 ;  /* 0x0000002500257308 */ /* 0x000ea20000000800 */
[----:B0-----:R-:W-:-:S07]  /*4dd0*/  F2FP.SATFINITE.E4M3.F32.PACK_AB_MERGE_C R4, R70, R65, RZ ;  /* 0x000000414604723e */ /* 0x001fce00048070ff */
[----:B------:R-:W0:Y:S01]  /*4de0*/  MUFU.EX2 R68, R68 ;  /* 0x0000004400447308 */ /* 0x000e220000000800 */
[----:B-1----:R-:W-:-:S01]  /*4df0*/  FADD.FTZ R5, R47, R66 ;  /* 0x000000422f057221 */ /* 0x002fc20000010000 */
[----:B------:R-:W-:-:S06]  /*4e00*/  IMAD.MOV.U32 R66, RZ, RZ, R119 ;  /* 0x000000ffff427224 */ /* 0x000fcc00078e0077 */
[----:B------:R-:W1:Y:S01]  /*4e10*/  MUFU.EX2 R46, R46 ;  /* 0x0000002e002e7308 */ /* 0x000e620000000800 */
[----:B--2---:R-:W-:-:S01]  /*4e20*/  FADD.FTZ R9, R37, R32 ;  /* 0x0000002025097221 */ /* 0x004fc20000010000 */
[----:B------:R-:W-:-:S06]  /*4e30*/  IMAD.MOV.U32 R32, RZ, RZ, R119 ;  /* 0x000000ffff207224 */ /* 0x000fcc00078e0077 */
[----:B------:R-:W2:Y:S01]  /*4e40*/  MUFU.EX2 R80, R80 ;  /* 0x0000005000507308 */ /* 0x000ea20000000800 */
[C---:B0-----:R-:W-:Y:S01]  /*4e50*/  F2FP.SATFINITE.E4M3.F32.PACK_AB_MERGE_C R216, R68.reuse, R47, R4 ;  /* 0x0000002f44d8723e */ /* 0x041fe20004807004 */
[----:B------:R-:W-:Y:S01]  /*4e60*/  FADD.FTZ R68, R68, R5 ;  /* 0x0000000544447221 */ /* 0x000fe20000010000 */
[----:B------:R-:W-:-:S03]  /*4e70*/  IMAD.MOV.U32 R47, RZ, RZ, R119 ;  /* 0x000000ffff2f7224 */ /* 0x000fc600078e0077 */
[----:B------:R-:W-:Y:S01]  /*4e80*/  FADD.FTZ R65, R65, R68 ;  /* 0x0000004441417221 */ /* 0x000fe20000010000 */
[----:B------:R-:W-:Y:S01]  /*4e90*/  IMAD.MOV.U32 R68, RZ, RZ, R119 ;  /* 0x000000ffff447224 */ /* 0x000fe200078e0077 */
[----:B------:R0:W3:Y:S01]  /*4ea0*/  MUFU.EX2 R7, R86 ;  /* 0x0000005600077308 */ /* 0x0000e20000000800 */
[----:B-1----:R-:W-:-:S01]  /*4eb0*/  FADD.FTZ R9, R46, R9 ;  /* 0x000000092e097221 */ /* 0x002fc20000010000 */
[----:B------:R-:W-:Y:S01]  /*4ec0*/  FADD.FTZ R70, R70, R65 ;  /* 0x0000004146467221 */ /* 0x000fe20000010000 */
[----:B------:R-:W-:-:S05]  /*4ed0*/  IMAD.MOV.U32 R65, RZ, RZ, R119 ;  /* 0x000000ffff417224 */ /* 0x000fca00078e0077 */
[----:B------:R-:W-:Y:S01]  /*4ee0*/  MUFU.EX2 R69, R69 ;  /* 0x0000004500457308 */ /* 0x000fe20000000800 */
[----:B--2---:R-:W-:-:S01]  /*4ef0*/  FADD.FTZ R4, R80, R9 ;  /* 0x0000000950047221 */ /* 0x004fc20000010000 */
[----:B0-----:R-:W-:-:S06]  /*4f00*/  IMAD.MOV.U32 R86, RZ, RZ, R119 ;  /* 0x000000ffff567224 */ /* 0x001fcc00078e0077 */
[----:B------:R-:W0:Y:S01]  /*4f10*/  MUFU.EX2 R82, R82 ;  /* 0x0000005200527308 */ /* 0x000e220000000800 */
[----:B---3--:R-:W-:-:S01]  /*4f20*/  FADD.FTZ R4, R7, R4 ;  /* 0x0000000407047221 */ /* 0x008fc20000010000 */
[----:B------:R-:W-:-:S04]  /*4f30*/  F2FP.SATFINITE.E4M3.F32.PACK_AB_MERGE_C R80, R7, R80, RZ ;  /* 0x000000500750723e */ /* 0x000fc800048070ff */
[----:B------:R-:W-:Y:S01]  /*4f40*/  F2FP.SATFINITE.E4M3.F32.PACK_AB_MERGE_C R217, R46, R37, R80 ;  /* 0x000000252ed9723e */ /* 0x000fe20004807050 */
[--C-:B------:R-:W-:Y:S01]  /*4f50*/  IMAD.MOV.U32 R80, RZ, RZ, R119.reuse ;  /* 0x000000ffff507224 */ /* 0x100fe200078e0077 */
[----:B------:R-:W1:Y:S01]  /*4f60*/  MUFU.EX2 R67, R67 ;  /* 0x0000004300437308 */ /* 0x000e620000000800 */
[--C-:B------:R-:W-:Y:S02]  /*4f70*/  IMAD.MOV.U32 R46, RZ, RZ, R119.reuse ;  /* 0x000000ffff2e7224 */ /* 0x100fe400078e0077 */
[----:B------:R-:W-:-:S05]  /*4f80*/  IMAD.MOV.U32 R37, RZ, RZ, R119 ;  /* 0x000000ffff257224 */ /* 0x000fca00078e0077 */
[----:B------:R-:W2:Y:S01]  /*4f90*/  MUFU.EX2 R45, R45 ;  /* 0x0000002d002d7308 */ /* 0x000ea20000000800 */
[----:B0-----:R-:W-:-:S07]  /*4fa0*/  F2FP.SATFINITE.E4M3.F32.PACK_AB_MERGE_C R8, R82, R69, RZ ;  /* 0x000000455208723e */ /* 0x001fce00048070ff */
[----:B------:R-:W0:Y:S01]  /*4fb0*/  MUFU.EX2 R94, R94 ;  /* 0x0000005e005e7308 */ /* 0x000e220000000800 */
[----:B-1----:R-:W-:-:S01]  /*4fc0*/  FADD.FTZ R5, R67, R70 ;  /* 0x0000004643057221 */ /* 0x002fc20000010000 */
[----:B------:R-:W-:-:S06]  /*4fd0*/  IMAD.MOV.U32 R70, RZ, RZ, R119 ;  /* 0x000000ffff467224 */ /* 0x000fcc00078e0077 */
[----:B------:R-:W1:Y:S01]  /*4fe0*/  MUFU.EX2 R88, R88 ;  /* 0x0000005800587308 */ /* 0x000e620000000800 */
[----:B--2---:R-:W-:-:S07]  /*4ff0*/  FADD.FTZ R7, R45, R4 ;  /* 0x000000042d077221 */ /* 0x004fce0000010000 */
[----:B------:R-:W2:Y:S01]  /*5000*/  MUFU.EX2 R90, R90 ;  /* 0x0000005a005a7308 */ /* 0x000ea20000000800 */
[C---:B0-----:R-:W-:Y:S01]  /*5010*/  F2FP.SATFINITE.E4M3.F32.PACK_AB_MERGE_C R218, R94.reuse, R67, R8 ;  /* 0x000000435eda723e */ /* 0x041fe20004807008 */
[----:B------:R-:W-:Y:S01]  /*5020*/  FADD.FTZ R94, R94, R5 ;  /* 0x000000055e5e7221 */ /* 0x000fe20000010000 */
[----:B------:R-:W-:-:S03]  /*5030*/  IMAD.MOV.U32 R67, RZ, RZ, R119 ;  /* 0x000000ffff437224 */ /* 0x000fc600078e0077 */
[----:B------:R-:W-:Y:S01]  /*5040*/  FADD.FTZ R69, R69, R94 ;  /* 0x0000005e45457221 */ /* 0x000fe20000010000 */
[----:B------:R-:W-:Y:S01]  /*5050*/  IMAD.MOV.U32 R94, RZ, RZ, R119 ;  /* 0x000000ffff5e7224 */ /* 0x000fe200078e0077 */
[----:B------:R-:W0:Y:S01]  /*5060*/  MUFU.EX2 R71, R71 ;  /* 0x0000004700477308 */ /* 0x000e220000000800 */
[----:B-1----:R-:W-:-:S01]  /*5070*/  FADD.FTZ R7, R88, R7 ;  /* 0x0000000758077221 */ /* 0x002fc20000010000 */
[----:B------:R-:W-:Y:S01]  /*5080*/  FADD.FTZ R4, R82, R69 ;  /* 0x0000004552047221 */ /* 0x000fe20000010000 */
[--C-:B------:R-:W-:Y:S02]  /*5090*/  IMAD.MOV.U32 R82, RZ, RZ, R119.reuse ;  /* 0x000000ffff527224 */ /* 0x100fe400078e0077 */
[----:B------:R-:W-:Y:S02]  /*50a0*/  IMAD.MOV.U32 R69, RZ, RZ, R119 ;  /* 0x000000ffff457224 */ /* 0x000fe400078e0077 */
[----:B--2---:R-:W-:-:S01]  /*50b0*/  FADD.FTZ R6, R90, R7 ;  /* 0x000000075a067221 */ /* 0x004fc20000010000 */
[----:B0-----:R-:W-:-:S03]  /*50c0*/  F2FP.SATFINITE.E4M3.F32.PACK_AB_MERGE_C R3, R71, R90, RZ ;  /* 0x0000005a4703723e */ /* 0x001fc600048070ff */
[----:B------:R-:W-:Y:S01]  /*50d0*/  FADD.FTZ R6, R71, R6 ;  /* 0x0000000647067221 */ /* 0x000fe20000010000 */
[----:B------:R-:W-:Y:S01]  /*50e0*/  IMAD.MOV.U32 R90, RZ, RZ, R119 ;  /* 0x000000ffff5a7224 */ /* 0x000fe200078e0077 */
[----:B------:R-:W-:Y:S01]  /*50f0*/  F2FP.SATFINITE.E4M3.F32.PACK_AB_MERGE_C R219, R88, R45, R3 ;  /* 0x0000002d58db723e */ /* 0x000fe20004807003 */
[--C-:B------:R-:W-:Y:S02]  /*5100*/  IMAD.MOV.U32 R88, RZ, RZ, R119.reuse ;  /* 0x000000ffff587224 */ /* 0x100fe400078e0077 */
[--C-:B------:R-:W-:Y:S02]  /*5110*/  IMAD.MOV.U32 R71, RZ, RZ, R119.reuse ;  /* 0x000000ffff477224 */ /* 0x100fe400078e0077 */
[----:B------:R-:W-:Y:S01]  /*5120*/  IMAD.MOV.U32 R45, RZ, RZ, R119 ;  /* 0x000000ffff2d7224 */ /* 0x000fe200078e0077 */
[----:B------:R-:W-:Y:S06]  /*5130*/  @!P1 BRA `(.L_x_3644) ;  /* 0x0000003800f89947 */ /* 0x000fec0003800000 */
[----:B------:R-:W-:Y:S01]  /*5140*/  IMAD.MOV.U32 R5, RZ, RZ, R122 ;  /* 0x000000ffff057224 */ /* 0x000fe200078e007a */
[----:B------:R-:W-:Y:S01]  /*5150*/  CS2R R118, SRZ ;  /* 0x0000000000767805 */ /* 0x000fe2000001ff00 */
[----:B------:R-:W-:Y:S01]  /*5160*/  IMAD.MOV.U32 R3, RZ, RZ, R120 ;  /* 0x000000ffff037224 */ /* 0x000fe200078e0078 */
        /* <DEDUP_REMOVED lines=47> */
[----:B------:R-:W-:Y:S01]  /*5460*/  UIADD3 UR52, UR50, -0x2, URZ ;  /* 0xfffffffe32347890 */ /* 0x000fe2000fffe03f */
[----:B------:R-:W-:Y:S01]  /*5470*/  UMOV UR53, UR44 ;  /* 0x0000002c00357c82 */ /* 0x000fe20008000000 */
[----:B------:R-:W-:Y:S01]  /*5480*/  UMOV UR51, UR43 ;  /* 0x0000002b00337c82 */ /* 0x000fe20008000000 */
[----:B------:R-:W-:-:S09]  /*5490*/  ULDC UR50, c[0x0][0x988] ;  /* 0x0002620000327ab9 */ /* 0x000fd20000000800 */
.L_x_3655:
[----:B------:R-:W-:Y:S01]  /*54a0*/  ISETP.NE.AND P2, PT, RZ, UR38, PT ;  /* 0x00000026ff007c0c */ /* 0x000fe2000bf45270 */
[----:B------:R-:W-:-:S04]  /*54b0*/  UISETP.NE.AND UP0, UPT, UR51, 0x1, UPT ;  /* 0x000000013300788c */ /* 0x000fc8000bf05270 */
[----:B------:R-:W-:-:S04]  /*54c0*/  USEL UR44, URZ, 0x1, UP0 ;  /* 0x000000013f2c7887 */ /* 0x000fc80008000000 */
[----:B------:R-:W-:-:S04]  /*54d0*/  ULOP3.LUT UR44, UR53, UR44, URZ, 0x3c, !UPT ;  /* 0x0000002c352c7292 */ /* 0x000fc8000f8e3c3f */
[----:B------:R-:W-:Y:S08]  /*54e0*/  @P2 BRA `(.L_x_3645) ;  /* 0x0000000000382947 */ /* 0x000ff00003800000 */
[----:B------:R-:W-:Y:S05]  /*54f0*/  @!P0 BRA `(.L_x_3646) ;  /* 0x0000000000048947 */ /* 0x000fea0003800000 */
[----:B------:R-:W-:Y:S01]  /*5500*/  BPT.TRAP 0x1 ;  /* 0x000000040000795c */ /* 0x000fe20000300000 */
.L_x_3646:
[----:B------:R-:W-:Y:S01]  /*5510*/  UIADD3 UR6, UR51, 0x1, URZ ;  /* 0x0000000133067890 */ /* 0x000fe2000fffe03f */
[----:B------:R-:W-:-:S03]  /*5520*/  IMAD.U32 R7, RZ, RZ, UR44 ;  /* 0x0000002cff077e24 */ /* 0x000fc6000f8e00ff */
[----:B------:R-:W-:Y:S02]  /*5530*/  UISETP.NE.AND UP0, UPT, UR6, 0x2, UPT ;  /* 0x000000020600788c */ /* 0x000fe4000bf05270 */
[----:B------:R-:W-:Y:S02]  /*5540*/  SHF.L.U32 R7, R7, 0x1f, RZ ;  /* 0x0000001f07077819 */ /* 0x000fe400000006ff */
[----:B------:R-:W-:-:S04]  /*5550*/  USEL UR6, UR6, URZ, UP0 ;  /* 0x0000003f06067287 */ /* 0x000fc80008000000 */
[----:B------:R-:W-:-:S09]  /*5560*/  ULEA UR6, UR6, UR39, 0x3 ;  /* 0x0000002706067291 */ /* 0x000fd2000f8e183f */
[----:B------:R0:W1:Y:S01]  /*5570*/  SYNCS.PHASECHK.TRANS64.TRYWAIT P1, [UR6+0x33430], R7 ;  /* 0x03343007ff0075a7 */ /* 0x0000620008020146 */
[----:B------:R-:W-:Y:S05]  /*5580*/  @!P0 BRA `(.L_x_3647) ;  /* 0x0000000000048947 */ /* 0x000fea0003800000 */
[----:B------:R-:W-:Y:S01]  /*5590*/  BPT.TRAP 0x1 ;  /* 0x000000040000795c */ /* 0x000fe20000300000 */
.L_x_3647:
[----:B-1----:R-:W-:Y:S05]  /*55a0*/  @P1 BRA `(.L_x_3645) ;  /* 0x0000000000081947 */ /* 0x002fea0003800000 */
[----:B------:R-:W1:Y:S02]  /*55b0*/  SYNCS.PHASECHK.TRANS64.TRYWAIT P1, [UR6+0x33430], R7 ;  /* 0x03343007ff0075a7 */ /* 0x000e640008020146 */
[----:B-1----:R-:W-:Y:S05]  /*55c0*/  @!P1 BRA `(.L_x_3648) ;  /* 0x000000bc00a49947 */ /* 0x002fea0003800000 */
.L_x_3645:
[----:B01----:R-:W-:Y:S01]  /*55d0*/  VIADD R7, R23, 0x8 ;  /* 0x0000000817077836 */ /* 0x003fe20000000000 */
[----:B------:R-:W-:Y:S01]  /*55e0*/  UIADD3 UR43, UR51, 0x1, URZ ;  /* 0x00000001332b7890 */ /* 0x000fe2000fffe03f */
[----:B------:R-:W-:Y:S01]  /*55f0*/  UMOV UR27, 0x80000020 ;  /* 0x80000020001b7882 */ /* 0x000fe20000000000 */
[----:B------:R-:W-:Y:S02]  /*5600*/  UMOV UR28, UR24 ;  /* 0x00000018001c7c82 */ /* 0x000fe40008000000 */
[----:B------:R0:W-:Y:S01]  /*5610*/  BAR.SYNC.DEFER_BLOCKING R7, 0x100 ;  /* 0x000400070000751d */ /* 0x0001e20000010000 */
[----:B------:R-:W-:-:S04]  /*5620*/  UISETP.NE.AND UP0, UPT, UR43, 0x2, UPT ;  /* 0x000000022b00788c */ /* 0x000fc8000bf05270 */
[----:B------:R-:W-:Y:S01]  /*5630*/  USEL UR43, UR43, URZ, UP0 ;  /* 0x0000003f2b2b7287 */ /* 0x000fe20008000000 */
[----:B------:R-:W-:Y:S01]  /*5640*/  UMOV UR29, UR25 ;  /* 0x00000019001d7c82 */ /* 0x000fe20008000000 */
[----:B------:R-:W-:Y:S02]  /*5650*/  UMOV UR31, 0x80000020 ;  /* 0x80000020001f7882 */ /* 0x000fe40000000000 */
[----:B------:R-:W-:Y:S01]  /*5660*/  UIMAD UR54, UR43, 0x780, UR47 ;  /* 0x000007802b3678a4 */ /* 0x000fe2000f8e022f */
[----:B------:R-:W-:Y:S01]  /*5670*/  UMOV UR32, UR24 ;  /* 0x0000001800207c82 */ /* 0x000fe20008000000 */
[----:B------:R-:W-:Y:S02]  /*5680*/  UMOV UR33, UR25 ;  /* 0x0000001900217c82 */ /* 0x000fe40008000000 */
[----:B------:R-:W-:Y:S02]  /*5690*/  UIADD3 UR30, UR54, 0x80, URZ ;  /* 0x00000080361e7890 */ /* 0x000fe4000fffe03f */
[----:B------:R-:W-:-:S02]  /*56a0*/  UIADD3 UR34, UR54, 0x100, URZ ;  /* 0x0000010036227890 */ /* 0x000fc4000fffe03f */
[----:B------:R-:W-:Y:S01]  /*56b0*/  UMOV UR26, UR54 ;  /* 0x00000036001a7c82 */ /* 0x000fe20008000000 */
[----:B------:R-:W-:Y:S01]  /*56c0*/  UMOV UR35, 0x80000020 ;  /* 0x8000002000237882 */ /* 0x000fe20000000000 */
[----:B------:R-:W-:Y:S01]  /*56d0*/  UIADD3 UR6, UR54, 0x200, URZ ;  /* 0x0000020036067890 */ /* 0x000fe2000fffe03f */
[----:B------:R-:W-:Y:S01]  /*56e0*/  UMOV UR7, 0x80000020 ;  /* 0x8000002000077882 */ /* 0x000fe20000000000 */
[----:B------:R-:W-:Y:S01]  /*56f0*/  UIADD3 UR10, UR54, 0x202, URZ ;  /* 0x00000202360a7890 */ /* 0x000fe2000fffe03f */
[----:B------:R-:W-:Y:S01]  /*5700*/  WARPGROUP.ARRIVE ;  /* 0x00000000000079c5 */ /* 0x000fe20000000000 */
[----:B------:R-:W-:Y:S01]  /*5710*/  UMOV UR11, 0x80000020 ;  /* 0x80000020000b7882 */ /* 0x000fe20000000000 */
[----:B------:R-:W-:Y:S01]  /*5720*/  UIADD3 UR14, UR54, 0x282, URZ ;  /* 0x00000282360e7890 */ /* 0x000fe2000fffe03f */
[----:B------:R-:W-:Y:S01]  /*5730*/  UMOV UR15, 0x80000020 ;  /* 0x80000020000f7882 */ /* 0x000fe20000000000 */
[----:B------:R-:W-:Y:S02]  /*5740*/  UIADD3 UR18, UR54, 0x500, URZ ;  /* 0x0000050036127890 */ /* 0x000fe4000fffe03f */
[----:B------:R-:W-:Y:S01]  /*5750*/  QGMMA.64x32x32.F32.E4M3.E4M3 R184, gdesc[UR24], RZ, !UPT, gsb0 ;  /* 0x0060000018b879f3 */ /* 0x000fe2000c0008ff */
[----:B------:R-:W-:Y:S01]  /*5760*/  UIADD3 UR26, UR54, 0x180, URZ ;  /* 0x00000180361a7890 */ /* 0x000fe2000fffe03f */
[----:B------:R-:W-:Y:S01]  /*5770*/  UMOV UR27, 0x80000020 ;  /* 0x80000020001b7882 */ /* 0x000fe20000000000 */
[----:B------:R-:W-:Y:S01]  /*5780*/  UMOV UR19, 0x80000020 ;  /* 0x8000002000137882 */ /* 0x000fe20000000000 */
[----:B------:R-:W-:Y:S01]  /*5790*/  UIADD3 UR22, UR54, 0x502, URZ ;  /* 0x0000050236167890 */ /* 0x000fe2000fffe03f */
[----:B------:R-:W-:Y:S01]  /*57a0*/  UMOV UR23, 0x80000020 ;  /* 0x8000002000177882 */ /* 0x000fe20000000000 */
[----:B------:R-:W-:-:S02]  /*57b0*/  WARPGROUP.DEPBAR.LE gsb0, 0x0 ;  /* 0x00008000000079c5 */ /* 0x000fc40000010000 */
[----:B------:R-:W-:-:S06]  /*57c0*/  WARPGROUP.ARRIVE ;  /* 0x00000000000079c5 */ /* 0x000fcc0000000000 */
[----:B------:R-:W-:Y:S01]  /*57d0*/  QGMMA.64x32x32.F32.E4M3.E4M3 R168, gdesc[UR28], RZ, !UPT, gsb0 ;  /* 0x006000001ca879f3 */ /* 0x000fe2000c0008ff */
[----:B------:R-:W-:Y:S01]  /*57e0*/  UIADD3 UR30, UR54, 0x82, URZ ;  /* 0x00000082361e7890 */ /* 0x000fe2000fffe03f */
[----:B------:R-:W-:Y:S01]  /*57f0*/  UMOV UR28, UR4 ;  /* 0x00000004001c7c82 */ /* 0x000fe20008000000 */
[----:B------:R-:W-:Y:S01]  /*5800*/  UMOV UR29, UR5 ;  /* 0x00000005001d7c82 */ /* 0x000fe20008000000 */
[----:B------:R-:W-:Y:S01]  /*5810*/  UMOV UR31, 0x80000020 ;  /* 0x80000020001f7882 */ /* 0x000fe20000000000 */
[----:B------:R-:W-:Y:S02]  /*5820*/  WARPGROUP.DEPBAR.LE gsb0, 0x0 ;  /* 0x00008000000079c5 */ /* 0x000fe40000010000 */
        /* <DEDUP_REMOVED lines=18> */
[----:B------:R-:W-:Y:S01]  /*5950*/  UIADD3 UR6, UR54, 0x182, URZ ;  /* 0x0000018236067890 */ /* 0x000fe2000fffe03f */
[----:B------:R-:W-:Y:S01]  /*5960*/  UMOV UR7, 0x80000020 ;  /* 0x8000002000077882 */ /* 0x000fe20000000000 */
[----:B------:R-:W-:Y:S02]  /*5970*/  WARPGROUP.DEPBAR.LE gsb0, 0x0 ;  /* 0x00008000000079c5 */ /* 0x000fe40000010000 */
[----:B------:R-:W-:-:S06]  /*5980*/  WARPGROUP.ARRIVE ;  /* 0x00000000000079c5 */ /* 0x000fcc0000000000 */
[----:B------:R-:W-:Y:S01]  /*5990*/  QGMMA.64x32x32.F32.E4M3.E4M3 R168, gdesc[UR28], R168, gsb0 ;  /* 0x006000001ca879f3 */ /* 0x000fe200080008a8 */
[----:B------:R-:W-:Y:S01]  /*59a0*/  UIADD3 UR30, UR54, 0x300, URZ ;  /* 0x00000300361e7890 */ /* 0x000fe2000fffe03f */
[----:B------:R-:W-:Y:S01]  /*59b0*/  UMOV UR28, UR8 ;  /* 0x00000008001c7c82 */ /* 0x000fe20008000000 */
[----:B------:R-:W-:Y:S01]  /*59c0*/  UMOV UR29, UR9 ;  /* 0x00000009001d7c82 */ /* 0x000fe20008000000 */
        /* <DEDUP_REMOVED lines=106> */
[----:B------:R-:W-:Y:S01]  /*6070*/  UIADD3 UR54, UR54, 0x702, URZ ;  /* 0x0000070236367890 */ /* 0x000fe2000fffe03f */
[----:B------:R-:W-:Y:S02]  /*6080*/  WARPGROUP.DEPBAR.LE gsb0, 0x0 ;  /* 0x00008000000079c5 */ /* 0x000fe40000010000 */
[----:B------:R-:W-:-:S06]  /*6090*/  WARPGROUP.ARRIVE ;  /* 0x00000000000079c5 */ /* 0x000fcc0000000000 */
[----:B------:R-:W-:Y:S03]  /*60a0*/  QGMMA.64x32x32.F32.E4M3.E4M3 R168, gdesc[UR28], R168, gsb0 ;  /* 0x006000001ca879f3 */ /* 0x000fe600080008a8 */
        /* <DEDUP_REMOVED lines=12> */
[----:B0-----:R-:W-:Y:S05]  /*6170*/  @P2 BRA `(.L_x_3649) ;  /* 0x00000000002c2947 */ /* 0x001fea0003800000 */
[----:B------:R-:W-:Y:S05]  /*6180*/  @!P0 BRA `(.L_x_3650) ;  /* 0x0000000000048947 */ /* 0x000fea0003800000 */
[----:B------:R-:W-:Y:S01]  /*6190*/  BPT.TRAP 0x1 ;  /* 0x000000040000795c */ /* 0x000fe20000300000 */
.L_x_3650:
[----:B------:R-:W-:Y:S01]  /*61a0*/  ULEA UR6, UR51, UR39, 0x3 ;  /* 0x0000002733067291 */ /* 0x000fe2000f8e183f */
[----:B------:R-:W-:-:S05]  /*61b0*/  IMAD.U32 R7, RZ, RZ, UR53 ;  /* 0x00000035ff077e24 */ /* 0x000fca000f8e00ff */
[----:B------:R-:W-:-:S04]  /*61c0*/  SHF.L.U32 R7, R7, 0x1f, RZ ;  /* 0x0000001f07077819 */ /* 0x000fc800000006ff */
[----:B------:R0:W1:Y:S01]  /*61d0*/  SYNCS.PHASECHK.TRANS64.TRYWAIT P1, [UR6+0x33450], R7 ;  /* 0x03345007ff0075a7 */ /* 0x0000620008020146 */
[----:B------:R-:W-:Y:S05]  /*61e0*/  @!P0 BRA `(.L_x_3651) ;  /* 0x0000000000048947 */ /* 0x000fea0003800000 */
[----:B------:R-:W-:Y:S01]  /*61f0*/  BPT.TRAP 0x1 ;  /* 0x000000040000795c */ /* 0x000fe20000300000 */
.L_x_3651:
[----:B-1----:R-:W-:Y:S05]  /*6200*/  @P1 BRA `(.L_x_3649) ;  /* 0x0000000000081947 */ /* 0x002fea0003800000 */
[----:B------:R-:W1:Y:S02]  /*6210*/  SYNCS.PHASECHK.TRANS64.TRYWAIT P1, [UR6+0x33450], R7 ;  /* 0x03345007ff0075a7 */ /* 0x000e640008020146 */
[----:B-1----:R-:W-:Y:S05]  /*6220*/  @!P1 BRA `(.L_x_3652) ;  /* 0x000000b000a49947 */ /* 0x002fea0003800000 */
.L_x_3649:
[----:B------:R-:W-:Y:S01]  /*6230*/  UIADD3 UR6, UR39, 0x200, URZ ;  /* 0x0000020027067890 */ /* 0x000fe2000fffe03f */
[----:B------:R-:W-:Y:S01]  /*6240*/  WARPGROUP.ARRIVE ;  /* 0x00000000000079c5 */ /* 0x000fe20000000000 */
[----:B------:R-:W-:Y:S01]  /*6250*/  UMOV UR7, 0xc0000010 ;  /* 0xc000001000077882 */ /* 0x000fe20000000000 */
[----:B01----:R-:W-:Y:S01]  /*6260*/  IADD3 R7, -R23, 0xb, RZ ;  /* 0x0000000b17077810 */ /* 0x003fe20007ffe1ff */
[----:B------:R-:W-:-:S04]  /*6270*/  USHF.R.U32.HI UR6, URZ, 0x4, UR6 ;  /* 0x000000043f067899 */ /* 0x000fc80008011606 */
[----:B------:R-:W-:-:S04]  /*6280*/  ULOP3.LUT UR6, UR6, 0x3fff, URZ, 0xc0, !UPT ;  /* 0x00003fff06067892 */ /* 0x000fc8000f8ec03f */
[----:B------:R-:W-:-:S04]  /*6290*/  ULOP3.LUT UR6, UR6, 0x10000, URZ, 0xfc, !UPT ;  /* 0x0001000006067892 */ /* 0x000fc8000f8efc3f */
[----:B------:R-:W-:-:S07]  /*62a0*/  UIMAD UR10, UR51, 0x780, UR6 ;  /* 0x00000780330a78a4 */ /* 0x000fce000f8e0206 */
[----:B------:R-:W-:Y:S02]  /*62b0*/  UMOV UR6, UR10 ;  /* 0x0000000a00067c82 */ /* 0x000fe40008000000 */
[----:B------:R-:W-:Y:S01]  /*62c0*/  QGMMA.64x192x32.F32.E4M3.E4M3 R24, R200, gdesc[UR4], R24, gsb0 ;  /* 0x02e00004c8187df3 */ /* 0x000fe20008000818 */
[----:B------:R-:W-:Y:S01]  /*62d0*/  UIADD3 UR6, UR10, 0x180, URZ ;  /* 0x000001800a067890 */ /* 0x000fe2000fffe03f */
[----:B------:R-:W-:Y:S01]  /*62e0*/  UMOV UR7, 0xc0000010 ;  /* 0xc000001000077882 */ /* 0x000fe20000000000 */
[----:B------:R-:W-:Y:S02]  /*62f0*/  WARPGROUP.DEPBAR.LE gsb0, 0x0 ;  /* 0x00008000000079c5 */ /* 0x000fe40000010000 */
[----:B------:R-:W-:-:S15]  /*6300*/  WARPGROUP.ARRIVE ;  /* 0x00000000000079c5 */ /* 0x000fde0000000000 */
        /* <DEDUP_REMOVED lines=15> */
[----:B------:R-:W-:Y:S03]  /*6400*/  QGMMA.64x192x32.F32.E4M3.E4M3 R24, R216, gdesc[UR4], R24, gsb0 ;  /* 0x02e00004d8187df3 */ /* 0x000fe60008000818 */
[----:B------:R-:W-:Y:S02]  /*6410*/  WARPGROUP.DEPBAR.LE gsb0, 0x0 ;  /* 0x00008000000079c5 */ /* 0x000fe40000010000 */
[----:B------:R0:W-:Y:S06]  /*6420*/  BAR.ARV R7, 0x100 ;  /* 0x000400070000751d */ /* 0x0001ec0000002000 */
[----:B------:R-:W-:Y:S05]  /*6430*/  @!P0 BRA `(.L_x_3653) ;  /* 0x0000000000048947 */ /* 0x000fea0003800000 */
[----:B------:R-:W-:Y:S01]  /*6440*/  BPT.TRAP 0x1 ;  /* 0x000000040000795c */ /* 0x000fe20000300000 */
.L_x_3653:
[C---:B------:R-:W-:Y:S01]  /*6450*/  FMUL.FTZ R8, R0.reuse, R184 ;  /* 0x000000b800087220 */ /* 0x040fe20000410000 */
[C---:B------:R-:W-:Y:S01]  /*6460*/  FMUL.FTZ R10, R0.reuse, R186 ;  /* 0x000000ba000a7220 */ /* 0x040fe20000410000 */
[C---:B0-----:R-:W-:Y:S01]  /*6470*/  FMUL.FTZ R7, R0.reuse, R185 ;  /* 0x000000b900077220 */ /* 0x041fe20000410000 */
        /* <DEDUP_REMOVED lines=19> */
[----:B------:R-:W2:Y:S01]  /*65b0*/  MUFU.TANH R7, R7 ;  /* 0x0000000700077308 */ /* 0x000ea20000002400 */
[----:B0-----:R-:W-:Y:S01]  /*65c0*/  FMNMX.FTZ R190, R8, R3, !PT ;  /* 0x0000000308be7209 */ /* 0x001fe20007810000 */
[C---:B------:R-:W-:Y:S01]  /*65d0*/  FMUL.FTZ R172, R0.reuse, R172 ;  /* 0x000000ac00ac7220 */ /* 0x040fe20000410000 */
[C---:B------:R-:W-:Y:S01]  /*65e0*/  FMUL.FTZ R174, R0.reuse, R174 ;  /* 0x000000ae00ae7220 */ /* 0x040fe20000410000 */
[C---:B------:R-:W-:Y:S01]  /*65f0*/  FMUL.FTZ R173, R0.reuse, R173 ;  /* 0x000000ad00ad7220 */ /* 0x040fe20000410000 */
[C---:B------:R-:W-:Y:S01]  /*6600*/  FMUL.FTZ R175, R0.reuse, R175 ;  /* 0x000000af00af7220 */ /* 0x040fe20000410000 */
[C---:B------:R-:W-:Y:S01]  /*6610*/  FMUL.FTZ R176, R0.reuse, R176 ;  /* 0x000000b000b07220 */ /* 0x040fe20000410000 */
[----:B------:R-:W-:Y:S01]  /*6620*/  FMUL.FTZ R178, R0, R178 ;  /* 0x000000b200b27220 */ /* 0x000fe20000410000 */
[----:B------:R-:W0:Y:S01]  /*6630*/  MUFU.TANH R9, R9 ;  /* 0x0000000900097308 */ /* 0x000e220000002400 */
        /* <DEDUP_REMOVED lines=16> */
[----:B0-----:R-:W-:Y:S01]  /*6740*/  FMNMX.FTZ R192, R9, R192, !PT ;  /* 0x000000c009c07209 */ /* 0x001fe20007810000 */
[C---:B------:R-:W-:Y:S01]  /*6750*/  FMUL.FTZ R157, R0.reuse, R157 ;  /* 0x0000009d009d7220 */ /* 0x040fe20000410000 */
[C---:B------:R-:W-:Y:S01]  /*6760*/  FMUL.FTZ R159, R0.reuse, R159 ;  /* 0x0000009f009f7220 */ /* 0x040fe20000410000 */
[C---:B------:R-:W-:Y:S01]  /*6770*/  FMUL.FTZ R160, R0.reuse, R160 ;  /* 0x000000a000a07220 */ /* 0x040fe20000410000 */
[C---:B------:R-:W-:Y:S01]  /*6780*/  FMUL.FTZ R162, R0.reuse, R162 ;  /* 0x000000a200a27220 */ /* 0x040fe20000410000 */
[C---:B------:R-:W-:Y:S01]  /*6790*/  FMUL.FTZ R161, R0.reuse, R161 ;  /* 0x000000a100a17220 */ /* 0x040fe20000410000 */
[C---:B------:R-:W-:Y:S01]  /*67a0*/  FMUL.FTZ R163, R0.reuse, R163 ;  /* 0x000000a300a37220 */ /* 0x040fe20000410000 */
        /* <DEDUP_REMOVED lines=46> */
[----:B------:R-:W-:Y:S01]  /*6a90*/  FMUL.FTZ R135, R0, R135 ;  /* 0x0000008700877220 */ /* 0x000fe20000410000 */
[----:B------:R-:W-:Y:S01]  /*6aa0*/  UMOV UR6, UR50 ;  /* 0x0000003200067c82 */ /* 0x000fe20008000000 */
[----:B------:R-:W0:Y:S01]  /*6ab0*/  MUFU.TANH R185, R185 ;  /* 0x000000b900b97308 */ /* 0x000e220000002400 */
[----:B-1----:R-:W-:Y:S01]  /*6ac0*/  FMNMX.FTZ R120, R20, R191, !PT ;  /* 0x000000bf14787209 */ /* 0x002fe20007810000 */
[----:B------:R-:W-:Y:S01]  /*6ad0*/  IMAD.U32 R197, RZ, RZ, UR6 ;  /* 0x00000006ffc57e24 */ /* 0x000fe2000f8e00ff */
[----:B------:R-:W-:-:S04]  /*6ae0*/  ULEA UR7, UR43, UR39, 0x3 ;  /* 0x000000272b077291 */ /* 0x000fc8000f8e183f */
[----:B------:R-:W-:Y:S01]  /*6af0*/  UIADD3 UR7, UR7, 0x33440, URZ ;  /* 0x0003344007077890 */ /* 0x000fe2000fffe03f */
[----:B------:R-:W1:Y:S01]  /*6b00*/  MUFU.TANH R187, R187 ;  /* 0x000000bb00bb7308 */ /* 0x000e620000002400 */
[----:B--2---:R-:W-:Y:S02]  /*6b10*/  FMNMX.FTZ R190, R184, R193, !PT ;  /* 0x000000c1b8be7209 */ /* 0x004fe40007810000 */
[----:B------:R-:W-:-:S05]  /*6b20*/  UPRMT UR7, UR37, 0x654, UR7 ;  /* 0x0000065425077896 */ /* 0x000fca0008000007 */
[----:B------:R-:W2:Y:S01]  /*6b30*/  MUFU.TANH R186, R186 ;  /* 0x000000ba00ba7308 */ /* 0x000ea20000002400 */
[----:B0-----:R-:W-:-:S03]  /*6b40*/  FMNMX.FTZ R191, R185, R120, !PT ;  /* 0x00000078b9bf7209 */ /* 0x001fc60007810000 */
[----:B------:R-:W-:Y:S04]  /*6b50*/  SYNCS.ARRIVE.TRANS64.RED.A1T0 RZ, [UR7], RZ ;  /* 0x000000ffffff79a7 */ /* 0x000fe80008100407 */
[----:B------:R-:W0:Y:S01]  /*6b60*/  MUFU.TANH R188, R188 ;  /* 0x000000bc00bc7308 */ /* 0x000e220000002400 */
[----:B-1----:R-:W-:Y:S01]  /*6b70*/  FMNMX.FTZ R193, R187, R190, !PT ;  /* 0x000000bebbc17209 */ /* 0x002fe20007810000 */
[----:B------:R-:W-:-:S06]  /*6b80*/  FMUL.FTZ R190, R0, R122 ;  /* 0x0000007a00be7220 */ /* 0x000fcc0000410000 */
        /* <DEDUP_REMOVED lines=127> */
[----:B--2---:R-:W-:-:S05]  /*7380*/  FMNMX.FTZ R191, R133, R120, !PT ;  /* 0x0000007885bf7209 */ /* 0x004fca0007810000 */
[----:B------:R-:W2:Y:S01]  /*7390*/  SHFL.BFLY PT, R120, R191, 0x2, 0x1f ;  /* 0x0c401f00bf787f89 */ /* 0x000ea200000e0000 */
[----:B0-----:R-:W-:-:S04]  /*73a0*/  FMNMX.FTZ R122, R134, R193, !PT ;  /* 0x000000c1867a7209 */ /* 0x001fc80007810000 */
[----:B-1----:R-:W-:-:S05]  /*73b0*/  FMNMX.FTZ R192, R135, R122, !PT ;  /* 0x0000007a87c07209 */ /* 0x002fca0007810000 */
[----:B------:R-:W0:Y:S01]  /*73c0*/  SHFL.BFLY PT, R195, R192, 0x2, 0x1f ;  /* 0x0c401f00c0c37f89 */ /* 0x000e2200000e0000 */
[----:B--2---:R-:W-:-:S05]  /*73d0*/  FMNMX.FTZ R193, R191, R120, !PT ;  /* 0x00000078bfc17209 */ /* 0x004fca0007810000 */
[----:B------:R-:W1:Y:S01]  /*73e0*/  SHFL.BFLY PT, R120, R193, 0x1, 0x1f ;  /* 0x0c201f00c1787f89 */ /* 0x000e6200000e0000 */
[----:B0-----:R-:W-:-:S05]  /*73f0*/  FMNMX.FTZ R195, R192, R195, !PT ;  /* 0x000000c3c0c37209 */ /* 0x001fca0007810000 */
[----:B------:R-:W0:Y:S01]  /*7400*/  SHFL.BFLY PT, R122, R195, 0x1, 0x1f ;  /* 0x0c201f00c37a7f89 */ /* 0x000e2200000e0000 */
[----:B-1----:R-:W-:-:S05]  /*7410*/  FMNMX.FTZ R120, R193, R120, !PT ;  /* 0x00000078c1787209 */ /* 0x002fca0007810000 */
        /* <DEDUP_REMOVED lines=8> */
[--C-:B------:R-:W-:Y:S01]  /*74a0*/  FFMA.FTZ R129, R132, UR6, -R192.reuse ;  /* 0x0000000684817c23 */ /* 0x100fe200080108c0 */
[----:B0-----:R-:W-:Y:S01]  /*74b0*/  FMNMX.FTZ R122, R195, R122, !PT ;  /* 0x0000007ac37a7209 */ /* 0x001fe20007810000 */
[--C-:B------:R-:W-:Y:S01]  /*74c0*/  FFMA.FTZ R132, R133, UR6, -R192.reuse ;  /* 0x0000000685847c23 */ /* 0x100fe200080108c0 */
[----:B------:R-:W-:-:S01]  /*74d0*/  FFMA.FTZ R8, R8, UR6, -R192 ;  /* 0x0000000608087c23 */ /* 0x000fc200080108c0 */
[--C-:B------:R-:W-:Y:S01]  /*74e0*/  FFMA.FTZ R7, R7, UR6, -R192.reuse ;  /* 0x0000000607077c23 */ /* 0x100fe200080108c0 */
[----:B------:R-:W-:-:S01]  /*74f0*/  FFMA.FTZ R11, R11, UR6, -R192 ;  /* 0x000000060b0b7c23 */ /* 0x000fc200080108c0 */
[----:B------:R-:W-:Y:S01]  /*7500*/  FADD.FTZ R3, -R122, R5 ;  /* 0x000000057a037221 */ /* 0x000fe20000010100 */
[----:B------:R-:W-:-:S01]  /*7510*/  FFMA.FTZ R12, R12, UR6, -R192 ;  /* 0x000000060c0c7c23 */ /* 0x000fc200080108c0 */
[----:B------:R0:W-:Y:S01]  /*7520*/  MUFU.EX2 R5, R191 ;  /* 0x000000bf00057308 */ /* 0x0001e20000000800 */
[----:B------:R-:W-:-:S01]  /*7530*/  FFMA.FTZ R15, R15, UR6, -R192 ;  /* 0x000000060f0f7c23 */ /* 0x000fc200080108c0 */
[----:B------:R-:W-:Y:S01]  /*7540*/  FMUL.FTZ R3, R3, UR6 ;  /* 0x0000000603037c20 */ /* 0x000fe20008410000 */
[----:B------:R-:W-:-:S01]  /*7550*/  FFMA.FTZ R20, R20, UR6, -R192 ;  /* 0x0000000614147c23 */ /* 0x000fc200080108c0 */
[--C-:B------:R-:W-:Y:S01]  /*7560*/  FFMA.FTZ R185, R185, UR6, -R192.reuse ;  /* 0x00000006b9b97c23 */ /* 0x100fe200080108c0 */
[----:B------:R-:W-:-:S01]  /*7570*/  FFMA.FTZ R186, R186, UR6, -R192 ;  /* 0x00000006baba7c23 */ /* 0x000fc200080108c0 */
[--C-:B------:R-:W-:Y:S01]  /*7580*/  FFMA.FTZ R168, R168, UR6, -R192.reuse ;  /* 0x00000006a8a87c23 */ /* 0x100fe200080108c0 */
[----:B------:R-:W-:-:S01]  /*7590*/  FFMA.FTZ R169, R169, UR6, -R192 ;  /* 0x00000006a9a97c23 */ /* 0x000fc200080108c0 */
[----:B------:R-:W1:Y:S01]  /*75a0*/  MUFU.EX2 R8, R8 ;  /* 0x0000000800087308 */ /* 0x000e620000000800 */
[----:B0-----:R-:W-:-:S02]  /*75b0*/  IMAD.U32 R191, RZ, RZ, UR6 ;  /* 0x00000006ffbf7e24 */ /* 0x001fc4000f8e00ff */
[--C-:B------:R-:W-:Y:S01]  /*75c0*/  FFMA.FTZ R172, R172, UR6, -R192.reuse ;  /* 0x00000006acac7c23 */ /* 0x100fe200080108c0 */
[----:B------:R-:W-:-:S01]  /*75d0*/  FFMA.FTZ R173, R173, UR6, -R192 ;  /* 0x00000006adad7c23 */ /* 0x000fc200080108c0 */
[----:B------:R-:W-:Y:S01]  /*75e0*/  FFMA.FTZ R176, R176, UR6, -R192 ;  /* 0x00000006b0b07c23 */ /* 0x000fe200080108c0 */
[----:B------:R-:W-:-:S01]  /*75f0*/  FFMA.FTZ R133, R122, R191, -8 ;  /* 0xc10000007a857423 */ /* 0x000fc200000100bf */
        /* <DEDUP_REMOVED lines=11> */
[----:B-1----:R-:W-:-:S01]  /*76b0*/  FFMA.FTZ R4, R5, R4, R8 ;  /* 0x0000000405047223 */ /* 0x002fc20000010008 */
        /* <DEDUP_REMOVED lines=8> */
[----:B------:R-:W-:Y:S01]  /*7740*/  FFMA.FTZ R182, R182, UR6, -R133 ;  /* 0x00000006b6b67c23 */ /* 0x000fe20008010885 */
[----:B------:R-:W-:-:S01]  /*7750*/  FFMA.FTZ R181, R181, UR6, -R192 ;  /* 0x00000006b5b57c23 */ /* 0x000fc200080108c0 */
[----:B------:R-:W-:Y:S01]  /*7760*/  FFMA.FTZ R183, R183, UR6, -R133 ;  /* 0x00000006b7b77c23 */ /* 0x000fe20008010885 */
[----:B------:R-:W-:-:S01]  /*7770*/  FFMA.FTZ R152, R152, UR6, -R192 ;  /* 0x0000000698987c23 */ /* 0x000fc200080108c0 */
[----:B------:R-:W-:Y:S01]  /*7780*/  FFMA.FTZ R154, R154, UR6, -R133 ;  /* 0x000000069a9a7c23 */ /* 0x000fe20008010885 */
[----:B------:R-:W-:-:S01]  /*7790*/  FFMA.FTZ R153, R153, UR6, -R192 ;  /* 0x0000000699997c23 */ /* 0x000fc200080108c0 */
[----:B------:R-:W2:Y:S01]  /*77a0*/  MUFU.EX2 R9, R9 ;  /* 0x0000000900097308 */ /* 0x000ea20000000800 */
[----:B0-----:R-:W-:-:S01]  /*77b0*/  FFMA.FTZ R6, R3, R6, R10 ;  /* 0x0000000603067223 */ /* 0x001fc2000001000a */
[----:B------:R-:W-:Y:S01]  /*77c0*/  FFMA.FTZ R155, R155, UR6, -R133 ;  /* 0x000000069b9b7c23 */ /* 0x000fe20008010885 */
[----:B------:R-:W-:-:S01]  /*77d0*/  FFMA.FTZ R156, R156, UR6, -R192 ;  /* 0x000000069c9c7c23 */ /* 0x000fc200080108c0 */
[----:B------:R-:W-:Y:S01]  /*77e0*/  FFMA.FTZ R158, R158, UR6, -R133 ;  /* 0x000000069e9e7c23 */ /* 0x000fe20008010885 */
[----:B------:R-:W-:-:S01]  /*77f0*/  FFMA.FTZ R157, R157, UR6, -R192 ;  /* 0x000000069d9d7c23 */ /* 0x000fc200080108c0 */
[----:B------:R-:W-:Y:S01]  /*7800*/  FFMA.FTZ R159, R159, UR6, -R133 ;  /* 0x000000069f9f7c23 */ /* 0x000fe20008010885 */
[----:B------:R-:W-:-:S01]  /*7810*/  FFMA.FTZ R160, R160, UR6, -R192 ;  /* 0x00000006a0a07c23 */ /* 0x000fc200080108c0 */
[----:B------:R-:W0:Y:S01]  /*7820*/  MUFU.EX2 R11, R11 ;  /* 0x0000000b000b7308 */ /* 0x000e220000000800 */
[----:B-1----:R-:W-:-:S01]  /*7830*/  FADD.FTZ R4, R7, R4 ;  /* 0x0000000407047221 */ /* 0x002fc20000010000 */
[----:B------:R-:W-:Y:S01]  /*7840*/  FFMA.FTZ R162, R162, UR6, -R133 ;  /* 0x00000006a2a27c23 */ /* 0x000fe20008010885 */
[----:B------:R-:W-:-:S01]  /*7850*/  FFMA.FTZ R161, R161, UR6, -R192 ;  /* 0x00000006a1a17c23 */ /* 0x000fc200080108c0 */
[----:B------:R-:W-:Y:S01]  /*7860*/  FFMA.FTZ R163, R163, UR6, -R133 ;  /* 0x00000006a3a37c23 */ /* 0x000fe20008010885 */
[----:B------:R-:W-:-:S01]  /*7870*/  FFMA.FTZ R164, R164, UR6, -R192 ;  /* 0x00000006a4a47c23 */ /* 0x000fc200080108c0 */
[----:B------:R-:W-:Y:S01]  /*7880*/  FFMA.FTZ R166, R166, UR6, -R133 ;  /* 0x00000006a6a67c23 */ /* 0x000fe20008010885 */
[----:B------:R-:W-:-:S01]  /*7890*/  FFMA.FTZ R165, R165, UR6, -R192 ;  /* 0x00000006a5a57c23 */ /* 0x000fc200080108c0 */
[----:B------:R-:W1:Y:S01]  /*78a0*/  MUFU.EX2 R13, R13 ;  /* 0x0000000d000d7308 */ /* 0x000e620000000800 */
[----:B--2---:R-:W-:-:S01]  /*78b0*/  FADD.FTZ R6, R9, R6 ;  /* 0x0000000609067221 */ /* 0x004fc20000010000 */
[----:B------:R-:W-:Y:S01]  /*78c0*/  FFMA.FTZ R167, R167, UR6, -R133 ;  /* 0x00000006a7a77c23 */ /* 0x000fe20008010885 */
[----:B------:R-:W-:-:S01]  /*78d0*/  FFMA.FTZ R136, R136, UR6, -R192 ;  /* 0x0000000688887c23 */ /* 0x000fc200080108c0 */
[----:B------:R-:W-:Y:S01]  /*78e0*/  FFMA.FTZ R138, R138, UR6, -R133 ;  /* 0x000000068a8a7c23 */ /* 0x000fe20008010885 */
[----:B------:R-:W-:-:S01]  /*78f0*/  FFMA.FTZ R137, R137, UR6, -R192 ;  /* 0x0000000689897c23 */ /* 0x000fc200080108c0 */
[----:B------:R-:W-:Y:S01]  /*7900*/  FFMA.FTZ R139, R139, UR6, -R133 ;  /* 0x000000068b8b7c23 */ /* 0x000fe20008010885 */
[----:B------:R-:W-:-:S01]  /*7910*/  FFMA.FTZ R140, R140, UR6, -R192 ;  /* 0x000000068c8c7c23 */ /* 0x000fc200080108c0 */
[----:B------:R-:W2:Y:S01]  /*7920*/  MUFU.EX2 R12, R12 ;  /* 0x0000000c000c7308 */ /* 0x000ea20000000800 */
[----:B0-----:R-:W-:-:S01]  /*7930*/  FADD.FTZ R191, R11, R4 ;  /* 0x000000040bbf7221 */ /* 0x001fc20000010000 */
        /* <DEDUP_REMOVED lines=25> */
[----:B------:R-:W-:-:S05]  /*7ad0*/  FFMA.FTZ R133, R135, UR6, -R133 ;  /* 0x0000000687857c23 */ /* 0x000fca0008010885 */
        /* <DEDUP_REMOVED lines=140> */
[----:B--2---:R-:W-:-:S03]  /*83a0*/  FADD.FTZ R4, R132, R191 ;  /* 0x000000bf84047221 */ /* 0x004fc60000010000 */
[----:B0-----:R-:W-:Y:S01]  /*83b0*/  FADD.FTZ R6, R133, R135 ;  /* 0x0000008785067221 */ /* 0x001fe20000010000 */
[----:B------:R-:W-:Y:S06]  /*83c0*/  @!P0 BRA `(.L_x_3654) ;  /* 0x0000000000048947 */ /* 0x000fec0003800000 */
[----:B------:R-:W-:Y:S01]  /*83d0*/  BPT.TRAP 0x1 ;  /* 0x000000040000795c */ /* 0x000fe20000300000 */
.L_x_3654:
[----:B------:R-:W-:Y:S01]  /*83e0*/  ULEA UR7, UR51, UR39, 0x3 ;  /* 0x0000002733077291 */ /* 0x000fe2000f8e183f */
[----:B------:R-:W-:Y:S01]  /*83f0*/  ISETP.LT.AND P1, PT, RZ, UR52, PT ;  /* 0x00000034ff007c0c */ /* 0x000fe2000bf21270 */
[----:B------:R-:W-:Y:S01]  /*8400*/  UIADD3 UR10, UR52, -0x1, URZ ;  /* 0xffffffff340a7890 */ /* 0x000fe2000fffe03f */
[----:B------:R-:W-:Y:S01]  /*8410*/  F2FP.SATFINITE.E4M3.F32.PACK_AB_MERGE_C R11, R12, R11, RZ ;  /* 0x0000000b0c0b723e */ /* 0x000fe200048070ff */
[----:B------:R-:W-:Y:S01]  /*8420*/  UIADD3 UR7, UR7, 0x33460, URZ ;  /* 0x0003346007077890 */ /* 0x000fe2000fffe03f */
[----:B------:R-:W-:Y:S01]  /*8430*/  F2FP.SATFINITE.E4M3.F32.PACK_AB_MERGE_C R13, R14, R13, RZ ;  /* 0x0000000d0e0d723e */ /* 0x000fe200048070ff */
[----:B------:R-:W-:Y:S01]  /*8440*/  UMOV UR53, UR44 ;  /* 0x0000002c00357c82 */ /* 0x000fe20008000000 */
[----:B------:R-:W-:Y:S01]  /*8450*/  F2FP.SATFINITE.E4M3.F32.PACK_AB_MERGE_C R185, R186, R185, RZ ;  /* 0x000000b9bab9723e */ /* 0x000fe200048070ff */
[----:B------:R-:W-:Y:S01]  /*8460*/  UPRMT UR7, UR37, 0x654, UR7 ;  /* 0x0000065425077896 */ /* 0x000fe20008000007 */
[----:B------:R-:W-:Y:S01]  /*8470*/  F2FP.SATFINITE.E4M3.F32.PACK_AB_MERGE_C R187, R188, R187, RZ ;  /* 0x000000bbbcbb723e */ /* 0x000fe200048070ff */
[----:B------:R-:W-:Y:S01]  /*8480*/  UMOV UR52, UR10 ;  /* 0x0000000a00347c82 */ /* 0x000fe20008000000 */
[----:B------:R-:W-:Y:S01]  /*8490*/  F2FP.SATFINITE.E4M3.F32.PACK_AB_MERGE_C R172, R173, R172, RZ ;  /* 0x000000acadac723e */ /* 0x000fe200048070ff */
[----:B------:R-:W-:Y:S01]  /*84a0*/  UMOV UR51, UR43 ;  /* 0x0000002b00337c82 */ /* 0x000fe20008000000 */
[----:B------:R-:W-:Y:S01]  /*84b0*/  F2FP.SATFINITE.E4M3.F32.PACK_AB_MERGE_C R174, R175, R174, RZ ;  /* 0x000000aeafae723e */ /* 0x000fe200048070ff */
[-C--:B------:R-:W-:Y:S01]  /*84c0*/  FMUL.FTZ R24, R24, R5.reuse ;  /* 0x0000000518187220 */ /* 0x080fe20000410000 */
[----:B------:R-:W-:Y:S01]  /*84d0*/  F2FP.SATFINITE.E4M3.F32.PACK_AB_MERGE_C R180, R181, R180, RZ ;  /* 0x000000b4b5b4723e */ /* 0x000fe200048070ff */
[-C--:B------:R-:W-:Y:S01]  /*84e0*/  FMUL.FTZ R25, R25, R5.reuse ;  /* 0x0000000519197220 */ /* 0x080fe20000410000 */
[----:B------:R-:W-:Y:S01]  /*84f0*/  F2FP.SATFINITE.E4M3.F32.PACK_AB_MERGE_C R182, R183, R182, RZ ;  /* 0x000000b6b7b6723e */ /* 0x000fe200048070ff */
[----:B------:R-:W-:Y:S01]  /*8500*/  SYNCS.ARRIVE.TRANS64.RED.A1T0 RZ, [UR7], RZ ;  /* 0x000000ffffff79a7 */ /* 0x000fe20008100407 */
[----:B------:R-:W-:Y:S01]  /*8510*/  F2FP.SATFINITE.E4M3.F32.PACK_AB_MERGE_C R156, R157, R156, RZ ;  /* 0x0000009c9d9c723e */ /* 0x000fe200048070ff */
[-C--:B------:R-:W-:Y:S01]  /*8520*/  FMUL.FTZ R28, R28, R5.reuse ;  /* 0x000000051c1c7220 */ /* 0x080fe20000410000 */
        /* <DEDUP_REMOVED lines=13> */
[----:B------:R-:W-:Y:S01]  /*8600*/  FMUL.FTZ R41, R41, R5 ;  /* 0x0000000529297220 */ /* 0x000fe20000410000 */
[----:B------:R-:W-:Y:S01]  /*8610*/  F2FP.SATFINITE.E4M3.F32.PACK_AB_MERGE_C R121, R124, R121, RZ ;  /* 0x000000797c79723e */ /* 0x000fe200048070ff */
[-C--:B------:R-:W-:Y:S01]  /*8620*/  FMUL.FTZ R44, R44, R5.reuse ;  /* 0x000000052c2c7220 */ /* 0x080fe20000410000 */
[----:B------:R-:W-:Y:S01]  /*8630*/  F2FP.SATFINITE.E4M3.F32.PACK_AB_MERGE_C R126, R127, R126, RZ ;  /* 0x0000007e7f7e723e */ /* 0x000fe200048070ff */
[----:B------:R-:W-:Y:S01]  /*8640*/  FMUL.FTZ R45, R45, R5 ;  /* 0x000000052d2d7220 */ /* 0x000fe20000410000 */
[----:B------:R-:W-:Y:S01]  /*8650*/  F2FP.SATFINITE.E4M3.F32.PACK_AB_MERGE_C R129, R132, R129, RZ ;  /* 0x000000818481723e */ /* 0x000fe200048070ff */
[-C--:B------:R-:W-:Y:S01]  /*8660*/  FMUL.FTZ R48, R48, R5.reuse ;  /* 0x0000000530307220 */ /* 0x080fe20000410000 */
[----:B------:R-:W-:Y:S01]  /*8670*/  F2FP.SATFINITE.E4M3.F32.PACK_AB_MERGE_C R134, R133, R134, RZ ;  /* 0x000000868586723e */ /* 0x000fe200048070ff */
        /* <DEDUP_REMOVED lines=83> */
[----:B------:R-:W-:Y:S01]  /*8bb0*/  F2FP.SATFINITE.E4M3.F32.PACK_AB_MERGE_C R200, R7, R8, R11 ;  /* 0x0000000807c8723e */ /* 0x000fe2000480700b */
[----:B------:R-:W-:Y:S01]  /*8bc0*/  IMAD.MOV.U32 R5, RZ, RZ, R122 ;  /* 0x000000ffff057224 */ /* 0x000fe200078e007a */
[----:B------:R-:W-:Y:S01]  /*8bd0*/  F2FP.SATFINITE.E4M3.F32.PACK_AB_MERGE_C R201, R9, R10, R13 ;  /* 0x0000000a09c9723e */ /* 0x000fe2000480700d */
[----:B------:R-:W-:Y:S01]  /*8be0*/  IMAD.MOV.U32 R3, RZ, RZ, R120 ;  /* 0x000000ffff037224 */ /* 0x000fe200078e0078 */
        /* <DEDUP_REMOVED lines=17> */
[----:B------:R-:W-:Y:S01]  /*8d00*/  F2FP.SATFINITE.E4M3.F32.PACK_AB_MERGE_C R219, R131, R130, R134 ;  /* 0x0000008283db723e */ /* 0x000fe20004807086 */
[----:B------:R-:W-:Y:S06]  /*8d10*/  @P1 BRA `(.L_x_3655) ;  /* 0xffffffc400e01947 */ /* 0x000fec000383ffff */
.L_x_3644:
[----:B------:R-:W-:Y:S06]  /*8d20*/  BAR.ARV 0x8, 0x180 ;  /* 0x0206000000007b1d */ /* 0x000fec0000002000 */
[----:B------:R-:W-:Y:S05]  /*8d30*/  @!P0 BRA `(.L_x_3656) ;  /* 0x0000000000048947 */ /* 0x000fea0003800000 */
[----:B------:R-:W-:Y:S01]  /*8d40*/  BPT.TRAP 0x1 ;  /* 0x000000040000795c */ /* 0x000fe20000300000 */
.L_x_3656:
[----:B------:R-:W-:Y:S01]  /*8d50*/  ULEA UR4, UR43, UR39, 0x3 ;  /* 0x000000272b047291 */ /* 0x000fe2000f8e183f */
[----:B------:R-:W-:-:S04]  /*8d60*/  MOV R0, UR44 ;  /* 0x0000002c00007c02 */ /* 0x000fc80008000f00 */
[----:B------:R-:W-:-:S04]  /*8d70*/  SHF.L.U32 R0, R0, 0x1f, RZ ;  /* 0x0000001f00007819 */ /* 0x000fc800000006ff */
[----:B------:R0:W1:Y:S01]  /*8d80*/  SYNCS.PHASECHK.TRANS64.TRYWAIT P1, [UR4+0x33450], R0 ;  /* 0x03345000ff0075a7 */ /* 0x0000620008020144 */
[----:B------:R-:W-:Y:S05]  /*8d90*/  @!P0 BRA `(.L_x_3657) ;  /* 0x0000000000048947 */ /* 0x000fea0003800000 */
[----:B------:R-:W-:Y:S01]  /*8da0*/  BPT.TRAP 0x1 ;  /* 0x000000040000795c */ /* 0x000fe20000300000 */
.L_x_3657:
[----:B-1----:R-:W-:Y:S05]  /*8db0*/  @P1 BRA `(.L_x_3658) ;  /* 0x0000000000081947 */ /* 0x002fea0003800000 */
[----:B------:R-:W1:Y:S02]  /*8dc0*/  SYNCS.PHASECHK.TRANS64.TRYWAIT P1, [UR4+0x33450], R0 ;  /* 0x03345000ff0075a7 */ /* 0x000e640008020144 */
[----:B-1----:R-:W-:Y:S05]  /*8dd0*/  @!P1 BRA `(.L_x_3659) ;  /* 0x0000008400d09947 */ /* 0x002fea0003800000 */
.L_x_3658:
[----:B------:R-:W-:Y:S01]  /*8de0*/  UIADD3 UR5, UR39, 0x200, URZ ;  /* 0x0000020027057890 */ /* 0x000fe2000fffe03f */
[----:B------:R-:W-:Y:S01]  /*8df0*/  WARPGROUP.ARRIVE ;  /* 0x00000000000079c5 */ /* 0x000fe20000000000 */
[----:B------:R-:W-:Y:S01]  /*8e00*/  UMOV UR11, 0xc0000010 ;  /* 0xc0000010000b7882 */ /* 0x000fe20000000000 */
[----:B------:R-:W-:Y:S01]  /*8e10*/  ULDC.64 UR8, c[0x0][0x9a0] ;  /* 0x0002680000087ab9 */ /* 0x000fe20000000a00 */
[----:B------:R-:W-:Y:S01]  /*8e20*/  USHF.R.U32.HI UR5, URZ, 0x4, UR5 ;  /* 0x000000043f057899 */ /* 0x000fe20008011605 */
[----:B------:R-:W-:Y:S01]  /*8e30*/  IMAD.MOV.U32 R5, RZ, RZ, 0x3f800000 ;  /* 0x3f800000ff057424 */ /* 0x000fe200078e00ff */
[----:B------:R-:W-:Y:S02]  /*8e40*/  UISETP.NE.U32.AND UP0, UPT, UR8, URZ, UPT ;  /* 0x0000003f0800728c */ /* 0x000fe4000bf05070 */
[----:B------:R-:W-:Y:S02]  /*8e50*/  ULOP3.LUT UR5, UR5, 0x3fff, URZ, 0xc0, !UPT ;  /* 0x00003fff05057892 */ /* 0x000fe4000f8ec03f */
[----:B------:R-:W-:-:S02]  /*8e60*/  UISETP.NE.AND.EX UP0, UPT, UR9, URZ, UPT, UP0 ;  /* 0x0000003f0900728c */ /* 0x000fc4000bf05300 */
[----:B------:R-:W-:-:S04]  /*8e70*/  ULOP3.LUT UR5, UR5, 0x10000, URZ, 0xfc, !UPT ;  /* 0x0001000005057892 */ /* 0x000fc8000f8efc3f */
[----:B------:R-:W-:Y:S01]  /*8e80*/  UIMAD UR5, UR43, 0x780, UR5 ;  /* 0x000007802b0578a4 */ /* 0x000fe2000f8e0205 */
[----:B------:R-:W-:-:S04]  /*8e90*/  PLOP3.LUT P1, PT, PT, PT, UP0, 0x80, 0x0 ;  /* 0x000000000000781c */ /* 0x000fc80003f2f008 */
[----:B------:R-:W-:Y:S02]  /*8ea0*/  @UP0 USHF.R.S32.HI UR7, URZ, 0x1f, UR40 ;  /* 0x0000001f3f070899 */ /* 0x000fe40008011428 */
[----:B------:R-:W-:Y:S01]  /*8eb0*/  UMOV UR10, UR5 ;  /* 0x00000005000a7c82 */ /* 0x000fe20008000000 */
[----:B------:R-:W-:Y:S01]  /*8ec0*/  @UP0 ULDC.64 UR12, c[0x0][0x9c8] ;  /* 0x00027200000c0ab9 */ /* 0x000fe20000000a00 */
[----:B------:R-:W-:Y:S01]  /*8ed0*/  QGMMA.64x192x32.F32.E4M3.E4M3 R24, R200, gdesc[UR8], R24, gsb0 ;  /* 0x02e00008c8187df3 */ /* 0x000fe20008000818 */
[----:B------:R-:W-:Y:S01]  /*8ee0*/  UIADD3 UR10, UR5, 0x180, URZ ;  /* 0x00000180050a7890 */ /* 0x000fe2000fffe03f */
[----:B------:R-:W-:Y:S01]  /*8ef0*/  UMOV UR11, 0xc0000010 ;  /* 0xc0000010000b7882 */ /* 0x000fe20000000000 */
[----:B------:R-:W-:-:S04]  /*8f00*/  @UP0 UIMAD UR7, UR7, UR12, URZ ;  /* 0x0000000c070702a4 */ /* 0x000fc8000f8e023f */
[----:B------:R-:W-:Y:S01]  /*8f10*/  @UP0 UIMAD UR7, UR40, UR13, UR7 ;  /* 0x0000000d280702a4 */ /* 0x000fe2000f8e0207 */
[----:B------:R-:W-:Y:S02]  /*8f20*/  WARPGROUP.DEPBAR.LE gsb0, 0x0 ;  /* 0x00008000000079c5 */ /* 0x000fe40000010000 */
[----:B------:R-:W-:-:S10]  /*8f30*/  WARPGROUP.ARRIVE ;  /* 0x00000000000079c5 */ /* 0x000fd40000000000 */
[----:B------:R-:W-:Y:S01]  /*8f40*/  QGMMA.64x192x32.F32.E4M3.E4M3 R24, R204, gdesc[UR8], R24, gsb0 ;  /* 0x02e00008cc187df3 */ /* 0x000fe20008000818 */
[----:B------:R-:W-:Y:S01]  /*8f50*/  UIADD3 UR10, UR5, 0x300, URZ ;  /* 0x00000300050a7890 */ /* 0x000fe2000fffe03f */
[----:B------:R-:W-:Y:S01]  /*8f60*/  UMOV UR11, 0xc0000010 ;  /* 0xc0000010000b7882 */ /* 0x000fe20000000000 */
[----:B------:R-:W-:Y:S02]  /*8f70*/  WARPGROUP.DEPBAR.LE gsb0, 0x0 ;  /* 0x00008000000079c5 */ /* 0x000fe40000010000 */
[----:B------:R-:W-:-:S15]  /*8f80*/  WARPGROUP.ARRIVE ;  /* 0x00000000000079c5 */ /* 0x000fde0000000000 */
[----:B------:R-:W-:Y:S01]  /*8f90*/  QGMMA.64x192x32.F32.E4M3.E4M3 R24, R208, gdesc[UR8], R24, gsb0 ;  /* 0x02e00008d0187df3 */ /* 0x000fe20008000818 */
[----:B------:R-:W-:Y:S01]  /*8fa0*/  @UP0 UIADD3 UR10, -UR40, URZ, URZ ;  /* 0x0000003f280a0290 */ /* 0x000fe2000fffe13f */
[----:B------:R-:W-:-:S03]  /*8fb0*/  @UP0 ULDC UR11, c[0x0][0xc44] ;  /* 0x00031100000b0ab9 */ /* 0x000fc60000000800 */
[----:B------:R-:W-:Y:S02]  /*8fc0*/  @UP0 UIMAD UR14, UR11, UR10, UR42 ;  /* 0x0000000a0b0e02a4 */ /* 0x000fe4000f8e022a */
[----:B------:R-:W-:Y:S02]  /*8fd0*/  @UP0 UIMAD.WIDE.U32 UR10, UR40, UR12, URZ ;  /* 0x0000000c280a02a5 */ /* 0x000fe4000f8e003f */
[----:B------:R-:W-:Y:S01]  /*8fe0*/  @UP0 USHF.R.S32.HI UR15, URZ, 0x1f, UR14 ;  /* 0x0000001f3f0f0899 */ /* 0x000fe2000801140e */
[----:B------:R-:W-:Y:S01]  /*8ff0*/  @UP0 ULDC.64 UR12, c[0x0][0x9d0] ;  /* 0x00027400000c0ab9 */ /* 0x000fe20000000a00 */
[----:B------:R-:W-:Y:S02]  /*9000*/  @UP0 UIADD3 UR11, UR11, UR7, URZ ;  /* 0x000000070b0b0290 */ /* 0x000fe4000fffe03f */
[----:B------:R-:W-:Y:S02]  /*9010*/  @UP0 UIMAD UR7, UR15, UR12, URZ ;  /* 0x0000000c0f0702a4 */ /* 0x000fe4000f8e023f */
[----:B------:R-:W-:-:S02]  /*9020*/  @UP0 UIMAD.WIDE.U32 UR10, UR14, UR12, UR10 ;  /* 0x0000000c0e0a02a5 */ /* 0x000fc4000f8e000a */
[----:B------:R-:W-:Y:S02]  /*9030*/  @UP0 UIMAD UR7, UR14, UR13, UR7 ;  /* 0x0000000d0e0702a4 */ /* 0x000fe4000f8e0207 */
[----:B------:R-:W-:Y:S02]  /*9040*/  @UP0 ULEA UR8, UP1, UR10, UR8, 0x2 ;  /* 0x000000080a080291 */ /* 0x000fe4000f82103f */
[----:B------:R-:W-:-:S04]  /*9050*/  @UP0 UIADD3 UR7, UR11, UR7, URZ ;  /* 0x000000070b070290 */ /* 0x000fc8000fffe03f */
[----:B------:R-:W-:Y:S01]  /*9060*/  @UP0 ULEA.HI.X UR9, UR10, UR9, UR7, 0x2, UP1 ;  /* 0x000000090a090291 */ /* 0x000fe200088f1407 */
[----:B------:R-:W-:-:S05]  /*9070*/  IMAD.U32 R8, RZ, RZ, UR8 ;  /* 0x00000008ff087e24 */ /* 0x000fca000f8e00ff */
[----:B------:R-:W-:-:S05]  /*9080*/  IMAD.U32 R9, RZ, RZ, UR9 ;  /* 0x00000009ff097e24 */ /* 0x000fca000f8e00ff */
[----:B------:R2:W3:Y:S01]  /*9090*/  @P1 LDG.E R5, desc[UR48][R8.64] ;  /* 0x0000003008051981 */ /* 0x0004e2000c1e1900 */
[----:B------:R-:W-:Y:S01]  /*90a0*/  UIADD3 UR10, UR5, 0x480, URZ ;  /* 0x00000480050a7890 */ /* 0x000fe2000fffe03f */
[----:B------:R-:W-:Y:S01]  /*90b0*/  UMOV UR11, 0xc0000010 ;  /* 0xc0000010000b7882 */ /* 0x000fe20000000000 */
[----:B------:R-:W-:Y:S02]  /*90c0*/  WARPGROUP.DEPBAR.LE gsb0, 0x0 ;  /* 0x00008000000079c5 */ /* 0x000fe40000010000 */
[----:B------:R-:W-:-:S06]  /*90d0*/  WARPGROUP.ARRIVE ;  /* 0x00000000000079c5 */ /* 0x000fcc0000000000 */
[----:B------:R-:W-:Y:S01]  /*90e0*/  QGMMA.64x192x32.F32.E4M3.E4M3 R24, R212, gdesc[UR8], R24, gsb0 ;  /* 0x02e00008d4187df3 */ /* 0x000fe20008000818 */
[----:B------:R-:W-:Y:S01]  /*90f0*/  UIADD3 UR10, UR5, 0x600, URZ ;  /* 0x00000600050a7890 */ /* 0x000fe2000fffe03f */
[----:B------:R-:W-:Y:S01]  /*9100*/  UMOV UR11, 0xc0000010 ;  /* 0xc0000010000b7882 */ /* 0x000fe20000000000 */
[----:B-1----:R-:W1:Y:S04]  /*9110*/  SHFL.BFLY PT, R3, R4, 0x2, 0x1f ;  /* 0x0c401f0004037f89 */ /* 0x002e6800000e0000 */
[----:B------:R-:W4:Y:S01]  /*9120*/  SHFL.BFLY PT, R7, R6, 0x2, 0x1f ;  /* 0x0c401f0006077f89 */ /* 0x000f2200000e0000 */
[----:B-1----:R-:W-:-:S01]  /*9130*/  FADD.FTZ R3, R3, R4 ;  /* 0x0000000403037221 */ /* 0x002fc20000010000 */
[----:B----4-:R-:W-:-:S04]  /*9140*/  FADD.FTZ R7, R7, R6 ;  /* 0x0000000607077221 */ /* 0x010fc80000010000 */
[----:B0-----:R-:W0:Y:S04]  /*9150*/  SHFL.BFLY PT, R0, R3, 0x1, 0x1f ;  /* 0x0c201f0003007f89 */ /* 0x001e2800000e0000 */
[----:B--2---:R-:W1:Y:S01]  /*9160*/  SHFL.BFLY PT, R8, R7, 0x1, 0x1f ;  /* 0x0c201f0007087f89 */ /* 0x004e6200000e0000 */
[----:B------:R-:W-:Y:S02]  /*9170*/  IMAD.MOV.U32 R4, RZ, RZ, RZ ;  /* 0x000000ffff047224 */ /* 0x000fe400078e00ff */
[----:B0-----:R-:W-:Y:S01]  /*9180*/  FADD.FTZ R10, R3, R0 ;  /* 0x00000000030a7221 */ /* 0x001fe20000010000 */
[----:B-1----:R-:W-:-:S04]  /*9190*/  FADD.FTZ R11, R7, R8 ;  /* 0x00000008070b7221 */ /* 0x002fc80000010000 */
[C---:B------:R-:W-:Y:S01]  /*91a0*/  FSETP.NE.FTZ.AND P1, PT, R10.reuse, RZ, PT ;  /* 0x000000ff0a00720b */ /* 0x040fe20003f35000 */
[----:B------:R-:W-:Y:S01]  /*91b0*/  FMUL.FTZ R12, R10, 0.00390625 ;  /* 0x3b8000000a0c7820 */ /* 0x000fe20000410000 */
[----:B------:R-:W-:-:S04]  /*91c0*/  FMUL.FTZ R13, R11, 0.00390625 ;  /* 0x3b8000000b0d7820 */ /* 0x000fc80000410000 */
[----:B------:R-:W-:Y:S02]  /*91d0*/  FSETP.NE.FTZ.AND P2, PT, R12, RZ, PT ;  /* 0x000000ff0c00720b */ /* 0x000fe40003f55000 */
[----:B------:R-:W-:-:S05]  /*91e0*/  FSETP.NE.FTZ.AND P3, PT, R13, RZ, PT ;  /* 0x000000ff0d00720b */ /* 0x000fca0003f75000 */
[----:B------:R-:W-:Y:S01]  /*91f0*/  @P1 MUFU.RCP R4, R10 ;  /* 0x0000000a00041308 */ /* 0x000fe20000001000 */
[----:B------:R-:W-:Y:S01]  /*9200*/  FSETP.NE.FTZ.AND P1, PT, R11, RZ, PT ;  /* 0x000000ff0b00720b */ /* 0x000fe20003f35000 */
[----:B------:R-:W-:-:S06]  /*9210*/  IMAD.MOV.U32 R8, RZ, RZ, RZ ;  /* 0x000000ffff087224 */ /* 0x000fcc00078e00ff */
[----:B------:R-:W0:Y:S01]  /*9220*/  @P2 MUFU.LG2 R6, R12 ;  /* 0x0000000c00062308 */ /* 0x000e220000000c00 */
[----:B------:R-:W-:Y:S02]  /*9230*/  WARPGROUP.DEPBAR.LE gsb0, 0x0 ;  /* 0x00008000000079c5 */ /* 0x000fe40000010000 */
[----:B------:R-:W-:-:S06]  /*9240*/  WARPGROUP.ARRIVE ;  /* 0x00000000000079c5 */ /* 0x000fcc0000000000 */
[----:B------:R-:W-:Y:S01]  /*9250*/  QGMMA.64x192x32.F32.E4M3.E4M3 R24, R216, gdesc[UR8], R24, gsb0 ;  /* 0x02e00008d8187df3 */ /* 0x000fe20008000818 */
[----:B------:R-:W1:Y:S08]  /*9260*/  @P3 MUFU.LG2 R9, R13 ;  /* 0x0000000d00093308 */ /* 0x000e700000000c00 */
[----:B------:R-:W2:Y:S01]  /*9270*/  @P1 MUFU.RCP R8, R11 ;  /* 0x0000000b00081308 */ /* 0x000ea20000001000 */
[----:B------:R-:W-:-:S02]  /*9280*/  IMAD.U32 R7, RZ, RZ, UR6 ;  /* 0x00000006ff077e24 */ /* 0x000fc4000f8e00ff */
[----:B------:R-:W-:Y:S02]  /*9290*/  IMAD.U32 R14, RZ, RZ, UR6 ;  /* 0x00000006ff0e7e24 */ /* 0x000fe4000f8e00ff */
[----:B0-----:R-:W-:Y:S01]  /*92a0*/  @P2 FMUL.FTZ R6, R6, 0.69314718246459960938 ;  /* 0x3f31721806062820 */ /* 0x001fe20000410000 */
[----:B------:R-:W-:Y:S01]  /*92b0*/  @P2 FMUL.FTZ R7, R7, 0.69314718246459960938 ;  /* 0x3f31721807072820 */ /* 0x000fe20000410000 */
[----:B------:R-:W-:Y:S01]  /*92c0*/  @P3 FMUL.FTZ R10, R14, 0.69314718246459960938 ;  /* 0x3f3172180e0a3820 */ /* 0x000fe20000410000 */
[----:B-1----:R-:W-:Y:S01]  /*92d0*/  @P3 FMUL.FTZ R9, R9, 0.69314718246459960938 ;  /* 0x3f31721809093820 */ /* 0x002fe20000410000 */
[----:B------:R-:W-:Y:S02]  /*92e0*/  IMAD.MOV.U32 R3, RZ, RZ, -0x800000 ;  /* 0xff800000ff037424 */ /* 0x000fe400078e00ff */
[----:B------:R-:W-:Y:S01]  /*92f0*/  @P2 FFMA.FTZ R3, R7, R120, R6 ;  /* 0x0000007807032223 */ /* 0x000fe20000010006 */
[----:B------:R-:W-:Y:S02]  /*9300*/  IMAD.MOV.U32 R0, RZ, RZ, -0x800000 ;  /* 0xff800000ff007424 */ /* 0x000fe400078e00ff */
[----:B------:R-:W-:Y:S01]  /*9310*/  @P3 FFMA.FTZ R0, R10, R122, R9 ;  /* 0x0000007a0a003223 */ /* 0x000fe20000010009 */
[-C--:B---3--:R-:W-:Y:S01]  /*9320*/  FMUL.FTZ R9, R4, R5.reuse ;  /* 0x0000000504097220 */ /* 0x088fe20000410000 */
[----:B--2---:R-:W-:Y:S01]  /*9330*/  FMUL.FTZ R120, R8, R5 ;  /* 0x0000000508787220 */ /* 0x004fe20000410000 */
[----:B------:R-:W-:-:S02]  /*9340*/  WARPGROUP.DEPBAR.LE gsb0, 0x0 ;  /* 0x00008000000079c5 */ /* 0x000fc40000010000 */
[----:B------:R-:W-:Y:S05]  /*9350*/  @!P0 BRA `(.L_x_3660) ;  /* 0x0000000000048947 */ /* 0x000fea0003800000 */
[----:B------:R-:W-:Y:S01]  /*9360*/  BPT.TRAP 0x1 ;  /* 0x000000040000795c */ /* 0x000fe20000300000 */
.L_x_3660:
[----:B------:R-:W0:Y:S01]  /*9370*/  S2R R121, SR_TID.X ;  /* 0x0000000000797919 */ /* 0x000e220000002100 */
[----:B------:R-:W-:Y:S01]  /*9380*/  ULDC.64 UR6, c[0x4][0xd8] ;  /* 0x0100360000067ab9 */ /* 0x000fe20000000a00 */
[-C--:B------:R-:W-:Y:S01]  /*9390*/  FMUL.FTZ R14, R36, R9.reuse ;  /* 0x00000009240e7220 */ /* 0x080fe20000410000 */
[----:B------:R-:W1:Y:S01]  /*93a0*/  S2UR UR5, SR_SWINHI ;  /* 0x00000000000579c3 */ /* 0x000e620000002f00 */
        /* <DEDUP_REMOVED lines=28> */
[----:B0-----:R-:W-:-:S02]  /*9570*/  IMAD.SHL.U32 R4, R121, 0x4, RZ ;  /* 0x0000000479047824 */ /* 0x001fc400078e00ff */
[-C--:B------:R-:W-:Y:S01]  /*9580*/  FMUL.FTZ R48, R56, R9.reuse ;  /* 0x0000000938307220 */ /* 0x080fe20000410000 */
[-C--:B------:R-:W-:Y:S01]  /*9590*/  FMUL.FTZ R85, R93, R9.reuse ;  /* 0x000000095d557220 */ /* 0x080fe20000410000 */
[-C--:B------:R-:W-:Y:S01]  /*95a0*/  FMUL.FTZ R89, R100, R9.reuse ;  /* 0x0000000964597220 */ /* 0x080fe20000410000 */
[-C--:B------:R-:W-:Y:S01]  /*95b0*/  FMUL.FTZ R96, R97, R9.reuse ;  /* 0x0000000961607220 */ /* 0x080fe20000410000 */
[----:B------:R-:W-:Y:S01]  /*95c0*/  LOP3.LUT R4, R4, 0xc, RZ, 0xc0, !PT ;  /* 0x0000000c04047812 */ /* 0x000fe200078ec0ff */
[-C--:B------:R-:W-:Y:S01]  /*95d0*/  FMUL.FTZ R49, R61, R9.reuse ;  /* 0x000000093d317220 */ /* 0x080fe20000410000 */
[-C--:B------:R-:W-:Y:S01]  /*95e0*/  FMUL.FTZ R56, R64, R9.reuse ;  /* 0x0000000940387220 */ /* 0x080fe20000410000 */
[-C--:B------:R-:W-:Y:S01]  /*95f0*/  FMUL.FTZ R93, R101, R9.reuse ;  /* 0x00000009655d7220 */ /* 0x080fe20000410000 */
[----:B------:R-:W-:Y:S01]  /*9600*/  IADD3 R4, P0, R4, UR6, RZ ;  /* 0x0000000604047c10 */ /* 0x000fe2000ff1e0ff */
[-C--:B------:R-:W-:Y:S01]  /*9610*/  FMUL.FTZ R97, R108, R9.reuse ;  /* 0x000000096c617220 */ /* 0x080fe20000410000 */
[----:B------:R-:W-:Y:S01]  /*9620*/  FMUL.FTZ R100, R104, R9 ;  /* 0x0000000968647220 */ /* 0x000fe20000410000 */
[-C--:B------:R-:W-:Y:S01]  /*9630*/  FMUL.FTZ R8, R30, R120.reuse ;  /* 0x000000781e087220 */ /* 0x080fe20000410000 */
[-C--:B------:R-:W-:Y:S01]  /*9640*/  FMUL.FTZ R12, R31, R120.reuse ;  /* 0x000000781f0c7220 */ /* 0x080fe20000410000 */
[----:B------:R-:W-:Y:S01]  /*9650*/  IMAD.X R5, RZ, RZ, UR7, P0 ;  /* 0x00000007ff057e24 */ /* 0x000fe200080e06ff */
[----:B------:R-:W-:Y:S01]  /*9660*/  F2FP.BF16.F32.PACK_AB R11, R10, R11 ;  /* 0x0000000b0a0b723e */ /* 0x000fe200000010ff */
[-C--:B------:R-:W-:Y:S01]  /*9670*/  FMUL.FTZ R61, R76, R9.reuse ;  /* 0x000000094c3d7220 */ /* 0x080fe20000410000 */
[-C--:B------:R-:W-:Y:S01]  /*9680*/  FMUL.FTZ R64, R72, R9.reuse ;  /* 0x0000000948407220 */ /* 0x080fe20000410000 */
[-C--:B------:R-:W-:Y:S01]  /*9690*/  FMUL.FTZ R101, R109, R9.reuse ;  /* 0x000000096d657220 */ /* 0x080fe20000410000 */
[----:B------:R0:W2:Y:S01]  /*96a0*/  LDG.E.CONSTANT R36, desc[UR48][R4.64] ;  /* 0x0000003004247981 */ /* 0x0000a2000c1e9900 */
[-C--:B------:R-:W-:Y:S01]  /*96b0*/  FMUL.FTZ R104, R105, R9.reuse ;  /* 0x0000000969687220 */ /* 0x080fe20000410000 */
[-C--:B------:R-:W-:Y:S01]  /*96c0*/  FMUL.FTZ R108, R112, R9.reuse ;  /* 0x00000009706c7220 */ /* 0x080fe20000410000 */
[-C--:B------:R-:W-:Y:S01]  /*96d0*/  FMUL.FTZ R30, R46, R120.reuse ;  /* 0x000000782e1e7220 */ /* 0x080fe20000410000 */
[-C--:B------:R-:W-:Y:S01]  /*96e0*/  FMUL.FTZ R31, R42, R120.reuse ;  /* 0x000000782a1f7220 */ /* 0x080fe20000410000 */
[----:B------:R-:W-:Y:S01]  /*96f0*/  LOP3.LUT P0, R10, R121, 0x3, RZ, 0xc0, !PT ;  /* 0x00000003790a7812 */ /* 0x000fe2000780c0ff */
        /* <DEDUP_REMOVED lines=10> */
[-C--:B0-----:R-:W-:Y:S01]  /*97a0*/  FMUL.FTZ R4, R47, R120.reuse ;  /* 0x000000782f047220 */ /* 0x081fe20000410000 */
        /* <DEDUP_REMOVED lines=15> */
[----:B------:R-:W-:Y:S01]  /*98a0*/  F2FP.BF16.F32.PACK_AB R28, R28, R29 ;  /* 0x0000001d1c1c723e */ /* 0x000fe200000010ff */
[-C--:B------:R-:W-:Y:S01]  /*98b0*/  FMUL.FTZ R51, R66, R120.reuse ;  /* 0x0000007842337220 */ /* 0x080fe20000410000 */
[----:B------:R-:W-:Y:S01]  /*98c0*/  F2FP.BF16.F32.PACK_AB R33, R32, R33 ;  /* 0x000000212021723e */ /* 0x000fe200000010ff */
[-C--:B------:R-:W-:Y:S01]  /*98d0*/  FMUL.FTZ R74, R94, R120.reuse ;  /* 0x000000785e4a7220 */ /* 0x080fe20000410000 */
[----:B------:R-:W-:Y:S01]  /*98e0*/  ISETP.EQ.OR P0, PT, R10, 0x3, !P0 ;  /* 0x000000030a00780c */ /* 0x000fe20004702670 */
[-C--:B------:R-:W-:Y:S01]  /*98f0*/  FMUL.FTZ R78, R95, R120.reuse ;  /* 0x000000785f4e7220 */ /* 0x080fe20000410000 */
[-C--:B------:R-:W-:Y:S01]  /*9900*/  FMUL.FTZ R82, R102, R120.reuse ;  /* 0x0000007866527220 */ /* 0x080fe20000410000 */
[-C--:B------:R-:W-:Y:S01]  /*9910*/  FMUL.FTZ R83, R98, R120.reuse ;  /* 0x0000007862537220 */ /* 0x080fe20000410000 */
[-C--:B------:R-:W-:Y:S01]  /*9920*/  FMUL.FTZ R66, R86, R120.reuse ;  /* 0x0000007856427220 */ /* 0x080fe20000410000 */
[-C--:B------:R-:W-:Y:S01]  /*9930*/  FMUL.FTZ R94, R111, R120.reuse ;  /* 0x000000786f5e7220 */ /* 0x080fe20000410000 */
[-C--:B------:R-:W-:Y:S01]  /*9940*/  FMUL.FTZ R95, R107, R120.reuse ;  /* 0x000000786b5f7220 */ /* 0x080fe20000410000 */
[----:B------:R-:W-:Y:S01]  /*9950*/  F2FP.BF16.F32.PACK_AB R6, R6, R7 ;  /* 0x000000070606723e */ /* 0x000fe200000010ff */
[----:B------:R-:W-:Y:S01]  /*9960*/  UMOV UR6, UR39 ;  /* 0x0000002700067c82 */ /* 0x000fe20008000000 */
[----:B-1----:R-:W-:Y:S01]  /*9970*/  UMOV UR7, UR5 ;  /* 0x0000000500077c82 */ /* 0x002fe20008000000 */
[----:B------:R-:W-:Y:S01]  /*9980*/  F2FP.BF16.F32.PACK_AB R7, R62, R63 ;  /* 0x0000003f3e07723e */ /* 0x000fe200000010ff */
[----:B------:R-:W-:Y:S01]  /*9990*/  FMUL.FTZ R13, R27, R120 ;  /* 0x000000781b0d7220 */ /* 0x000fe20000410000 */
[----:B------:R-:W-:Y:S01]  /*99a0*/  F2FP.BF16.F32.PACK_AB R92, R89, R92 ;  /* 0x0000005c595c723e */ /* 0x000fe200000010ff */
[----:B------:R-:W-:Y:S01]  /*99b0*/  IMAD.U32 R32, RZ, RZ, UR6 ;  /* 0x00000006ff207e24 */ /* 0x000fe2000f8e00ff */
[----:B------:R-:W-:Y:S01]  /*99c0*/  F2FP.BF16.F32.PACK_AB R53, R53, R56 ;  /* 0x000000383535723e */ /* 0x000fe200000010ff */
[----:B------:R-:W-:Y:S01]  /*99d0*/  FMUL.FTZ R115, R115, R120 ;  /* 0x0000007873737220 */ /* 0x000fe20000410000 */
[----:B------:R-:W-:Y:S01]  /*99e0*/  F2FP.BF16.F32.PACK_AB R60, R57, R60 ;  /* 0x0000003c393c723e */ /* 0x000fe200000010ff */
[----:B------:R-:W0:Y:S01]  /*99f0*/  LDC R133, c[0x0][0xc38] ;  /* 0x00030e00ff857b82 */ /* 0x000e220000000800 */
[----:B------:R-:W-:Y:S01]  /*9a00*/  F2FP.BF16.F32.PACK_AB R61, R61, R64 ;  /* 0x000000403d3d723e */ /* 0x000fe200000010ff */
[----:B------:R-:W-:Y:S01]  /*9a10*/  ULDC.64 UR8, c[0x0][0xb90] ;  /* 0x0002e40000087ab9 */ /* 0x000fe20000000a00 */
[----:B------:R-:W-:-:S02]  /*9a20*/  F2FP.BF16.F32.PACK_AB R68, R65, R68 ;  /* 0x000000444144723e */ /* 0x000fc400000010ff */
[----:B------:R-:W-:Y:S01]  /*9a30*/  SEL R63, R33, R28, P0 ;  /* 0x0000001c213f7207 */ /* 0x000fe20000000000 */
[-C--:B------:R-:W-:Y:S01]  /*9a40*/  FMUL.FTZ R27, R35, R120.reuse ;  /* 0x00000078231b7220 */ /* 0x080fe20000410000 */
[----:B------:R-:W-:Y:S01]  /*9a50*/  SEL R89, R28, R33, P0 ;  /* 0x000000211c597207 */ /* 0x000fe20000000000 */
[----:B------:R-:W-:Y:S01]  /*9a60*/  IMAD.U32 R33, RZ, RZ, UR7 ;  /* 0x00000007ff217e24 */ /* 0x000fe2000f8e00ff */
[----:B------:R-:W-:Y:S01]  /*9a70*/  F2FP.BF16.F32.PACK_AB R82, R82, R83 ;  /* 0x000000535252723e */ /* 0x000fe200000010ff */
[----:B------:R-:W-:Y:S01]  /*9a80*/  FMUL.FTZ R35, R50, R120 ;  /* 0x0000007832237220 */ /* 0x000fe20000410000 */
[----:B------:R-:W-:Y:S02]  /*9a90*/  F2FP.BF16.F32.PACK_AB R80, R66, R67 ;  /* 0x000000434250723e */ /* 0x000fe400000010ff */
[----:B------:R-:W-:Y:S01]  /*9aa0*/  F2FP.BF16.F32.PACK_AB R100, R97, R100 ;  /* 0x000000646164723e */ /* 0x000fe200000010ff */
[-C--:B------:R-:W-:Y:S01]  /*9ab0*/  FMUL.FTZ R79, R91, R120.reuse ;  /* 0x000000785b4f7220 */ /* 0x080fe20000410000 */
[----:B------:R-:W-:Y:S01]  /*9ac0*/  F2FP.BF16.F32.PACK_AB R83, R94, R95 ;  /* 0x0000005f5e53723e */ /* 0x000fe200000010ff */
[----:B------:R-:W-:Y:S01]  /*9ad0*/  FMUL.FTZ R50, R70, R120 ;  /* 0x0000007846327220 */ /* 0x000fe20000410000 */
[----:B------:R-:W-:Y:S01]  /*9ae0*/  SEL R95, R53, R60, P0 ;  /* 0x0000003c355f7207 */ /* 0x000fe20000000000 */
[----:B------:R-:W-:Y:S01]  /*9af0*/  FMUL.FTZ R86, R103, R120 ;  /* 0x0000007867567220 */ /* 0x000fe20000410000 */
[----:B------:R-:W-:-:S02]  /*9b00*/  SEL R67, R60, R53, P0 ;  /* 0x000000353c437207 */ /* 0x000fc40000000000 */
[----:B------:R-:W-:Y:S02]  /*9b10*/  F2FP.BF16.F32.PACK_AB R30, R30, R31 ;  /* 0x0000001f1e1e723e */ /* 0x000fe400000010ff */
[----:B------:R-:W-:Y:S02]  /*9b20*/  F2FP.BF16.F32.PACK_AB R5, R4, R5 ;  /* 0x000000050405723e */ /* 0x000fe400000010ff */
[----:B------:R-:W-:Y:S02]  /*9b30*/  F2FP.BF16.F32.PACK_AB R58, R58, R59 ;  /* 0x0000003b3a3a723e */ /* 0x000fe400000010ff */
[----:B------:R-:W-:Y:S02]  /*9b40*/  F2FP.BF16.F32.PACK_AB R76, R73, R76 ;  /* 0x0000004c494c723e */ /* 0x000fe400000010ff */
[----:B------:R-:W-:Y:S02]  /*9b50*/  F2FP.BF16.F32.PACK_AB R14, R14, R15 ;  /* 0x0000000f0e0e723e */ /* 0x000fe400000010ff */
[----:B------:R-:W-:Y:S01]  /*9b60*/  F2FP.BF16.F32.PACK_AB R20, R20, R21 ;  /* 0x000000151414723e */ /* 0x000fe200000010ff */
[----:B------:R-:W-:Y:S01]  /*9b70*/  FMUL.FTZ R98, R118, R120 ;  /* 0x0000007876627220 */ /* 0x000fe20000410000 */
[----:B------:R-:W-:-:S02]  /*9b80*/  SEL R97, R61, R68, P0 ;  /* 0x000000443d617207 */ /* 0x000fc40000000000 */
        /* <DEDUP_REMOVED lines=11> */
[----:B------:R-:W-:Y:S01]  /*9c40*/  F2FP.BF16.F32.PACK_AB R109, R109, R112 ;  /* 0x000000706d6d723e */ /* 0x000fe200000010ff */
[----:B------:R-:W-:Y:S01]  /*9c50*/  FMUL.FTZ R75, R90, R120 ;  /* 0x000000785a4b7220 */ /* 0x000fe20000410000 */
[----:B------:R-:W-:Y:S01]  /*9c60*/  SEL R66, R68, R61, P0 ;  /* 0x0000003d44427207 */ /* 0x000fe20000000000 */
[----:B------:R-:W-:-:S04]  /*9c70*/  IMAD.WIDE R60, R223, 0x2, R32 ;  /* 0x00000002df3c7825 */ /* 0x000fc800078e0220 */
[-C--:B------:R-:W-:Y:S01]  /*9c80*/  FMUL.FTZ R70, R87, R120.reuse ;  /* 0x0000007857467220 */ /* 0x080fe20000410000 */
[-C--:B------:R-:W-:Y:S01]  /*9c90*/  FMUL.FTZ R87, R99, R120.reuse ;  /* 0x0000007863577220 */ /* 0x080fe20000410000 */
[----:B------:R-:W-:Y:S01]  /*9ca0*/  SEL R113, R30, R5, P0 ;  /* 0x000000051e717207 */ /* 0x000fe20000000000 */
[----:B------:R-:W-:Y:S01]  /*9cb0*/  FMUL.FTZ R102, R119, R120 ;  /* 0x0000007877667220 */ /* 0x000fe20000410000 */
[----:B------:R-:W-:Y:S02]  /*9cc0*/  IADD3 R59, P4, R60, 0x8060, RZ ;  /* 0x000080603c3b7810 */ /* 0x000fe40007f9e0ff */
[----:B------:R-:W-:Y:S02]  /*9cd0*/  F2FP.BF16.F32.PACK_AB R40, R37, R40 ;  /* 0x000000282528723e */ /* 0x000fe400000010ff */
[----:B------:R-:W-:Y:S02]  /*9ce0*/  F2FP.BF16.F32.PACK_AB R39, R38, R39 ;  /* 0x000000272627723e */ /* 0x000fe400000010ff */
[----:B------:R-:W-:Y:S01]  /*9cf0*/  F2FP.BF16.F32.PACK_AB R41, R41, R44 ;  /* 0x0000002c2929723e */ /* 0x000fe200000010ff */
[----:B------:R-:W-:Y:S01]  /*9d00*/  UIADD3 UR4, UR4, 0x33460, URZ ;  /* 0x0003346004047890 */ /* 0x000fe2000fffe03f */
[----:B------:R-:W-:Y:S01]  /*9d10*/  SEL R73, R5, R30, P0 ;  /* 0x0000001e05497207 */ /* 0x000fe20000000000 */
[----:B------:R-:W-:Y:S01]  /*9d20*/  IMAD R5, R19, 0x40, R2 ;  /* 0x0000004013057824 */ /* 0x000fe200078e0202 */
[----:B------:R-:W-:Y:S01]  /*9d30*/  F2FP.BF16.F32.PACK_AB R4, R78, R79 ;  /* 0x0000004f4e04723e */ /* 0x000fe200000010ff */
[----:B------:R-:W-:Y:S01]  /*9d40*/  UIADD3 UR5, -UR40, URZ, URZ ;  /* 0x0000003f28057290 */ /* 0x000fe2000fffe13f */
[----:B------:R-:W-:Y:S01]  /*9d50*/  F2FP.BF16.F32.PACK_AB R15, R86, R87 ;  /* 0x00000057560f723e */ /* 0x000fe200000010ff */
[----:B------:R-:W-:Y:S01]  /*9d60*/  FMUL.FTZ R99, R114, R120 ;  /* 0x0000007872637220 */ /* 0x000fe20000410000 */
[----:B------:R-:W-:Y:S01]  /*9d70*/  F2FP.BF16.F32.PACK_AB R21, R101, R104 ;  /* 0x000000686515723e */ /* 0x000fe200000010ff */
[----:B------:R-:W-:Y:S01]  /*9d80*/  ULDC UR6, c[0x0][0xc44] ;  /* 0x0003110000067ab9 */ /* 0x000fe20000000800 */
[----:B------:R-:W-:-:S02]  /*9d90*/  SEL R121, R58, R7, P0 ;  /* 0x000000073a797207 */ /* 0x000fc40000000000 */
[----:B------:R-:W-:Y:S02]  /*9da0*/  SEL R78, R7, R58, P0 ;  /* 0x0000003a074e7207 */ /* 0x000fe40000000000 */
[----:B------:R-:W-:Y:S01]  /*9db0*/  LOP3.LUT R58, R59, 0x380, RZ, 0xc0, !PT ;  /* 0x000003803b3a7812 */ /* 0x000fe200078ec0ff */
[----:B------:R-:W-:Y:S01]  /*9dc0*/  IMAD.WIDE R32, R5, 0x2, R32 ;  /* 0x0000000205207825 */ /* 0x000fe200078e0220 */
[----:B------:R-:W-:Y:S02]  /*9dd0*/  F2FP.BF16.F32.PACK_AB R9, R70, R71 ;  /* 0x000000474609723e */ /* 0x000fe400000010ff */
[----:B------:R-:W-:Y:S02]  /*9de0*/  SEL R127, R82, R15, P0 ;  /* 0x0000000f527f7207 */ /* 0x000fe40000000000 */
[----:B------:R-:W-:Y:S02]  /*9df0*/  SEL R87, R14, R25, P0 ;  /* 0x000000190e577207 */ /* 0x000fe40000000000 */
[----:B------:R-:W-:-:S02]  /*9e00*/  SEL R62, R25, R14, P0 ;  /* 0x0000000e193e7207 */ /* 0x000fc40000000000 */
[----:B------:R-:W-:Y:S02]  /*9e10*/  SEL R105, R100, R21, P0 ;  /* 0x0000001564697207 */ /* 0x000fe40000000000 */
[----:B------:R-:W-:Y:S02]  /*9e20*/  SEL R70, R21, R100, P0 ;  /* 0x0000006415467207 */ /* 0x000fe40000000000 */
[----:B------:R-:W-:Y:S02]  /*9e30*/  SEL R82, R15, R82, P0 ;  /* 0x000000520f527207 */ /* 0x000fe40000000000 */
[----:B------:R-:W-:Y:S02]  /*9e40*/  LOP3.LUT R5, R60, 0x380, RZ, 0xc0, !PT ;  /* 0x000003803c057812 */ /* 0x000fe400078ec0ff */
[----:B------:R-:W-:Y:S02]  /*9e50*/  F2FP.BF16.F32.PACK_AB R50, R50, R51 ;  /* 0x000000333232723e */ /* 0x000fe400000010ff */
[----:B------:R-:W-:-:S02]  /*9e60*/  SHF.R.U64 R58, R58, 0x3, RZ ;  /* 0x000000033a3a7819 */ /* 0x000fc400000012ff */
[C---:B------:R-:W-:Y:S02]  /*9e70*/  IADD3 R25, P3, R60.reuse, 0x8040, RZ ;  /* 0x000080403c197810 */ /* 0x040fe40007f7e0ff */
[C---:B------:R-:W-:Y:S02]  /*9e80*/  IADD3 R21, P6, R60.reuse, 0x8020, RZ ;  /* 0x000080203c157810 */ /* 0x040fe40007fde0ff */
[C---:B------:R-:W-:Y:S02]  /*9e90*/  IADD3 R10, P5, R60.reuse, 0x8000, RZ ;  /* 0x000080003c0a7810 */ /* 0x040fe40007fbe0ff */
[----:B------:R-:W-:Y:S02]  /*9ea0*/  IADD3 R15, P2, R60, 0x4060, RZ ;  /* 0x000040603c0f7810 */ /* 0x000fe40007f5e0ff */
[----:B------:R-:W-:Y:S02]  /*9eb0*/  F2FP.BF16.F32.PACK_AB R13, R12, R13 ;  /* 0x0000000d0c0d723e */ /* 0x000fe400000010ff */
[----:B------:R-:W-:-:S02]  /*9ec0*/  F2FP.BF16.F32.PACK_AB R98, R98, R99 ;  /* 0x000000636262723e */ /* 0x000fc400000010ff */
[----:B------:R-:W-:Y:S02]  /*9ed0*/  SEL R99, R69, R76, P0 ;  /* 0x0000004c45637207 */ /* 0x000fe40000000000 */
[----:B------:R-:W-:Y:S02]  /*9ee0*/  SEL R68, R76, R69, P0 ;  /* 0x000000454c447207 */ /* 0x000fe40000000000 */
[----:B------:R-:W-:Y:S02]  /*9ef0*/  F2FP.BF16.F32.PACK_AB R71, R93, R96 ;  /* 0x000000605d47723e */ /* 0x000fe400000010ff */
[----:B------:R-:W-:Y:S02]  /*9f00*/  SEL R101, R77, R88, P0 ;  /* 0x000000584d657207 */ /* 0x000fe40000000000 */
[----:B------:R-:W-:Y:S02]  /*9f10*/  SEL R69, R88, R77, P0 ;  /* 0x0000004d58457207 */ /* 0x000fe40000000000 */
[----:B------:R-:W-:Y:S01]  /*9f20*/  SHF.R.U64 R5, R5, 0x3, RZ ;  /* 0x0000000305057819 */ /* 0x000fe200000012ff */
[----:B------:R-:W-:Y:S01]  /*9f30*/  IMAD.X R57, RZ, RZ, R61, P5 ;  /* 0x000000ffff397224 */ /* 0x000fe200028e063d */
[----:B------:R-:W-:-:S02]  /*9f40*/  SEL R93, R45, R52, P0 ;  /* 0x000000342d5d7207 */ /* 0x000fc40000000000 */
[----:B------:R-:W-:Y:S01]  /*9f50*/  SEL R65, R52, R45, P0 ;  /* 0x0000002d34417207 */ /* 0x000fe20000000000 */
[--C-:B------:R-:W-:Y:S01]  /*9f60*/  IMAD.X R45, RZ, RZ, R61.reuse, P3 ;  /* 0x000000ffff2d7224 */ /* 0x100fe200018e063d */
[----:B------:R-:W-:Y:S02]  /*9f70*/  SEL R107, R108, R109, P0 ;  /* 0x0000006d6c6b7207 */ /* 0x000fe40000000000 */
[----:B------:R-:W-:Y:S02]  /*9f80*/  SEL R72, R109, R108, P0 ;  /* 0x0000006c6d487207 */ /* 0x000fe40000000000 */
[----:B------:R-:W-:Y:S02]  /*9f90*/  SEL R117, R42, R47, P0 ;  /* 0x0000002f2a757207 */ /* 0x000fe40000000000 */
[----:B------:R-:W-:Y:S01]  /*9fa0*/  SEL R76, R47, R42, P0 ;  /* 0x0000002a2f4c7207 */ /* 0x000fe20000000000 */
[----:B------:R-:W-:Y:S01]  /*9fb0*/  IMAD.X R47, RZ, RZ, R61, P6 ;  /* 0x000000ffff2f7224 */ /* 0x000fe200030e063d */
[----:B------:R-:W-:-:S02]  /*9fc0*/  SEL R119, R50, R55, P0 ;  /* 0x0000003732777207 */ /* 0x000fc40000000000 */
[----:B------:R-:W-:Y:S01]  /*9fd0*/  SEL R77, R55, R50, P0 ;  /* 0x00000032374d7207 */ /* 0x000fe20000000000 */
[----:B------:R-:W-:Y:S01]  /*9fe0*/  IMAD.X R55, RZ, RZ, R61, P2 ;  /* 0x000000ffff377224 */ /* 0x000fe200010e063d */
[----:B------:R-:W-:Y:S02]  /*9ff0*/  SEL R123, R80, R9, P0 ;  /* 0x00000009507b7207 */ /* 0x000fe40000000000 */
[----:B------:R-:W-:Y:S02]  /*a000*/  LOP3.LUT R58, R58, R59, RZ, 0x3c, !PT ;  /* 0x0000003b3a3a7212 */ /* 0x000fe400078e3cff */
[----:B------:R-:W-:Y:S02]  /*a010*/  SEL R85, R6, R11, P0 ;  /* 0x0000000b06557207 */ /* 0x000fe40000000000 */
[----:B------:R-:W-:Y:S02]  /*a020*/  SEL R37, R11, R6, P0 ;  /* 0x000000060b257207 */ /* 0x000fe40000000000 */
[----:B------:R-:W-:-:S02]  /*a030*/  SEL R109, R8, R13, P0 ;  /* 0x0000000d086d7207 */ /* 0x000fc40000000000 */
[----:B------:R-:W-:Y:S02]  /*a040*/  SEL R79, R13, R8, P0 ;  /* 0x000000080d4f7207 */ /* 0x000fe40000000000 */
[----:B------:R-:W-:Y:S02]  /*a050*/  SEL R80, R9, R80, P0 ;  /* 0x0000005009507207 */ /* 0x000fe40000000000 */
[----:B------:R-:W-:Y:S02]  /*a060*/  IADD3.X R59, RZ, R61, RZ, P4, !PT ;  /* 0x0000003dff3b7210 */ /* 0x000fe400027fe4ff */
[C---:B------:R-:W-:Y:S02]  /*a070*/  IADD3 R7, P1, R60.reuse, 0x20, RZ ;  /* 0x000000203c077810 */ /* 0x040fe40007f3e0ff */
[C---:B------:R-:W-:Y:S02]  /*a080*/  IADD3 R13, P4, R60.reuse, 0x4040, RZ ;  /* 0x000040403c0d7810 */ /* 0x040fe40007f9e0ff */
[----:B------:R-:W-:-:S02]  /*a090*/  IADD3 R11, P3, R60, 0x4020, RZ ;  /* 0x000040203c0b7810 */ /* 0x000fc40007f7e0ff */
[C---:B------:R-:W-:Y:S02]  /*a0a0*/  IADD3 R8, P6, R60.reuse, 0x4000, RZ ;  /* 0x000040003c087810 */ /* 0x040fe40007fde0ff */
[C---:B------:R-:W-:Y:S02]  /*a0b0*/  IADD3 R6, P5, R60.reuse, 0x60, RZ ;  /* 0x000000603c067810 */ /* 0x040fe40007fbe0ff */
[----:B------:R-:W-:Y:S02]  /*a0c0*/  IADD3 R9, P2, R60, 0x40, RZ ;  /* 0x000000403c097810 */ /* 0x000fe40007f5e0ff */
[----:B------:R-:W-:Y:S02]  /*a0d0*/  F2FP.BF16.F32.PACK_AB R81, R74, R75 ;  /* 0x0000004b4a51723e */ /* 0x000fe400000010ff */
[----:B------:R-:W-:Y:S02]  /*a0e0*/  LOP3.LUT R60, R5, R60, RZ, 0x3c, !PT ;  /* 0x0000003c053c7212 */ /* 0x000fe400078e3cff */
[----:B------:R-:W-:-:S02]  /*a0f0*/  LOP3.LUT R5, R10, 0x380, RZ, 0xc0, !PT ;  /* 0x000003800a057812 */ /* 0x000fc400078ec0ff */
[----:B------:R-:W-:Y:S02]  /*a100*/  SEL R125, R81, R4, P0 ;  /* 0x00000004517d7207 */ /* 0x000fe40000000000 */
[----:B------:R-:W-:Y:S02]  /*a110*/  F2FP.BF16.F32.PACK_AB R29, R102, R115 ;  /* 0x00000073661d723e */ /* 0x000fe400000010ff */
[----:B------:R-:W-:Y:S02]  /*a120*/  SEL R81, R4, R81, P0 ;  /* 0x0000005104517207 */ /* 0x000fe40000000000 */
[----:B------:R-:W-:Y:S02]  /*a130*/  SHF.R.U64 R5, R5, 0x3, RZ ;  /* 0x0000000305057819 */ /* 0x000fe400000012ff */
[----:B------:R-:W-:Y:S01]  /*a140*/  LOP3.LUT R4, R15, 0x380, RZ, 0xc0, !PT ;  /* 0x000003800f047812 */ /* 0x000fe200078ec0ff */
[----:B------:R-:W-:Y:S01]  /*a150*/  IMAD.X R49, RZ, RZ, R61, P3 ;  /* 0x000000ffff317224 */ /* 0x000fe200018e063d */
[----:B------:R-:W-:-:S02]  /*a160*/  F2FP.BF16.F32.PACK_AB R34, R34, R35 ;  /* 0x000000232222723e */ /* 0x000fc400000010ff */
[----:B------:R-:W-:Y:S02]  /*a170*/  SEL R131, R98, R29, P0 ;  /* 0x0000001d62837207 */ /* 0x000fe40000000000 */
[----:B------:R-:W-:Y:S02]  /*a180*/  SEL R84, R29, R98, P0 ;  /* 0x000000621d547207 */ /* 0x000fe40000000000 */
[----:B------:R-:W-:Y:S02]  /*a190*/  LOP3.LUT R56, R5, R10, RZ, 0x3c, !PT ;  /* 0x0000000a05387212 */ /* 0x000fe400078e3cff */
[----:B------:R-:W-:Y:S02]  /*a1a0*/  SHF.R.U64 R4, R4, 0x3, RZ ;  /* 0x0000000304047819 */ /* 0x000fe400000012ff */
[----:B------:R-:W-:Y:S02]  /*a1b0*/  LOP3.LUT R5, R8, 0x380, RZ, 0xc0, !PT ;  /* 0x0000038008057812 */ /* 0x000fe400078ec0ff */
[----:B------:R-:W-:-:S02]  /*a1c0*/  IADD3 R29, P3, R32, 0x2000, RZ ;  /* 0x00002000201d7810 */ /* 0x000fc40007f7e0ff */
[----:B------:R-:W-:Y:S02]  /*a1d0*/  SEL R115, R34, R39, P0 ;  /* 0x0000002722737207 */ /* 0x000fe40000000000 */
[----:B------:R-:W-:Y:S02]  /*a1e0*/  SEL R74, R39, R34, P0 ;  /* 0x00000022274a7207 */ /* 0x000fe40000000000 */
[----:B------:R-:W-:Y:S01]  /*a1f0*/  LOP3.LUT R54, R4, R15, RZ, 0x3c, !PT ;  /* 0x0000000f04367212 */ /* 0x000fe200078e3cff */
[----:B------:R-:W1:Y:S01]  /*a200*/  LDC R34, c[0x0][0xbe8] ;  /* 0x0002fa00ff227b82 */ /* 0x000e620000000800 */
[----:B------:R-:W-:Y:S02]  /*a210*/  SHF.R.U64 R5, R5, 0x3, RZ ;  /* 0x0000000305057819 */ /* 0x000fe400000012ff */
[----:B------:R-:W-:Y:S02]  /*a220*/  LOP3.LUT R28, R29, 0x380, RZ, 0xc0, !PT ;  /* 0x000003801d1c7812 */ /* 0x000fe400078ec0ff */
[----:B------:R-:W-:-:S02]  /*a230*/  LOP3.LUT R4, R7, 0x380, RZ, 0xc0, !PT ;  /* 0x0000038007047812 */ /* 0x000fc400078ec0ff */
[----:B------:R-:W-:Y:S02]  /*a240*/  LOP3.LUT R42, R5, R8, RZ, 0x3c, !PT ;  /* 0x00000008052a7212 */ /* 0x000fe400078e3cff */
[----:B------:R-:W-:Y:S01]  /*a250*/  SHF.R.U64 R28, R28, 0x3, RZ ;  /* 0x000000031c1c7819 */ /* 0x000fe200000012ff */
[-C--:B------:R-:W-:Y:S01]  /*a260*/  FMUL.FTZ R90, R110, R120.reuse ;  /* 0x000000786e5a7220 */ /* 0x080fe20000410000 */
[----:B------:R-:W-:Y:S01]  /*a270*/  SHF.R.U64 R4, R4, 0x3, RZ ;  /* 0x0000000304047819 */ /* 0x000fe200000012ff */
[----:B------:R-:W-:Y:S01]  /*a280*/  FMUL.FTZ R91, R106, R120 ;  /* 0x000000786a5b7220 */ /* 0x000fe20000410000 */
[----:B------:R-:W-:Y:S02]  /*a290*/  LOP3.LUT R5, R6, 0x380, RZ, 0xc0, !PT ;  /* 0x0000038006057812 */ /* 0x000fe400078ec0ff */
[----:B------:R-:W-:Y:S01]  /*a2a0*/  LOP3.LUT R28, R28, R29, RZ, 0x3c, !PT ;  /* 0x0000001d1c1c7212 */ /* 0x000fe200078e3cff */
[----:B------:R-:W-:Y:S01]  /*a2b0*/  IMAD.X R29, RZ, RZ, R33, P3 ;  /* 0x000000ffff1d7224 */ /* 0x000fe200018e0621 */
[----:B------:R-:W-:-:S02]  /*a2c0*/  LOP3.LUT R52, R4, R7, RZ, 0x3c, !PT ;  /* 0x0000000704347212 */ /* 0x000fc400078e3cff */
[----:B------:R-:W-:Y:S02]  /*a2d0*/  SHF.R.U64 R5, R5, 0x3, RZ ;  /* 0x0000000305057819 */ /* 0x000fe400000012ff */
[----:B------:R-:W-:Y:S02]  /*a2e0*/  IADD3 R7, P3, R32, 0x8000, RZ ;  /* 0x0000800020077810 */ /* 0x000fe40007f7e0ff */
[----:B------:R-:W-:Y:S02]  /*a2f0*/  F2FP.BF16.F32.PACK_AB R90, R90, R91 ;  /* 0x0000005b5a5a723e */ /* 0x000fe400000010ff */
[----:B------:R-:W-:Y:S02]  /*a300*/  SEL R91, R40, R41, P0 ;  /* 0x00000029285b7207 */ /* 0x000fe40000000000 */
[----:B------:R-:W-:Y:S02]  /*a310*/  SEL R64, R41, R40, P0 ;  /* 0x0000002829407207 */ /* 0x000fe40000000000 */
[----:B------:R-:W-:-:S02]  /*a320*/  LOP3.LUT R40, R5, R6, RZ, 0x3c, !PT ;  /* 0x0000000605287212 */ /* 0x000fc400078e3cff */
[----:B------:R-:W-:-:S04]  /*a330*/  LOP3.LUT R6, R7, 0x380, RZ, 0xc0, !PT ;  /* 0x0000038007067812 */ /* 0x000fc800078ec0ff */
[----:B------:R-:W-:Y:S02]  /*a340*/  SHF.R.U64 R6, R6, 0x3, RZ ;  /* 0x0000000306067819 */ /* 0x000fe400000012ff */
[----:B------:R-:W-:Y:S02]  /*a350*/  LOP3.LUT R4, R9, 0x380, RZ, 0xc0, !PT ;  /* 0x0000038009047812 */ /* 0x000fe400078ec0ff */
[----:B------:R-:W-:Y:S01]  /*a360*/  LOP3.LUT R6, R6, R7, RZ, 0x3c, !PT ;  /* 0x0000000706067212 */ /* 0x000fe200078e3cff */
[----:B------:R-:W-:Y:S01]  /*a370*/  IMAD.X R7, RZ, RZ, R33, P3 ;  /* 0x000000ffff077224 */ /* 0x000fe200018e0621 */
[----:B-1----:R-:W-:Y:S02]  /*a380*/  ISETP.NE.AND P3, PT, R34, 0x1, PT ;  /* 0x000000012200780c */ /* 0x002fe40003f65270 */
[----:B------:R-:W-:Y:S02]  /*a390*/  LOP3.LUT R12, R21, 0x380, RZ, 0xc0, !PT ;  /* 0x00000380150c7812 */ /* 0x000fe400078ec0ff */
[----:B------:R-:W-:-:S02]  /*a3a0*/  LOP3.LUT R14, R25, 0x380, RZ, 0xc0, !PT ;  /* 0x00000380190e7812 */ /* 0x000fc400078ec0ff */
[----:B------:R-:W-:Y:S02]  /*a3b0*/  SHF.R.U64 R4, R4, 0x3, RZ ;  /* 0x0000000304047819 */ /* 0x000fe400000012ff */
[----:B------:R-:W-:Y:S01]  /*a3c0*/  SHF.R.U64 R12, R12, 0x3, RZ ;  /* 0x000000030c0c7819 */ /* 0x000fe200000012ff */
[--C-:B------:R-:W-:Y:S01]  /*a3d0*/  IMAD.X R39, RZ, RZ, R61.reuse, P2 ;  /* 0x000000ffff277224 */ /* 0x100fe200010e063d */
[----:B------:R-:W-:Y:S02]  /*a3e0*/  SHF.R.U64 R14, R14, 0x3, RZ ;  /* 0x000000030e0e7819 */ /* 0x000fe400000012ff */
[----:B------:R-:W-:Y:S02]  /*a3f0*/  LOP3.LUT R38, R4, R9, RZ, 0x3c, !PT ;  /* 0x0000000904267212 */ /* 0x000fe400078e3cff */
[----:B------:R-:W-:Y:S02]  /*a400*/  LOP3.LUT R46, R12, R21, RZ, 0x3c, !PT ;  /* 0x000000150c2e7212 */ /* 0x000fe400078e3cff */
[----:B------:R-:W-:Y:S01]  /*a410*/  LOP3.LUT R10, R11, 0x380, RZ, 0xc0, !PT ;  /* 0x000003800b0a7812 */ /* 0x000fe200078ec0ff */
[--C-:B------:R-:W-:Y:S01]  /*a420*/  IMAD.X R41, RZ, RZ, R61.reuse, P5 ;  /* 0x000000ffff297224 */ /* 0x100fe200028e063d */
[----:B------:R-:W-:Y:S01]  /*a430*/  LOP3.LUT R12, R13, 0x380, RZ, 0xc0, !PT ;  /* 0x000003800d0c7812 */ /* 0x000fe200078ec0ff */
[----:B------:R-:W-:Y:S01]  /*a440*/  IMAD.X R43, RZ, RZ, R61, P6 ;  /* 0x000000ffff2b7224 */ /* 0x000fe200030e063d */
[----:B------:R-:W-:-:S02]  /*a450*/  LOP3.LUT R44, R14, R25, RZ, 0x3c, !PT ;  /* 0x000000190e2c7212 */ /* 0x000fc400078e3cff */
[----:B------:R-:W-:Y:S02]  /*a460*/  IADD3 R25, P2, R32, 0x5000, RZ ;  /* 0x0000500020197810 */ /* 0x000fe40007f5e0ff */
[----:B------:R-:W-:Y:S02]  /*a470*/  MOV R106, R38 ;  /* 0x00000026006a7202 */ /* 0x000fe40000000f00 */
[----:B------:R-:W-:Y:S01]  /*a480*/  F2FP.BF16.F32.PACK_AB R27, R26, R27 ;  /* 0x0000001b1a1b723e */ /* 0x000fe200000010ff */
[----:B------:R-:W1:Y:S01]  /*a490*/  @P3 LDC R39, c[0x0][0xbec] ;  /* 0x0002fb00ff273b82 */ /* 0x000e620000000800 */
[----:B------:R-:W-:Y:S02]  /*a4a0*/  SHF.R.U64 R10, R10, 0x3, RZ ;  /* 0x000000030a0a7819 */ /* 0x000fe400000012ff */
[----:B------:R-:W-:Y:S02]  /*a4b0*/  SHF.R.U64 R12, R12, 0x3, RZ ;  /* 0x000000030c0c7819 */ /* 0x000fe400000012ff */
[----:B------:R-:W-:-:S02]  /*a4c0*/  LOP3.LUT R24, R25, 0x380, RZ, 0xc0, !PT ;  /* 0x0000038019187812 */ /* 0x000fc400078ec0ff */
[----:B------:R-:W-:Y:S01]  /*a4d0*/  MOV R104, R40 ;  /* 0x0000002800687202 */ /* 0x000fe20000000f00 */
[--C-:B------:R-:W-:Y:S01]  /*a4e0*/  IMAD.X R51, RZ, RZ, R61.reuse, P4 ;  /* 0x000000ffff337224 */ /* 0x100fe200020e063d */
[----:B------:R-:W-:Y:S01]  /*a4f0*/  SEL R111, R20, R27, P0 ;  /* 0x0000001b146f7207 */ /* 0x000fe20000000000 */
[----:B------:R-:W-:Y:S01]  /*a500*/  UPRMT UR4, UR37, 0x654, UR4 ;  /* 0x0000065425047896 */ /* 0x000fe20008000004 */
[----:B------:R-:W-:Y:S02]  /*a510*/  LOP3.LUT R48, R10, R11, RZ, 0x3c, !PT ;  /* 0x0000000b0a307212 */ /* 0x000fe400078e3cff */
[----:B------:R-:W-:Y:S02]  /*a520*/  MOV R102, R42 ;  /* 0x0000002a00667202 */ /* 0x000fe40000000f00 */
[----:B--2---:R-:W-:Y:S01]  /*a530*/  LOP3.LUT R41, R36, 0x2, RZ, 0x3c, !PT ;  /* 0x0000000224297812 */ /* 0x004fe200078e3cff */
[----:B------:R-:W2:Y:S01]  /*a540*/  @P3 LDC R42, c[0x0][0xbf0] ;  /* 0x0002fc00ff2a3b82 */ /* 0x000ea20000000800 */
[----:B------:R-:W-:Y:S01]  /*a550*/  SEL R75, R27, R20, P0 ;  /* 0x000000141b4b7207 */ /* 0x000fe20000000000 */
[----:B------:R-:W-:Y:S01]  /*a560*/  IMAD.X R53, RZ, RZ, R61, P1 ;  /* 0x000000ffff357224 */ /* 0x000fe200008e063d */
[----:B------:R-:W-:-:S02]  /*a570*/  LOP3.LUT R50, R12, R13, RZ, 0x3c, !PT ;  /* 0x0000000d0c327212 */ /* 0x000fc400078e3cff */
[----:B------:R-:W-:Y:S01]  /*a580*/  SHF.R.U64 R24, R24, 0x3, RZ ;  /* 0x0000000318187819 */ /* 0x000fe200000012ff */
[----:B------:R-:W-:Y:S01]  /*a590*/  SHFL.IDX PT, R85, R85, R36, 0x1c1f ;  /* 0x001c1f2455557589 */ /* 0x000fe200000e0000 */
[----:B------:R-:W-:Y:S01]  /*a5a0*/  MOV R110, R60 ;  /* 0x0000003c006e7202 */ /* 0x000fe20000000f00 */
[----:B------:R-:W-:Y:S01]  /*a5b0*/  UIMAD UR11, UR6, UR5, UR42 ;  /* 0x00000005060b72a4 */ /* 0x000fe2000f8e022a */
[----:B------:R-:W-:Y:S01]  /*a5c0*/  MOV R100, R48 ;  /* 0x0000003000647202 */ /* 0x000fe20000000f00 */
[----:B------:R-:W-:Y:S01]  /*a5d0*/  SHFL.IDX PT, R38, R37, R41, 0x1c1f ;  /* 0x001c1f2925267589 */ /* 0x000fe200000e0000 */
[----:B------:R-:W-:Y:S01]  /*a5e0*/  MOV R61, R50 ;  /* 0x00000032003d7202 */ /* 0x000fe20000000f00 */
[----:B------:R-:W-:Y:S01]  /*a5f0*/  SYNCS.ARRIVE.TRANS64.RED.A1T0 RZ, [UR4], RZ ;  /* 0x000000ffffff79a7 */ /* 0x000fe20008100404 */
[----:B------:R-:W-:Y:S01]  /*a600*/  LOP3.LUT R24, R24, R25, RZ, 0x3c, !PT ;  /* 0x0000001918187212 */ /* 0x000fe200078e3cff */
[----:B------:R-:W-:Y:S01]  /*a610*/  SHFL.IDX PT, R109, R109, R36, 0x1c1f ;  /* 0x001c1f246d6d7589 */ /* 0x000fe200000e0000 */
[----:B------:R-:W-:Y:S01]  /*a620*/  MOV R45, R44 ;  /* 0x0000002c002d7202 */ /* 0x000fe20000000f00 */
[----:B------:R-:W-:Y:S01]  /*a630*/  IMAD R44, RZ, RZ, -UR42 ;  /* 0x8000002aff2c7e24 */ /* 0x000fe2000f8e02ff */
[----:B------:R-:W-:Y:S01]  /*a640*/  MOV R108, R52 ;  /* 0x00000034006c7202 */ /* 0x000fe20000000f00 */
[----:B------:R-:W-:Y:S01]  /*a650*/  SHFL.IDX PT, R111, R111, R36, 0x1c1f ;  /* 0x001c1f246f6f7589 */ /* 0x000fe200000e0000 */
[----:B------:R-:W-:-:S03]  /*a660*/  IADD3.X R25, RZ, R33, RZ, P2, !PT ;  /* 0x00000021ff197210 */ /* 0x000fc600017fe4ff */
[----:B------:R-:W3:Y:S01]  /*a670*/  SHFL.IDX PT, R40, R79, R41, 0x1c1f ;  /* 0x001c1f294f287589 */ /* 0x000ee200000e0000 */
[----:B------:R-:W-:-:S03]  /*a680*/  IADD3 R35, P2, R32, 0xb000, RZ ;  /* 0x0000b00020237810 */ /* 0x000fc60007f5e0ff */
[----:B------:R-:W4:Y:S04]  /*a690*/  SHFL.IDX PT, R48, R75, R41, 0x1c1f ;  /* 0x001c1f294b307589 */ /* 0x000f2800000e0000 */
[----:B------:R-:W-:Y:S04]  /*a6a0*/  SHFL.IDX PT, R87, R87, R36, 0x1c1f ;  /* 0x001c1f2457577589 */ /* 0x000fe800000e0000 */
[----:B------:R-:W-:Y:S04]  /*a6b0*/  SHFL.IDX PT, R89, R89, R36, 0x1c1f ;  /* 0x001c1f2459597589 */ /* 0x000fe800000e0000 */
[----:B------:R-:W4:Y:S04]  /*a6c0*/  SHFL.IDX PT, R62, R62, R41, 0x1c1f ;  /* 0x001c1f293e3e7589 */ /* 0x000f2800000e0000 */
[----:B------:R-:W-:Y:S04]  /*a6d0*/  SHFL.IDX PT, R50, R63, R41, 0x1c1f ;  /* 0x001c1f293f327589 */ /* 0x000fe800000e0000 */
[----:B------:R-:W-:Y:S04]  /*a6e0*/  SHFL.IDX PT, R113, R113, R36, 0x1c1f ;  /* 0x001c1f2471717589 */ /* 0x000fe800000e0000 */
[----:B------:R-:W4:Y:S01]  /*a6f0*/  SHFL.IDX PT, R52, R73, R41, 0x1c1f ;  /* 0x001c1f2949347589 */ /* 0x000f2200000e0000 */
[----:B------:R-:W-:Y:S01]  /*a700*/  MOV R46, R46 ;  /* 0x0000002e002e7202 */ /* 0x000fe20000000f00 */
[----:B0-----:R-:W-:Y:S01]  /*a710*/  IMAD R44, R133, R44, UR41 ;  /* 0x00000029852c7e24 */ /* 0x001fe2000f8e022c */
[----:B------:R-:W-:Y:S01]  /*a720*/  LOP3.LUT R4, R35, 0x380, RZ, 0xc0, !PT ;  /* 0x0000038023047812 */ /* 0x000fe200078ec0ff */
[----:B------:R-:W-:Y:S01]  /*a730*/  USHF.R.S32.HI UR10, URZ, 0x1f, UR11 ;  /* 0x0000001f3f0a7899 */ /* 0x000fe2000801140b */
[----:B------:R-:W-:Y:S01]  /*a740*/  MOV R47, R56 ;  /* 0x00000038002f7202 */ /* 0x000fe20000000f00 */
[----:B------:R-:W-:Y:S01]  /*a750*/  SHFL.IDX PT, R93, R93, R36, 0x1c1f ;  /* 0x001c1f245d5d7589 */ /* 0x000fe200000e0000 */
[----:B------:R-:W-:Y:S01]  /*a760*/  MOV R60, R54 ;  /* 0x00000036003c7202 */ /* 0x000fe20000000f00 */
[----:B------:R-:W-:-:S02]  /*a770*/  IMAD R54, R44, 0x80, R222 ;  /* 0x000000802c367824 */ /* 0x000fc400078e02de */
[----:B------:R-:W0:Y:S01]  /*a780*/  SHFL.IDX PT, R56, R65, R41, 0x1c1f ;  /* 0x001c1f2941387589 */ /* 0x000e2200000e0000 */
[----:B------:R-:W-:Y:S01]  /*a790*/  SHF.R.U64 R4, R4, 0x3, RZ ;  /* 0x0000000304047819 */ /* 0x000fe200000012ff */
[----:B------:R-:W-:Y:S01]  /*a7a0*/  UIMAD UR5, UR10, UR8, URZ ;  /* 0x000000080a0572a4 */ /* 0x000fe2000f8e023f */
[----:B-1----:R-:W-:Y:S01]  /*a7b0*/  @P3 IMAD.HI.U32 R39, R54, R39, RZ ;  /* 0x0000002736273227 */ /* 0x002fe200078e00ff */
[----:B------:R-:W-:Y:S01]  /*a7c0*/  USHF.R.S32.HI UR12, URZ, 0x1f, UR40 ;  /* 0x0000001f3f0c7899 */ /* 0x000fe20008011428 */
[----:B------:R-:W-:Y:S01]  /*a7d0*/  LOP3.LUT R4, R4, R35, RZ, 0x3c, !PT ;  /* 0x0000002304047212 */ /* 0x000fe200078e3cff */
[----:B------:R-:W-:Y:S01]  /*a7e0*/  SHFL.IDX PT, R91, R91, R36, 0x1c1f ;  /* 0x001c1f245b5b7589 */ /* 0x000fe200000e0000 */
[----:B------:R-:W-:Y:S01]  /*a7f0*/  UIMAD.WIDE.U32 UR6, UR11, UR8, URZ ;  /* 0x000000080b0672a5 */ /* 0x000fe2000f8e003f */
[----:B------:R-:W-:Y:S01]  /*a800*/  SEL R103, R92, R71, P0 ;  /* 0x000000475c677207 */ /* 0x000fe20000000000 */
[----:B------:R-:W-:Y:S01]  /*a810*/  UIMAD UR5, UR11, UR9, UR5 ;  /* 0x000000090b0572a4 */ /* 0x000fe2000f8e0205 */
[----:B------:R-:W-:Y:S01]  /*a820*/  SHFL.IDX PT, R115, R115, R36, 0x1c1f ;  /* 0x001c1f2473737589 */ /* 0x000fe200000e0000 */
[----:B------:R-:W-:Y:S01]  /*a830*/  SEL R129, R90, R83, P0 ;  /* 0x000000535a817207 */ /* 0x000fe20000000000 */
[----:B------:R-:W-:Y:S01]  /*a840*/  ULDC.64 UR8, c[0x0][0xb98] ;  /* 0x0002e60000087ab9 */ /* 0x000fe20000000a00 */
[----:B------:R-:W-:Y:S01]  /*a850*/  MOV R35, R58 ;  /* 0x0000003a00237202 */ /* 0x000fe20000000f00 */
[----:B------:R-:W1:Y:S01]  /*a860*/  SHFL.IDX PT, R64, R64, R41, 0x1c1f ;  /* 0x001c1f2940407589 */ /* 0x000e6200000e0000 */
[----:B------:R-:W-:-:S03]  /*a870*/  SEL R71, R71, R92, P0 ;  /* 0x0000005c47477207 */ /* 0x000fc60000000000 */
[----:B------:R-:W1:Y:S01]  /*a880*/  SHFL.IDX PT, R74, R74, R41, 0x1c1f ;  /* 0x001c1f294a4a7589 */ /* 0x000e6200000e0000 */
[----:B------:R-:W-:Y:S01]  /*a890*/  SEL R83, R83, R90, P0 ;  /* 0x0000005a53537207 */ /* 0x000fe20000000000 */
[----:B------:R-:W-:Y:S02]  /*a8a0*/  IMAD.MOV.U32 R57, RZ, RZ, R54 ;  /* 0x000000ffff397224 */ /* 0x000fe400078e0036 */
[----:B------:R-:W-:Y:S01]  /*a8b0*/  SHFL.IDX PT, R117, R117, R36, 0x1c1f ;  /* 0x001c1f2475757589 */ /* 0x000fe200000e0000 */
[----:B------:R-:W-:-:S03]  /*a8c0*/  UIMAD UR4, UR12, UR8, URZ ;  /* 0x000000080c0472a4 */ /* 0x000fc6000f8e023f */
[----:B------:R-:W1:Y:S01]  /*a8d0*/  SHFL.IDX PT, R76, R76, R41, 0x1c1f ;  /* 0x001c1f294c4c7589 */ /* 0x000e6200000e0000 */
[----:B------:R-:W-:-:S03]  /*a8e0*/  IADD3 R31, P4, R32, 0x1000, RZ ;  /* 0x00001000201f7810 */ /* 0x000fc60007f9e0ff */
[----:B------:R-:W-:Y:S01]  /*a8f0*/  SHFL.IDX PT, R95, R95, R36, 0x1c1f ;  /* 0x001c1f245f5f7589 */ /* 0x000fe200000e0000 */
[----:B------:R-:W-:-:S03]  /*a900*/  IADD3 R15, P1, R32, 0x6000, RZ ;  /* 0x00006000200f7810 */ /* 0x000fc60007f3e0ff */
[----:B------:R-:W-:Y:S01]  /*a910*/  SHFL.IDX PT, R119, R119, R36, 0x1c1f ;  /* 0x001c1f2477777589 */ /* 0x000fe200000e0000 */
[----:B--2---:R-:W-:-:S03]  /*a920*/  @P3 SHF.R.U32.HI R57, RZ, R42, R39 ;  /* 0x0000002aff393219 */ /* 0x004fc60000011627 */
[----:B------:R-:W2:Y:S04]  /*a930*/  SHFL.IDX PT, R58, R67, R41, 0x1c1f ;  /* 0x001c1f29433a7589 */ /* 0x000ea800000e0000 */
[----:B------:R-:W2:Y:S01]  /*a940*/  SHFL.IDX PT, R94, R77, R41, 0x1c1f ;  /* 0x001c1f294d5e7589 */ /* 0x000ea200000e0000 */
[----:B------:R-:W-:Y:S01]  /*a950*/  LOP3.LUT R30, R31, 0x380, RZ, 0xc0, !PT ;  /* 0x000003801f1e7812 */ /* 0x000fe200078ec0ff */
[----:B------:R-:W-:Y:S01]  /*a960*/  UIADD3 UR5, UR7, UR5, URZ ;  /* 0x0000000507057290 */ /* 0x000fe2000fffe03f */
[----:B------:R-:W-:Y:S01]  /*a970*/  LOP3.LUT R14, R15, 0x380, RZ, 0xc0, !PT ;  /* 0x000003800f0e7812 */ /* 0x000fe200078ec0ff */
[----:B------:R-:W-:Y:S01]  /*a980*/  SHFL.IDX PT, R97, R97, R36, 0x1c1f ;  /* 0x001c1f2461617589 */ /* 0x000fe200000e0000 */
[----:B---3--:R-:W-:Y:S01]  /*a990*/  SEL R37, R109, R40, P0 ;  /* 0x000000286d257207 */ /* 0x008fe20000000000 */
[----:B------:R-:W-:-:S02]  /*a9a0*/  IMAD.MOV R59, RZ, RZ, -R57 ;  /* 0x000000ffff3b7224 */ /* 0x000fc400078e0a39 */
[----:B------:R-:W-:Y:S01]  /*a9b0*/  SHFL.IDX PT, R99, R99, R36, 0x1c1f ;  /* 0x001c1f2463637589 */ /* 0x000fe200000e0000 */
[----:B------:R-:W-:Y:S01]  /*a9c0*/  SEL R39, R40, R109, P0 ;  /* 0x0000006d28277207 */ /* 0x000fe20000000000 */
[----:B------:R-:W-:Y:S02]  /*a9d0*/  UIMAD UR7, UR40, UR9, UR4 ;  /* 0x00000009280772a4 */ /* 0x000fe4000f8e0204 */
[----:B------:R-:W-:Y:S01]  /*a9e0*/  SHFL.IDX PT, R101, R101, R36, 0x1c1f ;  /* 0x001c1f2465657589 */ /* 0x000fe200000e0000 */
[----:B----4-:R-:W-:-:S03]  /*a9f0*/  SEL R43, R48, R111, P0 ;  /* 0x0000006f302b7207 */ /* 0x010fc60000000000 */
[----:B------:R-:W-:Y:S01]  /*aa00*/  SHFL.IDX PT, R103, R103, R36, 0x1c1f ;  /* 0x001c1f2467677589 */ /* 0x000fe200000e0000 */
[----:B------:R-:W-:-:S03]  /*aa10*/  SEL R40, R87, R62, P0 ;  /* 0x0000003e57287207 */ /* 0x000fc60000000000 */
[----:B------:R-:W-:Y:S01]  /*aa20*/  SHFL.IDX PT, R105, R105, R36, 0x1c1f ;  /* 0x001c1f2469697589 */ /* 0x000fe200000e0000 */
[----:B------:R-:W-:-:S03]  /*aa30*/  SEL R42, R62, R87, P0 ;  /* 0x000000573e2a7207 */ /* 0x000fc60000000000 */
[----:B------:R-:W-:Y:S01]  /*aa40*/  SHFL.IDX PT, R107, R107, R36, 0x1c1f ;  /* 0x001c1f246b6b7589 */ /* 0x000fe200000e0000 */
[----:B------:R-:W-:-:S03]  /*aa50*/  UMOV UR4, UR6 ;  /* 0x0000000600047c82 */ /* 0x000fc60008000000 */
[----:B------:R-:W-:Y:S04]  /*aa60*/  SHFL.IDX PT, R121, R121, R36, 0x1c1f ;  /* 0x001c1f2479797589 */ /* 0x000fe800000e0000 */
[----:B------:R-:W-:Y:S04]  /*aa70*/  SHFL.IDX PT, R123, R123, R36, 0x1c1f ;  /* 0x001c1f247b7b7589 */ /* 0x000fe800000e0000 */
[----:B------:R-:W-:Y:S04]  /*aa80*/  SHFL.IDX PT, R125, R125, R36, 0x1c1f ;  /* 0x001c1f247d7d7589 */ /* 0x000fe800000e0000 */
[----:B------:R-:W-:Y:S04]  /*aa90*/  SHFL.IDX PT, R127, R127, R36, 0x1c1f ;  /* 0x001c1f247f7f7589 */ /* 0x000fe800000e0000 */
[----:B------:R-:W-:Y:S04]  /*aaa0*/  SHFL.IDX PT, R129, R129, R36, 0x1c1f ;  /* 0x001c1f2481817589 */ /* 0x000fe800000e0000 */
[----:B------:R3:W-:Y:S01]  /*aab0*/  SHFL.IDX PT, R131, R131, R36, 0x1c1f ;  /* 0x001c1f2483837589 */ /* 0x0007e200000e0000 */
[----:B------:R-:W-:-:S03]  /*aac0*/  SEL R49, R113, R52, P0 ;  /* 0x0000003471317207 */ /* 0x000fc60000000000 */
[----:B------:R-:W4:Y:S01]  /*aad0*/  SHFL.IDX PT, R66, R66, R41, 0x1c1f ;  /* 0x001c1f2942427589 */ /* 0x000f2200000e0000 */
[----:B------:R-:W-:-:S03]  /*aae0*/  SEL R51, R52, R113, P0 ;  /* 0x0000007134337207 */ /* 0x000fc60000000000 */
[----:B------:R-:W-:Y:S01]  /*aaf0*/  SHFL.IDX PT, R68, R68, R41, 0x1c1f ;  /* 0x001c1f2944447589 */ /* 0x000fe200000e0000 */
[----:B---3--:R-:W-:-:S03]  /*ab00*/  SEL R36, R85, R38, P0 ;  /* 0x0000002655247207 */ /* 0x008fc60000000000 */
[----:B------:R-:W-:Y:S01]  /*ab10*/  SHFL.IDX PT, R86, R69, R41, 0x1c1f ;  /* 0x001c1f2945567589 */ /* 0x000fe200000e0000 */
[----:B------:R-:W-:Y:S01]  /*ab20*/  SEL R38, R38, R85, P0 ;  /* 0x0000005526267207 */ /* 0x000fe20000000000 */
[----:B------:R-:W-:Y:S01]  /*ab30*/  BAR.SYNC.DEFER_BLOCKING 0x1, 0x100 ;  /* 0x0044000000007b1d */ /* 0x000fe20000010000 */
[----:B------:R-:W-:Y:S01]  /*ab40*/  SHF.R.U64 R30, R30, 0x3, RZ ;  /* 0x000000031e1e7819 */ /* 0x000fe200000012ff */
[----:B------:R-:W-:Y:S01]  /*ab50*/  UIMAD.WIDE.U32 UR4, UR40, UR8, UR4 ;  /* 0x00000008280472a5 */ /* 0x000fe2000f8e0004 */
[----:B------:R-:W-:-:S03]  /*ab60*/  SHF.R.U64 R14, R14, 0x3, RZ ;  /* 0x000000030e0e7819 */ /* 0x000fc600000012ff */
        /* <DEDUP_REMOVED lines=8> */
[----:B------:R0:W3:Y:S01]  /*abf0*/  SHFL.IDX PT, R84, R84, R41, 0x1c1f ;  /* 0x001c1f2954547589 */ /* 0x0000e200000e0000 */
[----:B------:R-:W-:Y:S01]  /*ac00*/  IMAD R59, R34, R59, R54 ;  /* 0x0000003b223b7224 */ /* 0x000fe200078e0236 */
[----:B------:R-:W-:Y:S01]  /*ac10*/  LOP3.LUT R30, R30, R31, RZ, 0x3c, !PT ;  /* 0x0000001f1e1e7212 */ /* 0x000fe200078e3cff */
[----:B------:R-:W-:Y:S01]  /*ac20*/  ULDC.64 UR8, c[0x0][0xae8] ;  /* 0x0002ba0000087ab9 */ /* 0x000fe20000000a00 */
[----:B------:R1:W-:Y:S01]  /*ac30*/  STSM.16.M88.4 [R110], R36 ;  /* 0x000000246e007844 */ /* 0x0003e20000000200 */
[----:B0-----:R-:W-:-:S02]  /*ac40*/  SEL R41, R111, R48, P0 ;  /* 0x000000306f297207 */ /* 0x001fc40000000000 */
[----:B------:R-:W-:Y:S02]  /*ac50*/  SEL R48, R89, R50, P0 ;  /* 0x0000003259307207 */ /* 0x000fe40000000000 */
[----:B------:R-:W-:Y:S01]  /*ac60*/  SEL R50, R50, R89, P0 ;  /* 0x0000005932327207 */ /* 0x000fe20000000000 */
[----:B------:R-:W-:Y:S01]  /*ac70*/  STSM.16.M88.4 [R108], R40 ;  /* 0x000000286c007844 */ /* 0x000fe20000000200 */
[----:B------:R-:W-:Y:S01]  /*ac80*/  LOP3.LUT R14, R14, R15, RZ, 0x3c, !PT ;  /* 0x0000000f0e0e7212 */ /* 0x000fe200078e3cff */
[--C-:B------:R-:W-:Y:S02]  /*ac90*/  IMAD.X R31, RZ, RZ, R33.reuse, P4 ;  /* 0x000000ffff1f7224 */ /* 0x100fe400020e0621 */
[----:B------:R0:W-:Y:S01]  /*aca0*/  STSM.16.M88.4 [R106], R48 ;  /* 0x000000306a007844 */ /* 0x0001e20000000200 */
[----:B------:R-:W-:Y:S01]  /*acb0*/  IMAD.X R15, RZ, RZ, R33, P1 ;  /* 0x000000ffff0f7224 */ /* 0x000fe200008e0621 */
[----:B-1----:R-:W-:Y:S02]  /*acc0*/  SEL R36, R93, R56, P0 ;  /* 0x000000385d247207 */ /* 0x002fe40000000000 */
[----:B------:R-:W-:-:S02]  /*acd0*/  SEL R38, R56, R93, P0 ;  /* 0x0000005d38267207 */ /* 0x000fc40000000000 */
[C---:B------:R-:W-:Y:S02]  /*ace0*/  IADD3 R27, P6, R32.reuse, 0x3000, RZ ;  /* 0x00003000201b7810 */ /* 0x040fe40007fde0ff */
[C---:B------:R-:W-:Y:S02]  /*acf0*/  IADD3 R21, P5, R32.reuse, 0x4000, RZ ;  /* 0x0000400020157810 */ /* 0x040fe40007fbe0ff */
[----:B------:R-:W-:Y:S02]  /*ad00*/  IADD3 R13, P4, R32, 0x7000, RZ ;  /* 0x00007000200d7810 */ /* 0x000fe40007f9e0ff */
[----:B------:R-:W-:Y:S01]  /*ad10*/  IADD3 R56, P1, R57, UR4, RZ ;  /* 0x0000000439387c10 */ /* 0x000fe2000ff3e0ff */
[----:B0-----:R-:W-:Y:S01]  /*ad20*/  IMAD.U32 R50, RZ, RZ, UR7 ;  /* 0x00000007ff327e24 */ /* 0x001fe2000f8e00ff */
[----:B------:R-:W-:Y:S01]  /*ad30*/  SHF.R.S32.HI R49, RZ, 0x1f, R57 ;  /* 0x0000001fff317819 */ /* 0x000fe20000011439 */
[----:B------:R-:W-:Y:S01]  /*ad40*/  ULDC.64 UR6, c[0x0][0xb88] ;  /* 0x0002e20000067ab9 */ /* 0x000fe20000000a00 */
[----:B------:R-:W-:-:S02]  /*ad50*/  SHF.R.S32.HI R48, RZ, 0x1f, R59 ;  /* 0x0000001fff307819 */ /* 0x000fc4000001143b */
[----:B------:R-:W-:Y:S02]  /*ad60*/  LOP3.LUT R26, R27, 0x380, RZ, 0xc0, !PT ;  /* 0x000003801b1a7812 */ /* 0x000fe400078ec0ff */
[----:B------:R-:W-:Y:S01]  /*ad70*/  LOP3.LUT R20, R21, 0x380, RZ, 0xc0, !PT ;  /* 0x0000038015147812 */ /* 0x000fe200078ec0ff */
[----:B------:R-:W-:Y:S01]  /*ad80*/  IMAD R48, R48, UR6, RZ ;  /* 0x0000000630307c24 */ /* 0x000fe2000f8e02ff */
[----:B------:R-:W-:Y:S02]  /*ad90*/  LOP3.LUT R12, R13, 0x380, RZ, 0xc0, !PT ;  /* 0x000003800d0c7812 */ /* 0x000fe400078ec0ff */
[----:B------:R-:W-:Y:S02]  /*ada0*/  IADD3.X R57, R49, UR5, R50, P1, !PT ;  /* 0x0000000531397c10 */ /* 0x000fe40008ffe432 */
[----:B------:R-:W-:Y:S02]  /*adb0*/  SEL R52, R91, R64, P0 ;  /* 0x000000405b347207 */ /* 0x000fe40000000000 */
[----:B------:R-:W-:-:S02]  /*adc0*/  SEL R54, R64, R91, P0 ;  /* 0x0000005b40367207 */ /* 0x000fc40000000000 */
[----:B------:R-:W-:Y:S02]  /*add0*/  SEL R53, R115, R74, P0 ;  /* 0x0000004a73357207 */ /* 0x000fe40000000000 */
[----:B------:R-:W-:Y:S02]  /*ade0*/  SEL R55, R74, R115, P0 ;  /* 0x000000734a377207 */ /* 0x000fe40000000000 */
[----:B------:R-:W-:Y:S02]  /*adf0*/  LOP3.LUT R5, R32, 0x380, RZ, 0xc0, !PT ;  /* 0x0000038020057812 */ /* 0x000fe400078ec0ff */
[----:B------:R-:W-:Y:S02]  /*ae00*/  SEL R37, R117, R76, P0 ;  /* 0x0000004c75257207 */ /* 0x000fe40000000000 */
[----:B------:R-:W-:Y:S01]  /*ae10*/  SEL R39, R76, R117, P0 ;  /* 0x000000754c277207 */ /* 0x000fe20000000000 */
[C---:B------:R-:W-:Y:S01]  /*ae20*/  IMAD R63, R59.reuse, UR7, R48 ;  /* 0x000000073b3f7c24 */ /* 0x040fe2000f8e0230 */
[----:B------:R-:W-:Y:S01]  /*ae30*/  SHF.R.U64 R26, R26, 0x3, RZ ;  /* 0x000000031a1a7819 */ /* 0x000fe200000012ff */
[----:B------:R-:W-:Y:S01]  /*ae40*/  IMAD.WIDE.U32 R56, R59, UR6, R56 ;  /* 0x000000063b387c25 */ /* 0x000fe2000f8e0038 */
[----:B------:R-:W-:Y:S01]  /*ae50*/  SHF.R.U64 R20, R20, 0x3, RZ ;  /* 0x0000000314147819 */ /* 0x000fe200000012ff */
[----:B------:R-:W-:Y:S01]  /*ae60*/  ULDC UR6, c[0x0][0xa88] ;  /* 0x0002a20000067ab9 */ /* 0x000fe20000000800 */
[----:B------:R-:W-:-:S02]  /*ae70*/  SHF.R.U64 R12, R12, 0x3, RZ ;  /* 0x000000030c0c7819 */ /* 0x000fc400000012ff */
[----:B--2---:R-:W-:Y:S02]  /*ae80*/  SEL R40, R95, R58, P0 ;  /* 0x0000003a5f287207 */ /* 0x004fe40000000000 */
[----:B------:R-:W-:Y:S01]  /*ae90*/  SEL R42, R58, R95, P0 ;  /* 0x0000005f3a2a7207 */ /* 0x000fe20000000000 */
[----:B------:R-:W-:Y:S01]  /*aea0*/  IMAD R58, R44, 0x80, R221 ;  /* 0x000000802c3a7824 */ /* 0x000fe200078e02dd */
[----:B------:R-:W-:Y:S02]  /*aeb0*/  SEL R41, R119, R94, P0 ;  /* 0x0000005e77297207 */ /* 0x000fe40000000000 */
[----:B------:R-:W-:Y:S01]  /*aec0*/  SEL R43, R94, R119, P0 ;  /* 0x000000775e2b7207 */ /* 0x000fe20000000000 */
[----:B------:R-:W-:Y:S01]  /*aed0*/  STSM.16.M88.4 [R104], R52 ;  /* 0x0000003468007844 */ /* 0x000fe20000000200 */
[----:B------:R-:W-:Y:S01]  /*aee0*/  SHF.R.U64 R5, R5, 0x3, RZ ;  /* 0x0000000305057819 */ /* 0x000fe200000012ff */
[----:B------:R-:W-:Y:S01]  /*aef0*/  ULDC.64 UR4, c[0x0][0xb50] ;  /* 0x0002d40000047ab9 */ /* 0x000fe20000000a00 */
[----:B------:R-:W-:Y:S01]  /*af00*/  LOP3.LUT R26, R26, R27, RZ, 0x3c, !PT ;  /* 0x0000001b1a1a7212 */ /* 0x000fe200078e3cff */
[----:B------:R0:W-:Y:S01]  /*af10*/  STSM.16.M88.4 [R102], R36 ;  /* 0x0000002466007844 */ /* 0x0001e20000000200 */
[----:B------:R-:W-:Y:S01]  /*af20*/  LOP3.LUT R20, R20, R21, RZ, 0x3c, !PT ;  /* 0x0000001514147212 */ /* 0x000fe200078e3cff */
[----:B------:R-:W-:Y:S01]  /*af30*/  IMAD R93, R34, UR6, RZ ;  /* 0x00000006225d7c24 */ /* 0x000fe2000f8e02ff */
[----:B------:R-:W-:Y:S01]  /*af40*/  LOP3.LUT R12, R12, R13, RZ, 0x3c, !PT ;  /* 0x0000000d0c0c7212 */ /* 0x000fe200078e3cff */
[--C-:B------:R-:W-:Y:S01]  /*af50*/  IMAD.X R27, RZ, RZ, R33.reuse, P6 ;  /* 0x000000ffff1b7224 */ /* 0x100fe200030e0621 */
[----:B------:R1:W-:Y:S01]  /*af60*/  STSM.16.M88.4 [R100], R40 ;  /* 0x0000002864007844 */ /* 0x0003e20000000200 */
[--C-:B------:R-:W-:Y:S01]  /*af70*/  IMAD.X R21, RZ, RZ, R33.reuse, P5 ;  /* 0x000000ffff157224 */ /* 0x100fe200028e0621 */
[----:B------:R-:W-:Y:S01]  /*af80*/  LOP3.LUT P1, RZ, R22, 0x3, RZ, 0xc0, !PT ;  /* 0x0000000316ff7812 */ /* 0x000fe2000782c0ff */
[----:B------:R-:W-:Y:S01]  /*af90*/  IMAD.X R13, RZ, RZ, R33, P4 ;  /* 0x000000ffff0d7224 */ /* 0x000fe200020e0621 */
[----:B------:R-:W-:-:S02]  /*afa0*/  IADD3 R9, P6, R32, 0x9000, RZ ;  /* 0x0000900020097810 */ /* 0x000fc40007fde0ff */
[----:B------:R-:W-:Y:S02]  /*afb0*/  IADD3 R11, P5, R32, 0xa000, RZ ;  /* 0x0000a000200b7810 */ /* 0x000fe40007fbe0ff */
[----:B----4-:R-:W-:Y:S02]  /*afc0*/  SEL R48, R97, R66, P0 ;  /* 0x0000004261307207 */ /* 0x010fe40000000000 */
[----:B------:R-:W-:Y:S01]  /*afd0*/  SEL R50, R66, R97, P0 ;  /* 0x0000006142327207 */ /* 0x000fe20000000000 */
[----:B0-----:R-:W-:Y:S01]  /*afe0*/  VIADD R36, R58, 0x8 ;  /* 0x000000083a247836 */ /* 0x001fe20000000000 */
[----:B---3--:R-:W-:Y:S01]  /*aff0*/  SEL R49, R121, R78, P0 ;  /* 0x0000004e79317207 */ /* 0x008fe20000000000 */
[----:B------:R-:W-:Y:S01]  /*b000*/  IMAD.IADD R37, R57, 0x1, R63 ;  /* 0x0000000139257824 */ /* 0x000fe200078e023f */
[----:B------:R-:W-:Y:S02]  /*b010*/  SEL R51, R78, R121, P0 ;  /* 0x000000794e337207 */ /* 0x000fe40000000000 */
[----:B-1----:R-:W-:-:S02]  /*b020*/  LEA R40, P4, R56, UR4, 0x2 ;  /* 0x0000000438287c11 */ /* 0x002fc4000f8810ff */
[----:B------:R-:W-:Y:S01]  /*b030*/  LOP3.LUT R32, R5, R32, RZ, 0x3c, !PT ;  /* 0x0000002005207212 */ /* 0x000fe200078e3cff */
[----:B------:R-:W-:Y:S01]  /*b040*/  IMAD.X R5, RZ, RZ, R33, P2 ;  /* 0x000000ffff057224 */ /* 0x000fe200010e0621 */
[-C--:B------:R-:W-:Y:S01]  /*b050*/  ISETP.GE.OR P2, PT, R58, R93.reuse, P1 ;  /* 0x0000005d3a00720c */ /* 0x080fe20000f46670 */
[----:B------:R0:W-:Y:S01]  /*b060*/  STSM.16.M88.4 [R61], R48 ;  /* 0x000000303d007844 */ /* 0x0001e20000000200 */
[----:B------:R-:W-:Y:S02]  /*b070*/  ISETP.GE.OR P1, PT, R36, R93, P1 ;  /* 0x0000005d2400720c */ /* 0x000fe40000f26670 */
[----:B------:R-:W-:Y:S02]  /*b080*/  LEA.HI.X R56, R56, UR5, R37, 0x2, P4 ;  /* 0x0000000538387c11 */ /* 0x000fe4000a0f1425 */
[----:B------:R-:W-:Y:S02]  /*b090*/  SEL R36, R99, R68, P0 ;  /* 0x0000004463247207 */ /* 0x000fe40000000000 */
[----:B------:R-:W-:-:S02]  /*b0a0*/  SEL R38, R68, R99, P0 ;  /* 0x0000006344267207 */ /* 0x000fc40000000000 */
[----:B------:R-:W-:Y:S02]  /*b0b0*/  SEL R37, R123, R80, P0 ;  /* 0x000000507b257207 */ /* 0x000fe40000000000 */
[----:B------:R-:W-:Y:S02]  /*b0c0*/  SEL R39, R80, R123, P0 ;  /* 0x0000007b50277207 */ /* 0x000fe40000000000 */
[----:B------:R-:W-:Y:S02]  /*b0d0*/  SEL R68, R103, R88, P0 ;  /* 0x0000005867447207 */ /* 0x000fe40000000000 */
[----:B------:R-:W-:Y:S02]  /*b0e0*/  SEL R70, R88, R103, P0 ;  /* 0x0000006758467207 */ /* 0x000fe40000000000 */
[----:B0-----:R-:W-:Y:S02]  /*b0f0*/  SEL R48, R101, R86, P0 ;  /* 0x0000005665307207 */ /* 0x001fe40000000000 */
[----:B------:R-:W-:-:S02]  /*b100*/  SEL R50, R86, R101, P0 ;  /* 0x0000006556327207 */ /* 0x000fc40000000000 */
[----:B------:R-:W-:Y:S02]  /*b110*/  SEL R49, R125, R96, P0 ;  /* 0x000000607d317207 */ /* 0x000fe40000000000 */
[----:B------:R-:W-:Y:S01]  /*b120*/  SEL R51, R96, R125, P0 ;  /* 0x0000007d60337207 */ /* 0x000fe20000000000 */
[----:B------:R-:W-:Y:S01]  /*b130*/  SHFL.IDX PT, R62, R40, RZ, 0x1c1f ;  /* 0x001c1fff283e7589 */ /* 0x000fe200000e0000 */
[----:B------:R-:W-:Y:S02]  /*b140*/  SEL R69, R127, R82, P0 ;  /* 0x000000527f457207 */ /* 0x000fe40000000000 */
[----:B------:R-:W-:Y:S01]  /*b150*/  SEL R71, R82, R127, P0 ;  /* 0x0000007f52477207 */ /* 0x000fe20000000000 */
[----:B------:R0:W-:Y:S01]  /*b160*/  SHFL.IDX PT, R72, R40, 0x1, 0x1c1f ;  /* 0x003c1f0028487f89 */ /* 0x0001e200000e0000 */
[----:B------:R-:W-:Y:S02]  /*b170*/  SEL R88, R105, R90, P0 ;  /* 0x0000005a69587207 */ /* 0x000fe40000000000 */
[----:B------:R-:W-:-:S02]  /*b180*/  SEL R90, R90, R105, P0 ;  /* 0x000000695a5a7207 */ /* 0x000fc40000000000 */
[----:B------:R-:W-:Y:S02]  /*b190*/  SEL R89, R129, R98, P0 ;  /* 0x0000006281597207 */ /* 0x000fe40000000000 */
[----:B------:R-:W-:Y:S01]  /*b1a0*/  SEL R91, R98, R129, P0 ;  /* 0x00000081625b7207 */ /* 0x000fe20000000000 */
[----:B------:R-:W-:Y:S01]  /*b1b0*/  STSM.16.M88.4 [R60], R36 ;  /* 0x000000243c007844 */ /* 0x000fe20000000200 */
[----:B------:R-:W-:Y:S02]  /*b1c0*/  SEL R41, R131, R84, P0 ;  /* 0x0000005483297207 */ /* 0x000fe40000000000 */
[----:B------:R-:W-:Y:S02]  /*b1d0*/  SEL R43, R84, R131, P0 ;  /* 0x00000083542b7207 */ /* 0x000fe40000000000 */
[----:B0-----:R-:W-:Y:S02]  /*b1e0*/  SEL R40, R107, R92, P0 ;  /* 0x0000005c6b287207 */ /* 0x001fe40000000000 */
[----:B------:R-:W-:Y:S01]  /*b1f0*/  SEL R42, R92, R107, P0 ;  /* 0x0000006b5c2a7207 */ /* 0x000fe20000000000 */
[----:B------:R-:W-:Y:S04]  /*b200*/  STSM.16.M88.4 [R47], R48 ;  /* 0x000000302f007844 */ /* 0x000fe80000000200 */
[----:B------:R-:W-:Y:S04]  /*b210*/  STSM.16.M88.4 [R46], R68 ;  /* 0x000000442e007844 */ /* 0x000fe80000000200 */
[----:B------:R-:W-:Y:S04]  /*b220*/  STSM.16.M88.4 [R45], R88 ;  /* 0x000000582d007844 */ /* 0x000fe80000000200 */
[----:B------:R-:W-:Y:S04]  /*b230*/  STSM.16.M88.4 [R35], R40 ;  /* 0x0000002823007844 */ /* 0x000fe80000000200 */
[----:B------:R-:W0:Y:S01]  /*b240*/  SHFL.IDX PT, R63, R56, RZ, 0x1c1f ;  /* 0x001c1fff383f7589 */ /* 0x000e2200000e0000 */
[----:B------:R-:W-:Y:S06]  /*b250*/  BAR.SYNC.DEFER_BLOCKING 0x1, 0x100 ;  /* 0x0044000000007b1d */ /* 0x000fec0000010000 */
[----:B------:R-:W1:Y:S04]  /*b260*/  SHFL.IDX PT, R73, R56, 0x1, 0x1c1f ;  /* 0x003c1f0038497f89 */ /* 0x000e6800000e0000 */
[----:B0-----:R0:W-:Y:S04]  /*b270*/  @!P2 ST.E desc[UR48][R62.64], R3 ;  /* 0x000000033e00a985 */ /* 0x0011e8000c101930 */
[----:B-1----:R1:W-:Y:S04]  /*b280*/  @!P1 ST.E desc[UR48][R72.64], R0 ;  /* 0x0000000048009985 */ /* 0x0023e8000c101930 */
[----:B------:R2:W5:Y:S04]  /*b290*/  LD.E.128 R56, desc[UR48][R30.64] ;  /* 0x000000301e387980 */ /* 0x000568000c101d00 */
[----:B------:R3:W5:Y:S01]  /*b2a0*/  LD.E.128 R52, desc[UR48][R28.64] ;  /* 0x000000301c347980 */ /* 0x000762000c101d00 */
[----:B0-----:R-:W-:Y:S01]  /*b2b0*/  LEA R3, R18, R19, 0x5 ;  /* 0x0000001312037211 */ /* 0x001fe200078e28ff */
[----:B------:R-:W-:-:S02]  /*b2c0*/  UIMAD UR6, UR10, UR8, URZ ;  /* 0x000000080a0672a4 */ /* 0x000fc4000f8e023f */
[----:B------:R0:W5:Y:S01]  /*b2d0*/  LD.E.128 R84, desc[UR48][R6.64] ;  /* 0x0000003006547980 */ /* 0x000162000c101d00 */
[----:B--2---:R-:W1:Y:S01]  /*b2e0*/  @P3 LDC R31, c[0x0][0xbec] ;  /* 0x0002fb00ff1f3b82 */ /* 0x004e620000000800 */
[----:B------:R-:W-:Y:S01]  /*b2f0*/  UIMAD.WIDE.U32 UR4, UR11, UR8, URZ ;  /* 0x000000080b0472a5 */ /* 0x000fe2000f8e003f */
[----:B------:R-:W-:Y:S01]  /*b300*/  LOP3.LUT R8, R9, 0x380, RZ, 0xc0, !PT ;  /* 0x0000038009087812 */ /* 0x000fe200078ec0ff */
[----:B------:R2:W5:Y:S01]  /*b310*/  LD.E.128 R60, desc[UR48][R4.64] ;  /* 0x00000030043c7980 */ /* 0x000562000c101d00 */
[----:B------:R-:W-:-:S03]  /*b320*/  LOP3.LUT R10, R11, 0x380, RZ, 0xc0, !PT ;  /* 0x000003800b0a7812 */ /* 0x000fc600078ec0ff */
[----:B------:R-:W5:Y:S01]  /*b330*/  LD.E.128 R64, desc[UR48][R32.64] ;  /* 0x0000003020407980 */ /* 0x000f62000c101d00 */
[----:B---3--:R-:W3:Y:S01]  /*b340*/  @P3 LDC R29, c[0x0][0xbf0] ;  /* 0x0002fc00ff1d3b82 */ /* 0x008ee20000000800 */
[----:B0-----:R-:W-:Y:S01]  /*b350*/  IMAD R6, R44, 0x80, R3 ;  /* 0x000000802c067824 */ /* 0x001fe200078e0203 */
[----:B------:R-:W-:Y:S01]  /*b360*/  UIMAD UR6, UR11, UR9, UR6 ;  /* 0x000000090b0672a4 */ /* 0x000fe2000f8e0206 */
[----:B------:R-:W5:Y:S02]  /*b370*/  LD.E.128 R36, desc[UR48][R26.64] ;  /* 0x000000301a247980 */ /* 0x000f64000c101d00 */
[----:B------:R-:W-:Y:S01]  /*b380*/  ULDC.64 UR8, c[0x0][0xaf0] ;  /* 0x0002bc0000087ab9 */ /* 0x000fe20000000a00 */
[----:B------:R-:W-:Y:S01]  /*b390*/  UIADD3 UR5, UR5, UR6, URZ ;  /* 0x0000000605057290 */ /* 0x000fe2000fffe03f */
[----:B------:R-:W5:Y:S01]  /*b3a0*/  LD.E.128 R76, desc[UR48][R20.64] ;  /* 0x00000030144c7980 */ /* 0x000f62000c101d00 */
[----:B------:R-:W-:Y:S01]  /*b3b0*/  UIMAD UR7, UR12, UR8, URZ ;  /* 0x000000080c0772a4 */ /* 0x000fe2000f8e023f */
[----:B------:R-:W-:Y:S01]  /*b3c0*/  IMAD.MOV.U32 R3, RZ, RZ, R6 ;  /* 0x000000ffff037224 */ /* 0x000fe200078e0006 */
[----:B------:R-:W-:Y:S01]  /*b3d0*/  UIMAD.WIDE.U32 UR4, UR40, UR8, UR4 ;  /* 0x00000008280472a5 */ /* 0x000fe2000f8e0004 */
[----:B------:R-:W5:Y:S04]  /*b3e0*/  LD.E.128 R68, desc[UR48][R24.64] ;  /* 0x0000003018447980 */ /* 0x000f68000c101d00 */
[----:B------:R-:W5:Y:S01]  /*b3f0*/  LD.E.128 R48, desc[UR48][R14.64] ;  /* 0x000000300e307980 */ /* 0x000f62000c101d00 */
[----:B-1----:R-:W-:Y:S01]  /*b400*/  @P3 IMAD.HI.U32 R0, R6, R31, RZ ;  /* 0x0000001f06003227 */ /* 0x002fe200078e00ff */
[----:B------:R-:W-:Y:S01]  /*b410*/  UIMAD UR6, UR40, UR9, UR7 ;  /* 0x00000009280672a4 */ /* 0x000fe2000f8e0207 */
[----:B------:R-:W-:Y:S01]  /*b420*/  SHF.R.U64 R8, R8, 0x3, RZ ;  /* 0x0000000308087819 */ /* 0x000fe200000012ff */
[----:B------:R-:W5:Y:S01]  /*b430*/  LD.E.128 R40, desc[UR48][R12.64] ;  /* 0x000000300c287980 */ /* 0x000f62000c101d00 */
[----:B------:R-:W-:-:S02]  /*b440*/  SHF.R.U64 R10, R10, 0x3, RZ ;  /* 0x000000030a0a7819 */ /* 0x000fc400000012ff */
[----:B---3--:R-:W-:Y:S01]  /*b450*/  @P3 SHF.R.U32.HI R3, RZ, R29, R0 ;  /* 0x0000001dff033219 */ /* 0x008fe20000011600 */
[----:B------:R-:W-:Y:S01]  /*b460*/  UIADD3 UR6, UR5, UR6, URZ ;  /* 0x0000000605067290 */ /* 0x000fe2000fffe03f */
[----:B------:R-:W-:Y:S01]  /*b470*/  LOP3.LUT R8, R8, R9, RZ, 0x3c, !PT ;  /* 0x0000000908087212 */ /* 0x000fe200078e3cff */
[----:B------:R-:W-:Y:S01]  /*b480*/  ULDC.64 UR8, c[0x0][0xae0] ;  /* 0x0002b80000087ab9 */ /* 0x000fe20000000a00 */
[--C-:B------:R-:W-:Y:S01]  /*b490*/  SHF.R.S32.HI R0, RZ, 0x1f, R3.reuse ;  /* 0x0000001fff007819 */ /* 0x100fe20000011403 */
[----:B------:R-:W-:Y:S01]  /*b4a0*/  IMAD.MOV R7, RZ, RZ, -R3 ;  /* 0x000000ffff077224 */ /* 0x000fe200078e0a03 */
[----:B------:R-:W-:Y:S01]  /*b4b0*/  LOP3.LUT R10, R10, R11, RZ, 0x3c, !PT ;  /* 0x0000000b0a0a7212 */ /* 0x000fe200078e3cff */
[--C-:B------:R-:W-:Y:S02]  /*b4c0*/  IMAD.X R9, RZ, RZ, R33.reuse, P6 ;  /* 0x000000ffff097224 */ /* 0x100fe400030e0621 */
[----:B------:R-:W-:Y:S02]  /*b4d0*/  IMAD.X R11, RZ, RZ, R33, P5 ;  /* 0x000000ffff0b7224 */ /* 0x000fe400028e0621 */
[----:B------:R-:W-:Y:S01]  /*b4e0*/  IMAD R0, R0, UR8, RZ ;  /* 0x0000000800007c24 */ /* 0x000fe2000f8e02ff */
[----:B------:R0:W5:Y:S01]  /*b4f0*/  LD.E.128 R80, desc[UR48][R8.64] ;  /* 0x0000003008507980 */ /* 0x000162000c101d00 */
[----:B------:R-:W-:-:S02]  /*b500*/  IMAD R7, R34, R7, R6 ;  /* 0x0000000722077224 */ /* 0x000fc400078e0206 */
[----:B--2---:R-:W-:Y:S01]  /*b510*/  IMAD.U32 R5, RZ, RZ, UR5 ;  /* 0x00000005ff057e24 */ /* 0x004fe2000f8e00ff */
[----:B------:R1:W5:Y:S01]  /*b520*/  LD.E.128 R72, desc[UR48][R10.64] ;  /* 0x000000300a487980 */ /* 0x000362000c101d00 */
[----:B------:R-:W-:Y:S02]  /*b530*/  IMAD.U32 R4, RZ, RZ, UR4 ;  /* 0x00000004ff047e24 */ /* 0x000fe4000f8e00ff */
[----:B------:R-:W-:Y:S01]  /*b540*/  IMAD.U32 R5, RZ, RZ, UR6 ;  /* 0x00000006ff057e24 */ /* 0x000fe2000f8e00ff */
[----:B------:R-:W-:Y:S01]  /*b550*/  @!PT LDS RZ, [RZ] ;  /* 0x00000000fffff984 */ /* 0x000fe20000000800 */
[----:B------:R-:W-:Y:S01]  /*b560*/  @!PT LDS RZ, [RZ] ;  /* 0x00000000fffff984 */ /* 0x000fe20000000800 */
[----:B------:R-:W-:Y:S01]  /*b570*/  @!PT LDS RZ, [RZ] ;  /* 0x00000000fffff984 */ /* 0x000fe20000000800 */
[----:B------:R-:W-:Y:S01]  /*b580*/  @!PT LDS RZ, [RZ] ;  /* 0x00000000fffff984 */ /* 0x000fe20000000800 */
[----:B------:R2:W-:Y:S06]  /*b590*/  MEMBAR.ALL.CTA ;  /* 0x0000000000007992 */ /* 0x0005ec0000008000 */
[----:B--2---:R-:W2:Y:S01]  /*b5a0*/  FENCE.VIEW.ASYNC.S ;  /* 0x00000000000073c6 */ /* 0x004ea20000000000 */
[----:B------:R-:W-:Y:S01]  /*b5b0*/  ULDC.64 UR6, c[0x0][0xad8] ;  /* 0x0002b60000067ab9 */ /* 0x000fe20000000a00 */
[C---:B0-----:R-:W-:Y:S01]  /*b5c0*/  IMAD R9, R3.reuse, UR9, R0 ;  /* 0x0000000903097c24 */ /* 0x041fe2000f8e0200 */
[----:B------:R-:W-:Y:S01]  /*b5d0*/  SHF.R.S32.HI R0, RZ, 0x1f, R7 ;  /* 0x0000001fff007819 */ /* 0x000fe20000011407 */
[----:B------:R-:W-:-:S04]  /*b5e0*/  IMAD.WIDE.U32 R4, R3, UR8, R4 ;  /* 0x0000000803047c25 */ /* 0x000fc8000f8e0004 */
[----:B------:R-:W-:Y:S02]  /*b5f0*/  IMAD.IADD R5, R5, 0x1, R9 ;  /* 0x0000000105057824 */ /* 0x000fe400078e0209 */
[----:B------:R-:W-:Y:S02]  /*b600*/  IMAD R6, R0, UR6, RZ ;  /* 0x0000000600067c24 */ /* 0x000fe4000f8e02ff */
[----:B------:R-:W-:Y:S01]  /*b610*/  IMAD R44, R44, 0x80, R19 ;  /* 0x000000802c2c7824 */ /* 0x000fe200078e0213 */
[----:B------:R-:W-:Y:S01]  /*b620*/  UIADD3 UR39, UR39, 0x33420, URZ ;  /* 0x0003342027277890 */ /* 0x000fe2000fffe03f */
[C---:B------:R-:W-:Y:S02]  /*b630*/  IMAD R3, R7.reuse, UR7, R6 ;  /* 0x0000000707037c24 */ /* 0x040fe4000f8e0206 */
[----:B------:R-:W-:Y:S01]  /*b640*/  IMAD.WIDE.U32 R4, R7, UR6, R4 ;  /* 0x0000000607047c25 */ /* 0x000fe2000f8e0004 */
[----:B------:R-:W-:Y:S01]  /*b650*/  UIADD3 UR43, UR43, 0x1, URZ ;  /* 0x000000012b2b7890 */ /* 0x000fe2000fffe03f */
[----:B------:R-:W-:Y:S01]  /*b660*/  ISETP.GE.AND P2, PT, R44, R93, PT ;  /* 0x0000005d2c00720c */ /* 0x000fe20003f46270 */
[----:B------:R-:W-:Y:S01]  /*b670*/  ULDC.64 UR6, c[0x0][0xa80] ;  /* 0x0002a00000067ab9 */ /* 0x000fe20000000a00 */
[----:B------:R-:W-:Y:S01]  /*b680*/  IMAD.IADD R3, R5, 0x1, R3 ;  /* 0x0000000105037824 */ /* 0x000fe200078e0203 */
[----:B------:R-:W-:Y:S01]  /*b690*/  UPRMT UR39, URZ, 0x654, UR39 ;  /* 0x000006543f277896 */ /* 0x000fe20008000027 */
[----:B------:R-:W-:Y:S01]  /*b6a0*/  LEA R12, P3, R4, UR6, 0x1 ;  /* 0x00000006040c7c11 */ /* 0x000fe2000f8608ff */
[----:B------:R-:W-:Y:S01]  /*b6b0*/  VIADD R0, R44, 0x20 ;  /* 0x000000202c007836 */ /* 0x000fe20000000000 */
[----:B------:R-:W-:-:S02]  /*b6c0*/  UISETP.NE.AND UP0, UPT, UR43, 0x2, UPT ;  /* 0x000000022b00788c */ /* 0x000fc4000bf05270 */
[----:B------:R-:W-:Y:S02]  /*b6d0*/  LEA.HI.X R3, R4, UR7, R3, 0x1, P3 ;  /* 0x0000000704037c11 */ /* 0x000fe400098f0c03 */
[----:B------:R-:W-:Y:S01]  /*b6e0*/  USEL UR5, URZ, 0x1, UP0 ;  /* 0x000000013f057887 */ /* 0x000fe20008000000 */
[-C--:B------:R-:W-:Y:S01]  /*b6f0*/  ISETP.GE.AND P0, PT, R0, R93.reuse, PT ;  /* 0x0000005d0000720c */ /* 0x080fe20003f06270 */
[----:B------:R-:W-:Y:S01]  /*b700*/  ULDC UR4, c[0x0][0xc] ;  /* 0x0000030000047ab9 */ /* 0x000fe20000000800 */
[----:B------:R-:W-:Y:S01]  /*b710*/  VIADD R0, R44, 0x40 ;  /* 0x000000402c007836 */ /* 0x000fe20000000000 */
[----:B------:R-:W-:Y:S01]  /*b720*/  UIADD3 UR41, UR4, UR41, URZ ;  /* 0x0000002904297290 */ /* 0x000fe2000fffe03f */
[----:B--2---:R1:W0:Y:S01]  /*b730*/  SHFL.IDX PT, R6, R12, RZ, 0x181f ;  /* 0x00181fff0c067589 */ /* 0x00422200000e0000 */
[----:B------:R-:W-:Y:S01]  /*b740*/  USEL UR43, UR43, URZ, UP0 ;  /* 0x0000003f2b2b7287 */ /* 0x000fe20008000000 */
[----:B------:R-:W-:Y:S01]  /*b750*/  SYNCS.ARRIVE.TRANS64.RED.A1T0 RZ, [UR39], RZ ;  /* 0x000000ffffff79a7 */ /* 0x000fe20008100427 */
[----:B------:R-:W-:Y:S01]  /*b760*/  ULOP3.LUT UR44, UR44, UR5, URZ, 0x3c, !UPT ;  /* 0x000000052c2c7292 */ /* 0x000fe2000f8e3c3f */
[----:B------:R1:W2:Y:S01]  /*b770*/  SHFL.IDX PT, R7, R3, RZ, 0x181f ;  /* 0x00181fff03077589 */ /* 0x0002a200000e0000 */
[----:B------:R-:W-:Y:S01]  /*b780*/  BSSY B0, `(.L_x_3661) ;  /* 0x000000f000007945 */ /* 0x000fe20003800000 */
[----:B------:R-:W-:-:S03]  /*b790*/  ISETP.GE.AND P1, PT, R0, R93, PT ;  /* 0x0000005d0000720c */ /* 0x000fc60003f26270 */
[----:B------:R-:W-:Y:S10]  /*b7a0*/  @P2 BRA `(.L_x_3662) ;  /* 0x0000000000302947 */ /* 0x000ff40003800000 */
[----:B------:R-:W-:Y:S02]  /*b7b0*/  ULDC UR4, c[0x0][0xac8] ;  /* 0x0002b20000047ab9 */ /* 0x000fe40000000800 */
[----:B------:R-:W-:Y:S02]  /*b7c0*/  ISETP.GE.AND P3, PT, R17, UR4, PT ;  /* 0x0000000411007c0c */ /* 0x000fe4000bf66270 */
[----:B------:R-:W-:Y:S02]  /*b7d0*/  ISETP.GE.AND P4, PT, R16, UR4, PT ;  /* 0x0000000410007c0c */ /* 0x000fe4000bf86270 */
[----:B------:R-:W-:-:S09]  /*b7e0*/  ISETP.GE.AND P2, PT, R2, UR4, PT ;  /* 0x0000000402007c0c */ /* 0x000fd2000bf46270 */
[CC--:B0-----:R-:W-:Y:S02]  /*b7f0*/  @!P3 LEA R8, P5, R17.reuse, R6.reuse, 0x1 ;  /* 0x000000061108b211 */ /* 0x0c1fe400078a08ff */
[----:B-1----:R-:W-:Y:S02]  /*b800*/  @!P4 LEA R10, P6, R16, R6, 0x1 ;  /* 0x00000006100ac211 */ /* 0x002fe400078c08ff */
[----:B--2---:R-:W-:Y:S01]  /*b810*/  @!P2 IMAD.WIDE R4, R2, 0x2, R6 ;  /* 0x000000020204a825 */ /* 0x004fe200078e0206 */
[-C--:B------:R-:W-:Y:S02]  /*b820*/  @!P3 LEA.HI.X R9, R17, R7.reuse, R226, 0x1, P5 ;  /* 0x000000071109b211 */ /* 0x080fe400028f0ce2 */
[----:B------:R-:W-:Y:S02]  /*b830*/  @!P4 LEA.HI.X R11, R16, R7, R225, 0x1, P6 ;  /* 0x00000007100bc211 */ /* 0x000fe400030f0ce1 */
[----:B-----5:R3:W-:Y:S04]  /*b840*/  @!P2 ST.E.128 desc[UR48][R4.64], R64 ;  /* 0x000000400400a985 */ /* 0x0207e8000c101d30 */
[----:B------:R3:W-:Y:S04]  /*b850*/  @!P3 ST.E.128 desc[UR48][R8.64], R76 ;  /* 0x0000004c0800b985 */ /* 0x0007e8000c101d30 */
[----:B------:R3:W-:Y:S02]  /*b860*/  @!P4 ST.E.128 desc[UR48][R10.64], R84 ;  /* 0x000000540a00c985 */ /* 0x0007e4000c101d30 */
.L_x_3662:
[----:B------:R-:W-:Y:S05]  /*b870*/  BSYNC B0 ;  /* 0x0000000000007941 */ /* 0x000fea0003800000 */
.L_x_3661:
[----:B--2---:R2:W4:Y:S01]  /*b880*/  SHFL.IDX PT, R7, R3, 0x1, 0x181f ;  /* 0x00381f0003077f89 */ /* 0x00452200000e0000 */
[----:B------:R-:W-:Y:S03]  /*b890*/  BSSY B0, `(.L_x_3663) ;  /* 0x000000f000007945 */ /* 0x000fe60003800000 */
[----:B0-----:R2:W0:Y:S01]  /*b8a0*/  SHFL.IDX PT, R6, R12, 0x1, 0x181f ;  /* 0x00381f000c067f89 */ /* 0x00142200000e0000 */
[----:B------:R-:W-:Y:S05]  /*b8b0*/  @P0 BRA `(.L_x_3664) ;  /* 0x0000000000300947 */ /* 0x000fea0003800000 */
[----:B------:R-:W-:Y:S02]  /*b8c0*/  ULDC UR4, c[0x0][0xac8] ;  /* 0x0002b20000047ab9 */ /* 0x000fe40000000800 */
[----:B------:R-:W-:Y:S02]  /*b8d0*/  ISETP.GE.AND P4, PT, R17, UR4, PT ;  /* 0x0000000411007c0c */ /* 0x000fe4000bf86270 */
[----:B------:R-:W-:Y:S02]  /*b8e0*/  ISETP.GE.AND P5, PT, R16, UR4, PT ;  /* 0x0000000410007c0c */ /* 0x000fe4000bfa6270 */
[----:B------:R-:W-:-:S09]  /*b8f0*/  ISETP.GE.AND P3, PT, R2, UR4, PT ;  /* 0x0000000402007c0c */ /* 0x000fd2000bf66270 */
[CC--:B0--3--:R-:W-:Y:S02]  /*b900*/  @!P4 LEA R8, P0, R17.reuse, R6.reuse, 0x1 ;  /* 0x000000061108c211 */ /* 0x0c9fe400078008ff */
[----:B-1----:R-:W-:Y:S02]  /*b910*/  @!P5 LEA R10, P2, R16, R6, 0x1 ;  /* 0x00000006100ad211 */ /* 0x002fe400078408ff */
[----:B----4-:R-:W-:Y:S01]  /*b920*/  @!P3 IMAD.WIDE R4, R2, 0x2, R6 ;  /* 0x000000020204b825 */ /* 0x010fe200078e0206 */
[-C--:B------:R-:W-:Y:S02]  /*b930*/  @!P4 LEA.HI.X R9, R17, R7.reuse, R226, 0x1, P0 ;  /* 0x000000071109c211 */ /* 0x080fe400000f0ce2 */
[----:B------:R-:W-:Y:S02]  /*b940*/  @!P5 LEA.HI.X R11, R16, R7, R225, 0x1, P2 ;  /* 0x00000007100bd211 */ /* 0x000fe400010f0ce1 */
[----:B-----5:R0:W-:Y:S04]  /*b950*/  @!P3 ST.E.128 desc[UR48][R4.64], R56 ;  /* 0x000000380400b985 */ /* 0x0201e8000c101d30 */
[----:B------:R0:W-:Y:S04]  /*b960*/  @!P4 ST.E.128 desc[UR48][R8.64], R68 ;  /* 0x000000440800c985 */ /* 0x0001e8000c101d30 */
[----:B------:R0:W-:Y:S02]  /*b970*/  @!P5 ST.E.128 desc[UR48][R10.64], R80 ;  /* 0x000000500a00d985 */ /* 0x0001e4000c101d30 */
.L_x_3664:
[----:B------:R-:W-:Y:S05]  /*b980*/  BSYNC B0 ;  /* 0x0000000000007941 */ /* 0x000fea0003800000 */
.L_x_3663:
[----:B----4-:R4:W1:Y:S01]  /*b990*/  SHFL.IDX PT, R7, R3, 0x2, 0x181f ;  /* 0x00581f0003077f89 */ /* 0x01086200000e0000 */
        /* <DEDUP_REMOVED lines=9> */
[----:B------:R-:W-:Y:S01]  /*ba30*/  @!P2 IMAD.WIDE R4, R2, 0x2, R6 ;  /* 0x000000020204a825 */ /* 0x000fe200078e0206 */
[-C--:B------:R-:W-:Y:S02]  /*ba40*/  @!P3 LEA.HI.X R9, R17, R7.reuse, R226, 0x1, P0 ;  /* 0x000000071109b211 */ /* 0x080fe400000f0ce2 */
[----:B------:R-:W-:Y:S02]  /*ba50*/  @!P4 LEA.HI.X R11, R16, R7, R225, 0x1, P1 ;  /* 0x00000007100bc211 */ /* 0x000fe400008f0ce1 */
[----:B-----5:R0:W-:Y:S04]  /*ba60*/  @!P2 ST.E.128 desc[UR48][R4.64], R52 ;  /* 0x000000340400a985 */ /* 0x0201e8000c101d30 */
[----:B------:R0:W-:Y:S04]  /*ba70*/  @!P3 ST.E.128 desc[UR48][R8.64], R48 ;  /* 0x000000300800b985 */ /* 0x0001e8000c101d30 */
[----:B------:R0:W-:Y:S02]  /*ba80*/  @!P4 ST.E.128 desc[UR48][R10.64], R72 ;  /* 0x000000480a00c985 */ /* 0x0001e4000c101d30 */
.L_x_3666:
[----:B------:R-:W-:Y:S05]  /*ba90*/  BSYNC B0 ;  /* 0x0000000000007941 */ /* 0x000fea0003800000 */
.L_x_3665:
[----:B------:R-:W-:Y:S01]  /*baa0*/  VIADD R0, R44, 0x60 ;  /* 0x000000602c007836 */ /* 0x000fe20000000000 */
[----:B-1----:R1:W1:Y:S01]  /*bab0*/  SHFL.IDX PT, R7, R3, 0x3, 0x181f ;  /* 0x00781f0003077f89 */ /* 0x00226200000e0000 */
[----:B------:R-:W-:Y:S01]  /*bac0*/  UIADD3 UR45, UR45, 0x1, URZ ;  /* 0x000000012d2d7890 */ /* 0x000fe2000fffe03f */
[----:B------:R-:W-:Y:S02]  /*bad0*/  BSSY B0, `(.L_x_3667) ;  /* 0x0000010000007945 */ /* 0x000fe40003800000 */
[----:B------:R-:W-:Y:S01]  /*bae0*/  ISETP.GE.AND P0, PT, R0, R93, PT ;  /* 0x0000005d0000720c */ /* 0x000fe20003f06270 */
[----:B0-----:R0:W0:-:S12]  /*baf0*/  SHFL.IDX PT, R6, R12, 0x3, 0x181f ;  /* 0x00781f000c067f89 */ /* 0x00101800000e0000 */
[----:B------:R-:W-:Y:S05]  /*bb00*/  @P0 BRA `(.L_x_3668) ;  /* 0x0000000000300947 */ /* 0x000fea0003800000 */
[----:B------:R-:W-:Y:S02]  /*bb10*/  ULDC UR4, c[0x0][0xac8] ;  /* 0x0002b20000047ab9 */ /* 0x000fe40000000800 */
[----:B------:R-:W-:Y:S02]  /*bb20*/  ISETP.GE.AND P3, PT, R17, UR4, PT ;  /* 0x0000000411007c0c */ /* 0x000fe4000bf66270 */
[----:B------:R-:W-:Y:S02]  /*bb30*/  ISETP.GE.AND P4, PT, R16, UR4, PT ;  /* 0x0000000410007c0c */ /* 0x000fe4000bf86270 */
[----:B------:R-:W-:-:S09]  /*bb40*/  ISETP.GE.AND P2, PT, R2, UR4, PT ;  /* 0x0000000402007c0c */ /* 0x000fd2000bf46270 */
[CC--:B0--3--:R-:W-:Y:S02]  /*bb50*/  @!P3 LEA R8, P0, R17.reuse, R6.reuse, 0x1 ;  /* 0x000000061108b211 */ /* 0x0c9fe400078008ff */
[----:B------:R-:W-:Y:S02]  /*bb60*/  @!P4 LEA R10, P1, R16, R6, 0x1 ;  /* 0x00000006100ac211 */ /* 0x000fe400078208ff */
[----:B-1----:R-:W-:Y:S01]  /*bb70*/  @!P2 IMAD.WIDE R4, R2, 0x2, R6 ;  /* 0x000000020204a825 */ /* 0x002fe200078e0206 */
[-C--:B------:R-:W-:Y:S02]  /*bb80*/  @!P3 LEA.HI.X R9, R17, R7.reuse, R226, 0x1, P0 ;  /* 0x000000071109b211 */ /* 0x080fe400000f0ce2 */
[----:B------:R-:W-:Y:S02]  /*bb90*/  @!P4 LEA.HI.X R11, R16, R7, R225, 0x1, P1 ;  /* 0x00000007100bc211 */ /* 0x000fe400008f0ce1 */
[----:B-----5:R0:W-:Y:S04]  /*bba0*/  @!P2 ST.E.128 desc[UR48][R4.64], R36 ;  /* 0x000000240400a985 */ /* 0x0201e8000c101d30 */
[----:B------:R0:W-:Y:S04]  /*bbb0*/  @!P3 ST.E.128 desc[UR48][R8.64], R40 ;  /* 0x000000280800b985 */ /* 0x0001e8000c101d30 */
[----:B------:R0:W-:Y:S02]  /*bbc0*/  @!P4 ST.E.128 desc[UR48][R10.64], R60 ;  /* 0x0000003c0a00c985 */ /* 0x0001e4000c101d30 */
.L_x_3668:
[----:B------:R-:W-:Y:S05]  /*bbd0*/  BSYNC B0 ;  /* 0x0000000000007941 */ /* 0x000fea0003800000 */
.L_x_3667:
[----:B------:R-:W1:Y:S02]  /*bbe0*/  LDC R0, c[0x0][0xc34] ;  /* 0x00030d00ff007b82 */ /* 0x000e640000000800 */
[----:B-1----:R-:W-:-:S13]  /*bbf0*/  ISETP.LE.AND P0, PT, R0, UR41, PT ;  /* 0x0000002900007c0c */ /* 0x002fda000bf03270 */
[----:B------:R-:W-:Y:S05]  /*bc00*/  @!P0 BRA `(.L_x_3669) ;  /* 0xffffff50003c8947 */ /* 0x000fea000383ffff */
[----:B------:R-:W-:Y:S05]  /*bc10*/  EXIT ;  /* 0x000000000000794d */ /* 0x000fea0003800000 */
.L_x_3635:
        /* <DEDUP_REMOVED lines=9> */
[----:B------:R-:W0:Y:S01]  /*bcb0*/  S2R R6, SR_TID.X ;  /* 0x0000000000067919 */ /* 0x000e220000002100 */
[----:B------:R-:W-:Y:S01]  /*bcc0*/  ULDC.64 UR4, c[0x0][0x418] ;  /* 0x0001060000047ab9 */ /* 0x000fe20000000a00 */
[----:B------:R-:W-:Y:S01]  /*bcd0*/  ULDC.64 UR8, c[0x0][0x2f0] ;  /* 0x0000bc0000087ab9 */ /* 0x000fe20000000a00 */
[----:B------:R-:W-:Y:S01]  /*bce0*/  UISETP.NE.U32.AND UP0, UPT, UR4, URZ, UPT ;  /* 0x0000003f0400728c */ /* 0x000fe2000bf05070 */
[----:B------:R-:W-:Y:S01]  /*bcf0*/  LOP3.LUT R18, R18, 0xfeffffff, RZ, 0xc0, !PT ;  /* 0xfeffffff12127812 */ /* 0x000fe200078ec0ff */
[----:B------:R-:W-:Y:S01]  /*bd00*/  UMOV UR41, 0x400 ;  /* 0x0000040000297882 */ /* 0x000fe20000000000 */
[----:B------:R-:W-:Y:S01]  /*bd10*/  ULDC UR4, c[0x0][0x424] ;  /* 0x0001090000047ab9 */ /* 0x000fe20000000800 */
[----:B------:R-:W-:Y:S01]  /*bd20*/  UISETP.NE.AND.EX UP0, UPT, UR5, URZ, UPT, UP0 ;  /* 0x0000003f0500728c */ /* 0x000fe2000bf05300 */
[----:B------:R-:W-:Y:S01]  /*bd30*/  IMAD.MOV.U32 R33, RZ, RZ, 0x1 ;  /* 0x00000001ff217424 */ /* 0x000fe200078e00ff */
[----:B------:R-:W-:Y:S01]  /*bd40*/  ULEA UR41, UR45, UR41, 0x18 ;  /* 0x000000292d297291 */ /* 0x000fe2000f8ec03f */
[----:B------:R-:W-:Y:S01]  /*bd50*/  IMAD.MOV.U32 R30, RZ, RZ, RZ ;  /* 0x000000ffff1e7224 */ /* 0x000fe200078e00ff */
[----:B------:R-:W-:Y:S01]  /*bd60*/  USEL UR4, UR4, 0x1, UP0 ;  /* 0x0000000104047887 */ /* 0x000fe20008000000 */
[----:B------:R-:W-:Y:S01]  /*bd70*/  UMOV UR6, 0xa0 ;  /* 0x000000a000067882 */ /* 0x000fe20000000000 */
[----:B------:R-:W-:-:S02]  /*bd80*/  ULDC UR40, c[0x0][0x448] ;  /* 0x0001120000287ab9 */ /* 0x000fc40000000800 */
[----:B------:R-:W-:Y:S01]  /*bd90*/  UIMAD UR39, UR4, UR8, URZ ;  /* 0x00000008042772a4 */ /* 0x000fe2000f8e023f */
[----:B------:R-:W-:Y:S02]  /*bda0*/  ULDC UR7, c[0x0][0x288] ;  /* 0x0000a20000077ab9 */ /* 0x000fe40000000800 */
[----:B------:R-:W-:Y:S01]  /*bdb0*/  ULDC UR8, c[0x0][0x2b8] ;  /* 0x0000ae0000087ab9 */ /* 0x000fe20000000800 */
[----:B------:R-:W-:Y:S02]  /*bdc0*/  UIADD3 UR4, UR39, 0x9f, URZ ;  /* 0x0000009f27047890 */ /* 0x000fe4000fffe03f */
[----:B------:R-:W-:Y:S02]  /*bdd0*/  ULOP3.LUT UR46, UR36, 0x2, URZ, 0xfc, !UPT ;  /* 0x00000002242e7892 */ /* 0x000fe4000f8efc3f */
[----:B------:R-:W-:Y:S02]  /*bde0*/  UIMAD.WIDE UR4, UR4, 0x66666667, URZ ;  /* 0x66666667040478a5 */ /* 0x000fe4000f8e023f */
[----:B------:R-:W-:-:S02]  /*bdf0*/  ULOP3.LUT UR47, UR36, 0x1, URZ, 0xfc, !UPT ;  /* 0x00000001242f7892 */ /* 0x000fc4000f8efc3f */
[----:B------:R-:W-:Y:S01]  /*be00*/  USHF.R.U32.HI UR4, URZ, 0x1f, UR5 ;  /* 0x0000001f3f047899 */ /* 0x000fe20008011605 */
[----:B------:R-:W-:Y:S01]  /*be10*/  ULDC UR50, c[0x0][0xc] ;  /* 0x0000030000327ab9 */ /* 0x000fe20000000800 */
[----:B------:R-:W-:Y:S02]  /*be20*/  UMOV UR37, URZ ;  /* 0x0000003f00257c82 */ /* 0x000fe40008000000 */
[----:B------:R-:W-:Y:S01]  /*be30*/  ULEA.HI.SX32 UR42, UR5, UR4, 0x1a ;  /* 0x00000004052a7291 */ /* 0x000fe2000f8fd23f */
[C---:B0-----:R-:W-:Y:S01]  /*be40*/  IMAD.SHL.U32 R36, R6.reuse, 0x10, RZ ;  /* 0x0000001006247824 */ /* 0x041fe200078e00ff */
[C---:B------:R-:W-:Y:S01]  /*be50*/  SHF.L.U32 R16, R6.reuse, 0x6, RZ ;  /* 0x0000000606107819 */ /* 0x040fe200000006ff */
[C---:B------:R-:W-:Y:S01]  /*be60*/  IMAD.SHL.U32 R5, R6.reuse, 0x2, RZ ;  /* 0x0000000206057824 */ /* 0x040fe200078e00ff */
[----:B------:R-:W-:Y:S01]  /*be70*/  SHF.R.U32.HI R0, RZ, 0x1, R6 ;  /* 0x00000001ff007819 */ /* 0x000fe20000011606 */
[----:B------:R-:W-:Y:S01]  /*be80*/  IMAD.SHL.U32 R2, R6, 0x20, RZ ;  /* 0x0000002006027824 */ /* 0x000fe200078e00ff */
[----:B------:R-:W-:Y:S01]  /*be90*/  LOP3.LUT R4, R36, 0x1b0, RZ, 0xc0, !PT ;  /* 0x000001b024047812 */ /* 0x000fe200078ec0ff */
[----:B------:R-:W-:Y:S01]  /*bea0*/  UIADD3 UR4, UR42, -0x1, URZ ;  /* 0xffffffff2a047890 */ /* 0x000fe2000fffe03f */
[----:B------:R-:W-:Y:S01]  /*beb0*/  LOP3.LUT R3, R16, 0x180, RZ, 0xc0, !PT ;  /* 0x0000018010037812 */ /* 0x000fe200078ec0ff */
[----:B------:R-:W-:Y:S01]  /*bec0*/  UIMAD UR40, UR40, UR7, URZ ;  /* 0x00000007282872a4 */ /* 0x000fe2000f8e023f */
[----:B------:R-:W-:Y:S01]  /*bed0*/  LOP3.LUT R7, R4, 0x30, R5, 0x78, !PT ;  /* 0x0000003004077812 */ /* 0x000fe200078e7805 */
[----:B------:R-:W-:Y:S01]  /*bee0*/  IMAD.SHL.U32 R5, R6, 0x4, RZ ;  /* 0x0000000406057824 */ /* 0x000fe200078e00ff */
[----:B------:R-:W-:Y:S01]  /*bef0*/  LOP3.LUT R4, R2, 0x80, RZ, 0xc0, !PT ;  /* 0x0000008002047812 */ /* 0x000fe200078ec0ff */
[----:B------:R-:W-:Y:S01]  /*bf00*/  UIMAD UR5, UR4, -0xa0, UR39 ;  /* 0xffffff60040578a4 */ /* 0x000fe2000f8e0227 */
[----:B------:R-:W-:Y:S01]  /*bf10*/  LOP3.LUT R0, R3, 0x30, R0, 0xf8, !PT ;  /* 0x0000003003007812 */ /* 0x000fe200078ef800 */
[----:B------:R-:W-:Y:S01]  /*bf20*/  IMAD.SHL.U32 R3, R6, 0x8, RZ ;  /* 0x0000000806037824 */ /* 0x000fe200078e00ff */
[----:B------:R-:W-:Y:S01]  /*bf30*/  LOP3.LUT R4, R4, 0x10, R6, 0xf8, !PT ;  /* 0x0000001004047812 */ /* 0x000fe200078ef806 */
[----:B------:R-:W-:-:S02]  /*bf40*/  UIMAD UR4, UR42, UR6, -0xa0 ;  /* 0xffffff602a0474a4 */ /* 0x000fc4000f8e0206 */
[----:B------:R-:W-:Y:S01]  /*bf50*/  UIADD3 UR42, UR42, -0x2, URZ ;  /* 0xfffffffe2a2a7890 */ /* 0x000fe2000fffe03f */
[----:B------:R-:W-:Y:S02]  /*bf60*/  LOP3.LUT R4, R4, 0x10, R5, 0x78, !PT ;  /* 0x0000001004047812 */ /* 0x000fe400078e7805 */
[----:B------:R-:W-:Y:S02]  /*bf70*/  LOP3.LUT R5, R36, 0x600, RZ, 0xc0, !PT ;  /* 0x0000060024057812 */ /* 0x000fe400078ec0ff */
[----:B------:R-:W-:Y:S02]  /*bf80*/  LOP3.LUT R3, R0, 0x30, R3, 0x78, !PT ;  /* 0x0000003000037812 */ /* 0x000fe400078e7803 */
[----:B------:R-:W-:Y:S02]  /*bf90*/  LOP3.LUT R5, R5, 0x60, R2, 0xf8, !PT ;  /* 0x0000006005057812 */ /* 0x000fe400078ef802 */
[----:B------:R-:W-:Y:S02]  /*bfa0*/  SHF.R.U32.HI R0, RZ, 0x2, R6 ;  /* 0x00000002ff007819 */ /* 0x000fe40000011606 */
[----:B------:R-:W-:-:S02]  /*bfb0*/  LOP3.LUT R5, R5, 0x100, R2, 0xf8, !PT ;  /* 0x0000010005057812 */ /* 0x000fc400078ef802 */
[----:B------:R-:W-:Y:S02]  /*bfc0*/  LOP3.LUT R16, R3, 0x640, R16, 0xf8, !PT ;  /* 0x0000064003107812 */ /* 0x000fe400078ef810 */
[----:B------:R-:W-:Y:S02]  /*bfd0*/  LOP3.LUT R17, R5, R4, RZ, 0xfc, !PT ;  /* 0x0000000405117212 */ /* 0x000fe400078efcff */
[----:B------:R-:W-:Y:S02]  /*bfe0*/  LOP3.LUT R3, R0, 0x1f, RZ, 0xc0, !PT ;  /* 0x0000001f00037812 */ /* 0x000fe400078ec0ff */
[----:B------:R-:W-:Y:S02]  /*bff0*/  LOP3.LUT R4, R7, 0x640, R36, 0xf8, !PT ;  /* 0x0000064007047812 */ /* 0x000fe400078ef824 */
[----:B------:R-:W-:Y:S02]  /*c000*/  LOP3.LUT R36, R36, 0x30, RZ, 0xc0, !PT ;  /* 0x0000003024247812 */ /* 0x000fe400078ec0ff */
[----:B------:R-:W-:Y:S01]  /*c010*/  LOP3.LUT R5, R3, 0x60, R2, 0xf8, !PT ;  /* 0x0000006003057812 */ /* 0x000fe200078ef802 */
[----:B------:R0:W-:Y:S01]  /*c020*/  STL [R1+0x8], R4 ;  /* 0x0000080401007387 */ /* 0x0001e20000100800 */
[----:B------:R-:W-:-:S02]  /*c030*/  ISETP.GE.AND P1, PT, R36, UR9, PT ;  /* 0x0000000924007c0c */ /* 0x000fc4000bf26270 */
[----:B------:R-:W-:Y:S02]  /*c040*/  IADD3 R3, -R3, UR5, RZ ;  /* 0x0000000503037c10 */ /* 0x000fe4000fffe1ff */
[----:B------:R-:W-:Y:S02]  /*c050*/  LOP3.LUT R0, R36, 0x40, RZ, 0xfc, !PT ;  /* 0x0000004024007812 */ /* 0x000fe400078efcff */
[C---:B------:R-:W-:Y:S02]  /*c060*/  ISETP.LT.OR P4, PT, R3.reuse, 0x1, P1 ;  /* 0x000000010300780c */ /* 0x040fe40000f81670 */
[C---:B------:R-:W-:Y:S01]  /*c070*/  ISETP.LT.OR P3, PT, R3.reuse, 0x21, P1 ;  /* 0x000000210300780c */ /* 0x040fe20000f61670 */
[----:B0-----:R-:W-:Y:S01]  /*c080*/  VIADD R4, R4, UR41 ;  /* 0x0000002904047c36 */ /* 0x001fe20008000000 */
[----:B------:R-:W-:Y:S02]  /*c090*/  ISETP.LT.OR P2, PT, R3, 0x41, P1 ;  /* 0x000000410300780c */ /* 0x000fe40000f41670 */
[----:B------:R-:W-:-:S02]  /*c0a0*/  ISETP.GE.AND P0, PT, R0, UR9, PT ;  /* 0x0000000900007c0c */ /* 0x000fc4000bf06270 */
[----:B------:R-:W-:Y:S01]  /*c0b0*/  LOP3.LUT R2, R36, 0x80, RZ, 0xfc, !PT ;  /* 0x0000008024027812 */ /* 0x000fe200078efcff */
[----:B------:R0:W-:Y:S01]  /*c0c0*/  STL [R1+0x18], R4 ;  /* 0x0000180401007387 */ /* 0x0001e20000100800 */
[C---:B------:R-:W-:Y:S01]  /*c0d0*/  LOP3.LUT R37, R5.reuse, 0x80, RZ, 0xfc, !PT ;  /* 0x0000008005257812 */ /* 0x040fe200078efcff */
[----:B------:R-:W-:Y:S02]  /*c0e0*/  VIADD R5, R5, UR4 ;  /* 0x0000000405057c36 */ /* 0x000fe40008000000 */
[----:B------:R-:W-:Y:S01]  /*c0f0*/  @P4 LOP3.LUT R18, R18, 0x1000000, RZ, 0xfc, !PT ;  /* 0x0100000012124812 */ /* 0x000fe200078efcff */
[----:B------:R1:W-:Y:S01]  /*c100*/  STL [R1+0xc], R3 ;  /* 0x00000c0301007387 */ /* 0x0003e20000100800 */
[----:B------:R-:W-:Y:S02]  /*c110*/  ISETP.LT.OR P4, PT, R3, 0x61, P1 ;  /* 0x000000610300780c */ /* 0x000fe40000f81670 */
[----:B------:R-:W-:Y:S01]  /*c120*/  LOP3.LUT R18, R18, 0xffdfffff, RZ, 0xc0, !PT ;  /* 0xffdfffff12127812 */ /* 0x000fe200078ec0ff */
[----:B------:R1:W-:Y:S01]  /*c130*/  STL [R1+0x10], R5 ;  /* 0x0000100501007387 */ /* 0x0003e20000100800 */
[----:B0-----:R-:W-:-:S02]  /*c140*/  VIADD R4, R37, UR4 ;  /* 0x0000000425047c36 */ /* 0x001fc40008000000 */
[----:B------:R-:W-:Y:S02]  /*c150*/  @P3 LOP3.LUT R18, R18, 0x200000, RZ, 0xfc, !PT ;  /* 0x0020000012123812 */ /* 0x000fe400078efcff */
[C---:B------:R-:W-:Y:S01]  /*c160*/  ISETP.LT.OR P3, PT, R3.reuse, 0x81, P1 ;  /* 0x000000810300780c */ /* 0x040fe20000f61670 */
[----:B------:R1:W-:Y:S01]  /*c170*/  STL [R1+0x14], R4 ;  /* 0x0000140401007387 */ /* 0x0003e20000100800 */
[----:B------:R-:W-:Y:S02]  /*c180*/  LOP3.LUT R18, R18, 0xfffbffff, RZ, 0xc0, !PT ;  /* 0xfffbffff12127812 */ /* 0x000fe400078ec0ff */
[C---:B------:R-:W-:Y:S02]  /*c190*/  ISETP.LT.OR P1, PT, R3.reuse, 0x21, P0 ;  /* 0x000000210300780c */ /* 0x040fe40000721670 */
[----:B------:R-:W-:Y:S02]  /*c1a0*/  @P2 LOP3.LUT R18, R18, 0x40000, RZ, 0xfc, !PT ;  /* 0x0004000012122812 */ /* 0x000fe400078efcff */
[----:B------:R-:W-:-:S02]  /*c1b0*/  ISETP.LT.OR P2, PT, R3, 0x1, P0 ;  /* 0x000000010300780c */ /* 0x000fc40000741670 */
[----:B------:R-:W-:-:S04]  /*c1c0*/  LOP3.LUT R18, R18, 0xffff7fff, RZ, 0xc0, !PT ;  /* 0xffff7fff12127812 */ /* 0x000fc800078ec0ff */
[----:B------:R-:W-:-:S04]  /*c1d0*/  @P4 LOP3.LUT R18, R18, 0x8000, RZ, 0xfc, !PT ;  /* 0x0000800012124812 */ /* 0x000fc800078efcff */
        /* <DEDUP_REMOVED lines=8> */
[C---:B------:R-:W-:Y:S02]  /*c260*/  ISETP.LT.OR P1, PT, R3.reuse, 0x81, P0 ;  /* 0x000000810300780c */ /* 0x040fe40000721670 */
[----:B------:R-:W-:Y:S02]  /*c270*/  LOP3.LUT R18, R18, 0xfffdffff, RZ, 0xc0, !PT ;  /* 0xfffdffff12127812 */ /* 0x000fe400078ec0ff */
[----:B------:R-:W-:Y:S02]  /*c280*/  ISETP.GE.AND P0, PT, R2, UR9, PT ;  /* 0x0000000902007c0c */ /* 0x000fe4000bf06270 */
[----:B------:R-:W-:Y:S02]  /*c290*/  @P3 LOP3.LUT R18, R18, 0x20000, RZ, 0xfc, !PT ;  /* 0x0002000012123812 */ /* 0x000fe400078efcff */
[----:B------:R-:W-:-:S02]  /*c2a0*/  ISETP.LT.OR P3, PT, R3, 0x41, P0 ;  /* 0x000000410300780c */ /* 0x000fc40000761670 */
        /* <DEDUP_REMOVED lines=14> */
[----:B------:R-:W-:Y:S02]  /*c390*/  @P3 LOP3.LUT R18, R18, 0x10000, RZ, 0xfc, !PT ;  /* 0x0001000012123812 */ /* 0x000fe400078efcff */
[----:B------:R-:W-:-:S02]  /*c3a0*/  ISETP.LT.U32.AND P0, PT, R37, 0xa0, !P0 ;  /* 0x000000a02500780c */ /* 0x000fc40004701070 */
[----:B------:R-:W-:-:S04]  /*c3b0*/  LOP3.LUT R18, R18, 0xffffdfff, RZ, 0xc0, !PT ;  /* 0xffffdfff12127812 */ /* 0x000fc800078ec0ff */
[----:B------:R-:W-:Y:S02]  /*c3c0*/  @P2 LOP3.LUT R18, R18, 0x2000, RZ, 0xfc, !PT ;  /* 0x0000200012122812 */ /* 0x000fe400078efcff */
[----:B------:R-:W-:Y:S02]  /*c3d0*/  ISETP.GE.AND P2, PT, R0, UR9, PT ;  /* 0x0000000900007c0c */ /* 0x000fe4000bf46270 */
        /* <DEDUP_REMOVED lines=35> */
[----:B-1----:R-:W-:-:S07]  /*c610*/  @P0 LOP3.LUT R18, R18, 0x1000, RZ, 0xfc, !PT ;  /* 0x0000100012120812 */ /* 0x002fce00078efcff */
.L_x_3722:
[----:B------:R-:W-:Y:S01]  /*c620*/  ULDC UR4, c[0x0][0xc38] ;  /* 0x00030e0000047ab9 */ /* 0x000fe20000000800 */
[----:B------:R-:W-:Y:S01]  /*c630*/  ULDC.64 UR8, c[0x0][0xa28] ;  /* 0x00028a0000087ab9 */ /* 0x000fe20000000a00 */
[----:B------:R-:W-:Y:S01]  /*c640*/  UISETP.NE.AND UP0, UPT, UR4, 0x1, UPT ;  /* 0x000000010400788c */ /* 0x000fe2000bf05270 */
[----:B------:R0:W-:Y:S01]  /*c650*/  STL [R1+0x4], RZ ;  /* 0x000004ff01007387 */ /* 0x0001e20000100800 */
[----:B------:R-:W-:Y:S01]  /*c660*/  ISETP.NE.U32.AND P0, PT, RZ, UR8, PT ;  /* 0x00000008ff007c0c */ /* 0x000fe2000bf05070 */
[----:B------:R-:W-:Y:S01]  /*c670*/  ULDC UR4, c[0x0][0xc44] ;  /* 0x0003110000047ab9 */ /* 0x000fe20000000800 */
[----:B------:R-:W-:Y:S01]  /*c680*/  UMOV UR43, UR38 ;  /* 0x00000026002b7c82 */ /* 0x000fe20008000000 */
[----:B------:R-:W-:Y:S01]  /*c690*/  UISETP.NE.AND UP1, UPT, UR4, 0x1, UPT ;  /* 0x000000010400788c */ /* 0x000fe2000bf25270 */
[----:B------:R-:W-:Y:S01]  /*c6a0*/  ISETP.NE.AND.EX P0, PT, RZ, UR9, PT, P0 ;  /* 0x00000009ff007c0c */ /* 0x000fe2000bf05300 */
[----:B------:R-:W-:-:S04]  /*c6b0*/  UIADD3 UR11, UR41, 0x24200, URZ ;  /* 0x00024200290b7890 */ /* 0x000fc8000fffe03f */
[----:B------:R-:W-:Y:S01]  /*c6c0*/  @UP0 ULDC UR4, c[0x0][0xc3c] ;  /* 0x00030f0000040ab9 */ /* 0x000fe20000000800 */
[----:B------:R-:W-:Y:S01]  /*c6d0*/  @UP0 ULDC UR10, c[0x0][0xc40] ;  /* 0x00031000000a0ab9 */ /* 0x000fe20000000800 */
[----:B------:R-:W-:-:S03]  /*c6e0*/  UIMAD.WIDE.U32 UR4, UR38, UR4, URZ ;  /* 0x00000004260472a5 */ /* 0x000fc6000f8e003f */
[----:B------:R-:W-:Y:S01]  /*c6f0*/  @UP1 ULDC.64 UR6, c[0x0][0xc48] ;  /* 0x0003120000061ab9 */ /* 0x000fe20000000a00 */
[----:B------:R-:W-:Y:S02]  /*c700*/  @UP0 USHF.R.U32.HI UR43, URZ, UR10, UR5 ;  /* 0x0000000a3f2b0299 */ /* 0x000fe40008011605 */
        /* <DEDUP_REMOVED lines=9> */
[----:B------:R-:W2:Y:S04]  /*c7a0*/  LDG.E R0, desc[UR48][R2.64] ;  /* 0x0000003002007981 */ /* 0x000ea8000c1e1900 */
[----:B--2---:R0:W-:Y:S02]  /*c7b0*/  STL [R1+0x4], R0 ;  /* 0x0000040001007387 */ /* 0x0041e40000100800 */
.L_x_3671:
[----:B------:R-:W-:-:S13]  /*c7c0*/  PLOP3.LUT P0, PT, PT, PT, UP0, 0x80, 0x0 ;  /* 0x000000000000781c */ /* 0x000fda0003f0f008 */
[----:B------:R-:W-:Y:S05]  /*c7d0*/  @!P0 BRA `(.L_x_3672) ;  /* 0x0000000000408947 */ /* 0x000fea0003800000 */
[----:B------:R-:W-:Y:S01]  /*c7e0*/  MOV R2, 0x0 ;  /* 0x0000000000027802 */ /* 0x000fe20000000f00 */
[----:B------:R-:W-:Y:S01]  /*c7f0*/  ULDC.64 UR4, c[0x4][0x1b0] ;  /* 0x01006c0000047ab9 */ /* 0x000fe20000000a00 */
[----:B------:R-:W-:Y:S01]  /*c800*/  ULDC.64 UR6, c[0x4][0x1b8] ;  /* 0x01006e0000067ab9 */ /* 0x000fe20000000a00 */
[----:B------:R-:W-:Y:S01]  /*c810*/  IMAD.U32 R4, RZ, RZ, UR4 ;  /* 0x00000004ff047e24 */ /* 0x000fe2000f8e00ff */
[----:B------:R-:W-:Y:S01]  /*c820*/  MOV R6, UR6 ;  /* 0x0000000600067c02 */ /* 0x000fe20008000f00 */
[----:B------:R-:W-:Y:S01]  /*c830*/  IMAD.U32 R5, RZ, RZ, UR5 ;  /* 0x00000005ff057e24 */ /* 0x000fe2000f8e00ff */
[----:B------:R-:W1:Y:S01]  /*c840*/  LDC.64 R2, c[0x4][R2] ;  /* 0x0100000002027b82 */ /* 0x000e620000000a00 */
[----:B------:R-:W-:Y:S01]  /*c850*/  ULDC.64 UR4, c[0x4][0xb0] ;  /* 0x01002c0000047ab9 */ /* 0x000fe20000000a00 */
        /* <DEDUP_REMOVED lines=8> */
.L_x_3672:
[----:B------:R-:W-:Y:S01]  /*c8e0*/  UIADD3 UR4, UR41, 0xf200, URZ ;  /* 0x0000f20029047890 */ /* 0x000fe2000fffe03f */
[----:B------:R-:W-:-:S05]  /*c8f0*/  LOP3.LUT R18, R18, 0xfffffff7, RZ, 0xc0, !PT ;  /* 0xfffffff712127812 */ /* 0x000fca00078ec0ff */
[----:B------:R-:W-:-:S05]  /*c900*/  IMAD.U32 R22, RZ, RZ, UR4 ;  /* 0x00000004ff167e24 */ /* 0x000fca000f8e00ff */
[----:B------:R-:W-:-:S13]  /*c910*/  LOP3.LUT P0, RZ, R22, 0x1bf, RZ, 0xc0, !PT ;  /* 0x000001bf16ff7812 */ /* 0x000fda000780c0ff */
[----:B------:R-:W-:Y:S01]  /*c920*/  @P0 LOP3.LUT R18, R18, 0x8, RZ, 0xfc, !PT ;  /* 0x0000000812120812 */ /* 0x000fe200078efcff */
[----:B------:R-:W-:Y:S06]  /*c930*/  @!P0 BRA `(.L_x_3673) ;  /* 0x0000000000408947 */ /* 0x000fec0003800000 */
[----:B------:R-:W-:Y:S01]  /*c940*/  MOV R2, 0x0 ;  /* 0x0000000000027802 */ /* 0x000fe20000000f00 */
[----:B------:R-:W-:Y:S01]  /*c950*/  ULDC.64 UR4, c[0x4][0x1b0] ;  /* 0x01006c0000047ab9 */ /* 0x000fe20000000a00 */
[----:B------:R-:W-:Y:S01]  /*c960*/  ULDC.64 UR6, c[0x4][0x1b8] ;  /* 0x01006e0000067ab9 */ /* 0x000fe20000000a00 */
[----:B------:R-:W-:Y:S01]  /*c970*/  IMAD.U32 R4, RZ, RZ, UR4 ;  /* 0x00000004ff047e24 */ /* 0x000fe2000f8e00ff */
[----:B------:R-:W-:Y:S01]  /*c980*/  MOV R12, 0x1 ;  /* 0x00000001000c7802 */ /* 0x000fe20000000f00 */
[----:B------:R-:W-:Y:S01]  /*c990*/  IMAD.U32 R5, RZ, RZ, UR5 ;  /* 0x00000005ff057e24 */ /* 0x000fe2000f8e00ff */
[----:B------:R-:W1:Y:S01]  /*c9a0*/  LDC.64 R2, c[0x4][R2] ;  /* 0x0100000002027b82 */ /* 0x000e620000000a00 */
[----:B------:R-:W-:Y:S01]  /*c9b0*/  ULDC.64 UR4, c[0x4][0xb8] ;  /* 0x01002e0000047ab9 */ /* 0x000fe20000000a00 */
[----:B------:R-:W-:Y:S02]  /*c9c0*/  IMAD.U32 R6, RZ, RZ, UR6 ;  /* 0x00000006ff067e24 */ /* 0x000fe4000f8e00ff */
[----:B------:R-:W-:-:S02]  /*c9d0*/  IMAD.U32 R7, RZ, RZ, UR7 ;  /* 0x00000007ff077e24 */ /* 0x000fc4000f8e00ff */
[----:B------:R-:W-:Y:S02]  /*c9e0*/  IMAD.U32 R10, RZ, RZ, UR4 ;  /* 0x00000004ff0a7e24 */ /* 0x000fe4000f8e00ff */
[----:B------:R-:W-:Y:S02]  /*c9f0*/  IMAD.U32 R11, RZ, RZ, UR5 ;  /* 0x00000005ff0b7e24 */ /* 0x000fe4000f8e00ff */
[----:B------:R-:W-:Y:S02]  /*ca00*/  IMAD.MOV.U32 R8, RZ, RZ, 0x70 ;  /* 0x00000070ff087424 */ /* 0x000fe400078e00ff */
[----:B------:R-:W-:-:S07]  /*ca10*/  IMAD.MOV.U32 R13, RZ, RZ, RZ ;  /* 0x000000ffff0d7224 */ /* 0x000fce00078e00ff */
[----:B------:R-:W-:-:S07]  /*ca20*/  LEPC R20, `(.L_x_3673) ;  /* 0x000000001014794e */ /* 0x000fce0000000000 */
[----:B01----:R-:W-:Y:S05]  /*ca30*/  CALL.ABS.NOINC R2 ;  /* 0x0000000002007343 */ /* 0x003fea0003c00000 */
.L_x_3673:
[----:B------:R-:W-:-:S04]  /*ca40*/  IMAD.U32 R29, RZ, RZ, UR41 ;  /* 0x00000029ff1d7e24 */ /* 0x000fc8000f8e00ff */
[----:B------:R-:W-:-:S05]  /*ca50*/  VIADD R19, R29, 0x200 ;  /* 0x000002001d137836 */ /* 0x000fca0000000000 */
[----:B------:R-:W-:-:S13]  /*ca60*/  LOP3.LUT P0, RZ, R19, 0x9f, RZ, 0xc0, !PT ;  /* 0x0000009f13ff7812 */ /* 0x000fda000780c0ff */
[----:B------:R-:W-:Y:S05]  /*ca70*/  @!P0 BRA `(.L_x_3674) ;  /* 0x0000000000408947 */ /* 0x000fea0003800000 */
[----:B------:R-:W-:Y:S01]  /*ca80*/  MOV R2, 0x0 ;  /* 0x0000000000027802 */ /* 0x000fe20000000f00 */
[----:B------:R-:W-:Y:S01]  /*ca90*/  ULDC.64 UR6, c[0x4][0x1b0] ;  /* 0x01006c0000067ab9 */ /* 0x000fe20000000a00 */
[----:B------:R-:W-:Y:S01]  /*caa0*/  ULDC.64 UR8, c[0x4][0x1b8] ;  /* 0x01006e0000087ab9 */ /* 0x000fe20000000a00 */
[----:B------:R-:W-:Y:S01]  /*cab0*/  ULDC.64 UR4, c[0x4][0xc0] ;  /* 0x0100300000047ab9 */ /* 0x000fe20000000a00 */
[----:B------:R-:W-:Y:S02]  /*cac0*/  IMAD.U32 R4, RZ, RZ, UR6 ;  /* 0x00000006ff047e24 */ /* 0x000fe4000f8e00ff */
[----:B------:R-:W1:Y:S01]  /*cad0*/  LDC.64 R2, c[0x4][R2] ;  /* 0x0100000002027b82 */ /* 0x000e620000000a00 */
        /* <DEDUP_REMOVED lines=9> */
[----:B01----:R-:W-:Y:S05]  /*cb70*/  CALL.ABS.NOINC R2 ;  /* 0x0000000002007343 */ /* 0x003fea0003c00000 */
.L_x_3674:
        /* <DEDUP_REMOVED lines=18> */
.L_x_3675:
        /* <DEDUP_REMOVED lines=8> */
[----:B------:R-:W-:Y:S02]  /*cd20*/  IMAD.U32 R2, RZ, RZ, UR4 ;  /* 0x00000004ff027e24 */ /* 0x000fe4000f8e00ff */
[----:B------:R-:W-:-:S05]  /*cd30*/  IMAD.U32 R3, RZ, RZ, UR5 ;  /* 0x00000005ff037e24 */ /* 0x000fca000f8e00ff */
[----:B------:R2:W5:Y:S01]  /*cd40*/  @P0 LDG.E R32, desc[UR48][R2.64] ;  /* 0x0000003002200981 */ /* 0x000562000c1e1900 */
[----:B------:R-:W-:-:S03]  /*cd50*/  UMOV UR4, 0xffffffff ;  /* 0xffffffff00047882 */ /* 0x000fc60000000000 */
[----:B------:R-:W-:Y:S05]  /*cd60*/  BRA.DIV UR4, `(.L_x_3676) ;  /* 0x0000004a04047947 */ /* 0x000fea000b800000 */
.L_x_3739:
[----:B--2---:R-:W2:Y:S04]  /*cd70*/  LDL R2, [R1+0x10] ;  /* 0x0000100001027983 */ /* 0x004ea80000100800 */
[----:B0-----:R-:W3:Y:S04]  /*cd80*/  LDL R0, [R1+0x4] ;  /* 0x0000040001007983 */ /* 0x001ee80000100800 */
[----:B------:R-:W4:Y:S01]  /*cd90*/  LDL R8, [R1+0x14] ;  /* 0x0000140001087983 */ /* 0x000f220000100800 */
[----:B-1----:R-:W-:-:S13]  /*cda0*/  ISETP.NE.AND P3, PT, R20, 0x1, PT ;  /* 0x000000011400780c */ /* 0x002fda0003f65270 */
[----:B------:R-:W0:Y:S08]  /*cdb0*/  @P3 LDC R3, c[0x0][0x434] ;  /* 0x00010d00ff033b82 */ /* 0x000e300000000800 */
[----:B------:R-:W1:Y:S01]  /*cdc0*/  @P3 LDC R7, c[0x0][0x438] ;  /* 0x00010e00ff073b82 */ /* 0x000e620000000800 */
[----:B-----5:R-:W-:Y:S02]  /*cdd0*/  SHF.R.S32.HI R13, RZ, 0x1f, R32 ;  /* 0x0000001fff0d7819 */ /* 0x020fe40000011420 */
[----:B------:R-:W-:-:S03]  /*cde0*/  LOP3.LUT P2, RZ, R18, 0x200, RZ, 0xc0, !PT ;  /* 0x0000020012ff7812 */ /* 0x000fc6000784c0ff */
[----:B------:R4:W-:Y:S01]  /*cdf0*/  STL [R1], R13 ;  /* 0x0000000d01007387 */ /* 0x0009e20000100800 */
[----:B------:R-:W-:Y:S01]  /*ce00*/  LOP3.LUT R18, R18, 0xffffffef, RZ, 0xc0, !PT ;  /* 0xffffffef12127812 */ /* 0x000fe200078ec0ff */
[----:B------:R-:W-:-:S03]  /*ce10*/  IMAD R22, RZ, RZ, -UR44 ;  /* 0x8000002cff167e24 */ /* 0x000fc6000f8e02ff */
[----:B------:R-:W-:-:S04]  /*ce20*/  @P3 LOP3.LUT R18, R18, 0x10, RZ, 0xfc, !PT ;  /* 0x0000001012123812 */ /* 0x000fc800078efcff */
[----:B------:R-:W-:Y:S02]  /*ce30*/  LOP3.LUT R18, R18, 0xfffffff7, RZ, 0xc0, !PT ;  /* 0xfffffff712127812 */ /* 0x000fe400078ec0ff */
[----:B--2---:R-:W-:Y:S01]  /*ce40*/  ISETP.GE.AND P0, PT, R2, UR39, PT ;  /* 0x0000002702007c0c */ /* 0x004fe2000bf06270 */
[----:B---3--:R-:W-:-:S04]  /*ce50*/  IMAD.MOV.U32 R9, RZ, RZ, R0 ;  /* 0x000000ffff097224 */ /* 0x008fc800078e0000 */
[----:B------:R-:W-:-:S08]  /*ce60*/  IMAD.IADD R0, R2, 0x1, R9 ;  /* 0x0000000102007824 */ /* 0x000fd000078e0209 */
[----:B------:R-:W2:Y:S01]  /*ce70*/  @!P0 LDC.64 R4, c[0x0][0x428] ;  /* 0x00010a00ff048b82 */ /* 0x000ea20000000a00 */
[----:B0-----:R-:W-:-:S04]  /*ce80*/  @P3 IMAD.HI.U32 R2, R0, R3, RZ ;  /* 0x0000000300023227 */ /* 0x001fc800078e00ff */
[----:B------:R-:W-:Y:S01]  /*ce90*/  IMAD.MOV.U32 R10, RZ, RZ, R0 ;  /* 0x000000ffff0a7224 */ /* 0x000fe200078e0000 */
[----:B-1----:R-:W-:Y:S02]  /*cea0*/  @P3 SHF.R.U32.HI R10, RZ, R7, R2 ;  /* 0x00000007ff0a3219 */ /* 0x002fe40000011602 */
[----:B------:R-:W0:Y:S02]  /*ceb0*/  @!P0 LDC.64 R6, c[0x0][0x418] ;  /* 0x00010600ff068b82 */ /* 0x000e240000000a00 */
[----:B------:R-:W-:Y:S01]  /*cec0*/  @!P0 SHF.R.S32.HI R3, RZ, 0x1f, R10 ;  /* 0x0000001fff038819 */ /* 0x000fe2000001140a */
[----:B--2---:R-:W-:-:S04]  /*ced0*/  @!P0 IMAD R2, R13, R4, RZ ;  /* 0x000000040d028224 */ /* 0x004fc800078e02ff */
[----:B------:R-:W-:Y:S02]  /*cee0*/  @!P0 IMAD R5, R32, R5, R2 ;  /* 0x0000000520058224 */ /* 0x000fe400078e0202 */
[----:B------:R-:W-:-:S04]  /*cef0*/  @!P0 IMAD.MOV.U32 R2, RZ, RZ, R10 ;  /* 0x000000ffff028224 */ /* 0x000fc800078e000a */
[----:B------:R-:W-:-:S04]  /*cf00*/  @!P0 IMAD.WIDE.U32 R2, R32, R4, R2 ;  /* 0x0000000420028225 */ /* 0x000fc800078e0002 */
[----:B------:R-:W-:Y:S01]  /*cf10*/  @!P0 IMAD.IADD R3, R3, 0x1, R5 ;  /* 0x0000000103038824 */ /* 0x000fe200078e0205 */
[C---:B0-----:R-:W-:Y:S01]  /*cf20*/  @!P0 LEA R6, P1, R2.reuse, R6, 0x2 ;  /* 0x0000000602068211 */ /* 0x041fe200078210ff */
[----:B------:R-:W0:Y:S03]  /*cf30*/  @P2 LDC.64 R4, c[0x0][0x428] ;  /* 0x00010a00ff042b82 */ /* 0x000e260000000a00 */
[----:B------:R-:W-:-:S05]  /*cf40*/  @!P0 LEA.HI.X R7, R2, R7, R3, 0x2, P1 ;  /* 0x0000000702078211 */ /* 0x000fca00008f1403 */
[----:B------:R-:W1:Y:S08]  /*cf50*/  @P3 LDC R2, c[0x0][0x434] ;  /* 0x00010d00ff023b82 */ /* 0x000e700000000800 */
[----:B------:R-:W2:Y:S01]  /*cf60*/  @P3 LDC R3, c[0x0][0x438] ;  /* 0x00010e00ff033b82 */ /* 0x000ea20000000800 */
[----:B----4-:R-:W-:-:S07]  /*cf70*/  IADD3 R11, R8, R9, RZ ;  /* 0x00000009080b7210 */ /* 0x010fce0007ffe0ff */
[----:B------:R-:W3:Y:S01]  /*cf80*/  @P2 LDC.64 R8, c[0x0][0x418] ;  /* 0x00010600ff082b82 */ /* 0x000ee20000000a00 */
[----:B------:R-:W-:Y:S02]  /*cf90*/  IMAD.MOV.U32 R12, RZ, RZ, R11 ;  /* 0x000000ffff0c7224 */ /* 0x000fe400078e000b */
[----:B-1----:R-:W-:-:S05]  /*cfa0*/  @P3 IMAD.HI.U32 R2, R11, R2, RZ ;  /* 0x000000020b023227 */ /* 0x002fca00078e00ff */
[----:B--2---:R-:W-:Y:S01]  /*cfb0*/  @P3 SHF.R.U32.HI R12, RZ, R3, R2 ;  /* 0x00000003ff0c3219 */ /* 0x004fe20000011602 */
[----:B0-----:R-:W-:Y:S02]  /*cfc0*/  @P2 IMAD R2, R13, R4, RZ ;  /* 0x000000040d022224 */ /* 0x001fe400078e02ff */
[----:B------:R-:W0:Y:S01]  /*cfd0*/  LDC R13, c[0x0][0xc44] ;  /* 0x00031100ff0d7b82 */ /* 0x000e220000000800 */
[----:B------:R-:W-:Y:S01]  /*cfe0*/  @P2 SHF.R.S32.HI R3, RZ, 0x1f, R12 ;  /* 0x0000001fff032819 */ /* 0x000fe2000001140c */
[----:B------:R-:W-:Y:S02]  /*cff0*/  @P2 IMAD R5, R32, R5, R2 ;  /* 0x0000000520052224 */ /* 0x000fe400078e0202 */
[----:B------:R-:W-:-:S04]  /*d000*/  @P2 IMAD.MOV.U32 R2, RZ, RZ, R12 ;  /* 0x000000ffff022224 */ /* 0x000fc800078e000c */
[----:B------:R-:W-:-:S04]  /*d010*/  @P2 IMAD.WIDE.U32 R2, R32, R4, R2 ;  /* 0x0000000420022225 */ /* 0x000fc800078e0002 */
[----:B------:R-:W-:Y:S01]  /*d020*/  @P2 IMAD.IADD R3, R5, 0x1, R3 ;  /* 0x0000000105032824 */ /* 0x000fe200078e0203 */
[----:B---3--:R-:W-:Y:S01]  /*d030*/  @P2 LEA R8, P1, R2, R8, 0x2 ;  /* 0x0000000802082211 */ /* 0x008fe200078210ff */
[----:B------:R-:W-:-:S03]  /*d040*/  IMAD.MOV.U32 R5, RZ, RZ, RZ ;  /* 0x000000ffff057224 */ /* 0x000fc600078e00ff */
[----:B------:R-:W-:Y:S01]  /*d050*/  @P2 LEA.HI.X R9, R2, R9, R3, 0x2, P1 ;  /* 0x0000000902092211 */ /* 0x000fe200008f1403 */
[----:B------:R-:W-:Y:S02]  /*d060*/  IMAD.MOV R3, RZ, RZ, -R10 ;  /* 0x000000ffff037224 */ /* 0x000fe400078e0a0a */
[----:B------:R1:W5:Y:S02]  /*d070*/  @!P0 LDG.E R5, desc[UR48][R6.64] ;  /* 0x0000003006058981 */ /* 0x000364000c1e1900 */
[----:B-1----:R-:W-:Y:S02]  /*d080*/  IMAD R7, R20, R3, R0 ;  /* 0x0000000314077224 */ /* 0x002fe400078e0200 */
[----:B------:R-:W-:-:S05]  /*d090*/  IMAD.U32 R0, RZ, RZ, UR46 ;  /* 0x0000002eff007e24 */ /* 0x000fca000f8e00ff */
[----:B------:R-:W-:Y:S01]  /*d0a0*/  ISETP.NE.AND P0, PT, R0, 0x3, PT ;  /* 0x000000030000780c */ /* 0x000fe20003f05270 */
[----:B------:R-:W-:Y:S02]  /*d0b0*/  IMAD.MOV.U32 R6, RZ, RZ, RZ ;  /* 0x000000ffff067224 */ /* 0x000fe400078e00ff */
[----:B0-----:R-:W-:Y:S02]  /*d0c0*/  IMAD R22, R13, R22, UR43 ;  /* 0x0000002b0d167e24 */ /* 0x001fe4000f8e0216 */
[----:B------:R-:W-:Y:S02]  /*d0d0*/  IMAD.MOV R2, RZ, RZ, -R12 ;  /* 0x000000ffff027224 */ /* 0x000fe400078e0a0c */
[----:B------:R0:W5:Y:S01]  /*d0e0*/  @P2 LDG.E R6, desc[UR48][R8.64] ;  /* 0x0000003008062981 */ /* 0x000162000c1e1900 */
[----:B------:R-:W-:-:S05]  /*d0f0*/  SHF.R.S32.HI R34, RZ, 0x1f, R22 ;  /* 0x0000001fff227819 */ /* 0x000fca0000011416 */
[----:B------:R-:W-:Y:S01]  /*d100*/  @P0 LOP3.LUT R18, R18, 0x8, RZ, 0xfc, !PT ;  /* 0x0000000812120812 */ /* 0x000fe200078efcff */
[----:B0-----:R-:W-:Y:S01]  /*d110*/  IMAD R8, R20, R2, R11 ;  /* 0x0000000214087224 */ /* 0x001fe200078e020b */
[----:B------:R-:W-:Y:S06]  /*d120*/  @!P0 BRA `(.L_x_3677) ;  /* 0x0000000000048947 */ /* 0x000fec0003800000 */
[----:B------:R-:W-:Y:S01]  /*d130*/  BPT.TRAP 0x1 ;  /* 0x000000040000795c */ /* 0x000fe20000300000 */
.L_x_3677:
[----:B------:R-:W-:Y:S01]  /*d140*/  LEA R4, R30, UR41, 0x3 ;  /* 0x000000291e047c11 */ /* 0x000fe2000f8e18ff */
[----:B------:R-:W-:Y:S01]  /*d150*/  BSSY B0, `(.L_x_3678) ;  /* 0x0000005000007945 */ /* 0x000fe20003800000 */
[----:B------:R-:W-:Y:S02]  /*d160*/  SHF.L.U32 R28, R33, 0x1f, RZ ;  /* 0x0000001f211c7819 */ /* 0x000fe400000006ff */
[----:B------:R-:W-:Y:S02]  /*d170*/  SHF.R.S32.HI R23, RZ, 0x1f, R7 ;  /* 0x0000001fff177819 */ /* 0x000fe40000011407 */
[----:B------:R-:W0:Y:S02]  /*d180*/  SYNCS.PHASECHK.TRANS64.TRYWAIT P0, [R4+URZ+0x33480], R28 ;  /* 0x0334801c040075a7 */ /* 0x000e24000800017f */
[----:B0-----:R-:W-:Y:S05]  /*d190*/  @!P0 BRA `(.L_x_3679) ;  /* 0x0000004400248947 */ /* 0x001fea0003800000 */
.L_x_3740:
[----:B------:R-:W-:Y:S05]  /*d1a0*/  BSYNC B0 ;  /* 0x0000000000007941 */ /* 0x000fea0003800000 */
.L_x_3678:
[----:B------:R-:W2:Y:S01]  /*d1b0*/  LDL R11, [R1+0x8] ;  /* 0x00000800010b7983 */ /* 0x000ea20000100800 */
[----:B------:R-:W-:Y:S01]  /*d1c0*/  ULDC.64 UR4, c[0x0][0x328] ;  /* 0x0000ca0000047ab9 */ /* 0x000fe20000000a00 */
[----:B-----5:R-:W-:Y:S01]  /*d1d0*/  SHF.R.S32.HI R26, RZ, 0x1f, R5 ;  /* 0x0000001fff1a7819 */ /* 0x020fe20000011405 */
[----:B------:R-:W-:Y:S01]  /*d1e0*/  IMAD R0, R23, UR4, RZ ;  /* 0x0000000417007c24 */ /* 0x000fe2000f8e02ff */
[----:B------:R-:W-:Y:S01]  /*d1f0*/  ULDC.64 UR6, c[0x0][0x338] ;  /* 0x0000ce0000067ab9 */ /* 0x000fe20000000a00 */
[C---:B------:R-:W-:Y:S01]  /*d200*/  IMAD.WIDE.U32 R2, R7.reuse, UR4, RZ ;  /* 0x0000000407027c25 */ /* 0x040fe2000f8e00ff */
[----:B------:R-:W-:Y:S01]  /*d210*/  ULDC.64 UR8, c[0x0][0x330] ;  /* 0x0000cc0000087ab9 */ /* 0x000fe20000000a00 */
[----:B------:R-:W-:Y:S01]  /*d220*/  ULDC.64 UR10, c[0x0][0x318] ;  /* 0x0000c600000a7ab9 */ /* 0x000fe20000000a00 */
[----:B------:R-:W-:Y:S01]  /*d230*/  SHF.R.S32.HI R25, RZ, 0x1f, R8 ;  /* 0x0000001fff197819 */ /* 0x000fe20000011408 */
[----:B------:R-:W-:Y:S01]  /*d240*/  IMAD R9, R7, UR5, R0 ;  /* 0x0000000507097c24 */ /* 0x000fe2000f8e0200 */
[----:B------:R-:W-:Y:S01]  /*d250*/  SHF.R.S32.HI R27, RZ, 0x1f, R6 ;  /* 0x0000001fff1b7819 */ /* 0x000fe20000011406 */
[----:B------:R-:W-:-:S02]  /*d260*/  IMAD R0, R26, UR6, RZ ;  /* 0x000000061a007c24 */ /* 0x000fc4000f8e02ff */
[----:B------:R-:W-:Y:S02]  /*d270*/  IMAD.IADD R3, R3, 0x1, R9 ;  /* 0x0000000103037824 */ /* 0x000fe400078e0209 */
[C---:B------:R-:W-:Y:S02]  /*d280*/  IMAD R9, R5.reuse, UR7, R0 ;  /* 0x0000000705097c24 */ /* 0x040fe4000f8e0200 */
[----:B------:R-:W-:-:S04]  /*d290*/  IMAD.WIDE.U32 R2, R5, UR6, R2 ;  /* 0x0000000605027c25 */ /* 0x000fc8000f8e0002 */
[----:B------:R-:W-:Y:S02]  /*d2a0*/  IMAD.IADD R3, R3, 0x1, R9 ;  /* 0x0000000103037824 */ /* 0x000fe400078e0209 */
[----:B------:R-:W-:Y:S02]  /*d2b0*/  IMAD R9, R34, UR8, RZ ;  /* 0x0000000822097c24 */ /* 0x000fe4000f8e02ff */
[----:B------:R-:W-:-:S04]  /*d2c0*/  IMAD.WIDE.U32 R2, R22, UR8, R2 ;  /* 0x0000000816027c25 */ /* 0x000fc8000f8e0002 */
[----:B------:R-:W-:Y:S01]  /*d2d0*/  IMAD R20, R22, UR9, R9 ;  /* 0x0000000916147c24 */ /* 0x000fe2000f8e0209 */
[----:B------:R-:W-:-:S04]  /*d2e0*/  IADD3 R10, P0, R2, UR10, RZ ;  /* 0x0000000a020a7c10 */ /* 0x000fc8000ff1e0ff */
[----:B------:R-:W-:Y:S01]  /*d2f0*/  IADD3.X R9, R3, UR11, R20, P0, !PT ;  /* 0x0000000b03097c10 */ /* 0x000fe200087fe414 */
[----:B------:R-:W-:-:S04]  /*d300*/  IMAD R3, R25, UR4, RZ ;  /* 0x0000000419037c24 */ /* 0x000fc8000f8e02ff */
[C---:B------:R-:W-:Y:S02]  /*d310*/  IMAD R0, R8.reuse, UR5, R3 ;  /* 0x0000000508007c24 */ /* 0x040fe4000f8e0203 */
[----:B------:R-:W-:Y:S01]  /*d320*/  IMAD.WIDE.U32 R2, R8, UR4, RZ ;  /* 0x0000000408027c25 */ /* 0x000fe2000f8e00ff */
[----:B------:R-:W-:-:S03]  /*d330*/  UMOV UR4, 0xffffffff ;  /* 0xffffffff00047882 */ /* 0x000fc60000000000 */
[----:B------:R-:W-:Y:S02]  /*d340*/  IMAD.IADD R3, R3, 0x1, R0 ;  /* 0x0000000103037824 */ /* 0x000fe400078e0200 */
[----:B------:R-:W-:Y:S02]  /*d350*/  IMAD R0, R27, UR6, RZ ;  /* 0x000000061b007c24 */ /* 0x000fe4000f8e02ff */
[----:B------:R-:W-:-:S04]  /*d360*/  IMAD.WIDE.U32 R2, R6, UR6, R2 ;  /* 0x0000000606027c25 */ /* 0x000fc8000f8e0002 */
[----:B------:R-:W-:-:S04]  /*d370*/  IMAD R0, R6, UR7, R0 ;  /* 0x0000000706007c24 */ /* 0x000fc8000f8e0200 */
[----:B------:R-:W-:Y:S02]  /*d380*/  IMAD.IADD R3, R3, 0x1, R0 ;  /* 0x0000000103037824 */ /* 0x000fe400078e0200 */
[----:B------:R-:W-:-:S03]  /*d390*/  IMAD.WIDE.U32 R2, R22, UR8, R2 ;  /* 0x0000000816027c25 */ /* 0x000fc6000f8e0002 */
[----:B------:R-:W-:-:S04]  /*d3a0*/  IADD3 R21, P0, R2, UR10, RZ ;  /* 0x0000000a02157c10 */ /* 0x000fc8000ff1e0ff */
[----:B------:R-:W-:Y:S01]  /*d3b0*/  IADD3.X R20, R20, UR11, R3, P0, !PT ;  /* 0x0000000b14147c10 */ /* 0x000fe200087fe403 */
[----:B--2---:R-:W-:Y:S01]  /*d3c0*/  IMAD R24, R30, 0x7800, R11 ;  /* 0x000078001e187824 */ /* 0x004fe200078e020b */
[----:B------:R-:W-:Y:S07]  /*d3d0*/  BRA.DIV UR4, `(.L_x_3680) ;  /* 0x0000004204a87947 */ /* 0x000fee000b800000 */
[C---:B------:R-:W-:Y:S01]  /*d3e0*/  LOP3.LUT P6, RZ, R18.reuse, 0x40000, RZ, 0xc0, !PT ;  /* 0x0004000012ff7812 */ /* 0x040fe200078cc0ff */
[----:B------:R-:W1:Y:S01]  /*d3f0*/  SHFL.IDX PT, R2, R10, RZ, 0x1c1f ;  /* 0x001c1fff0a027589 */ /* 0x000e6200000e0000 */
[----:B------:R-:W-:Y:S02]  /*d400*/  LOP3.LUT R18, R18, 0xdfffffff, RZ, 0xc0, !PT ;  /* 0xdfffffff12127812 */ /* 0x000fe400078ec0ff */
[----:B------:R-:W-:Y:S01]  /*d410*/  LOP3.LUT R11, R11, 0xfffffffe, RZ, 0xc0, !PT ;  /* 0xfffffffe0b0b7812 */ /* 0x000fe200078ec0ff */
[----:B------:R-:W2:Y:S04]  /*d420*/  SHFL.IDX PT, R0, R9, RZ, 0x1c1f ;  /* 0x001c1fff09007589 */ /* 0x000ea800000e0000 */
[----:B------:R-:W-:Y:S04]  /*d430*/  SHFL.IDX PT, R20, R20, RZ, 0x1c1f ;  /* 0x001c1fff14147589 */ /* 0x000fe800000e0000 */
[----:B------:R-:W-:Y:S01]  /*d440*/  @P6 LOP3.LUT R18, R18, 0x20000000, RZ, 0xfc, !PT ;  /* 0x2000000012126812 */ /* 0x000fe200078efcff */
[----:B------:R-:W-:Y:S03]  /*d450*/  SHFL.IDX PT, R14, R21, RZ, 0x1c1f ;  /* 0x001c1fff150e7589 */ /* 0x000fe600000e0000 */
[----:B------:R-:W-:-:S02]  /*d460*/  LOP3.LUT P6, RZ, R18, 0x100000, RZ, 0xc0, !PT ;  /* 0x0010000012ff7812 */ /* 0x000fc400078cc0ff */
[----:B------:R-:W-:Y:S02]  /*d470*/  LOP3.LUT R18, R18, 0xbfffffff, RZ, 0xc0, !PT ;  /* 0xbfffffff12127812 */ /* 0x000fe400078ec0ff */
[----:B-1----:R-:W-:-:S09]  /*d480*/  IADD3 R2, P0, R36, R2, RZ ;  /* 0x0000000224027210 */ /* 0x002fd20007f1e0ff */
[----:B------:R-:W-:Y:S01]  /*d490*/  @P6 LOP3.LUT R18, R18, 0x40000000, RZ, 0xfc, !PT ;  /* 0x4000000012126812 */ /* 0x000fe200078efcff */
[----:B--2---:R-:W-:Y:S01]  /*d4a0*/  IMAD.X R3, RZ, RZ, R0, P0 ;  /* 0x000000ffff037224 */ /* 0x004fe200000e0600 */
[----:B------:R-:W-:Y:S02]  /*d4b0*/  IADD3 R0, R24, UR41, RZ ;  /* 0x0000002918007c10 */ /* 0x000fe4000fffe0ff */
[C---:B------:R-:W-:Y:S01]  /*d4c0*/  LOP3.LUT P6, RZ, R18.reuse, 0x200000, RZ, 0xc0, !PT ;  /* 0x0020000012ff7812 */ /* 0x040fe200078cc0ff */
[----:B------:R-:W-:Y:S01]  /*d4d0*/  SHFL.IDX PT, R24, R9, 0x2, 0x1c1f ;  /* 0x005c1f0009187f89 */ /* 0x000fe200000e0000 */
[----:B------:R-:W-:-:S11]  /*d4e0*/  LOP3.LUT R18, R18, 0x7fffffff, RZ, 0xc0, !PT ;  /* 0x7fffffff12127812 */ /* 0x000fd600078ec0ff */
[----:B------:R-:W-:-:S04]  /*d4f0*/  @P6 LOP3.LUT R18, R18, 0x80000000, RZ, 0xfc, !PT ;  /* 0x8000000012126812 */ /* 0x000fc800078efcff */
[C---:B------:R-:W-:Y:S02]  /*d500*/  LOP3.LUT P6, RZ, R18.reuse, 0x800000, RZ, 0xc0, !PT ;  /* 0x0080000012ff7812 */ /* 0x040fe400078cc0ff */
[C---:B------:R-:W-:Y:S02]  /*d510*/  LOP3.LUT P0, RZ, R18.reuse, 0x400000, RZ, 0xc0, !PT ;  /* 0x0040000012ff7812 */ /* 0x040fe4000780c0ff */
[C---:B------:R-:W-:Y:S02]  /*d520*/  LOP3.LUT P5, RZ, R18.reuse, 0x20000, RZ, 0xc0, !PT ;  /* 0x0002000012ff7812 */ /* 0x040fe400078ac0ff */
[C---:B------:R-:W-:Y:S02]  /*d530*/  LOP3.LUT P4, RZ, R18.reuse, 0x10000, RZ, 0xc0, !PT ;  /* 0x0001000012ff7812 */ /* 0x040fe4000788c0ff */
[C---:B------:R-:W-:Y:S02]  /*d540*/  LOP3.LUT P3, RZ, R18.reuse, 0x8000, RZ, 0xc0, !PT ;  /* 0x0000800012ff7812 */ /* 0x040fe4000786c0ff */
[----:B------:R-:W-:-:S02]  /*d550*/  LOP3.LUT P2, RZ, R18, 0x4000, RZ, 0xc0, !PT ;  /* 0x0000400012ff7812 */ /* 0x000fc4000784c0ff */
[C---:B------:R-:W-:Y:S02]  /*d560*/  LOP3.LUT P1, RZ, R18.reuse, 0x2000, RZ, 0xc0, !PT ;  /* 0x0000200012ff7812 */ /* 0x040fe4000782c0ff */
[----:B------:R-:W-:Y:S02]  /*d570*/  @P6 LOP3.LUT R11, R11, 0x1, RZ, 0xfc, !PT ;  /* 0x000000010b0b6812 */ /* 0x000fe400078efcff */
[----:B------:R-:W-:-:S13]  /*d580*/  LOP3.LUT P6, RZ, R18, 0x1000000, RZ, 0xc0, !PT ;  /* 0x0100000012ff7812 */ /* 0x000fda00078cc0ff */
[----:B------:R-:W-:Y:S01]  /*d590*/  LDGSTS.E.BYPASS.LTC128B.128 [R0+0xf200], desc[UR48][R2.64], !P6 ;  /* 0x0f20000002007fae */ /* 0x000fe2000f101d70 */
[----:B------:R-:W-:-:S13]  /*d5a0*/  LOP3.LUT P6, RZ, R11, 0x1, RZ, 0xc0, !PT ;  /* 0x000000010bff7812 */ /* 0x000fda00078cc0ff */
[----:B------:R-:W-:Y:S01]  /*d5b0*/  LDGSTS.E.BYPASS.LTC128B.128 [R0+0x11a00], desc[UR48][R2.64+0x40], !P6 ;  /* 0x11a0004002007fae */ /* 0x000fe2000f101d70 */
[----:B------:R-:W-:-:S03]  /*d5c0*/  LOP3.LUT P6, RZ, R18, 0x80000000, RZ, 0xc0, !PT ;  /* 0x8000000012ff7812 */ /* 0x000fc600078cc0ff */
[----:B------:R1:W-:Y:S04]  /*d5d0*/  LDGSTS.E.BYPASS.LTC128B.128 [R0+0x14200], desc[UR48][R2.64+0x80], !P0 ;  /* 0x1420008002007fae */ /* 0x0003e8000c101d70 */
[----:B-1----:R-:W1:Y:S04]  /*d5e0*/  SHFL.IDX PT, R2, R10, 0x1, 0x1c1f ;  /* 0x003c1f000a027f89 */ /* 0x002e6800000e0000 */
[----:B------:R-:W2:Y:S01]  /*d5f0*/  SHFL.IDX PT, R3, R9, 0x1, 0x1c1f ;  /* 0x003c1f0009037f89 */ /* 0x000ea200000e0000 */
[----:B-1----:R-:W-:-:S05]  /*d600*/  IADD3 R2, P0, R36, R2, RZ ;  /* 0x0000000224027210 */ /* 0x002fca0007f1e0ff */
[----:B--2---:R-:W-:Y:S01]  /*d610*/  IMAD.X R3, RZ, RZ, R3, P0 ;  /* 0x000000ffff037224 */ /* 0x004fe200000e0603 */
[----:B------:R-:W-:-:S04]  /*d620*/  LOP3.LUT P0, RZ, R18, 0x80000, RZ, 0xc0, !PT ;  /* 0x0008000012ff7812 */ /* 0x000fc8000780c0ff */
[----:B------:R-:W-:Y:S01]  /*d630*/  LDGSTS.E.BYPASS.LTC128B.128 [R0+0xfa00], desc[UR48][R2.64], !P6 ;  /* 0x0fa0000002007fae */ /* 0x000fe2000f101d70 */
[----:B------:R-:W-:-:S13]  /*d640*/  LOP3.LUT P6, RZ, R18, 0x40000000, RZ, 0xc0, !PT ;  /* 0x4000000012ff7812 */ /* 0x000fda00078cc0ff */
[----:B------:R-:W-:Y:S01]  /*d650*/  LDGSTS.E.BYPASS.LTC128B.128 [R0+0x12200], desc[UR48][R2.64+0x40], !P6 ;  /* 0x1220004002007fae */ /* 0x000fe2000f101d70 */
[----:B------:R-:W-:-:S03]  /*d660*/  LOP3.LUT P6, RZ, R18, 0x20000000, RZ, 0xc0, !PT ;  /* 0x2000000012ff7812 */ /* 0x000fc600078cc0ff */
[----:B------:R1:W-:Y:S04]  /*d670*/  LDGSTS.E.BYPASS.LTC128B.128 [R0+0x14a00], desc[UR48][R2.64+0x80], !P0 ;  /* 0x14a0008002007fae */ /* 0x0003e8000c101d70 */
[----:B-1----:R-:W1:Y:S02]  /*d680*/  SHFL.IDX PT, R2, R10, 0x2, 0x1c1f ;  /* 0x005c1f000a027f89 */ /* 0x002e6400000e0000 */
[----:B-1----:R-:W-:-:S05]  /*d690*/  IADD3 R2, P0, R36, R2, RZ ;  /* 0x0000000224027210 */ /* 0x002fca0007f1e0ff */
[----:B------:R-:W-:Y:S02]  /*d6a0*/  IMAD.X R3, RZ, RZ, R24, P0 ;  /* 0x000000ffff037224 */ /* 0x000fe400000e0618 */
[----:B------:R-:W-:Y:S04]  /*d6b0*/  SHFL.IDX PT, R24, R9, 0x3, 0x1c1f ;  /* 0x007c1f0009187f89 */ /* 0x000fe800000e0000 */
[----:B------:R-:W-:Y:S04]  /*d6c0*/  LDGSTS.E.BYPASS.LTC128B.128 [R0+0x10200], desc[UR48][R2.64], !P6 ;  /* 0x1020000002007fae */ /* 0x000fe8000f101d70 */
[----:B------:R-:W-:Y:S04]  /*d6d0*/  LDGSTS.E.BYPASS.LTC128B.128 [R0+0x12a00], desc[UR48][R2.64+0x40], !P5 ;  /* 0x12a0004002007fae */ /* 0x000fe8000e901d70 */
[----:B------:R1:W-:Y:S04]  /*d6e0*/  LDGSTS.E.BYPASS.LTC128B.128 [R0+0x15200], desc[UR48][R2.64+0x80], !P4 ;  /* 0x1520008002007fae */ /* 0x0003e8000e101d70 */
[----:B-1----:R-:W1:Y:S02]  /*d6f0*/  SHFL.IDX PT, R2, R10, 0x3, 0x1c1f ;  /* 0x007c1f000a027f89 */ /* 0x002e6400000e0000 */
[----:B-1----:R-:W-:-:S05]  /*d700*/  IADD3 R2, P0, R36, R2, RZ ;  /* 0x0000000224027210 */ /* 0x002fca0007f1e0ff */
[----:B------:R-:W-:-:S05]  /*d710*/  IMAD.X R3, RZ, RZ, R24, P0 ;  /* 0x000000ffff037224 */ /* 0x000fca00000e0618 */
[----:B------:R1:W-:Y:S04]  /*d720*/  LDGSTS.E.BYPASS.LTC128B.128 [R0+0x10a00], desc[UR48][R2.64], !P3 ;  /* 0x10a0000002007fae */ /* 0x0003e8000d901d70 */
[----:B------:R1:W-:Y:S04]  /*d730*/  LDGSTS.E.BYPASS.LTC128B.128 [R0+0x13200], desc[UR48][R2.64+0x40], !P2 ;  /* 0x1320004002007fae */ /* 0x0003e8000d101d70 */
[----:B------:R1:W-:Y:S02]  /*d740*/  LDGSTS.E.BYPASS.LTC128B.128 [R0+0x15a00], desc[UR48][R2.64+0x80], !P1 ;  /* 0x15a0008002007fae */ /* 0x0003e4000c901d70 */
.L_x_3752:
[C---:B------:R-:W-:Y:S02]  /*d750*/  LOP3.LUT P3, RZ, R18.reuse, 0x10000000, RZ, 0xc0, !PT ;  /* 0x1000000012ff7812 */ /* 0x040fe4000786c0ff */
        /* <DEDUP_REMOVED lines=9> */
[----:B------:R1:W-:Y:S04]  /*d7f0*/  LDGSTS.E.BYPASS.LTC128B.128 [R0+0x13a00], desc[UR48][R2.64+0x40], !P2 ;  /* 0x13a0004002007fae */ /* 0x0003e8000d101d70 */
[----:B------:R1:W-:Y:S01]  /*d800*/  LDGSTS.E.BYPASS.LTC128B.128 [R0+0x16200], desc[UR48][R2.64+0x80], !P1 ;  /* 0x1620008002007fae */ /* 0x0003e2000c901d70 */
[----:B------:R-:W-:Y:S01]  /*d810*/  NOP ;  /* 0x0000000000007918 */ /* 0x000fe20000000000 */
.L_x_3681:
        /* <DEDUP_REMOVED lines=11> */
.L_x_3682:
[----:B------:R1:W-:Y:S01]  /*d8d0*/  SYNCS.ARRIVE.TRANS64.A1T0 RZ, [R4+URZ+0x33470], RZ ;  /* 0x033470ff04ff79a7 */ /* 0x0003e2000810003f */
[----:B------:R-:W-:Y:S05]  /*d8e0*/  @!P2 BRA `(.L_x_3683) ;  /* 0x000000000004a947 */ /* 0x000fea0003800000 */
[----:B------:R-:W-:Y:S01]  /*d8f0*/  BPT.TRAP 0x1 ;  /* 0x000000040000795c */ /* 0x000fe20000300000 */
.L_x_3683:
[----:B------:R-:W2:Y:S01]  /*d900*/  SYNCS.PHASECHK.TRANS64.TRYWAIT P0, [R4+URZ+0x33440], R28 ;  /* 0x0334401c040075a7 */ /* 0x000ea2000800017f */
[----:B------:R-:W-:Y:S04]  /*d910*/  BSSY B0, `(.L_x_3684) ;  /* 0x0000002000007945 */ /* 0x000fe80003800000 */
[----:B--2---:R-:W-:Y:S05]  /*d920*/  @!P0 BRA `(.L_x_3685) ;  /* 0x0000004400008947 */ /* 0x004fea0003800000 */
.L_x_3753:
[----:B------:R-:W-:Y:S05]  /*d930*/  BSYNC B0 ;  /* 0x0000000000007941 */ /* 0x000fea0003800000 */
.L_x_3684:
[----:B------:R3:W5:Y:S01]  /*d940*/  LDL R20, [R1+0xc] ;  /* 0x00000c0001147983 */ /* 0x0007620000100800 */
[----:B------:R-:W-:Y:S01]  /*d950*/  ULDC.64 UR4, c[0x0][0x300] ;  /* 0x0000c00000047ab9 */ /* 0x000fe20000000a00 */
[----:B------:R-:W-:Y:S01]  /*d960*/  ULDC.64 UR6, c[0x0][0x310] ;  /* 0x0000c40000067ab9 */ /* 0x000fe20000000a00 */
[----:B------:R-:W-:Y:S01]  /*d970*/  IMAD R2, R23, UR4, RZ ;  /* 0x0000000417027c24 */ /* 0x000fe2000f8e02ff */
[----:B------:R-:W-:Y:S01]  /*d980*/  ULDC.64 UR8, c[0x0][0x308] ;  /* 0x0000c20000087ab9 */ /* 0x000fe20000000a00 */
[----:B------:R-:W-:Y:S01]  /*d990*/  IMAD R26, R26, UR6, RZ ;  /* 0x000000061a1a7c24 */ /* 0x000fe2000f8e02ff */
[----:B------:R-:W-:Y:S01]  /*d9a0*/  ULDC.64 UR10, c[0x0][0x2e8] ;  /* 0x0000ba00000a7ab9 */ /* 0x000fe20000000a00 */
[C---:B------:R-:W-:Y:S02]  /*d9b0*/  IMAD R9, R7.reuse, UR5, R2 ;  /* 0x0000000507097c24 */ /* 0x040fe4000f8e0202 */
[----:B------:R-:W-:-:S04]  /*d9c0*/  IMAD.WIDE.U32 R2, R7, UR4, RZ ;  /* 0x0000000407027c25 */ /* 0x000fc8000f8e00ff */
[----:B------:R-:W-:Y:S02]  /*d9d0*/  IMAD.IADD R3, R3, 0x1, R9 ;  /* 0x0000000103037824 */ /* 0x000fe400078e0209 */
[C---:B------:R-:W-:Y:S02]  /*d9e0*/  IMAD R7, R5.reuse, UR7, R26 ;  /* 0x0000000705077c24 */ /* 0x040fe4000f8e021a */
[----:B------:R-:W-:-:S04]  /*d9f0*/  IMAD.WIDE.U32 R2, R5, UR6, R2 ;  /* 0x0000000605027c25 */ /* 0x000fc8000f8e0002 */
[----:B------:R-:W-:Y:S02]  /*da00*/  IMAD.IADD R3, R3, 0x1, R7 ;  /* 0x0000000103037824 */ /* 0x000fe400078e0207 */
[----:B------:R-:W-:Y:S02]  /*da10*/  IMAD R9, R34, UR8, RZ ;  /* 0x0000000822097c24 */ /* 0x000fe4000f8e02ff */
[----:B------:R-:W-:-:S04]  /*da20*/  IMAD.WIDE.U32 R2, R22, UR8, R2 ;  /* 0x0000000816027c25 */ /* 0x000fc8000f8e0002 */
[----:B------:R-:W-:Y:S01]  /*da30*/  IMAD R9, R22, UR9, R9 ;  /* 0x0000000916097c24 */ /* 0x000fe2000f8e0209 */
[----:B------:R-:W-:Y:S01]  /*da40*/  IADD3 R5, P0, R2, UR10, RZ ;  /* 0x0000000a02057c10 */ /* 0x000fe2000ff1e0ff */
[----:B------:R-:W-:Y:S02]  /*da50*/  IMAD R25, R25, UR4, RZ ;  /* 0x0000000419197c24 */ /* 0x000fe4000f8e02ff */
[----:B------:R-:W-:Y:S01]  /*da60*/  IMAD R27, R27, UR6, RZ ;  /* 0x000000061b1b7c24 */ /* 0x000fe2000f8e02ff */
[----:B------:R-:W-:Y:S01]  /*da70*/  IADD3.X R7, R3, UR11, R9, P0, !PT ;  /* 0x0000000b03077c10 */ /* 0x000fe200087fe409 */
[C---:B------:R-:W-:Y:S02]  /*da80*/  IMAD R25, R8.reuse, UR5, R25 ;  /* 0x0000000508197c24 */ /* 0x040fe4000f8e0219 */
[----:B------:R-:W-:Y:S01]  /*da90*/  IMAD.WIDE.U32 R2, R8, UR4, RZ ;  /* 0x0000000408027c25 */ /* 0x000fe2000f8e00ff */
[----:B------:R-:W-:-:S03]  /*daa0*/  UMOV UR4, 0xffffffff ;  /* 0xffffffff00047882 */ /* 0x000fc60000000000 */
[----:B------:R-:W-:Y:S02]  /*dab0*/  IMAD.IADD R3, R3, 0x1, R25 ;  /* 0x0000000103037824 */ /* 0x000fe400078e0219 */
[C---:B------:R-:W-:Y:S02]  /*dac0*/  IMAD R27, R6.reuse, UR7, R27 ;  /* 0x00000007061b7c24 */ /* 0x040fe4000f8e021b */
[----:B------:R-:W-:-:S04]  /*dad0*/  IMAD.WIDE.U32 R2, R6, UR6, R2 ;  /* 0x0000000606027c25 */ /* 0x000fc8000f8e0002 */
[----:B------:R-:W-:Y:S02]  /*dae0*/  IMAD.IADD R3, R3, 0x1, R27 ;  /* 0x0000000103037824 */ /* 0x000fe400078e021b */
[----:B------:R-:W-:-:S03]  /*daf0*/  IMAD.WIDE.U32 R2, R22, UR8, R2 ;  /* 0x0000000816027c25 */ /* 0x000fc6000f8e0002 */
[----:B------:R-:W-:-:S04]  /*db00*/  IADD3 R6, P0, R2, UR10, RZ ;  /* 0x0000000a02067c10 */ /* 0x000fc8000ff1e0ff */
[----:B------:R-:W-:Y:S01]  /*db10*/  IADD3.X R9, R9, UR11, R3, P0, !PT ;  /* 0x0000000b09097c10 */ /* 0x000fe200087fe403 */
[----:B---3--:R-:W-:Y:S08]  /*db20*/  BRA.DIV UR4, `(.L_x_3686) ;  /* 0x0000004204947947 */ /* 0x008ff0000b800000 */
[----:B------:R-:W3:Y:S01]  /*db30*/  SHFL.IDX PT, R14, R5, RZ, 0x1c1f ;  /* 0x001c1fff050e7589 */ /* 0x000ee200000e0000 */
[C---:B-----5:R-:W-:Y:S02]  /*db40*/  ISETP.GE.AND P2, PT, R20.reuse, 0x1, PT ;  /* 0x000000011400780c */ /* 0x060fe40003f46270 */
[C---:B------:R-:W-:Y:S01]  /*db50*/  ISETP.GE.AND P6, PT, R20.reuse, 0x21, PT ;  /* 0x000000211400780c */ /* 0x040fe20003fc6270 */
[----:B------:R-:W4:Y:S01]  /*db60*/  SHFL.IDX PT, R3, R7, RZ, 0x1c1f ;  /* 0x001c1fff07037589 */ /* 0x000f2200000e0000 */
[----:B------:R-:W-:Y:S02]  /*db70*/  ISETP.GE.AND P5, PT, R20, 0x41, PT ;  /* 0x000000411400780c */ /* 0x000fe40003fa6270 */
[C---:B------:R-:W-:Y:S01]  /*db80*/  LOP3.LUT P4, RZ, R18.reuse, 0x4, RZ, 0xc0, !PT ;  /* 0x0000000412ff7812 */ /* 0x040fe2000788c0ff */
[----:B------:R-:W-:Y:S01]  /*db90*/  SHFL.IDX PT, R8, R7, 0x1, 0x1c1f ;  /* 0x003c1f0007087f89 */ /* 0x000fe200000e0000 */
[C---:B------:R-:W-:Y:S02]  /*dba0*/  LOP3.LUT P3, RZ, R18.reuse, 0x2, RZ, 0xc0, !PT ;  /* 0x0000000212ff7812 */ /* 0x040fe4000786c0ff */
[----:B------:R-:W-:Y:S01]  /*dbb0*/  LOP3.LUT P1, RZ, R18, 0x1, RZ, 0xc0, !PT ;  /* 0x0000000112ff7812 */ /* 0x000fe2000782c0ff */
[----:B------:R-:W-:Y:S02]  /*dbc0*/  SHFL.IDX PT, R9, R9, RZ, 0x1c1f ;  /* 0x001c1fff09097589 */ /* 0x000fe400000e0000 */
[----:B---3--:R-:W-:-:S02]  /*dbd0*/  @P2 IADD3 R2, P0, R36, R14, RZ ;  /* 0x0000000e24022210 */ /* 0x008fc40007f1e0ff */
[----:B------:R-:W3:Y:S03]  /*dbe0*/  SHFL.IDX PT, R14, R5, 0x1, 0x1c1f ;  /* 0x003c1f00050e7f89 */ /* 0x000ee600000e0000 */
[----:B----4-:R-:W-:Y:S01]  /*dbf0*/  @P2 IMAD.X R3, RZ, RZ, R3, P0 ;  /* 0x000000ffff032224 */ /* 0x010fe200000e0603 */
[----:B------:R-:W-:Y:S02]  /*dc00*/  ISETP.GE.AND P2, PT, R20, 0x61, PT ;  /* 0x000000611400780c */ /* 0x000fe40003f46270 */
[----:B---3--:R-:W-:Y:S02]  /*dc10*/  @P6 IADD3 R11, P0, R36, R14, RZ ;  /* 0x0000000e240b6210 */ /* 0x008fe40007f1e0ff */
[----:B------:R-:W3:Y:S03]  /*dc20*/  SHFL.IDX PT, R14, R5, 0x2, 0x1c1f ;  /* 0x005c1f00050e7f89 */ /* 0x000ee600000e0000 */
[----:B------:R-:W-:-:S02]  /*dc30*/  @P6 IMAD.X R12, RZ, RZ, R8, P0 ;  /* 0x000000ffff0c6224 */ /* 0x000fc400000e0608 */
[----:B------:R-:W4:Y:S04]  /*dc40*/  SHFL.IDX PT, R8, R7, 0x2, 0x1c1f ;  /* 0x005c1f0007087f89 */ /* 0x000f2800000e0000 */
[----:B------:R-:W-:Y:S01]  /*dc50*/  SHFL.IDX PT, R7, R7, 0x3, 0x1c1f ;  /* 0x007c1f0007077f89 */ /* 0x000fe200000e0000 */
[----:B---3--:R-:W-:-:S03]  /*dc60*/  @P5 IADD3 R10, P0, R36, R14, RZ ;  /* 0x0000000e240a5210 */ /* 0x008fc60007f1e0ff */
[----:B------:R-:W3:Y:S02]  /*dc70*/  SHFL.IDX PT, R14, R5, 0x3, 0x1c1f ;  /* 0x007c1f00050e7f89 */ /* 0x000ee400000e0000 */
[----:B----4-:R-:W-:Y:S01]  /*dc80*/  @P5 IMAD.X R8, RZ, RZ, R8, P0 ;  /* 0x000000ffff085224 */ /* 0x010fe200000e0608 */
[----:B---3--:R-:W-:Y:S02]  /*dc90*/  @P2 IADD3 R5, P0, R36, R14, RZ ;  /* 0x0000000e24052210 */ /* 0x008fe40007f1e0ff */
[----:B------:R3:W4:Y:S03]  /*dca0*/  SHFL.IDX PT, R14, R6, RZ, 0x1c1f ;  /* 0x001c1fff060e7589 */ /* 0x00072600000e0000 */
[----:B------:R-:W-:Y:S01]  /*dcb0*/  @P2 IMAD.X R7, RZ, RZ, R7, P0 ;  /* 0x000000ffff072224 */ /* 0x000fe200000e0607 */
[----:B------:R-:W-:-:S13]  /*dcc0*/  ISETP.GE.AND P0, PT, R20, 0x1, PT ;  /* 0x000000011400780c */ /* 0x000fda0003f06270 */
[----:B------:R-:W-:Y:S04]  /*dcd0*/  @P0 LDGSTS.E.BYPASS.LTC128B.128 [R0+0x24200], desc[UR48][R2.64], !P4 ;  /* 0x2420000002000fae */ /* 0x000fe8000e101d70 */
[----:B------:R-:W-:Y:S04]  /*dce0*/  @P0 LDGSTS.E.BYPASS.LTC128B.128 [R0+0x26a00], desc[UR48][R2.64+0x40], !P3 ;  /* 0x26a0004002000fae */ /* 0x000fe8000d901d70 */
[----:B------:R0:W-:Y:S02]  /*dcf0*/  @P0 LDGSTS.E.BYPASS.LTC128B.128 [R0+0x29200], desc[UR48][R2.64+0x80], !P1 ;  /* 0x2920008002000fae */ /* 0x0001e4000c901d70 */
[----:B0-----:R-:W-:Y:S01]  /*dd00*/  @P6 IMAD.MOV.U32 R2, RZ, RZ, R11 ;  /* 0x000000ffff026224 */ /* 0x001fe200078e000b */
[----:B------:R-:W-:-:S05]  /*dd10*/  @P6 MOV R3, R12 ;  /* 0x0000000c00036202 */ /* 0x000fca0000000f00 */
[----:B------:R-:W-:Y:S04]  /*dd20*/  @P6 LDGSTS.E.BYPASS.LTC128B.128 [R0+0x24a00], desc[UR48][R2.64], !P4 ;  /* 0x24a0000002006fae */ /* 0x000fe8000e101d70 */
[----:B------:R-:W-:Y:S04]  /*dd30*/  @P6 LDGSTS.E.BYPASS.LTC128B.128 [R0+0x27200], desc[UR48][R2.64+0x40], !P3 ;  /* 0x2720004002006fae */ /* 0x000fe8000d901d70 */
[----:B------:R0:W-:Y:S02]  /*dd40*/  @P6 LDGSTS.E.BYPASS.LTC128B.128 [R0+0x29a00], desc[UR48][R2.64+0x80], !P1 ;  /* 0x29a0008002006fae */ /* 0x0001e4000c901d70 */
[----:B0-----:R-:W-:-:S02]  /*dd50*/  @P5 IMAD.MOV.U32 R2, RZ, RZ, R10 ;  /* 0x000000ffff025224 */ /* 0x001fc400078e000a */
[----:B------:R-:W-:-:S05]  /*dd60*/  @P5 IMAD.MOV.U32 R3, RZ, RZ, R8 ;  /* 0x000000ffff035224 */ /* 0x000fca00078e0008 */
[----:B------:R-:W-:Y:S04]  /*dd70*/  @P5 LDGSTS.E.BYPASS.LTC128B.128 [R0+0x25200], desc[UR48][R2.64], !P4 ;  /* 0x2520000002005fae */ /* 0x000fe8000e101d70 */
[----:B------:R-:W-:Y:S04]  /*dd80*/  @P5 LDGSTS.E.BYPASS.LTC128B.128 [R0+0x27a00], desc[UR48][R2.64+0x40], !P3 ;  /* 0x27a0004002005fae */ /* 0x000fe8000d901d70 */
[----:B------:R0:W-:Y:S02]  /*dd90*/  @P5 LDGSTS.E.BYPASS.LTC128B.128 [R0+0x2a200], desc[UR48][R2.64+0x80], !P1 ;  /* 0x2a20008002005fae */ /* 0x0001e4000c901d70 */
[----:B0-----:R-:W-:-:S02]  /*dda0*/  @P2 IMAD.MOV.U32 R2, RZ, RZ, R5 ;  /* 0x000000ffff022224 */ /* 0x001fc400078e0005 */
[----:B------:R-:W-:-:S05]  /*ddb0*/  @P2 IMAD.MOV.U32 R3, RZ, RZ, R7 ;  /* 0x000000ffff032224 */ /* 0x000fca00078e0007 */
[----:B------:R3:W-:Y:S04]  /*ddc0*/  @P2 LDGSTS.E.BYPASS.LTC128B.128 [R0+0x25a00], desc[UR48][R2.64], !P4 ;  /* 0x25a0000002002fae */ /* 0x0007e8000e101d70 */
[----:B------:R3:W-:Y:S04]  /*ddd0*/  @P2 LDGSTS.E.BYPASS.LTC128B.128 [R0+0x28200], desc[UR48][R2.64+0x40], !P3 ;  /* 0x2820004002002fae */ /* 0x0007e8000d901d70 */
[----:B----4-:R3:W-:Y:S02]  /*dde0*/  @P2 LDGSTS.E.BYPASS.LTC128B.128 [R0+0x2aa00], desc[UR48][R2.64+0x80], !P1 ;  /* 0x2aa0008002002fae */ /* 0x0107e4000c901d70 */
.L_x_3765:
[----:B------:R-:W-:Y:S01]  /*ddf0*/  ISETP.GE.AND P0, PT, R20, 0x81, PT ;  /* 0x000000811400780c */ /* 0x000fe20003f06270 */
[----:B------:R-:W-:-:S12]  /*de00*/  BSSY B0, `(.L_x_3687) ;  /* 0x000000d000007945 */ /* 0x000fd80003800000 */
[----:B------:R-:W-:Y:S05]  /*de10*/  @!P0 BRA `(.L_x_3688) ;  /* 0x00000000002c8947 */ /* 0x000fea0003800000 */
[C---:B------:R-:W-:Y:S02]  /*de20*/  LOP3.LUT P3, RZ, R18.reuse, 0x4, RZ, 0xc0, !PT ;  /* 0x0000000412ff7812 */ /* 0x040fe4000786c0ff */
[C---:B------:R-:W-:Y:S02]  /*de30*/  LOP3.LUT P2, RZ, R18.reuse, 0x2, RZ, 0xc0, !PT ;  /* 0x0000000212ff7812 */ /* 0x040fe4000784c0ff */
[----:B------:R-:W-:Y:S02]  /*de40*/  LOP3.LUT P1, RZ, R18, 0x1, RZ, 0xc0, !PT ;  /* 0x0000000112ff7812 */ /* 0x000fe4000782c0ff */
[----:B---3--:R-:W-:-:S05]  /*de50*/  IADD3 R2, P0, R36, R14, RZ ;  /* 0x0000000e24027210 */ /* 0x008fca0007f1e0ff */
[----:B------:R-:W-:-:S05]  /*de60*/  IMAD.X R3, RZ, RZ, R9, P0 ;  /* 0x000000ffff037224 */ /* 0x000fca00000e0609 */
[----:B------:R-:W-:Y:S01]  /*de70*/  @!PT LDS RZ, [RZ] ;  /* 0x00000000fffff984 */ /* 0x000fe20000000800 */
[----:B------:R-:W-:Y:S01]  /*de80*/  @!PT LDS RZ, [RZ] ;  /* 0x00000000fffff984 */ /* 0x000fe20000000800 */
[----:B------:R-:W-:Y:S01]  /*de90*/  @!PT LDS RZ, [RZ] ;  /* 0x00000000fffff984 */ /* 0x000fe20000000800 */
[----:B------:R0:W-:Y:S04]  /*dea0*/  LDGSTS.E.BYPASS.LTC128B.128 [R0+0x26200], desc[UR48][R2.64], !P3 ;  /* 0x2620000002007fae */ /* 0x0001e8000d901d70 */
[----:B------:R0:W-:Y:S04]  /*deb0*/  LDGSTS.E.BYPASS.LTC128B.128 [R0+0x28a00], desc[UR48][R2.64+0x40], !P2 ;  /* 0x28a0004002007fae */ /* 0x0001e8000d101d70 */
[----:B------:R0:W-:Y:S02]  /*dec0*/  LDGSTS.E.BYPASS.LTC128B.128 [R0+0x2b200], desc[UR48][R2.64+0x80], !P1 ;  /* 0x2b20008002007fae */ /* 0x0001e4000c901d70 */
.L_x_3688:
[----:B------:R-:W-:Y:S05]  /*ded0*/  BSYNC B0 ;  /* 0x0000000000007941 */ /* 0x000fea0003800000 */
.L_x_3687:
[----:B------:R-:W-:Y:S01]  /*dee0*/  NOP ;  /* 0x0000000000007918 */ /* 0x000fe20000000000 */
[----:B------:R-:W-:-:S13]  /*def0*/  PLOP3.LUT P0, PT, PT, PT, PT, 0x80, 0x0 ;  /* 0x000000000000781c */ /* 0x000fda0003f0f070 */
.L_x_3689:
[----:B------:R-:W-:Y:S02]  /*df00*/  PLOP3.LUT P1, PT, P1, P0, PT, 0xa2, 0x0 ;  /* 0x000000000000781c */ /* 0x000fe40000f21472 */
[----:B------:R-:W-:-:S08]  /*df10*/  @P0 R2UR P1, UR4, R4 ;  /* 0x00000000040402ca */ /* 0x000fd00000020000 */
[----:B------:R-:W-:-:S05]  /*df20*/  @P0 PLOP3.LUT P0, PT, P1, PT, PT, 0x80, 0x0 ;  /* 0x000000000000081c */ /* 0x000fca0000f0f070 */
[----:B------:R-:W-:Y:S01]  /*df30*/  @!P1 SYNCS.ARRIVE.TRANS64.RED.A0T1 RZ, [UR4+0x33430], RZ ;  /* 0x033430ffffff99a7 */ /* 0x000fe20008200404 */
[----:B------:R-:W-:Y:S07]  /*df40*/  @!P1 ARRIVES.LDGSTSBAR.64.TRANSCNT [UR4+0x33430] ;  /* 0x03343000ff0099b0 */ /* 0x000fee0008000a84 */
[----:B------:R-:W-:Y:S05]  /*df50*/  @P0 BRA.U.ANY `(.L_x_3689) ;  /* 0xfffffffd00e80947 */ /* 0x000fea000393ffff */
[----:B------:R-:W-:Y:S01]  /*df60*/  NOP ;  /* 0x0000000000007918 */ /* 0x000fe20000000000 */
[----:B0--3--:R-:W-:-:S05]  /*df70*/  IMAD.U32 R0, RZ, RZ, UR46 ;  /* 0x0000002eff007e24 */ /* 0x009fca000f8e00ff */
[----:B------:R-:W-:-:S13]  /*df80*/  ISETP.NE.AND P2, PT, R0, 0x3, PT ;  /* 0x000000030000780c */ /* 0x000fda0003f45270 */
[----:B------:R-:W-:Y:S05]  /*df90*/  @!P2 BRA `(.L_x_3690) ;  /* 0x000000000004a947 */ /* 0x000fea0003800000 */
[----:B------:R-:W-:Y:S01]  /*dfa0*/  BPT.TRAP 0x1 ;  /* 0x000000040000795c */ /* 0x000fe20000300000 */
.L_x_3690:
[----:B------:R0:W-:Y:S02]  /*dfb0*/  SYNCS.ARRIVE.TRANS64.A1T0 RZ, [R4+URZ+0x33430], RZ ;  /* 0x033430ff04ff79a7 */ /* 0x0001e4000810003f */
[----:B------:R-:W-:Y:S05]  /*dfc0*/  WARPSYNC.ALL ;  /* 0x0000000000007948 */ /* 0x000fea0003800000 */
[----:B------:R-:W-:-:S04]  /*dfd0*/  UIADD3 UR4, UR41, 0x1e200, URZ ;  /* 0x0001e20029047890 */ /* 0x000fc8000fffe03f */
[----:B------:R-:W-:Y:S01]  /*dfe0*/  ULOP3.LUT UP0, URZ, UR4, 0x1bf, URZ, 0xc0, !UPT ;  /* 0x000001bf043f7892 */ /* 0x000fe2000f80c03f */
[----:B------:R-:W-:Y:S05]  /*dff0*/  BAR.SYNC.DEFER_BLOCKING 0x8, 0x180 ;  /* 0x0206000000007b1d */ /* 0x000fea0000010000 */
[----:B------:R-:W-:-:S13]  /*e000*/  PLOP3.LUT P0, PT, PT, PT, UP0, 0x80, 0x0 ;  /* 0x000000000000781c */ /* 0x000fda0003f0f008 */
[----:B------:R-:W-:Y:S05]  /*e010*/  @!P0 BRA `(.L_x_3691) ;  /* 0x0000000000408947 */ /* 0x000fea0003800000 */
[----:B------:R-:W-:Y:S01]  /*e020*/  MOV R2, 0x0 ;  /* 0x0000000000027802 */ /* 0x000fe20000000f00 */
[----:B------:R-:W-:Y:S01]  /*e030*/  ULDC.64 UR6, c[0x4][0x1b0] ;  /* 0x01006c0000067ab9 */ /* 0x000fe20000000a00 */
[----:B------:R-:W-:Y:S01]  /*e040*/  ULDC.64 UR8, c[0x4][0x1b8] ;  /* 0x01006e0000087ab9 */ /* 0x000fe20000000a00 */
[----:B------:R-:W-:Y:S01]  /*e050*/  ULDC.64 UR4, c[0x4][0xd0] ;  /* 0x0100340000047ab9 */ /* 0x000fe20000000a00 */
[----:B012---:R-:W-:Y:S01]  /*e060*/  IMAD.U32 R4, RZ, RZ, UR6 ;  /* 0x00000006ff047e24 */ /* 0x007fe2000f8e00ff */
        /* <DEDUP_REMOVED lines=10> */
[----:B0-----:R-:W-:Y:S05]  /*e110*/  CALL.ABS.NOINC R2 ;  /* 0x0000000002007343 */ /* 0x001fea0003c00000 */
.L_x_3691:
[----:B------:R3:W5:Y:S01]  /*e120*/  LDL R8, [R1+0x18] ;  /* 0x0000180001087983 */ /* 0x0007620000100800 */
[----:B------:R-:W4:Y:S01]  /*e130*/  LDC R6, c[0x0][0x448] ;  /* 0x00011200ff067b82 */ /* 0x000f220000000800 */
[----:B------:R-:W-:Y:S01]  /*e140*/  IMAD R5, RZ, RZ, -UR43 ;  /* 0x8000002bff057e24 */ /* 0x000fe2000f8e02ff */
[C---:B------:R-:W-:Y:S01]  /*e150*/  LOP3.LUT P3, RZ, R18.reuse, 0x1000, RZ, 0xc0, !PT ;  /* 0x0000100012ff7812 */ /* 0x040fe2000786c0ff */
[----:B------:R-:W0:Y:S01]  /*e160*/  S2R R20, SR_TID.X ;  /* 0x0000000000147919 */ /* 0x000e220000002100 */
[C---:B------:R-:W-:Y:S01]  /*e170*/  LOP3.LUT P4, RZ, R18.reuse, 0x800, RZ, 0xc0, !PT ;  /* 0x0000080012ff7812 */ /* 0x040fe2000788c0ff */
[----:B------:R-:W-:Y:S01]  /*e180*/  ULDC.64 UR8, c[0x0][0x2d8] ;  /* 0x0000b60000087ab9 */ /* 0x000fe20000000a00 */
[----:B------:R-:W-:Y:S02]  /*e190*/  LOP3.LUT P5, RZ, R18, 0x400, RZ, 0xc0, !PT ;  /* 0x0000040012ff7812 */ /* 0x000fe400078ac0ff */
[----:B------:R-:W1:Y:S01]  /*e1a0*/  LDC R2, c[0x0][0xc38] ;  /* 0x00030e00ff027b82 */ /* 0x000e620000000800 */
[----:B----4-:R-:W-:-:S02]  /*e1b0*/  ISETP.NE.AND P0, PT, R6, 0x1, PT ;  /* 0x000000010600780c */ /* 0x010fc40003f05270 */
[----:B------:R-:W-:Y:S02]  /*e1c0*/  R2UR UR6, R34 ;  /* 0x00000000220672ca */ /* 0x000fe400000e0000 */
[C---:B------:R-:W-:Y:S02]  /*e1d0*/  R2UR UR7, R22.reuse ;  /* 0x00000000160772ca */ /* 0x040fe400000e0000 */
[----:B------:R-:W-:Y:S01]  /*e1e0*/  R2UR UR4, R22 ;  /* 0x00000000160472ca */ /* 0x000fe200000e0000 */
[----:B-1----:R-:W-:Y:S01]  /*e1f0*/  IMAD R5, R2, R5, UR38 ;  /* 0x0000002602057e24 */ /* 0x002fe2000f8e0205 */
[----:B0-----:R-:W-:Y:S01]  /*e200*/  SHF.R.U32.HI R21, RZ, 0x2, R20 ;  /* 0x00000002ff157819 */ /* 0x001fe20000011614 */
[----:B------:R-:W-:-:S04]  /*e210*/  IMAD.SHL.U32 R20, R20, 0x20, RZ ;  /* 0x0000002014147824 */ /* 0x000fc800078e00ff */
[----:B------:R-:W0:Y:S01]  /*e220*/  @P0 LDC R0, c[0x0][0x44c] ;  /* 0x00011300ff000b82 */ /* 0x000e220000000800 */
[----:B------:R-:W-:Y:S01]  /*e230*/  IMAD.SHL.U32 R5, R5, 0x80, RZ ;  /* 0x0000008005057824 */ /* 0x000fe200078e00ff */
[----:B------:R-:W-:-:S04]  /*e240*/  LOP3.LUT R21, R21, 0x1f, RZ, 0xc0, !PT ;  /* 0x0000001f15157812 */ /* 0x000fc800078ec0ff */
[----:B------:R-:W-:Y:S02]  /*e250*/  LOP3.LUT R20, R21, 0x60, R20, 0xf8, !PT ;  /* 0x0000006015147812 */ /* 0x000fe400078ef814 */
[----:B------:R-:W1:Y:S01]  /*e260*/  @P0 LDC R3, c[0x0][0x450] ;  /* 0x00011400ff030b82 */ /* 0x000e620000000800 */
[----:B------:R-:W-:Y:S01]  /*e270*/  UIMAD UR6, UR6, UR8, URZ ;  /* 0x00000008060672a4 */ /* 0x000fe2000f8e023f */
[----:B--2---:R-:W-:Y:S01]  /*e280*/  LOP3.LUT R4, R20, R5, RZ, 0xfc, !PT ;  /* 0x0000000514047212 */ /* 0x004fe200078efcff */
[----:B------:R-:W-:Y:S02]  /*e290*/  UIMAD.WIDE.U32 UR4, UR4, UR8, URZ ;  /* 0x00000008040472a5 */ /* 0x000fe4000f8e003f */
[----:B------:R-:W-:Y:S02]  /*e2a0*/  UIMAD UR7, UR7, UR9, UR6 ;  /* 0x00000009070772a4 */ /* 0x000fe4000f8e0206 */
[----:B------:R-:W-:Y:S01]  /*e2b0*/  USHF.R.S32.HI UR6, URZ, 0x1f, UR44 ;  /* 0x0000001f3f067899 */ /* 0x000fe2000801142c */
[----:B------:R-:W2:Y:S01]  /*e2c0*/  S2R R20, SR_TID.X ;  /* 0x0000000000147919 */ /* 0x000ea20000002100 */
[----:B------:R-:W-:Y:S01]  /*e2d0*/  ULDC.64 UR8, c[0x0][0x2e0] ;  /* 0x0000b80000087ab9 */ /* 0x000fe20000000a00 */
[----:B------:R-:W-:Y:S01]  /*e2e0*/  IMAD.MOV.U32 R2, RZ, RZ, R4 ;  /* 0x000000ffff027224 */ /* 0x000fe200078e0004 */
[----:B------:R-:W-:Y:S01]  /*e2f0*/  UIADD3 UR5, UR5, UR7, URZ ;  /* 0x0000000705057290 */ /* 0x000fe2000fffe03f */
[----:B0-----:R-:W-:Y:S01]  /*e300*/  @P0 IMAD.HI.U32 R0, R4, R0, RZ ;  /* 0x0000000004000227 */ /* 0x001fe200078e00ff */
[----:B------:R-:W-:-:S02]  /*e310*/  UIMAD UR6, UR6, UR8, URZ ;  /* 0x00000008060672a4 */ /* 0x000fc4000f8e023f */
[----:B------:R-:W-:Y:S02]  /*e320*/  UIMAD.WIDE.U32 UR4, UR44, UR8, UR4 ;  /* 0x000000082c0472a5 */ /* 0x000fe4000f8e0004 */
[----:B-1----:R-:W-:Y:S01]  /*e330*/  @P0 SHF.R.U32.HI R2, RZ, R3, R0 ;  /* 0x00000003ff020219 */ /* 0x002fe20000011600 */
[----:B------:R-:W-:-:S03]  /*e340*/  UIMAD UR6, UR44, UR9, UR6 ;  /* 0x000000092c0672a4 */ /* 0x000fc6000f8e0206 */
[--C-:B------:R-:W-:Y:S01]  /*e350*/  SHF.R.S32.HI R0, RZ, 0x1f, R2.reuse ;  /* 0x0000001fff007819 */ /* 0x100fe20000011402 */
[----:B------:R-:W-:Y:S01]  /*e360*/  IMAD.MOV R7, RZ, RZ, -R2 ;  /* 0x000000ffff077224 */ /* 0x000fe200078e0a02 */
[----:B------:R-:W-:Y:S01]  /*e370*/  ULDC.64 UR8, c[0x0][0x2d0] ;  /* 0x0000b40000087ab9 */ /* 0x000fe20000000a00 */
[----:B------:R-:W-:Y:S01]  /*e380*/  UIADD3 UR5, UR5, UR6, URZ ;  /* 0x0000000605057290 */ /* 0x000fe2000fffe03f */
[----:B------:R-:W-:Y:S02]  /*e390*/  IMAD.U32 R11, RZ, RZ, UR8 ;  /* 0x00000008ff0b7e24 */ /* 0x000fe4000f8e00ff */
[----:B------:R-:W-:Y:S02]  /*e3a0*/  IMAD R3, R0, UR8, RZ ;  /* 0x0000000800037c24 */ /* 0x000fe4000f8e02ff */
        /* <DEDUP_REMOVED lines=9> */
[----:B------:R-:W-:Y:S02]  /*e440*/  ULDC.64 UR4, c[0x0][0x280] ;  /* 0x0000a00000047ab9 */ /* 0x000fe40000000a00 */
[----:B------:R-:W-:Y:S01]  /*e450*/  IADD3 R0, P0, R2, UR4, RZ ;  /* 0x0000000402007c10 */ /* 0x000fe2000ff1e0ff */
[----:B------:R-:W-:Y:S01]  /*e460*/  UMOV UR4, 0xffffffff ;  /* 0xffffffff00047882 */ /* 0x000fe20000000000 */
[----:B--2---:R-:W-:Y:S02]  /*e470*/  SHF.R.U32.HI R10, RZ, 0x2, R20 ;  /* 0x00000002ff0a7819 */ /* 0x004fe40000011614 */
[----:B------:R-:W-:Y:S02]  /*e480*/  IADD3.X R4, R3, UR5, R7, P0, !PT ;  /* 0x0000000503047c10 */ /* 0x000fe400087fe407 */
[----:B------:R-:W-:Y:S01]  /*e490*/  LOP3.LUT R10, R10, 0x1f, RZ, 0xc0, !PT ;  /* 0x0000001f0a0a7812 */ /* 0x000fe200078ec0ff */
[----:B---3--:R-:W-:Y:S06]  /*e4a0*/  BRA.DIV UR4, `(.L_x_3692) ;  /* 0x0000003e04e07947 */ /* 0x008fec000b800000 */
        /* <DEDUP_REMOVED lines=10> */
[----:B-----5:R-:W-:Y:S04]  /*e550*/  @!P1 LDGSTS.E.BYPASS.LTC128B.128 [R8+0x1e200], desc[UR48][R2.64], !P3 ;  /* 0x1e20000002089fae */ /* 0x020fe8000d901d70 */
[----:B------:R-:W-:Y:S04]  /*e560*/  @!P1 LDGSTS.E.BYPASS.LTC128B.128 [R8+0x20200], desc[UR48][R2.64+0x40], !P4 ;  /* 0x2020004002089fae */ /* 0x000fe8000e101d70 */
[----:B------:R1:W-:Y:S01]  /*e570*/  @!P1 LDGSTS.E.BYPASS.LTC128B.128 [R8+0x22200], desc[UR48][R2.64+0x80], !P5 ;  /* 0x2220008002089fae */ /* 0x0003e2000e901d70 */
[----:B------:R-:W-:-:S13]  /*e580*/  ISETP.GE.AND P1, PT, R7, UR40, PT ;  /* 0x0000002807007c0c */ /* 0x000fda000bf26270 */
[----:B0-----:R-:W-:-:S05]  /*e590*/  @!P1 IADD3 R14, P0, R36, R14, RZ ;  /* 0x0000000e240e9210 */ /* 0x001fca0007f1e0ff */
[----:B------:R-:W-:Y:S02]  /*e5a0*/  @!P1 IMAD.X R7, RZ, RZ, R6, P0 ;  /* 0x000000ffff079224 */ /* 0x000fe400000e0606 */
[----:B-1----:R-:W-:Y:S01]  /*e5b0*/  @!P1 IMAD.MOV.U32 R2, RZ, RZ, R14 ;  /* 0x000000ffff029224 */ /* 0x002fe200078e000e */
[----:B------:R-:W-:Y:S01]  /*e5c0*/  SHFL.IDX PT, R6, R4, 0x2, 0x1c1f ;  /* 0x005c1f0004067f89 */ /* 0x000fe200000e0000 */
[----:B------:R-:W-:Y:S01]  /*e5d0*/  @!P1 IMAD.MOV.U32 R3, RZ, RZ, R7 ;  /* 0x000000ffff039224 */ /* 0x000fe200078e0007 */
[----:B------:R-:W-:Y:S02]  /*e5e0*/  IADD3 R7, R5, 0x40, RZ ;  /* 0x0000004005077810 */ /* 0x000fe40007ffe0ff */
[----:B------:R-:W0:Y:S04]  /*e5f0*/  SHFL.IDX PT, R14, R0, 0x2, 0x1c1f ;  /* 0x005c1f00000e7f89 */ /* 0x000e2800000e0000 */
[----:B------:R-:W-:Y:S04]  /*e600*/  @!P1 LDGSTS.E.BYPASS.LTC128B.128 [R8+0x1ea00], desc[UR48][R2.64], !P3 ;  /* 0x1ea0000002089fae */ /* 0x000fe8000d901d70 */
[----:B------:R-:W-:Y:S04]  /*e610*/  @!P1 LDGSTS.E.BYPASS.LTC128B.128 [R8+0x20a00], desc[UR48][R2.64+0x40], !P4 ;  /* 0x20a0004002089fae */ /* 0x000fe8000e101d70 */
[----:B------:R1:W-:Y:S01]  /*e620*/  @!P1 LDGSTS.E.BYPASS.LTC128B.128 [R8+0x22a00], desc[UR48][R2.64+0x80], !P5 ;  /* 0x22a0008002089fae */ /* 0x0003e2000e901d70 */
[----:B------:R-:W-:-:S13]  /*e630*/  ISETP.GE.AND P1, PT, R7, UR40, PT ;  /* 0x0000002807007c0c */ /* 0x000fda000bf26270 */
[----:B0-----:R-:W-:-:S05]  /*e640*/  @!P1 IADD3 R14, P0, R36, R14, RZ ;  /* 0x0000000e240e9210 */ /* 0x001fca0007f1e0ff */
[----:B------:R-:W-:Y:S02]  /*e650*/  @!P1 IMAD.X R7, RZ, RZ, R6, P0 ;  /* 0x000000ffff079224 */ /* 0x000fe400000e0606 */
[----:B-1----:R-:W-:Y:S01]  /*e660*/  @!P1 IMAD.MOV.U32 R2, RZ, RZ, R14 ;  /* 0x000000ffff029224 */ /* 0x002fe200078e000e */
[----:B------:R0:W1:Y:S01]  /*e670*/  SHFL.IDX PT, R6, R4, 0x3, 0x1c1f ;  /* 0x007c1f0004067f89 */ /* 0x00006200000e0000 */
[----:B------:R-:W-:-:S03]  /*e680*/  @!P1 IMAD.MOV.U32 R3, RZ, RZ, R7 ;  /* 0x000000ffff039224 */ /* 0x000fc600078e0007 */
[----:B------:R0:W2:Y:S04]  /*e690*/  SHFL.IDX PT, R14, R0, 0x3, 0x1c1f ;  /* 0x007c1f00000e7f89 */ /* 0x0000a800000e0000 */
[----:B------:R0:W-:Y:S04]  /*e6a0*/  @!P1 LDGSTS.E.BYPASS.LTC128B.128 [R8+0x1f200], desc[UR48][R2.64], !P3 ;  /* 0x1f20000002089fae */ /* 0x0001e8000d901d70 */
[----:B------:R0:W-:Y:S04]  /*e6b0*/  @!P1 LDGSTS.E.BYPASS.LTC128B.128 [R8+0x21200], desc[UR48][R2.64+0x40], !P4 ;  /* 0x2120004002089fae */ /* 0x0001e8000e101d70 */
[----:B------:R0:W-:Y:S02]  /*e6c0*/  @!P1 LDGSTS.E.BYPASS.LTC128B.128 [R8+0x23200], desc[UR48][R2.64+0x80], !P5 ;  /* 0x2320008002089fae */ /* 0x0001e4000e901d70 */
.L_x_3774:
        /* <DEDUP_REMOVED lines=20> */
.L_x_3775:
[----:B0-----:R-:W-:-:S05]  /*e810*/  IMAD.U32 R0, RZ, RZ, UR39 ;  /* 0x00000027ff007e24 */ /* 0x001fca000f8e00ff */
[----:B------:R-:W-:-:S13]  /*e820*/  ISETP.GE.AND P0, PT, R0, 0xa1, PT ;  /* 0x000000a10000780c */ /* 0x000fda0003f06270 */
[----:B------:R-:W-:Y:S05]  /*e830*/  @!P0 BRA `(.L_x_3694) ;  /* 0x0000001800e48947 */ /* 0x000fea0003800000 */
[----:B------:R-:W-:Y:S02]  /*e840*/  IMAD.MOV.U32 R24, RZ, RZ, R33 ;  /* 0x000000ffff187224 */ /* 0x000fe400078e0021 */
[----:B------:R-:W-:Y:S02]  /*e850*/  IMAD.MOV.U32 R23, RZ, RZ, R30 ;  /* 0x000000ffff177224 */ /* 0x000fe400078e001e */
[----:B------:R-:W-:-:S07]  /*e860*/  IMAD.U32 R31, RZ, RZ, UR42 ;  /* 0x0000002aff1f7e24 */ /* 0x000fce000f8e00ff */
.L_x_3714:
[----:B------:R-:W2:Y:S01]  /*e870*/  LDL R5, [R1+0x4] ;  /* 0x0000040001057983 */ /* 0x000ea20000100800 */
[----:B0-----:R-:W0:Y:S01]  /*e880*/  LDC R3, c[0x0][0x430] ;  /* 0x00010c00ff037b82 */ /* 0x001e220000000800 */
[----:B------:R-:W-:Y:S01]  /*e890*/  ULDC.64 UR4, c[0x0][0x428] ;  /* 0x00010a0000047ab9 */ /* 0x000fe20000000a00 */
[----:B------:R-:W-:Y:S01]  /*e8a0*/  ULDC.64 UR6, c[0x0][0x418] ;  /* 0x0001060000067ab9 */ /* 0x000fe20000000a00 */
[----:B------:R-:W3:Y:S01]  /*e8b0*/  LDL R4, [R1] ;  /* 0x0000000001047983 */ /* 0x000ee20000100800 */
[----:B-1----:R-:W1:Y:S01]  /*e8c0*/  S2R R0, SR_TID.X ;  /* 0x0000000000007919 */ /* 0x002e620000002100 */
[----:B0-----:R-:W-:-:S13]  /*e8d0*/  ISETP.NE.AND P1, PT, R3, 0x1, PT ;  /* 0x000000010300780c */ /* 0x001fda0003f25270 */
[----:B------:R-:W0:Y:S01]  /*e8e0*/  @P1 LDC R3, c[0x0][0x438] ;  /* 0x00010e00ff031b82 */ /* 0x000e220000000800 */
[----:B-1----:R-:W-:Y:S01]  /*e8f0*/  SHF.R.U32.HI R2, RZ, 0x2, R0 ;  /* 0x00000002ff027819 */ /* 0x002fe20000011600 */
[----:B------:R-:W-:-:S03]  /*e900*/  IMAD.SHL.U32 R0, R0, 0x20, RZ ;  /* 0x0000002000007824 */ /* 0x000fc600078e00ff */
[----:B------:R-:W-:-:S04]  /*e910*/  LOP3.LUT R2, R2, 0x1f, RZ, 0xc0, !PT ;  /* 0x0000001f02027812 */ /* 0x000fc800078ec0ff */
[----:B------:R-:W-:Y:S02]  /*e920*/  LOP3.LUT R0, R2, 0x60, R0, 0xf8, !PT ;  /* 0x0000006002007812 */ /* 0x000fe400078ef800 */
[----:B------:R-:W1:Y:S01]  /*e930*/  @P1 LDC R2, c[0x0][0x434] ;  /* 0x00010d00ff021b82 */ /* 0x000e620000000800 */
[----:B--2---:R-:W-:-:S04]  /*e940*/  IMAD R10, R31, 0xa0, R5 ;  /* 0x000000a01f0a7824 */ /* 0x004fc800078e0205 */
[----:B------:R-:W-:-:S04]  /*e950*/  IMAD.IADD R7, R0, 0x1, R10 ;  /* 0x0000000100077824 */ /* 0x000fc800078e020a */
[----:B-1----:R-:W-:-:S04]  /*e960*/  @P1 IMAD.HI.U32 R2, R7, R2, RZ ;  /* 0x0000000207021227 */ /* 0x002fc800078e00ff */
[----:B------:R-:W-:Y:S01]  /*e970*/  IMAD.MOV.U32 R0, RZ, RZ, R7 ;  /* 0x000000ffff007224 */ /* 0x000fe200078e0007 */
[----:B0-----:R-:W-:Y:S01]  /*e980*/  @P1 SHF.R.U32.HI R0, RZ, R3, R2 ;  /* 0x00000003ff001219 */ /* 0x001fe20000011602 */
[----:B---3--:R-:W-:-:S03]  /*e990*/  IMAD R5, R4, UR4, RZ ;  /* 0x0000000404057c24 */ /* 0x008fc6000f8e02ff */
[--C-:B------:R-:W-:Y:S01]  /*e9a0*/  SHF.R.S32.HI R3, RZ, 0x1f, R0.reuse ;  /* 0x0000001fff037819 */ /* 0x100fe20000011400 */
[----:B------:R-:W-:Y:S02]  /*e9b0*/  IMAD.MOV.U32 R2, RZ, RZ, R0 ;  /* 0x000000ffff027224 */ /* 0x000fe400078e0000 */
[C---:B------:R-:W-:Y:S02]  /*e9c0*/  IMAD R4, R32.reuse, UR5, R5 ;  /* 0x0000000520047c24 */ /* 0x040fe4000f8e0205 */
[----:B------:R-:W-:Y:S01]  /*e9d0*/  IMAD.WIDE.U32 R2, R32, UR4, R2 ;  /* 0x0000000420027c25 */ /* 0x000fe2000f8e0002 */
[----:B------:R-:W0:Y:S04]  /*e9e0*/  @P1 LDC R5, c[0x0][0x438] ;  /* 0x00010e00ff051b82 */ /* 0x000e280000000800 */
[----:B------:R-:W-:-:S02]  /*e9f0*/  IADD3 R3, R4, R3, RZ ;  /* 0x0000000304037210 */ /* 0x000fc40007ffe0ff */
[----:B------:R-:W-:-:S04]  /*ea00*/  LEA R8, P0, R2, UR6, 0x2 ;  /* 0x0000000602087c11 */ /* 0x000fc8000f8010ff */
[----:B------:R-:W-:Y:S02]  /*ea10*/  LEA.HI.X R9, R2, UR7, R3, 0x2, P0 ;  /* 0x0000000702097c11 */ /* 0x000fe400080f1403 */
[----:B------:R-:W1:Y:S03]  /*ea20*/  @P1 LDC R3, c[0x0][0x434] ;  /* 0x00010d00ff031b82 */ /* 0x000e660000000800 */
[----:B------:R-:W2:Y:S01]  /*ea30*/  LDG.E R8, desc[UR48][R8.64] ;  /* 0x0000003008087981 */ /* 0x000ea2000c1e1900 */
[C---:B------:R-:W-:Y:S01]  /*ea40*/  IMAD.IADD R10, R37.reuse, 0x1, R10 ;  /* 0x00000001250a7824 */ /* 0x040fe200078e020a */
[----:B------:R-:W-:-:S03]  /*ea50*/  ISETP.GT.U32.AND P0, PT, R37, 0x9f, PT ;  /* 0x0000009f2500780c */ /* 0x000fc60003f04070 */
[----:B------:R-:W-:Y:S02]  /*ea60*/  IMAD.MOV.U32 R11, RZ, RZ, R10 ;  /* 0x000000ffff0b7224 */ /* 0x000fe400078e000a */
[----:B-1----:R-:W-:-:S05]  /*ea70*/  @P1 IMAD.HI.U32 R2, R10, R3, RZ ;  /* 0x000000030a021227 */ /* 0x002fca00078e00ff */
[----:B0-----:R-:W-:-:S04]  /*ea80*/  @P1 SHF.R.U32.HI R11, RZ, R5, R2 ;  /* 0x00000005ff0b1219 */ /* 0x001fc80000011602 */
[--C-:B------:R-:W-:Y:S01]  /*ea90*/  @!P0 SHF.R.S32.HI R3, RZ, 0x1f, R11.reuse ;  /* 0x0000001fff038819 */ /* 0x100fe2000001140b */
[----:B------:R-:W-:-:S04]  /*eaa0*/  @!P0 IMAD.MOV.U32 R2, RZ, RZ, R11 ;  /* 0x000000ffff028224 */ /* 0x000fc800078e000b */
[----:B------:R-:W-:Y:S01]  /*eab0*/  @!P0 IMAD.WIDE.U32 R2, R32, UR4, R2 ;  /* 0x0000000420028c25 */ /* 0x000fe2000f8e0002 */
[----:B------:R-:W-:-:S03]  /*eac0*/  ULDC UR4, c[0x0][0x430] ;  /* 0x00010c0000047ab9 */ /* 0x000fc60000000800 */
[----:B------:R-:W-:Y:S02]  /*ead0*/  IMAD.U32 R12, RZ, RZ, UR46 ;  /* 0x0000002eff0c7e24 */ /* 0x000fe4000f8e00ff */
[----:B------:R-:W-:Y:S01]  /*eae0*/  @!P0 IMAD.IADD R3, R4, 0x1, R3 ;  /* 0x0000000104038824 */ /* 0x000fe200078e0203 */
[----:B------:R-:W-:Y:S01]  /*eaf0*/  @!P0 LEA R4, P1, R2, UR6, 0x2 ;  /* 0x0000000602048c11 */ /* 0x000fe2000f8210ff */
[----:B------:R-:W-:Y:S01]  /*eb00*/  IMAD.MOV.U32 R6, RZ, RZ, RZ ;  /* 0x000000ffff067224 */ /* 0x000fe200078e00ff */
[----:B------:R-:W-:Y:S01]  /*eb10*/  ISETP.NE.AND P3, PT, R12, 0x3, PT ;  /* 0x000000030c00780c */ /* 0x000fe20003f65270 */
[----:B------:R-:W-:Y:S01]  /*eb20*/  VIADD R30, R23, 0x1 ;  /* 0x00000001171e7836 */ /* 0x000fe20000000000 */
[----:B------:R-:W-:Y:S01]  /*eb30*/  @!P0 LEA.HI.X R5, R2, UR7, R3, 0x2, P1 ;  /* 0x0000000702058c11 */ /* 0x000fe200088f1403 */
[----:B------:R-:W-:Y:S02]  /*eb40*/  IMAD.MOV R0, RZ, RZ, -R0 ;  /* 0x000000ffff007224 */ /* 0x000fe400078e0a00 */
[----:B------:R-:W-:-:S02]  /*eb50*/  IMAD.MOV R3, RZ, RZ, -R11 ;  /* 0x000000ffff037224 */ /* 0x000fc400078e0a0b */
[----:B------:R0:W5:Y:S01]  /*eb60*/  @!P0 LDG.E R6, desc[UR48][R4.64] ;  /* 0x0000003004068981 */ /* 0x000162000c1e1900 */
[----:B------:R-:W-:Y:S01]  /*eb70*/  ISETP.NE.AND P0, PT, R30, 0x2, PT ;  /* 0x000000021e00780c */ /* 0x000fe20003f05270 */
[----:B------:R-:W-:Y:S02]  /*eb80*/  IMAD R7, R0, UR4, R7 ;  /* 0x0000000400077c24 */ /* 0x000fe4000f8e0207 */
[----:B------:R-:W-:Y:S01]  /*eb90*/  IMAD.MOV.U32 R0, RZ, RZ, R31 ;  /* 0x000000ffff007224 */ /* 0x000fe200078e001f */
[----:B------:R-:W-:Y:S01]  /*eba0*/  SEL R33, RZ, 0x1, P0 ;  /* 0x00000001ff217807 */ /* 0x000fe20000000000 */
[----:B------:R-:W-:Y:S01]  /*ebb0*/  VIADD R31, R31, 0xffffffff ;  /* 0xffffffff1f1f7836 */ /* 0x000fe20000000000 */
[----:B------:R-:W-:Y:S01]  /*ebc0*/  SEL R30, R30, RZ, P0 ;  /* 0x000000ff1e1e7207 */ /* 0x000fe20000000000 */
[----:B0-----:R-:W-:Y:S01]  /*ebd0*/  IMAD R5, R3, UR4, R10 ;  /* 0x0000000403057c24 */ /* 0x001fe2000f8e020a */
[----:B------:R-:W-:Y:S02]  /*ebe0*/  LOP3.LUT R33, R24, R33, RZ, 0x3c, !PT ;  /* 0x0000002118217212 */ /* 0x000fe400078e3cff */
[----:B------:R-:W-:-:S02]  /*ebf0*/  ISETP.GT.AND P2, PT, R0, RZ, PT ;  /* 0x000000ff0000720c */ /* 0x000fc40003f44270 */
[----:B--2---:R-:W-:Y:S01]  /*ec00*/  SHF.R.S32.HI R26, RZ, 0x1f, R8 ;  /* 0x0000001fff1a7819 */ /* 0x004fe20000011408 */
[----:B------:R-:W-:Y:S10]  /*ec10*/  @!P3 BRA `(.L_x_3695) ;  /* 0x000000000004b947 */ /* 0x000ff40003800000 */
[----:B------:R-:W-:Y:S01]  /*ec20*/  BPT.TRAP 0x1 ;  /* 0x000000040000795c */ /* 0x000fe20000300000 */
.L_x_3695:
[----:B------:R-:W-:Y:S01]  /*ec30*/  LEA R4, R30, UR41, 0x3 ;  /* 0x000000291e047c11 */ /* 0x000fe2000f8e18ff */
[----:B------:R-:W-:Y:S01]  /*ec40*/  BSSY B0, `(.L_x_3696) ;  /* 0x0000005000007945 */ /* 0x000fe20003800000 */
[----:B------:R-:W-:Y:S02]  /*ec50*/  SHF.L.U32 R28, R33, 0x1f, RZ ;  /* 0x0000001f211c7819 */ /* 0x000fe400000006ff */
[----:B------:R-:W-:Y:S02]  /*ec60*/  SHF.R.S32.HI R27, RZ, 0x1f, R7 ;  /* 0x0000001fff1b7819 */ /* 0x000fe40000011407 */
[----:B------:R-:W0:Y:S02]  /*ec70*/  SYNCS.PHASECHK.TRANS64.TRYWAIT P0, [R4+URZ+0x33480], R28 ;  /* 0x0334801c040075a7 */ /* 0x000e24000800017f */
[----:B0-----:R-:W-:Y:S05]  /*ec80*/  @!P0 BRA `(.L_x_3697) ;  /* 0x0000003c00348947 */ /* 0x001fea0003800000 */
.L_x_3776:
[----:B------:R-:W-:Y:S05]  /*ec90*/  BSYNC B0 ;  /* 0x0000000000007941 */ /* 0x000fea0003800000 */
.L_x_3696:
[----:B------:R-:W2:Y:S01]  /*eca0*/  LDL R11, [R1+0x8] ;  /* 0x00000800010b7983 */ /* 0x000ea20000100800 */
[----:B------:R-:W-:Y:S01]  /*ecb0*/  ULDC.64 UR4, c[0x0][0x328] ;  /* 0x0000ca0000047ab9 */ /* 0x000fe20000000a00 */
[----:B------:R-:W-:Y:S01]  /*ecc0*/  ULDC.64 UR6, c[0x0][0x338] ;  /* 0x0000ce0000067ab9 */ /* 0x000fe20000000a00 */
[----:B------:R-:W-:Y:S01]  /*ecd0*/  IMAD R0, R27, UR4, RZ ;  /* 0x000000041b007c24 */ /* 0x000fe2000f8e02ff */
[----:B------:R-:W-:Y:S01]  /*ece0*/  ULDC.64 UR8, c[0x0][0x330] ;  /* 0x0000cc0000087ab9 */ /* 0x000fe20000000a00 */
[C---:B------:R-:W-:Y:S01]  /*ecf0*/  IMAD.WIDE.U32 R2, R7.reuse, UR4, RZ ;  /* 0x0000000407027c25 */ /* 0x040fe2000f8e00ff */
[----:B------:R-:W-:Y:S01]  /*ed00*/  SHF.R.S32.HI R29, RZ, 0x1f, R5 ;  /* 0x0000001fff1d7819 */ /* 0x000fe20000011405 */
[----:B------:R-:W-:Y:S01]  /*ed10*/  ULDC.64 UR10, c[0x0][0x318] ;  /* 0x0000c600000a7ab9 */ /* 0x000fe20000000a00 */
[----:B-----5:R-:W-:Y:S01]  /*ed20*/  SHF.R.S32.HI R25, RZ, 0x1f, R6 ;  /* 0x0000001fff197819 */ /* 0x020fe20000011406 */
[----:B------:R-:W-:Y:S01]  /*ed30*/  IMAD R9, R7, UR5, R0 ;  /* 0x0000000507097c24 */ /* 0x000fe2000f8e0200 */
[----:B------:R-:W-:-:S02]  /*ed40*/  LOP3.LUT P4, RZ, R18, 0x4, RZ, 0xc0, !PT ;  /* 0x0000000412ff7812 */ /* 0x000fc4000788c0ff */
[C---:B------:R-:W-:Y:S01]  /*ed50*/  LOP3.LUT P3, RZ, R18.reuse, 0x2, RZ, 0xc0, !PT ;  /* 0x0000000212ff7812 */ /* 0x040fe2000786c0ff */
[----:B------:R-:W-:Y:S01]  /*ed60*/  IMAD.IADD R3, R3, 0x1, R9 ;  /* 0x0000000103037824 */ /* 0x000fe200078e0209 */
[----:B------:R-:W-:Y:S01]  /*ed70*/  LOP3.LUT P1, RZ, R18, 0x1, RZ, 0xc0, !PT ;  /* 0x0000000112ff7812 */ /* 0x000fe2000782c0ff */
[----:B------:R-:W-:Y:S02]  /*ed80*/  IMAD R9, R26, UR6, RZ ;  /* 0x000000061a097c24 */ /* 0x000fe4000f8e02ff */
[----:B------:R-:W-:-:S04]  /*ed90*/  IMAD.WIDE.U32 R2, R8, UR6, R2 ;  /* 0x0000000608027c25 */ /* 0x000fc8000f8e0002 */
[----:B------:R-:W-:Y:S02]  /*eda0*/  IMAD R0, R8, UR7, R9 ;  /* 0x0000000708007c24 */ /* 0x000fe4000f8e0209 */
[----:B------:R-:W-:Y:S02]  /*edb0*/  IMAD R9, R34, UR8, RZ ;  /* 0x0000000822097c24 */ /* 0x000fe4000f8e02ff */
[----:B------:R-:W-:Y:S02]  /*edc0*/  IMAD.IADD R3, R3, 0x1, R0 ;  /* 0x0000000103037824 */ /* 0x000fe400078e0200 */
[C---:B------:R-:W-:Y:S02]  /*edd0*/  IMAD R20, R22.reuse, UR9, R9 ;  /* 0x0000000916147c24 */ /* 0x040fe4000f8e0209 */
[----:B------:R-:W-:-:S04]  /*ede0*/  IMAD.WIDE.U32 R2, R22, UR8, R2 ;  /* 0x0000000816027c25 */ /* 0x000fc8000f8e0002 */
[----:B------:R-:W-:Y:S01]  /*edf0*/  IMAD R0, R29, UR4, RZ ;  /* 0x000000041d007c24 */ /* 0x000fe2000f8e02ff */
[----:B------:R-:W-:-:S03]  /*ee00*/  IADD3 R9, P0, R2, UR10, RZ ;  /* 0x0000000a02097c10 */ /* 0x000fc6000ff1e0ff */
[C---:B------:R-:W-:Y:S01]  /*ee10*/  IMAD R0, R5.reuse, UR5, R0 ;  /* 0x0000000505007c24 */ /* 0x040fe2000f8e0200 */
[----:B------:R-:W-:Y:S01]  /*ee20*/  IADD3.X R10, R20, UR11, R3, P0, !PT ;  /* 0x0000000b140a7c10 */ /* 0x000fe200087fe403 */
[----:B------:R-:W-:Y:S01]  /*ee30*/  IMAD.WIDE.U32 R2, R5, UR4, RZ ;  /* 0x0000000405027c25 */ /* 0x000fe2000f8e00ff */
[----:B------:R-:W-:-:S03]  /*ee40*/  UMOV UR4, 0xffffffff ;  /* 0xffffffff00047882 */ /* 0x000fc60000000000 */
[----:B------:R-:W-:Y:S02]  /*ee50*/  IMAD.IADD R3, R3, 0x1, R0 ;  /* 0x0000000103037824 */ /* 0x000fe400078e0200 */
[----:B------:R-:W-:Y:S02]  /*ee60*/  IMAD R0, R25, UR6, RZ ;  /* 0x0000000619007c24 */ /* 0x000fe4000f8e02ff */
[----:B------:R-:W-:-:S04]  /*ee70*/  IMAD.WIDE.U32 R2, R6, UR6, R2 ;  /* 0x0000000606027c25 */ /* 0x000fc8000f8e0002 */
[----:B------:R-:W-:-:S05]  /*ee80*/  IMAD R0, R6, UR7, R0 ;  /* 0x0000000706007c24 */ /* 0x000fca000f8e0200 */
[----:B------:R-:W-:-:S03]  /*ee90*/  IADD3 R3, R3, R0, RZ ;  /* 0x0000000003037210 */ /* 0x000fc60007ffe0ff */
[----:B------:R-:W-:-:S03]  /*eea0*/  IMAD.WIDE.U32 R2, R22, UR8, R2 ;  /* 0x0000000816027c25 */ /* 0x000fc6000f8e0002 */
[----:B------:R-:W-:-:S04]  /*eeb0*/  IADD3 R21, P0, R2, UR10, RZ ;  /* 0x0000000a02157c10 */ /* 0x000fc8000ff1e0ff */
[----:B------:R-:W-:Y:S01]  /*eec0*/  IADD3.X R20, R20, UR11, R3, P0, !PT ;  /* 0x0000000b14147c10 */ /* 0x000fe200087fe403 */
[----:B--2---:R-:W-:Y:S01]  /*eed0*/  IMAD R35, R30, 0x7800, R11 ;  /* 0x000078001e237824 */ /* 0x004fe200078e020b */
[----:B------:R-:W-:Y:S07]  /*eee0*/  BRA.DIV UR4, `(.L_x_3698) ;  /* 0x0000003a04b07947 */ /* 0x000fee000b800000 */
[----:B------:R-:W1:Y:S04]  /*eef0*/  SHFL.IDX PT, R2, R9, RZ, 0x1c1f ;  /* 0x001c1fff09027589 */ /* 0x000e6800000e0000 */
[----:B------:R-:W2:Y:S04]  /*ef00*/  SHFL.IDX PT, R0, R10, RZ, 0x1c1f ;  /* 0x001c1fff0a007589 */ /* 0x000ea800000e0000 */
[----:B------:R-:W-:Y:S01]  /*ef10*/  SHFL.IDX PT, R20, R20, RZ, 0x1c1f ;  /* 0x001c1fff14147589 */ /* 0x000fe200000e0000 */
[----:B-1----:R-:W-:-:S05]  /*ef20*/  IADD3 R2, P0, R36, R2, RZ ;  /* 0x0000000224027210 */ /* 0x002fca0007f1e0ff */
[----:B--2---:R-:W-:Y:S02]  /*ef30*/  IMAD.X R3, RZ, RZ, R0, P0 ;  /* 0x000000ffff037224 */ /* 0x004fe400000e0600 */
[----:B------:R-:W-:Y:S02]  /*ef40*/  VIADD R0, R35, UR41 ;  /* 0x0000002923007c36 */ /* 0x000fe40008000000 */
[----:B------:R-:W-:Y:S04]  /*ef50*/  SHFL.IDX PT, R35, R10, 0x2, 0x1c1f ;  /* 0x005c1f000a237f89 */ /* 0x000fe800000e0000 */
[----:B------:R-:W-:Y:S04]  /*ef60*/  LDGSTS.E.BYPASS.LTC128B.128 [R0+0xf200], desc[UR48][R2.64], !P4 ;  /* 0x0f20000002007fae */ /* 0x000fe8000e101d70 */
[----:B------:R-:W-:Y:S04]  /*ef70*/  LDGSTS.E.BYPASS.LTC128B.128 [R0+0x11a00], desc[UR48][R2.64+0x40], !P3 ;  /* 0x11a0004002007fae */ /* 0x000fe8000d901d70 */
[----:B------:R1:W-:Y:S04]  /*ef80*/  LDGSTS.E.BYPASS.LTC128B.128 [R0+0x14200], desc[UR48][R2.64+0x80], !P1 ;  /* 0x1420008002007fae */ /* 0x0003e8000c901d70 */
[----:B-1----:R-:W1:Y:S04]  /*ef90*/  SHFL.IDX PT, R2, R9, 0x1, 0x1c1f ;  /* 0x003c1f0009027f89 */ /* 0x002e6800000e0000 */
[----:B------:R-:W2:Y:S01]  /*efa0*/  SHFL.IDX PT, R3, R10, 0x1, 0x1c1f ;  /* 0x003c1f000a037f89 */ /* 0x000ea200000e0000 */
[----:B-1----:R-:W-:-:S05]  /*efb0*/  IADD3 R2, P0, R36, R2, RZ ;  /* 0x0000000224027210 */ /* 0x002fca0007f1e0ff */
[----:B--2---:R-:W-:-:S05]  /*efc0*/  IMAD.X R3, RZ, RZ, R3, P0 ;  /* 0x000000ffff037224 */ /* 0x004fca00000e0603 */
[----:B------:R-:W-:Y:S04]  /*efd0*/  LDGSTS.E.BYPASS.LTC128B.128 [R0+0xfa00], desc[UR48][R2.64], !P4 ;  /* 0x0fa0000002007fae */ /* 0x000fe8000e101d70 */
[----:B------:R-:W-:Y:S04]  /*efe0*/  LDGSTS.E.BYPASS.LTC128B.128 [R0+0x12200], desc[UR48][R2.64+0x40], !P3 ;  /* 0x1220004002007fae */ /* 0x000fe8000d901d70 */
        /* <DEDUP_REMOVED lines=11> */
[----:B------:R-:W-:Y:S04]  /*f0a0*/  LDGSTS.E.BYPASS.LTC128B.128 [R0+0x10a00], desc[UR48][R2.64], !P4 ;  /* 0x10a0000002007fae */ /* 0x000fe8000e101d70 */
[----:B------:R-:W-:Y:S04]  /*f0b0*/  LDGSTS.E.BYPASS.LTC128B.128 [R0+0x13200], desc[UR48][R2.64+0x40], !P3 ;  /* 0x1320004002007fae */ /* 0x000fe8000d901d70 */
[----:B------:R1:W-:Y:S04]  /*f0c0*/  LDGSTS.E.BYPASS.LTC128B.128 [R0+0x15a00], desc[UR48][R2.64+0x80], !P1 ;  /* 0x15a0008002007fae */ /* 0x0003e8000c901d70 */
[----:B-1----:R1:W2:Y:S02]  /*f0d0*/  SHFL.IDX PT, R2, R21, RZ, 0x1c1f ;  /* 0x001c1fff15027589 */ /* 0x0022a400000e0000 */
.L_x_3788:
[----:B--2---:R-:W-:-:S05]  /*f0e0*/  IADD3 R2, P0, R36, R2, RZ ;  /* 0x0000000224027210 */ /* 0x004fca0007f1e0ff */
        /* <DEDUP_REMOVED lines=9> */
.L_x_3699:
        /* <DEDUP_REMOVED lines=11> */
.L_x_3700:
[----:B------:R2:W-:Y:S01]  /*f230*/  SYNCS.ARRIVE.TRANS64.A1T0 RZ, [R4+URZ+0x33470], RZ ;  /* 0x033470ff04ff79a7 */ /* 0x0005e2000810003f */
[----:B------:R-:W-:Y:S05]  /*f240*/  @!P3 BRA `(.L_x_3701) ;  /* 0x000000000004b947 */ /* 0x000fea0003800000 */
[----:B------:R-:W-:Y:S01]  /*f250*/  BPT.TRAP 0x1 ;  /* 0x000000040000795c */ /* 0x000fe20000300000 */
.L_x_3701:
[----:B------:R-:W3:Y:S01]  /*f260*/  SYNCS.PHASECHK.TRANS64.TRYWAIT P0, [R4+URZ+0x33440], R28 ;  /* 0x0334401c040075a7 */ /* 0x000ee2000800017f */
[----:B------:R-:W-:Y:S04]  /*f270*/  BSSY B0, `(.L_x_3702) ;  /* 0x0000002000007945 */ /* 0x000fe80003800000 */
[----:B---3--:R-:W-:Y:S05]  /*f280*/  @!P0 BRA `(.L_x_3703) ;  /* 0x0000003c00488947 */ /* 0x008fea0003800000 */
.L_x_3789:
[----:B------:R-:W-:Y:S05]  /*f290*/  BSYNC B0 ;  /* 0x0000000000007941 */ /* 0x000fea0003800000 */
.L_x_3702:
[----:B------:R-:W-:Y:S01]  /*f2a0*/  ULDC.64 UR4, c[0x0][0x310] ;  /* 0x0000c40000047ab9 */ /* 0x000fe20000000a00 */
[----:B------:R-:W-:Y:S01]  /*f2b0*/  ULDC.64 UR6, c[0x0][0x300] ;  /* 0x0000c00000067ab9 */ /* 0x000fe20000000a00 */
[----:B------:R-:W-:Y:S01]  /*f2c0*/  IMAD R9, R26, UR4, RZ ;  /* 0x000000041a097c24 */ /* 0x000fe2000f8e02ff */
[----:B------:R-:W-:Y:S01]  /*f2d0*/  ULDC.64 UR8, c[0x0][0x308] ;  /* 0x0000c20000087ab9 */ /* 0x000fe20000000a00 */
[----:B------:R-:W-:Y:S01]  /*f2e0*/  IMAD.WIDE.U32 R2, R8, UR4, RZ ;  /* 0x0000000408027c25 */ /* 0x000fe2000f8e00ff */
[----:B------:R-:W-:Y:S01]  /*f2f0*/  ULDC.64 UR10, c[0x0][0x2e8] ;  /* 0x0000ba00000a7ab9 */ /* 0x000fe20000000a00 */
[----:B------:R-:W-:Y:S02]  /*f300*/  LOP3.LUT P4, RZ, R18, 0x4, RZ, 0xc0, !PT ;  /* 0x0000000412ff7812 */ /* 0x000fe4000788c0ff */
[----:B------:R-:W-:Y:S01]  /*f310*/  IMAD R9, R8, UR5, R9 ;  /* 0x0000000508097c24 */ /* 0x000fe2000f8e0209 */
[C---:B------:R-:W-:Y:S01]  /*f320*/  LOP3.LUT P3, RZ, R18.reuse, 0x2, RZ, 0xc0, !PT ;  /* 0x0000000212ff7812 */ /* 0x040fe2000786c0ff */
[----:B------:R-:W-:Y:S01]  /*f330*/  IMAD R27, R27, UR6, RZ ;  /* 0x000000061b1b7c24 */ /* 0x000fe2000f8e02ff */
[----:B------:R-:W-:Y:S01]  /*f340*/  LOP3.LUT P1, RZ, R18, 0x1, RZ, 0xc0, !PT ;  /* 0x0000000112ff7812 */ /* 0x000fe2000782c0ff */
[----:B------:R-:W-:-:S02]  /*f350*/  IMAD.IADD R3, R3, 0x1, R9 ;  /* 0x0000000103037824 */ /* 0x000fc400078e0209 */
[C---:B------:R-:W-:Y:S02]  /*f360*/  IMAD R27, R7.reuse, UR7, R27 ;  /* 0x00000007071b7c24 */ /* 0x040fe4000f8e021b */
[----:B------:R-:W-:-:S04]  /*f370*/  IMAD.WIDE.U32 R2, R7, UR6, R2 ;  /* 0x0000000607027c25 */ /* 0x000fc8000f8e0002 */
[----:B------:R-:W-:Y:S02]  /*f380*/  IMAD.IADD R3, R3, 0x1, R27 ;  /* 0x0000000103037824 */ /* 0x000fe400078e021b */
[----:B------:R-:W-:Y:S02]  /*f390*/  IMAD R7, R34, UR8, RZ ;  /* 0x0000000822077c24 */ /* 0x000fe4000f8e02ff */
[----:B------:R-:W-:-:S04]  /*f3a0*/  IMAD.WIDE.U32 R2, R22, UR8, R2 ;  /* 0x0000000816027c25 */ /* 0x000fc8000f8e0002 */
[----:B------:R-:W-:Y:S01]  /*f3b0*/  IMAD R7, R22, UR9, R7 ;  /* 0x0000000916077c24 */ /* 0x000fe2000f8e0207 */
[----:B------:R-:W-:Y:S01]  /*f3c0*/  IADD3 R20, P0, R2, UR10, RZ ;  /* 0x0000000a02147c10 */ /* 0x000fe2000ff1e0ff */
[----:B------:R-:W-:-:S03]  /*f3d0*/  IMAD R25, R25, UR4, RZ ;  /* 0x0000000419197c24 */ /* 0x000fc6000f8e02ff */
[----:B-1----:R-:W-:Y:S01]  /*f3e0*/  IADD3.X R21, R7, UR11, R3, P0, !PT ;  /* 0x0000000b07157c10 */ /* 0x002fe200087fe403 */
        /* <DEDUP_REMOVED lines=11> */
[----:B------:R-:W-:Y:S08]  /*f4a0*/  BRA.DIV UR4, `(.L_x_3704) ;  /* 0x0000003a04d47947 */ /* 0x000ff0000b800000 */
[----:B------:R-:W1:Y:S04]  /*f4b0*/  SHFL.IDX PT, R14, R20, RZ, 0x1c1f ;  /* 0x001c1fff140e7589 */ /* 0x000e6800000e0000 */
[----:B------:R-:W4:Y:S04]  /*f4c0*/  SHFL.IDX PT, R3, R21, RZ, 0x1c1f ;  /* 0x001c1fff15037589 */ /* 0x000f2800000e0000 */
[----:B------:R-:W-:Y:S04]  /*f4d0*/  SHFL.IDX PT, R2, R20, 0x2, 0x1c1f ;  /* 0x005c1f0014027f89 */ /* 0x000fe800000e0000 */
[----:B------:R-:W-:Y:S01]  /*f4e0*/  SHFL.IDX PT, R25, R25, RZ, 0x1c1f ;  /* 0x001c1fff19197589 */ /* 0x000fe200000e0000 */
[----:B-1----:R-:W-:-:S03]  /*f4f0*/  IADD3 R10, P0, R36, R14, RZ ;  /* 0x0000000e240a7210 */ /* 0x002fc60007f1e0ff */
[----:B------:R-:W1:Y:S02]  /*f500*/  SHFL.IDX PT, R14, R20, 0x1, 0x1c1f ;  /* 0x003c1f00140e7f89 */ /* 0x000e6400000e0000 */
[----:B----4-:R-:W-:Y:S02]  /*f510*/  IMAD.X R11, RZ, RZ, R3, P0 ;  /* 0x000000ffff0b7224 */ /* 0x010fe400000e0603 */
[----:B------:R-:W4:Y:S04]  /*f520*/  SHFL.IDX PT, R3, R21, 0x1, 0x1c1f ;  /* 0x003c1f0015037f89 */ /* 0x000f2800000e0000 */
[----:B------:R0:W-:Y:S04]  /*f530*/  LDGSTS.E.BYPASS.LTC128B.128 [R0+0x24200], desc[UR48][R10.64], !P4 ;  /* 0x242000000a007fae */ /* 0x0001e8000e101d70 */
[----:B------:R0:W-:Y:S04]  /*f540*/  LDGSTS.E.BYPASS.LTC128B.128 [R0+0x26a00], desc[UR48][R10.64+0x40], !P3 ;  /* 0x26a000400a007fae */ /* 0x0001e8000d901d70 */
[----:B------:R0:W-:Y:S01]  /*f550*/  LDGSTS.E.BYPASS.LTC128B.128 [R0+0x29200], desc[UR48][R10.64+0x80], !P1 ;  /* 0x292000800a007fae */ /* 0x0001e2000c901d70 */
[----:B-1----:R-:W-:-:S03]  /*f560*/  IADD3 R8, P0, R36, R14, RZ ;  /* 0x0000000e24087210 */ /* 0x002fc60007f1e0ff */
[----:B------:R-:W-:Y:S02]  /*f570*/  SHFL.IDX PT, R14, R5, RZ, 0x1c1f ;  /* 0x001c1fff050e7589 */ /* 0x000fe400000e0000 */
[----:B----4-:R-:W-:Y:S01]  /*f580*/  IMAD.X R9, RZ, RZ, R3, P0 ;  /* 0x000000ffff097224 */ /* 0x010fe200000e0603 */
[C---:B------:R-:W-:Y:S01]  /*f590*/  IADD3 R6, P0, R36.reuse, R2, RZ ;  /* 0x0000000224067210 */ /* 0x040fe20007f1e0ff */
[----:B------:R-:W1:Y:S04]  /*f5a0*/  SHFL.IDX PT, R3, R21, 0x2, 0x1c1f ;  /* 0x005c1f0015037f89 */ /* 0x000e6800000e0000 */
[----:B------:R-:W4:Y:S04]  /*f5b0*/  SHFL.IDX PT, R2, R20, 0x3, 0x1c1f ;  /* 0x007c1f0014027f89 */ /* 0x000f2800000e0000 */
[----:B------:R-:W5:Y:S04]  /*f5c0*/  SHFL.IDX PT, R21, R21, 0x3, 0x1c1f ;  /* 0x007c1f0015157f89 */ /* 0x000f6800000e0000 */
[----:B------:R0:W-:Y:S04]  /*f5d0*/  LDGSTS.E.BYPASS.LTC128B.128 [R0+0x24a00], desc[UR48][R8.64], !P4 ;  /* 0x24a0000008007fae */ /* 0x0001e8000e101d70 */
[----:B------:R0:W-:Y:S04]  /*f5e0*/  LDGSTS.E.BYPASS.LTC128B.128 [R0+0x27200], desc[UR48][R8.64+0x40], !P3 ;  /* 0x2720004008007fae */ /* 0x0001e8000d901d70 */
[----:B------:R0:W-:Y:S01]  /*f5f0*/  LDGSTS.E.BYPASS.LTC128B.128 [R0+0x29a00], desc[UR48][R8.64+0x80], !P1 ;  /* 0x29a0008008007fae */ /* 0x0001e2000c901d70 */
[----:B-1----:R-:W-:Y:S01]  /*f600*/  IMAD.X R7, RZ, RZ, R3, P0 ;  /* 0x000000ffff077224 */ /* 0x002fe200000e0603 */
[----:B----4-:R-:W-:-:S04]  /*f610*/  IADD3 R2, P0, R36, R2, RZ ;  /* 0x0000000224027210 */ /* 0x010fc80007f1e0ff */
[----:B------:R0:W-:Y:S01]  /*f620*/  LDGSTS.E.BYPASS.LTC128B.128 [R0+0x25200], desc[UR48][R6.64], !P4 ;  /* 0x2520000006007fae */ /* 0x0001e2000e101d70 */
[----:B-----5:R-:W-:-:S03]  /*f630*/  IADD3.X R3, RZ, R21, RZ, P0, !PT ;  /* 0x00000015ff037210 */ /* 0x020fc600007fe4ff */
[----:B------:R0:W-:Y:S04]  /*f640*/  LDGSTS.E.BYPASS.LTC128B.128 [R0+0x27a00], desc[UR48][R6.64+0x40], !P3 ;  /* 0x27a0004006007fae */ /* 0x0001e8000d901d70 */
[----:B------:R0:W-:Y:S04]  /*f650*/  LDGSTS.E.BYPASS.LTC128B.128 [R0+0x2a200], desc[UR48][R6.64+0x80], !P1 ;  /* 0x2a20008006007fae */ /* 0x0001e8000c901d70 */
[----:B------:R0:W-:Y:S04]  /*f660*/  LDGSTS.E.BYPASS.LTC128B.128 [R0+0x25a00], desc[UR48][R2.64], !P4 ;  /* 0x25a0000002007fae */ /* 0x0001e8000e101d70 */
[----:B------:R0:W-:Y:S04]  /*f670*/  LDGSTS.E.BYPASS.LTC128B.128 [R0+0x28200], desc[UR48][R2.64+0x40], !P3 ;  /* 0x2820004002007fae */ /* 0x0001e8000d901d70 */
[----:B------:R0:W-:Y:S02]  /*f680*/  LDGSTS.E.BYPASS.LTC128B.128 [R0+0x2aa00], desc[UR48][R2.64+0x80], !P1 ;  /* 0x2aa0008002007fae */ /* 0x0001e4000c901d70 */
.L_x_3801:
[----:B0-----:R-:W-:-:S05]  /*f690*/  IADD3 R2, P0, R36, R14, RZ ;  /* 0x0000000e24027210 */ /* 0x001fca0007f1e0ff */
        /* <DEDUP_REMOVED lines=9> */
.L_x_3705:
        /* <DEDUP_REMOVED lines=11> */
.L_x_3706:
[----:B------:R-:W-:Y:S01]  /*f7e0*/  IMAD.U32 R0, RZ, RZ, UR47 ;  /* 0x0000002fff007e24 */ /* 0x000fe2000f8e00ff */
[----:B------:R0:W-:Y:S04]  /*f7f0*/  SYNCS.ARRIVE.TRANS64.A1T0 RZ, [R4+URZ+0x33430], RZ ;  /* 0x033430ff04ff79a7 */ /* 0x0001e8000810003f */
[----:B------:R-:W-:-:S13]  /*f800*/  ISETP.NE.AND P0, PT, R0, 0x3, PT ;  /* 0x000000030000780c */ /* 0x000fda0003f05270 */
[----:B0-----:R-:W-:Y:S05]  /*f810*/  @!P0 BRA `(.L_x_3707) ;  /* 0x0000000000048947 */ /* 0x001fea0003800000 */
[----:B------:R-:W-:Y:S01]  /*f820*/  BPT.TRAP 0x1 ;  /* 0x000000040000795c */ /* 0x000fe20000300000 */
.L_x_3707:
[----:B------:R-:W-:Y:S01]  /*f830*/  LOP3.LUT R3, R24, 0x1, RZ, 0x3c, !PT ;  /* 0x0000000118037812 */ /* 0x000fe200078e3cff */
[----:B------:R-:W-:Y:S01]  /*f840*/  BSSY B0, `(.L_x_3708) ;  /* 0x0000005000007945 */ /* 0x000fe20003800000 */
[----:B------:R-:W-:Y:S02]  /*f850*/  LEA R2, R23, UR41, 0x3 ;  /* 0x0000002917027c11 */ /* 0x000fe4000f8e18ff */
[----:B------:R-:W-:-:S04]  /*f860*/  SHF.L.U32 R3, R3, 0x1f, RZ ;  /* 0x0000001f03037819 */ /* 0x000fc800000006ff */
[----:B------:R-:W0:Y:S02]  /*f870*/  SYNCS.PHASECHK.TRANS64.TRYWAIT P1, [R2+URZ+0x33470], R3 ;  /* 0x03347003020075a7 */ /* 0x000e24000802017f */
[----:B0-----:R-:W-:Y:S05]  /*f880*/  @!P1 BRA `(.L_x_3709) ;  /* 0x0000003c004c9947 */ /* 0x001fea0003800000 */
.L_x_3802:
[----:B------:R-:W-:Y:S05]  /*f890*/  BSYNC B0 ;  /* 0x0000000000007941 */ /* 0x000fea0003800000 */
.L_x_3708:
[----:B------:R-:W-:-:S05]  /*f8a0*/  IMAD.U32 R0, RZ, RZ, UR46 ;  /* 0x0000002eff007e24 */ /* 0x000fca000f8e00ff */
[----:B------:R-:W-:-:S13]  /*f8b0*/  ISETP.NE.AND P1, PT, R0, 0x3, PT ;  /* 0x000000030000780c */ /* 0x000fda0003f25270 */
[----:B------:R-:W-:Y:S05]  /*f8c0*/  @!P1 BRA `(.L_x_3710) ;  /* 0x0000000000049947 */ /* 0x000fea0003800000 */
[----:B------:R-:W-:Y:S01]  /*f8d0*/  BPT.TRAP 0x1 ;  /* 0x000000040000795c */ /* 0x000fe20000300000 */
.L_x_3710:
[----:B0-----:R-:W-:Y:S01]  /*f8e0*/  SHF.L.U32 R3, R24, 0x1f, RZ ;  /* 0x0000001f18037819 */ /* 0x001fe200000006ff */
[----:B------:R-:W-:-:S03]  /*f8f0*/  IMAD R0, R23, 0x7800, RZ ;  /* 0x0000780017007824 */ /* 0x000fc600078e02ff */
[----:B------:R-:W0:Y:S02]  /*f900*/  SYNCS.PHASECHK.TRANS64.TRYWAIT P1, [R2+URZ+0x33460], R3 ;  /* 0x03346003020075a7 */ /* 0x000e24000802017f */
[----:B0-----:R-:W-:Y:S05]  /*f910*/  @!P1 BRA `(.L_x_3711) ;  /* 0x0000003c003c9947 */ /* 0x001fea0003800000 */
.L_x_3803:
[C---:B------:R-:W-:Y:S01]  /*f920*/  LOP3.LUT R12, R0.reuse, R16, RZ, 0xfc, !PT ;  /* 0x00000010000c7212 */ /* 0x040fe200078efcff */
[----:B------:R-:W-:Y:S05]  /*f930*/  WARPSYNC.ALL ;  /* 0x0000000000007948 */ /* 0x000fea0003800000 */
[----:B--23--:R1:W2:Y:S01]  /*f940*/  LDSM.16.MT88.4 R4, [R12+UR41+0xf200] ;  /* 0x00f200290c04783b */ /* 0x00c2a20008004200 */
[C---:B0-----:R-:W-:Y:S02]  /*f950*/  VIADD R3, R0.reuse, 0x2800 ;  /* 0x0000280000037836 */ /* 0x041fe40000000000 */
[C---:B------:R-:W-:Y:S02]  /*f960*/  VIADD R13, R0.reuse, 0x800 ;  /* 0x00000800000d7836 */ /* 0x040fe40000000000 */
[----:B------:R-:W-:-:S02]  /*f970*/  VIADD R20, R0, 0x5000 ;  /* 0x0000500000147836 */ /* 0x000fc40000000000 */
[----:B------:R-:W-:Y:S02]  /*f980*/  IMAD.U32 R26, RZ, RZ, UR46 ;  /* 0x0000002eff1a7e24 */ /* 0x000fe4000f8e00ff */
[----:B-1----:R-:W-:-:S03]  /*f990*/  VIADD R12, R0, 0x1000 ;  /* 0x00001000000c7836 */ /* 0x002fc60000000000 */
[----:B------:R-:W-:Y:S02]  /*f9a0*/  ISETP.NE.AND P1, PT, R26, 0x3, PT ;  /* 0x000000031a00780c */ /* 0x000fe40003f25270 */
[C-C-:B--2---:R-:W-:Y:S02]  /*f9b0*/  PRMT R8, R4.reuse, 0x6420, R5.reuse ;  /* 0x0000642004087816 */ /* 0x144fe40000000005 */
[----:B------:R-:W-:Y:S02]  /*f9c0*/  PRMT R9, R4, 0x7531, R5 ;  /* 0x0000753104097816 */ /* 0x000fe40000000005 */
[----:B------:R-:W-:Y:S02]  /*f9d0*/  LOP3.LUT R4, R0, R17, RZ, 0xfc, !PT ;  /* 0x0000001100047212 */ /* 0x000fe400078efcff */
[C-C-:B------:R-:W-:Y:S02]  /*f9e0*/  PRMT R10, R6.reuse, 0x6420, R7.reuse ;  /* 0x00006420060a7816 */ /* 0x140fe40000000007 */
[----:B------:R-:W-:Y:S01]  /*f9f0*/  PRMT R11, R6, 0x7531, R7 ;  /* 0x00007531060b7816 */ /* 0x000fe20000000007 */
[----:B------:R-:W-:Y:S01]  /*fa00*/  IMAD.IADD R14, R19, 0x1, R4 ;  /* 0x00000001130e7824 */ /* 0x000fe200078e0204 */
[----:B------:R-:W-:-:S02]  /*fa10*/  LOP3.LUT R4, R3, R16, RZ, 0xfc, !PT ;  /* 0x0000001003047212 */ /* 0x000fc400078efcff */
[-C--:B------:R-:W-:Y:S02]  /*fa20*/  LOP3.LUT R3, R3, R17.reuse, RZ, 0xfc, !PT ;  /* 0x0000001103037212 */ /* 0x080fe400078efcff */
[----:B------:R0:W-:Y:S03]  /*fa30*/  STSM.16.M88.4 [R14], R8 ;  /* 0x000000080e007844 */ /* 0x0001e60000000200 */
[----:B------:R-:W-:Y:S01]  /*fa40*/  IMAD.IADD R25, R19, 0x1, R3 ;  /* 0x0000000113197824 */ /* 0x000fe200078e0203 */
[----:B------:R-:W1:Y:S01]  /*fa50*/  LDSM.16.MT88.4 R4, [R4+UR41+0xf200] ;  /* 0x00f200290404783b */ /* 0x000e620008004200 */
[----:B------:R-:W-:Y:S01]  /*fa60*/  VIADD R3, R0, 0x3800 ;  /* 0x0000380000037836 */ /* 0x000fe20000000000 */
[C---:B0-----:R-:W-:Y:S02]  /*fa70*/  LOP3.LUT R14, R20.reuse, R16, RZ, 0xfc, !PT ;  /* 0x00000010140e7212 */ /* 0x041fe400078efcff */
[----:B------:R-:W-:-:S05]  /*fa80*/  LOP3.LUT R20, R20, R17, RZ, 0xfc, !PT ;  /* 0x0000001114147212 */ /* 0x000fca00078efcff */
[----:B------:R-:W-:Y:S01]  /*fa90*/  IMAD.IADD R20, R19, 0x1, R20 ;  /* 0x0000000113147824 */ /* 0x000fe200078e0214 */
[C-C-:B-1----:R-:W-:Y:S02]  /*faa0*/  PRMT R10, R6.reuse, 0x6420, R7.reuse ;  /* 0x00006420060a7816 */ /* 0x142fe40000000007 */
[----:B------:R-:W-:Y:S02]  /*fab0*/  PRMT R11, R6, 0x7531, R7 ;  /* 0x00007531060b7816 */ /* 0x000fe40000000007 */
[----:B------:R-:W-:Y:S02]  /*fac0*/  LOP3.LUT R6, R13, R17, RZ, 0xfc, !PT ;  /* 0x000000110d067212 */ /* 0x000fe400078efcff */
[C-C-:B------:R-:W-:Y:S02]  /*fad0*/  PRMT R8, R4.reuse, 0x6420, R5.reuse ;  /* 0x0000642004087816 */ /* 0x140fe40000000005 */
[----:B------:R-:W-:Y:S01]  /*fae0*/  PRMT R9, R4, 0x7531, R5 ;  /* 0x0000753104097816 */ /* 0x000fe20000000005 */
[----:B------:R-:W-:-:S05]  /*faf0*/  IMAD.IADD R15, R19, 0x1, R6 ;  /* 0x00000001130f7824 */ /* 0x000fca00078e0206 */
[----:B------:R0:W-:Y:S04]  /*fb00*/  STSM.16.M88.4 [R15], R8 ;  /* 0x000000080f007844 */ /* 0x0001e80000000200 */
[----:B------:R-:W1:Y:S01]  /*fb10*/  LDSM.16.MT88.4 R4, [R14+UR41+0xf200] ;  /* 0x00f200290e04783b */ /* 0x000e620008004200 */
[----:B0-----:R-:W-:Y:S02]  /*fb20*/  IADD3 R15, R0, 0x2000, RZ ;  /* 0x00002000000f7810 */ /* 0x001fe40007ffe0ff */
[C-C-:B-1----:R-:W-:Y:S02]  /*fb30*/  PRMT R8, R4.reuse, 0x6420, R5.reuse ;  /* 0x0000642004087816 */ /* 0x142fe40000000005 */
[----:B------:R-:W-:Y:S02]  /*fb40*/  PRMT R9, R4, 0x7531, R5 ;  /* 0x0000753104097816 */ /* 0x000fe40000000005 */
[----:B------:R-:W-:-:S02]  /*fb50*/  LOP3.LUT R4, R12, R17, RZ, 0xfc, !PT ;  /* 0x000000110c047212 */ /* 0x000fc400078efcff */
[C-C-:B------:R-:W-:Y:S02]  /*fb60*/  PRMT R10, R6.reuse, 0x6420, R7.reuse ;  /* 0x00006420060a7816 */ /* 0x140fe40000000007 */
[----:B------:R-:W-:Y:S01]  /*fb70*/  PRMT R11, R6, 0x7531, R7 ;  /* 0x00007531060b7816 */ /* 0x000fe20000000007 */
[----:B------:R-:W-:Y:S01]  /*fb80*/  IMAD.IADD R21, R19, 0x1, R4 ;  /* 0x0000000113157824 */ /* 0x000fe200078e0204 */
[-C--:B------:R-:W-:Y:S01]  /*fb90*/  LOP3.LUT R4, R13, R16.reuse, RZ, 0xfc, !PT ;  /* 0x000000100d047212 */ /* 0x080fe200078efcff */
[----:B------:R-:W-:Y:S01]  /*fba0*/  VIADD R13, R0, 0x1800 ;  /* 0x00001800000d7836 */ /* 0x000fe20000000000 */
[----:B------:R-:W-:Y:S02]  /*fbb0*/  LOP3.LUT R12, R12, R16, RZ, 0xfc, !PT ;  /* 0x000000100c0c7212 */ /* 0x000fe400078efcff */
[----:B------:R0:W-:Y:S04]  /*fbc0*/  STSM.16.M88.4 [R21], R8 ;  /* 0x0000000815007844 */ /* 0x0001e80000000200 */
[----:B------:R-:W1:Y:S01]  /*fbd0*/  LDSM.16.MT88.4 R4, [R4+UR41+0xf200] ;  /* 0x00f200290404783b */ /* 0x000e620008004200 */
[----:B0-----:R-:W-:Y:S01]  /*fbe0*/  VIADD R21, R0, 0x3000 ;  /* 0x0000300000157836 */ /* 0x001fe20000000000 */
[----:B-1----:R-:W-:-:S02]  /*fbf0*/  PRMT R10, R6, 0x6420, R7 ;  /* 0x00006420060a7816 */ /* 0x002fc40000000007 */
[----:B------:R-:W-:Y:S02]  /*fc00*/  PRMT R11, R6, 0x7531, R7 ;  /* 0x00007531060b7816 */ /* 0x000fe40000000007 */
[----:B------:R-:W-:Y:S02]  /*fc10*/  LOP3.LUT R6, R13, R17, RZ, 0xfc, !PT ;  /* 0x000000110d067212 */ /* 0x000fe400078efcff */
[C-C-:B------:R-:W-:Y:S02]  /*fc20*/  PRMT R8, R4.reuse, 0x6420, R5.reuse ;  /* 0x0000642004087816 */ /* 0x140fe40000000005 */
[----:B------:R-:W-:Y:S01]  /*fc30*/  PRMT R9, R4, 0x7531, R5 ;  /* 0x0000753104097816 */ /* 0x000fe20000000005 */
[----:B------:R-:W-:Y:S01]  /*fc40*/  IMAD.IADD R14, R19, 0x1, R6 ;  /* 0x00000001130e7824 */ /* 0x000fe200078e0206 */
[-C--:B------:R-:W-:Y:S02]  /*fc50*/  LOP3.LUT R5, R21, R16.reuse, RZ, 0xfc, !PT ;  /* 0x0000001015057212 */ /* 0x080fe400078efcff */
[----:B------:R-:W-:-:S02]  /*fc60*/  LOP3.LUT R13, R13, R16, RZ, 0xfc, !PT ;  /* 0x000000100d0d7212 */ /* 0x000fc400078efcff */
[----:B------:R0:W-:Y:S04]  /*fc70*/  STSM.16.M88.4 [R14], R8 ;  /* 0x000000080e007844 */ /* 0x0001e80000000200 */
[----:B------:R-:W1:Y:S01]  /*fc80*/  LDSM.16.MT88.4 R4, [R5+UR41+0xf200] ;  /* 0x00f200290504783b */ /* 0x000e620008004200 */
[----:B0-----:R-:W-:-:S05]  /*fc90*/  VIADD R14, R0, 0x5800 ;  /* 0x00005800000e7836 */ /* 0x001fca0000000000 */
[C---:B------:R-:W-:Y:S02]  /*fca0*/  LOP3.LUT R24, R14.reuse, R16, RZ, 0xfc, !PT ;  /* 0x000000100e187212 */ /* 0x040fe400078efcff */
[----:B------:R-:W-:-:S04]  /*fcb0*/  LOP3.LUT R14, R14, R17, RZ, 0xfc, !PT ;  /* 0x000000110e0e7212 */ /* 0x000fc800078efcff */
[----:B------:R-:W-:Y:S02]  /*fcc0*/  IADD3 R14, R19, R14, RZ ;  /* 0x0000000e130e7210 */ /* 0x000fe40007ffe0ff */
[C-C-:B-1----:R-:W-:Y:S02]  /*fcd0*/  PRMT R8, R4.reuse, 0x6420, R5.reuse ;  /* 0x0000642004087816 */ /* 0x142fe40000000005 */
[----:B------:R-:W-:Y:S02]  /*fce0*/  PRMT R9, R4, 0x7531, R5 ;  /* 0x0000753104097816 */ /* 0x000fe40000000005 */
[----:B------:R-:W-:Y:S02]  /*fcf0*/  LOP3.LUT R4, R15, R17, RZ, 0xfc, !PT ;  /* 0x000000110f047212 */ /* 0x000fe400078efcff */
[C-C-:B------:R-:W-:Y:S02]  /*fd00*/  PRMT R10, R6.reuse, 0x6420, R7.reuse ;  /* 0x00006420060a7816 */ /* 0x140fe40000000007 */
[----:B------:R-:W-:Y:S01]  /*fd10*/  PRMT R11, R6, 0x7531, R7 ;  /* 0x00007531060b7816 */ /* 0x000fe20000000007 */
[----:B------:R-:W-:Y:S01]  /*fd20*/  IMAD.IADD R23, R19, 0x1, R4 ;  /* 0x0000000113177824 */ /* 0x000fe200078e0204 */
[----:B------:R-:W-:-:S04]  /*fd30*/  LOP3.LUT R15, R15, R16, RZ, 0xfc, !PT ;  /* 0x000000100f0f7212 */ /* 0x000fc800078efcff */
[----:B------:R0:W-:Y:S04]  /*fd40*/  STSM.16.M88.4 [R23], R8 ;  /* 0x0000000817007844 */ /* 0x0001e80000000200 */
[----:B------:R-:W1:Y:S01]  /*fd50*/  LDSM.16.MT88.4 R4, [R24+UR41+0xf200] ;  /* 0x00f200291804783b */ /* 0x000e620008004200 */
[----:B0-----:R-:W-:Y:S02]  /*fd60*/  LOP3.LUT R23, R3, R16, RZ, 0xfc, !PT ;  /* 0x0000001003177212 */ /* 0x001fe400078efcff */
[C-C-:B-1----:R-:W-:Y:S02]  /*fd70*/  PRMT R8, R4.reuse, 0x6420, R5.reuse ;  /* 0x0000642004087816 */ /* 0x142fe40000000005 */
[----:B------:R-:W-:Y:S02]  /*fd80*/  PRMT R9, R4, 0x7531, R5 ;  /* 0x0000753104097816 */ /* 0x000fe40000000005 */
[----:B------:R-:W-:-:S02]  /*fd90*/  PRMT R10, R6, 0x6420, R7 ;  /* 0x00006420060a7816 */ /* 0x000fc40000000007 */
[----:B------:R-:W-:-:S05]  /*fda0*/  PRMT R11, R6, 0x7531, R7 ;  /* 0x00007531060b7816 */ /* 0x000fca0000000007 */
[----:B------:R-:W-:Y:S04]  /*fdb0*/  STSM.16.M88.4 [R25], R8 ;  /* 0x0000000819007844 */ /* 0x000fe80000000200 */
[----:B------:R-:W0:Y:S02]  /*fdc0*/  LDSM.16.MT88.4 R4, [R12+UR41+0xf200] ;  /* 0x00f200290c04783b */ /* 0x000e240008004200 */
[C-C-:B0-----:R-:W-:Y:S02]  /*fdd0*/  PRMT R8, R4.reuse, 0x6420, R5.reuse ;  /* 0x0000642004087816 */ /* 0x141fe40000000005 */
[----:B------:R-:W-:Y:S02]  /*fde0*/  PRMT R9, R4, 0x7531, R5 ;  /* 0x0000753104097816 */ /* 0x000fe40000000005 */
[----:B------:R-:W-:-:S02]  /*fdf0*/  LOP3.LUT R4, R21, R17, RZ, 0xfc, !PT ;  /* 0x0000001115047212 */ /* 0x000fc400078efcff */
[C-C-:B------:R-:W-:Y:S02]  /*fe00*/  PRMT R10, R6.reuse, 0x6420, R7.reuse ;  /* 0x00006420060a7816 */ /* 0x140fe40000000007 */
[----:B------:R-:W-:Y:S01]  /*fe10*/  PRMT R11, R6, 0x7531, R7 ;  /* 0x00007531060b7816 */ /* 0x000fe20000000007 */
[----:B------:R-:W-:-:S05]  /*fe20*/  IMAD.IADD R21, R19, 0x1, R4 ;  /* 0x0000000113157824 */ /* 0x000fca00078e0204 */
[----:B------:R0:W-:Y:S04]  /*fe30*/  STSM.16.M88.4 [R21], R8 ;  /* 0x0000000815007844 */ /* 0x0001e80000000200 */
[----:B------:R-:W1:Y:S01]  /*fe40*/  LDSM.16.MT88.4 R4, [R23+UR41+0xf200] ;  /* 0x00f200291704783b */ /* 0x000e620008004200 */
[----:B0-----:R-:W-:Y:S01]  /*fe50*/  VIADD R21, R0, 0x4000 ;  /* 0x0000400000157836 */ /* 0x001fe20000000000 */
[C-C-:B-1----:R-:W-:Y:S02]  /*fe60*/  PRMT R8, R4.reuse, 0x6420, R5.reuse ;  /* 0x0000642004087816 */ /* 0x142fe40000000005 */
[----:B------:R-:W-:Y:S02]  /*fe70*/  PRMT R9, R4, 0x7531, R5 ;  /* 0x0000753104097816 */ /* 0x000fe40000000005 */
[----:B------:R-:W-:Y:S01]  /*fe80*/  LOP3.LUT R4, R3, R17, RZ, 0xfc, !PT ;  /* 0x0000001103047212 */ /* 0x000fe200078efcff */
[----:B------:R-:W-:Y:S01]  /*fe90*/  VIADD R3, R0, 0x6000 ;  /* 0x0000600000037836 */ /* 0x000fe20000000000 */
[----:B------:R-:W-:-:S02]  /*fea0*/  PRMT R10, R6, 0x6420, R7 ;  /* 0x00006420060a7816 */ /* 0x000fc40000000007 */
[----:B------:R-:W-:Y:S01]  /*feb0*/  PRMT R11, R6, 0x7531, R7 ;  /* 0x00007531060b7816 */ /* 0x000fe20000000007 */
[----:B------:R-:W-:Y:S01]  /*fec0*/  IMAD.IADD R12, R19, 0x1, R4 ;  /* 0x00000001130c7824 */ /* 0x000fe200078e0204 */
[----:B------:R-:W-:-:S04]  /*fed0*/  LOP3.LUT R24, R3, R16, RZ, 0xfc, !PT ;  /* 0x0000001003187212 */ /* 0x000fc800078efcff */
[----:B------:R0:W-:Y:S04]  /*fee0*/  STSM.16.M88.4 [R12], R8 ;  /* 0x000000080c007844 */ /* 0x0001e80000000200 */
[----:B------:R-:W1:Y:S01]  /*fef0*/  LDSM.16.MT88.4 R4, [R24+UR41+0xf200] ;  /* 0x00f200291804783b */ /* 0x000e620008004200 */
[----:B0-----:R-:W-:Y:S01]  /*ff00*/  VIADD R12, R0, 0x4800 ;  /* 0x00004800000c7836 */ /* 0x001fe20000000000 */
[C-C-:B-1----:R-:W-:Y:S02]  /*ff10*/  PRMT R8, R4.reuse, 0x6420, R5.reuse ;  /* 0x0000642004087816 */ /* 0x142fe40000000005 */
[----:B------:R-:W-:Y:S02]  /*ff20*/  PRMT R9, R4, 0x7531, R5 ;  /* 0x0000753104097816 */ /* 0x000fe40000000005 */
[----:B------:R-:W-:-:S02]  /*ff30*/  LOP3.LUT R4, R21, R17, RZ, 0xfc, !PT ;  /* 0x0000001115047212 */ /* 0x000fc400078efcff */
[C-C-:B------:R-:W-:Y:S02]  /*ff40*/  PRMT R10, R6.reuse, 0x6420, R7.reuse ;  /* 0x00006420060a7816 */ /* 0x140fe40000000007 */
[----:B------:R-:W-:Y:S01]  /*ff50*/  PRMT R11, R6, 0x7531, R7 ;  /* 0x00007531060b7816 */ /* 0x000fe20000000007 */
[----:B------:R-:W-:Y:S01]  /*ff60*/  IMAD.IADD R23, R19, 0x1, R4 ;  /* 0x0000000113177824 */ /* 0x000fe200078e0204 */
[----:B------:R-:W-:-:S04]  /*ff70*/  LOP3.LUT R21, R21, R16, RZ, 0xfc, !PT ;  /* 0x0000001015157212 */ /* 0x000fc800078efcff */
[----:B------:R-:W-:Y:S04]  /*ff80*/  STSM.16.M88.4 [R23], R8 ;  /* 0x0000000817007844 */ /* 0x000fe80000000200 */
[----:B------:R0:W1:Y:S02]  /*ff90*/  LDSM.16.MT88.4 R4, [R13+UR41+0xf200] ;  /* 0x00f200290d04783b */ /* 0x0000640008004200 */
[C---:B0-----:R-:W-:Y:S02]  /*ffa0*/  VIADD R13, R0.reuse, 0x6800 ;  /* 0x00006800000d7836 */ /* 0x041fe40000000000 */
[----:B------:R-:W-:-:S03]  /*ffb0*/  VIADD R0, R0, 0x7000 ;  /* 0x0000700000007836 */ /* 0x000fc60000000000 */
[-C--:B------:R-:W-:Y:S02]  /*ffc0*/  LOP3.LUT R23, R13, R16.reuse, RZ, 0xfc, !PT ;  /* 0x000000100d177212 */ /* 0x080fe400078efcff */
[C-C-:B-1----:R-:W-:Y:S02]  /*ffd0*/  PRMT R8, R4.reuse, 0x6420, R5.reuse ;  /* 0x0000642004087816 */ /* 0x142fe40000000005 */
[----:B------:R-:W-:Y:S02]  /*ffe0*/  PRMT R9, R4, 0x7531, R5 ;  /* 0x0000753104097816 */ /* 0x000fe40000000005 */
[----:B------:R-:W-:Y:S02]  /*fff0*/  LOP3.LUT R4, R12, R17, RZ, 0xfc, !PT ;  /* 0x000000110c047212 */ /* 0x000fe400078efcff */
[C-C-:B------:R-:W-:Y:S02]  /*10000*/  PRMT R10, R6.reuse, 0x6420, R7.reuse ;  /* 0x00006420060a7816 */ /* 0x140fe40000000007 */
[----:B------:R-:W-:Y:S01]  /*10010*/  PRMT R11, R6, 0x7531, R7 ;  /* 0x00007531060b7816 */ /* 0x000fe20000000007 */
[----:B------:R-:W-:Y:S01]  /*10020*/  IMAD.IADD R24, R19, 0x1, R4 ;  /* 0x0000000113187824 */ /* 0x000fe200078e0204 */
[----:B------:R-:W-:-:S04]  /*10030*/  LOP3.LUT R12, R12, R16, RZ, 0xfc, !PT ;  /* 0x000000100c0c7212 */ /* 0x000fc800078efcff */
[----:B------:R-:W-:Y:S04]  /*10040*/  STSM.16.M88.4 [R24], R8 ;  /* 0x0000000818007844 */ /* 0x000fe80000000200 */
[----:B------:R-:W0:Y:S02]  /*10050*/  LDSM.16.MT88.4 R4, [R21+UR41+0xf200] ;  /* 0x00f200291504783b */ /* 0x000e240008004200 */
[C-C-:B0-----:R-:W-:Y:S02]  /*10060*/  PRMT R8, R4.reuse, 0x6420, R5.reuse ;  /* 0x0000642004087816 */ /* 0x141fe40000000005 */
[----:B------:R-:W-:Y:S02]  /*10070*/  PRMT R9, R4, 0x7531, R5 ;  /* 0x0000753104097816 */ /* 0x000fe40000000005 */
[----:B------:R-:W-:-:S02]  /*10080*/  PRMT R10, R6, 0x6420, R7 ;  /* 0x00006420060a7816 */ /* 0x000fc40000000007 */
[----:B------:R-:W-:-:S05]  /*10090*/  PRMT R11, R6, 0x7531, R7 ;  /* 0x00007531060b7816 */ /* 0x000fca0000000007 */
        /* <DEDUP_REMOVED lines=14> */
[----:B------:R-:W-:Y:S04]  /*10180*/  STSM.16.M88.4 [R3], R8 ;  /* 0x0000000803007844 */ /* 0x000fe80000000200 */
[----:B------:R-:W0:Y:S02]  /*10190*/  LDSM.16.MT88.4 R4, [R12+UR41+0xf200] ;  /* 0x00f200290c04783b */ /* 0x000e240008004200 */
[C-C-:B0-----:R-:W-:Y:S02]  /*101a0*/  PRMT R8, R4.reuse, 0x6420, R5.reuse ;  /* 0x0000642004087816 */ /* 0x141fe40000000005 */
[----:B------:R-:W-:Y:S02]  /*101b0*/  PRMT R9, R4, 0x7531, R5 ;  /* 0x0000753104097816 */ /* 0x000fe40000000005 */
[----:B------:R-:W-:-:S02]  /*101c0*/  LOP3.LUT R4, R13, R17, RZ, 0xfc, !PT ;  /* 0x000000110d047212 */ /* 0x000fc400078efcff */
[C-C-:B------:R-:W-:Y:S02]  /*101d0*/  PRMT R10, R6.reuse, 0x6420, R7.reuse ;  /* 0x00006420060a7816 */ /* 0x140fe40000000007 */
[----:B------:R-:W-:Y:S01]  /*101e0*/  PRMT R11, R6, 0x7531, R7 ;  /* 0x00007531060b7816 */ /* 0x000fe20000000007 */
[C---:B------:R-:W-:Y:S01]  /*101f0*/  IMAD.IADD R13, R19.reuse, 0x1, R4 ;  /* 0x00000001130d7824 */ /* 0x040fe200078e0204 */
[C---:B------:R-:W-:Y:S02]  /*10200*/  LOP3.LUT R4, R0.reuse, R16, RZ, 0xfc, !PT ;  /* 0x0000001000047212 */ /* 0x040fe400078efcff */
[----:B------:R-:W-:Y:S02]  /*10210*/  LOP3.LUT R0, R0, R17, RZ, 0xfc, !PT ;  /* 0x0000001100007212 */ /* 0x000fe400078efcff */
[----:B------:R-:W-:Y:S03]  /*10220*/  STSM.16.M88.4 [R13], R8 ;  /* 0x000000080d007844 */ /* 0x000fe60000000200 */
[----:B------:R-:W-:Y:S01]  /*10230*/  IMAD.IADD R0, R19, 0x1, R0 ;  /* 0x0000000113007824 */ /* 0x000fe200078e0200 */
[----:B------:R-:W0:Y:S02]  /*10240*/  LDSM.16.MT88.4 R4, [R4+UR41+0xf200] ;  /* 0x00f200290404783b */ /* 0x000e240008004200 */
[----:B0-----:R-:W-:-:S02]  /*10250*/  PRMT R8, R4, 0x6420, R5 ;  /* 0x0000642004087816 */ /* 0x001fc40000000005 */
[----:B------:R-:W-:Y:S02]  /*10260*/  PRMT R9, R4, 0x7531, R5 ;  /* 0x0000753104097816 */ /* 0x000fe40000000005 */
[C-C-:B------:R-:W-:Y:S02]  /*10270*/  PRMT R10, R6.reuse, 0x6420, R7.reuse ;  /* 0x00006420060a7816 */ /* 0x140fe40000000007 */
[----:B------:R-:W-:-:S05]  /*10280*/  PRMT R11, R6, 0x7531, R7 ;  /* 0x00007531060b7816 */ /* 0x000fca0000000007 */
[----:B------:R0:W-:Y:S01]  /*10290*/  STSM.16.M88.4 [R0], R8 ;  /* 0x0000000800007844 */ /* 0x0001e20000000200 */
        /* <DEDUP_REMOVED lines=8> */
.L_x_3712:
[----:B-1----:R1:W-:Y:S01]  /*10320*/  SYNCS.ARRIVE.TRANS64.A1T0 RZ, [R2+URZ+0x33450], RZ ;  /* 0x033450ff02ff79a7 */ /* 0x0023e2000810003f */
[----:B------:R-:W-:Y:S06]  /*10330*/  BAR.SYNC.DEFER_BLOCKING 0x2, 0x80 ;  /* 0x0082000000007b1d */ /* 0x000fec0000010000 */
[----:B------:R-:W-:Y:S05]  /*10340*/  @!P0 BRA `(.L_x_3713) ;  /* 0x0000000000048947 */ /* 0x000fea0003800000 */
[----:B------:R-:W-:Y:S01]  /*10350*/  BPT.TRAP 0x1 ;  /* 0x000000040000795c */ /* 0x000fe20000300000 */
.L_x_3713:
[----:B-1----:R-:W-:Y:S02]  /*10360*/  VIADD R2, R2, 0x33480 ;  /* 0x0003348002027836 */ /* 0x002fe40000000000 */
[----:B------:R-:W-:Y:S02]  /*10370*/  IMAD.U32 R3, RZ, RZ, UR45 ;  /* 0x0000002dff037e24 */ /* 0x000fe4000f8e00ff */
[----:B------:R-:W-:Y:S02]  /*10380*/  IMAD.MOV.U32 R24, RZ, RZ, R33 ;  /* 0x000000ffff187224 */ /* 0x000fe400078e0021 */
[----:B------:R-:W-:Y:S01]  /*10390*/  IMAD.MOV.U32 R23, RZ, RZ, R30 ;  /* 0x000000ffff177224 */ /* 0x000fe200078e001e */
[----:B------:R-:W-:-:S04]  /*103a0*/  PRMT R2, R3, 0x654, R2 ;  /* 0x0000065403027816 */ /* 0x000fc80000000002 */
[----:B------:R1:W-:Y:S01]  /*103b0*/  SYNCS.ARRIVE.TRANS64.RED.A1T0 RZ, [R2+URZ], RZ ;  /* 0x000000ff02ff79a7 */ /* 0x0003e2000810043f */
[----:B------:R-:W-:Y:S05]  /*103c0*/  @P2 BRA `(.L_x_3714) ;  /* 0xffffffe400282947 */ /* 0x000fea000383ffff */
.L_x_3694:
[----:B0-----:R-:W-:-:S05]  /*103d0*/  IMAD.U32 R0, RZ, RZ, UR47 ;  /* 0x0000002fff007e24 */ /* 0x001fca000f8e00ff */
[----:B------:R-:W-:-:S13]  /*103e0*/  ISETP.NE.AND P0, PT, R0, 0x3, PT ;  /* 0x000000030000780c */ /* 0x000fda0003f05270 */
[----:B------:R-:W-:Y:S05]  /*103f0*/  @!P0 BRA `(.L_x_3715) ;  /* 0x0000000000048947 */ /* 0x000fea0003800000 */
[----:B------:R-:W-:Y:S01]  /*10400*/  BPT.TRAP 0x1 ;  /* 0x000000040000795c */ /* 0x000fe20000300000 */
.L_x_3715:
[----:B------:R-:W-:Y:S01]  /*10410*/  LOP3.LUT R3, R33, 0x1, RZ, 0x3c, !PT ;  /* 0x0000000121037812 */ /* 0x000fe200078e3cff */
[----:B------:R-:W-:Y:S01]  /*10420*/  BSSY B0, `(.L_x_3716) ;  /* 0x0000005000007945 */ /* 0x000fe20003800000 */
[----:B-1----:R-:W-:Y:S02]  /*10430*/  LEA R2, R30, UR41, 0x3 ;  /* 0x000000291e027c11 */ /* 0x002fe4000f8e18ff */
[----:B------:R-:W-:-:S04]  /*10440*/  SHF.L.U32 R3, R3, 0x1f, RZ ;  /* 0x0000001f03037819 */ /* 0x000fc800000006ff */
[----:B------:R-:W0:Y:S02]  /*10450*/  SYNCS.PHASECHK.TRANS64.TRYWAIT P1, [R2+URZ+0x33470], R3 ;  /* 0x03347003020075a7 */ /* 0x000e24000802017f */
[----:B0-----:R-:W-:Y:S05]  /*10460*/  @!P1 BRA `(.L_x_3717) ;  /* 0x00000030007c9947 */ /* 0x001fea0003800000 */
.L_x_3804:
[----:B------:R-:W-:Y:S05]  /*10470*/  BSYNC B0 ;  /* 0x0000000000007941 */ /* 0x000fea0003800000 */
.L_x_3716:
[----:B------:R-:W-:-:S05]  /*10480*/  IMAD.U32 R0, RZ, RZ, UR46 ;  /* 0x0000002eff007e24 */ /* 0x000fca000f8e00ff */
[----:B------:R-:W-:-:S13]  /*10490*/  ISETP.NE.AND P1, PT, R0, 0x3, PT ;  /* 0x000000030000780c */ /* 0x000fda0003f25270 */
[----:B------:R-:W-:Y:S05]  /*104a0*/  @!P1 BRA `(.L_x_3718) ;  /* 0x0000000000049947 */ /* 0x000fea0003800000 */
[----:B------:R-:W-:Y:S01]  /*104b0*/  BPT.TRAP 0x1 ;  /* 0x000000040000795c */ /* 0x000fe20000300000 */
.L_x_3718:
[----:B------:R-:W-:Y:S01]  /*104c0*/  SHF.L.U32 R5, R33, 0x1f, RZ ;  /* 0x0000001f21057819 */ /* 0x000fe200000006ff */
[----:B------:R-:W-:-:S03]  /*104d0*/  IMAD R0, R30, 0x7800, RZ ;  /* 0x000078001e007824 */ /* 0x000fc600078e02ff */
[----:B------:R-:W1:Y:S02]  /*104e0*/  SYNCS.PHASECHK.TRANS64.TRYWAIT P1, [R2+URZ+0x33460], R5 ;  /* 0x03346005020075a7 */ /* 0x000e64000802017f */
[----:B0-----:R-:W-:Y:S01]  /*104f0*/  LOP3.LUT R3, R0, R16, RZ, 0xfc, !PT ;  /* 0x0000001000037212 */ /* 0x001fe200078efcff */
[----:B-1----:R-:W-:Y:S06]  /*10500*/  @!P1 BRA `(.L_x_3719) ;  /* 0x0000003000689947 */ /* 0x002fec0003800000 */
.L_x_3805:
[----:B------:R-:W-:Y:S05]  /*10510*/  WARPSYNC.ALL ;  /* 0x0000000000007948 */ /* 0x000fea0003800000 */
[----:B0-----:R0:W1:Y:S01]  /*10520*/  LDSM.16.MT88.4 R4, [R3+UR41+0xf200] ;  /* 0x00f200290304783b */ /* 0x0010620008004200 */
[C---:B------:R-:W-:Y:S01]  /*10530*/  VIADD R13, R0.reuse, 0x2800 ;  /* 0x00002800000d7836 */ /* 0x040fe20000000000 */
[C---:B------:R-:W-:Y:S01]  /*10540*/  IADD3 R12, R0.reuse, 0x800, RZ ;  /* 0x00000800000c7810 */ /* 0x040fe20007ffe0ff */
[----:B------:R-:W-:Y:S02]  /*10550*/  VIADD R21, R0, 0x5000 ;  /* 0x0000500000157836 */ /* 0x000fe40000000000 */
[----:B------:R-:W-:-:S02]  /*10560*/  IMAD.U32 R24, RZ, RZ, UR46 ;  /* 0x0000002eff187e24 */ /* 0x000fc4000f8e00ff */
[----:B0-----:R-:W-:-:S03]  /*10570*/  VIADD R3, R0, 0x1000 ;  /* 0x0000100000037836 */ /* 0x001fc60000000000 */
[----:B------:R-:W-:Y:S02]  /*10580*/  ISETP.NE.AND P1, PT, R24, 0x3, PT ;  /* 0x000000031800780c */ /* 0x000fe40003f25270 */
        /* <DEDUP_REMOVED lines=12> */
[----:B------:R-:W-:-:S02]  /*10650*/  LOP3.LUT R6, R12, R17, RZ, 0xfc, !PT ;  /* 0x000000110c067212 */ /* 0x000fc400078efcff */
[C-C-:B------:R-:W-:Y:S02]  /*10660*/  PRMT R8, R4.reuse, 0x6420, R5.reuse ;  /* 0x0000642004087816 */ /* 0x140fe40000000005 */
[----:B------:R-:W-:Y:S01]  /*10670*/  PRMT R9, R4, 0x7531, R5 ;  /* 0x0000753104097816 */ /* 0x000fe20000000005 */
[----:B------:R-:W-:-:S05]  /*10680*/  IMAD.IADD R15, R19, 0x1, R6 ;  /* 0x00000001130f7824 */ /* 0x000fca00078e0206 */
[----:B------:R-:W-:Y:S04]  /*10690*/  STSM.16.M88.4 [R15], R8 ;  /* 0x000000080f007844 */ /* 0x000fe80000000200 */
[----:B------:R0:W1:Y:S02]  /*106a0*/  LDSM.16.MT88.4 R4, [R14+UR41+0xf200] ;  /* 0x00f200290e04783b */ /* 0x0000640008004200 */
[----:B0-----:R-:W-:Y:S01]  /*106b0*/  VIADD R14, R0, 0x1800 ;  /* 0x00001800000e7836 */ /* 0x001fe20000000000 */
[C-C-:B-1----:R-:W-:Y:S02]  /*106c0*/  PRMT R8, R4.reuse, 0x6420, R5.reuse ;  /* 0x0000642004087816 */ /* 0x142fe40000000005 */
[----:B------:R-:W-:Y:S02]  /*106d0*/  PRMT R9, R4, 0x7531, R5 ;  /* 0x0000753104097816 */ /* 0x000fe40000000005 */
[----:B------:R-:W-:-:S02]  /*106e0*/  LOP3.LUT R4, R3, R17, RZ, 0xfc, !PT ;  /* 0x0000001103047212 */ /* 0x000fc400078efcff */
[C-C-:B------:R-:W-:Y:S02]  /*106f0*/  PRMT R10, R6.reuse, 0x6420, R7.reuse ;  /* 0x00006420060a7816 */ /* 0x140fe40000000007 */
[----:B------:R-:W-:Y:S01]  /*10700*/  PRMT R11, R6, 0x7531, R7 ;  /* 0x00007531060b7816 */ /* 0x000fe20000000007 */
[----:B------:R-:W-:Y:S01]  /*10710*/  IMAD.IADD R20, R19, 0x1, R4 ;  /* 0x0000000113147824 */ /* 0x000fe200078e0204 */
[-C--:B------:R-:W-:Y:S01]  /*10720*/  LOP3.LUT R4, R12, R16.reuse, RZ, 0xfc, !PT ;  /* 0x000000100c047212 */ /* 0x080fe200078efcff */
[C---:B------:R-:W-:Y:S01]  /*10730*/  VIADD R12, R0.reuse, 0x3000 ;  /* 0x00003000000c7836 */ /* 0x040fe20000000000 */
[----:B------:R-:W-:Y:S02]  /*10740*/  LOP3.LUT R3, R3, R16, RZ, 0xfc, !PT ;  /* 0x0000001003037212 */ /* 0x000fe400078efcff */
[----:B------:R0:W-:Y:S04]  /*10750*/  STSM.16.M88.4 [R20], R8 ;  /* 0x0000000814007844 */ /* 0x0001e80000000200 */
[----:B------:R-:W1:Y:S01]  /*10760*/  LDSM.16.MT88.4 R4, [R4+UR41+0xf200] ;  /* 0x00f200290404783b */ /* 0x000e620008004200 */
[----:B0-----:R-:W-:Y:S01]  /*10770*/  VIADD R20, R0, 0x2000 ;  /* 0x0000200000147836 */ /* 0x001fe20000000000 */
[----:B-1----:R-:W-:-:S02]  /*10780*/  PRMT R10, R6, 0x6420, R7 ;  /* 0x00006420060a7816 */ /* 0x002fc40000000007 */
[----:B------:R-:W-:Y:S02]  /*10790*/  PRMT R11, R6, 0x7531, R7 ;  /* 0x00007531060b7816 */ /* 0x000fe40000000007 */
[-C--:B------:R-:W-:Y:S02]  /*107a0*/  LOP3.LUT R6, R14, R17.reuse, RZ, 0xfc, !PT ;  /* 0x000000110e067212 */ /* 0x080fe400078efcff */
[C-C-:B------:R-:W-:Y:S02]  /*107b0*/  PRMT R8, R4.reuse, 0x6420, R5.reuse ;  /* 0x0000642004087816 */ /* 0x140fe40000000005 */
[----:B------:R-:W-:Y:S01]  /*107c0*/  PRMT R9, R4, 0x7531, R5 ;  /* 0x0000753104097816 */ /* 0x000fe20000000005 */
[----:B------:R-:W-:Y:S01]  /*107d0*/  IMAD.IADD R15, R19, 0x1, R6 ;  /* 0x00000001130f7824 */ /* 0x000fe200078e0206 */
[C---:B------:R-:W-:Y:S02]  /*107e0*/  LOP3.LUT R5, R12.reuse, R16, RZ, 0xfc, !PT ;  /* 0x000000100c057212 */ /* 0x040fe400078efcff */
[----:B------:R-:W-:-:S02]  /*107f0*/  LOP3.LUT R12, R12, R17, RZ, 0xfc, !PT ;  /* 0x000000110c0c7212 */ /* 0x000fc400078efcff */
[----:B------:R0:W-:Y:S01]  /*10800*/  STSM.16.M88.4 [R15], R8 ;  /* 0x000000080f007844 */ /* 0x0001e20000000200 */
[----:B------:R-:W-:Y:S02]  /*10810*/  LOP3.LUT R14, R14, R16, RZ, 0xfc, !PT ;  /* 0x000000100e0e7212 */ /* 0x000fe400078efcff */
[----:B------:R-:W-:Y:S01]  /*10820*/  IMAD.IADD R12, R19, 0x1, R12 ;  /* 0x00000001130c7824 */ /* 0x000fe200078e020c */
[----:B------:R-:W1:Y:S01]  /*10830*/  LDSM.16.MT88.4 R4, [R5+UR41+0xf200] ;  /* 0x00f200290504783b */ /* 0x000e620008004200 */
[----:B0-----:R-:W-:-:S05]  /*10840*/  VIADD R15, R0, 0x5800 ;  /* 0x00005800000f7836 */ /* 0x001fca0000000000 */
        /* <DEDUP_REMOVED lines=9> */
[----:B------:R1:W2:Y:S01]  /*108e0*/  LDSM.16.MT88.4 R4, [R23+UR41+0xf200] ;  /* 0x00f200291704783b */ /* 0x0002a20008004200 */
[----:B0-----:R-:W-:-:S05]  /*108f0*/  VIADD R22, R0, 0x3800 ;  /* 0x0000380000167836 */ /* 0x001fca0000000000 */
[C---:B-1----:R-:W-:Y:S02]  /*10900*/  LOP3.LUT R23, R22.reuse, R16, RZ, 0xfc, !PT ;  /* 0x0000001016177212 */ /* 0x042fe400078efcff */
[----:B------:R-:W-:-:S04]  /*10910*/  LOP3.LUT R22, R22, R17, RZ, 0xfc, !PT ;  /* 0x0000001116167212 */ /* 0x000fc800078efcff */
[----:B------:R-:W-:Y:S02]  /*10920*/  IADD3 R22, R19, R22, RZ ;  /* 0x0000001613167210 */ /* 0x000fe40007ffe0ff */
[C-C-:B--2---:R-:W-:Y:S02]  /*10930*/  PRMT R8, R4.reuse, 0x6420, R5.reuse ;  /* 0x0000642004087816 */ /* 0x144fe40000000005 */
[----:B------:R-:W-:Y:S02]  /*10940*/  PRMT R9, R4, 0x7531, R5 ;  /* 0x0000753104097816 */ /* 0x000fe40000000005 */
[----:B------:R-:W-:Y:S02]  /*10950*/  LOP3.LUT R4, R13, R17, RZ, 0xfc, !PT ;  /* 0x000000110d047212 */ /* 0x000fe400078efcff */
[C-C-:B------:R-:W-:Y:S02]  /*10960*/  PRMT R10, R6.reuse, 0x6420, R7.reuse ;  /* 0x00006420060a7816 */ /* 0x140fe40000000007 */
[----:B------:R-:W-:Y:S01]  /*10970*/  PRMT R11, R6, 0x7531, R7 ;  /* 0x00007531060b7816 */ /* 0x000fe20000000007 */
[----:B------:R-:W-:-:S05]  /*10980*/  IMAD.IADD R13, R19, 0x1, R4 ;  /* 0x00000001130d7824 */ /* 0x000fca00078e0204 */
[----:B------:R0:W-:Y:S04]  /*10990*/  STSM.16.M88.4 [R13], R8 ;  /* 0x000000080d007844 */ /* 0x0001e80000000200 */
[----:B------:R1:W2:Y:S01]  /*109a0*/  LDSM.16.MT88.4 R4, [R3+UR41+0xf200] ;  /* 0x00f200290304783b */ /* 0x0002a20008004200 */
[----:B0-----:R-:W-:-:S05]  /*109b0*/  VIADD R13, R0, 0x6000 ;  /* 0x00006000000d7836 */ /* 0x001fca0000000000 */
[----:B-1----:R-:W-:Y:S02]  /*109c0*/  LOP3.LUT R3, R13, R16, RZ, 0xfc, !PT ;  /* 0x000000100d037212 */ /* 0x002fe400078efcff */
[C-C-:B--2---:R-:W-:Y:S02]  /*109d0*/  PRMT R8, R4.reuse, 0x6420, R5.reuse ;  /* 0x0000642004087816 */ /* 0x144fe40000000005 */
[----:B------:R-:W-:Y:S02]  /*109e0*/  PRMT R9, R4, 0x7531, R5 ;  /* 0x0000753104097816 */ /* 0x000fe40000000005 */
[C-C-:B------:R-:W-:Y:S02]  /*109f0*/  PRMT R10, R6.reuse, 0x6420, R7.reuse ;  /* 0x00006420060a7816 */ /* 0x140fe40000000007 */
[----:B------:R-:W-:-:S05]  /*10a00*/  PRMT R11, R6, 0x7531, R7 ;  /* 0x00007531060b7816 */ /* 0x000fca0000000007 */
[----:B------:R0:W-:Y:S04]  /*10a10*/  STSM.16.M88.4 [R12], R8 ;  /* 0x000000080c007844 */ /* 0x0001e80000000200 */
[----:B------:R-:W1:Y:S01]  /*10a20*/  LDSM.16.MT88.4 R4, [R23+UR41+0xf200] ;  /* 0x00f200291704783b */ /* 0x000e620008004200 */
[----:B0-----:R-:W-:Y:S01]  /*10a30*/  VIADD R12, R0, 0x4000 ;  /* 0x00004000000c7836 */ /* 0x001fe20000000000 */
[C-C-:B-1----:R-:W-:Y:S02]  /*10a40*/  PRMT R8, R4.reuse, 0x6420, R5.reuse ;  /* 0x0000642004087816 */ /* 0x142fe40000000005 */
[----:B------:R-:W-:Y:S02]  /*10a50*/  PRMT R9, R4, 0x7531, R5 ;  /* 0x0000753104097816 */ /* 0x000fe40000000005 */
[----:B------:R-:W-:-:S02]  /*10a60*/  PRMT R10, R6, 0x6420, R7 ;  /* 0x00006420060a7816 */ /* 0x000fc40000000007 */
[----:B------:R-:W-:-:S05]  /*10a70*/  PRMT R11, R6, 0x7531, R7 ;  /* 0x00007531060b7816 */ /* 0x000fca0000000007 */
        /* <DEDUP_REMOVED lines=8> */
[----:B------:R-:W-:-:S05]  /*10b00*/  IMAD.IADD R23, R19, 0x1, R4 ;  /* 0x0000000113177824 */ /* 0x000fca00078e0204 */
[----:B------:R0:W-:Y:S04]  /*10b10*/  STSM.16.M88.4 [R23], R8 ;  /* 0x0000000817007844 */ /* 0x0001e80000000200 */
[----:B------:R-:W1:Y:S01]  /*10b20*/  LDSM.16.MT88.4 R4, [R14+UR41+0xf200] ;  /* 0x00f200290e04783b */ /* 0x000e620008004200 */
[----:B0-----:R-:W-:Y:S01]  /*10b30*/  LOP3.LUT R23, R12, R16, RZ, 0xfc, !PT ;  /* 0x000000100c177212 */ /* 0x001fe200078efcff */
[C---:B------:R-:W-:Y:S02]  /*10b40*/  VIADD R12, R0.reuse, 0x6800 ;  /* 0x00006800000c7836 */ /* 0x040fe40000000000 */
[----:B------:R-:W-:Y:S01]  /*10b50*/  VIADD R0, R0, 0x7000 ;  /* 0x0000700000007836 */ /* 0x000fe20000000000 */
[C-C-:B-1----:R-:W-:Y:S02]  /*10b60*/  PRMT R8, R4.reuse, 0x6420, R5.reuse ;  /* 0x0000642004087816 */ /* 0x142fe40000000005 */
[----:B------:R-:W-:-:S02]  /*10b70*/  PRMT R9, R4, 0x7531, R5 ;  /* 0x0000753104097816 */ /* 0x000fc40000000005 */
        /* <DEDUP_REMOVED lines=20> */
[----:B------:R-:W-:Y:S02]  /*10cc0*/  LOP3.LUT R4, R15, R17, RZ, 0xfc, !PT ;  /* 0x000000110f047212 */ /* 0x000fe400078efcff */
        /* <DEDUP_REMOVED lines=15> */
[----:B------:R-:W-:-:S02]  /*10dc0*/  PRMT R10, R6, 0x6420, R7 ;  /* 0x00006420060a7816 */ /* 0x000fc40000000007 */
[----:B------:R-:W-:Y:S02]  /*10dd0*/  PRMT R11, R6, 0x7531, R7 ;  /* 0x00007531060b7816 */ /* 0x000fe40000000007 */
[C---:B------:R-:W-:Y:S02]  /*10de0*/  LOP3.LUT R4, R0.reuse, R16, RZ, 0xfc, !PT ;  /* 0x0000001000047212 */ /* 0x040fe400078efcff */
[----:B------:R-:W-:Y:S01]  /*10df0*/  LOP3.LUT R0, R0, R17, RZ, 0xfc, !PT ;  /* 0x0000001100007212 */ /* 0x000fe200078efcff */
[----:B------:R-:W-:Y:S04]  /*10e00*/  STSM.16.M88.4 [R12], R8 ;  /* 0x000000080c007844 */ /* 0x000fe80000000200 */
[----:B------:R-:W0:Y:S01]  /*10e10*/  LDSM.16.MT88.4 R4, [R4+UR41+0xf200] ;  /* 0x00f200290404783b */ /* 0x000e220008004200 */
[----:B------:R-:W-:Y:S01]  /*10e20*/  IMAD.IADD R0, R19, 0x1, R0 ;  /* 0x0000000113007824 */ /* 0x000fe200078e0200 */
        /* <DEDUP_REMOVED lines=13> */
.L_x_3720:
[----:B-1----:R1:W-:Y:S01]  /*10f00*/  SYNCS.ARRIVE.TRANS64.A1T0 RZ, [R2+URZ+0x33450], RZ ;  /* 0x033450ff02ff79a7 */ /* 0x0023e2000810003f */
[----:B------:R-:W-:Y:S06]  /*10f10*/  BAR.SYNC.DEFER_BLOCKING 0x2, 0x80 ;  /* 0x0082000000007b1d */ /* 0x000fec0000010000 */
[----:B------:R-:W-:Y:S05]  /*10f20*/  @!P0 BRA `(.L_x_3721) ;  /* 0x0000000000048947 */ /* 0x000fea0003800000 */
[----:B------:R-:W-:Y:S01]  /*10f30*/  BPT.TRAP 0x1 ;  /* 0x000000040000795c */ /* 0x000fe20000300000 */
.L_x_3721:
[----:B------:R-:W2:Y:S01]  /*10f40*/  LDC R4, c[0x0][0xc34] ;  /* 0x00030d00ff047b82 */ /* 0x000ea20000000800 */
[----:B------:R-:W-:Y:S01]  /*10f50*/  IADD3 R30, R30, 0x1, RZ ;  /* 0x000000011e1e7810 */ /* 0x000fe20007ffe0ff */
[----:B------:R-:W-:Y:S01]  /*10f60*/  UIADD3 UR38, UR50, UR38, URZ ;  /* 0x0000002632267290 */ /* 0x000fe2000fffe03f */
[----:B-1----:R-:W-:Y:S01]  /*10f70*/  VIADD R2, R2, 0x33480 ;  /* 0x0003348002027836 */ /* 0x002fe20000000000 */
[----:B------:R-:W-:Y:S01]  /*10f80*/  UIADD3 UR37, UR37, 0x1, URZ ;  /* 0x0000000125257890 */ /* 0x000fe2000fffe03f */
[----:B------:R-:W-:Y:S01]  /*10f90*/  ISETP.NE.AND P0, PT, R30, 0x2, PT ;  /* 0x000000021e00780c */ /* 0x000fe20003f05270 */
[----:B------:R-:W-:-:S03]  /*10fa0*/  IMAD.U32 R3, RZ, RZ, UR45 ;  /* 0x0000002dff037e24 */ /* 0x000fc6000f8e00ff */
[----:B------:R-:W-:Y:S02]  /*10fb0*/  SEL R30, R30, RZ, P0 ;  /* 0x000000ff1e1e7207 */ /* 0x000fe40000000000 */
[----:B0-----:R-:W-:Y:S02]  /*10fc0*/  SEL R0, RZ, 0x1, P0 ;  /* 0x00000001ff007807 */ /* 0x001fe40000000000 */
[----:B------:R-:W-:Y:S02]  /*10fd0*/  PRMT R2, R3, 0x654, R2 ;  /* 0x0000065403027816 */ /* 0x000fe40000000002 */
[----:B------:R-:W-:Y:S02]  /*10fe0*/  LOP3.LUT R33, R33, R0, RZ, 0x3c, !PT ;  /* 0x0000000021217212 */ /* 0x000fe400078e3cff */
[----:B------:R0:W-:Y:S01]  /*10ff0*/  SYNCS.ARRIVE.TRANS64.RED.A1T0 RZ, [R2+URZ], RZ ;  /* 0x000000ff02ff79a7 */ /* 0x0001e2000810043f */
[----:B--2---:R-:W-:-:S13]  /*11000*/  ISETP.LE.AND P0, PT, R4, UR38, PT ;  /* 0x0000002604007c0c */ /* 0x004fda000bf03270 */
[----:B0-----:R-:W-:Y:S05]  /*11010*/  @!P0 BRA `(.L_x_3722) ;  /* 0xffffffb400808947 */ /* 0x001fea000383ffff */
[----:B------:R-:W-:-:S12]  /*11020*/  ULOP3.LUT UR37, UR37, 0x1, URZ, 0xc, !UPT ;  /* 0x0000000125257892 */ /* 0x000fd8000f8e0c3f */
.L_x_3670:
[----:B------:R-:W0:Y:S01]  /*11030*/  S2R R3, SR_CgaCtaId ;  /* 0x0000000000037919 */ /* 0x000e220000008800 */
[----:B------:R-:W-:Y:S01]  /*11040*/  MOV R0, 0x400 ;  /* 0x0000040000007802 */ /* 0x000fe20000000f00 */
[----:B------:R-:W-:-:S03]  /*11050*/  IMAD.U32 R2, RZ, RZ, UR37 ;  /* 0x00000025ff027e24 */ /* 0x000fc6000f8e00ff */
[----:B0-----:R-:W-:Y:S02]  /*11060*/  LEA R5, R3, R0, 0x18 ;  /* 0x0000000003057211 */ /* 0x001fe400078ec0ff */
[----:B------:R-:W-:-:S04]  /*11070*/  SHF.L.U32 R0, R2, 0x1f, RZ ;  /* 0x0000001f02007819 */ /* 0x000fc800000006ff */
[----:B------:R-:W0:Y:S02]  /*11080*/  SYNCS.PHASECHK.TRANS64.TRYWAIT P0, [R5+URZ+0x33420], R0 ;  /* 0x03342000050075a7 */ /* 0x000e24000800017f */
[----:B0-----:R-:W-:Y:S05]  /*11090*/  @!P0 BRA `(.L_x_3723) ;  /* 0x0000002400988947 */ /* 0x001fea0003800000 */
.L_x_3806:
        /* <DEDUP_REMOVED lines=14> */
.L_x_3726:
[C---:B------:R-:W-:Y:S01]  /*11180*/  IMAD R3, R30.reuse, 0x8, R5 ;  /* 0x000000081e037824 */ /* 0x040fe200078e0205 */
[----:B------:R-:W-:Y:S01]  /*11190*/  SHF.L.U32 R2, R33, 0x1f, RZ ;  /* 0x0000001f21027819 */ /* 0x000fe200000006ff */
[----:B------:R-:W-:-:S03]  /*111a0*/  VIADD R30, R30, 0x1 ;  /* 0x000000011e1e7836 */ /* 0x000fc60000000000 */
[----:B------:R-:W0:Y:S02]  /*111b0*/  SYNCS.PHASECHK.TRANS64.TRYWAIT P1, [R3+URZ+0x33440], R2 ;  /* 0x03344002030075a7 */ /* 0x000e24000802017f */
[----:B------:R-:W-:-:S04]  /*111c0*/  ISETP.NE.AND P2, PT, R30, 0x2, PT ;  /* 0x000000021e00780c */ /* 0x000fc80003f45270 */
[----:B------:R-:W-:Y:S01]  /*111d0*/  SEL R0, RZ, 0x1, P2 ;  /* 0x00000001ff007807 */ /* 0x000fe20001000000 */
[----:B0-----:R-:W-:Y:S08]  /*111e0*/  @!P1 BRA `(.L_x_3727) ;  /* 0x0000002400589947 */ /* 0x001ff00003800000 */
.L_x_3807:
[----:B------:R-:W-:Y:S02]  /*111f0*/  SEL R30, R30, RZ, P2 ;  /* 0x000000ff1e1e7207 */ /* 0x000fe40001000000 */
[----:B------:R-:W-:Y:S01]  /*11200*/  LOP3.LUT R0, R33, R0, RZ, 0x3c, !PT ;  /* 0x0000000021007212 */ /* 0x000fe200078e3cff */
[----:B------:R-:W-:Y:S06]  /*11210*/  @!P0 BRA `(.L_x_3728) ;  /* 0x0000000000048947 */ /* 0x000fec0003800000 */
[----:B------:R-:W-:Y:S01]  /*11220*/  BPT.TRAP 0x1 ;  /* 0x000000040000795c */ /* 0x000fe20000300000 */
.L_x_3728:
[----:B------:R-:W-:Y:S01]  /*11230*/  IMAD R5, R30, 0x8, R5 ;  /* 0x000000081e057824 */ /* 0x000fe200078e0205 */
[----:B------:R-:W-:-:S04]  /*11240*/  SHF.L.U32 R0, R0, 0x1f, RZ ;  /* 0x0000001f00007819 */ /* 0x000fc800000006ff */
[----:B------:R-:W1:Y:S02]  /*11250*/  SYNCS.PHASECHK.TRANS64.TRYWAIT P1, [R5+URZ+0x33440], R0 ;  /* 0x03344000050075a7 */ /* 0x000e64000802017f */
[----:B-1----:R-:W-:Y:S05]  /*11260*/  @!P1 BRA `(.L_x_3729) ;  /* 0x00000024004c9947 */ /* 0x002fea0003800000 */
.L_x_3808:
[----:B------:R-:W-:Y:S05]  /*11270*/  @!P0 BRA `(.L_x_3730) ;  /* 0x0000000000048947 */ /* 0x000fea0003800000 */
[----:B------:R-:W-:Y:S01]  /*11280*/  BPT.TRAP 0x1 ;  /* 0x000000040000795c */ /* 0x000fe20000300000 */
.L_x_3730:
[----:B------:R-:W2:Y:S02]  /*11290*/  SYNCS.PHASECHK.TRANS64.TRYWAIT P1, [R3+URZ+0x33460], R2 ;  /* 0x03346002030075a7 */ /* 0x000ea4000802017f */
[----:B--2---:R-:W-:Y:S05]  /*112a0*/  @!P1 BRA `(.L_x_3731) ;  /* 0x0000002400509947 */ /* 0x004fea0003800000 */
.L_x_3809:
[----:B------:R-:W-:Y:S05]  /*112b0*/  @!P0 BRA `(.L_x_3732) ;  /* 0x0000000000048947 */ /* 0x000fea0003800000 */
[----:B------:R-:W-:Y:S01]  /*112c0*/  BPT.TRAP 0x1 ;  /* 0x000000040000795c */ /* 0x000fe20000300000 */
.L_x_3732:
[----:B------:R-:W3:Y:S02]  /*112d0*/  SYNCS.PHASECHK.TRANS64.TRYWAIT P1, [R5+URZ+0x33460], R0 ;  /* 0x03346000050075a7 */ /* 0x000ee4000802017f */
[----:B---3--:R-:W-:Y:S05]  /*112e0*/  @!P1 BRA `(.L_x_3733) ;  /* 0x0000002400549947 */ /* 0x008fea0003800000 */
.L_x_3810:
[----:B------:R-:W-:Y:S05]  /*112f0*/  @!P0 BRA `(.L_x_3734) ;  /* 0x0000000000048947 */ /* 0x000fea0003800000 */
[----:B------:R-:W-:Y:S01]  /*11300*/  BPT.TRAP 0x1 ;  /* 0x000000040000795c */ /* 0x000fe20000300000 */
.L_x_3734:
[----:B------:R-:W4:Y:S02]  /*11310*/  SYNCS.PHASECHK.TRANS64.TRYWAIT P1, [R3+URZ+0x33480], R2 ;  /* 0x03348002030075a7 */ /* 0x000f24000802017f */
[----:B----4-:R-:W-:Y:S05]  /*11320*/  @!P1 BRA `(.L_x_3735) ;  /* 0x0000002400589947 */ /* 0x010fea0003800000 */
.L_x_3811:
[----:B------:R-:W-:Y:S05]  /*11330*/  @!P0 BRA `(.L_x_3736) ;  /* 0x0000000000048947 */ /* 0x000fea0003800000 */
[----:B------:R-:W-:Y:S01]  /*11340*/  BPT.TRAP 0x1 ;  /* 0x000000040000795c */ /* 0x000fe20000300000 */
.L_x_3736:
[----:B------:R0:W0:Y:S02]  /*11350*/  SYNCS.PHASECHK.TRANS64.TRYWAIT P0, [R5+URZ+0x33480], R0 ;  /* 0x03348000050075a7 */ /* 0x000024000800017f */
[----:B0-----:R-:W-:Y:S05]  /*11360*/  @!P0 NANOSLEEP.SYNCS 0x989680 ;  /* 0x009896800000895d */ /* 0x001fea0003900000 */
[----:B------:R-:W0:Y:S02]  /*11370*/  @!P0 SYNCS.PHASECHK.TRANS64 P0, [R5+URZ+0x33480], R0 ;  /* 0x03348000050085a7 */ /* 0x000e24000800007f */
[----:B0-----:R-:W-:Y:S05]  /*11380*/  @!P0 BRA `(.L_x_3736) ;  /* 0xfffffffc00f08947 */ /* 0x001fea000383ffff */
.L_x_3725:
[----:B------:R-:W-:Y:S05]  /*11390*/  BSYNC B0 ;  /* 0x0000000000007941 */ /* 0x000fea0003800000 */
.L_x_3724:
[----:B------:R-:W-:Y:S05]  /*113a0*/  EXIT ;  /* 0x000000000000794d */ /* 0x000fea0003800000 */
.L_x_3638:
[----:B0-----:R-:W-:-:S04]  /*113b0*/  IMAD.U32 R3, RZ, RZ, UR39 ;  /* 0x00000027ff037e24 */ /* 0x001fc8000f8e00ff */
[----:B------:R0:W1:Y:S03]  /*113c0*/  SYNCS.PHASECHK.TRANS64.TRYWAIT P1, [R3+URZ+0x33400], R8 ;  /* 0x03340008030075a7 */ /* 0x000066000802017f */
[----:B-1----:R-:W-:Y:S05]  /*113d0*/  @!P1 NANOSLEEP.SYNCS 0x989680 ;  /* 0x009896800000995d */ /* 0x002fea0003900000 */
[----:B------:R-:W1:Y:S02]  /*113e0*/  @!P1 SYNCS.PHASECHK.TRANS64 P1, [R3+URZ+0x33400], R8 ;  /* 0x03340008030095a7 */ /* 0x000e64000802007f */
[----:B-1----:R-:W-:Y:S05]  /*113f0*/  @!P1 BRA `(.L_x_3638) ;  /* 0xfffffffc00ec9947 */ /* 0x002fea000383ffff */
[----:B------:R-:W-:Y:S05]  /*11400*/  BRA `(.L_x_3737) ;  /* 0xffffff0000087947 */ /* 0x000fea000383ffff */
.L_x_3642:
[----:B-1----:R1:W2:Y:S02]  /*11410*/  SYNCS.PHASECHK.TRANS64.TRYWAIT P1, [R3+URZ+0x33430], R4 ;  /* 0x03343004030075a7 */ /* 0x0022a4000802017f */
[----:B--2---:R-:W-:Y:S05]  /*11420*/  @!P1 NANOSLEEP.SYNCS 0x989680 ;  /* 0x009896800000995d */ /* 0x004fea0003900000 */
[----:B------:R-:W2:Y:S02]  /*11430*/  @!P1 SYNCS.PHASECHK.TRANS64 P1, [R3+URZ+0x33430], R4 ;  /* 0x03343004030095a7 */ /* 0x000ea4000802007f */
[----:B--2---:R-:W-:Y:S05]  /*11440*/  @!P1 BRA `(.L_x_3642) ;  /* 0xfffffffc00f09947 */ /* 0x004fea000383ffff */
[----:B------:R-:W-:Y:S05]  /*11450*/  BRA `(.L_x_3641) ;  /* 0xffffff0000287947 */ /* 0x000fea000383ffff */
.L_x_3648:
[----:B-1----:R-:W-:-:S04]  /*11460*/  IMAD.U32 R8, RZ, RZ, UR6 ;  /* 0x00000006ff087e24 */ /* 0x002fc8000f8e00ff */
[----:B------:R1:W2:Y:S03]  /*11470*/  SYNCS.PHASECHK.TRANS64.TRYWAIT P1, [R8+URZ+0x33430], R7 ;  /* 0x03343007080075a7 */ /* 0x0002a6000802017f */
[----:B--2---:R-:W-:Y:S05]  /*11480*/  @!P1 NANOSLEEP.SYNCS 0x989680 ;  /* 0x009896800000995d */ /* 0x004fea0003900000 */
[----:B------:R-:W2:Y:S02]  /*11490*/  @!P1 SYNCS.PHASECHK.TRANS64 P1, [R8+URZ+0x33430], R7 ;  /* 0x03343007080095a7 */ /* 0x000ea4000802007f */
[----:B--2---:R-:W-:Y:S05]  /*114a0*/  @!P1 BRA `(.L_x_3648) ;  /* 0xfffffffc00ec9947 */ /* 0x004fea000383ffff */
[----:B------:R-:W-:Y:S05]  /*114b0*/  BRA `(.L_x_3645) ;  /* 0xffffff4000447947 */ /* 0x000fea000383ffff */
.L_x_3652:
[----:B-1----:R-:W-:-:S04]  /*114c0*/  IMAD.U32 R8, RZ, RZ, UR6 ;  /* 0x00000006ff087e24 */ /* 0x002fc8000f8e00ff */
[----:B------:R1:W2:Y:S03]  /*114d0*/  SYNCS.PHASECHK.TRANS64.TRYWAIT P1, [R8+URZ+0x33450], R7 ;  /* 0x03345007080075a7 */ /* 0x0002a6000802017f */
[----:B--2---:R-:W-:Y:S05]  /*114e0*/  @!P1 NANOSLEEP.SYNCS 0x989680 ;  /* 0x009896800000995d */ /* 0x004fea0003900000 */
[----:B------:R-:W2:Y:S02]  /*114f0*/  @!P1 SYNCS.PHASECHK.TRANS64 P1, [R8+URZ+0x33450], R7 ;  /* 0x03345007080095a7 */ /* 0x000ea4000802007f */
[----:B--2---:R-:W-:Y:S05]  /*11500*/  @!P1 BRA `(.L_x_3652) ;  /* 0xfffffffc00ec9947 */ /* 0x004fea000383ffff */
[----:B------:R-:W-:Y:S05]  /*11510*/  BRA `(.L_x_3649) ;  /* 0xffffff4c00447947 */ /* 0x000fea000383ffff */
.L_x_3659:
[----:B-1----:R-:W-:-:S04]  /*11520*/  IMAD.U32 R3, RZ, RZ, UR4 ;  /* 0x00000004ff037e24 */ /* 0x002fc8000f8e00ff */
[----:B------:R1:W2:Y:S03]  /*11530*/  SYNCS.PHASECHK.TRANS64.TRYWAIT P1, [R3+URZ+0x33450], R0 ;  /* 0x03345000030075a7 */ /* 0x0002a6000802017f */
[----:B--2---:R-:W-:Y:S05]  /*11540*/  @!P1 NANOSLEEP.SYNCS 0x989680 ;  /* 0x009896800000995d */ /* 0x004fea0003900000 */
[----:B------:R-:W2:Y:S02]  /*11550*/  @!P1 SYNCS.PHASECHK.TRANS64 P1, [R3+URZ+0x33450], R0 ;  /* 0x03345000030095a7 */ /* 0x000ea4000802007f */
[----:B--2---:R-:W-:Y:S05]  /*11560*/  @!P1 BRA `(.L_x_3659) ;  /* 0xfffffffc00ec9947 */ /* 0x004fea000383ffff */
[----:B------:R-:W-:Y:S05]  /*11570*/  BRA `(.L_x_3658) ;  /* 0xffffff7800187947 */ /* 0x000fea000383ffff */
.L_x_3676:
[----:B------:R-:W3:Y:S01]  /*11580*/  S2R R21, SR_TID.X ;  /* 0x0000000000157919 */ /* 0x000ee20000002100 */
[----:B------:R-:W-:Y:S01]  /*11590*/  IMAD.MOV.U32 R12, RZ, RZ, RZ ;  /* 0x000000ffff0c7224 */ /* 0x000fe200078e00ff */
[----:B------:R-:W-:Y:S01]  /*115a0*/  MOV R11, 0x1f ;  /* 0x0000001f000b7802 */ /* 0x000fe20000000f00 */
[----:B------:R-:W-:Y:S01]  /*115b0*/  IMAD.MOV.U32 R15, RZ, RZ, -0x1 ;  /* 0xffffffffff0f7424 */ /* 0x000fe200078e00ff */
[----:B---3--:R-:W-:-:S04]  /*115c0*/  SHF.R.U32.HI R21, RZ, 0x5, R21 ;  /* 0x00000005ff157819 */ /* 0x008fc80000011615 */
[----:B------:R-:W-:-:S05]  /*115d0*/  LOP3.LUT R21, R21, 0x3, RZ, 0xc0, !PT ;  /* 0x0000000315157812 */ /* 0x000fca00078ec0ff */
[----:B------:R-:W-:-:S07]  /*115e0*/  IMAD.MOV.U32 R13, RZ, RZ, R21 ;  /* 0x000000ffff0d7224 */ /* 0x000fce00078e0015 */
[----:B012--5:R-:W-:Y:S05]  /*115f0*/  WARPSYNC.COLLECTIVE R15, `(.L_x_3738) ;  /* 0x000000000f087348 */ /* 0x027fea0003c00000 */
[----:B------:R3:W4:Y:S02]  /*11600*/  SHFL.IDX P6, R14, R13, R12, R11 ;  /* 0x0000000c0d0e7389 */ /* 0x00072400000c000b */
[----:B012345:R-:W-:Y:S01]  /*11610*/  ENDCOLLECTIVE ;  /* 0x000000000000791b */ /* 0x03ffe20003800000 */
.L_x_3738:
[----:B------:R-:W-:Y:S05]  /*11620*/  BRA `(.L_x_3739) ;  /* 0xffffffb400d07947 */ /* 0x000fea000383ffff */
.L_x_3679:
[----:B0-----:R0:W1:Y:S02]  /*11630*/  SYNCS.PHASECHK.TRANS64.TRYWAIT P0, [R4+URZ+0x33480], R28 ;  /* 0x0334801c040075a7 */ /* 0x001064000800017f */
[----:B-1----:R-:W-:Y:S05]  /*11640*/  @!P0 NANOSLEEP.SYNCS 0x989680 ;  /* 0x009896800000895d */ /* 0x002fea0003900000 */
[----:B------:R-:W1:Y:S02]  /*11650*/  @!P0 SYNCS.PHASECHK.TRANS64 P0, [R4+URZ+0x33480], R28 ;  /* 0x0334801c040085a7 */ /* 0x000e64000800007f */
[----:B-1----:R-:W-:Y:S05]  /*11660*/  @!P0 BRA `(.L_x_3679) ;  /* 0xfffffffc00f08947 */ /* 0x002fea000383ffff */
[----:B------:R-:W-:Y:S05]  /*11670*/  BRA `(.L_x_3740) ;  /* 0xffffffb800c87947 */ /* 0x000fea000383ffff */
.L_x_3680:
        /* <DEDUP_REMOVED lines=8> */
.L_x_3742:
[----:B------:R-:W-:Y:S05]  /*11700*/  BSYNC B0 ;  /* 0x0000000000007941 */ /* 0x000fea0003800000 */
.L_x_3741:
[----:B------:R-:W-:Y:S01]  /*11710*/  IMAD.MOV.U32 R13, RZ, RZ, R10 ;  /* 0x000000ffff0d7224 */ /* 0x000fe200078e000a */
[C---:B------:R-:W-:Y:S01]  /*11720*/  LOP3.LUT P1, RZ, R18.reuse, 0x1000000, RZ, 0xc0, !PT ;  /* 0x0100000012ff7812 */ /* 0x040fe2000782c0ff */
[----:B------:R-:W-:Y:S01]  /*11730*/  IMAD.MOV.U32 R12, RZ, RZ, RZ ;  /* 0x000000ffff0c7224 */ /* 0x000fe200078e00ff */
[C---:B------:R-:W-:Y:S01]  /*11740*/  LOP3.LUT P2, RZ, R18.reuse, 0x800000, RZ, 0xc0, !PT ;  /* 0x0080000012ff7812 */ /* 0x040fe2000784c0ff */
[----:B------:R-:W-:Y:S01]  /*11750*/  IMAD.MOV.U32 R11, RZ, RZ, 0x1c1f ;  /* 0x00001c1fff0b7424 */ /* 0x000fe200078e00ff */
[C---:B------:R-:W-:Y:S01]  /*11760*/  LOP3.LUT P4, RZ, R18.reuse, 0x400000, RZ, 0xc0, !PT ;  /* 0x0040000012ff7812 */ /* 0x040fe2000788c0ff */
[----:B------:R-:W-:Y:S01]  /*11770*/  IMAD.MOV.U32 R15, RZ, RZ, -0x1 ;  /* 0xffffffffff0f7424 */ /* 0x000fe200078e00ff */
[C---:B------:R-:W-:Y:S01]  /*11780*/  LOP3.LUT P3, RZ, R18.reuse, 0x100000, RZ, 0xc0, !PT ;  /* 0x0010000012ff7812 */ /* 0x040fe2000786c0ff */
[----:B------:R-:W-:Y:S01]  /*11790*/  IMAD.MOV.U32 R0, RZ, RZ, R14 ;  /* 0x000000ffff007224 */ /* 0x000fe200078e000e */
[----:B------:R-:W-:-:S13]  /*117a0*/  LOP3.LUT P5, RZ, R18, 0x20000, RZ, 0xc0, !PT ;  /* 0x0002000012ff7812 */ /* 0x000fda00078ac0ff */
[----:B------:R-:W-:Y:S05]  /*117b0*/  WARPSYNC.COLLECTIVE R15, `(.L_x_3743) ;  /* 0x000000000f087348 */ /* 0x000fea0003c00000 */
[----:B------:R0:W1:Y:S02]  /*117c0*/  SHFL.IDX P6, R14, R13, R12, R11 ;  /* 0x0000000c0d0e7389 */ /* 0x00006400000c000b */
[----:B01----:R-:W-:Y:S01]  /*117d0*/  ENDCOLLECTIVE ;  /* 0x000000000000791b */ /* 0x003fe20003800000 */
.L_x_3743:
[----:B------:R-:W-:Y:S01]  /*117e0*/  MOV R13, R9 ;  /* 0x00000009000d7202 */ /* 0x000fe20000000f00 */
[----:B------:R-:W-:Y:S02]  /*117f0*/  IMAD.MOV.U32 R12, RZ, RZ, 0x1 ;  /* 0x00000001ff0c7424 */ /* 0x000fe400078e00ff */
[----:B------:R-:W-:-:S07]  /*11800*/  IMAD.MOV.U32 R2, RZ, RZ, R14 ;  /* 0x000000ffff027224 */ /* 0x000fce00078e000e */
[----:B------:R-:W-:Y:S05]  /*11810*/  WARPSYNC.COLLECTIVE R15, `(.L_x_3744) ;  /* 0x000000000f087348 */ /* 0x000fea0003c00000 */
[----:B------:R0:W1:Y:S02]  /*11820*/  SHFL.IDX P6, R14, R13, R12, R11 ;  /* 0x0000000c0d0e7389 */ /* 0x00006400000c000b */
[----:B01----:R-:W-:Y:S01]  /*11830*/  ENDCOLLECTIVE ;  /* 0x000000000000791b */ /* 0x003fe20003800000 */
.L_x_3744:
[----:B------:R-:W-:-:S05]  /*11840*/  IADD3 R2, P0, R36, R2, RZ ;  /* 0x0000000224027210 */ /* 0x000fca0007f1e0ff */
[----:B------:R-:W-:Y:S02]  /*11850*/  IMAD.X R3, RZ, RZ, R0, P0 ;  /* 0x000000ffff037224 */ /* 0x000fe400000e0600 */
[----:B------:R-:W-:Y:S02]  /*11860*/  VIADD R0, R24, UR41 ;  /* 0x0000002918007c36 */ /* 0x000fe40008000000 */
[----:B------:R-:W-:-:S03]  /*11870*/  IMAD.MOV.U32 R13, RZ, RZ, R10 ;  /* 0x000000ffff0d7224 */ /* 0x000fc600078e000a */
[----:B------:R-:W-:Y:S01]  /*11880*/  @!PT LDS RZ, [RZ] ;  /* 0x00000000fffff984 */ /* 0x000fe20000000800 */
[----:B------:R-:W-:Y:S01]  /*11890*/  @!PT LDS RZ, [RZ] ;  /* 0x00000000fffff984 */ /* 0x000fe20000000800 */
[----:B------:R-:W-:Y:S01]  /*118a0*/  @!PT LDS RZ, [RZ] ;  /* 0x00000000fffff984 */ /* 0x000fe20000000800 */
[----:B------:R-:W-:Y:S01]  /*118b0*/  LDGSTS.E.BYPASS.LTC128B.128 [R0+0xf200], desc[UR48][R2.64], !P1 ;  /* 0x0f20000002007fae */ /* 0x000fe2000c901d70 */
[----:B------:R-:W-:-:S03]  /*118c0*/  LOP3.LUT P1, RZ, R18, 0x200000, RZ, 0xc0, !PT ;  /* 0x0020000012ff7812 */ /* 0x000fc6000782c0ff */
[----:B------:R-:W-:Y:S01]  /*118d0*/  LDGSTS.E.BYPASS.LTC128B.128 [R0+0x11a00], desc[UR48][R2.64+0x40], !P2 ;  /* 0x11a0004002007fae */ /* 0x000fe2000d101d70 */
[----:B------:R-:W-:-:S03]  /*118e0*/  LOP3.LUT P2, RZ, R18, 0x80000, RZ, 0xc0, !PT ;  /* 0x0008000012ff7812 */ /* 0x000fc6000784c0ff */
[----:B------:R0:W-:Y:S01]  /*118f0*/  LDGSTS.E.BYPASS.LTC128B.128 [R0+0x14200], desc[UR48][R2.64+0x80], !P4 ;  /* 0x1420008002007fae */ /* 0x0001e2000e101d70 */
[----:B------:R-:W-:Y:S01]  /*11900*/  LOP3.LUT P4, RZ, R18, 0x10000, RZ, 0xc0, !PT ;  /* 0x0001000012ff7812 */ /* 0x000fe2000788c0ff */
[----:B0-----:R-:W-:-:S12]  /*11910*/  IMAD.MOV.U32 R3, RZ, RZ, R14 ;  /* 0x000000ffff037224 */ /* 0x001fd800078e000e */
[----:B------:R-:W-:Y:S05]  /*11920*/  WARPSYNC.COLLECTIVE R15, `(.L_x_3745) ;  /* 0x000000000f087348 */ /* 0x000fea0003c00000 */
[----:B------:R0:W1:Y:S02]  /*11930*/  SHFL.IDX P6, R14, R13, R12, R11 ;  /* 0x0000000c0d0e7389 */ /* 0x00006400000c000b */
[----:B01----:R-:W-:Y:S01]  /*11940*/  ENDCOLLECTIVE ;  /* 0x000000000000791b */ /* 0x003fe20003800000 */
.L_x_3745:
[----:B------:R-:W-:Y:S02]  /*11950*/  IMAD.MOV.U32 R13, RZ, RZ, R9 ;  /* 0x000000ffff0d7224 */ /* 0x000fe400078e0009 */
[----:B------:R-:W-:Y:S02]  /*11960*/  IMAD.MOV.U32 R12, RZ, RZ, 0x2 ;  /* 0x00000002ff0c7424 */ /* 0x000fe400078e00ff */
[----:B------:R-:W-:-:S07]  /*11970*/  IMAD.MOV.U32 R2, RZ, RZ, R14 ;  /* 0x000000ffff027224 */ /* 0x000fce00078e000e */
[----:B------:R-:W-:Y:S05]  /*11980*/  WARPSYNC.COLLECTIVE R15, `(.L_x_3746) ;  /* 0x000000000f087348 */ /* 0x000fea0003c00000 */
[----:B------:R0:W1:Y:S02]  /*11990*/  SHFL.IDX P6, R14, R13, R12, R11 ;  /* 0x0000000c0d0e7389 */ /* 0x00006400000c000b */
[----:B01----:R-:W-:Y:S01]  /*119a0*/  ENDCOLLECTIVE ;  /* 0x000000000000791b */ /* 0x003fe20003800000 */
.L_x_3746:
[----:B------:R-:W-:-:S05]  /*119b0*/  IADD3 R2, P0, R36, R2, RZ ;  /* 0x0000000224027210 */ /* 0x000fca0007f1e0ff */
[----:B------:R-:W-:-:S05]  /*119c0*/  IMAD.X R3, RZ, RZ, R3, P0 ;  /* 0x000000ffff037224 */ /* 0x000fca00000e0603 */
[----:B------:R-:W-:Y:S01]  /*119d0*/  @!PT LDS RZ, [RZ] ;  /* 0x00000000fffff984 */ /* 0x000fe20000000800 */
[----:B------:R-:W-:Y:S01]  /*119e0*/  @!PT LDS RZ, [RZ] ;  /* 0x00000000fffff984 */ /* 0x000fe20000000800 */
[----:B------:R-:W-:Y:S01]  /*119f0*/  @!PT LDS RZ, [RZ] ;  /* 0x00000000fffff984 */ /* 0x000fe20000000800 */
[----:B------:R0:W-:Y:S01]  /*11a00*/  LDGSTS.E.BYPASS.LTC128B.128 [R0+0xfa00], desc[UR48][R2.64], !P1 ;  /* 0x0fa0000002007fae */ /* 0x0001e2000c901d70 */
[----:B------:R-:W-:Y:S01]  /*11a10*/  IMAD.MOV.U32 R13, RZ, RZ, R10 ;  /* 0x000000ffff0d7224 */ /* 0x000fe200078e000a */
[C---:B------:R-:W-:Y:S02]  /*11a20*/  LOP3.LUT P1, RZ, R18.reuse, 0x40000, RZ, 0xc0, !PT ;  /* 0x0004000012ff7812 */ /* 0x040fe4000782c0ff */
[----:B------:R0:W-:Y:S01]  /*11a30*/  LDGSTS.E.BYPASS.LTC128B.128 [R0+0x12200], desc[UR48][R2.64+0x40], !P3 ;  /* 0x1220004002007fae */ /* 0x0001e2000d901d70 */
[----:B------:R-:W-:-:S03]  /*11a40*/  LOP3.LUT P3, RZ, R18, 0x8000, RZ, 0xc0, !PT ;  /* 0x0000800012ff7812 */ /* 0x000fc6000786c0ff */
[----:B------:R0:W-:Y:S01]  /*11a50*/  LDGSTS.E.BYPASS.LTC128B.128 [R0+0x14a00], desc[UR48][R2.64+0x80], !P2 ;  /* 0x14a0008002007fae */ /* 0x0001e2000d101d70 */
[----:B------:R-:W-:Y:S01]  /*11a60*/  LOP3.LUT P2, RZ, R18, 0x4000, RZ, 0xc0, !PT ;  /* 0x0000400012ff7812 */ /* 0x000fe2000784c0ff */
[----:B------:R-:W-:-:S12]  /*11a70*/  IMAD.MOV.U32 R24, RZ, RZ, R14 ;  /* 0x000000ffff187224 */ /* 0x000fd800078e000e */
[----:B0-----:R-:W-:Y:S05]  /*11a80*/  WARPSYNC.COLLECTIVE R15, `(.L_x_3747) ;  /* 0x000000000f087348 */ /* 0x001fea0003c00000 */
[----:B------:R1:W2:Y:S02]  /*11a90*/  SHFL.IDX P6, R14, R13, R12, R11 ;  /* 0x0000000c0d0e7389 */ /* 0x0002a400000c000b */
[----:B012---:R-:W-:Y:S01]  /*11aa0*/  ENDCOLLECTIVE ;  /* 0x000000000000791b */ /* 0x007fe20003800000 */
.L_x_3747:
[----:B------:R-:W-:Y:S02]  /*11ab0*/  IMAD.MOV.U32 R13, RZ, RZ, R9 ;  /* 0x000000ffff0d7224 */ /* 0x000fe400078e0009 */
[----:B------:R-:W-:Y:S02]  /*11ac0*/  IMAD.MOV.U32 R12, RZ, RZ, 0x3 ;  /* 0x00000003ff0c7424 */ /* 0x000fe400078e00ff */
[----:B------:R-:W-:-:S07]  /*11ad0*/  IMAD.MOV.U32 R2, RZ, RZ, R14 ;  /* 0x000000ffff027224 */ /* 0x000fce00078e000e */
[----:B------:R-:W-:Y:S05]  /*11ae0*/  WARPSYNC.COLLECTIVE R15, `(.L_x_3748) ;  /* 0x000000000f087348 */ /* 0x000fea0003c00000 */
[----:B------:R0:W1:Y:S02]  /*11af0*/  SHFL.IDX P6, R14, R13, R12, R11 ;  /* 0x0000000c0d0e7389 */ /* 0x00006400000c000b */
[----:B01----:R-:W-:Y:S01]  /*11b00*/  ENDCOLLECTIVE ;  /* 0x000000000000791b */ /* 0x003fe20003800000 */
.L_x_3748:
[----:B------:R-:W-:-:S05]  /*11b10*/  IADD3 R2, P0, R36, R2, RZ ;  /* 0x0000000224027210 */ /* 0x000fca0007f1e0ff */
[----:B------:R-:W-:-:S05]  /*11b20*/  IMAD.X R3, RZ, RZ, R24, P0 ;  /* 0x000000ffff037224 */ /* 0x000fca00000e0618 */
[----:B------:R-:W-:Y:S01]  /*11b30*/  @!PT LDS RZ, [RZ] ;  /* 0x00000000fffff984 */ /* 0x000fe20000000800 */
[----:B------:R-:W-:Y:S01]  /*11b40*/  @!PT LDS RZ, [RZ] ;  /* 0x00000000fffff984 */ /* 0x000fe20000000800 */
[----:B------:R-:W-:Y:S01]  /*11b50*/  @!PT LDS RZ, [RZ] ;  /* 0x00000000fffff984 */ /* 0x000fe20000000800 */
[----:B------:R0:W-:Y:S01]  /*11b60*/  LDGSTS.E.BYPASS.LTC128B.128 [R0+0x10200], desc[UR48][R2.64], !P1 ;  /* 0x1020000002007fae */ /* 0x0001e2000c901d70 */
[----:B------:R-:W-:Y:S01]  /*11b70*/  IMAD.MOV.U32 R13, RZ, RZ, R10 ;  /* 0x000000ffff0d7224 */ /* 0x000fe200078e000a */
[----:B------:R-:W-:Y:S02]  /*11b80*/  LOP3.LUT P1, RZ, R18, 0x2000, RZ, 0xc0, !PT ;  /* 0x0000200012ff7812 */ /* 0x000fe4000782c0ff */
[----:B------:R0:W-:Y:S04]  /*11b90*/  LDGSTS.E.BYPASS.LTC128B.128 [R0+0x12a00], desc[UR48][R2.64+0x40], !P5 ;  /* 0x12a0004002007fae */ /* 0x0001e8000e901d70 */
[----:B------:R0:W-:Y:S01]  /*11ba0*/  LDGSTS.E.BYPASS.LTC128B.128 [R0+0x15200], desc[UR48][R2.64+0x80], !P4 ;  /* 0x1520008002007fae */ /* 0x0001e2000e101d70 */
[----:B------:R-:W-:-:S07]  /*11bb0*/  MOV R24, R14 ;  /* 0x0000000e00187202 */ /* 0x000fce0000000f00 */
[----:B0-----:R-:W-:Y:S05]  /*11bc0*/  WARPSYNC.COLLECTIVE R15, `(.L_x_3749) ;  /* 0x000000000f087348 */ /* 0x001fea0003c00000 */
[----:B------:R1:W2:Y:S02]  /*11bd0*/  SHFL.IDX P6, R14, R13, R12, R11 ;  /* 0x0000000c0d0e7389 */ /* 0x0002a400000c000b */
[----:B012---:R-:W-:Y:S01]  /*11be0*/  ENDCOLLECTIVE ;  /* 0x000000000000791b */ /* 0x007fe20003800000 */
.L_x_3749:
[----:B------:R-:W-:Y:S02]  /*11bf0*/  IMAD.MOV.U32 R13, RZ, RZ, R20 ;  /* 0x000000ffff0d7224 */ /* 0x000fe400078e0014 */
[----:B------:R-:W-:Y:S02]  /*11c00*/  IMAD.MOV.U32 R12, RZ, RZ, RZ ;  /* 0x000000ffff0c7224 */ /* 0x000fe400078e00ff */
[----:B------:R-:W-:-:S07]  /*11c10*/  IMAD.MOV.U32 R2, RZ, RZ, R14 ;  /* 0x000000ffff027224 */ /* 0x000fce00078e000e */
[----:B------:R-:W-:Y:S05]  /*11c20*/  WARPSYNC.COLLECTIVE R15, `(.L_x_3750) ;  /* 0x000000000f087348 */ /* 0x000fea0003c00000 */
[----:B------:R0:W1:Y:S02]  /*11c30*/  SHFL.IDX P6, R14, R13, R12, R11 ;  /* 0x0000000c0d0e7389 */ /* 0x00006400000c000b */
[----:B01----:R-:W-:Y:S01]  /*11c40*/  ENDCOLLECTIVE ;  /* 0x000000000000791b */ /* 0x003fe20003800000 */
.L_x_3750:
[----:B------:R-:W-:-:S05]  /*11c50*/  IADD3 R2, P0, R36, R2, RZ ;  /* 0x0000000224027210 */ /* 0x000fca0007f1e0ff */
[----:B------:R-:W-:-:S05]  /*11c60*/  IMAD.X R3, RZ, RZ, R24, P0 ;  /* 0x000000ffff037224 */ /* 0x000fca00000e0618 */
[----:B------:R-:W-:Y:S01]  /*11c70*/  @!PT LDS RZ, [RZ] ;  /* 0x00000000fffff984 */ /* 0x000fe20000000800 */
[----:B------:R-:W-:Y:S01]  /*11c80*/  @!PT LDS RZ, [RZ] ;  /* 0x00000000fffff984 */ /* 0x000fe20000000800 */
[----:B------:R-:W-:Y:S01]  /*11c90*/  @!PT LDS RZ, [RZ] ;  /* 0x00000000fffff984 */ /* 0x000fe20000000800 */
[----:B------:R0:W-:Y:S01]  /*11ca0*/  LDGSTS.E.BYPASS.LTC128B.128 [R0+0x10a00], desc[UR48][R2.64], !P3 ;  /* 0x10a0000002007fae */ /* 0x0001e2000d901d70 */
[----:B------:R-:W-:-:S03]  /*11cb0*/  IMAD.MOV.U32 R13, RZ, RZ, R21 ;  /* 0x000000ffff0d7224 */ /* 0x000fc600078e0015 */
[----:B------:R0:W-:Y:S04]  /*11cc0*/  LDGSTS.E.BYPASS.LTC128B.128 [R0+0x13200], desc[UR48][R2.64+0x40], !P2 ;  /* 0x1320004002007fae */ /* 0x0001e8000d101d70 */
[----:B------:R0:W-:Y:S01]  /*11cd0*/  LDGSTS.E.BYPASS.LTC128B.128 [R0+0x15a00], desc[UR48][R2.64+0x80], !P1 ;  /* 0x15a0008002007fae */ /* 0x0001e2000c901d70 */
[----:B------:R-:W-:-:S07]  /*11ce0*/  IMAD.MOV.U32 R20, RZ, RZ, R14 ;  /* 0x000000ffff147224 */ /* 0x000fce00078e000e */
[----:B0-----:R-:W-:Y:S05]  /*11cf0*/  WARPSYNC.COLLECTIVE R15, `(.L_x_3751) ;  /* 0x000000000f087348 */ /* 0x001fea0003c00000 */
[----:B------:R1:W2:Y:S02]  /*11d00*/  SHFL.IDX P6, R14, R13, R12, R11 ;  /* 0x0000000c0d0e7389 */ /* 0x0002a400000c000b */
[----:B012---:R-:W-:Y:S01]  /*11d10*/  ENDCOLLECTIVE ;  /* 0x000000000000791b */ /* 0x007fe20003800000 */
.L_x_3751:
[----:B------:R-:W-:Y:S05]  /*11d20*/  BRA `(.L_x_3752) ;  /* 0xffffffb800887947 */ /* 0x000fea000383ffff */
.L_x_3685:
[----:B--2---:R2:W3:Y:S02]  /*11d30*/  SYNCS.PHASECHK.TRANS64.TRYWAIT P0, [R4+URZ+0x33440], R28 ;  /* 0x0334401c040075a7 */ /* 0x0044e4000800017f */
[----:B---3--:R-:W-:Y:S05]  /*11d40*/  @!P0 NANOSLEEP.SYNCS 0x989680 ;  /* 0x009896800000895d */ /* 0x008fea0003900000 */
[----:B------:R-:W3:Y:S02]  /*11d50*/  @!P0 SYNCS.PHASECHK.TRANS64 P0, [R4+URZ+0x33440], R28 ;  /* 0x0334401c040085a7 */ /* 0x000ee4000800007f */
[----:B---3--:R-:W-:Y:S05]  /*11d60*/  @!P0 BRA `(.L_x_3685) ;  /* 0xfffffffc00f08947 */ /* 0x008fea000383ffff */
[----:B------:R-:W-:Y:S05]  /*11d70*/  BRA `(.L_x_3753) ;  /* 0xffffffb800ec7947 */ /* 0x000fea000383ffff */
.L_x_3686:
        /* <DEDUP_REMOVED lines=8> */
.L_x_3755:
[----:B------:R-:W-:Y:S05]  /*11e00*/  BSYNC B0 ;  /* 0x0000000000007941 */ /* 0x000fea0003800000 */
.L_x_3754:
[----:B------:R-:W-:Y:S01]  /*11e10*/  IMAD.MOV.U32 R13, RZ, RZ, R5 ;  /* 0x000000ffff0d7224 */ /* 0x000fe200078e0005 */
[----:B------:R-:W-:Y:S01]  /*11e20*/  MOV R12, RZ ;  /* 0x000000ff000c7202 */ /* 0x000fe20000000f00 */
[----:B------:R-:W-:Y:S01]  /*11e30*/  IMAD.MOV.U32 R11, RZ, RZ, 0x1c1f ;  /* 0x00001c1fff0b7424 */ /* 0x000fe200078e00ff */
[----:B------:R-:W-:Y:S01]  /*11e40*/  ISETP.GE.AND P2, PT, R20, 0x1, PT ;  /* 0x000000011400780c */ /* 0x000fe20003f46270 */
[----:B------:R-:W-:Y:S01]  /*11e50*/  IMAD.MOV.U32 R15, RZ, RZ, -0x1 ;  /* 0xffffffffff0f7424 */ /* 0x000fe200078e00ff */
[C---:B------:R-:W-:Y:S01]  /*11e60*/  LOP3.LUT P4, RZ, R18.reuse, 0x4, RZ, 0xc0, !PT ;  /* 0x0000000412ff7812 */ /* 0x040fe2000788c0ff */
[----:B------:R-:W-:Y:S01]  /*11e70*/  IMAD.MOV.U32 R3, RZ, RZ, R14 ;  /* 0x000000ffff037224 */ /* 0x000fe200078e000e */
[----:B------:R-:W-:-:S13]  /*11e80*/  LOP3.LUT P3, RZ, R18, 0x2, RZ, 0xc0, !PT ;  /* 0x0000000212ff7812 */ /* 0x000fda000786c0ff */
[----:B------:R-:W-:Y:S05]  /*11e90*/  WARPSYNC.COLLECTIVE R15, `(.L_x_3756) ;  /* 0x000000000f087348 */ /* 0x000fea0003c00000 */
[----:B------:R0:W1:Y:S02]  /*11ea0*/  SHFL.IDX P6, R14, R13, R12, R11 ;  /* 0x0000000c0d0e7389 */ /* 0x00006400000c000b */
[----:B01----:R-:W-:Y:S01]  /*11eb0*/  ENDCOLLECTIVE ;  /* 0x000000000000791b */ /* 0x003fe20003800000 */
.L_x_3756:
[----:B------:R-:W-:Y:S01]  /*11ec0*/  LOP3.LUT P1, RZ, R18, 0x1, RZ, 0xc0, !PT ;  /* 0x0000000112ff7812 */ /* 0x000fe2000782c0ff */
[----:B------:R-:W-:Y:S02]  /*11ed0*/  IMAD.MOV.U32 R13, RZ, RZ, R7 ;  /* 0x000000ffff0d7224 */ /* 0x000fe400078e0007 */
[----:B------:R-:W-:Y:S01]  /*11ee0*/  IMAD.MOV.U32 R12, RZ, RZ, 0x1 ;  /* 0x00000001ff0c7424 */ /* 0x000fe200078e00ff */
[----:B------:R-:W-:-:S13]  /*11ef0*/  @P2 IADD3 R2, P0, R36, R14, RZ ;  /* 0x0000000e24022210 */ /* 0x000fda0007f1e0ff */
[----:B------:R-:W-:Y:S05]  /*11f00*/  WARPSYNC.COLLECTIVE R15, `(.L_x_3757) ;  /* 0x000000000f087348 */ /* 0x000fea0003c00000 */
[----:B------:R0:W1:Y:S02]  /*11f10*/  SHFL.IDX P6, R14, R13, R12, R11 ;  /* 0x0000000c0d0e7389 */ /* 0x00006400000c000b */
[----:B01----:R-:W-:Y:S01]  /*11f20*/  ENDCOLLECTIVE ;  /* 0x000000000000791b */ /* 0x003fe20003800000 */
.L_x_3757:
[----:B------:R-:W-:-:S05]  /*11f30*/  @P2 IMAD.X R3, RZ, RZ, R3, P0 ;  /* 0x000000ffff032224 */ /* 0x000fca00000e0603 */
[----:B------:R-:W-:Y:S01]  /*11f40*/  @!PT LDS RZ, [RZ] ;  /* 0x00000000fffff984 */ /* 0x000fe20000000800 */
[----:B------:R-:W-:Y:S01]  /*11f50*/  @!PT LDS RZ, [RZ] ;  /* 0x00000000fffff984 */ /* 0x000fe20000000800 */
[----:B------:R-:W-:Y:S01]  /*11f60*/  @!PT LDS RZ, [RZ] ;  /* 0x00000000fffff984 */ /* 0x000fe20000000800 */
[----:B------:R0:W-:Y:S04]  /*11f70*/  @P2 LDGSTS.E.BYPASS.LTC128B.128 [R0+0x24200], desc[UR48][R2.64], !P4 ;  /* 0x2420000002002fae */ /* 0x0001e8000e101d70 */
[----:B------:R0:W-:Y:S01]  /*11f80*/  @P2 LDGSTS.E.BYPASS.LTC128B.128 [R0+0x26a00], desc[UR48][R2.64+0x40], !P3 ;  /* 0x26a0004002002fae */ /* 0x0001e2000d901d70 */
[----:B------:R-:W-:-:S03]  /*11f90*/  IMAD.MOV.U32 R13, RZ, RZ, R5 ;  /* 0x000000ffff0d7224 */ /* 0x000fc600078e0005 */
[----:B------:R0:W-:Y:S01]  /*11fa0*/  @P2 LDGSTS.E.BYPASS.LTC128B.128 [R0+0x29200], desc[UR48][R2.64+0x80], !P1 ;  /* 0x2920008002002fae */ /* 0x0001e2000c901d70 */
[----:B------:R-:W-:Y:S01]  /*11fb0*/  ISETP.GE.AND P2, PT, R20, 0x21, PT ;  /* 0x000000211400780c */ /* 0x000fe20003f46270 */
[----:B------:R-:W-:-:S12]  /*11fc0*/  IMAD.MOV.U32 R8, RZ, RZ, R14 ;  /* 0x000000ffff087224 */ /* 0x000fd800078e000e */
[----:B0-----:R-:W-:Y:S05]  /*11fd0*/  WARPSYNC.COLLECTIVE R15, `(.L_x_3758) ;  /* 0x000000000f087348 */ /* 0x001fea0003c00000 */
[----:B------:R1:W2:Y:S02]  /*11fe0*/  SHFL.IDX P6, R14, R13, R12, R11 ;  /* 0x0000000c0d0e7389 */ /* 0x0002a400000c000b */
[----:B012---:R-:W-:Y:S01]  /*11ff0*/  ENDCOLLECTIVE ;  /* 0x000000000000791b */ /* 0x007fe20003800000 */
.L_x_3758:
[----:B------:R-:W-:Y:S01]  /*12000*/  IMAD.MOV.U32 R13, RZ, RZ, R7 ;  /* 0x000000ffff0d7224 */ /* 0x000fe200078e0007 */
        /* <DEDUP_REMOVED lines=13> */
.L_x_3759:
[----:B------:R-:W-:Y:S01]  /*120e0*/  @!PT LDS RZ, [RZ] ;  /* 0x00000000fffff984 */ /* 0x000fe20000000800 */
[----:B------:R-:W-:Y:S01]  /*120f0*/  @!PT LDS RZ, [RZ] ;  /* 0x00000000fffff984 */ /* 0x000fe20000000800 */
[----:B------:R-:W-:Y:S01]  /*12100*/  @!PT LDS RZ, [RZ] ;  /* 0x00000000fffff984 */ /* 0x000fe20000000800 */
[----:B------:R0:W-:Y:S04]  /*12110*/  @P2 LDGSTS.E.BYPASS.LTC128B.128 [R0+0x27200], desc[UR48][R2.64+0x40], !P3 ;  /* 0x2720004002002fae */ /* 0x0001e8000d901d70 */
[----:B------:R0:W-:Y:S01]  /*12120*/  @P2 LDGSTS.E.BYPASS.LTC128B.128 [R0+0x29a00], desc[UR48][R2.64+0x80], !P1 ;  /* 0x29a0008002002fae */ /* 0x0001e2000c901d70 */
[----:B------:R-:W-:Y:S01]  /*12130*/  ISETP.GE.AND P2, PT, R20, 0x41, PT ;  /* 0x000000411400780c */ /* 0x000fe20003f46270 */
[----:B------:R-:W-:Y:S01]  /*12140*/  IMAD.MOV.U32 R13, RZ, RZ, R5 ;  /* 0x000000ffff0d7224 */ /* 0x000fe200078e0005 */
[----:B------:R-:W-:-:S11]  /*12150*/  MOV R8, R14 ;  /* 0x0000000e00087202 */ /* 0x000fd60000000f00 */
[----:B0-----:R-:W-:Y:S05]  /*12160*/  WARPSYNC.COLLECTIVE R15, `(.L_x_3760) ;  /* 0x000000000f087348 */ /* 0x001fea0003c00000 */
[----:B------:R1:W2:Y:S02]  /*12170*/  SHFL.IDX P6, R14, R13, R12, R11 ;  /* 0x0000000c0d0e7389 */ /* 0x0002a400000c000b */
[----:B012---:R-:W-:Y:S01]  /*12180*/  ENDCOLLECTIVE ;  /* 0x000000000000791b */ /* 0x007fe20003800000 */
.L_x_3760:
[----:B------:R-:W-:Y:S02]  /*12190*/  IMAD.MOV.U32 R13, RZ, RZ, R7 ;  /* 0x000000ffff0d7224 */ /* 0x000fe400078e0007 */
[----:B------:R-:W-:Y:S01]  /*121a0*/  IMAD.MOV.U32 R12, RZ, RZ, 0x3 ;  /* 0x00000003ff0c7424 */ /* 0x000fe200078e00ff */
[----:B------:R-:W-:-:S13]  /*121b0*/  @P2 IADD3 R10, P0, R36, R14, RZ ;  /* 0x0000000e240a2210 */ /* 0x000fda0007f1e0ff */
[----:B------:R-:W-:Y:S05]  /*121c0*/  WARPSYNC.COLLECTIVE R15, `(.L_x_3761) ;  /* 0x000000000f087348 */ /* 0x000fea0003c00000 */
[----:B------:R0:W1:Y:S02]  /*121d0*/  SHFL.IDX P6, R14, R13, R12, R11 ;  /* 0x0000000c0d0e7389 */ /* 0x00006400000c000b */
[----:B01----:R-:W-:Y:S01]  /*121e0*/  ENDCOLLECTIVE ;  /* 0x000000000000791b */ /* 0x003fe20003800000 */
.L_x_3761:
[----:B------:R-:W-:Y:S02]  /*121f0*/  @P2 IMAD.X R8, RZ, RZ, R8, P0 ;  /* 0x000000ffff082224 */ /* 0x000fe400000e0608 */
[----:B------:R-:W-:Y:S02]  /*12200*/  @P2 IMAD.MOV.U32 R2, RZ, RZ, R10 ;  /* 0x000000ffff022224 */ /* 0x000fe400078e000a */
[----:B------:R-:W-:-:S05]  /*12210*/  @P2 IMAD.MOV.U32 R3, RZ, RZ, R8 ;  /* 0x000000ffff032224 */ /* 0x000fca00078e0008 */
[----:B------:R-:W-:Y:S01]  /*12220*/  @!PT LDS RZ, [RZ] ;  /* 0x00000000fffff984 */ /* 0x000fe20000000800 */
[----:B------:R-:W-:Y:S01]  /*12230*/  @!PT LDS RZ, [RZ] ;  /* 0x00000000fffff984 */ /* 0x000fe20000000800 */
[----:B------:R-:W-:Y:S01]  /*12240*/  @!PT LDS RZ, [RZ] ;  /* 0x00000000fffff984 */ /* 0x000fe20000000800 */
[----:B------:R0:W-:Y:S01]  /*12250*/  @P2 LDGSTS.E.BYPASS.LTC128B.128 [R0+0x25200], desc[UR48][R2.64], !P4 ;  /* 0x2520000002002fae */ /* 0x0001e2000e101d70 */
[----:B------:R-:W-:-:S03]  /*12260*/  IMAD.MOV.U32 R13, RZ, RZ, R5 ;  /* 0x000000ffff0d7224 */ /* 0x000fc600078e0005 */
[----:B------:R0:W-:Y:S04]  /*12270*/  @P2 LDGSTS.E.BYPASS.LTC128B.128 [R0+0x27a00], desc[UR48][R2.64+0x40], !P3 ;  /* 0x27a0004002002fae */ /* 0x0001e8000d901d70 */
[----:B------:R0:W-:Y:S01]  /*12280*/  @P2 LDGSTS.E.BYPASS.LTC128B.128 [R0+0x2a200], desc[UR48][R2.64+0x80], !P1 ;  /* 0x2a20008002002fae */ /* 0x0001e2000c901d70 */
[----:B------:R-:W-:Y:S01]  /*12290*/  ISETP.GE.AND P2, PT, R20, 0x61, PT ;  /* 0x000000611400780c */ /* 0x000fe20003f46270 */
[----:B------:R-:W-:-:S12]  /*122a0*/  IMAD.MOV.U32 R7, RZ, RZ, R14 ;  /* 0x000000ffff077224 */ /* 0x000fd800078e000e */
[----:B0-----:R-:W-:Y:S05]  /*122b0*/  WARPSYNC.COLLECTIVE R15, `(.L_x_3762) ;  /* 0x000000000f087348 */ /* 0x001fea0003c00000 */
[----:B------:R1:W2:Y:S02]  /*122c0*/  SHFL.IDX P6, R14, R13, R12, R11 ;  /* 0x0000000c0d0e7389 */ /* 0x0002a400000c000b */
[----:B012---:R-:W-:Y:S01]  /*122d0*/  ENDCOLLECTIVE ;  /* 0x000000000000791b */ /* 0x007fe20003800000 */
.L_x_3762:
[----:B------:R-:W-:Y:S02]  /*122e0*/  IMAD.MOV.U32 R13, RZ, RZ, R9 ;  /* 0x000000ffff0d7224 */ /* 0x000fe400078e0009 */
[----:B------:R-:W-:Y:S01]  /*122f0*/  IMAD.MOV.U32 R12, RZ, RZ, RZ ;  /* 0x000000ffff0c7224 */ /* 0x000fe200078e00ff */
[----:B------:R-:W-:-:S13]  /*12300*/  @P2 IADD3 R5, P0, R36, R14, RZ ;  /* 0x0000000e24052210 */ /* 0x000fda0007f1e0ff */
[----:B------:R-:W-:Y:S05]  /*12310*/  WARPSYNC.COLLECTIVE R15, `(.L_x_3763) ;  /* 0x000000000f087348 */ /* 0x000fea0003c00000 */
[----:B------:R0:W1:Y:S02]  /*12320*/  SHFL.IDX P6, R14, R13, R12, R11 ;  /* 0x0000000c0d0e7389 */ /* 0x00006400000c000b */
[----:B01----:R-:W-:Y:S01]  /*12330*/  ENDCOLLECTIVE ;  /* 0x000000000000791b */ /* 0x003fe20003800000 */
.L_x_3763:
        /* <DEDUP_REMOVED lines=10> */
[----:B------:R-:W-:-:S07]  /*123e0*/  MOV R9, R14 ;  /* 0x0000000e00097202 */ /* 0x000fce0000000f00 */
[----:B0-----:R-:W-:Y:S05]  /*123f0*/  WARPSYNC.COLLECTIVE R15, `(.L_x_3764) ;  /* 0x000000000f087348 */ /* 0x001fea0003c00000 */
[----:B------:R1:W2:Y:S02]  /*12400*/  SHFL.IDX P6, R14, R13, R12, R11 ;  /* 0x0000000c0d0e7389 */ /* 0x0002a400000c000b */
[----:B012---:R-:W-:Y:S01]  /*12410*/  ENDCOLLECTIVE ;  /* 0x000000000000791b */ /* 0x007fe20003800000 */
.L_x_3764:
[----:B------:R-:W-:Y:S05]  /*12420*/  BRA `(.L_x_3765) ;  /* 0xffffffb800707947 */ /* 0x000fea000383ffff */
.L_x_3692:
[----:B------:R-:W-:Y:S02]  /*12430*/  IMAD.MOV.U32 R13, RZ, RZ, R4 ;  /* 0x000000ffff0d7224 */ /* 0x000fe400078e0004 */
[----:B------:R-:W-:Y:S02]  /*12440*/  IMAD.MOV.U32 R12, RZ, RZ, RZ ;  /* 0x000000ffff0c7224 */ /* 0x000fe400078e00ff */
[----:B------:R-:W-:Y:S02]  /*12450*/  IMAD.MOV.U32 R11, RZ, RZ, 0x1c1f ;  /* 0x00001c1fff0b7424 */ /* 0x000fe400078e00ff */
[----:B------:R-:W-:Y:S02]  /*12460*/  IMAD.MOV.U32 R15, RZ, RZ, -0x1 ;  /* 0xffffffffff0f7424 */ /* 0x000fe400078e00ff */
[----:B------:R-:W-:-:S07]  /*12470*/  IMAD.IADD R5, R10, 0x1, R5 ;  /* 0x000000010a057824 */ /* 0x000fce00078e0205 */
[----:B-----5:R-:W-:Y:S05]  /*12480*/  WARPSYNC.COLLECTIVE R15, `(.L_x_3766) ;  /* 0x000000000f087348 */ /* 0x020fea0003c00000 */
[----:B------:R0:W1:Y:S02]  /*12490*/  SHFL.IDX P6, R14, R13, R12, R11 ;  /* 0x0000000c0d0e7389 */ /* 0x00006400000c000b */
[----:B01---5:R-:W-:Y:S01]  /*124a0*/  ENDCOLLECTIVE ;  /* 0x000000000000791b */ /* 0x023fe20003800000 */
.L_x_3766:
[C---:B------:R-:W-:Y:S01]  /*124b0*/  VIADD R6, R5.reuse, 0x20 ;  /* 0x0000002005067836 */ /* 0x040fe20000000000 */
[----:B------:R-:W-:Y:S01]  /*124c0*/  ISETP.GE.AND P1, PT, R5, UR40, PT ;  /* 0x0000002805007c0c */ /* 0x000fe2000bf26270 */
[----:B------:R-:W-:Y:S02]  /*124d0*/  IMAD.MOV.U32 R13, RZ, RZ, R0 ;  /* 0x000000ffff0d7224 */ /* 0x000fe400078e0000 */
[----:B------:R-:W-:-:S10]  /*124e0*/  IMAD.MOV.U32 R2, RZ, RZ, R14 ;  /* 0x000000ffff027224 */ /* 0x000fd400078e000e */
[----:B------:R-:W-:Y:S05]  /*124f0*/  WARPSYNC.COLLECTIVE R15, `(.L_x_3767) ;  /* 0x000000000f087348 */ /* 0x000fea0003c00000 */
[----:B------:R0:W1:Y:S02]  /*12500*/  SHFL.IDX P6, R14, R13, R12, R11 ;  /* 0x0000000c0d0e7389 */ /* 0x00006400000c000b */
[----:B01----:R-:W-:Y:S01]  /*12510*/  ENDCOLLECTIVE ;  /* 0x000000000000791b */ /* 0x003fe20003800000 */
.L_x_3767:
        /* <DEDUP_REMOVED lines=8> */
.L_x_3768:
[----:B------:R-:W-:Y:S01]  /*125a0*/  @!PT LDS RZ, [RZ] ;  /* 0x00000000fffff984 */ /* 0x000fe20000000800 */
[----:B------:R-:W-:Y:S01]  /*125b0*/  @!PT LDS RZ, [RZ] ;  /* 0x00000000fffff984 */ /* 0x000fe20000000800 */
[----:B------:R-:W-:Y:S01]  /*125c0*/  @!PT LDS RZ, [RZ] ;  /* 0x00000000fffff984 */ /* 0x000fe20000000800 */
[----:B------:R0:W-:Y:S04]  /*125d0*/  @!P1 LDGSTS.E.BYPASS.LTC128B.128 [R8+0x1e200], desc[UR48][R2.64], !P3 ;  /* 0x1e20000002089fae */ /* 0x0001e8000d901d70 */
[----:B------:R0:W-:Y:S04]  /*125e0*/  @!P1 LDGSTS.E.BYPASS.LTC128B.128 [R8+0x20200], desc[UR48][R2.64+0x40], !P4 ;  /* 0x2020004002089fae */ /* 0x0001e8000e101d70 */
[----:B------:R0:W-:Y:S01]  /*125f0*/  @!P1 LDGSTS.E.BYPASS.LTC128B.128 [R8+0x22200], desc[UR48][R2.64+0x80], !P5 ;  /* 0x2220008002089fae */ /* 0x0001e2000e901d70 */
[----:B------:R-:W-:Y:S01]  /*12600*/  ISETP.GE.AND P1, PT, R6, UR40, PT ;  /* 0x0000002806007c0c */ /* 0x000fe2000bf26270 */
[----:B------:R-:W-:Y:S01]  /*12610*/  IMAD.MOV.U32 R13, RZ, RZ, R0 ;  /* 0x000000ffff0d7224 */ /* 0x000fe200078e0000 */
[----:B------:R-:W-:-:S11]  /*12620*/  MOV R6, R14 ;  /* 0x0000000e00067202 */ /* 0x000fd60000000f00 */
[----:B0-----:R-:W-:Y:S05]  /*12630*/  WARPSYNC.COLLECTIVE R15, `(.L_x_3769) ;  /* 0x000000000f087348 */ /* 0x001fea0003c00000 */
[----:B------:R1:W2:Y:S02]  /*12640*/  SHFL.IDX P6, R14, R13, R12, R11 ;  /* 0x0000000c0d0e7389 */ /* 0x0002a400000c000b */
[----:B012---:R-:W-:Y:S01]  /*12650*/  ENDCOLLECTIVE ;  /* 0x000000000000791b */ /* 0x007fe20003800000 */
.L_x_3769:
[----:B------:R-:W-:Y:S02]  /*12660*/  IMAD.MOV.U32 R13, RZ, RZ, R4 ;  /* 0x000000ffff0d7224 */ /* 0x000fe400078e0004 */
[----:B------:R-:W-:Y:S01]  /*12670*/  IMAD.MOV.U32 R12, RZ, RZ, 0x2 ;  /* 0x00000002ff0c7424 */ /* 0x000fe200078e00ff */
[----:B------:R-:W-:-:S05]  /*12680*/  @!P1 IADD3 R14, P0, R36, R14, RZ ;  /* 0x0000000e240e9210 */ /* 0x000fca0007f1e0ff */
[----:B------:R-:W-:-:S08]  /*12690*/  @!P1 IMAD.MOV.U32 R2, RZ, RZ, R14 ;  /* 0x000000ffff029224 */ /* 0x000fd000078e000e */
[----:B------:R-:W-:Y:S05]  /*126a0*/  WARPSYNC.COLLECTIVE R15, `(.L_x_3770) ;  /* 0x000000000f087348 */ /* 0x000fea0003c00000 */
[----:B------:R0:W1:Y:S02]  /*126b0*/  SHFL.IDX P6, R14, R13, R12, R11 ;  /* 0x0000000c0d0e7389 */ /* 0x00006400000c000b */
[----:B01----:R-:W-:Y:S01]  /*126c0*/  ENDCOLLECTIVE ;  /* 0x000000000000791b */ /* 0x003fe20003800000 */
.L_x_3770:
        /* <DEDUP_REMOVED lines=8> */
[----:B------:R0:W-:Y:S04]  /*12750*/  @!P1 LDGSTS.E.BYPASS.LTC128B.128 [R8+0x20a00], desc[UR48][R2.64+0x40], !P4 ;  /* 0x20a0004002089fae */ /* 0x0001e8000e101d70 */
[----:B------:R0:W-:Y:S01]  /*12760*/  @!P1 LDGSTS.E.BYPASS.LTC128B.128 [R8+0x22a00], desc[UR48][R2.64+0x80], !P5 ;  /* 0x22a0008002089fae */ /* 0x0001e2000e901d70 */
[----:B------:R-:W-:Y:S01]  /*12770*/  ISETP.GE.AND P1, PT, R6, UR40, PT ;  /* 0x0000002806007c0c */ /* 0x000fe2000bf26270 */
[----:B------:R-:W-:-:S12]  /*12780*/  IMAD.MOV.U32 R6, RZ, RZ, R14 ;  /* 0x000000ffff067224 */ /* 0x000fd800078e000e */
[----:B0-----:R-:W-:Y:S05]  /*12790*/  WARPSYNC.COLLECTIVE R15, `(.L_x_3771) ;  /* 0x000000000f087348 */ /* 0x001fea0003c00000 */
[----:B------:R1:W2:Y:S02]  /*127a0*/  SHFL.IDX P6, R14, R13, R12, R11 ;  /* 0x0000000c0d0e7389 */ /* 0x0002a400000c000b */
[----:B012---:R-:W-:Y:S01]  /*127b0*/  ENDCOLLECTIVE ;  /* 0x000000000000791b */ /* 0x007fe20003800000 */
.L_x_3771:
[----:B------:R-:W-:Y:S01]  /*127c0*/  IMAD.MOV.U32 R13, RZ, RZ, R4 ;  /* 0x000000ffff0d7224 */ /* 0x000fe200078e0004 */
[----:B------:R-:W-:Y:S02]  /*127d0*/  MOV R12, 0x3 ;  /* 0x00000003000c7802 */ /* 0x000fe40000000f00 */
[----:B------:R-:W-:-:S05]  /*127e0*/  @!P1 IADD3 R14, P0, R36, R14, RZ ;  /* 0x0000000e240e9210 */ /* 0x000fca0007f1e0ff */
[----:B------:R-:W-:-:S08]  /*127f0*/  @!P1 IMAD.MOV.U32 R2, RZ, RZ, R14 ;  /* 0x000000ffff029224 */ /* 0x000fd000078e000e */
[----:B------:R-:W-:Y:S05]  /*12800*/  WARPSYNC.COLLECTIVE R15, `(.L_x_3772) ;  /* 0x000000000f087348 */ /* 0x000fea0003c00000 */
[----:B------:R0:W1:Y:S02]  /*12810*/  SHFL.IDX P6, R14, R13, R12, R11 ;  /* 0x0000000c0d0e7389 */ /* 0x00006400000c000b */
[----:B01----:R-:W-:Y:S01]  /*12820*/  ENDCOLLECTIVE ;  /* 0x000000000000791b */ /* 0x003fe20003800000 */
.L_x_3772:
[----:B------:R-:W-:-:S04]  /*12830*/  @!P1 IMAD.X R7, RZ, RZ, R6, P0 ;  /* 0x000000ffff079224 */ /* 0x000fc800000e0606 */
        /* <DEDUP_REMOVED lines=8> */
[----:B------:R-:W-:-:S07]  /*128c0*/  IMAD.MOV.U32 R6, RZ, RZ, R14 ;  /* 0x000000ffff067224 */ /* 0x000fce00078e000e */
[----:B0-----:R-:W-:Y:S05]  /*128d0*/  WARPSYNC.COLLECTIVE R15, `(.L_x_3773) ;  /* 0x000000000f087348 */ /* 0x001fea0003c00000 */
[----:B------:R1:W2:Y:S02]  /*128e0*/  SHFL.IDX P6, R14, R13, R12, R11 ;  /* 0x0000000c0d0e7389 */ /* 0x0002a400000c000b */
[----:B012---:R-:W-:Y:S01]  /*128f0*/  ENDCOLLECTIVE ;  /* 0x000000000000791b */ /* 0x007fe20003800000 */
.L_x_3773:
[----:B------:R-:W-:Y:S05]  /*12900*/  BRA `(.L_x_3774) ;  /* 0xffffffbc00707947 */ /* 0x000fea000383ffff */
.L_x_3693:
[----:B0-----:R0:W1:Y:S02]  /*12910*/  SYNCS.PHASECHK.TRANS64.TRYWAIT P0, [R29+URZ+0x33420], R0 ;  /* 0x033420001d0075a7 */ /* 0x001064000800017f */
[----:B-1----:R-:W-:Y:S05]  /*12920*/  @!P0 NANOSLEEP.SYNCS 0x989680 ;  /* 0x009896800000895d */ /* 0x002fea0003900000 */
[----:B------:R-:W1:Y:S02]  /*12930*/  @!P0 SYNCS.PHASECHK.TRANS64 P0, [R29+URZ+0x33420], R0 ;  /* 0x033420001d0085a7 */ /* 0x000e64000800007f */
[----:B-1----:R-:W-:Y:S05]  /*12940*/  @!P0 BRA `(.L_x_3693) ;  /* 0xfffffffc00f08947 */ /* 0x002fea000383ffff */
[----:B------:R-:W-:Y:S05]  /*12950*/  BRA `(.L_x_3775) ;  /* 0xffffffbc00ac7947 */ /* 0x000fea000383ffff */
.L_x_3697:
[----:B0-----:R0:W1:Y:S02]  /*12960*/  SYNCS.PHASECHK.TRANS64.TRYWAIT P0, [R4+URZ+0x33480], R28 ;  /* 0x0334801c040075a7 */ /* 0x001064000800017f */
[----:B-1----:R-:W-:Y:S05]  /*12970*/  @!P0 NANOSLEEP.SYNCS 0x989680 ;  /* 0x009896800000895d */ /* 0x002fea0003900000 */
[----:B------:R-:W1:Y:S02]  /*12980*/  @!P0 SYNCS.PHASECHK.TRANS64 P0, [R4+URZ+0x33480], R28 ;  /* 0x0334801c040085a7 */ /* 0x000e64000800007f */
[----:B-1----:R-:W-:Y:S05]  /*12990*/  @!P0 BRA `(.L_x_3697) ;  /* 0xfffffffc00f08947 */ /* 0x002fea000383ffff */
[----:B------:R-:W-:Y:S05]  /*129a0*/  BRA `(.L_x_3776) ;  /* 0xffffffc000b87947 */ /* 0x000fea000383ffff */
.L_x_3698:
        /* <DEDUP_REMOVED lines=8> */
.L_x_3778:
[----:B------:R-:W-:Y:S05]  /*12a30*/  BSYNC B0 ;  /* 0x0000000000007941 */ /* 0x000fea0003800000 */
.L_x_3777:
        /* <DEDUP_REMOVED lines=8> */
.L_x_3779:
[----:B------:R-:W-:Y:S02]  /*12ac0*/  IMAD.MOV.U32 R13, RZ, RZ, R10 ;  /* 0x000000ffff0d7224 */ /* 0x000fe400078e000a */
[----:B------:R-:W-:Y:S02]  /*12ad0*/  IMAD.MOV.U32 R12, RZ, RZ, 0x1 ;  /* 0x00000001ff0c7424 */ /* 0x000fe400078e00ff */
[----:B------:R-:W-:-:S07]  /*12ae0*/  IMAD.MOV.U32 R2, RZ, RZ, R14 ;  /* 0x000000ffff027224 */ /* 0x000fce00078e000e */
[----:B------:R-:W-:Y:S05]  /*12af0*/  WARPSYNC.COLLECTIVE R15, `(.L_x_3780) ;  /* 0x000000000f087348 */ /* 0x000fea0003c00000 */
[----:B------:R0:W1:Y:S02]  /*12b00*/  SHFL.IDX P6, R14, R13, R12, R11 ;  /* 0x0000000c0d0e7389 */ /* 0x00006400000c000b */
[----:B01----:R-:W-:Y:S01]  /*12b10*/  ENDCOLLECTIVE ;  /* 0x000000000000791b */ /* 0x003fe20003800000 */
.L_x_3780:
[----:B------:R-:W-:-:S05]  /*12b20*/  IADD3 R2, P0, R36, R2, RZ ;  /* 0x0000000224027210 */ /* 0x000fca0007f1e0ff */
[----:B------:R-:W-:Y:S01]  /*12b30*/  IMAD.X R3, RZ, RZ, R0, P0 ;  /* 0x000000ffff037224 */ /* 0x000fe200000e0600 */
[----:B------:R-:W-:Y:S01]  /*12b40*/  IADD3 R0, R35, UR41, RZ ;  /* 0x0000002923007c10 */ /* 0x000fe2000fffe0ff */
[----:B------:R-:W-:-:S04]  /*12b50*/  IMAD.MOV.U32 R13, RZ, RZ, R9 ;  /* 0x000000ffff0d7224 */ /* 0x000fc800078e0009 */
[----:B------:R-:W-:Y:S01]  /*12b60*/  @!PT LDS RZ, [RZ] ;  /* 0x00000000fffff984 */ /* 0x000fe20000000800 */
[----:B------:R-:W-:Y:S01]  /*12b70*/  @!PT LDS RZ, [RZ] ;  /* 0x00000000fffff984 */ /* 0x000fe20000000800 */
[----:B------:R-:W-:Y:S01]  /*12b80*/  @!PT LDS RZ, [RZ] ;  /* 0x00000000fffff984 */ /* 0x000fe20000000800 */
[----:B------:R-:W-:Y:S04]  /*12b90*/  LDGSTS.E.BYPASS.LTC128B.128 [R0+0xf200], desc[UR48][R2.64], !P4 ;  /* 0x0f20000002007fae */ /* 0x000fe8000e101d70 */
[----:B------:R-:W-:Y:S04]  /*12ba0*/  LDGSTS.E.BYPASS.LTC128B.128 [R0+0x11a00], desc[UR48][R2.64+0x40], !P3 ;  /* 0x11a0004002007fae */ /* 0x000fe8000d901d70 */
[----:B------:R0:W-:Y:S02]  /*12bb0*/  LDGSTS.E.BYPASS.LTC128B.128 [R0+0x14200], desc[UR48][R2.64+0x80], !P1 ;  /* 0x1420008002007fae */ /* 0x0001e4000c901d70 */
[----:B0-----:R-:W-:-:S07]  /*12bc0*/  IMAD.MOV.U32 R3, RZ, RZ, R14 ;  /* 0x000000ffff037224 */ /* 0x001fce00078e000e */
[----:B------:R-:W-:Y:S05]  /*12bd0*/  WARPSYNC.COLLECTIVE R15, `(.L_x_3781) ;  /* 0x000000000f087348 */ /* 0x000fea0003c00000 */
[----:B------:R0:W1:Y:S02]  /*12be0*/  SHFL.IDX P6, R14, R13, R12, R11 ;  /* 0x0000000c0d0e7389 */ /* 0x00006400000c000b */
[----:B01----:R-:W-:Y:S01]  /*12bf0*/  ENDCOLLECTIVE ;  /* 0x000000000000791b */ /* 0x003fe20003800000 */
.L_x_3781:
[----:B------:R-:W-:Y:S02]  /*12c00*/  IMAD.MOV.U32 R13, RZ, RZ, R10 ;  /* 0x000000ffff0d7224 */ /* 0x000fe400078e000a */
[----:B------:R-:W-:Y:S02]  /*12c10*/  IMAD.MOV.U32 R12, RZ, RZ, 0x2 ;  /* 0x00000002ff0c7424 */ /* 0x000fe400078e00ff */
[----:B------:R-:W-:-:S07]  /*12c20*/  IMAD.MOV.U32 R2, RZ, RZ, R14 ;  /* 0x000000ffff027224 */ /* 0x000fce00078e000e */
[----:B------:R-:W-:Y:S05]  /*12c30*/  WARPSYNC.COLLECTIVE R15, `(.L_x_3782) ;  /* 0x000000000f087348 */ /* 0x000fea0003c00000 */
[----:B------:R0:W1:Y:S02]  /*12c40*/  SHFL.IDX P6, R14, R13, R12, R11 ;  /* 0x0000000c0d0e7389 */ /* 0x00006400000c000b */
[----:B01----:R-:W-:Y:S01]  /*12c50*/  ENDCOLLECTIVE ;  /* 0x000000000000791b */ /* 0x003fe20003800000 */
.L_x_3782:
        /* <DEDUP_REMOVED lines=13> */
.L_x_3783:
[----:B------:R-:W-:Y:S01]  /*12d30*/  IMAD.MOV.U32 R13, RZ, RZ, R10 ;  /* 0x000000ffff0d7224 */ /* 0x000fe200078e000a */
[----:B------:R-:W-:Y:S01]  /*12d40*/  MOV R12, 0x3 ;  /* 0x00000003000c7802 */ /* 0x000fe20000000f00 */
[----:B------:R-:W-:-:S07]  /*12d50*/  IMAD.MOV.U32 R2, RZ, RZ, R14 ;  /* 0x000000ffff027224 */ /* 0x000fce00078e000e */
[----:B------:R-:W-:Y:S05]  /*12d60*/  WARPSYNC.COLLECTIVE R15, `(.L_x_3784) ;  /* 0x000000000f087348 */ /* 0x000fea0003c00000 */
[----:B------:R0:W1:Y:S02]  /*12d70*/  SHFL.IDX P6, R14, R13, R12, R11 ;  /* 0x0000000c0d0e7389 */ /* 0x00006400000c000b */
[----:B01----:R-:W-:Y:S01]  /*12d80*/  ENDCOLLECTIVE ;  /* 0x000000000000791b */ /* 0x003fe20003800000 */
.L_x_3784:
        /* <DEDUP_REMOVED lines=13> */
.L_x_3785:
[----:B------:R-:W-:Y:S02]  /*12e60*/  IMAD.MOV.U32 R13, RZ, RZ, R20 ;  /* 0x000000ffff0d7224 */ /* 0x000fe400078e0014 */
[----:B------:R-:W-:Y:S02]  /*12e70*/  IMAD.MOV.U32 R12, RZ, RZ, RZ ;  /* 0x000000ffff0c7224 */ /* 0x000fe400078e00ff */
[----:B------:R-:W-:-:S07]  /*12e80*/  IMAD.MOV.U32 R2, RZ, RZ, R14 ;  /* 0x000000ffff027224 */ /* 0x000fce00078e000e */
[----:B------:R-:W-:Y:S05]  /*12e90*/  WARPSYNC.COLLECTIVE R15, `(.L_x_3786) ;  /* 0x000000000f087348 */ /* 0x000fea0003c00000 */
[----:B------:R0:W1:Y:S02]  /*12ea0*/  SHFL.IDX P6, R14, R13, R12, R11 ;  /* 0x0000000c0d0e7389 */ /* 0x00006400000c000b */
[----:B01----:R-:W-:Y:S01]  /*12eb0*/  ENDCOLLECTIVE ;  /* 0x000000000000791b */ /* 0x003fe20003800000 */
.L_x_3786:
        /* <DEDUP_REMOVED lines=13> */
.L_x_3787:
[----:B------:R-:W-:Y:S01]  /*12f90*/  IMAD.MOV.U32 R2, RZ, RZ, R14 ;  /* 0x000000ffff027224 */ /* 0x000fe200078e000e */
[----:B------:R-:W-:Y:S06]  /*12fa0*/  BRA `(.L_x_3788) ;  /* 0xffffffc0004c7947 */ /* 0x000fec000383ffff */
.L_x_3703:
[----:B---3--:R3:W4:Y:S02]  /*12fb0*/  SYNCS.PHASECHK.TRANS64.TRYWAIT P0, [R4+URZ+0x33440], R28 ;  /* 0x0334401c040075a7 */ /* 0x008724000800017f */
[----:B----4-:R-:W-:Y:S05]  /*12fc0*/  @!P0 NANOSLEEP.SYNCS 0x989680 ;  /* 0x009896800000895d */ /* 0x010fea0003900000 */
[----:B------:R-:W4:Y:S02]  /*12fd0*/  @!P0 SYNCS.PHASECHK.TRANS64 P0, [R4+URZ+0x33440], R28 ;  /* 0x0334401c040085a7 */ /* 0x000f24000800007f */
[----:B----4-:R-:W-:Y:S05]  /*12fe0*/  @!P0 BRA `(.L_x_3703) ;  /* 0xfffffffc00f08947 */ /* 0x010fea000383ffff */
[----:B------:R-:W-:Y:S05]  /*12ff0*/  BRA `(.L_x_3789) ;  /* 0xffffffc000a47947 */ /* 0x000fea000383ffff */
.L_x_3704:
        /* <DEDUP_REMOVED lines=8> */
.L_x_3791:
[----:B------:R-:W-:Y:S05]  /*13080*/  BSYNC B0 ;  /* 0x0000000000007941 */ /* 0x000fea0003800000 */
.L_x_3790:
[----:B------:R-:W-:Y:S01]  /*13090*/  IMAD.MOV.U32 R13, RZ, RZ, R20 ;  /* 0x000000ffff0d7224 */ /* 0x000fe200078e0014 */
[----:B------:R-:W-:Y:S01]  /*130a0*/  MOV R3, R14 ;  /* 0x0000000e00037202 */ /* 0x000fe20000000f00 */
[----:B------:R-:W-:Y:S02]  /*130b0*/  IMAD.MOV.U32 R12, RZ, RZ, RZ ;  /* 0x000000ffff0c7224 */ /* 0x000fe400078e00ff */
[----:B------:R-:W-:Y:S02]  /*130c0*/  IMAD.MOV.U32 R11, RZ, RZ, 0x1c1f ;  /* 0x00001c1fff0b7424 */ /* 0x000fe400078e00ff */
[----:B------:R-:W-:-:S07]  /*130d0*/  IMAD.MOV.U32 R15, RZ, RZ, -0x1 ;  /* 0xffffffffff0f7424 */ /* 0x000fce00078e00ff */
[----:B------:R-:W-:Y:S05]  /*130e0*/  WARPSYNC.COLLECTIVE R15, `(.L_x_3792) ;  /* 0x000000000f087348 */ /* 0x000fea0003c00000 */
[----:B------:R0:W1:Y:S02]  /*130f0*/  SHFL.IDX P6, R14, R13, R12, R11 ;  /* 0x0000000c0d0e7389 */ /* 0x00006400000c000b */
[----:B01----:R-:W-:Y:S01]  /*13100*/  ENDCOLLECTIVE ;  /* 0x000000000000791b */ /* 0x003fe20003800000 */
.L_x_3792:
[----:B------:R-:W-:Y:S02]  /*13110*/  IMAD.MOV.U32 R13, RZ, RZ, R21 ;  /* 0x000000ffff0d7224 */ /* 0x000fe400078e0015 */
[----:B------:R-:W-:Y:S01]  /*13120*/  IMAD.MOV.U32 R12, RZ, RZ, 0x1 ;  /* 0x00000001ff0c7424 */ /* 0x000fe200078e00ff */
[----:B------:R-:W-:-:S13]  /*13130*/  IADD3 R2, P0, R36, R14, RZ ;  /* 0x0000000e24027210 */ /* 0x000fda0007f1e0ff */
[----:B------:R-:W-:Y:S05]  /*13140*/  WARPSYNC.COLLECTIVE R15, `(.L_x_3793) ;  /* 0x000000000f087348 */ /* 0x000fea0003c00000 */
[----:B------:R0:W1:Y:S02]  /*13150*/  SHFL.IDX P6, R14, R13, R12, R11 ;  /* 0x0000000c0d0e7389 */ /* 0x00006400000c000b */
[----:B01----:R-:W-:Y:S01]  /*13160*/  ENDCOLLECTIVE ;  /* 0x000000000000791b */ /* 0x003fe20003800000 */
.L_x_3793:
[----:B------:R-:W-:-:S05]  /*13170*/  IMAD.X R3, RZ, RZ, R3, P0 ;  /* 0x000000ffff037224 */ /* 0x000fca00000e0603 */
[----:B------:R-:W-:Y:S01]  /*13180*/  @!PT LDS RZ, [RZ] ;  /* 0x00000000fffff984 */ /* 0x000fe20000000800 */
[----:B------:R-:W-:Y:S01]  /*13190*/  @!PT LDS RZ, [RZ] ;  /* 0x00000000fffff984 */ /* 0x000fe20000000800 */
[----:B------:R-:W-:Y:S01]  /*131a0*/  @!PT LDS RZ, [RZ] ;  /* 0x00000000fffff984 */ /* 0x000fe20000000800 */
[----:B------:R-:W-:Y:S04]  /*131b0*/  LDGSTS.E.BYPASS.LTC128B.128 [R0+0x24200], desc[UR48][R2.64], !P4 ;  /* 0x2420000002007fae */ /* 0x000fe8000e101d70 */
[----:B------:R-:W-:Y:S01]  /*131c0*/  LDGSTS.E.BYPASS.LTC128B.128 [R0+0x26a00], desc[UR48][R2.64+0x40], !P3 ;  /* 0x26a0004002007fae */ /* 0x000fe2000d901d70 */
[----:B------:R-:W-:-:S03]  /*131d0*/  IMAD.MOV.U32 R13, RZ, RZ, R20 ;  /* 0x000000ffff0d7224 */ /* 0x000fc600078e0014 */
[----:B------:R0:W-:Y:S02]  /*131e0*/  LDGSTS.E.BYPASS.LTC128B.128 [R0+0x29200], desc[UR48][R2.64+0x80], !P1 ;  /* 0x2920008002007fae */ /* 0x0001e4000c901d70 */
[----:B0-----:R-:W-:-:S07]  /*131f0*/  IMAD.MOV.U32 R3, RZ, RZ, R14 ;  /* 0x000000ffff037224 */ /* 0x001fce00078e000e */
[----:B------:R-:W-:Y:S05]  /*13200*/  WARPSYNC.COLLECTIVE R15, `(.L_x_3794) ;  /* 0x000000000f087348 */ /* 0x000fea0003c00000 */
[----:B------:R0:W1:Y:S02]  /*13210*/  SHFL.IDX P6, R14, R13, R12, R11 ;  /* 0x0000000c0d0e7389 */ /* 0x00006400000c000b */
[----:B01----:R-:W-:Y:S01]  /*13220*/  ENDCOLLECTIVE ;  /* 0x000000000000791b */ /* 0x003fe20003800000 */
.L_x_3794:
[----:B------:R-:W-:Y:S02]  /*13230*/  IMAD.MOV.U32 R13, RZ, RZ, R21 ;  /* 0x000000ffff0d7224 */ /* 0x000fe400078e0015 */
[----:B------:R-:W-:Y:S01]  /*13240*/  IMAD.MOV.U32 R12, RZ, RZ, 0x2 ;  /* 0x00000002ff0c7424 */ /* 0x000fe200078e00ff */
[----:B------:R-:W-:-:S13]  /*13250*/  IADD3 R2, P0, R36, R14, RZ ;  /* 0x0000000e24027210 */ /* 0x000fda0007f1e0ff */
[----:B------:R-:W-:Y:S05]  /*13260*/  WARPSYNC.COLLECTIVE R15, `(.L_x_3795) ;  /* 0x000000000f087348 */ /* 0x000fea0003c00000 */
[----:B------:R0:W1:Y:S02]  /*13270*/  SHFL.IDX P6, R14, R13, R12, R11 ;  /* 0x0000000c0d0e7389 */ /* 0x00006400000c000b */
[----:B01----:R-:W-:Y:S01]  /*13280*/  ENDCOLLECTIVE ;  /* 0x000000000000791b */ /* 0x003fe20003800000 */
.L_x_3795:
[----:B------:R-:W-:-:S05]  /*13290*/  IMAD.X R3, RZ, RZ, R3, P0 ;  /* 0x000000ffff037224 */ /* 0x000fca00000e0603 */
[----:B------:R-:W-:Y:S01]  /*132a0*/  @!PT LDS RZ, [RZ] ;  /* 0x00000000fffff984 */ /* 0x000fe20000000800 */
[----:B------:R-:W-:Y:S01]  /*132b0*/  @!PT LDS RZ, [RZ] ;  /* 0x00000000fffff984 */ /* 0x000fe20000000800 */
[----:B------:R-:W-:Y:S01]  /*132c0*/  @!PT LDS RZ, [RZ] ;  /* 0x00000000fffff984 */ /* 0x000fe20000000800 */
[----:B------:R-:W-:Y:S04]  /*132d0*/  LDGSTS.E.BYPASS.LTC128B.128 [R0+0x24a00], desc[UR48][R2.64], !P4 ;  /* 0x24a0000002007fae */ /* 0x000fe8000e101d70 */
[----:B------:R-:W-:Y:S01]  /*132e0*/  LDGSTS.E.BYPASS.LTC128B.128 [R0+0x27200], desc[UR48][R2.64+0x40], !P3 ;  /* 0x2720004002007fae */ /* 0x000fe2000d901d70 */
[----:B------:R-:W-:-:S03]  /*132f0*/  MOV R13, R20 ;  /* 0x00000014000d7202 */ /* 0x000fc60000000f00 */
[----:B------:R0:W-:Y:S02]  /*13300*/  LDGSTS.E.BYPASS.LTC128B.128 [R0+0x29a00], desc[UR48][R2.64+0x80], !P1 ;  /* 0x29a0008002007fae */ /* 0x0001e4000c901d70 */
[----:B0-----:R-:W-:-:S07]  /*13310*/  IMAD.MOV.U32 R3, RZ, RZ, R14 ;  /* 0x000000ffff037224 */ /* 0x001fce00078e000e */
[----:B------:R-:W-:Y:S05]  /*13320*/  WARPSYNC.COLLECTIVE R15, `(.L_x_3796) ;  /* 0x000000000f087348 */ /* 0x000fea0003c00000 */
[----:B------:R0:W1:Y:S02]  /*13330*/  SHFL.IDX P6, R14, R13, R12, R11 ;  /* 0x0000000c0d0e7389 */ /* 0x00006400000c000b */
[----:B01----:R-:W-:Y:S01]  /*13340*/  ENDCOLLECTIVE ;  /* 0x000000000000791b */ /* 0x003fe20003800000 */
.L_x_3796:
[----:B------:R-:W-:Y:S02]  /*13350*/  IMAD.MOV.U32 R13, RZ, RZ, R21 ;  /* 0x000000ffff0d7224 */ /* 0x000fe400078e0015 */
[----:B------:R-:W-:Y:S02]  /*13360*/  IMAD.MOV.U32 R12, RZ, RZ, 0x3 ;  /* 0x00000003ff0c7424 */ /* 0x000fe400078e00ff */
[----:B------:R-:W-:-:S07]  /*13370*/  IMAD.MOV.U32 R2, RZ, RZ, R14 ;  /* 0x000000ffff027224 */ /* 0x000fce00078e000e */
[----:B------:R-:W-:Y:S05]  /*13380*/  WARPSYNC.COLLECTIVE R15, `(.L_x_3797) ;  /* 0x000000000f087348 */ /* 0x000fea0003c00000 */
[----:B------:R0:W1:Y:S02]  /*13390*/  SHFL.IDX P6, R14, R13, R12, R11 ;  /* 0x0000000c0d0e7389 */ /* 0x00006400000c000b */
[----:B01----:R-:W-:Y:S01]  /*133a0*/  ENDCOLLECTIVE ;  /* 0x000000000000791b */ /* 0x003fe20003800000 */
.L_x_3797:
        /* <DEDUP_REMOVED lines=13> */
.L_x_3798:
[----:B------:R-:W-:Y:S02]  /*13480*/  IMAD.MOV.U32 R13, RZ, RZ, R25 ;  /* 0x000000ffff0d7224 */ /* 0x000fe400078e0019 */
[----:B------:R-:W-:Y:S02]  /*13490*/  IMAD.MOV.U32 R12, RZ, RZ, RZ ;  /* 0x000000ffff0c7224 */ /* 0x000fe400078e00ff */
[----:B------:R-:W-:-:S07]  /*134a0*/  IMAD.MOV.U32 R2, RZ, RZ, R14 ;  /* 0x000000ffff027224 */ /* 0x000fce00078e000e */
[----:B------:R-:W-:Y:S05]  /*134b0*/  WARPSYNC.COLLECTIVE R15, `(.L_x_3799) ;  /* 0x000000000f087348 */ /* 0x000fea0003c00000 */
[----:B------:R0:W1:Y:S02]  /*134c0*/  SHFL.IDX P6, R14, R13, R12, R11 ;  /* 0x0000000c0d0e7389 */ /* 0x00006400000c000b */
[----:B01----:R-:W-:Y:S01]  /*134d0*/  ENDCOLLECTIVE ;  /* 0x000000000000791b */ /* 0x003fe20003800000 */
.L_x_3799:
        /* <DEDUP_REMOVED lines=13> */
.L_x_3800:
[----:B------:R-:W-:Y:S05]  /*135b0*/  BRA `(.L_x_3801) ;  /* 0xffffffc000347947 */ /* 0x000fea000383ffff */
.L_x_3709:
[----:B0-----:R0:W1:Y:S02]  /*135c0*/  SYNCS.PHASECHK.TRANS64.TRYWAIT P1, [R2+URZ+0x33470], R3 ;  /* 0x03347003020075a7 */ /* 0x001064000802017f */
[----:B-1----:R-:W-:Y:S05]  /*135d0*/  @!P1 NANOSLEEP.SYNCS 0x989680 ;  /* 0x009896800000995d */ /* 0x002fea0003900000 */
[----:B------:R-:W1:Y:S02]  /*135e0*/  @!P1 SYNCS.PHASECHK.TRANS64 P1, [R2+URZ+0x33470], R3 ;  /* 0x03347003020095a7 */ /* 0x000e64000802007f */
[----:B-1----:R-:W-:Y:S05]  /*135f0*/  @!P1 BRA `(.L_x_3709) ;  /* 0xfffffffc00f09947 */ /* 0x002fea000383ffff */
[----:B------:R-:W-:Y:S05]  /*13600*/  BRA `(.L_x_3802) ;  /* 0xffffffc000a07947 */ /* 0x000fea000383ffff */
.L_x_3711:
[----:B0-----:R0:W1:Y:S02]  /*13610*/  SYNCS.PHASECHK.TRANS64.TRYWAIT P1, [R2+URZ+0x33460], R3 ;  /* 0x03346003020075a7 */ /* 0x001064000802017f */
[----:B-1----:R-:W-:Y:S05]  /*13620*/  @!P1 NANOSLEEP.SYNCS 0x989680 ;  /* 0x009896800000995d */ /* 0x002fea0003900000 */
[----:B------:R-:W1:Y:S02]  /*13630*/  @!P1 SYNCS.PHASECHK.TRANS64 P1, [R2+URZ+0x33460], R3 ;  /* 0x03346003020095a7 */ /* 0x000e64000802007f */
[----:B-1----:R-:W-:Y:S05]  /*13640*/  @!P1 BRA `(.L_x_3711) ;  /* 0xfffffffc00f09947 */ /* 0x002fea000383ffff */
[----:B------:R-:W-:Y:S05]  /*13650*/  BRA `(.L_x_3803) ;  /* 0xffffffc000b07947 */ /* 0x000fea000383ffff */
.L_x_3717:
[----:B0-----:R0:W1:Y:S02]  /*13660*/  SYNCS.PHASECHK.TRANS64.TRYWAIT P1, [R2+URZ+0x33470], R3 ;  /* 0x03347003020075a7 */ /* 0x001064000802017f */
[----:B-1----:R-:W-:Y:S05]  /*13670*/  @!P1 NANOSLEEP.SYNCS 0x989680 ;  /* 0x009896800000995d */ /* 0x002fea0003900000 */
[----:B------:R-:W1:Y:S02]  /*13680*/  @!P1 SYNCS.PHASECHK.TRANS64 P1, [R2+URZ+0x33470], R3 ;  /* 0x03347003020095a7 */ /* 0x000e64000802007f */
[----:B-1----:R-:W-:Y:S05]  /*13690*/  @!P1 BRA `(.L_x_3717) ;  /* 0xfffffffc00f09947 */ /* 0x002fea000383ffff */
[----:B------:R-:W-:Y:S05]  /*136a0*/  BRA `(.L_x_3804) ;  /* 0xffffffcc00707947 */ /* 0x000fea000383ffff */
.L_x_3719:
[----:B0-----:R0:W1:Y:S02]  /*136b0*/  SYNCS.PHASECHK.TRANS64.TRYWAIT P1, [R2+URZ+0x33460], R5 ;  /* 0x03346005020075a7 */ /* 0x001064000802017f */
[----:B-1----:R-:W-:Y:S05]  /*136c0*/  @!P1 NANOSLEEP.SYNCS 0x989680 ;  /* 0x009896800000995d */ /* 0x002fea0003900000 */
[----:B------:R-:W1:Y:S02]  /*136d0*/  @!P1 SYNCS.PHASECHK.TRANS64 P1, [R2+URZ+0x33460], R5 ;  /* 0x03346005020095a7 */ /* 0x000e64000802007f */
[----:B-1----:R-:W-:Y:S05]  /*136e0*/  @!P1 BRA `(.L_x_3719) ;  /* 0xfffffffc00f09947 */ /* 0x002fea000383ffff */
[----:B------:R-:W-:Y:S05]  /*136f0*/  BRA `(.L_x_3805) ;  /* 0xffffffcc00847947 */ /* 0x000fea000383ffff */
.L_x_3723:
[----:B0-----:R0:W1:Y:S02]  /*13700*/  SYNCS.PHASECHK.TRANS64.TRYWAIT P0, [R5+URZ+0x33420], R0 ;  /* 0x03342000050075a7 */ /* 0x001064000800017f */
[----:B-1----:R-:W-:Y:S05]  /*13710*/  @!P0 NANOSLEEP.SYNCS 0x989680 ;  /* 0x009896800000895d */ /* 0x002fea0003900000 */
[----:B------:R-:W1:Y:S02]  /*13720*/  @!P0 SYNCS.PHASECHK.TRANS64 P0, [R5+URZ+0x33420], R0 ;  /* 0x03342000050085a7 */ /* 0x000e64000800007f */
[----:B-1----:R-:W-:Y:S05]  /*13730*/  @!P0 BRA `(.L_x_3723) ;  /* 0xfffffffc00f08947 */ /* 0x002fea000383ffff */
[----:B------:R-:W-:Y:S05]  /*13740*/  BRA `(.L_x_3806) ;  /* 0xffffffd800547947 */ /* 0x000fea000383ffff */
.L_x_3727:
[----:B0-----:R0:W1:Y:S02]  /*13750*/  SYNCS.PHASECHK.TRANS64.TRYWAIT P1, [R3+URZ+0x33440], R2 ;  /* 0x03344002030075a7 */ /* 0x001064000802017f */
[----:B-1----:R-:W-:Y:S05]  /*13760*/  @!P1 NANOSLEEP.SYNCS 0x989680 ;  /* 0x009896800000995d */ /* 0x002fea0003900000 */
[----:B------:R-:W1:Y:S02]  /*13770*/  @!P1 SYNCS.PHASECHK.TRANS64 P1, [R3+URZ+0x33440], R2 ;  /* 0x03344002030095a7 */ /* 0x000e64000802007f */
[----:B-1----:R-:W-:Y:S05]  /*13780*/  @!P1 BRA `(.L_x_3727) ;  /* 0xfffffffc00f09947 */ /* 0x002fea000383ffff */
[----:B------:R-:W-:Y:S05]  /*13790*/  BRA `(.L_x_3807) ;  /* 0xffffffd800947947 */ /* 0x000fea000383ffff */
.L_x_3729:
[----:B-1----:R1:W2:Y:S02]  /*137a0*/  SYNCS.PHASECHK.TRANS64.TRYWAIT P1, [R5+URZ+0x33440], R0 ;  /* 0x03344000050075a7 */ /* 0x0022a4000802017f */
[----:B--2---:R-:W-:Y:S05]  /*137b0*/  @!P1 NANOSLEEP.SYNCS 0x989680 ;  /* 0x009896800000995d */ /* 0x004fea0003900000 */
[----:B------:R-:W2:Y:S02]  /*137c0*/  @!P1 SYNCS.PHASECHK.TRANS64 P1, [R5+URZ+0x33440], R0 ;  /* 0x03344000050095a7 */ /* 0x000ea4000802007f */
[----:B--2---:R-:W-:Y:S05]  /*137d0*/  @!P1 BRA `(.L_x_3729) ;  /* 0xfffffffc00f09947 */ /* 0x004fea000383ffff */
[----:B------:R-:W-:Y:S05]  /*137e0*/  BRA `(.L_x_3808) ;  /* 0xffffffd800a07947 */ /* 0x000fea000383ffff */
.L_x_3731:
[----:B--2---:R2:W3:Y:S02]  /*137f0*/  SYNCS.PHASECHK.TRANS64.TRYWAIT P1, [R3+URZ+0x33460], R2 ;  /* 0x03346002030075a7 */ /* 0x0044e4000802017f */
[----:B---3--:R-:W-:Y:S05]  /*13800*/  @!P1 NANOSLEEP.SYNCS 0x989680 ;  /* 0x009896800000995d */ /* 0x008fea0003900000 */
[----:B------:R-:W3:Y:S02]  /*13810*/  @!P1 SYNCS.PHASECHK.TRANS64 P1, [R3+URZ+0x33460], R2 ;  /* 0x03346002030095a7 */ /* 0x000ee4000802007f */
[----:B---3--:R-:W-:Y:S05]  /*13820*/  @!P1 BRA `(.L_x_3731) ;  /* 0xfffffffc00f09947 */ /* 0x008fea000383ffff */
[----:B------:R-:W-:Y:S05]  /*13830*/  BRA `(.L_x_3809) ;  /* 0xffffffd8009c7947 */ /* 0x000fea000383ffff */
.L_x_3733:
[----:B---3--:R3:W4:Y:S02]  /*13840*/  SYNCS.PHASECHK.TRANS64.TRYWAIT P1, [R5+URZ+0x33460], R0 ;  /* 0x03346000050075a7 */ /* 0x008724000802017f */
[----:B----4-:R-:W-:Y:S05]  /*13850*/  @!P1 NANOSLEEP.SYNCS 0x989680 ;  /* 0x009896800000995d */ /* 0x010fea0003900000 */
[----:B------:R-:W4:Y:S02]  /*13860*/  @!P1 SYNCS.PHASECHK.TRANS64 P1, [R5+URZ+0x33460], R0 ;  /* 0x03346000050095a7 */ /* 0x000f24000802007f */
[----:B----4-:R-:W-:Y:S05]  /*13870*/  @!P1 BRA `(.L_x_3733) ;  /* 0xfffffffc00f09947 */ /* 0x010fea000383ffff */
[----:B------:R-:W-:Y:S05]  /*13880*/  BRA `(.L_x_3810) ;  /* 0xffffffd800987947 */ /* 0x000fea000383ffff */
.L_x_3735:
[----:B----4-:R4:W0:Y:S02]  /*13890*/  SYNCS.PHASECHK.TRANS64.TRYWAIT P1, [R3+URZ+0x33480], R2 ;  /* 0x03348002030075a7 */ /* 0x010824000802017f */
[----:B0-----:R-:W-:Y:S05]  /*138a0*/  @!P1 NANOSLEEP.SYNCS 0x989680 ;  /* 0x009896800000995d */ /* 0x001fea0003900000 */
[----:B------:R-:W0:Y:S02]  /*138b0*/  @!P1 SYNCS.PHASECHK.TRANS64 P1, [R3+URZ+0x33480], R2 ;  /* 0x03348002030095a7 */ /* 0x000e24000802007f */
[----:B0-----:R-:W-:Y:S05]  /*138c0*/  @!P1 BRA `(.L_x_3735) ;  /* 0xfffffffc00f09947 */ /* 0x001fea000383ffff */
[----:B------:R-:W-:Y:S05]  /*138d0*/  BRA `(.L_x_3811) ;  /* 0xffffffd800947947 */ /* 0x000fea000383ffff */
.L_x_3812:
        /* <DEDUP_REMOVED lines=10> */
.L_x_15834:


//--------------------- .text._ZN7cutlass13device_kernelIN5flash11enable_sm90INS1_16FlashAttnFwdSm90INS1_25CollectiveMainloopFwdSm90ILi2EN4cute5tupleIJNS5_1CILi1EEES8_S8_EEENS6_IJNS7_ILi128EEENS7_ILi160EEENS7_ILi192EEEEEELi192ENS_12float_e4m3_tEfNS_4arch4Sm90ELb0ELb0ELb1ELb1ELb1ELb0ELb0ELb1ELb1ELb1ELb0ELb0EEENS1_21CollectiveEpilogueFwdINS6_IJSA_SC_SB_EEES9_NS_10bfloat16_tESG_Li256ELb1ELb1ELb0ELb1EEENS1_36VarlenDynamicPersistentTileSchedulerILi128ELi160ELi256ELi128ELb0ELb1ELb1ELb0ELb1ELb1EEEEEEEEEvNT_6ParamsE --------------------------
	.section	.text._ZN7cutlass13device_kernelIN5flash11enable_sm90INS1_16FlashAttnFwdSm90INS1_25CollectiveMainloopFwdSm90ILi2EN4cute5tupleIJNS5_1CILi1EEES8_S8_EEENS6_IJNS7_ILi128EEENS7_ILi160EEENS7_ILi192EEEEEELi192ENS_12float_e4m3_tEfNS_4arch4Sm90ELb0ELb0ELb1ELb1ELb1ELb0ELb0ELb1ELb1ELb1ELb0ELb0EEENS1_21CollectiveEpilogueFwdINS6_IJSA_SC_SB_EEES9_NS_10bfloat16_tESG_Li256ELb1ELb1ELb0ELb1EEENS1_36VarlenDynamicPersistentTileSchedulerILi128ELi160ELi256ELi128ELb0ELb1ELb1ELb0ELb1ELb1EEEEEEEEEvNT_6ParamsE,"ax",@progbits
	.align	128
.text._ZN7cutlass13device_kernelIN5flash11enable_sm90INS1_16FlashAttnFwdSm90INS1_25CollectiveMainloopFwdSm90ILi2EN4cute5tupleIJNS5_1CILi1EEES8_S8_EEENS6_IJNS7_ILi128EEENS7_ILi160EEENS7_ILi192EEEEEELi192ENS_12float_e4m3_tEfNS_4arch4Sm90ELb0ELb0ELb1ELb1ELb1ELb0ELb0ELb1ELb1ELb1ELb0ELb0EEENS1_21CollectiveEpilogueFwdINS6_IJSA_SC_SB_EEES9_NS_10bfloat16_tESG_Li256ELb1ELb1ELb0ELb1EEENS1_36VarlenDynamicPersistentTileSchedulerILi128ELi160ELi256ELi128ELb0ELb1ELb1ELb0ELb1ELb1EEEEEEEEEvNT_6ParamsE:
        .type           _ZN7cutlass13device_kernelIN5flash11enable_sm90INS1_16FlashAttnFwdSm90INS1_25CollectiveMainloopFwdSm90ILi2EN4cute5tupleIJNS5_1CILi1EEES8_S8_EEENS6_IJNS7_ILi128EEENS7_ILi160EEENS7_ILi192EEEEEELi192ENS_12float_e4m3_tEfNS_4arch4Sm90ELb0ELb0ELb1ELb1ELb1ELb0ELb0ELb1ELb1ELb1ELb0ELb0EEENS1_21CollectiveEpilogueFwdINS6_IJSA_SC_SB_EEES9_NS_10bfloat16_tESG_Li256ELb1ELb1ELb0ELb1EEENS1_36VarlenDynamicPersistentTileSchedulerILi128ELi160ELi256ELi128ELb0ELb1ELb1ELb0ELb1ELb1EEEEEEEEEvNT_6ParamsE,@function
        .size           _ZN7cutlass13device_kernelIN5flash11enable_sm90INS1_16FlashAttnFwdSm90INS1_25CollectiveMainloopFwdSm90ILi2EN4cute5tupleIJNS5_1CILi1EEES8_S8_EEENS6_IJNS7_ILi128EEENS7_ILi160EEENS7_ILi192EEEEEELi192ENS_12float_e4m3_tEfNS_4arch4Sm90ELb0ELb0ELb1ELb1ELb1ELb0ELb0ELb1ELb1ELb1ELb0ELb0EEENS1_21CollectiveEpilogueFwdINS6_IJSA_SC_SB_EEES9_NS_10bfloat16_tESG_Li256ELb1ELb1ELb0ELb1EEENS1_36VarlenDynamicPersistentTileSchedulerILi128ELi160ELi256ELi128ELb0ELb1ELb1ELb0ELb1ELb1EEEEEEEEEvNT_6ParamsE,(.L_x_15835 - _ZN7cutlass13device_kernelIN5flash11enable_sm90INS1_16FlashAttnFwdSm90INS1_25CollectiveMainloopFwdSm90ILi2EN4cute5tupleIJNS5_1CILi1EEES8_S8_EEENS6_IJNS7_ILi128EEENS7_ILi160EEENS7_ILi192EEEEEELi192ENS_12float_e4m3_tEfNS_4arch4Sm90ELb0ELb0ELb1ELb1ELb1ELb0ELb0ELb1ELb1ELb1ELb0ELb0EEENS1_21CollectiveEpilogueFwdINS6_IJSA_SC_SB_EEES9_NS_10bfloat16_tESG_Li256ELb1ELb1ELb0ELb1EEENS1_36VarlenDynamicPersistentTileSchedulerILi128ELi160ELi256ELi128ELb0ELb1ELb1ELb0ELb1ELb1EEEEEEEEEvNT_6ParamsE)
        .other          _ZN7cutlass13device_kernelIN5flash11enable_sm90INS1_16FlashAttnFwdSm90INS1_25CollectiveMainloopFwdSm90ILi2EN4cute5tupleIJNS5_1CILi1EEES8_S8_EEENS6_IJNS7_ILi128EEENS7_ILi160EEENS7_ILi192EEEEEELi192ENS_12float_e4m3_tEfNS_4arch4Sm90ELb0ELb0ELb1ELb1ELb1ELb0ELb0ELb1ELb1ELb1ELb0ELb0EEENS1_21CollectiveEpilogueFwdINS6_IJSA_SC_SB_EEES9_NS_10bfloat16_tESG_Li256ELb1ELb1ELb0ELb1EEENS1_36VarlenDynamicPersistentTileSchedulerILi128ELi160ELi256ELi128ELb0ELb1ELb1ELb0ELb1ELb1EEEEEEEEEvNT_6ParamsE,@"STO_CUDA_ENTRY STV_DEFAULT"
_ZN7cutlass13device_kernelIN5flash11enable_sm90INS1_16FlashAttnFwdSm90INS1_25CollectiveMainloopFwdSm90ILi2EN4cute5tupleIJNS5_1CILi1EEES8_S8_EEENS6_IJNS7_ILi128EEENS7_ILi160EEENS7_ILi192EEEEEELi192ENS_12float_e4m3_tEfNS_4arch4Sm90ELb0ELb0ELb1ELb1ELb1ELb0ELb0ELb1ELb1ELb1ELb0ELb0EEENS1_21CollectiveEpilogueFwdINS6_IJSA_SC_SB_EEES9_NS_10bfloat16_tESG_Li256ELb1ELb1ELb0ELb1EEENS1_36VarlenDynamicPersistentTileSchedulerILi128ELi160ELi256ELi128ELb0ELb1ELb1ELb0ELb1ELb1EEEEEEEEEvNT_6ParamsE:
        /* <DEDUP_REMOVED lines=45> */
.L_x_3813:
        /* <DEDUP_REMOVED lines=22> */
.L_x_3814:
        /* <DEDUP_REMOVED lines=18> */
.L_x_3815:
        /* <DEDUP_REMOVED lines=22> */
.L_x_3816:
        /* <DEDUP_REMOVED lines=24> */
.L_x_3817:
        /* <DEDUP_REMOVED lines=8> */
.L_x_3819:
        /* <DEDUP_REMOVED lines=9> */
[----:B0-----:R-:W-:-:S04]  /*0940*/  LOP3.LUT R0, R2, 0xffffff80, RZ, 0xc0, !PT ;  /* 0xffffff8002007812 */ /* 0x001fc800078ec0ff */
        /* <DEDUP_REMOVED lines=8> */
[----:B------:R-:W-:Y:S01]  /*09d0*/  VIADD R228, R2, 0xffffff80 ;  /* 0xffffff8002e47836 */ /* 0x000fe20000000000 */
[----:B------:R-:W-:Y:S01]  /*09e0*/  R2UR UR5, R65 ;  /* 0x00000000410572ca */ /* 0x000fe200000e0000 */
[----:B------:R-:W-:Y:S01]  /*09f0*/  IMAD.MOV.U32 R222, RZ, RZ, -0x2 ;  /* 0xfffffffeffde7424 */ /* 0x000fe200078e00ff */
[----:B------:R-:W-:Y:S01]  /*0a00*/  R2UR UR46, R66 ;  /* 0x00000000422e72ca */ /* 0x000fe200000e0000 */
[----:B------:R-:W-:Y:S01]  /*0a10*/  ULOP3.LUT UR45, UR36, 0x1, URZ, 0xfc, !UPT ;  /* 0x00000001242d7892 */ /* 0x000fe2000f8efc3f */
[----:B------:R-:W-:Y:S01]  /*0a20*/  SHF.R.S32.HI R3, RZ, 0x1f, R228 ;  /* 0x0000001fff037819 */ /* 0x000fe200000114e4 */
[----:B------:R-:W-:Y:S01]  /*0a30*/  UMOV UR44, URZ ;  /* 0x0000003f002c7c82 */ /* 0x000fe20008000000 */
[----:B------:R-:W-:Y:S01]  /*0a40*/  UMOV UR43, URZ ;  /* 0x0000003f002b7c82 */ /* 0x000fe20008000000 */
[----:B------:R-:W-:Y:S01]  /*0a50*/  UMOV UR42, URZ ;  /* 0x0000003f002a7c82 */ /* 0x000fe20008000000 */
[CC--:B------:R-:W-:Y:S02]  /*0a60*/  LEA.HI R5, R3.reuse, R228.reuse, RZ, 0x7 ;  /* 0x000000e403057211 */ /* 0x0c0fe400078f38ff */
[----:B------:R-:W-:-:S02]  /*0a70*/  LEA.HI R0, R3, R228, RZ, 0x4 ;  /* 0x000000e403007211 */ /* 0x000fc400078f20ff */
[----:B------:R-:W-:Y:S02]  /*0a80*/  LOP3.LUT R7, R5, 0xffffff80, RZ, 0xc0, !PT ;  /* 0xffffff8005077812 */ /* 0x000fe400078ec0ff */
[----:B------:R-:W-:Y:S02]  /*0a90*/  LEA.HI R2, R3, R228, RZ, 0x5 ;  /* 0x000000e403027211 */ /* 0x000fe400078f28ff */
[----:B------:R-:W-:Y:S01]  /*0aa0*/  SHF.R.S32.HI R9, RZ, 0x4, R0 ;  /* 0x00000004ff097819 */ /* 0x000fe20000011400 */
[----:B------:R-:W-:Y:S01]  /*0ab0*/  IMAD.IADD R22, R228, 0x1, -R7 ;  /* 0x00000001e4167824 */ /* 0x000fe200078e0a07 */
[----:B------:R-:W-:Y:S01]  /*0ac0*/  LOP3.LUT R7, R0, 0x3fffff0, RZ, 0xc0, !PT ;  /* 0x03fffff000077812 */ /* 0x000fe200078ec0ff */
[----:B------:R-:W-:Y:S01]  /*0ad0*/  IMAD.SHL.U32 R2, R2, 0x20, RZ ;  /* 0x0000002002027824 */ /* 0x000fe200078e00ff */
[----:B------:R-:W-:Y:S02]  /*0ae0*/  LEA.HI R0, R0, R9, RZ, 0x1 ;  /* 0x0000000900007211 */ /* 0x000fe400078f08ff */
[----:B------:R-:W-:Y:S01]  /*0af0*/  SHF.R.S32.HI R11, RZ, 0x1f, R22 ;  /* 0x0000001fff0b7819 */ /* 0x000fe20000011416 */
[----:B------:R-:W-:Y:S01]  /*0b00*/  IMAD.IADD R7, R228, 0x1, -R7 ;  /* 0x00000001e4077824 */ /* 0x000fe200078e0a07 */
[----:B------:R-:W-:-:S02]  /*0b10*/  LOP3.LUT R2, R2, 0xfffffc00, RZ, 0xc0, !PT ;  /* 0xfffffc0002027812 */ /* 0x000fc400078ec0ff */
[----:B------:R-:W-:Y:S02]  /*0b20*/  LOP3.LUT R0, R0, 0x1ffffffe, RZ, 0xc0, !PT ;  /* 0x1ffffffe00007812 */ /* 0x000fe400078ec0ff */
[----:B------:R-:W-:Y:S01]  /*0b30*/  LEA.HI R4, R11, R22, RZ, 0x2 ;  /* 0x000000160b047211 */ /* 0x000fe200078f10ff */
[----:B------:R-:W-:Y:S01]  /*0b40*/  IMAD R7, R7, 0x40, R2 ;  /* 0x0000004007077824 */ /* 0x000fe200078e0202 */
[----:B------:R-:W-:Y:S01]  /*0b50*/  LEA.HI R2, R3, R228, RZ, 0x2 ;  /* 0x000000e403027211 */ /* 0x000fe200078f10ff */
[----:B------:R-:W-:Y:S01]  /*0b60*/  IMAD.IADD R0, R9, 0x1, -R0 ;  /* 0x0000000109007824 */ /* 0x000fe200078e0a00 */
[--C-:B------:R-:W-:Y:S02]  /*0b70*/  SHF.R.S32.HI R6, RZ, 0x2, R4.reuse ;  /* 0x00000002ff067819 */ /* 0x100fe40000011404 */
[----:B------:R-:W-:Y:S01]  /*0b80*/  SHF.R.S32.HI R13, RZ, 0x1f, R4 ;  /* 0x0000001fff0d7819 */ /* 0x000fe20000011404 */
[----:B------:R-:W-:Y:S01]  /*0b90*/  IMAD R224, R0, 0x8, R7 ;  /* 0x0000000800e07824 */ /* 0x000fe200078e0207 */
[----:B------:R-:W-:-:S02]  /*0ba0*/  LOP3.LUT R7, R2, 0xfffffffc, RZ, 0xc0, !PT ;  /* 0xfffffffc02077812 */ /* 0x000fc400078ec0ff */
[----:B------:R-:W-:Y:S02]  /*0bb0*/  LEA.HI R3, R3, R228, RZ, 0x3 ;  /* 0x000000e403037211 */ /* 0x000fe400078f18ff */
[----:B------:R-:W-:Y:S01]  /*0bc0*/  LEA.HI R13, R13, R6, RZ, 0x3 ;  /* 0x000000060d0d7211 */ /* 0x000fe200078f18ff */
[C---:B------:R-:W-:Y:S01]  /*0bd0*/  IMAD.IADD R0, R228.reuse, 0x1, -R7 ;  /* 0x00000001e4007824 */ /* 0x040fe200078e0a07 */
[----:B------:R-:W-:Y:S02]  /*0be0*/  SHF.R.S32.HI R220, RZ, 0x7, R5 ;  /* 0x00000007ffdc7819 */ /* 0x000fe40000011405 */
[----:B------:R-:W-:Y:S02]  /*0bf0*/  LOP3.LUT R7, R3, 0xfffffff8, RZ, 0xc0, !PT ;  /* 0xfffffff803077812 */ /* 0x000fe400078ec0ff */
[----:B------:R-:W-:Y:S02]  /*0c00*/  LOP3.LUT R13, R13, 0xfffffff8, RZ, 0xc0, !PT ;  /* 0xfffffff80d0d7812 */ /* 0x000fe400078ec0ff */
[----:B------:R-:W-:Y:S01]  /*0c10*/  LEA.HI R11, R11, R22, RZ, 0x5 ;  /* 0x000000160b0b7211 */ /* 0x000fe200078f28ff */
[----:B------:R-:W-:Y:S01]  /*0c20*/  IMAD.IADD R18, R228, 0x1, -R7 ;  /* 0x00000001e4127824 */ /* 0x000fe200078e0a07 */
[----:B------:R-:W-:Y:S01]  /*0c30*/  LEA.HI R5, R5, R220, RZ, 0x1 ;  /* 0x000000dc05057211 */ /* 0x000fe200078f08ff */
[----:B------:R-:W-:Y:S01]  /*0c40*/  IMAD.IADD R6, R6, 0x1, -R13 ;  /* 0x0000000106067824 */ /* 0x000fe200078e0a0d */
[----:B------:R-:W-:-:S02]  /*0c50*/  LEA.HI R2, R0, R0, RZ, 0x1 ;  /* 0x0000000000027211 */ /* 0x000fc400078f08ff */
[----:B------:R-:W-:Y:S02]  /*0c60*/  SHF.R.S32.HI R11, RZ, 0x5, R11 ;  /* 0x00000005ff0b7819 */ /* 0x000fe4000001140b */
[----:B------:R-:W-:Y:S02]  /*0c70*/  LOP3.LUT R5, R5, 0x3fffffe, RZ, 0xc0, !PT ;  /* 0x03fffffe05057812 */ /* 0x000fe400078ec0ff */
[----:B------:R-:W-:Y:S01]  /*0c80*/  LOP3.LUT R9, R2, 0x1ffffffe, RZ, 0xc0, !PT ;  /* 0x1ffffffe02097812 */ /* 0x000fe200078ec0ff */
[----:B------:R-:W-:Y:S01]  /*0c90*/  IMAD.SHL.U32 R2, R18, 0x8, RZ ;  /* 0x0000000812027824 */ /* 0x000fe200078e00ff */
[----:B------:R-:W-:Y:S01]  /*0ca0*/  LOP3.LUT R13, R4, 0x7ffffffc, RZ, 0xc0, !PT ;  /* 0x7ffffffc040d7812 */ /* 0x000fe200078ec0ff */
[----:B------:R-:W-:Y:S01]  /*0cb0*/  IMAD R6, R11, 0x10, R6 ;  /* 0x000000100b067824 */ /* 0x000fe200078e0206 */
[----:B------:R-:W-:Y:S01]  /*0cc0*/  SHF.R.S32.HI R19, RZ, 0x3, R3 ;  /* 0x00000003ff137819 */ /* 0x000fe20000011403 */
[----:B------:R-:W-:Y:S01]  /*0cd0*/  IMAD.IADD R5, R220, 0x1, -R5 ;  /* 0x00000001dc057824 */ /* 0x000fe200078e0a05 */
[----:B------:R-:W-:Y:S01]  /*0ce0*/  SHF.R.S32.HI R227, RZ, 0x1f, R2 ;  /* 0x0000001fffe37819 */ /* 0x000fe20000011402 */
[----:B------:R-:W-:-:S02]  /*0cf0*/  VIADD R16, R2, 0x40 ;  /* 0x0000004002107836 */ /* 0x000fc40000000000 */
[----:B------:R-:W-:Y:S02]  /*0d00*/  VIADD R17, R2, 0x80 ;  /* 0x0000008002117836 */ /* 0x000fe40000000000 */
[----:B------:R-:W-:Y:S01]  /*0d10*/  IMAD.IADD R13, R22, 0x1, -R13 ;  /* 0x00000001160d7824 */ /* 0x000fe200078e0a0d */
[----:B------:R-:W-:Y:S01]  /*0d20*/  SHF.R.S32.HI R226, RZ, 0x1f, R16 ;  /* 0x0000001fffe27819 */ /* 0x000fe20000011410 */
[----:B------:R-:W-:Y:S01]  /*0d30*/  IMAD.IADD R0, R0, 0x1, -R9 ;  /* 0x0000000100007824 */ /* 0x000fe200078e0a09 */
[----:B------:R-:W-:Y:S01]  /*0d40*/  SHF.R.S32.HI R225, RZ, 0x1f, R17 ;  /* 0x0000001fffe17819 */ /* 0x000fe20000011411 */
[----:B------:R-:W-:Y:S02]  /*0d50*/  IMAD R221, R5, 0x40, R6 ;  /* 0x0000004005dd7824 */ /* 0x000fe400078e0206 */
[----:B------:R-:W-:Y:S02]  /*0d60*/  IMAD R222, R13, R222, 0xa0 ;  /* 0x000000a00dde7424 */ /* 0x000fe400078e02de */
[----:B------:R-:W-:-:S07]  /*0d70*/  IMAD R223, R0, 0x8, R221 ;  /* 0x0000000800df7824 */ /* 0x000fce00078e02dd */
.L_x_3865:
[----:B0-2-4-:R-:W0:Y:S01]  /*0d80*/  LDC.64 R4, c[0x0][0xc88] ;  /* 0x00032200ff047b82 */ /* 0x015e220000000a00 */
        /* <DEDUP_REMOVED lines=17> */
[----:B------:R-:W-:Y:S01]  /*0ea0*/  IMAD.U32 R4, RZ, RZ, UR6 ;  /* 0x00000006ff047e24 */ /* 0x000fe2000f8e00ff */
[----:B------:R-:W-:-:S02]  /*0eb0*/  MOV R6, UR8 ;  /* 0x0000000800067c02 */ /* 0x000fc40008000f00 */
[----:B------:R-:W-:Y:S01]  /*0ec0*/  IMAD.U32 R5, RZ, RZ, UR7 ;  /* 0x00000007ff057e24 */ /* 0x000fe2000f8e00ff */
[----:B------:R-:W-:Y:S01]  /*0ed0*/  ULDC.64 UR6, c[0x0][0x418] ;  /* 0x0001060000067ab9 */ /* 0x000fe20000000a00 */
[----:B------:R-:W-:-:S03]  /*0ee0*/  IMAD.U32 R7, RZ, RZ, UR9 ;  /* 0x00000009ff077e24 */ /* 0x000fc6000f8e00ff */
[----:B------:R0:W2:Y:S04]  /*0ef0*/  @P0 LDG.E R4, desc[UR52][R4.64] ;  /* 0x0000003404040981 */ /* 0x0000a8000c1e1900 */
[----:B---3--:R-:W3:Y:S01]  /*0f00*/  @P1 LDG.E R6, desc[UR52][R6.64] ;  /* 0x0000003406061981 */ /* 0x008ee2000c1e1900 */
[----:B------:R-:W-:Y:S01]  /*0f10*/  UISETP.NE.U32.AND UP0, UPT, UR6, URZ, UPT ;  /* 0x0000003f0600728c */ /* 0x000fe2000bf05070 */
[----:B------:R-:W-:Y:S01]  /*0f20*/  IMAD.MOV.U32 R3, RZ, RZ, RZ ;  /* 0x000000ffff037224 */ /* 0x000fe200078e00ff */
[----:B------:R-:W-:Y:S01]  /*0f30*/  UMOV UR50, URZ ;  /* 0x0000003f00327c82 */ /* 0x000fe20008000000 */
[----:B------:R-:W-:Y:S01]  /*0f40*/  ULDC UR6, c[0x0][0x2f0] ;  /* 0x0000bc0000067ab9 */ /* 0x000fe20000000800 */
[----:B------:R-:W-:Y:S01]  /*0f50*/  UISETP.NE.AND.EX UP0, UPT, UR7, URZ, UPT, UP0 ;  /* 0x0000003f0700728c */ /* 0x000fe2000bf05300 */
[----:B------:R-:W-:Y:S01]  /*0f60*/  IMAD.MOV.U32 R0, RZ, RZ, RZ ;  /* 0x000000ffff007224 */ /* 0x000fe200078e00ff */
[----:B------:R-:W-:Y:S01]  /*0f70*/  UMOV UR39, UR5 ;  /* 0x0000000500277c82 */ /* 0x000fe20008000000 */
[----:B------:R-:W-:Y:S01]  /*0f80*/  IMAD.MOV.U32 R119, RZ, RZ, RZ ;  /* 0x000000ffff777224 */ /* 0x000fe200078e00ff */
[----:B------:R-:W-:Y:S01]  /*0f90*/  USEL UR4, UR4, 0x1, UP0 ;  /* 0x0000000104047887 */ /* 0x000fe20008000000 */
[----:B------:R-:W-:-:S02]  /*0fa0*/  CS2R R10, SRZ ;  /* 0x00000000000a7805 */ /* 0x000fc4000001ff00 */
[----:B------:R-:W-:Y:S01]  /*0fb0*/  CS2R R12, SRZ ;  /* 0x00000000000c7805 */ /* 0x000fe2000001ff00 */
[----:B0-----:R-:W-:Y:S01]  /*0fc0*/  IMAD.MOV.U32 R5, RZ, RZ, RZ ;  /* 0x000000ffff057224 */ /* 0x001fe200078e00ff */
[----:B------:R-:W-:Y:S01]  /*0fd0*/  UIMAD UR4, UR4, UR6, URZ ;  /* 0x00000006040472a4 */ /* 0x000fe2000f8e023f */
[----:B------:R-:W-:Y:S02]  /*0fe0*/  CS2R R8, SRZ ;  /* 0x0000000000087805 */ /* 0x000fe4000001ff00 */
[----:B------:R-:W-:Y:S02]  /*0ff0*/  CS2R R14, SRZ ;  /* 0x00000000000e7805 */ /* 0x000fe4000001ff00 */
[----:B-1----:R-:W-:Y:S02]  /*1000*/  CS2R R20, SRZ ;  /* 0x0000000000147805 */ /* 0x002fe4000001ff00 */
        /* <DEDUP_REMOVED lines=34> */
[----:B--2---:R-:W-:Y:S02]  /*1230*/  @P0 R2UR UR50, R4 ;  /* 0x00000000043202ca */ /* 0x004fe400000e0000 */
        /* <DEDUP_REMOVED lines=16> */
.L_x_3820:
[----:B------:R-:W-:Y:S01]  /*1340*/  UIADD3 UR50, -UR50, UR4, URZ ;  /* 0x0000000432327290 */ /* 0x000fe2000fffe13f */
[----:B------:R-:W-:Y:S01]  /*1350*/  CS2R R134, SRZ ;  /* 0x0000000000867805 */ /* 0x000fe2000001ff00 */
[----:B------:R-:W-:Y:S01]  /*1360*/  UMOV UR40, UR46 ;  /* 0x0000002e00287c82 */ /* 0x000fe20008000000 */
[----:B------:R-:W-:Y:S01]  /*1370*/  IMAD.MOV.U32 R93, RZ, RZ, RZ ;  /* 0x000000ffff5d7224 */ /* 0x000fe200078e00ff */
[----:B------:R-:W-:Y:S01]  /*1380*/  UISETP.GE.AND UP0, UPT, UR50, 0x1, UPT ;  /* 0x000000013200788c */ /* 0x000fe2000bf06270 */
[----:B------:R-:W-:Y:S01]  /*1390*/  CS2R R96, SRZ ;  /* 0x0000000000607805 */ /* 0x000fe2000001ff00 */
[----:B------:R-:W-:Y:S01]  /*13a0*/  UIADD3 UR4, UR50, 0x9f, URZ ;  /* 0x0000009f32047890 */ /* 0x000fe2000fffe03f */
[----:B------:R-:W-:Y:S02]  /*13b0*/  CS2R R136, SRZ ;  /* 0x0000000000887805 */ /* 0x000fe4000001ff00 */
[----:B------:R-:W-:Y:S02]  /*13c0*/  CS2R R100, SRZ ;  /* 0x0000000000647805 */ /* 0x000fe4000001ff00 */
[----:B------:R-:W-:-:S02]  /*13d0*/  CS2R R138, SRZ ;  /* 0x00000000008a7805 */ /* 0x000fc4000001ff00 */
[----:B------:R-:W-:Y:S01]  /*13e0*/  PLOP3.LUT P1, PT, PT, PT, UP0, 0x80, 0x0 ;  /* 0x000000000000781c */ /* 0x000fe20003f2f008 */
[----:B------:R-:W-:Y:S01]  /*13f0*/  UIMAD.WIDE UR4, UR4, 0x66666667, URZ ;  /* 0x66666667040478a5 */ /* 0x000fe2000f8e023f */
[----:B------:R-:W-:Y:S02]  /*1400*/  CS2R R104, SRZ ;  /* 0x0000000000687805 */ /* 0x000fe4000001ff00 */
[----:B------:R-:W-:Y:S01]  /*1410*/  CS2R R140, SRZ ;  /* 0x00000000008c7805 */ /* 0x000fe2000001ff00 */
[----:B------:R-:W-:Y:S01]  /*1420*/  IMAD.MOV.U32 R108, RZ, RZ, RZ ;  /* 0x000000ffff6c7224 */ /* 0x000fe200078e00ff */
[----:B------:R-:W-:Y:S01]  /*1430*/  USHF.R.U32.HI UR49, URZ, 0x1f, UR5 ;  /* 0x0000001f3f317899 */ /* 0x000fe20008011605 */
[----:B------:R-:W-:-:S03]  /*1440*/  IMAD.MOV.U32 R142, RZ, RZ, RZ ;  /* 0x000000ffff8e7224 */ /* 0x000fc600078e00ff */
[----:B------:R-:W-:-:S03]  /*1450*/  ULEA.HI.SX32 UR49, UR5, UR49, 0x1a ;  /* 0x0000003105317291 */ /* 0x000fc6000f8fd23f */
[----:B------:R-:W-:Y:S09]  /*1460*/  @!P1 BRA `(.L_x_3821) ;  /* 0x0000008800f49947 */ /* 0x000ff20003800000 */
        /* <DEDUP_REMOVED lines=31> */
.L_x_3822:
        /* <DEDUP_REMOVED lines=38> */
[----:B------:R-:W-:Y:S02]  /*18c0*/  MOV R5, UR7 ;  /* 0x0000000700057c02 */ /* 0x000fe40008000f00 */
[----:B------:R-:W-:-:S03]  /*18d0*/  IMAD.U32 R7, RZ, RZ, UR5 ;  /* 0x00000005ff077e24 */ /* 0x000fc6000f8e00ff */
[----:B------:R-:W2:Y:S04]  /*18e0*/  @P0 LDG.E R3, desc[UR52][R4.64] ;  /* 0x0000003404030981 */ /* 0x000ea8000c1e1900 */
[----:B------:R-:W2:Y:S01]  /*18f0*/  @P1 LDG.E R0, desc[UR52][R6.64] ;  /* 0x0000003406001981 */ /* 0x000ea2000c1e1900 */
[----:B------:R-:W-:Y:S01]  /*1900*/  ULEA.HI UR4, UR44, UR44, URZ, 0x1 ;  /* 0x0000002c2c047291 */ /* 0x000fe2000f8f083f */
[----:B------:R-:W-:-:S03]  /*1910*/  IMAD.U32 R9, RZ, RZ, UR45 ;  /* 0x0000002dff097e24 */ /* 0x000fc6000f8e00ff */
[----:B------:R-:W-:Y:S02]  /*1920*/  ULOP3.LUT UR4, UR4, 0xfffffffe, URZ, 0xc0, !UPT ;  /* 0xfffffffe04047892 */ /* 0x000fe4000f8ec03f */
[----:B------:R-:W-:Y:S02]  /*1930*/  ISETP.NE.AND P0, PT, R9, 0x3, PT ;  /* 0x000000030900780c */ /* 0x000fe40003f05270 */
[----:B------:R-:W-:-:S06]  /*1940*/  UIADD3 UR4, UR44, -UR4, URZ ;  /* 0x800000042c047290 */ /* 0x000fcc000fffe03f */
[----:B------:R-:W-:Y:S01]  /*1950*/  IMAD.U32 R8, RZ, RZ, UR4 ;  /* 0x00000004ff087e24 */ /* 0x000fe2000f8e00ff */
[----:B------:R-:W-:-:S04]  /*1960*/  ULDC UR4, c[0x0][0x9d8] ;  /* 0x0002760000047ab9 */ /* 0x000fc80000000800 */
[----:B------:R-:W-:-:S04]  /*1970*/  SHF.L.U32 R8, R8, 0x1f, RZ ;  /* 0x0000001f08087819 */ /* 0x000fc800000006ff */
[----:B------:R-:W0:Y:S01]  /*1980*/  SYNCS.PHASECHK.TRANS64.TRYWAIT P1, [UR47+0x33400], R8 ;  /* 0x03340008ff0075a7 */ /* 0x000e22000802016f */
[----:B--2---:R-:W-:-:S04]  /*1990*/  FMUL.FTZ R0, R3, R0 ;  /* 0x0000000003007220 */ /* 0x004fc80000410000 */
[----:B------:R-:W-:Y:S01]  /*19a0*/  FMUL.FTZ R0, R0, UR4 ;  /* 0x0000000400007c20 */ /* 0x000fe20008410000 */
[----:B0-----:R-:W-:Y:S06]  /*19b0*/  @!P1 BRA `(.L_x_3823) ;  /* 0x0000012800689947 */ /* 0x001fec0003800000 */
.L_x_3969:
[----:B------:R-:W-:Y:S05]  /*19c0*/  @!P0 BRA `(.L_x_3824) ;  /* 0x0000000000048947 */ /* 0x000fea0003800000 */
[----:B------:R-:W-:Y:S01]  /*19d0*/  BPT.TRAP 0x1 ;  /* 0x000000040000795c */ /* 0x000fe20000300000 */
.L_x_3824:
[----:B0-----:R-:W-:Y:S02]  /*19e0*/  IMAD.U32 R3, RZ, RZ, UR42 ;  /* 0x0000002aff037e24 */ /* 0x001fe4000f8e00ff */
[----:B------:R-:W-:-:S03]  /*19f0*/  IMAD.U32 R4, RZ, RZ, UR43 ;  /* 0x0000002bff047e24 */ /* 0x000fc6000f8e00ff */
[----:B------:R-:W-:Y:S02]  /*1a00*/  LEA R3, R3, UR47, 0x3 ;  /* 0x0000002f03037c11 */ /* 0x000fe4000f8e18ff */
[----:B------:R-:W-:-:S04]  /*1a10*/  SHF.L.U32 R4, R4, 0x1f, RZ ;  /* 0x0000001f04047819 */ /* 0x000fc800000006ff */
[----:B------:R0:W1:Y:S01]  /*1a20*/  SYNCS.PHASECHK.TRANS64.TRYWAIT P1, [R3+URZ+0x33430], R4 ;  /* 0x03343004030075a7 */ /* 0x000062000802017f */
[----:B------:R-:W-:Y:S05]  /*1a30*/  @!P0 BRA `(.L_x_3825) ;  /* 0x0000000000048947 */ /* 0x000fea0003800000 */
[----:B------:R-:W-:Y:S01]  /*1a40*/  BPT.TRAP 0x1 ;  /* 0x000000040000795c */ /* 0x000fe20000300000 */
.L_x_3825:
[----:B------:R-:W-:Y:S01]  /*1a50*/  IMAD.MOV.U32 R119, RZ, RZ, RZ ;  /* 0x000000ffff777224 */ /* 0x000fe200078e00ff */
[----:B-1----:R-:W-:Y:S06]  /*1a60*/  @P1 BRA `(.L_x_3826) ;  /* 0x0000000000081947 */ /* 0x002fec0003800000 */
[----:B------:R-:W1:Y:S02]  /*1a70*/  SYNCS.PHASECHK.TRANS64.TRYWAIT P1, [R3+URZ+0x33430], R4 ;  /* 0x03343004030075a7 */ /* 0x000e64000802017f */
[----:B-1----:R-:W-:Y:S05]  /*1a80*/  @!P1 BRA `(.L_x_3827) ;  /* 0x00000128004c9947 */ /* 0x002fea0003800000 */
.L_x_3826:
        /* <DEDUP_REMOVED lines=11> */
[----:B------:R-:W-:Y:S01]  /*1b40*/  UMOV UR4, UR24 ;  /* 0x0000001800047c82 */ /* 0x000fe20008000000 */
[----:B------:R-:W-:Y:S02]  /*1b50*/  UMOV UR7, 0x80000020 ;  /* 0x8000002000077882 */ /* 0x000fe40000000000 */
        /* <DEDUP_REMOVED lines=191> */
.L_x_3828:
        /* <DEDUP_REMOVED lines=11> */
[C---:B01----:R-:W-:Y:S01]  /*2800*/  FMUL.FTZ R4, R0.reuse, R91 ;  /* 0x0000005b00047220 */ /* 0x043fe20000410000 */
        /* <DEDUP_REMOVED lines=18> */
[----:B------:R3:W-:Y:S01]  /*2930*/  MUFU.TANH R105, R25 ;  /* 0x0000001900697308 */ /* 0x0007e20000002400 */
[----:B-1----:R-:W-:-:S02]  /*2940*/  VIADD R24, R222, UR50 ;  /* 0x00000032de187c36 */ /* 0x002fc40008000000 */
[C---:B------:R-:W-:Y:S01]  /*2950*/  FMUL.FTZ R15, R0.reuse, R102 ;  /* 0x00000066000f7220 */ /* 0x040fe20000410000 */
[C---:B------:R-:W-:Y:S01]  /*2960*/  FMUL.FTZ R93, R0.reuse, R77 ;  /* 0x0000004d005d7220 */ /* 0x040fe20000410000 */
[C---:B------:R-:W-:Y:S01]  /*2970*/  FMUL.FTZ R80, R0.reuse, R80 ;  /* 0x0000005000507220 */ /* 0x040fe20000410000 */
[C---:B------:R-:W-:Y:S01]  /*2980*/  FMUL.FTZ R81, R0.reuse, R81 ;  /* 0x0000005100517220 */ /* 0x040fe20000410000 */
[C---:B------:R-:W-:Y:S01]  /*2990*/  FMUL.FTZ R72, R0.reuse, R75 ;  /* 0x0000004b00487220 */ /* 0x040fe20000410000 */
[C---:B------:R-:W-:Y:S01]  /*29a0*/  FMUL.FTZ R76, R0.reuse, R83 ;  /* 0x00000053004c7220 */ /* 0x040fe20000410000 */
[----:B------:R-:W-:Y:S01]  /*29b0*/  MUFU.TANH R10, R10 ;  /* 0x0000000a000a7308 */ /* 0x000fe20000002400 */
[----:B---3--:R-:W-:Y:S02]  /*29c0*/  IMAD.U32 R25, RZ, RZ, UR49 ;  /* 0x00000031ff197e24 */ /* 0x008fe4000f8e00ff */
        /* <DEDUP_REMOVED lines=15> */
[----:B--2---:R-:W-:Y:S01]  /*2ac0*/  FSEL R24, R6, -INF , P4 ;  /* 0xff80000006187808 */ /* 0x004fe20002000000 */
[C---:B------:R-:W-:Y:S01]  /*2ad0*/  FMUL.FTZ R64, R0.reuse, R64 ;  /* 0x0000004000407220 */ /* 0x040fe20000410000 */
[----:B0-----:R-:W-:Y:S01]  /*2ae0*/  FSEL R25, R7, -INF , P3 ;  /* 0xff80000007197808 */ /* 0x001fe20001800000 */
[----:B------:R-:W-:Y:S01]  /*2af0*/  FMUL.FTZ R53, R0, R53 ;  /* 0x0000003500357220 */ /* 0x000fe20000410000 */
[----:B------:R-:W-:Y:S01]  /*2b00*/  ISETP.GT.AND P1, PT, R114, 0x9, PT ;  /* 0x000000097200780c */ /* 0x000fe20003f24270 */
[----:B------:R-:W-:Y:S01]  /*2b10*/  FMUL.FTZ R57, R0, R58 ;  /* 0x0000003a00397220 */ /* 0x000fe20000410000 */
[----:B------:R-:W-:Y:S01]  /*2b20*/  FMNMX.FTZ R7, R24, R25, !PT ;  /* 0x0000001918077209 */ /* 0x000fe20007810000 */
[----:B------:R-:W0:Y:S01]  /*2b30*/  MUFU.TANH R5, R5 ;  /* 0x0000000500057308 */ /* 0x000e220000002400 */
        /* <DEDUP_REMOVED lines=16> */
[----:B0-----:R-:W-:Y:S01]  /*2c40*/  FSEL R5, R5, -INF , P4 ;  /* 0xff80000005057808 */ /* 0x001fe20002000000 */
[----:B------:R-:W-:Y:S01]  /*2c50*/  FMUL.FTZ R50, R0, R50 ;  /* 0x0000003200327220 */ /* 0x000fe20000410000 */
[----:B------:R-:W-:Y:S01]  /*2c60*/  ISETP.GT.AND P4, PT, R114, 0x18, PT ;  /* 0x000000187200780c */ /* 0x000fe20003f84270 */
        /* <DEDUP_REMOVED lines=13> */
[----:B-1----:R-:W-:Y:S01]  /*2d40*/  FSEL R4, R4, -INF , P3 ;  /* 0xff80000004047808 */ /* 0x002fe20001800000 */
[----:B------:R-:W-:Y:S01]  /*2d50*/  FMUL.FTZ R35, R0, R35 ;  /* 0x0000002300237220 */ /* 0x000fe20000410000 */
[----:B------:R-:W-:Y:S01]  /*2d60*/  ISETP.GT.AND P3, PT, R114, 0x19, PT ;  /* 0x000000197200780c */ /* 0x000fe20003f64270 */
[C---:B------:R-:W-:Y:S01]  /*2d70*/  FMUL.FTZ R34, R0.reuse, R34 ;  /* 0x0000002200227220 */ /* 0x040fe20000410000 */
[----:B------:R-:W-:Y:S01]  /*2d80*/  ULDC UR6, c[0x0][0x988] ;  /* 0x0002620000067ab9 */ /* 0x000fe20000000800 */
[----:B------:R-:W-:Y:S01]  /*2d90*/  FMUL.FTZ R39, R0, R39 ;  /* 0x0000002700277220 */ /* 0x000fe20000410000 */
[----:B------:R-:W-:Y:S01]  /*2da0*/  P2R R104, PR, RZ, 0x1 ;  /* 0x00000001ff687803 */ /* 0x000fe20000000000 */
[----:B------:R-:W1:Y:S01]  /*2db0*/  MUFU.TANH R8, R8 ;  /* 0x0000000800087308 */ /* 0x000e620000002400 */
[----:B--2---:R-:W-:Y:S01]  /*2dc0*/  FSEL R26, R10, -INF , P2 ;  /* 0xff8000000a1a7808 */ /* 0x004fe20001000000 */
[C---:B------:R-:W-:Y:S01]  /*2dd0*/  FMUL.FTZ R38, R0.reuse, R38 ;  /* 0x0000002600267220 */ /* 0x040fe20000410000 */
[----:B0-----:R-:W-:Y:S01]  /*2de0*/  FSEL R89, R89, -INF , P4 ;  /* 0xff80000059597808 */ /* 0x001fe20002000000 */
[----:B------:R-:W-:Y:S01]  /*2df0*/  FMUL.FTZ R31, R0, R31 ;  /* 0x0000001f001f7220 */ /* 0x000fe20000410000 */
[----:B------:R-:W-:Y:S01]  /*2e00*/  FMNMX.FTZ R6, R26, R7, !PT ;  /* 0x000000071a067209 */ /* 0x000fe20007810000 */
[----:B------:R-:W-:Y:S01]  /*2e10*/  FMUL.FTZ R30, R0, R30 ;  /* 0x0000001e001e7220 */ /* 0x000fe20000410000 */
[----:B------:R-:W-:Y:S01]  /*2e20*/  R2UR UR7, R3 ;  /* 0x00000000030772ca */ /* 0x000fe200000e0000 */
[----:B------:R-:W0:Y:S01]  /*2e30*/  MUFU.TANH R88, R88 ;  /* 0x0000005800587308 */ /* 0x000e220000002400 */
[----:B------:R-:W-:Y:S01]  /*2e40*/  UISETP.GE.AND UP0, UPT, UR50, 0xa1, UPT ;  /* 0x000000a13200788c */ /* 0x000fe2000bf06270 */
[----:B------:R-:W-:-:S02]  /*2e50*/  IMAD.MOV.U32 R118, RZ, RZ, R119 ;  /* 0x000000ffff767224 */ /* 0x000fc400078e0077 */
[--C-:B------:R-:W-:Y:S02]  /*2e60*/  IMAD.MOV.U32 R117, RZ, RZ, R119.reuse ;  /* 0x000000ffff757224 */ /* 0x100fe400078e0077 */
[--C-:B------:R-:W-:Y:S02]  /*2e70*/  IMAD.MOV.U32 R116, RZ, RZ, R119.reuse ;  /* 0x000000ffff747224 */ /* 0x100fe400078e0077 */
[----:B------:R2:W-:Y:S01]  /*2e80*/  MUFU.TANH R107, R27 ;  /* 0x0000001b006b7308 */ /* 0x0005e20000002400 */
[----:B-1----:R-:W-:Y:S01]  /*2e90*/  FSEL R8, R8, -INF , P2 ;  /* 0xff80000008087808 */ /* 0x002fe20001000000 */
[----:B------:R-:W-:Y:S01]  /*2ea0*/  IMAD.MOV.U32 R115, RZ, RZ, R119 ;  /* 0x000000ffff737224 */ /* 0x000fe200078e0077 */
[----:B------:R-:W-:Y:S01]  /*2eb0*/  ISETP.GT.AND P2, PT, R114, 0x20, PT ;  /* 0x000000207200780c */ /* 0x000fe20003f44270 */
[----:B------:R-:W-:-:S04]  /*2ec0*/  UIADD3 UR7, UR7, 0x33440, URZ ;  /* 0x0003344007077890 */ /* 0x000fc8000fffe03f */
[----:B------:R-:W1:Y:S01]  /*2ed0*/  MUFU.TANH R9, R9 ;  /* 0x0000000900097308 */ /* 0x000e620000002400 */
[----:B--2---:R-:W-:Y:S01]  /*2ee0*/  FSEL R27, R11, -INF , P1 ;  /* 0xff8000000b1b7808 */ /* 0x004fe20000800000 */
[----:B------:R-:W-:Y:S01]  /*2ef0*/  UPRMT UR7, UR48, 0x654, UR7 ;  /* 0x0000065430077896 */ /* 0x000fe20008000007 */
[----:B0-----:R-:W-:Y:S02]  /*2f00*/  FSEL R88, R88, -INF , P3 ;  /* 0xff80000058587808 */ /* 0x001fe40001800000 */
[----:B------:R-:W-:-:S03]  /*2f10*/  FMNMX.FTZ R7, R27, R6, !PT ;  /* 0x000000061b077209 */ /* 0x000fc60007810000 */
[----:B------:R-:W0:Y:S03]  /*2f20*/  MUFU.TANH R90, R90 ;  /* 0x0000005a005a7308 */ /* 0x000e260000002400 */
[----:B------:R-:W-:Y:S05]  /*2f30*/  SYNCS.ARRIVE.TRANS64.RED.A1T0 RZ, [UR7], RZ ;  /* 0x000000ffffff79a7 */ /* 0x000fea0008100407 */
[----:B------:R2:W-:Y:S01]  /*2f40*/  MUFU.TANH R110, R32 ;  /* 0x00000020006e7308 */ /* 0x0005e20000002400 */
[----:B-1----:R-:W-:Y:S02]  /*2f50*/  FSEL R9, R9, -INF , P1 ;  /* 0xff80000009097808 */ /* 0x002fe40000800000 */
[----:B------:R-:W-:-:S05]  /*2f60*/  ISETP.GT.AND P1, PT, R114, 0x21, PT ;  /* 0x000000217200780c */ /* 0x000fca0003f24270 */
[----:B------:R1:W-:Y:S01]  /*2f70*/  MUFU.TANH R86, R60 ;  /* 0x0000003c00567308 */ /* 0x0003e20000002400 */
[----:B--2---:R-:W-:Y:S02]  /*2f80*/  FSEL R32, R20, -INF , P6 ;  /* 0xff80000014207808 */ /* 0x004fe40003000000 */
[----:B0-----:R-:W-:Y:S02]  /*2f90*/  FSEL R90, R90, -INF , P2 ;  /* 0xff8000005a5a7808 */ /* 0x001fe40001000000 */
[----:B------:R-:W-:-:S03]  /*2fa0*/  FMNMX.FTZ R6, R32, R7, !PT ;  /* 0x0000000720067209 */ /* 0x000fc60007810000 */
[----:B------:R-:W0:Y:S01]  /*2fb0*/  MUFU.TANH R13, R13 ;  /* 0x0000000d000d7308 */ /* 0x000e220000002400 */
[C---:B-1----:R-:W-:Y:S01]  /*2fc0*/  FMUL.FTZ R60, R0.reuse, R66 ;  /* 0x00000042003c7220 */ /* 0x042fe20000410000 */
[C---:B------:R-:W-:Y:S01]  /*2fd0*/  FMUL.FTZ R66, R0.reuse, R40 ;  /* 0x0000002800427220 */ /* 0x040fe20000410000 */
[----:B------:R-:W-:Y:S01]  /*2fe0*/  FMUL.FTZ R40, R0, R43 ;  /* 0x0000002b00287220 */ /* 0x000fe20000410000 */
[----:B------:R-:W-:-:S04]  /*2ff0*/  FSEL R43, R21, -INF , P5 ;  /* 0xff800000152b7808 */ /* 0x000fc80002800000 */
[----:B------:R-:W1:Y:S01]  /*3000*/  MUFU.TANH R91, R91 ;  /* 0x0000005b005b7308 */ /* 0x000e620000002400 */
[----:B------:R-:W-:-:S04]  /*3010*/  FMNMX.FTZ R6, R43, R6, !PT ;  /* 0x000000062b067209 */ /* 0x000fc80007810000 */
[----:B------:R-:W-:-:S03]  /*3020*/  FMNMX.FTZ R7, R89, R6, !PT ;  /* 0x0000000659077209 */ /* 0x000fc60007810000 */
[----:B------:R-:W2:Y:S01]  /*3030*/  MUFU.TANH R12, R12 ;  /* 0x0000000c000c7308 */ /* 0x000ea20000002400 */
[----:B------:R-:W-:Y:S02]  /*3040*/  FMNMX.FTZ R7, R88, R7, !PT ;  /* 0x0000000758077209 */ /* 0x000fe40007810000 */
[----:B0-----:R-:W-:Y:S02]  /*3050*/  FSEL R13, R13, -INF , P6 ;  /* 0xff8000000d0d7808 */ /* 0x001fe40003000000 */
[----:B------:R-:W-:Y:S02]  /*3060*/  ISETP.GT.AND P6, PT, R114, 0x28, PT ;  /* 0x000000287200780c */ /* 0x000fe40003fc4270 */
[----:B------:R-:W-:Y:S01]  /*3070*/  FMNMX.FTZ R6, R90, R7, !PT ;  /* 0x000000075a067209 */ /* 0x000fe20007810000 */
[----:B------:R-:W0:Y:S01]  /*3080*/  MUFU.TANH R92, R92 ;  /* 0x0000005c005c7308 */ /* 0x000e220000002400 */
[----:B-1----:R-:W-:-:S04]  /*3090*/  FSEL R91, R91, -INF , P1 ;  /* 0xff8000005b5b7808 */ /* 0x002fc80000800000 */
[----:B------:R-:W-:-:S03]  /*30a0*/  FMNMX.FTZ R7, R91, R6, !PT ;  /* 0x000000065b077209 */ /* 0x000fc60007810000 */
[----:B------:R-:W1:Y:S01]  /*30b0*/  MUFU.TANH R15, R15 ;  /* 0x0000000f000f7308 */ /* 0x000e620000002400 */
[----:B--2---:R-:W-:Y:S02]  /*30c0*/  FSEL R12, R12, -INF , P5 ;  /* 0xff8000000c0c7808 */ /* 0x004fe40002800000 */
[----:B------:R-:W-:-:S05]  /*30d0*/  ISETP.GT.AND P5, PT, R114, 0x29, PT ;  /* 0x000000297200780c */ /* 0x000fca0003fa4270 */
[----:B------:R-:W2:Y:S01]  /*30e0*/  MUFU.TANH R93, R93 ;  /* 0x0000005d005d7308 */ /* 0x000ea20000002400 */
[----:B0-----:R-:W-:-:S04]  /*30f0*/  FSEL R92, R92, -INF , P6 ;  /* 0xff8000005c5c7808 */ /* 0x001fc80003000000 */
[----:B------:R-:W-:-:S03]  /*3100*/  FMNMX.FTZ R6, R92, R7, !PT ;  /* 0x000000075c067209 */ /* 0x000fc60007810000 */
[----:B------:R-:W0:Y:S01]  /*3110*/  MUFU.TANH R14, R14 ;  /* 0x0000000e000e7308 */ /* 0x000e220000002400 */
[----:B-1----:R-:W-:Y:S02]  /*3120*/  FSEL R15, R15, -INF , P4 ;  /* 0xff8000000f0f7808 */ /* 0x002fe40002000000 */
[----:B------:R-:W-:-:S05]  /*3130*/  ISETP.GT.AND P4, PT, R114, 0x30, PT ;  /* 0x000000307200780c */ /* 0x000fca0003f84270 */
[----:B------:R-:W1:Y:S01]  /*3140*/  MUFU.TANH R80, R80 ;  /* 0x0000005000507308 */ /* 0x000e620000002400 */
[----:B--2---:R-:W-:-:S04]  /*3150*/  FSEL R93, R93, -INF , P5 ;  /* 0xff8000005d5d7808 */ /* 0x004fc80002800000 */
[----:B------:R-:W-:-:S03]  /*3160*/  FMNMX.FTZ R7, R93, R6, !PT ;  /* 0x000000065d077209 */ /* 0x000fc60007810000 */
[----:B------:R-:W2:Y:S01]  /*3170*/  MUFU.TANH R73, R73 ;  /* 0x0000004900497308 */ /* 0x000ea20000002400 */
[----:B0-----:R-:W-:Y:S02]  /*3180*/  FSEL R14, R14, -INF , P3 ;  /* 0xff8000000e0e7808 */ /* 0x001fe40001800000 */
[----:B------:R-:W-:-:S05]  /*3190*/  ISETP.GT.AND P3, PT, R114, 0x31, PT ;  /* 0x000000317200780c */ /* 0x000fca0003f64270 */
[----:B------:R-:W0:Y:S01]  /*31a0*/  MUFU.TANH R81, R81 ;  /* 0x0000005100517308 */ /* 0x000e220000002400 */
[----:B-1----:R-:W-:-:S04]  /*31b0*/  FSEL R80, R80, -INF , P4 ;  /* 0xff80000050507808 */ /* 0x002fc80002000000 */
[----:B------:R-:W-:-:S03]  /*31c0*/  FMNMX.FTZ R6, R80, R7, !PT ;  /* 0x0000000750067209 */ /* 0x000fc60007810000 */
[----:B------:R-:W1:Y:S01]  /*31d0*/  MUFU.TANH R72, R72 ;  /* 0x0000004800487308 */ /* 0x000e620000002400 */
[----:B--2---:R-:W-:Y:S02]  /*31e0*/  FSEL R73, R73, -INF , P2 ;  /* 0xff80000049497808 */ /* 0x004fe40001000000 */
[----:B------:R-:W-:-:S05]  /*31f0*/  ISETP.GT.AND P2, PT, R114, 0x38, PT ;  /* 0x000000387200780c */ /* 0x000fca0003f44270 */
[----:B------:R-:W-:Y:S01]  /*3200*/  MUFU.TANH R83, R83 ;  /* 0x0000005300537308 */ /* 0x000fe20000002400 */
[----:B0-----:R-:W-:-:S04]  /*3210*/  FSEL R81, R81, -INF , P3 ;  /* 0xff80000051517808 */ /* 0x001fc80001800000 */
[----:B------:R-:W-:-:S03]  /*3220*/  FMNMX.FTZ R6, R81, R6, !PT ;  /* 0x0000000651067209 */ /* 0x000fc60007810000 */
[----:B------:R-:W0:Y:S01]  /*3230*/  MUFU.TANH R75, R75 ;  /* 0x0000004b004b7308 */ /* 0x000e220000002400 */
[----:B-1----:R-:W-:Y:S02]  /*3240*/  FSEL R72, R72, -INF , P1 ;  /* 0xff80000048487808 */ /* 0x002fe40000800000 */
[----:B------:R-:W-:-:S05]  /*3250*/  ISETP.GT.AND P1, PT, R114, 0x39, PT ;  /* 0x000000397200780c */ /* 0x000fca0003f24270 */
[----:B------:R-:W1:Y:S08]  /*3260*/  MUFU.TANH R82, R82 ;  /* 0x0000005200527308 */ /* 0x000e700000002400 */
[----:B------:R-:W2:Y:S01]  /*3270*/  MUFU.TANH R74, R74 ;  /* 0x0000004a004a7308 */ /* 0x000ea20000002400 */
[----:B0-----:R-:W-:Y:S02]  /*3280*/  FSEL R75, R75, -INF , P6 ;  /* 0xff8000004b4b7808 */ /* 0x001fe40003000000 */
[----:B------:R-:W-:-:S05]  /*3290*/  ISETP.GT.AND P6, PT, R114, 0x40, PT ;  /* 0x000000407200780c */ /* 0x000fca0003fc4270 */
[----:B------:R-:W-:Y:S01]  /*32a0*/  MUFU.TANH R84, R84 ;  /* 0x0000005400547308 */ /* 0x000fe20000002400 */
[----:B-1----:R-:W-:-:S07]  /*32b0*/  FSEL R82, R82, -INF , P1 ;  /* 0xff80000052527808 */ /* 0x002fce0000800000 */
[----:B------:R-:W0:Y:S01]  /*32c0*/  MUFU.TANH R77, R77 ;  /* 0x0000004d004d7308 */ /* 0x000e220000002400 */
[----:B--2---:R-:W-:Y:S02]  /*32d0*/  FSEL R74, R74, -INF , P5 ;  /* 0xff8000004a4a7808 */ /* 0x004fe40002800000 */
[----:B------:R-:W-:-:S05]  /*32e0*/  ISETP.GT.AND P5, PT, R114, 0x41, PT ;  /* 0x000000417200780c */ /* 0x000fca0003fa4270 */
[----:B------:R-:W-:Y:S08]  /*32f0*/  MUFU.TANH R85, R85 ;  /* 0x0000005500557308 */ /* 0x000ff00000002400 */
[----:B------:R-:W1:Y:S01]  /*3300*/  MUFU.TANH R76, R76 ;  /* 0x0000004c004c7308 */ /* 0x000e620000002400 */
[----:B0-----:R-:W-:Y:S02]  /*3310*/  FSEL R77, R77, -INF , P4 ;  /* 0xff8000004d4d7808 */ /* 0x001fe40002000000 */
[----:B------:R-:W-:-:S05]  /*3320*/  ISETP.GT.AND P4, PT, R114, 0x48, PT ;  /* 0x000000487200780c */ /* 0x000fca0003f84270 */
[----:B------:R0:W-:Y:S08]  /*3330*/  MUFU.TANH R96, R49 ;  /* 0x0000003100607308 */ /* 0x0001f00000002400 */
[----:B------:R-:W2:Y:S01]  /*3340*/  MUFU.TANH R79, R79 ;  /* 0x0000004f004f7308 */ /* 0x000ea20000002400 */
[----:B0-----:R-:W-:Y:S02]  /*3350*/  FSEL R49, R83, -INF , P2 ;  /* 0xff80000053317808 */ /* 0x001fe40001000000 */
[----:B-1----:R-:W-:-:S02]  /*3360*/  FSEL R76, R76, -INF , P3 ;  /* 0xff8000004c4c7808 */ /* 0x002fc40001800000 */
[----:B------:R-:W-:Y:S02]  /*3370*/  FMNMX.FTZ R7, R49, R6, !PT ;  /* 0x0000000631077209 */ /* 0x000fe40007810000 */
[----:B------:R-:W-:Y:S01]  /*3380*/  ISETP.GT.AND P3, PT, R114, 0x49, PT ;  /* 0x000000497200780c */ /* 0x000fe20003f64270 */
[----:B------:R0:W-:Y:S01]  /*3390*/  MUFU.TANH R87, R61 ;  /* 0x0000003d00577308 */ /* 0x0001e20000002400 */
[----:B------:R-:W-:-:S07]  /*33a0*/  FMNMX.FTZ R6, R82, R7, !PT ;  /* 0x0000000752067209 */ /* 0x000fce0007810000 */
[----:B------:R-:W1:Y:S01]  /*33b0*/  MUFU.TANH R78, R78 ;  /* 0x0000004e004e7308 */ /* 0x000e620000002400 */
[----:B--2---:R-:W-:Y:S01]  /*33c0*/  FSEL R79, R79, -INF , P2 ;  /* 0xff8000004f4f7808 */ /* 0x004fe20001000000 */
[----:B0-----:R-:W-:Y:S01]  /*33d0*/  FMUL.FTZ R61, R0, R67 ;  /* 0x00000043003d7220 */ /* 0x001fe20000410000 */
[----:B------:R-:W-:-:S05]  /*33e0*/  ISETP.GT.AND P2, PT, R114, 0x50, PT ;  /* 0x000000507200780c */ /* 0x000fca0003f44270 */
[----:B------:R0:W-:Y:S08]  /*33f0*/  MUFU.TANH R94, R64 ;  /* 0x00000040005e7308 */ /* 0x0001f00000002400 */
[----:B------:R2:W-:Y:S01]  /*3400*/  MUFU.TANH R100, R53 ;  /* 0x0000003500647308 */ /* 0x0005e20000002400 */
[----:B-1----:R-:W-:Y:S01]  /*3410*/  FSEL R78, R78, -INF , P1 ;  /* 0xff8000004e4e7808 */ /* 0x002fe20000800000 */
[----:B0-----:R-:W-:Y:S01]  /*3420*/  FMUL.FTZ R64, R0, R42 ;  /* 0x0000002a00407220 */ /* 0x001fe20000410000 */
[----:B------:R-:W-:-:S05]  /*3430*/  ISETP.GT.AND P1, PT, R114, 0x51, PT ;  /* 0x000000517200780c */ /* 0x000fca0003f24270 */
[----:B------:R-:W0:Y:S01]  /*3440*/  MUFU.TANH R57, R57 ;  /* 0x0000003900397308 */ /* 0x000e220000002400 */
[----:B--2---:R-:W-:-:S04]  /*3450*/  FSEL R53, R84, -INF , P6 ;  /* 0xff80000054357808 */ /* 0x004fc80003000000 */
[----:B------:R-:W-:-:S03]  /*3460*/  FMNMX.FTZ R7, R53, R6, !PT ;  /* 0x0000000635077209 */ /* 0x000fc60007810000 */
[----:B------:R-:W-:Y:S08]  /*3470*/  MUFU.TANH R65, R65 ;  /* 0x0000004100417308 */ /* 0x000ff00000002400 */
[----:B------:R1:W-:Y:S01]  /*3480*/  MUFU.TANH R99, R52 ;  /* 0x0000003400637308 */ /* 0x0003e20000002400 */
[----:B0-----:R-:W-:Y:S02]  /*3490*/  FSEL R57, R57, -INF , P6 ;  /* 0xff80000039397808 */ /* 0x001fe40003000000 */
[----:B------:R-:W-:-:S05]  /*34a0*/  ISETP.GT.AND P6, PT, R114, 0x58, PT ;  /* 0x000000587200780c */ /* 0x000fca0003fc4270 */
[----:B------:R-:W0:Y:S01]  /*34b0*/  MUFU.TANH R56, R56 ;  /* 0x0000003800387308 */ /* 0x000e220000002400 */
[----:B-1----:R-:W-:-:S04]  /*34c0*/  FSEL R52, R85, -INF , P5 ;  /* 0xff80000055347808 */ /* 0x002fc80002800000 */
        /* <DEDUP_REMOVED lines=15> */
[----:B------:R-:W1:Y:S08]  /*35c0*/  MUFU.TANH R66, R66 ;  /* 0x0000004200427308 */ /* 0x000e700000002400 */
[----:B------:R2:W-:Y:S01]  /*35d0*/  MUFU.TANH R98, R51 ;  /* 0x0000003300627308 */ /* 0x0005e20000002400 */
[----:B0-----:R-:W-:Y:S02]  /*35e0*/  FSEL R59, R59, -INF , P3 ;  /* 0xff8000003b3b7808 */ /* 0x001fe40001800000 */
[----:B------:R-:W-:-:S05]  /*35f0*/  ISETP.GT.AND P3, PT, R114, 0x61, PT ;  /* 0x000000617200780c */ /* 0x000fca0003f64270 */
[----:B------:R-:W0:Y:S01]  /*3600*/  MUFU.TANH R60, R60 ;  /* 0x0000003c003c7308 */ /* 0x000e220000002400 */
[----:B--2---:R-:W-:-:S04]  /*3610*/  FSEL R51, R94, -INF , P2 ;  /* 0xff8000005e337808 */ /* 0x004fc80001000000 */
[----:B------:R-:W-:-:S03]  /*3620*/  FMNMX.FTZ R7, R51, R6, !PT ;  /* 0x0000000633077209 */ /* 0x000fc60007810000 */
[----:B------:R1:W-:Y:S08]  /*3630*/  MUFU.TANH R67, R41 ;  /* 0x0000002900437308 */ /* 0x0003f00000002400 */
[----:B------:R2:W-:Y:S01]  /*3640*/  MUFU.TANH R97, R50 ;  /* 0x0000003200617308 */ /* 0x0005e20000002400 */
[----:B-1----:R-:W-:Y:S02]  /*3650*/  FSEL R41, R66, -INF , P4 ;  /* 0xff80000042297808 */ /* 0x002fe40002000000 */
[----:B0-----:R-:W-:-:S02]  /*3660*/  FSEL R60, R60, -INF , P2 ;  /* 0xff8000003c3c7808 */ /* 0x001fc40001000000 */
[----:B------:R-:W-:-:S03]  /*3670*/  ISETP.GT.AND P2, PT, R114, 0x68, PT ;  /* 0x000000687200780c */ /* 0x000fc60003f44270 */
        /* <DEDUP_REMOVED lines=11> */
[----:B------:R-:W-:Y:S01]  /*3730*/  MUFU.TANH R45, R45 ;  /* 0x0000002d002d7308 */ /* 0x000fe20000002400 */
[----:B------:R-:W-:-:S04]  /*3740*/  FMNMX.FTZ R6, R44, R7, !PT ;  /* 0x000000072c067209 */ /* 0x000fc80007810000 */
[----:B------:R-:W-:-:S03]  /*3750*/  FMNMX.FTZ R7, R41, R6, !PT ;  /* 0x0000000629077209 */ /* 0x000fc60007810000 */
[----:B------:R-:W1:Y:S01]  /*3760*/  MUFU.TANH R63, R63 ;  /* 0x0000003f003f7308 */ /* 0x000e620000002400 */
[----:B0-----:R-:W-:Y:S02]  /*3770*/  FSEL R62, R62, -INF , P6 ;  /* 0xff8000003e3e7808 */ /* 0x001fe40003000000 */
[----:B------:R-:W-:-:S05]  /*3780*/  ISETP.GT.AND P6, PT, R114, 0x70, PT ;  /* 0x000000707200780c */ /* 0x000fca0003fc4270 */
[----:B------:R-:W0:Y:S08]  /*3790*/  MUFU.TANH R64, R64 ;  /* 0x0000004000407308 */ /* 0x000e300000002400 */
[----:B------:R2:W-:Y:S01]  /*37a0*/  MUFU.TANH R108, R28 ;  /* 0x0000001c006c7308 */ /* 0x0005e20000002400 */
[----:B-1----:R-:W-:Y:S02]  /*37b0*/  FSEL R63, R63, -INF , P5 ;  /* 0xff8000003f3f7808 */ /* 0x002fe40002800000 */
[----:B------:R-:W-:-:S05]  /*37c0*/  ISETP.GT.AND P5, PT, R114, 0x71, PT ;  /* 0x000000717200780c */ /* 0x000fca0003fa4270 */
[----:B------:R-:W1:Y:S01]  /*37d0*/  MUFU.TANH R40, R40 ;  /* 0x0000002800287308 */ /* 0x000e620000002400 */
[----:B--2---:R-:W-:-:S04]  /*37e0*/  FSEL R28, R67, -INF , P3 ;  /* 0xff800000431c7808 */ /* 0x004fc80001800000 */
[----:B------:R-:W-:-:S03]  /*37f0*/  FMNMX.FTZ R6, R28, R7, !PT ;  /* 0x000000071c067209 */ /* 0x000fc60007810000 */
[----:B------:R2:W-:Y:S08]  /*3800*/  MUFU.TANH R109, R29 ;  /* 0x0000001d006d7308 */ /* 0x0005f00000002400 */
[----:B------:R3:W4:Y:S01]  /*3810*/  MUFU.TANH R70, R46 ;  /* 0x0000002e00467308 */ /* 0x0007220000002400 */
[----:B--2---:R-:W-:Y:S02]  /*3820*/  FSEL R29, R42, -INF , P2 ;  /* 0xff8000002a1d7808 */ /* 0x004fe40001000000 */
[----:B------:R-:W-:-:S02]  /*3830*/  FSEL R42, R95, -INF , P6 ;  /* 0xff8000005f2a7808 */ /* 0x000fc40003000000 */
[----:B------:R-:W-:Y:S02]  /*3840*/  FMNMX.FTZ R7, R29, R6, !PT ;  /* 0x000000061d077209 */ /* 0x000fe40007810000 */
[----:B0-----:R-:W-:Y:S01]  /*3850*/  FSEL R6, R64, -INF , P4 ;  /* 0xff80000040067808 */ /* 0x001fe20002000000 */
[----:B------:R0:W-:Y:S01]  /*3860*/  MUFU.TANH R112, R36 ;  /* 0x0000002400707308 */ /* 0x0001e20000002400 */
[----:B------:R-:W-:Y:S02]  /*3870*/  ISETP.GT.AND P4, PT, R114, 0x78, PT ;  /* 0x000000787200780c */ /* 0x000fe40003f84270 */
[----:B---3--:R-:W-:Y:S02]  /*3880*/  FSEL R46, R96, -INF , P5 ;  /* 0xff800000602e7808 */ /* 0x008fe40002800000 */
[----:B-1----:R-:W-:Y:S02]  /*3890*/  FSEL R40, R40, -INF , P3 ;  /* 0xff80000028287808 */ /* 0x002fe40001800000 */
[----:B------:R-:W-:Y:S01]  /*38a0*/  ISETP.GT.AND P3, PT, R114, 0x79, PT ;  /* 0x000000797200780c */ /* 0x000fe20003f64270 */
[----:B------:R1:W2:Y:S01]  /*38b0*/  MUFU.TANH R102, R55 ;  /* 0x0000003700667308 */ /* 0x0002a20000002400 */
[----:B0-----:R-:W-:-:S02]  /*38c0*/  FSEL R36, R45, -INF , P1 ;  /* 0xff8000002d247808 */ /* 0x001fc40000800000 */
[----:B------:R-:W-:Y:S01]  /*38d0*/  FSEL R64, R100, -INF , P3 ;  /* 0xff80000064407808 */ /* 0x000fe20001800000 */
[----:B------:R-:W-:Y:S01]  /*38e0*/  IMAD.MOV.U32 R100, RZ, RZ, R119 ;  /* 0x000000ffff647224 */ /* 0x000fe200078e0077 */
[----:B------:R-:W-:-:S03]  /*38f0*/  FMNMX.FTZ R7, R36, R7, !PT ;  /* 0x0000000724077209 */ /* 0x000fc60007810000 */
[----:B------:R-:W0:Y:S01]  /*3900*/  MUFU.TANH R111, R33 ;  /* 0x00000021006f7308 */ /* 0x000e220000002400 */
[----:B------:R-:W-:Y:S02]  /*3910*/  FMNMX.FTZ R7, R42, R7, !PT ;  /* 0x000000072a077209 */ /* 0x000fe40007810000 */
[----:B-1----:R-:W-:Y:S01]  /*3920*/  FSEL R55, R99, -INF , P4 ;  /* 0xff80000063377808 */ /* 0x002fe20002000000 */
[----:B------:R-:W-:Y:S01]  /*3930*/  IMAD.MOV.U32 R99, RZ, RZ, R119 ;  /* 0x000000ffff637224 */ /* 0x000fe200078e0077 */
[----:B------:R-:W-:Y:S02]  /*3940*/  FMNMX.FTZ R10, R46, R7, !PT ;  /* 0x000000072e0a7209 */ /* 0x000fe40007810000 */
[----:B----4-:R-:W-:Y:S01]  /*3950*/  FSEL R7, R70, -INF , P2 ;  /* 0xff80000046077808 */ /* 0x010fe20001000000 */
[----:B------:R1:W3:Y:S01]  /*3960*/  MUFU.TANH R113, R37 ;  /* 0x0000002500717308 */ /* 0x0002e20000002400 */
[----:B------:R-:W-:Y:S02]  /*3970*/  ISETP.GT.AND P2, PT, R114, 0x80, PT ;  /* 0x000000807200780c */ /* 0x000fe40003f44270 */
[----:B------:R-:W-:-:S02]  /*3980*/  FMNMX.FTZ R11, R55, R10, !PT ;  /* 0x0000000a370b7209 */ /* 0x000fc40007810000 */
[----:B------:R-:W-:Y:S02]  /*3990*/  FSEL R10, R71, -INF , P1 ;  /* 0xff800000470a7808 */ /* 0x000fe40000800000 */
[----:B------:R-:W-:Y:S01]  /*39a0*/  ISETP.GT.AND P1, PT, R114, 0x81, PT ;  /* 0x000000817200780c */ /* 0x000fe20003f24270 */
[----:B------:R4:W-:Y:S01]  /*39b0*/  MUFU.TANH R94, R35 ;  /* 0x00000023005e7308 */ /* 0x0009e20000002400 */
[----:B------:R-:W-:Y:S01]  /*39c0*/  FSEL R65, R103, -INF , P2 ;  /* 0xff80000067417808 */ /* 0x000fe20001000000 */
[--C-:B------:R-:W-:Y:S01]  /*39d0*/  IMAD.MOV.U32 R103, RZ, RZ, R119.reuse ;  /* 0x000000ffff677224 */ /* 0x100fe200078e0077 */
[----:B------:R-:W-:Y:S02]  /*39e0*/  FMNMX.FTZ R20, R64, R11, !PT ;  /* 0x0000000b40147209 */ /* 0x000fe40007810000 */
[----:B------:R-:W-:Y:S01]  /*39f0*/  FSEL R11, R97, -INF , P6 ;  /* 0xff800000610b7808 */ /* 0x000fe20003000000 */
[--C-:B------:R-:W-:Y:S01]  /*3a00*/  IMAD.MOV.U32 R97, RZ, RZ, R119.reuse ;  /* 0x000000ffff617224 */ /* 0x100fe200078e0077 */
[----:B------:R-:W-:Y:S01]  /*3a10*/  ISETP.GT.AND P6, PT, R114, 0x88, PT ;  /* 0x000000887200780c */ /* 0x000fe20003fc4270 */
[----:B------:R-:W-:Y:S01]  /*3a20*/  MUFU.TANH R96, R39 ;  /* 0x0000002700607308 */ /* 0x000fe20000002400 */
[----:B------:R-:W-:Y:S01]  /*3a30*/  FSEL R66, R105, -INF , P1 ;  /* 0xff80000069427808 */ /* 0x000fe20000800000 */
[----:B------:R-:W-:Y:S01]  /*3a40*/  IMAD.MOV.U32 R105, RZ, RZ, R119 ;  /* 0x000000ffff697224 */ /* 0x000fe200078e0077 */
[----:B------:R-:W-:-:S02]  /*3a50*/  FMNMX.FTZ R21, R65, R20, !PT ;  /* 0x0000001441157209 */ /* 0x000fc40007810000 */
[----:B------:R-:W-:Y:S01]  /*3a60*/  FSEL R20, R98, -INF , P5 ;  /* 0xff80000062147808 */ /* 0x000fe20002800000 */
[--C-:B------:R-:W-:Y:S01]  /*3a70*/  IMAD.MOV.U32 R98, RZ, RZ, R119.reuse ;  /* 0x000000ffff627224 */ /* 0x100fe200078e0077 */
[----:B------:R-:W-:Y:S01]  /*3a80*/  ISETP.GT.AND P5, PT, R114, 0x89, PT ;  /* 0x000000897200780c */ /* 0x000fe20003fa4270 */
[----:B------:R-:W-:Y:S01]  /*3a90*/  MUFU.TANH R95, R38 ;  /* 0x00000026005f7308 */ /* 0x000fe20000002400 */
[----:B------:R-:W-:Y:S01]  /*3aa0*/  FSEL R67, R108, -INF , P6 ;  /* 0xff8000006c437808 */ /* 0x000fe20003000000 */
[--C-:B------:R-:W-:Y:S01]  /*3ab0*/  IMAD.MOV.U32 R108, RZ, RZ, R119.reuse ;  /* 0x000000ffff6c7224 */ /* 0x100fe200078e0077 */
[----:B------:R-:W-:Y:S02]  /*3ac0*/  FMNMX.FTZ R70, R66, R21, !PT ;  /* 0x0000001542467209 */ /* 0x000fe40007810000 */
[----:B------:R-:W-:Y:S01]  /*3ad0*/  FSEL R21, R101, -INF , P4 ;  /* 0xff80000065157808 */ /* 0x000fe20002000000 */
[----:B------:R-:W-:Y:S01]  /*3ae0*/  IMAD.MOV.U32 R101, RZ, RZ, R119 ;  /* 0x000000ffff657224 */ /* 0x000fe200078e0077 */
[----:B------:R-:W-:-:S02]  /*3af0*/  ISETP.GT.AND P4, PT, R114, 0x90, PT ;  /* 0x000000907200780c */ /* 0x000fc40003f84270 */
[----:B------:R-:W-:Y:S01]  /*3b00*/  FSEL R68, R109, -INF , P5 ;  /* 0xff8000006d447808 */ /* 0x000fe20002800000 */
[--C-:B------:R-:W-:Y:S01]  /*3b10*/  IMAD.MOV.U32 R109, RZ, RZ, R119.reuse ;  /* 0x000000ffff6d7224 */ /* 0x100fe200078e0077 */
[----:B-1----:R-:W-:Y:S02]  /*3b20*/  FMNMX.FTZ R37, R67, R70, !PT ;  /* 0x0000004643257209 */ /* 0x002fe40007810000 */
[----:B--2---:R-:W-:Y:S01]  /*3b30*/  FSEL R33, R102, -INF , P3 ;  /* 0xff80000066217808 */ /* 0x004fe20001800000 */
[--C-:B------:R-:W-:Y:S01]  /*3b40*/  IMAD.MOV.U32 R102, RZ, RZ, R119.reuse ;  /* 0x000000ffff667224 */ /* 0x100fe200078e0077 */
[----:B------:R-:W-:Y:S02]  /*3b50*/  ISETP.GT.AND P3, PT, R114, 0x91, PT ;  /* 0x000000917200780c */ /* 0x000fe40003f64270 */
[----:B------:R-:W-:Y:S01]  /*3b60*/  FSEL R69, R110, -INF , P4 ;  /* 0xff8000006e457808 */ /* 0x000fe20002000000 */
[----:B------:R-:W-:Y:S01]  /*3b70*/  IMAD.MOV.U32 R110, RZ, RZ, R119 ;  /* 0x000000ffff6e7224 */ /* 0x000fe200078e0077 */
[----:B------:R-:W-:-:S02]  /*3b80*/  FMNMX.FTZ R84, R68, R37, !PT ;  /* 0x0000002544547209 */ /* 0x000fc40007810000 */
[----:B------:R-:W-:Y:S02]  /*3b90*/  FSEL R37, R106, -INF , P2 ;  /* 0xff8000006a257808 */ /* 0x000fe40001000000 */
[C---:B------:R-:W-:Y:S02]  /*3ba0*/  ISETP.GT.AND P2, PT, R114.reuse, 0x98, PT ;  /* 0x000000987200780c */ /* 0x040fe40003f44270 */
[----:B0-----:R-:W-:Y:S01]  /*3bb0*/  FSEL R70, R111, -INF , P3 ;  /* 0xff8000006f467808 */ /* 0x001fe20001800000 */
[--C-:B------:R-:W-:Y:S01]  /*3bc0*/  IMAD.MOV.U32 R111, RZ, RZ, R119.reuse ;  /* 0x000000ffff6f7224 */ /* 0x100fe200078e0077 */
[----:B------:R-:W-:Y:S02]  /*3bd0*/  FMNMX.FTZ R83, R69, R84, !PT ;  /* 0x0000005445537209 */ /* 0x000fe40007810000 */
[----:B------:R-:W-:Y:S01]  /*3be0*/  FSEL R45, R107, -INF , P1 ;  /* 0xff8000006b2d7808 */ /* 0x000fe20000800000 */
        /* <DEDUP_REMOVED lines=9> */
[----:B----4-:R-:W-:Y:S02]  /*3c80*/  FMNMX.FTZ R35, R5, R4, !PT ;  /* 0x0000000405237209 */ /* 0x010fe40007810000 */
[----:B------:R-:W-:Y:S02]  /*3c90*/  FMNMX.FTZ R86, R83, R84, !PT ;  /* 0x0000005453567209 */ /* 0x000fe40007810000 */
[----:B------:R-:W0:Y:S01]  /*3ca0*/  MUFU.TANH R84, R30 ;  /* 0x0000001e00547308 */ /* 0x000e220000002400 */
[----:B------:R-:W-:Y:S02]  /*3cb0*/  MOV R106, R119 ;  /* 0x00000077006a7202 */ /* 0x000fe40000000f00 */
[----:B------:R-:W1:Y:S01]  /*3cc0*/  SHFL.BFLY PT, R85, R86, 0x2, 0x1f ;  /* 0x0c401f0056557f89 */ /* 0x000e6200000e0000 */
[----:B0-----:R-:W-:-:S02]  /*3cd0*/  FSEL R84, R84, -INF , P6 ;  /* 0xff80000054547808 */ /* 0x001fc40003000000 */
[----:B-1----:R-:W-:Y:S01]  /*3ce0*/  FMNMX.FTZ R87, R86, R85, !PT ;  /* 0x0000005556577209 */ /* 0x002fe20007810000 */
[----:B------:R-:W-:Y:S01]  /*3cf0*/  IMAD.U32 R85, RZ, RZ, UR6 ;  /* 0x00000006ff557e24 */ /* 0x000fe2000f8e00ff */
[----:B------:R-:W0:Y:S03]  /*3d00*/  MUFU.TANH R86, R31 ;  /* 0x0000001f00567308 */ /* 0x000e260000002400 */
[----:B------:R-:W1:Y:S01]  /*3d10*/  SHFL.BFLY PT, R120, R87, 0x1, 0x1f ;  /* 0x0c201f0057787f89 */ /* 0x000e6200000e0000 */
[----:B0-----:R-:W-:Y:S02]  /*3d20*/  FSEL R86, R86, -INF , P5 ;  /* 0xff80000056567808 */ /* 0x001fe40002800000 */
[----:B-1----:R-:W-:Y:S02]  /*3d30*/  FMNMX.FTZ R120, R87, R120, !PT ;  /* 0x0000007857787209 */ /* 0x002fe40007810000 */
[----:B------:R0:W1:Y:S02]  /*3d40*/  MUFU.TANH R87, R34 ;  /* 0x0000002200577308 */ /* 0x0000640000002400 */
[C---:B------:R-:W-:Y:S01]  /*3d50*/  FSETP.NEU.FTZ.AND P0, PT, R120.reuse, -INF , PT ;  /* 0xff8000007800780b */ /* 0x040fe20003f1d000 */
[----:B------:R-:W-:-:S05]  /*3d60*/  FFMA.FTZ R85, R120, R85, -8 ;  /* 0xc100000078557423 */ /* 0x000fca0000010055 */
[----:B------:R-:W-:Y:S02]  /*3d70*/  FSEL R85, R85, RZ, P0 ;  /* 0x000000ff55557208 */ /* 0x000fe40000000000 */
[----:B0-----:R-:W-:Y:S02]  /*3d80*/  FMNMX.FTZ R34, R8, R35, !PT ;  /* 0x0000002308227209 */ /* 0x001fe40007810000 */
[----:B------:R-:W-:Y:S01]  /*3d90*/  ISETP.NE.AND P0, PT, R104, RZ, PT ;  /* 0x000000ff6800720c */ /* 0x000fe20003f05270 */
[----:B------:R-:W-:-:S01]  /*3da0*/  FFMA.FTZ R31, R43, UR6, -R85 ;  /* 0x000000062b1f7c23 */ /* 0x000fc20008010855 */
[----:B------:R-:W-:Y:S01]  /*3db0*/  FMNMX.FTZ R34, R9, R34, !PT ;  /* 0x0000002209227209 */ /* 0x000fe20007810000 */
[----:B------:R-:W-:-:S01]  /*3dc0*/  FFMA.FTZ R88, R88, UR6, -R85 ;  /* 0x0000000658587c23 */ /* 0x000fc20008010855 */
[--C-:B------:R-:W-:Y:S01]  /*3dd0*/  FFMA.FTZ R30, R32, UR6, -R85.reuse ;  /* 0x00000006201e7c23 */ /* 0x100fe20008010855 */
[----:B------:R-:W-:-:S01]  /*3de0*/  FFMA.FTZ R32, R89, UR6, -R85 ;  /* 0x0000000659207c23 */ /* 0x000fc20008010855 */
[----:B------:R-:W-:Y:S01]  /*3df0*/  FMNMX.FTZ R39, R13, R34, !PT ;  /* 0x000000220d277209 */ /* 0x000fe20007810000 */
[----:B------:R-:W-:Y:S01]  /*3e00*/  MUFU.EX2 R35, R88 ;  /* 0x0000005800237308 */ /* 0x000fe20000000800 */
[----:B------:R-:W-:-:S01]  /*3e10*/  FFMA.FTZ R90, R90, UR6, -R85 ;  /* 0x000000065a5a7c23 */ /* 0x000fc20008010855 */
[--C-:B------:R-:W-:Y:S01]  /*3e20*/  FFMA.FTZ R92, R92, UR6, -R85.reuse ;  /* 0x000000065c5c7c23 */ /* 0x100fe20008010855 */
[----:B------:R-:W-:Y:S01]  /*3e30*/  FMNMX.FTZ R38, R12, R39, !PT ;  /* 0x000000270c267209 */ /* 0x000fe20007810000 */
[--C-:B------:R-:W-:Y:S01]  /*3e40*/  FFMA.FTZ R39, R91, UR6, -R85.reuse ;  /* 0x000000065b277c23 */ /* 0x100fe20008010855 */
[----:B------:R-:W-:-:S01]  /*3e50*/  FFMA.FTZ R24, R24, UR6, -R85 ;  /* 0x0000000618187c23 */ /* 0x000fc20008010855 */
[--C-:B------:R-:W-:Y:S01]  /*3e60*/  FFMA.FTZ R25, R25, UR6, -R85.reuse ;  /* 0x0000000619197c23 */ /* 0x100fe20008010855 */
        /* <DEDUP_REMOVED lines=9> */
[----:B------:R-:W-:Y:S01]  /*3f00*/  MUFU.EX2 R24, R24 ;  /* 0x0000001800187308 */ /* 0x000fe20000000800 */
[----:B0-----:R-:W-:Y:S01]  /*3f10*/  FSEL R90, R95, -INF , P2 ;  /* 0xff8000005f5a7808 */ /* 0x001fe20001000000 */
[--C-:B------:R-:W-:Y:S01]  /*3f20*/  FFMA.FTZ R82, R82, UR6, -R85.reuse ;  /* 0x0000000652527c23 */ /* 0x100fe20008010855 */
[----:B------:R-:W-:Y:S01]  /*3f30*/  FMNMX.FTZ R88, R72, R43, !PT ;  /* 0x0000002b48587209 */ /* 0x000fe20007810000 */
[--C-:B------:R-:W-:Y:S01]  /*3f40*/  FFMA.FTZ R43, R93, UR6, -R85.reuse ;  /* 0x000000065d2b7c23 */ /* 0x100fe20008010855 */
[----:B------:R-:W-:-:S01]  /*3f50*/  FFMA.FTZ R93, R44, UR6, -R85 ;  /* 0x000000062c5d7c23 */ /* 0x000fc20008010855 */
[----:B-1----:R-:W-:Y:S01]  /*3f60*/  FSEL R44, R87, -INF , P4 ;  /* 0xff800000572c7808 */ /* 0x002fe20002000000 */
        /* <DEDUP_REMOVED lines=16> */
[----:B------:R-:W-:Y:S01]  /*4070*/  FFMA.FTZ R29, R29, UR6, -R85 ;  /* 0x000000061d1d7c23 */ /* 0x000fe20008010855 */
[----:B------:R-:W-:Y:S01]  /*4080*/  FMNMX.FTZ R89, R79, R88, !PT ;  /* 0x000000584f597209 */ /* 0x000fe20007810000 */
[----:B------:R-:W-:Y:S01]  /*4090*/  MUFU.EX2 R25, R25 ;  /* 0x0000001900197308 */ /* 0x000fe20000000800 */
[----:B------:R-:W-:-:S02]  /*40a0*/  IMAD.MOV.U32 R104, RZ, RZ, R119 ;  /* 0x000000ffff687224 */ /* 0x000fc400078e0077 */
[----:B------:R-:W-:Y:S01]  /*40b0*/  FMNMX.FTZ R88, R78, R89, !PT ;  /* 0x000000594e587209 */ /* 0x000fe20007810000 */
[--C-:B------:R-:W-:Y:S02]  /*40c0*/  IMAD.MOV.U32 R96, RZ, RZ, R119.reuse ;  /* 0x000000ffff607224 */ /* 0x100fe400078e0077 */
[----:B------:R-:W-:Y:S01]  /*40d0*/  IMAD.MOV.U32 R95, RZ, RZ, R119 ;  /* 0x000000ffff5f7224 */ /* 0x000fe200078e0077 */
[----:B------:R-:W-:Y:S01]  /*40e0*/  FMNMX.FTZ R89, R57, R88, !PT ;  /* 0x0000005839597209 */ /* 0x000fe20007810000 */
[----:B------:R-:W-:Y:S03]  /*40f0*/  MUFU.EX2 R26, R26 ;  /* 0x0000001a001a7308 */ /* 0x000fe60000000800 */
[----:B------:R-:W-:-:S04]  /*4100*/  FMNMX.FTZ R89, R56, R89, !PT ;  /* 0x0000005938597209 */ /* 0x000fc80007810000 */
[----:B------:R-:W-:Y:S01]  /*4110*/  FMNMX.FTZ R88, R58, R89, !PT ;  /* 0x000000593a587209 */ /* 0x000fe20007810000 */
[----:B------:R-:W0:Y:S03]  /*4120*/  MUFU.EX2 R27, R27 ;  /* 0x0000001b001b7308 */ /* 0x000e260000000800 */
[----:B------:R-:W-:-:S04]  /*4130*/  FMNMX.FTZ R89, R59, R88, !PT ;  /* 0x000000583b597209 */ /* 0x000fc80007810000 */
[----:B------:R-:W-:Y:S01]  /*4140*/  FMNMX.FTZ R88, R60, R89, !PT ;  /* 0x000000593c587209 */ /* 0x000fe20007810000 */
[----:B------:R-:W-:Y:S03]  /*4150*/  MUFU.EX2 R30, R30 ;  /* 0x0000001e001e7308 */ /* 0x000fe60000000800 */
[----:B------:R-:W-:-:S04]  /*4160*/  FMNMX.FTZ R89, R61, R88, !PT ;  /* 0x000000583d597209 */ /* 0x000fc80007810000 */
[----:B------:R-:W-:Y:S01]  /*4170*/  FMNMX.FTZ R88, R62, R89, !PT ;  /* 0x000000593e587209 */ /* 0x000fe20007810000 */
[----:B------:R-:W-:Y:S01]  /*4180*/  MUFU.EX2 R31, R31 ;  /* 0x0000001f001f7308 */ /* 0x000fe20000000800 */
[----:B0-----:R-:W-:Y:S02]  /*4190*/  F2FP.SATFINITE.E4M3.F32.PACK_AB_MERGE_C R200, R27, R26, RZ ;  /* 0x0000001a1bc8723e */ /* 0x001fe400048070ff */
[----:B------:R-:W-:Y:S02]  /*41a0*/  FMNMX.FTZ R89, R63, R88, !PT ;  /* 0x000000583f597209 */ /* 0x000fe40007810000 */
[----:B------:R-:W-:Y:S02]  /*41b0*/  F2FP.SATFINITE.E4M3.F32.PACK_AB_MERGE_C R200, R25, R24, R200 ;  /* 0x0000001819c8723e */ /* 0x000fe400048070c8 */
[----:B------:R-:W-:Y:S01]  /*41c0*/  FMNMX.FTZ R89, R6, R89, !PT ;  /* 0x0000005906597209 */ /* 0x000fe20007810000 */
[----:B------:R-:W0:Y:S03]  /*41d0*/  MUFU.EX2 R32, R32 ;  /* 0x0000002000207308 */ /* 0x000e260000000800 */
[----:B------:R-:W-:-:S04]  /*41e0*/  FMNMX.FTZ R88, R40, R89, !PT ;  /* 0x0000005928587209 */ /* 0x000fc80007810000 */
[----:B------:R-:W-:Y:S01]  /*41f0*/  FMNMX.FTZ R89, R7, R88, !PT ;  /* 0x0000005807597209 */ /* 0x000fe20007810000 */
[----:B------:R-:W-:Y:S03]  /*4200*/  MUFU.EX2 R39, R39 ;  /* 0x0000002700277308 */ /* 0x000fe60000000800 */
[----:B------:R-:W-:-:S04]  /*4210*/  FMNMX.FTZ R88, R10, R89, !PT ;  /* 0x000000590a587209 */ /* 0x000fc80007810000 */
[----:B------:R-:W-:Y:S01]  /*4220*/  FMNMX.FTZ R89, R11, R88, !PT ;  /* 0x000000580b597209 */ /* 0x000fe20007810000 */
[----:B------:R-:W1:Y:S01]  /*4230*/  MUFU.EX2 R43, R43 ;  /* 0x0000002b002b7308 */ /* 0x000e620000000800 */
[----:B0-----:R-:W-:Y:S02]  /*4240*/  F2FP.SATFINITE.E4M3.F32.PACK_AB_MERGE_C R202, R35, R32, RZ ;  /* 0x0000002023ca723e */ /* 0x001fe400048070ff */
[----:B------:R-:W-:Y:S02]  /*4250*/  FMNMX.FTZ R88, R20, R89, !PT ;  /* 0x0000005914587209 */ /* 0x000fe40007810000 */
[----:B------:R-:W-:Y:S02]  /*4260*/  F2FP.SATFINITE.E4M3.F32.PACK_AB_MERGE_C R202, R31, R30, R202 ;  /* 0x0000001e1fca723e */ /* 0x000fe400048070ca */
[----:B------:R-:W-:Y:S01]  /*4270*/  FMNMX.FTZ R88, R21, R88, !PT ;  /* 0x0000005815587209 */ /* 0x000fe20007810000 */
[----:B------:R-:W-:Y:S03]  /*4280*/  MUFU.EX2 R80, R80 ;  /* 0x0000005000507308 */ /* 0x000fe60000000800 */
[----:B------:R-:W-:-:S04]  /*4290*/  FMNMX.FTZ R88, R33, R88, !PT ;  /* 0x0000005821587209 */ /* 0x000fc80007810000 */
[----:B------:R-:W-:Y:S01]  /*42a0*/  FMNMX.FTZ R88, R37, R88, !PT ;  /* 0x0000005825587209 */ /* 0x000fe20007810000 */
[----:B------:R-:W-:Y:S01]  /*42b0*/  MUFU.EX2 R81, R81 ;  /* 0x0000005100517308 */ /* 0x000fe20000000800 */
[----:B-1----:R-:W-:Y:S02]  /*42c0*/  F2FP.SATFINITE.E4M3.F32.PACK_AB_MERGE_C R204, R43, R38, RZ ;  /* 0x000000262bcc723e */ /* 0x002fe400048070ff */
[----:B------:R-:W-:Y:S02]  /*42d0*/  FMNMX.FTZ R89, R45, R88, !PT ;  /* 0x000000582d597209 */ /* 0x000fe40007810000 */
[----:B------:R-:W-:Y:S02]  /*42e0*/  F2FP.SATFINITE.E4M3.F32.PACK_AB_MERGE_C R204, R39, R34, R204 ;  /* 0x0000002227cc723e */ /* 0x000fe400048070cc */
[----:B------:R-:W-:Y:S01]  /*42f0*/  FMNMX.FTZ R89, R84, R89, !PT ;  /* 0x0000005954597209 */ /* 0x000fe20007810000 */
[----:B------:R-:W-:Y:S03]  /*4300*/  MUFU.EX2 R49, R49 ;  /* 0x0000003100317308 */ /* 0x000fe60000000800 */
[----:B------:R-:W-:-:S02]  /*4310*/  FMNMX.FTZ R91, R86, R89, !PT ;  /* 0x00000059565b7209 */ /* 0x000fc40007810000 */
[----:B------:R-:W-:Y:S02]  /*4320*/  FSEL R89, R94, -INF , P3 ;  /* 0xff8000005e597808 */ /* 0x000fe40001800000 */
[----:B------:R-:W-:Y:S01]  /*4330*/  FMNMX.FTZ R88, R44, R91, !PT ;  /* 0x0000005b2c587209 */ /* 0x000fe20007810000 */
[----:B------:R-:W0:Y:S03]  /*4340*/  MUFU.EX2 R82, R82 ;  /* 0x0000005200527308 */ /* 0x000e260000000800 */
        /* <DEDUP_REMOVED lines=12> */
[----:B------:R-:W-:-:S01]  /*4410*/  FFMA.FTZ R66, R69, UR6, -R85 ;  /* 0x0000000645427c23 */ /* 0x000fc20008010855 */
[----:B------:R-:W1:Y:S01]  /*4420*/  SHFL.BFLY PT, R94, R93, 0x2, 0x1f ;  /* 0x0c401f005d5e7f89 */ /* 0x000e6200000e0000 */
[----:B------:R-:W-:-:S01]  /*4430*/  FFMA.FTZ R69, R70, UR6, -R85 ;  /* 0x0000000646457c23 */ /* 0x000fc20008010855 */
[--C-:B------:R-:W-:Y:S01]  /*4440*/  FFMA.FTZ R68, R71, UR6, -R85.reuse ;  /* 0x0000000647447c23 */ /* 0x100fe20008010855 */
[----:B------:R-:W-:-:S01]  /*4450*/  FFMA.FTZ R71, R83, UR6, -R85 ;  /* 0x0000000653477c23 */ /* 0x000fc20008010855 */
[----:B------:R-:W-:Y:S01]  /*4460*/  MUFU.EX2 R53, R53 ;  /* 0x0000003500357308 */ /* 0x000fe20000000800 */
[----:B0-----:R-:W-:-:S04]  /*4470*/  F2FP.SATFINITE.E4M3.F32.PACK_AB_MERGE_C R206, R82, R49, RZ ;  /* 0x0000003152ce723e */ /* 0x001fc800048070ff */
        /* <DEDUP_REMOVED lines=12> */
[----:B------:R-:W-:-:S03]  /*4540*/  IMAD.U32 R93, RZ, RZ, UR6 ;  /* 0x00000006ff5d7e24 */ /* 0x000fc6000f8e00ff */
        /* <DEDUP_REMOVED lines=23> */
[----:B------:R-:W-:Y:S01]  /*46c0*/  FADD.FTZ R60, R26, R61 ;  /* 0x0000003d1a3c7221 */ /* 0x000fe20000010000 */
[----:B------:R-:W-:-:S01]  /*46d0*/  FFMA.FTZ R75, R75, UR6, -R83 ;  /* 0x000000064b4b7c23 */ /* 0x000fc20008010853 */
[--C-:B------:R-:W-:Y:S01]  /*46e0*/  FFMA.FTZ R74, R74, UR6, -R83.reuse ;  /* 0x000000064a4a7c23 */ /* 0x100fe20008010853 */
[----:B------:R-:W-:-:S01]  /*46f0*/  FFMA.FTZ R40, R40, UR6, -R83 ;  /* 0x0000000628287c23 */ /* 0x000fc20008010853 */
[----:B------:R-:W1:Y:S01]  /*4700*/  MUFU.EX2 R70, R70 ;  /* 0x0000004600467308 */ /* 0x000e620000000800 */
[----:B------:R-:W-:-:S01]  /*4710*/  FADD.FTZ R61, R27, R60 ;  /* 0x0000003c1b3d7221 */ /* 0x000fc20000010000 */
[--C-:B------:R-:W-:Y:S01]  /*4720*/  FFMA.FTZ R79, R79, UR6, -R83.reuse ;  /* 0x000000064f4f7c23 */ /* 0x100fe20008010853 */
[----:B------:R-:W-:-:S01]  /*4730*/  FFMA.FTZ R78, R78, UR6, -R83 ;  /* 0x000000064e4e7c23 */ /* 0x000fc20008010853 */
[----:B------:R-:W-:Y:S01]  /*4740*/  FFMA.FTZ R57, R57, UR6, -R83 ;  /* 0x0000000639397c23 */ /* 0x000fe20008010853 */
[----:B------:R-:W-:-:S01]  /*4750*/  FADD.FTZ R60, R30, R61 ;  /* 0x0000003d1e3c7221 */ /* 0x000fc20000010000 */
[--C-:B------:R-:W-:Y:S01]  /*4760*/  FFMA.FTZ R56, R56, UR6, -R83.reuse ;  /* 0x0000000638387c23 */ /* 0x100fe20008010853 */
        /* <DEDUP_REMOVED lines=22> */
[----:B------:R4:W5:Y:S08]  /*48d0*/  MUFU.EX2 R93, R15 ;  /* 0x0000000f005d7308 */ /* 0x0009700000000800 */
[----:B------:R-:W5:Y:S01]  /*48e0*/  MUFU.EX2 R94, R94 ;  /* 0x0000005e005e7308 */ /* 0x000f620000000800 */
[----:B----4-:R-:W-:-:S01]  /*48f0*/  FFMA.FTZ R15, R76, UR6, -R83 ;  /* 0x000000064c0f7c23 */ /* 0x010fc20008010853 */
[----:B-1----:R-:W-:Y:S01]  /*4900*/  FADD.FTZ R76, R70, R77 ;  /* 0x0000004d464c7221 */ /* 0x002fe20000010000 */
[----:B--2---:R-:W-:Y:S01]  /*4910*/  F2FP.SATFINITE.E4M3.F32.PACK_AB_MERGE_C R70, R85, R70, RZ ;  /* 0x000000465546723e */ /* 0x004fe200048070ff */
[----:B------:R-:W-:Y:S01]  /*4920*/  FFMA.FTZ R83, R92, UR6, -R83 ;  /* 0x000000065c537c23 */ /* 0x000fe20008010853 */
[----:B------:R-:W-:-:S02]  /*4930*/  IMAD.MOV.U32 R92, RZ, RZ, R119 ;  /* 0x000000ffff5c7224 */ /* 0x000fc400078e0077 */
[----:B------:R-:W-:Y:S01]  /*4940*/  FADD.FTZ R77, R85, R76 ;  /* 0x0000004c554d7221 */ /* 0x000fe20000010000 */
[----:B------:R-:W-:Y:S01]  /*4950*/  F2FP.SATFINITE.E4M3.F32.PACK_AB_MERGE_C R201, R4, R5, R70 ;  /* 0x0000000504c9723e */ /* 0x000fe20004807046 */
[----:B------:R-:W1:Y:S01]  /*4960*/  MUFU.EX2 R12, R12 ;  /* 0x0000000c000c7308 */ /* 0x000e620000000800 */
[----:B------:R-:W-:Y:S02]  /*4970*/  IMAD.MOV.U32 R85, RZ, RZ, R119 ;  /* 0x000000ffff557224 */ /* 0x000fe400078e0077 */
[----:B0-----:R-:W-:Y:S01]  /*4980*/  FADD.FTZ R76, R8, R77 ;  /* 0x0000004d084c7221 */ /* 0x001fe20000010000 */
[----:B------:R-:W-:-:S01]  /*4990*/  FADD.FTZ R77, R35, R60 ;  /* 0x0000003c234d7221 */ /* 0x000fc20000010000 */
[----:B------:R-:W-:Y:S02]  /*49a0*/  IMAD.MOV.U32 R70, RZ, RZ, R119 ;  /* 0x000000ffff467224 */ /* 0x000fe400078e0077 */
[----:B---3--:R-:W-:-:S01]  /*49b0*/  FADD.FTZ R76, R9, R76 ;  /* 0x0000004c094c7221 */ /* 0x008fc20000010000 */
[----:B------:R-:W-:Y:S01]  /*49c0*/  FADD.FTZ R60, R34, R77 ;  /* 0x0000004d223c7221 */ /* 0x000fe20000010000 */
[----:B------:R-:W0:Y:S01]  /*49d0*/  MUFU.EX2 R13, R13 ;  /* 0x0000000d000d7308 */ /* 0x000e220000000800 */
[----:B------:R-:W-:Y:S01]  /*49e0*/  MOV R34, R119 ;  /* 0x0000007700227202 */ /* 0x000fe20000000f00 */
[----:B-----5:R-:W-:Y:S01]  /*49f0*/  FADD.FTZ R61, R93, R76 ;  /* 0x0000004c5d3d7221 */ /* 0x020fe20000010000 */
[----:B------:R-:W-:Y:S01]  /*4a00*/  F2FP.SATFINITE.E4M3.F32.PACK_AB_MERGE_C R93, R94, R93, RZ ;  /* 0x0000005d5e5d723e */ /* 0x000fe200048070ff */
[----:B------:R-:W-:-:S02]  /*4a10*/  IMAD.MOV.U32 R76, RZ, RZ, R119 ;  /* 0x000000ffff4c7224 */ /* 0x000fc400078e0077 */
[----:B------:R-:W-:-:S01]  /*4a20*/  FADD.FTZ R61, R94, R61 ;  /* 0x0000003d5e3d7221 */ /* 0x000fc20000010000 */
[----:B------:R-:W-:Y:S01]  /*4a30*/  F2FP.SATFINITE.E4M3.F32.PACK_AB_MERGE_C R203, R9, R8, R93 ;  /* 0x0000000809cb723e */ /* 0x000fe2000480705d */
[----:B------:R-:W2:Y:S01]  /*4a40*/  MUFU.EX2 R75, R75 ;  /* 0x0000004b004b7308 */ /* 0x000ea20000000800 */
[--C-:B------:R-:W-:Y:S02]  /*4a50*/  IMAD.MOV.U32 R94, RZ, RZ, R119.reuse ;  /* 0x000000ffff5e7224 */ /* 0x100fe400078e0077 */
[----:B------:R-:W-:-:S05]  /*4a60*/  IMAD.MOV.U32 R93, RZ, RZ, R119 ;  /* 0x000000ffff5d7224 */ /* 0x000fca00078e0077 */
[----:B------:R-:W3:Y:S08]  /*4a70*/  MUFU.EX2 R74, R74 ;  /* 0x0000004a004a7308 */ /* 0x000ef00000000800 */
[----:B------:R-:W4:Y:S08]  /*4a80*/  MUFU.EX2 R14, R14 ;  /* 0x0000000e000e7308 */ /* 0x000f300000000800 */
[----:B------:R1:W-:Y:S08]  /*4a90*/  MUFU.EX2 R3, R40 ;  /* 0x0000002800037308 */ /* 0x0003f00000000800 */
[----:B------:R-:W5:Y:S01]  /*4aa0*/  MUFU.EX2 R15, R15 ;  /* 0x0000000f000f7308 */ /* 0x000f620000000800 */
[----:B-1----:R-:W-:-:S01]  /*4ab0*/  FADD.FTZ R40, R12, R61 ;  /* 0x0000003d0c287221 */ /* 0x002fc20000010000 */
[----:B------:R-:W-:Y:S01]  /*4ac0*/  FADD.FTZ R61, R39, R60 ;  /* 0x0000003c273d7221 */ /* 0x000fe20000010000 */
[----:B------:R-:W-:-:S02]  /*4ad0*/  IMAD.MOV.U32 R39, RZ, RZ, R119 ;  /* 0x000000ffff277224 */ /* 0x000fc400078e0077 */
[----:B0-----:R-:W-:Y:S01]  /*4ae0*/  FADD.FTZ R40, R13, R40 ;  /* 0x000000280d287221 */ /* 0x001fe20000010000 */
[----:B------:R-:W-:-:S02]  /*4af0*/  FADD.FTZ R60, R38, R61 ;  /* 0x0000003d263c7221 */ /* 0x000fc40000010000 */
[----:B------:R-:W0:Y:S01]  /*4b00*/  MUFU.EX2 R79, R79 ;  /* 0x0000004f004f7308 */ /* 0x000e220000000800 */
[----:B--2---:R-:W-:-:S01]  /*4b10*/  FADD.FTZ R61, R75, R40 ;  /* 0x000000284b3d7221 */ /* 0x004fc20000010000 */
[----:B------:R-:W-:Y:S01]  /*4b20*/  FADD.FTZ R77, R43, R60 ;  /* 0x0000003c2b4d7221 */ /* 0x000fe20000010000 */
[----:B------:R-:W-:Y:S02]  /*4b30*/  IMAD.MOV.U32 R43, RZ, RZ, R119 ;  /* 0x000000ffff2b7224 */ /* 0x000fe400078e0077 */
[----:B---3--:R-:W-:Y:S01]  /*4b40*/  FADD.FTZ R61, R74, R61 ;  /* 0x0000003d4a3d7221 */ /* 0x008fe20000010000 */
        /* <DEDUP_REMOVED lines=9> */
[----:B------:R-:W-:Y:S01]  /*4be0*/  IMAD.MOV.U32 R80, RZ, RZ, R119 ;  /* 0x000000ffff507224 */ /* 0x000fe200078e0077 */
[----:B------:R-:W2:Y:S01]  /*4bf0*/  MUFU.EX2 R57, R57 ;  /* 0x0000003900397308 */ /* 0x000ea20000000800 */
[----:B0-----:R-:W-:-:S01]  /*4c00*/  FADD.FTZ R77, R79, R60 ;  /* 0x0000003c4f4d7221 */ /* 0x001fc20000010000 */
[----:B------:R-:W-:Y:S01]  /*4c10*/  FADD.FTZ R40, R82, R61 ;  /* 0x0000003d52287221 */ /* 0x000fe20000010000 */
[----:B------:R-:W-:Y:S01]  /*4c20*/  MOV R82, R119 ;  /* 0x0000007700527202 */ /* 0x000fe20000000f00 */
[----:B------:R-:W-:Y:S02]  /*4c30*/  IMAD.MOV.U32 R75, RZ, RZ, R119 ;  /* 0x000000ffff4b7224 */ /* 0x000fe400078e0077 */
[----:B------:R-:W-:-:S01]  /*4c40*/  FADD.FTZ R27, R53, R40 ;  /* 0x00000028351b7221 */ /* 0x000fc20000010000 */
[----:B------:R-:W-:Y:S01]  /*4c50*/  IMAD.MOV.U32 R74, RZ, RZ, R119 ;  /* 0x000000ffff4a7224 */ /* 0x000fe200078e0077 */
[----:B------:R-:W0:Y:S01]  /*4c60*/  MUFU.EX2 R56, R56 ;  /* 0x0000003800387308 */ /* 0x000e220000000800 */
[----:B-1----:R-:W-:-:S01]  /*4c70*/  FADD.FTZ R26, R78, R77 ;  /* 0x0000004d4e1a7221 */ /* 0x002fc20000010000 */
[----:B------:R-:W-:Y:S01]  /*4c80*/  FADD.FTZ R32, R52, R27 ;  /* 0x0000001b34207221 */ /* 0x000fe20000010000 */
[----:B------:R-:W-:Y:S01]  /*4c90*/  F2FP.SATFINITE.E4M3.F32.PACK_AB_MERGE_C R78, R78, R79, RZ ;  /* 0x0000004f4e4e723e */ /* 0x000fe200048070ff */
[----:B------:R-:W-:-:S02]  /*4ca0*/  IMAD.MOV.U32 R79, RZ, RZ, R119 ;  /* 0x000000ffff4f7224 */ /* 0x000fc400078e0077 */
[----:B------:R-:W-:-:S01]  /*4cb0*/  FADD.FTZ R27, R47, R32 ;  /* 0x000000202f1b7221 */ /* 0x000fc20000010000 */
[----:B------:R-:W-:Y:S01]  /*4cc0*/  F2FP.SATFINITE.E4M3.F32.PACK_AB_MERGE_C R207, R15, R14, R78 ;  /* 0x0000000e0fcf723e */ /* 0x000fe2000480704e */
[----:B------:R-:W1:Y:S01]  /*4cd0*/  MUFU.EX2 R72, R72 ;  /* 0x0000004800487308 */ /* 0x000e620000000800 */
[----:B--2---:R-:W-:-:S01]  /*4ce0*/  FADD.FTZ R35, R57, R26 ;  /* 0x0000001a39237221 */ /* 0x004fc20000010000 */
[----:B------:R-:W-:Y:S01]  /*4cf0*/  FADD.FTZ R54, R54, R27 ;  /* 0x0000001b36367221 */ /* 0x000fe20000010000 */
[--C-:B------:R-:W-:Y:S02]  /*4d00*/  IMAD.MOV.U32 R78, RZ, RZ, R119.reuse ;  /* 0x000000ffff4e7224 */ /* 0x100fe400078e0077 */
[--C-:B------:R-:W-:Y:S02]  /*4d10*/  IMAD.MOV.U32 R77, RZ, RZ, R119.reuse ;  /* 0x000000ffff4d7224 */ /* 0x100fe400078e0077 */
        /* <DEDUP_REMOVED lines=8> */
[----:B------:R-:W-:Y:S01]  /*4da0*/  FADD.FTZ R35, R51, R54 ;  /* 0x0000003633237221 */ /* 0x000fe20000010000 */
[--C-:B------:R-:W-:Y:S02]  /*4db0*/  IMAD.MOV.U32 R54, RZ, RZ, R119.reuse ;  /* 0x000000ffff367224 */ /* 0x100fe400078e0077 */
[----:B------:R-:W-:Y:S02]  /*4dc0*/  IMAD.MOV.U32 R49, RZ, RZ, R119 ;  /* 0x000000ffff317224 */ /* 0x000fe400078e0077 */
[----:B------:R-:W-:-:S01]  /*4dd0*/  FADD.FTZ R35, R50, R35 ;  /* 0x0000002332237221 */ /* 0x000fc20000010000 */
[----:B------:R-:W-:Y:S01]  /*4de0*/  IMAD.MOV.U32 R47, RZ, RZ, R119 ;  /* 0x000000ffff2f7224 */ /* 0x000fe200078e0077 */
[----:B------:R-:W1:Y:S01]  /*4df0*/  MUFU.EX2 R59, R59 ;  /* 0x0000003b003b7308 */ /* 0x000e620000000800 */
[----:B--2---:R-:W-:-:S01]  /*4e00*/  FADD.FTZ R27, R73, R32 ;  /* 0x00000020491b7221 */ /* 0x004fc20000010000 */
[----:B------:R-:W-:Y:S01]  /*4e10*/  FADD.FTZ R38, R48, R35 ;  /* 0x0000002330267221 */ /* 0x000fe20000010000 */
[----:B------:R-:W-:Y:S01]  /*4e20*/  F2FP.SATFINITE.E4M3.F32.PACK_AB_MERGE_C R72, R73, R72, RZ ;  /* 0x000000484948723e */ /* 0x000fe200048070ff */
[----:B------:R-:W-:Y:S01]  /*4e30*/  IMAD.MOV.U32 R73, RZ, RZ, R119 ;  /* 0x000000ffff497224 */ /* 0x000fe200078e0077 */
[C---:B------:R-:W-:Y:S01]  /*4e40*/  F2FP.SATFINITE.E4M3.F32.PACK_AB_MERGE_C R48, R87.reuse, R48, RZ ;  /* 0x000000305730723e */ /* 0x040fe200048070ff */
[----:B------:R-:W-:Y:S01]  /*4e50*/  FADD.FTZ R38, R87, R38 ;  /* 0x0000002657267221 */ /* 0x000fe20000010000 */
[----:B------:R-:W-:Y:S01]  /*4e60*/  F2FP.SATFINITE.E4M3.F32.PACK_AB_MERGE_C R209, R56, R57, R72 ;  /* 0x0000003938d1723e */ /* 0x000fe20004807048 */
[----:B------:R-:W2:Y:S01]  /*4e70*/  MUFU.EX2 R62, R62 ;  /* 0x0000003e003e7308 */ /* 0x000ea20000000800 */
[----:B0-----:R-:W-:-:S01]  /*4e80*/  FADD.FTZ R32, R58, R27 ;  /* 0x0000001b3a207221 */ /* 0x001fc20000010000 */
[----:B------:R-:W-:Y:S01]  /*4e90*/  FADD.FTZ R25, R41, R38 ;  /* 0x0000002629197221 */ /* 0x000fe20000010000 */
[----:B------:R-:W-:Y:S01]  /*4ea0*/  F2FP.SATFINITE.E4M3.F32.PACK_AB_MERGE_C R210, R50, R51, R48 ;  /* 0x0000003332d2723e */ /* 0x000fe20004807030 */
[----:B------:R-:W-:-:S02]  /*4eb0*/  IMAD.MOV.U32 R87, RZ, RZ, R119 ;  /* 0x000000ffff577224 */ /* 0x000fc400078e0077 */
[----:B------:R-:W-:Y:S02]  /*4ec0*/  IMAD.MOV.U32 R72, RZ, RZ, R119 ;  /* 0x000000ffff487224 */ /* 0x000fe400078e0077 */
[----:B------:R-:W0:Y:S01]  /*4ed0*/  MUFU.EX2 R63, R63 ;  /* 0x0000003f003f7308 */ /* 0x000e220000000800 */
[----:B-1----:R-:W-:-:S01]  /*4ee0*/  FADD.FTZ R27, R59, R32 ;  /* 0x000000203b1b7221 */ /* 0x002fc20000010000 */
[--C-:B------:R-:W-:Y:S02]  /*4ef0*/  IMAD.MOV.U32 R57, RZ, RZ, R119.reuse ;  /* 0x000000ffff397224 */ /* 0x100fe400078e0077 */
[--C-:B------:R-:W-:Y:S02]  /*4f00*/  IMAD.MOV.U32 R56, RZ, RZ, R119.reuse ;  /* 0x000000ffff387224 */ /* 0x100fe400078e0077 */
[----:B------:R-:W-:Y:S02]  /*4f10*/  IMAD.MOV.U32 R51, RZ, RZ, R119 ;  /* 0x000000ffff337224 */ /* 0x000fe400078e0077 */
[----:B------:R-:W1:Y:S01]  /*4f20*/  MUFU.EX2 R6, R6 ;  /* 0x0000000600067308 */ /* 0x000e620000000800 */
[----:B--2---:R-:W-:-:S01]  /*4f30*/  FADD.FTZ R24, R62, R27 ;  /* 0x0000001b3e187221 */ /* 0x004fc20000010000 */
[----:B------:R-:W-:-:S02]  /*4f40*/  IMAD.MOV.U32 R50, RZ, RZ, R119 ;  /* 0x000000ffff327224 */ /* 0x000fc400078e0077 */
[--C-:B------:R-:W-:Y:S02]  /*4f50*/  IMAD.MOV.U32 R48, RZ, RZ, R119.reuse ;  /* 0x000000ffff307224 */ /* 0x100fe400078e0077 */
[--C-:B------:R-:W-:Y:S02]  /*4f60*/  IMAD.MOV.U32 R40, RZ, RZ, R119.reuse ;  /* 0x000000ffff287224 */ /* 0x100fe400078e0077 */
[----:B------:R-:W2:Y:S01]  /*4f70*/  MUFU.EX2 R28, R28 ;  /* 0x0000001c001c7308 */ /* 0x000ea20000000800 */
[C---:B0-----:R-:W-:Y:S01]  /*4f80*/  F2FP.SATFINITE.E4M3.F32.PACK_AB_MERGE_C R62, R63.reuse, R62, RZ ;  /* 0x0000003e3f3e723e */ /* 0x041fe200048070ff */
[----:B------:R-:W-:Y:S01]  /*4f90*/  FADD.FTZ R63, R63, R24 ;  /* 0x000000183f3f7221 */ /* 0x000fe20000010000 */
[--C-:B------:R-:W-:Y:S02]  /*4fa0*/  IMAD.MOV.U32 R38, RZ, RZ, R119.reuse ;  /* 0x000000ffff267224 */ /* 0x100fe400078e0077 */
[----:B------:R-:W-:Y:S01]  /*4fb0*/  F2FP.SATFINITE.E4M3.F32.PACK_AB_MERGE_C R211, R59, R58, R62 ;  /* 0x0000003a3bd3723e */ /* 0x000fe2000480703e */
[----:B------:R-:W-:Y:S01]  /*4fc0*/  IMAD.MOV.U32 R62, RZ, RZ, R119 ;  /* 0x000000ffff3e7224 */ /* 0x000fe200078e0077 */
[----:B------:R-:W-:Y:S01]  /*4fd0*/  MOV R58, R119 ;  /* 0x00000077003a7202 */ /* 0x000fe20000000f00 */
[----:B------:R-:W0:Y:S01]  /*4fe0*/  MUFU.EX2 R29, R29 ;  /* 0x0000001d001d7308 */ /* 0x000e220000000800 */
[----:B-1----:R-:W-:-:S01]  /*4ff0*/  FADD.FTZ R24, R6, R63 ;  /* 0x0000003f06187221 */ /* 0x002fc20000010000 */
[----:B------:R-:W-:-:S02]  /*5000*/  IMAD.MOV.U32 R63, RZ, RZ, R119 ;  /* 0x000000ffff3f7224 */ /* 0x000fc400078e0077 */
[--C-:B------:R-:W-:Y:S02]  /*5010*/  IMAD.MOV.U32 R59, RZ, RZ, R119.reuse ;  /* 0x000000ffff3b7224 */ /* 0x100fe400078e0077 */
[----:B------:R-:W-:Y:S01]  /*5020*/  FADD.FTZ R24, R3, R24 ;  /* 0x0000001803187221 */ /* 0x000fe20000010000 */
[----:B------:R-:W-:Y:S01]  /*5030*/  IMAD.MOV.U32 R35, RZ, RZ, R119 ;  /* 0x000000ffff237224 */ /* 0x000fe200078e0077 */
        /* <DEDUP_REMOVED lines=8> */
[----:B------:R-:W-:Y:S01]  /*50c0*/  FADD.FTZ R10, R10, R31 ;  /* 0x0000001f0a0a7221 */ /* 0x000fe20000010000 */
[--C-:B------:R-:W-:Y:S02]  /*50d0*/  IMAD.MOV.U32 R31, RZ, RZ, R119.reuse ;  /* 0x000000ffff1f7224 */ /* 0x100fe400078e0077 */
[----:B------:R-:W-:Y:S01]  /*50e0*/  F2FP.SATFINITE.E4M3.F32.PACK_AB_MERGE_C R213, R3, R6, R30 ;  /* 0x0000000603d5723e */ /* 0x000fe2000480701e */
[----:B------:R-:W-:Y:S02]  /*50f0*/  IMAD.MOV.U32 R30, RZ, RZ, R119 ;  /* 0x000000ffff1e7224 */ /* 0x000fe400078e0077 */
[----:B------:R-:W2:Y:S01]  /*5100*/  MUFU.EX2 R11, R11 ;  /* 0x0000000b000b7308 */ /* 0x000ea20000000800 */
[----:B0-----:R-:W-:-:S01]  /*5110*/  FADD.FTZ R27, R88, R27 ;  /* 0x0000001b581b7221 */ /* 0x001fc20000010000 */
[----:B------:R-:W-:Y:S01]  /*5120*/  F2FP.SATFINITE.E4M3.F32.PACK_AB_MERGE_C R29, R88, R29, RZ ;  /* 0x0000001d581d723e */ /* 0x000fe200048070ff */
[----:B------:R-:W-:-:S03]  /*5130*/  IMAD.MOV.U32 R88, RZ, RZ, R119 ;  /* 0x000000ffff587224 */ /* 0x000fc600078e0077 */
[----:B------:R-:W-:Y:S01]  /*5140*/  F2FP.SATFINITE.E4M3.F32.PACK_AB_MERGE_C R212, R28, R41, R29 ;  /* 0x000000291cd4723e */ /* 0x000fe2000480701d */
[----:B------:R-:W-:Y:S01]  /*5150*/  IMAD.MOV.U32 R41, RZ, RZ, R119 ;  /* 0x000000ffff297224 */ /* 0x000fe200078e0077 */
[----:B------:R-:W0:Y:S01]  /*5160*/  MUFU.EX2 R91, R91 ;  /* 0x0000005b005b7308 */ /* 0x000e220000000800 */
[----:B-1----:R-:W-:-:S01]  /*5170*/  FADD.FTZ R24, R36, R27 ;  /* 0x0000001b24187221 */ /* 0x002fc20000010000 */
[--C-:B------:R-:W-:Y:S02]  /*5180*/  IMAD.MOV.U32 R29, RZ, RZ, R119.reuse ;  /* 0x000000ffff1d7224 */ /* 0x100fe400078e0077 */
[----:B------:R-:W-:-:S04]  /*5190*/  IMAD.MOV.U32 R28, RZ, RZ, R119 ;  /* 0x000000ffff1c7224 */ /* 0x000fc800078e0077 */
[----:B------:R-:W1:Y:S01]  /*51a0*/  MUFU.EX2 R20, R20 ;  /* 0x0000001400147308 */ /* 0x000e620000000800 */
[----:B--2---:R-:W-:-:S07]  /*51b0*/  FADD.FTZ R7, R11, R10 ;  /* 0x0000000a0b077221 */ /* 0x004fce0000010000 */
[----:B------:R-:W-:Y:S01]  /*51c0*/  MUFU.EX2 R42, R42 ;  /* 0x0000002a002a7308 */ /* 0x000fe20000000800 */
[----:B0-----:R-:W-:-:S07]  /*51d0*/  FADD.FTZ R27, R91, R24 ;  /* 0x000000185b1b7221 */ /* 0x001fce0000010000 */
[----:B------:R-:W0:Y:S01]  /*51e0*/  MUFU.EX2 R55, R55 ;  /* 0x0000003700377308 */ /* 0x000e220000000800 */
[----:B-1----:R-:W-:-:S07]  /*51f0*/  FADD.FTZ R10, R20, R7 ;  /* 0x00000007140a7221 */ /* 0x002fce0000010000 */
[----:B------:R-:W1:Y:S08]  /*5200*/  MUFU.EX2 R21, R21 ;  /* 0x0000001500157308 */ /* 0x000e700000000800 */
[----:B------:R2:W3:Y:S01]  /*5210*/  MUFU.EX2 R26, R33 ;  /* 0x00000021001a7308 */ /* 0x0004e20000000800 */
[----:B0-----:R-:W-:Y:S01]  /*5220*/  F2FP.SATFINITE.E4M3.F32.PACK_AB_MERGE_C R24, R55, R42, RZ ;  /* 0x0000002a3718723e */ /* 0x001fe200048070ff */
[----:B------:R-:W-:Y:S01]  /*5230*/  FADD.FTZ R42, R42, R27 ;  /* 0x0000001b2a2a7221 */ /* 0x000fe20000010000 */
[----:B------:R-:W-:-:S02]  /*5240*/  IMAD.MOV.U32 R27, RZ, RZ, R119 ;  /* 0x000000ffff1b7224 */ /* 0x000fc400078e0077 */
[----:B------:R-:W-:Y:S01]  /*5250*/  F2FP.SATFINITE.E4M3.F32.PACK_AB_MERGE_C R214, R91, R36, R24 ;  /* 0x000000245bd6723e */ /* 0x000fe20004807018 */
[----:B------:R-:W-:-:S01]  /*5260*/  FADD.FTZ R55, R55, R42 ;  /* 0x0000002a37377221 */ /* 0x000fc20000010000 */
[----:B------:R-:W-:Y:S01]  /*5270*/  IMAD.MOV.U32 R91, RZ, RZ, R119 ;  /* 0x000000ffff5b7224 */ /* 0x000fe200078e0077 */
[----:B------:R-:W-:Y:S01]  /*5280*/  MUFU.EX2 R64, R64 ;  /* 0x0000004000407308 */ /* 0x000fe20000000800 */
[----:B-1----:R-:W-:-:S01]  /*5290*/  FADD.FTZ R7, R21, R10 ;  /* 0x0000000a15077221 */ /* 0x002fc20000010000 */
[--C-:B------:R-:W-:Y:S02]  /*52a0*/  IMAD.MOV.U32 R42, RZ, RZ, R119.reuse ;  /* 0x000000ffff2a7224 */ /* 0x100fe400078e0077 */
[--C-:B------:R-:W-:Y:S02]  /*52b0*/  IMAD.MOV.U32 R36, RZ, RZ, R119.reuse ;  /* 0x000000ffff247224 */ /* 0x100fe400078e0077 */
[----:B--2---:R-:W-:Y:S02]  /*52c0*/  IMAD.MOV.U32 R33, RZ, RZ, R119 ;  /* 0x000000ffff217224 */ /* 0x004fe400078e0077 */
[----:B------:R-:W0:Y:S01]  /*52d0*/  MUFU.EX2 R67, R67 ;  /* 0x0000004300437308 */ /* 0x000e220000000800 */
[C---:B---3--:R-:W-:Y:S01]  /*52e0*/  F2FP.SATFINITE.E4M3.F32.PACK_AB_MERGE_C R21, R26.reuse, R21, RZ ;  /* 0x000000151a15723e */ /* 0x048fe200048070ff */
[----:B------:R-:W-:Y:S01]  /*52f0*/  FADD.FTZ R26, R26, R7 ;  /* 0x000000071a1a7221 */ /* 0x000fe20000010000 */
[----:B------:R-:W-:-:S02]  /*5300*/  IMAD.MOV.U32 R24, RZ, RZ, R119 ;  /* 0x000000ffff187224 */ /* 0x000fc400078e0077 */
[----:B------:R-:W-:-:S03]  /*5310*/  F2FP.SATFINITE.E4M3.F32.PACK_AB_MERGE_C R215, R20, R11, R21 ;  /* 0x0000000b14d7723e */ /* 0x000fc60004807015 */
[----:B------:R-:W1:Y:S08]  /*5320*/  MUFU.EX2 R46, R46 ;  /* 0x0000002e002e7308 */ /* 0x000e700000000800 */
[----:B------:R-:W2:Y:S01]  /*5330*/  MUFU.EX2 R37, R37 ;  /* 0x0000002500257308 */ /* 0x000ea20000000800 */
[----:B0-----:R-:W-:-:S07]  /*5340*/  F2FP.SATFINITE.E4M3.F32.PACK_AB_MERGE_C R7, R67, R64, RZ ;  /* 0x000000404307723e */ /* 0x001fce00048070ff */
[----:B------:R-:W0:Y:S01]  /*5350*/  MUFU.EX2 R65, R65 ;  /* 0x0000004100417308 */ /* 0x000e220000000800 */
[----:B-1----:R-:W-:-:S01]  /*5360*/  FADD.FTZ R4, R46, R55 ;  /* 0x000000372e047221 */ /* 0x002fc20000010000 */
[----:B------:R-:W-:-:S06]  /*5370*/  IMAD.MOV.U32 R55, RZ, RZ, R119 ;  /* 0x000000ffff377224 */ /* 0x000fcc00078e0077 */
[----:B------:R1:W3:Y:S01]  /*5380*/  MUFU.EX2 R32, R45 ;  /* 0x0000002d00207308 */ /* 0x0002e20000000800 */
[----:B--2---:R-:W-:-:S01]  /*5390*/  FADD.FTZ R5, R37, R26 ;  /* 0x0000001a25057221 */ /* 0x004fc20000010000 */
[----:B------:R-:W-:-:S06]  /*53a0*/  IMAD.MOV.U32 R26, RZ, RZ, R119 ;  /* 0x000000ffff1a7224 */ /* 0x000fcc00078e0077 */
[----:B------:R-:W2:Y:S01]  /*53b0*/  MUFU.EX2 R84, R84 ;  /* 0x0000005400547308 */ /* 0x000ea20000000800 */
[C---:B0-----:R-:W-:Y:S01]  /*53c0*/  F2FP.SATFINITE.E4M3.F32.PACK_AB_MERGE_C R216, R65.reuse, R46, R7 ;  /* 0x0000002e41d8723e */ /* 0x041fe20004807007 */
[----:B------:R-:W-:Y:S01]  /*53d0*/  FADD.FTZ R65, R65, R4 ;  /* 0x0000000441417221 */ /* 0x000fe20000010000 */
[--C-:B------:R-:W-:Y:S02]  /*53e0*/  IMAD.MOV.U32 R46, RZ, RZ, R119.reuse ;  /* 0x000000ffff2e7224 */ /* 0x100fe400078e0077 */
[----:B-1----:R-:W-:Y:S02]  /*53f0*/  IMAD.MOV.U32 R45, RZ, RZ, R119 ;  /* 0x000000ffff2d7224 */ /* 0x002fe400078e0077 */
[----:B------:R-:W-:-:S01]  /*5400*/  FADD.FTZ R64, R64, R65 ;  /* 0x0000004140407221 */ /* 0x000fc20000010000 */
[----:B------:R-:W-:Y:S01]  /*5410*/  IMAD.MOV.U32 R65, RZ, RZ, R119 ;  /* 0x000000ffff417224 */ /* 0x000fe200078e0077 */
[----:B------:R0:W1:Y:S01]  /*5420*/  MUFU.EX2 R25, R86 ;  /* 0x0000005600197308 */ /* 0x0000620000000800 */
[----:B---3--:R-:W-:-:S01]  /*5430*/  FADD.FTZ R5, R32, R5 ;  /* 0x0000000520057221 */ /* 0x008fc20000010000 */
[----:B------:R-:W-:Y:S01]  /*5440*/  FADD.FTZ R67, R67, R64 ;  /* 0x0000004043437221 */ /* 0x000fe20000010000 */
[----:B------:R-:W-:-:S05]  /*5450*/  IMAD.MOV.U32 R64, RZ, RZ, R119 ;  /* 0x000000ffff407224 */ /* 0x000fca00078e0077 */
[----:B------:R-:W-:Y:S01]  /*5460*/  MUFU.EX2 R68, R68 ;  /* 0x0000004400447308 */ /* 0x000fe20000000800 */
[----:B--2---:R-:W-:-:S01]  /*5470*/  FADD.FTZ R4, R84, R5 ;  /* 0x0000000554047221 */ /* 0x004fc20000010000 */
[----:B0-----:R-:W-:-:S06]  /*5480*/  IMAD.MOV.U32 R86, RZ, RZ, R119 ;  /* 0x000000ffff567224 */ /* 0x001fcc00078e0077 */
[----:B------:R-:W0:Y:S01]  /*5490*/  MUFU.EX2 R71, R71 ;  /* 0x0000004700477308 */ /* 0x000e220000000800 */
[C---:B-1----:R-:W-:Y:S01]  /*54a0*/  F2FP.SATFINITE.E4M3.F32.PACK_AB_MERGE_C R84, R25.reuse, R84, RZ ;  /* 0x000000541954723e */ /* 0x042fe200048070ff */
[----:B------:R-:W-:-:S03]  /*54b0*/  FADD.FTZ R25, R25, R4 ;  /* 0x0000000419197221 */ /* 0x000fc60000010000 */
[----:B------:R-:W-:Y:S01]  /*54c0*/  F2FP.SATFINITE.E4M3.F32.PACK_AB_MERGE_C R217, R32, R37, R84 ;  /* 0x0000002520d9723e */ /* 0x000fe20004807054 */
[--C-:B------:R-:W-:Y:S02]  /*54d0*/  IMAD.MOV.U32 R84, RZ, RZ, R119.reuse ;  /* 0x000000ffff547224 */ /* 0x100fe400078e0077 */
        /* <DEDUP_REMOVED lines=82> */
[----:B------:R-:W-:-:S02]  /*5a00*/  UMOV UR51, UR43 ;  /* 0x0000002b00337c82 */ /* 0x000fc40008000000 */
[----:B------:R-:W-:Y:S01]  /*5a10*/  UMOV UR49, UR42 ;  /* 0x0000002a00317c82 */ /* 0x000fe20008000000 */
[----:B------:R-:W-:-:S08]  /*5a20*/  ULDC UR48, c[0x0][0x988] ;  /* 0x0002620000307ab9 */ /* 0x000fd00000000800 */
.L_x_3840:
[----:B------:R-:W-:Y:S01]  /*5a30*/  ISETP.NE.AND P2, PT, RZ, UR41, PT ;  /* 0x00000029ff007c0c */ /* 0x000fe2000bf45270 */
[----:B------:R-:W-:-:S04]  /*5a40*/  UISETP.NE.AND UP0, UPT, UR49, 0x1, UPT ;  /* 0x000000013100788c */ /* 0x000fc8000bf05270 */
[----:B------:R-:W-:-:S04]  /*5a50*/  USEL UR43, URZ, 0x1, UP0 ;  /* 0x000000013f2b7887 */ /* 0x000fc80008000000 */
[----:B------:R-:W-:-:S04]  /*5a60*/  ULOP3.LUT UR43, UR51, UR43, URZ, 0x3c, !UPT ;  /* 0x0000002b332b7292 */ /* 0x000fc8000f8e3c3f */
[----:B------:R-:W-:Y:S08]  /*5a70*/  @P2 BRA `(.L_x_3830) ;  /* 0x0000000000442947 */ /* 0x000ff00003800000 */
[----:B------:R-:W-:Y:S05]  /*5a80*/  @!P0 BRA `(.L_x_3831) ;  /* 0x0000000000048947 */ /* 0x000fea0003800000 */
[----:B------:R-:W-:Y:S01]  /*5a90*/  BPT.TRAP 0x1 ;  /* 0x000000040000795c */ /* 0x000fe20000300000 */
.L_x_3831:
[----:B------:R-:W0:Y:S01]  /*5aa0*/  S2UR UR10, SR_CgaCtaId ;  /* 0x00000000000a79c3 */ /* 0x000e220000008800 */
[----:B------:R-:W-:Y:S01]  /*5ab0*/  UIADD3 UR6, UR49, 0x1, URZ ;  /* 0x0000000131067890 */ /* 0x000fe2000fffe03f */
[----:B------:R-:W-:Y:S01]  /*5ac0*/  IMAD.U32 R7, RZ, RZ, UR43 ;  /* 0x0000002bff077e24 */ /* 0x000fe2000f8e00ff */
[----:B------:R-:W-:Y:S02]  /*5ad0*/  UMOV UR7, 0x400 ;  /* 0x0000040000077882 */ /* 0x000fe40000000000 */
[----:B------:R-:W-:Y:S02]  /*5ae0*/  UISETP.NE.AND UP0, UPT, UR6, 0x2, UPT ;  /* 0x000000020600788c */ /* 0x000fe4000bf05270 */
[----:B------:R-:W-:Y:S02]  /*5af0*/  SHF.L.U32 R7, R7, 0x1f, RZ ;  /* 0x0000001f07077819 */ /* 0x000fe400000006ff */
[----:B------:R-:W-:Y:S02]  /*5b00*/  USEL UR6, UR6, URZ, UP0 ;  /* 0x0000003f06067287 */ /* 0x000fe40008000000 */
[----:B0-----:R-:W-:-:S04]  /*5b10*/  ULEA UR7, UR10, UR7, 0x18 ;  /* 0x000000070a077291 */ /* 0x001fc8000f8ec03f */
[----:B------:R-:W-:-:S09]  /*5b20*/  ULEA UR6, UR6, UR7, 0x3 ;  /* 0x0000000706067291 */ /* 0x000fd2000f8e183f */
[----:B------:R0:W1:Y:S01]  /*5b30*/  SYNCS.PHASECHK.TRANS64.TRYWAIT P1, [UR6+0x33430], R7 ;  /* 0x03343007ff0075a7 */ /* 0x0000620008020146 */
[----:B------:R-:W-:Y:S05]  /*5b40*/  @!P0 BRA `(.L_x_3832) ;  /* 0x0000000000048947 */ /* 0x000fea0003800000 */
[----:B------:R-:W-:Y:S01]  /*5b50*/  BPT.TRAP 0x1 ;  /* 0x000000040000795c */ /* 0x000fe20000300000 */
.L_x_3832:
[----:B-1----:R-:W-:Y:S05]  /*5b60*/  @P1 BRA `(.L_x_3830) ;  /* 0x0000000000081947 */ /* 0x002fea0003800000 */
[----:B------:R-:W1:Y:S02]  /*5b70*/  SYNCS.PHASECHK.TRANS64.TRYWAIT P1, [UR6+0x33430], R7 ;  /* 0x03343007ff0075a7 */ /* 0x000e640008020146 */
[----:B-1----:R-:W-:Y:S05]  /*5b80*/  @!P1 BRA `(.L_x_3833) ;  /* 0x000000e800209947 */ /* 0x002fea0003800000 */
.L_x_3830:
        /* <DEDUP_REMOVED lines=189> */
.L_x_3835:
        /* <DEDUP_REMOVED lines=9> */
.L_x_3836:
[----:B-1----:R-:W-:Y:S05]  /*67f0*/  @P1 BRA `(.L_x_3834) ;  /* 0x0000000000081947 */ /* 0x002fea0003800000 */
[----:B------:R-:W1:Y:S02]  /*6800*/  SYNCS.PHASECHK.TRANS64.TRYWAIT P1, [UR6+0x33450], R7 ;  /* 0x03345007ff0075a7 */ /* 0x000e640008020146 */
[----:B-1----:R-:W-:Y:S05]  /*6810*/  @!P1 BRA `(.L_x_3837) ;  /* 0x000000dc00149947 */ /* 0x002fea0003800000 */
.L_x_3834:
[----:B------:R-:W2:Y:S01]  /*6820*/  S2UR UR11, SR_CgaCtaId ;  /* 0x00000000000b79c3 */ /* 0x000ea20000008800 */
[----:B------:R-:W-:Y:S01]  /*6830*/  UMOV UR6, 0x400 ;  /* 0x0000040000067882 */ /* 0x000fe20000000000 */
[----:B------:R-:W-:Y:S01]  /*6840*/  WARPGROUP.ARRIVE ;  /* 0x00000000000079c5 */ /* 0x000fe20000000000 */
[----:B------:R-:W-:Y:S01]  /*6850*/  UMOV UR7, 0xc0000010 ;  /* 0xc000001000077882 */ /* 0x000fe20000000000 */
[----:B01----:R-:W-:Y:S01]  /*6860*/  IADD3 R7, -R23, 0xb, RZ ;  /* 0x0000000b17077810 */ /* 0x003fe20007ffe1ff */
[----:B--2---:R-:W-:-:S04]  /*6870*/  ULEA UR14, UR11, UR6, 0x18 ;  /* 0x000000060b0e7291 */ /* 0x004fc8000f8ec03f */
[----:B------:R-:W-:-:S04]  /*6880*/  UIADD3 UR6, UR14, 0x200, URZ ;  /* 0x000002000e067890 */ /* 0x000fc8000fffe03f */
        /* <DEDUP_REMOVED lines=30> */
.L_x_3838:
        /* <DEDUP_REMOVED lines=505> */
.L_x_3839:
        /* <DEDUP_REMOVED lines=148> */
.L_x_3829:
[----:B------:R-:W-:Y:S06]  /*9340*/  BAR.ARV 0x8, 0x180 ;  /* 0x0206000000007b1d */ /* 0x000fec0000002000 */
[----:B------:R-:W-:Y:S05]  /*9350*/  @!P0 BRA `(.L_x_3841) ;  /* 0x0000000000048947 */ /* 0x000fea0003800000 */
[----:B------:R-:W-:Y:S01]  /*9360*/  BPT.TRAP 0x1 ;  /* 0x000000040000795c */ /* 0x000fe20000300000 */
.L_x_3841:
        /* <DEDUP_REMOVED lines=9> */
.L_x_3842:
[----:B-1----:R-:W-:Y:S05]  /*9400*/  @P1 BRA `(.L_x_3843) ;  /* 0x0000000000081947 */ /* 0x002fea0003800000 */
[----:B------:R-:W1:Y:S02]  /*9410*/  SYNCS.PHASECHK.TRANS64.TRYWAIT P1, [UR16+0x33450], R0 ;  /* 0x03345000ff0075a7 */ /* 0x000e640008020150 */
[----:B-1----:R-:W-:Y:S05]  /*9420*/  @!P1 BRA `(.L_x_3844) ;  /* 0x000000b000289947 */ /* 0x002fea0003800000 */
.L_x_3843:
[----:B------:R-:W-:Y:S01]  /*9430*/  UIADD3 UR4, UR4, 0x200, URZ ;  /* 0x0000020004047890 */ /* 0x000fe2000fffe03f */
[----:B------:R-:W-:Y:S01]  /*9440*/  WARPGROUP.ARRIVE ;  /* 0x00000000000079c5 */ /* 0x000fe20000000000 */
[----:B------:R-:W-:Y:S01]  /*9450*/  UMOV UR11, 0xc0000010 ;  /* 0xc0000010000b7882 */ /* 0x000fe20000000000 */
[----:B------:R-:W-:Y:S01]  /*9460*/  UMOV UR15, 0xc0000010 ;  /* 0xc0000010000f7882 */ /* 0x000fe20000000000 */
[----:B------:R-:W-:Y:S01]  /*9470*/  USHF.R.U32.HI UR4, URZ, 0x4, UR4 ;  /* 0x000000043f047899 */ /* 0x000fe20008011604 */
[----:B------:R-:W-:Y:S01]  /*9480*/  IMAD.MOV.U32 R5, RZ, RZ, 0x3f800000 ;  /* 0x3f800000ff057424 */ /* 0x000fe200078e00ff */
[----:B------:R-:W-:Y:S02]  /*9490*/  ULDC.64 UR8, c[0x0][0x9a0] ;  /* 0x0002680000087ab9 */ /* 0x000fe40000000a00 */
[----:B------:R-:W-:Y:S02]  /*94a0*/  ULOP3.LUT UR4, UR4, 0x3fff, URZ, 0xc0, !UPT ;  /* 0x00003fff04047892 */ /* 0x000fe4000f8ec03f */
[----:B------:R-:W-:-:S02]  /*94b0*/  UISETP.NE.U32.AND UP0, UPT, UR8, URZ, UPT ;  /* 0x0000003f0800728c */ /* 0x000fc4000bf05070 */
[----:B------:R-:W-:Y:S02]  /*94c0*/  ULOP3.LUT UR4, UR4, 0x10000, URZ, 0xfc, !UPT ;  /* 0x0001000004047892 */ /* 0x000fe4000f8efc3f */
[----:B------:R-:W-:Y:S02]  /*94d0*/  UISETP.NE.AND.EX UP0, UPT, UR9, URZ, UPT, UP0 ;  /* 0x0000003f0900728c */ /* 0x000fe4000bf05300 */
[----:B------:R-:W-:-:S04]  /*94e0*/  UIMAD UR10, UR42, 0x780, UR4 ;  /* 0x000007802a0a78a4 */ /* 0x000fc8000f8e0204 */
[----:B------:R-:W-:Y:S01]  /*94f0*/  UIADD3 UR4, UR10, 0x180, URZ ;  /* 0x000001800a047890 */ /* 0x000fe2000fffe03f */
[----:B------:R-:W-:-:S04]  /*9500*/  PLOP3.LUT P1, PT, PT, PT, UP0, 0x80, 0x0 ;  /* 0x000000000000781c */ /* 0x000fc80003f2f008 */
[----:B------:R-:W-:Y:S01]  /*9510*/  QGMMA.64x192x32.F32.E4M3.E4M3 R24, R200, gdesc[UR8], R24, gsb0 ;  /* 0x02e00008c8187df3 */ /* 0x000fe20008000818 */
[----:B------:R-:W-:Y:S01]  /*9520*/  @UP0 ULDC.64 UR12, c[0x0][0x9c8] ;  /* 0x00027200000c0ab9 */ /* 0x000fe20000000a00 */
[----:B------:R-:W-:Y:S01]  /*9530*/  UMOV UR14, UR4 ;  /* 0x00000004000e7c82 */ /* 0x000fe20008000000 */
[----:B------:R-:W-:Y:S02]  /*9540*/  UIADD3 UR4, UR10, 0x300, URZ ;  /* 0x000003000a047890 */ /* 0x000fe4000fffe03f */
[----:B------:R-:W-:Y:S02]  /*9550*/  @UP0 UIMAD UR7, UR38, UR12, URZ ;  /* 0x0000000c260702a4 */ /* 0x000fe4000f8e023f */
[----:B------:R-:W-:Y:S02]  /*9560*/  @UP0 USHF.R.S32.HI UR11, URZ, 0x1f, UR46 ;  /* 0x0000001f3f0b0899 */ /* 0x000fe4000801142e */
[----:B------:R-:W-:Y:S01]  /*9570*/  @UP0 UIMAD UR7, UR37, UR13, UR7 ;  /* 0x0000000d250702a4 */ /* 0x000fe2000f8e0207 */
[----:B------:R-:W-:-:S02]  /*9580*/  WARPGROUP.DEPBAR.LE gsb0, 0x0 ;  /* 0x00008000000079c5 */ /* 0x000fc40000010000 */
[----:B------:R-:W-:-:S08]  /*9590*/  WARPGROUP.ARRIVE ;  /* 0x00000000000079c5 */ /* 0x000fd00000000000 */
[----:B------:R-:W-:Y:S01]  /*95a0*/  QGMMA.64x192x32.F32.E4M3.E4M3 R24, R204, gdesc[UR12], R24, gsb0 ;  /* 0x02e0000ccc187df3 */ /* 0x000fe20008000818 */
[----:B------:R-:W-:Y:S01]  /*95b0*/  UMOV UR14, UR4 ;  /* 0x00000004000e7c82 */ /* 0x000fe20008000000 */
[----:B------:R-:W-:Y:S01]  /*95c0*/  UMOV UR15, 0xc0000010 ;  /* 0xc0000010000f7882 */ /* 0x000fe20000000000 */
[----:B------:R-:W-:-:S03]  /*95d0*/  @UP0 UIMAD.WIDE.U32 UR4, UR37, UR12, URZ ;  /* 0x0000000c250402a5 */ /* 0x000fc6000f8e003f */
[----:B------:R-:W-:Y:S01]  /*95e0*/  @UP0 ULDC.64 UR12, c[0x0][0x9d0] ;  /* 0x00027400000c0ab9 */ /* 0x000fe20000000a00 */
[----:B------:R-:W-:Y:S02]  /*95f0*/  @UP0 UIADD3 UR5, UR5, UR7, URZ ;  /* 0x0000000705050290 */ /* 0x000fe4000fffe03f */
[----:B------:R-:W-:Y:S02]  /*9600*/  @UP0 UIMAD UR7, UR11, UR12, URZ ;  /* 0x0000000c0b0702a4 */ /* 0x000fe4000f8e023f */
[----:B------:R-:W-:Y:S02]  /*9610*/  @UP0 UIMAD.WIDE.U32 UR4, UR46, UR12, UR4 ;  /* 0x0000000c2e0402a5 */ /* 0x000fe4000f8e0004 */
[----:B------:R-:W-:Y:S02]  /*9620*/  @UP0 UIMAD UR7, UR46, UR13, UR7 ;  /* 0x0000000d2e0702a4 */ /* 0x000fe4000f8e0207 */
[----:B------:R-:W-:Y:S02]  /*9630*/  @UP0 ULEA UR8, UP1, UR4, UR8, 0x2 ;  /* 0x0000000804080291 */ /* 0x000fe4000f82103f */
[----:B------:R-:W-:-:S04]  /*9640*/  @UP0 UIADD3 UR5, UR5, UR7, URZ ;  /* 0x0000000705050290 */ /* 0x000fc8000fffe03f */
[----:B------:R-:W-:Y:S01]  /*9650*/  @UP0 ULEA.HI.X UR9, UR4, UR9, UR5, 0x2, UP1 ;  /* 0x0000000904090291 */ /* 0x000fe200088f1405 */
[----:B------:R-:W-:-:S05]  /*9660*/  IMAD.U32 R8, RZ, RZ, UR8 ;  /* 0x00000008ff087e24 */ /* 0x000fca000f8e00ff */
[----:B------:R-:W-:-:S05]  /*9670*/  MOV R9, UR9 ;  /* 0x0000000900097c02 */ /* 0x000fca0008000f00 */
[----:B------:R2:W3:Y:S01]  /*9680*/  @P1 LDG.E R5, desc[UR52][R8.64] ;  /* 0x0000003408051981 */ /* 0x0004e2000c1e1900 */
[----:B------:R-:W-:Y:S01]  /*9690*/  UIADD3 UR4, UR10, 0x480, URZ ;  /* 0x000004800a047890 */ /* 0x000fe2000fffe03f */
[----:B------:R-:W-:Y:S02]  /*96a0*/  WARPGROUP.DEPBAR.LE gsb0, 0x0 ;  /* 0x00008000000079c5 */ /* 0x000fe40000010000 */
[----:B------:R-:W-:-:S06]  /*96b0*/  WARPGROUP.ARRIVE ;  /* 0x00000000000079c5 */ /* 0x000fcc0000000000 */
[----:B------:R-:W-:Y:S01]  /*96c0*/  QGMMA.64x192x32.F32.E4M3.E4M3 R24, R208, gdesc[UR12], R24, gsb0 ;  /* 0x02e0000cd0187df3 */ /* 0x000fe20008000818 */
[----:B------:R-:W-:Y:S01]  /*96d0*/  UMOV UR14, UR4 ;  /* 0x00000004000e7c82 */ /* 0x000fe20008000000 */
[----:B------:R-:W-:Y:S01]  /*96e0*/  UMOV UR15, 0xc0000010 ;  /* 0xc0000010000f7882 */ /* 0x000fe20000000000 */
[----:B------:R-:W-:Y:S01]  /*96f0*/  UIADD3 UR10, UR10, 0x600, URZ ;  /* 0x000006000a0a7890 */ /* 0x000fe2000fffe03f */
[----:B------:R-:W-:Y:S01]  /*9700*/  UMOV UR11, 0xc0000010 ;  /* 0xc0000010000b7882 */ /* 0x000fe20000000000 */
[----:B-1----:R-:W1:Y:S04]  /*9710*/  SHFL.BFLY PT, R3, R4, 0x2, 0x1f ;  /* 0x0c401f0004037f89 */ /* 0x002e6800000e0000 */
[----:B------:R-:W4:Y:S01]  /*9720*/  SHFL.BFLY PT, R7, R6, 0x2, 0x1f ;  /* 0x0c401f0006077f89 */ /* 0x000f2200000e0000 */
[----:B------:R-:W-:-:S02]  /*9730*/  WARPGROUP.DEPBAR.LE gsb0, 0x0 ;  /* 0x00008000000079c5 */ /* 0x000fc40000010000 */
[----:B------:R-:W-:-:S08]  /*9740*/  WARPGROUP.ARRIVE ;  /* 0x00000000000079c5 */ /* 0x000fd00000000000 */
[----:B------:R-:W-:Y:S01]  /*9750*/  QGMMA.64x192x32.F32.E4M3.E4M3 R24, R212, gdesc[UR12], R24, gsb0 ;  /* 0x02e0000cd4187df3 */ /* 0x000fe20008000818 */
        /* <DEDUP_REMOVED lines=15> */
[----:B------:R-:W0:Y:S08]  /*9850*/  @P2 MUFU.LG2 R6, R12 ;  /* 0x0000000c00062308 */ /* 0x000e300000000c00 */
[----:B------:R-:W1:Y:S08]  /*9860*/  @P3 MUFU.LG2 R9, R13 ;  /* 0x0000000d00093308 */ /* 0x000e700000000c00 */
[----:B------:R-:W2:Y:S01]  /*9870*/  @P1 MUFU.RCP R8, R11 ;  /* 0x0000000b00081308 */ /* 0x000ea20000001000 */
[----:B------:R-:W-:Y:S01]  /*9880*/  IMAD.U32 R7, RZ, RZ, UR6 ;  /* 0x00000006ff077e24 */ /* 0x000fe2000f8e00ff */
[----:B------:R-:W-:-:S02]  /*9890*/  WARPGROUP.DEPBAR.LE gsb0, 0x0 ;  /* 0x00008000000079c5 */ /* 0x000fc40000010000 */
[----:B------:R-:W-:-:S06]  /*98a0*/  WARPGROUP.ARRIVE ;  /* 0x00000000000079c5 */ /* 0x000fcc0000000000 */
[----:B------:R-:W-:Y:S01]  /*98b0*/  QGMMA.64x192x32.F32.E4M3.E4M3 R24, R216, gdesc[UR8], R24, gsb0 ;  /* 0x02e00008d8187df3 */ /* 0x000fe20008000818 */
[----:B------:R-:W-:Y:S02]  /*98c0*/  IMAD.U32 R14, RZ, RZ, UR6 ;  /* 0x00000006ff0e7e24 */ /* 0x000fe4000f8e00ff */
[----:B------:R-:W-:Y:S01]  /*98d0*/  @P2 FMUL.FTZ R7, R7, 0.69314718246459960938 ;  /* 0x3f31721807072820 */ /* 0x000fe20000410000 */
[----:B0-----:R-:W-:Y:S01]  /*98e0*/  @P2 FMUL.FTZ R6, R6, 0.69314718246459960938 ;  /* 0x3f31721806062820 */ /* 0x001fe20000410000 */
[----:B-1----:R-:W-:Y:S01]  /*98f0*/  @P3 FMUL.FTZ R9, R9, 0.69314718246459960938 ;  /* 0x3f31721809093820 */ /* 0x002fe20000410000 */
[----:B------:R-:W-:Y:S01]  /*9900*/  @P3 FMUL.FTZ R10, R14, 0.69314718246459960938 ;  /* 0x3f3172180e0a3820 */ /* 0x000fe20000410000 */
[----:B------:R-:W-:Y:S02]  /*9910*/  IMAD.MOV.U32 R0, RZ, RZ, -0x800000 ;  /* 0xff800000ff007424 */ /* 0x000fe400078e00ff */
[----:B------:R-:W-:-:S01]  /*9920*/  @P2 FFMA.FTZ R0, R7, R120, R6 ;  /* 0x0000007807002223 */ /* 0x000fc20000010006 */
[----:B------:R-:W-:-:S02]  /*9930*/  IMAD.MOV.U32 R3, RZ, RZ, -0x800000 ;  /* 0xff800000ff037424 */ /* 0x000fc400078e00ff */
[----:B------:R-:W-:-:S01]  /*9940*/  @P3 FFMA.FTZ R3, R10, R122, R9 ;  /* 0x0000007a0a033223 */ /* 0x000fc20000010009 */
[-C--:B---3--:R-:W-:Y:S01]  /*9950*/  FMUL.FTZ R4, R4, R5.reuse ;  /* 0x0000000504047220 */ /* 0x088fe20000410000 */
[----:B--2---:R-:W-:Y:S01]  /*9960*/  FMUL.FTZ R6, R8, R5 ;  /* 0x0000000508067220 */ /* 0x004fe20000410000 */
[----:B------:R-:W-:Y:S02]  /*9970*/  WARPGROUP.DEPBAR.LE gsb0, 0x0 ;  /* 0x00008000000079c5 */ /* 0x000fe40000010000 */
[----:B------:R-:W-:Y:S05]  /*9980*/  @!P0 BRA `(.L_x_3845) ;  /* 0x0000000000048947 */ /* 0x000fea0003800000 */
[----:B------:R-:W-:Y:S01]  /*9990*/  BPT.TRAP 0x1 ;  /* 0x000000040000795c */ /* 0x000fe20000300000 */
.L_x_3845:
[----:B------:R-:W-:Y:S01]  /*99a0*/  UIADD3 UR4, UR16, 0x33460, URZ ;  /* 0x0003346010047890 */ /* 0x000fe2000fffe03f */
[-C--:B------:R-:W-:Y:S01]  /*99b0*/  FMUL.FTZ R140, R25, R4.reuse ;  /* 0x00000004198c7220 */ /* 0x080fe20000410000 */
[----:B------:R-:W-:Y:S01]  /*99c0*/  UIADD3 UR42, UR42, 0x1, URZ ;  /* 0x000000012a2a7890 */ /* 0x000fe2000fffe03f */
[-C--:B------:R-:W-:Y:S01]  /*99d0*/  FMUL.FTZ R141, R28, R4.reuse ;  /* 0x000000041c8d7220 */ /* 0x080fe20000410000 */
[----:B------:R-:W-:Y:S01]  /*99e0*/  UPRMT UR4, UR17, 0x654, UR4 ;  /* 0x0000065411047896 */ /* 0x000fe20008000004 */
[-C--:B------:R-:W-:Y:S01]  /*99f0*/  FMUL.FTZ R139, R29, R4.reuse ;  /* 0x000000041d8b7220 */ /* 0x080fe20000410000 */
[----:B------:R-:W-:Y:S01]  /*9a00*/  UISETP.NE.AND UP0, UPT, UR42, 0x2, UPT ;  /* 0x000000022a00788c */ /* 0x000fe2000bf05270 */
        /* <DEDUP_REMOVED lines=36> */
[----:B------:R-:W-:Y:S01]  /*9c50*/  SYNCS.ARRIVE.TRANS64.RED.A1T0 RZ, [UR4], RZ ;  /* 0x000000ffffff79a7 */ /* 0x000fe20008100404 */
        /* <DEDUP_REMOVED lines=22> */
[----:B------:R-:W-:Y:S01]  /*9dc0*/  USEL UR4, URZ, 0x1, UP0 ;  /* 0x000000013f047887 */ /* 0x000fe20008000000 */
        /* <DEDUP_REMOVED lines=30> */
[----:B------:R-:W-:Y:S01]  /*9fb0*/  PLOP3.LUT P0, PT, PT, PT, PT, 0x8, 0x0 ;  /* 0x000000000000781c */ /* 0x000fe20003f0e170 */
[-C--:B------:R-:W-:Y:S01]  /*9fc0*/  FMUL.FTZ R13, R111, R6.reuse ;  /* 0x000000066f0d7220 */ /* 0x080fe20000410000 */
[-C--:B------:R-:W-:Y:S01]  /*9fd0*/  FMUL.FTZ R14, R114, R6.reuse ;  /* 0x00000006720e7220 */ /* 0x080fe20000410000 */
[-C--:B------:R-:W-:Y:S01]  /*9fe0*/  FMUL.FTZ R10, R115, R6.reuse ;  /* 0x00000006730a7220 */ /* 0x080fe20000410000 */
[-C--:B------:R-:W-:Y:S01]  /*9ff0*/  FMUL.FTZ R9, R118, R6.reuse ;  /* 0x0000000676097220 */ /* 0x080fe20000410000 */
[----:B------:R-:W-:Y:S01]  /*a000*/  FMUL.FTZ R119, R119, R6 ;  /* 0x0000000677777220 */ /* 0x000fe20000410000 */
[----:B------:R-:W-:-:S02]  /*a010*/  UIADD3 UR44, UR44, 0x1, URZ ;  /* 0x000000012c2c7890 */ /* 0x000fc4000fffe03f */
[----:B------:R-:W-:Y:S02]  /*a020*/  USEL UR42, UR42, URZ, UP0 ;  /* 0x0000003f2a2a7287 */ /* 0x000fe40008000000 */
[----:B------:R-:W-:-:S12]  /*a030*/  ULOP3.LUT UR43, UR43, UR4, URZ, 0x3c, !UPT ;  /* 0x000000042b2b7292 */ /* 0x000fd8000f8e3c3f */
.L_x_3821:
        /* <DEDUP_REMOVED lines=17> */
[----:B------:R-:W-:-:S03]  /*a150*/  ULDC.64 UR6, c[0x0][0xc00] ;  /* 0x0003000000067ab9 */ /* 0x000fc60000000a00 */
[----:B------:R0:W2:Y:S01]  /*a160*/  LDG.E.CONSTANT R6, desc[UR52][R6.64] ;  /* 0x0000003406067981 */ /* 0x0000a2000c1e9900 */
[----:B------:R-:W-:Y:S01]  /*a170*/  F2FP.BF16.F32.PACK_AB R73, R73, R76 ;  /* 0x0000004c4949723e */ /* 0x000fe200000010ff */
[----:B------:R-:W-:Y:S01]  /*a180*/  UISETP.NE.U32.AND UP0, UPT, UR6, URZ, UPT ;  /* 0x0000003f0600728c */ /* 0x000fe2000bf05070 */
[----:B------:R-:W-:Y:S01]  /*a190*/  F2FP.BF16.F32.PACK_AB R72, R69, R72 ;  /* 0x000000484548723e */ /* 0x000fe200000010ff */
[----:B------:R-:W1:Y:S01]  /*a1a0*/  S2R R13, SR_SWINHI ;  /* 0x00000000000d7919 */ /* 0x000e620000002f00 */
[----:B------:R-:W-:Y:S01]  /*a1b0*/  F2FP.BF16.F32.PACK_AB R63, R63, R68 ;  /* 0x000000443f3f723e */ /* 0x000fe200000010ff */
[----:B------:R-:W-:Y:S01]  /*a1c0*/  UISETP.NE.AND.EX UP0, UPT, UR7, URZ, UPT, UP0 ;  /* 0x0000003f0700728c */ /* 0x000fe2000bf05300 */
[----:B------:R-:W-:Y:S02]  /*a1d0*/  F2FP.BF16.F32.PACK_AB R62, R59, R62 ;  /* 0x0000003e3b3e723e */ /* 0x000fe400000010ff */
[----:B------:R-:W-:Y:S01]  /*a1e0*/  F2FP.BF16.F32.PACK_AB R25, R25, R28 ;  /* 0x0000001c1919723e */ /* 0x000fe200000010ff */
[----:B------:R-:W-:Y:S01]  /*a1f0*/  ULDC.64 UR6, c[0x0][0xc00] ;  /* 0x0003000000067ab9 */ /* 0x000fe20000000a00 */
[----:B0-----:R-:W-:Y:S01]  /*a200*/  LOP3.LUT P0, R7, R70, 0x3, RZ, 0xc0, !PT ;  /* 0x0000000346077812 */ /* 0x001fe2000780c0ff */
[----:B------:R-:W-:Y:S01]  /*a210*/  UIMAD.WIDE UR6, UR37, 0x4, UR6 ;  /* 0x00000004250678a5 */ /* 0x000fe2000f8e0206 */
[----:B------:R-:W-:-:S02]  /*a220*/  F2FP.BF16.F32.PACK_AB R8, R15, R8 ;  /* 0x000000080f08723e */ /* 0x000fc400000010ff */
[----:B------:R-:W-:Y:S02]  /*a230*/  ISETP.EQ.OR P0, PT, R7, 0x3, !P0 ;  /* 0x000000030700780c */ /* 0x000fe40004702670 */
[----:B------:R-:W-:Y:S02]  /*a240*/  F2FP.BF16.F32.PACK_AB R55, R55, R58 ;  /* 0x0000003a3737723e */ /* 0x000fe400000010ff */
[----:B------:R-:W-:Y:S02]  /*a250*/  F2FP.BF16.F32.PACK_AB R54, R51, R54 ;  /* 0x000000363336723e */ /* 0x000fe400000010ff */
[----:B------:R-:W-:Y:S02]  /*a260*/  SEL R79, R73, R72, P0 ;  /* 0x00000048494f7207 */ /* 0x000fe40000000000 */
[----:B------:R-:W-:Y:S02]  /*a270*/  SEL R72, R72, R73, P0 ;  /* 0x0000004948487207 */ /* 0x000fe40000000000 */
[----:B------:R-:W-:-:S02]  /*a280*/  F2FP.BF16.F32.PACK_AB R120, R61, R120 ;  /* 0x000000783d78723e */ /* 0x000fc400000010ff */
[----:B------:R-:W-:Y:S02]  /*a290*/  F2FP.BF16.F32.PACK_AB R47, R47, R50 ;  /* 0x000000322f2f723e */ /* 0x000fe400000010ff */
[----:B------:R-:W-:Y:S02]  /*a2a0*/  F2FP.BF16.F32.PACK_AB R46, R43, R46 ;  /* 0x0000002e2b2e723e */ /* 0x000fe400000010ff */
[----:B------:R-:W-:Y:S02]  /*a2b0*/  F2FP.BF16.F32.PACK_AB R41, R41, R44 ;  /* 0x0000002c2929723e */ /* 0x000fe400000010ff */
[----:B------:R-:W-:Y:S02]  /*a2c0*/  SEL R73, R63, R62, P0 ;  /* 0x0000003e3f497207 */ /* 0x000fe40000000000 */
[----:B------:R-:W-:Y:S02]  /*a2d0*/  F2FP.BF16.F32.PACK_AB R14, R9, R14 ;  /* 0x0000000e090e723e */ /* 0x000fe400000010ff */
[----:B------:R-:W-:-:S02]  /*a2e0*/  SEL R61, R25, R8, P0 ;  /* 0x00000008193d7207 */ /* 0x000fc40000000000 */
[----:B------:R-:W-:Y:S02]  /*a2f0*/  SEL R44, R8, R25, P0 ;  /* 0x00000019082c7207 */ /* 0x000fe40000000000 */
[----:B------:R-:W-:Y:S02]  /*a300*/  SEL R62, R62, R63, P0 ;  /* 0x0000003f3e3e7207 */ /* 0x000fe40000000000 */
[----:B------:R-:W-:Y:S02]  /*a310*/  F2FP.BF16.F32.PACK_AB R39, R39, R42 ;  /* 0x0000002a2727723e */ /* 0x000fe400000010ff */
[----:B------:R-:W-:Y:S02]  /*a320*/  F2FP.BF16.F32.PACK_AB R38, R35, R38 ;  /* 0x000000262326723e */ /* 0x000fe400000010ff */
[----:B------:R-:W-:Y:S02]  /*a330*/  SEL R63, R55, R54, P0 ;  /* 0x00000036373f7207 */ /* 0x000fe40000000000 */
[----:B------:R-:W-:-:S02]  /*a340*/  MOV R8, R4 ;  /* 0x0000000400087202 */ /* 0x000fc40000000f00 */
[----:B-1----:R-:W-:Y:S02]  /*a350*/  MOV R9, R13 ;  /* 0x0000000d00097202 */ /* 0x002fe40000000f00 */
[----:B------:R-:W-:Y:S02]  /*a360*/  SEL R54, R54, R55, P0 ;  /* 0x0000003736367207 */ /* 0x000fe40000000000 */
[----:B------:R-:W-:Y:S02]  /*a370*/  SEL R55, R47, R46, P0 ;  /* 0x0000002e2f377207 */ /* 0x000fe40000000000 */
[----:B------:R-:W-:Y:S02]  /*a380*/  F2FP.BF16.F32.PACK_AB R49, R49, R52 ;  /* 0x000000343131723e */ /* 0x000fe400000010ff */
[----:B------:R-:W-:Y:S02]  /*a390*/  SEL R46, R46, R47, P0 ;  /* 0x0000002f2e2e7207 */ /* 0x000fe40000000000 */
[----:B------:R-:W-:-:S02]  /*a3a0*/  F2FP.BF16.F32.PACK_AB R89, R89, R92 ;  /* 0x0000005c5959723e */ /* 0x000fc400000010ff */
[----:B------:R-:W-:Y:S02]  /*a3b0*/  F2FP.BF16.F32.PACK_AB R88, R85, R88 ;  /* 0x000000585558723e */ /* 0x000fe400000010ff */
[----:B------:R-:W-:Y:S02]  /*a3c0*/  SEL R47, R39, R38, P0 ;  /* 0x00000026272f7207 */ /* 0x000fe40000000000 */
[----:B------:R-:W-:Y:S01]  /*a3d0*/  SEL R52, R38, R39, P0 ;  /* 0x0000002726347207 */ /* 0x000fe20000000000 */
[----:B------:R-:W-:Y:S01]  /*a3e0*/  IMAD.WIDE R38, R224, 0x2, R8 ;  /* 0x00000002e0267825 */ /* 0x000fe200078e0208 */
[----:B------:R-:W-:Y:S02]  /*a3f0*/  SEL R75, R89, R88, P0 ;  /* 0x00000058594b7207 */ /* 0x000fe40000000000 */
[----:B------:R-:W-:Y:S02]  /*a400*/  F2FP.BF16.F32.PACK_AB R11, R11, R20 ;  /* 0x000000140b0b723e */ /* 0x000fe400000010ff */
[----:B------:R-:W-:-:S02]  /*a410*/  F2FP.BF16.F32.PACK_AB R12, R12, R5 ;  /* 0x000000050c0c723e */ /* 0x000fc400000010ff */
[----:B------:R-:W-:Y:S02]  /*a420*/  SEL R88, R88, R89, P0 ;  /* 0x0000005958587207 */ /* 0x000fe40000000000 */
[----:B------:R-:W-:Y:S02]  /*a430*/  IADD3 R89, P5, R38, 0x40, RZ ;  /* 0x0000004026597810 */ /* 0x000fe40007fbe0ff */
[----:B------:R-:W-:Y:S02]  /*a440*/  SEL R65, R11, R12, P0 ;  /* 0x0000000c0b417207 */ /* 0x000fe40000000000 */
[----:B------:R-:W-:Y:S01]  /*a450*/  SEL R50, R12, R11, P0 ;  /* 0x0000000b0c327207 */ /* 0x000fe20000000000 */
[----:B------:R-:W-:Y:S01]  /*a460*/  IMAD.X R35, RZ, RZ, R39, P5 ;  /* 0x000000ffff237224 */ /* 0x000fe200028e0627 */
[----:B------:R-:W-:Y:S02]  /*a470*/  LOP3.LUT R12, R89, 0x380, RZ, 0xc0, !PT ;  /* 0x00000380590c7812 */ /* 0x000fe400078ec0ff */
[----:B------:R-:W-:-:S02]  /*a480*/  F2FP.BF16.F32.PACK_AB R57, R57, R60 ;  /* 0x0000003c3939723e */ /* 0x000fc400000010ff */
[----:B------:R-:W-:Y:S02]  /*a490*/  F2FP.BF16.F32.PACK_AB R56, R53, R56 ;  /* 0x000000383538723e */ /* 0x000fe400000010ff */
[----:B------:R-:W-:Y:S02]  /*a4a0*/  F2FP.BF16.F32.PACK_AB R119, R119, R10 ;  /* 0x0000000a7777723e */ /* 0x000fe400000010ff */
[C---:B------:R-:W-:Y:S02]  /*a4b0*/  IADD3 R87, P4, R38.reuse, 0x20, RZ ;  /* 0x0000002026577810 */ /* 0x040fe40007f9e0ff */
[----:B------:R-:W-:Y:S02]  /*a4c0*/  F2FP.BF16.F32.PACK_AB R48, R45, R48 ;  /* 0x000000302d30723e */ /* 0x000fe400000010ff */
[----:B------:R-:W-:Y:S02]  /*a4d0*/  IADD3 R91, P6, R38, 0x60, RZ ;  /* 0x00000060265b7810 */ /* 0x000fe40007fde0ff */
[----:B------:R-:W-:-:S02]  /*a4e0*/  SHF.R.U64 R12, R12, 0x3, RZ ;  /* 0x000000030c0c7819 */ /* 0x000fc400000012ff */
[----:B------:R-:W-:Y:S02]  /*a4f0*/  IADD3 R95, P2, R38, 0x4020, RZ ;  /* 0x00004020265f7810 */ /* 0x000fe40007f5e0ff */
[----:B------:R-:W-:Y:S01]  /*a500*/  F2FP.BF16.F32.PACK_AB R40, R37, R40 ;  /* 0x000000282528723e */ /* 0x000fe200000010ff */
[----:B------:R-:W-:Y:S01]  /*a510*/  IMAD.X R37, RZ, RZ, R39, P4 ;  /* 0x000000ffff257224 */ /* 0x000fe200020e0627 */
[----:B------:R-:W-:Y:S02]  /*a520*/  SEL R59, R57, R56, P0 ;  /* 0x00000038393b7207 */ /* 0x000fe40000000000 */
[----:B------:R-:W-:Y:S02]  /*a530*/  F2FP.BF16.F32.PACK_AB R97, R97, R100 ;  /* 0x000000646161723e */ /* 0x000fe400000010ff */
[----:B------:R-:W-:Y:S02]  /*a540*/  F2FP.BF16.F32.PACK_AB R96, R93, R96 ;  /* 0x000000605d60723e */ /* 0x000fe400000010ff */
[----:B------:R-:W-:-:S02]  /*a550*/  F2FP.BF16.F32.PACK_AB R31, R31, R34 ;  /* 0x000000221f1f723e */ /* 0x000fc400000010ff */
[----:B------:R-:W-:Y:S02]  /*a560*/  SEL R56, R56, R57, P0 ;  /* 0x0000003938387207 */ /* 0x000fe40000000000 */
[----:B------:R-:W-:Y:S02]  /*a570*/  SEL R85, R14, R119, P0 ;  /* 0x000000770e557207 */ /* 0x000fe40000000000 */
[----:B------:R-:W-:Y:S02]  /*a580*/  SEL R68, R119, R14, P0 ;  /* 0x0000000e77447207 */ /* 0x000fe40000000000 */
[----:B------:R-:W-:Y:S02]  /*a590*/  LOP3.LUT R10, R87, 0x380, RZ, 0xc0, !PT ;  /* 0x00000380570a7812 */ /* 0x000fe400078ec0ff */
[----:B------:R-:W-:Y:S02]  /*a5a0*/  F2FP.BF16.F32.PACK_AB R33, R33, R36 ;  /* 0x000000242121723e */ /* 0x000fe400000010ff */
[----:B------:R-:W-:-:S02]  /*a5b0*/  F2FP.BF16.F32.PACK_AB R32, R29, R32 ;  /* 0x000000201d20723e */ /* 0x000fc400000010ff */
[----:B------:R-:W-:Y:S02]  /*a5c0*/  SEL R57, R49, R48, P0 ;  /* 0x0000003031397207 */ /* 0x000fe40000000000 */
[----:B------:R-:W-:Y:S02]  /*a5d0*/  LOP3.LUT R14, R91, 0x380, RZ, 0xc0, !PT ;  /* 0x000003805b0e7812 */ /* 0x000fe400078ec0ff */
[----:B------:R-:W-:Y:S02]  /*a5e0*/  LOP3.LUT R34, R12, R89, RZ, 0x3c, !PT ;  /* 0x000000590c227212 */ /* 0x000fe400078e3cff */
[----:B------:R-:W-:Y:S02]  /*a5f0*/  SEL R48, R48, R49, P0 ;  /* 0x0000003130307207 */ /* 0x000fe40000000000 */
[----:B------:R-:W-:Y:S02]  /*a600*/  LOP3.LUT R12, R95, 0x380, RZ, 0xc0, !PT ;  /* 0x000003805f0c7812 */ /* 0x000fe400078ec0ff */
        /* <DEDUP_REMOVED lines=8> */
[----:B------:R-:W-:Y:S02]  /*a690*/  IADD3 R93, P1, R38, 0x4000, RZ ;  /* 0x00004000265d7810 */ /* 0x000fe40007f3e0ff */
[----:B------:R-:W-:Y:S02]  /*a6a0*/  SHF.R.U64 R14, R14, 0x3, RZ ;  /* 0x000000030e0e7819 */ /* 0x000fe400000012ff */
[----:B------:R-:W-:Y:S02]  /*a6b0*/  IADD3 R97, P3, R38, 0x4040, RZ ;  /* 0x0000404026617810 */ /* 0x000fe40007f7e0ff */
[----:B------:R-:W-:Y:S02]  /*a6c0*/  SHF.R.U64 R12, R12, 0x3, RZ ;  /* 0x000000030c0c7819 */ /* 0x000fe400000012ff */
[----:B------:R-:W-:Y:S01]  /*a6d0*/  F2FP.BF16.F32.PACK_AB R81, R81, R84 ;  /* 0x000000545151723e */ /* 0x000fe200000010ff */
[----:B------:R-:W-:Y:S01]  /*a6e0*/  IMAD.X R29, RZ, RZ, R39, P3 ;  /* 0x000000ffff1d7224 */ /* 0x000fe200018e0627 */
[----:B------:R-:W-:-:S02]  /*a6f0*/  F2FP.BF16.F32.PACK_AB R80, R77, R80 ;  /* 0x000000504d50723e */ /* 0x000fc400000010ff */
[----:B------:R-:W-:Y:S02]  /*a700*/  IADD3 R103, P6, R38, 0x8020, RZ ;  /* 0x0000802026677810 */ /* 0x000fe40007fde0ff */
[----:B------:R-:W-:Y:S02]  /*a710*/  LOP3.LUT R36, R10, R87, RZ, 0x3c, !PT ;  /* 0x000000570a247212 */ /* 0x000fe400078e3cff */
[----:B------:R-:W-:Y:S01]  /*a720*/  F2FP.BF16.F32.PACK_AB R105, R105, R108 ;  /* 0x0000006c6969723e */ /* 0x000fe200000010ff */
[--C-:B------:R-:W-:Y:S01]  /*a730*/  IMAD.X R15, RZ, RZ, R39.reuse, P6 ;  /* 0x000000ffff0f7224 */ /* 0x100fe200030e0627 */
[----:B------:R-:W-:Y:S02]  /*a740*/  F2FP.BF16.F32.PACK_AB R104, R101, R104 ;  /* 0x000000686568723e */ /* 0x000fe400000010ff */
[----:B------:R-:W-:Y:S01]  /*a750*/  F2FP.BF16.F32.PACK_AB R30, R27, R30 ;  /* 0x0000001e1b1e723e */ /* 0x000fe200000010ff */
[----:B------:R-:W-:Y:S01]  /*a760*/  IMAD.X R27, RZ, RZ, R39, P2 ;  /* 0x000000ffff1b7224 */ /* 0x000fe200010e0627 */
[----:B------:R-:W-:-:S02]  /*a770*/  F2FP.BF16.F32.PACK_AB R21, R21, R26 ;  /* 0x0000001a1515723e */ /* 0x000fc400000010ff */
[----:B------:R-:W-:Y:S02]  /*a780*/  LOP3.LUT R32, R14, R91, RZ, 0x3c, !PT ;  /* 0x0000005b0e207212 */ /* 0x000fe400078e3cff */
[----:B------:R-:W-:Y:S02]  /*a790*/  LOP3.LUT R10, R93, 0x380, RZ, 0xc0, !PT ;  /* 0x000003805d0a7812 */ /* 0x000fe400078ec0ff */
[----:B------:R-:W-:Y:S02]  /*a7a0*/  LOP3.LUT R14, R97, 0x380, RZ, 0xc0, !PT ;  /* 0x00000380610e7812 */ /* 0x000fe400078ec0ff */
[----:B------:R-:W-:Y:S02]  /*a7b0*/  LOP3.LUT R26, R12, R95, RZ, 0x3c, !PT ;  /* 0x0000005f0c1a7212 */ /* 0x000fe400078e3cff */
[----:B------:R-:W-:Y:S02]  /*a7c0*/  SEL R77, R81, R80, P0 ;  /* 0x00000050514d7207 */ /* 0x000fe40000000000 */
[----:B------:R-:W-:-:S02]  /*a7d0*/  LOP3.LUT R12, R103, 0x380, RZ, 0xc0, !PT ;  /* 0x00000380670c7812 */ /* 0x000fc400078ec0ff */
[----:B------:R-:W-:Y:S02]  /*a7e0*/  SEL R80, R80, R81, P0 ;  /* 0x0000005150507207 */ /* 0x000fe40000000000 */
[----:B------:R-:W-:Y:S02]  /*a7f0*/  SEL R69, R105, R104, P0 ;  /* 0x0000006869457207 */ /* 0x000fe40000000000 */
[----:B------:R-:W-:Y:S02]  /*a800*/  SEL R81, R31, R30, P0 ;  /* 0x0000001e1f517207 */ /* 0x000fe40000000000 */
[----:B------:R-:W-:Y:S01]  /*a810*/  SEL R58, R30, R31, P0 ;  /* 0x0000001f1e3a7207 */ /* 0x000fe20000000000 */
[----:B------:R-:W-:Y:S01]  /*a820*/  IMAD.X R31, RZ, RZ, R39, P1 ;  /* 0x000000ffff1f7224 */ /* 0x000fe200008e0627 */
[----:B------:R-:W-:Y:S02]  /*a830*/  IADD3 R99, P4, R38, 0x4060, RZ ;  /* 0x0000406026637810 */ /* 0x000fe40007f9e0ff */
[----:B------:R-:W-:-:S02]  /*a840*/  SHF.R.U64 R10, R10, 0x3, RZ ;  /* 0x000000030a0a7819 */ /* 0x000fc400000012ff */
[----:B------:R-:W-:Y:S01]  /*a850*/  SEL R104, R104, R105, P0 ;  /* 0x0000006968687207 */ /* 0x000fe20000000000 */
[--C-:B------:R-:W-:Y:S01]  /*a860*/  IMAD.X R25, RZ, RZ, R39.reuse, P4 ;  /* 0x000000ffff197224 */ /* 0x100fe200020e0627 */
[----:B------:R-:W-:Y:S02]  /*a870*/  IADD3 R101, P5, R38, 0x8000, RZ ;  /* 0x0000800026657810 */ /* 0x000fe40007fbe0ff */
[----:B------:R-:W-:Y:S02]  /*a880*/  SHF.R.U64 R14, R14, 0x3, RZ ;  /* 0x000000030e0e7819 */ /* 0x000fe400000012ff */
[----:B------:R-:W-:Y:S02]  /*a890*/  IADD3 R105, P1, R38, 0x8040, RZ ;  /* 0x0000804026697810 */ /* 0x000fe40007f3e0ff */
[----:B------:R-:W-:Y:S02]  /*a8a0*/  SHF.R.U64 R12, R12, 0x3, RZ ;  /* 0x000000030c0c7819 */ /* 0x000fe400000012ff */
[----:B------:R-:W-:Y:S01]  /*a8b0*/  F2FP.BF16.F32.PACK_AB R141, R141, R142 ;  /* 0x0000008e8d8d723e */ /* 0x000fe200000010ff */
[----:B------:R-:W-:Y:S01]  /*a8c0*/  IMAD.X R11, RZ, RZ, R39, P1 ;  /* 0x000000ffff0b7224 */ /* 0x000fe200008e0627 */
[----:B------:R-:W-:-:S02]  /*a8d0*/  F2FP.BF16.F32.PACK_AB R140, R139, R140 ;  /* 0x0000008c8b8c723e */ /* 0x000fc400000010ff */
[----:B------:R-:W-:Y:S02]  /*a8e0*/  LOP3.LUT R20, R99, 0x380, RZ, 0xc0, !PT ;  /* 0x0000038063147812 */ /* 0x000fe400078ec0ff */
[----:B------:R-:W-:Y:S02]  /*a8f0*/  LOP3.LUT R30, R10, R93, RZ, 0x3c, !PT ;  /* 0x0000005d0a1e7212 */ /* 0x000fe400078e3cff */
[----:B------:R-:W-:Y:S02]  /*a900*/  LOP3.LUT R28, R14, R97, RZ, 0x3c, !PT ;  /* 0x000000610e1c7212 */ /* 0x000fe400078e3cff */
[----:B------:R-:W-:Y:S02]  /*a910*/  LOP3.LUT R10, R101, 0x380, RZ, 0xc0, !PT ;  /* 0x00000380650a7812 */ /* 0x000fe400078ec0ff */
[----:B------:R-:W-:Y:S02]  /*a920*/  LOP3.LUT R60, R105, 0x380, RZ, 0xc0, !PT ;  /* 0x00000380693c7812 */ /* 0x000fe400078ec0ff */
[----:B------:R-:W-:-:S02]  /*a930*/  LOP3.LUT R14, R12, R103, RZ, 0x3c, !PT ;  /* 0x000000670c0e7212 */ /* 0x000fc400078e3cff */
[----:B------:R-:W-:Y:S02]  /*a940*/  SEL R5, R141, R140, P0 ;  /* 0x0000008c8d057207 */ /* 0x000fe40000000000 */
[----:B------:R-:W-:Y:S02]  /*a950*/  F2FP.BF16.F32.PACK_AB R137, R137, R138 ;  /* 0x0000008a8989723e */ /* 0x000fe400000010ff */
[----:B------:R-:W-:Y:S02]  /*a960*/  F2FP.BF16.F32.PACK_AB R136, R135, R136 ;  /* 0x000000888788723e */ /* 0x000fe400000010ff */
[----:B------:R-:W-:Y:S02]  /*a970*/  SHF.R.U64 R20, R20, 0x3, RZ ;  /* 0x0000000314147819 */ /* 0x000fe400000012ff */
[----:B------:R-:W-:Y:S02]  /*a980*/  SHF.R.U64 R10, R10, 0x3, RZ ;  /* 0x000000030a0a7819 */ /* 0x000fe400000012ff */
[----:B------:R-:W-:-:S02]  /*a990*/  F2FP.BF16.F32.PACK_AB R133, R133, R134 ;  /* 0x000000868585723e */ /* 0x000fc400000010ff */
[----:B------:R-:W-:Y:S02]  /*a9a0*/  F2FP.BF16.F32.PACK_AB R132, R131, R132 ;  /* 0x000000848384723e */ /* 0x000fe400000010ff */
[----:B------:R-:W-:Y:S02]  /*a9b0*/  SHF.R.U64 R60, R60, 0x3, RZ ;  /* 0x000000033c3c7819 */ /* 0x000fe400000012ff */
[----:B------:R-:W-:Y:S02]  /*a9c0*/  F2FP.BF16.F32.PACK_AB R129, R129, R130 ;  /* 0x000000828181723e */ /* 0x000fe400000010ff */
[----:B------:R-:W-:Y:S02]  /*a9d0*/  F2FP.BF16.F32.PACK_AB R128, R127, R128 ;  /* 0x000000807f80723e */ /* 0x000fe400000010ff */
[----:B------:R-:W-:Y:S02]  /*a9e0*/  SEL R83, R21, R24, P0 ;  /* 0x0000001815537207 */ /* 0x000fe40000000000 */
[----:B------:R-:W-:Y:S01]  /*a9f0*/  SEL R64, R24, R21, P0 ;  /* 0x0000001518407207 */ /* 0x000fe20000000000 */
[----:B------:R-:W-:Y:S01]  /*aa00*/  IMAD.X R21, RZ, RZ, R39, P5 ;  /* 0x000000ffff157224 */ /* 0x000fe200028e0627 */
[----:B------:R-:W-:-:S02]  /*aa10*/  MOV R78, R14 ;  /* 0x0000000e004e7202 */ /* 0x000fc40000000f00 */
[----:B------:R-:W-:Y:S02]  /*aa20*/  F2FP.BF16.F32.PACK_AB R125, R125, R126 ;  /* 0x0000007e7d7d723e */ /* 0x000fe400000010ff */
[----:B------:R-:W-:Y:S02]  /*aa30*/  F2FP.BF16.F32.PACK_AB R124, R123, R124 ;  /* 0x0000007c7b7c723e */ /* 0x000fe400000010ff */
[----:B------:R-:W-:Y:S02]  /*aa40*/  SEL R7, R137, R136, P0 ;  /* 0x0000008889077207 */ /* 0x000fe40000000000 */
[----:B------:R-:W-:Y:S02]  /*aa50*/  LOP3.LUT R24, R20, R99, RZ, 0x3c, !PT ;  /* 0x0000006314187212 */ /* 0x000fe400078e3cff */
[----:B------:R-:W-:Y:S02]  /*aa60*/  F2FP.BF16.F32.PACK_AB R121, R121, R122 ;  /* 0x0000007a7979723e */ /* 0x000fe400000010ff */
[----:B------:R-:W-:-:S02]  /*aa70*/  SEL R140, R140, R141, P0 ;  /* 0x0000008d8c8c7207 */ /* 0x000fc40000000000 */
[----:B------:R-:W-:Y:S02]  /*aa80*/  LOP3.LUT R20, R10, R101, RZ, 0x3c, !PT ;  /* 0x000000650a147212 */ /* 0x000fe400078e3cff */
[----:B------:R-:W-:Y:S02]  /*aa90*/  SEL R136, R136, R137, P0 ;  /* 0x0000008988887207 */ /* 0x000fe40000000000 */
[----:B------:R-:W-:Y:S02]  /*aaa0*/  SEL R43, R133, R132, P0 ;  /* 0x00000084852b7207 */ /* 0x000fe40000000000 */
[----:B------:R-:W-:Y:S02]  /*aab0*/  IADD3 R107, P2, R38, 0x8060, RZ ;  /* 0x00008060266b7810 */ /* 0x000fe40007f5e0ff */
[----:B------:R-:W-:Y:S02]  /*aac0*/  LOP3.LUT R10, R60, R105, RZ, 0x3c, !PT ;  /* 0x000000693c0a7212 */ /* 0x000fe400078e3cff */
[----:B------:R-:W-:-:S02]  /*aad0*/  SEL R132, R132, R133, P0 ;  /* 0x0000008584847207 */ /* 0x000fc40000000000 */
[----:B------:R-:W-:Y:S02]  /*aae0*/  SEL R45, R129, R128, P0 ;  /* 0x00000080812d7207 */ /* 0x000fe40000000000 */
[----:B------:R-:W-:Y:S02]  /*aaf0*/  SEL R128, R128, R129, P0 ;  /* 0x0000008180807207 */ /* 0x000fe40000000000 */
[----:B------:R-:W-:Y:S02]  /*ab00*/  SEL R51, R125, R124, P0 ;  /* 0x0000007c7d337207 */ /* 0x000fe40000000000 */
[----:B------:R-:W-:Y:S02]  /*ab10*/  MOV R87, R26 ;  /* 0x0000001a00577202 */ /* 0x000fe40000000f00 */
[----:B------:R-:W-:Y:S02]  /*ab20*/  SEL R124, R124, R125, P0 ;  /* 0x0000007d7c7c7207 */ /* 0x000fe40000000000 */
[----:B------:R-:W-:-:S02]  /*ab30*/  SEL R53, R121, R120, P0 ;  /* 0x0000007879357207 */ /* 0x000fc40000000000 */
[----:B------:R-:W-:Y:S02]  /*ab40*/  SEL R120, R120, R121, P0 ;  /* 0x0000007978787207 */ /* 0x000fe40000000000 */
[----:B------:R-:W-:Y:S02]  /*ab50*/  LOP3.LUT R66, R107, 0x380, RZ, 0xc0, !PT ;  /* 0x000003806b427812 */ /* 0x000fe400078ec0ff */
[----:B------:R-:W-:Y:S02]  /*ab60*/  MOV R76, R10 ;  /* 0x0000000a004c7202 */ /* 0x000fe40000000f00 */
[----:B------:R-:W-:Y:S02]  /*ab70*/  SHF.R.U64 R66, R66, 0x3, RZ ;  /* 0x0000000342427819 */ /* 0x000fe400000012ff */
[----:B------:R-:W-:Y:S02]  /*ab80*/  LOP3.LUT R13, R38, 0x380, RZ, 0xc0, !PT ;  /* 0x00000380260d7812 */ /* 0x000fe400078ec0ff */
[----:B------:R-:W-:-:S02]  /*ab90*/  LOP3.LUT R12, R66, R107, RZ, 0x3c, !PT ;  /* 0x0000006b420c7212 */ /* 0x000fc400078e3cff */
[----:B------:R-:W-:Y:S02]  /*aba0*/  MOV R82, R20 ;  /* 0x0000001400527202 */ /* 0x000fe40000000f00 */
[----:B------:R-:W-:Y:S02]  /*abb0*/  SHF.R.U64 R13, R13, 0x3, RZ ;  /* 0x000000030d0d7819 */ /* 0x000fe400000012ff */
[----:B------:R-:W-:Y:S02]  /*abc0*/  MOV R84, R24 ;  /* 0x0000001800547202 */ /* 0x000fe40000000f00 */
[----:B------:R-:W-:Y:S01]  /*abd0*/  LOP3.LUT R38, R13, R38, RZ, 0x3c, !PT ;  /* 0x000000260d267212 */ /* 0x000fe200078e3cff */
[----:B--2---:R0:W-:Y:S01]  /*abe0*/  SHFL.IDX PT, R14, R5, R6, 0x1c1f ;  /* 0x001c1f06050e7589 */ /* 0x0041e200000e0000 */
[----:B------:R-:W-:Y:S01]  /*abf0*/  IMAD.X R13, RZ, RZ, R39, P2 ;  /* 0x000000ffff0d7224 */ /* 0x000fe200010e0627 */
[----:B------:R-:W-:Y:S02]  /*ac00*/  MOV R92, R36 ;  /* 0x00000024005c7202 */ /* 0x000fe40000000f00 */
[----:B------:R-:W-:Y:S01]  /*ac10*/  SHFL.IDX PT, R26, R7, R6, 0x1c1f ;  /* 0x001c1f06071a7589 */ /* 0x000fe200000e0000 */
[----:B------:R-:W-:-:S02]  /*ac20*/  MOV R93, R38 ;  /* 0x00000026005d7202 */ /* 0x000fc40000000f00 */
[----:B------:R-:W-:Y:S01]  /*ac30*/  MOV R74, R12 ;  /* 0x0000000c004a7202 */ /* 0x000fe20000000f00 */
[----:B------:R-:W-:Y:S01]  /*ac40*/  SHFL.IDX PT, R69, R69, R6, 0x1c1f ;  /* 0x001c1f0645457589 */ /* 0x000fe200000e0000 */
[----:B------:R-:W-:Y:S02]  /*ac50*/  MOV R89, R30 ;  /* 0x0000001e00597202 */ /* 0x000fe40000000f00 */
[----:B0-----:R-:W-:Y:S01]  /*ac60*/  LOP3.LUT R5, R6, 0x2, RZ, 0x3c, !PT ;  /* 0x0000000206057812 */ /* 0x001fe200078e3cff */
[----:B------:R-:W-:Y:S01]  /*ac70*/  SHFL.IDX PT, R71, R71, R6, 0x1c1f ;  /* 0x001c1f0647477589 */ /* 0x000fe200000e0000 */
[----:B------:R-:W-:Y:S02]  /*ac80*/  MOV R86, R28 ;  /* 0x0000001c00567202 */ /* 0x000fe40000000f00 */
[----:B------:R-:W-:Y:S01]  /*ac90*/  MOV R91, R34 ;  /* 0x00000022005b7202 */ /* 0x000fe20000000f00 */
[----:B------:R-:W0:Y:S01]  /*aca0*/  SHFL.IDX PT, R7, R140, R5, 0x1c1f ;  /* 0x001c1f058c077589 */ /* 0x000e2200000e0000 */
[----:B------:R-:W-:-:S02]  /*acb0*/  MOV R90, R32 ;  /* 0x00000020005a7202 */ /* 0x000fc40000000f00 */
[----:B------:R-:W-:Y:S01]  /*acc0*/  PLOP3.LUT P2, PT, PT, PT, UP0, 0x80, 0x0 ;  /* 0x000000000000781c */ /* 0x000fe20003f4f008 */
[----:B------:R-:W1:Y:S04]  /*acd0*/  SHFL.IDX PT, R11, R136, R5, 0x1c1f ;  /* 0x001c1f05880b7589 */ /* 0x000e6800000e0000 */
[----:B------:R-:W2:Y:S04]  /*ace0*/  SHFL.IDX PT, R104, R104, R5, 0x1c1f ;  /* 0x001c1f0568687589 */ /* 0x000ea800000e0000 */
[----:B------:R-:W3:Y:S04]  /*acf0*/  SHFL.IDX PT, R96, R96, R5, 0x1c1f ;  /* 0x001c1f0560607589 */ /* 0x000ee800000e0000 */
[----:B------:R-:W-:Y:S04]  /*ad00*/  SHFL.IDX PT, R43, R43, R6, 0x1c1f ;  /* 0x001c1f062b2b7589 */ /* 0x000fe800000e0000 */
[----:B------:R-:W-:Y:S04]  /*ad10*/  SHFL.IDX PT, R75, R75, R6, 0x1c1f ;  /* 0x001c1f064b4b7589 */ /* 0x000fe800000e0000 */
[----:B------:R-:W4:Y:S01]  /*ad20*/  SHFL.IDX PT, R132, R132, R5, 0x1c1f ;  /* 0x001c1f0584847589 */ /* 0x000f2200000e0000 */
[----:B0-----:R-:W-:-:S02]  /*ad30*/  SEL R12, R14, R7, P0 ;  /* 0x000000070e0c7207 */ /* 0x001fc40000000000 */
[----:B------:R-:W-:Y:S01]  /*ad40*/  SEL R14, R7, R14, P0 ;  /* 0x0000000e070e7207 */ /* 0x000fe20000000000 */
[----:B------:R-:W0:Y:S01]  /*ad50*/  SHFL.IDX PT, R88, R88, R5, 0x1c1f ;  /* 0x001c1f0558587589 */ /* 0x000e2200000e0000 */
[----:B-1----:R-:W-:Y:S01]  /*ad60*/  SEL R24, R26, R11, P0 ;  /* 0x0000000b1a187207 */ /* 0x002fe20000000000 */
[----:B------:R-:W-:Y:S01]  /*ad70*/  IMAD.U32 R7, RZ, RZ, UR7 ;  /* 0x00000007ff077e24 */ /* 0x000fe2000f8e00ff */
[----:B------:R-:W-:Y:S01]  /*ad80*/  SEL R26, R11, R26, P0 ;  /* 0x0000001a0b1a7207 */ /* 0x000fe20000000000 */
[----:B------:R-:W-:Y:S01]  /*ad90*/  SHFL.IDX PT, R45, R45, R6, 0x1c1f ;  /* 0x001c1f062d2d7589 */ /* 0x000fe200000e0000 */
[----:B--2---:R-:W-:Y:S02]  /*ada0*/  SEL R13, R69, R104, P0 ;  /* 0x00000068450d7207 */ /* 0x004fe40000000000 */
[----:B------:R-:W-:Y:S01]  /*adb0*/  SEL R15, R104, R69, P0 ;  /* 0x00000045680f7207 */ /* 0x000fe20000000000 */
[----:B------:R-:W-:Y:S01]  /*adc0*/  SHFL.IDX PT, R77, R77, R6, 0x1c1f ;  /* 0x001c1f064d4d7589 */ /* 0x000fe200000e0000 */
[----:B---3--:R-:W-:-:S02]  /*add0*/  SEL R25, R71, R96, P0 ;  /* 0x0000006047197207 */ /* 0x008fc40000000000 */
[----:B------:R-:W-:Y:S01]  /*ade0*/  SEL R27, R96, R71, P0 ;  /* 0x00000047601b7207 */ /* 0x000fe20000000000 */
[----:B------:R-:W1:Y:S04]  /*adf0*/  SHFL.IDX PT, R128, R128, R5, 0x1c1f ;  /* 0x001c1f0580807589 */ /* 0x000e6800000e0000 */
[----:B------:R-:W2:Y:S04]  /*ae00*/  SHFL.IDX PT, R80, R80, R5, 0x1c1f ;  /* 0x001c1f0550507589 */ /* 0x000ea800000e0000 */
[----:B------:R-:W-:Y:S01]  /*ae10*/  SHFL.IDX PT, R51, R51, R6, 0x1c1f ;  /* 0x001c1f0633337589 */ /* 0x000fe200000e0000 */
[----:B----4-:R-:W-:-:S02]  /*ae20*/  SEL R28, R43, R132, P0 ;  /* 0x000000842b1c7207 */ /* 0x010fc40000000000 */
[----:B------:R-:W-:Y:S01]  /*ae30*/  SEL R30, R132, R43, P0 ;  /* 0x0000002b841e7207 */ /* 0x000fe20000000000 */
[----:B------:R-:W-:Y:S01]  /*ae40*/  SHFL.IDX PT, R79, R79, R6, 0x1c1f ;  /* 0x001c1f064f4f7589 */ /* 0x000fe200000e0000 */
[----:B0-----:R-:W-:Y:S02]  /*ae50*/  SEL R29, R75, R88, P0 ;  /* 0x000000584b1d7207 */ /* 0x001fe40000000000 */
[----:B------:R-:W-:Y:S01]  /*ae60*/  SEL R31, R88, R75, P0 ;  /* 0x0000004b581f7207 */ /* 0x000fe20000000000 */
[----:B------:R-:W0:Y:S04]  /*ae70*/  SHFL.IDX PT, R124, R124, R5, 0x1c1f ;  /* 0x001c1f057c7c7589 */ /* 0x000e2800000e0000 */
[----:B------:R-:W3:Y:S04]  /*ae80*/  SHFL.IDX PT, R72, R72, R5, 0x1c1f ;  /* 0x001c1f0548487589 */ /* 0x000ee800000e0000 */
[----:B------:R-:W-:Y:S01]  /*ae90*/  SHFL.IDX PT, R53, R53, R6, 0x1c1f ;  /* 0x001c1f0635357589 */ /* 0x000fe200000e0000 */
[----:B-1----:R-:W-:-:S02]  /*aea0*/  SEL R32, R45, R128, P0 ;  /* 0x000000802d207207 */ /* 0x002fc40000000000 */
[----:B------:R-:W-:Y:S01]  /*aeb0*/  SEL R34, R128, R45, P0 ;  /* 0x0000002d80227207 */ /* 0x000fe20000000000 */
[----:B------:R-:W-:Y:S01]  /*aec0*/  SHFL.IDX PT, R73, R73, R6, 0x1c1f ;  /* 0x001c1f0649497589 */ /* 0x000fe200000e0000 */
[----:B--2---:R-:W-:Y:S02]  /*aed0*/  SEL R33, R77, R80, P0 ;  /* 0x000000504d217207 */ /* 0x004fe40000000000 */
[----:B------:R-:W-:Y:S01]  /*aee0*/  SEL R35, R80, R77, P0 ;  /* 0x0000004d50237207 */ /* 0x000fe20000000000 */
[----:B------:R-:W-:Y:S04]  /*aef0*/  SHFL.IDX PT, R120, R120, R5, 0x1c1f ;  /* 0x001c1f0578787589 */ /* 0x000fe800000e0000 */
[----:B------:R-:W1:Y:S01]  /*af00*/  SHFL.IDX PT, R62, R62, R5, 0x1c1f ;  /* 0x001c1f053e3e7589 */ /* 0x000e6200000e0000 */
[----:B------:R-:W-:Y:S01]  /*af10*/  BAR.SYNC.DEFER_BLOCKING 0x1, 0x100 ;  /* 0x0044000000007b1d */ /* 0x000fe20000010000 */
[----:B0-----:R-:W-:-:S02]  /*af20*/  SEL R36, R51, R124, P0 ;  /* 0x0000007c33247207 */ /* 0x001fc40000000000 */
[----:B------:R-:W-:Y:S02]  /*af30*/  SEL R38, R124, R51, P0 ;  /* 0x000000337c267207 */ /* 0x000fe40000000000 */
[----:B---3--:R-:W-:Y:S02]  /*af40*/  SEL R37, R79, R72, P0 ;  /* 0x000000484f257207 */ /* 0x008fe40000000000 */
[----:B------:R-:W-:Y:S01]  /*af50*/  SEL R39, R72, R79, P0 ;  /* 0x0000004f48277207 */ /* 0x000fe20000000000 */
[----:B------:R-:W-:Y:S04]  /*af60*/  SHFL.IDX PT, R59, R59, R6, 0x1c1f ;  /* 0x001c1f063b3b7589 */ /* 0x000fe800000e0000 */
[----:B------:R-:W-:Y:S04]  /*af70*/  SHFL.IDX PT, R63, R63, R6, 0x1c1f ;  /* 0x001c1f063f3f7589 */ /* 0x000fe800000e0000 */
[----:B------:R-:W0:Y:S04]  /*af80*/  SHFL.IDX PT, R56, R56, R5, 0x1c1f ;  /* 0x001c1f0538387589 */ /* 0x000e2800000e0000 */
[----:B------:R-:W2:Y:S01]  /*af90*/  SHFL.IDX PT, R54, R54, R5, 0x1c1f ;  /* 0x001c1f0536367589 */ /* 0x000ea200000e0000 */
[----:B-1----:R-:W-:-:S03]  /*afa0*/  SEL R43, R62, R73, P0 ;  /* 0x000000493e2b7207 */ /* 0x002fc60000000000 */
[----:B------:R-:W-:Y:S04]  /*afb0*/  SHFL.IDX PT, R57, R57, R6, 0x1c1f ;  /* 0x001c1f0639397589 */ /* 0x000fe800000e0000 */
[----:B------:R-:W-:Y:S04]  /*afc0*/  SHFL.IDX PT, R49, R49, R6, 0x1c1f ;  /* 0x001c1f0631317589 */ /* 0x000fe800000e0000 */
[----:B------:R1:W-:Y:S04]  /*afd0*/  SHFL.IDX PT, R10, R41, R6, 0x1c1f ;  /* 0x001c1f06290a7589 */ /* 0x0003e800000e0000 */
[----:B------:R-:W-:Y:S04]  /*afe0*/  SHFL.IDX PT, R61, R61, R6, 0x1c1f ;  /* 0x001c1f063d3d7589 */ /* 0x000fe800000e0000 */
[----:B------:R-:W-:Y:S01]  /*aff0*/  SHFL.IDX PT, R65, R65, R6, 0x1c1f ;  /* 0x001c1f0641417589 */ /* 0x000fe200000e0000 */
[----:B-1----:R-:W-:-:S03]  /*b000*/  SEL R41, R73, R62, P0 ;  /* 0x0000003e49297207 */ /* 0x002fc60000000000 */
[----:B------:R-:W-:Y:S04]  /*b010*/  SHFL.IDX PT, R55, R55, R6, 0x1c1f ;  /* 0x001c1f0637377589 */ /* 0x000fe800000e0000 */
[----:B------:R-:W-:Y:S04]  /*b020*/  SHFL.IDX PT, R20, R47, R6, 0x1c1f ;  /* 0x001c1f062f147589 */ /* 0x000fe800000e0000 */
[----:B------:R-:W-:Y:S04]  /*b030*/  SHFL.IDX PT, R60, R81, R6, 0x1c1f ;  /* 0x001c1f06513c7589 */ /* 0x000fe800000e0000 */
[----:B------:R-:W-:Y:S04]  /*b040*/  SHFL.IDX PT, R66, R83, R6, 0x1c1f ;  /* 0x001c1f0653427589 */ /* 0x000fe800000e0000 */
[----:B------:R-:W-:Y:S04]  /*b050*/  SHFL.IDX PT, R70, R85, R6, 0x1c1f ;  /* 0x001c1f0655467589 */ /* 0x000fe800000e0000 */
[----:B------:R-:W1:Y:S04]  /*b060*/  SHFL.IDX PT, R48, R48, R5, 0x1c1f ;  /* 0x001c1f0530307589 */ /* 0x000e6800000e0000 */
[----:B------:R-:W3:Y:S04]  /*b070*/  SHFL.IDX PT, R46, R46, R5, 0x1c1f ;  /* 0x001c1f052e2e7589 */ /* 0x000ee800000e0000 */
[----:B------:R4:W3:Y:S04]  /*b080*/  SHFL.IDX PT, R6, R40, R5, 0x1c1f ;  /* 0x001c1f0528067589 */ /* 0x0008e800000e0000 */
[----:B------:R-:W3:Y:S04]  /*b090*/  SHFL.IDX PT, R81, R52, R5, 0x1c1f ;  /* 0x001c1f0534517589 */ /* 0x000ee800000e0000 */
[----:B------:R0:W3:Y:S01]  /*b0a0*/  SHFL.IDX PT, R21, R42, R5, 0x1c1f ;  /* 0x001c1f052a157589 */ /* 0x0000e200000e0000 */
[----:B----4-:R-:W-:-:S03]  /*b0b0*/  SEL R40, R53, R120, P0 ;  /* 0x0000007835287207 */ /* 0x010fc60000000000 */
[----:B------:R-:W4:Y:S04]  /*b0c0*/  SHFL.IDX PT, R83, R58, R5, 0x1c1f ;  /* 0x001c1f053a537589 */ /* 0x000f2800000e0000 */
[----:B------:R-:W-:Y:S01]  /*b0d0*/  SHFL.IDX PT, R44, R44, R5, 0x1c1f ;  /* 0x001c1f052c2c7589 */ /* 0x000fe200000e0000 */
[----:B0-----:R-:W-:-:S03]  /*b0e0*/  SEL R42, R120, R53, P0 ;  /* 0x00000035782a7207 */ /* 0x001fc60000000000 */
[----:B------:R0:W-:Y:S04]  /*b0f0*/  SHFL.IDX PT, R85, R64, R5, 0x1c1f ;  /* 0x001c1f0540557589 */ /* 0x0001e800000e0000 */
[----:B------:R-:W4:Y:S04]  /*b100*/  SHFL.IDX PT, R47, R68, R5, 0x1c1f ;  /* 0x001c1f05442f7589 */ /* 0x000f2800000e0000 */
[----:B------:R-:W4:Y:S01]  /*b110*/  SHFL.IDX PT, R50, R50, R5, 0x1c1f ;  /* 0x001c1f0532327589 */ /* 0x000f2200000e0000 */
[----:B------:R-:W-:Y:S01]  /*b120*/  UMOV UR4, URZ ;  /* 0x0000003f00047c82 */ /* 0x000fe20008000000 */
[----:B------:R-:W-:Y:S01]  /*b130*/  ULDC UR8, c[0x0][0xa88] ;  /* 0x0002a20000087ab9 */ /* 0x000fe20000000800 */
[----:B0-----:R-:W0:Y:S01]  /*b140*/  LDC R64, c[0x0][0xbe8] ;  /* 0x0002fa00ff407b82 */ /* 0x001e220000000800 */
[----:B------:R2:W-:Y:S04]  /*b150*/  STSM.16.M88.4 [R93], R12 ;  /* 0x0000000c5d007844 */ /* 0x0005e80000000200 */
[----:B------:R1:W-:Y:S04]  /*b160*/  STSM.16.M88.4 [R92], R24 ;  /* 0x000000185c007844 */ /* 0x0003e80000000200 */
[----:B------:R4:W-:Y:S04]  /*b170*/  STSM.16.M88.4 [R91], R28 ;  /* 0x0000001c5b007844 */ /* 0x0009e80000000200 */
[----:B------:R4:W-:Y:S01]  /*b180*/  STSM.16.M88.4 [R90], R32 ;  /* 0x000000205a007844 */ /* 0x0009e20000000200 */
[----:B--2---:R-:W-:-:S03]  /*b190*/  SEL R12, R59, R56, P0 ;  /* 0x000000383b0c7207 */ /* 0x004fc60000000000 */
[----:B------:R-:W-:Y:S01]  /*b1a0*/  STSM.16.M88.4 [R89], R36 ;  /* 0x0000002459007844 */ /* 0x000fe20000000200 */
[----:B------:R-:W-:Y:S02]  /*b1b0*/  SEL R14, R56, R59, P0 ;  /* 0x0000003b380e7207 */ /* 0x000fe40000000000 */
[----:B------:R-:W-:Y:S01]  /*b1c0*/  SEL R13, R63, R54, P0 ;  /* 0x000000363f0d7207 */ /* 0x000fe20000000000 */
[----:B------:R-:W-:Y:S01]  /*b1d0*/  STSM.16.M88.4 [R87], R40 ;  /* 0x0000002857007844 */ /* 0x000fe20000000200 */
[----:B------:R-:W-:Y:S02]  /*b1e0*/  SEL R15, R54, R63, P0 ;  /* 0x0000003f360f7207 */ /* 0x000fe40000000000 */
[----:B-1----:R-:W-:Y:S02]  /*b1f0*/  SEL R24, R57, R48, P0 ;  /* 0x0000003039187207 */ /* 0x002fe40000000000 */
[----:B------:R-:W-:Y:S01]  /*b200*/  SEL R26, R48, R57, P0 ;  /* 0x00000039301a7207 */ /* 0x000fe20000000000 */
[----:B------:R1:W-:Y:S01]  /*b210*/  STSM.16.M88.4 [R86], R12 ;  /* 0x0000000c56007844 */ /* 0x0003e20000000200 */
[----:B---3--:R-:W-:-:S02]  /*b220*/  SEL R25, R55, R46, P0 ;  /* 0x0000002e37197207 */ /* 0x008fc40000000000 */
[----:B------:R-:W-:Y:S02]  /*b230*/  SEL R27, R46, R55, P0 ;  /* 0x000000372e1b7207 */ /* 0x000fe40000000000 */
[----:B----4-:R-:W-:Y:S02]  /*b240*/  SEL R28, R49, R6, P0 ;  /* 0x00000006311c7207 */ /* 0x010fe40000000000 */
[----:B------:R-:W-:Y:S01]  /*b250*/  SEL R30, R6, R49, P0 ;  /* 0x00000031061e7207 */ /* 0x000fe20000000000 */
[----:B------:R-:W-:Y:S01]  /*b260*/  STSM.16.M88.4 [R84], R24 ;  /* 0x0000001854007844 */ /* 0x000fe20000000200 */
[----:B------:R-:W-:Y:S01]  /*b270*/  SEL R29, R20, R81, P0 ;  /* 0x00000051141d7207 */ /* 0x000fe20000000000 */
[----:B------:R-:W-:Y:S01]  /*b280*/  IMAD.U32 R6, RZ, RZ, UR6 ;  /* 0x00000006ff067e24 */ /* 0x000fe2000f8e00ff */
[----:B------:R-:W-:Y:S01]  /*b290*/  SEL R31, R81, R20, P0 ;  /* 0x00000014511f7207 */ /* 0x000fe20000000000 */
[----:B------:R-:W-:Y:S01]  /*b2a0*/  ULDC.64 UR6, c[0x0][0xc08] ;  /* 0x0003020000067ab9 */ /* 0x000fe20000000a00 */
[----:B------:R-:W-:-:S02]  /*b2b0*/  SEL R32, R10, R21, P0 ;  /* 0x000000150a207207 */ /* 0x000fc40000000000 */
[----:B------:R-:W-:Y:S01]  /*b2c0*/  SEL R34, R21, R10, P0 ;  /* 0x0000000a15227207 */ /* 0x000fe20000000000 */
[----:B------:R-:W-:Y:S01]  /*b2d0*/  STSM.16.M88.4 [R82], R28 ;  /* 0x0000001c52007844 */ /* 0x000fe20000000200 */
[----:B------:R-:W-:Y:S02]  /*b2e0*/  SEL R33, R60, R83, P0 ;  /* 0x000000533c217207 */ /* 0x000fe40000000000 */
[----:B------:R-:W-:Y:S02]  /*b2f0*/  SEL R35, R83, R60, P0 ;  /* 0x0000003c53237207 */ /* 0x000fe40000000000 */
[----:B------:R-:W-:Y:S02]  /*b300*/  SEL R45, R70, R47, P0 ;  /* 0x0000002f462d7207 */ /* 0x000fe40000000000 */
[----:B-1----:R-:W-:Y:S01]  /*b310*/  SEL R12, R61, R44, P0 ;  /* 0x0000002c3d0c7207 */ /* 0x002fe20000000000 */
[----:B------:R-:W-:Y:S01]  /*b320*/  STSM.16.M88.4 [R78], R32 ;  /* 0x000000204e007844 */ /* 0x000fe20000000200 */
[----:B------:R-:W-:-:S02]  /*b330*/  SEL R14, R44, R61, P0 ;  /* 0x0000003d2c0e7207 */ /* 0x000fc40000000000 */
[----:B------:R-:W-:Y:S02]  /*b340*/  SEL R13, R66, R85, P0 ;  /* 0x00000055420d7207 */ /* 0x000fe40000000000 */
[----:B------:R-:W-:Y:S02]  /*b350*/  SEL R15, R85, R66, P0 ;  /* 0x00000042550f7207 */ /* 0x000fe40000000000 */
[----:B------:R-:W-:Y:S02]  /*b360*/  SEL R47, R47, R70, P0 ;  /* 0x000000462f2f7207 */ /* 0x000fe40000000000 */
[----:B------:R-:W-:Y:S01]  /*b370*/  SEL R44, R65, R50, P0 ;  /* 0x00000032412c7207 */ /* 0x000fe20000000000 */
[----:B------:R1:W-:Y:S01]  /*b380*/  STSM.16.M88.4 [R76], R12 ;  /* 0x0000000c4c007844 */ /* 0x0003e20000000200 */
[----:B------:R-:W-:-:S05]  /*b390*/  SEL R46, R50, R65, P0 ;  /* 0x00000041322e7207 */ /* 0x000fca0000000000 */
[----:B------:R2:W-:Y:S01]  /*b3a0*/  STSM.16.M88.4 [R74], R44 ;  /* 0x0000002c4a007844 */ /* 0x0005e20000000200 */
[----:B------:R-:W-:Y:S06]  /*b3b0*/  BAR.SYNC.DEFER_BLOCKING 0x1, 0x100 ;  /* 0x0044000000007b1d */ /* 0x000fec0000010000 */
[----:B------:R-:W3:Y:S01]  /*b3c0*/  @P2 LDG.E R5, desc[UR52][R6.64] ;  /* 0x0000003406052981 */ /* 0x000ee2000c1e1900 */
[----:B------:R-:W-:Y:S01]  /*b3d0*/  UISETP.NE.U32.AND UP1, UPT, UR6, URZ, UPT ;  /* 0x0000003f0600728c */ /* 0x000fe2000bf25070 */
[----:B0-----:R-:W-:Y:S01]  /*b3e0*/  ISETP.NE.AND P1, PT, R64, 0x1, PT ;  /* 0x000000014000780c */ /* 0x001fe20003f25270 */
[----:B-1----:R-:W-:-:S02]  /*b3f0*/  IMAD.U32 R14, RZ, RZ, UR39 ;  /* 0x00000027ff0e7e24 */ /* 0x002fc4000f8e00ff */
[----:B------:R-:W-:-:S06]  /*b400*/  UISETP.NE.AND.EX UP1, UPT, UR7, URZ, UPT, UP1 ;  /* 0x0000003f0700728c */ /* 0x000fcc000bf25310 */
[----:B------:R-:W-:-:S04]  /*b410*/  PLOP3.LUT P0, PT, PT, PT, UP1, 0x80, 0x0 ;  /* 0x000000000000781c */ /* 0x000fc80003f0f018 */
[----:B------:R-:W0:Y:S01]  /*b420*/  @P1 LDC R10, c[0x0][0xbec] ;  /* 0x0002fb00ff0a1b82 */ /* 0x000e220000000800 */
[----:B------:R-:W-:-:S04]  /*b430*/  @UP1 ULEA UR6, UP2, UR37, UR6, 0x2 ;  /* 0x0000000625061291 */ /* 0x000fc8000f84103f */
[----:B------:R-:W-:Y:S02]  /*b440*/  @UP1 ULEA.HI.X UR7, UR37, UR7, UR38, 0x2, UP2 ;  /* 0x0000000725071291 */ /* 0x000fe400090f1426 */
[----:B------:R-:W-:Y:S01]  /*b450*/  MOV R12, UR6 ;  /* 0x00000006000c7c02 */ /* 0x000fe20008000f00 */
[----:B------:R-:W1:Y:S03]  /*b460*/  @P1 LDC R20, c[0x0][0xbf0] ;  /* 0x0002fc00ff141b82 */ /* 0x000e660000000800 */
[----:B------:R-:W-:Y:S01]  /*b470*/  IMAD.U32 R13, RZ, RZ, UR7 ;  /* 0x00000007ff0d7e24 */ /* 0x000fe2000f8e00ff */
[----:B---3--:R-:W-:Y:S01]  /*b480*/  @P2 R2UR UR4, R5 ;  /* 0x00000000050422ca */ /* 0x008fe200000e0000 */
[----:B------:R-:W-:-:S06]  /*b490*/  IMAD.U32 R5, RZ, RZ, UR8 ;  /* 0x00000008ff057e24 */ /* 0x000fcc000f8e00ff */
[----:B------:R2:W5:Y:S01]  /*b4a0*/  @P0 LDG.E R5, desc[UR52][R12.64] ;  /* 0x000000340c050981 */ /* 0x000562000c1e1900 */
[----:B01----:R-:W-:Y:S07]  /*b4b0*/  @P0 BRA `(.L_x_3848) ;  /* 0x0000000000100947 */ /* 0x003fee0003800000 */
[----:B------:R-:W-:Y:S05]  /*b4c0*/  @!P2 BRA `(.L_x_3848) ;  /* 0x00000000000ca947 */ /* 0x000fea0003800000 */
[----:B--2---:R-:W2:Y:S04]  /*b4d0*/  LDG.E R12, desc[UR52][R6.64] ;  /* 0x00000034060c7981 */ /* 0x004ea8000c1e1900 */
[----:B-----5:R-:W2:Y:S02]  /*b4e0*/  LDG.E R5, desc[UR52][R6.64+0x4] ;  /* 0x0000043406057981 */ /* 0x020ea4000c1e1900 */
[----:B--2---:R-:W-:-:S07]  /*b4f0*/  IMAD.IADD R5, R5, 0x1, -R12 ;  /* 0x0000000105057824 */ /* 0x004fce00078e0a0c */
.L_x_3848:
[----:B------:R-:W-:Y:S01]  /*b500*/  USHF.R.S32.HI UR14, URZ, 0x1f, UR40 ;  /* 0x0000001f3f0e7899 */ /* 0x000fe20008011428 */
[----:B--2---:R-:W-:Y:S01]  /*b510*/  IMAD R13, R14, 0x80, R223 ;  /* 0x000000800e0d7824 */ /* 0x004fe200078e02df */
        /* <DEDUP_REMOVED lines=34> */
[----:B------:R-:W-:Y:S01]  /*b740*/  LOP3.LUT R12, R12, R15, RZ, 0x3c, !PT ;  /* 0x0000000f0c0c7212 */ /* 0x000fe200078e3cff */
[----:B------:R-:W-:Y:S01]  /*b750*/  IMAD.WIDE.U32 R6, R11, UR6, R6 ;  /* 0x000000060b067c25 */ /* 0x000fe2000f8e0006 */
[----:B------:R-:W-:Y:S02]  /*b760*/  LOP3.LUT R24, R25, 0x380, RZ, 0xc0, !PT ;  /* 0x0000038019187812 */ /* 0x000fe400078ec0ff */
[----:B------:R-:W-:Y:S01]  /*b770*/  IADD3 R45, P0, R8, 0x5000, RZ ;  /* 0x00005000082d7810 */ /* 0x000fe20007f1e0ff */
[----:B------:R-:W-:Y:S01]  /*b780*/  IMAD R14, R10, UR6, RZ ;  /* 0x000000060a0e7c24 */ /* 0x000fe2000f8e02ff */
[----:B------:R-:W-:-:S02]  /*b790*/  SHF.R.U64 R24, R24, 0x3, RZ ;  /* 0x0000000318187819 */ /* 0x000fc400000012ff */
[----:B------:R-:W-:Y:S01]  /*b7a0*/  LOP3.LUT R44, R45, 0x380, RZ, 0xc0, !PT ;  /* 0x000003802d2c7812 */ /* 0x000fe200078ec0ff */
[----:B------:R-:W-:Y:S01]  /*b7b0*/  IMAD R15, R11, UR7, R14 ;  /* 0x000000070b0f7c24 */ /* 0x000fe2000f8e020e */
[----:B------:R-:W-:Y:S01]  /*b7c0*/  ULDC.64 UR6, c[0x0][0xb50] ;  /* 0x0002d40000067ab9 */ /* 0x000fe20000000a00 */
[----:B------:R-:W-:Y:S01]  /*b7d0*/  LOP3.LUT R24, R24, R25, RZ, 0x3c, !PT ;  /* 0x0000001918187212 */ /* 0x000fe200078e3cff */
[----:B------:R-:W-:Y:S01]  /*b7e0*/  IMAD.X R25, RZ, RZ, R9, P2 ;  /* 0x000000ffff197224 */ /* 0x000fe200010e0609 */
[----:B------:R-:W-:Y:S01]  /*b7f0*/  IADD3 R29, P2, R8, 0x7000, RZ ;  /* 0x00007000081d7810 */ /* 0x000fe20007f5e0ff */
[----:B------:R-:W-:Y:S01]  /*b800*/  IMAD.IADD R7, R7, 0x1, R15 ;  /* 0x0000000107077824 */ /* 0x000fe200078e020f */
[----:B------:R-:W-:Y:S01]  /*b810*/  LEA R15, P3, R6, UR6, 0x2 ;  /* 0x00000006060f7c11 */ /* 0x000fe2000f8610ff */
[----:B------:R-:W-:Y:S01]  /*b820*/  VIADD R14, R30, 0x8 ;  /* 0x000000081e0e7836 */ /* 0x000fe20000000000 */
[----:B------:R-:W-:Y:S02]  /*b830*/  SHF.R.U64 R44, R44, 0x3, RZ ;  /* 0x000000032c2c7819 */ /* 0x000fe400000012ff */
[----:B------:R-:W-:Y:S01]  /*b840*/  LEA.HI.X R27, R6, UR7, R7, 0x2, P3 ;  /* 0x00000007061b7c11 */ /* 0x000fe200098f1407 */
[----:B------:R-:W-:Y:S01]  /*b850*/  SHFL.IDX PT, R20, R15, 0x1, 0x1c1f ;  /* 0x003c1f000f147f89 */ /* 0x000fe200000e0000 */
[----:B------:R-:W-:-:S02]  /*b860*/  IADD3 R37, P3, R8, 0x6000, RZ ;  /* 0x0000600008257810 */ /* 0x000fc40007f7e0ff */
[----:B------:R-:W-:Y:S01]  /*b870*/  LOP3.LUT R28, R29, 0x380, RZ, 0xc0, !PT ;  /* 0x000003801d1c7812 */ /* 0x000fe200078ec0ff */
[----:B------:R-:W-:Y:S01]  /*b880*/  SHFL.IDX PT, R6, R15, RZ, 0x1c1f ;  /* 0x001c1fff0f067589 */ /* 0x000fe200000e0000 */
[----:B------:R-:W-:Y:S02]  /*b890*/  LOP3.LUT R36, R37, 0x380, RZ, 0xc0, !PT ;  /* 0x0000038025247812 */ /* 0x000fe400078ec0ff */
[----:B------:R-:W-:Y:S01]  /*b8a0*/  LOP3.LUT R44, R44, R45, RZ, 0x3c, !PT ;  /* 0x0000002d2c2c7212 */ /* 0x000fe200078e3cff */
[----:B------:R-:W0:Y:S01]  /*b8b0*/  SHFL.IDX PT, R7, R27, RZ, 0x1c1f ;  /* 0x001c1fff1b077589 */ /* 0x000e2200000e0000 */
[----:B------:R-:W-:Y:S01]  /*b8c0*/  SHF.R.U64 R36, R36, 0x3, RZ ;  /* 0x0000000324247819 */ /* 0x000fe200000012ff */
[--C-:B------:R-:W-:Y:S01]  /*b8d0*/  IMAD.X R45, RZ, RZ, R9.reuse, P0 ;  /* 0x000000ffff2d7224 */ /* 0x100fe200000e0609 */
[----:B------:R-:W-:Y:S01]  /*b8e0*/  SHF.R.U64 R28, R28, 0x3, RZ ;  /* 0x000000031c1c7819 */ /* 0x000fe200000012ff */
[----:B------:R-:W1:Y:S01]  /*b8f0*/  SHFL.IDX PT, R21, R27, 0x1, 0x1c1f ;  /* 0x003c1f001b157f89 */ /* 0x000e6200000e0000 */
[----:B------:R-:W-:Y:S01]  /*b900*/  LOP3.LUT R36, R36, R37, RZ, 0x3c, !PT ;  /* 0x0000002524247212 */ /* 0x000fe200078e3cff */
[----:B------:R-:W-:Y:S01]  /*b910*/  IMAD.X R37, RZ, RZ, R9, P3 ;  /* 0x000000ffff257224 */ /* 0x000fe200018e0609 */
[----:B------:R-:W-:-:S02]  /*b920*/  IADD3 R26, P3, R8, 0xb000, RZ ;  /* 0x0000b000081a7810 */ /* 0x000fc40007f7e0ff */
[----:B------:R-:W-:Y:S02]  /*b930*/  LOP3.LUT P0, RZ, R22, 0x3, RZ, 0xc0, !PT ;  /* 0x0000000316ff7812 */ /* 0x000fe4000780c0ff */
[----:B------:R-:W-:Y:S01]  /*b940*/  LOP3.LUT R28, R28, R29, RZ, 0x3c, !PT ;  /* 0x0000001d1c1c7212 */ /* 0x000fe200078e3cff */
[----:B------:R-:W-:Y:S01]  /*b950*/  IMAD.X R29, RZ, RZ, R9, P2 ;  /* 0x000000ffff1d7224 */ /* 0x000fe200010e0609 */
[----:B------:R-:W-:Y:S02]  /*b960*/  LOP3.LUT R5, R26, 0x380, RZ, 0xc0, !PT ;  /* 0x000003801a057812 */ /* 0x000fe400078ec0ff */
[-C--:B------:R-:W-:Y:S02]  /*b970*/  ISETP.GE.OR P2, PT, R30, R65.reuse, P0 ;  /* 0x000000411e00720c */ /* 0x080fe40000746670 */
[----:B------:R-:W-:Y:S02]  /*b980*/  SHF.R.U64 R5, R5, 0x3, RZ ;  /* 0x0000000305057819 */ /* 0x000fe400000012ff */
[----:B------:R-:W-:-:S02]  /*b990*/  ISETP.GE.OR P0, PT, R14, R65, P0 ;  /* 0x000000410e00720c */ /* 0x000fc40000706670 */
[----:B------:R-:W-:Y:S02]  /*b9a0*/  LOP3.LUT R40, R5, R26, RZ, 0x3c, !PT ;  /* 0x0000001a05287212 */ /* 0x000fe400078e3cff */
[----:B------:R-:W2:Y:S01]  /*b9b0*/  @P1 LDC R5, c[0x0][0xbec] ;  /* 0x0002fb00ff051b82 */ /* 0x000ea20000000800 */
[C---:B------:R-:W-:Y:S01]  /*b9c0*/  IADD3 R13, P5, R8.reuse, 0x3000, RZ ;  /* 0x00003000080d7810 */ /* 0x040fe20007fbe0ff */
[----:B------:R-:W-:Y:S01]  /*b9d0*/  UIMAD UR8, UR9, UR10, URZ ;  /* 0x0000000a090872a4 */ /* 0x000fe2000f8e023f */
[----:B------:R-:W-:Y:S02]  /*b9e0*/  IADD3 R49, P4, R8, 0x4000, RZ ;  /* 0x0000400008317810 */ /* 0x000fe40007f9e0ff */
[----:B0-----:R0:W-:Y:S01]  /*b9f0*/  @!P2 ST.E desc[UR52][R6.64], R0 ;  /* 0x000000000600a985 */ /* 0x0011e2000c101934 */
[----:B------:R-:W-:Y:S01]  /*ba00*/  LOP3.LUT R10, R13, 0x380, RZ, 0xc0, !PT ;  /* 0x000003800d0a7812 */ /* 0x000fe200078ec0ff */
[----:B------:R-:W-:Y:S01]  /*ba10*/  UIMAD.WIDE.U32 UR6, UR4, UR10, URZ ;  /* 0x0000000a040672a5 */ /* 0x000fe2000f8e003f */
[----:B------:R-:W-:Y:S01]  /*ba20*/  LOP3.LUT R48, R49, 0x380, RZ, 0xc0, !PT ;  /* 0x0000038031307812 */ /* 0x000fe200078ec0ff */
[----:B------:R-:W-:Y:S01]  /*ba30*/  UIMAD UR8, UR4, UR11, UR8 ;  /* 0x0000000b040872a4 */ /* 0x000fe2000f8e0208 */
[----:B-1----:R1:W-:Y:S01]  /*ba40*/  @!P0 ST.E desc[UR52][R20.64], R3 ;  /* 0x0000000314008985 */ /* 0x0023e2000c101934 */
[----:B------:R-:W-:Y:S01]  /*ba50*/  SHF.R.U64 R10, R10, 0x3, RZ ;  /* 0x000000030a0a7819 */ /* 0x000fe200000012ff */
[----:B------:R-:W-:Y:S01]  /*ba60*/  ULDC.64 UR10, c[0x0][0xae8] ;  /* 0x0002ba00000a7ab9 */ /* 0x000fe20000000a00 */
[----:B------:R-:W-:Y:S01]  /*ba70*/  SHF.R.U64 R48, R48, 0x3, RZ ;  /* 0x0000000330307819 */ /* 0x000fe200000012ff */
[----:B------:R-:W-:Y:S01]  /*ba80*/  IMAD.X R11, RZ, RZ, R9, P5 ;  /* 0x000000ffff0b7224 */ /* 0x000fe200028e0609 */
[----:B------:R-:W-:Y:S01]  /*ba90*/  LOP3.LUT R33, R8, 0x380, RZ, 0xc0, !PT ;  /* 0x0000038008217812 */ /* 0x000fe200078ec0ff */
[----:B0-----:R-:W0:Y:S01]  /*baa0*/  @P1 LDC R7, c[0x0][0xbf0] ;  /* 0x0002fc00ff071b82 */ /* 0x001e220000000800 */
[----:B------:R-:W-:Y:S01]  /*bab0*/  IMAD R0, R18, 0x20, R19 ;  /* 0x0000002012007824 */ /* 0x000fe200078e0213 */
[----:B------:R-:W-:Y:S01]  /*bac0*/  UIADD3 UR7, UR7, UR8, URZ ;  /* 0x0000000807077290 */ /* 0x000fe2000fffe03f */
[----:B------:R-:W-:Y:S01]  /*bad0*/  LOP3.LUT R10, R10, R13, RZ, 0x3c, !PT ;  /* 0x0000000d0a0a7212 */ /* 0x000fe200078e3cff */
[----:B------:R-:W-:Y:S01]  /*bae0*/  UIMAD UR4, UR14, UR10, URZ ;  /* 0x0000000a0e0472a4 */ /* 0x000fe2000f8e023f */
[----:B-1----:R-:W-:Y:S01]  /*baf0*/  IMAD.U32 R3, RZ, RZ, UR39 ;  /* 0x00000027ff037e24 */ /* 0x002fe2000f8e00ff */
[----:B------:R-:W-:Y:S01]  /*bb00*/  LOP3.LUT R48, R48, R49, RZ, 0x3c, !PT ;  /* 0x0000003130307212 */ /* 0x000fe200078e3cff */
[--C-:B------:R-:W-:Y:S01]  /*bb10*/  IMAD.X R13, RZ, RZ, R9.reuse, P6 ;  /* 0x000000ffff0d7224 */ /* 0x100fe200030e0609 */
[----:B------:R-:W-:Y:S01]  /*bb20*/  UIMAD UR4, UR40, UR11, UR4 ;  /* 0x0000000b280472a4 */ /* 0x000fe2000f8e0204 */
[----:B------:R-:W-:Y:S01]  /*bb30*/  IMAD R20, R3, 0x80, R0 ;  /* 0x0000008003147824 */ /* 0x000fe200078e0200 */
[----:B------:R-:W-:Y:S01]  /*bb40*/  UIMAD.WIDE.U32 UR6, UR40, UR10, UR6 ;  /* 0x0000000a280672a5 */ /* 0x000fe2000f8e0006 */
[----:B------:R-:W-:Y:S01]  /*bb50*/  IMAD.X R49, RZ, RZ, R9, P4 ;  /* 0x000000ffff317224 */ /* 0x000fe200020e0609 */
[C---:B------:R-:W-:Y:S01]  /*bb60*/  IADD3 R61, P6, R8.reuse, 0x8000, RZ ;  /* 0x00008000083d7810 */ /* 0x040fe20007fde0ff */
[----:B------:R-:W-:Y:S01]  /*bb70*/  ULDC.64 UR8, c[0x0][0xaf0] ;  /* 0x0002bc0000087ab9 */ /* 0x000fe20000000a00 */
[C---:B------:R-:W-:Y:S01]  /*bb80*/  IADD3 R57, P5, R8.reuse, 0x9000, RZ ;  /* 0x0000900008397810 */ /* 0x040fe20007fbe0ff */
[----:B------:R-:W5:Y:S01]  /*bb90*/  LD.E.128 R24, desc[UR52][R24.64] ;  /* 0x0000003418187980 */ /* 0x000f62000c101d00 */
[----:B------:R-:W-:Y:S01]  /*bba0*/  IADD3 R53, P4, R8, 0xa000, RZ ;  /* 0x0000a00008357810 */ /* 0x000fe20007f9e0ff */
[----:B--2---:R-:W-:Y:S01]  /*bbb0*/  @P1 IMAD.HI.U32 R0, R20, R5, RZ ;  /* 0x0000000514001227 */ /* 0x004fe200078e00ff */
[----:B------:R-:W-:Y:S01]  /*bbc0*/  UIADD3 UR7, UR7, UR4, URZ ;  /* 0x0000000407077290 */ /* 0x000fe2000fffe03f */
[----:B------:R-:W-:Y:S01]  /*bbd0*/  LOP3.LUT R60, R61, 0x380, RZ, 0xc0, !PT ;  /* 0x000003803d3c7812 */ /* 0x000fe200078ec0ff */
[----:B------:R-:W-:Y:S01]  /*bbe0*/  UIMAD UR4, UR38, UR8, URZ ;  /* 0x00000008260472a4 */ /* 0x000fe2000f8e023f */
[----:B------:R-:W-:Y:S01]  /*bbf0*/  LOP3.LUT R56, R57, 0x380, RZ, 0xc0, !PT ;  /* 0x0000038039387812 */ /* 0x000fe200078ec0ff */
[----:B------:R-:W-:Y:S01]  /*bc00*/  IMAD.MOV.U32 R3, RZ, RZ, R20 ;  /* 0x000000ffff037224 */ /* 0x000fe200078e0014 */
[----:B------:R-:W-:Y:S01]  /*bc10*/  LOP3.LUT R52, R53, 0x380, RZ, 0xc0, !PT ;  /* 0x0000038035347812 */ /* 0x000fe200078ec0ff */
[----:B------:R-:W-:Y:S01]  /*bc20*/  UIMAD.WIDE.U32 UR6, UR37, UR8, UR6 ;  /* 0x00000008250672a5 */ /* 0x000fe2000f8e0006 */
[----:B0-----:R-:W-:Y:S01]  /*bc30*/  @P1 SHF.R.U32.HI R3, RZ, R7, R0 ;  /* 0x00000007ff031219 */ /* 0x001fe20000011600 */
[----:B------:R-:W-:Y:S01]  /*bc40*/  UIMAD UR4, UR37, UR9, UR4 ;  /* 0x00000009250472a4 */ /* 0x000fe2000f8e0204 */
[----:B------:R-:W-:Y:S01]  /*bc50*/  SHF.R.U64 R60, R60, 0x3, RZ ;  /* 0x000000033c3c7819 */ /* 0x000fe200000012ff */
[----:B------:R-:W5:Y:S01]  /*bc60*/  LD.E.128 R12, desc[UR52][R12.64] ;  /* 0x000000340c0c7980 */ /* 0x000f62000c101d00 */
[----:B------:R-:W-:-:S02]  /*bc70*/  SHF.R.U64 R56, R56, 0x3, RZ ;  /* 0x0000000338387819 */ /* 0x000fc400000012ff */
[----:B------:R-:W-:Y:S01]  /*bc80*/  SHF.R.U64 R52, R52, 0x3, RZ ;  /* 0x0000000334347819 */ /* 0x000fe200000012ff */
[----:B------:R-:W5:Y:S01]  /*bc90*/  LD.E.128 R44, desc[UR52][R44.64] ;  /* 0x000000342c2c7980 */ /* 0x000f62000c101d00 */
        /* <DEDUP_REMOVED lines=9> */
[--C-:B------:R-:W-:Y:S01]  /*bd30*/  IMAD.X R53, RZ, RZ, R9.reuse, P4 ;  /* 0x000000ffff357224 */ /* 0x100fe200020e0609 */
[----:B------:R-:W-:Y:S01]  /*bd40*/  LOP3.LUT R32, R33, R8, RZ, 0x3c, !PT ;  /* 0x0000000821207212 */ /* 0x000fe200078e3cff */
[----:B------:R-:W-:Y:S01]  /*bd50*/  IMAD.MOV.U32 R33, RZ, RZ, R9 ;  /* 0x000000ffff217224 */ /* 0x000fe200078e0009 */
[----:B------:R-:W-:Y:S01]  /*bd60*/  IADD3.X R41, RZ, R9, RZ, P3, !PT ;  /* 0x00000009ff297210 */ /* 0x000fe20001ffe4ff */
[----:B------:R-:W-:Y:S01]  /*bd70*/  IMAD.U32 R6, RZ, RZ, UR6 ;  /* 0x00000006ff067e24 */ /* 0x000fe2000f8e00ff */
[----:B------:R-:W5:Y:S01]  /*bd80*/  LD.E.128 R8, desc[UR52][R10.64] ;  /* 0x000000340a087980 */ /* 0x000f62000c101d00 */
        /* <DEDUP_REMOVED lines=29> */
[C---:B------:R-:W-:Y:S01]  /*bf60*/  ISETP.GE.AND P2, PT, R66.reuse, R65, PT ;  /* 0x000000414200720c */ /* 0x040fe20003f46270 */
[----:B------:R-:W-:Y:S02]  /*bf70*/  ULDC.64 UR6, c[0x0][0xa80] ;  /* 0x0002a00000067ab9 */ /* 0x000fe40000000a00 */
[----:B------:R-:W-:Y:S01]  /*bf80*/  VIADD R0, R66, 0x20 ;  /* 0x0000002042007836 */ /* 0x000fe20000000000 */
[----:B------:R-:W-:Y:S01]  /*bf90*/  LEA R64, P3, R6, UR6, 0x1 ;  /* 0x0000000606407c11 */ /* 0x000fe2000f8608ff */
[----:B------:R-:W-:-:S02]  /*bfa0*/  IMAD.IADD R3, R7, 0x1, R3 ;  /* 0x0000000107037824 */ /* 0x000fc400078e0203 */
[----:B------:R-:W-:Y:S01]  /*bfb0*/  VIADD R4, R4, 0x33420 ;  /* 0x0003342004047836 */ /* 0x000fe20000000000 */
[-C--:B------:R-:W-:Y:S01]  /*bfc0*/  ISETP.GE.AND P1, PT, R0, R65.reuse, PT ;  /* 0x000000410000720c */ /* 0x080fe20003f26270 */
[----:B------:R-:W-:Y:S01]  /*bfd0*/  VIADD R0, R66, 0x40 ;  /* 0x0000004042007836 */ /* 0x000fe20000000000 */
[----:B------:R-:W-:Y:S02]  /*bfe0*/  LEA.HI.X R3, R6, UR7, R3, 0x1, P3 ;  /* 0x0000000706037c11 */ /* 0x000fe400098f0c03 */
[----:B------:R-:W-:Y:S01]  /*bff0*/  PRMT R4, RZ, 0x654, R4 ;  /* 0x00000654ff047816 */ /* 0x000fe20000000004 */
[----:B0-----:R0:W1:Y:S01]  /*c000*/  SHFL.IDX PT, R21, R64, RZ, 0x181f ;  /* 0x00181fff40157589 */ /* 0x00106200000e0000 */
[----:B------:R-:W-:Y:S01]  /*c010*/  ISETP.GE.AND P0, PT, R0, R65, PT ;  /* 0x000000410000720c */ /* 0x000fe20003f06270 */
[----:B------:R-:W-:Y:S01]  /*c020*/  BSSY B1, `(.L_x_3849) ;  /* 0x0000011000017945 */ /* 0x000fe20003800000 */
[----:B------:R0:W-:Y:S01]  /*c030*/  SYNCS.ARRIVE.TRANS64.RED.A1T0 RZ, [R4+URZ], RZ ;  /* 0x000000ff04ff79a7 */ /* 0x0001e2000810043f */
[----:B------:R0:W2:Y:S02]  /*c040*/  SHFL.IDX PT, R0, R3, RZ, 0x181f ;  /* 0x00181fff03007589 */ /* 0x0000a400000e0000 */
[----:B------:R-:W-:Y:S08]  /*c050*/  @P2 BRA `(.L_x_3850) ;  /* 0x0000000000342947 */ /* 0x000ff00003800000 */
[----:B------:R-:W-:Y:S02]  /*c060*/  ULDC UR4, c[0x0][0xac8] ;  /* 0x0002b20000047ab9 */ /* 0x000fe40000000800 */
[----:B------:R-:W-:Y:S02]  /*c070*/  ISETP.GE.AND P4, PT, R2, UR4, PT ;  /* 0x0000000402007c0c */ /* 0x000fe4000bf86270 */
[----:B------:R-:W-:Y:S02]  /*c080*/  ISETP.GE.AND P3, PT, R16, UR4, PT ;  /* 0x0000000410007c0c */ /* 0x000fe4000bf66270 */
[----:B------:R-:W-:-:S09]  /*c090*/  ISETP.GE.AND P2, PT, R17, UR4, PT ;  /* 0x0000000411007c0c */ /* 0x000fd2000bf46270 */
[-C--:B01----:R-:W-:Y:S02]  /*c0a0*/  @!P4 LEA R4, P6, R2, R21.reuse, 0x1 ;  /* 0x000000150204c211 */ /* 0x083fe400078c08ff */
[-C--:B------:R-:W-:Y:S02]  /*c0b0*/  @!P3 LEA R6, P5, R16, R21.reuse, 0x1 ;  /* 0x000000151006b211 */ /* 0x080fe400078a08ff */
[-C--:B--2---:R-:W-:Y:S02]  /*c0c0*/  @!P4 LEA.HI.X R5, R2, R0.reuse, R227, 0x1, P6 ;  /* 0x000000000205c211 */ /* 0x084fe400030f0ce3 */
[C---:B------:R-:W-:Y:S02]  /*c0d0*/  @!P2 LEA R20, P6, R17.reuse, R21, 0x1 ;  /* 0x000000151114a211 */ /* 0x040fe400078c08ff */
[-C--:B------:R-:W-:Y:S01]  /*c0e0*/  @!P3 LEA.HI.X R7, R16, R0.reuse, R226, 0x1, P5 ;  /* 0x000000001007b211 */ /* 0x080fe200028f0ce2 */
[----:B-----5:R3:W-:Y:S01]  /*c0f0*/  @!P4 ST.E.128 desc[UR52][R4.64], R32 ;  /* 0x000000200400c985 */ /* 0x0207e2000c101d34 */
[----:B------:R-:W-:-:S03]  /*c100*/  @!P2 LEA.HI.X R21, R17, R0, R225, 0x1, P6 ;  /* 0x000000001115a211 */ /* 0x000fc600030f0ce1 */
[----:B------:R3:W-:Y:S04]  /*c110*/  @!P3 ST.E.128 desc[UR52][R6.64], R48 ;  /* 0x000000300600b985 */ /* 0x0007e8000c101d34 */
[----:B------:R3:W-:Y:S02]  /*c120*/  @!P2 ST.E.128 desc[UR52][R20.64], R60 ;  /* 0x0000003c1400a985 */ /* 0x0007e4000c101d34 */
.L_x_3850:
[----:B------:R-:W-:Y:S05]  /*c130*/  BSYNC B1 ;  /* 0x0000000000017941 */ /* 0x000fea0003800000 */
.L_x_3849:
[----:B--2---:R2:W4:Y:S01]  /*c140*/  SHFL.IDX PT, R0, R3, 0x1, 0x181f ;  /* 0x00381f0003007f89 */ /* 0x00452200000e0000 */
[----:B------:R-:W-:Y:S03]  /*c150*/  BSSY B1, `(.L_x_3851) ;  /* 0x0000010000017945 */ /* 0x000fe60003800000 */
[----:B-1-3--:R2:W1:Y:S01]  /*c160*/  SHFL.IDX PT, R21, R64, 0x1, 0x181f ;  /* 0x00381f0040157f89 */ /* 0x00a46200000e0000 */
[----:B------:R-:W-:Y:S05]  /*c170*/  @P1 BRA `(.L_x_3852) ;  /* 0x0000000000341947 */ /* 0x000fea0003800000 */
[----:B------:R-:W-:Y:S02]  /*c180*/  ULDC UR4, c[0x0][0xac8] ;  /* 0x0002b20000047ab9 */ /* 0x000fe40000000800 */
[----:B------:R-:W-:Y:S02]  /*c190*/  ISETP.GE.AND P4, PT, R2, UR4, PT ;  /* 0x0000000402007c0c */ /* 0x000fe4000bf86270 */
[----:B------:R-:W-:Y:S02]  /*c1a0*/  ISETP.GE.AND P5, PT, R16, UR4, PT ;  /* 0x0000000410007c0c */ /* 0x000fe4000bfa6270 */
[----:B------:R-:W-:-:S09]  /*c1b0*/  ISETP.GE.AND P6, PT, R17, UR4, PT ;  /* 0x0000000411007c0c */ /* 0x000fd2000bfc6270 */
[-C--:B01----:R-:W-:Y:S02]  /*c1c0*/  @!P4 LEA R4, P1, R2, R21.reuse, 0x1 ;  /* 0x000000150204c211 */ /* 0x083fe400078208ff */
[-C--:B------:R-:W-:Y:S02]  /*c1d0*/  @!P5 LEA R6, P2, R16, R21.reuse, 0x1 ;  /* 0x000000151006d211 */ /* 0x080fe400078408ff */
[C---:B------:R-:W-:Y:S02]  /*c1e0*/  @!P6 LEA R20, P3, R17.reuse, R21, 0x1 ;  /* 0x000000151114e211 */ /* 0x040fe400078608ff */
[-C--:B----4-:R-:W-:Y:S02]  /*c1f0*/  @!P4 LEA.HI.X R5, R2, R0.reuse, R227, 0x1, P1 ;  /* 0x000000000205c211 */ /* 0x090fe400008f0ce3 */
[-C--:B------:R-:W-:Y:S02]  /*c200*/  @!P5 LEA.HI.X R7, R16, R0.reuse, R226, 0x1, P2 ;  /* 0x000000001007d211 */ /* 0x080fe400010f0ce2 */
[----:B------:R-:W-:Y:S01]  /*c210*/  @!P6 LEA.HI.X R21, R17, R0, R225, 0x1, P3 ;  /* 0x000000001115e211 */ /* 0x000fe200018f0ce1 */
[----:B-----5:R3:W-:Y:S04]  /*c220*/  @!P4 ST.E.128 desc[UR52][R4.64], R24 ;  /* 0x000000180400c985 */ /* 0x0207e8000c101d34 */
[----:B------:R3:W-:Y:S04]  /*c230*/  @!P5 ST.E.128 desc[UR52][R6.64], R44 ;  /* 0x0000002c0600d985 */ /* 0x0007e8000c101d34 */
[----:B------:R3:W-:Y:S02]  /*c240*/  @!P6 ST.E.128 desc[UR52][R20.64], R56 ;  /* 0x000000381400e985 */ /* 0x0007e4000c101d34 */
.L_x_3852:
[----:B------:R-:W-:Y:S05]  /*c250*/  BSYNC B1 ;  /* 0x0000000000017941 */ /* 0x000fea0003800000 */
.L_x_3851:
[----:B----4-:R4:W0:Y:S01]  /*c260*/  SHFL.IDX PT, R0, R3, 0x2, 0x181f ;  /* 0x00581f0003007f89 */ /* 0x01082200000e0000 */
        /* <DEDUP_REMOVED lines=10> */
[-C--:B------:R-:W-:Y:S02]  /*c310*/  @!P3 LEA.HI.X R5, R2, R0.reuse, R227, 0x1, P0 ;  /* 0x000000000205b211 */ /* 0x080fe400000f0ce3 */
[-C--:B------:R-:W-:Y:S02]  /*c320*/  @!P4 LEA.HI.X R7, R16, R0.reuse, R226, 0x1, P1 ;  /* 0x000000001007c211 */ /* 0x080fe400008f0ce2 */
[----:B------:R-:W-:Y:S01]  /*c330*/  @!P5 LEA.HI.X R21, R17, R0, R225, 0x1, P2 ;  /* 0x000000001115d211 */ /* 0x000fe200010f0ce1 */
[----:B-----5:R3:W-:Y:S04]  /*c340*/  @!P3 ST.E.128 desc[UR52][R4.64], R12 ;  /* 0x0000000c0400b985 */ /* 0x0207e8000c101d34 */
[----:B------:R3:W-:Y:S04]  /*c350*/  @!P4 ST.E.128 desc[UR52][R6.64], R36 ;  /* 0x000000240600c985 */ /* 0x0007e8000c101d34 */
[----:B------:R3:W-:Y:S02]  /*c360*/  @!P5 ST.E.128 desc[UR52][R20.64], R52 ;  /* 0x000000341400d985 */ /* 0x0007e4000c101d34 */
.L_x_3854:
[----:B------:R-:W-:Y:S05]  /*c370*/  BSYNC B1 ;  /* 0x0000000000017941 */ /* 0x000fea0003800000 */
.L_x_3853:
[----:B0-----:R-:W-:Y:S01]  /*c380*/  VIADD R0, R66, 0x60 ;  /* 0x0000006042007836 */ /* 0x001fe20000000000 */
[----:B--2-4-:R-:W0:Y:S04]  /*c390*/  SHFL.IDX PT, R3, R3, 0x3, 0x181f ;  /* 0x00781f0003037f89 */ /* 0x014e2800000e0000 */
[----:B------:R-:W-:Y:S01]  /*c3a0*/  ISETP.GE.AND P0, PT, R0, R65, PT ;  /* 0x000000410000720c */ /* 0x000fe20003f06270 */
[----:B---3-5:R2:W3:-:S12]  /*c3b0*/  SHFL.IDX PT, R13, R64, 0x3, 0x181f ;  /* 0x00781f00400d7f89 */ /* 0x0284d800000e0000 */
[----:B--2---:R-:W-:Y:S05]  /*c3c0*/  @P0 BRA `(.L_x_3855) ;  /* 0x0000000c00640947 */ /* 0x004fea0003800000 */
[----:B------:R-:W-:Y:S02]  /*c3d0*/  ULDC UR4, c[0x0][0xac8] ;  /* 0x0002b20000047ab9 */ /* 0x000fe40000000800 */
[----:B------:R-:W-:Y:S02]  /*c3e0*/  ISETP.GE.AND P2, PT, R2, UR4, PT ;  /* 0x0000000402007c0c */ /* 0x000fe4000bf46270 */
[----:B------:R-:W-:-:S11]  /*c3f0*/  ISETP.GE.AND P3, PT, R16, UR4, PT ;  /* 0x0000000410007c0c */ /* 0x000fd6000bf66270 */
[-C--:B---3--:R-:W-:Y:S02]  /*c400*/  @!P2 LEA R4, P0, R2, R13.reuse, 0x1 ;  /* 0x0000000d0204a211 */ /* 0x088fe400078008ff */
[----:B------:R-:W-:Y:S02]  /*c410*/  @!P3 LEA R6, P1, R16, R13, 0x1 ;  /* 0x0000000d1006b211 */ /* 0x000fe400078208ff */
[-C--:B0-----:R-:W-:Y:S02]  /*c420*/  @!P2 LEA.HI.X R5, R2, R3.reuse, R227, 0x1, P0 ;  /* 0x000000030205a211 */ /* 0x081fe400000f0ce3 */
[----:B------:R-:W-:Y:S02]  /*c430*/  @!P3 LEA.HI.X R7, R16, R3, R226, 0x1, P1 ;  /* 0x000000031007b211 */ /* 0x000fe400008f0ce2 */
[----:B------:R-:W-:Y:S01]  /*c440*/  ISETP.GE.AND P0, PT, R17, UR4, PT ;  /* 0x0000000411007c0c */ /* 0x000fe2000bf06270 */
[----:B------:R2:W-:Y:S04]  /*c450*/  @!P2 ST.E.128 desc[UR52][R4.64], R8 ;  /* 0x000000080400a985 */ /* 0x0005e8000c101d34 */
[----:B------:R2:W-:Y:S08]  /*c460*/  @!P3 ST.E.128 desc[UR52][R6.64], R28 ;  /* 0x0000001c0600b985 */ /* 0x0005f0000c101d34 */
[----:B------:R-:W-:Y:S05]  /*c470*/  @P0 BRA `(.L_x_3855) ;  /* 0x0000000c00380947 */ /* 0x000fea0003800000 */
[----:B--2---:R-:W-:-:S04]  /*c480*/  LEA R4, P0, R17, R13, 0x1 ;  /* 0x0000000d11047211 */ /* 0x004fc800078008ff */
[----:B------:R-:W-:-:S05]  /*c490*/  LEA.HI.X R5, R17, R3, R225, 0x1, P0 ;  /* 0x0000000311057211 */ /* 0x000fca00000f0ce1 */
[----:B------:R4:W-:Y:S01]  /*c4a0*/  ST.E.128 desc[UR52][R4.64], R40 ;  /* 0x0000002804007985 */ /* 0x0009e2000c101d34 */
[----:B------:R-:W-:Y:S05]  /*c4b0*/  BRA `(.L_x_3855) ;  /* 0x0000000c00287947 */ /* 0x000fea0003800000 */
.L_x_3847:
        /* <DEDUP_REMOVED lines=32> */
[----:B--2---:R-:W-:-:S07]  /*c6c0*/  IADD3 R0, -R3, R0, RZ ;  /* 0x0000000003007210 */ /* 0x004fce0007ffe1ff */
.L_x_3856:
        /* <DEDUP_REMOVED lines=46> */
.L_x_3858:
[----:B------:R-:W-:Y:S05]  /*c9b0*/  BSYNC B1 ;  /* 0x0000000000017941 */ /* 0x000fea0003800000 */
.L_x_3857:
[----:B------:R-:W1:Y:S01]  /*c9c0*/  @P0 LDC R5, c[0x0][0xbf0] ;  /* 0x0002fc00ff050b82 */ /* 0x000e620000000800 */
[----:B------:R-:W-:Y:S01]  /*c9d0*/  ULDC.64 UR12, c[0x0][0xaa0] ;  /* 0x0002a800000c7ab9 */ /* 0x000fe20000000a00 */
[----:B0-----:R-:W-:Y:S01]  /*c9e0*/  IMAD R3, R18, 0x20, R19 ;  /* 0x0000002012037824 */ /* 0x001fe200078e0213 */
[----:B------:R-:W-:Y:S01]  /*c9f0*/  UIMAD UR8, UR9, UR12, URZ ;  /* 0x0000000c090872a4 */ /* 0x000fe2000f8e023f */
[----:B------:R-:W-:Y:S01]  /*ca00*/  IMAD.U32 R8, RZ, RZ, UR39 ;  /* 0x00000027ff087e24 */ /* 0x000fe2000f8e00ff */
[----:B------:R-:W-:Y:S01]  /*ca10*/  UIMAD.WIDE.U32 UR6, UR4, UR12, URZ ;  /* 0x0000000c040672a5 */ /* 0x000fe2000f8e003f */
[----:B------:R-:W-:Y:S01]  /*ca20*/  BSSY B1, `(.L_x_3859) ;  /* 0x000003d000017945 */ /* 0x000fe20003800000 */
[----:B------:R-:W-:Y:S01]  /*ca30*/  UIMAD UR8, UR4, UR13, UR8 ;  /* 0x0000000d040872a4 */ /* 0x000fe2000f8e0208 */
[----:B------:R-:W-:Y:S02]  /*ca40*/  IMAD R8, R8, 0x80, R3 ;  /* 0x0000008008087824 */ /* 0x000fe400078e0203 */
        /* <DEDUP_REMOVED lines=26> */
[----:B------:R-:W-:Y:S02]  /*cbf0*/  IMAD.U32 R8, RZ, RZ, UR39 ;  /* 0x00000027ff087e24 */ /* 0x000fe4000f8e00ff */
[----:B------:R-:W-:Y:S02]  /*cc00*/  IMAD.IADD R5, R5, 0x1, R9 ;  /* 0x0000000105057824 */ /* 0x000fe400078e0209 */
[----:B------:R-:W-:Y:S02]  /*cc10*/  IMAD R6, R3, UR6, RZ ;  /* 0x0000000603067c24 */ /* 0x000fe4000f8e02ff */
[----:B------:R-:W-:Y:S02]  /*cc20*/  IMAD R8, R8, 0x80, R19 ;  /* 0x0000008008087824 */ /* 0x000fe400078e0213 */
[----:B-----5:R-:W-:Y:S02]  /*cc30*/  IMAD R11, R0, R11, RZ ;  /* 0x0000000b000b7224 */ /* 0x020fe400078e02ff */
[----:B------:R-:W-:-:S02]  /*cc40*/  IMAD R3, R7, UR7, R6 ;  /* 0x0000000707037c24 */ /* 0x000fc4000f8e0206 */
[----:B------:R-:W-:Y:S01]  /*cc50*/  IMAD.WIDE.U32 R4, R7, UR6, R4 ;  /* 0x0000000607047c25 */ /* 0x000fe2000f8e0004 */
[C---:B------:R-:W-:Y:S01]  /*cc60*/  ISETP.GE.AND P2, PT, R8.reuse, R11, PT ;  /* 0x0000000b0800720c */ /* 0x040fe20003f46270 */
[----:B------:R-:W-:Y:S02]  /*cc70*/  ULDC.64 UR6, c[0x0][0xa80] ;  /* 0x0002a00000067ab9 */ /* 0x000fe40000000a00 */
[----:B------:R-:W-:Y:S01]  /*cc80*/  VIADD R0, R8, 0x20 ;  /* 0x0000002008007836 */ /* 0x000fe20000000000 */
[----:B------:R-:W-:Y:S01]  /*cc90*/  LEA R6, P3, R4, UR6, 0x1 ;  /* 0x0000000604067c11 */ /* 0x000fe2000f8608ff */
[----:B------:R-:W-:-:S03]  /*cca0*/  IMAD.IADD R3, R5, 0x1, R3 ;  /* 0x0000000105037824 */ /* 0x000fc600078e0203 */
[-C--:B------:R-:W-:Y:S01]  /*ccb0*/  ISETP.GE.AND P1, PT, R0, R11.reuse, PT ;  /* 0x0000000b0000720c */ /* 0x080fe20003f26270 */
[----:B------:R-:W-:Y:S01]  /*ccc0*/  VIADD R0, R8, 0x40 ;  /* 0x0000004008007836 */ /* 0x000fe20000000000 */
[----:B------:R-:W-:Y:S01]  /*ccd0*/  LEA.HI.X R3, R4, UR7, R3, 0x1, P3 ;  /* 0x0000000704037c11 */ /* 0x000fe200098f0c03 */
[----:B------:R0:W1:Y:S03]  /*cce0*/  SHFL.IDX PT, R5, R6, RZ, 0x181f ;  /* 0x00181fff06057589 */ /* 0x00006600000e0000 */
[----:B------:R-:W-:Y:S02]  /*ccf0*/  ISETP.GE.AND P0, PT, R0, R11, PT ;  /* 0x0000000b0000720c */ /* 0x000fe40003f06270 */
[----:B------:R0:W2:Y:S01]  /*cd00*/  SHFL.IDX PT, R0, R3, RZ, 0x181f ;  /* 0x00181fff03007589 */ /* 0x0000a200000e0000 */
[----:B------:R-:W-:Y:S10]  /*cd10*/  @P2 BRA `(.L_x_3860) ;  /* 0x0000000000342947 */ /* 0x000ff40003800000 */
[----:B------:R-:W-:Y:S02]  /*cd20*/  ULDC UR4, c[0x0][0xac8] ;  /* 0x0002b20000047ab9 */ /* 0x000fe40000000800 */
[----:B------:R-:W-:Y:S02]  /*cd30*/  ISETP.GE.AND P4, PT, R2, UR4, PT ;  /* 0x0000000402007c0c */ /* 0x000fe4000bf86270 */
[----:B------:R-:W-:Y:S02]  /*cd40*/  ISETP.GE.AND P3, PT, R16, UR4, PT ;  /* 0x0000000410007c0c */ /* 0x000fe4000bf66270 */
[----:B------:R-:W-:-:S09]  /*cd50*/  ISETP.GE.AND P2, PT, R17, UR4, PT ;  /* 0x0000000411007c0c */ /* 0x000fd2000bf46270 */
[-C--:B-1----:R-:W-:Y:S02]  /*cd60*/  @!P4 LEA R12, P6, R2, R5.reuse, 0x1 ;  /* 0x00000005020cc211 */ /* 0x082fe400078c08ff */
[-C--:B------:R-:W-:Y:S02]  /*cd70*/  @!P3 LEA R14, P5, R16, R5.reuse, 0x1 ;  /* 0x00000005100eb211 */ /* 0x080fe400078a08ff */
[-C--:B--2---:R-:W-:Y:S02]  /*cd80*/  @!P4 LEA.HI.X R13, R2, R0.reuse, R227, 0x1, P6 ;  /* 0x00000000020dc211 */ /* 0x084fe400030f0ce3 */
[C---:B------:R-:W-:Y:S02]  /*cd90*/  @!P2 LEA R4, P6, R17.reuse, R5, 0x1 ;  /* 0x000000051104a211 */ /* 0x040fe400078c08ff */
[-C--:B------:R-:W-:Y:S01]  /*cda0*/  @!P3 LEA.HI.X R15, R16, R0.reuse, R226, 0x1, P5 ;  /* 0x00000000100fb211 */ /* 0x080fe200028f0ce2 */
[----:B------:R3:W-:Y:S01]  /*cdb0*/  @!P4 ST.E.128 desc[UR52][R12.64], RZ ;  /* 0x000000ff0c00c985 */ /* 0x0007e2000c101d34 */
[----:B------:R-:W-:-:S03]  /*cdc0*/  @!P2 LEA.HI.X R5, R17, R0, R225, 0x1, P6 ;  /* 0x000000001105a211 */ /* 0x000fc600030f0ce1 */
[----:B------:R3:W-:Y:S04]  /*cdd0*/  @!P3 ST.E.128 desc[UR52][R14.64], RZ ;  /* 0x000000ff0e00b985 */ /* 0x0007e8000c101d34 */
[----:B------:R3:W-:Y:S02]  /*cde0*/  @!P2 ST.E.128 desc[UR52][R4.64], RZ ;  /* 0x000000ff0400a985 */ /* 0x0007e4000c101d34 */
.L_x_3860:
[----:B------:R-:W-:Y:S05]  /*cdf0*/  BSYNC B1 ;  /* 0x0000000000017941 */ /* 0x000fea0003800000 */
.L_x_3859:
        /* <DEDUP_REMOVED lines=11> */
[-C--:B----4-:R-:W-:Y:S02]  /*ceb0*/  @!P4 LEA.HI.X R13, R2, R0.reuse, R227, 0x1, P1 ;  /* 0x00000000020dc211 */ /* 0x090fe400008f0ce3 */
[-C--:B------:R-:W-:Y:S02]  /*cec0*/  @!P5 LEA.HI.X R15, R16, R0.reuse, R226, 0x1, P2 ;  /* 0x00000000100fd211 */ /* 0x080fe400010f0ce2 */
[----:B------:R-:W-:Y:S01]  /*ced0*/  @!P6 LEA.HI.X R5, R17, R0, R225, 0x1, P3 ;  /* 0x000000001105e211 */ /* 0x000fe200018f0ce1 */
[----:B------:R3:W-:Y:S04]  /*cee0*/  @!P4 ST.E.128 desc[UR52][R12.64], RZ ;  /* 0x000000ff0c00c985 */ /* 0x0007e8000c101d34 */
[----:B------:R3:W-:Y:S04]  /*cef0*/  @!P5 ST.E.128 desc[UR52][R14.64], RZ ;  /* 0x000000ff0e00d985 */ /* 0x0007e8000c101d34 */
[----:B------:R3:W-:Y:S02]  /*cf00*/  @!P6 ST.E.128 desc[UR52][R4.64], RZ ;  /* 0x000000ff0400e985 */ /* 0x0007e4000c101d34 */
.L_x_3862:
[----:B------:R-:W-:Y:S05]  /*cf10*/  BSYNC B1 ;  /* 0x0000000000017941 */ /* 0x000fea0003800000 */
.L_x_3861:
        /* <DEDUP_REMOVED lines=14> */
[----:B------:R3:W-:Y:S04]  /*d000*/  @!P3 ST.E.128 desc[UR52][R12.64], RZ ;  /* 0x000000ff0c00b985 */ /* 0x0007e8000c101d34 */
[----:B------:R3:W-:Y:S04]  /*d010*/  @!P4 ST.E.128 desc[UR52][R14.64], RZ ;  /* 0x000000ff0e00c985 */ /* 0x0007e8000c101d34 */
[----:B------:R3:W-:Y:S02]  /*d020*/  @!P5 ST.E.128 desc[UR52][R4.64], RZ ;  /* 0x000000ff0400d985 */ /* 0x0007e4000c101d34 */
.L_x_3864:
[----:B------:R-:W-:Y:S05]  /*d030*/  BSYNC B1 ;  /* 0x0000000000017941 */ /* 0x000fea0003800000 */
.L_x_3863:
[----:B0-----:R-:W-:Y:S01]  /*d040*/  IADD3 R0, R8, 0x60, RZ ;  /* 0x0000006008007810 */ /* 0x001fe20007ffe0ff */
[----:B--2-4-:R-:W0:Y:S03]  /*d050*/  SHFL.IDX PT, R3, R3, 0x3, 0x181f ;  /* 0x00781f0003037f89 */ /* 0x014e2600000e0000 */
[----:B------:R-:W-:Y:S01]  /*d060*/  ISETP.GE.AND P0, PT, R0, R11, PT ;  /* 0x0000000b0000720c */ /* 0x000fe20003f06270 */
[----:B-1-3--:R1:W2:-:S12]  /*d070*/  SHFL.IDX PT, R5, R6, 0x3, 0x181f ;  /* 0x00781f0006057f89 */ /* 0x00a29800000e0000 */
[----:B-1----:R-:W-:Y:S05]  /*d080*/  @P0 BRA `(.L_x_3855) ;  /* 0x0000000000340947 */ /* 0x002fea0003800000 */
[----:B------:R-:W-:Y:S02]  /*d090*/  ULDC UR4, c[0x0][0xac8] ;  /* 0x0002b20000047ab9 */ /* 0x000fe40000000800 */
[----:B------:R-:W-:Y:S02]  /*d0a0*/  ISETP.GE.AND P3, PT, R2, UR4, PT ;  /* 0x0000000402007c0c */ /* 0x000fe4000bf66270 */
[----:B------:R-:W-:Y:S02]  /*d0b0*/  ISETP.GE.AND P4, PT, R16, UR4, PT ;  /* 0x0000000410007c0c */ /* 0x000fe4000bf86270 */
[----:B------:R-:W-:-:S09]  /*d0c0*/  ISETP.GE.AND P5, PT, R17, UR4, PT ;  /* 0x0000000411007c0c */ /* 0x000fd2000bfa6270 */
[-C--:B--2---:R-:W-:Y:S02]  /*d0d0*/  @!P3 LEA R6, P0, R2, R5.reuse, 0x1 ;  /* 0x000000050206b211 */ /* 0x084fe400078008ff */
        /* <DEDUP_REMOVED lines=8> */
.L_x_3855:
[----:B------:R-:W-:Y:S05]  /*d160*/  BSYNC B0 ;  /* 0x0000000000007941 */ /* 0x000fea0003800000 */
.L_x_3846:
[----:B------:R-:W-:Y:S02]  /*d170*/  ULDC UR4, c[0x0][0xc3c] ;  /* 0x00030f0000047ab9 */ /* 0x000fe40000000800 */
[----:B------:R-:W-:-:S13]  /*d180*/  ISETP.GE.AND P0, PT, R67, UR4, PT ;  /* 0x0000000443007c0c */ /* 0x000fda000bf06270 */
[----:B------:R-:W-:Y:S05]  /*d190*/  @!P0 BRA `(.L_x_3865) ;  /* 0xffffff3800f88947 */ /* 0x000fea000383ffff */
[----:B------:R-:W-:Y:S05]  /*d1a0*/  EXIT ;  /* 0x000000000000794d */ /* 0x000fea0003800000 */
.L_x_3818:
        /* <DEDUP_REMOVED lines=55> */
.L_x_3871:
        /* <DEDUP_REMOVED lines=12> */
.L_x_3870:
[----:B------:R-:W-:Y:S05]  /*d5e0*/  BSYNC B0 ;  /* 0x0000000000007941 */ /* 0x000fea0003800000 */
.L_x_3869:
        /* <DEDUP_REMOVED lines=21> */
.L_x_3867:
        /* <DEDUP_REMOVED lines=17> */
.L_x_3872:
[----:B---3--:R-:W-:Y:S01]  /*d850*/  IMAD R24, R24, R11, R8 ;  /* 0x0000000b18187224 */ /* 0x008fe200078e0208 */
[----:B0-----:R-:W-:Y:S01]  /*d860*/  IABS R2, R10 ;  /* 0x0000000a00027213 */ /* 0x001fe20000000000 */
[----:B-1----:R-:W-:Y:S01]  /*d870*/  IMAD.MOV R0, RZ, RZ, -R3 ;  /* 0x000000ffff007224 */ /* 0x002fe200078e0a03 */
[----:B------:R-:W-:Y:S02]  /*d880*/  UIADD3 UR40, UR40, UR4, URZ ;  /* 0x0000000428287290 */ /* 0x000fe4000fffe03f */
[----:B------:R-:W-:Y:S01]  /*d890*/  IADD3 R11, -R24, R7, RZ ;  /* 0x00000007180b7210 */ /* 0x000fe20007ffe1ff */
        /* <DEDUP_REMOVED lines=23> */
.L_x_3868:
[----:B------:R-:W-:Y:S01]  /*da10*/  IMAD.MOV.U32 R24, RZ, RZ, R7 ;  /* 0x000000ffff187224 */ /* 0x000fe200078e0007 */
[----:B------:R-:W-:Y:S01]  /*da20*/  ULDC UR40, c[0x0][0xc3c] ;  /* 0x00030f0000287ab9 */ /* 0x000fe20000000800 */
[----:B------:R-:W-:Y:S02]  /*da30*/  IMAD.MOV.U32 R25, RZ, RZ, RZ ;  /* 0x000000ffff197224 */ /* 0x000fe400078e00ff */
[----:B------:R-:W-:-:S07]  /*da40*/  IMAD.MOV.U32 R26, RZ, RZ, RZ ;  /* 0x000000ffff1a7224 */ /* 0x000fce00078e00ff */
.L_x_3873:
[----:B------:R-:W-:Y:S01]  /*da50*/  ISETP.NE.AND P0, PT, R5, RZ, PT ;  /* 0x000000ff0500720c */ /* 0x000fe20003f05270 */
[----:B------:R-:W-:-:S12]  /*da60*/  IMAD.U32 R27, RZ, RZ, UR40 ;  /* 0x00000028ff1b7e24 */ /* 0x000fd8000f8e00ff */
[----:B------:R-:W0:Y:S01]  /*da70*/  @!P0 S2R R3, SR_CgaCtaId ;  /* 0x0000000000038919 */ /* 0x000e220000008800 */
[----:B------:R-:W-:-:S04]  /*da80*/  @!P0 MOV R0, 0x400 ;  /* 0x0000040000008802 */ /* 0x000fc80000000f00 */
[----:B0-----:R-:W-:-:S05]  /*da90*/  @!P0 LEA R0, R3, R0, 0x18 ;  /* 0x0000000003008211 */ /* 0x001fca00078ec0ff */
[----:B------:R0:W-:Y:S01]  /*daa0*/  @!P0 STS.128 [R0+0x334d0], R24 ;  /* 0x0334d01800008388 */ /* 0x0001e20000000c00 */
[----:B------:R-:W-:Y:S06]  /*dab0*/  BAR.ARV 0x5, 0x180 ;  /* 0x0146000000007b1d */ /* 0x000fec0000002000 */
.L_x_3866:
        /* <DEDUP_REMOVED lines=9> */
[----:B------:R-:W-:Y:S01]  /*db50*/  MOV R18, 0x400 ;  /* 0x0000040000127802 */ /* 0x000fe20000000f00 */
[----:B------:R-:W-:Y:S01]  /*db60*/  IMAD.MOV.U32 R31, RZ, RZ, RZ ;  /* 0x000000ffff1f7224 */ /* 0x000fe200078e00ff */
[----:B------:R-:W-:Y:S01]  /*db70*/  STL [R1+0x18], RZ ;  /* 0x000018ff01007387 */ /* 0x000fe20000100800 */
[----:B------:R-:W-:Y:S01]  /*db80*/  MOV R34, 0x1 ;  /* 0x0000000100227802 */ /* 0x000fe20000000f00 */
[----:B------:R-:W-:Y:S02]  /*db90*/  ULOP3.LUT UR46, UR36, 0x2, URZ, 0xfc, !UPT ;  /* 0x00000002242e7892 */ /* 0x000fe4000f8efc3f */
[----:B------:R-:W-:Y:S01]  /*dba0*/  ULOP3.LUT UR47, UR36, 0x1, URZ, 0xfc, !UPT ;  /* 0x00000001242f7892 */ /* 0x000fe2000f8efc3f */
[----:B------:R-:W-:Y:S01]  /*dbb0*/  ULDC UR48, c[0x0][0xc] ;  /* 0x0000030000307ab9 */ /* 0x000fe20000000800 */
[C---:B-1----:R-:W-:Y:S01]  /*dbc0*/  IMAD.SHL.U32 R16, R8.reuse, 0x40, RZ ;  /* 0x0000004008107824 */ /* 0x042fe200078e00ff */
[----:B0-----:R-:W-:Y:S01]  /*dbd0*/  SHF.R.U32.HI R0, RZ, 0x1, R8 ;  /* 0x00000001ff007819 */ /* 0x001fe20000011608 */
[----:B------:R-:W-:-:S02]  /*dbe0*/  IMAD.SHL.U32 R37, R8, 0x10, RZ ;  /* 0x0000001008257824 */ /* 0x000fc400078e00ff */
[----:B------:R-:W-:Y:S01]  /*dbf0*/  IMAD.SHL.U32 R7, R8, 0x2, RZ ;  /* 0x0000000208077824 */ /* 0x000fe200078e00ff */
[----:B------:R-:W-:Y:S01]  /*dc00*/  LOP3.LUT R3, R16, 0x180, RZ, 0xc0, !PT ;  /* 0x0000018010037812 */ /* 0x000fe200078ec0ff */
[C---:B------:R-:W-:Y:S01]  /*dc10*/  IMAD.SHL.U32 R2, R8.reuse, 0x20, RZ ;  /* 0x0000002008027824 */ /* 0x040fe200078e00ff */
[----:B--2---:R-:W-:Y:S01]  /*dc20*/  LOP3.LUT R6, R37, 0x1b0, RZ, 0xc0, !PT ;  /* 0x000001b025067812 */ /* 0x004fe200078ec0ff */
[C---:B------:R-:W-:Y:S01]  /*dc30*/  IMAD.SHL.U32 R9, R8.reuse, 0x4, RZ ;  /* 0x0000000408097824 */ /* 0x040fe200078e00ff */
[----:B------:R-:W-:Y:S01]  /*dc40*/  LOP3.LUT R0, R3, 0x30, R0, 0xf8, !PT ;  /* 0x0000003003007812 */ /* 0x000fe200078ef800 */
[----:B------:R-:W-:Y:S01]  /*dc50*/  IMAD.SHL.U32 R3, R8, 0x8, RZ ;  /* 0x0000000808037824 */ /* 0x000fe200078e00ff */
[----:B------:R-:W-:Y:S02]  /*dc60*/  LOP3.LUT R6, R6, 0x30, R7, 0x78, !PT ;  /* 0x0000003006067812 */ /* 0x000fe400078e7807 */
[----:B------:R-:W-:Y:S02]  /*dc70*/  LOP3.LUT R4, R2, 0x80, RZ, 0xc0, !PT ;  /* 0x0000008002047812 */ /* 0x000fe400078ec0ff */
[----:B------:R-:W-:-:S02]  /*dc80*/  LOP3.LUT R3, R0, 0x30, R3, 0x78, !PT ;  /* 0x0000003000037812 */ /* 0x000fc400078e7803 */
[----:B------:R-:W-:Y:S02]  /*dc90*/  LOP3.LUT R0, R6, 0x640, R37, 0xf8, !PT ;  /* 0x0000064006007812 */ /* 0x000fe400078ef825 */
[----:B------:R-:W-:Y:S01]  /*dca0*/  LOP3.LUT R16, R3, 0x640, R16, 0xf8, !PT ;  /* 0x0000064003107812 */ /* 0x000fe200078ef810 */
[----:B---3--:R-:W-:Y:S01]  /*dcb0*/  IMAD.U32 R3, RZ, RZ, UR4 ;  /* 0x00000004ff037e24 */ /* 0x008fe2000f8e00ff */
[----:B------:R-:W-:Y:S02]  /*dcc0*/  LOP3.LUT R5, R37, 0x600, RZ, 0xc0, !PT ;  /* 0x0000060025057812 */ /* 0x000fe400078ec0ff */
[----:B------:R-:W-:Y:S02]  /*dcd0*/  LOP3.LUT R4, R4, 0x10, R8, 0xf8, !PT ;  /* 0x0000001004047812 */ /* 0x000fe400078ef808 */
[----:B------:R-:W-:Y:S01]  /*dce0*/  LEA R18, R3, R18, 0x18 ;  /* 0x0000001203127211 */ /* 0x000fe200078ec0ff */
[----:B------:R-:W-:Y:S01]  /*dcf0*/  STL [R1+0x8], R3 ;  /* 0x0000080301007387 */ /* 0x000fe20000100800 */
[----:B------:R-:W-:-:S02]  /*dd00*/  LOP3.LUT R5, R5, 0x60, R2, 0xf8, !PT ;  /* 0x0000006005057812 */ /* 0x000fc400078ef802 */
[----:B------:R-:W-:Y:S01]  /*dd10*/  LOP3.LUT R4, R4, 0x10, R9, 0x78, !PT ;  /* 0x0000001004047812 */ /* 0x000fe200078e7809 */
[----:B------:R0:W-:Y:S01]  /*dd20*/  STL [R1+0xc], R0 ;  /* 0x00000c0001007387 */ /* 0x0001e20000100800 */
[----:B------:R-:W-:Y:S02]  /*dd30*/  LOP3.LUT R5, R5, 0x100, R2, 0xf8, !PT ;  /* 0x0000010005057812 */ /* 0x000fe400078ef802 */
[----:B------:R-:W-:Y:S02]  /*dd40*/  LOP3.LUT R8, R8, 0x7f, RZ, 0xc0, !PT ;  /* 0x0000007f08087812 */ /* 0x000fe400078ec0ff */
[----:B------:R-:W-:Y:S02]  /*dd50*/  LOP3.LUT R17, R5, R4, RZ, 0xfc, !PT ;  /* 0x0000000405117212 */ /* 0x000fe400078efcff */
[----:B------:R-:W-:Y:S02]  /*dd60*/  SHF.R.U32.HI R4, RZ, 0x2, R8 ;  /* 0x00000002ff047819 */ /* 0x000fe40000011608 */
[----:B------:R-:W-:Y:S01]  /*dd70*/  LOP3.LUT R37, R37, 0x30, RZ, 0xc0, !PT ;  /* 0x0000003025257812 */ /* 0x000fe200078ec0ff */
[----:B0-----:R-:W-:Y:S01]  /*dd80*/  IMAD.IADD R0, R18, 0x1, R0 ;  /* 0x0000000112007824 */ /* 0x001fe200078e0200 */
[----:B------:R-:W-:-:S02]  /*dd90*/  LOP3.LUT R2, R4, 0x60, R2, 0xf8, !PT ;  /* 0x0000006004027812 */ /* 0x000fc400078ef802 */
[C---:B------:R-:W-:Y:S02]  /*dda0*/  LOP3.LUT R4, R37.reuse, 0x40, RZ, 0xfc, !PT ;  /* 0x0000004025047812 */ /* 0x040fe400078efcff */
[----:B------:R0:W-:Y:S01]  /*ddb0*/  STL [R1+0x10], R0 ;  /* 0x0000100001007387 */ /* 0x0001e20000100800 */
[----:B------:R-:W-:Y:S02]  /*ddc0*/  LOP3.LUT R3, R37, 0x80, RZ, 0xfc, !PT ;  /* 0x0000008025037812 */ /* 0x000fe400078efcff */
[----:B------:R-:W-:-:S07]  /*ddd0*/  LOP3.LUT R2, R2, 0x80, RZ, 0xfc, !PT ;  /* 0x0000008002027812 */ /* 0x000fce00078efcff */
.L_x_3951:
[----:B------:R-:W-:Y:S01]  /*dde0*/  ULDC.64 UR4, c[0x0][0xc88] ;  /* 0x0003220000047ab9 */ /* 0x000fe20000000a00 */
[----:B------:R-:W-:Y:S01]  /*ddf0*/  ULDC.64 UR6, c[0x0][0xa00] ;  /* 0x0002800000067ab9 */ /* 0x000fe20000000a00 */
[----:B------:R-:W-:Y:S01]  /*de00*/  UIMAD.WIDE UR4, UR40, 0x4, UR4 ;  /* 0x00000004280478a5 */ /* 0x000fe2000f8e0204 */
[----:B------:R-:W-:-:S05]  /*de10*/  ULDC.64 UR8, c[0x0][0xa18] ;  /* 0x0002860000087ab9 */ /* 0x000fca0000000a00 */
[----:B--2---:R-:W-:Y:S02]  /*de20*/  IMAD.U32 R2, RZ, RZ, UR4 ;  /* 0x00000004ff027e24 */ /* 0x004fe4000f8e00ff */
[----:B------:R-:W-:Y:S01]  /*de30*/  IMAD.U32 R3, RZ, RZ, UR5 ;  /* 0x00000005ff037e24 */ /* 0x000fe2000f8e00ff */
[----:B------:R-:W-:-:S04]  /*de40*/  ULDC.64 UR4, c[0x0][0xa28] ;  /* 0x00028a0000047ab9 */ /* 0x000fc80000000a00 */
[----:B------:R-:W2:Y:S01]  /*de50*/  LDG.E R2, desc[UR52][R2.64] ;  /* 0x0000003402027981 */ /* 0x000ea2000c1e1900 */
[----:B------:R-:W-:-:S04]  /*de60*/  UISETP.NE.U32.AND UP0, UPT, UR4, URZ, UPT ;  /* 0x0000003f0400728c */ /* 0x000fc8000bf05070 */
[----:B------:R-:W-:Y:S02]  /*de70*/  UISETP.NE.AND.EX UP1, UPT, UR5, URZ, UPT, UP0 ;  /* 0x0000003f0500728c */ /* 0x000fe4000bf25300 */
[----:B------:R-:W-:-:S04]  /*de80*/  UISETP.NE.U32.AND UP0, UPT, UR6, URZ, UPT ;  /* 0x0000003f0600728c */ /* 0x000fc8000bf05070 */
[----:B------:R-:W-:Y:S01]  /*de90*/  UISETP.NE.AND.EX UP3, UPT, UR7, URZ, UPT, UP0 ;  /* 0x0000003f0700728c */ /* 0x000fe2000bf65300 */
[----:B------:R-:W-:Y:S01]  /*dea0*/  PLOP3.LUT P0, PT, PT, PT, UP1, 0x80, 0x0 ;  /* 0x000000000000781c */ /* 0x000fe20003f0f018 */
[----:B------:R-:W-:Y:S02]  /*deb0*/  IMAD.MOV.U32 R29, RZ, RZ, RZ ;  /* 0x000000ffff1d7224 */ /* 0x000fe400078e00ff */
[----:B------:R-:W-:Y:S02]  /*dec0*/  UP2UR UR45, UPR, URZ, 0x8 ;  /* 0x000000083f2d7883 */ /* 0x000fe40008000000 */
[----:B------:R-:W-:Y:S02]  /*ded0*/  PLOP3.LUT P1, PT, PT, PT, UP3, 0x80, 0x0 ;  /* 0x000000000000781c */ /* 0x000fe40003f2f038 */
[----:B--2---:R-:W-:-:S13]  /*dee0*/  R2UR UR44, R2 ;  /* 0x00000000022c72ca */ /* 0x004fda00000e0000 */
[----:B------:R-:W-:Y:S02]  /*def0*/  USHF.R.S32.HI UR43, URZ, 0x1f, UR44 ;  /* 0x0000001f3f2b7899 */ /* 0x000fe4000801142c */
[----:B------:R-:W-:Y:S02]  /*df00*/  USHF.L.U32 UR38, UR44, 0x2, URZ ;  /* 0x000000022c267899 */ /* 0x000fe4000800063f */
[----:B------:R-:W-:Y:S02]  /*df10*/  @UP1 ULEA UR4, UP2, UR44, UR4, 0x2 ;  /* 0x000000042c041291 */ /* 0x000fe4000f84103f */
[----:B------:R-:W-:Y:S02]  /*df20*/  USHF.L.U64.HI UR39, UR44, 0x2, UR43 ;  /* 0x000000022c277899 */ /* 0x000fe4000801022b */
[----:B------:R-:W-:Y:S02]  /*df30*/  UIADD3 UR6, UP0, UR38, UR6, URZ ;  /* 0x0000000626067290 */ /* 0x000fe4000ff1e03f */
[----:B------:R-:W-:Y:S01]  /*df40*/  IMAD.U32 R2, RZ, RZ, UR4 ;  /* 0x00000004ff027e24 */ /* 0x000fe2000f8e00ff */
[----:B------:R-:W-:-:S02]  /*df50*/  @UP1 ULEA.HI.X UR5, UR44, UR5, UR43, 0x2, UP2 ;  /* 0x000000052c051291 */ /* 0x000fc400090f142b */
[----:B------:R-:W-:Y:S02]  /*df60*/  UIADD3.X UR4, UR39, UR7, URZ, UP0, !UPT ;  /* 0x0000000727047290 */ /* 0x000fe400087fe43f */
[----:B------:R-:W-:Y:S02]  /*df70*/  UISETP.NE.U32.AND UP0, UPT, UR8, URZ, UPT ;  /* 0x0000003f0800728c */ /* 0x000fe4000bf05070 */
[----:B------:R-:W-:Y:S02]  /*df80*/  IMAD.U32 R3, RZ, RZ, UR5 ;  /* 0x00000005ff037e24 */ /* 0x000fe4000f8e00ff */
[----:B------:R-:W-:-:S03]  /*df90*/  UISETP.NE.AND.EX UP0, UPT, UR9, URZ, UPT, UP0 ;  /* 0x0000003f0900728c */ /* 0x000fc6000bf05300 */
[----:B0-----:R0:W5:Y:S02]  /*dfa0*/  @P0 LDG.E R0, desc[UR52][R2.64] ;  /* 0x0000003402000981 */ /* 0x001164000c1e1900 */
[----:B0-----:R-:W-:Y:S02]  /*dfb0*/  IMAD.U32 R2, RZ, RZ, UR6 ;  /* 0x00000006ff027e24 */ /* 0x001fe4000f8e00ff */
[----:B------:R-:W-:-:S04]  /*dfc0*/  IMAD.U32 R3, RZ, RZ, UR4 ;  /* 0x00000004ff037e24 */ /* 0x000fc8000f8e00ff */
[----:B------:R-:W-:Y:S01]  /*dfd0*/  @UP0 UIADD3 UR4, UP1, UR38, UR8, URZ ;  /* 0x0000000826040290 */ /* 0x000fe2000ff3e03f */
[----:B------:R0:W5:Y:S01]  /*dfe0*/  @P1 LDG.E R29, desc[UR52][R2.64] ;  /* 0x00000034021d1981 */ /* 0x000162000c1e1900 */
[----:B------:R-:W-:Y:S02]  /*dff0*/  PLOP3.LUT P1, PT, PT, PT, UP0, 0x80, 0x0 ;  /* 0x000000000000781c */ /* 0x000fe40003f2f008 */
[----:B------:R-:W-:Y:S02]  /*e000*/  @UP0 UIADD3.X UR5, UR39, UR9, URZ, UP1, !UPT ;  /* 0x0000000927050290 */ /* 0x000fe40008ffe43f */
[----:B------:R-:W-:-:S04]  /*e010*/  IMAD.U32 R4, RZ, RZ, UR4 ;  /* 0x00000004ff047e24 */ /* 0x000fc8000f8e00ff */
[----:B------:R-:W-:-:S05]  /*e020*/  IMAD.U32 R5, RZ, RZ, UR5 ;  /* 0x00000005ff057e24 */ /* 0x000fca000f8e00ff */
[----:B-1----:R0:W5:Y:S01]  /*e030*/  @P1 LDG.E R35, desc[UR52][R4.64] ;  /* 0x0000003404231981 */ /* 0x002162000c1e1900 */
[----:B------:R-:W-:Y:S05]  /*e040*/  @P1 BRA `(.L_x_3875) ;  /* 0x00000000001c1947 */ /* 0x000fea0003800000 */
[----:B------:R-:W-:Y:S01]  /*e050*/  UISETP.NE.AND UP0, UPT, UR45, URZ, UPT ;  /* 0x0000003f2d00728c */ /* 0x000fe2000bf05270 */
[----:B-----5:R-:W1:Y:S05]  /*e060*/  LDC R35, c[0x0][0x288] ;  /* 0x0000a200ff237b82 */ /* 0x020e6a0000000800 */
[----:B------:R-:W-:-:S13]  /*e070*/  PLOP3.LUT P1, PT, PT, PT, UP0, 0x40, 0x0 ;  /* 0x000000000000781c */ /* 0x000fda0003f2e808 */
[----:B------:R-:W-:Y:S05]  /*e080*/  @P1 BRA `(.L_x_3875) ;  /* 0x00000000000c1947 */ /* 0x000fea0003800000 */
[----:B0-----:R-:W2:Y:S04]  /*e090*/  LDG.E R4, desc[UR52][R2.64] ;  /* 0x0000003402047981 */ /* 0x001ea8000c1e1900 */
[----:B-1----:R-:W2:Y:S02]  /*e0a0*/  LDG.E R35, desc[UR52][R2.64+0x4] ;  /* 0x0000043402237981 */ /* 0x002ea4000c1e1900 */
[----:B--2---:R-:W-:-:S07]  /*e0b0*/  IMAD.IADD R35, R35, 0x1, -R4 ;  /* 0x0000000123237824 */ /* 0x004fce00078e0a04 */
.L_x_3875:
        /* <DEDUP_REMOVED lines=16> */
[----:B0-----:R-:W-:-:S04]  /*e1c0*/  IMAD.U32 R2, RZ, RZ, UR4 ;  /* 0x00000004ff027e24 */ /* 0x001fc8000f8e00ff */
[----:B------:R-:W-:-:S05]  /*e1d0*/  IMAD.U32 R3, RZ, RZ, UR5 ;  /* 0x00000005ff037e24 */ /* 0x000fca000f8e00ff */
[----:B------:R-:W2:Y:S02]  /*e1e0*/  LDG.E R2, desc[UR52][R2.64] ;  /* 0x0000003402027981 */ /* 0x000ea4000c1e1900 */
[----:B--2---:R-:W-:Y:S01]  /*e1f0*/  R2UR UR41, R2 ;  /* 0x00000000022972ca */ /* 0x004fe200000e0000 */
[----:B------:R-:W-:-:S14]  /*e200*/  BRA `(.L_x_3877) ;  /* 0x00000000002c7947 */ /* 0x000fdc0003800000 */
.L_x_3876:
[----:B------:R-:W-:Y:S02]  /*e210*/  ULDC.64 UR4, c[0x0][0xa08] ;  /* 0x0002820000047ab9 */ /* 0x000fe40000000a00 */
[----:B------:R-:W-:-:S04]  /*e220*/  ISETP.NE.U32.AND P0, PT, RZ, UR4, PT ;  /* 0x00000004ff007c0c */ /* 0x000fc8000bf05070 */
[----:B------:R-:W-:-:S13]  /*e230*/  ISETP.NE.AND.EX P0, PT, RZ, UR5, PT, P0 ;  /* 0x00000005ff007c0c */ /* 0x000fda000bf05300 */
[----:B------:R-:W-:Y:S05]  /*e240*/  @!P0 BRA `(.L_x_3877) ;  /* 0x00000000001c8947 */ /* 0x000fea0003800000 */
[----:B0-----:R-:W0:Y:S02]  /*e250*/  LDC.64 R2, c[0x0][0xa08] ;  /* 0x00028200ff027b82 */ /* 0x001e240000000a00 */
[----:B0-----:R-:W-:-:S05]  /*e260*/  IMAD.WIDE R2, R33, 0x4, R2 ;  /* 0x0000000421027825 */ /* 0x001fca00078e0202 */
[----:B------:R-:W2:Y:S04]  /*e270*/  LDG.E R4, desc[UR52][R2.64] ;  /* 0x0000003402047981 */ /* 0x000ea8000c1e1900 */
[----:B------:R-:W3:Y:S01]  /*e280*/  LDG.E R0, desc[UR52][R2.64+0x4] ;  /* 0x0000043402007981 */ /* 0x000ee2000c1e1900 */
[----:B--2---:R-:W-:Y:S02]  /*e290*/  R2UR UR41, R4 ;  /* 0x00000000042972ca */ /* 0x004fe400000e0000 */
[----:B---3--:R-:W-:-:S13]  /*e2a0*/  R2UR UR4, R0 ;  /* 0x00000000000472ca */ /* 0x008fda00000e0000 */
[----:B------:R-:W-:-:S12]  /*e2b0*/  UIADD3 UR41, -UR41, UR4, URZ ;  /* 0x0000000429297290 */ /* 0x000fd8000fffe13f */
.L_x_3877:
[----:B------:R-:W-:Y:S01]  /*e2c0*/  UIADD3 UR41, -UR37, UR41, URZ ;  /* 0x0000002925297290 */ /* 0x000fe2000fffe13f */
[----:B------:R-:W-:Y:S03]  /*e2d0*/  BSSY B7, `(.L_x_3878) ;  /* 0x000052e000077945 */ /* 0x000fe60003800000 */
[----:B------:R-:W-:Y:S02]  /*e2e0*/  UIADD3 UR4, UR41, 0x9f, URZ ;  /* 0x0000009f29047890 */ /* 0x000fe4000fffe03f */
[----:B------:R-:W-:Y:S02]  /*e2f0*/  ISETP.LT.AND P0, PT, RZ, UR41, PT ;  /* 0x00000029ff007c0c */ /* 0x000fe4000bf01270 */
[----:B------:R-:W-:-:S04]  /*e300*/  UIMAD.WIDE UR4, UR4, 0x66666667, URZ ;  /* 0x66666667040478a5 */ /* 0x000fc8000f8e023f */
[----:B------:R-:W-:-:S04]  /*e310*/  USHF.R.U32.HI UR42, URZ, 0x1f, UR5 ;  /* 0x0000001f3f2a7899 */ /* 0x000fc80008011605 */
[----:B------:R-:W-:-:S03]  /*e320*/  ULEA.HI.SX32 UR42, UR5, UR42, 0x1a ;  /* 0x0000002a052a7291 */ /* 0x000fc6000f8fd23f */
[----:B------:R-:W-:Y:S09]  /*e330*/  @P0 BRA `(.L_x_3879) ;  /* 0x0000000000440947 */ /* 0x000ff20003800000 */
[----:B------:R-:W2:Y:S02]  /*e340*/  S2R R0, SR_TID.X ;  /* 0x0000000000007919 */ /* 0x000ea40000002100 */
[----:B--2---:R-:W-:-:S04]  /*e350*/  LOP3.LUT R0, R0, 0x7f, RZ, 0xc0, !PT ;  /* 0x0000007f00007812 */ /* 0x004fc800078ec0ff */
[----:B------:R-:W-:-:S13]  /*e360*/  ISETP.NE.AND P0, PT, R0, RZ, PT ;  /* 0x000000ff0000720c */ /* 0x000fda0003f05270 */
[----:B------:R-:W-:Y:S05]  /*e370*/  @P0 BRA `(.L_x_3880) ;  /* 0x00000050008c0947 */ /* 0x000fea0003800000 */
[----:B0-----:R-:W0:Y:S01]  /*e380*/  S2R R5, SR_LANEID ;  /* 0x0000000000057919 */ /* 0x001e220000000000 */
[----:B------:R-:W-:Y:S01]  /*e390*/  VOTEU.ANY UR4, UPT, PT ;  /* 0x0000000000047886 */ /* 0x000fe200038e0100 */
[----:B------:R-:W2:Y:S01]  /*e3a0*/  LDC.64 R2, c[0x0][0xc60] ;  /* 0x00031800ff027b82 */ /* 0x000ea20000000a00 */
[----:B------:R-:W0:Y:S02]  /*e3b0*/  FLO.U32 R0, UR4 ;  /* 0x0000000400007d00 */ /* 0x000e2400080e0000 */
[----:B0-----:R-:W-:-:S06]  /*e3c0*/  ISETP.EQ.U32.AND P0, PT, R0, R5, PT ;  /* 0x000000050000720c */ /* 0x001fcc0003f02070 */
[----:B------:R-:W2:Y:S07]  /*e3d0*/  POPC R5, UR4 ;  /* 0x0000000400057d09 */ /* 0x000eae0008000000 */
[----:B--2---:R-:W2:Y:S01]  /*e3e0*/  @P0 ATOMG.E.ADD.STRONG.GPU PT, R3, desc[UR52][R2.64], R5 ;  /* 0x00000005020309a8 */ /* 0x004ea200081ee1f4 */
[----:B------:R-:W0:Y:S02]  /*e3f0*/  S2R R4, SR_LTMASK ;  /* 0x0000000000047919 */ /* 0x000e240000003900 */
[----:B0-----:R-:W-:-:S04]  /*e400*/  LOP3.LUT R4, R4, UR4, RZ, 0xc0, !PT ;  /* 0x0000000404047c12 */ /* 0x001fc8000f8ec0ff */
[----:B------:R-:W0:Y:S01]  /*e410*/  POPC R7, R4 ;  /* 0x0000000400077309 */ /* 0x000e220000000000 */
[----:B--2---:R-:W0:Y:S02]  /*e420*/  SHFL.IDX PT, R0, R3, R0, 0x1f ;  /* 0x00001f0003007589 */ /* 0x004e2400000e0000 */
[----:B0-----:R-:W-:Y:S01]  /*e430*/  IADD3 R24, R0, UR48, R7 ;  /* 0x0000003000187c10 */ /* 0x001fe2000fffe007 */
[----:B------:R-:W-:Y:S06]  /*e440*/  BRA `(.L_x_3880) ;  /* 0x0000005000587947 */ /* 0x000fec0003800000 */
.L_x_3879:
[----:B------:R-:W-:Y:S01]  /*e450*/  VIADD R0, R18, 0x24200 ;  /* 0x0002420012007836 */ /* 0x000fe20000000000 */
[----:B------:R-:W-:Y:S04]  /*e460*/  BSSY B6, `(.L_x_3881) ;  /* 0x0000013000067945 */ /* 0x000fe80003800000 */
        /* <DEDUP_REMOVED lines=18> */
.L_x_3882:
[----:B------:R-:W-:Y:S05]  /*e590*/  BSYNC B6 ;  /* 0x0000000000067941 */ /* 0x000fea0003800000 */
.L_x_3881:
[----:B------:R-:W-:Y:S01]  /*e5a0*/  VIADD R0, R18, 0xf200 ;  /* 0x0000f20012007836 */ /* 0x000fe20000000000 */
[----:B------:R-:W-:Y:S01]  /*e5b0*/  LOP3.LUT R36, R36, 0xfffffffe, RZ, 0xc0, !PT ;  /* 0xfffffffe24247812 */ /* 0x000fe200078ec0ff */
[----:B------:R-:W-:Y:S03]  /*e5c0*/  BSSY B6, `(.L_x_3883) ;  /* 0x0000014000067945 */ /* 0x000fe60003800000 */
[----:B------:R-:W-:-:S13]  /*e5d0*/  LOP3.LUT P0, RZ, R0, 0x1bf, RZ, 0xc0, !PT ;  /* 0x000001bf00ff7812 */ /* 0x000fda000780c0ff */
[----:B------:R-:W-:Y:S01]  /*e5e0*/  @P0 LOP3.LUT R36, R36, 0x1, RZ, 0xfc, !PT ;  /* 0x0000000124240812 */ /* 0x000fe200078efcff */
[----:B------:R-:W-:Y:S06]  /*e5f0*/  @!P0 BRA `(.L_x_3884) ;  /* 0x0000000000408947 */ /* 0x000fec0003800000 */
        /* <DEDUP_REMOVED lines=16> */
.L_x_3884:
[----:B------:R-:W-:Y:S05]  /*e700*/  BSYNC B6 ;  /* 0x0000000000067941 */ /* 0x000fea0003800000 */
.L_x_3883:
        /* <DEDUP_REMOVED lines=19> */
[----:B01----:R-:W-:Y:S05]  /*e840*/  CALL.ABS.NOINC R2 ;  /* 0x0000000002007343 */ /* 0x003fea0003c00000 */
.L_x_3886:
[----:B------:R-:W-:Y:S05]  /*e850*/  BSYNC B6 ;  /* 0x0000000000067941 */ /* 0x000fea0003800000 */
.L_x_3885:
[----:B------:R-:W-:Y:S01]  /*e860*/  LOP3.LUT P6, RZ, R36, 0x1, RZ, 0xc0, !PT ;  /* 0x0000000124ff7812 */ /* 0x000fe200078cc0ff */
[----:B------:R-:W-:-:S12]  /*e870*/  BSSY B6, `(.L_x_3887) ;  /* 0x0000012000067945 */ /* 0x000fd80003800000 */
        /* <DEDUP_REMOVED lines=17> */
.L_x_3888:
[----:B------:R-:W-:Y:S05]  /*e990*/  BSYNC B6 ;  /* 0x0000000000067941 */ /* 0x000fea0003800000 */
.L_x_3887:
[----:B------:R-:W-:Y:S01]  /*e9a0*/  ULDC.64 UR4, c[0x0][0x9f8] ;  /* 0x00027e0000047ab9 */ /* 0x000fe20000000a00 */
[----:B------:R-:W2:Y:S01]  /*e9b0*/  LDC R20, c[0x0][0x430] ;  /* 0x00010c00ff147b82 */ /* 0x000ea20000000800 */
[----:B------:R-:W-:-:S04]  /*e9c0*/  UISETP.NE.U32.AND UP0, UPT, UR4, URZ, UPT ;  /* 0x0000003f0400728c */ /* 0x000fc8000bf05070 */
[----:B------:R-:W-:-:S06]  /*e9d0*/  UISETP.NE.AND.EX UP0, UPT, UR5, URZ, UPT, UP0 ;  /* 0x0000003f0500728c */ /* 0x000fcc000bf05300 */
[----:B------:R-:W-:-:S05]  /*e9e0*/  PLOP3.LUT P0, PT, PT, PT, UP0, 0x80, 0x0 ;  /* 0x000000000000781c */ /* 0x000fca0003f0f008 */
[----:B------:R-:W-:-:S04]  /*e9f0*/  @UP0 UIADD3 UR4, UP1, UR38, UR4, URZ ;  /* 0x0000000426040290 */ /* 0x000fc8000ff3e03f */
[----:B------:R-:W-:Y:S02]  /*ea00*/  @UP0 UIADD3.X UR5, UR39, UR5, URZ, UP1, !UPT ;  /* 0x0000000527050290 */ /* 0x000fe40008ffe43f */
[----:B0-----:R-:W-:-:S04]  /*ea10*/  IMAD.U32 R2, RZ, RZ, UR4 ;  /* 0x00000004ff027e24 */ /* 0x001fc8000f8e00ff */
[----:B------:R-:W-:-:S05]  /*ea20*/  IMAD.U32 R3, RZ, RZ, UR5 ;  /* 0x00000005ff037e24 */ /* 0x000fca000f8e00ff */
[----:B------:R0:W5:Y:S01]  /*ea30*/  @P0 LDG.E R33, desc[UR52][R2.64] ;  /* 0x0000003402210981 */ /* 0x000162000c1e1900 */
[----:B--2---:R-:W-:Y:S01]  /*ea40*/  ISETP.NE.AND P1, PT, R20, 0x1, PT ;  /* 0x000000011400780c */ /* 0x004fe20003f25270 */
[----:B------:R-:W-:Y:S01]  /*ea50*/  UMOV UR4, 0xffffffff ;  /* 0xffffffff00047882 */ /* 0x000fe20000000000 */
[----:B------:R-:W-:-:S11]  /*ea60*/  LOP3.LUT R36, R36, 0xffffffbf, RZ, 0xc0, !PT ;  /* 0xffffffbf24247812 */ /* 0x000fd600078ec0ff */
[----:B------:R-:W-:Y:S01]  /*ea70*/  @P1 LOP3.LUT R36, R36, 0x40, RZ, 0xfc, !PT ;  /* 0x0000004024241812 */ /* 0x000fe200078efcff */
[----:B0-----:R-:W-:Y:S06]  /*ea80*/  BRA.DIV UR4, `(.L_x_3889) ;  /* 0x0000005a04a87947 */ /* 0x001fec000b800000 */
.L_x_3971:
[----:B------:R-:W0:Y:S01]  /*ea90*/  S2R R0, SR_TID.X ;  /* 0x0000000000007919 */ /* 0x000e220000002100 */
[----:B------:R-:W-:Y:S01]  /*eaa0*/  UMOV UR4, 0xa0 ;  /* 0x000000a000047882 */ /* 0x000fe20000000000 */
[----:B------:R-:W2:Y:S01]  /*eab0*/  @P1 LDC R7, c[0x0][0x438] ;  /* 0x00010e00ff071b82 */ /* 0x000ea20000000800 */
[----:B------:R-:W-:Y:S01]  /*eac0*/  UIMAD UR4, UR42, UR4, -0xa0 ;  /* 0xffffff602a0474a4 */ /* 0x000fe2000f8e0204 */
[----:B------:R-:W3:Y:S01]  /*ead0*/  S2R R2, SR_TID.X ;  /* 0x0000000000027919 */ /* 0x000ee20000002100 */
[----:B-----5:R-:W-:-:S05]  /*eae0*/  SHF.R.S32.HI R13, RZ, 0x1f, R33 ;  /* 0x0000001fff0d7819 */ /* 0x020fca0000011421 */
[----:B------:R-:W4:Y:S01]  /*eaf0*/  @P1 LDC R5, c[0x0][0x434] ;  /* 0x00010d00ff051b82 */ /* 0x000f220000000800 */
[----:B------:R-:W-:Y:S01]  /*eb00*/  LOP3.LUT R36, R36, 0xfffffff7, RZ, 0xc0, !PT ;  /* 0xfffffff724247812 */ /* 0x000fe200078ec0ff */
[----:B------:R1:W-:Y:S01]  /*eb10*/  STL [R1+0x4], R13 ;  /* 0x0000040d01007387 */ /* 0x0003e20000100800 */
[----:B0-----:R-:W-:Y:S01]  /*eb20*/  LOP3.LUT R0, R0, 0x7f, RZ, 0xc0, !PT ;  /* 0x0000007f00007812 */ /* 0x001fe200078ec0ff */
[----:B---3--:R-:W-:-:S03]  /*eb30*/  IMAD.SHL.U32 R14, R2, 0x20, RZ ;  /* 0x00000020020e7824 */ /* 0x008fc600078e00ff */
[----:B------:R-:W-:Y:S01]  /*eb40*/  SHF.R.U32.HI R3, RZ, 0x2, R0 ;  /* 0x00000002ff037819 */ /* 0x000fe20000011600 */
[----:B------:R-:W-:Y:S01]  /*eb50*/  IMAD.SHL.U32 R2, R2, 0x20, RZ ;  /* 0x0000002002027824 */ /* 0x000fe200078e00ff */
[----:B------:R-:W0:Y:S02]  /*eb60*/  @P1 LDC R0, c[0x0][0x434] ;  /* 0x00010d00ff001b82 */ /* 0x000e240000000800 */
[C---:B------:R-:W-:Y:S02]  /*eb70*/  LOP3.LUT R14, R3.reuse, 0x60, R14, 0xf8, !PT ;  /* 0x00000060030e7812 */ /* 0x040fe400078ef80e */
[----:B------:R-:W-:Y:S02]  /*eb80*/  LOP3.LUT R2, R3, 0x60, R2, 0xf8, !PT ;  /* 0x0000006003027812 */ /* 0x000fe400078ef802 */
[----:B------:R-:W-:-:S03]  /*eb90*/  LOP3.LUT R14, R14, 0x80, RZ, 0xfc, !PT ;  /* 0x000000800e0e7812 */ /* 0x000fc600078efcff */
[----:B------:R-:W-:Y:S02]  /*eba0*/  VIADD R8, R2, UR4 ;  /* 0x0000000402087c36 */ /* 0x000fe40008000000 */
[----:B------:R-:W-:Y:S01]  /*ebb0*/  VIADD R4, R14, UR4 ;  /* 0x000000040e047c36 */ /* 0x000fe20008000000 */
[----:B------:R-:W3:Y:S01]  /*ebc0*/  @P1 LDC R2, c[0x0][0x438] ;  /* 0x00010e00ff021b82 */ /* 0x000ee20000000800 */
[----:B------:R-:W-:-:S03]  /*ebd0*/  VIADD R3, R8, UR37 ;  /* 0x0000002508037c36 */ /* 0x000fc60008000000 */
[----:B------:R-:W-:Y:S01]  /*ebe0*/  ISETP.GE.AND P0, PT, R4, UR41, PT ;  /* 0x0000002904007c0c */ /* 0x000fe2000bf06270 */
[----:B------:R-:W-:-:S03]  /*ebf0*/  IMAD.MOV.U32 R12, RZ, RZ, R3 ;  /* 0x000000ffff0c7224 */ /* 0x000fc600078e0003 */
[----:B------:R-:W-:Y:S01]  /*ec00*/  ISETP.GT.U32.OR P0, PT, R14, 0x9f, P0 ;  /* 0x0000009f0e00780c */ /* 0x000fe20000704470 */
[----:B0-----:R-:W-:-:S05]  /*ec10*/  @P1 IMAD.HI.U32 R0, R3, R0, RZ ;  /* 0x0000000003001227 */ /* 0x001fca00078e00ff */
[----:B--2---:R-:W-:Y:S01]  /*ec20*/  @P1 SHF.R.U32.HI R12, RZ, R7, R0 ;  /* 0x00000007ff0c1219 */ /* 0x004fe20000011600 */
[----:B------:R-:W-:-:S06]  /*ec30*/  VIADD R0, R4, UR37 ;  /* 0x0000002504007c36 */ /* 0x000fcc0008000000 */
[----:B------:R-:W0:Y:S01]  /*ec40*/  @!P0 LDC.64 R6, c[0x0][0x428] ;  /* 0x00010a00ff068b82 */ /* 0x000e220000000a00 */
[----:B----4-:R-:W-:-:S04]  /*ec50*/  @P1 IMAD.HI.U32 R5, R0, R5, RZ ;  /* 0x0000000500051227 */ /* 0x010fc800078e00ff */
[----:B------:R-:W-:Y:S01]  /*ec60*/  IMAD.MOV.U32 R4, RZ, RZ, R0 ;  /* 0x000000ffff047224 */ /* 0x000fe200078e0000 */
[----:B---3--:R-:W-:Y:S01]  /*ec70*/  @P1 SHF.R.U32.HI R4, RZ, R2, R5 ;  /* 0x00000002ff041219 */ /* 0x008fe20000011605 */
[----:B------:R-:W-:Y:S01]  /*ec80*/  IMAD.MOV R2, RZ, RZ, -R12 ;  /* 0x000000ffff027224 */ /* 0x000fe200078e0a0c */
[----:B------:R-:W-:-:S03]  /*ec90*/  ISETP.GE.AND P1, PT, R8, UR41, PT ;  /* 0x0000002908007c0c */ /* 0x000fc6000bf26270 */
[----:B------:R-:W-:Y:S01]  /*eca0*/  IMAD R5, R20, R2, R3 ;  /* 0x0000000214057224 */ /* 0x000fe200078e0203 */
[--C-:B------:R-:W-:Y:S01]  /*ecb0*/  @!P0 SHF.R.S32.HI R3, RZ, 0x1f, R4.reuse ;  /* 0x0000001fff038819 */ /* 0x100fe20000011404 */
[----:B------:R-:W-:Y:S02]  /*ecc0*/  @!P0 IMAD.MOV.U32 R2, RZ, RZ, R4 ;  /* 0x000000ffff028224 */ /* 0x000fe400078e0004 */
[-C--:B0-----:R-:W-:Y:S02]  /*ecd0*/  @!P0 IMAD R8, R13, R6.reuse, RZ ;  /* 0x000000060d088224 */ /* 0x081fe400078e02ff */
[----:B------:R-:W-:-:S04]  /*ece0*/  @!P0 IMAD.WIDE.U32 R2, R33, R6, R2 ;  /* 0x0000000621028225 */ /* 0x000fc800078e0002 */
[----:B------:R-:W-:Y:S02]  /*ecf0*/  @!P0 IMAD R8, R33, R7, R8 ;  /* 0x0000000721088224 */ /* 0x000fe400078e0208 */
[----:B------:R-:W0:Y:S02]  /*ed00*/  @!P0 LDC.64 R6, c[0x0][0x418] ;  /* 0x00010600ff068b82 */ /* 0x000e240000000a00 */
[----:B------:R-:W-:Y:S01]  /*ed10*/  @!P0 IMAD.IADD R8, R8, 0x1, R3 ;  /* 0x0000000108088824 */ /* 0x000fe200078e0203 */
[C---:B0-----:R-:W-:Y:S02]  /*ed20*/  @!P0 LEA R10, P2, R2.reuse, R6, 0x2 ;  /* 0x00000006020a8211 */ /* 0x041fe400078410ff */
[----:B------:R-:W-:Y:S02]  /*ed30*/  @!P1 SHF.R.S32.HI R3, RZ, 0x1f, R12 ;  /* 0x0000001fff039819 */ /* 0x000fe4000001140c */
[----:B------:R-:W-:Y:S02]  /*ed40*/  @!P0 LEA.HI.X R11, R2, R7, R8, 0x2, P2 ;  /* 0x00000007020b8211 */ /* 0x000fe400010f1408 */
[----:B------:R-:W0:Y:S01]  /*ed50*/  @!P1 LDC.64 R8, c[0x0][0x428] ;  /* 0x00010a00ff089b82 */ /* 0x000e220000000a00 */
[----:B------:R-:W-:Y:S01]  /*ed60*/  @!P1 IMAD.MOV.U32 R2, RZ, RZ, R12 ;  /* 0x000000ffff029224 */ /* 0x000fe200078e000c */
[----:B------:R-:W-:-:S06]  /*ed70*/  MOV R6, RZ ;  /* 0x000000ff00067202 */ /* 0x000fcc0000000f00 */
[----:B------:R2:W5:Y:S01]  /*ed80*/  @!P0 LDG.E R6, desc[UR52][R10.64] ;  /* 0x000000340a068981 */ /* 0x000562000c1e1900 */
[-C--:B0-----:R-:W-:Y:S02]  /*ed90*/  @!P1 IMAD R7, R13, R8.reuse, RZ ;  /* 0x000000080d079224 */ /* 0x081fe400078e02ff */
[----:B------:R-:W-:-:S04]  /*eda0*/  @!P1 IMAD.WIDE.U32 R2, R33, R8, R2 ;  /* 0x0000000821029225 */ /* 0x000fc800078e0002 */
[----:B------:R-:W-:Y:S02]  /*edb0*/  @!P1 IMAD R7, R33, R9, R7 ;  /* 0x0000000921079224 */ /* 0x000fe400078e0207 */
[----:B------:R-:W0:Y:S02]  /*edc0*/  @!P1 LDC.64 R8, c[0x0][0x418] ;  /* 0x00010600ff089b82 */ /* 0x000e240000000a00 */
[----:B------:R-:W-:Y:S01]  /*edd0*/  @!P1 IMAD.IADD R7, R3, 0x1, R7 ;  /* 0x0000000103079824 */ /* 0x000fe200078e0207 */
[----:B------:R-:W-:Y:S02]  /*ede0*/  ISETP.GT.U32.AND P2, PT, R14, 0x9f, PT ;  /* 0x0000009f0e00780c */ /* 0x000fe40003f44070 */
[----:B0-----:R-:W-:-:S04]  /*edf0*/  @!P1 LEA R8, P0, R2, R8, 0x2 ;  /* 0x0000000802089211 */ /* 0x001fc800078010ff */
[----:B------:R-:W-:Y:S01]  /*ee00*/  @!P1 LEA.HI.X R9, R2, R9, R7, 0x2, P0 ;  /* 0x0000000902099211 */ /* 0x000fe200000f1407 */
[----:B------:R-:W-:Y:S01]  /*ee10*/  IMAD.MOV.U32 R7, RZ, RZ, RZ ;  /* 0x000000ffff077224 */ /* 0x000fe200078e00ff */
[----:B------:R-:W0:Y:S01]  /*ee20*/  LDC R2, c[0x0][0x2f4] ;  /* 0x0000bd00ff027b82 */ /* 0x000e220000000800 */
[----:B------:R-:W-:Y:S02]  /*ee30*/  IMAD.MOV R3, RZ, RZ, -R4 ;  /* 0x000000ffff037224 */ /* 0x000fe400078e0a04 */
[----:B------:R-:W-:Y:S02]  /*ee40*/  IMAD.U32 R4, RZ, RZ, UR46 ;  /* 0x0000002eff047e24 */ /* 0x000fe4000f8e00ff */
[----:B------:R3:W5:Y:S01]  /*ee50*/  @!P1 LDG.E R7, desc[UR52][R8.64] ;  /* 0x0000003408079981 */ /* 0x000762000c1e1900 */
[----:B------:R-:W-:Y:S01]  /*ee60*/  @P2 LOP3.LUT R36, R36, 0x8, RZ, 0xfc, !PT ;  /* 0x0000000824242812 */ /* 0x000fe200078efcff */
[----:B--2---:R-:W-:Y:S01]  /*ee70*/  IMAD.U32 R11, RZ, RZ, UR42 ;  /* 0x0000002aff0b7e24 */ /* 0x004fe2000f8e00ff */
[----:B------:R-:W-:-:S02]  /*ee80*/  ISETP.NE.AND P3, PT, R4, 0x3, PT ;  /* 0x000000030400780c */ /* 0x000fc40003f65270 */
[----:B------:R-:W-:Y:S01]  /*ee90*/  LOP3.LUT R36, R36, 0xffffffef, RZ, 0xc0, !PT ;  /* 0xffffffef24247812 */ /* 0x000fe200078ec0ff */
[----:B------:R-:W-:Y:S01]  /*eea0*/  VIADD R11, R11, 0xffffffff ;  /* 0xffffffff0b0b7836 */ /* 0x000fe20000000000 */
[----:B-1----:R-:W-:Y:S02]  /*eeb0*/  LOP3.LUT R13, R37, 0x40, RZ, 0xfc, !PT ;  /* 0x00000040250d7812 */ /* 0x002fe400078efcff */
[----:B------:R-:W-:Y:S01]  /*eec0*/  LOP3.LUT R36, R36, 0xfffffffb, RZ, 0xc0, !PT ;  /* 0xfffffffb24247812 */ /* 0x000fe200078ec0ff */
[----:B---3--:R-:W-:Y:S01]  /*eed0*/  IMAD R8, R20, R3, R0 ;  /* 0x0000000314087224 */ /* 0x008fe200078e0200 */
[----:B------:R-:W-:-:S05]  /*eee0*/  SHF.R.S32.HI R0, RZ, 0x1f, R26 ;  /* 0x0000001fff007819 */ /* 0x000fca000001141a */
[----:B------:R1:W-:Y:S01]  /*eef0*/  STL [R1], R0 ;  /* 0x0000000001007387 */ /* 0x0003e20000100800 */
[-C--:B0-----:R-:W-:Y:S02]  /*ef00*/  ISETP.GE.AND P1, PT, R37, R2.reuse, PT ;  /* 0x000000022500720c */ /* 0x081fe40003f26270 */
[----:B------:R-:W-:Y:S02]  /*ef10*/  ISETP.GE.AND P0, PT, R13, R2, PT ;  /* 0x000000020d00720c */ /* 0x000fe40003f06270 */
[----:B------:R-:W-:-:S09]  /*ef20*/  LOP3.LUT R13, R37, 0x80, RZ, 0xfc, !PT ;  /* 0x00000080250d7812 */ /* 0x000fd200078efcff */
[----:B------:R-:W-:-:S04]  /*ef30*/  @P1 LOP3.LUT R36, R36, 0x4, RZ, 0xfc, !PT ;  /* 0x0000000424241812 */ /* 0x000fc800078efcff */
[----:B------:R-:W-:-:S04]  /*ef40*/  @P3 LOP3.LUT R36, R36, 0x10, RZ, 0xfc, !PT ;  /* 0x0000001024243812 */ /* 0x000fc800078efcff */
[----:B------:R-:W-:-:S04]  /*ef50*/  LOP3.LUT R36, R36, 0xfffffffd, RZ, 0xc0, !PT ;  /* 0xfffffffd24247812 */ /* 0x000fc800078ec0ff */
[----:B------:R-:W-:Y:S02]  /*ef60*/  @P0 LOP3.LUT R36, R36, 0x2, RZ, 0xfc, !PT ;  /* 0x0000000224240812 */ /* 0x000fe400078efcff */
[----:B------:R-:W-:Y:S02]  /*ef70*/  ISETP.GE.AND P0, PT, R13, R2, PT ;  /* 0x000000020d00720c */ /* 0x000fe40003f06270 */
[----:B------:R-:W-:-:S11]  /*ef80*/  LOP3.LUT R36, R36, 0xfffffffe, RZ, 0xc0, !PT ;  /* 0xfffffffe24247812 */ /* 0x000fd600078ec0ff */
[----:B------:R-:W-:Y:S01]  /*ef90*/  @P0 LOP3.LUT R36, R36, 0x1, RZ, 0xfc, !PT ;  /* 0x0000000124240812 */ /* 0x000fe200078efcff */
[----:B-1----:R-:W-:Y:S06]  /*efa0*/  @!P3 BRA `(.L_x_3890) ;  /* 0x000000000004b947 */ /* 0x002fec0003800000 */
[----:B------:R-:W-:Y:S01]  /*efb0*/  BPT.TRAP 0x1 ;  /* 0x000000040000795c */ /* 0x000fe20000300000 */
.L_x_3890:
[----:B------:R-:W-:Y:S01]  /*efc0*/  IMAD R4, R31, 0x8, R18 ;  /* 0x000000081f047824 */ /* 0x000fe200078e0212 */
[----:B------:R-:W-:Y:S01]  /*efd0*/  SHF.L.U32 R0, R34, 0x1f, RZ ;  /* 0x0000001f22007819 */ /* 0x000fe200000006ff */
[----:B------:R-:W-:Y:S01]  /*efe0*/  BSSY B0, `(.L_x_3891) ;  /* 0x0000005000007945 */ /* 0x000fe20003800000 */
[----:B------:R-:W-:Y:S02]  /*eff0*/  SHF.R.S32.HI R30, RZ, 0x1f, R5 ;  /* 0x0000001fff1e7819 */ /* 0x000fe40000011405 */
[----:B------:R-:W0:Y:S01]  /*f000*/  SYNCS.PHASECHK.TRANS64.TRYWAIT P0, [R4+URZ+0x33480], R0 ;  /* 0x03348000040075a7 */ /* 0x000e22000800017f */
[----:B------:R1:W-:Y:S02]  /*f010*/  STL [R1+0x14], R0 ;  /* 0x0000140001007387 */ /* 0x0003e40000100800 */
[----:B01----:R-:W-:Y:S05]  /*f020*/  @!P0 BRA `(.L_x_3892) ;  /* 0x00000054006c8947 */ /* 0x003fea0003800000 */
.L_x_3972:
[----:B------:R-:W-:Y:S05]  /*f030*/  BSYNC B0 ;  /* 0x0000000000007941 */ /* 0x000fea0003800000 */
.L_x_3891:
[----:B------:R-:W2:Y:S01]  /*f040*/  LDL R9, [R1] ;  /* 0x0000000001097983 */ /* 0x000ea20000100800 */
[----:B------:R-:W-:-:S03]  /*f050*/  ULDC.64 UR4, c[0x0][0x328] ;  /* 0x0000ca0000047ab9 */ /* 0x000fc60000000a00 */
[----:B------:R-:W3:Y:S01]  /*f060*/  LDL R12, [R1+0xc] ;  /* 0x00000c00010c7983 */ /* 0x000ee20000100800 */
[----:B0-----:R-:W-:Y:S01]  /*f070*/  IMAD R0, R30, UR4, RZ ;  /* 0x000000041e007c24 */ /* 0x001fe2000f8e02ff */
[----:B-----5:R-:W-:Y:S01]  /*f080*/  SHF.R.S32.HI R32, RZ, 0x1f, R7 ;  /* 0x0000001fff207819 */ /* 0x020fe20000011407 */
[C---:B------:R-:W-:Y:S01]  /*f090*/  IMAD.WIDE.U32 R2, R5.reuse, UR4, RZ ;  /* 0x0000000405027c25 */ /* 0x040fe2000f8e00ff */
[----:B------:R-:W-:Y:S01]  /*f0a0*/  ULDC.64 UR6, c[0x0][0x338] ;  /* 0x0000ce0000067ab9 */ /* 0x000fe20000000a00 */
[----:B------:R-:W0:Y:S01]  /*f0b0*/  S2R R13, SR_TID.X ;  /* 0x00000000000d7919 */ /* 0x000e220000002100 */
[----:B------:R-:W-:Y:S01]  /*f0c0*/  ULDC.64 UR8, c[0x0][0x330] ;  /* 0x0000cc0000087ab9 */ /* 0x000fe20000000a00 */
[----:B------:R-:W-:Y:S01]  /*f0d0*/  IMAD R0, R5, UR5, R0 ;  /* 0x0000000505007c24 */ /* 0x000fe2000f8e0200 */
[----:B------:R-:W-:Y:S01]  /*f0e0*/  SHF.R.S32.HI R27, RZ, 0x1f, R8 ;  /* 0x0000001fff1b7819 */ /* 0x000fe20000011408 */
[----:B------:R-:W-:Y:S01]  /*f0f0*/  ULDC.64 UR10, c[0x0][0x318] ;  /* 0x0000c600000a7ab9 */ /* 0x000fe20000000a00 */
[----:B------:R-:W-:Y:S01]  /*f100*/  SHF.R.S32.HI R28, RZ, 0x1f, R6 ;  /* 0x0000001fff1c7819 */ /* 0x000fe20000011406 */
[----:B------:R-:W-:Y:S01]  /*f110*/  IMAD.IADD R3, R3, 0x1, R0 ;  /* 0x0000000103037824 */ /* 0x000fe200078e0200 */
[----:B------:R-:W-:Y:S01]  /*f120*/  LOP3.LUT R36, R36, 0xffffffdf, RZ, 0xc0, !PT ;  /* 0xffffffdf24247812 */ /* 0x000fe200078ec0ff */
[----:B------:R-:W-:-:S02]  /*f130*/  IMAD R0, R32, UR6, RZ ;  /* 0x0000000620007c24 */ /* 0x000fc4000f8e02ff */
[----:B------:R-:W-:-:S04]  /*f140*/  IMAD.WIDE.U32 R2, R7, UR6, R2 ;  /* 0x0000000607027c25 */ /* 0x000fc8000f8e0002 */
[----:B------:R-:W-:-:S04]  /*f150*/  IMAD R0, R7, UR7, R0 ;  /* 0x0000000707007c24 */ /* 0x000fc8000f8e0200 */
[----:B------:R-:W-:Y:S02]  /*f160*/  IMAD.IADD R3, R3, 0x1, R0 ;  /* 0x0000000103037824 */ /* 0x000fe400078e0200 */
[----:B------:R-:W-:-:S03]  /*f170*/  IMAD.WIDE.U32 R2, R26, UR8, R2 ;  /* 0x000000081a027c25 */ /* 0x000fc6000f8e0002 */
[----:B------:R-:W-:Y:S02]  /*f180*/  IADD3 R20, P0, R2, UR10, RZ ;  /* 0x0000000a02147c10 */ /* 0x000fe4000ff1e0ff */
[----:B0-----:R-:W-:-:S04]  /*f190*/  LOP3.LUT R13, R13, 0x7f, RZ, 0xc0, !PT ;  /* 0x0000007f0d0d7812 */ /* 0x001fc800078ec0ff */
[----:B------:R-:W-:Y:S01]  /*f1a0*/  SHF.R.U32.HI R13, RZ, 0x2, R13 ;  /* 0x00000002ff0d7819 */ /* 0x000fe2000001160d */
[----:B--2---:R-:W-:Y:S02]  /*f1b0*/  IMAD R0, R9, UR8, RZ ;  /* 0x0000000809007c24 */ /* 0x004fe4000f8e02ff */
[----:B------:R-:W-:Y:S02]  /*f1c0*/  IMAD R9, R27, UR4, RZ ;  /* 0x000000041b097c24 */ /* 0x000fe4000f8e02ff */
[----:B------:R-:W-:Y:S02]  /*f1d0*/  IMAD R0, R26, UR9, R0 ;  /* 0x000000091a007c24 */ /* 0x000fe4000f8e0200 */
[C---:B------:R-:W-:Y:S02]  /*f1e0*/  IMAD R9, R8.reuse, UR5, R9 ;  /* 0x0000000508097c24 */ /* 0x040fe4000f8e0209 */
[----:B---3--:R-:W-:Y:S01]  /*f1f0*/  IMAD R21, R31, 0x7800, R12 ;  /* 0x000078001f157824 */ /* 0x008fe200078e020c */
[----:B------:R-:W-:Y:S01]  /*f200*/  IADD3.X R10, R3, UR11, R0, P0, !PT ;  /* 0x0000000b030a7c10 */ /* 0x000fe200087fe400 */
[----:B------:R-:W-:Y:S01]  /*f210*/  IMAD.WIDE.U32 R2, R8, UR4, RZ ;  /* 0x0000000408027c25 */ /* 0x000fe2000f8e00ff */
[----:B------:R-:W-:-:S03]  /*f220*/  UMOV UR4, 0xffffffff ;  /* 0xffffffff00047882 */ /* 0x000fc60000000000 */
[----:B------:R-:W-:Y:S02]  /*f230*/  IMAD.IADD R3, R3, 0x1, R9 ;  /* 0x0000000103037824 */ /* 0x000fe400078e0209 */
[----:B------:R-:W-:Y:S02]  /*f240*/  IMAD R9, R28, UR6, RZ ;  /* 0x000000061c097c24 */ /* 0x000fe4000f8e02ff */
[----:B------:R-:W-:-:S04]  /*f250*/  IMAD.WIDE.U32 R2, R6, UR6, R2 ;  /* 0x0000000606027c25 */ /* 0x000fc8000f8e0002 */
[----:B------:R-:W-:-:S04]  /*f260*/  IMAD R9, R6, UR7, R9 ;  /* 0x0000000706097c24 */ /* 0x000fc8000f8e0209 */
[----:B------:R-:W-:Y:S02]  /*f270*/  IMAD.IADD R3, R3, 0x1, R9 ;  /* 0x0000000103037824 */ /* 0x000fe400078e0209 */
[----:B------:R-:W-:Y:S02]  /*f280*/  IMAD.MOV.U32 R9, RZ, RZ, -0xa0 ;  /* 0xffffff60ff097424 */ /* 0x000fe400078e00ff */
[----:B------:R-:W-:-:S04]  /*f290*/  IMAD.WIDE.U32 R2, R26, UR8, R2 ;  /* 0x000000081a027c25 */ /* 0x000fc8000f8e0002 */
[----:B------:R-:W-:Y:S01]  /*f2a0*/  IMAD R9, R11, R9, UR41 ;  /* 0x000000290b097e24 */ /* 0x000fe2000f8e0209 */
[----:B------:R-:W-:-:S03]  /*f2b0*/  IADD3 R23, P0, R2, UR10, RZ ;  /* 0x0000000a02177c10 */ /* 0x000fc6000ff1e0ff */
[----:B------:R-:W-:Y:S01]  /*f2c0*/  IMAD.IADD R9, R9, 0x1, -R13 ;  /* 0x0000000109097824 */ /* 0x000fe200078e0a0d */
[----:B------:R-:W-:-:S04]  /*f2d0*/  IADD3.X R22, R0, UR11, R3, P0, !PT ;  /* 0x0000000b00167c10 */ /* 0x000fc800087fe403 */
[----:B------:R-:W-:-:S13]  /*f2e0*/  ISETP.GE.AND P0, PT, R9, 0x1, PT ;  /* 0x000000010900780c */ /* 0x000fda0003f06270 */
[----:B------:R-:W-:Y:S01]  /*f2f0*/  @P0 LOP3.LUT R36, R36, 0x20, RZ, 0xfc, !PT ;  /* 0x0000002024240812 */ /* 0x000fe200078efcff */
[----:B------:R-:W-:Y:S06]  /*f300*/  BRA.DIV UR4, `(.L_x_3893) ;  /* 0x0000005204cc7947 */ /* 0x000fec000b800000 */
[----:B------:R-:W0:Y:S01]  /*f310*/  SHFL.IDX PT, R2, R20, RZ, 0x1c1f ;  /* 0x001c1fff14027589 */ /* 0x000e2200000e0000 */
[----:B------:R-:W1:Y:S01]  /*f320*/  LDC R12, c[0x0][0x2f4] ;  /* 0x0000bd00ff0c7b82 */ /* 0x000e620000000800 */
[C---:B------:R-:W-:Y:S02]  /*f330*/  LOP3.LUT R13, R37.reuse, 0x40, RZ, 0xfc, !PT ;  /* 0x00000040250d7812 */ /* 0x040fe400078efcff */
[----:B------:R-:W2:Y:S01]  /*f340*/  SHFL.IDX PT, R0, R10, RZ, 0x1c1f ;  /* 0x001c1fff0a007589 */ /* 0x000ea200000e0000 */
[----:B------:R-:W-:Y:S02]  /*f350*/  LOP3.LUT R11, R37, 0x80, RZ, 0xfc, !PT ;  /* 0x00000080250b7812 */ /* 0x000fe400078efcff */
[C---:B------:R-:W-:Y:S01]  /*f360*/  ISETP.GE.AND P6, PT, R9.reuse, 0x81, PT ;  /* 0x000000810900780c */ /* 0x040fe20003fc6270 */
[----:B------:R-:W-:Y:S01]  /*f370*/  SHFL.IDX PT, R22, R22, RZ, 0x1c1f ;  /* 0x001c1fff16167589 */ /* 0x000fe200000e0000 */
[----:B------:R-:W-:Y:S02]  /*f380*/  LOP3.LUT R36, R36, 0xffffff7f, RZ, 0xc0, !PT ;  /* 0xffffff7f24247812 */ /* 0x000fe400078ec0ff */
[----:B------:R-:W-:-:S02]  /*f390*/  ISETP.GE.AND P5, PT, R9, 0x21, PT ;  /* 0x000000210900780c */ /* 0x000fc40003fa6270 */
[----:B------:R-:W-:-:S07]  /*f3a0*/  ISETP.GE.AND P4, PT, R9, 0x41, PT ;  /* 0x000000410900780c */ /* 0x000fce0003f86270 */
[----:B------:R-:W-:Y:S02]  /*f3b0*/  @P6 LOP3.LUT R36, R36, 0x80, RZ, 0xfc, !PT ;  /* 0x0000008024246812 */ /* 0x000fe400078efcff */
[C---:B0-----:R-:W-:Y:S02]  /*f3c0*/  IADD3 R2, P0, R37.reuse, R2, RZ ;  /* 0x0000000225027210 */ /* 0x041fe40007f1e0ff */
[-C--:B-1----:R-:W-:Y:S02]  /*f3d0*/  ISETP.GE.AND P2, PT, R37, R12.reuse, PT ;  /* 0x0000000c2500720c */ /* 0x082fe40003f46270 */
[----:B------:R-:W-:Y:S01]  /*f3e0*/  ISETP.GE.AND P1, PT, R13, R12, PT ;  /* 0x0000000c0d00720c */ /* 0x000fe20003f26270 */
[----:B--2---:R-:W-:Y:S01]  /*f3f0*/  IMAD.X R3, RZ, RZ, R0, P0 ;  /* 0x000000ffff037224 */ /* 0x004fe200000e0600 */
[C---:B------:R-:W-:Y:S01]  /*f400*/  ISETP.LT.OR P0, PT, R9.reuse, 0x1, P2 ;  /* 0x000000010900780c */ /* 0x040fe20001701670 */
[----:B------:R-:W-:Y:S01]  /*f410*/  IMAD.IADD R0, R18, 0x1, R21 ;  /* 0x0000000112007824 */ /* 0x000fe200078e0215 */
[----:B------:R-:W-:-:S11]  /*f420*/  ISETP.LT.OR P3, PT, R9, 0x1, P1 ;  /* 0x000000010900780c */ /* 0x000fd60000f61670 */
[----:B------:R-:W-:Y:S01]  /*f430*/  LDGSTS.E.BYPASS.LTC128B.128 [R0+0xf200], desc[UR52][R2.64], !P0 ;  /* 0x0f20000002007fae */ /* 0x000fe2000c101d74 */
[----:B------:R-:W-:-:S03]  /*f440*/  ISETP.GE.AND P0, PT, R11, R12, PT ;  /* 0x0000000c0b00720c */ /* 0x000fc60003f06270 */
        /* <DEDUP_REMOVED lines=10> */
[----:B------:R-:W-:Y:S01]  /*f4f0*/  LDGSTS.E.BYPASS.LTC128B.128 [R0+0x12200], desc[UR52][R2.64+0x40], !P3 ;  /* 0x1220004002007fae */ /* 0x000fe2000d901d74 */
[----:B------:R-:W-:-:S13]  /*f500*/  ISETP.LT.OR P3, PT, R9, 0x21, P0 ;  /* 0x000000210900780c */ /* 0x000fda0000761670 */
[----:B------:R0:W-:Y:S04]  /*f510*/  LDGSTS.E.BYPASS.LTC128B.128 [R0+0x14a00], desc[UR52][R2.64+0x80], !P3 ;  /* 0x14a0008002007fae */ /* 0x0001e8000d901d74 */
[----:B0-----:R-:W0:Y:S04]  /*f520*/  SHFL.IDX PT, R2, R20, 0x2, 0x1c1f ;  /* 0x005c1f0014027f89 */ /* 0x001e2800000e0000 */
[----:B------:R-:W1:Y:S04]  /*f530*/  SHFL.IDX PT, R3, R10, 0x2, 0x1c1f ;  /* 0x005c1f000a037f89 */ /* 0x000e6800000e0000 */
[----:B------:R-:W-:Y:S01]  /*f540*/  SHFL.IDX PT, R10, R10, 0x3, 0x1c1f ;  /* 0x007c1f000a0a7f89 */ /* 0x000fe200000e0000 */
        /* <DEDUP_REMOVED lines=8> */
[----:B0-----:R-:W0:Y:S02]  /*f5d0*/  SHFL.IDX PT, R2, R20, 0x3, 0x1c1f ;  /* 0x007c1f0014027f89 */ /* 0x001e2400000e0000 */
[----:B0-----:R-:W-:-:S05]  /*f5e0*/  IADD3 R2, P3, R37, R2, RZ ;  /* 0x0000000225027210 */ /* 0x001fca0007f7e0ff */
[----:B------:R-:W-:Y:S01]  /*f5f0*/  IMAD.X R3, RZ, RZ, R10, P3 ;  /* 0x000000ffff037224 */ /* 0x000fe200018e060a */
[----:B------:R-:W-:-:S13]  /*f600*/  ISETP.LT.OR P3, PT, R9, 0x61, P2 ;  /* 0x000000610900780c */ /* 0x000fda0001761670 */
[----:B------:R-:W-:Y:S01]  /*f610*/  LDGSTS.E.BYPASS.LTC128B.128 [R0+0x10a00], desc[UR52][R2.64], !P3 ;  /* 0x10a0000002007fae */ /* 0x000fe2000d901d74 */
[----:B------:R-:W-:-:S13]  /*f620*/  ISETP.LT.OR P3, PT, R9, 0x61, P1 ;  /* 0x000000610900780c */ /* 0x000fda0000f61670 */
[----:B------:R-:W-:Y:S01]  /*f630*/  LDGSTS.E.BYPASS.LTC128B.128 [R0+0x13200], desc[UR52][R2.64+0x40], !P3 ;  /* 0x1320004002007fae */ /* 0x000fe2000d901d74 */
[----:B------:R-:W-:-:S13]  /*f640*/  ISETP.LT.OR P3, PT, R9, 0x61, P0 ;  /* 0x000000610900780c */ /* 0x000fda0000761670 */
[----:B------:R0:W-:Y:S01]  /*f650*/  LDGSTS.E.BYPASS.LTC128B.128 [R0+0x15a00], desc[UR52][R2.64+0x80], !P3 ;  /* 0x15a0008002007fae */ /* 0x0001e2000d901d74 */
[----:B------:R-:W-:-:S03]  /*f660*/  ISETP.GE.AND P3, PT, R9, 0x61, PT ;  /* 0x000000610900780c */ /* 0x000fc60003f66270 */
[----:B0-----:R0:W1:Y:S10]  /*f670*/  SHFL.IDX PT, R2, R23, RZ, 0x1c1f ;  /* 0x001c1fff17027589 */ /* 0x00107400000e0000 */
.L_x_3984:
[C---:B------:R-:W-:Y:S02]  /*f680*/  ISETP.LT.OR P2, PT, R9.reuse, 0x81, P2 ;  /* 0x000000810900780c */ /* 0x040fe40001741670 */
        /* <DEDUP_REMOVED lines=8> */
[----:B------:R1:W-:Y:S04]  /*f710*/  LDGSTS.E.BYPASS.LTC128B.128 [R0+0x13a00], desc[UR52][R2.64+0x40], !P1 ;  /* 0x13a0004002007fae */ /* 0x0003e8000c901d74 */
[----:B------:R1:W-:Y:S01]  /*f720*/  LDGSTS.E.BYPASS.LTC128B.128 [R0+0x16200], desc[UR52][R2.64+0x80], !P0 ;  /* 0x1620008002007fae */ /* 0x0003e2000c101d74 */
[----:B------:R-:W-:Y:S01]  /*f730*/  PLOP3.LUT P0, PT, PT, PT, PT, 0x80, 0x0 ;  /* 0x000000000000781c */ /* 0x000fe20003f0f070 */
[----:B------:R-:W-:-:S12]  /*f740*/  NOP ;  /* 0x0000000000007918 */ /* 0x000fd80000000000 */
.L_x_3894:
        /* <DEDUP_REMOVED lines=11> */
.L_x_3895:
[----:B------:R1:W-:Y:S01]  /*f800*/  SYNCS.ARRIVE.TRANS64.A1T0 RZ, [R4+URZ+0x33470], RZ ;  /* 0x033470ff04ff79a7 */ /* 0x0003e2000810003f */
[----:B------:R-:W-:Y:S05]  /*f810*/  @!P2 BRA `(.L_x_3896) ;  /* 0x000000000004a947 */ /* 0x000fea0003800000 */
[----:B------:R-:W-:Y:S01]  /*f820*/  BPT.TRAP 0x1 ;  /* 0x000000040000795c */ /* 0x000fe20000300000 */
.L_x_3896:
[----:B------:R-:W2:Y:S01]  /*f830*/  LDL R2, [R1+0x14] ;  /* 0x0000140001027983 */ /* 0x000ea20000100800 */
[----:B------:R-:W-:Y:S01]  /*f840*/  BSSY B0, `(.L_x_3897) ;  /* 0x0000003000007945 */ /* 0x000fe20003800000 */
[----:B--2---:R-:W2:Y:S03]  /*f850*/  SYNCS.PHASECHK.TRANS64.TRYWAIT P0, [R4+URZ+0x33440], R2 ;  /* 0x03344002040075a7 */ /* 0x004ea6000800017f */
[----:B--2---:R-:W-:Y:S05]  /*f860*/  @!P0 BRA `(.L_x_3898) ;  /* 0x0000005400808947 */ /* 0x004fea0003800000 */
.L_x_3985:
[----:B------:R-:W-:Y:S05]  /*f870*/  BSYNC B0 ;  /* 0x0000000000007941 */ /* 0x000fea0003800000 */
.L_x_3897:
[----:B------:R-:W3:Y:S01]  /*f880*/  LDL R12, [R1] ;  /* 0x00000000010c7983 */ /* 0x000ee20000100800 */
[----:B------:R-:W-:Y:S01]  /*f890*/  ULDC.64 UR4, c[0x0][0x300] ;  /* 0x0000c00000047ab9 */ /* 0x000fe20000000a00 */
[----:B------:R-:W-:Y:S01]  /*f8a0*/  ULDC.64 UR6, c[0x0][0x310] ;  /* 0x0000c40000067ab9 */ /* 0x000fe20000000a00 */
[----:B------:R-:W-:Y:S02]  /*f8b0*/  IMAD R9, R30, UR4, RZ ;  /* 0x000000041e097c24 */ /* 0x000fe4000f8e02ff */
[----:B--2---:R-:W-:-:S04]  /*f8c0*/  IMAD.WIDE.U32 R2, R5, UR4, RZ ;  /* 0x0000000405027c25 */ /* 0x004fc8000f8e00ff */
[----:B------:R-:W-:Y:S02]  /*f8d0*/  IMAD R9, R5, UR5, R9 ;  /* 0x0000000505097c24 */ /* 0x000fe4000f8e0209 */
[----:B------:R-:W-:Y:S02]  /*f8e0*/  IMAD R32, R32, UR6, RZ ;  /* 0x0000000620207c24 */ /* 0x000fe4000f8e02ff */
[----:B------:R-:W-:Y:S02]  /*f8f0*/  IMAD.IADD R3, R3, 0x1, R9 ;  /* 0x0000000103037824 */ /* 0x000fe400078e0209 */
[C---:B------:R-:W-:Y:S02]  /*f900*/  IMAD R32, R7.reuse, UR7, R32 ;  /* 0x0000000707207c24 */ /* 0x040fe4000f8e0220 */
[----:B------:R-:W-:-:S04]  /*f910*/  IMAD.WIDE.U32 R2, R7, UR6, R2 ;  /* 0x0000000607027c25 */ /* 0x000fc8000f8e0002 */
[----:B------:R-:W-:Y:S01]  /*f920*/  IMAD R5, R27, UR4, RZ ;  /* 0x000000041b057c24 */ /* 0x000fe2000f8e02ff */
[----:B------:R-:W-:Y:S01]  /*f930*/  IADD3 R11, R3, R32, RZ ;  /* 0x00000020030b7210 */ /* 0x000fe20007ffe0ff */
[----:B------:R-:W-:Y:S02]  /*f940*/  IMAD.MOV.U32 R10, RZ, RZ, R2 ;  /* 0x000000ffff0a7224 */ /* 0x000fe400078e0002 */
[C---:B------:R-:W-:Y:S02]  /*f950*/  IMAD R5, R8.reuse, UR5, R5 ;  /* 0x0000000508057c24 */ /* 0x040fe4000f8e0205 */
[----:B------:R-:W-:Y:S01]  /*f960*/  IMAD.WIDE.U32 R2, R8, UR4, RZ ;  /* 0x0000000408027c25 */ /* 0x000fe2000f8e00ff */
[----:B------:R-:W-:-:S03]  /*f970*/  ULDC.64 UR4, c[0x0][0x308] ;  /* 0x0000c20000047ab9 */ /* 0x000fc60000000a00 */
[----:B------:R-:W-:Y:S02]  /*f980*/  IMAD.IADD R3, R3, 0x1, R5 ;  /* 0x0000000103037824 */ /* 0x000fe400078e0205 */
[----:B------:R-:W-:Y:S02]  /*f990*/  IMAD R7, R28, UR6, RZ ;  /* 0x000000061c077c24 */ /* 0x000fe4000f8e02ff */
[----:B------:R-:W-:-:S04]  /*f9a0*/  IMAD.WIDE.U32 R2, R6, UR6, R2 ;  /* 0x0000000606027c25 */ /* 0x000fc8000f8e0002 */
[----:B------:R-:W-:Y:S01]  /*f9b0*/  IMAD R7, R6, UR7, R7 ;  /* 0x0000000706077c24 */ /* 0x000fe2000f8e0207 */
[----:B------:R-:W-:Y:S01]  /*f9c0*/  ULDC.64 UR6, c[0x0][0x2e8] ;  /* 0x0000ba0000067ab9 */ /* 0x000fe20000000a00 */
[----:B------:R-:W-:-:S04]  /*f9d0*/  IMAD.WIDE.U32 R10, R26, UR4, R10 ;  /* 0x000000041a0a7c25 */ /* 0x000fc8000f8e000a */
[----:B------:R-:W-:Y:S01]  /*f9e0*/  IMAD.IADD R3, R3, 0x1, R7 ;  /* 0x0000000103037824 */ /* 0x000fe200078e0207 */
[----:B------:R-:W-:Y:S01]  /*f9f0*/  IADD3 R5, P0, R10, UR6, RZ ;  /* 0x000000060a057c10 */ /* 0x000fe2000ff1e0ff */
[----:B------:R-:W-:-:S04]  /*fa00*/  IMAD.WIDE.U32 R2, R26, UR4, R2 ;  /* 0x000000041a027c25 */ /* 0x000fc8000f8e0002 */
[----:B---3--:R-:W-:Y:S01]  /*fa10*/  IMAD R8, R12, UR4, RZ ;  /* 0x000000040c087c24 */ /* 0x008fe2000f8e02ff */
[----:B------:R-:W-:-:S03]  /*fa20*/  UMOV UR4, 0xffffffff ;  /* 0xffffffff00047882 */ /* 0x000fc60000000000 */
[----:B------:R-:W-:-:S05]  /*fa30*/  IMAD R8, R26, UR5, R8 ;  /* 0x000000051a087c24 */ /* 0x000fca000f8e0208 */
[----:B------:R-:W-:Y:S02]  /*fa40*/  IADD3.X R10, R11, UR7, R8, P0, !PT ;  /* 0x000000070b0a7c10 */ /* 0x000fe400087fe408 */
[----:B------:R-:W-:-:S04]  /*fa50*/  IADD3 R6, P0, R2, UR6, RZ ;  /* 0x0000000602067c10 */ /* 0x000fc8000ff1e0ff */
[----:B------:R-:W-:Y:S01]  /*fa60*/  IADD3.X R7, R8, UR7, R3, P0, !PT ;  /* 0x0000000708077c10 */ /* 0x000fe200087fe403 */
[----:B------:R-:W-:Y:S08]  /*fa70*/  BRA.DIV UR4, `(.L_x_3899) ;  /* 0x0000005604147947 */ /* 0x000ff0000b800000 */
[----:B------:R-:W2:Y:S01]  /*fa80*/  SHFL.IDX PT, R3, R5, RZ, 0x1c1f ;  /* 0x001c1fff05037589 */ /* 0x000ea200000e0000 */
[----:B------:R-:W-:Y:S01]  /*fa90*/  LOP3.LUT R36, R36, 0xfffffdff, RZ, 0xc0, !PT ;  /* 0xfffffdff24247812 */ /* 0x000fe200078ec0ff */
[----:B------:R-:W3:Y:S01]  /*faa0*/  LDC R9, c[0x0][0x2f4] ;  /* 0x0000bd00ff097b82 */ /* 0x000ee20000000800 */
[C---:B------:R-:W-:Y:S01]  /*fab0*/  LOP3.LUT R11, R37.reuse, 0x40, RZ, 0xfc, !PT ;  /* 0x00000040250b7812 */ /* 0x040fe200078efcff */
[----:B------:R-:W4:Y:S01]  /*fac0*/  SHFL.IDX PT, R2, R10, RZ, 0x1c1f ;  /* 0x001c1fff0a027589 */ /* 0x000f2200000e0000 */
[----:B------:R-:W-:Y:S02]  /*fad0*/  @P3 LOP3.LUT R36, R36, 0x200, RZ, 0xfc, !PT ;  /* 0x0000020024243812 */ /* 0x000fe400078efcff */
[----:B------:R-:W-:Y:S01]  /*fae0*/  LOP3.LUT R8, R37, 0x80, RZ, 0xfc, !PT ;  /* 0x0000008025087812 */ /* 0x000fe200078efcff */
[----:B------:R-:W-:Y:S01]  /*faf0*/  SHFL.IDX PT, R7, R7, RZ, 0x1c1f ;  /* 0x001c1fff07077589 */ /* 0x000fe200000e0000 */
[----:B------:R-:W-:-:S03]  /*fb00*/  LOP3.LUT P3, RZ, R36, 0x20, RZ, 0xc0, !PT ;  /* 0x0000002024ff7812 */ /* 0x000fc6000786c0ff */
[----:B------:R-:W-:Y:S10]  /*fb10*/  SHFL.IDX PT, R14, R6, RZ, 0x1c1f ;  /* 0x001c1fff060e7589 */ /* 0x000ff400000e0000 */
[----:B--2---:R-:W-:-:S02]  /*fb20*/  @P3 IADD3 R3, P0, R37, R3, RZ ;  /* 0x0000000325033210 */ /* 0x004fc40007f1e0ff */
[-C--:B---3--:R-:W-:Y:S02]  /*fb30*/  ISETP.GE.AND P6, PT, R37, R9.reuse, PT ;  /* 0x000000092500720c */ /* 0x088fe40003fc6270 */
[-C--:B------:R-:W-:Y:S01]  /*fb40*/  ISETP.GE.AND P2, PT, R11, R9.reuse, PT ;  /* 0x000000090b00720c */ /* 0x080fe20003f46270 */
[----:B----4-:R-:W-:Y:S01]  /*fb50*/  @P3 IMAD.X R2, RZ, RZ, R2, P0 ;  /* 0x000000ffff023224 */ /* 0x010fe200000e0602 */
[----:B------:R-:W-:-:S04]  /*fb60*/  ISETP.GE.AND P1, PT, R8, R9, PT ;  /* 0x000000090800720c */ /* 0x000fc80003f26270 */
[----:B------:R-:W-:-:S04]  /*fb70*/  @P3 LOP3.LUT R3, R3, R2, RZ, 0x3c, !PT ;  /* 0x0000000203033212 */ /* 0x000fc800078e3cff */
[----:B------:R-:W-:-:S04]  /*fb80*/  @P3 LOP3.LUT R2, R3, R2, RZ, 0x3c, !PT ;  /* 0x0000000203023212 */ /* 0x000fc800078e3cff */
[----:B------:R-:W-:-:S05]  /*fb90*/  @P3 LOP3.LUT R3, R3, R2, RZ, 0x3c, !PT ;  /* 0x0000000203033212 */ /* 0x000fca00078e3cff */
[----:B------:R-:W-:Y:S04]  /*fba0*/  @P3 LDGSTS.E.BYPASS.LTC128B.128 [R0+0x24200], desc[UR52][R2.64], !P6 ;  /* 0x2420000002003fae */ /* 0x000fe8000f101d74 */
[----:B------:R-:W-:Y:S04]  /*fbb0*/  @P3 LDGSTS.E.BYPASS.LTC128B.128 [R0+0x26a00], desc[UR52][R2.64+0x40], !P2 ;  /* 0x26a0004002003fae */ /* 0x000fe8000d101d74 */
[----:B------:R2:W-:Y:S01]  /*fbc0*/  @P3 LDGSTS.E.BYPASS.LTC128B.128 [R0+0x29200], desc[UR52][R2.64+0x80], !P1 ;  /* 0x2920008002003fae */ /* 0x0005e2000c901d74 */
[----:B------:R-:W-:-:S03]  /*fbd0*/  LOP3.LUT P3, RZ, R36, 0x200, RZ, 0xc0, !PT ;  /* 0x0000020024ff7812 */ /* 0x000fc6000786c0ff */
[----:B--2---:R-:W2:Y:S04]  /*fbe0*/  SHFL.IDX PT, R3, R5, 0x1, 0x1c1f ;  /* 0x003c1f0005037f89 */ /* 0x004ea800000e0000 */
[----:B------:R-:W3:Y:S01]  /*fbf0*/  SHFL.IDX PT, R2, R10, 0x1, 0x1c1f ;  /* 0x003c1f000a027f89 */ /* 0x000ee200000e0000 */
[----:B--2---:R-:W-:-:S05]  /*fc00*/  @P5 IADD3 R3, P0, R37, R3, RZ ;  /* 0x0000000325035210 */ /* 0x004fca0007f1e0ff */
[----:B---3--:R-:W-:-:S05]  /*fc10*/  @P5 IMAD.X R2, RZ, RZ, R2, P0 ;  /* 0x000000ffff025224 */ /* 0x008fca00000e0602 */
[----:B------:R-:W-:-:S04]  /*fc20*/  @P5 LOP3.LUT R3, R3, R2, RZ, 0x3c, !PT ;  /* 0x0000000203035212 */ /* 0x000fc800078e3cff */
[----:B------:R-:W-:-:S04]  /*fc30*/  @P5 LOP3.LUT R2, R3, R2, RZ, 0x3c, !PT ;  /* 0x0000000203025212 */ /* 0x000fc800078e3cff */
[----:B------:R-:W-:-:S05]  /*fc40*/  @P5 LOP3.LUT R3, R3, R2, RZ, 0x3c, !PT ;  /* 0x0000000203035212 */ /* 0x000fca00078e3cff */
[----:B------:R-:W-:Y:S04]  /*fc50*/  @P5 LDGSTS.E.BYPASS.LTC128B.128 [R0+0x24a00], desc[UR52][R2.64], !P6 ;  /* 0x24a0000002005fae */ /* 0x000fe8000f101d74 */
[----:B------:R-:W-:Y:S04]  /*fc60*/  @P5 LDGSTS.E.BYPASS.LTC128B.128 [R0+0x27200], desc[UR52][R2.64+0x40], !P2 ;  /* 0x2720004002005fae */ /* 0x000fe8000d101d74 */
[----:B------:R2:W-:Y:S04]  /*fc70*/  @P5 LDGSTS.E.BYPASS.LTC128B.128 [R0+0x29a00], desc[UR52][R2.64+0x80], !P1 ;  /* 0x29a0008002005fae */ /* 0x0005e8000c901d74 */
[----:B--2---:R-:W2:Y:S04]  /*fc80*/  SHFL.IDX PT, R3, R5, 0x2, 0x1c1f ;  /* 0x005c1f0005037f89 */ /* 0x004ea800000e0000 */
[----:B------:R-:W3:Y:S04]  /*fc90*/  SHFL.IDX PT, R2, R10, 0x2, 0x1c1f ;  /* 0x005c1f000a027f89 */ /* 0x000ee800000e0000 */
[----:B------:R-:W4:Y:S04]  /*fca0*/  SHFL.IDX PT, R5, R5, 0x3, 0x1c1f ;  /* 0x007c1f0005057f89 */ /* 0x000f2800000e0000 */
[----:B------:R-:W5:Y:S01]  /*fcb0*/  SHFL.IDX PT, R10, R10, 0x3, 0x1c1f ;  /* 0x007c1f000a0a7f89 */ /* 0x000f6200000e0000 */
[----:B--2---:R-:W-:-:S05]  /*fcc0*/  @P4 IADD3 R3, P0, R37, R3, RZ ;  /* 0x0000000325034210 */ /* 0x004fca0007f1e0ff */
[----:B---3--:R-:W-:Y:S01]  /*fcd0*/  @P4 IMAD.X R2, RZ, RZ, R2, P0 ;  /* 0x000000ffff024224 */ /* 0x008fe200000e0602 */
[----:B----4-:R-:W-:-:S04]  /*fce0*/  @P3 IADD3 R8, P0, R37, R5, RZ ;  /* 0x0000000525083210 */ /* 0x010fc80007f1e0ff */
[----:B------:R-:W-:Y:S01]  /*fcf0*/  @P4 LOP3.LUT R3, R3, R2, RZ, 0x3c, !PT ;  /* 0x0000000203034212 */ /* 0x000fe200078e3cff */
[----:B-----5:R-:W-:-:S03]  /*fd00*/  @P3 IMAD.X R9, RZ, RZ, R10, P0 ;  /* 0x000000ffff093224 */ /* 0x020fc600000e060a */
[----:B------:R-:W-:-:S04]  /*fd10*/  @P4 LOP3.LUT R2, R3, R2, RZ, 0x3c, !PT ;  /* 0x0000000203024212 */ /* 0x000fc800078e3cff */
[----:B------:R-:W-:-:S05]  /*fd20*/  @P4 LOP3.LUT R3, R3, R2, RZ, 0x3c, !PT ;  /* 0x0000000203034212 */ /* 0x000fca00078e3cff */
[----:B------:R-:W-:Y:S04]  /*fd30*/  @P4 LDGSTS.E.BYPASS.LTC128B.128 [R0+0x25200], desc[UR52][R2.64], !P6 ;  /* 0x2520000002004fae */ /* 0x000fe8000f101d74 */
[----:B------:R-:W-:Y:S04]  /*fd40*/  @P4 LDGSTS.E.BYPASS.LTC128B.128 [R0+0x27a00], desc[UR52][R2.64+0x40], !P2 ;  /* 0x27a0004002004fae */ /* 0x000fe8000d101d74 */
[----:B------:R2:W-:Y:S02]  /*fd50*/  @P4 LDGSTS.E.BYPASS.LTC128B.128 [R0+0x2a200], desc[UR52][R2.64+0x80], !P1 ;  /* 0x2a20008002004fae */ /* 0x0005e4000c901d74 */
[----:B--2---:R-:W-:-:S02]  /*fd60*/  @P3 IMAD.MOV.U32 R2, RZ, RZ, R8 ;  /* 0x000000ffff023224 */ /* 0x004fc400078e0008 */
[----:B------:R-:W-:-:S05]  /*fd70*/  @P3 IMAD.MOV.U32 R3, RZ, RZ, R9 ;  /* 0x000000ffff033224 */ /* 0x000fca00078e0009 */
[----:B------:R2:W-:Y:S04]  /*fd80*/  @P3 LDGSTS.E.BYPASS.LTC128B.128 [R0+0x25a00], desc[UR52][R2.64], !P6 ;  /* 0x25a0000002003fae */ /* 0x0005e8000f101d74 */
[----:B------:R2:W-:Y:S04]  /*fd90*/  @P3 LDGSTS.E.BYPASS.LTC128B.128 [R0+0x28200], desc[UR52][R2.64+0x40], !P2 ;  /* 0x2820004002003fae */ /* 0x0005e8000d101d74 */
[----:B------:R2:W-:Y:S02]  /*fda0*/  @P3 LDGSTS.E.BYPASS.LTC128B.128 [R0+0x2aa00], desc[UR52][R2.64+0x80], !P1 ;  /* 0x2aa0008002003fae */ /* 0x0005e4000c901d74 */
.L_x_3997:
[----:B------:R-:W-:Y:S01]  /*fdb0*/  LOP3.LUT P0, RZ, R36, 0x80, RZ, 0xc0, !PT ;  /* 0x0000008024ff7812 */ /* 0x000fe2000780c0ff */
[----:B------:R-:W-:-:S12]  /*fdc0*/  BSSY B0, `(.L_x_3900) ;  /* 0x0000010000007945 */ /* 0x000fd80003800000 */
[----:B------:R-:W-:Y:S05]  /*fdd0*/  @!P0 BRA `(.L_x_3901) ;  /* 0x0000000000388947 */ /* 0x000fea0003800000 */
[----:B------:R-:W3:Y:S01]  /*fde0*/  LDC R6, c[0x0][0x2f4] ;  /* 0x0000bd00ff067b82 */ /* 0x000ee20000000800 */
[C---:B------:R-:W-:Y:S02]  /*fdf0*/  LOP3.LUT R8, R37.reuse, 0x40, RZ, 0xfc, !PT ;  /* 0x0000004025087812 */ /* 0x040fe400078efcff */
[C---:B------:R-:W-:Y:S02]  /*fe00*/  LOP3.LUT R5, R37.reuse, 0x80, RZ, 0xfc, !PT ;  /* 0x0000008025057812 */ /* 0x040fe400078efcff */
[----:B--2---:R-:W-:-:S05]  /*fe10*/  IADD3 R2, P0, R37, R14, RZ ;  /* 0x0000000e25027210 */ /* 0x004fca0007f1e0ff */
[----:B------:R-:W-:Y:S01]  /*fe20*/  IMAD.X R3, RZ, RZ, R7, P0 ;  /* 0x000000ffff037224 */ /* 0x000fe200000e0607 */
[-C--:B---3--:R-:W-:Y:S02]  /*fe30*/  ISETP.GE.AND P3, PT, R37, R6.reuse, PT ;  /* 0x000000062500720c */ /* 0x088fe40003f66270 */
[-C--:B------:R-:W-:Y:S02]  /*fe40*/  ISETP.GE.AND P2, PT, R8, R6.reuse, PT ;  /* 0x000000060800720c */ /* 0x080fe40003f46270 */
[----:B------:R-:W-:-:S09]  /*fe50*/  ISETP.GE.AND P1, PT, R5, R6, PT ;  /* 0x000000060500720c */ /* 0x000fd20003f26270 */
[----:B------:R-:W-:Y:S01]  /*fe60*/  @!PT LDS RZ, [RZ] ;  /* 0x00000000fffff984 */ /* 0x000fe20000000800 */
[----:B------:R-:W-:Y:S01]  /*fe70*/  @!PT LDS RZ, [RZ] ;  /* 0x00000000fffff984 */ /* 0x000fe20000000800 */
[----:B------:R-:W-:Y:S01]  /*fe80*/  @!PT LDS RZ, [RZ] ;  /* 0x00000000fffff984 */ /* 0x000fe20000000800 */
[----:B------:R3:W-:Y:S04]  /*fe90*/  LDGSTS.E.BYPASS.LTC128B.128 [R0+0x26200], desc[UR52][R2.64], !P3 ;  /* 0x2620000002007fae */ /* 0x0007e8000d901d74 */
[----:B------:R3:W-:Y:S04]  /*fea0*/  LDGSTS.E.BYPASS.LTC128B.128 [R0+0x28a00], desc[UR52][R2.64+0x40], !P2 ;  /* 0x28a0004002007fae */ /* 0x0007e8000d101d74 */
[----:B------:R3:W-:Y:S02]  /*feb0*/  LDGSTS.E.BYPASS.LTC128B.128 [R0+0x2b200], desc[UR52][R2.64+0x80], !P1 ;  /* 0x2b20008002007fae */ /* 0x0007e4000c901d74 */
.L_x_3901:
[----:B------:R-:W-:Y:S05]  /*fec0*/  BSYNC B0 ;  /* 0x0000000000007941 */ /* 0x000fea0003800000 */
.L_x_3900:
[----:B------:R-:W-:Y:S01]  /*fed0*/  NOP ;  /* 0x0000000000007918 */ /* 0x000fe20000000000 */
[----:B------:R-:W-:-:S13]  /*fee0*/  PLOP3.LUT P0, PT, PT, PT, PT, 0x80, 0x0 ;  /* 0x000000000000781c */ /* 0x000fda0003f0f070 */
.L_x_3902:
[----:B------:R-:W-:Y:S02]  /*fef0*/  PLOP3.LUT P1, PT, P1, P0, PT, 0xa2, 0x0 ;  /* 0x000000000000781c */ /* 0x000fe40000f21472 */
[----:B------:R-:W-:-:S08]  /*ff00*/  @P0 R2UR P1, UR4, R4 ;  /* 0x00000000040402ca */ /* 0x000fd00000020000 */
[----:B------:R-:W-:-:S05]  /*ff10*/  @P0 PLOP3.LUT P0, PT, P1, PT, PT, 0x80, 0x0 ;  /* 0x000000000000081c */ /* 0x000fca0000f0f070 */
[----:B------:R-:W-:Y:S01]  /*ff20*/  @!P1 SYNCS.ARRIVE.TRANS64.RED.A0T1 RZ, [UR4+0x33430], RZ ;  /* 0x033430ffffff99a7 */ /* 0x000fe20008200404 */
[----:B------:R-:W-:Y:S07]  /*ff30*/  @!P1 ARRIVES.LDGSTSBAR.64.TRANSCNT [UR4+0x33430] ;  /* 0x03343000ff0099b0 */ /* 0x000fee0008000a84 */
[----:B------:R-:W-:Y:S05]  /*ff40*/  @P0 BRA.U.ANY `(.L_x_3902) ;  /* 0xfffffffd00e80947 */ /* 0x000fea000393ffff */
[----:B------:R-:W-:Y:S01]  /*ff50*/  NOP ;  /* 0x0000000000007918 */ /* 0x000fe20000000000 */
[----:B--23--:R-:W-:-:S05]  /*ff60*/  IMAD.U32 R0, RZ, RZ, UR46 ;  /* 0x0000002eff007e24 */ /* 0x00cfca000f8e00ff */
[----:B------:R-:W-:-:S13]  /*ff70*/  ISETP.NE.AND P2, PT, R0, 0x3, PT ;  /* 0x000000030000780c */ /* 0x000fda0003f45270 */
[----:B------:R-:W-:Y:S05]  /*ff80*/  @!P2 BRA `(.L_x_3903) ;  /* 0x000000000004a947 */ /* 0x000fea0003800000 */
[----:B------:R-:W-:Y:S01]  /*ff90*/  BPT.TRAP 0x1 ;  /* 0x000000040000795c */ /* 0x000fe20000300000 */
.L_x_3903:
[----:B------:R2:W-:Y:S02]  /*ffa0*/  SYNCS.ARRIVE.TRANS64.A1T0 RZ, [R4+URZ+0x33430], RZ ;  /* 0x033430ff04ff79a7 */ /* 0x0005e4000810003f */
[----:B------:R-:W-:Y:S05]  /*ffb0*/  WARPSYNC.ALL ;  /* 0x0000000000007948 */ /* 0x000fea0003800000 */
[C---:B------:R-:W-:Y:S01]  /*ffc0*/  R2UR UR5, R29.reuse ;  /* 0x000000001d0572ca */ /* 0x040fe200000e0000 */
        /* <DEDUP_REMOVED lines=15> */
[----:B------:R-:W-:Y:S01]  /*100c0*/  MOV R2, 0x0 ;  /* 0x0000000000027802 */ /* 0x000fe20000000f00 */
[----:B------:R-:W-:Y:S01]  /*100d0*/  ULDC.64 UR6, c[0x4][0x1b0] ;  /* 0x01006c0000067ab9 */ /* 0x000fe20000000a00 */
[----:B------:R-:W-:Y:S01]  /*100e0*/  ULDC.64 UR8, c[0x4][0x1b8] ;  /* 0x01006e0000087ab9 */ /* 0x000fe20000000a00 */
[----:B------:R-:W-:Y:S01]  /*100f0*/  ULDC.64 UR4, c[0x4][0xd0] ;  /* 0x0100340000047ab9 */ /* 0x000fe20000000a00 */
[----:B-12---:R-:W-:Y:S02]  /*10100*/  IMAD.U32 R4, RZ, RZ, UR6 ;  /* 0x00000006ff047e24 */ /* 0x006fe4000f8e00ff */
        /* <DEDUP_REMOVED lines=11> */
.L_x_3905:
[----:B------:R-:W-:Y:S05]  /*101c0*/  BSYNC B6 ;  /* 0x0000000000067941 */ /* 0x000fea0003800000 */
.L_x_3904:
[----:B------:R-:W3:Y:S01]  /*101d0*/  LDL R20, [R1] ;  /* 0x0000000001147983 */ /* 0x000ee20000100800 */
[----:B------:R-:W4:Y:S03]  /*101e0*/  LDC R5, c[0x0][0x448] ;  /* 0x00011200ff057b82 */ /* 0x000f260000000800 */
[----:B------:R0:W5:Y:S01]  /*101f0*/  LDL R8, [R1+0x10] ;  /* 0x0000100001087983 */ /* 0x0001620000100800 */
[----:B------:R-:W1:Y:S01]  /*10200*/  S2R R2, SR_TID.X ;  /* 0x0000000000027919 */ /* 0x000e620000002100 */
[C---:B------:R-:W-:Y:S01]  /*10210*/  R2UR UR7, R26.reuse ;  /* 0x000000001a0772ca */ /* 0x040fe200000e0000 */
[----:B------:R-:W-:Y:S01]  /*10220*/  ULDC.64 UR8, c[0x0][0x2d8] ;  /* 0x0000b60000087ab9 */ /* 0x000fe20000000a00 */
[----:B----4-:R-:W-:Y:S02]  /*10230*/  ISETP.NE.AND P0, PT, R5, 0x1, PT ;  /* 0x000000010500780c */ /* 0x010fe40003f05270 */
[----:B------:R-:W-:-:S11]  /*10240*/  R2UR UR10, R26 ;  /* 0x000000001a0a72ca */ /* 0x000fd600000e0000 */
[----:B------:R-:W4:Y:S01]  /*10250*/  @P0 LDC R3, c[0x0][0x44c] ;  /* 0x00011300ff030b82 */ /* 0x000f220000000800 */
[C---:B-1----:R-:W-:Y:S01]  /*10260*/  LOP3.LUT R21, R2.reuse, 0x7f, RZ, 0xc0, !PT ;  /* 0x0000007f02157812 */ /* 0x042fe200078ec0ff */
[----:B------:R-:W-:-:S06]  /*10270*/  IMAD.SHL.U32 R2, R2, 0x20, RZ ;  /* 0x0000002002027824 */ /* 0x000fcc00078e00ff */
[----:B--2---:R-:W1:Y:S01]  /*10280*/  @P0 LDC R4, c[0x0][0x450] ;  /* 0x00011400ff040b82 */ /* 0x004e620000000800 */
[----:B------:R-:W-:Y:S02]  /*10290*/  SHF.R.U32.HI R21, RZ, 0x2, R21 ;  /* 0x00000002ff157819 */ /* 0x000fe40000011615 */
[----:B------:R-:W-:Y:S02]  /*102a0*/  SHF.L.U32 R25, R25, 0x7, RZ ;  /* 0x0000000719197819 */ /* 0x000fe400000006ff */
[----:B------:R-:W-:Y:S01]  /*102b0*/  LOP3.LUT R2, R21, 0x60, R2, 0xf8, !PT ;  /* 0x0000006015027812 */ /* 0x000fe200078ef802 */
[----:B------:R-:W-:-:S03]  /*102c0*/  UMOV UR4, UR38 ;  /* 0x0000002600047c82 */ /* 0x000fc60008000000 */
[----:B------:R-:W-:Y:S01]  /*102d0*/  LOP3.LUT R0, R2, R25, RZ, 0xfc, !PT ;  /* 0x0000001902007212 */ /* 0x000fe200078efcff */
[----:B------:R-:W-:Y:S02]  /*102e0*/  UMOV UR5, UR45 ;  /* 0x0000002d00057c82 */ /* 0x000fe40008000000 */
[----:B------:R-:W-:Y:S02]  /*102f0*/  UIMAD.WIDE.U32 UR4, UR7, UR8, UR4 ;  /* 0x00000008070472a5 */ /* 0x000fe4000f8e0004 */
[----:B----4-:R-:W-:-:S04]  /*10300*/  @P0 IMAD.HI.U32 R3, R0, R3, RZ ;  /* 0x0000000300030227 */ /* 0x010fc800078e00ff */
[----:B------:R-:W-:Y:S01]  /*10310*/  IMAD.MOV.U32 R2, RZ, RZ, R0 ;  /* 0x000000ffff027224 */ /* 0x000fe200078e0000 */
[----:B-1----:R-:W-:-:S04]  /*10320*/  @P0 SHF.R.U32.HI R2, RZ, R4, R3 ;  /* 0x00000004ff020219 */ /* 0x002fc80000011603 */
[--C-:B------:R-:W-:Y:S01]  /*10330*/  SHF.R.S32.HI R3, RZ, 0x1f, R2.reuse ;  /* 0x0000001fff037819 */ /* 0x100fe20000011402 */
[----:B------:R-:W-:-:S04]  /*10340*/  IMAD.MOV R4, RZ, RZ, -R2 ;  /* 0x000000ffff047224 */ /* 0x000fc800078e0a02 */
[----:B------:R-:W-:-:S05]  /*10350*/  IMAD R0, R5, R4, R0 ;  /* 0x0000000405007224 */ /* 0x000fca00078e0200 */
[----:B------:R-:W-:Y:S02]  /*10360*/  SHF.R.S32.HI R4, RZ, 0x1f, R0 ;  /* 0x0000001fff047819 */ /* 0x000fe40000011400 */
[C---:B------:R-:W-:Y:S02]  /*10370*/  LOP3.LUT R10, R37.reuse, 0x40, RZ, 0xfc, !PT ;  /* 0x00000040250a7812 */ /* 0x040fe400078efcff */
[----:B------:R-:W-:Y:S02]  /*10380*/  LOP3.LUT R6, R37, 0x80, RZ, 0xfc, !PT ;  /* 0x0000008025067812 */ /* 0x000fe400078efcff */
[----:B---3--:R-:W-:Y:S02]  /*10390*/  R2UR UR6, R20 ;  /* 0x00000000140672ca */ /* 0x008fe400000e0000 */
[----:B------:R-:W1:Y:S11]  /*103a0*/  S2R R20, SR_TID.X ;  /* 0x0000000000147919 */ /* 0x000e760000002100 */
[----:B------:R-:W-:-:S04]  /*103b0*/  UIMAD UR6, UR6, UR8, URZ ;  /* 0x00000008060672a4 */ /* 0x000fc8000f8e023f */
[----:B------:R-:W-:-:S03]  /*103c0*/  UIMAD UR6, UR10, UR9, UR6 ;  /* 0x000000090a0672a4 */ /* 0x000fc6000f8e0206 */
        /* <DEDUP_REMOVED lines=11> */
[----:B------:R-:W-:-:S03]  /*10480*/  ULDC.64 UR4, c[0x0][0x2c8] ;  /* 0x0000b20000047ab9 */ /* 0x000fc60000000a00 */
[----:B------:R-:W-:Y:S02]  /*10490*/  IMAD.IADD R3, R3, 0x1, R7 ;  /* 0x0000000103037824 */ /* 0x000fe400078e0207 */
[----:B------:R-:W-:Y:S02]  /*104a0*/  IMAD R7, R4, UR4, RZ ;  /* 0x0000000404077c24 */ /* 0x000fe4000f8e02ff */
[----:B------:R-:W-:-:S04]  /*104b0*/  IMAD.WIDE.U32 R2, R0, UR4, R2 ;  /* 0x0000000400027c25 */ /* 0x000fc8000f8e0002 */
[----:B------:R-:W-:Y:S01]  /*104c0*/  IMAD R7, R0, UR5, R7 ;  /* 0x0000000500077c24 */ /* 0x000fe2000f8e0207 */
[----:B------:R-:W-:Y:S02]  /*104d0*/  ULDC.64 UR4, c[0x0][0x280] ;  /* 0x0000a00000047ab9 */ /* 0x000fe40000000a00 */
[----:B------:R-:W-:Y:S01]  /*104e0*/  IADD3 R0, P0, R2, UR4, RZ ;  /* 0x0000000402007c10 */ /* 0x000fe2000ff1e0ff */
[----:B------:R-:W-:Y:S01]  /*104f0*/  ULDC UR4, c[0x0][0x2b8] ;  /* 0x0000ae0000047ab9 */ /* 0x000fe20000000800 */
[----:B-1----:R-:W-:Y:S02]  /*10500*/  LOP3.LUT R20, R20, 0x7f, RZ, 0xc0, !PT ;  /* 0x0000007f14147812 */ /* 0x002fe400078ec0ff */
[----:B------:R-:W-:Y:S01]  /*10510*/  IADD3.X R4, R3, UR5, R7, P0, !PT ;  /* 0x0000000503047c10 */ /* 0x000fe200087fe407 */
[----:B------:R-:W-:Y:S01]  /*10520*/  UMOV UR5, 0xffffffff ;  /* 0xffffffff00057882 */ /* 0x000fe20000000000 */
[----:B------:R-:W-:Y:S02]  /*10530*/  ISETP.GE.AND P3, PT, R37, UR4, PT ;  /* 0x0000000425007c0c */ /* 0x000fe4000bf66270 */
[----:B------:R-:W-:-:S02]  /*10540*/  ISETP.GE.AND P2, PT, R10, UR4, PT ;  /* 0x000000040a007c0c */ /* 0x000fc4000bf46270 */
[----:B------:R-:W-:Y:S02]  /*10550*/  ISETP.GE.AND P1, PT, R6, UR4, PT ;  /* 0x0000000406007c0c */ /* 0x000fe4000bf26270 */
[----:B------:R-:W-:Y:S01]  /*10560*/  SHF.R.U32.HI R10, RZ, 0x2, R20 ;  /* 0x00000002ff0a7819 */ /* 0x000fe20000011614 */
[----:B0-----:R-:W-:Y:S10]  /*10570*/  BRA.DIV UR5, `(.L_x_3906) ;  /* 0x0000005205287947 */ /* 0x001ff4000b800000 */
[----:B------:R-:W0:Y:S01]  /*10580*/  SHFL.IDX PT, R14, R0, RZ, 0x1c1f ;  /* 0x001c1fff000e7589 */ /* 0x000e2200000e0000 */
[----:B------:R-:W-:Y:S02]  /*10590*/  IMAD R35, R35, R5, RZ ;  /* 0x0000000523237224 */ /* 0x000fe400078e02ff */
[----:B------:R-:W-:Y:S01]  /*105a0*/  IMAD.IADD R25, R10, 0x1, R25 ;  /* 0x000000010a197824 */ /* 0x000fe200078e0219 */
        /* <DEDUP_REMOVED lines=30> */
[----:B------:R1:W-:Y:S04]  /*10790*/  @!P0 LDGSTS.E.BYPASS.LTC128B.128 [R8+0x21200], desc[UR52][R2.64+0x40], !P2 ;  /* 0x2120004002088fae */ /* 0x0003e8000d101d74 */
[----:B0-----:R1:W-:Y:S02]  /*107a0*/  @!P0 LDGSTS.E.BYPASS.LTC128B.128 [R8+0x23200], desc[UR52][R2.64+0x80], !P1 ;  /* 0x2320008002088fae */ /* 0x0013e4000c901d74 */
.L_x_4006:
[----:B-1----:R-:W-:Y:S01]  /*107b0*/  VIADD R0, R25, 0x60 ;  /* 0x0000006019007836 */ /* 0x002fe20000000000 */
[----:B------:R-:W-:Y:S04]  /*107c0*/  BSSY B0, `(.L_x_3907) ;  /* 0x000000b000007945 */ /* 0x000fe80003800000 */
[----:B------:R-:W-:-:S13]  /*107d0*/  ISETP.GE.AND P0, PT, R0, R35, PT ;  /* 0x000000230000720c */ /* 0x000fda0003f06270 */
[----:B------:R-:W-:Y:S05]  /*107e0*/  @P0 BRA `(.L_x_3908) ;  /* 0x0000000000200947 */ /* 0x000fea0003800000 */
[----:B--2---:R-:W-:-:S05]  /*107f0*/  IADD3 R2, P0, R37, R14, RZ ;  /* 0x0000000e25027210 */ /* 0x004fca0007f1e0ff */
[----:B------:R-:W-:-:S05]  /*10800*/  IMAD.X R3, RZ, RZ, R4, P0 ;  /* 0x000000ffff037224 */ /* 0x000fca00000e0604 */
[----:B------:R-:W-:Y:S01]  /*10810*/  @!PT LDS RZ, [RZ] ;  /* 0x00000000fffff984 */ /* 0x000fe20000000800 */
[----:B------:R-:W-:Y:S01]  /*10820*/  @!PT LDS RZ, [RZ] ;  /* 0x00000000fffff984 */ /* 0x000fe20000000800 */
[----:B------:R-:W-:Y:S01]  /*10830*/  @!PT LDS RZ, [RZ] ;  /* 0x00000000fffff984 */ /* 0x000fe20000000800 */
[----:B------:R0:W-:Y:S04]  /*10840*/  LDGSTS.E.BYPASS.LTC128B.128 [R8+0x1fa00], desc[UR52][R2.64], !P3 ;  /* 0x1fa0000002087fae */ /* 0x0001e8000d901d74 */
[----:B------:R0:W-:Y:S04]  /*10850*/  LDGSTS.E.BYPASS.LTC128B.128 [R8+0x21a00], desc[UR52][R2.64+0x40], !P2 ;  /* 0x21a0004002087fae */ /* 0x0001e8000d101d74 */
[----:B------:R0:W-:Y:S02]  /*10860*/  LDGSTS.E.BYPASS.LTC128B.128 [R8+0x23a00], desc[UR52][R2.64+0x80], !P1 ;  /* 0x23a0008002087fae */ /* 0x0001e4000c901d74 */
.L_x_3908:
[----:B------:R-:W-:Y:S05]  /*10870*/  BSYNC B0 ;  /* 0x0000000000007941 */ /* 0x000fea0003800000 */
.L_x_3907:
[----:B------:R-:W-:Y:S01]  /*10880*/  NOP ;  /* 0x0000000000007918 */ /* 0x000fe20000000000 */
[----:B------:R-:W-:-:S13]  /*10890*/  PLOP3.LUT P0, PT, PT, PT, PT, 0x80, 0x0 ;  /* 0x000000000000781c */ /* 0x000fda0003f0f070 */
.L_x_3909:
[----:B------:R-:W-:Y:S02]  /*108a0*/  PLOP3.LUT P1, PT, P1, P0, PT, 0xa2, 0x0 ;  /* 0x000000000000781c */ /* 0x000fe40000f21472 */
[----:B------:R-:W-:-:S08]  /*108b0*/  @P0 R2UR P1, UR4, R18 ;  /* 0x00000000120402ca */ /* 0x000fd00000020000 */
[----:B------:R-:W-:-:S05]  /*108c0*/  @P0 PLOP3.LUT P0, PT, P1, PT, PT, 0x80, 0x0 ;  /* 0x000000000000081c */ /* 0x000fca0000f0f070 */
[----:B------:R-:W-:Y:S01]  /*108d0*/  @!P1 SYNCS.ARRIVE.TRANS64.RED.A0T1 RZ, [UR4+0x33400], RZ ;  /* 0x033400ffffff99a7 */ /* 0x000fe20008200404 */
[----:B------:R-:W-:Y:S07]  /*108e0*/  @!P1 ARRIVES.LDGSTSBAR.64.TRANSCNT [UR4+0x33400] ;  /* 0x03340000ff0099b0 */ /* 0x000fee0008000a84 */
[----:B------:R-:W-:Y:S05]  /*108f0*/  @P0 BRA.U.ANY `(.L_x_3909) ;  /* 0xfffffffd00e80947 */ /* 0x000fea000393ffff */
[----:B0-----:R-:W3:Y:S02]  /*10900*/  LDL.LU R2, [R1+0x18] ;  /* 0x0000180001027983 */ /* 0x001ee40000300800 */
        /* <DEDUP_REMOVED lines=11> */
.L_x_4007:
[----:B------:R-:W-:Y:S05]  /*109c0*/  BSYNC B0 ;  /* 0x0000000000007941 */ /* 0x000fea0003800000 */
.L_x_3910:
[----:B------:R-:W-:-:S06]  /*109d0*/  UISETP.GE.AND UP0, UPT, UR41, 0xa1, UPT ;  /* 0x000000a12900788c */ /* 0x000fcc000bf06270 */
[----:B------:R-:W-:-:S13]  /*109e0*/  PLOP3.LUT P0, PT, PT, PT, UP0, 0x40, 0x0 ;  /* 0x000000000000781c */ /* 0x000fda0003f0e808 */
[----:B------:R-:W-:Y:S05]  /*109f0*/  @P0 BRA `(.L_x_3912) ;  /* 0x0000001c00680947 */ /* 0x000fea0003800000 */
[----:B------:R-:W-:Y:S01]  /*10a00*/  UIADD3 UR4, UR42, -0x2, URZ ;  /* 0xfffffffe2a047890 */ /* 0x000fe2000fffe03f */
[----:B------:R-:W-:Y:S02]  /*10a10*/  IMAD.MOV.U32 R21, RZ, RZ, R34 ;  /* 0x000000ffff157224 */ /* 0x000fe400078e0022 */
[----:B------:R-:W-:-:S03]  /*10a20*/  IMAD.MOV.U32 R20, RZ, RZ, R31 ;  /* 0x000000ffff147224 */ /* 0x000fc600078e001f */
[----:B------:R-:W-:-:S07]  /*10a30*/  IMAD.U32 R32, RZ, RZ, UR4 ;  /* 0x00000004ff207e24 */ /* 0x000fce000f8e00ff */
.L_x_3932:
[----:B---3--:R-:W3:Y:S01]  /*10a40*/  LDL R4, [R1+0x4] ;  /* 0x0000040001047983 */ /* 0x008ee20000100800 */
[----:B0-----:R-:W0:Y:S01]  /*10a50*/  LDC R3, c[0x0][0x430] ;  /* 0x00010c00ff037b82 */ /* 0x001e220000000800 */
[----:B-1----:R-:W1:Y:S01]  /*10a60*/  S2R R0, SR_TID.X ;  /* 0x0000000000007919 */ /* 0x002e620000002100 */
[----:B0-----:R-:W-:Y:S01]  /*10a70*/  ISETP.NE.AND P2, PT, R3, 0x1, PT ;  /* 0x000000010300780c */ /* 0x001fe20003f45270 */
[----:B------:R-:W0:Y:S01]  /*10a80*/  S2R R6, SR_TID.X ;  /* 0x0000000000067919 */ /* 0x000e220000002100 */
[----:B------:R-:W-:Y:S01]  /*10a90*/  IMAD.MOV.U32 R7, RZ, RZ, 0xa0 ;  /* 0x000000a0ff077424 */ /* 0x000fe200078e00ff */
[----:B-1----:R-:W-:-:S10]  /*10aa0*/  LOP3.LUT R2, R0, 0x7f, RZ, 0xc0, !PT ;  /* 0x0000007f00027812 */ /* 0x002fd400078ec0ff */
[----:B------:R-:W1:Y:S01]  /*10ab0*/  @P2 LDC R3, c[0x0][0x434] ;  /* 0x00010d00ff032b82 */ /* 0x000e620000000800 */
[----:B------:R-:W-:-:S07]  /*10ac0*/  SHF.L.U32 R0, R0, 0x5, RZ ;  /* 0x0000000500007819 */ /* 0x000fce00000006ff */
[----:B------:R-:W4:Y:S01]  /*10ad0*/  @P2 LDC R5, c[0x0][0x438] ;  /* 0x00010e00ff052b82 */ /* 0x000f220000000800 */
[----:B------:R-:W-:Y:S01]  /*10ae0*/  SHF.R.U32.HI R2, RZ, 0x2, R2 ;  /* 0x00000002ff027819 */ /* 0x000fe20000011602 */
[----:B------:R-:W-:-:S03]  /*10af0*/  IMAD R10, R32, R7, UR37 ;  /* 0x00000025200a7e24 */ /* 0x000fc6000f8e0207 */
[----:B------:R-:W-:-:S05]  /*10b00*/  LOP3.LUT R0, R2, 0x60, R0, 0xf8, !PT ;  /* 0x0000006002007812 */ /* 0x000fca00078ef800 */
[----:B------:R-:W-:-:S04]  /*10b10*/  IMAD.IADD R0, R0, 0x1, R10 ;  /* 0x0000000100007824 */ /* 0x000fc800078e020a */
[----:B-1----:R-:W-:Y:S01]  /*10b20*/  @P2 IMAD.HI.U32 R2, R0, R3, RZ ;  /* 0x0000000300022227 */ /* 0x002fe200078e00ff */
[----:B------:R-:W-:Y:S05]  /*10b30*/  YIELD ;  /* 0x0000000000007946 */ /* 0x000fea0003800000 */
[----:B------:R-:W-:Y:S01]  /*10b40*/  IMAD.MOV.U32 R9, RZ, RZ, R0 ;  /* 0x000000ffff097224 */ /* 0x000fe200078e0000 */
[----:B------:R-:W-:Y:S01]  /*10b50*/  ULDC.64 UR4, c[0x0][0x428] ;  /* 0x00010a0000047ab9 */ /* 0x000fe20000000a00 */
[----:B----4-:R-:W-:Y:S01]  /*10b60*/  @P2 SHF.R.U32.HI R9, RZ, R5, R2 ;  /* 0x00000005ff092219 */ /* 0x010fe20000011602 */
[----:B------:R-:W-:-:S03]  /*10b70*/  ULDC.64 UR6, c[0x0][0x418] ;  /* 0x0001060000067ab9 */ /* 0x000fc60000000a00 */
[--C-:B------:R-:W-:Y:S01]  /*10b80*/  SHF.R.S32.HI R3, RZ, 0x1f, R9.reuse ;  /* 0x0000001fff037819 */ /* 0x100fe20000011409 */
[----:B------:R-:W-:Y:S01]  /*10b90*/  IMAD.MOV.U32 R2, RZ, RZ, R9 ;  /* 0x000000ffff027224 */ /* 0x000fe200078e0009 */
[----:B0-----:R-:W-:-:S03]  /*10ba0*/  LOP3.LUT R6, R6, 0x7f, RZ, 0xc0, !PT ;  /* 0x0000007f06067812 */ /* 0x001fc600078ec0ff */
[----:B------:R-:W-:Y:S01]  /*10bb0*/  IMAD.WIDE.U32 R2, R33, UR4, R2 ;  /* 0x0000000421027c25 */ /* 0x000fe2000f8e0002 */
[----:B------:R-:W-:Y:S02]  /*10bc0*/  SHF.R.U32.HI R11, RZ, 0x2, R6 ;  /* 0x00000002ff0b7819 */ /* 0x000fe40000011606 */
[----:B------:R-:W-:Y:S01]  /*10bd0*/  LEA R6, P0, R2, UR6, 0x2 ;  /* 0x0000000602067c11 */ /* 0x000fe2000f8010ff */
[----:B---3--:R-:W-:-:S04]  /*10be0*/  IMAD R4, R4, UR4, RZ ;  /* 0x0000000404047c24 */ /* 0x008fc8000f8e02ff */
[----:B------:R-:W-:-:S04]  /*10bf0*/  IMAD R4, R33, UR5, R4 ;  /* 0x0000000521047c24 */ /* 0x000fc8000f8e0204 */
[----:B------:R-:W-:-:S05]  /*10c00*/  IMAD.IADD R3, R4, 0x1, R3 ;  /* 0x0000000104037824 */ /* 0x000fca00078e0203 */
[----:B------:R-:W-:Y:S01]  /*10c10*/  LEA.HI.X R7, R2, UR7, R3, 0x2, P0 ;  /* 0x0000000702077c11 */ /* 0x000fe200080f1403 */
[----:B------:R-:W0:Y:S01]  /*10c20*/  S2R R8, SR_TID.X ;  /* 0x0000000000087919 */ /* 0x000e220000002100 */
[----:B------:R-:W1:Y:S04]  /*10c30*/  @P2 LDC R3, c[0x0][0x434] ;  /* 0x00010d00ff032b82 */ /* 0x000e680000000800 */
[----:B------:R3:W4:Y:S04]  /*10c40*/  LDG.E R7, desc[UR52][R6.64] ;  /* 0x0000003406077981 */ /* 0x000728000c1e1900 */
[----:B------:R-:W2:Y:S01]  /*10c50*/  @P2 LDC R2, c[0x0][0x438] ;  /* 0x00010e00ff022b82 */ /* 0x000ea20000000800 */
[----:B0-----:R-:W-:-:S05]  /*10c60*/  IMAD.SHL.U32 R8, R8, 0x20, RZ ;  /* 0x0000002008087824 */ /* 0x001fca00078e00ff */
[----:B------:R-:W-:-:S04]  /*10c70*/  LOP3.LUT R8, R11, 0x60, R8, 0xf8, !PT ;  /* 0x000000600b087812 */ /* 0x000fc800078ef808 */
[----:B------:R-:W-:-:S04]  /*10c80*/  LOP3.LUT R8, R8, 0x80, RZ, 0xfc, !PT ;  /* 0x0000008008087812 */ /* 0x000fc800078efcff */
[C---:B------:R-:W-:Y:S01]  /*10c90*/  ISETP.GT.U32.AND P1, PT, R8.reuse, 0x9f, PT ;  /* 0x0000009f0800780c */ /* 0x040fe20003f24070 */
[----:B------:R-:W-:-:S04]  /*10ca0*/  IMAD.IADD R10, R8, 0x1, R10 ;  /* 0x00000001080a7824 */ /* 0x000fc800078e020a */
[----:B-1----:R-:W-:-:S04]  /*10cb0*/  @P2 IMAD.HI.U32 R3, R10, R3, RZ ;  /* 0x000000030a032227 */ /* 0x002fc800078e00ff */
[----:B------:R-:W-:Y:S01]  /*10cc0*/  IMAD.MOV.U32 R11, RZ, RZ, R10 ;  /* 0x000000ffff0b7224 */ /* 0x000fe200078e000a */
[----:B--2---:R-:W-:-:S04]  /*10cd0*/  @P2 SHF.R.U32.HI R11, RZ, R2, R3 ;  /* 0x00000002ff0b2219 */ /* 0x004fc80000011603 */
[--C-:B------:R-:W-:Y:S01]  /*10ce0*/  @!P1 SHF.R.S32.HI R3, RZ, 0x1f, R11.reuse ;  /* 0x0000001fff039819 */ /* 0x100fe2000001140b */
[----:B------:R-:W-:-:S04]  /*10cf0*/  @!P1 IMAD.MOV.U32 R2, RZ, RZ, R11 ;  /* 0x000000ffff029224 */ /* 0x000fc800078e000b */
[----:B------:R-:W-:Y:S01]  /*10d00*/  @!P1 IMAD.WIDE.U32 R2, R33, UR4, R2 ;  /* 0x0000000421029c25 */ /* 0x000fe2000f8e0002 */
[----:B------:R-:W-:-:S03]  /*10d10*/  ULDC UR4, c[0x0][0x430] ;  /* 0x00010c0000047ab9 */ /* 0x000fc60000000800 */
[----:B------:R-:W-:Y:S01]  /*10d20*/  @!P1 IMAD.IADD R3, R4, 0x1, R3 ;  /* 0x0000000104039824 */ /* 0x000fe200078e0203 */
[C---:B------:R-:W-:Y:S01]  /*10d30*/  @!P1 LEA R4, P0, R2.reuse, UR6, 0x2 ;  /* 0x0000000602049c11 */ /* 0x040fe2000f8010ff */
[----:B------:R-:W-:Y:S02]  /*10d40*/  IMAD.MOV.U32 R8, RZ, RZ, RZ ;  /* 0x000000ffff087224 */ /* 0x000fe400078e00ff */
[----:B------:R-:W-:Y:S01]  /*10d50*/  IMAD.U32 R12, RZ, RZ, UR46 ;  /* 0x0000002eff0c7e24 */ /* 0x000fe2000f8e00ff */
[----:B------:R-:W-:Y:S01]  /*10d60*/  @!P1 LEA.HI.X R5, R2, UR7, R3, 0x2, P0 ;  /* 0x0000000702059c11 */ /* 0x000fe200080f1403 */
[----:B------:R-:W-:-:S04]  /*10d70*/  VIADD R31, R20, 0x1 ;  /* 0x00000001141f7836 */ /* 0x000fc80000000000 */
[----:B------:R0:W5:Y:S01]  /*10d80*/  @!P1 LDG.E R8, desc[UR52][R4.64] ;  /* 0x0000003404089981 */ /* 0x000162000c1e1900 */
[----:B------:R-:W-:Y:S01]  /*10d90*/  ISETP.NE.AND P1, PT, R12, 0x3, PT ;  /* 0x000000030c00780c */ /* 0x000fe20003f25270 */
[----:B---3--:R-:W-:Y:S01]  /*10da0*/  IMAD.MOV R6, RZ, RZ, -R9 ;  /* 0x000000ffff067224 */ /* 0x008fe200078e0a09 */
[----:B------:R-:W-:-:S03]  /*10db0*/  ISETP.NE.AND P0, PT, R31, 0x2, PT ;  /* 0x000000021f00780c */ /* 0x000fc60003f05270 */
[----:B------:R-:W-:Y:S01]  /*10dc0*/  IMAD R6, R6, UR4, R0 ;  /* 0x0000000406067c24 */ /* 0x000fe2000f8e0200 */
[----:B------:R-:W-:Y:S01]  /*10dd0*/  SEL R34, RZ, 0x1, P0 ;  /* 0x00000001ff227807 */ /* 0x000fe20000000000 */
[----:B------:R-:W-:Y:S02]  /*10de0*/  IMAD.MOV.U32 R0, RZ, RZ, R32 ;  /* 0x000000ffff007224 */ /* 0x000fe400078e0020 */
[----:B0-----:R-:W-:Y:S01]  /*10df0*/  IMAD.MOV R5, RZ, RZ, -R11 ;  /* 0x000000ffff057224 */ /* 0x001fe200078e0a0b */
[----:B------:R-:W-:-:S03]  /*10e00*/  SEL R31, R31, RZ, P0 ;  /* 0x000000ff1f1f7207 */ /* 0x000fc60000000000 */
[----:B------:R-:W-:Y:S01]  /*10e10*/  IMAD R5, R5, UR4, R10 ;  /* 0x0000000405057c24 */ /* 0x000fe2000f8e020a */
[----:B------:R-:W-:Y:S01]  /*10e20*/  LOP3.LUT R34, R21, R34, RZ, 0x3c, !PT ;  /* 0x0000002215227212 */ /* 0x000fe200078e3cff */
[----:B------:R-:W-:Y:S01]  /*10e30*/  VIADD R32, R32, 0xffffffff ;  /* 0xffffffff20207836 */ /* 0x000fe20000000000 */
[----:B------:R-:W-:Y:S02]  /*10e40*/  ISETP.GT.AND P2, PT, R0, RZ, PT ;  /* 0x000000ff0000720c */ /* 0x000fe40003f44270 */
[----:B----4-:R-:W-:Y:S01]  /*10e50*/  SHF.R.S32.HI R27, RZ, 0x1f, R7 ;  /* 0x0000001fff1b7819 */ /* 0x010fe20000011407 */
[----:B------:R-:W-:Y:S10]  /*10e60*/  @!P1 BRA `(.L_x_3913) ;  /* 0x0000000000049947 */ /* 0x000ff40003800000 */
[----:B------:R-:W-:Y:S01]  /*10e70*/  BPT.TRAP 0x1 ;  /* 0x000000040000795c */ /* 0x000fe20000300000 */
.L_x_3913:
[----:B------:R-:W-:Y:S01]  /*10e80*/  IMAD R4, R31, 0x8, R18 ;  /* 0x000000081f047824 */ /* 0x000fe200078e0212 */
[----:B------:R-:W-:Y:S01]  /*10e90*/  SHF.L.U32 R30, R34, 0x1f, RZ ;  /* 0x0000001f221e7819 */ /* 0x000fe200000006ff */
[----:B------:R-:W-:Y:S01]  /*10ea0*/  BSSY B0, `(.L_x_3914) ;  /* 0x0000004000007945 */ /* 0x000fe20003800000 */
[----:B------:R-:W-:Y:S02]  /*10eb0*/  SHF.R.S32.HI R29, RZ, 0x1f, R6 ;  /* 0x0000001fff1d7819 */ /* 0x000fe40000011406 */
[----:B------:R-:W0:Y:S02]  /*10ec0*/  SYNCS.PHASECHK.TRANS64.TRYWAIT P0, [R4+URZ+0x33480], R30 ;  /* 0x0334801e040075a7 */ /* 0x000e24000800017f */
[----:B0-----:R-:W-:Y:S05]  /*10ed0*/  @!P0 BRA `(.L_x_3915) ;  /* 0x0000004c00208947 */ /* 0x001fea0003800000 */
.L_x_4008:
[----:B------:R-:W-:Y:S05]  /*10ee0*/  BSYNC B0 ;  /* 0x0000000000007941 */ /* 0x000fea0003800000 */
.L_x_3914:
[----:B------:R-:W2:Y:S01]  /*10ef0*/  LDL R9, [R1] ;  /* 0x0000000001097983 */ /* 0x000ea20000100800 */
[----:B------:R-:W-:Y:S01]  /*10f00*/  ULDC.64 UR4, c[0x0][0x328] ;  /* 0x0000ca0000047ab9 */ /* 0x000fe20000000a00 */
[----:B------:R-:W-:Y:S02]  /*10f10*/  ULDC.64 UR6, c[0x0][0x338] ;  /* 0x0000ce0000067ab9 */ /* 0x000fe40000000a00 */
[----:B------:R-:W3:Y:S01]  /*10f20*/  LDL R14, [R1+0xc] ;  /* 0x00000c00010e7983 */ /* 0x000ee20000100800 */
[----:B------:R-:W-:Y:S01]  /*10f30*/  IMAD R0, R29, UR4, RZ ;  /* 0x000000041d007c24 */ /* 0x000fe2000f8e02ff */
[----:B------:R-:W-:Y:S01]  /*10f40*/  ULDC.64 UR8, c[0x0][0x330] ;  /* 0x0000cc0000087ab9 */ /* 0x000fe20000000a00 */
[C---:B------:R-:W-:Y:S01]  /*10f50*/  IMAD.WIDE.U32 R2, R6.reuse, UR4, RZ ;  /* 0x0000000406027c25 */ /* 0x040fe2000f8e00ff */
[----:B------:R-:W-:Y:S01]  /*10f60*/  SHF.R.S32.HI R28, RZ, 0x1f, R5 ;  /* 0x0000001fff1c7819 */ /* 0x000fe20000011405 */
[----:B------:R-:W-:Y:S01]  /*10f70*/  ULDC.64 UR10, c[0x0][0x318] ;  /* 0x0000c600000a7ab9 */ /* 0x000fe20000000a00 */
[----:B-----5:R-:W-:Y:S01]  /*10f80*/  SHF.R.S32.HI R25, RZ, 0x1f, R8 ;  /* 0x0000001fff197819 */ /* 0x020fe20000011408 */
[----:B------:R-:W-:Y:S01]  /*10f90*/  IMAD R0, R6, UR5, R0 ;  /* 0x0000000506007c24 */ /* 0x000fe2000f8e0200 */
[----:B------:R-:W1:Y:S01]  /*10fa0*/  LDC R11, c[0x0][0x2f4] ;  /* 0x0000bd00ff0b7b82 */ /* 0x000e620000000800 */
[----:B------:R-:W-:-:S02]  /*10fb0*/  LOP3.LUT R13, R37, 0x80, RZ, 0xfc, !PT ;  /* 0x00000080250d7812 */ /* 0x000fc400078efcff */
[----:B------:R-:W-:Y:S01]  /*10fc0*/  IMAD.IADD R3, R3, 0x1, R0 ;  /* 0x0000000103037824 */ /* 0x000fe200078e0200 */
[----:B------:R-:W-:Y:S01]  /*10fd0*/  LOP3.LUT R12, R37, 0x40, RZ, 0xfc, !PT ;  /* 0x00000040250c7812 */ /* 0x000fe200078efcff */
[----:B------:R-:W-:Y:S02]  /*10fe0*/  IMAD R0, R27, UR6, RZ ;  /* 0x000000061b007c24 */ /* 0x000fe4000f8e02ff */
[----:B------:R-:W-:-:S04]  /*10ff0*/  IMAD.WIDE.U32 R2, R7, UR6, R2 ;  /* 0x0000000607027c25 */ /* 0x000fc8000f8e0002 */
[----:B------:R-:W-:-:S04]  /*11000*/  IMAD R0, R7, UR7, R0 ;  /* 0x0000000707007c24 */ /* 0x000fc8000f8e0200 */
[----:B------:R-:W-:Y:S02]  /*11010*/  IMAD.IADD R3, R3, 0x1, R0 ;  /* 0x0000000103037824 */ /* 0x000fe400078e0200 */
[----:B------:R-:W-:Y:S02]  /*11020*/  IMAD R0, R28, UR4, RZ ;  /* 0x000000041c007c24 */ /* 0x000fe4000f8e02ff */
[----:B------:R-:W-:-:S04]  /*11030*/  IMAD.WIDE.U32 R2, R26, UR8, R2 ;  /* 0x000000081a027c25 */ /* 0x000fc8000f8e0002 */
[----:B------:R-:W-:Y:S01]  /*11040*/  IMAD R0, R5, UR5, R0 ;  /* 0x0000000505007c24 */ /* 0x000fe2000f8e0200 */
[-C--:B-1----:R-:W-:Y:S02]  /*11050*/  ISETP.GE.AND P1, PT, R13, R11.reuse, PT ;  /* 0x0000000b0d00720c */ /* 0x082fe40003f26270 */
[-C--:B------:R-:W-:Y:S02]  /*11060*/  ISETP.GE.AND P3, PT, R12, R11.reuse, PT ;  /* 0x0000000b0c00720c */ /* 0x080fe40003f66270 */
[----:B------:R-:W-:Y:S01]  /*11070*/  ISETP.GE.AND P4, PT, R37, R11, PT ;  /* 0x0000000b2500720c */ /* 0x000fe20003f86270 */
[----:B--2---:R-:W-:Y:S01]  /*11080*/  IMAD R22, R9, UR8, RZ ;  /* 0x0000000809167c24 */ /* 0x004fe2000f8e02ff */
[----:B------:R-:W-:-:S03]  /*11090*/  IADD3 R9, P0, R2, UR10, RZ ;  /* 0x0000000a02097c10 */ /* 0x000fc6000ff1e0ff */
[----:B------:R-:W-:Y:S02]  /*110a0*/  IMAD R22, R26, UR9, R22 ;  /* 0x000000091a167c24 */ /* 0x000fe4000f8e0216 */
[----:B---3--:R-:W-:-:S03]  /*110b0*/  IMAD R35, R31, 0x7800, R14 ;  /* 0x000078001f237824 */ /* 0x008fc600078e020e */
        /* <DEDUP_REMOVED lines=13> */
[----:B------:R-:W2:Y:S04]  /*11190*/  SHFL.IDX PT, R0, R10, RZ, 0x1c1f ;  /* 0x001c1fff0a007589 */ /* 0x000ea800000e0000 */
[----:B------:R-:W-:Y:S01]  /*111a0*/  SHFL.IDX PT, R22, R22, RZ, 0x1c1f ;  /* 0x001c1fff16167589 */ /* 0x000fe200000e0000 */
[----:B-1----:R-:W-:-:S04]  /*111b0*/  IADD3 R2, P0, R37, R2, RZ ;  /* 0x0000000225027210 */ /* 0x002fc80007f1e0ff */
[----:B--2---:R-:W-:Y:S01]  /*111c0*/  IADD3.X R3, RZ, R0, RZ, P0, !PT ;  /* 0x00000000ff037210 */ /* 0x004fe200007fe4ff */
[----:B------:R-:W-:Y:S02]  /*111d0*/  IMAD.IADD R0, R18, 0x1, R35 ;  /* 0x0000000112007824 */ /* 0x000fe400078e0223 */
        /* <DEDUP_REMOVED lines=25> */
.L_x_4020:
        /* <DEDUP_REMOVED lines=10> */
.L_x_3917:
        /* <DEDUP_REMOVED lines=11> */
.L_x_3918:
[----:B------:R2:W-:Y:S01]  /*114c0*/  SYNCS.ARRIVE.TRANS64.A1T0 RZ, [R4+URZ+0x33470], RZ ;  /* 0x033470ff04ff79a7 */ /* 0x0005e2000810003f */
[----:B------:R-:W-:Y:S05]  /*114d0*/  @!P3 BRA `(.L_x_3919) ;  /* 0x000000000004b947 */ /* 0x000fea0003800000 */
[----:B------:R-:W-:Y:S01]  /*114e0*/  BPT.TRAP 0x1 ;  /* 0x000000040000795c */ /* 0x000fe20000300000 */
.L_x_3919:
[----:B------:R-:W3:Y:S01]  /*114f0*/  SYNCS.PHASECHK.TRANS64.TRYWAIT P0, [R4+URZ+0x33440], R30 ;  /* 0x0334401e040075a7 */ /* 0x000ee2000800017f */
[----:B------:R-:W-:Y:S04]  /*11500*/  BSSY B0, `(.L_x_3920) ;  /* 0x0000002000007945 */ /* 0x000fe80003800000 */
[----:B---3--:R-:W-:Y:S05]  /*11510*/  @!P0 BRA `(.L_x_3921) ;  /* 0x0000004c00248947 */ /* 0x008fea0003800000 */
.L_x_4021:
[----:B------:R-:W-:Y:S05]  /*11520*/  BSYNC B0 ;  /* 0x0000000000007941 */ /* 0x000fea0003800000 */
.L_x_3920:
[----:B------:R-:W4:Y:S01]  /*11530*/  LDL R10, [R1] ;  /* 0x00000000010a7983 */ /* 0x000f220000100800 */
[----:B------:R-:W-:Y:S01]  /*11540*/  ULDC.64 UR4, c[0x0][0x310] ;  /* 0x0000c40000047ab9 */ /* 0x000fe20000000a00 */
[----:B------:R-:W-:Y:S01]  /*11550*/  ULDC.64 UR6, c[0x0][0x300] ;  /* 0x0000c00000067ab9 */ /* 0x000fe20000000a00 */
[----:B------:R-:W-:Y:S01]  /*11560*/  IMAD R9, R27, UR4, RZ ;  /* 0x000000041b097c24 */ /* 0x000fe2000f8e02ff */
[----:B------:R-:W-:Y:S01]  /*11570*/  LOP3.LUT R12, R37, 0x80, RZ, 0xfc, !PT ;  /* 0x00000080250c7812 */ /* 0x000fe200078efcff */
[----:B------:R-:W-:Y:S01]  /*11580*/  IMAD.WIDE.U32 R2, R7, UR4, RZ ;  /* 0x0000000407027c25 */ /* 0x000fe2000f8e00ff */
[----:B------:R-:W-:-:S03]  /*11590*/  LOP3.LUT R11, R37, 0x40, RZ, 0xfc, !PT ;  /* 0x00000040250b7812 */ /* 0x000fc600078efcff */
[----:B------:R-:W-:Y:S02]  /*115a0*/  IMAD R9, R7, UR5, R9 ;  /* 0x0000000507097c24 */ /* 0x000fe4000f8e0209 */
[----:B------:R-:W-:Y:S02]  /*115b0*/  IMAD R29, R29, UR6, RZ ;  /* 0x000000061d1d7c24 */ /* 0x000fe4000f8e02ff */
[----:B------:R-:W-:Y:S02]  /*115c0*/  IMAD.IADD R3, R3, 0x1, R9 ;  /* 0x0000000103037824 */ /* 0x000fe400078e0209 */
[----:B------:R-:W-:Y:S02]  /*115d0*/  IMAD R9, R25, UR4, RZ ;  /* 0x0000000419097c24 */ /* 0x000fe4000f8e02ff */
[----:B------:R-:W-:-:S04]  /*115e0*/  IMAD.WIDE.U32 R2, R6, UR6, R2 ;  /* 0x0000000606027c25 */ /* 0x000fc8000f8e0002 */
[----:B------:R-:W-:Y:S02]  /*115f0*/  IMAD R6, R6, UR7, R29 ;  /* 0x0000000706067c24 */ /* 0x000fe4000f8e021d */
[C---:B------:R-:W-:Y:S02]  /*11600*/  IMAD R9, R8.reuse, UR5, R9 ;  /* 0x0000000508097c24 */ /* 0x040fe4000f8e0209 */
[----:B------:R-:W-:Y:S02]  /*11610*/  IMAD.IADD R7, R3, 0x1, R6 ;  /* 0x0000000103077824 */ /* 0x000fe400078e0206 */
[----:B------:R-:W-:Y:S02]  /*11620*/  IMAD.MOV.U32 R6, RZ, RZ, R2 ;  /* 0x000000ffff067224 */ /* 0x000fe400078e0002 */
        /* <DEDUP_REMOVED lines=11> */
[----:B----4-:R-:W-:Y:S01]  /*116e0*/  IMAD R9, R10, UR4, RZ ;  /* 0x000000040a097c24 */ /* 0x010fe2000f8e02ff */
[----:B------:R-:W-:Y:S01]  /*116f0*/  UMOV UR4, 0xffffffff ;  /* 0xffffffff00047882 */ /* 0x000fe20000000000 */
[----:B------:R-:W4:Y:S02]  /*11700*/  LDC R10, c[0x0][0x2f4] ;  /* 0x0000bd00ff0a7b82 */ /* 0x000f240000000800 */
[----:B------:R-:W-:-:S05]  /*11710*/  IMAD R9, R26, UR5, R9 ;  /* 0x000000051a097c24 */ /* 0x000fca000f8e0209 */
[----:B------:R-:W-:Y:S02]  /*11720*/  IADD3.X R6, R9, UR7, R7, P0, !PT ;  /* 0x0000000709067c10 */ /* 0x000fe400087fe407 */
[----:B------:R-:W-:-:S04]  /*11730*/  IADD3 R7, P0, R2, UR6, RZ ;  /* 0x0000000602077c10 */ /* 0x000fc8000ff1e0ff */
[----:B------:R-:W-:Y:S02]  /*11740*/  IADD3.X R8, R9, UR7, R3, P0, !PT ;  /* 0x0000000709087c10 */ /* 0x000fe400087fe403 */
[-C--:B----4-:R-:W-:Y:S02]  /*11750*/  ISETP.GE.AND P1, PT, R12, R10.reuse, PT ;  /* 0x0000000a0c00720c */ /* 0x090fe40003f26270 */
[-C--:B------:R-:W-:Y:S02]  /*11760*/  ISETP.GE.AND P3, PT, R11, R10.reuse, PT ;  /* 0x0000000a0b00720c */ /* 0x080fe40003f66270 */
[----:B------:R-:W-:Y:S01]  /*11770*/  ISETP.GE.AND P4, PT, R37, R10, PT ;  /* 0x0000000a2500720c */ /* 0x000fe20003f86270 */
[----:B------:R-:W-:-:S12]  /*11780*/  BRA.DIV UR4, `(.L_x_3922) ;  /* 0x0000004a049c7947 */ /* 0x000fd8000b800000 */
[----:B------:R-:W4:Y:S04]  /*11790*/  SHFL.IDX PT, R2, R5, RZ, 0x1c1f ;  /* 0x001c1fff05027589 */ /* 0x000f2800000e0000 */
[----:B------:R-:W5:Y:S04]  /*117a0*/  SHFL.IDX PT, R3, R6, RZ, 0x1c1f ;  /* 0x001c1fff06037589 */ /* 0x000f6800000e0000 */
[----:B------:R-:W-:Y:S04]  /*117b0*/  SHFL.IDX PT, R9, R6, 0x2, 0x1c1f ;  /* 0x005c1f0006097f89 */ /* 0x000fe800000e0000 */
[----:B------:R-:W-:Y:S04]  /*117c0*/  SHFL.IDX PT, R8, R8, RZ, 0x1c1f ;  /* 0x001c1fff08087589 */ /* 0x000fe800000e0000 */
[----:B------:R-:W-:Y:S01]  /*117d0*/  SHFL.IDX PT, R14, R7, RZ, 0x1c1f ;  /* 0x001c1fff070e7589 */ /* 0x000fe200000e0000 */
[----:B----4-:R-:W-:-:S05]  /*117e0*/  IADD3 R2, P0, R37, R2, RZ ;  /* 0x0000000225027210 */ /* 0x010fca0007f1e0ff */
[----:B-----5:R-:W-:-:S05]  /*117f0*/  IMAD.X R3, RZ, RZ, R3, P0 ;  /* 0x000000ffff037224 */ /* 0x020fca00000e0603 */
[----:B------:R-:W-:Y:S04]  /*11800*/  LDGSTS.E.BYPASS.LTC128B.128 [R0+0x24200], desc[UR52][R2.64], !P4 ;  /* 0x2420000002007fae */ /* 0x000fe8000e101d74 */
[----:B------:R-:W-:Y:S04]  /*11810*/  LDGSTS.E.BYPASS.LTC128B.128 [R0+0x26a00], desc[UR52][R2.64+0x40], !P3 ;  /* 0x26a0004002007fae */ /* 0x000fe8000d901d74 */
[----:B------:R4:W-:Y:S04]  /*11820*/  LDGSTS.E.BYPASS.LTC128B.128 [R0+0x29200], desc[UR52][R2.64+0x80], !P1 ;  /* 0x2920008002007fae */ /* 0x0009e8000c901d74 */
[----:B----4-:R-:W4:Y:S04]  /*11830*/  SHFL.IDX PT, R2, R5, 0x1, 0x1c1f ;  /* 0x003c1f0005027f89 */ /* 0x010f2800000e0000 */
[----:B------:R-:W5:Y:S01]  /*11840*/  SHFL.IDX PT, R3, R6, 0x1, 0x1c1f ;  /* 0x003c1f0006037f89 */ /* 0x000f6200000e0000 */
[----:B----4-:R-:W-:-:S05]  /*11850*/  IADD3 R2, P0, R37, R2, RZ ;  /* 0x0000000225027210 */ /* 0x010fca0007f1e0ff */
[----:B-----5:R-:W-:-:S05]  /*11860*/  IMAD.X R3, RZ, RZ, R3, P0 ;  /* 0x000000ffff037224 */ /* 0x020fca00000e0603 */
[----:B------:R-:W-:Y:S04]  /*11870*/  LDGSTS.E.BYPASS.LTC128B.128 [R0+0x24a00], desc[UR52][R2.64], !P4 ;  /* 0x24a0000002007fae */ /* 0x000fe8000e101d74 */
[----:B------:R-:W-:Y:S04]  /*11880*/  LDGSTS.E.BYPASS.LTC128B.128 [R0+0x27200], desc[UR52][R2.64+0x40], !P3 ;  /* 0x2720004002007fae */ /* 0x000fe8000d901d74 */
[----:B------:R4:W-:Y:S04]  /*11890*/  LDGSTS.E.BYPASS.LTC128B.128 [R0+0x29a00], desc[UR52][R2.64+0x80], !P1 ;  /* 0x29a0008002007fae */ /* 0x0009e8000c901d74 */
[----:B----4-:R-:W4:Y:S02]  /*118a0*/  SHFL.IDX PT, R2, R5, 0x2, 0x1c1f ;  /* 0x005c1f0005027f89 */ /* 0x010f2400000e0000 */
[----:B----4-:R-:W-:-:S05]  /*118b0*/  IADD3 R2, P0, R37, R2, RZ ;  /* 0x0000000225027210 */ /* 0x010fca0007f1e0ff */
[----:B------:R-:W-:Y:S02]  /*118c0*/  IMAD.X R3, RZ, RZ, R9, P0 ;  /* 0x000000ffff037224 */ /* 0x000fe400000e0609 */
[----:B------:R-:W-:Y:S04]  /*118d0*/  SHFL.IDX PT, R9, R6, 0x3, 0x1c1f ;  /* 0x007c1f0006097f89 */ /* 0x000fe800000e0000 */
[----:B------:R-:W-:Y:S04]  /*118e0*/  LDGSTS.E.BYPASS.LTC128B.128 [R0+0x25200], desc[UR52][R2.64], !P4 ;  /* 0x2520000002007fae */ /* 0x000fe8000e101d74 */
[----:B------:R-:W-:Y:S04]  /*118f0*/  LDGSTS.E.BYPASS.LTC128B.128 [R0+0x27a00], desc[UR52][R2.64+0x40], !P3 ;  /* 0x27a0004002007fae */ /* 0x000fe8000d901d74 */
[----:B------:R4:W-:Y:S04]  /*11900*/  LDGSTS.E.BYPASS.LTC128B.128 [R0+0x2a200], desc[UR52][R2.64+0x80], !P1 ;  /* 0x2a20008002007fae */ /* 0x0009e8000c901d74 */
[----:B----4-:R-:W4:Y:S02]  /*11910*/  SHFL.IDX PT, R2, R5, 0x3, 0x1c1f ;  /* 0x007c1f0005027f89 */ /* 0x010f2400000e0000 */
[----:B----4-:R-:W-:-:S05]  /*11920*/  IADD3 R2, P0, R37, R2, RZ ;  /* 0x0000000225027210 */ /* 0x010fca0007f1e0ff */
[----:B------:R-:W-:-:S05]  /*11930*/  IMAD.X R3, RZ, RZ, R9, P0 ;  /* 0x000000ffff037224 */ /* 0x000fca00000e0609 */
[----:B------:R4:W-:Y:S04]  /*11940*/  LDGSTS.E.BYPASS.LTC128B.128 [R0+0x25a00], desc[UR52][R2.64], !P4 ;  /* 0x25a0000002007fae */ /* 0x0009e8000e101d74 */
[----:B------:R4:W-:Y:S04]  /*11950*/  LDGSTS.E.BYPASS.LTC128B.128 [R0+0x28200], desc[UR52][R2.64+0x40], !P3 ;  /* 0x2820004002007fae */ /* 0x0009e8000d901d74 */
[----:B------:R4:W-:Y:S02]  /*11960*/  LDGSTS.E.BYPASS.LTC128B.128 [R0+0x2aa00], desc[UR52][R2.64+0x80], !P1 ;  /* 0x2aa0008002007fae */ /* 0x0009e4000c901d74 */
.L_x_4033:
[----:B----4-:R-:W-:-:S05]  /*11970*/  IADD3 R2, P0, R37, R14, RZ ;  /* 0x0000000e25027210 */ /* 0x010fca0007f1e0ff */
        /* <DEDUP_REMOVED lines=9> */
.L_x_3923:
[----:B------:R-:W-:Y:S02]  /*11a10*/  PLOP3.LUT P1, PT, P1, P0, PT, 0xa2, 0x0 ;  /* 0x000000000000781c */ /* 0x000fe40000f21472 */
[----:B------:R-:W-:-:S08]  /*11a20*/  @P0 R2UR P1, UR4, R4 ;  /* 0x00000000040402ca */ /* 0x000fd00000020000 */
[----:B------:R-:W-:-:S05]  /*11a30*/  @P0 PLOP3.LUT P0, PT, P1, PT, PT, 0x80, 0x0 ;  /* 0x000000000000081c */ /* 0x000fca0000f0f070 */
[----:B------:R-:W-:Y:S01]  /*11a40*/  @!P1 SYNCS.ARRIVE.TRANS64.RED.A0T1 RZ, [UR4+0x33430], RZ ;  /* 0x033430ffffff99a7 */ /* 0x000fe20008200404 */
[----:B------:R-:W-:Y:S07]  /*11a50*/  @!P1 ARRIVES.LDGSTSBAR.64.TRANSCNT [UR4+0x33430] ;  /* 0x03343000ff0099b0 */ /* 0x000fee0008000a84 */
[----:B------:R-:W-:Y:S05]  /*11a60*/  @P0 BRA.U.ANY `(.L_x_3923) ;  /* 0xfffffffd00e80947 */ /* 0x000fea000393ffff */
[----:B------:R-:W-:Y:S01]  /*11a70*/  NOP ;  /* 0x0000000000007918 */ /* 0x000fe20000000000 */
[----:B----4-:R-:W-:-:S05]  /*11a80*/  IMAD.U32 R0, RZ, RZ, UR46 ;  /* 0x0000002eff007e24 */ /* 0x010fca000f8e00ff */
[----:B------:R-:W-:-:S13]  /*11a90*/  ISETP.NE.AND P3, PT, R0, 0x3, PT ;  /* 0x000000030000780c */ /* 0x000fda0003f65270 */
[----:B------:R-:W-:Y:S05]  /*11aa0*/  @!P3 BRA `(.L_x_3924) ;  /* 0x000000000004b947 */ /* 0x000fea0003800000 */
[----:B------:R-:W-:Y:S01]  /*11ab0*/  BPT.TRAP 0x1 ;  /* 0x000000040000795c */ /* 0x000fe20000300000 */
.L_x_3924:
[----:B------:R-:W-:Y:S01]  /*11ac0*/  IMAD.U32 R0, RZ, RZ, UR47 ;  /* 0x0000002fff007e24 */ /* 0x000fe2000f8e00ff */
[----:B------:R4:W-:Y:S04]  /*11ad0*/  SYNCS.ARRIVE.TRANS64.A1T0 RZ, [R4+URZ+0x33430], RZ ;  /* 0x033430ff04ff79a7 */ /* 0x0009e8000810003f */
[----:B------:R-:W-:-:S13]  /*11ae0*/  ISETP.NE.AND P0, PT, R0, 0x3, PT ;  /* 0x000000030000780c */ /* 0x000fda0003f05270 */
[----:B----4-:R-:W-:Y:S05]  /*11af0*/  @!P0 BRA `(.L_x_3925) ;  /* 0x0000000000048947 */ /* 0x010fea0003800000 */
[----:B------:R-:W-:Y:S01]  /*11b00*/  BPT.TRAP 0x1 ;  /* 0x000000040000795c */ /* 0x000fe20000300000 */
.L_x_3925:
[----:B------:R-:W-:Y:S01]  /*11b10*/  LOP3.LUT R3, R21, 0x1, RZ, 0x3c, !PT ;  /* 0x0000000115037812 */ /* 0x000fe200078e3cff */
[----:B------:R-:W-:Y:S01]  /*11b20*/  IMAD R2, R20, 0x8, R18 ;  /* 0x0000000814027824 */ /* 0x000fe200078e0212 */
[----:B------:R-:W-:Y:S02]  /*11b30*/  BSSY B0, `(.L_x_3926) ;  /* 0x0000004000007945 */ /* 0x000fe40003800000 */
[----:B------:R-:W-:-:S04]  /*11b40*/  SHF.L.U32 R3, R3, 0x1f, RZ ;  /* 0x0000001f03037819 */ /* 0x000fc800000006ff */
[----:B------:R-:W4:Y:S02]  /*11b50*/  SYNCS.PHASECHK.TRANS64.TRYWAIT P1, [R2+URZ+0x33470], R3 ;  /* 0x03347003020075a7 */ /* 0x000f24000802017f */
[----:B----4-:R-:W-:Y:S05]  /*11b60*/  @!P1 BRA `(.L_x_3927) ;  /* 0x0000004c001c9947 */ /* 0x010fea0003800000 */
.L_x_4034:
[----:B------:R-:W-:Y:S05]  /*11b70*/  BSYNC B0 ;  /* 0x0000000000007941 */ /* 0x000fea0003800000 */
.L_x_3926:
[----:B------:R-:W-:-:S05]  /*11b80*/  IMAD.U32 R0, RZ, RZ, UR46 ;  /* 0x0000002eff007e24 */ /* 0x000fca000f8e00ff */
[----:B------:R-:W-:-:S13]  /*11b90*/  ISETP.NE.AND P1, PT, R0, 0x3, PT ;  /* 0x000000030000780c */ /* 0x000fda0003f25270 */
[----:B------:R-:W-:Y:S05]  /*11ba0*/  @!P1 BRA `(.L_x_3928) ;  /* 0x0000000000049947 */ /* 0x000fea0003800000 */
[----:B------:R-:W-:Y:S01]  /*11bb0*/  BPT.TRAP 0x1 ;  /* 0x000000040000795c */ /* 0x000fe20000300000 */
.L_x_3928:
[----:B----4-:R-:W-:Y:S01]  /*11bc0*/  SHF.L.U32 R3, R21, 0x1f, RZ ;  /* 0x0000001f15037819 */ /* 0x010fe200000006ff */
[----:B------:R-:W-:-:S03]  /*11bd0*/  IMAD R0, R20, 0x7800, RZ ;  /* 0x0000780014007824 */ /* 0x000fc600078e02ff */
[----:B------:R-:W4:Y:S02]  /*11be0*/  SYNCS.PHASECHK.TRANS64.TRYWAIT P1, [R2+URZ+0x33460], R3 ;  /* 0x03346003020075a7 */ /* 0x000f24000802017f */
[----:B----4-:R-:W-:Y:S05]  /*11bf0*/  @!P1 BRA `(.L_x_3929) ;  /* 0x0000004c000c9947 */ /* 0x010fea0003800000 */
.L_x_4035:
[-C--:B----4-:R-:W-:Y:S01]  /*11c00*/  LOP3.LUT R3, R0, R16.reuse, RZ, 0xfc, !PT ;  /* 0x0000001000037212 */ /* 0x090fe200078efcff */
[----:B------:R-:W-:Y:S05]  /*11c10*/  WARPSYNC.ALL ;  /* 0x0000000000007948 */ /* 0x000fea0003800000 */
[----:B------:R-:W-:Y:S01]  /*11c20*/  IMAD.IADD R5, R18, 0x1, R3 ;  /* 0x0000000112057824 */ /* 0x000fe200078e0203 */
[C---:B------:R-:W-:Y:S01]  /*11c30*/  IADD3 R12, R0.reuse, 0x2800, RZ ;  /* 0x00002800000c7810 */ /* 0x040fe20007ffe0ff */
[C---:B------:R-:W-:Y:S02]  /*11c40*/  VIADD R13, R0.reuse, 0x800 ;  /* 0x00000800000d7836 */ /* 0x040fe40000000000 */
[----:B------:R-:W-:Y:S01]  /*11c50*/  VIADD R20, R0, 0x5000 ;  /* 0x0000500000147836 */ /* 0x000fe20000000000 */
[----:B------:R-:W-:Y:S01]  /*11c60*/  LOP3.LUT R3, R12, R16, RZ, 0xfc, !PT ;  /* 0x000000100c037212 */ /* 0x000fe200078efcff */
[----:B0-23--:R-:W0:Y:S01]  /*11c70*/  LDSM.16.MT88.4 R4, [R5+0xf200] ;  /* 0x00f200000504783b */ /* 0x00de220000004200 */
[----:B------:R-:W-:Y:S01]  /*11c80*/  VIADD R21, R0, 0x3000 ;  /* 0x0000300000157836 */ /* 0x000fe20000000000 */
[----:B------:R-:W-:Y:S01]  /*11c90*/  LOP3.LUT R12, R12, R17, RZ, 0xfc, !PT ;  /* 0x000000110c0c7212 */ /* 0x000fe200078efcff */
[----:B------:R-:W-:-:S02]  /*11ca0*/  VIADD R15, R0, 0x2000 ;  /* 0x00002000000f7836 */ /* 0x000fc40000000000 */
[----:B------:R-:W-:Y:S02]  /*11cb0*/  IMAD.U32 R22, RZ, RZ, UR46 ;  /* 0x0000002eff167e24 */ /* 0x000fe4000f8e00ff */
[----:B------:R-:W-:-:S03]  /*11cc0*/  IMAD.IADD R12, R19, 0x1, R12 ;  /* 0x00000001130c7824 */ /* 0x000fc600078e020c */
[----:B------:R-:W-:Y:S02]  /*11cd0*/  ISETP.NE.AND P1, PT, R22, 0x3, PT ;  /* 0x000000031600780c */ /* 0x000fe40003f25270 */
[C-C-:B0-----:R-:W-:Y:S02]  /*11ce0*/  PRMT R8, R4.reuse, 0x6420, R5.reuse ;  /* 0x0000642004087816 */ /* 0x141fe40000000005 */
[----:B------:R-:W-:Y:S02]  /*11cf0*/  PRMT R9, R4, 0x7531, R5 ;  /* 0x0000753104097816 */ /* 0x000fe40000000005 */
[----:B------:R-:W-:Y:S02]  /*11d00*/  LOP3.LUT R4, R0, R17, RZ, 0xfc, !PT ;  /* 0x0000001100047212 */ /* 0x000fe400078efcff */
[C-C-:B------:R-:W-:Y:S02]  /*11d10*/  PRMT R10, R6.reuse, 0x6420, R7.reuse ;  /* 0x00006420060a7816 */ /* 0x140fe40000000007 */
[----:B------:R-:W-:Y:S01]  /*11d20*/  PRMT R11, R6, 0x7531, R7 ;  /* 0x00007531060b7816 */ /* 0x000fe20000000007 */
[----:B------:R-:W-:-:S02]  /*11d30*/  IMAD.IADD R14, R19, 0x1, R4 ;  /* 0x00000001130e7824 */ /* 0x000fc400078e0204 */
[----:B------:R-:W-:Y:S01]  /*11d40*/  IMAD.IADD R4, R18, 0x1, R3 ;  /* 0x0000000112047824 */ /* 0x000fe200078e0203 */
[C---:B------:R-:W-:Y:S02]  /*11d50*/  LOP3.LUT R3, R13.reuse, R17, RZ, 0xfc, !PT ;  /* 0x000000110d037212 */ /* 0x040fe400078efcff */
[----:B------:R0:W-:Y:S01]  /*11d60*/  STSM.16.M88.4 [R14], R8 ;  /* 0x000000080e007844 */ /* 0x0001e20000000200 */
[----:B------:R-:W-:Y:S02]  /*11d70*/  LOP3.LUT R13, R13, R16, RZ, 0xfc, !PT ;  /* 0x000000100d0d7212 */ /* 0x000fe400078efcff */
[----:B------:R-:W-:Y:S01]  /*11d80*/  IMAD.IADD R3, R19, 0x1, R3 ;  /* 0x0000000113037824 */ /* 0x000fe200078e0203 */
[----:B------:R-:W2:Y:S01]  /*11d90*/  LDSM.16.MT88.4 R4, [R4+0xf200] ;  /* 0x00f200000404783b */ /* 0x000ea20000004200 */
[----:B0-----:R-:W-:Y:S01]  /*11da0*/  VIADD R14, R0, 0x5800 ;  /* 0x00005800000e7836 */ /* 0x001fe20000000000 */
[C-C-:B--2---:R-:W-:Y:S02]  /*11db0*/  PRMT R8, R4.reuse, 0x6420, R5.reuse ;  /* 0x0000642004087816 */ /* 0x144fe40000000005 */
[----:B------:R-:W-:-:S02]  /*11dc0*/  PRMT R9, R4, 0x7531, R5 ;  /* 0x0000753104097816 */ /* 0x000fc40000000005 */
[----:B------:R-:W-:Y:S02]  /*11dd0*/  LOP3.LUT R5, R20, R16, RZ, 0xfc, !PT ;  /* 0x0000001014057212 */ /* 0x000fe400078efcff */
[C-C-:B------:R-:W-:Y:S02]  /*11de0*/  PRMT R10, R6.reuse, 0x6420, R7.reuse ;  /* 0x00006420060a7816 */ /* 0x140fe40000000007 */
[----:B------:R-:W-:Y:S01]  /*11df0*/  PRMT R11, R6, 0x7531, R7 ;  /* 0x00007531060b7816 */ /* 0x000fe20000000007 */
[----:B------:R-:W-:Y:S01]  /*11e00*/  IMAD.IADD R5, R18, 0x1, R5 ;  /* 0x0000000112057824 */ /* 0x000fe200078e0205 */
[----:B------:R-:W-:-:S03]  /*11e10*/  LOP3.LUT R20, R20, R17, RZ, 0xfc, !PT ;  /* 0x0000001114147212 */ /* 0x000fc600078efcff */
[----:B------:R0:W-:Y:S02]  /*11e20*/  STSM.16.M88.4 [R3], R8 ;  /* 0x0000000803007844 */ /* 0x0001e40000000200 */
[----:B------:R-:W-:Y:S02]  /*11e30*/  IMAD.IADD R20, R19, 0x1, R20 ;  /* 0x0000000113147824 */ /* 0x000fe400078e0214 */
[----:B------:R-:W2:Y:S01]  /*11e40*/  LDSM.16.MT88.4 R4, [R5+0xf200] ;  /* 0x00f200000504783b */ /* 0x000ea20000004200 */
[----:B0-----:R-:W-:Y:S01]  /*11e50*/  VIADD R3, R0, 0x1000 ;  /* 0x0000100000037836 */ /* 0x001fe20000000000 */
[C-C-:B--2---:R-:W-:Y:S02]  /*11e60*/  PRMT R8, R4.reuse, 0x6420, R5.reuse ;  /* 0x0000642004087816 */ /* 0x144fe40000000005 */
[----:B------:R-:W-:Y:S02]  /*11e70*/  PRMT R9, R4, 0x7531, R5 ;  /* 0x0000753104097816 */ /* 0x000fe40000000005 */
[----:B------:R-:W-:-:S02]  /*11e80*/  LOP3.LUT R4, R3, R17, RZ, 0xfc, !PT ;  /* 0x0000001103047212 */ /* 0x000fc400078efcff */
[C-C-:B------:R-:W-:Y:S02]  /*11e90*/  PRMT R10, R6.reuse, 0x6420, R7.reuse ;  /* 0x00006420060a7816 */ /* 0x140fe40000000007 */
[----:B------:R-:W-:Y:S01]  /*11ea0*/  PRMT R11, R6, 0x7531, R7 ;  /* 0x00007531060b7816 */ /* 0x000fe20000000007 */
[----:B------:R-:W-:Y:S01]  /*11eb0*/  IMAD.IADD R4, R19, 0x1, R4 ;  /* 0x0000000113047824 */ /* 0x000fe200078e0204 */
[----:B------:R-:W-:Y:S01]  /*11ec0*/  LOP3.LUT R3, R3, R16, RZ, 0xfc, !PT ;  /* 0x0000001003037212 */ /* 0x000fe200078efcff */
[----:B------:R-:W-:Y:S02]  /*11ed0*/  IMAD.IADD R6, R18, 0x1, R13 ;  /* 0x0000000112067824 */ /* 0x000fe400078e020d */
[----:B------:R-:W-:Y:S01]  /*11ee0*/  VIADD R13, R0, 0x1800 ;  /* 0x00001800000d7836 */ /* 0x000fe20000000000 */
[----:B------:R-:W-:Y:S04]  /*11ef0*/  STSM.16.M88.4 [R4], R8 ;  /* 0x0000000804007844 */ /* 0x000fe80000000200 */
[----:B------:R-:W0:Y:S02]  /*11f00*/  LDSM.16.MT88.4 R4, [R6+0xf200] ;  /* 0x00f200000604783b */ /* 0x000e240000004200 */
[----:B0-----:R-:W-:-:S02]  /*11f10*/  PRMT R8, R4, 0x6420, R5 ;  /* 0x0000642004087816 */ /* 0x001fc40000000005 */
[----:B------:R-:W-:Y:S02]  /*11f20*/  PRMT R9, R4, 0x7531, R5 ;  /* 0x0000753104097816 */ /* 0x000fe40000000005 */
[-C--:B------:R-:W-:Y:S02]  /*11f30*/  LOP3.LUT R4, R13, R17.reuse, RZ, 0xfc, !PT ;  /* 0x000000110d047212 */ /* 0x080fe400078efcff */
[----:B------:R-:W-:Y:S02]  /*11f40*/  LOP3.LUT R5, R21, R16, RZ, 0xfc, !PT ;  /* 0x0000001015057212 */ /* 0x000fe400078efcff */
[C-C-:B------:R-:W-:Y:S01]  /*11f50*/  PRMT R10, R6.reuse, 0x6420, R7.reuse ;  /* 0x00006420060a7816 */ /* 0x140fe20000000007 */
[----:B------:R-:W-:Y:S01]  /*11f60*/  IMAD.IADD R4, R19, 0x1, R4 ;  /* 0x0000000113047824 */ /* 0x000fe200078e0204 */
[----:B------:R-:W-:Y:S01]  /*11f70*/  PRMT R11, R6, 0x7531, R7 ;  /* 0x00007531060b7816 */ /* 0x000fe20000000007 */
[----:B------:R-:W-:Y:S01]  /*11f80*/  IMAD.IADD R5, R18, 0x1, R5 ;  /* 0x0000000112057824 */ /* 0x000fe200078e0205 */
[----:B------:R-:W-:-:S02]  /*11f90*/  LOP3.LUT R21, R21, R17, RZ, 0xfc, !PT ;  /* 0x0000001115157212 */ /* 0x000fc400078efcff */
[----:B------:R-:W-:Y:S01]  /*11fa0*/  LOP3.LUT R13, R13, R16, RZ, 0xfc, !PT ;  /* 0x000000100d0d7212 */ /* 0x000fe200078efcff */
[----:B------:R-:W-:Y:S02]  /*11fb0*/  STSM.16.M88.4 [R4], R8 ;  /* 0x0000000804007844 */ /* 0x000fe40000000200 */
[----:B------:R-:W-:Y:S02]  /*11fc0*/  IMAD.IADD R21, R19, 0x1, R21 ;  /* 0x0000000113157824 */ /* 0x000fe400078e0215 */
[----:B------:R-:W0:Y:S02]  /*11fd0*/  LDSM.16.MT88.4 R4, [R5+0xf200] ;  /* 0x00f200000504783b */ /* 0x000e240000004200 */
[C-C-:B0-----:R-:W-:Y:S02]  /*11fe0*/  PRMT R8, R4.reuse, 0x6420, R5.reuse ;  /* 0x0000642004087816 */ /* 0x141fe40000000005 */
[----:B------:R-:W-:Y:S02]  /*11ff0*/  PRMT R9, R4, 0x7531, R5 ;  /* 0x0000753104097816 */ /* 0x000fe40000000005 */
[----:B------:R-:W-:-:S02]  /*12000*/  LOP3.LUT R4, R15, R17, RZ, 0xfc, !PT ;  /* 0x000000110f047212 */ /* 0x000fc400078efcff */
[C-C-:B------:R-:W-:Y:S02]  /*12010*/  PRMT R10, R6.reuse, 0x6420, R7.reuse ;  /* 0x00006420060a7816 */ /* 0x140fe40000000007 */
[----:B------:R-:W-:Y:S01]  /*12020*/  PRMT R11, R6, 0x7531, R7 ;  /* 0x00007531060b7816 */ /* 0x000fe20000000007 */
[----:B------:R-:W-:Y:S01]  /*12030*/  IMAD.IADD R4, R19, 0x1, R4 ;  /* 0x0000000113047824 */ /* 0x000fe200078e0204 */
[----:B------:R-:W-:-:S04]  /*12040*/  LOP3.LUT R15, R15, R16, RZ, 0xfc, !PT ;  /* 0x000000100f0f7212 */ /* 0x000fc800078efcff */
[----:B------:R0:W-:Y:S01]  /*12050*/  STSM.16.M88.4 [R4], R8 ;  /* 0x0000000804007844 */ /* 0x0001e20000000200 */
[----:B------:R-:W-:Y:S01]  /*12060*/  IMAD.IADD R15, R18, 0x1, R15 ;  /* 0x00000001120f7824 */ /* 0x000fe200078e020f */
[C---:B0-----:R-:W-:Y:S02]  /*12070*/  LOP3.LUT R4, R14.reuse, R16, RZ, 0xfc, !PT ;  /* 0x000000100e047212 */ /* 0x041fe400078efcff */
[----:B------:R-:W-:-:S03]  /*12080*/  LOP3.LUT R14, R14, R17, RZ, 0xfc, !PT ;  /* 0x000000110e0e7212 */ /* 0x000fc600078efcff */
[----:B------:R-:W-:Y:S02]  /*12090*/  IMAD.IADD R4, R18, 0x1, R4 ;  /* 0x0000000112047824 */ /* 0x000fe400078e0204 */
[----:B------:R-:W-:-:S04]  /*120a0*/  IMAD.IADD R14, R19, 0x1, R14 ;  /* 0x00000001130e7824 */ /* 0x000fc800078e020e */
[----:B------:R-:W0:Y:S02]  /*120b0*/  LDSM.16.MT88.4 R4, [R4+0xf200] ;  /* 0x00f200000404783b */ /* 0x000e240000004200 */
[C-C-:B0-----:R-:W-:Y:S02]  /*120c0*/  PRMT R10, R6.reuse, 0x6420, R7.reuse ;  /* 0x00006420060a7816 */ /* 0x141fe40000000007 */
[----:B------:R-:W-:Y:S01]  /*120d0*/  PRMT R11, R6, 0x7531, R7 ;  /* 0x00007531060b7816 */ /* 0x000fe20000000007 */
[----:B------:R-:W-:Y:S01]  /*120e0*/  IMAD.IADD R6, R18, 0x1, R3 ;  /* 0x0000000112067824 */ /* 0x000fe200078e0203 */
[--C-:B------:R-:W-:Y:S01]  /*120f0*/  PRMT R8, R4, 0x6420, R5.reuse ;  /* 0x0000642004087816 */ /* 0x100fe20000000005 */
[----:B------:R-:W-:Y:S01]  /*12100*/  VIADD R3, R0, 0x3800 ;  /* 0x0000380000037836 */ /* 0x000fe20000000000 */
[----:B------:R-:W-:-:S05]  /*12110*/  PRMT R9, R4, 0x7531, R5 ;  /* 0x0000753104097816 */ /* 0x000fca0000000005 */
[----:B------:R0:W-:Y:S04]  /*12120*/  STSM.16.M88.4 [R12], R8 ;  /* 0x000000080c007844 */ /* 0x0001e80000000200 */
[----:B------:R-:W2:Y:S01]  /*12130*/  LDSM.16.MT88.4 R4, [R6+0xf200] ;  /* 0x00f200000604783b */ /* 0x000ea20000004200 */
[----:B0-----:R-:W-:Y:S02]  /*12140*/  IADD3 R12, R0, 0x6000, RZ ;  /* 0x00006000000c7810 */ /* 0x001fe40007ffe0ff */
[C-C-:B--2---:R-:W-:Y:S02]  /*12150*/  PRMT R8, R4.reuse, 0x6420, R5.reuse ;  /* 0x0000642004087816 */ /* 0x144fe40000000005 */
[----:B------:R-:W-:Y:S02]  /*12160*/  PRMT R9, R4, 0x7531, R5 ;  /* 0x0000753104097816 */ /* 0x000fe40000000005 */
[----:B------:R-:W-:-:S02]  /*12170*/  LOP3.LUT R5, R3, R16, RZ, 0xfc, !PT ;  /* 0x0000001003057212 */ /* 0x000fc400078efcff */
        /* <DEDUP_REMOVED lines=18> */
[C---:B0-----:R-:W-:Y:S02]  /*122a0*/  LOP3.LUT R3, R21.reuse, R17, RZ, 0xfc, !PT ;  /* 0x0000001115037212 */ /* 0x041fe400078efcff */
[----:B------:R-:W-:-:S03]  /*122b0*/  LOP3.LUT R21, R21, R16, RZ, 0xfc, !PT ;  /* 0x0000001015157212 */ /* 0x000fc600078efcff */
[----:B------:R-:W-:Y:S01]  /*122c0*/  IMAD.IADD R3, R19, 0x1, R3 ;  /* 0x0000000113037824 */ /* 0x000fe200078e0203 */
[C-C-:B--2---:R-:W-:Y:S02]  /*122d0*/  PRMT R10, R6.reuse, 0x6420, R7.reuse ;  /* 0x00006420060a7816 */ /* 0x144fe40000000007 */
[----:B------:R-:W-:Y:S01]  /*122e0*/  PRMT R11, R6, 0x7531, R7 ;  /* 0x00007531060b7816 */ /* 0x000fe20000000007 */
[----:B------:R-:W-:Y:S01]  /*122f0*/  IMAD.IADD R6, R18, 0x1, R13 ;  /* 0x0000000112067824 */ /* 0x000fe200078e020d */
[--C-:B------:R-:W-:Y:S01]  /*12300*/  PRMT R8, R4, 0x6420, R5.reuse ;  /* 0x0000642004087816 */ /* 0x100fe20000000005 */
[----:B------:R-:W-:Y:S01]  /*12310*/  VIADD R13, R0, 0x6800 ;  /* 0x00006800000d7836 */ /* 0x000fe20000000000 */
[----:B------:R-:W-:-:S05]  /*12320*/  PRMT R9, R4, 0x7531, R5 ;  /* 0x0000753104097816 */ /* 0x000fca0000000005 */
[----:B------:R0:W-:Y:S04]  /*12330*/  STSM.16.M88.4 [R3], R8 ;  /* 0x0000000803007844 */ /* 0x0001e80000000200 */
[----:B------:R-:W2:Y:S01]  /*12340*/  LDSM.16.MT88.4 R4, [R6+0xf200] ;  /* 0x00f200000604783b */ /* 0x000ea20000004200 */
[C---:B0-----:R-:W-:Y:S02]  /*12350*/  VIADD R3, R0.reuse, 0x4800 ;  /* 0x0000480000037836 */ /* 0x041fe40000000000 */
[----:B------:R-:W-:Y:S01]  /*12360*/  VIADD R0, R0, 0x7000 ;  /* 0x0000700000007836 */ /* 0x000fe20000000000 */
[C-C-:B--2---:R-:W-:Y:S02]  /*12370*/  PRMT R8, R4.reuse, 0x6420, R5.reuse ;  /* 0x0000642004087816 */ /* 0x144fe40000000005 */
[----:B------:R-:W-:-:S02]  /*12380*/  PRMT R9, R4, 0x7531, R5 ;  /* 0x0000753104097816 */ /* 0x000fc40000000005 */
[----:B------:R-:W-:Y:S02]  /*12390*/  LOP3.LUT R4, R3, R17, RZ, 0xfc, !PT ;  /* 0x0000001103047212 */ /* 0x000fe400078efcff */
[C-C-:B------:R-:W-:Y:S02]  /*123a0*/  PRMT R10, R6.reuse, 0x6420, R7.reuse ;  /* 0x00006420060a7816 */ /* 0x140fe40000000007 */
[----:B------:R-:W-:Y:S01]  /*123b0*/  PRMT R11, R6, 0x7531, R7 ;  /* 0x00007531060b7816 */ /* 0x000fe20000000007 */
[----:B------:R-:W-:Y:S01]  /*123c0*/  IMAD.IADD R4, R19, 0x1, R4 ;  /* 0x0000000113047824 */ /* 0x000fe200078e0204 */
[----:B------:R-:W-:Y:S01]  /*123d0*/  LOP3.LUT R3, R3, R16, RZ, 0xfc, !PT ;  /* 0x0000001003037212 */ /* 0x000fe200078efcff */
[----:B------:R-:W-:-:S03]  /*123e0*/  IMAD.IADD R7, R18, 0x1, R21 ;  /* 0x0000000112077824 */ /* 0x000fc600078e0215 */
[----:B------:R-:W-:Y:S04]  /*123f0*/  STSM.16.M88.4 [R4], R8 ;  /* 0x0000000804007844 */ /* 0x000fe80000000200 */
[----:B------:R-:W0:Y:S02]  /*12400*/  LDSM.16.MT88.4 R4, [R7+0xf200] ;  /* 0x00f200000704783b */ /* 0x000e240000004200 */
[C-C-:B0-----:R-:W-:Y:S02]  /*12410*/  PRMT R8, R4.reuse, 0x6420, R5.reuse ;  /* 0x0000642004087816 */ /* 0x141fe40000000005 */
[----:B------:R-:W-:Y:S02]  /*12420*/  PRMT R9, R4, 0x7531, R5 ;  /* 0x0000753104097816 */ /* 0x000fe40000000005 */
[----:B------:R-:W-:-:S02]  /*12430*/  LOP3.LUT R5, R13, R16, RZ, 0xfc, !PT ;  /* 0x000000100d057212 */ /* 0x000fc400078efcff */
[C-C-:B------:R-:W-:Y:S02]  /*12440*/  PRMT R10, R6.reuse, 0x6420, R7.reuse ;  /* 0x00006420060a7816 */ /* 0x140fe40000000007 */
[----:B------:R-:W-:Y:S01]  /*12450*/  PRMT R11, R6, 0x7531, R7 ;  /* 0x00007531060b7816 */ /* 0x000fe20000000007 */
[----:B------:R-:W-:Y:S01]  /*12460*/  IMAD.IADD R21, R18, 0x1, R5 ;  /* 0x0000000112157824 */ /* 0x000fe200078e0205 */
[----:B------:R-:W-:-:S03]  /*12470*/  LOP3.LUT R13, R13, R17, RZ, 0xfc, !PT ;  /* 0x000000110d0d7212 */ /* 0x000fc600078efcff */
[----:B------:R-:W-:Y:S02]  /*12480*/  STSM.16.M88.4 [R20], R8 ;  /* 0x0000000814007844 */ /* 0x000fe40000000200 */
[----:B------:R-:W-:Y:S02]  /*12490*/  IMAD.IADD R13, R19, 0x1, R13 ;  /* 0x00000001130d7824 */ /* 0x000fe400078e020d */
[----:B------:R-:W0:Y:S02]  /*124a0*/  LDSM.16.MT88.4 R4, [R21+0xf200] ;  /* 0x00f200001504783b */ /* 0x000e240000004200 */
[C-C-:B0-----:R-:W-:Y:S02]  /*124b0*/  PRMT R8, R4.reuse, 0x6420, R5.reuse ;  /* 0x0000642004087816 */ /* 0x141fe40000000005 */
[----:B------:R-:W-:Y:S02]  /*124c0*/  PRMT R9, R4, 0x7531, R5 ;  /* 0x0000753104097816 */ /* 0x000fe40000000005 */
[----:B------:R-:W-:-:S02]  /*124d0*/  PRMT R10, R6, 0x6420, R7 ;  /* 0x00006420060a7816 */ /* 0x000fc40000000007 */
[----:B------:R-:W-:-:S05]  /*124e0*/  PRMT R11, R6, 0x7531, R7 ;  /* 0x00007531060b7816 */ /* 0x000fca0000000007 */
[----:B------:R-:W-:Y:S04]  /*124f0*/  STSM.16.M88.4 [R14], R8 ;  /* 0x000000080e007844 */ /* 0x000fe80000000200 */
[----:B------:R-:W0:Y:S02]  /*12500*/  LDSM.16.MT88.4 R4, [R15+0xf200] ;  /* 0x00f200000f04783b */ /* 0x000e240000004200 */
[C-C-:B0-----:R-:W-:Y:S02]  /*12510*/  PRMT R8, R4.reuse, 0x6420, R5.reuse ;  /* 0x0000642004087816 */ /* 0x141fe40000000005 */
[----:B------:R-:W-:Y:S01]  /*12520*/  PRMT R9, R4, 0x7531, R5 ;  /* 0x0000753104097816 */ /* 0x000fe20000000005 */
[----:B------:R-:W-:Y:S01]  /*12530*/  IMAD.IADD R4, R18, 0x1, R3 ;  /* 0x0000000112047824 */ /* 0x000fe200078e0203 */
[----:B------:R-:W-:-:S02]  /*12540*/  PRMT R10, R6, 0x6420, R7 ;  /* 0x00006420060a7816 */ /* 0x000fc40000000007 */
[----:B------:R-:W-:Y:S02]  /*12550*/  PRMT R11, R6, 0x7531, R7 ;  /* 0x00007531060b7816 */ /* 0x000fe40000000007 */
[C---:B------:R-:W-:Y:S02]  /*12560*/  LOP3.LUT R3, R0.reuse, R16, RZ, 0xfc, !PT ;  /* 0x0000001000037212 */ /* 0x040fe400078efcff */
[----:B------:R-:W-:Y:S01]  /*12570*/  LOP3.LUT R0, R0, R17, RZ, 0xfc, !PT ;  /* 0x0000001100007212 */ /* 0x000fe200078efcff */
[----:B------:R-:W-:Y:S02]  /*12580*/  STSM.16.M88.4 [R12], R8 ;  /* 0x000000080c007844 */ /* 0x000fe40000000200 */
[----:B------:R-:W-:Y:S02]  /*12590*/  IMAD.IADD R3, R18, 0x1, R3 ;  /* 0x0000000112037824 */ /* 0x000fe400078e0203 */
[----:B------:R-:W0:Y:S01]  /*125a0*/  LDSM.16.MT88.4 R4, [R4+0xf200] ;  /* 0x00f200000404783b */ /* 0x000e220000004200 */
[----:B------:R-:W-:Y:S01]  /*125b0*/  IMAD.IADD R0, R19, 0x1, R0 ;  /* 0x0000000113007824 */ /* 0x000fe200078e0200 */
        /* <DEDUP_REMOVED lines=9> */
[----:B------:R-:W-:-:S05]  /*12650*/  PRMT R11, R6, 0x7531, R7 ;  /* 0x00007531060b7816 */ /* 0x000fca0000000007 */
[----:B------:R0:W-:Y:S01]  /*12660*/  STSM.16.M88.4 [R0], R8 ;  /* 0x0000000800007844 */ /* 0x0001e20000000200 */
[----:B------:R-:W-:Y:S01]  /*12670*/  @!PT LDS RZ, [RZ] ;  /* 0x00000000fffff984 */ /* 0x000fe20000000800 */
[----:B------:R-:W-:Y:S01]  /*12680*/  @!PT LDS RZ, [RZ] ;  /* 0x00000000fffff984 */ /* 0x000fe20000000800 */
[----:B------:R-:W-:Y:S01]  /*12690*/  @!PT LDS RZ, [RZ] ;  /* 0x00000000fffff984 */ /* 0x000fe20000000800 */
[----:B------:R-:W-:Y:S01]  /*126a0*/  @!PT LDS RZ, [RZ] ;  /* 0x00000000fffff984 */ /* 0x000fe20000000800 */
[----:B------:R2:W-:Y:S06]  /*126b0*/  MEMBAR.ALL.CTA ;  /* 0x0000000000007992 */ /* 0x0005ec0000008000 */
[----:B--2---:R-:W2:Y:S01]  /*126c0*/  FENCE.VIEW.ASYNC.S ;  /* 0x00000000000073c6 */ /* 0x004ea20000000000 */
[----:B------:R-:W-:Y:S05]  /*126d0*/  @!P1 BRA `(.L_x_3930) ;  /* 0x0000000000049947 */ /* 0x000fea0003800000 */
[----:B------:R-:W-:Y:S01]  /*126e0*/  BPT.TRAP 0x1 ;  /* 0x000000040000795c */ /* 0x000fe20000300000 */
.L_x_3930:
[----:B--2---:R2:W-:Y:S01]  /*126f0*/  SYNCS.ARRIVE.TRANS64.A1T0 RZ, [R2+URZ+0x33450], RZ ;  /* 0x033450ff02ff79a7 */ /* 0x0045e2000810003f */
[----:B------:R-:W-:Y:S06]  /*12700*/  BAR.SYNC.DEFER_BLOCKING 0x2, 0x80 ;  /* 0x0082000000007b1d */ /* 0x000fec0000010000 */
[----:B------:R-:W-:Y:S05]  /*12710*/  @!P0 BRA `(.L_x_3931) ;  /* 0x0000000000048947 */ /* 0x000fea0003800000 */
[----:B------:R-:W-:Y:S01]  /*12720*/  BPT.TRAP 0x1 ;  /* 0x000000040000795c */ /* 0x000fe20000300000 */
.L_x_3931:
[----:B0-----:R-:W3:Y:S01]  /*12730*/  LDL R0, [R1+0x8] ;  /* 0x0000080001007983 */ /* 0x001ee20000100800 */
[----:B--2---:R-:W-:Y:S02]  /*12740*/  VIADD R2, R2, 0x33480 ;  /* 0x0003348002027836 */ /* 0x004fe40000000000 */
[----:B------:R-:W-:Y:S02]  /*12750*/  IMAD.MOV.U32 R21, RZ, RZ, R34 ;  /* 0x000000ffff157224 */ /* 0x000fe400078e0022 */
[----:B------:R-:W-:Y:S01]  /*12760*/  IMAD.MOV.U32 R20, RZ, RZ, R31 ;  /* 0x000000ffff147224 */ /* 0x000fe200078e001f */
[----:B---3--:R-:W-:-:S04]  /*12770*/  PRMT R2, R0, 0x654, R2 ;  /* 0x0000065400027816 */ /* 0x008fc80000000002 */
[----:B------:R3:W-:Y:S01]  /*12780*/  SYNCS.ARRIVE.TRANS64.RED.A1T0 RZ, [R2+URZ], RZ ;  /* 0x000000ff02ff79a7 */ /* 0x0007e2000810043f */
[----:B------:R-:W-:Y:S05]  /*12790*/  @P2 BRA `(.L_x_3932) ;  /* 0xffffffe000a82947 */ /* 0x000fea000383ffff */
.L_x_3912:
[----:B------:R-:W3:Y:S01]  /*127a0*/  S2R R0, SR_TID.X ;  /* 0x0000000000007919 */ /* 0x000ee20000002100 */
[----:B------:R-:W-:Y:S01]  /*127b0*/  BSSY B0, `(.L_x_3933) ;  /* 0x0000012000007945 */ /* 0x000fe20003800000 */
[----:B---3--:R-:W-:Y:S02]  /*127c0*/  LOP3.LUT R2, R0, 0x7f, RZ, 0xc0, !PT ;  /* 0x0000007f00027812 */ /* 0x008fe400078ec0ff */
[----:B------:R-:W-:Y:S02]  /*127d0*/  MOV R0, UR47 ;  /* 0x0000002f00007c02 */ /* 0x000fe40008000f00 */
[----:B------:R-:W-:Y:S02]  /*127e0*/  ISETP.NE.AND P1, PT, R2, RZ, PT ;  /* 0x000000ff0200720c */ /* 0x000fe40003f25270 */
[----:B------:R-:W-:-:S11]  /*127f0*/  ISETP.NE.AND P0, PT, R0, 0x3, PT ;  /* 0x000000030000780c */ /* 0x000fd60003f05270 */
[----:B------:R-:W-:Y:S05]  /*12800*/  @P1 BRA `(.L_x_3934) ;  /* 0x0000000000301947 */ /* 0x000fea0003800000 */
[----:B------:R-:W3:Y:S01]  /*12810*/  S2R R5, SR_LANEID ;  /* 0x0000000000057919 */ /* 0x000ee20000000000 */
[----:B------:R-:W-:Y:S01]  /*12820*/  VOTEU.ANY UR4, UPT, PT ;  /* 0x0000000000047886 */ /* 0x000fe200038e0100 */
[----:B0-----:R-:W0:Y:S01]  /*12830*/  LDC.64 R2, c[0x0][0xc60] ;  /* 0x00031800ff027b82 */ /* 0x001e220000000a00 */
[----:B------:R-:W3:Y:S02]  /*12840*/  FLO.U32 R0, UR4 ;  /* 0x0000000400007d00 */ /* 0x000ee400080e0000 */
[----:B---3--:R-:W-:-:S06]  /*12850*/  ISETP.EQ.U32.AND P1, PT, R0, R5, PT ;  /* 0x000000050000720c */ /* 0x008fcc0003f22070 */
[----:B------:R-:W0:Y:S07]  /*12860*/  POPC R5, UR4 ;  /* 0x0000000400057d09 */ /* 0x000e2e0008000000 */
[----:B0-----:R-:W3:Y:S01]  /*12870*/  @P1 ATOMG.E.ADD.STRONG.GPU PT, R3, desc[UR52][R2.64], R5 ;  /* 0x00000005020319a8 */ /* 0x001ee200081ee1f4 */
[----:B------:R-:W0:Y:S02]  /*12880*/  S2R R4, SR_LTMASK ;  /* 0x0000000000047919 */ /* 0x000e240000003900 */
[----:B0-----:R-:W-:-:S04]  /*12890*/  LOP3.LUT R4, R4, UR4, RZ, 0xc0, !PT ;  /* 0x0000000404047c12 */ /* 0x001fc8000f8ec0ff */
[----:B------:R-:W0:Y:S01]  /*128a0*/  POPC R7, R4 ;  /* 0x0000000400077309 */ /* 0x000e220000000000 */
[----:B---3--:R-:W0:Y:S02]  /*128b0*/  SHFL.IDX PT, R0, R3, R0, 0x1f ;  /* 0x00001f0003007589 */ /* 0x008e2400000e0000 */
[----:B0-----:R-:W-:-:S07]  /*128c0*/  IADD3 R24, R0, UR48, R7 ;  /* 0x0000003000187c10 */ /* 0x001fce000fffe007 */
.L_x_3934:
[----:B------:R-:W-:Y:S05]  /*128d0*/  BSYNC B0 ;  /* 0x0000000000007941 */ /* 0x000fea0003800000 */
.L_x_3933:
[----:B------:R-:W-:Y:S05]  /*128e0*/  @!P0 BRA `(.L_x_3935) ;  /* 0x0000000000048947 */ /* 0x000fea0003800000 */
[----:B------:R-:W-:Y:S01]  /*128f0*/  BPT.TRAP 0x1 ;  /* 0x000000040000795c */ /* 0x000fe20000300000 */
.L_x_3935:
[----:B0-----:R-:W-:Y:S01]  /*12900*/  LOP3.LUT R3, R34, 0x1, RZ, 0x3c, !PT ;  /* 0x0000000122037812 */ /* 0x001fe200078e3cff */
[----:B------:R-:W-:Y:S01]  /*12910*/  IMAD R0, R31, 0x8, R18 ;  /* 0x000000081f007824 */ /* 0x000fe200078e0212 */
[----:B------:R-:W-:Y:S02]  /*12920*/  BSSY B0, `(.L_x_3936) ;  /* 0x0000004000007945 */ /* 0x000fe40003800000 */
[----:B------:R-:W-:-:S04]  /*12930*/  SHF.L.U32 R3, R3, 0x1f, RZ ;  /* 0x0000001f03037819 */ /* 0x000fc800000006ff */
[----:B------:R-:W0:Y:S02]  /*12940*/  SYNCS.PHASECHK.TRANS64.TRYWAIT P1, [R0+URZ+0x33470], R3 ;  /* 0x03347003000075a7 */ /* 0x000e24000802017f */
[----:B0-----:R-:W-:Y:S05]  /*12950*/  @!P1 BRA `(.L_x_3937) ;  /* 0x0000003c00c89947 */ /* 0x001fea0003800000 */
.L_x_4036:
[----:B------:R-:W-:Y:S05]  /*12960*/  BSYNC B0 ;  /* 0x0000000000007941 */ /* 0x000fea0003800000 */
.L_x_3936:
[----:B------:R-:W-:-:S05]  /*12970*/  IMAD.U32 R2, RZ, RZ, UR46 ;  /* 0x0000002eff027e24 */ /* 0x000fca000f8e00ff */
[----:B------:R-:W-:-:S13]  /*12980*/  ISETP.NE.AND P1, PT, R2, 0x3, PT ;  /* 0x000000030200780c */ /* 0x000fda0003f25270 */
[----:B------:R-:W-:Y:S05]  /*12990*/  @!P1 BRA `(.L_x_3938) ;  /* 0x0000000000049947 */ /* 0x000fea0003800000 */
[----:B------:R-:W-:Y:S01]  /*129a0*/  BPT.TRAP 0x1 ;  /* 0x000000040000795c */ /* 0x000fe20000300000 */
.L_x_3938:
[----:B0-----:R-:W-:-:S04]  /*129b0*/  SHF.L.U32 R3, R34, 0x1f, RZ ;  /* 0x0000001f22037819 */ /* 0x001fc800000006ff */
[----:B------:R-:W0:Y:S02]  /*129c0*/  SYNCS.PHASECHK.TRANS64.TRYWAIT P1, [R0+URZ+0x33460], R3 ;  /* 0x03346003000075a7 */ /* 0x000e24000802017f */
[----:B0-----:R-:W-:Y:S05]  /*129d0*/  @!P1 BRA `(.L_x_3939) ;  /* 0x0000003c00bc9947 */ /* 0x001fea0003800000 */
.L_x_4037:
[----:B------:R-:W-:Y:S01]  /*129e0*/  IMAD R2, R31, 0x7800, RZ ;  /* 0x000078001f027824 */ /* 0x000fe200078e02ff */
[----:B------:R-:W-:Y:S05]  /*129f0*/  WARPSYNC.ALL ;  /* 0x0000000000007948 */ /* 0x000fea0003800000 */
[CC--:B0-----:R-:W-:Y:S01]  /*12a00*/  LOP3.LUT R3, R2.reuse, R16.reuse, RZ, 0xfc, !PT ;  /* 0x0000001002037212 */ /* 0x0c1fe200078efcff */
[C---:B------:R-:W-:Y:S02]  /*12a10*/  VIADD R13, R2.reuse, 0x2800 ;  /* 0x00002800020d7836 */ /* 0x040fe40000000000 */
[----:B------:R-:W-:Y:S02]  /*12a20*/  VIADD R21, R2, 0x5000 ;  /* 0x0000500002157836 */ /* 0x000fe40000000000 */
[----:B------:R-:W-:Y:S01]  /*12a30*/  IMAD.IADD R5, R18, 0x1, R3 ;  /* 0x0000000112057824 */ /* 0x000fe200078e0203 */
[----:B------:R-:W-:Y:S01]  /*12a40*/  LOP3.LUT R3, R13, R16, RZ, 0xfc, !PT ;  /* 0x000000100d037212 */ /* 0x000fe200078efcff */
[----:B------:R-:W-:-:S02]  /*12a50*/  VIADD R20, R2, 0x2000 ;  /* 0x0000200002147836 */ /* 0x000fc40000000000 */
[----:B------:R-:W-:Y:S02]  /*12a60*/  IMAD.U32 R25, RZ, RZ, UR46 ;  /* 0x0000002eff197e24 */ /* 0x000fe4000f8e00ff */
[----:B------:R-:W0:Y:S03]  /*12a70*/  LDSM.16.MT88.4 R4, [R5+0xf200] ;  /* 0x00f200000504783b */ /* 0x000e260000004200 */
[----:B------:R-:W-:Y:S02]  /*12a80*/  ISETP.NE.AND P1, PT, R25, 0x3, PT ;  /* 0x000000031900780c */ /* 0x000fe40003f25270 */
[C-C-:B0-----:R-:W-:Y:S02]  /*12a90*/  PRMT R8, R4.reuse, 0x6420, R5.reuse ;  /* 0x0000642004087816 */ /* 0x141fe40000000005 */
[----:B------:R-:W-:Y:S02]  /*12aa0*/  PRMT R9, R4, 0x7531, R5 ;  /* 0x0000753104097816 */ /* 0x000fe40000000005 */
[----:B------:R-:W-:-:S02]  /*12ab0*/  LOP3.LUT R4, R2, R17, RZ, 0xfc, !PT ;  /* 0x0000001102047212 */ /* 0x000fc400078efcff */
[C-C-:B------:R-:W-:Y:S02]  /*12ac0*/  PRMT R10, R6.reuse, 0x6420, R7.reuse ;  /* 0x00006420060a7816 */ /* 0x140fe40000000007 */
[----:B------:R-:W-:Y:S01]  /*12ad0*/  PRMT R11, R6, 0x7531, R7 ;  /* 0x00007531060b7816 */ /* 0x000fe20000000007 */
[----:B------:R-:W-:Y:S02]  /*12ae0*/  IMAD.IADD R12, R19, 0x1, R4 ;  /* 0x00000001130c7824 */ /* 0x000fe400078e0204 */
[----:B------:R-:W-:Y:S02]  /*12af0*/  IMAD.IADD R6, R18, 0x1, R3 ;  /* 0x0000000112067824 */ /* 0x000fe400078e0203 */
[C---:B------:R-:W-:Y:S01]  /*12b00*/  VIADD R3, R2.reuse, 0x800 ;  /* 0x0000080002037836 */ /* 0x040fe20000000000 */
[----:B------:R0:W-:Y:S04]  /*12b10*/  STSM.16.M88.4 [R12], R8 ;  /* 0x000000080c007844 */ /* 0x0001e80000000200 */
[----:B------:R-:W3:Y:S01]  /*12b20*/  LDSM.16.MT88.4 R4, [R6+0xf200] ;  /* 0x00f200000604783b */ /* 0x000ee20000004200 */
[----:B0-----:R-:W-:Y:S01]  /*12b30*/  VIADD R12, R2, 0x1000 ;  /* 0x00001000020c7836 */ /* 0x001fe20000000000 */
[----:B---3--:R-:W-:-:S02]  /*12b40*/  PRMT R8, R4, 0x6420, R5 ;  /* 0x0000642004087816 */ /* 0x008fc40000000005 */
[----:B------:R-:W-:Y:S02]  /*12b50*/  PRMT R9, R4, 0x7531, R5 ;  /* 0x0000753104097816 */ /* 0x000fe40000000005 */
[----:B------:R-:W-:Y:S02]  /*12b60*/  LOP3.LUT R4, R3, R17, RZ, 0xfc, !PT ;  /* 0x0000001103047212 */ /* 0x000fe400078efcff */
[-C--:B------:R-:W-:Y:S02]  /*12b70*/  LOP3.LUT R5, R21, R16.reuse, RZ, 0xfc, !PT ;  /* 0x0000001015057212 */ /* 0x080fe400078efcff */
[C-C-:B------:R-:W-:Y:S01]  /*12b80*/  PRMT R10, R6.reuse, 0x6420, R7.reuse ;  /* 0x00006420060a7816 */ /* 0x140fe20000000007 */
[----:B--2---:R-:W-:Y:S01]  /*12b90*/  IMAD.IADD R14, R19, 0x1, R4 ;  /* 0x00000001130e7824 */ /* 0x004fe200078e0204 */
[----:B------:R-:W-:Y:S01]  /*12ba0*/  PRMT R11, R6, 0x7531, R7 ;  /* 0x00007531060b7816 */ /* 0x000fe20000000007 */
[----:B------:R-:W-:Y:S01]  /*12bb0*/  IMAD.IADD R5, R18, 0x1, R5 ;  /* 0x0000000112057824 */ /* 0x000fe200078e0205 */
[----:B------:R-:W-:-:S03]  /*12bc0*/  LOP3.LUT R3, R3, R16, RZ, 0xfc, !PT ;  /* 0x0000001003037212 */ /* 0x000fc600078efcff */
[----:B------:R0:W-:Y:S04]  /*12bd0*/  STSM.16.M88.4 [R14], R8 ;  /* 0x000000080e007844 */ /* 0x0001e80000000200 */
[----:B------:R-:W2:Y:S01]  /*12be0*/  LDSM.16.MT88.4 R4, [R5+0xf200] ;  /* 0x00f200000504783b */ /* 0x000ea20000004200 */
[----:B0-----:R-:W-:Y:S01]  /*12bf0*/  VIADD R14, R2, 0x1800 ;  /* 0x00001800020e7836 */ /* 0x001fe20000000000 */
[C-C-:B--2---:R-:W-:Y:S02]  /*12c00*/  PRMT R8, R4.reuse, 0x6420, R5.reuse ;  /* 0x0000642004087816 */ /* 0x144fe40000000005 */
        /* <DEDUP_REMOVED lines=8> */
[----:B------:R-:W2:Y:S01]  /*12c90*/  LDSM.16.MT88.4 R4, [R6+0xf200] ;  /* 0x00f200000604783b */ /* 0x000ea20000004200 */
[----:B0-----:R-:W-:Y:S01]  /*12ca0*/  VIADD R15, R2, 0x5800 ;  /* 0x00005800020f7836 */ /* 0x001fe20000000000 */
[----:B--2---:R-:W-:-:S02]  /*12cb0*/  PRMT R8, R4, 0x6420, R5 ;  /* 0x0000642004087816 */ /* 0x004fc40000000005 */
[----:B------:R-:W-:Y:S02]  /*12cc0*/  PRMT R9, R4, 0x7531, R5 ;  /* 0x0000753104097816 */ /* 0x000fe40000000005 */
[----:B------:R-:W-:Y:S02]  /*12cd0*/  LOP3.LUT R4, R14, R17, RZ, 0xfc, !PT ;  /* 0x000000110e047212 */ /* 0x000fe400078efcff */
[----:B------:R-:W-:Y:S02]  /*12ce0*/  LOP3.LUT R5, R3, R16, RZ, 0xfc, !PT ;  /* 0x0000001003057212 */ /* 0x000fe400078efcff */
[C-C-:B------:R-:W-:Y:S01]  /*12cf0*/  PRMT R10, R6.reuse, 0x6420, R7.reuse ;  /* 0x00006420060a7816 */ /* 0x140fe20000000007 */
[----:B------:R-:W-:Y:S01]  /*12d00*/  IMAD.IADD R22, R19, 0x1, R4 ;  /* 0x0000000113167824 */ /* 0x000fe200078e0204 */
[----:B------:R-:W-:Y:S01]  /*12d10*/  PRMT R11, R6, 0x7531, R7 ;  /* 0x00007531060b7816 */ /* 0x000fe20000000007 */
[----:B------:R-:W-:-:S04]  /*12d20*/  IMAD.IADD R6, R18, 0x1, R5 ;  /* 0x0000000112067824 */ /* 0x000fc800078e0205 */
[----:B------:R-:W-:Y:S04]  /*12d30*/  STSM.16.M88.4 [R22], R8 ;  /* 0x0000000816007844 */ /* 0x000fe80000000200 */
[----:B------:R-:W0:Y:S02]  /*12d40*/  LDSM.16.MT88.4 R4, [R6+0xf200] ;  /* 0x00f200000604783b */ /* 0x000e240000004200 */
[C-C-:B0-----:R-:W-:Y:S02]  /*12d50*/  PRMT R8, R4.reuse, 0x6420, R5.reuse ;  /* 0x0000642004087816 */ /* 0x141fe40000000005 */
[----:B------:R-:W-:Y:S02]  /*12d60*/  PRMT R9, R4, 0x7531, R5 ;  /* 0x0000753104097816 */ /* 0x000fe40000000005 */
[----:B------:R-:W-:-:S02]  /*12d70*/  LOP3.LUT R4, R20, R17, RZ, 0xfc, !PT ;  /* 0x0000001114047212 */ /* 0x000fc400078efcff */
[----:B------:R-:W-:Y:S02]  /*12d80*/  LOP3.LUT R5, R15, R16, RZ, 0xfc, !PT ;  /* 0x000000100f057212 */ /* 0x000fe400078efcff */
[C-C-:B------:R-:W-:Y:S01]  /*12d90*/  PRMT R10, R6.reuse, 0x6420, R7.reuse ;  /* 0x00006420060a7816 */ /* 0x140fe20000000007 */
[----:B------:R-:W-:Y:S01]  /*12da0*/  IMAD.IADD R22, R19, 0x1, R4 ;  /* 0x0000000113167824 */ /* 0x000fe200078e0204 */
[----:B------:R-:W-:Y:S01]  /*12db0*/  PRMT R11, R6, 0x7531, R7 ;  /* 0x00007531060b7816 */ /* 0x000fe20000000007 */
[----:B-1----:R-:W-:-:S04]  /*12dc0*/  IMAD.IADD R23, R18, 0x1, R5 ;  /* 0x0000000112177824 */ /* 0x002fc800078e0205 */
[----:B------:R-:W-:Y:S04]  /*12dd0*/  STSM.16.M88.4 [R22], R8 ;  /* 0x0000000816007844 */ /* 0x000fe80000000200 */
[----:B------:R-:W0:Y:S02]  /*12de0*/  LDSM.16.MT88.4 R4, [R23+0xf200] ;  /* 0x00f200001704783b */ /* 0x000e240000004200 */
[C-C-:B0-----:R-:W-:Y:S02]  /*12df0*/  PRMT R8, R4.reuse, 0x6420, R5.reuse ;  /* 0x0000642004087816 */ /* 0x141fe40000000005 */
[----:B------:R-:W-:Y:S02]  /*12e00*/  PRMT R9, R4, 0x7531, R5 ;  /* 0x0000753104097816 */ /* 0x000fe40000000005 */
[----:B------:R-:W-:-:S02]  /*12e10*/  LOP3.LUT R4, R13, R17, RZ, 0xfc, !PT ;  /* 0x000000110d047212 */ /* 0x000fc400078efcff */
[----:B------:R-:W-:Y:S01]  /*12e20*/  LOP3.LUT R5, R12, R16, RZ, 0xfc, !PT ;  /* 0x000000100c057212 */ /* 0x000fe200078efcff */
[----:B------:R-:W-:Y:S01]  /*12e30*/  VIADD R12, R2, 0x3800 ;  /* 0x00003800020c7836 */ /* 0x000fe20000000000 */
[C-C-:B------:R-:W-:Y:S01]  /*12e40*/  PRMT R10, R6.reuse, 0x6420, R7.reuse ;  /* 0x00006420060a7816 */ /* 0x140fe20000000007 */
[----:B------:R-:W-:Y:S01]  /*12e50*/  IMAD.IADD R13, R19, 0x1, R4 ;  /* 0x00000001130d7824 */ /* 0x000fe200078e0204 */
[----:B------:R-:W-:Y:S02]  /*12e60*/  PRMT R11, R6, 0x7531, R7 ;  /* 0x00007531060b7816 */ /* 0x000fe40000000007 */
[----:B------:R-:W-:-:S03]  /*12e70*/  IADD3 R6, R18, R5, RZ ;  /* 0x0000000512067210 */ /* 0x000fc60007ffe0ff */
[----:B------:R0:W-:Y:S04]  /*12e80*/  STSM.16.M88.4 [R13], R8 ;  /* 0x000000080d007844 */ /* 0x0001e80000000200 */
[----:B------:R-:W1:Y:S01]  /*12e90*/  LDSM.16.MT88.4 R4, [R6+0xf200] ;  /* 0x00f200000604783b */ /* 0x000e620000004200 */
[----:B0-----:R-:W-:Y:S01]  /*12ea0*/  VIADD R13, R2, 0x6000 ;  /* 0x00006000020d7836 */ /* 0x001fe20000000000 */
[C-C-:B-1----:R-:W-:Y:S02]  /*12eb0*/  PRMT R8, R4.reuse, 0x6420, R5.reuse ;  /* 0x0000642004087816 */ /* 0x142fe40000000005 */
[----:B------:R-:W-:Y:S02]  /*12ec0*/  PRMT R9, R4, 0x7531, R5 ;  /* 0x0000753104097816 */ /* 0x000fe40000000005 */
[----:B------:R-:W-:-:S02]  /*12ed0*/  LOP3.LUT R4, R3, R17, RZ, 0xfc, !PT ;  /* 0x0000001103047212 */ /* 0x000fc400078efcff */
[----:B------:R-:W-:Y:S02]  /*12ee0*/  LOP3.LUT R5, R12, R16, RZ, 0xfc, !PT ;  /* 0x000000100c057212 */ /* 0x000fe400078efcff */
[C-C-:B------:R-:W-:Y:S01]  /*12ef0*/  PRMT R10, R6.reuse, 0x6420, R7.reuse ;  /* 0x00006420060a7816 */ /* 0x140fe20000000007 */
[----:B------:R-:W-:Y:S01]  /*12f00*/  IMAD.IADD R3, R19, 0x1, R4 ;  /* 0x0000000113037824 */ /* 0x000fe200078e0204 */
[----:B------:R-:W-:Y:S01]  /*12f10*/  PRMT R11, R6, 0x7531, R7 ;  /* 0x00007531060b7816 */ /* 0x000fe20000000007 */
[----:B------:R-:W-:Y:S01]  /*12f20*/  IMAD.IADD R5, R18, 0x1, R5 ;  /* 0x0000000112057824 */ /* 0x000fe200078e0205 */
[----:B------:R-:W-:-:S03]  /*12f30*/  LOP3.LUT R12, R12, R17, RZ, 0xfc, !PT ;  /* 0x000000110c0c7212 */ /* 0x000fc600078efcff */
[----:B------:R0:W-:Y:S02]  /*12f40*/  STSM.16.M88.4 [R3], R8 ;  /* 0x0000000803007844 */ /* 0x0001e40000000200 */
[----:B------:R-:W-:Y:S02]  /*12f50*/  IMAD.IADD R12, R19, 0x1, R12 ;  /* 0x00000001130c7824 */ /* 0x000fe400078e020c */
[----:B------:R-:W1:Y:S01]  /*12f60*/  LDSM.16.MT88.4 R4, [R5+0xf200] ;  /* 0x00f200000504783b */ /* 0x000e620000004200 */
[----:B0-----:R-:W-:Y:S02]  /*12f70*/  LOP3.LUT R3, R13, R16, RZ, 0xfc, !PT ;  /* 0x000000100d037212 */ /* 0x001fe400078efcff */
[C-C-:B-1----:R-:W-:Y:S02]  /*12f80*/  PRMT R10, R6.reuse, 0x6420, R7.reuse ;  /* 0x00006420060a7816 */ /* 0x142fe40000000007 */
[----:B------:R-:W-:Y:S01]  /*12f90*/  PRMT R11, R6, 0x7531, R7 ;  /* 0x00007531060b7816 */ /* 0x000fe20000000007 */
[----:B------:R-:W-:Y:S01]  /*12fa0*/  IMAD.IADD R6, R18, 0x1, R3 ;  /* 0x0000000112067824 */ /* 0x000fe200078e0203 */
[--C-:B------:R-:W-:Y:S01]  /*12fb0*/  PRMT R8, R4, 0x6420, R5.reuse ;  /* 0x0000642004087816 */ /* 0x100fe20000000005 */
[----:B------:R-:W-:Y:S01]  /*12fc0*/  VIADD R3, R2, 0x4000 ;  /* 0x0000400002037836 */ /* 0x000fe20000000000 */
[----:B------:R-:W-:-:S05]  /*12fd0*/  PRMT R9, R4, 0x7531, R5 ;  /* 0x0000753104097816 */ /* 0x000fca0000000005 */
[----:B------:R0:W-:Y:S04]  /*12fe0*/  STSM.16.M88.4 [R12], R8 ;  /* 0x000000080c007844 */ /* 0x0001e80000000200 */
[----:B------:R-:W1:Y:S01]  /*12ff0*/  LDSM.16.MT88.4 R4, [R6+0xf200] ;  /* 0x00f200000604783b */ /* 0x000e620000004200 */
[----:B0-----:R-:W-:Y:S01]  /*13000*/  VIADD R12, R2, 0x4800 ;  /* 0x00004800020c7836 */ /* 0x001fe20000000000 */
[C-C-:B-1----:R-:W-:Y:S02]  /*13010*/  PRMT R8, R4.reuse, 0x6420, R5.reuse ;  /* 0x0000642004087816 */ /* 0x142fe40000000005 */
[----:B------:R-:W-:Y:S02]  /*13020*/  PRMT R9, R4, 0x7531, R5 ;  /* 0x0000753104097816 */ /* 0x000fe40000000005 */
[----:B------:R-:W-:-:S02]  /*13030*/  LOP3.LUT R4, R3, R17, RZ, 0xfc, !PT ;  /* 0x0000001103047212 */ /* 0x000fc400078efcff */
[-C--:B------:R-:W-:Y:S02]  /*13040*/  LOP3.LUT R5, R14, R16.reuse, RZ, 0xfc, !PT ;  /* 0x000000100e057212 */ /* 0x080fe400078efcff */
[C-C-:B------:R-:W-:Y:S01]  /*13050*/  PRMT R10, R6.reuse, 0x6420, R7.reuse ;  /* 0x00006420060a7816 */ /* 0x140fe20000000007 */
[----:B------:R-:W-:Y:S01]  /*13060*/  IMAD.IADD R22, R19, 0x1, R4 ;  /* 0x0000000113167824 */ /* 0x000fe200078e0204 */
[----:B------:R-:W-:Y:S01]  /*13070*/  PRMT R11, R6, 0x7531, R7 ;  /* 0x00007531060b7816 */ /* 0x000fe20000000007 */
[----:B------:R-:W-:Y:S01]  /*13080*/  IMAD.IADD R5, R18, 0x1, R5 ;  /* 0x0000000112057824 */ /* 0x000fe200078e0205 */
[----:B------:R-:W-:-:S03]  /*13090*/  LOP3.LUT R3, R3, R16, RZ, 0xfc, !PT ;  /* 0x0000001003037212 */ /* 0x000fc600078efcff */
[----:B------:R-:W-:Y:S04]  /*130a0*/  STSM.16.M88.4 [R22], R8 ;  /* 0x0000000816007844 */ /* 0x000fe80000000200 */
[----:B------:R-:W0:Y:S02]  /*130b0*/  LDSM.16.MT88.4 R4, [R5+0xf200] ;  /* 0x00f200000504783b */ /* 0x000e240000004200 */
        /* <DEDUP_REMOVED lines=8> */
[----:B------:R-:W-:Y:S01]  /*13140*/  STSM.16.M88.4 [R14], R8 ;  /* 0x000000080e007844 */ /* 0x000fe20000000200 */
[----:B------:R-:W-:-:S03]  /*13150*/  VIADD R2, R2, 0x7000 ;  /* 0x0000700002027836 */ /* 0x000fc60000000000 */
[----:B------:R-:W0:Y:S02]  /*13160*/  LDSM.16.MT88.4 R4, [R6+0xf200] ;  /* 0x00f200000604783b */ /* 0x000e240000004200 */
[C-C-:B0-----:R-:W-:Y:S02]  /*13170*/  PRMT R8, R4.reuse, 0x6420, R5.reuse ;  /* 0x0000642004087816 */ /* 0x141fe40000000005 */
        /* <DEDUP_REMOVED lines=38> */
[----:B------:R-:W-:Y:S01]  /*133e0*/  STSM.16.M88.4 [R3], R8 ;  /* 0x0000000803007844 */ /* 0x000fe20000000200 */
[----:B------:R-:W-:-:S03]  /*133f0*/  IADD3 R2, R19, R2, RZ ;  /* 0x0000000213027210 */ /* 0x000fc60007ffe0ff */
[----:B------:R-:W0:Y:S02]  /*13400*/  LDSM.16.MT88.4 R4, [R5+0xf200] ;  /* 0x00f200000504783b */ /* 0x000e240000004200 */
[C-C-:B0-----:R-:W-:Y:S02]  /*13410*/  PRMT R8, R4.reuse, 0x6420, R5.reuse ;  /* 0x0000642004087816 */ /* 0x141fe40000000005 */
        /* <DEDUP_REMOVED lines=12> */
.L_x_3940:
[----:B-1----:R1:W-:Y:S01]  /*134e0*/  SYNCS.ARRIVE.TRANS64.A1T0 RZ, [R0+URZ+0x33450], RZ ;  /* 0x033450ff00ff79a7 */ /* 0x0023e2000810003f */
[----:B------:R-:W-:Y:S06]  /*134f0*/  BAR.SYNC.DEFER_BLOCKING 0x2, 0x80 ;  /* 0x0082000000007b1d */ /* 0x000fec0000010000 */
[----:B------:R-:W-:Y:S05]  /*13500*/  @!P0 BRA `(.L_x_3941) ;  /* 0x0000000000048947 */ /* 0x000fea0003800000 */
[----:B------:R-:W-:Y:S01]  /*13510*/  BPT.TRAP 0x1 ;  /* 0x000000040000795c */ /* 0x000fe20000300000 */
.L_x_3941:
[----:B0-----:R-:W2:Y:S01]  /*13520*/  LDL R2, [R1+0x8] ;  /* 0x0000080001027983 */ /* 0x001ea20000100800 */
[----:B-1----:R-:W-:Y:S02]  /*13530*/  VIADD R0, R0, 0x33480 ;  /* 0x0003348000007836 */ /* 0x002fe40000000000 */
[----:B------:R-:W-:-:S05]  /*13540*/  VIADD R31, R31, 0x1 ;  /* 0x000000011f1f7836 */ /* 0x000fca0000000000 */
[----:B------:R-:W-:-:S04]  /*13550*/  ISETP.NE.AND P0, PT, R31, 0x2, PT ;  /* 0x000000021f00780c */ /* 0x000fc80003f05270 */
[----:B------:R-:W-:Y:S02]  /*13560*/  SEL R3, RZ, 0x1, P0 ;  /* 0x00000001ff037807 */ /* 0x000fe40000000000 */
[----:B------:R-:W-:Y:S02]  /*13570*/  SEL R31, R31, RZ, P0 ;  /* 0x000000ff1f1f7207 */ /* 0x000fe40000000000 */
[----:B------:R-:W-:Y:S02]  /*13580*/  LOP3.LUT R34, R34, R3, RZ, 0x3c, !PT ;  /* 0x0000000322227212 */ /* 0x000fe400078e3cff */
[----:B--2---:R-:W-:-:S04]  /*13590*/  PRMT R0, R2, 0x654, R0 ;  /* 0x0000065402007816 */ /* 0x004fc80000000000 */
[----:B------:R0:W-:Y:S03]  /*135a0*/  SYNCS.ARRIVE.TRANS64.RED.A1T0 RZ, [R0+URZ], RZ ;  /* 0x000000ff00ff79a7 */ /* 0x0001e6000810043f */
.L_x_3880:
[----:B------:R-:W-:Y:S05]  /*135b0*/  BSYNC B7 ;  /* 0x0000000000077941 */ /* 0x000fea0003800000 */
.L_x_3878:
[----:B------:R-:W-:-:S13]  /*135c0*/  LOP3.LUT P0, RZ, R36, 0x100, RZ, 0xc0, !PT ;  /* 0x0000010024ff7812 */ /* 0x000fda000780c0ff */
[----:B------:R-:W-:Y:S05]  /*135d0*/  @!P0 BRA `(.L_x_3942) ;  /* 0x0000000000288947 */ /* 0x000fea0003800000 */
[----:B------:R-:W0:Y:S08]  /*135e0*/  S2UR UR4, SR_CgaCtaId ;  /* 0x00000000000479c3 */ /* 0x000e300000008800 */
[----:B------:R-:W-:Y:S01]  /*135f0*/  BAR.SYNC.DEFER_BLOCKING 0x5, 0x180 ;  /* 0x0146000000007b1d */ /* 0x000fe20000010000 */
[----:B------:R-:W-:Y:S01]  /*13600*/  MOV R18, 0x400 ;  /* 0x0000040000127802 */ /* 0x000fe20000000f00 */
[----:B0-----:R-:W-:-:S05]  /*13610*/  IMAD.U32 R0, RZ, RZ, UR4 ;  /* 0x00000004ff007e24 */ /* 0x001fca000f8e00ff */
[----:B------:R-:W-:Y:S01]  /*13620*/  LEA R18, R0, R18, 0x18 ;  /* 0x0000001200127211 */ /* 0x000fe200078ec0ff */
[----:B------:R-:W-:Y:S04]  /*13630*/  STL [R1+0x8], R0 ;  /* 0x0000080001007387 */ /* 0x000fe80000100800 */
[----:B------:R-:W0:Y:S02]  /*13640*/  LDS.128 R24, [R18+0x334d0] ;  /* 0x0334d00012187984 */ /* 0x000e240000000c00 */
[----:B0-----:R-:W-:Y:S01]  /*13650*/  R2UR UR40, R27 ;  /* 0x000000001b2872ca */ /* 0x001fe200000e0000 */
[----:B------:R-:W-:Y:S06]  /*13660*/  BAR.ARV 0x4, 0x180 ;  /* 0x0106000000007b1d */ /* 0x000fec0000002000 */
[----:B------:R-:W-:Y:S08]  /*13670*/  BRA `(.L_x_3943) ;  /* 0x0000000800207947 */ /* 0x000ff00003800000 */
.L_x_3942:
[----:B0-----:R-:W0:Y:S01]  /*13680*/  S2R R0, SR_TID.X ;  /* 0x0000000000007919 */ /* 0x001e220000002100 */
[----:B------:R-:W-:Y:S01]  /*13690*/  ULDC UR4, c[0x0][0xc3c] ;  /* 0x00030f0000047ab9 */ /* 0x000fe20000000800 */
[----:B0-----:R-:W-:Y:S01]  /*136a0*/  LOP3.LUT R8, R0, 0x1f, RZ, 0xc0, !PT ;  /* 0x0000001f00087812 */ /* 0x001fe200078ec0ff */
[----:B------:R-:W-:-:S03]  /*136b0*/  IMAD.MOV.U32 R0, RZ, RZ, RZ ;  /* 0x000000ffff007224 */ /* 0x000fc600078e00ff */
[C---:B------:R-:W-:Y:S01]  /*136c0*/  ISETP.NE.AND P0, PT, R8.reuse, 0x1f, PT ;  /* 0x0000001f0800780c */ /* 0x040fe20003f05270 */
[----:B------:R-:W-:-:S05]  /*136d0*/  VIADD R5, R8, UR40 ;  /* 0x0000002808057c36 */ /* 0x000fca0008000000 */
[----:B------:R-:W-:Y:S01]  /*136e0*/  ISETP.GE.OR P1, PT, R5, UR4, !P0 ;  /* 0x0000000405007c0c */ /* 0x000fe2000c726670 */
[----:B------:R-:W-:-:S12]  /*136f0*/  ULDC UR4, c[0x0][0xc3c] ;  /* 0x00030f0000047ab9 */ /* 0x000fd80000000800 */
[----:B------:R-:W0:Y:S02]  /*13700*/  @!P1 LDC.64 R2, c[0x0][0xc80] ;  /* 0x00032000ff029b82 */ /* 0x000e240000000a00 */
        /* <DEDUP_REMOVED lines=30> */
.L_x_3948:
        /* <DEDUP_REMOVED lines=14> */
.L_x_3947:
[----:B------:R-:W-:Y:S05]  /*139d0*/  BSYNC B0 ;  /* 0x0000000000007941 */ /* 0x000fea0003800000 */
.L_x_3946:
        /* <DEDUP_REMOVED lines=21> */
.L_x_3944:
        /* <DEDUP_REMOVED lines=12> */
[----:B0-----:R-:W-:-:S06]  /*13bf0*/  IADD3 R8, R6, 0xffffffe, RZ ;  /* 0x0ffffffe06087810 */ /* 0x001fcc0007ffe0ff */
[----:B------:R0:W2:Y:S01]  /*13c00*/  F2I.FTZ.U32.TRUNC.NTZ R9, R8 ;  /* 0x0000000800097305 */ /* 0x0000a2000021f000 */
[----:B------:R-:W-:Y:S05]  /*13c10*/  @!P0 BRA `(.L_x_3949) ;  /* 0x00000000000c8947 */ /* 0x000fea0003800000 */
[----:B------:R-:W-:-:S06]  /*13c20*/  UIADD3 UR5, UR4, -0x1, URZ ;  /* 0xffffffff04057890 */ /* 0x000fcc000fffe03f */
[----:B------:R-:W-:-:S05]  /*13c30*/  IMAD.U32 R6, RZ, RZ, UR5 ;  /* 0x00000005ff067e24 */ /* 0x000fca000f8e00ff */
[----:B------:R3:W4:Y:S02]  /*13c40*/  SHFL.IDX PT, R7, R3, R6, 0x1f ;  /* 0x00001f0603077589 */ /* 0x00072400000e0000 */
.L_x_3949:
[--C-:B--23--:R-:W-:Y:S01]  /*13c50*/  IMAD.MOV R3, RZ, RZ, -R9.reuse ;  /* 0x000000ffff037224 */ /* 0x10cfe200078e0a09 */
[----:B------:R-:W-:Y:S01]  /*13c60*/  UIADD3 UR40, UR4, UR40, URZ ;  /* 0x0000002804287290 */ /* 0x000fe2000fffe03f */
[----:B----4-:R-:W-:Y:S02]  /*13c70*/  IMAD R24, R7, R2, R24 ;  /* 0x0000000207187224 */ /* 0x010fe400078e0218 */
        /* <DEDUP_REMOVED lines=24> */
.L_x_3945:
[----:B------:R-:W-:Y:S01]  /*13e00*/  IMAD.MOV.U32 R24, RZ, RZ, R5 ;  /* 0x000000ffff187224 */ /* 0x000fe200078e0005 */
[----:B------:R-:W-:Y:S01]  /*13e10*/  ULDC UR40, c[0x0][0xc3c] ;  /* 0x00030f0000287ab9 */ /* 0x000fe20000000800 */
[----:B------:R-:W-:Y:S02]  /*13e20*/  IMAD.MOV.U32 R25, RZ, RZ, RZ ;  /* 0x000000ffff197224 */ /* 0x000fe400078e00ff */
[----:B------:R-:W-:-:S07]  /*13e30*/  IMAD.MOV.U32 R26, RZ, RZ, RZ ;  /* 0x000000ffff1a7224 */ /* 0x000fce00078e00ff */
.L_x_3950:
[----:B------:R2:W3:Y:S01]  /*13e40*/  LDL R2, [R1+0x8] ;  /* 0x0000080001027983 */ /* 0x0004e20000100800 */
[----:B------:R-:W4:Y:S02]  /*13e50*/  S2R R0, SR_TID.X ;  /* 0x0000000000007919 */ /* 0x000f240000002100 */
[----:B----4-:R-:W-:Y:S01]  /*13e60*/  LOP3.LUT R0, R0, 0x1f, RZ, 0xc0, !PT ;  /* 0x0000001f00007812 */ /* 0x010fe200078ec0ff */
[----:B------:R-:W-:Y:S03]  /*13e70*/  BAR.SYNC.DEFER_BLOCKING 0x4, 0x180 ;  /* 0x0106000000007b1d */ /* 0x000fe60000010000 */
[----:B------:R-:W-:Y:S01]  /*13e80*/  ISETP.NE.AND P0, PT, R0, RZ, PT ;  /* 0x000000ff0000720c */ /* 0x000fe20003f05270 */
[----:B------:R-:W-:-:S12]  /*13e90*/  IMAD.U32 R27, RZ, RZ, UR40 ;  /* 0x00000028ff1b7e24 */ /* 0x000fd8000f8e00ff */
[----:B------:R-:W-:Y:S01]  /*13ea0*/  @!P0 MOV R0, 0x400 ;  /* 0x0000040000008802 */ /* 0x000fe20000000f00 */
[----:B---3--:R-:W3:Y:S03]  /*13eb0*/  @!P0 S2R R2, SR_CgaCtaId ;  /* 0x0000000000028919 */ /* 0x008ee60000008800 */
[----:B---3--:R-:W-:Y:S01]  /*13ec0*/  @!P0 LEA R18, R2, R0, 0x18 ;  /* 0x0000000002128211 */ /* 0x008fe200078ec0ff */
[----:B------:R2:W-:Y:S04]  /*13ed0*/  @!P0 STL [R1+0x8], R2 ;  /* 0x0000080201008387 */ /* 0x0005e80000100800 */
[----:B------:R2:W-:Y:S01]  /*13ee0*/  @!P0 STS.128 [R18+0x334d0], R24 ;  /* 0x0334d01812008388 */ /* 0x0005e20000000c00 */
[----:B------:R-:W-:Y:S06]  /*13ef0*/  BAR.ARV 0x5, 0x180 ;  /* 0x0146000000007b1d */ /* 0x000fec0000002000 */
.L_x_3943:
[----:B------:R-:W-:Y:S02]  /*13f00*/  ULDC UR4, c[0x0][0xc3c] ;  /* 0x00030f0000047ab9 */ /* 0x000fe40000000800 */
[----:B------:R-:W-:-:S06]  /*13f10*/  UISETP.GE.AND UP0, UPT, UR40, UR4, UPT ;  /* 0x000000042800728c */ /* 0x000fcc000bf06270 */
[----:B------:R-:W-:-:S13]  /*13f20*/  PLOP3.LUT P0, PT, PT, PT, UP0, 0x80, 0x0 ;  /* 0x000000000000781c */ /* 0x000fda0003f0f008 */
[----:B------:R-:W-:Y:S05]  /*13f30*/  @!P0 BRA `(.L_x_3951) ;  /* 0xffffff9c00a88947 */ /* 0x000fea000383ffff */
.L_x_3874:
[----:B0-----:R-:W3:Y:S01]  /*13f40*/  LDL.LU R0, [R1+0x18] ;  /* 0x0000180001007983 */ /* 0x001ee20000300800 */
[----:B------:R-:W-:Y:S01]  /*13f50*/  BSSY B0, `(.L_x_3952) ;  /* 0x000000b000007945 */ /* 0x000fe20003800000 */
[----:B------:R-:W0:Y:S01]  /*13f60*/  S2R R5, SR_CgaCtaId ;  /* 0x0000000000057919 */ /* 0x000e220000008800 */
[----:B---3--:R-:W-:-:S05]  /*13f70*/  VIADD R0, R0, 0x1 ;  /* 0x0000000100007836 */ /* 0x008fca0000000000 */
        /* <DEDUP_REMOVED lines=8> */
.L_x_4038:
[----:B------:R-:W-:Y:S05]  /*14000*/  BSYNC B0 ;  /* 0x0000000000007941 */ /* 0x000fea0003800000 */
.L_x_3952:
[----:B------:R-:W-:-:S03]  /*14010*/  UMOV UR4, 0xffffffff ;  /* 0xffffffff00047882 */ /* 0x000fc60000000000 */
[----:B------:R-:W-:Y:S05]  /*14020*/  BRA.DIV UR4, `(.L_x_3954) ;  /* 0x0000002a04507947 */ /* 0x000fea000b800000 */
[----:B0-----:R-:W0:Y:S02]  /*14030*/  S2R R0, SR_TID.X ;  /* 0x0000000000007919 */ /* 0x001e240000002100 */
[----:B0-----:R-:W-:-:S04]  /*14040*/  SHF.R.U32.HI R0, RZ, 0x5, R0 ;  /* 0x00000005ff007819 */ /* 0x001fc80000011600 */
[----:B------:R-:W-:-:S05]  /*14050*/  LOP3.LUT R0, R0, 0x3, RZ, 0xc0, !PT ;  /* 0x0000000300007812 */ /* 0x000fca00078ec0ff */
[----:B------:R0:W2:Y:S02]  /*14060*/  SHFL.IDX PT, R14, R0, RZ, 0x1f ;  /* 0x00001fff000e7589 */ /* 0x0000a400000e0000 */
.L_x_4041:
[----:B--2---:R-:W-:Y:S01]  /*14070*/  ISETP.NE.AND P0, PT, R14, RZ, PT ;  /* 0x000000ff0e00720c */ /* 0x004fe20003f05270 */
[----:B------:R-:W-:-:S12]  /*14080*/  BSSY B0, `(.L_x_3955) ;  /* 0x000002c000007945 */ /* 0x000fd80003800000 */
[----:B------:R-:W-:Y:S05]  /*14090*/  @P0 BRA `(.L_x_3956) ;  /* 0x0000000000a80947 */ /* 0x000fea0003800000 */
[----:B------:R-:W-:-:S03]  /*140a0*/  UMOV UR4, 0xffffffff ;  /* 0xffffffff00047882 */ /* 0x000fc60000000000 */
[----:B------:R-:W-:Y:S05]  /*140b0*/  BRA.DIV UR4, `(.L_x_3957) ;  /* 0x0000002a04607947 */ /* 0x000fea000b800000 */
[----:B------:R-:W-:-:S13]  /*140c0*/  ELECT P6, URZ, PT ;  /* 0x00000000003f782f */ /* 0x000fda00038c0000 */
.L_x_4044:
[----:B------:R-:W-:Y:S05]  /*140d0*/  @!P6 BRA `(.L_x_3956) ;  /* 0x000000000098e947 */ /* 0x000fea0003800000 */
[----:B------:R-:W-:-:S06]  /*140e0*/  ULOP3.LUT UR4, UR36, 0x2, URZ, 0xfc, !UPT ;  /* 0x0000000224047892 */ /* 0x000fcc000f8efc3f */
[----:B0-----:R-:W-:-:S05]  /*140f0*/  IMAD.U32 R0, RZ, RZ, UR4 ;  /* 0x00000004ff007e24 */ /* 0x001fca000f8e00ff */
[----:B------:R-:W-:-:S13]  /*14100*/  ISETP.NE.AND P0, PT, R0, 0x3, PT ;  /* 0x000000030000780c */ /* 0x000fda0003f05270 */
[----:B------:R-:W-:Y:S05]  /*14110*/  @!P0 BRA `(.L_x_3958) ;  /* 0x0000000000048947 */ /* 0x000fea0003800000 */
[----:B------:R-:W-:Y:S01]  /*14120*/  BPT.TRAP 0x1 ;  /* 0x000000040000795c */ /* 0x000fe20000300000 */
.L_x_3958:
[C---:B------:R-:W-:Y:S01]  /*14130*/  IMAD R5, R31.reuse, 0x8, R4 ;  /* 0x000000081f057824 */ /* 0x040fe200078e0204 */
[----:B------:R-:W-:Y:S01]  /*14140*/  SHF.L.U32 R0, R34, 0x1f, RZ ;  /* 0x0000001f22007819 */ /* 0x000fe200000006ff */
[----:B------:R-:W-:-:S03]  /*14150*/  VIADD R31, R31, 0x1 ;  /* 0x000000011f1f7836 */ /* 0x000fc60000000000 */
[----:B------:R-:W0:Y:S02]  /*14160*/  SYNCS.PHASECHK.TRANS64.TRYWAIT P1, [R5+URZ+0x33440], R0 ;  /* 0x03344000050075a7 */ /* 0x000e24000802017f */
[----:B------:R-:W-:-:S04]  /*14170*/  ISETP.NE.AND P2, PT, R31, 0x2, PT ;  /* 0x000000021f00780c */ /* 0x000fc80003f45270 */
[----:B------:R-:W-:Y:S01]  /*14180*/  SEL R3, RZ, 0x1, P2 ;  /* 0x00000001ff037807 */ /* 0x000fe20001000000 */
[----:B0-----:R-:W-:Y:S08]  /*14190*/  @!P1 BRA `(.L_x_3959) ;  /* 0x0000002800489947 */ /* 0x001ff00003800000 */
.L_x_4045:
[----:B------:R-:W-:Y:S02]  /*141a0*/  SEL R31, R31, RZ, P2 ;  /* 0x000000ff1f1f7207 */ /* 0x000fe40001000000 */
[----:B------:R-:W-:Y:S01]  /*141b0*/  LOP3.LUT R2, R34, R3, RZ, 0x3c, !PT ;  /* 0x0000000322027212 */ /* 0x000fe200078e3cff */
[----:B------:R-:W-:Y:S06]  /*141c0*/  @!P0 BRA `(.L_x_3960) ;  /* 0x0000000000048947 */ /* 0x000fec0003800000 */
[----:B------:R-:W-:Y:S01]  /*141d0*/  BPT.TRAP 0x1 ;  /* 0x000000040000795c */ /* 0x000fe20000300000 */
.L_x_3960:
[----:B------:R-:W-:Y:S02]  /*141e0*/  LEA R31, R31, R4, 0x3 ;  /* 0x000000041f1f7211 */ /* 0x000fe400078e18ff */
[----:B------:R-:W-:-:S04]  /*141f0*/  SHF.L.U32 R2, R2, 0x1f, RZ ;  /* 0x0000001f02027819 */ /* 0x000fc800000006ff */
[----:B------:R-:W2:Y:S02]  /*14200*/  SYNCS.PHASECHK.TRANS64.TRYWAIT P1, [R31+URZ+0x33440], R2 ;  /* 0x033440021f0075a7 */ /* 0x000ea4000802017f */
[----:B--2---:R-:W-:Y:S05]  /*14210*/  @!P1 BRA `(.L_x_3961) ;  /* 0x00000028003c9947 */ /* 0x004fea0003800000 */
.L_x_4046:
[----:B------:R-:W-:Y:S05]  /*14220*/  @!P0 BRA `(.L_x_3962) ;  /* 0x0000000000048947 */ /* 0x000fea0003800000 */
[----:B------:R-:W-:Y:S01]  /*14230*/  BPT.TRAP 0x1 ;  /* 0x000000040000795c */ /* 0x000fe20000300000 */
.L_x_3962:
[----:B------:R-:W3:Y:S02]  /*14240*/  SYNCS.PHASECHK.TRANS64.TRYWAIT P1, [R5+URZ+0x33460], R0 ;  /* 0x03346000050075a7 */ /* 0x000ee4000802017f */
[----:B---3--:R-:W-:Y:S05]  /*14250*/  @!P1 BRA `(.L_x_3963) ;  /* 0x0000002800409947 */ /* 0x008fea0003800000 */
.L_x_4047:
[----:B------:R-:W-:Y:S05]  /*14260*/  @!P0 BRA `(.L_x_3964) ;  /* 0x0000000000048947 */ /* 0x000fea0003800000 */
[----:B------:R-:W-:Y:S01]  /*14270*/  BPT.TRAP 0x1 ;  /* 0x000000040000795c */ /* 0x000fe20000300000 */
.L_x_3964:
[----:B------:R-:W4:Y:S02]  /*14280*/  SYNCS.PHASECHK.TRANS64.TRYWAIT P1, [R31+URZ+0x33460], R2 ;  /* 0x033460021f0075a7 */ /* 0x000f24000802017f */
[----:B----4-:R-:W-:Y:S05]  /*14290*/  @!P1 BRA `(.L_x_3965) ;  /* 0x0000002800449947 */ /* 0x010fea0003800000 */
.L_x_4048:
[----:B------:R-:W-:Y:S05]  /*142a0*/  @!P0 BRA `(.L_x_3966) ;  /* 0x0000000000048947 */ /* 0x000fea0003800000 */
[----:B------:R-:W-:Y:S01]  /*142b0*/  BPT.TRAP 0x1 ;  /* 0x000000040000795c */ /* 0x000fe20000300000 */
.L_x_3966:
[----:B------:R-:W5:Y:S02]  /*142c0*/  SYNCS.PHASECHK.TRANS64.TRYWAIT P1, [R5+URZ+0x33480], R0 ;  /* 0x03348000050075a7 */ /* 0x000f64000802017f */
[----:B-----5:R-:W-:Y:S05]  /*142d0*/  @!P1 BRA `(.L_x_3967) ;  /* 0x0000002800489947 */ /* 0x020fea0003800000 */
.L_x_4049:
[----:B------:R-:W-:Y:S05]  /*142e0*/  @!P0 BRA `(.L_x_3968) ;  /* 0x0000000000048947 */ /* 0x000fea0003800000 */
[----:B------:R-:W-:Y:S01]  /*142f0*/  BPT.TRAP 0x1 ;  /* 0x000000040000795c */ /* 0x000fe20000300000 */
.L_x_3968:
[----:B------:R0:W0:Y:S02]  /*14300*/  SYNCS.PHASECHK.TRANS64.TRYWAIT P0, [R31+URZ+0x33480], R2 ;  /* 0x033480021f0075a7 */ /* 0x000024000800017f */
[----:B0-----:R-:W-:Y:S05]  /*14310*/  @!P0 NANOSLEEP.SYNCS 0x989680 ;  /* 0x009896800000895d */ /* 0x001fea0003900000 */
[----:B------:R-:W0:Y:S02]  /*14320*/  @!P0 SYNCS.PHASECHK.TRANS64 P0, [R31+URZ+0x33480], R2 ;  /* 0x033480021f0085a7 */ /* 0x000e24000800007f */
[----:B0-----:R-:W-:Y:S05]  /*14330*/  @!P0 BRA `(.L_x_3968) ;  /* 0xfffffffc00f08947 */ /* 0x001fea000383ffff */
.L_x_3956:
[----:B------:R-:W-:Y:S05]  /*14340*/  BSYNC B0 ;  /* 0x0000000000007941 */ /* 0x000fea0003800000 */
.L_x_3955:
[----:B------:R-:W-:Y:S05]  /*14350*/  EXIT ;  /* 0x000000000000794d */ /* 0x000fea0003800000 */
.L_x_3823:
[----:B0-----:R-:W-:-:S04]  /*14360*/  IMAD.U32 R3, RZ, RZ, UR47 ;  /* 0x0000002fff037e24 */ /* 0x001fc8000f8e00ff */
[----:B------:R0:W1:Y:S03]  /*14370*/  SYNCS.PHASECHK.TRANS64.TRYWAIT P1, [R3+URZ+0x33400], R8 ;  /* 0x03340008030075a7 */ /* 0x000066000802017f */
[----:B-1----:R-:W-:Y:S05]  /*14380*/  @!P1 NANOSLEEP.SYNCS 0x989680 ;  /* 0x009896800000995d */ /* 0x002fea0003900000 */
[----:B------:R-:W1:Y:S02]  /*14390*/  @!P1 SYNCS.PHASECHK.TRANS64 P1, [R3+URZ+0x33400], R8 ;  /* 0x03340008030095a7 */ /* 0x000e64000802007f */
[----:B-1----:R-:W-:Y:S05]  /*143a0*/  @!P1 BRA `(.L_x_3823) ;  /* 0xfffffffc00ec9947 */ /* 0x002fea000383ffff */
[----:B------:R-:W-:Y:S05]  /*143b0*/  BRA `(.L_x_3969) ;  /* 0xfffffed400807947 */ /* 0x000fea000383ffff */
.L_x_3827:
[----:B-1----:R1:W2:Y:S02]  /*143c0*/  SYNCS.PHASECHK.TRANS64.TRYWAIT P1, [R3+URZ+0x33430], R4 ;  /* 0x03343004030075a7 */ /* 0x0022a4000802017f */
[----:B--2---:R-:W-:Y:S05]  /*143d0*/  @!P1 NANOSLEEP.SYNCS 0x989680 ;  /* 0x009896800000995d */ /* 0x004fea0003900000 */
[----:B------:R-:W2:Y:S02]  /*143e0*/  @!P1 SYNCS.PHASECHK.TRANS64 P1, [R3+URZ+0x33430], R4 ;  /* 0x03343004030095a7 */ /* 0x000ea4000802007f */
[----:B--2---:R-:W-:Y:S05]  /*143f0*/  @!P1 BRA `(.L_x_3827) ;  /* 0xfffffffc00f09947 */ /* 0x004fea000383ffff */
[----:B------:R-:W-:Y:S05]  /*14400*/  BRA `(.L_x_3826) ;  /* 0xfffffed400a07947 */ /* 0x000fea000383ffff */
.L_x_3833:
[----:B-1----:R-:W-:-:S04]  /*14410*/  IMAD.U32 R8, RZ, RZ, UR6 ;  /* 0x00000006ff087e24 */ /* 0x002fc8000f8e00ff */
[----:B------:R1:W2:Y:S03]  /*14420*/  SYNCS.PHASECHK.TRANS64.TRYWAIT P1, [R8+URZ+0x33430], R7 ;  /* 0x03343007080075a7 */ /* 0x0002a6000802017f */
[----:B--2---:R-:W-:Y:S05]  /*14430*/  @!P1 NANOSLEEP.SYNCS 0x989680 ;  /* 0x009896800000995d */ /* 0x004fea0003900000 */
[----:B------:R-:W2:Y:S02]  /*14440*/  @!P1 SYNCS.PHASECHK.TRANS64 P1, [R8+URZ+0x33430], R7 ;  /* 0x03343007080095a7 */ /* 0x000ea4000802007f */
[----:B--2---:R-:W-:Y:S05]  /*14450*/  @!P1 BRA `(.L_x_3833) ;  /* 0xfffffffc00ec9947 */ /* 0x004fea000383ffff */
[----:B------:R-:W-:Y:S05]  /*14460*/  BRA `(.L_x_3830) ;  /* 0xffffff1400c87947 */ /* 0x000fea000383ffff */
.L_x_3837:
[----:B-1----:R-:W-:-:S04]  /*14470*/  IMAD.U32 R8, RZ, RZ, UR6 ;  /* 0x00000006ff087e24 */ /* 0x002fc8000f8e00ff */
[----:B------:R1:W2:Y:S03]  /*14480*/  SYNCS.PHASECHK.TRANS64.TRYWAIT P1, [R8+URZ+0x33450], R7 ;  /* 0x03345007080075a7 */ /* 0x0002a6000802017f */
[----:B--2---:R-:W-:Y:S05]  /*14490*/  @!P1 NANOSLEEP.SYNCS 0x989680 ;  /* 0x009896800000995d */ /* 0x004fea0003900000 */
[----:B------:R-:W2:Y:S02]  /*144a0*/  @!P1 SYNCS.PHASECHK.TRANS64 P1, [R8+URZ+0x33450], R7 ;  /* 0x03345007080095a7 */ /* 0x000ea4000802007f */
[----:B--2---:R-:W-:Y:S05]  /*144b0*/  @!P1 BRA `(.L_x_3837) ;  /* 0xfffffffc00ec9947 */ /* 0x004fea000383ffff */
[----:B------:R-:W-:Y:S05]  /*144c0*/  BRA `(.L_x_3834) ;  /* 0xffffff2000d47947 */ /* 0x000fea000383ffff */
.L_x_3844:
[----:B-1----:R-:W-:-:S04]  /*144d0*/  IMAD.U32 R3, RZ, RZ, UR16 ;  /* 0x00000010ff037e24 */ /* 0x002fc8000f8e00ff */
[----:B------:R1:W2:Y:S03]  /*144e0*/  SYNCS.PHASECHK.TRANS64.TRYWAIT P1, [R3+URZ+0x33450], R0 ;  /* 0x03345000030075a7 */ /* 0x0002a6000802017f */
[----:B--2---:R-:W-:Y:S05]  /*144f0*/  @!P1 NANOSLEEP.SYNCS 0x989680 ;  /* 0x009896800000995d */ /* 0x004fea0003900000 */
[----:B------:R-:W2:Y:S02]  /*14500*/  @!P1 SYNCS.PHASECHK.TRANS64 P1, [R3+URZ+0x33450], R0 ;  /* 0x03345000030095a7 */ /* 0x000ea4000802007f */
[----:B--2---:R-:W-:Y:S05]  /*14510*/  @!P1 BRA `(.L_x_3844) ;  /* 0xfffffffc00ec9947 */ /* 0x004fea000383ffff */
[----:B------:R-:W-:Y:S05]  /*14520*/  BRA `(.L_x_3843) ;  /* 0xffffff4c00c07947 */ /* 0x000fea000383ffff */
.L_x_3889:
[----:B------:R-:W0:Y:S01]  /*14530*/  S2R R21, SR_TID.X ;  /* 0x0000000000157919 */ /* 0x000e220000002100 */
[----:B------:R-:W-:Y:S02]  /*14540*/  IMAD.MOV.U32 R12, RZ, RZ, RZ ;  /* 0x000000ffff0c7224 */ /* 0x000fe400078e00ff */
[----:B------:R-:W-:Y:S02]  /*14550*/  IMAD.MOV.U32 R11, RZ, RZ, 0x1f ;  /* 0x0000001fff0b7424 */ /* 0x000fe400078e00ff */
[----:B------:R-:W-:Y:S01]  /*14560*/  IMAD.MOV.U32 R15, RZ, RZ, -0x1 ;  /* 0xffffffffff0f7424 */ /* 0x000fe200078e00ff */
[----:B0-----:R-:W-:-:S04]  /*14570*/  SHF.R.U32.HI R21, RZ, 0x5, R21 ;  /* 0x00000005ff157819 */ /* 0x001fc80000011615 */
[----:B------:R-:W-:-:S05]  /*14580*/  LOP3.LUT R21, R21, 0x3, RZ, 0xc0, !PT ;  /* 0x0000000315157812 */ /* 0x000fca00078ec0ff */
[----:B------:R-:W-:-:S07]  /*14590*/  IMAD.MOV.U32 R13, RZ, RZ, R21 ;  /* 0x000000ffff0d7224 */ /* 0x000fce00078e0015 */
[----:B-1---5:R-:W-:Y:S05]  /*145a0*/  WARPSYNC.COLLECTIVE R15, `(.L_x_3970) ;  /* 0x000000000f087348 */ /* 0x022fea0003c00000 */
[----:B------:R0:W2:Y:S02]  /*145b0*/  SHFL.IDX P6, R14, R13, R12, R11 ;  /* 0x0000000c0d0e7389 */ /* 0x0000a400000c000b */
[----:B012--5:R-:W-:Y:S01]  /*145c0*/  ENDCOLLECTIVE ;  /* 0x000000000000791b */ /* 0x027fe20003800000 */
.L_x_3970:
[----:B------:R-:W-:Y:S05]  /*145d0*/  BRA `(.L_x_3971) ;  /* 0xffffffa4002c7947 */ /* 0x000fea000383ffff */
.L_x_3892:
[----:B0-----:R-:W2:Y:S02]  /*145e0*/  LDL R0, [R1+0x14] ;  /* 0x0000140001007983 */ /* 0x001ea40000100800 */
[----:B--2---:R0:W1:Y:S02]  /*145f0*/  SYNCS.PHASECHK.TRANS64.TRYWAIT P0, [R4+URZ+0x33480], R0 ;  /* 0x03348000040075a7 */ /* 0x004064000800017f */
[----:B-1----:R-:W-:Y:S05]  /*14600*/  @!P0 NANOSLEEP.SYNCS 0x989680 ;  /* 0x009896800000895d */ /* 0x002fea0003900000 */
[----:B------:R-:W1:Y:S02]  /*14610*/  @!P0 SYNCS.PHASECHK.TRANS64 P0, [R4+URZ+0x33480], R0 ;  /* 0x03348000040085a7 */ /* 0x000e64000800007f */
[----:B-1----:R-:W-:Y:S05]  /*14620*/  @!P0 BRA `(.L_x_3892) ;  /* 0xfffffffc00ec8947 */ /* 0x002fea000383ffff */
[----:B------:R-:W-:Y:S05]  /*14630*/  BRA `(.L_x_3972) ;  /* 0xffffffa8007c7947 */ /* 0x000fea000383ffff */
.L_x_3893:
        /* <DEDUP_REMOVED lines=8> */
.L_x_3974:
[----:B------:R-:W-:Y:S05]  /*146c0*/  BSYNC B0 ;  /* 0x0000000000007941 */ /* 0x000fea0003800000 */
.L_x_3973:
[----:B------:R-:W-:Y:S01]  /*146d0*/  IMAD.MOV.U32 R13, RZ, RZ, R20 ;  /* 0x000000ffff0d7224 */ /* 0x000fe200078e0014 */
[----:B------:R-:W-:Y:S01]  /*146e0*/  LOP3.LUT R36, R36, 0xffffff7f, RZ, 0xc0, !PT ;  /* 0xffffff7f24247812 */ /* 0x000fe200078ec0ff */
[----:B------:R-:W-:Y:S01]  /*146f0*/  IMAD.MOV.U32 R12, RZ, RZ, RZ ;  /* 0x000000ffff0c7224 */ /* 0x000fe200078e00ff */
[C---:B------:R-:W-:Y:S01]  /*14700*/  ISETP.GE.AND P5, PT, R9.reuse, 0x21, PT ;  /* 0x000000210900780c */ /* 0x040fe20003fa6270 */
[----:B------:R-:W-:Y:S01]  /*14710*/  IMAD.MOV.U32 R11, RZ, RZ, 0x1c1f ;  /* 0x00001c1fff0b7424 */ /* 0x000fe200078e00ff */
[----:B------:R-:W-:Y:S01]  /*14720*/  ISETP.GE.AND P4, PT, R9, 0x41, PT ;  /* 0x000000410900780c */ /* 0x000fe20003f86270 */
[----:B------:R-:W-:Y:S02]  /*14730*/  IMAD.MOV.U32 R15, RZ, RZ, -0x1 ;  /* 0xffffffffff0f7424 */ /* 0x000fe400078e00ff */
[----:B------:R-:W-:-:S10]  /*14740*/  IMAD.MOV.U32 R0, RZ, RZ, R14 ;  /* 0x000000ffff007224 */ /* 0x000fd400078e000e */
[----:B------:R-:W-:Y:S05]  /*14750*/  WARPSYNC.COLLECTIVE R15, `(.L_x_3975) ;  /* 0x000000000f087348 */ /* 0x000fea0003c00000 */
[----:B------:R0:W1:Y:S02]  /*14760*/  SHFL.IDX P6, R14, R13, R12, R11 ;  /* 0x0000000c0d0e7389 */ /* 0x00006400000c000b */
[----:B01----:R-:W-:Y:S01]  /*14770*/  ENDCOLLECTIVE ;  /* 0x000000000000791b */ /* 0x003fe20003800000 */
.L_x_3975:
[----:B------:R-:W0:Y:S01]  /*14780*/  LDC R11, c[0x0][0x2f4] ;  /* 0x0000bd00ff0b7b82 */ /* 0x000e220000000800 */
[C---:B------:R-:W-:Y:S01]  /*14790*/  LOP3.LUT R12, R37.reuse, 0x40, RZ, 0xfc, !PT ;  /* 0x00000040250c7812 */ /* 0x040fe200078efcff */
[----:B------:R-:W-:Y:S01]  /*147a0*/  IMAD.MOV.U32 R13, RZ, RZ, R10 ;  /* 0x000000ffff0d7224 */ /* 0x000fe200078e000a */
[----:B------:R-:W-:Y:S01]  /*147b0*/  LOP3.LUT R15, R37, 0x80, RZ, 0xfc, !PT ;  /* 0x00000080250f7812 */ /* 0x000fe200078efcff */
[----:B------:R-:W-:-:S05]  /*147c0*/  IMAD.MOV.U32 R2, RZ, RZ, R14 ;  /* 0x000000ffff027224 */ /* 0x000fca00078e000e */
[----:B------:R-:W-:-:S05]  /*147d0*/  IADD3 R2, P0, R37, R2, RZ ;  /* 0x0000000225027210 */ /* 0x000fca0007f1e0ff */
[----:B------:R-:W-:Y:S02]  /*147e0*/  IMAD.X R3, RZ, RZ, R0, P0 ;  /* 0x000000ffff037224 */ /* 0x000fe400000e0600 */
[----:B------:R-:W-:Y:S01]  /*147f0*/  IMAD.IADD R0, R18, 0x1, R21 ;  /* 0x0000000112007824 */ /* 0x000fe200078e0215 */
[-C--:B0-----:R-:W-:Y:S02]  /*14800*/  ISETP.GE.AND P2, PT, R37, R11.reuse, PT ;  /* 0x0000000b2500720c */ /* 0x081fe40003f46270 */
[----:B------:R-:W-:Y:S01]  /*14810*/  ISETP.GE.AND P1, PT, R12, R11, PT ;  /* 0x0000000b0c00720c */ /* 0x000fe20003f26270 */
[----:B------:R-:W-:Y:S01]  /*14820*/  IMAD.MOV.U32 R12, RZ, RZ, 0x1 ;  /* 0x00000001ff0c7424 */ /* 0x000fe200078e00ff */
[C---:B------:R-:W-:Y:S02]  /*14830*/  ISETP.LT.OR P0, PT, R9.reuse, 0x1, P2 ;  /* 0x000000010900780c */ /* 0x040fe40001701670 */
[----:B------:R-:W-:-:S11]  /*14840*/  ISETP.LT.OR P3, PT, R9, 0x1, P1 ;  /* 0x000000010900780c */ /* 0x000fd60000f61670 */
[----:B------:R-:W-:Y:S01]  /*14850*/  @!PT LDS RZ, [RZ] ;  /* 0x00000000fffff984 */ /* 0x000fe20000000800 */
[----:B------:R-:W-:Y:S01]  /*14860*/  @!PT LDS RZ, [RZ] ;  /* 0x00000000fffff984 */ /* 0x000fe20000000800 */
[----:B------:R-:W-:Y:S01]  /*14870*/  @!PT LDS RZ, [RZ] ;  /* 0x00000000fffff984 */ /* 0x000fe20000000800 */
[----:B------:R0:W-:Y:S01]  /*14880*/  LDGSTS.E.BYPASS.LTC128B.128 [R0+0xf200], desc[UR52][R2.64], !P0 ;  /* 0x0f20000002007fae */ /* 0x0001e2000c101d74 */
[----:B------:R-:W-:Y:S01]  /*14890*/  ISETP.GE.AND P0, PT, R15, R11, PT ;  /* 0x0000000b0f00720c */ /* 0x000fe20003f06270 */
[----:B------:R-:W-:Y:S01]  /*148a0*/  IMAD.MOV.U32 R15, RZ, RZ, -0x1 ;  /* 0xffffffffff0f7424 */ /* 0x000fe200078e00ff */
[----:B------:R-:W-:Y:S01]  /*148b0*/  MOV R11, 0x1c1f ;  /* 0x00001c1f000b7802 */ /* 0x000fe20000000f00 */
[----:B------:R0:W-:Y:S01]  /*148c0*/  LDGSTS.E.BYPASS.LTC128B.128 [R0+0x11a00], desc[UR52][R2.64+0x40], !P3 ;  /* 0x11a0004002007fae */ /* 0x0001e2000d901d74 */
[----:B------:R-:W-:-:S13]  /*148d0*/  ISETP.LT.OR P3, PT, R9, 0x1, P0 ;  /* 0x000000010900780c */ /* 0x000fda0000761670 */
[----:B0-----:R-:W-:Y:S05]  /*148e0*/  WARPSYNC.COLLECTIVE R15, `(.L_x_3976) ;  /* 0x000000000f087348 */ /* 0x001fea0003c00000 */
[----:B------:R1:W2:Y:S02]  /*148f0*/  SHFL.IDX P6, R14, R13, R12, R11 ;  /* 0x0000000c0d0e7389 */ /* 0x0002a400000c000b */
[----:B012---:R-:W-:Y:S01]  /*14900*/  ENDCOLLECTIVE ;  /* 0x000000000000791b */ /* 0x007fe20003800000 */
.L_x_3976:
[----:B------:R-:W-:Y:S01]  /*14910*/  @!PT LDS RZ, [RZ] ;  /* 0x00000000fffff984 */ /* 0x000fe20000000800 */
[----:B------:R-:W-:Y:S01]  /*14920*/  @!PT LDS RZ, [RZ] ;  /* 0x00000000fffff984 */ /* 0x000fe20000000800 */
[----:B------:R-:W-:Y:S01]  /*14930*/  @!PT LDS RZ, [RZ] ;  /* 0x00000000fffff984 */ /* 0x000fe20000000800 */
[----:B------:R0:W-:Y:S01]  /*14940*/  LDGSTS.E.BYPASS.LTC128B.128 [R0+0x14200], desc[UR52][R2.64+0x80], !P3 ;  /* 0x1420008002007fae */ /* 0x0001e2000d901d74 */
[----:B------:R-:W-:Y:S02]  /*14950*/  IMAD.MOV.U32 R13, RZ, RZ, R20 ;  /* 0x000000ffff0d7224 */ /* 0x000fe400078e0014 */
[----:B0-----:R-:W-:-:S07]  /*14960*/  IMAD.MOV.U32 R3, RZ, RZ, R14 ;  /* 0x000000ffff037224 */ /* 0x001fce00078e000e */
[----:B------:R-:W-:Y:S05]  /*14970*/  WARPSYNC.COLLECTIVE R15, `(.L_x_3977) ;  /* 0x000000000f087348 */ /* 0x000fea0003c00000 */
[----:B------:R0:W1:Y:S02]  /*14980*/  SHFL.IDX P6, R14, R13, R12, R11 ;  /* 0x0000000c0d0e7389 */ /* 0x00006400000c000b */
[----:B01----:R-:W-:Y:S01]  /*14990*/  ENDCOLLECTIVE ;  /* 0x000000000000791b */ /* 0x003fe20003800000 */
.L_x_3977:
[----:B------:R-:W-:Y:S02]  /*149a0*/  IMAD.MOV.U32 R13, RZ, RZ, R10 ;  /* 0x000000ffff0d7224 */ /* 0x000fe400078e000a */
[----:B------:R-:W-:Y:S02]  /*149b0*/  IMAD.MOV.U32 R12, RZ, RZ, 0x2 ;  /* 0x00000002ff0c7424 */ /* 0x000fe400078e00ff */
[----:B------:R-:W-:-:S07]  /*149c0*/  IMAD.MOV.U32 R2, RZ, RZ, R14 ;  /* 0x000000ffff027224 */ /* 0x000fce00078e000e */
[----:B------:R-:W-:Y:S05]  /*149d0*/  WARPSYNC.COLLECTIVE R15, `(.L_x_3978) ;  /* 0x000000000f087348 */ /* 0x000fea0003c00000 */
[----:B------:R0:W1:Y:S02]  /*149e0*/  SHFL.IDX P6, R14, R13, R12, R11 ;  /* 0x0000000c0d0e7389 */ /* 0x00006400000c000b */
[----:B01----:R-:W-:Y:S01]  /*149f0*/  ENDCOLLECTIVE ;  /* 0x000000000000791b */ /* 0x003fe20003800000 */
.L_x_3978:
        /* <DEDUP_REMOVED lines=9> */
[----:B------:R-:W-:Y:S01]  /*14a90*/  LDGSTS.E.BYPASS.LTC128B.128 [R0+0x12200], desc[UR52][R2.64+0x40], !P3 ;  /* 0x1220004002007fae */ /* 0x000fe2000d901d74 */
[----:B------:R-:W-:-:S13]  /*14aa0*/  ISETP.LT.OR P3, PT, R9, 0x21, P0 ;  /* 0x000000210900780c */ /* 0x000fda0000761670 */
[----:B------:R0:W-:Y:S02]  /*14ab0*/  LDGSTS.E.BYPASS.LTC128B.128 [R0+0x14a00], desc[UR52][R2.64+0x80], !P3 ;  /* 0x14a0008002007fae */ /* 0x0001e4000d901d74 */
[----:B0-----:R-:W-:-:S07]  /*14ac0*/  IMAD.MOV.U32 R3, RZ, RZ, R14 ;  /* 0x000000ffff037224 */ /* 0x001fce00078e000e */
[----:B------:R-:W-:Y:S05]  /*14ad0*/  WARPSYNC.COLLECTIVE R15, `(.L_x_3979) ;  /* 0x000000000f087348 */ /* 0x000fea0003c00000 */
[----:B------:R0:W1:Y:S02]  /*14ae0*/  SHFL.IDX P6, R14, R13, R12, R11 ;  /* 0x0000000c0d0e7389 */ /* 0x00006400000c000b */
[----:B01----:R-:W-:Y:S01]  /*14af0*/  ENDCOLLECTIVE ;  /* 0x000000000000791b */ /* 0x003fe20003800000 */
.L_x_3979:
[----:B------:R-:W-:Y:S02]  /*14b00*/  IMAD.MOV.U32 R13, RZ, RZ, R10 ;  /* 0x000000ffff0d7224 */ /* 0x000fe400078e000a */
[----:B------:R-:W-:Y:S02]  /*14b10*/  IMAD.MOV.U32 R12, RZ, RZ, 0x3 ;  /* 0x00000003ff0c7424 */ /* 0x000fe400078e00ff */
[----:B------:R-:W-:-:S07]  /*14b20*/  IMAD.MOV.U32 R2, RZ, RZ, R14 ;  /* 0x000000ffff027224 */ /* 0x000fce00078e000e */
[----:B------:R-:W-:Y:S05]  /*14b30*/  WARPSYNC.COLLECTIVE R15, `(.L_x_3980) ;  /* 0x000000000f087348 */ /* 0x000fea0003c00000 */
[----:B------:R0:W1:Y:S02]  /*14b40*/  SHFL.IDX P6, R14, R13, R12, R11 ;  /* 0x0000000c0d0e7389 */ /* 0x00006400000c000b */
[----:B01----:R-:W-:Y:S01]  /*14b50*/  ENDCOLLECTIVE ;  /* 0x000000000000791b */ /* 0x003fe20003800000 */
.L_x_3980:
        /* <DEDUP_REMOVED lines=13> */
.L_x_3981:
[----:B------:R-:W-:Y:S01]  /*14c30*/  @!PT LDS RZ, [RZ] ;  /* 0x00000000fffff984 */ /* 0x000fe20000000800 */
[----:B------:R-:W-:Y:S01]  /*14c40*/  @!PT LDS RZ, [RZ] ;  /* 0x00000000fffff984 */ /* 0x000fe20000000800 */
[----:B------:R-:W-:Y:S01]  /*14c50*/  @!PT LDS RZ, [RZ] ;  /* 0x00000000fffff984 */ /* 0x000fe20000000800 */
[----:B------:R-:W-:Y:S01]  /*14c60*/  LDGSTS.E.BYPASS.LTC128B.128 [R0+0x12a00], desc[UR52][R2.64+0x40], !P3 ;  /* 0x12a0004002007fae */ /* 0x000fe2000d901d74 */
[----:B------:R-:W-:Y:S01]  /*14c70*/  ISETP.LT.OR P3, PT, R9, 0x41, P0 ;  /* 0x000000410900780c */ /* 0x000fe20000761670 */
[----:B------:R-:W-:Y:S02]  /*14c80*/  IMAD.MOV.U32 R13, RZ, RZ, R22 ;  /* 0x000000ffff0d7224 */ /* 0x000fe400078e0016 */
[----:B------:R-:W-:-:S10]  /*14c90*/  IMAD.MOV.U32 R12, RZ, RZ, RZ ;  /* 0x000000ffff0c7224 */ /* 0x000fd400078e00ff */
[----:B------:R0:W-:Y:S02]  /*14ca0*/  LDGSTS.E.BYPASS.LTC128B.128 [R0+0x15200], desc[UR52][R2.64+0x80], !P3 ;  /* 0x1520008002007fae */ /* 0x0001e4000d901d74 */
[----:B0-----:R-:W-:-:S07]  /*14cb0*/  IMAD.MOV.U32 R2, RZ, RZ, R14 ;  /* 0x000000ffff027224 */ /* 0x001fce00078e000e */
[----:B------:R-:W-:Y:S05]  /*14cc0*/  WARPSYNC.COLLECTIVE R15, `(.L_x_3982) ;  /* 0x000000000f087348 */ /* 0x000fea0003c00000 */
[----:B------:R0:W1:Y:S02]  /*14cd0*/  SHFL.IDX P6, R14, R13, R12, R11 ;  /* 0x0000000c0d0e7389 */ /* 0x00006400000c000b */
[----:B01----:R-:W-:Y:S01]  /*14ce0*/  ENDCOLLECTIVE ;  /* 0x000000000000791b */ /* 0x003fe20003800000 */
.L_x_3982:
        /* <DEDUP_REMOVED lines=13> */
.L_x_3983:
[----:B------:R-:W-:Y:S01]  /*14dc0*/  @!PT LDS RZ, [RZ] ;  /* 0x00000000fffff984 */ /* 0x000fe20000000800 */
[----:B------:R-:W-:Y:S01]  /*14dd0*/  @!PT LDS RZ, [RZ] ;  /* 0x00000000fffff984 */ /* 0x000fe20000000800 */
[----:B------:R-:W-:Y:S01]  /*14de0*/  @!PT LDS RZ, [RZ] ;  /* 0x00000000fffff984 */ /* 0x000fe20000000800 */
[----:B------:R-:W-:Y:S01]  /*14df0*/  LDGSTS.E.BYPASS.LTC128B.128 [R0+0x13200], desc[UR52][R2.64+0x40], !P3 ;  /* 0x1320004002007fae */ /* 0x000fe2000d901d74 */
[C---:B------:R-:W-:Y:S02]  /*14e00*/  ISETP.LT.OR P3, PT, R9.reuse, 0x61, P0 ;  /* 0x000000610900780c */ /* 0x040fe40000761670 */
[----:B------:R-:W-:-:S11]  /*14e10*/  ISETP.GE.AND P6, PT, R9, 0x81, PT ;  /* 0x000000810900780c */ /* 0x000fd60003fc6270 */
[----:B------:R0:W-:Y:S01]  /*14e20*/  LDGSTS.E.BYPASS.LTC128B.128 [R0+0x15a00], desc[UR52][R2.64+0x80], !P3 ;  /* 0x15a0008002007fae */ /* 0x0001e2000d901d74 */
[----:B------:R-:W-:Y:S01]  /*14e30*/  ISETP.GE.AND P3, PT, R9, 0x61, PT ;  /* 0x000000610900780c */ /* 0x000fe20003f66270 */
[----:B0-----:R-:W-:Y:S01]  /*14e40*/  IMAD.MOV.U32 R2, RZ, RZ, R14 ;  /* 0x000000ffff027224 */ /* 0x001fe200078e000e */
[----:B------:R-:W-:Y:S01]  /*14e50*/  @P6 LOP3.LUT R36, R36, 0x80, RZ, 0xfc, !PT ;  /* 0x0000008024246812 */ /* 0x000fe200078efcff */
[----:B------:R-:W-:Y:S10]  /*14e60*/  BRA `(.L_x_3984) ;  /* 0xffffffa800047947 */ /* 0x000ff4000383ffff */
.L_x_3898:
[----:B--2---:R-:W2:Y:S02]  /*14e70*/  LDL R2, [R1+0x14] ;  /* 0x0000140001027983 */ /* 0x004ea40000100800 */
[----:B--2---:R2:W3:Y:S02]  /*14e80*/  SYNCS.PHASECHK.TRANS64.TRYWAIT P0, [R4+URZ+0x33440], R2 ;  /* 0x03344002040075a7 */ /* 0x0044e4000800017f */
[----:B---3--:R-:W-:Y:S05]  /*14e90*/  @!P0 NANOSLEEP.SYNCS 0x989680 ;  /* 0x009896800000895d */ /* 0x008fea0003900000 */
[----:B------:R-:W3:Y:S02]  /*14ea0*/  @!P0 SYNCS.PHASECHK.TRANS64 P0, [R4+URZ+0x33440], R2 ;  /* 0x03344002040085a7 */ /* 0x000ee4000800007f */
[----:B---3--:R-:W-:Y:S05]  /*14eb0*/  @!P0 BRA `(.L_x_3898) ;  /* 0xfffffffc00ec8947 */ /* 0x008fea000383ffff */
[----:B------:R-:W-:Y:S05]  /*14ec0*/  BRA `(.L_x_3985) ;  /* 0xffffffa800687947 */ /* 0x000fea000383ffff */
.L_x_3899:
[----:B------:R-:W-:Y:S01]  /*14ed0*/  BSSY B0, `(.L_x_3986) ;  /* 0x0000008000007945 */ /* 0x000fe20003800000 */
[----:B------:R-:W-:Y:S01]  /*14ee0*/  MOV R13, R10 ;  /* 0x0000000a000d7202 */ /* 0x000fe20000000f00 */
[----:B------:R-:W-:Y:S02]  /*14ef0*/  IMAD.MOV.U32 R12, RZ, RZ, RZ ;  /* 0x000000ffff0c7224 */ /* 0x000fe400078e00ff */
[----:B------:R-:W-:Y:S02]  /*14f00*/  IMAD.MOV.U32 R11, RZ, RZ, 0x1c1f ;  /* 0x00001c1fff0b7424 */ /* 0x000fe400078e00ff */
[----:B------:R-:W-:-:S07]  /*14f10*/  IMAD.MOV.U32 R15, RZ, RZ, -0x1 ;  /* 0xffffffffff0f7424 */ /* 0x000fce00078e00ff */
[----:B01----:R-:W-:Y:S05]  /*14f20*/  WARPSYNC.COLLECTIVE R15, `(.L_x_3987) ;  /* 0x000000000f087348 */ /* 0x003fea0003c00000 */
[----:B------:R2:W3:Y:S02]  /*14f30*/  SHFL.IDX P6, R14, R13, R12, R11 ;  /* 0x0000000c0d0e7389 */ /* 0x0004e400000c000b */
[----:B0123--:R-:W-:Y:S01]  /*14f40*/  ENDCOLLECTIVE ;  /* 0x000000000000791b */ /* 0x00ffe20003800000 */
.L_x_3987:
[----:B------:R-:W-:Y:S05]  /*14f50*/  BSYNC B0 ;  /* 0x0000000000007941 */ /* 0x000fea0003800000 */
.L_x_3986:
[----:B------:R-:W-:Y:S01]  /*14f60*/  IMAD.MOV.U32 R13, RZ, RZ, R5 ;  /* 0x000000ffff0d7224 */ /* 0x000fe200078e0005 */
[----:B------:R-:W0:Y:S01]  /*14f70*/  LDC R9, c[0x0][0x2f4] ;  /* 0x0000bd00ff097b82 */ /* 0x000e220000000800 */
[----:B------:R-:W-:Y:S01]  /*14f80*/  IMAD.MOV.U32 R12, RZ, RZ, RZ ;  /* 0x000000ffff0c7224 */ /* 0x000fe200078e00ff */
[C---:B------:R-:W-:Y:S01]  /*14f90*/  LOP3.LUT R21, R37.reuse, 0x40, RZ, 0xfc, !PT ;  /* 0x0000004025157812 */ /* 0x040fe200078efcff */
[----:B------:R-:W-:Y:S01]  /*14fa0*/  IMAD.MOV.U32 R11, RZ, RZ, 0x1c1f ;  /* 0x00001c1fff0b7424 */ /* 0x000fe200078e00ff */
[----:B------:R-:W-:Y:S01]  /*14fb0*/  LOP3.LUT R20, R37, 0x80, RZ, 0xfc, !PT ;  /* 0x0000008025147812 */ /* 0x000fe200078efcff */
[----:B------:R-:W-:Y:S02]  /*14fc0*/  IMAD.MOV.U32 R15, RZ, RZ, -0x1 ;  /* 0xffffffffff0f7424 */ /* 0x000fe400078e00ff */
[----:B------:R-:W-:-:S07]  /*14fd0*/  IMAD.MOV.U32 R2, RZ, RZ, R14 ;  /* 0x000000ffff027224 */ /* 0x000fce00078e000e */
[----:B0-----:R-:W-:Y:S05]  /*14fe0*/  WARPSYNC.COLLECTIVE R15, `(.L_x_3988) ;  /* 0x000000000f087348 */ /* 0x001fea0003c00000 */
[----:B------:R1:W2:Y:S02]  /*14ff0*/  SHFL.IDX P6, R14, R13, R12, R11 ;  /* 0x0000000c0d0e7389 */ /* 0x0002a400000c000b */
[----:B012---:R-:W-:Y:S01]  /*15000*/  ENDCOLLECTIVE ;  /* 0x000000000000791b */ /* 0x007fe20003800000 */
.L_x_3988:
[-C--:B------:R-:W-:Y:S01]  /*15010*/  ISETP.GE.AND P2, PT, R21, R9.reuse, PT ;  /* 0x000000091500720c */ /* 0x080fe20003f46270 */
[----:B------:R-:W-:Y:S01]  /*15020*/  IMAD.MOV.U32 R13, RZ, RZ, R10 ;  /* 0x000000ffff0d7224 */ /* 0x000fe200078e000a */
[----:B------:R-:W-:Y:S01]  /*15030*/  ISETP.GE.AND P1, PT, R20, R9, PT ;  /* 0x000000091400720c */ /* 0x000fe20003f26270 */
        /* <DEDUP_REMOVED lines=13> */
[----:B------:R0:W-:Y:S04]  /*15110*/  @P6 LDGSTS.E.BYPASS.LTC128B.128 [R0+0x26a00], desc[UR52][R2.64+0x40], !P2 ;  /* 0x26a0004002006fae */ /* 0x0001e8000d101d74 */
[----:B------:R0:W-:Y:S02]  /*15120*/  @P6 LDGSTS.E.BYPASS.LTC128B.128 [R0+0x29200], desc[UR52][R2.64+0x80], !P1 ;  /* 0x2920008002006fae */ /* 0x0001e4000c901d74 */
[----:B0-----:R-:W-:Y:S05]  /*15130*/  WARPSYNC.COLLECTIVE R15, `(.L_x_3989) ;  /* 0x000000000f087348 */ /* 0x001fea0003c00000 */
[----:B------:R1:W2:Y:S02]  /*15140*/  SHFL.IDX P6, R14, R13, R12, R11 ;  /* 0x0000000c0d0e7389 */ /* 0x0002a400000c000b */
[----:B012---:R-:W-:Y:S01]  /*15150*/  ENDCOLLECTIVE ;  /* 0x000000000000791b */ /* 0x007fe20003800000 */
.L_x_3989:
[----:B------:R-:W-:Y:S02]  /*15160*/  IMAD.MOV.U32 R13, RZ, RZ, R5 ;  /* 0x000000ffff0d7224 */ /* 0x000fe400078e0005 */
[----:B------:R-:W-:-:S07]  /*15170*/  IMAD.MOV.U32 R2, RZ, RZ, R14 ;  /* 0x000000ffff027224 */ /* 0x000fce00078e000e */
[----:B------:R-:W-:Y:S05]  /*15180*/  WARPSYNC.COLLECTIVE R15, `(.L_x_3990) ;  /* 0x000000000f087348 */ /* 0x000fea0003c00000 */
[----:B------:R0:W1:Y:S02]  /*15190*/  SHFL.IDX P6, R14, R13, R12, R11 ;  /* 0x0000000c0d0e7389 */ /* 0x00006400000c000b */
[----:B01----:R-:W-:Y:S01]  /*151a0*/  ENDCOLLECTIVE ;  /* 0x000000000000791b */ /* 0x003fe20003800000 */
.L_x_3990:
        /* <DEDUP_REMOVED lines=16> */
.L_x_3991:
[----:B------:R-:W-:Y:S01]  /*152b0*/  @!PT LDS RZ, [RZ] ;  /* 0x00000000fffff984 */ /* 0x000fe20000000800 */
[----:B------:R-:W-:Y:S01]  /*152c0*/  @!PT LDS RZ, [RZ] ;  /* 0x00000000fffff984 */ /* 0x000fe20000000800 */
[----:B------:R-:W-:Y:S01]  /*152d0*/  @!PT LDS RZ, [RZ] ;  /* 0x00000000fffff984 */ /* 0x000fe20000000800 */
[----:B------:R-:W-:Y:S04]  /*152e0*/  @P5 LDGSTS.E.BYPASS.LTC128B.128 [R0+0x27200], desc[UR52][R2.64+0x40], !P2 ;  /* 0x2720004002005fae */ /* 0x000fe8000d101d74 */
[----:B------:R0:W-:Y:S01]  /*152f0*/  @P5 LDGSTS.E.BYPASS.LTC128B.128 [R0+0x29a00], desc[UR52][R2.64+0x80], !P1 ;  /* 0x29a0008002005fae */ /* 0x0001e2000c901d74 */
[----:B------:R-:W-:Y:S01]  /*15300*/  ISETP.GE.AND P5, PT, R37, R9, PT ;  /* 0x000000092500720c */ /* 0x000fe20003fa6270 */
[----:B------:R-:W-:Y:S02]  /*15310*/  IMAD.MOV.U32 R13, RZ, RZ, R5 ;  /* 0x000000ffff0d7224 */ /* 0x000fe400078e0005 */
[----:B0-----:R-:W-:-:S10]  /*15320*/  IMAD.MOV.U32 R2, RZ, RZ, R14 ;  /* 0x000000ffff027224 */ /* 0x001fd400078e000e */
[----:B------:R-:W-:Y:S05]  /*15330*/  WARPSYNC.COLLECTIVE R15, `(.L_x_3992) ;  /* 0x000000000f087348 */ /* 0x000fea0003c00000 */
[----:B------:R0:W1:Y:S02]  /*15340*/  SHFL.IDX P6, R14, R13, R12, R11 ;  /* 0x0000000c0d0e7389 */ /* 0x00006400000c000b */
[----:B01----:R-:W-:Y:S01]  /*15350*/  ENDCOLLECTIVE ;  /* 0x000000000000791b */ /* 0x003fe20003800000 */
.L_x_3992:
[----:B------:R-:W-:Y:S01]  /*15360*/  MOV R13, R10 ;  /* 0x0000000a000d7202 */ /* 0x000fe20000000f00 */
[----:B------:R-:W-:Y:S02]  /*15370*/  IMAD.MOV.U32 R12, RZ, RZ, 0x3 ;  /* 0x00000003ff0c7424 */ /* 0x000fe400078e00ff */
[----:B------:R-:W-:-:S07]  /*15380*/  IMAD.MOV.U32 R3, RZ, RZ, R14 ;  /* 0x000000ffff037224 */ /* 0x000fce00078e000e */
[----:B------:R-:W-:Y:S05]  /*15390*/  WARPSYNC.COLLECTIVE R15, `(.L_x_3993) ;  /* 0x000000000f087348 */ /* 0x000fea0003c00000 */
[----:B------:R0:W1:Y:S02]  /*153a0*/  SHFL.IDX P6, R14, R13, R12, R11 ;  /* 0x0000000c0d0e7389 */ /* 0x00006400000c000b */
[----:B01----:R-:W-:Y:S01]  /*153b0*/  ENDCOLLECTIVE ;  /* 0x000000000000791b */ /* 0x003fe20003800000 */
.L_x_3993:
        /* <DEDUP_REMOVED lines=10> */
.L_x_3994:
[----:B------:R-:W-:Y:S01]  /*15460*/  @!PT LDS RZ, [RZ] ;  /* 0x00000000fffff984 */ /* 0x000fe20000000800 */
[----:B------:R-:W-:Y:S01]  /*15470*/  @!PT LDS RZ, [RZ] ;  /* 0x00000000fffff984 */ /* 0x000fe20000000800 */
[----:B------:R-:W-:Y:S01]  /*15480*/  @!PT LDS RZ, [RZ] ;  /* 0x00000000fffff984 */ /* 0x000fe20000000800 */
[----:B------:R0:W-:Y:S04]  /*15490*/  @P4 LDGSTS.E.BYPASS.LTC128B.128 [R0+0x25200], desc[UR52][R2.64], !P5 ;  /* 0x2520000002004fae */ /* 0x0001e8000e901d74 */
[----:B------:R0:W-:Y:S04]  /*154a0*/  @P4 LDGSTS.E.BYPASS.LTC128B.128 [R0+0x27a00], desc[UR52][R2.64+0x40], !P2 ;  /* 0x27a0004002004fae */ /* 0x0001e8000d101d74 */
[----:B------:R0:W-:Y:S01]  /*154b0*/  @P4 LDGSTS.E.BYPASS.LTC128B.128 [R0+0x2a200], desc[UR52][R2.64+0x80], !P1 ;  /* 0x2a20008002004fae */ /* 0x0001e2000c901d74 */
[----:B------:R-:W-:Y:S02]  /*154c0*/  IMAD.MOV.U32 R13, RZ, RZ, R7 ;  /* 0x000000ffff0d7224 */ /* 0x000fe400078e0007 */
[----:B------:R-:W-:-:S02]  /*154d0*/  IMAD.MOV.U32 R12, RZ, RZ, RZ ;  /* 0x000000ffff0c7224 */ /* 0x000fc400078e00ff */
[----:B------:R-:W-:-:S07]  /*154e0*/  IMAD.MOV.U32 R5, RZ, RZ, R14 ;  /* 0x000000ffff057224 */ /* 0x000fce00078e000e */
[----:B0-----:R-:W-:Y:S05]  /*154f0*/  WARPSYNC.COLLECTIVE R15, `(.L_x_3995) ;  /* 0x000000000f087348 */ /* 0x001fea0003c00000 */
[----:B------:R1:W2:Y:S02]  /*15500*/  SHFL.IDX P6, R14, R13, R12, R11 ;  /* 0x0000000c0d0e7389 */ /* 0x0002a400000c000b */
[----:B012---:R-:W-:Y:S01]  /*15510*/  ENDCOLLECTIVE ;  /* 0x000000000000791b */ /* 0x007fe20003800000 */
.L_x_3995:
        /* <DEDUP_REMOVED lines=10> */
[----:B------:R-:W-:-:S03]  /*155c0*/  IMAD.MOV.U32 R7, RZ, RZ, R14 ;  /* 0x000000ffff077224 */ /* 0x000fc600078e000e */
[----:B------:R0:W-:Y:S04]  /*155d0*/  @P3 LDGSTS.E.BYPASS.LTC128B.128 [R0+0x2aa00], desc[UR52][R2.64+0x80], !P1 ;  /* 0x2aa0008002003fae */ /* 0x0001e8000c901d74 */
[----:B0-----:R-:W-:Y:S05]  /*155e0*/  WARPSYNC.COLLECTIVE R15, `(.L_x_3996) ;  /* 0x000000000f087348 */ /* 0x001fea0003c00000 */
[----:B------:R1:W2:Y:S02]  /*155f0*/  SHFL.IDX P6, R14, R13, R12, R11 ;  /* 0x0000000c0d0e7389 */ /* 0x0002a400000c000b */
[----:B012---:R-:W-:Y:S01]  /*15600*/  ENDCOLLECTIVE ;  /* 0x000000000000791b */ /* 0x007fe20003800000 */
.L_x_3996:
[----:B------:R-:W-:Y:S05]  /*15610*/  BRA `(.L_x_3997) ;  /* 0xffffffa400e47947 */ /* 0x000fea000383ffff */
.L_x_3906:
[----:B------:R-:W-:Y:S02]  /*15620*/  IMAD.MOV.U32 R13, RZ, RZ, R4 ;  /* 0x000000ffff0d7224 */ /* 0x000fe400078e0004 */
[----:B------:R-:W-:Y:S02]  /*15630*/  IMAD.MOV.U32 R12, RZ, RZ, RZ ;  /* 0x000000ffff0c7224 */ /* 0x000fe400078e00ff */
[----:B------:R-:W-:Y:S02]  /*15640*/  IMAD.MOV.U32 R11, RZ, RZ, 0x1c1f ;  /* 0x00001c1fff0b7424 */ /* 0x000fe400078e00ff */
[----:B------:R-:W-:Y:S02]  /*15650*/  IMAD.MOV.U32 R15, RZ, RZ, -0x1 ;  /* 0xffffffffff0f7424 */ /* 0x000fe400078e00ff */
[----:B------:R-:W-:Y:S02]  /*15660*/  IMAD R35, R35, R5, RZ ;  /* 0x0000000523237224 */ /* 0x000fe400078e02ff */
[----:B------:R-:W-:-:S07]  /*15670*/  IMAD.IADD R25, R10, 0x1, R25 ;  /* 0x000000010a197824 */ /* 0x000fce00078e0219 */
[----:B-----5:R-:W-:Y:S05]  /*15680*/  WARPSYNC.COLLECTIVE R15, `(.L_x_3998) ;  /* 0x000000000f087348 */ /* 0x020fea0003c00000 */
[----:B------:R0:W1:Y:S02]  /*15690*/  SHFL.IDX P6, R14, R13, R12, R11 ;  /* 0x0000000c0d0e7389 */ /* 0x00006400000c000b */
[----:B01---5:R-:W-:Y:S01]  /*156a0*/  ENDCOLLECTIVE ;  /* 0x000000000000791b */ /* 0x023fe20003800000 */
.L_x_3998:
[C---:B------:R-:W-:Y:S01]  /*156b0*/  VIADD R6, R25.reuse, 0x20 ;  /* 0x0000002019067836 */ /* 0x040fe20000000000 */
[----:B------:R-:W-:Y:S01]  /*156c0*/  ISETP.GE.AND P0, PT, R25, R35, PT ;  /* 0x000000231900720c */ /* 0x000fe20003f06270 */
[----:B------:R-:W-:Y:S02]  /*156d0*/  IMAD.MOV.U32 R13, RZ, RZ, R0 ;  /* 0x000000ffff0d7224 */ /* 0x000fe400078e0000 */
[----:B------:R-:W-:-:S10]  /*156e0*/  IMAD.MOV.U32 R2, RZ, RZ, R14 ;  /* 0x000000ffff027224 */ /* 0x000fd400078e000e */
[----:B------:R-:W-:Y:S05]  /*156f0*/  WARPSYNC.COLLECTIVE R15, `(.L_x_3999) ;  /* 0x000000000f087348 */ /* 0x000fea0003c00000 */
[----:B------:R0:W1:Y:S02]  /*15700*/  SHFL.IDX P6, R14, R13, R12, R11 ;  /* 0x0000000c0d0e7389 */ /* 0x00006400000c000b */
[----:B01----:R-:W-:Y:S01]  /*15710*/  ENDCOLLECTIVE ;  /* 0x000000000000791b */ /* 0x003fe20003800000 */
.L_x_3999:
[----:B------:R-:W-:Y:S01]  /*15720*/  IMAD.MOV.U32 R13, RZ, RZ, R4 ;  /* 0x000000ffff0d7224 */ /* 0x000fe200078e0004 */
[----:B------:R-:W-:Y:S02]  /*15730*/  MOV R12, 0x1 ;  /* 0x00000001000c7802 */ /* 0x000fe40000000f00 */
[----:B------:R-:W-:-:S05]  /*15740*/  @!P0 IADD3 R14, P4, R37, R14, RZ ;  /* 0x0000000e250e8210 */ /* 0x000fca0007f9e0ff */
[----:B------:R-:W-:Y:S02]  /*15750*/  @!P0 IMAD.X R3, RZ, RZ, R2, P4 ;  /* 0x000000ffff038224 */ /* 0x000fe400020e0602 */
[----:B------:R-:W-:-:S07]  /*15760*/  @!P0 IMAD.MOV.U32 R2, RZ, RZ, R14 ;  /* 0x000000ffff028224 */ /* 0x000fce00078e000e */
[----:B------:R-:W-:Y:S05]  /*15770*/  WARPSYNC.COLLECTIVE R15, `(.L_x_4000) ;  /* 0x000000000f087348 */ /* 0x000fea0003c00000 */
[----:B------:R0:W1:Y:S02]  /*15780*/  SHFL.IDX P6, R14, R13, R12, R11 ;  /* 0x0000000c0d0e7389 */ /* 0x00006400000c000b */
[----:B01----:R-:W-:Y:S01]  /*15790*/  ENDCOLLECTIVE ;  /* 0x000000000000791b */ /* 0x003fe20003800000 */
.L_x_4000:
[----:B------:R-:W-:Y:S01]  /*157a0*/  @!PT LDS RZ, [RZ] ;  /* 0x00000000fffff984 */ /* 0x000fe20000000800 */
[----:B------:R-:W-:Y:S01]  /*157b0*/  @!PT LDS RZ, [RZ] ;  /* 0x00000000fffff984 */ /* 0x000fe20000000800 */
[----:B------:R-:W-:Y:S01]  /*157c0*/  @!PT LDS RZ, [RZ] ;  /* 0x00000000fffff984 */ /* 0x000fe20000000800 */
[----:B------:R-:W-:Y:S04]  /*157d0*/  @!P0 LDGSTS.E.BYPASS.LTC128B.128 [R8+0x1e200], desc[UR52][R2.64], !P3 ;  /* 0x1e20000002088fae */ /* 0x000fe8000d901d74 */
[----:B------:R-:W-:Y:S04]  /*157e0*/  @!P0 LDGSTS.E.BYPASS.LTC128B.128 [R8+0x20200], desc[UR52][R2.64+0x40], !P2 ;  /* 0x2020004002088fae */ /* 0x000fe8000d101d74 */
[----:B------:R0:W-:Y:S01]  /*157f0*/  @!P0 LDGSTS.E.BYPASS.LTC128B.128 [R8+0x22200], desc[UR52][R2.64+0x80], !P1 ;  /* 0x2220008002088fae */ /* 0x0001e2000c901d74 */
[----:B------:R-:W-:Y:S01]  /*15800*/  ISETP.GE.AND P0, PT, R6, R35, PT ;  /* 0x000000230600720c */ /* 0x000fe20003f06270 */
[----:B------:R-:W-:-:S02]  /*15810*/  IMAD.MOV.U32 R13, RZ, RZ, R0 ;  /* 0x000000ffff0d7224 */ /* 0x000fc400078e0000 */
[----:B------:R-:W-:Y:S02]  /*15820*/  VIADD R6, R25, 0x40 ;  /* 0x0000004019067836 */ /* 0x000fe40000000000 */
[----:B0-----:R-:W-:-:S08]  /*15830*/  IMAD.MOV.U32 R2, RZ, RZ, R14 ;  /* 0x000000ffff027224 */ /* 0x001fd000078e000e */
[----:B------:R-:W-:Y:S05]  /*15840*/  WARPSYNC.COLLECTIVE R15, `(.L_x_4001) ;  /* 0x000000000f087348 */ /* 0x000fea0003c00000 */
[----:B------:R0:W1:Y:S02]  /*15850*/  SHFL.IDX P6, R14, R13, R12, R11 ;  /* 0x0000000c0d0e7389 */ /* 0x00006400000c000b */
[----:B01----:R-:W-:Y:S01]  /*15860*/  ENDCOLLECTIVE ;  /* 0x000000000000791b */ /* 0x003fe20003800000 */
.L_x_4001:
        /* <DEDUP_REMOVED lines=8> */
.L_x_4002:
[----:B------:R-:W-:-:S05]  /*158f0*/  @!P0 IMAD.MOV.U32 R3, RZ, RZ, R5 ;  /* 0x000000ffff038224 */ /* 0x000fca00078e0005 */
[----:B------:R-:W-:Y:S01]  /*15900*/  @!PT LDS RZ, [RZ] ;  /* 0x00000000fffff984 */ /* 0x000fe20000000800 */
[----:B------:R-:W-:Y:S01]  /*15910*/  @!PT LDS RZ, [RZ] ;  /* 0x00000000fffff984 */ /* 0x000fe20000000800 */
[----:B------:R-:W-:Y:S01]  /*15920*/  @!PT LDS RZ, [RZ] ;  /* 0x00000000fffff984 */ /* 0x000fe20000000800 */
[----:B------:R-:W-:Y:S04]  /*15930*/  @!P0 LDGSTS.E.BYPASS.LTC128B.128 [R8+0x1ea00], desc[UR52][R2.64], !P3 ;  /* 0x1ea0000002088fae */ /* 0x000fe8000d901d74 */
[----:B------:R-:W-:Y:S01]  /*15940*/  @!P0 LDGSTS.E.BYPASS.LTC128B.128 [R8+0x20a00], desc[UR52][R2.64+0x40], !P2 ;  /* 0x20a0004002088fae */ /* 0x000fe2000d101d74 */
[----:B------:R-:W-:-:S03]  /*15950*/  IMAD.MOV.U32 R13, RZ, RZ, R0 ;  /* 0x000000ffff0d7224 */ /* 0x000fc600078e0000 */
[----:B------:R0:W-:Y:S01]  /*15960*/  @!P0 LDGSTS.E.BYPASS.LTC128B.128 [R8+0x22a00], desc[UR52][R2.64+0x80], !P1 ;  /* 0x22a0008002088fae */ /* 0x0001e2000c901d74 */
[----:B------:R-:W-:Y:S01]  /*15970*/  ISETP.GE.AND P0, PT, R6, R35, PT ;  /* 0x000000230600720c */ /* 0x000fe20003f06270 */
[----:B0-----:R-:W-:-:S12]  /*15980*/  IMAD.MOV.U32 R2, RZ, RZ, R14 ;  /* 0x000000ffff027224 */ /* 0x001fd800078e000e */
[----:B------:R-:W-:Y:S05]  /*15990*/  WARPSYNC.COLLECTIVE R15, `(.L_x_4003) ;  /* 0x000000000f087348 */ /* 0x000fea0003c00000 */
[----:B------:R0:W1:Y:S02]  /*159a0*/  SHFL.IDX P6, R14, R13, R12, R11 ;  /* 0x0000000c0d0e7389 */ /* 0x00006400000c000b */
[----:B01----:R-:W-:Y:S01]  /*159b0*/  ENDCOLLECTIVE ;  /* 0x000000000000791b */ /* 0x003fe20003800000 */
.L_x_4003:
        /* <DEDUP_REMOVED lines=8> */
.L_x_4004:
[----:B------:R-:W-:-:S05]  /*15a40*/  @!P0 IMAD.MOV.U32 R3, RZ, RZ, R5 ;  /* 0x000000ffff038224 */ /* 0x000fca00078e0005 */
[----:B------:R-:W-:Y:S01]  /*15a50*/  @!PT LDS RZ, [RZ] ;  /* 0x00000000fffff984 */ /* 0x000fe20000000800 */
[----:B------:R-:W-:Y:S01]  /*15a60*/  @!PT LDS RZ, [RZ] ;  /* 0x00000000fffff984 */ /* 0x000fe20000000800 */
[----:B------:R-:W-:Y:S01]  /*15a70*/  @!PT LDS RZ, [RZ] ;  /* 0x00000000fffff984 */ /* 0x000fe20000000800 */
[----:B------:R0:W-:Y:S04]  /*15a80*/  @!P0 LDGSTS.E.BYPASS.LTC128B.128 [R8+0x1f200], desc[UR52][R2.64], !P3 ;  /* 0x1f20000002088fae */ /* 0x0001e8000d901d74 */
[----:B------:R0:W-:Y:S01]  /*15a90*/  @!P0 LDGSTS.E.BYPASS.LTC128B.128 [R8+0x21200], desc[UR52][R2.64+0x40], !P2 ;  /* 0x2120004002088fae */ /* 0x0001e2000d101d74 */
[----:B------:R-:W-:-:S03]  /*15aa0*/  IMAD.MOV.U32 R13, RZ, RZ, R0 ;  /* 0x000000ffff0d7224 */ /* 0x000fc600078e0000 */
[----:B------:R0:W-:Y:S01]  /*15ab0*/  @!P0 LDGSTS.E.BYPASS.LTC128B.128 [R8+0x23200], desc[UR52][R2.64+0x80], !P1 ;  /* 0x2320008002088fae */ /* 0x0001e2000c901d74 */
[----:B------:R-:W-:-:S07]  /*15ac0*/  IMAD.MOV.U32 R4, RZ, RZ, R14 ;  /* 0x000000ffff047224 */ /* 0x000fce00078e000e */
[----:B0-----:R-:W-:Y:S05]  /*15ad0*/  WARPSYNC.COLLECTIVE R15, `(.L_x_4005) ;  /* 0x000000000f087348 */ /* 0x001fea0003c00000 */
[----:B------:R1:W2:Y:S02]  /*15ae0*/  SHFL.IDX P6, R14, R13, R12, R11 ;  /* 0x0000000c0d0e7389 */ /* 0x0002a400000c000b */
[----:B012---:R-:W-:Y:S01]  /*15af0*/  ENDCOLLECTIVE ;  /* 0x000000000000791b */ /* 0x007fe20003800000 */
.L_x_4005:
[----:B------:R-:W-:Y:S05]  /*15b00*/  BRA `(.L_x_4006) ;  /* 0xffffffac00287947 */ /* 0x000fea000383ffff */
.L_x_3911:
[----:B0-----:R0:W1:Y:S02]  /*15b10*/  SYNCS.PHASECHK.TRANS64.TRYWAIT P0, [R18+URZ+0x33420], R3 ;  /* 0x03342003120075a7 */ /* 0x001064000800017f */
[----:B-1----:R-:W-:Y:S05]  /*15b20*/  @!P0 NANOSLEEP.SYNCS 0x989680 ;  /* 0x009896800000895d */ /* 0x002fea0003900000 */
[----:B------:R-:W1:Y:S02]  /*15b30*/  @!P0 SYNCS.PHASECHK.TRANS64 P0, [R18+URZ+0x33420], R3 ;  /* 0x03342003120085a7 */ /* 0x000e64000800007f */
[----:B-1----:R-:W-:Y:S05]  /*15b40*/  @!P0 BRA `(.L_x_3911) ;  /* 0xfffffffc00f08947 */ /* 0x002fea000383ffff */
[----:B------:R-:W-:Y:S05]  /*15b50*/  BRA `(.L_x_4007) ;  /* 0xffffffac00987947 */ /* 0x000fea000383ffff */
.L_x_3915:
[----:B0-----:R0:W1:Y:S02]  /*15b60*/  SYNCS.PHASECHK.TRANS64.TRYWAIT P0, [R4+URZ+0x33480], R30 ;  /* 0x0334801e040075a7 */ /* 0x001064000800017f */
[----:B-1----:R-:W-:Y:S05]  /*15b70*/  @!P0 NANOSLEEP.SYNCS 0x989680 ;  /* 0x009896800000895d */ /* 0x002fea0003900000 */
[----:B------:R-:W1:Y:S02]  /*15b80*/  @!P0 SYNCS.PHASECHK.TRANS64 P0, [R4+URZ+0x33480], R30 ;  /* 0x0334801e040085a7 */ /* 0x000e64000800007f */
[----:B-1----:R-:W-:Y:S05]  /*15b90*/  @!P0 BRA `(.L_x_3915) ;  /* 0xfffffffc00f08947 */ /* 0x002fea000383ffff */
[----:B------:R-:W-:Y:S05]  /*15ba0*/  BRA `(.L_x_4008) ;  /* 0xffffffb000cc7947 */ /* 0x000fea000383ffff */
.L_x_3916:
        /* <DEDUP_REMOVED lines=8> */
.L_x_4010:
[----:B------:R-:W-:Y:S05]  /*15c30*/  BSYNC B0 ;  /* 0x0000000000007941 */ /* 0x000fea0003800000 */
.L_x_4009:
        /* <DEDUP_REMOVED lines=8> */
.L_x_4011:
[----:B------:R-:W-:Y:S02]  /*15cc0*/  IMAD.MOV.U32 R13, RZ, RZ, R10 ;  /* 0x000000ffff0d7224 */ /* 0x000fe400078e000a */
[----:B------:R-:W-:Y:S02]  /*15cd0*/  IMAD.MOV.U32 R12, RZ, RZ, 0x1 ;  /* 0x00000001ff0c7424 */ /* 0x000fe400078e00ff */
[----:B------:R-:W-:-:S07]  /*15ce0*/  IMAD.MOV.U32 R2, RZ, RZ, R14 ;  /* 0x000000ffff027224 */ /* 0x000fce00078e000e */
[----:B------:R-:W-:Y:S05]  /*15cf0*/  WARPSYNC.COLLECTIVE R15, `(.L_x_4012) ;  /* 0x000000000f087348 */ /* 0x000fea0003c00000 */
[----:B------:R0:W1:Y:S02]  /*15d00*/  SHFL.IDX P6, R14, R13, R12, R11 ;  /* 0x0000000c0d0e7389 */ /* 0x00006400000c000b */
[----:B01----:R-:W-:Y:S01]  /*15d10*/  ENDCOLLECTIVE ;  /* 0x000000000000791b */ /* 0x003fe20003800000 */
.L_x_4012:
[----:B------:R-:W-:-:S05]  /*15d20*/  IADD3 R2, P0, R37, R2, RZ ;  /* 0x0000000225027210 */ /* 0x000fca0007f1e0ff */
[----:B------:R-:W-:Y:S02]  /*15d30*/  IMAD.X R3, RZ, RZ, R0, P0 ;  /* 0x000000ffff037224 */ /* 0x000fe400000e0600 */
[----:B------:R-:W-:Y:S02]  /*15d40*/  IMAD.IADD R0, R18, 0x1, R35 ;  /* 0x0000000112007824 */ /* 0x000fe400078e0223 */
[----:B------:R-:W-:-:S03]  /*15d50*/  IMAD.MOV.U32 R13, RZ, RZ, R9 ;  /* 0x000000ffff0d7224 */ /* 0x000fc600078e0009 */
        /* <DEDUP_REMOVED lines=10> */
.L_x_4013:
[----:B------:R-:W-:Y:S02]  /*15e00*/  IMAD.MOV.U32 R13, RZ, RZ, R10 ;  /* 0x000000ffff0d7224 */ /* 0x000fe400078e000a */
[----:B------:R-:W-:Y:S02]  /*15e10*/  IMAD.MOV.U32 R12, RZ, RZ, 0x2 ;  /* 0x00000002ff0c7424 */ /* 0x000fe400078e00ff */
[----:B------:R-:W-:-:S07]  /*15e20*/  IMAD.MOV.U32 R2, RZ, RZ, R14 ;  /* 0x000000ffff027224 */ /* 0x000fce00078e000e */
[----:B------:R-:W-:Y:S05]  /*15e30*/  WARPSYNC.COLLECTIVE R15, `(.L_x_4014) ;  /* 0x000000000f087348 */ /* 0x000fea0003c00000 */
[----:B------:R0:W1:Y:S02]  /*15e40*/  SHFL.IDX P6, R14, R13, R12, R11 ;  /* 0x0000000c0d0e7389 */ /* 0x00006400000c000b */
[----:B01----:R-:W-:Y:S01]  /*15e50*/  ENDCOLLECTIVE ;  /* 0x000000000000791b */ /* 0x003fe20003800000 */
.L_x_4014:
        /* <DEDUP_REMOVED lines=13> */
.L_x_4015:
[----:B------:R-:W-:Y:S02]  /*15f30*/  IMAD.MOV.U32 R13, RZ, RZ, R10 ;  /* 0x000000ffff0d7224 */ /* 0x000fe400078e000a */
[----:B------:R-:W-:Y:S02]  /*15f40*/  IMAD.MOV.U32 R12, RZ, RZ, 0x3 ;  /* 0x00000003ff0c7424 */ /* 0x000fe400078e00ff */
[----:B------:R-:W-:-:S07]  /*15f50*/  IMAD.MOV.U32 R2, RZ, RZ, R14 ;  /* 0x000000ffff027224 */ /* 0x000fce00078e000e */
[----:B------:R-:W-:Y:S05]  /*15f60*/  WARPSYNC.COLLECTIVE R15, `(.L_x_4016) ;  /* 0x000000000f087348 */ /* 0x000fea0003c00000 */
[----:B------:R0:W1:Y:S02]  /*15f70*/  SHFL.IDX P6, R14, R13, R12, R11 ;  /* 0x0000000c0d0e7389 */ /* 0x00006400000c000b */
[----:B01----:R-:W-:Y:S01]  /*15f80*/  ENDCOLLECTIVE ;  /* 0x000000000000791b */ /* 0x003fe20003800000 */
.L_x_4016:
        /* <DEDUP_REMOVED lines=13> */
.L_x_4017:
[----:B------:R-:W-:Y:S02]  /*16060*/  IMAD.MOV.U32 R13, RZ, RZ, R22 ;  /* 0x000000ffff0d7224 */ /* 0x000fe400078e0016 */
[----:B------:R-:W-:Y:S01]  /*16070*/  IMAD.MOV.U32 R12, RZ, RZ, RZ ;  /* 0x000000ffff0c7224 */ /* 0x000fe200078e00ff */
[----:B------:R-:W-:-:S07]  /*16080*/  MOV R2, R14 ;  /* 0x0000000e00027202 */ /* 0x000fce0000000f00 */
[----:B------:R-:W-:Y:S05]  /*16090*/  WARPSYNC.COLLECTIVE R15, `(.L_x_4018) ;  /* 0x000000000f087348 */ /* 0x000fea0003c00000 */
[----:B------:R0:W1:Y:S02]  /*160a0*/  SHFL.IDX P6, R14, R13, R12, R11 ;  /* 0x0000000c0d0e7389 */ /* 0x00006400000c000b */
[----:B01----:R-:W-:Y:S01]  /*160b0*/  ENDCOLLECTIVE ;  /* 0x000000000000791b */ /* 0x003fe20003800000 */
.L_x_4018:
        /* <DEDUP_REMOVED lines=13> */
.L_x_4019:
[----:B------:R-:W-:Y:S01]  /*16190*/  IMAD.MOV.U32 R2, RZ, RZ, R14 ;  /* 0x000000ffff027224 */ /* 0x000fe200078e000e */
[----:B------:R-:W-:Y:S06]  /*161a0*/  BRA `(.L_x_4020) ;  /* 0xffffffb000707947 */ /* 0x000fec000383ffff */
.L_x_3921:
[----:B---3--:R3:W4:Y:S02]  /*161b0*/  SYNCS.PHASECHK.TRANS64.TRYWAIT P0, [R4+URZ+0x33440], R30 ;  /* 0x0334401e040075a7 */ /* 0x008724000800017f */
[----:B----4-:R-:W-:Y:S05]  /*161c0*/  @!P0 NANOSLEEP.SYNCS 0x989680 ;  /* 0x009896800000895d */ /* 0x010fea0003900000 */
[----:B------:R-:W4:Y:S02]  /*161d0*/  @!P0 SYNCS.PHASECHK.TRANS64 P0, [R4+URZ+0x33440], R30 ;  /* 0x0334401e040085a7 */ /* 0x000f24000800007f */
[----:B----4-:R-:W-:Y:S05]  /*161e0*/  @!P0 BRA `(.L_x_3921) ;  /* 0xfffffffc00f08947 */ /* 0x010fea000383ffff */
[----:B------:R-:W-:Y:S05]  /*161f0*/  BRA `(.L_x_4021) ;  /* 0xffffffb000c87947 */ /* 0x000fea000383ffff */
.L_x_3922:
        /* <DEDUP_REMOVED lines=8> */
.L_x_4023:
[----:B------:R-:W-:Y:S05]  /*16280*/  BSYNC B0 ;  /* 0x0000000000007941 */ /* 0x000fea0003800000 */
.L_x_4022:
        /* <DEDUP_REMOVED lines=8> */
.L_x_4024:
[----:B------:R-:W-:Y:S02]  /*16310*/  IMAD.MOV.U32 R13, RZ, RZ, R6 ;  /* 0x000000ffff0d7224 */ /* 0x000fe400078e0006 */
[----:B------:R-:W-:Y:S02]  /*16320*/  IMAD.MOV.U32 R12, RZ, RZ, 0x1 ;  /* 0x00000001ff0c7424 */ /* 0x000fe400078e00ff */
[----:B------:R-:W-:-:S07]  /*16330*/  IMAD.MOV.U32 R2, RZ, RZ, R14 ;  /* 0x000000ffff027224 */ /* 0x000fce00078e000e */
[----:B------:R-:W-:Y:S05]  /*16340*/  WARPSYNC.COLLECTIVE R15, `(.L_x_4025) ;  /* 0x000000000f087348 */ /* 0x000fea0003c00000 */
[----:B------:R0:W1:Y:S02]  /*16350*/  SHFL.IDX P6, R14, R13, R12, R11 ;  /* 0x0000000c0d0e7389 */ /* 0x00006400000c000b */
[----:B01----:R-:W-:Y:S01]  /*16360*/  ENDCOLLECTIVE ;  /* 0x000000000000791b */ /* 0x003fe20003800000 */
.L_x_4025:
[----:B------:R-:W-:-:S05]  /*16370*/  IADD3 R2, P0, R37, R2, RZ ;  /* 0x0000000225027210 */ /* 0x000fca0007f1e0ff */
[----:B------:R-:W-:-:S05]  /*16380*/  IMAD.X R3, RZ, RZ, R3, P0 ;  /* 0x000000ffff037224 */ /* 0x000fca00000e0603 */
[----:B------:R-:W-:Y:S01]  /*16390*/  @!PT LDS RZ, [RZ] ;  /* 0x00000000fffff984 */ /* 0x000fe20000000800 */
[----:B------:R-:W-:Y:S01]  /*163a0*/  @!PT LDS RZ, [RZ] ;  /* 0x00000000fffff984 */ /* 0x000fe20000000800 */
[----:B------:R-:W-:Y:S01]  /*163b0*/  @!PT LDS RZ, [RZ] ;  /* 0x00000000fffff984 */ /* 0x000fe20000000800 */
[----:B------:R-:W-:Y:S01]  /*163c0*/  LDGSTS.E.BYPASS.LTC128B.128 [R0+0x24200], desc[UR52][R2.64], !P4 ;  /* 0x2420000002007fae */ /* 0x000fe2000e101d74 */
[----:B------:R-:W-:-:S03]  /*163d0*/  IMAD.MOV.U32 R13, RZ, RZ, R5 ;  /* 0x000000ffff0d7224 */ /* 0x000fc600078e0005 */
[----:B------:R-:W-:Y:S04]  /*163e0*/  LDGSTS.E.BYPASS.LTC128B.128 [R0+0x26a00], desc[UR52][R2.64+0x40], !P3 ;  /* 0x26a0004002007fae */ /* 0x000fe8000d901d74 */
[----:B------:R0:W-:Y:S02]  /*163f0*/  LDGSTS.E.BYPASS.LTC128B.128 [R0+0x29200], desc[UR52][R2.64+0x80], !P1 ;  /* 0x2920008002007fae */ /* 0x0001e4000c901d74 */
[----:B0-----:R-:W-:-:S07]  /*16400*/  IMAD.MOV.U32 R3, RZ, RZ, R14 ;  /* 0x000000ffff037224 */ /* 0x001fce00078e000e */
[----:B------:R-:W-:Y:S05]  /*16410*/  WARPSYNC.COLLECTIVE R15, `(.L_x_4026) ;  /* 0x000000000f087348 */ /* 0x000fea0003c00000 */
[----:B------:R0:W1:Y:S02]  /*16420*/  SHFL.IDX P6, R14, R13, R12, R11 ;  /* 0x0000000c0d0e7389 */ /* 0x00006400000c000b */
[----:B01----:R-:W-:Y:S01]  /*16430*/  ENDCOLLECTIVE ;  /* 0x000000000000791b */ /* 0x003fe20003800000 */
.L_x_4026:
[----:B------:R-:W-:Y:S02]  /*16440*/  IMAD.MOV.U32 R13, RZ, RZ, R6 ;  /* 0x000000ffff0d7224 */ /* 0x000fe400078e0006 */
[----:B------:R-:W-:Y:S02]  /*16450*/  IMAD.MOV.U32 R12, RZ, RZ, 0x2 ;  /* 0x00000002ff0c7424 */ /* 0x000fe400078e00ff */
[----:B------:R-:W-:-:S07]  /*16460*/  IMAD.MOV.U32 R2, RZ, RZ, R14 ;  /* 0x000000ffff027224 */ /* 0x000fce00078e000e */
[----:B------:R-:W-:Y:S05]  /*16470*/  WARPSYNC.COLLECTIVE R15, `(.L_x_4027) ;  /* 0x000000000f087348 */ /* 0x000fea0003c00000 */
[----:B------:R0:W1:Y:S02]  /*16480*/  SHFL.IDX P6, R14, R13, R12, R11 ;  /* 0x0000000c0d0e7389 */ /* 0x00006400000c000b */
[----:B01----:R-:W-:Y:S01]  /*16490*/  ENDCOLLECTIVE ;  /* 0x000000000000791b */ /* 0x003fe20003800000 */
.L_x_4027:
[----:B------:R-:W-:-:S04]  /*164a0*/  IADD3 R2, P0, R37, R2, RZ ;  /* 0x0000000225027210 */ /* 0x000fc80007f1e0ff */
[----:B------:R-:W-:-:S05]  /*164b0*/  IADD3.X R3, RZ, R3, RZ, P0, !PT ;  /* 0x00000003ff037210 */ /* 0x000fca00007fe4ff */
        /* <DEDUP_REMOVED lines=11> */
.L_x_4028:
[----:B------:R-:W-:Y:S02]  /*16570*/  IMAD.MOV.U32 R13, RZ, RZ, R6 ;  /* 0x000000ffff0d7224 */ /* 0x000fe400078e0006 */
[----:B------:R-:W-:Y:S02]  /*16580*/  IMAD.MOV.U32 R12, RZ, RZ, 0x3 ;  /* 0x00000003ff0c7424 */ /* 0x000fe400078e00ff */
[----:B------:R-:W-:-:S07]  /*16590*/  IMAD.MOV.U32 R2, RZ, RZ, R14 ;  /* 0x000000ffff027224 */ /* 0x000fce00078e000e */
[----:B------:R-:W-:Y:S05]  /*165a0*/  WARPSYNC.COLLECTIVE R15, `(.L_x_4029) ;  /* 0x000000000f087348 */ /* 0x000fea0003c00000 */
[----:B------:R0:W1:Y:S02]  /*165b0*/  SHFL.IDX P6, R14, R13, R12, R11 ;  /* 0x0000000c0d0e7389 */ /* 0x00006400000c000b */
[----:B01----:R-:W-:Y:S01]  /*165c0*/  ENDCOLLECTIVE ;  /* 0x000000000000791b */ /* 0x003fe20003800000 */
.L_x_4029:
        /* <DEDUP_REMOVED lines=13> */
.L_x_4030:
[----:B------:R-:W-:Y:S02]  /*166a0*/  IMAD.MOV.U32 R13, RZ, RZ, R8 ;  /* 0x000000ffff0d7224 */ /* 0x000fe400078e0008 */
[----:B------:R-:W-:Y:S02]  /*166b0*/  IMAD.MOV.U32 R12, RZ, RZ, RZ ;  /* 0x000000ffff0c7224 */ /* 0x000fe400078e00ff */
[----:B------:R-:W-:-:S07]  /*166c0*/  IMAD.MOV.U32 R2, RZ, RZ, R14 ;  /* 0x000000ffff027224 */ /* 0x000fce00078e000e */
[----:B------:R-:W-:Y:S05]  /*166d0*/  WARPSYNC.COLLECTIVE R15, `(.L_x_4031) ;  /* 0x000000000f087348 */ /* 0x000fea0003c00000 */
[----:B------:R0:W1:Y:S02]  /*166e0*/  SHFL.IDX P6, R14, R13, R12, R11 ;  /* 0x0000000c0d0e7389 */ /* 0x00006400000c000b */
[----:B01----:R-:W-:Y:S01]  /*166f0*/  ENDCOLLECTIVE ;  /* 0x000000000000791b */ /* 0x003fe20003800000 */
.L_x_4031:
        /* <DEDUP_REMOVED lines=13> */
.L_x_4032:
[----:B------:R-:W-:Y:S05]  /*167d0*/  BRA `(.L_x_4033) ;  /* 0xffffffb000647947 */ /* 0x000fea000383ffff */
.L_x_3927:
[----:B----4-:R4:W0:Y:S02]  /*167e0*/  SYNCS.PHASECHK.TRANS64.TRYWAIT P1, [R2+URZ+0x33470], R3 ;  /* 0x03347003020075a7 */ /* 0x010824000802017f */
[----:B0-----:R-:W-:Y:S05]  /*167f0*/  @!P1 NANOSLEEP.SYNCS 0x989680 ;  /* 0x009896800000995d */ /* 0x001fea0003900000 */
[----:B------:R-:W0:Y:S02]  /*16800*/  @!P1 SYNCS.PHASECHK.TRANS64 P1, [R2+URZ+0x33470], R3 ;  /* 0x03347003020095a7 */ /* 0x000e24000802007f */
[----:B0-----:R-:W-:Y:S05]  /*16810*/  @!P1 BRA `(.L_x_3927) ;  /* 0xfffffffc00f09947 */ /* 0x001fea000383ffff */
[----:B------:R-:W-:Y:S05]  /*16820*/  BRA `(.L_x_4034) ;  /* 0xffffffb000d07947 */ /* 0x000fea000383ffff */
.L_x_3929:
[----:B----4-:R4:W0:Y:S02]  /*16830*/  SYNCS.PHASECHK.TRANS64.TRYWAIT P1, [R2+URZ+0x33460], R3 ;  /* 0x03346003020075a7 */ /* 0x010824000802017f */
[----:B0-----:R-:W-:Y:S05]  /*16840*/  @!P1 NANOSLEEP.SYNCS 0x989680 ;  /* 0x009896800000995d */ /* 0x001fea0003900000 */
[----:B------:R-:W0:Y:S02]  /*16850*/  @!P1 SYNCS.PHASECHK.TRANS64 P1, [R2+URZ+0x33460], R3 ;  /* 0x03346003020095a7 */ /* 0x000e24000802007f */
[----:B0-----:R-:W-:Y:S05]  /*16860*/  @!P1 BRA `(.L_x_3929) ;  /* 0xfffffffc00f09947 */ /* 0x001fea000383ffff */
[----:B------:R-:W-:Y:S05]  /*16870*/  BRA `(.L_x_4035) ;  /* 0xffffffb000e07947 */ /* 0x000fea000383ffff */
.L_x_3937:
[----:B0-----:R0:W3:Y:S02]  /*16880*/  SYNCS.PHASECHK.TRANS64.TRYWAIT P1, [R0+URZ+0x33470], R3 ;  /* 0x03347003000075a7 */ /* 0x0010e4000802017f */
[----:B---3--:R-:W-:Y:S05]  /*16890*/  @!P1 NANOSLEEP.SYNCS 0x989680 ;  /* 0x009896800000995d */ /* 0x008fea0003900000 */
[----:B------:R-:W3:Y:S02]  /*168a0*/  @!P1 SYNCS.PHASECHK.TRANS64 P1, [R0+URZ+0x33470], R3 ;  /* 0x03347003000095a7 */ /* 0x000ee4000802007f */
[----:B---3--:R-:W-:Y:S05]  /*168b0*/  @!P1 BRA `(.L_x_3937) ;  /* 0xfffffffc00f09947 */ /* 0x008fea000383ffff */
[----:B------:R-:W-:Y:S05]  /*168c0*/  BRA `(.L_x_4036) ;  /* 0xffffffc000247947 */ /* 0x000fea000383ffff */
.L_x_3939:
[----:B0-----:R0:W3:Y:S02]  /*168d0*/  SYNCS.PHASECHK.TRANS64.TRYWAIT P1, [R0+URZ+0x33460], R3 ;  /* 0x03346003000075a7 */ /* 0x0010e4000802017f */
[----:B---3--:R-:W-:Y:S05]  /*168e0*/  @!P1 NANOSLEEP.SYNCS 0x989680 ;  /* 0x009896800000995d */ /* 0x008fea0003900000 */
[----:B------:R-:W3:Y:S02]  /*168f0*/  @!P1 SYNCS.PHASECHK.TRANS64 P1, [R0+URZ+0x33460], R3 ;  /* 0x03346003000095a7 */ /* 0x000ee4000802007f */
[----:B---3--:R-:W-:Y:S05]  /*16900*/  @!P1 BRA `(.L_x_3939) ;  /* 0xfffffffc00f09947 */ /* 0x008fea000383ffff */
[----:B------:R-:W-:Y:S05]  /*16910*/  BRA `(.L_x_4037) ;  /* 0xffffffc000307947 */ /* 0x000fea000383ffff */
.L_x_3953:
[----:B0-----:R0:W2:Y:S02]  /*16920*/  SYNCS.PHASECHK.TRANS64.TRYWAIT P0, [R4+URZ+0x33420], R0 ;  /* 0x03342000040075a7 */ /* 0x0010a4000800017f */
[----:B--2---:R-:W-:Y:S05]  /*16930*/  @!P0 NANOSLEEP.SYNCS 0x989680 ;  /* 0x009896800000895d */ /* 0x004fea0003900000 */
[----:B------:R-:W2:Y:S02]  /*16940*/  @!P0 SYNCS.PHASECHK.TRANS64 P0, [R4+URZ+0x33420], R0 ;  /* 0x03342000040085a7 */ /* 0x000ea4000800007f */
[----:B--2---:R-:W-:Y:S05]  /*16950*/  @!P0 BRA `(.L_x_3953) ;  /* 0xfffffffc00f08947 */ /* 0x004fea000383ffff */
[----:B------:R-:W-:Y:S05]  /*16960*/  BRA `(.L_x_4038) ;  /* 0xffffffd400a47947 */ /* 0x000fea000383ffff */
.L_x_3954:
[----:B------:R-:W2:Y:S01]  /*16970*/  S2R R2, SR_TID.X ;  /* 0x0000000000027919 */ /* 0x000ea20000002100 */
[----:B------:R-:W-:Y:S01]  /*16980*/  BSSY B0, `(.L_x_4039) ;  /* 0x000000a000007945 */ /* 0x000fe20003800000 */
[----:B------:R-:W-:Y:S02]  /*16990*/  IMAD.MOV.U32 R12, RZ, RZ, RZ ;  /* 0x000000ffff0c7224 */ /* 0x000fe400078e00ff */
        /* <DEDUP_REMOVED lines=8> */
.L_x_4040:
[----:B------:R-:W-:Y:S05]  /*16a20*/  BSYNC B0 ;  /* 0x0000000000007941 */ /* 0x000fea0003800000 */
.L_x_4039:
[----:B------:R-:W-:Y:S05]  /*16a30*/  BRA `(.L_x_4041) ;  /* 0xffffffd4008c7947 */ /* 0x000fea000383ffff */
.L_x_3957:
[----:B------:R-:W-:Y:S01]  /*16a40*/  BSSY B1, `(.L_x_4042) ;  /* 0x0000006000017945 */ /* 0x000fe20003800000 */
[----:B------:R-:W-:-:S07]  /*16a50*/  IMAD.MOV.U32 R15, RZ, RZ, -0x1 ;  /* 0xffffffffff0f7424 */ /* 0x000fce00078e00ff */
[----:B01----:R-:W-:Y:S05]  /*16a60*/  WARPSYNC.COLLECTIVE R15, `(.L_x_4043) ;  /* 0x000000000f0c7348 */ /* 0x003fea0003c00000 */
[----:B------:R-:W-:Y:S02]  /*16a70*/  ELECT P6, UR62, PT ;  /* 0x00000000003e782f */ /* 0x000fe400038c0000 */
[----:B------:R-:W-:Y:S01]  /*16a80*/  MOV R14, UR62 ;  /* 0x0000003e000e7c02 */ /* 0x000fe20008000f00 */
[----:B01----:R-:W-:Y:S10]  /*16a90*/  ENDCOLLECTIVE ;  /* 0x000000000000791b */ /* 0x003ff40003800000 */
.L_x_4043:
[----:B------:R-:W-:Y:S05]  /*16aa0*/  BSYNC B1 ;  /* 0x0000000000017941 */ /* 0x000fea0003800000 */
.L_x_4042:
[----:B------:R-:W-:Y:S05]  /*16ab0*/  BRA `(.L_x_4044) ;  /* 0xffffffd400847947 */ /* 0x000fea000383ffff */
.L_x_3959:
[----:B0-----:R0:W2:Y:S02]  /*16ac0*/  SYNCS.PHASECHK.TRANS64.TRYWAIT P1, [R5+URZ+0x33440], R0 ;  /* 0x03344000050075a7 */ /* 0x0010a4000802017f */
[----:B--2---:R-:W-:Y:S05]  /*16ad0*/  @!P1 NANOSLEEP.SYNCS 0x989680 ;  /* 0x009896800000995d */ /* 0x004fea0003900000 */
[----:B------:R-:W2:Y:S02]  /*16ae0*/  @!P1 SYNCS.PHASECHK.TRANS64 P1, [R5+URZ+0x33440], R0 ;  /* 0x03344000050095a7 */ /* 0x000ea4000802007f */
[----:B--2---:R-:W-:Y:S05]  /*16af0*/  @!P1 BRA `(.L_x_3959) ;  /* 0xfffffffc00f09947 */ /* 0x004fea000383ffff */
[----:B------:R-:W-:Y:S05]  /*16b00*/  BRA `(.L_x_4045) ;  /* 0xffffffd400a47947 */ /* 0x000fea000383ffff */
.L_x_3961:
[----:B--2---:R2:W3:Y:S02]  /*16b10*/  SYNCS.PHASECHK.TRANS64.TRYWAIT P1, [R31+URZ+0x33440], R2 ;  /* 0x033440021f0075a7 */ /* 0x0044e4000802017f */
[----:B---3--:R-:W-:Y:S05]  /*16b20*/  @!P1 NANOSLEEP.SYNCS 0x989680 ;  /* 0x009896800000995d */ /* 0x008fea0003900000 */
[----:B------:R-:W3:Y:S02]  /*16b30*/  @!P1 SYNCS.PHASECHK.TRANS64 P1, [R31+URZ+0x33440], R2 ;  /* 0x033440021f0095a7 */ /* 0x000ee4000802007f */
[----:B---3--:R-:W-:Y:S05]  /*16b40*/  @!P1 BRA `(.L_x_3961) ;  /* 0xfffffffc00f09947 */ /* 0x008fea000383ffff */
[----:B------:R-:W-:Y:S05]  /*16b50*/  BRA `(.L_x_4046) ;  /* 0xffffffd400b07947 */ /* 0x000fea000383ffff */
.L_x_3963:
[----:B---3--:R3:W4:Y:S02]  /*16b60*/  SYNCS.PHASECHK.TRANS64.TRYWAIT P1, [R5+URZ+0x33460], R0 ;  /* 0x03346000050075a7 */ /* 0x008724000802017f */
[----:B----4-:R-:W-:Y:S05]  /*16b70*/  @!P1 NANOSLEEP.SYNCS 0x989680 ;  /* 0x009896800000995d */ /* 0x010fea0003900000 */
[----:B------:R-:W4:Y:S02]  /*16b80*/  @!P1 SYNCS.PHASECHK.TRANS64 P1, [R5+URZ+0x33460], R0 ;  /* 0x03346000050095a7 */ /* 0x000f24000802007f */
[----:B----4-:R-:W-:Y:S05]  /*16b90*/  @!P1 BRA `(.L_x_3963) ;  /* 0xfffffffc00f09947 */ /* 0x010fea000383ffff */
[----:B------:R-:W-:Y:S05]  /*16ba0*/  BRA `(.L_x_4047) ;  /* 0xffffffd400ac7947 */ /* 0x000fea000383ffff */
.L_x_3965:
[----:B----4-:R4:W0:Y:S02]  /*16bb0*/  SYNCS.PHASECHK.TRANS64.TRYWAIT P1, [R31+URZ+0x33460], R2 ;  /* 0x033460021f0075a7 */ /* 0x010824000802017f */
[----:B0-----:R-:W-:Y:S05]  /*16bc0*/  @!P1 NANOSLEEP.SYNCS 0x989680 ;  /* 0x009896800000995d */ /* 0x001fea0003900000 */
[----:B------:R-:W0:Y:S02]  /*16bd0*/  @!P1 SYNCS.PHASECHK.TRANS64 P1, [R31+URZ+0x33460], R2 ;  /* 0x033460021f0095a7 */ /* 0x000e24000802007f */
[----:B0-----:R-:W-:Y:S05]  /*16be0*/  @!P1 BRA `(.L_x_3965) ;  /* 0xfffffffc00f09947 */ /* 0x001fea000383ffff */
[----:B------:R-:W-:Y:S05]  /*16bf0*/  BRA `(.L_x_4048) ;  /* 0xffffffd400a87947 */ /* 0x000fea000383ffff */
.L_x_3967:
[----:B------:R0:W0:Y:S02]  /*16c00*/  SYNCS.PHASECHK.TRANS64.TRYWAIT P1, [R5+URZ+0x33480], R0 ;  /* 0x03348000050075a7 */ /* 0x000024000802017f */
[----:B0-----:R-:W-:Y:S05]  /*16c10*/  @!P1 NANOSLEEP.SYNCS 0x989680 ;  /* 0x009896800000995d */ /* 0x001fea0003900000 */
[----:B------:R-:W0:Y:S02]  /*16c20*/  @!P1 SYNCS.PHASECHK.TRANS64 P1, [R5+URZ+0x33480], R0 ;  /* 0x03348000050095a7 */ /* 0x000e24000802007f */
[----:B0-----:R-:W-:Y:S05]  /*16c30*/  @!P1 BRA `(.L_x_3967) ;  /* 0xfffffffc00f09947 */ /* 0x001fea000383ffff */
[----:B------:R-:W-:Y:S05]  /*16c40*/  BRA `(.L_x_4049) ;  /* 0xffffffd400a47947 */ /* 0x000fea000383ffff */
.L_x_4050:
        /* <DEDUP_REMOVED lines=11> */
.L_x_15835:


//--------------------- .text._ZN7cutlass13device_kernelIN5flash11enable_sm90INS1_16FlashAttnFwdSm90INS1_25CollectiveMainloopFwdSm90ILi2EN4cute5tupleIJNS5_1CILi1EEES8_S8_EEENS6_IJNS7_ILi128EEENS7_ILi160EEENS7_ILi192EEEEEELi192ENS_12float_e4m3_tEfNS_4arch4Sm90ELb0ELb0ELb1ELb1ELb1ELb1ELb0ELb1ELb1ELb1ELb0ELb0EEENS1_21CollectiveEpilogueFwdINS6_IJSA_SC_SB_EEES9_NS_10bfloat16_tESG_Li256ELb1ELb1ELb0ELb1EEENS1_36VarlenDynamicPersistentTileSchedulerILi128ELi160ELi256ELi128ELb0ELb1ELb1ELb0ELb1ELb1EEEEEEEEEvNT_6ParamsE --------------------------
	.section	.text._ZN7cutlass13device_kernelIN5flash11enable_sm90INS1_16FlashAttnFwdSm90INS1_25CollectiveMainloopFwdSm90ILi2EN4cute5tupleIJNS5_1CILi1EEES8_S8_EEENS6_IJNS7_ILi128EEENS7_ILi160EEENS7_ILi192EEEEEELi192ENS_12float_e4m3_tEfNS_4arch4Sm90ELb0ELb0ELb1ELb1ELb1ELb1ELb0ELb1ELb1ELb1ELb0ELb0EEENS1_21CollectiveEpilogueFwdINS6_IJSA_SC_SB_EEES9_NS_10bfloat16_tESG_Li256ELb1ELb1ELb0ELb1EEENS1_36VarlenDynamicPersistentTileSchedulerILi128ELi160ELi256ELi128ELb0ELb1ELb1ELb0ELb1ELb1EEEEEEEEEvNT_6ParamsE,"ax",@progbits
	.align	128
.text._ZN7cutlass13device_kernelIN5flash11enable_sm90INS1_16FlashAttnFwdSm90INS1_25CollectiveMainloopFwdSm90ILi2EN4cute5tupleIJNS5_1CILi1EEES8_S8_EEENS6_IJNS7_ILi128EEENS7_ILi160EEENS7_ILi192EEEEEELi192ENS_12float_e4m3_tEfNS_4arch4Sm90ELb0ELb0ELb1ELb1ELb1ELb1ELb0ELb1ELb1ELb1ELb0ELb0EEENS1_21CollectiveEpilogueFwdINS6_IJSA_SC_SB_EEES9_NS_10bfloat16_tESG_Li256ELb1ELb1ELb0ELb1EEENS1_36VarlenDynamicPersistentTileSchedulerILi128ELi160ELi256ELi128ELb0ELb1ELb1ELb0ELb1ELb1EEEEEEEEEvNT_6ParamsE:
        .type           _ZN7cutlass13device_kernelIN5flash11enable_sm90INS1_16FlashAttnFwdSm90INS1_25CollectiveMainloopFwdSm90ILi2EN4cute5tupleIJNS5_1CILi1EEES8_S8_EEENS6_IJNS7_ILi128EEENS7_ILi160EEENS7_ILi192EEEEEELi192ENS_12float_e4m3_tEfNS_4arch4Sm90ELb0ELb0ELb1ELb1ELb1ELb1ELb0ELb1ELb1ELb1ELb0ELb0EEENS1_21CollectiveEpilogueFwdINS6_IJSA_SC_SB_EEES9_NS_10bfloat16_tESG_Li256ELb1ELb1ELb0ELb1EEENS1_36VarlenDynamicPersistentTileSchedulerILi128ELi160ELi256ELi128ELb0ELb1ELb1ELb0ELb1ELb1EEEEEEEEEvNT_6ParamsE,@function
        .size           _ZN7cutlass13device_kernelIN5flash11enable_sm90INS1_16FlashAttnFwdSm90INS1_25CollectiveMainloopFwdSm90ILi2EN4cute5tupleIJNS5_1CILi1EEES8_S8_EEENS6_IJNS7_ILi128EEENS7_ILi160EEENS7_ILi192EEEEEELi192ENS_12float_e4m3_tEfNS_4arch4Sm90ELb0ELb0ELb1ELb1ELb1ELb1ELb0ELb1ELb1ELb1ELb0ELb0EEENS1_21CollectiveEpilogueFwdINS6_IJSA_SC_SB_EEES9_NS_10bfloat16_tESG_Li256ELb1ELb1ELb0ELb1EEENS1_36VarlenDynamicPersistentTileSchedulerILi128ELi160ELi256ELi128ELb0ELb1ELb1ELb0ELb1ELb1EEEEEEEEEvNT_6ParamsE,(.L_x_15836 - _ZN7cutlass13device_kernelIN5flash11enable_sm90INS1_16FlashAttnFwdSm90INS1_25CollectiveMainloopFwdSm90ILi2EN4cute5tupleIJNS5_1CILi1EEES8_S8_EEENS6_IJNS7_ILi128EEENS7_ILi160EEENS7_ILi192EEEEEELi192ENS_12float_e4m3_tEfNS_4arch4Sm90ELb0ELb0ELb1ELb1ELb1ELb1ELb0ELb1ELb1ELb1ELb0ELb0EEENS1_21CollectiveEpilogueFwdINS6_IJSA_SC_SB_EEES9_NS_10bfloat16_tESG_Li256ELb1ELb1ELb0ELb1EEENS1_36VarlenDynamicPersistentTileSchedulerILi128ELi160ELi256ELi128ELb0ELb1ELb1ELb0ELb1ELb1EEEEEEEEEvNT_6ParamsE)
        .other          _ZN7cutlass13device_kernelIN5flash11enable_sm90INS1_16FlashAttnFwdSm90INS1_25CollectiveMainloopFwdSm90ILi2EN4cute5tupleIJNS5_1CILi1EEES8_S8_EEENS6_IJNS7_ILi128EEENS7_ILi160EEENS7_ILi192EEEEEELi192ENS_12float_e4m3_tEfNS_4arch4Sm90ELb0ELb0ELb1ELb1ELb1ELb1ELb0ELb1ELb1ELb1ELb0ELb0EEENS1_21CollectiveEpilogueFwdINS6_IJSA_SC_SB_EEES9_NS_10bfloat16_tESG_Li256ELb1ELb1ELb0ELb1EEENS1_36VarlenDynamicPersistentTileSchedulerILi128ELi160ELi256ELi128ELb0ELb1ELb1ELb0ELb1ELb1EEEEEEEEEvNT_6ParamsE,@"STO_CUDA_ENTRY STV_DEFAULT"
_ZN7cutlass13device_kernelIN5flash11enable_sm90INS1_16FlashAttnFwdSm90INS1_25CollectiveMainloopFwdSm90ILi2EN4cute5tupleIJNS5_1CILi1EEES8_S8_EEENS6_IJNS7_ILi128EEENS7_ILi160EEENS7_ILi192EEEEEELi192ENS_12float_e4m3_tEfNS_4arch4Sm90ELb0ELb0ELb1ELb1ELb1ELb1ELb0ELb1ELb1ELb1ELb0ELb0EEENS1_21CollectiveEpilogueFwdINS6_IJSA_SC_SB_EEES9_NS_10bfloat16_tESG_Li256ELb1ELb1ELb0ELb1EEENS1_36VarlenDynamicPersistentTileSchedulerILi128ELi160ELi256ELi128ELb0ELb1ELb1ELb0ELb1ELb1EEEEEEEEEvNT_6ParamsE:
        /* <DEDUP_REMOVED lines=18> */
.L_x_4052:
[----:B------:R-:W-:Y:S05]  /*0120*/  BSYNC B0 ;  /* 0x0000000000007941 */ /* 0x000fea0003800000 */
.L_x_4051:
        /* <DEDUP_REMOVED lines=41> */
.L_x_4053:
        /* <DEDUP_REMOVED lines=22> */
.L_x_4054:
        /* <DEDUP_REMOVED lines=18> */
.L_x_4055:
        /* <DEDUP_REMOVED lines=22> */
.L_x_4056:
        /* <DEDUP_REMOVED lines=23> */
.L_x_4057:
[----:B------:R-:W-:Y:S01]  /*0910*/  PLOP3.LUT P0, PT, PT, PT, UP0, 0x80, 0x0 ;  /* 0x000000000000781c */ /* 0x000fe20003f0f008 */
[----:B------:R-:W-:Y:S01]  /*0920*/  UMOV UR36, 0x1 ;  /* 0x0000000100247882 */ /* 0x000fe20000000000 */
[----:B------:R-:W-:Y:S01]  /*0930*/  NOP ;  /* 0x0000000000007918 */ /* 0x000fe20000000000 */
[----:B------:R-:W-:Y:S01]  /*0940*/  USEL UR36, UR36, 0x2, !UP0 ;  /* 0x0000000224247887 */ /* 0x000fe2000c000000 */
[----:B------:R-:W-:Y:S01]  /*0950*/  BSSY B8, `(.L_x_4058) ;  /* 0x0002c87000087945 */ /* 0x000fe20003800000 */
[----:B------:R-:W-:Y:S01]  /*0960*/  ULDC.64 UR50, c[0x0][0x208] ;  /* 0x0000820000327ab9 */ /* 0x000fe20000000a00 */
[----:B01234-:R-:W-:Y:S07]  /*0970*/  BAR.SYNC.DEFER_BLOCKING 0x0 ;  /* 0x0000000000007b1d */ /* 0x01ffee0000010000 */
[----:B------:R-:W-:Y:S05]  /*0980*/  @!P0 BRA `(.L_x_4059) ;  /* 0x0000023c00508947 */ /* 0x000fea0003800000 */
.L_x_4060:
        /* <DEDUP_REMOVED lines=8> */
[----:B-1----:R-:W-:-:S06]  /*0a10*/  ULEA UR4, UR38, UR4, 0x18 ;  /* 0x0000000426047291 */ /* 0x002fcc000f8ec03f */
[----:B------:R-:W-:Y:S01]  /*0a20*/  IMAD.U32 R18, RZ, RZ, UR4 ;  /* 0x00000004ff127e24 */ /* 0x000fe2000f8e00ff */
[----:B0-----:R-:W-:Y:S01]  /*0a30*/  SHF.R.U32.HI R0, RZ, 0x7, R0 ;  /* 0x00000007ff007819 */ /* 0x001fe20000011600 */
[----:B------:R-:W-:-:S03]  /*0a40*/  ULDC UR4, c[0x0][0xc3c] ;  /* 0x00030f0000047ab9 */ /* 0x000fc60000000800 */
[----:B------:R-:W-:-:S13]  /*0a50*/  ISETP.NE.AND P0, PT, R0, 0x1, PT ;  /* 0x000000010000780c */ /* 0x000fda0003f05270 */
[----:B------:R-:W-:Y:S08]  /*0a60*/  @!P0 BAR.ARV 0x9, 0x100 ;  /* 0x0244000000008b1d */ /* 0x000ff00000002000 */
[----:B------:R-:W-:Y:S06]  /*0a70*/  BAR.SYNC.DEFER_BLOCKING 0x5, 0x180 ;  /* 0x0146000000007b1d */ /* 0x000fec0000010000 */
[----:B------:R-:W0:Y:S02]  /*0a80*/  LDS.128 R220, [R18+0x334d0] ;  /* 0x0334d00012dc7984 */ /* 0x000e240000000c00 */
[----:B------:R-:W-:Y:S06]  /*0a90*/  BAR.ARV 0x4, 0x180 ;  /* 0x0106000000007b1d */ /* 0x000fec0000002000 */
[----:B0-----:R-:W-:-:S13]  /*0aa0*/  ISETP.GE.AND P0, PT, R223, UR4, PT ;  /* 0x00000004df007c0c */ /* 0x001fda000bf06270 */
[----:B------:R-:W-:Y:S05]  /*0ab0*/  @P0 BRA `(.L_x_4061) ;  /* 0x000002c400c00947 */ /* 0x000fea0003800000 */
[----:B------:R-:W0:Y:S01]  /*0ac0*/  S2R R0, SR_TID.X ;  /* 0x0000000000007919 */ /* 0x000e220000002100 */
[----:B------:R-:W-:Y:S01]  /*0ad0*/  R2UR UR48, R18 ;  /* 0x00000000123072ca */ /* 0x000fe200000e0000 */
[----:B------:R-:W-:Y:S01]  /*0ae0*/  IMAD.MOV.U32 R19, RZ, RZ, RZ ;  /* 0x000000ffff137224 */ /* 0x000fe200078e00ff */
[----:B------:R-:W-:Y:S01]  /*0af0*/  ULOP3.LUT UR49, UR36, 0x1, URZ, 0xfc, !UPT ;  /* 0x0000000124317892 */ /* 0x000fe2000f8efc3f */
[----:B------:R-:W-:-:S10]  /*0b00*/  UMOV UR37, URZ ;  /* 0x0000003f00257c82 */ /* 0x000fd40008000000 */
[----:B------:R-:W-:Y:S01]  /*0b10*/  UIADD3 UR48, UR48, 0x1e200, URZ ;  /* 0x0001e20030307890 */ /* 0x000fe2000fffe03f */
[----:B0-----:R-:W-:-:S05]  /*0b20*/  VIADD R0, R0, 0xffffff80 ;  /* 0xffffff8000007836 */ /* 0x001fca0000000000 */
[----:B------:R-:W-:Y:S02]  /*0b30*/  SHF.R.S32.HI R3, RZ, 0x1f, R0 ;  /* 0x0000001fff037819 */ /* 0x000fe40000011400 */
[-C--:B------:R-:W-:Y:S02]  /*0b40*/  LEA.HI R6, R0, R0.reuse, RZ, 0x1 ;  /* 0x0000000000067211 */ /* 0x080fe400078f08ff */
[CC--:B------:R-:W-:Y:S02]  /*0b50*/  LEA.HI R2, R3.reuse, R0.reuse, RZ, 0x7 ;  /* 0x0000000003027211 */ /* 0x0c0fe400078f38ff */
[CC--:B------:R-:W-:Y:S02]  /*0b60*/  LEA.HI R4, R3.reuse, R0.reuse, RZ, 0x4 ;  /* 0x0000000003047211 */ /* 0x0c0fe400078f20ff */
[CC--:B------:R-:W-:Y:S02]  /*0b70*/  LEA.HI R5, R3.reuse, R0.reuse, RZ, 0x5 ;  /* 0x0000000003057211 */ /* 0x0c0fe400078f28ff */
[----:B------:R-:W-:-:S02]  /*0b80*/  LEA.HI R8, R3, R0, RZ, 0x2 ;  /* 0x0000000003087211 */ /* 0x000fc400078f10ff */
[----:B------:R-:W-:Y:S02]  /*0b90*/  LOP3.LUT R7, R6, 0xfffffffe, RZ, 0xc0, !PT ;  /* 0xfffffffe06077812 */ /* 0x000fe400078ec0ff */
[----:B------:R-:W-:Y:S02]  /*0ba0*/  LOP3.LUT R9, R2, 0xffffff80, RZ, 0xc0, !PT ;  /* 0xffffff8002097812 */ /* 0x000fe400078ec0ff */
[----:B------:R-:W-:Y:S01]  /*0bb0*/  SHF.R.S32.HI R11, RZ, 0x1, R6 ;  /* 0x00000001ff0b7819 */ /* 0x000fe20000011406 */
[----:B------:R-:W-:Y:S01]  /*0bc0*/  IMAD.IADD R7, R0, 0x1, -R7 ;  /* 0x0000000100077824 */ /* 0x000fe200078e0a07 */
[----:B------:R-:W-:Y:S01]  /*0bd0*/  LOP3.LUT R3, R4, 0x3fffff0, RZ, 0xc0, !PT ;  /* 0x03fffff004037812 */ /* 0x000fe200078ec0ff */
[----:B------:R-:W-:Y:S01]  /*0be0*/  IMAD.IADD R10, R0, 0x1, -R9 ;  /* 0x00000001000a7824 */ /* 0x000fe200078e0a09 */
[----:B------:R-:W-:Y:S01]  /*0bf0*/  LEA.HI R6, R6, R11, RZ, 0x1 ;  /* 0x0000000b06067211 */ /* 0x000fe200078f08ff */
[----:B------:R-:W-:Y:S01]  /*0c00*/  IMAD.SHL.U32 R228, R7, 0x8, RZ ;  /* 0x0000000807e47824 */ /* 0x000fe200078e00ff */
[----:B------:R-:W-:Y:S01]  /*0c10*/  IADD3 R3, R0, -R3, RZ ;  /* 0x8000000300037210 */ /* 0x000fe20007ffe0ff */
[----:B------:R-:W-:Y:S01]  /*0c20*/  IMAD.SHL.U32 R0, R5, 0x20, RZ ;  /* 0x0000002005007824 */ /* 0x000fe200078e00ff */
[----:B------:R-:W-:-:S02]  /*0c30*/  SHF.R.S32.HI R5, RZ, 0x4, R4 ;  /* 0x00000004ff057819 */ /* 0x000fc40000011404 */
[--C-:B------:R-:W-:Y:S02]  /*0c40*/  SHF.R.S32.HI R2, RZ, 0x2, R8.reuse ;  /* 0x00000002ff027819 */ /* 0x100fe40000011408 */
[----:B------:R-:W-:Y:S02]  /*0c50*/  SHF.R.S32.HI R9, RZ, 0x1f, R8 ;  /* 0x0000001fff097819 */ /* 0x000fe40000011408 */
[----:B------:R-:W-:Y:S02]  /*0c60*/  LOP3.LUT R6, R6, 0x3fffffe, RZ, 0xc0, !PT ;  /* 0x03fffffe06067812 */ /* 0x000fe400078ec0ff */
[----:B------:R-:W-:Y:S02]  /*0c70*/  LEA.HI R4, R4, R5, RZ, 0x1 ;  /* 0x0000000504047211 */ /* 0x000fe400078f08ff */
[----:B------:R-:W-:Y:S01]  /*0c80*/  LOP3.LUT R0, R0, 0xfffffc00, RZ, 0xc0, !PT ;  /* 0xfffffc0000007812 */ /* 0x000fe200078ec0ff */
[----:B------:R-:W-:Y:S01]  /*0c90*/  IMAD.IADD R6, R11, 0x1, -R6 ;  /* 0x000000010b067824 */ /* 0x000fe200078e0a06 */
[----:B------:R-:W-:-:S02]  /*0ca0*/  LEA.HI R9, R9, R2, RZ, 0x2 ;  /* 0x0000000209097211 */ /* 0x000fc400078f10ff */
[----:B------:R-:W-:Y:S01]  /*0cb0*/  IADD3 R11, R11, 0x80, RZ ;  /* 0x000000800b0b7810 */ /* 0x000fe20007ffe0ff */
[----:B------:R-:W-:Y:S01]  /*0cc0*/  IMAD R3, R3, 0x40, R0 ;  /* 0x0000004003037824 */ /* 0x000fe200078e0200 */
[----:B------:R-:W-:Y:S01]  /*0cd0*/  LOP3.LUT R4, R4, 0x1ffffffe, RZ, 0xc0, !PT ;  /* 0x1ffffffe04047812 */ /* 0x000fe200078ec0ff */
[----:B------:R-:W-:Y:S01]  /*0ce0*/  IMAD R8, R5, 0x8, R6 ;  /* 0x0000000805087824 */ /* 0x000fe200078e0206 */
[----:B------:R-:W-:Y:S02]  /*0cf0*/  LOP3.LUT R9, R9, 0xfffffffc, RZ, 0xc0, !PT ;  /* 0xfffffffc09097812 */ /* 0x000fe400078ec0ff */
[----:B------:R-:W-:Y:S01]  /*0d00*/  SHF.R.S32.HI R0, RZ, 0x1f, R11 ;  /* 0x0000001fff007819 */ /* 0x000fe2000001140b */
[----:B------:R-:W-:Y:S01]  /*0d10*/  IMAD.IADD R4, R5, 0x1, -R4 ;  /* 0x0000000105047824 */ /* 0x000fe200078e0a04 */
[-C--:B------:R-:W-:Y:S01]  /*0d20*/  LEA.HI R6, R11, R11.reuse, RZ, 0x1 ;  /* 0x0000000b0b067211 */ /* 0x080fe200078f08ff */
[----:B------:R-:W-:Y:S01]  /*0d30*/  IMAD.IADD R9, R2, 0x1, -R9 ;  /* 0x0000000102097824 */ /* 0x000fe200078e0a09 */
[----:B------:R-:W-:Y:S01]  /*0d40*/  LEA.HI R2, R0, R11, RZ, 0x3 ;  /* 0x0000000b00027211 */ /* 0x000fe200078f18ff */
[----:B------:R-:W-:Y:S01]  /*0d50*/  IMAD R3, R4, 0x8, R3 ;  /* 0x0000000804037824 */ /* 0x000fe200078e0203 */
[----:B------:R-:W-:-:S02]  /*0d60*/  LOP3.LUT R0, R6, 0x3fffffe, RZ, 0xc0, !PT ;  /* 0x03fffffe06007812 */ /* 0x000fc400078ec0ff */
[----:B------:R-:W-:Y:S02]  /*0d70*/  SHF.L.U32 R2, R2, 0x6, RZ ;  /* 0x0000000602027819 */ /* 0x000fe400000006ff */
[----:B------:R0:W-:Y:S01]  /*0d80*/  STL [R1+0x68], R3 ;  /* 0x0000680301007387 */ /* 0x0001e20000100800 */
[----:B------:R-:W-:Y:S01]  /*0d90*/  IMAD.IADD R0, R11, 0x1, -R0 ;  /* 0x000000010b007824 */ /* 0x000fe200078e0a00 */
[C---:B------:R-:W-:Y:S01]  /*0da0*/  IADD3 R4, R228.reuse, 0x40, RZ ;  /* 0x00000040e4047810 */ /* 0x040fe20007ffe0ff */
[C---:B------:R-:W-:Y:S01]  /*0db0*/  VIADD R11, R228.reuse, 0x20 ;  /* 0x00000020e40b7836 */ /* 0x040fe20000000000 */
[----:B------:R-:W-:Y:S02]  /*0dc0*/  SHF.R.S32.HI R5, RZ, 0x1f, R10 ;  /* 0x0000001fff057819 */ /* 0x000fe4000001140a */
[----:B------:R-:W-:Y:S01]  /*0dd0*/  SHF.L.U32 R9, R9, 0x7, RZ ;  /* 0x0000000709097819 */ /* 0x000fe200000006ff */
[C---:B------:R-:W-:Y:S01]  /*0de0*/  IMAD.IADD R225, R228.reuse, 0x1, R11 ;  /* 0x00000001e4e17824 */ /* 0x040fe200078e020b */
[----:B------:R1:W-:Y:S01]  /*0df0*/  STL [R1+0x20], R11 ;  /* 0x0000200b01007387 */ /* 0x0003e20000100800 */
[----:B------:R-:W-:Y:S01]  /*0e00*/  LEA.HI R5, R5, R10, RZ, 0x2 ;  /* 0x0000000a05057211 */ /* 0x000fe200078f10ff */
[----:B------:R-:W-:Y:S01]  /*0e10*/  IMAD.IADD R226, R228, 0x1, R4 ;  /* 0x00000001e4e27824 */ /* 0x000fe200078e0204 */
[----:B0-----:R-:W-:-:S02]  /*0e20*/  LOP3.LUT R3, R2, 0xfffffe00, RZ, 0xc0, !PT ;  /* 0xfffffe0002037812 */ /* 0x001fc400078ec0ff */
[----:B------:R-:W-:Y:S02]  /*0e30*/  LOP3.LUT R5, R5, 0x7ffffffc, RZ, 0xc0, !PT ;  /* 0x7ffffffc05057812 */ /* 0x000fe400078ec0ff */
[----:B------:R-:W-:Y:S01]  /*0e40*/  LOP3.LUT R13, R9, 0x180, RZ, 0xc0, !PT ;  /* 0x00000180090d7812 */ /* 0x000fe200078ec0ff */
[----:B------:R-:W-:Y:S01]  /*0e50*/  IMAD R0, R0, 0x40, R3 ;  /* 0x0000004000007824 */ /* 0x000fe200078e0203 */
[----:B------:R-:W-:Y:S01]  /*0e60*/  SHF.R.S32.HI R3, RZ, 0x1f, R226 ;  /* 0x0000001fff037819 */ /* 0x000fe200000114e2 */
[----:B-1----:R-:W-:Y:S01]  /*0e70*/  IMAD.SHL.U32 R11, R8, 0x40, RZ ;  /* 0x00000040080b7824 */ /* 0x002fe200078e00ff */
[----:B------:R-:W-:Y:S01]  /*0e80*/  SHF.R.U32.HI R12, RZ, 0x3, R13 ;  /* 0x00000003ff0c7819 */ /* 0x000fe2000001160d */
[----:B------:R-:W-:Y:S01]  /*0e90*/  IMAD.IADD R5, R10, 0x1, -R5 ;  /* 0x000000010a057824 */ /* 0x000fe200078e0a05 */
[----:B------:R0:W-:Y:S01]  /*0ea0*/  STL [R1+0x44], R0 ;  /* 0x0000440001007387 */ /* 0x0001e20000100800 */
[CC--:B------:R-:W-:Y:S01]  /*0eb0*/  LEA.HI R2, R3.reuse, R226.reuse, RZ, 0x4 ;  /* 0x000000e203027211 */ /* 0x0c0fe200078f20ff */
[----:B------:R-:W-:Y:S01]  /*0ec0*/  IMAD.MOV.U32 R10, RZ, RZ, -0x2 ;  /* 0xfffffffeff0a7424 */ /* 0x000fe200078e00ff */
[----:B------:R-:W-:Y:S01]  /*0ed0*/  LEA.HI R8, R3, R226, RZ, 0x6 ;  /* 0x000000e203087211 */ /* 0x000fe200078f30ff */
[----:B------:R1:W-:Y:S01]  /*0ee0*/  STL [R1+0x1c], R4 ;  /* 0x00001c0401007387 */ /* 0x0003e20000100800 */
[----:B------:R-:W-:Y:S01]  /*0ef0*/  SHF.L.U32 R16, R7, 0x4, RZ ;  /* 0x0000000407107819 */ /* 0x000fe200000006ff */
[----:B------:R-:W-:Y:S01]  /*0f00*/  IMAD R10, R5, R10, 0xa0 ;  /* 0x000000a0050a7424 */ /* 0x000fe200078e020a */
[----:B------:R-:W-:Y:S01]  /*0f10*/  SHF.R.S32.HI R6, RZ, 0x1, R6 ;  /* 0x00000001ff067819 */ /* 0x000fe20000011406 */
[----:B------:R-:W-:Y:S01]  /*0f20*/  IMAD.SHL.U32 R9, R8, 0x80, RZ ;  /* 0x0000008008097824 */ /* 0x000fe200078e00ff */
[----:B------:R-:W-:Y:S01]  /*0f30*/  STL [R1+0x38], R11 ;  /* 0x0000380b01007387 */ /* 0x000fe20000100800 */
[----:B0-----:R-:W-:Y:S01]  /*0f40*/  SHF.R.S32.HI R0, RZ, 0x1f, R225 ;  /* 0x0000001fff007819 */ /* 0x001fe200000114e1 */
[----:B------:R-:W-:Y:S01]  /*0f50*/  VIADD R7, R228, 0x10 ;  /* 0x00000010e4077836 */ /* 0x000fe20000000000 */
[----:B------:R-:W-:Y:S01]  /*0f60*/  LOP3.LUT R8, R13, 0x30, R2, 0xf8, !PT ;  /* 0x000000300d087812 */ /* 0x000fe200078ef802 */
[----:B------:R-:W-:Y:S01]  /*0f70*/  STL [R1+0x30], R13 ;  /* 0x0000300d01007387 */ /* 0x000fe20000100800 */
[-C--:B-1----:R-:W-:Y:S01]  /*0f80*/  LEA.HI R4, R0, R225.reuse, RZ, 0x6 ;  /* 0x000000e100047211 */ /* 0x082fe200078f30ff */
[----:B------:R-:W-:Y:S01]  /*0f90*/  VIADD R23, R16, 0x60 ;  /* 0x0000006010177836 */ /* 0x000fe20000000000 */
[----:B------:R-:W-:Y:S01]  /*0fa0*/  LEA.HI R0, R0, R225, RZ, 0x4 ;  /* 0x000000e100007211 */ /* 0x000fe200078f20ff */
[----:B------:R-:W-:Y:S01]  /*0fb0*/  STL [R1+0x34], R12 ;  /* 0x0000340c01007387 */ /* 0x000fe20000100800 */
[----:B------:R-:W-:Y:S01]  /*0fc0*/  LOP3.LUT R9, R9, 0xffffe000, RZ, 0xc0, !PT ;  /* 0xffffe00009097812 */ /* 0x000fe200078ec0ff */
[----:B------:R-:W-:Y:S01]  /*0fd0*/  IMAD.SHL.U32 R4, R4, 0x80, RZ ;  /* 0x0000008004047824 */ /* 0x000fe200078e00ff */
[----:B------:R-:W-:Y:S01]  /*0fe0*/  LOP3.LUT R3, R13, 0x30, R0, 0xf8, !PT ;  /* 0x000000300d037812 */ /* 0x000fe200078ef800 */
[----:B------:R-:W-:Y:S01]  /*0ff0*/  STL [R1+0x64], R10 ;  /* 0x0000640a01007387 */ /* 0x000fe20000100800 */
[-C--:B------:R-:W-:Y:S01]  /*1000*/  LOP3.LUT R8, R8, R12.reuse, RZ, 0x3c, !PT ;  /* 0x0000000c08087212 */ /* 0x080fe200078e3cff */
[----:B------:R-:W-:Y:S01]  /*1010*/  VIADD R22, R16, 0x80 ;  /* 0x0000008010167836 */ /* 0x000fe20000000000 */
[----:B------:R-:W-:Y:S01]  /*1020*/  LOP3.LUT R4, R4, 0xffffe000, RZ, 0xc0, !PT ;  /* 0xffffe00004047812 */ /* 0x000fe200078ec0ff */
[----:B------:R-:W-:Y:S01]  /*1030*/  STL [R1+0x14], RZ ;  /* 0x000014ff01007387 */ /* 0x000fe20000100800 */
[----:B------:R-:W-:Y:S01]  /*1040*/  LOP3.LUT R3, R3, R12, RZ, 0x3c, !PT ;  /* 0x0000000c03037212 */ /* 0x000fe200078e3cff */
[----:B------:R-:W-:Y:S01]  /*1050*/  VIADD R224, R16, 0xa0 ;  /* 0x000000a010e07836 */ /* 0x000fe20000000000 */
[-C--:B------:R-:W-:Y:S01]  /*1060*/  IADD3 R9, R8, R11.reuse, R9 ;  /* 0x0000000b08097210 */ /* 0x080fe20007ffe009 */
[----:B------:R-:W-:Y:S01]  /*1070*/  STL [R1+0x3c], RZ ;  /* 0x00003cff01007387 */ /* 0x000fe20000100800 */
[----:B------:R-:W-:Y:S01]  /*1080*/  IADD3 R5, R3, R11, R4 ;  /* 0x0000000b03057210 */ /* 0x000fe20007ffe004 */
[C---:B------:R-:W-:Y:S01]  /*1090*/  VIADD R4, R228.reuse, 0x50 ;  /* 0x00000050e4047836 */ /* 0x040fe20000000000 */
[----:B------:R-:W-:Y:S01]  /*10a0*/  IADD3 R3, R228, 0x30, RZ ;  /* 0x00000030e4037810 */ /* 0x000fe20007ffe0ff */
[----:B------:R-:W-:Y:S01]  /*10b0*/  STL [R1+0x2c], RZ ;  /* 0x00002cff01007387 */ /* 0x000fe20000100800 */
[----:B------:R-:W-:Y:S01]  /*10c0*/  SHF.R.S32.HI R8, RZ, 0x1f, R23 ;  /* 0x0000001fff087819 */ /* 0x000fe20000011417 */
[----:B------:R-:W-:Y:S01]  /*10d0*/  IMAD.SHL.U32 R6, R6, 0x80, RZ ;  /* 0x0000008006067824 */ /* 0x000fe200078e00ff */
[----:B------:R-:W-:Y:S01]  /*10e0*/  SHF.R.S32.HI R227, RZ, 0x4, R0 ;  /* 0x00000004ffe37819 */ /* 0x000fe20000011400 */
[----:B------:R0:W-:Y:S01]  /*10f0*/  STL [R1+0x18], R7 ;  /* 0x0000180701007387 */ /* 0x0001e20000100800 */
[----:B------:R-:W-:Y:S01]  /*1100*/  SHF.R.S32.HI R0, RZ, 0x4, R2 ;  /* 0x00000004ff007819 */ /* 0x000fe20000011402 */
[----:B------:R-:W-:Y:S01]  /*1110*/  IMAD.IADD R2, R18, 0x1, R5 ;  /* 0x0000000112027824 */ /* 0x000fe200078e0205 */
[----:B------:R-:W-:Y:S01]  /*1120*/  SHF.R.S32.HI R17, RZ, 0x1f, R16 ;  /* 0x0000001fff117819 */ /* 0x000fe20000011410 */
[----:B------:R1:W-:Y:S04]  /*1130*/  STL [R1+0x24], R3 ;  /* 0x0000240301007387 */ /* 0x0003e80000100800 */
[----:B------:R2:W-:Y:S01]  /*1140*/  STL [R1+0x28], R4 ;  /* 0x0000280401007387 */ /* 0x0005e20000100800 */
[----:B0-----:R-:W-:-:S03]  /*1150*/  SHF.R.S32.HI R7, RZ, 0x1f, R224 ;  /* 0x0000001fff077819 */ /* 0x001fc600000114e0 */
[----:B------:R-:W-:Y:S01]  /*1160*/  STL [R1+0xc], R8 ;  /* 0x00000c0801007387 */ /* 0x000fe20000100800 */
[----:B-1----:R-:W-:Y:S02]  /*1170*/  LOP3.LUT R3, R13, 0x30, R16, 0xf8, !PT ;  /* 0x000000300d037812 */ /* 0x002fe400078ef810 */
[----:B--2---:R-:W-:Y:S02]  /*1180*/  SHF.R.S32.HI R4, RZ, 0x1f, R22 ;  /* 0x0000001fff047819 */ /* 0x004fe40000011416 */
[----:B------:R-:W-:-:S03]  /*1190*/  LOP3.LUT R3, R3, R12, RZ, 0x3c, !PT ;  /* 0x0000000c03037212 */ /* 0x000fc600078e3cff */
[----:B------:R0:W-:Y:S01]  /*11a0*/  STL [R1+0x8], R4 ;  /* 0x0000080401007387 */ /* 0x0001e20000100800 */
[----:B------:R-:W-:-:S03]  /*11b0*/  IADD3 R3, R18, R11, R3 ;  /* 0x0000000b12037210 */ /* 0x000fc60007ffe003 */
[----:B------:R-:W-:Y:S01]  /*11c0*/  STL [R1+0x4], R7 ;  /* 0x0000040701007387 */ /* 0x000fe20000100800 */
[----:B0-----:R-:W-:-:S05]  /*11d0*/  LOP3.LUT R4, R6, 0x180, RZ, 0xc0, !PT ;  /* 0x0000018006047812 */ /* 0x001fca00078ec0ff */
[----:B------:R-:W-:Y:S04]  /*11e0*/  STL [R1+0x40], R4 ;  /* 0x0000400401007387 */ /* 0x000fe80000100800 */
[----:B------:R0:W-:Y:S04]  /*11f0*/  STL [R1], R0 ;  /* 0x0000000001007387 */ /* 0x0001e80000100800 */
[----:B------:R1:W-:Y:S04]  /*1200*/  STL [R1+0x60], R3 ;  /* 0x0000600301007387 */ /* 0x0003e80000100800 */
[----:B------:R1:W-:Y:S01]  /*1210*/  STL [R1+0x5c], R2 ;  /* 0x00005c0201007387 */ /* 0x0003e20000100800 */
[----:B0-----:R-:W-:-:S05]  /*1220*/  IMAD.IADD R0, R18, 0x1, R9 ;  /* 0x0000000112007824 */ /* 0x001fca00078e0209 */
[----:B------:R1:W-:Y:S02]  /*1230*/  STL [R1+0x58], R0 ;  /* 0x0000580001007387 */ /* 0x0003e40000100800 */
.L_x_4260:
[----:B01----:R-:W0:Y:S02]  /*1240*/  LDC.64 R2, c[0x0][0xc88] ;  /* 0x00032200ff027b82 */ /* 0x003e240000000a00 */
[----:B0-----:R-:W-:-:S05]  /*1250*/  IMAD.WIDE R2, R223, 0x4, R2 ;  /* 0x00000004df027825 */ /* 0x001fca00078e0202 */
[----:B--2---:R0:W2:Y:S01]  /*1260*/  LDG.E R0, desc[UR50][R2.64] ;  /* 0x0000003202007981 */ /* 0x0040a2000c1e1900 */
[----:B------:R-:W-:Y:S05]  /*1270*/  YIELD ;  /* 0x0000000000007946 */ /* 0x000fea0003800000 */
[----:B------:R-:W-:Y:S01]  /*1280*/  ULDC.64 UR4, c[0x0][0xa28] ;  /* 0x00028a0000047ab9 */ /* 0x000fe20000000a00 */
[----:B------:R-:W-:Y:S01]  /*1290*/  ULDC.64 UR8, c[0x0][0xa18] ;  /* 0x0002860000087ab9 */ /* 0x000fe20000000a00 */
[----:B------:R-:W-:Y:S01]  /*12a0*/  ISETP.NE.U32.AND P1, PT, RZ, UR4, PT ;  /* 0x00000004ff007c0c */ /* 0x000fe2000bf25070 */
[----:B------:R-:W-:Y:S01]  /*12b0*/  ULDC.64 UR6, c[0x0][0xa08] ;  /* 0x0002820000067ab9 */ /* 0x000fe20000000a00 */
[----:B0-----:R-:W-:Y:S01]  /*12c0*/  IMAD.MOV.U32 R3, RZ, RZ, RZ ;  /* 0x000000ffff037224 */ /* 0x001fe200078e00ff */
[----:B------:R-:W-:Y:S01]  /*12d0*/  ISETP.NE.U32.AND P0, PT, RZ, UR6, PT ;  /* 0x00000006ff007c0c */ /* 0x000fe2000bf05070 */
[----:B------:R-:W-:Y:S01]  /*12e0*/  IMAD.MOV.U32 R123, RZ, RZ, RZ ;  /* 0x000000ffff7b7224 */ /* 0x000fe200078e00ff */
[----:B------:R-:W-:-:S02]  /*12f0*/  ISETP.NE.AND.EX P1, PT, RZ, UR5, PT, P1 ;  /* 0x00000005ff007c0c */ /* 0x000fc4000bf25310 */
[----:B------:R-:W-:Y:S02]  /*1300*/  ISETP.NE.AND.EX P0, PT, RZ, UR7, PT, P0 ;  /* 0x00000007ff007c0c */ /* 0x000fe4000bf05300 */
[----:B--23--:R-:W-:Y:S01]  /*1310*/  SHF.R.S32.HI R6, RZ, 0x1f, R0 ;  /* 0x0000001fff067819 */ /* 0x00cfe20000011400 */
[----:B------:R-:W-:Y:S08]  /*1320*/  STL [R1+0x48], R0 ;  /* 0x0000480001007387 */ /* 0x000ff00000100800 */
[----:B------:R-:W-:-:S02]  /*1330*/  @P1 LEA R4, P2, R0, UR4, 0x2 ;  /* 0x0000000400041c11 */ /* 0x000fc4000f8410ff */
[C---:B------:R-:W-:Y:S01]  /*1340*/  SHF.L.U32 R27, R0.reuse, 0x2, RZ ;  /* 0x00000002001b7819 */ /* 0x040fe200000006ff */
[----:B------:R0:W-:Y:S01]  /*1350*/  STL [R1+0x50], R6 ;  /* 0x0000500601007387 */ /* 0x0001e20000100800 */
[C-C-:B------:R-:W-:Y:S02]  /*1360*/  @P1 LEA.HI.X R5, R0.reuse, UR5, R6.reuse, 0x2, P2 ;  /* 0x0000000500051c11 */ /* 0x140fe400090f1406 */
[----:B------:R-:W-:Y:S02]  /*1370*/  ISETP.NE.U32.AND P2, PT, RZ, UR8, PT ;  /* 0x00000008ff007c0c */ /* 0x000fe4000bf45070 */
[----:B------:R-:W-:Y:S01]  /*1380*/  SHF.L.U64.HI R28, R0, 0x2, R6 ;  /* 0x00000002001c7819 */ /* 0x000fe20000010206 */
[----:B------:R1:W5:Y:S01]  /*1390*/  @P1 LDG.E R3, desc[UR50][R4.64] ;  /* 0x0000003204031981 */ /* 0x000362000c1e1900 */
[----:B------:R-:W-:Y:S01]  /*13a0*/  ISETP.NE.AND.EX P2, PT, RZ, UR9, PT, P2 ;  /* 0x00000009ff007c0c */ /* 0x000fe2000bf45320 */
[----:B------:R-:W-:Y:S01]  /*13b0*/  ULDC UR4, c[0x0][0x288] ;  /* 0x0000a20000047ab9 */ /* 0x000fe20000000800 */
[----:B------:R-:W-:Y:S01]  /*13c0*/  IADD3 R8, P3, R27, UR6, RZ ;  /* 0x000000061b087c10 */ /* 0x000fe2000ff7e0ff */
[----:B------:R-:W-:Y:S01]  /*13d0*/  IMAD.U32 R135, RZ, RZ, UR4 ;  /* 0x00000004ff877e24 */ /* 0x000fe2000f8e00ff */
[----:B------:R-:W-:-:S02]  /*13e0*/  ULDC.64 UR4, c[0x0][0x418] ;  /* 0x0001060000047ab9 */ /* 0x000fc40000000a00 */
[----:B------:R-:W-:-:S05]  /*13f0*/  IADD3.X R9, R28, UR7, RZ, P3, !PT ;  /* 0x000000071c097c10 */ /* 0x000fca0009ffe4ff */
[----:B------:R1:W5:Y:S02]  /*1400*/  @P0 LDG.E R123, desc[UR50][R8.64] ;  /* 0x00000032087b0981 */ /* 0x000364000c1e1900 */
[----:B0-----:R-:W-:-:S04]  /*1410*/  @P2 IADD3 R6, P1, R27, UR8, RZ ;  /* 0x000000081b062c10 */ /* 0x001fc8000ff3e0ff */
[----:B------:R-:W-:-:S05]  /*1420*/  @P2 IADD3.X R7, R28, UR9, RZ, P1, !PT ;  /* 0x000000091c072c10 */ /* 0x000fca0008ffe4ff */
        /* <DEDUP_REMOVED lines=10> */
[----:B------:R-:W-:Y:S01]  /*14d0*/  MOV R24, R0 ;  /* 0x0000000000187202 */ /* 0x000fe20000000f00 */
[----:B-1--4-:R-:W-:Y:S06]  /*14e0*/  @P2 BRA `(.L_x_4062) ;  /* 0x0000000000242947 */ /* 0x012fec0003800000 */
        /* <DEDUP_REMOVED lines=9> */
.L_x_4062:
        /* <DEDUP_REMOVED lines=10> */
.L_x_4063:
[----:B------:R-:W-:Y:S05]  /*1620*/  @!P0 BRA `(.L_x_4064) ;  /* 0x00000000000c8947 */ /* 0x000fea0003800000 */
[----:B------:R-:W2:Y:S04]  /*1630*/  LDG.E R5, desc[UR50][R8.64] ;  /* 0x0000003208057981 */ /* 0x000ea8000c1e1900 */
[----:B------:R-:W2:Y:S02]  /*1640*/  LDG.E R26, desc[UR50][R8.64+0x4] ;  /* 0x00000432081a7981 */ /* 0x000ea4000c1e1900 */
[----:B--2---:R-:W-:-:S07]  /*1650*/  IMAD.IADD R26, R26, 0x1, -R5 ;  /* 0x000000011a1a7824 */ /* 0x004fce00078e0a05 */
.L_x_4064:
[----:B------:R-:W-:Y:S02]  /*1660*/  ULDC.64 UR4, c[0x0][0xa10] ;  /* 0x0002840000047ab9 */ /* 0x000fe40000000a00 */
[----:B------:R-:W-:-:S04]  /*1670*/  ISETP.NE.U32.AND P0, PT, RZ, UR4, PT ;  /* 0x00000004ff007c0c */ /* 0x000fc8000bf05070 */
[----:B------:R-:W-:Y:S01]  /*1680*/  ISETP.NE.AND.EX P0, PT, RZ, UR5, PT, P0 ;  /* 0x00000005ff007c0c */ /* 0x000fe2000bf05300 */
[----:B------:R-:W-:-:S12]  /*1690*/  ULDC.64 UR4, c[0x0][0xa30] ;  /* 0x00028c0000047ab9 */ /* 0x000fd80000000a00 */
[----:B0-----:R-:W0:Y:S02]  /*16a0*/  @P0 LDC.64 R4, c[0x0][0xa10] ;  /* 0x00028400ff040b82 */ /* 0x001e240000000a00 */
[----:B0-----:R-:W-:-:S05]  /*16b0*/  @P0 IMAD.WIDE R4, R24, 0x4, R4 ;  /* 0x0000000418040825 */ /* 0x001fca00078e0204 */
[----:B------:R-:W2:Y:S04]  /*16c0*/  @P0 LDG.E R0, desc[UR50][R4.64] ;  /* 0x0000003204000981 */ /* 0x000ea8000c1e1900 */
[----:B------:R-:W2:Y:S01]  /*16d0*/  @P0 LDG.E R9, desc[UR50][R4.64+0x4] ;  /* 0x0000043204090981 */ /* 0x000ea2000c1e1900 */
[----:B-----5:R-:W-:Y:S01]  /*16e0*/  IADD3 R11, -R3, R26, RZ ;  /* 0x0000001a030b7210 */ /* 0x020fe20007ffe1ff */
[----:B------:R-:W-:Y:S01]  /*16f0*/  IMAD.MOV.U32 R134, RZ, RZ, R26 ;  /* 0x000000ffff867224 */ /* 0x000fe200078e001a */
[----:B------:R-:W-:-:S03]  /*1700*/  ISETP.NE.U32.AND P1, PT, RZ, UR4, PT ;  /* 0x00000004ff007c0c */ /* 0x000fc6000bf25070 */
[----:B------:R-:W-:Y:S01]  /*1710*/  IMAD.MOV R118, RZ, RZ, -R11 ;  /* 0x000000ffff767224 */ /* 0x000fe200078e0a0b */
[----:B------:R-:W-:-:S04]  /*1720*/  ISETP.NE.AND.EX P1, PT, RZ, UR5, PT, P1 ;  /* 0x00000005ff007c0c */ /* 0x000fc8000bf25310 */
[----:B------:R-:W-:-:S09]  /*1730*/  VIMNMX R118, RZ, R118, !PT ;  /* 0x00000076ff767248 */ /* 0x000fd20007fe0100 */
[----:B------:R-:W-:-:S04]  /*1740*/  @P1 IADD3 R6, P2, R27, UR4, RZ ;  /* 0x000000041b061c10 */ /* 0x000fc8000ff5e0ff */
[----:B------:R-:W-:-:S05]  /*1750*/  @P1 IADD3.X R7, R28, UR5, RZ, P2, !PT ;  /* 0x000000051c071c10 */ /* 0x000fca00097fe4ff */
[----:B------:R0:W5:Y:S01]  /*1760*/  @P1 LDG.E R134, desc[UR50][R6.64] ;  /* 0x0000003206861981 */ /* 0x000162000c1e1900 */
[----:B--2---:R-:W-:-:S04]  /*1770*/  @P0 IMAD.IADD R2, R9, 0x1, -R0 ;  /* 0x0000000109020824 */ /* 0x004fc800078e0a00 */
[----:B------:R-:W-:-:S04]  /*1780*/  IMAD.IADD R141, R11, 0x1, R2 ;  /* 0x000000010b8d7824 */ /* 0x000fc800078e0202 */
[----:B------:R-:W-:-:S04]  /*1790*/  VIADD R0, R141, 0x9f ;  /* 0x0000009f8d007836 */ /* 0x000fc80000000000 */
[----:B------:R-:W-:-:S05]  /*17a0*/  IMAD.HI R0, R0, 0x66666667, RZ ;  /* 0x6666666700007827 */ /* 0x000fca00078e02ff */
[----:B------:R-:W-:-:S04]  /*17b0*/  SHF.R.U32.HI R3, RZ, 0x1f, R0 ;  /* 0x0000001fff037819 */ /* 0x000fc80000011600 */
[----:B------:R-:W-:-:S05]  /*17c0*/  LEA.HI.SX32 R148, R0, R3, 0x1a ;  /* 0x0000000300947211 */ /* 0x000fca00078fd2ff */
[----:B------:R-:W-:-:S05]  /*17d0*/  IMAD R3, R148, 0xa0, -R11 ;  /* 0x000000a094037824 */ /* 0x000fca00078e0a0b */
[----:B------:R-:W-:-:S04]  /*17e0*/  VIMNMX R3, R3, R2, PT ;  /* 0x0000000203037248 */ /* 0x000fc80003fe0100 */
[----:B------:R-:W-:Y:S01]  /*17f0*/  ISETP.GT.AND P0, PT, R3, R118, PT ;  /* 0x000000760300720c */ /* 0x000fe20003f04270 */
[----:B------:R-:W-:-:S05]  /*1800*/  IMAD.WIDE.U32 R118, R118, -0x33333333, RZ ;  /* 0xcccccccd76767825 */ /* 0x000fca00078e00ff */
[----:B------:R-:W-:-:S05]  /*1810*/  SHF.R.U32.HI R118, RZ, 0x7, R119 ;  /* 0x00000007ff767819 */ /* 0x000fca0000011677 */
[----:B------:R-:W-:Y:S02]  /*1820*/  IMAD.MOV.U32 R25, RZ, RZ, R118 ;  /* 0x000000ffff197224 */ /* 0x000fe400078e0076 */
[----:B------:R-:W-:-:S05]  /*1830*/  @P0 IADD3 R0, R3, 0x9f, RZ ;  /* 0x0000009f03000810 */ /* 0x000fca0007ffe0ff */
[----:B------:R-:W-:-:S05]  /*1840*/  @P0 IMAD.HI R0, R0, 0x66666667, RZ ;  /* 0x6666666700000827 */ /* 0x000fca00078e02ff */
[----:B------:R-:W-:-:S04]  /*1850*/  @P0 SHF.R.U32.HI R3, RZ, 0x1f, R0 ;  /* 0x0000001fff030819 */ /* 0x000fc80000011600 */
[----:B------:R-:W-:Y:S02]  /*1860*/  @P0 LEA.HI.SX32 R25, R0, R3, 0x1a ;  /* 0x0000000300190211 */ /* 0x000fe400078fd2ff */
        /* <DEDUP_REMOVED lines=23> */
.L_x_4067:
[----:B------:R-:W-:Y:S05]  /*19e0*/  BSYNC B6 ;  /* 0x0000000000067941 */ /* 0x000fea0003800000 */
.L_x_4066:
        /* <DEDUP_REMOVED lines=20> */
.L_x_4069:
[----:B------:R-:W-:Y:S05]  /*1b30*/  BSYNC B6 ;  /* 0x0000000000067941 */ /* 0x000fea0003800000 */
.L_x_4068:
[----:B------:R-:W2:Y:S01]  /*1b40*/  LDL R31, [R1+0x30] ;  /* 0x00003000011f7983 */ /* 0x000ea20000100800 */
[----:B------:R-:W-:Y:S01]  /*1b50*/  ULDC.64 UR4, c[0x0][0x9f8] ;  /* 0x00027e0000047ab9 */ /* 0x000fe20000000a00 */
[----:B------:R-:W0:Y:S01]  /*1b60*/  LDC.64 R96, c[0x0][0x408] ;  /* 0x00010200ff607b82 */ /* 0x000e220000000a00 */
[----:B------:R-:W-:Y:S01]  /*1b70*/  ISETP.NE.U32.AND P0, PT, RZ, UR4, PT ;  /* 0x00000004ff007c0c */ /* 0x000fe2000bf05070 */
[----:B------:R-:W3:Y:S03]  /*1b80*/  LDL R12, [R1+0x34] ;  /* 0x00003400010c7983 */ /* 0x000ee60000100800 */
[----:B------:R-:W-:Y:S01]  /*1b90*/  ISETP.NE.AND.EX P0, PT, RZ, UR5, PT, P0 ;  /* 0x00000005ff007c0c */ /* 0x000fe2000bf05300 */
[----:B------:R-:W4:Y:S02]  /*1ba0*/  LDL R14, [R1+0x38] ;  /* 0x00003800010e7983 */ /* 0x000f240000100800 */
[----:B------:R-:W1:Y:S02]  /*1bb0*/  LDC R117, c[0x0][0x3f4] ;  /* 0x0000fd00ff757b82 */ /* 0x000e640000000800 */
[----:B------:R-:W4:Y:S04]  /*1bc0*/  LDL R13, [R1+0x44] ;  /* 0x00004400010d7983 */ /* 0x000f280000100800 */
[----:B------:R-:W4:Y:S02]  /*1bd0*/  LDL R15, [R1+0x40] ;  /* 0x00004000010f7983 */ /* 0x000f240000100800 */
[----:B------:R-:W1:Y:S02]  /*1be0*/  LDC.64 R102, c[0x0][0x3f8] ;  /* 0x0000fe00ff667b82 */ /* 0x000e640000000a00 */
[----:B------:R-:W-:Y:S01]  /*1bf0*/  @P0 IADD3 R4, P1, R27, UR4, RZ ;  /* 0x000000041b040c10 */ /* 0x000fe2000ff3e0ff */
[----:B------:R-:W0:Y:S03]  /*1c00*/  S2R R20, SR_TID.X ;  /* 0x0000000000147919 */ /* 0x000e260000002100 */
[----:B------:R-:W-:-:S05]  /*1c10*/  @P0 IADD3.X R5, R28, UR5, RZ, P1, !PT ;  /* 0x000000051c050c10 */ /* 0x000fca0008ffe4ff */
[----:B------:R1:W4:Y:S01]  /*1c20*/  @P0 LDG.E R24, desc[UR50][R4.64] ;  /* 0x0000003204180981 */ /* 0x000322000c1e1900 */
[----:B------:R-:W-:Y:S01]  /*1c30*/  IMAD.IADD R123, R123, 0x1, R26 ;  /* 0x000000017b7b7824 */ /* 0x000fe200078e021a */
[----:B0-----:R-:W-:Y:S01]  /*1c40*/  SHF.R.U32.HI R30, RZ, 0x7, R20 ;  /* 0x00000007ff1e7819 */ /* 0x001fe20000011614 */
[C---:B------:R-:W-:Y:S01]  /*1c50*/  VIADD R0, R20.reuse, 0xffffff80 ;  /* 0xffffff8014007836 */ /* 0x040fe20000000000 */
[C---:B------:R-:W-:Y:S01]  /*1c60*/  IADD3 R29, R20.reuse, -0x80, RZ ;  /* 0xffffff80141d7810 */ /* 0x040fe20007ffe0ff */
[----:B------:R-:W-:Y:S01]  /*1c70*/  VIADD R20, R20, 0xffffff80 ;  /* 0xffffff8014147836 */ /* 0x000fe20000000000 */
[----:B------:R-:W-:Y:S02]  /*1c80*/  ISETP.NE.AND P6, PT, R30, 0x1, PT ;  /* 0x000000011e00780c */ /* 0x000fe40003fc5270 */
[----:B------:R-:W-:Y:S02]  /*1c90*/  LEA.HI R6, R0, R0, RZ, 0x1 ;  /* 0x0000000000067211 */ /* 0x000fe400078f08ff */
[----:B------:R-:W-:-:S02]  /*1ca0*/  SHF.R.S32.HI R3, RZ, 0x1f, R0 ;  /* 0x0000001fff037819 */ /* 0x000fc40000011400 */
[----:B------:R-:W-:Y:S02]  /*1cb0*/  LOP3.LUT R7, R6, 0xfffffffe, RZ, 0xc0, !PT ;  /* 0xfffffffe06077812 */ /* 0x000fe400078ec0ff */
[----:B------:R-:W-:-:S03]  /*1cc0*/  LEA.HI R3, R3, R0, RZ, 0x2 ;  /* 0x0000000003037211 */ /* 0x000fc600078f10ff */
[----:B------:R-:W-:Y:S01]  /*1cd0*/  IMAD.IADD R110, R0, 0x1, -R7 ;  /* 0x00000001006e7824 */ /* 0x000fe200078e0a07 */
[--C-:B------:R-:W-:Y:S01]  /*1ce0*/  SHF.R.S32.HI R121, RZ, 0x2, R3.reuse ;  /* 0x00000002ff797819 */ /* 0x100fe20000011403 */
[----:B------:R-:W-:Y:S05]  /*1cf0*/  @!P6 WARPSYNC.ALL ;  /* 0x000000000000e948 */ /* 0x000fea0003800000 */
[----:B------:R-:W-:Y:S01]  /*1d00*/  ULDC UR4, c[0x0][0x2f4] ;  /* 0x0000bd0000047ab9 */ /* 0x000fe20000000800 */
[----:B------:R-:W-:Y:S02]  /*1d10*/  SHF.R.S32.HI R6, RZ, 0x1f, R3 ;  /* 0x0000001fff067819 */ /* 0x000fe40000011403 */
[----:B------:R-:W-:-:S02]  /*1d20*/  ISETP.GE.AND P1, PT, R225, UR4, PT ;  /* 0x00000004e1007c0c */ /* 0x000fc4000bf26270 */
[----:B------:R-:W-:Y:S02]  /*1d30*/  ISETP.GE.AND P0, PT, R16, UR4, PT ;  /* 0x0000000410007c0c */ /* 0x000fe4000bf06270 */
[----:B------:R-:W-:Y:S02]  /*1d40*/  SEL R0, RZ, 0xffffffff, P1 ;  /* 0xffffffffff007807 */ /* 0x000fe40000800000 */
[----:B------:R-:W-:Y:S02]  /*1d50*/  SEL R3, RZ, 0x1, P0 ;  /* 0x00000001ff037807 */ /* 0x000fe40000000000 */
[----:B------:R-:W-:Y:S01]  /*1d60*/  LEA.HI R20, R20, R29, RZ, 0x1 ;  /* 0x0000001d14147211 */ /* 0x000fe200078f08ff */
[----:B------:R-:W-:Y:S01]  /*1d70*/  IMAD.SHL.U32 R0, R0, 0x2, RZ ;  /* 0x0000000200007824 */ /* 0x000fe200078e00ff */
[----:B------:R-:W-:Y:S02]  /*1d80*/  ISETP.GE.AND P0, PT, R226, UR4, PT ;  /* 0x00000004e2007c0c */ /* 0x000fe4000bf06270 */
[----:B------:R-:W-:-:S02]  /*1d90*/  ISETP.GE.AND P1, PT, R23, UR4, PT ;  /* 0x0000000417007c0c */ /* 0x000fc4000bf26270 */
[----:B------:R-:W-:Y:S02]  /*1da0*/  LEA.HI R6, R6, R121, RZ, 0x2 ;  /* 0x0000007906067211 */ /* 0x000fe400078f10ff */
[----:B------:R-:W-:Y:S02]  /*1db0*/  LOP3.LUT R3, R0, 0x2, R3, 0xe2, !PT ;  /* 0x0000000200037812 */ /* 0x000fe400078ee203 */
[----:B------:R-:W-:Y:S02]  /*1dc0*/  SEL R0, RZ, 0x4, P0 ;  /* 0x00000004ff007807 */ /* 0x000fe40000000000 */
[----:B-1----:R-:W-:Y:S02]  /*1dd0*/  SEL R4, RZ, 0x8, P1 ;  /* 0x00000008ff047807 */ /* 0x002fe40000800000 */
[----:B------:R-:W-:Y:S02]  /*1de0*/  SHF.R.S32.HI R20, RZ, 0x1, R20 ;  /* 0x00000001ff147819 */ /* 0x000fe40000011414 */
[----:B------:R-:W-:-:S02]  /*1df0*/  ISETP.GE.AND P0, PT, R22, UR4, PT ;  /* 0x0000000416007c0c */ /* 0x000fc4000bf06270 */
[----:B------:R-:W-:Y:S02]  /*1e00*/  LOP3.LUT R6, R6, 0xfffffffc, RZ, 0xc0, !PT ;  /* 0xfffffffc06067812 */ /* 0x000fe400078ec0ff */
[----:B------:R-:W-:Y:S02]  /*1e10*/  LOP3.LUT R0, R4, R3, R0, 0xfe, !PT ;  /* 0x0000000304007212 */ /* 0x000fe400078efe00 */
[----:B------:R-:W-:Y:S02]  /*1e20*/  SHF.R.S32.HI R5, RZ, 0x1f, R20 ;  /* 0x0000001fff057819 */ /* 0x000fe40000011414 */
[----:B------:R-:W-:Y:S01]  /*1e30*/  SEL R3, RZ, 0x10, P0 ;  /* 0x00000010ff037807 */ /* 0x000fe20000000000 */
[----:B------:R-:W-:Y:S01]  /*1e40*/  IMAD.IADD R121, R121, 0x1, -R6 ;  /* 0x0000000179797824 */ /* 0x000fe200078e0a06 */
[----:B------:R-:W-:Y:S02]  /*1e50*/  SHF.R.S32.HI R229, RZ, 0x1f, R228 ;  /* 0x0000001fffe57819 */ /* 0x000fe400000114e4 */
[----:B------:R-:W-:Y:S01]  /*1e60*/  LOP3.LUT R28, R0, R3, RZ, 0xfc, !PT ;  /* 0x00000003001c7212 */ /* 0x000fe200078efcff */
[----:B------:R-:W-:Y:S01]  /*1e70*/  IMAD R0, R5, R96, RZ ;  /* 0x0000006005007224 */ /* 0x000fe200078e02ff */
[----:B------:R-:W-:Y:S01]  /*1e80*/  ISETP.GE.AND P1, PT, R225, R117, PT ;  /* 0x00000075e100720c */ /* 0x000fe20003f26270 */
[----:B------:R-:W-:Y:S01]  /*1e90*/  IMAD R6, R5, R102, RZ ;  /* 0x0000006605067224 */ /* 0x000fe200078e02ff */
[----:B------:R-:W-:Y:S01]  /*1ea0*/  LOP3.LUT P0, RZ, R121, 0x2, RZ, 0xc0, !PT ;  /* 0x0000000279ff7812 */ /* 0x000fe2000780c0ff */
[----:B------:R-:W-:Y:S01]  /*1eb0*/  IMAD R5, R20, R97, R0 ;  /* 0x0000006114057224 */ /* 0x000fe200078e0200 */
[----:B------:R-:W-:Y:S01]  /*1ec0*/  ISETP.GE.AND P0, PT, R16, R117, PT ;  /* 0x000000751000720c */ /* 0x000fe20003f06270 */
[----:B------:R-:W-:Y:S01]  /*1ed0*/  IMAD.WIDE.U32 R100, R20, R96, R228 ;  /* 0x0000006014647225 */ /* 0x000fe200078e00e4 */
[----:B------:R-:W-:-:S02]  /*1ee0*/  SEL R0, R117, RZ, P1 ;  /* 0x000000ff75007207 */ /* 0x000fc40000800000 */
[----:B------:R-:W-:Y:S01]  /*1ef0*/  ISETP.GE.AND P2, PT, R226, R117, PT ;  /* 0x00000075e200720c */ /* 0x000fe20003f46270 */
[----:B------:R-:W-:Y:S01]  /*1f00*/  IMAD.WIDE.U32 R98, R20, R96, R16 ;  /* 0x0000006014627225 */ /* 0x000fe200078e0010 */
[----:B------:R-:W-:-:S03]  /*1f10*/  SEL R3, R117, RZ, P0 ;  /* 0x000000ff75037207 */ /* 0x000fc60000000000 */
[----:B------:R-:W-:Y:S02]  /*1f20*/  IMAD.IADD R101, R101, 0x1, R5 ;  /* 0x0000000165657824 */ /* 0x000fe400078e0205 */
[----:B------:R-:W-:Y:S01]  /*1f30*/  IMAD.IADD R99, R5, 0x1, R99 ;  /* 0x0000000105637824 */ /* 0x000fe200078e0263 */
[----:B------:R-:W-:Y:S01]  /*1f40*/  SEL R5, R117, RZ, P2 ;  /* 0x000000ff75057207 */ /* 0x000fe20001000000 */
[----:B------:R-:W-:Y:S02]  /*1f50*/  IMAD.IADD R4, R225, 0x1, R0 ;  /* 0x00000001e1047824 */ /* 0x000fe400078e0200 */
[----:B------:R-:W-:Y:S01]  /*1f60*/  IMAD.IADD R3, R16, 0x1, R3 ;  /* 0x0000000110037824 */ /* 0x000fe200078e0203 */
[----:B------:R-:W-:Y:S02]  /*1f70*/  IADD3 R9, R226, R5, RZ ;  /* 0x00000005e2097210 */ /* 0x000fe40007ffe0ff */
[----:B------:R-:W-:Y:S02]  /*1f80*/  SHF.R.S32.HI R5, RZ, 0x1f, R4 ;  /* 0x0000001fff057819 */ /* 0x000fe40000011404 */
[----:B------:R-:W-:-:S02]  /*1f90*/  SHF.R.S32.HI R0, RZ, 0x1f, R3 ;  /* 0x0000001fff007819 */ /* 0x000fc40000011403 */
[CC--:B------:R-:W-:Y:S02]  /*1fa0*/  LEA.HI R26, R5.reuse, R4.reuse, RZ, 0x4 ;  /* 0x00000004051a7211 */ /* 0x0c0fe400078f20ff */
[----:B------:R-:W-:Y:S01]  /*1fb0*/  LEA.HI R5, R5, R4, RZ, 0x6 ;  /* 0x0000000405057211 */ /* 0x000fe200078f30ff */
[----:B------:R-:W-:Y:S01]  /*1fc0*/  IMAD R7, R20, R103, R6 ;  /* 0x0000006714077224 */ /* 0x000fe200078e0206 */
[CC--:B------:R-:W-:Y:S02]  /*1fd0*/  LEA.HI R21, R0.reuse, R3.reuse, RZ, 0x4 ;  /* 0x0000000300157211 */ /* 0x0c0fe400078f20ff */
[----:B------:R-:W-:Y:S02]  /*1fe0*/  LEA.HI R3, R0, R3, RZ, 0x6 ;  /* 0x0000000300037211 */ /* 0x000fe400078f30ff */
[----:B------:R-:W-:Y:S02]  /*1ff0*/  SHF.R.S32.HI R6, RZ, 0x6, R5 ;  /* 0x00000006ff067819 */ /* 0x000fe40000011405 */
[----:B------:R-:W-:-:S02]  /*2000*/  SHF.R.S32.HI R4, RZ, 0x6, R3 ;  /* 0x00000006ff047819 */ /* 0x000fc40000011403 */
[----:B------:R-:W-:Y:S02]  /*2010*/  SHF.R.S32.HI R10, RZ, 0x1f, R9 ;  /* 0x0000001fff0a7819 */ /* 0x000fe40000011409 */
[----:B-----5:R-:W-:Y:S01]  /*2020*/  SHF.R.S32.HI R11, RZ, 0x1f, R134 ;  /* 0x0000001fff0b7819 */ /* 0x020fe20000011486 */
[-C--:B------:R-:W-:Y:S01]  /*2030*/  IMAD.WIDE.U32 R104, R20, R102.reuse, R16 ;  /* 0x0000006614687225 */ /* 0x080fe200078e0010 */
[CC--:B------:R-:W-:Y:S02]  /*2040*/  LEA.HI R27, R10.reuse, R9.reuse, RZ, 0x4 ;  /* 0x000000090a1b7211 */ /* 0x0c0fe400078f20ff */
[----:B------:R-:W-:Y:S01]  /*2050*/  LEA.HI R9, R10, R9, RZ, 0x6 ;  /* 0x000000090a097211 */ /* 0x000fe200078f30ff */
[----:B------:R-:W-:Y:S01]  /*2060*/  IMAD.WIDE.U32 R106, R20, R102, R228 ;  /* 0x00000066146a7225 */ /* 0x000fe200078e00e4 */
[----:B------:R-:W-:Y:S02]  /*2070*/  IADD3 R105, R7, R105, RZ ;  /* 0x0000006907697210 */ /* 0x000fe40007ffe0ff */
[----:B------:R-:W-:Y:S01]  /*2080*/  SHF.R.S32.HI R9, RZ, 0x6, R9 ;  /* 0x00000006ff097819 */ /* 0x000fe20000011409 */
[----:B------:R-:W-:Y:S01]  /*2090*/  IMAD.IADD R107, R107, 0x1, R7 ;  /* 0x000000016b6b7824 */ /* 0x000fe200078e0207 */
[----:B------:R-:W-:Y:S01]  /*20a0*/  P2R R114, PR, RZ, 0x4 ;  /* 0x00000004ff727803 */ /* 0x000fe20000000000 */
[----:B------:R-:W-:Y:S01]  /*20b0*/  IMAD.WIDE.U32 R100, R134, R96, R100 ;  /* 0x0000006086647225 */ /* 0x000fe200078e0064 */
[----:B------:R-:W-:-:S03]  /*20c0*/  ISETP.GE.AND P2, PT, R224, UR4, PT ;  /* 0x00000004e0007c0c */ /* 0x000fc6000bf46270 */
[----:B------:R-:W-:-:S04]  /*20d0*/  IMAD.WIDE.U32 R98, R134, R96, R98 ;  /* 0x0000006086627225 */ /* 0x000fc800078e0062 */
[----:B------:R-:W-:Y:S01]  /*20e0*/  IMAD R110, R110, 0x80, R20 ;  /* 0x000000806e6e7824 */ /* 0x000fe200078e0214 */
[----:B------:R-:W-:Y:S01]  /*20f0*/  SHF.R.S32.HI R113, RZ, 0x4, R21 ;  /* 0x00000004ff717819 */ /* 0x000fe20000011415 */
[CC--:B------:R-:W-:Y:S01]  /*2100*/  IMAD.WIDE.U32 R106, R134.reuse, R102.reuse, R106 ;  /* 0x00000066866a7225 */ /* 0x0c0fe200078e006a */
[----:B------:R-:W-:Y:S02]  /*2110*/  SHF.R.S32.HI R112, RZ, 0x4, R26 ;  /* 0x00000004ff707819 */ /* 0x000fe4000001141a */
[----:B------:R-:W-:Y:S01]  /*2120*/  SHF.R.S32.HI R111, RZ, 0x4, R27 ;  /* 0x00000004ff6f7819 */ /* 0x000fe2000001141b */
[----:B------:R-:W-:-:S04]  /*2130*/  IMAD.WIDE.U32 R104, R134, R102, R104 ;  /* 0x0000006686687225 */ /* 0x000fc800078e0068 */
[----:B------:R-:W-:Y:S01]  /*2140*/  IMAD R125, R97, 0xa0, RZ ;  /* 0x000000a0617d7824 */ /* 0x000fe200078e02ff */
[----:B------:R-:W-:Y:S01]  /*2150*/  SHF.L.U32 R117, R117, 0x1, RZ ;  /* 0x0000000175757819 */ /* 0x000fe200000006ff */
[----:B------:R-:W-:Y:S01]  /*2160*/  VIADD R142, R30, 0x8 ;  /* 0x000000081e8e7836 */ /* 0x000fe20000000000 */
[C---:B--2---:R-:W-:Y:S02]  /*2170*/  LOP3.LUT R5, R31.reuse, 0x30, R26, 0xf8, !PT ;  /* 0x000000301f057812 */ /* 0x044fe400078ef81a */
[----:B------:R-:W-:Y:S02]  /*2180*/  LOP3.LUT R3, R31, 0x30, R21, 0xf8, !PT ;  /* 0x000000301f037812 */ /* 0x000fe400078ef815 */
[----:B---3--:R-:W-:Y:S01]  /*2190*/  LOP3.LUT R5, R5, R12, RZ, 0x3c, !PT ;  /* 0x0000000c05057212 */ /* 0x008fe200078e3cff */
[--C-:B----4-:R-:W-:Y:S02]  /*21a0*/  IMAD R132, R6, 0x2800, R14.reuse ;  /* 0x0000280006847824 */ /* 0x110fe400078e020e */
[----:B------:R-:W-:-:S02]  /*21b0*/  IMAD R133, R4, 0x2800, R14 ;  /* 0x0000280004857824 */ /* 0x000fc400078e020e */
[----:B------:R-:W-:Y:S01]  /*21c0*/  IMAD R131, R4, 0x2800, R13 ;  /* 0x0000280004837824 */ /* 0x000fe200078e020d */
[----:B------:R-:W-:Y:S01]  /*21d0*/  LOP3.LUT R4, R3, R12, RZ, 0x3c, !PT ;  /* 0x0000000c03047212 */ /* 0x000fe200078e3cff */
[----:B------:R-:W-:Y:S01]  /*21e0*/  IMAD.IADD R132, R132, 0x1, R5 ;  /* 0x0000000184847824 */ /* 0x000fe200078e0205 */
[----:B------:R-:W-:Y:S02]  /*21f0*/  SHF.R.U32.HI R0, RZ, 0x3, R15 ;  /* 0x00000003ff007819 */ /* 0x000fe4000001160f */
[----:B------:R-:W-:Y:S01]  /*2200*/  LOP3.LUT R5, R15, 0x30, R26, 0xf8, !PT ;  /* 0x000000300f057812 */ /* 0x000fe200078ef81a */
[----:B------:R-:W-:Y:S02]  /*2210*/  IMAD.IADD R133, R133, 0x1, R4 ;  /* 0x0000000185857824 */ /* 0x000fe400078e0204 */
[----:B------:R-:W-:Y:S01]  /*2220*/  IMAD R129, R6, 0x2800, R13 ;  /* 0x0000280006817824 */ /* 0x000fe200078e020d */
[----:B------:R-:W-:-:S05]  /*2230*/  LOP3.LUT R4, R5, R0, RZ, 0x3c, !PT ;  /* 0x0000000005047212 */ /* 0x000fca00078e3cff */
[----:B------:R-:W-:Y:S02]  /*2240*/  IMAD.IADD R129, R129, 0x1, R4 ;  /* 0x0000000181817824 */ /* 0x000fe400078e0204 */
[C---:B------:R-:W-:Y:S02]  /*2250*/  IMAD R4, R11.reuse, R102, RZ ;  /* 0x000000660b047224 */ /* 0x040fe400078e02ff */
[----:B------:R-:W-:Y:S01]  /*2260*/  IMAD R11, R11, R96, RZ ;  /* 0x000000600b0b7224 */ /* 0x000fe200078e02ff */
[----:B------:R-:W-:Y:S02]  /*2270*/  LOP3.LUT R7, R15, 0x30, R21, 0xf8, !PT ;  /* 0x000000300f077812 */ /* 0x000fe400078ef815 */
[----:B------:R-:W-:Y:S01]  /*2280*/  LOP3.LUT R3, R31, 0x30, R27, 0xf8, !PT ;  /* 0x000000301f037812 */ /* 0x000fe200078ef81b */
[----:B------:R-:W-:Y:S01]  /*2290*/  IMAD R11, R134, R97, R11 ;  /* 0x00000061860b7224 */ /* 0x000fe200078e020b */
[----:B------:R-:W-:Y:S01]  /*22a0*/  LOP3.LUT R8, R7, R0, RZ, 0x3c, !PT ;  /* 0x0000000007087212 */ /* 0x000fe200078e3cff */
[----:B------:R-:W-:Y:S01]  /*22b0*/  IMAD R130, R9, 0x2800, R14 ;  /* 0x0000280009827824 */ /* 0x000fe200078e020e */
[----:B------:R-:W-:Y:S01]  /*22c0*/  LOP3.LUT R3, R3, R12, RZ, 0x3c, !PT ;  /* 0x0000000c03037212 */ /* 0x000fe200078e3cff */
[----:B------:R-:W-:Y:S01]  /*22d0*/  IMAD.IADD R10, R101, 0x1, R11 ;  /* 0x00000001650a7824 */ /* 0x000fe200078e020b */
[----:B------:R-:W-:Y:S01]  /*22e0*/  LOP3.LUT R7, R15, 0x30, R27, 0xf8, !PT ;  /* 0x000000300f077812 */ /* 0x000fe200078ef81b */
[----:B------:R-:W-:Y:S01]  /*22f0*/  IMAD.IADD R20, R11, 0x1, R99 ;  /* 0x000000010b147824 */ /* 0x000fe200078e0263 */
[----:B------:R-:W-:Y:S01]  /*2300*/  SEL R11, RZ, 0x20, P2 ;  /* 0x00000020ff0b7807 */ /* 0x000fe20001000000 */
[----:B------:R-:W-:Y:S01]  /*2310*/  IMAD R128, R9, 0x2800, R13 ;  /* 0x0000280009807824 */ /* 0x000fe200078e020d */
[----:B------:R-:W-:Y:S01]  /*2320*/  IADD3 R130, R130, R3, RZ ;  /* 0x0000000382827210 */ /* 0x000fe20007ffe0ff */
[----:B------:R-:W-:Y:S01]  /*2330*/  IMAD R13, R134, R103, R4 ;  /* 0x00000067860d7224 */ /* 0x000fe200078e0204 */
[----:B------:R-:W-:Y:S01]  /*2340*/  LOP3.LUT R7, R7, R0, RZ, 0x3c, !PT ;  /* 0x0000000007077212 */ /* 0x000fe200078e3cff */
[----:B------:R-:W-:Y:S01]  /*2350*/  IMAD R9, R103, 0xa0, RZ ;  /* 0x000000a067097824 */ /* 0x000fe200078e02ff */
[C---:B------:R-:W-:Y:S01]  /*2360*/  SHF.L.U64.HI R3, R102.reuse, 0x7, R103 ;  /* 0x0000000766037819 */ /* 0x040fe20000010267 */
[----:B------:R-:W-:Y:S01]  /*2370*/  IMAD.SHL.U32 R4, R102, 0x80, RZ ;  /* 0x0000008066047824 */ /* 0x000fe200078e00ff */
[----:B------:R-:W-:Y:S01]  /*2380*/  SHF.L.U64.HI R5, R96, 0x7, R97 ;  /* 0x0000000760057819 */ /* 0x000fe20000010261 */
[----:B------:R-:W-:Y:S01]  /*2390*/  IMAD.WIDE.U32 R102, R102, 0xa0, RZ ;  /* 0x000000a066667825 */ /* 0x000fe200078e00ff */
[----:B------:R-:W-:-:S02]  /*23a0*/  LOP3.LUT R21, R21, 0xfffffff0, RZ, 0xc0, !PT ;  /* 0xfffffff015157812 */ /* 0x000fc400078ec0ff */
[----:B------:R-:W-:Y:S01]  /*23b0*/  LOP3.LUT R26, R26, 0xfffffff0, RZ, 0xc0, !PT ;  /* 0xfffffff01a1a7812 */ /* 0x000fe200078ec0ff */
[C---:B------:R-:W-:Y:S01]  /*23c0*/  IMAD.SHL.U32 R6, R96.reuse, 0x80, RZ ;  /* 0x0000008060067824 */ /* 0x040fe200078e00ff */
[----:B------:R-:W-:Y:S01]  /*23d0*/  LOP3.LUT R27, R27, 0xfffffff0, RZ, 0xc0, !PT ;  /* 0xfffffff01b1b7812 */ /* 0x000fe200078ec0ff */
[----:B------:R-:W-:Y:S01]  /*23e0*/  IMAD.WIDE.U32 R96, R96, 0xa0, RZ ;  /* 0x000000a060607825 */ /* 0x000fe200078e00ff */
[----:B------:R-:W-:Y:S02]  /*23f0*/  LOP3.LUT R11, R28, R11, RZ, 0xfc, !PT ;  /* 0x0000000b1c0b7212 */ /* 0x000fe400078efcff */
[----:B------:R-:W-:Y:S01]  /*2400*/  SHF.R.S32.HI R122, RZ, 0x1f, R24 ;  /* 0x0000001fff7a7819 */ /* 0x000fe20000011418 */
[----:B------:R-:W-:Y:S01]  /*2410*/  IMAD.IADD R131, R131, 0x1, R8 ;  /* 0x0000000183837824 */ /* 0x000fe200078e0208 */
[----:B------:R-:W-:Y:S01]  /*2420*/  SHF.R.S32.HI R109, RZ, 0x1f, R21 ;  /* 0x0000001fff6d7819 */ /* 0x000fe20000011415 */
[----:B------:R-:W-:Y:S01]  /*2430*/  IMAD.IADD R128, R128, 0x1, R7 ;  /* 0x0000000180807824 */ /* 0x000fe200078e0207 */
[----:B------:R-:W-:Y:S01]  /*2440*/  SHF.R.S32.HI R7, RZ, 0x1f, R222 ;  /* 0x0000001fff077819 */ /* 0x000fe200000114de */
[----:B------:R-:W-:Y:S01]  /*2450*/  IMAD.IADD R124, R103, 0x1, R9 ;  /* 0x00000001677c7824 */ /* 0x000fe200078e0209 */
[----:B------:R-:W-:Y:S01]  /*2460*/  IADD3 R9, R13, R105, RZ ;  /* 0x000000690d097210 */ /* 0x000fe20007ffe0ff */
[----:B------:R-:W-:Y:S01]  /*2470*/  IMAD.IADD R125, R97, 0x1, R125 ;  /* 0x00000001617d7824 */ /* 0x000fe200078e027d */
[----:B------:R-:W-:Y:S01]  /*2480*/  SHF.R.S32.HI R108, RZ, 0x1f, R26 ;  /* 0x0000001fff6c7819 */ /* 0x000fe2000001141a */
[----:B------:R-:W-:Y:S01]  /*2490*/  IMAD.IADD R8, R107, 0x1, R13 ;  /* 0x000000016b087824 */ /* 0x000fe200078e020d */
[----:B------:R-:W-:-:S02]  /*24a0*/  SHF.R.S32.HI R95, RZ, 0x1f, R27 ;  /* 0x0000001fff5f7819 */ /* 0x000fc4000001141b */
[----:B------:R-:W-:Y:S02]  /*24b0*/  LOP3.LUT R28, R28, 0x1, RZ, 0xc0, !PT ;  /* 0x000000011c1c7812 */ /* 0x000fe400078ec0ff */
[C---:B------:R-:W-:Y:S02]  /*24c0*/  LOP3.LUT R29, R11.reuse, 0x2, RZ, 0xc0, !PT ;  /* 0x000000020b1d7812 */ /* 0x040fe400078ec0ff */
[C---:B------:R-:W-:Y:S02]  /*24d0*/  LOP3.LUT R30, R11.reuse, 0x4, RZ, 0xc0, !PT ;  /* 0x000000040b1e7812 */ /* 0x040fe400078ec0ff */
[C---:B------:R-:W-:Y:S02]  /*24e0*/  LOP3.LUT R31, R11.reuse, 0x8, RZ, 0xc0, !PT ;  /* 0x000000080b1f7812 */ /* 0x040fe400078ec0ff */
[C---:B------:R-:W-:Y:S02]  /*24f0*/  LOP3.LUT R32, R11.reuse, 0x10, RZ, 0xc0, !PT ;  /* 0x000000100b207812 */ /* 0x040fe400078ec0ff */
[----:B------:R-:W-:Y:S01]  /*2500*/  LOP3.LUT R33, R11, 0x20, RZ, 0xc0, !PT ;  /* 0x000000200b217812 */ /* 0x000fe200078ec0ff */
[----:B------:R-:W-:Y:S06]  /*2510*/  @!P6 BAR.SYNC.DEFER_BLOCKING 0x9, 0x100 ;  /* 0x024400000000eb1d */ /* 0x000fec0000010000 */
.L_x_4175:
[----:B----4-:R-:W2:Y:S01]  /*2520*/  LDL R41, [R1+0x30] ;  /* 0x0000300001297983 */ /* 0x010ea20000100800 */
[----:B0-----:R-:W0:Y:S03]  /*2530*/  LDC R35, c[0x0][0x430] ;  /* 0x00010c00ff237b82 */ /* 0x001e260000000800 */
[----:B------:R-:W3:Y:S04]  /*2540*/  LDL R40, [R1+0x34] ;  /* 0x0000340001287983 */ /* 0x000ee80000100800 */
[----:B------:R-:W4:Y:S01]  /*2550*/  LDL R36, [R1+0x38] ;  /* 0x0000380001247983 */ /* 0x000f220000100800 */
[----:B------:R-:W-:Y:S01]  /*2560*/  VIADD R25, R25, 0xffffffff ;  /* 0xffffffff19197836 */ /* 0x000fe20000000000 */
[----:B-1----:R-:W1:Y:S01]  /*2570*/  LDC R116, c[0x0][0x3f4] ;  /* 0x0000fd00ff747b82 */ /* 0x002e620000000800 */
[----:B------:R-:W-:-:S02]  /*2580*/  IMAD.MOV.U32 R34, RZ, RZ, RZ ;  /* 0x000000ffff227224 */ /* 0x000fc400078e00ff */
[----:B------:R-:W-:-:S04]  /*2590*/  IMAD R11, R25, 0xa0, R110 ;  /* 0x000000a0190b7824 */ /* 0x000fc800078e026e */
[----:B------:R-:W-:Y:S01]  /*25a0*/  IMAD.IADD R37, R123, 0x1, R11 ;  /* 0x000000017b257824 */ /* 0x000fe200078e020b */
[----:B------:R-:W-:-:S04]  /*25b0*/  ISETP.GE.AND P2, PT, R11, R2, PT ;  /* 0x000000020b00720c */ /* 0x000fc80003f46270 */
[----:B------:R-:W-:Y:S02]  /*25c0*/  ISETP.GT.OR P2, PT, R110, 0x9f, P2 ;  /* 0x0000009f6e00780c */ /* 0x000fe40001744670 */
[----:B------:R-:W-:Y:S02]  /*25d0*/  MOV R11, R37 ;  /* 0x00000025000b7202 */ /* 0x000fe40000000f00 */
[----:B0-----:R-:W-:-:S09]  /*25e0*/  ISETP.NE.AND P3, PT, R35, 0x1, PT ;  /* 0x000000012300780c */ /* 0x001fd20003f65270 */
[----:B------:R-:W0:Y:S08]  /*25f0*/  @!P2 LDC.64 R14, c[0x0][0x428] ;  /* 0x00010a00ff0eab82 */ /* 0x000e300000000a00 */
[----:B------:R-:W1:Y:S08]  /*2600*/  @P3 LDC R12, c[0x0][0x434] ;  /* 0x00010d00ff0c3b82 */ /* 0x000e700000000800 */
[----:B------:R-:W0:Y:S08]  /*2610*/  @P3 LDC R13, c[0x0][0x438] ;  /* 0x00010e00ff0d3b82 */ /* 0x000e300000000800 */
[----:B------:R-:W0:Y:S01]  /*2620*/  @!P2 LDC.64 R38, c[0x0][0x418] ;  /* 0x00010600ff26ab82 */ /* 0x000e220000000a00 */
[----:B-1----:R-:W-:-:S05]  /*2630*/  @P3 IMAD.HI.U32 R12, R37, R12, RZ ;  /* 0x0000000c250c3227 */ /* 0x002fca00078e00ff */
[----:B0-----:R-:W-:Y:S01]  /*2640*/  @P3 SHF.R.U32.HI R11, RZ, R13, R12 ;  /* 0x0000000dff0b3219 */ /* 0x001fe2000001160c */
[----:B------:R-:W-:-:S03]  /*2650*/  @!P2 IMAD R12, R122, R14, RZ ;  /* 0x0000000e7a0ca224 */ /* 0x000fc600078e02ff */
[--C-:B------:R-:W-:Y:S01]  /*2660*/  @!P2 SHF.R.S32.HI R13, RZ, 0x1f, R11.reuse ;  /* 0x0000001fff0da819 */ /* 0x100fe2000001140b */
[----:B------:R-:W-:Y:S02]  /*2670*/  @!P2 IMAD R15, R24, R15, R12 ;  /* 0x0000000f180fa224 */ /* 0x000fe400078e020c */
[----:B------:R-:W-:-:S04]  /*2680*/  @!P2 IMAD.MOV.U32 R12, RZ, RZ, R11 ;  /* 0x000000ffff0ca224 */ /* 0x000fc800078e000b */
[----:B------:R-:W-:-:S04]  /*2690*/  @!P2 IMAD.WIDE.U32 R12, R24, R14, R12 ;  /* 0x0000000e180ca225 */ /* 0x000fc800078e000c */
[----:B------:R-:W-:Y:S01]  /*26a0*/  @!P2 IMAD.IADD R13, R13, 0x1, R15 ;  /* 0x000000010d0da824 */ /* 0x000fe200078e020f */
[----:B------:R-:W-:-:S04]  /*26b0*/  @!P2 LEA R14, P3, R12, R38, 0x2 ;  /* 0x000000260c0ea211 */ /* 0x000fc800078610ff */
[----:B------:R-:W-:-:S05]  /*26c0*/  @!P2 LEA.HI.X R15, R12, R39, R13, 0x2, P3 ;  /* 0x000000270c0fa211 */ /* 0x000fca00018f140d */
[----:B-----5:R0:W5:Y:S01]  /*26d0*/  @!P2 LDG.E R34, desc[UR50][R14.64] ;  /* 0x000000320e22a981 */ /* 0x020162000c1e1900 */
[----:B------:R-:W-:Y:S01]  /*26e0*/  ISETP.GT.AND P2, PT, R25, R118, PT ;  /* 0x000000761900720c */ /* 0x000fe20003f44270 */
[----:B------:R-:W-:Y:S05]  /*26f0*/  YIELD ;  /* 0x0000000000007946 */ /* 0x000fea0003800000 */
[----:B------:R-:W-:Y:S01]  /*2700*/  LOP3.LUT P4, RZ, R121, 0x2, RZ, 0xc0, !PT ;  /* 0x0000000279ff7812 */ /* 0x000fe2000788c0ff */
[----:B------:R-:W-:Y:S01]  /*2710*/  BSSY B0, `(.L_x_4070) ;  /* 0x0000d90000007945 */ /* 0x000fe20003800000 */
[----:B------:R-:W-:Y:S02]  /*2720*/  P2R R115, PR, RZ, 0x4 ;  /* 0x00000004ff737803 */ /* 0x000fe40000000000 */
[----:B------:R-:W-:-:S02]  /*2730*/  ISETP.GE.AND P2, PT, R116, 0x1, PT ;  /* 0x000000017400780c */ /* 0x000fc40003f46270 */
[----:B--2---:R-:W-:-:S04]  /*2740*/  LOP3.LUT R12, R41, 0x10, R16, 0xf8, !PT ;  /* 0x00000010290c7812 */ /* 0x004fc800078ef810 */
[----:B---3--:R-:W-:-:S05]  /*2750*/  LOP3.LUT R12, R12, R40, RZ, 0x3c, !PT ;  /* 0x000000280c0c7212 */ /* 0x008fca00078e3cff */
[----:B----4-:R-:W-:-:S04]  /*2760*/  IMAD.IADD R12, R36, 0x1, R12 ;  /* 0x00000001240c7824 */ /* 0x010fc800078e020c */
[----:B------:R-:W-:Y:S01]  /*2770*/  IMAD R13, R19, 0x7800, R12 ;  /* 0x00007800130d7824 */ /* 0x000fe200078e020c */
[----:B------:R-:W-:-:S03]  /*2780*/  IADD3 R12, -R11, RZ, RZ ;  /* 0x000000ff0b0c7210 */ /* 0x000fc60007ffe1ff */
[C---:B------:R-:W-:Y:S02]  /*2790*/  VIADD R89, R13.reuse, 0x20 ;  /* 0x000000200d597836 */ /* 0x040fe40000000000 */
[----:B------:R-:W-:Y:S02]  /*27a0*/  @P4 VIADD R89, R13, 0xffffffe0 ;  /* 0xffffffe00d594836 */ /* 0x000fe40000000000 */
[----:B------:R-:W-:Y:S02]  /*27b0*/  IMAD R35, R35, R12, R37 ;  /* 0x0000000c23237224 */ /* 0x000fe400078e0225 */
[C---:B------:R-:W-:Y:S02]  /*27c0*/  IMAD.IADD R88, R18.reuse, 0x1, R13 ;  /* 0x0000000112587824 */ /* 0x040fe400078e020d */
[----:B------:R-:W-:Y:S01]  /*27d0*/  IMAD.IADD R89, R18, 0x1, R89 ;  /* 0x0000000112597824 */ /* 0x000fe200078e0259 */
[----:B0-----:R-:W-:Y:S06]  /*27e0*/  @!P2 BRA `(.L_x_4071) ;  /* 0x000000d00010a947 */ /* 0x001fec0003800000 */
[----:B------:R-:W-:Y:S01]  /*27f0*/  SHF.R.S32.HI R90, RZ, 0x1f, R35 ;  /* 0x0000001fff5a7819 */ /* 0x000fe20000011423 */
[----:B------:R-:W-:Y:S01]  /*2800*/  ULDC.64 UR4, c[0x0][0x300] ;  /* 0x0000c00000047ab9 */ /* 0x000fe20000000a00 */
[----:B-----5:R-:W-:Y:S01]  /*2810*/  SHF.R.S32.HI R91, RZ, 0x1f, R34 ;  /* 0x0000001fff5b7819 */ /* 0x020fe20000011422 */
[----:B------:R-:W-:-:S04]  /*2820*/  IMAD.WIDE.U32 R12, R35, UR4, RZ ;  /* 0x00000004230c7c25 */ /* 0x000fc8000f8e00ff */
[----:B------:R-:W-:Y:S02]  /*2830*/  IMAD R14, R90, UR4, RZ ;  /* 0x000000045a0e7c24 */ /* 0x000fe4000f8e02ff */
[-C--:B------:R-:W-:Y:S02]  /*2840*/  IMAD R36, R125, R25.reuse, RZ ;  /* 0x000000197d247224 */ /* 0x080fe400078e02ff */
[----:B------:R-:W-:Y:S01]  /*2850*/  IMAD R11, R35, UR5, R14 ;  /* 0x00000005230b7c24 */ /* 0x000fe2000f8e020e */
[----:B------:R-:W-:Y:S01]  /*2860*/  ULDC.64 UR4, c[0x0][0x310] ;  /* 0x0000c40000047ab9 */ /* 0x000fe20000000a00 */
[----:B------:R-:W-:Y:S02]  /*2870*/  IMAD R14, R124, R25, RZ ;  /* 0x000000197c0e7224 */ /* 0x000fe400078e02ff */
[----:B------:R-:W-:Y:S01]  /*2880*/  IMAD R15, R91, UR4, RZ ;  /* 0x000000045b0f7c24 */ /* 0x000fe2000f8e02ff */
[----:B------:R-:W-:Y:S01]  /*2890*/  IADD3 R13, R13, R11, RZ ;  /* 0x0000000b0d0d7210 */ /* 0x000fe20007ffe0ff */
[----:B------:R-:W-:Y:S01]  /*28a0*/  IMAD R92, R25, -0xa0, R2 ;  /* 0xffffff60195c7824 */ /* 0x000fe200078e0202 */
[----:B------:R-:W-:Y:S01]  /*28b0*/  SHF.R.S32.HI R11, RZ, 0x1f, R25 ;  /* 0x0000001fff0b7819 */ /* 0x000fe20000011419 */
[----:B------:R-:W-:-:S02]  /*28c0*/  IMAD R15, R34, UR5, R15 ;  /* 0x00000005220f7c24 */ /* 0x000fc4000f8e020f */
[----:B------:R-:W-:Y:S01]  /*28d0*/  IMAD.WIDE.U32 R12, R34, UR4, R12 ;  /* 0x00000004220c7c25 */ /* 0x000fe2000f8e000c */
[----:B------:R-:W-:Y:S01]  /*28e0*/  ULDC.64 UR4, c[0x0][0x308] ;  /* 0x0000c20000047ab9 */ /* 0x000fe20000000a00 */
[----:B------:R-:W-:Y:S02]  /*28f0*/  VIMNMX R92, R92, 0xa0, PT ;  /* 0x000000a05c5c7848 */ /* 0x000fe40003fe0100 */
[----:B------:R-:W-:Y:S02]  /*2900*/  IMAD.IADD R13, R13, 0x1, R15 ;  /* 0x000000010d0d7824 */ /* 0x000fe400078e020f */
[----:B------:R-:W-:Y:S02]  /*2910*/  IMAD R15, R7, UR4, RZ ;  /* 0x00000004070f7c24 */ /* 0x000fe4000f8e02ff */
[----:B------:R-:W-:-:S04]  /*2920*/  IMAD.WIDE.U32 R12, R222, UR4, R12 ;  /* 0x00000004de0c7c25 */ /* 0x000fc8000f8e000c */
[----:B------:R-:W-:Y:S01]  /*2930*/  IMAD R15, R222, UR5, R15 ;  /* 0x00000005de0f7c24 */ /* 0x000fe2000f8e020f */
[----:B------:R-:W-:Y:S01]  /*2940*/  ULDC.64 UR4, c[0x0][0x2e8] ;  /* 0x0000ba0000047ab9 */ /* 0x000fe20000000a00 */
[C---:B------:R-:W-:Y:S01]  /*2950*/  IMAD R37, R11.reuse, R102, R14 ;  /* 0x000000660b257224 */ /* 0x040fe200078e020e */
[----:B------:R-:W-:Y:S01]  /*2960*/  IADD3 R120, P2, R12, UR4, RZ ;  /* 0x000000040c787c10 */ /* 0x000fe2000ff5e0ff */
[----:B------:R-:W-:Y:S01]  /*2970*/  ULDC.U8 UR4, c[0x0][0x410] ;  /* 0x0001040000047ab9 */ /* 0x000fe20000000000 */
[----:B------:R-:W-:Y:S02]  /*2980*/  IMAD R11, R11, R96, R36 ;  /* 0x000000600b0b7224 */ /* 0x000fe400078e0224 */
[----:B------:R-:W-:Y:S01]  /*2990*/  IADD3.X R119, R13, UR5, R15, P2, !PT ;  /* 0x000000050d777c10 */ /* 0x000fe200097fe40f */
[----:B------:R-:W-:Y:S01]  /*29a0*/  IMAD.WIDE.U32 R14, R102, R25, RZ ;  /* 0x00000019660e7225 */ /* 0x000fe200078e00ff */
[----:B------:R-:W-:-:S03]  /*29b0*/  ISETP.NE.AND P2, PT, RZ, UR4, PT ;  /* 0x00000004ff007c0c */ /* 0x000fc6000bf45270 */
[----:B------:R-:W-:-:S04]  /*29c0*/  IMAD.WIDE.U32 R12, R96, R25, RZ ;  /* 0x00000019600c7225 */ /* 0x000fc800078e00ff */
[----:B------:R-:W-:Y:S02]  /*29d0*/  IMAD.IADD R94, R15, 0x1, R37 ;  /* 0x000000010f5e7824 */ /* 0x000fe400078e0225 */
[----:B------:R-:W-:-:S04]  /*29e0*/  IMAD.IADD R11, R13, 0x1, R11 ;  /* 0x000000010d0b7824 */ /* 0x000fc800078e020b */
[----:B------:R-:W-:Y:S05]  /*29f0*/  @!P2 BRA `(.L_x_4072) ;  /* 0x00000064006ca947 */ /* 0x000fea0003800000 */
[----:B------:R0:W5:Y:S04]  /*2a00*/  LDL R137, [R1+0x18] ;  /* 0x0000180001897983 */ /* 0x0001680000100800 */
[----:B------:R0:W5:Y:S04]  /*2a10*/  LDL R136, [R1+0x20] ;  /* 0x0000200001887983 */ /* 0x0001680000100800 */
[----:B------:R0:W5:Y:S04]  /*2a20*/  LDL R127, [R1+0x24] ;  /* 0x00002400017f7983 */ /* 0x0001680000100800 */
[----:B------:R0:W5:Y:S04]  /*2a30*/  LDL R126, [R1+0x1c] ;  /* 0x00001c00017e7983 */ /* 0x0001680000100800 */
[----:B------:R0:W5:Y:S01]  /*2a40*/  LDL R93, [R1+0x28] ;  /* 0x00002800015d7983 */ /* 0x0001620000100800 */
[----:B------:R-:W1:Y:S01]  /*2a50*/  S2R R38, SR_TID.X ;  /* 0x0000000000267919 */ /* 0x000e620000002100 */
[----:B------:R-:W-:Y:S01]  /*2a60*/  BSSY B1, `(.L_x_4073) ;  /* 0x0000043000017945 */ /* 0x000fe20003800000 */
[----:B------:R-:W-:-:S02]  /*2a70*/  CS2R R36, SRZ ;  /* 0x0000000000247805 */ /* 0x000fc4000001ff00 */
[----:B------:R-:W-:Y:S02]  /*2a80*/  CS2R R60, SRZ ;  /* 0x00000000003c7805 */ /* 0x000fe4000001ff00 */
[----:B------:R-:W-:Y:S01]  /*2a90*/  CS2R R64, SRZ ;  /* 0x0000000000407805 */ /* 0x000fe2000001ff00 */
[C---:B-1----:R-:W-:Y:S01]  /*2aa0*/  VIADD R39, R38.reuse, 0xffffff80 ;  /* 0xffffff8026277836 */ /* 0x042fe20000000000 */
[----:B------:R-:W-:-:S04]  /*2ab0*/  IADD3 R38, R38, -0x80, RZ ;  /* 0xffffff8026267810 */ /* 0x000fc80007ffe0ff */
[----:B------:R-:W-:-:S04]  /*2ac0*/  LEA.HI R38, R38, R39, RZ, 0x1 ;  /* 0x0000002726267211 */ /* 0x000fc800078f08ff */
[----:B------:R-:W-:-:S04]  /*2ad0*/  SHF.R.S32.HI R38, RZ, 0x1, R38 ;  /* 0x00000001ff267819 */ /* 0x000fc80000011426 */
[----:B------:R-:W-:Y:S02]  /*2ae0*/  ISETP.GE.AND P3, PT, R38, R92, PT ;  /* 0x0000005c2600720c */ /* 0x000fe40003f66270 */
        /* <DEDUP_REMOVED lines=20> */
[----:B------:R-:W-:Y:S01]  /*2c30*/  CS2R R82, SRZ ;  /* 0x0000000000527805 */ /* 0x000fe2000001ff00 */
[----:B0-----:R-:W-:Y:S06]  /*2c40*/  @P3 BRA `(.L_x_4074) ;  /* 0x0000000000903947 */ /* 0x001fec0003800000 */
        /* <DEDUP_REMOVED lines=12> */
[----:B------:R0:W5:Y:S02]  /*2d10*/  @!P2 LDG.E.64 R82, desc[UR50][R86.64] ;  /* 0x000000325652a981 */ /* 0x000164000c1e1b00 */
[----:B-----5:R-:W-:Y:S02]  /*2d20*/  ISETP.GE.AND P2, PT, R137, R116, PT ;  /* 0x000000748900720c */ /* 0x020fe40003f46270 */
[----:B------:R-:W-:Y:S02]  /*2d30*/  CS2R R72, SRZ ;  /* 0x0000000000487805 */ /* 0x000fe4000001ff00 */
[----:B------:R-:W-:-:S09]  /*2d40*/  CS2R R74, SRZ ;  /* 0x00000000004a7805 */ /* 0x000fd2000001ff00 */
[----:B------:R0:W5:Y:S04]  /*2d50*/  @!P2 LDG.E.64 R76, desc[UR50][R84.64+0x10] ;  /* 0x00001032544ca981 */ /* 0x000168000c1e1b00 */
[----:B------:R0:W5:Y:S01]  /*2d60*/  @!P2 LDG.E.64 R78, desc[UR50][R86.64+0x10] ;  /* 0x00001032564ea981 */ /* 0x000162000c1e1b00 */
[----:B------:R-:W-:Y:S02]  /*2d70*/  ISETP.GE.AND P2, PT, R136, R116, PT ;  /* 0x000000748800720c */ /* 0x000fe40003f46270 */
        /* <DEDUP_REMOVED lines=17> */
.L_x_4074:
[----:B------:R-:W-:Y:S05]  /*2e90*/  BSYNC B1 ;  /* 0x0000000000017941 */ /* 0x000fea0003800000 */
.L_x_4073:
[----:B0-----:R-:W0:Y:S01]  /*2ea0*/  S2R R84, SR_TID.X ;  /* 0x0000000000547919 */ /* 0x001e220000002100 */
[----:B------:R-:W-:Y:S01]  /*2eb0*/  BSSY B1, `(.L_x_4075) ;  /* 0x0000032000017945 */ /* 0x000fe20003800000 */
[----:B-----5:R-:W-:Y:S01]  /*2ec0*/  IMAD.MOV.U32 R146, RZ, RZ, R60 ;  /* 0x000000ffff927224 */ /* 0x020fe200078e003c */
[----:B------:R-:W-:Y:S01]  /*2ed0*/  MOV R150, R64 ;  /* 0x0000004000967202 */ /* 0x000fe20000000f00 */
[C---:B0-----:R-:W-:Y:S02]  /*2ee0*/  VIADD R85, R84.reuse, 0xffffff80 ;  /* 0xffffff8054557836 */ /* 0x041fe40000000000 */
[----:B------:R-:W-:-:S05]  /*2ef0*/  VIADD R84, R84, 0xffffff80 ;  /* 0xffffff8054547836 */ /* 0x000fca0000000000 */
[----:B------:R-:W-:-:S04]  /*2f00*/  LEA.HI R84, R84, R85, RZ, 0x1 ;  /* 0x0000005554547211 */ /* 0x000fc800078f08ff */
[----:B------:R-:W-:-:S05]  /*2f10*/  SHF.R.S32.HI R84, RZ, 0x1, R84 ;  /* 0x00000001ff547819 */ /* 0x000fca0000011454 */
[----:B------:R-:W-:-:S05]  /*2f20*/  VIADD R84, R84, 0x80 ;  /* 0x0000008054547836 */ /* 0x000fca0000000000 */
[----:B------:R-:W-:-:S13]  /*2f30*/  ISETP.GE.AND P4, PT, R84, R92, PT ;  /* 0x0000005c5400720c */ /* 0x000fda0003f86270 */
        /* <DEDUP_REMOVED lines=41> */
.L_x_4076:
[----:B------:R-:W-:Y:S05]  /*31d0*/  BSYNC B1 ;  /* 0x0000000000017941 */ /* 0x000fea0003800000 */
.L_x_4075:
[----:B------:R-:W-:Y:S01]  /*31e0*/  UISETP.NE.AND UP0, UPT, UR49, 0x3, UPT ;  /* 0x000000033100788c */ /* 0x000fe2000bf05270 */
[----:B------:R-:W-:Y:S01]  /*31f0*/  IMAD.MOV.U32 R153, RZ, RZ, R68 ;  /* 0x000000ffff997224 */ /* 0x000fe200078e0044 */
[----:B------:R-:W-:Y:S01]  /*3200*/  MOV R151, R62 ;  /* 0x0000003e00977202 */ /* 0x000fe20000000f00 */
[----:B------:R-:W-:Y:S01]  /*3210*/  IMAD.MOV.U32 R155, RZ, RZ, R72 ;  /* 0x000000ffff9b7224 */ /* 0x000fe200078e0048 */
[----:B------:R-:W-:Y:S01]  /*3220*/  MOV R160, R82 ;  /* 0x0000005200a07202 */ /* 0x000fe20000000f00 */
[----:B------:R-:W-:Y:S01]  /*3230*/  IMAD.MOV.U32 R157, RZ, RZ, R76 ;  /* 0x000000ffff9d7224 */ /* 0x000fe200078e004c */
[----:B------:R-:W-:Y:S01]  /*3240*/  PLOP3.LUT P2, PT, PT, PT, UP0, 0x80, 0x0 ;  /* 0x000000000000781c */ /* 0x000fe20003f4f008 */
[----:B------:R-:W-:Y:S01]  /*3250*/  IMAD.MOV.U32 R159, RZ, RZ, R80 ;  /* 0x000000ffff9f7224 */ /* 0x000fe200078e0050 */
[----:B-----5:R-:W-:Y:S01]  /*3260*/  MOV R144, R52 ;  /* 0x0000003400907202 */ /* 0x020fe20000000f00 */
[----:B------:R-:W-:Y:S01]  /*3270*/  IMAD.MOV.U32 R152, RZ, RZ, R66 ;  /* 0x000000ffff987224 */ /* 0x000fe200078e0042 */
[----:B------:R-:W-:Y:S01]  /*3280*/  MOV R139, R50 ;  /* 0x00000032008b7202 */ /* 0x000fe20000000f00 */
[----:B------:R-:W-:-:S02]  /*3290*/  IMAD.MOV.U32 R154, RZ, RZ, R70 ;  /* 0x000000ffff9a7224 */ /* 0x000fc400078e0046 */
[----:B------:R-:W-:Y:S02]  /*32a0*/  IMAD.MOV.U32 R156, RZ, RZ, R74 ;  /* 0x000000ffff9c7224 */ /* 0x000fe400078e004a */
[----:B------:R-:W-:Y:S02]  /*32b0*/  IMAD.MOV.U32 R158, RZ, RZ, R78 ;  /* 0x000000ffff9e7224 */ /* 0x000fe400078e004e */
[----:B------:R-:W-:Y:S02]  /*32c0*/  IMAD.MOV.U32 R86, RZ, RZ, R36 ;  /* 0x000000ffff567224 */ /* 0x000fe400078e0024 */
[----:B------:R-:W-:Y:S02]  /*32d0*/  IMAD.MOV.U32 R126, RZ, RZ, R40 ;  /* 0x000000ffff7e7224 */ /* 0x000fe400078e0028 */
[----:B------:R-:W-:Y:S02]  /*32e0*/  IMAD.MOV.U32 R136, RZ, RZ, R44 ;  /* 0x000000ffff887224 */ /* 0x000fe400078e002c */
[----:B------:R-:W-:-:S02]  /*32f0*/  IMAD.MOV.U32 R138, RZ, RZ, R48 ;  /* 0x000000ffff8a7224 */ /* 0x000fc400078e0030 */
[----:B------:R-:W-:Y:S02]  /*3300*/  IMAD.MOV.U32 R147, RZ, RZ, R56 ;  /* 0x000000ffff937224 */ /* 0x000fe400078e0038 */
[----:B------:R-:W-:Y:S02]  /*3310*/  IMAD.MOV.U32 R87, RZ, RZ, R38 ;  /* 0x000000ffff577224 */ /* 0x000fe400078e0026 */
[----:B------:R-:W-:Y:S02]  /*3320*/  IMAD.MOV.U32 R127, RZ, RZ, R42 ;  /* 0x000000ffff7f7224 */ /* 0x000fe400078e002a */
[----:B------:R-:W-:Y:S02]  /*3330*/  IMAD.MOV.U32 R137, RZ, RZ, R46 ;  /* 0x000000ffff897224 */ /* 0x000fe400078e002e */
[----:B------:R-:W-:Y:S02]  /*3340*/  IMAD.MOV.U32 R140, RZ, RZ, R54 ;  /* 0x000000ffff8c7224 */ /* 0x000fe400078e0036 */
[----:B------:R-:W-:Y:S01]  /*3350*/  IMAD.MOV.U32 R149, RZ, RZ, R58 ;  /* 0x000000ffff957224 */ /* 0x000fe200078e003a */
[----:B------:R-:W-:Y:S06]  /*3360*/  @!P2 BRA `(.L_x_4077) ;  /* 0x000000000004a947 */ /* 0x000fec0003800000 */
[----:B------:R-:W-:Y:S01]  /*3370*/  BPT.TRAP 0x1 ;  /* 0x000000040000795c */ /* 0x000fe20000300000 */
.L_x_4077:
[----:B------:R-:W2:Y:S01]  /*3380*/  LDL R11, [R1+0x14] ;  /* 0x00001400010b7983 */ /* 0x000ea20000100800 */
[----:B------:R-:W-:Y:S01]  /*3390*/  IMAD R93, R19, 0x8, R18 ;  /* 0x00000008135d7824 */ /* 0x000fe200078e0212 */
[----:B------:R-:W-:Y:S01]  /*33a0*/  BSSY B1, `(.L_x_4078) ;  /* 0x0000004000017945 */ /* 0x000fe20003800000 */
[----:B--2---:R-:W-:-:S04]  /*33b0*/  SHF.L.U32 R94, R11, 0x1f, RZ ;  /* 0x0000001f0b5e7819 */ /* 0x004fc800000006ff */
[----:B------:R-:W1:Y:S02]  /*33c0*/  SYNCS.PHASECHK.TRANS64.TRYWAIT P5, [R93+URZ+0x33490], R94 ;  /* 0x0334905e5d0075a7 */ /* 0x000e6400080a017f */
[----:B-1----:R-:W-:Y:S05]  /*33d0*/  @!P5 BRA `(.L_x_4079) ;  /* 0x0000029c0080d947 */ /* 0x002fea0003800000 */
.L_x_4405:
[----:B------:R-:W-:Y:S05]  /*33e0*/  BSYNC B1 ;  /* 0x0000000000017941 */ /* 0x000fea0003800000 */
.L_x_4078:
[----:B------:R-:W-:-:S03]  /*33f0*/  UMOV UR4, 0xffffffff ;  /* 0xffffffff00047882 */ /* 0x000fc60000000000 */
[----:B------:R-:W-:Y:S05]  /*3400*/  BRA.DIV UR4, `(.L_x_4080) ;  /* 0x0000029e04887947 */ /* 0x000fea000b800000 */
[----:B------:R2:W3:Y:S04]  /*3410*/  SHFL.IDX PT, R143, R119, RZ, 0x1e1f ;  /* 0x001e1fff778f7589 */ /* 0x0004e800000e0000 */
[----:B------:R2:W4:Y:S02]  /*3420*/  SHFL.IDX PT, R145, R120, RZ, 0x1e1f ;  /* 0x001e1fff78917589 */ /* 0x00052400000e0000 */
.L_x_4409:
[----:B------:R-:W-:Y:S04]  /*3430*/  BSSY B1, `(.L_x_4081) ;  /* 0x00002d9000017945 */ /* 0x000fe80003800000 */
[----:B------:R-:W-:Y:S05]  /*3440*/  @P3 BRA `(.L_x_4082) ;  /* 0x0000002c005c3947 */ /* 0x000fea0003800000 */
[----:B------:R-:W-:Y:S01]  /*3450*/  ISETP.NE.AND P3, PT, R28, RZ, PT ;  /* 0x000000ff1c00720c */ /* 0x000fe20003f65270 */
[----:B------:R-:W-:-:S12]  /*3460*/  BSSY B2, `(.L_x_4083) ;  /* 0x0000076000027945 */ /* 0x000fd80003800000 */
[----:B------:R-:W-:Y:S05]  /*3470*/  @!P3 BRA `(.L_x_4084) ;  /* 0x0000000400d0b947 */ /* 0x000fea0003800000 */
[----:B0-----:R0:W0:Y:S01]  /*3480*/  LDS.128 R12, [R88+0x24200] ;  /* 0x02420000580c7984 */ /* 0x0010220000000c00 */
[----:B----4-:R-:W-:Y:S01]  /*3490*/  IADD3 R84, P3, R16, R145, RZ ;  /* 0x0000009110547210 */ /* 0x010fe20007f7e0ff */
[----:B------:R-:W-:Y:S04]  /*34a0*/  BSSY B3, `(.L_x_4085) ;  /* 0x0000070000037945 */ /* 0x000fe80003800000 */
[----:B---3--:R-:W-:Y:S01]  /*34b0*/  IMAD.X R85, R143, 0x1, R17, P3 ;  /* 0x000000018f557824 */ /* 0x008fe200018e0611 */
[----:B------:R-:W-:-:S13]  /*34c0*/  ISETP.GE.AND P3, PT, R228, R116, PT ;  /* 0x00000074e400720c */ /* 0x000fda0003f66270 */
[----:B------:R-:W-:Y:S05]  /*34d0*/  @P3 BRA `(.L_x_4086) ;  /* 0x0000000400b03947 */ /* 0x000fea0003800000 */
[----:B------:R-:W-:Y:S02]  /*34e0*/  SHF.R.U32.HI R82, RZ, 0x8, R83 ;  /* 0x00000008ff527819 */ /* 0x000fe40000011653 */
[----:B------:R-:W-:Y:S02]  /*34f0*/  LOP3.LUT R11, R81, 0xff, RZ, 0xc0, !PT ;  /* 0x000000ff510b7812 */ /* 0x000fe400078ec0ff */
[----:B------:R-:W-:Y:S01]  /*3500*/  SHF.R.U32.HI R164, RZ, 0x18, R81 ;  /* 0x00000018ffa47819 */ /* 0x000fe20000011651 */
[----:B------:R-:W-:Y:S01]  /*3510*/  IMAD.SHL.U32 R82, R82, 0x100, RZ ;  /* 0x0000010052527824 */ /* 0x000fe200078e00ff */
[----:B------:R-:W-:Y:S02]  /*3520*/  LOP3.LUT R80, R83, 0xff, RZ, 0xc0, !PT ;  /* 0x000000ff53507812 */ /* 0x000fe400078ec0ff */
[----:B------:R-:W-:Y:S02]  /*3530*/  SHF.R.U32.HI R161, RZ, 0x18, R83 ;  /* 0x00000018ffa17819 */ /* 0x000fe40000011653 */
[----:B------:R-:W-:-:S02]  /*3540*/  SHF.R.U32.HI R163, RZ, 0x8, R81 ;  /* 0x00000008ffa37819 */ /* 0x000fc40000011651 */
[----:B------:R-:W-:Y:S01]  /*3550*/  SHF.R.U32.HI R165, RZ, 0x10, R81 ;  /* 0x00000010ffa57819 */ /* 0x000fe20000011651 */
[----:B0-----:R-:W-:Y:S01]  /*3560*/  IMAD.MOV.U32 R81, RZ, RZ, R12 ;  /* 0x000000ffff517224 */ /* 0x001fe200078e000c */
[----:B------:R-:W-:Y:S02]  /*3570*/  SHF.R.U32.HI R162, RZ, 0x10, R83 ;  /* 0x00000010ffa27819 */ /* 0x000fe40000011653 */
[----:B------:R-:W-:Y:S01]  /*3580*/  PRMT R83, R164, 0x654, R11 ;  /* 0x00000654a4537816 */ /* 0x000fe2000000000b */
[----:B------:R-:W-:Y:S01]  /*3590*/  IMAD.MOV.U32 R11, RZ, RZ, R13 ;  /* 0x000000ffff0b7224 */ /* 0x000fe200078e000d */
[----:B------:R-:W-:Y:S01]  /*35a0*/  PRMT R161, R161, 0x654, R80 ;  /* 0x00000654a1a17816 */ /* 0x000fe20000000050 */
[----:B------:R-:W-:Y:S01]  /*35b0*/  IMAD.U32 R13, R165, 0x10000, RZ ;  /* 0x00010000a50d7824 */ /* 0x000fe200078e00ff */
[----:B------:R-:W-:Y:S02]  /*35c0*/  SHF.L.U32 R80, R163, 0x8, RZ ;  /* 0x00000008a3507819 */ /* 0x000fe400000006ff */
[----:B------:R-:W-:-:S02]  /*35d0*/  LOP3.LUT R161, R161, 0xff00, R82, 0xf8, !PT ;  /* 0x0000ff00a1a17812 */ /* 0x000fc400078ef852 */
[----:B------:R-:W-:Y:S02]  /*35e0*/  LOP3.LUT R80, R83, 0xff00, R80, 0xf8, !PT ;  /* 0x0000ff0053507812 */ /* 0x000fe400078ef850 */
[----:B------:R-:W-:Y:S02]  /*35f0*/  SHF.L.U32 R82, R162, 0x10, RZ ;  /* 0x00000010a2527819 */ /* 0x000fe400000006ff */
[----:B------:R-:W-:Y:S02]  /*3600*/  F2FP.F16.E4M3.UNPACK_B R83, R160.H1 ;  /* 0x000000a0ff53723e */ /* 0x000fe400030006ff */
[----:B------:R-:W-:Y:S02]  /*3610*/  F2FP.F16.E4M3.UNPACK_B R12, R11 ;  /* 0x0000000bff0c723e */ /* 0x000fe400020006ff */
[----:B------:R-:W-:Y:S01]  /*3620*/  LOP3.LUT R13, R80, 0xff0000, R13, 0xf8, !PT ;  /* 0x00ff0000500d7812 */ /* 0x000fe200078ef80d */
[--C-:B------:R-:W-:Y:S01]  /*3630*/  HADD2.F32 R165, -RZ, R83.reuse.H0_H0 ;  /* 0x20000053ffa57230 */ /* 0x100fe20000004100 */
[----:B------:R-:W-:Y:S01]  /*3640*/  LOP3.LUT R80, R161, 0xff0000, R82, 0xf8, !PT ;  /* 0x00ff0000a1507812 */ /* 0x000fe200078ef852 */
[--C-:B------:R-:W-:Y:S01]  /*3650*/  HADD2.F32 R82, -RZ, R12.reuse.H1_H1 ;  /* 0x3000000cff527230 */ /* 0x100fe20000004100 */
[----:B------:R-:W-:Y:S01]  /*3660*/  F2FP.F16.E4M3.UNPACK_B R162, R159.H1 ;  /* 0x0000009fffa2723e */ /* 0x000fe200030006ff */
[----:B------:R-:W-:Y:S01]  /*3670*/  HADD2.F32 R12, -RZ, R12.H0_H0 ;  /* 0x2000000cff0c7230 */ /* 0x000fe20000004100 */
[----:B------:R-:W-:Y:S01]  /*3680*/  F2FP.F16.E4M3.UNPACK_B R11, R11.H1 ;  /* 0x0000000bff0b723e */ /* 0x000fe200030006ff */
[----:B------:R-:W-:-:S02]  /*3690*/  HADD2.F32 R164, -RZ, R83.H1_H1 ;  /* 0x30000053ffa47230 */ /* 0x000fc40000004100 */
[-C--:B------:R-:W-:Y:S01]  /*36a0*/  FMUL.FTZ R167, R82, R165.reuse ;  /* 0x000000a552a77220 */ /* 0x080fe20000410000 */
        /* <DEDUP_REMOVED lines=10> */
[-C--:B------:R-:W-:Y:S01]  /*3750*/  F2FP.F16.E4M3.UNPACK_B R82, R81.reuse.H1 ;  /* 0x00000051ff52723e */ /* 0x080fe200030006ff */
[-C--:B------:R-:W-:Y:S01]  /*3760*/  FFMA.FTZ R166, R83, R162.reuse, -R166 ;  /* 0x000000a253a67223 */ /* 0x080fe200000108a6 */
[----:B------:R-:W-:Y:S01]  /*3770*/  F2FP.F16.E4M3.UNPACK_B R81, R81 ;  /* 0x00000051ff51723e */ /* 0x000fe200020006ff */
[----:B------:R-:W-:Y:S01]  /*3780*/  FFMA.FTZ R167, R161, R162, R164 ;  /* 0x000000a2a1a77223 */ /* 0x000fe200000100a4 */
[--C-:B------:R-:W-:Y:S01]  /*3790*/  HADD2.F32 R163, -RZ, R160.reuse.H1_H1 ;  /* 0x300000a0ffa37230 */ /* 0x100fe20000004100 */
[----:B------:R-:W-:Y:S01]  /*37a0*/  F2FP.F16.E4M3.UNPACK_B R161, R159 ;  /* 0x0000009fffa1723e */ /* 0x000fe200020006ff */
[----:B------:R-:W-:Y:S01]  /*37b0*/  HADD2.F32 R162, -RZ, R160.H0_H0 ;  /* 0x200000a0ffa27230 */ /* 0x000fe20000004100 */
[----:B------:R-:W-:Y:S01]  /*37c0*/  F2FP.F16.E4M3.UNPACK_B R168, R80.H1 ;  /* 0x00000050ffa8723e */ /* 0x000fe200030006ff */
[----:B------:R-:W-:-:S02]  /*37d0*/  HADD2.F32 R159, -RZ, R82.H0_H0 ;  /* 0x20000052ff9f7230 */ /* 0x000fc40000004100 */
[----:B------:R-:W-:Y:S02]  /*37e0*/  HADD2.F32 R160, -RZ, R82.H1_H1 ;  /* 0x30000052ffa07230 */ /* 0x000fe40000004100 */
[--C-:B------:R-:W-:Y:S02]  /*37f0*/  HADD2.F32 R83, -RZ, R81.reuse.H1_H1 ;  /* 0x30000051ff537230 */ /* 0x100fe40000004100 */
[-C--:B------:R-:W-:Y:S01]  /*3800*/  FMUL.FTZ R165, R159, R163.reuse ;  /* 0x000000a39fa57220 */ /* 0x080fe20000410000 */
[----:B------:R-:W-:Y:S02]  /*3810*/  HADD2.F32 R82, -RZ, R81.H0_H0 ;  /* 0x20000051ff527230 */ /* 0x000fe40000004100 */
[----:B------:R-:W-:Y:S01]  /*3820*/  FMUL.FTZ R164, R160, R163 ;  /* 0x000000a3a0a47220 */ /* 0x000fe20000410000 */
[--C-:B------:R-:W-:Y:S02]  /*3830*/  HADD2.F32 R81, -RZ, R161.reuse.H1_H1 ;  /* 0x300000a1ff517230 */ /* 0x100fe40000004100 */
[----:B------:R-:W-:Y:S01]  /*3840*/  FMUL.FTZ R163, R83, R162 ;  /* 0x000000a253a37220 */ /* 0x000fe20000410000 */
[----:B------:R-:W-:-:S02]  /*3850*/  HADD2.F32 R161, -RZ, R161.H0_H0 ;  /* 0x200000a1ffa17230 */ /* 0x000fc40000004100 */
[----:B------:R-:W-:Y:S01]  /*3860*/  FMUL.FTZ R162, R82, R162 ;  /* 0x000000a252a27220 */ /* 0x000fe20000410000 */
[-C--:B------:R-:W-:Y:S01]  /*3870*/  FFMA.FTZ R159, R159, R81.reuse, -R164 ;  /* 0x000000519f9f7223 */ /* 0x080fe200000108a4 */
[----:B------:R-:W-:Y:S01]  /*3880*/  FFMA.FTZ R160, R160, R81, R165 ;  /* 0x00000051a0a07223 */ /* 0x000fe200000100a5 */
[-C--:B------:R-:W-:Y:S01]  /*3890*/  FFMA.FTZ R81, R82, R161.reuse, -R163 ;  /* 0x000000a152517223 */ /* 0x080fe200000108a3 */
[----:B------:R-:W-:Y:S01]  /*38a0*/  FFMA.FTZ R82, R83, R161, R162 ;  /* 0x000000a153527223 */ /* 0x000fe200000100a2 */
[----:B------:R-:W-:Y:S01]  /*38b0*/  F2FP.F16.E4M3.UNPACK_B R161, R15.H1 ;  /* 0x0000000fffa1723e */ /* 0x000fe200030006ff */
[----:B------:R-:W-:Y:S01]  /*38c0*/  HADD2.F32 R165, -RZ, R168.H1_H1 ;  /* 0x300000a8ffa57230 */ /* 0x000fe20000004100 */
[----:B------:R-:W-:Y:S02]  /*38d0*/  F2FP.SATFINITE.E4M3.F32.PACK_AB_MERGE_C R83, R167, R166, RZ ;  /* 0x000000a6a753723e */ /* 0x000fe400048070ff */
[----:B------:R-:W-:Y:S01]  /*38e0*/  F2FP.SATFINITE.E4M3.F32.PACK_AB_MERGE_C R159, R160, R159, RZ ;  /* 0x0000009fa09f723e */ /* 0x000fe200048070ff */
[--C-:B------:R-:W-:Y:S01]  /*38f0*/  HADD2.F32 R162, -RZ, R161.reuse.H0_H0 ;  /* 0x200000a1ffa27230 */ /* 0x100fe20000004100 */
[----:B------:R-:W-:Y:S01]  /*3900*/  F2FP.F16.E4M3.UNPACK_B R160, R14.H1 ;  /* 0x0000000effa0723e */ /* 0x000fe200030006ff */
[----:B------:R-:W-:Y:S01]  /*3910*/  HADD2.F32 R161, -RZ, R161.H1_H1 ;  /* 0x300000a1ffa17230 */ /* 0x000fe20000004100 */
[----:B------:R-:W-:-:S02]  /*3920*/  F2FP.F16.E4M3.UNPACK_B R167, R80 ;  /* 0x00000050ffa7723e */ /* 0x000fc400020006ff */
[-C--:B------:R-:W-:Y:S01]  /*3930*/  F2FP.F16.E4M3.UNPACK_B R164, R13.reuse.H1 ;  /* 0x0000000dffa4723e */ /* 0x080fe200030006ff */
[--C-:B------:R-:W-:Y:S01]  /*3940*/  HADD2.F32 R80, -RZ, R160.reuse.H1_H1 ;  /* 0x300000a0ff507230 */ /* 0x100fe20000004100 */
[----:B------:R-:W-:Y:S01]  /*3950*/  F2FP.F16.E4M3.UNPACK_B R163, R13 ;  /* 0x0000000dffa3723e */ /* 0x000fe200020006ff */
[----:B------:R-:W-:Y:S02]  /*3960*/  HADD2.F32 R169, -RZ, R167.H1_H1 ;  /* 0x300000a7ffa97230 */ /* 0x000fe40000004100 */
[CC--:B------:R-:W-:Y:S01]  /*3970*/  FMUL.FTZ R13, R161.reuse, R165.reuse ;  /* 0x000000a5a10d7220 */ /* 0x0c0fe20000410000 */
[----:B------:R-:W-:Y:S02]  /*3980*/  HADD2.F32 R160, -RZ, R160.H0_H0 ;  /* 0x200000a0ffa07230 */ /* 0x000fe40000004100 */
[----:B------:R-:W-:Y:S01]  /*3990*/  FMUL.FTZ R170, R162, R165 ;  /* 0x000000a5a2aa7220 */ /* 0x000fe20000410000 */
[----:B------:R-:W-:Y:S02]  /*39a0*/  HADD2.F32 R166, -RZ, R164.H1_H1 ;  /* 0x300000a4ffa67230 */ /* 0x000fe40000004100 */
[----:B------:R-:W-:Y:S01]  /*39b0*/  FMUL.FTZ R171, R80, R169 ;  /* 0x000000a950ab7220 */ /* 0x000fe20000410000 */
[----:B------:R-:W-:Y:S01]  /*39c0*/  HADD2.F32 R165, -RZ, R163.H1_H1 ;  /* 0x300000a3ffa57230 */ /* 0x000fe20000004100 */
[----:B------:R-:W-:Y:S01]  /*39d0*/  F2FP.F16.E4M3.UNPACK_B R15, R15 ;  /* 0x0000000fff0f723e */ /* 0x000fe200020006ff */
[----:B------:R-:W-:Y:S01]  /*39e0*/  FMUL.FTZ R169, R160, R169 ;  /* 0x000000a9a0a97220 */ /* 0x000fe20000410000 */
[----:B------:R-:W-:Y:S01]  /*39f0*/  F2FP.F16.E4M3.UNPACK_B R14, R14 ;  /* 0x0000000eff0e723e */ /* 0x000fe200020006ff */
[-C--:B------:R-:W-:Y:S01]  /*3a00*/  FFMA.FTZ R13, R162, R166.reuse, -R13 ;  /* 0x000000a6a20d7223 */ /* 0x080fe2000001080d */
        /* <DEDUP_REMOVED lines=8> */
[----:B------:R-:W-:Y:S01]  /*3a90*/  HADD2.F32 R165, -RZ, R168.H0_H0 ;  /* 0x200000a8ffa57230 */ /* 0x000fe20000004100 */
[----:B------:R-:W-:Y:S01]  /*3aa0*/  F2FP.SATFINITE.E4M3.F32.PACK_AB_MERGE_C R13, R12, R11, R83 ;  /* 0x0000000b0c0d723e */ /* 0x000fe20004807053 */
[----:B------:R-:W-:Y:S01]  /*3ab0*/  HADD2.F32 R14, -RZ, R14.H1_H1 ;  /* 0x3000000eff0e7230 */ /* 0x000fe20000004100 */
[----:B------:R-:W-:Y:S01]  /*3ac0*/  F2FP.SATFINITE.E4M3.F32.PACK_AB_MERGE_C R12, R82, R81, R159 ;  /* 0x00000051520c723e */ /* 0x000fe2000480709f */
[----:B------:R-:W-:Y:S02]  /*3ad0*/  HADD2.F32 R167, -RZ, R167.H0_H0 ;  /* 0x200000a7ffa77230 */ /* 0x000fe40000004100 */
[----:B------:R-:W-:Y:S01]  /*3ae0*/  FMUL.FTZ R169, R160, R165 ;  /* 0x000000a5a0a97220 */ /* 0x000fe20000410000 */
[----:B------:R-:W-:-:S02]  /*3af0*/  HADD2.F32 R161, -RZ, R164.H0_H0 ;  /* 0x200000a4ffa17230 */ /* 0x000fc40000004100 */
[----:B------:R-:W-:Y:S01]  /*3b00*/  FMUL.FTZ R165, R80, R165 ;  /* 0x000000a550a57220 */ /* 0x000fe20000410000 */
[----:B------:R-:W-:Y:S02]  /*3b10*/  HADD2.F32 R163, -RZ, R163.H0_H0 ;  /* 0x200000a3ffa37230 */ /* 0x000fe40000004100 */
[-C--:B------:R-:W-:Y:S01]  /*3b20*/  FMUL.FTZ R162, R14, R167.reuse ;  /* 0x000000a70ea27220 */ /* 0x080fe20000410000 */
[C---:B------:R-:W-:Y:S01]  /*3b30*/  FMUL.FTZ R167, R15.reuse, R167 ;  /* 0x000000a70fa77220 */ /* 0x040fe20000410000 */
[-C--:B------:R-:W-:Y:S01]  /*3b40*/  FFMA.FTZ R169, R80, R161.reuse, -R169 ;  /* 0x000000a150a97223 */ /* 0x080fe200000108a9 */
[----:B------:R-:W-:Y:S01]  /*3b50*/  FFMA.FTZ R160, R160, R161, R165 ;  /* 0x000000a1a0a07223 */ /* 0x000fe200000100a5 */
[-C--:B------:R-:W-:Y:S01]  /*3b60*/  FFMA.FTZ R162, R15, R163.reuse, -R162 ;  /* 0x000000a30fa27223 */ /* 0x080fe200000108a2 */
[----:B------:R-:W-:-:S03]  /*3b70*/  FFMA.FTZ R167, R14, R163, R167 ;  /* 0x000000a30ea77223 */ /* 0x000fc600000100a7 */
[----:B------:R-:W-:Y:S02]  /*3b80*/  F2FP.SATFINITE.E4M3.F32.PACK_AB_MERGE_C R15, R160, R169, R170 ;  /* 0x000000a9a00f723e */ /* 0x000fe400048070aa */
[----:B------:R-:W-:-:S07]  /*3b90*/  F2FP.SATFINITE.E4M3.F32.PACK_AB_MERGE_C R14, R167, R162, R166 ;  /* 0x000000a2a70e723e */ /* 0x000fce00048070a6 */
.L_x_4086:
[----:B------:R-:W-:Y:S05]  /*3ba0*/  BSYNC B3 ;  /* 0x0000000000037941 */ /* 0x000fea0003800000 */
.L_x_4085:
[----:B0-----:R0:W-:Y:S02]  /*3bb0*/  ST.E.128 desc[UR50][R84.64], R12 ;  /* 0x0000000c54007985 */ /* 0x0011e4000c101d32 */
.L_x_4084:
[----:B------:R-:W-:Y:S05]  /*3bc0*/  BSYNC B2 ;  /* 0x0000000000027941 */ /* 0x000fea0003800000 */
.L_x_4083:
[----:B------:R-:W-:Y:S01]  /*3bd0*/  ISETP.NE.AND P3, PT, R29, RZ, PT ;  /* 0x000000ff1d00720c */ /* 0x000fe20003f65270 */
[----:B------:R-:W-:-:S12]  /*3be0*/  BSSY B2, `(.L_x_4087) ;  /* 0x0000078000027945 */ /* 0x000fd80003800000 */
[----:B------:R-:W-:Y:S05]  /*3bf0*/  @!P3 BRA `(.L_x_4088) ;  /* 0x0000000400d8b947 */ /* 0x000fea0003800000 */
[----:B------:R-:W5:Y:S01]  /*3c00*/  LDL R11, [R1+0x18] ;  /* 0x00001800010b7983 */ /* 0x000f620000100800 */
[----:B0-----:R-:W-:Y:S01]  /*3c10*/  IMAD.SHL.U32 R12, R227, 0x10, RZ ;  /* 0x00000010e30c7824 */ /* 0x001fe200078e00ff */
[----:B------:R-:W-:Y:S04]  /*3c20*/  BSSY B3, `(.L_x_4089) ;  /* 0x0000072000037945 */ /* 0x000fe80003800000 */
[----:B----4-:R-:W-:-:S04]  /*3c30*/  IADD3 R80, P3, R145, R12, RZ ;  /* 0x0000000c91507210 */ /* 0x010fc80007f7e0ff */
[----:B---3--:R-:W-:Y:S02]  /*3c40*/  LEA.HI.X.SX32 R81, R12, R143, 0x1, P3 ;  /* 0x0000008f0c517211 */ /* 0x008fe400018f0eff */
[----:B------:R0:W3:Y:S01]  /*3c50*/  LDS.128 R12, [R89+0x24200] ;  /* 0x02420000590c7984 */ /* 0x0000e20000000c00 */
[----:B-----5:R-:W-:-:S13]  /*3c60*/  ISETP.GE.AND P3, PT, R11, R116, PT ;  /* 0x000000740b00720c */ /* 0x020fda0003f66270 */
[----:B0--3--:R-:W-:Y:S05]  /*3c70*/  @P3 BRA `(.L_x_4090) ;  /* 0x0000000400b03947 */ /* 0x009fea0003800000 */
[----:B------:R-:W-:Y:S02]  /*3c80*/  SHF.R.U32.HI R85, RZ, 0x8, R77 ;  /* 0x00000008ff557819 */ /* 0x000fe4000001164d */
[----:B------:R-:W-:Y:S02]  /*3c90*/  SHF.R.U32.HI R83, RZ, 0x8, R79 ;  /* 0x00000008ff537819 */ /* 0x000fe4000001164f */
[--C-:B------:R-:W-:Y:S02]  /*3ca0*/  SHF.R.U32.HI R76, RZ, 0x18, R77.reuse ;  /* 0x00000018ff4c7819 */ /* 0x100fe4000001164d */
[----:B------:R-:W-:Y:S01]  /*3cb0*/  LOP3.LUT R11, R77, 0xff, RZ, 0xc0, !PT ;  /* 0x000000ff4d0b7812 */ /* 0x000fe200078ec0ff */
[----:B------:R-:W-:Y:S01]  /*3cc0*/  IMAD.SHL.U32 R83, R83, 0x100, RZ ;  /* 0x0000010053537824 */ /* 0x000fe200078e00ff */
[----:B------:R-:W-:Y:S02]  /*3cd0*/  SHF.R.U32.HI R84, RZ, 0x10, R77 ;  /* 0x00000010ff547819 */ /* 0x000fe4000001164d */
[----:B------:R-:W-:-:S02]  /*3ce0*/  SHF.R.U32.HI R78, RZ, 0x18, R79 ;  /* 0x00000018ff4e7819 */ /* 0x000fc4000001164f */
[----:B------:R-:W-:Y:S02]  /*3cf0*/  LOP3.LUT R77, R79, 0xff, RZ, 0xc0, !PT ;  /* 0x000000ff4f4d7812 */ /* 0x000fe400078ec0ff */
[----:B------:R-:W-:Y:S01]  /*3d00*/  SHF.R.U32.HI R82, RZ, 0x10, R79 ;  /* 0x00000010ff527819 */ /* 0x000fe2000001164f */
[----:B------:R-:W-:Y:S01]  /*3d10*/  IMAD.SHL.U32 R79, R85, 0x100, RZ ;  /* 0x00000100554f7824 */ /* 0x000fe200078e00ff */
[----:B------:R-:W-:Y:S01]  /*3d20*/  PRMT R76, R76, 0x654, R11 ;  /* 0x000006544c4c7816 */ /* 0x000fe2000000000b */
[----:B------:R-:W-:Y:S01]  /*3d30*/  IMAD.MOV.U32 R11, RZ, RZ, R13 ;  /* 0x000000ffff0b7224 */ /* 0x000fe200078e000d */
[----:B------:R-:W-:Y:S02]  /*3d40*/  PRMT R78, R78, 0x654, R77 ;  /* 0x000006544e4e7816 */ /* 0x000fe4000000004d */
[----:B------:R-:W-:Y:S01]  /*3d50*/  LOP3.LUT R13, R76, 0xff00, R79, 0xf8, !PT ;  /* 0x0000ff004c0d7812 */ /* 0x000fe200078ef84f */
[----:B------:R-:W-:Y:S01]  /*3d60*/  IMAD.U32 R76, R84, 0x10000, RZ ;  /* 0x00010000544c7824 */ /* 0x000fe200078e00ff */
[----:B------:R-:W-:Y:S01]  /*3d70*/  LOP3.LUT R78, R78, 0xff00, R83, 0xf8, !PT ;  /* 0x0000ff004e4e7812 */ /* 0x000fe200078ef853 */
[----:B------:R-:W-:Y:S01]  /*3d80*/  IMAD.U32 R83, R82, 0x10000, RZ ;  /* 0x0001000052537824 */ /* 0x000fe200078e00ff */
[----:B------:R-:W-:-:S02]  /*3d90*/  MOV R77, R12 ;  /* 0x0000000c004d7202 */ /* 0x000fc40000000f00 */
        /* <DEDUP_REMOVED lines=18> */
[----:B------:R-:W-:Y:S01]  /*3ec0*/  FFMA.FTZ R12, R78, R85, R159 ;  /* 0x000000554e0c7223 */ /* 0x000fe2000001009f */
[CC--:B------:R-:W-:Y:S01]  /*3ed0*/  FMUL.FTZ R160, R82.reuse, R84.reuse ;  /* 0x0000005452a07220 */ /* 0x0c0fe20000410000 */
[C---:B------:R-:W-:Y:S01]  /*3ee0*/  FMUL.FTZ R161, R79.reuse, R84 ;  /* 0x000000544fa17220 */ /* 0x040fe20000410000 */
[-C--:B------:R-:W-:Y:S01]  /*3ef0*/  F2FP.F16.E4M3.UNPACK_B R78, R77.reuse.H1 ;  /* 0x0000004dff4e723e */ /* 0x080fe200030006ff */
[----:B------:R-:W-:Y:S01]  /*3f00*/  HADD2.F32 R84, -RZ, R158.H1_H1 ;  /* 0x3000009eff547230 */ /* 0x000fe20000004100 */
[----:B------:R-:W-:Y:S01]  /*3f10*/  F2FP.F16.E4M3.UNPACK_B R77, R77 ;  /* 0x0000004dff4d723e */ /* 0x000fe200020006ff */
[-C--:B------:R-:W-:Y:S01]  /*3f20*/  FFMA.FTZ R160, R79, R83.reuse, -R160 ;  /* 0x000000534fa07223 */ /* 0x080fe200000108a0 */
[----:B------:R-:W-:Y:S01]  /*3f30*/  FFMA.FTZ R161, R82, R83, R161 ;  /* 0x0000005352a17223 */ /* 0x000fe200000100a1 */
[----:B------:R-:W-:Y:S01]  /*3f40*/  F2FP.F16.E4M3.UNPACK_B R157, R157 ;  /* 0x0000009dff9d723e */ /* 0x000fe200020006ff */
[----:B------:R-:W-:-:S02]  /*3f50*/  HADD2.F32 R83, -RZ, R78.H1_H1 ;  /* 0x3000004eff537230 */ /* 0x000fc40000004100 */
[----:B------:R-:W-:Y:S02]  /*3f60*/  HADD2.F32 R82, -RZ, R78.H0_H0 ;  /* 0x2000004eff527230 */ /* 0x000fe40000004100 */
[----:B------:R-:W-:Y:S02]  /*3f70*/  HADD2.F32 R158, -RZ, R158.H0_H0 ;  /* 0x2000009eff9e7230 */ /* 0x000fe40000004100 */
[-C--:B------:R-:W-:Y:S01]  /*3f80*/  FMUL.FTZ R159, R83, R84.reuse ;  /* 0x00000054539f7220 */ /* 0x080fe20000410000 */
[--C-:B------:R-:W-:Y:S02]  /*3f90*/  HADD2.F32 R79, -RZ, R77.reuse.H1_H1 ;  /* 0x3000004dff4f7230 */ /* 0x100fe40000004100 */
[----:B------:R-:W-:Y:S01]  /*3fa0*/  FMUL.FTZ R84, R82, R84 ;  /* 0x0000005452547220 */ /* 0x000fe20000410000 */
[----:B------:R-:W-:Y:S02]  /*3fb0*/  HADD2.F32 R78, -RZ, R77.H0_H0 ;  /* 0x2000004dff4e7230 */ /* 0x000fe40000004100 */
[----:B------:R-:W-:-:S02]  /*3fc0*/  HADD2.F32 R77, -RZ, R157.H1_H1 ;  /* 0x3000009dff4d7230 */ /* 0x000fc40000004100 */
[-C--:B------:R-:W-:Y:S01]  /*3fd0*/  FMUL.FTZ R85, R79, R158.reuse ;  /* 0x0000009e4f557220 */ /* 0x080fe20000410000 */
[----:B------:R-:W-:Y:S02]  /*3fe0*/  HADD2.F32 R157, -RZ, R157.H0_H0 ;  /* 0x2000009dff9d7230 */ /* 0x000fe40000004100 */
[----:B------:R-:W-:Y:S01]  /*3ff0*/  FMUL.FTZ R158, R78, R158 ;  /* 0x0000009e4e9e7220 */ /* 0x000fe20000410000 */
[-C--:B------:R-:W-:Y:S01]  /*4000*/  FFMA.FTZ R82, R82, R77.reuse, -R159 ;  /* 0x0000004d52527223 */ /* 0x080fe2000001089f */
[----:B------:R-:W-:Y:S01]  /*4010*/  FFMA.FTZ R83, R83, R77, R84 ;  /* 0x0000004d53537223 */ /* 0x000fe20000010054 */
[-C--:B------:R-:W-:Y:S01]  /*4020*/  FFMA.FTZ R77, R78, R157.reuse, -R85 ;  /* 0x0000009d4e4d7223 */ /* 0x080fe20000010855 */
[----:B------:R-:W-:Y:S01]  /*4030*/  FFMA.FTZ R78, R79, R157, R158 ;  /* 0x0000009d4f4e7223 */ /* 0x000fe2000001009e */
[----:B------:R-:W-:Y:S02]  /*4040*/  F2FP.F16.E4M3.UNPACK_B R84, R15.H1 ;  /* 0x0000000fff54723e */ /* 0x000fe400030006ff */
[----:B------:R-:W-:-:S02]  /*4050*/  F2FP.SATFINITE.E4M3.F32.PACK_AB_MERGE_C R79, R161, R160, RZ ;  /* 0x000000a0a14f723e */ /* 0x000fc400048070ff */
[----:B------:R-:W-:Y:S01]  /*4060*/  F2FP.F16.E4M3.UNPACK_B R161, R76.H1 ;  /* 0x0000004cffa1723e */ /* 0x000fe200030006ff */
[--C-:B------:R-:W-:Y:S01]  /*4070*/  HADD2.F32 R85, -RZ, R84.reuse.H0_H0 ;  /* 0x20000054ff557230 */ /* 0x100fe20000004100 */
[----:B------:R-:W-:Y:S01]  /*4080*/  F2FP.SATFINITE.E4M3.F32.PACK_AB_MERGE_C R82, R83, R82, RZ ;  /* 0x000000525352723e */ /* 0x000fe200048070ff */
[----:B------:R-:W-:Y:S01]  /*4090*/  HADD2.F32 R84, -RZ, R84.H1_H1 ;  /* 0x30000054ff547230 */ /* 0x000fe20000004100 */
[----:B------:R-:W-:Y:S01]  /*40a0*/  F2FP.F16.E4M3.UNPACK_B R83, R14.H1 ;  /* 0x0000000eff53723e */ /* 0x000fe200030006ff */
[--C-:B------:R-:W-:Y:S01]  /*40b0*/  HADD2.F32 R163, -RZ, R161.reuse.H1_H1 ;  /* 0x300000a1ffa37230 */ /* 0x100fe20000004100 */
[-C--:B------:R-:W-:Y:S01]  /*40c0*/  F2FP.F16.E4M3.UNPACK_B R158, R13.reuse.H1 ;  /* 0x0000000dff9e723e */ /* 0x080fe200030006ff */
        /* <DEDUP_REMOVED lines=23> */
[----:B------:R-:W-:Y:S02]  /*4240*/  HADD2.F32 R14, -RZ, R14.H1_H1 ;  /* 0x3000000eff0e7230 */ /* 0x000fe40000004100 */
[----:B------:R-:W-:Y:S01]  /*4250*/  FMUL.FTZ R83, R13, R160 ;  /* 0x000000a00d537220 */ /* 0x000fe20000410000 */
[----:B------:R-:W-:-:S02]  /*4260*/  HADD2.F32 R158, -RZ, R158.H0_H0 ;  /* 0x2000009eff9e7230 */ /* 0x000fc40000004100 */
[----:B------:R-:W-:Y:S01]  /*4270*/  FMUL.FTZ R159, R15, R161 ;  /* 0x000000a10f9f7220 */ /* 0x000fe20000410000 */
[----:B------:R-:W-:Y:S02]  /*4280*/  HADD2.F32 R157, -RZ, R157.H0_H0 ;  /* 0x2000009dff9d7230 */ /* 0x000fe40000004100 */
[----:B------:R-:W-:Y:S01]  /*4290*/  FMUL.FTZ R84, R14, R160 ;  /* 0x000000a00e547220 */ /* 0x000fe20000410000 */
[----:B------:R-:W-:Y:S01]  /*42a0*/  F2FP.SATFINITE.E4M3.F32.PACK_AB_MERGE_C R85, R85, R164, RZ ;  /* 0x000000a45555723e */ /* 0x000fe200048070ff */
        /* <DEDUP_REMOVED lines=8> */
[----:B------:R-:W-:-:S07]  /*4330*/  F2FP.SATFINITE.E4M3.F32.PACK_AB_MERGE_C R15, R162, R159, R163 ;  /* 0x0000009fa20f723e */ /* 0x000fce00048070a3 */
.L_x_4090:
[----:B------:R-:W-:Y:S05]  /*4340*/  BSYNC B3 ;  /* 0x0000000000037941 */ /* 0x000fea0003800000 */
.L_x_4089:
[----:B------:R0:W-:Y:S02]  /*4350*/  ST.E.128 desc[UR50][R80.64], R12 ;  /* 0x0000000c50007985 */ /* 0x0001e4000c101d32 */
.L_x_4088:
[----:B------:R-:W-:Y:S05]  /*4360*/  BSYNC B2 ;  /* 0x0000000000027941 */ /* 0x000fea0003800000 */
.L_x_4087:
[----:B------:R-:W-:Y:S01]  /*4370*/  ISETP.NE.AND P3, PT, R30, RZ, PT ;  /* 0x000000ff1e00720c */ /* 0x000fe20003f65270 */
[----:B------:R-:W-:-:S12]  /*4380*/  BSSY B2, `(.L_x_4091) ;  /* 0x0000079000027945 */ /* 0x000fd80003800000 */
[----:B------:R-:W-:Y:S05]  /*4390*/  @!P3 BRA `(.L_x_4092) ;  /* 0x0000000400dcb947 */ /* 0x000fea0003800000 */
[----:B0-----:R-:W5:Y:S04]  /*43a0*/  LDL R12, [R1] ;  /* 0x00000000010c7983 */ /* 0x001f680000100800 */
[----:B------:R-:W2:Y:S01]  /*43b0*/  LDL R11, [R1+0x20] ;  /* 0x00002000010b7983 */ /* 0x000ea20000100800 */
[----:B------:R-:W-:Y:S01]  /*43c0*/  BSSY B3, `(.L_x_4093) ;  /* 0x0000073000037945 */ /* 0x000fe20003800000 */
[----:B-----5:R-:W-:-:S05]  /*43d0*/  IMAD.SHL.U32 R12, R12, 0x10, RZ ;  /* 0x000000100c0c7824 */ /* 0x020fca00078e00ff */
[----:B----4-:R-:W-:-:S04]  /*43e0*/  IADD3 R76, P3, R145, R12, RZ ;  /* 0x0000000c914c7210 */ /* 0x010fc80007f7e0ff */
[----:B---3--:R-:W-:Y:S02]  /*43f0*/  LEA.HI.X.SX32 R77, R12, R143, 0x1, P3 ;  /* 0x0000008f0c4d7211 */ /* 0x008fe400018f0eff */
[----:B------:R0:W3:Y:S01]  /*4400*/  LDS.128 R12, [R88+0x26a00] ;  /* 0x026a0000580c7984 */ /* 0x0000e20000000c00 */
[----:B--2---:R-:W-:-:S13]  /*4410*/  ISETP.GE.AND P3, PT, R11, R116, PT ;  /* 0x000000740b00720c */ /* 0x004fda0003f66270 */
[----:B0-----:R-:W-:Y:S05]  /*4420*/  @P3 BRA `(.L_x_4094) ;  /* 0x0000000400b03947 */ /* 0x001fea0003800000 */
[----:B------:R-:W-:Y:S02]  /*4430*/  SHF.R.U32.HI R81, RZ, 0x8, R73 ;  /* 0x00000008ff517819 */ /* 0x000fe40000011649 */
[----:B------:R-:W-:Y:S02]  /*4440*/  LOP3.LUT R72, R75, 0xff, RZ, 0xc0, !PT ;  /* 0x000000ff4b487812 */ /* 0x000fe400078ec0ff */
[--C-:B------:R-:W-:Y:S02]  /*4450*/  SHF.R.U32.HI R79, RZ, 0x18, R75.reuse ;  /* 0x00000018ff4f7819 */ /* 0x100fe4000001164b */
[----:B------:R-:W-:Y:S02]  /*4460*/  SHF.R.U32.HI R74, RZ, 0x8, R75 ;  /* 0x00000008ff4a7819 */ /* 0x000fe4000001164b */
[----:B------:R-:W-:Y:S02]  /*4470*/  LOP3.LUT R11, R73, 0xff, RZ, 0xc0, !PT ;  /* 0x000000ff490b7812 */ /* 0x000fe400078ec0ff */
[----:B------:R-:W-:-:S02]  /*4480*/  SHF.R.U32.HI R80, RZ, 0x18, R73 ;  /* 0x00000018ff507819 */ /* 0x000fc40000011649 */
[----:B------:R-:W-:Y:S01]  /*4490*/  SHF.R.U32.HI R82, RZ, 0x10, R73 ;  /* 0x00000010ff527819 */ /* 0x000fe20000011649 */
[----:B---3--:R-:W-:Y:S01]  /*44a0*/  IMAD.MOV.U32 R73, RZ, RZ, R12 ;  /* 0x000000ffff497224 */ /* 0x008fe200078e000c */
[----:B------:R-:W-:Y:S01]  /*44b0*/  PRMT R79, R79, 0x654, R72 ;  /* 0x000006544f4f7816 */ /* 0x000fe20000000048 */
[----:B------:R-:W-:Y:S01]  /*44c0*/  IMAD.SHL.U32 R72, R81, 0x100, RZ ;  /* 0x0000010051487824 */ /* 0x000fe200078e00ff */
[----:B------:R-:W-:Y:S02]  /*44d0*/  SHF.R.U32.HI R78, RZ, 0x10, R75 ;  /* 0x00000010ff4e7819 */ /* 0x000fe4000001164b */
[----:B------:R-:W-:Y:S02]  /*44e0*/  SHF.L.U32 R74, R74, 0x8, RZ ;  /* 0x000000084a4a7819 */ /* 0x000fe400000006ff */
[----:B------:R-:W-:Y:S01]  /*44f0*/  PRMT R75, R80, 0x654, R11 ;  /* 0x00000654504b7816 */ /* 0x000fe2000000000b */
[----:B------:R-:W-:Y:S01]  /*4500*/  IMAD.MOV.U32 R11, RZ, RZ, R13 ;  /* 0x000000ffff0b7224 */ /* 0x000fe200078e000d */
[----:B------:R-:W-:Y:S01]  /*4510*/  LOP3.LUT R79, R79, 0xff00, R74, 0xf8, !PT ;  /* 0x0000ff004f4f7812 */ /* 0x000fe200078ef84a */
[----:B------:R-:W-:Y:S01]  /*4520*/  IMAD.U32 R13, R82, 0x10000, RZ ;  /* 0x00010000520d7824 */ /* 0x000fe200078e00ff */
[----:B------:R-:W-:Y:S01]  /*4530*/  LOP3.LUT R72, R75, 0xff00, R72, 0xf8, !PT ;  /* 0x0000ff004b487812 */ /* 0x000fe200078ef848 */
[----:B------:R-:W-:Y:S01]  /*4540*/  IMAD.U32 R74, R78, 0x10000, RZ ;  /* 0x000100004e4a7824 */ /* 0x000fe200078e00ff */
[----:B------:R-:W-:-:S02]  /*4550*/  F2FP.F16.E4M3.UNPACK_B R75, R156.H1 ;  /* 0x0000009cff4b723e */ /* 0x000fc400030006ff */
        /* <DEDUP_REMOVED lines=8> */
[----:B------:R-:W-:Y:S02]  /*45e0*/  HADD2.F32 R80, -RZ, R75.H1_H1 ;  /* 0x3000004bff507230 */ /* 0x000fe40000004100 */
        /* <DEDUP_REMOVED lines=17> */
[--C-:B------:R-:W-:Y:S01]  /*4700*/  HADD2.F32 R79, -RZ, R74.reuse.H1_H1 ;  /* 0x3000004aff4f7230 */ /* 0x100fe20000004100 */
[----:B------:R-:W-:Y:S01]  /*4710*/  F2FP.F16.E4M3.UNPACK_B R84, R72.H1 ;  /* 0x00000048ff54723e */ /* 0x000fe200030006ff */
[----:B------:R-:W-:Y:S01]  /*4720*/  HADD2.F32 R78, -RZ, R74.H0_H0 ;  /* 0x2000004aff4e7230 */ /* 0x000fe20000004100 */
[----:B------:R-:W-:Y:S01]  /*4730*/  F2FP.SATFINITE.E4M3.F32.PACK_AB_MERGE_C R158, R85, R82, RZ ;  /* 0x00000052559e723e */ /* 0x000fe200048070ff */
[----:B------:R-:W-:-:S02]  /*4740*/  HADD2.F32 R74, -RZ, R73.H0_H0 ;  /* 0x20000049ff4a7230 */ /* 0x000fc40000004100 */
[CC--:B------:R-:W-:Y:S01]  /*4750*/  FMUL.FTZ R83, R79.reuse, R80.reuse ;  /* 0x000000504f537220 */ /* 0x0c0fe20000410000 */
[----:B------:R-:W-:Y:S02]  /*4760*/  HADD2.F32 R75, -RZ, R73.H1_H1 ;  /* 0x30000049ff4b7230 */ /* 0x000fe40000004100 */
[C---:B------:R-:W-:Y:S01]  /*4770*/  FMUL.FTZ R80, R78.reuse, R80 ;  /* 0x000000504e507220 */ /* 0x040fe20000410000 */
[--C-:B------:R-:W-:Y:S02]  /*4780*/  HADD2.F32 R73, -RZ, R155.reuse.H1_H1 ;  /* 0x3000009bff497230 */ /* 0x100fe40000004100 */
[----:B------:R-:W-:Y:S02]  /*4790*/  HADD2.F32 R156, -RZ, R156.H0_H0 ;  /* 0x2000009cff9c7230 */ /* 0x000fe40000004100 */
[----:B------:R-:W-:Y:S02]  /*47a0*/  HADD2.F32 R155, -RZ, R155.H0_H0 ;  /* 0x2000009bff9b7230 */ /* 0x000fe40000004100 */
[-C--:B------:R-:W-:Y:S01]  /*47b0*/  FFMA.FTZ R83, R78, R73.reuse, -R83 ;  /* 0x000000494e537223 */ /* 0x080fe20000010853 */
[----:B------:R-:W-:Y:S01]  /*47c0*/  FFMA.FTZ R80, R79, R73, R80 ;  /* 0x000000494f507223 */ /* 0x000fe20000010050 */
[CC--:B------:R-:W-:Y:S01]  /*47d0*/  FMUL.FTZ R81, R75.reuse, R156.reuse ;  /* 0x0000009c4b517220 */ /* 0x0c0fe20000410000 */
[-C--:B------:R-:W-:Y:S01]  /*47e0*/  F2FP.F16.E4M3.UNPACK_B R78, R15.reuse.H1 ;  /* 0x0000000fff4e723e */ /* 0x080fe200030006ff */
[C---:B------:R-:W-:Y:S01]  /*47f0*/  FMUL.FTZ R156, R74.reuse, R156 ;  /* 0x0000009c4a9c7220 */ /* 0x040fe20000410000 */
[----:B------:R-:W-:Y:S01]  /*4800*/  F2FP.F16.E4M3.UNPACK_B R15, R15 ;  /* 0x0000000fff0f723e */ /* 0x000fe200020006ff */
[----:B------:R-:W-:Y:S01]  /*4810*/  FFMA.FTZ R73, R74, R155, -R81 ;  /* 0x0000009b4a497223 */ /* 0x000fe20000010851 */
[----:B------:R-:W-:Y:S01]  /*4820*/  F2FP.SATFINITE.E4M3.F32.PACK_AB_MERGE_C R157, R80, R83, RZ ;  /* 0x00000053509d723e */ /* 0x000fe200048070ff */
[----:B------:R-:W-:Y:S01]  /*4830*/  FFMA.FTZ R74, R75, R155, R156 ;  /* 0x0000009b4b4a7223 */ /* 0x000fe2000001009c */
[--C-:B------:R-:W-:Y:S01]  /*4840*/  HADD2.F32 R79, -RZ, R78.reuse.H0_H0 ;  /* 0x2000004eff4f7230 */ /* 0x100fe20000004100 */
[-C--:B------:R-:W-:Y:S01]  /*4850*/  F2FP.F16.E4M3.UNPACK_B R81, R13.reuse.H1 ;  /* 0x0000000dff51723e */ /* 0x080fe200030006ff */
[----:B------:R-:W-:Y:S01]  /*4860*/  HADD2.F32 R78, -RZ, R78.H1_H1 ;  /* 0x3000004eff4e7230 */ /* 0x000fe20000004100 */
        /* <DEDUP_REMOVED lines=12> */
[-C--:B------:R-:W-:Y:S01]  /*4930*/  FMUL.FTZ R156, R72, R85.reuse ;  /* 0x00000055489c7220 */ /* 0x080fe20000410000 */
[----:B------:R-:W-:Y:S01]  /*4940*/  F2FP.F16.E4M3.UNPACK_B R14, R14 ;  /* 0x0000000eff0e723e */ /* 0x000fe200020006ff */
[----:B------:R-:W-:Y:S01]  /*4950*/  FMUL.FTZ R85, R75, R85 ;  /* 0x000000554b557220 */ /* 0x000fe20000410000 */
[----:B------:R-:W-:-:S02]  /*4960*/  HADD2.F32 R84, -RZ, R84.H0_H0 ;  /* 0x20000054ff547230 */ /* 0x000fc40000004100 */
[-C--:B------:R-:W-:Y:S01]  /*4970*/  FFMA.FTZ R156, R75, R13.reuse, -R156 ;  /* 0x0000000d4b9c7223 */ /* 0x080fe2000001089c */
[----:B------:R-:W-:Y:S02]  /*4980*/  HADD2.F32 R83, -RZ, R83.H0_H0 ;  /* 0x20000053ff537230 */ /* 0x000fe40000004100 */
        /* <DEDUP_REMOVED lines=11> */
[-C--:B------:R-:W-:Y:S01]  /*4a40*/  FMUL.FTZ R78, R14, R83.reuse ;  /* 0x000000530e4e7220 */ /* 0x080fe20000410000 */
[C---:B------:R-:W-:Y:S01]  /*4a50*/  FMUL.FTZ R84, R72.reuse, R84 ;  /* 0x0000005448547220 */ /* 0x040fe20000410000 */
[C---:B------:R-:W-:Y:S01]  /*4a60*/  FMUL.FTZ R83, R13.reuse, R83 ;  /* 0x000000530d537220 */ /* 0x040fe20000410000 */
[-C--:B------:R-:W-:Y:S01]  /*4a70*/  FFMA.FTZ R75, R72, R81.reuse, -R75 ;  /* 0x00000051484b7223 */ /* 0x080fe2000001084b */
[-C--:B------:R-:W-:Y:S01]  /*4a80*/  FFMA.FTZ R78, R13, R80.reuse, -R78 ;  /* 0x000000500d4e7223 */ /* 0x080fe2000001084e */
[----:B------:R-:W-:Y:S01]  /*4a90*/  FFMA.FTZ R84, R15, R81, R84 ;  /* 0x000000510f547223 */ /* 0x000fe20000010054 */
[----:B------:R-:W-:Y:S01]  /*4aa0*/  FFMA.FTZ R83, R14, R80, R83 ;  /* 0x000000500e537223 */ /* 0x000fe20000010053 */
[----:B------:R-:W-:-:S02]  /*4ab0*/  F2FP.SATFINITE.E4M3.F32.PACK_AB_MERGE_C R13, R12, R11, R158 ;  /* 0x0000000b0c0d723e */ /* 0x000fc4000480709e */
[----:B------:R-:W-:Y:S02]  /*4ac0*/  F2FP.SATFINITE.E4M3.F32.PACK_AB_MERGE_C R12, R74, R73, R157 ;  /* 0x000000494a0c723e */ /* 0x000fe4000480709d */
[----:B------:R-:W-:Y:S02]  /*4ad0*/  F2FP.SATFINITE.E4M3.F32.PACK_AB_MERGE_C R14, R83, R78, R85 ;  /* 0x0000004e530e723e */ /* 0x000fe40004807055 */
[----:B------:R-:W-:-:S07]  /*4ae0*/  F2FP.SATFINITE.E4M3.F32.PACK_AB_MERGE_C R15, R84, R75, R79 ;  /* 0x0000004b540f723e */ /* 0x000fce000480704f */
.L_x_4094:
[----:B------:R-:W-:Y:S05]  /*4af0*/  BSYNC B3 ;  /* 0x0000000000037941 */ /* 0x000fea0003800000 */
.L_x_4093:
[----:B---3--:R0:W-:Y:S02]  /*4b00*/  ST.E.128 desc[UR50][R76.64], R12 ;  /* 0x0000000c4c007985 */ /* 0x0081e4000c101d32 */
.L_x_4092:
[----:B------:R-:W-:Y:S05]  /*4b10*/  BSYNC B2 ;  /* 0x0000000000027941 */ /* 0x000fea0003800000 */
.L_x_4091:
[----:B------:R-:W-:Y:S01]  /*4b20*/  ISETP.NE.AND P3, PT, R31, RZ, PT ;  /* 0x000000ff1f00720c */ /* 0x000fe20003f65270 */
[----:B------:R-:W-:-:S12]  /*4b30*/  BSSY B2, `(.L_x_4095) ;  /* 0x0000078000027945 */ /* 0x000fd80003800000 */
[----:B------:R-:W-:Y:S05]  /*4b40*/  @!P3 BRA `(.L_x_4096) ;  /* 0x0000000400d8b947 */ /* 0x000fea0003800000 */
[----:B0-----:R-:W3:Y:S04]  /*4b50*/  LDL R12, [R1+0xc] ;  /* 0x00000c00010c7983 */ /* 0x001ee80000100800 */
[----:B------:R-:W5:Y:S01]  /*4b60*/  LDL R11, [R1+0x24] ;  /* 0x00002400010b7983 */ /* 0x000f620000100800 */
[----:B----4-:R-:W-:Y:S01]  /*4b70*/  IADD3 R72, P3, R23, R145, RZ ;  /* 0x0000009117487210 */ /* 0x010fe20007f7e0ff */
[----:B------:R-:W-:Y:S03]  /*4b80*/  BSSY B3, `(.L_x_4097) ;  /* 0x0000071000037945 */ /* 0x000fe60003800000 */
[----:B---3--:R-:W-:Y:S02]  /*4b90*/  IADD3.X R73, R143, R12, RZ, P3, !PT ;  /* 0x0000000c8f497210 */ /* 0x008fe40001ffe4ff */
[----:B------:R0:W3:Y:S01]  /*4ba0*/  LDS.128 R12, [R89+0x26a00] ;  /* 0x026a0000590c7984 */ /* 0x0000e20000000c00 */
[----:B-----5:R-:W-:-:S13]  /*4bb0*/  ISETP.GE.AND P3, PT, R11, R116, PT ;  /* 0x000000740b00720c */ /* 0x020fda0003f66270 */
[----:B0-----:R-:W-:Y:S05]  /*4bc0*/  @P3 BRA `(.L_x_4098) ;  /* 0x0000000400b03947 */ /* 0x001fea0003800000 */
[--C-:B------:R-:W-:Y:S02]  /*4bd0*/  SHF.R.U32.HI R70, RZ, 0x8, R69.reuse ;  /* 0x00000008ff467819 */ /* 0x100fe40000011645 */
[----:B------:R-:W-:Y:S02]  /*4be0*/  SHF.R.U32.HI R78, RZ, 0x18, R69 ;  /* 0x00000018ff4e7819 */ /* 0x000fe40000011645 */
[----:B------:R-:W-:Y:S01]  /*4bf0*/  LOP3.LUT R11, R69, 0xff, RZ, 0xc0, !PT ;  /* 0x000000ff450b7812 */ /* 0x000fe200078ec0ff */
[----:B------:R-:W-:Y:S01]  /*4c00*/  IMAD.SHL.U32 R70, R70, 0x100, RZ ;  /* 0x0000010046467824 */ /* 0x000fe200078e00ff */
[--C-:B------:R-:W-:Y:S02]  /*4c10*/  SHF.R.U32.HI R74, RZ, 0x8, R71.reuse ;  /* 0x00000008ff4a7819 */ /* 0x100fe40000011647 */
[----:B------:R-:W-:Y:S02]  /*4c20*/  SHF.R.U32.HI R77, RZ, 0x18, R71 ;  /* 0x00000018ff4d7819 */ /* 0x000fe40000011647 */
[----:B------:R-:W-:Y:S01]  /*4c30*/  LOP3.LUT R68, R71, 0xff, RZ, 0xc0, !PT ;  /* 0x000000ff47447812 */ /* 0x000fe200078ec0ff */
[----:B------:R-:W-:Y:S01]  /*4c40*/  IMAD.SHL.U32 R74, R74, 0x100, RZ ;  /* 0x000001004a4a7824 */ /* 0x000fe200078e00ff */
[----:B------:R-:W-:-:S02]  /*4c50*/  SHF.R.U32.HI R76, RZ, 0x10, R69 ;  /* 0x00000010ff4c7819 */ /* 0x000fc40000011645 */
[----:B------:R-:W-:Y:S02]  /*4c60*/  SHF.R.U32.HI R75, RZ, 0x10, R71 ;  /* 0x00000010ff4b7819 */ /* 0x000fe40000011647 */
[----:B------:R-:W-:Y:S01]  /*4c70*/  PRMT R69, R78, 0x654, R11 ;  /* 0x000006544e457816 */ /* 0x000fe2000000000b */
[----:B---3--:R-:W-:Y:S01]  /*4c80*/  IMAD.MOV.U32 R11, RZ, RZ, R13 ;  /* 0x000000ffff0b7224 */ /* 0x008fe200078e000d */
[----:B------:R-:W-:Y:S01]  /*4c90*/  PRMT R71, R77, 0x654, R68 ;  /* 0x000006544d477816 */ /* 0x000fe20000000044 */
[----:B------:R-:W-:Y:S01]  /*4ca0*/  IMAD.MOV.U32 R68, RZ, RZ, R12 ;  /* 0x000000ffff447224 */ /* 0x000fe200078e000c */
[----:B------:R-:W-:Y:S01]  /*4cb0*/  LOP3.LUT R13, R69, 0xff00, R70, 0xf8, !PT ;  /* 0x0000ff00450d7812 */ /* 0x000fe200078ef846 */
[----:B------:R-:W-:Y:S01]  /*4cc0*/  IMAD.U32 R69, R75, 0x10000, RZ ;  /* 0x000100004b457824 */ /* 0x000fe200078e00ff */
[----:B------:R-:W-:Y:S02]  /*4cd0*/  LOP3.LUT R74, R71, 0xff00, R74, 0xf8, !PT ;  /* 0x0000ff00474a7812 */ /* 0x000fe400078ef84a */
[----:B------:R-:W-:-:S02]  /*4ce0*/  F2FP.F16.E4M3.UNPACK_B R71, R154.H1 ;  /* 0x0000009aff47723e */ /* 0x000fc400030006ff */
[----:B------:R-:W-:Y:S02]  /*4cf0*/  F2FP.F16.E4M3.UNPACK_B R12, R11 ;  /* 0x0000000bff0c723e */ /* 0x000fe400020006ff */
[----:B------:R-:W-:Y:S01]  /*4d00*/  LOP3.LUT R78, R74, 0xff0000, R69, 0xf8, !PT ;  /* 0x00ff00004a4e7812 */ /* 0x000fe200078ef845 */
[--C-:B------:R-:W-:Y:S01]  /*4d10*/  HADD2.F32 R77, -RZ, R71.reuse.H1_H1 ;  /* 0x30000047ff4d7230 */ /* 0x100fe20000004100 */
[----:B------:R-:W-:Y:S01]  /*4d20*/  SHF.L.U32 R70, R76, 0x10, RZ ;  /* 0x000000104c467819 */ /* 0x000fe200000006ff */
[----:B------:R-:W-:Y:S01]  /*4d30*/  HADD2.F32 R76, -RZ, R71.H0_H0 ;  /* 0x20000047ff4c7230 */ /* 0x000fe20000004100 */
[----:B------:R-:W-:Y:S01]  /*4d40*/  F2FP.F16.E4M3.UNPACK_B R74, R153.H1 ;  /* 0x00000099ff4a723e */ /* 0x000fe200030006ff */
[--C-:B------:R-:W-:Y:S01]  /*4d50*/  HADD2.F32 R69, -RZ, R12.reuse.H1_H1 ;  /* 0x3000000cff457230 */ /* 0x100fe20000004100 */
[----:B------:R-:W-:Y:S01]  /*4d60*/  F2FP.F16.E4M3.UNPACK_B R11, R11.H1 ;  /* 0x0000000bff0b723e */ /* 0x000fe200030006ff */
[----:B------:R-:W-:Y:S01]  /*4d70*/  HADD2.F32 R12, -RZ, R12.H0_H0 ;  /* 0x2000000cff0c7230 */ /* 0x000fe20000004100 */
[----:B------:R-:W-:Y:S01]  /*4d80*/  LOP3.LUT R13, R13, 0xff0000, R70, 0xf8, !PT ;  /* 0x00ff00000d0d7812 */ /* 0x000fe200078ef846 */
[----:B------:R-:W-:-:S02]  /*4d90*/  HADD2.F32 R75, -RZ, R74.H0_H0 ;  /* 0x2000004aff4b7230 */ /* 0x000fc40000004100 */
[CC--:B------:R-:W-:Y:S01]  /*4da0*/  FMUL.FTZ R79, R69.reuse, R76.reuse ;  /* 0x0000004c454f7220 */ /* 0x0c0fe20000410000 */
[--C-:B------:R-:W-:Y:S02]  /*4db0*/  HADD2.F32 R71, -RZ, R11.reuse.H1_H1 ;  /* 0x3000000bff477230 */ /* 0x100fe40000004100 */
[C---:B------:R-:W-:Y:S01]  /*4dc0*/  FMUL.FTZ R76, R12.reuse, R76 ;  /* 0x0000004c0c4c7220 */ /* 0x040fe20000410000 */
[----:B------:R-:W-:Y:S02]  /*4dd0*/  HADD2.F32 R70, -RZ, R11.H0_H0 ;  /* 0x2000000bff467230 */ /* 0x000fe40000004100 */
[-C--:B------:R-:W-:Y:S01]  /*4de0*/  FFMA.FTZ R11, R12, R75.reuse, -R79 ;  /* 0x0000004b0c0b7223 */ /* 0x080fe2000001084f */
[----:B------:R-:W-:Y:S02]  /*4df0*/  HADD2.F32 R74, -RZ, R74.H1_H1 ;  /* 0x3000004aff4a7230 */ /* 0x000fe40000004100 */
[----:B------:R-:W-:Y:S01]  /*4e00*/  FFMA.FTZ R12, R69, R75, R76 ;  /* 0x0000004b450c7223 */ /* 0x000fe2000001004c */
[-C--:B------:R-:W-:Y:S01]  /*4e10*/  FMUL.FTZ R79, R71, R77.reuse ;  /* 0x0000004d474f7220 */ /* 0x080fe20000410000 */
[----:B------:R-:W-:Y:S01]  /*4e20*/  FMUL.FTZ R80, R70, R77 ;  /* 0x0000004d46507220 */ /* 0x000fe20000410000 */
[----:B------:R-:W-:-:S02]  /*4e30*/  F2FP.F16.E4M3.UNPACK_B R154, R154 ;  /* 0x0000009aff9a723e */ /* 0x000fc400020006ff */
[----:B------:R-:W-:Y:S01]  /*4e40*/  F2FP.F16.E4M3.UNPACK_B R69, R68.H1 ;  /* 0x00000044ff45723e */ /* 0x000fe200030006ff */
[-C--:B------:R-:W-:Y:S01]  /*4e50*/  FFMA.FTZ R79, R70, R74.reuse, -R79 ;  /* 0x0000004a464f7223 */ /* 0x080fe2000001084f */
[----:B------:R-:W-:Y:S01]  /*4e60*/  FFMA.FTZ R84, R71, R74, R80 ;  /* 0x0000004a47547223 */ /* 0x000fe20000010050 */
[----:B------:R-:W-:Y:S01]  /*4e70*/  F2FP.F16.E4M3.UNPACK_B R68, R68 ;  /* 0x00000044ff44723e */ /* 0x000fe200020006ff */
[----:B------:R-:W-:Y:S01]  /*4e80*/  HADD2.F32 R75, -RZ, R154.H1_H1 ;  /* 0x3000009aff4b7230 */ /* 0x000fe20000004100 */
[----:B------:R-:W-:Y:S01]  /*4e90*/  F2FP.F16.E4M3.UNPACK_B R153, R153 ;  /* 0x00000099ff99723e */ /* 0x000fe200020006ff */
[--C-:B------:R-:W-:Y:S02]  /*4ea0*/  HADD2.F32 R70, -RZ, R69.reuse.H0_H0 ;  /* 0x20000045ff467230 */ /* 0x100fe40000004100 */
[----:B------:R-:W-:Y:S02]  /*4eb0*/  HADD2.F32 R71, -RZ, R69.H1_H1 ;  /* 0x30000045ff477230 */ /* 0x000fe40000004100 */
[----:B------:R-:W-:-:S02]  /*4ec0*/  HADD2.F32 R69, -RZ, R68.H0_H0 ;  /* 0x20000044ff457230 */ /* 0x000fc40000004100 */
[CC--:B------:R-:W-:Y:S01]  /*4ed0*/  FMUL.FTZ R80, R70.reuse, R75.reuse ;  /* 0x0000004b46507220 */ /* 0x0c0fe20000410000 */
[--C-:B------:R-:W-:Y:S02]  /*4ee0*/  HADD2.F32 R74, -RZ, R153.reuse.H1_H1 ;  /* 0x30000099ff4a7230 */ /* 0x100fe40000004100 */
[C---:B------:R-:W-:Y:S01]  /*4ef0*/  FMUL.FTZ R77, R71.reuse, R75 ;  /* 0x0000004b474d7220 */ /* 0x040fe20000410000 */
[----:B------:R-:W-:Y:S02]  /*4f00*/  HADD2.F32 R154, -RZ, R154.H0_H0 ;  /* 0x2000009aff9a7230 */ /* 0x000fe40000004100 */
[----:B------:R-:W-:Y:S02]  /*4f10*/  HADD2.F32 R68, -RZ, R68.H1_H1 ;  /* 0x30000044ff447230 */ /* 0x000fe40000004100 */
[-C--:B------:R-:W-:Y:S01]  /*4f20*/  FFMA.FTZ R77, R70, R74.reuse, -R77 ;  /* 0x0000004a464d7223 */ /* 0x080fe2000001084d */
[----:B------:R-:W-:Y:S02]  /*4f30*/  HADD2.F32 R153, -RZ, R153.H0_H0 ;  /* 0x20000099ff997230 */ /* 0x000fe40000004100 */
[----:B------:R-:W-:Y:S01]  /*4f40*/  FFMA.FTZ R80, R71, R74, R80 ;  /* 0x0000004a47507223 */ /* 0x000fe20000010050 */
[-C--:B------:R-:W-:Y:S01]  /*4f50*/  FMUL.FTZ R75, R69, R154.reuse ;  /* 0x0000009a454b7220 */ /* 0x080fe20000410000 */
[----:B------:R-:W-:Y:S01]  /*4f60*/  FMUL.FTZ R76, R68, R154 ;  /* 0x0000009a444c7220 */ /* 0x000fe20000410000 */
[----:B------:R-:W-:-:S02]  /*4f70*/  F2FP.F16.E4M3.UNPACK_B R74, R13 ;  /* 0x0000000dff4a723e */ /* 0x000fc400020006ff */
[----:B------:R-:W-:Y:S01]  /*4f80*/  F2FP.SATFINITE.E4M3.F32.PACK_AB_MERGE_C R85, R80, R77, RZ ;  /* 0x0000004d5055723e */ /* 0x000fe200048070ff */
[----:B------:R-:W-:Y:S01]  /*4f90*/  FFMA.FTZ R81, R69, R153, -R76 ;  /* 0x0000009945517223 */ /* 0x000fe2000001084c */
[----:B------:R-:W-:Y:S01]  /*4fa0*/  F2FP.F16.E4M3.UNPACK_B R69, R15.H1 ;  /* 0x0000000fff45723e */ /* 0x000fe200030006ff */
[----:B------:R-:W-:Y:S01]  /*4fb0*/  FFMA.FTZ R82, R68, R153, R75 ;  /* 0x0000009944527223 */ /* 0x000fe2000001004b */
[----:B------:R-:W-:Y:S02]  /*4fc0*/  F2FP.F16.E4M3.UNPACK_B R77, R78.H1 ;  /* 0x0000004eff4d723e */ /* 0x000fe400030006ff */
[----:B------:R-:W-:Y:S01]  /*4fd0*/  F2FP.F16.E4M3.UNPACK_B R75, R13.H1 ;  /* 0x0000000dff4b723e */ /* 0x000fe200030006ff */
[----:B------:R-:W-:Y:S01]  /*4fe0*/  HADD2.F32 R71, -RZ, R69.H1_H1 ;  /* 0x30000045ff477230 */ /* 0x000fe20000004100 */
[----:B------:R-:W-:Y:S01]  /*4ff0*/  F2FP.F16.E4M3.UNPACK_B R68, R14.H1 ;  /* 0x0000000eff44723e */ /* 0x000fe200030006ff */
[----:B------:R-:W-:Y:S01]  /*5000*/  HADD2.F32 R80, -RZ, R77.H1_H1 ;  /* 0x3000004dff507230 */ /* 0x000fe20000004100 */
[----:B------:R-:W-:Y:S01]  /*5010*/  F2FP.F16.E4M3.UNPACK_B R78, R78 ;  /* 0x0000004eff4e723e */ /* 0x000fe200020006ff */
[----:B------:R-:W-:Y:S01]  /*5020*/  HADD2.F32 R70, -RZ, R69.H0_H0 ;  /* 0x20000045ff467230 */ /* 0x000fe20000004100 */
[----:B------:R-:W-:Y:S01]  /*5030*/  F2FP.SATFINITE.E4M3.F32.PACK_AB_MERGE_C R153, R84, R79, RZ ;  /* 0x0000004f5499723e */ /* 0x000fe200048070ff */
[----:B------:R-:W-:-:S02]  /*5040*/  HADD2.F32 R76, -RZ, R75.H1_H1 ;  /* 0x3000004bff4c7230 */ /* 0x000fc40000004100 */
[-C--:B------:R-:W-:Y:S01]  /*5050*/  FMUL.FTZ R13, R71, R80.reuse ;  /* 0x00000050470d7220 */ /* 0x080fe20000410000 */
[----:B------:R-:W-:Y:S02]  /*5060*/  HADD2.F32 R69, -RZ, R68.H1_H1 ;  /* 0x30000044ff457230 */ /* 0x000fe40000004100 */
        /* <DEDUP_REMOVED lines=8> */
[C---:B------:R-:W-:Y:S01]  /*50f0*/  FMUL.FTZ R70, R68.reuse, R79 ;  /* 0x0000004f44467220 */ /* 0x040fe20000410000 */
[----:B------:R-:W-:Y:S01]  /*5100*/  FFMA.FTZ R79, R71, R76, R80 ;  /* 0x0000004c474f7223 */ /* 0x000fe20000010050 */
[----:B------:R-:W-:Y:S01]  /*5110*/  FFMA.FTZ R83, R68, R13, -R83 ;  /* 0x0000000d44537223 */ /* 0x000fe20000010853 */
[----:B------:R-:W-:-:S02]  /*5120*/  HADD2.F32 R68, -RZ, R15.H0_H0 ;  /* 0x2000000fff447230 */ /* 0x000fc40000004100 */
[----:B------:R-:W-:Y:S01]  /*5130*/  FFMA.FTZ R76, R69, R13, R70 ;  /* 0x0000000d454c7223 */ /* 0x000fe20000010046 */
[--C-:B------:R-:W-:Y:S01]  /*5140*/  HADD2.F32 R13, -RZ, R14.reuse.H0_H0 ;  /* 0x2000000eff0d7230 */ /* 0x100fe20000004100 */
[----:B------:R-:W-:Y:S01]  /*5150*/  F2FP.SATFINITE.E4M3.F32.PACK_AB_MERGE_C R79, R79, R84, RZ ;  /* 0x000000544f4f723e */ /* 0x000fe200048070ff */
[----:B------:R-:W-:Y:S02]  /*5160*/  HADD2.F32 R15, -RZ, R15.H1_H1 ;  /* 0x3000000fff0f7230 */ /* 0x000fe40000004100 */
[----:B------:R-:W-:Y:S01]  /*5170*/  HADD2.F32 R77, -RZ, R77.H0_H0 ;  /* 0x2000004dff4d7230 */ /* 0x000fe20000004100 */
[----:B------:R-:W-:Y:S01]  /*5180*/  F2FP.SATFINITE.E4M3.F32.PACK_AB_MERGE_C R76, R76, R83, RZ ;  /* 0x000000534c4c723e */ /* 0x000fe200048070ff */
[----:B------:R-:W-:Y:S02]  /*5190*/  HADD2.F32 R14, -RZ, R14.H1_H1 ;  /* 0x3000000eff0e7230 */ /* 0x000fe40000004100 */
[----:B------:R-:W-:Y:S02]  /*51a0*/  HADD2.F32 R78, -RZ, R78.H0_H0 ;  /* 0x2000004eff4e7230 */ /* 0x000fe40000004100 */
[----:B------:R-:W-:Y:S01]  /*51b0*/  FMUL.FTZ R71, R15, R77 ;  /* 0x0000004d0f477220 */ /* 0x000fe20000410000 */
[----:B------:R-:W-:-:S02]  /*51c0*/  HADD2.F32 R75, -RZ, R75.H0_H0 ;  /* 0x2000004bff4b7230 */ /* 0x000fc40000004100 */
        /* <DEDUP_REMOVED lines=10> */
[----:B------:R-:W-:Y:S02]  /*5270*/  F2FP.SATFINITE.E4M3.F32.PACK_AB_MERGE_C R14, R69, R70, R76 ;  /* 0x00000046450e723e */ /* 0x000fe4000480704c */
[----:B------:R-:W-:-:S07]  /*5280*/  F2FP.SATFINITE.E4M3.F32.PACK_AB_MERGE_C R15, R80, R71, R79 ;  /* 0x00000047500f723e */ /* 0x000fce000480704f */
.L_x_4098:
[----:B------:R-:W-:Y:S05]  /*5290*/  BSYNC B3 ;  /* 0x0000000000037941 */ /* 0x000fea0003800000 */
.L_x_4097:
[----:B---3--:R0:W-:Y:S02]  /*52a0*/  ST.E.128 desc[UR50][R72.64], R12 ;  /* 0x0000000c48007985 */ /* 0x0081e4000c101d32 */
.L_x_4096:
[----:B------:R-:W-:Y:S05]  /*52b0*/  BSYNC B2 ;  /* 0x0000000000027941 */ /* 0x000fea0003800000 */
.L_x_4095:
[----:B------:R-:W-:Y:S01]  /*52c0*/  ISETP.NE.AND P3, PT, R32, RZ, PT ;  /* 0x000000ff2000720c */ /* 0x000fe20003f65270 */
[----:B------:R-:W-:-:S12]  /*52d0*/  BSSY B2, `(.L_x_4099) ;  /* 0x0000077000027945 */ /* 0x000fd80003800000 */
[----:B------:R-:W-:Y:S05]  /*52e0*/  @!P3 BRA `(.L_x_4100) ;  /* 0x0000000400d4b947 */ /* 0x000fea0003800000 */
[----:B0-----:R-:W3:Y:S04]  /*52f0*/  LDL R12, [R1+0x8] ;  /* 0x00000800010c7983 */ /* 0x001ee80000100800 */
[----:B------:R-:W5:Y:S01]  /*5300*/  LDL R11, [R1+0x1c] ;  /* 0x00001c00010b7983 */ /* 0x000f620000100800 */
[----:B----4-:R-:W-:Y:S01]  /*5310*/  IADD3 R68, P3, R22, R145, RZ ;  /* 0x0000009116447210 */ /* 0x010fe20007f7e0ff */
[----:B------:R-:W-:Y:S04]  /*5320*/  BSSY B3, `(.L_x_4101) ;  /* 0x0000070000037945 */ /* 0x000fe80003800000 */
[----:B---3--:R-:W-:-:S02]  /*5330*/  IMAD.X R69, R143, 0x1, R12, P3 ;  /* 0x000000018f457824 */ /* 0x008fc400018e060c */
[----:B------:R0:W3:Y:S01]  /*5340*/  LDS.128 R12, [R88+0x29200] ;  /* 0x02920000580c7984 */ /* 0x0000e20000000c00 */
[----:B-----5:R-:W-:-:S13]  /*5350*/  ISETP.GE.AND P3, PT, R11, R116, PT ;  /* 0x000000740b00720c */ /* 0x020fda0003f66270 */
[----:B0-----:R-:W-:Y:S05]  /*5360*/  @P3 BRA `(.L_x_4102) ;  /* 0x0000000400ac3947 */ /* 0x001fea0003800000 */
        /* <DEDUP_REMOVED lines=14> */
[----:B---3--:R-:W-:Y:S01]  /*5450*/  MOV R64, R12 ;  /* 0x0000000c00407202 */ /* 0x008fe20000000f00 */
[----:B------:R-:W-:Y:S01]  /*5460*/  IMAD.U32 R12, R74, 0x10000, RZ ;  /* 0x000100004a0c7824 */ /* 0x000fe200078e00ff */
[----:B------:R-:W-:-:S02]  /*5470*/  LOP3.LUT R71, R70, 0xff00, R67, 0xf8, !PT ;  /* 0x0000ff0046477812 */ /* 0x000fc400078ef843 */
        /* <DEDUP_REMOVED lines=45> */
[----:B------:R-:W-:Y:S01]  /*5750*/  F2FP.SATFINITE.E4M3.F32.PACK_AB_MERGE_C R80, R75, R74, RZ ;  /* 0x0000004a4b50723e */ /* 0x000fe200048070ff */
[----:B------:R-:W-:Y:S01]  /*5760*/  HADD2.F32 R66, -RZ, R64.H1_H1 ;  /* 0x30000040ff427230 */ /* 0x000fe20000004100 */
        /* <DEDUP_REMOVED lines=43> */
.L_x_4102:
[----:B------:R-:W-:Y:S05]  /*5a20*/  BSYNC B3 ;  /* 0x0000000000037941 */ /* 0x000fea0003800000 */
.L_x_4101:
[----:B---3--:R0:W-:Y:S02]  /*5a30*/  ST.E.128 desc[UR50][R68.64], R12 ;  /* 0x0000000c44007985 */ /* 0x0081e4000c101d32 */
.L_x_4100:
[----:B------:R-:W-:Y:S05]  /*5a40*/  BSYNC B2 ;  /* 0x0000000000027941 */ /* 0x000fea0003800000 */
.L_x_4099:
[----:B------:R-:W-:-:S13]  /*5a50*/  ISETP.NE.AND P3, PT, R33, RZ, PT ;  /* 0x000000ff2100720c */ /* 0x000fda0003f65270 */
        /* <DEDUP_REMOVED lines=11> */
[--C-:B------:R-:W-:Y:S02]  /*5b10*/  SHF.R.U32.HI R62, RZ, 0x8, R61.reuse ;  /* 0x00000008ff3e7819 */ /* 0x100fe4000001163d */
[----:B------:R-:W-:Y:S02]  /*5b20*/  SHF.R.U32.HI R68, RZ, 0x10, R61 ;  /* 0x00000010ff447819 */ /* 0x000fe4000001163d */
[----:B------:R-:W-:Y:S01]  /*5b30*/  SHF.R.U32.HI R61, RZ, 0x18, R63 ;  /* 0x00000018ff3d7819 */ /* 0x000fe2000001163f */
[----:B------:R-:W-:Y:S01]  /*5b40*/  IMAD.SHL.U32 R62, R62, 0x100, RZ ;  /* 0x000001003e3e7824 */ /* 0x000fe200078e00ff */
[----:B------:R-:W-:-:S02]  /*5b50*/  LOP3.LUT R60, R63, 0xff, RZ, 0xc0, !PT ;  /* 0x000000ff3f3c7812 */ /* 0x000fc400078ec0ff */
[--C-:B------:R-:W-:Y:S02]  /*5b60*/  SHF.R.U32.HI R66, RZ, 0x8, R63.reuse ;  /* 0x00000008ff427819 */ /* 0x100fe4000001163f */
[----:B------:R-:W-:Y:S01]  /*5b70*/  PRMT R61, R61, 0x654, R60 ;  /* 0x000006543d3d7816 */ /* 0x000fe2000000003c */
[----:B---3--:R-:W-:Y:S01]  /*5b80*/  IMAD.MOV.U32 R60, RZ, RZ, R12 ;  /* 0x000000ffff3c7224 */ /* 0x008fe200078e000c */
[----:B------:R-:W-:Y:S02]  /*5b90*/  SHF.L.U32 R66, R66, 0x8, RZ ;  /* 0x0000000842427819 */ /* 0x000fe400000006ff */
[----:B------:R-:W-:Y:S02]  /*5ba0*/  SHF.R.U32.HI R67, RZ, 0x10, R63 ;  /* 0x00000010ff437819 */ /* 0x000fe4000001163f */
[----:B------:R-:W-:Y:S02]  /*5bb0*/  PRMT R11, R70, 0x654, R11 ;  /* 0x00000654460b7816 */ /* 0x000fe4000000000b */
[----:B------:R-:W-:Y:S01]  /*5bc0*/  LOP3.LUT R12, R61, 0xff00, R66, 0xf8, !PT ;  /* 0x0000ff003d0c7812 */ /* 0x000fe200078ef842 */
[----:B------:R-:W-:Y:S01]  /*5bd0*/  IMAD.U32 R61, R68, 0x10000, RZ ;  /* 0x00010000443d7824 */ /* 0x000fe200078e00ff */
[----:B------:R-:W-:Y:S01]  /*5be0*/  LOP3.LUT R62, R11, 0xff00, R62, 0xf8, !PT ;  /* 0x0000ff000b3e7812 */ /* 0x000fe200078ef83e */
[----:B------:R-:W-:Y:S01]  /*5bf0*/  IMAD.U32 R67, R67, 0x10000, RZ ;  /* 0x0001000043437824 */ /* 0x000fe200078e00ff */
[----:B------:R-:W-:-:S02]  /*5c00*/  F2FP.F16.E4M3.UNPACK_B R63, R151.H1 ;  /* 0x00000097ff3f723e */ /* 0x000fc400030006ff */
[-C--:B------:R-:W-:Y:S02]  /*5c10*/  F2FP.F16.E4M3.UNPACK_B R11, R13.reuse ;  /* 0x0000000dff0b723e */ /* 0x080fe400020006ff */
        /* <DEDUP_REMOVED lines=30> */
[----:B------:R-:W-:Y:S02]  /*5e00*/  HADD2.F32 R60, -RZ, R60.H1_H1 ;  /* 0x3000003cff3c7230 */ /* 0x000fe40000004100 */
[-C--:B------:R-:W-:Y:S01]  /*5e10*/  FMUL.FTZ R70, R62, R67.reuse ;  /* 0x000000433e467220 */ /* 0x080fe20000410000 */
[--C-:B------:R-:W-:Y:S02]  /*5e20*/  HADD2.F32 R63, -RZ, R146.reuse.H1_H1 ;  /* 0x30000092ff3f7230 */ /* 0x100fe40000004100 */
        /* <DEDUP_REMOVED lines=55> */
.L_x_4104:
[----:B------:R-:W-:Y:S05]  /*61a0*/  BSYNC B2 ;  /* 0x0000000000027941 */ /* 0x000fea0003800000 */
.L_x_4103:
[----:B---3--:R0:W-:Y:S02]  /*61b0*/  ST.E.128 desc[UR50][R64.64], R12 ;  /* 0x0000000c40007985 */ /* 0x0081e4000c101d32 */
.L_x_4082:
[----:B------:R-:W-:Y:S05]  /*61c0*/  BSYNC B1 ;  /* 0x0000000000017941 */ /* 0x000fea0003800000 */
.L_x_4081:
[----:B------:R-:W-:-:S03]  /*61d0*/  UMOV UR4, 0xffffffff ;  /* 0xffffffff00047882 */ /* 0x000fc60000000000 */
[----:B------:R-:W-:Y:S05]  /*61e0*/  BRA.DIV UR4, `(.L_x_4105) ;  /* 0x00000272045c7947 */ /* 0x000fea000b800000 */
[----:B--2---:R-:W2:Y:S04]  /*61f0*/  SHFL.IDX PT, R119, R119, 0x1, 0x1e1f ;  /* 0x003e1f0077777f89 */ /* 0x004ea800000e0000 */
[----:B------:R0:W0:Y:S02]  /*6200*/  SHFL.IDX PT, R63, R120, 0x1, 0x1e1f ;  /* 0x003e1f00783f7f89 */ /* 0x00002400000e0000 */
.L_x_4413:
[----:B------:R-:W-:Y:S05]  /*6210*/  @P4 BRA `(.L_x_4106) ;  /* 0x0000009c007c4947 */ /* 0x000fea0003800000 */
[----:B------:R-:W-:Y:S01]  /*6220*/  ISETP.NE.AND P3, PT, R28, RZ, PT ;  /* 0x000000ff1c00720c */ /* 0x000fe20003f65270 */
[----:B------:R-:W-:-:S12]  /*6230*/  BSSY B1, `(.L_x_4107) ;  /* 0x0000074000017945 */ /* 0x000fd80003800000 */
[----:B------:R-:W-:Y:S05]  /*6240*/  @!P3 BRA `(.L_x_4108) ;  /* 0x0000000400c8b947 */ /* 0x000fea0003800000 */
[----:B0-----:R0:W0:Y:S01]  /*6250*/  LDS.128 R12, [R88+0x26200] ;  /* 0x02620000580c7984 */ /* 0x0010220000000c00 */
[----:B------:R-:W-:Y:S01]  /*6260*/  IADD3 R60, P3, R16, R63, RZ ;  /* 0x0000003f103c7210 */ /* 0x000fe20007f7e0ff */
[----:B------:R-:W-:Y:S04]  /*6270*/  BSSY B2, `(.L_x_4109) ;  /* 0x000006e000027945 */ /* 0x000fe80003800000 */
[----:B--2---:R-:W-:Y:S01]  /*6280*/  IMAD.X R61, R119, 0x1, R17, P3 ;  /* 0x00000001773d7824 */ /* 0x004fe200018e0611 */
[----:B------:R-:W-:-:S13]  /*6290*/  ISETP.GE.AND P3, PT, R228, R116, PT ;  /* 0x00000074e400720c */ /* 0x000fda0003f66270 */
[----:B------:R-:W-:Y:S05]  /*62a0*/  @P3 BRA `(.L_x_4110) ;  /* 0x0000000400a83947 */ /* 0x000fea0003800000 */
[----:B------:R-:W-:Y:S02]  /*62b0*/  SHF.R.U32.HI R58, RZ, 0x8, R59 ;  /* 0x00000008ff3a7819 */ /* 0x000fe4000001163b */
[--C-:B------:R-:W-:Y:S02]  /*62c0*/  SHF.R.U32.HI R66, RZ, 0x18, R57.reuse ;  /* 0x00000018ff427819 */ /* 0x100fe40000011639 */
[----:B------:R-:W-:Y:S01]  /*62d0*/  LOP3.LUT R11, R57, 0xff, RZ, 0xc0, !PT ;  /* 0x000000ff390b7812 */ /* 0x000fe200078ec0ff */
[----:B------:R-:W-:Y:S01]  /*62e0*/  IMAD.SHL.U32 R58, R58, 0x100, RZ ;  /* 0x000001003a3a7824 */ /* 0x000fe200078e00ff */
[--C-:B------:R-:W-:Y:S02]  /*62f0*/  SHF.R.U32.HI R64, RZ, 0x8, R57.reuse ;  /* 0x00000008ff407819 */ /* 0x100fe40000011639 */
[----:B------:R-:W-:Y:S02]  /*6300*/  SHF.R.U32.HI R62, RZ, 0x10, R57 ;  /* 0x00000010ff3e7819 */ /* 0x000fe40000011639 */
[----:B------:R-:W-:-:S02]  /*6310*/  SHF.R.U32.HI R57, RZ, 0x18, R59 ;  /* 0x00000018ff397819 */ /* 0x000fc4000001163b */
[----:B------:R-:W-:Y:S02]  /*6320*/  LOP3.LUT R56, R59, 0xff, RZ, 0xc0, !PT ;  /* 0x000000ff3b387812 */ /* 0x000fe400078ec0ff */
[----:B------:R-:W-:Y:S02]  /*6330*/  SHF.R.U32.HI R65, RZ, 0x10, R59 ;  /* 0x00000010ff417819 */ /* 0x000fe4000001163b */
[----:B------:R-:W-:Y:S02]  /*6340*/  PRMT R57, R57, 0x654, R56 ;  /* 0x0000065439397816 */ /* 0x000fe40000000038 */
[----:B------:R-:W-:Y:S01]  /*6350*/  PRMT R11, R66, 0x654, R11 ;  /* 0x00000654420b7816 */ /* 0x000fe2000000000b */
[----:B------:R-:W-:Y:S01]  /*6360*/  IMAD.U32 R65, R65, 0x10000, RZ ;  /* 0x0001000041417824 */ /* 0x000fe200078e00ff */
[----:B------:R-:W-:Y:S02]  /*6370*/  SHF.L.U32 R56, R64, 0x8, RZ ;  /* 0x0000000840387819 */ /* 0x000fe400000006ff */
[----:B------:R-:W-:Y:S01]  /*6380*/  LOP3.LUT R58, R57, 0xff00, R58, 0xf8, !PT ;  /* 0x0000ff00393a7812 */ /* 0x000fe200078ef83a */
[----:B------:R-:W-:Y:S01]  /*6390*/  IMAD.U32 R57, R62, 0x10000, RZ ;  /* 0x000100003e397824 */ /* 0x000fe200078e00ff */
[----:B------:R-:W-:-:S02]  /*63a0*/  LOP3.LUT R56, R11, 0xff00, R56, 0xf8, !PT ;  /* 0x0000ff000b387812 */ /* 0x000fc400078ef838 */
[----:B0-----:R-:W-:Y:S02]  /*63b0*/  F2FP.F16.E4M3.UNPACK_B R11, R13 ;  /* 0x0000000dff0b723e */ /* 0x001fe400020006ff */
[----:B------:R-:W-:Y:S02]  /*63c0*/  F2FP.F16.E4M3.UNPACK_B R59, R149.H1 ;  /* 0x00000095ff3b723e */ /* 0x000fe400030006ff */
[----:B------:R-:W-:Y:S02]  /*63d0*/  F2FP.F16.E4M3.UNPACK_B R13, R13.H1 ;  /* 0x0000000dff0d723e */ /* 0x000fe400030006ff */
[----:B------:R-:W-:Y:S01]  /*63e0*/  LOP3.LUT R62, R56, 0xff0000, R57, 0xf8, !PT ;  /* 0x00ff0000383e7812 */ /* 0x000fe200078ef839 */
[----:B------:R-:W-:Y:S01]  /*63f0*/  HADD2.F32 R56, -RZ, R11.H1_H1 ;  /* 0x3000000bff387230 */ /* 0x000fe20000004100 */
[----:B------:R-:W-:Y:S01]  /*6400*/  LOP3.LUT R65, R58, 0xff0000, R65, 0xf8, !PT ;  /* 0x00ff00003a417812 */ /* 0x000fe200078ef841 */
[----:B------:R-:W-:Y:S01]  /*6410*/  HADD2.F32 R64, -RZ, R59.H0_H0 ;  /* 0x2000003bff407230 */ /* 0x000fe20000004100 */
[----:B------:R-:W-:Y:S01]  /*6420*/  F2FP.F16.E4M3.UNPACK_B R58, R147.H1 ;  /* 0x00000093ff3a723e */ /* 0x000fe200030006ff */
[----:B------:R-:W-:Y:S01]  /*6430*/  HADD2.F32 R11, -RZ, R11.H0_H0 ;  /* 0x2000000bff0b7230 */ /* 0x000fe20000004100 */
[----:B------:R-:W-:Y:S01]  /*6440*/  F2FP.F16.E4M3.UNPACK_B R149, R149 ;  /* 0x00000095ff95723e */ /* 0x000fe200020006ff */
[----:B------:R-:W-:-:S02]  /*6450*/  HADD2.F32 R66, -RZ, R59.H1_H1 ;  /* 0x3000003bff427230 */ /* 0x000fc40000004100 */
[CC--:B------:R-:W-:Y:S01]  /*6460*/  FMUL.FTZ R68, R56.reuse, R64.reuse ;  /* 0x0000004038447220 */ /* 0x0c0fe20000410000 */
[--C-:B------:R-:W-:Y:S02]  /*6470*/  HADD2.F32 R57, -RZ, R13.reuse.H1_H1 ;  /* 0x3000000dff397230 */ /* 0x100fe40000004100 */
[----:B------:R-:W-:Y:S01]  /*6480*/  FMUL.FTZ R67, R11, R64 ;  /* 0x000000400b437220 */ /* 0x000fe20000410000 */
[--C-:B------:R-:W-:Y:S01]  /*6490*/  HADD2.F32 R59, -RZ, R58.reuse.H0_H0 ;  /* 0x2000003aff3b7230 */ /* 0x100fe20000004100 */
[----:B------:R-:W-:Y:S01]  /*64a0*/  F2FP.F16.E4M3.UNPACK_B R147, R147 ;  /* 0x00000093ff93723e */ /* 0x000fe200020006ff */
[----:B------:R-:W-:Y:S02]  /*64b0*/  HADD2.F32 R13, -RZ, R13.H0_H0 ;  /* 0x2000000dff0d7230 */ /* 0x000fe40000004100 */
[-C--:B------:R-:W-:Y:S01]  /*64c0*/  FMUL.FTZ R64, R57, R66.reuse ;  /* 0x0000004239407220 */ /* 0x080fe20000410000 */
[----:B------:R-:W-:Y:S02]  /*64d0*/  HADD2.F32 R58, -RZ, R58.H1_H1 ;  /* 0x3000003aff3a7230 */ /* 0x000fe40000004100 */
[-C--:B------:R-:W-:Y:S01]  /*64e0*/  FFMA.FTZ R70, R56, R59.reuse, R67 ;  /* 0x0000003b38467223 */ /* 0x080fe20000010043 */
[----:B------:R-:W-:Y:S01]  /*64f0*/  FFMA.FTZ R11, R11, R59, -R68 ;  /* 0x0000003b0b0b7223 */ /* 0x000fe20000010844 */
[----:B------:R-:W-:Y:S01]  /*6500*/  FMUL.FTZ R66, R13, R66 ;  /* 0x000000420d427220 */ /* 0x000fe20000410000 */
[----:B------:R-:W-:-:S02]  /*6510*/  HADD2.F32 R59, -RZ, R149.H1_H1 ;  /* 0x30000095ff3b7230 */ /* 0x000fc40000004100 */
[----:B------:R-:W-:Y:S01]  /*6520*/  FFMA.FTZ R69, R13, R58, -R64 ;  /* 0x0000003a0d457223 */ /* 0x000fe20000010840 */
[----:B------:R-:W-:Y:S01]  /*6530*/  F2FP.F16.E4M3.UNPACK_B R13, R12.H1 ;  /* 0x0000000cff0d723e */ /* 0x000fe200030006ff */
[----:B------:R-:W-:Y:S01]  /*6540*/  FFMA.FTZ R72, R57, R58, R66 ;  /* 0x0000003a39487223 */ /* 0x000fe20000010042 */
[----:B------:R-:W-:Y:S01]  /*6550*/  F2FP.F16.E4M3.UNPACK_B R12, R12 ;  /* 0x0000000cff0c723e */ /* 0x000fe200020006ff */
[----:B------:R-:W-:Y:S02]  /*6560*/  HADD2.F32 R149, -RZ, R149.H0_H0 ;  /* 0x20000095ff957230 */ /* 0x000fe40000004100 */
[--C-:B------:R-:W-:Y:S01]  /*6570*/  HADD2.F32 R56, -RZ, R13.reuse.H0_H0 ;  /* 0x2000000dff387230 */ /* 0x100fe20000004100 */
[----:B------:R-:W-:Y:S01]  /*6580*/  F2FP.SATFINITE.E4M3.F32.PACK_AB_MERGE_C R73, R72, R69, RZ ;  /* 0x000000454849723e */ /* 0x000fe200048070ff */
[----:B------:R-:W-:Y:S02]  /*6590*/  HADD2.F32 R57, -RZ, R13.H1_H1 ;  /* 0x3000000dff397230 */ /* 0x000fe40000004100 */
[----:B------:R-:W-:-:S02]  /*65a0*/  HADD2.F32 R13, -RZ, R12.H0_H0 ;  /* 0x2000000cff0d7230 */ /* 0x000fc40000004100 */
[-C--:B------:R-:W-:Y:S01]  /*65b0*/  FMUL.FTZ R66, R56, R59.reuse ;  /* 0x0000003b38427220 */ /* 0x080fe20000410000 */
[----:B------:R-:W-:Y:S02]  /*65c0*/  HADD2.F32 R12, -RZ, R12.H1_H1 ;  /* 0x3000000cff0c7230 */ /* 0x000fe40000004100 */
[----:B------:R-:W-:Y:S01]  /*65d0*/  FMUL.FTZ R67, R57, R59 ;  /* 0x0000003b39437220 */ /* 0x000fe20000410000 */
[--C-:B------:R-:W-:Y:S02]  /*65e0*/  HADD2.F32 R58, -RZ, R147.reuse.H1_H1 ;  /* 0x30000093ff3a7230 */ /* 0x100fe40000004100 */
[----:B------:R-:W-:Y:S02]  /*65f0*/  HADD2.F32 R147, -RZ, R147.H0_H0 ;  /* 0x20000093ff937230 */ /* 0x000fe40000004100 */
[-C--:B------:R-:W-:Y:S01]  /*6600*/  FMUL.FTZ R64, R12, R149.reuse ;  /* 0x000000950c407220 */ /* 0x080fe20000410000 */
[----:B------:R-:W-:Y:S01]  /*6610*/  FMUL.FTZ R149, R13, R149 ;  /* 0x000000950d957220 */ /* 0x000fe20000410000 */
[-C--:B------:R-:W-:Y:S01]  /*6620*/  FFMA.FTZ R67, R56, R58.reuse, -R67 ;  /* 0x0000003a38437223 */ /* 0x080fe20000010843 */
[----:B------:R-:W-:Y:S01]  /*6630*/  FFMA.FTZ R66, R57, R58, R66 ;  /* 0x0000003a39427223 */ /* 0x000fe20000010042 */
[----:B------:R-:W-:Y:S01]  /*6640*/  FFMA.FTZ R68, R13, R147, -R64 ;  /* 0x000000930d447223 */ /* 0x000fe20000010840 */
[----:B------:R-:W-:Y:S01]  /*6650*/  F2FP.F16.E4M3.UNPACK_B R13, R15.H1 ;  /* 0x0000000fff0d723e */ /* 0x000fe200030006ff */
[----:B------:R-:W-:Y:S01]  /*6660*/  FFMA.FTZ R149, R12, R147, R149 ;  /* 0x000000930c957223 */ /* 0x000fe20000010095 */
        /* <DEDUP_REMOVED lines=46> */
.L_x_4110:
[----:B------:R-:W-:Y:S05]  /*6950*/  BSYNC B2 ;  /* 0x0000000000027941 */ /* 0x000fea0003800000 */
.L_x_4109:
[----:B0-----:R0:W-:Y:S02]  /*6960*/  ST.E.128 desc[UR50][R60.64], R12 ;  /* 0x0000000c3c007985 */ /* 0x0011e4000c101d32 */
.L_x_4108:
[----:B------:R-:W-:Y:S05]  /*6970*/  BSYNC B1 ;  /* 0x0000000000017941 */ /* 0x000fea0003800000 */
.L_x_4107:
[----:B------:R-:W-:Y:S01]  /*6980*/  ISETP.NE.AND P3, PT, R29, RZ, PT ;  /* 0x000000ff1d00720c */ /* 0x000fe20003f65270 */
[----:B------:R-:W-:-:S12]  /*6990*/  BSSY B1, `(.L_x_4111) ;  /* 0x0000077000017945 */ /* 0x000fd80003800000 */
[----:B------:R-:W-:Y:S05]  /*69a0*/  @!P3 BRA `(.L_x_4112) ;  /* 0x0000000400d4b947 */ /* 0x000fea0003800000 */
[----:B------:R-:W5:Y:S01]  /*69b0*/  LDL R11, [R1+0x18] ;  /* 0x00001800010b7983 */ /* 0x000f620000100800 */
[----:B0-----:R-:W-:Y:S01]  /*69c0*/  IMAD.SHL.U32 R12, R227, 0x10, RZ ;  /* 0x00000010e30c7824 */ /* 0x001fe200078e00ff */
[----:B------:R-:W-:Y:S04]  /*69d0*/  BSSY B2, `(.L_x_4113) ;  /* 0x0000071000027945 */ /* 0x000fe80003800000 */
[----:B------:R-:W-:-:S04]  /*69e0*/  IADD3 R56, P3, R12, R63, RZ ;  /* 0x0000003f0c387210 */ /* 0x000fc80007f7e0ff */
[----:B--2---:R-:W-:Y:S02]  /*69f0*/  LEA.HI.X.SX32 R57, R12, R119, 0x1, P3 ;  /* 0x000000770c397211 */ /* 0x004fe400018f0eff */
[----:B------:R0:W2:Y:S01]  /*6a00*/  LDS.128 R12, [R89+0x26200] ;  /* 0x02620000590c7984 */ /* 0x0000a20000000c00 */
[----:B-----5:R-:W-:-:S13]  /*6a10*/  ISETP.GE.AND P3, PT, R11, R116, PT ;  /* 0x000000740b00720c */ /* 0x020fda0003f66270 */
[----:B0-2---:R-:W-:Y:S05]  /*6a20*/  @P3 BRA `(.L_x_4114) ;  /* 0x0000000400ac3947 */ /* 0x005fea0003800000 */
[--C-:B------:R-:W-:Y:S02]  /*6a30*/  SHF.R.U32.HI R61, RZ, 0x10, R53.reuse ;  /* 0x00000010ff3d7819 */ /* 0x100fe40000011635 */
[--C-:B------:R-:W-:Y:S02]  /*6a40*/  SHF.R.U32.HI R59, RZ, 0x8, R53.reuse ;  /* 0x00000008ff3b7819 */ /* 0x100fe40000011635 */
[----:B------:R-:W-:Y:S02]  /*6a50*/  LOP3.LUT R11, R53, 0xff, RZ, 0xc0, !PT ;  /* 0x000000ff350b7812 */ /* 0x000fe400078ec0ff */
[----:B------:R-:W-:Y:S02]  /*6a60*/  SHF.R.U32.HI R52, RZ, 0x18, R53 ;  /* 0x00000018ff347819 */ /* 0x000fe40000011635 */
[----:B------:R-:W-:Y:S02]  /*6a70*/  SHF.R.U32.HI R58, RZ, 0x8, R55 ;  /* 0x00000008ff3a7819 */ /* 0x000fe40000011637 */
[----:B------:R-:W-:-:S02]  /*6a80*/  LOP3.LUT R53, R55, 0xff, RZ, 0xc0, !PT ;  /* 0x000000ff37357812 */ /* 0x000fc400078ec0ff */
[--C-:B------:R-:W-:Y:S02]  /*6a90*/  SHF.R.U32.HI R54, RZ, 0x18, R55.reuse ;  /* 0x00000018ff367819 */ /* 0x100fe40000011637 */
[----:B------:R-:W-:Y:S02]  /*6aa0*/  SHF.R.U32.HI R60, RZ, 0x10, R55 ;  /* 0x00000010ff3c7819 */ /* 0x000fe40000011637 */
[----:B------:R-:W-:Y:S01]  /*6ab0*/  PRMT R55, R54, 0x654, R53 ;  /* 0x0000065436377816 */ /* 0x000fe20000000035 */
[----:B------:R-:W-:Y:S01]  /*6ac0*/  IMAD.SHL.U32 R54, R58, 0x100, RZ ;  /* 0x000001003a367824 */ /* 0x000fe200078e00ff */
[----:B------:R-:W-:Y:S02]  /*6ad0*/  PRMT R52, R52, 0x654, R11 ;  /* 0x0000065434347816 */ /* 0x000fe4000000000b */
        /* <DEDUP_REMOVED lines=96> */
.L_x_4114:
[----:B------:R-:W-:Y:S05]  /*70e0*/  BSYNC B2 ;  /* 0x0000000000027941 */ /* 0x000fea0003800000 */
.L_x_4113:
[----:B------:R0:W-:Y:S02]  /*70f0*/  ST.E.128 desc[UR50][R56.64], R12 ;  /* 0x0000000c38007985 */ /* 0x0001e4000c101d32 */
.L_x_4112:
[----:B------:R-:W-:Y:S05]  /*7100*/  BSYNC B1 ;  /* 0x0000000000017941 */ /* 0x000fea0003800000 */
.L_x_4111:
[----:B------:R-:W-:Y:S01]  /*7110*/  ISETP.NE.AND P3, PT, R30, RZ, PT ;  /* 0x000000ff1e00720c */ /* 0x000fe20003f65270 */
[----:B------:R-:W-:-:S12]  /*7120*/  BSSY B1, `(.L_x_4115) ;  /* 0x000007a000017945 */ /* 0x000fd80003800000 */
[----:B------:R-:W-:Y:S05]  /*7130*/  @!P3 BRA `(.L_x_4116) ;  /* 0x0000000400e0b947 */ /* 0x000fea0003800000 */
[----:B0-----:R-:W5:Y:S04]  /*7140*/  LDL R12, [R1] ;  /* 0x00000000010c7983 */ /* 0x001f680000100800 */
[----:B------:R-:W3:Y:S01]  /*7150*/  LDL R11, [R1+0x20] ;  /* 0x00002000010b7983 */ /* 0x000ee20000100800 */
[----:B------:R-:W-:Y:S01]  /*7160*/  BSSY B2, `(.L_x_4117) ;  /* 0x0000074000027945 */ /* 0x000fe20003800000 */
[----:B-----5:R-:W-:-:S04]  /*7170*/  SHF.L.U32 R12, R12, 0x4, RZ ;  /* 0x000000040c0c7819 */ /* 0x020fc800000006ff */
[----:B------:R-:W-:-:S04]  /*7180*/  IADD3 R52, P3, R12, R63, RZ ;  /* 0x0000003f0c347210 */ /* 0x000fc80007f7e0ff */
[----:B--2---:R-:W-:Y:S02]  /*7190*/  LEA.HI.X.SX32 R53, R12, R119, 0x1, P3 ;  /* 0x000000770c357211 */ /* 0x004fe400018f0eff */
[----:B------:R0:W2:Y:S01]  /*71a0*/  LDS.128 R12, [R88+0x28a00] ;  /* 0x028a0000580c7984 */ /* 0x0000a20000000c00 */
[----:B---3--:R-:W-:-:S13]  /*71b0*/  ISETP.GE.AND P3, PT, R11, R116, PT ;  /* 0x000000740b00720c */ /* 0x008fda0003f66270 */
        /* <DEDUP_REMOVED lines=110> */
.L_x_4118:
[----:B------:R-:W-:Y:S05]  /*78a0*/  BSYNC B2 ;  /* 0x0000000000027941 */ /* 0x000fea0003800000 */
.L_x_4117:
[----:B--2---:R0:W-:Y:S02]  /*78b0*/  ST.E.128 desc[UR50][R52.64], R12 ;  /* 0x0000000c34007985 */ /* 0x0041e4000c101d32 */
.L_x_4116:
[----:B------:R-:W-:Y:S05]  /*78c0*/  BSYNC B1 ;  /* 0x0000000000017941 */ /* 0x000fea0003800000 */
.L_x_4115:
[----:B------:R-:W-:Y:S01]  /*78d0*/  ISETP.NE.AND P3, PT, R31, RZ, PT ;  /* 0x000000ff1f00720c */ /* 0x000fe20003f65270 */
[----:B------:R-:W-:-:S12]  /*78e0*/  BSSY B1, `(.L_x_4119) ;  /* 0x0000079000017945 */ /* 0x000fd80003800000 */
[----:B------:R-:W-:Y:S05]  /*78f0*/  @!P3 BRA `(.L_x_4120) ;  /* 0x0000000400dcb947 */ /* 0x000fea0003800000 */
[----:B0-----:R-:W2:Y:S04]  /*7900*/  LDL R12, [R1+0xc] ;  /* 0x00000c00010c7983 */ /* 0x001ea80000100800 */
[----:B------:R-:W5:Y:S01]  /*7910*/  LDL R11, [R1+0x24] ;  /* 0x00002400010b7983 */ /* 0x000f620000100800 */
[----:B------:R-:W-:Y:S01]  /*7920*/  IADD3 R48, P3, R23, R63, RZ ;  /* 0x0000003f17307210 */ /* 0x000fe20007f7e0ff */
[----:B------:R-:W-:Y:S04]  /*7930*/  BSSY B2, `(.L_x_4121) ;  /* 0x0000072000027945 */ /* 0x000fe80003800000 */
[----:B--2---:R-:W-:-:S02]  /*7940*/  IMAD.X R49, R119, 0x1, R12, P3 ;  /* 0x0000000177317824 */ /* 0x004fc400018e060c */
[----:B------:R0:W2:Y:S01]  /*7950*/  LDS.128 R12, [R89+0x28a00] ;  /* 0x028a0000590c7984 */ /* 0x0000a20000000c00 */
[----:B-----5:R-:W-:-:S13]  /*7960*/  ISETP.GE.AND P3, PT, R11, R116, PT ;  /* 0x000000740b00720c */ /* 0x020fda0003f66270 */
[----:B0-----:R-:W-:Y:S05]  /*7970*/  @P3 BRA `(.L_x_4122) ;  /* 0x0000000400b43947 */ /* 0x001fea0003800000 */
[--C-:B------:R-:W-:Y:S02]  /*7980*/  SHF.R.U32.HI R52, RZ, 0x10, R47.reuse ;  /* 0x00000010ff347819 */ /* 0x100fe4000001162f */
[--C-:B------:R-:W-:Y:S02]  /*7990*/  SHF.R.U32.HI R50, RZ, 0x8, R47.reuse ;  /* 0x00000008ff327819 */ /* 0x100fe4000001162f */
[----:B------:R-:W-:Y:S02]  /*79a0*/  LOP3.LUT R46, R47, 0xff, RZ, 0xc0, !PT ;  /* 0x000000ff2f2e7812 */ /* 0x000fe400078ec0ff */
[----:B------:R-:W-:Y:S02]  /*79b0*/  SHF.R.U32.HI R47, RZ, 0x18, R47 ;  /* 0x00000018ff2f7819 */ /* 0x000fe4000001162f */
[----:B------:R-:W-:Y:S02]  /*79c0*/  SHF.R.U32.HI R51, RZ, 0x8, R45 ;  /* 0x00000008ff337819 */ /* 0x000fe4000001162d */
[----:B------:R-:W-:-:S02]  /*79d0*/  LOP3.LUT R11, R45, 0xff, RZ, 0xc0, !PT ;  /* 0x000000ff2d0b7812 */ /* 0x000fc400078ec0ff */
        /* <DEDUP_REMOVED lines=103> */
.L_x_4122:
[----:B------:R-:W-:Y:S05]  /*8050*/  BSYNC B2 ;  /* 0x0000000000027941 */ /* 0x000fea0003800000 */
.L_x_4121:
[----:B--2---:R0:W-:Y:S02]  /*8060*/  ST.E.128 desc[UR50][R48.64], R12 ;  /* 0x0000000c30007985 */ /* 0x0041e4000c101d32 */
.L_x_4120:
[----:B------:R-:W-:Y:S05]  /*8070*/  BSYNC B1 ;  /* 0x0000000000017941 */ /* 0x000fea0003800000 */
.L_x_4119:
        /* <DEDUP_REMOVED lines=11> */
[----:B------:R-:W-:Y:S01]  /*8130*/  SHF.R.U32.HI R50, RZ, 0x8, R41 ;  /* 0x00000008ff327819 */ /* 0x000fe20000011629 */
[----:B--2---:R-:W-:Y:S01]  /*8140*/  IMAD.MOV.U32 R40, RZ, RZ, R14 ;  /* 0x000000ffff287224 */ /* 0x004fe200078e000e */
[--C-:B------:R-:W-:Y:S02]  /*8150*/  SHF.R.U32.HI R49, RZ, 0x18, R43.reuse ;  /* 0x00000018ff317819 */ /* 0x100fe4000001162b */
[----:B------:R-:W-:Y:S01]  /*8160*/  LOP3.LUT R42, R43, 0xff, RZ, 0xc0, !PT ;  /* 0x000000ff2b2a7812 */ /* 0x000fe200078ec0ff */
[----:B------:R-:W-:Y:S01]  /*8170*/  IMAD.SHL.U32 R14, R50, 0x100, RZ ;  /* 0x00000100320e7824 */ /* 0x000fe200078e00ff */
[----:B------:R-:W-:Y:S02]  /*8180*/  SHF.R.U32.HI R46, RZ, 0x8, R43 ;  /* 0x00000008ff2e7819 */ /* 0x000fe4000001162b */
[----:B------:R-:W-:Y:S02]  /*8190*/  SHF.R.U32.HI R52, RZ, 0x18, R41 ;  /* 0x00000018ff347819 */ /* 0x000fe40000011629 */
[----:B------:R-:W-:-:S02]  /*81a0*/  LOP3.LUT R11, R41, 0xff, RZ, 0xc0, !PT ;  /* 0x000000ff290b7812 */ /* 0x000fc400078ec0ff */
[----:B------:R-:W-:Y:S01]  /*81b0*/  SHF.R.U32.HI R48, RZ, 0x10, R41 ;  /* 0x00000010ff307819 */ /* 0x000fe20000011629 */
[----:B------:R-:W-:Y:S01]  /*81c0*/  IMAD.MOV.U32 R41, RZ, RZ, R15 ;  /* 0x000000ffff297224 */ /* 0x000fe200078e000f */
[----:B------:R-:W-:Y:S02]  /*81d0*/  SHF.R.U32.HI R47, RZ, 0x10, R43 ;  /* 0x00000010ff2f7819 */ /* 0x000fe4000001162b */
[----:B------:R-:W-:Y:S02]  /*81e0*/  PRMT R42, R49, 0x654, R42 ;  /* 0x00000654312a7816 */ /* 0x000fe4000000002a */
[----:B------:R-:W-:Y:S01]  /*81f0*/  SHF.L.U32 R15, R46, 0x8, RZ ;  /* 0x000000082e0f7819 */ /* 0x000fe200000006ff */
[----:B------:R-:W-:Y:S01]  /*8200*/  IMAD.U32 R47, R47, 0x10000, RZ ;  /* 0x000100002f2f7824 */ /* 0x000fe200078e00ff */
[----:B------:R-:W-:Y:S02]  /*8210*/  PRMT R11, R52, 0x654, R11 ;  /* 0x00000654340b7816 */ /* 0x000fe4000000000b */
[----:B------:R-:W-:Y:S01]  /*8220*/  LOP3.LUT R42, R42, 0xff00, R15, 0xf8, !PT ;  /* 0x0000ff002a2a7812 */ /* 0x000fe200078ef80f */
        /* <DEDUP_REMOVED lines=93> */
.L_x_4126:
[----:B------:R-:W-:Y:S05]  /*8800*/  BSYNC B2 ;  /* 0x0000000000027941 */ /* 0x000fea0003800000 */
.L_x_4125:
[----:B--2---:R0:W-:Y:S02]  /*8810*/  ST.E.128 desc[UR50][R44.64], R12 ;  /* 0x0000000c2c007985 */ /* 0x0041e4000c101d32 */
.L_x_4124:
[----:B------:R-:W-:Y:S05]  /*8820*/  BSYNC B1 ;  /* 0x0000000000017941 */ /* 0x000fea0003800000 */
.L_x_4123:
[----:B------:R-:W-:-:S13]  /*8830*/  ISETP.NE.AND P3, PT, R33, RZ, PT ;  /* 0x000000ff2100720c */ /* 0x000fda0003f65270 */
        /* <DEDUP_REMOVED lines=9> */
[--C-:B------:R-:W-:Y:S01]  /*88d0*/  SHF.R.U32.HI R43, RZ, 0x8, R37.reuse ;  /* 0x00000008ff2b7819 */ /* 0x100fe20000011625 */
[----:B--2---:R-:W-:Y:S01]  /*88e0*/  IMAD.MOV.U32 R36, RZ, RZ, R14 ;  /* 0x000000ffff247224 */ /* 0x004fe200078e000e */
[----:B------:R-:W-:Y:S02]  /*88f0*/  LOP3.LUT R11, R37, 0xff, RZ, 0xc0, !PT ;  /* 0x000000ff250b7812 */ /* 0x000fe400078ec0ff */
[----:B------:R-:W-:Y:S02]  /*8900*/  SHF.R.U32.HI R44, RZ, 0x18, R37 ;  /* 0x00000018ff2c7819 */ /* 0x000fe40000011625 */
[----:B------:R-:W-:Y:S02]  /*8910*/  SHF.R.U32.HI R38, RZ, 0x8, R39 ;  /* 0x00000008ff267819 */ /* 0x000fe40000011627 */
[----:B------:R-:W-:Y:S01]  /*8920*/  PRMT R14, R44, 0x654, R11 ;  /* 0x000006542c0e7816 */ /* 0x000fe2000000000b */
[----:B------:R-:W-:Y:S01]  /*8930*/  IMAD.SHL.U32 R11, R43, 0x100, RZ ;  /* 0x000001002b0b7824 */ /* 0x000fe200078e00ff */
[----:B------:R-:W-:Y:S01]  /*8940*/  SHF.R.U32.HI R42, RZ, 0x10, R39 ;  /* 0x00000010ff2a7819 */ /* 0x000fe20000011627 */
[----:B------:R-:W-:Y:S01]  /*8950*/  IMAD.SHL.U32 R38, R38, 0x100, RZ ;  /* 0x0000010026267824 */ /* 0x000fe200078e00ff */
[----:B------:R-:W-:-:S02]  /*8960*/  SHF.R.U32.HI R45, RZ, 0x10, R37 ;  /* 0x00000010ff2d7819 */ /* 0x000fc40000011625 */
[----:B------:R-:W-:Y:S02]  /*8970*/  LOP3.LUT R39, R39, 0xff0000ff, RZ, 0xc0, !PT ;  /* 0xff0000ff27277812 */ /* 0x000fe400078ec0ff */
[----:B------:R-:W-:Y:S02]  /*8980*/  MOV R37, R15 ;  /* 0x0000000f00257202 */ /* 0x000fe40000000f00 */
[----:B------:R-:W-:Y:S01]  /*8990*/  LOP3.LUT R15, R14, 0xff00, R11, 0xf8, !PT ;  /* 0x0000ff000e0f7812 */ /* 0x000fe200078ef80b */
[----:B------:R-:W-:Y:S01]  /*89a0*/  IMAD.U32 R14, R45, 0x10000, RZ ;  /* 0x000100002d0e7824 */ /* 0x000fe200078e00ff */
[----:B------:R-:W-:Y:S02]  /*89b0*/  LOP3.LUT R43, R39, 0xff00, R38, 0xf8, !PT ;  /* 0x0000ff00272b7812 */ /* 0x000fe400078ef826 */
[----:B------:R-:W-:Y:S02]  /*89c0*/  SHF.L.U32 R38, R42, 0x10, RZ ;  /* 0x000000102a267819 */ /* 0x000fe400000006ff */
        /* <DEDUP_REMOVED lines=91> */
.L_x_4128:
[----:B------:R-:W-:Y:S05]  /*8f80*/  BSYNC B1 ;  /* 0x0000000000017941 */ /* 0x000fea0003800000 */
.L_x_4127:
[----:B--2---:R0:W-:Y:S01]  /*8f90*/  ST.E.128 desc[UR50][R40.64], R12 ;  /* 0x0000000c28007985 */ /* 0x0041e2000c101d32 */
[----:B------:R-:W-:Y:S05]  /*8fa0*/  BRA `(.L_x_4106) ;  /* 0x0000007000187947 */ /* 0x000fea0003800000 */
.L_x_4072:
[----:B------:R-:W0:Y:S01]  /*8fb0*/  S2R R36, SR_TID.X ;  /* 0x0000000000247919 */ /* 0x000e220000002100 */
[----:B------:R-:W-:Y:S01]  /*8fc0*/  BSSY B1, `(.L_x_4129) ;  /* 0x000003a000017945 */ /* 0x000fe20003800000 */
        /* <DEDUP_REMOVED lines=23> */
[----:B0-----:R-:W-:-:S02]  /*9140*/  VIADD R37, R36, 0xffffff80 ;  /* 0xffffff8024257836 */ /* 0x001fc40000000000 */
[----:B------:R-:W-:-:S05]  /*9150*/  VIADD R36, R36, 0xffffff80 ;  /* 0xffffff8024247836 */ /* 0x000fca0000000000 */
[----:B------:R-:W-:-:S04]  /*9160*/  LEA.HI R36, R36, R37, RZ, 0x1 ;  /* 0x0000002524247211 */ /* 0x000fc800078f08ff */
[----:B------:R-:W-:-:S04]  /*9170*/  SHF.R.S32.HI R36, RZ, 0x1, R36 ;  /* 0x00000001ff247819 */ /* 0x000fc80000011424 */
[----:B------:R-:W-:Y:S02]  /*9180*/  ISETP.GE.AND P3, PT, R36, R92, PT ;  /* 0x0000005c2400720c */ /* 0x000fe40003f66270 */
[----:B------:R-:W-:-:S11]  /*9190*/  CS2R R36, SRZ ;  /* 0x0000000000247805 */ /* 0x000fd6000001ff00 */
[----:B------:R-:W-:Y:S05]  /*91a0*/  @P3 BRA `(.L_x_4130) ;  /* 0x00000000006c3947 */ /* 0x000fea0003800000 */
[----:B------:R-:W-:Y:S01]  /*91b0*/  ULDC.64 UR4, c[0x0][0x3e8] ;  /* 0x0000fa0000047ab9 */ /* 0x000fe20000000a00 */
[----:B------:R-:W-:Y:S02]  /*91c0*/  CS2R R46, SRZ ;  /* 0x00000000002e7805 */ /* 0x000fe4000001ff00 */
[----:B------:R-:W-:Y:S02]  /*91d0*/  IADD3 R84, P2, P4, R104, UR4, R14 ;  /* 0x0000000468547c10 */ /* 0x000fe4000fc5e00e */
[----:B------:R-:W-:Y:S02]  /*91e0*/  CS2R R44, SRZ ;  /* 0x00000000002c7805 */ /* 0x000fe4000001ff00 */
[----:B------:R-:W-:Y:S02]  /*91f0*/  CS2R R82, SRZ ;  /* 0x0000000000527805 */ /* 0x000fe4000001ff00 */
[----:B------:R-:W-:Y:S02]  /*9200*/  CS2R R80, SRZ ;  /* 0x0000000000507805 */ /* 0x000fe4000001ff00 */
[----:B------:R-:W-:Y:S01]  /*9210*/  IADD3.X R85, R9, UR5, R94, P2, P4 ;  /* 0x0000000509557c10 */ /* 0x000fe200097e845e */
[----:B------:R-:W-:-:S02]  /*9220*/  ULDC.64 UR4, c[0x0][0x400] ;  /* 0x0001000000047ab9 */ /* 0x000fc40000000a00 */
[----:B------:R-:W-:-:S04]  /*9230*/  IADD3 R86, P2, P4, R98, UR4, R12 ;  /* 0x0000000462567c10 */ /* 0x000fc8000fc5e00c */
[----:B------:R-:W-:Y:S02]  /*9240*/  IADD3.X R87, R20, UR5, R11, P2, P4 ;  /* 0x0000000514577c10 */ /* 0x000fe400097e840b */
[----:B------:R-:W-:Y:S02]  /*9250*/  ISETP.GE.AND P2, PT, R16, R116, PT ;  /* 0x000000741000720c */ /* 0x000fe40003f46270 */
[----:B------:R-:W-:Y:S02]  /*9260*/  CS2R R42, SRZ ;  /* 0x00000000002a7805 */ /* 0x000fe4000001ff00 */
[----:B------:R-:W-:Y:S02]  /*9270*/  CS2R R40, SRZ ;  /* 0x0000000000287805 */ /* 0x000fe4000001ff00 */
[----:B------:R-:W-:Y:S02]  /*9280*/  CS2R R54, SRZ ;  /* 0x0000000000367805 */ /* 0x000fe4000001ff00 */
[----:B------:R-:W-:-:S05]  /*9290*/  CS2R R52, SRZ ;  /* 0x0000000000347805 */ /* 0x000fca000001ff00 */
[----:B------:R0:W5:Y:S04]  /*92a0*/  @!P2 LDG.E.128 R44, desc[UR50][R84.64] ;  /* 0x00000032542ca981 */ /* 0x000168000c1e1d00 */
[----:B------:R0:W5:Y:S01]  /*92b0*/  @!P2 LDG.E.128 R80, desc[UR50][R86.64] ;  /* 0x000000325650a981 */ /* 0x000162000c1e1d00 */
[----:B------:R-:W-:Y:S02]  /*92c0*/  ISETP.GE.AND P2, PT, R225, R116, PT ;  /* 0x00000074e100720c */ /* 0x000fe40003f46270 */
[----:B------:R-:W-:Y:S02]  /*92d0*/  CS2R R38, SRZ ;  /* 0x0000000000267805 */ /* 0x000fe4000001ff00 */
[----:B------:R-:W-:Y:S02]  /*92e0*/  CS2R R36, SRZ ;  /* 0x0000000000247805 */ /* 0x000fe4000001ff00 */
[----:B------:R-:W-:-:S02]  /*92f0*/  CS2R R50, SRZ ;  /* 0x0000000000327805 */ /* 0x000fc4000001ff00 */
[----:B------:R-:W-:-:S05]  /*9300*/  CS2R R48, SRZ ;  /* 0x0000000000307805 */ /* 0x000fca000001ff00 */
[----:B------:R0:W5:Y:S04]  /*9310*/  @!P2 LDG.E.128 R40, desc[UR50][R84.64+0x20] ;  /* 0x000020325428a981 */ /* 0x000168000c1e1d00 */
[----:B------:R0:W5:Y:S01]  /*9320*/  @!P2 LDG.E.128 R52, desc[UR50][R86.64+0x20] ;  /* 0x000020325634a981 */ /* 0x000162000c1e1d00 */
[----:B------:R-:W-:-:S13]  /*9330*/  ISETP.GE.AND P2, PT, R226, R116, PT ;  /* 0x00000074e200720c */ /* 0x000fda0003f46270 */
[----:B------:R0:W5:Y:S04]  /*9340*/  @!P2 LDG.E.128 R36, desc[UR50][R84.64+0x40] ;  /* 0x000040325424a981 */ /* 0x000168000c1e1d00 */
[----:B------:R0:W5:Y:S02]  /*9350*/  @!P2 LDG.E.128 R48, desc[UR50][R86.64+0x40] ;  /* 0x000040325630a981 */ /* 0x000164000c1e1d00 */
.L_x_4130:
[----:B------:R-:W-:Y:S05]  /*9360*/  BSYNC B1 ;  /* 0x0000000000017941 */ /* 0x000fea0003800000 */
.L_x_4129:
[----:B0-----:R-:W0:Y:S01]  /*9370*/  S2R R84, SR_TID.X ;  /* 0x0000000000547919 */ /* 0x001e220000002100 */
[----:B------:R-:W-:Y:S01]  /*9380*/  BSSY B1, `(.L_x_4131) ;  /* 0x0000029000017945 */ /* 0x000fe20003800000 */
[----:B-----5:R-:W-:Y:S02]  /*9390*/  IMAD.MOV.U32 R155, RZ, RZ, R38 ;  /* 0x000000ffff9b7224 */ /* 0x020fe400078e0026 */
[----:B------:R-:W-:Y:S02]  /*93a0*/  IMAD.MOV.U32 R153, RZ, RZ, R36 ;  /* 0x000000ffff997224 */ /* 0x000fe400078e0024 */
[C---:B0-----:R-:W-:Y:S01]  /*93b0*/  VIADD R85, R84.reuse, 0xffffff80 ;  /* 0xffffff8054557836 */ /* 0x041fe20000000000 */
[----:B------:R-:W-:-:S04]  /*93c0*/  IADD3 R84, R84, -0x80, RZ ;  /* 0xffffff8054547810 */ /* 0x000fc80007ffe0ff */
        /* <DEDUP_REMOVED lines=10> */
[----:B------:R-:W-:Y:S02]  /*9470*/  CS2R R78, SRZ ;  /* 0x00000000004e7805 */ /* 0x000fe4000001ff00 */
[----:B------:R-:W-:-:S02]  /*9480*/  IADD3 R14, P2, P5, R98, R12, R6 ;  /* 0x0000000c620e7210 */ /* 0x000fc40007d5e006 */
[----:B------:R-:W-:Y:S02]  /*9490*/  CS2R R76, SRZ ;  /* 0x00000000004c7805 */ /* 0x000fe4000001ff00 */
        /* <DEDUP_REMOVED lines=23> */
.L_x_4132:
[----:B------:R-:W-:Y:S05]  /*9610*/  BSYNC B1 ;  /* 0x0000000000017941 */ /* 0x000fea0003800000 */
.L_x_4131:
        /* <DEDUP_REMOVED lines=23> */
[----:B------:R-:W-:Y:S01]  /*9790*/  IMAD.MOV.U32 R151, RZ, RZ, R78 ;  /* 0x000000ffff977224 */ /* 0x000fe200078e004e */
[----:B------:R-:W-:Y:S06]  /*97a0*/  @!P2 BRA `(.L_x_4133) ;  /* 0x000000000004a947 */ /* 0x000fec0003800000 */
[----:B------:R-:W-:Y:S01]  /*97b0*/  BPT.TRAP 0x1 ;  /* 0x000000040000795c */ /* 0x000fe20000300000 */
.L_x_4133:
[----:B------:R-:W2:Y:S01]  /*97c0*/  LDL R11, [R1+0x14] ;  /* 0x00001400010b7983 */ /* 0x000ea20000100800 */
[----:B------:R-:W-:Y:S01]  /*97d0*/  IMAD R93, R19, 0x8, R18 ;  /* 0x00000008135d7824 */ /* 0x000fe200078e0212 */
[----:B------:R-:W1:Y:S01]  /*97e0*/  LDC R136, c[0x0][0x2f4] ;  /* 0x0000bd00ff887b82 */ /* 0x000e620000000800 */
[----:B------:R-:W-:Y:S01]  /*97f0*/  BSSY B1, `(.L_x_4134) ;  /* 0x0000004000017945 */ /* 0x000fe20003800000 */
[----:B--2---:R-:W-:-:S04]  /*9800*/  SHF.L.U32 R94, R11, 0x1f, RZ ;  /* 0x0000001f0b5e7819 */ /* 0x004fc800000006ff */
[----:B------:R-:W2:Y:S02]  /*9810*/  SYNCS.PHASECHK.TRANS64.TRYWAIT P5, [R93+URZ+0x33490], R94 ;  /* 0x0334905e5d0075a7 */ /* 0x000ea400080a017f */
[----:B-12---:R-:W-:Y:S05]  /*9820*/  @!P5 BRA `(.L_x_4135) ;  /* 0x0000023c0018d947 */ /* 0x006fea0003800000 */
.L_x_4414:
[----:B------:R-:W-:Y:S05]  /*9830*/  BSYNC B1 ;  /* 0x0000000000017941 */ /* 0x000fea0003800000 */
.L_x_4134:
[----:B------:R-:W-:Y:S01]  /*9840*/  UMOV UR4, 0xffffffff ;  /* 0xffffffff00047882 */ /* 0x000fe20000000000 */
[----:B------:R-:W-:Y:S02]  /*9850*/  IMAD.IADD R143, R136, 0x1, -R117 ;  /* 0x00000001888f7824 */ /* 0x000fe400078e0a75 */
[----:B------:R-:W-:Y:S05]  /*9860*/  BRA.DIV UR4, `(.L_x_4136) ;  /* 0x0000023e041c7947 */ /* 0x000fea000b800000 */
[----:B------:R2:W3:Y:S04]  /*9870*/  SHFL.IDX PT, R154, R119, RZ, 0x1e1f ;  /* 0x001e1fff779a7589 */ /* 0x0004e800000e0000 */
[----:B------:R2:W4:Y:S02]  /*9880*/  SHFL.IDX PT, R156, R120, RZ, 0x1e1f ;  /* 0x001e1fff789c7589 */ /* 0x00052400000e0000 */
.L_x_4418:
[----:B------:R-:W-:Y:S04]  /*9890*/  BSSY B1, `(.L_x_4137) ;  /* 0x00002f9000017945 */ /* 0x000fe80003800000 */
[----:B------:R-:W-:Y:S05]  /*98a0*/  @P3 BRA `(.L_x_4138) ;  /* 0x0000002c00dc3947 */ /* 0x000fea0003800000 */
[----:B------:R-:W-:Y:S01]  /*98b0*/  ISETP.NE.AND P3, PT, R28, RZ, PT ;  /* 0x000000ff1c00720c */ /* 0x000fe20003f65270 */
[----:B------:R-:W-:-:S12]  /*98c0*/  BSSY B2, `(.L_x_4139) ;  /* 0x00000fa000027945 */ /* 0x000fd80003800000 */
[----:B------:R-:W-:Y:S05]  /*98d0*/  @!P3 BRA `(.L_x_4140) ;  /* 0x0000000c00e0b947 */ /* 0x000fea0003800000 */
[----:B------:R-:W5:Y:S04]  /*98e0*/  LDL R84, [R1+0x30] ;  /* 0x0000300001547983 */ /* 0x000f680000100800 */
[----:B0-----:R-:W2:Y:S04]  /*98f0*/  LDL R15, [R1+0x38] ;  /* 0x00003800010f7983 */ /* 0x001ea80000100800 */
[----:B------:R-:W2:Y:S01]  /*9900*/  LDL R14, [R1+0x34] ;  /* 0x00003400010e7983 */ /* 0x000ea20000100800 */
[----:B------:R-:W-:Y:S01]  /*9910*/  SEL R11, R117, R143, !P0 ;  /* 0x0000008f750b7207 */ /* 0x000fe20004000000 */
[----:B------:R-:W-:Y:S01]  /*9920*/  BSSY B3, `(.L_x_4141) ;  /* 0x00000ee000037945 */ /* 0x000fe20003800000 */
[----:B----4-:R-:W-:-:S02]  /*9930*/  IADD3 R126, P3, R21, R156, RZ ;  /* 0x0000009c157e7210 */ /* 0x010fc40007f7e0ff */
[----:B------:R-:W-:-:S03]  /*9940*/  SHF.R.S32.HI R12, RZ, 0x1f, R11 ;  /* 0x0000001fff0c7819 */ /* 0x000fc6000001140b */
[----:B---3--:R-:W-:Y:S01]  /*9950*/  IMAD.X R127, R154, 0x1, R109, P3 ;  /* 0x000000019a7f7824 */ /* 0x008fe200018e066d */
[----:B------:R-:W-:Y:S02]  /*9960*/  LEA.HI R12, R12, R11, RZ, 0x5 ;  /* 0x0000000b0c0c7211 */ /* 0x000fe400078f28ff */
[----:B------:R-:W-:Y:S02]  /*9970*/  ISETP.GE.AND P3, PT, R16, R116, PT ;  /* 0x000000741000720c */ /* 0x000fe40003f66270 */
[----:B------:R-:W-:-:S04]  /*9980*/  LEA.HI.SX32 R12, R12, R113, 0x1b ;  /* 0x000000710c0c7211 */ /* 0x000fc800078fdaff */
[----:B------:R-:W-:-:S04]  /*9990*/  SHF.R.S32.HI R11, RZ, 0x1f, R12 ;  /* 0x0000001fff0b7819 */ /* 0x000fc8000001140c */
[----:B------:R-:W-:Y:S01]  /*99a0*/  LEA.HI R13, R11, R12, RZ, 0x2 ;  /* 0x0000000c0b0d7211 */ /* 0x000fe200078f10ff */
[----:B------:R-:W-:-:S03]  /*99b0*/  IMAD.SHL.U32 R11, R12, 0x10, RZ ;  /* 0x000000100c0b7824 */ /* 0x000fc600078e00ff */
[----:B------:R-:W-:Y:S02]  /*99c0*/  SHF.R.S32.HI R13, RZ, 0x2, R13 ;  /* 0x00000002ff0d7819 */ /* 0x000fe4000001140d */
[----:B-----5:R-:W-:-:S03]  /*99d0*/  LOP3.LUT R12, R84, 0x30, R11, 0xf8, !PT ;  /* 0x00000030540c7812 */ /* 0x020fc600078ef80b */
[----:B--2---:R-:W-:Y:S01]  /*99e0*/  IMAD R13, R13, 0x2800, R15 ;  /* 0x000028000d0d7824 */ /* 0x004fe200078e020f */
[----:B------:R-:W-:-:S04]  /*99f0*/  LOP3.LUT R12, R12, R14, RZ, 0x3c, !PT ;  /* 0x0000000e0c0c7212 */ /* 0x000fc800078e3cff */
[----:B------:R-:W-:Y:S01]  /*9a00*/  IADD3 R12, R13, R12, RZ ;  /* 0x0000000c0d0c7210 */ /* 0x000fe20007ffe0ff */
[----:B------:R-:W-:-:S04]  /*9a10*/  IMAD R13, R19, 0x7800, R133 ;  /* 0x00007800130d7824 */ /* 0x000fc800078e0285 */
[----:B------:R-:W-:Y:S02]  /*9a20*/  IMAD R15, R19, 0x7800, R12 ;  /* 0x00007800130f7824 */ /* 0x000fe400078e020c */
[C---:B------:R-:W-:Y:S02]  /*9a30*/  IMAD.IADD R13, R18.reuse, 0x1, R13 ;  /* 0x00000001120d7824 */ /* 0x040fe400078e020d */
[----:B------:R-:W-:-:S04]  /*9a40*/  IMAD.IADD R84, R18, 0x1, R15 ;  /* 0x0000000112547824 */ /* 0x000fc800078e020f */
[----:B------:R-:W0:Y:S04]  /*9a50*/  LDS.128 R12, [R13+0x24200] ;  /* 0x024200000d0c7984 */ /* 0x000e280000000c00 */
[----:B------:R-:W2:Y:S01]  /*9a60*/  LDS.128 R84, [R84+0x24200] ;  /* 0x0242000054547984 */ /* 0x000ea20000000c00 */
[----:B------:R-:W-:Y:S05]  /*9a70*/  @P3 BRA `(.L_x_4142) ;  /* 0x0000000c00603947 */ /* 0x000fea0003800000 */
[--C-:B------:R-:W-:Y:S01]  /*9a80*/  SHF.R.U32.HI R177, RZ, 0x8, R45.reuse ;  /* 0x00000008ffb17819 */ /* 0x100fe2000001162d */
[----:B0-----:R-:W-:Y:S01]  /*9a90*/  IMAD.MOV.U32 R46, RZ, RZ, R14 ;  /* 0x000000ffff2e7224 */ /* 0x001fe200078e000e */
[----:B------:R-:W-:Y:S02]  /*9aa0*/  LOP3.LUT R169, R45, 0xff, RZ, 0xc0, !PT ;  /* 0x000000ff2da97812 */ /* 0x000fe400078ec0ff */
[--C-:B------:R-:W-:Y:S02]  /*9ab0*/  SHF.R.U32.HI R176, RZ, 0x18, R45.reuse ;  /* 0x00000018ffb07819 */ /* 0x100fe4000001162d */
[----:B------:R-:W-:Y:S02]  /*9ac0*/  SHF.R.U32.HI R44, RZ, 0x10, R45 ;  /* 0x00000010ff2c7819 */ /* 0x000fe4000001162d */
[--C-:B------:R-:W-:Y:S02]  /*9ad0*/  SHF.R.U32.HI R45, RZ, 0x10, R81.reuse ;  /* 0x00000010ff2d7819 */ /* 0x100fe40000011651 */
[--C-:B------:R-:W-:Y:S01]  /*9ae0*/  SHF.R.U32.HI R167, RZ, 0x8, R81.reuse ;  /* 0x00000008ffa77819 */ /* 0x100fe20000011651 */
[----:B------:R-:W-:Y:S01]  /*9af0*/  IMAD.U32 R44, R44, 0x10000, RZ ;  /* 0x000100002c2c7824 */ /* 0x000fe200078e00ff */
[----:B------:R-:W-:Y:S01]  /*9b00*/  LOP3.LUT R171, R81, 0xff, RZ, 0xc0, !PT ;  /* 0x000000ff51ab7812 */ /* 0x000fe200078ec0ff */
[----:B------:R-:W-:Y:S01]  /*9b10*/  IMAD.U32 R45, R45, 0x10000, RZ ;  /* 0x000100002d2d7824 */ /* 0x000fe200078e00ff */
[----:B------:R-:W-:Y:S01]  /*9b20*/  SHF.R.U32.HI R174, RZ, 0x18, R81 ;  /* 0x00000018ffae7819 */ /* 0x000fe20000011651 */
[----:B------:R-:W-:Y:S01]  /*9b30*/  IMAD.MOV.U32 R81, RZ, RZ, R12 ;  /* 0x000000ffff517224 */ /* 0x000fe200078e000c */
[----:B------:R-:W-:-:S02]  /*9b40*/  SHF.R.U32.HI R82, RZ, 0x8, R47 ;  /* 0x00000008ff527819 */ /* 0x000fc4000001162f */
[----:B------:R-:W-:Y:S02]  /*9b50*/  PRMT R169, R176, 0x654, R169 ;  /* 0x00000654b0a97816 */ /* 0x000fe400000000a9 */
[----:B------:R-:W-:Y:S01]  /*9b60*/  SHF.L.U32 R12, R177, 0x8, RZ ;  /* 0x00000008b10c7819 */ /* 0x000fe200000006ff */
[----:B------:R-:W-:Y:S01]  /*9b70*/  IMAD.SHL.U32 R82, R82, 0x100, RZ ;  /* 0x0000010052527824 */ /* 0x000fe200078e00ff */
[----:B------:R-:W-:Y:S02]  /*9b80*/  LOP3.LUT R170, R47, 0xff, RZ, 0xc0, !PT ;  /* 0x000000ff2faa7812 */ /* 0x000fe400078ec0ff */
[--C-:B------:R-:W-:Y:S02]  /*9b90*/  SHF.R.U32.HI R175, RZ, 0x18, R47.reuse ;  /* 0x00000018ffaf7819 */ /* 0x100fe4000001162f */
[----:B------:R-:W-:Y:S02]  /*9ba0*/  SHF.R.U32.HI R80, RZ, 0x10, R47 ;  /* 0x00000010ff507819 */ /* 0x000fe4000001162f */
[----:B------:R-:W-:-:S02]  /*9bb0*/  SHF.R.U32.HI R168, RZ, 0x8, R83 ;  /* 0x00000008ffa87819 */ /* 0x000fc40000011653 */
[----:B------:R-:W-:Y:S01]  /*9bc0*/  LOP3.LUT R169, R169, 0xff00, R12, 0xf8, !PT ;  /* 0x0000ff00a9a97812 */ /* 0x000fe200078ef80c */
[----:B------:R-:W-:Y:S01]  /*9bd0*/  IMAD.SHL.U32 R12, R167, 0x100, RZ ;  /* 0x00000100a70c7824 */ /* 0x000fe200078e00ff */
[--C-:B------:R-:W-:Y:S01]  /*9be0*/  SHF.R.U32.HI R47, RZ, 0x10, R83.reuse ;  /* 0x00000010ff2f7819 */ /* 0x100fe20000011653 */
[----:B------:R-:W-:Y:S01]  /*9bf0*/  IMAD.SHL.U32 R168, R168, 0x100, RZ ;  /* 0x00000100a8a87824 */ /* 0x000fe200078e00ff */
[----:B------:R-:W-:Y:S02]  /*9c00*/  LOP3.LUT R172, R83, 0xff, RZ, 0xc0, !PT ;  /* 0x000000ff53ac7812 */ /* 0x000fe400078ec0ff */
[----:B------:R-:W-:Y:S01]  /*9c10*/  SHF.R.U32.HI R173, RZ, 0x18, R83 ;  /* 0x00000018ffad7819 */ /* 0x000fe20000011653 */
[----:B------:R-:W-:Y:S01]  /*9c20*/  IMAD.U32 R47, R47, 0x10000, RZ ;  /* 0x000100002f2f7824 */ /* 0x000fe200078e00ff */
[----:B------:R-:W-:Y:S02]  /*9c30*/  PRMT R83, R175, 0x654, R170 ;  /* 0x00000654af537816 */ /* 0x000fe400000000aa */
[----:B------:R-:W-:-:S02]  /*9c40*/  PRMT R171, R174, 0x654, R171 ;  /* 0x00000654aeab7816 */ /* 0x000fc400000000ab */
[----:B------:R-:W-:Y:S02]  /*9c50*/  PRMT R173, R173, 0x654, R172 ;  /* 0x00000654adad7816 */ /* 0x000fe400000000ac */
[----:B------:R-:W-:Y:S02]  /*9c60*/  LOP3.LUT R167, R83, 0xff00, R82, 0xf8, !PT ;  /* 0x0000ff0053a77812 */ /* 0x000fe400078ef852 */
[----:B------:R-:W-:Y:S02]  /*9c70*/  LOP3.LUT R172, R171, 0xff00, R12, 0xf8, !PT ;  /* 0x0000ff00abac7812 */ /* 0x000fe400078ef80c */
[----:B------:R-:W-:Y:S02]  /*9c80*/  SHF.L.U32 R12, R80, 0x10, RZ ;  /* 0x00000010500c7819 */ /* 0x000fe400000006ff */
[----:B------:R-:W-:Y:S02]  /*9c90*/  F2FP.F16.E4M3.UNPACK_B R170, R165.H1 ;  /* 0x000000a5ffaa723e */ /* 0x000fe400030006ff */
[----:B--2---:R-:W-:-:S02]  /*9ca0*/  F2FP.F16.E4M3.UNPACK_B R83, R84.H1 ;  /* 0x00000054ff53723e */ /* 0x004fc400030006ff */
[----:B------:R-:W-:Y:S01]  /*9cb0*/  F2FP.F16.E4M3.UNPACK_B R82, R81.H1 ;  /* 0x00000051ff52723e */ /* 0x000fe200030006ff */
[----:B------:R-:W-:Y:S01]  /*9cc0*/  HADD2.F32 R14, -RZ, R170.H0_H0 ;  /* 0x200000aaff0e7230 */ /* 0x000fe20000004100 */
[----:B------:R-:W-:Y:S02]  /*9cd0*/  LOP3.LUT R174, R173, 0xff00, R168, 0xf8, !PT ;  /* 0x0000ff00adae7812 */ /* 0x000fe400078ef8a8 */
        /* <DEDUP_REMOVED lines=11> */
[----:B------:R-:W-:Y:S01]  /*9d90*/  LOP3.LUT R45, R172, 0xff0000, R45, 0xf8, !PT ;  /* 0x00ff0000ac2d7812 */ /* 0x000fe200078ef82d */
[-C--:B------:R-:W-:Y:S01]  /*9da0*/  FFMA.FTZ R47, R80, R169.reuse, -R171 ;  /* 0x000000a9502f7223 */ /* 0x080fe200000108ab */
[----:B------:R-:W-:Y:S01]  /*9db0*/  FFMA.FTZ R80, R167, R169, R176 ;  /* 0x000000a9a7507223 */ /* 0x000fe200000100b0 */
[----:B------:R-:W-:Y:S01]  /*9dc0*/  HADD2.F32 R172, -RZ, R170.H1_H1 ;  /* 0x300000aaffac7230 */ /* 0x000fe20000004100 */
[----:B------:R-:W-:Y:S01]  /*9dd0*/  F2FP.F16.E4M3.UNPACK_B R170, R165 ;  /* 0x000000a5ffaa723e */ /* 0x000fe200020006ff */
[----:B------:R-:W-:Y:S01]  /*9de0*/  HADD2.F32 R167, -RZ, R83.H1_H1 ;  /* 0x30000053ffa77230 */ /* 0x000fe20000004100 */
[----:B------:R-:W-:Y:S02]  /*9df0*/  F2FP.F16.E4M3.UNPACK_B R84, R84 ;  /* 0x00000054ff54723e */ /* 0x000fe400020006ff */
[----:B------:R-:W-:Y:S01]  /*9e00*/  F2FP.F16.E4M3.UNPACK_B R165, R81 ;  /* 0x00000051ffa5723e */ /* 0x000fe200020006ff */
[----:B------:R-:W-:Y:S01]  /*9e10*/  HADD2.F32 R171, -RZ, R170.H0_H0 ;  /* 0x200000aaffab7230 */ /* 0x000fe20000004100 */
[----:B------:R-:W-:Y:S01]  /*9e20*/  F2FP.F16.E4M3.UNPACK_B R169, R166 ;  /* 0x000000a6ffa9723e */ /* 0x000fe200020006ff */
[-C--:B------:R-:W-:Y:S01]  /*9e30*/  FMUL.FTZ R81, R167, R172.reuse ;  /* 0x000000aca7517220 */ /* 0x080fe20000410000 */
[----:B------:R-:W-:Y:S01]  /*9e40*/  FMUL.FTZ R172, R82, R172 ;  /* 0x000000ac52ac7220 */ /* 0x000fe20000410000 */
[----:B------:R-:W-:-:S02]  /*9e50*/  HADD2.F32 R166, -RZ, R84.H0_H0 ;  /* 0x20000054ffa67230 */ /* 0x000fc40000004100 */
[----:B------:R-:W-:Y:S02]  /*9e60*/  HADD2.F32 R83, -RZ, R165.H0_H0 ;  /* 0x200000a5ff537230 */ /* 0x000fe40000004100 */
[-C--:B------:R-:W-:Y:S01]  /*9e70*/  FFMA.FTZ R82, R82, R168.reuse, -R81 ;  /* 0x000000a852527223 */ /* 0x080fe20000010851 */
[----:B------:R-:W-:Y:S01]  /*9e80*/  FFMA.FTZ R81, R167, R168, R172 ;  /* 0x000000a8a7517223 */ /* 0x000fe200000100ac */
[----:B------:R-:W-:Y:S02]  /*9e90*/  HADD2.F32 R167, -RZ, R169.H0_H0 ;  /* 0x200000a9ffa77230 */ /* 0x000fe40000004100 */
[-C--:B------:R-:W-:Y:S01]  /*9ea0*/  FMUL.FTZ R172, R166, R171.reuse ;  /* 0x000000aba6ac7220 */ /* 0x080fe20000410000 */
[----:B------:R-:W-:Y:S01]  /*9eb0*/  FMUL.FTZ R173, R83, R171 ;  /* 0x000000ab53ad7220 */ /* 0x000fe20000410000 */
[----:B------:R-:W-:Y:S01]  /*9ec0*/  HADD2.F32 R171, -RZ, R170.H1_H1 ;  /* 0x300000aaffab7230 */ /* 0x000fe20000004100 */
[----:B------:R-:W-:Y:S01]  /*9ed0*/  F2FP.SATFINITE.E4M3.F32.PACK_AB_MERGE_C R47, R82, R47, RZ ;  /* 0x0000002f522f723e */ /* 0x000fe200048070ff */
[----:B------:R-:W-:-:S02]  /*9ee0*/  HADD2.F32 R168, -RZ, R84.H1_H1 ;  /* 0x30000054ffa87230 */ /* 0x000fc40000004100 */
[-C--:B------:R-:W-:Y:S01]  /*9ef0*/  FFMA.FTZ R84, R166, R167.reuse, R173 ;  /* 0x000000a7a6547223 */ /* 0x080fe200000100ad */
[----:B------:R-:W-:Y:S02]  /*9f00*/  HADD2.F32 R165, -RZ, R165.H1_H1 ;  /* 0x300000a5ffa57230 */ /* 0x000fe40000004100 */
[----:B------:R-:W-:Y:S01]  /*9f10*/  FFMA.FTZ R83, R83, R167, -R172 ;  /* 0x000000a753537223 */ /* 0x000fe200000108ac */
[----:B------:R-:W-:Y:S02]  /*9f20*/  HADD2.F32 R170, -RZ, R169.H1_H1 ;  /* 0x300000a9ffaa7230 */ /* 0x000fe40000004100 */
[----:B------:R-:W-:Y:S01]  /*9f30*/  FMUL.FTZ R166, R168, R171 ;  /* 0x000000aba8a67220 */ /* 0x000fe20000410000 */
        /* <DEDUP_REMOVED lines=13> */
[----:B------:R-:W-:Y:S02]  /*a010*/  HADD2.F32 R170, -RZ, R167.H1_H1 ;  /* 0x300000a7ffaa7230 */ /* 0x000fe40000004100 */
[----:B------:R-:W-:Y:S01]  /*a020*/  FMUL.FTZ R174, R168, R174 ;  /* 0x000000aea8ae7220 */ /* 0x000fe20000410000 */
[----:B------:R-:W-:Y:S01]  /*a030*/  HADD2.F32 R173, -RZ, R172.H0_H0 ;  /* 0x200000acffad7230 */ /* 0x000fe20000004100 */
[----:B------:R-:W-:Y:S01]  /*a040*/  F2FP.SATFINITE.E4M3.F32.PACK_AB_MERGE_C R80, R81, R80, RZ ;  /* 0x000000505150723e */ /* 0x000fe200048070ff */
[----:B------:R-:W-:-:S02]  /*a050*/  HADD2.F32 R169, -RZ, R169.H1_H1 ;  /* 0x300000a9ffa97230 */ /* 0x000fc40000004100 */
[----:B------:R-:W-:Y:S01]  /*a060*/  FMUL.FTZ R176, R170, R175 ;  /* 0x000000afaab07220 */ /* 0x000fe20000410000 */
[----:B------:R-:W-:Y:S02]  /*a070*/  HADD2.F32 R172, -RZ, R172.H1_H1 ;  /* 0x300000acffac7230 */ /* 0x000fe40000004100 */
[-C--:B------:R-:W-:Y:S01]  /*a080*/  FFMA.FTZ R167, R168, R173.reuse, -R177 ;  /* 0x000000ada8a77223 */ /* 0x080fe200000108b1 */
[----:B------:R-:W-:Y:S01]  /*a090*/  FFMA.FTZ R168, R171, R173, R174 ;  /* 0x000000adaba87223 */ /* 0x000fe200000100ae */
[C---:B------:R-:W-:Y:S01]  /*a0a0*/  FMUL.FTZ R177, R169.reuse, R175 ;  /* 0x000000afa9b17220 */ /* 0x040fe20000410000 */
[----:B------:R-:W-:Y:S01]  /*a0b0*/  F2FP.F16.E4M3.UNPACK_B R171, R163 ;  /* 0x000000a3ffab723e */ /* 0x000fe200020006ff */
[----:B------:R-:W-:Y:S01]  /*a0c0*/  FFMA.FTZ R163, R169, R172, R176 ;  /* 0x000000aca9a37223 */ /* 0x000fe200000100b0 */
[----:B------:R-:W-:Y:S01]  /*a0d0*/  F2FP.F16.E4M3.UNPACK_B R169, R86 ;  /* 0x00000056ffa9723e */ /* 0x000fe200020006ff */
[----:B------:R-:W-:Y:S01]  /*a0e0*/  FFMA.FTZ R170, R170, R172, -R177 ;  /* 0x000000acaaaa7223 */ /* 0x000fe200000108b1 */
[--C-:B------:R-:W-:Y:S01]  /*a0f0*/  HADD2.F32 R86, -RZ, R46.reuse.H0_H0 ;  /* 0x2000002eff567230 */ /* 0x100fe20000004100 */
[----:B------:R-:W-:Y:S01]  /*a100*/  F2FP.SATFINITE.E4M3.F32.PACK_AB_MERGE_C R47, R166, R83, R47 ;  /* 0x00000053a62f723e */ /* 0x000fe2000480702f */
[--C-:B------:R-:W-:Y:S01]  /*a110*/  HADD2.F32 R175, -RZ, R171.reuse.H0_H0 ;  /* 0x200000abffaf7230 */ /* 0x100fe20000004100 */
[----:B------:R-:W-:Y:S01]  /*a120*/  F2FP.F16.E4M3.UNPACK_B R82, R85 ;  /* 0x00000055ff52723e */ /* 0x000fe200020006ff */
[----:B------:R-:W-:Y:S01]  /*a130*/  HADD2.F32 R172, -RZ, R171.H1_H1 ;  /* 0x300000abffac7230 */ /* 0x000fe20000004100 */
[----:B------:R-:W-:Y:S01]  /*a140*/  F2FP.F16.E4M3.UNPACK_B R171, R164 ;  /* 0x000000a4ffab723e */ /* 0x000fe200020006ff */
[--C-:B------:R-:W-:Y:S01]  /*a150*/  HADD2.F32 R164, -RZ, R169.reuse.H0_H0 ;  /* 0x200000a9ffa47230 */ /* 0x100fe20000004100 */
[----:B------:R-:W-:Y:S01]  /*a160*/  F2FP.F16.E4M3.UNPACK_B R166, R45 ;  /* 0x0000002dffa6723e */ /* 0x000fe200020006ff */
[----:B------:R-:W-:Y:S01]  /*a170*/  HADD2.F32 R169, -RZ, R169.H1_H1 ;  /* 0x300000a9ffa97230 */ /* 0x000fe20000004100 */
[----:B------:R-:W-:Y:S01]  /*a180*/  F2FP.F16.E4M3.UNPACK_B R81, R13 ;  /* 0x0000000dff51723e */ /* 0x000fe200020006ff */
[----:B------:R-:W-:-:S02]  /*a190*/  HADD2.F32 R46, -RZ, R46.H1_H1 ;  /* 0x3000002eff2e7230 */ /* 0x000fc40000004100 */
[-C--:B------:R-:W-:Y:S01]  /*a1a0*/  FMUL.FTZ R177, R164, R175.reuse ;  /* 0x000000afa4b17220 */ /* 0x080fe20000410000 */
[--C-:B------:R-:W-:Y:S02]  /*a1b0*/  HADD2.F32 R173, -RZ, R171.reuse.H0_H0 ;  /* 0x200000abffad7230 */ /* 0x100fe40000004100 */
[----:B------:R-:W-:Y:S01]  /*a1c0*/  FMUL.FTZ R175, R86, R175 ;  /* 0x000000af56af7220 */ /* 0x000fe20000410000 */
[----:B------:R-:W-:Y:S02]  /*a1d0*/  HADD2.F32 R171, -RZ, R171.H1_H1 ;  /* 0x300000abffab7230 */ /* 0x000fe40000004100 */
[CC--:B------:R-:W-:Y:S01]  /*a1e0*/  FMUL.FTZ R179, R169.reuse, R172.reuse ;  /* 0x000000aca9b37220 */ /* 0x0c0fe20000410000 */
[----:B------:R-:W-:Y:S01]  /*a1f0*/  FMUL.FTZ R172, R46, R172 ;  /* 0x000000ac2eac7220 */ /* 0x000fe20000410000 */
[-C--:B------:R-:W-:Y:S01]  /*a200*/  FFMA.FTZ R177, R86, R173.reuse, -R177 ;  /* 0x000000ad56b17223 */ /* 0x080fe200000108b1 */
[----:B------:R-:W-:Y:S01]  /*a210*/  FFMA.FTZ R86, R164, R173, R175 ;  /* 0x000000ada4567223 */ /* 0x000fe200000100af */
[----:B------:R-:W-:Y:S01]  /*a220*/  F2FP.SATFINITE.E4M3.F32.PACK_AB_MERGE_C R170, R170, R167, RZ ;  /* 0x000000a7aaaa723e */ /* 0x000fe200048070ff */
[----:B------:R-:W-:Y:S01]  /*a230*/  FFMA.FTZ R169, R169, R171, R172 ;  /* 0x000000aba9a97223 */ /* 0x000fe200000100ac */
[----:B------:R-:W-:Y:S01]  /*a240*/  F2FP.SATFINITE.E4M3.F32.PACK_AB_MERGE_C R84, R165, R84, R80 ;  /* 0x00000054a554723e */ /* 0x000fe20004807050 */
[----:B------:R-:W-:Y:S01]  /*a250*/  HADD2.F32 R83, -RZ, R82.H0_H0 ;  /* 0x20000052ff537230 */ /* 0x000fe20000004100 */
[----:B------:R-:W-:Y:S01]  /*a260*/  F2FP.F16.E4M3.UNPACK_B R164, R44 ;  /* 0x0000002cffa4723e */ /* 0x000fe200020006ff */
[----:B------:R-:W-:Y:S01]  /*a270*/  HADD2.F32 R167, -RZ, R166.H0_H0 ;  /* 0x200000a6ffa77230 */ /* 0x000fe20000004100 */
[----:B------:R-:W-:Y:S01]  /*a280*/  F2FP.SATFINITE.E4M3.F32.PACK_AB_MERGE_C R163, R163, R168, RZ ;  /* 0x000000a8a3a3723e */ /* 0x000fe200048070ff */
[----:B------:R-:W-:Y:S01]  /*a290*/  HADD2.F32 R80, -RZ, R81.H0_H0 ;  /* 0x20000051ff507230 */ /* 0x000fe20000004100 */
[----:B------:R-:W-:Y:S01]  /*a2a0*/  F2FP.F16.E4M3.UNPACK_B R85, R85.H1 ;  /* 0x00000055ff55723e */ /* 0x000fe200030006ff */
        /* <DEDUP_REMOVED lines=10> */
[CC--:B------:R-:W-:Y:S01]  /*a350*/  FMUL.FTZ R165, R163.reuse, R166.reuse ;  /* 0x000000a6a3a57220 */ /* 0x0c0fe20000410000 */
[----:B------:R-:W-:Y:S01]  /*a360*/  F2FP.F16.E4M3.UNPACK_B R83, R13.H1 ;  /* 0x0000000dff53723e */ /* 0x000fe200030006ff */
[----:B------:R-:W-:Y:S01]  /*a370*/  FMUL.FTZ R166, R82, R166 ;  /* 0x000000a652a67220 */ /* 0x000fe20000410000 */
[----:B------:R-:W-:Y:S01]  /*a380*/  FFMA.FTZ R46, R46, R171, -R179 ;  /* 0x000000ab2e2e7223 */ /* 0x000fe200000108b3 */
[-C--:B------:R-:W-:Y:S01]  /*a390*/  FFMA.FTZ R13, R82, R164.reuse, -R165 ;  /* 0x000000a4520d7223 */ /* 0x080fe200000108a5 */
[----:B------:R-:W-:Y:S01]  /*a3a0*/  F2FP.F16.E4M3.UNPACK_B R165, R45.H1 ;  /* 0x0000002dffa5723e */ /* 0x000fe200030006ff */
[----:B------:R-:W-:Y:S01]  /*a3b0*/  FFMA.FTZ R82, R163, R164, R166 ;  /* 0x000000a4a3527223 */ /* 0x000fe200000100a6 */
[----:B------:R-:W-:Y:S01]  /*a3c0*/  F2FP.F16.E4M3.UNPACK_B R44, R44.H1 ;  /* 0x0000002cff2c723e */ /* 0x000fe200030006ff */
[----:B------:R-:W-:Y:S01]  /*a3d0*/  HADD2.F32 R163, -RZ, R85.H0_H0 ;  /* 0x20000055ffa37230 */ /* 0x000fe20000004100 */
[----:B------:R-:W-:Y:S01]  /*a3e0*/  F2FP.SATFINITE.E4M3.F32.PACK_AB_MERGE_C R46, R46, R177, R170 ;  /* 0x000000b12e2e723e */ /* 0x000fe200048070aa */
[----:B------:R-:W-:Y:S01]  /*a3f0*/  HADD2.F32 R168, -RZ, R165.H0_H0 ;  /* 0x200000a5ffa87230 */ /* 0x000fe20000004100 */
[----:B------:R-:W-:Y:S01]  /*a400*/  F2FP.F16.E4M3.UNPACK_B R173, R14.H1 ;  /* 0x0000000effad723e */ /* 0x000fe200030006ff */
[----:B------:R-:W-:Y:S01]  /*a410*/  HADD2.F32 R45, -RZ, R83.H0_H0 ;  /* 0x20000053ff2d7230 */ /* 0x000fe20000004100 */
[----:B------:R-:W-:Y:S01]  /*a420*/  F2FP.F16.E4M3.UNPACK_B R169, R12 ;  /* 0x0000000cffa9723e */ /* 0x000fe200020006ff */
[----:B------:R-:W-:-:S02]  /*a430*/  HADD2.F32 R164, -RZ, R85.H1_H1 ;  /* 0x30000055ffa47230 */ /* 0x000fc40000004100 */
[-C--:B------:R-:W-:Y:S01]  /*a440*/  FMUL.FTZ R170, R163, R168.reuse ;  /* 0x000000a8a3aa7220 */ /* 0x080fe20000410000 */
[----:B------:R-:W-:Y:S02]  /*a450*/  HADD2.F32 R165, -RZ, R165.H1_H1 ;  /* 0x300000a5ffa57230 */ /* 0x000fe40000004100 */
[C---:B------:R-:W-:Y:S01]  /*a460*/  FMUL.FTZ R168, R45.reuse, R168 ;  /* 0x000000a82da87220 */ /* 0x040fe20000410000 */
[--C-:B------:R-:W-:Y:S01]  /*a470*/  HADD2.F32 R166, -RZ, R44.reuse.H0_H0 ;  /* 0x2000002cffa67230 */ /* 0x100fe20000004100 */
[----:B------:R-:W-:Y:S01]  /*a480*/  F2FP.F16.E4M3.UNPACK_B R85, R15 ;  /* 0x0000000fff55723e */ /* 0x000fe200020006ff */
[----:B------:R-:W-:Y:S02]  /*a490*/  HADD2.F32 R83, -RZ, R83.H1_H1 ;  /* 0x30000053ff537230 */ /* 0x000fe40000004100 */
[CC--:B------:R-:W-:Y:S01]  /*a4a0*/  FMUL.FTZ R172, R164.reuse, R165.reuse ;  /* 0x000000a5a4ac7220 */ /* 0x0c0fe20000410000 */
        /* <DEDUP_REMOVED lines=8> */
[----:B------:R-:W-:Y:S01]  /*a530*/  F2FP.F16.E4M3.UNPACK_B R15, R15.H1 ;  /* 0x0000000fff0f723e */ /* 0x000fe200030006ff */
[----:B------:R-:W-:Y:S01]  /*a540*/  HADD2.F32 R167, -RZ, R165.H0_H0 ;  /* 0x200000a5ffa77230 */ /* 0x000fe20000004100 */
[----:B------:R-:W-:Y:S01]  /*a550*/  F2FP.F16.E4M3.UNPACK_B R166, R87.H1 ;  /* 0x00000057ffa6723e */ /* 0x000fe200030006ff */
[----:B------:R-:W-:Y:S01]  /*a560*/  HADD2.F32 R87, -RZ, R85.H0_H0 ;  /* 0x20000055ff577230 */ /* 0x000fe20000004100 */
[----:B------:R-:W-:Y:S01]  /*a570*/  F2FP.F16.E4M3.UNPACK_B R170, R12.H1 ;  /* 0x0000000cffaa723e */ /* 0x000fe200030006ff */
[----:B------:R-:W-:Y:S01]  /*a580*/  HADD2.F32 R12, -RZ, R172.H0_H0 ;  /* 0x200000acff0c7230 */ /* 0x000fe20000004100 */
[----:B------:R-:W-:Y:S01]  /*a590*/  F2FP.SATFINITE.E4M3.F32.PACK_AB_MERGE_C R44, R83, R44, RZ ;  /* 0x0000002c532c723e */ /* 0x000fe200048070ff */
[----:B------:R-:W-:Y:S01]  /*a5a0*/  HADD2.F32 R163, -RZ, R15.H0_H0 ;  /* 0x2000000fffa37230 */ /* 0x000fe20000004100 */
[----:B------:R-:W-:Y:S01]  /*a5b0*/  F2FP.SATFINITE.E4M3.F32.PACK_AB_MERGE_C R45, R164, R45, RZ ;  /* 0x0000002da42d723e */ /* 0x000fe200048070ff */
[----:B------:R-:W-:-:S02]  /*a5c0*/  HADD2.F32 R168, -RZ, R166.H0_H0 ;  /* 0x200000a6ffa87230 */ /* 0x000fc40000004100 */
[-C--:B------:R-:W-:Y:S01]  /*a5d0*/  FMUL.FTZ R176, R167, R12.reuse ;  /* 0x0000000ca7b07220 */ /* 0x080fe20000410000 */
[----:B------:R-:W-:Y:S02]  /*a5e0*/  HADD2.F32 R174, -RZ, R173.H0_H0 ;  /* 0x200000adffae7230 */ /* 0x000fe40000004100 */
[----:B------:R-:W-:Y:S01]  /*a5f0*/  FMUL.FTZ R178, R87, R12 ;  /* 0x0000000c57b27220 */ /* 0x000fe20000410000 */
[----:B------:R-:W-:Y:S01]  /*a600*/  HADD2.F32 R14, -RZ, R169.H0_H0 ;  /* 0x200000a9ff0e7230 */ /* 0x000fe20000004100 */
[----:B------:R-:W-:Y:S01]  /*a610*/  F2FP.SATFINITE.E4M3.F32.PACK_AB_MERGE_C R13, R13, R80, R44 ;  /* 0x000000500d0d723e */ /* 0x000fe2000480702c */
[----:B------:R-:W-:Y:S02]  /*a620*/  HADD2.F32 R166, -RZ, R166.H1_H1 ;  /* 0x300000a6ffa67230 */ /* 0x000fe40000004100 */
[----:B------:R-:W-:Y:S01]  /*a630*/  FMUL.FTZ R175, R163, R174 ;  /* 0x000000aea3af7220 */ /* 0x000fe20000410000 */
[----:B------:R-:W-:Y:S02]  /*a640*/  HADD2.F32 R173, -RZ, R173.H1_H1 ;  /* 0x300000adffad7230 */ /* 0x000fe40000004100 */
[----:B------:R-:W-:Y:S01]  /*a650*/  FFMA.FTZ R12, R87, R14, -R176 ;  /* 0x0000000e570c7223 */ /* 0x000fe200000108b0 */
[----:B------:R-:W-:-:S02]  /*a660*/  HADD2.F32 R15, -RZ, R15.H1_H1 ;  /* 0x3000000fff0f7230 */ /* 0x000fc40000004100 */
[----:B------:R-:W-:Y:S01]  /*a670*/  FMUL.FTZ R180, R168, R174 ;  /* 0x000000aea8b47220 */ /* 0x000fe20000410000 */
        /* <DEDUP_REMOVED lines=9> */
[-C--:B------:R-:W-:Y:S01]  /*a710*/  FMUL.FTZ R174, R165, R172.reuse ;  /* 0x000000aca5ae7220 */ /* 0x080fe20000410000 */
[----:B------:R-:W-:Y:S02]  /*a720*/  HADD2.F32 R168, -RZ, R169.H1_H1 ;  /* 0x300000a9ffa87230 */ /* 0x000fe40000004100 */
[----:B------:R-:W-:Y:S01]  /*a730*/  FMUL.FTZ R172, R85, R172 ;  /* 0x000000ac55ac7220 */ /* 0x000fe20000410000 */
[----:B------:R-:W-:Y:S01]  /*a740*/  FFMA.FTZ R14, R167, R14, R178 ;  /* 0x0000000ea70e7223 */ /* 0x000fe200000100b2 */
[-C--:B------:R-:W-:Y:S01]  /*a750*/  FFMA.FTZ R15, R15, R170.reuse, -R176 ;  /* 0x000000aa0f0f7223 */ /* 0x080fe200000108b0 */
[----:B------:R-:W-:Y:S01]  /*a760*/  FFMA.FTZ R166, R166, R170, R173 ;  /* 0x000000aaa6a67223 */ /* 0x000fe200000100ad */
[-C--:B------:R-:W-:Y:S01]  /*a770*/  FFMA.FTZ R85, R85, R168.reuse, -R174 ;  /* 0x000000a855557223 */ /* 0x080fe200000108ae */
[----:B------:R-:W-:-:S02]  /*a780*/  FFMA.FTZ R165, R165, R168, R172 ;  /* 0x000000a8a5a57223 */ /* 0x000fc400000100ac */
[----:B------:R-:W-:Y:S02]  /*a790*/  F2FP.SATFINITE.E4M3.F32.PACK_AB_MERGE_C R15, R15, R180, RZ ;  /* 0x000000b40f0f723e */ /* 0x000fe400048070ff */
[----:B------:R-:W-:Y:S02]  /*a7a0*/  F2FP.SATFINITE.E4M3.F32.PACK_AB_MERGE_C R166, R166, R175, RZ ;  /* 0x000000afa6a6723e */ /* 0x000fe400048070ff */
[----:B------:R-:W-:Y:S01]  /*a7b0*/  F2FP.SATFINITE.E4M3.F32.PACK_AB_MERGE_C R15, R85, R12, R15 ;  /* 0x0000000c550f723e */ /* 0x000fe2000480700f */
[----:B------:R-:W-:Y:S01]  /*a7c0*/  IMAD.MOV.U32 R12, RZ, RZ, R47 ;  /* 0x000000ffff0c7224 */ /* 0x000fe200078e002f */
[----:B------:R-:W-:Y:S01]  /*a7d0*/  F2FP.SATFINITE.E4M3.F32.PACK_AB_MERGE_C R87, R165, R14, R166 ;  /* 0x0000000ea557723e */ /* 0x000fe200048070a6 */
[----:B------:R-:W-:Y:S01]  /*a7e0*/  IMAD.MOV.U32 R14, RZ, RZ, R46 ;  /* 0x000000ffff0e7224 */ /* 0x000fe200078e002e */
[----:B------:R-:W-:-:S07]  /*a7f0*/  F2FP.SATFINITE.E4M3.F32.PACK_AB_MERGE_C R85, R82, R81, R45 ;  /* 0x000000515255723e */ /* 0x000fce000480702d */
.L_x_4142:
[----:B------:R-:W-:Y:S05]  /*a800*/  BSYNC B3 ;  /* 0x0000000000037941 */ /* 0x000fea0003800000 */
.L_x_4141:
[----:B------:R-:W-:Y:S01]  /*a810*/  ISETP.GE.AND P3, PT, R11, R136, PT ;  /* 0x000000880b00720c */ /* 0x000fe20003f66270 */
[----:B0-----:R0:W-:-:S12]  /*a820*/  ST.E.128 desc[UR50][R126.64], R12 ;  /* 0x0000000c7e007985 */ /* 0x0011d8000c101d32 */
[----:B------:R-:W-:-:S04]  /*a830*/  @!P3 IADD3 R44, P5, R156, R11, RZ ;  /* 0x0000000b9c2cb210 */ /* 0x000fc80007fbe0ff */
[----:B------:R-:W-:-:S05]  /*a840*/  @!P3 LEA.HI.X.SX32 R45, R11, R154, 0x1, P5 ;  /* 0x0000009a0b2db211 */ /* 0x000fca00028f0eff */
[----:B--2---:R0:W-:Y:S04]  /*a850*/  @!P3 ST.E.128 desc[UR50][R44.64], R84 ;  /* 0x000000542c00b985 */ /* 0x0041e8000c101d32 */
.L_x_4140:
[----:B------:R-:W-:Y:S05]  /*a860*/  BSYNC B2 ;  /* 0x0000000000027941 */ /* 0x000fea0003800000 */
.L_x_4139:
[----:B------:R-:W-:Y:S01]  /*a870*/  ISETP.NE.AND P3, PT, R29, RZ, PT ;  /* 0x000000ff1d00720c */ /* 0x000fe20003f65270 */
[----:B------:R-:W-:-:S12]  /*a880*/  BSSY B2, `(.L_x_4143) ;  /* 0x00000fc000027945 */ /* 0x000fd80003800000 */
[----:B------:R-:W-:Y:S05]  /*a890*/  @!P3 BRA `(.L_x_4144) ;  /* 0x0000000c00e8b947 */ /* 0x000fea0003800000 */
[----:B0-----:R-:W5:Y:S04]  /*a8a0*/  LDL R44, [R1+0x30] ;  /* 0x00003000012c7983 */ /* 0x001f680000100800 */
[----:B------:R-:W2:Y:S04]  /*a8b0*/  LDL R14, [R1+0x34] ;  /* 0x00003400010e7983 */ /* 0x000ea80000100800 */
[----:B------:R-:W2:Y:S01]  /*a8c0*/  LDL R15, [R1+0x38] ;  /* 0x00003800010f7983 */ /* 0x000ea20000100800 */
[----:B------:R-:W-:-:S04]  /*a8d0*/  SEL R11, R117, R143, !P1 ;  /* 0x0000008f750b7207 */ /* 0x000fc80004800000 */
[----:B------:R-:W-:-:S04]  /*a8e0*/  SHF.R.S32.HI R12, RZ, 0x1f, R11 ;  /* 0x0000001fff0c7819 */ /* 0x000fc8000001140b */
[----:B------:R-:W-:-:S04]  /*a8f0*/  LEA.HI R11, R12, R11, RZ, 0x5 ;  /* 0x0000000b0c0b7211 */ /* 0x000fc800078f28ff */
[----:B------:R-:W-:-:S04]  /*a900*/  LEA.HI.SX32 R11, R11, R112, 0x1b ;  /* 0x000000700b0b7211 */ /* 0x000fc800078fdaff */
[----:B------:R-:W-:-:S04]  /*a910*/  SHF.R.S32.HI R12, RZ, 0x1f, R11 ;  /* 0x0000001fff0c7819 */ /* 0x000fc8000001140b */
[----:B------:R-:W-:Y:S01]  /*a920*/  LEA.HI R12, R12, R11, RZ, 0x2 ;  /* 0x0000000b0c0c7211 */ /* 0x000fe200078f10ff */
[----:B------:R-:W-:-:S03]  /*a930*/  IMAD.SHL.U32 R11, R11, 0x10, RZ ;  /* 0x000000100b0b7824 */ /* 0x000fc600078e00ff */
[----:B------:R-:W-:Y:S02]  /*a940*/  SHF.R.S32.HI R13, RZ, 0x2, R12 ;  /* 0x00000002ff0d7819 */ /* 0x000fe4000001140c */
[----:B----4-:R-:W-:-:S04]  /*a950*/  IADD3 R80, P3, R26, R156, RZ ;  /* 0x0000009c1a507210 */ /* 0x010fc80007f7e0ff */
[----:B---3--:R-:W-:Y:S02]  /*a960*/  IADD3.X R81, R154, R108, RZ, P3, !PT ;  /* 0x0000006c9a517210 */ /* 0x008fe40001ffe4ff */
[----:B------:R-:W-:Y:S01]  /*a970*/  ISETP.GE.AND P3, PT, R225, R116, PT ;  /* 0x00000074e100720c */ /* 0x000fe20003f66270 */
[----:B------:R-:W-:Y:S01]  /*a980*/  BSSY B3, `(.L_x_4145) ;  /* 0x00000e6000037945 */ /* 0x000fe20003800000 */
[----:B-----5:R-:W-:-:S04]  /*a990*/  LOP3.LUT R12, R44, 0x30, R11, 0xf8, !PT ;  /* 0x000000302c0c7812 */ /* 0x020fc800078ef80b */
[----:B--2---:R-:W-:Y:S01]  /*a9a0*/  LOP3.LUT R12, R12, R14, RZ, 0x3c, !PT ;  /* 0x0000000e0c0c7212 */ /* 0x004fe200078e3cff */
[----:B------:R-:W-:-:S04]  /*a9b0*/  IMAD R13, R13, 0x2800, R15 ;  /* 0x000028000d0d7824 */ /* 0x000fc800078e020f */
[----:B------:R-:W-:Y:S02]  /*a9c0*/  IMAD.IADD R12, R13, 0x1, R12 ;  /* 0x000000010d0c7824 */ /* 0x000fe400078e020c */
[C---:B------:R-:W-:Y:S02]  /*a9d0*/  IMAD R13, R19.reuse, 0x7800, R132 ;  /* 0x00007800130d7824 */ /* 0x040fe400078e0284 */
        /* <DEDUP_REMOVED lines=8> */
[--C-:B------:R-:W-:Y:S01]  /*aa60*/  SHF.R.U32.HI R167, RZ, 0x18, R41.reuse ;  /* 0x00000018ffa77819 */ /* 0x100fe20000011629 */
[----:B------:R-:W-:Y:S01]  /*aa70*/  IMAD.MOV.U32 R52, RZ, RZ, R12 ;  /* 0x000000ffff347224 */ /* 0x000fe200078e000c */
[----:B------:R-:W-:Y:S02]  /*aa80*/  LOP3.LUT R54, R41, 0xff, RZ, 0xc0, !PT ;  /* 0x000000ff29367812 */ /* 0x000fe400078ec0ff */
[----:B------:R-:W-:Y:S02]  /*aa90*/  SHF.R.U32.HI R164, RZ, 0x10, R41 ;  /* 0x00000010ffa47819 */ /* 0x000fe40000011629 */
[----:B------:R-:W-:Y:S01]  /*aaa0*/  MOV R40, R13 ;  /* 0x0000000d00287202 */ /* 0x000fe20000000f00 */
[----:B------:R-:W-:Y:S01]  /*aab0*/  IMAD.SHL.U32 R13, R166, 0x100, RZ ;  /* 0x00000100a60d7824 */ /* 0x000fe200078e00ff */
[----:B------:R-:W-:Y:S01]  /*aac0*/  SHF.R.U32.HI R85, RZ, 0x8, R55 ;  /* 0x00000008ff557819 */ /* 0x000fe20000011637 */
[----:B------:R-:W-:Y:S01]  /*aad0*/  IMAD.U32 R14, R164, 0x10000, RZ ;  /* 0x00010000a40e7824 */ /* 0x000fe200078e00ff */
[----:B------:R-:W-:-:S02]  /*aae0*/  PRMT R54, R167, 0x654, R54 ;  /* 0x00000654a7367816 */ /* 0x000fc40000000036 */
[--C-:B------:R-:W-:Y:S01]  /*aaf0*/  SHF.R.U32.HI R165, RZ, 0x18, R43.reuse ;  /* 0x00000018ffa57819 */ /* 0x100fe2000001162b */
[----:B------:R-:W-:Y:S01]  /*ab00*/  IMAD.SHL.U32 R85, R85, 0x100, RZ ;  /* 0x0000010055557824 */ /* 0x000fe200078e00ff */
[----:B------:R-:W-:Y:S02]  /*ab10*/  LOP3.LUT R82, R43, 0xff, RZ, 0xc0, !PT ;  /* 0x000000ff2b527812 */ /* 0x000fe400078ec0ff */
[----:B------:R-:W-:Y:S02]  /*ab20*/  SHF.R.U32.HI R163, RZ, 0x8, R43 ;  /* 0x00000008ffa37819 */ /* 0x000fe4000001162b */
[----:B------:R-:W-:Y:S02]  /*ab30*/  SHF.R.U32.HI R87, RZ, 0x18, R55 ;  /* 0x00000018ff577819 */ /* 0x000fe40000011637 */
[----:B------:R-:W-:Y:S02]  /*ab40*/  LOP3.LUT R84, R55, 0xff, RZ, 0xc0, !PT ;  /* 0x000000ff37547812 */ /* 0x000fe400078ec0ff */
[----:B------:R-:W-:-:S02]  /*ab50*/  SHF.R.U32.HI R127, RZ, 0x10, R43 ;  /* 0x00000010ff7f7819 */ /* 0x000fc4000001162b */
[--C-:B------:R-:W-:Y:S02]  /*ab60*/  SHF.R.U32.HI R86, RZ, 0x8, R53.reuse ;  /* 0x00000008ff567819 */ /* 0x100fe40000011635 */
[--C-:B------:R-:W-:Y:S02]  /*ab70*/  SHF.R.U32.HI R126, RZ, 0x18, R53.reuse ;  /* 0x00000018ff7e7819 */ /* 0x100fe40000011635 */
[----:B------:R-:W-:Y:S02]  /*ab80*/  LOP3.LUT R83, R53, 0xff, RZ, 0xc0, !PT ;  /* 0x000000ff35537812 */ /* 0x000fe400078ec0ff */
[----:B------:R-:W-:Y:S01]  /*ab90*/  SHF.R.U32.HI R41, RZ, 0x10, R53 ;  /* 0x00000010ff297819 */ /* 0x000fe20000011635 */
[----:B--2---:R-:W-:Y:S01]  /*aba0*/  IMAD.MOV.U32 R53, RZ, RZ, R44 ;  /* 0x000000ffff357224 */ /* 0x004fe200078e002c */
[----:B------:R-:W-:Y:S01]  /*abb0*/  SHF.R.U32.HI R43, RZ, 0x10, R55 ;  /* 0x00000010ff2b7819 */ /* 0x000fe20000011637 */
[----:B------:R-:W-:Y:S01]  /*abc0*/  IMAD.SHL.U32 R44, R86, 0x100, RZ ;  /* 0x00000100562c7824 */ /* 0x000fe200078e00ff */
[----:B------:R-:W-:-:S02]  /*abd0*/  LOP3.LUT R13, R54, 0xff00, R13, 0xf8, !PT ;  /* 0x0000ff00360d7812 */ /* 0x000fc400078ef80d */
[----:B------:R-:W-:Y:S02]  /*abe0*/  PRMT R82, R165, 0x654, R82 ;  /* 0x00000654a5527816 */ /* 0x000fe40000000052 */
[----:B------:R-:W-:Y:S02]  /*abf0*/  PRMT R84, R87, 0x654, R84 ;  /* 0x0000065457547816 */ /* 0x000fe40000000054 */
[----:B------:R-:W-:Y:S02]  /*ac00*/  SHF.L.U32 R55, R163, 0x8, RZ ;  /* 0x00000008a3377819 */ /* 0x000fe400000006ff */
[----:B------:R-:W-:Y:S01]  /*ac10*/  LOP3.LUT R14, R13, 0xff0000, R14, 0xf8, !PT ;  /* 0x00ff00000d0e7812 */ /* 0x000fe200078ef80e */
[----:B------:R-:W-:Y:S01]  /*ac20*/  IMAD.U32 R13, R127, 0x10000, RZ ;  /* 0x000100007f0d7824 */ /* 0x000fe200078e00ff */
[----:B------:R-:W-:Y:S01]  /*ac30*/  PRMT R83, R126, 0x654, R83 ;  /* 0x000006547e537816 */ /* 0x000fe20000000053 */
[----:B------:R-:W-:Y:S01]  /*ac40*/  IMAD.U32 R126, R43, 0x10000, RZ ;  /* 0x000100002b7e7824 */ /* 0x000fe200078e00ff */
[----:B------:R-:W-:-:S02]  /*ac50*/  LOP3.LUT R12, R82, 0xff00, R55, 0xf8, !PT ;  /* 0x0000ff00520c7812 */ /* 0x000fc400078ef837 */
[----:B------:R-:W-:Y:S02]  /*ac60*/  LOP3.LUT R87, R84, 0xff00, R85, 0xf8, !PT ;  /* 0x0000ff0054577812 */ /* 0x000fe400078ef855 */
[----:B------:R-:W-:Y:S02]  /*ac70*/  F2FP.F16.E4M3.UNPACK_B R85, R162.H1 ;  /* 0x000000a2ff55723e */ /* 0x000fe400030006ff */
[----:B------:R-:W-:Y:S02]  /*ac80*/  F2FP.F16.E4M3.UNPACK_B R82, R53.H1 ;  /* 0x00000035ff52723e */ /* 0x000fe400030006ff */
[----:B------:R-:W-:Y:S02]  /*ac90*/  F2FP.F16.E4M3.UNPACK_B R54, R52.H1 ;  /* 0x00000034ff36723e */ /* 0x000fe400030006ff */
[----:B------:R-:W-:Y:S01]  /*aca0*/  LOP3.LUT R86, R83, 0xff00, R44, 0xf8, !PT ;  /* 0x0000ff0053567812 */ /* 0x000fe200078ef82c */
[----:B------:R-:W-:Y:S01]  /*acb0*/  HADD2.F32 R55, -RZ, R82.H0_H0 ;  /* 0x20000052ff377230 */ /* 0x000fe20000004100 */
[----:B------:R-:W-:Y:S01]  /*acc0*/  LOP3.LUT R12, R12, 0xff0000, R13, 0xf8, !PT ;  /* 0x00ff00000c0c7812 */ /* 0x000fe200078ef80d */
[----:B------:R-:W-:Y:S01]  /*acd0*/  HADD2.F32 R13, -RZ, R85.H0_H0 ;  /* 0x20000055ff0d7230 */ /* 0x000fe20000004100 */
[----:B------:R-:W-:Y:S01]  /*ace0*/  F2FP.F16.E4M3.UNPACK_B R83, R160.H1 ;  /* 0x000000a0ff53723e */ /* 0x000fe200030006ff */
[----:B------:R-:W-:Y:S01]  /*acf0*/  HADD2.F32 R44, -RZ, R54.H0_H0 ;  /* 0x20000036ff2c7230 */ /* 0x000fe20000004100 */
[----:B------:R-:W-:-:S02]  /*ad00*/  SHF.L.U32 R41, R41, 0x10, RZ ;  /* 0x0000001029297819 */ /* 0x000fc400000006ff */
[CC--:B------:R-:W-:Y:S01]  /*ad10*/  FMUL.FTZ R43, R55.reuse, R13.reuse ;  /* 0x0000000d372b7220 */ /* 0x0c0fe20000410000 */
[--C-:B------:R-:W-:Y:S02]  /*ad20*/  HADD2.F32 R84, -RZ, R83.reuse.H0_H0 ;  /* 0x20000053ff547230 */ /* 0x100fe40000004100 */
[----:B------:R-:W-:Y:S01]  /*ad30*/  FMUL.FTZ R164, R44, R13 ;  /* 0x0000000d2ca47220 */ /* 0x000fe20000410000 */
[----:B------:R-:W-:Y:S01]  /*ad40*/  LOP3.LUT R41, R86, 0xff0000, R41, 0xf8, !PT ;  /* 0x00ff000056297812 */ /* 0x000fe200078ef829 */
        /* <DEDUP_REMOVED lines=17> */
[----:B------:R-:W-:Y:S02]  /*ae60*/  HADD2.F32 R55, -RZ, R160.H0_H0 ;  /* 0x200000a0ff377230 */ /* 0x000fe40000004100 */
[-C--:B------:R-:W-:Y:S01]  /*ae70*/  FMUL.FTZ R127, R84, R87.reuse ;  /* 0x00000057547f7220 */ /* 0x080fe20000410000 */
[----:B------:R-:W-:Y:S01]  /*ae80*/  FFMA.FTZ R53, R85, R86, R126 ;  /* 0x0000005655357223 */ /* 0x000fe2000001007e */
[C---:B------:R-:W-:Y:S01]  /*ae90*/  FMUL.FTZ R87, R54.reuse, R87 ;  /* 0x0000005736577220 */ /* 0x040fe20000410000 */
[----:B------:R-:W-:Y:S02]  /*aea0*/  HADD2.F32 R162, -RZ, R162.H1_H1 ;  /* 0x300000a2ffa27230 */ /* 0x000fe40000004100 */
[----:B------:R-:W-:Y:S01]  /*aeb0*/  FFMA.FTZ R54, R54, R55, -R127 ;  /* 0x0000003736367223 */ /* 0x000fe2000001087f */
[----:B------:R-:W-:Y:S01]  /*aec0*/  HADD2.F32 R85, -RZ, R83.H1_H1 ;  /* 0x30000053ff557230 */ /* 0x000fe20000004100 */
[----:B------:R-:W-:Y:S01]  /*aed0*/  F2FP.F16.E4M3.UNPACK_B R127, R161.H1 ;  /* 0x000000a1ff7f723e */ /* 0x000fe200030006ff */
[----:B------:R-:W-:Y:S01]  /*aee0*/  HADD2.F32 R82, -RZ, R82.H1_H1 ;  /* 0x30000052ff527230 */ /* 0x000fe20000004100 */
[----:B------:R-:W-:Y:S01]  /*aef0*/  F2FP.F16.E4M3.UNPACK_B R86, R46.H1 ;  /* 0x0000002eff56723e */ /* 0x000fe200030006ff */
[----:B------:R-:W-:-:S02]  /*af00*/  HADD2.F32 R160, -RZ, R160.H1_H1 ;  /* 0x300000a0ffa07230 */ /* 0x000fc40000004100 */
[----:B------:R-:W-:Y:S01]  /*af10*/  FFMA.FTZ R55, R84, R55, R87 ;  /* 0x0000003754377223 */ /* 0x000fe20000010057 */
[CC--:B------:R-:W-:Y:S01]  /*af20*/  FMUL.FTZ R83, R85.reuse, R162.reuse ;  /* 0x000000a255537220 */ /* 0x0c0fe20000410000 */
[C---:B------:R-:W-:Y:S01]  /*af30*/  FMUL.FTZ R164, R82.reuse, R162 ;  /* 0x000000a252a47220 */ /* 0x040fe20000410000 */
[----:B------:R-:W-:Y:S01]  /*af40*/  F2FP.F16.E4M3.UNPACK_B R126, R159.H1 ;  /* 0x0000009fff7e723e */ /* 0x000fe200030006ff */
[----:B------:R-:W-:Y:S01]  /*af50*/  HADD2.F32 R162, -RZ, R127.H0_H0 ;  /* 0x2000007fffa27230 */ /* 0x000fe20000004100 */
[----:B------:R-:W-:Y:S01]  /*af60*/  F2FP.F16.E4M3.UNPACK_B R84, R42.H1 ;  /* 0x0000002aff54723e */ /* 0x000fe200030006ff */
[----:B------:R-:W-:Y:S02]  /*af70*/  HADD2.F32 R87, -RZ, R86.H0_H0 ;  /* 0x20000056ff577230 */ /* 0x000fe40000004100 */
[-C--:B------:R-:W-:Y:S01]  /*af80*/  FFMA.FTZ R83, R82, R160.reuse, -R83 ;  /* 0x000000a052537223 */ /* 0x080fe20000010853 */
[----:B------:R-:W-:Y:S01]  /*af90*/  FFMA.FTZ R82, R85, R160, R164 ;  /* 0x000000a055527223 */ /* 0x000fe200000100a4 */
[----:B------:R-:W-:Y:S01]  /*afa0*/  HADD2.F32 R160, -RZ, R126.H0_H0 ;  /* 0x2000007effa07230 */ /* 0x000fe20000004100 */
[----:B------:R-:W-:Y:S01]  /*afb0*/  F2FP.F16.E4M3.UNPACK_B R161, R161 ;  /* 0x000000a1ffa1723e */ /* 0x000fe200020006ff */
[----:B------:R-:W-:-:S02]  /*afc0*/  HADD2.F32 R85, -RZ, R84.H0_H0 ;  /* 0x20000054ff557230 */ /* 0x000fc40000004100 */
[----:B------:R-:W-:Y:S01]  /*afd0*/  FMUL.FTZ R164, R87, R162 ;  /* 0x000000a257a47220 */ /* 0x000fe20000410000 */
[----:B------:R-:W-:Y:S01]  /*afe0*/  HADD2.F32 R127, -RZ, R127.H1_H1 ;  /* 0x3000007fff7f7230 */ /* 0x000fe20000004100 */
[----:B------:R-:W-:Y:S01]  /*aff0*/  F2FP.F16.E4M3.UNPACK_B R42, R42 ;  /* 0x0000002aff2a723e */ /* 0x000fe200020006ff */
[----:B------:R-:W-:Y:S02]  /*b000*/  HADD2.F32 R86, -RZ, R86.H1_H1 ;  /* 0x30000056ff567230 */ /* 0x000fe40000004100 */
[C---:B------:R-:W-:Y:S01]  /*b010*/  FMUL.FTZ R162, R85.reuse, R162 ;  /* 0x000000a255a27220 */ /* 0x040fe20000410000 */
[-C--:B------:R-:W-:Y:S01]  /*b020*/  FFMA.FTZ R164, R85, R160.reuse, -R164 ;  /* 0x000000a055a47223 */ /* 0x080fe200000108a4 */
[----:B------:R-:W-:Y:S01]  /*b030*/  HADD2.F32 R84, -RZ, R84.H1_H1 ;  /* 0x30000054ff547230 */ /* 0x000fe20000004100 */
[----:B------:R-:W-:Y:S01]  /*b040*/  F2FP.F16.E4M3.UNPACK_B R159, R159 ;  /* 0x0000009fff9f723e */ /* 0x000fe200020006ff */
[----:B------:R-:W-:Y:S02]  /*b050*/  HADD2.F32 R85, -RZ, R126.H1_H1 ;  /* 0x3000007eff557230 */ /* 0x000fe40000004100 */
[-C--:B------:R-:W-:Y:S01]  /*b060*/  FMUL.FTZ R163, R86, R127.reuse ;  /* 0x0000007f56a37220 */ /* 0x080fe20000410000 */
[----:B------:R-:W-:Y:S01]  /*b070*/  FFMA.FTZ R162, R87, R160, R162 ;  /* 0x000000a057a27223 */ /* 0x000fe200000100a2 */
[----:B------:R-:W-:Y:S01]  /*b080*/  FMUL.FTZ R127, R84, R127 ;  /* 0x0000007f547f7220 */ /* 0x000fe20000410000 */
[----:B------:R-:W-:-:S02]  /*b090*/  HADD2.F32 R87, -RZ, R161.H0_H0 ;  /* 0x200000a1ff577230 */ /* 0x000fc40000004100 */
[-C--:B------:R-:W-:Y:S01]  /*b0a0*/  FFMA.FTZ R163, R84, R85.reuse, -R163 ;  /* 0x0000005554a37223 */ /* 0x080fe200000108a3 */
[----:B------:R-:W-:Y:S01]  /*b0b0*/  F2FP.F16.E4M3.UNPACK_B R84, R46 ;  /* 0x0000002eff54723e */ /* 0x000fe200020006ff */
[----:B------:R-:W-:Y:S01]  /*b0c0*/  FFMA.FTZ R165, R86, R85, R127 ;  /* 0x0000005556a57223 */ /* 0x000fe2000001007f */
[----:B------:R-:W-:Y:S01]  /*b0d0*/  HADD2.F32 R46, -RZ, R42.H0_H0 ;  /* 0x2000002aff2e7230 */ /* 0x000fe20000004100 */
[----:B------:R-:W-:Y:S01]  /*b0e0*/  F2FP.SATFINITE.E4M3.F32.PACK_AB_MERGE_C R44, R53, R44, RZ ;  /* 0x0000002c352c723e */ /* 0x000fe200048070ff */
[----:B------:R-:W-:Y:S01]  /*b0f0*/  HADD2.F32 R161, -RZ, R161.H1_H1 ;  /* 0x300000a1ffa17230 */ /* 0x000fe20000004100 */
[----:B------:R-:W-:Y:S01]  /*b100*/  F2FP.SATFINITE.E4M3.F32.PACK_AB_MERGE_C R43, R52, R43, RZ ;  /* 0x0000002b342b723e */ /* 0x000fe200048070ff */
[--C-:B------:R-:W-:Y:S02]  /*b110*/  HADD2.F32 R85, -RZ, R84.reuse.H0_H0 ;  /* 0x20000054ff557230 */ /* 0x100fe40000004100 */
[----:B------:R-:W-:Y:S01]  /*b120*/  FMUL.FTZ R126, R46, R87 ;  /* 0x000000572e7e7220 */ /* 0x000fe20000410000 */
[----:B------:R-:W-:Y:S01]  /*b130*/  HADD2.F32 R84, -RZ, R84.H1_H1 ;  /* 0x30000054ff547230 */ /* 0x000fe20000004100 */
[----:B------:R-:W-:Y:S01]  /*b140*/  F2FP.F16.E4M3.UNPACK_B R53, R40 ;  /* 0x00000028ff35723e */ /* 0x000fe200020006ff */
[----:B------:R-:W-:-:S02]  /*b150*/  HADD2.F32 R42, -RZ, R42.H1_H1 ;  /* 0x3000002aff2a7230 */ /* 0x000fc40000004100 */
[----:B------:R-:W-:Y:S01]  /*b160*/  FMUL.FTZ R127, R85, R87 ;  /* 0x00000057557f7220 */ /* 0x000fe20000410000 */
[--C-:B------:R-:W-:Y:S02]  /*b170*/  HADD2.F32 R86, -RZ, R159.reuse.H0_H0 ;  /* 0x2000009fff567230 */ /* 0x100fe40000004100 */
[-C--:B------:R-:W-:Y:S01]  /*b180*/  FMUL.FTZ R87, R84, R161.reuse ;  /* 0x000000a154577220 */ /* 0x080fe20000410000 */
[----:B------:R-:W-:Y:S02]  /*b190*/  HADD2.F32 R159, -RZ, R159.H1_H1 ;  /* 0x3000009fff9f7230 */ /* 0x000fe40000004100 */
[----:B------:R-:W-:Y:S01]  /*b1a0*/  FMUL.FTZ R161, R42, R161 ;  /* 0x000000a12aa17220 */ /* 0x000fe20000410000 */
[----:B------:R-:W-:Y:S01]  /*b1b0*/  F2FP.SATFINITE.E4M3.F32.PACK_AB_MERGE_C R43, R83, R54, R43 ;  /* 0x00000036532b723e */ /* 0x000fe2000480702b */
[-C--:B------:R-:W-:Y:S01]  /*b1c0*/  FFMA.FTZ R127, R46, R86.reuse, -R127 ;  /* 0x000000562e7f7223 */ /* 0x080fe2000001087f */
[----:B------:R-:W-:Y:S01]  /*b1d0*/  FFMA.FTZ R46, R85, R86, R126 ;  /* 0x00000056552e7223 */ /* 0x000fe2000001007e */
[----:B------:R-:W-:Y:S01]  /*b1e0*/  FFMA.FTZ R161, R84, R159, R161 ;  /* 0x0000009f54a17223 */ /* 0x000fe200000100a1 */
[----:B------:R-:W-:Y:S01]  /*b1f0*/  F2FP.F16.E4M3.UNPACK_B R84, R45 ;  /* 0x0000002dff54723e */ /* 0x000fe200020006ff */
[----:B------:R-:W-:Y:S01]  /*b200*/  FFMA.FTZ R42, R42, R159, -R87 ;  /* 0x0000009f2a2a7223 */ /* 0x000fe20000010857 */
[----:B------:R-:W-:Y:S01]  /*b210*/  F2FP.F16.E4M3.UNPACK_B R85, R41 ;  /* 0x00000029ff55723e */ /* 0x000fe200020006ff */
[----:B------:R-:W-:Y:S01]  /*b220*/  HADD2.F32 R52, -RZ, R53.H0_H0 ;  /* 0x20000035ff347230 */ /* 0x000fe20000004100 */
[----:B------:R-:W-:Y:S01]  /*b230*/  F2FP.SATFINITE.E4M3.F32.PACK_AB_MERGE_C R44, R82, R55, R44 ;  /* 0x00000037522c723e */ /* 0x000fe2000480702c */
[--C-:B------:R-:W-:Y:S01]  /*b240*/  HADD2.F32 R54, -RZ, R84.reuse.H0_H0 ;  /* 0x20000054ff367230 */ /* 0x100fe20000004100 */
[----:B------:R-:W-:Y:S01]  /*b250*/  F2FP.SATFINITE.E4M3.F32.PACK_AB_MERGE_C R163, R163, R164, RZ ;  /* 0x000000a4a3a3723e */ /* 0x000fe200048070ff */
[--C-:B------:R-:W-:Y:S01]  /*b260*/  HADD2.F32 R55, -RZ, R85.reuse.H0_H0 ;  /* 0x20000055ff377230 */ /* 0x100fe20000004100 */
[----:B------:R-:W-:Y:S01]  /*b270*/  F2FP.F16.E4M3.UNPACK_B R82, R14 ;  /* 0x0000000eff52723e */ /* 0x000fe200020006ff */
[----:B------:R-:W-:Y:S01]  /*b280*/  HADD2.F32 R84, -RZ, R84.H1_H1 ;  /* 0x30000054ff547230 */ /* 0x000fe20000004100 */
[----:B------:R-:W-:Y:S01]  /*b290*/  F2FP.SATFINITE.E4M3.F32.PACK_AB_MERGE_C R42, R42, R127, R163 ;  /* 0x0000007f2a2a723e */ /* 0x000fe200048070a3 */
[----:B------:R-:W-:-:S02]  /*b2a0*/  HADD2.F32 R85, -RZ, R85.H1_H1 ;  /* 0x30000055ff557230 */ /* 0x000fc40000004100 */
[-C--:B------:R-:W-:Y:S01]  /*b2b0*/  FMUL.FTZ R87, R54, R55.reuse ;  /* 0x0000003736577220 */ /* 0x080fe20000410000 */
[--C-:B------:R-:W-:Y:S02]  /*b2c0*/  HADD2.F32 R83, -RZ, R82.reuse.H0_H0 ;  /* 0x20000052ff537230 */ /* 0x100fe40000004100 */
[----:B------:R-:W-:Y:S01]  /*b2d0*/  FMUL.FTZ R127, R52, R55 ;  /* 0x00000037347f7220 */ /* 0x000fe20000410000 */
[----:B------:R-:W-:Y:S02]  /*b2e0*/  HADD2.F32 R55, -RZ, R53.H1_H1 ;  /* 0x30000035ff377230 */ /* 0x000fe40000004100 */
[----:B------:R-:W-:Y:S01]  /*b2f0*/  FMUL.FTZ R86, R84, R85 ;  /* 0x0000005554567220 */ /* 0x000fe20000410000 */
[----:B------:R-:W-:Y:S01]  /*b300*/  F2FP.F16.E4M3.UNPACK_B R14, R14.H1 ;  /* 0x0000000eff0e723e */ /* 0x000fe200030006ff */
[-C--:B------:R-:W-:Y:S01]  /*b310*/  FFMA.FTZ R52, R52, R83.reuse, -R87 ;  /* 0x0000005334347223 */ /* 0x080fe20000010857 */
[----:B------:R-:W-:Y:S01]  /*b320*/  FFMA.FTZ R53, R54, R83, R127 ;  /* 0x0000005336357223 */ /* 0x000fe2000001007f */
[----:B------:R-:W-:-:S02]  /*b330*/  HADD2.F32 R83, -RZ, R82.H1_H1 ;  /* 0x30000052ff537230 */ /* 0x000fc40000004100 */
[C---:B------:R-:W-:Y:S01]  /*b340*/  FMUL.FTZ R87, R55.reuse, R85 ;  /* 0x0000005537577220 */ /* 0x040fe20000410000 */
[----:B------:R-:W-:Y:S02]  /*b350*/  F2FP.F16.E4M3.UNPACK_B R82, R45.H1 ;  /* 0x0000002dff52723e */ /* 0x000fe400030006ff */
[----:B------:R-:W-:Y:S01]  /*b360*/  F2FP.F16.E4M3.UNPACK_B R85, R41.H1 ;  /* 0x00000029ff55723e */ /* 0x000fe200030006ff */
[-C--:B------:R-:W-:Y:S01]  /*b370*/  FFMA.FTZ R45, R55, R83.reuse, -R86 ;  /* 0x00000053372d7223 */ /* 0x080fe20000010856 */
[----:B------:R-:W-:Y:S01]  /*b380*/  F2FP.F16.E4M3.UNPACK_B R54, R40.H1 ;  /* 0x00000028ff36723e */ /* 0x000fe200030006ff */
[----:B------:R-:W-:Y:S01]  /*b390*/  FFMA.FTZ R40, R84, R83, R87 ;  /* 0x0000005354287223 */ /* 0x000fe20000010057 */
[----:B------:R-:W-:Y:S01]  /*b3a0*/  HADD2.F32 R55, -RZ, R82.H0_H0 ;  /* 0x20000052ff377230 */ /* 0x000fe20000004100 */
[----:B------:R-:W-:Y:S01]  /*b3b0*/  F2FP.SATFINITE.E4M3.F32.PACK_AB_MERGE_C R162, R165, R162, RZ ;  /* 0x000000a2a5a2723e */ /* 0x000fe200048070ff */
[----:B------:R-:W-:Y:S01]  /*b3c0*/  HADD2.F32 R84, -RZ, R85.H0_H0 ;  /* 0x20000055ff547230 */ /* 0x000fe20000004100 */
[-C--:B------:R-:W-:Y:S01]  /*b3d0*/  F2FP.F16.E4M3.UNPACK_B R159, R13.reuse ;  /* 0x0000000dff9f723e */ /* 0x080fe200020006ff */
[----:B------:R-:W-:Y:S01]  /*b3e0*/  HADD2.F32 R41, -RZ, R54.H0_H0 ;  /* 0x20000036ff297230 */ /* 0x000fe20000004100 */
[----:B------:R-:W-:Y:S01]  /*b3f0*/  F2FP.F16.E4M3.UNPACK_B R160, R13.H1 ;  /* 0x0000000dffa0723e */ /* 0x000fe200030006ff */
[----:B------:R-:W-:-:S02]  /*b400*/  HADD2.F32 R83, -RZ, R82.H1_H1 ;  /* 0x30000052ff537230 */ /* 0x000fc40000004100 */
[-C--:B------:R-:W-:Y:S01]  /*b410*/  FMUL.FTZ R126, R55, R84.reuse ;  /* 0x00000054377e7220 */ /* 0x080fe20000410000 */
[----:B------:R-:W-:Y:S02]  /*b420*/  HADD2.F32 R82, -RZ, R14.H0_H0 ;  /* 0x2000000eff527230 */ /* 0x000fe40000004100 */
[----:B------:R-:W-:Y:S01]  /*b430*/  FMUL.FTZ R84, R41, R84 ;  /* 0x0000005429547220 */ /* 0x000fe20000410000 */
[----:B------:R-:W-:Y:S01]  /*b440*/  HADD2.F32 R86, -RZ, R85.H1_H1 ;  /* 0x30000055ff567230 */ /* 0x000fe20000004100 */
[----:B------:R-:W-:Y:S01]  /*b450*/  F2FP.SATFINITE.E4M3.F32.PACK_AB_MERGE_C R46, R161, R46, R162 ;  /* 0x0000002ea12e723e */ /* 0x000fe200048070a2 */
[----:B------:R-:W-:Y:S01]  /*b460*/  HADD2.F32 R54, -RZ, R54.H1_H1 ;  /* 0x30000036ff367230 */ /* 0x000fe20000004100 */
[----:B------:R-:W-:Y:S01]  /*b470*/  F2FP.F16.E4M3.UNPACK_B R13, R12 ;  /* 0x0000000cff0d723e */ /* 0x000fe200020006ff */
[----:B------:R-:W-:Y:S02]  /*b480*/  HADD2.F32 R85, -RZ, R14.H1_H1 ;  /* 0x3000000eff557230 */ /* 0x000fe40000004100 */
[----:B------:R-:W-:Y:S01]  /*b490*/  FFMA.FTZ R14, R41, R82, -R126 ;  /* 0x00000052290e7223 */ /* 0x000fe2000001087e */
[----:B------:R-:W-:Y:S01]  /*b4a0*/  FMUL.FTZ R87, R83, R86 ;  /* 0x0000005653577220 */ /* 0x000fe20000410000 */
[----:B------:R-:W-:Y:S01]  /*b4b0*/  FFMA.FTZ R41, R55, R82, R84 ;  /* 0x0000005237297223 */ /* 0x000fe20000010054 */
[C---:B------:R-:W-:Y:S01]  /*b4c0*/  FMUL.FTZ R86, R54.reuse, R86 ;  /* 0x0000005636567220 */ /* 0x040fe20000410000 */
[----:B------:R-:W-:Y:S01]  /*b4d0*/  F2FP.F16.E4M3.UNPACK_B R82, R15 ;  /* 0x0000000fff52723e */ /* 0x000fe200020006ff */
[----:B------:R-:W-:Y:S01]  /*b4e0*/  FFMA.FTZ R55, R54, R85, -R87 ;  /* 0x0000005536377223 */ /* 0x000fe20000010857 */
        /* <DEDUP_REMOVED lines=9> */
[----:B------:R-:W-:-:S02]  /*b580*/  HADD2.F32 R162, -RZ, R160.H0_H0 ;  /* 0x200000a0ffa27230 */ /* 0x000fc40000004100 */
[----:B------:R-:W-:Y:S01]  /*b590*/  FMUL.FTZ R164, R86, R161 ;  /* 0x000000a156a47220 */ /* 0x000fe20000410000 */
        /* <DEDUP_REMOVED lines=9> */
[----:B------:R-:W-:Y:S01]  /*b630*/  FFMA.FTZ R163, R12, R127, R163 ;  /* 0x0000007f0ca37223 */ /* 0x000fe200000100a3 */
[----:B------:R-:W-:Y:S02]  /*b640*/  HADD2.F32 R160, -RZ, R160.H1_H1 ;  /* 0x300000a0ffa07230 */ /* 0x000fe40000004100 */
[-C--:B------:R-:W-:Y:S01]  /*b650*/  FFMA.FTZ R161, R86, R126.reuse, R161 ;  /* 0x0000007e56a17223 */ /* 0x080fe200000100a1 */
[----:B------:R-:W-:Y:S02]  /*b660*/  HADD2.F32 R15, -RZ, R15.H1_H1 ;  /* 0x3000000fff0f7230 */ /* 0x000fe40000004100 */
[----:B------:R-:W-:Y:S01]  /*b670*/  FFMA.FTZ R164, R47, R126, -R164 ;  /* 0x0000007e2fa47223 */ /* 0x000fe200000108a4 */
[----:B------:R-:W-:Y:S02]  /*b680*/  HADD2.F32 R84, -RZ, R84.H1_H1 ;  /* 0x30000054ff547230 */ /* 0x000fe40000004100 */
[----:B------:R-:W-:Y:S01]  /*b690*/  FMUL.FTZ R86, R85, R160 ;  /* 0x000000a055567220 */ /* 0x000fe20000410000 */
[----:B------:R-:W-:-:S02]  /*b6a0*/  HADD2.F32 R159, -RZ, R159.H1_H1 ;  /* 0x3000009fff9f7230 */ /* 0x000fc40000004100 */
[----:B------:R-:W-:Y:S01]  /*b6b0*/  FMUL.FTZ R160, R15, R160 ;  /* 0x000000a00fa07220 */ /* 0x000fe20000410000 */
[----:B------:R-:W-:Y:S02]  /*b6c0*/  HADD2.F32 R12, -RZ, R87.H1_H1 ;  /* 0x30000057ff0c7230 */ /* 0x000fe40000004100 */
[----:B------:R-:W-:Y:S01]  /*b6d0*/  FFMA.FTZ R166, R83, R127, -R166 ;  /* 0x0000007f53a67223 */ /* 0x000fe200000108a6 */
[----:B------:R-:W-:Y:S02]  /*b6e0*/  HADD2.F32 R82, -RZ, R82.H1_H1 ;  /* 0x30000052ff527230 */ /* 0x000fe40000004100 */
[-C--:B------:R-:W-:Y:S01]  /*b6f0*/  FMUL.FTZ R47, R84, R159.reuse ;  /* 0x0000009f542f7220 */ /* 0x080fe20000410000 */
[----:B------:R-:W-:Y:S02]  /*b700*/  HADD2.F32 R13, -RZ, R13.H1_H1 ;  /* 0x3000000dff0d7230 */ /* 0x000fe40000004100 */
[-C--:B------:R-:W-:Y:S01]  /*b710*/  FFMA.FTZ R15, R15, R12.reuse, -R86 ;  /* 0x0000000c0f0f7223 */ /* 0x080fe20000010856 */
[----:B------:R-:W-:Y:S01]  /*b720*/  FFMA.FTZ R160, R85, R12, R160 ;  /* 0x0000000c55a07223 */ /* 0x000fe200000100a0 */
[----:B------:R-:W-:Y:S01]  /*b730*/  FMUL.FTZ R159, R82, R159 ;  /* 0x0000009f529f7220 */ /* 0x000fe20000410000 */
[----:B------:R-:W-:-:S02]  /*b740*/  IMAD.MOV.U32 R12, RZ, RZ, R43 ;  /* 0x000000ffff0c7224 */ /* 0x000fc400078e002b */
[-C--:B------:R-:W-:Y:S01]  /*b750*/  FFMA.FTZ R47, R82, R13.reuse, -R47 ;  /* 0x0000000d522f7223 */ /* 0x080fe2000001082f */
[----:B------:R-:W-:Y:S01]  /*b760*/  F2FP.SATFINITE.E4M3.F32.PACK_AB_MERGE_C R15, R15, R166, RZ ;  /* 0x000000a60f0f723e */ /* 0x000fe200048070ff */
[----:B------:R-:W-:Y:S01]  /*b770*/  FFMA.FTZ R84, R84, R13, R159 ;  /* 0x0000000d54547223 */ /* 0x000fe2000001009f */
[----:B------:R-:W-:Y:S02]  /*b780*/  F2FP.SATFINITE.E4M3.F32.PACK_AB_MERGE_C R160, R160, R163, RZ ;  /* 0x000000a3a0a0723e */ /* 0x000fe400048070ff */
[----:B------:R-:W-:Y:S01]  /*b790*/  F2FP.SATFINITE.E4M3.F32.PACK_AB_MERGE_C R13, R45, R52, R14 ;  /* 0x000000342d0d723e */ /* 0x000fe2000480700e */
[----:B------:R-:W-:Y:S01]  /*b7a0*/  IMAD.MOV.U32 R14, RZ, RZ, R42 ;  /* 0x000000ffff0e7224 */ /* 0x000fe200078e002a */
[----:B------:R-:W-:Y:S02]  /*b7b0*/  F2FP.SATFINITE.E4M3.F32.PACK_AB_MERGE_C R15, R47, R164, R15 ;  /* 0x000000a42f0f723e */ /* 0x000fe4000480700f */
[----:B------:R-:W-:Y:S02]  /*b7c0*/  F2FP.SATFINITE.E4M3.F32.PACK_AB_MERGE_C R45, R40, R53, R41 ;  /* 0x00000035282d723e */ /* 0x000fe40004807029 */
[----:B------:R-:W-:-:S07]  /*b7d0*/  F2FP.SATFINITE.E4M3.F32.PACK_AB_MERGE_C R47, R84, R161, R160 ;  /* 0x000000a1542f723e */ /* 0x000fce00048070a0 */
.L_x_4146:
[----:B------:R-:W-:Y:S05]  /*b7e0*/  BSYNC B3 ;  /* 0x0000000000037941 */ /* 0x000fea0003800000 */
.L_x_4145:
[----:B------:R-:W-:Y:S01]  /*b7f0*/  ISETP.GE.AND P3, PT, R11, R136, PT ;  /* 0x000000880b00720c */ /* 0x000fe20003f66270 */
[----:B0-----:R0:W-:-:S12]  /*b800*/  ST.E.128 desc[UR50][R80.64], R12 ;  /* 0x0000000c50007985 */ /* 0x0011d8000c101d32 */
[----:B------:R-:W-:-:S04]  /*b810*/  @!P3 IADD3 R40, P5, R156, R11, RZ ;  /* 0x0000000b9c28b210 */ /* 0x000fc80007fbe0ff */
[----:B------:R-:W-:-:S05]  /*b820*/  @!P3 LEA.HI.X.SX32 R41, R11, R154, 0x1, P5 ;  /* 0x0000009a0b29b211 */ /* 0x000fca00028f0eff */
[----:B--2---:R0:W-:Y:S04]  /*b830*/  @!P3 ST.E.128 desc[UR50][R40.64], R44 ;  /* 0x0000002c2800b985 */ /* 0x0041e8000c101d32 */
.L_x_4144:
[----:B------:R-:W-:Y:S05]  /*b840*/  BSYNC B2 ;  /* 0x0000000000027941 */ /* 0x000fea0003800000 */
.L_x_4143:
[----:B------:R-:W-:-:S13]  /*b850*/  ISETP.NE.AND P3, PT, R30, RZ, PT ;  /* 0x000000ff1e00720c */ /* 0x000fda0003f65270 */
[----:B------:R-:W-:Y:S05]  /*b860*/  @!P3 BRA `(.L_x_4138) ;  /* 0x0000000c00ecb947 */ /* 0x000fea0003800000 */
[----:B0-----:R-:W5:Y:S04]  /*b870*/  LDL R40, [R1+0x30] ;  /* 0x0000300001287983 */ /* 0x001f680000100800 */
[----:B------:R-:W2:Y:S04]  /*b880*/  LDL R14, [R1+0x34] ;  /* 0x00003400010e7983 */ /* 0x000ea80000100800 */
[----:B------:R-:W2:Y:S01]  /*b890*/  LDL R15, [R1+0x38] ;  /* 0x00003800010f7983 */ /* 0x000ea20000100800 */
[----:B------:R-:W-:-:S04]  /*b8a0*/  ISETP.NE.AND P5, PT, R114, RZ, PT ;  /* 0x000000ff7200720c */ /* 0x000fc80003fa5270 */
[----:B------:R-:W-:-:S04]  /*b8b0*/  SEL R11, R117, R143, !P5 ;  /* 0x0000008f750b7207 */ /* 0x000fc80006800000 */
[----:B------:R-:W-:-:S04]  /*b8c0*/  SHF.R.S32.HI R12, RZ, 0x1f, R11 ;  /* 0x0000001fff0c7819 */ /* 0x000fc8000001140b */
[----:B------:R-:W-:-:S04]  /*b8d0*/  LEA.HI R12, R12, R11, RZ, 0x5 ;  /* 0x0000000b0c0c7211 */ /* 0x000fc800078f28ff */
[----:B------:R-:W-:-:S04]  /*b8e0*/  LEA.HI.SX32 R12, R12, R111, 0x1b ;  /* 0x0000006f0c0c7211 */ /* 0x000fc800078fdaff */
[----:B------:R-:W-:-:S04]  /*b8f0*/  SHF.R.S32.HI R11, RZ, 0x1f, R12 ;  /* 0x0000001fff0b7819 */ /* 0x000fc8000001140c */
[----:B------:R-:W-:Y:S02]  /*b900*/  LEA.HI R13, R11, R12, RZ, 0x2 ;  /* 0x0000000c0b0d7211 */ /* 0x000fe400078f10ff */
[----:B------:R-:W-:Y:S02]  /*b910*/  SHF.L.U32 R11, R12, 0x4, RZ ;  /* 0x000000040c0b7819 */ /* 0x000fe400000006ff */
[----:B------:R-:W-:Y:S02]  /*b920*/  SHF.R.S32.HI R13, RZ, 0x2, R13 ;  /* 0x00000002ff0d7819 */ /* 0x000fe4000001140d */
[----:B----4-:R-:W-:-:S05]  /*b930*/  IADD3 R44, P3, R27, R156, RZ ;  /* 0x0000009c1b2c7210 */ /* 0x010fca0007f7e0ff */
[----:B---3--:R-:W-:Y:S01]  /*b940*/  IMAD.X R45, R154, 0x1, R95, P3 ;  /* 0x000000019a2d7824 */ /* 0x008fe200018e065f */
        /* <DEDUP_REMOVED lines=13> */
[----:B------:R-:W-:Y:S01]  /*ba20*/  SHF.R.U32.HI R84, RZ, 0x8, R37 ;  /* 0x00000008ff547819 */ /* 0x000fe20000011625 */
[----:B0-----:R-:W-:Y:S01]  /*ba30*/  IMAD.MOV.U32 R36, RZ, RZ, R13 ;  /* 0x000000ffff247224 */ /* 0x001fe200078e000d */
[----:B------:R-:W-:Y:S01]  /*ba40*/  LOP3.LUT R48, R37, 0xff, RZ, 0xc0, !PT ;  /* 0x000000ff25307812 */ /* 0x000fe200078ec0ff */
[----:B--2---:R-:W-:Y:S01]  /*ba50*/  IMAD.MOV.U32 R47, RZ, RZ, R40 ;  /* 0x000000ffff2f7224 */ /* 0x004fe200078e0028 */
[--C-:B------:R-:W-:Y:S01]  /*ba60*/  SHF.R.U32.HI R85, RZ, 0x18, R37.reuse ;  /* 0x00000018ff557819 */ /* 0x100fe20000011625 */
[----:B------:R-:W-:Y:S01]  /*ba70*/  IMAD.MOV.U32 R38, RZ, RZ, R14 ;  /* 0x000000ffff267224 */ /* 0x000fe200078e000e */
[----:B------:R-:W-:Y:S02]  /*ba80*/  SHF.R.U32.HI R86, RZ, 0x10, R37 ;  /* 0x00000010ff567819 */ /* 0x000fe40000011625 */
[----:B------:R-:W-:Y:S01]  /*ba90*/  MOV R46, R12 ;  /* 0x0000000c002e7202 */ /* 0x000fe20000000f00 */
[----:B------:R-:W-:Y:S01]  /*baa0*/  IMAD.SHL.U32 R12, R84, 0x100, RZ ;  /* 0x00000100540c7824 */ /* 0x000fe200078e00ff */
[--C-:B------:R-:W-:Y:S01]  /*bab0*/  SHF.R.U32.HI R83, RZ, 0x10, R39.reuse ;  /* 0x00000010ff537819 */ /* 0x100fe20000011627 */
[----:B------:R-:W-:Y:S01]  /*bac0*/  IMAD.U32 R14, R86, 0x10000, RZ ;  /* 0x00010000560e7824 */ /* 0x000fe200078e00ff */
[----:B------:R-:W-:-:S02]  /*bad0*/  SHF.R.U32.HI R82, RZ, 0x8, R39 ;  /* 0x00000008ff527819 */ /* 0x000fc40000011627 */
[----:B------:R-:W-:Y:S02]  /*bae0*/  LOP3.LUT R37, R39, 0xff, RZ, 0xc0, !PT ;  /* 0x000000ff27257812 */ /* 0x000fe400078ec0ff */
[----:B------:R-:W-:Y:S02]  /*baf0*/  SHF.R.U32.HI R80, RZ, 0x18, R39 ;  /* 0x00000018ff507819 */ /* 0x000fe40000011627 */
[----:B------:R-:W-:Y:S02]  /*bb00*/  SHF.R.U32.HI R52, RZ, 0x8, R51 ;  /* 0x00000008ff347819 */ /* 0x000fe40000011633 */
[--C-:B------:R-:W-:Y:S02]  /*bb10*/  SHF.R.U32.HI R81, RZ, 0x10, R49.reuse ;  /* 0x00000010ff517819 */ /* 0x100fe40000011631 */
[----:B------:R-:W-:Y:S02]  /*bb20*/  SHF.R.U32.HI R55, RZ, 0x8, R49 ;  /* 0x00000008ff377819 */ /* 0x000fe40000011631 */
[----:B------:R-:W-:-:S02]  /*bb30*/  LOP3.LUT R39, R49, 0xff, RZ, 0xc0, !PT ;  /* 0x000000ff31277812 */ /* 0x000fc400078ec0ff */
[----:B------:R-:W-:Y:S02]  /*bb40*/  SHF.R.U32.HI R54, RZ, 0x18, R49 ;  /* 0x00000018ff367819 */ /* 0x000fe40000011631 */
[----:B------:R-:W-:Y:S01]  /*bb50*/  PRMT R13, R85, 0x654, R48 ;  /* 0x00000654550d7816 */ /* 0x000fe20000000030 */
[----:B------:R-:W-:Y:S01]  /*bb60*/  IMAD.SHL.U32 R48, R52, 0x100, RZ ;  /* 0x0000010034307824 */ /* 0x000fe200078e00ff */
[----:B------:R-:W-:Y:S02]  /*bb70*/  LOP3.LUT R49, R51, 0xff, RZ, 0xc0, !PT ;  /* 0x000000ff33317812 */ /* 0x000fe400078ec0ff */
[----:B------:R-:W-:Y:S02]  /*bb80*/  SHF.R.U32.HI R50, RZ, 0x18, R51 ;  /* 0x00000018ff327819 */ /* 0x000fe40000011633 */
[----:B------:R-:W-:Y:S01]  /*bb90*/  LOP3.LUT R13, R13, 0xff00, R12, 0xf8, !PT ;  /* 0x0000ff000d0d7812 */ /* 0x000fe200078ef80c */
[----:B------:R-:W-:Y:S01]  /*bba0*/  IMAD.SHL.U32 R12, R82, 0x100, RZ ;  /* 0x00000100520c7824 */ /* 0x000fe200078e00ff */
[----:B------:R-:W-:-:S02]  /*bbb0*/  PRMT R49, R50, 0x654, R49 ;  /* 0x0000065432317816 */ /* 0x000fc40000000031 */
[----:B------:R-:W-:Y:S02]  /*bbc0*/  PRMT R37, R80, 0x654, R37 ;  /* 0x0000065450257816 */ /* 0x000fe40000000025 */
[----:B------:R-:W-:Y:S02]  /*bbd0*/  PRMT R40, R54, 0x654, R39 ;  /* 0x0000065436287816 */ /* 0x000fe40000000027 */
[----:B------:R-:W-:Y:S02]  /*bbe0*/  LOP3.LUT R80, R49, 0xff00, R48, 0xf8, !PT ;  /* 0x0000ff0031507812 */ /* 0x000fe400078ef830 */
[----:B------:R-:W-:Y:S02]  /*bbf0*/  SHF.L.U32 R39, R55, 0x8, RZ ;  /* 0x0000000837277819 */ /* 0x000fe400000006ff */
[----:B------:R-:W-:Y:S01]  /*bc00*/  LOP3.LUT R37, R37, 0xff00, R12, 0xf8, !PT ;  /* 0x0000ff0025257812 */ /* 0x000fe200078ef80c */
[----:B------:R-:W-:Y:S01]  /*bc10*/  IMAD.U32 R12, R83, 0x10000, RZ ;  /* 0x00010000530c7824 */ /* 0x000fe200078e00ff */
[----:B------:R-:W-:-:S02]  /*bc20*/  F2FP.F16.E4M3.UNPACK_B R52, R157.H1 ;  /* 0x0000009dff34723e */ /* 0x000fc400030006ff */
        /* <DEDUP_REMOVED lines=8> */
[----:B------:R-:W-:Y:S01]  /*bcb0*/  SHF.R.U32.HI R53, RZ, 0x10, R51 ;  /* 0x00000010ff357819 */ /* 0x000fe20000011633 */
[----:B------:R-:W-:Y:S01]  /*bcc0*/  HADD2.F32 R52, -RZ, R52.H1_H1 ;  /* 0x30000034ff347230 */ /* 0x000fe20000004100 */
[----:B------:R-:W-:Y:S01]  /*bcd0*/  LOP3.LUT R12, R37, 0xff0000, R12, 0xf8, !PT ;  /* 0x00ff0000250c7812 */ /* 0x000fe200078ef80c */
[----:B------:R-:W-:Y:S01]  /*bce0*/  IMAD.U32 R37, R81, 0x10000, RZ ;  /* 0x0001000051257824 */ /* 0x000fe200078e00ff */
[----:B------:R-:W-:Y:S01]  /*bcf0*/  SHF.L.U32 R53, R53, 0x10, RZ ;  /* 0x0000001035357819 */ /* 0x000fe200000006ff */
[----:B------:R-:W-:-:S02]  /*bd00*/  HADD2.F32 R51, -RZ, R49.H0_H0 ;  /* 0x20000031ff337230 */ /* 0x000fc40000004100 */
[-C--:B------:R-:W-:Y:S01]  /*bd10*/  FMUL.FTZ R82, R40, R13.reuse ;  /* 0x0000000d28527220 */ /* 0x080fe20000410000 */
[C---:B------:R-:W-:Y:S01]  /*bd20*/  FMUL.FTZ R55, R39.reuse, R13 ;  /* 0x0000000d27377220 */ /* 0x040fe20000410000 */
        /* <DEDUP_REMOVED lines=8> */
[----:B------:R-:W-:-:S02]  /*bdb0*/  F2FP.F16.E4M3.UNPACK_B R51, R47 ;  /* 0x0000002fff33723e */ /* 0x000fc400020006ff */
[----:B------:R-:W-:Y:S01]  /*bdc0*/  F2FP.F16.E4M3.UNPACK_B R50, R46 ;  /* 0x0000002eff32723e */ /* 0x000fe200020006ff */
[-C--:B------:R-:W-:Y:S01]  /*bdd0*/  FMUL.FTZ R80, R49, R52.reuse ;  /* 0x0000003431507220 */ /* 0x080fe20000410000 */
[----:B------:R-:W-:Y:S01]  /*bde0*/  F2FP.F16.E4M3.UNPACK_B R153, R153 ;  /* 0x00000099ff99723e */ /* 0x000fe200020006ff */
[C---:B------:R-:W-:Y:S01]  /*bdf0*/  FMUL.FTZ R46, R53.reuse, R52 ;  /* 0x00000034352e7220 */ /* 0x040fe20000410000 */
[----:B------:R-:W-:Y:S02]  /*be00*/  HADD2.F32 R55, -RZ, R157.H0_H0 ;  /* 0x2000009dff377230 */ /* 0x000fe40000004100 */
[-C--:B------:R-:W-:Y:S01]  /*be10*/  FFMA.FTZ R47, R53, R54.reuse, R80 ;  /* 0x00000036352f7223 */ /* 0x080fe20000010050 */
[----:B------:R-:W-:Y:S02]  /*be20*/  HADD2.F32 R52, -RZ, R51.H0_H0 ;  /* 0x20000033ff347230 */ /* 0x000fe40000004100 */
[----:B------:R-:W-:Y:S01]  /*be30*/  FFMA.FTZ R46, R49, R54, -R46 ;  /* 0x00000036312e7223 */ /* 0x000fe2000001082e */
        /* <DEDUP_REMOVED lines=11> */
[CC--:B------:R-:W-:Y:S01]  /*bef0*/  FMUL.FTZ R53, R51.reuse, R157.reuse ;  /* 0x0000009d33357220 */ /* 0x0c0fe20000410000 */
[----:B------:R-:W-:Y:S01]  /*bf00*/  F2FP.F16.E4M3.UNPACK_B R55, R158.H1 ;  /* 0x0000009eff37723e */ /* 0x000fe200030006ff */
[C---:B------:R-:W-:Y:S01]  /*bf10*/  FMUL.FTZ R80, R50.reuse, R157 ;  /* 0x0000009d32507220 */ /* 0x040fe20000410000 */
[----:B------:R-:W-:Y:S01]  /*bf20*/  F2FP.F16.E4M3.UNPACK_B R52, R42.H1 ;  /* 0x0000002aff34723e */ /* 0x000fe200030006ff */
[-C--:B------:R-:W-:Y:S01]  /*bf30*/  FFMA.FTZ R81, R50, R153.reuse, -R53 ;  /* 0x0000009932517223 */ /* 0x080fe20000010835 */
[----:B------:R-:W-:Y:S01]  /*bf40*/  F2FP.F16.E4M3.UNPACK_B R50, R38.H1 ;  /* 0x00000026ff32723e */ /* 0x000fe200030006ff */
[----:B------:R-:W-:Y:S02]  /*bf50*/  HADD2.F32 R82, -RZ, R55.H0_H0 ;  /* 0x20000037ff527230 */ /* 0x000fe40000004100 */
[----:B------:R-:W-:Y:S01]  /*bf60*/  FFMA.FTZ R84, R51, R153, R80 ;  /* 0x0000009933547223 */ /* 0x000fe20000010050 */
[----:B------:R-:W-:Y:S01]  /*bf70*/  HADD2.F32 R53, -RZ, R52.H0_H0 ;  /* 0x20000034ff357230 */ /* 0x000fe20000004100 */
[----:B------:R-:W-:Y:S01]  /*bf80*/  F2FP.F16.E4M3.UNPACK_B R158, R158 ;  /* 0x0000009eff9e723e */ /* 0x000fe200020006ff */
[----:B------:R-:W-:Y:S01]  /*bf90*/  HADD2.F32 R51, -RZ, R50.H0_H0 ;  /* 0x20000032ff337230 */ /* 0x000fe20000004100 */
[----:B------:R-:W-:Y:S01]  /*bfa0*/  F2FP.F16.E4M3.UNPACK_B R38, R38 ;  /* 0x00000026ff26723e */ /* 0x000fe200020006ff */
        /* <DEDUP_REMOVED lines=9> */
[-C--:B------:R-:W-:Y:S01]  /*c040*/  FMUL.FTZ R83, R52, R55.reuse ;  /* 0x0000003734537220 */ /* 0x080fe20000410000 */
[----:B------:R-:W-:Y:S02]  /*c050*/  HADD2.F32 R53, -RZ, R158.H0_H0 ;  /* 0x2000009eff357230 */ /* 0x000fe40000004100 */
[C---:B------:R-:W-:Y:S01]  /*c060*/  FMUL.FTZ R55, R50.reuse, R55 ;  /* 0x0000003732377220 */ /* 0x040fe20000410000 */
[----:B------:R-:W-:Y:S01]  /*c070*/  F2FP.F16.E4M3.UNPACK_B R155, R155 ;  /* 0x0000009bff9b723e */ /* 0x000fe200020006ff */
[-C--:B------:R-:W-:Y:S01]  /*c080*/  FFMA.FTZ R85, R50, R51.reuse, -R83 ;  /* 0x0000003332557223 */ /* 0x080fe20000010853 */
[----:B------:R-:W-:Y:S01]  /*c090*/  F2FP.F16.E4M3.UNPACK_B R50, R42 ;  /* 0x0000002aff32723e */ /* 0x000fe200020006ff */
[----:B------:R-:W-:Y:S01]  /*c0a0*/  FFMA.FTZ R87, R52, R51, R55 ;  /* 0x0000003334577223 */ /* 0x000fe20000010037 */
[----:B------:R-:W-:Y:S01]  /*c0b0*/  HADD2.F32 R42, -RZ, R38.H0_H0 ;  /* 0x20000026ff2a7230 */ /* 0x000fe20000004100 */
[----:B------:R-:W-:Y:S01]  /*c0c0*/  F2FP.SATFINITE.E4M3.F32.PACK_AB_MERGE_C R40, R47, R40, RZ ;  /* 0x000000282f28723e */ /* 0x000fe200048070ff */
[----:B------:R-:W-:Y:S01]  /*c0d0*/  HADD2.F32 R55, -RZ, R158.H1_H1 ;  /* 0x3000009eff377230 */ /* 0x000fe20000004100 */
[----:B------:R-:W-:Y:S01]  /*c0e0*/  F2FP.SATFINITE.E4M3.F32.PACK_AB_MERGE_C R39, R46, R39, RZ ;  /* 0x000000272e27723e */ /* 0x000fe200048070ff */
[----:B------:R-:W-:-:S02]  /*c0f0*/  HADD2.F32 R51, -RZ, R50.H0_H0 ;  /* 0x20000032ff337230 */ /* 0x000fc40000004100 */
[-C--:B------:R-:W-:Y:S01]  /*c100*/  FMUL.FTZ R54, R42, R53.reuse ;  /* 0x000000352a367220 */ /* 0x080fe20000410000 */
[----:B------:R-:W-:Y:S01]  /*c110*/  HADD2.F32 R50, -RZ, R50.H1_H1 ;  /* 0x30000032ff327230 */ /* 0x000fe20000004100 */
[----:B------:R-:W-:Y:S01]  /*c120*/  F2FP.F16.E4M3.UNPACK_B R47, R36 ;  /* 0x00000024ff2f723e */ /* 0x000fe200020006ff */
[----:B------:R-:W-:Y:S02]  /*c130*/  HADD2.F32 R38, -RZ, R38.H1_H1 ;  /* 0x30000026ff267230 */ /* 0x000fe40000004100 */
        /* <DEDUP_REMOVED lines=10> */
[--C-:B------:R-:W-:Y:S01]  /*c1e0*/  HADD2.F32 R46, -RZ, R47.reuse.H0_H0 ;  /* 0x2000002fff2e7230 */ /* 0x100fe20000004100 */
[----:B------:R-:W-:Y:S01]  /*c1f0*/  F2FP.F16.E4M3.UNPACK_B R54, R37 ;  /* 0x00000025ff36723e */ /* 0x000fe200020006ff */
[----:B------:R-:W-:Y:S01]  /*c200*/  FFMA.FTZ R38, R38, R155, -R53 ;  /* 0x0000009b26267223 */ /* 0x000fe20000010835 */
[----:B------:R-:W-:Y:S01]  /*c210*/  F2FP.SATFINITE.E4M3.F32.PACK_AB_MERGE_C R40, R84, R49, R40 ;  /* 0x000000315428723e */ /* 0x000fe20004807028 */
[----:B------:R-:W-:Y:S01]  /*c220*/  HADD2.F32 R48, -RZ, R50.H0_H0 ;  /* 0x20000032ff307230 */ /* 0x000fe20000004100 */
[----:B------:R-:W-:Y:S01]  /*c230*/  F2FP.F16.E4M3.UNPACK_B R52, R14 ;  /* 0x0000000eff34723e */ /* 0x000fe200020006ff */
[----:B------:R-:W-:Y:S01]  /*c240*/  HADD2.F32 R49, -RZ, R54.H0_H0 ;  /* 0x20000036ff317230 */ /* 0x000fe20000004100 */
[----:B------:R-:W-:Y:S01]  /*c250*/  F2FP.SATFINITE.E4M3.F32.PACK_AB_MERGE_C R82, R87, R82, RZ ;  /* 0x000000525752723e */ /* 0x000fe200048070ff */
[----:B------:R-:W-:Y:S01]  /*c260*/  HADD2.F32 R51, -RZ, R50.H1_H1 ;  /* 0x30000032ff337230 */ /* 0x000fe20000004100 */
[----:B------:R-:W-:Y:S01]  /*c270*/  F2FP.F16.E4M3.UNPACK_B R50, R41.H1 ;  /* 0x00000029ff32723e */ /* 0x000fe200030006ff */
[----:B------:R-:W-:Y:S01]  /*c280*/  HADD2.F32 R53, -RZ, R52.H0_H0 ;  /* 0x20000034ff357230 */ /* 0x000fe20000004100 */
[----:B------:R-:W-:Y:S01]  /*c290*/  F2FP.SATFINITE.E4M3.F32.PACK_AB_MERGE_C R42, R55, R42, R82 ;  /* 0x0000002a372a723e */ /* 0x000fe20004807052 */
[-C--:B------:R-:W-:Y:S01]  /*c2a0*/  FMUL.FTZ R55, R48, R49.reuse ;  /* 0x0000003130377220 */ /* 0x080fe20000410000 */
[----:B------:R-:W-:Y:S01]  /*c2b0*/  FMUL.FTZ R81, R46, R49 ;  /* 0x000000312e517220 */ /* 0x000fe20000410000 */
[----:B------:R-:W-:Y:S01]  /*c2c0*/  HADD2.F32 R54, -RZ, R54.H1_H1 ;  /* 0x30000036ff367230 */ /* 0x000fe20000004100 */
[----:B------:R-:W-:Y:S01]  /*c2d0*/  F2FP.F16.E4M3.UNPACK_B R14, R14.H1 ;  /* 0x0000000eff0e723e */ /* 0x000fe200030006ff */
[----:B------:R-:W-:-:S02]  /*c2e0*/  HADD2.F32 R49, -RZ, R47.H1_H1 ;  /* 0x3000002fff317230 */ /* 0x000fc40000004100 */
[-C--:B------:R-:W-:Y:S01]  /*c2f0*/  FFMA.FTZ R46, R46, R53.reuse, -R55 ;  /* 0x000000352e2e7223 */ /* 0x080fe20000010837 */
[----:B------:R-:W-:Y:S01]  /*c300*/  FFMA.FTZ R47, R48, R53, R81 ;  /* 0x00000035302f7223 */ /* 0x000fe20000010051 */
[----:B------:R-:W-:Y:S02]  /*c310*/  HADD2.F32 R52, -RZ, R52.H1_H1 ;  /* 0x30000034ff347230 */ /* 0x000fe40000004100 */
[----:B------:R-:W-:Y:S01]  /*c320*/  FMUL.FTZ R80, R51, R54 ;  /* 0x0000003633507220 */ /* 0x000fe20000410000 */
[----:B------:R-:W-:Y:S02]  /*c330*/  F2FP.F16.E4M3.UNPACK_B R53, R37.H1 ;  /* 0x00000025ff35723e */ /* 0x000fe400030006ff */
[----:B------:R-:W-:Y:S01]  /*c340*/  F2FP.F16.E4M3.UNPACK_B R48, R36.H1 ;  /* 0x00000024ff30723e */ /* 0x000fe200030006ff */
[C---:B------:R-:W-:Y:S01]  /*c350*/  FMUL.FTZ R36, R49.reuse, R54 ;  /* 0x0000003631247220 */ /* 0x040fe20000410000 */
[----:B------:R-:W-:Y:S01]  /*c360*/  FFMA.FTZ R41, R49, R52, -R80 ;  /* 0x0000003431297223 */ /* 0x000fe20000010850 */
[----:B------:R-:W-:Y:S01]  /*c370*/  HADD2.F32 R49, -RZ, R50.H0_H0 ;  /* 0x20000032ff317230 */ /* 0x000fe20000004100 */
[----:B------:R-:W-:Y:S01]  /*c380*/  F2FP.SATFINITE.E4M3.F32.PACK_AB_MERGE_C R85, R85, R86, RZ ;  /* 0x000000565555723e */ /* 0x000fe200048070ff */
[----:B------:R-:W-:-:S02]  /*c390*/  HADD2.F32 R54, -RZ, R53.H0_H0 ;  /* 0x20000035ff367230 */ /* 0x000fc40000004100 */
[----:B------:R-:W-:Y:S01]  /*c3a0*/  FFMA.FTZ R36, R51, R52, R36 ;  /* 0x0000003433247223 */ /* 0x000fe20000010024 */
[----:B------:R-:W-:Y:S01]  /*c3b0*/  HADD2.F32 R37, -RZ, R48.H0_H0 ;  /* 0x20000030ff257230 */ /* 0x000fe20000004100 */
[----:B------:R-:W-:Y:S01]  /*c3c0*/  F2FP.SATFINITE.E4M3.F32.PACK_AB_MERGE_C R38, R38, R83, R85 ;  /* 0x000000532626723e */ /* 0x000fe20004807055 */
[----:B------:R-:W-:Y:S02]  /*c3d0*/  HADD2.F32 R50, -RZ, R50.H1_H1 ;  /* 0x30000032ff327230 */ /* 0x000fe40000004100 */
[-C--:B------:R-:W-:Y:S01]  /*c3e0*/  FMUL.FTZ R80, R49, R54.reuse ;  /* 0x0000003631507220 */ /* 0x080fe20000410000 */
[----:B------:R-:W-:Y:S02]  /*c3f0*/  HADD2.F32 R53, -RZ, R53.H1_H1 ;  /* 0x30000035ff357230 */ /* 0x000fe40000004100 */
[----:B------:R-:W-:Y:S01]  /*c400*/  FMUL.FTZ R54, R37, R54 ;  /* 0x0000003625367220 */ /* 0x000fe20000410000 */
[----:B------:R-:W-:Y:S02]  /*c410*/  HADD2.F32 R52, -RZ, R14.H0_H0 ;  /* 0x2000000eff347230 */ /* 0x000fe40000004100 */
[----:B------:R-:W-:-:S02]  /*c420*/  HADD2.F32 R48, -RZ, R48.H1_H1 ;  /* 0x30000030ff307230 */ /* 0x000fc40000004100 */
[----:B------:R-:W-:Y:S01]  /*c430*/  FMUL.FTZ R55, R50, R53 ;  /* 0x0000003532377220 */ /* 0x000fe20000410000 */
[----:B------:R-:W-:Y:S02]  /*c440*/  HADD2.F32 R51, -RZ, R14.H1_H1 ;  /* 0x3000000eff337230 */ /* 0x000fe40000004100 */
[-C--:B------:R-:W-:Y:S01]  /*c450*/  FFMA.FTZ R83, R49, R52.reuse, R54 ;  /* 0x0000003431537223 */ /* 0x080fe20000010036 */
[----:B------:R-:W-:Y:S01]  /*c460*/  F2FP.F16.E4M3.UNPACK_B R14, R15 ;  /* 0x0000000fff0e723e */ /* 0x000fe200020006ff */
[C---:B------:R-:W-:Y:S01]  /*c470*/  FMUL.FTZ R53, R48.reuse, R53 ;  /* 0x0000003530357220 */ /* 0x040fe20000410000 */
[----:B------:R-:W-:Y:S01]  /*c480*/  F2FP.F16.E4M3.UNPACK_B R54, R13 ;  /* 0x0000000dff36723e */ /* 0x000fe200020006ff */
[----:B------:R-:W-:Y:S01]  /*c490*/  FFMA.FTZ R85, R48, R51, -R55 ;  /* 0x0000003330557223 */ /* 0x000fe20000010837 */
[-C--:B------:R-:W-:Y:S01]  /*c4a0*/  F2FP.F16.E4M3.UNPACK_B R48, R43.reuse ;  /* 0x0000002bff30723e */ /* 0x080fe200020006ff */
[----:B------:R-:W-:Y:S01]  /*c4b0*/  FFMA.FTZ R82, R37, R52, -R80 ;  /* 0x0000003425527223 */ /* 0x000fe20000010850 */
[----:B------:R-:W-:Y:S01]  /*c4c0*/  F2FP.F16.E4M3.UNPACK_B R49, R43.H1 ;  /* 0x0000002bff31723e */ /* 0x000fe200030006ff */
[----:B------:R-:W-:Y:S01]  /*c4d0*/  HADD2.F32 R37, -RZ, R14.H0_H0 ;  /* 0x2000000eff257230 */ /* 0x000fe20000004100 */
[----:B------:R-:W-:Y:S01]  /*c4e0*/  F2FP.F16.E4M3.UNPACK_B R55, R13.H1 ;  /* 0x0000000dff37723e */ /* 0x000fe200030006ff */
[----:B------:R-:W-:Y:S01]  /*c4f0*/  HADD2.F32 R80, -RZ, R54.H0_H0 ;  /* 0x20000036ff507230 */ /* 0x000fe20000004100 */
[----:B------:R-:W-:Y:S01]  /*c500*/  F2FP.F16.E4M3.UNPACK_B R15, R15.H1 ;  /* 0x0000000fff0f723e */ /* 0x000fe200030006ff */
[----:B------:R-:W-:Y:S01]  /*c510*/  FFMA.FTZ R84, R50, R51, R53 ;  /* 0x0000003332547223 */ /* 0x000fe20000010035 */
        /* <DEDUP_REMOVED lines=9> */
[----:B------:R-:W-:Y:S02]  /*c5b0*/  HADD2.F32 R52, -RZ, R13.H0_H0 ;  /* 0x2000000dff347230 */ /* 0x000fe40000004100 */
[-C--:B------:R-:W-:Y:S01]  /*c5c0*/  FMUL.FTZ R80, R12, R81.reuse ;  /* 0x000000510c507220 */ /* 0x080fe20000410000 */
[----:B------:R-:W-:Y:S02]  /*c5d0*/  HADD2.F32 R53, -RZ, R51.H0_H0 ;  /* 0x20000033ff357230 */ /* 0x000fe40000004100 */
[----:B------:R-:W-:Y:S01]  /*c5e0*/  FMUL.FTZ R81, R43, R81 ;  /* 0x000000512b517220 */ /* 0x000fe20000410000 */
[----:B------:R-:W-:-:S02]  /*c5f0*/  HADD2.F32 R49, -RZ, R49.H1_H1 ;  /* 0x30000031ff317230 */ /* 0x000fc40000004100 */
[-C--:B------:R-:W-:Y:S01]  /*c600*/  FFMA.FTZ R87, R50, R52.reuse, R87 ;  /* 0x0000003432577223 */ /* 0x080fe20000010057 */
[----:B------:R-:W-:Y:S02]  /*c610*/  HADD2.F32 R50, -RZ, R55.H1_H1 ;  /* 0x30000037ff327230 */ /* 0x000fe40000004100 */
[----:B------:R-:W-:Y:S01]  /*c620*/  FFMA.FTZ R86, R37, R52, -R86 ;  /* 0x0000003425567223 */ /* 0x000fe20000010856 */
[----:B------:R-:W-:Y:S02]  /*c630*/  HADD2.F32 R15, -RZ, R15.H1_H1 ;  /* 0x3000000fff0f7230 */ /* 0x000fe40000004100 */
[----:B------:R-:W-:Y:S01]  /*c640*/  FFMA.FTZ R81, R12, R53, R81 ;  /* 0x000000350c517223 */ /* 0x000fe20000010051 */
        /* <DEDUP_REMOVED lines=12> */
[----:B------:R-:W-:Y:S01]  /*c710*/  F2FP.SATFINITE.E4M3.F32.PACK_AB_MERGE_C R83, R84, R83, RZ ;  /* 0x000000535453723e */ /* 0x000fe200048070ff */
[-C--:B------:R-:W-:Y:S01]  /*c720*/  FFMA.FTZ R43, R14, R13.reuse, -R43 ;  /* 0x0000000d0e2b7223 */ /* 0x080fe2000001082b */
[----:B------:R-:W-:Y:S01]  /*c730*/  F2FP.SATFINITE.E4M3.F32.PACK_AB_MERGE_C R15, R15, R80, RZ ;  /* 0x000000500f0f723e */ /* 0x000fe200048070ff */
[----:B------:R-:W-:Y:S01]  /*c740*/  FFMA.FTZ R48, R48, R13, R37 ;  /* 0x0000000d30307223 */ /* 0x000fe20000010025 */
[----:B------:R-:W-:Y:S01]  /*c750*/  F2FP.SATFINITE.E4M3.F32.PACK_AB_MERGE_C R50, R50, R81, RZ ;  /* 0x000000513232723e */ /* 0x000fe200048070ff */
[----:B------:R-:W-:Y:S01]  /*c760*/  IMAD.MOV.U32 R12, RZ, RZ, R39 ;  /* 0x000000ffff0c7224 */ /* 0x000fe200078e0027 */
[----:B------:R-:W-:Y:S01]  /*c770*/  F2FP.SATFINITE.E4M3.F32.PACK_AB_MERGE_C R13, R41, R46, R82 ;  /* 0x0000002e290d723e */ /* 0x000fe20004807052 */
[----:B------:R-:W-:Y:S01]  /*c780*/  IMAD.MOV.U32 R14, RZ, RZ, R38 ;  /* 0x000000ffff0e7224 */ /* 0x000fe200078e0026 */
[----:B------:R-:W-:-:S02]  /*c790*/  F2FP.SATFINITE.E4M3.F32.PACK_AB_MERGE_C R15, R43, R86, R15 ;  /* 0x000000562b0f723e */ /* 0x000fc4000480700f */
[----:B------:R-:W-:Y:S02]  /*c7a0*/  F2FP.SATFINITE.E4M3.F32.PACK_AB_MERGE_C R41, R36, R47, R83 ;  /* 0x0000002f2429723e */ /* 0x000fe40004807053 */
[----:B------:R-:W-:-:S07]  /*c7b0*/  F2FP.SATFINITE.E4M3.F32.PACK_AB_MERGE_C R43, R48, R87, R50 ;  /* 0x00000057302b723e */ /* 0x000fce0004807032 */
.L_x_4148:
[----:B------:R-:W-:Y:S05]  /*c7c0*/  BSYNC B2 ;  /* 0x0000000000027941 */ /* 0x000fea0003800000 */
.L_x_4147:
[----:B------:R-:W-:Y:S01]  /*c7d0*/  ISETP.GE.AND P3, PT, R11, R136, PT ;  /* 0x000000880b00720c */ /* 0x000fe20003f66270 */
[----:B0-----:R0:W-:-:S12]  /*c7e0*/  ST.E.128 desc[UR50][R44.64], R12 ;  /* 0x0000000c2c007985 */ /* 0x0011d8000c101d32 */
[----:B------:R-:W-:-:S04]  /*c7f0*/  @!P3 IADD3 R36, P5, R156, R11, RZ ;  /* 0x0000000b9c24b210 */ /* 0x000fc80007fbe0ff */
[----:B------:R-:W-:-:S05]  /*c800*/  @!P3 LEA.HI.X.SX32 R37, R11, R154, 0x1, P5 ;  /* 0x0000009a0b25b211 */ /* 0x000fca00028f0eff */
[----:B--2---:R0:W-:Y:S04]  /*c810*/  @!P3 ST.E.128 desc[UR50][R36.64], R40 ;  /* 0x000000282400b985 */ /* 0x0041e8000c101d32 */
.L_x_4138:
[----:B------:R-:W-:Y:S05]  /*c820*/  BSYNC B1 ;  /* 0x0000000000017941 */ /* 0x000fea0003800000 */
.L_x_4137:
[----:B------:R-:W-:-:S03]  /*c830*/  UMOV UR4, 0xffffffff ;  /* 0xffffffff00047882 */ /* 0x000fc60000000000 */
[----:B------:R-:W-:Y:S05]  /*c840*/  BRA.DIV UR4, `(.L_x_4149) ;  /* 0x0000020e04707947 */ /* 0x000fea000b800000 */
[----:B0-----:R0:W0:Y:S04]  /*c850*/  SHFL.IDX PT, R44, R119, 0x1, 0x1e1f ;  /* 0x003e1f00772c7f89 */ /* 0x00102800000e0000 */
[----:B--2---:R-:W2:Y:S02]  /*c860*/  SHFL.IDX PT, R120, R120, 0x1, 0x1e1f ;  /* 0x003e1f0078787f89 */ /* 0x004ea400000e0000 */
.L_x_4422:
[----:B------:R-:W-:Y:S05]  /*c870*/  @P4 BRA `(.L_x_4106) ;  /* 0x0000003400e44947 */ /* 0x000fea0003800000 */
[----:B------:R-:W-:Y:S01]  /*c880*/  ISETP.NE.AND P3, PT, R28, RZ, PT ;  /* 0x000000ff1c00720c */ /* 0x000fe20003f65270 */
[----:B------:R-:W-:-:S12]  /*c890*/  BSSY B1, `(.L_x_4150) ;  /* 0x00000fc000017945 */ /* 0x000fd80003800000 */
[----:B------:R-:W-:Y:S05]  /*c8a0*/  @!P3 BRA `(.L_x_4151) ;  /* 0x0000000c00e8b947 */ /* 0x000fea0003800000 */
[----:B------:R-:W5:Y:S04]  /*c8b0*/  LDL R15, [R1+0x40] ;  /* 0x00004000010f7983 */ /* 0x000f680000100800 */
[----:B------:R-:W3:Y:S01]  /*c8c0*/  LDL R14, [R1+0x44] ;  /* 0x00004400010e7983 */ /* 0x000ee20000100800 */
[----:B------:R-:W-:Y:S01]  /*c8d0*/  SEL R11, R117, R143, !P0 ;  /* 0x0000008f750b7207 */ /* 0x000fe20004000000 */
[----:B------:R-:W-:Y:S01]  /*c8e0*/  BSSY B2, `(.L_x_4152) ;  /* 0x00000f1000027945 */ /* 0x000fe20003800000 */
[----:B--2---:R-:W-:Y:S02]  /*c8f0*/  IADD3 R40, P3, R21, R120, RZ ;  /* 0x0000007815287210 */ /* 0x004fe40007f7e0ff */
[----:B------:R-:W-:-:S03]  /*c900*/  SHF.R.S32.HI R12, RZ, 0x1f, R11 ;  /* 0x0000001fff0c7819 */ /* 0x000fc6000001140b */
[----:B0-----:R-:W-:Y:S01]  /*c910*/  IMAD.X R41, R44, 0x1, R109, P3 ;  /* 0x000000012c297824 */ /* 0x001fe200018e066d */
        /* <DEDUP_REMOVED lines=8> */
[----:B---3--:R-:W-:Y:S01]  /*c9a0*/  IMAD R12, R12, 0x2800, R14 ;  /* 0x000028000c0c7824 */ /* 0x008fe200078e020e */
        /* <DEDUP_REMOVED lines=11> */
[----:B------:R-:W-:Y:S01]  /*ca60*/  SHF.R.U32.HI R80, RZ, 0x18, R65 ;  /* 0x00000018ff507819 */ /* 0x000fe20000011641 */
[----:B------:R-:W-:Y:S01]  /*ca70*/  IMAD.MOV.U32 R42, RZ, RZ, R13 ;  /* 0x000000ffff2a7224 */ /* 0x000fe200078e000d */
[----:B------:R-:W-:Y:S01]  /*ca80*/  LOP3.LUT R45, R65, 0xff, RZ, 0xc0, !PT ;  /* 0x000000ff412d7812 */ /* 0x000fe200078ec0ff */
[----:B------:R-:W-:Y:S01]  /*ca90*/  IMAD.SHL.U32 R12, R78, 0x100, RZ ;  /* 0x000001004e0c7824 */ /* 0x000fe200078e00ff */
[----:B------:R-:W-:Y:S01]  /*caa0*/  SHF.R.U32.HI R76, RZ, 0x10, R65 ;  /* 0x00000010ff4c7819 */ /* 0x000fe20000011641 */
[----:B------:R-:W-:Y:S01]  /*cab0*/  IMAD.MOV.U32 R43, RZ, RZ, R14 ;  /* 0x000000ffff2b7224 */ /* 0x000fe200078e000e */
[----:B------:R-:W-:Y:S02]  /*cac0*/  SHF.R.U32.HI R54, RZ, 0x8, R77 ;  /* 0x00000008ff367819 */ /* 0x000fe4000001164d */
[----:B------:R-:W-:Y:S01]  /*cad0*/  SHF.R.U32.HI R52, RZ, 0x18, R79 ;  /* 0x00000018ff347819 */ /* 0x000fe2000001164f */
[----:B------:R-:W-:Y:S01]  /*cae0*/  IMAD.U32 R13, R76, 0x10000, RZ ;  /* 0x000100004c0d7824 */ /* 0x000fe200078e00ff */
[----:B------:R-:W-:-:S02]  /*caf0*/  LOP3.LUT R49, R79, 0xff, RZ, 0xc0, !PT ;  /* 0x000000ff4f317812 */ /* 0x000fc400078ec0ff */
[----:B------:R-:W-:Y:S02]  /*cb00*/  SHF.R.U32.HI R51, RZ, 0x8, R79 ;  /* 0x00000008ff337819 */ /* 0x000fe4000001164f */
[----:B------:R-:W-:Y:S02]  /*cb10*/  SHF.R.U32.HI R66, RZ, 0x8, R67 ;  /* 0x00000008ff427819 */ /* 0x000fe40000011643 */
[----:B------:R-:W-:Y:S02]  /*cb20*/  PRMT R45, R80, 0x654, R45 ;  /* 0x00000654502d7816 */ /* 0x000fe4000000002d */
[----:B------:R-:W-:Y:S02]  /*cb30*/  SHF.R.U32.HI R55, RZ, 0x18, R77 ;  /* 0x00000018ff377819 */ /* 0x000fe4000001164d */
[----:B------:R-:W-:Y:S02]  /*cb40*/  LOP3.LUT R48, R77, 0xff, RZ, 0xc0, !PT ;  /* 0x000000ff4d307812 */ /* 0x000fe400078ec0ff */
[----:B------:R-:W-:-:S02]  /*cb50*/  SHF.R.U32.HI R81, RZ, 0x18, R67 ;  /* 0x00000018ff517819 */ /* 0x000fc40000011643 */
[----:B------:R-:W-:Y:S02]  /*cb60*/  LOP3.LUT R46, R67, 0xff, RZ, 0xc0, !PT ;  /* 0x000000ff432e7812 */ /* 0x000fe400078ec0ff */
[----:B------:R-:W-:Y:S01]  /*cb70*/  PRMT R14, R52, 0x654, R49 ;  /* 0x00000654340e7816 */ /* 0x000fe20000000031 */
[----:B------:R-:W-:Y:S01]  /*cb80*/  IMAD.SHL.U32 R49, R54, 0x100, RZ ;  /* 0x0000010036317824 */ /* 0x000fe200078e00ff */
[----:B------:R-:W-:Y:S02]  /*cb90*/  SHF.L.U32 R51, R51, 0x8, RZ ;  /* 0x0000000833337819 */ /* 0x000fe400000006ff */
[----:B------:R-:W-:Y:S02]  /*cba0*/  SHF.R.U32.HI R65, RZ, 0x10, R67 ;  /* 0x00000010ff417819 */ /* 0x000fe40000011643 */
[----:B------:R-:W-:Y:S01]  /*cbb0*/  LOP3.LUT R12, R45, 0xff00, R12, 0xf8, !PT ;  /* 0x0000ff002d0c7812 */ /* 0x000fe200078ef80c */
[----:B------:R-:W-:Y:S01]  /*cbc0*/  IMAD.SHL.U32 R45, R66, 0x100, RZ ;  /* 0x00000100422d7824 */ /* 0x000fe200078e00ff */
[----:B------:R-:W-:-:S02]  /*cbd0*/  PRMT R48, R55, 0x654, R48 ;  /* 0x0000065437307816 */ /* 0x000fc40000000030 */
[----:B--2---:R-:W-:Y:S02]  /*cbe0*/  MOV R50, R36 ;  /* 0x0000002400327202 */ /* 0x004fe40000000f00 */
[----:B------:R-:W-:Y:S02]  /*cbf0*/  PRMT R46, R81, 0x654, R46 ;  /* 0x00000654512e7816 */ /* 0x000fe4000000002e */
[----:B------:R-:W-:Y:S02]  /*cc00*/  LOP3.LUT R55, R14, 0xff00, R51, 0xf8, !PT ;  /* 0x0000ff000e377812 */ /* 0x000fe400078ef833 */
[----:B------:R-:W-:Y:S01]  /*cc10*/  LOP3.LUT R14, R12, 0xff0000, R13, 0xf8, !PT ;  /* 0x00ff00000c0e7812 */ /* 0x000fe200078ef80d */
[----:B------:R-:W-:Y:S01]  /*cc20*/  IMAD.U32 R12, R65, 0x10000, RZ ;  /* 0x00010000410c7824 */ /* 0x000fe200078e00ff */
[----:B------:R-:W-:Y:S02]  /*cc30*/  LOP3.LUT R36, R48, 0xff00, R49, 0xf8, !PT ;  /* 0x0000ff0030247812 */ /* 0x000fe400078ef831 */
[----:B------:R-:W-:-:S02]  /*cc40*/  LOP3.LUT R45, R46, 0xff00, R45, 0xf8, !PT ;  /* 0x0000ff002e2d7812 */ /* 0x000fc400078ef82d */
[----:B------:R-:W-:Y:S02]  /*cc50*/  F2FP.F16.E4M3.UNPACK_B R54, R152.H1 ;  /* 0x00000098ff36723e */ /* 0x000fe400030006ff */
[----:B------:R-:W-:Y:S02]  /*cc60*/  F2FP.F16.E4M3.UNPACK_B R51, R50.H1 ;  /* 0x00000032ff33723e */ /* 0x000fe400030006ff */
[----:B------:R-:W-:Y:S01]  /*cc70*/  F2FP.F16.E4M3.UNPACK_B R48, R47.H1 ;  /* 0x0000002fff30723e */ /* 0x000fe200030006ff */
[----:B------:R-:W-:Y:S01]  /*cc80*/  HADD2.F32 R13, -RZ, R54.H0_H0 ;  /* 0x20000036ff0d7230 */ /* 0x000fe20000004100 */
[----:B------:R-:W-:Y:S01]  /*cc90*/  SHF.R.U32.HI R53, RZ, 0x10, R77 ;  /* 0x00000010ff357819 */ /* 0x000fe2000001164d */
[----:B------:R-:W-:Y:S01]  /*cca0*/  HADD2.F32 R46, -RZ, R51.H0_H0 ;  /* 0x20000033ff2e7230 */ /* 0x000fe20000004100 */
[----:B------:R-:W-:Y:S02]  /*ccb0*/  SHF.R.U32.HI R64, RZ, 0x10, R79 ;  /* 0x00000010ff407819 */ /* 0x000fe4000001164f */
[----:B------:R-:W-:Y:S01]  /*ccc0*/  LOP3.LUT R12, R45, 0xff0000, R12, 0xf8, !PT ;  /* 0x00ff00002d0c7812 */ /* 0x000fe200078ef80c */
[----:B------:R-:W-:Y:S01]  /*ccd0*/  HADD2.F32 R45, -RZ, R48.H0_H0 ;  /* 0x20000030ff2d7230 */ /* 0x000fe20000004100 */
[----:B------:R-:W-:Y:S01]  /*cce0*/  F2FP.F16.E4M3.UNPACK_B R49, R150.H1 ;  /* 0x00000096ff31723e */ /* 0x000fe200030006ff */
[----:B------:R-:W-:-:S02]  /*ccf0*/  IMAD.U32 R53, R53, 0x10000, RZ ;  /* 0x0001000035357824 */ /* 0x000fc400078e00ff */
[-C--:B------:R-:W-:Y:S01]  /*cd00*/  FMUL.FTZ R66, R46, R13.reuse ;  /* 0x0000000d2e427220 */ /* 0x080fe20000410000 */
[----:B------:R-:W-:Y:S02]  /*cd10*/  IMAD.U32 R64, R64, 0x10000, RZ ;  /* 0x0001000040407824 */ /* 0x000fe400078e00ff */
[----:B------:R-:W-:Y:S01]  /*cd20*/  FMUL.FTZ R65, R45, R13 ;  /* 0x0000000d2d417220 */ /* 0x000fe20000410000 */
[--C-:B------:R-:W-:Y:S01]  /*cd30*/  HADD2.F32 R52, -RZ, R49.reuse.H0_H0 ;  /* 0x20000031ff347230 */ /* 0x100fe20000004100 */
[----:B------:R-:W-:Y:S01]  /*cd40*/  LOP3.LUT R36, R36, 0xff0000, R53, 0xf8, !PT ;  /* 0x00ff000024247812 */ /* 0x000fe200078ef835 */
[----:B------:R-:W-:Y:S01]  /*cd50*/  HADD2.F32 R53, -RZ, R49.H1_H1 ;  /* 0x30000031ff357230 */ /* 0x000fe20000004100 */
[----:B------:R-:W-:Y:S01]  /*cd60*/  LOP3.LUT R13, R55, 0xff0000, R64, 0xf8, !PT ;  /* 0x00ff0000370d7812 */ /* 0x000fe200078ef840 */
[----:B------:R-:W-:Y:S02]  /*cd70*/  HADD2.F32 R55, -RZ, R54.H1_H1 ;  /* 0x30000036ff377230 */ /* 0x000fe40000004100 */
[-C--:B------:R-:W-:Y:S01]  /*cd80*/  FFMA.FTZ R45, R45, R52.reuse, -R66 ;  /* 0x000000342d2d7223 */ /* 0x080fe20000010842 */
[----:B------:R-:W-:Y:S01]  /*cd90*/  FFMA.FTZ R46, R46, R52, R65 ;  /* 0x000000342e2e7223 */ /* 0x000fe20000010041 */
[----:B------:R-:W-:Y:S01]  /*cda0*/  HADD2.F32 R52, -RZ, R51.H1_H1 ;  /* 0x30000033ff347230 */ /* 0x000fe20000004100 */
[----:B------:R-:W-:Y:S01]  /*cdb0*/  F2FP.F16.E4M3.UNPACK_B R152, R152 ;  /* 0x00000098ff98723e */ /* 0x000fe200020006ff */
[----:B------:R-:W-:Y:S01]  /*cdc0*/  HADD2.F32 R49, -RZ, R48.H1_H1 ;  /* 0x30000030ff317230 */ /* 0x000fe20000004100 */
[----:B------:R-:W-:-:S02]  /*cdd0*/  F2FP.F16.E4M3.UNPACK_B R50, R50 ;  /* 0x00000032ff32723e */ /* 0x000fc400020006ff */
[----:B------:R-:W-:Y:S01]  /*cde0*/  F2FP.F16.E4M3.UNPACK_B R47, R47 ;  /* 0x0000002fff2f723e */ /* 0x000fe200020006ff */
[CC--:B------:R-:W-:Y:S01]  /*cdf0*/  FMUL.FTZ R64, R52.reuse, R55.reuse ;  /* 0x0000003734407220 */ /* 0x0c0fe20000410000 */
[----:B------:R-:W-:Y:S01]  /*ce00*/  F2FP.F16.E4M3.UNPACK_B R150, R150 ;  /* 0x00000096ff96723e */ /* 0x000fe200020006ff */
[----:B------:R-:W-:Y:S02]  /*ce10*/  HADD2.F32 R54, -RZ, R152.H0_H0 ;  /* 0x20000098ff367230 */ /* 0x000fe40000004100 */
[C---:B------:R-:W-:Y:S01]  /*ce20*/  FMUL.FTZ R55, R49.reuse, R55 ;  /* 0x0000003731377220 */ /* 0x040fe20000410000 */
[----:B------:R-:W-:Y:S02]  /*ce30*/  HADD2.F32 R51, -RZ, R50.H0_H0 ;  /* 0x20000032ff337230 */ /* 0x000fe40000004100 */
[-C--:B------:R-:W-:Y:S01]  /*ce40*/  FFMA.FTZ R76, R49, R53.reuse, -R64 ;  /* 0x00000035314c7223 */ /* 0x080fe20000010840 */
[----:B------:R-:W-:Y:S02]  /*ce50*/  HADD2.F32 R48, -RZ, R47.H0_H0 ;  /* 0x2000002fff307230 */ /* 0x000fe40000004100 */
[----:B------:R-:W-:Y:S01]  /*ce60*/  FFMA.FTZ R67, R52, R53, R55 ;  /* 0x0000003534437223 */ /* 0x000fe20000010037 */
        /* <DEDUP_REMOVED lines=22> */
[----:B------:R-:W-:Y:S01]  /*cfd0*/  FMUL.FTZ R77, R51, R53 ;  /* 0x00000035334d7220 */ /* 0x000fe20000410000 */
        /* <DEDUP_REMOVED lines=11> */
[----:B------:R-:W-:Y:S01]  /*d090*/  FFMA.FTZ R80, R47, R52, -R48 ;  /* 0x000000342f507223 */ /* 0x000fe20000010830 */
[----:B------:R-:W-:Y:S01]  /*d0a0*/  F2FP.F16.E4M3.UNPACK_B R47, R38 ;  /* 0x00000026ff2f723e */ /* 0x000fe200020006ff */
[----:B------:R-:W-:Y:S01]  /*d0b0*/  FFMA.FTZ R82, R49, R52, R54 ;  /* 0x0000003431527223 */ /* 0x000fe20000010036 */
[--C-:B------:R-:W-:Y:S01]  /*d0c0*/  HADD2.F32 R51, -RZ, R151.reuse.H0_H0 ;  /* 0x20000097ff337230 */ /* 0x100fe20000004100 */
[----:B------:R-:W-:Y:S01]  /*d0d0*/  F2FP.SATFINITE.E4M3.F32.PACK_AB_MERGE_C R45, R76, R45, RZ ;  /* 0x0000002d4c2d723e */ /* 0x000fe200048070ff */
[----:B------:R-:W-:Y:S01]  /*d0e0*/  HADD2.F32 R52, -RZ, R151.H1_H1 ;  /* 0x30000097ff347230 */ /* 0x000fe20000004100 */
[----:B------:R-:W-:Y:S01]  /*d0f0*/  F2FP.SATFINITE.E4M3.F32.PACK_AB_MERGE_C R67, R67, R46, RZ ;  /* 0x0000002e4343723e */ /* 0x000fe200048070ff */
[----:B------:R-:W-:Y:S01]  /*d100*/  HADD2.F32 R48, -RZ, R47.H0_H0 ;  /* 0x2000002fff307230 */ /* 0x000fe20000004100 */
[----:B------:R-:W-:Y:S01]  /*d110*/  F2FP.SATFINITE.E4M3.F32.PACK_AB_MERGE_C R46, R66, R55, R45 ;  /* 0x00000037422e723e */ /* 0x000fe2000480702d */
[----:B------:R-:W-:Y:S01]  /*d120*/  HADD2.F32 R38, -RZ, R43.H0_H0 ;  /* 0x2000002bff267230 */ /* 0x000fe20000004100 */
[----:B------:R-:W-:Y:S01]  /*d130*/  F2FP.SATFINITE.E4M3.F32.PACK_AB_MERGE_C R79, R82, R79, RZ ;  /* 0x0000004f524f723e */ /* 0x000fe200048070ff */
[----:B------:R-:W-:-:S02]  /*d140*/  HADD2.F32 R47, -RZ, R47.H1_H1 ;  /* 0x3000002fff2f7230 */ /* 0x000fc40000004100 */
[-C--:B------:R-:W-:Y:S01]  /*d150*/  FMUL.FTZ R53, R48, R51.reuse ;  /* 0x0000003330357220 */ /* 0x080fe20000410000 */
[----:B------:R-:W-:Y:S02]  /*d160*/  HADD2.F32 R49, -RZ, R149.H0_H0 ;  /* 0x20000095ff317230 */ /* 0x000fe40000004100 */
        /* <DEDUP_REMOVED lines=12> */
[--C-:B------:R-:W-:Y:S01]  /*d230*/  HADD2.F32 R50, -RZ, R49.reuse.H0_H0 ;  /* 0x20000031ff327230 */ /* 0x100fe20000004100 */
[----:B------:R-:W-:Y:S01]  /*d240*/  F2FP.SATFINITE.E4M3.F32.PACK_AB_MERGE_C R43, R80, R77, RZ ;  /* 0x0000004d502b723e */ /* 0x000fe200048070ff */
[----:B------:R-:W-:Y:S01]  /*d250*/  HADD2.F32 R55, -RZ, R54.H0_H0 ;  /* 0x20000036ff377230 */ /* 0x000fe20000004100 */
[----:B------:R-:W-:Y:S01]  /*d260*/  F2FP.F16.E4M3.UNPACK_B R52, R14 ;  /* 0x0000000eff34723e */ /* 0x000fe200020006ff */
[----:B------:R-:W-:Y:S01]  /*d270*/  HADD2.F32 R47, -RZ, R48.H0_H0 ;  /* 0x20000030ff2f7230 */ /* 0x000fe20000004100 */
[----:B------:R-:W-:Y:S01]  /*d280*/  F2FP.SATFINITE.E4M3.F32.PACK_AB_MERGE_C R45, R65, R64, R67 ;  /* 0x00000040412d723e */ /* 0x000fe20004807043 */
[----:B------:R-:W-:Y:S01]  /*d290*/  HADD2.F32 R54, -RZ, R54.H1_H1 ;  /* 0x30000036ff367230 */ /* 0x000fe20000004100 */
[----:B------:R-:W-:Y:S01]  /*d2a0*/  F2FP.SATFINITE.E4M3.F32.PACK_AB_MERGE_C R43, R78, R53, R43 ;  /* 0x000000354e2b723e */ /* 0x000fe2000480702b */
[----:B------:R-:W-:Y:S01]  /*d2b0*/  HADD2.F32 R53, -RZ, R52.H0_H0 ;  /* 0x20000034ff357230 */ /* 0x000fe20000004100 */
[----:B------:R-:W-:Y:S01]  /*d2c0*/  F2FP.SATFINITE.E4M3.F32.PACK_AB_MERGE_C R38, R51, R38, R79 ;  /* 0x000000263326723e */ /* 0x000fe2000480704f */
[----:B------:R-:W-:Y:S01]  /*d2d0*/  FMUL.FTZ R64, R50, R55 ;  /* 0x0000003732407220 */ /* 0x000fe20000410000 */
[----:B------:R-:W-:-:S02]  /*d2e0*/  HADD2.F32 R51, -RZ, R49.H1_H1 ;  /* 0x30000031ff337230 */ /* 0x000fc40000004100 */
[----:B------:R-:W-:Y:S01]  /*d2f0*/  FMUL.FTZ R55, R47, R55 ;  /* 0x000000372f377220 */ /* 0x000fe20000410000 */
[----:B------:R-:W-:Y:S01]  /*d300*/  HADD2.F32 R49, -RZ, R48.H1_H1 ;  /* 0x30000030ff317230 */ /* 0x000fe20000004100 */
[----:B------:R-:W-:Y:S01]  /*d310*/  F2FP.F16.E4M3.UNPACK_B R42, R42.H1 ;  /* 0x0000002aff2a723e */ /* 0x000fe200030006ff */
[----:B------:R-:W-:Y:S02]  /*d320*/  HADD2.F32 R52, -RZ, R52.H1_H1 ;  /* 0x30000034ff347230 */ /* 0x000fe40000004100 */
[----:B------:R-:W-:Y:S01]  /*d330*/  FFMA.FTZ R48, R50, R53, R55 ;  /* 0x0000003532307223 */ /* 0x000fe20000010037 */
[-C--:B------:R-:W-:Y:S01]  /*d340*/  FMUL.FTZ R50, R51, R54.reuse ;  /* 0x0000003633327220 */ /* 0x080fe20000410000 */
[----:B------:R-:W-:Y:S01]  /*d350*/  FMUL.FTZ R54, R49, R54 ;  /* 0x0000003631367220 */ /* 0x000fe20000410000 */
[----:B------:R-:W-:Y:S01]  /*d360*/  F2FP.F16.E4M3.UNPACK_B R37, R37.H1 ;  /* 0x00000025ff25723e */ /* 0x000fe200030006ff */
[----:B------:R-:W-:Y:S01]  /*d370*/  FFMA.FTZ R47, R47, R53, -R64 ;  /* 0x000000352f2f7223 */ /* 0x000fe20000010840 */
        /* <DEDUP_REMOVED lines=10> */
[----:B------:R-:W-:Y:S01]  /*d420*/  FMUL.FTZ R54, R36, R51 ;  /* 0x0000003324367220 */ /* 0x000fe20000410000 */
[----:B------:R-:W-:Y:S02]  /*d430*/  HADD2.F32 R42, -RZ, R42.H1_H1 ;  /* 0x3000002aff2a7230 */ /* 0x000fe40000004100 */
[----:B------:R-:W-:-:S02]  /*d440*/  HADD2.F32 R50, -RZ, R14.H0_H0 ;  /* 0x2000000eff327230 */ /* 0x000fc40000004100 */
[-C--:B------:R-:W-:Y:S01]  /*d450*/  FMUL.FTZ R55, R37, R52.reuse ;  /* 0x0000003425377220 */ /* 0x080fe20000410000 */
[----:B------:R-:W-:Y:S02]  /*d460*/  HADD2.F32 R51, -RZ, R14.H1_H1 ;  /* 0x3000000eff337230 */ /* 0x000fe40000004100 */
[----:B------:R-:W-:Y:S01]  /*d470*/  FMUL.FTZ R52, R42, R52 ;  /* 0x000000342a347220 */ /* 0x000fe20000410000 */
[----:B------:R-:W-:Y:S01]  /*d480*/  F2FP.F16.E4M3.UNPACK_B R14, R15 ;  /* 0x0000000fff0e723e */ /* 0x000fe200020006ff */
[-C--:B------:R-:W-:Y:S01]  /*d490*/  FFMA.FTZ R67, R36, R50.reuse, -R53 ;  /* 0x0000003224437223 */ /* 0x080fe20000010835 */
[----:B------:R-:W-:Y:S01]  /*d4a0*/  FFMA.FTZ R76, R49, R50, R54 ;  /* 0x00000032314c7223 */ /* 0x000fe20000010036 */
[----:B------:R-:W-:Y:S01]  /*d4b0*/  FFMA.FTZ R78, R42, R51, -R55 ;  /* 0x000000332a4e7223 */ /* 0x000fe20000010837 */
[----:B------:R-:W-:Y:S01]  /*d4c0*/  F2FP.F16.E4M3.UNPACK_B R42, R39 ;  /* 0x00000027ff2a723e */ /* 0x000fe200020006ff */
[----:B------:R-:W-:Y:S01]  /*d4d0*/  FFMA.FTZ R77, R37, R51, R52 ;  /* 0x00000033254d7223 */ /* 0x000fe20000010034 */
[----:B------:R-:W-:Y:S01]  /*d4e0*/  F2FP.F16.E4M3.UNPACK_B R53, R13 ;  /* 0x0000000dff35723e */ /* 0x000fe200020006ff */
[----:B------:R-:W-:Y:S01]  /*d4f0*/  HADD2.F32 R36, -RZ, R14.H0_H0 ;  /* 0x2000000eff247230 */ /* 0x000fe20000004100 */
[----:B------:R-:W-:Y:S01]  /*d500*/  F2FP.F16.E4M3.UNPACK_B R15, R15.H1 ;  /* 0x0000000fff0f723e */ /* 0x000fe200030006ff */
[----:B------:R-:W-:Y:S01]  /*d510*/  HADD2.F32 R49, -RZ, R42.H0_H0 ;  /* 0x2000002aff317230 */ /* 0x000fe20000004100 */
[----:B------:R-:W-:Y:S01]  /*d520*/  F2FP.F16.E4M3.UNPACK_B R54, R13.H1 ;  /* 0x0000000dff36723e */ /* 0x000fe200030006ff */
[----:B------:R-:W-:Y:S01]  /*d530*/  HADD2.F32 R55, -RZ, R53.H0_H0 ;  /* 0x20000035ff377230 */ /* 0x000fe20000004100 */
[----:B------:R-:W-:Y:S01]  /*d540*/  F2FP.F16.E4M3.UNPACK_B R39, R39.H1 ;  /* 0x00000027ff27723e */ /* 0x000fe200030006ff */
[----:B------:R-:W-:Y:S01]  /*d550*/  HADD2.F32 R37, -RZ, R15.H0_H0 ;  /* 0x2000000fff257230 */ /* 0x000fe20000004100 */
[-C--:B------:R-:W-:Y:S01]  /*d560*/  F2FP.F16.E4M3.UNPACK_B R50, R12.reuse.H1 ;  /* 0x0000000cff32723e */ /* 0x080fe200030006ff */
[----:B------:R-:W-:Y:S01]  /*d570*/  HADD2.F32 R64, -RZ, R54.H0_H0 ;  /* 0x20000036ff407230 */ /* 0x000fe20000004100 */
[----:B------:R-:W-:Y:S01]  /*d580*/  F2FP.F16.E4M3.UNPACK_B R13, R12 ;  /* 0x0000000cff0d723e */ /* 0x000fe200020006ff */
[----:B------:R-:W-:-:S02]  /*d590*/  HADD2.F32 R12, -RZ, R39.H0_H0 ;  /* 0x20000027ff0c7230 */ /* 0x000fc40000004100 */
[-C--:B------:R-:W-:Y:S01]  /*d5a0*/  FMUL.FTZ R79, R49, R55.reuse ;  /* 0x00000037314f7220 */ /* 0x080fe20000410000 */
[----:B------:R-:W-:Y:S02]  /*d5b0*/  HADD2.F32 R52, -RZ, R50.H0_H0 ;  /* 0x20000032ff347230 */ /* 0x000fe40000004100 */
[----:B------:R-:W-:Y:S01]  /*d5c0*/  FMUL.FTZ R80, R36, R55 ;  /* 0x0000003724507220 */ /* 0x000fe20000410000 */
[-C--:B------:R-:W-:Y:S01]  /*d5d0*/  FMUL.FTZ R55, R37, R64.reuse ;  /* 0x0000004025377220 */ /* 0x080fe20000410000 */
[----:B------:R-:W-:Y:S02]  /*d5e0*/  HADD2.F32 R39, -RZ, R39.H1_H1 ;  /* 0x30000027ff277230 */ /* 0x000fe40000004100 */
[C---:B------:R-:W-:Y:S01]  /*d5f0*/  FMUL.FTZ R82, R12.reuse, R64 ;  /* 0x000000400c527220 */ /* 0x040fe20000410000 */
        /* <DEDUP_REMOVED lines=8> */
[----:B------:R-:W-:Y:S01]  /*d680*/  HADD2.F32 R50, -RZ, R50.H1_H1 ;  /* 0x30000032ff327230 */ /* 0x000fe20000004100 */
[----:B------:R-:W-:Y:S01]  /*d690*/  F2FP.SATFINITE.E4M3.F32.PACK_AB_MERGE_C R67, R78, R67, RZ ;  /* 0x000000434e43723e */ /* 0x000fe200048070ff */
[----:B------:R-:W-:Y:S02]  /*d6a0*/  HADD2.F32 R14, -RZ, R14.H1_H1 ;  /* 0x3000000eff0e7230 */ /* 0x000fe40000004100 */
[----:B------:R-:W-:Y:S01]  /*d6b0*/  FMUL.FTZ R37, R42, R53 ;  /* 0x000000352a257220 */ /* 0x000fe20000410000 */
[----:B------:R-:W-:-:S02]  /*d6c0*/  HADD2.F32 R51, -RZ, R13.H0_H0 ;  /* 0x2000000dff337230 */ /* 0x000fc40000004100 */
[-C--:B------:R-:W-:Y:S01]  /*d6d0*/  FFMA.FTZ R15, R15, R50.reuse, -R12 ;  /* 0x000000320f0f7223 */ /* 0x080fe2000001080c */
[----:B------:R-:W-:Y:S02]  /*d6e0*/  HADD2.F32 R13, -RZ, R13.H1_H1 ;  /* 0x3000000dff0d7230 */ /* 0x000fe40000004100 */
[----:B------:R-:W-:Y:S01]  /*d6f0*/  FMUL.FTZ R53, R14, R53 ;  /* 0x000000350e357220 */ /* 0x000fe20000410000 */
[----:B------:R-:W-:Y:S01]  /*d700*/  FFMA.FTZ R54, R39, R50, R54 ;  /* 0x0000003227367223 */ /* 0x000fe20000010036 */
[-C--:B------:R-:W-:Y:S01]  /*d710*/  FFMA.FTZ R79, R36, R51.reuse, -R79 ;  /* 0x00000033244f7223 */ /* 0x080fe2000001084f */
[----:B------:R-:W-:Y:S01]  /*d720*/  FFMA.FTZ R80, R49, R51, R80 ;  /* 0x0000003331507223 */ /* 0x000fe20000010050 */
[-C--:B------:R-:W-:Y:S01]  /*d730*/  FFMA.FTZ R14, R14, R13.reuse, -R37 ;  /* 0x0000000d0e0e7223 */ /* 0x080fe20000010825 */
[----:B------:R-:W-:Y:S01]  /*d740*/  FFMA.FTZ R53, R42, R13, R53 ;  /* 0x0000000d2a357223 */ /* 0x000fe20000010035 */
[----:B------:R-:W-:Y:S01]  /*d750*/  F2FP.SATFINITE.E4M3.F32.PACK_AB_MERGE_C R15, R15, R82, RZ ;  /* 0x000000520f0f723e */ /* 0x000fe200048070ff */
[----:B------:R-:W-:Y:S01]  /*d760*/  IMAD.MOV.U32 R36, RZ, RZ, R45 ;  /* 0x000000ffff247224 */ /* 0x000fe200078e002d */
[----:B------:R-:W-:-:S02]  /*d770*/  F2FP.SATFINITE.E4M3.F32.PACK_AB_MERGE_C R76, R77, R76, RZ ;  /* 0x0000004c4d4c723e */ /* 0x000fc400048070ff */
[----:B------:R-:W-:Y:S02]  /*d780*/  F2FP.SATFINITE.E4M3.F32.PACK_AB_MERGE_C R54, R54, R55, RZ ;  /* 0x000000373636723e */ /* 0x000fe400048070ff */
[----:B------:R-:W-:Y:S01]  /*d790*/  F2FP.SATFINITE.E4M3.F32.PACK_AB_MERGE_C R15, R14, R79, R15 ;  /* 0x0000004f0e0f723e */ /* 0x000fe2000480700f */
[----:B------:R-:W-:Y:S01]  /*d7a0*/  IMAD.MOV.U32 R14, RZ, RZ, R43 ;  /* 0x000000ffff0e7224 */ /* 0x000fe200078e002b */
[----:B------:R-:W-:Y:S02]  /*d7b0*/  F2FP.SATFINITE.E4M3.F32.PACK_AB_MERGE_C R13, R66, R47, R67 ;  /* 0x0000002f420d723e */ /* 0x000fe40004807043 */
[----:B------:R-:W-:Y:S02]  /*d7c0*/  F2FP.SATFINITE.E4M3.F32.PACK_AB_MERGE_C R37, R65, R48, R76 ;  /* 0x000000304125723e */ /* 0x000fe4000480704c */
[----:B------:R-:W-:Y:S02]  /*d7d0*/  F2FP.SATFINITE.E4M3.F32.PACK_AB_MERGE_C R39, R53, R80, R54 ;  /* 0x000000503527723e */ /* 0x000fe40004807036 */
[----:B------:R-:W-:-:S07]  /*d7e0*/  MOV R12, R46 ;  /* 0x0000002e000c7202 */ /* 0x000fce0000000f00 */
.L_x_4153:
[----:B------:R-:W-:Y:S05]  /*d7f0*/  BSYNC B2 ;  /* 0x0000000000027941 */ /* 0x000fea0003800000 */
.L_x_4152:
[----:B------:R-:W-:Y:S01]  /*d800*/  ISETP.GE.AND P3, PT, R11, R136, PT ;  /* 0x000000880b00720c */ /* 0x000fe20003f66270 */
[----:B0-----:R0:W-:-:S12]  /*d810*/  ST.E.128 desc[UR50][R40.64], R12 ;  /* 0x0000000c28007985 */ /* 0x0011d8000c101d32 */
[----:B------:R-:W-:-:S04]  /*d820*/  @!P3 IADD3 R42, P4, R11, R120, RZ ;  /* 0x000000780b2ab210 */ /* 0x000fc80007f9e0ff */
[----:B------:R-:W-:-:S05]  /*d830*/  @!P3 LEA.HI.X.SX32 R43, R11, R44, 0x1, P4 ;  /* 0x0000002c0b2bb211 */ /* 0x000fca00020f0eff */
[----:B--2---:R0:W-:Y:S04]  /*d840*/  @!P3 ST.E.128 desc[UR50][R42.64], R36 ;  /* 0x000000242a00b985 */ /* 0x0041e8000c101d32 */
.L_x_4151:
[----:B------:R-:W-:Y:S05]  /*d850*/  BSYNC B1 ;  /* 0x0000000000017941 */ /* 0x000fea0003800000 */
.L_x_4150:
[----:B------:R-:W-:Y:S01]  /*d860*/  ISETP.NE.AND P3, PT, R29, RZ, PT ;  /* 0x000000ff1d00720c */ /* 0x000fe20003f65270 */
[----:B------:R-:W-:-:S12]  /*d870*/  BSSY B1, `(.L_x_4154) ;  /* 0x00000fd000017945 */ /* 0x000fd80003800000 */
[----:B------:R-:W-:Y:S05]  /*d880*/  @!P3 BRA `(.L_x_4155) ;  /* 0x0000000c00ecb947 */ /* 0x000fea0003800000 */
[----:B0-----:R-:W5:Y:S04]  /*d890*/  LDL R13, [R1+0x40] ;  /* 0x00004000010d7983 */ /* 0x001f680000100800 */
[----:B------:R-:W3:Y:S01]  /*d8a0*/  LDL R14, [R1+0x44] ;  /* 0x00004400010e7983 */ /* 0x000ee20000100800 */
[----:B------:R-:W-:Y:S01]  /*d8b0*/  SEL R11, R117, R143, !P1 ;  /* 0x0000008f750b7207 */ /* 0x000fe20004800000 */
[----:B------:R-:W-:Y:S01]  /*d8c0*/  BSSY B2, `(.L_x_4156) ;  /* 0x00000f2000027945 */ /* 0x000fe20003800000 */
[----:B--2---:R-:W-:Y:S02]  /*d8d0*/  IADD3 R40, P3, R26, R120, RZ ;  /* 0x000000781a287210 */ /* 0x004fe40007f7e0ff */
[----:B------:R-:W-:-:S03]  /*d8e0*/  SHF.R.S32.HI R12, RZ, 0x1f, R11 ;  /* 0x0000001fff0c7819 */ /* 0x000fc6000001140b */
[----:B------:R-:W-:Y:S01]  /*d8f0*/  IMAD.X R41, R44, 0x1, R108, P3 ;  /* 0x000000012c297824 */ /* 0x000fe200018e066c */
        /* <DEDUP_REMOVED lines=20> */
[----:B------:R-:W-:Y:S01]  /*da40*/  LOP3.LUT R46, R61, 0xff, RZ, 0xc0, !PT ;  /* 0x000000ff3d2e7812 */ /* 0x000fe200078ec0ff */
[----:B--2---:R-:W-:Y:S01]  /*da50*/  IMAD.MOV.U32 R48, RZ, RZ, R36 ;  /* 0x000000ffff307224 */ /* 0x004fe200078e0024 */
[----:B------:R-:W-:Y:S01]  /*da60*/  SHF.R.U32.HI R47, RZ, 0x18, R61 ;  /* 0x00000018ff2f7819 */ /* 0x000fe2000001163d */
[----:B------:R-:W-:Y:S01]  /*da70*/  IMAD.SHL.U32 R12, R67, 0x100, RZ ;  /* 0x00000100430c7824 */ /* 0x000fe200078e00ff */
[----:B------:R-:W-:Y:S01]  /*da80*/  SHF.R.U32.HI R65, RZ, 0x8, R63 ;  /* 0x00000008ff417819 */ /* 0x000fe2000001163f */
[----:B------:R-:W-:Y:S01]  /*da90*/  IMAD.MOV.U32 R43, RZ, RZ, R38 ;  /* 0x000000ffff2b7224 */ /* 0x000fe200078e0026 */
[----:B------:R-:W-:Y:S02]  /*daa0*/  PRMT R47, R47, 0x654, R46 ;  /* 0x000006542f2f7816 */ /* 0x000fe4000000002e */
[----:B------:R-:W-:-:S02]  /*dab0*/  LOP3.LUT R49, R63, 0xff, RZ, 0xc0, !PT ;  /* 0x000000ff3f317812 */ /* 0x000fc400078ec0ff */
[----:B------:R-:W-:Y:S02]  /*dac0*/  SHF.R.U32.HI R64, RZ, 0x18, R63 ;  /* 0x00000018ff407819 */ /* 0x000fe4000001163f */
[--C-:B------:R-:W-:Y:S02]  /*dad0*/  SHF.R.U32.HI R55, RZ, 0x8, R73.reuse ;  /* 0x00000008ff377819 */ /* 0x100fe40000011649 */
[----:B------:R-:W-:Y:S02]  /*dae0*/  LOP3.LUT R50, R73, 0xff, RZ, 0xc0, !PT ;  /* 0x000000ff49327812 */ /* 0x000fe400078ec0ff */
[----:B------:R-:W-:Y:S02]  /*daf0*/  SHF.R.U32.HI R53, RZ, 0x18, R73 ;  /* 0x00000018ff357819 */ /* 0x000fe40000011649 */
[----:B------:R-:W-:Y:S01]  /*db00*/  LOP3.LUT R47, R47, 0xff00, R12, 0xf8, !PT ;  /* 0x0000ff002f2f7812 */ /* 0x000fe200078ef80c */
[----:B------:R-:W-:Y:S01]  /*db10*/  IMAD.SHL.U32 R12, R65, 0x100, RZ ;  /* 0x00000100410c7824 */ /* 0x000fe200078e00ff */
[----:B------:R-:W-:-:S02]  /*db20*/  LOP3.LUT R51, R75, 0xff, RZ, 0xc0, !PT ;  /* 0x000000ff4b337812 */ /* 0x000fc400078ec0ff */
[----:B------:R-:W-:Y:S02]  /*db30*/  SHF.R.U32.HI R52, RZ, 0x18, R75 ;  /* 0x00000018ff347819 */ /* 0x000fe4000001164b */
[----:B------:R-:W-:Y:S02]  /*db40*/  SHF.R.U32.HI R66, RZ, 0x10, R63 ;  /* 0x00000010ff427819 */ /* 0x000fe4000001163f */
[----:B------:R-:W-:Y:S01]  /*db50*/  MOV R42, R14 ;  /* 0x0000000e002a7202 */ /* 0x000fe20000000f00 */
[----:B------:R-:W-:Y:S01]  /*db60*/  IMAD.SHL.U32 R14, R55, 0x100, RZ ;  /* 0x00000100370e7824 */ /* 0x000fe200078e00ff */
[----:B------:R-:W-:Y:S02]  /*db70*/  PRMT R49, R64, 0x654, R49 ;  /* 0x0000065440317816 */ /* 0x000fe40000000031 */
[----:B------:R-:W-:Y:S02]  /*db80*/  SHF.R.U32.HI R72, RZ, 0x10, R61 ;  /* 0x00000010ff487819 */ /* 0x000fe4000001163d */
[----:B------:R-:W-:-:S02]  /*db90*/  PRMT R53, R53, 0x654, R50 ;  /* 0x0000065435357816 */ /* 0x000fc40000000032 */
[----:B------:R-:W-:Y:S01]  /*dba0*/  PRMT R61, R52, 0x654, R51 ;  /* 0x00000654343d7816 */ /* 0x000fe20000000033 */
[----:B------:R-:W-:Y:S01]  /*dbb0*/  IMAD.U32 R36, R72, 0x10000, RZ ;  /* 0x0001000048247824 */ /* 0x000fe200078e00ff */
[----:B------:R-:W-:Y:S01]  /*dbc0*/  LOP3.LUT R51, R49, 0xff00, R12, 0xf8, !PT ;  /* 0x0000ff0031337812 */ /* 0x000fe200078ef80c */
[----:B------:R-:W-:Y:S01]  /*dbd0*/  IMAD.U32 R12, R66, 0x10000, RZ ;  /* 0x00010000420c7824 */ /* 0x000fe200078e00ff */
[----:B------:R-:W-:Y:S02]  /*dbe0*/  LOP3.LUT R55, R53, 0xff00, R14, 0xf8, !PT ;  /* 0x0000ff0035377812 */ /* 0x000fe400078ef80e */
[----:B------:R-:W-:Y:S02]  /*dbf0*/  SHF.R.U32.HI R54, RZ, 0x8, R75 ;  /* 0x00000008ff367819 */ /* 0x000fe4000001164b */
[----:B------:R-:W-:Y:S02]  /*dc00*/  F2FP.F16.E4M3.UNPACK_B R53, R147.H1 ;  /* 0x00000093ff35723e */ /* 0x000fe400030006ff */
[----:B------:R-:W-:-:S02]  /*dc10*/  F2FP.F16.E4M3.UNPACK_B R46, R45.H1 ;  /* 0x0000002dff2e723e */ /* 0x000fc400030006ff */
[----:B------:R-:W-:Y:S01]  /*dc20*/  F2FP.F16.E4M3.UNPACK_B R49, R48.H1 ;  /* 0x00000030ff31723e */ /* 0x000fe200030006ff */
[--C-:B------:R-:W-:Y:S01]  /*dc30*/  HADD2.F32 R14, -RZ, R53.reuse.H0_H0 ;  /* 0x20000035ff0e7230 */ /* 0x100fe20000004100 */
[----:B------:R-:W-:Y:S01]  /*dc40*/  LOP3.LUT R12, R51, 0xff0000, R12, 0xf8, !PT ;  /* 0x00ff0000330c7812 */ /* 0x000fe200078ef80c */
[----:B------:R-:W-:Y:S01]  /*dc50*/  HADD2.F32 R53, -RZ, R53.H1_H1 ;  /* 0x30000035ff357230 */ /* 0x000fe20000004100 */
[----:B------:R-:W-:Y:S01]  /*dc60*/  SHF.R.U32.HI R62, RZ, 0x10, R73 ;  /* 0x00000010ff3e7819 */ /* 0x000fe20000011649 */
[----:B------:R-:W-:Y:S01]  /*dc70*/  HADD2.F32 R50, -RZ, R49.H0_H0 ;  /* 0x20000031ff327230 */ /* 0x000fe20000004100 */
[----:B------:R-:W-:Y:S02]  /*dc80*/  SHF.L.U32 R38, R54, 0x8, RZ ;  /* 0x0000000836267819 */ /* 0x000fe400000006ff */
[----:B------:R-:W-:Y:S01]  /*dc90*/  LOP3.LUT R36, R47, 0xff0000, R36, 0xf8, !PT ;  /* 0x00ff00002f247812 */ /* 0x000fe200078ef824 */
[----:B------:R-:W-:Y:S01]  /*dca0*/  HADD2.F32 R47, -RZ, R46.H0_H0 ;  /* 0x2000002eff2f7230 */ /* 0x000fe20000004100 */
[----:B------:R-:W-:-:S02]  /*dcb0*/  F2FP.F16.E4M3.UNPACK_B R51, R145.H1 ;  /* 0x00000091ff33723e */ /* 0x000fc400030006ff */
[----:B------:R-:W-:Y:S02]  /*dcc0*/  SHF.R.U32.HI R60, RZ, 0x10, R75 ;  /* 0x00000010ff3c7819 */ /* 0x000fe4000001164b */
[----:B------:R-:W-:Y:S01]  /*dcd0*/  LOP3.LUT R61, R61, 0xff00, R38, 0xf8, !PT ;  /* 0x0000ff003d3d7812 */ /* 0x000fe200078ef826 */
[----:B------:R-:W-:Y:S02]  /*dce0*/  IMAD.U32 R38, R62, 0x10000, RZ ;  /* 0x000100003e267824 */ /* 0x000fe400078e00ff */
[-C--:B------:R-:W-:Y:S01]  /*dcf0*/  FMUL.FTZ R63, R47, R14.reuse ;  /* 0x0000000e2f3f7220 */ /* 0x080fe20000410000 */
[----:B------:R-:W-:Y:S01]  /*dd00*/  HADD2.F32 R52, -RZ, R51.H0_H0 ;  /* 0x20000033ff347230 */ /* 0x000fe20000004100 */
[----:B------:R-:W-:Y:S01]  /*dd10*/  F2FP.F16.E4M3.UNPACK_B R147, R147 ;  /* 0x00000093ff93723e */ /* 0x000fe200020006ff */
[----:B------:R-:W-:Y:S02]  /*dd20*/  IMAD.U32 R54, R60, 0x10000, RZ ;  /* 0x000100003c367824 */ /* 0x000fe400078e00ff */
[C---:B------:R-:W-:Y:S01]  /*dd30*/  FMUL.FTZ R60, R50.reuse, R14 ;  /* 0x0000000e323c7220 */ /* 0x040fe20000410000 */
[----:B------:R-:W-:Y:S01]  /*dd40*/  LOP3.LUT R38, R55, 0xff0000, R38, 0xf8, !PT ;  /* 0x00ff000037267812 */ /* 0x000fe200078ef826 */
[----:B------:R-:W-:Y:S01]  /*dd50*/  FFMA.FTZ R63, R50, R52, R63 ;  /* 0x00000034323f7223 */ /* 0x000fe2000001003f */
[----:B------:R-:W-:-:S02]  /*dd60*/  HADD2.F32 R50, -RZ, R49.H1_H1 ;  /* 0x30000031ff327230 */ /* 0x000fc40000004100 */
[----:B------:R-:W-:Y:S01]  /*dd70*/  FFMA.FTZ R55, R47, R52, -R60 ;  /* 0x000000342f377223 */ /* 0x000fe2000001083c */
[----:B------:R-:W-:Y:S01]  /*dd80*/  HADD2.F32 R47, -RZ, R46.H1_H1 ;  /* 0x3000002eff2f7230 */ /* 0x000fe20000004100 */
[----:B------:R-:W-:Y:S01]  /*dd90*/  F2FP.F16.E4M3.UNPACK_B R48, R48 ;  /* 0x00000030ff30723e */ /* 0x000fe200020006ff */
[----:B------:R-:W-:Y:S01]  /*dda0*/  HADD2.F32 R51, -RZ, R51.H1_H1 ;  /* 0x30000033ff337230 */ /* 0x000fe20000004100 */
[----:B------:R-:W-:Y:S01]  /*ddb0*/  F2FP.F16.E4M3.UNPACK_B R45, R45 ;  /* 0x0000002dff2d723e */ /* 0x000fe200020006ff */
[----:B------:R-:W-:Y:S01]  /*ddc0*/  HADD2.F32 R52, -RZ, R147.H0_H0 ;  /* 0x20000093ff347230 */ /* 0x000fe20000004100 */
[----:B------:R-:W-:Y:S01]  /*ddd0*/  LOP3.LUT R14, R61, 0xff0000, R54, 0xf8, !PT ;  /* 0x00ff00003d0e7812 */ /* 0x000fe200078ef836 */
[----:B------:R-:W-:Y:S01]  /*dde0*/  FMUL.FTZ R54, R50, R53 ;  /* 0x0000003532367220 */ /* 0x000fe20000410000 */
        /* <DEDUP_REMOVED lines=39> */
[----:B------:R-:W-:Y:S01]  /*e060*/  F2FP.F16.E4M3.UNPACK_B R144, R144 ;  /* 0x00000090ff90723e */ /* 0x000fe200020006ff */
[-C--:B------:R-:W-:Y:S01]  /*e070*/  FFMA.FTZ R52, R45, R50.reuse, -R46 ;  /* 0x000000322d347223 */ /* 0x080fe2000001082e */
[----:B------:R-:W-:Y:S01]  /*e080*/  F2FP.F16.E4M3.UNPACK_B R45, R43 ;  /* 0x0000002bff2d723e */ /* 0x000fe200020006ff */
[----:B------:R-:W-:Y:S02]  /*e090*/  HADD2.F32 R48, -RZ, R146.H0_H0 ;  /* 0x20000092ff307230 */ /* 0x000fe40000004100 */
[----:B------:R-:W-:Y:S01]  /*e0a0*/  FFMA.FTZ R67, R47, R50, R72 ;  /* 0x000000322f437223 */ /* 0x000fe20000010048 */
[----:B------:R-:W-:Y:S01]  /*e0b0*/  HADD2.F32 R43, -RZ, R42.H0_H0 ;  /* 0x2000002aff2b7230 */ /* 0x000fe20000004100 */
[----:B------:R-:W-:Y:S01]  /*e0c0*/  F2FP.SATFINITE.E4M3.F32.PACK_AB_MERGE_C R65, R52, R65, RZ ;  /* 0x000000413441723e */ /* 0x000fe200048070ff */
[----:B------:R-:W-:Y:S01]  /*e0d0*/  HADD2.F32 R46, -RZ, R45.H0_H0 ;  /* 0x2000002dff2e7230 */ /* 0x000fe20000004100 */
[----:B------:R-:W-:Y:S01]  /*e0e0*/  F2FP.F16.E4M3.UNPACK_B R52, R38 ;  /* 0x00000026ff34723e */ /* 0x000fe200020006ff */
[----:B------:R-:W-:-:S02]  /*e0f0*/  HADD2.F32 R146, -RZ, R146.H1_H1 ;  /* 0x30000092ff927230 */ /* 0x000fc40000004100 */
[-C--:B------:R-:W-:Y:S01]  /*e100*/  FMUL.FTZ R49, R43, R48.reuse ;  /* 0x000000302b317220 */ /* 0x080fe20000410000 */
[----:B------:R-:W-:Y:S02]  /*e110*/  HADD2.F32 R45, -RZ, R45.H1_H1 ;  /* 0x3000002dff2d7230 */ /* 0x000fe40000004100 */
[C---:B------:R-:W-:Y:S01]  /*e120*/  FMUL.FTZ R50, R46.reuse, R48 ;  /* 0x000000302e327220 */ /* 0x040fe20000410000 */
[----:B------:R-:W-:Y:S01]  /*e130*/  HADD2.F32 R47, -RZ, R144.H0_H0 ;  /* 0x20000090ff2f7230 */ /* 0x000fe20000004100 */
[----:B------:R-:W-:Y:S01]  /*e140*/  F2FP.SATFINITE.E4M3.F32.PACK_AB_MERGE_C R66, R67, R66, RZ ;  /* 0x000000424342723e */ /* 0x000fe200048070ff */
[----:B------:R-:W-:Y:S02]  /*e150*/  HADD2.F32 R42, -RZ, R42.H1_H1 ;  /* 0x3000002aff2a7230 */ /* 0x000fe40000004100 */
[-C--:B------:R-:W-:Y:S01]  /*e160*/  FMUL.FTZ R51, R45, R146.reuse ;  /* 0x000000922d337220 */ /* 0x080fe20000410000 */
[----:B------:R-:W-:Y:S02]  /*e170*/  HADD2.F32 R144, -RZ, R144.H1_H1 ;  /* 0x30000090ff907230 */ /* 0x000fe40000004100 */
[-C--:B------:R-:W-:Y:S01]  /*e180*/  FFMA.FTZ R61, R46, R47.reuse, R49 ;  /* 0x0000002f2e3d7223 */ /* 0x080fe20000010031 */
[----:B------:R-:W-:Y:S01]  /*e190*/  FFMA.FTZ R43, R43, R47, -R50 ;  /* 0x0000002f2b2b7223 */ /* 0x000fe20000010832 */
        /* <DEDUP_REMOVED lines=9> */
[----:B------:R-:W-:Y:S01]  /*e230*/  F2FP.SATFINITE.E4M3.F32.PACK_AB_MERGE_C R43, R42, R43, R65 ;  /* 0x0000002b2a2b723e */ /* 0x000fe20004807041 */
[----:B------:R-:W-:Y:S01]  /*e240*/  HADD2.F32 R48, -RZ, R47.H0_H0 ;  /* 0x2000002fff307230 */ /* 0x000fe20000004100 */
[----:B------:R-:W-:Y:S01]  /*e250*/  F2FP.SATFINITE.E4M3.F32.PACK_AB_MERGE_C R46, R60, R53, R46 ;  /* 0x000000353c2e723e */ /* 0x000fe2000480702e */
[----:B------:R-:W-:Y:S01]  /*e260*/  HADD2.F32 R53, -RZ, R51.H0_H0 ;  /* 0x20000033ff357230 */ /* 0x000fe20000004100 */
[----:B------:R-:W-:Y:S01]  /*e270*/  F2FP.SATFINITE.E4M3.F32.PACK_AB_MERGE_C R42, R146, R61, R66 ;  /* 0x0000003d922a723e */ /* 0x000fe20004807042 */
[-C--:B------:R-:W-:Y:S01]  /*e280*/  FMUL.FTZ R61, R50, R55.reuse ;  /* 0x00000037323d7220 */ /* 0x080fe20000410000 */
[----:B------:R-:W-:Y:S01]  /*e290*/  FMUL.FTZ R55, R48, R55 ;  /* 0x0000003730377220 */ /* 0x000fe20000410000 */
[----:B------:R-:W-:Y:S01]  /*e2a0*/  F2FP.SATFINITE.E4M3.F32.PACK_AB_MERGE_C R45, R64, R63, RZ ;  /* 0x0000003f402d723e */ /* 0x000fe200048070ff */
[----:B------:R-:W-:-:S02]  /*e2b0*/  HADD2.F32 R49, -RZ, R49.H1_H1 ;  /* 0x30000031ff317230 */ /* 0x000fc40000004100 */
[-C--:B------:R-:W-:Y:S01]  /*e2c0*/  FFMA.FTZ R61, R48, R53.reuse, -R61 ;  /* 0x00000035303d7223 */ /* 0x080fe2000001083d */
[----:B------:R-:W-:Y:S02]  /*e2d0*/  HADD2.F32 R52, -RZ, R52.H1_H1 ;  /* 0x30000034ff347230 */ /* 0x000fe40000004100 */
[----:B------:R-:W-:Y:S01]  /*e2e0*/  FFMA.FTZ R55, R50, R53, R55 ;  /* 0x0000003532377223 */ /* 0x000fe20000010037 */
[----:B------:R-:W-:Y:S01]  /*e2f0*/  F2FP.SATFINITE.E4M3.F32.PACK_AB_MERGE_C R45, R147, R54, R45 ;  /* 0x00000036932d723e */ /* 0x000fe2000480702d */
[----:B------:R-:W-:Y:S01]  /*e300*/  HADD2.F32 R47, -RZ, R47.H1_H1 ;  /* 0x3000002fff2f7230 */ /* 0x000fe20000004100 */
[----:B------:R-:W-:Y:S01]  /*e310*/  F2FP.F16.E4M3.UNPACK_B R48, R37.H1 ;  /* 0x00000025ff30723e */ /* 0x000fe200030006ff */
        /* <DEDUP_REMOVED lines=9> */
[----:B------:R-:W-:Y:S01]  /*e3b0*/  F2FP.F16.E4M3.UNPACK_B R51, R14 ;  /* 0x0000000eff33723e */ /* 0x000fe200020006ff */
        /* <DEDUP_REMOVED lines=66> */
.L_x_4157:
[----:B------:R-:W-:Y:S05]  /*e7e0*/  BSYNC B2 ;  /* 0x0000000000027941 */ /* 0x000fea0003800000 */
.L_x_4156:
[----:B------:R-:W-:Y:S01]  /*e7f0*/  ISETP.GE.AND P3, PT, R11, R136, PT ;  /* 0x000000880b00720c */ /* 0x000fe20003f66270 */
[----:B0-----:R0:W-:-:S12]  /*e800*/  ST.E.128 desc[UR50][R40.64], R12 ;  /* 0x0000000c28007985 */ /* 0x0011d8000c101d32 */
[----:B------:R-:W-:-:S04]  /*e810*/  @!P3 IADD3 R42, P4, R11, R120, RZ ;  /* 0x000000780b2ab210 */ /* 0x000fc80007f9e0ff */
[----:B------:R-:W-:-:S05]  /*e820*/  @!P3 LEA.HI.X.SX32 R43, R11, R44, 0x1, P4 ;  /* 0x0000002c0b2bb211 */ /* 0x000fca00020f0eff */
[----:B--2---:R0:W-:Y:S04]  /*e830*/  @!P3 ST.E.128 desc[UR50][R42.64], R36 ;  /* 0x000000242a00b985 */ /* 0x0041e8000c101d32 */
.L_x_4155:
[----:B------:R-:W-:Y:S05]  /*e840*/  BSYNC B1 ;  /* 0x0000000000017941 */ /* 0x000fea0003800000 */
.L_x_4154:
[----:B------:R-:W-:-:S13]  /*e850*/  ISETP.NE.AND P3, PT, R30, RZ, PT ;  /* 0x000000ff1e00720c */ /* 0x000fda0003f65270 */
[----:B------:R-:W-:Y:S05]  /*e860*/  @!P3 BRA `(.L_x_4106) ;  /* 0x0000001400e8b947 */ /* 0x000fea0003800000 */
[----:B0-----:R-:W5:Y:S04]  /*e870*/  LDL R15, [R1+0x40] ;  /* 0x00004000010f7983 */ /* 0x001f680000100800 */
[----:B------:R-:W3:Y:S01]  /*e880*/  LDL R14, [R1+0x44] ;  /* 0x00004400010e7983 */ /* 0x000ee20000100800 */
[----:B------:R-:W-:Y:S01]  /*e890*/  ISETP.NE.AND P4, PT, R114, RZ, PT ;  /* 0x000000ff7200720c */ /* 0x000fe20003f85270 */
[----:B------:R-:W-:Y:S01]  /*e8a0*/  BSSY B1, `(.L_x_4158) ;  /* 0x00000f1000017945 */ /* 0x000fe20003800000 */
[----:B--2---:R-:W-:Y:S02]  /*e8b0*/  IADD3 R40, P3, R27, R120, RZ ;  /* 0x000000781b287210 */ /* 0x004fe40007f7e0ff */
[----:B------:R-:W-:-:S03]  /*e8c0*/  SEL R143, R117, R143, !P4 ;  /* 0x0000008f758f7207 */ /* 0x000fc60006000000 */
[----:B------:R-:W-:Y:S01]  /*e8d0*/  IMAD.X R41, R44, 0x1, R95, P3 ;  /* 0x000000012c297824 */ /* 0x000fe200018e065f */
[----:B------:R-:W-:Y:S02]  /*e8e0*/  SHF.R.S32.HI R12, RZ, 0x1f, R143 ;  /* 0x0000001fff0c7819 */ /* 0x000fe4000001148f */
[----:B------:R-:W-:Y:S02]  /*e8f0*/  ISETP.GE.AND P3, PT, R226, R116, PT ;  /* 0x00000074e200720c */ /* 0x000fe40003f66270 */
[----:B------:R-:W-:-:S04]  /*e900*/  LEA.HI R12, R12, R143, RZ, 0x5 ;  /* 0x0000008f0c0c7211 */ /* 0x000fc800078f28ff */
[----:B------:R-:W-:-:S04]  /*e910*/  LEA.HI.SX32 R12, R12, R111, 0x1b ;  /* 0x0000006f0c0c7211 */ /* 0x000fc800078fdaff */
[----:B------:R-:W-:-:S04]  /*e920*/  SHF.R.S32.HI R11, RZ, 0x1f, R12 ;  /* 0x0000001fff0b7819 */ /* 0x000fc8000001140c */
[----:B------:R-:W-:Y:S02]  /*e930*/  LEA.HI R13, R11, R12, RZ, 0x2 ;  /* 0x0000000c0b0d7211 */ /* 0x000fe400078f10ff */
[----:B------:R-:W-:Y:S02]  /*e940*/  SHF.L.U32 R11, R12, 0x4, RZ ;  /* 0x000000040c0b7819 */ /* 0x000fe400000006ff */
[----:B------:R-:W-:Y:S02]  /*e950*/  SHF.R.S32.HI R12, RZ, 0x2, R13 ;  /* 0x00000002ff0c7819 */ /* 0x000fe4000001140d */
[----:B-----5:R-:W-:-:S04]  /*e960*/  LOP3.LUT R13, R15, 0x30, R11, 0xf8, !PT ;  /* 0x000000300f0d7812 */ /* 0x020fc800078ef80b */
[----:B------:R-:W-:Y:S01]  /*e970*/  LOP3.LUT R13, R13, R0, RZ, 0x3c, !PT ;  /* 0x000000000d0d7212 */ /* 0x000fe200078e3cff */
[----:B---3--:R-:W-:-:S04]  /*e980*/  IMAD R12, R12, 0x2800, R14 ;  /* 0x000028000c0c7824 */ /* 0x008fc800078e020e */
        /* <DEDUP_REMOVED lines=15> */
[----:B--2---:R-:W-:Y:S01]  /*ea80*/  IMAD.MOV.U32 R50, RZ, RZ, R38 ;  /* 0x000000ffff327224 */ /* 0x004fe200078e0026 */
[----:B------:R-:W-:Y:S02]  /*ea90*/  SHF.R.U32.HI R52, RZ, 0x8, R71 ;  /* 0x00000008ff347819 */ /* 0x000fe40000011647 */
[----:B------:R-:W-:Y:S01]  /*eaa0*/  SHF.R.U32.HI R60, RZ, 0x10, R57 ;  /* 0x00000010ff3c7819 */ /* 0x000fe20000011639 */
[----:B------:R-:W-:Y:S01]  /*eab0*/  IMAD.SHL.U32 R14, R54, 0x100, RZ ;  /* 0x00000100360e7824 */ /* 0x000fe200078e00ff */
[----:B------:R-:W-:-:S02]  /*eac0*/  PRMT R43, R62, 0x654, R43 ;  /* 0x000006543e2b7816 */ /* 0x000fc4000000002b */
[----:B------:R-:W-:Y:S02]  /*ead0*/  SHF.R.U32.HI R58, RZ, 0x18, R59 ;  /* 0x00000018ff3a7819 */ /* 0x000fe4000001163b */
[----:B------:R-:W-:Y:S02]  /*eae0*/  LOP3.LUT R45, R59, 0xff, RZ, 0xc0, !PT ;  /* 0x000000ff3b2d7812 */ /* 0x000fe400078ec0ff */
[--C-:B------:R-:W-:Y:S02]  /*eaf0*/  SHF.R.U32.HI R53, RZ, 0x18, R69.reuse ;  /* 0x00000018ff357819 */ /* 0x100fe40000011645 */
[----:B------:R-:W-:Y:S02]  /*eb00*/  LOP3.LUT R48, R69, 0xff, RZ, 0xc0, !PT ;  /* 0x000000ff45307812 */ /* 0x000fe400078ec0ff */
[----:B------:R-:W-:Y:S02]  /*eb10*/  SHF.R.U32.HI R49, RZ, 0x8, R69 ;  /* 0x00000008ff317819 */ /* 0x000fe40000011645 */
[----:B------:R-:W-:Y:S01]  /*eb20*/  MOV R47, R36 ;  /* 0x00000024002f7202 */ /* 0x000fe20000000f00 */
[----:B------:R-:W-:Y:S01]  /*eb30*/  IMAD.SHL.U32 R36, R52, 0x100, RZ ;  /* 0x0000010034247824 */ /* 0x000fe200078e00ff */
[----:B------:R-:W-:Y:S01]  /*eb40*/  LOP3.LUT R12, R43, 0xff00, R12, 0xf8, !PT ;  /* 0x0000ff002b0c7812 */ /* 0x000fe200078ef80c */
[----:B------:R-:W-:Y:S01]  /*eb50*/  IMAD.U32 R43, R60, 0x10000, RZ ;  /* 0x000100003c2b7824 */ /* 0x000fe200078e00ff */
[----:B------:R-:W-:-:S02]  /*eb60*/  SHF.R.U32.HI R56, RZ, 0x10, R59 ;  /* 0x00000010ff387819 */ /* 0x000fc4000001163b */
[----:B------:R-:W-:Y:S02]  /*eb70*/  LOP3.LUT R51, R71, 0xff0000ff, RZ, 0xc0, !PT ;  /* 0xff0000ff47337812 */ /* 0x000fe400078ec0ff */
[----:B------:R-:W-:Y:S02]  /*eb80*/  PRMT R45, R58, 0x654, R45 ;  /* 0x000006543a2d7816 */ /* 0x000fe4000000002d */
[----:B------:R-:W-:Y:S02]  /*eb90*/  PRMT R48, R53, 0x654, R48 ;  /* 0x0000065435307816 */ /* 0x000fe40000000030 */
[----:B------:R-:W-:Y:S02]  /*eba0*/  SHF.L.U32 R49, R49, 0x8, RZ ;  /* 0x0000000831317819 */ /* 0x000fe400000006ff */
[----:B------:R-:W-:Y:S01]  /*ebb0*/  LOP3.LUT R14, R45, 0xff00, R14, 0xf8, !PT ;  /* 0x0000ff002d0e7812 */ /* 0x000fe200078ef80e */
[----:B------:R-:W-:Y:S01]  /*ebc0*/  IMAD.U32 R45, R56, 0x10000, RZ ;  /* 0x00010000382d7824 */ /* 0x000fe200078e00ff */
[----:B------:R-:W-:-:S02]  /*ebd0*/  LOP3.LUT R54, R51, 0xff00, R36, 0xf8, !PT ;  /* 0x0000ff0033367812 */ /* 0x000fc400078ef824 */
[----:B------:R-:W-:Y:S02]  /*ebe0*/  LOP3.LUT R36, R12, 0xff0000, R43, 0xf8, !PT ;  /* 0x00ff00000c247812 */ /* 0x000fe400078ef82b */
[----:B------:R-:W-:Y:S02]  /*ebf0*/  LOP3.LUT R38, R48, 0xff00, R49, 0xf8, !PT ;  /* 0x0000ff0030267812 */ /* 0x000fe400078ef831 */
[----:B------:R-:W-:Y:S02]  /*ec00*/  F2FP.F16.E4M3.UNPACK_B R53, R137.H1 ;  /* 0x00000089ff35723e */ /* 0x000fe400030006ff */
[----:B------:R-:W-:Y:S02]  /*ec10*/  F2FP.F16.E4M3.UNPACK_B R43, R42.H1 ;  /* 0x0000002aff2b723e */ /* 0x000fe400030006ff */
[----:B------:R-:W-:Y:S02]  /*ec20*/  F2FP.F16.E4M3.UNPACK_B R48, R47.H1 ;  /* 0x0000002fff30723e */ /* 0x000fe400030006ff */
[----:B------:R-:W-:-:S02]  /*ec30*/  SHF.R.U32.HI R55, RZ, 0x10, R69 ;  /* 0x00000010ff377819 */ /* 0x000fc40000011645 */
[----:B------:R-:W-:Y:S01]  /*ec40*/  LOP3.LUT R12, R14, 0xff0000, R45, 0xf8, !PT ;  /* 0x00ff00000e0c7812 */ /* 0x000fe200078ef82d */
[----:B------:R-:W-:Y:S01]  /*ec50*/  HADD2.F32 R14, -RZ, R53.H0_H0 ;  /* 0x20000035ff0e7230 */ /* 0x000fe20000004100 */
[----:B------:R-:W-:Y:S01]  /*ec60*/  F2FP.F16.E4M3.UNPACK_B R51, R139.H1 ;  /* 0x0000008bff33723e */ /* 0x000fe200030006ff */
[----:B------:R-:W-:Y:S01]  /*ec70*/  HADD2.F32 R45, -RZ, R43.H0_H0 ;  /* 0x2000002bff2d7230 */ /* 0x000fe20000004100 */
[----:B------:R-:W-:Y:S01]  /*ec80*/  SHF.R.U32.HI R57, RZ, 0x10, R71 ;  /* 0x00000010ff397819 */ /* 0x000fe20000011647 */
[----:B------:R-:W-:Y:S01]  /*ec90*/  HADD2.F32 R49, -RZ, R48.H0_H0 ;  /* 0x20000030ff317230 */ /* 0x000fe20000004100 */
[----:B------:R-:W-:Y:S01]  /*eca0*/  F2FP.F16.E4M3.UNPACK_B R137, R137 ;  /* 0x00000089ff89723e */ /* 0x000fe200020006ff */
[----:B------:R-:W-:Y:S01]  /*ecb0*/  IMAD.U32 R55, R55, 0x10000, RZ ;  /* 0x0001000037377824 */ /* 0x000fe200078e00ff */
[----:B------:R-:W-:Y:S01]  /*ecc0*/  SHF.L.U32 R57, R57, 0x10, RZ ;  /* 0x0000001039397819 */ /* 0x000fe200000006ff */
[----:B------:R-:W-:Y:S02]  /*ecd0*/  HADD2.F32 R52, -RZ, R51.H0_H0 ;  /* 0x20000033ff347230 */ /* 0x000fe40000004100 */
[-C--:B------:R-:W-:Y:S01]  /*ece0*/  FMUL.FTZ R58, R45, R14.reuse ;  /* 0x0000000e2d3a7220 */ /* 0x080fe20000410000 */
[----:B------:R-:W-:Y:S01]  /*ecf0*/  FMUL.FTZ R56, R49, R14 ;  /* 0x0000000e31387220 */ /* 0x000fe20000410000 */
[----:B------:R-:W-:-:S02]  /*ed00*/  LOP3.LUT R38, R38, 0xff0000, R55, 0xf8, !PT ;  /* 0x00ff000026267812 */ /* 0x000fc400078ef837 */
        /* <DEDUP_REMOVED lines=9> */
[----:B------:R-:W-:Y:S02]  /*eda0*/  HADD2.F32 R52, -RZ, R51.H1_H1 ;  /* 0x30000033ff347230 */ /* 0x000fe40000004100 */
[----:B------:R-:W-:Y:S01]  /*edb0*/  FMUL.FTZ R56, R49, R54 ;  /* 0x0000003631387220 */ /* 0x000fe20000410000 */
        /* <DEDUP_REMOVED lines=27> */
[--C-:B------:R-:W-:Y:S02]  /*ef70*/  HADD2.F32 R43, -RZ, R42.reuse.H0_H0 ;  /* 0x2000002aff2b7230 */ /* 0x100fe40000004100 */
[-C--:B------:R-:W-:Y:S01]  /*ef80*/  FMUL.FTZ R62, R48, R51.reuse ;  /* 0x00000033303e7220 */ /* 0x080fe20000410000 */
[----:B------:R-:W-:Y:S01]  /*ef90*/  HADD2.F32 R47, -RZ, R49.H0_H0 ;  /* 0x20000031ff2f7230 */ /* 0x000fe20000004100 */
[----:B------:R-:W-:Y:S01]  /*efa0*/  F2FP.F16.E4M3.UNPACK_B R138, R138 ;  /* 0x0000008aff8a723e */ /* 0x000fe200020006ff */
[----:B------:R-:W-:Y:S02]  /*efb0*/  HADD2.F32 R45, -RZ, R45.H1_H1 ;  /* 0x3000002dff2d7230 */ /* 0x000fe40000004100 */
[----:B------:R-:W-:Y:S01]  /*efc0*/  FMUL.FTZ R51, R43, R51 ;  /* 0x000000332b337220 */ /* 0x000fe20000410000 */
[----:B------:R-:W-:-:S02]  /*efd0*/  HADD2.F32 R42, -RZ, R42.H1_H1 ;  /* 0x3000002aff2a7230 */ /* 0x000fc40000004100 */
[-C--:B------:R-:W-:Y:S01]  /*efe0*/  FFMA.FTZ R62, R43, R47.reuse, -R62 ;  /* 0x0000002f2b3e7223 */ /* 0x080fe2000001083e */
        /* <DEDUP_REMOVED lines=9> */
[----:B------:R-:W-:Y:S01]  /*f080*/  F2FP.SATFINITE.E4M3.F32.PACK_AB_MERGE_C R55, R60, R55, RZ ;  /* 0x000000373c37723e */ /* 0x000fe200048070ff */
[--C-:B------:R-:W-:Y:S01]  /*f090*/  HADD2.F32 R48, -RZ, R138.reuse.H0_H0 ;  /* 0x2000008aff307230 */ /* 0x100fe20000004100 */
[----:B------:R-:W-:Y:S01]  /*f0a0*/  F2FP.SATFINITE.E4M3.F32.PACK_AB_MERGE_C R63, R63, R62, RZ ;  /* 0x0000003e3f3f723e */ /* 0x000fe200048070ff */
[----:B------:R-:W-:Y:S01]  /*f0b0*/  HADD2.F32 R49, -RZ, R138.H1_H1 ;  /* 0x3000008aff317230 */ /* 0x000fe20000004100 */
[----:B------:R-:W-:Y:S01]  /*f0c0*/  F2FP.SATFINITE.E4M3.F32.PACK_AB_MERGE_C R61, R64, R61, RZ ;  /* 0x0000003d403d723e */ /* 0x000fe200048070ff */
[----:B------:R-:W-:-:S02]  /*f0d0*/  HADD2.F32 R42, -RZ, R46.H0_H0 ;  /* 0x2000002eff2a7230 */ /* 0x000fc40000004100 */
[-C--:B------:R-:W-:Y:S01]  /*f0e0*/  FMUL.FTZ R51, R43, R48.reuse ;  /* 0x000000302b337220 */ /* 0x080fe20000410000 */
[----:B------:R-:W-:Y:S01]  /*f0f0*/  HADD2.F32 R50, -RZ, R50.H1_H1 ;  /* 0x30000032ff327230 */ /* 0x000fe20000004100 */
[----:B------:R-:W-:Y:S01]  /*f100*/  F2FP.SATFINITE.E4M3.F32.PACK_AB_MERGE_C R62, R56, R53, R55 ;  /* 0x00000035383e723e */ /* 0x000fe20004807037 */
[----:B------:R-:W-:Y:S02]  /*f110*/  HADD2.F32 R46, -RZ, R46.H1_H1 ;  /* 0x3000002eff2e7230 */ /* 0x000fe40000004100 */
[----:B------:R-:W-:Y:S01]  /*f120*/  FMUL.FTZ R48, R42, R48 ;  /* 0x000000302a307220 */ /* 0x000fe20000410000 */
[--C-:B------:R-:W-:Y:S02]  /*f130*/  HADD2.F32 R47, -RZ, R140.reuse.H1_H1 ;  /* 0x3000008cff2f7230 */ /* 0x100fe40000004100 */
[-C--:B------:R-:W-:Y:S01]  /*f140*/  FMUL.FTZ R59, R50, R49.reuse ;  /* 0x00000031323b7220 */ /* 0x080fe20000410000 */
[----:B------:R-:W-:Y:S02]  /*f150*/  HADD2.F32 R45, -RZ, R140.H0_H0 ;  /* 0x2000008cff2d7230 */ /* 0x000fe40000004100 */
[C---:B------:R-:W-:Y:S01]  /*f160*/  FMUL.FTZ R49, R46.reuse, R49 ;  /* 0x000000312e317220 */ /* 0x040fe20000410000 */
[----:B------:R-:W-:Y:S01]  /*f170*/  F2FP.SATFINITE.E4M3.F32.PACK_AB_MERGE_C R57, R57, R58, RZ ;  /* 0x0000003a3939723e */ /* 0x000fe200048070ff */
[----:B------:R-:W-:Y:S01]  /*f180*/  FFMA.FTZ R52, R46, R47, -R59 ;  /* 0x0000002f2e347223 */ /* 0x000fe2000001083b */
[-C--:B------:R-:W-:Y:S01]  /*f190*/  FFMA.FTZ R51, R42, R45.reuse, -R51 ;  /* 0x0000002d2a337223 */ /* 0x080fe20000010833 */
[----:B------:R-:W-:Y:S01]  /*f1a0*/  FFMA.FTZ R48, R43, R45, R48 ;  /* 0x0000002d2b307223 */ /* 0x000fe20000010030 */
[----:B------:R-:W-:Y:S01]  /*f1b0*/  FFMA.FTZ R59, R50, R47, R49 ;  /* 0x0000002f323b7223 */ /* 0x000fe20000010031 */
[----:B------:R-:W-:-:S02]  /*f1c0*/  F2FP.F16.E4M3.UNPACK_B R45, R37 ;  /* 0x00000025ff2d723e */ /* 0x000fc400020006ff */
[----:B------:R-:W-:Y:S02]  /*f1d0*/  F2FP.F16.E4M3.UNPACK_B R49, R38 ;  /* 0x00000026ff31723e */ /* 0x000fe400020006ff */
[----:B------:R-:W-:Y:S01]  /*f1e0*/  F2FP.F16.E4M3.UNPACK_B R42, R13 ;  /* 0x0000000dff2a723e */ /* 0x000fe200020006ff */
[----:B------:R-:W-:Y:S01]  /*f1f0*/  HADD2.F32 R46, -RZ, R45.H0_H0 ;  /* 0x2000002dff2e7230 */ /* 0x000fe20000004100 */
[----:B------:R-:W-:Y:S01]  /*f200*/  F2FP.F16.E4M3.UNPACK_B R47, R36 ;  /* 0x00000024ff2f723e */ /* 0x000fe200020006ff */
[----:B------:R-:W-:Y:S01]  /*f210*/  HADD2.F32 R50, -RZ, R49.H0_H0 ;  /* 0x20000031ff327230 */ /* 0x000fe20000004100 */
[----:B------:R-:W-:Y:S01]  /*f220*/  F2FP.SATFINITE.E4M3.F32.PACK_AB_MERGE_C R64, R59, R48, R61 ;  /* 0x000000303b40723e */ /* 0x000fe2000480703d */
[----:B------:R-:W-:Y:S01]  /*f230*/  HADD2.F32 R43, -RZ, R42.H0_H0 ;  /* 0x2000002aff2b7230 */ /* 0x000fe20000004100 */
[----:B------:R-:W-:Y:S01]  /*f240*/  F2FP.SATFINITE.E4M3.F32.PACK_AB_MERGE_C R63, R52, R51, R63 ;  /* 0x00000033343f723e */ /* 0x000fe2000480703f */
[----:B------:R-:W-:Y:S02]  /*f250*/  HADD2.F32 R45, -RZ, R45.H1_H1 ;  /* 0x3000002dff2d7230 */ /* 0x000fe40000004100 */
[----:B------:R-:W-:Y:S01]  /*f260*/  FMUL.FTZ R52, R46, R50 ;  /* 0x000000322e347220 */ /* 0x000fe20000410000 */
[----:B------:R-:W-:-:S02]  /*f270*/  HADD2.F32 R49, -RZ, R49.H1_H1 ;  /* 0x30000031ff317230 */ /* 0x000fc40000004100 */
[----:B------:R-:W-:Y:S01]  /*f280*/  FMUL.FTZ R51, R43, R50 ;  /* 0x000000322b337220 */ /* 0x000fe20000410000 */
[--C-:B------:R-:W-:Y:S01]  /*f290*/  HADD2.F32 R48, -RZ, R47.reuse.H0_H0 ;  /* 0x2000002fff307230 */ /* 0x100fe20000004100 */
[----:B------:R-:W-:Y:S01]  /*f2a0*/  F2FP.F16.E4M3.UNPACK_B R13, R13.H1 ;  /* 0x0000000dff0d723e */ /* 0x000fe200030006ff */
[----:B------:R-:W-:Y:S02]  /*f2b0*/  HADD2.F32 R42, -RZ, R42.H1_H1 ;  /* 0x3000002aff2a7230 */ /* 0x000fe40000004100 */
[-C--:B------:R-:W-:Y:S01]  /*f2c0*/  FMUL.FTZ R53, R45, R49.reuse ;  /* 0x000000312d357220 */ /* 0x080fe20000410000 */
[----:B------:R-:W-:Y:S02]  /*f2d0*/  HADD2.F32 R47, -RZ, R47.H1_H1 ;  /* 0x3000002fff2f7230 */ /* 0x000fe40000004100 */
[-C--:B------:R-:W-:Y:S01]  /*f2e0*/  FFMA.FTZ R51, R46, R48.reuse, R51 ;  /* 0x000000302e337223 */ /* 0x080fe20000010033 */
[----:B------:R-:W-:Y:S01]  /*f2f0*/  FFMA.FTZ R52, R43, R48, -R52 ;  /* 0x000000302b347223 */ /* 0x000fe20000010834 */
[C---:B------:R-:W-:Y:S01]  /*f300*/  FMUL.FTZ R46, R42.reuse, R49 ;  /* 0x000000312a2e7220 */ /* 0x040fe20000410000 */
[----:B------:R-:W-:Y:S01]  /*f310*/  F2FP.F16.E4M3.UNPACK_B R43, R37.H1 ;  /* 0x00000025ff2b723e */ /* 0x000fe200030006ff */
[-C--:B------:R-:W-:Y:S01]  /*f320*/  FFMA.FTZ R53, R42, R47.reuse, -R53 ;  /* 0x0000002f2a357223 */ /* 0x080fe20000010835 */
[----:B------:R-:W-:Y:S01]  /*f330*/  F2FP.F16.E4M3.UNPACK_B R42, R38.H1 ;  /* 0x00000026ff2a723e */ /* 0x000fe200030006ff */
[----:B------:R-:W-:Y:S01]  /*f340*/  HADD2.F32 R37, -RZ, R13.H0_H0 ;  /* 0x2000000dff257230 */ /* 0x000fe20000004100 */
[----:B------:R-:W-:Y:S01]  /*f350*/  F2FP.SATFINITE.E4M3.F32.PACK_AB_MERGE_C R139, R139, R54, R57 ;  /* 0x000000368b8b723e */ /* 0x000fe20004807039 */
[----:B------:R-:W-:Y:S01]  /*f360*/  FFMA.FTZ R54, R45, R47, R46 ;  /* 0x0000002f2d367223 */ /* 0x000fe2000001002e */
[----:B------:R-:W-:Y:S01]  /*f370*/  F2FP.F16.E4M3.UNPACK_B R36, R36.H1 ;  /* 0x00000024ff24723e */ /* 0x000fe200030006ff */
[----:B------:R-:W-:Y:S01]  /*f380*/  HADD2.F32 R38, -RZ, R43.H0_H0 ;  /* 0x2000002bff267230 */ /* 0x000fe20000004100 */
[----:B------:R-:W-:Y:S01]  /*f390*/  F2FP.F16.E4M3.UNPACK_B R47, R14 ;  /* 0x0000000eff2f723e */ /* 0x000fe200020006ff */
[----:B------:R-:W-:-:S02]  /*f3a0*/  HADD2.F32 R45, -RZ, R42.H0_H0 ;  /* 0x2000002aff2d7230 */ /* 0x000fc40000004100 */
[----:B------:R-:W-:Y:S02]  /*f3b0*/  HADD2.F32 R43, -RZ, R43.H1_H1 ;  /* 0x3000002bff2b7230 */ /* 0x000fe40000004100 */
[----:B------:R-:W-:Y:S02]  /*f3c0*/  HADD2.F32 R46, -RZ, R42.H1_H1 ;  /* 0x3000002aff2e7230 */ /* 0x000fe40000004100 */
[-C--:B------:R-:W-:Y:S01]  /*f3d0*/  FMUL.FTZ R48, R38, R45.reuse ;  /* 0x0000002d26307220 */ /* 0x080fe20000410000 */
[--C-:B------:R-:W-:Y:S02]  /*f3e0*/  HADD2.F32 R42, -RZ, R36.reuse.H0_H0 ;  /* 0x20000024ff2a7230 */ /* 0x100fe40000004100 */
[----:B------:R-:W-:Y:S01]  /*f3f0*/  FMUL.FTZ R45, R37, R45 ;  /* 0x0000002d252d7220 */ /* 0x000fe20000410000 */
[----:B------:R-:W-:Y:S02]  /*f400*/  HADD2.F32 R13, -RZ, R13.H1_H1 ;  /* 0x3000000dff0d7230 */ /* 0x000fe40000004100 */
[----:B------:R-:W-:Y:S01]  /*f410*/  FMUL.FTZ R50, R43, R46 ;  /* 0x0000002e2b327220 */ /* 0x000fe20000410000 */
[----:B------:R-:W-:-:S02]  /*f420*/  HADD2.F32 R36, -RZ, R36.H1_H1 ;  /* 0x30000024ff247230 */ /* 0x000fc40000004100 */
[-C--:B------:R-:W-:Y:S01]  /*f430*/  FFMA.FTZ R56, R38, R42.reuse, R45 ;  /* 0x0000002a26387223 */ /* 0x080fe2000001002d */
[----:B------:R-:W-:Y:S01]  /*f440*/  FFMA.FTZ R55, R37, R42, -R48 ;  /* 0x0000002a25377223 */ /* 0x000fe20000010830 */
[C---:B------:R-:W-:Y:S01]  /*f450*/  FMUL.FTZ R46, R13.reuse, R46 ;  /* 0x0000002e0d2e7220 */ /* 0x040fe20000410000 */
[----:B------:R-:W-:Y:S01]  /*f460*/  F2FP.F16.E4M3.UNPACK_B R38, R39 ;  /* 0x00000027ff26723e */ /* 0x000fe200020006ff */
[-C--:B------:R-:W-:Y:S01]  /*f470*/  FFMA.FTZ R58, R13, R36.reuse, -R50 ;  /* 0x000000240d3a7223 */ /* 0x080fe20000010832 */
[-C--:B------:R-:W-:Y:S01]  /*f480*/  F2FP.F16.E4M3.UNPACK_B R13, R15.reuse ;  /* 0x0000000fff0d723e */ /* 0x080fe200020006ff */
[----:B------:R-:W-:Y:S01]  /*f490*/  FFMA.FTZ R57, R43, R36, R46 ;  /* 0x000000242b397223 */ /* 0x000fe2000001002e */
[----:B------:R-:W-:Y:S01]  /*f4a0*/  F2FP.F16.E4M3.UNPACK_B R15, R15.H1 ;  /* 0x0000000fff0f723e */ /* 0x000fe200030006ff */
[----:B------:R-:W-:Y:S01]  /*f4b0*/  HADD2.F32 R42, -RZ, R38.H0_H0 ;  /* 0x20000026ff2a7230 */ /* 0x000fe20000004100 */
[----:B------:R-:W-:Y:S01]  /*f4c0*/  F2FP.F16.E4M3.UNPACK_B R48, R14.H1 ;  /* 0x0000000eff30723e */ /* 0x000fe200030006ff */
[----:B------:R-:W-:Y:S01]  /*f4d0*/  HADD2.F32 R49, -RZ, R47.H0_H0 ;  /* 0x2000002fff317230 */ /* 0x000fe20000004100 */
        /* <DEDUP_REMOVED lines=9> */
[----:B------:R-:W-:Y:S02]  /*f570*/  HADD2.F32 R45, -RZ, R14.H0_H0 ;  /* 0x2000000eff2d7230 */ /* 0x000fe40000004100 */
[-C--:B------:R-:W-:Y:S01]  /*f580*/  FMUL.FTZ R61, R37, R50.reuse ;  /* 0x00000032253d7220 */ /* 0x080fe20000410000 */
[----:B------:R-:W-:Y:S02]  /*f590*/  HADD2.F32 R46, -RZ, R43.H0_H0 ;  /* 0x2000002bff2e7230 */ /* 0x000fe40000004100 */
[----:B------:R-:W-:Y:S01]  /*f5a0*/  FMUL.FTZ R60, R12, R50 ;  /* 0x000000320c3c7220 */ /* 0x000fe20000410000 */
[----:B------:R-:W-:-:S02]  /*f5b0*/  HADD2.F32 R39, -RZ, R39.H1_H1 ;  /* 0x30000027ff277230 */ /* 0x000fc40000004100 */
[-C--:B------:R-:W-:Y:S01]  /*f5c0*/  FFMA.FTZ R49, R42, R45.reuse, R49 ;  /* 0x0000002d2a317223 */ /* 0x080fe20000010031 */
[----:B------:R-:W-:Y:S02]  /*f5d0*/  HADD2.F32 R48, -RZ, R48.H1_H1 ;  /* 0x30000030ff307230 */ /* 0x000fe40000004100 */
[----:B------:R-:W-:Y:S01]  /*f5e0*/  FFMA.FTZ R61, R12, R46, R61 ;  /* 0x0000002e0c3d7223 */ /* 0x000fe2000001003d */
        /* <DEDUP_REMOVED lines=26> */
[----:B------:R-:W-:Y:S02]  /*f790*/  F2FP.SATFINITE.E4M3.F32.PACK_AB_MERGE_C R13, R53, R52, R55 ;  /* 0x00000034350d723e */ /* 0x000fe40004807037 */
[----:B------:R-:W-:-:S07]  /*f7a0*/  F2FP.SATFINITE.E4M3.F32.PACK_AB_MERGE_C R37, R54, R51, R56 ;  /* 0x000000333625723e */ /* 0x000fce0004807038 */
.L_x_4159:
[----:B------:R-:W-:Y:S05]  /*f7b0*/  BSYNC B1 ;  /* 0x0000000000017941 */ /* 0x000fea0003800000 */
.L_x_4158:
[----:B0-----:R0:W-:Y:S01]  /*f7c0*/  ST.E.128 desc[UR50][R40.64], R12 ;  /* 0x0000000c28007985 */ /* 0x0011e2000c101d32 */
[----:B------:R-:W-:-:S13]  /*f7d0*/  ISETP.GE.AND P3, PT, R11, R136, PT ;  /* 0x000000880b00720c */ /* 0x000fda0003f66270 */
[----:B------:R-:W-:Y:S05]  /*f7e0*/  @P3 BRA `(.L_x_4106) ;  /* 0x0000000800083947 */ /* 0x000fea0003800000 */
[----:B0-----:R-:W-:-:S04]  /*f7f0*/  IADD3 R12, P3, R11, R120, RZ ;  /* 0x000000780b0c7210 */ /* 0x001fc80007f7e0ff */
[----:B------:R-:W-:-:S05]  /*f800*/  LEA.HI.X.SX32 R13, R11, R44, 0x1, P3 ;  /* 0x0000002c0b0d7211 */ /* 0x000fca00018f0eff */
[----:B--2---:R0:W-:Y:S01]  /*f810*/  ST.E.128 desc[UR50][R12.64], R36 ;  /* 0x000000240c007985 */ /* 0x0041e2000c101d32 */
[----:B------:R-:W-:Y:S05]  /*f820*/  BRA `(.L_x_4106) ;  /* 0x0000000400f87947 */ /* 0x000fea0003800000 */
.L_x_4071:
[----:B------:R-:W-:-:S06]  /*f830*/  UISETP.NE.AND UP0, UPT, UR49, 0x3, UPT ;  /* 0x000000033100788c */ /* 0x000fcc000bf05270 */
[----:B------:R-:W-:-:S13]  /*f840*/  PLOP3.LUT P2, PT, PT, PT, UP0, 0x80, 0x0 ;  /* 0x000000000000781c */ /* 0x000fda0003f4f008 */
[----:B------:R-:W-:Y:S05]  /*f850*/  @!P2 BRA `(.L_x_4160) ;  /* 0x000000000004a947 */ /* 0x000fea0003800000 */
[----:B------:R-:W-:Y:S01]  /*f860*/  BPT.TRAP 0x1 ;  /* 0x000000040000795c */ /* 0x000fe20000300000 */
.L_x_4160:
[----:B------:R-:W2:Y:S01]  /*f870*/  LDL R11, [R1+0x14] ;  /* 0x00001400010b7983 */ /* 0x000ea20000100800 */
[----:B------:R-:W-:Y:S01]  /*f880*/  LEA R93, R19, R18, 0x3 ;  /* 0x00000012135d7211 */ /* 0x000fe200078e18ff */
[----:B------:R-:W-:Y:S01]  /*f890*/  BSSY B1, `(.L_x_4161) ;  /* 0x0000005000017945 */ /* 0x000fe20003800000 */
[----:B------:R-:W-:Y:S02]  /*f8a0*/  SHF.R.S32.HI R90, RZ, 0x1f, R35 ;  /* 0x0000001fff5a7819 */ /* 0x000fe40000011423 */
[----:B--2---:R-:W-:-:S04]  /*f8b0*/  SHF.L.U32 R94, R11, 0x1f, RZ ;  /* 0x0000001f0b5e7819 */ /* 0x004fc800000006ff */
[----:B------:R-:W0:Y:S02]  /*f8c0*/  SYNCS.PHASECHK.TRANS64.TRYWAIT P3, [R93+URZ+0x33490], R94 ;  /* 0x0334905e5d0075a7 */ /* 0x000e24000806017f */
[----:B0-----:R-:W-:Y:S05]  /*f8d0*/  @!P3 BRA `(.L_x_4162) ;  /* 0x000001dc0098b947 */ /* 0x001fea0003800000 */
.L_x_4423:
[----:B------:R-:W-:Y:S05]  /*f8e0*/  BSYNC B1 ;  /* 0x0000000000017941 */ /* 0x000fea0003800000 */
.L_x_4161:
[----:B------:R-:W1:Y:S01]  /*f8f0*/  S2R R36, SR_TID.X ;  /* 0x0000000000247919 */ /* 0x000e620000002100 */
        /* <DEDUP_REMOVED lines=20> */
[C---:B-1----:R-:W-:Y:S02]  /*fa40*/  VIADD R37, R36.reuse, 0xffffff80 ;  /* 0xffffff8024257836 */ /* 0x042fe40000000000 */
[----:B------:R-:W-:Y:S01]  /*fa50*/  VIADD R36, R36, 0xffffff80 ;  /* 0xffffff8024247836 */ /* 0x000fe20000000000 */
[----:B------:R-:W-:-:S04]  /*fa60*/  IADD3.X R50, R13, UR7, R11, P3, !PT ;  /* 0x000000070d327c10 */ /* 0x000fc80009ffe40b */
[----:B------:R-:W-:-:S04]  /*fa70*/  LEA.HI R36, R36, R37, RZ, 0x1 ;  /* 0x0000002524247211 */ /* 0x000fc800078f08ff */
[----:B------:R-:W-:-:S04]  /*fa80*/  SHF.R.S32.HI R36, RZ, 0x1, R36 ;  /* 0x00000001ff247819 */ /* 0x000fc80000011424 */
[----:B------:R-:W-:-:S04]  /*fa90*/  IADD3 R51, -R36, R92, RZ ;  /* 0x0000005c24337210 */ /* 0x000fc80007ffe1ff */
[----:B------:R-:W-:Y:S01]  /*faa0*/  ISETP.GE.AND P3, PT, R51, 0x1, PT ;  /* 0x000000013300780c */ /* 0x000fe20003f66270 */
[----:B------:R-:W-:-:S12]  /*fab0*/  BRA.DIV UR4, `(.L_x_4163) ;  /* 0x000001de04347947 */ /* 0x000fd8000b800000 */
[----:B------:R1:W2:Y:S04]  /*fac0*/  SHFL.IDX PT, R41, R50, RZ, 0x1e1f ;  /* 0x001e1fff32297589 */ /* 0x0002a800000e0000 */
[----:B------:R1:W3:Y:S02]  /*fad0*/  SHFL.IDX PT, R43, R42, RZ, 0x1e1f ;  /* 0x001e1fff2a2b7589 */ /* 0x0002e400000e0000 */
.L_x_4427:
[----:B------:R-:W-:Y:S04]  /*fae0*/  BSSY B1, `(.L_x_4164) ;  /* 0x0000027000017945 */ /* 0x000fe80003800000 */
[----:B------:R-:W-:Y:S05]  /*faf0*/  @!P3 BRA `(.L_x_4165) ;  /* 0x000000000094b947 */ /* 0x000fea0003800000 */
[----:B------:R-:W4:Y:S01]  /*fb00*/  LDL R13, [R1+0xc] ;  /* 0x00000c00010d7983 */ /* 0x000f220000100800 */
[----:B------:R-:W-:-:S03]  /*fb10*/  ULDC UR4, c[0x0][0x2f4] ;  /* 0x0000bd0000047ab9 */ /* 0x000fc60000000800 */
[----:B------:R-:W5:Y:S04]  /*fb20*/  LDL R12, [R1+0x8] ;  /* 0x00000800010c7983 */ /* 0x000f680000100800 */
[----:B------:R-:W5:Y:S01]  /*fb30*/  LDL R48, [R1] ;  /* 0x0000000001307983 */ /* 0x000f620000100800 */
[----:B------:R-:W-:-:S03]  /*fb40*/  ISETP.GE.AND P5, PT, R16, UR4, PT ;  /* 0x0000000410007c0c */ /* 0x000fc6000bfa6270 */
[----:B------:R-:W5:Y:S10]  /*fb50*/  LDL R11, [R1+0x4] ;  /* 0x00000400010b7983 */ /* 0x000f740000100800 */
[----:B---3--:R-:W-:-:S05]  /*fb60*/  @!P5 IADD3 R44, P3, R16, R43, RZ ;  /* 0x0000002b102cd210 */ /* 0x008fca0007f7e0ff */
[----:B--2---:R-:W-:Y:S01]  /*fb70*/  @!P5 IMAD.X R45, R41, 0x1, R17, P3 ;  /* 0x00000001292dd824 */ /* 0x004fe200018e0611 */
[----:B------:R-:W-:-:S13]  /*fb80*/  ISETP.GE.AND P3, PT, R23, UR4, PT ;  /* 0x0000000417007c0c */ /* 0x000fda000bf66270 */
[----:B------:R-:W-:-:S05]  /*fb90*/  @!P3 IADD3 R38, P4, R23, R43, RZ ;  /* 0x0000002b1726b210 */ /* 0x000fca0007f9e0ff */
[----:B----4-:R-:W-:Y:S01]  /*fba0*/  @!P3 IMAD.X R39, R41, 0x1, R13, P4 ;  /* 0x000000012927b824 */ /* 0x010fe200020e060d */
[----:B------:R-:W-:-:S13]  /*fbb0*/  ISETP.GE.AND P4, PT, R22, UR4, PT ;  /* 0x0000000416007c0c */ /* 0x000fda000bf86270 */
[----:B------:R-:W-:-:S05]  /*fbc0*/  @!P4 IADD3 R36, P6, R22, R43, RZ ;  /* 0x0000002b1624c210 */ /* 0x000fca0007fde0ff */
[----:B-----5:R-:W-:Y:S02]  /*fbd0*/  @!P4 IMAD.X R37, R41, 0x1, R12, P6 ;  /* 0x000000012925c824 */ /* 0x020fe400030e060c */
[----:B------:R-:W2:Y:S04]  /*fbe0*/  @!P5 LDS.128 R12, [R88+0x24200] ;  /* 0x02420000580cd984 */ /* 0x000ea80000000c00 */
[----:B--2---:R-:W-:Y:S01]  /*fbf0*/  @!P5 ST.E.128 desc[UR50][R44.64], R12 ;  /* 0x0000000c2c00d985 */ /* 0x004fe2000c101d32 */
[----:B------:R-:W-:-:S13]  /*fc00*/  ISETP.GE.AND P5, PT, R225, UR4, PT ;  /* 0x00000004e1007c0c */ /* 0x000fda000bfa6270 */
[----:B------:R-:W2:Y:S01]  /*fc10*/  @!P5 LDS.128 R12, [R89+0x24200] ;  /* 0x02420000590cd984 */ /* 0x000ea20000000c00 */
[----:B------:R-:W-:-:S05]  /*fc20*/  @!P5 IMAD.SHL.U32 R40, R227, 0x10, RZ ;  /* 0x00000010e328d824 */ /* 0x000fca00078e00ff */
[----:B------:R-:W-:-:S04]  /*fc30*/  @!P5 IADD3 R46, P6, R40, R43, RZ ;  /* 0x0000002b282ed210 */ /* 0x000fc80007fde0ff */
[----:B------:R-:W-:-:S05]  /*fc40*/  @!P5 LEA.HI.X.SX32 R47, R40, R41, 0x1, P6 ;  /* 0x00000029282fd211 */ /* 0x000fca00030f0eff */
[----:B--2---:R-:W-:Y:S01]  /*fc50*/  @!P5 ST.E.128 desc[UR50][R46.64], R12 ;  /* 0x0000000c2e00d985 */ /* 0x004fe2000c101d32 */
[----:B------:R-:W-:-:S13]  /*fc60*/  ISETP.GE.AND P5, PT, R226, UR4, PT ;  /* 0x00000004e2007c0c */ /* 0x000fda000bfa6270 */
[----:B------:R-:W2:Y:S01]  /*fc70*/  @!P5 LDS.128 R12, [R88+0x26a00] ;  /* 0x026a0000580cd984 */ /* 0x000ea20000000c00 */
[----:B------:R-:W-:-:S04]  /*fc80*/  @!P5 SHF.L.U32 R40, R48, 0x4, RZ ;  /* 0x000000043028d819 */ /* 0x000fc800000006ff */
[----:B------:R-:W-:-:S04]  /*fc90*/  @!P5 IADD3 R48, P6, R40, R43, RZ ;  /* 0x0000002b2830d210 */ /* 0x000fc80007fde0ff */
[----:B------:R-:W-:-:S05]  /*fca0*/  @!P5 LEA.HI.X.SX32 R49, R40, R41, 0x1, P6 ;  /* 0x000000292831d211 */ /* 0x000fca00030f0eff */
[----:B--2---:R-:W-:Y:S01]  /*fcb0*/  @!P5 ST.E.128 desc[UR50][R48.64], R12 ;  /* 0x0000000c3000d985 */ /* 0x004fe2000c101d32 */
[----:B------:R-:W-:-:S03]  /*fcc0*/  ISETP.GE.AND P5, PT, R224, UR4, PT ;  /* 0x00000004e0007c0c */ /* 0x000fc6000bfa6270 */
[----:B------:R-:W2:Y:S10]  /*fcd0*/  @!P3 LDS.128 R12, [R89+0x26a00] ;  /* 0x026a0000590cb984 */ /* 0x000eb40000000c00 */
[----:B------:R-:W-:-:S05]  /*fce0*/  @!P5 IADD3 R40, P6, R224, R43, RZ ;  /* 0x0000002be028d210 */ /* 0x000fca0007fde0ff */
[----:B------:R-:W-:Y:S01]  /*fcf0*/  @!P5 IMAD.X R41, R41, 0x1, R11, P6 ;  /* 0x000000012929d824 */ /* 0x000fe200030e060b */
[----:B--2---:R-:W-:Y:S04]  /*fd00*/  @!P3 ST.E.128 desc[UR50][R38.64], R12 ;  /* 0x0000000c2600b985 */ /* 0x004fe8000c101d32 */
[----:B------:R-:W2:Y:S04]  /*fd10*/  @!P4 LDS.128 R12, [R88+0x29200] ;  /* 0x02920000580cc984 */ /* 0x000ea80000000c00 */
[----:B--2---:R-:W-:Y:S04]  /*fd20*/  @!P4 ST.E.128 desc[UR50][R36.64], R12 ;  /* 0x0000000c2400c985 */ /* 0x004fe8000c101d32 */
[----:B------:R-:W2:Y:S04]  /*fd30*/  @!P5 LDS.128 R12, [R89+0x29200] ;  /* 0x02920000590cd984 */ /* 0x000ea80000000c00 */
[----:B--2---:R4:W-:Y:S02]  /*fd40*/  @!P5 ST.E.128 desc[UR50][R40.64], R12 ;  /* 0x0000000c2800d985 */ /* 0x0049e4000c101d32 */
.L_x_4165:
[----:B------:R-:W-:Y:S05]  /*fd50*/  BSYNC B1 ;  /* 0x0000000000017941 */ /* 0x000fea0003800000 */
.L_x_4164:
[----:B------:R-:W-:-:S03]  /*fd60*/  UMOV UR4, 0xffffffff ;  /* 0xffffffff00047882 */ /* 0x000fc60000000000 */
[----:B------:R-:W-:Y:S05]  /*fd70*/  BRA.DIV UR4, `(.L_x_4166) ;  /* 0x000001da04d07947 */ /* 0x000fea000b800000 */
[----:B--2-4-:R2:W4:Y:S04]  /*fd80*/  SHFL.IDX PT, R41, R50, 0x1, 0x1e1f ;  /* 0x003e1f0032297f89 */ /* 0x01452800000e0000 */
[----:B---3--:R2:W3:Y:S02]  /*fd90*/  SHFL.IDX PT, R43, R42, 0x1, 0x1e1f ;  /* 0x003e1f002a2b7f89 */ /* 0x0084e400000e0000 */
.L_x_4431:
[----:B------:R-:W-:-:S13]  /*fda0*/  ISETP.GE.AND P3, PT, R51, 0x81, PT ;  /* 0x000000813300780c */ /* 0x000fda0003f66270 */
[----:B------:R-:W-:Y:S05]  /*fdb0*/  @!P3 BRA `(.L_x_4106) ;  /* 0x000000000094b947 */ /* 0x000fea0003800000 */
[----:B------:R-:W5:Y:S01]  /*fdc0*/  LDL R13, [R1+0xc] ;  /* 0x00000c00010d7983 */ /* 0x000f620000100800 */
[----:B------:R-:W-:-:S03]  /*fdd0*/  ULDC UR4, c[0x0][0x2f4] ;  /* 0x0000bd0000047ab9 */ /* 0x000fc60000000800 */
[----:B------:R-:W5:Y:S04]  /*fde0*/  LDL R12, [R1+0x8] ;  /* 0x00000800010c7983 */ /* 0x000f680000100800 */
[----:B-12---:R-:W2:Y:S01]  /*fdf0*/  LDL R42, [R1] ;  /* 0x00000000012a7983 */ /* 0x006ea20000100800 */
[----:B------:R-:W-:-:S03]  /*fe00*/  ISETP.GE.AND P5, PT, R16, UR4, PT ;  /* 0x0000000410007c0c */ /* 0x000fc6000bfa6270 */
[----:B------:R-:W2:Y:S10]  /*fe10*/  LDL R11, [R1+0x4] ;  /* 0x00000400010b7983 */ /* 0x000eb40000100800 */
[----:B---3--:R-:W-:-:S05]  /*fe20*/  @!P5 IADD3 R44, P3, R16, R43, RZ ;  /* 0x0000002b102cd210 */ /* 0x008fca0007f7e0ff */
[----:B----4-:R-:W-:Y:S01]  /*fe30*/  @!P5 IMAD.X R45, R41, 0x1, R17, P3 ;  /* 0x00000001292dd824 */ /* 0x010fe200018e0611 */
[----:B------:R-:W-:-:S13]  /*fe40*/  ISETP.GE.AND P3, PT, R23, UR4, PT ;  /* 0x0000000417007c0c */ /* 0x000fda000bf66270 */
[----:B------:R-:W-:-:S05]  /*fe50*/  @!P3 IADD3 R38, P4, R23, R43, RZ ;  /* 0x0000002b1726b210 */ /* 0x000fca0007f9e0ff */
[----:B-----5:R-:W-:Y:S01]  /*fe60*/  @!P3 IMAD.X R39, R41, 0x1, R13, P4 ;  /* 0x000000012927b824 */ /* 0x020fe200020e060d */
[----:B------:R-:W-:-:S13]  /*fe70*/  ISETP.GE.AND P4, PT, R22, UR4, PT ;  /* 0x0000000416007c0c */ /* 0x000fda000bf86270 */
[----:B------:R-:W-:-:S05]  /*fe80*/  @!P4 IADD3 R36, P6, R22, R43, RZ ;  /* 0x0000002b1624c210 */ /* 0x000fca0007fde0ff */
[----:B------:R-:W-:Y:S02]  /*fe90*/  @!P4 IMAD.X R37, R41, 0x1, R12, P6 ;  /* 0x000000012925c824 */ /* 0x000fe400030e060c */
[----:B------:R-:W1:Y:S04]  /*fea0*/  @!P5 LDS.128 R12, [R88+0x26200] ;  /* 0x02620000580cd984 */ /* 0x000e680000000c00 */
[----:B-1----:R-:W-:Y:S01]  /*feb0*/  @!P5 ST.E.128 desc[UR50][R44.64], R12 ;  /* 0x0000000c2c00d985 */ /* 0x002fe2000c101d32 */
[----:B------:R-:W-:-:S13]  /*fec0*/  ISETP.GE.AND P5, PT, R225, UR4, PT ;  /* 0x00000004e1007c0c */ /* 0x000fda000bfa6270 */
[----:B------:R-:W1:Y:S01]  /*fed0*/  @!P5 LDS.128 R12, [R89+0x26200] ;  /* 0x02620000590cd984 */ /* 0x000e620000000c00 */
[----:B------:R-:W-:-:S04]  /*fee0*/  @!P5 SHF.L.U32 R40, R227, 0x4, RZ ;  /* 0x00000004e328d819 */ /* 0x000fc800000006ff */
[----:B------:R-:W-:-:S04]  /*fef0*/  @!P5 IADD3 R46, P6, R40, R43, RZ ;  /* 0x0000002b282ed210 */ /* 0x000fc80007fde0ff */
[----:B------:R-:W-:-:S05]  /*ff00*/  @!P5 LEA.HI.X.SX32 R47, R40, R41, 0x1, P6 ;  /* 0x00000029282fd211 */ /* 0x000fca00030f0eff */
[----:B-1----:R-:W-:Y:S01]  /*ff10*/  @!P5 ST.E.128 desc[UR50][R46.64], R12 ;  /* 0x0000000c2e00d985 */ /* 0x002fe2000c101d32 */
[----:B------:R-:W-:-:S13]  /*ff20*/  ISETP.GE.AND P5, PT, R226, UR4, PT ;  /* 0x00000004e2007c0c */ /* 0x000fda000bfa6270 */
[----:B------:R-:W1:Y:S01]  /*ff30*/  @!P5 LDS.128 R12, [R88+0x28a00] ;  /* 0x028a0000580cd984 */ /* 0x000e620000000c00 */
[----:B--2---:R-:W-:-:S05]  /*ff40*/  @!P5 IMAD.SHL.U32 R40, R42, 0x10, RZ ;  /* 0x000000102a28d824 */ /* 0x004fca00078e00ff */
[----:B------:R-:W-:-:S04]  /*ff50*/  @!P5 IADD3 R48, P6, R40, R43, RZ ;  /* 0x0000002b2830d210 */ /* 0x000fc80007fde0ff */
[----:B------:R-:W-:-:S05]  /*ff60*/  @!P5 LEA.HI.X.SX32 R49, R40, R41, 0x1, P6 ;  /* 0x000000292831d211 */ /* 0x000fca00030f0eff */
[----:B-1----:R-:W-:Y:S01]  /*ff70*/  @!P5 ST.E.128 desc[UR50][R48.64], R12 ;  /* 0x0000000c3000d985 */ /* 0x002fe2000c101d32 */
[----:B------:R-:W-:-:S03]  /*ff80*/  ISETP.GE.AND P5, PT, R224, UR4, PT ;  /* 0x00000004e0007c0c */ /* 0x000fc6000bfa6270 */
[----:B------:R-:W1:Y:S10]  /*ff90*/  @!P3 LDS.128 R12, [R89+0x28a00] ;  /* 0x028a0000590cb984 */ /* 0x000e740000000c00 */
[----:B------:R-:W-:-:S05]  /*ffa0*/  @!P5 IADD3 R40, P6, R224, R43, RZ ;  /* 0x0000002be028d210 */ /* 0x000fca0007fde0ff */
[----:B------:R-:W-:Y:S01]  /*ffb0*/  @!P5 IMAD.X R41, R41, 0x1, R11, P6 ;  /* 0x000000012929d824 */ /* 0x000fe200030e060b */
[----:B-1----:R-:W-:Y:S04]  /*ffc0*/  @!P3 ST.E.128 desc[UR50][R38.64], R12 ;  /* 0x0000000c2600b985 */ /* 0x002fe8000c101d32 */
[----:B------:R-:W1:Y:S04]  /*ffd0*/  @!P4 LDS.128 R12, [R88+0x2b200] ;  /* 0x02b20000580cc984 */ /* 0x000e680000000c00 */
[----:B-1----:R-:W-:Y:S04]  /*ffe0*/  @!P4 ST.E.128 desc[UR50][R36.64], R12 ;  /* 0x0000000c2400c985 */ /* 0x002fe8000c101d32 */
[----:B------:R-:W1:Y:S04]  /*fff0*/  @!P5 LDS.128 R12, [R89+0x2b200] ;  /* 0x02b20000590cd984 */ /* 0x000e680000000c00 */
[----:B-1----:R1:W-:Y:S02]  /*10000*/  @!P5 ST.E.128 desc[UR50][R40.64], R12 ;  /* 0x0000000c2800d985 */ /* 0x0023e4000c101d32 */
.L_x_4106:
[----:B------:R-:W-:Y:S05]  /*10010*/  BSYNC B0 ;  /* 0x0000000000007941 */ /* 0x000fea0003800000 */
.L_x_4070:
[----:B------:R-:W5:Y:S01]  /*10020*/  S2R R11, SR_TID.X ;  /* 0x00000000000b7919 */ /* 0x000f620000002100 */
[----:B------:R-:W-:Y:S01]  /*10030*/  @!PT LDS RZ, [RZ] ;  /* 0x00000000fffff984 */ /* 0x000fe20000000800 */
[----:B------:R-:W-:Y:S01]  /*10040*/  @!PT LDS RZ, [RZ] ;  /* 0x00000000fffff984 */ /* 0x000fe20000000800 */
[----:B------:R-:W-:Y:S01]  /*10050*/  @!PT LDS RZ, [RZ] ;  /* 0x00000000fffff984 */ /* 0x000fe20000000800 */
[----:B------:R-:W-:Y:S01]  /*10060*/  @!PT LDS RZ, [RZ] ;  /* 0x00000000fffff984 */ /* 0x000fe20000000800 */
[----:B------:R3:W-:Y:S06]  /*10070*/  MEMBAR.ALL.CTA ;  /* 0x0000000000007992 */ /* 0x0007ec0000008000 */
[----:B---3--:R-:W3:Y:S01]  /*10080*/  FENCE.VIEW.ASYNC.S ;  /* 0x00000000000073c6 */ /* 0x008ee20000000000 */
[----:B------:R-:W-:Y:S05]  /*10090*/  WARPSYNC.ALL ;  /* 0x0000000000007948 */ /* 0x000fea0003800000 */
[----:B------:R-:W-:Y:S01]  /*100a0*/  BSSY B0, `(.L_x_4167) ;  /* 0x0000008000007945 */ /* 0x000fe20003800000 */
[----:B---3--:R3:W-:Y:S01]  /*100b0*/  BAR.SYNC.DEFER_BLOCKING R142, 0x80 ;  /* 0x0002008e0000751d */ /* 0x0087e20000010000 */
[----:B-----5:R-:W-:-:S13]  /*100c0*/  LOP3.LUT P3, RZ, R11, 0x7f, RZ, 0xc0, !PT ;  /* 0x0000007f0bff7812 */ /* 0x020fda000786c0ff */
[----:B------:R-:W-:-:S05]  /*100d0*/  @!P3 VIADD R11, R93, 0x334a0 ;  /* 0x000334a05d0bb836 */ /* 0x000fca0000000000 */
[----:B------:R-:W-:-:S04]  /*100e0*/  @!P3 PRMT R11, RZ, 0x654, R11 ;  /* 0x00000654ff0bb816 */ /* 0x000fc8000000000b */
[----:B------:R3:W-:Y:S01]  /*100f0*/  @!P3 SYNCS.ARRIVE.TRANS64.RED.A1T0 RZ, [R11+URZ], RZ ;  /* 0x000000ff0bffb9a7 */ /* 0x0007e2000810043f */
[----:B------:R-:W-:Y:S05]  /*10100*/  @!P2 BRA `(.L_x_4168) ;  /* 0x000000000004a947 */ /* 0x000fea0003800000 */
[----:B------:R-:W-:Y:S01]  /*10110*/  BPT.TRAP 0x1 ;  /* 0x000000040000795c */ /* 0x000fe20000300000 */
.L_x_4168:
[----:B------:R-:W-:Y:S05]  /*10120*/  BSYNC B0 ;  /* 0x0000000000007941 */ /* 0x000fea0003800000 */
.L_x_4167:
[----:B------:R-:W5:Y:S01]  /*10130*/  SYNCS.PHASECHK.TRANS64.TRYWAIT P2, [R93+URZ+0x334b0], R94 ;  /* 0x0334b05e5d0075a7 */ /* 0x000f62000804017f */
[----:B------:R-:W-:Y:S01]  /*10140*/  ULDC UR39, c[0x0][0x2f4] ;  /* 0x0000bd0000277ab9 */ /* 0x000fe20000000800 */
[----:B------:R-:W-:Y:S04]  /*10150*/  BSSY B0, `(.L_x_4169) ;  /* 0x0000002000007945 */ /* 0x000fe80003800000 */
[----:B-----5:R-:W-:Y:S05]  /*10160*/  @!P2 BRA `(.L_x_4170) ;  /* 0x000001d80020a947 */ /* 0x020fea0003800000 */
.L_x_4432:
[----:B------:R-:W-:Y:S05]  /*10170*/  BSYNC B0 ;  /* 0x0000000000007941 */ /* 0x000fea0003800000 */
.L_x_4169:
[----:B------:R0:W5:Y:S01]  /*10180*/  LDL R51, [R1+0xc] ;  /* 0x00000c0001337983 */ /* 0x0001620000100800 */
[----:B------:R-:W-:Y:S01]  /*10190*/  ULDC.64 UR4, c[0x0][0x328] ;  /* 0x0000ca0000047ab9 */ /* 0x000fe20000000a00 */
[----:B------:R-:W-:Y:S02]  /*101a0*/  ULDC.64 UR6, c[0x0][0x318] ;  /* 0x0000c60000067ab9 */ /* 0x000fe40000000a00 */
[----:B-12---:R1:W5:Y:S04]  /*101b0*/  LDL R50, [R1+0x8] ;  /* 0x0000080001327983 */ /* 0x0063680000100800 */
[----:B0-----:R1:W5:Y:S01]  /*101c0*/  LDL R49, [R1] ;  /* 0x0000000001317983 */ /* 0x0013620000100800 */
[----:B------:R-:W-:Y:S02]  /*101d0*/  IMAD R90, R90, UR4, RZ ;  /* 0x000000045a5a7c24 */ /* 0x000fe4000f8e02ff */
[C---:B------:R-:W-:Y:S01]  /*101e0*/  IMAD.WIDE.U32 R12, R35.reuse, UR4, RZ ;  /* 0x00000004230c7c25 */ /* 0x040fe2000f8e00ff */
[----:B------:R1:W5:Y:S03]  /*101f0*/  LDL R48, [R1+0x4] ;  /* 0x0000040001307983 */ /* 0x0003660000100800 */
[----:B------:R-:W-:Y:S01]  /*10200*/  IMAD R35, R35, UR5, R90 ;  /* 0x0000000523237c24 */ /* 0x000fe2000f8e025a */
[----:B------:R-:W0:Y:S01]  /*10210*/  S2R R14, SR_TID.X ;  /* 0x00000000000e7919 */ /* 0x000e220000002100 */
[----:B------:R-:W-:-:S02]  /*10220*/  ULDC.64 UR4, c[0x0][0x338] ;  /* 0x0000ce0000047ab9 */ /* 0x000fc40000000a00 */
[----:B------:R-:W-:Y:S02]  /*10230*/  IMAD R91, R91, UR4, RZ ;  /* 0x000000045b5b7c24 */ /* 0x000fe4000f8e02ff */
[----:B------:R-:W-:Y:S02]  /*10240*/  IMAD.IADD R13, R13, 0x1, R35 ;  /* 0x000000010d0d7824 */ /* 0x000fe400078e0223 */
[C---:B------:R-:W-:Y:S02]  /*10250*/  IMAD R91, R34.reuse, UR5, R91 ;  /* 0x00000005225b7c24 */ /* 0x040fe4000f8e025b */
[----:B------:R-:W-:Y:S01]  /*10260*/  IMAD.WIDE.U32 R34, R34, UR4, R12 ;  /* 0x0000000422227c25 */ /* 0x000fe2000f8e000c */
[----:B------:R-:W-:-:S03]  /*10270*/  ULDC.64 UR4, c[0x0][0x330] ;  /* 0x0000cc0000047ab9 */ /* 0x000fc60000000a00 */
[----:B---3--:R-:W-:Y:S01]  /*10280*/  IMAD R11, R7, UR4, RZ ;  /* 0x00000004070b7c24 */ /* 0x008fe2000f8e02ff */
[----:B------:R-:W-:-:S03]  /*10290*/  IADD3 R35, R35, R91, RZ ;  /* 0x0000005b23237210 */ /* 0x000fc60007ffe0ff */
[C---:B------:R-:W-:Y:S02]  /*102a0*/  IMAD R11, R222.reuse, UR5, R11 ;  /* 0x00000005de0b7c24 */ /* 0x040fe4000f8e020b */
[----:B------:R-:W-:-:S03]  /*102b0*/  IMAD.WIDE.U32 R12, R222, UR4, R34 ;  /* 0x00000004de0c7c25 */ /* 0x000fc6000f8e0022 */
[----:B------:R-:W-:-:S04]  /*102c0*/  IADD3 R44, P2, R12, UR6, RZ ;  /* 0x000000060c2c7c10 */ /* 0x000fc8000ff5e0ff */
[----:B------:R-:W-:Y:S01]  /*102d0*/  IADD3.X R11, R13, UR7, R11, P2, !PT ;  /* 0x000000070d0b7c10 */ /* 0x000fe200097fe40b */
[C---:B0-----:R-:W-:Y:S02]  /*102e0*/  VIADD R15, R14.reuse, 0xffffff80 ;  /* 0xffffff800e0f7836 */ /* 0x041fe40000000000 */
[----:B------:R-:W-:-:S05]  /*102f0*/  VIADD R14, R14, 0xffffff80 ;  /* 0xffffff800e0e7836 */ /* 0x000fca0000000000 */
[----:B------:R-:W-:-:S04]  /*10300*/  LEA.HI R14, R14, R15, RZ, 0x1 ;  /* 0x0000000f0e0e7211 */ /* 0x000fc800078f08ff */
[----:B------:R-:W-:-:S05]  /*10310*/  SHF.R.S32.HI R14, RZ, 0x1, R14 ;  /* 0x00000001ff0e7819 */ /* 0x000fca000001140e */
[----:B------:R-:W-:-:S05]  /*10320*/  IMAD.IADD R92, R92, 0x1, -R14 ;  /* 0x000000015c5c7824 */ /* 0x000fca00078e0a0e */
[----:B------:R-:W-:Y:S01]  /*10330*/  ISETP.GE.AND P2, PT, R92, 0x1, PT ;  /* 0x000000015c00780c */ /* 0x000fe20003f46270 */
[----:B------:R1:W0:Y:S01]  /*10340*/  SHFL.IDX PT, R47, R44, RZ, 0x1e1f ;  /* 0x001e1fff2c2f7589 */ /* 0x00022200000e0000 */
[----:B------:R-:W-:Y:S03]  /*10350*/  BSSY B0, `(.L_x_4171) ;  /* 0x0000023000007945 */ /* 0x000fe60003800000 */
[----:B------:R1:W2:Y:S08]  /*10360*/  SHFL.IDX PT, R45, R11, RZ, 0x1e1f ;  /* 0x001e1fff0b2d7589 */ /* 0x0002b000000e0000 */
[----:B-1----:R-:W-:Y:S05]  /*10370*/  @!P2 BRA `(.L_x_4172) ;  /* 0x000000000080a947 */ /* 0x002fea0003800000 */
[----:B------:R-:W-:-:S13]  /*10380*/  ISETP.GE.AND P5, PT, R16, UR39, PT ;  /* 0x0000002710007c0c */ /* 0x000fda000bfa6270 */
[----:B------:R-:W1:Y:S01]  /*10390*/  @!P5 LDS.128 R12, [R88+0xf200] ;  /* 0x00f20000580cd984 */ /* 0x000e620000000c00 */
[----:B0-----:R-:W-:-:S05]  /*103a0*/  @!P5 IADD3 R38, P2, R16, R47, RZ ;  /* 0x0000002f1026d210 */ /* 0x001fca0007f5e0ff */
[----:B--2---:R-:W-:Y:S01]  /*103b0*/  @!P5 IMAD.X R39, R45, 0x1, R17, P2 ;  /* 0x000000012d27d824 */ /* 0x004fe200010e0611 */
[----:B------:R-:W-:-:S13]  /*103c0*/  ISETP.GE.AND P2, PT, R23, UR39, PT ;  /* 0x0000002717007c0c */ /* 0x000fda000bf46270 */
[----:B------:R-:W-:-:S04]  /*103d0*/  @!P2 IADD3 R36, P4, R23, R47, RZ ;  /* 0x0000002f1724a210 */ /* 0x000fc80007f9e0ff */
[----:B-----5:R-:W-:Y:S02]  /*103e0*/  @!P2 IADD3.X R37, R45, R51, RZ, P4, !PT ;  /* 0x000000332d25a210 */ /* 0x020fe400027fe4ff */
[----:B------:R-:W-:-:S13]  /*103f0*/  ISETP.GE.AND P4, PT, R22, UR39, PT ;  /* 0x0000002716007c0c */ /* 0x000fda000bf86270 */
[----:B------:R-:W-:Y:S01]  /*10400*/  @!P4 IADD3 R34, P6, R22, R47, RZ ;  /* 0x0000002f1622c210 */ /* 0x000fe20007fde0ff */
[----:B-1----:R-:W-:Y:S01]  /*10410*/  @!P5 ST.E.128 desc[UR50][R38.64], R12 ;  /* 0x0000000c2600d985 */ /* 0x002fe2000c101d32 */
[----:B------:R-:W-:-:S03]  /*10420*/  ISETP.GE.AND P5, PT, R225, UR39, PT ;  /* 0x00000027e1007c0c */ /* 0x000fc6000bfa6270 */
[----:B------:R-:W-:-:S10]  /*10430*/  @!P4 IMAD.X R35, R45, 0x1, R50, P6 ;  /* 0x000000012d23c824 */ /* 0x000fd400030e0632 */
[----:B------:R-:W0:Y:S01]  /*10440*/  @!P5 LDS.128 R12, [R89+0xf200] ;  /* 0x00f20000590cd984 */ /* 0x000e220000000c00 */
[----:B------:R-:W-:-:S05]  /*10450*/  @!P5 IMAD.SHL.U32 R42, R227, 0x10, RZ ;  /* 0x00000010e32ad824 */ /* 0x000fca00078e00ff */
[----:B------:R-:W-:-:S04]  /*10460*/  @!P5 IADD3 R40, P6, R42, R47, RZ ;  /* 0x0000002f2a28d210 */ /* 0x000fc80007fde0ff */
[----:B----4-:R-:W-:-:S05]  /*10470*/  @!P5 LEA.HI.X.SX32 R41, R42, R45, 0x1, P6 ;  /* 0x0000002d2a29d211 */ /* 0x010fca00030f0eff */
[----:B0-----:R-:W-:Y:S01]  /*10480*/  @!P5 ST.E.128 desc[UR50][R40.64], R12 ;  /* 0x0000000c2800d985 */ /* 0x001fe2000c101d32 */
[----:B------:R-:W-:-:S13]  /*10490*/  ISETP.GE.AND P5, PT, R226, UR39, PT ;  /* 0x00000027e2007c0c */ /* 0x000fda000bfa6270 */
[----:B------:R-:W0:Y:S01]  /*104a0*/  @!P5 LDS.128 R12, [R88+0x11a00] ;  /* 0x011a0000580cd984 */ /* 0x000e220000000c00 */
[----:B------:R-:W-:-:S05]  /*104b0*/  @!P5 IMAD.SHL.U32 R46, R49, 0x10, RZ ;  /* 0x00000010312ed824 */ /* 0x000fca00078e00ff */
[----:B------:R-:W-:-:S04]  /*104c0*/  @!P5 IADD3 R42, P6, R46, R47, RZ ;  /* 0x0000002f2e2ad210 */ /* 0x000fc80007fde0ff */
[----:B------:R-:W-:-:S05]  /*104d0*/  @!P5 LEA.HI.X.SX32 R43, R46, R45, 0x1, P6 ;  /* 0x0000002d2e2bd211 */ /* 0x000fca00030f0eff */
[----:B0-----:R-:W-:Y:S01]  /*104e0*/  @!P5 ST.E.128 desc[UR50][R42.64], R12 ;  /* 0x0000000c2a00d985 */ /* 0x001fe2000c101d32 */
[----:B------:R-:W-:-:S03]  /*104f0*/  ISETP.GE.AND P5, PT, R224, UR39, PT ;  /* 0x00000027e0007c0c */ /* 0x000fc6000bfa6270 */
[----:B------:R-:W0:Y:S10]  /*10500*/  @!P2 LDS.128 R12, [R89+0x11a00] ;  /* 0x011a0000590ca984 */ /* 0x000e340000000c00 */
[----:B------:R-:W-:-:S05]  /*10510*/  @!P5 IADD3 R38, P6, R224, R47, RZ ;  /* 0x0000002fe026d210 */ /* 0x000fca0007fde0ff */
[----:B------:R-:W-:Y:S01]  /*10520*/  @!P5 IMAD.X R39, R45, 0x1, R48, P6 ;  /* 0x000000012d27d824 */ /* 0x000fe200030e0630 */
[----:B0-----:R-:W-:Y:S04]  /*10530*/  @!P2 ST.E.128 desc[UR50][R36.64], R12 ;  /* 0x0000000c2400a985 */ /* 0x001fe8000c101d32 */
[----:B------:R-:W0:Y:S04]  /*10540*/  @!P4 LDS.128 R12, [R88+0x14200] ;  /* 0x01420000580cc984 */ /* 0x000e280000000c00 */
[----:B0-----:R-:W-:Y:S04]  /*10550*/  @!P4 ST.E.128 desc[UR50][R34.64], R12 ;  /* 0x0000000c2200c985 */ /* 0x001fe8000c101d32 */
[----:B------:R-:W0:Y:S04]  /*10560*/  @!P5 LDS.128 R12, [R89+0x14200] ;  /* 0x01420000590cd984 */ /* 0x000e280000000c00 */
[----:B0-----:R1:W-:Y:S02]  /*10570*/  @!P5 ST.E.128 desc[UR50][R38.64], R12 ;  /* 0x0000000c2600d985 */ /* 0x0013e4000c101d32 */
.L_x_4172:
[----:B------:R-:W-:Y:S05]  /*10580*/  BSYNC B0 ;  /* 0x0000000000007941 */ /* 0x000fea0003800000 */
.L_x_4171:
[----:B------:R-:W-:Y:S01]  /*10590*/  ISETP.GE.AND P2, PT, R92, 0x81, PT ;  /* 0x000000815c00780c */ /* 0x000fe20003f46270 */
[----:B------:R-:W3:Y:S01]  /*105a0*/  SHFL.IDX PT, R11, R11, 0x1, 0x1e1f ;  /* 0x003e1f000b0b7f89 */ /* 0x000ee200000e0000 */
[----:B------:R-:W-:Y:S03]  /*105b0*/  BSSY B0, `(.L_x_4173) ;  /* 0x0000023000007945 */ /* 0x000fe60003800000 */
[----:B--2---:R2:W0:Y:S08]  /*105c0*/  SHFL.IDX PT, R45, R44, 0x1, 0x1e1f ;  /* 0x003e1f002c2d7f89 */ /* 0x00443000000e0000 */
[----:B--2---:R-:W-:Y:S05]  /*105d0*/  @!P2 BRA `(.L_x_4174) ;  /* 0x000000000080a947 */ /* 0x004fea0003800000 */
[----:B------:R-:W-:-:S13]  /*105e0*/  ISETP.GE.AND P5, PT, R16, UR39, PT ;  /* 0x0000002710007c0c */ /* 0x000fda000bfa6270 */
[----:B-1----:R-:W1:Y:S01]  /*105f0*/  @!P5 LDS.128 R12, [R88+0x11200] ;  /* 0x01120000580cd984 */ /* 0x002e620000000c00 */
[----:B0-----:R-:W-:-:S04]  /*10600*/  @!P5 IADD3 R38, P2, R16, R45, RZ ;  /* 0x0000002d1026d210 */ /* 0x001fc80007f5e0ff */
[----:B---3--:R-:W-:Y:S02]  /*10610*/  @!P5 IADD3.X R39, R11, R17, RZ, P2, !PT ;  /* 0x000000110b27d210 */ /* 0x008fe400017fe4ff */
[----:B------:R-:W-:-:S13]  /*10620*/  ISETP.GE.AND P2, PT, R23, UR39, PT ;  /* 0x0000002717007c0c */ /* 0x000fda000bf46270 */
[----:B------:R-:W-:-:S05]  /*10630*/  @!P2 IADD3 R36, P4, R23, R45, RZ ;  /* 0x0000002d1724a210 */ /* 0x000fca0007f9e0ff */
[----:B-----5:R-:W-:Y:S01]  /*10640*/  @!P2 IMAD.X R37, R11, 0x1, R51, P4 ;  /* 0x000000010b25a824 */ /* 0x020fe200020e0633 */
        /* <DEDUP_REMOVED lines=18> */
[----:B------:R-:W-:-:S04]  /*10770*/  @!P5 IADD3 R38, P6, R224, R45, RZ ;  /* 0x0000002de026d210 */ /* 0x000fc80007fde0ff */
[----:B------:R-:W-:Y:S01]  /*10780*/  @!P5 IADD3.X R39, R11, R48, RZ, P6, !PT ;  /* 0x000000300b27d210 */ /* 0x000fe200037fe4ff */
[----:B0-----:R-:W-:Y:S04]  /*10790*/  @!P2 ST.E.128 desc[UR50][R36.64], R12 ;  /* 0x0000000c2400a985 */ /* 0x001fe8000c101d32 */
[----:B------:R-:W0:Y:S04]  /*107a0*/  @!P4 LDS.128 R12, [R88+0x16200] ;  /* 0x01620000580cc984 */ /* 0x000e280000000c00 */
[----:B0-----:R-:W-:Y:S04]  /*107b0*/  @!P4 ST.E.128 desc[UR50][R34.64], R12 ;  /* 0x0000000c2200c985 */ /* 0x001fe8000c101d32 */
[----:B------:R-:W0:Y:S04]  /*107c0*/  @!P5 LDS.128 R12, [R89+0x16200] ;  /* 0x01620000590cd984 */ /* 0x000e280000000c00 */
[----:B0-----:R2:W-:Y:S02]  /*107d0*/  @!P5 ST.E.128 desc[UR50][R38.64], R12 ;  /* 0x0000000c2600d985 */ /* 0x0015e4000c101d32 */
.L_x_4174:
[----:B------:R-:W-:Y:S05]  /*107e0*/  BSYNC B0 ;  /* 0x0000000000007941 */ /* 0x000fea0003800000 */
.L_x_4173:
[----:B-12---:R-:W2:Y:S01]  /*107f0*/  LDL.LU R12, [R1+0x14] ;  /* 0x00001400010c7983 */ /* 0x006ea20000300800 */
[----:B------:R-:W-:Y:S01]  /*10800*/  VIADD R19, R19, 0x1 ;  /* 0x0000000113137836 */ /* 0x000fe20000000000 */
[----:B------:R-:W-:Y:S01]  /*10810*/  ISETP.NE.AND P4, PT, R115, RZ, PT ;  /* 0x000000ff7300720c */ /* 0x000fe20003f85270 */
[----:B------:R-:W-:Y:S01]  /*10820*/  @!P3 VIADD R93, R93, 0x334c0 ;  /* 0x000334c05d5db836 */ /* 0x000fe20000000000 */
[----:B------:R-:W-:Y:S01]  /*10830*/  @!PT LDS RZ, [RZ] ;  /* 0x00000000fffff984 */ /* 0x000fe20000000800 */
[----:B------:R-:W-:Y:S01]  /*10840*/  @!PT LDS RZ, [RZ] ;  /* 0x00000000fffff984 */ /* 0x000fe20000000800 */
[----:B------:R-:W-:Y:S01]  /*10850*/  @!PT LDS RZ, [RZ] ;  /* 0x00000000fffff984 */ /* 0x000fe20000000800 */
[----:B------:R-:W-:Y:S01]  /*10860*/  @!PT LDS RZ, [RZ] ;  /* 0x00000000fffff984 */ /* 0x000fe20000000800 */
[----:B------:R1:W-:Y:S06]  /*10870*/  MEMBAR.ALL.CTA ;  /* 0x0000000000007992 */ /* 0x0003ec0000008000 */
[----:B-1----:R-:W1:Y:S02]  /*10880*/  FENCE.VIEW.ASYNC.S ;  /* 0x00000000000073c6 */ /* 0x002e640000000000 */
[----:B-1----:R1:W-:Y:S01]  /*10890*/  BAR.SYNC.DEFER_BLOCKING R142, 0x80 ;  /* 0x0002008e0000751d */ /* 0x0023e20000010000 */
[----:B------:R-:W-:-:S02]  /*108a0*/  ISETP.NE.AND P2, PT, R19, 0x2, PT ;  /* 0x000000021300780c */ /* 0x000fc40003f45270 */
[----:B------:R-:W-:Y:S02]  /*108b0*/  @!P3 PRMT R93, RZ, 0x654, R93 ;  /* 0x00000654ff5db816 */ /* 0x000fe4000000005d */
[----:B---3--:R-:W-:Y:S02]  /*108c0*/  SEL R11, RZ, 0x1, P2 ;  /* 0x00000001ff0b7807 */ /* 0x008fe40001000000 */
[----:B------:R-:W-:Y:S01]  /*108d0*/  SEL R19, R19, RZ, P2 ;  /* 0x000000ff13137207 */ /* 0x000fe20001000000 */
[----:B------:R1:W-:Y:S01]  /*108e0*/  @!P3 SYNCS.ARRIVE.TRANS64.RED.A1T0 RZ, [R93+URZ], RZ ;  /* 0x000000ff5dffb9a7 */ /* 0x0003e2000810043f */
[----:B--2---:R-:W-:-:S05]  /*108f0*/  LOP3.LUT R12, R12, R11, RZ, 0x3c, !PT ;  /* 0x0000000b0c0c7212 */ /* 0x004fca00078e3cff */
[----:B------:R1:W-:Y:S01]  /*10900*/  STL [R1+0x14], R12 ;  /* 0x0000140c01007387 */ /* 0x0003e20000100800 */
[----:B------:R-:W-:Y:S05]  /*10910*/  @P4 BRA `(.L_x_4175) ;  /* 0xffffff1c00004947 */ /* 0x000fea000383ffff */
[----:B-1----:R-:W1:Y:S01]  /*10920*/  S2R R12, SR_TID.X ;  /* 0x00000000000c7919 */ /* 0x002e620000002100 */
[----:B------:R-:W-:Y:S02]  /*10930*/  PLOP3.LUT P0, PT, PT, PT, PT, 0x8, 0x0 ;  /* 0x000000000000781c */ /* 0x000fe40003f0e170 */
[----:B-1----:R-:W-:-:S04]  /*10940*/  SHF.R.U32.HI R12, RZ, 0x7, R12 ;  /* 0x00000007ff0c7819 */ /* 0x002fc8000001160c */
[----:B------:R-:W-:-:S13]  /*10950*/  ISETP.NE.AND P4, PT, R12, 0x1, PT ;  /* 0x000000010c00780c */ /* 0x000fda0003f85270 */
[----:B------:R-:W-:Y:S06]  /*10960*/  @!P4 BAR.ARV 0x9, 0x100 ;  /* 0x024400000000cb1d */ /* 0x000fec0000002000 */
.L_x_4065:
[----:B------:R-:W-:Y:S02]  /*10970*/  ISETP.GE.AND P2, PT, R141, 0x1, PT ;  /* 0x000000018d00780c */ /* 0x000fe40003f46270 */
[----:B------:R-:W-:Y:S02]  /*10980*/  CS2R R122, SRZ ;  /* 0x00000000007a7805 */ /* 0x000fe4000001ff00 */
[----:B------:R-:W-:Y:S02]  /*10990*/  PLOP3.LUT P1, PT, PT, PT, PT, 0x80, 0x0 ;  /* 0x000000000000781c */ /* 0x000fe40003f2f070 */
[----:B------:R-:W-:Y:S01]  /*109a0*/  CS2R R120, SRZ ;  /* 0x0000000000787805 */ /* 0x000fe2000001ff00 */
[----:B------:R-:W-:Y:S01]  /*109b0*/  IMAD.MOV.U32 R119, RZ, RZ, RZ ;  /* 0x000000ffff777224 */ /* 0x000fe200078e00ff */
        /* <DEDUP_REMOVED lines=9> */
[----:B0-----:R-:W-:Y:S01]  /*10a50*/  CS2R R46, SRZ ;  /* 0x00000000002e7805 */ /* 0x001fe2000001ff00 */
[----:B------:R-:W-:Y:S01]  /*10a60*/  IMAD.MOV.U32 R67, RZ, RZ, RZ ;  /* 0x000000ffff437224 */ /* 0x000fe200078e00ff */
[----:B------:R-:W-:Y:S02]  /*10a70*/  CS2R R76, SRZ ;  /* 0x00000000004c7805 */ /* 0x000fe4000001ff00 */
[----:B------:R-:W-:Y:S02]  /*10a80*/  CS2R R68, SRZ ;  /* 0x0000000000447805 */ /* 0x000fe4000001ff00 */
[----:B------:R-:W-:Y:S02]  /*10a90*/  CS2R R38, SRZ ;  /* 0x0000000000267805 */ /* 0x000fe4000001ff00 */
[----:B------:R-:W-:-:S02]  /*10aa0*/  CS2R R70, SRZ ;  /* 0x0000000000467805 */ /* 0x000fc4000001ff00 */
[----:B-----5:R-:W-:Y:S02]  /*10ab0*/  CS2R R50, SRZ ;  /* 0x0000000000327805 */ /* 0x020fe4000001ff00 */
[----:B------:R-:W-:Y:S02]  /*10ac0*/  CS2R R74, SRZ ;  /* 0x00000000004a7805 */ /* 0x000fe4000001ff00 */
[----:B------:R-:W-:Y:S02]  /*10ad0*/  CS2R R64, SRZ ;  /* 0x0000000000407805 */ /* 0x000fe4000001ff00 */
[----:B------:R-:W-:Y:S02]  /*10ae0*/  CS2R R52, SRZ ;  /* 0x0000000000347805 */ /* 0x000fe4000001ff00 */
[----:B------:R-:W-:Y:S02]  /*10af0*/  CS2R R60, SRZ ;  /* 0x00000000003c7805 */ /* 0x000fe4000001ff00 */
[----:B------:R-:W-:-:S02]  /*10b00*/  CS2R R48, SRZ ;  /* 0x0000000000307805 */ /* 0x000fc4000001ff00 */
[----:B------:R-:W-:Y:S02]  /*10b10*/  CS2R R58, SRZ ;  /* 0x00000000003a7805 */ /* 0x000fe4000001ff00 */
[----:B------:R-:W-:Y:S02]  /*10b20*/  MOV R83, RZ ;  /* 0x000000ff00537202 */ /* 0x000fe40000000f00 */
        /* <DEDUP_REMOVED lines=12> */
[----:B----4-:R-:W-:Y:S02]  /*10bf0*/  CS2R R40, SRZ ;  /* 0x0000000000287805 */ /* 0x010fe4000001ff00 */
        /* <DEDUP_REMOVED lines=10> */
[----:B------:R-:W-:Y:S01]  /*10ca0*/  MOV R128, RZ ;  /* 0x000000ff00807202 */ /* 0x000fe20000000f00 */
[----:B------:R-:W-:-:S02]  /*10cb0*/  IMAD.MOV.U32 R29, RZ, RZ, RZ ;  /* 0x000000ffff1d7224 */ /* 0x000fc400078e00ff */
[----:B------:R-:W-:Y:S01]  /*10cc0*/  IMAD.MOV.U32 R4, RZ, RZ, RZ ;  /* 0x000000ffff047224 */ /* 0x000fe200078e00ff */
[----:B------:R-:W-:Y:S06]  /*10cd0*/  @P0 BRA `(.L_x_4176) ;  /* 0x00000000000c0947 */ /* 0x000fec0003800000 */
[----:B------:R-:W0:Y:S01]  /*10ce0*/  FENCE.VIEW.ASYNC.G ;  /* 0x00000000000073c6 */ /* 0x000e220000000100 */
[----:B------:R-:W-:Y:S05]  /*10cf0*/  WARPSYNC.ALL ;  /* 0x0000000000007948 */ /* 0x000fea0003800000 */
[----:B0-----:R-:W-:Y:S06]  /*10d00*/  BAR.ARV 0xc, 0x180 ;  /* 0x0306000000007b1d */ /* 0x001fec0000002000 */
.L_x_4176:
        /* <DEDUP_REMOVED lines=11> */
.L_x_4435:
[----:B-1----:R-:W-:Y:S01]  /*10dc0*/  LEA.HI R0, R220, R220, RZ, 0x1 ;  /* 0x000000dcdc007211 */ /* 0x002fe200078f08ff */
[----:B------:R-:W-:-:S03]  /*10dd0*/  ULOP3.LUT UP0, URZ, UR48, 0x9f, URZ, 0xc0, !UPT ;  /* 0x0000009f303f7892 */ /* 0x000fc6000f80c03f */
[----:B------:R-:W-:-:S03]  /*10de0*/  LOP3.LUT R3, R0, 0x3e, RZ, 0xc0, !PT ;  /* 0x0000003e00037812 */ /* 0x000fc600078ec0ff */
[----:B------:R-:W-:Y:S02]  /*10df0*/  PLOP3.LUT P0, PT, PT, PT, UP0, 0x80, 0x0 ;  /* 0x000000000000781c */ /* 0x000fe40003f0f008 */
[----:B------:R-:W-:-:S05]  /*10e00*/  IMAD.IADD R3, R220, 0x1, -R3 ;  /* 0x00000001dc037824 */ /* 0x000fca00078e0a03 */
[----:B------:R-:W-:-:S04]  /*10e10*/  LEA R3, R3, UR48, 0xc ;  /* 0x0000003003037c11 */ /* 0x000fc8000f8e60ff */
[----:B------:R-:W-:-:S04]  /*10e20*/  SHF.R.U32.HI R3, RZ, 0x4, R3 ;  /* 0x00000004ff037819 */ /* 0x000fc80000011603 */
[----:B------:R-:W-:Y:S01]  /*10e30*/  LOP3.LUT R44, R3, 0x3fff, RZ, 0xc0, !PT ;  /* 0x00003fff032c7812 */ /* 0x000fe200078ec0ff */
[----:B------:R-:W-:Y:S06]  /*10e40*/  @!P0 BRA `(.L_x_4179) ;  /* 0x0000000000408947 */ /* 0x000fec0003800000 */
[----:B------:R-:W-:Y:S01]  /*10e50*/  MOV R0, 0x0 ;  /* 0x0000000000007802 */ /* 0x000fe20000000f00 */
[----:B------:R-:W-:Y:S01]  /*10e60*/  ULDC.64 UR4, c[0x4][0x1b0] ;  /* 0x01006c0000047ab9 */ /* 0x000fe20000000a00 */
[----:B------:R-:W-:Y:S01]  /*10e70*/  ULDC.64 UR6, c[0x4][0x1b8] ;  /* 0x01006e0000067ab9 */ /* 0x000fe20000000a00 */
[----:B------:R-:W-:Y:S01]  /*10e80*/  MOV R4, UR4 ;  /* 0x0000000400047c02 */ /* 0x000fe20008000f00 */
        /* <DEDUP_REMOVED lines=11> */
[----:B--2---:R-:W-:Y:S05]  /*10f40*/  CALL.ABS.NOINC R2 ;  /* 0x0000000002007343 */ /* 0x004fea0003c00000 */
.L_x_4179:
        /* <DEDUP_REMOVED lines=44> */
[----:B------:R-:W-:-:S04]  /*11210*/  ULEA.HI UR4, UR37, UR37, URZ, 0x1 ;  /* 0x0000002525047291 */ /* 0x000fc8000f8f083f */
[----:B------:R-:W-:-:S04]  /*11220*/  ULOP3.LUT UR4, UR4, 0xfffffffe, URZ, 0xc0, !UPT ;  /* 0xfffffffe04047892 */ /* 0x000fc8000f8ec03f */
[----:B------:R-:W-:-:S06]  /*11230*/  UIADD3 UR4, UR37, -UR4, URZ ;  /* 0x8000000425047290 */ /* 0x000fcc000fffe03f */
[----:B------:R-:W-:-:S04]  /*11240*/  MOV R3, UR4 ;  /* 0x0000000400037c02 */ /* 0x000fc80008000f00 */
[----:B------:R-:W-:-:S04]  /*11250*/  SHF.L.U32 R3, R3, 0x1f, RZ ;  /* 0x0000001f03037819 */ /* 0x000fc800000006ff */
[----:B------:R0:W1:Y:S03]  /*11260*/  SYNCS.PHASECHK.TRANS64.TRYWAIT P0, [R18+URZ+0x33400], R3 ;  /* 0x03340003120075a7 */ /* 0x000066000800017f */
[----:B-1----:R-:W-:Y:S05]  /*11270*/  @!P0 NANOSLEEP.SYNCS 0x989680 ;  /* 0x009896800000895d */ /* 0x002fea0003900000 */
[----:B------:R-:W1:Y:S01]  /*11280*/  @!P0 SYNCS.PHASECHK.TRANS64 P0, [R18+URZ+0x33400], R3 ;  /* 0x03340003120085a7 */ /* 0x000e62000800007f */
[----:B------:R-:W-:Y:S04]  /*11290*/  BSSY B0, `(.L_x_4181) ;  /* 0x0000006000007945 */ /* 0x000fe80003800000 */
[----:B-1----:R-:W-:Y:S05]  /*112a0*/  @P0 BRA `(.L_x_4182) ;  /* 0x0000000000100947 */ /* 0x002fea0003800000 */
.L_x_4183:
[----:B-1----:R1:W2:Y:S02]  /*112b0*/  SYNCS.PHASECHK.TRANS64.TRYWAIT P0, [R18+URZ+0x33400], R3 ;  /* 0x03340003120075a7 */ /* 0x0022a4000800017f */
[----:B--2---:R-:W-:Y:S05]  /*112c0*/  @!P0 NANOSLEEP.SYNCS 0x989680 ;  /* 0x009896800000895d */ /* 0x004fea0003900000 */
[----:B------:R-:W2:Y:S02]  /*112d0*/  @!P0 SYNCS.PHASECHK.TRANS64 P0, [R18+URZ+0x33400], R3 ;  /* 0x03340003120085a7 */ /* 0x000ea4000800007f */
[----:B--2---:R-:W-:Y:S05]  /*112e0*/  @!P0 BRA `(.L_x_4183) ;  /* 0xfffffffc00f08947 */ /* 0x004fea000383ffff */
.L_x_4182:
[----:B------:R-:W-:Y:S05]  /*112f0*/  BSYNC B0 ;  /* 0x0000000000007941 */ /* 0x000fea0003800000 */
.L_x_4181:
[----:B------:R-:W-:Y:S05]  /*11300*/  BRA `(.L_x_4184) ;  /* 0x0000006c009c7947 */ /* 0x000fea0003800000 */
.L_x_4180:
[----:B------:R-:W0:Y:S01]  /*11310*/  LDC.64 R24, c[0x0][0x3e8] ;  /* 0x0000fa00ff187b82 */ /* 0x000e220000000a00 */
[----:B------:R-:W-:Y:S01]  /*11320*/  ULOP3.LUT UP0, URZ, UR48, 0x1bf, URZ, 0xc0, !UPT ;  /* 0x000001bf303f7892 */ /* 0x000fe2000f80c03f */
[----:B------:R-:W-:Y:S01]  /*11330*/  SHF.R.S32.HI R0, RZ, 0x1f, R134 ;  /* 0x0000001fff007819 */ /* 0x000fe20000011486 */
[----:B------:R-:W-:Y:S01]  /*11340*/  ULDC.64 UR4, c[0x0][0x3f8] ;  /* 0x0000fe0000047ab9 */ /* 0x000fe20000000a00 */
[----:B------:R-:W-:-:S03]  /*11350*/  ULDC.64 UR6, c[0x0][0x408] ;  /* 0x0001020000067ab9 */ /* 0x000fc60000000a00 */
[----:B------:R-:W-:Y:S01]  /*11360*/  PLOP3.LUT P0, PT, PT, PT, UP0, 0x80, 0x0 ;  /* 0x000000000000781c */ /* 0x000fe20003f0f008 */
[----:B------:R-:W1:Y:S01]  /*11370*/  LDC.64 R28, c[0x0][0x400] ;  /* 0x00010000ff1c7b82 */ /* 0x000e620000000a00 */
[C---:B------:R-:W-:Y:S02]  /*11380*/  IMAD R3, R0.reuse, UR4, RZ ;  /* 0x0000000400037c24 */ /* 0x040fe4000f8e02ff */
[----:B------:R-:W-:Y:S02]  /*11390*/  IMAD R5, R0, UR6, RZ ;  /* 0x0000000600057c24 */ /* 0x000fe4000f8e02ff */
[C---:B------:R-:W-:Y:S02]  /*113a0*/  IMAD R3, R134.reuse, UR5, R3 ;  /* 0x0000000586037c24 */ /* 0x040fe4000f8e0203 */
[C---:B------:R-:W-:Y:S02]  /*113b0*/  IMAD R5, R134.reuse, UR7, R5 ;  /* 0x0000000786057c24 */ /* 0x040fe4000f8e0205 */
[----:B0-----:R-:W-:-:S04]  /*113c0*/  IMAD.WIDE.U32 R24, R134, UR4, R24 ;  /* 0x0000000486187c25 */ /* 0x001fc8000f8e0018 */
[----:B------:R-:W-:Y:S02]  /*113d0*/  IMAD.IADD R26, R3, 0x1, R25 ;  /* 0x00000001031a7824 */ /* 0x000fe400078e0219 */
        /* <DEDUP_REMOVED lines=11> */
[----:B------:R-:W-:Y:S01]  /*11490*/  IMAD.U32 R7, RZ, RZ, UR7 ;  /* 0x00000007ff077e24 */ /* 0x000fe2000f8e00ff */
[----:B------:R-:W-:Y:S01]  /*114a0*/  MOV R12, 0x1 ;  /* 0x00000001000c7802 */ /* 0x000fe20000000f00 */
[----:B------:R-:W-:-:S02]  /*114b0*/  IMAD.U32 R10, RZ, RZ, UR4 ;  /* 0x00000004ff0a7e24 */ /* 0x000fc4000f8e00ff */
[----:B------:R-:W-:Y:S02]  /*114c0*/  IMAD.U32 R11, RZ, RZ, UR5 ;  /* 0x00000005ff0b7e24 */ /* 0x000fe4000f8e00ff */
[----:B------:R-:W-:Y:S02]  /*114d0*/  IMAD.MOV.U32 R8, RZ, RZ, 0x70 ;  /* 0x00000070ff087424 */ /* 0x000fe400078e00ff */
[----:B0-----:R-:W-:-:S07]  /*114e0*/  IMAD.MOV.U32 R13, RZ, RZ, RZ ;  /* 0x000000ffff0d7224 */ /* 0x001fce00078e00ff */
[----:B------:R-:W-:-:S07]  /*114f0*/  LEPC R20, `(.L_x_4185) ;  /* 0x000000001014794e */ /* 0x000fce0000000000 */
[----:B-1----:R-:W-:Y:S05]  /*11500*/  CALL.ABS.NOINC R14 ;  /* 0x000000000e007343 */ /* 0x002fea0003c00000 */
.L_x_4185:
[----:B------:R-:W0:Y:S01]  /*11510*/  S2R R20, SR_TID.X ;  /* 0x0000000000147919 */ /* 0x000e220000002100 */
[----:B------:R-:W-:Y:S01]  /*11520*/  ULDC.U8 UR4, c[0x0][0x410] ;  /* 0x0001040000047ab9 */ /* 0x000fe20000000000 */
[----:B------:R-:W-:Y:S01]  /*11530*/  BSSY B0, `(.L_x_4186) ;  /* 0x00006bc000007945 */ /* 0x000fe20003800000 */
[----:B------:R-:W-:Y:S01]  /*11540*/  ISETP.NE.AND P0, PT, RZ, UR4, PT ;  /* 0x00000004ff007c0c */ /* 0x000fe2000bf05270 */
[C---:B0-----:R-:W-:Y:S02]  /*11550*/  VIADD R58, R20.reuse, 0xffffff80 ;  /* 0xffffff80143a7836 */ /* 0x041fe40000000000 */
[----:B------:R-:W-:-:S05]  /*11560*/  VIADD R57, R20, 0xffffff80 ;  /* 0xffffff8014397836 */ /* 0x000fca0000000000 */
[----:B------:R-:W-:-:S04]  /*11570*/  LEA.HI R57, R57, R58, RZ, 0x1 ;  /* 0x0000003a39397211 */ /* 0x000fc800078f08ff */
[----:B------:R-:W-:-:S05]  /*11580*/  SHF.R.S32.HI R57, RZ, 0x1, R57 ;  /* 0x00000001ff397819 */ /* 0x000fca0000011439 */
[----:B------:R-:W-:Y:S01]  /*11590*/  IMAD R6, R221, 0x80, R57 ;  /* 0x00000080dd067824 */ /* 0x000fe200078e0239 */
[----:B------:R-:W-:Y:S06]  /*115a0*/  @!P0 BRA `(.L_x_4187) ;  /* 0x0000003400908947 */ /* 0x000fec0003800000 */
[----:B------:R-:W-:-:S03]  /*115b0*/  UMOV UR4, 0xffffffff ;  /* 0xffffffff00047882 */ /* 0x000fc60000000000 */
[----:B------:R-:W-:Y:S05]  /*115c0*/  BRA.DIV UR4, `(.L_x_4188) ;  /* 0x000001c604447947 */ /* 0x000fea000b800000 */
[----:B------:R0:W1:Y:S04]  /*115d0*/  SHFL.IDX PT, R3, R24, RZ, 0x1e1f ;  /* 0x001e1fff18037589 */ /* 0x00006800000e0000 */
[----:B------:R0:W2:Y:S04]  /*115e0*/  SHFL.IDX PT, R14, R28, RZ, 0x1e1f ;  /* 0x001e1fff1c0e7589 */ /* 0x0000a800000e0000 */
[----:B------:R0:W3:Y:S04]  /*115f0*/  SHFL.IDX PT, R0, R26, RZ, 0x1e1f ;  /* 0x001e1fff1a007589 */ /* 0x0000e800000e0000 */
[----:B------:R0:W4:Y:S02]  /*11600*/  SHFL.IDX PT, R4, R27, RZ, 0x1e1f ;  /* 0x001e1fff1b047589 */ /* 0x00012400000e0000 */
.L_x_4441:
[----:B------:R-:W-:Y:S01]  /*11610*/  ULDC UR4, c[0x0][0x448] ;  /* 0x0001120000047ab9 */ /* 0x000fe20000000800 */
[----:B------:R-:W-:Y:S01]  /*11620*/  BSSY B1, `(.L_x_4189) ;  /* 0x0000052000017945 */ /* 0x000fe20003800000 */
[----:B------:R-:W-:Y:S01]  /*11630*/  IMAD R135, R135, UR4, RZ ;  /* 0x0000000487877c24 */ /* 0x000fe2000f8e02ff */
[----:B------:R-:W-:Y:S02]  /*11640*/  CS2R R8, SRZ ;  /* 0x0000000000087805 */ /* 0x000fe4000001ff00 */
[----:B------:R-:W-:Y:S02]  /*11650*/  CS2R R10, SRZ ;  /* 0x00000000000a7805 */ /* 0x000fe4000001ff00 */
[----:B0-----:R-:W-:Y:S02]  /*11660*/  CS2R R24, SRZ ;  /* 0x0000000000187805 */ /* 0x001fe4000001ff00 */
[----:B------:R-:W-:Y:S02]  /*11670*/  CS2R R28, SRZ ;  /* 0x00000000001c7805 */ /* 0x000fe4000001ff00 */
[----:B------:R-:W-:-:S02]  /*11680*/  ISETP.GE.AND P0, PT, R6, R135, PT ;  /* 0x000000870600720c */ /* 0x000fc40003f06270 */
        /* <DEDUP_REMOVED lines=8> */
[----:B------:R-:W-:Y:S06]  /*11710*/  @P0 BRA `(.L_x_4190) ;  /* 0x0000000400080947 */ /* 0x000fec0003800000 */
[----:B------:R-:W2:Y:S01]  /*11720*/  LDL R42, [R1+0x18] ;  /* 0x00001800012a7983 */ /* 0x000ea20000100800 */
[----:B------:R-:W-:-:S03]  /*11730*/  ULDC UR4, c[0x0][0x3f4] ;  /* 0x0000fd0000047ab9 */ /* 0x000fc60000000800 */
[----:B------:R-:W3:Y:S04]  /*11740*/  LDL R15, [R1+0x20] ;  /* 0x00002000010f7983 */ /* 0x000ee80000100800 */
[----:B------:R-:W4:Y:S04]  /*11750*/  LDL R41, [R1+0x24] ;  /* 0x0000240001297983 */ /* 0x000f280000100800 */
[----:B------:R-:W4:Y:S04]  /*11760*/  LDL R40, [R1+0x1c] ;  /* 0x00001c0001287983 */ /* 0x000f280000100800 */
[----:B------:R-:W4:Y:S01]  /*11770*/  LDL R58, [R1+0x28] ;  /* 0x00002800013a7983 */ /* 0x000f220000100800 */
        /* <DEDUP_REMOVED lines=9> */
[----:B--2---:R-:W-:Y:S02]  /*11810*/  ISETP.GE.AND P4, PT, R42, UR4, PT ;  /* 0x000000042a007c0c */ /* 0x004fe4000bf86270 */
[----:B------:R-:W-:Y:S02]  /*11820*/  SHF.R.S32.HI R5, RZ, 0x1f, R42 ;  /* 0x0000001fff057819 */ /* 0x000fe4000001142a */
[----:B---3--:R-:W-:Y:S02]  /*11830*/  ISETP.GE.AND P3, PT, R15, UR4, PT ;  /* 0x000000040f007c0c */ /* 0x008fe4000bf66270 */
[----:B----4-:R-:W-:-:S07]  /*11840*/  ISETP.GE.AND P2, PT, R41, UR4, PT ;  /* 0x0000000429007c0c */ /* 0x010fce000bf46270 */
[C---:B------:R-:W-:Y:S02]  /*11850*/  @!P4 IADD3 R8, P1, R42.reuse, R14, RZ ;  /* 0x0000000e2a08c210 */ /* 0x040fe40007f3e0ff */
[----:B-1----:R-:W-:-:S03]  /*11860*/  @!P4 IADD3 R6, P0, R42, R3, RZ ;  /* 0x000000032a06c210 */ /* 0x002fc60007f1e0ff */
[----:B------:R-:W-:Y:S01]  /*11870*/  @!P4 IMAD.X R9, R4, 0x1, R5, P1 ;  /* 0x000000010409c824 */ /* 0x000fe200008e0605 */
[----:B------:R-:W-:Y:S02]  /*11880*/  @!P4 IADD3.X R7, R0, R5, RZ, P0, !PT ;  /* 0x000000050007c210 */ /* 0x000fe400007fe4ff */
[----:B------:R-:W-:Y:S02]  /*11890*/  ISETP.GE.AND P1, PT, R40, UR4, PT ;  /* 0x0000000428007c0c */ /* 0x000fe4000bf26270 */
[----:B------:R-:W5:Y:S01]  /*118a0*/  @!P4 LD.E.64 R34, desc[UR50][R8.64] ;  /* 0x000000320822c980 */ /* 0x000f62000c101b00 */
[----:B------:R-:W-:-:S03]  /*118b0*/  SHF.R.S32.HI R5, RZ, 0x1f, R15 ;  /* 0x0000001fff057819 */ /* 0x000fc6000001140f */
[----:B------:R0:W5:Y:S01]  /*118c0*/  @!P4 LD.E.64 R32, desc[UR50][R6.64] ;  /* 0x000000320620c980 */ /* 0x000162000c101b00 */
[CC--:B------:R-:W-:Y:S02]  /*118d0*/  @!P3 IADD3 R12, P4, R15.reuse, R3.reuse, RZ ;  /* 0x000000030f0cb210 */ /* 0x0c0fe40007f9e0ff */
[-C--:B------:R-:W-:Y:S02]  /*118e0*/  @!P3 IADD3 R42, P5, R15, R14.reuse, RZ ;  /* 0x0000000e0f2ab210 */ /* 0x080fe40007fbe0ff */
[----:B------:R-:W-:Y:S01]  /*118f0*/  SHF.R.S32.HI R11, RZ, 0x1f, R41 ;  /* 0x0000001fff0b7819 */ /* 0x000fe20000011429 */
[--C-:B------:R-:W-:Y:S01]  /*11900*/  @!P3 IMAD.X R13, R0, 0x1, R5.reuse, P4 ;  /* 0x00000001000db824 */ /* 0x100fe200020e0605 */
[----:B------:R-:W-:Y:S01]  /*11910*/  ISETP.GE.AND P0, PT, R228, UR4, PT ;  /* 0x00000004e4007c0c */ /* 0x000fe2000bf06270 */
[----:B------:R-:W-:Y:S01]  /*11920*/  @!P3 IMAD.X R43, R4, 0x1, R5, P5 ;  /* 0x00000001042bb824 */ /* 0x000fe200028e0605 */
[CC--:B------:R-:W-:Y:S02]  /*11930*/  @!P2 IADD3 R46, P4, R41.reuse, R3.reuse, RZ ;  /* 0x00000003292ea210 */ /* 0x0c0fe40007f9e0ff */
[----:B------:R-:W-:Y:S01]  /*11940*/  @!P2 IADD3 R48, P5, R41, R14, RZ ;  /* 0x0000000e2930a210 */ /* 0x000fe20007fbe0ff */
[----:B------:R1:W5:Y:S01]  /*11950*/  @!P3 LD.E.64 R28, desc[UR50][R12.64] ;  /* 0x000000320c1cb980 */ /* 0x000362000c101b00 */
[----:B------:R-:W-:Y:S01]  /*11960*/  SHF.R.S32.HI R15, RZ, 0x1f, R40 ;  /* 0x0000001fff0f7819 */ /* 0x000fe20000011428 */
[----:B------:R-:W-:Y:S01]  /*11970*/  @!P2 IMAD.X R47, R0, 0x1, R11, P4 ;  /* 0x00000001002fa824 */ /* 0x000fe200020e060b */
[----:B------:R-:W-:Y:S01]  /*11980*/  @!P1 IADD3 R50, P4, R40, R3, RZ ;  /* 0x0000000328329210 */ /* 0x000fe20007f9e0ff */
[----:B------:R2:W5:Y:S01]  /*11990*/  @!P3 LD.E.64 R30, desc[UR50][R42.64] ;  /* 0x000000322a1eb980 */ /* 0x000562000c101b00 */
[----:B------:R-:W-:-:S02]  /*119a0*/  @!P2 IADD3.X R49, R4, R11, RZ, P5, !PT ;  /* 0x0000000b0431a210 */ /* 0x000fc40002ffe4ff */
[----:B------:R-:W-:Y:S01]  /*119b0*/  @!P1 IADD3 R52, P5, R40, R14, RZ ;  /* 0x0000000e28349210 */ /* 0x000fe20007fbe0ff */
[--C-:B------:R-:W-:Y:S01]  /*119c0*/  @!P1 IMAD.X R51, R0, 0x1, R15.reuse, P4 ;  /* 0x0000000100339824 */ /* 0x100fe200020e060f */
[----:B------:R-:W-:Y:S02]  /*119d0*/  ISETP.GE.AND P4, PT, R58, UR4, PT ;  /* 0x000000043a007c0c */ /* 0x000fe4000bf86270 */
[----:B------:R-:W-:Y:S01]  /*119e0*/  @!P0 SHF.R.S32.HI R5, RZ, 0x1f, R228 ;  /* 0x0000001fff058819 */ /* 0x000fe200000114e4 */
[----:B------:R-:W-:Y:S01]  /*119f0*/  @!P1 IMAD.X R53, R4, 0x1, R15, P5 ;  /* 0x0000000104359824 */ /* 0x000fe200028e060f */
[----:B0-----:R-:W-:Y:S02]  /*11a00*/  @!P0 IADD3 R6, P5, R228, R3, RZ ;  /* 0x00000003e4068210 */ /* 0x001fe40007fbe0ff */
[----:B------:R-:W-:Y:S02]  /*11a10*/  SHF.R.S32.HI R9, RZ, 0x1f, R58 ;  /* 0x0000001fff097819 */ /* 0x000fe4000001143a */
[----:B------:R-:W-:-:S02]  /*11a20*/  CS2R R10, SRZ ;  /* 0x00000000000a7805 */ /* 0x000fc4000001ff00 */
[----:B-1----:R-:W-:Y:S01]  /*11a30*/  CS2R R12, SRZ ;  /* 0x00000000000c7805 */ /* 0x002fe2000001ff00 */
[--C-:B------:R-:W-:Y:S01]  /*11a40*/  @!P0 IMAD.X R7, R0, 0x1, R5.reuse, P5 ;  /* 0x0000000100078824 */ /* 0x100fe200028e0605 */
[-C--:B------:R-:W-:Y:S01]  /*11a50*/  @!P0 IADD3 R40, P5, R228, R14.reuse, RZ ;  /* 0x0000000ee4288210 */ /* 0x080fe20007fbe0ff */
[----:B------:R2:W5:Y:S04]  /*11a60*/  @!P2 LD.E.64 R24, desc[UR50][R46.64] ;  /* 0x000000322e18a980 */ /* 0x000568000c101b00 */
[----:B------:R-:W-:Y:S01]  /*11a70*/  @!P0 IMAD.X R41, R4, 0x1, R5, P5 ;  /* 0x0000000104298824 */ /* 0x000fe200028e0605 */
[----:B------:R-:W-:Y:S01]  /*11a80*/  @!P4 IADD3 R54, P5, R58, R3, RZ ;  /* 0x000000033a36c210 */ /* 0x000fe20007fbe0ff */
[----:B------:R2:W5:Y:S03]  /*11a90*/  @!P2 LD.E.64 R26, desc[UR50][R48.64] ;  /* 0x00000032301aa980 */ /* 0x000566000c101b00 */
[----:B------:R-:W-:Y:S01]  /*11aa0*/  @!P4 IADD3.X R55, R0, R9, RZ, P5, !PT ;  /* 0x000000090037c210 */ /* 0x000fe20002ffe4ff */
[----:B------:R2:W5:Y:S01]  /*11ab0*/  @!P1 LD.E.64 R10, desc[UR50][R50.64] ;  /* 0x00000032320a9980 */ /* 0x000562000c101b00 */
[----:B------:R-:W-:-:S03]  /*11ac0*/  @!P4 IADD3 R14, P5, R58, R14, RZ ;  /* 0x0000000e3a0ec210 */ /* 0x000fc60007fbe0ff */
[----:B------:R2:W5:Y:S02]  /*11ad0*/  @!P1 LD.E.64 R20, desc[UR50][R52.64] ;  /* 0x0000003234149980 */ /* 0x000564000c101b00 */
[----:B------:R-:W-:Y:S01]  /*11ae0*/  @!P4 IMAD.X R15, R4, 0x1, R9, P5 ;  /* 0x00000001040fc824 */ /* 0x000fe200028e0609 */
[----:B------:R-:W-:Y:S01]  /*11af0*/  CS2R R8, SRZ ;  /* 0x0000000000087805 */ /* 0x000fe2000001ff00 */
[----:B------:R2:W5:Y:S04]  /*11b00*/  @!P0 LD.E.64 R36, desc[UR50][R6.64] ;  /* 0x0000003206248980 */ /* 0x000568000c101b00 */
[----:B------:R2:W5:Y:S04]  /*11b10*/  @!P0 LD.E.64 R38, desc[UR50][R40.64] ;  /* 0x0000003228268980 */ /* 0x000568000c101b00 */
[----:B------:R2:W5:Y:S04]  /*11b20*/  @!P4 LD.E.64 R8, desc[UR50][R54.64] ;  /* 0x000000323608c980 */ /* 0x000568000c101b00 */
[----:B------:R2:W5:Y:S02]  /*11b30*/  @!P4 LD.E.64 R12, desc[UR50][R14.64] ;  /* 0x000000320e0cc980 */ /* 0x000564000c101b00 */
.L_x_4190:
[----:B------:R-:W-:Y:S05]  /*11b40*/  BSYNC B1 ;  /* 0x0000000000017941 */ /* 0x000fea0003800000 */
.L_x_4189:
[----:B------:R-:W-:Y:S01]  /*11b50*/  ULEA.HI UR4, UR37, UR37, URZ, 0x1 ;  /* 0x0000002525047291 */ /* 0x000fe2000f8f083f */
[----:B---3--:R-:W-:Y:S01]  /*11b60*/  IMAD R0, R221, -0x80, R135 ;  /* 0xffffff80dd007824 */ /* 0x008fe200078e0287 */
[----:B------:R-:W-:Y:S02]  /*11b70*/  BSSY B1, `(.L_x_4191) ;  /* 0x0000009000017945 */ /* 0x000fe40003800000 */
[----:B------:R-:W-:Y:S02]  /*11b80*/  ULOP3.LUT UR4, UR4, 0xfffffffe, URZ, 0xc0, !UPT ;  /* 0xfffffffe04047892 */ /* 0x000fe4000f8ec03f */
[----:B------:R-:W-:Y:S02]  /*11b90*/  VIMNMX R0, R0, 0x80, PT ;  /* 0x0000008000007848 */ /* 0x000fe40003fe0100 */
[----:B------:R-:W-:Y:S02]  /*11ba0*/  UIADD3 UR4, UR37, -UR4, URZ ;  /* 0x8000000425047290 */ /* 0x000fe4000fffe03f */
[----:B------:R-:W-:-:S04]  /*11bb0*/  ISETP.GE.AND P1, PT, R57, R0, PT ;  /* 0x000000003900720c */ /* 0x000fc80003f26270 */
[----:B-1----:R-:W-:-:S05]  /*11bc0*/  IMAD.U32 R3, RZ, RZ, UR4 ;  /* 0x00000004ff037e24 */ /* 0x002fca000f8e00ff */
[----:B------:R-:W-:-:S04]  /*11bd0*/  SHF.L.U32 R3, R3, 0x1f, RZ ;  /* 0x0000001f03037819 */ /* 0x000fc800000006ff */
[----:B------:R-:W0:Y:S02]  /*11be0*/  SYNCS.PHASECHK.TRANS64.TRYWAIT P0, [R18+URZ+0x33400], R3 ;  /* 0x03340003120075a7 */ /* 0x000e24000800017f */
[----:B0-----:R-:W-:Y:S05]  /*11bf0*/  @!P0 BRA `(.L_x_4192) ;  /* 0x000001c000288947 */ /* 0x001fea0003800000 */
.L_x_4442:
[----:B------:R-:W-:Y:S05]  /*11c00*/  BSYNC B1 ;  /* 0x0000000000017941 */ /* 0x000fea0003800000 */
.L_x_4191:
[----:B------:R-:W-:Y:S05]  /*11c10*/  @P1 BRA `(.L_x_4193) ;  /* 0x0000006400341947 */ /* 0x000fea0003800000 */
[----:B--2---:R-:W2:Y:S01]  /*11c20*/  LDL R43, [R1+0x30] ;  /* 0x00003000012b7983 */ /* 0x004ea20000100800 */
[----:B------:R-:W1:Y:S03]  /*11c30*/  LDC R5, c[0x0][0x3f4] ;  /* 0x0000fd00ff057b82 */ /* 0x000e660000000800 */
[----:B------:R-:W3:Y:S04]  /*11c40*/  LDL R42, [R1+0x34] ;  /* 0x00003400012a7983 */ /* 0x000ee80000100800 */
[----:B------:R-:W3:Y:S04]  /*11c50*/  LDL R41, [R1+0x38] ;  /* 0x0000380001297983 */ /* 0x000ee80000100800 */
[----:B------:R-:W3:Y:S04]  /*11c60*/  LDL R40, [R1+0x18] ;  /* 0x0000180001287983 */ /* 0x000ee80000100800 */
[----:B------:R-:W3:Y:S04]  /*11c70*/  LDL R15, [R1+0x20] ;  /* 0x00002000010f7983 */ /* 0x000ee80000100800 */
[----:B------:R-:W3:Y:S04]  /*11c80*/  LDL R14, [R1+0x24] ;  /* 0x00002400010e7983 */ /* 0x000ee80000100800 */
[----:B------:R-:W3:Y:S04]  /*11c90*/  LDL R7, [R1+0x1c] ;  /* 0x00001c0001077983 */ /* 0x000ee80000100800 */
[----:B------:R-:W3:Y:S01]  /*11ca0*/  LDL R6, [R1+0x28] ;  /* 0x0000280001067983 */ /* 0x000ee20000100800 */
[----:B------:R-:W-:Y:S01]  /*11cb0*/  LEA.HI R45, R56, R45, RZ, 0x2 ;  /* 0x0000002d382d7211 */ /* 0x000fe200078f10ff */
[----:B------:R-:W-:Y:S01]  /*11cc0*/  BSSY B1, `(.L_x_4194) ;  /* 0x0000089000017945 */ /* 0x000fe20003800000 */
[----:B-1----:R-:W-:-:S02]  /*11cd0*/  ISETP.GE.AND P6, PT, R228, R5, PT ;  /* 0x00000005e400720c */ /* 0x002fc40003fc6270 */
[--C-:B0-----:R-:W-:Y:S02]  /*11ce0*/  SHF.R.S32.HI R3, RZ, 0x2, R45.reuse ;  /* 0x00000002ff037819 */ /* 0x101fe4000001142d */
[----:B------:R-:W-:-:S04]  /*11cf0*/  SHF.R.S32.HI R0, RZ, 0x1f, R45 ;  /* 0x0000001fff007819 */ /* 0x000fc8000001142d */
[----:B----4-:R-:W-:-:S04]  /*11d00*/  LEA.HI R4, R0, R3, RZ, 0x2 ;  /* 0x0000000300047211 */ /* 0x010fc800078f10ff */
[----:B------:R-:W-:-:S05]  /*11d10*/  LOP3.LUT R4, R4, 0xfffffffc, RZ, 0xc0, !PT ;  /* 0xfffffffc04047812 */ /* 0x000fca00078ec0ff */
[----:B------:R-:W-:-:S05]  /*11d20*/  IMAD.IADD R4, R3, 0x1, -R4 ;  /* 0x0000000103047824 */ /* 0x000fca00078e0a04 */
[----:B------:R-:W-:Y:S02]  /*11d30*/  LOP3.LUT P0, RZ, R4, 0x2, RZ, 0xc0, !PT ;  /* 0x0000000204ff7812 */ /* 0x000fe4000780c0ff */
[----:B--2---:R-:W-:-:S04]  /*11d40*/  LOP3.LUT R0, R43, 0x10, R16, 0xf8, !PT ;  /* 0x000000102b007812 */ /* 0x004fc800078ef810 */
[----:B---3--:R-:W-:-:S05]  /*11d50*/  LOP3.LUT R0, R0, R42, RZ, 0x3c, !PT ;  /* 0x0000002a00007212 */ /* 0x008fca00078e3cff */
[----:B------:R-:W-:Y:S01]  /*11d60*/  IMAD.IADD R3, R41, 0x1, R0 ;  /* 0x0000000129037824 */ /* 0x000fe200078e0200 */
[----:B------:R-:W-:-:S04]  /*11d70*/  ISETP.GE.AND P1, PT, R40, R5, PT ;  /* 0x000000052800720c */ /* 0x000fc80003f26270 */
[----:B------:R-:W-:Y:S02]  /*11d80*/  IADD3 R3, R18, R3, RZ ;  /* 0x0000000312037210 */ /* 0x000fe40007ffe0ff */
[----:B------:R-:W-:-:S03]  /*11d90*/  ISETP.GE.AND P2, PT, R15, R5, PT ;  /* 0x000000050f00720c */ /* 0x000fc60003f46270 */
[----:B------:R-:W-:Y:S01]  /*11da0*/  VIADD R0, R3, 0x20 ;  /* 0x0000002003007836 */ /* 0x000fe20000000000 */
[-C--:B------:R-:W-:Y:S02]  /*11db0*/  ISETP.GE.AND P3, PT, R14, R5.reuse, PT ;  /* 0x000000050e00720c */ /* 0x080fe40003f66270 */
[-C--:B------:R-:W-:Y:S02]  /*11dc0*/  ISETP.GE.AND P4, PT, R7, R5.reuse, PT ;  /* 0x000000050700720c */ /* 0x080fe40003f86270 */
[----:B------:R-:W-:Y:S01]  /*11dd0*/  ISETP.GE.AND P5, PT, R6, R5, PT ;  /* 0x000000050600720c */ /* 0x000fe20003fa6270 */
[----:B------:R-:W-:-:S12]  /*11de0*/  @P6 BRA `(.L_x_4195) ;  /* 0x0000000400d86947 */ /* 0x000fd80003800000 */
[----:B------:R-:W0:Y:S01]  /*11df0*/  LDS.128 R4, [R3+0x1e200] ;  /* 0x01e2000003047984 */ /* 0x000e220000000c00 */
[----:B-----5:R-:W-:Y:S02]  /*11e00*/  SHF.R.U32.HI R41, RZ, 0x8, R37 ;  /* 0x00000008ff297819 */ /* 0x020fe40000011625 */
[----:B------:R-:W-:Y:S02]  /*11e10*/  LOP3.LUT R40, R37, 0xff, RZ, 0xc0, !PT ;  /* 0x000000ff25287812 */ /* 0x000fe400078ec0ff */
[----:B------:R-:W-:Y:S02]  /*11e20*/  LOP3.LUT R41, R41, 0xff, RZ, 0xc0, !PT ;  /* 0x000000ff29297812 */ /* 0x000fe400078ec0ff */
[----:B------:R-:W-:Y:S02]  /*11e30*/  SHF.R.U32.HI R45, RZ, 0x8, R39 ;  /* 0x00000008ff2d7819 */ /* 0x000fe40000011627 */
[----:B------:R-:W-:Y:S02]  /*11e40*/  PRMT R40, R41, 0x7604, R40 ;  /* 0x0000760429287816 */ /* 0x000fe40000000028 */
[----:B------:R-:W-:-:S02]  /*11e50*/  SHF.R.U32.HI R47, RZ, 0x10, R37 ;  /* 0x00000010ff2f7819 */ /* 0x000fc40000011625 */
[----:B------:R-:W-:Y:S02]  /*11e60*/  SHF.R.U32.HI R41, RZ, 0x8, R38 ;  /* 0x00000008ff297819 */ /* 0x000fe40000011626 */
[----:B------:R-:W-:Y:S02]  /*11e70*/  LOP3.LUT R42, R39, 0xff, RZ, 0xc0, !PT ;  /* 0x000000ff272a7812 */ /* 0x000fe400078ec0ff */
[----:B------:R-:W-:Y:S02]  /*11e80*/  LOP3.LUT R45, R45, 0xff, RZ, 0xc0, !PT ;  /* 0x000000ff2d2d7812 */ /* 0x000fe400078ec0ff */
[----:B------:R-:W-:Y:S02]  /*11e90*/  SHF.R.U32.HI R46, RZ, 0x10, R39 ;  /* 0x00000010ff2e7819 */ /* 0x000fe40000011627 */
[----:B------:R-:W-:Y:S02]  /*11ea0*/  SHF.R.U32.HI R15, RZ, 0x8, R36 ;  /* 0x00000008ff0f7819 */ /* 0x000fe40000011624 */
[----:B------:R-:W-:Y:S01]  /*11eb0*/  LOP3.LUT R43, R41, 0xff, RZ, 0xc0, !PT ;  /* 0x000000ff292b7812 */ /* 0x000fe200078ec0ff */
[----:B------:R-:W-:Y:S01]  /*11ec0*/  IMAD.U32 R41, R47, 0x10000, RZ ;  /* 0x000100002f297824 */ /* 0x000fe200078e00ff */
[----:B------:R-:W-:Y:S01]  /*11ed0*/  PRMT R42, R45, 0x7604, R42 ;  /* 0x000076042d2a7816 */ /* 0x000fe2000000002a */
[----:B------:R-:W-:Y:S01]  /*11ee0*/  IMAD.U32 R45, R46, 0x10000, RZ ;  /* 0x000100002e2d7824 */ /* 0x000fe200078e00ff */
[----:B------:R-:W-:-:S02]  /*11ef0*/  LOP3.LUT R14, R36, 0xff, RZ, 0xc0, !PT ;  /* 0x000000ff240e7812 */ /* 0x000fc400078ec0ff */
[----:B------:R-:W-:Y:S02]  /*11f00*/  LOP3.LUT R15, R15, 0xff, RZ, 0xc0, !PT ;  /* 0x000000ff0f0f7812 */ /* 0x000fe400078ec0ff */
[----:B------:R-:W-:Y:S02]  /*11f10*/  LOP3.LUT R41, R40, 0xff0000, R41, 0xf8, !PT ;  /* 0x00ff000028297812 */ /* 0x000fe400078ef829 */
[----:B------:R-:W-:Y:S02]  /*11f20*/  LOP3.LUT R45, R42, 0xff0000, R45, 0xf8, !PT ;  /* 0x00ff00002a2d7812 */ /* 0x000fe400078ef82d */
[----:B------:R-:W-:Y:S02]  /*11f30*/  PRMT R15, R15, 0x7604, R14 ;  /* 0x000076040f0f7816 */ /* 0x000fe4000000000e */
[----:B------:R-:W-:Y:S02]  /*11f40*/  LOP3.LUT R14, R38, 0xff, RZ, 0xc0, !PT ;  /* 0x000000ff260e7812 */ /* 0x000fe400078ec0ff */
[----:B------:R-:W-:-:S02]  /*11f50*/  LOP3.LUT R45, R45, 0xff000000, R39, 0xf8, !PT ;  /* 0xff0000002d2d7812 */ /* 0x000fc400078ef827 */
[----:B------:R-:W-:Y:S02]  /*11f60*/  LOP3.LUT R41, R41, 0xff000000, R37, 0xf8, !PT ;  /* 0xff00000029297812 */ /* 0x000fe400078ef825 */
[----:B------:R-:W-:Y:S02]  /*11f70*/  PRMT R43, R43, 0x7604, R14 ;  /* 0x000076042b2b7816 */ /* 0x000fe4000000000e */
[-C--:B0-----:R-:W-:Y:S02]  /*11f80*/  F2FP.F16.E4M3.UNPACK_B R14, R6.reuse.H1 ;  /* 0x00000006ff0e723e */ /* 0x081fe400030006ff */
[----:B------:R-:W-:Y:S02]  /*11f90*/  F2FP.F16.E4M3.UNPACK_B R46, R45 ;  /* 0x0000002dff2e723e */ /* 0x000fe400020006ff */
[----:B------:R-:W-:Y:S01]  /*11fa0*/  F2FP.F16.E4M3.UNPACK_B R39, R41 ;  /* 0x00000029ff27723e */ /* 0x000fe200020006ff */
[--C-:B------:R-:W-:Y:S01]  /*11fb0*/  HADD2.F32 R37, -RZ, R14.reuse.H0_H0 ;  /* 0x2000000eff257230 */ /* 0x100fe20000004100 */
[----:B------:R-:W-:Y:S01]  /*11fc0*/  LOP3.LUT R15, R15, 0xff0000, R36, 0xf8, !PT ;  /* 0x00ff00000f0f7812 */ /* 0x000fe200078ef824 */
[----:B------:R-:W-:Y:S01]  /*11fd0*/  HADD2.F32 R14, -RZ, R14.H1_H1 ;  /* 0x3000000eff0e7230 */ /* 0x000fe20000004100 */
[----:B------:R-:W-:Y:S01]  /*11fe0*/  LOP3.LUT R43, R43, 0xff0000, R38, 0xf8, !PT ;  /* 0x00ff00002b2b7812 */ /* 0x000fe200078ef826 */
[--C-:B------:R-:W-:Y:S01]  /*11ff0*/  HADD2.F32 R47, -RZ, R46.reuse.H1_H1 ;  /* 0x3000002eff2f7230 */ /* 0x100fe20000004100 */
[----:B------:R-:W-:Y:S01]  /*12000*/  LOP3.LUT R40, R15, 0xff000000, R36, 0xf8, !PT ;  /* 0xff0000000f287812 */ /* 0x000fe200078ef824 */
[----:B------:R-:W-:Y:S01]  /*12010*/  HADD2.F32 R42, -RZ, R39.H1_H1 ;  /* 0x30000027ff2a7230 */ /* 0x000fe20000004100 */
[----:B------:R-:W-:Y:S01]  /*12020*/  F2FP.F16.E4M3.UNPACK_B R36, R6 ;  /* 0x00000006ff24723e */ /* 0x000fe200020006ff */
[----:B------:R-:W-:-:S02]  /*12030*/  HADD2.F32 R46, -RZ, R46.H0_H0 ;  /* 0x2000002eff2e7230 */ /* 0x000fc40000004100 */
[C---:B------:R-:W-:Y:S01]  /*12040*/  FMUL.FTZ R48, R14.reuse, R47 ;  /* 0x0000002f0e307220 */ /* 0x040fe20000410000 */
[-C--:B------:R-:W-:Y:S01]  /*12050*/  F2FP.F16.E4M3.UNPACK_B R15, R5.reuse.H1 ;  /* 0x00000005ff0f723e */ /* 0x080fe200030006ff */
[-C--:B------:R-:W-:Y:S01]  /*12060*/  FMUL.FTZ R52, R14, R42.reuse ;  /* 0x0000002a0e347220 */ /* 0x080fe20000410000 */
[----:B------:R-:W-:Y:S01]  /*12070*/  F2FP.F16.E4M3.UNPACK_B R14, R5 ;  /* 0x00000005ff0e723e */ /* 0x000fe200020006ff */
[--C-:B------:R-:W-:Y:S01]  /*12080*/  HADD2.F32 R5, -RZ, R36.reuse.H1_H1 ;  /* 0x30000024ff057230 */ /* 0x100fe20000004100 */
[----:B------:R-:W-:Y:S01]  /*12090*/  LOP3.LUT R43, R43, 0xff000000, R38, 0xf8, !PT ;  /* 0xff0000002b2b7812 */ /* 0x000fe200078ef826 */
[C---:B------:R-:W-:Y:S01]  /*120a0*/  FFMA.FTZ R50, R37.reuse, R42, -R48 ;  /* 0x0000002a25327223 */ /* 0x040fe20000010830 */
[----:B------:R-:W-:Y:S01]  /*120b0*/  FFMA.FTZ R51, R37, R47, R52 ;  /* 0x0000002f25337223 */ /* 0x000fe20000010034 */
[----:B------:R-:W-:Y:S01]  /*120c0*/  HADD2.F32 R39, -RZ, R39.H0_H0 ;  /* 0x20000027ff277230 */ /* 0x000fe20000004100 */
[----:B------:R-:W-:Y:S01]  /*120d0*/  F2FP.F16.E4M3.UNPACK_B R38, R7 ;  /* 0x00000007ff26723e */ /* 0x000fe200020006ff */
[----:B------:R-:W-:Y:S01]  /*120e0*/  HADD2.F32 R36, -RZ, R36.H0_H0 ;  /* 0x20000024ff247230 */ /* 0x000fe20000004100 */
[----:B------:R-:W-:Y:S01]  /*120f0*/  F2FP.F16.E4M3.UNPACK_B R45, R45.H1 ;  /* 0x0000002dff2d723e */ /* 0x000fe200030006ff */
[C---:B------:R-:W-:Y:S01]  /*12100*/  FMUL.FTZ R37, R5.reuse, R46 ;  /* 0x0000002e05257220 */ /* 0x040fe20000410000 */
[----:B------:R-:W-:Y:S01]  /*12110*/  F2FP.F16.E4M3.UNPACK_B R41, R41.H1 ;  /* 0x00000029ff29723e */ /* 0x000fe200030006ff */
[----:B------:R-:W-:Y:S01]  /*12120*/  FMUL.FTZ R49, R5, R39 ;  /* 0x0000002705317220 */ /* 0x000fe20000410000 */
[----:B------:R-:W-:Y:S01]  /*12130*/  F2FP.F16.E4M3.UNPACK_B R7, R7.H1 ;  /* 0x00000007ff07723e */ /* 0x000fe200030006ff */
[----:B------:R-:W-:Y:S01]  /*12140*/  FFMA.FTZ R47, R36, R39, -R37 ;  /* 0x00000027242f7223 */ /* 0x000fe20000010825 */
[----:B------:R-:W-:-:S02]  /*12150*/  HADD2.F32 R5, -RZ, R38.H1_H1 ;  /* 0x30000026ff057230 */ /* 0x000fc40000004100 */
[----:B------:R-:W-:Y:S01]  /*12160*/  FFMA.FTZ R48, R36, R46, R49 ;  /* 0x0000002e24307223 */ /* 0x000fe20000010031 */
[----:B------:R-:W-:Y:S01]  /*12170*/  HADD2.F32 R42, -RZ, R45.H0_H0 ;  /* 0x2000002dff2a7230 */ /* 0x000fe20000004100 */
[-C--:B------:R-:W-:Y:S01]  /*12180*/  F2FP.F16.E4M3.UNPACK_B R6, R4.reuse ;  /* 0x00000004ff06723e */ /* 0x080fe200020006ff */
[----:B------:R-:W-:Y:S01]  /*12190*/  HADD2.F32 R37, -RZ, R41.H0_H0 ;  /* 0x20000029ff257230 */ /* 0x000fe20000004100 */
[----:B------:R-:W-:Y:S01]  /*121a0*/  F2FP.F16.E4M3.UNPACK_B R4, R4.H1 ;  /* 0x00000004ff04723e */ /* 0x000fe200030006ff */
        /* <DEDUP_REMOVED lines=11> */
[-C--:B------:R-:W-:Y:S01]  /*12260*/  FMUL.FTZ R38, R36, R41.reuse ;  /* 0x0000002924267220 */ /* 0x080fe20000410000 */
[----:B------:R-:W-:Y:S01]  /*12270*/  F2FP.F16.E4M3.UNPACK_B R36, R40 ;  /* 0x00000028ff24723e */ /* 0x000fe200020006ff */
[----:B------:R-:W-:Y:S01]  /*12280*/  FFMA.FTZ R53, R5, R41, -R46 ;  /* 0x0000002905357223 */ /* 0x000fe2000001082e */
[----:B------:R-:W-:-:S02]  /*12290*/  HADD2.F32 R7, -RZ, R4.H1_H1 ;  /* 0x30000004ff077230 */ /* 0x000fc40000004100 */
[----:B------:R-:W-:Y:S01]  /*122a0*/  FFMA.FTZ R54, R5, R45, R38 ;  /* 0x0000002d05367223 */ /* 0x000fe20000010026 */
[--C-:B------:R-:W-:Y:S01]  /*122b0*/  HADD2.F32 R42, -RZ, R37.reuse.H1_H1 ;  /* 0x30000025ff2a7230 */ /* 0x100fe20000004100 */
[----:B------:R-:W-:Y:S01]  /*122c0*/  F2FP.F16.E4M3.UNPACK_B R40, R40.H1 ;  /* 0x00000028ff28723e */ /* 0x000fe200030006ff */
[----:B------:R-:W-:Y:S01]  /*122d0*/  HADD2.F32 R38, -RZ, R36.H1_H1 ;  /* 0x30000024ff267230 */ /* 0x000fe20000004100 */
[----:B------:R-:W-:Y:S01]  /*122e0*/  F2FP.F16.E4M3.UNPACK_B R43, R43.H1 ;  /* 0x0000002bff2b723e */ /* 0x000fe200030006ff */
[----:B------:R-:W-:Y:S02]  /*122f0*/  HADD2.F32 R5, -RZ, R4.H0_H0 ;  /* 0x20000004ff057230 */ /* 0x000fe40000004100 */
[----:B------:R-:W-:Y:S01]  /*12300*/  FMUL.FTZ R46, R7, R42 ;  /* 0x0000002a072e7220 */ /* 0x000fe20000410000 */
[----:B------:R-:W-:Y:S02]  /*12310*/  HADD2.F32 R39, -RZ, R37.H0_H0 ;  /* 0x20000025ff277230 */ /* 0x000fe40000004100 */
[----:B------:R-:W-:-:S02]  /*12320*/  HADD2.F32 R4, -RZ, R6.H1_H1 ;  /* 0x30000006ff047230 */ /* 0x000fc40000004100 */
[-C--:B------:R-:W-:Y:S01]  /*12330*/  FFMA.FTZ R46, R5, R38.reuse, -R46 ;  /* 0x00000026052e7223 */ /* 0x080fe2000001082e */
[----:B------:R-:W-:Y:S02]  /*12340*/  HADD2.F32 R37, -RZ, R36.H0_H0 ;  /* 0x20000024ff257230 */ /* 0x000fe40000004100 */
[----:B------:R-:W-:Y:S01]  /*12350*/  FMUL.FTZ R36, R7, R38 ;  /* 0x0000002607247220 */ /* 0x000fe20000410000 */
[----:B------:R-:W-:Y:S02]  /*12360*/  HADD2.F32 R6, -RZ, R6.H0_H0 ;  /* 0x20000006ff067230 */ /* 0x000fe40000004100 */
[C---:B------:R-:W-:Y:S01]  /*12370*/  FMUL.FTZ R7, R4.reuse, R39 ;  /* 0x0000002704077220 */ /* 0x040fe20000410000 */
[-C--:B------:R-:W-:Y:S01]  /*12380*/  FMUL.FTZ R4, R4, R37.reuse ;  /* 0x0000002504047220 */ /* 0x080fe20000410000 */
[----:B------:R-:W-:Y:S02]  /*12390*/  FFMA.FTZ R41, R5, R42, R36 ;  /* 0x0000002a05297223 */ /* 0x000fe40000010024 */
[----:B------:R-:W-:Y:S01]  /*123a0*/  FFMA.FTZ R37, R6, R37, -R7 ;  /* 0x0000002506257223 */ /* 0x000fe20000010807 */
[----:B------:R-:W-:-:S02]  /*123b0*/  HADD2.F32 R5, -RZ, R15.H1_H1 ;  /* 0x3000000fff057230 */ /* 0x000fc40000004100 */
[----:B------:R-:W-:Y:S01]  /*123c0*/  FFMA.FTZ R38, R6, R39, R4 ;  /* 0x0000002706267223 */ /* 0x000fe20000010004 */
[----:B------:R-:W-:Y:S02]  /*123d0*/  HADD2.F32 R6, -RZ, R40.H1_H1 ;  /* 0x30000028ff067230 */ /* 0x000fe40000004100 */
[--C-:B------:R-:W-:Y:S02]  /*123e0*/  HADD2.F32 R36, -RZ, R43.reuse.H1_H1 ;  /* 0x3000002bff247230 */ /* 0x100fe40000004100 */
[----:B------:R-:W-:Y:S02]  /*123f0*/  HADD2.F32 R43, -RZ, R43.H0_H0 ;  /* 0x2000002bff2b7230 */ /* 0x000fe40000004100 */
[----:B------:R-:W-:Y:S01]  /*12400*/  FMUL.FTZ R39, R5, R6 ;  /* 0x0000000605277220 */ /* 0x000fe20000410000 */
[----:B------:R-:W-:Y:S02]  /*12410*/  HADD2.F32 R4, -RZ, R14.H1_H1 ;  /* 0x3000000eff047230 */ /* 0x000fe40000004100 */
[----:B------:R-:W-:-:S02]  /*12420*/  HADD2.F32 R7, -RZ, R40.H0_H0 ;  /* 0x20000028ff077230 */ /* 0x000fc40000004100 */
        /* <DEDUP_REMOVED lines=18> */
.L_x_4195:
[----:B------:R-:W-:Y:S05]  /*12550*/  BSYNC B1 ;  /* 0x0000000000017941 */ /* 0x000fea0003800000 */
.L_x_4194:
[----:B------:R-:W-:Y:S01]  /*12560*/  BSSY B1, `(.L_x_4196) ;  /* 0x000007d000017945 */ /* 0x000fe20003800000 */
[----:B------:R-:W-:-:S03]  /*12570*/  @P0 VIADD R0, R3, 0xffffffe0 ;  /* 0xffffffe003000836 */ /* 0x000fc60000000000 */
[----:B------:R-:W-:Y:S05]  /*12580*/  @P1 BRA `(.L_x_4197) ;  /* 0x0000000400e81947 */ /* 0x000fea0003800000 */
[----:B0-----:R-:W0:Y:S01]  /*12590*/  LDS.128 R4, [R0+0x1e200] ;  /* 0x01e2000000047984 */ /* 0x001e220000000c00 */
[----:B-----5:R-:W-:Y:S02]  /*125a0*/  SHF.R.U32.HI R36, RZ, 0x8, R33 ;  /* 0x00000008ff247819 */ /* 0x020fe40000011621 */
[----:B------:R-:W-:Y:S02]  /*125b0*/  SHF.R.U32.HI R40, RZ, 0x8, R35 ;  /* 0x00000008ff287819 */ /* 0x000fe40000011623 */
[----:B------:R-:W-:Y:S02]  /*125c0*/  LOP3.LUT R37, R33, 0xff, RZ, 0xc0, !PT ;  /* 0x000000ff21257812 */ /* 0x000fe400078ec0ff */
[----:B------:R-:W-:Y:S02]  /*125d0*/  LOP3.LUT R41, R35, 0xff, RZ, 0xc0, !PT ;  /* 0x000000ff23297812 */ /* 0x000fe400078ec0ff */
[----:B------:R-:W-:Y:S02]  /*125e0*/  LOP3.LUT R36, R36, 0xff, RZ, 0xc0, !PT ;  /* 0x000000ff24247812 */ /* 0x000fe400078ec0ff */
[----:B------:R-:W-:-:S02]  /*125f0*/  LOP3.LUT R40, R40, 0xff, RZ, 0xc0, !PT ;  /* 0x000000ff28287812 */ /* 0x000fc400078ec0ff */
[----:B------:R-:W-:Y:S02]  /*12600*/  SHF.R.U32.HI R14, RZ, 0x8, R32 ;  /* 0x00000008ff0e7819 */ /* 0x000fe40000011620 */
[----:B------:R-:W-:Y:S02]  /*12610*/  PRMT R37, R36, 0x7604, R37 ;  /* 0x0000760424257816 */ /* 0x000fe40000000025 */
[----:B------:R-:W-:Y:S02]  /*12620*/  PRMT R41, R40, 0x7604, R41 ;  /* 0x0000760428297816 */ /* 0x000fe40000000029 */
[----:B------:R-:W-:Y:S02]  /*12630*/  SHF.R.U32.HI R36, RZ, 0x10, R33 ;  /* 0x00000010ff247819 */ /* 0x000fe40000011621 */
[----:B------:R-:W-:Y:S02]  /*12640*/  SHF.R.U32.HI R40, RZ, 0x10, R35 ;  /* 0x00000010ff287819 */ /* 0x000fe40000011623 */
[----:B------:R-:W-:-:S02]  /*12650*/  LOP3.LUT R15, R32, 0xff, RZ, 0xc0, !PT ;  /* 0x000000ff200f7812 */ /* 0x000fc400078ec0ff */
[----:B------:R-:W-:Y:S02]  /*12660*/  LOP3.LUT R14, R14, 0xff, RZ, 0xc0, !PT ;  /* 0x000000ff0e0e7812 */ /* 0x000fe400078ec0ff */
[----:B------:R-:W-:Y:S02]  /*12670*/  SHF.R.U32.HI R38, RZ, 0x8, R34 ;  /* 0x00000008ff267819 */ /* 0x000fe40000011622 */
[----:B------:R-:W-:Y:S02]  /*12680*/  LOP3.LUT R36, R36, 0xff, RZ, 0xc0, !PT ;  /* 0x000000ff24247812 */ /* 0x000fe400078ec0ff */
[----:B------:R-:W-:Y:S02]  /*12690*/  LOP3.LUT R40, R40, 0xff, RZ, 0xc0, !PT ;  /* 0x000000ff28287812 */ /* 0x000fe400078ec0ff */
[----:B------:R-:W-:Y:S02]  /*126a0*/  PRMT R15, R14, 0x7604, R15 ;  /* 0x000076040e0f7816 */ /* 0x000fe4000000000f */
[----:B------:R-:W-:-:S02]  /*126b0*/  SHF.R.U32.HI R14, RZ, 0x10, R32 ;  /* 0x00000010ff0e7819 */ /* 0x000fc40000011620 */
[----:B------:R-:W-:Y:S02]  /*126c0*/  LOP3.LUT R39, R34, 0xff, RZ, 0xc0, !PT ;  /* 0x000000ff22277812 */ /* 0x000fe400078ec0ff */
[----:B------:R-:W-:Y:S02]  /*126d0*/  LOP3.LUT R38, R38, 0xff, RZ, 0xc0, !PT ;  /* 0x000000ff26267812 */ /* 0x000fe400078ec0ff */
[----:B------:R-:W-:Y:S02]  /*126e0*/  PRMT R37, R36, 0x7054, R37 ;  /* 0x0000705424257816 */ /* 0x000fe40000000025 */
[----:B------:R-:W-:Y:S02]  /*126f0*/  PRMT R41, R40, 0x7054, R41 ;  /* 0x0000705428297816 */ /* 0x000fe40000000029 */
[----:B------:R-:W-:Y:S02]  /*12700*/  LOP3.LUT R14, R14, 0xff, RZ, 0xc0, !PT ;  /* 0x000000ff0e0e7812 */ /* 0x000fe400078ec0ff */
[----:B------:R-:W-:-:S02]  /*12710*/  PRMT R39, R38, 0x7604, R39 ;  /* 0x0000760426277816 */ /* 0x000fc40000000027 */
[----:B------:R-:W-:Y:S02]  /*12720*/  SHF.R.U32.HI R38, RZ, 0x10, R34 ;  /* 0x00000010ff267819 */ /* 0x000fe40000011622 */
[----:B------:R-:W-:Y:S02]  /*12730*/  LOP3.LUT R41, R41, 0xff000000, R35, 0xf8, !PT ;  /* 0xff00000029297812 */ /* 0x000fe400078ef823 */
[----:B------:R-:W-:Y:S02]  /*12740*/  LOP3.LUT R37, R37, 0xff000000, R33, 0xf8, !PT ;  /* 0xff00000025257812 */ /* 0x000fe400078ef821 */
[----:B------:R-:W-:Y:S02]  /*12750*/  PRMT R15, R14, 0x7054, R15 ;  /* 0x000070540e0f7816 */ /* 0x000fe4000000000f */
[----:B0-----:R-:W-:Y:S02]  /*12760*/  F2FP.F16.E4M3.UNPACK_B R14, R6.H1 ;  /* 0x00000006ff0e723e */ /* 0x001fe400030006ff */
[----:B------:R-:W-:-:S02]  /*12770*/  LOP3.LUT R38, R38, 0xff, RZ, 0xc0, !PT ;  /* 0x000000ff26267812 */ /* 0x000fc400078ec0ff */
[----:B------:R-:W-:Y:S01]  /*12780*/  F2FP.F16.E4M3.UNPACK_B R40, R41 ;  /* 0x00000029ff28723e */ /* 0x000fe200020006ff */
[--C-:B------:R-:W-:Y:S01]  /*12790*/  HADD2.F32 R33, -RZ, R14.reuse.H0_H0 ;  /* 0x2000000eff217230 */ /* 0x100fe20000004100 */
[----:B------:R-:W-:Y:S01]  /*127a0*/  F2FP.F16.E4M3.UNPACK_B R35, R37 ;  /* 0x00000025ff23723e */ /* 0x000fe200020006ff */
[----:B------:R-:W-:Y:S01]  /*127b0*/  HADD2.F32 R14, -RZ, R14.H1_H1 ;  /* 0x3000000eff0e7230 */ /* 0x000fe20000004100 */
[----:B------:R-:W-:Y:S01]  /*127c0*/  PRMT R39, R38, 0x7054, R39 ;  /* 0x0000705426277816 */ /* 0x000fe20000000027 */
[--C-:B------:R-:W-:Y:S01]  /*127d0*/  HADD2.F32 R42, -RZ, R40.reuse.H1_H1 ;  /* 0x30000028ff2a7230 */ /* 0x100fe20000004100 */
[----:B------:R-:W-:Y:S01]  /*127e0*/  LOP3.LUT R36, R15, 0xff000000, R32, 0xf8, !PT ;  /* 0xff0000000f247812 */ /* 0x000fe200078ef820 */
[--C-:B------:R-:W-:Y:S01]  /*127f0*/  HADD2.F32 R38, -RZ, R35.reuse.H1_H1 ;  /* 0x30000023ff267230 */ /* 0x100fe20000004100 */
[----:B------:R-:W-:Y:S01]  /*12800*/  F2FP.F16.E4M3.UNPACK_B R32, R6 ;  /* 0x00000006ff20723e */ /* 0x000fe200020006ff */
[----:B------:R-:W-:Y:S02]  /*12810*/  HADD2.F32 R40, -RZ, R40.H0_H0 ;  /* 0x20000028ff287230 */ /* 0x000fe40000004100 */
        /* <DEDUP_REMOVED lines=81> */
.L_x_4197:
[----:B------:R-:W-:Y:S05]  /*12d30*/  BSYNC B1 ;  /* 0x0000000000017941 */ /* 0x000fea0003800000 */
.L_x_4196:
[----:B------:R-:W-:Y:S04]  /*12d40*/  BSSY B1, `(.L_x_4198) ;  /* 0x0000078000017945 */ /* 0x000fe80003800000 */
[----:B------:R-:W-:Y:S05]  /*12d50*/  @P2 BRA `(.L_x_4199) ;  /* 0x0000000400d82947 */ /* 0x000fea0003800000 */
[----:B01----:R-:W0:Y:S01]  /*12d60*/  LDS.128 R4, [R3+0x20200] ;  /* 0x0202000003047984 */ /* 0x003e220000000c00 */
[----:B-----5:R-:W-:Y:S02]  /*12d70*/  SHF.R.U32.HI R33, RZ, 0x8, R29 ;  /* 0x00000008ff217819 */ /* 0x020fe4000001161d */
[----:B------:R-:W-:Y:S02]  /*12d80*/  LOP3.LUT R32, R29, 0xff, RZ, 0xc0, !PT ;  /* 0x000000ff1d207812 */ /* 0x000fe400078ec0ff */
[----:B------:R-:W-:Y:S02]  /*12d90*/  LOP3.LUT R33, R33, 0xff, RZ, 0xc0, !PT ;  /* 0x000000ff21217812 */ /* 0x000fe400078ec0ff */
[----:B------:R-:W-:Y:S02]  /*12da0*/  SHF.R.U32.HI R37, RZ, 0x8, R31 ;  /* 0x00000008ff257819 */ /* 0x000fe4000001161f */
[----:B------:R-:W-:Y:S02]  /*12db0*/  PRMT R32, R33, 0x7604, R32 ;  /* 0x0000760421207816 */ /* 0x000fe40000000020 */
[----:B------:R-:W-:-:S02]  /*12dc0*/  LOP3.LUT R34, R31, 0xff, RZ, 0xc0, !PT ;  /* 0x000000ff1f227812 */ /* 0x000fc400078ec0ff */
[----:B------:R-:W-:Y:S02]  /*12dd0*/  LOP3.LUT R37, R37, 0xff, RZ, 0xc0, !PT ;  /* 0x000000ff25257812 */ /* 0x000fe400078ec0ff */
[----:B------:R-:W-:Y:S02]  /*12de0*/  SHF.R.U32.HI R36, RZ, 0x10, R31 ;  /* 0x00000010ff247819 */ /* 0x000fe4000001161f */
[----:B------:R-:W-:Y:S02]  /*12df0*/  SHF.R.U32.HI R33, RZ, 0x8, R30 ;  /* 0x00000008ff217819 */ /* 0x000fe4000001161e */
[----:B------:R-:W-:Y:S02]  /*12e00*/  SHF.R.U32.HI R38, RZ, 0x10, R29 ;  /* 0x00000010ff267819 */ /* 0x000fe4000001161d */
[----:B------:R-:W-:Y:S02]  /*12e10*/  SHF.R.U32.HI R15, RZ, 0x8, R28 ;  /* 0x00000008ff0f7819 */ /* 0x000fe4000001161c */
[----:B------:R-:W-:Y:S01]  /*12e20*/  PRMT R34, R37, 0x7604, R34 ;  /* 0x0000760425227816 */ /* 0x000fe20000000022 */
[----:B------:R-:W-:Y:S01]  /*12e30*/  IMAD.U32 R37, R36, 0x10000, RZ ;  /* 0x0001000024257824 */ /* 0x000fe200078e00ff */
[----:B------:R-:W-:-:S02]  /*12e40*/  LOP3.LUT R35, R33, 0xff, RZ, 0xc0, !PT ;  /* 0x000000ff21237812 */ /* 0x000fc400078ec0ff */
[----:B------:R-:W-:Y:S02]  /*12e50*/  SHF.L.U32 R33, R38, 0x10, RZ ;  /* 0x0000001026217819 */ /* 0x000fe400000006ff */
[----:B------:R-:W-:Y:S02]  /*12e60*/  LOP3.LUT R14, R28, 0xff, RZ, 0xc0, !PT ;  /* 0x000000ff1c0e7812 */ /* 0x000fe400078ec0ff */
[----:B------:R-:W-:Y:S02]  /*12e70*/  LOP3.LUT R15, R15, 0xff, RZ, 0xc0, !PT ;  /* 0x000000ff0f0f7812 */ /* 0x000fe400078ec0ff */
[----:B------:R-:W-:Y:S02]  /*12e80*/  LOP3.LUT R33, R32, 0xff0000, R33, 0xf8, !PT ;  /* 0x00ff000020217812 */ /* 0x000fe400078ef821 */
[----:B------:R-:W-:Y:S02]  /*12e90*/  LOP3.LUT R37, R34, 0xff0000, R37, 0xf8, !PT ;  /* 0x00ff000022257812 */ /* 0x000fe400078ef825 */
[----:B------:R-:W-:-:S02]  /*12ea0*/  PRMT R15, R15, 0x7604, R14 ;  /* 0x000076040f0f7816 */ /* 0x000fc4000000000e */
[----:B------:R-:W-:Y:S02]  /*12eb0*/  LOP3.LUT R14, R30, 0xff, RZ, 0xc0, !PT ;  /* 0x000000ff1e0e7812 */ /* 0x000fe400078ec0ff */
[----:B------:R-:W-:Y:S02]  /*12ec0*/  LOP3.LUT R37, R37, 0xff000000, R31, 0xf8, !PT ;  /* 0xff00000025257812 */ /* 0x000fe400078ef81f */
[----:B------:R-:W-:Y:S02]  /*12ed0*/  LOP3.LUT R33, R33, 0xff000000, R29, 0xf8, !PT ;  /* 0xff00000021217812 */ /* 0x000fe400078ef81d */
[----:B------:R-:W-:Y:S02]  /*12ee0*/  PRMT R35, R35, 0x7604, R14 ;  /* 0x0000760423237816 */ /* 0x000fe4000000000e */
[----:B0-----:R-:W-:Y:S02]  /*12ef0*/  F2FP.F16.E4M3.UNPACK_B R14, R6.H1 ;  /* 0x00000006ff0e723e */ /* 0x001fe400030006ff */
[----:B------:R-:W-:-:S02]  /*12f00*/  F2FP.F16.E4M3.UNPACK_B R36, R37 ;  /* 0x00000025ff24723e */ /* 0x000fc400020006ff */
[----:B------:R-:W-:Y:S01]  /*12f10*/  F2FP.F16.E4M3.UNPACK_B R31, R33 ;  /* 0x00000021ff1f723e */ /* 0x000fe200020006ff */
[--C-:B------:R-:W-:Y:S01]  /*12f20*/  HADD2.F32 R29, -RZ, R14.reuse.H0_H0 ;  /* 0x2000000eff1d7230 */ /* 0x100fe20000004100 */
[----:B------:R-:W-:Y:S01]  /*12f30*/  LOP3.LUT R15, R15, 0xff0000, R28, 0xf8, !PT ;  /* 0x00ff00000f0f7812 */ /* 0x000fe200078ef81c */
[----:B------:R-:W-:Y:S01]  /*12f40*/  HADD2.F32 R14, -RZ, R14.H1_H1 ;  /* 0x3000000eff0e7230 */ /* 0x000fe20000004100 */
[----:B------:R-:W-:Y:S01]  /*12f50*/  LOP3.LUT R35, R35, 0xff0000, R30, 0xf8, !PT ;  /* 0x00ff000023237812 */ /* 0x000fe200078ef81e */
        /* <DEDUP_REMOVED lines=86> */
.L_x_4199:
[----:B------:R-:W-:Y:S05]  /*134c0*/  BSYNC B1 ;  /* 0x0000000000017941 */ /* 0x000fea0003800000 */
.L_x_4198:
[----:B------:R-:W-:Y:S04]  /*134d0*/  BSSY B1, `(.L_x_4200) ;  /* 0x000007c000017945 */ /* 0x000fe80003800000 */
[----:B------:R-:W-:Y:S05]  /*134e0*/  @P3 BRA `(.L_x_4201) ;  /* 0x0000000400e83947 */ /* 0x000fea0003800000 */
[----:B012---:R-:W0:Y:S01]  /*134f0*/  LDS.128 R4, [R0+0x20200] ;  /* 0x0202000000047984 */ /* 0x007e220000000c00 */
        /* <DEDUP_REMOVED lines=121> */
.L_x_4201:
[----:B------:R-:W-:Y:S05]  /*13c90*/  BSYNC B1 ;  /* 0x0000000000017941 */ /* 0x000fea0003800000 */
.L_x_4200:
[----:B------:R-:W-:Y:S04]  /*13ca0*/  BSSY B1, `(.L_x_4202) ;  /* 0x0000078000017945 */ /* 0x000fe80003800000 */
[----:B------:R-:W-:Y:S05]  /*13cb0*/  @P4 BRA `(.L_x_4203) ;  /* 0x0000000400d84947 */ /* 0x000fea0003800000 */
[----:B0123--:R-:W0:Y:S01]  /*13cc0*/  LDS.128 R4, [R3+0x22200] ;  /* 0x0222000003047984 */ /* 0x00fe220000000c00 */
        /* <DEDUP_REMOVED lines=24> */
[----:B------:R-:W-:Y:S02]  /*13e50*/  LOP3.LUT R15, R15, 0xff0000, R10, 0xf8, !PT ;  /* 0x00ff00000f0f7812 */ /* 0x000fe400078ef80a */
[----:B0-----:R-:W-:Y:S02]  /*13e60*/  F2FP.F16.E4M3.UNPACK_B R14, R6.H1 ;  /* 0x00000006ff0e723e */ /* 0x001fe400030006ff */
[----:B------:R-:W-:Y:S02]  /*13e70*/  F2FP.F16.E4M3.UNPACK_B R28, R29 ;  /* 0x0000001dff1c723e */ /* 0x000fe400020006ff */
[----:B------:R-:W-:-:S02]  /*13e80*/  F2FP.F16.E4M3.UNPACK_B R21, R25 ;  /* 0x00000019ff15723e */ /* 0x000fc400020006ff */
[----:B------:R-:W-:Y:S01]  /*13e90*/  LOP3.LUT R24, R15, 0xff000000, R10, 0xf8, !PT ;  /* 0xff0000000f187812 */ /* 0x000fe200078ef80a */
[----:B------:R-:W-:Y:S01]  /*13ea0*/  HADD2.F32 R10, -RZ, R14.H1_H1 ;  /* 0x3000000eff0a7230 */ /* 0x000fe20000004100 */
[----:B------:R-:W-:Y:S01]  /*13eb0*/  F2FP.F16.E4M3.UNPACK_B R11, R5.H1 ;  /* 0x00000005ff0b723e */ /* 0x000fe200030006ff */
[----:B------:R-:W-:Y:S01]  /*13ec0*/  HADD2.F32 R30, -RZ, R28.H1_H1 ;  /* 0x3000001cff1e7230 */ /* 0x000fe20000004100 */
[--C-:B------:R-:W-:Y:S01]  /*13ed0*/  LOP3.LUT R27, R27, 0xff0000, R20.reuse, 0xf8, !PT ;  /* 0x00ff00001b1b7812 */ /* 0x100fe200078ef814 */
[----:B------:R-:W-:Y:S01]  /*13ee0*/  HADD2.F32 R26, -RZ, R21.H1_H1 ;  /* 0x30000015ff1a7230 */ /* 0x000fe20000004100 */
[----:B------:R-:W-:Y:S01]  /*13ef0*/  F2FP.F16.E4M3.UNPACK_B R29, R29.H1 ;  /* 0x0000001dff1d723e */ /* 0x000fe200030006ff */
[----:B------:R-:W-:Y:S01]  /*13f00*/  HADD2.F32 R15, -RZ, R14.H0_H0 ;  /* 0x2000000eff0f7230 */ /* 0x000fe20000004100 */
[----:B------:R-:W-:Y:S01]  /*13f10*/  F2FP.F16.E4M3.UNPACK_B R14, R6 ;  /* 0x00000006ff0e723e */ /* 0x000fe200020006ff */
[C---:B------:R-:W-:Y:S01]  /*13f20*/  FMUL.FTZ R32, R10.reuse, R30 ;  /* 0x0000001e0a207220 */ /* 0x040fe20000410000 */
[----:B------:R-:W-:Y:S01]  /*13f30*/  FMUL.FTZ R31, R10, R26 ;  /* 0x0000001a0a1f7220 */ /* 0x000fe20000410000 */
[----:B------:R-:W-:Y:S01]  /*13f40*/  F2FP.F16.E4M3.UNPACK_B R10, R5 ;  /* 0x00000005ff0a723e */ /* 0x000fe200020006ff */
[----:B------:R-:W-:Y:S01]  /*13f50*/  HADD2.F32 R28, -RZ, R28.H0_H0 ;  /* 0x2000001cff1c7230 */ /* 0x000fe20000004100 */
[----:B------:R-:W-:Y:S01]  /*13f60*/  LOP3.LUT R27, R27, 0xff000000, R20, 0xf8, !PT ;  /* 0xff0000001b1b7812 */ /* 0x000fe200078ef814 */
[----:B------:R-:W-:-:S02]  /*13f70*/  HADD2.F32 R5, -RZ, R14.H1_H1 ;  /* 0x3000000eff057230 */ /* 0x000fc40000004100 */
[C---:B------:R-:W-:Y:S01]  /*13f80*/  FFMA.FTZ R32, R15.reuse, R26, -R32 ;  /* 0x0000001a0f207223 */ /* 0x040fe20000010820 */
[----:B------:R-:W-:Y:S01]  /*13f90*/  FFMA.FTZ R33, R15, R30, R31 ;  /* 0x0000001e0f217223 */ /* 0x000fe2000001001f */
[----:B------:R-:W-:Y:S01]  /*13fa0*/  HADD2.F32 R21, -RZ, R21.H0_H0 ;  /* 0x20000015ff157230 */ /* 0x000fe20000004100 */
[----:B------:R-:W-:Y:S01]  /*13fb0*/  F2FP.F16.E4M3.UNPACK_B R20, R7 ;  /* 0x00000007ff14723e */ /* 0x000fe200020006ff */
[----:B------:R-:W-:Y:S01]  /*13fc0*/  HADD2.F32 R14, -RZ, R14.H0_H0 ;  /* 0x2000000eff0e7230 */ /* 0x000fe20000004100 */
[----:B------:R-:W-:Y:S01]  /*13fd0*/  F2FP.F16.E4M3.UNPACK_B R25, R25.H1 ;  /* 0x00000019ff19723e */ /* 0x000fe200030006ff */
[C---:B------:R-:W-:Y:S01]  /*13fe0*/  FMUL.FTZ R15, R5.reuse, R28 ;  /* 0x0000001c050f7220 */ /* 0x040fe20000410000 */
[----:B------:R-:W-:Y:S01]  /*13ff0*/  FMUL.FTZ R31, R5, R21 ;  /* 0x00000015051f7220 */ /* 0x000fe20000410000 */
[----:B------:R-:W-:Y:S01]  /*14000*/  F2FP.F16.E4M3.UNPACK_B R7, R7.H1 ;  /* 0x00000007ff07723e */ /* 0x000fe200030006ff */
        /* <DEDUP_REMOVED lines=16> */
[----:B------:R-:W-:Y:S01]  /*14110*/  F2FP.F16.E4M3.UNPACK_B R4, R4.H1 ;  /* 0x00000004ff04723e */ /* 0x000fe200030006ff */
[----:B------:R-:W-:Y:S01]  /*14120*/  FMUL.FTZ R20, R14, R25 ;  /* 0x000000190e147220 */ /* 0x000fe20000410000 */
[----:B------:R-:W-:Y:S01]  /*14130*/  F2FP.F16.E4M3.UNPACK_B R15, R27 ;  /* 0x0000001bff0f723e */ /* 0x000fe200020006ff */
[C---:B------:R-:W-:Y:S01]  /*14140*/  FFMA.FTZ R36, R5.reuse, R25, -R28 ;  /* 0x0000001905247223 */ /* 0x040fe2000001081c */
[-C--:B------:R-:W-:Y:S01]  /*14150*/  F2FP.F16.E4M3.UNPACK_B R14, R24.reuse ;  /* 0x00000018ff0e723e */ /* 0x080fe200020006ff */
[----:B------:R-:W-:Y:S01]  /*14160*/  FFMA.FTZ R29, R5, R29, R20 ;  /* 0x0000001d051d7223 */ /* 0x000fe20000010014 */
[----:B------:R-:W-:Y:S01]  /*14170*/  HADD2.F32 R7, -RZ, R4.H1_H1 ;  /* 0x30000004ff077230 */ /* 0x000fe20000004100 */
[----:B------:R-:W-:Y:S01]  /*14180*/  F2FP.F16.E4M3.UNPACK_B R24, R24.H1 ;  /* 0x00000018ff18723e */ /* 0x000fe200030006ff */
[----:B------:R-:W-:Y:S01]  /*14190*/  HADD2.F32 R26, -RZ, R15.H1_H1 ;  /* 0x3000000fff1a7230 */ /* 0x000fe20000004100 */
[----:B------:R-:W-:Y:S01]  /*141a0*/  F2FP.F16.E4M3.UNPACK_B R27, R27.H1 ;  /* 0x0000001bff1b723e */ /* 0x000fe200030006ff */
[----:B------:R-:W-:-:S02]  /*141b0*/  HADD2.F32 R20, -RZ, R14.H1_H1 ;  /* 0x3000000eff147230 */ /* 0x000fc40000004100 */
[----:B------:R-:W-:Y:S02]  /*141c0*/  HADD2.F32 R5, -RZ, R4.H0_H0 ;  /* 0x20000004ff057230 */ /* 0x000fe40000004100 */
[----:B------:R-:W-:Y:S01]  /*141d0*/  FMUL.FTZ R28, R7, R26 ;  /* 0x0000001a071c7220 */ /* 0x000fe20000410000 */
[----:B------:R-:W-:Y:S02]  /*141e0*/  HADD2.F32 R21, -RZ, R15.H0_H0 ;  /* 0x2000000fff157230 */ /* 0x000fe40000004100 */
[----:B------:R-:W-:Y:S02]  /*141f0*/  HADD2.F32 R4, -RZ, R6.H1_H1 ;  /* 0x30000006ff047230 */ /* 0x000fe40000004100 */
[-C--:B------:R-:W-:Y:S01]  /*14200*/  FFMA.FTZ R28, R5, R20.reuse, -R28 ;  /* 0x00000014051c7223 */ /* 0x080fe2000001081c */
[----:B------:R-:W-:Y:S02]  /*14210*/  HADD2.F32 R15, -RZ, R14.H0_H0 ;  /* 0x2000000eff0f7230 */ /* 0x000fe40000004100 */
[----:B------:R-:W-:Y:S01]  /*14220*/  FMUL.FTZ R14, R7, R20 ;  /* 0x00000014070e7220 */ /* 0x000fe20000410000 */
[----:B------:R-:W-:-:S02]  /*14230*/  HADD2.F32 R6, -RZ, R6.H0_H0 ;  /* 0x20000006ff067230 */ /* 0x000fc40000004100 */
[C---:B------:R-:W-:Y:S01]  /*14240*/  FMUL.FTZ R7, R4.reuse, R21 ;  /* 0x0000001504077220 */ /* 0x040fe20000410000 */
[-C--:B------:R-:W-:Y:S01]  /*14250*/  FMUL.FTZ R4, R4, R15.reuse ;  /* 0x0000000f04047220 */ /* 0x080fe20000410000 */
[----:B------:R-:W-:Y:S02]  /*14260*/  FFMA.FTZ R25, R5, R26, R14 ;  /* 0x0000001a05197223 */ /* 0x000fe4000001000e */
[C---:B------:R-:W-:Y:S01]  /*14270*/  FFMA.FTZ R15, R6.reuse, R15, -R7 ;  /* 0x0000000f060f7223 */ /* 0x040fe20000010807 */
[----:B------:R-:W-:Y:S02]  /*14280*/  HADD2.F32 R5, -RZ, R11.H1_H1 ;  /* 0x3000000bff057230 */ /* 0x000fe40000004100 */
[----:B------:R-:W-:Y:S01]  /*14290*/  FFMA.FTZ R20, R6, R21, R4 ;  /* 0x0000001506147223 */ /* 0x000fe20000010004 */
[----:B------:R-:W-:Y:S02]  /*142a0*/  HADD2.F32 R6, -RZ, R24.H1_H1 ;  /* 0x30000018ff067230 */ /* 0x000fe40000004100 */
[----:B------:R-:W-:-:S02]  /*142b0*/  HADD2.F32 R14, -RZ, R27.H1_H1 ;  /* 0x3000001bff0e7230 */ /* 0x000fc40000004100 */
[----:B------:R-:W-:Y:S02]  /*142c0*/  HADD2.F32 R27, -RZ, R27.H0_H0 ;  /* 0x2000001bff1b7230 */ /* 0x000fe40000004100 */
[C---:B------:R-:W-:Y:S01]  /*142d0*/  FMUL.FTZ R21, R5.reuse, R6 ;  /* 0x0000000605157220 */ /* 0x040fe20000410000 */
[----:B------:R-:W-:Y:S02]  /*142e0*/  HADD2.F32 R4, -RZ, R10.H1_H1 ;  /* 0x3000000aff047230 */ /* 0x000fe40000004100 */
        /* <DEDUP_REMOVED lines=10> */
[----:B------:R-:W-:Y:S02]  /*14390*/  F2FP.SATFINITE.E4M3.F32.PACK_AB_MERGE_C R6, R33, R32, RZ ;  /* 0x000000202106723e */ /* 0x000fe400048070ff */
        /* <DEDUP_REMOVED lines=8> */
.L_x_4203:
[----:B------:R-:W-:Y:S05]  /*14420*/  BSYNC B1 ;  /* 0x0000000000017941 */ /* 0x000fea0003800000 */
.L_x_4202:
[----:B------:R-:W-:Y:S05]  /*14430*/  @P5 BRA `(.L_x_4193) ;  /* 0x0000003c002c5947 */ /* 0x000fea0003800000 */
[----:B01234-:R-:W0:Y:S01]  /*14440*/  LDS.128 R4, [R0+0x22200] ;  /* 0x0222000000047984 */ /* 0x01fe220000000c00 */
        /* <DEDUP_REMOVED lines=34> */
[--C-:B------:R-:W-:Y:S01]  /*14670*/  HADD2.F32 R9, -RZ, R3.reuse.H0_H0 ;  /* 0x20000003ff097230 */ /* 0x100fe20000004100 */
[----:B------:R-:W-:Y:S01]  /*14680*/  LOP3.LUT R14, R11, 0xff000000, R8, 0xf8, !PT ;  /* 0xff0000000b0e7812 */ /* 0x000fe200078ef808 */
        /* <DEDUP_REMOVED lines=11> */
[----:B------:R-:W-:Y:S02]  /*14740*/  HADD2.F32 R5, -RZ, R6.H1_H1 ;  /* 0x30000006ff057230 */ /* 0x000fe40000004100 */
[C---:B------:R-:W-:Y:S01]  /*14750*/  FFMA.FTZ R28, R9.reuse, R13, -R26 ;  /* 0x0000000d091c7223 */ /* 0x040fe2000001081a */
[----:B------:R-:W-:Y:S02]  /*14760*/  HADD2.F32 R12, -RZ, R12.H0_H0 ;  /* 0x2000000cff0c7230 */ /* 0x000fe40000004100 */
[----:B------:R-:W-:Y:S01]  /*14770*/  FFMA.FTZ R29, R9, R24, R27 ;  /* 0x00000018091d7223 */ /* 0x000fe2000001001b */
[----:B------:R-:W-:Y:S01]  /*14780*/  HADD2.F32 R6, -RZ, R6.H0_H0 ;  /* 0x20000006ff067230 */ /* 0x000fe20000004100 */
[----:B------:R-:W-:Y:S01]  /*14790*/  F2FP.F16.E4M3.UNPACK_B R25, R25.H1 ;  /* 0x00000019ff19723e */ /* 0x000fe200030006ff */
[C---:B------:R-:W-:Y:S01]  /*147a0*/  FMUL.FTZ R9, R5.reuse, R20 ;  /* 0x0000001405097220 */ /* 0x040fe20000410000 */
[----:B------:R-:W-:Y:S01]  /*147b0*/  F2FP.F16.E4M3.UNPACK_B R15, R15.H1 ;  /* 0x0000000fff0f723e */ /* 0x000fe200030006ff */
[----:B------:R-:W-:Y:S01]  /*147c0*/  FMUL.FTZ R27, R5, R12 ;  /* 0x0000000c051b7220 */ /* 0x000fe20000410000 */
[----:B------:R-:W-:-:S02]  /*147d0*/  HADD2.F32 R5, -RZ, R10.H1_H1 ;  /* 0x3000000aff057230 */ /* 0x000fc40000004100 */
        /* <DEDUP_REMOVED lines=65> */
.L_x_4187:
[----:B------:R-:W-:-:S03]  /*14bf0*/  UMOV UR4, 0xffffffff ;  /* 0xffffffff00047882 */ /* 0x000fc60000000000 */
[----:B------:R-:W-:Y:S05]  /*14c00*/  BRA.DIV UR4, `(.L_x_4204) ;  /* 0x0000019204387947 */ /* 0x000fea000b800000 */
[----:B------:R0:W1:Y:S04]  /*14c10*/  SHFL.IDX PT, R5, R24, RZ, 0x1e1f ;  /* 0x001e1fff18057589 */ /* 0x00006800000e0000 */
[----:B------:R0:W2:Y:S04]  /*14c20*/  SHFL.IDX PT, R14, R28, RZ, 0x1e1f ;  /* 0x001e1fff1c0e7589 */ /* 0x0000a800000e0000 */
[----:B------:R0:W3:Y:S04]  /*14c30*/  SHFL.IDX PT, R3, R26, RZ, 0x1e1f ;  /* 0x001e1fff1a037589 */ /* 0x0000e800000e0000 */
[----:B------:R0:W4:Y:S02]  /*14c40*/  SHFL.IDX PT, R7, R27, RZ, 0x1e1f ;  /* 0x001e1fff1b077589 */ /* 0x00012400000e0000 */
.L_x_4448:
[----:B------:R-:W-:Y:S01]  /*14c50*/  ULDC UR4, c[0x0][0x448] ;  /* 0x0001120000047ab9 */ /* 0x000fe20000000800 */
[----:B------:R-:W-:Y:S01]  /*14c60*/  BSSY B1, `(.L_x_4205) ;  /* 0x0000037000017945 */ /* 0x000fe20003800000 */
[----:B------:R-:W-:Y:S01]  /*14c70*/  IMAD R0, R135, UR4, RZ ;  /* 0x0000000487007c24 */ /* 0x000fe2000f8e02ff */
[----:B------:R-:W-:Y:S02]  /*14c80*/  CS2R R36, SRZ ;  /* 0x0000000000247805 */ /* 0x000fe4000001ff00 */
[----:B------:R-:W-:Y:S02]  /*14c90*/  CS2R R38, SRZ ;  /* 0x0000000000267805 */ /* 0x000fe4000001ff00 */
[----:B------:R-:W-:Y:S02]  /*14ca0*/  CS2R R8, SRZ ;  /* 0x0000000000087805 */ /* 0x000fe4000001ff00 */
[----:B------:R-:W-:Y:S02]  /*14cb0*/  CS2R R10, SRZ ;  /* 0x00000000000a7805 */ /* 0x000fe4000001ff00 */
[----:B------:R-:W-:-:S02]  /*14cc0*/  ISETP.GE.AND P0, PT, R6, R0, PT ;  /* 0x000000000600720c */ /* 0x000fc40003f06270 */
[----:B0-----:R-:W-:Y:S02]  /*14cd0*/  CS2R R24, SRZ ;  /* 0x0000000000187805 */ /* 0x001fe4000001ff00 */
        /* <DEDUP_REMOVED lines=8> */
[----:B------:R-:W2:Y:S01]  /*14d60*/  LDL R4, [R1] ;  /* 0x0000000001047983 */ /* 0x000ea20000100800 */
[----:B------:R-:W-:Y:S01]  /*14d70*/  ULDC UR4, c[0x0][0x3f4] ;  /* 0x0000fd0000047ab9 */ /* 0x000fe20000000800 */
[----:B------:R-:W-:Y:S02]  /*14d80*/  CS2R R40, SRZ ;  /* 0x0000000000287805 */ /* 0x000fe4000001ff00 */
[----:B------:R-:W-:Y:S02]  /*14d90*/  ISETP.GE.AND P1, PT, R225, UR4, PT ;  /* 0x00000004e1007c0c */ /* 0x000fe4000bf26270 */
[----:B------:R-:W-:Y:S02]  /*14da0*/  CS2R R42, SRZ ;  /* 0x00000000002a7805 */ /* 0x000fe4000001ff00 */
[----:B------:R-:W-:Y:S02]  /*14db0*/  ISETP.GE.AND P2, PT, R16, UR4, PT ;  /* 0x0000000410007c0c */ /* 0x000fe4000bf46270 */
[----:B------:R-:W-:-:S02]  /*14dc0*/  CS2R R36, SRZ ;  /* 0x0000000000247805 */ /* 0x000fc4000001ff00 */
[----:B------:R-:W-:Y:S02]  /*14dd0*/  ISETP.GE.AND P0, PT, R226, UR4, PT ;  /* 0x00000004e2007c0c */ /* 0x000fe4000bf06270 */
[----:B------:R-:W-:Y:S02]  /*14de0*/  CS2R R38, SRZ ;  /* 0x0000000000267805 */ /* 0x000fe4000001ff00 */
[----:B------:R-:W-:Y:S02]  /*14df0*/  CS2R R28, SRZ ;  /* 0x00000000001c7805 */ /* 0x000fe4000001ff00 */
[----:B------:R-:W-:Y:S01]  /*14e00*/  CS2R R30, SRZ ;  /* 0x00000000001e7805 */ /* 0x000fe2000001ff00 */
[----:B------:R-:W-:Y:S02]  /*14e10*/  @!P1 IMAD.SHL.U32 R20, R227, 0x10, RZ ;  /* 0x00000010e3149824 */ /* 0x000fe400078e00ff */
[----:B-1----:R-:W-:-:S03]  /*14e20*/  @!P2 IADD3 R12, P3, R16, R5, RZ ;  /* 0x00000005100ca210 */ /* 0x002fc60007f7e0ff */
[----:B------:R-:W-:Y:S02]  /*14e30*/  @!P1 SHF.R.S32.HI R6, RZ, 0x1f, R20 ;  /* 0x0000001fff069819 */ /* 0x000fe40000011414 */
[----:B---3--:R-:W-:Y:S01]  /*14e40*/  @!P2 IMAD.X R13, R3, 0x1, R17, P3 ;  /* 0x00000001030da824 */ /* 0x008fe200018e0611 */
[----:B------:R-:W-:Y:S02]  /*14e50*/  CS2R R10, SRZ ;  /* 0x00000000000a7805 */ /* 0x000fe4000001ff00 */
[----:B------:R-:W-:Y:S02]  /*14e60*/  CS2R R32, SRZ ;  /* 0x0000000000207805 */ /* 0x000fe4000001ff00 */
[----:B------:R-:W-:Y:S02]  /*14e70*/  CS2R R34, SRZ ;  /* 0x0000000000227805 */ /* 0x000fe4000001ff00 */
[----:B------:R-:W-:Y:S02]  /*14e80*/  CS2R R24, SRZ ;  /* 0x0000000000187805 */ /* 0x000fe4000001ff00 */
[----:B------:R-:W-:Y:S01]  /*14e90*/  CS2R R26, SRZ ;  /* 0x00000000001a7805 */ /* 0x000fe2000001ff00 */
[----:B------:R0:W5:Y:S01]  /*14ea0*/  @!P2 LD.E.128 R40, desc[UR50][R12.64] ;  /* 0x000000320c28a980 */ /* 0x000162000c101d00 */
[----:B--2---:R-:W-:-:S02]  /*14eb0*/  @!P0 SHF.L.U32 R48, R4, 0x4, RZ ;  /* 0x0000000404308819 */ /* 0x004fc400000006ff */
[CC--:B------:R-:W-:Y:S02]  /*14ec0*/  @!P1 IADD3 R4, P5, R20.reuse, R5.reuse, RZ ;  /* 0x0000000514049210 */ /* 0x0c0fe40007fbe0ff */
[-C--:B------:R-:W-:Y:S02]  /*14ed0*/  @!P1 IADD3 R20, P4, R20, R14.reuse, RZ ;  /* 0x0000000e14149210 */ /* 0x080fe40007f9e0ff */
[C---:B------:R-:W-:Y:S01]  /*14ee0*/  @!P0 IADD3 R46, P3, R48.reuse, R5, RZ ;  /* 0x00000005302e8210 */ /* 0x040fe20007f7e0ff */
[----:B------:R-:W-:Y:S01]  /*14ef0*/  @!P1 IMAD.X R5, R3, 0x1, R6, P5 ;  /* 0x0000000103059824 */ /* 0x000fe200028e0606 */
[----:B------:R-:W-:Y:S01]  /*14f00*/  @!P0 SHF.R.S32.HI R8, RZ, 0x1f, R48 ;  /* 0x0000001fff088819 */ /* 0x000fe20000011430 */
[----:B----4-:R-:W-:Y:S01]  /*14f10*/  @!P1 IMAD.X R21, R7, 0x1, R6, P4 ;  /* 0x0000000107159824 */ /* 0x010fe200020e0606 */
[-C--:B------:R-:W-:Y:S02]  /*14f20*/  @!P0 IADD3 R48, P5, R48, R14.reuse, RZ ;  /* 0x0000000e30308210 */ /* 0x080fe40007fbe0ff */
[----:B------:R-:W-:Y:S01]  /*14f30*/  @!P2 IADD3 R14, P4, R16, R14, RZ ;  /* 0x0000000e100ea210 */ /* 0x000fe20007f9e0ff */
[----:B------:R-:W-:Y:S01]  /*14f40*/  @!P0 IMAD.X R47, R3, 0x1, R8, P3 ;  /* 0x00000001032f8824 */ /* 0x000fe200018e0608 */
[----:B------:R-:W-:-:S02]  /*14f50*/  @!P0 IADD3.X R49, R7, R8, RZ, P5, !PT ;  /* 0x0000000807318210 */ /* 0x000fc40002ffe4ff */
[----:B------:R-:W-:Y:S01]  /*14f60*/  CS2R R8, SRZ ;  /* 0x0000000000087805 */ /* 0x000fe2000001ff00 */
[----:B------:R0:W5:Y:S01]  /*14f70*/  @!P1 LD.E.128 R28, desc[UR50][R4.64] ;  /* 0x00000032041c9980 */ /* 0x000162000c101d00 */
[----:B------:R-:W-:-:S03]  /*14f80*/  @!P2 IMAD.X R15, R7, 0x1, R17, P4 ;  /* 0x00000001070fa824 */ /* 0x000fc600020e0611 */
[----:B------:R0:W5:Y:S04]  /*14f90*/  @!P0 LD.E.128 R32, desc[UR50][R46.64] ;  /* 0x000000322e208980 */ /* 0x000168000c101d00 */
[----:B------:R0:W5:Y:S04]  /*14fa0*/  @!P2 LD.E.128 R36, desc[UR50][R14.64] ;  /* 0x000000320e24a980 */ /* 0x000168000c101d00 */
[----:B------:R0:W5:Y:S04]  /*14fb0*/  @!P1 LD.E.128 R8, desc[UR50][R20.64] ;  /* 0x0000003214089980 */ /* 0x000168000c101d00 */
[----:B------:R0:W5:Y:S02]  /*14fc0*/  @!P0 LD.E.128 R24, desc[UR50][R48.64] ;  /* 0x0000003230188980 */ /* 0x000164000c101d00 */
.L_x_4206:
[----:B------:R-:W-:Y:S05]  /*14fd0*/  BSYNC B1 ;  /* 0x0000000000017941 */ /* 0x000fea0003800000 */
.L_x_4205:
[----:B------:R-:W-:Y:S01]  /*14fe0*/  ULEA.HI UR4, UR37, UR37, URZ, 0x1 ;  /* 0x0000002525047291 */ /* 0x000fe2000f8f083f */
[----:B0-----:R-:W1:Y:S01]  /*14ff0*/  S2R R4, SR_TID.X ;  /* 0x0000000000047919 */ /* 0x001e620000002100 */
[----:B------:R-:W-:Y:S01]  /*15000*/  IMAD R0, R221, -0x80, R0 ;  /* 0xffffff80dd007824 */ /* 0x000fe200078e0200 */
[----:B------:R-:W-:Y:S01]  /*15010*/  BSSY B1, `(.L_x_4207) ;  /* 0x000000d000017945 */ /* 0x000fe20003800000 */
[----:B------:R-:W-:-:S03]  /*15020*/  ULOP3.LUT UR4, UR4, 0xfffffffe, URZ, 0xc0, !UPT ;  /* 0xfffffffe04047892 */ /* 0x000fc6000f8ec03f */
[----:B------:R-:W-:Y:S01]  /*15030*/  VIMNMX R0, R0, 0x80, PT ;  /* 0x0000008000007848 */ /* 0x000fe20003fe0100 */
[----:B------:R-:W-:-:S06]  /*15040*/  UIADD3 UR4, UR37, -UR4, URZ ;  /* 0x8000000425047290 */ /* 0x000fcc000fffe03f */
[----:B---3--:R-:W-:-:S05]  /*15050*/  IMAD.U32 R3, RZ, RZ, UR4 ;  /* 0x00000004ff037e24 */ /* 0x008fca000f8e00ff */
[----:B------:R-:W-:-:S04]  /*15060*/  SHF.L.U32 R3, R3, 0x1f, RZ ;  /* 0x0000001f03037819 */ /* 0x000fc800000006ff */
[----:B------:R-:W0:Y:S01]  /*15070*/  SYNCS.PHASECHK.TRANS64.TRYWAIT P0, [R18+URZ+0x33400], R3 ;  /* 0x03340003120075a7 */ /* 0x000e22000800017f */
[C---:B-1----:R-:W-:Y:S02]  /*15080*/  VIADD R5, R4.reuse, 0xffffff80 ;  /* 0xffffff8004057836 */ /* 0x042fe40000000000 */
[----:B------:R-:W-:-:S05]  /*15090*/  VIADD R4, R4, 0xffffff80 ;  /* 0xffffff8004047836 */ /* 0x000fca0000000000 */
[----:B------:R-:W-:-:S04]  /*150a0*/  LEA.HI R4, R4, R5, RZ, 0x1 ;  /* 0x0000000504047211 */ /* 0x000fc800078f08ff */
[----:B------:R-:W-:-:S04]  /*150b0*/  SHF.R.S32.HI R4, RZ, 0x1, R4 ;  /* 0x00000001ff047819 */ /* 0x000fc80000011404 */
[----:B------:R-:W-:Y:S01]  /*150c0*/  ISETP.GE.AND P1, PT, R4, R0, PT ;  /* 0x000000000400720c */ /* 0x000fe20003f26270 */
[----:B0-----:R-:W-:-:S12]  /*150d0*/  @!P0 BRA `(.L_x_4208) ;  /* 0x0000018c00748947 */ /* 0x001fd80003800000 */
.L_x_4449:
[----:B------:R-:W-:Y:S05]  /*150e0*/  BSYNC B1 ;  /* 0x0000000000017941 */ /* 0x000fea0003800000 */
.L_x_4207:
[----:B------:R-:W-:Y:S05]  /*150f0*/  @P1 BRA `(.L_x_4193) ;  /* 0x0000002c00fc1947 */ /* 0x000fea0003800000 */
[----:B------:R1:W5:Y:S01]  /*15100*/  LDL R69, [R1+0x30] ;  /* 0x0000300001457983 */ /* 0x0003620000100800 */
[----:B------:R-:W3:Y:S03]  /*15110*/  LDC R0, c[0x0][0x3f4] ;  /* 0x0000fd00ff007b82 */ /* 0x000ee60000000800 */
[----:B------:R1:W5:Y:S04]  /*15120*/  LDL R68, [R1+0x34] ;  /* 0x0000340001447983 */ /* 0x0003680000100800 */
[----:B------:R1:W5:Y:S01]  /*15130*/  LDL R67, [R1+0x38] ;  /* 0x0000380001437983 */ /* 0x0003620000100800 */
[----:B------:R-:W-:Y:S01]  /*15140*/  BSSY B1, `(.L_x_4209) ;  /* 0x00000ff000017945 */ /* 0x000fe20003800000 */
[----:B---3--:R-:W-:-:S02]  /*15150*/  ISETP.GE.AND P0, PT, R16, R0, PT ;  /* 0x000000001000720c */ /* 0x008fc40003f06270 */
[-C--:B------:R-:W-:Y:S02]  /*15160*/  ISETP.GE.AND P1, PT, R225, R0.reuse, PT ;  /* 0x00000000e100720c */ /* 0x080fe40003f26270 */
[----:B------:R-:W-:-:S09]  /*15170*/  ISETP.GE.AND P2, PT, R226, R0, PT ;  /* 0x00000000e200720c */ /* 0x000fd20003f46270 */
[----:B-1----:R-:W-:Y:S05]  /*15180*/  @P0 BRA `(.L_x_4210) ;  /* 0x0000000c00e80947 */ /* 0x002fea0003800000 */
[----:B------:R-:W3:Y:S01]  /*15190*/  LDL R70, [R1+0x60] ;  /* 0x0000600001467983 */ /* 0x000ee20000100800 */
[----:B0-----:R-:W-:Y:S02]  /*151a0*/  LEA.HI R3, R45, R45, RZ, 0x1 ;  /* 0x0000002d2d037211 */ /* 0x001fe400078f08ff */
[----:B-----5:R-:W-:Y:S02]  /*151b0*/  LOP3.LUT R4, R40, 0xff, RZ, 0xc0, !PT ;  /* 0x000000ff28047812 */ /* 0x020fe400078ec0ff */
[----:B------:R-:W-:Y:S02]  /*151c0*/  LOP3.LUT R6, R3, 0xfffffffe, RZ, 0xc0, !PT ;  /* 0xfffffffe03067812 */ /* 0x000fe400078ec0ff */
[----:B------:R-:W-:Y:S02]  /*151d0*/  SHF.R.U32.HI R3, RZ, 0x8, R40 ;  /* 0x00000008ff037819 */ /* 0x000fe40000011628 */
[----:B------:R-:W-:Y:S02]  /*151e0*/  IADD3 R45, R45, -R6, RZ ;  /* 0x800000062d2d7210 */ /* 0x000fe40007ffe0ff */
[----:B------:R-:W-:-:S02]  /*151f0*/  LOP3.LUT R5, R3, 0xff, RZ, 0xc0, !PT ;  /* 0x000000ff03057812 */ /* 0x000fc400078ec0ff */
[----:B------:R-:W-:Y:S02]  /*15200*/  LEA.HI R3, R0, R45, RZ, 0x1c ;  /* 0x0000002d00037211 */ /* 0x000fe400078fe0ff */
[----:B------:R-:W-:Y:S02]  /*15210*/  PRMT R21, R5, 0x7604, R4 ;  /* 0x0000760405157816 */ /* 0x000fe40000000004 */
[----:B------:R-:W-:Y:S02]  /*15220*/  SHF.R.U32.HI R13, RZ, 0x8, R42 ;  /* 0x00000008ff0d7819 */ /* 0x000fe4000001162a */
[----:B------:R-:W-:Y:S02]  /*15230*/  SHF.R.S32.HI R4, RZ, 0x1f, R3 ;  /* 0x0000001fff047819 */ /* 0x000fe40000011403 */
[----:B------:R-:W-:Y:S02]  /*15240*/  LOP3.LUT R12, R42, 0xff, RZ, 0xc0, !PT ;  /* 0x000000ff2a0c7812 */ /* 0x000fe400078ec0ff */
[----:B------:R-:W-:-:S02]  /*15250*/  LOP3.LUT R13, R13, 0xff, RZ, 0xc0, !PT ;  /* 0x000000ff0d0d7812 */ /* 0x000fc400078ec0ff */
[----:B------:R-:W-:Y:S01]  /*15260*/  LEA.HI R4, R4, R3, RZ, 0x2 ;  /* 0x0000000304047211 */ /* 0x000fe200078f10ff */
[----:B------:R-:W-:Y:S01]  /*15270*/  IMAD.SHL.U32 R3, R3, 0x10, RZ ;  /* 0x0000001003037824 */ /* 0x000fe200078e00ff */
[----:B------:R-:W-:Y:S02]  /*15280*/  PRMT R47, R13, 0x7604, R12 ;  /* 0x000076040d2f7816 */ /* 0x000fe4000000000c */
[----:B------:R-:W-:Y:S01]  /*15290*/  SHF.R.U32.HI R12, RZ, 0x8, R36 ;  /* 0x00000008ff0c7819 */ /* 0x000fe20000011624 */
[----:B------:R-:W-:Y:S01]  /*152a0*/  IMAD.SHL.U32 R4, R4, 0x800, RZ ;  /* 0x0000080004047824 */ /* 0x000fe200078e00ff */
[----:B------:R-:W-:Y:S02]  /*152b0*/  LOP3.LUT R3, R69, 0x30, R3, 0xf8, !PT ;  /* 0x0000003045037812 */ /* 0x000fe400078ef803 */
[----:B--2---:R-:W-:Y:S02]  /*152c0*/  LOP3.LUT R14, R12, 0xff, RZ, 0xc0, !PT ;  /* 0x000000ff0c0e7812 */ /* 0x004fe400078ec0ff */
[----:B----4-:R-:W-:-:S02]  /*152d0*/  SHF.R.U32.HI R7, RZ, 0x8, R41 ;  /* 0x00000008ff077819 */ /* 0x010fc40000011629 */
[----:B------:R-:W-:Y:S02]  /*152e0*/  LOP3.LUT R12, R3, R68, RZ, 0x3c, !PT ;  /* 0x00000044030c7212 */ /* 0x000fe400078e3cff */
[----:B------:R-:W-:Y:S02]  /*152f0*/  LOP3.LUT R3, R4, 0xffffe000, RZ, 0xc0, !PT ;  /* 0xffffe00004037812 */ /* 0x000fe400078ec0ff */
[----:B------:R-:W-:Y:S02]  /*15300*/  LOP3.LUT R6, R41, 0xff, RZ, 0xc0, !PT ;  /* 0x000000ff29067812 */ /* 0x000fe400078ec0ff */
[----:B------:R-:W-:Y:S02]  /*15310*/  LOP3.LUT R7, R7, 0xff, RZ, 0xc0, !PT ;  /* 0x000000ff07077812 */ /* 0x000fe400078ec0ff */
[----:B------:R-:W-:Y:S02]  /*15320*/  IADD3 R3, R12, R67, R3 ;  /* 0x000000430c037210 */ /* 0x000fe40007ffe003 */
[----:B------:R-:W-:-:S02]  /*15330*/  PRMT R20, R7, 0x7604, R6 ;  /* 0x0000760407147816 */ /* 0x000fc40000000006 */
[----:B------:R-:W-:Y:S01]  /*15340*/  SHF.R.U32.HI R6, RZ, 0x8, R43 ;  /* 0x00000008ff067819 */ /* 0x000fe2000001162b */
[----:B------:R-:W-:Y:S01]  /*15350*/  IMAD.IADD R3, R18, 0x1, R3 ;  /* 0x0000000112037824 */ /* 0x000fe200078e0203 */
[----:B------:R-:W-:Y:S02]  /*15360*/  LOP3.LUT R7, R36, 0xff, RZ, 0xc0, !PT ;  /* 0x000000ff24077812 */ /* 0x000fe400078ec0ff */
[----:B------:R-:W-:Y:S02]  /*15370*/  LOP3.LUT R5, R43, 0xff, RZ, 0xc0, !PT ;  /* 0x000000ff2b057812 */ /* 0x000fe400078ec0ff */
[----:B------:R-:W-:Y:S02]  /*15380*/  LOP3.LUT R6, R6, 0xff, RZ, 0xc0, !PT ;  /* 0x000000ff06067812 */ /* 0x000fe400078ec0ff */
[----:B------:R-:W-:Y:S02]  /*15390*/  PRMT R53, R14, 0x7604, R7 ;  /* 0x000076040e357816 */ /* 0x000fe40000000007 */
[----:B------:R-:W0:Y:S01]  /*153a0*/  LDS.128 R12, [R3+0x1e200] ;  /* 0x01e20000030c7984 */ /* 0x000e220000000c00 */
[----:B------:R-:W-:-:S02]  /*153b0*/  PRMT R46, R6, 0x7604, R5 ;  /* 0x00007604062e7816 */ /* 0x000fc40000000005 */
[----:B------:R-:W-:Y:S02]  /*153c0*/  SHF.R.U32.HI R48, RZ, 0x8, R37 ;  /* 0x00000008ff307819 */ /* 0x000fe40000011625 */
[----:B------:R-:W-:Y:S02]  /*153d0*/  LOP3.LUT R45, R37, 0xff, RZ, 0xc0, !PT ;  /* 0x000000ff252d7812 */ /* 0x000fe400078ec0ff */
[----:B------:R-:W-:Y:S02]  /*153e0*/  LOP3.LUT R48, R48, 0xff, RZ, 0xc0, !PT ;  /* 0x000000ff30307812 */ /* 0x000fe400078ec0ff */
[----:B------:R-:W-:Y:S02]  /*153f0*/  SHF.R.U32.HI R50, RZ, 0x8, R38 ;  /* 0x00000008ff327819 */ /* 0x000fe40000011626 */
[----:B------:R-:W-:Y:S02]  /*15400*/  PRMT R48, R48, 0x7604, R45 ;  /* 0x0000760430307816 */ /* 0x000fe4000000002d */
[----:B------:R-:W-:-:S02]  /*15410*/  SHF.R.U32.HI R55, RZ, 0x10, R37 ;  /* 0x00000010ff377819 */ /* 0x000fc40000011625 */
[----:B------:R-:W-:Y:S02]  /*15420*/  LOP3.LUT R49, R38, 0xff, RZ, 0xc0, !PT ;  /* 0x000000ff26317812 */ /* 0x000fe400078ec0ff */
[----:B------:R-:W-:Y:S01]  /*15430*/  LOP3.LUT R50, R50, 0xff, RZ, 0xc0, !PT ;  /* 0x000000ff32327812 */ /* 0x000fe200078ec0ff */
[----:B------:R-:W-:Y:S01]  /*15440*/  IMAD.U32 R55, R55, 0x10000, RZ ;  /* 0x0001000037377824 */ /* 0x000fe200078e00ff */
[----:B------:R-:W-:Y:S02]  /*15450*/  SHF.R.U32.HI R45, RZ, 0x10, R41 ;  /* 0x00000010ff2d7819 */ /* 0x000fe40000011629 */
[----:B------:R-:W-:Y:S02]  /*15460*/  SHF.R.U32.HI R52, RZ, 0x8, R39 ;  /* 0x00000008ff347819 */ /* 0x000fe40000011627 */
[----:B------:R-:W-:Y:S01]  /*15470*/  PRMT R57, R50, 0x7604, R49 ;  /* 0x0000760432397816 */ /* 0x000fe20000000031 */
[----:B------:R-:W-:Y:S01]  /*15480*/  IMAD.U32 R45, R45, 0x10000, RZ ;  /* 0x000100002d2d7824 */ /* 0x000fe200078e00ff */
[----:B------:R-:W-:-:S02]  /*15490*/  SHF.R.U32.HI R49, RZ, 0x10, R43 ;  /* 0x00000010ff317819 */ /* 0x000fc4000001162b */
[----:B------:R-:W-:Y:S02]  /*154a0*/  LOP3.LUT R51, R39, 0xff, RZ, 0xc0, !PT ;  /* 0x000000ff27337812 */ /* 0x000fe400078ec0ff */
[----:B------:R-:W-:Y:S02]  /*154b0*/  LOP3.LUT R52, R52, 0xff, RZ, 0xc0, !PT ;  /* 0x000000ff34347812 */ /* 0x000fe400078ec0ff */
[----:B------:R-:W-:Y:S02]  /*154c0*/  SHF.R.U32.HI R59, RZ, 0x10, R39 ;  /* 0x00000010ff3b7819 */ /* 0x000fe40000011627 */
[----:B------:R-:W-:Y:S02]  /*154d0*/  SHF.L.U32 R49, R49, 0x10, RZ ;  /* 0x0000001031317819 */ /* 0x000fe400000006ff */
[----:B------:R-:W-:Y:S01]  /*154e0*/  LOP3.LUT R55, R48, 0xff0000, R55, 0xf8, !PT ;  /* 0x00ff000030377812 */ /* 0x000fe200078ef837 */
[----:B------:R-:W-:Y:S01]  /*154f0*/  IMAD.U32 R59, R59, 0x10000, RZ ;  /* 0x000100003b3b7824 */ /* 0x000fe200078e00ff */
[----:B------:R-:W-:-:S02]  /*15500*/  LOP3.LUT R45, R20, 0xff0000, R45, 0xf8, !PT ;  /* 0x00ff0000142d7812 */ /* 0x000fc400078ef82d */
[----:B------:R-:W-:Y:S02]  /*15510*/  PRMT R52, R52, 0x7604, R51 ;  /* 0x0000760434347816 */ /* 0x000fe40000000033 */
[----:B------:R-:W-:Y:S02]  /*15520*/  LOP3.LUT R51, R46, 0xff0000, R49, 0xf8, !PT ;  /* 0x00ff00002e337812 */ /* 0x000fe400078ef831 */
[----:B------:R-:W-:Y:S02]  /*15530*/  LOP3.LUT R55, R55, 0xff000000, R37, 0xf8, !PT ;  /* 0xff00000037377812 */ /* 0x000fe400078ef825 */
[----:B------:R-:W-:Y:S02]  /*15540*/  LOP3.LUT R49, R45, 0xff000000, R41, 0xf8, !PT ;  /* 0xff0000002d317812 */ /* 0x000fe400078ef829 */
[----:B------:R-:W-:Y:S02]  /*15550*/  LOP3.LUT R53, R53, 0xff0000, R36, 0xf8, !PT ;  /* 0x00ff000035357812 */ /* 0x000fe400078ef824 */
[----:B------:R-:W-:-:S02]  /*15560*/  F2FP.F16.E4M3.UNPACK_B R54, R55 ;  /* 0x00000037ff36723e */ /* 0x000fc400020006ff */
[----:B0-----:R-:W-:Y:S02]  /*15570*/  F2FP.F16.E4M3.UNPACK_B R41, R13 ;  /* 0x0000000dff29723e */ /* 0x001fe400020006ff */
[----:B------:R-:W-:Y:S01]  /*15580*/  LOP3.LUT R21, R21, 0xff0000, R40, 0xf8, !PT ;  /* 0x00ff000015157812 */ /* 0x000fe200078ef828 */
[--C-:B------:R-:W-:Y:S01]  /*15590*/  HADD2.F32 R56, -RZ, R54.reuse.H0_H0 ;  /* 0x20000036ff387230 */ /* 0x100fe20000004100 */
[----:B------:R-:W-:Y:S01]  /*155a0*/  LOP3.LUT R59, R52, 0xff0000, R59, 0xf8, !PT ;  /* 0x00ff0000343b7812 */ /* 0x000fe200078ef83b */
[----:B------:R-:W-:Y:S01]  /*155b0*/  HADD2.F32 R54, -RZ, R54.H1_H1 ;  /* 0x30000036ff367230 */ /* 0x000fe20000004100 */
[----:B------:R-:W-:Y:S02]  /*155c0*/  F2FP.F16.E4M3.UNPACK_B R50, R49 ;  /* 0x00000031ff32723e */ /* 0x000fe400020006ff */
[----:B------:R-:W-:Y:S02]  /*155d0*/  LOP3.LUT R57, R57, 0xff0000, R38, 0xf8, !PT ;  /* 0x00ff000039397812 */ /* 0x000fe400078ef826 */
[----:B------:R-:W-:-:S02]  /*155e0*/  LOP3.LUT R53, R53, 0xff000000, R36, 0xf8, !PT ;  /* 0xff00000035357812 */ /* 0x000fc400078ef824 */
[----:B------:R-:W-:Y:S02]  /*155f0*/  LOP3.LUT R47, R47, 0xff0000, R42, 0xf8, !PT ;  /* 0x00ff00002f2f7812 */ /* 0x000fe400078ef82a */
[----:B------:R-:W-:Y:S02]  /*15600*/  LOP3.LUT R48, R21, 0xff000000, R40, 0xf8, !PT ;  /* 0xff00000015307812 */ /* 0x000fe400078ef828 */
[----:B------:R-:W-:Y:S01]  /*15610*/  LOP3.LUT R52, R51, 0xff000000, R43, 0xf8, !PT ;  /* 0xff00000033347812 */ /* 0x000fe200078ef82b */
[--C-:B------:R-:W-:Y:S01]  /*15620*/  HADD2.F32 R51, -RZ, R50.reuse.H0_H0 ;  /* 0x20000032ff337230 */ /* 0x100fe20000004100 */
[----:B------:R-:W-:Y:S01]  /*15630*/  LOP3.LUT R59, R59, 0xff000000, R39, 0xf8, !PT ;  /* 0xff0000003b3b7812 */ /* 0x000fe200078ef827 */
[----:B------:R-:W-:Y:S01]  /*15640*/  HADD2.F32 R50, -RZ, R50.H1_H1 ;  /* 0x30000032ff327230 */ /* 0x000fe20000004100 */
[----:B------:R-:W-:Y:S02]  /*15650*/  LOP3.LUT R58, R57, 0xff000000, R38, 0xf8, !PT ;  /* 0xff000000393a7812 */ /* 0x000fe400078ef826 */
[----:B------:R-:W-:-:S02]  /*15660*/  LOP3.LUT R20, R47, 0xff000000, R42, 0xf8, !PT ;  /* 0xff0000002f147812 */ /* 0x000fc400078ef82a */
[----:B------:R-:W-:Y:S02]  /*15670*/  F2FP.F16.E4M3.UNPACK_B R42, R13.H1 ;  /* 0x0000000dff2a723e */ /* 0x000fe400030006ff */
[----:B------:R-:W-:Y:S02]  /*15680*/  F2FP.F16.E4M3.UNPACK_B R55, R55.H1 ;  /* 0x00000037ff37723e */ /* 0x000fe400030006ff */
[----:B------:R-:W-:Y:S02]  /*15690*/  F2FP.F16.E4M3.UNPACK_B R49, R49.H1 ;  /* 0x00000031ff31723e */ /* 0x000fe400030006ff */
[-C--:B------:R-:W-:Y:S02]  /*156a0*/  F2FP.F16.E4M3.UNPACK_B R43, R14.reuse ;  /* 0x0000000eff2b723e */ /* 0x080fe400020006ff */
[----:B------:R-:W-:Y:S01]  /*156b0*/  F2FP.F16.E4M3.UNPACK_B R45, R14.H1 ;  /* 0x0000000eff2d723e */ /* 0x000fe200030006ff */
[--C-:B------:R-:W-:Y:S01]  /*156c0*/  HADD2.F32 R14, -RZ, R42.reuse.H0_H0 ;  /* 0x2000002aff0e7230 */ /* 0x100fe20000004100 */
[-C--:B------:R-:W-:Y:S01]  /*156d0*/  F2FP.F16.E4M3.UNPACK_B R46, R15.reuse ;  /* 0x0000000fff2e723e */ /* 0x080fe200020006ff */
[----:B------:R-:W-:Y:S01]  /*156e0*/  HADD2.F32 R42, -RZ, R42.H1_H1 ;  /* 0x3000002aff2a7230 */ /* 0x000fe20000004100 */
[----:B------:R-:W-:-:S02]  /*156f0*/  F2FP.F16.E4M3.UNPACK_B R47, R15.H1 ;  /* 0x0000000fff2f723e */ /* 0x000fc400030006ff */
[-C--:B------:R-:W-:Y:S02]  /*15700*/  F2FP.F16.E4M3.UNPACK_B R15, R12.reuse ;  /* 0x0000000cff0f723e */ /* 0x080fe400020006ff */
[----:B------:R-:W-:Y:S01]  /*15710*/  F2FP.F16.E4M3.UNPACK_B R12, R12.H1 ;  /* 0x0000000cff0c723e */ /* 0x000fe200030006ff */
[----:B---3--:R-:W0:Y:S02]  /*15720*/  LDS.128 R4, [R70+0x1e200] ;  /* 0x01e2000046047984 */ /* 0x008e240000000c00 */
[-C--:B0-----:R-:W-:Y:S02]  /*15730*/  F2FP.F16.E4M3.UNPACK_B R36, R5.reuse ;  /* 0x00000005ff24723e */ /* 0x081fe400020006ff */
[----:B------:R-:W-:Y:S01]  /*15740*/  F2FP.F16.E4M3.UNPACK_B R37, R5.H1 ;  /* 0x00000005ff25723e */ /* 0x000fe200030006ff */
[--C-:B------:R-:W-:Y:S01]  /*15750*/  HADD2.F32 R5, -RZ, R41.reuse.H0_H0 ;  /* 0x20000029ff057230 */ /* 0x100fe20000004100 */
[-C--:B------:R-:W-:Y:S01]  /*15760*/  F2FP.F16.E4M3.UNPACK_B R39, R7.reuse ;  /* 0x00000007ff27723e */ /* 0x080fe200020006ff */
[----:B------:R-:W-:Y:S01]  /*15770*/  HADD2.F32 R41, -RZ, R41.H1_H1 ;  /* 0x30000029ff297230 */ /* 0x000fe20000004100 */
[----:B------:R-:W-:-:S02]  /*15780*/  F2FP.F16.E4M3.UNPACK_B R40, R7.H1 ;  /* 0x00000007ff28723e */ /* 0x000fc400030006ff */
[----:B------:R-:W-:Y:S01]  /*15790*/  F2FP.F16.E4M3.UNPACK_B R7, R4 ;  /* 0x00000004ff07723e */ /* 0x000fe200020006ff */
[C---:B------:R-:W-:Y:S01]  /*157a0*/  FMUL.FTZ R13, R5.reuse, R56 ;  /* 0x00000038050d7220 */ /* 0x040fe20000410000 */
[----:B------:R-:W-:Y:S01]  /*157b0*/  F2FP.F16.E4M3.UNPACK_B R21, R4.H1 ;  /* 0x00000004ff15723e */ /* 0x000fe200030006ff */
[----:B------:R-:W-:Y:S01]  /*157c0*/  FMUL.FTZ R57, R5, R51 ;  /* 0x0000003305397220 */ /* 0x000fe20000410000 */
[----:B------:R-:W-:Y:S01]  /*157d0*/  F2FP.F16.E4M3.UNPACK_B R4, R6 ;  /* 0x00000006ff04723e */ /* 0x000fe200020006ff */
[C---:B------:R-:W-:Y:S01]  /*157e0*/  FMUL.FTZ R61, R41.reuse, R54 ;  /* 0x00000036293d7220 */ /* 0x040fe20000410000 */
[----:B------:R-:W-:Y:S01]  /*157f0*/  F2FP.F16.E4M3.UNPACK_B R38, R6.H1 ;  /* 0x00000006ff26723e */ /* 0x000fe200030006ff */
[--C-:B------:R-:W-:Y:S02]  /*15800*/  HADD2.F32 R6, -RZ, R36.reuse.H0_H0 ;  /* 0x20000024ff067230 */ /* 0x100fe40000004100 */
[----:B------:R-:W-:Y:S01]  /*15810*/  FMUL.FTZ R41, R41, R50 ;  /* 0x0000003229297220 */ /* 0x000fe20000410000 */
[----:B------:R-:W-:-:S02]  /*15820*/  HADD2.F32 R36, -RZ, R36.H1_H1 ;  /* 0x30000024ff247230 */ /* 0x000fc40000004100 */
[C---:B------:R-:W-:Y:S01]  /*15830*/  FFMA.FTZ R5, R6.reuse, R51, -R13 ;  /* 0x0000003306057223 */ /* 0x040fe2000001080d */
[----:B------:R-:W-:Y:S01]  /*15840*/  FFMA.FTZ R13, R6, R56, R57 ;  /* 0x00000038060d7223 */ /* 0x000fe20000010039 */
[----:B------:R-:W-:Y:S02]  /*15850*/  HADD2.F32 R57, -RZ, R55.H0_H0 ;  /* 0x20000037ff397230 */ /* 0x000fe40000004100 */
[C---:B------:R-:W-:Y:S01]  /*15860*/  FFMA.FTZ R56, R36.reuse, R50, -R61 ;  /* 0x0000003224387223 */ /* 0x040fe2000001083d */
[----:B------:R-:W-:Y:S02]  /*15870*/  HADD2.F32 R51, -RZ, R49.H0_H0 ;  /* 0x20000031ff337230 */ /* 0x000fe40000004100 */
        /* <DEDUP_REMOVED lines=11> */
[----:B------:R-:W-:Y:S02]  /*15930*/  HADD2.F32 R51, -RZ, R50.H0_H0 ;  /* 0x20000032ff337230 */ /* 0x000fe40000004100 */
[C---:B------:R-:W-:Y:S01]  /*15940*/  FMUL.FTZ R60, R42.reuse, R55 ;  /* 0x000000372a3c7220 */ /* 0x040fe20000410000 */
[----:B------:R-:W-:Y:S02]  /*15950*/  HADD2.F32 R14, -RZ, R46.H0_H0 ;  /* 0x2000002eff0e7230 */ /* 0x000fe40000004100 */
[----:B------:R-:W-:Y:S01]  /*15960*/  FMUL.FTZ R42, R42, R49 ;  /* 0x000000312a2a7220 */ /* 0x000fe20000410000 */
[----:B------:R-:W-:Y:S01]  /*15970*/  HADD2.F32 R41, -RZ, R36.H0_H0 ;  /* 0x20000024ff297230 */ /* 0x000fe20000004100 */
[----:B------:R-:W-:Y:S01]  /*15980*/  F2FP.F16.E4M3.UNPACK_B R52, R52.H1 ;  /* 0x00000034ff34723e */ /* 0x000fe200030006ff */
[----:B------:R-:W-:-:S02]  /*15990*/  HADD2.F32 R37, -RZ, R37.H1_H1 ;  /* 0x30000025ff257230 */ /* 0x000fc40000004100 */
[C---:B------:R-:W-:Y:S01]  /*159a0*/  FMUL.FTZ R61, R14.reuse, R51 ;  /* 0x000000330e3d7220 */ /* 0x040fe20000410000 */
[----:B------:R-:W-:Y:S02]  /*159b0*/  HADD2.F32 R6, -RZ, R39.H0_H0 ;  /* 0x20000027ff067230 */ /* 0x000fe40000004100 */
[----:B------:R-:W-:Y:S01]  /*159c0*/  FMUL.FTZ R14, R14, R41 ;  /* 0x000000290e0e7220 */ /* 0x000fe20000410000 */
[----:B------:R-:W-:Y:S02]  /*159d0*/  HADD2.F32 R36, -RZ, R36.H1_H1 ;  /* 0x30000024ff247230 */ /* 0x000fe40000004100 */
[----:B------:R-:W-:Y:S01]  /*159e0*/  FFMA.FTZ R62, R37, R55, R42 ;  /* 0x00000037253e7223 */ /* 0x000fe2000001002a */
[----:B------:R-:W-:Y:S02]  /*159f0*/  HADD2.F32 R50, -RZ, R50.H1_H1 ;  /* 0x30000032ff327230 */ /* 0x000fe40000004100 */
[----:B------:R-:W-:Y:S01]  /*15a00*/  FFMA.FTZ R61, R6, R41, -R61 ;  /* 0x00000029063d7223 */ /* 0x000fe2000001083d */
[----:B------:R-:W-:-:S02]  /*15a10*/  HADD2.F32 R46, -RZ, R46.H1_H1 ;  /* 0x3000002eff2e7230 */ /* 0x000fc40000004100 */
[----:B------:R-:W-:Y:S01]  /*15a20*/  FFMA.FTZ R55, R6, R51, R14 ;  /* 0x0000003306377223 */ /* 0x000fe2000001000e */
[----:B------:R-:W-:Y:S01]  /*15a30*/  FFMA.FTZ R60, R37, R49, -R60 ;  /* 0x00000031253c7223 */ /* 0x000fe2000001083c */
[----:B------:R-:W-:Y:S01]  /*15a40*/  HADD2.F32 R39, -RZ, R39.H1_H1 ;  /* 0x30000027ff277230 */ /* 0x000fe20000004100 */
[----:B------:R-:W-:Y:S01]  /*15a50*/  F2FP.SATFINITE.E4M3.F32.PACK_AB_MERGE_C R57, R62, R57, RZ ;  /* 0x000000393e39723e */ /* 0x000fe200048070ff */
[----:B------:R-:W-:Y:S02]  /*15a60*/  HADD2.F32 R41, -RZ, R59.H0_H0 ;  /* 0x2000003bff297230 */ /* 0x000fe40000004100 */
[C---:B------:R-:W-:Y:S01]  /*15a70*/  FMUL.FTZ R42, R46.reuse, R50 ;  /* 0x000000322e2a7220 */ /* 0x040fe20000410000 */
[----:B------:R-:W-:Y:S02]  /*15a80*/  HADD2.F32 R14, -RZ, R47.H0_H0 ;  /* 0x2000002fff0e7230 */ /* 0x000fe40000004100 */
[----:B------:R-:W-:Y:S01]  /*15a90*/  FMUL.FTZ R49, R46, R36 ;  /* 0x000000242e317220 */ /* 0x000fe20000410000 */
[----:B------:R-:W-:-:S02]  /*15aa0*/  HADD2.F32 R37, -RZ, R52.H0_H0 ;  /* 0x20000034ff257230 */ /* 0x000fc40000004100 */
[C---:B------:R-:W-:Y:S01]  /*15ab0*/  FFMA.FTZ R64, R39.reuse, R36, -R42 ;  /* 0x0000002427407223 */ /* 0x040fe2000001082a */
[----:B------:R-:W-:Y:S02]  /*15ac0*/  HADD2.F32 R6, -RZ, R40.H0_H0 ;  /* 0x20000028ff067230 */ /* 0x000fe40000004100 */
[C---:B------:R-:W-:Y:S01]  /*15ad0*/  FMUL.FTZ R51, R14.reuse, R41 ;  /* 0x000000290e337220 */ /* 0x040fe20000410000 */
[----:B------:R-:W-:Y:S01]  /*15ae0*/  FFMA.FTZ R50, R39, R50, R49 ;  /* 0x0000003227327223 */ /* 0x000fe20000010031 */
[----:B------:R-:W-:Y:S01]  /*15af0*/  FMUL.FTZ R14, R14, R37 ;  /* 0x000000250e0e7220 */ /* 0x000fe20000410000 */
[----:B------:R-:W-:Y:S01]  /*15b00*/  F2FP.F16.E4M3.UNPACK_B R39, R53.H1 ;  /* 0x00000035ff27723e */ /* 0x000fe200030006ff */
[----:B------:R-:W-:Y:S01]  /*15b10*/  HADD2.F32 R52, -RZ, R52.H1_H1 ;  /* 0x30000034ff347230 */ /* 0x000fe20000004100 */
[----:B------:R-:W-:Y:S01]  /*15b20*/  F2FP.F16.E4M3.UNPACK_B R36, R48.H1 ;  /* 0x00000030ff24723e */ /* 0x000fe200030006ff */
        /* <DEDUP_REMOVED lines=11> */
[----:B------:R-:W-:-:S02]  /*15be0*/  HADD2.F32 R40, -RZ, R40.H1_H1 ;  /* 0x30000028ff287230 */ /* 0x000fc40000004100 */
[C---:B------:R-:W-:Y:S01]  /*15bf0*/  FMUL.FTZ R47, R14.reuse, R41 ;  /* 0x000000290e2f7220 */ /* 0x040fe20000410000 */
[----:B------:R-:W-:Y:S02]  /*15c00*/  HADD2.F32 R6, -RZ, R21.H0_H0 ;  /* 0x20000015ff067230 */ /* 0x000fe40000004100 */
[----:B------:R-:W-:Y:S01]  /*15c10*/  FMUL.FTZ R14, R14, R37 ;  /* 0x000000250e0e7220 */ /* 0x000fe20000410000 */
[----:B------:R-:W-:Y:S02]  /*15c20*/  HADD2.F32 R39, -RZ, R39.H1_H1 ;  /* 0x30000027ff277230 */ /* 0x000fe40000004100 */
[C---:B------:R-:W-:Y:S01]  /*15c30*/  FFMA.FTZ R52, R40.reuse, R52, -R49 ;  /* 0x0000003428347223 */ /* 0x040fe20000010831 */
[----:B------:R-:W-:Y:S02]  /*15c40*/  HADD2.F32 R12, -RZ, R12.H1_H1 ;  /* 0x3000000cff0c7230 */ /* 0x000fe40000004100 */
[----:B------:R-:W-:Y:S01]  /*15c50*/  FFMA.FTZ R59, R40, R59, R42 ;  /* 0x0000003b283b7223 */ /* 0x000fe2000001002a */
[----:B------:R-:W-:-:S02]  /*15c60*/  HADD2.F32 R36, -RZ, R36.H1_H1 ;  /* 0x30000024ff247230 */ /* 0x000fc40000004100 */
[C---:B------:R-:W-:Y:S01]  /*15c70*/  FFMA.FTZ R47, R6.reuse, R37, -R47 ;  /* 0x00000025062f7223 */ /* 0x040fe2000001082f */
[----:B------:R-:W-:Y:S01]  /*15c80*/  FFMA.FTZ R40, R6, R41, R14 ;  /* 0x0000002906287223 */ /* 0x000fe2000001000e */
[----:B------:R-:W-:Y:S02]  /*15c90*/  HADD2.F32 R21, -RZ, R21.H1_H1 ;  /* 0x30000015ff157230 */ /* 0x000fe40000004100 */
[C---:B------:R-:W-:Y:S01]  /*15ca0*/  FMUL.FTZ R6, R12.reuse, R39 ;  /* 0x000000270c067220 */ /* 0x040fe20000410000 */
[-C--:B------:R-:W-:Y:S01]  /*15cb0*/  FMUL.FTZ R14, R12, R36.reuse ;  /* 0x000000240c0e7220 */ /* 0x080fe20000410000 */
[----:B------:R-:W-:Y:S01]  /*15cc0*/  HADD2.F32 R37, -RZ, R53.H0_H0 ;  /* 0x20000035ff257230 */ /* 0x000fe20000004100 */
[----:B------:R-:W-:Y:S01]  /*15cd0*/  F2FP.SATFINITE.E4M3.F32.PACK_AB_MERGE_C R60, R60, R63, RZ ;  /* 0x0000003f3c3c723e */ /* 0x000fe200048070ff */
[----:B------:R-:W-:Y:S02]  /*15ce0*/  HADD2.F32 R12, -RZ, R15.H0_H0 ;  /* 0x2000000fff0c7230 */ /* 0x000fe40000004100 */
[C---:B------:R-:W-:Y:S01]  /*15cf0*/  FFMA.FTZ R42, R21.reuse, R36, -R6 ;  /* 0x00000024152a7223 */ /* 0x040fe20000010806 */
[----:B------:R-:W-:Y:S01]  /*15d00*/  FFMA.FTZ R49, R21, R39, R14 ;  /* 0x0000002715317223 */ /* 0x000fe2000001000e */
[----:B------:R-:W-:Y:S01]  /*15d10*/  HADD2.F32 R21, -RZ, R48.H0_H0 ;  /* 0x20000030ff157230 */ /* 0x000fe20000004100 */
[----:B------:R-:W-:Y:S01]  /*15d20*/  F2FP.SATFINITE.E4M3.F32.PACK_AB_MERGE_C R5, R56, R5, R60 ;  /* 0x000000053805723e */ /* 0x000fe2000480703c */
        /* <DEDUP_REMOVED lines=24> */
[----:B------:R-:W-:Y:S01]  /*15eb0*/  HADD2.F32 R21, -RZ, R21.H1_H1 ;  /* 0x30000015ff157230 */ /* 0x000fe20000004100 */
[----:B------:R-:W-:Y:S01]  /*15ec0*/  F2FP.SATFINITE.E4M3.F32.PACK_AB_MERGE_C R13, R54, R13, R57 ;  /* 0x0000000d360d723e */ /* 0x000fe20004807039 */
[----:B------:R-:W-:-:S02]  /*15ed0*/  HADD2.F32 R45, -RZ, R45.H1_H1 ;  /* 0x3000002dff2d7230 */ /* 0x000fc40000004100 */
[C---:B------:R-:W-:Y:S01]  /*15ee0*/  FFMA.FTZ R46, R6.reuse, R7, -R37 ;  /* 0x00000007062e7223 */ /* 0x040fe20000010825 */
[----:B------:R-:W-:Y:S02]  /*15ef0*/  HADD2.F32 R38, -RZ, R38.H1_H1 ;  /* 0x30000026ff267230 */ /* 0x000fe40000004100 */
[----:B------:R-:W-:Y:S01]  /*15f00*/  FFMA.FTZ R51, R6, R15, R51 ;  /* 0x0000000f06337223 */ /* 0x000fe20000010033 */
[--C-:B------:R-:W-:Y:S02]  /*15f10*/  HADD2.F32 R6, -RZ, R4.reuse.H0_H0 ;  /* 0x20000004ff067230 */ /* 0x100fe40000004100 */
[CC--:B------:R-:W-:Y:S01]  /*15f20*/  FMUL.FTZ R7, R45.reuse, R21.reuse ;  /* 0x000000152d077220 */ /* 0x0c0fe20000410000 */
[-C--:B------:R-:W-:Y:S01]  /*15f30*/  FMUL.FTZ R12, R45, R14.reuse ;  /* 0x0000000e2d0c7220 */ /* 0x080fe20000410000 */
[----:B------:R-:W-:Y:S02]  /*15f40*/  HADD2.F32 R4, -RZ, R4.H1_H1 ;  /* 0x30000004ff047230 */ /* 0x000fe40000004100 */
[C---:B------:R-:W-:Y:S01]  /*15f50*/  FFMA.FTZ R45, R38.reuse, R14, -R7 ;  /* 0x0000000e262d7223 */ /* 0x040fe20000010807 */
[----:B------:R-:W-:Y:S01]  /*15f60*/  FFMA.FTZ R38, R38, R21, R12 ;  /* 0x0000001526267223 */ /* 0x000fe2000001000c */
[----:B------:R-:W-:-:S02]  /*15f70*/  HADD2.F32 R14, -RZ, R58.H0_H0 ;  /* 0x2000003aff0e7230 */ /* 0x000fc40000004100 */
[--C-:B------:R-:W-:Y:S01]  /*15f80*/  HADD2.F32 R7, -RZ, R43.reuse.H0_H0 ;  /* 0x2000002bff077230 */ /* 0x100fe20000004100 */
[----:B------:R-:W-:Y:S01]  /*15f90*/  F2FP.SATFINITE.E4M3.F32.PACK_AB_MERGE_C R45, R45, R46, RZ ;  /* 0x0000002e2d2d723e */ /* 0x000fe200048070ff */
[----:B------:R-:W-:Y:S01]  /*15fa0*/  HADD2.F32 R12, -RZ, R20.H0_H0 ;  /* 0x20000014ff0c7230 */ /* 0x000fe20000004100 */
[----:B------:R-:W-:Y:S01]  /*15fb0*/  F2FP.SATFINITE.E4M3.F32.PACK_AB_MERGE_C R38, R38, R51, RZ ;  /* 0x000000332626723e */ /* 0x000fe200048070ff */
[----:B------:R-:W-:Y:S02]  /*15fc0*/  HADD2.F32 R58, -RZ, R58.H1_H1 ;  /* 0x3000003aff3a7230 */ /* 0x000fe40000004100 */
[C---:B------:R-:W-:Y:S01]  /*15fd0*/  FMUL.FTZ R15, R7.reuse, R14 ;  /* 0x0000000e070f7220 */ /* 0x040fe20000410000 */
[----:B------:R-:W-:Y:S02]  /*15fe0*/  HADD2.F32 R43, -RZ, R43.H1_H1 ;  /* 0x3000002bff2b7230 */ /* 0x000fe40000004100 */
[----:B------:R-:W-:Y:S01]  /*15ff0*/  FMUL.FTZ R7, R7, R12 ;  /* 0x0000000c07077220 */ /* 0x000fe20000410000 */
[----:B------:R-:W-:-:S02]  /*16000*/  HADD2.F32 R20, -RZ, R20.H1_H1 ;  /* 0x30000014ff147230 */ /* 0x000fc40000004100 */
[C---:B------:R-:W-:Y:S01]  /*16010*/  FFMA.FTZ R21, R6.reuse, R12, -R15 ;  /* 0x0000000c06157223 */ /* 0x040fe2000001080f */
[----:B------:R-:W-:Y:S01]  /*16020*/  F2FP.SATFINITE.E4M3.F32.PACK_AB_MERGE_C R15, R59, R66, RZ ;  /* 0x000000423b0f723e */ /* 0x000fe200048070ff */
[C---:B------:R-:W-:Y:S01]  /*16030*/  FMUL.FTZ R37, R43.reuse, R58 ;  /* 0x0000003a2b257220 */ /* 0x040fe20000410000 */
[----:B------:R-:W-:Y:S01]  /*16040*/  FFMA.FTZ R14, R6, R14, R7 ;  /* 0x0000000e060e7223 */ /* 0x000fe20000010007 */
[-C--:B------:R-:W-:Y:S01]  /*16050*/  FMUL.FTZ R43, R43, R20.reuse ;  /* 0x000000142b2b7220 */ /* 0x080fe20000410000 */
[----:B------:R-:W-:Y:S01]  /*16060*/  F2FP.SATFINITE.E4M3.F32.PACK_AB_MERGE_C R7, R52, R65, RZ ;  /* 0x000000413407723e */ /* 0x000fe200048070ff */
[C---:B------:R-:W-:Y:S01]  /*16070*/  FFMA.FTZ R6, R4.reuse, R20, -R37 ;  /* 0x0000001404067223 */ /* 0x040fe20000010825 */
[----:B------:R-:W-:Y:S01]  /*16080*/  F2FP.SATFINITE.E4M3.F32.PACK_AB_MERGE_C R12, R49, R40, RZ ;  /* 0x00000028310c723e */ /* 0x000fe200048070ff */
[----:B------:R-:W-:Y:S01]  /*16090*/  FFMA.FTZ R43, R4, R58, R43 ;  /* 0x0000003a042b7223 */ /* 0x000fe2000001002b */
[----:B------:R-:W-:Y:S02]  /*160a0*/  F2FP.SATFINITE.E4M3.F32.PACK_AB_MERGE_C R4, R42, R47, RZ ;  /* 0x0000002f2a04723e */ /* 0x000fe400048070ff */
[----:B------:R-:W-:-:S02]  /*160b0*/  F2FP.SATFINITE.E4M3.F32.PACK_AB_MERGE_C R7, R64, R61, R7 ;  /* 0x0000003d4007723e */ /* 0x000fc40004807007 */
[----:B------:R-:W-:Y:S02]  /*160c0*/  F2FP.SATFINITE.E4M3.F32.PACK_AB_MERGE_C R4, R48, R39, R4 ;  /* 0x000000273004723e */ /* 0x000fe40004807004 */
[----:B------:R-:W-:Y:S02]  /*160d0*/  F2FP.SATFINITE.E4M3.F32.PACK_AB_MERGE_C R6, R6, R21, R45 ;  /* 0x000000150606723e */ /* 0x000fe4000480702d */
[----:B------:R-:W-:Y:S02]  /*160e0*/  F2FP.SATFINITE.E4M3.F32.PACK_AB_MERGE_C R15, R50, R55, R15 ;  /* 0x00000037320f723e */ /* 0x000fe4000480700f */
[----:B------:R-:W-:Y:S01]  /*160f0*/  F2FP.SATFINITE.E4M3.F32.PACK_AB_MERGE_C R12, R36, R41, R12 ;  /* 0x00000029240c723e */ /* 0x000fe2000480700c */
[----:B------:R1:W-:Y:S01]  /*16100*/  STS.128 [R70+0x1e200], R4 ;  /* 0x01e2000446007388 */ /* 0x0003e20000000c00 */
[----:B------:R-:W-:-:S05]  /*16110*/  F2FP.SATFINITE.E4M3.F32.PACK_AB_MERGE_C R14, R43, R14, R38 ;  /* 0x0000000e2b0e723e */ /* 0x000fca0004807026 */
[----:B------:R1:W-:Y:S02]  /*16120*/  STS.128 [R3+0x1e200], R12 ;  /* 0x01e2000c03007388 */ /* 0x0003e40000000c00 */
.L_x_4210:
[----:B------:R-:W-:Y:S05]  /*16130*/  BSYNC B1 ;  /* 0x0000000000017941 */ /* 0x000fea0003800000 */
.L_x_4209:
[----:B------:R-:W-:Y:S04]  /*16140*/  BSSY B1, `(.L_x_4211) ;  /* 0x0000101000017945 */ /* 0x000fe80003800000 */
[----:B------:R-:W-:Y:S05]  /*16150*/  @P1 BRA `(.L_x_4212) ;  /* 0x0000000c00fc1947 */ /* 0x000fea0003800000 */
[----:B------:R-:W3:Y:S01]  /*16160*/  LDL R62, [R1+0x5c] ;  /* 0x00005c00013e7983 */ /* 0x000ee20000100800 */
[----:B01---5:R-:W-:Y:S02]  /*16170*/  SHF.R.U32.HI R3, RZ, 0x8, R28 ;  /* 0x00000008ff037819 */ /* 0x023fe4000001161c */
[----:B------:R-:W-:Y:S02]  /*16180*/  LOP3.LUT R5, R28, 0xff, RZ, 0xc0, !PT ;  /* 0x000000ff1c057812 */ /* 0x000fe400078ec0ff */
[----:B------:R-:W-:Y:S02]  /*16190*/  LOP3.LUT R4, R3, 0xff, RZ, 0xc0, !PT ;  /* 0x000000ff03047812 */ /* 0x000fe400078ec0ff */
[----:B------:R-:W-:Y:S02]  /*161a0*/  LEA.HI R3, R0, R227, RZ, 0x1c ;  /* 0x000000e300037211 */ /* 0x000fe400078fe0ff */
[----:B------:R-:W-:Y:S02]  /*161b0*/  SHF.R.U32.HI R6, RZ, 0x8, R29 ;  /* 0x00000008ff067819 */ /* 0x000fe4000001161d */
[----:B------:R-:W-:-:S02]  /*161c0*/  PRMT R21, R4, 0x7604, R5 ;  /* 0x0000760404157816 */ /* 0x000fc40000000005 */
[----:B------:R-:W-:Y:S02]  /*161d0*/  SHF.R.S32.HI R4, RZ, 0x1f, R3 ;  /* 0x0000001fff047819 */ /* 0x000fe40000011403 */
[----:B----4-:R-:W-:Y:S02]  /*161e0*/  LOP3.LUT R7, R29, 0xff, RZ, 0xc0, !PT ;  /* 0x000000ff1d077812 */ /* 0x010fe400078ec0ff */
[----:B------:R-:W-:Y:S02]  /*161f0*/  LOP3.LUT R6, R6, 0xff, RZ, 0xc0, !PT ;  /* 0x000000ff06067812 */ /* 0x000fe400078ec0ff */
[----:B------:R-:W-:Y:S01]  /*16200*/  LEA.HI R4, R4, R3, RZ, 0x2 ;  /* 0x0000000304047211 */ /* 0x000fe200078f10ff */
[----:B------:R-:W-:Y:S01]  /*16210*/  IMAD.SHL.U32 R3, R3, 0x10, RZ ;  /* 0x0000001003037824 */ /* 0x000fe200078e00ff */
[----:B------:R-:W-:Y:S02]  /*16220*/  PRMT R37, R6, 0x7604, R7 ;  /* 0x0000760406257816 */ /* 0x000fe40000000007 */
[----:B------:R-:W-:Y:S01]  /*16230*/  SHF.R.U32.HI R7, RZ, 0x8, R31 ;  /* 0x00000008ff077819 */ /* 0x000fe2000001161f */
[----:B------:R-:W-:Y:S01]  /*16240*/  IMAD.SHL.U32 R4, R4, 0x800, RZ ;  /* 0x0000080004047824 */ /* 0x000fe200078e00ff */
[----:B------:R-:W-:-:S02]  /*16250*/  SHF.R.U32.HI R13, RZ, 0x8, R8 ;  /* 0x00000008ff0d7819 */ /* 0x000fc40000011608 */
[----:B------:R-:W-:Y:S02]  /*16260*/  LOP3.LUT R3, R69, 0x30, R3, 0xf8, !PT ;  /* 0x0000003045037812 */ /* 0x000fe400078ef803 */
[----:B------:R-:W-:Y:S02]  /*16270*/  LOP3.LUT R12, R31, 0xff, RZ, 0xc0, !PT ;  /* 0x000000ff1f0c7812 */ /* 0x000fe400078ec0ff */
[----:B--2---:R-:W-:Y:S02]  /*16280*/  LOP3.LUT R14, R8, 0xff, RZ, 0xc0, !PT ;  /* 0x000000ff080e7812 */ /* 0x004fe400078ec0ff */
[----:B------:R-:W-:Y:S02]  /*16290*/  LOP3.LUT R7, R7, 0xff, RZ, 0xc0, !PT ;  /* 0x000000ff07077812 */ /* 0x000fe400078ec0ff */
[----:B------:R-:W-:Y:S02]  /*162a0*/  LOP3.LUT R13, R13, 0xff, RZ, 0xc0, !PT ;  /* 0x000000ff0d0d7812 */ /* 0x000fe400078ec0ff */
[----:B------:R-:W-:-:S02]  /*162b0*/  LOP3.LUT R3, R3, R68, RZ, 0x3c, !PT ;  /* 0x0000004403037212 */ /* 0x000fc400078e3cff */
[----:B------:R-:W-:Y:S02]  /*162c0*/  LOP3.LUT R4, R4, 0xffffe000, RZ, 0xc0, !PT ;  /* 0xffffe00004047812 */ /* 0x000fe400078ec0ff */
[----:B------:R-:W-:Y:S02]  /*162d0*/  SHF.R.U32.HI R5, RZ, 0x8, R30 ;  /* 0x00000008ff057819 */ /* 0x000fe4000001161e */
[----:B------:R-:W-:Y:S02]  /*162e0*/  PRMT R43, R7, 0x7604, R12 ;  /* 0x00007604072b7816 */ /* 0x000fe4000000000c */
[----:B------:R-:W-:Y:S02]  /*162f0*/  PRMT R47, R13, 0x7604, R14 ;  /* 0x000076040d2f7816 */ /* 0x000fe4000000000e */
[----:B------:R-:W-:Y:S02]  /*16300*/  SHF.R.U32.HI R12, RZ, 0x8, R9 ;  /* 0x00000008ff0c7819 */ /* 0x000fe40000011609 */
[----:B------:R-:W-:-:S02]  /*16310*/  SHF.R.U32.HI R14, RZ, 0x8, R10 ;  /* 0x00000008ff0e7819 */ /* 0x000fc4000001160a */
[----:B------:R-:W-:Y:S02]  /*16320*/  IADD3 R3, R3, R67, R4 ;  /* 0x0000004303037210 */ /* 0x000fe40007ffe004 */
[----:B------:R-:W-:Y:S02]  /*16330*/  LOP3.LUT R6, R30, 0xff, RZ, 0xc0, !PT ;  /* 0x000000ff1e067812 */ /* 0x000fe400078ec0ff */
[----:B------:R-:W-:Y:S02]  /*16340*/  LOP3.LUT R5, R5, 0xff, RZ, 0xc0, !PT ;  /* 0x000000ff05057812 */ /* 0x000fe400078ec0ff */
[----:B------:R-:W-:Y:S02]  /*16350*/  LOP3.LUT R13, R9, 0xff, RZ, 0xc0, !PT ;  /* 0x000000ff090d7812 */ /* 0x000fe400078ec0ff */
[----:B------:R-:W-:Y:S02]  /*16360*/  LOP3.LUT R15, R10, 0xff, RZ, 0xc0, !PT ;  /* 0x000000ff0a0f7812 */ /* 0x000fe400078ec0ff */
[----:B------:R-:W-:-:S02]  /*16370*/  LOP3.LUT R12, R12, 0xff, RZ, 0xc0, !PT ;  /* 0x000000ff0c0c7812 */ /* 0x000fc400078ec0ff */
[----:B------:R-:W-:Y:S02]  /*16380*/  LOP3.LUT R14, R14, 0xff, RZ, 0xc0, !PT ;  /* 0x000000ff0e0e7812 */ /* 0x000fe400078ec0ff */
[----:B------:R-:W-:Y:S02]  /*16390*/  IADD3 R3, R18, R3, RZ ;  /* 0x0000000312037210 */ /* 0x000fe40007ffe0ff */
[----:B------:R-:W-:Y:S02]  /*163a0*/  PRMT R39, R5, 0x7604, R6 ;  /* 0x0000760405277816 */ /* 0x000fe40000000006 */
[----:B------:R-:W-:Y:S02]  /*163b0*/  PRMT R49, R12, 0x7604, R13 ;  /* 0x000076040c317816 */ /* 0x000fe4000000000d */
[----:B------:R-:W-:Y:S02]  /*163c0*/  PRMT R51, R14, 0x7604, R15 ;  /* 0x000076040e337816 */ /* 0x000fe4000000000f */
[----:B------:R-:W0:Y:S01]  /*163d0*/  LDS.128 R12, [R3+0x1e200] ;  /* 0x01e20000030c7984 */ /* 0x000e220000000c00 */
[----:B------:R-:W-:-:S02]  /*163e0*/  SHF.R.U32.HI R20, RZ, 0x8, R11 ;  /* 0x00000008ff147819 */ /* 0x000fc4000001160b */
[----:B------:R-:W-:Y:S02]  /*163f0*/  SHF.R.U32.HI R36, RZ, 0x10, R29 ;  /* 0x00000010ff247819 */ /* 0x000fe4000001161d */
[----:B------:R-:W-:Y:S02]  /*16400*/  LOP3.LUT R41, R11, 0xff, RZ, 0xc0, !PT ;  /* 0x000000ff0b297812 */ /* 0x000fe400078ec0ff */
[----:B------:R-:W-:Y:S02]  /*16410*/  LOP3.LUT R20, R20, 0xff, RZ, 0xc0, !PT ;  /* 0x000000ff14147812 */ /* 0x000fe400078ec0ff */
[----:B------:R-:W-:Y:S02]  /*16420*/  SHF.R.U32.HI R38, RZ, 0x10, R30 ;  /* 0x00000010ff267819 */ /* 0x000fe4000001161e */
[----:B------:R-:W-:Y:S02]  /*16430*/  LOP3.LUT R36, R36, 0xff, RZ, 0xc0, !PT ;  /* 0x000000ff24247812 */ /* 0x000fe400078ec0ff */
[----:B------:R-:W-:-:S02]  /*16440*/  PRMT R42, R20, 0x7604, R41 ;  /* 0x00007604142a7816 */ /* 0x000fc40000000029 */
[----:B------:R-:W-:Y:S02]  /*16450*/  SHF.R.U32.HI R20, RZ, 0x10, R28 ;  /* 0x00000010ff147819 */ /* 0x000fe4000001161c */
[----:B------:R-:W-:Y:S02]  /*16460*/  LOP3.LUT R38, R38, 0xff, RZ, 0xc0, !PT ;  /* 0x000000ff26267812 */ /* 0x000fe400078ec0ff */
[----:B------:R-:W-:Y:S02]  /*16470*/  PRMT R37, R36, 0x7054, R37 ;  /* 0x0000705424257816 */ /* 0x000fe40000000025 */
        /* <DEDUP_REMOVED lines=8> */
[----:B------:R-:W-:-:S02]  /*16500*/  SHF.R.U32.HI R38, RZ, 0x10, R10 ;  /* 0x00000010ff267819 */ /* 0x000fc4000001160a */
[----:B------:R-:W-:Y:S02]  /*16510*/  SHF.R.U32.HI R40, RZ, 0x10, R31 ;  /* 0x00000010ff287819 */ /* 0x000fe4000001161f */
[----:B------:R-:W-:Y:S02]  /*16520*/  PRMT R49, R36, 0x7054, R49 ;  /* 0x0000705424317816 */ /* 0x000fe40000000031 */
[----:B------:R-:W-:Y:S02]  /*16530*/  LOP3.LUT R20, R20, 0xff, RZ, 0xc0, !PT ;  /* 0x000000ff14147812 */ /* 0x000fe400078ec0ff */
[----:B------:R-:W-:Y:S02]  /*16540*/  PRMT R53, R39, 0x7054, R42 ;  /* 0x0000705427357816 */ /* 0x000fe4000000002a */
[----:B------:R-:W-:Y:S02]  /*16550*/  LOP3.LUT R38, R38, 0xff, RZ, 0xc0, !PT ;  /* 0x000000ff26267812 */ /* 0x000fe400078ec0ff */
[----:B------:R-:W-:-:S02]  /*16560*/  LOP3.LUT R40, R40, 0xff, RZ, 0xc0, !PT ;  /* 0x000000ff28287812 */ /* 0x000fc400078ec0ff */
[----:B------:R-:W-:Y:S02]  /*16570*/  LOP3.LUT R49, R49, 0xff000000, R9, 0xf8, !PT ;  /* 0xff00000031317812 */ /* 0x000fe400078ef809 */
[----:B------:R-:W-:Y:S02]  /*16580*/  LOP3.LUT R39, R37, 0xff000000, R29, 0xf8, !PT ;  /* 0xff00000025277812 */ /* 0x000fe400078ef81d */
[----:B------:R-:W-:Y:S02]  /*16590*/  PRMT R47, R20, 0x7054, R47 ;  /* 0x00007054142f7816 */ /* 0x000fe4000000002f */
[----:B------:R-:W-:Y:S02]  /*165a0*/  LOP3.LUT R53, R53, 0xff000000, R11, 0xf8, !PT ;  /* 0xff00000035357812 */ /* 0x000fe400078ef80b */
[----:B------:R-:W-:Y:S02]  /*165b0*/  PRMT R51, R38, 0x7054, R51 ;  /* 0x0000705426337816 */ /* 0x000fe40000000033 */
[----:B------:R-:W-:-:S02]  /*165c0*/  PRMT R45, R40, 0x7054, R43 ;  /* 0x00007054282d7816 */ /* 0x000fc4000000002b */
[----:B------:R-:W-:Y:S02]  /*165d0*/  F2FP.F16.E4M3.UNPACK_B R46, R49 ;  /* 0x00000031ff2e723e */ /* 0x000fe400020006ff */
[----:B------:R-:W-:Y:S02]  /*165e0*/  F2FP.F16.E4M3.UNPACK_B R40, R39 ;  /* 0x00000027ff28723e */ /* 0x000fe400020006ff */
[----:B------:R-:W-:Y:S01]  /*165f0*/  LOP3.LUT R47, R47, 0xff000000, R8, 0xf8, !PT ;  /* 0xff0000002f2f7812 */ /* 0x000fe200078ef808 */
[----:B------:R-:W-:Y:S01]  /*16600*/  HADD2.F32 R48, -RZ, R46.H0_H0 ;  /* 0x2000002eff307230 */ /* 0x000fe20000004100 */
[----:B------:R-:W-:Y:S01]  /*16610*/  LOP3.LUT R50, R51, 0xff000000, R10, 0xf8, !PT ;  /* 0xff00000033327812 */ /* 0x000fe200078ef80a */
[----:B------:R-:W-:Y:S01]  /*16620*/  HADD2.F32 R42, -RZ, R40.H0_H0 ;  /* 0x20000028ff2a7230 */ /* 0x000fe20000004100 */
[-C--:B0-----:R-:W-:Y:S01]  /*16630*/  F2FP.F16.E4M3.UNPACK_B R36, R15.reuse ;  /* 0x0000000fff24723e */ /* 0x081fe200020006ff */
[----:B------:R-:W-:Y:S01]  /*16640*/  HADD2.F32 R51, -RZ, R46.H1_H1 ;  /* 0x3000002eff337230 */ /* 0x000fe20000004100 */
[----:B------:R-:W-:-:S02]  /*16650*/  F2FP.F16.E4M3.UNPACK_B R37, R15.H1 ;  /* 0x0000000fff25723e */ /* 0x000fc400030006ff */
[----:B------:R-:W-:Y:S02]  /*16660*/  F2FP.F16.E4M3.UNPACK_B R29, R13.H1 ;  /* 0x0000000dff1d723e */ /* 0x000fe400030006ff */
[----:B------:R-:W-:Y:S02]  /*16670*/  F2FP.F16.E4M3.UNPACK_B R49, R49.H1 ;  /* 0x00000031ff31723e */ /* 0x000fe400030006ff */
[----:B------:R-:W-:Y:S01]  /*16680*/  LOP3.LUT R43, R41, 0xff000000, R30, 0xf8, !PT ;  /* 0xff000000292b7812 */ /* 0x000fe200078ef81e */
[----:B------:R-:W-:Y:S01]  /*16690*/  HADD2.F32 R41, -RZ, R40.H1_H1 ;  /* 0x30000028ff297230 */ /* 0x000fe20000004100 */
[----:B------:R-:W-:Y:S02]  /*166a0*/  LOP3.LUT R45, R45, 0xff000000, R31, 0xf8, !PT ;  /* 0xff0000002d2d7812 */ /* 0x000fe400078ef81f */
[-C--:B------:R-:W-:Y:S02]  /*166b0*/  F2FP.F16.E4M3.UNPACK_B R30, R14.reuse ;  /* 0x0000000eff1e723e */ /* 0x080fe400020006ff */
[----:B------:R-:W-:-:S02]  /*166c0*/  F2FP.F16.E4M3.UNPACK_B R31, R14.H1 ;  /* 0x0000000eff1f723e */ /* 0x000fc400030006ff */
[----:B------:R-:W-:Y:S02]  /*166d0*/  F2FP.F16.E4M3.UNPACK_B R39, R39.H1 ;  /* 0x00000027ff27723e */ /* 0x000fe400030006ff */
[----:B------:R-:W-:-:S03]  /*166e0*/  LOP3.LUT R38, R21, 0xff000000, R28, 0xf8, !PT ;  /* 0xff00000015267812 */ /* 0x000fc600078ef81c */
[--C-:B------:R-:W-:Y:S02]  /*166f0*/  HADD2.F32 R40, -RZ, R39.reuse.H0_H0 ;  /* 0x20000027ff287230 */ /* 0x100fe40000004100 */
[----:B------:R-:W-:Y:S01]  /*16700*/  HADD2.F32 R39, -RZ, R39.H1_H1 ;  /* 0x30000027ff277230 */ /* 0x000fe20000004100 */
[----:B---3--:R-:W0:Y:S02]  /*16710*/  LDS.128 R4, [R62+0x1e200] ;  /* 0x01e200003e047984 */ /* 0x008e240000000c00 */
[-C--:B0-----:R-:W-:Y:S02]  /*16720*/  F2FP.F16.E4M3.UNPACK_B R11, R6.reuse ;  /* 0x00000006ff0b723e */ /* 0x081fe400020006ff */
[----:B------:R-:W-:Y:S02]  /*16730*/  F2FP.F16.E4M3.UNPACK_B R20, R6.H1 ;  /* 0x00000006ff14723e */ /* 0x000fe400030006ff */
[----:B------:R-:W-:Y:S02]  /*16740*/  F2FP.F16.E4M3.UNPACK_B R6, R13 ;  /* 0x0000000dff06723e */ /* 0x000fe400020006ff */
[----:B------:R-:W-:-:S02]  /*16750*/  F2FP.F16.E4M3.UNPACK_B R8, R5 ;  /* 0x00000005ff08723e */ /* 0x000fc400020006ff */
[----:B------:R-:W-:Y:S01]  /*16760*/  F2FP.F16.E4M3.UNPACK_B R10, R5.H1 ;  /* 0x00000005ff0a723e */ /* 0x000fe200030006ff */
[----:B------:R-:W-:Y:S01]  /*16770*/  HADD2.F32 R5, -RZ, R6.H0_H0 ;  /* 0x20000006ff057230 */ /* 0x000fe20000004100 */
[-C--:B------:R-:W-:Y:S01]  /*16780*/  F2FP.F16.E4M3.UNPACK_B R21, R7.reuse ;  /* 0x00000007ff15723e */ /* 0x080fe200020006ff */
[----:B------:R-:W-:Y:S01]  /*16790*/  HADD2.F32 R9, -RZ, R8.H0_H0 ;  /* 0x20000008ff097230 */ /* 0x000fe20000004100 */
[----:B------:R-:W-:Y:S01]  /*167a0*/  F2FP.F16.E4M3.UNPACK_B R28, R7.H1 ;  /* 0x00000007ff1c723e */ /* 0x000fe200030006ff */
[----:B------:R-:W-:Y:S02]  /*167b0*/  HADD2.F32 R14, -RZ, R6.H1_H1 ;  /* 0x30000006ff0e7230 */ /* 0x000fe40000004100 */
[C---:B------:R-:W-:Y:S01]  /*167c0*/  FMUL.FTZ R52, R5.reuse, R48 ;  /* 0x0000003005347220 */ /* 0x040fe20000410000 */
[----:B------:R-:W-:Y:S01]  /*167d0*/  FMUL.FTZ R15, R5, R42 ;  /* 0x0000002a050f7220 */ /* 0x000fe20000410000 */
[----:B------:R-:W-:Y:S01]  /*167e0*/  HADD2.F32 R6, -RZ, R10.H0_H0 ;  /* 0x2000000aff067230 */ /* 0x000fe20000004100 */
[----:B------:R-:W-:Y:S01]  /*167f0*/  F2FP.F16.E4M3.UNPACK_B R13, R12 ;  /* 0x0000000cff0d723e */ /* 0x000fe200020006ff */
[C---:B------:R-:W-:Y:S01]  /*16800*/  FFMA.FTZ R5, R9.reuse, R42, -R52 ;  /* 0x0000002a09057223 */ /* 0x040fe20000010834 */
[----:B------:R-:W-:Y:S01]  /*16810*/  FFMA.FTZ R9, R9, R48, R15 ;  /* 0x0000003009097223 */ /* 0x000fe2000001000f */
[----:B------:R-:W-:-:S02]  /*16820*/  HADD2.F32 R42, -RZ, R49.H0_H0 ;  /* 0x20000031ff2a7230 */ /* 0x000fc40000004100 */
[C---:B------:R-:W-:Y:S01]  /*16830*/  FMUL.FTZ R55, R14.reuse, R51 ;  /* 0x000000330e377220 */ /* 0x040fe20000410000 */
[----:B------:R-:W-:Y:S02]  /*16840*/  HADD2.F32 R15, -RZ, R29.H0_H0 ;  /* 0x2000001dff0f7230 */ /* 0x000fe40000004100 */
[----:B------:R-:W-:Y:S01]  /*16850*/  FMUL.FTZ R14, R14, R41 ;  /* 0x000000290e0e7220 */ /* 0x000fe20000410000 */
[----:B------:R-:W-:Y:S01]  /*16860*/  HADD2.F32 R8, -RZ, R8.H1_H1 ;  /* 0x30000008ff087230 */ /* 0x000fe20000004100 */
[----:B------:R-:W-:Y:S01]  /*16870*/  F2FP.F16.E4M3.UNPACK_B R12, R12.H1 ;  /* 0x0000000cff0c723e */ /* 0x000fe200030006ff */
[----:B------:R-:W-:Y:S02]  /*16880*/  HADD2.F32 R49, -RZ, R49.H1_H1 ;  /* 0x30000031ff317230 */ /* 0x000fe40000004100 */
[C---:B------:R-:W-:Y:S01]  /*16890*/  FMUL.FTZ R57, R15.reuse, R42 ;  /* 0x0000002a0f397220 */ /* 0x040fe20000410000 */
[-C--:B------:R-:W-:Y:S01]  /*168a0*/  FMUL.FTZ R15, R15, R40.reuse ;  /* 0x000000280f0f7220 */ /* 0x080fe20000410000 */
[----:B------:R-:W-:Y:S01]  /*168b0*/  FFMA.FTZ R48, R8, R51, R14 ;  /* 0x0000003308307223 */ /* 0x000fe2000001000e */
[----:B------:R-:W-:Y:S01]  /*168c0*/  F2FP.F16.E4M3.UNPACK_B R14, R45 ;  /* 0x0000002dff0e723e */ /* 0x000fe200020006ff */
[----:B------:R-:W-:Y:S01]  /*168d0*/  FFMA.FTZ R57, R6, R40, -R57 ;  /* 0x0000002806397223 */ /* 0x000fe20000010839 */
[----:B------:R-:W-:Y:S01]  /*168e0*/  F2FP.F16.E4M3.UNPACK_B R40, R53 ;  /* 0x00000035ff28723e */ /* 0x000fe200020006ff */
[----:B------:R-:W-:Y:S01]  /*168f0*/  FFMA.FTZ R46, R8, R41, -R55 ;  /* 0x00000029082e7223 */ /* 0x000fe20000010837 */
[----:B------:R-:W-:-:S02]  /*16900*/  HADD2.F32 R29, -RZ, R29.H1_H1 ;  /* 0x3000001dff1d7230 */ /* 0x000fc40000004100 */
[----:B------:R-:W-:Y:S01]  /*16910*/  FFMA.FTZ R42, R6, R42, R15 ;  /* 0x0000002a062a7223 */ /* 0x000fe2000001000f */
[----:B------:R-:W-:Y:S01]  /*16920*/  HADD2.F32 R8, -RZ, R36.H0_H0 ;  /* 0x20000024ff087230 */ /* 0x000fe20000004100 */
[----:B------:R-:W-:Y:S01]  /*16930*/  F2FP.F16.E4M3.UNPACK_B R53, R53.H1 ;  /* 0x00000035ff35723e */ /* 0x000fe200030006ff */
[----:B------:R-:W-:Y:S02]  /*16940*/  HADD2.F32 R41, -RZ, R40.H0_H0 ;  /* 0x20000028ff297230 */ /* 0x000fe40000004100 */
[C---:B------:R-:W-:Y:S01]  /*16950*/  FMUL.FTZ R51, R29.reuse, R49 ;  /* 0x000000311d337220 */ /* 0x040fe20000410000 */
[----:B------:R-:W-:Y:S02]  /*16960*/  HADD2.F32 R15, -RZ, R14.H0_H0 ;  /* 0x2000000eff0f7230 */ /* 0x000fe40000004100 */
[----:B------:R-:W-:Y:S01]  /*16970*/  FMUL.FTZ R54, R29, R39 ;  /* 0x000000271d367220 */ /* 0x000fe20000410000 */
[----:B------:R-:W-:Y:S02]  /*16980*/  HADD2.F32 R10, -RZ, R10.H1_H1 ;  /* 0x3000000aff0a7230 */ /* 0x000fe40000004100 */
[----:B------:R-:W-:Y:S01]  /*16990*/  FMUL.FTZ R29, R8, R41 ;  /* 0x00000029081d7220 */ /* 0x000fe20000410000 */
[----:B------:R-:W-:-:S02]  /*169a0*/  HADD2.F32 R6, -RZ, R21.H0_H0 ;  /* 0x20000015ff067230 */ /* 0x000fc40000004100 */
[----:B------:R-:W-:Y:S01]  /*169b0*/  FMUL.FTZ R8, R8, R15 ;  /* 0x0000000f08087220 */ /* 0x000fe20000410000 */
[----:B------:R-:W-:Y:S01]  /*169c0*/  HADD2.F32 R40, -RZ, R40.H1_H1 ;  /* 0x30000028ff287230 */ /* 0x000fe20000004100 */
[----:B------:R-:W-:Y:S01]  /*169d0*/  F2FP.F16.E4M3.UNPACK_B R45, R45.H1 ;  /* 0x0000002dff2d723e */ /* 0x000fe200030006ff */
[----:B------:R-:W-:Y:S02]  /*169e0*/  HADD2.F32 R36, -RZ, R36.H1_H1 ;  /* 0x30000024ff247230 */ /* 0x000fe40000004100 */
[C---:B------:R-:W-:Y:S01]  /*169f0*/  FFMA.FTZ R52, R10.reuse, R39, -R51 ;  /* 0x000000270a347223 */ /* 0x040fe20000010833 */
[----:B------:R-:W-:Y:S01]  /*16a00*/  FFMA.FTZ R49, R10, R49, R54 ;  /* 0x000000310a317223 */ /* 0x000fe20000010036 */
[C---:B------:R-:W-:Y:S01]  /*16a10*/  FFMA.FTZ R51, R6.reuse, R15, -R29 ;  /* 0x0000000f06337223 */ /* 0x040fe2000001081d */
[----:B------:R-:W-:Y:S01]  /*16a20*/  FFMA.FTZ R54, R6, R41, R8 ;  /* 0x0000002906367223 */ /* 0x000fe20000010008 */
[----:B------:R-:W-:Y:S02]  /*16a30*/  HADD2.F32 R14, -RZ, R14.H1_H1 ;  /* 0x3000000eff0e7230 */ /* 0x000fe40000004100 */
[----:B------:R-:W-:Y:S01]  /*16a40*/  FMUL.FTZ R10, R36, R40 ;  /* 0x00000028240a7220 */ /* 0x000fe20000410000 */
[----:B------:R-:W-:Y:S01]  /*16a50*/  HADD2.F32 R21, -RZ, R21.H1_H1 ;  /* 0x30000015ff157230 */ /* 0x000fe20000004100 */
[----:B------:R-:W-:Y:S01]  /*16a60*/  F2FP.F16.E4M3.UNPACK_B R7, R4 ;  /* 0x00000004ff07723e */ /* 0x000fe200020006ff */
[----:B------:R-:W-:-:S02]  /*16a70*/  HADD2.F32 R29, -RZ, R53.H0_H0 ;  /* 0x20000035ff1d7230 */ /* 0x000fc40000004100 */
[-C--:B------:R-:W-:Y:S01]  /*16a80*/  FMUL.FTZ R39, R36, R14.reuse ;  /* 0x0000000e24277220 */ /* 0x080fe20000410000 */
[----:B------:R-:W-:Y:S02]  /*16a90*/  HADD2.F32 R8, -RZ, R37.H0_H0 ;  /* 0x20000025ff087230 */ /* 0x000fe40000004100 */
[C---:B------:R-:W-:Y:S01]  /*16aa0*/  FFMA.FTZ R56, R21.reuse, R14, -R10 ;  /* 0x0000000e15387223 */ /* 0x040fe2000001080a */
[--C-:B------:R-:W-:Y:S01]  /*16ab0*/  HADD2.F32 R15, -RZ, R45.reuse.H0_H0 ;  /* 0x2000002dff0f7230 */ /* 0x100fe20000004100 */
[----:B------:R-:W-:Y:S01]  /*16ac0*/  F2FP.F16.E4M3.UNPACK_B R14, R47.H1 ;  /* 0x0000002fff0e723e */ /* 0x000fe200030006ff */
[----:B------:R-:W-:Y:S02]  /*16ad0*/  HADD2.F32 R6, -RZ, R28.H0_H0 ;  /* 0x2000001cff067230 */ /* 0x000fe40000004100 */
[C---:B------:R-:W-:Y:S01]  /*16ae0*/  FMUL.FTZ R41, R8.reuse, R29 ;  /* 0x0000001d08297220 */ /* 0x040fe20000410000 */
[----:B------:R-:W-:Y:S01]  /*16af0*/  F2FP.F16.E4M3.UNPACK_B R4, R4.H1 ;  /* 0x00000004ff04723e */ /* 0x000fe200030006ff */
[----:B------:R-:W-:Y:S01]  /*16b00*/  FMUL.FTZ R8, R8, R15 ;  /* 0x0000000f08087220 */ /* 0x000fe20000410000 */
[----:B------:R-:W-:Y:S01]  /*16b10*/  FFMA.FTZ R55, R21, R40, R39 ;  /* 0x0000002815377223 */ /* 0x000fe20000010027 */
        /* <DEDUP_REMOVED lines=18> */
[----:B------:R-:W-:Y:S02]  /*16c40*/  HADD2.F32 R12, -RZ, R12.H1_H1 ;  /* 0x3000000cff0c7230 */ /* 0x000fe40000004100 */
[-C--:B------:R-:W-:Y:S01]  /*16c50*/  FMUL.FTZ R8, R8, R15.reuse ;  /* 0x0000000f08087220 */ /* 0x080fe20000410000 */
[----:B------:R-:W-:Y:S01]  /*16c60*/  FFMA.FTZ R28, R6, R15, -R29 ;  /* 0x0000000f061c7223 */ /* 0x000fe2000001081d */
[----:B------:R-:W-:Y:S01]  /*16c70*/  HADD2.F32 R29, -RZ, R14.H1_H1 ;  /* 0x3000000eff1d7230 */ /* 0x000fe20000004100 */
[----:B------:R-:W-:Y:S01]  /*16c80*/  F2FP.SATFINITE.E4M3.F32.PACK_AB_MERGE_C R52, R52, R57, RZ ;  /* 0x000000393434723e */ /* 0x000fe200048070ff */
[----:B------:R-:W-:-:S02]  /*16c90*/  HADD2.F32 R15, -RZ, R10.H1_H1 ;  /* 0x3000000aff0f7230 */ /* 0x000fc40000004100 */
[----:B------:R-:W-:Y:S01]  /*16ca0*/  FFMA.FTZ R36, R6, R21, R8 ;  /* 0x0000001506247223 */ /* 0x000fe20000010008 */
[----:B------:R-:W-:Y:S02]  /*16cb0*/  HADD2.F32 R4, -RZ, R4.H1_H1 ;  /* 0x30000004ff047230 */ /* 0x000fe40000004100 */
[C---:B------:R-:W-:Y:S01]  /*16cc0*/  FMUL.FTZ R37, R12.reuse, R29 ;  /* 0x0000001d0c257220 */ /* 0x040fe20000410000 */
[----:B------:R-:W-:Y:S02]  /*16cd0*/  HADD2.F32 R21, -RZ, R47.H0_H0 ;  /* 0x2000002fff157230 */ /* 0x000fe40000004100 */
[-C--:B------:R-:W-:Y:S01]  /*16ce0*/  FMUL.FTZ R12, R12, R15.reuse ;  /* 0x0000000f0c0c7220 */ /* 0x080fe20000410000 */
[----:B------:R-:W-:Y:S02]  /*16cf0*/  HADD2.F32 R6, -RZ, R13.H0_H0 ;  /* 0x2000000dff067230 */ /* 0x000fe40000004100 */
[----:B------:R-:W-:Y:S01]  /*16d00*/  FFMA.FTZ R39, R4, R15, -R37 ;  /* 0x0000000f04277223 */ /* 0x000fe20000010825 */
[----:B------:R-:W-:-:S02]  /*16d10*/  HADD2.F32 R15, -RZ, R38.H0_H0 ;  /* 0x20000026ff0f7230 */ /* 0x000fc40000004100 */
[----:B------:R-:W-:Y:S01]  /*16d20*/  FFMA.FTZ R41, R4, R29, R12 ;  /* 0x0000001d04297223 */ /* 0x000fe2000001000c */
[----:B------:R-:W-:Y:S02]  /*16d30*/  HADD2.F32 R8, -RZ, R47.H1_H1 ;  /* 0x3000002fff087230 */ /* 0x000fe40000004100 */
[C---:B------:R-:W-:Y:S01]  /*16d40*/  FMUL.FTZ R29, R6.reuse, R21 ;  /* 0x00000015061d7220 */ /* 0x040fe20000410000 */
[----:B------:R-:W-:Y:S02]  /*16d50*/  HADD2.F32 R13, -RZ, R13.H1_H1 ;  /* 0x3000000dff0d7230 */ /* 0x000fe40000004100 */
[----:B------:R-:W-:Y:S01]  /*16d60*/  FMUL.FTZ R37, R6, R15 ;  /* 0x0000000f06257220 */ /* 0x000fe20000410000 */
[--C-:B------:R-:W-:Y:S01]  /*16d70*/  HADD2.F32 R4, -RZ, R7.reuse.H0_H0 ;  /* 0x20000007ff047230 */ /* 0x100fe20000004100 */
[----:B------:R-:W-:Y:S01]  /*16d80*/  F2FP.F16.E4M3.UNPACK_B R10, R50.H1 ;  /* 0x00000032ff0a723e */ /* 0x000fe200030006ff */
[----:B------:R-:W-:Y:S02]  /*16d90*/  HADD2.F32 R38, -RZ, R38.H1_H1 ;  /* 0x30000026ff267230 */ /* 0x000fe40000004100 */
[----:B------:R-:W-:Y:S01]  /*16da0*/  FMUL.FTZ R6, R13, R8 ;  /* 0x000000080d067220 */ /* 0x000fe20000410000 */
[----:B------:R-:W-:-:S02]  /*16db0*/  HADD2.F32 R7, -RZ, R7.H1_H1 ;  /* 0x30000007ff077230 */ /* 0x000fc40000004100 */
[C---:B------:R-:W-:Y:S01]  /*16dc0*/  FFMA.FTZ R29, R4.reuse, R15, -R29 ;  /* 0x0000000f041d7223 */ /* 0x040fe2000001081d */
[----:B------:R-:W-:Y:S01]  /*16dd0*/  FFMA.FTZ R37, R4, R21, R37 ;  /* 0x0000001504257223 */ /* 0x000fe20000010025 */
[-C--:B------:R-:W-:Y:S01]  /*16de0*/  F2FP.F16.E4M3.UNPACK_B R4, R43.reuse.H1 ;  /* 0x0000002bff04723e */ /* 0x080fe200030006ff */
[-C--:B------:R-:W-:Y:S01]  /*16df0*/  FMUL.FTZ R15, R13, R38.reuse ;  /* 0x000000260d0f7220 */ /* 0x080fe20000410000 */
[C---:B------:R-:W-:Y:S01]  /*16e00*/  FFMA.FTZ R38, R7.reuse, R38, -R6 ;  /* 0x0000002607267223 */ /* 0x040fe20000010806 */
[----:B------:R-:W-:Y:S01]  /*16e10*/  HADD2.F32 R13, -RZ, R10.H0_H0 ;  /* 0x2000000aff0d7230 */ /* 0x000fe20000004100 */
[----:B------:R-:W-:Y:S01]  /*16e20*/  F2FP.F16.E4M3.UNPACK_B R50, R50 ;  /* 0x00000032ff32723e */ /* 0x000fe200020006ff */
[----:B------:R-:W-:Y:S02]  /*16e30*/  HADD2.F32 R6, -RZ, R31.H0_H0 ;  /* 0x2000001fff067230 */ /* 0x000fe40000004100 */
[----:B------:R-:W-:Y:S01]  /*16e40*/  FFMA.FTZ R12, R7, R8, R15 ;  /* 0x00000008070c7223 */ /* 0x000fe2000001000f */
        /* <DEDUP_REMOVED lines=11> */
[----:B------:R-:W-:Y:S01]  /*16f00*/  F2FP.SATFINITE.E4M3.F32.PACK_AB_MERGE_C R5, R46, R5, R52 ;  /* 0x000000052e05723e */ /* 0x000fe20004807034 */
[----:B------:R-:W-:-:S02]  /*16f10*/  HADD2.F32 R6, -RZ, R30.H0_H0 ;  /* 0x2000001eff067230 */ /* 0x000fc40000004100 */
[C---:B------:R-:W-:Y:S01]  /*16f20*/  FMUL.FTZ R7, R31.reuse, R10 ;  /* 0x0000000a1f077220 */ /* 0x040fe20000410000 */
[-C--:B------:R-:W-:Y:S01]  /*16f30*/  FMUL.FTZ R15, R31, R8.reuse ;  /* 0x000000081f0f7220 */ /* 0x080fe20000410000 */
[----:B------:R-:W-:Y:S01]  /*16f40*/  FFMA.FTZ R31, R4, R13, R21 ;  /* 0x0000000d041f7223 */ /* 0x000fe20000010015 */
[--C-:B------:R-:W-:Y:S02]  /*16f50*/  HADD2.F32 R13, -RZ, R50.reuse.H0_H0 ;  /* 0x20000032ff0d7230 */ /* 0x100fe40000004100 */
[C---:B------:R-:W-:Y:S01]  /*16f60*/  FFMA.FTZ R45, R20.reuse, R8, -R7 ;  /* 0x00000008142d7223 */ /* 0x040fe20000010807 */
[----:B------:R-:W-:Y:S02]  /*16f70*/  HADD2.F32 R7, -RZ, R43.H0_H0 ;  /* 0x2000002bff077230 */ /* 0x000fe40000004100 */
[----:B------:R-:W-:Y:S01]  /*16f80*/  FFMA.FTZ R20, R20, R10, R15 ;  /* 0x0000000a14147223 */ /* 0x000fe2000001000f */
[----:B------:R-:W-:Y:S02]  /*16f90*/  HADD2.F32 R50, -RZ, R50.H1_H1 ;  /* 0x30000032ff327230 */ /* 0x000fe40000004100 */
[----:B------:R-:W-:Y:S01]  /*16fa0*/  FMUL.FTZ R15, R6, R13 ;  /* 0x0000000d060f7220 */ /* 0x000fe20000410000 */
[----:B------:R-:W-:-:S02]  /*16fb0*/  HADD2.F32 R30, -RZ, R30.H1_H1 ;  /* 0x3000001eff1e7230 */ /* 0x000fc40000004100 */
[----:B------:R-:W-:Y:S01]  /*16fc0*/  FMUL.FTZ R8, R6, R7 ;  /* 0x0000000706087220 */ /* 0x000fe20000410000 */
[----:B------:R-:W-:Y:S01]  /*16fd0*/  HADD2.F32 R43, -RZ, R43.H1_H1 ;  /* 0x3000002bff2b7230 */ /* 0x000fe20000004100 */
[----:B------:R-:W-:Y:S01]  /*16fe0*/  F2FP.SATFINITE.E4M3.F32.PACK_AB_MERGE_C R40, R45, R40, RZ ;  /* 0x000000282d28723e */ /* 0x000fe200048070ff */
[--C-:B------:R-:W-:Y:S02]  /*16ff0*/  HADD2.F32 R4, -RZ, R11.reuse.H0_H0 ;  /* 0x2000000bff047230 */ /* 0x100fe40000004100 */
[CC--:B------:R-:W-:Y:S01]  /*17000*/  FMUL.FTZ R14, R30.reuse, R50.reuse ;  /* 0x000000321e0e7220 */ /* 0x0c0fe20000410000 */
        /* <DEDUP_REMOVED lines=20> */
.L_x_4212:
[----:B------:R-:W-:Y:S05]  /*17150*/  BSYNC B1 ;  /* 0x0000000000017941 */ /* 0x000fea0003800000 */
.L_x_4211:
[----:B------:R-:W-:Y:S05]  /*17160*/  @P2 BRA `(.L_x_4193) ;  /* 0x0000000c00e02947 */ /* 0x000fea0003800000 */
[----:B01-3--:R-:W3:Y:S04]  /*17170*/  LDL R3, [R1] ;  /* 0x0000000001037983 */ /* 0x00bee80000100800 */
[----:B------:R-:W2:Y:S01]  /*17180*/  LDL R53, [R1+0x58] ;  /* 0x0000580001357983 */ /* 0x000ea20000100800 */
[----:B-----5:R-:W-:Y:S02]  /*17190*/  SHF.R.U32.HI R4, RZ, 0x8, R32 ;  /* 0x00000008ff047819 */ /* 0x020fe40000011620 */
[----:B------:R-:W-:Y:S02]  /*171a0*/  SHF.R.U32.HI R6, RZ, 0x8, R33 ;  /* 0x00000008ff067819 */ /* 0x000fe40000011621 */
[----:B------:R-:W-:Y:S02]  /*171b0*/  LOP3.LUT R4, R4, 0xff, RZ, 0xc0, !PT ;  /* 0x000000ff04047812 */ /* 0x000fe400078ec0ff */
[----:B------:R-:W-:-:S02]  /*171c0*/  SHF.R.U32.HI R8, RZ, 0x8, R34 ;  /* 0x00000008ff087819 */ /* 0x000fc40000011622 */
[----:B------:R-:W-:Y:S02]  /*171d0*/  LOP3.LUT R5, R33, 0xff, RZ, 0xc0, !PT ;  /* 0x000000ff21057812 */ /* 0x000fe400078ec0ff */
[----:B----4-:R-:W-:Y:S02]  /*171e0*/  LOP3.LUT R7, R34, 0xff, RZ, 0xc0, !PT ;  /* 0x000000ff22077812 */ /* 0x010fe400078ec0ff */
[----:B------:R-:W-:Y:S02]  /*171f0*/  LOP3.LUT R6, R6, 0xff, RZ, 0xc0, !PT ;  /* 0x000000ff06067812 */ /* 0x000fe400078ec0ff */
[----:B------:R-:W-:Y:S02]  /*17200*/  LOP3.LUT R8, R8, 0xff, RZ, 0xc0, !PT ;  /* 0x000000ff08087812 */ /* 0x000fe400078ec0ff */
[----:B------:R-:W-:Y:S02]  /*17210*/  PRMT R12, R6, 0x7604, R5 ;  /* 0x00007604060c7816 */ /* 0x000fe40000000005 */
[----:B------:R-:W-:-:S02]  /*17220*/  PRMT R15, R8, 0x7604, R7 ;  /* 0x00007604080f7816 */ /* 0x000fc40000000007 */
[----:B------:R-:W-:Y:S02]  /*17230*/  SHF.R.U32.HI R5, RZ, 0x8, R35 ;  /* 0x00000008ff057819 */ /* 0x000fe40000011623 */
[----:B------:R-:W-:Y:S02]  /*17240*/  SHF.R.U32.HI R7, RZ, 0x8, R24 ;  /* 0x00000008ff077819 */ /* 0x000fe40000011618 */
[----:B------:R-:W-:Y:S02]  /*17250*/  SHF.R.U32.HI R8, RZ, 0x8, R25 ;  /* 0x00000008ff087819 */ /* 0x000fe40000011619 */
[----:B------:R-:W-:Y:S02]  /*17260*/  LOP3.LUT R6, R24, 0xff, RZ, 0xc0, !PT ;  /* 0x000000ff18067812 */ /* 0x000fe400078ec0ff */
[----:B------:R-:W-:Y:S02]  /*17270*/  LOP3.LUT R5, R5, 0xff, RZ, 0xc0, !PT ;  /* 0x000000ff05057812 */ /* 0x000fe400078ec0ff */
[----:B------:R-:W-:-:S02]  /*17280*/  LOP3.LUT R7, R7, 0xff, RZ, 0xc0, !PT ;  /* 0x000000ff07077812 */ /* 0x000fc400078ec0ff */
[--C-:B------:R-:W-:Y:S02]  /*17290*/  SHF.R.U32.HI R31, RZ, 0x8, R27.reuse ;  /* 0x00000008ff1f7819 */ /* 0x100fe4000001161b */
[----:B------:R-:W-:Y:S02]  /*172a0*/  PRMT R29, R7, 0x7604, R6 ;  /* 0x00007604071d7816 */ /* 0x000fe40000000006 */
[----:B------:R-:W-:Y:S02]  /*172b0*/  LOP3.LUT R20, R25, 0xff, RZ, 0xc0, !PT ;  /* 0x000000ff19147812 */ /* 0x000fe400078ec0ff */
[----:B------:R-:W-:Y:S02]  /*172c0*/  LOP3.LUT R30, R27, 0xff, RZ, 0xc0, !PT ;  /* 0x000000ff1b1e7812 */ /* 0x000fe400078ec0ff */
[----:B------:R-:W-:Y:S02]  /*172d0*/  LOP3.LUT R31, R31, 0xff, RZ, 0xc0, !PT ;  /* 0x000000ff1f1f7812 */ /* 0x000fe400078ec0ff */
[----:B------:R-:W-:-:S02]  /*172e0*/  SHF.R.U32.HI R41, RZ, 0x10, R27 ;  /* 0x00000010ff297819 */ /* 0x000fc4000001161b */
[----:B------:R-:W-:Y:S02]  /*172f0*/  PRMT R30, R31, 0x7604, R30 ;  /* 0x000076041f1e7816 */ /* 0x000fe4000000001e */
[----:B------:R-:W-:Y:S01]  /*17300*/  SHF.R.U32.HI R31, RZ, 0x10, R25 ;  /* 0x00000010ff1f7819 */ /* 0x000fe20000011619 */
[----:B------:R-:W-:Y:S01]  /*17310*/  IMAD.U32 R41, R41, 0x10000, RZ ;  /* 0x0001000029297824 */ /* 0x000fe200078e00ff */
[----:B------:R-:W-:Y:S02]  /*17320*/  SHF.R.U32.HI R28, RZ, 0x8, R26 ;  /* 0x00000008ff1c7819 */ /* 0x000fe4000001161a */
[----:B------:R-:W-:Y:S01]  /*17330*/  LOP3.LUT R21, R26, 0xff, RZ, 0xc0, !PT ;  /* 0x000000ff1a157812 */ /* 0x000fe200078ec0ff */
[----:B------:R-:W-:Y:S01]  /*17340*/  IMAD.U32 R31, R31, 0x10000, RZ ;  /* 0x000100001f1f7824 */ /* 0x000fe200078e00ff */
[----:B------:R-:W-:Y:S02]  /*17350*/  LOP3.LUT R28, R28, 0xff, RZ, 0xc0, !PT ;  /* 0x000000ff1c1c7812 */ /* 0x000fe400078ec0ff */
[----:B------:R-:W-:-:S02]  /*17360*/  LOP3.LUT R41, R30, 0xff0000, R41, 0xf8, !PT ;  /* 0x00ff00001e297812 */ /* 0x000fc400078ef829 */
[----:B------:R-:W-:Y:S02]  /*17370*/  PRMT R39, R28, 0x7604, R21 ;  /* 0x000076041c277816 */ /* 0x000fe40000000015 */
[----:B------:R-:W-:Y:S02]  /*17380*/  SHF.R.U32.HI R21, RZ, 0x10, R35 ;  /* 0x00000010ff157819 */ /* 0x000fe40000011623 */
[----:B------:R-:W-:Y:S02]  /*17390*/  LOP3.LUT R41, R41, 0xff000000, R27, 0xf8, !PT ;  /* 0xff00000029297812 */ /* 0x000fe400078ef81b */
[----:B------:R-:W-:Y:S02]  /*173a0*/  SHF.L.U32 R21, R21, 0x10, RZ ;  /* 0x0000001015157819 */ /* 0x000fe400000006ff */
[----:B------:R-:W-:Y:S02]  /*173b0*/  LOP3.LUT R29, R29, 0xff0000, R24, 0xf8, !PT ;  /* 0x00ff00001d1d7812 */ /* 0x000fe400078ef818 */
[----:B------:R-:W-:-:S02]  /*173c0*/  LOP3.LUT R15, R15, 0xff0000, R34, 0xf8, !PT ;  /* 0x00ff00000f0f7812 */ /* 0x000fc400078ef822 */
[----:B------:R-:W-:Y:S02]  /*173d0*/  LOP3.LUT R39, R39, 0xff0000, R26, 0xf8, !PT ;  /* 0x00ff000027277812 */ /* 0x000fe400078ef81a */
[----:B------:R-:W-:Y:S02]  /*173e0*/  LOP3.LUT R30, R15, 0xff000000, R34, 0xf8, !PT ;  /* 0xff0000000f1e7812 */ /* 0x000fe400078ef822 */
[----:B------:R-:W-:Y:S02]  /*173f0*/  LOP3.LUT R39, R39, 0xff000000, R26, 0xf8, !PT ;  /* 0xff00000027277812 */ /* 0x000fe400078ef81a */
[----:B---3--:R-:W-:Y:S02]  /*17400*/  LEA.HI R0, R0, R3, RZ, 0x1c ;  /* 0x0000000300007211 */ /* 0x008fe400078fe0ff */
[----:B------:R-:W-:-:S04]  /*17410*/  LOP3.LUT R3, R32, 0xff, RZ, 0xc0, !PT ;  /* 0x000000ff20037812 */ /* 0x000fc800078ec0ff */
[----:B------:R-:W-:Y:S02]  /*17420*/  PRMT R13, R4, 0x7604, R3 ;  /* 0x00007604040d7816 */ /* 0x000fe40000000003 */
[----:B------:R-:W-:Y:S02]  /*17430*/  SHF.R.S32.HI R3, RZ, 0x1f, R0 ;  /* 0x0000001fff037819 */ /* 0x000fe40000011400 */
[----:B------:R-:W-:Y:S02]  /*17440*/  LOP3.LUT R4, R35, 0xff, RZ, 0xc0, !PT ;  /* 0x000000ff23047812 */ /* 0x000fe400078ec0ff */
[----:B------:R-:W-:Y:S01]  /*17450*/  LEA.HI R3, R3, R0, RZ, 0x2 ;  /* 0x0000000003037211 */ /* 0x000fe200078f10ff */
[----:B------:R-:W-:Y:S01]  /*17460*/  IMAD.SHL.U32 R0, R0, 0x10, RZ ;  /* 0x0000001000007824 */ /* 0x000fe200078e00ff */
[----:B--2---:R-:W-:Y:S02]  /*17470*/  PRMT R14, R5, 0x7604, R4 ;  /* 0x00007604050e7816 */ /* 0x004fe40000000004 */
[----:B------:R-:W0:Y:S01]  /*17480*/  LDS.128 R4, [R53+0x1e200] ;  /* 0x01e2000035047984 */ /* 0x000e220000000c00 */
[----:B------:R-:W-:Y:S01]  /*17490*/  IMAD.SHL.U32 R3, R3, 0x800, RZ ;  /* 0x0000080003037824 */ /* 0x000fe200078e00ff */
[----:B------:R-:W-:-:S02]  /*174a0*/  LOP3.LUT R0, R69, 0x30, R0, 0xf8, !PT ;  /* 0x0000003045007812 */ /* 0x000fc400078ef800 */
[--C-:B------:R-:W-:Y:S02]  /*174b0*/  LOP3.LUT R13, R13, 0xff0000, R32.reuse, 0xf8, !PT ;  /* 0x00ff00000d0d7812 */ /* 0x100fe400078ef820 */
[----:B------:R-:W-:Y:S02]  /*174c0*/  LOP3.LUT R0, R0, R68, RZ, 0x3c, !PT ;  /* 0x0000004400007212 */ /* 0x000fe400078e3cff */
[----:B------:R-:W-:Y:S02]  /*174d0*/  LOP3.LUT R3, R3, 0xffffe000, RZ, 0xc0, !PT ;  /* 0xffffe00003037812 */ /* 0x000fe400078ec0ff */
[----:B------:R-:W-:Y:S02]  /*174e0*/  LOP3.LUT R28, R13, 0xff000000, R32, 0xf8, !PT ;  /* 0xff0000000d1c7812 */ /* 0x000fe400078ef820 */
[----:B------:R-:W-:Y:S02]  /*174f0*/  IADD3 R3, R0, R67, R3 ;  /* 0x0000004300037210 */ /* 0x000fe40007ffe003 */
[----:B------:R-:W-:-:S03]  /*17500*/  LOP3.LUT R21, R14, 0xff0000, R21, 0xf8, !PT ;  /* 0x00ff00000e157812 */ /* 0x000fc600078ef815 */
[----:B------:R-:W-:Y:S01]  /*17510*/  IMAD.IADD R0, R18, 0x1, R3 ;  /* 0x0000000112007824 */ /* 0x000fe200078e0203 */
[----:B------:R-:W-:Y:S02]  /*17520*/  LOP3.LUT R3, R8, 0xff, RZ, 0xc0, !PT ;  /* 0x000000ff08037812 */ /* 0x000fe400078ec0ff */
[----:B------:R-:W-:Y:S02]  /*17530*/  LOP3.LUT R34, R21, 0xff000000, R35, 0xf8, !PT ;  /* 0xff00000015227812 */ /* 0x000fe400078ef823 */
[----:B------:R-:W1:Y:S01]  /*17540*/  LDS.128 R8, [R0+0x1e200] ;  /* 0x01e2000000087984 */ /* 0x000e620000000c00 */
[----:B------:R-:W-:Y:S02]  /*17550*/  PRMT R20, R3, 0x7604, R20 ;  /* 0x0000760403147816 */ /* 0x000fe40000000014 */
[----:B------:R-:W-:Y:S02]  /*17560*/  SHF.R.U32.HI R3, RZ, 0x10, R33 ;  /* 0x00000010ff037819 */ /* 0x000fe40000011621 */
[----:B------:R-:W-:-:S02]  /*17570*/  LOP3.LUT R37, R20, 0xff0000, R31, 0xf8, !PT ;  /* 0x00ff000014257812 */ /* 0x000fc400078ef81f */
[----:B------:R-:W-:Y:S01]  /*17580*/  LOP3.LUT R31, R29, 0xff000000, R24, 0xf8, !PT ;  /* 0xff0000001d1f7812 */ /* 0x000fe200078ef818 */
[----:B------:R-:W-:Y:S01]  /*17590*/  IMAD.U32 R3, R3, 0x10000, RZ ;  /* 0x0001000003037824 */ /* 0x000fe200078e00ff */
[----:B------:R-:W-:-:S04]  /*175a0*/  LOP3.LUT R37, R37, 0xff000000, R25, 0xf8, !PT ;  /* 0xff00000025257812 */ /* 0x000fc800078ef819 */
[----:B------:R-:W-:-:S04]  /*175b0*/  LOP3.LUT R3, R12, 0xff0000, R3, 0xf8, !PT ;  /* 0x00ff00000c037812 */ /* 0x000fc800078ef803 */
[----:B------:R-:W-:Y:S02]  /*175c0*/  LOP3.LUT R32, R3, 0xff000000, R33, 0xf8, !PT ;  /* 0xff00000003207812 */ /* 0x000fe400078ef821 */
[----:B------:R-:W-:Y:S02]  /*175d0*/  F2FP.F16.E4M3.UNPACK_B R33, R37 ;  /* 0x00000025ff21723e */ /* 0x000fe400020006ff */
[----:B------:R-:W-:Y:S02]  /*175e0*/  F2FP.F16.E4M3.UNPACK_B R27, R32 ;  /* 0x00000020ff1b723e */ /* 0x000fe400020006ff */
[----:B0-----:R-:W-:Y:S01]  /*175f0*/  F2FP.F16.E4M3.UNPACK_B R12, R5 ;  /* 0x00000005ff0c723e */ /* 0x001fe200020006ff */
[----:B------:R-:W-:Y:S01]  /*17600*/  HADD2.F32 R35, -RZ, R33.H0_H0 ;  /* 0x20000021ff237230 */ /* 0x000fe20000004100 */
[-C--:B------:R-:W-:Y:S01]  /*17610*/  F2FP.F16.E4M3.UNPACK_B R14, R7.reuse ;  /* 0x00000007ff0e723e */ /* 0x080fe200020006ff */
[----:B------:R-:W-:Y:S01]  /*17620*/  HADD2.F32 R29, -RZ, R27.H0_H0 ;  /* 0x2000001bff1d7230 */ /* 0x000fe20000004100 */
[----:B------:R-:W-:Y:S01]  /*17630*/  F2FP.F16.E4M3.UNPACK_B R15, R7.H1 ;  /* 0x00000007ff0f723e */ /* 0x000fe200030006ff */
[----:B------:R-:W-:Y:S01]  /*17640*/  HADD2.F32 R33, -RZ, R33.H1_H1 ;  /* 0x30000021ff217230 */ /* 0x000fe20000004100 */
[-C--:B------:R-:W-:Y:S01]  /*17650*/  F2FP.F16.E4M3.UNPACK_B R7, R6.reuse ;  /* 0x00000006ff07723e */ /* 0x080fe200020006ff */
[----:B------:R-:W-:Y:S01]  /*17660*/  HADD2.F32 R27, -RZ, R27.H1_H1 ;  /* 0x3000001bff1b7230 */ /* 0x000fe20000004100 */
[----:B------:R-:W-:Y:S01]  /*17670*/  F2FP.F16.E4M3.UNPACK_B R13, R6.H1 ;  /* 0x00000006ff0d723e */ /* 0x000fe200030006ff */
[--C-:B------:R-:W-:Y:S01]  /*17680*/  HADD2.F32 R6, -RZ, R12.reuse.H0_H0 ;  /* 0x2000000cff067230 */ /* 0x100fe20000004100 */
[----:B------:R-:W-:Y:S01]  /*17690*/  F2FP.F16.E4M3.UNPACK_B R37, R37.H1 ;  /* 0x00000025ff25723e */ /* 0x000fe200030006ff */
[----:B------:R-:W-:Y:S01]  /*176a0*/  HADD2.F32 R12, -RZ, R12.H1_H1 ;  /* 0x3000000cff0c7230 */ /* 0x000fe20000004100 */
[----:B------:R-:W-:-:S02]  /*176b0*/  F2FP.F16.E4M3.UNPACK_B R5, R5.H1 ;  /* 0x00000005ff05723e */ /* 0x000fc400030006ff */
[----:B------:R-:W-:Y:S02]  /*176c0*/  F2FP.F16.E4M3.UNPACK_B R32, R32.H1 ;  /* 0x00000020ff20723e */ /* 0x000fe400030006ff */
[----:B------:R-:W-:Y:S02]  /*176d0*/  F2FP.F16.E4M3.UNPACK_B R3, R4 ;  /* 0x00000004ff03723e */ /* 0x000fe400020006ff */
[-C--:B-1----:R-:W-:Y:S02]  /*176e0*/  F2FP.F16.E4M3.UNPACK_B R20, R9.reuse ;  /* 0x00000009ff14723e */ /* 0x082fe400020006ff */
[----:B------:R-:W-:Y:S02]  /*176f0*/  F2FP.F16.E4M3.UNPACK_B R21, R9.H1 ;  /* 0x00000009ff15723e */ /* 0x000fe400030006ff */
[-C--:B------:R-:W-:Y:S01]  /*17700*/  F2FP.F16.E4M3.UNPACK_B R25, R11.reuse ;  /* 0x0000000bff19723e */ /* 0x080fe200020006ff */
[--C-:B------:R-:W-:Y:S01]  /*17710*/  HADD2.F32 R24, -RZ, R20.reuse.H0_H0 ;  /* 0x20000014ff187230 */ /* 0x100fe20000004100 */
[----:B------:R-:W-:Y:S01]  /*17720*/  F2FP.F16.E4M3.UNPACK_B R26, R11.H1 ;  /* 0x0000000bff1a723e */ /* 0x000fe200030006ff */
[----:B------:R-:W-:Y:S01]  /*17730*/  HADD2.F32 R20, -RZ, R20.H1_H1 ;  /* 0x30000014ff147230 */ /* 0x000fe20000004100 */
[----:B------:R-:W-:-:S02]  /*17740*/  F2FP.F16.E4M3.UNPACK_B R11, R10 ;  /* 0x0000000aff0b723e */ /* 0x000fc400020006ff */
[C---:B------:R-:W-:Y:S01]  /*17750*/  FMUL.FTZ R36, R24.reuse, R29 ;  /* 0x0000001d18247220 */ /* 0x040fe20000410000 */
[-C--:B------:R-:W-:Y:S01]  /*17760*/  FMUL.FTZ R43, R24, R35.reuse ;  /* 0x00000023182b7220 */ /* 0x080fe20000410000 */
[----:B------:R-:W-:Y:S01]  /*17770*/  F2FP.F16.E4M3.UNPACK_B R24, R10.H1 ;  /* 0x0000000aff18723e */ /* 0x000fe200030006ff */
[----:B------:R-:W-:Y:S02]  /*17780*/  HADD2.F32 R10, -RZ, R21.H0_H0 ;  /* 0x20000015ff0a7230 */ /* 0x000fe40000004100 */
[C---:B------:R-:W-:Y:S01]  /*17790*/  FFMA.FTZ R36, R6.reuse, R35, R36 ;  /* 0x0000002306247223 */ /* 0x040fe20000010024 */
[----:B------:R-:W-:Y:S02]  /*177a0*/  HADD2.F32 R35, -RZ, R37.H0_H0 ;  /* 0x20000025ff237230 */ /* 0x000fe40000004100 */
[----:B------:R-:W-:Y:S01]  /*177b0*/  FFMA.FTZ R43, R6, R29, -R43 ;  /* 0x0000001d062b7223 */ /* 0x000fe2000001082b */
[----:B------:R-:W-:Y:S02]  /*177c0*/  HADD2.F32 R29, -RZ, R32.H0_H0 ;  /* 0x20000020ff1d7230 */ /* 0x000fe40000004100 */
[----:B------:R-:W-:Y:S01]  /*177d0*/  FMUL.FTZ R45, R20, R33 ;  /* 0x00000021142d7220 */ /* 0x000fe20000410000 */
[----:B------:R-:W-:-:S02]  /*177e0*/  HADD2.F32 R6, -RZ, R5.H0_H0 ;  /* 0x20000005ff067230 */ /* 0x000fc40000004100 */
[----:B------:R-:W-:Y:S01]  /*177f0*/  FMUL.FTZ R47, R10, R35 ;  /* 0x000000230a2f7220 */ /* 0x000fe20000410000 */
[----:B------:R-:W-:Y:S01]  /*17800*/  FMUL.FTZ R20, R20, R27 ;  /* 0x0000001b14147220 */ /* 0x000fe20000410000 */
[----:B------:R-:W-:Y:S01]  /*17810*/  FMUL.FTZ R10, R10, R29 ;  /* 0x0000001d0a0a7220 */ /* 0x000fe20000410000 */
[----:B------:R-:W-:Y:S01]  /*17820*/  FFMA.FTZ R38, R12, R27, -R45 ;  /* 0x0000001b0c267223 */ /* 0x000fe2000001082d */
[----:B------:R-:W-:Y:S01]  /*17830*/  FFMA.FTZ R47, R6, R29, -R47 ;  /* 0x0000001d062f7223 */ /* 0x000fe2000001082f */
[----:B------:R-:W-:Y:S01]  /*17840*/  FFMA.FTZ R45, R12, R33, R20 ;  /* 0x000000210c2d7223 */ /* 0x000fe20000010014 */
[----:B------:R-:W-:Y:S01]  /*17850*/  F2FP.F16.E4M3.UNPACK_B R29, R41 ;  /* 0x00000029ff1d723e */ /* 0x000fe200020006ff */
[----:B------:R-:W-:Y:S01]  /*17860*/  FFMA.FTZ R35, R6, R35, R10 ;  /* 0x0000002306237223 */ /* 0x000fe2000001000a */
[-C--:B------:R-:W-:Y:S01]  /*17870*/  F2FP.F16.E4M3.UNPACK_B R12, R34.reuse ;  /* 0x00000022ff0c723e */ /* 0x080fe200020006ff */
[----:B------:R-:W-:Y:S01]  /*17880*/  HADD2.F32 R20, -RZ, R37.H1_H1 ;  /* 0x30000025ff147230 */ /* 0x000fe20000004100 */
[----:B------:R-:W-:Y:S01]  /*17890*/  F2FP.F16.E4M3.UNPACK_B R41, R41.H1 ;  /* 0x00000029ff29723e */ /* 0x000fe200030006ff */
[----:B------:R-:W-:Y:S01]  /*178a0*/  HADD2.F32 R21, -RZ, R21.H1_H1 ;  /* 0x30000015ff157230 */ /* 0x000fe20000004100 */
[----:B------:R-:W-:Y:S01]  /*178b0*/  F2FP.F16.E4M3.UNPACK_B R34, R34.H1 ;  /* 0x00000022ff22723e */ /* 0x000fe200030006ff */
[----:B------:R-:W-:Y:S01]  /*178c0*/  HADD2.F32 R33, -RZ, R29.H0_H0 ;  /* 0x2000001dff217230 */ /* 0x000fe20000004100 */
[----:B------:R-:W-:Y:S01]  /*178d0*/  F2FP.F16.E4M3.UNPACK_B R9, R8 ;  /* 0x00000008ff09723e */ /* 0x000fe200020006ff */
[----:B------:R-:W-:-:S02]  /*178e0*/  HADD2.F32 R10, -RZ, R25.H0_H0 ;  /* 0x20000019ff0a7230 */ /* 0x000fc40000004100 */
[C---:B------:R-:W-:Y:S01]  /*178f0*/  FMUL.FTZ R40, R21.reuse, R20 ;  /* 0x0000001415287220 */ /* 0x040fe20000410000 */
[----:B------:R-:W-:Y:S01]  /*17900*/  HADD2.F32 R32, -RZ, R32.H1_H1 ;  /* 0x30000020ff207230 */ /* 0x000fe20000004100 */
[----:B------:R-:W-:Y:S01]  /*17910*/  F2FP.F16.E4M3.UNPACK_B R8, R8.H1 ;  /* 0x00000008ff08723e */ /* 0x000fe200030006ff */
[----:B------:R-:W-:Y:S02]  /*17920*/  HADD2.F32 R27, -RZ, R12.H0_H0 ;  /* 0x2000000cff1b7230 */ /* 0x000fe40000004100 */
[C---:B------:R-:W-:Y:S01]  /*17930*/  FMUL.FTZ R37, R10.reuse, R33 ;  /* 0x000000210a257220 */ /* 0x040fe20000410000 */
[----:B------:R-:W-:Y:S02]  /*17940*/  HADD2.F32 R5, -RZ, R5.H1_H1 ;  /* 0x30000005ff057230 */ /* 0x000fe40000004100 */
[----:B------:R-:W-:Y:S01]  /*17950*/  FMUL.FTZ R21, R21, R32 ;  /* 0x0000002015157220 */ /* 0x000fe20000410000 */
[----:B------:R-:W-:Y:S02]  /*17960*/  HADD2.F32 R6, -RZ, R14.H0_H0 ;  /* 0x2000000eff067230 */ /* 0x000fe40000004100 */
[----:B------:R-:W-:Y:S01]  /*17970*/  FMUL.FTZ R10, R10, R27 ;  /* 0x0000001b0a0a7220 */ /* 0x000fe20000410000 */
[----:B------:R-:W-:-:S02]  /*17980*/  HADD2.F32 R12, -RZ, R12.H1_H1 ;  /* 0x3000000cff0c7230 */ /* 0x000fc40000004100 */
[C---:B------:R-:W-:Y:S01]  /*17990*/  FFMA.FTZ R40, R5.reuse, R32, -R40 ;  /* 0x0000002005287223 */ /* 0x040fe20000010828 */
[----:B------:R-:W-:Y:S01]  /*179a0*/  FFMA.FTZ R32, R5, R20, R21 ;  /* 0x0000001405207223 */ /* 0x000fe20000010015 */
[C---:B------:R-:W-:Y:S01]  /*179b0*/  FFMA.FTZ R37, R6.reuse, R27, -R37 ;  /* 0x0000001b06257223 */ /* 0x040fe20000010825 */
[----:B------:R-:W-:Y:S01]  /*179c0*/  FFMA.FTZ R33, R6, R33, R10 ;  /* 0x0000002106217223 */ /* 0x000fe2000001000a */
[----:B------:R-:W-:Y:S01]  /*179d0*/  HADD2.F32 R20, -RZ, R41.H0_H0 ;  /* 0x20000029ff147230 */ /* 0x000fe20000004100 */
[----:B------:R-:W-:Y:S01]  /*179e0*/  F2FP.F16.E4M3.UNPACK_B R4, R4.H1 ;  /* 0x00000004ff04723e */ /* 0x000fe200030006ff */
[----:B------:R-:W-:Y:S02]  /*179f0*/  HADD2.F32 R6, -RZ, R26.H0_H0 ;  /* 0x2000001aff067230 */ /* 0x000fe40000004100 */
[----:B------:R-:W-:Y:S02]  /*17a00*/  HADD2.F32 R29, -RZ, R29.H1_H1 ;  /* 0x3000001dff1d7230 */ /* 0x000fe40000004100 */
[----:B------:R-:W-:-:S02]  /*17a10*/  HADD2.F32 R25, -RZ, R25.H1_H1 ;  /* 0x30000019ff197230 */ /* 0x000fc40000004100 */
[C---:B------:R-:W-:Y:S01]  /*17a20*/  FMUL.FTZ R48, R6.reuse, R20 ;  /* 0x0000001406307220 */ /* 0x040fe20000410000 */
[----:B------:R-:W-:Y:S02]  /*17a30*/  HADD2.F32 R10, -RZ, R34.H0_H0 ;  /* 0x20000022ff0a7230 */ /* 0x000fe40000004100 */
[----:B------:R-:W-:Y:S02]  /*17a40*/  HADD2.F32 R5, -RZ, R15.H0_H0 ;  /* 0x2000000fff057230 */ /* 0x000fe40000004100 */
[CC--:B------:R-:W-:Y:S01]  /*17a50*/  FMUL.FTZ R21, R25.reuse, R29.reuse ;  /* 0x0000001d19157220 */ /* 0x0c0fe20000410000 */
[----:B------:R-:W-:Y:S02]  /*17a60*/  HADD2.F32 R14, -RZ, R14.H1_H1 ;  /* 0x3000000eff0e7230 */ /* 0x000fe40000004100 */
[----:B------:R-:W-:Y:S01]  /*17a70*/  FMUL.FTZ R46, R25, R12 ;  /* 0x0000000c192e7220 */ /* 0x000fe20000410000 */
[-C--:B------:R-:W-:Y:S01]  /*17a80*/  FMUL.FTZ R25, R6, R10.reuse ;  /* 0x0000000a06197220 */ /* 0x080fe20000410000 */
[----:B------:R-:W-:Y:S01]  /*17a90*/  FFMA.FTZ R48, R5, R10, -R48 ;  /* 0x0000000a05307223 */ /* 0x000fe20000010830 */
[----:B------:R-:W-:Y:S01]  /*17aa0*/  F2FP.F16.E4M3.UNPACK_B R10, R28.H1 ;  /* 0x0000001cff0a723e */ /* 0x000fe200030006ff */
[C---:B------:R-:W-:Y:S01]  /*17ab0*/  FFMA.FTZ R42, R14.reuse, R12, -R21 ;  /* 0x0000000c0e2a7223 */ /* 0x040fe20000010815 */
[----:B------:R-:W-:Y:S01]  /*17ac0*/  FFMA.FTZ R46, R14, R29, R46 ;  /* 0x0000001d0e2e7223 */ /* 0x000fe2000001002e */
[----:B------:R-:W-:Y:S01]  /*17ad0*/  HADD2.F32 R34, -RZ, R34.H1_H1 ;  /* 0x30000022ff227230 */ /* 0x000fe20000004100 */
[----:B------:R-:W-:Y:S01]  /*17ae0*/  F2FP.F16.E4M3.UNPACK_B R14, R31.H1 ;  /* 0x0000001fff0e723e */ /* 0x000fe200030006ff */
[----:B------:R-:W-:-:S02]  /*17af0*/  HADD2.F32 R41, -RZ, R41.H1_H1 ;  /* 0x30000029ff297230 */ /* 0x000fc40000004100 */
[----:B------:R-:W-:Y:S01]  /*17b00*/  FFMA.FTZ R49, R5, R20, R25 ;  /* 0x0000001405317223 */ /* 0x000fe20000010019 */
        /* <DEDUP_REMOVED lines=13> */
[----:B------:R-:W-:Y:S02]  /*17be0*/  HADD2.F32 R8, -RZ, R8.H1_H1 ;  /* 0x30000008ff087230 */ /* 0x000fe40000004100 */
[-C--:B------:R-:W-:Y:S01]  /*17bf0*/  FMUL.FTZ R26, R6, R20.reuse ;  /* 0x00000014061a7220 */ /* 0x080fe20000410000 */
[----:B------:R-:W-:Y:S02]  /*17c00*/  HADD2.F32 R15, -RZ, R10.H1_H1 ;  /* 0x3000000aff0f7230 */ /* 0x000fe40000004100 */
[----:B------:R-:W-:Y:S01]  /*17c10*/  FFMA.FTZ R20, R5, R20, R21 ;  /* 0x0000001405147223 */ /* 0x000fe20000010015 */
[----:B------:R-:W-:-:S02]  /*17c20*/  HADD2.F32 R21, -RZ, R14.H1_H1 ;  /* 0x3000000eff157230 */ /* 0x000fc40000004100 */
[----:B------:R-:W-:Y:S01]  /*17c30*/  FFMA.FTZ R26, R5, R12, -R26 ;  /* 0x0000000c051a7223 */ /* 0x000fe2000001081a */
[----:B------:R-:W-:Y:S02]  /*17c40*/  HADD2.F32 R4, -RZ, R4.H1_H1 ;  /* 0x30000004ff047230 */ /* 0x000fe40000004100 */
[C---:B------:R-:W-:Y:S01]  /*17c50*/  FMUL.FTZ R6, R8.reuse, R15 ;  /* 0x0000000f08067220 */ /* 0x040fe20000410000 */
[----:B------:R-:W-:Y:S02]  /*17c60*/  HADD2.F32 R5, -RZ, R9.H0_H0 ;  /* 0x20000009ff057230 */ /* 0x000fe40000004100 */
[-C--:B------:R-:W-:Y:S01]  /*17c70*/  FMUL.FTZ R25, R8, R21.reuse ;  /* 0x0000001508197220 */ /* 0x080fe20000410000 */
[----:B------:R-:W-:Y:S02]  /*17c80*/  HADD2.F32 R8, -RZ, R31.H0_H0 ;  /* 0x2000001fff087230 */ /* 0x000fe40000004100 */
[----:B------:R-:W-:Y:S01]  /*17c90*/  FFMA.FTZ R27, R4, R21, R6 ;  /* 0x00000015041b7223 */ /* 0x000fe20000010006 */
[----:B------:R-:W-:-:S02]  /*17ca0*/  HADD2.F32 R6, -RZ, R28.H0_H0 ;  /* 0x2000001cff067230 */ /* 0x000fc40000004100 */
[----:B------:R-:W-:Y:S01]  /*17cb0*/  FFMA.FTZ R25, R4, R15, -R25 ;  /* 0x0000000f04197223 */ /* 0x000fe20000010819 */
[----:B------:R-:W-:Y:S02]  /*17cc0*/  HADD2.F32 R4, -RZ, R3.H0_H0 ;  /* 0x20000003ff047230 */ /* 0x000fe40000004100 */
[C---:B------:R-:W-:Y:S01]  /*17cd0*/  FMUL.FTZ R15, R5.reuse, R8 ;  /* 0x00000008050f7220 */ /* 0x040fe20000410000 */
[----:B------:R-:W-:Y:S02]  /*17ce0*/  HADD2.F32 R10, -RZ, R31.H1_H1 ;  /* 0x3000001fff0a7230 */ /* 0x000fe40000004100 */
[-C--:B------:R-:W-:Y:S01]  /*17cf0*/  FMUL.FTZ R5, R5, R6.reuse ;  /* 0x0000000605057220 */ /* 0x080fe20000410000 */
[----:B------:R-:W-:Y:S01]  /*17d00*/  HADD2.F32 R9, -RZ, R9.H1_H1 ;  /* 0x30000009ff097230 */ /* 0x000fe20000004100 */
[----:B------:R-:W-:Y:S01]  /*17d10*/  F2FP.F16.E4M3.UNPACK_B R12, R39.H1 ;  /* 0x00000027ff0c723e */ /* 0x000fe200030006ff */
[----:B------:R-:W-:Y:S02]  /*17d20*/  HADD2.F32 R28, -RZ, R28.H1_H1 ;  /* 0x3000001cff1c7230 */ /* 0x000fe40000004100 */
[----:B------:R-:W-:Y:S01]  /*17d30*/  FFMA.FTZ R15, R4, R6, -R15 ;  /* 0x00000006040f7223 */ /* 0x000fe2000001080f */
[----:B------:R-:W-:-:S02]  /*17d40*/  HADD2.F32 R3, -RZ, R3.H1_H1 ;  /* 0x30000003ff037230 */ /* 0x000fc40000004100 */
[C---:B------:R-:W-:Y:S01]  /*17d50*/  FMUL.FTZ R6, R9.reuse, R10 ;  /* 0x0000000a09067220 */ /* 0x040fe20000410000 */
[----:B------:R-:W-:Y:S01]  /*17d60*/  FFMA.FTZ R14, R4, R8, R5 ;  /* 0x00000008040e7223 */ /* 0x000fe20000010005 */
[----:B------:R-:W-:Y:S01]  /*17d70*/  F2FP.F16.E4M3.UNPACK_B R5, R30.H1 ;  /* 0x0000001eff05723e */ /* 0x000fe200030006ff */
        /* <DEDUP_REMOVED lines=13> */
[----:B------:R-:W-:Y:S01]  /*17e50*/  HADD2.F32 R5, -RZ, R5.H1_H1 ;  /* 0x30000005ff057230 */ /* 0x000fe20000004100 */
[----:B------:R-:W-:Y:S01]  /*17e60*/  F2FP.F16.E4M3.UNPACK_B R39, R39 ;  /* 0x00000027ff27723e */ /* 0x000fe200020006ff */
        /* <DEDUP_REMOVED lines=40> */
.L_x_4193:
[----:B------:R-:W-:Y:S05]  /*180f0*/  BSYNC B0 ;  /* 0x0000000000007941 */ /* 0x000fea0003800000 */
.L_x_4186:
        /* <DEDUP_REMOVED lines=8> */
.L_x_4184:
[----:B0--3--:R-:W-:-:S05]  /*18180*/  IMAD.U32 R0, RZ, RZ, UR49 ;  /* 0x00000031ff007e24 */ /* 0x009fca000f8e00ff */
[----:B------:R-:W-:-:S13]  /*18190*/  ISETP.NE.AND P0, PT, R0, 0x3, PT ;  /* 0x000000030000780c */ /* 0x000fda0003f05270 */
[----:B------:R-:W-:Y:S05]  /*181a0*/  @!P0 BRA `(.L_x_4213) ;  /* 0x0000000000048947 */ /* 0x000fea0003800000 */
[----:B------:R-:W-:Y:S01]  /*181b0*/  BPT.TRAP 0x1 ;  /* 0x000000040000795c */ /* 0x000fe20000300000 */
.L_x_4213:
[----:B------:R-:W3:Y:S04]  /*181c0*/  LDL R0, [R1+0x2c] ;  /* 0x00002c0001007983 */ /* 0x000ee80000100800 */
[----:B-12-4-:R-:W2:Y:S01]  /*181d0*/  LDL R3, [R1+0x3c] ;  /* 0x00003c0001037983 */ /* 0x016ea20000100800 */
[----:B---3--:R-:W-:Y:S01]  /*181e0*/  IMAD R0, R0, 0x8, R18 ;  /* 0x0000000800007824 */ /* 0x008fe200078e0212 */
[----:B--2---:R-:W-:-:S04]  /*181f0*/  SHF.L.U32 R3, R3, 0x1f, RZ ;  /* 0x0000001f03037819 */ /* 0x004fc800000006ff */
[----:B------:R0:W1:Y:S01]  /*18200*/  SYNCS.PHASECHK.TRANS64.TRYWAIT P1, [R0+URZ+0x33430], R3 ;  /* 0x03343003000075a7 */ /* 0x000062000802017f */
[----:B------:R-:W-:Y:S05]  /*18210*/  @!P0 BRA `(.L_x_4214) ;  /* 0x0000000000048947 */ /* 0x000fea0003800000 */
[----:B------:R-:W-:Y:S01]  /*18220*/  BPT.TRAP 0x1 ;  /* 0x000000040000795c */ /* 0x000fe20000300000 */
.L_x_4214:
[----:B------:R-:W-:Y:S01]  /*18230*/  MOV R119, RZ ;  /* 0x000000ff00777202 */ /* 0x000fe20000000f00 */
[----:B-1----:R-:W-:Y:S06]  /*18240*/  @P1 BRA `(.L_x_4215) ;  /* 0x0000000000081947 */ /* 0x002fec0003800000 */
[----:B------:R-:W1:Y:S02]  /*18250*/  SYNCS.PHASECHK.TRANS64.TRYWAIT P1, [R0+URZ+0x33430], R3 ;  /* 0x03343003000075a7 */ /* 0x000e64000802017f */
[----:B-1----:R-:W-:Y:S05]  /*18260*/  @!P1 BRA `(.L_x_4216) ;  /* 0x0000015c00249947 */ /* 0x002fea0003800000 */
.L_x_4215:
[----:B------:R-:W-:Y:S05]  /*18270*/  WARPSYNC.ALL ;  /* 0x0000000000007948 */ /* 0x000fea0003800000 */
[----:B------:R-:W2:Y:S01]  /*18280*/  LDL R121, [R1+0x2c] ;  /* 0x00002c0001797983 */ /* 0x000ea20000100800 */
[----:B01----:R-:W-:Y:S01]  /*18290*/  VIADD R3, R18, 0x24200 ;  /* 0x0002420012037836 */ /* 0x003fe20000000000 */
[----:B------:R-:W-:Y:S01]  /*182a0*/  R2UR UR28, R44 ;  /* 0x000000002c1c72ca */ /* 0x000fe200000e0000 */
[----:B------:R-:W-:Y:S01]  /*182b0*/  IMAD.MOV.U32 R5, RZ, RZ, -0x7fffffe0 ;  /* 0x80000020ff057424 */ /* 0x000fe200078e00ff */
[----:B------:R-:W-:Y:S01]  /*182c0*/  WARPGROUP.ARRIVE ;  /* 0x00000000000079c5 */ /* 0x000fe20000000000 */
[----:B------:R-:W-:Y:S01]  /*182d0*/  UMOV UR29, 0x80000020 ;  /* 0x80000020001d7882 */ /* 0x000fe20000000000 */
[----:B------:R-:W-:Y:S01]  /*182e0*/  SHF.R.U32.HI R3, RZ, 0x4, R3 ;  /* 0x00000004ff037819 */ /* 0x000fe20000011603 */
[----:B------:R-:W-:Y:S01]  /*182f0*/  UMOV UR5, UR29 ;  /* 0x0000001d00057c82 */ /* 0x000fe20008000000 */
[----:B------:R-:W-:Y:S01]  /*18300*/  R2UR UR31, R5 ;  /* 0x00000000051f72ca */ /* 0x000fe200000e0000 */
[----:B-----5:R-:W-:Y:S01]  /*18310*/  IMAD.MOV.U32 R9, RZ, RZ, -0x7fffffe0 ;  /* 0x80000020ff097424 */ /* 0x020fe200078e00ff */
[----:B------:R-:W-:Y:S01]  /*18320*/  LOP3.LUT R3, R3, 0x3fff, RZ, 0xc0, !PT ;  /* 0x00003fff03037812 */ /* 0x000fe200078ec0ff */
[----:B------:R-:W-:Y:S01]  /*18330*/  UMOV UR9, UR29 ;  /* 0x0000001d00097c82 */ /* 0x000fe20008000000 */
[----:B------:R-:W-:Y:S01]  /*18340*/  MOV R7, 0x80000020 ;  /* 0x8000002000077802 */ /* 0x000fe20000000f00 */
[----:B------:R-:W-:Y:S01]  /*18350*/  UMOV UR13, UR29 ;  /* 0x0000001d000d7c82 */ /* 0x000fe20008000000 */
[----:B------:R-:W-:Y:S01]  /*18360*/  LOP3.LUT R13, R3, 0x10000, RZ, 0xfc, !PT ;  /* 0x00010000030d7812 */ /* 0x000fe200078efcff */
[----:B------:R-:W-:Y:S01]  /*18370*/  ULOP3.LUT UR28, UR28, 0x10000, URZ, 0xfc, !UPT ;  /* 0x000100001c1c7892 */ /* 0x000fe2000f8efc3f */
[----:B------:R-:W-:Y:S01]  /*18380*/  R2UR UR7, R7 ;  /* 0x00000000070772ca */ /* 0x000fe200000e0000 */
[----:B------:R-:W-:Y:S01]  /*18390*/  UMOV UR17, UR29 ;  /* 0x0000001d00117c82 */ /* 0x000fe20008000000 */
[----:B------:R-:W-:Y:S01]  /*183a0*/  R2UR UR11, R9 ;  /* 0x00000000090b72ca */ /* 0x000fe200000e0000 */
[----:B------:R-:W-:Y:S01]  /*183b0*/  UIADD3 UR44, UR28, 0x2, URZ ;  /* 0x000000021c2c7890 */ /* 0x000fe2000fffe03f */
[----:B------:R-:W-:Y:S01]  /*183c0*/  R2UR UR15, R7 ;  /* 0x00000000070f72ca */ /* 0x000fe200000e0000 */
[----:B------:R-:W-:Y:S01]  /*183d0*/  IMAD.MOV.U32 R7, RZ, RZ, -0x7fffffe0 ;  /* 0x80000020ff077424 */ /* 0x000fe200078e00ff */
[----:B------:R-:W-:Y:S01]  /*183e0*/  UMOV UR4, UR28 ;  /* 0x0000001c00047c82 */ /* 0x000fe20008000000 */
[----:B------:R-:W-:Y:S01]  /*183f0*/  UMOV UR8, UR28 ;  /* 0x0000001c00087c82 */ /* 0x000fe20008000000 */
[----:B------:R-:W-:Y:S01]  /*18400*/  UMOV UR12, UR28 ;  /* 0x0000001c000c7c82 */ /* 0x000fe20008000000 */
[----:B------:R-:W-:Y:S01]  /*18410*/  R2UR UR19, R9 ;  /* 0x00000000091372ca */ /* 0x000fe200000e0000 */
[----:B------:R-:W-:Y:S01]  /*18420*/  UMOV UR16, UR28 ;  /* 0x0000001c00107c82 */ /* 0x000fe20008000000 */
[----:B------:R-:W-:Y:S01]  /*18430*/  R2UR UR47, R7 ;  /* 0x00000000072f72ca */ /* 0x000fe200000e0000 */
[----:B------:R-:W-:Y:S01]  /*18440*/  UMOV UR45, 0x80000020 ;  /* 0x80000020002d7882 */ /* 0x000fe20000000000 */
[----:B------:R-:W-:Y:S01]  /*18450*/  IMAD.MOV.U32 R9, RZ, RZ, -0x7fffffe0 ;  /* 0x80000020ff097424 */ /* 0x000fe200078e00ff */
[----:B------:R-:W-:Y:S01]  /*18460*/  MOV R11, 0x80000020 ;  /* 0x80000020000b7802 */ /* 0x000fe20000000f00 */
[----:B------:R-:W-:-:S02]  /*18470*/  IMAD.MOV.U32 R7, RZ, RZ, -0x7fffffe0 ;  /* 0x80000020ff077424 */ /* 0x000fc400078e00ff */
[----:B------:R-:W-:-:S05]  /*18480*/  IMAD.MOV.U32 R5, RZ, RZ, -0x7fffffe0 ;  /* 0x80000020ff057424 */ /* 0x000fca00078e00ff */
[----:B------:R-:W-:Y:S01]  /*18490*/  R2UR UR43, R5 ;  /* 0x00000000052b72ca */ /* 0x000fe200000e0000 */
[----:B--2---:R-:W-:-:S04]  /*184a0*/  IMAD R4, R121, 0x780, R13 ;  /* 0x0000078079047824 */ /* 0x004fc800078e020d */
[C---:B------:R-:W-:Y:S01]  /*184b0*/  VIADD R6, R4.reuse, 0x80 ;  /* 0x0000008004067836 */ /* 0x040fe20000000000 */
[C---:B------:R-:W-:Y:S01]  /*184c0*/  R2UR UR30, R4.reuse ;  /* 0x00000000041e72ca */ /* 0x040fe200000e0000 */
[C---:B------:R-:W-:Y:S02]  /*184d0*/  VIADD R8, R4.reuse, 0x100 ;  /* 0x0000010004087836 */ /* 0x040fe40000000000 */
[----:B------:R-:W-:Y:S01]  /*184e0*/  VIADD R10, R4, 0x102 ;  /* 0x00000102040a7836 */ /* 0x000fe20000000000 */
[----:B------:R-:W-:Y:S01]  /*184f0*/  R2UR UR6, R6 ;  /* 0x00000000060672ca */ /* 0x000fe200000e0000 */
[----:B------:R-:W-:Y:S01]  /*18500*/  VIADD R6, R4, 0x180 ;  /* 0x0000018004067836 */ /* 0x000fe20000000000 */
[----:B------:R-:W-:Y:S01]  /*18510*/  R2UR UR10, R8 ;  /* 0x00000000080a72ca */ /* 0x000fe200000e0000 */
[----:B------:R-:W-:-:S03]  /*18520*/  VIADD R8, R4, 0x200 ;  /* 0x0000020004087836 */ /* 0x000fc60000000000 */
[----:B------:R-:W-:Y:S01]  /*18530*/  R2UR UR14, R6 ;  /* 0x00000000060e72ca */ /* 0x000fe200000e0000 */
[----:B------:R-:W-:Y:S01]  /*18540*/  VIADD R6, R4, 0x2 ;  /* 0x0000000204067836 */ /* 0x000fe20000000000 */
[----:B------:R-:W-:Y:S01]  /*18550*/  R2UR UR18, R8 ;  /* 0x00000000081272ca */ /* 0x000fe200000e0000 */
[----:B------:R-:W-:Y:S01]  /*18560*/  QGMMA.64x32x32.F32.E4M3.E4M3 R88, gdesc[UR28], RZ, !UPT, gsb0 ;  /* 0x006000001c5879f3 */ /* 0x000fe2000c0008ff */
[----:B------:R-:W-:Y:S02]  /*18570*/  IADD3 R8, R4, 0x82, RZ ;  /* 0x0000008204087810 */ /* 0x000fe40007ffe0ff */
[----:B------:R-:W-:Y:S01]  /*18580*/  R2UR UR46, R6 ;  /* 0x00000000062e72ca */ /* 0x000fe200000e0000 */
[----:B------:R-:W-:Y:S01]  /*18590*/  VIADD R6, R4, 0x182 ;  /* 0x0000018204067836 */ /* 0x000fe20000000000 */
[----:B------:R-:W-:Y:S02]  /*185a0*/  WARPGROUP.DEPBAR.LE gsb0, 0x0 ;  /* 0x00008000000079c5 */ /* 0x000fe40000010000 */
[----:B------:R-:W-:-:S06]  /*185b0*/  WARPGROUP.ARRIVE ;  /* 0x00000000000079c5 */ /* 0x000fcc0000000000 */
[----:B------:R-:W-:Y:S01]  /*185c0*/  QGMMA.64x32x32.F32.E4M3.E4M3 R72, gdesc[UR4], RZ, !UPT, gsb0 ;  /* 0x00600000044879f3 */ /* 0x000fe2000c0008ff */
[----:B------:R-:W-:Y:S01]  /*185d0*/  R2UR UR6, R8 ;  /* 0x00000000080672ca */ /* 0x000fe200000e0000 */
[----:B------:R-:W-:Y:S01]  /*185e0*/  UMOV UR4, UR44 ;  /* 0x0000002c00047c82 */ /* 0x000fe20008000000 */
[----:B------:R-:W-:Y:S01]  /*185f0*/  R2UR UR7, R9 ;  /* 0x00000000090772ca */ /* 0x000fe200000e0000 */
[----:B------:R-:W-:Y:S01]  /*18600*/  UMOV UR5, UR45 ;  /* 0x0000002d00057c82 */ /* 0x000fe20008000000 */
[----:B------:R-:W-:Y:S02]  /*18610*/  VIADD R8, R4, 0x202 ;  /* 0x0000020204087836 */ /* 0x000fe40000000000 */
[----:B------:R-:W-:Y:S01]  /*18620*/  IMAD.MOV.U32 R9, RZ, RZ, -0x7fffffe0 ;  /* 0x80000020ff097424 */ /* 0x000fe200078e00ff */
[----:B------:R-:W-:Y:S02]  /*18630*/  WARPGROUP.DEPBAR.LE gsb0, 0x0 ;  /* 0x00008000000079c5 */ /* 0x000fe40000010000 */
[----:B------:R-:W-:-:S06]  /*18640*/  WARPGROUP.ARRIVE ;  /* 0x00000000000079c5 */ /* 0x000fcc0000000000 */
[----:B------:R-:W-:Y:S01]  /*18650*/  QGMMA.64x32x32.F32.E4M3.E4M3 R56, gdesc[UR8], RZ, !UPT, gsb0 ;  /* 0x00600000083879f3 */ /* 0x000fe2000c0008ff */
[----:B------:R-:W-:Y:S01]  /*18660*/  R2UR UR10, R10 ;  /* 0x000000000a0a72ca */ /* 0x000fe200000e0000 */
[----:B------:R-:W-:Y:S01]  /*18670*/  UMOV UR8, UR44 ;  /* 0x0000002c00087c82 */ /* 0x000fe20008000000 */
[----:B------:R-:W-:Y:S01]  /*18680*/  R2UR UR11, R11 ;  /* 0x000000000b0b72ca */ /* 0x000fe200000e0000 */
[----:B------:R-:W-:Y:S01]  /*18690*/  UMOV UR9, UR45 ;  /* 0x0000002d00097c82 */ /* 0x000fe20008000000 */
[----:B------:R-:W-:Y:S01]  /*186a0*/  VIADD R10, R4, 0x380 ;  /* 0x00000380040a7836 */ /* 0x000fe20000000000 */
[----:B------:R-:W-:Y:S01]  /*186b0*/  MOV R11, 0x80000020 ;  /* 0x80000020000b7802 */ /* 0x000fe20000000f00 */
        /* <DEDUP_REMOVED lines=16> */
[----:B------:R-:W-:Y:S01]  /*187c0*/  IMAD.MOV.U32 R9, RZ, RZ, -0x7fffffe0 ;  /* 0x80000020ff097424 */ /* 0x000fe200078e00ff */
[----:B------:R-:W-:Y:S01]  /*187d0*/  IADD3 R8, R4, 0x300, RZ ;  /* 0x0000030004087810 */ /* 0x000fe20007ffe0ff */
[----:B------:R-:W-:Y:S02]  /*187e0*/  WARPGROUP.DEPBAR.LE gsb0, 0x0 ;  /* 0x00008000000079c5 */ /* 0x000fe40000010000 */
[----:B------:R-:W-:-:S06]  /*187f0*/  WARPGROUP.ARRIVE ;  /* 0x00000000000079c5 */ /* 0x000fcc0000000000 */
[----:B------:R-:W-:Y:S03]  /*18800*/  QGMMA.64x32x32.F32.E4M3.E4M3 R88, gdesc[UR44], R88, gsb0 ;  /* 0x006000002c5879f3 */ /* 0x000fe60008000858 */
[----:B------:R-:W-:Y:S02]  /*18810*/  WARPGROUP.DEPBAR.LE gsb0, 0x0 ;  /* 0x00008000000079c5 */ /* 0x000fe40000010000 */
[----:B------:R-:W-:-:S06]  /*18820*/  WARPGROUP.ARRIVE ;  /* 0x00000000000079c5 */ /* 0x000fcc0000000000 */
[----:B------:R-:W-:Y:S01]  /*18830*/  QGMMA.64x32x32.F32.E4M3.E4M3 R72, gdesc[UR4], R72, gsb0 ;  /* 0x00600000044879f3 */ /* 0x000fe20008000848 */
[----:B------:R-:W-:Y:S01]  /*18840*/  R2UR UR6, R6 ;  /* 0x00000000060672ca */ /* 0x000fe200000e0000 */
[----:B------:R-:W-:Y:S01]  /*18850*/  UIADD3 UR4, UR28, 0x200, URZ ;  /* 0x000002001c047890 */ /* 0x000fe2000fffe03f */
[----:B------:R-:W-:Y:S01]  /*18860*/  R2UR UR7, R7 ;  /* 0x00000000070772ca */ /* 0x000fe200000e0000 */
[----:B------:R-:W-:Y:S01]  /*18870*/  UMOV UR5, 0x80000020 ;  /* 0x8000002000057882 */ /* 0x000fe20000000000 */
[----:B------:R-:W-:Y:S01]  /*18880*/  VIADD R6, R4, 0x400 ;  /* 0x0000040004067836 */ /* 0x000fe20000000000 */
[----:B------:R-:W-:Y:S01]  /*18890*/  UMOV UR21, UR5 ;  /* 0x0000000500157c82 */ /* 0x000fe20008000000 */
[----:B------:R-:W-:Y:S02]  /*188a0*/  IMAD.MOV.U32 R7, RZ, RZ, -0x7fffffe0 ;  /* 0x80000020ff077424 */ /* 0x000fe400078e00ff */
[----:B------:R-:W-:Y:S01]  /*188b0*/  UMOV UR20, UR4 ;  /* 0x0000000400147c82 */ /* 0x000fe20008000000 */
[----:B------:R-:W-:-:S02]  /*188c0*/  WARPGROUP.DEPBAR.LE gsb0, 0x0 ;  /* 0x00008000000079c5 */ /* 0x000fc40000010000 */
[----:B------:R-:W-:-:S06]  /*188d0*/  WARPGROUP.ARRIVE ;  /* 0x00000000000079c5 */ /* 0x000fcc0000000000 */
[----:B------:R-:W-:Y:S01]  /*188e0*/  QGMMA.64x32x32.F32.E4M3.E4M3 R56, gdesc[UR8], R56, gsb0 ;  /* 0x00600000083879f3 */ /* 0x000fe20008000838 */
[----:B------:R-:W-:Y:S01]  /*188f0*/  R2UR UR10, R8 ;  /* 0x00000000080a72ca */ /* 0x000fe200000e0000 */
[----:B------:R-:W-:Y:S01]  /*18900*/  UMOV UR8, UR4 ;  /* 0x0000000400087c82 */ /* 0x000fe20008000000 */
[----:B------:R-:W-:Y:S01]  /*18910*/  R2UR UR11, R9 ;  /* 0x00000000090b72ca */ /* 0x000fe200000e0000 */
[----:B------:R-:W-:Y:S01]  /*18920*/  UMOV UR9, UR5 ;  /* 0x0000000500097c82 */ /* 0x000fe20008000000 */
[----:B------:R-:W-:Y:S02]  /*18930*/  VIADD R8, R4, 0x480 ;  /* 0x0000048004087836 */ /* 0x000fe40000000000 */
[----:B------:R-:W-:-:S03]  /*18940*/  IMAD.MOV.U32 R9, RZ, RZ, -0x7fffffe0 ;  /* 0x80000020ff097424 */ /* 0x000fc600078e00ff */
[----:B------:R-:W-:Y:S02]  /*18950*/  R2UR UR22, R8 ;  /* 0x00000000081672ca */ /* 0x000fe400000e0000 */
[----:B------:R-:W-:Y:S01]  /*18960*/  R2UR UR23, R9 ;  /* 0x00000000091772ca */ /* 0x000fe200000e0000 */
[----:B------:R-:W-:Y:S01]  /*18970*/  IMAD.MOV.U32 R9, RZ, RZ, -0x7fffffe0 ;  /* 0x80000020ff097424 */ /* 0x000fe200078e00ff */
[----:B------:R-:W-:Y:S01]  /*18980*/  IADD3 R8, R4, 0x302, RZ ;  /* 0x0000030204087810 */ /* 0x000fe20007ffe0ff */
[----:B------:R-:W-:Y:S02]  /*18990*/  WARPGROUP.DEPBAR.LE gsb0, 0x0 ;  /* 0x00008000000079c5 */ /* 0x000fe40000010000 */
[----:B------:R-:W-:-:S06]  /*189a0*/  WARPGROUP.ARRIVE ;  /* 0x00000000000079c5 */ /* 0x000fcc0000000000 */
[----:B------:R-:W-:Y:S01]  /*189b0*/  QGMMA.64x32x32.F32.E4M3.E4M3 R40, gdesc[UR12], R40, gsb0 ;  /* 0x006000000c2879f3 */ /* 0x000fe20008000828 */
        /* <DEDUP_REMOVED lines=8> */
[----:B------:R-:W-:Y:S01]  /*18a40*/  QGMMA.64x32x32.F32.E4M3.E4M3 R24, gdesc[UR16], R24, gsb0 ;  /* 0x00600000101879f3 */ /* 0x000fe20008000818 */
        /* <DEDUP_REMOVED lines=106> */
[C---:B------:R-:W-:Y:S01]  /*190f0*/  VIADD R6, R4.reuse, 0x682 ;  /* 0x0000068204067836 */ /* 0x040fe20000000000 */
[----:B------:R-:W-:Y:S01]  /*19100*/  UMOV UR41, UR17 ;  /* 0x0000001100297c82 */ /* 0x000fe20008000000 */
[----:B------:R-:W-:Y:S02]  /*19110*/  IMAD.MOV.U32 R7, RZ, RZ, -0x7fffffe0 ;  /* 0x80000020ff077424 */ /* 0x000fe400078e00ff */
[----:B------:R-:W-:Y:S01]  /*19120*/  VIADD R4, R4, 0x702 ;  /* 0x0000070204047836 */ /* 0x000fe20000000000 */
[----:B------:R-:W-:-:S04]  /*19130*/  UMOV UR40, UR16 ;  /* 0x0000001000287c82 */ /* 0x000fc80008000000 */
[----:B------:R-:W-:Y:S01]  /*19140*/  R2UR UR42, R4 ;  /* 0x00000000042a72ca */ /* 0x000fe200000e0000 */
[----:B------:R-:W-:Y:S02]  /*19150*/  WARPGROUP.DEPBAR.LE gsb0, 0x0 ;  /* 0x00008000000079c5 */ /* 0x000fe40000010000 */
[----:B------:R-:W-:-:S06]  /*19160*/  WARPGROUP.ARRIVE ;  /* 0x00000000000079c5 */ /* 0x000fcc0000000000 */
[----:B------:R-:W-:Y:S01]  /*19170*/  QGMMA.64x32x32.F32.E4M3.E4M3 R56, gdesc[UR20], R56, gsb0 ;  /* 0x00600000143879f3 */ /* 0x000fe20008000838 */
[----:B------:R-:W-:Y:S01]  /*19180*/  R2UR UR22, R8 ;  /* 0x00000000081672ca */ /* 0x000fe200000e0000 */
[----:B------:R-:W-:Y:S01]  /*19190*/  UMOV UR20, UR16 ;  /* 0x0000001000147c82 */ /* 0x000fe20008000000 */
[----:B------:R-:W-:Y:S01]  /*191a0*/  R2UR UR23, R9 ;  /* 0x00000000091772ca */ /* 0x000fe200000e0000 */
[----:B------:R-:W-:Y:S01]  /*191b0*/  UMOV UR21, UR17 ;  /* 0x0000001100157c82 */ /* 0x000fe20008000000 */
        /* <DEDUP_REMOVED lines=30> */
[----:B------:R-:W-:Y:S05]  /*193a0*/  @!P0 BRA `(.L_x_4217) ;  /* 0x0000000000048947 */ /* 0x000fea0003800000 */
[----:B------:R-:W-:Y:S01]  /*193b0*/  BPT.TRAP 0x1 ;  /* 0x000000040000795c */ /* 0x000fe20000300000 */
.L_x_4217:
[----:B------:R-:W2:Y:S01]  /*193c0*/  LDL R104, [R1+0x64] ;  /* 0x0000640001687983 */ /* 0x000ea20000100800 */
        /* <DEDUP_REMOVED lines=84> */
[----:B------:R-:W-:Y:S01]  /*19910*/  ULDC UR53, c[0x0][0x988] ;  /* 0x0002620000357ab9 */ /* 0x000fe20000000800 */
[C---:B------:R-:W-:Y:S01]  /*19920*/  FMUL.FTZ R39, R2.reuse, R39 ;  /* 0x0000002702277220 */ /* 0x040fe20000410000 */
[----:B------:R-:W5:Y:S01]  /*19930*/  MUFU.TANH R7, R7 ;  /* 0x0000000700077308 */ /* 0x000f620000002400 */
[C---:B------:R-:W-:Y:S01]  /*19940*/  FMUL.FTZ R35, R2.reuse, R35 ;  /* 0x0000002302237220 */ /* 0x040fe20000410000 */
[----:B------:R-:W-:Y:S01]  /*19950*/  FMUL.FTZ R38, R2, R38 ;  /* 0x0000002602267220 */ /* 0x000fe20000410000 */
[----:B------:R-:W-:Y:S01]  /*19960*/  ULDC UR52, c[0x0][0x988] ;  /* 0x0002620000347ab9 */ /* 0x000fe20000000800 */
[--C-:B------:R-:W-:Y:S01]  /*19970*/  IMAD.MOV.U32 R118, RZ, RZ, R119.reuse ;  /* 0x000000ffff767224 */ /* 0x100fe200078e0077 */
[-C--:B------:R-:W-:Y:S01]  /*19980*/  MOV R117, R119.reuse ;  /* 0x0000007700757202 */ /* 0x080fe20000000f00 */
[--C-:B------:R-:W-:Y:S01]  /*19990*/  IMAD.MOV.U32 R116, RZ, RZ, R119.reuse ;  /* 0x000000ffff747224 */ /* 0x100fe200078e0077 */
[-C--:B------:R-:W-:Y:S01]  /*199a0*/  MOV R112, R119.reuse ;  /* 0x0000007700707202 */ /* 0x080fe20000000f00 */
[----:B------:R-:W5:Y:S01]  /*199b0*/  MUFU.TANH R88, R88 ;  /* 0x0000005800587308 */ /* 0x000f620000002400 */
[--C-:B------:R-:W-:Y:S01]  /*199c0*/  IMAD.MOV.U32 R115, RZ, RZ, R119.reuse ;  /* 0x000000ffff737224 */ /* 0x100fe200078e0077 */
[----:B------:R-:W-:Y:S01]  /*199d0*/  MOV R107, R119 ;  /* 0x00000077006b7202 */ /* 0x000fe20000000f00 */
[----:B------:R-:W-:-:S02]  /*199e0*/  IMAD.MOV.U32 R114, RZ, RZ, R119 ;  /* 0x000000ffff727224 */ /* 0x000fc400078e0077 */
[--C-:B------:R-:W-:Y:S02]  /*199f0*/  IMAD.MOV.U32 R113, RZ, RZ, R119.reuse ;  /* 0x000000ffff717224 */ /* 0x100fe400078e0077 */
[--C-:B------:R-:W-:Y:S01]  /*19a00*/  IMAD.MOV.U32 R111, RZ, RZ, R119.reuse ;  /* 0x000000ffff6f7224 */ /* 0x100fe200078e0077 */
[----:B------:R-:W5:Y:S01]  /*19a10*/  MUFU.TANH R12, R12 ;  /* 0x0000000c000c7308 */ /* 0x000f620000002400 */
[--C-:B------:R-:W-:Y:S02]  /*19a20*/  IMAD.MOV.U32 R110, RZ, RZ, R119.reuse ;  /* 0x000000ffff6e7224 */ /* 0x100fe400078e0077 */
[--C-:B------:R-:W-:Y:S02]  /*19a30*/  IMAD.MOV.U32 R109, RZ, RZ, R119.reuse ;  /* 0x000000ffff6d7224 */ /* 0x100fe400078e0077 */
[--C-:B------:R-:W-:Y:S02]  /*19a40*/  IMAD.MOV.U32 R108, RZ, RZ, R119.reuse ;  /* 0x000000ffff6c7224 */ /* 0x100fe400078e0077 */
[--C-:B------:R-:W-:Y:S01]  /*19a50*/  IMAD.MOV.U32 R106, RZ, RZ, R119.reuse ;  /* 0x000000ffff6a7224 */ /* 0x100fe200078e0077 */
[----:B------:R-:W5:Y:S01]  /*19a60*/  MUFU.TANH R91, R91 ;  /* 0x0000005b005b7308 */ /* 0x000f620000002400 */
[----:B------:R-:W-:-:S07]  /*19a70*/  IMAD.MOV.U32 R105, RZ, RZ, R119 ;  /* 0x000000ffff697224 */ /* 0x000fce00078e0077 */
[----:B------:R-:W5:Y:S08]  /*19a80*/  MUFU.TANH R11, R11 ;  /* 0x0000000b000b7308 */ /* 0x000f700000002400 */
        /* <DEDUP_REMOVED lines=21> */
[----:B------:R-:W5:Y:S01]  /*19be0*/  MUFU.TANH R57, R57 ;  /* 0x0000003900397308 */ /* 0x000f620000002400 */
[----:B--2---:R-:W-:-:S02]  /*19bf0*/  IMAD.IADD R25, R104, 0x1, R141 ;  /* 0x0000000168197824 */ /* 0x004fc400078e028d */
[----:B------:R-:W-:-:S05]  /*19c00*/  FMUL.FTZ R104, R2, R37 ;  /* 0x0000002502687220 */ /* 0x000fca0000410000 */
[----:B------:R-:W2:Y:S01]  /*19c10*/  MUFU.TANH R64, R64 ;  /* 0x0000004000407308 */ /* 0x000ea20000002400 */
[----:B------:R-:W-:-:S05]  /*19c20*/  IMAD R100, R148, -0xa0, R25 ;  /* 0xffffff6094647824 */ /* 0x000fca00078e0219 */
[C---:B------:R-:W-:Y:S02]  /*19c30*/  ISETP.GT.AND P1, PT, R100.reuse, RZ, PT ;  /* 0x000000ff6400720c */ /* 0x040fe40003f24270 */
[C---:B------:R-:W-:Y:S01]  /*19c40*/  ISETP.GT.AND P2, PT, R100.reuse, 0x1, PT ;  /* 0x000000016400780c */ /* 0x040fe20003f44270 */
[----:B------:R-:W2:Y:S01]  /*19c50*/  MUFU.TANH R56, R56 ;  /* 0x0000003800387308 */ /* 0x000ea20000002400 */
[----:B------:R-:W-:Y:S02]  /*19c60*/  ISETP.GT.AND P3, PT, R100, 0x8, PT ;  /* 0x000000086400780c */ /* 0x000fe40003f64270 */
[----:B0-----:R-:W-:Y:S02]  /*19c70*/  FSEL R33, R5, -INF , P1 ;  /* 0xff80000005217808 */ /* 0x001fe40000800000 */
[----:B-1----:R-:W-:Y:S02]  /*19c80*/  FSEL R36, R6, -INF , P2 ;  /* 0xff80000006247808 */ /* 0x002fe40001000000 */
[----:B------:R-:W-:Y:S01]  /*19c90*/  ISETP.GT.AND P4, PT, R100, 0x9, PT ;  /* 0x000000096400780c */ /* 0x000fe20003f84270 */
[----:B------:R-:W0:Y:S01]  /*19ca0*/  MUFU.TANH R63, R63 ;  /* 0x0000003f003f7308 */ /* 0x000e220000002400 */
[----:B---3--:R-:W-:-:S02]  /*19cb0*/  FSEL R37, R10, -INF , P3 ;  /* 0xff8000000a257808 */ /* 0x008fc40001800000 */
[----:B------:R-:W-:Y:S02]  /*19cc0*/  FMNMX.FTZ R6, R33, R36, !PT ;  /* 0x0000002421067209 */ /* 0x000fe40007810000 */
[C---:B------:R-:W-:Y:S02]  /*19cd0*/  ISETP.GT.AND P5, PT, R100.reuse, 0x10, PT ;  /* 0x000000106400780c */ /* 0x040fe40003fa4270 */
[----:B----4-:R-:W-:Y:S01]  /*19ce0*/  FSEL R51, R9, -INF , P4 ;  /* 0xff80000009337808 */ /* 0x010fe20002000000 */
[----:B------:R-:W1:Y:S01]  /*19cf0*/  MUFU.TANH R59, R59 ;  /* 0x0000003b003b7308 */ /* 0x000e620000002400 */
[----:B------:R-:W-:Y:S02]  /*19d00*/  FMNMX.FTZ R6, R37, R6, !PT ;  /* 0x0000000625067209 */ /* 0x000fe40007810000 */
[----:B-----5:R-:W-:Y:S02]  /*19d10*/  FSEL R3, R3, -INF , P1 ;  /* 0xff80000003037808 */ /* 0x020fe40000800000 */
[----:B------:R-:W-:-:S02]  /*19d20*/  ISETP.GT.AND P1, PT, R100, 0x11, PT ;  /* 0x000000116400780c */ /* 0x000fc40003f24270 */
[----:B------:R-:W-:Y:S01]  /*19d30*/  FSEL R55, R14, -INF , P5 ;  /* 0xff8000000e377808 */ /* 0x000fe20002800000 */
[----:B------:R-:W3:Y:S01]  /*19d40*/  MUFU.TANH R68, R68 ;  /* 0x0000004400447308 */ /* 0x000ee20000002400 */
[----:B------:R-:W-:Y:S02]  /*19d50*/  FMNMX.FTZ R6, R51, R6, !PT ;  /* 0x0000000633067209 */ /* 0x000fe40007810000 */
[----:B------:R-:W-:Y:S02]  /*19d60*/  FSEL R4, R4, -INF , P2 ;  /* 0xff80000004047808 */ /* 0x000fe40001000000 */
[----:B------:R-:W-:Y:S02]  /*19d70*/  ISETP.GT.AND P2, PT, R100, 0x18, PT ;  /* 0x000000186400780c */ /* 0x000fe40003f44270 */
[----:B------:R-:W-:Y:S01]  /*19d80*/  FSEL R96, R15, -INF , P1 ;  /* 0xff8000000f607808 */ /* 0x000fe20000800000 */
[----:B------:R-:W4:Y:S01]  /*19d90*/  MUFU.TANH R58, R58 ;  /* 0x0000003a003a7308 */ /* 0x000f220000002400 */
[----:B------:R-:W-:-:S02]  /*19da0*/  FMNMX.FTZ R9, R55, R6, !PT ;  /* 0x0000000637097209 */ /* 0x000fc40007810000 */
[----:B------:R-:W-:Y:S02]  /*19db0*/  FSEL R5, R8, -INF , P3 ;  /* 0xff80000008057808 */ /* 0x000fe40001800000 */
[----:B------:R-:W-:Y:S02]  /*19dc0*/  ISETP.GT.AND P3, PT, R100, 0x19, PT ;  /* 0x000000196400780c */ /* 0x000fe40003f64270 */
[----:B------:R-:W-:Y:S01]  /*19dd0*/  FSEL R89, R89, -INF , P2 ;  /* 0xff80000059597808 */ /* 0x000fe20001000000 */
[----:B------:R-:W5:Y:S01]  /*19de0*/  MUFU.TANH R67, R67 ;  /* 0x0000004300437308 */ /* 0x000f620000002400 */
[----:B------:R-:W-:Y:S02]  /*19df0*/  FMNMX.FTZ R8, R96, R9, !PT ;  /* 0x0000000960087209 */ /* 0x000fe40007810000 */
[----:B------:R-:W-:Y:S02]  /*19e00*/  FSEL R6, R7, -INF , P4 ;  /* 0xff80000007067808 */ /* 0x000fe40002000000 */
[----:B------:R-:W-:-:S02]  /*19e10*/  ISETP.GT.AND P4, PT, R100, 0x20, PT ;  /* 0x000000206400780c */ /* 0x000fc40003f84270 */
[----:B------:R-:W-:Y:S01]  /*19e20*/  FSEL R88, R88, -INF , P3 ;  /* 0xff80000058587808 */ /* 0x000fe20001800000 */
[----:B------:R-:W5:Y:S01]  /*19e30*/  MUFU.TANH R62, R62 ;  /* 0x0000003e003e7308 */ /* 0x000f620000002400 */
[----:B------:R-:W-:Y:S02]  /*19e40*/  FMNMX.FTZ R9, R89, R8, !PT ;  /* 0x0000000859097209 */ /* 0x000fe40007810000 */
[----:B------:R-:W-:Y:S02]  /*19e50*/  FSEL R7, R12, -INF , P5 ;  /* 0xff8000000c077808 */ /* 0x000fe40002800000 */
[----:B------:R-:W-:Y:S02]  /*19e60*/  ISETP.GT.AND P5, PT, R100, 0x21, PT ;  /* 0x000000216400780c */ /* 0x000fe40003fa4270 */
[----:B------:R-:W-:Y:S01]  /*19e70*/  FSEL R91, R91, -INF , P4 ;  /* 0xff8000005b5b7808 */ /* 0x000fe20002000000 */
[----:B------:R-:W5:Y:S01]  /*19e80*/  MUFU.TANH R70, R70 ;  /* 0x0000004600467308 */ /* 0x000f620000002400 */
        /* <DEDUP_REMOVED lines=58> */
[----:B--2---:R-:W-:Y:S01]  /*1a230*/  FSEL R64, R64, -INF , P1 ;  /* 0xff80000040407808 */ /* 0x004fe20000800000 */
[----:B------:R-:W2:Y:S01]  /*1a240*/  MUFU.TANH R93, R93 ;  /* 0x0000005d005d7308 */ /* 0x000ea20000002400 */
[----:B------:R-:W-:-:S02]  /*1a250*/  FMNMX.FTZ R29, R60, R27, !PT ;  /* 0x0000001b3c1d7209 */ /* 0x000fc40007810000 */
[----:B------:R-:W-:Y:S02]  /*1a260*/  FSEL R27, R56, -INF , P3 ;  /* 0xff800000381b7808 */ /* 0x000fe40001800000 */
[----:B------:R-:W-:Y:S02]  /*1a270*/  ISETP.GT.AND P3, PT, R100, 0x58, PT ;  /* 0x000000586400780c */ /* 0x000fe40003f64270 */
[----:B0-----:R-:W-:Y:S01]  /*1a280*/  FSEL R63, R63, -INF , P2 ;  /* 0xff8000003f3f7808 */ /* 0x001fe20001000000 */
[----:B------:R-:W0:Y:S01]  /*1a290*/  MUFU.TANH R42, R42 ;  /* 0x0000002a002a7308 */ /* 0x000e220000002400 */
[----:B------:R-:W-:Y:S02]  /*1a2a0*/  FMNMX.FTZ R30, R64, R29, !PT ;  /* 0x0000001d401e7209 */ /* 0x000fe40007810000 */
[----:B-1----:R-:W-:Y:S02]  /*1a2b0*/  FSEL R28, R59, -INF , P4 ;  /* 0xff8000003b1c7808 */ /* 0x002fe40002000000 */
[----:B------:R-:W-:-:S02]  /*1a2c0*/  ISETP.GT.AND P4, PT, R100, 0x59, PT ;  /* 0x000000596400780c */ /* 0x000fc40003f84270 */
[----:B---3--:R-:W-:Y:S01]  /*1a2d0*/  FSEL R68, R68, -INF , P3 ;  /* 0xff80000044447808 */ /* 0x008fe20001800000 */
[----:B------:R-:W1:Y:S01]  /*1a2e0*/  MUFU.TANH R52, R52 ;  /* 0x0000003400347308 */ /* 0x000e620000002400 */
[----:B------:R-:W-:Y:S02]  /*1a2f0*/  FMNMX.FTZ R29, R63, R30, !PT ;  /* 0x0000001e3f1d7209 */ /* 0x000fe40007810000 */
[----:B----4-:R-:W-:Y:S02]  /*1a300*/  FSEL R58, R58, -INF , P5 ;  /* 0xff8000003a3a7808 */ /* 0x010fe40002800000 */
[----:B------:R-:W-:Y:S02]  /*1a310*/  ISETP.GT.AND P5, PT, R100, 0x60, PT ;  /* 0x000000606400780c */ /* 0x000fe40003fa4270 */
[----:B-----5:R-:W-:Y:S01]  /*1a320*/  FSEL R67, R67, -INF , P4 ;  /* 0xff80000043437808 */ /* 0x020fe20002000000 */
[----:B------:R-:W3:Y:S01]  /*1a330*/  MUFU.TANH R46, R46 ;  /* 0x0000002e002e7308 */ /* 0x000ee20000002400 */
[----:B------:R-:W-:-:S02]  /*1a340*/  FMNMX.FTZ R30, R68, R29, !PT ;  /* 0x0000001d441e7209 */ /* 0x000fc40007810000 */
[----:B------:R-:W-:Y:S02]  /*1a350*/  FSEL R62, R62, -INF , P1 ;  /* 0xff8000003e3e7808 */ /* 0x000fe40000800000 */
[----:B------:R-:W-:Y:S02]  /*1a360*/  ISETP.GT.AND P1, PT, R100, 0x61, PT ;  /* 0x000000616400780c */ /* 0x000fe40003f24270 */
[----:B------:R-:W-:Y:S01]  /*1a370*/  FSEL R70, R70, -INF , P5 ;  /* 0xff80000046467808 */ /* 0x000fe20002800000 */
[----:B------:R-:W4:Y:S01]  /*1a380*/  MUFU.TANH R95, R95 ;  /* 0x0000005f005f7308 */ /* 0x000f220000002400 */
        /* <DEDUP_REMOVED lines=28> */
[----:B--2---:R-:W-:Y:S01]  /*1a550*/  FSEL R93, R93, -INF , P1 ;  /* 0xff8000005d5d7808 */ /* 0x004fe20000800000 */
[----:B------:R-:W2:Y:S01]  /*1a560*/  MUFU.TANH R99, R99 ;  /* 0x0000006300637308 */ /* 0x000ea20000002400 */
[----:B------:R-:W-:Y:S02]  /*1a570*/  FMNMX.FTZ R30, R47, R30, !PT ;  /* 0x0000001e2f1e7209 */ /* 0x000fe40007810000 */
[----:B0-----:R-:W-:Y:S02]  /*1a580*/  FSEL R42, R42, -INF , P3 ;  /* 0xff8000002a2a7808 */ /* 0x001fe40001800000 */
[----:B------:R-:W-:-:S02]  /*1a590*/  ISETP.GT.AND P3, PT, R100, 0x80, PT ;  /* 0x000000806400780c */ /* 0x000fc40003f64270 */
[----:B-1----:R-:W-:Y:S01]  /*1a5a0*/  FSEL R52, R52, -INF , P2 ;  /* 0xff80000034347808 */ /* 0x002fe20001000000 */
[----:B------:R-:W0:Y:S01]  /*1a5b0*/  MUFU.TANH R54, R54 ;  /* 0x0000003600367308 */ /* 0x000e220000002400 */
[----:B------:R-:W-:Y:S02]  /*1a5c0*/  FMNMX.FTZ R43, R93, R30, !PT ;  /* 0x0000001e5d2b7209 */ /* 0x000fe40007810000 */
[----:B---3--:R-:W-:Y:S02]  /*1a5d0*/  FSEL R30, R46, -INF , P4 ;  /* 0xff8000002e1e7808 */ /* 0x008fe40002000000 */
[----:B------:R-:W-:Y:S02]  /*1a5e0*/  ISETP.GT.AND P4, PT, R100, 0x81, PT ;  /* 0x000000816400780c */ /* 0x000fe40003f84270 */
[----:B----4-:R-:W-:Y:S01]  /*1a5f0*/  FSEL R95, R95, -INF , P3 ;  /* 0xff8000005f5f7808 */ /* 0x010fe20001800000 */
[----:B------:R-:W1:Y:S01]  /*1a600*/  MUFU.TANH R101, R101 ;  /* 0x0000006500657308 */ /* 0x000e620000002400 */
[----:B------:R-:W-:-:S02]  /*1a610*/  FMNMX.FTZ R32, R52, R43, !PT ;  /* 0x0000002b34207209 */ /* 0x000fc40007810000 */
[----:B-----5:R-:W-:Y:S02]  /*1a620*/  FSEL R45, R45, -INF , P5 ;  /* 0xff8000002d2d7808 */ /* 0x020fe40002800000 */
[----:B------:R-:W-:Y:S02]  /*1a630*/  ISETP.GT.AND P5, PT, R100, 0x88, PT ;  /* 0x000000886400780c */ /* 0x000fe40003fa4270 */
[----:B------:R-:W-:Y:S01]  /*1a640*/  FSEL R94, R94, -INF , P4 ;  /* 0xff8000005e5e7808 */ /* 0x000fe20002000000 */
[----:B------:R-:W3:Y:S01]  /*1a650*/  MUFU.TANH R53, R53 ;  /* 0x0000003500357308 */ /* 0x000ee20000002400 */
[----:B------:R-:W-:Y:S02]  /*1a660*/  FMNMX.FTZ R43, R95, R32, !PT ;  /* 0x000000205f2b7209 */ /* 0x000fe40007810000 */
[----:B------:R-:W-:Y:S01]  /*1a670*/  FSEL R32, R50, -INF , P1 ;  /* 0xff80000032207808 */ /* 0x000fe20000800000 */
[----:B------:R-:W-:Y:S01]  /*1a680*/  FMUL.FTZ R50, R2, R34 ;  /* 0x0000002202327220 */ /* 0x000fe20000410000 */
[----:B------:R-:W-:-:S02]  /*1a690*/  ISETP.GT.AND P1, PT, R100, 0x89, PT ;  /* 0x000000896400780c */ /* 0x000fc40003f24270 */
[----:B------:R-:W-:Y:S01]  /*1a6a0*/  FSEL R98, R98, -INF , P5 ;  /* 0xff80000062627808 */ /* 0x000fe20002800000 */
[----:B------:R-:W4:Y:S01]  /*1a6b0*/  MUFU.TANH R102, R102 ;  /* 0x0000006600667308 */ /* 0x000f220000002400 */
[----:B------:R-:W-:Y:S02]  /*1a6c0*/  FMNMX.FTZ R43, R94, R43, !PT ;  /* 0x0000002b5e2b7209 */ /* 0x000fe40007810000 */
[----:B------:R-:W-:Y:S02]  /*1a6d0*/  FSEL R49, R49, -INF , P2 ;  /* 0xff80000031317808 */ /* 0x000fe40001000000 */
[----:B------:R-:W-:Y:S02]  /*1a6e0*/  ISETP.GT.AND P2, PT, R100, 0x90, PT ;  /* 0x000000906400780c */ /* 0x000fe40003f44270 */
[----:B--2---:R-:W-:Y:S01]  /*1a6f0*/  FSEL R99, R99, -INF , P1 ;  /* 0xff80000063637808 */ /* 0x004fe20000800000 */
[----:B------:R-:W2:Y:S01]  /*1a700*/  MUFU.TANH R97, R97 ;  /* 0x0000006100617308 */ /* 0x000ea20000002400 */
[----:B------:R-:W-:-:S02]  /*1a710*/  FMNMX.FTZ R44, R98, R43, !PT ;  /* 0x0000002b622c7209 */ /* 0x000fc40007810000 */
[----:B0-----:R-:W-:Y:S02]  /*1a720*/  FSEL R43, R54, -INF , P3 ;  /* 0xff800000362b7808 */ /* 0x001fe40001800000 */
[C---:B------:R-:W-:Y:S02]  /*1a730*/  ISETP.GT.AND P3, PT, R100.reuse, 0x91, PT ;  /* 0x000000916400780c */ /* 0x040fe40003f64270 */
[----:B-1----:R-:W-:Y:S01]  /*1a740*/  FSEL R101, R101, -INF , P2 ;  /* 0xff80000065657808 */ /* 0x002fe20001000000 */
[----:B------:R-:W0:Y:S01]  /*1a750*/  MUFU.TANH R103, R103 ;  /* 0x0000006700677308 */ /* 0x000e220000002400 */
[----:B------:R-:W-:Y:S02]  /*1a760*/  FMNMX.FTZ R44, R99, R44, !PT ;  /* 0x0000002c632c7209 */ /* 0x000fe40007810000 */
[----:B---3--:R-:W-:Y:S02]  /*1a770*/  FSEL R53, R53, -INF , P4 ;  /* 0xff80000035357808 */ /* 0x008fe40002000000 */
[----:B------:R-:W-:-:S02]  /*1a780*/  ISETP.GT.AND P4, PT, R100, 0x98, PT ;  /* 0x000000986400780c */ /* 0x000fc40003f84270 */
[----:B----4-:R-:W-:Y:S01]  /*1a790*/  FSEL R102, R102, -INF , P3 ;  /* 0xff80000066667808 */ /* 0x010fe20001800000 */
[----:B------:R-:W1:Y:S01]  /*1a7a0*/  MUFU.TANH R104, R104 ;  /* 0x0000006800687308 */ /* 0x000e620000002400 */
[----:B------:R-:W-:Y:S02]  /*1a7b0*/  FMNMX.FTZ R57, R101, R44, !PT ;  /* 0x0000002c65397209 */ /* 0x000fe40007810000 */
[----:B--2---:R-:W-:Y:S02]  /*1a7c0*/  FSEL R44, R97, -INF , P5 ;  /* 0xff800000612c7808 */ /* 0x004fe40002800000 */
[----:B------:R-:W-:Y:S01]  /*1a7d0*/  ISETP.GT.AND P5, PT, R100, 0x99, PT ;  /* 0x000000996400780c */ /* 0x000fe20003fa4270 */
[----:B------:R-:W-:Y:S01]  /*1a7e0*/  IMAD.MOV.U32 R100, RZ, RZ, R119 ;  /* 0x000000ffff647224 */ /* 0x000fe200078e0077 */
[----:B------:R-:W-:Y:S01]  /*1a7f0*/  FMNMX.FTZ R46, R102, R57, !PT ;  /* 0x00000039662e7209 */ /* 0x000fe20007810000 */
[----:B------:R-:W-:Y:S01]  /*1a800*/  MUFU.TANH R97, R39 ;  /* 0x0000002700617308 */ /* 0x000fe20000002400 */
[----:B0-----:R-:W-:-:S02]  /*1a810*/  FSEL R103, R103, -INF , P4 ;  /* 0xff80000067677808 */ /* 0x001fc40002000000 */
[----:B------:R-:W-:Y:S02]  /*1a820*/  MOV R73, UR53 ;  /* 0x0000003500497c02 */ /* 0x000fe40008000f00 */
[----:B------:R-:W-:-:S03]  /*1a830*/  FMNMX.FTZ R57, R103, R46, !PT ;  /* 0x0000002e67397209 */ /* 0x000fc60007810000 */
[----:B------:R-:W-:Y:S01]  /*1a840*/  MUFU.TANH R77, R50 ;  /* 0x00000032004d7308 */ /* 0x000fe20000002400 */
[----:B-1----:R-:W-:-:S04]  /*1a850*/  FSEL R104, R104, -INF , P5 ;  /* 0xff80000068687808 */ /* 0x002fc80002800000 */
[----:B------:R-:W-:-:S03]  /*1a860*/  FMNMX.FTZ R57, R104, R57, !PT ;  /* 0x0000003968397209 */ /* 0x000fc60007810000 */
[----:B------:R-:W-:Y:S02]  /*1a870*/  MUFU.TANH R81, R35 ;  /* 0x0000002300517308 */ /* 0x000fe40000002400 */
[----:B------:R-:W0:Y:S06]  /*1a880*/  SHFL.BFLY PT, R46, R57, 0x2, 0x1f ;  /* 0x0c401f00392e7f89 */ /* 0x000e2c00000e0000 */
[----:B------:R-:W-:Y:S01]  /*1a890*/  MUFU.TANH R82, R38 ;  /* 0x0000002600527308 */ /* 0x000fe20000002400 */
[----:B0-----:R-:W-:Y:S01]  /*1a8a0*/  FMNMX.FTZ R59, R57, R46, !PT ;  /* 0x0000002e393b7209 */ /* 0x001fe20007810000 */
[----:B------:R-:W-:-:S04]  /*1a8b0*/  FMUL.FTZ R46, R2, R31 ;  /* 0x0000001f022e7220 */ /* 0x000fc80000410000 */
[----:B------:R-:W0:Y:S02]  /*1a8c0*/  SHFL.BFLY PT, R120, R59, 0x1, 0x1f ;  /* 0x0c201f003b787f89 */ /* 0x000e2400000e0000 */
[----:B------:R1:W-:Y:S02]  /*1a8d0*/  MUFU.TANH R75, R46 ;  /* 0x0000002e004b7308 */ /* 0x0003e40000002400 */
[----:B-1----:R-:W-:-:S04]  /*1a8e0*/  FMNMX.FTZ R46, R3, R4, !PT ;  /* 0x00000004032e7209 */ /* 0x002fc80007810000 */
[----:B------:R-:W-:-:S04]  /*1a8f0*/  FMNMX.FTZ R39, R5, R46, !PT ;  /* 0x0000002e05277209 */ /* 0x000fc80007810000 */
[----:B------:R-:W-:Y:S02]  /*1a900*/  FMNMX.FTZ R50, R6, R39, !PT ;  /* 0x0000002706327209 */ /* 0x000fe40007810000 */
[----:B0-----:R-:W-:-:S04]  /*1a910*/  FMNMX.FTZ R120, R59, R120, !PT ;  /* 0x000000783b787209 */ /* 0x001fc80007810000 */
[C---:B------:R-:W-:Y:S01]  /*1a920*/  FSETP.NEU.FTZ.AND P6, PT, R120.reuse, -INF , PT ;  /* 0xff8000007800780b */ /* 0x040fe20003fdd000 */
[----:B------:R-:W-:-:S05]  /*1a930*/  FFMA.FTZ R54, R120, R73, -8 ;  /* 0xc100000078367423 */ /* 0x000fca0000010049 */
[----:B------:R-:W-:-:S05]  /*1a940*/  FSEL R54, R54, RZ, P6 ;  /* 0x000000ff36367208 */ /* 0x000fca0003000000 */
        /* <DEDUP_REMOVED lines=37> */
[----:B------:R-:W-:Y:S01]  /*1aba0*/  IMAD.MOV.U32 R96, RZ, RZ, R119 ;  /* 0x000000ffff607224 */ /* 0x000fe200078e0077 */
[----:B------:R-:W-:Y:S01]  /*1abb0*/  FMNMX.FTZ R57, R21, R74, !PT ;  /* 0x0000004a15397209 */ /* 0x000fe20007810000 */
[----:B------:R-:W-:-:S03]  /*1abc0*/  FFMA.FTZ R74, R79, UR53, -R54 ;  /* 0x000000354f4a7c23 */ /* 0x000fc60008010836 */
[----:B------:R-:W-:Y:S02]  /*1abd0*/  FMNMX.FTZ R76, R24, R57, !PT ;  /* 0x00000039184c7209 */ /* 0x000fe40007810000 */
[----:B------:R-:W-:Y:S02]  /*1abe0*/  MUFU.EX2 R31, R31 ;  /* 0x0000001f001f7308 */ /* 0x000fe40000000800 */
[----:B------:R-:W-:-:S04]  /*1abf0*/  FMNMX.FTZ R57, R25, R76, !PT ;  /* 0x0000004c19397209 */ /* 0x000fc80007810000 */
[----:B------:R-:W-:Y:S02]  /*1ac00*/  FMNMX.FTZ R76, R26, R57, !PT ;  /* 0x000000391a4c7209 */ /* 0x000fe40007810000 */
[----:B------:R-:W-:Y:S02]  /*1ac10*/  MUFU.EX2 R57, R84 ;  /* 0x0000005400397308 */ /* 0x000fe40000000800 */
[----:B------:R-:W-:Y:S01]  /*1ac20*/  FMNMX.FTZ R59, R27, R76, !PT ;  /* 0x0000004c1b3b7209 */ /* 0x000fe20007810000 */
[--C-:B------:R-:W-:Y:S01]  /*1ac30*/  FFMA.FTZ R76, R83, UR53, -R54.reuse ;  /* 0x00000035534c7c23 */ /* 0x100fe20008010836 */
[----:B------:R-:W-:-:S01]  /*1ac40*/  FFMA.FTZ R83, R60, UR53, -R54 ;  /* 0x000000353c537c23 */ /* 0x000fc20008010836 */
[----:B------:R-:W-:Y:S01]  /*1ac50*/  FFMA.FTZ R60, R64, UR53, -R54 ;  /* 0x00000035403c7c23 */ /* 0x000fe20008010836 */
[----:B------:R-:W-:Y:S02]  /*1ac60*/  FMNMX.FTZ R59, R28, R59, !PT ;  /* 0x0000003b1c3b7209 */ /* 0x000fe40007810000 */
[----:B------:R-:W-:Y:S02]  /*1ac70*/  MUFU.EX2 R34, R34 ;  /* 0x0000002200227308 */ /* 0x000fe40000000800 */
[----:B------:R-:W-:-:S04]  /*1ac80*/  FMNMX.FTZ R59, R58, R59, !PT ;  /* 0x0000003b3a3b7209 */ /* 0x000fc80007810000 */
[----:B------:R-:W-:Y:S02]  /*1ac90*/  FMNMX.FTZ R78, R62, R59, !PT ;  /* 0x0000003b3e4e7209 */ /* 0x000fe40007810000 */
[----:B------:R0:W-:Y:S02]  /*1aca0*/  MUFU.EX2 R59, R86 ;  /* 0x00000056003b7308 */ /* 0x0001e40000000800 */
[----:B------:R-:W-:-:S04]  /*1acb0*/  FMNMX.FTZ R78, R61, R78, !PT ;  /* 0x0000004e3d4e7209 */ /* 0x000fc80007810000 */
[----:B------:R-:W-:Y:S02]  /*1acc0*/  FMNMX.FTZ R73, R65, R78, !PT ;  /* 0x0000004e41497209 */ /* 0x000fe40007810000 */
[----:B------:R1:W-:Y:S01]  /*1acd0*/  MUFU.EX2 R78, R85 ;  /* 0x00000055004e7308 */ /* 0x0003e20000000800 */
[----:B0-----:R-:W-:-:S01]  /*1ace0*/  FFMA.FTZ R86, R52, UR53, -R54 ;  /* 0x0000003534567c23 */ /* 0x001fc20008010836 */
[----:B------:R-:W-:Y:S01]  /*1acf0*/  FMNMX.FTZ R80, R66, R73, !PT ;  /* 0x0000004942507209 */ /* 0x000fe20007810000 */
[----:B------:R-:W-:-:S01]  /*1ad00*/  FFMA.FTZ R73, R87, UR53, -R54 ;  /* 0x0000003557497c23 */ /* 0x000fc20008010836 */
[--C-:B------:R-:W-:Y:S01]  /*1ad10*/  FFMA.FTZ R52, R95, UR53, -R54.reuse ;  /* 0x000000355f347c23 */ /* 0x100fe20008010836 */
[----:B------:R-:W-:-:S01]  /*1ad20*/  FFMA.FTZ R87, R99, UR53, -R54 ;  /* 0x0000003563577c23 */ /* 0x000fc20008010836 */
[----:B------:R-:W-:Y:S01]  /*1ad30*/  FMNMX.FTZ R79, R41, R80, !PT ;  /* 0x00000050294f7209 */ /* 0x000fe20007810000 */
[----:B------:R-:W-:Y:S01]  /*1ad40*/  IMAD.MOV.U32 R99, RZ, RZ, R119 ;  /* 0x000000ffff637224 */ /* 0x000fe200078e0077 */
[----:B------:R-:W-:Y:S01]  /*1ad50*/  MUFU.EX2 R33, R33 ;  /* 0x0000002100217308 */ /* 0x000fe20000000800 */
[----:B-1----:R-:W-:-:S01]  /*1ad60*/  FFMA.FTZ R85, R68, UR53, -R54 ;  /* 0x0000003544557c23 */ /* 0x002fc20008010836 */
[----:B------:R-:W-:-:S04]  /*1ad70*/  FMNMX.FTZ R80, R40, R79, !PT ;  /* 0x0000004f28507209 */ /* 0x000fc80007810000 */
[----:B------:R-:W-:Y:S02]  /*1ad80*/  FMNMX.FTZ R79, R29, R80, !PT ;  /* 0x000000501d4f7209 */ /* 0x000fe40007810000 */
[----:B------:R-:W-:Y:S02]  /*1ad90*/  MUFU.EX2 R80, R83 ;  /* 0x0000005300507308 */ /* 0x000fe40000000800 */
[----:B------:R-:W-:-:S04]  /*1ada0*/  FMNMX.FTZ R79, R42, R79, !PT ;  /* 0x0000004f2a4f7209 */ /* 0x000fc80007810000 */
[----:B------:R-:W-:Y:S02]  /*1adb0*/  FMNMX.FTZ R64, R30, R79, !PT ;  /* 0x0000004f1e407209 */ /* 0x000fe40007810000 */
[----:B------:R-:W0:Y:S02]  /*1adc0*/  MUFU.EX2 R36, R36 ;  /* 0x0000002400247308 */ /* 0x000e240000000800 */
[----:B------:R-:W-:-:S04]  /*1add0*/  FMNMX.FTZ R79, R45, R64, !PT ;  /* 0x000000402d4f7209 */ /* 0x000fc80007810000 */
[----:B------:R-:W-:Y:S02]  /*1ade0*/  FMNMX.FTZ R64, R32, R79, !PT ;  /* 0x0000004f20407209 */ /* 0x000fe40007810000 */
[----:B------:R-:W-:Y:S02]  /*1adf0*/  MUFU.EX2 R35, R35 ;  /* 0x0000002300237308 */ /* 0x000fe40000000800 */
[----:B------:R-:W-:-:S04]  /*1ae00*/  FMNMX.FTZ R64, R49, R64, !PT ;  /* 0x0000004031407209 */ /* 0x000fc80007810000 */
[----:B------:R-:W-:Y:S02]  /*1ae10*/  FMNMX.FTZ R68, R43, R64, !PT ;  /* 0x000000402b447209 */ /* 0x000fe40007810000 */
[----:B------:R1:W-:Y:S01]  /*1ae20*/  MUFU.EX2 R64, R85 ;  /* 0x0000005500407308 */ /* 0x0003e20000000800 */
[----:B0-----:R-:W-:Y:S02]  /*1ae30*/  F2FP.SATFINITE.E4M3.F32.PACK_AB_MERGE_C R216, R36, R33, RZ ;  /* 0x0000002124d8723e */ /* 0x001fe400048070ff */
[----:B------:R-:W-:Y:S02]  /*1ae40*/  FMNMX.FTZ R79, R53, R68, !PT ;  /* 0x00000044354f7209 */ /* 0x000fe40007810000 */
[----:B------:R-:W-:Y:S01]  /*1ae50*/  FSEL R68, R75, -INF , P1 ;  /* 0xff8000004b447808 */ /* 0x000fe20000800000 */
[--C-:B------:R-:W-:Y:S01]  /*1ae60*/  FFMA.FTZ R75, R67, UR53, -R54.reuse ;  /* 0x00000035434b7c23 */ /* 0x100fe20008010836 */
[----:B------:R-:W-:Y:S01]  /*1ae70*/  FMNMX.FTZ R79, R44, R79, !PT ;  /* 0x0000004f2c4f7209 */ /* 0x000fe20007810000 */
[----:B------:R-:W-:Y:S01]  /*1ae80*/  MUFU.EX2 R38, R38 ;  /* 0x0000002600267308 */ /* 0x000fe20000000800 */
[----:B------:R-:W-:Y:S01]  /*1ae90*/  FSEL R67, R77, -INF , P2 ;  /* 0xff8000004d437808 */ /* 0x000fe20001000000 */
[----:B-1----:R-:W-:Y:S01]  /*1aea0*/  FFMA.FTZ R85, R94, UR53, -R54 ;  /* 0x000000355e557c23 */ /* 0x002fe20008010836 */
[----:B------:R-:W-:-:S02]  /*1aeb0*/  FMNMX.FTZ R84, R68, R79, !PT ;  /* 0x0000004f44547209 */ /* 0x000fc40007810000 */
[----:B------:R-:W-:Y:S02]  /*1aec0*/  FSEL R77, R81, -INF , P3 ;  /* 0xff800000514d7808 */ /* 0x000fe40001800000 */
[----:B------:R-:W-:Y:S01]  /*1aed0*/  FMNMX.FTZ R84, R67, R84, !PT ;  /* 0x0000005443547209 */ /* 0x000fe20007810000 */
[----:B------:R-:W0:Y:S01]  /*1aee0*/  MUFU.EX2 R37, R37 ;  /* 0x0000002500257308 */ /* 0x000e220000000800 */
[----:B------:R-:W-:Y:S01]  /*1aef0*/  FSEL R79, R82, -INF , P4 ;  /* 0xff800000524f7808 */ /* 0x000fe20002000000 */
[----:B------:R-:W-:Y:S01]  /*1af00*/  FFMA.FTZ R82, R93, UR53, -R54 ;  /* 0x000000355d527c23 */ /* 0x000fe20008010836 */
[----:B------:R-:W-:Y:S02]  /*1af10*/  FMNMX.FTZ R84, R77, R84, !PT ;  /* 0x000000544d547209 */ /* 0x000fe40007810000 */
[----:B------:R-:W-:Y:S02]  /*1af20*/  FSEL R81, R97, -INF , P5 ;  /* 0xff80000061517808 */ /* 0x000fe40002800000 */
[----:B------:R-:W-:Y:S01]  /*1af30*/  FMNMX.FTZ R84, R79, R84, !PT ;  /* 0x000000544f547209 */ /* 0x000fe20007810000 */
[----:B------:R-:W-:Y:S01]  /*1af40*/  MUFU.EX2 R39, R39 ;  /* 0x0000002700277308 */ /* 0x000fe20000000800 */
[----:B------:R-:W-:-:S02]  /*1af50*/  F2FP.SATFINITE.E4M3.F32.PACK_AB_MERGE_C R216, R34, R31, R216 ;  /* 0x0000001f22d8723e */ /* 0x000fc400048070d8 */
[----:B------:R-:W-:-:S05]  /*1af60*/  FMNMX.FTZ R84, R81, R84, !PT ;  /* 0x0000005451547209 */ /* 0x000fca0007810000 */
[----:B------:R-:W1:Y:S01]  /*1af70*/  SHFL.BFLY PT, R83, R84, 0x2, 0x1f ;  /* 0x0c401f0054537f89 */ /* 0x000e6200000e0000 */
[----:B------:R-:W-:Y:S01]  /*1af80*/  MUFU.EX2 R51, R51 ;  /* 0x0000003300337308 */ /* 0x000fe20000000800 */
[----:B0-----:R-:W-:-:S04]  /*1af90*/  F2FP.SATFINITE.E4M3.F32.PACK_AB_MERGE_C R218, R46, R37, RZ ;  /* 0x000000252eda723e */ /* 0x001fc800048070ff */
[----:B------:R-:W-:-:S03]  /*1afa0*/  F2FP.SATFINITE.E4M3.F32.PACK_AB_MERGE_C R218, R38, R35, R218 ;  /* 0x0000002326da723e */ /* 0x000fc600048070da */
[----:B------:R-:W0:Y:S08]  /*1afb0*/  MUFU.EX2 R72, R72 ;  /* 0x0000004800487308 */ /* 0x000e300000000800 */
[----:B------:R-:W-:Y:S01]  /*1afc0*/  MUFU.EX2 R74, R74 ;  /* 0x0000004a004a7308 */ /* 0x000fe20000000800 */
[----:B-1----:R-:W-:Y:S01]  /*1afd0*/  FMNMX.FTZ R88, R84, R83, !PT ;  /* 0x0000005354587209 */ /* 0x002fe20007810000 */
[----:B------:R-:W-:-:S06]  /*1afe0*/  FFMA.FTZ R84, R98, UR53, -R54 ;  /* 0x0000003562547c23 */ /* 0x000fcc0008010836 */
[----:B------:R-:W1:Y:S01]  /*1aff0*/  MUFU.EX2 R76, R76 ;  /* 0x0000004c004c7308 */ /* 0x000e620000000800 */
[----:B0-----:R-:W-:Y:S01]  /*1b000*/  F2FP.SATFINITE.E4M3.F32.PACK_AB_MERGE_C R212, R72, R51, RZ ;  /* 0x0000003348d4723e */ /* 0x001fe200048070ff */
[----:B------:R-:W-:Y:S01]  /*1b010*/  IMAD.MOV.U32 R98, RZ, RZ, R119 ;  /* 0x000000ffff627224 */ /* 0x000fe200078e0077 */
[----:B------:R-:W0:Y:S02]  /*1b020*/  SHFL.BFLY PT, R89, R88, 0x1, 0x1f ;  /* 0x0c201f0058597f89 */ /* 0x000e2400000e0000 */
[----:B------:R-:W-:-:S03]  /*1b030*/  F2FP.SATFINITE.E4M3.F32.PACK_AB_MERGE_C R212, R50, R39, R212 ;  /* 0x0000002732d4723e */ /* 0x000fc600048070d4 */
[----:B------:R-:W2:Y:S08]  /*1b040*/  MUFU.EX2 R73, R73 ;  /* 0x0000004900497308 */ /* 0x000eb00000000800 */
[----:B------:R-:W-:Y:S01]  /*1b050*/  MUFU.EX2 R60, R60 ;  /* 0x0000003c003c7308 */ /* 0x000fe20000000800 */
[----:B-1----:R-:W-:-:S04]  /*1b060*/  F2FP.SATFINITE.E4M3.F32.PACK_AB_MERGE_C R214, R76, R57, RZ ;  /* 0x000000394cd6723e */ /* 0x002fc800048070ff */
[----:B------:R-:W-:-:S03]  /*1b070*/  F2FP.SATFINITE.E4M3.F32.PACK_AB_MERGE_C R214, R74, R55, R214 ;  /* 0x000000374ad6723e */ /* 0x000fc600048070d6 */
[----:B------:R-:W-:Y:S01]  /*1b080*/  MUFU.EX2 R63, R63 ;  /* 0x0000003f003f7308 */ /* 0x000fe20000000800 */
[----:B--2---:R-:W-:Y:S02]  /*1b090*/  F2FP.SATFINITE.E4M3.F32.PACK_AB_MERGE_C R200, R80, R73, RZ ;  /* 0x0000004950c8723e */ /* 0x004fe400048070ff */
[----:B0-----:R-:W-:Y:S01]  /*1b0a0*/  FMNMX.FTZ R122, R88, R89, !PT ;  /* 0x00000059587a7209 */ /* 0x001fe20007810000 */
[----:B------:R-:W-:-:S01]  /*1b0b0*/  FFMA.FTZ R89, R102, UR53, -R54 ;  /* 0x0000003566597c23 */ /* 0x000fc20008010836 */
[----:B------:R-:W-:Y:S01]  /*1b0c0*/  FFMA.FTZ R88, R103, UR53, -R54 ;  /* 0x0000003567587c23 */ /* 0x000fe20008010836 */
[----:B------:R-:W-:Y:S01]  /*1b0d0*/  F2FP.SATFINITE.E4M3.F32.PACK_AB_MERGE_C R200, R78, R59, R200 ;  /* 0x0000003b4ec8723e */ /* 0x000fe200048070c8 */
[----:B------:R-:W-:Y:S02]  /*1b0e0*/  IMAD.MOV.U32 R103, RZ, RZ, R119 ;  /* 0x000000ffff677224 */ /* 0x000fe400078e0077 */
[----:B------:R-:W-:-:S01]  /*1b0f0*/  FFMA.FTZ R90, R122, R91, -8 ;  /* 0xc10000007a5a7423 */ /* 0x000fc2000001005b */
[----:B------:R-:W-:Y:S01]  /*1b100*/  FSETP.NEU.FTZ.AND P1, PT, R122, -INF , PT ;  /* 0xff8000007a00780b */ /* 0x000fe20003f3d000 */
[----:B------:R-:W-:-:S01]  /*1b110*/  FFMA.FTZ R91, R104, UR53, -R54 ;  /* 0x00000035685b7c23 */ /* 0x000fc20008010836 */
[----:B------:R-:W-:Y:S01]  /*1b120*/  MUFU.EX2 R75, R75 ;  /* 0x0000004b004b7308 */ /* 0x000fe20000000800 */
[----:B------:R-:W-:Y:S01]  /*1b130*/  IMAD.MOV.U32 R104, RZ, RZ, R119 ;  /* 0x000000ffff687224 */ /* 0x000fe200078e0077 */
[----:B------:R-:W-:-:S02]  /*1b140*/  FSEL R54, R90, RZ, P1 ;  /* 0x000000ff5a367208 */ /* 0x000fc40000800000 */
[----:B------:R-:W-:Y:S02]  /*1b150*/  ISETP.GE.AND P1, PT, R141, 0xa1, PT ;  /* 0x000000a18d00780c */ /* 0x000fe40003f26270 */
[----:B------:R-:W-:Y:S01]  /*1b160*/  MOV R102, R119 ;  /* 0x0000007700667202 */ /* 0x000fe20000000f00 */
[----:B------:R-:W-:-:S01]  /*1b170*/  FFMA.FTZ R3, R3, UR53, -R54 ;  /* 0x0000003503037c23 */ /* 0x000fc20008010836 */
        /* <DEDUP_REMOVED lines=9> */
[----:B------:R-:W-:Y:S01]  /*1b210*/  FFMA.FTZ R10, R21, UR53, -R54 ;  /* 0x00000035150a7c23 */ /* 0x000fe20008010836 */
[----:B------:R-:W-:-:S01]  /*1b220*/  FADD.FTZ R20, R31, R34 ;  /* 0x000000221f147221 */ /* 0x000fc20000010000 */
[--C-:B------:R-:W-:Y:S01]  /*1b230*/  FFMA.FTZ R97, R15, UR53, -R54.reuse ;  /* 0x000000350f617c23 */ /* 0x100fe20008010836 */
[----:B------:R-:W-:-:S01]  /*1b240*/  FFMA.FTZ R7, R11, UR53, -R54 ;  /* 0x000000350b077c23 */ /* 0x000fc20008010836 */
[----:B------:R-:W0:Y:S01]  /*1b250*/  MUFU.EX2 R4, R4 ;  /* 0x0000000400047308 */ /* 0x000e220000000800 */
[----:B------:R-:W-:-:S01]  /*1b260*/  FFMA.FTZ R58, R58, UR53, -R54 ;  /* 0x000000353a3a7c23 */ /* 0x000fc20008010836 */
[--C-:B------:R-:W-:Y:S01]  /*1b270*/  FFMA.FTZ R15, R61, UR53, -R54.reuse ;  /* 0x000000353d0f7c23 */ /* 0x100fe20008010836 */
[----:B------:R-:W-:-:S01]  /*1b280*/  FFMA.FTZ R11, R26, UR53, -R54 ;  /* 0x000000351a0b7c23 */ /* 0x000fc20008010836 */
[----:B------:R-:W-:Y:S01]  /*1b290*/  FADD.FTZ R61, R33, R20 ;  /* 0x00000014213d7221 */ /* 0x000fe20000010000 */
[----:B------:R-:W-:-:S01]  /*1b2a0*/  FFMA.FTZ R8, R12, UR53, -R54 ;  /* 0x000000350c087c23 */ /* 0x000fc20008010836 */
[--C-:B------:R-:W-:Y:S01]  /*1b2b0*/  FFMA.FTZ R12, R27, UR53, -R54.reuse ;  /* 0x000000351b0c7c23 */ /* 0x100fe20008010836 */
[----:B------:R-:W-:Y:S01]  /*1b2c0*/  VIADD R20, R0, 0x33440 ;  /* 0x0003344000147836 */ /* 0x000fe20000000000 */
        /* <DEDUP_REMOVED lines=13> */
[----:B------:R-:W-:Y:S01]  /*1b3a0*/  F2FP.SATFINITE.E4M3.F32.PACK_AB_MERGE_C R202, R75, R64, RZ ;  /* 0x000000404bca723e */ /* 0x000fe200048070ff */
[--C-:B------:R-:W-:Y:S01]  /*1b3b0*/  FFMA.FTZ R45, R45, UR53, -R54.reuse ;  /* 0x000000352d2d7c23 */ /* 0x100fe20008010836 */
[----:B------:R-:W-:-:S01]  /*1b3c0*/  FFMA.FTZ R32, R32, UR53, -R54 ;  /* 0x0000003520207c23 */ /* 0x000fc20008010836 */
[----:B------:R-:W0:Y:S01]  /*1b3d0*/  MUFU.EX2 R5, R5 ;  /* 0x0000000500057308 */ /* 0x000e220000000800 */
[----:B-1----:R-:W-:-:S01]  /*1b3e0*/  FADD.FTZ R26, R90, R21 ;  /* 0x000000155a1a7221 */ /* 0x002fc20000010000 */
[----:B------:R-:W-:-:S02]  /*1b3f0*/  IMAD.U32 R21, RZ, RZ, UR38 ;  /* 0x00000026ff157e24 */ /* 0x000fc4000f8e00ff */
[----:B------:R-:W-:-:S01]  /*1b400*/  FFMA.FTZ R49, R49, UR53, -R54 ;  /* 0x0000003531317c23 */ /* 0x000fc20008010836 */
[--C-:B------:R-:W-:Y:S01]  /*1b410*/  FFMA.FTZ R43, R43, UR53, -R54.reuse ;  /* 0x000000352b2b7c23 */ /* 0x100fe20008010836 */
[----:B------:R-:W-:-:S01]  /*1b420*/  FFMA.FTZ R53, R53, UR53, -R54 ;  /* 0x0000003535357c23 */ /* 0x000fc20008010836 */
[----:B------:R-:W-:Y:S01]  /*1b430*/  FFMA.FTZ R44, R44, UR53, -R54 ;  /* 0x000000352c2c7c23 */ /* 0x000fe20008010836 */
[----:B------:R-:W-:Y:S01]  /*1b440*/  PRMT R20, R21, 0x654, R20 ;  /* 0x0000065415147816 */ /* 0x000fe20000000014 */
[----:B------:R-:W1:Y:S01]  /*1b450*/  MUFU.EX2 R6, R6 ;  /* 0x0000000600067308 */ /* 0x000e620000000800 */
[----:B--2---:R-:W-:-:S01]  /*1b460*/  FADD.FTZ R26, R93, R26 ;  /* 0x0000001a5d1a7221 */ /* 0x004fc20000010000 */
[--C-:B------:R-:W-:Y:S01]  /*1b470*/  FFMA.FTZ R21, R40, UR53, -R54.reuse ;  /* 0x0000003528157c23 */ /* 0x100fe20008010836 */
[----:B------:R2:W-:Y:S01]  /*1b480*/  SYNCS.ARRIVE.TRANS64.RED.A1T0 RZ, [R20+URZ], RZ ;  /* 0x000000ff14ff79a7 */ /* 0x0005e2000810043f */
[----:B------:R-:W-:-:S01]  /*1b490*/  FFMA.FTZ R68, R68, UR53, -R54 ;  /* 0x0000003544447c23 */ /* 0x000fc20008010836 */
[--C-:B------:R-:W-:Y:S01]  /*1b4a0*/  FFMA.FTZ R67, R67, UR53, -R54.reuse ;  /* 0x0000003543437c23 */ /* 0x100fe20008010836 */
[----:B------:R-:W-:Y:S01]  /*1b4b0*/  F2FP.SATFINITE.E4M3.F32.PACK_AB_MERGE_C R217, R93, R90, RZ ;  /* 0x0000005a5dd9723e */ /* 0x000fe200048070ff */
[--C-:B------:R-:W-:Y:S01]  /*1b4c0*/  FFMA.FTZ R77, R77, UR53, -R54.reuse ;  /* 0x000000354d4d7c23 */ /* 0x100fe20008010836 */
[----:B------:R-:W3:Y:S01]  /*1b4d0*/  MUFU.EX2 R92, R92 ;  /* 0x0000005c005c7308 */ /* 0x000ee20000000800 */
[----:B------:R-:W-:-:S01]  /*1b4e0*/  FFMA.FTZ R79, R79, UR53, -R54 ;  /* 0x000000354f4f7c23 */ /* 0x000fc20008010836 */
[----:B------:R-:W-:Y:S01]  /*1b4f0*/  F2FP.SATFINITE.E4M3.F32.PACK_AB_MERGE_C R217, R4, R3, R217 ;  /* 0x0000000304d9723e */ /* 0x000fe200048070d9 */
[----:B--2---:R-:W-:-:S01]  /*1b500*/  FFMA.FTZ R20, R30, UR53, -R54 ;  /* 0x000000351e147c23 */ /* 0x004fc20008010836 */
[----:B------:R-:W-:Y:S01]  /*1b510*/  FFMA.FTZ R54, R81, UR53, -R54 ;  /* 0x0000003551367c23 */ /* 0x000fe20008010836 */
[----:B------:R-:W-:Y:S01]  /*1b520*/  F2FP.SATFINITE.E4M3.F32.PACK_AB_MERGE_C R202, R63, R60, R202 ;  /* 0x0000003c3fca723e */ /* 0x000fe200048070ca */
[--C-:B------:R-:W-:Y:S01]  /*1b530*/  IMAD.MOV.U32 R93, RZ, RZ, R119.reuse ;  /* 0x000000ffff5d7224 */ /* 0x100fe200078e0077 */
[----:B------:R-:W-:Y:S01]  /*1b540*/  MOV R62, R119 ;  /* 0x00000077003e7202 */ /* 0x000fe20000000f00 */
[----:B------:R2:W-:Y:S01]  /*1b550*/  MUFU.EX2 R27, R58 ;  /* 0x0000003a001b7308 */ /* 0x0005e20000000800 */
[----:B------:R-:W-:-:S02]  /*1b560*/  IMAD.MOV.U32 R90, RZ, RZ, R119 ;  /* 0x000000ffff5a7224 */ /* 0x000fc400078e0077 */
[--C-:B------:R-:W-:Y:S02]  /*1b570*/  IMAD.MOV.U32 R81, RZ, RZ, R119.reuse ;  /* 0x000000ffff517224 */ /* 0x100fe400078e0077 */
[----:B------:R-:W-:-:S03]  /*1b580*/  IMAD.MOV.U32 R34, RZ, RZ, R119 ;  /* 0x000000ffff227224 */ /* 0x000fc600078e0077 */
[----:B------:R-:W4:Y:S01]  /*1b590*/  MUFU.EX2 R95, R95 ;  /* 0x0000005f005f7308 */ /* 0x000f220000000800 */
[----:B--2---:R-:W-:-:S01]  /*1b5a0*/  FADD.FTZ R58, R36, R61 ;  /* 0x0000003d243a7221 */ /* 0x004fc20000010000 */
[----:B0-----:R-:W-:-:S03]  /*1b5b0*/  FADD.FTZ R61, R5, R26 ;  /* 0x0000001a053d7221 */ /* 0x001fc60000010000 */
[----:B------:R-:W-:Y:S01]  /*1b5c0*/  FADD.FTZ R41, R35, R58 ;  /* 0x0000003a23297221 */ /* 0x000fe20000010000 */
[----:B-1----:R-:W-:-:S01]  /*1b5d0*/  FADD.FTZ R61, R6, R61 ;  /* 0x0000003d063d7221 */ /* 0x002fc20000010000 */
[----:B------:R-:W-:Y:S01]  /*1b5e0*/  IMAD.MOV.U32 R58, RZ, RZ, R119 ;  /* 0x000000ffff3a7224 */ /* 0x000fe200078e0077 */
[----:B------:R-:W0:Y:S01]  /*1b5f0*/  MUFU.EX2 R7, R7 ;  /* 0x0000000700077308 */ /* 0x000e220000000800 */
[----:B------:R-:W-:-:S01]  /*1b600*/  FADD.FTZ R26, R38, R41 ;  /* 0x00000029261a7221 */ /* 0x000fc20000010000 */
[--C-:B------:R-:W-:Y:S02]  /*1b610*/  IMAD.MOV.U32 R38, RZ, RZ, R119.reuse ;  /* 0x000000ffff267224 */ /* 0x100fe400078e0077 */
[----:B------:R-:W-:Y:S02]  /*1b620*/  IMAD.MOV.U32 R35, RZ, RZ, R119 ;  /* 0x000000ffff237224 */ /* 0x000fe400078e0077 */
[----:B------:R-:W-:Y:S01]  /*1b630*/  FADD.FTZ R41, R37, R26 ;  /* 0x0000001a25297221 */ /* 0x000fe20000010000 */
[----:B---3--:R-:W-:-:S01]  /*1b640*/  FADD.FTZ R26, R92, R61 ;  /* 0x0000003d5c1a7221 */ /* 0x008fc20000010000 */
[----:B------:R-:W1:Y:S02]  /*1b650*/  MUFU.EX2 R8, R8 ;  /* 0x0000000800087308 */ /* 0x000e640000000800 */
[----:B------:R-:W-:-:S01]  /*1b660*/  FADD.FTZ R40, R46, R41 ;  /* 0x000000292e287221 */ /* 0x000fc20000010000 */
[C---:B----4-:R-:W-:Y:S01]  /*1b670*/  FADD.FTZ R26, R95.reuse, R26 ;  /* 0x0000001a5f1a7221 */ /* 0x050fe20000010000 */
[----:B------:R-:W-:Y:S01]  /*1b680*/  F2FP.SATFINITE.E4M3.F32.PACK_AB_MERGE_C R219, R95, R92, RZ ;  /* 0x0000005c5fdb723e */ /* 0x000fe200048070ff */
[----:B------:R-:W-:-:S02]  /*1b690*/  IMAD.MOV.U32 R95, RZ, RZ, R119 ;  /* 0x000000ffff5f7224 */ /* 0x000fc400078e0077 */
[----:B------:R-:W-:-:S01]  /*1b6a0*/  FADD.FTZ R41, R39, R40 ;  /* 0x0000002827297221 */ /* 0x000fc20000010000 */
[----:B------:R-:W-:Y:S01]  /*1b6b0*/  MOV R92, R119 ;  /* 0x00000077005c7202 */ /* 0x000fe20000000f00 */
[----:B------:R-:W-:Y:S01]  /*1b6c0*/  IMAD.MOV.U32 R46, RZ, RZ, R119 ;  /* 0x000000ffff2e7224 */ /* 0x000fe200078e0077 */
[----:B------:R-:W2:Y:S01]  /*1b6d0*/  MUFU.EX2 R94, R94 ;  /* 0x0000005e005e7308 */ /* 0x000ea20000000800 */
[----:B0-----:R-:W-:-:S01]  /*1b6e0*/  FADD.FTZ R61, R7, R26 ;  /* 0x0000001a073d7221 */ /* 0x001fc20000010000 */
[----:B------:R-:W-:Y:S01]  /*1b6f0*/  FADD.FTZ R26, R50, R41 ;  /* 0x00000029321a7221 */ /* 0x000fe20000010000 */
[----:B------:R-:W-:Y:S01]  /*1b700*/  F2FP.SATFINITE.E4M3.F32.PACK_AB_MERGE_C R219, R6, R5, R219 ;  /* 0x0000000506db723e */ /* 0x000fe200048070db */
[----:B------:R-:W-:Y:S02]  /*1b710*/  IMAD.MOV.U32 R50, RZ, RZ, R119 ;  /* 0x000000ffff327224 */ /* 0x000fe400078e0077 */
[----:B------:R-:W-:-:S01]  /*1b720*/  FADD.FTZ R41, R51, R26 ;  /* 0x0000001a33297221 */ /* 0x000fc20000010000 */
[----:B------:R-:W-:Y:S01]  /*1b730*/  IMAD.MOV.U32 R51, RZ, RZ, R119 ;  /* 0x000000ffff337224 */ /* 0x000fe200078e0077 */
[----:B------:R-:W0:Y:S01]  /*1b740*/  MUFU.EX2 R97, R97 ;  /* 0x0000006100617308 */ /* 0x000e220000000800 */
[----:B-1----:R-:W-:-:S01]  /*1b750*/  FADD.FTZ R61, R8, R61 ;  /* 0x0000003d083d7221 */ /* 0x002fc20000010000 */
[----:B------:R-:W-:Y:S01]  /*1b760*/  FADD.FTZ R30, R72, R41 ;  /* 0x00000029481e7221 */ /* 0x000fe20000010000 */
[----:B------:R-:W-:Y:S01]  /*1b770*/  MOV R72, R119 ;  /* 0x0000007700487202 */ /* 0x000fe20000000f00 */
[----:B------:R-:W-:-:S02]  /*1b780*/  IMAD.MOV.U32 R40, RZ, RZ, R119 ;  /* 0x000000ffff287224 */ /* 0x000fc400078e0077 */
[----:B------:R-:W-:-:S01]  /*1b790*/  FADD.FTZ R41, R55, R30 ;  /* 0x0000001e37297221 */ /* 0x000fc20000010000 */
[----:B------:R-:W-:Y:S01]  /*1b7a0*/  IMAD.MOV.U32 R55, RZ, RZ, R119 ;  /* 0x000000ffff377224 */ /* 0x000fe200078e0077 */
[----:B------:R-:W1:Y:S01]  /*1b7b0*/  MUFU.EX2 R9, R9 ;  /* 0x0000000900097308 */ /* 0x000e620000000800 */
[----:B--2---:R-:W-:-:S01]  /*1b7c0*/  FADD.FTZ R26, R94, R61 ;  /* 0x0000003d5e1a7221 */ /* 0x004fc20000010000 */
[----:B------:R-:W-:-:S06]  /*1b7d0*/  IMAD.MOV.U32 R39, RZ, RZ, R119 ;  /* 0x000000ffff277224 */ /* 0x000fcc00078e0077 */
[----:B------:R-:W2:Y:S01]  /*1b7e0*/  MUFU.EX2 R10, R10 ;  /* 0x0000000a000a7308 */ /* 0x000ea20000000800 */
[----:B0-----:R-:W-:-:S01]  /*1b7f0*/  FADD.FTZ R26, R97, R26 ;  /* 0x0000001a611a7221 */ /* 0x001fc20000010000 */
[----:B------:R-:W-:Y:S02]  /*1b800*/  F2FP.SATFINITE.E4M3.F32.PACK_AB_MERGE_C R94, R97, R94, RZ ;  /* 0x0000005e615e723e */ /* 0x000fe400048070ff */
[----:B------:R-:W-:Y:S02]  /*1b810*/  MOV R97, R119 ;  /* 0x0000007700617202 */ /* 0x000fe40000000f00 */
[----:B------:R-:W-:Y:S01]  /*1b820*/  F2FP.SATFINITE.E4M3.F32.PACK_AB_MERGE_C R213, R8, R7, R94 ;  /* 0x0000000708d5723e */ /* 0x000fe2000480705e */
[----:B------:R-:W-:Y:S01]  /*1b830*/  IMAD.MOV.U32 R94, RZ, RZ, R119 ;  /* 0x000000ffff5e7224 */ /* 0x000fe200078e0077 */
[----:B------:R-:W0:Y:S01]  /*1b840*/  MUFU.EX2 R24, R24 ;  /* 0x0000001800187308 */ /* 0x000e220000000800 */
[----:B-1----:R-:W-:-:S01]  /*1b850*/  FADD.FTZ R61, R9, R26 ;  /* 0x0000001a093d7221 */ /* 0x002fc20000010000 */
[----:B------:R-:W-:Y:S01]  /*1b860*/  FADD.FTZ R26, R74, R41 ;  /* 0x000000294a1a7221 */ /* 0x000fe20000010000 */
[----:B------:R-:W-:-:S03]  /*1b870*/  IMAD.MOV.U32 R74, RZ, RZ, R119 ;  /* 0x000000ffff4a7224 */ /* 0x000fc600078e0077 */
[----:B------:R-:W-:Y:S01]  /*1b880*/  FADD.FTZ R41, R57, R26 ;  /* 0x0000001a39297221 */ /* 0x000fe20000010000 */
[----:B------:R-:W-:Y:S01]  /*1b890*/  MOV R57, R119 ;  /* 0x0000007700397202 */ /* 0x000fe20000000f00 */
        /* <DEDUP_REMOVED lines=9> */
[----:B------:R-:W-:-:S06]  /*1b930*/  IMAD.MOV.U32 R61, RZ, RZ, R119 ;  /* 0x000000ffff3d7224 */ /* 0x000fcc00078e0077 */
[----:B------:R-:W0:Y:S01]  /*1b940*/  MUFU.EX2 R12, R12 ;  /* 0x0000000c000c7308 */ /* 0x000e220000000800 */
[----:B-1----:R-:W-:-:S07]  /*1b950*/  FADD.FTZ R26, R25, R26 ;  /* 0x0000001a191a7221 */ /* 0x002fce0000010000 */
[----:B------:R-:W1:Y:S01]  /*1b960*/  MUFU.EX2 R28, R28 ;  /* 0x0000001c001c7308 */ /* 0x000e620000000800 */
[----:B--2---:R-:W-:-:S01]  /*1b970*/  FADD.FTZ R37, R11, R26 ;  /* 0x0000001a0b257221 */ /* 0x004fc20000010000 */
[----:B------:R-:W-:Y:S01]  /*1b980*/  FADD.FTZ R26, R78, R33 ;  /* 0x000000214e1a7221 */ /* 0x000fe20000010000 */
[----:B------:R-:W-:-:S03]  /*1b990*/  IMAD.MOV.U32 R78, RZ, RZ, R119 ;  /* 0x000000ffff4e7224 */ /* 0x000fc600078e0077 */
[----:B------:R-:W-:Y:S01]  /*1b9a0*/  FADD.FTZ R33, R73, R26 ;  /* 0x0000001a49217221 */ /* 0x000fe20000010000 */
[----:B------:R-:W-:Y:S01]  /*1b9b0*/  IMAD.MOV.U32 R73, RZ, RZ, R119 ;  /* 0x000000ffff497224 */ /* 0x000fe200078e0077 */
[----:B------:R-:W2:Y:S01]  /*1b9c0*/  MUFU.EX2 R14, R14 ;  /* 0x0000000e000e7308 */ /* 0x000ea20000000800 */
[----:B0-----:R-:W-:-:S01]  /*1b9d0*/  FADD.FTZ R37, R12, R37 ;  /* 0x000000250c257221 */ /* 0x001fc20000010000 */
[----:B------:R-:W-:Y:S01]  /*1b9e0*/  FADD.FTZ R33, R80, R33 ;  /* 0x0000002150217221 */ /* 0x000fe20000010000 */
[----:B------:R-:W-:-:S05]  /*1b9f0*/  IMAD.MOV.U32 R80, RZ, RZ, R119 ;  /* 0x000000ffff507224 */ /* 0x000fca00078e0077 */
[----:B------:R-:W0:Y:S01]  /*1ba00*/  MUFU.EX2 R15, R15 ;  /* 0x0000000f000f7308 */ /* 0x000e220000000800 */
[----:B-1----:R-:W-:-:S01]  /*1ba10*/  FADD.FTZ R26, R28, R37 ;  /* 0x000000251c1a7221 */ /* 0x002fc20000010000 */
[----:B------:R-:W-:-:S03]  /*1ba20*/  F2FP.SATFINITE.E4M3.F32.PACK_AB_MERGE_C R36, R27, R28, RZ ;  /* 0x0000001c1b24723e */ /* 0x000fc600048070ff */
[----:B------:R-:W-:Y:S01]  /*1ba30*/  FADD.FTZ R37, R27, R26 ;  /* 0x0000001a1b257221 */ /* 0x000fe20000010000 */
[----:B------:R-:W-:-:S01]  /*1ba40*/  FADD.FTZ R26, R60, R33 ;  /* 0x000000213c1a7221 */ /* 0x000fc20000010000 */
[----:B------:R-:W-:Y:S01]  /*1ba50*/  F2FP.SATFINITE.E4M3.F32.PACK_AB_MERGE_C R33, R25, R24, RZ ;  /* 0x000000181921723e */ /* 0x000fe200048070ff */
[----:B------:R-:W1:Y:S01]  /*1ba60*/  MUFU.EX2 R65, R65 ;  /* 0x0000004100417308 */ /* 0x000e620000000800 */
[----:B--2---:R-:W-:-:S01]  /*1ba70*/  FADD.FTZ R30, R14, R37 ;  /* 0x000000250e1e7221 */ /* 0x004fc20000010000 */
[----:B------:R-:W-:Y:S01]  /*1ba80*/  FADD.FTZ R25, R63, R26 ;  /* 0x0000001a3f197221 */ /* 0x000fe20000010000 */
[----:B------:R-:W-:Y:S01]  /*1ba90*/  F2FP.SATFINITE.E4M3.F32.PACK_AB_MERGE_C R201, R12, R11, R36 ;  /* 0x0000000b0cc9723e */ /* 0x000fe20004807024 */
[----:B------:R-:W-:Y:S01]  /*1baa0*/  IMAD.MOV.U32 R63, RZ, RZ, R119 ;  /* 0x000000ffff3f7224 */ /* 0x000fe200078e0077 */
[----:B------:R-:W-:Y:S01]  /*1bab0*/  F2FP.SATFINITE.E4M3.F32.PACK_AB_MERGE_C R215, R10, R9, R33 ;  /* 0x000000090ad7723e */ /* 0x000fe20004807021 */
[----:B------:R-:W-:Y:S01]  /*1bac0*/  FADD.FTZ R26, R64, R25 ;  /* 0x00000019401a7221 */ /* 0x000fe20000010000 */
[----:B------:R-:W-:Y:S01]  /*1bad0*/  IMAD.MOV.U32 R64, RZ, RZ, R119 ;  /* 0x000000ffff407224 */ /* 0x000fe200078e0077 */
[----:B------:R-:W2:Y:S01]  /*1bae0*/  MUFU.EX2 R66, R66 ;  /* 0x0000004200427308 */ /* 0x000ea20000000800 */
[----:B0-----:R-:W-:-:S01]  /*1baf0*/  FADD.FTZ R30, R15, R30 ;  /* 0x0000001e0f1e7221 */ /* 0x001fc20000010000 */
[----:B------:R-:W-:Y:S01]  /*1bb00*/  FADD.FTZ R75, R75, R26 ;  /* 0x0000001a4b4b7221 */ /* 0x000fe20000010000 */
[--C-:B------:R-:W-:Y:S01]  /*1bb10*/  IMAD.MOV.U32 R60, RZ, RZ, R119.reuse ;  /* 0x000000ffff3c7224 */ /* 0x100fe200078e0077 */
[----:B------:R-:W-:Y:S01]  /*1bb20*/  MOV R37, R119 ;  /* 0x0000007700257202 */ /* 0x000fe20000000f00 */
[----:B------:R-:W-:-:S02]  /*1bb30*/  IMAD.MOV.U32 R36, RZ, RZ, R119 ;  /* 0x000000ffff247224 */ /* 0x000fc400078e0077 */
[----:B------:R-:W-:Y:S01]  /*1bb40*/  IMAD.MOV.U32 R33, RZ, RZ, R119 ;  /* 0x000000ffff217224 */ /* 0x000fe200078e0077 */
[----:B------:R-:W0:Y:S01]  /*1bb50*/  MUFU.EX2 R70, R70 ;  /* 0x0000004600467308 */ /* 0x000e220000000800 */
[----:B-1----:R-:W-:-:S07]  /*1bb60*/  FADD.FTZ R25, R65, R30 ;  /* 0x0000001e41197221 */ /* 0x002fce0000010000 */
[----:B------:R-:W1:Y:S01]  /*1bb70*/  MUFU.EX2 R0, R0 ;  /* 0x0000000000007308 */ /* 0x000e620000000800 */
[----:B--2---:R-:W-:-:S01]  /*1bb80*/  FADD.FTZ R25, R66, R25 ;  /* 0x0000001942197221 */ /* 0x004fc20000010000 */
[----:B------:R-:W-:Y:S01]  /*1bb90*/  F2FP.SATFINITE.E4M3.F32.PACK_AB_MERGE_C R65, R66, R65, RZ ;  /* 0x000000414241723e */ /* 0x000fe200048070ff */
[----:B------:R-:W-:-:S03]  /*1bba0*/  IMAD.MOV.U32 R66, RZ, RZ, R119 ;  /* 0x000000ffff427224 */ /* 0x000fc600078e0077 */
[----:B------:R-:W-:Y:S01]  /*1bbb0*/  F2FP.SATFINITE.E4M3.F32.PACK_AB_MERGE_C R203, R15, R14, R65 ;  /* 0x0000000e0fcb723e */ /* 0x000fe20004807041 */
[----:B------:R-:W-:Y:S01]  /*1bbc0*/  IMAD.MOV.U32 R65, RZ, RZ, R119 ;  /* 0x000000ffff417224 */ /* 0x000fe200078e0077 */
[----:B------:R-:W2:Y:S01]  /*1bbd0*/  MUFU.EX2 R69, R69 ;  /* 0x0000004500457308 */ /* 0x000ea20000000800 */
[----:B0-----:R-:W-:-:S01]  /*1bbe0*/  FADD.FTZ R26, R70, R75 ;  /* 0x0000004b461a7221 */ /* 0x001fc20000010000 */
[----:B------:R-:W-:-:S06]  /*1bbf0*/  IMAD.MOV.U32 R75, RZ, RZ, R119 ;  /* 0x000000ffff4b7224 */ /* 0x000fcc00078e0077 */
        /* <DEDUP_REMOVED lines=12> */
[----:B------:R-:W-:Y:S01]  /*1bcc0*/  F2FP.SATFINITE.E4M3.F32.PACK_AB_MERGE_C R204, R56, R71, RZ ;  /* 0x0000004738cc723e */ /* 0x000fe200048070ff */
[--C-:B------:R-:W-:Y:S02]  /*1bcd0*/  IMAD.MOV.U32 R71, RZ, RZ, R119.reuse ;  /* 0x000000ffff477224 */ /* 0x100fe400078e0077 */
[--C-:B------:R-:W-:Y:S01]  /*1bce0*/  IMAD.MOV.U32 R56, RZ, RZ, R119.reuse ;  /* 0x000000ffff387224 */ /* 0x100fe200078e0077 */
[----:B------:R-:W-:Y:S01]  /*1bcf0*/  F2FP.SATFINITE.E4M3.F32.PACK_AB_MERGE_C R204, R69, R70, R204 ;  /* 0x0000004645cc723e */ /* 0x000fe200048070cc */
[----:B------:R-:W-:Y:S01]  /*1bd00*/  IMAD.MOV.U32 R70, RZ, RZ, R119 ;  /* 0x000000ffff467224 */ /* 0x000fe200078e0077 */
[----:B------:R-:W0:Y:S01]  /*1bd10*/  MUFU.EX2 R20, R20 ;  /* 0x0000001400147308 */ /* 0x000e220000000800 */
[----:B-1----:R-:W-:-:S01]  /*1bd20*/  FADD.FTZ R31, R42, R31 ;  /* 0x0000001f2a1f7221 */ /* 0x002fc20000010000 */
[----:B------:R-:W-:Y:S01]  /*1bd30*/  F2FP.SATFINITE.E4M3.F32.PACK_AB_MERGE_C R30, R42, R29, RZ ;  /* 0x0000001d2a1e723e */ /* 0x000fe200048070ff */
[----:B------:R-:W-:Y:S01]  /*1bd40*/  IMAD.MOV.U32 R69, RZ, RZ, R119 ;  /* 0x000000ffff457224 */ /* 0x000fe200078e0077 */
[----:B------:R-:W-:-:S02]  /*1bd50*/  MOV R42, R119 ;  /* 0x00000077002a7202 */ /* 0x000fc40000000f00 */
[----:B------:R-:W-:Y:S01]  /*1bd60*/  F2FP.SATFINITE.E4M3.F32.PACK_AB_MERGE_C R205, R21, R0, R30 ;  /* 0x0000000015cd723e */ /* 0x000fe2000480701e */
[----:B------:R-:W-:Y:S01]  /*1bd70*/  IMAD.MOV.U32 R30, RZ, RZ, R119 ;  /* 0x000000ffff1e7224 */ /* 0x000fe200078e0077 */
[----:B------:R-:W1:Y:S01]  /*1bd80*/  MUFU.EX2 R47, R47 ;  /* 0x0000002f002f7308 */ /* 0x000e620000000800 */
[----:B--2---:R-:W-:-:S07]  /*1bd90*/  FADD.FTZ R26, R48, R27 ;  /* 0x0000001b301a7221 */ /* 0x004fce0000010000 */
[----:B------:R-:W2:Y:S01]  /*1bda0*/  MUFU.EX2 R45, R45 ;  /* 0x0000002d002d7308 */ /* 0x000ea20000000800 */
[----:B0-----:R-:W-:-:S01]  /*1bdb0*/  FADD.FTZ R28, R20, R31 ;  /* 0x0000001f141c7221 */ /* 0x001fc20000010000 */
[----:B------:R-:W-:-:S06]  /*1bdc0*/  IMAD.MOV.U32 R31, RZ, RZ, R119 ;  /* 0x000000ffff1f7224 */ /* 0x000fcc00078e0077 */
[----:B------:R-:W-:Y:S01]  /*1bdd0*/  MUFU.EX2 R82, R82 ;  /* 0x0000005200527308 */ /* 0x000fe20000000800 */
[----:B-1----:R-:W-:-:S07]  /*1bde0*/  FADD.FTZ R27, R47, R26 ;  /* 0x0000001a2f1b7221 */ /* 0x002fce0000010000 */
[----:B------:R-:W0:Y:S01]  /*1bdf0*/  MUFU.EX2 R83, R86 ;  /* 0x0000005600537308 */ /* 0x000e220000000800 */
[----:B--2---:R-:W-:-:S07]  /*1be00*/  FADD.FTZ R29, R45, R28 ;  /* 0x0000001c2d1d7221 */ /* 0x004fce0000010000 */
[----:B------:R-:W1:Y:S08]  /*1be10*/  MUFU.EX2 R32, R32 ;  /* 0x0000002000207308 */ /* 0x000e700000000800 */
[----:B------:R-:W2:Y:S01]  /*1be20*/  MUFU.EX2 R49, R49 ;  /* 0x0000003100317308 */ /* 0x000ea20000000800 */
[----:B0-----:R-:W-:Y:S01]  /*1be30*/  F2FP.SATFINITE.E4M3.F32.PACK_AB_MERGE_C R206, R83, R82, RZ ;  /* 0x0000005253ce723e */ /* 0x001fe200048070ff */
[----:B------:R-:W-:-:S03]  /*1be40*/  FADD.FTZ R82, R82, R27 ;  /* 0x0000001b52527221 */ /* 0x000fc60000010000 */
[----:B------:R-:W-:Y:S01]  /*1be50*/  F2FP.SATFINITE.E4M3.F32.PACK_AB_MERGE_C R206, R47, R48, R206 ;  /* 0x000000302fce723e */ /* 0x000fe200048070ce */
[----:B------:R-:W-:-:S01]  /*1be60*/  FADD.FTZ R83, R83, R82 ;  /* 0x0000005253537221 */ /* 0x000fc20000010000 */
[----:B------:R-:W-:Y:S01]  /*1be70*/  MOV R82, R119 ;  /* 0x0000007700527202 */ /* 0x000fe20000000f00 */
[----:B------:R-:W-:Y:S01]  /*1be80*/  MUFU.EX2 R84, R84 ;  /* 0x0000005400547308 */ /* 0x000fe20000000800 */
[----:B-1----:R-:W-:-:S01]  /*1be90*/  FADD.FTZ R28, R32, R29 ;  /* 0x0000001d201c7221 */ /* 0x002fc20000010000 */
[--C-:B------:R-:W-:Y:S01]  /*1bea0*/  IMAD.MOV.U32 R48, RZ, RZ, R119.reuse ;  /* 0x000000ffff307224 */ /* 0x100fe200078e0077 */
[----:B------:R-:W-:Y:S01]  /*1beb0*/  MOV R47, R119 ;  /* 0x00000077002f7202 */ /* 0x000fe20000000f00 */
[----:B------:R-:W-:-:S04]  /*1bec0*/  IMAD.MOV.U32 R29, RZ, RZ, R119 ;  /* 0x000000ffff1d7224 */ /* 0x000fc800078e0077 */
[----:B------:R-:W0:Y:S01]  /*1bed0*/  MUFU.EX2 R87, R87 ;  /* 0x0000005700577308 */ /* 0x000e220000000800 */
[----:B--2---:R-:W-:-:S01]  /*1bee0*/  FADD.FTZ R28, R49, R28 ;  /* 0x0000001c311c7221 */ /* 0x004fc20000010000 */
[----:B------:R-:W-:Y:S01]  /*1bef0*/  F2FP.SATFINITE.E4M3.F32.PACK_AB_MERGE_C R32, R49, R32, RZ ;  /* 0x000000203120723e */ /* 0x000fe200048070ff */
[----:B------:R-:W-:-:S03]  /*1bf00*/  IMAD.MOV.U32 R49, RZ, RZ, R119 ;  /* 0x000000ffff317224 */ /* 0x000fc600078e0077 */
[----:B------:R-:W-:Y:S01]  /*1bf10*/  F2FP.SATFINITE.E4M3.F32.PACK_AB_MERGE_C R207, R45, R20, R32 ;  /* 0x000000142dcf723e */ /* 0x000fe20004807020 */
[----:B------:R-:W-:Y:S01]  /*1bf20*/  IMAD.MOV.U32 R45, RZ, RZ, R119 ;  /* 0x000000ffff2d7224 */ /* 0x000fe200078e0077 */
[----:B------:R-:W1:Y:S01]  /*1bf30*/  MUFU.EX2 R52, R52 ;  /* 0x0000003400347308 */ /* 0x000e620000000800 */
[----:B------:R-:W-:-:S07]  /*1bf40*/  MOV R32, R119 ;  /* 0x0000007700207202 */ /* 0x000fce0000000f00 */
        /* <DEDUP_REMOVED lines=11> */
[----:B-1----:R-:W-:Y:S01]  /*1c000*/  IMAD.MOV.U32 R53, RZ, RZ, R119 ;  /* 0x000000ffff357224 */ /* 0x002fe200078e0077 */
[----:B------:R-:W-:Y:S02]  /*1c010*/  MOV R52, R119 ;  /* 0x0000007700347202 */ /* 0x000fe40000000f00 */
[----:B------:R-:W-:-:S01]  /*1c020*/  FADD.FTZ R84, R84, R85 ;  /* 0x0000005554547221 */ /* 0x000fc20000010000 */
[----:B------:R-:W-:Y:S01]  /*1c030*/  IMAD.MOV.U32 R85, RZ, RZ, R119 ;  /* 0x000000ffff557224 */ /* 0x000fe200078e0077 */
[----:B------:R0:W1:Y:S01]  /*1c040*/  MUFU.EX2 R25, R68 ;  /* 0x0000004400197308 */ /* 0x0000620000000800 */
[----:B---3--:R-:W-:-:S01]  /*1c050*/  FADD.FTZ R3, R24, R3 ;  /* 0x0000000318037221 */ /* 0x008fc20000010000 */
[----:B------:R-:W-:Y:S01]  /*1c060*/  FADD.FTZ R87, R87, R84 ;  /* 0x0000005457577221 */ /* 0x000fe20000010000 */
[----:B------:R-:W-:Y:S01]  /*1c070*/  IMAD.MOV.U32 R84, RZ, RZ, R119 ;  /* 0x000000ffff547224 */ /* 0x000fe200078e0077 */
[----:B------:R-:W-:-:S04]  /*1c080*/  MOV R27, R119 ;  /* 0x00000077001b7202 */ /* 0x000fc80000000f00 */
[----:B------:R-:W-:Y:S01]  /*1c090*/  MUFU.EX2 R88, R88 ;  /* 0x0000005800587308 */ /* 0x000fe20000000800 */
[----:B--2---:R-:W-:-:S01]  /*1c0a0*/  FADD.FTZ R4, R44, R3 ;  /* 0x000000032c047221 */ /* 0x004fc20000010000 */
[----:B0-----:R-:W-:-:S06]  /*1c0b0*/  IMAD.MOV.U32 R68, RZ, RZ, R119 ;  /* 0x000000ffff447224 */ /* 0x001fcc00078e0077 */
[----:B------:R-:W0:Y:S01]  /*1c0c0*/  MUFU.EX2 R91, R91 ;  /* 0x0000005b005b7308 */ /* 0x000e220000000800 */
[----:B-1----:R-:W-:-:S01]  /*1c0d0*/  FADD.FTZ R4, R25, R4 ;  /* 0x0000000419047221 */ /* 0x002fc20000010000 */
[----:B------:R-:W-:Y:S01]  /*1c0e0*/  F2FP.SATFINITE.E4M3.F32.PACK_AB_MERGE_C R44, R25, R44, RZ ;  /* 0x0000002c192c723e */ /* 0x000fe200048070ff */
[----:B------:R-:W-:-:S03]  /*1c0f0*/  IMAD.MOV.U32 R25, RZ, RZ, R119 ;  /* 0x000000ffff197224 */ /* 0x000fc600078e0077 */
[----:B------:R-:W-:Y:S01]  /*1c100*/  F2FP.SATFINITE.E4M3.F32.PACK_AB_MERGE_C R209, R24, R43, R44 ;  /* 0x0000002b18d1723e */ /* 0x000fe2000480702c */
[--C-:B------:R-:W-:Y:S01]  /*1c110*/  IMAD.MOV.U32 R44, RZ, RZ, R119.reuse ;  /* 0x000000ffff2c7224 */ /* 0x100fe200078e0077 */
[----:B------:R1:W2:Y:S01]  /*1c120*/  MUFU.EX2 R86, R101 ;  /* 0x0000006500567308 */ /* 0x0002a20000000800 */
[--C-:B------:R-:W-:Y:S02]  /*1c130*/  IMAD.MOV.U32 R43, RZ, RZ, R119.reuse ;  /* 0x000000ffff2b7224 */ /* 0x100fe400078e0077 */
[----:B------:R-:W-:-:S05]  /*1c140*/  IMAD.MOV.U32 R24, RZ, RZ, R119 ;  /* 0x000000ffff187224 */ /* 0x000fca00078e0077 */
[----:B------:R-:W3:Y:S01]  /*1c150*/  MUFU.EX2 R67, R67 ;  /* 0x0000004300437308 */ /* 0x000ee20000000800 */
[----:B0-----:R-:W-:Y:S01]  /*1c160*/  F2FP.SATFINITE.E4M3.F32.PACK_AB_MERGE_C R5, R91, R88, RZ ;  /* 0x000000585b05723e */ /* 0x001fe200048070ff */
[----:B-1----:R-:W-:-:S06]  /*1c170*/  IMAD.MOV.U32 R101, RZ, RZ, R119 ;  /* 0x000000ffff657224 */ /* 0x002fcc00078e0077 */
[----:B------:R-:W0:Y:S01]  /*1c180*/  MUFU.EX2 R89, R89 ;  /* 0x0000005900597308 */ /* 0x000e220000000800 */
[----:B--2---:R-:W-:-:S01]  /*1c190*/  FADD.FTZ R6, R86, R87 ;  /* 0x0000005756067221 */ /* 0x004fc20000010000 */
[----:B------:R-:W-:-:S06]  /*1c1a0*/  MOV R87, R119 ;  /* 0x0000007700577202 */ /* 0x000fcc0000000f00 */
[----:B------:R1:W2:Y:S01]  /*1c1b0*/  MUFU.EX2 R26, R77 ;  /* 0x0000004d001a7308 */ /* 0x0002a20000000800 */
[----:B---3--:R-:W-:-:S07]  /*1c1c0*/  FADD.FTZ R3, R67, R4 ;  /* 0x0000000443037221 */ /* 0x008fce0000010000 */
[----:B------:R-:W3:Y:S01]  /*1c1d0*/  MUFU.EX2 R79, R79 ;  /* 0x0000004f004f7308 */ /* 0x000ee20000000800 */
[C---:B0-----:R-:W-:Y:S01]  /*1c1e0*/  F2FP.SATFINITE.E4M3.F32.PACK_AB_MERGE_C R210, R89.reuse, R86, R5 ;  /* 0x0000005659d2723e */ /* 0x041fe20004807005 */
[----:B------:R-:W-:Y:S01]  /*1c1f0*/  FADD.FTZ R89, R89, R6 ;  /* 0x0000000659597221 */ /* 0x000fe20000010000 */
[----:B------:R-:W-:Y:S01]  /*1c200*/  IMAD.MOV.U32 R86, RZ, RZ, R119 ;  /* 0x000000ffff567224 */ /* 0x000fe200078e0077 */
[----:B-1----:R-:W-:Y:S02]  /*1c210*/  MOV R77, R119 ;  /* 0x00000077004d7202 */ /* 0x002fe40000000f00 */
[----:B------:R-:W-:-:S01]  /*1c220*/  FADD.FTZ R12, R88, R89 ;  /* 0x00000059580c7221 */ /* 0x000fc20000010000 */
[----:B------:R-:W-:Y:S01]  /*1c230*/  IMAD.MOV.U32 R89, RZ, RZ, R119 ;  /* 0x000000ffff597224 */ /* 0x000fe200078e0077 */
[----:B------:R-:W0:Y:S01]  /*1c240*/  MUFU.EX2 R54, R54 ;  /* 0x0000003600367308 */ /* 0x000e220000000800 */
[----:B--2---:R-:W-:-:S01]  /*1c250*/  FADD.FTZ R0, R26, R3 ;  /* 0x000000031a007221 */ /* 0x004fc20000010000 */
[----:B------:R-:W-:Y:S01]  /*1c260*/  FADD.FTZ R12, R91, R12 ;  /* 0x0000000c5b0c7221 */ /* 0x000fe20000010000 */
[----:B------:R-:W-:-:S02]  /*1c270*/  IMAD.MOV.U32 R91, RZ, RZ, R119 ;  /* 0x000000ffff5b7224 */ /* 0x000fc400078e0077 */
[----:B------:R-:W-:Y:S02]  /*1c280*/  IMAD.MOV.U32 R88, RZ, RZ, R119 ;  /* 0x000000ffff587224 */ /* 0x000fe400078e0077 */
[----:B---3--:R-:W-:-:S01]  /*1c290*/  FADD.FTZ R11, R79, R0 ;  /* 0x000000004f0b7221 */ /* 0x008fc20000010000 */
[----:B0-----:R-:W-:-:S03]  /*1c2a0*/  F2FP.SATFINITE.E4M3.F32.PACK_AB_MERGE_C R3, R54, R79, RZ ;  /* 0x0000004f3603723e */ /* 0x001fc600048070ff */
[----:B------:R-:W-:Y:S01]  /*1c2b0*/  FADD.FTZ R11, R54, R11 ;  /* 0x0000000b360b7221 */ /* 0x000fe20000010000 */
[----:B------:R-:W-:Y:S01]  /*1c2c0*/  IMAD.MOV.U32 R79, RZ, RZ, R119 ;  /* 0x000000ffff4f7224 */ /* 0x000fe200078e0077 */
[----:B------:R-:W-:Y:S01]  /*1c2d0*/  F2FP.SATFINITE.E4M3.F32.PACK_AB_MERGE_C R211, R26, R67, R3 ;  /* 0x000000431ad3723e */ /* 0x000fe20004807003 */
[--C-:B------:R-:W-:Y:S01]  /*1c2e0*/  IMAD.MOV.U32 R54, RZ, RZ, R119.reuse ;  /* 0x000000ffff367224 */ /* 0x100fe200078e0077 */
[----:B------:R-:W-:Y:S01]  /*1c2f0*/  MOV R67, R119 ;  /* 0x0000007700437202 */ /* 0x000fe20000000f00 */
[----:B------:R-:W-:Y:S01]  /*1c300*/  IMAD.MOV.U32 R26, RZ, RZ, R119 ;  /* 0x000000ffff1a7224 */ /* 0x000fe200078e0077 */
[----:B------:R-:W-:Y:S06]  /*1c310*/  @!P1 BRA `(.L_x_4218) ;  /* 0x00000040006c9947 */ /* 0x000fec0003800000 */
[----:B------:R0:W5:Y:S01]  /*1c320*/  LDL.LU R3, [R1+0x3c] ;  /* 0x00003c0001037983 */ /* 0x0001620000300800 */
[----:B------:R-:W-:Y:S01]  /*1c330*/  VIADD R10, R148, 0xfffffffe ;  /* 0xfffffffe940a7836 */ /* 0x000fe20000000000 */
[----:B------:R-:W-:Y:S01]  /*1c340*/  MOV R9, R122 ;  /* 0x0000007a00097202 */ /* 0x000fe20000000f00 */
[----:B------:R-:W-:Y:S01]  /*1c350*/  IMAD.MOV.U32 R8, RZ, RZ, R120 ;  /* 0x000000ffff087224 */ /* 0x000fe200078e0078 */
[----:B------:R-:W-:Y:S01]  /*1c360*/  CS2R R118, SRZ ;  /* 0x0000000000767805 */ /* 0x000fe2000001ff00 */
[----:B------:R-:W-:Y:S01]  /*1c370*/  IMAD.MOV.U32 R0, RZ, RZ, R121 ;  /* 0x000000ffff007224 */ /* 0x000fe200078e0079 */
        /* <DEDUP_REMOVED lines=46> */
[----:B0-----:R-:W-:-:S07]  /*1c660*/  CS2R R24, SRZ ;  /* 0x0000000000187805 */ /* 0x001fce000001ff00 */
.L_x_4230:
[----:B------:R-:W-:Y:S01]  /*1c670*/  ISETP.NE.AND P1, PT, R0, 0x1, PT ;  /* 0x000000010000780c */ /* 0x000fe20003f25270 */
[----:B------:R-:W-:Y:S05]  /*1c680*/  YIELD ;  /* 0x0000000000007946 */ /* 0x000fea0003800000 */
[----:B------:R-:W-:Y:S02]  /*1c690*/  SEL R4, RZ, 0x1, P1 ;  /* 0x00000001ff047807 */ /* 0x000fe40000800000 */
[----:B------:R-:W-:Y:S02]  /*1c6a0*/  ISETP.NE.AND P1, PT, R220, RZ, PT ;  /* 0x000000ffdc00720c */ /* 0x000fe40003f25270 */
[----:B-----5:R-:W-:-:S05]  /*1c6b0*/  LOP3.LUT R6, R3, R4, RZ, 0x3c, !PT ;  /* 0x0000000403067212 */ /* 0x020fca00078e3cff */
[----:B------:R0:W-:Y:S06]  /*1c6c0*/  STL [R1+0x3c], R6 ;  /* 0x00003c0601007387 */ /* 0x0001ec0000100800 */
[----:B------:R-:W-:Y:S05]  /*1c6d0*/  @P1 BRA `(.L_x_4219) ;  /* 0x00000000003c1947 */ /* 0x000fea0003800000 */
[----:B------:R-:W-:Y:S05]  /*1c6e0*/  @!P0 BRA `(.L_x_4220) ;  /* 0x0000000000048947 */ /* 0x000fea0003800000 */
[----:B------:R-:W-:Y:S01]  /*1c6f0*/  BPT.TRAP 0x1 ;  /* 0x000000040000795c */ /* 0x000fe20000300000 */
.L_x_4220:
[----:B------:R-:W-:-:S05]  /*1c700*/  VIADD R4, R0, 0x1 ;  /* 0x0000000100047836 */ /* 0x000fca0000000000 */
[----:B------:R-:W-:-:S04]  /*1c710*/  ISETP.NE.AND P2, PT, R4, 0x2, PT ;  /* 0x000000020400780c */ /* 0x000fc80003f45270 */
[----:B------:R-:W-:Y:S02]  /*1c720*/  SEL R5, R4, RZ, P2 ;  /* 0x000000ff04057207 */ /* 0x000fe40001000000 */
[----:B------:R-:W-:-:S03]  /*1c730*/  SHF.L.U32 R4, R6, 0x1f, RZ ;  /* 0x0000001f06047819 */ /* 0x000fc600000006ff */
[----:B------:R-:W-:-:S04]  /*1c740*/  IMAD R5, R5, 0x8, R18 ;  /* 0x0000000805057824 */ /* 0x000fc800078e0212 */
[----:B------:R1:W2:Y:S01]  /*1c750*/  SYNCS.PHASECHK.TRANS64.TRYWAIT P2, [R5+URZ+0x33430], R4 ;  /* 0x03343004050075a7 */ /* 0x0002a2000804017f */
[----:B------:R-:W-:Y:S05]  /*1c760*/  @!P0 BRA `(.L_x_4221) ;  /* 0x0000000000048947 */ /* 0x000fea0003800000 */
[----:B------:R-:W-:Y:S01]  /*1c770*/  BPT.TRAP 0x1 ;  /* 0x000000040000795c */ /* 0x000fe20000300000 */
.L_x_4221:
[----:B------:R-:W-:Y:S04]  /*1c780*/  BSSY B0, `(.L_x_4219) ;  /* 0x0000004000007945 */ /* 0x000fe80003800000 */
[----:B--2---:R-:W-:Y:S05]  /*1c790*/  @P2 BRA `(.L_x_4222) ;  /* 0x0000000000082947 */ /* 0x004fea0003800000 */
[----:B------:R-:W2:Y:S02]  /*1c7a0*/  SYNCS.PHASECHK.TRANS64.TRYWAIT P2, [R5+URZ+0x33430], R4 ;  /* 0x03343004050075a7 */ /* 0x000ea4000804017f */
[----:B--2---:R-:W-:Y:S05]  /*1c7b0*/  @!P2 BRA `(.L_x_4223) ;  /* 0x0000011400e4a947 */ /* 0x004fea0003800000 */
.L_x_4222:
[----:B------:R-:W-:Y:S05]  /*1c7c0*/  BSYNC B0 ;  /* 0x0000000000007941 */ /* 0x000fea0003800000 */
.L_x_4219:
[----:B-12---:R-:W1:Y:S01]  /*1c7d0*/  S2R R4, SR_TID.X ;  /* 0x0000000000047919 */ /* 0x006e620000002100 */
[----:B------:R-:W-:Y:S05]  /*1c7e0*/  WARPSYNC.ALL ;  /* 0x0000000000007948 */ /* 0x000fea0003800000 */
[----:B------:R-:W-:Y:S01]  /*1c7f0*/  IMAD.MOV.U32 R5, RZ, RZ, -0x7fffffe0 ;  /* 0x80000020ff057424 */ /* 0x000fe200078e00ff */
[----:B------:R-:W-:Y:S01]  /*1c800*/  UMOV UR20, UR28 ;  /* 0x0000001c00147c82 */ /* 0x000fe20008000000 */
[----:B------:R-:W-:Y:S01]  /*1c810*/  UMOV UR21, UR29 ;  /* 0x0000001d00157c82 */ /* 0x000fe20008000000 */
[----:B------:R-:W-:Y:S01]  /*1c820*/  MOV R7, 0x80000020 ;  /* 0x8000002000077802 */ /* 0x000fe20000000f00 */
[----:B------:R-:W-:Y:S01]  /*1c830*/  UMOV UR24, UR28 ;  /* 0x0000001c00187c82 */ /* 0x000fe20008000000 */
[----:B------:R-:W-:Y:S01]  /*1c840*/  R2UR UR23, R5 ;  /* 0x00000000051772ca */ /* 0x000fe200000e0000 */
[----:B------:R-:W-:Y:S01]  /*1c850*/  UMOV UR25, UR29 ;  /* 0x0000001d00197c82 */ /* 0x000fe20008000000 */
[C---:B------:R-:W-:Y:S01]  /*1c860*/  R2UR UR27, R7.reuse ;  /* 0x00000000071b72ca */ /* 0x040fe200000e0000 */
[----:B------:R-:W-:Y:S01]  /*1c870*/  IMAD.MOV.U32 R15, RZ, RZ, -0x7fffffe0 ;  /* 0x80000020ff0f7424 */ /* 0x000fe200078e00ff */
[----:B------:R-:W-:Y:S01]  /*1c880*/  R2UR UR35, R7 ;  /* 0x00000000072372ca */ /* 0x000fe200000e0000 */
[----:B------:R-:W-:Y:S01]  /*1c890*/  UMOV UR32, UR28 ;  /* 0x0000001c00207c82 */ /* 0x000fe20008000000 */
[----:B------:R-:W-:Y:S01]  /*1c8a0*/  UMOV UR33, UR29 ;  /* 0x0000001d00217c82 */ /* 0x000fe20008000000 */
[----:B------:R-:W-:Y:S01]  /*1c8b0*/  MOV R21, 0x80000020 ;  /* 0x8000002000157802 */ /* 0x000fe20000000f00 */
[----:B------:R-:W-:Y:S01]  /*1c8c0*/  UMOV UR40, UR28 ;  /* 0x0000001c00287c82 */ /* 0x000fe20008000000 */
[----:B------:R-:W-:Y:S01]  /*1c8d0*/  R2UR UR31, R15 ;  /* 0x000000000f1f72ca */ /* 0x000fe200000e0000 */
[----:B------:R-:W-:Y:S01]  /*1c8e0*/  UMOV UR41, UR29 ;  /* 0x0000001d00297c82 */ /* 0x000fe20008000000 */
[----:B------:R-:W-:Y:S01]  /*1c8f0*/  R2UR UR43, R21 ;  /* 0x00000000152b72ca */ /* 0x000fe200000e0000 */
[----:B------:R-:W-:Y:S01]  /*1c900*/  IMAD.MOV.U32 R7, RZ, RZ, -0x7fffffe0 ;  /* 0x80000020ff077424 */ /* 0x000fe200078e00ff */
[----:B------:R-:W-:Y:S01]  /*1c910*/  R2UR UR47, R15 ;  /* 0x000000000f2f72ca */ /* 0x000fe200000e0000 */
[----:B------:R-:W-:-:S02]  /*1c920*/  IMAD.MOV.U32 R15, RZ, RZ, -0x7fffffe0 ;  /* 0x80000020ff0f7424 */ /* 0x000fc400078e00ff */
[----:B------:R-:W-:Y:S01]  /*1c930*/  IMAD.MOV.U32 R5, RZ, RZ, -0x7fffffe0 ;  /* 0x80000020ff057424 */ /* 0x000fe200078e00ff */
[----:B-1----:R-:W-:Y:S02]  /*1c940*/  SHF.R.U32.HI R14, RZ, 0x7, R4 ;  /* 0x00000007ff0e7819 */ /* 0x002fe40000011604 */
[----:B------:R-:W-:-:S03]  /*1c950*/  IADD3 R4, R0, 0x1, RZ ;  /* 0x0000000100047810 */ /* 0x000fc60007ffe0ff */
[----:B------:R-:W-:-:S05]  /*1c960*/  VIADD R120, R14, 0x8 ;  /* 0x000000080e787836 */ /* 0x000fca0000000000 */
[----:B------:R1:W-:Y:S01]  /*1c970*/  BAR.SYNC.DEFER_BLOCKING R120, 0x100 ;  /* 0x000400780000751d */ /* 0x0003e20000010000 */
[----:B------:R-:W-:-:S04]  /*1c980*/  ISETP.NE.AND P2, PT, R4, 0x2, PT ;  /* 0x000000020400780c */ /* 0x000fc80003f45270 */
[----:B0-----:R-:W-:-:S05]  /*1c990*/  SEL R6, R4, RZ, P2 ;  /* 0x000000ff04067207 */ /* 0x001fca0001000000 */
[----:B------:R-:W-:Y:S01]  /*1c9a0*/  IMAD R4, R6, 0x780, R13 ;  /* 0x0000078006047824 */ /* 0x000fe200078e020d */
[----:B------:R0:W-:Y:S03]  /*1c9b0*/  STL [R1+0x2c], R6 ;  /* 0x00002c0601007387 */ /* 0x0001e60000100800 */
[C---:B------:R-:W-:Y:S01]  /*1c9c0*/  VIADD R14, R4.reuse, 0x100 ;  /* 0x00000100040e7836 */ /* 0x040fe20000000000 */
[C---:B------:R-:W-:Y:S01]  /*1c9d0*/  R2UR UR22, R4.reuse ;  /* 0x00000000041672ca */ /* 0x040fe200000e0000 */
[----:B------:R-:W-:-:S03]  /*1c9e0*/  VIADD R20, R4, 0x200 ;  /* 0x0000020004147836 */ /* 0x000fc60000000000 */
[----:B------:R-:W-:Y:S01]  /*1c9f0*/  R2UR UR30, R14 ;  /* 0x000000000e1e72ca */ /* 0x000fe200000e0000 */
[----:B------:R-:W-:Y:S01]  /*1ca00*/  VIADD R14, R4, 0x2 ;  /* 0x00000002040e7836 */ /* 0x000fe20000000000 */
[----:B------:R-:W-:Y:S01]  /*1ca10*/  R2UR UR42, R20 ;  /* 0x00000000142a72ca */ /* 0x000fe200000e0000 */
[----:B0-----:R-:W-:Y:S01]  /*1ca20*/  VIADD R6, R4, 0x80 ;  /* 0x0000008004067836 */ /* 0x001fe20000000000 */
[----:B------:R-:W-:Y:S02]  /*1ca30*/  WARPGROUP.ARRIVE ;  /* 0x00000000000079c5 */ /* 0x000fe40000000000 */
[----:B------:R-:W-:Y:S01]  /*1ca40*/  R2UR UR46, R14 ;  /* 0x000000000e2e72ca */ /* 0x000fe200000e0000 */
[----:B------:R-:W-:Y:S01]  /*1ca50*/  VIADD R14, R4, 0x82 ;  /* 0x00000082040e7836 */ /* 0x000fe20000000000 */
[----:B------:R-:W-:Y:S01]  /*1ca60*/  R2UR UR26, R6 ;  /* 0x00000000061a72ca */ /* 0x000fe200000e0000 */
[----:B------:R-:W-:Y:S01]  /*1ca70*/  VIADD R6, R4, 0x180 ;  /* 0x0000018004067836 */ /* 0x000fe20000000000 */
[----:B------:R-:W-:Y:S02]  /*1ca80*/  QGMMA.64x32x32.F32.E4M3.E4M3 R184, gdesc[UR20], RZ, !UPT, gsb0 ;  /* 0x0060000014b879f3 */ /* 0x000fe4000c0008ff */
[----:B------:R-:W-:Y:S01]  /*1ca90*/  R2UR UR22, R14 ;  /* 0x000000000e1672ca */ /* 0x000fe200000e0000 */
[----:B------:R-:W-:Y:S01]  /*1caa0*/  UMOV UR20, UR44 ;  /* 0x0000002c00147c82 */ /* 0x000fe20008000000 */
[----:B------:R-:W-:Y:S01]  /*1cab0*/  R2UR UR34, R6 ;  /* 0x00000000062272ca */ /* 0x000fe200000e0000 */
[----:B------:R-:W-:Y:S01]  /*1cac0*/  UMOV UR21, UR45 ;  /* 0x0000002d00157c82 */ /* 0x000fe20008000000 */
[----:B------:R-:W-:Y:S01]  /*1cad0*/  R2UR UR23, R15 ;  /* 0x000000000f1772ca */ /* 0x000fe200000e0000 */
[----:B------:R-:W-:Y:S01]  /*1cae0*/  VIADD R6, R4, 0x102 ;  /* 0x0000010204067836 */ /* 0x000fe20000000000 */
[----:B------:R-:W-:-:S02]  /*1caf0*/  WARPGROUP.DEPBAR.LE gsb0, 0x0 ;  /* 0x00008000000079c5 */ /* 0x000fc40000010000 */
        /* <DEDUP_REMOVED lines=10> */
[----:B------:R-:W-:Y:S03]  /*1cba0*/  QGMMA.64x32x32.F32.E4M3.E4M3 R152, gdesc[UR28], RZ, !UPT, gsb0 ;  /* 0x006000001c9879f3 */ /* 0x000fe6000c0008ff */
        /* <DEDUP_REMOVED lines=10> */
[----:B-1----:R-:W-:-:S06]  /*1cc50*/  WARPGROUP.ARRIVE ;  /* 0x00000000000079c5 */ /* 0x002fcc0000000000 */
[----:B------:R-:W-:Y:S01]  /*1cc60*/  QGMMA.64x32x32.F32.E4M3.E4M3 R120, gdesc[UR40], RZ, !UPT, gsb0 ;  /* 0x00600000287879f3 */ /* 0x000fe2000c0008ff */
[----:B------:R-:W-:Y:S01]  /*1cc70*/  R2UR UR42, R6 ;  /* 0x00000000062a72ca */ /* 0x000fe200000e0000 */
[----:B------:R-:W-:Y:S01]  /*1cc80*/  UMOV UR40, UR44 ;  /* 0x0000002c00287c82 */ /* 0x000fe20008000000 */
[----:B------:R-:W-:Y:S01]  /*1cc90*/  R2UR UR43, R7 ;  /* 0x00000000072b72ca */ /* 0x000fe200000e0000 */
[----:B------:R-:W-:Y:S01]  /*1cca0*/  UMOV UR41, UR45 ;  /* 0x0000002d00297c82 */ /* 0x000fe20008000000 */
[----:B------:R-:W-:Y:S01]  /*1ccb0*/  VIADD R6, R4, 0x280 ;  /* 0x0000028004067836 */ /* 0x000fe20000000000 */
[----:B------:R-:W-:-:S04]  /*1ccc0*/  MOV R7, 0x80000020 ;  /* 0x8000002000077802 */ /* 0x000fc80000000f00 */
[----:B------:R-:W-:Y:S01]  /*1ccd0*/  R2UR UR6, R6 ;  /* 0x00000000060672ca */ /* 0x000fe200000e0000 */
[----:B------:R-:W-:Y:S01]  /*1cce0*/  VIADD R6, R4, 0x300 ;  /* 0x0000030004067836 */ /* 0x000fe20000000000 */
[----:B------:R-:W-:Y:S01]  /*1ccf0*/  R2UR UR7, R7 ;  /* 0x00000000070772ca */ /* 0x000fe200000e0000 */
        /* <DEDUP_REMOVED lines=15> */
[----:B------:R-:W-:Y:S01]  /*1cdf0*/  QGMMA.64x32x32.F32.E4M3.E4M3 R152, gdesc[UR24], R152, gsb0 ;  /* 0x00600000189879f3 */ /* 0x000fe20008000898 */
        /* <DEDUP_REMOVED lines=134> */
[C---:B------:R-:W-:Y:S01]  /*1d660*/  IADD3 R6, R4.reuse, 0x682, RZ ;  /* 0x0000068204067810 */ /* 0x040fe20007ffe0ff */
[----:B------:R-:W-:Y:S01]  /*1d670*/  VIADD R4, R4, 0x702 ;  /* 0x0000070204047836 */ /* 0x000fe20000000000 */
        /* <DEDUP_REMOVED lines=30> */
[----:B------:R-:W-:Y:S05]  /*1d860*/  @P1 BRA `(.L_x_4224) ;  /* 0x0000000000281947 */ /* 0x000fea0003800000 */
[----:B------:R-:W-:Y:S05]  /*1d870*/  @!P0 BRA `(.L_x_4225) ;  /* 0x0000000000048947 */ /* 0x000fea0003800000 */
[----:B------:R-:W-:Y:S01]  /*1d880*/  BPT.TRAP 0x1 ;  /* 0x000000040000795c */ /* 0x000fe20000300000 */
.L_x_4225:
[----:B------:R-:W-:Y:S01]  /*1d890*/  SHF.L.U32 R3, R3, 0x1f, RZ ;  /* 0x0000001f03037819 */ /* 0x000fe200000006ff */
[----:B------:R-:W-:-:S04]  /*1d8a0*/  IMAD R4, R0, 0x8, R18 ;  /* 0x0000000800047824 */ /* 0x000fc800078e0212 */
[----:B------:R0:W1:Y:S01]  /*1d8b0*/  SYNCS.PHASECHK.TRANS64.TRYWAIT P1, [R4+URZ+0x33450], R3 ;  /* 0x03345003040075a7 */ /* 0x000062000802017f */
[----:B------:R-:W-:Y:S05]  /*1d8c0*/  @!P0 BRA `(.L_x_4226) ;  /* 0x0000000000048947 */ /* 0x000fea0003800000 */
[----:B------:R-:W-:Y:S01]  /*1d8d0*/  BPT.TRAP 0x1 ;  /* 0x000000040000795c */ /* 0x000fe20000300000 */
.L_x_4226:
[----:B-1----:R-:W-:Y:S05]  /*1d8e0*/  @P1 BRA `(.L_x_4224) ;  /* 0x0000000000081947 */ /* 0x002fea0003800000 */
[----:B------:R-:W1:Y:S02]  /*1d8f0*/  SYNCS.PHASECHK.TRANS64.TRYWAIT P1, [R4+URZ+0x33450], R3 ;  /* 0x03345003040075a7 */ /* 0x000e64000802017f */
[----:B-1----:R-:W-:Y:S05]  /*1d900*/  @!P1 BRA `(.L_x_4227) ;  /* 0x0000010400a49947 */ /* 0x002fea0003800000 */
.L_x_4224:
[----:B01----:R-:W-:Y:S01]  /*1d910*/  IADD3 R3, R18, 0x200, RZ ;  /* 0x0000020012037810 */ /* 0x003fe20007ffe0ff */
[----:B------:R-:W-:Y:S01]  /*1d920*/  IMAD.MOV.U32 R5, RZ, RZ, -0x3ffffff0 ;  /* 0xc0000010ff057424 */ /* 0x000fe200078e00ff */
[----:B------:R-:W-:Y:S05]  /*1d930*/  WARPSYNC.ALL ;  /* 0x0000000000007948 */ /* 0x000fea0003800000 */
[----:B------:R-:W-:Y:S01]  /*1d940*/  SHF.R.U32.HI R3, RZ, 0x4, R3 ;  /* 0x00000004ff037819 */ /* 0x000fe20000011603 */
[----:B------:R-:W-:Y:S01]  /*1d950*/  WARPGROUP.ARRIVE ;  /* 0x00000000000079c5 */ /* 0x000fe20000000000 */
[----:B------:R-:W-:Y:S01]  /*1d960*/  R2UR UR7, R5 ;  /* 0x00000000050772ca */ /* 0x000fe200000e0000 */
[----:B------:R-:W-:Y:S01]  /*1d970*/  IMAD.MOV.U32 R7, RZ, RZ, -0x3ffffff0 ;  /* 0xc0000010ff077424 */ /* 0x000fe200078e00ff */
[----:B------:R-:W-:Y:S01]  /*1d980*/  LOP3.LUT R3, R3, 0x3fff, RZ, 0xc0, !PT ;  /* 0x00003fff03037812 */ /* 0x000fe200078ec0ff */
[----:B------:R-:W-:-:S02]  /*1d990*/  IMAD.MOV.U32 R5, RZ, RZ, -0x3ffffff0 ;  /* 0xc0000010ff057424 */ /* 0x000fc400078e00ff */
[----:B------:R-:W0:Y:S01]  /*1d9a0*/  S2R R14, SR_TID.X ;  /* 0x00000000000e7919 */ /* 0x000e220000002100 */
[----:B------:R-:W-:-:S05]  /*1d9b0*/  LOP3.LUT R3, R3, 0x10000, RZ, 0xfc, !PT ;  /* 0x0001000003037812 */ /* 0x000fca00078efcff */
[----:B------:R-:W-:-:S04]  /*1d9c0*/  IMAD R4, R0, 0x780, R3 ;  /* 0x0000078000047824 */ /* 0x000fc800078e0203 */
[C---:B------:R-:W-:Y:S01]  /*1d9d0*/  VIADD R6, R4.reuse, 0x180 ;  /* 0x0000018004067836 */ /* 0x040fe20000000000 */
[----:B------:R-:W-:-:S13]  /*1d9e0*/  R2UR UR6, R4 ;  /* 0x00000000040672ca */ /* 0x000fda00000e0000 */
[----:B------:R-:W-:Y:S01]  /*1d9f0*/  QGMMA.64x192x32.F32.E4M3.E4M3 R24, R216, gdesc[UR4], R24, gsb0 ;  /* 0x02e00004d8187df3 */ /* 0x000fe20008000818 */
[----:B------:R-:W-:Y:S01]  /*1da00*/  R2UR UR6, R6 ;  /* 0x00000000060672ca */ /* 0x000fe200000e0000 */
[----:B------:R-:W-:Y:S01]  /*1da10*/  VIADD R6, R4, 0x300 ;  /* 0x0000030004067836 */ /* 0x000fe20000000000 */
[----:B------:R-:W-:Y:S02]  /*1da20*/  R2UR UR7, R7 ;  /* 0x00000000070772ca */ /* 0x000fe400000e0000 */
[----:B------:R-:W-:Y:S02]  /*1da30*/  MOV R7, 0xc0000010 ;  /* 0xc000001000077802 */ /* 0x000fe40000000f00 */
[----:B0-----:R-:W-:-:S04]  /*1da40*/  SHF.R.U32.HI R14, RZ, 0x7, R14 ;  /* 0x00000007ff0e7819 */ /* 0x001fc8000001160e */
[----:B------:R-:W-:Y:S01]  /*1da50*/  IADD3 R3, -R14, 0xb, RZ ;  /* 0x0000000b0e037810 */ /* 0x000fe20007ffe1ff */
[----:B------:R-:W-:Y:S02]  /*1da60*/  WARPGROUP.DEPBAR.LE gsb0, 0x0 ;  /* 0x00008000000079c5 */ /* 0x000fe40000010000 */
[----:B------:R-:W-:-:S06]  /*1da70*/  WARPGROUP.ARRIVE ;  /* 0x00000000000079c5 */ /* 0x000fcc0000000000 */
[----:B------:R-:W-:Y:S01]  /*1da80*/  QGMMA.64x192x32.F32.E4M3.E4M3 R24, R212, gdesc[UR4], R24, gsb0 ;  /* 0x02e00004d4187df3 */ /* 0x000fe20008000818 */
[----:B------:R-:W-:Y:S01]  /*1da90*/  R2UR UR6, R6 ;  /* 0x00000000060672ca */ /* 0x000fe200000e0000 */
[C---:B------:R-:W-:Y:S01]  /*1daa0*/  VIADD R6, R4.reuse, 0x480 ;  /* 0x0000048004067836 */ /* 0x040fe20000000000 */
[----:B------:R-:W-:Y:S01]  /*1dab0*/  R2UR UR7, R7 ;  /* 0x00000000070772ca */ /* 0x000fe200000e0000 */
[----:B------:R-:W-:Y:S02]  /*1dac0*/  IMAD.MOV.U32 R7, RZ, RZ, -0x3ffffff0 ;  /* 0xc0000010ff077424 */ /* 0x000fe400078e00ff */
[----:B------:R-:W-:Y:S01]  /*1dad0*/  VIADD R4, R4, 0x600 ;  /* 0x0000060004047836 */ /* 0x000fe20000000000 */
[----:B------:R-:W-:Y:S02]  /*1dae0*/  WARPGROUP.DEPBAR.LE gsb0, 0x0 ;  /* 0x00008000000079c5 */ /* 0x000fe40000010000 */
[----:B------:R-:W-:-:S11]  /*1daf0*/  WARPGROUP.ARRIVE ;  /* 0x00000000000079c5 */ /* 0x000fd60000000000 */
[----:B------:R-:W-:Y:S01]  /*1db00*/  QGMMA.64x192x32.F32.E4M3.E4M3 R24, R200, gdesc[UR4], R24, gsb0 ;  /* 0x02e00004c8187df3 */ /* 0x000fe20008000818 */
[----:B------:R-:W-:Y:S02]  /*1db10*/  R2UR UR6, R6 ;  /* 0x00000000060672ca */ /* 0x000fe400000e0000 */
[----:B------:R-:W-:Y:S01]  /*1db20*/  R2UR UR7, R7 ;  /* 0x00000000070772ca */ /* 0x000fe200000e0000 */
[----:B------:R-:W-:Y:S02]  /*1db30*/  WARPGROUP.DEPBAR.LE gsb0, 0x0 ;  /* 0x00008000000079c5 */ /* 0x000fe40000010000 */
[----:B------:R-:W-:-:S14]  /*1db40*/  WARPGROUP.ARRIVE ;  /* 0x00000000000079c5 */ /* 0x000fdc0000000000 */
[----:B------:R-:W-:Y:S01]  /*1db50*/  QGMMA.64x192x32.F32.E4M3.E4M3 R24, R204, gdesc[UR4], R24, gsb0 ;  /* 0x02e00004cc187df3 */ /* 0x000fe20008000818 */
[----:B------:R-:W-:Y:S02]  /*1db60*/  R2UR UR6, R4 ;  /* 0x00000000040672ca */ /* 0x000fe400000e0000 */
[----:B------:R-:W-:Y:S01]  /*1db70*/  R2UR UR7, R5 ;  /* 0x00000000050772ca */ /* 0x000fe200000e0000 */
[----:B------:R-:W-:Y:S02]  /*1db80*/  WARPGROUP.DEPBAR.LE gsb0, 0x0 ;  /* 0x00008000000079c5 */ /* 0x000fe40000010000 */
[----:B------:R-:W-:-:S14]  /*1db90*/  WARPGROUP.ARRIVE ;  /* 0x00000000000079c5 */ /* 0x000fdc0000000000 */
[----:B------:R-:W-:Y:S03]  /*1dba0*/  QGMMA.64x192x32.F32.E4M3.E4M3 R24, R208, gdesc[UR4], R24, gsb0 ;  /* 0x02e00004d0187df3 */ /* 0x000fe60008000818 */
[----:B------:R-:W-:Y:S02]  /*1dbb0*/  WARPGROUP.DEPBAR.LE gsb0, 0x0 ;  /* 0x00008000000079c5 */ /* 0x000fe40000010000 */
[----:B------:R0:W-:Y:S06]  /*1dbc0*/  BAR.ARV R3, 0x100 ;  /* 0x000400030000751d */ /* 0x0001ec0000002000 */
[----:B------:R-:W-:Y:S05]  /*1dbd0*/  @!P0 BRA `(.L_x_4228) ;  /* 0x0000000000048947 */ /* 0x000fea0003800000 */
[----:B------:R-:W-:Y:S01]  /*1dbe0*/  BPT.TRAP 0x1 ;  /* 0x000000040000795c */ /* 0x000fe20000300000 */
.L_x_4228:
[----:B------:R-:W2:Y:S01]  /*1dbf0*/  LDL R221, [R1+0x2c] ;  /* 0x00002c0001dd7983 */ /* 0x000ea20000100800 */
[C---:B0-----:R-:W-:Y:S01]  /*1dc00*/  FMUL.FTZ R3, R2.reuse, R184 ;  /* 0x000000b802037220 */ /* 0x041fe20000410000 */
[C---:B------:R-:W-:Y:S01]  /*1dc10*/  FMUL.FTZ R4, R2.reuse, R185 ;  /* 0x000000b902047220 */ /* 0x040fe20000410000 */
[C---:B------:R-:W-:Y:S01]  /*1dc20*/  FMUL.FTZ R20, R2.reuse, R191 ;  /* 0x000000bf02147220 */ /* 0x040fe20000410000 */
[C---:B------:R-:W-:Y:S01]  /*1dc30*/  FMUL.FTZ R7, R2.reuse, R188 ;  /* 0x000000bc02077220 */ /* 0x040fe20000410000 */
[C---:B------:R-:W-:Y:S01]  /*1dc40*/  FMUL.FTZ R14, R2.reuse, R189 ;  /* 0x000000bd020e7220 */ /* 0x040fe20000410000 */
[C---:B------:R-:W-:Y:S01]  /*1dc50*/  FMUL.FTZ R21, R2.reuse, R192 ;  /* 0x000000c002157220 */ /* 0x040fe20000410000 */
[----:B------:R-:W0:Y:S01]  /*1dc60*/  MUFU.TANH R3, R3 ;  /* 0x0000000300037308 */ /* 0x000e220000002400 */
[----:B------:R-:W-:Y:S02]  /*1dc70*/  IMAD.U32 R192, RZ, RZ, UR38 ;  /* 0x00000026ffc07e24 */ /* 0x000fe4000f8e00ff */
        /* <DEDUP_REMOVED lines=83> */
[----:B------:R-:W-:Y:S01]  /*1e1b0*/  FMUL.FTZ R135, R2, R135 ;  /* 0x0000008702877220 */ /* 0x000fe20000410000 */
[----:B------:R-:W-:-:S02]  /*1e1c0*/  UMOV UR53, UR52 ;  /* 0x0000003400357c82 */ /* 0x000fc40008000000 */
        /* <DEDUP_REMOVED lines=21> */
[----:B------:R-:W-:Y:S08]  /*1e320*/  MUFU.TANH R121, R121 ;  /* 0x0000007900797308 */ /* 0x000ff00000002400 */
[----:B------:R-:W-:Y:S08]  /*1e330*/  MUFU.TANH R124, R124 ;  /* 0x0000007c007c7308 */ /* 0x000ff00000002400 */
[----:B------:R-:W-:Y:S08]  /*1e340*/  MUFU.TANH R125, R125 ;  /* 0x0000007d007d7308 */ /* 0x000ff00000002400 */
[----:B------:R-:W-:Y:S08]  /*1e350*/  MUFU.TANH R128, R128 ;  /* 0x0000008000807308 */ /* 0x000ff00000002400 */
[----:B------:R-:W-:Y:S01]  /*1e360*/  MUFU.TANH R129, R129 ;  /* 0x0000008100817308 */ /* 0x000fe20000002400 */
[----:B--2---:R-:W-:-:S07]  /*1e370*/  LEA R191, R221, R18, 0x3 ;  /* 0x00000012ddbf7211 */ /* 0x004fce00078e18ff */
[----:B------:R-:W-:Y:S01]  /*1e380*/  MUFU.TANH R132, R132 ;  /* 0x0000008400847308 */ /* 0x000fe20000002400 */
[----:B------:R-:W-:-:S05]  /*1e390*/  VIADD R191, R191, 0x33440 ;  /* 0x00033440bfbf7836 */ /* 0x000fca0000000000 */
[----:B------:R-:W-:Y:S02]  /*1e3a0*/  PRMT R191, R192, 0x654, R191 ;  /* 0x00000654c0bf7816 */ /* 0x000fe400000000bf */
[----:B------:R-:W-:Y:S02]  /*1e3b0*/  MUFU.TANH R133, R133 ;  /* 0x0000008500857308 */ /* 0x000fe40000002400 */
[----:B------:R0:W-:Y:S06]  /*1e3c0*/  SYNCS.ARRIVE.TRANS64.RED.A1T0 RZ, [R191+URZ], RZ ;  /* 0x000000ffbfff79a7 */ /* 0x0001ec000810043f */
[----:B------:R-:W-:Y:S01]  /*1e3d0*/  MUFU.TANH R5, R5 ;  /* 0x0000000500057308 */ /* 0x000fe20000002400 */
[----:B0-----:R-:W-:-:S04]  /*1e3e0*/  FMNMX.FTZ R191, R3, R8, !PT ;  /* 0x0000000803bf7209 */ /* 0x001fc80007810000 */
[----:B-1----:R-:W-:-:S03]  /*1e3f0*/  FMNMX.FTZ R191, R4, R191, !PT ;  /* 0x000000bf04bf7209 */ /* 0x002fc60007810000 */
[----:B------:R-:W-:Y:S01]  /*1e400*/  MUFU.TANH R6, R6 ;  /* 0x0000000600067308 */ /* 0x000fe20000002400 */
[----:B---3--:R-:W-:-:S04]  /*1e410*/  FMNMX.FTZ R191, R7, R191, !PT ;  /* 0x000000bf07bf7209 */ /* 0x008fc80007810000 */
[----:B----4-:R-:W-:-:S03]  /*1e420*/  FMNMX.FTZ R191, R14, R191, !PT ;  /* 0x000000bf0ebf7209 */ /* 0x010fc60007810000 */
[----:B------:R-:W-:Y:S01]  /*1e430*/  MUFU.TANH R15, R15 ;  /* 0x0000000f000f7308 */ /* 0x000fe20000002400 */
[----:B-----5:R-:W-:-:S04]  /*1e440*/  FMNMX.FTZ R191, R21, R191, !PT ;  /* 0x000000bf15bf7209 */ /* 0x020fc80007810000 */
[----:B------:R-:W-:-:S03]  /*1e450*/  FMNMX.FTZ R191, R184, R191, !PT ;  /* 0x000000bfb8bf7209 */ /* 0x000fc60007810000 */
[----:B------:R-:W-:Y:S01]  /*1e460*/  MUFU.TANH R20, R20 ;  /* 0x0000001400147308 */ /* 0x000fe20000002400 */
[----:B------:R-:W-:-:S04]  /*1e470*/  FMNMX.FTZ R191, R187, R191, !PT ;  /* 0x000000bfbbbf7209 */ /* 0x000fc80007810000 */
        /* <DEDUP_REMOVED lines=22> */
[----:B------:R-:W0:Y:S01]  /*1e5e0*/  MUFU.TANH R191, R120 ;  /* 0x0000007800bf7308 */ /* 0x000e220000002400 */
[----:B------:R-:W-:-:S04]  /*1e5f0*/  FMNMX.FTZ R192, R164, R192, !PT ;  /* 0x000000c0a4c07209 */ /* 0x000fc80007810000 */
[----:B------:R-:W-:-:S03]  /*1e600*/  FMNMX.FTZ R192, R165, R192, !PT ;  /* 0x000000c0a5c07209 */ /* 0x000fc60007810000 */
[----:B------:R-:W1:Y:S01]  /*1e610*/  MUFU.TANH R175, R175 ;  /* 0x000000af00af7308 */ /* 0x000e620000002400 */
[----:B------:R-:W-:-:S04]  /*1e620*/  FMNMX.FTZ R192, R136, R192, !PT ;  /* 0x000000c088c07209 */ /* 0x000fc80007810000 */
[----:B------:R-:W-:-:S03]  /*1e630*/  FMNMX.FTZ R192, R137, R192, !PT ;  /* 0x000000c089c07209 */ /* 0x000fc60007810000 */
[----:B------:R-:W2:Y:S01]  /*1e640*/  MUFU.TANH R178, R178 ;  /* 0x000000b200b27308 */ /* 0x000ea20000002400 */
[----:B------:R-:W-:-:S04]  /*1e650*/  FMNMX.FTZ R192, R140, R192, !PT ;  /* 0x000000c08cc07209 */ /* 0x000fc80007810000 */
[----:B------:R-:W-:-:S03]  /*1e660*/  FMNMX.FTZ R192, R141, R192, !PT ;  /* 0x000000c08dc07209 */ /* 0x000fc60007810000 */
[----:B------:R-:W3:Y:S01]  /*1e670*/  MUFU.TANH R179, R179 ;  /* 0x000000b300b37308 */ /* 0x000ee20000002400 */
[----:B------:R-:W-:-:S04]  /*1e680*/  FMNMX.FTZ R192, R144, R192, !PT ;  /* 0x000000c090c07209 */ /* 0x000fc80007810000 */
[----:B------:R-:W-:-:S03]  /*1e690*/  FMNMX.FTZ R192, R145, R192, !PT ;  /* 0x000000c091c07209 */ /* 0x000fc60007810000 */
[----:B------:R-:W4:Y:S01]  /*1e6a0*/  MUFU.TANH R182, R182 ;  /* 0x000000b600b67308 */ /* 0x000f220000002400 */
[----:B------:R-:W-:-:S04]  /*1e6b0*/  FMNMX.FTZ R192, R148, R192, !PT ;  /* 0x000000c094c07209 */ /* 0x000fc80007810000 */
[----:B------:R-:W-:-:S03]  /*1e6c0*/  FMNMX.FTZ R192, R149, R192, !PT ;  /* 0x000000c095c07209 */ /* 0x000fc60007810000 */
[----:B------:R-:W5:Y:S01]  /*1e6d0*/  MUFU.TANH R183, R183 ;  /* 0x000000b700b77308 */ /* 0x000f620000002400 */
[----:B0-----:R-:W-:-:S04]  /*1e6e0*/  FMNMX.FTZ R192, R191, R192, !PT ;  /* 0x000000c0bfc07209 */ /* 0x001fc80007810000 */
[----:B------:R-:W-:-:S03]  /*1e6f0*/  FMNMX.FTZ R192, R121, R192, !PT ;  /* 0x000000c079c07209 */ /* 0x000fc60007810000 */
[----:B------:R-:W0:Y:S01]  /*1e700*/  MUFU.TANH R154, R154 ;  /* 0x0000009a009a7308 */ /* 0x000e220000002400 */
[----:B------:R-:W-:-:S04]  /*1e710*/  FMNMX.FTZ R192, R124, R192, !PT ;  /* 0x000000c07cc07209 */ /* 0x000fc80007810000 */
[----:B------:R-:W-:-:S03]  /*1e720*/  FMNMX.FTZ R192, R125, R192, !PT ;  /* 0x000000c07dc07209 */ /* 0x000fc60007810000 */
[----:B------:R-:W0:Y:S01]  /*1e730*/  MUFU.TANH R155, R155 ;  /* 0x0000009b009b7308 */ /* 0x000e220000002400 */
[----:B------:R-:W-:-:S04]  /*1e740*/  FMNMX.FTZ R192, R128, R192, !PT ;  /* 0x000000c080c07209 */ /* 0x000fc80007810000 */
[----:B------:R-:W-:-:S03]  /*1e750*/  FMNMX.FTZ R192, R129, R192, !PT ;  /* 0x000000c081c07209 */ /* 0x000fc60007810000 */
[----:B------:R-:W0:Y:S01]  /*1e760*/  MUFU.TANH R158, R158 ;  /* 0x0000009e009e7308 */ /* 0x000e220000002400 */
[----:B------:R-:W-:-:S04]  /*1e770*/  FMNMX.FTZ R192, R132, R192, !PT ;  /* 0x000000c084c07209 */ /* 0x000fc80007810000 */
[----:B------:R-:W-:-:S03]  /*1e780*/  FMNMX.FTZ R192, R133, R192, !PT ;  /* 0x000000c085c07209 */ /* 0x000fc60007810000 */
[----:B------:R-:W0:Y:S02]  /*1e790*/  MUFU.TANH R159, R159 ;  /* 0x0000009f009f7308 */ /* 0x000e240000002400 */
[----:B------:R-:W1:Y:S06]  /*1e7a0*/  SHFL.BFLY PT, R120, R192, 0x2, 0x1f ;  /* 0x0c401f00c0787f89 */ /* 0x000e6c00000e0000 */
[----:B------:R-:W0:Y:S08]  /*1e7b0*/  MUFU.TANH R162, R162 ;  /* 0x000000a200a27308 */ /* 0x000e300000002400 */
[----:B------:R-:W0:Y:S08]  /*1e7c0*/  MUFU.TANH R163, R163 ;  /* 0x000000a300a37308 */ /* 0x000e300000002400 */
[----:B------:R-:W0:Y:S01]  /*1e7d0*/  MUFU.TANH R166, R166 ;  /* 0x000000a600a67308 */ /* 0x000e220000002400 */
[----:B-1----:R-:W-:-:S07]  /*1e7e0*/  FMNMX.FTZ R120, R192, R120, !PT ;  /* 0x00000078c0787209 */ /* 0x002fce0007810000 */
[----:B------:R-:W1:Y:S01]  /*1e7f0*/  MUFU.TANH R167, R167 ;  /* 0x000000a700a77308 */ /* 0x000e620000002400 */
[----:B------:R-:W2:Y:S07]  /*1e800*/  SHFL.BFLY PT, R192, R120, 0x1, 0x1f ;  /* 0x0c201f0078c07f89 */ /* 0x000eae00000e0000 */
[----:B------:R-:W1:Y:S08]  /*1e810*/  MUFU.TANH R138, R138 ;  /* 0x0000008a008a7308 */ /* 0x000e700000002400 */
[----:B------:R-:W1:Y:S08]  /*1e820*/  MUFU.TANH R139, R139 ;  /* 0x0000008b008b7308 */ /* 0x000e700000002400 */
[----:B------:R-:W1:Y:S01]  /*1e830*/  MUFU.TANH R142, R142 ;  /* 0x0000008e008e7308 */ /* 0x000e620000002400 */
[----:B--2---:R-:W-:-:S02]  /*1e840*/  FMNMX.FTZ R120, R120, R192, !PT ;  /* 0x000000c078787209 */ /* 0x004fc40007810000 */
[----:B------:R-:W-:-:S03]  /*1e850*/  FMNMX.FTZ R192, R5, R9, !PT ;  /* 0x0000000905c07209 */ /* 0x000fc60007810000 */
[----:B------:R-:W-:Y:S01]  /*1e860*/  FADD.FTZ R8, -R120, R8 ;  /* 0x0000000878087221 */ /* 0x000fe20000010100 */
[----:B------:R-:W-:Y:S01]  /*1e870*/  FMNMX.FTZ R192, R6, R192, !PT ;  /* 0x000000c006c07209 */ /* 0x000fe20007810000 */
[----:B------:R-:W2:Y:S02]  /*1e880*/  MUFU.TANH R143, R143 ;  /* 0x0000008f008f7308 */ /* 0x000ea40000002400 */
[----:B------:R-:W-:Y:S01]  /*1e890*/  FMUL.FTZ R8, R8, UR53 ;  /* 0x0000003508087c20 */ /* 0x000fe20008410000 */
[----:B------:R-:W-:-:S04]  /*1e8a0*/  FMNMX.FTZ R192, R15, R192, !PT ;  /* 0x000000c00fc07209 */ /* 0x000fc80007810000 */
[----:B------:R-:W-:Y:S01]  /*1e8b0*/  FMNMX.FTZ R192, R20, R192, !PT ;  /* 0x000000c014c07209 */ /* 0x000fe20007810000 */
[----:B------:R-:W2:Y:S03]  /*1e8c0*/  MUFU.TANH R146, R146 ;  /* 0x0000009200927308 */ /* 0x000ea60000002400 */
        /* <DEDUP_REMOVED lines=11> */
[----:B------:R-:W-:Y:S03]  /*1e980*/  MUFU.TANH R123, R123 ;  /* 0x0000007b007b7308 */ /* 0x000fe60000002400 */
[----:B------:R-:W-:-:S04]  /*1e990*/  FMNMX.FTZ R192, R178, R192, !PT ;  /* 0x000000c0b2c07209 */ /* 0x000fc80007810000 */
[----:B---3--:R-:W-:Y:S01]  /*1e9a0*/  FMNMX.FTZ R192, R179, R192, !PT ;  /* 0x000000c0b3c07209 */ /* 0x008fe20007810000 */
[----:B------:R-:W-:Y:S03]  /*1e9b0*/  MUFU.TANH R126, R126 ;  /* 0x0000007e007e7308 */ /* 0x000fe60000002400 */
[----:B----4-:R-:W-:-:S04]  /*1e9c0*/  FMNMX.FTZ R192, R182, R192, !PT ;  /* 0x000000c0b6c07209 */ /* 0x010fc80007810000 */
[----:B-----5:R-:W-:Y:S01]  /*1e9d0*/  FMNMX.FTZ R192, R183, R192, !PT ;  /* 0x000000c0b7c07209 */ /* 0x020fe20007810000 */
[----:B------:R-:W-:Y:S03]  /*1e9e0*/  MUFU.TANH R127, R127 ;  /* 0x0000007f007f7308 */ /* 0x000fe60000002400 */
[----:B0-----:R-:W-:-:S04]  /*1e9f0*/  FMNMX.FTZ R192, R154, R192, !PT ;  /* 0x000000c09ac07209 */ /* 0x001fc80007810000 */
[----:B------:R-:W-:Y:S01]  /*1ea00*/  FMNMX.FTZ R192, R155, R192, !PT ;  /* 0x000000c09bc07209 */ /* 0x000fe20007810000 */
[----:B------:R-:W-:Y:S03]  /*1ea10*/  MUFU.TANH R130, R130 ;  /* 0x0000008200827308 */ /* 0x000fe60000002400 */
[----:B------:R-:W-:-:S04]  /*1ea20*/  FMNMX.FTZ R192, R158, R192, !PT ;  /* 0x000000c09ec07209 */ /* 0x000fc80007810000 */
[----:B------:R-:W-:Y:S01]  /*1ea30*/  FMNMX.FTZ R192, R159, R192, !PT ;  /* 0x000000c09fc07209 */ /* 0x000fe20007810000 */
[----:B------:R-:W-:Y:S03]  /*1ea40*/  MUFU.TANH R131, R131 ;  /* 0x0000008300837308 */ /* 0x000fe60000002400 */
[----:B------:R-:W-:-:S04]  /*1ea50*/  FMNMX.FTZ R193, R162, R192, !PT ;  /* 0x000000c0a2c17209 */ /* 0x000fc80007810000 */
[----:B------:R-:W-:Y:S01]  /*1ea60*/  FMNMX.FTZ R193, R163, R193, !PT ;  /* 0x000000c1a3c17209 */ /* 0x000fe20007810000 */
[----:B------:R-:W0:Y:S03]  /*1ea70*/  MUFU.TANH R192, R122 ;  /* 0x0000007a00c07308 */ /* 0x000e260000002400 */
[----:B------:R-:W-:-:S04]  /*1ea80*/  FMNMX.FTZ R193, R166, R193, !PT ;  /* 0x000000c1a6c17209 */ /* 0x000fc80007810000 */
[----:B-1----:R-:W-:Y:S01]  /*1ea90*/  FMNMX.FTZ R193, R167, R193, !PT ;  /* 0x000000c1a7c17209 */ /* 0x002fe20007810000 */
[----:B------:R-:W1:Y:S03]  /*1eaa0*/  MUFU.TANH R134, R134 ;  /* 0x0000008600867308 */ /* 0x000e660000002400 */
[----:B------:R-:W-:-:S04]  /*1eab0*/  FMNMX.FTZ R193, R138, R193, !PT ;  /* 0x000000c18ac17209 */ /* 0x000fc80007810000 */
[----:B------:R-:W-:Y:S01]  /*1eac0*/  FMNMX.FTZ R193, R139, R193, !PT ;  /* 0x000000c18bc17209 */ /* 0x000fe20007810000 */
[----:B------:R-:W-:Y:S03]  /*1ead0*/  MUFU.EX2 R8, R8 ;  /* 0x0000000800087308 */ /* 0x000fe60000000800 */
[----:B------:R-:W-:-:S04]  /*1eae0*/  FMNMX.FTZ R193, R142, R193, !PT ;  /* 0x000000c18ec17209 */ /* 0x000fc80007810000 */
[----:B--2---:R-:W-:-:S04]  /*1eaf0*/  FMNMX.FTZ R193, R143, R193, !PT ;  /* 0x000000c18fc17209 */ /* 0x004fc80007810000 */
[----:B------:R-:W-:-:S04]  /*1eb00*/  FMNMX.FTZ R193, R146, R193, !PT ;  /* 0x000000c192c17209 */ /* 0x000fc80007810000 */
[----:B------:R-:W-:-:S04]  /*1eb10*/  FMNMX.FTZ R193, R147, R193, !PT ;  /* 0x000000c193c17209 */ /* 0x000fc80007810000 */
[----:B------:R-:W-:-:S04]  /*1eb20*/  FMNMX.FTZ R193, R150, R193, !PT ;  /* 0x000000c196c17209 */ /* 0x000fc80007810000 */
[----:B------:R-:W-:-:S04]  /*1eb30*/  FMNMX.FTZ R193, R151, R193, !PT ;  /* 0x000000c197c17209 */ /* 0x000fc80007810000 */
[----:B0-----:R-:W-:-:S04]  /*1eb40*/  FMNMX.FTZ R193, R192, R193, !PT ;  /* 0x000000c1c0c17209 */ /* 0x001fc80007810000 */
[----:B------:R-:W-:-:S04]  /*1eb50*/  FMNMX.FTZ R193, R123, R193, !PT ;  /* 0x000000c17bc17209 */ /* 0x000fc80007810000 */
[----:B------:R-:W-:Y:S02]  /*1eb60*/  FMNMX.FTZ R122, R126, R193, !PT ;  /* 0x000000c17e7a7209 */ /* 0x000fe40007810000 */
[----:B------:R-:W0:Y:S02]  /*1eb70*/  MUFU.TANH R193, R135 ;  /* 0x0000008700c17308 */ /* 0x000e240000002400 */
[----:B------:R-:W-:-:S04]  /*1eb80*/  FMNMX.FTZ R122, R127, R122, !PT ;  /* 0x0000007a7f7a7209 */ /* 0x000fc80007810000 */
[----:B------:R-:W-:-:S04]  /*1eb90*/  FMNMX.FTZ R122, R130, R122, !PT ;  /* 0x0000007a827a7209 */ /* 0x000fc80007810000 */
[----:B------:R-:W-:-:S04]  /*1eba0*/  FMNMX.FTZ R122, R131, R122, !PT ;  /* 0x0000007a837a7209 */ /* 0x000fc80007810000 */
[----:B-1----:R-:W-:-:S04]  /*1ebb0*/  FMNMX.FTZ R122, R134, R122, !PT ;  /* 0x0000007a867a7209 */ /* 0x002fc80007810000 */
[----:B0-----:R-:W-:-:S05]  /*1ebc0*/  FMNMX.FTZ R122, R193, R122, !PT ;  /* 0x0000007ac17a7209 */ /* 0x001fca0007810000 */
[----:B------:R-:W0:Y:S02]  /*1ebd0*/  SHFL.BFLY PT, R135, R122, 0x2, 0x1f ;  /* 0x0c401f007a877f89 */ /* 0x000e2400000e0000 */
[----:B0-----:R-:W-:-:S05]  /*1ebe0*/  FMNMX.FTZ R122, R122, R135, !PT ;  /* 0x000000877a7a7209 */ /* 0x001fca0007810000 */
[----:B------:R-:W0:Y:S02]  /*1ebf0*/  SHFL.BFLY PT, R135, R122, 0x1, 0x1f ;  /* 0x0c201f007a877f89 */ /* 0x000e2400000e0000 */
[----:B0-----:R-:W-:Y:S01]  /*1ec00*/  FMNMX.FTZ R122, R122, R135, !PT ;  /* 0x000000877a7a7209 */ /* 0x001fe20007810000 */
[----:B------:R-:W-:-:S04]  /*1ec10*/  IMAD.U32 R135, RZ, RZ, UR53 ;  /* 0x00000035ff877e24 */ /* 0x000fc8000f8e00ff */
[----:B------:R-:W-:Y:S01]  /*1ec20*/  FFMA.FTZ R194, R120, R135, -8 ;  /* 0xc100000078c27423 */ /* 0x000fe20000010087 */
[----:B------:R-:W-:-:S01]  /*1ec30*/  FADD.FTZ R9, -R122, R9 ;  /* 0x000000097a097221 */ /* 0x000fc20000010100 */
[----:B------:R-:W-:Y:S02]  /*1ec40*/  FFMA.FTZ R135, R122, R135, -8 ;  /* 0xc10000007a877423 */ /* 0x000fe40000010087 */
[----:B------:R-:W-:-:S01]  /*1ec50*/  FFMA.FTZ R3, R3, UR53, -R194 ;  /* 0x0000003503037c23 */ /* 0x000fc200080108c2 */
[----:B------:R-:W-:Y:S01]  /*1ec60*/  FMUL.FTZ R9, R9, UR53 ;  /* 0x0000003509097c20 */ /* 0x000fe20008410000 */
[----:B------:R-:W-:-:S01]  /*1ec70*/  FFMA.FTZ R5, R5, UR53, -R135 ;  /* 0x0000003505057c23 */ /* 0x000fc20008010887 */
[----:B------:R-:W-:Y:S01]  /*1ec80*/  FFMA.FTZ R4, R4, UR53, -R194 ;  /* 0x0000003504047c23 */ /* 0x000fe200080108c2 */
[----:B------:R-:W-:-:S01]  /*1ec90*/  FFMA.FTZ R6, R6, UR53, -R135 ;  /* 0x0000003506067c23 */ /* 0x000fc20008010887 */
[----:B------:R-:W-:Y:S01]  /*1eca0*/  FFMA.FTZ R7, R7, UR53, -R194 ;  /* 0x0000003507077c23 */ /* 0x000fe200080108c2 */
[----:B------:R-:W0:Y:S01]  /*1ecb0*/  MUFU.EX2 R3, R3 ;  /* 0x0000000300037308 */ /* 0x000e220000000800 */
[----:B------:R-:W-:-:S01]  /*1ecc0*/  FFMA.FTZ R15, R15, UR53, -R135 ;  /* 0x000000350f0f7c23 */ /* 0x000fc20008010887 */
[----:B------:R-:W-:Y:S01]  /*1ecd0*/  FFMA.FTZ R14, R14, UR53, -R194 ;  /* 0x000000350e0e7c23 */ /* 0x000fe200080108c2 */
[----:B------:R-:W-:-:S01]  /*1ece0*/  FFMA.FTZ R20, R20, UR53, -R135 ;  /* 0x0000003514147c23 */ /* 0x000fc20008010887 */
[----:B------:R-:W-:Y:S01]  /*1ecf0*/  FFMA.FTZ R21, R21, UR53, -R194 ;  /* 0x0000003515157c23 */ /* 0x000fe200080108c2 */
[----:B------:R-:W-:-:S01]  /*1ed00*/  FFMA.FTZ R185, R185, UR53, -R135 ;  /* 0x00000035b9b97c23 */ /* 0x000fc20008010887 */
[----:B------:R-:W-:Y:S01]  /*1ed10*/  FFMA.FTZ R184, R184, UR53, -R194 ;  /* 0x00000035b8b87c23 */ /* 0x000fe200080108c2 */
        /* <DEDUP_REMOVED lines=43> */
[----:B------:R-:W-:Y:S01]  /*1efd0*/  FFMA.FTZ R135, R193, UR53, -R135 ;  /* 0x00000035c1877c23 */ /* 0x000fe20008010887 */
[----:B0-----:R-:W-:-:S01]  /*1efe0*/  FADD.FTZ R12, R4, R12 ;  /* 0x0000000c040c7221 */ /* 0x001fc20000010000 */
[----:B------:R-:W-:Y:S01]  /*1eff0*/  FFMA.FTZ R188, R188, UR53, -R194 ;  /* 0x00000035bcbc7c23 */ /* 0x000fe200080108c2 */
[----:B--2---:R-:W-:-:S01]  /*1f000*/  FADD.FTZ R193, R6, R11 ;  /* 0x0000000b06c17221 */ /* 0x004fc20000010000 */
        /* <DEDUP_REMOVED lines=11> */
[----:B---3--:R-:W-:-:S01]  /*1f0c0*/  FADD.FTZ R12, R15, R193 ;  /* 0x000000c10f0c7221 */ /* 0x008fc20000010000 */
        /* <DEDUP_REMOVED lines=168> */
[----:B0-----:R-:W-:-:S03]  /*1fb50*/  FADD.FTZ R12, R133, R11 ;  /* 0x0000000b850c7221 */ /* 0x001fc60000010000 */
[----:B-1----:R-:W-:Y:S01]  /*1fb60*/  FADD.FTZ R11, R135, R193 ;  /* 0x000000c1870b7221 */ /* 0x002fe20000010000 */
[----:B------:R-:W-:Y:S06]  /*1fb70*/  @!P0 BRA `(.L_x_4229) ;  /* 0x0000000000048947 */ /* 0x000fec0003800000 */
[----:B------:R-:W-:Y:S01]  /*1fb80*/  BPT.TRAP 0x1 ;  /* 0x000000040000795c */ /* 0x000fe20000300000 */
.L_x_4229:
[----:B------:R-:W-:Y:S01]  /*1fb90*/  F2FP.SATFINITE.E4M3.F32.PACK_AB_MERGE_C R7, R14, R7, RZ ;  /* 0x000000070e07723e */ /* 0x000fe200048070ff */
[----:B------:R-:W-:Y:S01]  /*1fba0*/  IMAD R0, R0, 0x8, R18 ;  /* 0x0000000800007824 */ /* 0x000fe200078e0212 */
[----:B------:R-:W-:Y:S01]  /*1fbb0*/  ISETP.GT.AND P1, PT, R10, RZ, PT ;  /* 0x000000ff0a00720c */ /* 0x000fe20003f24270 */
[----:B------:R-:W-:Y:S01]  /*1fbc0*/  IMAD.U32 R193, RZ, RZ, UR38 ;  /* 0x00000026ffc17e24 */ /* 0x000fe2000f8e00ff */
[----:B------:R-:W-:Y:S01]  /*1fbd0*/  F2FP.SATFINITE.E4M3.F32.PACK_AB_MERGE_C R216, R4, R3, R7 ;  /* 0x0000000304d8723e */ /* 0x000fe20004807007 */
[-C--:B------:R-:W-:Y:S01]  /*1fbe0*/  FMUL.FTZ R24, R24, R8.reuse ;  /* 0x0000000818187220 */ /* 0x080fe20000410000 */
[----:B------:R0:W5:Y:S01]  /*1fbf0*/  LDL R3, [R1+0x3c] ;  /* 0x00003c0001037983 */ /* 0x0001620000100800 */
[----:B------:R-:W-:Y:S01]  /*1fc00*/  IADD3 R0, R0, 0x33460, RZ ;  /* 0x0003346000007810 */ /* 0x000fe20007ffe0ff */
[-C--:B------:R-:W-:Y:S01]  /*1fc10*/  FMUL.FTZ R25, R25, R8.reuse ;  /* 0x0000000819197220 */ /* 0x080fe20000410000 */
[----:B------:R-:W-:Y:S01]  /*1fc20*/  F2FP.SATFINITE.E4M3.F32.PACK_AB_MERGE_C R15, R20, R15, RZ ;  /* 0x0000000f140f723e */ /* 0x000fe200048070ff */
[-C--:B------:R-:W-:Y:S01]  /*1fc30*/  FMUL.FTZ R28, R28, R8.reuse ;  /* 0x000000081c1c7220 */ /* 0x080fe20000410000 */
[----:B------:R-:W-:Y:S01]  /*1fc40*/  PRMT R0, R193, 0x654, R0 ;  /* 0x00000654c1007816 */ /* 0x000fe20000000000 */
[-C--:B------:R-:W-:Y:S01]  /*1fc50*/  FMUL.FTZ R29, R29, R8.reuse ;  /* 0x000000081d1d7220 */ /* 0x080fe20000410000 */
[----:B------:R-:W-:Y:S01]  /*1fc60*/  F2FP.SATFINITE.E4M3.F32.PACK_AB_MERGE_C R187, R188, R187, RZ ;  /* 0x000000bbbcbb723e */ /* 0x000fe200048070ff */
[----:B------:R-:W-:Y:S01]  /*1fc70*/  FMUL.FTZ R32, R32, R8 ;  /* 0x0000000820207220 */ /* 0x000fe20000410000 */
[----:B------:R-:W-:Y:S01]  /*1fc80*/  F2FP.SATFINITE.E4M3.F32.PACK_AB_MERGE_C R189, R190, R189, RZ ;  /* 0x000000bdbebd723e */ /* 0x000fe200048070ff */
[----:B------:R1:W-:Y:S01]  /*1fc90*/  SYNCS.ARRIVE.TRANS64.RED.A1T0 RZ, [R0+URZ], RZ ;  /* 0x000000ff00ff79a7 */ /* 0x0003e2000810043f */
[----:B------:R-:W-:Y:S01]  /*1fca0*/  F2FP.SATFINITE.E4M3.F32.PACK_AB_MERGE_C R172, R173, R172, RZ ;  /* 0x000000acadac723e */ /* 0x000fe200048070ff */
[----:B------:R-:W-:Y:S01]  /*1fcb0*/  FMUL.FTZ R33, R33, R8 ;  /* 0x0000000821217220 */ /* 0x000fe20000410000 */
        /* <DEDUP_REMOVED lines=106> */
[----:B------:R-:W-:Y:S01]  /*20360*/  VIADD R10, R10, 0xffffffff ;  /* 0xffffffff0a0a7836 */ /* 0x000fe20000000000 */
        /* <DEDUP_REMOVED lines=20> */
[----:B-1----:R-:W-:Y:S01]  /*204b0*/  MOV R0, R221 ;  /* 0x000000dd00007202 */ /* 0x002fe20000000f00 */
[----:B0-----:R-:W-:Y:S06]  /*204c0*/  @P1 BRA `(.L_x_4230) ;  /* 0xffffffc000681947 */ /* 0x001fec000383ffff */
.L_x_4218:
[----:B------:R-:W-:Y:S05]  /*204d0*/  WARPSYNC.ALL ;  /* 0x0000000000007948 */ /* 0x000fea0003800000 */
[----:B------:R-:W-:Y:S06]  /*204e0*/  BAR.ARV 0x8, 0x180 ;  /* 0x0206000000007b1d */ /* 0x000fec0000002000 */
[----:B------:R-:W-:Y:S05]  /*204f0*/  @!P0 BRA `(.L_x_4231) ;  /* 0x0000000000048947 */ /* 0x000fea0003800000 */
[----:B------:R-:W-:Y:S01]  /*20500*/  BPT.TRAP 0x1 ;  /* 0x000000040000795c */ /* 0x000fe20000300000 */
.L_x_4231:
[----:B------:R-:W2:Y:S04]  /*20510*/  LDL R0, [R1+0x3c] ;  /* 0x00003c0001007983 */ /* 0x000ea80000100800 */
[----:B------:R-:W3:Y:S01]  /*20520*/  LDL R2, [R1+0x2c] ;  /* 0x00002c0001027983 */ /* 0x000ee20000100800 */
[----:B--2---:R-:W-:Y:S01]  /*20530*/  SHF.L.U32 R0, R0, 0x1f, RZ ;  /* 0x0000001f00007819 */ /* 0x004fe200000006ff */
[----:B---3--:R-:W-:-:S04]  /*20540*/  IMAD R13, R2, 0x8, R18 ;  /* 0x00000008020d7824 */ /* 0x008fc800078e0212 */
[----:B------:R0:W1:Y:S01]  /*20550*/  SYNCS.PHASECHK.TRANS64.TRYWAIT P1, [R13+URZ+0x33450], R0 ;  /* 0x033450000d0075a7 */ /* 0x000062000802017f */
[----:B------:R-:W-:Y:S05]  /*20560*/  @!P0 BRA `(.L_x_4232) ;  /* 0x0000000000048947 */ /* 0x000fea0003800000 */
[----:B------:R-:W-:Y:S01]  /*20570*/  BPT.TRAP 0x1 ;  /* 0x000000040000795c */ /* 0x000fe20000300000 */
.L_x_4232:
[----:B------:R-:W-:-:S05]  /*20580*/  VIADD R18, R18, 0x200 ;  /* 0x0000020012127836 */ /* 0x000fca0000000000 */
[----:B------:R-:W-:-:S04]  /*20590*/  SHF.R.U32.HI R18, RZ, 0x4, R18 ;  /* 0x00000004ff127819 */ /* 0x000fc80000011612 */
[----:B------:R-:W-:-:S04]  /*205a0*/  LOP3.LUT R18, R18, 0x3fff, RZ, 0xc0, !PT ;  /* 0x00003fff12127812 */ /* 0x000fc800078ec0ff */
[----:B------:R-:W-:Y:S01]  /*205b0*/  LOP3.LUT R18, R18, 0x10000, RZ, 0xfc, !PT ;  /* 0x0001000012127812 */ /* 0x000fe200078efcff */
[----:B-1----:R-:W-:Y:S06]  /*205c0*/  @P1 BRA `(.L_x_4233) ;  /* 0x0000000000081947 */ /* 0x002fec0003800000 */
[----:B------:R-:W1:Y:S02]  /*205d0*/  SYNCS.PHASECHK.TRANS64.TRYWAIT P1, [R13+URZ+0x33450], R0 ;  /* 0x033450000d0075a7 */ /* 0x000e64000802017f */
[----:B-1----:R-:W-:Y:S05]  /*205e0*/  @!P1 BRA `(.L_x_4234) ;  /* 0x000000d800809947 */ /* 0x002fea0003800000 */
.L_x_4233:
[----:B------:R-:W2:Y:S01]  /*205f0*/  LDL R127, [R1+0x2c] ;  /* 0x00002c00017f7983 */ /* 0x000ea20000100800 */
[----:B-----5:R-:W-:Y:S01]  /*20600*/  IMAD.MOV.U32 R3, RZ, RZ, -0x3ffffff0 ;  /* 0xc0000010ff037424 */ /* 0x020fe200078e00ff */
[----:B------:R-:W-:Y:S05]  /*20610*/  WARPSYNC.ALL ;  /* 0x0000000000007948 */ /* 0x000fea0003800000 */
[----:B------:R-:W-:Y:S01]  /*20620*/  R2UR UR7, R3 ;  /* 0x00000000030772ca */ /* 0x000fe200000e0000 */
[----:B------:R-:W-:Y:S01]  /*20630*/  WARPGROUP.ARRIVE ;  /* 0x00000000000079c5 */ /* 0x000fe20000000000 */
[----:B------:R-:W0:Y:S04]  /*20640*/  LDL R9, [R1+0x50] ;  /* 0x0000500001097983 */ /* 0x000e280000100800 */
[----:B------:R-:W3:Y:S01]  /*20650*/  LDL R8, [R1+0x48] ;  /* 0x0000480001087983 */ /* 0x000ee20000100800 */
[----:B------:R-:W-:Y:S01]  /*20660*/  MOV R5, 0xc0000010 ;  /* 0xc000001000057802 */ /* 0x000fe20000000f00 */
[----:B------:R-:W-:Y:S01]  /*20670*/  ULDC.64 UR4, c[0x0][0x9a0] ;  /* 0x0002680000047ab9 */ /* 0x000fe20000000a00 */
[----:B--2---:R-:W-:-:S05]  /*20680*/  IMAD R2, R127, 0x780, R18 ;  /* 0x000007807f027824 */ /* 0x004fca00078e0212 */
[----:B------:R-:W-:-:S13]  /*20690*/  R2UR UR6, R2 ;  /* 0x00000000020672ca */ /* 0x000fda00000e0000 */
[----:B------:R-:W-:Y:S01]  /*206a0*/  QGMMA.64x192x32.F32.E4M3.E4M3 R24, R216, gdesc[UR4], R24, gsb0 ;  /* 0x02e00004d8187df3 */ /* 0x000fe20008000818 */
[----:B------:R-:W-:Y:S01]  /*206b0*/  VIADD R4, R2, 0x180 ;  /* 0x0000018002047836 */ /* 0x000fe20000000000 */
[----:B------:R-:W-:-:S04]  /*206c0*/  R2UR UR7, R5 ;  /* 0x00000000050772ca */ /* 0x000fc800000e0000 */
[----:B------:R-:W-:Y:S01]  /*206d0*/  R2UR UR6, R4 ;  /* 0x00000000040672ca */ /* 0x000fe200000e0000 */
[----:B------:R-:W-:Y:S02]  /*206e0*/  VIADD R4, R2, 0x300 ;  /* 0x0000030002047836 */ /* 0x000fe40000000000 */
[----:B------:R-:W-:Y:S01]  /*206f0*/  IMAD.MOV.U32 R5, RZ, RZ, -0x3ffffff0 ;  /* 0xc0000010ff057424 */ /* 0x000fe200078e00ff */
[----:B------:R-:W-:-:S04]  /*20700*/  ISETP.NE.U32.AND P1, PT, RZ, UR4, PT ;  /* 0x00000004ff007c0c */ /* 0x000fc8000bf25070 */
[----:B------:R-:W-:-:S13]  /*20710*/  ISETP.NE.AND.EX P1, PT, RZ, UR5, PT, P1 ;  /* 0x00000005ff007c0c */ /* 0x000fda000bf25310 */
[----:B------:R-:W2:Y:S01]  /*20720*/  @P1 LDC.64 R6, c[0x0][0x9d0] ;  /* 0x00027400ff061b82 */ /* 0x000ea20000000a00 */
[----:B------:R-:W-:Y:S02]  /*20730*/  WARPGROUP.DEPBAR.LE gsb0, 0x0 ;  /* 0x00008000000079c5 */ /* 0x000fe40000010000 */
[----:B------:R-:W-:-:S06]  /*20740*/  WARPGROUP.ARRIVE ;  /* 0x00000000000079c5 */ /* 0x000fcc0000000000 */
[----:B------:R-:W-:Y:S01]  /*20750*/  QGMMA.64x192x32.F32.E4M3.E4M3 R24, R212, gdesc[UR4], R24, gsb0 ;  /* 0x02e00004d4187df3 */ /* 0x000fe20008000818 */
[----:B------:R-:W-:Y:S02]  /*20760*/  R2UR UR6, R4 ;  /* 0x00000000040672ca */ /* 0x000fe400000e0000 */
[----:B------:R-:W-:Y:S02]  /*20770*/  R2UR UR7, R5 ;  /* 0x00000000050772ca */ /* 0x000fe400000e0000 */
[----:B------:R-:W0:Y:S02]  /*20780*/  @P1 LDC.64 R4, c[0x0][0x9c8] ;  /* 0x00027200ff041b82 */ /* 0x000e240000000a00 */
[----:B01----:R-:W-:Y:S01]  /*20790*/  @P1 IMAD R0, R9, R4, RZ ;  /* 0x0000000409001224 */ /* 0x003fe200078e02ff */
[----:B------:R-:W-:-:S03]  /*207a0*/  @P1 SHF.R.S32.HI R9, RZ, 0x1f, R222 ;  /* 0x0000001fff091819 */ /* 0x000fc600000114de */
[C---:B---3--:R-:W-:Y:S02]  /*207b0*/  @P1 IMAD R3, R8.reuse, R5, R0 ;  /* 0x0000000508031224 */ /* 0x048fe400078e0200 */
[----:B------:R-:W-:-:S04]  /*207c0*/  @P1 IMAD.WIDE.U32 R4, R8, R4, RZ ;  /* 0x0000000408041225 */ /* 0x000fc800078e00ff */
[-C--:B--2---:R-:W-:Y:S02]  /*207d0*/  @P1 IMAD R0, R9, R6.reuse, RZ ;  /* 0x0000000609001224 */ /* 0x084fe400078e02ff */
[----:B------:R-:W-:Y:S02]  /*207e0*/  @P1 IMAD.IADD R5, R5, 0x1, R3 ;  /* 0x0000000105051824 */ /* 0x000fe400078e0203 */
[C---:B------:R-:W-:Y:S02]  /*207f0*/  @P1 IMAD R3, R222.reuse, R7, R0 ;  /* 0x00000007de031224 */ /* 0x040fe400078e0200 */
[----:B------:R-:W-:-:S04]  /*20800*/  @P1 IMAD.WIDE.U32 R4, R222, R6, R4 ;  /* 0x00000006de041225 */ /* 0x000fc800078e0004 */
[----:B------:R-:W-:Y:S01]  /*20810*/  @P1 IMAD.IADD R3, R5, 0x1, R3 ;  /* 0x0000000105031824 */ /* 0x000fe200078e0203 */
[C---:B------:R-:W-:Y:S02]  /*20820*/  @P1 LEA R6, P2, R4.reuse, UR4, 0x2 ;  /* 0x0000000404061c11 */ /* 0x040fe4000f8410ff */
[----:B------:R-:W-:Y:S02]  /*20830*/  MOV R0, 0x3f800000 ;  /* 0x3f80000000007802 */ /* 0x000fe40000000f00 */
[----:B------:R-:W-:-:S05]  /*20840*/  @P1 LEA.HI.X R7, R4, UR5, R3, 0x2, P2 ;  /* 0x0000000504071c11 */ /* 0x000fca00090f1403 */
[----:B------:R0:W2:Y:S01]  /*20850*/  @P1 LDG.E R0, desc[UR50][R6.64] ;  /* 0x0000003206001981 */ /* 0x0000a2000c1e1900 */
[----:B------:R-:W-:Y:S02]  /*20860*/  VIADD R4, R2, 0x480 ;  /* 0x0000048002047836 */ /* 0x000fe40000000000 */
[----:B------:R-:W-:Y:S01]  /*20870*/  IMAD.MOV.U32 R5, RZ, RZ, -0x3ffffff0 ;  /* 0xc0000010ff057424 */ /* 0x000fe200078e00ff */
[----:B------:R-:W-:Y:S02]  /*20880*/  WARPGROUP.DEPBAR.LE gsb0, 0x0 ;  /* 0x00008000000079c5 */ /* 0x000fe40000010000 */
[----:B------:R-:W-:-:S06]  /*20890*/  WARPGROUP.ARRIVE ;  /* 0x00000000000079c5 */ /* 0x000fcc0000000000 */
[----:B------:R-:W-:Y:S01]  /*208a0*/  QGMMA.64x192x32.F32.E4M3.E4M3 R24, R200, gdesc[UR4], R24, gsb0 ;  /* 0x02e00004c8187df3 */ /* 0x000fe20008000818 */
[----:B------:R-:W-:Y:S02]  /*208b0*/  R2UR UR6, R4 ;  /* 0x00000000040672ca */ /* 0x000fe400000e0000 */
[----:B------:R-:W-:Y:S01]  /*208c0*/  R2UR UR7, R5 ;  /* 0x00000000050772ca */ /* 0x000fe200000e0000 */
[----:B------:R-:W-:Y:S02]  /*208d0*/  VIADD R2, R2, 0x600 ;  /* 0x0000060002027836 */ /* 0x000fe40000000000 */
[----:B------:R-:W-:Y:S01]  /*208e0*/  IMAD.MOV.U32 R3, RZ, RZ, -0x3ffffff0 ;  /* 0xc0000010ff037424 */ /* 0x000fe200078e00ff */
[----:B------:R-:W1:Y:S01]  /*208f0*/  SHFL.BFLY PT, R4, R11, 0x2, 0x1f ;  /* 0x0c401f000b047f89 */ /* 0x000e6200000e0000 */
[----:B------:R-:W-:Y:S02]  /*20900*/  WARPGROUP.DEPBAR.LE gsb0, 0x0 ;  /* 0x00008000000079c5 */ /* 0x000fe40000010000 */
[----:B------:R-:W-:-:S10]  /*20910*/  WARPGROUP.ARRIVE ;  /* 0x00000000000079c5 */ /* 0x000fd40000000000 */
[----:B------:R-:W-:Y:S01]  /*20920*/  QGMMA.64x192x32.F32.E4M3.E4M3 R24, R204, gdesc[UR4], R24, gsb0 ;  /* 0x02e00004cc187df3 */ /* 0x000fe20008000818 */
[----:B------:R-:W-:Y:S02]  /*20930*/  R2UR UR6, R2 ;  /* 0x00000000020672ca */ /* 0x000fe400000e0000 */
[----:B------:R-:W-:Y:S02]  /*20940*/  R2UR UR7, R3 ;  /* 0x00000000030772ca */ /* 0x000fe400000e0000 */
[----:B------:R-:W3:Y:S01]  /*20950*/  SHFL.BFLY PT, R3, R12, 0x2, 0x1f ;  /* 0x0c401f000c037f89 */ /* 0x000ee200000e0000 */
[----:B-1----:R-:W-:-:S05]  /*20960*/  FADD.FTZ R4, R4, R11 ;  /* 0x0000000b04047221 */ /* 0x002fca0000010000 */
[----:B------:R-:W1:Y:S01]  /*20970*/  SHFL.BFLY PT, R5, R4, 0x1, 0x1f ;  /* 0x0c201f0004057f89 */ /* 0x000e6200000e0000 */
[----:B---3--:R-:W-:-:S05]  /*20980*/  FADD.FTZ R3, R3, R12 ;  /* 0x0000000c03037221 */ /* 0x008fca0000010000 */
[----:B------:R-:W0:Y:S01]  /*20990*/  SHFL.BFLY PT, R2, R3, 0x1, 0x1f ;  /* 0x0c201f0003027f89 */ /* 0x000e2200000e0000 */
[----:B-1----:R-:W-:-:S01]  /*209a0*/  FADD.FTZ R8, R4, R5 ;  /* 0x0000000504087221 */ /* 0x002fc20000010000 */
[----:B------:R-:W-:-:S03]  /*209b0*/  MOV R5, RZ ;  /* 0x000000ff00057202 */ /* 0x000fc60000000f00 */
[----:B------:R-:W-:Y:S01]  /*209c0*/  FMUL.FTZ R10, R8, 0.00390625 ;  /* 0x3b800000080a7820 */ /* 0x000fe20000410000 */
[----:B0-----:R-:W-:-:S05]  /*209d0*/  FADD.FTZ R6, R3, R2 ;  /* 0x0000000203067221 */ /* 0x001fca0000010000 */
[C---:B------:R-:W-:Y:S01]  /*209e0*/  FSETP.NE.FTZ.AND P1, PT, R6.reuse, RZ, PT ;  /* 0x000000ff0600720b */ /* 0x040fe20003f35000 */
[----:B------:R-:W-:Y:S01]  /*209f0*/  FMUL.FTZ R2, R6, 0.00390625 ;  /* 0x3b80000006027820 */ /* 0x000fe20000410000 */
[----:B------:R-:W-:-:S04]  /*20a00*/  FSETP.NE.FTZ.AND P3, PT, R10, RZ, PT ;  /* 0x000000ff0a00720b */ /* 0x000fc80003f75000 */
[----:B------:R-:W-:-:S07]  /*20a10*/  FSETP.NE.FTZ.AND P2, PT, R2, RZ, PT ;  /* 0x000000ff0200720b */ /* 0x000fce0003f55000 */
[----:B------:R-:W-:Y:S01]  /*20a20*/  @P1 MUFU.RCP R5, R6 ;  /* 0x0000000600051308 */ /* 0x000fe20000001000 */
[----:B------:R-:W-:Y:S01]  /*20a30*/  FSETP.NE.FTZ.AND P1, PT, R8, RZ, PT ;  /* 0x000000ff0800720b */ /* 0x000fe20003f35000 */
[----:B------:R-:W-:-:S06]  /*20a40*/  IMAD.MOV.U32 R7, RZ, RZ, RZ ;  /* 0x000000ffff077224 */ /* 0x000fcc00078e00ff */
[----:B------:R-:W0:Y:S01]  /*20a50*/  @P2 MUFU.LG2 R2, R2 ;  /* 0x0000000200022308 */ /* 0x000e220000000c00 */
[----:B------:R-:W-:Y:S02]  /*20a60*/  WARPGROUP.DEPBAR.LE gsb0, 0x0 ;  /* 0x00008000000079c5 */ /* 0x000fe40000010000 */
[----:B------:R-:W-:-:S06]  /*20a70*/  WARPGROUP.ARRIVE ;  /* 0x00000000000079c5 */ /* 0x000fcc0000000000 */
[----:B------:R-:W-:Y:S01]  /*20a80*/  QGMMA.64x192x32.F32.E4M3.E4M3 R24, R208, gdesc[UR4], R24, gsb0 ;  /* 0x02e00004d0187df3 */ /* 0x000fe20008000818 */
[----:B------:R-:W1:Y:S01]  /*20a90*/  @P3 MUFU.LG2 R4, R10 ;  /* 0x0000000a00043308 */ /* 0x000e620000000c00 */
[----:B------:R-:W-:-:S07]  /*20aa0*/  IMAD.U32 R3, RZ, RZ, UR53 ;  /* 0x00000035ff037e24 */ /* 0x000fce000f8e00ff */
[----:B------:R-:W3:Y:S01]  /*20ab0*/  @P1 MUFU.RCP R7, R8 ;  /* 0x0000000800071308 */ /* 0x000ee20000001000 */
[----:B------:R-:W-:Y:S02]  /*20ac0*/  IMAD.U32 R9, RZ, RZ, UR53 ;  /* 0x00000035ff097e24 */ /* 0x000fe4000f8e00ff */
[----:B------:R-:W-:Y:S01]  /*20ad0*/  @P2 FMUL.FTZ R3, R3, 0.69314718246459960938 ;  /* 0x3f31721803032820 */ /* 0x000fe20000410000 */
[----:B0-----:R-:W-:Y:S01]  /*20ae0*/  @P2 FMUL.FTZ R2, R2, 0.69314718246459960938 ;  /* 0x3f31721802022820 */ /* 0x001fe20000410000 */
[----:B------:R-:W-:Y:S01]  /*20af0*/  @P3 FMUL.FTZ R6, R9, 0.69314718246459960938 ;  /* 0x3f31721809063820 */ /* 0x000fe20000410000 */
[----:B------:R-:W-:Y:S02]  /*20b00*/  IMAD.MOV.U32 R121, RZ, RZ, -0x800000 ;  /* 0xff800000ff797424 */ /* 0x000fe400078e00ff */
[----:B------:R-:W-:Y:S01]  /*20b10*/  @P2 FFMA.FTZ R121, R3, R120, R2 ;  /* 0x0000007803792223 */ /* 0x000fe20000010002 */
[----:B-1----:R-:W-:Y:S01]  /*20b20*/  @P3 FMUL.FTZ R9, R4, 0.69314718246459960938 ;  /* 0x3f31721804093820 */ /* 0x002fe20000410000 */
[----:B------:R-:W-:Y:S01]  /*20b30*/  MOV R123, 0xff800000 ;  /* 0xff800000007b7802 */ /* 0x000fe20000000f00 */
[----:B--2---:R-:W-:-:S02]  /*20b40*/  FMUL.FTZ R3, R5, R0 ;  /* 0x0000000005037220 */ /* 0x004fc40000410000 */
[----:B------:R-:W-:Y:S01]  /*20b50*/  @P3 FFMA.FTZ R123, R6, R122, R9 ;  /* 0x0000007a067b3223 */ /* 0x000fe20000010009 */
[----:B---3--:R-:W-:Y:S01]  /*20b60*/  FMUL.FTZ R0, R7, R0 ;  /* 0x0000000007007220 */ /* 0x008fe20000410000 */
[----:B------:R-:W-:Y:S02]  /*20b70*/  WARPGROUP.DEPBAR.LE gsb0, 0x0 ;  /* 0x00008000000079c5 */ /* 0x000fe40000010000 */
[----:B------:R-:W-:Y:S05]  /*20b80*/  @!P0 BRA `(.L_x_4235) ;  /* 0x0000000000048947 */ /* 0x000fea0003800000 */
[----:B------:R-:W-:Y:S01]  /*20b90*/  BPT.TRAP 0x1 ;  /* 0x000000040000795c */ /* 0x000fe20000300000 */
.L_x_4235:
[----:B------:R-:W2:Y:S01]  /*20ba0*/  LDL.LU R18, [R1+0x3c] ;  /* 0x00003c0001127983 */ /* 0x000ea20000300800 */
[----:B------:R-:W-:Y:S02]  /*20bb0*/  VIADD R2, R13, 0x33460 ;  /* 0x000334600d027836 */ /* 0x000fe40000000000 */
[-C--:B------:R-:W-:Y:S01]  /*20bc0*/  FMUL.FTZ R6, R57, R3.reuse ;  /* 0x0000000339067220 */ /* 0x080fe20000410000 */
[----:B------:R-:W-:Y:S02]  /*20bd0*/  IMAD.U32 R7, RZ, RZ, UR38 ;  /* 0x00000026ff077e24 */ /* 0x000fe4000f8e00ff */
[-C--:B------:R-:W-:Y:S01]  /*20be0*/  FMUL.FTZ R5, R24, R3.reuse ;  /* 0x0000000318057220 */ /* 0x080fe20000410000 */
[-C--:B------:R-:W-:Y:S01]  /*20bf0*/  FMUL.FTZ R4, R25, R3.reuse ;  /* 0x0000000319047220 */ /* 0x080fe20000410000 */
[-C--:B------:R-:W-:Y:S01]  /*20c00*/  FMUL.FTZ R124, R36, R3.reuse ;  /* 0x00000003247c7220 */ /* 0x080fe20000410000 */
[-C--:B------:R-:W-:Y:S01]  /*20c10*/  FMUL.FTZ R125, R44, R3.reuse ;  /* 0x000000032c7d7220 */ /* 0x080fe20000410000 */
[----:B------:R-:W-:Y:S01]  /*20c20*/  PRMT R2, R7, 0x654, R2 ;  /* 0x0000065407027816 */ /* 0x000fe20000000002 */
[-C--:B------:R-:W-:Y:S01]  /*20c30*/  FMUL.FTZ R57, R85, R3.reuse ;  /* 0x0000000355397220 */ /* 0x080fe20000410000 */
[-C--:B------:R-:W-:Y:S01]  /*20c40*/  FMUL.FTZ R25, R32, R3.reuse ;  /* 0x0000000320197220 */ /* 0x080fe20000410000 */
[-C--:B------:R-:W-:Y:S01]  /*20c50*/  FMUL.FTZ R11, R33, R3.reuse ;  /* 0x00000003210b7220 */ /* 0x080fe20000410000 */
[----:B------:R0:W-:Y:S01]  /*20c60*/  SYNCS.ARRIVE.TRANS64.RED.A1T0 RZ, [R2+URZ], RZ ;  /* 0x000000ff02ff79a7 */ /* 0x0001e2000810043f */
[-C--:B------:R-:W-:Y:S01]  /*20c70*/  FMUL.FTZ R120, R37, R3.reuse ;  /* 0x0000000325787220 */ /* 0x080fe20000410000 */
[-C--:B------:R-:W-:Y:S01]  /*20c80*/  FMUL.FTZ R24, R40, R3.reuse ;  /* 0x0000000328187220 */ /* 0x080fe20000410000 */
[-C--:B------:R-:W-:Y:S01]  /*20c90*/  FMUL.FTZ R10, R41, R3.reuse ;  /* 0x00000003290a7220 */ /* 0x080fe20000410000 */
[-C--:B------:R-:W-:Y:S01]  /*20ca0*/  FMUL.FTZ R21, R48, R3.reuse ;  /* 0x0000000330157220 */ /* 0x080fe20000410000 */
[-C--:B------:R-:W-:Y:S01]  /*20cb0*/  FMUL.FTZ R122, R52, R3.reuse ;  /* 0x00000003347a7220 */ /* 0x080fe20000410000 */
[-C--:B------:R-:W-:Y:S01]  /*20cc0*/  FMUL.FTZ R36, R53, R3.reuse ;  /* 0x0000000335247220 */ /* 0x080fe20000410000 */
[----:B------:R-:W-:Y:S01]  /*20cd0*/  FMUL.FTZ R44, R84, R3 ;  /* 0x00000003542c7220 */ /* 0x000fe20000410000 */
[----:B0-----:R-:W-:-:S02]  /*20ce0*/  VIADD R2, R127, 0x1 ;  /* 0x000000017f027836 */ /* 0x001fc40000000000 */
[-C--:B------:R-:W-:Y:S01]  /*20cf0*/  FMUL.FTZ R85, R108, R3.reuse ;  /* 0x000000036c557220 */ /* 0x080fe20000410000 */
[-C--:B------:R-:W-:Y:S01]  /*20d00*/  FMUL.FTZ R41, R45, R3.reuse ;  /* 0x000000032d297220 */ /* 0x080fe20000410000 */
[-C--:B------:R-:W-:Y:S01]  /*20d10*/  FMUL.FTZ R9, R49, R3.reuse ;  /* 0x0000000331097220 */ /* 0x080fe20000410000 */
[-C--:B------:R-:W-:Y:S01]  /*20d20*/  FMUL.FTZ R33, R61, R3.reuse ;  /* 0x000000033d217220 */ /* 0x080fe20000410000 */
[----:B------:R-:W-:Y:S01]  /*20d30*/  ISETP.NE.AND P0, PT, R2, 0x2, PT ;  /* 0x000000020200780c */ /* 0x000fe20003f05270 */
        /* <DEDUP_REMOVED lines=38> */
[----:B------:R-:W-:Y:S01]  /*20fa0*/  SEL R3, RZ, 0x1, P0 ;  /* 0x00000001ff037807 */ /* 0x000fe20000000000 */
        /* <DEDUP_REMOVED lines=39> */
[----:B------:R-:W-:Y:S01]  /*21220*/  SEL R0, R2, RZ, P0 ;  /* 0x000000ff02007207 */ /* 0x000fe20000000000 */
[----:B------:R-:W-:Y:S01]  /*21230*/  UIADD3 UR37, UR37, 0x1, URZ ;  /* 0x0000000125257890 */ /* 0x000fe2000fffe03f */
[----:B------:R-:W-:-:S03]  /*21240*/  PLOP3.LUT P1, PT, PT, PT, PT, 0x8, 0x0 ;  /* 0x000000000000781c */ /* 0x000fc60003f2e170 */
[----:B------:R0:W-:Y:S01]  /*21250*/  STL [R1+0x2c], R0 ;  /* 0x00002c0001007387 */ /* 0x0001e20000100800 */
[----:B--2---:R-:W-:-:S05]  /*21260*/  LOP3.LUT R18, R18, R3, RZ, 0x3c, !PT ;  /* 0x0000000312127212 */ /* 0x004fca00078e3cff */
[----:B------:R0:W-:Y:S04]  /*21270*/  STL [R1+0x3c], R18 ;  /* 0x00003c1201007387 */ /* 0x0001e80000100800 */
.L_x_4177:
[----:B------:R-:W-:Y:S05]  /*21280*/  WARPSYNC.ALL ;  /* 0x0000000000007948 */ /* 0x000fea0003800000 */
[----:B------:R-:W1:Y:S08]  /*21290*/  S2UR UR38, SR_CgaCtaId ;  /* 0x00000000002679c3 */ /* 0x000e700000008800 */
[----:B------:R-:W-:Y:S06]  /*212a0*/  BAR.SYNC.DEFER_BLOCKING 0x5, 0x180 ;  /* 0x0146000000007b1d */ /* 0x000fec0000010000 */
[----:B------:R-:W-:Y:S01]  /*212b0*/  UMOV UR4, 0x400 ;  /* 0x0000040000047882 */ /* 0x000fe20000000000 */
[----:B------:R-:W-:Y:S01]  /*212c0*/  BSSY B0, `(.L_x_4236) ;  /* 0x000033c000007945 */ /* 0x000fe20003800000 */
[----:B-1----:R-:W-:-:S06]  /*212d0*/  ULEA UR4, UR38, UR4, 0x18 ;  /* 0x0000000426047291 */ /* 0x002fcc000f8ec03f */
[----:B0-----:R-:W-:-:S05]  /*212e0*/  IMAD.U32 R18, RZ, RZ, UR4 ;  /* 0x00000004ff127e24 */ /* 0x001fca000f8e00ff */
[----:B------:R0:W1:Y:S01]  /*212f0*/  LDS.128 R220, [R18+0x334d0] ;  /* 0x0334d00012dc7984 */ /* 0x0000620000000c00 */
[----:B------:R-:W-:Y:S06]  /*21300*/  BAR.ARV 0x4, 0x180 ;  /* 0x0106000000007b1d */ /* 0x000fec0000002000 */
[----:B------:R-:W-:Y:S05]  /*21310*/  @P1 BRA `(.L_x_4237) ;  /* 0x0000002400801947 */ /* 0x000fea0003800000 */
[----:B------:R-:W2:Y:S01]  /*21320*/  LDL R87, [R1+0x68] ;  /* 0x0000680001577983 */ /* 0x000ea20000100800 */
[----:B------:R-:W-:Y:S01]  /*21330*/  ULDC.64 UR4, c[0x4][0xd8] ;  /* 0x0100360000047ab9 */ /* 0x000fe20000000a00 */
[----:B------:R-:W3:Y:S02]  /*21340*/  S2R R98, SR_TID.X ;  /* 0x0000000000627919 */ /* 0x000ee40000002100 */
[----:B------:R-:W4:Y:S04]  /*21350*/  LDL R82, [R1+0x48] ;  /* 0x0000480001527983 */ /* 0x000f280000100800 */
[----:B------:R-:W5:Y:S01]  /*21360*/  LDL R86, [R1+0x50] ;  /* 0x0000500001567983 */ /* 0x000f620000100800 */
[----:B---3--:R-:W-:-:S04]  /*21370*/  SHF.L.U32 R0, R98, 0x2, RZ ;  /* 0x0000000262007819 */ /* 0x008fc800000006ff */
[----:B------:R-:W-:-:S04]  /*21380*/  LOP3.LUT R0, R0, 0xc, RZ, 0xc0, !PT ;  /* 0x0000000c00007812 */ /* 0x000fc800078ec0ff */
[----:B------:R-:W-:-:S05]  /*21390*/  IADD3 R2, P0, R0, UR4, RZ ;  /* 0x0000000400027c10 */ /* 0x000fca000ff1e0ff */
[----:B------:R-:W-:-:S05]  /*213a0*/  IMAD.X R3, RZ, RZ, UR5, P0 ;  /* 0x00000005ff037e24 */ /* 0x000fca00080e06ff */
[----:B------:R3:W4:Y:S02]  /*213b0*/  LDG.E.CONSTANT R0, desc[UR50][R2.64] ;  /* 0x0000003202007981 */ /* 0x000724000c1e9900 */
[----:B---3--:R-:W3:Y:S01]  /*213c0*/  S2R R3, SR_SWINHI ;  /* 0x0000000000037919 */ /* 0x008ee20000002f00 */
        /* <DEDUP_REMOVED lines=10> */
[----:B------:R-:W-:-:S02]  /*21470*/  MOV R52, R18 ;  /* 0x0000001200347202 */ /* 0x000fc40000000f00 */
[----:B---3--:R-:W-:Y:S02]  /*21480*/  MOV R53, R3 ;  /* 0x0000000300357202 */ /* 0x008fe40000000f00 */
        /* <DEDUP_REMOVED lines=11> */
[----:B------:R-:W-:Y:S02]  /*21540*/  LOP3.LUT P0, R2, R98, 0x3, RZ, 0xc0, !PT ;  /* 0x0000000362027812 */ /* 0x000fe4000780c0ff */
[----:B------:R-:W-:Y:S02]  /*21550*/  F2FP.BF16.F32.PACK_AB R28, R28, R5 ;  /* 0x000000051c1c723e */ /* 0x000fe400000010ff */
[----:B------:R-:W-:Y:S02]  /*21560*/  ISETP.EQ.OR P0, PT, R2, 0x3, !P0 ;  /* 0x000000030200780c */ /* 0x000fe40004702670 */
[----:B------:R-:W-:Y:S02]  /*21570*/  F2FP.BF16.F32.PACK_AB R40, R40, R13 ;  /* 0x0000000d2828723e */ /* 0x000fe400000010ff */
[----:B------:R-:W-:Y:S02]  /*21580*/  SEL R13, R28, R29, P0 ;  /* 0x0000001d1c0d7207 */ /* 0x000fe40000000000 */
[----:B------:R-:W-:-:S02]  /*21590*/  SEL R2, R29, R28, P0 ;  /* 0x0000001c1d027207 */ /* 0x000fc40000000000 */
[----:B------:R-:W-:Y:S02]  /*215a0*/  F2FP.BF16.F32.PACK_AB R91, R58, R83 ;  /* 0x000000533a5b723e */ /* 0x000fe400000010ff */
[----:B------:R-:W-:Y:S02]  /*215b0*/  F2FP.BF16.F32.PACK_AB R89, R89, R84 ;  /* 0x000000545959723e */ /* 0x000fe400000010ff */
[----:B------:R-:W-:Y:S01]  /*215c0*/  F2FP.BF16.F32.PACK_AB R37, R37, R8 ;  /* 0x000000082525723e */ /* 0x000fe200000010ff */
[----:B------:R-:W-:Y:S01]  /*215d0*/  UMOV UR4, 0xffffffff ;  /* 0xffffffff00047882 */ /* 0x000fe20000000000 */
        /* <DEDUP_REMOVED lines=23> */
[----:B------:R-:W-:-:S04]  /*21750*/  IADD3 R33, P3, R10, 0x8060, RZ ;  /* 0x000080600a217810 */ /* 0x000fc80007f7e0ff */
[----:B------:R-:W-:-:S04]  /*21760*/  LOP3.LUT R32, R33, 0x380, RZ, 0xc0, !PT ;  /* 0x0000038021207812 */ /* 0x000fc800078ec0ff */
[----:B------:R-:W-:Y:S02]  /*21770*/  SHF.R.U64 R32, R32, 0x3, RZ ;  /* 0x0000000320207819 */ /* 0x000fe400000012ff */
[----:B------:R-:W-:Y:S02]  /*21780*/  IADD3 R21, P4, R10, 0x4060, RZ ;  /* 0x000040600a157810 */ /* 0x000fe40007f9e0ff */
[----:B------:R-:W-:Y:S01]  /*21790*/  LOP3.LUT R32, R32, R33, RZ, 0x3c, !PT ;  /* 0x0000002120207212 */ /* 0x000fe200078e3cff */
[----:B------:R-:W-:Y:S01]  /*217a0*/  IMAD.X R33, RZ, RZ, R11, P3 ;  /* 0x000000ffff217224 */ /* 0x000fe200018e060b */
[C---:B------:R-:W-:Y:S02]  /*217b0*/  IADD3 R15, P3, R10.reuse, 0x4040, RZ ;  /* 0x000040400a0f7810 */ /* 0x040fe40007f7e0ff */
[C---:B------:R-:W-:Y:S02]  /*217c0*/  IADD3 R27, P5, R10.reuse, 0x8000, RZ ;  /* 0x000080000a1b7810 */ /* 0x040fe40007fbe0ff */
[----:B------:R-:W-:-:S02]  /*217d0*/  IADD3 R31, P2, R10, 0x8040, RZ ;  /* 0x000080400a1f7810 */ /* 0x000fc40007f5e0ff */
[----:B------:R-:W-:Y:S02]  /*217e0*/  LOP3.LUT R20, R21, 0x380, RZ, 0xc0, !PT ;  /* 0x0000038015147812 */ /* 0x000fe400078ec0ff */
[----:B------:R-:W-:Y:S02]  /*217f0*/  LOP3.LUT R14, R15, 0x380, RZ, 0xc0, !PT ;  /* 0x000003800f0e7812 */ /* 0x000fe400078ec0ff */
[----:B------:R-:W-:Y:S02]  /*21800*/  LOP3.LUT R26, R27, 0x380, RZ, 0xc0, !PT ;  /* 0x000003801b1a7812 */ /* 0x000fe400078ec0ff */
[----:B------:R-:W-:Y:S02]  /*21810*/  IADD3 R6, P1, R10, 0x8020, RZ ;  /* 0x000080200a067810 */ /* 0x000fe40007f3e0ff */
[----:B------:R-:W-:Y:S02]  /*21820*/  LOP3.LUT R30, R31, 0x380, RZ, 0xc0, !PT ;  /* 0x000003801f1e7812 */ /* 0x000fe400078ec0ff */
[----:B------:R-:W-:-:S02]  /*21830*/  SHF.R.U64 R20, R20, 0x3, RZ ;  /* 0x0000000314147819 */ /* 0x000fc400000012ff */
[----:B------:R-:W-:Y:S02]  /*21840*/  SHF.R.U64 R14, R14, 0x3, RZ ;  /* 0x000000030e0e7819 */ /* 0x000fe400000012ff */
[----:B------:R-:W-:Y:S02]  /*21850*/  SHF.R.U64 R26, R26, 0x3, RZ ;  /* 0x000000031a1a7819 */ /* 0x000fe400000012ff */
[----:B------:R-:W-:Y:S02]  /*21860*/  LOP3.LUT R3, R6, 0x380, RZ, 0xc0, !PT ;  /* 0x0000038006037812 */ /* 0x000fe400078ec0ff */
[----:B------:R-:W-:Y:S01]  /*21870*/  SHF.R.U64 R30, R30, 0x3, RZ ;  /* 0x000000031e1e7819 */ /* 0x000fe200000012ff */
[--C-:B------:R-:W-:Y:S01]  /*21880*/  IMAD.X R29, RZ, RZ, R11.reuse, P1 ;  /* 0x000000ffff1d7224 */ /* 0x100fe200008e060b */
[----:B------:R-:W-:Y:S01]  /*21890*/  LOP3.LUT R20, R20, R21, RZ, 0x3c, !PT ;  /* 0x0000001514147212 */ /* 0x000fe200078e3cff */
[--C-:B------:R-:W-:Y:S01]  /*218a0*/  IMAD.X R21, RZ, RZ, R11.reuse, P4 ;  /* 0x000000ffff157224 */ /* 0x100fe200020e060b */
[----:B------:R-:W-:Y:S01]  /*218b0*/  LOP3.LUT R14, R14, R15, RZ, 0x3c, !PT ;  /* 0x0000000f0e0e7212 */ /* 0x000fe200078e3cff */
[--C-:B------:R-:W-:Y:S01]  /*218c0*/  IMAD.X R15, RZ, RZ, R11.reuse, P3 ;  /* 0x000000ffff0f7224 */ /* 0x100fe200018e060b */
[----:B------:R-:W-:Y:S01]  /*218d0*/  LOP3.LUT R26, R26, R27, RZ, 0x3c, !PT ;  /* 0x0000001b1a1a7212 */ /* 0x000fe200078e3cff */
[----:B------:R-:W-:Y:S01]  /*218e0*/  IMAD.X R27, RZ, RZ, R11, P5 ;  /* 0x000000ffff1b7224 */ /* 0x000fe200028e060b */
[----:B------:R-:W-:-:S02]  /*218f0*/  SHF.R.U64 R3, R3, 0x3, RZ ;  /* 0x0000000303037819 */ /* 0x000fc400000012ff */
[----:B------:R-:W-:Y:S02]  /*21900*/  LOP3.LUT R30, R30, R31, RZ, 0x3c, !PT ;  /* 0x0000001f1e1e7212 */ /* 0x000fe400078e3cff */
[C---:B------:R-:W-:Y:S02]  /*21910*/  IADD3 R83, P1, R10.reuse, 0x4000, RZ ;  /* 0x000040000a537810 */ /* 0x040fe40007f3e0ff */
[C---:B------:R-:W-:Y:S02]  /*21920*/  IADD3 R85, P4, R10.reuse, 0x40, RZ ;  /* 0x000000400a557810 */ /* 0x040fe40007f9e0ff */
[C---:B------:R-:W-:Y:S02]  /*21930*/  IADD3 R87, P3, R10.reuse, 0x20, RZ ;  /* 0x000000200a577810 */ /* 0x040fe40007f7e0ff */
[----:B------:R-:W-:Y:S02]  /*21940*/  IADD3.X R31, RZ, R11, RZ, P2, !PT ;  /* 0x0000000bff1f7210 */ /* 0x000fe400017fe4ff */
[C---:B------:R-:W-:Y:S01]  /*21950*/  IADD3 R7, P5, R10.reuse, 0x60, RZ ;  /* 0x000000600a077810 */ /* 0x040fe20007fbe0ff */
[----:B-----5:R-:W-:Y:S01]  /*21960*/  IMAD.MOV.U32 R90, RZ, RZ, R86 ;  /* 0x000000ffff5a7224 */ /* 0x020fe200078e0056 */
[----:B------:R-:W-:Y:S01]  /*21970*/  IADD3 R9, P2, R10, 0x4020, RZ ;  /* 0x000040200a097810 */ /* 0x000fe20007f5e0ff */
[----:B----4-:R-:W-:Y:S01]  /*21980*/  IMAD.MOV.U32 R94, RZ, RZ, R82 ;  /* 0x000000ffff5e7224 */ /* 0x010fe200078e0052 */
[----:B------:R-:W-:-:S02]  /*21990*/  LOP3.LUT R28, R3, R6, RZ, 0x3c, !PT ;  /* 0x00000006031c7212 */ /* 0x000fc400078e3cff */
[----:B------:R-:W-:Y:S02]  /*219a0*/  LOP3.LUT R82, R83, 0x380, RZ, 0xc0, !PT ;  /* 0x0000038053527812 */ /* 0x000fe400078ec0ff */
        /* <DEDUP_REMOVED lines=21> */
[----:B------:R-:W-:Y:S02]  /*21b00*/  LOP3.LUT R10, R3, R10, RZ, 0x3c, !PT ;  /* 0x0000000a030a7212 */ /* 0x000fe400078e3cff */
        /* <DEDUP_REMOVED lines=13> */
[----:B------:R-:W-:Y:S02]  /*21be0*/  SHF.L.U32 R85, R94, 0x2, RZ ;  /* 0x000000025e557819 */ /* 0x000fe400000006ff */
[----:B------:R-:W-:Y:S01]  /*21bf0*/  LOP3.LUT R3, R0, 0x2, RZ, 0x3c, !PT ;  /* 0x0000000200037812 */ /* 0x000fe200078e3cff */
[----:B------:R-:W-:Y:S06]  /*21c00*/  BRA.DIV UR4, `(.L_x_4238) ;  /* 0x000000c6040c7947 */ /* 0x000fec000b800000 */
[----:B------:R-:W-:Y:S01]  /*21c10*/  SEL R27, R40, R43, P0 ;  /* 0x0000002b281b7207 */ /* 0x000fe20000000000 */
[----:B------:R-:W-:Y:S01]  /*21c20*/  SHFL.IDX PT, R6, R13, R0, 0x1c1f ;  /* 0x001c1f000d067589 */ /* 0x000fe200000e0000 */
[----:B------:R-:W-:Y:S02]  /*21c30*/  SEL R32, R43, R40, P0 ;  /* 0x000000282b207207 */ /* 0x000fe40000000000 */
[----:B------:R-:W-:Y:S02]  /*21c40*/  SEL R43, R56, R45, P0 ;  /* 0x0000002d382b7207 */ /* 0x000fe40000000000 */
[----:B------:R-:W-:Y:S02]  /*21c50*/  SEL R56, R45, R56, P0 ;  /* 0x000000382d387207 */ /* 0x000fe40000000000 */
        /* <DEDUP_REMOVED lines=20> */
[----:B------:R-:W2:Y:S01]  /*21da0*/  SHFL.IDX PT, R44, R44, R3, 0x1c1f ;  /* 0x001c1f032c2c7589 */ /* 0x000ea200000e0000 */
        /* <DEDUP_REMOVED lines=23> */
[----:B------:R2:W-:Y:S01]  /*21f20*/  SHFL.IDX PT, R58, R48, R3, 0x1c1f ;  /* 0x001c1f03303a7589 */ /* 0x0005e200000e0000 */
[----:B------:R-:W-:Y:S02]  /*21f30*/  SEL R54, R5, R54, P0 ;  /* 0x0000003605367207 */ /* 0x000fe40000000000 */
[----:B------:R-:W-:Y:S01]  /*21f40*/  SEL R70, R63, R70, P0 ;  /* 0x000000463f467207 */ /* 0x000fe20000000000 */
[----:B------:R-:W3:Y:S01]  /*21f50*/  SHFL.IDX PT, R5, R2, R3, 0x1c1f ;  /* 0x001c1f0302057589 */ /* 0x000ee200000e0000 */
[----:B------:R-:W-:-:S02]  /*21f60*/  SEL R59, R74, R61, P0 ;  /* 0x0000003d4a3b7207 */ /* 0x000fc40000000000 */
[----:B------:R-:W-:Y:S01]  /*21f70*/  SEL R57, R34, R91, P0 ;  /* 0x0000005b22397207 */ /* 0x000fe20000000000 */
[----:B------:R4:W-:Y:S01]  /*21f80*/  SHFL.IDX PT, R39, R50, R3, 0x1c1f ;  /* 0x001c1f0332277589 */ /* 0x0009e200000e0000 */
[----:B------:R-:W-:Y:S02]  /*21f90*/  SEL R72, R91, R34, P0 ;  /* 0x000000225b487207 */ /* 0x000fe40000000000 */
[----:B------:R-:W-:Y:S01]  /*21fa0*/  SEL R74, R61, R74, P0 ;  /* 0x0000004a3d4a7207 */ /* 0x000fe20000000000 */
[----:B------:R-:W-:Y:S01]  /*21fb0*/  SHFL.IDX PT, R34, R25, R0, 0x1c1f ;  /* 0x001c1f0019227589 */ /* 0x000fe200000e0000 */
[----:B------:R-:W-:Y:S02]  /*21fc0*/  SEL R63, R78, R93, P0 ;  /* 0x0000005d4e3f7207 */ /* 0x000fe40000000000 */
[----:B------:R-:W-:Y:S01]  /*21fd0*/  SEL R61, R38, R65, P0 ;  /* 0x00000041263d7207 */ /* 0x000fe20000000000 */
[----:B------:R-:W5:Y:S01]  /*21fe0*/  SHFL.IDX PT, R25, R28, R3, 0x1c1f ;  /* 0x001c1f031c197589 */ /* 0x000f6200000e0000 */
[----:B------:R-:W-:-:S02]  /*21ff0*/  SEL R76, R65, R38, P0 ;  /* 0x00000026414c7207 */ /* 0x000fc40000000000 */
[----:B------:R-:W-:Y:S01]  /*22000*/  SEL R78, R93, R78, P0 ;  /* 0x0000004e5d4e7207 */ /* 0x000fe20000000000 */
[----:B------:R-:W-:Y:S01]  /*22010*/  SHFL.IDX PT, R38, R27, R0, 0x1c1f ;  /* 0x001c1f001b267589 */ /* 0x000fe200000e0000 */
[----:B------:R-:W-:Y:S02]  /*22020*/  SEL R65, R80, R119, P0 ;  /* 0x0000007750417207 */ /* 0x000fe40000000000 */
[----:B------:R-:W-:Y:S01]  /*22030*/  SEL R80, R119, R80, P0 ;  /* 0x0000005077507207 */ /* 0x000fe20000000000 */
[----:B------:R5:W0:Y:S01]  /*22040*/  SHFL.IDX PT, R27, R32, R3, 0x1c1f ;  /* 0x001c1f03201b7589 */ /* 0x000a2200000e0000 */
[----:B--2---:R-:W-:Y:S02]  /*22050*/  SEL R48, R33, R44, P0 ;  /* 0x0000002c21307207 */ /* 0x004fe40000000000 */
[----:B----4-:R-:W-:Y:S01]  /*22060*/  SEL R50, R44, R33, P0 ;  /* 0x000000212c327207 */ /* 0x010fe20000000000 */
[----:B------:R-:W2:Y:S01]  /*22070*/  SHFL.IDX PT, R42, R42, R3, 0x1c1f ;  /* 0x001c1f032a2a7589 */ /* 0x000ea200000e0000 */
[----:B---3--:R-:W-:-:S02]  /*22080*/  SEL R4, R6, R5, P0 ;  /* 0x0000000506047207 */ /* 0x008fc40000000000 */
        /* <DEDUP_REMOVED lines=9> */
[----:B-----5:R-:W-:Y:S01]  /*22120*/  SEL R32, R34, R25, P0 ;  /* 0x0000001922207207 */ /* 0x020fe20000000000 */
[----:B------:R-:W-:Y:S01]  /*22130*/  SHFL.IDX PT, R51, R51, R0, 0x1c1f ;  /* 0x001c1f0033337589 */ /* 0x000fe200000e0000 */
[----:B------:R-:W-:Y:S02]  /*22140*/  SEL R46, R46, R35, P0 ;  /* 0x000000232e2e7207 */ /* 0x000fe40000000000 */
[----:B------:R-:W-:Y:S01]  /*22150*/  SEL R34, R25, R34, P0 ;  /* 0x0000002219227207 */ /* 0x000fe20000000000 */
[----:B------:R-:W3:Y:S01]  /*22160*/  SHFL.IDX PT, R54, R54, R3, 0x1c1f ;  /* 0x001c1f0336367589 */ /* 0x000ee200000e0000 */
[----:B0-----:R-:W-:Y:S02]  /*22170*/  SEL R36, R38, R27, P0 ;  /* 0x0000001b26247207 */ /* 0x001fe40000000000 */
[----:B------:R-:W-:Y:S01]  /*22180*/  SEL R38, R27, R38, P0 ;  /* 0x000000261b267207 */ /* 0x000fe20000000000 */
[----:B------:R0:W4:Y:S01]  /*22190*/  SHFL.IDX PT, R2, R56, R3, 0x1c1f ;  /* 0x001c1f0338027589 */ /* 0x00012200000e0000 */
[----:B--2---:R-:W-:-:S02]  /*221a0*/  SEL R40, R31, R42, P0 ;  /* 0x0000002a1f287207 */ /* 0x004fc40000000000 */
[----:B------:R-:W-:Y:S01]  /*221b0*/  SEL R42, R42, R31, P0 ;  /* 0x0000001f2a2a7207 */ /* 0x000fe20000000000 */
[----:B------:R-:W2:Y:S04]  /*221c0*/  SHFL.IDX PT, R66, R66, R3, 0x1c1f ;  /* 0x001c1f0342427589 */ /* 0x000ea800000e0000 */
[----:B------:R-:W5:Y:S01]  /*221d0*/  SHFL.IDX PT, R68, R68, R3, 0x1c1f ;  /* 0x001c1f0344447589 */ /* 0x000f6200000e0000 */
[----:B0-----:R-:W-:-:S03]  /*221e0*/  SEL R56, R37, R58, P0 ;  /* 0x0000003a25387207 */ /* 0x001fc60000000000 */
[----:B------:R-:W-:Y:S01]  /*221f0*/  SHFL.IDX PT, R45, R45, R0, 0x1c1f ;  /* 0x001c1f002d2d7589 */ /* 0x000fe200000e0000 */
[----:B------:R-:W-:-:S03]  /*22200*/  SEL R58, R58, R37, P0 ;  /* 0x000000253a3a7207 */ /* 0x000fc60000000000 */
[----:B------:R-:W-:Y:S04]  /*22210*/  SHFL.IDX PT, R47, R47, R0, 0x1c1f ;  /* 0x001c1f002f2f7589 */ /* 0x000fe800000e0000 */
[----:B------:R-:W-:Y:S01]  /*22220*/  SHFL.IDX PT, R57, R57, R0, 0x1c1f ;  /* 0x001c1f0039397589 */ /* 0x000fe200000e0000 */
[----:B---3--:R-:W-:Y:S02]  /*22230*/  SEL R5, R41, R54, P0 ;  /* 0x0000003629057207 */ /* 0x008fe40000000000 */
[----:B------:R-:W-:Y:S01]  /*22240*/  SEL R7, R54, R41, P0 ;  /* 0x0000002936077207 */ /* 0x000fe20000000000 */
[----:B------:R-:W-:Y:S01]  /*22250*/  SHFL.IDX PT, R59, R59, R0, 0x1c1f ;  /* 0x001c1f003b3b7589 */ /* 0x000fe200000e0000 */
[----:B----4-:R-:W-:-:S03]  /*22260*/  SEL R11, R2, R43, P0 ;  /* 0x0000002b020b7207 */ /* 0x010fc60000000000 */
[----:B------:R0:W3:Y:S01]  /*22270*/  SHFL.IDX PT, R21, R24, R3, 0x1c1f ;  /* 0x001c1f0318157589 */ /* 0x0000e200000e0000 */
[----:B--2---:R-:W-:Y:S02]  /*22280*/  SEL R33, R49, R66, P0 ;  /* 0x0000004231217207 */ /* 0x004fe40000000000 */
[----:B------:R-:W-:Y:S01]  /*22290*/  SEL R35, R66, R49, P0 ;  /* 0x0000003142237207 */ /* 0x000fe20000000000 */
[----:B------:R2:W4:Y:S01]  /*222a0*/  SHFL.IDX PT, R20, R60, R3, 0x1c1f ;  /* 0x001c1f033c147589 */ /* 0x00052200000e0000 */
[----:B-----5:R-:W-:-:S03]  /*222b0*/  SEL R37, R51, R68, P0 ;  /* 0x0000004433257207 */ /* 0x020fc60000000000 */
[----:B------:R-:W5:Y:S01]  /*222c0*/  SHFL.IDX PT, R64, R64, R3, 0x1c1f ;  /* 0x001c1f0340407589 */ /* 0x000f6200000e0000 */
[----:B0-----:R-:W-:-:S03]  /*222d0*/  SEL R24, R26, R9, P0 ;  /* 0x000000091a187207 */ /* 0x001fc60000000000 */
[----:B------:R-:W0:Y:S01]  /*222e0*/  SHFL.IDX PT, R72, R72, R3, 0x1c1f ;  /* 0x001c1f0348487589 */ /* 0x000e2200000e0000 */
[----:B------:R-:W-:Y:S02]  /*222f0*/  SEL R26, R9, R26, P0 ;  /* 0x0000001a091a7207 */ /* 0x000fe40000000000 */
[----:B--2---:R-:W-:Y:S01]  /*22300*/  SEL R60, R62, R39, P0 ;  /* 0x000000273e3c7207 */ /* 0x004fe20000000000 */
[----:B------:R-:W2:Y:S01]  /*22310*/  SHFL.IDX PT, R74, R74, R3, 0x1c1f ;  /* 0x001c1f034a4a7589 */ /* 0x000ea200000e0000 */
[----:B------:R-:W-:Y:S02]  /*22320*/  SEL R62, R39, R62, P0 ;  /* 0x0000003e273e7207 */ /* 0x000fe40000000000 */
[----:B------:R-:W-:Y:S01]  /*22330*/  SEL R9, R43, R2, P0 ;  /* 0x000000022b097207 */ /* 0x000fe20000000000 */
[----:B------:R-:W-:Y:S01]  /*22340*/  SHFL.IDX PT, R55, R55, R0, 0x1c1f ;  /* 0x001c1f0037377589 */ /* 0x000fe200000e0000 */
[----:B------:R-:W-:-:S03]  /*22350*/  SEL R39, R68, R51, P0 ;  /* 0x0000003344277207 */ /* 0x000fc60000000000 */
[----:B------:R-:W-:Y:S01]  /*22360*/  SHFL.IDX PT, R61, R61, R0, 0x1c1f ;  /* 0x001c1f003d3d7589 */ /* 0x000fe200000e0000 */
[----:B---3--:R-:W-:Y:S02]  /*22370*/  SEL R28, R30, R21, P0 ;  /* 0x000000151e1c7207 */ /* 0x008fe40000000000 */
[----:B------:R-:W-:Y:S01]  /*22380*/  SEL R30, R21, R30, P0 ;  /* 0x0000001e151e7207 */ /* 0x000fe20000000000 */
[----:B------:R-:W-:Y:S01]  /*22390*/  SHFL.IDX PT, R63, R63, R0, 0x1c1f ;  /* 0x001c1f003f3f7589 */ /* 0x000fe200000e0000 */
[----:B----4-:R-:W-:Y:S02]  /*223a0*/  SEL R25, R45, R20, P0 ;  /* 0x000000142d197207 */ /* 0x010fe40000000000 */
[----:B------:R-:W-:Y:S01]  /*223b0*/  SEL R27, R20, R45, P0 ;  /* 0x0000002d141b7207 */ /* 0x000fe20000000000 */
[----:B------:R-:W3:Y:S01]  /*223c0*/  SHFL.IDX PT, R70, R70, R3, 0x1c1f ;  /* 0x001c1f0346467589 */ /* 0x000ee200000e0000 */
[----:B-----5:R-:W-:Y:S02]  /*223d0*/  SEL R29, R47, R64, P0 ;  /* 0x000000402f1d7207 */ /* 0x020fe40000000000 */
[----:B------:R-:W-:Y:S01]  /*223e0*/  SEL R31, R64, R47, P0 ;  /* 0x0000002f401f7207 */ /* 0x000fe20000000000 */
[----:B------:R-:W4:Y:S01]  /*223f0*/  SHFL.IDX PT, R76, R76, R3, 0x1c1f ;  /* 0x001c1f034c4c7589 */ /* 0x000f2200000e0000 */
[----:B0-----:R-:W-:-:S02]  /*22400*/  SEL R41, R57, R72, P0 ;  /* 0x0000004839297207 */ /* 0x001fc40000000000 */
[----:B------:R-:W-:Y:S01]  /*22410*/  SEL R43, R72, R57, P0 ;  /* 0x00000039482b7207 */ /* 0x000fe20000000000 */
[----:B------:R-:W0:Y:S01]  /*22420*/  SHFL.IDX PT, R78, R78, R3, 0x1c1f ;  /* 0x001c1f034e4e7589 */ /* 0x000e2200000e0000 */
[----:B--2---:R-:W-:Y:S02]  /*22430*/  SEL R49, R59, R74, P0 ;  /* 0x0000004a3b317207 */ /* 0x004fe40000000000 */
[----:B------:R-:W-:Y:S01]  /*22440*/  SEL R51, R74, R59, P0 ;  /* 0x0000003b4a337207 */ /* 0x000fe20000000000 */
[----:B------:R-:W2:Y:S04]  /*22450*/  SHFL.IDX PT, R80, R80, R3, 0x1c1f ;  /* 0x001c1f0350507589 */ /* 0x000ea800000e0000 */
[----:B------:R5:W1:Y:S01]  /*22460*/  SHFL.IDX PT, R65, R65, R0, 0x1c1f ;  /* 0x001c1f0041417589 */ /* 0x000a6200000e0000 */
[----:B---3--:R-:W-:-:S02]  /*22470*/  SEL R13, R55, R70, P0 ;  /* 0x00000046370d7207 */ /* 0x008fc40000000000 */
[----:B------:R-:W-:Y:S01]  /*22480*/  SEL R15, R70, R55, P0 ;  /* 0x00000037460f7207 */ /* 0x000fe20000000000 */
[----:B-----5:R-:W-:Y:S01]  /*22490*/  IMAD.MOV.U32 R0, RZ, RZ, RZ ;  /* 0x000000ffff007224 */ /* 0x020fe200078e00ff */
[----:B----4-:R-:W-:Y:S02]  /*224a0*/  SEL R45, R61, R76, P0 ;  /* 0x0000004c3d2d7207 */ /* 0x010fe40000000000 */
[----:B------:R-:W-:Y:S02]  /*224b0*/  SEL R47, R76, R61, P0 ;  /* 0x0000003d4c2f7207 */ /* 0x000fe40000000000 */
[----:B0-----:R-:W-:Y:S02]  /*224c0*/  SEL R57, R63, R78, P0 ;  /* 0x0000004e3f397207 */ /* 0x001fe40000000000 */
[----:B------:R-:W-:-:S07]  /*224d0*/  SEL R59, R78, R63, P0 ;  /* 0x0000003f4e3b7207 */ /* 0x000fce0000000000 */
.L_x_4498:
[----:B------:R-:W-:Y:S05]  /*224e0*/  WARPSYNC.ALL ;  /* 0x0000000000007948 */ /* 0x000fea0003800000 */
[----:B------:R-:W-:Y:S01]  /*224f0*/  BAR.SYNC.DEFER_BLOCKING 0x1, 0x100 ;  /* 0x0044000000007b1d */ /* 0x000fe20000010000 */
[----:B-12---:R-:W-:Y:S02]  /*22500*/  SEL R61, R65, R80, P0 ;  /* 0x00000050413d7207 */ /* 0x006fe40000000000 */
[----:B------:R-:W-:-:S03]  /*22510*/  SEL R63, R80, R65, P0 ;  /* 0x00000041503f7207 */ /* 0x000fc60000000000 */
[----:B------:R-:W-:Y:S02]  /*22520*/  ULDC.64 UR4, c[0x0][0xc00] ;  /* 0x0003000000047ab9 */ /* 0x000fe40000000a00 */
        /* <DEDUP_REMOVED lines=11> */
[----:B------:R-:W-:Y:S01]  /*225e0*/  STSM.16.M88.4 [R82], R32 ;  /* 0x0000002052007844 */ /* 0x000fe20000000200 */
[----:B-1----:R-:W-:-:S03]  /*225f0*/  VIADD R8, R98, 0xffffff80 ;  /* 0xffffff8062087836 */ /* 0x002fc60000000000 */
[----:B------:R-:W-:Y:S02]  /*22600*/  STSM.16.M88.4 [R75], R36 ;  /* 0x000000244b007844 */ /* 0x000fe40000000200 */
[----:B------:R-:W-:Y:S02]  /*22610*/  SHF.R.S32.HI R9, RZ, 0x1f, R8 ;  /* 0x0000001fff097819 */ /* 0x000fe40000011408 */
[----:B------:R1:W-:Y:S02]  /*22620*/  STSM.16.M88.4 [R77], R12 ;  /* 0x0000000c4d007844 */ /* 0x0003e40000000200 */
[----:B------:R-:W-:Y:S02]  /*22630*/  LEA.HI R4, R9, R8, RZ, 0x7 ;  /* 0x0000000809047211 */ /* 0x000fe400078f38ff */
[----:B------:R3:W-:Y:S02]  /*22640*/  STSM.16.M88.4 [R79], R40 ;  /* 0x000000284f007844 */ /* 0x0007e40000000200 */
[----:B------:R-:W-:-:S02]  /*22650*/  LOP3.LUT R5, R4, 0xffffff80, RZ, 0xc0, !PT ;  /* 0xffffff8004057812 */ /* 0x000fc400078ec0ff */
[----:B------:R3:W-:Y:S03]  /*22660*/  STSM.16.M88.4 [R67], R48 ;  /* 0x0000003043007844 */ /* 0x0007e60000000200 */
[----:B------:R-:W-:Y:S01]  /*22670*/  IMAD.IADD R10, R8, 0x1, -R5 ;  /* 0x00000001080a7824 */ /* 0x000fe200078e0a05 */
[----:B------:R-:W-:Y:S01]  /*22680*/  LEA.HI R11, R9, R8, RZ, 0x2 ;  /* 0x00000008090b7211 */ /* 0x000fe200078f10ff */
[----:B------:R3:W-:Y:S03]  /*22690*/  STSM.16.M88.4 [R69], R44 ;  /* 0x0000002c45007844 */ /* 0x0007e60000000200 */
[----:B------:R-:W-:Y:S01]  /*226a0*/  SHF.R.S32.HI R7, RZ, 0x1f, R10 ;  /* 0x0000001fff077819 */ /* 0x000fe2000001140a */
[----:B------:R3:W-:Y:S03]  /*226b0*/  STSM.16.M88.4 [R71], R56 ;  /* 0x0000003847007844 */ /* 0x0007e60000000200 */
[----:B------:R-:W-:Y:S01]  /*226c0*/  LEA.HI R5, R7, R10, RZ, 0x2 ;  /* 0x0000000a07057211 */ /* 0x000fe200078f10ff */
[----:B------:R3:W-:Y:S03]  /*226d0*/  STSM.16.M88.4 [R73], R60 ;  /* 0x0000003c49007844 */ /* 0x0007e60000000200 */
[--C-:B------:R-:W-:Y:S01]  /*226e0*/  SHF.R.S32.HI R6, RZ, 0x2, R5.reuse ;  /* 0x00000002ff067819 */ /* 0x100fe20000011405 */
[----:B------:R-:W-:Y:S01]  /*226f0*/  BAR.SYNC.DEFER_BLOCKING 0x1, 0x100 ;  /* 0x0044000000007b1d */ /* 0x000fe20000010000 */
[----:B------:R-:W-:-:S04]  /*22700*/  SHF.R.S32.HI R5, RZ, 0x1f, R5 ;  /* 0x0000001fff057819 */ /* 0x000fc80000011405 */
[----:B------:R-:W-:-:S04]  /*22710*/  LEA.HI R5, R5, R6, RZ, 0x3 ;  /* 0x0000000605057211 */ /* 0x000fc800078f18ff */
[----:B------:R-:W-:Y:S02]  /*22720*/  LOP3.LUT R5, R5, 0xfffffff8, RZ, 0xc0, !PT ;  /* 0xfffffff805057812 */ /* 0x000fe400078ec0ff */
[----:B------:R-:W-:Y:S02]  /*22730*/  ISETP.NE.U32.AND P0, PT, RZ, UR4, PT ;  /* 0x00000004ff007c0c */ /* 0x000fe4000bf05070 */
[----:B------:R-:W-:Y:S01]  /*22740*/  LOP3.LUT R11, R11, 0xfffffffc, RZ, 0xc0, !PT ;  /* 0xfffffffc0b0b7812 */ /* 0x000fe200078ec0ff */
[----:B-1----:R-:W-:Y:S01]  /*22750*/  IMAD.IADD R12, R6, 0x1, -R5 ;  /* 0x00000001060c7824 */ /* 0x002fe200078e0a05 */
[----:B------:R-:W-:Y:S02]  /*22760*/  SHF.R.S32.HI R5, RZ, 0x7, R4 ;  /* 0x00000007ff057819 */ /* 0x000fe40000011404 */
[----:B------:R-:W-:Y:S02]  /*22770*/  ISETP.NE.AND.EX P0, PT, RZ, UR5, PT, P0 ;  /* 0x00000005ff007c0c */ /* 0x000fe4000bf05300 */
[----:B------:R-:W-:-:S02]  /*22780*/  IADD3 R13, R8, -R11, RZ ;  /* 0x8000000b080d7210 */ /* 0x000fc40007ffe0ff */
[----:B------:R-:W-:Y:S02]  /*22790*/  LEA.HI R4, R4, R5, RZ, 0x1 ;  /* 0x0000000504047211 */ /* 0x000fe400078f08ff */
[----:B------:R-:W-:Y:S01]  /*227a0*/  LEA.HI R7, R7, R10, RZ, 0x5 ;  /* 0x0000000a07077211 */ /* 0x000fe200078f28ff */
[----:B------:R3:W5:Y:S01]  /*227b0*/  @P1 LDG.E R0, desc[UR50][R2.64] ;  /* 0x0000003202001981 */ /* 0x000762000c1e1900 */
[----:B------:R-:W-:Y:S02]  /*227c0*/  LEA.HI R14, R13, R13, RZ, 0x1 ;  /* 0x0000000d0d0e7211 */ /* 0x000fe400078f08ff */
[----:B------:R-:W-:Y:S02]  /*227d0*/  LOP3.LUT R4, R4, 0x3fffffe, RZ, 0xc0, !PT ;  /* 0x03fffffe04047812 */ /* 0x000fe400078ec0ff */
[----:B------:R-:W-:Y:S02]  /*227e0*/  SHF.R.S32.HI R7, RZ, 0x5, R7 ;  /* 0x00000005ff077819 */ /* 0x000fe40000011407 */
[----:B------:R-:W-:Y:S01]  /*227f0*/  LOP3.LUT R14, R14, 0x1ffffffe, RZ, 0xc0, !PT ;  /* 0x1ffffffe0e0e7812 */ /* 0x000fe200078ec0ff */
[----:B------:R-:W-:Y:S01]  /*22800*/  IMAD.IADD R5, R5, 0x1, -R4 ;  /* 0x0000000105057824 */ /* 0x000fe200078e0a04 */
[----:B------:R-:W-:Y:S01]  /*22810*/  @P0 IADD3 R4, P3, R85, UR4, RZ ;  /* 0x0000000455040c10 */ /* 0x000fe2000ff7e0ff */
[----:B------:R-:W-:Y:S01]  /*22820*/  IMAD R12, R7, 0x10, R12 ;  /* 0x00000010070c7824 */ /* 0x000fe200078e020c */
[----:B------:R-:W-:Y:S01]  /*22830*/  ULDC UR4, c[0x0][0xa88] ;  /* 0x0002a20000047ab9 */ /* 0x000fe20000000800 */
[----:B------:R-:W-:Y:S01]  /*22840*/  IMAD.IADD R13, R13, 0x1, -R14 ;  /* 0x000000010d0d7824 */ /* 0x000fe200078e0a0e */
[----:B------:R-:W-:Y:S01]  /*22850*/  MOV R7, UR4 ;  /* 0x0000000400077c02 */ /* 0x000fe20008000f00 */
[----:B------:R-:W-:Y:S01]  /*22860*/  IMAD R14, R5, 0x40, R12 ;  /* 0x00000040050e7824 */ /* 0x000fe200078e020c */
[----:B------:R-:W-:-:S05]  /*22870*/  @P0 IADD3.X R5, R87, UR5, RZ, P3, !PT ;  /* 0x0000000557050c10 */ /* 0x000fca0009ffe4ff */
[----:B------:R3:W5:Y:S01]  /*22880*/  @P0 LDG.E R7, desc[UR50][R4.64] ;  /* 0x0000003204070981 */ /* 0x000762000c1e1900 */
[----:B0-----:R-:W-:-:S13]  /*22890*/  ISETP.NE.AND P2, PT, R20, 0x1, PT ;  /* 0x000000011400780c */ /* 0x001fda0003f45270 */
[----:B------:R-:W0:Y:S08]  /*228a0*/  @P2 LDC R6, c[0x0][0xbec] ;  /* 0x0002fb00ff062b82 */ /* 0x000e300000000800 */
[----:B------:R-:W1:Y:S01]  /*228b0*/  @P2 LDC R11, c[0x0][0xbf0] ;  /* 0x0002fc00ff0b2b82 */ /* 0x000e620000000800 */
[----:B------:R-:W-:Y:S01]  /*228c0*/  IMAD R13, R13, 0x8, R14 ;  /* 0x000000080d0d7824 */ /* 0x000fe200078e020e */
[----:B------:R-:W-:-:S03]  /*228d0*/  LEA.HI R21, R9, R8, RZ, 0x3 ;  /* 0x0000000809157211 */ /* 0x000fc600078f18ff */
[----:B--2---:R-:W-:Y:S01]  /*228e0*/  IMAD R25, R66, 0x80, R13 ;  /* 0x0000008042197824 */ /* 0x004fe200078e020d */
[----:B01-3--:R-:W-:Y:S06]  /*228f0*/  @P0 BRA `(.L_x_4239) ;  /* 0x0000000000100947 */ /* 0x00bfec0003800000 */
[----:B------:R-:W-:Y:S05]  /*22900*/  @!P1 BRA `(.L_x_4239) ;  /* 0x00000000000c9947 */ /* 0x000fea0003800000 */
[----:B------:R-:W2:Y:S04]  /*22910*/  LDG.E R4, desc[UR50][R2.64] ;  /* 0x0000003202047981 */ /* 0x000ea8000c1e1900 */
[----:B-----5:R-:W2:Y:S02]  /*22920*/  LDG.E R7, desc[UR50][R2.64+0x4] ;  /* 0x0000043202077981 */ /* 0x020ea4000c1e1900 */
[----:B--2---:R-:W-:-:S07]  /*22930*/  IMAD.IADD R7, R7, 0x1, -R4 ;  /* 0x0000000107077824 */ /* 0x004fce00078e0a04 */
.L_x_4239:
[----:B------:R-:W2:Y:S01]  /*22940*/  LDL.LU R68, [R1+0x4c] ;  /* 0x00004c0001447983 */ /* 0x000ea20000300800 */
[----:B------:R-:W-:Y:S01]  /*22950*/  @P2 IMAD.HI.U32 R2, R25, R6, RZ ;  /* 0x0000000619022227 */ /* 0x000fe200078e00ff */
[----:B------:R-:W-:Y:S01]  /*22960*/  LOP3.LUT R5, R21, 0xfffffff8, RZ, 0xc0, !PT ;  /* 0xfffffff815057812 */ /* 0x000fe200078ec0ff */
[----:B------:R-:W-:Y:S01]  /*22970*/  ULDC.64 UR4, c[0x0][0xb90] ;  /* 0x0002e40000047ab9 */ /* 0x000fe20000000a00 */
[----:B-----5:R-:W-:Y:S01]  /*22980*/  SHF.R.S32.HI R3, RZ, 0x1f, R0 ;  /* 0x0000001fff037819 */ /* 0x020fe20000011400 */
[----:B------:R-:W-:Y:S01]  /*22990*/  IMAD.MOV.U32 R9, RZ, RZ, R25 ;  /* 0x000000ffff097224 */ /* 0x000fe200078e0019 */
[----:B------:R-:W-:Y:S01]  /*229a0*/  @P2 SHF.R.U32.HI R9, RZ, R11, R2 ;  /* 0x0000000bff092219 */ /* 0x000fe20000011602 */
[----:B------:R-:W-:Y:S01]  /*229b0*/  IMAD.MOV.U32 R2, RZ, RZ, R0 ;  /* 0x000000ffff027224 */ /* 0x000fe200078e0000 */
[----:B------:R-:W-:Y:S01]  /*229c0*/  IADD3 R64, R8, -R5, RZ ;  /* 0x8000000508407210 */ /* 0x000fe20007ffe0ff */
[----:B------:R-:W0:Y:S01]  /*229d0*/  @P2 LDC R69, c[0x0][0xbec] ;  /* 0x0002fb00ff452b82 */ /* 0x000e220000000800 */
[----:B------:R-:W-:Y:S01]  /*229e0*/  SHF.R.S32.HI R21, RZ, 0x3, R21 ;  /* 0x00000003ff157819 */ /* 0x000fe20000011415 */
[----:B------:R-:W-:Y:S01]  /*229f0*/  IMAD.MOV R15, RZ, RZ, -R9 ;  /* 0x000000ffff0f7224 */ /* 0x000fe200078e0a09 */
[----:B------:R-:W-:Y:S01]  /*22a00*/  SEL R65, R94, RZ, !P1 ;  /* 0x000000ff5e417207 */ /* 0x000fe20004800000 */
[----:B------:R-:W-:Y:S01]  /*22a10*/  IMAD R67, R7, R20, RZ ;  /* 0x0000001407437224 */ /* 0x000fe200078e02ff */
[----:B------:R-:W-:-:S03]  /*22a20*/  SEL R62, R90, RZ, !P1 ;  /* 0x000000ff5a3e7207 */ /* 0x000fc60004800000 */
[----:B------:R-:W1:Y:S01]  /*22a30*/  @P2 LDC R71, c[0x0][0xbf0] ;  /* 0x0002fc00ff472b82 */ /* 0x000e620000000800 */
[----:B------:R-:W-:Y:S01]  /*22a40*/  BSSY B1, `(.L_x_4240) ;  /* 0x00000b5000017945 */ /* 0x000fe20003800000 */
[----:B--2---:R-:W-:-:S05]  /*22a50*/  SHF.R.S32.HI R63, RZ, 0x1f, R68 ;  /* 0x0000001fff3f7819 */ /* 0x004fca0000011444 */
[----:B------:R-:W-:-:S04]  /*22a60*/  IMAD R4, R63, UR4, RZ ;  /* 0x000000043f047c24 */ /* 0x000fc8000f8e02ff */
[C---:B------:R-:W-:Y:S02]  /*22a70*/  IMAD R11, R68.reuse, UR5, R4 ;  /* 0x00000005440b7c24 */ /* 0x040fe4000f8e0204 */
[----:B------:R-:W-:Y:S01]  /*22a80*/  IMAD.WIDE.U32 R4, R68, UR4, R2 ;  /* 0x0000000444047c25 */ /* 0x000fe2000f8e0002 */
[----:B------:R-:W-:-:S03]  /*22a90*/  ULDC.64 UR4, c[0x0][0xb98] ;  /* 0x0002e60000047ab9 */ /* 0x000fc60000000a00 */
[----:B------:R-:W-:Y:S02]  /*22aa0*/  IMAD.SHL.U32 R2, R64, 0x8, RZ ;  /* 0x0000000840027824 */ /* 0x000fe400078e00ff */
[----:B------:R-:W-:Y:S02]  /*22ab0*/  IMAD.IADD R5, R5, 0x1, R11 ;  /* 0x0000000105057824 */ /* 0x000fe400078e020b */
[----:B------:R-:W-:Y:S01]  /*22ac0*/  IMAD R11, R20, R15, R25 ;  /* 0x0000000f140b7224 */ /* 0x000fe200078e0219 */
[----:B------:R-:W-:Y:S01]  /*22ad0*/  LEA R13, R21, R2, 0x6 ;  /* 0x00000002150d7211 */ /* 0x000fe200078e30ff */
        /* <DEDUP_REMOVED lines=8> */
[----:B------:R-:W-:Y:S02]  /*22b60*/  IADD3 R9, P5, R52, 0x1000, RZ ;  /* 0x0000100034097810 */ /* 0x000fe40007fbe0ff */
[----:B------:R-:W-:Y:S01]  /*22b70*/  IADD3.X R5, R13, R5, R8, P0, !PT ;  /* 0x000000050d057210 */ /* 0x000fe200007fe408 */
[----:B------:R-:W-:Y:S01]  /*22b80*/  IMAD R6, R6, UR4, RZ ;  /* 0x0000000406067c24 */ /* 0x000fe2000f8e02ff */
[----:B------:R-:W-:-:S02]  /*22b90*/  LOP3.LUT P0, RZ, R10, 0x3, RZ, 0xc0, !PT ;  /* 0x000000030aff7812 */ /* 0x000fc4000780c0ff */
[----:B------:R-:W-:Y:S01]  /*22ba0*/  IADD3 R29, P3, R52, 0x4000, RZ ;  /* 0x00004000341d7810 */ /* 0x000fe20007f7e0ff */
[----:B------:R-:W-:Y:S01]  /*22bb0*/  IMAD R13, R11, UR5, R6 ;  /* 0x000000050b0d7c24 */ /* 0x000fe2000f8e0206 */
[----:B------:R-:W-:Y:S01]  /*22bc0*/  LOP3.LUT R8, R9, 0x380, RZ, 0xc0, !PT ;  /* 0x0000038009087812 */ /* 0x000fe200078ec0ff */
[----:B------:R-:W-:Y:S01]  /*22bd0*/  IMAD.WIDE.U32 R4, R11, UR4, R4 ;  /* 0x000000040b047c25 */ /* 0x000fe2000f8e0004 */
[----:B------:R-:W-:Y:S01]  /*22be0*/  ULDC.64 UR4, c[0x0][0xb50] ;  /* 0x0002d40000047ab9 */ /* 0x000fe20000000a00 */
[----:B------:R-:W-:Y:S02]  /*22bf0*/  LOP3.LUT R28, R29, 0x380, RZ, 0xc0, !PT ;  /* 0x000003801d1c7812 */ /* 0x000fe400078ec0ff */
[----:B------:R-:W-:Y:S01]  /*22c00*/  IMAD.IADD R5, R5, 0x1, R13 ;  /* 0x0000000105057824 */ /* 0x000fe200078e020d */
[----:B------:R-:W-:Y:S02]  /*22c10*/  LEA R6, P1, R4, UR4, 0x2 ;  /* 0x0000000404067c11 */ /* 0x000fe4000f8210ff */
[----:B------:R-:W-:-:S02]  /*22c20*/  IADD3 R13, P4, R52, 0x2000, RZ ;  /* 0x00002000340d7810 */ /* 0x000fc40007f9e0ff */
[----:B------:R-:W-:Y:S01]  /*22c30*/  LEA.HI.X R10, R4, UR5, R5, 0x2, P1 ;  /* 0x00000005040a7c11 */ /* 0x000fe200088f1405 */
[----:B------:R-:W-:Y:S01]  /*22c40*/  ULDC.64 UR4, c[0x0][0xaa0] ;  /* 0x0002a80000047ab9 */ /* 0x000fe20000000a00 */
[----:B------:R-:W-:Y:S01]  /*22c50*/  IADD3 R25, P1, R52, 0x3000, RZ ;  /* 0x0000300034197810 */ /* 0x000fe20007f3e0ff */
[----:B------:R-:W-:Y:S01]  /*22c60*/  SHFL.IDX PT, R50, R6, RZ, 0x1c1f ;  /* 0x001c1fff06327589 */ /* 0x000fe200000e0000 */
[----:B------:R-:W-:Y:S01]  /*22c70*/  LOP3.LUT R12, R13, 0x380, RZ, 0xc0, !PT ;  /* 0x000003800d0c7812 */ /* 0x000fe200078ec0ff */
[----:B------:R-:W-:Y:S01]  /*22c80*/  IMAD R4, R66, 0x80, R14 ;  /* 0x0000008042047824 */ /* 0x000fe200078e020e */
[----:B------:R-:W-:Y:S01]  /*22c90*/  LOP3.LUT R24, R25, 0x380, RZ, 0xc0, !PT ;  /* 0x0000038019187812 */ /* 0x000fe200078ec0ff */
[----:B------:R-:W-:Y:S01]  /*22ca0*/  IMAD R3, R3, UR4, RZ ;  /* 0x0000000403037c24 */ /* 0x000fe2000f8e02ff */
[----:B------:R-:W-:Y:S01]  /*22cb0*/  SHF.R.U64 R8, R8, 0x3, RZ ;  /* 0x0000000308087819 */ /* 0x000fe200000012ff */
[----:B------:R-:W2:Y:S01]  /*22cc0*/  SHFL.IDX PT, R51, R10, RZ, 0x1c1f ;  /* 0x001c1fff0a337589 */ /* 0x000ea200000e0000 */
[----:B------:R-:W-:-:S02]  /*22cd0*/  SHF.R.U64 R24, R24, 0x3, RZ ;  /* 0x0000000318187819 */ /* 0x000fc400000012ff */
[----:B------:R-:W-:Y:S02]  /*22ce0*/  SHF.R.U64 R12, R12, 0x3, RZ ;  /* 0x000000030c0c7819 */ /* 0x000fe400000012ff */
[----:B------:R-:W-:Y:S01]  /*22cf0*/  SHF.R.U64 R28, R28, 0x3, RZ ;  /* 0x000000031c1c7819 */ /* 0x000fe200000012ff */
[----:B------:R-:W-:Y:S01]  /*22d00*/  IMAD R3, R0, UR5, R3 ;  /* 0x0000000500037c24 */ /* 0x000fe2000f8e0203 */
[----:B------:R-:W-:Y:S01]  /*22d10*/  LOP3.LUT R24, R24, R25, RZ, 0x3c, !PT ;  /* 0x0000001918187212 */ /* 0x000fe200078e3cff */
[--C-:B------:R-:W-:Y:S01]  /*22d20*/  IMAD.X R25, RZ, RZ, R53.reuse, P1 ;  /* 0x000000ffff197224 */ /* 0x100fe200008e0635 */
[----:B------:R-:W-:Y:S01]  /*22d30*/  LOP3.LUT R8, R8, R9, RZ, 0x3c, !PT ;  /* 0x0000000908087212 */ /* 0x000fe200078e3cff */
[----:B------:R-:W-:Y:S01]  /*22d40*/  IMAD.WIDE.U32 R60, R0, UR4, RZ ;  /* 0x00000004003c7c25 */ /* 0x000fe2000f8e00ff */
[----:B------:R-:W-:Y:S01]  /*22d50*/  LOP3.LUT R12, R12, R13, RZ, 0x3c, !PT ;  /* 0x0000000d0c0c7212 */ /* 0x000fe200078e3cff */
[----:B------:R-:W-:Y:S01]  /*22d60*/  ULDC.64 UR4, c[0x0][0xae8] ;  /* 0x0002ba0000047ab9 */ /* 0x000fe20000000a00 */
[----:B------:R-:W-:Y:S01]  /*22d70*/  LOP3.LUT R28, R28, R29, RZ, 0x3c, !PT ;  /* 0x0000001d1c1c7212 */ /* 0x000fe200078e3cff */
[--C-:B------:R-:W-:Y:S01]  /*22d80*/  IMAD.X R9, RZ, RZ, R53.reuse, P5 ;  /* 0x000000ffff097224 */ /* 0x100fe200028e0635 */
[C---:B------:R-:W-:Y:S01]  /*22d90*/  IADD3 R41, P1, R52.reuse, 0x7000, RZ ;  /* 0x0000700034297810 */ /* 0x040fe20007f3e0ff */
[----:B------:R-:W-:Y:S01]  /*22da0*/  IMAD.X R13, RZ, RZ, R53, P4 ;  /* 0x000000ffff0d7224 */ /* 0x000fe200020e0635 */
[----:B------:R-:W-:Y:S01]  /*22db0*/  IADD3 R33, P5, R52, 0x5000, RZ ;  /* 0x0000500034217810 */ /* 0x000fe20007fbe0ff */
[----:B------:R-:W-:Y:S01]  /*22dc0*/  IMAD R0, R64, 0x20, R21 ;  /* 0x0000002040007824 */ /* 0x000fe200078e0215 */
[C---:B------:R-:W-:Y:S01]  /*22dd0*/  IADD3 R37, P4, R52.reuse, 0x6000, RZ ;  /* 0x0000600034257810 */ /* 0x040fe20007f9e0ff */
[----:B------:R3:W-:Y:S01]  /*22de0*/  SHFL.IDX PT, R58, R6, 0x1, 0x1c1f ;  /* 0x003c1f00063a7f89 */ /* 0x0007e200000e0000 */
[----:B------:R-:W-:Y:S01]  /*22df0*/  IADD3.X R29, RZ, R53, RZ, P3, !PT ;  /* 0x00000035ff1d7210 */ /* 0x000fe20001ffe4ff */
[----:B------:R-:W-:Y:S01]  /*22e00*/  IMAD.IADD R61, R61, 0x1, R3 ;  /* 0x000000013d3d7824 */ /* 0x000fe200078e0203 */
[----:B------:R-:W-:Y:S01]  /*22e10*/  IADD3 R45, P3, R52, 0x8000, RZ ;  /* 0x00008000342d7810 */ /* 0x000fe20007f7e0ff */
[----:B------:R-:W-:Y:S01]  /*22e20*/  IMAD R3, R63, UR4, RZ ;  /* 0x000000043f037c24 */ /* 0x000fe2000f8e02ff */
[----:B------:R-:W-:Y:S01]  /*22e30*/  LOP3.LUT R40, R41, 0x380, RZ, 0xc0, !PT ;  /* 0x0000038029287812 */ /* 0x000fe200078ec0ff */
[----:B------:R-:W-:Y:S01]  /*22e40*/  IMAD R64, R66, 0x80, R0 ;  /* 0x0000008042407824 */ /* 0x000fe200078e0200 */
[----:B------:R-:W-:Y:S01]  /*22e50*/  LOP3.LUT R32, R33, 0x380, RZ, 0xc0, !PT ;  /* 0x0000038021207812 */ /* 0x000fe200078ec0ff */
[----:B------:R-:W4:Y:S01]  /*22e60*/  SHFL.IDX PT, R59, R10, 0x1, 0x1c1f ;  /* 0x003c1f000a3b7f89 */ /* 0x000f2200000e0000 */
[----:B------:R-:W-:-:S02]  /*22e70*/  LOP3.LUT R36, R37, 0x380, RZ, 0xc0, !PT ;  /* 0x0000038025247812 */ /* 0x000fc400078ec0ff */
[----:B------:R-:W-:Y:S01]  /*22e80*/  LOP3.LUT R44, R45, 0x380, RZ, 0xc0, !PT ;  /* 0x000003802d2c7812 */ /* 0x000fe200078ec0ff */
[----:B------:R-:W-:Y:S01]  /*22e90*/  IMAD R3, R68, UR5, R3 ;  /* 0x0000000544037c24 */ /* 0x000fe2000f8e0203 */
[----:B------:R-:W-:Y:S01]  /*22ea0*/  SHF.R.U64 R40, R40, 0x3, RZ ;  /* 0x0000000328287819 */ /* 0x000fe200000012ff */
[----:B------:R-:W-:Y:S01]  /*22eb0*/  IMAD.WIDE.U32 R60, R68, UR4, R60 ;  /* 0x00000004443c7c25 */ /* 0x000fe2000f8e003c */
[----:B------:R-:W-:Y:S01]  /*22ec0*/  SHF.R.U64 R32, R32, 0x3, RZ ;  /* 0x0000000320207819 */ /* 0x000fe200000012ff */
[----:B------:R-:W-:Y:S01]  /*22ed0*/  ULDC.64 UR4, c[0x0][0xaf0] ;  /* 0x0002bc0000047ab9 */ /* 0x000fe20000000a00 */
[----:B------:R-:W-:Y:S01]  /*22ee0*/  SHF.R.U64 R36, R36, 0x3, RZ ;  /* 0x0000000324247819 */ /* 0x000fe200000012ff */
[----:B0-----:R-:W-:Y:S01]  /*22ef0*/  @P2 IMAD.HI.U32 R0, R64, R69, RZ ;  /* 0x0000004540002227 */ /* 0x001fe200078e00ff */
[----:B------:R-:W-:Y:S02]  /*22f00*/  SHF.R.U64 R44, R44, 0x3, RZ ;  /* 0x000000032c2c7819 */ /* 0x000fe400000012ff */
[----:B------:R-:W-:Y:S01]  /*22f10*/  LOP3.LUT R40, R40, R41, RZ, 0x3c, !PT ;  /* 0x0000002928287212 */ /* 0x000fe200078e3cff */
[----:B------:R-:W-:Y:S01]  /*22f20*/  IMAD.IADD R61, R61, 0x1, R3 ;  /* 0x000000013d3d7824 */ /* 0x000fe200078e0203 */
[----:B------:R-:W-:Y:S01]  /*22f30*/  LOP3.LUT R32, R32, R33, RZ, 0x3c, !PT ;  /* 0x0000002120207212 */ /* 0x000fe200078e3cff */
[--C-:B------:R-:W-:Y:S01]  /*22f40*/  IMAD.X R41, RZ, RZ, R53.reuse, P1 ;  /* 0x000000ffff297224 */ /* 0x100fe200008e0635 */
[----:B------:R-:W-:Y:S01]  /*22f50*/  LOP3.LUT R36, R36, R37, RZ, 0x3c, !PT ;  /* 0x0000002524247212 */ /* 0x000fe200078e3cff */
[--C-:B------:R-:W-:Y:S01]  /*22f60*/  IMAD.X R33, RZ, RZ, R53.reuse, P5 ;  /* 0x000000ffff217224 */ /* 0x100fe200028e0635 */
[----:B------:R-:W-:Y:S01]  /*22f70*/  MOV R3, R64 ;  /* 0x0000004000037202 */ /* 0x000fe20000000f00 */
[----:B------:R-:W-:Y:S01]  /*22f80*/  IMAD.X R37, RZ, RZ, R53, P4 ;  /* 0x000000ffff257224 */ /* 0x000fe200020e0635 */
[----:B------:R-:W-:Y:S01]  /*22f90*/  LOP3.LUT R44, R44, R45, RZ, 0x3c, !PT ;  /* 0x0000002d2c2c7212 */ /* 0x000fe200078e3cff */
[----:B------:R-:W-:Y:S01]  /*22fa0*/  IMAD R62, R62, UR4, RZ ;  /* 0x000000043e3e7c24 */ /* 0x000fe2000f8e02ff */
[C---:B------:R-:W-:Y:S01]  /*22fb0*/  ISETP.GE.OR P1, PT, R4.reuse, R67, P0 ;  /* 0x000000430400720c */ /* 0x040fe20000726670 */
[----:B------:R-:W-:Y:S01]  /*22fc0*/  VIADD R4, R4, 0x8 ;  /* 0x0000000804047836 */ /* 0x000fe20000000000 */
[----:B-1----:R-:W-:-:S02]  /*22fd0*/  @P2 SHF.R.U32.HI R3, RZ, R71, R0 ;  /* 0x00000047ff032219 */ /* 0x002fc40000011600 */
[C---:B------:R-:W-:Y:S02]  /*22fe0*/  IADD3 R49, P5, R52.reuse, 0x9000, RZ ;  /* 0x0000900034317810 */ /* 0x040fe40007fbe0ff */
[C---:B------:R-:W-:Y:S02]  /*22ff0*/  IADD3 R55, P4, R52.reuse, 0xa000, RZ ;  /* 0x0000a00034377810 */ /* 0x040fe40007f9e0ff */
[----:B------:R-:W-:Y:S02]  /*23000*/  IADD3.X R45, RZ, R53, RZ, P3, !PT ;  /* 0x00000035ff2d7210 */ /* 0x000fe40001ffe4ff */
[C---:B------:R-:W-:Y:S01]  /*23010*/  IADD3 R7, P3, R52.reuse, 0xb000, RZ ;  /* 0x0000b00034077810 */ /* 0x040fe20007f7e0ff */
[C---:B------:R-:W-:Y:S01]  /*23020*/  IMAD R63, R65.reuse, UR5, R62 ;  /* 0x00000005413f7c24 */ /* 0x040fe2000f8e023e */
[----:B------:R-:W-:Y:S01]  /*23030*/  SHF.R.S32.HI R0, RZ, 0x1f, R3 ;  /* 0x0000001fff007819 */ /* 0x000fe20000011403 */
[----:B------:R-:W-:Y:S01]  /*23040*/  IMAD.WIDE.U32 R60, R65, UR4, R60 ;  /* 0x00000004413c7c25 */ /* 0x000fe2000f8e003c */
[----:B------:R-:W-:Y:S01]  /*23050*/  LOP3.LUT R48, R49, 0x380, RZ, 0xc0, !PT ;  /* 0x0000038031307812 */ /* 0x000fe200078ec0ff */
[----:B------:R-:W-:Y:S01]  /*23060*/  ULDC.64 UR4, c[0x0][0xae0] ;  /* 0x0002b80000047ab9 */ /* 0x000fe20000000a00 */
[----:B------:R-:W-:Y:S01]  /*23070*/  LOP3.LUT R5, R52, 0x380, RZ, 0xc0, !PT ;  /* 0x0000038034057812 */ /* 0x000fe200078ec0ff */
[----:B------:R-:W-:Y:S01]  /*23080*/  IMAD.MOV R65, RZ, RZ, -R3 ;  /* 0x000000ffff417224 */ /* 0x000fe200078e0a03 */
[----:B------:R-:W-:Y:S01]  /*23090*/  LOP3.LUT R54, R55, 0x380, RZ, 0xc0, !PT ;  /* 0x0000038037367812 */ /* 0x000fe200078ec0ff */
[----:B------:R-:W-:Y:S01]  /*230a0*/  IMAD.X R57, RZ, RZ, R53, P3 ;  /* 0x000000ffff397224 */ /* 0x000fe200018e0635 */
[----:B------:R-:W-:Y:S01]  /*230b0*/  ISETP.GE.OR P0, PT, R4, R67, P0 ;  /* 0x000000430400720c */ /* 0x000fe20000706670 */
[----:B--2---:R0:W-:Y:S01]  /*230c0*/  @!P1 ST.E desc[UR50][R50.64], R121 ;  /* 0x0000007932009985 */ /* 0x0041e2000c101932 */
[----:B---3--:R-:W-:Y:S01]  /*230d0*/  LOP3.LUT R6, R7, 0x380, RZ, 0xc0, !PT ;  /* 0x0000038007067812 */ /* 0x008fe200078ec0ff */
[----:B------:R-:W-:Y:S01]  /*230e0*/  IMAD.IADD R61, R61, 0x1, R63 ;  /* 0x000000013d3d7824 */ /* 0x000fe200078e023f */
[----:B------:R-:W-:Y:S01]  /*230f0*/  SHF.R.U64 R48, R48, 0x3, RZ ;  /* 0x0000000330307819 */ /* 0x000fe200000012ff */
[----:B------:R-:W-:Y:S01]  /*23100*/  IMAD R0, R0, UR4, RZ ;  /* 0x0000000400007c24 */ /* 0x000fe2000f8e02ff */
[----:B------:R-:W-:Y:S01]  /*23110*/  SHF.R.U64 R54, R54, 0x3, RZ ;  /* 0x0000000336367819 */ /* 0x000fe200000012ff */
[----:B------:R-:W-:Y:S01]  /*23120*/  IMAD R63, R20, R65, R64 ;  /* 0x00000041143f7224 */ /* 0x000fe200078e0240 */
[----:B------:R-:W-:-:S02]  /*23130*/  SHF.R.U64 R5, R5, 0x3, RZ ;  /* 0x0000000305057819 */ /* 0x000fc400000012ff */
[----:B------:R-:W-:Y:S01]  /*23140*/  SHF.R.U64 R6, R6, 0x3, RZ ;  /* 0x0000000306067819 */ /* 0x000fe200000012ff */
[----:B------:R-:W-:Y:S01]  /*23150*/  IMAD R65, R3, UR5, R0 ;  /* 0x0000000503417c24 */ /* 0x000fe2000f8e0200 */
[----:B------:R-:W-:Y:S01]  /*23160*/  LOP3.LUT R48, R48, R49, RZ, 0x3c, !PT ;  /* 0x0000003130307212 */ /* 0x000fe200078e3cff */
[--C-:B------:R-:W-:Y:S01]  /*23170*/  IMAD.X R49, RZ, RZ, R53.reuse, P5 ;  /* 0x000000ffff317224 */ /* 0x100fe200028e0635 */
[----:B------:R-:W-:Y:S01]  /*23180*/  LOP3.LUT R54, R54, R55, RZ, 0x3c, !PT ;  /* 0x0000003736367212 */ /* 0x000fe200078e3cff */
[----:B------:R-:W-:Y:S01]  /*23190*/  IMAD.X R55, RZ, RZ, R53, P4 ;  /* 0x000000ffff377224 */ /* 0x000fe200020e0635 */
[----:B------:R-:W-:Y:S01]  /*231a0*/  LOP3.LUT R4, R5, R52, RZ, 0x3c, !PT ;  /* 0x0000003405047212 */ /* 0x000fe200078e3cff */
[----:B------:R-:W-:Y:S01]  /*231b0*/  IMAD.WIDE.U32 R60, R3, UR4, R60 ;  /* 0x00000004033c7c25 */ /* 0x000fe2000f8e003c */
[----:B------:R-:W-:Y:S01]  /*231c0*/  MOV R5, R53 ;  /* 0x0000003500057202 */ /* 0x000fe20000000f00 */
[----:B------:R-:W-:Y:S01]  /*231d0*/  ULDC.64 UR4, c[0x0][0xad8] ;  /* 0x0002b60000047ab9 */ /* 0x000fe20000000a00 */
[----:B------:R-:W-:Y:S01]  /*231e0*/  LOP3.LUT R56, R6, R7, RZ, 0x3c, !PT ;  /* 0x0000000706387212 */ /* 0x000fe200078e3cff */
[----:B----4-:R1:W-:Y:S01]  /*231f0*/  @!P0 ST.E desc[UR50][R58.64], R123 ;  /* 0x0000007b3a008985 */ /* 0x0103e2000c101932 */
[----:B------:R-:W-:Y:S01]  /*23200*/  SHF.R.S32.HI R0, RZ, 0x1f, R63 ;  /* 0x0000001fff007819 */ /* 0x000fe2000001143f */
[----:B------:R-:W-:-:S02]  /*23210*/  IMAD.IADD R61, R61, 0x1, R65 ;  /* 0x000000013d3d7824 */ /* 0x000fc400078e0241 */
[----:B------:R-:W5:Y:S02]  /*23220*/  LD.E.128 R4, desc[UR50][R4.64] ;  /* 0x0000003204047980 */ /* 0x000f64000c101d00 */
[----:B------:R-:W-:Y:S02]  /*23230*/  IMAD R0, R0, UR4, RZ ;  /* 0x0000000400007c24 */ /* 0x000fe4000f8e02ff */
[----:B------:R-:W5:Y:S01]  /*23240*/  LD.E.128 R8, desc[UR50][R8.64] ;  /* 0x0000003208087980 */ /* 0x000f62000c101d00 */
[----:B------:R-:W-:-:S03]  /*23250*/  IMAD R66, R66, 0x80, R21 ;  /* 0x0000008042427824 */ /* 0x000fc600078e0215 */
[----:B------:R-:W5:Y:S01]  /*23260*/  LD.E.128 R12, desc[UR50][R12.64] ;  /* 0x000000320c0c7980 */ /* 0x000f62000c101d00 */
[----:B------:R-:W-:-:S03]  /*23270*/  IMAD R65, R63, UR5, R0 ;  /* 0x000000053f417c24 */ /* 0x000fc6000f8e0200 */
[----:B------:R-:W5:Y:S01]  /*23280*/  LD.E.128 R24, desc[UR50][R24.64] ;  /* 0x0000003218187980 */ /* 0x000f62000c101d00 */
[----:B------:R-:W-:Y:S01]  /*23290*/  IMAD.WIDE.U32 R20, R63, UR4, R60 ;  /* 0x000000043f147c25 */ /* 0x000fe2000f8e003c */
[----:B------:R-:W-:Y:S02]  /*232a0*/  ULDC.64 UR4, c[0x0][0xa80] ;  /* 0x0002a00000047ab9 */ /* 0x000fe40000000a00 */
[----:B------:R-:W5:Y:S04]  /*232b0*/  LD.E.128 R28, desc[UR50][R28.64] ;  /* 0x000000321c1c7980 */ /* 0x000f68000c101d00 */
[----:B------:R-:W5:Y:S04]  /*232c0*/  LD.E.128 R32, desc[UR50][R32.64] ;  /* 0x0000003220207980 */ /* 0x000f68000c101d00 */
[----:B------:R-:W5:Y:S04]  /*232d0*/  LD.E.128 R36, desc[UR50][R36.64] ;  /* 0x0000003224247980 */ /* 0x000f68000c101d00 */
[----:B------:R-:W5:Y:S04]  /*232e0*/  LD.E.128 R40, desc[UR50][R40.64] ;  /* 0x0000003228287980 */ /* 0x000f68000c101d00 */
[----:B------:R-:W5:Y:S04]  /*232f0*/  LD.E.128 R44, desc[UR50][R44.64] ;  /* 0x000000322c2c7980 */ /* 0x000f68000c101d00 */
[----:B0-----:R-:W5:Y:S04]  /*23300*/  LD.E.128 R48, desc[UR50][R48.64] ;  /* 0x0000003230307980 */ /* 0x001f68000c101d00 */
[----:B------:R-:W5:Y:S04]  /*23310*/  LD.E.128 R52, desc[UR50][R54.64] ;  /* 0x0000003236347980 */ /* 0x000f68000c101d00 */
[----:B-1----:R-:W5:Y:S01]  /*23320*/  LD.E.128 R56, desc[UR50][R56.64] ;  /* 0x0000003238387980 */ /* 0x002f62000c101d00 */
[----:B------:R-:W-:Y:S01]  /*23330*/  IADD3 R3, R66, 0x20, RZ ;  /* 0x0000002042037810 */ /* 0x000fe20007ffe0ff */
[----:B------:R-:W-:Y:S01]  /*23340*/  IMAD.IADD R21, R21, 0x1, R65 ;  /* 0x0000000115157824 */ /* 0x000fe200078e0241 */
[----:B------:R-:W-:Y:S01]  /*23350*/  LEA R64, P2, R20, UR4, 0x1 ;  /* 0x0000000414407c11 */ /* 0x000fe2000f8408ff */
[----:B------:R-:W-:Y:S01]  /*23360*/  @!PT LDS RZ, [RZ] ;  /* 0x00000000fffff984 */ /* 0x000fe20000000800 */
[----:B------:R-:W-:Y:S01]  /*23370*/  @!PT LDS RZ, [RZ] ;  /* 0x00000000fffff984 */ /* 0x000fe20000000800 */
[----:B------:R-:W-:Y:S01]  /*23380*/  @!PT LDS RZ, [RZ] ;  /* 0x00000000fffff984 */ /* 0x000fe20000000800 */
[----:B------:R-:W-:Y:S01]  /*23390*/  @!PT LDS RZ, [RZ] ;  /* 0x00000000fffff984 */ /* 0x000fe20000000800 */
[----:B------:R0:W-:Y:S06]  /*233a0*/  MEMBAR.ALL.CTA ;  /* 0x0000000000007992 */ /* 0x0001ec0000008000 */
[----:B0-----:R-:W0:Y:S01]  /*233b0*/  FENCE.VIEW.ASYNC.S ;  /* 0x00000000000073c6 */ /* 0x001e220000000000 */
[-C--:B------:R-:W-:Y:S01]  /*233c0*/  ISETP.GE.AND P1, PT, R3, R67.reuse, PT ;  /* 0x000000430300720c */ /* 0x080fe20003f26270 */
[----:B------:R-:W-:Y:S01]  /*233d0*/  VIADD R0, R18, 0x33420 ;  /* 0x0003342012007836 */ /* 0x000fe20000000000 */
[----:B------:R-:W-:Y:S01]  /*233e0*/  LEA.HI.X R3, R20, UR5, R21, 0x1, P2 ;  /* 0x0000000514037c11 */ /* 0x000fe200090f0c15 */
[C---:B------:R-:W-:Y:S01]  /*233f0*/  VIADD R60, R66.reuse, 0x40 ;  /* 0x00000040423c7836 */ /* 0x040fe20000000000 */
[----:B------:R-:W-:Y:S01]  /*23400*/  ISETP.GE.AND P2, PT, R66, R67, PT ;  /* 0x000000434200720c */ /* 0x000fe20003f46270 */
[C---:B------:R-:W-:Y:S01]  /*23410*/  VIADD R68, R2.reuse, 0x80 ;  /* 0x0000008002447836 */ /* 0x040fe20000000000 */
[----:B------:R-:W-:Y:S01]  /*23420*/  PRMT R0, RZ, 0x654, R0 ;  /* 0x00000654ff007816 */ /* 0x000fe20000000000 */
[----:B0-----:R0:W1:Y:S01]  /*23430*/  SHFL.IDX PT, R65, R64, RZ, 0x181f ;  /* 0x00181fff40417589 */ /* 0x00106200000e0000 */
[----:B------:R-:W-:-:S02]  /*23440*/  IADD3 R72, R2, 0x40, RZ ;  /* 0x0000004002487810 */ /* 0x000fc40007ffe0ff */
[----:B------:R-:W-:Y:S01]  /*23450*/  ISETP.GE.AND P0, PT, R60, R67, PT ;  /* 0x000000433c00720c */ /* 0x000fe20003f06270 */
[----:B------:R0:W2:Y:S01]  /*23460*/  SHFL.IDX PT, R63, R3, RZ, 0x181f ;  /* 0x00181fff033f7589 */ /* 0x0000a200000e0000 */
[----:B------:R-:W-:Y:S02]  /*23470*/  SHF.R.S32.HI R70, RZ, 0x1f, R2 ;  /* 0x0000001fff467819 */ /* 0x000fe40000011402 */
[----:B------:R-:W-:Y:S02]  /*23480*/  SHF.R.S32.HI R69, RZ, 0x1f, R68 ;  /* 0x0000001fff457819 */ /* 0x000fe40000011444 */
[----:B------:R-:W-:Y:S01]  /*23490*/  SHF.R.S32.HI R71, RZ, 0x1f, R72 ;  /* 0x0000001fff477819 */ /* 0x000fe20000011448 */
[----:B------:R0:W-:Y:S01]  /*234a0*/  SYNCS.ARRIVE.TRANS64.RED.A1T0 RZ, [R0+URZ], RZ ;  /* 0x000000ff00ff79a7 */ /* 0x0001e2000810043f */
[----:B------:R-:W-:Y:S05]  /*234b0*/  @P2 BRA `(.L_x_4241) ;  /* 0x0000000000342947 */ /* 0x000fea0003800000 */
[----:B------:R-:W-:Y:S02]  /*234c0*/  ULDC UR4, c[0x0][0xac8] ;  /* 0x0002b20000047ab9 */ /* 0x000fe40000000800 */
[----:B------:R-:W-:Y:S02]  /*234d0*/  ISETP.GE.AND P4, PT, R2, UR4, PT ;  /* 0x0000000402007c0c */ /* 0x000fe4000bf86270 */
[----:B------:R-:W-:Y:S02]  /*234e0*/  ISETP.GE.AND P3, PT, R72, UR4, PT ;  /* 0x0000000448007c0c */ /* 0x000fe4000bf66270 */
[----:B------:R-:W-:-:S09]  /*234f0*/  ISETP.GE.AND P2, PT, R68, UR4, PT ;  /* 0x0000000444007c0c */ /* 0x000fd2000bf46270 */
[----:B-1----:R-:W-:-:S04]  /*23500*/  @!P4 LEA R20, P5, R2, R65, 0x1 ;  /* 0x000000410214c211 */ /* 0x002fc800078a08ff */
[----:B--2---:R-:W-:Y:S02]  /*23510*/  @!P4 LEA.HI.X R21, R2, R63, R70, 0x1, P5 ;  /* 0x0000003f0215c211 */ /* 0x004fe400028f0c46 */
[----:B------:R-:W-:-:S03]  /*23520*/  @!P3 LEA R60, P5, R72, R65, 0x1 ;  /* 0x00000041483cb211 */ /* 0x000fc600078a08ff */
[----:B-----5:R3:W-:Y:S01]  /*23530*/  @!P4 ST.E.128 desc[UR50][R20.64], R4 ;  /* 0x000000041400c985 */ /* 0x0207e2000c101d32 */
[----:B------:R-:W-:Y:S02]  /*23540*/  @!P3 LEA.HI.X R61, R72, R63, R71, 0x1, P5 ;  /* 0x0000003f483db211 */ /* 0x000fe400028f0c47 */
[----:B------:R-:W-:-:S03]  /*23550*/  @!P2 LEA R62, P5, R68, R65, 0x1 ;  /* 0x00000041443ea211 */ /* 0x000fc600078a08ff */
[----:B------:R3:W-:Y:S01]  /*23560*/  @!P3 ST.E.128 desc[UR50][R60.64], R28 ;  /* 0x0000001c3c00b985 */ /* 0x0007e2000c101d32 */
[----:B------:R-:W-:-:S05]  /*23570*/  @!P2 LEA.HI.X R63, R68, R63, R69, 0x1, P5 ;  /* 0x0000003f443fa211 */ /* 0x000fca00028f0c45 */
[----:B------:R3:W-:Y:S04]  /*23580*/  @!P2 ST.E.128 desc[UR50][R62.64], R44 ;  /* 0x0000002c3e00a985 */ /* 0x0007e8000c101d32 */
.L_x_4241:
[----:B------:R-:W-:Y:S05]  /*23590*/  BSYNC B1 ;  /* 0x0000000000017941 */ /* 0x000fea0003800000 */
.L_x_4240:
[----:B---3--:R3:W4:Y:S01]  /*235a0*/  SHFL.IDX PT, R21, R3, 0x1, 0x181f ;  /* 0x00381f0003157f89 */ /* 0x00872200000e0000 */
[----:B------:R-:W-:Y:S03]  /*235b0*/  BSSY B1, `(.L_x_4242) ;  /* 0x0000010000017945 */ /* 0x000fe60003800000 */
[----:B-----5:R3:W0:Y:S01]  /*235c0*/  SHFL.IDX PT, R7, R64, 0x1, 0x181f ;  /* 0x00381f0040077f89 */ /* 0x02062200000e0000 */
[----:B------:R-:W-:Y:S05]  /*235d0*/  @P1 BRA `(.L_x_4243) ;  /* 0x0000000000341947 */ /* 0x000fea0003800000 */
[----:B------:R-:W-:Y:S02]  /*235e0*/  ULDC UR4, c[0x0][0xac8] ;  /* 0x0002b20000047ab9 */ /* 0x000fe40000000800 */
[----:B------:R-:W-:Y:S02]  /*235f0*/  ISETP.GE.AND P3, PT, R2, UR4, PT ;  /* 0x0000000402007c0c */ /* 0x000fe4000bf66270 */
[----:B------:R-:W-:Y:S02]  /*23600*/  ISETP.GE.AND P2, PT, R72, UR4, PT ;  /* 0x0000000448007c0c */ /* 0x000fe4000bf46270 */
[----:B------:R-:W-:-:S09]  /*23610*/  ISETP.GE.AND P1, PT, R68, UR4, PT ;  /* 0x0000000444007c0c */ /* 0x000fd2000bf26270 */
[-C--:B0-----:R-:W-:Y:S02]  /*23620*/  @!P3 LEA R4, P5, R2, R7.reuse, 0x1 ;  /* 0x000000070204b211 */ /* 0x081fe400078a08ff */
[----:B------:R-:W-:Y:S02]  /*23630*/  @!P2 LEA R6, P4, R72, R7, 0x1 ;  /* 0x000000074806a211 */ /* 0x000fe400078808ff */
[----:B----4-:R-:W-:Y:S02]  /*23640*/  @!P3 LEA.HI.X R5, R2, R21, R70, 0x1, P5 ;  /* 0x000000150205b211 */ /* 0x010fe400028f0c46 */
[----:B------:R-:W-:Y:S02]  /*23650*/  @!P1 LEA R20, P5, R68, R7, 0x1 ;  /* 0x0000000744149211 */ /* 0x000fe400078a08ff */
[-C--:B------:R-:W-:Y:S01]  /*23660*/  @!P2 LEA.HI.X R7, R72, R21.reuse, R71, 0x1, P4 ;  /* 0x000000154807a211 */ /* 0x080fe200020f0c47 */
[----:B------:R0:W-:Y:S01]  /*23670*/  @!P3 ST.E.128 desc[UR50][R4.64], R8 ;  /* 0x000000080400b985 */ /* 0x0001e2000c101d32 */
[----:B------:R-:W-:-:S03]  /*23680*/  @!P1 LEA.HI.X R21, R68, R21, R69, 0x1, P5 ;  /* 0x0000001544159211 */ /* 0x000fc600028f0c45 */
[----:B------:R0:W-:Y:S04]  /*23690*/  @!P2 ST.E.128 desc[UR50][R6.64], R32 ;  /* 0x000000200600a985 */ /* 0x0001e8000c101d32 */
[----:B------:R0:W-:Y:S02]  /*236a0*/  @!P1 ST.E.128 desc[UR50][R20.64], R48 ;  /* 0x0000003014009985 */ /* 0x0001e4000c101d32 */
.L_x_4243:
[----:B------:R-:W-:Y:S05]  /*236b0*/  BSYNC B1 ;  /* 0x0000000000017941 */ /* 0x000fea0003800000 */
.L_x_4242:
[----:B0-----:R0:W0:Y:S01]  /*236c0*/  SHFL.IDX PT, R9, R3, 0x2, 0x181f ;  /* 0x00581f0003097f89 */ /* 0x00102200000e0000 */
[----:B------:R-:W-:Y:S03]  /*236d0*/  BSSY B1, `(.L_x_4244) ;  /* 0x0000010000017945 */ /* 0x000fe60003800000 */
[----:B------:R0:W0:Y:S01]  /*236e0*/  SHFL.IDX PT, R5, R64, 0x2, 0x181f ;  /* 0x00581f0040057f89 */ /* 0x00002200000e0000 */
        /* <DEDUP_REMOVED lines=11> */
[----:B------:R0:W-:Y:S04]  /*237a0*/  @!P3 ST.E.128 desc[UR50][R4.64], R12 ;  /* 0x0000000c0400b985 */ /* 0x0001e8000c101d32 */
[----:B------:R0:W-:Y:S04]  /*237b0*/  @!P4 ST.E.128 desc[UR50][R6.64], R36 ;  /* 0x000000240600c985 */ /* 0x0001e8000c101d32 */
[----:B------:R0:W-:Y:S02]  /*237c0*/  @!P5 ST.E.128 desc[UR50][R8.64], R52 ;  /* 0x000000340800d985 */ /* 0x0001e4000c101d32 */
.L_x_4245:
[----:B------:R-:W-:Y:S05]  /*237d0*/  BSYNC B1 ;  /* 0x0000000000017941 */ /* 0x000fea0003800000 */
.L_x_4244:
[----:B------:R-:W-:Y:S01]  /*237e0*/  VIADD R0, R66, 0x60 ;  /* 0x0000006042007836 */ /* 0x000fe20000000000 */
[----:B0--3--:R-:W0:Y:S04]  /*237f0*/  SHFL.IDX PT, R3, R3, 0x3, 0x181f ;  /* 0x00781f0003037f89 */ /* 0x009e2800000e0000 */
[----:B------:R-:W-:Y:S01]  /*23800*/  ISETP.GE.AND P0, PT, R0, R67, PT ;  /* 0x000000430000720c */ /* 0x000fe20003f06270 */
[----:B------:R3:W0:-:S12]  /*23810*/  SHFL.IDX PT, R9, R64, 0x3, 0x181f ;  /* 0x00781f0040097f89 */ /* 0x00061800000e0000 */
[----:B---3--:R-:W-:Y:S05]  /*23820*/  @P0 BRA `(.L_x_4246) ;  /* 0x0000000c00940947 */ /* 0x008fea0003800000 */
[----:B------:R-:W-:Y:S02]  /*23830*/  ULDC UR4, c[0x0][0xac8] ;  /* 0x0002b20000047ab9 */ /* 0x000fe40000000800 */
[----:B------:R-:W-:Y:S02]  /*23840*/  ISETP.GE.AND P2, PT, R2, UR4, PT ;  /* 0x0000000402007c0c */ /* 0x000fe4000bf46270 */
[----:B------:R-:W-:-:S11]  /*23850*/  ISETP.GE.AND P3, PT, R72, UR4, PT ;  /* 0x0000000448007c0c */ /* 0x000fd6000bf66270 */
[-C--:B0-----:R-:W-:Y:S02]  /*23860*/  @!P2 LEA R4, P0, R2, R9.reuse, 0x1 ;  /* 0x000000090204a211 */ /* 0x081fe400078008ff */
[----:B------:R-:W-:Y:S02]  /*23870*/  @!P3 LEA R6, P1, R72, R9, 0x1 ;  /* 0x000000094806b211 */ /* 0x000fe400078208ff */
[-C--:B------:R-:W-:Y:S02]  /*23880*/  @!P2 LEA.HI.X R5, R2, R3.reuse, R70, 0x1, P0 ;  /* 0x000000030205a211 */ /* 0x080fe400000f0c46 */
[----:B------:R-:W-:Y:S02]  /*23890*/  @!P3 LEA.HI.X R7, R72, R3, R71, 0x1, P1 ;  /* 0x000000034807b211 */ /* 0x000fe400008f0c47 */
[----:B------:R-:W-:Y:S01]  /*238a0*/  ISETP.GE.AND P0, PT, R68, UR4, PT ;  /* 0x0000000444007c0c */ /* 0x000fe2000bf06270 */
[----:B------:R3:W-:Y:S04]  /*238b0*/  @!P2 ST.E.128 desc[UR50][R4.64], R24 ;  /* 0x000000180400a985 */ /* 0x0007e8000c101d32 */
[----:B------:R3:W-:Y:S08]  /*238c0*/  @!P3 ST.E.128 desc[UR50][R6.64], R40 ;  /* 0x000000280600b985 */ /* 0x0007f0000c101d32 */
[----:B------:R-:W-:Y:S05]  /*238d0*/  @P0 BRA `(.L_x_4246) ;  /* 0x0000000c00680947 */ /* 0x000fea0003800000 */
[----:B------:R-:W-:-:S04]  /*238e0*/  LEA R2, P0, R68, R9, 0x1 ;  /* 0x0000000944027211 */ /* 0x000fc800078008ff */
[----:B------:R-:W-:-:S05]  /*238f0*/  LEA.HI.X R3, R68, R3, R69, 0x1, P0 ;  /* 0x0000000344037211 */ /* 0x000fca00000f0c45 */
[----:B------:R0:W-:Y:S01]  /*23900*/  ST.E.128 desc[UR50][R2.64], R56 ;  /* 0x0000003802007985 */ /* 0x0001e2000c101d32 */
[----:B------:R-:W-:Y:S05]  /*23910*/  BRA `(.L_x_4246) ;  /* 0x0000000c00587947 */ /* 0x000fea0003800000 */
.L_x_4237:
        /* <DEDUP_REMOVED lines=14> */
[----:B------:R-:W-:-:S13]  /*23a00*/  ISETP.NE.AND.EX P1, PT, RZ, UR5, PT, P1 ;  /* 0x00000005ff007c0c */ /* 0x000fda000bf25310 */
[----:B------:R-:W-:Y:S01]  /*23a10*/  @P1 IADD3 R4, P2, R4, UR4, RZ ;  /* 0x0000000404041c10 */ /* 0x000fe2000ff5e0ff */
[----:B------:R-:W-:Y:S02]  /*23a20*/  ULDC UR4, c[0x0][0xa88] ;  /* 0x0002a20000047ab9 */ /* 0x000fe40000000800 */
[----:B------:R-:W-:Y:S01]  /*23a30*/  IMAD.U32 R6, RZ, RZ, UR4 ;  /* 0x00000004ff067e24 */ /* 0x000fe2000f8e00ff */
[----:B------:R-:W-:-:S05]  /*23a40*/  @P1 IADD3.X R5, R5, UR5, RZ, P2, !PT ;  /* 0x0000000505051c10 */ /* 0x000fca00097fe4ff */
[----:B------:R2:W5:Y:S01]  /*23a50*/  @P1 LDG.E R6, desc[UR50][R4.64] ;  /* 0x0000003204061981 */ /* 0x000562000c1e1900 */
[----:B----4-:R-:W-:Y:S01]  /*23a60*/  ISETP.NE.AND P2, PT, R25, 0x1, PT ;  /* 0x000000011900780c */ /* 0x010fe20003f45270 */
[----:B------:R-:W3:-:S12]  /*23a70*/  S2R R8, SR_TID.X ;  /* 0x0000000000087919 */ /* 0x000ed80000002100 */
[----:B------:R-:W4:Y:S01]  /*23a80*/  @P2 LDC R27, c[0x0][0xbec] ;  /* 0x0002fb00ff1b2b82 */ /* 0x000f220000000800 */
[----:B---3--:R-:W-:-:S04]  /*23a90*/  IADD3 R14, R8, -0x80, RZ ;  /* 0xffffff80080e7810 */ /* 0x008fc80007ffe0ff */
[----:B------:R-:W-:Y:S02]  /*23aa0*/  ISETP.GE.AND P3, PT, R14, 0x80, PT ;  /* 0x000000800e00780c */ /* 0x000fe40003f66270 */
[----:B------:R-:W-:Y:S01]  /*23ab0*/  SHF.R.S32.HI R7, RZ, 0x1f, R14 ;  /* 0x0000001fff077819 */ /* 0x000fe2000001140e */
[----:B--2---:R-:W-:Y:S10]  /*23ac0*/  @P1 BRA `(.L_x_4247) ;  /* 0x0000000000101947 */ /* 0x004ff40003800000 */
[----:B------:R-:W-:Y:S05]  /*23ad0*/  @!P0 BRA `(.L_x_4247) ;  /* 0x00000000000c8947 */ /* 0x000fea0003800000 */
[----:B------:R-:W2:Y:S04]  /*23ae0*/  LDG.E R5, desc[UR50][R2.64] ;  /* 0x0000003202057981 */ /* 0x000ea8000c1e1900 */
[----:B-----5:R-:W2:Y:S02]  /*23af0*/  LDG.E R6, desc[UR50][R2.64+0x4] ;  /* 0x0000043202067981 */ /* 0x020ea4000c1e1900 */
[----:B--2---:R-:W-:-:S07]  /*23b00*/  IMAD.IADD R6, R6, 0x1, -R5 ;  /* 0x0000000106067824 */ /* 0x004fce00078e0a05 */
.L_x_4247:
[----:B------:R-:W2:Y:S04]  /*23b10*/  LDL R26, [R1+0x4c] ;  /* 0x00004c00011a7983 */ /* 0x000ea80000100800 */
[----:B------:R3:W5:Y:S01]  /*23b20*/  LDL R24, [R1+0x54] ;  /* 0x0000540001187983 */ /* 0x0007620000100800 */
[----:B------:R-:W-:Y:S01]  /*23b30*/  LEA.HI R20, R7, R14, RZ, 0x3 ;  /* 0x0000000e07147211 */ /* 0x000fe200078f18ff */
[----:B------:R-:W-:Y:S01]  /*23b40*/  BSSY B1, `(.L_x_4248) ;  /* 0x000002e000017945 */ /* 0x000fe20003800000 */
[----:B------:R-:W-:Y:S02]  /*23b50*/  SEL R13, R11, RZ, !P0 ;  /* 0x000000ff0b0d7207 */ /* 0x000fe40004000000 */
[----:B------:R-:W-:Y:S02]  /*23b60*/  SEL R12, R9, RZ, !P0 ;  /* 0x000000ff090c7207 */ /* 0x000fe40004000000 */
[----:B------:R-:W-:-:S02]  /*23b70*/  LOP3.LUT R29, R20, 0xfffffff8, RZ, 0xc0, !PT ;  /* 0xfffffff8141d7812 */ /* 0x000fc400078ec0ff */
[----:B-----5:R-:W-:Y:S02]  /*23b80*/  SHF.R.S32.HI R11, RZ, 0x1f, R0 ;  /* 0x0000001fff0b7819 */ /* 0x020fe40000011400 */
[----:B--2---:R-:W-:Y:S01]  /*23b90*/  SHF.R.S32.HI R10, RZ, 0x1f, R26 ;  /* 0x0000001fff0a7819 */ /* 0x004fe2000001141a */
[----:B---3--:R-:W-:Y:S06]  /*23ba0*/  @P3 BRA `(.L_x_4249) ;  /* 0x00000000009c3947 */ /* 0x008fec0003800000 */
        /* <DEDUP_REMOVED lines=8> */
[----:B------:R-:W-:Y:S01]  /*23c30*/  MOV R2, R0 ;  /* 0x0000000000027202 */ /* 0x000fe20000000f00 */
[----:B------:R-:W-:Y:S02]  /*23c40*/  IMAD R7, R10, UR4, RZ ;  /* 0x000000040a077c24 */ /* 0x000fe4000f8e02ff */
[----:B------:R-:W-:Y:S02]  /*23c50*/  IMAD.MOV.U32 R3, RZ, RZ, R11 ;  /* 0x000000ffff037224 */ /* 0x000fe400078e000b */
[----:B------:R-:W-:Y:S02]  /*23c60*/  IMAD.MOV.U32 R5, RZ, RZ, R8 ;  /* 0x000000ffff057224 */ /* 0x000fe400078e0008 */
[----:B------:R-:W-:-:S04]  /*23c70*/  IMAD.WIDE.U32 R2, R26, UR4, R2 ;  /* 0x000000041a027c25 */ /* 0x000fc8000f8e0002 */
        /* <DEDUP_REMOVED lines=26> */
.L_x_4249:
[----:B------:R-:W-:Y:S05]  /*23e20*/  BSYNC B1 ;  /* 0x0000000000017941 */ /* 0x000fea0003800000 */
.L_x_4248:
[----:B------:R-:W3:Y:S01]  /*23e30*/  @P2 LDC R9, c[0x0][0xbf0] ;  /* 0x0002fc00ff092b82 */ /* 0x000ee20000000800 */
[----:B------:R-:W-:Y:S01]  /*23e40*/  ULDC.64 UR4, c[0x0][0xaa0] ;  /* 0x0002a80000047ab9 */ /* 0x000fe20000000a00 */
[----:B------:R-:W-:Y:S01]  /*23e50*/  SHF.R.S32.HI R20, RZ, 0x3, R20 ;  /* 0x00000003ff147819 */ /* 0x000fe20000011414 */
[----:B--2---:R-:W-:Y:S02]  /*23e60*/  IMAD R3, R11, UR4, RZ ;  /* 0x000000040b037c24 */ /* 0x004fe4000f8e02ff */
[----:B------:R-:W-:Y:S02]  /*23e70*/  IMAD.IADD R29, R14, 0x1, -R29 ;  /* 0x000000010e1d7824 */ /* 0x000fe400078e0a1d */
[C---:B------:R-:W-:Y:S02]  /*23e80*/  IMAD R5, R0.reuse, UR5, R3 ;  /* 0x0000000500057c24 */ /* 0x040fe4000f8e0203 */
[----:B------:R-:W-:Y:S01]  /*23e90*/  IMAD.WIDE.U32 R2, R0, UR4, RZ ;  /* 0x0000000400027c25 */ /* 0x000fe2000f8e00ff */
[----:B------:R-:W-:-:S03]  /*23ea0*/  ULDC.64 UR4, c[0x0][0xae8] ;  /* 0x0002ba0000047ab9 */ /* 0x000fc60000000a00 */
[C---:B------:R-:W-:Y:S01]  /*23eb0*/  IMAD R4, R29.reuse, 0x20, R20 ;  /* 0x000000201d047824 */ /* 0x040fe200078e0214 */
[----:B------:R-:W-:Y:S01]  /*23ec0*/  SHF.L.U32 R29, R29, 0x3, RZ ;  /* 0x000000031d1d7819 */ /* 0x000fe200000006ff */
[----:B------:R-:W-:Y:S02]  /*23ed0*/  IMAD R0, R10, UR4, RZ ;  /* 0x000000040a007c24 */ /* 0x000fe4000f8e02ff */
[----:B------:R-:W-:Y:S02]  /*23ee0*/  IMAD R8, R24, 0x80, R4 ;  /* 0x0000008018087824 */ /* 0x000fe400078e0204 */
[----:B------:R-:W-:Y:S02]  /*23ef0*/  IMAD R7, R26, UR5, R0 ;  /* 0x000000051a077c24 */ /* 0x000fe4000f8e0200 */
[----:B------:R-:W-:Y:S01]  /*23f00*/  IMAD.IADD R3, R3, 0x1, R5 ;  /* 0x0000000103037824 */ /* 0x000fe200078e0205 */
[----:B------:R-:W-:Y:S01]  /*23f10*/  MOV R5, R8 ;  /* 0x0000000800057202 */ /* 0x000fe20000000f00 */
[----:B----4-:R-:W-:-:S04]  /*23f20*/  @P2 IMAD.HI.U32 R0, R8, R27, RZ ;  /* 0x0000001b08002227 */ /* 0x010fc800078e00ff */
[----:B------:R-:W-:Y:S01]  /*23f30*/  IMAD.WIDE.U32 R2, R26, UR4, R2 ;  /* 0x000000041a027c25 */ /* 0x000fe2000f8e0002 */
[----:B---3--:R-:W-:Y:S01]  /*23f40*/  @P2 SHF.R.U32.HI R5, RZ, R9, R0 ;  /* 0x00000009ff052219 */ /* 0x008fe20000011600 */
[----:B------:R-:W-:Y:S02]  /*23f50*/  ULDC.64 UR4, c[0x0][0xaf0] ;  /* 0x0002bc0000047ab9 */ /* 0x000fe40000000a00 */
[----:B------:R-:W-:Y:S01]  /*23f60*/  IMAD.IADD R3, R3, 0x1, R7 ;  /* 0x0000000103037824 */ /* 0x000fe200078e0207 */
[--C-:B------:R-:W-:Y:S01]  /*23f70*/  SHF.R.S32.HI R0, RZ, 0x1f, R5.reuse ;  /* 0x0000001fff007819 */ /* 0x100fe20000011405 */
[----:B------:R-:W-:Y:S02]  /*23f80*/  IMAD R4, R12, UR4, RZ ;  /* 0x000000040c047c24 */ /* 0x000fe4000f8e02ff */
[----:B------:R-:W-:Y:S02]  /*23f90*/  IMAD.MOV R7, RZ, RZ, -R5 ;  /* 0x000000ffff077224 */ /* 0x000fe400078e0a05 */
[----:B------:R-:W-:-:S02]  /*23fa0*/  IMAD R9, R13, UR5, R4 ;  /* 0x000000050d097c24 */ /* 0x000fc4000f8e0204 */
[----:B------:R-:W-:Y:S01]  /*23fb0*/  IMAD.WIDE.U32 R2, R13, UR4, R2 ;  /* 0x000000040d027c25 */ /* 0x000fe2000f8e0002 */
[----:B------:R-:W-:-:S03]  /*23fc0*/  ULDC.64 UR4, c[0x0][0xae0] ;  /* 0x0002b80000047ab9 */ /* 0x000fc60000000a00 */
        /* <DEDUP_REMOVED lines=12> */
[----:B------:R-:W-:Y:S01]  /*24090*/  IMAD.IADD R3, R5, 0x1, R9 ;  /* 0x0000000105037824 */ /* 0x000fe200078e0209 */
[C---:B------:R-:W-:Y:S01]  /*240a0*/  LEA R2, P0, R4.reuse, UR4, 0x1 ;  /* 0x0000000404027c11 */ /* 0x040fe2000f8008ff */
[C---:B------:R-:W-:Y:S01]  /*240b0*/  VIADD R9, R29.reuse, 0x80 ;  /* 0x000000801d097836 */ /* 0x040fe20000000000 */
[----:B------:R-:W-:Y:S01]  /*240c0*/  UMOV UR4, 0xffffffff ;  /* 0xffffffff00047882 */ /* 0x000fe20000000000 */
[----:B------:R-:W-:Y:S01]  /*240d0*/  VIADD R7, R29, 0x40 ;  /* 0x000000401d077836 */ /* 0x000fe20000000000 */
[----:B------:R-:W-:Y:S02]  /*240e0*/  LEA.HI.X R3, R4, UR5, R3, 0x1, P0 ;  /* 0x0000000504037c11 */ /* 0x000fe400080f0c03 */
[----:B------:R-:W-:Y:S02]  /*240f0*/  SHF.R.S32.HI R5, RZ, 0x1f, R29 ;  /* 0x0000001fff057819 */ /* 0x000fe4000001141d */
[----:B------:R-:W-:Y:S02]  /*24100*/  SHF.R.S32.HI R8, RZ, 0x1f, R9 ;  /* 0x0000001fff087819 */ /* 0x000fe40000011409 */
[----:B------:R-:W-:Y:S01]  /*24110*/  SHF.R.S32.HI R10, RZ, 0x1f, R7 ;  /* 0x0000001fff0a7819 */ /* 0x000fe20000011407 */
[----:B------:R-:W-:Y:S06]  /*24120*/  BRA.DIV UR4, `(.L_x_4250) ;  /* 0x000000b604c07947 */ /* 0x000fec000b800000 */
[----:B------:R2:W3:Y:S04]  /*24130*/  SHFL.IDX PT, R0, R3, RZ, 0x181f ;  /* 0x00181fff03007589 */ /* 0x0004e800000e0000 */
[----:B------:R2:W4:Y:S02]  /*24140*/  SHFL.IDX PT, R14, R2, RZ, 0x181f ;  /* 0x00181fff020e7589 */ /* 0x00052400000e0000 */
.L_x_4501:
[----:B------:R-:W-:Y:S01]  /*24150*/  IMAD R25, R6, R25, RZ ;  /* 0x0000001906197224 */ /* 0x000fe200078e02ff */
[----:B------:R-:W-:Y:S01]  /*24160*/  BSSY B1, `(.L_x_4251) ;  /* 0x0000011000017945 */ /* 0x000fe20003800000 */
[----:B------:R-:W-:-:S05]  /*24170*/  IMAD R6, R24, 0x80, R20 ;  /* 0x0000008018067824 */ /* 0x000fca00078e0214 */
[----:B------:R-:W-:-:S13]  /*24180*/  ISETP.GE.AND P0, PT, R6, R25, PT ;  /* 0x000000190600720c */ /* 0x000fda0003f06270 */
[----:B------:R-:W-:Y:S05]  /*24190*/  @P0 BRA `(.L_x_4252) ;  /* 0x0000000000340947 */ /* 0x000fea0003800000 */
[----:B------:R-:W-:Y:S02]  /*241a0*/  ULDC UR4, c[0x0][0xac8] ;  /* 0x0002b20000047ab9 */ /* 0x000fe40000000800 */
[----:B------:R-:W-:Y:S02]  /*241b0*/  ISETP.GE.AND P3, PT, R29, UR4, PT ;  /* 0x000000041d007c0c */ /* 0x000fe4000bf66270 */
[----:B------:R-:W-:Y:S02]  /*241c0*/  ISETP.GE.AND P4, PT, R7, UR4, PT ;  /* 0x0000000407007c0c */ /* 0x000fe4000bf86270 */
[----:B------:R-:W-:-:S09]  /*241d0*/  ISETP.GE.AND P5, PT, R9, UR4, PT ;  /* 0x0000000409007c0c */ /* 0x000fd2000bfa6270 */
[-C--:B----4-:R-:W-:Y:S02]  /*241e0*/  @!P3 LEA R12, P0, R29, R14.reuse, 0x1 ;  /* 0x0000000e1d0cb211 */ /* 0x090fe400078008ff */
[-C--:B------:R-:W-:Y:S02]  /*241f0*/  @!P4 LEA R20, P1, R7, R14.reuse, 0x1 ;  /* 0x0000000e0714c211 */ /* 0x080fe400078208ff */
[----:B------:R-:W-:Y:S02]  /*24200*/  @!P5 LEA R14, P2, R9, R14, 0x1 ;  /* 0x0000000e090ed211 */ /* 0x000fe400078408ff */
[-C--:B---3--:R-:W-:Y:S02]  /*24210*/  @!P3 LEA.HI.X R13, R29, R0.reuse, R5, 0x1, P0 ;  /* 0x000000001d0db211 */ /* 0x088fe400000f0c05 */
[-C--:B------:R-:W-:Y:S02]  /*24220*/  @!P4 LEA.HI.X R21, R7, R0.reuse, R10, 0x1, P1 ;  /* 0x000000000715c211 */ /* 0x080fe400008f0c0a */
[----:B------:R-:W-:Y:S01]  /*24230*/  @!P5 LEA.HI.X R15, R9, R0, R8, 0x1, P2 ;  /* 0x00000000090fd211 */ /* 0x000fe200010f0c08 */
[----:B------:R3:W-:Y:S04]  /*24240*/  @!P3 ST.E.128 desc[UR50][R12.64], RZ ;  /* 0x000000ff0c00b985 */ /* 0x0007e8000c101d32 */
[----:B------:R3:W-:Y:S04]  /*24250*/  @!P4 ST.E.128 desc[UR50][R20.64], RZ ;  /* 0x000000ff1400c985 */ /* 0x0007e8000c101d32 */
[----:B------:R3:W-:Y:S02]  /*24260*/  @!P5 ST.E.128 desc[UR50][R14.64], RZ ;  /* 0x000000ff0e00d985 */ /* 0x0007e4000c101d32 */
.L_x_4252:
[----:B------:R-:W-:Y:S05]  /*24270*/  BSYNC B1 ;  /* 0x0000000000017941 */ /* 0x000fea0003800000 */
.L_x_4251:
[----:B------:R-:W-:-:S03]  /*24280*/  UMOV UR4, 0xffffffff ;  /* 0xffffffff00047882 */ /* 0x000fc60000000000 */
[----:B------:R-:W-:Y:S05]  /*24290*/  BRA.DIV UR4, `(.L_x_4253) ;  /* 0x000000b604987947 */ /* 0x000fea000b800000 */
[----:B---3--:R3:W0:Y:S04]  /*242a0*/  SHFL.IDX PT, R0, R3, 0x1, 0x181f ;  /* 0x00381f0003007f89 */ /* 0x00862800000e0000 */
[----:B----4-:R3:W4:Y:S02]  /*242b0*/  SHFL.IDX PT, R14, R2, 0x1, 0x181f ;  /* 0x00381f00020e7f89 */ /* 0x01072400000e0000 */
.L_x_4505:
[----:B------:R-:W-:Y:S01]  /*242c0*/  IADD3 R4, R6, 0x20, RZ ;  /* 0x0000002006047810 */ /* 0x000fe20007ffe0ff */
[----:B------:R-:W-:Y:S03]  /*242d0*/  BSSY B1, `(.L_x_4254) ;  /* 0x0000010000017945 */ /* 0x000fe60003800000 */
        /* <DEDUP_REMOVED lines=9> */
[-C--:B0-----:R-:W-:Y:S02]  /*24370*/  @!P3 LEA.HI.X R13, R29, R0.reuse, R5, 0x1, P0 ;  /* 0x000000001d0db211 */ /* 0x081fe400000f0c05 */
[-C--:B------:R-:W-:Y:S02]  /*24380*/  @!P4 LEA.HI.X R21, R7, R0.reuse, R10, 0x1, P1 ;  /* 0x000000000715c211 */ /* 0x080fe400008f0c0a */
[----:B------:R-:W-:Y:S01]  /*24390*/  @!P5 LEA.HI.X R15, R9, R0, R8, 0x1, P2 ;  /* 0x00000000090fd211 */ /* 0x000fe200010f0c08 */
[----:B------:R0:W-:Y:S04]  /*243a0*/  @!P3 ST.E.128 desc[UR50][R12.64], RZ ;  /* 0x000000ff0c00b985 */ /* 0x0001e8000c101d32 */
[----:B------:R0:W-:Y:S04]  /*243b0*/  @!P4 ST.E.128 desc[UR50][R20.64], RZ ;  /* 0x000000ff1400c985 */ /* 0x0001e8000c101d32 */
[----:B------:R0:W-:Y:S02]  /*243c0*/  @!P5 ST.E.128 desc[UR50][R14.64], RZ ;  /* 0x000000ff0e00d985 */ /* 0x0001e4000c101d32 */
.L_x_4255:
[----:B------:R-:W-:Y:S05]  /*243d0*/  BSYNC B1 ;  /* 0x0000000000017941 */ /* 0x000fea0003800000 */
.L_x_4254:
[----:B------:R-:W-:-:S03]  /*243e0*/  UMOV UR4, 0xffffffff ;  /* 0xffffffff00047882 */ /* 0x000fc60000000000 */
[----:B------:R-:W-:Y:S05]  /*243f0*/  BRA.DIV UR4, `(.L_x_4256) ;  /* 0x000000b604887947 */ /* 0x000fea000b800000 */
[----:B0-----:R0:W0:Y:S04]  /*24400*/  SHFL.IDX PT, R0, R3, 0x2, 0x181f ;  /* 0x00581f0003007f89 */ /* 0x00102800000e0000 */
[----:B----4-:R4:W0:Y:S02]  /*24410*/  SHFL.IDX PT, R14, R2, 0x2, 0x181f ;  /* 0x00581f00020e7f89 */ /* 0x01082400000e0000 */
.L_x_4509:
[----:B------:R-:W-:Y:S01]  /*24420*/  VIADD R4, R6, 0x40 ;  /* 0x0000004006047836 */ /* 0x000fe20000000000 */
[----:B------:R-:W-:Y:S04]  /*24430*/  BSSY B1, `(.L_x_4257) ;  /* 0x0000010000017945 */ /* 0x000fe80003800000 */
[----:B------:R-:W-:-:S13]  /*24440*/  ISETP.GE.AND P0, PT, R4, R25, PT ;  /* 0x000000190400720c */ /* 0x000fda0003f06270 */
        /* <DEDUP_REMOVED lines=11> */
[----:B------:R0:W-:Y:S04]  /*24500*/  @!P3 ST.E.128 desc[UR50][R12.64], RZ ;  /* 0x000000ff0c00b985 */ /* 0x0001e8000c101d32 */
[----:B------:R0:W-:Y:S04]  /*24510*/  @!P4 ST.E.128 desc[UR50][R20.64], RZ ;  /* 0x000000ff1400c985 */ /* 0x0001e8000c101d32 */
[----:B------:R0:W-:Y:S02]  /*24520*/  @!P5 ST.E.128 desc[UR50][R14.64], RZ ;  /* 0x000000ff0e00d985 */ /* 0x0001e4000c101d32 */
.L_x_4258:
[----:B------:R-:W-:Y:S05]  /*24530*/  BSYNC B1 ;  /* 0x0000000000017941 */ /* 0x000fea0003800000 */
.L_x_4257:
[----:B------:R-:W-:-:S03]  /*24540*/  UMOV UR4, 0xffffffff ;  /* 0xffffffff00047882 */ /* 0x000fc60000000000 */
[----:B------:R-:W-:Y:S05]  /*24550*/  BRA.DIV UR4, `(.L_x_4259) ;  /* 0x000000b604787947 */ /* 0x000fea000b800000 */
[----:B0-----:R0:W0:Y:S04]  /*24560*/  SHFL.IDX PT, R0, R3, 0x3, 0x181f ;  /* 0x00781f0003007f89 */ /* 0x00102800000e0000 */
[----:B------:R0:W0:Y:S02]  /*24570*/  SHFL.IDX PT, R14, R2, 0x3, 0x181f ;  /* 0x00781f00020e7f89 */ /* 0x00002400000e0000 */
.L_x_4513:
[----:B0-234-:R-:W-:-:S05]  /*24580*/  VIADD R2, R6, 0x60 ;  /* 0x0000006006027836 */ /* 0x01dfca0000000000 */
[----:B------:R-:W-:-:S13]  /*24590*/  ISETP.GE.AND P0, PT, R2, R25, PT ;  /* 0x000000190200720c */ /* 0x000fda0003f06270 */
[----:B------:R-:W-:Y:S05]  /*245a0*/  @P0 BRA `(.L_x_4246) ;  /* 0x0000000000340947 */ /* 0x000fea0003800000 */
[----:B------:R-:W-:Y:S02]  /*245b0*/  ULDC UR4, c[0x0][0xac8] ;  /* 0x0002b20000047ab9 */ /* 0x000fe40000000800 */
[----:B------:R-:W-:Y:S02]  /*245c0*/  ISETP.GE.AND P3, PT, R29, UR4, PT ;  /* 0x000000041d007c0c */ /* 0x000fe4000bf66270 */
[----:B------:R-:W-:Y:S02]  /*245d0*/  ISETP.GE.AND P4, PT, R7, UR4, PT ;  /* 0x0000000407007c0c */ /* 0x000fe4000bf86270 */
[----:B------:R-:W-:-:S09]  /*245e0*/  ISETP.GE.AND P5, PT, R9, UR4, PT ;  /* 0x0000000409007c0c */ /* 0x000fd2000bfa6270 */
[-C--:B------:R-:W-:Y:S02]  /*245f0*/  @!P3 LEA R2, P0, R29, R14.reuse, 0x1 ;  /* 0x0000000e1d02b211 */ /* 0x080fe400078008ff */
        /* <DEDUP_REMOVED lines=8> */
.L_x_4246:
[----:B------:R-:W-:Y:S05]  /*24680*/  BSYNC B0 ;  /* 0x0000000000007941 */ /* 0x000fea0003800000 */
.L_x_4236:
[----:B------:R-:W-:Y:S02]  /*24690*/  ULDC UR4, c[0x0][0xc3c] ;  /* 0x00030f0000047ab9 */ /* 0x000fe40000000800 */
[----:B-1----:R-:W-:-:S13]  /*246a0*/  ISETP.GE.AND P0, PT, R223, UR4, PT ;  /* 0x00000004df007c0c */ /* 0x002fda000bf06270 */
[----:B------:R-:W-:Y:S05]  /*246b0*/  @!P0 BRA `(.L_x_4260) ;  /* 0xfffffdc800e08947 */ /* 0x000fea000383ffff */
[----:B------:R-:W-:Y:S05]  /*246c0*/  BRA `(.L_x_4061) ;  /* 0x0000008800bc7947 */ /* 0x000fea0003800000 */
.L_x_4059:
[----:B------:R-:W-:-:S08]  /*246d0*/  NOP ;  /* 0x0000000000007918 */ /* 0x000fd00000000000 */
[----:B------:R-:W0:-:S00]  /*246e0*/  USETMAXREG.DEALLOC.CTAPOOL 0x28 ;  /* 0x00000028000079c8 */ /* 0x000e0000080e0500 */
[----:B0-----:R-:W2:Y:S01]  /*246f0*/  LDL.LU R3, [R1+0x4] ;  /* 0x0000040001037983 */ /* 0x001ea20000300800 */
[----:B------:R-:W-:-:S06]  /*24700*/  LOP3.LUT R0, R0, 0x3, RZ, 0xc0, !PT ;  /* 0x0000000300007812 */ /* 0x000fcc00078ec0ff */
[----:B------:R-:W0:Y:S02]  /*24710*/  SHFL.IDX PT, R0, R0, RZ, 0x1f ;  /* 0x00001fff00007589 */ /* 0x000e2400000e0000 */
[----:B0-----:R-:W-:-:S13]  /*24720*/  ISETP.NE.AND P0, PT, R0, RZ, PT ;  /* 0x000000ff0000720c */ /* 0x001fda0003f05270 */
[----:B------:R-:W-:Y:S01]  /*24730*/  @P0 BAR.SYNC.DEFER_BLOCKING 0x5, 0x180 ;  /* 0x0146000000000b1d */ /* 0x000fe20000010000 */
[----:B--2---:R-:W-:-:S04]  /*24740*/  LOP3.LUT R3, R3, 0xffffff7f, RZ, 0xc0, !PT ;  /* 0xffffff7f03037812 */ /* 0x004fc800078ec0ff */
[----:B------:R-:W-:-:S05]  /*24750*/  @P0 LOP3.LUT R3, R3, 0x80, RZ, 0xfc, !PT ;  /* 0x0000008003030812 */ /* 0x000fca00078efcff */
[----:B------:R0:W-:Y:S02]  /*24760*/  STL [R1+0x4], R3 ;  /* 0x0000040301007387 */ /* 0x0001e40000100800 */
        /* <DEDUP_REMOVED lines=48> */
.L_x_4266:
        /* <DEDUP_REMOVED lines=12> */
.L_x_4265:
[----:B------:R-:W-:Y:S05]  /*24b30*/  BSYNC B0 ;  /* 0x0000000000007941 */ /* 0x000fea0003800000 */
.L_x_4264:
[----:B0----5:R-:W0:Y:S02]  /*24b40*/  SHFL.UP PT, R2, R0, 0x1, RZ ;  /* 0x0420000000027989 */ /* 0x021e2400000e00ff */
        /* <DEDUP_REMOVED lines=20> */
.L_x_4262:
        /* <DEDUP_REMOVED lines=13> */
[----:B------:R-:W-:-:S06]  /*24d60*/  VIADD R16, R19, 0xffffffff ;  /* 0xffffffff13107836 */ /* 0x000fcc0000000000 */
[----:B------:R2:W3:Y:S02]  /*24d70*/  SHFL.IDX PT, R16, R7, R16, 0x1f ;  /* 0x00001f1007107589 */ /* 0x0004e400000e0000 */
.L_x_4267:
[----:B---3--:R-:W-:Y:S01]  /*24d80*/  IMAD R16, R16, UR5, R8 ;  /* 0x0000000510107c24 */ /* 0x008fe2000f8e0208 */
[----:B0-----:R-:W-:Y:S02]  /*24d90*/  IABS R2, R10 ;  /* 0x0000000a00027213 */ /* 0x001fe40000000000 */
[----:B-1----:R-:W-:Y:S02]  /*24da0*/  IADD3 R0, RZ, -R3, RZ ;  /* 0x80000003ff007210 */ /* 0x002fe40007ffe0ff */
[----:B------:R-:W-:Y:S01]  /*24db0*/  IADD3 R11, -R16, UR6, RZ ;  /* 0x00000006100b7c10 */ /* 0x000fe2000fffe1ff */
[----:B------:R-:W-:Y:S01]  /*24dc0*/  IMAD.MOV R4, RZ, RZ, -R2 ;  /* 0x000000ffff047224 */ /* 0x000fe200078e0a02 */
[----:B------:R-:W-:Y:S01]  /*24dd0*/  IADD3 R19, R19, UR4, RZ ;  /* 0x0000000413137c10 */ /* 0x000fe2000fffe0ff */
[----:B--2---:R-:W-:Y:S01]  /*24de0*/  IMAD R7, R0, R9, RZ ;  /* 0x0000000900077224 */ /* 0x004fe200078e02ff */
        /* <DEDUP_REMOVED lines=8> */
[-C--:B------:R-:W-:Y:S01]  /*24e70*/  @!P1 IADD3 R0, R0, -R9.reuse, RZ ;  /* 0x8000000900009210 */ /* 0x080fe20007ffe0ff */
        /* <DEDUP_REMOVED lines=12> */
.L_x_4263:
[----:B------:R-:W-:Y:S02]  /*24f40*/  IMAD.MOV.U32 R17, RZ, RZ, RZ ;  /* 0x000000ffff117224 */ /* 0x000fe400078e00ff */
[----:B------:R-:W-:Y:S02]  /*24f50*/  IMAD.U32 R16, RZ, RZ, UR6 ;  /* 0x00000006ff107e24 */ /* 0x000fe4000f8e00ff */
[----:B------:R-:W-:-:S07]  /*24f60*/  IMAD.MOV.U32 R18, RZ, RZ, RZ ;  /* 0x000000ffff127224 */ /* 0x000fce00078e00ff */
.L_x_4268:
[----:B------:R-:W-:-:S13]  /*24f70*/  ISETP.NE.AND P0, PT, R5, RZ, PT ;  /* 0x000000ff0500720c */ /* 0x000fda0003f05270 */
[----:B------:R-:W0:Y:S01]  /*24f80*/  @!P0 S2R R3, SR_CgaCtaId ;  /* 0x0000000000038919 */ /* 0x000e220000008800 */
[----:B------:R-:W-:-:S04]  /*24f90*/  @!P0 MOV R0, 0x400 ;  /* 0x0000040000008802 */ /* 0x000fc80000000f00 */
[----:B0-----:R-:W-:-:S05]  /*24fa0*/  @!P0 LEA R0, R3, R0, 0x18 ;  /* 0x0000000003008211 */ /* 0x001fca00078ec0ff */
[----:B------:R2:W-:Y:S01]  /*24fb0*/  @!P0 STS.128 [R0+0x334d0], R16 ;  /* 0x0334d01000008388 */ /* 0x0005e20000000c00 */
[----:B------:R-:W-:Y:S06]  /*24fc0*/  BAR.ARV 0x5, 0x180 ;  /* 0x0146000000007b1d */ /* 0x000fec0000002000 */
.L_x_4261:
[----:B------:R3:W-:Y:S01]  /*24fd0*/  STL [R1+0x40], RZ ;  /* 0x000040ff01007387 */ /* 0x0007e20000100800 */
[----:B------:R-:W-:Y:S01]  /*24fe0*/  ULDC UR4, c[0x0][0xc3c] ;  /* 0x00030f0000047ab9 */ /* 0x000fe20000000800 */
[----:B------:R-:W-:Y:S01]  /*24ff0*/  MOV R37, 0x1 ;  /* 0x0000000100257802 */ /* 0x000fe20000000f00 */
[----:B------:R-:W-:Y:S01]  /*25000*/  IMAD.MOV.U32 R32, RZ, RZ, RZ ;  /* 0x000000ffff207224 */ /* 0x000fe200078e00ff */
[----:B-1----:R-:W-:-:S13]  /*25010*/  ISETP.GE.AND P0, PT, R19, UR4, PT ;  /* 0x0000000413007c0c */ /* 0x002fda000bf06270 */
[----:B---3--:R-:W-:Y:S05]  /*25020*/  @P0 BRA `(.L_x_4269) ;  /* 0x0000007c00680947 */ /* 0x008fea0003800000 */
[----:B------:R-:W1:Y:S01]  /*25030*/  S2R R9, SR_TID.X ;  /* 0x0000000000097919 */ /* 0x000e620000002100 */
[----:B------:R-:W3:Y:S01]  /*25040*/  S2UR UR4, SR_CgaCtaId ;  /* 0x00000000000479c3 */ /* 0x000ee20000008800 */
[----:B------:R-:W-:Y:S01]  /*25050*/  MOV R23, 0x400 ;  /* 0x0000040000177802 */ /* 0x000fe20000000f00 */
[----:B------:R-:W-:Y:S01]  /*25060*/  BSSY B7, `(.L_x_4269) ;  /* 0x00007d6000077945 */ /* 0x000fe20003800000 */
[----:B------:R-:W-:Y:S01]  /*25070*/  MOV R34, RZ ;  /* 0x000000ff00227202 */ /* 0x000fe20000000f00 */
[----:B------:R-:W-:Y:S01]  /*25080*/  IMAD.MOV.U32 R37, RZ, RZ, 0x1 ;  /* 0x00000001ff257424 */ /* 0x000fe200078e00ff */
[----:B------:R-:W-:Y:S01]  /*25090*/  ULDC.64 UR40, c[0x0][0x198] ;  /* 0x0000660000287ab9 */ /* 0x000fe20000000a00 */
[----:B------:R-:W-:Y:S01]  /*250a0*/  IMAD.MOV.U32 R32, RZ, RZ, RZ ;  /* 0x000000ffff207224 */ /* 0x000fe200078e00ff */
[----:B------:R-:W-:Y:S02]  /*250b0*/  ULOP3.LUT UR39, UR36, 0x2, URZ, 0xfc, !UPT ;  /* 0x0000000224277892 */ /* 0x000fe4000f8efc3f */
[----:B------:R-:W-:Y:S01]  /*250c0*/  ULOP3.LUT UR37, UR36, 0x1, URZ, 0xfc, !UPT ;  /* 0x0000000124257892 */ /* 0x000fe2000f8efc3f */
[----:B------:R-:W-:Y:S01]  /*250d0*/  ULDC UR38, c[0x0][0xc] ;  /* 0x0000030000267ab9 */ /* 0x000fe20000000800 */
[C---:B-1----:R-:W-:Y:S01]  /*250e0*/  IMAD.SHL.U32 R25, R9.reuse, 0x40, RZ ;  /* 0x0000004009197824 */ /* 0x042fe200078e00ff */
[----:B0-----:R-:W-:Y:S01]  /*250f0*/  SHF.R.U32.HI R2, RZ, 0x1, R9 ;  /* 0x00000001ff027819 */ /* 0x001fe20000011609 */
[C---:B--2---:R-:W-:Y:S01]  /*25100*/  IMAD.SHL.U32 R0, R9.reuse, 0x10, RZ ;  /* 0x0000001009007824 */ /* 0x044fe200078e00ff */
[C---:B------:R-:W-:Y:S01]  /*25110*/  LOP3.LUT R11, R9.reuse, 0x7f, RZ, 0xc0, !PT ;  /* 0x0000007f090b7812 */ /* 0x040fe200078ec0ff */
[----:B------:R-:W-:Y:S01]  /*25120*/  IMAD.SHL.U32 R6, R9, 0x2, RZ ;  /* 0x0000000209067824 */ /* 0x000fe200078e00ff */
[----:B------:R-:W-:Y:S01]  /*25130*/  LOP3.LUT R3, R25, 0x180, RZ, 0xc0, !PT ;  /* 0x0000018019037812 */ /* 0x000fe200078ec0ff */
[----:B------:R-:W-:Y:S01]  /*25140*/  IMAD.SHL.U32 R8, R9, 0x4, RZ ;  /* 0x0000000409087824 */ /* 0x000fe200078e00ff */
[----:B------:R-:W-:Y:S01]  /*25150*/  LOP3.LUT R5, R0, 0x1b0, RZ, 0xc0, !PT ;  /* 0x000001b000057812 */ /* 0x000fe200078ec0ff */
[----:B------:R-:W-:Y:S01]  /*25160*/  IMAD.SHL.U32 R4, R11, 0x10, RZ ;  /* 0x000000100b047824 */ /* 0x000fe200078e00ff */
[----:B------:R-:W-:-:S02]  /*25170*/  LOP3.LUT R3, R3, 0x30, R2, 0xf8, !PT ;  /* 0x0000003003037812 */ /* 0x000fc400078ef802 */
[----:B------:R-:W-:Y:S02]  /*25180*/  SHF.L.U32 R2, R9, 0x5, RZ ;  /* 0x0000000509027819 */ /* 0x000fe400000006ff */
[----:B------:R-:W-:Y:S02]  /*25190*/  LOP3.LUT R6, R5, 0x30, R6, 0x78, !PT ;  /* 0x0000003005067812 */ /* 0x000fe400078e7806 */
[----:B------:R-:W-:Y:S02]  /*251a0*/  LOP3.LUT R5, R2, 0x80, RZ, 0xc0, !PT ;  /* 0x0000008002057812 */ /* 0x000fe400078ec0ff */
[----:B------:R-:W-:Y:S01]  /*251b0*/  LOP3.LUT R7, R4, 0x600, RZ, 0xc0, !PT ;  /* 0x0000060004077812 */ /* 0x000fe200078ec0ff */
[----:B------:R-:W-:Y:S01]  /*251c0*/  IMAD.SHL.U32 R4, R9, 0x8, RZ ;  /* 0x0000000809047824 */ /* 0x000fe200078e00ff */
[----:B------:R-:W-:Y:S02]  /*251d0*/  LOP3.LUT R5, R5, 0x10, R9, 0xf8, !PT ;  /* 0x0000001005057812 */ /* 0x000fe400078ef809 */
[----:B------:R-:W-:-:S02]  /*251e0*/  LOP3.LUT R9, R7, 0x40, R0, 0xf8, !PT ;  /* 0x0000004007097812 */ /* 0x000fc400078ef800 */
[----:B------:R-:W-:Y:S01]  /*251f0*/  LOP3.LUT R4, R3, 0x30, R4, 0x78, !PT ;  /* 0x0000003003047812 */ /* 0x000fe200078e7804 */
[----:B------:R-:W-:Y:S01]  /*25200*/  IMAD.MOV.U32 R3, RZ, RZ, 0x1 ;  /* 0x00000001ff037424 */ /* 0x000fe200078e00ff */
[----:B------:R-:W-:Y:S02]  /*25210*/  LOP3.LUT R10, R9, R6, RZ, 0xfc, !PT ;  /* 0x00000006090a7212 */ /* 0x000fe400078efcff */
[--C-:B------:R-:W-:Y:S02]  /*25220*/  LOP3.LUT R7, R7, 0x60, R2.reuse, 0xf8, !PT ;  /* 0x0000006007077812 */ /* 0x100fe400078ef802 */
[----:B------:R-:W-:Y:S01]  /*25230*/  LOP3.LUT R25, R4, 0x640, R25, 0xf8, !PT ;  /* 0x0000064004197812 */ /* 0x000fe200078ef819 */
[----:B------:R-:W-:Y:S01]  /*25240*/  STL [R1+0x1c], R10 ;  /* 0x00001c0a01007387 */ /* 0x000fe20000100800 */
[----:B------:R-:W-:Y:S02]  /*25250*/  SHF.R.U32.HI R4, RZ, 0x2, R11 ;  /* 0x00000002ff047819 */ /* 0x000fe4000001160b */
[----:B------:R-:W-:Y:S01]  /*25260*/  LOP3.LUT R0, R0, 0x30, RZ, 0xc0, !PT ;  /* 0x0000003000007812 */ /* 0x000fe200078ec0ff */
[----:B------:R-:W-:Y:S01]  /*25270*/  STL [R1+0x40], RZ ;  /* 0x000040ff01007387 */ /* 0x000fe20000100800 */
[----:B------:R-:W-:-:S02]  /*25280*/  LOP3.LUT R22, R7, 0x100, R2, 0xf8, !PT ;  /* 0x0000010007167812 */ /* 0x000fc400078ef802 */
[----:B------:R-:W-:Y:S01]  /*25290*/  LOP3.LUT R2, R4, 0x60, R2, 0xf8, !PT ;  /* 0x0000006004027812 */ /* 0x000fe200078ef802 */
[----:B------:R3:W-:Y:S01]  /*252a0*/  STL [R1], R3 ;  /* 0x0000000301007387 */ /* 0x0007e20000100800 */
[----:B------:R-:W-:Y:S02]  /*252b0*/  LOP3.LUT R4, R0, 0x40, RZ, 0xfc, !PT ;  /* 0x0000004000047812 */ /* 0x000fe400078efcff */
[----:B------:R-:W-:Y:S02]  /*252c0*/  LOP3.LUT R5, R5, 0x10, R8, 0x78, !PT ;  /* 0x0000001005057812 */ /* 0x000fe400078e7808 */
[----:B------:R-:W-:Y:S02]  /*252d0*/  LOP3.LUT R2, R2, 0x80, RZ, 0xfc, !PT ;  /* 0x0000008002027812 */ /* 0x000fe400078efcff */
[----:B------:R-:W-:Y:S01]  /*252e0*/  LOP3.LUT R22, R22, R5, RZ, 0xfc, !PT ;  /* 0x0000000516167212 */ /* 0x000fe200078efcff */
[----:B---3--:R-:W-:-:S05]  /*252f0*/  IMAD.U32 R3, RZ, RZ, UR4 ;  /* 0x00000004ff037e24 */ /* 0x008fca000f8e00ff */
[----:B------:R-:W-:Y:S01]  /*25300*/  LEA R23, R3, R23, 0x18 ;  /* 0x0000001703177211 */ /* 0x000fe200078ec0ff */
[----:B------:R0:W-:Y:S02]  /*25310*/  STL [R1+0x18], R3 ;  /* 0x0000180301007387 */ /* 0x0001e40000100800 */
[----:B0-----:R-:W-:Y:S02]  /*25320*/  LOP3.LUT R3, R0, 0x80, RZ, 0xfc, !PT ;  /* 0x0000008000037812 */ /* 0x001fe400078efcff */
[----:B------:R-:W-:-:S05]  /*25330*/  IMAD.IADD R0, R23, 0x1, R10 ;  /* 0x0000000117007824 */ /* 0x000fca00078e020a */
[----:B------:R0:W-:Y:S02]  /*25340*/  STL [R1+0x20], R0 ;  /* 0x0000200001007387 */ /* 0x0001e40000100800 */
.L_x_4389:
[----:B-1----:R-:W1:Y:S02]  /*25350*/  LDC.64 R26, c[0x0][0xc88] ;  /* 0x00032200ff1a7b82 */ /* 0x002e640000000a00 */
[----:B-1----:R-:W-:-:S06]  /*25360*/  IMAD.WIDE R26, R19, 0x4, R26 ;  /* 0x00000004131a7825 */ /* 0x002fcc00078e021a */
[----:B0-----:R-:W0:Y:S01]  /*25370*/  LDG.E R26, desc[UR50][R26.64] ;  /* 0x000000321a1a7981 */ /* 0x001e22000c1e1900 */
[----:B------:R-:W-:Y:S05]  /*25380*/  YIELD ;  /* 0x0000000000007946 */ /* 0x000fea0003800000 */
[----:B------:R-:W-:Y:S01]  /*25390*/  ULDC.64 UR4, c[0x0][0xa28] ;  /* 0x00028a0000047ab9 */ /* 0x000fe20000000a00 */
[----:B------:R-:W-:Y:S01]  /*253a0*/  ULDC.64 UR8, c[0x0][0xa18] ;  /* 0x0002860000087ab9 */ /* 0x000fe20000000a00 */
[----:B------:R-:W-:Y:S01]  /*253b0*/  ISETP.NE.U32.AND P0, PT, RZ, UR4, PT ;  /* 0x00000004ff007c0c */ /* 0x000fe2000bf05070 */
[----:B------:R-:W-:Y:S01]  /*253c0*/  ULDC.64 UR6, c[0x0][0xa10] ;  /* 0x0002840000067ab9 */ /* 0x000fe20000000a00 */
[----:B------:R-:W-:-:S02]  /*253d0*/  MOV R9, RZ ;  /* 0x000000ff00097202 */ /* 0x000fc40000000f00 */
[----:B------:R-:W-:Y:S02]  /*253e0*/  ISETP.NE.AND.EX P0, PT, RZ, UR5, PT, P0 ;  /* 0x00000005ff007c0c */ /* 0x000fe4000bf05300 */
[----:B------:R-:W-:-:S04]  /*253f0*/  ISETP.NE.U32.AND P2, PT, RZ, UR8, PT ;  /* 0x00000008ff007c0c */ /* 0x000fc8000bf45070 */
[----:B------:R-:W-:Y:S01]  /*25400*/  ISETP.NE.AND.EX P2, PT, RZ, UR9, PT, P2 ;  /* 0x00000009ff007c0c */ /* 0x000fe2000bf45320 */
[----:B------:R-:W-:Y:S01]  /*25410*/  IMAD.MOV.U32 R30, RZ, RZ, RZ ;  /* 0x000000ffff1e7224 */ /* 0x000fe200078e00ff */
[----:B0--3--:R-:W-:-:S05]  /*25420*/  SHF.R.S32.HI R0, RZ, 0x1f, R26 ;  /* 0x0000001fff007819 */ /* 0x009fca000001141a */
[C---:B------:R-:W-:Y:S01]  /*25430*/  @P0 LEA R2, P1, R26.reuse, UR4, 0x2 ;  /* 0x000000041a020c11 */ /* 0x040fe2000f8210ff */
[C---:B------:R-:W-:Y:S01]  /*25440*/  IMAD.SHL.U32 R28, R26.reuse, 0x4, RZ ;  /* 0x000000041a1c7824 */ /* 0x040fe200078e00ff */
[C-C-:B------:R-:W-:Y:S01]  /*25450*/  SHF.L.U64.HI R29, R26.reuse, 0x2, R0.reuse ;  /* 0x000000021a1d7819 */ /* 0x140fe20000010200 */
[----:B------:R0:W-:Y:S01]  /*25460*/  STL [R1+0x38], R0 ;  /* 0x0000380001007387 */ /* 0x0001e20000100800 */
[----:B--2---:R-:W-:Y:S01]  /*25470*/  @P0 LEA.HI.X R3, R26, UR5, R0, 0x2, P1 ;  /* 0x000000051a030c11 */ /* 0x004fe200088f1400 */
[----:B------:R-:W-:-:S04]  /*25480*/  ULDC.64 UR4, c[0x0][0xa00] ;  /* 0x0002800000047ab9 */ /* 0x000fc80000000a00 */
[----:B------:R1:W2:Y:S01]  /*25490*/  @P0 LDG.E R9, desc[UR50][R2.64] ;  /* 0x0000003202090981 */ /* 0x0002a2000c1e1900 */
        /* <DEDUP_REMOVED lines=10> */
[----:B------:R-:W-:Y:S01]  /*25540*/  @P2 IADD3 R6, P3, R28, UR8, RZ ;  /* 0x000000081c062c10 */ /* 0x000fe2000ff7e0ff */
[----:B------:R-:W-:Y:S01]  /*25550*/  IMAD.U32 R8, RZ, RZ, UR4 ;  /* 0x00000004ff087e24 */ /* 0x000fe2000f8e00ff */
[----:B------:R-:W-:Y:S01]  /*25560*/  ULDC.64 UR4, c[0x0][0x418] ;  /* 0x0001060000047ab9 */ /* 0x000fe20000000a00 */
[----:B------:R-:W5:Y:S01]  /*25570*/  @P0 LDG.E R30, desc[UR50][R2.64] ;  /* 0x00000032021e0981 */ /* 0x000f62000c1e1900 */
[----:B------:R-:W-:-:S03]  /*25580*/  @P2 IADD3.X R7, R29, UR9, RZ, P3, !PT ;  /* 0x000000091d072c10 */ /* 0x000fc60009ffe4ff */
        /* <DEDUP_REMOVED lines=9> */
[----:B0-----:R-:W-:Y:S01]  /*25620*/  MOV R6, UR5 ;  /* 0x0000000500067c02 */ /* 0x001fe20008000f00 */
[----:B------:R-:W-:Y:S01]  /*25630*/  IMAD.U32 R7, RZ, RZ, UR4 ;  /* 0x00000004ff077e24 */ /* 0x000fe2000f8e00ff */
[----:B--2---:R0:W-:Y:S04]  /*25640*/  STL [R1+0x10], R9 ;  /* 0x0000100901007387 */ /* 0x0041e80000100800 */
[----:B---3--:R0:W-:Y:S01]  /*25650*/  STL [R1+0x3c], R8 ;  /* 0x00003c0801007387 */ /* 0x0081e20000100800 */
[----:B------:R-:W-:Y:S05]  /*25660*/  @P2 BRA `(.L_x_4270) ;  /* 0x0000000000142947 */ /* 0x000fea0003800000 */
[----:B------:R-:W-:Y:S05]  /*25670*/  @!P0 BRA `(.L_x_4270) ;  /* 0x0000000000108947 */ /* 0x000fea0003800000 */
[----:B0-----:R-:W2:Y:S04]  /*25680*/  LDG.E R8, desc[UR50][R2.64] ;  /* 0x0000003202087981 */ /* 0x001ea8000c1e1900 */
[----:B------:R-:W2:Y:S02]  /*25690*/  LDG.E R2, desc[UR50][R2.64+0x4] ;  /* 0x0000043202027981 */ /* 0x000ea4000c1e1900 */
[----:B--2---:R-:W-:-:S05]  /*256a0*/  IMAD.IADD R2, R2, 0x1, -R8 ;  /* 0x0000000102027824 */ /* 0x004fca00078e0a08 */
[----:B------:R1:W-:Y:S02]  /*256b0*/  STL [R1+0x3c], R2 ;  /* 0x00003c0201007387 */ /* 0x0003e40000100800 */
.L_x_4270:
[----:B------:R-:W-:Y:S01]  /*256c0*/  ULDC.64 UR4, c[0x0][0xa20] ;  /* 0x0002880000047ab9 */ /* 0x000fe20000000a00 */
[----:B------:R-:W-:Y:S01]  /*256d0*/  IMAD.MOV.U32 R36, RZ, RZ, R26 ;  /* 0x000000ffff247224 */ /* 0x000fe200078e001a */
[----:B------:R-:W-:-:S04]  /*256e0*/  ISETP.NE.U32.AND P0, PT, RZ, UR4, PT ;  /* 0x00000004ff007c0c */ /* 0x000fc8000bf05070 */
[----:B------:R-:W-:-:S13]  /*256f0*/  ISETP.NE.AND.EX P0, PT, RZ, UR5, PT, P0 ;  /* 0x00000005ff007c0c */ /* 0x000fda000bf05300 */
[----:B------:R-:W-:Y:S05]  /*25700*/  @!P0 BRA `(.L_x_4271) ;  /* 0x0000000000108947 */ /* 0x000fea0003800000 */
[----:B-1----:R-:W-:-:S04]  /*25710*/  IADD3 R2, P0, R28, UR4, RZ ;  /* 0x000000041c027c10 */ /* 0x002fc8000ff1e0ff */
[----:B------:R-:W-:-:S05]  /*25720*/  IADD3.X R3, R29, UR5, RZ, P0, !PT ;  /* 0x000000051d037c10 */ /* 0x000fca00087fe4ff */
[----:B------:R2:W5:Y:S01]  /*25730*/  LDG.E R7, desc[UR50][R2.64] ;  /* 0x0000003202077981 */ /* 0x000562000c1e1900 */
[----:B------:R-:W-:Y:S05]  /*25740*/  BRA `(.L_x_4272) ;  /* 0x0000000000247947 */ /* 0x000fea0003800000 */
.L_x_4271:
[----:B------:R-:W-:Y:S02]  /*25750*/  ULDC.64 UR4, c[0x0][0xa08] ;  /* 0x0002820000047ab9 */ /* 0x000fe40000000a00 */
[----:B------:R-:W-:-:S04]  /*25760*/  ISETP.NE.U32.AND P0, PT, RZ, UR4, PT ;  /* 0x00000004ff007c0c */ /* 0x000fc8000bf05070 */
[----:B------:R-:W-:-:S13]  /*25770*/  ISETP.NE.AND.EX P0, PT, RZ, UR5, PT, P0 ;  /* 0x00000005ff007c0c */ /* 0x000fda000bf05300 */
[----:B------:R-:W-:Y:S05]  /*25780*/  @!P0 BRA `(.L_x_4272) ;  /* 0x0000000000148947 */ /* 0x000fea0003800000 */
[----:B-1----:R-:W1:Y:S02]  /*25790*/  LDC.64 R2, c[0x0][0xa08] ;  /* 0x00028200ff027b82 */ /* 0x002e640000000a00 */
[----:B-1----:R-:W-:-:S05]  /*257a0*/  IMAD.WIDE R2, R36, 0x4, R2 ;  /* 0x0000000424027825 */ /* 0x002fca00078e0202 */
[----:B------:R-:W2:Y:S04]  /*257b0*/  LDG.E R7, desc[UR50][R2.64] ;  /* 0x0000003202077981 */ /* 0x000ea8000c1e1900 */
[----:B------:R-:W2:Y:S02]  /*257c0*/  LDG.E R2, desc[UR50][R2.64+0x4] ;  /* 0x0000043202027981 */ /* 0x000ea4000c1e1900 */
[----:B--2---:R-:W-:-:S07]  /*257d0*/  IMAD.IADD R7, R2, 0x1, -R7 ;  /* 0x0000000102077824 */ /* 0x004fce00078e0a07 */
.L_x_4272:
[----:B-12---:R-:W2:Y:S04]  /*257e0*/  @P1 LDG.E R2, desc[UR50][R4.64] ;  /* 0x0000003204021981 */ /* 0x006ea8000c1e1900 */
[----:B------:R-:W2:Y:S01]  /*257f0*/  @P1 LDG.E R4, desc[UR50][R4.64+0x4] ;  /* 0x0000043204041981 */ /* 0x000ea2000c1e1900 */
[----:B-----5:R-:W-:Y:S01]  /*25800*/  IMAD.IADD R7, R7, 0x1, -R9 ;  /* 0x0000000107077824 */ /* 0x020fe200078e0a09 */
[----:B------:R-:W-:Y:S01]  /*25810*/  BSSY B0, `(.L_x_4273) ;  /* 0x000015c000007945 */ /* 0x000fe20003800000 */
[----:B--2---:R-:W-:-:S05]  /*25820*/  @P1 IADD3 R6, -R2, R4, RZ ;  /* 0x0000000402061210 */ /* 0x004fca0007ffe1ff */
[----:B------:R-:W-:-:S04]  /*25830*/  IMAD.IADD R27, R7, 0x1, R6 ;  /* 0x00000001071b7824 */ /* 0x000fc800078e0206 */
[----:B------:R-:W-:-:S04]  /*25840*/  VIADD R33, R27, 0x9f ;  /* 0x0000009f1b217836 */ /* 0x000fc80000000000 */
[----:B------:R-:W-:-:S05]  /*25850*/  IMAD.HI R33, R33, 0x66666667, RZ ;  /* 0x6666666721217827 */ /* 0x000fca00078e02ff */
[----:B------:R-:W-:-:S04]  /*25860*/  SHF.R.U32.HI R2, RZ, 0x1f, R33 ;  /* 0x0000001fff027819 */ /* 0x000fc80000011621 */
[----:B------:R-:W-:-:S05]  /*25870*/  LEA.HI.SX32 R33, R33, R2, 0x1a ;  /* 0x0000000221217211 */ /* 0x000fca00078fd2ff */
[--C-:B------:R-:W-:Y:S02]  /*25880*/  IMAD R2, R33, 0xa0, -R7.reuse ;  /* 0x000000a021027824 */ /* 0x100fe400078e0a07 */
[----:B------:R-:W-:-:S03]  /*25890*/  IMAD.MOV R7, RZ, RZ, -R7 ;  /* 0x000000ffff077224 */ /* 0x000fc600078e0a07 */
[----:B------:R-:W-:Y:S02]  /*258a0*/  VIMNMX R2, R2, R6, PT ;  /* 0x0000000602027248 */ /* 0x000fe40003fe0100 */
[----:B------:R-:W-:-:S04]  /*258b0*/  VIMNMX R7, RZ, R7, !PT ;  /* 0x00000007ff077248 */ /* 0x000fc80007fe0100 */
[----:B------:R-:W-:-:S13]  /*258c0*/  ISETP.GT.AND P0, PT, R2, R7, PT ;  /* 0x000000070200720c */ /* 0x000fda0003f04270 */
[----:B------:R-:W-:Y:S01]  /*258d0*/  @P0 IADD3 R5, R2, 0x9f, RZ ;  /* 0x0000009f02050810 */ /* 0x000fe20007ffe0ff */
[----:B------:R-:W-:-:S04]  /*258e0*/  IMAD.WIDE.U32 R2, R7, -0x33333333, RZ ;  /* 0xcccccccd07027825 */ /* 0x000fc800078e00ff */
[----:B------:R-:W-:Y:S01]  /*258f0*/  @P0 IMAD.HI R5, R5, 0x66666667, RZ ;  /* 0x6666666705050827 */ /* 0x000fe200078e02ff */
[----:B------:R-:W-:-:S04]  /*25900*/  SHF.R.U32.HI R4, RZ, 0x7, R3 ;  /* 0x00000007ff047819 */ /* 0x000fc80000011603 */
[----:B------:R-:W-:Y:S01]  /*25910*/  @P0 SHF.R.U32.HI R3, RZ, 0x1f, R5 ;  /* 0x0000001fff030819 */ /* 0x000fe20000011605 */
[----:B------:R-:W-:-:S03]  /*25920*/  IMAD.MOV.U32 R2, RZ, RZ, R4 ;  /* 0x000000ffff027224 */ /* 0x000fc600078e0004 */
[----:B------:R-:W-:Y:S02]  /*25930*/  @P0 LEA.HI.SX32 R2, R5, R3, 0x1a ;  /* 0x0000000305020211 */ /* 0x000fe400078fd2ff */
[----:B------:R-:W-:Y:S02]  /*25940*/  PLOP3.LUT P0, PT, PT, PT, PT, 0x80, 0x0 ;  /* 0x000000000000781c */ /* 0x000fe40003f0f070 */
[----:B------:R-:W-:-:S13]  /*25950*/  ISETP.GT.AND P2, PT, R2, R4, PT ;  /* 0x000000040200720c */ /* 0x000fda0003f44270 */
[----:B------:R-:W-:Y:S05]  /*25960*/  @!P2 BRA `(.L_x_4274) ;  /* 0x000000140018a947 */ /* 0x000fea0003800000 */
[----:B------:R-:W-:Y:S01]  /*25970*/  UMOV UR4, 0xffffffff ;  /* 0xffffffff00047882 */ /* 0x000fe20000000000 */
[----:B------:R-:W-:Y:S02]  /*25980*/  SEL R5, R36, RZ, !P1 ;  /* 0x000000ff24057207 */ /* 0x000fe40004800000 */
[----:B------:R-:W-:Y:S05]  /*25990*/  BRA.DIV UR4, `(.L_x_4275) ;  /* 0x000000a204b07947 */ /* 0x000fea000b800000 */
[----:B------:R-:W1:Y:S02]  /*259a0*/  S2R R3, SR_TID.X ;  /* 0x0000000000037919 */ /* 0x000e640000002100 */
[----:B-1----:R-:W-:-:S04]  /*259b0*/  SHF.R.U32.HI R3, RZ, 0x5, R3 ;  /* 0x00000005ff037819 */ /* 0x002fc80000011603 */
[----:B------:R-:W-:-:S05]  /*259c0*/  LOP3.LUT R3, R3, 0x3, RZ, 0xc0, !PT ;  /* 0x0000000303037812 */ /* 0x000fca00078ec0ff */
[----:B------:R1:W2:Y:S02]  /*259d0*/  SHFL.IDX PT, R14, R3, RZ, 0x1f ;  /* 0x00001fff030e7589 */ /* 0x0002a400000e0000 */
.L_x_4516:
[----:B--2---:R-:W-:Y:S02]  /*259e0*/  ISETP.NE.AND P0, PT, R14, RZ, PT ;  /* 0x000000ff0e00720c */ /* 0x004fe40003f05270 */
[----:B------:R-:W-:-:S11]  /*259f0*/  PLOP3.LUT P6, PT, PT, PT, PT, 0x8, 0x0 ;  /* 0x000000000000781c */ /* 0x000fd60003fce170 */
[----:B------:R-:W-:Y:S05]  /*25a00*/  @P0 BRA `(.L_x_4276) ;  /* 0x00000000000c0947 */ /* 0x000fea0003800000 */
[----:B------:R-:W-:-:S03]  /*25a10*/  UMOV UR4, 0xffffffff ;  /* 0xffffffff00047882 */ /* 0x000fc60000000000 */
[----:B------:R-:W-:Y:S05]  /*25a20*/  BRA.DIV UR4, `(.L_x_4277) ;  /* 0x000000a204c07947 */ /* 0x000fea000b800000 */
[----:B------:R-:W-:-:S13]  /*25a30*/  ELECT P6, URZ, PT ;  /* 0x00000000003f782f */ /* 0x000fda00038c0000 */
.L_x_4276:
[----:B-1----:R-:W2:Y:S01]  /*25a40*/  LDL R3, [R1+0x40] ;  /* 0x0000400001037983 */ /* 0x002ea20000100800 */
[----:B------:R-:W-:Y:S01]  /*25a50*/  BSSY B1, `(.L_x_4278) ;  /* 0x0000008000017945 */ /* 0x000fe20003800000 */
[----:B--2---:R-:W-:-:S05]  /*25a60*/  VIADD R3, R3, 0x1 ;  /* 0x0000000103037836 */ /* 0x004fca0000000000 */
[----:B------:R-:W-:-:S04]  /*25a70*/  LEA.HI R6, R3, R3, RZ, 0x1 ;  /* 0x0000000303067211 */ /* 0x000fc800078f08ff */
[----:B------:R-:W-:-:S05]  /*25a80*/  LOP3.LUT R6, R6, 0xfffffffe, RZ, 0xc0, !PT ;  /* 0xfffffffe06067812 */ /* 0x000fca00078ec0ff */
[----:B------:R-:W-:-:S05]  /*25a90*/  IMAD.IADD R3, R3, 0x1, -R6 ;  /* 0x0000000103037824 */ /* 0x000fca00078e0a06 */
[----:B------:R-:W-:-:S04]  /*25aa0*/  SHF.L.U32 R3, R3, 0x1f, RZ ;  /* 0x0000001f03037819 */ /* 0x000fc800000006ff */
[----:B------:R-:W1:Y:S02]  /*25ab0*/  SYNCS.PHASECHK.TRANS64.TRYWAIT P0, [R23+URZ+0x33420], R3 ;  /* 0x03342003170075a7 */ /* 0x000e64000800017f */
[----:B-1----:R-:W-:Y:S05]  /*25ac0*/  @!P0 BRA `(.L_x_4279) ;  /* 0x000000a000b88947 */ /* 0x002fea0003800000 */
.L_x_4519:
[----:B------:R-:W-:Y:S05]  /*25ad0*/  BSYNC B1 ;  /* 0x0000000000017941 */ /* 0x000fea0003800000 */
.L_x_4278:
[----:B------:R-:W-:Y:S04]  /*25ae0*/  BSSY B1, `(.L_x_4280) ;  /* 0x000008c000017945 */ /* 0x000fe80003800000 */
[----:B------:R-:W-:Y:S05]  /*25af0*/  @!P6 BRA `(.L_x_4281) ;  /* 0x000000080028e947 */ /* 0x000fea0003800000 */
[----:B------:R-:W2:Y:S01]  /*25b00*/  LDL R7, [R1] ;  /* 0x0000000001077983 */ /* 0x000ea20000100800 */
[----:B0-----:R-:W-:Y:S01]  /*25b10*/  IMAD R9, R34, 0x8, R23 ;  /* 0x0000000822097824 */ /* 0x001fe200078e0217 */
[----:B------:R-:W0:Y:S01]  /*25b20*/  S2R R6, SR_TID.X ;  /* 0x0000000000067919 */ /* 0x000e220000002100 */
[----:B------:R-:W-:Y:S01]  /*25b30*/  BSSY B2, `(.L_x_4282) ;  /* 0x0000006000027945 */ /* 0x000fe20003800000 */
[----:B0-----:R-:W-:-:S04]  /*25b40*/  LOP3.LUT R6, R6, 0x7f, RZ, 0xc0, !PT ;  /* 0x0000007f06067812 */ /* 0x001fc800078ec0ff */
[----:B------:R-:W-:Y:S02]  /*25b50*/  ISETP.NE.AND P1, PT, R6, RZ, PT ;  /* 0x000000ff0600720c */ /* 0x000fe40003f25270 */
[----:B--2---:R-:W-:-:S04]  /*25b60*/  SHF.L.U32 R8, R7, 0x1f, RZ ;  /* 0x0000001f07087819 */ /* 0x004fc800000006ff */
[----:B------:R-:W0:Y:S02]  /*25b70*/  SYNCS.PHASECHK.TRANS64.TRYWAIT P0, [R9+URZ+0x334a0], R8 ;  /* 0x0334a008090075a7 */ /* 0x000e24000800017f */
[----:B0-----:R-:W-:Y:S05]  /*25b80*/  @!P0 BRA `(.L_x_4283) ;  /* 0x000000a0009c8947 */ /* 0x001fea0003800000 */
.L_x_4520:
[----:B------:R-:W-:Y:S05]  /*25b90*/  BSYNC B2 ;  /* 0x0000000000027941 */ /* 0x000fea0003800000 */
.L_x_4282:
[----:B------:R-:W-:Y:S04]  /*25ba0*/  BSSY B2, `(.L_x_4284) ;  /* 0x0000009000027945 */ /* 0x000fe80003800000 */
[----:B------:R-:W-:Y:S05]  /*25bb0*/  @P1 BRA `(.L_x_4285) ;  /* 0x00000000001c1947 */ /* 0x000fea0003800000 */
[----:B-1----:R-:W1:Y:S02]  /*25bc0*/  S2R R3, SR_TID.X ;  /* 0x0000000000037919 */ /* 0x002e640000002100 */
[----:B-1----:R-:W-:Y:S02]  /*25bd0*/  LOP3.LUT R6, R3, 0x1f, RZ, 0xc0, !PT ;  /* 0x0000001f03067812 */ /* 0x002fe400078ec0ff */
[----:B------:R-:W-:Y:S02]  /*25be0*/  MOV R3, 0x7800 ;  /* 0x0000780000037802 */ /* 0x000fe40000000f00 */
[----:B------:R-:W-:Y:S02]  /*25bf0*/  ISETP.NE.AND P0, PT, R6, RZ, PT ;  /* 0x000000ff0600720c */ /* 0x000fe40003f05270 */
[----:B------:R2:W-:Y:S11]  /*25c00*/  SYNCS.ARRIVE.TRANS64 RZ, [R9+URZ+0x33490], R3 ;  /* 0x0334900309ff79a7 */ /* 0x0005f6000800003f */
[----:B--2---:R-:W-:Y:S05]  /*25c10*/  @!P0 BRA `(.L_x_4285) ;  /* 0x0000000000048947 */ /* 0x004fea0003800000 */
[----:B------:R-:W-:Y:S01]  /*25c20*/  BPT.TRAP 0x1 ;  /* 0x000000040000795c */ /* 0x000fe20000300000 */
.L_x_4285:
[----:B------:R-:W-:Y:S05]  /*25c30*/  BSYNC B2 ;  /* 0x0000000000027941 */ /* 0x000fea0003800000 */
.L_x_4284:
[----:B------:R-:W-:Y:S01]  /*25c40*/  IMAD.MOV.U32 R14, RZ, RZ, RZ ;  /* 0x000000ffff0e7224 */ /* 0x000fe200078e00ff */
[----:B------:R-:W-:Y:S01]  /*25c50*/  UIADD3 UR4, UP0, UR40, 0x570, URZ ;  /* 0x0000057028047890 */ /* 0x000fe2000ff1e03f */
[----:B------:R-:W-:Y:S01]  /*25c60*/  IMAD R6, R2, 0xa0, R0 ;  /* 0x000000a002067824 */ /* 0x000fe200078e0200 */
[----:B------:R-:W-:Y:S01]  /*25c70*/  PLOP3.LUT P0, PT, PT, PT, PT, 0x80, 0x0 ;  /* 0x000000000000781c */ /* 0x000fe20003f0f070 */
[----:B------:R-:W-:Y:S01]  /*25c80*/  IMAD R7, R34, 0x7800, R23 ;  /* 0x0000780022077824 */ /* 0x000fe200078e0217 */
[----:B------:R-:W-:Y:S01]  /*25c90*/  R2UR UR10, R14 ;  /* 0x000000000e0a72ca */ /* 0x000fe200000e0000 */
[----:B------:R-:W-:Y:S01]  /*25ca0*/  VIADD R6, R6, 0xffffff60 ;  /* 0xffffff6006067836 */ /* 0x000fe20000000000 */
[----:B------:R-:W-:Y:S01]  /*25cb0*/  UIADD3.X UR5, URZ, UR41, URZ, UP0, !UPT ;  /* 0x000000293f057290 */ /* 0x000fe200087fe43f */
[----:B-1----:R-:W-:Y:S01]  /*25cc0*/  VIADD R3, R9, 0x33490 ;  /* 0x0003349009037836 */ /* 0x002fe20000000000 */
[----:B------:R-:W-:Y:S01]  /*25cd0*/  UMOV UR6, 0x0 ;  /* 0x0000000000067882 */ /* 0x000fe20000000000 */
[----:B------:R-:W-:Y:S01]  /*25ce0*/  VIADD R10, R7, 0x24200 ;  /* 0x00024200070a7836 */ /* 0x000fe20000000000 */
[----:B------:R-:W-:-:S09]  /*25cf0*/  UMOV UR7, 0x12f00000 ;  /* 0x12f0000000077882 */ /* 0x000fd20000000000 */
.L_x_4286:
        /* <DEDUP_REMOVED lines=16> */
.L_x_4287:
        /* <DEDUP_REMOVED lines=16> */
.L_x_4288:
        /* <DEDUP_REMOVED lines=13> */
.L_x_4521:
[----:B------:R-:W-:Y:S05]  /*25fd0*/  BSYNC B2 ;  /* 0x0000000000027941 */ /* 0x000fea0003800000 */
.L_x_4289:
        /* <DEDUP_REMOVED lines=11> */
.L_x_4292:
[----:B------:R-:W-:Y:S05]  /*26090*/  BSYNC B2 ;  /* 0x0000000000027941 */ /* 0x000fea0003800000 */
.L_x_4291:
        /* <DEDUP_REMOVED lines=8> */
.L_x_4293:
        /* <DEDUP_REMOVED lines=15> */
.L_x_4294:
        /* <DEDUP_REMOVED lines=15> */
.L_x_4295:
        /* <DEDUP_REMOVED lines=9> */
[----:B--2---:R-:W-:Y:S05]  /*26390*/  @P0 BRA.U.ANY `(.L_x_4295) ;  /* 0xfffffffd00d80947 */ /* 0x004fea000393ffff */
.L_x_4281:
[----:B------:R-:W-:Y:S05]  /*263a0*/  BSYNC B1 ;  /* 0x0000000000017941 */ /* 0x000fea0003800000 */
.L_x_4280:
[----:B-1----:R-:W2:Y:S01]  /*263b0*/  LDL.LU R3, [R1] ;  /* 0x0000000001037983 */ /* 0x002ea20000300800 */
[----:B------:R-:W-:Y:S01]  /*263c0*/  VIADD R34, R34, 0x1 ;  /* 0x0000000122227836 */ /* 0x000fe20000000000 */
[----:B------:R-:W-:Y:S01]  /*263d0*/  PLOP3.LUT P0, PT, PT, PT, PT, 0x8, 0x0 ;  /* 0x000000000000781c */ /* 0x000fe20003f0e170 */
[----:B------:R-:W-:-:S03]  /*263e0*/  VIADD R7, R2, 0xfffffffe ;  /* 0xfffffffe02077836 */ /* 0x000fc60000000000 */
[C---:B------:R-:W-:Y:S02]  /*263f0*/  ISETP.NE.AND P1, PT, R34.reuse, 0x2, PT ;  /* 0x000000022200780c */ /* 0x040fe40003f25270 */
[----:B------:R-:W-:Y:S02]  /*26400*/  ISETP.GE.AND P2, PT, R7, R4, PT ;  /* 0x000000040700720c */ /* 0x000fe40003f46270 */
[----:B------:R-:W-:Y:S02]  /*26410*/  SEL R2, RZ, 0x1, P1 ;  /* 0x00000001ff027807 */ /* 0x000fe40000800000 */
[----:B------:R-:W-:Y:S02]  /*26420*/  SEL R34, R34, RZ, P1 ;  /* 0x000000ff22227207 */ /* 0x000fe40000800000 */
[----:B--2---:R-:W-:-:S05]  /*26430*/  LOP3.LUT R3, R3, R2, RZ, 0x3c, !PT ;  /* 0x0000000203037212 */ /* 0x004fca00078e3cff */
[----:B------:R1:W-:Y:S02]  /*26440*/  STL [R1], R3 ;  /* 0x0000000301007387 */ /* 0x0003e40000100800 */
[----:B------:R-:W-:Y:S05]  /*26450*/  @!P2 BRA `(.L_x_4274) ;  /* 0x00000008005ca947 */ /* 0x000fea0003800000 */
.L_x_4312:
[----:B------:R-:W-:Y:S05]  /*26460*/  YIELD ;  /* 0x0000000000007946 */ /* 0x000fea0003800000 */
[----:B------:R-:W-:Y:S04]  /*26470*/  BSSY B1, `(.L_x_4296) ;  /* 0x000008b000017945 */ /* 0x000fe80003800000 */
[----:B--2---:R-:W-:Y:S05]  /*26480*/  @!P6 BRA `(.L_x_4297) ;  /* 0x000000080024e947 */ /* 0x004fea0003800000 */
[----:B-1----:R-:W2:Y:S01]  /*26490*/  LDL R3, [R1] ;  /* 0x0000000001037983 */ /* 0x002ea20000100800 */
[----:B------:R-:W-:Y:S01]  /*264a0*/  IMAD R6, R34, 0x8, R23 ;  /* 0x0000000822067824 */ /* 0x000fe200078e0217 */
[----:B------:R-:W1:Y:S01]  /*264b0*/  S2R R2, SR_TID.X ;  /* 0x0000000000027919 */ /* 0x000e620000002100 */
[----:B------:R-:W-:Y:S01]  /*264c0*/  BSSY B2, `(.L_x_4298) ;  /* 0x0000006000027945 */ /* 0x000fe20003800000 */
[----:B-1----:R-:W-:-:S04]  /*264d0*/  LOP3.LUT R2, R2, 0x7f, RZ, 0xc0, !PT ;  /* 0x0000007f02027812 */ /* 0x002fc800078ec0ff */
[----:B------:R-:W-:Y:S02]  /*264e0*/  ISETP.NE.AND P2, PT, R2, RZ, PT ;  /* 0x000000ff0200720c */ /* 0x000fe40003f45270 */
[----:B--2---:R-:W-:-:S04]  /*264f0*/  SHF.L.U32 R3, R3, 0x1f, RZ ;  /* 0x0000001f03037819 */ /* 0x004fc800000006ff */
[----:B------:R-:W1:Y:S02]  /*26500*/  SYNCS.PHASECHK.TRANS64.TRYWAIT P1, [R6+URZ+0x334a0], R3 ;  /* 0x0334a003060075a7 */ /* 0x000e64000802017f */
[----:B-1----:R-:W-:Y:S05]  /*26510*/  @!P1 BRA `(.L_x_4299) ;  /* 0x0000009800609947 */ /* 0x002fea0003800000 */
.L_x_4522:
[----:B------:R-:W-:Y:S05]  /*26520*/  BSYNC B2 ;  /* 0x0000000000027941 */ /* 0x000fea0003800000 */
.L_x_4298:
        /* <DEDUP_REMOVED lines=9> */
.L_x_4301:
[----:B------:R-:W-:Y:S05]  /*265c0*/  BSYNC B2 ;  /* 0x0000000000027941 */ /* 0x000fea0003800000 */
.L_x_4300:
[----:B------:R-:W-:Y:S01]  /*265d0*/  MOV R11, RZ ;  /* 0x000000ff000b7202 */ /* 0x000fe20000000f00 */
[----:B0-----:R-:W-:Y:S01]  /*265e0*/  IMAD R8, R34, 0x7800, R23 ;  /* 0x0000780022087824 */ /* 0x001fe200078e0217 */
[----:B------:R-:W-:Y:S01]  /*265f0*/  UIADD3 UR4, UP0, UR40, 0x570, URZ ;  /* 0x0000057028047890 */ /* 0x000fe2000ff1e03f */
[----:B------:R-:W-:Y:S01]  /*26600*/  PLOP3.LUT P1, PT, PT, PT, PT, 0x80, 0x0 ;  /* 0x000000000000781c */ /* 0x000fe20003f2f070 */
[----:B------:R-:W-:Y:S01]  /*26610*/  IMAD R9, R7, 0xa0, R0 ;  /* 0x000000a007097824 */ /* 0x000fe200078e0200 */
[----:B------:R-:W-:Y:S01]  /*26620*/  R2UR UR10, R11 ;  /* 0x000000000b0a72ca */ /* 0x000fe200000e0000 */
[----:B------:R-:W-:Y:S01]  /*26630*/  VIADD R2, R6, 0x33490 ;  /* 0x0003349006027836 */ /* 0x000fe20000000000 */
[----:B------:R-:W-:Y:S01]  /*26640*/  UIADD3.X UR5, URZ, UR41, URZ, UP0, !UPT ;  /* 0x000000293f057290 */ /* 0x000fe200087fe43f */
[----:B------:R-:W-:Y:S01]  /*26650*/  VIADD R10, R8, 0x24200 ;  /* 0x00024200080a7836 */ /* 0x000fe20000000000 */
[----:B------:R-:W-:Y:S01]  /*26660*/  UMOV UR6, 0x0 ;  /* 0x0000000000067882 */ /* 0x000fe20000000000 */
[----:B------:R-:W-:-:S10]  /*26670*/  UMOV UR7, 0x12f00000 ;  /* 0x12f0000000077882 */ /* 0x000fd40000000000 */
.L_x_4302:
        /* <DEDUP_REMOVED lines=16> */
.L_x_4303:
        /* <DEDUP_REMOVED lines=16> */
.L_x_4304:
        /* <DEDUP_REMOVED lines=13> */
.L_x_4523:
[----:B------:R-:W-:Y:S05]  /*26950*/  BSYNC B2 ;  /* 0x0000000000027941 */ /* 0x000fea0003800000 */
.L_x_4305:
[----:B------:R-:W-:Y:S01]  /*26960*/  BSSY B2, `(.L_x_4307) ;  /* 0x000000b000027945 */ /* 0x000fe20003800000 */
[----:B------:R-:W-:Y:S02]  /*26970*/  IMAD.MOV.U32 R2, RZ, RZ, 0x0 ;  /* 0x00000000ff027424 */ /* 0x000fe400078e00ff */
[----:B01----:R-:W-:Y:S01]  /*26980*/  IMAD.MOV.U32 R3, RZ, RZ, 0x12f00000 ;  /* 0x12f00000ff037424 */ /* 0x003fe200078e00ff */
[----:B------:R-:W-:Y:S06]  /*26990*/  @P2 BRA `(.L_x_4308) ;  /* 0x00000000001c2947 */ /* 0x000fec0003800000 */
[----:B------:R-:W0:Y:S02]  /*269a0*/  S2R R10, SR_TID.X ;  /* 0x00000000000a7919 */ /* 0x000e240000002100 */
[----:B0-----:R-:W-:Y:S01]  /*269b0*/  LOP3.LUT R14, R10, 0x1f, RZ, 0xc0, !PT ;  /* 0x0000001f0a0e7812 */ /* 0x001fe200078ec0ff */
[----:B------:R-:W-:-:S03]  /*269c0*/  IMAD.MOV.U32 R10, RZ, RZ, 0x7800 ;  /* 0x00007800ff0a7424 */ /* 0x000fc600078e00ff */
[----:B------:R-:W-:Y:S01]  /*269d0*/  ISETP.NE.AND P1, PT, R14, RZ, PT ;  /* 0x000000ff0e00720c */ /* 0x000fe20003f25270 */
[----:B------:R0:W-:-:S12]  /*269e0*/  SYNCS.ARRIVE.TRANS64 RZ, [R6+URZ+0x334b0], R10 ;  /* 0x0334b00a06ff79a7 */ /* 0x0001d8000800003f */
[----:B0-----:R-:W-:Y:S05]  /*269f0*/  @!P1 BRA `(.L_x_4308) ;  /* 0x0000000000049947 */ /* 0x001fea0003800000 */
[----:B------:R-:W-:Y:S01]  /*26a00*/  BPT.TRAP 0x1 ;  /* 0x000000040000795c */ /* 0x000fe20000300000 */
.L_x_4308:
[----:B------:R-:W-:Y:S05]  /*26a10*/  BSYNC B2 ;  /* 0x0000000000027941 */ /* 0x000fea0003800000 */
.L_x_4307:
[----:B------:R-:W-:Y:S01]  /*26a20*/  R2UR UR10, R11 ;  /* 0x000000000b0a72ca */ /* 0x000fe200000e0000 */
[----:B------:R-:W-:Y:S01]  /*26a30*/  UIADD3 UR4, UP0, UR40, 0x670, URZ ;  /* 0x0000067028047890 */ /* 0x000fe2000ff1e03f */
[----:B------:R-:W-:Y:S01]  /*26a40*/  R2UR UR6, R2 ;  /* 0x00000000020672ca */ /* 0x000fe200000e0000 */
[----:B------:R-:W-:Y:S01]  /*26a50*/  VIADD R10, R8, 0xf200 ;  /* 0x0000f200080a7836 */ /* 0x000fe20000000000 */
[----:B------:R-:W-:Y:S01]  /*26a60*/  R2UR UR7, R3 ;  /* 0x00000000030772ca */ /* 0x000fe200000e0000 */
[----:B------:R-:W-:Y:S01]  /*26a70*/  UIADD3.X UR5, URZ, UR41, URZ, UP0, !UPT ;  /* 0x000000293f057290 */ /* 0x000fe200087fe43f */
[----:B------:R-:W-:Y:S02]  /*26a80*/  PLOP3.LUT P1, PT, PT, PT, PT, 0x80, 0x0 ;  /* 0x000000000000781c */ /* 0x000fe40003f2f070 */
[----:B------:R-:W-:-:S11]  /*26a90*/  IADD3 R6, R6, 0x334b0, RZ ;  /* 0x000334b006067810 */ /* 0x000fd60007ffe0ff */
.L_x_4309:
        /* <DEDUP_REMOVED lines=15> */
.L_x_4310:
        /* <DEDUP_REMOVED lines=15> */
.L_x_4311:
        /* <DEDUP_REMOVED lines=10> */
.L_x_4297:
[----:B------:R-:W-:Y:S05]  /*26d20*/  BSYNC B1 ;  /* 0x0000000000017941 */ /* 0x000fea0003800000 */
.L_x_4296:
[----:B-1----:R-:W2:Y:S01]  /*26d30*/  LDL.LU R3, [R1] ;  /* 0x0000000001037983 */ /* 0x002ea20000300800 */
[----:B------:R-:W-:Y:S01]  /*26d40*/  VIADD R34, R34, 0x1 ;  /* 0x0000000122227836 */ /* 0x000fe20000000000 */
[C---:B------:R-:W-:Y:S02]  /*26d50*/  ISETP.GT.AND P2, PT, R7.reuse, R4, PT ;  /* 0x000000040700720c */ /* 0x040fe40003f44270 */
[----:B------:R-:W-:Y:S02]  /*26d60*/  IADD3 R7, R7, -0x1, RZ ;  /* 0xffffffff07077810 */ /* 0x000fe40007ffe0ff */
[----:B------:R-:W-:-:S04]  /*26d70*/  ISETP.NE.AND P1, PT, R34, 0x2, PT ;  /* 0x000000022200780c */ /* 0x000fc80003f25270 */
[----:B------:R-:W-:Y:S02]  /*26d80*/  SEL R2, RZ, 0x1, P1 ;  /* 0x00000001ff027807 */ /* 0x000fe40000800000 */
[----:B------:R-:W-:Y:S02]  /*26d90*/  SEL R34, R34, RZ, P1 ;  /* 0x000000ff22227207 */ /* 0x000fe40000800000 */
[----:B--2---:R-:W-:-:S05]  /*26da0*/  LOP3.LUT R3, R3, R2, RZ, 0x3c, !PT ;  /* 0x0000000203037212 */ /* 0x004fca00078e3cff */
[----:B------:R2:W-:Y:S01]  /*26db0*/  STL [R1], R3 ;  /* 0x0000000301007387 */ /* 0x0005e20000100800 */
[----:B------:R-:W-:Y:S05]  /*26dc0*/  @P2 BRA `(.L_x_4312) ;  /* 0xfffffff400a42947 */ /* 0x000fea000383ffff */
.L_x_4274:
[----:B------:R-:W-:Y:S05]  /*26dd0*/  BSYNC B0 ;  /* 0x0000000000007941 */ /* 0x000fea0003800000 */
.L_x_4273:
[----:B------:R-:W-:Y:S05]  /*26de0*/  @!P0 WARPSYNC.ALL ;  /* 0x0000000000008948 */ /* 0x000fea0003800000 */
[----:B------:R-:W-:Y:S01]  /*26df0*/  @!P0 BAR.SYNC.DEFER_BLOCKING 0xc, 0x180 ;  /* 0x0306000000008b1d */ /* 0x000fe20000010000 */
[----:B------:R-:W-:-:S13]  /*26e00*/  ISETP.GT.AND P0, PT, R27, RZ, PT ;  /* 0x000000ff1b00720c */ /* 0x000fda0003f04270 */
[----:B------:R-:W-:Y:S05]  /*26e10*/  @P0 BRA `(.L_x_4313) ;  /* 0x0000000000440947 */ /* 0x000fea0003800000 */
[----:B------:R-:W3:Y:S02]  /*26e20*/  S2R R2, SR_TID.X ;  /* 0x0000000000027919 */ /* 0x000ee40000002100 */
[----:B---3--:R-:W-:-:S04]  /*26e30*/  LOP3.LUT R2, R2, 0x7f, RZ, 0xc0, !PT ;  /* 0x0000007f02027812 */ /* 0x008fc800078ec0ff */
[----:B------:R-:W-:-:S13]  /*26e40*/  ISETP.NE.AND P0, PT, R2, RZ, PT ;  /* 0x000000ff0200720c */ /* 0x000fda0003f05270 */
[----:B------:R-:W-:Y:S05]  /*26e50*/  @P0 BRA `(.L_x_4314) ;  /* 0x0000005400500947 */ /* 0x000fea0003800000 */
[----:B------:R-:W3:Y:S01]  /*26e60*/  S2R R5, SR_LANEID ;  /* 0x0000000000057919 */ /* 0x000ee20000000000 */
[----:B------:R-:W-:Y:S01]  /*26e70*/  VOTEU.ANY UR4, UPT, PT ;  /* 0x0000000000047886 */ /* 0x000fe200038e0100 */
[----:B-12---:R-:W1:Y:S01]  /*26e80*/  LDC.64 R2, c[0x0][0xc60] ;  /* 0x00031800ff027b82 */ /* 0x006e620000000a00 */
[----:B------:R-:W3:Y:S02]  /*26e90*/  FLO.U32 R0, UR4 ;  /* 0x0000000400007d00 */ /* 0x000ee400080e0000 */
[----:B---3--:R-:W-:-:S06]  /*26ea0*/  ISETP.EQ.U32.AND P0, PT, R0, R5, PT ;  /* 0x000000050000720c */ /* 0x008fcc0003f02070 */
[----:B------:R-:W1:Y:S07]  /*26eb0*/  POPC R5, UR4 ;  /* 0x0000000400057d09 */ /* 0x000e6e0008000000 */
[----:B-1----:R-:W2:Y:S01]  /*26ec0*/  @P0 ATOMG.E.ADD.STRONG.GPU PT, R3, desc[UR50][R2.64], R5 ;  /* 0x00000005020309a8 */ /* 0x002ea200081ee1f2 */
[----:B------:R-:W1:Y:S02]  /*26ed0*/  S2R R4, SR_LTMASK ;  /* 0x0000000000047919 */ /* 0x000e640000003900 */
[----:B-1----:R-:W-:-:S04]  /*26ee0*/  LOP3.LUT R4, R4, UR4, RZ, 0xc0, !PT ;  /* 0x0000000404047c12 */ /* 0x002fc8000f8ec0ff */
[----:B------:R-:W1:Y:S01]  /*26ef0*/  POPC R7, R4 ;  /* 0x0000000400077309 */ /* 0x000e620000000000 */
[----:B--2---:R-:W1:Y:S02]  /*26f00*/  SHFL.IDX PT, R0, R3, R0, 0x1f ;  /* 0x00001f0003007589 */ /* 0x004e6400000e0000 */
[----:B-1----:R-:W-:Y:S01]  /*26f10*/  IADD3 R16, R0, UR38, R7 ;  /* 0x0000002600107c10 */ /* 0x002fe2000fffe007 */
[----:B------:R-:W-:Y:S06]  /*26f20*/  BRA `(.L_x_4314) ;  /* 0x00000054001c7947 */ /* 0x000fec0003800000 */
.L_x_4313:
        /* <DEDUP_REMOVED lines=10> */
[----:B-12---:R-:W1:Y:S01]  /*26fd0*/  LDC.64 R2, c[0x4][R2] ;  /* 0x0100000002027b82 */ /* 0x006e620000000a00 */
[----:B------:R-:W-:Y:S01]  /*26fe0*/  IMAD.U32 R5, RZ, RZ, UR7 ;  /* 0x00000007ff057e24 */ /* 0x000fe2000f8e00ff */
[----:B------:R-:W-:Y:S01]  /*26ff0*/  MOV R13, RZ ;  /* 0x000000ff000d7202 */ /* 0x000fe20000000f00 */
[----:B------:R-:W-:Y:S02]  /*27000*/  IMAD.U32 R6, RZ, RZ, UR8 ;  /* 0x00000008ff067e24 */ /* 0x000fe4000f8e00ff */
[----:B------:R-:W-:-:S02]  /*27010*/  IMAD.U32 R10, RZ, RZ, UR4 ;  /* 0x00000004ff0a7e24 */ /* 0x000fc4000f8e00ff */
[----:B------:R-:W-:Y:S02]  /*27020*/  IMAD.U32 R11, RZ, RZ, UR5 ;  /* 0x00000005ff0b7e24 */ /* 0x000fe4000f8e00ff */
[----:B0-----:R-:W-:Y:S02]  /*27030*/  IMAD.MOV.U32 R8, RZ, RZ, 0x70 ;  /* 0x00000070ff087424 */ /* 0x001fe400078e00ff */
[----:B------:R-:W-:-:S07]  /*27040*/  IMAD.MOV.U32 R12, RZ, RZ, 0x1 ;  /* 0x00000001ff0c7424 */ /* 0x000fce00078e00ff */
[----:B------:R-:W-:-:S07]  /*27050*/  LEPC R20, `(.L_x_4316) ;  /* 0x000000001014794e */ /* 0x000fce0000000000 */
[----:B-1----:R-:W-:Y:S05]  /*27060*/  CALL.ABS.NOINC R2 ;  /* 0x0000000002007343 */ /* 0x002fea0003c00000 */
.L_x_4316:
[----:B------:R-:W-:Y:S05]  /*27070*/  BSYNC B6 ;  /* 0x0000000000067941 */ /* 0x000fea0003800000 */
.L_x_4315:
[----:B------:R-:W3:Y:S01]  /*27080*/  LDL.LU R31, [R1+0x4] ;  /* 0x00000400011f7983 */ /* 0x000ee20000300800 */
[----:B------:R-:W-:Y:S01]  /*27090*/  VIADD R0, R23, 0xf200 ;  /* 0x0000f20017007836 */ /* 0x000fe20000000000 */
[----:B------:R-:W-:Y:S04]  /*270a0*/  BSSY B6, `(.L_x_4317) ;  /* 0x0000016000067945 */ /* 0x000fe80003800000 */
[----:B------:R-:W-:Y:S02]  /*270b0*/  LOP3.LUT P0, RZ, R0, 0x1bf, RZ, 0xc0, !PT ;  /* 0x000001bf00ff7812 */ /* 0x000fe4000780c0ff */
[----:B---3--:R-:W-:-:S11]  /*270c0*/  LOP3.LUT R31, R31, 0xfffffffe, RZ, 0xc0, !PT ;  /* 0xfffffffe1f1f7812 */ /* 0x008fd600078ec0ff */
[----:B------:R-:W-:-:S05]  /*270d0*/  @P0 LOP3.LUT R31, R31, 0x1, RZ, 0xfc, !PT ;  /* 0x000000011f1f0812 */ /* 0x000fca00078efcff */
[----:B------:R3:W-:Y:S01]  /*270e0*/  STL [R1+0x4], R31 ;  /* 0x0000041f01007387 */ /* 0x0007e20000100800 */
        /* <DEDUP_REMOVED lines=16> */
[----:B-1-3--:R-:W-:Y:S05]  /*271f0*/  CALL.ABS.NOINC R2 ;  /* 0x0000000002007343 */ /* 0x00afea0003c00000 */
.L_x_4318:
[----:B------:R-:W-:Y:S05]  /*27200*/  BSYNC B6 ;  /* 0x0000000000067941 */ /* 0x000fea0003800000 */
.L_x_4317:
        /* <DEDUP_REMOVED lines=20> */
.L_x_4320:
[----:B------:R-:W-:Y:S05]  /*27350*/  BSYNC B6 ;  /* 0x0000000000067941 */ /* 0x000fea0003800000 */
.L_x_4319:
        /* <DEDUP_REMOVED lines=10> */
[----:B------:R-:W-:Y:S02]  /*27400*/  IMAD.U32 R5, RZ, RZ, UR5 ;  /* 0x00000005ff057e24 */ /* 0x000fe4000f8e00ff */
[----:B------:R-:W-:Y:S02]  /*27410*/  IMAD.U32 R6, RZ, RZ, UR6 ;  /* 0x00000006ff067e24 */ /* 0x000fe4000f8e00ff */
[----:B------:R-:W-:-:S02]  /*27420*/  IMAD.U32 R7, RZ, RZ, UR7 ;  /* 0x00000007ff077e24 */ /* 0x000fc4000f8e00ff */
[----:B------:R-:W-:Y:S02]  /*27430*/  IMAD.U32 R11, RZ, RZ, UR9 ;  /* 0x00000009ff0b7e24 */ /* 0x000fe4000f8e00ff */
[----:B0-----:R-:W-:Y:S02]  /*27440*/  IMAD.MOV.U32 R8, RZ, RZ, 0x70 ;  /* 0x00000070ff087424 */ /* 0x001fe400078e00ff */
[----:B------:R-:W-:Y:S02]  /*27450*/  IMAD.MOV.U32 R12, RZ, RZ, 0x1 ;  /* 0x00000001ff0c7424 */ /* 0x000fe400078e00ff */
[----:B------:R-:W-:-:S07]  /*27460*/  IMAD.MOV.U32 R13, RZ, RZ, RZ ;  /* 0x000000ffff0d7224 */ /* 0x000fce00078e00ff */
[----:B------:R-:W-:-:S07]  /*27470*/  LEPC R20, `(.L_x_4322) ;  /* 0x000000001014794e */ /* 0x000fce0000000000 */
[----:B-1-3--:R-:W-:Y:S05]  /*27480*/  CALL.ABS.NOINC R2 ;  /* 0x0000000002007343 */ /* 0x00afea0003c00000 */
.L_x_4322:
[----:B------:R-:W-:Y:S05]  /*27490*/  BSYNC B6 ;  /* 0x0000000000067941 */ /* 0x000fea0003800000 */
.L_x_4321:
[----:B------:R-:W0:Y:S01]  /*274a0*/  LDL R21, [R1+0x10] ;  /* 0x0000100001157983 */ /* 0x000e220000100800 */
[----:B------:R-:W-:Y:S01]  /*274b0*/  ULDC.64 UR4, c[0x0][0x9f8] ;  /* 0x00027e0000047ab9 */ /* 0x000fe20000000a00 */
[----:B------:R-:W4:Y:S01]  /*274c0*/  LDC R11, c[0x0][0x430] ;  /* 0x00010c00ff0b7b82 */ /* 0x000f220000000800 */
[----:B------:R-:W-:Y:S01]  /*274d0*/  ISETP.NE.U32.AND P0, PT, RZ, UR4, PT ;  /* 0x00000004ff007c0c */ /* 0x000fe2000bf05070 */
[----:B------:R-:W1:Y:S03]  /*274e0*/  S2R R2, SR_TID.X ;  /* 0x0000000000027919 */ /* 0x000e660000002100 */
[----:B------:R-:W-:-:S13]  /*274f0*/  ISETP.NE.AND.EX P0, PT, RZ, UR5, PT, P0 ;  /* 0x00000005ff007c0c */ /* 0x000fda000bf05300 */
[----:B------:R-:W-:-:S04]  /*27500*/  @P0 IADD3 R28, P1, R28, UR4, RZ ;  /* 0x000000041c1c0c10 */ /* 0x000fc8000ff3e0ff */
[----:B------:R-:W-:-:S05]  /*27510*/  @P0 IADD3.X R29, R29, UR5, RZ, P1, !PT ;  /* 0x000000051d1d0c10 */ /* 0x000fca0008ffe4ff */
[----:B------:R-:W3:Y:S01]  /*27520*/  @P0 LDG.E R36, desc[UR50][R28.64] ;  /* 0x000000321c240981 */ /* 0x000ee2000c1e1900 */
[----:B----4-:R-:W-:Y:S02]  /*27530*/  ISETP.NE.AND P0, PT, R11, 0x1, PT ;  /* 0x000000010b00780c */ /* 0x010fe40003f05270 */
[----:B------:R-:W-:Y:S01]  /*27540*/  MOV R6, 0xa0 ;  /* 0x000000a000067802 */ /* 0x000fe20000000f00 */
[----:B------:R-:W4:Y:S01]  /*27550*/  S2R R20, SR_TID.X ;  /* 0x0000000000147919 */ /* 0x000f220000002100 */
[----:B-1----:R-:W-:Y:S01]  /*27560*/  LOP3.LUT R2, R2, 0x7f, RZ, 0xc0, !PT ;  /* 0x0000007f02027812 */ /* 0x002fe200078ec0ff */
[----:B------:R-:W1:Y:S02]  /*27570*/  S2R R35, SR_TID.X ;  /* 0x0000000000237919 */ /* 0x000e640000002100 */
[----:B------:R-:W-:Y:S01]  /*27580*/  IMAD R6, R33, R6, -0xa0 ;  /* 0xffffff6021067424 */ /* 0x000fe200078e0206 */
[----:B------:R-:W-:-:S05]  /*27590*/  SHF.R.U32.HI R2, RZ, 0x2, R2 ;  /* 0x00000002ff027819 */ /* 0x000fca0000011602 */
[----:B------:R-:W0:Y:S08]  /*275a0*/  @P0 LDC R5, c[0x0][0x434] ;  /* 0x00010d00ff050b82 */ /* 0x000e300000000800 */
[----:B--2---:R-:W2:Y:S08]  /*275b0*/  @P0 LDC R3, c[0x0][0x438] ;  /* 0x00010e00ff030b82 */ /* 0x004eb00000000800 */
[----:B------:R-:W2:Y:S01]  /*275c0*/  @P0 LDC R0, c[0x0][0x434] ;  /* 0x00010d00ff000b82 */ /* 0x000ea20000000800 */
[----:B----4-:R-:W-:-:S05]  /*275d0*/  IMAD.SHL.U32 R20, R20, 0x20, RZ ;  /* 0x0000002014147824 */ /* 0x010fca00078e00ff */
[----:B------:R-:W-:Y:S02]  /*275e0*/  LOP3.LUT R20, R2, 0x60, R20, 0xf8, !PT ;  /* 0x0000006002147812 */ /* 0x000fe400078ef814 */
[----:B------:R-:W4:Y:S03]  /*275f0*/  S2R R2, SR_TID.X ;  /* 0x0000000000027919 */ /* 0x000f260000002100 */
[----:B------:R-:W-:Y:S02]  /*27600*/  IMAD.IADD R4, R20, 0x1, R6 ;  /* 0x0000000114047824 */ /* 0x000fe400078e0206 */
[----:B-1----:R-:W-:-:S03]  /*27610*/  IMAD.SHL.U32 R20, R35, 0x20, RZ ;  /* 0x0000002023147824 */ /* 0x002fc600078e00ff */
[----:B------:R-:W-:Y:S02]  /*27620*/  ISETP.GE.AND P1, PT, R4, R27, PT ;  /* 0x0000001b0400720c */ /* 0x000fe40003f26270 */
[----:B----4-:R-:W-:-:S04]  /*27630*/  LOP3.LUT R2, R2, 0x7f, RZ, 0xc0, !PT ;  /* 0x0000007f02027812 */ /* 0x010fc800078ec0ff */
[----:B------:R-:W-:Y:S02]  /*27640*/  SHF.R.U32.HI R7, RZ, 0x2, R2 ;  /* 0x00000002ff077819 */ /* 0x000fe40000011602 */
[----:B------:R-:W1:Y:S02]  /*27650*/  @P0 LDC R2, c[0x0][0x438] ;  /* 0x00010e00ff020b82 */ /* 0x000e640000000800 */
[----:B------:R-:W-:-:S04]  /*27660*/  LOP3.LUT R20, R7, 0x60, R20, 0xf8, !PT ;  /* 0x0000006007147812 */ /* 0x000fc800078ef814 */
[----:B------:R-:W-:-:S05]  /*27670*/  LOP3.LUT R20, R20, 0x80, RZ, 0xfc, !PT ;  /* 0x0000008014147812 */ /* 0x000fca00078efcff */
[----:B------:R-:W-:Y:S01]  /*27680*/  IMAD.IADD R6, R20, 0x1, R6 ;  /* 0x0000000114067824 */ /* 0x000fe200078e0206 */
[----:B---3--:R-:W-:Y:S01]  /*27690*/  LOP3.LUT R31, R31, 0xfffffff7, RZ, 0xc0, !PT ;  /* 0xfffffff71f1f7812 */ /* 0x008fe200078ec0ff */
[--C-:B0-----:R-:W-:Y:S02]  /*276a0*/  IMAD.IADD R9, R4, 0x1, R21.reuse ;  /* 0x0000000104097824 */ /* 0x101fe400078e0215 */
[----:B------:R-:W-:Y:S02]  /*276b0*/  IMAD.IADD R8, R6, 0x1, R21 ;  /* 0x0000000106087824 */ /* 0x000fe400078e0215 */
[----:B------:R-:W-:Y:S01]  /*276c0*/  @P0 IMAD.HI.U32 R5, R9, R5, RZ ;  /* 0x0000000509050227 */ /* 0x000fe200078e00ff */
[----:B------:R-:W-:-:S04]  /*276d0*/  MOV R10, R9 ;  /* 0x00000009000a7202 */ /* 0x000fc80000000f00 */
[----:B--2---:R-:W-:Y:S01]  /*276e0*/  @P0 SHF.R.U32.HI R10, RZ, R3, R5 ;  /* 0x00000003ff0a0219 */ /* 0x004fe20000011605 */
[----:B------:R-:W-:Y:S01]  /*276f0*/  @P0 IMAD.HI.U32 R3, R8, R0, RZ ;  /* 0x0000000008030227 */ /* 0x000fe200078e00ff */
[----:B------:R-:W0:Y:S02]  /*27700*/  @!P1 LDC.64 R4, c[0x0][0x418] ;  /* 0x00010600ff049b82 */ /* 0x000e240000000a00 */
[----:B------:R-:W-:Y:S01]  /*27710*/  @!P1 SHF.R.S32.HI R7, RZ, 0x1f, R10 ;  /* 0x0000001fff079819 */ /* 0x000fe2000001140a */
[----:B------:R-:W-:Y:S01]  /*27720*/  IMAD.MOV.U32 R0, RZ, RZ, R8 ;  /* 0x000000ffff007224 */ /* 0x000fe200078e0008 */
[----:B-1----:R-:W-:Y:S02]  /*27730*/  @P0 SHF.R.U32.HI R0, RZ, R2, R3 ;  /* 0x00000002ff000219 */ /* 0x002fe40000011603 */
[----:B------:R-:W-:Y:S01]  /*27740*/  ISETP.GE.AND P0, PT, R6, R27, PT ;  /* 0x0000001b0600720c */ /* 0x000fe20003f06270 */
[----:B------:R-:W-:Y:S01]  /*27750*/  @!P1 IMAD.MOV.U32 R6, RZ, RZ, R10 ;  /* 0x000000ffff069224 */ /* 0x000fe200078e000a */
[----:B------:R-:W1:Y:S02]  /*27760*/  @!P1 LDC.64 R2, c[0x0][0x428] ;  /* 0x00010a00ff029b82 */ /* 0x000e640000000a00 */
[----:B------:R-:W-:-:S02]  /*27770*/  ISETP.GT.U32.OR P0, PT, R20, 0x9f, P0 ;  /* 0x0000009f1400780c */ /* 0x000fc40000704470 */
[----:B------:R-:W-:-:S05]  /*27780*/  SHF.R.S32.HI R14, RZ, 0x1f, R36 ;  /* 0x0000001fff0e7819 */ /* 0x000fca0000011424 */
[----:B------:R2:W-:Y:S01]  /*27790*/  STL [R1+0x14], R14 ;  /* 0x0000140e01007387 */ /* 0x0005e20000100800 */
[----:B-1----:R-:W-:-:S04]  /*277a0*/  @!P1 IMAD.WIDE.U32 R6, R36, R2, R6 ;  /* 0x0000000224069225 */ /* 0x002fc800078e0006 */
[----:B------:R-:W-:Y:S01]  /*277b0*/  @!P1 IMAD R2, R14, R2, RZ ;  /* 0x000000020e029224 */ /* 0x000fe200078e02ff */
[----:B0-----:R-:W-:-:S03]  /*277c0*/  @!P1 LEA R12, P2, R6, R4, 0x2 ;  /* 0x00000004060c9211 */ /* 0x001fc600078410ff */
[----:B------:R-:W-:-:S05]  /*277d0*/  @!P1 IMAD R3, R36, R3, R2 ;  /* 0x0000000324039224 */ /* 0x000fca00078e0202 */
[----:B------:R-:W-:Y:S02]  /*277e0*/  @!P1 IADD3 R3, R7, R3, RZ ;  /* 0x0000000307039210 */ /* 0x000fe40007ffe0ff */
[--C-:B------:R-:W-:Y:S02]  /*277f0*/  @!P0 SHF.R.S32.HI R7, RZ, 0x1f, R0.reuse ;  /* 0x0000001fff078819 */ /* 0x100fe40000011400 */
[----:B------:R-:W-:Y:S01]  /*27800*/  @!P1 LEA.HI.X R13, R6, R5, R3, 0x2, P2 ;  /* 0x00000005060d9211 */ /* 0x000fe200010f1403 */
[----:B------:R-:W-:Y:S01]  /*27810*/  @!P0 IMAD.MOV.U32 R6, RZ, RZ, R0 ;  /* 0x000000ffff068224 */ /* 0x000fe200078e0000 */
[----:B------:R-:W0:Y:S01]  /*27820*/  @!P0 LDC.64 R2, c[0x0][0x428] ;  /* 0x00010a00ff028b82 */ /* 0x000e220000000a00 */
[----:B------:R-:W-:-:S04]  /*27830*/  IMAD.MOV R5, RZ, RZ, -R10 ;  /* 0x000000ffff057224 */ /* 0x000fc800078e0a0a */
[----:B------:R-:W-:-:S03]  /*27840*/  IMAD R5, R11, R5, R9 ;  /* 0x000000050b057224 */ /* 0x000fc600078e0209 */
[----:B------:R-:W1:Y:S01]  /*27850*/  LDC R9, c[0x0][0x2f4] ;  /* 0x0000bd00ff097b82 */ /* 0x000e620000000800 */
[-C--:B0-----:R-:W-:Y:S02]  /*27860*/  @!P0 IMAD R4, R14, R2.reuse, RZ ;  /* 0x000000020e048224 */ /* 0x081fe400078e02ff */
[----:B------:R-:W-:-:S04]  /*27870*/  @!P0 IMAD.WIDE.U32 R6, R36, R2, R6 ;  /* 0x0000000224068225 */ /* 0x000fc800078e0006 */
[----:B------:R-:W-:Y:S02]  /*27880*/  @!P0 IMAD R4, R36, R3, R4 ;  /* 0x0000000324048224 */ /* 0x000fe400078e0204 */
[----:B------:R-:W0:Y:S02]  /*27890*/  @!P0 LDC.64 R2, c[0x0][0x418] ;  /* 0x00010600ff028b82 */ /* 0x000e240000000a00 */
[----:B------:R-:W-:Y:S02]  /*278a0*/  @!P0 IMAD.IADD R4, R4, 0x1, R7 ;  /* 0x0000000104048824 */ /* 0x000fe400078e0207 */
[----:B--2---:R-:W-:Y:S02]  /*278b0*/  IMAD.SHL.U32 R14, R35, 0x10, RZ ;  /* 0x00000010230e7824 */ /* 0x004fe400078e00ff */
[----:B------:R-:W-:-:S03]  /*278c0*/  IMAD.MOV R0, RZ, RZ, -R0 ;  /* 0x000000ffff007224 */ /* 0x000fc600078e0a00 */
[----:B------:R-:W-:Y:S02]  /*278d0*/  LOP3.LUT R14, R14, 0x30, RZ, 0xc0, !PT ;  /* 0x000000300e0e7812 */ /* 0x000fe400078ec0ff */
[----:B0-----:R-:W-:-:S04]  /*278e0*/  @!P0 LEA R2, P2, R6, R2, 0x2 ;  /* 0x0000000206028211 */ /* 0x001fc800078410ff */
[----:B------:R-:W-:Y:S02]  /*278f0*/  @!P0 LEA.HI.X R3, R6, R3, R4, 0x2, P2 ;  /* 0x0000000306038211 */ /* 0x000fe400010f1404 */
[----:B------:R-:W-:Y:S02]  /*27900*/  CS2R R6, SRZ ;  /* 0x0000000000067805 */ /* 0x000fe4000001ff00 */
[----:B------:R-:W-:Y:S01]  /*27910*/  ISETP.GT.U32.AND P2, PT, R20, 0x9f, PT ;  /* 0x0000009f1400780c */ /* 0x000fe20003f44070 */
[----:B------:R-:W-:Y:S01]  /*27920*/  IMAD R8, R11, R0, R8 ;  /* 0x000000000b087224 */ /* 0x000fe200078e0208 */
[----:B------:R-:W-:Y:S01]  /*27930*/  SHF.L.U32 R21, R35, 0x4, RZ ;  /* 0x0000000423157819 */ /* 0x000fe200000006ff */
[----:B------:R-:W-:Y:S01]  /*27940*/  IMAD.U32 R0, RZ, RZ, UR39 ;  /* 0x00000027ff007e24 */ /* 0x000fe2000f8e00ff */
[----:B------:R0:W5:Y:S01]  /*27950*/  @!P1 LDG.E R6, desc[UR50][R12.64] ;  /* 0x000000320c069981 */ /* 0x000162000c1e1900 */
[----:B-1----:R-:W-:Y:S02]  /*27960*/  ISETP.GE.AND P1, PT, R14, R9, PT ;  /* 0x000000090e00720c */ /* 0x002fe40003f26270 */
[----:B------:R-:W-:Y:S01]  /*27970*/  LOP3.LUT R21, R21, 0x30, RZ, 0xc0, !PT ;  /* 0x0000003015157812 */ /* 0x000fe200078ec0ff */
[----:B------:R0:W5:Y:S01]  /*27980*/  @!P0 LDG.E R7, desc[UR50][R2.64] ;  /* 0x0000003202078981 */ /* 0x000162000c1e1900 */
[----:B------:R-:W-:Y:S01]  /*27990*/  ISETP.NE.AND P3, PT, R0, 0x3, PT ;  /* 0x000000030000780c */ /* 0x000fe20003f65270 */
[----:B------:R-:W-:Y:S01]  /*279a0*/  UMOV UR4, 0xffffffff ;  /* 0xffffffff00047882 */ /* 0x000fe20000000000 */
[----:B------:R-:W-:-:S02]  /*279b0*/  LOP3.LUT R15, R21, 0x40, RZ, 0xfc, !PT ;  /* 0x00000040150f7812 */ /* 0x000fc400078efcff */
[----:B------:R-:W-:Y:S02]  /*279c0*/  @P2 LOP3.LUT R31, R31, 0x8, RZ, 0xfc, !PT ;  /* 0x000000081f1f2812 */ /* 0x000fe400078efcff */
[----:B------:R-:W-:Y:S02]  /*279d0*/  ISETP.GE.AND P0, PT, R15, R9, PT ;  /* 0x000000090f00720c */ /* 0x000fe40003f06270 */
[----:B------:R-:W-:Y:S02]  /*279e0*/  LOP3.LUT R31, R31, 0xffffffef, RZ, 0xc0, !PT ;  /* 0xffffffef1f1f7812 */ /* 0x000fe400078ec0ff */
[----:B------:R-:W-:Y:S02]  /*279f0*/  LOP3.LUT R14, R14, 0x80, RZ, 0xfc, !PT ;  /* 0x000000800e0e7812 */ /* 0x000fe400078efcff */
[----:B------:R-:W-:-:S04]  /*27a00*/  LOP3.LUT R31, R31, 0xfffffffb, RZ, 0xc0, !PT ;  /* 0xfffffffb1f1f7812 */ /* 0x000fc800078ec0ff */
[----:B------:R-:W-:-:S04]  /*27a10*/  @P1 LOP3.LUT R31, R31, 0x4, RZ, 0xfc, !PT ;  /* 0x000000041f1f1812 */ /* 0x000fc800078efcff */
[----:B------:R-:W-:-:S04]  /*27a20*/  @P3 LOP3.LUT R31, R31, 0x10, RZ, 0xfc, !PT ;  /* 0x000000101f1f3812 */ /* 0x000fc800078efcff */
[----:B------:R-:W-:-:S04]  /*27a30*/  LOP3.LUT R31, R31, 0xfffffffd, RZ, 0xc0, !PT ;  /* 0xfffffffd1f1f7812 */ /* 0x000fc800078ec0ff */
[----:B------:R-:W-:Y:S02]  /*27a40*/  @P0 LOP3.LUT R31, R31, 0x2, RZ, 0xfc, !PT ;  /* 0x000000021f1f0812 */ /* 0x000fe400078efcff */
[----:B------:R-:W-:Y:S02]  /*27a50*/  ISETP.GE.AND P0, PT, R14, R9, PT ;  /* 0x000000090e00720c */ /* 0x000fe40003f06270 */
[----:B------:R-:W-:-:S11]  /*27a60*/  LOP3.LUT R31, R31, 0xfffffffe, RZ, 0xc0, !PT ;  /* 0xfffffffe1f1f7812 */ /* 0x000fd600078ec0ff */
[----:B------:R-:W-:-:S05]  /*27a70*/  @P0 LOP3.LUT R31, R31, 0x1, RZ, 0xfc, !PT ;  /* 0x000000011f1f0812 */ /* 0x000fca00078efcff */
[----:B------:R0:W-:Y:S01]  /*27a80*/  STL [R1+0x4], R31 ;  /* 0x0000041f01007387 */ /* 0x0001e20000100800 */
[----:B------:R-:W-:Y:S05]  /*27a90*/  BRA.DIV UR4, `(.L_x_4323) ;  /* 0x0000008604287947 */ /* 0x000fea000b800000 */
.L_x_4526:
[----:B------:R-:W-:Y:S01]  /*27aa0*/  SHF.R.S32.HI R0, RZ, 0x1f, R18 ;  /* 0x0000001fff007819 */ /* 0x000fe20000011412 */
[----:B0-----:R-:W-:-:S04]  /*27ab0*/  VIADD R12, R33, 0xffffffff ;  /* 0xffffffff210c7836 */ /* 0x001fc80000000000 */
[----:B------:R0:W-:Y:S01]  /*27ac0*/  STL [R1+0xc], R0 ;  /* 0x00000c0001007387 */ /* 0x0001e20000100800 */
[----:B------:R-:W-:Y:S05]  /*27ad0*/  @!P3 BRA `(.L_x_4324) ;  /* 0x000000000004b947 */ /* 0x000fea0003800000 */
[----:B------:R-:W-:Y:S01]  /*27ae0*/  BPT.TRAP 0x1 ;  /* 0x000000040000795c */ /* 0x000fe20000300000 */
.L_x_4324:
[----:B------:R-:W-:Y:S01]  /*27af0*/  IMAD R4, R32, 0x8, R23 ;  /* 0x0000000820047824 */ /* 0x000fe200078e0217 */
[----:B0-----:R-:W-:Y:S01]  /*27b00*/  SHF.L.U32 R0, R37, 0x1f, RZ ;  /* 0x0000001f25007819 */ /* 0x001fe200000006ff */
[----:B------:R-:W-:Y:S03]  /*27b10*/  BSSY B0, `(.L_x_4325) ;  /* 0x0000006000007945 */ /* 0x000fe60003800000 */
[----:B------:R0:W1:Y:S01]  /*27b20*/  SYNCS.PHASECHK.TRANS64.TRYWAIT P0, [R4+URZ+0x33480], R0 ;  /* 0x03348000040075a7 */ /* 0x000062000800017f */
[----:B------:R0:W-:Y:S02]  /*27b30*/  STL [R1+0x34], R0 ;  /* 0x0000340001007387 */ /* 0x0001e40000100800 */
[----:B0-----:R-:W-:-:S05]  /*27b40*/  SHF.R.S32.HI R0, RZ, 0x1f, R5 ;  /* 0x0000001fff007819 */ /* 0x001fca0000011405 */
[----:B------:R0:W-:Y:S02]  /*27b50*/  STL [R1+0x30], R0 ;  /* 0x0000300001007387 */ /* 0x0001e40000100800 */
[----:B01----:R-:W-:Y:S05]  /*27b60*/  @!P0 BRA `(.L_x_4326) ;  /* 0x0000008400288947 */ /* 0x003fea0003800000 */
.L_x_4527:
[----:B------:R-:W-:Y:S05]  /*27b70*/  BSYNC B0 ;  /* 0x0000000000007941 */ /* 0x000fea0003800000 */
.L_x_4325:
[----:B0-----:R-:W2:Y:S01]  /*27b80*/  LDL R0, [R1+0x30] ;  /* 0x0000300001007983 */ /* 0x001ea20000100800 */
[----:B------:R-:W-:-:S03]  /*27b90*/  ULDC.64 UR4, c[0x0][0x328] ;  /* 0x0000ca0000047ab9 */ /* 0x000fc60000000a00 */
[----:B------:R-:W3:Y:S04]  /*27ba0*/  LDL R9, [R1+0xc] ;  /* 0x00000c0001097983 */ /* 0x000ee80000100800 */
[----:B------:R-:W4:Y:S01]  /*27bb0*/  LDL R14, [R1+0x1c] ;  /* 0x00001c00010e7983 */ /* 0x000f220000100800 */
[----:B-----5:R-:W-:Y:S01]  /*27bc0*/  SHF.R.S32.HI R35, RZ, 0x1f, R6 ;  /* 0x0000001fff237819 */ /* 0x020fe20000011406 */
[----:B------:R-:W-:Y:S01]  /*27bd0*/  ULDC.64 UR6, c[0x0][0x338] ;  /* 0x0000ce0000067ab9 */ /* 0x000fe20000000a00 */
[----:B------:R-:W-:Y:S01]  /*27be0*/  ULDC.64 UR8, c[0x0][0x330] ;  /* 0x0000cc0000087ab9 */ /* 0x000fe20000000a00 */
[----:B------:R-:W4:Y:S01]  /*27bf0*/  LDL.LU R13, [R1+0x4] ;  /* 0x00000400010d7983 */ /* 0x000f220000300800 */
[----:B------:R-:W-:Y:S01]  /*27c00*/  IMAD.WIDE.U32 R2, R5, UR4, RZ ;  /* 0x0000000405027c25 */ /* 0x000fe2000f8e00ff */
[----:B------:R-:W-:Y:S01]  /*27c10*/  ULDC.64 UR10, c[0x0][0x318] ;  /* 0x0000c600000a7ab9 */ /* 0x000fe20000000a00 */
[----:B------:R-:W0:Y:S02]  /*27c20*/  S2R R15, SR_TID.X ;  /* 0x00000000000f7919 */ /* 0x000e240000002100 */
[----:B------:R-:W-:Y:S01]  /*27c30*/  IMAD.WIDE.U32 R10, R7, UR6, RZ ;  /* 0x00000006070a7c25 */ /* 0x000fe2000f8e00ff */
[----:B------:R-:W-:-:S02]  /*27c40*/  SHF.R.S32.HI R20, RZ, 0x1f, R8 ;  /* 0x0000001fff147819 */ /* 0x000fc40000011408 */
[----:B0-----:R-:W-:-:S04]  /*27c50*/  LOP3.LUT R15, R15, 0x7f, RZ, 0xc0, !PT ;  /* 0x0000007f0f0f7812 */ /* 0x001fc800078ec0ff */
[----:B------:R-:W-:Y:S01]  /*27c60*/  SHF.R.U32.HI R15, RZ, 0x2, R15 ;  /* 0x00000002ff0f7819 */ /* 0x000fe2000001160f */
[----:B--2---:R-:W-:-:S04]  /*27c70*/  IMAD R0, R0, UR4, RZ ;  /* 0x0000000400007c24 */ /* 0x004fc8000f8e02ff */
[----:B------:R-:W-:-:S05]  /*27c80*/  IMAD R0, R5, UR5, R0 ;  /* 0x0000000505007c24 */ /* 0x000fca000f8e0200 */
[----:B------:R-:W-:Y:S01]  /*27c90*/  IADD3 R3, R3, R0, RZ ;  /* 0x0000000003037210 */ /* 0x000fe20007ffe0ff */
[----:B------:R-:W-:-:S04]  /*27ca0*/  IMAD R0, R35, UR6, RZ ;  /* 0x0000000623007c24 */ /* 0x000fc8000f8e02ff */
[C---:B------:R-:W-:Y:S02]  /*27cb0*/  IMAD R0, R6.reuse, UR7, R0 ;  /* 0x0000000706007c24 */ /* 0x040fe4000f8e0200 */
[----:B------:R-:W-:-:S04]  /*27cc0*/  IMAD.WIDE.U32 R2, R6, UR6, R2 ;  /* 0x0000000606027c25 */ /* 0x000fc8000f8e0002 */
[----:B------:R-:W-:Y:S02]  /*27cd0*/  IMAD.IADD R3, R3, 0x1, R0 ;  /* 0x0000000103037824 */ /* 0x000fe400078e0200 */
[----:B---3--:R-:W-:Y:S01]  /*27ce0*/  IMAD R0, R9, UR8, RZ ;  /* 0x0000000809007c24 */ /* 0x008fe2000f8e02ff */
[----:B------:R-:W-:-:S05]  /*27cf0*/  SHF.R.S32.HI R9, RZ, 0x1f, R7 ;  /* 0x0000001fff097819 */ /* 0x000fca0000011407 */
[----:B------:R0:W-:Y:S02]  /*27d00*/  STL [R1+0x28], R9 ;  /* 0x0000280901007387 */ /* 0x0001e40000100800 */
[----:B0-----:R-:W-:-:S04]  /*27d10*/  IMAD R9, R9, UR6, RZ ;  /* 0x0000000609097c24 */ /* 0x001fc8000f8e02ff */
[----:B------:R-:W-:-:S04]  /*27d20*/  IMAD R9, R7, UR7, R9 ;  /* 0x0000000707097c24 */ /* 0x000fc8000f8e0209 */
[----:B------:R-:W-:Y:S02]  /*27d30*/  IMAD.IADD R11, R11, 0x1, R9 ;  /* 0x000000010b0b7824 */ /* 0x000fe400078e0209 */
[----:B------:R-:W-:Y:S02]  /*27d40*/  IMAD R9, R20, UR4, RZ ;  /* 0x0000000414097c24 */ /* 0x000fe4000f8e02ff */
[----:B------:R-:W-:-:S04]  /*27d50*/  IMAD.WIDE.U32 R10, R8, UR4, R10 ;  /* 0x00000004080a7c25 */ /* 0x000fc8000f8e000a */
[----:B------:R-:W-:Y:S02]  /*27d60*/  IMAD R9, R8, UR5, R9 ;  /* 0x0000000508097c24 */ /* 0x000fe4000f8e0209 */
[----:B------:R-:W-:-:S04]  /*27d70*/  IMAD.WIDE.U32 R2, R18, UR8, R2 ;  /* 0x0000000812027c25 */ /* 0x000fc8000f8e0002 */
[----:B------:R-:W-:Y:S01]  /*27d80*/  IMAD.IADD R11, R11, 0x1, R9 ;  /* 0x000000010b0b7824 */ /* 0x000fe200078e0209 */
[----:B------:R-:W-:Y:S01]  /*27d90*/  IADD3 R2, P0, R2, UR10, RZ ;  /* 0x0000000a02027c10 */ /* 0x000fe2000ff1e0ff */
[C---:B------:R-:W-:Y:S02]  /*27da0*/  IMAD R0, R18.reuse, UR9, R0 ;  /* 0x0000000912007c24 */ /* 0x040fe4000f8e0200 */
[----:B------:R-:W-:-:S04]  /*27db0*/  IMAD.WIDE.U32 R10, R18, UR8, R10 ;  /* 0x00000008120a7c25 */ /* 0x000fc8000f8e000a */
[----:B------:R-:W-:Y:S01]  /*27dc0*/  IMAD R9, R12, -0xa0, R27 ;  /* 0xffffff600c097824 */ /* 0x000fe200078e021b */
[----:B------:R-:W-:Y:S02]  /*27dd0*/  IADD3.X R3, R3, UR11, R0, P0, !PT ;  /* 0x0000000b03037c10 */ /* 0x000fe400087fe400 */
[----:B------:R-:W-:Y:S01]  /*27de0*/  IADD3 R31, P0, R10, UR10, RZ ;  /* 0x0000000a0a1f7c10 */ /* 0x000fe2000ff1e0ff */
[----:B------:R-:W-:-:S03]  /*27df0*/  IMAD.IADD R9, R9, 0x1, -R15 ;  /* 0x0000000109097824 */ /* 0x000fc600078e0a0f */
[----:B------:R-:W-:Y:S02]  /*27e00*/  IADD3.X R29, R0, UR11, R11, P0, !PT ;  /* 0x0000000b001d7c10 */ /* 0x000fe400087fe40b */
[----:B------:R-:W-:Y:S02]  /*27e10*/  ISETP.GE.AND P0, PT, R9, 0x1, PT ;  /* 0x000000010900780c */ /* 0x000fe40003f06270 */
[----:B----4-:R-:W-:Y:S01]  /*27e20*/  LOP3.LUT R13, R13, 0xffffffdf, RZ, 0xc0, !PT ;  /* 0xffffffdf0d0d7812 */ /* 0x010fe200078ec0ff */
[----:B------:R0:W-:Y:S10]  /*27e30*/  STL [R1+0x2c], R20 ;  /* 0x00002c1401007387 */ /* 0x0001f40000100800 */
[----:B------:R-:W-:-:S05]  /*27e40*/  @P0 LOP3.LUT R13, R13, 0x20, RZ, 0xfc, !PT ;  /* 0x000000200d0d0812 */ /* 0x000fca00078efcff */
[----:B------:R0:W-:Y:S01]  /*27e50*/  STL [R1+0x4], R13 ;  /* 0x0000040d01007387 */ /* 0x0001e20000100800 */
[----:B------:R-:W-:Y:S01]  /*27e60*/  UMOV UR4, 0xffffffff ;  /* 0xffffffff00047882 */ /* 0x000fe20000000000 */
[----:B------:R-:W-:Y:S02]  /*27e70*/  IMAD R28, R32, 0x7800, R14 ;  /* 0x00007800201c7824 */ /* 0x000fe400078e020e */
[----:B------:R-:W-:Y:S05]  /*27e80*/  BRA.DIV UR4, `(.L_x_4327) ;  /* 0x0000008204787947 */ /* 0x000fea000b800000 */
[----:B------:R-:W0:Y:S01]  /*27e90*/  S2R R12, SR_TID.X ;  /* 0x00000000000c7919 */ /* 0x000e220000002100 */
[----:B------:R-:W1:Y:S01]  /*27ea0*/  LDC R14, c[0x0][0x2f4] ;  /* 0x0000bd00ff0e7b82 */ /* 0x000e620000000800 */
[----:B------:R-:W2:Y:S04]  /*27eb0*/  SHFL.IDX PT, R10, R2, RZ, 0x1c1f ;  /* 0x001c1fff020a7589 */ /* 0x000ea800000e0000 */
[----:B------:R-:W3:Y:S01]  /*27ec0*/  SHFL.IDX PT, R0, R3, RZ, 0x1c1f ;  /* 0x001c1fff03007589 */ /* 0x000ee200000e0000 */
[C---:B0-----:R-:W-:Y:S01]  /*27ed0*/  SHF.L.U32 R13, R12.reuse, 0x4, RZ ;  /* 0x000000040c0d7819 */ /* 0x041fe200000006ff */
[----:B------:R-:W-:-:S03]  /*27ee0*/  IMAD.SHL.U32 R12, R12, 0x10, RZ ;  /* 0x000000100c0c7824 */ /* 0x000fc600078e00ff */
[----:B------:R-:W-:Y:S02]  /*27ef0*/  LOP3.LUT R13, R13, 0x30, RZ, 0xc0, !PT ;  /* 0x000000300d0d7812 */ /* 0x000fe400078ec0ff */
[----:B------:R-:W-:Y:S02]  /*27f00*/  LOP3.LUT R12, R12, 0x30, RZ, 0xc0, !PT ;  /* 0x000000300c0c7812 */ /* 0x000fe400078ec0ff */
[C---:B--2---:R-:W-:Y:S02]  /*27f10*/  IADD3 R10, P0, R13.reuse, R10, RZ ;  /* 0x0000000a0d0a7210 */ /* 0x044fe40007f1e0ff */
[----:B-1----:R-:W-:Y:S02]  /*27f20*/  ISETP.GE.AND P3, PT, R13, R14, PT ;  /* 0x0000000e0d00720c */ /* 0x002fe40003f66270 */
[C---:B------:R-:W-:Y:S01]  /*27f30*/  LOP3.LUT R15, R12.reuse, 0x40, RZ, 0xfc, !PT ;  /* 0x000000400c0f7812 */ /* 0x040fe200078efcff */
[----:B---3--:R-:W-:Y:S01]  /*27f40*/  IMAD.X R11, RZ, RZ, R0, P0 ;  /* 0x000000ffff0b7224 */ /* 0x008fe200000e0600 */
[----:B------:R-:W-:Y:S01]  /*27f50*/  ISETP.LT.OR P0, PT, R9, 0x1, P3 ;  /* 0x000000010900780c */ /* 0x000fe20001f01670 */
[----:B------:R-:W-:Y:S01]  /*27f60*/  IMAD.IADD R0, R23, 0x1, R28 ;  /* 0x0000000117007824 */ /* 0x000fe200078e021c */
[----:B------:R-:W-:-:S02]  /*27f70*/  LOP3.LUT R12, R12, 0x80, RZ, 0xfc, !PT ;  /* 0x000000800c0c7812 */ /* 0x000fc400078efcff */
[----:B------:R-:W-:-:S09]  /*27f80*/  ISETP.GE.AND P2, PT, R15, R14, PT ;  /* 0x0000000e0f00720c */ /* 0x000fd20003f46270 */
[----:B------:R-:W-:Y:S01]  /*27f90*/  @!PT LDS RZ, [RZ] ;  /* 0x00000000fffff984 */ /* 0x000fe20000000800 */
[----:B------:R-:W-:Y:S01]  /*27fa0*/  LDGSTS.E.BYPASS.LTC128B.128 [R0+0xf200], desc[UR50][R10.64], !P0 ;  /* 0x0f2000000a007fae */ /* 0x000fe2000c101d72 */
[----:B------:R-:W-:-:S03]  /*27fb0*/  ISETP.GE.AND P0, PT, R12, R14, PT ;  /* 0x0000000e0c00720c */ /* 0x000fc60003f06270 */
[----:B------:R-:W2:Y:S01]  /*27fc0*/  LDL.LU R12, [R1+0x4] ;  /* 0x00000400010c7983 */ /* 0x000ea20000300800 */
[C---:B------:R-:W-:Y:S02]  /*27fd0*/  ISETP.LT.OR P1, PT, R9.reuse, 0x1, P2 ;  /* 0x000000010900780c */ /* 0x040fe40001721670 */
[C---:B------:R-:W-:Y:S01]  /*27fe0*/  ISETP.GE.AND P6, PT, R9.reuse, 0x81, PT ;  /* 0x000000810900780c */ /* 0x040fe20003fc6270 */
[----:B------:R-:W-:Y:S01]  /*27ff0*/  SHFL.IDX PT, R21, R3, 0x1, 0x1c1f ;  /* 0x003c1f0003157f89 */ /* 0x000fe200000e0000 */
[C---:B------:R-:W-:Y:S02]  /*28000*/  ISETP.GE.AND P5, PT, R9.reuse, 0x21, PT ;  /* 0x000000210900780c */ /* 0x040fe40003fa6270 */
[----:B------:R-:W-:-:S07]  /*28010*/  ISETP.GE.AND P4, PT, R9, 0x41, PT ;  /* 0x000000410900780c */ /* 0x000fce0003f86270 */
[----:B------:R-:W-:Y:S01]  /*28020*/  LDGSTS.E.BYPASS.LTC128B.128 [R0+0x11a00], desc[UR50][R10.64+0x40], !P1 ;  /* 0x11a000400a007fae */ /* 0x000fe2000c901d72 */
[----:B------:R-:W-:-:S13]  /*28030*/  ISETP.LT.OR P1, PT, R9, 0x1, P0 ;  /* 0x000000010900780c */ /* 0x000fda0000721670 */
[----:B------:R0:W-:Y:S04]  /*28040*/  LDGSTS.E.BYPASS.LTC128B.128 [R0+0x14200], desc[UR50][R10.64+0x80], !P1 ;  /* 0x142000800a007fae */ /* 0x0001e8000c901d72 */
[----:B0-----:R-:W0:Y:S02]  /*28050*/  SHFL.IDX PT, R10, R2, 0x1, 0x1c1f ;  /* 0x003c1f00020a7f89 */ /* 0x001e2400000e0000 */
[----:B0-----:R-:W-:-:S05]  /*28060*/  IADD3 R10, P1, R13, R10, RZ ;  /* 0x0000000a0d0a7210 */ /* 0x001fca0007f3e0ff */
[----:B------:R-:W-:Y:S01]  /*28070*/  IMAD.X R11, RZ, RZ, R21, P1 ;  /* 0x000000ffff0b7224 */ /* 0x000fe200008e0615 */
[C---:B------:R-:W-:Y:S01]  /*28080*/  ISETP.LT.OR P1, PT, R9.reuse, 0x21, P3 ;  /* 0x000000210900780c */ /* 0x040fe20001f21670 */
[----:B------:R-:W-:Y:S04]  /*28090*/  SHFL.IDX PT, R21, R3, 0x2, 0x1c1f ;  /* 0x005c1f0003157f89 */ /* 0x000fe800000e0000 */
[----:B------:R-:W-:Y:S08]  /*280a0*/  SHFL.IDX PT, R3, R3, 0x3, 0x1c1f ;  /* 0x007c1f0003037f89 */ /* 0x000ff000000e0000 */
[----:B------:R-:W-:Y:S01]  /*280b0*/  LDGSTS.E.BYPASS.LTC128B.128 [R0+0xfa00], desc[UR50][R10.64], !P1 ;  /* 0x0fa000000a007fae */ /* 0x000fe2000c901d72 */
[----:B------:R-:W-:-:S13]  /*280c0*/  ISETP.LT.OR P1, PT, R9, 0x21, P2 ;  /* 0x000000210900780c */ /* 0x000fda0001721670 */
[----:B------:R-:W-:Y:S01]  /*280d0*/  LDGSTS.E.BYPASS.LTC128B.128 [R0+0x12200], desc[UR50][R10.64+0x40], !P1 ;  /* 0x122000400a007fae */ /* 0x000fe2000c901d72 */
[----:B------:R-:W-:-:S13]  /*280e0*/  ISETP.LT.OR P1, PT, R9, 0x21, P0 ;  /* 0x000000210900780c */ /* 0x000fda0000721670 */
[----:B------:R0:W-:Y:S04]  /*280f0*/  LDGSTS.E.BYPASS.LTC128B.128 [R0+0x14a00], desc[UR50][R10.64+0x80], !P1 ;  /* 0x14a000800a007fae */ /* 0x0001e8000c901d72 */
[----:B0-----:R-:W0:Y:S04]  /*28100*/  SHFL.IDX PT, R10, R2, 0x2, 0x1c1f ;  /* 0x005c1f00020a7f89 */ /* 0x001e2800000e0000 */
[----:B------:R-:W1:Y:S01]  /*28110*/  SHFL.IDX PT, R2, R2, 0x3, 0x1c1f ;  /* 0x007c1f0002027f89 */ /* 0x000e6200000e0000 */
[----:B0-----:R-:W-:-:S04]  /*28120*/  IADD3 R10, P1, R13, R10, RZ ;  /* 0x0000000a0d0a7210 */ /* 0x001fc80007f3e0ff */
[----:B------:R-:W-:Y:S02]  /*28130*/  IADD3.X R11, RZ, R21, RZ, P1, !PT ;  /* 0x00000015ff0b7210 */ /* 0x000fe40000ffe4ff */
[----:B------:R-:W-:-:S13]  /*28140*/  ISETP.LT.OR P1, PT, R9, 0x41, P3 ;  /* 0x000000410900780c */ /* 0x000fda0001f21670 */
[----:B------:R-:W-:Y:S01]  /*28150*/  LDGSTS.E.BYPASS.LTC128B.128 [R0+0x10200], desc[UR50][R10.64], !P1 ;  /* 0x102000000a007fae */ /* 0x000fe2000c901d72 */
[----:B------:R-:W-:-:S13]  /*28160*/  ISETP.LT.OR P1, PT, R9, 0x41, P2 ;  /* 0x000000410900780c */ /* 0x000fda0001721670 */
[----:B------:R-:W-:Y:S01]  /*28170*/  LDGSTS.E.BYPASS.LTC128B.128 [R0+0x12a00], desc[UR50][R10.64+0x40], !P1 ;  /* 0x12a000400a007fae */ /* 0x000fe2000c901d72 */
[----:B------:R-:W-:-:S13]  /*28180*/  ISETP.LT.OR P1, PT, R9, 0x41, P0 ;  /* 0x000000410900780c */ /* 0x000fda0000721670 */
[----:B------:R-:W-:Y:S01]  /*28190*/  LDGSTS.E.BYPASS.LTC128B.128 [R0+0x15200], desc[UR50][R10.64+0x80], !P1 ;  /* 0x152000800a007fae */ /* 0x000fe2000c901d72 */
[----:B-1----:R-:W-:-:S05]  /*281a0*/  IADD3 R2, P1, R13, R2, RZ ;  /* 0x000000020d027210 */ /* 0x002fca0007f3e0ff */
        /* <DEDUP_REMOVED lines=8> */
[----:B0-----:R0:W1:Y:S04]  /*28230*/  SHFL.IDX PT, R3, R29, RZ, 0x1c1f ;  /* 0x001c1fff1d037589 */ /* 0x00106800000e0000 */
[----:B------:R0:W3:Y:S01]  /*28240*/  SHFL.IDX PT, R2, R31, RZ, 0x1c1f ;  /* 0x001c1fff1f027589 */ /* 0x0000e200000e0000 */
[----:B--2---:R-:W-:-:S04]  /*28250*/  LOP3.LUT R12, R12, 0xffffffbf, RZ, 0xc0, !PT ;  /* 0xffffffbf0c0c7812 */ /* 0x004fc800078ec0ff */
[----:B------:R-:W-:-:S05]  /*28260*/  @P6 LOP3.LUT R12, R12, 0x40, RZ, 0xfc, !PT ;  /* 0x000000400c0c6812 */ /* 0x000fca00078efcff */
[----:B-1-3--:R0:W-:Y:S02]  /*28270*/  STL [R1+0x4], R12 ;  /* 0x0000040c01007387 */ /* 0x00a1e40000100800 */
.L_x_4539:
[----:B------:R-:W2:Y:S01]  /*28280*/  S2R R10, SR_TID.X ;  /* 0x00000000000a7919 */ /* 0x000ea20000002100 */
[C---:B------:R-:W-:Y:S02]  /*28290*/  ISETP.LT.OR P3, PT, R9.reuse, 0x81, P3 ;  /* 0x000000810900780c */ /* 0x040fe40001f61670 */
[C---:B------:R-:W-:Y:S02]  /*282a0*/  ISETP.LT.OR P2, PT, R9.reuse, 0x81, P2 ;  /* 0x000000810900780c */ /* 0x040fe40001741670 */
[----:B------:R-:W-:Y:S01]  /*282b0*/  ISETP.LT.OR P0, PT, R9, 0x81, P0 ;  /* 0x000000810900780c */ /* 0x000fe20000701670 */
[----:B--2---:R-:W-:-:S05]  /*282c0*/  IMAD.SHL.U32 R10, R10, 0x10, RZ ;  /* 0x000000100a0a7824 */ /* 0x004fca00078e00ff */
[----:B------:R-:W-:-:S04]  /*282d0*/  LOP3.LUT R10, R10, 0x30, RZ, 0xc0, !PT ;  /* 0x000000300a0a7812 */ /* 0x000fc800078ec0ff */
[----:B------:R-:W-:-:S05]  /*282e0*/  IADD3 R2, P6, R10, R2, RZ ;  /* 0x000000020a027210 */ /* 0x000fca0007fde0ff */
        /* <DEDUP_REMOVED lines=9> */
.L_x_4328:
        /* <DEDUP_REMOVED lines=11> */
.L_x_4329:
[----:B------:R2:W-:Y:S01]  /*28430*/  SYNCS.ARRIVE.TRANS64.A1T0 RZ, [R4+URZ+0x33470], RZ ;  /* 0x033470ff04ff79a7 */ /* 0x0005e2000810003f */
[----:B------:R-:W-:Y:S05]  /*28440*/  @!P3 BRA `(.L_x_4330) ;  /* 0x000000000004b947 */ /* 0x000fea0003800000 */
[----:B------:R-:W-:Y:S01]  /*28450*/  BPT.TRAP 0x1 ;  /* 0x000000040000795c */ /* 0x000fe20000300000 */
.L_x_4330:
[----:B------:R-:W3:Y:S01]  /*28460*/  LDL R2, [R1+0x34] ;  /* 0x0000340001027983 */ /* 0x000ee20000100800 */
[----:B------:R-:W-:Y:S01]  /*28470*/  BSSY B0, `(.L_x_4331) ;  /* 0x0000003000007945 */ /* 0x000fe20003800000 */
[----:B---3--:R-:W3:Y:S03]  /*28480*/  SYNCS.PHASECHK.TRANS64.TRYWAIT P0, [R4+URZ+0x33440], R2 ;  /* 0x03344002040075a7 */ /* 0x008ee6000800017f */
[----:B---3--:R-:W-:Y:S05]  /*28490*/  @!P0 BRA `(.L_x_4332) ;  /* 0x00000084002c8947 */ /* 0x008fea0003800000 */
.L_x_4540:
[----:B------:R-:W-:Y:S05]  /*284a0*/  BSYNC B0 ;  /* 0x0000000000007941 */ /* 0x000fea0003800000 */
.L_x_4331:
[----:B------:R-:W4:Y:S01]  /*284b0*/  LDL.LU R11, [R1+0x30] ;  /* 0x00003000010b7983 */ /* 0x000f220000300800 */
[----:B------:R-:W-:Y:S01]  /*284c0*/  ULDC.64 UR4, c[0x0][0x310] ;  /* 0x0000c40000047ab9 */ /* 0x000fe20000000a00 */
[----:B------:R-:W-:Y:S02]  /*284d0*/  ULDC.64 UR6, c[0x0][0x300] ;  /* 0x0000c00000067ab9 */ /* 0x000fe40000000a00 */
[----:B------:R-:W2:Y:S04]  /*284e0*/  LDL.LU R13, [R1+0x28] ;  /* 0x00002800010d7983 */ /* 0x000ea80000300800 */
[----:B------:R-:W2:Y:S04]  /*284f0*/  LDL.LU R9, [R1+0x2c] ;  /* 0x00002c0001097983 */ /* 0x000ea80000300800 */
[----:B0-----:R-:W2:Y:S01]  /*28500*/  LDL R12, [R1+0xc] ;  /* 0x00000c00010c7983 */ /* 0x001ea20000100800 */
[----:B------:R-:W-:-:S02]  /*28510*/  IMAD R35, R35, UR4, RZ ;  /* 0x0000000423237c24 */ /* 0x000fc4000f8e02ff */
[C---:B---3--:R-:W-:Y:S01]  /*28520*/  IMAD.WIDE.U32 R2, R6.reuse, UR4, RZ ;  /* 0x0000000406027c25 */ /* 0x048fe2000f8e00ff */
[----:B------:R0:W5:Y:S03]  /*28530*/  LDL R20, [R1+0x4] ;  /* 0x0000040001147983 */ /* 0x0001660000100800 */
[----:B------:R-:W-:-:S05]  /*28540*/  IMAD R35, R6, UR5, R35 ;  /* 0x0000000506237c24 */ /* 0x000fca000f8e0223 */
[----:B------:R-:W-:-:S03]  /*28550*/  IADD3 R3, R3, R35, RZ ;  /* 0x0000002303037210 */ /* 0x000fc60007ffe0ff */
[----:B------:R-:W-:-:S04]  /*28560*/  IMAD.WIDE.U32 R2, R5, UR6, R2 ;  /* 0x0000000605027c25 */ /* 0x000fc8000f8e0002 */
[----:B------:R-:W-:Y:S02]  /*28570*/  IMAD.MOV.U32 R10, RZ, RZ, R2 ;  /* 0x000000ffff0a7224 */ /* 0x000fe400078e0002 */
[----:B----4-:R-:W-:-:S04]  /*28580*/  IMAD R6, R11, UR6, RZ ;  /* 0x000000060b067c24 */ /* 0x010fc8000f8e02ff */
[----:B------:R-:W-:Y:S02]  /*28590*/  IMAD R6, R5, UR7, R6 ;  /* 0x0000000705067c24 */ /* 0x000fe4000f8e0206 */
[----:B--2---:R-:W-:Y:S02]  /*285a0*/  IMAD R5, R13, UR4, RZ ;  /* 0x000000040d057c24 */ /* 0x004fe4000f8e02ff */
[----:B------:R-:W-:Y:S02]  /*285b0*/  IMAD.IADD R11, R3, 0x1, R6 ;  /* 0x00000001030b7824 */ /* 0x000fe400078e0206 */
        /* <DEDUP_REMOVED lines=9> */
[----:B------:R-:W-:Y:S02]  /*28650*/  IMAD R8, R12, UR4, RZ ;  /* 0x000000040c087c24 */ /* 0x000fe4000f8e02ff */
[----:B------:R-:W-:Y:S01]  /*28660*/  IMAD.IADD R3, R3, 0x1, R9 ;  /* 0x0000000103037824 */ /* 0x000fe200078e0209 */
[----:B------:R-:W-:Y:S01]  /*28670*/  IADD3 R5, P0, R6, UR6, RZ ;  /* 0x0000000606057c10 */ /* 0x000fe2000ff1e0ff */
[C---:B------:R-:W-:Y:S02]  /*28680*/  IMAD R8, R18.reuse, UR5, R8 ;  /* 0x0000000512087c24 */ /* 0x040fe4000f8e0208 */
[----:B------:R-:W-:-:S03]  /*28690*/  IMAD.WIDE.U32 R2, R18, UR4, R2 ;  /* 0x0000000412027c25 */ /* 0x000fc6000f8e0002 */
[----:B------:R-:W-:Y:S02]  /*286a0*/  IADD3.X R6, R7, UR7, R8, P0, !PT ;  /* 0x0000000707067c10 */ /* 0x000fe400087fe408 */
[----:B------:R-:W-:Y:S01]  /*286b0*/  IADD3 R7, P0, R2, UR6, RZ ;  /* 0x0000000602077c10 */ /* 0x000fe2000ff1e0ff */
[----:B------:R-:W-:-:S03]  /*286c0*/  UMOV UR4, 0xffffffff ;  /* 0xffffffff00047882 */ /* 0x000fc60000000000 */
[----:B------:R-:W-:Y:S01]  /*286d0*/  IADD3.X R8, R8, UR7, R3, P0, !PT ;  /* 0x0000000708087c10 */ /* 0x000fe200087fe403 */
[----:B0-----:R-:W-:Y:S08]  /*286e0*/  BRA.DIV UR4, `(.L_x_4333) ;  /* 0x0000008204b07947 */ /* 0x001ff0000b800000 */
[----:B------:R-:W0:Y:S01]  /*286f0*/  S2R R10, SR_TID.X ;  /* 0x00000000000a7919 */ /* 0x000e220000002100 */
[----:B-----5:R-:W-:Y:S01]  /*28700*/  LOP3.LUT R20, R20, 0xfffffeff, RZ, 0xc0, !PT ;  /* 0xfffffeff14147812 */ /* 0x020fe200078ec0ff */
[----:B------:R-:W2:Y:S01]  /*28710*/  LDC R11, c[0x0][0x2f4] ;  /* 0x0000bd00ff0b7b82 */ /* 0x000ea20000000800 */
[----:B------:R-:W3:Y:S02]  /*28720*/  SHFL.IDX PT, R3, R5, RZ, 0x1c1f ;  /* 0x001c1fff05037589 */ /* 0x000ee400000e0000 */
[----:B------:R-:W-:Y:S02]  /*28730*/  @P1 LOP3.LUT R20, R20, 0x100, RZ, 0xfc, !PT ;  /* 0x0000010014141812 */ /* 0x000fe400078efcff */
[----:B------:R-:W4:Y:S02]  /*28740*/  SHFL.IDX PT, R2, R6, RZ, 0x1c1f ;  /* 0x001c1fff06027589 */ /* 0x000f2400000e0000 */
[----:B------:R-:W-:Y:S02]  /*28750*/  LOP3.LUT P1, RZ, R20, 0x20, RZ, 0xc0, !PT ;  /* 0x0000002014ff7812 */ /* 0x000fe4000782c0ff */
[----:B------:R-:W-:Y:S04]  /*28760*/  STL [R1+0x4], R20 ;  /* 0x0000041401007387 */ /* 0x000fe80000100800 */
[----:B------:R-:W-:Y:S01]  /*28770*/  SHFL.IDX PT, R8, R8, RZ, 0x1c1f ;  /* 0x001c1fff08087589 */ /* 0x000fe200000e0000 */
[C---:B0-----:R-:W-:Y:S01]  /*28780*/  SHF.L.U32 R9, R10.reuse, 0x4, RZ ;  /* 0x000000040a097819 */ /* 0x041fe200000006ff */
[----:B------:R-:W-:-:S03]  /*28790*/  IMAD.SHL.U32 R10, R10, 0x10, RZ ;  /* 0x000000100a0a7824 */ /* 0x000fc600078e00ff */
[----:B------:R-:W-:Y:S02]  /*287a0*/  LOP3.LUT R9, R9, 0x30, RZ, 0xc0, !PT ;  /* 0x0000003009097812 */ /* 0x000fe400078ec0ff */
[----:B------:R-:W-:Y:S02]  /*287b0*/  LOP3.LUT R10, R10, 0x30, RZ, 0xc0, !PT ;  /* 0x000000300a0a7812 */ /* 0x000fe400078ec0ff */
[C---:B---3--:R-:W-:Y:S02]  /*287c0*/  @P1 IADD3 R3, P0, R9.reuse, R3, RZ ;  /* 0x0000000309031210 */ /* 0x048fe40007f1e0ff */
[C---:B------:R-:W-:Y:S02]  /*287d0*/  LOP3.LUT R12, R10.reuse, 0x40, RZ, 0xfc, !PT ;  /* 0x000000400a0c7812 */ /* 0x040fe400078efcff */
[----:B------:R-:W-:Y:S01]  /*287e0*/  LOP3.LUT R10, R10, 0x80, RZ, 0xfc, !PT ;  /* 0x000000800a0a7812 */ /* 0x000fe200078efcff */
[----:B----4-:R-:W-:Y:S01]  /*287f0*/  @P1 IMAD.X R2, RZ, RZ, R2, P0 ;  /* 0x000000ffff021224 */ /* 0x010fe200000e0602 */
[----:B--2---:R-:W-:-:S02]  /*28800*/  ISETP.GE.AND P6, PT, R9, R11, PT ;  /* 0x0000000b0900720c */ /* 0x004fc40003fc6270 */
[-C--:B------:R-:W-:Y:S02]  /*28810*/  ISETP.GE.AND P3, PT, R12, R11.reuse, PT ;  /* 0x0000000b0c00720c */ /* 0x080fe40003f66270 */
[-C--:B------:R-:W-:Y:S02]  /*28820*/  @P1 LOP3.LUT R3, R3, R2.reuse, RZ, 0x3c, !PT ;  /* 0x0000000203031212 */ /* 0x080fe400078e3cff */
[----:B------:R-:W-:Y:S02]  /*28830*/  ISETP.GE.AND P2, PT, R10, R11, PT ;  /* 0x0000000b0a00720c */ /* 0x000fe40003f46270 */
[----:B------:R-:W-:-:S04]  /*28840*/  @P1 LOP3.LUT R2, R3, R2, RZ, 0x3c, !PT ;  /* 0x0000000203021212 */ /* 0x000fc800078e3cff */
[----:B------:R-:W-:-:S05]  /*28850*/  @P1 LOP3.LUT R3, R3, R2, RZ, 0x3c, !PT ;  /* 0x0000000203031212 */ /* 0x000fca00078e3cff */
[----:B------:R-:W-:Y:S04]  /*28860*/  @P1 LDGSTS.E.BYPASS.LTC128B.128 [R0+0x24200], desc[UR50][R2.64], !P6 ;  /* 0x2420000002001fae */ /* 0x000fe8000f101d72 */
[----:B------:R-:W-:Y:S04]  /*28870*/  @P1 LDGSTS.E.BYPASS.LTC128B.128 [R0+0x26a00], desc[UR50][R2.64+0x40], !P3 ;  /* 0x26a0004002001fae */ /* 0x000fe8000d901d72 */
[----:B------:R0:W-:Y:S01]  /*28880*/  @P1 LDGSTS.E.BYPASS.LTC128B.128 [R0+0x29200], desc[UR50][R2.64+0x80], !P2 ;  /* 0x2920008002001fae */ /* 0x0001e2000d101d72 */
[----:B------:R-:W-:-:S03]  /*28890*/  LOP3.LUT P1, RZ, R20, 0x100, RZ, 0xc0, !PT ;  /* 0x0000010014ff7812 */ /* 0x000fc6000782c0ff */
[----:B0-----:R-:W0:Y:S04]  /*288a0*/  SHFL.IDX PT, R3, R5, 0x1, 0x1c1f ;  /* 0x003c1f0005037f89 */ /* 0x001e2800000e0000 */
[----:B------:R-:W2:Y:S01]  /*288b0*/  SHFL.IDX PT, R2, R6, 0x1, 0x1c1f ;  /* 0x003c1f0006027f89 */ /* 0x000ea200000e0000 */
[----:B0-----:R-:W-:-:S05]  /*288c0*/  @P5 IADD3 R3, P0, R9, R3, RZ ;  /* 0x0000000309035210 */ /* 0x001fca0007f1e0ff */
[----:B--2---:R-:W-:-:S05]  /*288d0*/  @P5 IMAD.X R2, RZ, RZ, R2, P0 ;  /* 0x000000ffff025224 */ /* 0x004fca00000e0602 */
[----:B------:R-:W-:-:S04]  /*288e0*/  @P5 LOP3.LUT R3, R3, R2, RZ, 0x3c, !PT ;  /* 0x0000000203035212 */ /* 0x000fc800078e3cff */
[----:B------:R-:W-:-:S04]  /*288f0*/  @P5 LOP3.LUT R2, R3, R2, RZ, 0x3c, !PT ;  /* 0x0000000203025212 */ /* 0x000fc800078e3cff */
[----:B------:R-:W-:-:S05]  /*28900*/  @P5 LOP3.LUT R3, R3, R2, RZ, 0x3c, !PT ;  /* 0x0000000203035212 */ /* 0x000fca00078e3cff */
[----:B------:R-:W-:Y:S04]  /*28910*/  @P5 LDGSTS.E.BYPASS.LTC128B.128 [R0+0x24a00], desc[UR50][R2.64], !P6 ;  /* 0x24a0000002005fae */ /* 0x000fe8000f101d72 */
[----:B------:R-:W-:Y:S04]  /*28920*/  @P5 LDGSTS.E.BYPASS.LTC128B.128 [R0+0x27200], desc[UR50][R2.64+0x40], !P3 ;  /* 0x2720004002005fae */ /* 0x000fe8000d901d72 */
[----:B------:R0:W-:Y:S04]  /*28930*/  @P5 LDGSTS.E.BYPASS.LTC128B.128 [R0+0x29a00], desc[UR50][R2.64+0x80], !P2 ;  /* 0x29a0008002005fae */ /* 0x0001e8000d101d72 */
[----:B0-----:R-:W0:Y:S04]  /*28940*/  SHFL.IDX PT, R3, R5, 0x2, 0x1c1f ;  /* 0x005c1f0005037f89 */ /* 0x001e2800000e0000 */
[----:B------:R-:W2:Y:S04]  /*28950*/  SHFL.IDX PT, R2, R6, 0x2, 0x1c1f ;  /* 0x005c1f0006027f89 */ /* 0x000ea800000e0000 */
[----:B------:R-:W3:Y:S04]  /*28960*/  SHFL.IDX PT, R5, R5, 0x3, 0x1c1f ;  /* 0x007c1f0005057f89 */ /* 0x000ee800000e0000 */
[----:B------:R-:W4:Y:S01]  /*28970*/  SHFL.IDX PT, R6, R6, 0x3, 0x1c1f ;  /* 0x007c1f0006067f89 */ /* 0x000f2200000e0000 */
[----:B0-----:R-:W-:-:S05]  /*28980*/  @P4 IADD3 R3, P0, R9, R3, RZ ;  /* 0x0000000309034210 */ /* 0x001fca0007f1e0ff */
[----:B--2---:R-:W-:-:S05]  /*28990*/  @P4 IMAD.X R2, RZ, RZ, R2, P0 ;  /* 0x000000ffff024224 */ /* 0x004fca00000e0602 */
[----:B------:R-:W-:-:S04]  /*289a0*/  @P4 LOP3.LUT R3, R3, R2, RZ, 0x3c, !PT ;  /* 0x0000000203034212 */ /* 0x000fc800078e3cff */
[----:B------:R-:W-:-:S04]  /*289b0*/  @P4 LOP3.LUT R2, R3, R2, RZ, 0x3c, !PT ;  /* 0x0000000203024212 */ /* 0x000fc800078e3cff */
[----:B------:R-:W-:-:S05]  /*289c0*/  @P4 LOP3.LUT R3, R3, R2, RZ, 0x3c, !PT ;  /* 0x0000000203034212 */ /* 0x000fca00078e3cff */
[----:B------:R-:W-:Y:S04]  /*289d0*/  @P4 LDGSTS.E.BYPASS.LTC128B.128 [R0+0x25200], desc[UR50][R2.64], !P6 ;  /* 0x2520000002004fae */ /* 0x000fe8000f101d72 */
[----:B------:R-:W-:Y:S04]  /*289e0*/  @P4 LDGSTS.E.BYPASS.LTC128B.128 [R0+0x27a00], desc[UR50][R2.64+0x40], !P3 ;  /* 0x27a0004002004fae */ /* 0x000fe8000d901d72 */
[----:B------:R3:W-:Y:S02]  /*289f0*/  @P4 LDGSTS.E.BYPASS.LTC128B.128 [R0+0x2a200], desc[UR50][R2.64+0x80], !P2 ;  /* 0x2a20008002004fae */ /* 0x0007e4000d101d72 */
[----:B---3--:R-:W-:-:S04]  /*28a00*/  @P1 IADD3 R2, P0, R9, R5, RZ ;  /* 0x0000000509021210 */ /* 0x008fc80007f1e0ff */
[----:B----4-:R-:W-:-:S05]  /*28a10*/  @P1 IADD3.X R3, RZ, R6, RZ, P0, !PT ;  /* 0x00000006ff031210 */ /* 0x010fca00007fe4ff */
[----:B------:R-:W-:Y:S04]  /*28a20*/  @P1 LDGSTS.E.BYPASS.LTC128B.128 [R0+0x25a00], desc[UR50][R2.64], !P6 ;  /* 0x25a0000002001fae */ /* 0x000fe8000f101d72 */
[----:B------:R-:W-:Y:S04]  /*28a30*/  @P1 LDGSTS.E.BYPASS.LTC128B.128 [R0+0x28200], desc[UR50][R2.64+0x40], !P3 ;  /* 0x2820004002001fae */ /* 0x000fe8000d901d72 */
[----:B------:R0:W-:Y:S04]  /*28a40*/  @P1 LDGSTS.E.BYPASS.LTC128B.128 [R0+0x2aa00], desc[UR50][R2.64+0x80], !P2 ;  /* 0x2aa0008002001fae */ /* 0x0001e8000d101d72 */
[----:B0-----:R0:W2:Y:S02]  /*28a50*/  SHFL.IDX PT, R2, R7, RZ, 0x1c1f ;  /* 0x001c1fff07027589 */ /* 0x0010a400000e0000 */
.L_x_4552:
[----:B------:R-:W-:Y:S01]  /*28a60*/  LOP3.LUT P0, RZ, R20, 0x40, RZ, 0xc0, !PT ;  /* 0x0000004014ff7812 */ /* 0x000fe2000780c0ff */
[----:B------:R-:W-:-:S12]  /*28a70*/  BSSY B0, `(.L_x_4334) ;  /* 0x0000013000007945 */ /* 0x000fd80003800000 */
[----:B------:R-:W-:Y:S05]  /*28a80*/  @!P0 BRA `(.L_x_4335) ;  /* 0x0000000000448947 */ /* 0x000fea0003800000 */
[----:B------:R-:W3:Y:S01]  /*28a90*/  S2R R3, SR_TID.X ;  /* 0x0000000000037919 */ /* 0x000ee20000002100 */
[----:B------:R-:W4:Y:S01]  /*28aa0*/  LDC R6, c[0x0][0x2f4] ;  /* 0x0000bd00ff067b82 */ /* 0x000f220000000800 */
[----:B---3--:R-:W-:-:S05]  /*28ab0*/  IMAD.SHL.U32 R9, R3, 0x10, RZ ;  /* 0x0000001003097824 */ /* 0x008fca00078e00ff */
[----:B------:R-:W-:-:S04]  /*28ac0*/  LOP3.LUT R9, R9, 0x30, RZ, 0xc0, !PT ;  /* 0x0000003009097812 */ /* 0x000fc800078ec0ff */
[C---:B0-----:R-:W-:Y:S02]  /*28ad0*/  LOP3.LUT R7, R9.reuse, 0x40, RZ, 0xfc, !PT ;  /* 0x0000004009077812 */ /* 0x041fe400078efcff */
[C---:B------:R-:W-:Y:S02]  /*28ae0*/  LOP3.LUT R5, R9.reuse, 0x80, RZ, 0xfc, !PT ;  /* 0x0000008009057812 */ /* 0x040fe400078efcff */
[-C--:B----4-:R-:W-:Y:S02]  /*28af0*/  ISETP.GE.AND P3, PT, R9, R6.reuse, PT ;  /* 0x000000060900720c */ /* 0x090fe40003f66270 */
[-C--:B------:R-:W-:Y:S02]  /*28b00*/  ISETP.GE.AND P2, PT, R7, R6.reuse, PT ;  /* 0x000000060700720c */ /* 0x080fe40003f46270 */
[----:B------:R-:W-:Y:S02]  /*28b10*/  ISETP.GE.AND P1, PT, R5, R6, PT ;  /* 0x000000060500720c */ /* 0x000fe40003f26270 */
        /* <DEDUP_REMOVED lines=8> */
.L_x_4335:
[----:B------:R-:W-:Y:S05]  /*28ba0*/  BSYNC B0 ;  /* 0x0000000000007941 */ /* 0x000fea0003800000 */
.L_x_4334:
[----:B------:R-:W-:Y:S01]  /*28bb0*/  NOP ;  /* 0x0000000000007918 */ /* 0x000fe20000000000 */
[----:B------:R-:W-:-:S13]  /*28bc0*/  PLOP3.LUT P0, PT, PT, PT, PT, 0x80, 0x0 ;  /* 0x000000000000781c */ /* 0x000fda0003f0f070 */
.L_x_4336:
        /* <DEDUP_REMOVED lines=11> */
.L_x_4337:
[----:B------:R3:W5:Y:S01]  /*28c80*/  LDL.LU R3, [R1+0x38] ;  /* 0x0000380001037983 */ /* 0x0007620000300800 */
[----:B------:R3:W-:Y:S02]  /*28c90*/  SYNCS.ARRIVE.TRANS64.A1T0 RZ, [R4+URZ+0x33430], RZ ;  /* 0x033430ff04ff79a7 */ /* 0x0007e4000810003f */
[----:B------:R-:W-:Y:S05]  /*28ca0*/  WARPSYNC.ALL ;  /* 0x0000000000007948 */ /* 0x000fea0003800000 */
[----:B------:R-:W-:Y:S01]  /*28cb0*/  ULDC.64 UR6, c[0x0][0xa00] ;  /* 0x0002800000067ab9 */ /* 0x000fe20000000a00 */
[----:B--2---:R-:W-:Y:S01]  /*28cc0*/  VIADD R2, R23, 0x1e200 ;  /* 0x0001e20017027836 */ /* 0x004fe20000000000 */
[----:B------:R-:W-:Y:S01]  /*28cd0*/  BAR.SYNC.DEFER_BLOCKING 0x8, 0x180 ;  /* 0x0206000000007b1d */ /* 0x000fe20000010000 */
[----:B------:R-:W-:Y:S02]  /*28ce0*/  ISETP.NE.U32.AND P0, PT, RZ, UR6, PT ;  /* 0x00000006ff007c0c */ /* 0x000fe4000bf05070 */
[----:B------:R-:W-:-:S02]  /*28cf0*/  SHF.R.S32.HI R0, RZ, 0x1f, R30 ;  /* 0x0000001fff007819 */ /* 0x000fc4000001141e */
[----:B------:R-:W-:Y:S01]  /*28d00*/  ISETP.NE.AND.EX P0, PT, RZ, UR7, PT, P0 ;  /* 0x00000007ff007c0c */ /* 0x000fe2000bf05300 */
[----:B------:R-:W-:Y:S01]  /*28d10*/  ULDC.64 UR4, c[0x0][0x298] ;  /* 0x0000a60000047ab9 */ /* 0x000fe20000000a00 */
[----:B------:R-:W-:Y:S01]  /*28d20*/  BSSY B6, `(.L_x_4338) ;  /* 0x0000019000067945 */ /* 0x000fe20003800000 */
[----:B------:R-:W-:Y:S01]  /*28d30*/  IMAD R0, R0, UR4, RZ ;  /* 0x0000000400007c24 */ /* 0x000fe2000f8e02ff */
[----:B------:R-:W-:-:S03]  /*28d40*/  SEL R26, R26, RZ, !P0 ;  /* 0x000000ff1a1a7207 */ /* 0x000fc60004000000 */
[C---:B------:R-:W-:Y:S02]  /*28d50*/  IMAD R0, R30.reuse, UR5, R0 ;  /* 0x000000051e007c24 */ /* 0x040fe4000f8e0200 */
[----:B------:R-:W-:-:S05]  /*28d60*/  IMAD.WIDE.U32 R30, R30, UR4, RZ ;  /* 0x000000041e1e7c25 */ /* 0x000fca000f8e00ff */
[----:B-1----:R-:W-:Y:S02]  /*28d70*/  IADD3 R28, R31, R0, RZ ;  /* 0x000000001f1c7210 */ /* 0x002fe40007ffe0ff */
[----:B-----5:R-:W-:Y:S02]  /*28d80*/  SEL R29, R3, RZ, !P0 ;  /* 0x000000ff031d7207 */ /* 0x020fe40004000000 */
[----:B------:R-:W-:-:S13]  /*28d90*/  LOP3.LUT P0, RZ, R2, 0x1bf, RZ, 0xc0, !PT ;  /* 0x000001bf02ff7812 */ /* 0x000fda000780c0ff */
[----:B------:R-:W-:Y:S05]  /*28da0*/  @!P0 BRA `(.L_x_4339) ;  /* 0x0000000000408947 */ /* 0x000fea0003800000 */
[----:B------:R-:W-:Y:S01]  /*28db0*/  MOV R2, 0x0 ;  /* 0x0000000000027802 */ /* 0x000fe20000000f00 */
[----:B------:R-:W-:Y:S01]  /*28dc0*/  ULDC.64 UR4, c[0x4][0x1b0] ;  /* 0x01006c0000047ab9 */ /* 0x000fe20000000a00 */
[----:B------:R-:W-:Y:S01]  /*28dd0*/  ULDC.64 UR6, c[0x4][0x1b8] ;  /* 0x01006e0000067ab9 */ /* 0x000fe20000000a00 */
[----:B------:R-:W-:Y:S01]  /*28de0*/  ULDC.64 UR8, c[0x4][0xd0] ;  /* 0x0100340000087ab9 */ /* 0x000fe20000000a00 */
[----:B---3--:R-:W-:Y:S01]  /*28df0*/  IMAD.U32 R4, RZ, RZ, UR4 ;  /* 0x00000004ff047e24 */ /* 0x008fe2000f8e00ff */
[----:B------:R-:W-:Y:S01]  /*28e00*/  MOV R10, UR8 ;  /* 0x00000008000a7c02 */ /* 0x000fe20008000f00 */
[----:B------:R-:W1:Y:S01]  /*28e10*/  LDC.64 R2, c[0x4][R2] ;  /* 0x0100000002027b82 */ /* 0x000e620000000a00 */
[----:B------:R-:W-:Y:S02]  /*28e20*/  IMAD.U32 R5, RZ, RZ, UR5 ;  /* 0x00000005ff057e24 */ /* 0x000fe4000f8e00ff */
[----:B------:R-:W-:Y:S02]  /*28e30*/  IMAD.U32 R6, RZ, RZ, UR6 ;  /* 0x00000006ff067e24 */ /* 0x000fe4000f8e00ff */
[----:B0-----:R-:W-:-:S02]  /*28e40*/  IMAD.U32 R7, RZ, RZ, UR7 ;  /* 0x00000007ff077e24 */ /* 0x001fc4000f8e00ff */
[----:B------:R-:W-:Y:S02]  /*28e50*/  IMAD.U32 R11, RZ, RZ, UR9 ;  /* 0x00000009ff0b7e24 */ /* 0x000fe4000f8e00ff */
[----:B------:R-:W-:Y:S02]  /*28e60*/  IMAD.MOV.U32 R8, RZ, RZ, 0x70 ;  /* 0x00000070ff087424 */ /* 0x000fe400078e00ff */
[----:B------:R-:W-:Y:S02]  /*28e70*/  IMAD.MOV.U32 R12, RZ, RZ, 0x1 ;  /* 0x00000001ff0c7424 */ /* 0x000fe400078e00ff */
[----:B------:R-:W-:-:S07]  /*28e80*/  IMAD.MOV.U32 R13, RZ, RZ, RZ ;  /* 0x000000ffff0d7224 */ /* 0x000fce00078e00ff */
[----:B------:R-:W-:-:S07]  /*28e90*/  LEPC R20, `(.L_x_4339) ;  /* 0x000000001014794e */ /* 0x000fce0000000000 */
[----:B-1----:R-:W-:Y:S05]  /*28ea0*/  CALL.ABS.NOINC R2 ;  /* 0x0000000002007343 */ /* 0x002fea0003c00000 */
.L_x_4339:
[----:B------:R-:W-:Y:S05]  /*28eb0*/  BSYNC B6 ;  /* 0x0000000000067941 */ /* 0x000fea0003800000 */
.L_x_4338:
[----:B------:R-:W2:Y:S01]  /*28ec0*/  LDL R20, [R1+0xc] ;  /* 0x00000c0001147983 */ /* 0x000ea20000100800 */
[----:B------:R-:W-:Y:S01]  /*28ed0*/  ULDC.64 UR4, c[0x0][0x2d8] ;  /* 0x0000b60000047ab9 */ /* 0x000fe20000000a00 */
[----:B------:R-:W-:Y:S01]  /*28ee0*/  SHF.L.U32 R17, R17, 0x7, RZ ;  /* 0x0000000711117819 */ /* 0x000fe200000006ff */
[----:B0-----:R-:W0:Y:S01]  /*28ef0*/  LDC R7, c[0x0][0x448] ;  /* 0x00011200ff077b82 */ /* 0x001e220000000800 */
[----:B------:R1:W5:Y:S01]  /*28f00*/  LDL R8, [R1+0x20] ;  /* 0x0000200001087983 */ /* 0x0003620000100800 */
[----:B------:R-:W-:Y:S01]  /*28f10*/  MOV R2, R30 ;  /* 0x0000001e00027202 */ /* 0x000fe20000000f00 */
[----:B------:R-:W-:-:S04]  /*28f20*/  IMAD.MOV.U32 R3, RZ, RZ, R28 ;  /* 0x000000ffff037224 */ /* 0x000fc800078e001c */
[----:B------:R-:W-:Y:S01]  /*28f30*/  IMAD.WIDE.U32 R2, R18, UR4, R2 ;  /* 0x0000000412027c25 */ /* 0x000fe2000f8e0002 */
[----:B0-----:R-:W-:-:S13]  /*28f40*/  ISETP.NE.AND P0, PT, R7, 0x1, PT ;  /* 0x000000010700780c */ /* 0x001fda0003f05270 */
[----:B---3--:R-:W0:Y:S01]  /*28f50*/  @P0 LDC R4, c[0x0][0x44c] ;  /* 0x00011300ff040b82 */ /* 0x008e220000000800 */
[----:B--2---:R-:W-:Y:S02]  /*28f60*/  IMAD R0, R20, UR4, RZ ;  /* 0x0000000414007c24 */ /* 0x004fe4000f8e02ff */
[----:B------:R-:W2:Y:S02]  /*28f70*/  S2R R20, SR_TID.X ;  /* 0x0000000000147919 */ /* 0x000ea40000002100 */
        /* <DEDUP_REMOVED lines=12> */
[----:B------:R-:W-:-:S04]  /*29040*/  LOP3.LUT R20, R21, 0x60, R20, 0xf8, !PT ;  /* 0x0000006015147812 */ /* 0x000fc800078ef814 */
[----:B------:R-:W-:Y:S02]  /*29050*/  LOP3.LUT R5, R20, R17, RZ, 0xfc, !PT ;  /* 0x0000001114057212 */ /* 0x000fe400078efcff */
[----:B------:R1:W5:Y:S03]  /*29060*/  LDL R20, [R1+0x3c] ;  /* 0x00003c0001147983 */ /* 0x0003660000100800 */
[----:B0-----:R-:W-:Y:S01]  /*29070*/  @P0 IMAD.HI.U32 R6, R5, R4, RZ ;  /* 0x0000000405060227 */ /* 0x001fe200078e00ff */
[----:B------:R-:W0:Y:S03]  /*29080*/  S2R R21, SR_TID.X ;  /* 0x0000000000157919 */ /* 0x000e260000002100 */
[----:B------:R-:W-:Y:S01]  /*29090*/  IMAD.MOV.U32 R4, RZ, RZ, R5 ;  /* 0x000000ffff047224 */ /* 0x000fe200078e0005 */
[----:B---3--:R-:W-:-:S05]  /*290a0*/  @P0 SHF.R.U32.HI R4, RZ, R0, R6 ;  /* 0x00000000ff040219 */ /* 0x008fca0000011606 */
        /* <DEDUP_REMOVED lines=11> */
[----:B0-----:R-:W-:-:S03]  /*29160*/  SHF.L.U32 R35, R21, 0x4, RZ ;  /* 0x0000000415237819 */ /* 0x001fc600000006ff */
[----:B------:R-:W-:Y:S01]  /*29170*/  IMAD R4, R0, UR5, R4 ;  /* 0x0000000500047c24 */ /* 0x000fe2000f8e0204 */
[----:B------:R-:W-:Y:S01]  /*29180*/  ULDC.64 UR4, c[0x0][0x280] ;  /* 0x0000a00000047ab9 */ /* 0x000fe20000000a00 */
[----:B------:R-:W-:Y:S01]  /*29190*/  IMAD.SHL.U32 R9, R21, 0x10, RZ ;  /* 0x0000001015097824 */ /* 0x000fe200078e00ff */
[----:B------:R-:W-:Y:S02]  /*291a0*/  LOP3.LUT R35, R35, 0x30, RZ, 0xc0, !PT ;  /* 0x0000003023237812 */ /* 0x000fe400078ec0ff */
[----:B------:R-:W-:Y:S01]  /*291b0*/  IADD3 R0, P0, R2, UR4, RZ ;  /* 0x0000000402007c10 */ /* 0x000fe2000ff1e0ff */
[----:B------:R-:W-:Y:S01]  /*291c0*/  ULDC UR4, c[0x0][0x2b8] ;  /* 0x0000ae0000047ab9 */ /* 0x000fe20000000800 */
[----:B------:R-:W-:Y:S02]  /*291d0*/  LOP3.LUT R9, R9, 0x30, RZ, 0xc0, !PT ;  /* 0x0000003009097812 */ /* 0x000fe400078ec0ff */
[C---:B------:R-:W-:Y:S02]  /*291e0*/  LOP3.LUT R10, R35.reuse, 0x40, RZ, 0xfc, !PT ;  /* 0x00000040230a7812 */ /* 0x040fe400078efcff */
[----:B------:R-:W-:-:S02]  /*291f0*/  LOP3.LUT R11, R35, 0x80, RZ, 0xfc, !PT ;  /* 0x00000080230b7812 */ /* 0x000fc400078efcff */
[----:B------:R-:W-:Y:S01]  /*29200*/  IADD3.X R4, R3, UR5, R4, P0, !PT ;  /* 0x0000000503047c10 */ /* 0x000fe200087fe404 */
[----:B------:R-:W-:Y:S01]  /*29210*/  UMOV UR5, 0xffffffff ;  /* 0xffffffff00057882 */ /* 0x000fe20000000000 */
[----:B------:R-:W-:Y:S02]  /*29220*/  LOP3.LUT R21, R21, 0x7f, RZ, 0xc0, !PT ;  /* 0x0000007f15157812 */ /* 0x000fe400078ec0ff */
[----:B------:R-:W-:Y:S02]  /*29230*/  ISETP.GE.AND P3, PT, R9, UR4, PT ;  /* 0x0000000409007c0c */ /* 0x000fe4000bf66270 */
[----:B------:R-:W-:Y:S02]  /*29240*/  ISETP.GE.AND P2, PT, R10, UR4, PT ;  /* 0x000000040a007c0c */ /* 0x000fe4000bf46270 */
[----:B------:R-:W-:Y:S02]  /*29250*/  ISETP.GE.AND P0, PT, R11, UR4, PT ;  /* 0x000000040b007c0c */ /* 0x000fe4000bf06270 */
[----:B------:R-:W-:Y:S01]  /*29260*/  SHF.R.U32.HI R10, RZ, 0x2, R21 ;  /* 0x00000002ff0a7819 */ /* 0x000fe20000011615 */
[----:B-1----:R-:W-:Y:S10]  /*29270*/  BRA.DIV UR5, `(.L_x_4340) ;  /* 0x0000007e05bc7947 */ /* 0x002ff4000b800000 */
[----:B------:R-:W0:Y:S01]  /*29280*/  SHFL.IDX PT, R3, R0, RZ, 0x1c1f ;  /* 0x001c1fff00037589 */ /* 0x000e2200000e0000 */
[----:B-----5:R-:W-:Y:S02]  /*29290*/  IMAD R5, R20, R7, RZ ;  /* 0x0000000714057224 */ /* 0x020fe400078e02ff */
[----:B------:R-:W-:Y:S01]  /*292a0*/  IMAD.IADD R17, R10, 0x1, R17 ;  /* 0x000000010a117824 */ /* 0x000fe200078e0211 */
[----:B------:R-:W1:Y:S04]  /*292b0*/  SHFL.IDX PT, R2, R4, RZ, 0x1c1f ;  /* 0x001c1fff04027589 */ /* 0x000e6800000e0000 */
[----:B------:R-:W-:Y:S01]  /*292c0*/  ISETP.GE.AND P1, PT, R17, R5, PT ;  /* 0x000000051100720c */ /* 0x000fe20003f26270 */
[----:B------:R-:W-:-:S12]  /*292d0*/  SHFL.IDX PT, R14, R0, 0x3, 0x1c1f ;  /* 0x007c1f00000e7f89 */ /* 0x000fd800000e0000 */
[----:B0-----:R-:W-:-:S05]  /*292e0*/  @!P1 IADD3 R3, P4, R9, R3, RZ ;  /* 0x0000000309039210 */ /* 0x001fca0007f9e0ff */
[----:B-1----:R-:W-:-:S05]  /*292f0*/  @!P1 IMAD.X R2, RZ, RZ, R2, P4 ;  /* 0x000000ffff029224 */ /* 0x002fca00020e0602 */
[----:B------:R-:W-:-:S04]  /*29300*/  @!P1 LOP3.LUT R3, R3, R2, RZ, 0x3c, !PT ;  /* 0x0000000203039212 */ /* 0x000fc800078e3cff */
[----:B------:R-:W-:-:S04]  /*29310*/  @!P1 LOP3.LUT R2, R3, R2, RZ, 0x3c, !PT ;  /* 0x0000000203029212 */ /* 0x000fc800078e3cff */
[----:B------:R-:W-:-:S05]  /*29320*/  @!P1 LOP3.LUT R3, R3, R2, RZ, 0x3c, !PT ;  /* 0x0000000203039212 */ /* 0x000fca00078e3cff */
[----:B------:R-:W-:Y:S04]  /*29330*/  @!P1 LDGSTS.E.BYPASS.LTC128B.128 [R8+0x1e200], desc[UR50][R2.64], !P3 ;  /* 0x1e20000002089fae */ /* 0x000fe8000d901d72 */
[----:B------:R-:W-:Y:S04]  /*29340*/  @!P1 LDGSTS.E.BYPASS.LTC128B.128 [R8+0x20200], desc[UR50][R2.64+0x40], !P2 ;  /* 0x2020004002089fae */ /* 0x000fe8000d101d72 */
[----:B------:R0:W-:Y:S02]  /*29350*/  @!P1 LDGSTS.E.BYPASS.LTC128B.128 [R8+0x22200], desc[UR50][R2.64+0x80], !P0 ;  /* 0x2220008002089fae */ /* 0x0001e4000c101d72 */
[----:B0-----:R-:W-:-:S02]  /*29360*/  VIADD R2, R17, 0x20 ;  /* 0x0000002011027836 */ /* 0x001fc40000000000 */
[----:B------:R-:W0:Y:S03]  /*29370*/  SHFL.IDX PT, R3, R0, 0x1, 0x1c1f ;  /* 0x003c1f0000037f89 */ /* 0x000e2600000e0000 */
[----:B------:R-:W-:Y:S02]  /*29380*/  ISETP.GE.AND P1, PT, R2, R5, PT ;  /* 0x000000050200720c */ /* 0x000fe40003f26270 */
[----:B------:R-:W1:Y:S11]  /*29390*/  SHFL.IDX PT, R2, R4, 0x1, 0x1c1f ;  /* 0x003c1f0004027f89 */ /* 0x000e7600000e0000 */
        /* <DEDUP_REMOVED lines=8> */
[----:B0-----:R-:W-:-:S02]  /*29420*/  IADD3 R2, R17, 0x40, RZ ;  /* 0x0000004011027810 */ /* 0x001fc40007ffe0ff */
[----:B------:R-:W0:Y:S02]  /*29430*/  SHFL.IDX PT, R3, R0, 0x2, 0x1c1f ;  /* 0x005c1f0000037f89 */ /* 0x000e2400000e0000 */
[----:B------:R-:W-:Y:S02]  /*29440*/  ISETP.GE.AND P1, PT, R2, R5, PT ;  /* 0x000000050200720c */ /* 0x000fe40003f26270 */
[----:B------:R-:W1:Y:S04]  /*29450*/  SHFL.IDX PT, R2, R4, 0x2, 0x1c1f ;  /* 0x005c1f0004027f89 */ /* 0x000e6800000e0000 */
[----:B------:R-:W2:Y:S07]  /*29460*/  SHFL.IDX PT, R4, R4, 0x3, 0x1c1f ;  /* 0x007c1f0004047f89 */ /* 0x000eae00000e0000 */
[----:B0-----:R-:W-:-:S05]  /*29470*/  @!P1 IADD3 R3, P4, R9, R3, RZ ;  /* 0x0000000309039210 */ /* 0x001fca0007f9e0ff */
[----:B-1----:R-:W-:-:S05]  /*29480*/  @!P1 IMAD.X R2, RZ, RZ, R2, P4 ;  /* 0x000000ffff029224 */ /* 0x002fca00020e0602 */
[----:B------:R-:W-:-:S04]  /*29490*/  @!P1 LOP3.LUT R3, R3, R2, RZ, 0x3c, !PT ;  /* 0x0000000203039212 */ /* 0x000fc800078e3cff */
[----:B------:R-:W-:-:S04]  /*294a0*/  @!P1 LOP3.LUT R2, R3, R2, RZ, 0x3c, !PT ;  /* 0x0000000203029212 */ /* 0x000fc800078e3cff */
[----:B------:R-:W-:-:S05]  /*294b0*/  @!P1 LOP3.LUT R3, R3, R2, RZ, 0x3c, !PT ;  /* 0x0000000203039212 */ /* 0x000fca00078e3cff */
[----:B------:R0:W-:Y:S04]  /*294c0*/  @!P1 LDGSTS.E.BYPASS.LTC128B.128 [R8+0x1f200], desc[UR50][R2.64], !P3 ;  /* 0x1f20000002089fae */ /* 0x0001e8000d901d72 */
[----:B------:R0:W-:Y:S04]  /*294d0*/  @!P1 LDGSTS.E.BYPASS.LTC128B.128 [R8+0x21200], desc[UR50][R2.64+0x40], !P2 ;  /* 0x2120004002089fae */ /* 0x0001e8000d101d72 */
[----:B--2---:R0:W-:Y:S02]  /*294e0*/  @!P1 LDGSTS.E.BYPASS.LTC128B.128 [R8+0x23200], desc[UR50][R2.64+0x80], !P0 ;  /* 0x2320008002089fae */ /* 0x0041e4000c101d72 */
.L_x_4561:
[----:B------:R-:W-:Y:S01]  /*294f0*/  VIADD R0, R17, 0x60 ;  /* 0x0000006011007836 */ /* 0x000fe20000000000 */
[----:B------:R-:W-:Y:S04]  /*29500*/  BSSY B0, `(.L_x_4341) ;  /* 0x000000b000007945 */ /* 0x000fe80003800000 */
[----:B------:R-:W-:-:S13]  /*29510*/  ISETP.GE.AND P1, PT, R0, R5, PT ;  /* 0x000000050000720c */ /* 0x000fda0003f26270 */
[----:B------:R-:W-:Y:S05]  /*29520*/  @P1 BRA `(.L_x_4342) ;  /* 0x0000000000201947 */ /* 0x000fea0003800000 */
[----:B0-----:R-:W-:-:S05]  /*29530*/  IADD3 R2, P1, R9, R14, RZ ;  /* 0x0000000e09027210 */ /* 0x001fca0007f3e0ff */
[----:B------:R-:W-:-:S05]  /*29540*/  IMAD.X R3, RZ, RZ, R4, P1 ;  /* 0x000000ffff037224 */ /* 0x000fca00008e0604 */
[----:B------:R-:W-:Y:S01]  /*29550*/  @!PT LDS RZ, [RZ] ;  /* 0x00000000fffff984 */ /* 0x000fe20000000800 */
[----:B------:R-:W-:Y:S01]  /*29560*/  @!PT LDS RZ, [RZ] ;  /* 0x00000000fffff984 */ /* 0x000fe20000000800 */
[----:B------:R-:W-:Y:S01]  /*29570*/  @!PT LDS RZ, [RZ] ;  /* 0x00000000fffff984 */ /* 0x000fe20000000800 */
[----:B------:R1:W-:Y:S04]  /*29580*/  LDGSTS.E.BYPASS.LTC128B.128 [R8+0x1fa00], desc[UR50][R2.64], !P3 ;  /* 0x1fa0000002087fae */ /* 0x0003e8000d901d72 */
[----:B------:R1:W-:Y:S04]  /*29590*/  LDGSTS.E.BYPASS.LTC128B.128 [R8+0x21a00], desc[UR50][R2.64+0x40], !P2 ;  /* 0x21a0004002087fae */ /* 0x0003e8000d101d72 */
[----:B------:R1:W-:Y:S02]  /*295a0*/  LDGSTS.E.BYPASS.LTC128B.128 [R8+0x23a00], desc[UR50][R2.64+0x80], !P0 ;  /* 0x23a0008002087fae */ /* 0x0003e4000c101d72 */
.L_x_4342:
[----:B------:R-:W-:Y:S05]  /*295b0*/  BSYNC B0 ;  /* 0x0000000000007941 */ /* 0x000fea0003800000 */
.L_x_4341:
[----:B------:R-:W-:Y:S01]  /*295c0*/  NOP ;  /* 0x0000000000007918 */ /* 0x000fe20000000000 */
[----:B------:R-:W-:-:S13]  /*295d0*/  PLOP3.LUT P0, PT, PT, PT, PT, 0x80, 0x0 ;  /* 0x000000000000781c */ /* 0x000fda0003f0f070 */
.L_x_4343:
[----:B------:R-:W-:Y:S02]  /*295e0*/  PLOP3.LUT P1, PT, P1, P0, PT, 0xa2, 0x0 ;  /* 0x000000000000781c */ /* 0x000fe40000f21472 */
[----:B------:R-:W-:-:S08]  /*295f0*/  @P0 R2UR P1, UR4, R23 ;  /* 0x00000000170402ca */ /* 0x000fd00000020000 */
[----:B------:R-:W-:-:S05]  /*29600*/  @P0 PLOP3.LUT P0, PT, P1, PT, PT, 0x80, 0x0 ;  /* 0x000000000000081c */ /* 0x000fca0000f0f070 */
[----:B------:R-:W-:Y:S01]  /*29610*/  @!P1 SYNCS.ARRIVE.TRANS64.RED.A0T1 RZ, [UR4+0x33400], RZ ;  /* 0x033400ffffff99a7 */ /* 0x000fe20008200404 */
[----:B------:R-:W-:Y:S07]  /*29620*/  @!P1 ARRIVES.LDGSTSBAR.64.TRANSCNT [UR4+0x33400] ;  /* 0x03340000ff0099b0 */ /* 0x000fee0008000a84 */
[----:B------:R-:W-:Y:S05]  /*29630*/  @P0 BRA.U.ANY `(.L_x_4343) ;  /* 0xfffffffd00e80947 */ /* 0x000fea000393ffff */
[----:B01----:R-:W2:Y:S02]  /*29640*/  LDL.LU R2, [R1+0x40] ;  /* 0x0000400001027983 */ /* 0x003ea40000300800 */
        /* <DEDUP_REMOVED lines=9> */
[----:B------:R-:W1:Y:S03]  /*296e0*/  SYNCS.PHASECHK.TRANS64.TRYWAIT P0, [R23+URZ+0x33420], R0 ;  /* 0x03342000170075a7 */ /* 0x000e66000800017f */
[----:B01----:R-:W-:Y:S05]  /*296f0*/  @!P0 BRA `(.L_x_4345) ;  /* 0x0000007c00f48947 */ /* 0x003fea0003800000 */
.L_x_4562:
[----:B------:R-:W-:Y:S05]  /*29700*/  BSYNC B0 ;  /* 0x0000000000007941 */ /* 0x000fea0003800000 */
.L_x_4344:
[----:B------:R-:W-:-:S13]  /*29710*/  ISETP.GE.AND P0, PT, R27, 0xa1, PT ;  /* 0x000000a11b00780c */ /* 0x000fda0003f06270 */
[----:B------:R-:W-:Y:S05]  /*29720*/  @!P0 BRA `(.L_x_4346) ;  /* 0x0000001c00988947 */ /* 0x000fea0003800000 */
[----:B------:R-:W-:Y:S02]  /*29730*/  VIADD R33, R33, 0xfffffffe ;  /* 0xfffffffe21217836 */ /* 0x000fe40000000000 */
[----:B------:R-:W-:Y:S02]  /*29740*/  IMAD.MOV.U32 R20, RZ, RZ, R37 ;  /* 0x000000ffff147224 */ /* 0x000fe400078e0025 */
[----:B------:R-:W-:-:S07]  /*29750*/  IMAD.MOV.U32 R17, RZ, RZ, R32 ;  /* 0x000000ffff117224 */ /* 0x000fce00078e0020 */
.L_x_4366:
[----:B0-2---:R-:W2:Y:S01]  /*29760*/  LDL R0, [R1+0x10] ;  /* 0x0000100001007983 */ /* 0x005ea20000100800 */
[----:B------:R-:W0:Y:S03]  /*29770*/  LDC R6, c[0x0][0x430] ;  /* 0x00010c00ff067b82 */ /* 0x000e260000000800 */
[----:B------:R-:W3:Y:S01]  /*29780*/  LDL R9, [R1+0x14] ;  /* 0x0000140001097983 */ /* 0x000ee20000100800 */
[----:B-1----:R-:W1:Y:S01]  /*29790*/  S2R R2, SR_TID.X ;  /* 0x0000000000027919 */ /* 0x002e620000002100 */
[----:B------:R-:W4:Y:S01]  /*297a0*/  S2R R8, SR_TID.X ;  /* 0x0000000000087919 */ /* 0x000f220000002100 */
[----:B0-----:R-:W-:-:S13]  /*297b0*/  ISETP.NE.AND P0, PT, R6, 0x1, PT ;  /* 0x000000010600780c */ /* 0x001fda0003f05270 */
[----:B------:R-:W0:Y:S01]  /*297c0*/  @P0 LDC R4, c[0x0][0x434] ;  /* 0x00010d00ff040b82 */ /* 0x000e220000000800 */
[C---:B-1----:R-:W-:Y:S01]  /*297d0*/  LOP3.LUT R3, R2.reuse, 0x7f, RZ, 0xc0, !PT ;  /* 0x0000007f02037812 */ /* 0x042fe200078ec0ff */
[----:B------:R-:W-:-:S03]  /*297e0*/  IMAD.SHL.U32 R5, R2, 0x20, RZ ;  /* 0x0000002002057824 */ /* 0x000fc600078e00ff */
[----:B------:R-:W-:-:S04]  /*297f0*/  SHF.R.U32.HI R3, RZ, 0x2, R3 ;  /* 0x00000002ff037819 */ /* 0x000fc80000011603 */
[----:B------:R-:W-:Y:S02]  /*29800*/  LOP3.LUT R5, R3, 0x60, R5, 0xf8, !PT ;  /* 0x0000006003057812 */ /* 0x000fe400078ef805 */
[----:B------:R-:W1:Y:S01]  /*29810*/  @P0 LDC R3, c[0x0][0x438] ;  /* 0x00010e00ff030b82 */ /* 0x000e620000000800 */
[----:B------:R-:W-:Y:S01]  /*29820*/  LOP3.LUT R2, R2, 0x7f, RZ, 0xc0, !PT ;  /* 0x0000007f02027812 */ /* 0x000fe200078ec0ff */
[----:B----4-:R-:W-:-:S03]  /*29830*/  IMAD.SHL.U32 R8, R8, 0x20, RZ ;  /* 0x0000002008087824 */ /* 0x010fc600078e00ff */
[----:B------:R-:W-:-:S04]  /*29840*/  SHF.R.U32.HI R7, RZ, 0x2, R2 ;  /* 0x00000002ff077819 */ /* 0x000fc80000011602 */
[----:B------:R-:W-:Y:S02]  /*29850*/  LOP3.LUT R8, R7, 0x60, R8, 0xf8, !PT ;  /* 0x0000006007087812 */ /* 0x000fe400078ef808 */
[----:B------:R-:W4:Y:S02]  /*29860*/  @P0 LDC R7, c[0x0][0x434] ;  /* 0x00010d00ff070b82 */ /* 0x000f240000000800 */
[----:B------:R-:W-:Y:S01]  /*29870*/  LOP3.LUT R8, R8, 0x80, RZ, 0xfc, !PT ;  /* 0x0000008008087812 */ /* 0x000fe200078efcff */
[----:B------:R-:W-:Y:S05]  /*29880*/  YIELD ;  /* 0x0000000000007946 */ /* 0x000fea0003800000 */
[----:B------:R-:W-:Y:S01]  /*29890*/  ULDC.64 UR4, c[0x0][0x428] ;  /* 0x00010a0000047ab9 */ /* 0x000fe20000000a00 */
[----:B------:R-:W-:Y:S01]  /*298a0*/  ULDC.64 UR6, c[0x0][0x418] ;  /* 0x0001060000067ab9 */ /* 0x000fe20000000a00 */
[----:B------:R-:W-:Y:S01]  /*298b0*/  ISETP.GT.U32.AND P1, PT, R8, 0x9f, PT ;  /* 0x0000009f0800780c */ /* 0x000fe20003f24070 */
[----:B--2---:R-:W-:-:S05]  /*298c0*/  IMAD R0, R33, 0xa0, R0 ;  /* 0x000000a021007824 */ /* 0x004fca00078e0200 */
[----:B------:R-:W-:-:S05]  /*298d0*/  IADD3 R5, R5, R0, RZ ;  /* 0x0000000005057210 */ /* 0x000fca0007ffe0ff */
[----:B0-----:R-:W-:-:S04]  /*298e0*/  @P0 IMAD.HI.U32 R4, R5, R4, RZ ;  /* 0x0000000405040227 */ /* 0x001fc800078e00ff */
[----:B------:R-:W-:Y:S01]  /*298f0*/  IMAD.MOV.U32 R2, RZ, RZ, R5 ;  /* 0x000000ffff027224 */ /* 0x000fe200078e0005 */
[----:B-1----:R-:W-:Y:S02]  /*29900*/  @P0 SHF.R.U32.HI R2, RZ, R3, R4 ;  /* 0x00000003ff020219 */ /* 0x002fe40000011604 */
[----:B------:R-:W0:Y:S01]  /*29910*/  @P0 LDC R3, c[0x0][0x438] ;  /* 0x00010e00ff030b82 */ /* 0x000e220000000800 */
[----:B------:R-:W-:-:S04]  /*29920*/  IMAD.IADD R0, R8, 0x1, R0 ;  /* 0x0000000108007824 */ /* 0x000fc800078e0200 */
[----:B----4-:R-:W-:-:S04]  /*29930*/  @P0 IMAD.HI.U32 R7, R0, R7, RZ ;  /* 0x0000000700070227 */ /* 0x010fc800078e00ff */
[----:B------:R-:W-:Y:S01]  /*29940*/  IMAD.MOV.U32 R4, RZ, RZ, R0 ;  /* 0x000000ffff047224 */ /* 0x000fe200078e0000 */
[----:B0-----:R-:W-:Y:S02]  /*29950*/  @P0 SHF.R.U32.HI R4, RZ, R3, R7 ;  /* 0x00000003ff040219 */ /* 0x001fe40000011607 */
[----:B------:R-:W-:-:S03]  /*29960*/  IADD3 R7, -R2, RZ, RZ ;  /* 0x000000ff02077210 */ /* 0x000fc60007ffe1ff */
[----:B------:R-:W-:Y:S02]  /*29970*/  IMAD.MOV R3, RZ, RZ, -R4 ;  /* 0x000000ffff037224 */ /* 0x000fe400078e0a04 */
[C---:B------:R-:W-:Y:S02]  /*29980*/  IMAD R5, R6.reuse, R7, R5 ;  /* 0x0000000706057224 */ /* 0x040fe400078e0205 */
[----:B------:R-:W-:Y:S01]  /*29990*/  IMAD R6, R6, R3, R0 ;  /* 0x0000000306067224 */ /* 0x000fe200078e0200 */
[----:B------:R-:W-:Y:S01]  /*299a0*/  SHF.R.S32.HI R3, RZ, 0x1f, R2 ;  /* 0x0000001fff037819 */ /* 0x000fe20000011402 */
[----:B---3--:R-:W-:-:S04]  /*299b0*/  IMAD R0, R9, UR4, RZ ;  /* 0x0000000409007c24 */ /* 0x008fc8000f8e02ff */
[C---:B------:R-:W-:Y:S02]  /*299c0*/  IMAD R0, R36.reuse, UR5, R0 ;  /* 0x0000000524007c24 */ /* 0x040fe4000f8e0200 */
[----:B------:R-:W-:-:S04]  /*299d0*/  IMAD.WIDE.U32 R2, R36, UR4, R2 ;  /* 0x0000000424027c25 */ /* 0x000fc8000f8e0002 */
[----:B------:R-:W-:Y:S01]  /*299e0*/  IMAD.IADD R3, R0, 0x1, R3 ;  /* 0x0000000100037824 */ /* 0x000fe200078e0203 */
[----:B------:R-:W-:-:S04]  /*299f0*/  LEA R8, P0, R2, UR6, 0x2 ;  /* 0x0000000602087c11 */ /* 0x000fc8000f8010ff */
[----:B------:R-:W-:-:S05]  /*29a00*/  LEA.HI.X R9, R2, UR7, R3, 0x2, P0 ;  /* 0x0000000702097c11 */ /* 0x000fca00080f1403 */
[----:B------:R0:W2:Y:S01]  /*29a10*/  LDG.E R7, desc[UR50][R8.64] ;  /* 0x0000003208077981 */ /* 0x0000a2000c1e1900 */
[--C-:B------:R-:W-:Y:S01]  /*29a20*/  @!P1 SHF.R.S32.HI R3, RZ, 0x1f, R4.reuse ;  /* 0x0000001fff039819 */ /* 0x100fe20000011404 */
[----:B------:R-:W-:Y:S02]  /*29a30*/  @!P1 IMAD.MOV.U32 R2, RZ, RZ, R4 ;  /* 0x000000ffff029224 */ /* 0x000fe400078e0004 */
[----:B------:R-:W-:Y:S02]  /*29a40*/  IMAD.U32 R12, RZ, RZ, UR39 ;  /* 0x00000027ff0c7e24 */ /* 0x000fe4000f8e00ff */
[----:B------:R-:W-:-:S03]  /*29a50*/  @!P1 IMAD.WIDE.U32 R2, R36, UR4, R2 ;  /* 0x0000000424029c25 */ /* 0x000fc6000f8e0002 */
[----:B------:R-:W-:Y:S01]  /*29a60*/  ISETP.NE.AND P2, PT, R12, 0x3, PT ;  /* 0x000000030c00780c */ /* 0x000fe20003f45270 */
[----:B------:R-:W-:Y:S01]  /*29a70*/  @!P1 IMAD.IADD R0, R0, 0x1, R3 ;  /* 0x0000000100009824 */ /* 0x000fe200078e0203 */
[C---:B------:R-:W-:Y:S01]  /*29a80*/  @!P1 LEA R10, P0, R2.reuse, UR6, 0x2 ;  /* 0x00000006020a9c11 */ /* 0x040fe2000f8010ff */
[----:B------:R-:W-:Y:S01]  /*29a90*/  VIADD R32, R17, 0x1 ;  /* 0x0000000111207836 */ /* 0x000fe20000000000 */
[----:B0-----:R-:W-:Y:S02]  /*29aa0*/  MOV R8, RZ ;  /* 0x000000ff00087202 */ /* 0x001fe40000000f00 */
[----:B------:R-:W-:Y:S02]  /*29ab0*/  @!P1 LEA.HI.X R11, R2, UR7, R0, 0x2, P0 ;  /* 0x00000007020b9c11 */ /* 0x000fe400080f1400 */
[C---:B------:R-:W-:Y:S01]  /*29ac0*/  ISETP.NE.AND P0, PT, R32.reuse, 0x2, PT ;  /* 0x000000022000780c */ /* 0x040fe20003f05270 */
[----:B------:R-:W-:Y:S02]  /*29ad0*/  IMAD.MOV.U32 R0, RZ, RZ, R33 ;  /* 0x000000ffff007224 */ /* 0x000fe400078e0021 */
[----:B------:R0:W5:Y:S01]  /*29ae0*/  @!P1 LDG.E R8, desc[UR50][R10.64] ;  /* 0x000000320a089981 */ /* 0x000162000c1e1900 */
[----:B------:R-:W-:Y:S01]  /*29af0*/  SEL R37, RZ, 0x1, P0 ;  /* 0x00000001ff257807 */ /* 0x000fe20000000000 */
[----:B------:R-:W-:Y:S01]  /*29b00*/  VIADD R33, R33, 0xffffffff ;  /* 0xffffffff21217836 */ /* 0x000fe20000000000 */
[----:B------:R-:W-:-:S02]  /*29b10*/  SEL R32, R32, RZ, P0 ;  /* 0x000000ff20207207 */ /* 0x000fc40000000000 */
[----:B------:R-:W-:Y:S02]  /*29b20*/  ISETP.GT.AND P1, PT, R0, RZ, PT ;  /* 0x000000ff0000720c */ /* 0x000fe40003f24270 */
[----:B------:R-:W-:Y:S02]  /*29b30*/  LOP3.LUT R37, R20, R37, RZ, 0x3c, !PT ;  /* 0x0000002514257212 */ /* 0x000fe400078e3cff */
[----:B--2---:R-:W-:Y:S01]  /*29b40*/  SHF.R.S32.HI R29, RZ, 0x1f, R7 ;  /* 0x0000001fff1d7819 */ /* 0x004fe20000011407 */
[----:B0-----:R-:W-:Y:S08]  /*29b50*/  @!P2 BRA `(.L_x_4347) ;  /* 0x000000000004a947 */ /* 0x001ff00003800000 */
[----:B------:R-:W-:Y:S01]  /*29b60*/  BPT.TRAP 0x1 ;  /* 0x000000040000795c */ /* 0x000fe20000300000 */
.L_x_4347:
[----:B------:R-:W-:Y:S01]  /*29b70*/  LEA R4, R32, R23, 0x3 ;  /* 0x0000001720047211 */ /* 0x000fe200078e18ff */
[----:B------:R-:W-:Y:S01]  /*29b80*/  BSSY B0, `(.L_x_4348) ;  /* 0x0000005000007945 */ /* 0x000fe20003800000 */
[----:B------:R-:W-:Y:S02]  /*29b90*/  SHF.L.U32 R31, R37, 0x1f, RZ ;  /* 0x0000001f251f7819 */ /* 0x000fe400000006ff */
[----:B------:R-:W-:Y:S02]  /*29ba0*/  SHF.R.S32.HI R30, RZ, 0x1f, R5 ;  /* 0x0000001fff1e7819 */ /* 0x000fe40000011405 */
[----:B------:R-:W0:Y:S02]  /*29bb0*/  SYNCS.PHASECHK.TRANS64.TRYWAIT P0, [R4+URZ+0x33480], R31 ;  /* 0x0334801f040075a7 */ /* 0x000e24000800017f */
[----:B0-----:R-:W-:Y:S05]  /*29bc0*/  @!P0 BRA `(.L_x_4349) ;  /* 0x0000007800d48947 */ /* 0x001fea0003800000 */
.L_x_4563:
[----:B------:R-:W-:Y:S05]  /*29bd0*/  BSYNC B0 ;  /* 0x0000000000007941 */ /* 0x000fea0003800000 */
.L_x_4348:
[----:B------:R-:W2:Y:S01]  /*29be0*/  LDL R9, [R1+0xc] ;  /* 0x00000c0001097983 */ /* 0x000ea20000100800 */
[----:B------:R-:W-:Y:S01]  /*29bf0*/  ULDC.64 UR4, c[0x0][0x328] ;  /* 0x0000ca0000047ab9 */ /* 0x000fe20000000a00 */
[----:B------:R-:W-:Y:S01]  /*29c00*/  ULDC.64 UR6, c[0x0][0x338] ;  /* 0x0000ce0000067ab9 */ /* 0x000fe20000000a00 */
[----:B------:R-:W-:Y:S01]  /*29c10*/  IMAD R0, R30, UR4, RZ ;  /* 0x000000041e007c24 */ /* 0x000fe2000f8e02ff */
[----:B------:R-:W3:Y:S01]  /*29c20*/  LDL R14, [R1+0x1c] ;  /* 0x00001c00010e7983 */ /* 0x000ee20000100800 */
[C---:B------:R-:W-:Y:S01]  /*29c30*/  IMAD.WIDE.U32 R2, R5.reuse, UR4, RZ ;  /* 0x0000000405027c25 */ /* 0x040fe2000f8e00ff */
[----:B------:R-:W-:Y:S01]  /*29c40*/  ULDC.64 UR8, c[0x0][0x330] ;  /* 0x0000cc0000087ab9 */ /* 0x000fe20000000a00 */
[----:B-----5:R-:W-:Y:S01]  /*29c50*/  SHF.R.S32.HI R27, RZ, 0x1f, R8 ;  /* 0x0000001fff1b7819 */ /* 0x020fe20000011408 */
[----:B------:R-:W1:Y:S01]  /*29c60*/  S2R R13, SR_TID.X ;  /* 0x00000000000d7919 */ /* 0x000e620000002100 */
[----:B------:R-:W-:Y:S01]  /*29c70*/  IMAD R0, R5, UR5, R0 ;  /* 0x0000000505007c24 */ /* 0x000fe2000f8e0200 */
[----:B------:R-:W-:Y:S01]  /*29c80*/  ULDC.64 UR10, c[0x0][0x318] ;  /* 0x0000c600000a7ab9 */ /* 0x000fe20000000a00 */
[----:B------:R-:W-:Y:S01]  /*29c90*/  SHF.R.S32.HI R28, RZ, 0x1f, R6 ;  /* 0x0000001fff1c7819 */ /* 0x000fe20000011406 */
[----:B------:R-:W4:Y:S01]  /*29ca0*/  LDC R11, c[0x0][0x2f4] ;  /* 0x0000bd00ff0b7b82 */ /* 0x000f220000000800 */
[----:B------:R-:W-:-:S02]  /*29cb0*/  IMAD.IADD R3, R3, 0x1, R0 ;  /* 0x0000000103037824 */ /* 0x000fc400078e0200 */
[----:B------:R-:W-:Y:S02]  /*29cc0*/  IMAD R0, R29, UR6, RZ ;  /* 0x000000061d007c24 */ /* 0x000fe4000f8e02ff */
[----:B------:R-:W-:-:S04]  /*29cd0*/  IMAD.WIDE.U32 R2, R7, UR6, R2 ;  /* 0x0000000607027c25 */ /* 0x000fc8000f8e0002 */
[----:B------:R-:W-:-:S04]  /*29ce0*/  IMAD R0, R7, UR7, R0 ;  /* 0x0000000707007c24 */ /* 0x000fc8000f8e0200 */
[----:B------:R-:W-:Y:S02]  /*29cf0*/  IMAD.IADD R3, R3, 0x1, R0 ;  /* 0x0000000103037824 */ /* 0x000fe400078e0200 */
[----:B------:R-:W-:-:S04]  /*29d00*/  IMAD.WIDE.U32 R2, R18, UR8, R2 ;  /* 0x0000000812027c25 */ /* 0x000fc8000f8e0002 */
[----:B------:R-:W-:-:S04]  /*29d10*/  IMAD R0, R27, UR6, RZ ;  /* 0x000000061b007c24 */ /* 0x000fc8000f8e02ff */
[----:B------:R-:W-:Y:S01]  /*29d20*/  IMAD R0, R8, UR7, R0 ;  /* 0x0000000708007c24 */ /* 0x000fe2000f8e0200 */
[----:B-1----:R-:W-:-:S04]  /*29d30*/  SHF.L.U32 R12, R13, 0x4, RZ ;  /* 0x000000040d0c7819 */ /* 0x002fc800000006ff */
[----:B------:R-:W-:Y:S01]  /*29d40*/  LOP3.LUT R12, R12, 0x30, RZ, 0xc0, !PT ;  /* 0x000000300c0c7812 */ /* 0x000fe200078ec0ff */
[----:B--2---:R-:W-:Y:S01]  /*29d50*/  IMAD R21, R9, UR8, RZ ;  /* 0x0000000809157c24 */ /* 0x004fe2000f8e02ff */
[----:B------:R-:W-:-:S03]  /*29d60*/  IADD3 R9, P0, R2, UR10, RZ ;  /* 0x0000000a02097c10 */ /* 0x000fc6000ff1e0ff */
[----:B------:R-:W-:-:S05]  /*29d70*/  IMAD R21, R18, UR9, R21 ;  /* 0x0000000912157c24 */ /* 0x000fca000f8e0215 */
[----:B------:R-:W-:Y:S01]  /*29d80*/  IADD3.X R10, R21, UR11, R3, P0, !PT ;  /* 0x0000000b150a7c10 */ /* 0x000fe200087fe403 */
[----:B------:R-:W-:-:S04]  /*29d90*/  IMAD.WIDE.U32 R2, R8, UR6, RZ ;  /* 0x0000000608027c25 */ /* 0x000fc8000f8e00ff */
        /* <DEDUP_REMOVED lines=8> */
[----:B------:R-:W-:Y:S01]  /*29e20*/  IMAD.SHL.U32 R3, R13, 0x10, RZ ;  /* 0x000000100d037824 */ /* 0x000fe200078e00ff */
[C---:B------:R-:W-:Y:S01]  /*29e30*/  LOP3.LUT R13, R12.reuse, 0x80, RZ, 0xfc, !PT ;  /* 0x000000800c0d7812 */ /* 0x040fe200078efcff */
[----:B------:R-:W-:Y:S01]  /*29e40*/  UMOV UR4, 0xffffffff ;  /* 0xffffffff00047882 */ /* 0x000fe20000000000 */
[----:B------:R-:W-:Y:S02]  /*29e50*/  LOP3.LUT R12, R12, 0x40, RZ, 0xfc, !PT ;  /* 0x000000400c0c7812 */ /* 0x000fe400078efcff */
[----:B------:R-:W-:Y:S01]  /*29e60*/  LOP3.LUT R3, R3, 0x30, RZ, 0xc0, !PT ;  /* 0x0000003003037812 */ /* 0x000fe200078ec0ff */
[----:B---3--:R-:W-:Y:S01]  /*29e70*/  IMAD R35, R32, 0x7800, R14 ;  /* 0x0000780020237824 */ /* 0x008fe200078e020e */
[-C--:B----4-:R-:W-:Y:S02]  /*29e80*/  ISETP.GE.AND P2, PT, R13, R11.reuse, PT ;  /* 0x0000000b0d00720c */ /* 0x090fe40003f46270 */
[----:B------:R-:W-:-:S02]  /*29e90*/  ISETP.GE.AND P3, PT, R12, R11, PT ;  /* 0x0000000b0c00720c */ /* 0x000fc40003f66270 */
[----:B------:R-:W-:Y:S01]  /*29ea0*/  ISETP.GE.AND P4, PT, R3, R11, PT ;  /* 0x0000000b0300720c */ /* 0x000fe20003f86270 */
[----:B------:R-:W-:-:S12]  /*29eb0*/  BRA.DIV UR4, `(.L_x_4350) ;  /* 0x0000007a042c7947 */ /* 0x000fd8000b800000 */
[----:B------:R-:W1:Y:S01]  /*29ec0*/  S2R R3, SR_TID.X ;  /* 0x0000000000037919 */ /* 0x000e620000002100 */
[----:B------:R-:W2:Y:S04]  /*29ed0*/  SHFL.IDX PT, R2, R9, RZ, 0x1c1f ;  /* 0x001c1fff09027589 */ /* 0x000ea800000e0000 */
[----:B------:R-:W3:Y:S04]  /*29ee0*/  SHFL.IDX PT, R0, R10, RZ, 0x1c1f ;  /* 0x001c1fff0a007589 */ /* 0x000ee800000e0000 */
[----:B------:R-:W-:Y:S01]  /*29ef0*/  SHFL.IDX PT, R21, R21, RZ, 0x1c1f ;  /* 0x001c1fff15157589 */ /* 0x000fe200000e0000 */
[----:B-1----:R-:W-:-:S05]  /*29f00*/  IMAD.SHL.U32 R11, R3, 0x10, RZ ;  /* 0x00000010030b7824 */ /* 0x002fca00078e00ff */
[----:B------:R-:W-:-:S04]  /*29f10*/  LOP3.LUT R11, R11, 0x30, RZ, 0xc0, !PT ;  /* 0x000000300b0b7812 */ /* 0x000fc800078ec0ff */
[----:B--2---:R-:W-:-:S05]  /*29f20*/  IADD3 R2, P0, R11, R2, RZ ;  /* 0x000000020b027210 */ /* 0x004fca0007f1e0ff */
[----:B---3--:R-:W-:Y:S02]  /*29f30*/  IMAD.X R3, RZ, RZ, R0, P0 ;  /* 0x000000ffff037224 */ /* 0x008fe400000e0600 */
[----:B------:R-:W-:Y:S02]  /*29f40*/  IMAD.IADD R0, R23, 0x1, R35 ;  /* 0x0000000117007824 */ /* 0x000fe400078e0223 */
[----:B------:R-:W-:Y:S04]  /*29f50*/  SHFL.IDX PT, R35, R10, 0x2, 0x1c1f ;  /* 0x005c1f000a237f89 */ /* 0x000fe800000e0000 */
[----:B------:R-:W-:Y:S04]  /*29f60*/  LDGSTS.E.BYPASS.LTC128B.128 [R0+0xf200], desc[UR50][R2.64], !P4 ;  /* 0x0f20000002007fae */ /* 0x000fe8000e101d72 */
[----:B------:R-:W-:Y:S04]  /*29f70*/  LDGSTS.E.BYPASS.LTC128B.128 [R0+0x11a00], desc[UR50][R2.64+0x40], !P3 ;  /* 0x11a0004002007fae */ /* 0x000fe8000d901d72 */
[----:B------:R1:W-:Y:S04]  /*29f80*/  LDGSTS.E.BYPASS.LTC128B.128 [R0+0x14200], desc[UR50][R2.64+0x80], !P2 ;  /* 0x1420008002007fae */ /* 0x0003e8000d101d72 */
[----:B-1----:R-:W1:Y:S04]  /*29f90*/  SHFL.IDX PT, R2, R9, 0x1, 0x1c1f ;  /* 0x003c1f0009027f89 */ /* 0x002e6800000e0000 */
[----:B------:R-:W2:Y:S01]  /*29fa0*/  SHFL.IDX PT, R3, R10, 0x1, 0x1c1f ;  /* 0x003c1f000a037f89 */ /* 0x000ea200000e0000 */
[----:B-1----:R-:W-:-:S04]  /*29fb0*/  IADD3 R2, P0, R11, R2, RZ ;  /* 0x000000020b027210 */ /* 0x002fc80007f1e0ff */
[----:B--2---:R-:W-:-:S05]  /*29fc0*/  IADD3.X R3, RZ, R3, RZ, P0, !PT ;  /* 0x00000003ff037210 */ /* 0x004fca00007fe4ff */
        /* <DEDUP_REMOVED lines=17> */
.L_x_4575:
[----:B------:R-:W3:Y:S02]  /*2a0e0*/  S2R R3, SR_TID.X ;  /* 0x0000000000037919 */ /* 0x000ee40000002100 */
[----:B---3--:R-:W-:-:S05]  /*2a0f0*/  IMAD.SHL.U32 R3, R3, 0x10, RZ ;  /* 0x0000001003037824 */ /* 0x008fca00078e00ff */
[----:B------:R-:W-:-:S04]  /*2a100*/  LOP3.LUT R3, R3, 0x30, RZ, 0xc0, !PT ;  /* 0x0000003003037812 */ /* 0x000fc800078ec0ff */
        /* <DEDUP_REMOVED lines=10> */
.L_x_4351:
        /* <DEDUP_REMOVED lines=11> */
.L_x_4352:
[----:B------:R2:W-:Y:S01]  /*2a260*/  SYNCS.ARRIVE.TRANS64.A1T0 RZ, [R4+URZ+0x33470], RZ ;  /* 0x033470ff04ff79a7 */ /* 0x0005e2000810003f */
[----:B------:R-:W-:Y:S05]  /*2a270*/  @!P3 BRA `(.L_x_4353) ;  /* 0x000000000004b947 */ /* 0x000fea0003800000 */
[----:B------:R-:W-:Y:S01]  /*2a280*/  BPT.TRAP 0x1 ;  /* 0x000000040000795c */ /* 0x000fe20000300000 */
.L_x_4353:
[----:B------:R-:W3:Y:S01]  /*2a290*/  SYNCS.PHASECHK.TRANS64.TRYWAIT P0, [R4+URZ+0x33440], R31 ;  /* 0x0334401f040075a7 */ /* 0x000ee2000800017f */
[----:B------:R-:W-:Y:S04]  /*2a2a0*/  BSSY B0, `(.L_x_4354) ;  /* 0x0000002000007945 */ /* 0x000fe80003800000 */
[----:B---3--:R-:W-:Y:S05]  /*2a2b0*/  @!P0 BRA `(.L_x_4355) ;  /* 0x0000007800d08947 */ /* 0x008fea0003800000 */
.L_x_4576:
[----:B------:R-:W-:Y:S05]  /*2a2c0*/  BSYNC B0 ;  /* 0x0000000000007941 */ /* 0x000fea0003800000 */
.L_x_4354:
[----:B------:R-:W4:Y:S01]  /*2a2d0*/  LDL R12, [R1+0xc] ;  /* 0x00000c00010c7983 */ /* 0x000f220000100800 */
[----:B------:R-:W-:Y:S01]  /*2a2e0*/  ULDC.64 UR4, c[0x0][0x310] ;  /* 0x0000c40000047ab9 */ /* 0x000fe20000000a00 */
[----:B------:R-:W-:Y:S01]  /*2a2f0*/  ULDC.64 UR6, c[0x0][0x300] ;  /* 0x0000c00000067ab9 */ /* 0x000fe20000000a00 */
[----:B------:R-:W-:Y:S01]  /*2a300*/  IMAD R9, R29, UR4, RZ ;  /* 0x000000041d097c24 */ /* 0x000fe2000f8e02ff */
[----:B------:R-:W5:Y:S01]  /*2a310*/  S2R R14, SR_TID.X ;  /* 0x00000000000e7919 */ /* 0x000f620000002100 */
[----:B------:R-:W-:-:S04]  /*2a320*/  IMAD.WIDE.U32 R2, R7, UR4, RZ ;  /* 0x0000000407027c25 */ /* 0x000fc8000f8e00ff */
[----:B------:R-:W-:Y:S02]  /*2a330*/  IMAD R9, R7, UR5, R9 ;  /* 0x0000000507097c24 */ /* 0x000fe4000f8e0209 */
[----:B------:R-:W-:Y:S02]  /*2a340*/  IMAD R30, R30, UR6, RZ ;  /* 0x000000061e1e7c24 */ /* 0x000fe4000f8e02ff */
[----:B------:R-:W-:Y:S02]  /*2a350*/  IMAD.IADD R3, R3, 0x1, R9 ;  /* 0x0000000103037824 */ /* 0x000fe400078e0209 */
[C---:B------:R-:W-:Y:S02]  /*2a360*/  IMAD R30, R5.reuse, UR7, R30 ;  /* 0x00000007051e7c24 */ /* 0x040fe4000f8e021e */
[----:B------:R-:W-:-:S04]  /*2a370*/  IMAD.WIDE.U32 R2, R5, UR6, R2 ;  /* 0x0000000605027c25 */ /* 0x000fc8000f8e0002 */
[----:B------:R-:W-:Y:S02]  /*2a380*/  IMAD R5, R27, UR4, RZ ;  /* 0x000000041b057c24 */ /* 0x000fe4000f8e02ff */
[----:B------:R-:W-:Y:S02]  /*2a390*/  IMAD.IADD R11, R3, 0x1, R30 ;  /* 0x00000001030b7824 */ /* 0x000fe400078e021e */
        /* <DEDUP_REMOVED lines=9> */
[----:B------:R-:W-:-:S03]  /*2a430*/  IMAD.WIDE.U32 R10, R18, UR4, R10 ;  /* 0x00000004120a7c25 */ /* 0x000fc6000f8e000a */
[----:B------:R-:W-:Y:S01]  /*2a440*/  IADD3 R3, R3, R7, RZ ;  /* 0x0000000703037210 */ /* 0x000fe20007ffe0ff */
[----:B-----5:R-:W-:Y:S01]  /*2a450*/  IMAD.SHL.U32 R13, R14, 0x10, RZ ;  /* 0x000000100e0d7824 */ /* 0x020fe200078e00ff */
[----:B------:R-:W-:Y:S01]  /*2a460*/  IADD3 R5, P0, R10, UR6, RZ ;  /* 0x000000060a057c10 */ /* 0x000fe2000ff1e0ff */
[----:B------:R-:W-:Y:S02]  /*2a470*/  IMAD.SHL.U32 R21, R14, 0x10, RZ ;  /* 0x000000100e157824 */ /* 0x000fe400078e00ff */
[----:B------:R-:W-:Y:S01]  /*2a480*/  IMAD.WIDE.U32 R2, R18, UR4, R2 ;  /* 0x0000000412027c25 */ /* 0x000fe2000f8e0002 */
[----:B------:R-:W-:Y:S02]  /*2a490*/  LOP3.LUT R13, R13, 0x30, RZ, 0xc0, !PT ;  /* 0x000000300d0d7812 */ /* 0x000fe400078ec0ff */
[----:B------:R-:W-:Y:S02]  /*2a4a0*/  LOP3.LUT R21, R21, 0x30, RZ, 0xc0, !PT ;  /* 0x0000003015157812 */ /* 0x000fe400078ec0ff */
[----:B------:R-:W-:-:S02]  /*2a4b0*/  LOP3.LUT R14, R13, 0x80, RZ, 0xfc, !PT ;  /* 0x000000800d0e7812 */ /* 0x000fc400078efcff */
[----:B------:R-:W-:Y:S01]  /*2a4c0*/  LOP3.LUT R13, R13, 0x40, RZ, 0xfc, !PT ;  /* 0x000000400d0d7812 */ /* 0x000fe200078efcff */
        /* <DEDUP_REMOVED lines=28> */
[----:B----4-:R-:W-:-:S04]  /*2a690*/  IADD3 R2, P0, R21, R2, RZ ;  /* 0x0000000215027210 */ /* 0x010fc80007f1e0ff */
[----:B------:R-:W-:Y:S02]  /*2a6a0*/  IADD3.X R3, RZ, R8, RZ, P0, !PT ;  /* 0x00000008ff037210 */ /* 0x000fe400007fe4ff */
[----:B------:R-:W-:Y:S04]  /*2a6b0*/  SHFL.IDX PT, R8, R10, 0x3, 0x1c1f ;  /* 0x007c1f000a087f89 */ /* 0x000fe800000e0000 */
[----:B------:R-:W-:Y:S04]  /*2a6c0*/  LDGSTS.E.BYPASS.LTC128B.128 [R0+0x25200], desc[UR50][R2.64], !P4 ;  /* 0x2520000002007fae */ /* 0x000fe8000e101d72 */
[----:B------:R-:W-:Y:S04]  /*2a6d0*/  LDGSTS.E.BYPASS.LTC128B.128 [R0+0x27a00], desc[UR50][R2.64+0x40], !P3 ;  /* 0x27a0004002007fae */ /* 0x000fe8000d901d72 */
[----:B------:R4:W-:Y:S04]  /*2a6e0*/  LDGSTS.E.BYPASS.LTC128B.128 [R0+0x2a200], desc[UR50][R2.64+0x80], !P2 ;  /* 0x2a20008002007fae */ /* 0x0009e8000d101d72 */
[----:B----4-:R-:W4:Y:S02]  /*2a6f0*/  SHFL.IDX PT, R2, R5, 0x3, 0x1c1f ;  /* 0x007c1f0005027f89 */ /* 0x010f2400000e0000 */
[----:B----4-:R-:W-:-:S05]  /*2a700*/  IADD3 R2, P0, R21, R2, RZ ;  /* 0x0000000215027210 */ /* 0x010fca0007f1e0ff */
[----:B------:R-:W-:-:S05]  /*2a710*/  IMAD.X R3, RZ, RZ, R8, P0 ;  /* 0x000000ffff037224 */ /* 0x000fca00000e0608 */
[----:B------:R-:W-:Y:S04]  /*2a720*/  LDGSTS.E.BYPASS.LTC128B.128 [R0+0x25a00], desc[UR50][R2.64], !P4 ;  /* 0x25a0000002007fae */ /* 0x000fe8000e101d72 */
[----:B------:R-:W-:Y:S04]  /*2a730*/  LDGSTS.E.BYPASS.LTC128B.128 [R0+0x28200], desc[UR50][R2.64+0x40], !P3 ;  /* 0x2820004002007fae */ /* 0x000fe8000d901d72 */
[----:B------:R4:W-:Y:S04]  /*2a740*/  LDGSTS.E.BYPASS.LTC128B.128 [R0+0x2aa00], desc[UR50][R2.64+0x80], !P2 ;  /* 0x2aa0008002007fae */ /* 0x0009e8000d101d72 */
[----:B----4-:R4:W0:Y:S02]  /*2a750*/  SHFL.IDX PT, R2, R6, RZ, 0x1c1f ;  /* 0x001c1fff06027589 */ /* 0x01082400000e0000 */
.L_x_4588:
        /* <DEDUP_REMOVED lines=10> */
.L_x_4357:
        /* <DEDUP_REMOVED lines=11> */
.L_x_4358:
[----:B------:R-:W-:Y:S01]  /*2a8b0*/  IMAD.U32 R0, RZ, RZ, UR37 ;  /* 0x00000025ff007e24 */ /* 0x000fe2000f8e00ff */
[----:B------:R0:W-:Y:S04]  /*2a8c0*/  SYNCS.ARRIVE.TRANS64.A1T0 RZ, [R4+URZ+0x33430], RZ ;  /* 0x033430ff04ff79a7 */ /* 0x0001e8000810003f */
[----:B------:R-:W-:-:S13]  /*2a8d0*/  ISETP.NE.AND P0, PT, R0, 0x3, PT ;  /* 0x000000030000780c */ /* 0x000fda0003f05270 */
[----:B0-----:R-:W-:Y:S05]  /*2a8e0*/  @!P0 BRA `(.L_x_4359) ;  /* 0x0000000000048947 */ /* 0x001fea0003800000 */
[----:B------:R-:W-:Y:S01]  /*2a8f0*/  BPT.TRAP 0x1 ;  /* 0x000000040000795c */ /* 0x000fe20000300000 */
.L_x_4359:
[----:B------:R-:W-:Y:S01]  /*2a900*/  LOP3.LUT R3, R20, 0x1, RZ, 0x3c, !PT ;  /* 0x0000000114037812 */ /* 0x000fe200078e3cff */
[----:B------:R-:W-:Y:S01]  /*2a910*/  BSSY B0, `(.L_x_4360) ;  /* 0x0000005000007945 */ /* 0x000fe20003800000 */
[----:B------:R-:W-:Y:S02]  /*2a920*/  LEA R2, R17, R23, 0x3 ;  /* 0x0000001711027211 */ /* 0x000fe400078e18ff */
[----:B------:R-:W-:-:S04]  /*2a930*/  SHF.L.U32 R3, R3, 0x1f, RZ ;  /* 0x0000001f03037819 */ /* 0x000fc800000006ff */
[----:B------:R-:W0:Y:S02]  /*2a940*/  SYNCS.PHASECHK.TRANS64.TRYWAIT P2, [R2+URZ+0x33470], R3 ;  /* 0x03347003020075a7 */ /* 0x000e24000804017f */
[----:B0-----:R-:W-:Y:S05]  /*2a950*/  @!P2 BRA `(.L_x_4361) ;  /* 0x0000007800b8a947 */ /* 0x001fea0003800000 */
.L_x_4589:
[----:B------:R-:W-:Y:S05]  /*2a960*/  BSYNC B0 ;  /* 0x0000000000007941 */ /* 0x000fea0003800000 */
.L_x_4360:
[----:B------:R-:W-:-:S05]  /*2a970*/  IMAD.U32 R0, RZ, RZ, UR39 ;  /* 0x00000027ff007e24 */ /* 0x000fca000f8e00ff */
[----:B------:R-:W-:-:S13]  /*2a980*/  ISETP.NE.AND P2, PT, R0, 0x3, PT ;  /* 0x000000030000780c */ /* 0x000fda0003f45270 */
[----:B------:R-:W-:Y:S05]  /*2a990*/  @!P2 BRA `(.L_x_4362) ;  /* 0x000000000004a947 */ /* 0x000fea0003800000 */
[----:B------:R-:W-:Y:S01]  /*2a9a0*/  BPT.TRAP 0x1 ;  /* 0x000000040000795c */ /* 0x000fe20000300000 */
.L_x_4362:
[----:B------:R-:W-:Y:S01]  /*2a9b0*/  SHF.L.U32 R3, R20, 0x1f, RZ ;  /* 0x0000001f14037819 */ /* 0x000fe200000006ff */
[----:B------:R-:W-:-:S03]  /*2a9c0*/  IMAD R0, R17, 0x7800, RZ ;  /* 0x0000780011007824 */ /* 0x000fc600078e02ff */
[----:B------:R-:W0:Y:S02]  /*2a9d0*/  SYNCS.PHASECHK.TRANS64.TRYWAIT P2, [R2+URZ+0x33460], R3 ;  /* 0x03346003020075a7 */ /* 0x000e24000804017f */
[----:B0-----:R-:W-:Y:S05]  /*2a9e0*/  @!P2 BRA `(.L_x_4363) ;  /* 0x0000007800a8a947 */ /* 0x001fea0003800000 */
.L_x_4590:
[C---:B--23--:R-:W-:Y:S01]  /*2a9f0*/  LOP3.LUT R4, R0.reuse, R25, RZ, 0xfc, !PT ;  /* 0x0000001900047212 */ /* 0x04cfe200078efcff */
[----:B------:R-:W-:Y:S05]  /*2aa00*/  WARPSYNC.ALL ;  /* 0x0000000000007948 */ /* 0x000fea0003800000 */
[----:B------:R-:W-:Y:S01]  /*2aa10*/  IMAD.IADD R5, R23, 0x1, R4 ;  /* 0x0000000117057824 */ /* 0x000fe200078e0204 */
[C---:B------:R-:W-:Y:S01]  /*2aa20*/  LOP3.LUT R3, R0.reuse, R22, RZ, 0xfc, !PT ;  /* 0x0000001600037212 */ /* 0x040fe200078efcff */
[C---:B------:R-:W-:Y:S01]  /*2aa30*/  VIADD R12, R0.reuse, 0x2800 ;  /* 0x00002800000c7836 */ /* 0x040fe20000000000 */
[C---:B------:R-:W-:Y:S01]  /*2aa40*/  IADD3 R17, R0.reuse, 0x3000, RZ ;  /* 0x0000300000117810 */ /* 0x040fe20007ffe0ff */
[----:B------:R-:W-:Y:S01]  /*2aa50*/  VIADD R13, R0, 0x800 ;  /* 0x00000800000d7836 */ /* 0x000fe20000000000 */
[----:B------:R-:W-:Y:S01]  /*2aa60*/  MOV R21, UR39 ;  /* 0x0000002700157c02 */ /* 0x000fe20008000f00 */
[----:B----4-:R-:W0:Y:S01]  /*2aa70*/  LDSM.16.MT88.4 R4, [R5+0xf200] ;  /* 0x00f200000504783b */ /* 0x010e220000004200 */
[----:B------:R-:W-:-:S02]  /*2aa80*/  IMAD.IADD R3, R24, 0x1, R3 ;  /* 0x0000000118037824 */ /* 0x000fc400078e0203 */
[C---:B------:R-:W-:Y:S01]  /*2aa90*/  VIADD R20, R0.reuse, 0x5000 ;  /* 0x0000500000147836 */ /* 0x040fe20000000000 */
[----:B------:R-:W-:Y:S01]  /*2aaa0*/  ISETP.NE.AND P2, PT, R21, 0x3, PT ;  /* 0x000000031500780c */ /* 0x000fe20003f45270 */
[C---:B------:R-:W-:Y:S02]  /*2aab0*/  VIADD R15, R0.reuse, 0x2000 ;  /* 0x00002000000f7836 */ /* 0x040fe40000000000 */
[----:B------:R-:W-:Y:S01]  /*2aac0*/  VIADD R14, R0, 0x5800 ;  /* 0x00005800000e7836 */ /* 0x000fe20000000000 */
[C-C-:B0-----:R-:W-:Y:S02]  /*2aad0*/  PRMT R8, R4.reuse, 0x6420, R5.reuse ;  /* 0x0000642004087816 */ /* 0x141fe40000000005 */
[----:B------:R-:W-:Y:S02]  /*2aae0*/  PRMT R9, R4, 0x7531, R5 ;  /* 0x0000753104097816 */ /* 0x000fe40000000005 */
[----:B------:R-:W-:Y:S02]  /*2aaf0*/  LOP3.LUT R4, R12, R25, RZ, 0xfc, !PT ;  /* 0x000000190c047212 */ /* 0x000fe400078efcff */
[----:B------:R-:W-:-:S02]  /*2ab00*/  PRMT R10, R6, 0x6420, R7 ;  /* 0x00006420060a7816 */ /* 0x000fc40000000007 */
[----:B------:R-:W-:Y:S02]  /*2ab10*/  PRMT R11, R6, 0x7531, R7 ;  /* 0x00007531060b7816 */ /* 0x000fe40000000007 */
[----:B------:R-:W-:Y:S02]  /*2ab20*/  IADD3 R4, R23, R4, RZ ;  /* 0x0000000417047210 */ /* 0x000fe40007ffe0ff */
[-C--:B------:R-:W-:Y:S01]  /*2ab30*/  LOP3.LUT R12, R12, R22.reuse, RZ, 0xfc, !PT ;  /* 0x000000160c0c7212 */ /* 0x080fe200078efcff */
[----:B------:R0:W-:Y:S04]  /*2ab40*/  STSM.16.M88.4 [R3], R8 ;  /* 0x0000000803007844 */ /* 0x0001e80000000200 */
[----:B------:R-:W2:Y:S01]  /*2ab50*/  LDSM.16.MT88.4 R4, [R4+0xf200] ;  /* 0x00f200000404783b */ /* 0x000ea20000004200 */
[----:B------:R-:W-:Y:S01]  /*2ab60*/  IMAD.IADD R12, R24, 0x1, R12 ;  /* 0x00000001180c7824 */ /* 0x000fe200078e020c */
[----:B0-----:R-:W-:-:S02]  /*2ab70*/  LOP3.LUT R3, R13, R22, RZ, 0xfc, !PT ;  /* 0x000000160d037212 */ /* 0x001fc400078efcff */
[----:B------:R-:W-:-:S03]  /*2ab80*/  LOP3.LUT R13, R13, R25, RZ, 0xfc, !PT ;  /* 0x000000190d0d7212 */ /* 0x000fc600078efcff */
[----:B------:R-:W-:Y:S01]  /*2ab90*/  IMAD.IADD R3, R24, 0x1, R3 ;  /* 0x0000000118037824 */ /* 0x000fe200078e0203 */
[C-C-:B--2---:R-:W-:Y:S02]  /*2aba0*/  PRMT R8, R4.reuse, 0x6420, R5.reuse ;  /* 0x0000642004087816 */ /* 0x144fe40000000005 */
[----:B------:R-:W-:Y:S02]  /*2abb0*/  PRMT R9, R4, 0x7531, R5 ;  /* 0x0000753104097816 */ /* 0x000fe40000000005 */
[C-C-:B------:R-:W-:Y:S02]  /*2abc0*/  PRMT R10, R6.reuse, 0x6420, R7.reuse ;  /* 0x00006420060a7816 */ /* 0x140fe40000000007 */
[----:B------:R-:W-:-:S05]  /*2abd0*/  PRMT R11, R6, 0x7531, R7 ;  /* 0x00007531060b7816 */ /* 0x000fca0000000007 */
[----:B------:R0:W-:Y:S02]  /*2abe0*/  STSM.16.M88.4 [R3], R8 ;  /* 0x0000000803007844 */ /* 0x0001e40000000200 */
[C---:B0-----:R-:W-:Y:S02]  /*2abf0*/  LOP3.LUT R3, R20.reuse, R25, RZ, 0xfc, !PT ;  /* 0x0000001914037212 */ /* 0x041fe400078efcff */
[----:B------:R-:W-:-:S03]  /*2ac00*/  LOP3.LUT R20, R20, R22, RZ, 0xfc, !PT ;  /* 0x0000001614147212 */ /* 0x000fc600078efcff */
[----:B------:R-:W-:Y:S01]  /*2ac10*/  IMAD.IADD R3, R23, 0x1, R3 ;  /* 0x0000000117037824 */ /* 0x000fe200078e0203 */
[----:B------:R-:W-:-:S04]  /*2ac20*/  IADD3 R20, R24, R20, RZ ;  /* 0x0000001418147210 */ /* 0x000fc80007ffe0ff */
[----:B------:R0:W2:Y:S02]  /*2ac30*/  LDSM.16.MT88.4 R4, [R3+0xf200] ;  /* 0x00f200000304783b */ /* 0x0000a40000004200 */
[----:B0-----:R-:W-:Y:S02]  /*2ac40*/  IADD3 R3, R0, 0x1000, RZ ;  /* 0x0000100000037810 */ /* 0x001fe40007ffe0ff */
[C-C-:B--2---:R-:W-:Y:S02]  /*2ac50*/  PRMT R8, R4.reuse, 0x6420, R5.reuse ;  /* 0x0000642004087816 */ /* 0x144fe40000000005 */
[----:B------:R-:W-:Y:S02]  /*2ac60*/  PRMT R9, R4, 0x7531, R5 ;  /* 0x0000753104097816 */ /* 0x000fe40000000005 */
[----:B------:R-:W-:Y:S02]  /*2ac70*/  LOP3.LUT R4, R3, R22, RZ, 0xfc, !PT ;  /* 0x0000001603047212 */ /* 0x000fe400078efcff */
[----:B------:R-:W-:-:S02]  /*2ac80*/  PRMT R10, R6, 0x6420, R7 ;  /* 0x00006420060a7816 */ /* 0x000fc40000000007 */
[----:B------:R-:W-:Y:S01]  /*2ac90*/  PRMT R11, R6, 0x7531, R7 ;  /* 0x00007531060b7816 */ /* 0x000fe20000000007 */
[----:B------:R-:W-:Y:S01]  /*2aca0*/  IMAD.IADD R4, R24, 0x1, R4 ;  /* 0x0000000118047824 */ /* 0x000fe200078e0204 */
[----:B------:R-:W-:-:S04]  /*2acb0*/  LOP3.LUT R3, R3, R25, RZ, 0xfc, !PT ;  /* 0x0000001903037212 */ /* 0x000fc800078efcff */
[----:B------:R0:W-:Y:S01]  /*2acc0*/  STSM.16.M88.4 [R4], R8 ;  /* 0x0000000804007844 */ /* 0x0001e20000000200 */
[C---:B------:R-:W-:Y:S02]  /*2acd0*/  IMAD.IADD R3, R23.reuse, 0x1, R3 ;  /* 0x0000000117037824 */ /* 0x040fe400078e0203 */
[----:B0-----:R-:W-:Y:S02]  /*2ace0*/  IMAD.IADD R4, R23, 0x1, R13 ;  /* 0x0000000117047824 */ /* 0x001fe400078e020d */
[----:B------:R-:W-:-:S04]  /*2acf0*/  VIADD R13, R0, 0x1800 ;  /* 0x00001800000d7836 */ /* 0x000fc80000000000 */
[----:B------:R-:W0:Y:S02]  /*2ad00*/  LDSM.16.MT88.4 R4, [R4+0xf200] ;  /* 0x00f200000404783b */ /* 0x000e240000004200 */
[C-C-:B0-----:R-:W-:Y:S02]  /*2ad10*/  PRMT R8, R4.reuse, 0x6420, R5.reuse ;  /* 0x0000642004087816 */ /* 0x141fe40000000005 */
[----:B------:R-:W-:Y:S02]  /*2ad20*/  PRMT R9, R4, 0x7531, R5 ;  /* 0x0000753104097816 */ /* 0x000fe40000000005 */
[C---:B------:R-:W-:Y:S02]  /*2ad30*/  LOP3.LUT R4, R13.reuse, R22, RZ, 0xfc, !PT ;  /* 0x000000160d047212 */ /* 0x040fe400078efcff */
[C-C-:B------:R-:W-:Y:S02]  /*2ad40*/  PRMT R10, R6.reuse, 0x6420, R7.reuse ;  /* 0x00006420060a7816 */ /* 0x140fe40000000007 */
[----:B------:R-:W-:Y:S01]  /*2ad50*/  PRMT R11, R6, 0x7531, R7 ;  /* 0x00007531060b7816 */ /* 0x000fe20000000007 */
[----:B------:R-:W-:Y:S01]  /*2ad60*/  IMAD.IADD R4, R24, 0x1, R4 ;  /* 0x0000000118047824 */ /* 0x000fe200078e0204 */
[----:B------:R-:W-:-:S04]  /*2ad70*/  LOP3.LUT R13, R13, R25, RZ, 0xfc, !PT ;  /* 0x000000190d0d7212 */ /* 0x000fc800078efcff */
[----:B------:R0:W-:Y:S02]  /*2ad80*/  STSM.16.M88.4 [R4], R8 ;  /* 0x0000000804007844 */ /* 0x0001e40000000200 */
[C---:B0-----:R-:W-:Y:S02]  /*2ad90*/  LOP3.LUT R4, R17.reuse, R25, RZ, 0xfc, !PT ;  /* 0x0000001911047212 */ /* 0x041fe400078efcff */
[----:B------:R-:W-:-:S03]  /*2ada0*/  LOP3.LUT R17, R17, R22, RZ, 0xfc, !PT ;  /* 0x0000001611117212 */ /* 0x000fc600078efcff */
[----:B------:R-:W-:Y:S02]  /*2adb0*/  IMAD.IADD R4, R23, 0x1, R4 ;  /* 0x0000000117047824 */ /* 0x000fe400078e0204 */
[----:B------:R-:W-:-:S04]  /*2adc0*/  IMAD.IADD R17, R24, 0x1, R17 ;  /* 0x0000000118117824 */ /* 0x000fc800078e0211 */
        /* <DEDUP_REMOVED lines=10> */
[----:B------:R-:W-:Y:S02]  /*2ae70*/  LOP3.LUT R14, R14, R22, RZ, 0xfc, !PT ;  /* 0x000000160e0e7212 */ /* 0x000fe400078efcff */
[----:B------:R-:W-:-:S03]  /*2ae80*/  IADD3 R4, R23, R4, RZ ;  /* 0x0000000417047210 */ /* 0x000fc60007ffe0ff */
[----:B------:R-:W-:-:S03]  /*2ae90*/  IMAD.IADD R14, R24, 0x1, R14 ;  /* 0x00000001180e7824 */ /* 0x000fc600078e020e */
[----:B------:R-:W0:Y:S02]  /*2aea0*/  LDSM.16.MT88.4 R4, [R4+0xf200] ;  /* 0x00f200000404783b */ /* 0x000e240000004200 */
[C-C-:B0-----:R-:W-:Y:S02]  /*2aeb0*/  PRMT R8, R4.reuse, 0x6420, R5.reuse ;  /* 0x0000642004087816 */ /* 0x141fe40000000005 */
[----:B------:R-:W-:Y:S02]  /*2aec0*/  PRMT R9, R4, 0x7531, R5 ;  /* 0x0000753104097816 */ /* 0x000fe40000000005 */
[C-C-:B------:R-:W-:Y:S02]  /*2aed0*/  PRMT R10, R6.reuse, 0x6420, R7.reuse ;  /* 0x00006420060a7816 */ /* 0x140fe40000000007 */
[----:B------:R-:W-:-:S05]  /*2aee0*/  PRMT R11, R6, 0x7531, R7 ;  /* 0x00007531060b7816 */ /* 0x000fca0000000007 */
[----:B------:R-:W-:Y:S04]  /*2aef0*/  STSM.16.M88.4 [R12], R8 ;  /* 0x000000080c007844 */ /* 0x000fe80000000200 */
[----:B------:R0:W2:Y:S02]  /*2af00*/  LDSM.16.MT88.4 R4, [R3+0xf200] ;  /* 0x00f200000304783b */ /* 0x0000a40000004200 */
[C---:B0-----:R-:W-:Y:S02]  /*2af10*/  VIADD R3, R0.reuse, 0x3800 ;  /* 0x0000380000037836 */ /* 0x041fe40000000000 */
[----:B------:R-:W-:Y:S01]  /*2af20*/  VIADD R12, R0, 0x6000 ;  /* 0x00006000000c7836 */ /* 0x000fe20000000000 */
[C-C-:B--2---:R-:W-:Y:S02]  /*2af30*/  PRMT R8, R4.reuse, 0x6420, R5.reuse ;  /* 0x0000642004087816 */ /* 0x144fe40000000005 */
[----:B------:R-:W-:-:S02]  /*2af40*/  PRMT R9, R4, 0x7531, R5 ;  /* 0x0000753104097816 */ /* 0x000fc40000000005 */
[----:B------:R-:W-:Y:S02]  /*2af50*/  LOP3.LUT R4, R3, R25, RZ, 0xfc, !PT ;  /* 0x0000001903047212 */ /* 0x000fe400078efcff */
[C-C-:B------:R-:W-:Y:S02]  /*2af60*/  PRMT R10, R6.reuse, 0x6420, R7.reuse ;  /* 0x00006420060a7816 */ /* 0x140fe40000000007 */
[----:B------:R-:W-:Y:S02]  /*2af70*/  PRMT R11, R6, 0x7531, R7 ;  /* 0x00007531060b7816 */ /* 0x000fe40000000007 */
[----:B------:R-:W-:Y:S02]  /*2af80*/  IADD3 R4, R23, R4, RZ ;  /* 0x0000000417047210 */ /* 0x000fe40007ffe0ff */
[----:B------:R-:W-:Y:S01]  /*2af90*/  LOP3.LUT R3, R3, R22, RZ, 0xfc, !PT ;  /* 0x0000001603037212 */ /* 0x000fe200078efcff */
[----:B------:R0:W-:Y:S04]  /*2afa0*/  STSM.16.M88.4 [R17], R8 ;  /* 0x0000000811007844 */ /* 0x0001e80000000200 */
[----:B------:R-:W2:Y:S01]  /*2afb0*/  LDSM.16.MT88.4 R4, [R4+0xf200] ;  /* 0x00f200000404783b */ /* 0x000ea20000004200 */
[----:B------:R-:W-:-:S02]  /*2afc0*/  IMAD.IADD R3, R24, 0x1, R3 ;  /* 0x0000000118037824 */ /* 0x000fc400078e0203 */
[----:B0-----:R-:W-:Y:S01]  /*2afd0*/  VIADD R17, R0, 0x4000 ;  /* 0x0000400000117836 */ /* 0x001fe20000000000 */
        /* <DEDUP_REMOVED lines=10> */
[C---:B0-----:R-:W-:Y:S02]  /*2b080*/  LOP3.LUT R3, R17.reuse, R22, RZ, 0xfc, !PT ;  /* 0x0000001611037212 */ /* 0x041fe400078efcff */
[----:B------:R-:W-:Y:S02]  /*2b090*/  LOP3.LUT R17, R17, R25, RZ, 0xfc, !PT ;  /* 0x0000001911117212 */ /* 0x000fe400078efcff */
[----:B------:R-:W-:Y:S02]  /*2b0a0*/  IADD3 R3, R24, R3, RZ ;  /* 0x0000000318037210 */ /* 0x000fe40007ffe0ff */
        /* <DEDUP_REMOVED lines=15> */
[----:B------:R-:W-:-:S05]  /*2b1a0*/  IMAD.IADD R4, R24, 0x1, R4 ;  /* 0x0000000118047824 */ /* 0x000fca00078e0204 */
[----:B------:R0:W-:Y:S02]  /*2b1b0*/  STSM.16.M88.4 [R4], R8 ;  /* 0x0000000804007844 */ /* 0x0001e40000000200 */
[----:B0-----:R-:W-:-:S06]  /*2b1c0*/  IMAD.IADD R4, R23, 0x1, R17 ;  /* 0x0000000117047824 */ /* 0x001fcc00078e0211 */
[----:B------:R-:W0:Y:S02]  /*2b1d0*/  LDSM.16.MT88.4 R4, [R4+0xf200] ;  /* 0x00f200000404783b */ /* 0x000e240000004200 */
[C-C-:B0-----:R-:W-:Y:S02]  /*2b1e0*/  PRMT R8, R4.reuse, 0x6420, R5.reuse ;  /* 0x0000642004087816 */ /* 0x141fe40000000005 */
[----:B------:R-:W-:Y:S02]  /*2b1f0*/  PRMT R9, R4, 0x7531, R5 ;  /* 0x0000753104097816 */ /* 0x000fe40000000005 */
[----:B------:R-:W-:Y:S02]  /*2b200*/  LOP3.LUT R4, R13, R25, RZ, 0xfc, !PT ;  /* 0x000000190d047212 */ /* 0x000fe400078efcff */
        /* <DEDUP_REMOVED lines=8> */
[----:B------:R-:W-:Y:S01]  /*2b290*/  PRMT R9, R4, 0x7531, R5 ;  /* 0x0000753104097816 */ /* 0x000fe20000000005 */
[----:B------:R-:W-:Y:S01]  /*2b2a0*/  IMAD.IADD R4, R23, 0x1, R15 ;  /* 0x0000000117047824 */ /* 0x000fe200078e020f */
[----:B------:R-:W-:-:S02]  /*2b2b0*/  PRMT R10, R6, 0x6420, R7 ;  /* 0x00006420060a7816 */ /* 0x000fc40000000007 */
[----:B------:R-:W-:-:S05]  /*2b2c0*/  PRMT R11, R6, 0x7531, R7 ;  /* 0x00007531060b7816 */ /* 0x000fca0000000007 */
[----:B------:R-:W-:Y:S04]  /*2b2d0*/  STSM.16.M88.4 [R14], R8 ;  /* 0x000000080e007844 */ /* 0x000fe80000000200 */
[----:B------:R-:W0:Y:S02]  /*2b2e0*/  LDSM.16.MT88.4 R4, [R4+0xf200] ;  /* 0x00f200000404783b */ /* 0x000e240000004200 */
[C-C-:B0-----:R-:W-:Y:S02]  /*2b2f0*/  PRMT R10, R6.reuse, 0x6420, R7.reuse ;  /* 0x00006420060a7816 */ /* 0x141fe40000000007 */
[----:B------:R-:W-:Y:S02]  /*2b300*/  PRMT R11, R6, 0x7531, R7 ;  /* 0x00007531060b7816 */ /* 0x000fe40000000007 */
[----:B------:R-:W-:-:S02]  /*2b310*/  LOP3.LUT R6, R3, R25, RZ, 0xfc, !PT ;  /* 0x0000001903067212 */ /* 0x000fc400078efcff */
[C-C-:B------:R-:W-:Y:S02]  /*2b320*/  PRMT R8, R4.reuse, 0x6420, R5.reuse ;  /* 0x0000642004087816 */ /* 0x140fe40000000005 */
[----:B------:R-:W-:Y:S01]  /*2b330*/  PRMT R9, R4, 0x7531, R5 ;  /* 0x0000753104097816 */ /* 0x000fe20000000005 */
[----:B------:R-:W-:-:S04]  /*2b340*/  IMAD.IADD R6, R23, 0x1, R6 ;  /* 0x0000000117067824 */ /* 0x000fc800078e0206 */
        /* <DEDUP_REMOVED lines=25> */
.L_x_4364:
[----:B--2---:R2:W-:Y:S01]  /*2b4e0*/  SYNCS.ARRIVE.TRANS64.A1T0 RZ, [R2+URZ+0x33450], RZ ;  /* 0x033450ff02ff79a7 */ /* 0x0045e2000810003f */
[----:B------:R-:W-:Y:S06]  /*2b4f0*/  BAR.SYNC.DEFER_BLOCKING 0x2, 0x80 ;  /* 0x0082000000007b1d */ /* 0x000fec0000010000 */
[----:B------:R-:W-:Y:S05]  /*2b500*/  @!P0 BRA `(.L_x_4365) ;  /* 0x0000000000048947 */ /* 0x000fea0003800000 */
[----:B------:R-:W-:Y:S01]  /*2b510*/  BPT.TRAP 0x1 ;  /* 0x000000040000795c */ /* 0x000fe20000300000 */
.L_x_4365:
[----:B0-----:R-:W3:Y:S01]  /*2b520*/  LDL R0, [R1+0x18] ;  /* 0x0000180001007983 */ /* 0x001ee20000100800 */
[----:B--2---:R-:W-:Y:S02]  /*2b530*/  VIADD R2, R2, 0x33480 ;  /* 0x0003348002027836 */ /* 0x004fe40000000000 */
[----:B------:R-:W-:Y:S02]  /*2b540*/  IMAD.MOV.U32 R20, RZ, RZ, R37 ;  /* 0x000000ffff147224 */ /* 0x000fe400078e0025 */
[----:B------:R-:W-:Y:S01]  /*2b550*/  IMAD.MOV.U32 R17, RZ, RZ, R32 ;  /* 0x000000ffff117224 */ /* 0x000fe200078e0020 */
[----:B---3--:R-:W-:-:S04]  /*2b560*/  PRMT R2, R0, 0x654, R2 ;  /* 0x0000065400027816 */ /* 0x008fc80000000002 */
[----:B------:R2:W-:Y:S01]  /*2b570*/  SYNCS.ARRIVE.TRANS64.RED.A1T0 RZ, [R2+URZ], RZ ;  /* 0x000000ff02ff79a7 */ /* 0x0005e2000810043f */
[----:B------:R-:W-:Y:S05]  /*2b580*/  @P1 BRA `(.L_x_4366) ;  /* 0xffffffe000741947 */ /* 0x000fea000383ffff */
.L_x_4346:
[----:B0-----:R-:W2:Y:S01]  /*2b590*/  S2R R0, SR_TID.X ;  /* 0x0000000000007919 */ /* 0x001ea20000002100 */
[----:B------:R-:W-:Y:S01]  /*2b5a0*/  BSSY B0, `(.L_x_4367) ;  /* 0x0000012000007945 */ /* 0x000fe20003800000 */
[----:B--2---:R-:W-:Y:S02]  /*2b5b0*/  LOP3.LUT R2, R0, 0x7f, RZ, 0xc0, !PT ;  /* 0x0000007f00027812 */ /* 0x004fe400078ec0ff */
[----:B------:R-:W-:Y:S02]  /*2b5c0*/  MOV R0, UR37 ;  /* 0x0000002500007c02 */ /* 0x000fe40008000f00 */
[----:B------:R-:W-:Y:S02]  /*2b5d0*/  ISETP.NE.AND P1, PT, R2, RZ, PT ;  /* 0x000000ff0200720c */ /* 0x000fe40003f25270 */
[----:B------:R-:W-:-:S11]  /*2b5e0*/  ISETP.NE.AND P0, PT, R0, 0x3, PT ;  /* 0x000000030000780c */ /* 0x000fd60003f05270 */
[----:B------:R-:W-:Y:S05]  /*2b5f0*/  @P1 BRA `(.L_x_4368) ;  /* 0x0000000000301947 */ /* 0x000fea0003800000 */
[----:B------:R-:W0:Y:S01]  /*2b600*/  S2R R5, SR_LANEID ;  /* 0x0000000000057919 */ /* 0x000e220000000000 */
        /* <DEDUP_REMOVED lines=10> */
[----:B0-----:R-:W-:-:S07]  /*2b6b0*/  IADD3 R16, R0, UR38, R7 ;  /* 0x0000002600107c10 */ /* 0x001fce000fffe007 */
.L_x_4368:
[----:B------:R-:W-:Y:S05]  /*2b6c0*/  BSYNC B0 ;  /* 0x0000000000007941 */ /* 0x000fea0003800000 */
.L_x_4367:
[----:B------:R-:W-:Y:S05]  /*2b6d0*/  @!P0 BRA `(.L_x_4369) ;  /* 0x0000000000048947 */ /* 0x000fea0003800000 */
[----:B------:R-:W-:Y:S01]  /*2b6e0*/  BPT.TRAP 0x1 ;  /* 0x000000040000795c */ /* 0x000fe20000300000 */
.L_x_4369:
[----:B------:R-:W-:Y:S01]  /*2b6f0*/  LOP3.LUT R3, R37, 0x1, RZ, 0x3c, !PT ;  /* 0x0000000125037812 */ /* 0x000fe200078e3cff */
[----:B------:R-:W-:Y:S01]  /*2b700*/  IMAD R0, R32, 0x8, R23 ;  /* 0x0000000820007824 */ /* 0x000fe200078e0217 */
[----:B------:R-:W-:Y:S02]  /*2b710*/  BSSY B0, `(.L_x_4370) ;  /* 0x0000004000007945 */ /* 0x000fe40003800000 */
[----:B------:R-:W-:-:S04]  /*2b720*/  SHF.L.U32 R3, R3, 0x1f, RZ ;  /* 0x0000001f03037819 */ /* 0x000fc800000006ff */
[----:B------:R-:W0:Y:S02]  /*2b730*/  SYNCS.PHASECHK.TRANS64.TRYWAIT P1, [R0+URZ+0x33470], R3 ;  /* 0x03347003000075a7 */ /* 0x000e24000802017f */
[----:B0-----:R-:W-:Y:S05]  /*2b740*/  @!P1 BRA `(.L_x_4371) ;  /* 0x0000006c00649947 */ /* 0x001fea0003800000 */
.L_x_4591:
[----:B------:R-:W-:Y:S05]  /*2b750*/  BSYNC B0 ;  /* 0x0000000000007941 */ /* 0x000fea0003800000 */
.L_x_4370:
[----:B------:R-:W-:-:S05]  /*2b760*/  IMAD.U32 R2, RZ, RZ, UR39 ;  /* 0x00000027ff027e24 */ /* 0x000fca000f8e00ff */
[----:B------:R-:W-:-:S13]  /*2b770*/  ISETP.NE.AND P1, PT, R2, 0x3, PT ;  /* 0x000000030200780c */ /* 0x000fda0003f25270 */
[----:B------:R-:W-:Y:S05]  /*2b780*/  @!P1 BRA `(.L_x_4372) ;  /* 0x0000000000049947 */ /* 0x000fea0003800000 */
[----:B------:R-:W-:Y:S01]  /*2b790*/  BPT.TRAP 0x1 ;  /* 0x000000040000795c */ /* 0x000fe20000300000 */
.L_x_4372:
[----:B0-----:R-:W-:-:S04]  /*2b7a0*/  SHF.L.U32 R3, R37, 0x1f, RZ ;  /* 0x0000001f25037819 */ /* 0x001fc800000006ff */
[----:B------:R-:W0:Y:S02]  /*2b7b0*/  SYNCS.PHASECHK.TRANS64.TRYWAIT P1, [R0+URZ+0x33460], R3 ;  /* 0x03346003000075a7 */ /* 0x000e24000802017f */
[----:B0-----:R-:W-:Y:S05]  /*2b7c0*/  @!P1 BRA `(.L_x_4373) ;  /* 0x0000006c00589947 */ /* 0x001fea0003800000 */
.L_x_4592:
[----:B------:R-:W-:Y:S01]  /*2b7d0*/  IMAD R2, R32, 0x7800, RZ ;  /* 0x0000780020027824 */ /* 0x000fe200078e02ff */
[----:B------:R-:W-:Y:S05]  /*2b7e0*/  WARPSYNC.ALL ;  /* 0x0000000000007948 */ /* 0x000fea0003800000 */
[C---:B------:R-:W-:Y:S01]  /*2b7f0*/  LOP3.LUT R4, R2.reuse, R25, RZ, 0xfc, !PT ;  /* 0x0000001902047212 */ /* 0x040fe200078efcff */
[C---:B------:R-:W-:Y:S01]  /*2b800*/  VIADD R18, R2.reuse, 0x5000 ;  /* 0x0000500002127836 */ /* 0x040fe20000000000 */
[C---:B------:R-:W-:Y:S01]  /*2b810*/  IADD3 R13, R2.reuse, 0x2800, RZ ;  /* 0x00002800020d7810 */ /* 0x040fe20007ffe0ff */
[C---:B------:R-:W-:Y:S01]  /*2b820*/  VIADD R17, R2.reuse, 0x2000 ;  /* 0x0000200002117836 */ /* 0x040fe20000000000 */
[----:B0-----:R-:W-:Y:S01]  /*2b830*/  LOP3.LUT R3, R2, R22, RZ, 0xfc, !PT ;  /* 0x0000001602037212 */ /* 0x001fe200078efcff */
[----:B------:R-:W-:-:S02]  /*2b840*/  IMAD.IADD R5, R23, 0x1, R4 ;  /* 0x0000000117057824 */ /* 0x000fc400078e0204 */
[----:B------:R-:W-:Y:S02]  /*2b850*/  IMAD.U32 R21, RZ, RZ, UR39 ;  /* 0x00000027ff157e24 */ /* 0x000fe4000f8e00ff */
[----:B------:R-:W-:Y:S02]  /*2b860*/  IMAD.IADD R12, R24, 0x1, R3 ;  /* 0x00000001180c7824 */ /* 0x000fe400078e0203 */
[----:B------:R-:W0:Y:S01]  /*2b870*/  LDSM.16.MT88.4 R4, [R5+0xf200] ;  /* 0x00f200000504783b */ /* 0x000e220000004200 */
[----:B------:R-:W-:Y:S01]  /*2b880*/  VIADD R3, R2, 0x800 ;  /* 0x0000080002037836 */ /* 0x000fe20000000000 */
[----:B------:R-:W-:Y:S02]  /*2b890*/  ISETP.NE.AND P1, PT, R21, 0x3, PT ;  /* 0x000000031500780c */ /* 0x000fe40003f25270 */
[C-C-:B0-----:R-:W-:Y:S02]  /*2b8a0*/  PRMT R8, R4.reuse, 0x6420, R5.reuse ;  /* 0x0000642004087816 */ /* 0x141fe40000000005 */
        /* <DEDUP_REMOVED lines=13> */
[----:B------:R-:W-:Y:S02]  /*2b980*/  LOP3.LUT R4, R18, R25, RZ, 0xfc, !PT ;  /* 0x0000001912047212 */ /* 0x000fe400078efcff */
[----:B------:R-:W-:Y:S01]  /*2b990*/  PRMT R10, R6, 0x6420, R7 ;  /* 0x00006420060a7816 */ /* 0x000fe20000000007 */
[----:B------:R-:W-:Y:S01]  /*2b9a0*/  IMAD.IADD R14, R24, 0x1, R5 ;  /* 0x00000001180e7824 */ /* 0x000fe200078e0205 */
        /* <DEDUP_REMOVED lines=9> */
[-C--:B------:R-:W-:Y:S02]  /*2ba40*/  LOP3.LUT R5, R12, R22.reuse, RZ, 0xfc, !PT ;  /* 0x000000160c057212 */ /* 0x080fe400078efcff */
[----:B------:R-:W-:Y:S02]  /*2ba50*/  LOP3.LUT R4, R3, R25, RZ, 0xfc, !PT ;  /* 0x0000001903047212 */ /* 0x000fe400078efcff */
[----:B------:R-:W-:Y:S01]  /*2ba60*/  PRMT R10, R6, 0x6420, R7 ;  /* 0x00006420060a7816 */ /* 0x000fe20000000007 */
[----:B------:R-:W-:Y:S01]  /*2ba70*/  IMAD.IADD R15, R24, 0x1, R5 ;  /* 0x00000001180f7824 */ /* 0x000fe200078e0205 */
[----:B------:R-:W-:Y:S01]  /*2ba80*/  PRMT R11, R6, 0x7531, R7 ;  /* 0x00007531060b7816 */ /* 0x000fe20000000007 */
[----:B------:R-:W-:Y:S01]  /*2ba90*/  IMAD.IADD R5, R23, 0x1, R4 ;  /* 0x0000000117057824 */ /* 0x000fe200078e0204 */
[----:B------:R-:W-:-:S02]  /*2baa0*/  LOP3.LUT R3, R14, R22, RZ, 0xfc, !PT ;  /* 0x000000160e037212 */ /* 0x000fc400078efcff */
[----:B------:R-:W-:Y:S01]  /*2bab0*/  LOP3.LUT R12, R12, R25, RZ, 0xfc, !PT ;  /* 0x000000190c0c7212 */ /* 0x000fe200078efcff */
[----:B------:R0:W-:Y:S01]  /*2bac0*/  STSM.16.M88.4 [R15], R8 ;  /* 0x000000080f007844 */ /* 0x0001e20000000200 */
[----:B------:R-:W-:Y:S01]  /*2bad0*/  IADD3 R20, R24, R3, RZ ;  /* 0x0000000318147210 */ /* 0x000fe20007ffe0ff */
[----:B------:R-:W-:Y:S01]  /*2bae0*/  VIADD R3, R2, 0x3000 ;  /* 0x0000300002037836 */ /* 0x000fe20000000000 */
[----:B------:R-:W-:Y:S01]  /*2baf0*/  LOP3.LUT R14, R14, R25, RZ, 0xfc, !PT ;  /* 0x000000190e0e7212 */ /* 0x000fe200078efcff */
[----:B------:R-:W2:Y:S01]  /*2bb00*/  LDSM.16.MT88.4 R4, [R5+0xf200] ;  /* 0x00f200000504783b */ /* 0x000ea20000004200 */
[----:B0-----:R-:W-:Y:S02]  /*2bb10*/  IADD3 R15, R2, 0x5800, RZ ;  /* 0x00005800020f7810 */ /* 0x001fe40007ffe0ff */
[C-C-:B--2---:R-:W-:Y:S02]  /*2bb20*/  PRMT R8, R4.reuse, 0x6420, R5.reuse ;  /* 0x0000642004087816 */ /* 0x144fe40000000005 */
[----:B------:R-:W-:-:S02]  /*2bb30*/  PRMT R9, R4, 0x7531, R5 ;  /* 0x0000753104097816 */ /* 0x000fc40000000005 */
[----:B------:R-:W-:Y:S02]  /*2bb40*/  LOP3.LUT R4, R3, R25, RZ, 0xfc, !PT ;  /* 0x0000001903047212 */ /* 0x000fe400078efcff */
[C-C-:B------:R-:W-:Y:S02]  /*2bb50*/  PRMT R10, R6.reuse, 0x6420, R7.reuse ;  /* 0x00006420060a7816 */ /* 0x140fe40000000007 */
[----:B------:R-:W-:Y:S01]  /*2bb60*/  PRMT R11, R6, 0x7531, R7 ;  /* 0x00007531060b7816 */ /* 0x000fe20000000007 */
[----:B------:R-:W-:Y:S01]  /*2bb70*/  IMAD.IADD R5, R23, 0x1, R4 ;  /* 0x0000000117057824 */ /* 0x000fe200078e0204 */
[----:B------:R-:W-:-:S03]  /*2bb80*/  LOP3.LUT R3, R3, R22, RZ, 0xfc, !PT ;  /* 0x0000001603037212 */ /* 0x000fc600078efcff */
[----:B------:R-:W-:Y:S04]  /*2bb90*/  STSM.16.M88.4 [R20], R8 ;  /* 0x0000000814007844 */ /* 0x000fe80000000200 */
[----:B------:R-:W0:Y:S02]  /*2bba0*/  LDSM.16.MT88.4 R4, [R5+0xf200] ;  /* 0x00f200000504783b */ /* 0x000e240000004200 */
[C-C-:B0-----:R-:W-:Y:S02]  /*2bbb0*/  PRMT R8, R4.reuse, 0x6420, R5.reuse ;  /* 0x0000642004087816 */ /* 0x141fe40000000005 */
[----:B------:R-:W-:Y:S02]  /*2bbc0*/  PRMT R9, R4, 0x7531, R5 ;  /* 0x0000753104097816 */ /* 0x000fe40000000005 */
[----:B------:R-:W-:-:S02]  /*2bbd0*/  PRMT R10, R6, 0x6420, R7 ;  /* 0x00006420060a7816 */ /* 0x000fc40000000007 */
[----:B------:R-:W-:Y:S02]  /*2bbe0*/  PRMT R11, R6, 0x7531, R7 ;  /* 0x00007531060b7816 */ /* 0x000fe40000000007 */
[-C--:B------:R-:W-:Y:S02]  /*2bbf0*/  LOP3.LUT R4, R17, R22.reuse, RZ, 0xfc, !PT ;  /* 0x0000001611047212 */ /* 0x080fe400078efcff */
[C---:B------:R-:W-:Y:S02]  /*2bc00*/  LOP3.LUT R6, R15.reuse, R25, RZ, 0xfc, !PT ;  /* 0x000000190f067212 */ /* 0x040fe400078efcff */
[----:B------:R-:W-:Y:S01]  /*2bc10*/  LOP3.LUT R15, R15, R22, RZ, 0xfc, !PT ;  /* 0x000000160f0f7212 */ /* 0x000fe200078efcff */
[C---:B------:R-:W-:Y:S02]  /*2bc20*/  IMAD.IADD R4, R24.reuse, 0x1, R4 ;  /* 0x0000000118047824 */ /* 0x040fe400078e0204 */
[----:B------:R-:W-:Y:S02]  /*2bc30*/  IMAD.IADD R20, R23, 0x1, R6 ;  /* 0x0000000117147824 */ /* 0x000fe400078e0206 */
[----:B------:R-:W-:Y:S01]  /*2bc40*/  IMAD.IADD R15, R24, 0x1, R15 ;  /* 0x00000001180f7824 */ /* 0x000fe200078e020f */
[----:B------:R-:W-:Y:S04]  /*2bc50*/  STSM.16.M88.4 [R4], R8 ;  /* 0x0000000804007844 */ /* 0x000fe80000000200 */
[----:B------:R-:W0:Y:S02]  /*2bc60*/  LDSM.16.MT88.4 R4, [R20+0xf200] ;  /* 0x00f200001404783b */ /* 0x000e240000004200 */
[----:B0-----:R-:W-:-:S02]  /*2bc70*/  PRMT R8, R4, 0x6420, R5 ;  /* 0x0000642004087816 */ /* 0x001fc40000000005 */
[----:B------:R-:W-:Y:S01]  /*2bc80*/  PRMT R9, R4, 0x7531, R5 ;  /* 0x0000753104097816 */ /* 0x000fe20000000005 */
[----:B------:R-:W-:Y:S01]  /*2bc90*/  IMAD.IADD R5, R23, 0x1, R12 ;  /* 0x0000000117057824 */ /* 0x000fe200078e020c */
[----:B------:R-:W-:Y:S01]  /*2bca0*/  PRMT R10, R6, 0x6420, R7 ;  /* 0x00006420060a7816 */ /* 0x000fe20000000007 */
[----:B------:R-:W-:Y:S01]  /*2bcb0*/  IMAD.IADD R12, R24, 0x1, R3 ;  /* 0x00000001180c7824 */ /* 0x000fe200078e0203 */
[----:B------:R-:W-:Y:S02]  /*2bcc0*/  PRMT R11, R6, 0x7531, R7 ;  /* 0x00007531060b7816 */ /* 0x000fe40000000007 */
[----:B------:R-:W-:-:S03]  /*2bcd0*/  IADD3 R3, R2, 0x3800, RZ ;  /* 0x0000380002037810 */ /* 0x000fc60007ffe0ff */
        /* <DEDUP_REMOVED lines=11> */
[----:B------:R-:W-:Y:S01]  /*2bd90*/  IMAD.IADD R20, R24, 0x1, R3 ;  /* 0x0000000118147824 */ /* 0x000fe200078e0203 */
[C---:B------:R-:W-:Y:S01]  /*2bda0*/  IADD3 R3, R2.reuse, 0x4000, RZ ;  /* 0x0000400002037810 */ /* 0x040fe20007ffe0ff */
        /* <DEDUP_REMOVED lines=17> */
[----:B------:R-:W-:Y:S02]  /*2bec0*/  IMAD.IADD R4, R24, 0x1, R4 ;  /* 0x0000000118047824 */ /* 0x000fe400078e0204 */
[----:B------:R-:W-:-:S03]  /*2bed0*/  IMAD.IADD R7, R23, 0x1, R14 ;  /* 0x0000000117077824 */ /* 0x000fc600078e020e */
[----:B------:R-:W-:Y:S04]  /*2bee0*/  STSM.16.M88.4 [R4], R8 ;  /* 0x0000000804007844 */ /* 0x000fe80000000200 */
[----:B------:R-:W0:Y:S02]  /*2bef0*/  LDSM.16.MT88.4 R4, [R7+0xf200] ;  /* 0x00f200000704783b */ /* 0x000e240000004200 */
[C-C-:B0-----:R-:W-:Y:S02]  /*2bf00*/  PRMT R8, R4.reuse, 0x6420, R5.reuse ;  /* 0x0000642004087816 */ /* 0x141fe40000000005 */
[----:B------:R-:W-:Y:S02]  /*2bf10*/  PRMT R9, R4, 0x7531, R5 ;  /* 0x0000753104097816 */ /* 0x000fe40000000005 */
[----:B------:R-:W-:-:S02]  /*2bf20*/  PRMT R10, R6, 0x6420, R7 ;  /* 0x00006420060a7816 */ /* 0x000fc40000000007 */
[----:B------:R-:W-:Y:S02]  /*2bf30*/  PRMT R11, R6, 0x7531, R7 ;  /* 0x00007531060b7816 */ /* 0x000fe40000000007 */
[----:B------:R-:W-:Y:S02]  /*2bf40*/  LOP3.LUT R4, R12, R22, RZ, 0xfc, !PT ;  /* 0x000000160c047212 */ /* 0x000fe400078efcff */
[-C--:B------:R-:W-:Y:S01]  /*2bf50*/  LOP3.LUT R6, R3, R25.reuse, RZ, 0xfc, !PT ;  /* 0x0000001903067212 */ /* 0x080fe200078efcff */
[----:B------:R-:W-:Y:S01]  /*2bf60*/  VIADD R3, R2, 0x6800 ;  /* 0x0000680002037836 */ /* 0x000fe20000000000 */
[----:B------:R-:W-:Y:S01]  /*2bf70*/  LOP3.LUT R12, R12, R25, RZ, 0xfc, !PT ;  /* 0x000000190c0c7212 */ /* 0x000fe200078efcff */
[----:B------:R-:W-:Y:S01]  /*2bf80*/  IMAD.IADD R4, R24, 0x1, R4 ;  /* 0x0000000118047824 */ /* 0x000fe200078e0204 */
[----:B------:R-:W-:Y:S01]  /*2bf90*/  IADD3 R6, R23, R6, RZ ;  /* 0x0000000617067210 */ /* 0x000fe20007ffe0ff */
[----:B------:R-:W-:-:S03]  /*2bfa0*/  VIADD R2, R2, 0x7000 ;  /* 0x0000700002027836 */ /* 0x000fc60000000000 */
        /* <DEDUP_REMOVED lines=16> */
[----:B------:R-:W-:Y:S02]  /*2c0b0*/  PRMT R11, R6, 0x7531, R7 ;  /* 0x00007531060b7816 */ /* 0x000fe40000000007 */
[----:B------:R-:W-:-:S03]  /*2c0c0*/  IADD3 R17, R23, R4, RZ ;  /* 0x0000000417117210 */ /* 0x000fc60007ffe0ff */
[----:B------:R-:W-:Y:S04]  /*2c0d0*/  STSM.16.M88.4 [R15], R8 ;  /* 0x000000080f007844 */ /* 0x000fe80000000200 */
[----:B------:R-:W0:Y:S02]  /*2c0e0*/  LDSM.16.MT88.4 R4, [R17+0xf200] ;  /* 0x00f200001104783b */ /* 0x000e240000004200 */
[C-C-:B0-----:R-:W-:Y:S02]  /*2c0f0*/  PRMT R8, R4.reuse, 0x6420, R5.reuse ;  /* 0x0000642004087816 */ /* 0x141fe40000000005 */
[----:B------:R-:W-:Y:S01]  /*2c100*/  PRMT R9, R4, 0x7531, R5 ;  /* 0x0000753104097816 */ /* 0x000fe20000000005 */
[----:B------:R-:W-:Y:S01]  /*2c110*/  IMAD.IADD R5, R23, 0x1, R12 ;  /* 0x0000000117057824 */ /* 0x000fe200078e020c */
[----:B------:R-:W-:-:S02]  /*2c120*/  PRMT R10, R6, 0x6420, R7 ;  /* 0x00006420060a7816 */ /* 0x000fc40000000007 */
[----:B------:R-:W-:-:S05]  /*2c130*/  PRMT R11, R6, 0x7531, R7 ;  /* 0x00007531060b7816 */ /* 0x000fca0000000007 */
[----:B------:R0:W-:Y:S04]  /*2c140*/  STSM.16.M88.4 [R13], R8 ;  /* 0x000000080d007844 */ /* 0x0001e80000000200 */
[----:B------:R-:W2:Y:S01]  /*2c150*/  LDSM.16.MT88.4 R4, [R5+0xf200] ;  /* 0x00f200000504783b */ /* 0x000ea20000004200 */
[----:B0-----:R-:W-:-:S05]  /*2c160*/  LOP3.LUT R13, R2, R22, RZ, 0xfc, !PT ;  /* 0x00000016020d7212 */ /* 0x001fca00078efcff */
[----:B------:R-:W-:Y:S01]  /*2c170*/  IMAD.IADD R13, R24, 0x1, R13 ;  /* 0x00000001180d7824 */ /* 0x000fe200078e020d */
[C-C-:B--2---:R-:W-:Y:S02]  /*2c180*/  PRMT R8, R4.reuse, 0x6420, R5.reuse ;  /* 0x0000642004087816 */ /* 0x144fe40000000005 */
[----:B------:R-:W-:Y:S02]  /*2c190*/  PRMT R9, R4, 0x7531, R5 ;  /* 0x0000753104097816 */ /* 0x000fe40000000005 */
[----:B------:R-:W-:Y:S02]  /*2c1a0*/  LOP3.LUT R4, R2, R25, RZ, 0xfc, !PT ;  /* 0x0000001902047212 */ /* 0x000fe400078efcff */
[C-C-:B------:R-:W-:Y:S02]  /*2c1b0*/  PRMT R10, R6.reuse, 0x6420, R7.reuse ;  /* 0x00006420060a7816 */ /* 0x140fe40000000007 */
[----:B------:R-:W-:Y:S02]  /*2c1c0*/  PRMT R11, R6, 0x7531, R7 ;  /* 0x00007531060b7816 */ /* 0x000fe40000000007 */
[----:B------:R-:W-:-:S03]  /*2c1d0*/  IADD3 R4, R23, R4, RZ ;  /* 0x0000000417047210 */ /* 0x000fc60007ffe0ff */
        /* <DEDUP_REMOVED lines=15> */
.L_x_4374:
[----:B--2---:R2:W-:Y:S01]  /*2c2d0*/  SYNCS.ARRIVE.TRANS64.A1T0 RZ, [R0+URZ+0x33450], RZ ;  /* 0x033450ff00ff79a7 */ /* 0x0045e2000810003f */
[----:B------:R-:W-:Y:S06]  /*2c2e0*/  BAR.SYNC.DEFER_BLOCKING 0x2, 0x80 ;  /* 0x0082000000007b1d */ /* 0x000fec0000010000 */
[----:B------:R-:W-:Y:S05]  /*2c2f0*/  @!P0 BRA `(.L_x_4375) ;  /* 0x0000000000048947 */ /* 0x000fea0003800000 */
[----:B------:R-:W-:Y:S01]  /*2c300*/  BPT.TRAP 0x1 ;  /* 0x000000040000795c */ /* 0x000fe20000300000 */
.L_x_4375:
[----:B------:R-:W3:Y:S01]  /*2c310*/  LDL R2, [R1+0x18] ;  /* 0x0000180001027983 */ /* 0x000ee20000100800 */
[----:B--2---:R-:W-:Y:S02]  /*2c320*/  VIADD R0, R0, 0x33480 ;  /* 0x0003348000007836 */ /* 0x004fe40000000000 */
[----:B------:R-:W-:-:S05]  /*2c330*/  VIADD R32, R32, 0x1 ;  /* 0x0000000120207836 */ /* 0x000fca0000000000 */
[----:B------:R-:W-:-:S04]  /*2c340*/  ISETP.NE.AND P0, PT, R32, 0x2, PT ;  /* 0x000000022000780c */ /* 0x000fc80003f05270 */
[----:B------:R-:W-:Y:S02]  /*2c350*/  SEL R32, R32, RZ, P0 ;  /* 0x000000ff20207207 */ /* 0x000fe40000000000 */
[----:B---3--:R-:W-:-:S04]  /*2c360*/  PRMT R0, R2, 0x654, R0 ;  /* 0x0000065402007816 */ /* 0x008fc80000000000 */
[----:B------:R2:W-:Y:S02]  /*2c370*/  SYNCS.ARRIVE.TRANS64.RED.A1T0 RZ, [R0+URZ], RZ ;  /* 0x000000ff00ff79a7 */ /* 0x0005e4000810043f */
[----:B--2---:R-:W-:-:S04]  /*2c380*/  SEL R0, RZ, 0x1, P0 ;  /* 0x00000001ff007807 */ /* 0x004fc80000000000 */
[----:B------:R-:W-:-:S07]  /*2c390*/  LOP3.LUT R37, R37, R0, RZ, 0x3c, !PT ;  /* 0x0000000025257212 */ /* 0x000fce00078e3cff */
.L_x_4314:
[----:B------:R-:W3:Y:S02]  /*2c3a0*/  LDL R0, [R1+0x4] ;  /* 0x0000040001007983 */ /* 0x000ee40000100800 */
[----:B---3--:R-:W-:-:S13]  /*2c3b0*/  LOP3.LUT P0, RZ, R0, 0x80, RZ, 0xc0, !PT ;  /* 0x0000008000ff7812 */ /* 0x008fda000780c0ff */
[----:B------:R-:W-:Y:S05]  /*2c3c0*/  @!P0 BRA `(.L_x_4376) ;  /* 0x0000000000288947 */ /* 0x000fea0003800000 */
[----:B------:R-:W-:Y:S05]  /*2c3d0*/  WARPSYNC.ALL ;  /* 0x0000000000007948 */ /* 0x000fea0003800000 */
[----:B------:R-:W3:Y:S08]  /*2c3e0*/  S2UR UR4, SR_CgaCtaId ;  /* 0x00000000000479c3 */ /* 0x000ef00000008800 */
[----:B------:R-:W-:Y:S01]  /*2c3f0*/  BAR.SYNC.DEFER_BLOCKING 0x5, 0x180 ;  /* 0x0146000000007b1d */ /* 0x000fe20000010000 */
[----:B------:R-:W-:-:S02]  /*2c400*/  MOV R23, 0x400 ;  /* 0x0000040000177802 */ /* 0x000fc40000000f00 */
[----:B---3--:R-:W-:-:S04]  /*2c410*/  MOV R0, UR4 ;  /* 0x0000000400007c02 */ /* 0x008fc80008000f00 */
[----:B------:R-:W-:Y:S01]  /*2c420*/  LEA R23, R0, R23, 0x18 ;  /* 0x0000001700177211 */ /* 0x000fe200078ec0ff */
[----:B------:R3:W-:Y:S04]  /*2c430*/  STL [R1+0x18], R0 ;  /* 0x0000180001007387 */ /* 0x0007e80000100800 */
[----:B------:R3:W4:Y:S01]  /*2c440*/  LDS.128 R16, [R23+0x334d0] ;  /* 0x0334d00017107984 */ /* 0x0007220000000c00 */
[----:B------:R-:W-:Y:S06]  /*2c450*/  BAR.ARV 0x4, 0x180 ;  /* 0x0106000000007b1d */ /* 0x000fec0000002000 */
[----:B------:R-:W-:Y:S05]  /*2c460*/  BRA `(.L_x_4377) ;  /* 0x0000000800487947 */ /* 0x000fea0003800000 */
.L_x_4376:
        /* <DEDUP_REMOVED lines=8> */
[----:B-12---:R-:W0:Y:S02]  /*2c4f0*/  @!P1 LDC.64 R2, c[0x0][0xc80] ;  /* 0x00032000ff029b82 */ /* 0x006e240000000a00 */
        /* <DEDUP_REMOVED lines=8> */
[----:B------:R-:W-:Y:S01]  /*2c580*/  SHFL.IDX PT, R4, R16, 0x1, 0x1f ;  /* 0x00201f0010047f89 */ /* 0x000fe200000e0000 */
[----:B--2---:R-:W-:Y:S01]  /*2c590*/  @!P1 IMAD.MOV.U32 R5, RZ, RZ, R2 ;  /* 0x000000ffff059224 */ /* 0x004fe200078e0002 */
[----:B------:R-:W-:-:S04]  /*2c5a0*/  ISETP.NE.AND P1, PT, R8, RZ, PT ;  /* 0x000000ff0800720c */ /* 0x000fc80003f25270 */
        /* <DEDUP_REMOVED lines=16> */
.L_x_4602:
[----:B------:R-:W-:Y:S02]  /*2c6b0*/  ULDC UR4, c[0x0][0xc38] ;  /* 0x00030e0000047ab9 */ /* 0x000fe40000000800 */
[----:B------:R-:W-:-:S04]  /*2c6c0*/  IMAD.U32 R7, RZ, RZ, UR4 ;  /* 0x00000004ff077e24 */ /* 0x000fc8000f8e00ff */
[----:B-1----:R-:W-:-:S05]  /*2c6d0*/  IMAD R14, R14, R7, RZ ;  /* 0x000000070e0e7224 */ /* 0x002fca00078e02ff */
[----:B------:R-:W-:-:S04]  /*2c6e0*/  IADD3 R9, R4, R14, RZ ;  /* 0x0000000e04097210 */ /* 0x000fc80007ffe0ff */
[----:B------:R-:W-:-:S13]  /*2c6f0*/  ISETP.GT.AND P6, PT, R9, R0, PT ;  /* 0x000000000900720c */ /* 0x000fda0003fc4270 */
[----:B------:R-:W-:Y:S05]  /*2c700*/  @P6 BRA `(.L_x_4379) ;  /* 0x00000000009c6947 */ /* 0x000fea0003800000 */
.L_x_4384:
[----:B0-----:R-:W0:Y:S01]  /*2c710*/  LDC R2, c[0x0][0xc3c] ;  /* 0x00030f00ff027b82 */ /* 0x001e220000000800 */
[----:B------:R-:W-:-:S05]  /*2c720*/  VIADD R19, R19, 0x1f ;  /* 0x0000001f13137836 */ /* 0x000fca0000000000 */
[----:B0-----:R-:W-:-:S13]  /*2c730*/  ISETP.GE.AND P6, PT, R19, R2, PT ;  /* 0x000000021300720c */ /* 0x001fda0003fc6270 */
[----:B------:R-:W-:Y:S05]  /*2c740*/  @P6 BRA `(.L_x_4380) ;  /* 0x0000000400446947 */ /* 0x000fea0003800000 */
[----:B------:R-:W0:Y:S01]  /*2c750*/  S2R R3, SR_TID.X ;  /* 0x0000000000037919 */ /* 0x000e220000002100 */
        /* <DEDUP_REMOVED lines=9> */
.L_x_4382:
[----:B------:R-:W-:Y:S05]  /*2c7f0*/  BSYNC B0 ;  /* 0x0000000000007941 */ /* 0x000fea0003800000 */
.L_x_4381:
        /* <DEDUP_REMOVED lines=18> */
.L_x_4610:
[----:B------:R-:W-:Y:S02]  /*2c920*/  ULDC UR4, c[0x0][0xc38] ;  /* 0x00030e0000047ab9 */ /* 0x000fe40000000800 */
[----:B------:R-:W-:-:S04]  /*2c930*/  IMAD.U32 R7, RZ, RZ, UR4 ;  /* 0x00000004ff077e24 */ /* 0x000fc8000f8e00ff */
[----:B-1----:R-:W-:-:S05]  /*2c940*/  IMAD R14, R14, R7, RZ ;  /* 0x000000070e0e7224 */ /* 0x002fca00078e02ff */
[----:B------:R-:W-:-:S04]  /*2c950*/  IADD3 R9, R14, R9, RZ ;  /* 0x000000090e097210 */ /* 0x000fc80007ffe0ff */
[----:B------:R-:W-:-:S13]  /*2c960*/  ISETP.GT.AND P6, PT, R9, R0, PT ;  /* 0x000000000900720c */ /* 0x000fda0003fc4270 */
[----:B------:R-:W-:Y:S05]  /*2c970*/  @!P6 BRA `(.L_x_4384) ;  /* 0xfffffffc0064e947 */ /* 0x000fea000383ffff */
.L_x_4379:
        /* <DEDUP_REMOVED lines=8> */
.L_x_4614:
[----:B------:R-:W-:Y:S01]  /*2ca00*/  ISETP.NE.AND P0, PT, R3, RZ, PT ;  /* 0x000000ff0300720c */ /* 0x000fe20003f05270 */
[----:B------:R-:W-:-:S12]  /*2ca10*/  IMAD.MOV.U32 R14, RZ, RZ, RZ ;  /* 0x000000ffff0e7224 */ /* 0x000fd800078e00ff */
[----:B------:R-:W-:Y:S05]  /*2ca20*/  @!P0 BRA `(.L_x_4386) ;  /* 0x0000000000108947 */ /* 0x000fea0003800000 */
[----:B------:R-:W-:Y:S01]  /*2ca30*/  UMOV UR4, 0xffffffff ;  /* 0xffffffff00047882 */ /* 0x000fe20000000000 */
[----:B------:R-:W-:Y:S02]  /*2ca40*/  VIADD R12, R4, 0xffffffff ;  /* 0xffffffff040c7836 */ /* 0x000fe40000000000 */
[----:B------:R-:W-:Y:S05]  /*2ca50*/  BRA.DIV UR4, `(.L_x_4387) ;  /* 0x0000006204f07947 */ /* 0x000fea000b800000 */
[----:B------:R3:W4:Y:S02]  /*2ca60*/  SHFL.IDX PT, R14, R2, R12, 0x1f ;  /* 0x00001f0c020e7589 */ /* 0x00072400000e0000 */
.L_x_4386:
[----:B--2---:R-:W-:Y:S01]  /*2ca70*/  IABS R6, R5 ;  /* 0x0000000500067213 */ /* 0x004fe20000000000 */
[----:B----4-:R-:W-:Y:S02]  /*2ca80*/  IMAD R16, R14, R7, R16 ;  /* 0x000000070e107224 */ /* 0x010fe400078e0210 */
[----:B------:R-:W-:Y:S01]  /*2ca90*/  IMAD.IADD R19, R4, 0x1, R19 ;  /* 0x0000000104137824 */ /* 0x000fe200078e0213 */
[----:B------:R-:W2:Y:S01]  /*2caa0*/  I2F.RP R8, R6 ;  /* 0x0000000600087306 */ /* 0x000ea20000209400 */
[----:B------:R-:W-:-:S07]  /*2cab0*/  IMAD.IADD R0, R0, 0x1, -R16 ;  /* 0x0000000100007824 */ /* 0x000fce00078e0a10 */
[----:B--2---:R-:W0:Y:S02]  /*2cac0*/  MUFU.RCP R8, R8 ;  /* 0x0000000800087308 */ /* 0x004e240000001000 */
[----:B0--3--:R-:W-:-:S06]  /*2cad0*/  VIADD R2, R8, 0xffffffe ;  /* 0x0ffffffe08027836 */ /* 0x009fcc0000000000 */
[----:B------:R0:W2:Y:S02]  /*2cae0*/  F2I.FTZ.U32.TRUNC.NTZ R3, R2 ;  /* 0x0000000200037305 */ /* 0x0000a4000021f000 */
[----:B0-----:R-:W-:Y:S01]  /*2caf0*/  IMAD.MOV.U32 R2, RZ, RZ, RZ ;  /* 0x000000ffff027224 */ /* 0x001fe200078e00ff */
[----:B--2---:R-:W-:-:S05]  /*2cb00*/  IADD3 R7, RZ, -R3, RZ ;  /* 0x80000003ff077210 */ /* 0x004fca0007ffe0ff */
[----:B------:R-:W-:-:S04]  /*2cb10*/  IMAD R7, R7, R6, RZ ;  /* 0x0000000607077224 */ /* 0x000fc800078e02ff */
        /* <DEDUP_REMOVED lines=9> */
[----:B------:R-:W-:Y:S01]  /*2cbb0*/  @!P1 IMAD.IADD R7, R7, 0x1, -R6 ;  /* 0x0000000107079824 */ /* 0x000fe200078e0a06 */
[----:B------:R-:W-:Y:S02]  /*2cbc0*/  @!P1 IADD3 R3, R3, 0x1, RZ ;  /* 0x0000000103039810 */ /* 0x000fe40007ffe0ff */
[----:B------:R-:W-:Y:S02]  /*2cbd0*/  ISETP.NE.AND P1, PT, R5, RZ, PT ;  /* 0x000000ff0500720c */ /* 0x000fe40003f25270 */
[----:B------:R-:W-:-:S13]  /*2cbe0*/  ISETP.GE.U32.AND P0, PT, R7, R6, PT ;  /* 0x000000060700720c */ /* 0x000fda0003f06070 */
[----:B------:R-:W-:-:S04]  /*2cbf0*/  @P0 VIADD R3, R3, 0x1 ;  /* 0x0000000103030836 */ /* 0x000fc80000000000 */
[----:B------:R-:W-:Y:S01]  /*2cc00*/  @!P2 IMAD.MOV R3, RZ, RZ, -R3 ;  /* 0x000000ffff03a224 */ /* 0x000fe200078e0a03 */
[----:B------:R-:W-:-:S04]  /*2cc10*/  @!P1 LOP3.LUT R3, RZ, R5, RZ, 0x33, !PT ;  /* 0x00000005ff039212 */ /* 0x000fc800078e33ff */
[----:B------:R-:W-:Y:S01]  /*2cc20*/  MOV R18, R3 ;  /* 0x0000000300127202 */ /* 0x000fe20000000f00 */
[----:B------:R-:W-:-:S04]  /*2cc30*/  IMAD.MOV R17, RZ, RZ, -R3 ;  /* 0x000000ffff117224 */ /* 0x000fc800078e0a03 */
[----:B------:R-:W-:Y:S01]  /*2cc40*/  IMAD R17, R5, R17, R0 ;  /* 0x0000001105117224 */ /* 0x000fe200078e0200 */
[----:B------:R-:W-:Y:S06]  /*2cc50*/  BRA `(.L_x_4388) ;  /* 0x00000000001c7947 */ /* 0x000fec0003800000 */
.L_x_4380:
[----:B------:R-:W-:Y:S01]  /*2cc60*/  UMOV UR4, URZ ;  /* 0x0000003f00047c82 */ /* 0x000fe20008000000 */
[----:B------:R-:W-:Y:S01]  /*2cc70*/  UMOV UR5, URZ ;  /* 0x0000003f00057c82 */ /* 0x000fe20008000000 */
[----:B------:R-:W-:Y:S01]  /*2cc80*/  ULDC UR6, c[0x0][0xc3c] ;  /* 0x00030f0000067ab9 */ /* 0x000fe20000000800 */
[----:B------:R-:W-:Y:S02]  /*2cc90*/  IMAD.MOV.U32 R16, RZ, RZ, R0 ;  /* 0x000000ffff107224 */ /* 0x000fe400078e0000 */
[----:B------:R-:W-:Y:S02]  /*2cca0*/  IMAD.U32 R17, RZ, RZ, UR4 ;  /* 0x00000004ff117e24 */ /* 0x000fe4000f8e00ff */
[----:B------:R-:W-:Y:S02]  /*2ccb0*/  IMAD.U32 R18, RZ, RZ, UR5 ;  /* 0x00000005ff127e24 */ /* 0x000fe4000f8e00ff */
[----:B------:R-:W-:-:S07]  /*2ccc0*/  IMAD.U32 R19, RZ, RZ, UR6 ;  /* 0x00000006ff137e24 */ /* 0x000fce000f8e00ff */
.L_x_4388:
        /* <DEDUP_REMOVED lines=12> */
.L_x_4377:
[----:B------:R-:W-:Y:S02]  /*2cd90*/  ULDC UR4, c[0x0][0xc3c] ;  /* 0x00030f0000047ab9 */ /* 0x000fe40000000800 */
[----:B----4-:R-:W-:-:S13]  /*2cda0*/  ISETP.GE.AND P0, PT, R19, UR4, PT ;  /* 0x0000000413007c0c */ /* 0x010fda000bf06270 */
[----:B------:R-:W-:Y:S05]  /*2cdb0*/  @!P0 BRA `(.L_x_4389) ;  /* 0xffffff8400648947 */ /* 0x000fea000383ffff */
[----:B------:R-:W-:Y:S05]  /*2cdc0*/  BSYNC B7 ;  /* 0x0000000000077941 */ /* 0x000fea0003800000 */
.L_x_4269:
[----:B--23--:R-:W2:Y:S01]  /*2cdd0*/  LDL.LU R0, [R1+0x40] ;  /* 0x0000400001007983 */ /* 0x00cea20000300800 */
[----:B------:R-:W-:Y:S01]  /*2cde0*/  BSSY B0, `(.L_x_4390) ;  /* 0x000000b000007945 */ /* 0x000fe20003800000 */
[----:B------:R-:W3:Y:S01]  /*2cdf0*/  S2R R5, SR_CgaCtaId ;  /* 0x0000000000057919 */ /* 0x000ee20000008800 */
[----:B--2---:R-:W-:-:S04]  /*2ce00*/  IADD3 R0, R0, 0x1, RZ ;  /* 0x0000000100007810 */ /* 0x004fc80007ffe0ff */
[----:B0-----:R-:W-:-:S04]  /*2ce10*/  LEA.HI R2, R0, R0, RZ, 0x1 ;  /* 0x0000000000027211 */ /* 0x001fc800078f08ff */
[----:B-1----:R-:W-:Y:S02]  /*2ce20*/  LOP3.LUT R3, R2, 0xfffffffe, RZ, 0xc0, !PT ;  /* 0xfffffffe02037812 */ /* 0x002fe400078ec0ff */
[----:B------:R-:W-:-:S03]  /*2ce30*/  MOV R2, 0x400 ;  /* 0x0000040000027802 */ /* 0x000fc60000000f00 */
[----:B------:R-:W-:Y:S01]  /*2ce40*/  IMAD.IADD R0, R0, 0x1, -R3 ;  /* 0x0000000100007824 */ /* 0x000fe200078e0a03 */
[----:B---3--:R-:W-:-:S04]  /*2ce50*/  LEA R5, R5, R2, 0x18 ;  /* 0x0000000205057211 */ /* 0x008fc800078ec0ff */
[----:B------:R-:W-:-:S04]  /*2ce60*/  SHF.L.U32 R0, R0, 0x1f, RZ ;  /* 0x0000001f00007819 */ /* 0x000fc800000006ff */
[----:B------:R-:W0:Y:S02]  /*2ce70*/  SYNCS.PHASECHK.TRANS64.TRYWAIT P0, [R5+URZ+0x33420], R0 ;  /* 0x03342000050075a7 */ /* 0x000e24000800017f */
[----:B0-----:R-:W-:Y:S05]  /*2ce80*/  @!P0 BRA `(.L_x_4391) ;  /* 0x0000006000088947 */ /* 0x001fea0003800000 */
.L_x_4617:
[----:B------:R-:W-:Y:S05]  /*2ce90*/  BSYNC B0 ;  /* 0x0000000000007941 */ /* 0x000fea0003800000 */
.L_x_4390:
[----:B------:R-:W-:-:S03]  /*2cea0*/  UMOV UR4, 0xffffffff ;  /* 0xffffffff00047882 */ /* 0x000fc60000000000 */
[----:B------:R-:W-:Y:S05]  /*2ceb0*/  BRA.DIV UR4, `(.L_x_4392) ;  /* 0x0000006204107947 */ /* 0x000fea000b800000 */
[----:B0-----:R-:W0:Y:S02]  /*2cec0*/  S2R R0, SR_TID.X ;  /* 0x0000000000007919 */ /* 0x001e240000002100 */
[----:B0-----:R-:W-:-:S04]  /*2ced0*/  SHF.R.U32.HI R0, RZ, 0x5, R0 ;  /* 0x00000005ff007819 */ /* 0x001fc80000011600 */
[----:B------:R-:W-:-:S05]  /*2cee0*/  LOP3.LUT R0, R0, 0x3, RZ, 0xc0, !PT ;  /* 0x0000000300007812 */ /* 0x000fca00078ec0ff */
[----:B------:R0:W1:Y:S02]  /*2cef0*/  SHFL.IDX PT, R14, R0, RZ, 0x1f ;  /* 0x00001fff000e7589 */ /* 0x00006400000e0000 */
.L_x_4620:
[----:B-1----:R-:W-:-:S13]  /*2cf00*/  ISETP.NE.AND P0, PT, R14, RZ, PT ;  /* 0x000000ff0e00720c */ /* 0x002fda0003f05270 */
[----:B------:R-:W-:Y:S05]  /*2cf10*/  @P0 BRA `(.L_x_4061) ;  /* 0x0000000000a80947 */ /* 0x000fea0003800000 */
[----:B------:R-:W-:-:S03]  /*2cf20*/  UMOV UR4, 0xffffffff ;  /* 0xffffffff00047882 */ /* 0x000fc60000000000 */
[----:B------:R-:W-:Y:S05]  /*2cf30*/  BRA.DIV UR4, `(.L_x_4393) ;  /* 0x0000006204247947 */ /* 0x000fea000b800000 */
[----:B------:R-:W-:-:S13]  /*2cf40*/  ELECT P6, URZ, PT ;  /* 0x00000000003f782f */ /* 0x000fda00038c0000 */
.L_x_4623:
[----:B------:R-:W-:Y:S05]  /*2cf50*/  @!P6 BRA `(.L_x_4061) ;  /* 0x000000000098e947 */ /* 0x000fea0003800000 */
[----:B------:R-:W-:-:S06]  /*2cf60*/  ULOP3.LUT UR4, UR36, 0x2, URZ, 0xfc, !UPT ;  /* 0x0000000224047892 */ /* 0x000fcc000f8efc3f */
[----:B0-----:R-:W-:-:S05]  /*2cf70*/  IMAD.U32 R0, RZ, RZ, UR4 ;  /* 0x00000004ff007e24 */ /* 0x001fca000f8e00ff */
[----:B------:R-:W-:-:S13]  /*2cf80*/  ISETP.NE.AND P0, PT, R0, 0x3, PT ;  /* 0x000000030000780c */ /* 0x000fda0003f05270 */
[----:B------:R-:W-:Y:S05]  /*2cf90*/  @!P0 BRA `(.L_x_4394) ;  /* 0x0000000000048947 */ /* 0x000fea0003800000 */
[----:B------:R-:W-:Y:S01]  /*2cfa0*/  BPT.TRAP 0x1 ;  /* 0x000000040000795c */ /* 0x000fe20000300000 */
.L_x_4394:
[C---:B------:R-:W-:Y:S01]  /*2cfb0*/  IMAD R3, R32.reuse, 0x8, R5 ;  /* 0x0000000820037824 */ /* 0x040fe200078e0205 */
[----:B------:R-:W-:Y:S01]  /*2cfc0*/  SHF.L.U32 R2, R37, 0x1f, RZ ;  /* 0x0000001f25027819 */ /* 0x000fe200000006ff */
[----:B------:R-:W-:-:S03]  /*2cfd0*/  VIADD R32, R32, 0x1 ;  /* 0x0000000120207836 */ /* 0x000fc60000000000 */
[----:B------:R-:W0:Y:S02]  /*2cfe0*/  SYNCS.PHASECHK.TRANS64.TRYWAIT P1, [R3+URZ+0x33440], R2 ;  /* 0x03344002030075a7 */ /* 0x000e24000802017f */
[----:B------:R-:W-:-:S04]  /*2cff0*/  ISETP.NE.AND P2, PT, R32, 0x2, PT ;  /* 0x000000022000780c */ /* 0x000fc80003f45270 */
[----:B------:R-:W-:Y:S01]  /*2d000*/  SEL R0, RZ, 0x1, P2 ;  /* 0x00000001ff007807 */ /* 0x000fe20001000000 */
[----:B0-----:R-:W-:Y:S08]  /*2d010*/  @!P1 BRA `(.L_x_4395) ;  /* 0x00000060000c9947 */ /* 0x001ff00003800000 */
.L_x_4624:
[----:B------:R-:W-:Y:S02]  /*2d020*/  SEL R32, R32, RZ, P2 ;  /* 0x000000ff20207207 */ /* 0x000fe40001000000 */
[----:B------:R-:W-:Y:S01]  /*2d030*/  LOP3.LUT R0, R37, R0, RZ, 0x3c, !PT ;  /* 0x0000000025007212 */ /* 0x000fe200078e3cff */
[----:B------:R-:W-:Y:S06]  /*2d040*/  @!P0 BRA `(.L_x_4396) ;  /* 0x0000000000048947 */ /* 0x000fec0003800000 */
[----:B------:R-:W-:Y:S01]  /*2d050*/  BPT.TRAP 0x1 ;  /* 0x000000040000795c */ /* 0x000fe20000300000 */
.L_x_4396:
[----:B------:R-:W-:Y:S02]  /*2d060*/  LEA R5, R32, R5, 0x3 ;  /* 0x0000000520057211 */ /* 0x000fe400078e18ff */
[----:B------:R-:W-:-:S04]  /*2d070*/  SHF.L.U32 R0, R0, 0x1f, RZ ;  /* 0x0000001f00007819 */ /* 0x000fc800000006ff */
[----:B------:R-:W1:Y:S02]  /*2d080*/  SYNCS.PHASECHK.TRANS64.TRYWAIT P1, [R5+URZ+0x33440], R0 ;  /* 0x03344000050075a7 */ /* 0x000e64000802017f */
[----:B-1----:R-:W-:Y:S05]  /*2d090*/  @!P1 BRA `(.L_x_4397) ;  /* 0x0000006000009947 */ /* 0x002fea0003800000 */
.L_x_4625:
[----:B------:R-:W-:Y:S05]  /*2d0a0*/  @!P0 BRA `(.L_x_4398) ;  /* 0x0000000000048947 */ /* 0x000fea0003800000 */
[----:B------:R-:W-:Y:S01]  /*2d0b0*/  BPT.TRAP 0x1 ;  /* 0x000000040000795c */ /* 0x000fe20000300000 */
.L_x_4398:
[----:B------:R-:W2:Y:S02]  /*2d0c0*/  SYNCS.PHASECHK.TRANS64.TRYWAIT P1, [R3+URZ+0x33460], R2 ;  /* 0x03346002030075a7 */ /* 0x000ea4000802017f */
[----:B--2---:R-:W-:Y:S05]  /*2d0d0*/  @!P1 BRA `(.L_x_4399) ;  /* 0x0000006000049947 */ /* 0x004fea0003800000 */
.L_x_4626:
[----:B------:R-:W-:Y:S05]  /*2d0e0*/  @!P0 BRA `(.L_x_4400) ;  /* 0x0000000000048947 */ /* 0x000fea0003800000 */
[----:B------:R-:W-:Y:S01]  /*2d0f0*/  BPT.TRAP 0x1 ;  /* 0x000000040000795c */ /* 0x000fe20000300000 */
.L_x_4400:
[----:B------:R-:W3:Y:S02]  /*2d100*/  SYNCS.PHASECHK.TRANS64.TRYWAIT P1, [R5+URZ+0x33460], R0 ;  /* 0x03346000050075a7 */ /* 0x000ee4000802017f */
[----:B---3--:R-:W-:Y:S05]  /*2d110*/  @!P1 BRA `(.L_x_4401) ;  /* 0x0000006000089947 */ /* 0x008fea0003800000 */
.L_x_4627:
[----:B------:R-:W-:Y:S05]  /*2d120*/  @!P0 BRA `(.L_x_4402) ;  /* 0x0000000000048947 */ /* 0x000fea0003800000 */
[----:B------:R-:W-:Y:S01]  /*2d130*/  BPT.TRAP 0x1 ;  /* 0x000000040000795c */ /* 0x000fe20000300000 */
.L_x_4402:
[----:B------:R-:W4:Y:S02]  /*2d140*/  SYNCS.PHASECHK.TRANS64.TRYWAIT P1, [R3+URZ+0x33480], R2 ;  /* 0x03348002030075a7 */ /* 0x000f24000802017f */
[----:B----4-:R-:W-:Y:S05]  /*2d150*/  @!P1 BRA `(.L_x_4403) ;  /* 0x00000060000c9947 */ /* 0x010fea0003800000 */
.L_x_4628:
[----:B------:R-:W-:Y:S05]  /*2d160*/  @!P0 BRA `(.L_x_4404) ;  /* 0x0000000000048947 */ /* 0x000fea0003800000 */
[----:B------:R-:W-:Y:S01]  /*2d170*/  BPT.TRAP 0x1 ;  /* 0x000000040000795c */ /* 0x000fe20000300000 */
.L_x_4404:
[----:B------:R0:W0:Y:S02]  /*2d180*/  SYNCS.PHASECHK.TRANS64.TRYWAIT P0, [R5+URZ+0x33480], R0 ;  /* 0x03348000050075a7 */ /* 0x000024000800017f */
[----:B0-----:R-:W-:Y:S05]  /*2d190*/  @!P0 NANOSLEEP.SYNCS 0x989680 ;  /* 0x009896800000895d */ /* 0x001fea0003900000 */
[----:B------:R-:W0:Y:S02]  /*2d1a0*/  @!P0 SYNCS.PHASECHK.TRANS64 P0, [R5+URZ+0x33480], R0 ;  /* 0x03348000050085a7 */ /* 0x000e24000800007f */
[----:B0-----:R-:W-:Y:S05]  /*2d1b0*/  @!P0 BRA `(.L_x_4404) ;  /* 0xfffffffc00f08947 */ /* 0x001fea000383ffff */
.L_x_4061:
[----:B------:R-:W-:Y:S05]  /*2d1c0*/  BSYNC B8 ;  /* 0x0000000000087941 */ /* 0x000fea0003800000 */
.L_x_4058:
[----:B------:R-:W-:Y:S05]  /*2d1d0*/  EXIT ;  /* 0x000000000000794d */ /* 0x000fea0003800000 */
.L_x_4079:
[----:B-1----:R1:W2:Y:S02]  /*2d1e0*/  SYNCS.PHASECHK.TRANS64.TRYWAIT P5, [R93+URZ+0x33490], R94 ;  /* 0x0334905e5d0075a7 */ /* 0x0022a400080a017f */
[----:B--2---:R-:W-:Y:S05]  /*2d1f0*/  @!P5 NANOSLEEP.SYNCS 0x989680 ;  /* 0x009896800000d95d */ /* 0x004fea0003900000 */
[----:B------:R-:W2:Y:S02]  /*2d200*/  @!P5 SYNCS.PHASECHK.TRANS64 P5, [R93+URZ+0x33490], R94 ;  /* 0x0334905e5d00d5a7 */ /* 0x000ea400080a007f */
[----:B--2---:R-:W-:Y:S05]  /*2d210*/  @!P5 BRA `(.L_x_4079) ;  /* 0xfffffffc00f0d947 */ /* 0x004fea000383ffff */
[----:B------:R-:W-:Y:S05]  /*2d220*/  BRA `(.L_x_4405) ;  /* 0xfffffd60006c7947 */ /* 0x000fea000383ffff */
.L_x_4080:
[----:B------:R-:W-:Y:S01]  /*2d230*/  BSSY B1, `(.L_x_4406) ;  /* 0x0000008000017945 */ /* 0x000fe20003800000 */
[----:B0-----:R-:W-:Y:S02]  /*2d240*/  IMAD.MOV.U32 R13, RZ, RZ, R119 ;  /* 0x000000ffff0d7224 */ /* 0x001fe400078e0077 */
[----:B------:R-:W-:Y:S02]  /*2d250*/  IMAD.MOV.U32 R12, RZ, RZ, RZ ;  /* 0x000000ffff0c7224 */ /* 0x000fe400078e00ff */
[----:B------:R-:W-:Y:S02]  /*2d260*/  IMAD.MOV.U32 R11, RZ, RZ, 0x1e1f ;  /* 0x00001e1fff0b7424 */ /* 0x000fe400078e00ff */
[----:B------:R-:W-:-:S07]  /*2d270*/  IMAD.MOV.U32 R15, RZ, RZ, -0x1 ;  /* 0xffffffffff0f7424 */ /* 0x000fce00078e00ff */
[----:B-1----:R-:W-:Y:S05]  /*2d280*/  WARPSYNC.COLLECTIVE R15, `(.L_x_4407) ;  /* 0x000000000f087348 */ /* 0x002fea0003c00000 */
[----:B------:R0:W2:Y:S02]  /*2d290*/  SHFL.IDX P6, R14, R13, R12, R11 ;  /* 0x0000000c0d0e7389 */ /* 0x0000a400000c000b */
[----:B012---:R-:W-:Y:S01]  /*2d2a0*/  ENDCOLLECTIVE ;  /* 0x000000000000791b */ /* 0x007fe20003800000 */
.L_x_4407:
[----:B------:R-:W-:Y:S05]  /*2d2b0*/  BSYNC B1 ;  /* 0x0000000000017941 */ /* 0x000fea0003800000 */
.L_x_4406:
        /* <DEDUP_REMOVED lines=8> */
.L_x_4408:
[----:B------:R-:W-:Y:S01]  /*2d340*/  MOV R145, R14 ;  /* 0x0000000e00917202 */ /* 0x000fe20000000f00 */
[----:B------:R-:W-:Y:S06]  /*2d350*/  BRA `(.L_x_4409) ;  /* 0xfffffd6000347947 */ /* 0x000fec000383ffff */
.L_x_4105:
        /* <DEDUP_REMOVED lines=8> */
.L_x_4411:
[----:B------:R-:W-:Y:S05]  /*2d3e0*/  BSYNC B1 ;  /* 0x0000000000017941 */ /* 0x000fea0003800000 */
.L_x_4410:
        /* <DEDUP_REMOVED lines=8> */
.L_x_4412:
[----:B------:R-:W-:Y:S01]  /*2d470*/  MOV R63, R14 ;  /* 0x0000000e003f7202 */ /* 0x000fe20000000f00 */
[----:B------:R-:W-:Y:S06]  /*2d480*/  BRA `(.L_x_4413) ;  /* 0xfffffd8c00607947 */ /* 0x000fec000383ffff */
.L_x_4135:
[----:B-1----:R1:W2:Y:S02]  /*2d490*/  SYNCS.PHASECHK.TRANS64.TRYWAIT P5, [R93+URZ+0x33490], R94 ;  /* 0x0334905e5d0075a7 */ /* 0x0022a400080a017f */
[----:B--2---:R-:W-:Y:S05]  /*2d4a0*/  @!P5 NANOSLEEP.SYNCS 0x989680 ;  /* 0x009896800000d95d */ /* 0x004fea0003900000 */
[----:B------:R-:W2:Y:S02]  /*2d4b0*/  @!P5 SYNCS.PHASECHK.TRANS64 P5, [R93+URZ+0x33490], R94 ;  /* 0x0334905e5d00d5a7 */ /* 0x000ea400080a007f */
[----:B--2---:R-:W-:Y:S05]  /*2d4c0*/  @!P5 BRA `(.L_x_4135) ;  /* 0xfffffffc00f0d947 */ /* 0x004fea000383ffff */
[----:B------:R-:W-:Y:S05]  /*2d4d0*/  BRA `(.L_x_4414) ;  /* 0xfffffdc000d47947 */ /* 0x000fea000383ffff */
.L_x_4136:
        /* <DEDUP_REMOVED lines=8> */
.L_x_4416:
[----:B------:R-:W-:Y:S05]  /*2d560*/  BSYNC B1 ;  /* 0x0000000000017941 */ /* 0x000fea0003800000 */
.L_x_4415:
        /* <DEDUP_REMOVED lines=8> */
.L_x_4417:
[----:B------:R-:W-:Y:S01]  /*2d5f0*/  MOV R156, R14 ;  /* 0x0000000e009c7202 */ /* 0x000fe20000000f00 */
[----:B------:R-:W-:Y:S06]  /*2d600*/  BRA `(.L_x_4418) ;  /* 0xfffffdc000a07947 */ /* 0x000fec000383ffff */
.L_x_4149:
        /* <DEDUP_REMOVED lines=8> */
.L_x_4420:
[----:B------:R-:W-:Y:S05]  /*2d690*/  BSYNC B1 ;  /* 0x0000000000017941 */ /* 0x000fea0003800000 */
.L_x_4419:
[----:B------:R-:W-:Y:S01]  /*2d6a0*/  IMAD.MOV.U32 R13, RZ, RZ, R120 ;  /* 0x000000ffff0d7224 */ /* 0x000fe200078e0078 */
[----:B------:R-:W-:Y:S01]  /*2d6b0*/  MOV R15, 0xffffffff ;  /* 0xffffffff000f7802 */ /* 0x000fe20000000f00 */
[----:B------:R-:W-:Y:S01]  /*2d6c0*/  IMAD.MOV.U32 R12, RZ, RZ, 0x1 ;  /* 0x00000001ff0c7424 */ /* 0x000fe200078e00ff */
[----:B------:R-:W-:Y:S01]  /*2d6d0*/  MOV R44, R14 ;  /* 0x0000000e002c7202 */ /* 0x000fe20000000f00 */
[----:B------:R-:W-:-:S07]  /*2d6e0*/  IMAD.MOV.U32 R11, RZ, RZ, 0x1e1f ;  /* 0x00001e1fff0b7424 */ /* 0x000fce00078e00ff */
[----:B------:R-:W-:Y:S05]  /*2d6f0*/  WARPSYNC.COLLECTIVE R15, `(.L_x_4421) ;  /* 0x000000000f087348 */ /* 0x000fea0003c00000 */
[----:B------:R0:W1:Y:S02]  /*2d700*/  SHFL.IDX P6, R14, R13, R12, R11 ;  /* 0x0000000c0d0e7389 */ /* 0x00006400000c000b */
[----:B01----:R-:W-:Y:S01]  /*2d710*/  ENDCOLLECTIVE ;  /* 0x000000000000791b */ /* 0x003fe20003800000 */
.L_x_4421:
[----:B------:R-:W-:Y:S01]  /*2d720*/  IMAD.MOV.U32 R120, RZ, RZ, R14 ;  /* 0x000000ffff787224 */ /* 0x000fe200078e000e */
[----:B------:R-:W-:Y:S06]  /*2d730*/  BRA `(.L_x_4422) ;  /* 0xfffffdf0004c7947 */ /* 0x000fec000383ffff */
.L_x_4162:
[----:B0-----:R0:W1:Y:S02]  /*2d740*/  SYNCS.PHASECHK.TRANS64.TRYWAIT P3, [R93+URZ+0x33490], R94 ;  /* 0x0334905e5d0075a7 */ /* 0x001064000806017f */
[----:B-1----:R-:W-:Y:S05]  /*2d750*/  @!P3 NANOSLEEP.SYNCS 0x989680 ;  /* 0x009896800000b95d */ /* 0x002fea0003900000 */
[----:B------:R-:W1:Y:S02]  /*2d760*/  @!P3 SYNCS.PHASECHK.TRANS64 P3, [R93+URZ+0x33490], R94 ;  /* 0x0334905e5d00b5a7 */ /* 0x000e64000806007f */
[----:B-1----:R-:W-:Y:S05]  /*2d770*/  @!P3 BRA `(.L_x_4162) ;  /* 0xfffffffc00f0b947 */ /* 0x002fea000383ffff */
[----:B------:R-:W-:Y:S05]  /*2d780*/  BRA `(.L_x_4423) ;  /* 0xfffffe2000547947 */ /* 0x000fea000383ffff */
.L_x_4163:
        /* <DEDUP_REMOVED lines=8> */
.L_x_4425:
[----:B------:R-:W-:Y:S05]  /*2d810*/  BSYNC B1 ;  /* 0x0000000000017941 */ /* 0x000fea0003800000 */
.L_x_4424:
        /* <DEDUP_REMOVED lines=8> */
.L_x_4426:
[----:B------:R-:W-:Y:S01]  /*2d8a0*/  IMAD.MOV.U32 R43, RZ, RZ, R14 ;  /* 0x000000ffff2b7224 */ /* 0x000fe200078e000e */
[----:B------:R-:W-:Y:S06]  /*2d8b0*/  BRA `(.L_x_4427) ;  /* 0xfffffe2000887947 */ /* 0x000fec000383ffff */
.L_x_4166:
        /* <DEDUP_REMOVED lines=8> */
.L_x_4429:
[----:B------:R-:W-:Y:S05]  /*2d940*/  BSYNC B1 ;  /* 0x0000000000017941 */ /* 0x000fea0003800000 */
.L_x_4428:
        /* <DEDUP_REMOVED lines=8> */
.L_x_4430:
[----:B------:R-:W-:Y:S01]  /*2d9d0*/  IMAD.MOV.U32 R43, RZ, RZ, R14 ;  /* 0x000000ffff2b7224 */ /* 0x000fe200078e000e */
[----:B------:R-:W-:Y:S06]  /*2d9e0*/  BRA `(.L_x_4431) ;  /* 0xfffffe2000ec7947 */ /* 0x000fec000383ffff */
.L_x_4170:
[----:B------:R0:W0:Y:S02]  /*2d9f0*/  SYNCS.PHASECHK.TRANS64.TRYWAIT P2, [R93+URZ+0x334b0], R94 ;  /* 0x0334b05e5d0075a7 */ /* 0x000024000804017f */
[----:B0-----:R-:W-:Y:S05]  /*2da00*/  @!P2 NANOSLEEP.SYNCS 0x989680 ;  /* 0x009896800000a95d */ /* 0x001fea0003900000 */
[----:B------:R-:W0:Y:S02]  /*2da10*/  @!P2 SYNCS.PHASECHK.TRANS64 P2, [R93+URZ+0x334b0], R94 ;  /* 0x0334b05e5d00a5a7 */ /* 0x000e24000804007f */
[----:B0-----:R-:W-:Y:S05]  /*2da20*/  @!P2 BRA `(.L_x_4170) ;  /* 0xfffffffc00f0a947 */ /* 0x001fea000383ffff */
[----:B------:R-:W-:Y:S05]  /*2da30*/  BRA `(.L_x_4432) ;  /* 0xfffffe2400cc7947 */ /* 0x000fea000383ffff */
.L_x_4178:
[----:B------:R-:W-:Y:S01]  /*2da40*/  BSSY B0, `(.L_x_4433) ;  /* 0x0000007000007945 */ /* 0x000fe20003800000 */
[----:B------:R-:W-:Y:S01]  /*2da50*/  IMAD.MOV.U32 R12, RZ, RZ, RZ ;  /* 0x000000ffff0c7224 */ /* 0x000fe200078e00ff */
[----:B------:R-:W-:Y:S01]  /*2da60*/  MOV R15, 0xffffffff ;  /* 0xffffffff000f7802 */ /* 0x000fe20000000f00 */
[----:B------:R-:W-:-:S07]  /*2da70*/  IMAD.MOV.U32 R11, RZ, RZ, 0x1f ;  /* 0x0000001fff0b7424 */ /* 0x000fce00078e00ff */
[----:B------:R-:W-:Y:S05]  /*2da80*/  WARPSYNC.COLLECTIVE R15, `(.L_x_4434) ;  /* 0x000000000f087348 */ /* 0x000fea0003c00000 */
[----:B------:R0:W1:Y:S02]  /*2da90*/  SHFL.IDX P6, R14, R13, R12, R11 ;  /* 0x0000000c0d0e7389 */ /* 0x00006400000c000b */
[----:B01----:R-:W-:Y:S01]  /*2daa0*/  ENDCOLLECTIVE ;  /* 0x000000000000791b */ /* 0x003fe20003800000 */
.L_x_4434:
[----:B------:R-:W-:Y:S05]  /*2dab0*/  BSYNC B0 ;  /* 0x0000000000007941 */ /* 0x000fea0003800000 */
.L_x_4433:
[----:B------:R-:W-:Y:S01]  /*2dac0*/  IMAD.MOV.U32 R220, RZ, RZ, R14 ;  /* 0x000000ffffdc7224 */ /* 0x000fe200078e000e */
[----:B------:R-:W-:Y:S06]  /*2dad0*/  BRA `(.L_x_4435) ;  /* 0xfffffe3000b87947 */ /* 0x000fec000383ffff */
.L_x_4188:
        /* <DEDUP_REMOVED lines=8> */
.L_x_4437:
[----:B------:R-:W-:Y:S05]  /*2db60*/  BSYNC B1 ;  /* 0x0000000000017941 */ /* 0x000fea0003800000 */
.L_x_4436:
        /* <DEDUP_REMOVED lines=8> */
.L_x_4438:
[----:B------:R-:W-:Y:S01]  /*2dbf0*/  MOV R13, R27 ;  /* 0x0000001b000d7202 */ /* 0x000fe20000000f00 */
[----:B------:R-:W-:-:S07]  /*2dc00*/  IMAD.MOV.U32 R3, RZ, RZ, R14 ;  /* 0x000000ffff037224 */ /* 0x000fce00078e000e */
[----:B------:R-:W-:Y:S05]  /*2dc10*/  WARPSYNC.COLLECTIVE R15, `(.L_x_4439) ;  /* 0x000000000f087348 */ /* 0x000fea0003c00000 */
[----:B------:R0:W1:Y:S02]  /*2dc20*/  SHFL.IDX P6, R14, R13, R12, R11 ;  /* 0x0000000c0d0e7389 */ /* 0x00006400000c000b */
[----:B01----:R-:W-:Y:S01]  /*2dc30*/  ENDCOLLECTIVE ;  /* 0x000000000000791b */ /* 0x003fe20003800000 */
.L_x_4439:
[----:B------:R-:W-:Y:S02]  /*2dc40*/  IMAD.MOV.U32 R13, RZ, RZ, R28 ;  /* 0x000000ffff0d7224 */ /* 0x000fe400078e001c */
[----:B------:R-:W-:-:S07]  /*2dc50*/  IMAD.MOV.U32 R4, RZ, RZ, R14 ;  /* 0x000000ffff047224 */ /* 0x000fce00078e000e */
[----:B------:R-:W-:Y:S05]  /*2dc60*/  WARPSYNC.COLLECTIVE R15, `(.L_x_4440) ;  /* 0x000000000f087348 */ /* 0x000fea0003c00000 */
[----:B------:R0:W1:Y:S02]  /*2dc70*/  SHFL.IDX P6, R14, R13, R12, R11 ;  /* 0x0000000c0d0e7389 */ /* 0x00006400000c000b */
[----:B01----:R-:W-:Y:S01]  /*2dc80*/  ENDCOLLECTIVE ;  /* 0x000000000000791b */ /* 0x003fe20003800000 */
.L_x_4440:
[----:B------:R-:W-:Y:S05]  /*2dc90*/  BRA `(.L_x_4441) ;  /* 0xfffffe38005c7947 */ /* 0x000fea000383ffff */
.L_x_4192:
[----:B0-----:R0:W1:Y:S02]  /*2dca0*/  SYNCS.PHASECHK.TRANS64.TRYWAIT P0, [R18+URZ+0x33400], R3 ;  /* 0x03340003120075a7 */ /* 0x001064000800017f */
[----:B-1----:R-:W-:Y:S05]  /*2dcb0*/  @!P0 NANOSLEEP.SYNCS 0x989680 ;  /* 0x009896800000895d */ /* 0x002fea0003900000 */
[----:B------:R-:W1:Y:S02]  /*2dcc0*/  @!P0 SYNCS.PHASECHK.TRANS64 P0, [R18+URZ+0x33400], R3 ;  /* 0x03340003120085a7 */ /* 0x000e64000800007f */
[----:B-1----:R-:W-:Y:S05]  /*2dcd0*/  @!P0 BRA `(.L_x_4192) ;  /* 0xfffffffc00f08947 */ /* 0x002fea000383ffff */
[----:B------:R-:W-:Y:S05]  /*2dce0*/  BRA `(.L_x_4442) ;  /* 0xfffffe3c00c47947 */ /* 0x000fea000383ffff */
.L_x_4204:
[----:B------:R-:W-:Y:S01]  /*2dcf0*/  BSSY B1, `(.L_x_4443) ;  /* 0x0000008000017945 */ /* 0x000fe20003800000 */
[----:B------:R-:W-:Y:S01]  /*2dd00*/  IMAD.MOV.U32 R13, RZ, RZ, R26 ;  /* 0x000000ffff0d7224 */ /* 0x000fe200078e001a */
[----:B------:R-:W-:Y:S01]  /*2dd10*/  MOV R12, RZ ;  /* 0x000000ff000c7202 */ /* 0x000fe20000000f00 */
[----:B------:R-:W-:Y:S02]  /*2dd20*/  IMAD.MOV.U32 R11, RZ, RZ, 0x1e1f ;  /* 0x00001e1fff0b7424 */ /* 0x000fe400078e00ff */
[----:B------:R-:W-:-:S07]  /*2dd30*/  IMAD.MOV.U32 R15, RZ, RZ, -0x1 ;  /* 0xffffffffff0f7424 */ /* 0x000fce00078e00ff */
[----:B------:R-:W-:Y:S05]  /*2dd40*/  WARPSYNC.COLLECTIVE R15, `(.L_x_4444) ;  /* 0x000000000f087348 */ /* 0x000fea0003c00000 */
[----:B------:R0:W1:Y:S02]  /*2dd50*/  SHFL.IDX P6, R14, R13, R12, R11 ;  /* 0x0000000c0d0e7389 */ /* 0x00006400000c000b */
[----:B01----:R-:W-:Y:S01]  /*2dd60*/  ENDCOLLECTIVE ;  /* 0x000000000000791b */ /* 0x003fe20003800000 */
.L_x_4444:
[----:B------:R-:W-:Y:S05]  /*2dd70*/  BSYNC B1 ;  /* 0x0000000000017941 */ /* 0x000fea0003800000 */
.L_x_4443:
        /* <DEDUP_REMOVED lines=8> */
.L_x_4445:
[----:B------:R-:W-:Y:S01]  /*2de00*/  IMAD.MOV.U32 R13, RZ, RZ, R27 ;  /* 0x000000ffff0d7224 */ /* 0x000fe200078e001b */
[----:B------:R-:W-:-:S07]  /*2de10*/  MOV R5, R14 ;  /* 0x0000000e00057202 */ /* 0x000fce0000000f00 */
[----:B------:R-:W-:Y:S05]  /*2de20*/  WARPSYNC.COLLECTIVE R15, `(.L_x_4446) ;  /* 0x000000000f087348 */ /* 0x000fea0003c00000 */
[----:B------:R0:W1:Y:S02]  /*2de30*/  SHFL.IDX P6, R14, R13, R12, R11 ;  /* 0x0000000c0d0e7389 */ /* 0x00006400000c000b */
[----:B01----:R-:W-:Y:S01]  /*2de40*/  ENDCOLLECTIVE ;  /* 0x000000000000791b */ /* 0x003fe20003800000 */
.L_x_4446:
[----:B------:R-:W-:Y:S02]  /*2de50*/  IMAD.MOV.U32 R13, RZ, RZ, R28 ;  /* 0x000000ffff0d7224 */ /* 0x000fe400078e001c */
[----:B------:R-:W-:-:S07]  /*2de60*/  IMAD.MOV.U32 R7, RZ, RZ, R14 ;  /* 0x000000ffff077224 */ /* 0x000fce00078e000e */
[----:B------:R-:W-:Y:S05]  /*2de70*/  WARPSYNC.COLLECTIVE R15, `(.L_x_4447) ;  /* 0x000000000f087348 */ /* 0x000fea0003c00000 */
[----:B------:R0:W1:Y:S02]  /*2de80*/  SHFL.IDX P6, R14, R13, R12, R11 ;  /* 0x0000000c0d0e7389 */ /* 0x00006400000c000b */
[----:B01----:R-:W-:Y:S01]  /*2de90*/  ENDCOLLECTIVE ;  /* 0x000000000000791b */ /* 0x003fe20003800000 */
.L_x_4447:
[----:B------:R-:W-:Y:S05]  /*2dea0*/  BRA `(.L_x_4448) ;  /* 0xfffffe6c00687947 */ /* 0x000fea000383ffff */
.L_x_4208:
[----:B0-----:R0:W1:Y:S02]  /*2deb0*/  SYNCS.PHASECHK.TRANS64.TRYWAIT P0, [R18+URZ+0x33400], R3 ;  /* 0x03340003120075a7 */ /* 0x001064000800017f */
[----:B-1----:R-:W-:Y:S05]  /*2dec0*/  @!P0 NANOSLEEP.SYNCS 0x989680 ;  /* 0x009896800000895d */ /* 0x002fea0003900000 */
[----:B------:R-:W1:Y:S02]  /*2ded0*/  @!P0 SYNCS.PHASECHK.TRANS64 P0, [R18+URZ+0x33400], R3 ;  /* 0x03340003120085a7 */ /* 0x000e64000800007f */
[----:B-1----:R-:W-:Y:S05]  /*2dee0*/  @!P0 BRA `(.L_x_4208) ;  /* 0xfffffffc00f08947 */ /* 0x002fea000383ffff */
[----:B------:R-:W-:Y:S05]  /*2def0*/  BRA `(.L_x_4449) ;  /* 0xfffffe7000787947 */ /* 0x000fea000383ffff */
.L_x_4216:
[----:B-1----:R1:W2:Y:S02]  /*2df00*/  SYNCS.PHASECHK.TRANS64.TRYWAIT P1, [R0+URZ+0x33430], R3 ;  /* 0x03343003000075a7 */ /* 0x0022a4000802017f */
[----:B--2---:R-:W-:Y:S05]  /*2df10*/  @!P1 NANOSLEEP.SYNCS 0x989680 ;  /* 0x009896800000995d */ /* 0x004fea0003900000 */
[----:B------:R-:W2:Y:S02]  /*2df20*/  @!P1 SYNCS.PHASECHK.TRANS64 P1, [R0+URZ+0x33430], R3 ;  /* 0x03343003000095a7 */ /* 0x000ea4000802007f */
[----:B--2---:R-:W-:Y:S05]  /*2df30*/  @!P1 BRA `(.L_x_4216) ;  /* 0xfffffffc00f09947 */ /* 0x004fea000383ffff */
[----:B------:R-:W-:Y:S05]  /*2df40*/  BRA `(.L_x_4215) ;  /* 0xfffffea000c87947 */ /* 0x000fea000383ffff */
.L_x_4223:
[----:B--2---:R2:W3:Y:S02]  /*2df50*/  SYNCS.PHASECHK.TRANS64.TRYWAIT P2, [R5+URZ+0x33430], R4 ;  /* 0x03343004050075a7 */ /* 0x0044e4000804017f */
[----:B---3--:R-:W-:Y:S05]  /*2df60*/  @!P2 NANOSLEEP.SYNCS 0x989680 ;  /* 0x009896800000a95d */ /* 0x008fea0003900000 */
[----:B------:R-:W3:Y:S02]  /*2df70*/  @!P2 SYNCS.PHASECHK.TRANS64 P2, [R5+URZ+0x33430], R4 ;  /* 0x033430040500a5a7 */ /* 0x000ee4000804007f */
[----:B---3--:R-:W-:Y:S05]  /*2df80*/  @!P2 BRA `(.L_x_4223) ;  /* 0xfffffffc00f0a947 */ /* 0x008fea000383ffff */
[----:B------:R-:W-:Y:S05]  /*2df90*/  BRA `(.L_x_4222) ;  /* 0xfffffee800087947 */ /* 0x000fea000383ffff */
.L_x_4227:
[----:B-1----:R1:W2:Y:S02]  /*2dfa0*/  SYNCS.PHASECHK.TRANS64.TRYWAIT P1, [R4+URZ+0x33450], R3 ;  /* 0x03345003040075a7 */ /* 0x0022a4000802017f */
[----:B--2---:R-:W-:Y:S05]  /*2dfb0*/  @!P1 NANOSLEEP.SYNCS 0x989680 ;  /* 0x009896800000995d */ /* 0x004fea0003900000 */
[----:B------:R-:W2:Y:S02]  /*2dfc0*/  @!P1 SYNCS.PHASECHK.TRANS64 P1, [R4+URZ+0x33450], R3 ;  /* 0x03345003040095a7 */ /* 0x000ea4000802007f */
[----:B--2---:R-:W-:Y:S05]  /*2dfd0*/  @!P1 BRA `(.L_x_4227) ;  /* 0xfffffffc00f09947 */ /* 0x004fea000383ffff */
[----:B------:R-:W-:Y:S05]  /*2dfe0*/  BRA `(.L_x_4224) ;  /* 0xfffffef800487947 */ /* 0x000fea000383ffff */
.L_x_4234:
[----:B-1----:R1:W2:Y:S02]  /*2dff0*/  SYNCS.PHASECHK.TRANS64.TRYWAIT P1, [R13+URZ+0x33450], R0 ;  /* 0x033450000d0075a7 */ /* 0x0022a4000802017f */
[----:B--2---:R-:W-:Y:S05]  /*2e000*/  @!P1 NANOSLEEP.SYNCS 0x989680 ;  /* 0x009896800000995d */ /* 0x004fea0003900000 */
[----:B------:R-:W2:Y:S02]  /*2e010*/  @!P1 SYNCS.PHASECHK.TRANS64 P1, [R13+URZ+0x33450], R0 ;  /* 0x033450000d0095a7 */ /* 0x000ea4000802007f */
[----:B--2---:R-:W-:Y:S05]  /*2e020*/  @!P1 BRA `(.L_x_4234) ;  /* 0xfffffffc00f09947 */ /* 0x004fea000383ffff */
[----:B------:R-:W-:Y:S05]  /*2e030*/  BRA `(.L_x_4233) ;  /* 0xffffff24006c7947 */ /* 0x000fea000383ffff */
.L_x_4238:
[----:B------:R-:W-:Y:S01]  /*2e040*/  SEL R7, R25, R120, P0 ;  /* 0x0000007819077207 */ /* 0x000fe20000000000 */
[----:B------:R-:W-:Y:S01]  /*2e050*/  IMAD.MOV.U32 R11, RZ, RZ, 0x1c1f ;  /* 0x00001c1fff0b7424 */ /* 0x000fe200078e00ff */
[----:B------:R-:W-:Y:S01]  /*2e060*/  SEL R8, R120, R25, P0 ;  /* 0x0000001978087207 */ /* 0x000fe20000000000 */
[----:B------:R-:W-:Y:S01]  /*2e070*/  IMAD.MOV.U32 R15, RZ, RZ, -0x1 ;  /* 0xffffffffff0f7424 */ /* 0x000fe200078e00ff */
[----:B------:R-:W-:Y:S02]  /*2e080*/  SEL R25, R12, R39, P0 ;  /* 0x000000270c197207 */ /* 0x000fe40000000000 */
[----:B------:R-:W-:Y:S02]  /*2e090*/  SEL R28, R39, R12, P0 ;  /* 0x0000000c271c7207 */ /* 0x000fe40000000000 */
[----:B------:R-:W-:Y:S02]  /*2e0a0*/  MOV R12, R0 ;  /* 0x00000000000c7202 */ /* 0x000fe40000000f00 */
[----:B------:R-:W-:-:S02]  /*2e0b0*/  SEL R9, R24, R41, P0 ;  /* 0x0000002918097207 */ /* 0x000fc40000000000 */
[----:B------:R-:W-:-:S07]  /*2e0c0*/  SEL R20, R41, R24, P0 ;  /* 0x0000001829147207 */ /* 0x000fce0000000000 */
[----:B01----:R-:W-:Y:S05]  /*2e0d0*/  WARPSYNC.COLLECTIVE R15, `(.L_x_4450) ;  /* 0x000000000f087348 */ /* 0x003fea0003c00000 */
[----:B------:R2:W3:Y:S02]  /*2e0e0*/  SHFL.IDX P6, R14, R13, R12, R11 ;  /* 0x0000000c0d0e7389 */ /* 0x0004e400000c000b */
[----:B0123--:R-:W-:Y:S01]  /*2e0f0*/  ENDCOLLECTIVE ;  /* 0x000000000000791b */ /* 0x00ffe20003800000 */
.L_x_4450:
        /* <DEDUP_REMOVED lines=18> */
.L_x_4451:
        /* <DEDUP_REMOVED lines=18> */
.L_x_4452:
        /* <DEDUP_REMOVED lines=19> */
.L_x_4453:
[----:B------:R-:W-:Y:S02]  /*2e470*/  SEL R78, R93, R78, P0 ;  /* 0x0000004e5d4e7207 */ /* 0x000fe40000000000 */
[----:B------:R-:W-:Y:S02]  /*2e480*/  SEL R65, R80, R119, P0 ;  /* 0x0000007750417207 */ /* 0x000fe40000000000 */
[----:B------:R-:W-:Y:S02]  /*2e490*/  SEL R80, R119, R80, P0 ;  /* 0x0000005077507207 */ /* 0x000fe40000000000 */
        /* <DEDUP_REMOVED lines=8> */
.L_x_4454:
        /* <DEDUP_REMOVED lines=8> */
.L_x_4455:
[----:B------:R-:W-:Y:S01]  /*2e5a0*/  IMAD.MOV.U32 R13, RZ, RZ, R21 ;  /* 0x000000ffff0d7224 */ /* 0x000fe200078e0015 */
[----:B------:R-:W-:Y:S01]  /*2e5b0*/  MOV R12, R0 ;  /* 0x00000000000c7202 */ /* 0x000fe20000000f00 */
[----:B------:R-:W-:-:S07]  /*2e5c0*/  IMAD.MOV.U32 R9, RZ, RZ, R14 ;  /* 0x000000ffff097224 */ /* 0x000fce00078e000e */
[----:B------:R-:W-:Y:S05]  /*2e5d0*/  WARPSYNC.COLLECTIVE R15, `(.L_x_4456) ;  /* 0x000000000f087348 */ /* 0x000fea0003c00000 */
[----:B------:R0:W1:Y:S02]  /*2e5e0*/  SHFL.IDX P6, R14, R13, R12, R11 ;  /* 0x0000000c0d0e7389 */ /* 0x00006400000c000b */
[----:B01----:R-:W-:Y:S01]  /*2e5f0*/  ENDCOLLECTIVE ;  /* 0x000000000000791b */ /* 0x003fe20003800000 */
.L_x_4456:
        /* <DEDUP_REMOVED lines=8> */
.L_x_4457:
[----:B------:R-:W-:Y:S02]  /*2e680*/  IMAD.MOV.U32 R13, RZ, RZ, R25 ;  /* 0x000000ffff0d7224 */ /* 0x000fe400078e0019 */
[----:B------:R-:W-:Y:S01]  /*2e690*/  IMAD.MOV.U32 R12, RZ, RZ, R0 ;  /* 0x000000ffff0c7224 */ /* 0x000fe200078e0000 */
[----:B------:R-:W-:-:S07]  /*2e6a0*/  MOV R21, R14 ;  /* 0x0000000e00157202 */ /* 0x000fce0000000f00 */
[----:B------:R-:W-:Y:S05]  /*2e6b0*/  WARPSYNC.COLLECTIVE R15, `(.L_x_4458) ;  /* 0x000000000f087348 */ /* 0x000fea0003c00000 */
[----:B------:R0:W1:Y:S02]  /*2e6c0*/  SHFL.IDX P6, R14, R13, R12, R11 ;  /* 0x0000000c0d0e7389 */ /* 0x00006400000c000b */
[----:B01----:R-:W-:Y:S01]  /*2e6d0*/  ENDCOLLECTIVE ;  /* 0x000000000000791b */ /* 0x003fe20003800000 */
.L_x_4458:
[----:B------:R-:W-:Y:S01]  /*2e6e0*/  MOV R13, R28 ;  /* 0x0000001c000d7202 */ /* 0x000fe20000000f00 */
[----:B------:R-:W-:Y:S01]  /*2e6f0*/  IMAD.MOV.U32 R12, RZ, RZ, R3 ;  /* 0x000000ffff0c7224 */ /* 0x000fe200078e0003 */
[----:B------:R-:W-:Y:S02]  /*2e700*/  SEL R28, R30, R21, P0 ;  /* 0x000000151e1c7207 */ /* 0x000fe40000000000 */
[----:B------:R-:W-:Y:S01]  /*2e710*/  SEL R30, R21, R30, P0 ;  /* 0x0000001e151e7207 */ /* 0x000fe20000000000 */
[----:B------:R-:W-:-:S07]  /*2e720*/  IMAD.MOV.U32 R34, RZ, RZ, R14 ;  /* 0x000000ffff227224 */ /* 0x000fce00078e000e */
[----:B------:R-:W-:Y:S05]  /*2e730*/  WARPSYNC.COLLECTIVE R15, `(.L_x_4459) ;  /* 0x000000000f087348 */ /* 0x000fea0003c00000 */
[----:B------:R0:W1:Y:S02]  /*2e740*/  SHFL.IDX P6, R14, R13, R12, R11 ;  /* 0x0000000c0d0e7389 */ /* 0x00006400000c000b */
[----:B01----:R-:W-:Y:S01]  /*2e750*/  ENDCOLLECTIVE ;  /* 0x000000000000791b */ /* 0x003fe20003800000 */
.L_x_4459:
[----:B------:R-:W-:Y:S01]  /*2e760*/  IMAD.MOV.U32 R13, RZ, RZ, R27 ;  /* 0x000000ffff0d7224 */ /* 0x000fe200078e001b */
[----:B------:R-:W-:Y:S01]  /*2e770*/  MOV R12, R0 ;  /* 0x00000000000c7202 */ /* 0x000fe20000000f00 */
[----:B------:R-:W-:-:S07]  /*2e780*/  IMAD.MOV.U32 R25, RZ, RZ, R14 ;  /* 0x000000ffff197224 */ /* 0x000fce00078e000e */
[----:B------:R-:W-:Y:S05]  /*2e790*/  WARPSYNC.COLLECTIVE R15, `(.L_x_4460) ;  /* 0x000000000f087348 */ /* 0x000fea0003c00000 */
[----:B------:R0:W1:Y:S02]  /*2e7a0*/  SHFL.IDX P6, R14, R13, R12, R11 ;  /* 0x0000000c0d0e7389 */ /* 0x00006400000c000b */
[----:B01----:R-:W-:Y:S01]  /*2e7b0*/  ENDCOLLECTIVE ;  /* 0x000000000000791b */ /* 0x003fe20003800000 */
.L_x_4460:
        /* <DEDUP_REMOVED lines=8> */
.L_x_4461:
[----:B------:R-:W-:Y:S02]  /*2e840*/  IMAD.MOV.U32 R13, RZ, RZ, R29 ;  /* 0x000000ffff0d7224 */ /* 0x000fe400078e001d */
[----:B------:R-:W-:Y:S01]  /*2e850*/  IMAD.MOV.U32 R12, RZ, RZ, R0 ;  /* 0x000000ffff0c7224 */ /* 0x000fe200078e0000 */
[----:B------:R-:W-:-:S07]  /*2e860*/  MOV R27, R14 ;  /* 0x0000000e001b7202 */ /* 0x000fce0000000f00 */
[----:B------:R-:W-:Y:S05]  /*2e870*/  WARPSYNC.COLLECTIVE R15, `(.L_x_4462) ;  /* 0x000000000f087348 */ /* 0x000fea0003c00000 */
[----:B------:R0:W1:Y:S02]  /*2e880*/  SHFL.IDX P6, R14, R13, R12, R11 ;  /* 0x0000000c0d0e7389 */ /* 0x00006400000c000b */
[----:B01----:R-:W-:Y:S01]  /*2e890*/  ENDCOLLECTIVE ;  /* 0x000000000000791b */ /* 0x003fe20003800000 */
.L_x_4462:
        /* <DEDUP_REMOVED lines=8> */
.L_x_4463:
[----:B------:R-:W-:Y:S01]  /*2e920*/  IMAD.MOV.U32 R13, RZ, RZ, R31 ;  /* 0x000000ffff0d7224 */ /* 0x000fe200078e001f */
[----:B------:R-:W-:Y:S01]  /*2e930*/  MOV R12, R0 ;  /* 0x00000000000c7202 */ /* 0x000fe20000000f00 */
[----:B------:R-:W-:-:S07]  /*2e940*/  IMAD.MOV.U32 R40, RZ, RZ, R14 ;  /* 0x000000ffff287224 */ /* 0x000fce00078e000e */
[----:B------:R-:W-:Y:S05]  /*2e950*/  WARPSYNC.COLLECTIVE R15, `(.L_x_4464) ;  /* 0x000000000f087348 */ /* 0x000fea0003c00000 */
[----:B------:R0:W1:Y:S02]  /*2e960*/  SHFL.IDX P6, R14, R13, R12, R11 ;  /* 0x0000000c0d0e7389 */ /* 0x00006400000c000b */
[----:B01----:R-:W-:Y:S01]  /*2e970*/  ENDCOLLECTIVE ;  /* 0x000000000000791b */ /* 0x003fe20003800000 */
.L_x_4464:
[----:B------:R-:W-:Y:S02]  /*2e980*/  IMAD.MOV.U32 R13, RZ, RZ, R42 ;  /* 0x000000ffff0d7224 */ /* 0x000fe400078e002a */
[----:B------:R-:W-:Y:S02]  /*2e990*/  IMAD.MOV.U32 R12, RZ, RZ, R3 ;  /* 0x000000ffff0c7224 */ /* 0x000fe400078e0003 */
[----:B------:R-:W-:-:S07]  /*2e9a0*/  IMAD.MOV.U32 R31, RZ, RZ, R14 ;  /* 0x000000ffff1f7224 */ /* 0x000fce00078e000e */
[----:B------:R-:W-:Y:S05]  /*2e9b0*/  WARPSYNC.COLLECTIVE R15, `(.L_x_4465) ;  /* 0x000000000f087348 */ /* 0x000fea0003c00000 */
[----:B------:R0:W1:Y:S02]  /*2e9c0*/  SHFL.IDX P6, R14, R13, R12, R11 ;  /* 0x0000000c0d0e7389 */ /* 0x00006400000c000b */
[----:B01----:R-:W-:Y:S01]  /*2e9d0*/  ENDCOLLECTIVE ;  /* 0x000000000000791b */ /* 0x003fe20003800000 */
.L_x_4465:
[----:B------:R-:W-:Y:S02]  /*2e9e0*/  IMAD.MOV.U32 R13, RZ, RZ, R33 ;  /* 0x000000ffff0d7224 */ /* 0x000fe400078e0021 */
[----:B------:R-:W-:Y:S01]  /*2e9f0*/  IMAD.MOV.U32 R12, RZ, RZ, R0 ;  /* 0x000000ffff0c7224 */ /* 0x000fe200078e0000 */
[----:B------:R-:W-:-:S07]  /*2ea00*/  MOV R42, R14 ;  /* 0x0000000e002a7202 */ /* 0x000fce0000000f00 */
[----:B------:R-:W-:Y:S05]  /*2ea10*/  WARPSYNC.COLLECTIVE R15, `(.L_x_4466) ;  /* 0x000000000f087348 */ /* 0x000fea0003c00000 */
[----:B------:R0:W1:Y:S02]  /*2ea20*/  SHFL.IDX P6, R14, R13, R12, R11 ;  /* 0x0000000c0d0e7389 */ /* 0x00006400000c000b */
[----:B01----:R-:W-:Y:S01]  /*2ea30*/  ENDCOLLECTIVE ;  /* 0x000000000000791b */ /* 0x003fe20003800000 */
.L_x_4466:
[----:B------:R-:W-:Y:S01]  /*2ea40*/  MOV R13, R44 ;  /* 0x0000002c000d7202 */ /* 0x000fe20000000f00 */
[----:B------:R-:W-:Y:S02]  /*2ea50*/  IMAD.MOV.U32 R12, RZ, RZ, R3 ;  /* 0x000000ffff0c7224 */ /* 0x000fe400078e0003 */
[----:B------:R-:W-:-:S07]  /*2ea60*/  IMAD.MOV.U32 R33, RZ, RZ, R14 ;  /* 0x000000ffff217224 */ /* 0x000fce00078e000e */
[----:B------:R-:W-:Y:S05]  /*2ea70*/  WARPSYNC.COLLECTIVE R15, `(.L_x_4467) ;  /* 0x000000000f087348 */ /* 0x000fea0003c00000 */
[----:B------:R0:W1:Y:S02]  /*2ea80*/  SHFL.IDX P6, R14, R13, R12, R11 ;  /* 0x0000000c0d0e7389 */ /* 0x00006400000c000b */
[----:B01----:R-:W-:Y:S01]  /*2ea90*/  ENDCOLLECTIVE ;  /* 0x000000000000791b */ /* 0x003fe20003800000 */
.L_x_4467:
[----:B------:R-:W-:Y:S01]  /*2eaa0*/  IMAD.MOV.U32 R13, RZ, RZ, R35 ;  /* 0x000000ffff0d7224 */ /* 0x000fe200078e0023 */
[----:B------:R-:W-:Y:S01]  /*2eab0*/  MOV R12, R0 ;  /* 0x00000000000c7202 */ /* 0x000fe20000000f00 */
[----:B------:R-:W-:-:S07]  /*2eac0*/  IMAD.MOV.U32 R44, RZ, RZ, R14 ;  /* 0x000000ffff2c7224 */ /* 0x000fce00078e000e */
[----:B------:R-:W-:Y:S05]  /*2ead0*/  WARPSYNC.COLLECTIVE R15, `(.L_x_4468) ;  /* 0x000000000f087348 */ /* 0x000fea0003c00000 */
[----:B------:R0:W1:Y:S02]  /*2eae0*/  SHFL.IDX P6, R14, R13, R12, R11 ;  /* 0x0000000c0d0e7389 */ /* 0x00006400000c000b */
[----:B01----:R-:W-:Y:S01]  /*2eaf0*/  ENDCOLLECTIVE ;  /* 0x000000000000791b */ /* 0x003fe20003800000 */
.L_x_4468:
[----:B------:R-:W-:Y:S02]  /*2eb00*/  IMAD.MOV.U32 R13, RZ, RZ, R46 ;  /* 0x000000ffff0d7224 */ /* 0x000fe400078e002e */
[----:B------:R-:W-:Y:S02]  /*2eb10*/  IMAD.MOV.U32 R12, RZ, RZ, R3 ;  /* 0x000000ffff0c7224 */ /* 0x000fe400078e0003 */
[----:B------:R-:W-:-:S07]  /*2eb20*/  IMAD.MOV.U32 R35, RZ, RZ, R14 ;  /* 0x000000ffff237224 */ /* 0x000fce00078e000e */
[----:B------:R-:W-:Y:S05]  /*2eb30*/  WARPSYNC.COLLECTIVE R15, `(.L_x_4469) ;  /* 0x000000000f087348 */ /* 0x000fea0003c00000 */
[----:B------:R0:W1:Y:S02]  /*2eb40*/  SHFL.IDX P6, R14, R13, R12, R11 ;  /* 0x0000000c0d0e7389 */ /* 0x00006400000c000b */
[----:B01----:R-:W-:Y:S01]  /*2eb50*/  ENDCOLLECTIVE ;  /* 0x000000000000791b */ /* 0x003fe20003800000 */
.L_x_4469:
[----:B------:R-:W-:Y:S02]  /*2eb60*/  IMAD.MOV.U32 R13, RZ, RZ, R37 ;  /* 0x000000ffff0d7224 */ /* 0x000fe400078e0025 */
[----:B------:R-:W-:Y:S01]  /*2eb70*/  IMAD.MOV.U32 R12, RZ, RZ, R0 ;  /* 0x000000ffff0c7224 */ /* 0x000fe200078e0000 */
[----:B------:R-:W-:-:S07]  /*2eb80*/  MOV R46, R14 ;  /* 0x0000000e002e7202 */ /* 0x000fce0000000f00 */
[----:B------:R-:W-:Y:S05]  /*2eb90*/  WARPSYNC.COLLECTIVE R15, `(.L_x_4470) ;  /* 0x000000000f087348 */ /* 0x000fea0003c00000 */
[----:B------:R0:W1:Y:S02]  /*2eba0*/  SHFL.IDX P6, R14, R13, R12, R11 ;  /* 0x0000000c0d0e7389 */ /* 0x00006400000c000b */
[----:B01----:R-:W-:Y:S01]  /*2ebb0*/  ENDCOLLECTIVE ;  /* 0x000000000000791b */ /* 0x003fe20003800000 */
.L_x_4470:
[----:B------:R-:W-:Y:S01]  /*2ebc0*/  MOV R13, R48 ;  /* 0x00000030000d7202 */ /* 0x000fe20000000f00 */
[----:B------:R-:W-:Y:S01]  /*2ebd0*/  IMAD.MOV.U32 R12, RZ, RZ, R3 ;  /* 0x000000ffff0c7224 */ /* 0x000fe200078e0003 */
[----:B------:R-:W-:Y:S01]  /*2ebe0*/  SEL R48, R33, R44, P0 ;  /* 0x0000002c21307207 */ /* 0x000fe20000000000 */
[----:B------:R-:W-:-:S07]  /*2ebf0*/  IMAD.MOV.U32 R37, RZ, RZ, R14 ;  /* 0x000000ffff257224 */ /* 0x000fce00078e000e */
[----:B------:R-:W-:Y:S05]  /*2ec00*/  WARPSYNC.COLLECTIVE R15, `(.L_x_4471) ;  /* 0x000000000f087348 */ /* 0x000fea0003c00000 */
[----:B------:R0:W1:Y:S02]  /*2ec10*/  SHFL.IDX P6, R14, R13, R12, R11 ;  /* 0x0000000c0d0e7389 */ /* 0x00006400000c000b */
[----:B01----:R-:W-:Y:S01]  /*2ec20*/  ENDCOLLECTIVE ;  /* 0x000000000000791b */ /* 0x003fe20003800000 */
.L_x_4471:
[----:B------:R-:W-:Y:S01]  /*2ec30*/  IMAD.MOV.U32 R13, RZ, RZ, R39 ;  /* 0x000000ffff0d7224 */ /* 0x000fe200078e0027 */
[----:B------:R-:W-:Y:S01]  /*2ec40*/  MOV R12, R0 ;  /* 0x00000000000c7202 */ /* 0x000fe20000000f00 */
[----:B------:R-:W-:-:S07]  /*2ec50*/  IMAD.MOV.U32 R58, RZ, RZ, R14 ;  /* 0x000000ffff3a7224 */ /* 0x000fce00078e000e */
[----:B------:R-:W-:Y:S05]  /*2ec60*/  WARPSYNC.COLLECTIVE R15, `(.L_x_4472) ;  /* 0x000000000f087348 */ /* 0x000fea0003c00000 */
[----:B------:R0:W1:Y:S02]  /*2ec70*/  SHFL.IDX P6, R14, R13, R12, R11 ;  /* 0x0000000c0d0e7389 */ /* 0x00006400000c000b */
[----:B01----:R-:W-:Y:S01]  /*2ec80*/  ENDCOLLECTIVE ;  /* 0x000000000000791b */ /* 0x003fe20003800000 */
.L_x_4472:
[----:B------:R-:W-:Y:S01]  /*2ec90*/  IMAD.MOV.U32 R13, RZ, RZ, R50 ;  /* 0x000000ffff0d7224 */ /* 0x000fe200078e0032 */
[----:B------:R-:W-:Y:S01]  /*2eca0*/  SEL R50, R44, R33, P0 ;  /* 0x000000212c327207 */ /* 0x000fe20000000000 */
[----:B------:R-:W-:Y:S01]  /*2ecb0*/  IMAD.MOV.U32 R12, RZ, RZ, R3 ;  /* 0x000000ffff0c7224 */ /* 0x000fe200078e0003 */
[----:B------:R-:W-:Y:S02]  /*2ecc0*/  SEL R44, R35, R46, P0 ;  /* 0x0000002e232c7207 */ /* 0x000fe40000000000 */
[----:B------:R-:W-:Y:S01]  /*2ecd0*/  SEL R46, R46, R35, P0 ;  /* 0x000000232e2e7207 */ /* 0x000fe20000000000 */
[----:B------:R-:W-:-:S07]  /*2ece0*/  IMAD.MOV.U32 R62, RZ, RZ, R14 ;  /* 0x000000ffff3e7224 */ /* 0x000fce00078e000e */
[----:B------:R-:W-:Y:S05]  /*2ecf0*/  WARPSYNC.COLLECTIVE R15, `(.L_x_4473) ;  /* 0x000000000f087348 */ /* 0x000fea0003c00000 */
[----:B------:R0:W1:Y:S02]  /*2ed00*/  SHFL.IDX P6, R14, R13, R12, R11 ;  /* 0x0000000c0d0e7389 */ /* 0x00006400000c000b */
[----:B01----:R-:W-:Y:S01]  /*2ed10*/  ENDCOLLECTIVE ;  /* 0x000000000000791b */ /* 0x003fe20003800000 */
.L_x_4473:
[----:B------:R-:W-:Y:S02]  /*2ed20*/  IMAD.MOV.U32 R13, RZ, RZ, R41 ;  /* 0x000000ffff0d7224 */ /* 0x000fe400078e0029 */
[----:B------:R-:W-:Y:S01]  /*2ed30*/  IMAD.MOV.U32 R12, RZ, RZ, R0 ;  /* 0x000000ffff0c7224 */ /* 0x000fe200078e0000 */
[----:B------:R-:W-:-:S07]  /*2ed40*/  MOV R39, R14 ;  /* 0x0000000e00277202 */ /* 0x000fce0000000f00 */
[----:B------:R-:W-:Y:S05]  /*2ed50*/  WARPSYNC.COLLECTIVE R15, `(.L_x_4474) ;  /* 0x000000000f087348 */ /* 0x000fea0003c00000 */
[----:B------:R0:W1:Y:S02]  /*2ed60*/  SHFL.IDX P6, R14, R13, R12, R11 ;  /* 0x0000000c0d0e7389 */ /* 0x00006400000c000b */
[----:B01----:R-:W-:Y:S01]  /*2ed70*/  ENDCOLLECTIVE ;  /* 0x000000000000791b */ /* 0x003fe20003800000 */
.L_x_4474:
[----:B------:R-:W-:Y:S01]  /*2ed80*/  MOV R13, R54 ;  /* 0x00000036000d7202 */ /* 0x000fe20000000f00 */
[----:B------:R-:W-:Y:S02]  /*2ed90*/  IMAD.MOV.U32 R12, RZ, RZ, R3 ;  /* 0x000000ffff0c7224 */ /* 0x000fe400078e0003 */
[----:B------:R-:W-:-:S07]  /*2eda0*/  IMAD.MOV.U32 R41, RZ, RZ, R14 ;  /* 0x000000ffff297224 */ /* 0x000fce00078e000e */
[----:B------:R-:W-:Y:S05]  /*2edb0*/  WARPSYNC.COLLECTIVE R15, `(.L_x_4475) ;  /* 0x000000000f087348 */ /* 0x000fea0003c00000 */
[----:B------:R0:W1:Y:S02]  /*2edc0*/  SHFL.IDX P6, R14, R13, R12, R11 ;  /* 0x0000000c0d0e7389 */ /* 0x00006400000c000b */
[----:B01----:R-:W-:Y:S01]  /*2edd0*/  ENDCOLLECTIVE ;  /* 0x000000000000791b */ /* 0x003fe20003800000 */
.L_x_4475:
[----:B------:R-:W-:Y:S01]  /*2ede0*/  IMAD.MOV.U32 R13, RZ, RZ, R43 ;  /* 0x000000ffff0d7224 */ /* 0x000fe200078e002b */
[----:B------:R-:W-:Y:S01]  /*2edf0*/  MOV R12, R0 ;  /* 0x00000000000c7202 */ /* 0x000fe20000000f00 */
[----:B------:R-:W-:-:S07]  /*2ee00*/  IMAD.MOV.U32 R54, RZ, RZ, R14 ;  /* 0x000000ffff367224 */ /* 0x000fce00078e000e */
[----:B------:R-:W-:Y:S05]  /*2ee10*/  WARPSYNC.COLLECTIVE R15, `(.L_x_4476) ;  /* 0x000000000f087348 */ /* 0x000fea0003c00000 */
[----:B------:R0:W1:Y:S02]  /*2ee20*/  SHFL.IDX P6, R14, R13, R12, R11 ;  /* 0x0000000c0d0e7389 */ /* 0x00006400000c000b */
[----:B01----:R-:W-:Y:S01]  /*2ee30*/  ENDCOLLECTIVE ;  /* 0x000000000000791b */ /* 0x003fe20003800000 */
.L_x_4476:
[----:B------:R-:W-:Y:S02]  /*2ee40*/  SEL R5, R41, R54, P0 ;  /* 0x0000003629057207 */ /* 0x000fe40000000000 */
[----:B------:R-:W-:Y:S01]  /*2ee50*/  SEL R7, R54, R41, P0 ;  /* 0x0000002936077207 */ /* 0x000fe20000000000 */
        /* <DEDUP_REMOVED lines=8> */
.L_x_4477:
[----:B------:R-:W-:Y:S02]  /*2eee0*/  IMAD.MOV.U32 R13, RZ, RZ, R45 ;  /* 0x000000ffff0d7224 */ /* 0x000fe400078e002d */
[----:B------:R-:W-:Y:S01]  /*2eef0*/  IMAD.MOV.U32 R12, RZ, RZ, R0 ;  /* 0x000000ffff0c7224 */ /* 0x000fe200078e0000 */
[----:B------:R-:W-:-:S07]  /*2ef00*/  MOV R2, R14 ;  /* 0x0000000e00027202 */ /* 0x000fce0000000f00 */
[----:B------:R-:W-:Y:S05]  /*2ef10*/  WARPSYNC.COLLECTIVE R15, `(.L_x_4478) ;  /* 0x000000000f087348 */ /* 0x000fea0003c00000 */
[----:B------:R0:W1:Y:S02]  /*2ef20*/  SHFL.IDX P6, R14, R13, R12, R11 ;  /* 0x0000000c0d0e7389 */ /* 0x00006400000c000b */
[----:B01----:R-:W-:Y:S01]  /*2ef30*/  ENDCOLLECTIVE ;  /* 0x000000000000791b */ /* 0x003fe20003800000 */
.L_x_4478:
[----:B------:R-:W-:Y:S02]  /*2ef40*/  SEL R9, R43, R2, P0 ;  /* 0x000000022b097207 */ /* 0x000fe40000000000 */
        /* <DEDUP_REMOVED lines=8> */
.L_x_4479:
[----:B------:R-:W-:Y:S01]  /*2efd0*/  IMAD.MOV.U32 R13, RZ, RZ, R47 ;  /* 0x000000ffff0d7224 */ /* 0x000fe200078e002f */
[----:B------:R-:W-:Y:S01]  /*2efe0*/  MOV R12, R0 ;  /* 0x00000000000c7202 */ /* 0x000fe20000000f00 */
[----:B------:R-:W-:-:S07]  /*2eff0*/  IMAD.MOV.U32 R20, RZ, RZ, R14 ;  /* 0x000000ffff147224 */ /* 0x000fce00078e000e */
[----:B------:R-:W-:Y:S05]  /*2f000*/  WARPSYNC.COLLECTIVE R15, `(.L_x_4480) ;  /* 0x000000000f087348 */ /* 0x000fea0003c00000 */
[----:B------:R0:W1:Y:S02]  /*2f010*/  SHFL.IDX P6, R14, R13, R12, R11 ;  /* 0x0000000c0d0e7389 */ /* 0x00006400000c000b */
[----:B01----:R-:W-:Y:S01]  /*2f020*/  ENDCOLLECTIVE ;  /* 0x000000000000791b */ /* 0x003fe20003800000 */
.L_x_4480:
        /* <DEDUP_REMOVED lines=8> */
.L_x_4481:
[----:B------:R-:W-:Y:S02]  /*2f0b0*/  IMAD.MOV.U32 R13, RZ, RZ, R49 ;  /* 0x000000ffff0d7224 */ /* 0x000fe400078e0031 */
[----:B------:R-:W-:Y:S01]  /*2f0c0*/  IMAD.MOV.U32 R12, RZ, RZ, R0 ;  /* 0x000000ffff0c7224 */ /* 0x000fe200078e0000 */
[----:B------:R-:W-:-:S07]  /*2f0d0*/  MOV R64, R14 ;  /* 0x0000000e00407202 */ /* 0x000fce0000000f00 */
[----:B------:R-:W-:Y:S05]  /*2f0e0*/  WARPSYNC.COLLECTIVE R15, `(.L_x_4482) ;  /* 0x000000000f087348 */ /* 0x000fea0003c00000 */
[----:B------:R0:W1:Y:S02]  /*2f0f0*/  SHFL.IDX P6, R14, R13, R12, R11 ;  /* 0x0000000c0d0e7389 */ /* 0x00006400000c000b */
[----:B01----:R-:W-:Y:S01]  /*2f100*/  ENDCOLLECTIVE ;  /* 0x000000000000791b */ /* 0x003fe20003800000 */
.L_x_4482:
[----:B------:R-:W-:Y:S01]  /*2f110*/  MOV R13, R66 ;  /* 0x00000042000d7202 */ /* 0x000fe20000000f00 */
[----:B------:R-:W-:Y:S02]  /*2f120*/  IMAD.MOV.U32 R12, RZ, RZ, R3 ;  /* 0x000000ffff0c7224 */ /* 0x000fe400078e0003 */
[----:B------:R-:W-:-:S07]  /*2f130*/  IMAD.MOV.U32 R49, RZ, RZ, R14 ;  /* 0x000000ffff317224 */ /* 0x000fce00078e000e */
[----:B------:R-:W-:Y:S05]  /*2f140*/  WARPSYNC.COLLECTIVE R15, `(.L_x_4483) ;  /* 0x000000000f087348 */ /* 0x000fea0003c00000 */
[----:B------:R0:W1:Y:S02]  /*2f150*/  SHFL.IDX P6, R14, R13, R12, R11 ;  /* 0x0000000c0d0e7389 */ /* 0x00006400000c000b */
[----:B01----:R-:W-:Y:S01]  /*2f160*/  ENDCOLLECTIVE ;  /* 0x000000000000791b */ /* 0x003fe20003800000 */
.L_x_4483:
[----:B------:R-:W-:Y:S01]  /*2f170*/  IMAD.MOV.U32 R13, RZ, RZ, R51 ;  /* 0x000000ffff0d7224 */ /* 0x000fe200078e0033 */
[----:B------:R-:W-:Y:S01]  /*2f180*/  MOV R12, R0 ;  /* 0x00000000000c7202 */ /* 0x000fe20000000f00 */
[----:B------:R-:W-:-:S07]  /*2f190*/  IMAD.MOV.U32 R66, RZ, RZ, R14 ;  /* 0x000000ffff427224 */ /* 0x000fce00078e000e */
[----:B------:R-:W-:Y:S05]  /*2f1a0*/  WARPSYNC.COLLECTIVE R15, `(.L_x_4484) ;  /* 0x000000000f087348 */ /* 0x000fea0003c00000 */
[----:B------:R0:W1:Y:S02]  /*2f1b0*/  SHFL.IDX P6, R14, R13, R12, R11 ;  /* 0x0000000c0d0e7389 */ /* 0x00006400000c000b */
[----:B01----:R-:W-:Y:S01]  /*2f1c0*/  ENDCOLLECTIVE ;  /* 0x000000000000791b */ /* 0x003fe20003800000 */
.L_x_4484:
        /* <DEDUP_REMOVED lines=8> */
.L_x_4485:
[----:B------:R-:W-:Y:S02]  /*2f250*/  IMAD.MOV.U32 R13, RZ, RZ, R55 ;  /* 0x000000ffff0d7224 */ /* 0x000fe400078e0037 */
[----:B------:R-:W-:Y:S01]  /*2f260*/  IMAD.MOV.U32 R12, RZ, RZ, R0 ;  /* 0x000000ffff0c7224 */ /* 0x000fe200078e0000 */
[----:B------:R-:W-:-:S07]  /*2f270*/  MOV R68, R14 ;  /* 0x0000000e00447202 */ /* 0x000fce0000000f00 */
[----:B------:R-:W-:Y:S05]  /*2f280*/  WARPSYNC.COLLECTIVE R15, `(.L_x_4486) ;  /* 0x000000000f087348 */ /* 0x000fea0003c00000 */
[----:B------:R0:W1:Y:S02]  /*2f290*/  SHFL.IDX P6, R14, R13, R12, R11 ;  /* 0x0000000c0d0e7389 */ /* 0x00006400000c000b */
[----:B01----:R-:W-:Y:S01]  /*2f2a0*/  ENDCOLLECTIVE ;  /* 0x000000000000791b */ /* 0x003fe20003800000 */
.L_x_4486:
        /* <DEDUP_REMOVED lines=8> */
.L_x_4487:
[----:B------:R-:W-:Y:S01]  /*2f330*/  IMAD.MOV.U32 R13, RZ, RZ, R57 ;  /* 0x000000ffff0d7224 */ /* 0x000fe200078e0039 */
[----:B------:R-:W-:Y:S01]  /*2f340*/  MOV R12, R0 ;  /* 0x00000000000c7202 */ /* 0x000fe20000000f00 */
[----:B------:R-:W-:-:S07]  /*2f350*/  IMAD.MOV.U32 R70, RZ, RZ, R14 ;  /* 0x000000ffff467224 */ /* 0x000fce00078e000e */
[----:B------:R-:W-:Y:S05]  /*2f360*/  WARPSYNC.COLLECTIVE R15, `(.L_x_4488) ;  /* 0x000000000f087348 */ /* 0x000fea0003c00000 */
[----:B------:R0:W1:Y:S02]  /*2f370*/  SHFL.IDX P6, R14, R13, R12, R11 ;  /* 0x0000000c0d0e7389 */ /* 0x00006400000c000b */
[----:B01----:R-:W-:Y:S01]  /*2f380*/  ENDCOLLECTIVE ;  /* 0x000000000000791b */ /* 0x003fe20003800000 */
.L_x_4488:
[----:B------:R-:W-:Y:S02]  /*2f390*/  IMAD.MOV.U32 R13, RZ, RZ, R72 ;  /* 0x000000ffff0d7224 */ /* 0x000fe400078e0048 */
[----:B------:R-:W-:Y:S02]  /*2f3a0*/  IMAD.MOV.U32 R12, RZ, RZ, R3 ;  /* 0x000000ffff0c7224 */ /* 0x000fe400078e0003 */
[----:B------:R-:W-:-:S07]  /*2f3b0*/  IMAD.MOV.U32 R57, RZ, RZ, R14 ;  /* 0x000000ffff397224 */ /* 0x000fce00078e000e */
[----:B------:R-:W-:Y:S05]  /*2f3c0*/  WARPSYNC.COLLECTIVE R15, `(.L_x_4489) ;  /* 0x000000000f087348 */ /* 0x000fea0003c00000 */
[----:B------:R0:W1:Y:S02]  /*2f3d0*/  SHFL.IDX P6, R14, R13, R12, R11 ;  /* 0x0000000c0d0e7389 */ /* 0x00006400000c000b */
[----:B01----:R-:W-:Y:S01]  /*2f3e0*/  ENDCOLLECTIVE ;  /* 0x000000000000791b */ /* 0x003fe20003800000 */
.L_x_4489:
[----:B------:R-:W-:Y:S02]  /*2f3f0*/  IMAD.MOV.U32 R13, RZ, RZ, R59 ;  /* 0x000000ffff0d7224 */ /* 0x000fe400078e003b */
[----:B------:R-:W-:Y:S01]  /*2f400*/  IMAD.MOV.U32 R12, RZ, RZ, R0 ;  /* 0x000000ffff0c7224 */ /* 0x000fe200078e0000 */
[----:B------:R-:W-:-:S07]  /*2f410*/  MOV R72, R14 ;  /* 0x0000000e00487202 */ /* 0x000fce0000000f00 */
[----:B------:R-:W-:Y:S05]  /*2f420*/  WARPSYNC.COLLECTIVE R15, `(.L_x_4490) ;  /* 0x000000000f087348 */ /* 0x000fea0003c00000 */
[----:B------:R0:W1:Y:S02]  /*2f430*/  SHFL.IDX P6, R14, R13, R12, R11 ;  /* 0x0000000c0d0e7389 */ /* 0x00006400000c000b */
[----:B01----:R-:W-:Y:S01]  /*2f440*/  ENDCOLLECTIVE ;  /* 0x000000000000791b */ /* 0x003fe20003800000 */
.L_x_4490:
[----:B------:R-:W-:Y:S02]  /*2f450*/  SEL R41, R57, R72, P0 ;  /* 0x0000004839297207 */ /* 0x000fe40000000000 */
[----:B------:R-:W-:Y:S01]  /*2f460*/  MOV R13, R74 ;  /* 0x0000004a000d7202 */ /* 0x000fe20000000f00 */
[----:B------:R-:W-:Y:S02]  /*2f470*/  IMAD.MOV.U32 R12, RZ, RZ, R3 ;  /* 0x000000ffff0c7224 */ /* 0x000fe400078e0003 */
[----:B------:R-:W-:-:S07]  /*2f480*/  IMAD.MOV.U32 R59, RZ, RZ, R14 ;  /* 0x000000ffff3b7224 */ /* 0x000fce00078e000e */
[----:B------:R-:W-:Y:S05]  /*2f490*/  WARPSYNC.COLLECTIVE R15, `(.L_x_4491) ;  /* 0x000000000f087348 */ /* 0x000fea0003c00000 */
[----:B------:R0:W1:Y:S02]  /*2f4a0*/  SHFL.IDX P6, R14, R13, R12, R11 ;  /* 0x0000000c0d0e7389 */ /* 0x00006400000c000b */
[----:B01----:R-:W-:Y:S01]  /*2f4b0*/  ENDCOLLECTIVE ;  /* 0x000000000000791b */ /* 0x003fe20003800000 */
.L_x_4491:
[----:B------:R-:W-:Y:S01]  /*2f4c0*/  IMAD.MOV.U32 R13, RZ, RZ, R61 ;  /* 0x000000ffff0d7224 */ /* 0x000fe200078e003d */
[----:B------:R-:W-:Y:S01]  /*2f4d0*/  MOV R12, R0 ;  /* 0x00000000000c7202 */ /* 0x000fe20000000f00 */
[----:B------:R-:W-:-:S07]  /*2f4e0*/  IMAD.MOV.U32 R74, RZ, RZ, R14 ;  /* 0x000000ffff4a7224 */ /* 0x000fce00078e000e */
[----:B------:R-:W-:Y:S05]  /*2f4f0*/  WARPSYNC.COLLECTIVE R15, `(.L_x_4492) ;  /* 0x000000000f087348 */ /* 0x000fea0003c00000 */
[----:B------:R0:W1:Y:S02]  /*2f500*/  SHFL.IDX P6, R14, R13, R12, R11 ;  /* 0x0000000c0d0e7389 */ /* 0x00006400000c000b */
[----:B01----:R-:W-:Y:S01]  /*2f510*/  ENDCOLLECTIVE ;  /* 0x000000000000791b */ /* 0x003fe20003800000 */
.L_x_4492:
        /* <DEDUP_REMOVED lines=8> */
.L_x_4493:
[----:B------:R-:W-:Y:S02]  /*2f5a0*/  IMAD.MOV.U32 R13, RZ, RZ, R63 ;  /* 0x000000ffff0d7224 */ /* 0x000fe400078e003f */
[----:B------:R-:W-:Y:S01]  /*2f5b0*/  IMAD.MOV.U32 R12, RZ, RZ, R0 ;  /* 0x000000ffff0c7224 */ /* 0x000fe200078e0000 */
[----:B------:R-:W-:-:S07]  /*2f5c0*/  MOV R76, R14 ;  /* 0x0000000e004c7202 */ /* 0x000fce0000000f00 */
[----:B------:R-:W-:Y:S05]  /*2f5d0*/  WARPSYNC.COLLECTIVE R15, `(.L_x_4494) ;  /* 0x000000000f087348 */ /* 0x000fea0003c00000 */
[----:B------:R0:W1:Y:S02]  /*2f5e0*/  SHFL.IDX P6, R14, R13, R12, R11 ;  /* 0x0000000c0d0e7389 */ /* 0x00006400000c000b */
[----:B01----:R-:W-:Y:S01]  /*2f5f0*/  ENDCOLLECTIVE ;  /* 0x000000000000791b */ /* 0x003fe20003800000 */
.L_x_4494:
[----:B------:R-:W-:Y:S02]  /*2f600*/  SEL R45, R61, R76, P0 ;  /* 0x0000004c3d2d7207 */ /* 0x000fe40000000000 */
[----:B------:R-:W-:Y:S01]  /*2f610*/  MOV R13, R78 ;  /* 0x0000004e000d7202 */ /* 0x000fe20000000f00 */
[----:B------:R-:W-:Y:S02]  /*2f620*/  IMAD.MOV.U32 R12, RZ, RZ, R3 ;  /* 0x000000ffff0c7224 */ /* 0x000fe400078e0003 */
[----:B------:R-:W-:-:S07]  /*2f630*/  IMAD.MOV.U32 R63, RZ, RZ, R14 ;  /* 0x000000ffff3f7224 */ /* 0x000fce00078e000e */
[----:B------:R-:W-:Y:S05]  /*2f640*/  WARPSYNC.COLLECTIVE R15, `(.L_x_4495) ;  /* 0x000000000f087348 */ /* 0x000fea0003c00000 */
[----:B------:R0:W1:Y:S02]  /*2f650*/  SHFL.IDX P6, R14, R13, R12, R11 ;  /* 0x0000000c0d0e7389 */ /* 0x00006400000c000b */
[----:B01----:R-:W-:Y:S01]  /*2f660*/  ENDCOLLECTIVE ;  /* 0x000000000000791b */ /* 0x003fe20003800000 */
.L_x_4495:
[----:B------:R-:W-:Y:S01]  /*2f670*/  IMAD.MOV.U32 R13, RZ, RZ, R65 ;  /* 0x000000ffff0d7224 */ /* 0x000fe200078e0041 */
[----:B------:R-:W-:Y:S01]  /*2f680*/  MOV R12, R0 ;  /* 0x00000000000c7202 */ /* 0x000fe20000000f00 */
[----:B------:R-:W-:Y:S02]  /*2f690*/  IMAD.MOV.U32 R0, RZ, RZ, RZ ;  /* 0x000000ffff007224 */ /* 0x000fe400078e00ff */
[----:B------:R-:W-:-:S07]  /*2f6a0*/  IMAD.MOV.U32 R78, RZ, RZ, R14 ;  /* 0x000000ffff4e7224 */ /* 0x000fce00078e000e */
[----:B------:R-:W-:Y:S05]  /*2f6b0*/  WARPSYNC.COLLECTIVE R15, `(.L_x_4496) ;  /* 0x000000000f087348 */ /* 0x000fea0003c00000 */
[----:B------:R0:W1:Y:S02]  /*2f6c0*/  SHFL.IDX P6, R14, R13, R12, R11 ;  /* 0x0000000c0d0e7389 */ /* 0x00006400000c000b */
[----:B01----:R-:W-:Y:S01]  /*2f6d0*/  ENDCOLLECTIVE ;  /* 0x000000000000791b */ /* 0x003fe20003800000 */
.L_x_4496:
[----:B------:R-:W-:Y:S01]  /*2f6e0*/  SEL R59, R78, R63, P0 ;  /* 0x0000003f4e3b7207 */ /* 0x000fe20000000000 */
[----:B------:R-:W-:Y:S02]  /*2f6f0*/  IMAD.MOV.U32 R13, RZ, RZ, R80 ;  /* 0x000000ffff0d7224 */ /* 0x000fe400078e0050 */
[----:B------:R-:W-:Y:S02]  /*2f700*/  IMAD.MOV.U32 R12, RZ, RZ, R3 ;  /* 0x000000ffff0c7224 */ /* 0x000fe400078e0003 */
[----:B------:R-:W-:-:S07]  /*2f710*/  IMAD.MOV.U32 R65, RZ, RZ, R14 ;  /* 0x000000ffff417224 */ /* 0x000fce00078e000e */
[----:B------:R-:W-:Y:S05]  /*2f720*/  WARPSYNC.COLLECTIVE R15, `(.L_x_4497) ;  /* 0x000000000f087348 */ /* 0x000fea0003c00000 */
[----:B------:R0:W1:Y:S02]  /*2f730*/  SHFL.IDX P6, R14, R13, R12, R11 ;  /* 0x0000000c0d0e7389 */ /* 0x00006400000c000b */
[----:B01----:R-:W-:Y:S01]  /*2f740*/  ENDCOLLECTIVE ;  /* 0x000000000000791b */ /* 0x003fe20003800000 */
.L_x_4497:
[----:B------:R-:W-:Y:S02]  /*2f750*/  SEL R12, R29, R40, P0 ;  /* 0x000000281d0c7207 */ /* 0x000fe40000000000 */
[----:B------:R-:W-:Y:S02]  /*2f760*/  SEL R11, R2, R43, P0 ;  /* 0x0000002b020b7207 */ /* 0x000fe40000000000 */
[----:B------:R-:W-:Y:S02]  /*2f770*/  SEL R43, R72, R57, P0 ;  /* 0x00000039482b7207 */ /* 0x000fe40000000000 */
[----:B------:R-:W-:Y:S02]  /*2f780*/  SEL R13, R55, R70, P0 ;  /* 0x00000046370d7207 */ /* 0x000fe40000000000 */
[----:B------:R-:W-:Y:S02]  /*2f790*/  SEL R15, R70, R55, P0 ;  /* 0x00000037460f7207 */ /* 0x000fe40000000000 */
[----:B------:R-:W-:-:S02]  /*2f7a0*/  MOV R80, R14 ;  /* 0x0000000e00507202 */ /* 0x000fc40000000f00 */
        /* <DEDUP_REMOVED lines=8> */
.L_x_4250:
[----:B------:R-:W-:Y:S01]  /*2f830*/  IMAD.MOV.U32 R13, RZ, RZ, R3 ;  /* 0x000000ffff0d7224 */ /* 0x000fe200078e0003 */
[----:B------:R-:W-:Y:S01]  /*2f840*/  MOV R11, 0x181f ;  /* 0x0000181f000b7802 */ /* 0x000fe20000000f00 */
[----:B------:R-:W-:Y:S02]  /*2f850*/  IMAD.MOV.U32 R12, RZ, RZ, RZ ;  /* 0x000000ffff0c7224 */ /* 0x000fe400078e00ff */
[----:B------:R-:W-:-:S07]  /*2f860*/  IMAD.MOV.U32 R15, RZ, RZ, -0x1 ;  /* 0xffffffffff0f7424 */ /* 0x000fce00078e00ff */
[----:B01----:R-:W-:Y:S05]  /*2f870*/  WARPSYNC.COLLECTIVE R15, `(.L_x_4499) ;  /* 0x000000000f087348 */ /* 0x003fea0003c00000 */
[----:B------:R2:W3:Y:S02]  /*2f880*/  SHFL.IDX P6, R14, R13, R12, R11 ;  /* 0x0000000c0d0e7389 */ /* 0x0004e400000c000b */
[----:B0123--:R-:W-:Y:S01]  /*2f890*/  ENDCOLLECTIVE ;  /* 0x000000000000791b */ /* 0x00ffe20003800000 */
.L_x_4499:
[----:B------:R-:W-:Y:S02]  /*2f8a0*/  IMAD.MOV.U32 R13, RZ, RZ, R2 ;  /* 0x000000ffff0d7224 */ /* 0x000fe400078e0002 */
[----:B------:R-:W-:-:S07]  /*2f8b0*/  IMAD.MOV.U32 R0, RZ, RZ, R14 ;  /* 0x000000ffff007224 */ /* 0x000fce00078e000e */
[----:B------:R-:W-:Y:S05]  /*2f8c0*/  WARPSYNC.COLLECTIVE R15, `(.L_x_4500) ;  /* 0x000000000f087348 */ /* 0x000fea0003c00000 */
[----:B------:R0:W1:Y:S02]  /*2f8d0*/  SHFL.IDX P6, R14, R13, R12, R11 ;  /* 0x0000000c0d0e7389 */ /* 0x00006400000c000b */
[----:B01----:R-:W-:Y:S01]  /*2f8e0*/  ENDCOLLECTIVE ;  /* 0x000000000000791b */ /* 0x003fe20003800000 */
.L_x_4500:
[----:B------:R-:W-:Y:S05]  /*2f8f0*/  BRA `(.L_x_4501) ;  /* 0xffffff4800147947 */ /* 0x000fea000383ffff */
.L_x_4253:
[----:B------:R-:W-:Y:S01]  /*2f900*/  BSSY B1, `(.L_x_4502) ;  /* 0x0000008000017945 */ /* 0x000fe20003800000 */
[----:B---3--:R-:W-:Y:S01]  /*2f910*/  MOV R13, R3 ;  /* 0x00000003000d7202 */ /* 0x008fe20000000f00 */
[----:B------:R-:W-:Y:S02]  /*2f920*/  IMAD.MOV.U32 R12, RZ, RZ, 0x1 ;  /* 0x00000001ff0c7424 */ /* 0x000fe400078e00ff */
[----:B------:R-:W-:Y:S02]  /*2f930*/  IMAD.MOV.U32 R11, RZ, RZ, 0x181f ;  /* 0x0000181fff0b7424 */ /* 0x000fe400078e00ff */
[----:B------:R-:W-:-:S07]  /*2f940*/  IMAD.MOV.U32 R15, RZ, RZ, -0x1 ;  /* 0xffffffffff0f7424 */ /* 0x000fce00078e00ff */
[----:B012-4-:R-:W-:Y:S05]  /*2f950*/  WARPSYNC.COLLECTIVE R15, `(.L_x_4503) ;  /* 0x000000000f087348 */ /* 0x017fea0003c00000 */
[----:B----4-:R3:W4:Y:S02]  /*2f960*/  SHFL.IDX P6, R14, R13, R12, R11 ;  /* 0x0000000c0d0e7389 */ /* 0x01072400000c000b */
[----:B01234-:R-:W-:Y:S01]  /*2f970*/  ENDCOLLECTIVE ;  /* 0x000000000000791b */ /* 0x01ffe20003800000 */
.L_x_4503:
[----:B------:R-:W-:Y:S05]  /*2f980*/  BSYNC B1 ;  /* 0x0000000000017941 */ /* 0x000fea0003800000 */
.L_x_4502:
        /* <DEDUP_REMOVED lines=8> */
.L_x_4504:
[----:B------:R-:W-:Y:S05]  /*2fa10*/  BRA `(.L_x_4505) ;  /* 0xffffff4800287947 */ /* 0x000fea000383ffff */
.L_x_4256:
[----:B------:R-:W-:Y:S01]  /*2fa20*/  BSSY B1, `(.L_x_4506) ;  /* 0x0000008000017945 */ /* 0x000fe20003800000 */
[----:B0-----:R-:W-:Y:S01]  /*2fa30*/  IMAD.MOV.U32 R13, RZ, RZ, R3 ;  /* 0x000000ffff0d7224 */ /* 0x001fe200078e0003 */
[----:B------:R-:W-:Y:S01]  /*2fa40*/  MOV R15, 0xffffffff ;  /* 0xffffffff000f7802 */ /* 0x000fe20000000f00 */
[----:B------:R-:W-:Y:S02]  /*2fa50*/  IMAD.MOV.U32 R12, RZ, RZ, 0x2 ;  /* 0x00000002ff0c7424 */ /* 0x000fe400078e00ff */
[----:B------:R-:W-:-:S07]  /*2fa60*/  IMAD.MOV.U32 R11, RZ, RZ, 0x181f ;  /* 0x0000181fff0b7424 */ /* 0x000fce00078e00ff */
[----:B-1234-:R-:W-:Y:S05]  /*2fa70*/  WARPSYNC.COLLECTIVE R15, `(.L_x_4507) ;  /* 0x000000000f087348 */ /* 0x01efea0003c00000 */
[----:B----4-:R0:W4:Y:S02]  /*2fa80*/  SHFL.IDX P6, R14, R13, R12, R11 ;  /* 0x0000000c0d0e7389 */ /* 0x01012400000c000b */
[----:B01234-:R-:W-:Y:S01]  /*2fa90*/  ENDCOLLECTIVE ;  /* 0x000000000000791b */ /* 0x01ffe20003800000 */
.L_x_4507:
[----:B------:R-:W-:Y:S05]  /*2faa0*/  BSYNC B1 ;  /* 0x0000000000017941 */ /* 0x000fea0003800000 */
.L_x_4506:
        /* <DEDUP_REMOVED lines=8> */
.L_x_4508:
[----:B------:R-:W-:Y:S05]  /*2fb30*/  BRA `(.L_x_4509) ;  /* 0xffffff4800387947 */ /* 0x000fea000383ffff */
.L_x_4259:
        /* <DEDUP_REMOVED lines=8> */
.L_x_4511:
[----:B------:R-:W-:Y:S05]  /*2fbc0*/  BSYNC B1 ;  /* 0x0000000000017941 */ /* 0x000fea0003800000 */
.L_x_4510:
        /* <DEDUP_REMOVED lines=8> */
.L_x_4512:
[----:B------:R-:W-:Y:S05]  /*2fc50*/  BRA `(.L_x_4513) ;  /* 0xffffff4800487947 */ /* 0x000fea000383ffff */
.L_x_4275:
[----:B0-----:R-:W0:Y:S01]  /*2fc60*/  S2R R8, SR_TID.X ;  /* 0x0000000000087919 */ /* 0x001e220000002100 */
[----:B------:R-:W-:Y:S01]  /*2fc70*/  BSSY B1, `(.L_x_4514) ;  /* 0x000000a000017945 */ /* 0x000fe20003800000 */
[----:B------:R-:W-:Y:S01]  /*2fc80*/  MOV R12, RZ ;  /* 0x000000ff000c7202 */ /* 0x000fe20000000f00 */
        /* <DEDUP_REMOVED lines=8> */
.L_x_4515:
[----:B------:R-:W-:Y:S05]  /*2fd10*/  BSYNC B1 ;  /* 0x0000000000017941 */ /* 0x000fea0003800000 */
.L_x_4514:
[----:B------:R-:W-:Y:S05]  /*2fd20*/  BRA `(.L_x_4516) ;  /* 0xffffff5c002c7947 */ /* 0x000fea000383ffff */
.L_x_4277:
[----:B------:R-:W-:Y:S01]  /*2fd30*/  BSSY B1, `(.L_x_4517) ;  /* 0x0000006000017945 */ /* 0x000fe20003800000 */
[----:B------:R-:W-:-:S07]  /*2fd40*/  IMAD.MOV.U32 R15, RZ, RZ, -0x1 ;  /* 0xffffffffff0f7424 */ /* 0x000fce00078e00ff */
[----:B01----:R-:W-:Y:S05]  /*2fd50*/  WARPSYNC.COLLECTIVE R15, `(.L_x_4518) ;  /* 0x000000000f0c7348 */ /* 0x003fea0003c00000 */
[----:B------:R-:W-:Y:S02]  /*2fd60*/  ELECT P6, UR62, PT ;  /* 0x00000000003e782f */ /* 0x000fe400038c0000 */
[----:B------:R-:W-:Y:S01]  /*2fd70*/  MOV R14, UR62 ;  /* 0x0000003e000e7c02 */ /* 0x000fe20008000f00 */
[----:B01----:R-:W-:Y:S10]  /*2fd80*/  ENDCOLLECTIVE ;  /* 0x000000000000791b */ /* 0x003ff40003800000 */
.L_x_4518:
[----:B------:R-:W-:Y:S05]  /*2fd90*/  BSYNC B1 ;  /* 0x0000000000017941 */ /* 0x000fea0003800000 */
.L_x_4517:
[----:B------:R-:W-:Y:S05]  /*2fda0*/  BRA `(.L_x_4276) ;  /* 0xffffff5c00247947 */ /* 0x000fea000383ffff */
.L_x_4279:
[----:B-1----:R1:W2:Y:S02]  /*2fdb0*/  SYNCS.PHASECHK.TRANS64.TRYWAIT P0, [R23+URZ+0x33420], R3 ;  /* 0x03342003170075a7 */ /* 0x0022a4000800017f */
[----:B--2---:R-:W-:Y:S05]  /*2fdc0*/  @!P0 NANOSLEEP.SYNCS 0x989680 ;  /* 0x009896800000895d */ /* 0x004fea0003900000 */
[----:B------:R-:W2:Y:S02]  /*2fdd0*/  @!P0 SYNCS.PHASECHK.TRANS64 P0, [R23+URZ+0x33420], R3 ;  /* 0x03342003170085a7 */ /* 0x000ea4000800007f */
[----:B--2---:R-:W-:Y:S05]  /*2fde0*/  @!P0 BRA `(.L_x_4279) ;  /* 0xfffffffc00f08947 */ /* 0x004fea000383ffff */
[----:B------:R-:W-:Y:S05]  /*2fdf0*/  BRA `(.L_x_4519) ;  /* 0xffffff5c00347947 */ /* 0x000fea000383ffff */
.L_x_4283:
[----:B0-----:R0:W2:Y:S02]  /*2fe00*/  SYNCS.PHASECHK.TRANS64.TRYWAIT P0, [R9+URZ+0x334a0], R8 ;  /* 0x0334a008090075a7 */ /* 0x0010a4000800017f */
[----:B--2---:R-:W-:Y:S05]  /*2fe10*/  @!P0 NANOSLEEP.SYNCS 0x989680 ;  /* 0x009896800000895d */ /* 0x004fea0003900000 */
[----:B------:R-:W2:Y:S02]  /*2fe20*/  @!P0 SYNCS.PHASECHK.TRANS64 P0, [R9+URZ+0x334a0], R8 ;  /* 0x0334a008090085a7 */ /* 0x000ea4000800007f */
[----:B--2---:R-:W-:Y:S05]  /*2fe30*/  @!P0 BRA `(.L_x_4283) ;  /* 0xfffffffc00f08947 */ /* 0x004fea000383ffff */
[----:B------:R-:W-:Y:S05]  /*2fe40*/  BRA `(.L_x_4520) ;  /* 0xffffff5c00507947 */ /* 0x000fea000383ffff */
.L_x_4290:
[----:B-1----:R1:W2:Y:S02]  /*2fe50*/  SYNCS.PHASECHK.TRANS64.TRYWAIT P0, [R9+URZ+0x334c0], R8 ;  /* 0x0334c008090075a7 */ /* 0x0022a4000800017f */
[----:B--2---:R-:W-:Y:S05]  /*2fe60*/  @!P0 NANOSLEEP.SYNCS 0x989680 ;  /* 0x009896800000895d */ /* 0x004fea0003900000 */
[----:B------:R-:W2:Y:S02]  /*2fe70*/  @!P0 SYNCS.PHASECHK.TRANS64 P0, [R9+URZ+0x334c0], R8 ;  /* 0x0334c008090085a7 */ /* 0x000ea4000800007f */
[----:B--2---:R-:W-:Y:S05]  /*2fe80*/  @!P0 BRA `(.L_x_4290) ;  /* 0xfffffffc00f08947 */ /* 0x004fea000383ffff */
[----:B------:R-:W-:Y:S05]  /*2fe90*/  BRA `(.L_x_4521) ;  /* 0xffffff60004c7947 */ /* 0x000fea000383ffff */
.L_x_4299:
[----:B-1----:R1:W2:Y:S02]  /*2fea0*/  SYNCS.PHASECHK.TRANS64.TRYWAIT P1, [R6+URZ+0x334a0], R3 ;  /* 0x0334a003060075a7 */ /* 0x0022a4000802017f */
[----:B--2---:R-:W-:Y:S05]  /*2feb0*/  @!P1 NANOSLEEP.SYNCS 0x989680 ;  /* 0x009896800000995d */ /* 0x004fea0003900000 */
[----:B------:R-:W2:Y:S02]  /*2fec0*/  @!P1 SYNCS.PHASECHK.TRANS64 P1, [R6+URZ+0x334a0], R3 ;  /* 0x0334a003060095a7 */ /* 0x000ea4000802007f */
[----:B--2---:R-:W-:Y:S05]  /*2fed0*/  @!P1 BRA `(.L_x_4299) ;  /* 0xfffffffc00f09947 */ /* 0x004fea000383ffff */
[----:B------:R-:W-:Y:S05]  /*2fee0*/  BRA `(.L_x_4522) ;  /* 0xffffff64008c7947 */ /* 0x000fea000383ffff */
.L_x_4306:
[----:B0-----:R0:W2:Y:S02]  /*2fef0*/  SYNCS.PHASECHK.TRANS64.TRYWAIT P1, [R6+URZ+0x334c0], R3 ;  /* 0x0334c003060075a7 */ /* 0x0010a4000802017f */
[----:B--2---:R-:W-:Y:S05]  /*2ff00*/  @!P1 NANOSLEEP.SYNCS 0x989680 ;  /* 0x009896800000995d */ /* 0x004fea0003900000 */
[----:B------:R-:W2:Y:S02]  /*2ff10*/  @!P1 SYNCS.PHASECHK.TRANS64 P1, [R6+URZ+0x334c0], R3 ;  /* 0x0334c003060095a7 */ /* 0x000ea4000802007f */
[----:B--2---:R-:W-:Y:S05]  /*2ff20*/  @!P1 BRA `(.L_x_4306) ;  /* 0xfffffffc00f09947 */ /* 0x004fea000383ffff */
[----:B------:R-:W-:Y:S05]  /*2ff30*/  BRA `(.L_x_4523) ;  /* 0xffffff6800847947 */ /* 0x000fea000383ffff */
.L_x_4323:
[----:B------:R-:W1:Y:S01]  /*2ff40*/  S2R R20, SR_TID.X ;  /* 0x0000000000147919 */ /* 0x000e620000002100 */
[----:B------:R-:W-:Y:S01]  /*2ff50*/  BSSY B0, `(.L_x_4524) ;  /* 0x000000a000007945 */ /* 0x000fe20003800000 */
[----:B0-----:R-:W-:Y:S02]  /*2ff60*/  IMAD.MOV.U32 R12, RZ, RZ, RZ ;  /* 0x000000ffff0c7224 */ /* 0x001fe400078e00ff */
[----:B------:R-:W-:Y:S02]  /*2ff70*/  IMAD.MOV.U32 R11, RZ, RZ, 0x1f ;  /* 0x0000001fff0b7424 */ /* 0x000fe400078e00ff */
[----:B------:R-:W-:Y:S01]  /*2ff80*/  IMAD.MOV.U32 R15, RZ, RZ, -0x1 ;  /* 0xffffffffff0f7424 */ /* 0x000fe200078e00ff */
[----:B-1----:R-:W-:-:S04]  /*2ff90*/  SHF.R.U32.HI R9, RZ, 0x5, R20 ;  /* 0x00000005ff097819 */ /* 0x002fc80000011614 */
[----:B------:R-:W-:-:S04]  /*2ffa0*/  LOP3.LUT R9, R9, 0x3, RZ, 0xc0, !PT ;  /* 0x0000000309097812 */ /* 0x000fc800078ec0ff */
[----:B------:R-:W-:-:S07]  /*2ffb0*/  MOV R13, R9 ;  /* 0x00000009000d7202 */ /* 0x000fce0000000f00 */
[----:B-----5:R-:W-:Y:S05]  /*2ffc0*/  WARPSYNC.COLLECTIVE R15, `(.L_x_4525) ;  /* 0x000000000f087348 */ /* 0x020fea0003c00000 */
[----:B------:R0:W1:Y:S02]  /*2ffd0*/  SHFL.IDX P6, R14, R13, R12, R11 ;  /* 0x0000000c0d0e7389 */ /* 0x00006400000c000b */
[----:B01---5:R-:W-:Y:S01]  /*2ffe0*/  ENDCOLLECTIVE ;  /* 0x000000000000791b */ /* 0x023fe20003800000 */
.L_x_4525:
[----:B------:R-:W-:Y:S05]  /*2fff0*/  BSYNC B0 ;  /* 0x0000000000007941 */ /* 0x000fea0003800000 */
.L_x_4524:
[----:B------:R-:W-:Y:S05]  /*30000*/  BRA `(.L_x_4526) ;  /* 0xffffff7800a47947 */ /* 0x000fea000383ffff */
.L_x_4326:
[----:B0-----:R-:W2:Y:S02]  /*30010*/  LDL R0, [R1+0x34] ;  /* 0x0000340001007983 */ /* 0x001ea40000100800 */
[----:B--2---:R0:W1:Y:S02]  /*30020*/  SYNCS.PHASECHK.TRANS64.TRYWAIT P0, [R4+URZ+0x33480], R0 ;  /* 0x03348000040075a7 */ /* 0x004064000800017f */
[----:B-1----:R-:W-:Y:S05]  /*30030*/  @!P0 NANOSLEEP.SYNCS 0x989680 ;  /* 0x009896800000895d */ /* 0x002fea0003900000 */
[----:B------:R-:W1:Y:S02]  /*30040*/  @!P0 SYNCS.PHASECHK.TRANS64 P0, [R4+URZ+0x33480], R0 ;  /* 0x03348000040085a7 */ /* 0x000e64000800007f */
[----:B-1----:R-:W-:Y:S05]  /*30050*/  @!P0 BRA `(.L_x_4326) ;  /* 0xfffffffc00ec8947 */ /* 0x002fea000383ffff */
[----:B------:R-:W-:Y:S05]  /*30060*/  BRA `(.L_x_4527) ;  /* 0xffffff7800c07947 */ /* 0x000fea000383ffff */
.L_x_4327:
[----:B------:R-:W-:Y:S01]  /*30070*/  BSSY B0, `(.L_x_4528) ;  /* 0x0000008000007945 */ /* 0x000fe20003800000 */
[----:B0-----:R-:W-:Y:S01]  /*30080*/  MOV R13, R3 ;  /* 0x00000003000d7202 */ /* 0x001fe20000000f00 */
[----:B------:R-:W-:Y:S02]  /*30090*/  IMAD.MOV.U32 R12, RZ, RZ, RZ ;  /* 0x000000ffff0c7224 */ /* 0x000fe400078e00ff */
[----:B------:R-:W-:Y:S02]  /*300a0*/  IMAD.MOV.U32 R11, RZ, RZ, 0x1c1f ;  /* 0x00001c1fff0b7424 */ /* 0x000fe400078e00ff */
[----:B------:R-:W-:-:S07]  /*300b0*/  IMAD.MOV.U32 R15, RZ, RZ, -0x1 ;  /* 0xffffffffff0f7424 */ /* 0x000fce00078e00ff */
[----:B------:R-:W-:Y:S05]  /*300c0*/  WARPSYNC.COLLECTIVE R15, `(.L_x_4529) ;  /* 0x000000000f087348 */ /* 0x000fea0003c00000 */
[----:B------:R0:W1:Y:S02]  /*300d0*/  SHFL.IDX P6, R14, R13, R12, R11 ;  /* 0x0000000c0d0e7389 */ /* 0x00006400000c000b */
[----:B01----:R-:W-:Y:S01]  /*300e0*/  ENDCOLLECTIVE ;  /* 0x000000000000791b */ /* 0x003fe20003800000 */
.L_x_4529:
[----:B------:R-:W-:Y:S05]  /*300f0*/  BSYNC B0 ;  /* 0x0000000000007941 */ /* 0x000fea0003800000 */
.L_x_4528:
[----:B------:R-:W0:Y:S01]  /*30100*/  S2R R20, SR_TID.X ;  /* 0x0000000000147919 */ /* 0x000e220000002100 */
[----:B------:R-:W-:Y:S01]  /*30110*/  IMAD.MOV.U32 R13, RZ, RZ, R2 ;  /* 0x000000ffff0d7224 */ /* 0x000fe200078e0002 */
[----:B------:R-:W-:Y:S01]  /*30120*/  MOV R15, 0xffffffff ;  /* 0xffffffff000f7802 */ /* 0x000fe20000000f00 */
[----:B------:R-:W-:Y:S01]  /*30130*/  IMAD.MOV.U32 R12, RZ, RZ, RZ ;  /* 0x000000ffff0c7224 */ /* 0x000fe200078e00ff */
[----:B------:R-:W-:Y:S01]  /*30140*/  MOV R0, R14 ;  /* 0x0000000e00007202 */ /* 0x000fe20000000f00 */
[----:B------:R-:W-:-:S07]  /*30150*/  IMAD.MOV.U32 R11, RZ, RZ, 0x1c1f ;  /* 0x00001c1fff0b7424 */ /* 0x000fce00078e00ff */
[----:B0-----:R-:W-:Y:S05]  /*30160*/  WARPSYNC.COLLECTIVE R15, `(.L_x_4530) ;  /* 0x000000000f087348 */ /* 0x001fea0003c00000 */
[----:B------:R1:W2:Y:S02]  /*30170*/  SHFL.IDX P6, R14, R13, R12, R11 ;  /* 0x0000000c0d0e7389 */ /* 0x0002a400000c000b */
[----:B012---:R-:W-:Y:S01]  /*30180*/  ENDCOLLECTIVE ;  /* 0x000000000000791b */ /* 0x007fe20003800000 */
.L_x_4530:
[----:B------:R-:W0:Y:S01]  /*30190*/  LDC R11, c[0x0][0x2f4] ;  /* 0x0000bd00ff0b7b82 */ /* 0x000e220000000800 */
[----:B------:R-:W-:Y:S02]  /*301a0*/  IMAD.SHL.U32 R15, R20, 0x10, RZ ;  /* 0x00000010140f7824 */ /* 0x000fe400078e00ff */
[----:B------:R-:W-:-:S03]  /*301b0*/  IMAD.MOV.U32 R10, RZ, RZ, R14 ;  /* 0x000000ffff0a7224 */ /* 0x000fc600078e000e */
[----:B------:R-:W-:-:S04]  /*301c0*/  LOP3.LUT R15, R15, 0x30, RZ, 0xc0, !PT ;  /* 0x000000300f0f7812 */ /* 0x000fc800078ec0ff */
[C---:B------:R-:W-:Y:S02]  /*301d0*/  IADD3 R20, P0, R15.reuse, R10, RZ ;  /* 0x0000000a0f147210 */ /* 0x040fe40007f1e0ff */
[----:B------:R-:W-:-:S03]  /*301e0*/  LOP3.LUT R12, R15, 0x40, RZ, 0xfc, !PT ;  /* 0x000000400f0c7812 */ /* 0x000fc600078efcff */
[----:B------:R-:W-:Y:S01]  /*301f0*/  IMAD.X R21, RZ, RZ, R0, P0 ;  /* 0x000000ffff157224 */ /* 0x000fe200000e0600 */
[----:B------:R-:W-:Y:S02]  /*30200*/  IADD3 R0, R23, R28, RZ ;  /* 0x0000001c17007210 */ /* 0x000fe40007ffe0ff */
[----:B------:R1:W5:Y:S01]  /*30210*/  LDL.LU R28, [R1+0x4] ;  /* 0x00000400011c7983 */ /* 0x0003620000300800 */
[CC--:B0-----:R-:W-:Y:S02]  /*30220*/  ISETP.GE.AND P3, PT, R15.reuse, R11.reuse, PT ;  /* 0x0000000b0f00720c */ /* 0x0c1fe40003f66270 */
[----:B------:R-:W-:Y:S02]  /*30230*/  LOP3.LUT R15, R15, 0x80, RZ, 0xfc, !PT ;  /* 0x000000800f0f7812 */ /* 0x000fe400078efcff */
[----:B------:R-:W-:Y:S02]  /*30240*/  ISETP.LT.OR P0, PT, R9, 0x1, P3 ;  /* 0x000000010900780c */ /* 0x000fe40001f01670 */
[----:B------:R-:W-:Y:S01]  /*30250*/  ISETP.GE.AND P2, PT, R12, R11, PT ;  /* 0x0000000b0c00720c */ /* 0x000fe20003f46270 */
[----:B------:R-:W-:-:S02]  /*30260*/  IMAD.MOV.U32 R13, RZ, RZ, R3 ;  /* 0x000000ffff0d7224 */ /* 0x000fc400078e0003 */
[----:B------:R-:W-:Y:S01]  /*30270*/  IMAD.MOV.U32 R12, RZ, RZ, 0x1 ;  /* 0x00000001ff0c7424 */ /* 0x000fe200078e00ff */
[----:B------:R-:W-:-:S07]  /*30280*/  ISETP.LT.OR P1, PT, R9, 0x1, P2 ;  /* 0x000000010900780c */ /* 0x000fce0001721670 */
[----:B------:R-:W-:Y:S01]  /*30290*/  @!PT LDS RZ, [RZ] ;  /* 0x00000000fffff984 */ /* 0x000fe20000000800 */
[----:B------:R-:W-:Y:S01]  /*302a0*/  @!PT LDS RZ, [RZ] ;  /* 0x00000000fffff984 */ /* 0x000fe20000000800 */
[----:B------:R-:W-:Y:S01]  /*302b0*/  @!PT LDS RZ, [RZ] ;  /* 0x00000000fffff984 */ /* 0x000fe20000000800 */
[----:B------:R1:W-:Y:S01]  /*302c0*/  LDGSTS.E.BYPASS.LTC128B.128 [R0+0xf200], desc[UR50][R20.64], !P0 ;  /* 0x0f20000014007fae */ /* 0x0003e2000c101d72 */
[----:B------:R-:W-:Y:S01]  /*302d0*/  ISETP.GE.AND P0, PT, R15, R11, PT ;  /* 0x0000000b0f00720c */ /* 0x000fe20003f06270 */
[----:B------:R-:W-:Y:S01]  /*302e0*/  IMAD.MOV.U32 R11, RZ, RZ, 0x1c1f ;  /* 0x00001c1fff0b7424 */ /* 0x000fe200078e00ff */
[----:B------:R-:W-:-:S03]  /*302f0*/  MOV R15, 0xffffffff ;  /* 0xffffffff000f7802 */ /* 0x000fc60000000f00 */
[----:B------:R1:W-:Y:S08]  /*30300*/  LDGSTS.E.BYPASS.LTC128B.128 [R0+0x11a00], desc[UR50][R20.64+0x40], !P1 ;  /* 0x11a0004014007fae */ /* 0x0003f0000c901d72 */
[----:B-1---5:R-:W-:Y:S05]  /*30310*/  WARPSYNC.COLLECTIVE R15, `(.L_x_4531) ;  /* 0x000000000f087348 */ /* 0x022fea0003c00000 */
[----:B------:R0:W2:Y:S02]  /*30320*/  SHFL.IDX P6, R14, R13, R12, R11 ;  /* 0x0000000c0d0e7389 */ /* 0x0000a400000c000b */
[----:B012--5:R-:W-:Y:S01]  /*30330*/  ENDCOLLECTIVE ;  /* 0x000000000000791b */ /* 0x027fe20003800000 */
.L_x_4531:
[----:B------:R-:W-:Y:S01]  /*30340*/  ISETP.LT.OR P1, PT, R9, 0x1, P0 ;  /* 0x000000010900780c */ /* 0x000fe20000721670 */
[----:B------:R-:W0:Y:S01]  /*30350*/  S2R R10, SR_TID.X ;  /* 0x00000000000a7919 */ /* 0x000e220000002100 */
[----:B------:R-:W-:-:S11]  /*30360*/  IMAD.MOV.U32 R13, RZ, RZ, R2 ;  /* 0x000000ffff0d7224 */ /* 0x000fd600078e0002 */
[----:B------:R-:W-:Y:S01]  /*30370*/  @!PT LDS RZ, [RZ] ;  /* 0x00000000fffff984 */ /* 0x000fe20000000800 */
[----:B------:R-:W-:Y:S01]  /*30380*/  @!PT LDS RZ, [RZ] ;  /* 0x00000000fffff984 */ /* 0x000fe20000000800 */
[----:B------:R-:W-:Y:S01]  /*30390*/  @!PT LDS RZ, [RZ] ;  /* 0x00000000fffff984 */ /* 0x000fe20000000800 */
[----:B------:R1:W-:Y:S02]  /*303a0*/  LDGSTS.E.BYPASS.LTC128B.128 [R0+0x14200], desc[UR50][R20.64+0x80], !P1 ;  /* 0x1420008014007fae */ /* 0x0003e4000c901d72 */
[----:B-1----:R-:W-:-:S07]  /*303b0*/  IMAD.MOV.U32 R21, RZ, RZ, R14 ;  /* 0x000000ffff157224 */ /* 0x002fce00078e000e */
[----:B0-----:R-:W-:Y:S05]  /*303c0*/  WARPSYNC.COLLECTIVE R15, `(.L_x_4532) ;  /* 0x000000000f087348 */ /* 0x001fea0003c00000 */
[----:B------:R1:W2:Y:S02]  /*303d0*/  SHFL.IDX P6, R14, R13, R12, R11 ;  /* 0x0000000c0d0e7389 */ /* 0x0002a400000c000b */
[----:B012---:R-:W-:Y:S01]  /*303e0*/  ENDCOLLECTIVE ;  /* 0x000000000000791b */ /* 0x007fe20003800000 */
.L_x_4532:
[----:B------:R-:W-:-:S05]  /*303f0*/  IMAD.SHL.U32 R20, R10, 0x10, RZ ;  /* 0x000000100a147824 */ /* 0x000fca00078e00ff */
[----:B------:R-:W-:Y:S02]  /*30400*/  LOP3.LUT R20, R20, 0x30, RZ, 0xc0, !PT ;  /* 0x0000003014147812 */ /* 0x000fe400078ec0ff */
[----:B------:R-:W-:-:S04]  /*30410*/  MOV R10, R14 ;  /* 0x0000000e000a7202 */ /* 0x000fc80000000f00 */
[----:B------:R-:W-:-:S05]  /*30420*/  IADD3 R20, P1, R20, R10, RZ ;  /* 0x0000000a14147210 */ /* 0x000fca0007f3e0ff */
[----:B------:R-:W-:Y:S01]  /*30430*/  IMAD.X R21, RZ, RZ, R21, P1 ;  /* 0x000000ffff157224 */ /* 0x000fe200008e0615 */
[----:B------:R-:W-:Y:S01]  /*30440*/  ISETP.LT.OR P1, PT, R9, 0x21, P3 ;  /* 0x000000210900780c */ /* 0x000fe20001f21670 */
[----:B------:R-:W-:Y:S02]  /*30450*/  IMAD.MOV.U32 R13, RZ, RZ, R3 ;  /* 0x000000ffff0d7224 */ /* 0x000fe400078e0003 */
[----:B------:R-:W-:-:S10]  /*30460*/  IMAD.MOV.U32 R12, RZ, RZ, 0x2 ;  /* 0x00000002ff0c7424 */ /* 0x000fd400078e00ff */
[----:B------:R-:W-:Y:S05]  /*30470*/  WARPSYNC.COLLECTIVE R15, `(.L_x_4533) ;  /* 0x000000000f087348 */ /* 0x000fea0003c00000 */
[----:B------:R0:W1:Y:S02]  /*30480*/  SHFL.IDX P6, R14, R13, R12, R11 ;  /* 0x0000000c0d0e7389 */ /* 0x00006400000c000b */
[----:B01----:R-:W-:Y:S01]  /*30490*/  ENDCOLLECTIVE ;  /* 0x000000000000791b */ /* 0x003fe20003800000 */
.L_x_4533:
[----:B------:R-:W-:Y:S01]  /*304a0*/  @!PT LDS RZ, [RZ] ;  /* 0x00000000fffff984 */ /* 0x000fe20000000800 */
[----:B------:R-:W-:Y:S01]  /*304b0*/  @!PT LDS RZ, [RZ] ;  /* 0x00000000fffff984 */ /* 0x000fe20000000800 */
[----:B------:R-:W-:Y:S01]  /*304c0*/  @!PT LDS RZ, [RZ] ;  /* 0x00000000fffff984 */ /* 0x000fe20000000800 */
[----:B------:R-:W-:Y:S01]  /*304d0*/  LDGSTS.E.BYPASS.LTC128B.128 [R0+0xfa00], desc[UR50][R20.64], !P1 ;  /* 0x0fa0000014007fae */ /* 0x000fe2000c901d72 */
[----:B------:R-:W-:Y:S01]  /*304e0*/  ISETP.LT.OR P1, PT, R9, 0x21, P2 ;  /* 0x000000210900780c */ /* 0x000fe20001721670 */
[----:B------:R-:W0:-:S12]  /*304f0*/  S2R R10, SR_TID.X ;  /* 0x00000000000a7919 */ /* 0x000e180000002100 */
[----:B------:R-:W-:Y:S01]  /*30500*/  LDGSTS.E.BYPASS.LTC128B.128 [R0+0x12200], desc[UR50][R20.64+0x40], !P1 ;  /* 0x1220004014007fae */ /* 0x000fe2000c901d72 */
[----:B------:R-:W-:Y:S01]  /*30510*/  ISETP.LT.OR P1, PT, R9, 0x21, P0 ;  /* 0x000000210900780c */ /* 0x000fe20000721670 */
[----:B------:R-:W-:-:S12]  /*30520*/  IMAD.MOV.U32 R13, RZ, RZ, R2 ;  /* 0x000000ffff0d7224 */ /* 0x000fd800078e0002 */
[----:B------:R1:W-:Y:S02]  /*30530*/  LDGSTS.E.BYPASS.LTC128B.128 [R0+0x14a00], desc[UR50][R20.64+0x80], !P1 ;  /* 0x14a0008014007fae */ /* 0x0003e4000c901d72 */
[----:B01----:R-:W-:-:S07]  /*30540*/  MOV R21, R14 ;  /* 0x0000000e00157202 */ /* 0x003fce0000000f00 */
[----:B------:R-:W-:Y:S05]  /*30550*/  WARPSYNC.COLLECTIVE R15, `(.L_x_4534) ;  /* 0x000000000f087348 */ /* 0x000fea0003c00000 */
[----:B------:R0:W1:Y:S02]  /*30560*/  SHFL.IDX P6, R14, R13, R12, R11 ;  /* 0x0000000c0d0e7389 */ /* 0x00006400000c000b */
[----:B01----:R-:W-:Y:S01]  /*30570*/  ENDCOLLECTIVE ;  /* 0x000000000000791b */ /* 0x003fe20003800000 */
.L_x_4534:
[----:B------:R-:W-:-:S05]  /*30580*/  IMAD.SHL.U32 R20, R10, 0x10, RZ ;  /* 0x000000100a147824 */ /* 0x000fca00078e00ff */
[----:B------:R-:W-:Y:S01]  /*30590*/  LOP3.LUT R20, R20, 0x30, RZ, 0xc0, !PT ;  /* 0x0000003014147812 */ /* 0x000fe200078ec0ff */
[----:B------:R-:W-:Y:S02]  /*305a0*/  IMAD.MOV.U32 R13, RZ, RZ, R3 ;  /* 0x000000ffff0d7224 */ /* 0x000fe400078e0003 */
[----:B------:R-:W-:Y:S02]  /*305b0*/  IMAD.MOV.U32 R12, RZ, RZ, 0x3 ;  /* 0x00000003ff0c7424 */ /* 0x000fe400078e00ff */
[----:B------:R-:W-:-:S07]  /*305c0*/  IMAD.MOV.U32 R10, RZ, RZ, R14 ;  /* 0x000000ffff0a7224 */ /* 0x000fce00078e000e */
[----:B------:R-:W-:Y:S05]  /*305d0*/  WARPSYNC.COLLECTIVE R15, `(.L_x_4535) ;  /* 0x000000000f087348 */ /* 0x000fea0003c00000 */
[----:B------:R0:W1:Y:S02]  /*305e0*/  SHFL.IDX P6, R14, R13, R12, R11 ;  /* 0x0000000c0d0e7389 */ /* 0x00006400000c000b */
[----:B01----:R-:W-:Y:S01]  /*305f0*/  ENDCOLLECTIVE ;  /* 0x000000000000791b */ /* 0x003fe20003800000 */
.L_x_4535:
[----:B------:R-:W-:Y:S02]  /*30600*/  IADD3 R20, P1, R20, R10, RZ ;  /* 0x0000000a14147210 */ /* 0x000fe40007f3e0ff */
[----:B------:R-:W0:Y:S02]  /*30610*/  S2R R10, SR_TID.X ;  /* 0x00000000000a7919 */ /* 0x000e240000002100 */
[----:B------:R-:W-:Y:S02]  /*30620*/  IADD3.X R21, RZ, R21, RZ, P1, !PT ;  /* 0x00000015ff157210 */ /* 0x000fe40000ffe4ff */
[----:B------:R-:W-:Y:S02]  /*30630*/  ISETP.LT.OR P1, PT, R9, 0x41, P3 ;  /* 0x000000410900780c */ /* 0x000fe40001f21670 */
[----:B------:R-:W-:-:S11]  /*30640*/  MOV R13, R2 ;  /* 0x00000002000d7202 */ /* 0x000fd60000000f00 */
[----:B------:R-:W-:Y:S01]  /*30650*/  @!PT LDS RZ, [RZ] ;  /* 0x00000000fffff984 */ /* 0x000fe20000000800 */
[----:B------:R-:W-:Y:S01]  /*30660*/  @!PT LDS RZ, [RZ] ;  /* 0x00000000fffff984 */ /* 0x000fe20000000800 */
[----:B------:R-:W-:Y:S01]  /*30670*/  @!PT LDS RZ, [RZ] ;  /* 0x00000000fffff984 */ /* 0x000fe20000000800 */
[----:B------:R1:W-:Y:S01]  /*30680*/  LDGSTS.E.BYPASS.LTC128B.128 [R0+0x10200], desc[UR50][R20.64], !P1 ;  /* 0x1020000014007fae */ /* 0x0003e2000c901d72 */
[----:B------:R-:W-:Y:S01]  /*30690*/  IMAD.MOV.U32 R3, RZ, RZ, R14 ;  /* 0x000000ffff037224 */ /* 0x000fe200078e000e */
[----:B------:R-:W-:-:S13]  /*306a0*/  ISETP.LT.OR P1, PT, R9, 0x41, P2 ;  /* 0x000000410900780c */ /* 0x000fda0001721670 */
[----:B01----:R-:W-:Y:S05]  /*306b0*/  WARPSYNC.COLLECTIVE R15, `(.L_x_4536) ;  /* 0x000000000f087348 */ /* 0x003fea0003c00000 */
[----:B------:R2:W3:Y:S02]  /*306c0*/  SHFL.IDX P6, R14, R13, R12, R11 ;  /* 0x0000000c0d0e7389 */ /* 0x0004e400000c000b */
[----:B0123--:R-:W-:Y:S01]  /*306d0*/  ENDCOLLECTIVE ;  /* 0x000000000000791b */ /* 0x00ffe20003800000 */
.L_x_4536:
[----:B------:R-:W-:Y:S01]  /*306e0*/  @!PT LDS RZ, [RZ] ;  /* 0x00000000fffff984 */ /* 0x000fe20000000800 */
[----:B------:R-:W-:Y:S01]  /*306f0*/  @!PT LDS RZ, [RZ] ;  /* 0x00000000fffff984 */ /* 0x000fe20000000800 */
[----:B------:R-:W-:Y:S01]  /*30700*/  @!PT LDS RZ, [RZ] ;  /* 0x00000000fffff984 */ /* 0x000fe20000000800 */
[----:B------:R0:W-:Y:S01]  /*30710*/  LDGSTS.E.BYPASS.LTC128B.128 [R0+0x12a00], desc[UR50][R20.64+0x40], !P1 ;  /* 0x12a0004014007fae */ /* 0x0001e2000c901d72 */
[----:B------:R-:W-:Y:S01]  /*30720*/  ISETP.LT.OR P1, PT, R9, 0x41, P0 ;  /* 0x000000410900780c */ /* 0x000fe20000721670 */
[----:B------:R-:W-:-:S05]  /*30730*/  IMAD.SHL.U32 R10, R10, 0x10, RZ ;  /* 0x000000100a0a7824 */ /* 0x000fca00078e00ff */
[----:B------:R-:W-:Y:S01]  /*30740*/  LOP3.LUT R10, R10, 0x30, RZ, 0xc0, !PT ;  /* 0x000000300a0a7812 */ /* 0x000fe200078ec0ff */
[----:B------:R-:W-:-:S06]  /*30750*/  IMAD.MOV.U32 R2, RZ, RZ, R14 ;  /* 0x000000ffff027224 */ /* 0x000fcc00078e000e */
[----:B------:R0:W-:Y:S01]  /*30760*/  LDGSTS.E.BYPASS.LTC128B.128 [R0+0x15200], desc[UR50][R20.64+0x80], !P1 ;  /* 0x1520008014007fae */ /* 0x0001e2000c901d72 */
[----:B------:R-:W-:-:S05]  /*30770*/  IADD3 R2, P1, R10, R2, RZ ;  /* 0x000000020a027210 */ /* 0x000fca0007f3e0ff */
[----:B------:R-:W-:Y:S01]  /*30780*/  IMAD.X R3, RZ, RZ, R3, P1 ;  /* 0x000000ffff037224 */ /* 0x000fe200008e0603 */
[----:B------:R-:W-:Y:S01]  /*30790*/  ISETP.LT.OR P1, PT, R9, 0x61, P3 ;  /* 0x000000610900780c */ /* 0x000fe20001f21670 */
[----:B------:R-:W-:Y:S01]  /*307a0*/  IMAD.MOV.U32 R12, RZ, RZ, RZ ;  /* 0x000000ffff0c7224 */ /* 0x000fe200078e00ff */
[----:B------:R-:W-:-:S11]  /*307b0*/  MOV R13, R29 ;  /* 0x0000001d000d7202 */ /* 0x000fd60000000f00 */
[----:B0-----:R-:W-:Y:S05]  /*307c0*/  WARPSYNC.COLLECTIVE R15, `(.L_x_4537) ;  /* 0x000000000f087348 */ /* 0x001fea0003c00000 */
[----:B------:R1:W2:Y:S02]  /*307d0*/  SHFL.IDX P6, R14, R13, R12, R11 ;  /* 0x0000000c0d0e7389 */ /* 0x0002a400000c000b */
[----:B012---:R-:W-:Y:S01]  /*307e0*/  ENDCOLLECTIVE ;  /* 0x000000000000791b */ /* 0x007fe20003800000 */
.L_x_4537:
[----:B------:R-:W-:Y:S01]  /*307f0*/  @!PT LDS RZ, [RZ] ;  /* 0x00000000fffff984 */ /* 0x000fe20000000800 */
[----:B------:R-:W-:Y:S01]  /*30800*/  @!PT LDS RZ, [RZ] ;  /* 0x00000000fffff984 */ /* 0x000fe20000000800 */
[----:B------:R-:W-:Y:S01]  /*30810*/  @!PT LDS RZ, [RZ] ;  /* 0x00000000fffff984 */ /* 0x000fe20000000800 */
[----:B------:R-:W-:Y:S01]  /*30820*/  LDGSTS.E.BYPASS.LTC128B.128 [R0+0x10a00], desc[UR50][R2.64], !P1 ;  /* 0x10a0000002007fae */ /* 0x000fe2000c901d72 */
[----:B------:R-:W-:-:S13]  /*30830*/  ISETP.LT.OR P1, PT, R9, 0x61, P2 ;  /* 0x000000610900780c */ /* 0x000fda0001721670 */
        /* <DEDUP_REMOVED lines=8> */
.L_x_4538:
[----:B------:R-:W-:Y:S02]  /*308c0*/  LOP3.LUT R28, R28, 0xffffffbf, RZ, 0xc0, !PT ;  /* 0xffffffbf1c1c7812 */ /* 0x000fe400078ec0ff */
[----:B------:R-:W-:-:S13]  /*308d0*/  ISETP.GE.AND P6, PT, R9, 0x81, PT ;  /* 0x000000810900780c */ /* 0x000fda0003fc6270 */
[----:B------:R-:W-:-:S05]  /*308e0*/  @P6 LOP3.LUT R28, R28, 0x40, RZ, 0xfc, !PT ;  /* 0x000000401c1c6812 */ /* 0x000fca00078efcff */
[----:B------:R1:W-:Y:S01]  /*308f0*/  STL [R1+0x4], R28 ;  /* 0x0000041c01007387 */ /* 0x0003e20000100800 */
[----:B------:R-:W-:Y:S02]  /*30900*/  MOV R2, R14 ;  /* 0x0000000e00027202 */ /* 0x000fe40000000f00 */
[C---:B------:R-:W-:Y:S02]  /*30910*/  ISETP.GE.AND P5, PT, R9.reuse, 0x21, PT ;  /* 0x000000210900780c */ /* 0x040fe40003fa6270 */
[C---:B------:R-:W-:Y:S02]  /*30920*/  ISETP.GE.AND P4, PT, R9.reuse, 0x41, PT ;  /* 0x000000410900780c */ /* 0x040fe40003f86270 */
[----:B------:R-:W-:Y:S01]  /*30930*/  ISETP.GE.AND P1, PT, R9, 0x61, PT ;  /* 0x000000610900780c */ /* 0x000fe20003f26270 */
[----:B------:R-:W-:-:S12]  /*30940*/  BRA `(.L_x_4539) ;  /* 0xffffff78004c7947 */ /* 0x000fd8000383ffff */
.L_x_4332:
[----:B---3--:R-:W3:Y:S02]  /*30950*/  LDL R2, [R1+0x34] ;  /* 0x0000340001027983 */ /* 0x008ee40000100800 */
[----:B---3--:R3:W4:Y:S02]  /*30960*/  SYNCS.PHASECHK.TRANS64.TRYWAIT P0, [R4+URZ+0x33440], R2 ;  /* 0x03344002040075a7 */ /* 0x008724000800017f */
[----:B----4-:R-:W-:Y:S05]  /*30970*/  @!P0 NANOSLEEP.SYNCS 0x989680 ;  /* 0x009896800000895d */ /* 0x010fea0003900000 */
[----:B------:R-:W4:Y:S02]  /*30980*/  @!P0 SYNCS.PHASECHK.TRANS64 P0, [R4+URZ+0x33440], R2 ;  /* 0x03344002040085a7 */ /* 0x000f24000800007f */
[----:B----4-:R-:W-:Y:S05]  /*30990*/  @!P0 BRA `(.L_x_4332) ;  /* 0xfffffffc00ec8947 */ /* 0x010fea000383ffff */
[----:B------:R-:W-:Y:S05]  /*309a0*/  BRA `(.L_x_4540) ;  /* 0xffffff7800bc7947 */ /* 0x000fea000383ffff */
.L_x_4333:
[----:B------:R-:W-:Y:S01]  /*309b0*/  BSSY B0, `(.L_x_4541) ;  /* 0x0000008000007945 */ /* 0x000fe20003800000 */
[----:B------:R-:W-:Y:S01]  /*309c0*/  IMAD.MOV.U32 R13, RZ, RZ, R6 ;  /* 0x000000ffff0d7224 */ /* 0x000fe200078e0006 */
[----:B------:R-:W-:Y:S01]  /*309d0*/  MOV R15, 0xffffffff ;  /* 0xffffffff000f7802 */ /* 0x000fe20000000f00 */
[----:B------:R-:W-:Y:S02]  /*309e0*/  IMAD.MOV.U32 R12, RZ, RZ, RZ ;  /* 0x000000ffff0c7224 */ /* 0x000fe400078e00ff */
[----:B------:R-:W-:-:S07]  /*309f0*/  IMAD.MOV.U32 R11, RZ, RZ, 0x1c1f ;  /* 0x00001c1fff0b7424 */ /* 0x000fce00078e00ff */
[----:B-1---5:R-:W-:Y:S05]  /*30a00*/  WARPSYNC.COLLECTIVE R15, `(.L_x_4542) ;  /* 0x000000000f087348 */ /* 0x022fea0003c00000 */
[----:B------:R0:W2:Y:S02]  /*30a10*/  SHFL.IDX P6, R14, R13, R12, R11 ;  /* 0x0000000c0d0e7389 */ /* 0x0000a400000c000b */
[----:B012--5:R-:W-:Y:S01]  /*30a20*/  ENDCOLLECTIVE ;  /* 0x000000000000791b */ /* 0x027fe20003800000 */
.L_x_4542:
[----:B------:R-:W-:Y:S05]  /*30a30*/  BSYNC B0 ;  /* 0x0000000000007941 */ /* 0x000fea0003800000 */
.L_x_4541:
[----:B------:R-:W-:Y:S01]  /*30a40*/  IMAD.MOV.U32 R13, RZ, RZ, R5 ;  /* 0x000000ffff0d7224 */ /* 0x000fe200078e0005 */
[----:B------:R-:W-:Y:S01]  /*30a50*/  MOV R11, 0x1c1f ;  /* 0x00001c1f000b7802 */ /* 0x000fe20000000f00 */
[----:B------:R-:W-:Y:S01]  /*30a60*/  IMAD.MOV.U32 R12, RZ, RZ, RZ ;  /* 0x000000ffff0c7224 */ /* 0x000fe200078e00ff */
[----:B------:R-:W0:Y:S01]  /*30a70*/  S2R R28, SR_TID.X ;  /* 0x00000000001c7919 */ /* 0x000e220000002100 */
[----:B------:R-:W-:Y:S01]  /*30a80*/  IMAD.MOV.U32 R15, RZ, RZ, -0x1 ;  /* 0xffffffffff0f7424 */ /* 0x000fe200078e00ff */
[----:B------:R-:W1:Y:S01]  /*30a90*/  LDC R10, c[0x0][0x2f4] ;  /* 0x0000bd00ff0a7b82 */ /* 0x000e620000000800 */
[----:B------:R-:W-:-:S07]  /*30aa0*/  IMAD.MOV.U32 R2, RZ, RZ, R14 ;  /* 0x000000ffff027224 */ /* 0x000fce00078e000e */
[----:B01----:R-:W-:Y:S05]  /*30ab0*/  WARPSYNC.COLLECTIVE R15, `(.L_x_4543) ;  /* 0x000000000f087348 */ /* 0x003fea0003c00000 */
[----:B------:R2:W3:Y:S02]  /*30ac0*/  SHFL.IDX P6, R14, R13, R12, R11 ;  /* 0x0000000c0d0e7389 */ /* 0x0004e400000c000b */
[----:B0123--:R-:W-:Y:S01]  /*30ad0*/  ENDCOLLECTIVE ;  /* 0x000000000000791b */ /* 0x00ffe20003800000 */
.L_x_4543:
[----:B------:R-:W-:Y:S02]  /*30ae0*/  IMAD.MOV.U32 R13, RZ, RZ, R6 ;  /* 0x000000ffff0d7224 */ /* 0x000fe400078e0006 */
[----:B------:R-:W-:Y:S01]  /*30af0*/  IMAD.MOV.U32 R12, RZ, RZ, 0x1 ;  /* 0x00000001ff0c7424 */ /* 0x000fe200078e00ff */
[----:B------:R-:W-:Y:S01]  /*30b00*/  LOP3.LUT P6, RZ, R20, 0x20, RZ, 0xc0, !PT ;  /* 0x0000002014ff7812 */ /* 0x000fe200078cc0ff */
[C---:B------:R-:W-:Y:S01]  /*30b10*/  IMAD.SHL.U32 R21, R28.reuse, 0x10, RZ ;  /* 0x000000101c157824 */ /* 0x040fe200078e00ff */
[----:B------:R-:W-:Y:S01]  /*30b20*/  MOV R3, R14 ;  /* 0x0000000e00037202 */ /* 0x000fe20000000f00 */
[----:B------:R-:W-:-:S03]  /*30b30*/  IMAD.SHL.U32 R28, R28, 0x10, RZ ;  /* 0x000000101c1c7824 */ /* 0x000fc600078e00ff */
[----:B------:R-:W-:Y:S02]  /*30b40*/  LOP3.LUT R21, R21, 0x30, RZ, 0xc0, !PT ;  /* 0x0000003015157812 */ /* 0x000fe400078ec0ff */
[----:B------:R-:W-:-:S05]  /*30b50*/  LOP3.LUT R28, R28, 0x30, RZ, 0xc0, !PT ;  /* 0x000000301c1c7812 */ /* 0x000fca00078ec0ff */
[C---:B------:R-:W-:Y:S02]  /*30b60*/  @P6 IADD3 R3, P0, R21.reuse, R3, RZ ;  /* 0x0000000315036210 */ /* 0x040fe40007f1e0ff */
[C---:B------:R-:W-:Y:S02]  /*30b70*/  LOP3.LUT R29, R28.reuse, 0x40, RZ, 0xfc, !PT ;  /* 0x000000401c1d7812 */ /* 0x040fe400078efcff */
[----:B------:R-:W-:Y:S01]  /*30b80*/  LOP3.LUT R28, R28, 0x80, RZ, 0xfc, !PT ;  /* 0x000000801c1c7812 */ /* 0x000fe200078efcff */
[----:B------:R-:W-:Y:S01]  /*30b90*/  @P6 IMAD.X R2, RZ, RZ, R2, P0 ;  /* 0x000000ffff026224 */ /* 0x000fe200000e0602 */
[-C--:B------:R-:W-:Y:S02]  /*30ba0*/  ISETP.GE.AND P0, PT, R21, R10.reuse, PT ;  /* 0x0000000a1500720c */ /* 0x080fe40003f06270 */
[----:B------:R-:W-:Y:S02]  /*30bb0*/  ISETP.GE.AND P3, PT, R29, R10, PT ;  /* 0x0000000a1d00720c */ /* 0x000fe40003f66270 */
[----:B------:R-:W-:-:S02]  /*30bc0*/  @P6 LOP3.LUT R3, R3, R2, RZ, 0x3c, !PT ;  /* 0x0000000203036212 */ /* 0x000fc400078e3cff */
[----:B------:R-:W-:Y:S02]  /*30bd0*/  ISETP.GE.AND P2, PT, R28, R10, PT ;  /* 0x0000000a1c00720c */ /* 0x000fe40003f46270 */
        /* <DEDUP_REMOVED lines=11> */
.L_x_4544:
[----:B------:R-:W-:Y:S01]  /*30c90*/  IMAD.MOV.U32 R13, RZ, RZ, R5 ;  /* 0x000000ffff0d7224 */ /* 0x000fe200078e0005 */
[----:B------:R-:W-:-:S07]  /*30ca0*/  MOV R2, R14 ;  /* 0x0000000e00027202 */ /* 0x000fce0000000f00 */
[----:B------:R-:W-:Y:S05]  /*30cb0*/  WARPSYNC.COLLECTIVE R15, `(.L_x_4545) ;  /* 0x000000000f087348 */ /* 0x000fea0003c00000 */
[----:B------:R0:W1:Y:S02]  /*30cc0*/  SHFL.IDX P6, R14, R13, R12, R11 ;  /* 0x0000000c0d0e7389 */ /* 0x00006400000c000b */
[----:B01----:R-:W-:Y:S01]  /*30cd0*/  ENDCOLLECTIVE ;  /* 0x000000000000791b */ /* 0x003fe20003800000 */
.L_x_4545:
        /* <DEDUP_REMOVED lines=16> */
.L_x_4546:
        /* <DEDUP_REMOVED lines=11> */
.L_x_4547:
[----:B------:R-:W-:Y:S02]  /*30e90*/  IMAD.MOV.U32 R13, RZ, RZ, R6 ;  /* 0x000000ffff0d7224 */ /* 0x000fe400078e0006 */
[----:B------:R-:W-:Y:S01]  /*30ea0*/  IMAD.MOV.U32 R12, RZ, RZ, 0x3 ;  /* 0x00000003ff0c7424 */ /* 0x000fe200078e00ff */
[----:B------:R-:W-:-:S07]  /*30eb0*/  MOV R3, R14 ;  /* 0x0000000e00037202 */ /* 0x000fce0000000f00 */
[----:B------:R-:W-:Y:S05]  /*30ec0*/  WARPSYNC.COLLECTIVE R15, `(.L_x_4548) ;  /* 0x000000000f087348 */ /* 0x000fea0003c00000 */
[----:B------:R0:W1:Y:S02]  /*30ed0*/  SHFL.IDX P6, R14, R13, R12, R11 ;  /* 0x0000000c0d0e7389 */ /* 0x00006400000c000b */
[----:B01----:R-:W-:Y:S01]  /*30ee0*/  ENDCOLLECTIVE ;  /* 0x000000000000791b */ /* 0x003fe20003800000 */
.L_x_4548:
[----:B------:R-:W-:-:S05]  /*30ef0*/  @P4 IADD3 R3, P0, R21, R3, RZ ;  /* 0x0000000315034210 */ /* 0x000fca0007f1e0ff */
[----:B------:R-:W-:-:S05]  /*30f00*/  @P4 IMAD.X R2, RZ, RZ, R2, P0 ;  /* 0x000000ffff024224 */ /* 0x000fca00000e0602 */
[----:B------:R-:W-:Y:S01]  /*30f10*/  @P4 LOP3.LUT R3, R3, R2, RZ, 0x3c, !PT ;  /* 0x0000000203034212 */ /* 0x000fe200078e3cff */
[----:B------:R-:W-:-:S03]  /*30f20*/  IMAD.MOV.U32 R13, RZ, RZ, R5 ;  /* 0x000000ffff0d7224 */ /* 0x000fc600078e0005 */
[----:B------:R-:W-:-:S04]  /*30f30*/  @P4 LOP3.LUT R2, R3, R2, RZ, 0x3c, !PT ;  /* 0x0000000203024212 */ /* 0x000fc800078e3cff */
[----:B------:R-:W-:Y:S02]  /*30f40*/  @P4 LOP3.LUT R3, R3, R2, RZ, 0x3c, !PT ;  /* 0x0000000203034212 */ /* 0x000fe400078e3cff */
[----:B------:R-:W-:-:S03]  /*30f50*/  MOV R6, R14 ;  /* 0x0000000e00067202 */ /* 0x000fc60000000f00 */
[----:B------:R-:W-:Y:S01]  /*30f60*/  @!PT LDS RZ, [RZ] ;  /* 0x00000000fffff984 */ /* 0x000fe20000000800 */
[----:B------:R-:W-:Y:S01]  /*30f70*/  @!PT LDS RZ, [RZ] ;  /* 0x00000000fffff984 */ /* 0x000fe20000000800 */
[----:B------:R-:W-:Y:S01]  /*30f80*/  @!PT LDS RZ, [RZ] ;  /* 0x00000000fffff984 */ /* 0x000fe20000000800 */
[----:B------:R0:W-:Y:S04]  /*30f90*/  @P4 LDGSTS.E.BYPASS.LTC128B.128 [R0+0x25200], desc[UR50][R2.64], !P5 ;  /* 0x2520000002004fae */ /* 0x0001e8000e901d72 */
[----:B0-----:R-:W-:Y:S05]  /*30fa0*/  WARPSYNC.COLLECTIVE R15, `(.L_x_4549) ;  /* 0x000000000f087348 */ /* 0x001fea0003c00000 */
[----:B------:R1:W2:Y:S02]  /*30fb0*/  SHFL.IDX P6, R14, R13, R12, R11 ;  /* 0x0000000c0d0e7389 */ /* 0x0002a400000c000b */
[----:B012---:R-:W-:Y:S01]  /*30fc0*/  ENDCOLLECTIVE ;  /* 0x000000000000791b */ /* 0x007fe20003800000 */
.L_x_4549:
[----:B------:R-:W-:Y:S01]  /*30fd0*/  @!PT LDS RZ, [RZ] ;  /* 0x00000000fffff984 */ /* 0x000fe20000000800 */
[----:B------:R-:W-:Y:S01]  /*30fe0*/  @!PT LDS RZ, [RZ] ;  /* 0x00000000fffff984 */ /* 0x000fe20000000800 */
[----:B------:R-:W-:Y:S01]  /*30ff0*/  @!PT LDS RZ, [RZ] ;  /* 0x00000000fffff984 */ /* 0x000fe20000000800 */
[----:B------:R0:W-:Y:S04]  /*31000*/  @P4 LDGSTS.E.BYPASS.LTC128B.128 [R0+0x27a00], desc[UR50][R2.64+0x40], !P3 ;  /* 0x27a0004002004fae */ /* 0x0001e8000d901d72 */
[----:B------:R0:W-:Y:S01]  /*31010*/  @P4 LDGSTS.E.BYPASS.LTC128B.128 [R0+0x2a200], desc[UR50][R2.64+0x80], !P2 ;  /* 0x2a20008002004fae */ /* 0x0001e2000d101d72 */
[----:B------:R-:W-:Y:S01]  /*31020*/  MOV R13, R8 ;  /* 0x00000008000d7202 */ /* 0x000fe20000000f00 */
[----:B------:R-:W-:Y:S02]  /*31030*/  IMAD.MOV.U32 R12, RZ, RZ, RZ ;  /* 0x000000ffff0c7224 */ /* 0x000fe400078e00ff */
[----:B------:R-:W-:-:S07]  /*31040*/  IMAD.MOV.U32 R5, RZ, RZ, R14 ;  /* 0x000000ffff057224 */ /* 0x000fce00078e000e */
[----:B0-----:R-:W-:Y:S05]  /*31050*/  WARPSYNC.COLLECTIVE R15, `(.L_x_4550) ;  /* 0x000000000f087348 */ /* 0x001fea0003c00000 */
[----:B------:R1:W2:Y:S02]  /*31060*/  SHFL.IDX P6, R14, R13, R12, R11 ;  /* 0x0000000c0d0e7389 */ /* 0x0002a400000c000b */
[----:B012---:R-:W-:Y:S01]  /*31070*/  ENDCOLLECTIVE ;  /* 0x000000000000791b */ /* 0x007fe20003800000 */
.L_x_4550:
[----:B------:R-:W-:-:S05]  /*31080*/  @P1 IADD3 R2, P0, R21, R5, RZ ;  /* 0x0000000515021210 */ /* 0x000fca0007f1e0ff */
[----:B------:R-:W-:-:S05]  /*31090*/  @P1 IMAD.X R3, RZ, RZ, R6, P0 ;  /* 0x000000ffff031224 */ /* 0x000fca00000e0606 */
[----:B------:R-:W-:Y:S01]  /*310a0*/  @!PT LDS RZ, [RZ] ;  /* 0x00000000fffff984 */ /* 0x000fe20000000800 */
[----:B------:R-:W-:Y:S01]  /*310b0*/  @!PT LDS RZ, [RZ] ;  /* 0x00000000fffff984 */ /* 0x000fe20000000800 */
[----:B------:R-:W-:Y:S01]  /*310c0*/  @!PT LDS RZ, [RZ] ;  /* 0x00000000fffff984 */ /* 0x000fe20000000800 */
[----:B------:R0:W-:Y:S01]  /*310d0*/  @P1 LDGSTS.E.BYPASS.LTC128B.128 [R0+0x25a00], desc[UR50][R2.64], !P5 ;  /* 0x25a0000002001fae */ /* 0x0001e2000e901d72 */
[----:B------:R-:W-:-:S03]  /*310e0*/  IMAD.MOV.U32 R13, RZ, RZ, R7 ;  /* 0x000000ffff0d7224 */ /* 0x000fc600078e0007 */
[----:B------:R0:W-:Y:S04]  /*310f0*/  @P1 LDGSTS.E.BYPASS.LTC128B.128 [R0+0x28200], desc[UR50][R2.64+0x40], !P3 ;  /* 0x2820004002001fae */ /* 0x0001e8000d901d72 */
[----:B------:R0:W-:Y:S01]  /*31100*/  @P1 LDGSTS.E.BYPASS.LTC128B.128 [R0+0x2aa00], desc[UR50][R2.64+0x80], !P2 ;  /* 0x2aa0008002001fae */ /* 0x0001e2000d101d72 */
[----:B------:R-:W-:-:S07]  /*31110*/  IMAD.MOV.U32 R8, RZ, RZ, R14 ;  /* 0x000000ffff087224 */ /* 0x000fce00078e000e */
[----:B0-----:R-:W-:Y:S05]  /*31120*/  WARPSYNC.COLLECTIVE R15, `(.L_x_4551) ;  /* 0x000000000f087348 */ /* 0x001fea0003c00000 */
[----:B------:R1:W2:Y:S02]  /*31130*/  SHFL.IDX P6, R14, R13, R12, R11 ;  /* 0x0000000c0d0e7389 */ /* 0x0002a400000c000b */
[----:B012---:R-:W-:Y:S01]  /*31140*/  ENDCOLLECTIVE ;  /* 0x000000000000791b */ /* 0x007fe20003800000 */
.L_x_4551:
[----:B------:R-:W-:Y:S01]  /*31150*/  MOV R2, R14 ;  /* 0x0000000e00027202 */ /* 0x000fe20000000f00 */
[----:B------:R-:W-:Y:S06]  /*31160*/  BRA `(.L_x_4552) ;  /* 0xffffff78003c7947 */ /* 0x000fec000383ffff */
.L_x_4340:
[----:B------:R-:W-:Y:S01]  /*31170*/  IMAD.MOV.U32 R13, RZ, RZ, R4 ;  /* 0x000000ffff0d7224 */ /* 0x000fe200078e0004 */
[----:B------:R-:W-:Y:S01]  /*31180*/  MOV R15, 0xffffffff ;  /* 0xffffffff000f7802 */ /* 0x000fe20000000f00 */
[----:B------:R-:W-:Y:S01]  /*31190*/  IMAD.MOV.U32 R12, RZ, RZ, RZ ;  /* 0x000000ffff0c7224 */ /* 0x000fe200078e00ff */
[----:B------:R-:W-:Y:S01]  /*311a0*/  IADD3 R17, R10, R17, RZ ;  /* 0x000000110a117210 */ /* 0x000fe20007ffe0ff */
[----:B------:R-:W-:Y:S02]  /*311b0*/  IMAD.MOV.U32 R11, RZ, RZ, 0x1c1f ;  /* 0x00001c1fff0b7424 */ /* 0x000fe400078e00ff */
[----:B-----5:R-:W-:Y:S02]  /*311c0*/  IMAD R5, R20, R7, RZ ;  /* 0x0000000714057224 */ /* 0x020fe400078e02ff */
[----:B------:R-:W-:-:S07]  /*311d0*/  VIADD R6, R17, 0x20 ;  /* 0x0000002011067836 */ /* 0x000fce0000000000 */
[----:B------:R-:W-:Y:S05]  /*311e0*/  WARPSYNC.COLLECTIVE R15, `(.L_x_4553) ;  /* 0x000000000f087348 */ /* 0x000fea0003c00000 */
[----:B------:R0:W1:Y:S02]  /*311f0*/  SHFL.IDX P6, R14, R13, R12, R11 ;  /* 0x0000000c0d0e7389 */ /* 0x00006400000c000b */
[----:B01----:R-:W-:Y:S01]  /*31200*/  ENDCOLLECTIVE ;  /* 0x000000000000791b */ /* 0x003fe20003800000 */
.L_x_4553:
[----:B------:R-:W-:Y:S01]  /*31210*/  ISETP.GE.AND P1, PT, R17, R5, PT ;  /* 0x000000051100720c */ /* 0x000fe20003f26270 */
[----:B------:R-:W-:Y:S02]  /*31220*/  IMAD.MOV.U32 R13, RZ, RZ, R0 ;  /* 0x000000ffff0d7224 */ /* 0x000fe400078e0000 */
[----:B------:R-:W-:-:S10]  /*31230*/  IMAD.MOV.U32 R2, RZ, RZ, R14 ;  /* 0x000000ffff027224 */ /* 0x000fd400078e000e */
[----:B------:R-:W-:Y:S05]  /*31240*/  WARPSYNC.COLLECTIVE R15, `(.L_x_4554) ;  /* 0x000000000f087348 */ /* 0x000fea0003c00000 */
[----:B------:R0:W1:Y:S02]  /*31250*/  SHFL.IDX P6, R14, R13, R12, R11 ;  /* 0x0000000c0d0e7389 */ /* 0x00006400000c000b */
[----:B01----:R-:W-:Y:S01]  /*31260*/  ENDCOLLECTIVE ;  /* 0x000000000000791b */ /* 0x003fe20003800000 */
.L_x_4554:
[----:B------:R-:W-:Y:S01]  /*31270*/  IMAD.MOV.U32 R13, RZ, RZ, R4 ;  /* 0x000000ffff0d7224 */ /* 0x000fe200078e0004 */
[----:B------:R-:W-:Y:S01]  /*31280*/  MOV R12, 0x1 ;  /* 0x00000001000c7802 */ /* 0x000fe20000000f00 */
[----:B------:R-:W-:-:S07]  /*31290*/  IMAD.MOV.U32 R3, RZ, RZ, R14 ;  /* 0x000000ffff037224 */ /* 0x000fce00078e000e */
[----:B------:R-:W-:Y:S05]  /*312a0*/  WARPSYNC.COLLECTIVE R15, `(.L_x_4555) ;  /* 0x000000000f087348 */ /* 0x000fea0003c00000 */
[----:B------:R0:W1:Y:S02]  /*312b0*/  SHFL.IDX P6, R14, R13, R12, R11 ;  /* 0x0000000c0d0e7389 */ /* 0x00006400000c000b */
[----:B01----:R-:W-:Y:S01]  /*312c0*/  ENDCOLLECTIVE ;  /* 0x000000000000791b */ /* 0x003fe20003800000 */
.L_x_4555:
        /* <DEDUP_REMOVED lines=10> */
[----:B------:R-:W-:Y:S04]  /*31370*/  @!P1 LDGSTS.E.BYPASS.LTC128B.128 [R8+0x20200], desc[UR50][R2.64+0x40], !P2 ;  /* 0x2020004002089fae */ /* 0x000fe8000d101d72 */
[----:B------:R0:W-:Y:S01]  /*31380*/  @!P1 LDGSTS.E.BYPASS.LTC128B.128 [R8+0x22200], desc[UR50][R2.64+0x80], !P0 ;  /* 0x2220008002089fae */ /* 0x0001e2000c101d72 */
[----:B------:R-:W-:Y:S01]  /*31390*/  ISETP.GE.AND P1, PT, R6, R5, PT ;  /* 0x000000050600720c */ /* 0x000fe20003f26270 */
[----:B0-----:R-:W-:-:S12]  /*313a0*/  IMAD.MOV.U32 R2, RZ, RZ, R14 ;  /* 0x000000ffff027224 */ /* 0x001fd800078e000e */
[----:B------:R-:W-:Y:S05]  /*313b0*/  WARPSYNC.COLLECTIVE R15, `(.L_x_4556) ;  /* 0x000000000f087348 */ /* 0x000fea0003c00000 */
[----:B------:R0:W1:Y:S02]  /*313c0*/  SHFL.IDX P6, R14, R13, R12, R11 ;  /* 0x0000000c0d0e7389 */ /* 0x00006400000c000b */
[----:B01----:R-:W-:Y:S01]  /*313d0*/  ENDCOLLECTIVE ;  /* 0x000000000000791b */ /* 0x003fe20003800000 */
.L_x_4556:
[----:B------:R-:W-:Y:S02]  /*313e0*/  IMAD.MOV.U32 R13, RZ, RZ, R4 ;  /* 0x000000ffff0d7224 */ /* 0x000fe400078e0004 */
[----:B------:R-:W-:Y:S02]  /*313f0*/  IMAD.MOV.U32 R12, RZ, RZ, 0x2 ;  /* 0x00000002ff0c7424 */ /* 0x000fe400078e00ff */
[----:B------:R-:W-:-:S07]  /*31400*/  IMAD.MOV.U32 R3, RZ, RZ, R14 ;  /* 0x000000ffff037224 */ /* 0x000fce00078e000e */
[----:B------:R-:W-:Y:S05]  /*31410*/  WARPSYNC.COLLECTIVE R15, `(.L_x_4557) ;  /* 0x000000000f087348 */ /* 0x000fea0003c00000 */
[----:B------:R0:W1:Y:S02]  /*31420*/  SHFL.IDX P6, R14, R13, R12, R11 ;  /* 0x0000000c0d0e7389 */ /* 0x00006400000c000b */
[----:B01----:R-:W-:Y:S01]  /*31430*/  ENDCOLLECTIVE ;  /* 0x000000000000791b */ /* 0x003fe20003800000 */
.L_x_4557:
        /* <DEDUP_REMOVED lines=18> */
.L_x_4558:
[----:B------:R-:W-:Y:S01]  /*31560*/  MOV R13, R4 ;  /* 0x00000004000d7202 */ /* 0x000fe20000000f00 */
[----:B------:R-:W-:Y:S02]  /*31570*/  IMAD.MOV.U32 R12, RZ, RZ, 0x3 ;  /* 0x00000003ff0c7424 */ /* 0x000fe400078e00ff */
[----:B------:R-:W-:-:S07]  /*31580*/  IMAD.MOV.U32 R3, RZ, RZ, R14 ;  /* 0x000000ffff037224 */ /* 0x000fce00078e000e */
[----:B------:R-:W-:Y:S05]  /*31590*/  WARPSYNC.COLLECTIVE R15, `(.L_x_4559) ;  /* 0x000000000f087348 */ /* 0x000fea0003c00000 */
[----:B------:R0:W1:Y:S02]  /*315a0*/  SHFL.IDX P6, R14, R13, R12, R11 ;  /* 0x0000000c0d0e7389 */ /* 0x00006400000c000b */
[----:B01----:R-:W-:Y:S01]  /*315b0*/  ENDCOLLECTIVE ;  /* 0x000000000000791b */ /* 0x003fe20003800000 */
.L_x_4559:
[----:B------:R-:W-:-:S05]  /*315c0*/  @!P1 IADD3 R3, P4, R9, R3, RZ ;  /* 0x0000000309039210 */ /* 0x000fca0007f9e0ff */
[----:B------:R-:W-:-:S05]  /*315d0*/  @!P1 IMAD.X R2, RZ, RZ, R2, P4 ;  /* 0x000000ffff029224 */ /* 0x000fca00020e0602 */
        /* <DEDUP_REMOVED lines=8> */
[----:B------:R0:W-:Y:S04]  /*31660*/  @!P1 LDGSTS.E.BYPASS.LTC128B.128 [R8+0x1f200], desc[UR50][R2.64], !P3 ;  /* 0x1f20000002089fae */ /* 0x0001e8000d901d72 */
[----:B------:R0:W-:Y:S04]  /*31670*/  @!P1 LDGSTS.E.BYPASS.LTC128B.128 [R8+0x21200], desc[UR50][R2.64+0x40], !P2 ;  /* 0x2120004002089fae */ /* 0x0001e8000d101d72 */
[----:B------:R0:W-:Y:S02]  /*31680*/  @!P1 LDGSTS.E.BYPASS.LTC128B.128 [R8+0x23200], desc[UR50][R2.64+0x80], !P0 ;  /* 0x2320008002089fae */ /* 0x0001e4000c101d72 */
[----:B0-----:R-:W-:Y:S05]  /*31690*/  WARPSYNC.COLLECTIVE R15, `(.L_x_4560) ;  /* 0x000000000f087348 */ /* 0x001fea0003c00000 */
[----:B------:R1:W2:Y:S02]  /*316a0*/  SHFL.IDX P6, R14, R13, R12, R11 ;  /* 0x0000000c0d0e7389 */ /* 0x0002a400000c000b */
[----:B012---:R-:W-:Y:S01]  /*316b0*/  ENDCOLLECTIVE ;  /* 0x000000000000791b */ /* 0x007fe20003800000 */
.L_x_4560:
[----:B------:R-:W-:Y:S05]  /*316c0*/  BRA `(.L_x_4561) ;  /* 0xffffff7c00887947 */ /* 0x000fea000383ffff */
.L_x_4345:
[----:B0-----:R0:W1:Y:S02]  /*316d0*/  SYNCS.PHASECHK.TRANS64.TRYWAIT P0, [R23+URZ+0x33420], R0 ;  /* 0x03342000170075a7 */ /* 0x001064000800017f */
[----:B-1----:R-:W-:Y:S05]  /*316e0*/  @!P0 NANOSLEEP.SYNCS 0x989680 ;  /* 0x009896800000895d */ /* 0x002fea0003900000 */
[----:B------:R-:W1:Y:S02]  /*316f0*/  @!P0 SYNCS.PHASECHK.TRANS64 P0, [R23+URZ+0x33420], R0 ;  /* 0x03342000170085a7 */ /* 0x000e64000800007f */
[----:B-1----:R-:W-:Y:S05]  /*31700*/  @!P0 BRA `(.L_x_4345) ;  /* 0xfffffffc00f08947 */ /* 0x002fea000383ffff */
[----:B------:R-:W-:Y:S05]  /*31710*/  BRA `(.L_x_4562) ;  /* 0xffffff7c00f87947 */ /* 0x000fea000383ffff */
.L_x_4349:
[----:B0-----:R0:W1:Y:S02]  /*31720*/  SYNCS.PHASECHK.TRANS64.TRYWAIT P0, [R4+URZ+0x33480], R31 ;  /* 0x0334801f040075a7 */ /* 0x001064000800017f */
[----:B-1----:R-:W-:Y:S05]  /*31730*/  @!P0 NANOSLEEP.SYNCS 0x989680 ;  /* 0x009896800000895d */ /* 0x002fea0003900000 */
[----:B------:R-:W1:Y:S02]  /*31740*/  @!P0 SYNCS.PHASECHK.TRANS64 P0, [R4+URZ+0x33480], R31 ;  /* 0x0334801f040085a7 */ /* 0x000e64000800007f */
[----:B-1----:R-:W-:Y:S05]  /*31750*/  @!P0 BRA `(.L_x_4349) ;  /* 0xfffffffc00f08947 */ /* 0x002fea000383ffff */
[----:B------:R-:W-:Y:S05]  /*31760*/  BRA `(.L_x_4563) ;  /* 0xffffff8400187947 */ /* 0x000fea000383ffff */
.L_x_4350:
        /* <DEDUP_REMOVED lines=8> */
.L_x_4565:
[----:B------:R-:W-:Y:S05]  /*317f0*/  BSYNC B0 ;  /* 0x0000000000007941 */ /* 0x000fea0003800000 */
.L_x_4564:
[----:B------:R-:W-:Y:S01]  /*31800*/  IMAD.MOV.U32 R13, RZ, RZ, R9 ;  /* 0x000000ffff0d7224 */ /* 0x000fe200078e0009 */
[----:B------:R-:W-:Y:S01]  /*31810*/  MOV R15, 0xffffffff ;  /* 0xffffffff000f7802 */ /* 0x000fe20000000f00 */
[----:B------:R-:W-:Y:S01]  /*31820*/  IMAD.MOV.U32 R12, RZ, RZ, RZ ;  /* 0x000000ffff0c7224 */ /* 0x000fe200078e00ff */
[----:B------:R-:W-:Y:S01]  /*31830*/  MOV R0, R14 ;  /* 0x0000000e00007202 */ /* 0x000fe20000000f00 */
[----:B------:R-:W-:-:S07]  /*31840*/  IMAD.MOV.U32 R11, RZ, RZ, 0x1c1f ;  /* 0x00001c1fff0b7424 */ /* 0x000fce00078e00ff */
[----:B------:R-:W-:Y:S05]  /*31850*/  WARPSYNC.COLLECTIVE R15, `(.L_x_4566) ;  /* 0x000000000f087348 */ /* 0x000fea0003c00000 */
[----:B------:R0:W1:Y:S02]  /*31860*/  SHFL.IDX P6, R14, R13, R12, R11 ;  /* 0x0000000c0d0e7389 */ /* 0x00006400000c000b */
[----:B01----:R-:W-:Y:S01]  /*31870*/  ENDCOLLECTIVE ;  /* 0x000000000000791b */ /* 0x003fe20003800000 */
.L_x_4566:
[----:B------:R-:W-:Y:S01]  /*31880*/  MOV R13, R10 ;  /* 0x0000000a000d7202 */ /* 0x000fe20000000f00 */
[----:B------:R-:W-:Y:S02]  /*31890*/  IMAD.MOV.U32 R12, RZ, RZ, 0x1 ;  /* 0x00000001ff0c7424 */ /* 0x000fe400078e00ff */
[----:B------:R-:W-:-:S07]  /*318a0*/  IMAD.MOV.U32 R2, RZ, RZ, R14 ;  /* 0x000000ffff027224 */ /* 0x000fce00078e000e */
[----:B------:R-:W-:Y:S05]  /*318b0*/  WARPSYNC.COLLECTIVE R15, `(.L_x_4567) ;  /* 0x000000000f087348 */ /* 0x000fea0003c00000 */
[----:B------:R0:W1:Y:S02]  /*318c0*/  SHFL.IDX P6, R14, R13, R12, R11 ;  /* 0x0000000c0d0e7389 */ /* 0x00006400000c000b */
[----:B01----:R-:W-:Y:S01]  /*318d0*/  ENDCOLLECTIVE ;  /* 0x000000000000791b */ /* 0x003fe20003800000 */
.L_x_4567:
[----:B------:R-:W-:-:S05]  /*318e0*/  IADD3 R2, P0, R3, R2, RZ ;  /* 0x0000000203027210 */ /* 0x000fca0007f1e0ff */
[----:B------:R-:W-:Y:S02]  /*318f0*/  IMAD.X R3, RZ, RZ, R0, P0 ;  /* 0x000000ffff037224 */ /* 0x000fe400000e0600 */
[----:B------:R-:W-:Y:S02]  /*31900*/  IMAD.IADD R0, R23, 0x1, R35 ;  /* 0x0000000117007824 */ /* 0x000fe400078e0223 */
[----:B------:R-:W0:Y:S01]  /*31910*/  S2R R35, SR_TID.X ;  /* 0x0000000000237919 */ /* 0x000e220000002100 */
[----:B------:R-:W-:Y:S02]  /*31920*/  IMAD.MOV.U32 R13, RZ, RZ, R9 ;  /* 0x000000ffff0d7224 */ /* 0x000fe400078e0009 */
[----:B------:R-:W-:Y:S01]  /*31930*/  @!PT LDS RZ, [RZ] ;  /* 0x00000000fffff984 */ /* 0x000fe20000000800 */
[----:B------:R-:W-:Y:S01]  /*31940*/  @!PT LDS RZ, [RZ] ;  /* 0x00000000fffff984 */ /* 0x000fe20000000800 */
[----:B------:R-:W-:Y:S01]  /*31950*/  @!PT LDS RZ, [RZ] ;  /* 0x00000000fffff984 */ /* 0x000fe20000000800 */
[----:B------:R-:W-:Y:S04]  /*31960*/  LDGSTS.E.BYPASS.LTC128B.128 [R0+0xf200], desc[UR50][R2.64], !P4 ;  /* 0x0f20000002007fae */ /* 0x000fe8000e101d72 */
[----:B------:R-:W-:Y:S04]  /*31970*/  LDGSTS.E.BYPASS.LTC128B.128 [R0+0x11a00], desc[UR50][R2.64+0x40], !P3 ;  /* 0x11a0004002007fae */ /* 0x000fe8000d901d72 */
[----:B------:R1:W-:Y:S02]  /*31980*/  LDGSTS.E.BYPASS.LTC128B.128 [R0+0x14200], desc[UR50][R2.64+0x80], !P2 ;  /* 0x1420008002007fae */ /* 0x0003e4000d101d72 */
[----:B-1----:R-:W-:-:S07]  /*31990*/  IMAD.MOV.U32 R3, RZ, RZ, R14 ;  /* 0x000000ffff037224 */ /* 0x002fce00078e000e */
[----:B0-----:R-:W-:Y:S05]  /*319a0*/  WARPSYNC.COLLECTIVE R15, `(.L_x_4568) ;  /* 0x000000000f087348 */ /* 0x001fea0003c00000 */
[----:B------:R1:W2:Y:S02]  /*319b0*/  SHFL.IDX P6, R14, R13, R12, R11 ;  /* 0x0000000c0d0e7389 */ /* 0x0002a400000c000b */
[----:B012---:R-:W-:Y:S01]  /*319c0*/  ENDCOLLECTIVE ;  /* 0x000000000000791b */ /* 0x007fe20003800000 */
.L_x_4568:
[----:B------:R-:W-:-:S04]  /*319d0*/  SHF.L.U32 R35, R35, 0x4, RZ ;  /* 0x0000000423237819 */ /* 0x000fc800000006ff */
[----:B------:R-:W-:Y:S01]  /*319e0*/  LOP3.LUT R35, R35, 0x30, RZ, 0xc0, !PT ;  /* 0x0000003023237812 */ /* 0x000fe200078ec0ff */
[----:B------:R-:W-:Y:S01]  /*319f0*/  IMAD.MOV.U32 R13, RZ, RZ, R10 ;  /* 0x000000ffff0d7224 */ /* 0x000fe200078e000a */
[----:B------:R-:W-:Y:S01]  /*31a00*/  MOV R12, 0x2 ;  /* 0x00000002000c7802 */ /* 0x000fe20000000f00 */
[----:B------:R-:W-:-:S07]  /*31a10*/  IMAD.MOV.U32 R2, RZ, RZ, R14 ;  /* 0x000000ffff027224 */ /* 0x000fce00078e000e */
[----:B------:R-:W-:Y:S05]  /*31a20*/  WARPSYNC.COLLECTIVE R15, `(.L_x_4569) ;  /* 0x000000000f087348 */ /* 0x000fea0003c00000 */
[----:B------:R0:W1:Y:S02]  /*31a30*/  SHFL.IDX P6, R14, R13, R12, R11 ;  /* 0x0000000c0d0e7389 */ /* 0x00006400000c000b */
[----:B01----:R-:W-:Y:S01]  /*31a40*/  ENDCOLLECTIVE ;  /* 0x000000000000791b */ /* 0x003fe20003800000 */
.L_x_4569:
        /* <DEDUP_REMOVED lines=13> */
.L_x_4570:
[----:B------:R-:W0:Y:S01]  /*31b20*/  S2R R3, SR_TID.X ;  /* 0x0000000000037919 */ /* 0x000e220000002100 */
[----:B------:R-:W-:Y:S02]  /*31b30*/  IMAD.MOV.U32 R13, RZ, RZ, R10 ;  /* 0x000000ffff0d7224 */ /* 0x000fe400078e000a */
[----:B------:R-:W-:Y:S01]  /*31b40*/  IMAD.MOV.U32 R12, RZ, RZ, 0x3 ;  /* 0x00000003ff0c7424 */ /* 0x000fe200078e00ff */
[----:B------:R-:W-:-:S07]  /*31b50*/  MOV R2, R14 ;  /* 0x0000000e00027202 */ /* 0x000fce0000000f00 */
[----:B0-----:R-:W-:Y:S05]  /*31b60*/  WARPSYNC.COLLECTIVE R15, `(.L_x_4571) ;  /* 0x000000000f087348 */ /* 0x001fea0003c00000 */
[----:B------:R1:W2:Y:S02]  /*31b70*/  SHFL.IDX P6, R14, R13, R12, R11 ;  /* 0x0000000c0d0e7389 */ /* 0x0002a400000c000b */
[----:B012---:R-:W-:Y:S01]  /*31b80*/  ENDCOLLECTIVE ;  /* 0x000000000000791b */ /* 0x007fe20003800000 */
.L_x_4571:
[----:B------:R-:W-:Y:S02]  /*31b90*/  IMAD.SHL.U32 R3, R3, 0x10, RZ ;  /* 0x0000001003037824 */ /* 0x000fe400078e00ff */
[----:B------:R-:W-:-:S03]  /*31ba0*/  IMAD.MOV.U32 R13, RZ, RZ, R9 ;  /* 0x000000ffff0d7224 */ /* 0x000fc600078e0009 */
[----:B------:R-:W-:-:S04]  /*31bb0*/  LOP3.LUT R3, R3, 0x30, RZ, 0xc0, !PT ;  /* 0x0000003003037812 */ /* 0x000fc800078ec0ff */
[----:B------:R-:W-:-:S05]  /*31bc0*/  IADD3 R2, P0, R3, R2, RZ ;  /* 0x0000000203027210 */ /* 0x000fca0007f1e0ff */
[----:B------:R-:W-:Y:S01]  /*31bd0*/  IMAD.X R3, RZ, RZ, R35, P0 ;  /* 0x000000ffff037224 */ /* 0x000fe200000e0623 */
[----:B------:R-:W-:-:S07]  /*31be0*/  MOV R35, R14 ;  /* 0x0000000e00237202 */ /* 0x000fce0000000f00 */
[----:B------:R-:W-:Y:S05]  /*31bf0*/  WARPSYNC.COLLECTIVE R15, `(.L_x_4572) ;  /* 0x000000000f087348 */ /* 0x000fea0003c00000 */
[----:B------:R0:W1:Y:S02]  /*31c00*/  SHFL.IDX P6, R14, R13, R12, R11 ;  /* 0x0000000c0d0e7389 */ /* 0x00006400000c000b */
[----:B01----:R-:W-:Y:S01]  /*31c10*/  ENDCOLLECTIVE ;  /* 0x000000000000791b */ /* 0x003fe20003800000 */
.L_x_4572:
[----:B------:R-:W-:Y:S01]  /*31c20*/  @!PT LDS RZ, [RZ] ;  /* 0x00000000fffff984 */ /* 0x000fe20000000800 */
[----:B------:R-:W-:Y:S01]  /*31c30*/  @!PT LDS RZ, [RZ] ;  /* 0x00000000fffff984 */ /* 0x000fe20000000800 */
[----:B------:R-:W-:Y:S01]  /*31c40*/  @!PT LDS RZ, [RZ] ;  /* 0x00000000fffff984 */ /* 0x000fe20000000800 */
[----:B------:R-:W-:Y:S04]  /*31c50*/  LDGSTS.E.BYPASS.LTC128B.128 [R0+0x10200], desc[UR50][R2.64], !P4 ;  /* 0x1020000002007fae */ /* 0x000fe8000e101d72 */
[----:B------:R-:W-:Y:S04]  /*31c60*/  LDGSTS.E.BYPASS.LTC128B.128 [R0+0x12a00], desc[UR50][R2.64+0x40], !P3 ;  /* 0x12a0004002007fae */ /* 0x000fe8000d901d72 */
[----:B------:R0:W-:Y:S01]  /*31c70*/  LDGSTS.E.BYPASS.LTC128B.128 [R0+0x15200], desc[UR50][R2.64+0x80], !P2 ;  /* 0x1520008002007fae */ /* 0x0001e2000d101d72 */
[----:B------:R-:W-:Y:S02]  /*31c80*/  IMAD.MOV.U32 R13, RZ, RZ, R21 ;  /* 0x000000ffff0d7224 */ /* 0x000fe400078e0015 */
[----:B------:R-:W-:Y:S01]  /*31c90*/  IMAD.MOV.U32 R12, RZ, RZ, RZ ;  /* 0x000000ffff0c7224 */ /* 0x000fe200078e00ff */
[----:B0-----:R-:W0:Y:S01]  /*31ca0*/  S2R R3, SR_TID.X ;  /* 0x0000000000037919 */ /* 0x001e220000002100 */
[----:B------:R-:W-:-:S07]  /*31cb0*/  IMAD.MOV.U32 R2, RZ, RZ, R14 ;  /* 0x000000ffff027224 */ /* 0x000fce00078e000e */
[----:B0-----:R-:W-:Y:S05]  /*31cc0*/  WARPSYNC.COLLECTIVE R15, `(.L_x_4573) ;  /* 0x000000000f087348 */ /* 0x001fea0003c00000 */
[----:B------:R1:W2:Y:S02]  /*31cd0*/  SHFL.IDX P6, R14, R13, R12, R11 ;  /* 0x0000000c0d0e7389 */ /* 0x0002a400000c000b */
[----:B012---:R-:W-:Y:S01]  /*31ce0*/  ENDCOLLECTIVE ;  /* 0x000000000000791b */ /* 0x007fe20003800000 */
.L_x_4573:
[----:B------:R-:W-:Y:S01]  /*31cf0*/  MOV R13, R26 ;  /* 0x0000001a000d7202 */ /* 0x000fe20000000f00 */
[----:B------:R-:W-:-:S07]  /*31d00*/  IMAD.MOV.U32 R21, RZ, RZ, R14 ;  /* 0x000000ffff157224 */ /* 0x000fce00078e000e */
[----:B------:R-:W-:Y:S05]  /*31d10*/  WARPSYNC.COLLECTIVE R15, `(.L_x_4574) ;  /* 0x000000000f087348 */ /* 0x000fea0003c00000 */
[----:B------:R0:W1:Y:S02]  /*31d20*/  SHFL.IDX P6, R14, R13, R12, R11 ;  /* 0x0000000c0d0e7389 */ /* 0x00006400000c000b */
[----:B01----:R-:W-:Y:S01]  /*31d30*/  ENDCOLLECTIVE ;  /* 0x000000000000791b */ /* 0x003fe20003800000 */
.L_x_4574:
[----:B------:R-:W-:-:S05]  /*31d40*/  IMAD.SHL.U32 R3, R3, 0x10, RZ ;  /* 0x0000001003037824 */ /* 0x000fca00078e00ff */
[----:B------:R-:W-:-:S04]  /*31d50*/  LOP3.LUT R3, R3, 0x30, RZ, 0xc0, !PT ;  /* 0x0000003003037812 */ /* 0x000fc800078ec0ff */
[----:B------:R-:W-:-:S04]  /*31d60*/  IADD3 R2, P0, R3, R2, RZ ;  /* 0x0000000203027210 */ /* 0x000fc80007f1e0ff */
[----:B------:R-:W-:-:S05]  /*31d70*/  IADD3.X R3, RZ, R35, RZ, P0, !PT ;  /* 0x00000023ff037210 */ /* 0x000fca00007fe4ff */
[----:B------:R-:W-:Y:S01]  /*31d80*/  @!PT LDS RZ, [RZ] ;  /* 0x00000000fffff984 */ /* 0x000fe20000000800 */
[----:B------:R-:W-:Y:S01]  /*31d90*/  @!PT LDS RZ, [RZ] ;  /* 0x00000000fffff984 */ /* 0x000fe20000000800 */
[----:B------:R-:W-:Y:S01]  /*31da0*/  @!PT LDS RZ, [RZ] ;  /* 0x00000000fffff984 */ /* 0x000fe20000000800 */
[----:B------:R-:W-:Y:S04]  /*31db0*/  LDGSTS.E.BYPASS.LTC128B.128 [R0+0x10a00], desc[UR50][R2.64], !P4 ;  /* 0x10a0000002007fae */ /* 0x000fe8000e101d72 */
[----:B------:R-:W-:Y:S04]  /*31dc0*/  LDGSTS.E.BYPASS.LTC128B.128 [R0+0x13200], desc[UR50][R2.64+0x40], !P3 ;  /* 0x1320004002007fae */ /* 0x000fe8000d901d72 */
[----:B------:R0:W-:Y:S02]  /*31dd0*/  LDGSTS.E.BYPASS.LTC128B.128 [R0+0x15a00], desc[UR50][R2.64+0x80], !P2 ;  /* 0x15a0008002007fae */ /* 0x0001e4000d101d72 */
[----:B0-----:R-:W-:Y:S01]  /*31de0*/  IMAD.MOV.U32 R2, RZ, RZ, R14 ;  /* 0x000000ffff027224 */ /* 0x001fe200078e000e */
[----:B------:R-:W-:Y:S06]  /*31df0*/  BRA `(.L_x_4575) ;  /* 0xffffff8000b87947 */ /* 0x000fec000383ffff */
.L_x_4355:
[----:B---3--:R3:W4:Y:S02]  /*31e00*/  SYNCS.PHASECHK.TRANS64.TRYWAIT P0, [R4+URZ+0x33440], R31 ;  /* 0x0334401f040075a7 */ /* 0x008724000800017f */
[----:B----4-:R-:W-:Y:S05]  /*31e10*/  @!P0 NANOSLEEP.SYNCS 0x989680 ;  /* 0x009896800000895d */ /* 0x010fea0003900000 */
[----:B------:R-:W4:Y:S02]  /*31e20*/  @!P0 SYNCS.PHASECHK.TRANS64 P0, [R4+URZ+0x33440], R31 ;  /* 0x0334401f040085a7 */ /* 0x000f24000800007f */
[----:B----4-:R-:W-:Y:S05]  /*31e30*/  @!P0 BRA `(.L_x_4355) ;  /* 0xfffffffc00f08947 */ /* 0x010fea000383ffff */
[----:B------:R-:W-:Y:S05]  /*31e40*/  BRA `(.L_x_4576) ;  /* 0xffffff84001c7947 */ /* 0x000fea000383ffff */
.L_x_4356:
[----:B------:R-:W-:Y:S01]  /*31e50*/  BSSY B0, `(.L_x_4577) ;  /* 0x0000008000007945 */ /* 0x000fe20003800000 */
[----:B------:R-:W-:Y:S01]  /*31e60*/  IMAD.MOV.U32 R13, RZ, RZ, R10 ;  /* 0x000000ffff0d7224 */ /* 0x000fe200078e000a */
[----:B------:R-:W-:Y:S01]  /*31e70*/  MOV R11, 0x1c1f ;  /* 0x00001c1f000b7802 */ /* 0x000fe20000000f00 */
[----:B------:R-:W-:Y:S02]  /*31e80*/  IMAD.MOV.U32 R12, RZ, RZ, RZ ;  /* 0x000000ffff0c7224 */ /* 0x000fe400078e00ff */
[----:B------:R-:W-:-:S07]  /*31e90*/  IMAD.MOV.U32 R15, RZ, RZ, -0x1 ;  /* 0xffffffffff0f7424 */ /* 0x000fce00078e00ff */
[----:B0123--:R-:W-:Y:S05]  /*31ea0*/  WARPSYNC.COLLECTIVE R15, `(.L_x_4578) ;  /* 0x000000000f087348 */ /* 0x00ffea0003c00000 */
[----:B------:R4:W0:Y:S02]  /*31eb0*/  SHFL.IDX P6, R14, R13, R12, R11 ;  /* 0x0000000c0d0e7389 */ /* 0x00082400000c000b */
[----:B01234-:R-:W-:Y:S01]  /*31ec0*/  ENDCOLLECTIVE ;  /* 0x000000000000791b */ /* 0x01ffe20003800000 */
.L_x_4578:
[----:B------:R-:W-:Y:S05]  /*31ed0*/  BSYNC B0 ;  /* 0x0000000000007941 */ /* 0x000fea0003800000 */
.L_x_4577:
        /* <DEDUP_REMOVED lines=8> */
.L_x_4579:
[----:B------:R-:W-:Y:S02]  /*31f60*/  IMAD.MOV.U32 R13, RZ, RZ, R10 ;  /* 0x000000ffff0d7224 */ /* 0x000fe400078e000a */
[----:B------:R-:W-:Y:S02]  /*31f70*/  IMAD.MOV.U32 R12, RZ, RZ, 0x1 ;  /* 0x00000001ff0c7424 */ /* 0x000fe400078e00ff */
[----:B------:R-:W-:-:S07]  /*31f80*/  IMAD.MOV.U32 R2, RZ, RZ, R14 ;  /* 0x000000ffff027224 */ /* 0x000fce00078e000e */
[----:B------:R-:W-:Y:S05]  /*31f90*/  WARPSYNC.COLLECTIVE R15, `(.L_x_4580) ;  /* 0x000000000f087348 */ /* 0x000fea0003c00000 */
[----:B------:R0:W1:Y:S02]  /*31fa0*/  SHFL.IDX P6, R14, R13, R12, R11 ;  /* 0x0000000c0d0e7389 */ /* 0x00006400000c000b */
[----:B01----:R-:W-:Y:S01]  /*31fb0*/  ENDCOLLECTIVE ;  /* 0x000000000000791b */ /* 0x003fe20003800000 */
.L_x_4580:
[----:B------:R-:W-:-:S04]  /*31fc0*/  IADD3 R2, P0, R21, R2, RZ ;  /* 0x0000000215027210 */ /* 0x000fc80007f1e0ff */
[----:B------:R-:W-:-:S05]  /*31fd0*/  IADD3.X R3, RZ, R3, RZ, P0, !PT ;  /* 0x00000003ff037210 */ /* 0x000fca00007fe4ff */
[----:B------:R-:W-:Y:S01]  /*31fe0*/  @!PT LDS RZ, [RZ] ;  /* 0x00000000fffff984 */ /* 0x000fe20000000800 */
[----:B------:R-:W-:Y:S01]  /*31ff0*/  @!PT LDS RZ, [RZ] ;  /* 0x00000000fffff984 */ /* 0x000fe20000000800 */
[----:B------:R-:W-:Y:S01]  /*32000*/  @!PT LDS RZ, [RZ] ;  /* 0x00000000fffff984 */ /* 0x000fe20000000800 */
[----:B------:R-:W-:Y:S01]  /*32010*/  LDGSTS.E.BYPASS.LTC128B.128 [R0+0x24200], desc[UR50][R2.64], !P4 ;  /* 0x2420000002007fae */ /* 0x000fe2000e101d72 */
[----:B------:R-:W-:-:S03]  /*32020*/  MOV R13, R5 ;  /* 0x00000005000d7202 */ /* 0x000fc60000000f00 */
[----:B------:R-:W-:Y:S04]  /*32030*/  LDGSTS.E.BYPASS.LTC128B.128 [R0+0x26a00], desc[UR50][R2.64+0x40], !P3 ;  /* 0x26a0004002007fae */ /* 0x000fe8000d901d72 */
[----:B------:R0:W-:Y:S02]  /*32040*/  LDGSTS.E.BYPASS.LTC128B.128 [R0+0x29200], desc[UR50][R2.64+0x80], !P2 ;  /* 0x2920008002007fae */ /* 0x0001e4000d101d72 */
[----:B0-----:R-:W-:-:S07]  /*32050*/  IMAD.MOV.U32 R3, RZ, RZ, R14 ;  /* 0x000000ffff037224 */ /* 0x001fce00078e000e */
[----:B------:R-:W-:Y:S05]  /*32060*/  WARPSYNC.COLLECTIVE R15, `(.L_x_4581) ;  /* 0x000000000f087348 */ /* 0x000fea0003c00000 */
[----:B------:R0:W1:Y:S02]  /*32070*/  SHFL.IDX P6, R14, R13, R12, R11 ;  /* 0x0000000c0d0e7389 */ /* 0x00006400000c000b */
[----:B01----:R-:W-:Y:S01]  /*32080*/  ENDCOLLECTIVE ;  /* 0x000000000000791b */ /* 0x003fe20003800000 */
.L_x_4581:
[----:B------:R-:W-:Y:S01]  /*32090*/  IMAD.MOV.U32 R13, RZ, RZ, R10 ;  /* 0x000000ffff0d7224 */ /* 0x000fe200078e000a */
[----:B------:R-:W-:Y:S01]  /*320a0*/  MOV R12, 0x2 ;  /* 0x00000002000c7802 */ /* 0x000fe20000000f00 */
[----:B------:R-:W-:-:S07]  /*320b0*/  IMAD.MOV.U32 R2, RZ, RZ, R14 ;  /* 0x000000ffff027224 */ /* 0x000fce00078e000e */
[----:B------:R-:W-:Y:S05]  /*320c0*/  WARPSYNC.COLLECTIVE R15, `(.L_x_4582) ;  /* 0x000000000f087348 */ /* 0x000fea0003c00000 */
[----:B------:R0:W1:Y:S02]  /*320d0*/  SHFL.IDX P6, R14, R13, R12, R11 ;  /* 0x0000000c0d0e7389 */ /* 0x00006400000c000b */
[----:B01----:R-:W-:Y:S01]  /*320e0*/  ENDCOLLECTIVE ;  /* 0x000000000000791b */ /* 0x003fe20003800000 */
.L_x_4582:
        /* <DEDUP_REMOVED lines=13> */
.L_x_4583:
[----:B------:R-:W-:Y:S02]  /*321c0*/  IMAD.MOV.U32 R13, RZ, RZ, R10 ;  /* 0x000000ffff0d7224 */ /* 0x000fe400078e000a */
[----:B------:R-:W-:Y:S02]  /*321d0*/  IMAD.MOV.U32 R12, RZ, RZ, 0x3 ;  /* 0x00000003ff0c7424 */ /* 0x000fe400078e00ff */
[----:B------:R-:W-:-:S07]  /*321e0*/  IMAD.MOV.U32 R2, RZ, RZ, R14 ;  /* 0x000000ffff027224 */ /* 0x000fce00078e000e */
[----:B------:R-:W-:Y:S05]  /*321f0*/  WARPSYNC.COLLECTIVE R15, `(.L_x_4584) ;  /* 0x000000000f087348 */ /* 0x000fea0003c00000 */
[----:B------:R0:W1:Y:S02]  /*32200*/  SHFL.IDX P6, R14, R13, R12, R11 ;  /* 0x0000000c0d0e7389 */ /* 0x00006400000c000b */
[----:B01----:R-:W-:Y:S01]  /*32210*/  ENDCOLLECTIVE ;  /* 0x000000000000791b */ /* 0x003fe20003800000 */
.L_x_4584:
[----:B------:R-:W-:-:S04]  /*32220*/  IADD3 R2, P0, R21, R2, RZ ;  /* 0x0000000215027210 */ /* 0x000fc80007f1e0ff */
[----:B------:R-:W-:-:S05]  /*32230*/  IADD3.X R3, RZ, R8, RZ, P0, !PT ;  /* 0x00000008ff037210 */ /* 0x000fca00007fe4ff */
[----:B------:R-:W-:Y:S01]  /*32240*/  @!PT LDS RZ, [RZ] ;  /* 0x00000000fffff984 */ /* 0x000fe20000000800 */
[----:B------:R-:W-:Y:S01]  /*32250*/  @!PT LDS RZ, [RZ] ;  /* 0x00000000fffff984 */ /* 0x000fe20000000800 */
[----:B------:R-:W-:Y:S01]  /*32260*/  @!PT LDS RZ, [RZ] ;  /* 0x00000000fffff984 */ /* 0x000fe20000000800 */
[----:B------:R0:W-:Y:S01]  /*32270*/  LDGSTS.E.BYPASS.LTC128B.128 [R0+0x25200], desc[UR50][R2.64], !P4 ;  /* 0x2520000002007fae */ /* 0x0001e2000e101d72 */
[----:B------:R-:W-:-:S03]  /*32280*/  MOV R13, R5 ;  /* 0x00000005000d7202 */ /* 0x000fc60000000f00 */
[----:B------:R0:W-:Y:S04]  /*32290*/  LDGSTS.E.BYPASS.LTC128B.128 [R0+0x27a00], desc[UR50][R2.64+0x40], !P3 ;  /* 0x27a0004002007fae */ /* 0x0001e8000d901d72 */
[----:B------:R0:W-:Y:S01]  /*322a0*/  LDGSTS.E.BYPASS.LTC128B.128 [R0+0x2a200], desc[UR50][R2.64+0x80], !P2 ;  /* 0x2a20008002007fae */ /* 0x0001e2000d101d72 */
[----:B------:R-:W-:-:S07]  /*322b0*/  IMAD.MOV.U32 R8, RZ, RZ, R14 ;  /* 0x000000ffff087224 */ /* 0x000fce00078e000e */
[----:B0-----:R-:W-:Y:S05]  /*322c0*/  WARPSYNC.COLLECTIVE R15, `(.L_x_4585) ;  /* 0x000000000f087348 */ /* 0x001fea0003c00000 */
[----:B------:R1:W2:Y:S02]  /*322d0*/  SHFL.IDX P6, R14, R13, R12, R11 ;  /* 0x0000000c0d0e7389 */ /* 0x0002a400000c000b */
[----:B012---:R-:W-:Y:S01]  /*322e0*/  ENDCOLLECTIVE ;  /* 0x000000000000791b */ /* 0x007fe20003800000 */
.L_x_4585:
[----:B------:R-:W-:Y:S01]  /*322f0*/  IMAD.MOV.U32 R13, RZ, RZ, R7 ;  /* 0x000000ffff0d7224 */ /* 0x000fe200078e0007 */
[----:B------:R-:W-:Y:S01]  /*32300*/  MOV R12, RZ ;  /* 0x000000ff000c7202 */ /* 0x000fe20000000f00 */
[----:B------:R-:W-:-:S07]  /*32310*/  IMAD.MOV.U32 R2, RZ, RZ, R14 ;  /* 0x000000ffff027224 */ /* 0x000fce00078e000e */
[----:B------:R-:W-:Y:S05]  /*32320*/  WARPSYNC.COLLECTIVE R15, `(.L_x_4586) ;  /* 0x000000000f087348 */ /* 0x000fea0003c00000 */
[----:B------:R0:W1:Y:S02]  /*32330*/  SHFL.IDX P6, R14, R13, R12, R11 ;  /* 0x0000000c0d0e7389 */ /* 0x00006400000c000b */
[----:B01----:R-:W-:Y:S01]  /*32340*/  ENDCOLLECTIVE ;  /* 0x000000000000791b */ /* 0x003fe20003800000 */
.L_x_4586:
        /* <DEDUP_REMOVED lines=13> */
.L_x_4587:
[----:B------:R-:W-:Y:S01]  /*32420*/  IMAD.MOV.U32 R2, RZ, RZ, R14 ;  /* 0x000000ffff027224 */ /* 0x000fe200078e000e */
[----:B------:R-:W-:Y:S06]  /*32430*/  BRA `(.L_x_4588) ;  /* 0xffffff8000c87947 */ /* 0x000fec000383ffff */
.L_x_4361:
[----:B------:R0:W0:Y:S02]  /*32440*/  SYNCS.PHASECHK.TRANS64.TRYWAIT P2, [R2+URZ+0x33470], R3 ;  /* 0x03347003020075a7 */ /* 0x000024000804017f */
[----:B0-----:R-:W-:Y:S05]  /*32450*/  @!P2 NANOSLEEP.SYNCS 0x989680 ;  /* 0x009896800000a95d */ /* 0x001fea0003900000 */
[----:B------:R-:W0:Y:S02]  /*32460*/  @!P2 SYNCS.PHASECHK.TRANS64 P2, [R2+URZ+0x33470], R3 ;  /* 0x033470030200a5a7 */ /* 0x000e24000804007f */
[----:B0-----:R-:W-:Y:S05]  /*32470*/  @!P2 BRA `(.L_x_4361) ;  /* 0xfffffffc00f0a947 */ /* 0x001fea000383ffff */
[----:B------:R-:W-:Y:S05]  /*32480*/  BRA `(.L_x_4589) ;  /* 0xffffff8400347947 */ /* 0x000fea000383ffff */
.L_x_4363:
[----:B------:R0:W0:Y:S02]  /*32490*/  SYNCS.PHASECHK.TRANS64.TRYWAIT P2, [R2+URZ+0x33460], R3 ;  /* 0x03346003020075a7 */ /* 0x000024000804017f */
[----:B0-----:R-:W-:Y:S05]  /*324a0*/  @!P2 NANOSLEEP.SYNCS 0x989680 ;  /* 0x009896800000a95d */ /* 0x001fea0003900000 */
[----:B------:R-:W0:Y:S02]  /*324b0*/  @!P2 SYNCS.PHASECHK.TRANS64 P2, [R2+URZ+0x33460], R3 ;  /* 0x033460030200a5a7 */ /* 0x000e24000804007f */
[----:B0-----:R-:W-:Y:S05]  /*324c0*/  @!P2 BRA `(.L_x_4363) ;  /* 0xfffffffc00f0a947 */ /* 0x001fea000383ffff */
[----:B------:R-:W-:Y:S05]  /*324d0*/  BRA `(.L_x_4590) ;  /* 0xffffff8400447947 */ /* 0x000fea000383ffff */
.L_x_4371:
[----:B0-----:R0:W2:Y:S02]  /*324e0*/  SYNCS.PHASECHK.TRANS64.TRYWAIT P1, [R0+URZ+0x33470], R3 ;  /* 0x03347003000075a7 */ /* 0x0010a4000802017f */
[----:B--2---:R-:W-:Y:S05]  /*324f0*/  @!P1 NANOSLEEP.SYNCS 0x989680 ;  /* 0x009896800000995d */ /* 0x004fea0003900000 */
[----:B------:R-:W2:Y:S02]  /*32500*/  @!P1 SYNCS.PHASECHK.TRANS64 P1, [R0+URZ+0x33470], R3 ;  /* 0x03347003000095a7 */ /* 0x000ea4000802007f */
[----:B--2---:R-:W-:Y:S05]  /*32510*/  @!P1 BRA `(.L_x_4371) ;  /* 0xfffffffc00f09947 */ /* 0x004fea000383ffff */
[----:B------:R-:W-:Y:S05]  /*32520*/  BRA `(.L_x_4591) ;  /* 0xffffff9000887947 */ /* 0x000fea000383ffff */
.L_x_4373:
[----:B0-----:R0:W2:Y:S02]  /*32530*/  SYNCS.PHASECHK.TRANS64.TRYWAIT P1, [R0+URZ+0x33460], R3 ;  /* 0x03346003000075a7 */ /* 0x0010a4000802017f */
[----:B--2---:R-:W-:Y:S05]  /*32540*/  @!P1 NANOSLEEP.SYNCS 0x989680 ;  /* 0x009896800000995d */ /* 0x004fea0003900000 */
[----:B------:R-:W2:Y:S02]  /*32550*/  @!P1 SYNCS.PHASECHK.TRANS64 P1, [R0+URZ+0x33460], R3 ;  /* 0x03346003000095a7 */ /* 0x000ea4000802007f */
[----:B--2---:R-:W-:Y:S05]  /*32560*/  @!P1 BRA `(.L_x_4373) ;  /* 0xfffffffc00f09947 */ /* 0x004fea000383ffff */
[----:B------:R-:W-:Y:S05]  /*32570*/  BRA `(.L_x_4592) ;  /* 0xffffff9000947947 */ /* 0x000fea000383ffff */
.L_x_4378:
[----:B------:R-:W-:Y:S01]  /*32580*/  BSSY B0, `(.L_x_4593) ;  /* 0x0000008000007945 */ /* 0x000fe20003800000 */
[----:B------:R-:W-:Y:S01]  /*32590*/  MOV R13, R16 ;  /* 0x00000010000d7202 */ /* 0x000fe20000000f00 */
[----:B------:R-:W-:Y:S02]  /*325a0*/  IMAD.MOV.U32 R12, RZ, RZ, RZ ;  /* 0x000000ffff0c7224 */ /* 0x000fe400078e00ff */
[----:B------:R-:W-:Y:S02]  /*325b0*/  IMAD.MOV.U32 R11, RZ, RZ, 0x1f ;  /* 0x0000001fff0b7424 */ /* 0x000fe400078e00ff */
[----:B------:R-:W-:-:S07]  /*325c0*/  IMAD.MOV.U32 R15, RZ, RZ, -0x1 ;  /* 0xffffffffff0f7424 */ /* 0x000fce00078e00ff */
[----:B-12---:R-:W-:Y:S05]  /*325d0*/  WARPSYNC.COLLECTIVE R15, `(.L_x_4594) ;  /* 0x000000000f087348 */ /* 0x006fea0003c00000 */
[----:B------:R0:W3:Y:S02]  /*325e0*/  SHFL.IDX P6, R14, R13, R12, R11 ;  /* 0x0000000c0d0e7389 */ /* 0x0000e400000c000b */
[----:B0123--:R-:W-:Y:S01]  /*325f0*/  ENDCOLLECTIVE ;  /* 0x000000000000791b */ /* 0x00ffe20003800000 */
.L_x_4594:
[----:B------:R-:W-:Y:S05]  /*32600*/  BSYNC B0 ;  /* 0x0000000000007941 */ /* 0x000fea0003800000 */
.L_x_4593:
[----:B------:R-:W-:Y:S01]  /*32610*/  IMAD.MOV.U32 R13, RZ, RZ, R16 ;  /* 0x000000ffff0d7224 */ /* 0x000fe200078e0010 */
[----:B------:R-:W-:Y:S01]  /*32620*/  MOV R15, 0xffffffff ;  /* 0xffffffff000f7802 */ /* 0x000fe20000000f00 */
[----:B------:R-:W-:Y:S01]  /*32630*/  IMAD.MOV.U32 R12, RZ, RZ, 0x1 ;  /* 0x00000001ff0c7424 */ /* 0x000fe200078e00ff */
[----:B------:R-:W-:Y:S01]  /*32640*/  MOV R0, R14 ;  /* 0x0000000e00007202 */ /* 0x000fe20000000f00 */
[----:B------:R-:W-:Y:S02]  /*32650*/  IMAD.MOV.U32 R11, RZ, RZ, 0x1f ;  /* 0x0000001fff0b7424 */ /* 0x000fe400078e00ff */
[----:B------:R-:W-:-:S07]  /*32660*/  IMAD.IADD R5, R19, 0x1, R8 ;  /* 0x0000000113057824 */ /* 0x000fce00078e0208 */
[----:B------:R-:W-:Y:S05]  /*32670*/  WARPSYNC.COLLECTIVE R15, `(.L_x_4595) ;  /* 0x000000000f087348 */ /* 0x000fea0003c00000 */
[----:B------:R0:W1:Y:S02]  /*32680*/  SHFL.IDX P6, R14, R13, R12, R11 ;  /* 0x0000000c0d0e7389 */ /* 0x00006400000c000b */
[----:B01----:R-:W-:Y:S01]  /*32690*/  ENDCOLLECTIVE ;  /* 0x000000000000791b */ /* 0x003fe20003800000 */
.L_x_4595:
[----:B------:R-:W-:Y:S02]  /*326a0*/  ULDC UR4, c[0x0][0xc3c] ;  /* 0x00030f0000047ab9 */ /* 0x000fe40000000800 */
[----:B------:R-:W-:-:S13]  /*326b0*/  ISETP.GE.OR P1, PT, R5, UR4, !P0 ;  /* 0x0000000405007c0c */ /* 0x000fda000c726670 */
[----:B------:R-:W0:Y:S01]  /*326c0*/  @!P1 LDC.64 R2, c[0x0][0xc80] ;  /* 0x00032000ff029b82 */ /* 0x000e220000000a00 */
[----:B------:R-:W-:Y:S02]  /*326d0*/  IMAD.MOV.U32 R11, RZ, RZ, RZ ;  /* 0x000000ffff0b7224 */ /* 0x000fe400078e00ff */
[----:B------:R-:W-:Y:S02]  /*326e0*/  IMAD.MOV.U32 R4, RZ, RZ, R14 ;  /* 0x000000ffff047224 */ /* 0x000fe400078e000e */
[----:B0-----:R-:W-:-:S06]  /*326f0*/  @!P1 IMAD.WIDE R2, R5, 0x4, R2 ;  /* 0x0000000405029825 */ /* 0x001fcc00078e0202 */
[----:B------:R-:W2:Y:S01]  /*32700*/  @!P1 LDG.E R2, desc[UR50][R2.64] ;  /* 0x0000003202029981 */ /* 0x000ea2000c1e1900 */
[----:B------:R-:W-:Y:S01]  /*32710*/  IMAD.MOV.U32 R5, RZ, RZ, RZ ;  /* 0x000000ffff057224 */ /* 0x000fe200078e00ff */
[C---:B------:R-:W-:Y:S02]  /*32720*/  ISETP.GE.U32.AND P2, PT, R8.reuse, 0x2, PT ;  /* 0x000000020800780c */ /* 0x040fe40003f46070 */
[C---:B------:R-:W-:Y:S02]  /*32730*/  ISETP.GE.U32.AND P3, PT, R8.reuse, 0x4, PT ;  /* 0x000000040800780c */ /* 0x040fe40003f66070 */
[C---:B------:R-:W-:Y:S02]  /*32740*/  ISETP.GE.U32.AND P4, PT, R8.reuse, 0x8, PT ;  /* 0x000000080800780c */ /* 0x040fe40003f86070 */
[----:B------:R-:W-:Y:S02]  /*32750*/  ISETP.GE.U32.AND P5, PT, R8, 0x10, PT ;  /* 0x000000100800780c */ /* 0x000fe40003fa6070 */
[----:B--2---:R-:W-:-:S02]  /*32760*/  @!P1 MOV R5, R2 ;  /* 0x0000000200059202 */ /* 0x004fc40000000f00 */
[----:B------:R-:W-:-:S03]  /*32770*/  ISETP.NE.AND P1, PT, R8, RZ, PT ;  /* 0x000000ff0800720c */ /* 0x000fc60003f25270 */
[----:B------:R-:W-:-:S10]  /*32780*/  IMAD.MOV.U32 R13, RZ, RZ, R5 ;  /* 0x000000ffff0d7224 */ /* 0x000fd400078e0005 */
[----:B------:R-:W-:Y:S05]  /*32790*/  WARPSYNC.COLLECTIVE R15, `(.L_x_4596) ;  /* 0x000000000f087348 */ /* 0x000fea0003c00000 */
[----:B------:R0:W1:Y:S02]  /*327a0*/  SHFL.UP P6, R14, R13, R12, R11 ;  /* 0x0400000c0d0e7389 */ /* 0x00006400000c000b */
[----:B01----:R-:W-:Y:S01]  /*327b0*/  ENDCOLLECTIVE ;  /* 0x000000000000791b */ /* 0x003fe20003800000 */
.L_x_4596:
[----:B------:R-:W-:Y:S01]  /*327c0*/  IMAD.MOV.U32 R12, RZ, RZ, 0x2 ;  /* 0x00000002ff0c7424 */ /* 0x000fe200078e00ff */
[----:B------:R-:W-:-:S05]  /*327d0*/  SEL R6, R14, RZ, P1 ;  /* 0x000000ff0e067207 */ /* 0x000fca0000800000 */
[----:B------:R-:W-:-:S05]  /*327e0*/  IMAD.IADD R6, R5, 0x1, R6 ;  /* 0x0000000105067824 */ /* 0x000fca00078e0206 */
[----:B------:R-:W-:-:S07]  /*327f0*/  MOV R13, R6 ;  /* 0x00000006000d7202 */ /* 0x000fce0000000f00 */
[----:B------:R-:W-:Y:S05]  /*32800*/  WARPSYNC.COLLECTIVE R15, `(.L_x_4597) ;  /* 0x000000000f087348 */ /* 0x000fea0003c00000 */
[----:B------:R0:W1:Y:S02]  /*32810*/  SHFL.UP P6, R14, R13, R12, R11 ;  /* 0x0400000c0d0e7389 */ /* 0x00006400000c000b */
[----:B01----:R-:W-:Y:S01]  /*32820*/  ENDCOLLECTIVE ;  /* 0x000000000000791b */ /* 0x003fe20003800000 */
.L_x_4597:
[----:B------:R-:W-:Y:S02]  /*32830*/  MOV R12, 0x4 ;  /* 0x00000004000c7802 */ /* 0x000fe40000000f00 */
[----:B------:R-:W-:-:S05]  /*32840*/  SEL R7, R14, RZ, P2 ;  /* 0x000000ff0e077207 */ /* 0x000fca0001000000 */
[----:B------:R-:W-:-:S04]  /*32850*/  IMAD.IADD R7, R6, 0x1, R7 ;  /* 0x0000000106077824 */ /* 0x000fc800078e0207 */
[----:B------:R-:W-:-:S07]  /*32860*/  IMAD.MOV.U32 R13, RZ, RZ, R7 ;  /* 0x000000ffff0d7224 */ /* 0x000fce00078e0007 */
[----:B------:R-:W-:Y:S05]  /*32870*/  WARPSYNC.COLLECTIVE R15, `(.L_x_4598) ;  /* 0x000000000f087348 */ /* 0x000fea0003c00000 */
[----:B------:R0:W1:Y:S02]  /*32880*/  SHFL.UP P6, R14, R13, R12, R11 ;  /* 0x0400000c0d0e7389 */ /* 0x00006400000c000b */
[----:B01----:R-:W-:Y:S01]  /*32890*/  ENDCOLLECTIVE ;  /* 0x000000000000791b */ /* 0x003fe20003800000 */
.L_x_4598:
[----:B------:R-:W-:Y:S01]  /*328a0*/  IMAD.MOV.U32 R12, RZ, RZ, 0x8 ;  /* 0x00000008ff0c7424 */ /* 0x000fe200078e00ff */
[----:B------:R-:W-:-:S05]  /*328b0*/  SEL R2, R14, RZ, P3 ;  /* 0x000000ff0e027207 */ /* 0x000fca0001800000 */
[----:B------:R-:W-:-:S04]  /*328c0*/  IMAD.IADD R2, R7, 0x1, R2 ;  /* 0x0000000107027824 */ /* 0x000fc800078e0202 */
[----:B------:R-:W-:-:S07]  /*328d0*/  IMAD.MOV.U32 R13, RZ, RZ, R2 ;  /* 0x000000ffff0d7224 */ /* 0x000fce00078e0002 */
[----:B------:R-:W-:Y:S05]  /*328e0*/  WARPSYNC.COLLECTIVE R15, `(.L_x_4599) ;  /* 0x000000000f087348 */ /* 0x000fea0003c00000 */
[----:B------:R0:W1:Y:S02]  /*328f0*/  SHFL.UP P6, R14, R13, R12, R11 ;  /* 0x0400000c0d0e7389 */ /* 0x00006400000c000b */
[----:B01----:R-:W-:Y:S01]  /*32900*/  ENDCOLLECTIVE ;  /* 0x000000000000791b */ /* 0x003fe20003800000 */
.L_x_4599:
[----:B------:R-:W-:Y:S01]  /*32910*/  IMAD.MOV.U32 R12, RZ, RZ, 0x10 ;  /* 0x00000010ff0c7424 */ /* 0x000fe200078e00ff */
[----:B------:R-:W-:-:S04]  /*32920*/  SEL R3, R14, RZ, P4 ;  /* 0x000000ff0e037207 */ /* 0x000fc80002000000 */
[----:B------:R-:W-:-:S05]  /*32930*/  IADD3 R3, R2, R3, RZ ;  /* 0x0000000302037210 */ /* 0x000fca0007ffe0ff */
[----:B------:R-:W-:-:S07]  /*32940*/  IMAD.MOV.U32 R13, RZ, RZ, R3 ;  /* 0x000000ffff0d7224 */ /* 0x000fce00078e0003 */
[----:B------:R-:W-:Y:S05]  /*32950*/  WARPSYNC.COLLECTIVE R15, `(.L_x_4600) ;  /* 0x000000000f087348 */ /* 0x000fea0003c00000 */
[----:B------:R0:W1:Y:S02]  /*32960*/  SHFL.UP P6, R14, R13, R12, R11 ;  /* 0x0400000c0d0e7389 */ /* 0x00006400000c000b */
[----:B01----:R-:W-:Y:S01]  /*32970*/  ENDCOLLECTIVE ;  /* 0x000000000000791b */ /* 0x003fe20003800000 */
.L_x_4600:
        /* <DEDUP_REMOVED lines=8> */
.L_x_4601:
[----:B------:R-:W-:Y:S05]  /*32a00*/  BRA `(.L_x_4602) ;  /* 0xffffff9c00287947 */ /* 0x000fea000383ffff */
.L_x_4383:
[----:B------:R-:W-:Y:S01]  /*32a10*/  BSSY B0, `(.L_x_4603) ;  /* 0x0000008000007945 */ /* 0x000fe20003800000 */
[----:B-----5:R-:W-:Y:S01]  /*32a20*/  IMAD.MOV.U32 R13, RZ, RZ, R5 ;  /* 0x000000ffff0d7224 */ /* 0x020fe200078e0005 */
[----:B------:R-:W-:Y:S01]  /*32a30*/  MOV R12, 0x1 ;  /* 0x00000001000c7802 */ /* 0x000fe20000000f00 */
[----:B------:R-:W-:Y:S02]  /*32a40*/  IMAD.MOV.U32 R11, RZ, RZ, RZ ;  /* 0x000000ffff0b7224 */ /* 0x000fe400078e00ff */
[----:B------:R-:W-:-:S07]  /*32a50*/  IMAD.MOV.U32 R15, RZ, RZ, -0x1 ;  /* 0xffffffffff0f7424 */ /* 0x000fce00078e00ff */
[----:B0-----:R-:W-:Y:S05]  /*32a60*/  WARPSYNC.COLLECTIVE R15, `(.L_x_4604) ;  /* 0x000000000f087348 */ /* 0x001fea0003c00000 */
[----:B------:R1:W2:Y:S02]  /*32a70*/  SHFL.UP P6, R14, R13, R12, R11 ;  /* 0x0400000c0d0e7389 */ /* 0x0002a400000c000b */
[----:B012---:R-:W-:Y:S01]  /*32a80*/  ENDCOLLECTIVE ;  /* 0x000000000000791b */ /* 0x007fe20003800000 */
.L_x_4604:
[----:B------:R-:W-:Y:S05]  /*32a90*/  BSYNC B0 ;  /* 0x0000000000007941 */ /* 0x000fea0003800000 */
.L_x_4603:
[----:B------:R-:W-:Y:S01]  /*32aa0*/  SEL R14, R14, RZ, P1 ;  /* 0x000000ff0e0e7207 */ /* 0x000fe20000800000 */
[----:B------:R-:W-:Y:S01]  /*32ab0*/  IMAD.MOV.U32 R11, RZ, RZ, RZ ;  /* 0x000000ffff0b7224 */ /* 0x000fe200078e00ff */
[----:B------:R-:W-:Y:S01]  /*32ac0*/  MOV R12, 0x2 ;  /* 0x00000002000c7802 */ /* 0x000fe20000000f00 */
[----:B------:R-:W-:Y:S02]  /*32ad0*/  IMAD.MOV.U32 R15, RZ, RZ, -0x1 ;  /* 0xffffffffff0f7424 */ /* 0x000fe400078e00ff */
[----:B------:R-:W-:-:S07]  /*32ae0*/  IMAD.IADD R13, R5, 0x1, R14 ;  /* 0x00000001050d7824 */ /* 0x000fce00078e020e */
[----:B------:R-:W-:Y:S05]  /*32af0*/  WARPSYNC.COLLECTIVE R15, `(.L_x_4605) ;  /* 0x000000000f087348 */ /* 0x000fea0003c00000 */
[----:B------:R0:W1:Y:S02]  /*32b00*/  SHFL.UP P6, R14, R13, R12, R11 ;  /* 0x0400000c0d0e7389 */ /* 0x00006400000c000b */
[----:B01----:R-:W-:Y:S01]  /*32b10*/  ENDCOLLECTIVE ;  /* 0x000000000000791b */ /* 0x003fe20003800000 */
.L_x_4605:
[----:B------:R-:W-:Y:S01]  /*32b20*/  IMAD.MOV.U32 R12, RZ, RZ, 0x4 ;  /* 0x00000004ff0c7424 */ /* 0x000fe200078e00ff */
[----:B------:R-:W-:-:S05]  /*32b30*/  SEL R2, R14, RZ, P2 ;  /* 0x000000ff0e027207 */ /* 0x000fca0001000000 */
[----:B------:R-:W-:-:S05]  /*32b40*/  IMAD.IADD R2, R13, 0x1, R2 ;  /* 0x000000010d027824 */ /* 0x000fca00078e0202 */
[----:B------:R-:W-:-:S07]  /*32b50*/  MOV R13, R2 ;  /* 0x00000002000d7202 */ /* 0x000fce0000000f00 */
[----:B------:R-:W-:Y:S05]  /*32b60*/  WARPSYNC.COLLECTIVE R15, `(.L_x_4606) ;  /* 0x000000000f087348 */ /* 0x000fea0003c00000 */
[----:B------:R0:W1:Y:S02]  /*32b70*/  SHFL.UP P6, R14, R13, R12, R11 ;  /* 0x0400000c0d0e7389 */ /* 0x00006400000c000b */
[----:B01----:R-:W-:Y:S01]  /*32b80*/  ENDCOLLECTIVE ;  /* 0x000000000000791b */ /* 0x003fe20003800000 */
.L_x_4606:
[----:B------:R-:W-:Y:S02]  /*32b90*/  MOV R12, 0x8 ;  /* 0x00000008000c7802 */ /* 0x000fe40000000f00 */
[----:B------:R-:W-:-:S05]  /*32ba0*/  SEL R3, R14, RZ, P3 ;  /* 0x000000ff0e037207 */ /* 0x000fca0001800000 */
[----:B------:R-:W-:-:S04]  /*32bb0*/  IMAD.IADD R3, R2, 0x1, R3 ;  /* 0x0000000102037824 */ /* 0x000fc800078e0203 */
[----:B------:R-:W-:-:S07]  /*32bc0*/  IMAD.MOV.U32 R13, RZ, RZ, R3 ;  /* 0x000000ffff0d7224 */ /* 0x000fce00078e0003 */
[----:B------:R-:W-:Y:S05]  /*32bd0*/  WARPSYNC.COLLECTIVE R15, `(.L_x_4607) ;  /* 0x000000000f087348 */ /* 0x000fea0003c00000 */
[----:B------:R0:W1:Y:S02]  /*32be0*/  SHFL.UP P6, R14, R13, R12, R11 ;  /* 0x0400000c0d0e7389 */ /* 0x00006400000c000b */
[----:B01----:R-:W-:Y:S01]  /*32bf0*/  ENDCOLLECTIVE ;  /* 0x000000000000791b */ /* 0x003fe20003800000 */
.L_x_4607:
[----:B------:R-:W-:Y:S01]  /*32c00*/  IMAD.MOV.U32 R12, RZ, RZ, 0x10 ;  /* 0x00000010ff0c7424 */ /* 0x000fe200078e00ff */
[----:B------:R-:W-:-:S05]  /*32c10*/  SEL R4, R14, RZ, P4 ;  /* 0x000000ff0e047207 */ /* 0x000fca0002000000 */
[----:B------:R-:W-:-:S04]  /*32c20*/  IMAD.IADD R4, R3, 0x1, R4 ;  /* 0x0000000103047824 */ /* 0x000fc800078e0204 */
[----:B------:R-:W-:-:S07]  /*32c30*/  IMAD.MOV.U32 R13, RZ, RZ, R4 ;  /* 0x000000ffff0d7224 */ /* 0x000fce00078e0004 */
[----:B------:R-:W-:Y:S05]  /*32c40*/  WARPSYNC.COLLECTIVE R15, `(.L_x_4608) ;  /* 0x000000000f087348 */ /* 0x000fea0003c00000 */
[----:B------:R0:W1:Y:S02]  /*32c50*/  SHFL.UP P6, R14, R13, R12, R11 ;  /* 0x0400000c0d0e7389 */ /* 0x00006400000c000b */
[----:B01----:R-:W-:Y:S01]  /*32c60*/  ENDCOLLECTIVE ;  /* 0x000000000000791b */ /* 0x003fe20003800000 */
.L_x_4608:
[----:B------:R-:W-:Y:S02]  /*32c70*/  IMAD.MOV.U32 R12, RZ, RZ, 0x1f ;  /* 0x0000001fff0c7424 */ /* 0x000fe400078e00ff */
[----:B------:R-:W-:Y:S01]  /*32c80*/  IMAD.MOV.U32 R11, RZ, RZ, 0x1f ;  /* 0x0000001fff0b7424 */ /* 0x000fe200078e00ff */
[----:B------:R-:W-:-:S04]  /*32c90*/  SEL R3, R14, RZ, P5 ;  /* 0x000000ff0e037207 */ /* 0x000fc80002800000 */
[----:B------:R-:W-:-:S05]  /*32ca0*/  IADD3 R2, R4, R3, RZ ;  /* 0x0000000304027210 */ /* 0x000fca0007ffe0ff */
[----:B------:R-:W-:-:S07]  /*32cb0*/  IMAD.MOV.U32 R13, RZ, RZ, R2 ;  /* 0x000000ffff0d7224 */ /* 0x000fce00078e0002 */
[----:B------:R-:W-:Y:S05]  /*32cc0*/  WARPSYNC.COLLECTIVE R15, `(.L_x_4609) ;  /* 0x000000000f087348 */ /* 0x000fea0003c00000 */
[----:B------:R0:W1:Y:S02]  /*32cd0*/  SHFL.IDX P6, R14, R13, R12, R11 ;  /* 0x0000000c0d0e7389 */ /* 0x00006400000c000b */
[----:B01----:R-:W-:Y:S01]  /*32ce0*/  ENDCOLLECTIVE ;  /* 0x000000000000791b */ /* 0x003fe20003800000 */
.L_x_4609:
[----:B------:R-:W-:Y:S05]  /*32cf0*/  BRA `(.L_x_4610) ;  /* 0xffffff9c00087947 */ /* 0x000fea000383ffff */
.L_x_4385:
[----:B------:R-:W-:Y:S01]  /*32d00*/  BSSY B0, `(.L_x_4611) ;  /* 0x0000006000007945 */ /* 0x000fe20003800000 */
[----:B------:R-:W-:Y:S02]  /*32d10*/  PLOP3.LUT P6, PT, P6, PT, PT, 0x8, 0x0 ;  /* 0x000000000000781c */ /* 0x000fe400037ce170 */
[----:B------:R-:W-:-:S11]  /*32d20*/  MOV R15, 0xffffffff ;  /* 0xffffffff000f7802 */ /* 0x000fd60000000f00 */
[----:B0-----:R-:W-:Y:S05]  /*32d30*/  WARPSYNC.COLLECTIVE R15, `(.L_x_4612) ;  /* 0x000000000f087348 */ /* 0x001fea0003c00000 */
[----:B------:R-:W-:Y:S01]  /*32d40*/  VOTE.ANY R14, PT, P6 ;  /* 0x00000000000e7806 */ /* 0x000fe200030e0100 */
[----:B0-----:R-:W-:Y:S06]  /*32d50*/  ENDCOLLECTIVE ;  /* 0x000000000000791b */ /* 0x001fec0003800000 */
.L_x_4612:
[----:B------:R-:W-:Y:S05]  /*32d60*/  BSYNC B0 ;  /* 0x0000000000007941 */ /* 0x000fea0003800000 */
.L_x_4611:
[----:B------:R-:W-:Y:S01]  /*32d70*/  IMAD.MOV.U32 R3, RZ, RZ, R14 ;  /* 0x000000ffff037224 */ /* 0x000fe200078e000e */
[----:B------:R-:W-:Y:S01]  /*32d80*/  MOV R11, 0x1f ;  /* 0x0000001f000b7802 */ /* 0x000fe20000000f00 */
[----:B------:R-:W-:Y:S02]  /*32d90*/  IMAD.MOV.U32 R13, RZ, RZ, R5 ;  /* 0x000000ffff0d7224 */ /* 0x000fe400078e0005 */
[----:B------:R-:W0:Y:S01]  /*32da0*/  POPC R4, R3 ;  /* 0x0000000300047309 */ /* 0x000e220000000000 */
[----:B------:R-:W-:Y:S02]  /*32db0*/  IMAD.MOV.U32 R15, RZ, RZ, -0x1 ;  /* 0xffffffffff0f7424 */ /* 0x000fe400078e00ff */
[----:B0-----:R-:W-:-:S07]  /*32dc0*/  IMAD.MOV.U32 R12, RZ, RZ, R4 ;  /* 0x000000ffff0c7224 */ /* 0x001fce00078e0004 */
[----:B------:R-:W-:Y:S05]  /*32dd0*/  WARPSYNC.COLLECTIVE R15, `(.L_x_4613) ;  /* 0x000000000f087348 */ /* 0x000fea0003c00000 */
[----:B------:R0:W1:Y:S02]  /*32de0*/  SHFL.IDX P6, R14, R13, R12, R11 ;  /* 0x0000000c0d0e7389 */ /* 0x00006400000c000b */
[----:B01----:R-:W-:Y:S01]  /*32df0*/  ENDCOLLECTIVE ;  /* 0x000000000000791b */ /* 0x003fe20003800000 */
.L_x_4613:
[----:B------:R-:W-:Y:S01]  /*32e00*/  IMAD.MOV.U32 R5, RZ, RZ, R14 ;  /* 0x000000ffff057224 */ /* 0x000fe200078e000e */
[----:B------:R-:W-:Y:S06]  /*32e10*/  BRA `(.L_x_4614) ;  /* 0xffffff9800f87947 */ /* 0x000fec000383ffff */
.L_x_4387:
[----:B------:R-:W-:Y:S01]  /*32e20*/  BSSY B0, `(.L_x_4615) ;  /* 0x0000007000007945 */ /* 0x000fe20003800000 */
[----:B------:R-:W-:Y:S01]  /*32e30*/  IMAD.MOV.U32 R13, RZ, RZ, R2 ;  /* 0x000000ffff0d7224 */ /* 0x000fe200078e0002 */
[----:B------:R-:W-:Y:S01]  /*32e40*/  MOV R11, 0x1f ;  /* 0x0000001f000b7802 */ /* 0x000fe20000000f00 */
[----:B------:R-:W-:-:S07]  /*32e50*/  IMAD.MOV.U32 R15, RZ, RZ, -0x1 ;  /* 0xffffffffff0f7424 */ /* 0x000fce00078e00ff */
[----:B012---:R-:W-:Y:S05]  /*32e60*/  WARPSYNC.COLLECTIVE R15, `(.L_x_4616) ;  /* 0x000000000f087348 */ /* 0x007fea0003c00000 */
[----:B------:R3:W4:Y:S02]  /*32e70*/  SHFL.IDX P6, R14, R13, R12, R11 ;  /* 0x0000000c0d0e7389 */ /* 0x00072400000c000b */
[----:B01234-:R-:W-:Y:S01]  /*32e80*/  ENDCOLLECTIVE ;  /* 0x000000000000791b */ /* 0x01ffe20003800000 */
.L_x_4616:
[----:B------:R-:W-:Y:S05]  /*32e90*/  BSYNC B0 ;  /* 0x0000000000007941 */ /* 0x000fea0003800000 */
.L_x_4615:
[----:B------:R-:W-:Y:S05]  /*32ea0*/  BRA `(.L_x_4386) ;  /* 0xffffff9800f07947 */ /* 0x000fea000383ffff */
.L_x_4391:
[----:B0-----:R0:W1:Y:S02]  /*32eb0*/  SYNCS.PHASECHK.TRANS64.TRYWAIT P0, [R5+URZ+0x33420], R0 ;  /* 0x03342000050075a7 */ /* 0x001064000800017f */
[----:B-1----:R-:W-:Y:S05]  /*32ec0*/  @!P0 NANOSLEEP.SYNCS 0x989680 ;  /* 0x009896800000895d */ /* 0x002fea0003900000 */
[----:B------:R-:W1:Y:S02]  /*32ed0*/  @!P0 SYNCS.PHASECHK.TRANS64 P0, [R5+URZ+0x33420], R0 ;  /* 0x03342000050085a7 */ /* 0x000e64000800007f */
[----:B-1----:R-:W-:Y:S05]  /*32ee0*/  @!P0 BRA `(.L_x_4391) ;  /* 0xfffffffc00f08947 */ /* 0x002fea000383ffff */
[----:B------:R-:W-:Y:S05]  /*32ef0*/  BRA `(.L_x_4617) ;  /* 0xffffff9c00e47947 */ /* 0x000fea000383ffff */
.L_x_4392:
[----:B------:R-:W1:Y:S01]  /*32f00*/  S2R R2, SR_TID.X ;  /* 0x0000000000027919 */ /* 0x000e620000002100 */
[----:B------:R-:W-:Y:S01]  /*32f10*/  BSSY B0, `(.L_x_4618) ;  /* 0x000000a000007945 */ /* 0x000fe20003800000 */
[----:B------:R-:W-:Y:S01]  /*32f20*/  IMAD.MOV.U32 R12, RZ, RZ, RZ ;  /* 0x000000ffff0c7224 */ /* 0x000fe200078e00ff */
[----:B------:R-:W-:Y:S01]  /*32f30*/  MOV R11, 0x1f ;  /* 0x0000001f000b7802 */ /* 0x000fe20000000f00 */
[----:B------:R-:W-:Y:S01]  /*32f40*/  IMAD.MOV.U32 R15, RZ, RZ, -0x1 ;  /* 0xffffffffff0f7424 */ /* 0x000fe200078e00ff */
[----:B-1----:R-:W-:-:S04]  /*32f50*/  SHF.R.U32.HI R2, RZ, 0x5, R2 ;  /* 0x00000005ff027819 */ /* 0x002fc80000011602 */
[----:B------:R-:W-:-:S05]  /*32f60*/  LOP3.LUT R2, R2, 0x3, RZ, 0xc0, !PT ;  /* 0x0000000302027812 */ /* 0x000fca00078ec0ff */
[----:B------:R-:W-:-:S07]  /*32f70*/  IMAD.MOV.U32 R13, RZ, RZ, R2 ;  /* 0x000000ffff0d7224 */ /* 0x000fce00078e0002 */
[----:B0-----:R-:W-:Y:S05]  /*32f80*/  WARPSYNC.COLLECTIVE R15, `(.L_x_4619) ;  /* 0x000000000f087348 */ /* 0x001fea0003c00000 */
[----:B------:R1:W2:Y:S02]  /*32f90*/  SHFL.IDX P6, R14, R13, R12, R11 ;  /* 0x0000000c0d0e7389 */ /* 0x0002a400000c000b */
[----:B012---:R-:W-:Y:S01]  /*32fa0*/  ENDCOLLECTIVE ;  /* 0x000000000000791b */ /* 0x007fe20003800000 */
.L_x_4619:
[----:B------:R-:W-:Y:S05]  /*32fb0*/  BSYNC B0 ;  /* 0x0000000000007941 */ /* 0x000fea0003800000 */
.L_x_4618:
[----:B------:R-:W-:Y:S05]  /*32fc0*/  BRA `(.L_x_4620) ;  /* 0xffffff9c00cc7947 */ /* 0x000fea000383ffff */
.L_x_4393:
[----:B------:R-:W-:Y:S01]  /*32fd0*/  BSSY B0, `(.L_x_4621) ;  /* 0x0000006000007945 */ /* 0x000fe20003800000 */
[----:B------:R-:W-:-:S07]  /*32fe0*/  IMAD.MOV.U32 R15, RZ, RZ, -0x1 ;  /* 0xffffffffff0f7424 */ /* 0x000fce00078e00ff */
[----:B0-----:R-:W-:Y:S05]  /*32ff0*/  WARPSYNC.COLLECTIVE R15, `(.L_x_4622) ;  /* 0x000000000f0c7348 */ /* 0x001fea0003c00000 */
[----:B------:R-:W-:Y:S02]  /*33000*/  ELECT P6, UR62, PT ;  /* 0x00000000003e782f */ /* 0x000fe400038c0000 */
[----:B------:R-:W-:Y:S01]  /*33010*/  MOV R14, UR62 ;  /* 0x0000003e000e7c02 */ /* 0x000fe20008000f00 */
[----:B0-----:R-:W-:Y:S10]  /*33020*/  ENDCOLLECTIVE ;  /* 0x000000000000791b */ /* 0x001ff40003800000 */
.L_x_4622:
[----:B------:R-:W-:Y:S05]  /*33030*/  BSYNC B0 ;  /* 0x0000000000007941 */ /* 0x000fea0003800000 */
.L_x_4621:
[----:B------:R-:W-:Y:S05]  /*33040*/  BRA `(.L_x_4623) ;  /* 0xffffff9c00c07947 */ /* 0x000fea000383ffff */
.L_x_4395:
[----:B0-----:R0:W1:Y:S02]  /*33050*/  SYNCS.PHASECHK.TRANS64.TRYWAIT P1, [R3+URZ+0x33440], R2 ;  /* 0x03344002030075a7 */ /* 0x001064000802017f */
[----:B-1----:R-:W-:Y:S05]  /*33060*/  @!P1 NANOSLEEP.SYNCS 0x989680 ;  /* 0x009896800000995d */ /* 0x002fea0003900000 */
[----:B------:R-:W1:Y:S02]  /*33070*/  @!P1 SYNCS.PHASECHK.TRANS64 P1, [R3+URZ+0x33440], R2 ;  /* 0x03344002030095a7 */ /* 0x000e64000802007f */
[----:B-1----:R-:W-:Y:S05]  /*33080*/  @!P1 BRA `(.L_x_4395) ;  /* 0xfffffffc00f09947 */ /* 0x002fea000383ffff */
[----:B------:R-:W-:Y:S05]  /*33090*/  BRA `(.L_x_4624) ;  /* 0xffffff9c00e07947 */ /* 0x000fea000383ffff */
.L_x_4397:
[----:B-1----:R1:W2:Y:S02]  /*330a0*/  SYNCS.PHASECHK.TRANS64.TRYWAIT P1, [R5+URZ+0x33440], R0 ;  /* 0x03344000050075a7 */ /* 0x0022a4000802017f */
[----:B--2---:R-:W-:Y:S05]  /*330b0*/  @!P1 NANOSLEEP.SYNCS 0x989680 ;  /* 0x009896800000995d */ /* 0x004fea0003900000 */
[----:B------:R-:W2:Y:S02]  /*330c0*/  @!P1 SYNCS.PHASECHK.TRANS64 P1, [R5+URZ+0x33440], R0 ;  /* 0x03344000050095a7 */ /* 0x000ea4000802007f */
[----:B--2---:R-:W-:Y:S05]  /*330d0*/  @!P1 BRA `(.L_x_4397) ;  /* 0xfffffffc00f09947 */ /* 0x004fea000383ffff */
[----:B------:R-:W-:Y:S05]  /*330e0*/  BRA `(.L_x_4625) ;  /* 0xffffff9c00ec7947 */ /* 0x000fea000383ffff */
.L_x_4399:
[----:B--2---:R2:W3:Y:S02]  /*330f0*/  SYNCS.PHASECHK.TRANS64.TRYWAIT P1, [R3+URZ+0x33460], R2 ;  /* 0x03346002030075a7 */ /* 0x0044e4000802017f */
[----:B---3--:R-:W-:Y:S05]  /*33100*/  @!P1 NANOSLEEP.SYNCS 0x989680 ;  /* 0x009896800000995d */ /* 0x008fea0003900000 */
[----:B------:R-:W3:Y:S02]  /*33110*/  @!P1 SYNCS.PHASECHK.TRANS64 P1, [R3+URZ+0x33460], R2 ;  /* 0x03346002030095a7 */ /* 0x000ee4000802007f */
[----:B---3--:R-:W-:Y:S05]  /*33120*/  @!P1 BRA `(.L_x_4399) ;  /* 0xfffffffc00f09947 */ /* 0x008fea000383ffff */
[----:B------:R-:W-:Y:S05]  /*33130*/  BRA `(.L_x_4626) ;  /* 0xffffff9c00e87947 */ /* 0x000fea000383ffff */
.L_x_4401:
[----:B---3--:R3:W4:Y:S02]  /*33140*/  SYNCS.PHASECHK.TRANS64.TRYWAIT P1, [R5+URZ+0x33460], R0 ;  /* 0x03346000050075a7 */ /* 0x008724000802017f */
[----:B----4-:R-:W-:Y:S05]  /*33150*/  @!P1 NANOSLEEP.SYNCS 0x989680 ;  /* 0x009896800000995d */ /* 0x010fea0003900000 */
[----:B------:R-:W4:Y:S02]  /*33160*/  @!P1 SYNCS.PHASECHK.TRANS64 P1, [R5+URZ+0x33460], R0 ;  /* 0x03346000050095a7 */ /* 0x000f24000802007f */
[----:B----4-:R-:W-:Y:S05]  /*33170*/  @!P1 BRA `(.L_x_4401) ;  /* 0xfffffffc00f09947 */ /* 0x010fea000383ffff */
[----:B------:R-:W-:Y:S05]  /*33180*/  BRA `(.L_x_4627) ;  /* 0xffffff9c00e47947 */ /* 0x000fea000383ffff */
.L_x_4403:
[----:B----4-:R4:W0:Y:S02]  /*33190*/  SYNCS.PHASECHK.TRANS64.TRYWAIT P1, [R3+URZ+0x33480], R2 ;  /* 0x03348002030075a7 */ /* 0x010824000802017f */
[----:B0-----:R-:W-:Y:S05]  /*331a0*/  @!P1 NANOSLEEP.SYNCS 0x989680 ;  /* 0x009896800000995d */ /* 0x001fea0003900000 */
[----:B------:R-:W0:Y:S02]  /*331b0*/  @!P1 SYNCS.PHASECHK.TRANS64 P1, [R3+URZ+0x33480], R2 ;  /* 0x03348002030095a7 */ /* 0x000e24000802007f */
[----:B0-----:R-:W-:Y:S05]  /*331c0*/  @!P1 BRA `(.L_x_4403) ;  /* 0xfffffffc00f09947 */ /* 0x001fea000383ffff */
[----:B------:R-:W-:Y:S05]  /*331d0*/  BRA `(.L_x_4628) ;  /* 0xffffff9c00e07947 */ /* 0x000fea000383ffff */
.L_x_4629:
        /* <DEDUP_REMOVED lines=10> */
.L_x_15836:


//--------------------- .text._ZN7cutlass13device_kernelIN5flash11enable_sm90INS1_16FlashAttnFwdSm90INS1_25CollectiveMainloopFwdSm90ILi2EN4cute5tupleIJNS5_1CILi1EEES8_S8_EEENS6_IJNS7_ILi128EEESA_NS7_ILi192EEEEEELi192ENS_12float_e4m3_tEfNS_4arch4Sm90ELb0ELb1ELb1ELb0ELb1ELb0ELb0ELb1ELb1ELb1ELb0ELb0EEENS1_21CollectiveEpilogueFwdINS6_IJSA_SB_SA_EEES9_NS_10bfloat16_tESF_Li256ELb0ELb1ELb0ELb1EEENS1_30DynamicPersistentTileSchedulerILi256ELi128ELb0ELb1ELb1EEEEEEEEEvNT_6ParamsE --------------------------
	.section	.text._ZN7cutlass13device_kernelIN5flash11enable_sm90INS1_16FlashAttnFwdSm90INS1_25CollectiveMainloopFwdSm90ILi2EN4cute5tupleIJNS5_1CILi1EEES8_S8_EEENS6_IJNS7_ILi128EEESA_NS7_ILi192EEEEEELi192ENS_12float_e4m3_tEfNS_4arch4Sm90ELb0ELb1ELb1ELb0ELb1ELb0ELb0ELb1ELb1ELb1ELb0ELb0EEENS1_21CollectiveEpilogueFwdINS6_IJSA_SB_SA_EEES9_NS_10bfloat16_tESF_Li256ELb0ELb1ELb0ELb1EEENS1_30DynamicPersistentTileSchedulerILi256ELi128ELb0ELb1ELb1EEEEEEEEEvNT_6ParamsE,"ax",@progbits
	.align	128
.text._ZN7cutlass13device_kernelIN5flash11enable_sm90INS1_16FlashAttnFwdSm90INS1_25CollectiveMainloopFwdSm90ILi2EN4cute5tupleIJNS5_1CILi1EEES8_S8_EEENS6_IJNS7_ILi128EEESA_NS7_ILi192EEEEEELi192ENS_12float_e4m3_tEfNS_4arch4Sm90ELb0ELb1ELb1ELb0ELb1ELb0ELb0ELb1ELb1ELb1ELb0ELb0EEENS1_21CollectiveEpilogueFwdINS6_IJSA_SB_SA_EEES9_NS_10bfloat16_tESF_Li256ELb0ELb1ELb0ELb1EEENS1_30DynamicPersistentTileSchedulerILi256ELi128ELb0ELb1ELb1EEEEEEEEEvNT_6ParamsE:
        .type           _ZN7cutlass13device_kernelIN5flash11enable_sm90INS1_16FlashAttnFwdSm90INS1_25CollectiveMainloopFwdSm90ILi2EN4cute5tupleIJNS5_1CILi1EEES8_S8_EEENS6_IJNS7_ILi128EEESA_NS7_ILi192EEEEEELi192ENS_12float_e4m3_tEfNS_4arch4Sm90ELb0ELb1ELb1ELb0ELb1ELb0ELb0ELb1ELb1ELb1ELb0ELb0EEENS1_21CollectiveEpilogueFwdINS6_IJSA_SB_SA_EEES9_NS_10bfloat16_tESF_Li256ELb0ELb1ELb0ELb1EEENS1_30DynamicPersistentTileSchedulerILi256ELi128ELb0ELb1ELb1EEEEEEEEEvNT_6ParamsE,@function
        .size           _ZN7cutlass13device_kernelIN5flash11enable_sm90INS1_16FlashAttnFwdSm90INS1_25CollectiveMainloopFwdSm90ILi2EN4cute5tupleIJNS5_1CILi1EEES8_S8_EEENS6_IJNS7_ILi128EEESA_NS7_ILi192EEEEEELi192ENS_12float_e4m3_tEfNS_4arch4Sm90ELb0ELb1ELb1ELb0ELb1ELb0ELb0ELb1ELb1ELb1ELb0ELb0EEENS1_21CollectiveEpilogueFwdINS6_IJSA_SB_SA_EEES9_NS_10bfloat16_tESF_Li256ELb0ELb1ELb0ELb1EEENS1_30DynamicPersistentTileSchedulerILi256ELi128ELb0ELb1ELb1EEEEEEEEEvNT_6ParamsE,(.L_x_15837 - _ZN7cutlass13device_kernelIN5flash11enable_sm90INS1_16FlashAttnFwdSm90INS1_25CollectiveMainloopFwdSm90ILi2EN4cute5tupleIJNS5_1CILi1EEES8_S8_EEENS6_IJNS7_ILi128EEESA_NS7_ILi192EEEEEELi192ENS_12float_e4m3_tEfNS_4arch4Sm90ELb0ELb1ELb1ELb0ELb1ELb0ELb0ELb1ELb1ELb1ELb0ELb0EEENS1_21CollectiveEpilogueFwdINS6_IJSA_SB_SA_EEES9_NS_10bfloat16_tESF_Li256ELb0ELb1ELb0ELb1EEENS1_30DynamicPersistentTileSchedulerILi256ELi128ELb0ELb1ELb1EEEEEEEEEvNT_6ParamsE)
        .other          _ZN7cutlass13device_kernelIN5flash11enable_sm90INS1_16FlashAttnFwdSm90INS1_25CollectiveMainloopFwdSm90ILi2EN4cute5tupleIJNS5_1CILi1EEES8_S8_EEENS6_IJNS7_ILi128EEESA_NS7_ILi192EEEEEELi192ENS_12float_e4m3_tEfNS_4arch4Sm90ELb0ELb1ELb1ELb0ELb1ELb0ELb0ELb1ELb1ELb1ELb0ELb0EEENS1_21CollectiveEpilogueFwdINS6_IJSA_SB_SA_EEES9_NS_10bfloat16_tESF_Li256ELb0ELb1ELb0ELb1EEENS1_30DynamicPersistentTileSchedulerILi256ELi128ELb0ELb1ELb1EEEEEEEEEvNT_6ParamsE,@"STO_CUDA_ENTRY STV_DEFAULT"
_ZN7cutlass13device_kernelIN5flash11enable_sm90INS1_16FlashAttnFwdSm90INS1_25CollectiveMainloopFwdSm90ILi2EN4cute5tupleIJNS5_1CILi1EEES8_S8_EEENS6_IJNS7_ILi128EEESA_NS7_ILi192EEEEEELi192ENS_12float_e4m3_tEfNS_4arch4Sm90ELb0ELb1ELb1ELb0ELb1ELb0ELb0ELb1ELb1ELb1ELb0ELb0EEENS1_21CollectiveEpilogueFwdINS6_IJSA_SB_SA_EEES9_NS_10bfloat16_tESF_Li256ELb0ELb1ELb0ELb1EEENS1_30DynamicPersistentTileSchedulerILi256ELi128ELb0ELb1ELb1EEEEEEEEEvNT_6ParamsE:
        /* <DEDUP_REMOVED lines=45> */
.L_x_4630:
        /* <DEDUP_REMOVED lines=22> */
.L_x_4631:
        /* <DEDUP_REMOVED lines=18> */
.L_x_4632:
        /* <DEDUP_REMOVED lines=22> */
.L_x_4633:
        /* <DEDUP_REMOVED lines=24> */
.L_x_4634:
        /* <DEDUP_REMOVED lines=9> */
.L_x_4636:
        /* <DEDUP_REMOVED lines=16> */
[----:B------:R-:W-:Y:S01]  /*09c0*/  UMOV UR47, URZ ;  /* 0x0000003f002f7c82 */ /* 0x000fe20008000000 */
[----:B------:R-:W-:Y:S02]  /*09d0*/  UMOV UR46, URZ ;  /* 0x0000003f002e7c82 */ /* 0x000fe40008000000 */
[----:B------:R-:W-:Y:S01]  /*09e0*/  SHF.R.S32.HI R3, RZ, 0x1f, R208 ;  /* 0x0000001fff037819 */ /* 0x000fe200000114d0 */
[----:B------:R-:W-:-:S03]  /*09f0*/  UMOV UR45, URZ ;  /* 0x0000003f002d7c82 */ /* 0x000fc60008000000 */
[CC--:B------:R-:W-:Y:S02]  /*0a00*/  LEA.HI R5, R3.reuse, R208.reuse, RZ, 0x7 ;  /* 0x000000d003057211 */ /* 0x0c0fe400078f38ff */
[----:B------:R-:W-:Y:S02]  /*0a10*/  LEA.HI R0, R3, R208, RZ, 0x4 ;  /* 0x000000d003007211 */ /* 0x000fe400078f20ff */
[----:B------:R-:W-:Y:S02]  /*0a20*/  LOP3.LUT R201, R5, 0xffffff80, RZ, 0xc0, !PT ;  /* 0xffffff8005c97812 */ /* 0x000fe400078ec0ff */
[----:B------:R-:W-:Y:S02]  /*0a30*/  SHF.R.S32.HI R9, RZ, 0x4, R0 ;  /* 0x00000004ff097819 */ /* 0x000fe40000011400 */
[----:B------:R-:W-:Y:S01]  /*0a40*/  LOP3.LUT R7, R0, 0x3fffff0, RZ, 0xc0, !PT ;  /* 0x03fffff000077812 */ /* 0x000fe200078ec0ff */
[----:B------:R-:W-:Y:S01]  /*0a50*/  IMAD.IADD R201, R208, 0x1, -R201 ;  /* 0x00000001d0c97824 */ /* 0x000fe200078e0ac9 */
[----:B------:R-:W-:-:S02]  /*0a60*/  LEA.HI R0, R0, R9, RZ, 0x1 ;  /* 0x0000000900007211 */ /* 0x000fc400078f08ff */
[CC--:B------:R-:W-:Y:S01]  /*0a70*/  LEA.HI R2, R3.reuse, R208.reuse, RZ, 0x5 ;  /* 0x000000d003027211 */ /* 0x0c0fe200078f28ff */
[----:B------:R-:W-:Y:S01]  /*0a80*/  IMAD.IADD R7, R208, 0x1, -R7 ;  /* 0x00000001d0077824 */ /* 0x000fe200078e0a07 */
[----:B------:R-:W-:Y:S02]  /*0a90*/  SHF.R.S32.HI R4, RZ, 0x1f, R201 ;  /* 0x0000001fff047819 */ /* 0x000fe400000114c9 */
[----:B------:R-:W-:Y:S01]  /*0aa0*/  LOP3.LUT R0, R0, 0x1ffffffe, RZ, 0xc0, !PT ;  /* 0x1ffffffe00007812 */ /* 0x000fe200078ec0ff */
[----:B------:R-:W-:Y:S01]  /*0ab0*/  IMAD.SHL.U32 R2, R2, 0x20, RZ ;  /* 0x0000002002027824 */ /* 0x000fe200078e00ff */
[----:B------:R-:W-:Y:S02]  /*0ac0*/  LEA.HI R6, R4, R201, RZ, 0x2 ;  /* 0x000000c904067211 */ /* 0x000fe400078f10ff */
[----:B------:R-:W-:Y:S01]  /*0ad0*/  LEA.HI R10, R3, R208, RZ, 0x2 ;  /* 0x000000d0030a7211 */ /* 0x000fe200078f10ff */
[----:B------:R-:W-:Y:S01]  /*0ae0*/  IMAD.IADD R0, R9, 0x1, -R0 ;  /* 0x0000000109007824 */ /* 0x000fe200078e0a00 */
[----:B------:R-:W-:-:S02]  /*0af0*/  SHF.R.S32.HI R8, RZ, 0x2, R6 ;  /* 0x00000002ff087819 */ /* 0x000fc40000011406 */
[----:B------:R-:W-:Y:S02]  /*0b00*/  SHF.R.S32.HI R11, RZ, 0x1f, R6 ;  /* 0x0000001fff0b7819 */ /* 0x000fe40000011406 */
[----:B------:R-:W-:Y:S02]  /*0b10*/  LOP3.LUT R9, R10, 0xfffffffc, RZ, 0xc0, !PT ;  /* 0xfffffffc0a097812 */ /* 0x000fe400078ec0ff */
[----:B------:R-:W-:Y:S02]  /*0b20*/  LEA.HI R3, R3, R208, RZ, 0x3 ;  /* 0x000000d003037211 */ /* 0x000fe400078f18ff */
[----:B------:R-:W-:Y:S01]  /*0b30*/  LEA.HI R11, R11, R8, RZ, 0x3 ;  /* 0x000000080b0b7211 */ /* 0x000fe200078f18ff */
[----:B------:R-:W-:Y:S01]  /*0b40*/  IMAD.IADD R9, R208, 0x1, -R9 ;  /* 0x00000001d0097824 */ /* 0x000fe200078e0a09 */
[----:B------:R-:W-:Y:S02]  /*0b50*/  SHF.R.S32.HI R202, RZ, 0x7, R5 ;  /* 0x00000007ffca7819 */ /* 0x000fe40000011405 */
[----:B------:R-:W-:-:S02]  /*0b60*/  LOP3.LUT R2, R2, 0xfffffc00, RZ, 0xc0, !PT ;  /* 0xfffffc0002027812 */ /* 0x000fc400078ec0ff */
[----:B------:R-:W-:Y:S02]  /*0b70*/  LOP3.LUT R23, R3, 0xfffffff8, RZ, 0xc0, !PT ;  /* 0xfffffff803177812 */ /* 0x000fe400078ec0ff */
[----:B------:R-:W-:Y:S01]  /*0b80*/  LOP3.LUT R11, R11, 0xfffffff8, RZ, 0xc0, !PT ;  /* 0xfffffff80b0b7812 */ /* 0x000fe200078ec0ff */
[----:B------:R-:W-:Y:S01]  /*0b90*/  IMAD R7, R7, 0x40, R2 ;  /* 0x0000004007077824 */ /* 0x000fe200078e0202 */
        /* <DEDUP_REMOVED lines=23> */
.L_x_4741:
        /* <DEDUP_REMOVED lines=21> */
.L_x_4637:
[----:B------:R-:W-:Y:S01]  /*0e60*/  ULDC UR7, c[0x0][0xc54] ;  /* 0x0003150000077ab9 */ /* 0x000fe20000000800 */
[----:B------:R-:W-:Y:S01]  /*0e70*/  UMOV UR6, UR9 ;  /* 0x0000000900067c82 */ /* 0x000fe20008000000 */
[----:B------:R-:W-:-:S11]  /*0e80*/  UISETP.NE.AND UP0, UPT, UR7, 0x1, UPT ;  /* 0x000000010700788c */ /* 0x000fd6000bf05270 */
[----:B------:R-:W-:Y:S02]  /*0e90*/  @UP0 ULDC.64 UR10, c[0x0][0xc58] ;  /* 0x00031600000a0ab9 */ /* 0x000fe40000000a00 */
[----:B------:R-:W-:-:S04]  /*0ea0*/  UIMAD.WIDE.U32 UR4, UR9, UR10, URZ ;  /* 0x0000000a090472a5 */ /* 0x000fc8000f8e003f */
[----:B------:R-:W-:-:S04]  /*0eb0*/  @UP0 USHF.R.U32.HI UR6, URZ, UR11, UR5 ;  /* 0x0000000b3f060299 */ /* 0x000fc80008011605 */
[----:B------:R-:W-:-:S12]  /*0ec0*/  UIMAD UR4, UR6, UR7, URZ ;  /* 0x00000007060472a4 */ /* 0x000fd8000f8e023f */
.L_x_4638:
        /* <DEDUP_REMOVED lines=51> */
.L_x_4640:
[----:B------:R-:W-:-:S11]  /*1200*/  UISETP.NE.AND UP0, UPT, UR5, 0x1, UPT ;  /* 0x000000010500788c */ /* 0x000fd6000bf05270 */
[----:B------:R-:W-:Y:S02]  /*1210*/  @UP0 ULDC.64 UR8, c[0x0][0x9e8] ;  /* 0x00027a0000080ab9 */ /* 0x000fe40000000a00 */
[----:B------:R-:W-:-:S04]  /*1220*/  UIMAD.WIDE.U32 UR6, UR4, UR8, URZ ;  /* 0x00000008040672a5 */ /* 0x000fc8000f8e003f */
[----:B------:R-:W-:-:S12]  /*1230*/  @UP0 USHF.R.U32.HI UR4, URZ, UR9, UR7 ;  /* 0x000000093f040299 */ /* 0x000fd80008011607 */
.L_x_4641:
[----:B------:R-:W-:-:S06]  /*1240*/  UIMAD UR4, UR4, UR5, UR5 ;  /* 0x00000005040472a4 */ /* 0x000fcc000f8e0205 */
[----:B------:R-:W-:-:S07]  /*1250*/  VIMNMX R0, R0, UR4, PT ;  /* 0x0000000400007c48 */ /* 0x000fce000bfe0100 */
.L_x_4639:
        /* <DEDUP_REMOVED lines=32> */
.L_x_4643:
[----:B------:R-:W-:-:S11]  /*1460*/  UISETP.NE.AND UP0, UPT, UR5, 0x1, UPT ;  /* 0x000000010500788c */ /* 0x000fd6000bf05270 */
[----:B------:R-:W-:Y:S02]  /*1470*/  @UP0 ULDC.64 UR10, c[0x0][0x9e8] ;  /* 0x00027a00000a0ab9 */ /* 0x000fe40000000a00 */
[----:B------:R-:W-:-:S04]  /*1480*/  UIMAD.WIDE.U32 UR6, UR4, UR10, URZ ;  /* 0x0000000a040672a5 */ /* 0x000fc8000f8e003f */
[----:B------:R-:W-:-:S12]  /*1490*/  @UP0 USHF.R.U32.HI UR4, URZ, UR11, UR7 ;  /* 0x0000000b3f040299 */ /* 0x000fd80008011607 */
.L_x_4644:
[----:B------:R-:W-:-:S04]  /*14a0*/  UIMAD UR4, UR4, UR5, URZ ;  /* 0x00000005040472a4 */ /* 0x000fc8000f8e023f */
[----:B------:R-:W-:-:S04]  /*14b0*/  UISETP.LT.AND UP0, UPT, UR9, UR4, UPT ;  /* 0x000000040900728c */ /* 0x000fc8000bf01270 */
[----:B------:R-:W-:-:S12]  /*14c0*/  USEL UR9, UR9, UR4, !UP0 ;  /* 0x0000000409097287 */ /* 0x000fd8000c000000 */
.L_x_4642:
        /* <DEDUP_REMOVED lines=56> */
[----:B------:R-:W-:Y:S01]  /*1850*/  CS2R R130, SRZ ;  /* 0x0000000000827805 */ /* 0x000fe2000001ff00 */
[----:B------:R-:W-:-:S02]  /*1860*/  IMAD.MOV.U32 R104, RZ, RZ, RZ ;  /* 0x000000ffff687224 */ /* 0x000fc400078e00ff */
        /* <DEDUP_REMOVED lines=33> */
.L_x_4646:
        /* <DEDUP_REMOVED lines=56> */
.L_x_4831:
[----:B------:R-:W-:Y:S05]  /*1e00*/  @!P0 BRA `(.L_x_4648) ;  /* 0x0000000000048947 */ /* 0x000fea0003800000 */
[----:B------:R-:W-:Y:S01]  /*1e10*/  BPT.TRAP 0x1 ;  /* 0x000000040000795c */ /* 0x000fe20000300000 */
.L_x_4648:
[----:B------:R-:W-:Y:S02]  /*1e20*/  IMAD.U32 R15, RZ, RZ, UR45 ;  /* 0x0000002dff0f7e24 */ /* 0x000fe4000f8e00ff */
[----:B------:R-:W-:-:S03]  /*1e30*/  IMAD.U32 R2, RZ, RZ, UR46 ;  /* 0x0000002eff027e24 */ /* 0x000fc6000f8e00ff */
[----:B------:R-:W-:Y:S02]  /*1e40*/  LEA R15, R15, UR36, 0x3 ;  /* 0x000000240f0f7c11 */ /* 0x000fe4000f8e18ff */
[----:B------:R-:W-:-:S04]  /*1e50*/  SHF.L.U32 R2, R2, 0x1f, RZ ;  /* 0x0000001f02027819 */ /* 0x000fc800000006ff */
[----:B------:R1:W2:Y:S01]  /*1e60*/  SYNCS.PHASECHK.TRANS64.TRYWAIT P1, [R15+URZ+0x2a830], R2 ;  /* 0x02a830020f0075a7 */ /* 0x0002a2000802017f */
[----:B------:R-:W-:Y:S05]  /*1e70*/  @!P0 BRA `(.L_x_4649) ;  /* 0x0000000000048947 */ /* 0x000fea0003800000 */
[----:B------:R-:W-:Y:S01]  /*1e80*/  BPT.TRAP 0x1 ;  /* 0x000000040000795c */ /* 0x000fe20000300000 */
.L_x_4649:
[----:B--2---:R-:W-:Y:S05]  /*1e90*/  @P1 BRA `(.L_x_4650) ;  /* 0x0000000000081947 */ /* 0x004fea0003800000 */
[----:B------:R-:W2:Y:S02]  /*1ea0*/  SYNCS.PHASECHK.TRANS64.TRYWAIT P1, [R15+URZ+0x2a830], R2 ;  /* 0x02a830020f0075a7 */ /* 0x000ea4000802017f */
[----:B--2---:R-:W-:Y:S05]  /*1eb0*/  @!P1 BRA `(.L_x_4651) ;  /* 0x0000016400949947 */ /* 0x004fea0003800000 */
.L_x_4650:
        /* <DEDUP_REMOVED lines=8> */
[----:B------:R-:W-:Y:S01]  /*1f40*/  UMOV UR5, 0x80000020 ;  /* 0x8000002000057882 */ /* 0x000fe20000000000 */
[----:B------:R-:W-:Y:S02]  /*1f50*/  UMOV UR7, 0x80000020 ;  /* 0x8000002000077882 */ /* 0x000fe40000000000 */
[----:B------:R-:W-:Y:S02]  /*1f60*/  ULOP3.LUT UR28, UR4, 0x10000, URZ, 0xfc, !UPT ;  /* 0x00010000041c7892 */ /* 0x000fe4000f8efc3f */
[----:B------:R-:W-:Y:S02]  /*1f70*/  UIADD3 UR4, UR24, 0x2, URZ ;  /* 0x0000000218047890 */ /* 0x000fe4000fffe03f */
[----:B------:R-:W-:Y:S02]  /*1f80*/  UIMAD UR26, UR45, 0x600, UR28 ;  /* 0x000006002d1a78a4 */ /* 0x000fe4000f8e021c */
[----:B------:R-:W-:-:S02]  /*1f90*/  UIADD3 UR8, UR24, 0x200, URZ ;  /* 0x0000020018087890 */ /* 0x000fc4000fffe03f */
[----:B------:R-:W-:Y:S02]  /*1fa0*/  UIADD3 UR6, UR26, 0x2, URZ ;  /* 0x000000021a067890 */ /* 0x000fe4000fffe03f */
[----:B------:R-:W-:Y:S01]  /*1fb0*/  UIADD3 UR10, UR26, 0x200, URZ ;  /* 0x000002001a0a7890 */ /* 0x000fe2000fffe03f */
[----:B------:R-:W-:Y:S02]  /*1fc0*/  UMOV UR9, 0x80000020 ;  /* 0x8000002000097882 */ /* 0x000fe40000000000 */
[----:B------:R-:W-:Y:S01]  /*1fd0*/  QGMMA.64x128x32.F32.E4M3.E4M3 R24, gdesc[UR24], RZ, !UPT, gsb0 ;  /* 0x01e00000181879f3 */ /* 0x000fe2000c0008ff */
[----:B------:R-:W-:Y:S01]  /*1fe0*/  UMOV UR11, 0x80000020 ;  /* 0x80000020000b7882 */ /* 0x000fe20000000000 */
[----:B------:R-:W-:Y:S02]  /*1ff0*/  UIADD3 UR12, UR24, 0x202, URZ ;  /* 0x00000202180c7890 */ /* 0x000fe4000fffe03f */
        /* <DEDUP_REMOVED lines=27> */
[----:B------:R-:W-:Y:S05]  /*21b0*/  @!P0 BRA `(.L_x_4652) ;  /* 0x0000000000048947 */ /* 0x000fea0003800000 */
[----:B------:R-:W-:Y:S01]  /*21c0*/  BPT.TRAP 0x1 ;  /* 0x000000040000795c */ /* 0x000fe20000300000 */
.L_x_4652:
[----:B------:R-:W-:Y:S01]  /*21d0*/  UISETP.NE.AND UP1, UPT, UR50, URZ, UPT ;  /* 0x0000003f3200728c */ /* 0x000fe2000bf25270 */
[C---:B------:R-:W-:Y:S01]  /*21e0*/  FMUL.FTZ R56, R0.reuse, R56 ;  /* 0x0000003800387220 */ /* 0x040fe20000410000 */
[----:B------:R-:W-:Y:S01]  /*21f0*/  R2UR UR6, R15 ;  /* 0x000000000f0672ca */ /* 0x000fe200000e0000 */
[----:B------:R-:W3:Y:S01]  /*2200*/  LDC R137, c[0x0][0x2f0] ;  /* 0x0000bc00ff897b82 */ /* 0x000ee20000000800 */
[----:B-12---:R-:W-:Y:S01]  /*2210*/  IMAD.MOV.U32 R15, RZ, RZ, -0x80 ;  /* 0xffffff80ff0f7424 */ /* 0x006fe200078e00ff */
[----:B------:R1:W2:Y:S01]  /*2220*/  MUFU.TANH R93, R56 ;  /* 0x00000038005d7308 */ /* 0x0002a20000002400 */
[----:B------:R-:W-:Y:S01]  /*2230*/  PLOP3.LUT P1, PT, PT, PT, UP1, 0x80, 0x0 ;  /* 0x000000000000781c */ /* 0x000fe20003f2f018 */
[C---:B------:R-:W-:Y:S01]  /*2240*/  FMUL.FTZ R45, R0.reuse, R45 ;  /* 0x0000002d002d7220 */ /* 0x040fe20000410000 */
[----:B------:R-:W-:Y:S01]  /*2250*/  PLOP3.LUT P2, PT, PT, PT, UP1, 0x80, 0x0 ;  /* 0x000000000000781c */ /* 0x000fe20003f4f018 */
[C---:B------:R-:W-:Y:S01]  /*2260*/  FMUL.FTZ R10, R0.reuse, R82 ;  /* 0x00000052000a7220 */ /* 0x040fe20000410000 */
[----:B------:R-:W-:Y:S01]  /*2270*/  FMUL.FTZ R5, R0, R31 ;  /* 0x0000001f00057220 */ /* 0x000fe20000410000 */
[----:B------:R-:W-:Y:S01]  /*2280*/  @UP1 ULDC UR7, c[0x0][0x44c] ;  /* 0x0001130000071ab9 */ /* 0x000fe20000000800 */
[----:B------:R-:W4:Y:S01]  /*2290*/  LDC R136, c[0x0][0x288] ;  /* 0x0000a200ff887b82 */ /* 0x000f220000000800 */
[----:B------:R-:W-:Y:S01]  /*22a0*/  IMAD R82, R88, R15, 0x80 ;  /* 0x0000008058527424 */ /* 0x000fe200078e020f */
[----:B------:R5:W2:Y:S01]  /*22b0*/  MUFU.TANH R31, R45 ;  /* 0x0000002d001f7308 */ /* 0x000aa20000002400 */
[----:B-1----:R-:W-:-:S02]  /*22c0*/  VIADD R56, R17, UR42 ;  /* 0x0000002a11387c36 */ /* 0x002fc40008000000 */
[C---:B0-----:R-:W-:Y:S01]  /*22d0*/  FMUL.FTZ R6, R0.reuse, R33 ;  /* 0x0000002100067220 */ /* 0x041fe20000410000 */
[C---:B------:R-:W-:Y:S01]  /*22e0*/  FMUL.FTZ R40, R0.reuse, R40 ;  /* 0x0000002800287220 */ /* 0x040fe20000410000 */
[----:B------:R-:W-:Y:S01]  /*22f0*/  FMUL.FTZ R41, R0, R41 ;  /* 0x0000002900297220 */ /* 0x000fe20000410000 */
[----:B------:R-:W-:Y:S01]  /*2300*/  @P1 IMAD.HI.U32 R12, R56, UR7, RZ ;  /* 0x00000007380c1c27 */ /* 0x000fe2000f8e00ff */
[----:B------:R-:W-:Y:S01]  /*2310*/  @UP1 ULDC UR7, c[0x0][0x450] ;  /* 0x0001140000071ab9 */ /* 0x000fe20000000800 */
[----:B------:R-:W-:Y:S02]  /*2320*/  UIADD3 UR6, UR6, 0x2a840, URZ ;  /* 0x0002a84006067890 */ /* 0x000fe4000fffe03f */
[C---:B------:R-:W-:Y:S01]  /*2330*/  FMUL.FTZ R33, R0.reuse, R34 ;  /* 0x0000002200217220 */ /* 0x040fe20000410000 */
[C---:B-----5:R-:W-:Y:S01]  /*2340*/  FMUL.FTZ R45, R0.reuse, R58 ;  /* 0x0000003a002d7220 */ /* 0x060fe20000410000 */
[----:B------:R-:W-:Y:S01]  /*2350*/  @P2 SHF.R.U32.HI R56, RZ, UR7, R12 ;  /* 0x00000007ff382c19 */ /* 0x000fe2000801160c */
[C---:B------:R-:W-:Y:S01]  /*2360*/  FMUL.FTZ R7, R0.reuse, R36 ;  /* 0x0000002400077220 */ /* 0x040fe20000410000 */
[C---:B------:R-:W-:Y:S01]  /*2370*/  FMUL.FTZ R8, R0.reuse, R37 ;  /* 0x0000002500087220 */ /* 0x040fe20000410000 */
[C---:B------:R-:W-:Y:S01]  /*2380*/  FMUL.FTZ R44, R0.reuse, R44 ;  /* 0x0000002c002c7220 */ /* 0x040fe20000410000 */
[C---:B------:R-:W-:Y:S01]  /*2390*/  FMUL.FTZ R48, R0.reuse, R48 ;  /* 0x0000003000307220 */ /* 0x040fe20000410000 */
[----:B------:R-:W0:Y:S01]  /*23a0*/  SHFL.IDX PT, R58, R56, RZ, 0x1c1f ;  /* 0x001c1fff383a7589 */ /* 0x000e2200000e0000 */
[C---:B------:R-:W-:Y:S01]  /*23b0*/  FMUL.FTZ R49, R0.reuse, R49 ;  /* 0x0000003100317220 */ /* 0x040fe20000410000 */
[C---:B------:R-:W-:Y:S01]  /*23c0*/  FMUL.FTZ R52, R0.reuse, R52 ;  /* 0x0000003400347220 */ /* 0x040fe20000410000 */
[----:B------:R-:W-:Y:S01]  /*23d0*/  FMUL.FTZ R53, R0, R53 ;  /* 0x0000003500357220 */ /* 0x000fe20000410000 */
[----:B------:R-:W-:-:S02]  /*23e0*/  VIADD R15, R82, 0x1 ;  /* 0x00000001520f7836 */ /* 0x000fc40000000000 */
[C---:B------:R-:W-:Y:S01]  /*23f0*/  FMUL.FTZ R34, R0.reuse, R35 ;  /* 0x0000002300227220 */ /* 0x040fe20000410000 */
[----:B------:R-:W-:Y:S01]  /*2400*/  UISETP.NE.AND UP0, UPT, UR49, URZ, UPT ;  /* 0x0000003f3100728c */ /* 0x000fe2000bf05270 */
        /* <DEDUP_REMOVED lines=8> */
[----:B------:R1:W0:Y:S01]  /*2490*/  MUFU.TANH R28, R40 ;  /* 0x00000028001c7308 */ /* 0x0002220000002400 */
[C---:B------:R-:W-:Y:S01]  /*24a0*/  FMUL.FTZ R37, R0.reuse, R42 ;  /* 0x0000002a00257220 */ /* 0x040fe20000410000 */
[C---:B------:R-:W-:Y:S01]  /*24b0*/  FMUL.FTZ R38, R0.reuse, R43 ;  /* 0x0000002b00267220 */ /* 0x040fe20000410000 */
[----:B------:R-:W-:Y:S01]  /*24c0*/  UPRMT UR6, UR38, 0x654, UR6 ;  /* 0x0000065426067896 */ /* 0x000fe20008000006 */
[C---:B------:R-:W-:Y:S01]  /*24d0*/  FMUL.FTZ R39, R0.reuse, R46 ;  /* 0x0000002e00277220 */ /* 0x040fe20000410000 */
[C---:B------:R-:W-:Y:S01]  /*24e0*/  FMUL.FTZ R42, R0.reuse, R51 ;  /* 0x00000033002a7220 */ /* 0x040fe20000410000 */
[----:B------:R-:W-:Y:S01]  /*24f0*/  FMUL.FTZ R43, R0, R54 ;  /* 0x00000036002b7220 */ /* 0x000fe20000410000 */
[----:B------:R-:W-:Y:S01]  /*2500*/  IMAD R20, R16, -0x2, R15 ;  /* 0xfffffffe10147824 */ /* 0x000fe200078e020f */
[----:B------:R5:W0:Y:S01]  /*2510*/  MUFU.TANH R29, R41 ;  /* 0x00000029001d7308 */ /* 0x000a220000002400 */
[C---:B-1----:R-:W-:Y:S01]  /*2520*/  FMUL.FTZ R40, R0.reuse, R47 ;  /* 0x0000002f00287220 */ /* 0x042fe20000410000 */
[C---:B------:R-:W-:Y:S01]  /*2530*/  FMUL.FTZ R11, R0.reuse, R25 ;  /* 0x00000019000b7220 */ /* 0x040fe20000410000 */
[C---:B------:R-:W-:Y:S01]  /*2540*/  FMUL.FTZ R32, R0.reuse, R32 ;  /* 0x0000002000207220 */ /* 0x040fe20000410000 */
[C---:B------:R-:W-:Y:S01]  /*2550*/  FMUL.FTZ R46, R0.reuse, R59 ;  /* 0x0000003b002e7220 */ /* 0x040fe20000410000 */
[C---:B------:R-:W-:Y:S01]  /*2560*/  FMUL.FTZ R47, R0.reuse, R62 ;  /* 0x0000003e002f7220 */ /* 0x040fe20000410000 */
[C---:B------:R-:W-:Y:S01]  /*2570*/  FMUL.FTZ R51, R0.reuse, R70 ;  /* 0x0000004600337220 */ /* 0x040fe20000410000 */
[C---:B------:R-:W-:Y:S01]  /*2580*/  FMUL.FTZ R72, R0.reuse, R72 ;  /* 0x0000004800487220 */ /* 0x040fe20000410000 */
[----:B------:R1:W0:Y:S01]  /*2590*/  MUFU.TANH R24, R6 ;  /* 0x0000000600187308 */ /* 0x0002220000002400 */
[C---:B-----5:R-:W-:Y:S01]  /*25a0*/  FMUL.FTZ R41, R0.reuse, R50 ;  /* 0x0000003200297220 */ /* 0x060fe20000410000 */
[C---:B------:R-:W-:Y:S01]  /*25b0*/  FMUL.FTZ R50, R0.reuse, R67 ;  /* 0x0000004300327220 */ /* 0x040fe20000410000 */
[C---:B------:R-:W-:Y:S01]  /*25c0*/  FMUL.FTZ R54, R0.reuse, R75 ;  /* 0x0000004b00367220 */ /* 0x040fe20000410000 */
[C---:B------:R-:W-:Y:S01]  /*25d0*/  FMUL.FTZ R76, R0.reuse, R76 ;  /* 0x0000004c004c7220 */ /* 0x040fe20000410000 */
[C---:B------:R-:W-:Y:S01]  /*25e0*/  FMUL.FTZ R77, R0.reuse, R77 ;  /* 0x0000004d004d7220 */ /* 0x040fe20000410000 */
[C---:B------:R-:W-:Y:S01]  /*25f0*/  FMUL.FTZ R80, R0.reuse, R80 ;  /* 0x0000005000507220 */ /* 0x040fe20000410000 */
[C---:B------:R-:W-:Y:S01]  /*2600*/  FMUL.FTZ R81, R0.reuse, R81 ;  /* 0x0000005100517220 */ /* 0x040fe20000410000 */
        /* <DEDUP_REMOVED lines=14> */
[----:B------:R-:W-:Y:S01]  /*26f0*/  PLOP3.LUT P1, PT, PT, PT, UP0, 0x40, 0x0 ;  /* 0x000000000000781c */ /* 0x000fe20003f2e808 */
[C---:B---3--:R-:W-:Y:S01]  /*2700*/  IMAD R25, R137.reuse, UR41, R20 ;  /* 0x0000002989197c24 */ /* 0x048fe2000f8e0214 */
[----:B------:R3:W0:Y:S01]  /*2710*/  MUFU.TANH R30, R44 ;  /* 0x0000002c001e7308 */ /* 0x0006220000002400 */
[C---:B-1----:R-:W-:Y:S01]  /*2720*/  FMUL.FTZ R8, R0.reuse, R83 ;  /* 0x0000005300087220 */ /* 0x042fe20000410000 */
[----:B------:R-:W-:Y:S01]  /*2730*/  ULDC UR31, c[0x0][0x9dc] ;  /* 0x00027700001f7ab9 */ /* 0x000fe20000000800 */
[----:B------:R-:W-:Y:S01]  /*2740*/  SYNCS.ARRIVE.TRANS64.RED.A1T0 RZ, [UR6], RZ ;  /* 0x000000ffffff79a7 */ /* 0x000fe20008100406 */
[----:B------:R-:W-:Y:S01]  /*2750*/  ULOP3.LUT UR6, URZ, UR31, URZ, 0x33, !UPT ;  /* 0x0000001f3f067292 */ /* 0x000fe2000f8e333f */
[----:B------:R-:W-:Y:S01]  /*2760*/  IMAD R21, R137, UR41, R82 ;  /* 0x0000002989157c24 */ /* 0x000fe2000f8e0252 */
[----:B------:R-:W-:Y:S01]  /*2770*/  ULDC UR14, c[0x0][0x9e0] ;  /* 0x00027800000e7ab9 */ /* 0x000fe20000000800 */
[----:B----4-:R-:W-:Y:S01]  /*2780*/  IMAD.IADD R25, R25, 0x1, -R136 ;  /* 0x0000000119197824 */ /* 0x010fe200078e0a88 */
[----:B------:R1:W4:Y:S01]  /*2790*/  MUFU.TANH R89, R48 ;  /* 0x0000003000597308 */ /* 0x0003220000002400 */
[C---:B---3--:R-:W-:Y:S01]  /*27a0*/  FMUL.FTZ R44, R0.reuse, R55 ;  /* 0x00000037002c7220 */ /* 0x048fe20000410000 */
[C---:B------:R-:W-:Y:S01]  /*27b0*/  FMUL.FTZ R57, R0.reuse, R57 ;  /* 0x0000003900397220 */ /* 0x040fe20000410000 */
[----:B------:R-:W-:Y:S01]  /*27c0*/  FMUL.FTZ R69, R0, R69 ;  /* 0x0000004500457220 */ /* 0x000fe20000410000 */
[----:B------:R-:W-:Y:S01]  /*27d0*/  IMAD R79, R16, -0x2, R21 ;  /* 0xfffffffe104f7824 */ /* 0x000fe200078e0215 */
[----:B------:R-:W-:Y:S01]  /*27e0*/  LEA R78, R88, 0xffffff80, 0x7 ;  /* 0xffffff80584e7811 */ /* 0x000fe200078e38ff */
[----:B------:R-:W-:-:S02]  /*27f0*/  VIADD R86, R25, UR14 ;  /* 0x0000000e19567c36 */ /* 0x000fc40008000000 */
[----:B------:R3:W0:Y:S01]  /*2800*/  MUFU.TANH R90, R49 ;  /* 0x00000031005a7308 */ /* 0x0006220000002400 */
[----:B-1----:R-:W-:Y:S01]  /*2810*/  FMUL.FTZ R48, R0, R63 ;  /* 0x0000003f00307220 */ /* 0x002fe20000410000 */
[----:B------:R-:W-:-:S06]  /*2820*/  VIADD R83, R25, UR6 ;  /* 0x0000000619537c36 */ /* 0x000fcc0008000000 */
[----:B------:R1:W0:Y:S01]  /*2830*/  MUFU.TANH R91, R52 ;  /* 0x00000034005b7308 */ /* 0x0002220000002400 */
[----:B---3--:R-:W-:-:S07]  /*2840*/  FMUL.FTZ R49, R0, R66 ;  /* 0x0000004200317220 */ /* 0x008fce0000410000 */
[----:B------:R3:W0:Y:S01]  /*2850*/  MUFU.TANH R92, R53 ;  /* 0x00000035005c7308 */ /* 0x0006220000002400 */
[----:B-1----:R-:W-:-:S07]  /*2860*/  FMUL.FTZ R52, R0, R71 ;  /* 0x0000004700347220 */ /* 0x002fce0000410000 */
[----:B------:R-:W1:Y:S01]  /*2870*/  MUFU.TANH R9, R9 ;  /* 0x0000000900097308 */ /* 0x000e620000002400 */
[----:B---3--:R-:W-:-:S07]  /*2880*/  FMUL.FTZ R53, R0, R74 ;  /* 0x0000004a00357220 */ /* 0x008fce0000410000 */
        /* <DEDUP_REMOVED lines=51> */
[----:B0-----:R-:W-:Y:S01]  /*2bc0*/  VIADDMNMX R57, R58, R86, R79, PT ;  /* 0x000000563a397246 */ /* 0x001fe2000380014f */
[----:B-----5:R-:W-:Y:S01]  /*2bd0*/  IMAD.IADD R69, R83, 0x1, R58 ;  /* 0x0000000153457824 */ /* 0x020fe200078e023a */
        /* <DEDUP_REMOVED lines=15> */
.L_x_4655:
[----:B------:R-:W-:Y:S02]  /*2cd0*/  ULDC UR6, c[0x0][0x9e4] ;  /* 0x0002790000067ab9 */ /* 0x000fe40000000800 */
[----:B------:R-:W-:-:S05]  /*2ce0*/  IMAD.U32 R25, RZ, RZ, UR6 ;  /* 0x00000006ff197e24 */ /* 0x000fca000f8e00ff */
[----:B------:R-:W-:-:S13]  /*2cf0*/  ISETP.NE.AND P1, PT, R25, 0x1, PT ;  /* 0x000000011900780c */ /* 0x000fda0003f25270 */
[----:B------:R-:W0:Y:S02]  /*2d00*/  @P1 LDC.64 R58, c[0x0][0x9e8] ;  /* 0x00027a00ff3a1b82 */ /* 0x000e240000000a00 */
[----:B0-----:R-:W-:-:S05]  /*2d10*/  @P1 IMAD.HI.U32 R20, R21, R58, RZ ;  /* 0x0000003a15141227 */ /* 0x001fca00078e00ff */
[----:B------:R-:W-:-:S07]  /*2d20*/  @P1 SHF.R.U32.HI R21, RZ, R59, R20 ;  /* 0x0000003bff151219 */ /* 0x000fce0000011614 */
.L_x_4656:
[----:B------:R-:W-:Y:S05]  /*2d30*/  BSYNC B0 ;  /* 0x0000000000007941 */ /* 0x000fea0003800000 */
.L_x_4654:
[----:B------:R-:W-:-:S04]  /*2d40*/  IMAD R21, R21, R25, -R78 ;  /* 0x0000001915157224 */ /* 0x000fc800078e0a4e */
[----:B------:R-:W-:-:S05]  /*2d50*/  IMAD R20, R16, -0x2, R21 ;  /* 0xfffffffe10147824 */ /* 0x000fca00078e0215 */
[----:B------:R-:W-:Y:S02]  /*2d60*/  VIADDMNMX R57, R20, R25, R57, PT ;  /* 0x0000001914397246 */ /* 0x000fe40003800139 */
[----:B------:R-:W-:-:S07]  /*2d70*/  VIMNMX R69, R69, R20, !PT ;  /* 0x0000001445457248 */ /* 0x000fce0007fe0100 */
.L_x_4653:
[C---:B------:R-:W-:Y:S01]  /*2d80*/  ISETP.GE.AND P2, PT, R82.reuse, 0x9, PT ;  /* 0x000000095200780c */ /* 0x040fe20003f46270 */
[----:B------:R-:W0:Y:S01]  /*2d90*/  SHFL.IDX PT, R56, R56, 0x1, 0x1c1f ;  /* 0x003c1f0038387f89 */ /* 0x000e2200000e0000 */
[C---:B------:R-:W-:Y:S01]  /*2da0*/  ISETP.GE.AND P1, PT, R82.reuse, 0x2, PT ;  /* 0x000000025200780c */ /* 0x040fe20003f26270 */
[----:B------:R-:W-:Y:S01]  /*2db0*/  UISETP.NE.AND UP0, UPT, UR49, URZ, UPT ;  /* 0x0000003f3100728c */ /* 0x000fe2000bf05270 */
[C---:B------:R-:W-:Y:S02]  /*2dc0*/  ISETP.GT.AND P3, PT, R69.reuse, 0x8, !P2 ;  /* 0x000000084500780c */ /* 0x040fe40005764270 */
[----:B------:R-:W-:Y:S02]  /*2dd0*/  ISETP.GT.AND P4, PT, R69, 0x1, !P1 ;  /* 0x000000014500780c */ /* 0x000fe40004f84270 */
[----:B------:R-:W-:Y:S02]  /*2de0*/  ISETP.LT.OR P3, PT, R57, 0x9, P3 ;  /* 0x000000093900780c */ /* 0x000fe40001f61670 */
[----:B------:R-:W-:-:S02]  /*2df0*/  ISETP.GE.AND P5, PT, R82, 0x11, PT ;  /* 0x000000115200780c */ /* 0x000fc40003fa6270 */
[----:B------:R-:W-:Y:S02]  /*2e00*/  FSEL R75, R13, -INF , !P3 ;  /* 0xff8000000d4b7808 */ /* 0x000fe40005800000 */
[----:B------:R-:W-:Y:S02]  /*2e10*/  ISETP.LT.OR P4, PT, R57, 0x2, P4 ;  /* 0x000000023900780c */ /* 0x000fe40002781670 */
[----:B------:R-:W-:Y:S02]  /*2e20*/  ISETP.GT.AND P3, PT, R69, 0x10, !P5 ;  /* 0x000000104500780c */ /* 0x000fe40006f64270 */
[----:B------:R-:W-:Y:S02]  /*2e30*/  ISETP.GE.AND P6, PT, R82, 0xa, PT ;  /* 0x0000000a5200780c */ /* 0x000fe40003fc6270 */
[----:B------:R-:W-:Y:S02]  /*2e40*/  FSEL R55, R11, -INF , !P4 ;  /* 0xff8000000b377808 */ /* 0x000fe40006000000 */
[----:B------:R-:W-:-:S02]  /*2e50*/  P2R R102, PR, RZ, 0x20 ;  /* 0x00000020ff667803 */ /* 0x000fc40000000000 */
[----:B------:R-:W-:Y:S02]  /*2e60*/  ISETP.LT.OR P3, PT, R57, 0x11, P3 ;  /* 0x000000113900780c */ /* 0x000fe40001f61670 */
[----:B------:R-:W-:Y:S02]  /*2e70*/  ISETP.GT.AND P4, PT, R69, 0x9, !P6 ;  /* 0x000000094500780c */ /* 0x000fe40007784270 */
[----:B------:R-:W-:Y:S02]  /*2e80*/  ISETP.GE.AND P5, PT, R82, 0x12, PT ;  /* 0x000000125200780c */ /* 0x000fe40003fa6270 */
[----:B------:R-:W-:Y:S02]  /*2e90*/  FSEL R58, R32, -INF , !P3 ;  /* 0xff800000203a7808 */ /* 0x000fe40005800000 */
[----:B------:R-:W-:Y:S02]  /*2ea0*/  ISETP.LT.OR P4, PT, R57, 0xa, P4 ;  /* 0x0000000a3900780c */ /* 0x000fe40002781670 */
[----:B------:R-:W-:-:S02]  /*2eb0*/  ISETP.GT.AND P3, PT, R69, 0x11, !P5 ;  /* 0x000000114500780c */ /* 0x000fc40006f64270 */
[----:B------:R-:W-:Y:S02]  /*2ec0*/  FSEL R74, R14, -INF , !P4 ;  /* 0xff8000000e4a7808 */ /* 0x000fe40006000000 */
        /* <DEDUP_REMOVED lines=11> */
[C---:B------:R-:W-:Y:S02]  /*2f80*/  ISETP.GE.AND P4, PT, R82.reuse, 0x21, PT ;  /* 0x000000215200780c */ /* 0x040fe40003f86270 */
        /* <DEDUP_REMOVED lines=50> */
[----:B-1----:R-:W-:Y:S02]  /*32b0*/  FSEL R66, R94, -INF , !P3 ;  /* 0xff8000005e427808 */ /* 0x002fe40005800000 */
        /* <DEDUP_REMOVED lines=34> */
[----:B------:R-:W-:Y:S01]  /*34e0*/  FSEL R26, R72, -INF , !P3 ;  /* 0xff800000481a7808 */ /* 0x000fe20005800000 */
[----:B0-----:R-:W-:Y:S01]  /*34f0*/  IMAD.IADD R72, R83, 0x1, R56 ;  /* 0x0000000153487824 */ /* 0x001fe200078e0238 */
        /* <DEDUP_REMOVED lines=13> */
[----:B------:R-:W-:Y:S02]  /*35d0*/  P2R R103, PR, RZ, 0x20 ;  /* 0x00000020ff677803 */ /* 0x000fe40000000000 */
[----:B------:R-:W-:-:S02]  /*35e0*/  FSEL R21, R77, -INF , !P3 ;  /* 0xff8000004d157808 */ /* 0x000fc40005800000 */
[----:B------:R-:W-:Y:S02]  /*35f0*/  ISETP.GE.AND P3, PT, R82, 0x71, PT ;  /* 0x000000715200780c */ /* 0x000fe40003f66270 */
[----:B------:R-:W-:Y:S02]  /*3600*/  P2R R87, PR, RZ, 0x40 ;  /* 0x00000040ff577803 */ /* 0x000fe40000000000 */
        /* <DEDUP_REMOVED lines=18> */
[----:B------:R-:W-:Y:S02]  /*3730*/  ISETP.GT.AND P6, PT, R69, 0x79, !P6 ;  /* 0x000000794500780c */ /* 0x000fe400077c4270 */
[----:B------:R-:W-:Y:S02]  /*3740*/  VIADDMNMX R69, R56, R86, R79, PT ;  /* 0x0000005638457246 */ /* 0x000fe4000380014f */
[----:B------:R-:W-:-:S04]  /*3750*/  ISETP.LT.OR P6, PT, R57, 0x7a, P6 ;  /* 0x0000007a3900780c */ /* 0x000fc800037c1670 */
        /* <DEDUP_REMOVED lines=17> */
.L_x_4659:
[----:B------:R-:W-:Y:S02]  /*3870*/  ULDC UR6, c[0x0][0x9e4] ;  /* 0x0002790000067ab9 */ /* 0x000fe40000000800 */
[----:B------:R-:W-:-:S05]  /*3880*/  IMAD.U32 R76, RZ, RZ, UR6 ;  /* 0x00000006ff4c7e24 */ /* 0x000fca000f8e00ff */
[----:B------:R-:W-:-:S13]  /*3890*/  ISETP.NE.AND P6, PT, R76, 0x1, PT ;  /* 0x000000014c00780c */ /* 0x000fda0003fc5270 */
[----:B------:R-:W0:Y:S02]  /*38a0*/  @P6 LDC.64 R56, c[0x0][0x9e8] ;  /* 0x00027a00ff386b82 */ /* 0x000e240000000a00 */
[----:B0-----:R-:W-:-:S05]  /*38b0*/  @P6 IMAD.HI.U32 R56, R9, R56, RZ ;  /* 0x0000003809386227 */ /* 0x001fca00078e00ff */
[----:B------:R-:W-:-:S07]  /*38c0*/  @P6 SHF.R.U32.HI R9, RZ, R57, R56 ;  /* 0x00000039ff096219 */ /* 0x000fce0000011638 */
.L_x_4660:
[----:B------:R-:W-:Y:S05]  /*38d0*/  BSYNC B0 ;  /* 0x0000000000007941 */ /* 0x000fea0003800000 */
.L_x_4658:
[----:B------:R-:W-:-:S04]  /*38e0*/  IMAD R9, R9, R76, -R78 ;  /* 0x0000004c09097224 */ /* 0x000fc800078e0a4e */
[----:B------:R-:W-:-:S05]  /*38f0*/  IMAD R9, R16, -0x2, R9 ;  /* 0xfffffffe10097824 */ /* 0x000fca00078e0209 */
[----:B------:R-:W-:Y:S02]  /*3900*/  VIADDMNMX R69, R9, R76, R69, PT ;  /* 0x0000004c09457246 */ /* 0x000fe40003800145 */
[----:B------:R-:W-:-:S07]  /*3910*/  VIMNMX R72, R72, R9, !PT ;  /* 0x0000000948487248 */ /* 0x000fce0007fe0100 */
.L_x_4657:
[C---:B------:R-:W-:Y:S01]  /*3920*/  ISETP.GT.AND P1, PT, R72.reuse, 0x1, !P1 ;  /* 0x000000014800780c */ /* 0x040fe20004f24270 */
[----:B------:R-:W-:Y:S01]  /*3930*/  ULDC UR29, c[0x0][0x988] ;  /* 0x00026200001d7ab9 */ /* 0x000fe20000000800 */
[----:B------:R-:W-:Y:S01]  /*3940*/  ISETP.NE.AND P6, PT, R87, RZ, PT ;  /* 0x000000ff5700720c */ /* 0x000fe20003fc5270 */
[----:B------:R-:W-:Y:S01]  /*3950*/  UISETP.NE.AND UP1, UPT, UR50, URZ, UPT ;  /* 0x0000003f3200728c */ /* 0x000fe2000bf25270 */
[----:B------:R-:W-:Y:S01]  /*3960*/  ISETP.LT.OR P1, PT, R69, 0x2, P1 ;  /* 0x000000024500780c */ /* 0x000fe20000f21670 */
[----:B------:R-:W-:Y:S01]  /*3970*/  UISETP.NE.AND UP0, UPT, UR49, URZ, UPT ;  /* 0x0000003f3100728c */ /* 0x000fe2000bf05270 */
[----:B------:R-:W-:Y:S01]  /*3980*/  FMNMX.FTZ R56, R77, R55, !PT ;  /* 0x000000374d387209 */ /* 0x000fe20007810000 */
[----:B------:R-:W-:Y:S01]  /*3990*/  UMOV UR10, UR42 ;  /* 0x0000002a000a7c82 */ /* 0x000fe20008000000 */
[----:B------:R-:W-:Y:S02]  /*39a0*/  FSEL R3, R3, -INF , !P1 ;  /* 0xff80000003037808 */ /* 0x000fe40004800000 */
[----:B------:R-:W-:-:S02]  /*39b0*/  ISETP.GT.AND P1, PT, R72, 0x9, !P6 ;  /* 0x000000094800780c */ /* 0x000fc40007724270 */
[----:B------:R-:W-:Y:S02]  /*39c0*/  FMNMX.FTZ R9, R75, R56, !PT ;  /* 0x000000384b097209 */ /* 0x000fe40007810000 */
[----:B------:R-:W-:Y:S01]  /*39d0*/  ISETP.LT.OR P1, PT, R69, 0xa, P1 ;  /* 0x0000000a4500780c */ /* 0x000fe20000f21670 */
[----:B------:R-:W-:Y:S01]  /*39e0*/  @UP1 ULDC UR6, c[0x0][0x44c] ;  /* 0x0001130000061ab9 */ /* 0x000fe20000000800 */
[----:B------:R-:W-:Y:S01]  /*39f0*/  FMNMX.FTZ R9, R74, R9, !PT ;  /* 0x000000094a097209 */ /* 0x000fe20007810000 */
[----:B------:R-:W-:Y:S01]  /*3a00*/  UIMAD.WIDE.U32 UR6, UR42, UR6, URZ ;  /* 0x000000062a0672a5 */ /* 0x000fe2000f8e003f */
[----:B------:R-:W-:Y:S01]  /*3a10*/  FSEL R5, R5, -INF , !P1 ;  /* 0xff80000005057808 */ /* 0x000fe20004800000 */
[----:B------:R-:W-:Y:S01]  /*3a20*/  @UP1 ULDC UR11, c[0x0][0x450] ;  /* 0x00011400000b1ab9 */ /* 0x000fe20000000800 */
[----:B------:R-:W-:Y:S01]  /*3a30*/  ISETP.NE.AND P1, PT, R102, RZ, PT ;  /* 0x000000ff6600720c */ /* 0x000fe20003f25270 */
[----:B------:R-:W-:Y:S01]  /*3a40*/  @UP1 USHF.R.U32.HI UR10, URZ, UR11, UR7 ;  /* 0x0000000b3f0a1299 */ /* 0x000fe20008011607 */
[----:B------:R-:W-:-:S02]  /*3a50*/  FMNMX.FTZ R56, R58, R9, !PT ;  /* 0x000000093a387209 */ /* 0x000fc40007810000 */
[C---:B------:R-:W-:Y:S01]  /*3a60*/  ISETP.GT.AND P1, PT, R72.reuse, 0x10, !P1 ;  /* 0x000000104800780c */ /* 0x040fe20004f24270 */
[----:B------:R-:W-:Y:S01]  /*3a70*/  UIADD3 UR51, UR51, UR10, URZ ;  /* 0x0000000a33337290 */ /* 0x000fe2000fffe03f */
[----:B------:R-:W-:Y:S02]  /*3a80*/  FMNMX.FTZ R9, R59, R56, !PT ;  /* 0x000000383b097209 */ /* 0x000fe40007810000 */
[----:B------:R-:W-:Y:S01]  /*3a90*/  ISETP.LT.OR P1, PT, R69, 0x11, P1 ;  /* 0x000000114500780c */ /* 0x000fe20000f21670 */
[----:B------:R-:W-:Y:S01]  /*3aa0*/  UIADD3 UR14, UR51, UR14, URZ ;  /* 0x0000000e330e7290 */ /* 0x000fe2000fffe03f */
[----:B------:R-:W-:Y:S02]  /*3ab0*/  ISETP.GT.AND P2, PT, R72, 0x8, !P2 ;  /* 0x000000084800780c */ /* 0x000fe40005744270 */
[----:B------:R-:W-:Y:S02]  /*3ac0*/  FSEL R33, R33, -INF , !P1 ;  /* 0xff80000021217808 */ /* 0x000fe40004800000 */
[----:B------:R-:W-:-:S02]  /*3ad0*/  ISETP.NE.AND P1, PT, R103, RZ, PT ;  /* 0x000000ff6700720c */ /* 0x000fc40003f25270 */
[----:B------:R-:W-:Y:S02]  /*3ae0*/  FMNMX.FTZ R56, R60, R9, !PT ;  /* 0x000000093c387209 */ /* 0x000fe40007810000 */
[----:B------:R-:W-:Y:S02]  /*3af0*/  ISETP.GT.AND P1, PT, R72, 0x11, !P1 ;  /* 0x000000114800780c */ /* 0x000fe40004f24270 */
[C---:B------:R-:W-:Y:S02]  /*3b00*/  ISETP.LT.OR P2, PT, R69.reuse, 0x9, P2 ;  /* 0x000000094500780c */ /* 0x040fe40001741670 */
[----:B------:R-:W-:Y:S02]  /*3b10*/  ISETP.LT.OR P1, PT, R69, 0x12, P1 ;  /* 0x000000124500780c */ /* 0x000fe40000f21670 */
[----:B------:R-:W-:Y:S02]  /*3b20*/  FMNMX.FTZ R56, R73, R56, !PT ;  /* 0x0000003849387209 */ /* 0x000fe40007810000 */
[----:B------:R-:W-:-:S02]  /*3b30*/  FSEL R34, R34, -INF , !P1 ;  /* 0xff80000022227808 */ /* 0x000fc40004800000 */
[----:B------:R-:W-:Y:S02]  /*3b40*/  ISETP.NE.AND P1, PT, R104, RZ, PT ;  /* 0x000000ff6800720c */ /* 0x000fe40003f25270 */
[----:B------:R-:W-:Y:S02]  /*3b50*/  FSEL R4, R4, -INF , !P2 ;  /* 0xff80000004047808 */ /* 0x000fe40005000000 */
[----:B------:R-:W-:Y:S02]  /*3b60*/  ISETP.GT.AND P1, PT, R72, 0x18, !P1 ;  /* 0x000000184800780c */ /* 0x000fe40004f24270 */
[----:B------:R-:W-:Y:S02]  /*3b70*/  ISETP.NE.AND P2, PT, R89, RZ, PT ;  /* 0x000000ff5900720c */ /* 0x000fe40003f45270 */
[----:B------:R-:W-:Y:S02]  /*3b80*/  ISETP.LT.OR P1, PT, R69, 0x19, P1 ;  /* 0x000000194500780c */ /* 0x000fe40000f21670 */
[----:B------:R-:W-:-:S02]  /*3b90*/  FMNMX.FTZ R9, R61, R56, !PT ;  /* 0x000000383d097209 */ /* 0x000fc40007810000 */
[----:B------:R-:W-:Y:S02]  /*3ba0*/  FSEL R35, R35, -INF , !P1 ;  /* 0xff80000023237808 */ /* 0x000fe40004800000 */
[----:B------:R-:W-:Y:S02]  /*3bb0*/  ISETP.NE.AND P1, PT, R105, RZ, PT ;  /* 0x000000ff6900720c */ /* 0x000fe40003f25270 */
[----:B------:R-:W-:Y:S02]  /*3bc0*/  FMNMX.FTZ R56, R62, R9, !PT ;  /* 0x000000093e387209 */ /* 0x000fe40007810000 */
[----:B------:R-:W-:Y:S02]  /*3bd0*/  ISETP.GT.AND P1, PT, R72, 0x19, !P1 ;  /* 0x000000194800780c */ /* 0x000fe40004f24270 */
[----:B------:R-:W-:Y:S02]  /*3be0*/  ISETP.NE.AND P6, PT, R90, RZ, PT ;  /* 0x000000ff5a00720c */ /* 0x000fe40003fc5270 */
        /* <DEDUP_REMOVED lines=15> */
[----:B------:R-:W-:Y:S02]  /*3ce0*/  FMNMX.FTZ R9, R67, R56, !PT ;  /* 0x0000003843097209 */ /* 0x000fe40007810000 */
[----:B------:R-:W-:Y:S02]  /*3cf0*/  FSEL R38, R38, -INF , !P1 ;  /* 0xff80000026267808 */ /* 0x000fe40004800000 */
[----:B------:R-:W-:Y:S02]  /*3d00*/  ISETP.NE.AND P1, PT, R108, RZ, PT ;  /* 0x000000ff6c00720c */ /* 0x000fe40003f25270 */
[----:B------:R-:W-:-:S02]  /*3d10*/  FMNMX.FTZ R9, R66, R9, !PT ;  /* 0x0000000942097209 */ /* 0x000fc40007810000 */
[----:B------:R-:W-:Y:S02]  /*3d20*/  ISETP.GT.AND P1, PT, R72, 0x28, !P1 ;  /* 0x000000284800780c */ /* 0x000fe40004f24270 */
        /* <DEDUP_REMOVED lines=18> */
[----:B------:R-:W-:Y:S02]  /*3e50*/  ISETP.GT.AND P1, PT, R72, 0x31, !P2 ;  /* 0x000000314800780c */ /* 0x000fe40005724270 */
[----:B------:R-:W-:Y:S02]  /*3e60*/  FMNMX.FTZ R56, R24, R9, !PT ;  /* 0x0000000918387209 */ /* 0x000fe40007810000 */
[----:B------:R-:W-:Y:S02]  /*3e70*/  ISETP.LT.OR P1, PT, R69, 0x32, P1 ;  /* 0x000000324500780c */ /* 0x000fe40000f21670 */
[----:B------:R-:W-:Y:S02]  /*3e80*/  FMNMX.FTZ R9, R21, R56, !PT ;  /* 0x0000003815097209 */ /* 0x000fe40007810000 */
[----:B------:R-:W-:-:S02]  /*3e90*/  FSEL R42, R42, -INF , !P1 ;  /* 0xff8000002a2a7808 */ /* 0x000fc40004800000 */
        /* <DEDUP_REMOVED lines=10> */
[----:B------:R-:W-:Y:S01]  /*3f40*/  ISETP.NE.AND P2, PT, R100, RZ, PT ;  /* 0x000000ff6400720c */ /* 0x000fe20003f45270 */
[----:B------:R-:W0:Y:S01]  /*3f50*/  SHFL.BFLY PT, R9, R56, 0x2, 0x1f ;  /* 0x0c401f0038097f89 */ /* 0x000e2200000e0000 */
[----:B------:R-:W-:-:S02]  /*3f60*/  FSEL R44, R44, -INF , !P1 ;  /* 0xff8000002c2c7808 */ /* 0x000fc40004800000 */
[----:B------:R-:W-:Y:S02]  /*3f70*/  ISETP.NE.AND P1, PT, R92, RZ, PT ;  /* 0x000000ff5c00720c */ /* 0x000fe40003f25270 */
[----:B------:R-:W-:Y:S02]  /*3f80*/  ISETP.NE.AND P6, PT, R111, RZ, PT ;  /* 0x000000ff6f00720c */ /* 0x000fe40003fc5270 */
[C---:B------:R-:W-:Y:S02]  /*3f90*/  ISETP.GT.AND P1, PT, R72.reuse, 0x40, !P1 ;  /* 0x000000404800780c */ /* 0x040fe40004f24270 */
[C---:B------:R-:W-:Y:S02]  /*3fa0*/  ISETP.GT.AND P3, PT, R72.reuse, 0x70, !P3 ;  /* 0x000000704800780c */ /* 0x040fe40005f64270 */
[----:B------:R-:W-:Y:S02]  /*3fb0*/  ISETP.LT.OR P1, PT, R69, 0x41, P1 ;  /* 0x000000414500780c */ /* 0x000fe40000f21670 */
[----:B------:R-:W-:-:S02]  /*3fc0*/  ISETP.GT.AND P4, PT, R72, 0x71, !P4 ;  /* 0x000000714800780c */ /* 0x000fc40006784270 */
[----:B------:R-:W-:Y:S02]  /*3fd0*/  FSEL R45, R45, -INF , !P1 ;  /* 0xff8000002d2d7808 */ /* 0x000fe40004800000 */
[----:B------:R-:W-:Y:S02]  /*3fe0*/  ISETP.NE.AND P1, PT, R93, RZ, PT ;  /* 0x000000ff5d00720c */ /* 0x000fe40003f25270 */
[C---:B------:R-:W-:Y:S02]  /*3ff0*/  ISETP.GT.AND P5, PT, R72.reuse, 0x78, !P5 ;  /* 0x000000784800780c */ /* 0x040fe40006fa4270 */
[----:B------:R-:W-:Y:S02]  /*4000*/  ISETP.GT.AND P1, PT, R72, 0x41, !P1 ;  /* 0x000000414800780c */ /* 0x000fe40004f24270 */
[C---:B------:R-:W-:Y:S02]  /*4010*/  ISETP.LT.OR P3, PT, R69.reuse, 0x71, P3 ;  /* 0x000000714500780c */ /* 0x040fe40001f61670 */
[----:B------:R-:W-:-:S02]  /*4020*/  ISETP.LT.OR P1, PT, R69, 0x42, P1 ;  /* 0x000000424500780c */ /* 0x000fc40000f21670 */
[----:B0-----:R-:W-:Y:S02]  /*4030*/  FMNMX.FTZ R57, R56, R9, !PT ;  /* 0x0000000938397209 */ /* 0x001fe40007810000 */
[----:B------:R-:W-:Y:S02]  /*4040*/  FSEL R46, R46, -INF , !P1 ;  /* 0xff8000002e2e7808 */ /* 0x000fe40004800000 */
[----:B------:R-:W-:Y:S01]  /*4050*/  ISETP.NE.AND P1, PT, R94, RZ, PT ;  /* 0x000000ff5e00720c */ /* 0x000fe20003f25270 */
[----:B------:R-:W0:Y:S01]  /*4060*/  SHFL.BFLY PT, R76, R57, 0x1, 0x1f ;  /* 0x0c201f00394c7f89 */ /* 0x000e2200000e0000 */
[C---:B------:R-:W-:Y:S02]  /*4070*/  ISETP.LT.OR P4, PT, R69.reuse, 0x72, P4 ;  /* 0x000000724500780c */ /* 0x040fe40002781670 */
[----:B------:R-:W-:Y:S02]  /*4080*/  ISETP.GT.AND P1, PT, R72, 0x48, !P1 ;  /* 0x000000484800780c */ /* 0x000fe40004f24270 */
[----:B------:R-:W-:-:S02]  /*4090*/  ISETP.LT.OR P5, PT, R69, 0x79, P5 ;  /* 0x000000794500780c */ /* 0x000fc40002fa1670 */
[----:B------:R-:W-:-:S04]  /*40a0*/  ISETP.LT.OR P1, PT, R69, 0x49, P1 ;  /* 0x000000494500780c */ /* 0x000fc80000f21670 */
[----:B------:R-:W-:Y:S02]  /*40b0*/  FSEL R47, R47, -INF , !P1 ;  /* 0xff8000002f2f7808 */ /* 0x000fe40004800000 */
[----:B------:R-:W-:-:S04]  /*40c0*/  ISETP.NE.AND P1, PT, R95, RZ, PT ;  /* 0x000000ff5f00720c */ /* 0x000fc80003f25270 */
[----:B------:R-:W-:-:S04]  /*40d0*/  ISETP.GT.AND P1, PT, R72, 0x49, !P1 ;  /* 0x000000494800780c */ /* 0x000fc80004f24270 */
[----:B------:R-:W-:Y:S02]  /*40e0*/  ISETP.LT.OR P1, PT, R69, 0x4a, P1 ;  /* 0x0000004a4500780c */ /* 0x000fe40000f21670 */
[----:B0-----:R-:W-:Y:S01]  /*40f0*/  FMNMX.FTZ R9, R57, R76, !PT ;  /* 0x0000004c39097209 */ /* 0x001fe20007810000 */
[----:B------:R-:W-:Y:S01]  /*4100*/  IMAD.U32 R76, RZ, RZ, UR29 ;  /* 0x0000001dff4c7e24 */ /* 0x000fe2000f8e00ff */
[----:B------:R-:W-:Y:S02]  /*4110*/  FSEL R48, R48, -INF , !P1 ;  /* 0xff80000030307808 */ /* 0x000fe40004800000 */
[----:B------:R-:W-:Y:S01]  /*4120*/  ISETP.NE.AND P1, PT, R96, RZ, PT ;  /* 0x000000ff6000720c */ /* 0x000fe20003f25270 */
[----:B------:R-:W-:-:S03]  /*4130*/  FFMA.FTZ R76, R9, R76, -8 ;  /* 0xc1000000094c7423 */ /* 0x000fc6000001004c */
[----:B------:R-:W-:-:S04]  /*4140*/  ISETP.GT.AND P1, PT, R72, 0x50, !P1 ;  /* 0x000000504800780c */ /* 0x000fc80004f24270 */
[----:B------:R-:W-:-:S04]  /*4150*/  ISETP.LT.OR P1, PT, R69, 0x51, P1 ;  /* 0x000000514500780c */ /* 0x000fc80000f21670 */
[----:B------:R-:W-:Y:S02]  /*4160*/  FSEL R49, R49, -INF , !P1 ;  /* 0xff80000031317808 */ /* 0x000fe40004800000 */
[----:B------:R-:W-:-:S04]  /*4170*/  ISETP.NE.AND P1, PT, R97, RZ, PT ;  /* 0x000000ff6100720c */ /* 0x000fc80003f25270 */
        /* <DEDUP_REMOVED lines=11> */
[----:B------:R-:W-:Y:S02]  /*4230*/  ISETP.GT.AND P1, PT, R72, 0x60, !P2 ;  /* 0x000000604800780c */ /* 0x000fe40005724270 */
[----:B------:R-:W-:Y:S02]  /*4240*/  ISETP.NE.AND P2, PT, R112, RZ, PT ;  /* 0x000000ff7000720c */ /* 0x000fe40003f45270 */
[----:B------:R-:W-:Y:S02]  /*4250*/  ISETP.LT.OR P1, PT, R69, 0x61, P1 ;  /* 0x000000614500780c */ /* 0x000fe40000f21670 */
[----:B------:R-:W-:Y:S02]  /*4260*/  ISETP.GT.AND P2, PT, R72, 0x69, !P2 ;  /* 0x000000694800780c */ /* 0x000fe40005744270 */
[----:B------:R-:W-:-:S02]  /*4270*/  FSEL R53, R53, -INF , !P1 ;  /* 0xff80000035357808 */ /* 0x000fc40004800000 */
[----:B------:R-:W-:Y:S02]  /*4280*/  ISETP.GT.AND P1, PT, R72, 0x61, !P6 ;  /* 0x000000614800780c */ /* 0x000fe40007724270 */
[----:B------:R-:W-:Y:S02]  /*4290*/  ISETP.NE.AND P6, PT, R80, RZ, PT ;  /* 0x000000ff5000720c */ /* 0x000fe40003fc5270 */
[C---:B------:R-:W-:Y:S02]  /*42a0*/  ISETP.LT.OR P1, PT, R69.reuse, 0x62, P1 ;  /* 0x000000624500780c */ /* 0x040fe40000f21670 */
[----:B------:R-:W-:Y:S02]  /*42b0*/  ISETP.LT.OR P2, PT, R69, 0x6a, P2 ;  /* 0x0000006a4500780c */ /* 0x000fe40001741670 */
[----:B------:R-:W-:Y:S02]  /*42c0*/  FSEL R54, R54, -INF , !P1 ;  /* 0xff80000036367808 */ /* 0x000fe40004800000 */
[----:B------:R-:W-:-:S04]  /*42d0*/  FSETP.NEU.FTZ.AND P1, PT, R9, -INF , PT ;  /* 0xff8000000900780b */ /* 0x000fc80003f3d000 */
[----:B------:R-:W-:Y:S02]  /*42e0*/  FSEL R78, R76, RZ, P1 ;  /* 0x000000ff4c4e7208 */ /* 0x000fe40000800000 */
[----:B------:R-:W-:Y:S02]  /*42f0*/  ISETP.GT.AND P1, PT, R72, RZ, !P6 ;  /* 0x000000ff4800720c */ /* 0x000fe40007724270 */
[----:B------:R-:W-:Y:S01]  /*4300*/  ISETP.NE.AND P6, PT, R81, RZ, PT ;  /* 0x000000ff5100720c */ /* 0x000fe20003fc5270 */
[----:B------:R-:W-:-:S01]  /*4310*/  FFMA.FTZ R56, R75, UR29, -R78 ;  /* 0x0000001d4b387c23 */ /* 0x000fc2000801084e */
[----:B------:R-:W-:Y:S01]  /*4320*/  ISETP.LT.OR P1, PT, R69, 0x1, P1 ;  /* 0x000000014500780c */ /* 0x000fe20000f21670 */
[----:B------:R-:W-:-:S01]  /*4330*/  FFMA.FTZ R57, R74, UR29, -R78 ;  /* 0x0000001d4a397c23 */ /* 0x000fc2000801084e */
[--C-:B------:R-:W-:Y:S01]  /*4340*/  FFMA.FTZ R79, R68, UR29, -R78.reuse ;  /* 0x0000001d444f7c23 */ /* 0x100fe2000801084e */
[----:B------:R-:W-:Y:S01]  /*4350*/  ISETP.GT.AND P6, PT, R72, 0x79, !P6 ;  /* 0x000000794800780c */ /* 0x000fe200077c4270 */
[--C-:B------:R-:W-:Y:S01]  /*4360*/  FFMA.FTZ R55, R55, UR29, -R78.reuse ;  /* 0x0000001d37377c23 */ /* 0x100fe2000801084e */
[----:B------:R-:W-:Y:S01]  /*4370*/  FSEL R76, R2, -INF , !P1 ;  /* 0xff800000024c7808 */ /* 0x000fe20004800000 */
[--C-:B------:R-:W-:Y:S01]  /*4380*/  FFMA.FTZ R2, R77, UR29, -R78.reuse ;  /* 0x0000001d4d027c23 */ /* 0x100fe2000801084e */
[----:B------:R-:W-:-:S01]  /*4390*/  FFMA.FTZ R77, R70, UR29, -R78 ;  /* 0x0000001d464d7c23 */ /* 0x000fc2000801084e */
[----:B------:R-:W-:Y:S01]  /*43a0*/  ISETP.NE.AND P1, PT, R101, RZ, PT ;  /* 0x000000ff6500720c */ /* 0x000fe20003f25270 */
[----:B------:R-:W-:Y:S01]  /*43b0*/  MUFU.EX2 R56, R56 ;  /* 0x0000003800387308 */ /* 0x000fe20000000800 */
[----:B------:R-:W-:Y:S01]  /*43c0*/  FMNMX.FTZ R75, R76, R3, !PT ;  /* 0x000000034c4b7209 */ /* 0x000fe20007810000 */
[--C-:B------:R-:W-:Y:S01]  /*43d0*/  FFMA.FTZ R58, R58, UR29, -R78.reuse ;  /* 0x0000001d3a3a7c23 */ /* 0x100fe2000801084e */
[----:B------:R-:W-:Y:S01]  /*43e0*/  ISETP.GT.AND P1, PT, R72, 0x68, !P1 ;  /* 0x000000684800780c */ /* 0x000fe20004f24270 */
[--C-:B------:R-:W-:Y:S01]  /*43f0*/  FFMA.FTZ R72, R64, UR29, -R78.reuse ;  /* 0x0000001d40487c23 */ /* 0x100fe2000801084e */
[----:B------:R-:W-:Y:S01]  /*4400*/  FMNMX.FTZ R74, R4, R75, !PT ;  /* 0x0000004b044a7209 */ /* 0x000fe20007810000 */
[--C-:B------:R-:W-:Y:S01]  /*4410*/  FFMA.FTZ R59, R59, UR29, -R78.reuse ;  /* 0x0000001d3b3b7c23 */ /* 0x100fe2000801084e */
[----:B------:R-:W-:Y:S01]  /*4420*/  ISETP.LT.OR P1, PT, R69, 0x69, P1 ;  /* 0x000000694500780c */ /* 0x000fe20000f21670 */
[----:B------:R-:W-:Y:S01]  /*4430*/  MUFU.EX2 R2, R2 ;  /* 0x0000000200027308 */ /* 0x000fe20000000800 */
[----:B------:R-:W-:Y:S01]  /*4440*/  FMNMX.FTZ R74, R5, R74, !PT ;  /* 0x0000004a054a7209 */ /* 0x000fe20007810000 */
[--C-:B------:R-:W-:Y:S01]  /*4450*/  FFMA.FTZ R60, R60, UR29, -R78.reuse ;  /* 0x0000001d3c3c7c23 */ /* 0x100fe2000801084e */
[----:B------:R-:W-:Y:S01]  /*4460*/  FSEL R64, R7, -INF , !P1 ;  /* 0xff80000007407808 */ /* 0x000fe20004800000 */
[--C-:B------:R-:W-:Y:S01]  /*4470*/  FFMA.FTZ R61, R61, UR29, -R78.reuse ;  /* 0x0000001d3d3d7c23 */ /* 0x100fe2000801084e */
[----:B------:R-:W-:Y:S01]  /*4480*/  FMNMX.FTZ R75, R33, R74, !PT ;  /* 0x0000004a214b7209 */ /* 0x000fe20007810000 */
[--C-:B------:R-:W-:Y:S01]  /*4490*/  FFMA.FTZ R62, R62, UR29, -R78.reuse ;  /* 0x0000001d3e3e7c23 */ /* 0x100fe2000801084e */
[----:B------:R-:W-:Y:S01]  /*44a0*/  ISETP.LT.OR P6, PT, R69, 0x7a, P6 ;  /* 0x0000007a4500780c */ /* 0x000fe200037c1670 */
[----:B------:R-:W0:Y:S01]  /*44b0*/  MUFU.EX2 R55, R55 ;  /* 0x0000003700377308 */ /* 0x000e220000000800 */
[----:B------:R-:W-:Y:S01]  /*44c0*/  FMNMX.FTZ R74, R34, R75, !PT ;  /* 0x0000004b224a7209 */ /* 0x000fe20007810000 */
[--C-:B------:R-:W-:Y:S01]  /*44d0*/  FFMA.FTZ R63, R63, UR29, -R78.reuse ;  /* 0x0000001d3f3f7c23 */ /* 0x100fe2000801084e */
[----:B------:R-:W-:Y:S01]  /*44e0*/  FSEL R69, R15, -INF , !P6 ;  /* 0xff8000000f457808 */ /* 0x000fe20007000000 */
[--C-:B------:R-:W-:Y:S01]  /*44f0*/  FFMA.FTZ R15, R24, UR29, -R78.reuse ;  /* 0x0000001d180f7c23 */ /* 0x100fe2000801084e */
[----:B------:R-:W-:Y:S01]  /*4500*/  FMNMX.FTZ R75, R35, R74, !PT ;  /* 0x0000004a234b7209 */ /* 0x000fe20007810000 */
[--C-:B------:R-:W-:Y:S01]  /*4510*/  FFMA.FTZ R32, R32, UR29, -R78.reuse ;  /* 0x0000001d20207c23 */ /* 0x100fe2000801084e */
[----:B------:R-:W-:-:S01]  /*4520*/  FFMA.FTZ R31, R31, UR29, -R78 ;  /* 0x0000001d1f1f7c23 */ /* 0x000fc2000801084e */
[----:B------:R-:W1:Y:S01]  /*4530*/  MUFU.EX2 R57, R57 ;  /* 0x0000003900397308 */ /* 0x000e620000000800 */
[----:B------:R-:W-:Y:S01]  /*4540*/  FMNMX.FTZ R74, R36, R75, !PT ;  /* 0x0000004b244a7209 */ /* 0x000fe20007810000 */
[--C-:B------:R-:W-:Y:S01]  /*4550*/  FFMA.FTZ R75, R73, UR29, -R78.reuse ;  /* 0x0000001d494b7c23 */ /* 0x100fe2000801084e */
[----:B------:R-:W-:-:S01]  /*4560*/  FFMA.FTZ R27, R27, UR29, -R78 ;  /* 0x0000001d1b1b7c23 */ /* 0x000fc2000801084e */
[--C-:B------:R-:W-:Y:S01]  /*4570*/  FFMA.FTZ R30, R30, UR29, -R78.reuse ;  /* 0x0000001d1e1e7c23 */ /* 0x100fe2000801084e */
[----:B------:R-:W-:Y:S01]  /*4580*/  FMNMX.FTZ R73, R37, R74, !PT ;  /* 0x0000004a25497209 */ /* 0x000fe20007810000 */
[--C-:B------:R-:W-:Y:S01]  /*4590*/  FFMA.FTZ R26, R26, UR29, -R78.reuse ;  /* 0x0000001d1a1a7c23 */ /* 0x100fe2000801084e */
[----:B------:R-:W-:-:S01]  /*45a0*/  FFMA.FTZ R25, R25, UR29, -R78 ;  /* 0x0000001d19197c23 */ /* 0x000fc2000801084e */
[----:B------:R-:W2:Y:S01]  /*45b0*/  MUFU.EX2 R58, R58 ;  /* 0x0000003a003a7308 */ /* 0x000ea20000000800 */
[----:B------:R-:W-:-:S04]  /*45c0*/  FMNMX.FTZ R74, R38, R73, !PT ;  /* 0x00000049264a7209 */ /* 0x000fc80007810000 */
[----:B------:R-:W-:-:S03]  /*45d0*/  FMNMX.FTZ R73, R39, R74, !PT ;  /* 0x0000004a27497209 */ /* 0x000fc60007810000 */
[----:B------:R-:W3:Y:S01]  /*45e0*/  MUFU.EX2 R59, R59 ;  /* 0x0000003b003b7308 */ /* 0x000ee20000000800 */
[----:B------:R-:W-:-:S04]  /*45f0*/  FMNMX.FTZ R74, R40, R73, !PT ;  /* 0x00000049284a7209 */ /* 0x000fc80007810000 */
[----:B------:R-:W-:-:S03]  /*4600*/  FMNMX.FTZ R73, R41, R74, !PT ;  /* 0x0000004a29497209 */ /* 0x000fc60007810000 */
[----:B------:R-:W4:Y:S01]  /*4610*/  MUFU.EX2 R60, R60 ;  /* 0x0000003c003c7308 */ /* 0x000f220000000800 */
[----:B------:R-:W-:Y:S01]  /*4620*/  FMNMX.FTZ R74, R42, R73, !PT ;  /* 0x000000492a4a7209 */ /* 0x000fe20007810000 */
[----:B------:R-:W-:-:S03]  /*4630*/  FFMA.FTZ R73, R71, UR29, -R78 ;  /* 0x0000001d47497c23 */ /* 0x000fc6000801084e */
[----:B------:R-:W-:-:S03]  /*4640*/  FMNMX.FTZ R71, R43, R74, !PT ;  /* 0x0000004a2b477209 */ /* 0x000fc60007810000 */
[----:B------:R-:W5:Y:S01]  /*4650*/  MUFU.EX2 R75, R75 ;  /* 0x0000004b004b7308 */ /* 0x000f620000000800 */
[----:B------:R-:W-:-:S04]  /*4660*/  FMNMX.FTZ R74, R44, R71, !PT ;  /* 0x000000472c4a7209 */ /* 0x000fc80007810000 */
[----:B------:R-:W-:-:S03]  /*4670*/  FMNMX.FTZ R71, R45, R74, !PT ;  /* 0x0000004a2d477209 */ /* 0x000fc60007810000 */
[----:B------:R0:W-:Y:S01]  /*4680*/  MUFU.EX2 R74, R77 ;  /* 0x0000004d004a7308 */ /* 0x0001e20000000800 */
[----:B------:R-:W-:-:S04]  /*4690*/  FMNMX.FTZ R70, R46, R71, !PT ;  /* 0x000000472e467209 */ /* 0x000fc80007810000 */
[----:B------:R-:W-:-:S03]  /*46a0*/  FMNMX.FTZ R71, R47, R70, !PT ;  /* 0x000000462f477209 */ /* 0x000fc60007810000 */
[----:B------:R-:W5:Y:S01]  /*46b0*/  MUFU.EX2 R61, R61 ;  /* 0x0000003d003d7308 */ /* 0x000f620000000800 */
[----:B------:R-:W-:Y:S01]  /*46c0*/  FMNMX.FTZ R70, R48, R71, !PT ;  /* 0x0000004730467209 */ /* 0x000fe20007810000 */
[--C-:B0-----:R-:W-:Y:S01]  /*46d0*/  FFMA.FTZ R77, R67, UR29, -R78.reuse ;  /* 0x0000001d434d7c23 */ /* 0x101fe2000801084e */
[----:B------:R-:W-:Y:S01]  /*46e0*/  FSEL R67, R10, -INF , !P3 ;  /* 0xff8000000a437808 */ /* 0x000fe20005800000 */
[--C-:B------:R-:W-:Y:S01]  /*46f0*/  FFMA.FTZ R10, R28, UR29, -R78.reuse ;  /* 0x0000001d1c0a7c23 */ /* 0x100fe2000801084e */
[----:B------:R-:W-:Y:S01]  /*4700*/  FMNMX.FTZ R71, R49, R70, !PT ;  /* 0x0000004631477209 */ /* 0x000fe20007810000 */
[--C-:B------:R-:W-:Y:S02]  /*4710*/  FFMA.FTZ R28, R29, UR29, -R78.reuse ;  /* 0x0000001d1d1c7c23 */ /* 0x100fe4000801084e */
[----:B------:R-:W-:Y:S01]  /*4720*/  MUFU.EX2 R70, R79 ;  /* 0x0000004f00467308 */ /* 0x000fe20000000800 */
[----:B------:R-:W-:Y:S01]  /*4730*/  FMNMX.FTZ R68, R50, R71, !PT ;  /* 0x0000004732447209 */ /* 0x000fe20007810000 */
[----:B------:R-:W-:-:S03]  /*4740*/  FFMA.FTZ R71, R65, UR29, -R78 ;  /* 0x0000001d41477c23 */ /* 0x000fc6000801084e */
[----:B------:R-:W-:-:S03]  /*4750*/  FMNMX.FTZ R65, R51, R68, !PT ;  /* 0x0000004433417209 */ /* 0x000fc60007810000 */
[----:B------:R-:W-:Y:S01]  /*4760*/  MUFU.EX2 R79, R10 ;  /* 0x0000000a004f7308 */ /* 0x000fe20000000800 */
[----:B------:R-:W-:-:S04]  /*4770*/  FMNMX.FTZ R68, R52, R65, !PT ;  /* 0x0000004134447209 */ /* 0x000fc80007810000 */
[----:B------:R-:W-:Y:S02]  /*4780*/  FMNMX.FTZ R65, R53, R68, !PT ;  /* 0x0000004435417209 */ /* 0x000fe40007810000 */
[----:B------:R-:W-:Y:S01]  /*4790*/  FSEL R68, R8, -INF , !P4 ;  /* 0xff80000008447808 */ /* 0x000fe20006000000 */
[--C-:B------:R-:W-:Y:S01]  /*47a0*/  FFMA.FTZ R8, R66, UR29, -R78.reuse ;  /* 0x0000001d42087c23 */ /* 0x100fe2000801084e */
[----:B------:R-:W-:Y:S01]  /*47b0*/  FMNMX.FTZ R7, R54, R65, !PT ;  /* 0x0000004136077209 */ /* 0x000fe20007810000 */
[----:B------:R-:W-:Y:S01]  /*47c0*/  MUFU.EX2 R62, R62 ;  /* 0x0000003e003e7308 */ /* 0x000fe20000000800 */
[----:B------:R-:W-:Y:S02]  /*47d0*/  FSEL R65, R6, -INF , !P2 ;  /* 0xff80000006417808 */ /* 0x000fe40005000000 */
[----:B------:R-:W-:Y:S02]  /*47e0*/  FMNMX.FTZ R6, R64, R7, !PT ;  /* 0x0000000740067209 */ /* 0x000fe40007810000 */
[----:B------:R-:W-:Y:S01]  /*47f0*/  FSEL R66, R12, -INF , !P5 ;  /* 0xff8000000c427808 */ /* 0x000fe20006800000 */
[----:B------:R-:W-:Y:S01]  /*4800*/  FFMA.FTZ R12, R21, UR29, -R78 ;  /* 0x0000001d150c7c23 */ /* 0x000fe2000801084e */
[----:B------:R-:W-:Y:S01]  /*4810*/  FMNMX.FTZ R6, R65, R6, !PT ;  /* 0x0000000641067209 */ /* 0x000fe20007810000 */
[----:B------:R0:W-:Y:S01]  /*4820*/  MUFU.EX2 R80, R8 ;  /* 0x0000000800507308 */ /* 0x0001e20000000800 */
[----:B------:R-:W-:-:S02]  /*4830*/  IMAD.U32 R21, RZ, RZ, UR29 ;  /* 0x0000001dff157e24 */ /* 0x000fc4000f8e00ff */
[----:B------:R-:W-:-:S04]  /*4840*/  FMNMX.FTZ R7, R67, R6, !PT ;  /* 0x0000000643077209 */ /* 0x000fc80007810000 */
[----:B------:R-:W-:Y:S01]  /*4850*/  FMNMX.FTZ R7, R68, R7, !PT ;  /* 0x0000000744077209 */ /* 0x000fe20007810000 */
[----:B------:R-:W-:Y:S03]  /*4860*/  MUFU.EX2 R73, R73 ;  /* 0x0000004900497308 */ /* 0x000fe60000000800 */
[----:B------:R-:W-:-:S04]  /*4870*/  FMNMX.FTZ R6, R66, R7, !PT ;  /* 0x0000000742067209 */ /* 0x000fc80007810000 */
[----:B------:R-:W-:Y:S01]  /*4880*/  FMNMX.FTZ R6, R69, R6, !PT ;  /* 0x0000000645067209 */ /* 0x000fe20007810000 */
[----:B------:R-:W-:Y:S04]  /*4890*/  MUFU.EX2 R63, R63 ;  /* 0x0000003f003f7308 */ /* 0x000fe80000000800 */
[----:B------:R-:W0:Y:S04]  /*48a0*/  SHFL.BFLY PT, R7, R6, 0x2, 0x1f ;  /* 0x0c401f0006077f89 */ /* 0x000e2800000e0000 */
[----:B------:R-:W-:Y:S08]  /*48b0*/  MUFU.EX2 R71, R71 ;  /* 0x0000004700477308 */ /* 0x000ff00000000800 */
[----:B------:R-:W-:Y:S08]  /*48c0*/  MUFU.EX2 R72, R72 ;  /* 0x0000004800487308 */ /* 0x000ff00000000800 */
[----:B------:R-:W-:Y:S01]  /*48d0*/  MUFU.EX2 R77, R77 ;  /* 0x0000004d004d7308 */ /* 0x000fe20000000800 */
[----:B0-----:R-:W-:Y:S01]  /*48e0*/  FMNMX.FTZ R8, R6, R7, !PT ;  /* 0x0000000706087209 */ /* 0x001fe20007810000 */
[--C-:B------:R-:W-:Y:S01]  /*48f0*/  FFMA.FTZ R6, R14, UR29, -R78.reuse ;  /* 0x0000001d0e067c23 */ /* 0x100fe2000801084e */
[----:B------:R-:W-:-:S05]  /*4900*/  FFMA.FTZ R7, R20, UR29, -R78 ;  /* 0x0000001d14077c23 */ /* 0x000fca000801084e */
[----:B------:R-:W-:Y:S01]  /*4910*/  MUFU.EX2 R32, R32 ;  /* 0x0000002000207308 */ /* 0x000fe20000000800 */
[----:B------:R-:W0:Y:S07]  /*4920*/  SHFL.BFLY PT, R29, R8, 0x1, 0x1f ;  /* 0x0c201f00081d7f89 */ /* 0x000e2e00000e0000 */
[----:B------:R-:W-:Y:S08]  /*4930*/  MUFU.EX2 R31, R31 ;  /* 0x0000001f001f7308 */ /* 0x000ff00000000800 */
[----:B------:R-:W-:Y:S08]  /*4940*/  MUFU.EX2 R28, R28 ;  /* 0x0000001c001c7308 */ /* 0x000ff00000000800 */
[----:B------:R-:W-:Y:S01]  /*4950*/  MUFU.EX2 R27, R27 ;  /* 0x0000001b001b7308 */ /* 0x000fe20000000800 */
[----:B0-----:R-:W-:Y:S01]  /*4960*/  FMNMX.FTZ R10, R8, R29, !PT ;  /* 0x0000001d080a7209 */ /* 0x001fe20007810000 */
[--C-:B------:R-:W-:Y:S01]  /*4970*/  FFMA.FTZ R8, R11, UR29, -R78.reuse ;  /* 0x0000001d0b087c23 */ /* 0x100fe2000801084e */
[----:B------:R-:W-:-:S01]  /*4980*/  FFMA.FTZ R11, R13, UR29, -R78 ;  /* 0x0000001d0d0b7c23 */ /* 0x000fc2000801084e */
[----:B------:R-:W-:Y:S01]  /*4990*/  FADD.FTZ R13, R2, R55 ;  /* 0x00000037020d7221 */ /* 0x000fe20000010000 */
[C---:B------:R-:W-:Y:S01]  /*49a0*/  FSETP.NEU.FTZ.AND P1, PT, R10.reuse, -INF , PT ;  /* 0xff8000000a00780b */ /* 0x040fe20003f3d000 */
[----:B------:R-:W-:-:S02]  /*49b0*/  FFMA.FTZ R14, R10, R21, -8 ;  /* 0xc10000000a0e7423 */ /* 0x000fc40000010015 */
[----:B------:R-:W-:-:S01]  /*49c0*/  FADD.FTZ R20, R56, R13 ;  /* 0x0000000d38147221 */ /* 0x000fc20000010000 */
[C---:B-1----:R-:W-:Y:S01]  /*49d0*/  F2FP.SATFINITE.E4M3.F32.PACK_AB_MERGE_C R56, R57.reuse, R56, RZ ;  /* 0x000000383938723e */ /* 0x042fe200048070ff */
[----:B------:R-:W-:Y:S01]  /*49e0*/  MUFU.EX2 R30, R30 ;  /* 0x0000001e001e7308 */ /* 0x000fe20000000800 */
[----:B------:R-:W-:Y:S01]  /*49f0*/  FSEL R14, R14, RZ, P1 ;  /* 0x000000ff0e0e7208 */ /* 0x000fe20000800000 */
[----:B------:R-:W-:Y:S01]  /*4a00*/  FADD.FTZ R13, R57, R20 ;  /* 0x00000014390d7221 */ /* 0x000fe20000010000 */
[----:B------:R-:W-:Y:S02]  /*4a10*/  F2FP.SATFINITE.E4M3.F32.PACK_AB_MERGE_C R196, R55, R2, R56 ;  /* 0x0000000237c4723e */ /* 0x000fe40004807038 */
[----:B------:R-:W-:Y:S01]  /*4a20*/  PLOP3.LUT P1, PT, PT, PT, UP0, 0x40, 0x0 ;  /* 0x000000000000781c */ /* 0x000fe20003f2e808 */
        /* <DEDUP_REMOVED lines=16> */
[----:B----4-:R-:W-:Y:S01]  /*4b30*/  FADD.FTZ R24, R60, R21 ;  /* 0x000000153c187221 */ /* 0x010fe20000010000 */
        /* <DEDUP_REMOVED lines=27> */
[----:B------:R-:W-:-:S02]  /*4cf0*/  F2FP.SATFINITE.E4M3.F32.PACK_AB_MERGE_C R60, R75, R60, RZ ;  /* 0x0000003c4b3c723e */ /* 0x000fc400048070ff */
[----:B------:R-:W1:Y:S01]  /*4d00*/  MUFU.EX2 R34, R34 ;  /* 0x0000002200227308 */ /* 0x000e620000000800 */
[----:B--2---:R-:W-:-:S01]  /*4d10*/  FADD.FTZ R20, R5, R20 ;  /* 0x0000001405147221 */ /* 0x004fc20000010000 */
[----:B------:R-:W-:Y:S02]  /*4d20*/  F2FP.SATFINITE.E4M3.F32.PACK_AB_MERGE_C R4, R5, R4, RZ ;  /* 0x000000040504723e */ /* 0x000fe400048070ff */
[----:B------:R-:W-:Y:S02]  /*4d30*/  F2FP.SATFINITE.E4M3.F32.PACK_AB_MERGE_C R198, R59, R58, R60 ;  /* 0x0000003a3bc6723e */ /* 0x000fe4000480703c */
[----:B------:R-:W-:Y:S02]  /*4d40*/  F2FP.SATFINITE.E4M3.F32.PACK_AB_MERGE_C R197, R3, R76, R4 ;  /* 0x0000004c03c5723e */ /* 0x000fe40004807004 */
[----:B------:R-:W2:Y:S01]  /*4d50*/  MUFU.EX2 R35, R35 ;  /* 0x0000002300237308 */ /* 0x000ea20000000800 */
[----:B0-----:R-:W-:-:S01]  /*4d60*/  FADD.FTZ R13, R33, R20 ;  /* 0x00000014210d7221 */ /* 0x001fc20000010000 */
[----:B------:R-:W-:-:S04]  /*4d70*/  FADD.FTZ R20, R62, R21 ;  /* 0x000000153e147221 */ /* 0x000fc80000010000 */
[----:B------:R-:W-:Y:S01]  /*4d80*/  FADD.FTZ R21, R73, R20 ;  /* 0x0000001449157221 */ /* 0x000fe20000010000 */
[----:B------:R-:W-:Y:S01]  /*4d90*/  F2FP.SATFINITE.E4M3.F32.PACK_AB_MERGE_C R73, R74, R73, RZ ;  /* 0x000000494a49723e */ /* 0x000fe200048070ff */
[----:B------:R-:W0:Y:S01]  /*4da0*/  MUFU.EX2 R36, R36 ;  /* 0x0000002400247308 */ /* 0x000e220000000800 */
[----:B-1----:R-:W-:-:S01]  /*4db0*/  FADD.FTZ R2, R34, R13 ;  /* 0x0000000d22027221 */ /* 0x002fc20000010000 */
[----:B------:R-:W-:Y:S01]  /*4dc0*/  FADD.FTZ R74, R74, R21 ;  /* 0x000000154a4a7221 */ /* 0x000fe20000010000 */
[----:B------:R-:W-:-:S03]  /*4dd0*/  F2FP.SATFINITE.E4M3.F32.PACK_AB_MERGE_C R192, R62, R61, R73 ;  /* 0x0000003d3ec0723e */ /* 0x000fc60004807049 */
[----:B------:R-:W-:Y:S02]  /*4de0*/  FADD.FTZ R21, R63, R74 ;  /* 0x0000004a3f157221 */ /* 0x000fe40000010000 */
        /* <DEDUP_REMOVED lines=9> */
[----:B------:R-:W-:Y:S02]  /*4e80*/  F2FP.SATFINITE.E4M3.F32.PACK_AB_MERGE_C R20, R31, R32, RZ ;  /* 0x000000201f14723e */ /* 0x000fe400048070ff */
[----:B------:R-:W-:Y:S01]  /*4e90*/  F2FP.SATFINITE.E4M3.F32.PACK_AB_MERGE_C R35, R36, R35, RZ ;  /* 0x000000232423723e */ /* 0x000fe200048070ff */
[----:B------:R-:W-:-:S01]  /*4ea0*/  FADD.FTZ R21, R77, R72 ;  /* 0x000000484d157221 */ /* 0x000fc20000010000 */
[----:B------:R-:W-:Y:S01]  /*4eb0*/  F2FP.SATFINITE.E4M3.F32.PACK_AB_MERGE_C R188, R80, R77, R20 ;  /* 0x0000004d50bc723e */ /* 0x000fe20004807014 */
[----:B------:R-:W0:Y:S01]  /*4ec0*/  MUFU.EX2 R39, R39 ;  /* 0x0000002700277308 */ /* 0x000e220000000800 */
[----:B-1----:R-:W-:-:S01]  /*4ed0*/  FADD.FTZ R13, R37, R2 ;  /* 0x00000002250d7221 */ /* 0x002fc20000010000 */
[----:B------:R-:W-:Y:S01]  /*4ee0*/  FADD.FTZ R21, R80, R21 ;  /* 0x0000001550157221 */ /* 0x000fe20000010000 */
[----:B------:R-:W-:-:S03]  /*4ef0*/  F2FP.SATFINITE.E4M3.F32.PACK_AB_MERGE_C R199, R34, R33, R35 ;  /* 0x0000002122c7723e */ /* 0x000fc60004807023 */
[----:B------:R-:W-:Y:S02]  /*4f00*/  FADD.FTZ R32, R32, R21 ;  /* 0x0000001520207221 */ /* 0x000fe40000010000 */
[----:B------:R-:W1:Y:S01]  /*4f10*/  MUFU.EX2 R40, R40 ;  /* 0x0000002800287308 */ /* 0x000e620000000800 */
[----:B--2---:R-:W-:-:S01]  /*4f20*/  FADD.FTZ R2, R38, R13 ;  /* 0x0000000d26027221 */ /* 0x004fc20000010000 */
[----:B------:R-:W-:-:S06]  /*4f30*/  FADD.FTZ R32, R31, R32 ;  /* 0x000000201f207221 */ /* 0x000fcc0000010000 */
        /* <DEDUP_REMOVED lines=15> */
[----:B------:R-:W-:Y:S02]  /*5030*/  F2FP.SATFINITE.E4M3.F32.PACK_AB_MERGE_C R43, R44, R43, RZ ;  /* 0x0000002b2c2b723e */ /* 0x000fe400048070ff */
[----:B------:R-:W-:Y:S01]  /*5040*/  F2FP.SATFINITE.E4M3.F32.PACK_AB_MERGE_C R190, R30, R79, R13 ;  /* 0x0000004f1ebe723e */ /* 0x000fe2000480700d */
[----:B------:R-:W-:-:S01]  /*5050*/  FADD.FTZ R79, R79, R32 ;  /* 0x000000204f4f7221 */ /* 0x000fc20000010000 */
[----:B------:R-:W2:Y:S01]  /*5060*/  MUFU.EX2 R47, R47 ;  /* 0x0000002f002f7308 */ /* 0x000ea20000000800 */
[----:B0-----:R-:W-:-:S01]  /*5070*/  FADD.FTZ R5, R45, R2 ;  /* 0x000000022d057221 */ /* 0x001fc20000010000 */
[----:B------:R-:W-:Y:S01]  /*5080*/  F2FP.SATFINITE.E4M3.F32.PACK_AB_MERGE_C R195, R42, R41, R43 ;  /* 0x000000292ac3723e */ /* 0x000fe2000480702b */
[----:B------:R-:W-:-:S04]  /*5090*/  FADD.FTZ R79, R30, R79 ;  /* 0x0000004f1e4f7221 */ /* 0x000fc80000010000 */
[----:B------:R-:W-:Y:S01]  /*50a0*/  FADD.FTZ R28, R28, R79 ;  /* 0x0000004f1c1c7221 */ /* 0x000fe20000010000 */
[----:B------:R-:W0:Y:S01]  /*50b0*/  MUFU.EX2 R48, R48 ;  /* 0x0000003000307308 */ /* 0x000e220000000800 */
[----:B-1----:R-:W-:-:S02]  /*50c0*/  FADD.FTZ R2, R46, R5 ;  /* 0x000000052e027221 */ /* 0x002fc40000010000 */
[----:B------:R-:W-:-:S05]  /*50d0*/  FADD.FTZ R27, R27, R28 ;  /* 0x0000001c1b1b7221 */ /* 0x000fca0000010000 */
        /* <DEDUP_REMOVED lines=8> */
[----:B------:R-:W-:Y:S01]  /*5160*/  MUFU.EX2 R15, R15 ;  /* 0x0000000f000f7308 */ /* 0x000fe20000000800 */
[----:B--2---:R-:W-:-:S07]  /*5170*/  FADD.FTZ R2, R50, R5 ;  /* 0x0000000532027221 */ /* 0x004fce0000010000 */
[----:B------:R-:W1:Y:S01]  /*5180*/  MUFU.EX2 R12, R12 ;  /* 0x0000000c000c7308 */ /* 0x000e620000000800 */
[----:B0-----:R-:W-:-:S07]  /*5190*/  FADD.FTZ R3, R51, R2 ;  /* 0x0000000233037221 */ /* 0x001fce0000010000 */
[----:B------:R-:W0:Y:S08]  /*51a0*/  MUFU.EX2 R52, R52 ;  /* 0x0000003400347308 */ /* 0x000e300000000800 */
[----:B------:R-:W-:Y:S01]  /*51b0*/  MUFU.EX2 R26, R26 ;  /* 0x0000001a001a7308 */ /* 0x000fe20000000800 */
[----:B-1----:R-:W-:-:S07]  /*51c0*/  F2FP.SATFINITE.E4M3.F32.PACK_AB_MERGE_C R13, R12, R15, RZ ;  /* 0x0000000f0c0d723e */ /* 0x002fce00048070ff */
[----:B------:R-:W1:Y:S01]  /*51d0*/  MUFU.EX2 R25, R25 ;  /* 0x0000001900197308 */ /* 0x000e620000000800 */
[C---:B0-----:R-:W-:Y:S01]  /*51e0*/  F2FP.SATFINITE.E4M3.F32.PACK_AB_MERGE_C R51, R52.reuse, R51, RZ ;  /* 0x000000333433723e */ /* 0x041fe200048070ff */
[----:B------:R-:W-:-:S03]  /*51f0*/  FADD.FTZ R52, R52, R3 ;  /* 0x0000000334347221 */ /* 0x000fc60000010000 */
[----:B------:R-:W-:-:S03]  /*5200*/  F2FP.SATFINITE.E4M3.F32.PACK_AB_MERGE_C R191, R50, R49, R51 ;  /* 0x0000003132bf723e */ /* 0x000fc60004807033 */
[----:B------:R-:W0:Y:S08]  /*5210*/  MUFU.EX2 R53, R53 ;  /* 0x0000003500357308 */ /* 0x000e300000000800 */
[----:B------:R-:W-:Y:S01]  /*5220*/  MUFU.EX2 R8, R8 ;  /* 0x0000000800087308 */ /* 0x000fe20000000800 */
[----:B-1----:R-:W-:Y:S01]  /*5230*/  F2FP.SATFINITE.E4M3.F32.PACK_AB_MERGE_C R184, R25, R26, R13 ;  /* 0x0000001a19b8723e */ /* 0x002fe2000480700d */
[----:B------:R-:W-:-:S04]  /*5240*/  FADD.FTZ R26, R26, R27 ;  /* 0x0000001b1a1a7221 */ /* 0x000fc80000010000 */
[----:B------:R-:W-:Y:S02]  /*5250*/  FADD.FTZ R26, R25, R26 ;  /* 0x0000001a191a7221 */ /* 0x000fe40000010000 */
[----:B------:R-:W1:Y:S01]  /*5260*/  MUFU.EX2 R11, R11 ;  /* 0x0000000b000b7308 */ /* 0x000e620000000800 */
[----:B0-----:R-:W-:-:S01]  /*5270*/  FADD.FTZ R3, R53, R52 ;  /* 0x0000003435037221 */ /* 0x001fc20000010000 */
[----:B------:R-:W-:-:S04]  /*5280*/  FADD.FTZ R15, R15, R26 ;  /* 0x0000001a0f0f7221 */ /* 0x000fc80000010000 */
[----:B------:R-:W-:Y:S02]  /*5290*/  FADD.FTZ R12, R12, R15 ;  /* 0x0000000f0c0c7221 */ /* 0x000fe40000010000 */
[----:B------:R-:W0:Y:S08]  /*52a0*/  MUFU.EX2 R54, R54 ;  /* 0x0000003600367308 */ /* 0x000e300000000800 */
[----:B------:R-:W-:Y:S01]  /*52b0*/  MUFU.EX2 R7, R7 ;  /* 0x0000000700077308 */ /* 0x000fe20000000800 */
[----:B-1----:R-:W-:-:S07]  /*52c0*/  F2FP.SATFINITE.E4M3.F32.PACK_AB_MERGE_C R2, R11, R8, RZ ;  /* 0x000000080b02723e */ /* 0x002fce00048070ff */
[----:B------:R-:W1:Y:S01]  /*52d0*/  MUFU.EX2 R6, R6 ;  /* 0x0000000600067308 */ /* 0x000e620000000800 */
[----:B0-----:R-:W-:-:S07]  /*52e0*/  FADD.FTZ R3, R54, R3 ;  /* 0x0000000336037221 */ /* 0x001fce0000010000 */
[----:B------:R-:W0:Y:S08]  /*52f0*/  MUFU.EX2 R64, R64 ;  /* 0x0000004000407308 */ /* 0x000e300000000800 */
[----:B------:R-:W2:Y:S01]  /*5300*/  MUFU.EX2 R65, R65 ;  /* 0x0000004100417308 */ /* 0x000ea20000000800 */
[----:B-1----:R-:W-:Y:S01]  /*5310*/  F2FP.SATFINITE.E4M3.F32.PACK_AB_MERGE_C R186, R6, R7, R2 ;  /* 0x0000000706ba723e */ /* 0x002fe20004807002 */
[----:B------:R-:W-:-:S04]  /*5320*/  FADD.FTZ R7, R7, R12 ;  /* 0x0000000c07077221 */ /* 0x000fc80000010000 */
[----:B------:R-:W-:Y:S01]  /*5330*/  FADD.FTZ R7, R6, R7 ;  /* 0x0000000706077221 */ /* 0x000fe20000010000 */
[----:B------:R-:W-:Y:S01]  /*5340*/  VIADD R6, R88, 0xfffffffe ;  /* 0xfffffffe58067836 */ /* 0x000fe20000000000 */
[----:B------:R-:W1:Y:S01]  /*5350*/  MUFU.EX2 R67, R67 ;  /* 0x0000004300437308 */ /* 0x000e620000000800 */
[----:B0-----:R-:W-:-:S01]  /*5360*/  FADD.FTZ R2, R64, R3 ;  /* 0x0000000340027221 */ /* 0x001fc20000010000 */
[----:B------:R-:W-:-:S06]  /*5370*/  FADD.FTZ R8, R8, R7 ;  /* 0x0000000708087221 */ /* 0x000fcc0000010000 */
[----:B------:R-:W0:Y:S01]  /*5380*/  MUFU.EX2 R68, R68 ;  /* 0x0000004400447308 */ /* 0x000e220000000800 */
[----:B--2---:R-:W-:-:S01]  /*5390*/  FADD.FTZ R2, R65, R2 ;  /* 0x0000000241027221 */ /* 0x004fc20000010000 */
[----:B------:R-:W-:-:S04]  /*53a0*/  F2FP.SATFINITE.E4M3.F32.PACK_AB_MERGE_C R64, R65, R64, RZ ;  /* 0x000000404140723e */ /* 0x000fc800048070ff */
[----:B------:R-:W-:Y:S02]  /*53b0*/  F2FP.SATFINITE.E4M3.F32.PACK_AB_MERGE_C R185, R54, R53, R64 ;  /* 0x0000003536b9723e */ /* 0x000fe40004807040 */
[----:B------:R-:W2:Y:S01]  /*53c0*/  MUFU.EX2 R66, R66 ;  /* 0x0000004200427308 */ /* 0x000ea20000000800 */
[----:B-1----:R-:W-:-:S07]  /*53d0*/  FADD.FTZ R3, R67, R2 ;  /* 0x0000000243037221 */ /* 0x002fce0000010000 */
[----:B------:R-:W1:Y:S01]  /*53e0*/  MUFU.EX2 R5, R14 ;  /* 0x0000000e00057308 */ /* 0x000e620000000800 */
[----:B0-----:R-:W-:-:S04]  /*53f0*/  FADD.FTZ R3, R68, R3 ;  /* 0x0000000344037221 */ /* 0x001fc80000010000 */
[----:B--2---:R-:W-:Y:S01]  /*5400*/  FADD.FTZ R2, R66, R3 ;  /* 0x0000000342027221 */ /* 0x004fe20000010000 */
[----:B------:R-:W-:-:S01]  /*5410*/  FADD.FTZ R3, R11, R8 ;  /* 0x000000080b037221 */ /* 0x000fc20000010000 */
[C---:B-1----:R-:W-:Y:S02]  /*5420*/  F2FP.SATFINITE.E4M3.F32.PACK_AB_MERGE_C R4, R5.reuse, R66, RZ ;  /* 0x000000420504723e */ /* 0x042fe400048070ff */
[----:B------:R-:W-:-:S02]  /*5430*/  FADD.FTZ R2, R5, R2 ;  /* 0x0000000205027221 */ /* 0x000fc40000010000 */
[----:B------:R-:W-:Y:S01]  /*5440*/  F2FP.SATFINITE.E4M3.F32.PACK_AB_MERGE_C R187, R68, R67, R4 ;  /* 0x0000004344bb723e */ /* 0x000fe20004807004 */
[----:B------:R-:W-:Y:S06]  /*5450*/  @P1 BRA `(.L_x_4661) ;  /* 0x00000000004c1947 */ /* 0x000fec0003800000 */
        /* <DEDUP_REMOVED lines=11> */
.L_x_4662:
[----:B------:R-:W-:Y:S02]  /*5510*/  ULDC UR18, c[0x0][0x9e4] ;  /* 0x0002790000127ab9 */ /* 0x000fe40000000800 */
[----:B------:R-:W-:-:S11]  /*5520*/  UISETP.NE.AND UP0, UPT, UR18, 0x1, UPT ;  /* 0x000000011200788c */ /* 0x000fd6000bf05270 */
[----:B------:R-:W-:Y:S02]  /*5530*/  @UP0 ULDC.64 UR6, c[0x0][0x9e8] ;  /* 0x00027a0000060ab9 */ /* 0x000fe40000000a00 */
[----:B------:R-:W-:-:S04]  /*5540*/  UIMAD.WIDE.U32 UR10, UR15, UR6, URZ ;  /* 0x000000060f0a72a5 */ /* 0x000fc8000f8e003f */
[----:B------:R-:W-:-:S12]  /*5550*/  @UP0 USHF.R.U32.HI UR15, URZ, UR7, UR11 ;  /* 0x000000073f0f0299 */ /* 0x000fd8000801160b */
.L_x_4663:
[----:B------:R-:W-:-:S04]  /*5560*/  UIMAD UR15, UR15, UR18, UR18 ;  /* 0x000000120f0f72a4 */ /* 0x000fc8000f8e0212 */
[----:B------:R-:W-:-:S04]  /*5570*/  UISETP.LT.AND UP0, UPT, UR14, UR15, UPT ;  /* 0x0000000f0e00728c */ /* 0x000fc8000bf01270 */
[----:B------:R-:W-:-:S12]  /*5580*/  USEL UR14, UR14, UR15, UP0 ;  /* 0x0000000f0e0e7287 */ /* 0x000fd80008000000 */
.L_x_4661:
[----:B------:R-:W-:Y:S01]  /*5590*/  USHF.R.S32.HI UR6, URZ, 0x1f, UR14 ;  /* 0x0000001f3f067899 */ /* 0x000fe2000801140e */
[----:B------:R-:W-:Y:S02]  /*55a0*/  CS2R R118, SRZ ;  /* 0x0000000000767805 */ /* 0x000fe4000001ff00 */
[----:B------:R-:W-:Y:S02]  /*55b0*/  CS2R R116, SRZ ;  /* 0x0000000000747805 */ /* 0x000fe4000001ff00 */
[----:B------:R-:W-:Y:S01]  /*55c0*/  CS2R R114, SRZ ;  /* 0x0000000000727805 */ /* 0x000fe2000001ff00 */
[----:B------:R-:W-:Y:S01]  /*55d0*/  ULEA.HI UR6, UR6, UR14, URZ, 0x7 ;  /* 0x0000000e06067291 */ /* 0x000fe2000f8f383f */
[----:B------:R-:W-:Y:S02]  /*55e0*/  CS2R R112, SRZ ;  /* 0x0000000000707805 */ /* 0x000fe4000001ff00 */
[----:B------:R-:W-:Y:S02]  /*55f0*/  CS2R R110, SRZ ;  /* 0x00000000006e7805 */ /* 0x000fe4000001ff00 */
[----:B------:R-:W-:Y:S01]  /*5600*/  CS2R R108, SRZ ;  /* 0x00000000006c7805 */ /* 0x000fe2000001ff00 */
[----:B------:R-:W-:Y:S01]  /*5610*/  USHF.R.S32.HI UR6, URZ, 0x7, UR6 ;  /* 0x000000073f067899 */ /* 0x000fe20008011406 */
[----:B------:R-:W-:-:S02]  /*5620*/  CS2R R106, SRZ ;  /* 0x00000000006a7805 */ /* 0x000fc4000001ff00 */
[----:B------:R-:W-:Y:S02]  /*5630*/  CS2R R104, SRZ ;  /* 0x0000000000687805 */ /* 0x000fe4000001ff00 */
[----:B------:R-:W-:Y:S01]  /*5640*/  CS2R R102, SRZ ;  /* 0x0000000000667805 */ /* 0x000fe2000001ff00 */
[----:B------:R-:W-:Y:S01]  /*5650*/  UISETP.LT.AND UP0, UPT, UR39, UR6, UPT ;  /* 0x000000062700728c */ /* 0x000fe2000bf01270 */
[----:B------:R-:W-:Y:S02]  /*5660*/  CS2R R100, SRZ ;  /* 0x0000000000647805 */ /* 0x000fe4000001ff00 */
[----:B------:R-:W-:Y:S02]  /*5670*/  CS2R R98, SRZ ;  /* 0x0000000000627805 */ /* 0x000fe4000001ff00 */
[----:B------:R-:W-:Y:S01]  /*5680*/  CS2R R96, SRZ ;  /* 0x0000000000607805 */ /* 0x000fe2000001ff00 */
[----:B------:R-:W-:Y:S01]  /*5690*/  USEL UR33, UR39, UR6, !UP0 ;  /* 0x0000000627217287 */ /* 0x000fe2000c000000 */
[----:B------:R-:W-:-:S02]  /*56a0*/  CS2R R94, SRZ ;  /* 0x00000000005e7805 */ /* 0x000fc4000001ff00 */
[----:B------:R-:W-:Y:S02]  /*56b0*/  CS2R R92, SRZ ;  /* 0x00000000005c7805 */ /* 0x000fe4000001ff00 */
[----:B------:R-:W-:Y:S02]  /*56c0*/  CS2R R90, SRZ ;  /* 0x00000000005a7805 */ /* 0x000fe4000001ff00 */
[----:B------:R-:W-:Y:S02]  /*56d0*/  CS2R R88, SRZ ;  /* 0x0000000000587805 */ /* 0x000fe4000001ff00 */
[----:B------:R-:W-:Y:S02]  /*56e0*/  CS2R R86, SRZ ;  /* 0x0000000000567805 */ /* 0x000fe4000001ff00 */
[----:B------:R-:W-:Y:S02]  /*56f0*/  ISETP.GE.AND P1, PT, R6, UR33, PT ;  /* 0x0000002106007c0c */ /* 0x000fe4000bf26270 */
        /* <DEDUP_REMOVED lines=32> */
[----:B------:R-:W-:Y:S01]  /*5900*/  IMAD.MOV.U32 R5, RZ, RZ, R10 ;  /* 0x000000ffff057224 */ /* 0x000fe200078e000a */
[----:B------:R-:W-:Y:S01]  /*5910*/  UMOV UR35, UR46 ;  /* 0x0000002e00237c82 */ /* 0x000fe20008000000 */
[----:B------:R-:W-:Y:S01]  /*5920*/  IMAD.MOV.U32 R4, RZ, RZ, R9 ;  /* 0x000000ffff047224 */ /* 0x000fe200078e0009 */
[----:B------:R-:W-:Y:S01]  /*5930*/  UMOV UR34, UR45 ;  /* 0x0000002d00227c82 */ /* 0x000fe20008000000 */
[----:B------:R-:W-:Y:S01]  /*5940*/  IMAD.MOV.U32 R119, RZ, RZ, RZ ;  /* 0x000000ffff777224 */ /* 0x000fe200078e00ff */
[----:B------:R-:W-:Y:S01]  /*5950*/  ULDC UR30, c[0x0][0x9e4] ;  /* 0x00027900001e7ab9 */ /* 0x000fe20000000800 */
[----:B------:R-:W-:Y:S01]  /*5960*/  ULDC UR31, c[0x0][0x9dc] ;  /* 0x00027700001f7ab9 */ /* 0x000fe20000000800 */
[----:B------:R-:W-:Y:S01]  /*5970*/  ULDC UR29, c[0x0][0x988] ;  /* 0x00026200001d7ab9 */ /* 0x000fe20000000800 */
[----:B------:R-:W-:-:S05]  /*5980*/  ULDC UR32, c[0x0][0x9e0] ;  /* 0x0002780000207ab9 */ /* 0x000fca0000000800 */
.L_x_4683:
[----:B------:R-:W-:Y:S01]  /*5990*/  ISETP.NE.AND P2, PT, RZ, UR37, PT ;  /* 0x00000025ff007c0c */ /* 0x000fe2000bf45270 */
[----:B------:R-:W-:-:S04]  /*59a0*/  UISETP.NE.AND UP0, UPT, UR34, 0x1, UPT ;  /* 0x000000012200788c */ /* 0x000fc8000bf05270 */
[----:B------:R-:W-:-:S04]  /*59b0*/  USEL UR46, URZ, 0x1, UP0 ;  /* 0x000000013f2e7887 */ /* 0x000fc80008000000 */
[----:B------:R-:W-:-:S04]  /*59c0*/  ULOP3.LUT UR46, UR35, UR46, URZ, 0x3c, !UPT ;  /* 0x0000002e232e7292 */ /* 0x000fc8000f8e3c3f */
[----:B------:R-:W-:Y:S08]  /*59d0*/  @P2 BRA `(.L_x_4665) ;  /* 0x0000000000382947 */ /* 0x000ff00003800000 */
[----:B------:R-:W-:Y:S05]  /*59e0*/  @!P0 BRA `(.L_x_4666) ;  /* 0x0000000000048947 */ /* 0x000fea0003800000 */
[----:B------:R-:W-:Y:S01]  /*59f0*/  BPT.TRAP 0x1 ;  /* 0x000000040000795c */ /* 0x000fe20000300000 */
.L_x_4666:
        /* <DEDUP_REMOVED lines=9> */
.L_x_4667:
[----:B-1----:R-:W-:Y:S05]  /*5a90*/  @P1 BRA `(.L_x_4665) ;  /* 0x0000000000081947 */ /* 0x002fea0003800000 */
[----:B------:R-:W1:Y:S02]  /*5aa0*/  SYNCS.PHASECHK.TRANS64.TRYWAIT P1, [UR6+0x2a830], R7 ;  /* 0x02a83007ff0075a7 */ /* 0x000e640008020146 */
[----:B-1----:R-:W-:Y:S05]  /*5ab0*/  @!P1 BRA `(.L_x_4668) ;  /* 0x0000012800a89947 */ /* 0x002fea0003800000 */
.L_x_4665:
[----:B-1----:R-:W1:Y:S01]  /*5ac0*/  S2R R8, SR_TID.X ;  /* 0x0000000000087919 */ /* 0x002e620000002100 */
[----:B------:R-:W-:Y:S01]  /*5ad0*/  UIADD3 UR45, UR34, 0x1, URZ ;  /* 0x00000001222d7890 */ /* 0x000fe2000fffe03f */
[----:B------:R-:W-:Y:S01]  /*5ae0*/  UMOV UR27, 0x80000020 ;  /* 0x80000020001b7882 */ /* 0x000fe20000000000 */
[----:B------:R-:W-:Y:S02]  /*5af0*/  UMOV UR7, 0x80000020 ;  /* 0x8000002000077882 */ /* 0x000fe40000000000 */
[----:B------:R-:W-:Y:S01]  /*5b00*/  UISETP.NE.AND UP0, UPT, UR45, 0x2, UPT ;  /* 0x000000022d00788c */ /* 0x000fe2000bf05270 */
[----:B------:R-:W-:Y:S01]  /*5b10*/  UMOV UR11, 0x80000020 ;  /* 0x80000020000b7882 */ /* 0x000fe20000000000 */
[----:B------:R-:W-:Y:S02]  /*5b20*/  UMOV UR15, 0x80000020 ;  /* 0x80000020000f7882 */ /* 0x000fe40000000000 */
[----:B------:R-:W-:Y:S01]  /*5b30*/  USEL UR45, UR45, URZ, UP0 ;  /* 0x0000003f2d2d7287 */ /* 0x000fe20008000000 */
[----:B------:R-:W-:Y:S01]  /*5b40*/  UMOV UR19, 0x80000020 ;  /* 0x8000002000137882 */ /* 0x000fe20000000000 */
[----:B------:R-:W-:-:S02]  /*5b50*/  UMOV UR23, 0x80000020 ;  /* 0x8000002000177882 */ /* 0x000fc40000000000 */
[----:B------:R-:W-:-:S04]  /*5b60*/  UIMAD UR26, UR45, 0x600, UR28 ;  /* 0x000006002d1a78a4 */ /* 0x000fc8000f8e021c */
[----:B------:R-:W-:Y:S02]  /*5b70*/  UIADD3 UR6, UR26, 0x2, URZ ;  /* 0x000000021a067890 */ /* 0x000fe4000fffe03f */
[----:B------:R-:W-:Y:S02]  /*5b80*/  UIADD3 UR10, UR26, 0x200, URZ ;  /* 0x000002001a0a7890 */ /* 0x000fe4000fffe03f */
[----:B------:R-:W-:Y:S02]  /*5b90*/  UIADD3 UR14, UR26, 0x202, URZ ;  /* 0x000002021a0e7890 */ /* 0x000fe4000fffe03f */
[----:B------:R-:W-:Y:S02]  /*5ba0*/  UIADD3 UR18, UR26, 0x400, URZ ;  /* 0x000004001a127890 */ /* 0x000fe4000fffe03f */
[----:B------:R-:W-:Y:S01]  /*5bb0*/  UIADD3 UR22, UR26, 0x402, URZ ;  /* 0x000004021a167890 */ /* 0x000fe2000fffe03f */
[----:B-1----:R-:W-:-:S05]  /*5bc0*/  SHF.R.U32.HI R8, RZ, 0x7, R8 ;  /* 0x00000007ff087819 */ /* 0x002fca0000011608 */
[----:B0-----:R-:W-:-:S05]  /*5bd0*/  VIADD R7, R8, 0x8 ;  /* 0x0000000808077836 */ /* 0x001fca0000000000 */
[----:B------:R0:W-:Y:S06]  /*5be0*/  BAR.SYNC.DEFER_BLOCKING R7, 0x100 ;  /* 0x000400070000751d */ /* 0x0001ec0000010000 */
[----:B------:R-:W-:-:S06]  /*5bf0*/  WARPGROUP.ARRIVE ;  /* 0x00000000000079c5 */ /* 0x000fcc0000000000 */
        /* <DEDUP_REMOVED lines=17> */
[----:B0-----:R-:W-:Y:S05]  /*5d10*/  @P2 BRA `(.L_x_4669) ;  /* 0x00000000002c2947 */ /* 0x001fea0003800000 */
[----:B------:R-:W-:Y:S05]  /*5d20*/  @!P0 BRA `(.L_x_4670) ;  /* 0x0000000000048947 */ /* 0x000fea0003800000 */
[----:B------:R-:W-:Y:S01]  /*5d30*/  BPT.TRAP 0x1 ;  /* 0x000000040000795c */ /* 0x000fe20000300000 */
.L_x_4670:
[----:B------:R-:W-:Y:S01]  /*5d40*/  ULEA UR6, UR34, UR36, 0x3 ;  /* 0x0000002422067291 */ /* 0x000fe2000f8e183f */
[----:B------:R-:W-:-:S05]  /*5d50*/  IMAD.U32 R7, RZ, RZ, UR35 ;  /* 0x00000023ff077e24 */ /* 0x000fca000f8e00ff */
[----:B------:R-:W-:-:S04]  /*5d60*/  SHF.L.U32 R7, R7, 0x1f, RZ ;  /* 0x0000001f07077819 */ /* 0x000fc800000006ff */
[----:B------:R0:W1:Y:S01]  /*5d70*/  SYNCS.PHASECHK.TRANS64.TRYWAIT P1, [UR6+0x2a850], R7 ;  /* 0x02a85007ff0075a7 */ /* 0x0000620008020146 */
[----:B------:R-:W-:Y:S05]  /*5d80*/  @!P0 BRA `(.L_x_4671) ;  /* 0x0000000000048947 */ /* 0x000fea0003800000 */
[----:B------:R-:W-:Y:S01]  /*5d90*/  BPT.TRAP 0x1 ;  /* 0x000000040000795c */ /* 0x000fe20000300000 */
.L_x_4671:
[----:B-1----:R-:W-:Y:S05]  /*5da0*/  @P1 BRA `(.L_x_4669) ;  /* 0x0000000000081947 */ /* 0x002fea0003800000 */
[----:B------:R-:W1:Y:S02]  /*5db0*/  SYNCS.PHASECHK.TRANS64.TRYWAIT P1, [UR6+0x2a850], R7 ;  /* 0x02a85007ff0075a7 */ /* 0x000e640008020146 */
[----:B-1----:R-:W-:Y:S05]  /*5dc0*/  @!P1 BRA `(.L_x_4672) ;  /* 0x0000012400fc9947 */ /* 0x002fea0003800000 */
.L_x_4669:
[----:B------:R-:W-:Y:S01]  /*5dd0*/  UIADD3 UR6, UR36, 0x400, URZ ;  /* 0x0000040024067890 */ /* 0x000fe2000fffe03f */
[----:B------:R-:W-:Y:S01]  /*5de0*/  WARPGROUP.ARRIVE ;  /* 0x00000000000079c5 */ /* 0x000fe20000000000 */
[----:B------:R-:W-:-:S05]  /*5df0*/  UMOV UR7, 0x40000040 ;  /* 0x4000004000077882 */ /* 0x000fca0000000000 */
[----:B-1----:R-:W1:Y:S01]  /*5e00*/  S2R R8, SR_TID.X ;  /* 0x0000000000087919 */ /* 0x002e620000002100 */
        /* <DEDUP_REMOVED lines=8> */
[----:B-1----:R-:W-:-:S04]  /*5e90*/  SHF.R.U32.HI R8, RZ, 0x7, R8 ;  /* 0x00000007ff087819 */ /* 0x002fc80000011608 */
[----:B0-----:R-:W-:Y:S01]  /*5ea0*/  IADD3 R7, -R8, 0xb, RZ ;  /* 0x0000000b08077810 */ /* 0x001fe20007ffe1ff */
        /* <DEDUP_REMOVED lines=17> */
.L_x_4673:
[----:B------:R-:W-:Y:S01]  /*5fc0*/  UISETP.NE.AND UP1, UPT, UR50, URZ, UPT ;  /* 0x0000003f3200728c */ /* 0x000fe2000bf25270 */
[C---:B------:R-:W-:Y:S01]  /*5fd0*/  FMUL.FTZ R189, R0.reuse, R141 ;  /* 0x0000008d00bd7220 */ /* 0x040fe20000410000 */
[C---:B------:R-:W-:Y:S01]  /*5fe0*/  FMUL.FTZ R141, R0.reuse, R167 ;  /* 0x000000a7008d7220 */ /* 0x040fe20000410000 */
[----:B------:R-:W-:Y:S02]  /*5ff0*/  VIADD R167, R17, UR42 ;  /* 0x0000002a11a77c36 */ /* 0x000fe40008000000 */
[C---:B------:R-:W-:Y:S01]  /*6000*/  FMUL.FTZ R187, R0.reuse, R137 ;  /* 0x0000008900bb7220 */ /* 0x040fe20000410000 */
[C---:B------:R-:W-:Y:S01]  /*6010*/  FMUL.FTZ R188, R0.reuse, R136 ;  /* 0x0000008800bc7220 */ /* 0x040fe20000410000 */
[----:B------:R-:W-:Y:S01]  /*6020*/  PLOP3.LUT P1, PT, PT, PT, UP1, 0x80, 0x0 ;  /* 0x000000000000781c */ /* 0x000fe20003f2f018 */
[----:B------:R-:W1:Y:S01]  /*6030*/  LDC R137, c[0x0][0x2f0] ;  /* 0x0000bc00ff897b82 */ /* 0x000e620000000800 */
[----:B------:R-:W-:Y:S01]  /*6040*/  PLOP3.LUT P2, PT, PT, PT, UP1, 0x80, 0x0 ;  /* 0x000000000000781c */ /* 0x000fe20003f4f018 */
[C---:B------:R-:W-:Y:S01]  /*6050*/  FMUL.FTZ R9, R0.reuse, R120 ;  /* 0x0000007800097220 */ /* 0x040fe20000410000 */
[C---:B------:R-:W-:Y:S01]  /*6060*/  FMUL.FTZ R120, R0.reuse, R131 ;  /* 0x0000008300787220 */ /* 0x040fe20000410000 */
[----:B------:R-:W-:Y:S01]  /*6070*/  @UP1 ULDC UR7, c[0x0][0x44c] ;  /* 0x0001130000071ab9 */ /* 0x000fe20000000800 */
[C---:B------:R-:W-:Y:S01]  /*6080*/  FMUL.FTZ R131, R0.reuse, R151 ;  /* 0x0000009700837220 */ /* 0x040fe20000410000 */
[C---:B------:R-:W-:Y:S01]  /*6090*/  FMUL.FTZ R20, R0.reuse, R130 ;  /* 0x0000008200147220 */ /* 0x040fe20000410000 */
[C---:B------:R-:W-:Y:S01]  /*60a0*/  FMUL.FTZ R151, R0.reuse, R152 ;  /* 0x0000009800977220 */ /* 0x040fe20000410000 */
[----:B------:R-:W2:Y:S01]  /*60b0*/  LDC R136, c[0x0][0x288] ;  /* 0x0000a200ff887b82 */ /* 0x000ea20000000800 */
[C---:B------:R-:W-:Y:S01]  /*60c0*/  FMUL.FTZ R130, R0.reuse, R150 ;  /* 0x0000009600827220 */ /* 0x040fe20000410000 */
[----:B------:R-:W-:Y:S01]  /*60d0*/  FMUL.FTZ R152, R0, R157 ;  /* 0x0000009d00987220 */ /* 0x000fe20000410000 */
[----:B------:R-:W-:Y:S01]  /*60e0*/  ULEA UR6, UR45, UR36, 0x3 ;  /* 0x000000242d067291 */ /* 0x000fe2000f8e183f */
[----:B------:R-:W-:Y:S01]  /*60f0*/  @P1 IMAD.HI.U32 R10, R167, UR7, RZ ;  /* 0x00000007a70a1c27 */ /* 0x000fe2000f8e00ff */
[----:B------:R-:W-:-:S03]  /*6100*/  @UP1 ULDC UR7, c[0x0][0x450] ;  /* 0x0001140000071ab9 */ /* 0x000fc60000000800 */
[C---:B------:R-:W-:Y:S01]  /*6110*/  FMUL.FTZ R150, R0.reuse, R153 ;  /* 0x0000009900967220 */ /* 0x040fe20000410000 */
[C---:B------:R-:W-:Y:S01]  /*6120*/  FMUL.FTZ R157, R0.reuse, R164 ;  /* 0x000000a4009d7220 */ /* 0x040fe20000410000 */
[----:B------:R-:W-:Y:S01]  /*6130*/  FMUL.FTZ R153, R0, R156 ;  /* 0x0000009c00997220 */ /* 0x000fe20000410000 */
[----:B------:R-:W-:Y:S01]  /*6140*/  @P2 SHF.R.U32.HI R167, RZ, UR7, R10 ;  /* 0x00000007ffa72c19 */ /* 0x000fe2000801160a */
[----:B------:R-:W-:Y:S02]  /*6150*/  IMAD.SHL.U32 R164, R6, 0x80, RZ ;  /* 0x0000008006a47824 */ /* 0x000fe400078e00ff */
[C---:B------:R-:W-:Y:S01]  /*6160*/  FMUL.FTZ R156, R0.reuse, R165 ;  /* 0x000000a5009c7220 */ /* 0x040fe20000410000 */
[----:B------:R-:W-:Y:S01]  /*6170*/  UIADD3 UR6, UR6, 0x2a840, URZ ;  /* 0x0002a84006067890 */ /* 0x000fe2000fffe03f */
[C---:B------:R-:W-:Y:S01]  /*6180*/  FMUL.FTZ R8, R0.reuse, R123 ;  /* 0x0000007b00087220 */ /* 0x040fe20000410000 */
[----:B------:R-:W3:Y:S01]  /*6190*/  SHFL.IDX PT, R165, R167, RZ, 0x1c1f ;  /* 0x001c1fffa7a57589 */ /* 0x000ee200000e0000 */
[----:B------:R-:W-:Y:S01]  /*61a0*/  UISETP.NE.AND UP0, UPT, UR49, URZ, UPT ;  /* 0x0000003f3100728c */ /* 0x000fe2000bf05270 */
[C---:B------:R-:W-:Y:S01]  /*61b0*/  FMUL.FTZ R13, R0.reuse, R121 ;  /* 0x00000079000d7220 */ /* 0x040fe20000410000 */
[C---:B0-----:R-:W-:Y:S01]  /*61c0*/  FMUL.FTZ R7, R0.reuse, R122 ;  /* 0x0000007a00077220 */ /* 0x041fe20000410000 */
[C---:B------:R-:W-:Y:S01]  /*61d0*/  FMUL.FTZ R15, R0.reuse, R124 ;  /* 0x0000007c000f7220 */ /* 0x040fe20000410000 */
        /* <DEDUP_REMOVED lines=50> */
[----:B------:R-:W-:Y:S01]  /*6500*/  SYNCS.ARRIVE.TRANS64.RED.A1T0 RZ, [UR6], RZ ;  /* 0x000000ffffff79a7 */ /* 0x000fe20008100406 */
[----:B-1----:R-:W-:Y:S01]  /*6510*/  IMAD R11, R137, UR41, R10 ;  /* 0x00000029890b7c24 */ /* 0x002fe2000f8e020a */
[----:B------:R-:W-:-:S03]  /*6520*/  ULOP3.LUT UR6, URZ, UR31, URZ, 0x33, !UPT ;  /* 0x0000001f3f067292 */ /* 0x000fc6000f8e333f */
[----:B--2---:R-:W-:Y:S02]  /*6530*/  IMAD.IADD R11, R11, 0x1, -R136 ;  /* 0x000000010b0b7824 */ /* 0x004fe400078e0a88 */
[----:B------:R-:W1:Y:S02]  /*6540*/  MUFU.TANH R13, R13 ;  /* 0x0000000d000d7308 */ /* 0x000e640000002400 */
[C---:B------:R-:W-:Y:S02]  /*6550*/  VIADD R170, R11.reuse, UR32 ;  /* 0x000000200baa7c36 */ /* 0x040fe40008000000 */
[----:B------:R-:W-:Y:S02]  /*6560*/  VIADD R172, R11, UR6 ;  /* 0x000000060bac7c36 */ /* 0x000fe40008000000 */
[--C-:B---3--:R-:W-:Y:S02]  /*6570*/  IMAD.IADD R174, R170, 0x1, R165.reuse ;  /* 0x00000001aaae7824 */ /* 0x108fe400078e02a5 */
[----:B------:R-:W2:Y:S01]  /*6580*/  MUFU.TANH R7, R7 ;  /* 0x0000000700077308 */ /* 0x000ea20000002400 */
[----:B------:R-:W-:-:S07]  /*6590*/  IMAD.IADD R176, R172, 0x1, R165 ;  /* 0x00000001acb07824 */ /* 0x000fce00078e02a5 */
        /* <DEDUP_REMOVED lines=61> */
[----:B-1234-:R-:W-:Y:S05]  /*6970*/  @P1 BRA `(.L_x_4674) ;  /* 0x00000000005c1947 */ /* 0x01efea0003800000 */
        /* <DEDUP_REMOVED lines=13> */
.L_x_4676:
[----:B------:R-:W-:-:S05]  /*6a50*/  IMAD.U32 R169, RZ, RZ, UR30 ;  /* 0x0000001effa97e24 */ /* 0x000fca000f8e00ff */
[----:B------:R-:W-:-:S13]  /*6a60*/  ISETP.NE.AND P1, PT, R169, 0x1, PT ;  /* 0x00000001a900780c */ /* 0x000fda0003f25270 */
[----:B------:R-:W1:Y:S02]  /*6a70*/  @P1 LDC.64 R10, c[0x0][0x9e8] ;  /* 0x00027a00ff0a1b82 */ /* 0x000e640000000a00 */
[----:B-1----:R-:W-:-:S05]  /*6a80*/  @P1 IMAD.HI.U32 R10, R165, R10, RZ ;  /* 0x0000000aa50a1227 */ /* 0x002fca00078e00ff */
[----:B------:R-:W-:-:S07]  /*6a90*/  @P1 SHF.R.U32.HI R165, RZ, R11, R10 ;  /* 0x0000000bffa51219 */ /* 0x000fce000001160a */
.L_x_4677:
[----:B------:R-:W-:Y:S05]  /*6aa0*/  BSYNC B0 ;  /* 0x0000000000007941 */ /* 0x000fea0003800000 */
.L_x_4675:
[----:B------:R-:W-:-:S04]  /*6ab0*/  IMAD R165, R165, R169, -R164 ;  /* 0x000000a9a5a57224 */ /* 0x000fc800078e0aa4 */
[----:B------:R-:W-:-:S05]  /*6ac0*/  IMAD R165, R16, -0x2, R165 ;  /* 0xfffffffe10a57824 */ /* 0x000fca00078e02a5 */
[----:B------:R-:W-:Y:S02]  /*6ad0*/  VIADDMNMX R174, R165, R169, R174, PT ;  /* 0x000000a9a5ae7246 */ /* 0x000fe400038001ae */
[----:B------:R-:W-:-:S07]  /*6ae0*/  VIMNMX R176, R176, R165, !PT ;  /* 0x000000a5b0b07248 */ /* 0x000fce0007fe0100 */
.L_x_4674:
[----:B------:R-:W-:Y:S01]  /*6af0*/  ISETP.GT.AND P1, PT, R6, -0x1, PT ;  /* 0xffffffff0600780c */ /* 0x000fe20003f24270 */
[----:B------:R1:W2:Y:S01]  /*6b00*/  SHFL.IDX PT, R11, R167, 0x1, 0x1c1f ;  /* 0x003c1f00a70b7f89 */ /* 0x0002a200000e0000 */
[----:B------:R-:W-:Y:S02]  /*6b10*/  UISETP.NE.AND UP0, UPT, UR49, URZ, UPT ;  /* 0x0000003f3100728c */ /* 0x000fe4000bf05270 */
[C---:B------:R-:W-:Y:S02]  /*6b20*/  ISETP.GT.AND P3, PT, R176.reuse, 0x8, P1 ;  /* 0x00000008b000780c */ /* 0x040fe40000f64270 */
[----:B------:R-:W-:Y:S02]  /*6b30*/  ISETP.GT.AND P6, PT, R176, RZ, P1 ;  /* 0x000000ffb000720c */ /* 0x000fe40000fc4270 */
[----:B------:R-:W-:Y:S02]  /*6b40*/  ISETP.LT.OR P3, PT, R174, 0x9, P3 ;  /* 0x00000009ae00780c */ /* 0x000fe40001f61670 */
[----:B------:R-:W-:-:S02]  /*6b50*/  ISETP.GT.AND P2, PT, R176, 0x1, P1 ;  /* 0x00000001b000780c */ /* 0x000fc40000f44270 */
[C---:B------:R-:W-:Y:S02]  /*6b60*/  ISETP.GT.AND P4, PT, R176.reuse, 0x10, P1 ;  /* 0x00000010b000780c */ /* 0x040fe40000f84270 */
[----:B------:R-:W-:Y:S02]  /*6b70*/  FSEL R173, R15, -INF , !P3 ;  /* 0xff8000000fad7808 */ /* 0x000fe40005800000 */
[----:B------:R-:W-:Y:S02]  /*6b80*/  ISETP.GT.AND P3, PT, R176, 0x19, P1 ;  /* 0x00000019b000780c */ /* 0x000fe40000f64270 */
[C---:B------:R-:W-:Y:S02]  /*6b90*/  ISETP.LT.OR P6, PT, R174.reuse, 0x1, P6 ;  /* 0x00000001ae00780c */ /* 0x040fe400037c1670 */
[C---:B------:R-:W-:Y:S02]  /*6ba0*/  ISETP.LT.OR P2, PT, R174.reuse, 0x2, P2 ;  /* 0x00000002ae00780c */ /* 0x040fe40001741670 */
[----:B------:R-:W-:-:S02]  /*6bb0*/  ISETP.LT.OR P4, PT, R174, 0x11, P4 ;  /* 0x00000011ae00780c */ /* 0x000fc40002781670 */
[----:B------:R-:W-:Y:S02]  /*6bc0*/  ISETP.LT.OR P3, PT, R174, 0x1a, P3 ;  /* 0x0000001aae00780c */ /* 0x000fe40001f61670 */
[C---:B------:R-:W-:Y:S02]  /*6bd0*/  ISETP.GT.AND P5, PT, R176.reuse, 0x9, P1 ;  /* 0x00000009b000780c */ /* 0x040fe40000fa4270 */
[----:B0-----:R-:W-:Y:S02]  /*6be0*/  FSEL R175, R9, -INF , !P6 ;  /* 0xff80000009af7808 */ /* 0x001fe40007000000 */
[----:B------:R-:W-:Y:S02]  /*6bf0*/  FSEL R165, R13, -INF , !P2 ;  /* 0xff8000000da57808 */ /* 0x000fe40005000000 */
[C---:B------:R-:W-:Y:S02]  /*6c00*/  ISETP.GT.AND P6, PT, R176.reuse, 0x11, P1 ;  /* 0x00000011b000780c */ /* 0x040fe40000fc4270 */
[----:B------:R-:W-:-:S02]  /*6c10*/  ISETP.GT.AND P2, PT, R176, 0x18, P1 ;  /* 0x00000018b000780c */ /* 0x000fc40000f44270 */
[----:B------:R-:W-:Y:S02]  /*6c20*/  FSEL R169, R121, -INF , !P4 ;  /* 0xff80000079a97808 */ /* 0x000fe40006000000 */
[C---:B------:R-:W-:Y:S02]  /*6c30*/  ISETP.GT.AND P4, PT, R176.reuse, 0x21, P1 ;  /* 0x00000021b000780c */ /* 0x040fe40000f84270 */
[----:B------:R-:W-:Y:S02]  /*6c40*/  FSEL R185, R185, -INF , !P3 ;  /* 0xff800000b9b97808 */ /* 0x000fe40005800000 */
[----:B------:R-:W-:Y:S02]  /*6c50*/  ISETP.GT.AND P3, PT, R176, 0x30, P1 ;  /* 0x00000030b000780c */ /* 0x000fe40000f64270 */
[C---:B------:R-:W-:Y:S02]  /*6c60*/  ISETP.LT.OR P5, PT, R174.reuse, 0xa, P5 ;  /* 0x0000000aae00780c */ /* 0x040fe40002fa1670 */
[----:B------:R-:W-:-:S02]  /*6c70*/  ISETP.LT.OR P6, PT, R174, 0x12, P6 ;  /* 0x00000012ae00780c */ /* 0x000fc400037c1670 */
[C---:B------:R-:W-:Y:S02]  /*6c80*/  ISETP.LT.OR P2, PT, R174.reuse, 0x19, P2 ;  /* 0x00000019ae00780c */ /* 0x040fe40001741670 */
[C---:B------:R-:W-:Y:S02]  /*6c90*/  ISETP.LT.OR P4, PT, R174.reuse, 0x22, P4 ;  /* 0x00000022ae00780c */ /* 0x040fe40002781670 */
[----:B------:R-:W-:Y:S02]  /*6ca0*/  ISETP.LT.OR P3, PT, R174, 0x31, P3 ;  /* 0x00000031ae00780c */ /* 0x000fe40001f61670 */
[----:B------:R-:W-:Y:S02]  /*6cb0*/  FSEL R171, R21, -INF , !P5 ;  /* 0xff80000015ab7808 */ /* 0x000fe40006800000 */
[----:B------:R-:W-:Y:S02]  /*6cc0*/  ISETP.GT.AND P5, PT, R176, 0x20, P1 ;  /* 0x00000020b000780c */ /* 0x000fe40000fa4270 */
[----:B-1----:R-:W-:-:S02]  /*6cd0*/  FSEL R167, R184, -INF , !P6 ;  /* 0xff800000b8a77808 */ /* 0x002fc40007000000 */
[----:B------:R-:W-:Y:S02]  /*6ce0*/  FSEL R186, R186, -INF , !P2 ;  /* 0xff800000baba7808 */ /* 0x000fe40005000000 */
[C---:B------:R-:W-:Y:S02]  /*6cf0*/  ISETP.GT.AND P6, PT, R176.reuse, 0x28, P1 ;  /* 0x00000028b000780c */ /* 0x040fe40000fc4270 */
[C---:B------:R-:W-:Y:S02]  /*6d00*/  ISETP.GT.AND P2, PT, R176.reuse, 0x29, P1 ;  /* 0x00000029b000780c */ /* 0x040fe40000f44270 */
[----:B------:R-:W-:Y:S02]  /*6d10*/  FSEL R187, R187, -INF , !P4 ;  /* 0xff800000bbbb7808 */ /* 0x000fe40006000000 */
[----:B------:R-:W-:Y:S02]  /*6d20*/  ISETP.GT.AND P4, PT, R176, 0x38, P1 ;  /* 0x00000038b000780c */ /* 0x000fe40000f84270 */
[----:B------:R-:W-:-:S02]  /*6d30*/  FSEL R192, R192, -INF , !P3 ;  /* 0xff800000c0c07808 */ /* 0x000fc40005800000 */
[----:B------:R-:W-:Y:S02]  /*6d40*/  ISETP.GT.AND P3, PT, R176, 0x41, P1 ;  /* 0x00000041b000780c */ /* 0x000fe40000f64270 */
[C---:B------:R-:W-:Y:S02]  /*6d50*/  ISETP.LT.OR P5, PT, R174.reuse, 0x21, P5 ;  /* 0x00000021ae00780c */ /* 0x040fe40002fa1670 */
[C---:B------:R-:W-:Y:S02]  /*6d60*/  ISETP.LT.OR P6, PT, R174.reuse, 0x29, P6 ;  /* 0x00000029ae00780c */ /* 0x040fe400037c1670 */
[C---:B------:R-:W-:Y:S02]  /*6d70*/  ISETP.LT.OR P2, PT, R174.reuse, 0x2a, P2 ;  /* 0x0000002aae00780c */ /* 0x040fe40001741670 */
[C---:B------:R-:W-:Y:S02]  /*6d80*/  ISETP.LT.OR P4, PT, R174.reuse, 0x39, P4 ;  /* 0x00000039ae00780c */ /* 0x040fe40002781670 */
[----:B------:R-:W-:-:S02]  /*6d90*/  ISETP.LT.OR P3, PT, R174, 0x42, P3 ;  /* 0x00000042ae00780c */ /* 0x000fc40001f61670 */
[----:B------:R-:W-:Y:S02]  /*6da0*/  FSEL R188, R188, -INF , !P5 ;  /* 0xff800000bcbc7808 */ /* 0x000fe40006800000 */
[----:B------:R-:W-:Y:S02]  /*6db0*/  ISETP.GT.AND P5, PT, R176, 0x31, P1 ;  /* 0x00000031b000780c */ /* 0x000fe40000fa4270 */
[----:B------:R-:W-:Y:S02]  /*6dc0*/  FSEL R190, R190, -INF , !P6 ;  /* 0xff800000bebe7808 */ /* 0x000fe40007000000 */
[----:B------:R-:W-:Y:S02]  /*6dd0*/  FSEL R189, R189, -INF , !P2 ;  /* 0xff800000bdbd7808 */ /* 0x000fe40005000000 */
[C---:B------:R-:W-:Y:S02]  /*6de0*/  ISETP.GT.AND P6, PT, R176.reuse, 0x39, P1 ;  /* 0x00000039b000780c */ /* 0x040fe40000fc4270 */
[----:B------:R-:W-:-:S02]  /*6df0*/  ISETP.GT.AND P2, PT, R176, 0x40, P1 ;  /* 0x00000040b000780c */ /* 0x000fc40000f44270 */
[----:B------:R-:W-:Y:S02]  /*6e00*/  FSEL R194, R194, -INF , !P4 ;  /* 0xff800000c2c27808 */ /* 0x000fe40006000000 */
[----:B------:R-:W-:Y:S02]  /*6e10*/  ISETP.GT.AND P4, PT, R176, 0x49, P1 ;  /* 0x00000049b000780c */ /* 0x000fe40000f84270 */
        /* <DEDUP_REMOVED lines=9> */
[----:B------:R-:W-:-:S02]  /*6eb0*/  FSEL R193, R193, -INF , !P6 ;  /* 0xff800000c1c17808 */ /* 0x000fc40007000000 */
[----:B------:R-:W-:Y:S02]  /*6ec0*/  FSEL R151, R151, -INF , !P2 ;  /* 0xff80000097977808 */ /* 0x000fe40005000000 */
[C---:B------:R-:W-:Y:S02]  /*6ed0*/  ISETP.GT.AND P6, PT, R176.reuse, 0x50, P1 ;  /* 0x00000050b000780c */ /* 0x040fe40000fc4270 */
[----:B------:R-:W-:Y:S02]  /*6ee0*/  ISETP.GT.AND P2, PT, R176, 0x51, P1 ;  /* 0x00000051b000780c */ /* 0x000fe40000f44270 */
[----:B------:R-:W-:Y:S02]  /*6ef0*/  FSEL R15, R152, -INF , !P4 ;  /* 0xff800000980f7808 */ /* 0x000fe40006000000 */
[----:B------:R-:W-:Y:S02]  /*6f00*/  FSEL R152, R157, -INF , !P3 ;  /* 0xff8000009d987808 */ /* 0x000fe40005800000 */
[----:B------:R-:W-:-:S02]  /*6f10*/  ISETP.GT.AND P3, PT, R176, 0x69, P1 ;  /* 0x00000069b000780c */ /* 0x000fc40000f64270 */
[C---:B------:R-:W-:Y:S02]  /*6f20*/  ISETP.LT.OR P5, PT, R174.reuse, 0x49, P5 ;  /* 0x00000049ae00780c */ /* 0x040fe40002fa1670 */
[C---:B------:R-:W-:Y:S02]  /*6f30*/  ISETP.LT.OR P6, PT, R174.reuse, 0x51, P6 ;  /* 0x00000051ae00780c */ /* 0x040fe400037c1670 */
[C---:B------:R-:W-:Y:S02]  /*6f40*/  ISETP.LT.OR P2, PT, R174.reuse, 0x52, P2 ;  /* 0x00000052ae00780c */ /* 0x040fe40001741670 */
[----:B------:R-:W-:Y:S02]  /*6f50*/  ISETP.LT.OR P3, PT, R174, 0x6a, P3 ;  /* 0x0000006aae00780c */ /* 0x000fe40001f61670 */
[----:B------:R-:W-:Y:S02]  /*6f60*/  FSEL R13, R153, -INF , !P5 ;  /* 0xff800000990d7808 */ /* 0x000fe40006800000 */
[----:B------:R-:W-:-:S02]  /*6f70*/  ISETP.GT.AND P5, PT, R176, 0x59, P1 ;  /* 0x00000059b000780c */ /* 0x000fc40000fa4270 */
[----:B------:R-:W-:Y:S02]  /*6f80*/  FSEL R21, R155, -INF , !P6 ;  /* 0xff8000009b157808 */ /* 0x000fe40007000000 */
[----:B------:R-:W-:Y:S02]  /*6f90*/  FSEL R121, R154, -INF , !P2 ;  /* 0xff8000009a797808 */ /* 0x000fe40005000000 */
[C---:B------:R-:W-:Y:S02]  /*6fa0*/  ISETP.GT.AND P4, PT, R176.reuse, 0x60, P1 ;  /* 0x00000060b000780c */ /* 0x040fe40000f84270 */
[C---:B------:R-:W-:Y:S02]  /*6fb0*/  ISETP.GT.AND P6, PT, R176.reuse, 0x61, P1 ;  /* 0x00000061b000780c */ /* 0x040fe40000fc4270 */
[----:B------:R-:W-:Y:S02]  /*6fc0*/  ISETP.GT.AND P2, PT, R176, 0x68, P1 ;  /* 0x00000068b000780c */ /* 0x000fe40000f44270 */
[----:B------:R-:W-:Y:S01]  /*6fd0*/  FSEL R155, R162, -INF , !P3 ;  /* 0xff800000a29b7808 */ /* 0x000fe20005800000 */
[----:B--2---:R-:W-:Y:S01]  /*6fe0*/  IMAD.IADD R162, R172, 0x1, R11 ;  /* 0x00000001aca27824 */ /* 0x004fe200078e020b */
[----:B------:R-:W-:-:S02]  /*6ff0*/  PLOP3.LUT P3, PT, PT, PT, UP0, 0x40, 0x0 ;  /* 0x000000000000781c */ /* 0x000fc40003f6e808 */
        /* <DEDUP_REMOVED lines=8> */
[----:B------:R-:W-:Y:S01]  /*7080*/  FSEL R156, R163, -INF , !P2 ;  /* 0xff800000a39c7808 */ /* 0x000fe20005000000 */
[----:B------:R-:W-:Y:S01]  /*7090*/  IMAD.IADD R163, R170, 0x1, R11 ;  /* 0x00000001aaa37824 */ /* 0x000fe200078e020b */
[C---:B------:R-:W-:Y:S02]  /*70a0*/  ISETP.GT.AND P4, PT, R176.reuse, 0x71, P1 ;  /* 0x00000071b000780c */ /* 0x040fe40000f84270 */
[C---:B------:R-:W-:Y:S02]  /*70b0*/  ISETP.GT.AND P6, PT, R176.reuse, 0x78, P1 ;  /* 0x00000078b000780c */ /* 0x040fe40000fc4270 */
[----:B------:R-:W-:-:S02]  /*70c0*/  ISETP.GT.AND P2, PT, R176, 0x79, P1 ;  /* 0x00000079b000780c */ /* 0x000fc40000f44270 */
[C---:B------:R-:W-:Y:S02]  /*70d0*/  ISETP.LT.OR P5, PT, R174.reuse, 0x71, P5 ;  /* 0x00000071ae00780c */ /* 0x040fe40002fa1670 */
[C---:B------:R-:W-:Y:S02]  /*70e0*/  ISETP.LT.OR P4, PT, R174.reuse, 0x72, P4 ;  /* 0x00000072ae00780c */ /* 0x040fe40002781670 */
[C---:B------:R-:W-:Y:S02]  /*70f0*/  ISETP.LT.OR P6, PT, R174.reuse, 0x79, P6 ;  /* 0x00000079ae00780c */ /* 0x040fe400037c1670 */
[----:B------:R-:W-:Y:S02]  /*7100*/  ISETP.LT.OR P2, PT, R174, 0x7a, P2 ;  /* 0x0000007aae00780c */ /* 0x000fe40001741670 */
[----:B------:R-:W-:Y:S02]  /*7110*/  FSEL R159, R161, -INF , !P5 ;  /* 0xff800000a19f7808 */ /* 0x000fe40006800000 */
[----:B------:R-:W-:-:S02]  /*7120*/  FSEL R160, R160, -INF , !P4 ;  /* 0xff800000a0a07808 */ /* 0x000fc40006000000 */
        /* <DEDUP_REMOVED lines=16> */
.L_x_4680:
[----:B------:R-:W-:-:S05]  /*7230*/  IMAD.U32 R166, RZ, RZ, UR30 ;  /* 0x0000001effa67e24 */ /* 0x000fca000f8e00ff */
[----:B------:R-:W-:-:S13]  /*7240*/  ISETP.NE.AND P2, PT, R166, 0x1, PT ;  /* 0x00000001a600780c */ /* 0x000fda0003f45270 */
[----:B------:R-:W0:Y:S02]  /*7250*/  @P2 LDC.64 R10, c[0x0][0x9e8] ;  /* 0x00027a00ff0a2b82 */ /* 0x000e240000000a00 */
[----:B0-----:R-:W-:-:S05]  /*7260*/  @P2 IMAD.HI.U32 R10, R9, R10, RZ ;  /* 0x0000000a090a2227 */ /* 0x001fca00078e00ff */
[----:B------:R-:W-:-:S07]  /*7270*/  @P2 SHF.R.U32.HI R9, RZ, R11, R10 ;  /* 0x0000000bff092219 */ /* 0x000fce000001160a */
.L_x_4681:
[----:B------:R-:W-:Y:S05]  /*7280*/  BSYNC B0 ;  /* 0x0000000000007941 */ /* 0x000fea0003800000 */
.L_x_4679:
[----:B------:R-:W-:-:S04]  /*7290*/  IMAD R9, R9, R166, -R164 ;  /* 0x000000a609097224 */ /* 0x000fc800078e0aa4 */
[----:B------:R-:W-:-:S05]  /*72a0*/  IMAD R9, R16, -0x2, R9 ;  /* 0xfffffffe10097824 */ /* 0x000fca00078e0209 */
[----:B------:R-:W-:Y:S02]  /*72b0*/  VIADDMNMX R163, R9, R166, R163, PT ;  /* 0x000000a609a37246 */ /* 0x000fe400038001a3 */
[----:B------:R-:W-:-:S07]  /*72c0*/  VIMNMX R162, R162, R9, !PT ;  /* 0x00000009a2a27248 */ /* 0x000fce0007fe0100 */
.L_x_4678:
[----:B------:R-:W-:Y:S01]  /*72d0*/  FMNMX.FTZ R10, R175, R4, !PT ;  /* 0x00000004af0a7209 */ /* 0x000fe20007810000 */
[----:B------:R-:W-:Y:S01]  /*72e0*/  IMAD.U32 R166, RZ, RZ, UR29 ;  /* 0x0000001dffa67e24 */ /* 0x000fe2000f8e00ff */
        /* <DEDUP_REMOVED lines=30> */
[----:B------:R-:W-:Y:S02]  /*74d0*/  ISETP.LT.OR P4, PT, R163, 0xa, P4 ;  /* 0x0000000aa300780c */ /* 0x000fe40002781670 */
[----:B------:R-:W-:Y:S02]  /*74e0*/  FMNMX.FTZ R9, R151, R10, !PT ;  /* 0x0000000a97097209 */ /* 0x000fe40007810000 */
[----:B------:R-:W-:Y:S02]  /*74f0*/  FSEL R12, R12, -INF , !P3 ;  /* 0xff8000000c0c7808 */ /* 0x000fe40005800000 */
[----:B------:R-:W-:Y:S02]  /*7500*/  FMNMX.FTZ R10, R150, R9, !PT ;  /* 0x00000009960a7209 */ /* 0x000fe40007810000 */
[----:B------:R-:W-:-:S02]  /*7510*/  ISETP.GT.AND P2, PT, R162, 0x11, P1 ;  /* 0x00000011a200780c */ /* 0x000fc40000f44270 */
[----:B------:R-:W-:Y:S02]  /*7520*/  FMNMX.FTZ R10, R13, R10, !PT ;  /* 0x0000000a0d0a7209 */ /* 0x000fe40007810000 */
[----:B------:R-:W-:Y:S02]  /*7530*/  ISETP.GT.AND P3, PT, R162, 0x18, P1 ;  /* 0x00000018a200780c */ /* 0x000fe40000f64270 */
[----:B------:R-:W-:Y:S02]  /*7540*/  FMNMX.FTZ R10, R15, R10, !PT ;  /* 0x0000000a0f0a7209 */ /* 0x000fe40007810000 */
[----:B------:R-:W-:Y:S02]  /*7550*/  ISETP.LT.OR P2, PT, R163, 0x12, P2 ;  /* 0x00000012a300780c */ /* 0x000fe40001741670 */
[----:B------:R-:W-:Y:S02]  /*7560*/  FMNMX.FTZ R10, R21, R10, !PT ;  /* 0x0000000a150a7209 */ /* 0x000fe40007810000 */
[----:B------:R-:W-:-:S02]  /*7570*/  ISETP.LT.OR P3, PT, R163, 0x19, P3 ;  /* 0x00000019a300780c */ /* 0x000fc40001f61670 */
[----:B------:R-:W-:Y:S02]  /*7580*/  FMNMX.FTZ R9, R121, R10, !PT ;  /* 0x0000000a79097209 */ /* 0x000fe40007810000 */
[----:B------:R-:W-:Y:S02]  /*7590*/  FSEL R120, R120, -INF , !P2 ;  /* 0xff80000078787808 */ /* 0x000fe40005000000 */
[----:B------:R-:W-:Y:S02]  /*75a0*/  FMNMX.FTZ R10, R152, R9, !PT ;  /* 0x00000009980a7209 */ /* 0x000fe40007810000 */
[----:B------:R-:W-:Y:S02]  /*75b0*/  FSEL R122, R122, -INF , !P3 ;  /* 0xff8000007a7a7808 */ /* 0x000fe40005800000 */
[----:B------:R-:W-:Y:S02]  /*75c0*/  FMNMX.FTZ R9, R153, R10, !PT ;  /* 0x0000000a99097209 */ /* 0x000fe40007810000 */
[----:B------:R-:W-:-:S02]  /*75d0*/  ISETP.GT.AND P2, PT, R162, 0x21, P1 ;  /* 0x00000021a200780c */ /* 0x000fc40000f44270 */
[----:B------:R-:W-:Y:S02]  /*75e0*/  FMNMX.FTZ R10, R154, R9, !PT ;  /* 0x000000099a0a7209 */ /* 0x000fe40007810000 */
[----:B------:R-:W-:Y:S02]  /*75f0*/  ISETP.GT.AND P3, PT, R162, 0x28, P1 ;  /* 0x00000028a200780c */ /* 0x000fe40000f64270 */
[----:B------:R-:W-:Y:S02]  /*7600*/  FMNMX.FTZ R9, R157, R10, !PT ;  /* 0x0000000a9d097209 */ /* 0x000fe40007810000 */
[C---:B------:R-:W-:Y:S02]  /*7610*/  ISETP.LT.OR P2, PT, R163.reuse, 0x22, P2 ;  /* 0x00000022a300780c */ /* 0x040fe40001741670 */
[----:B------:R-:W-:Y:S02]  /*7620*/  FMNMX.FTZ R10, R156, R9, !PT ;  /* 0x000000099c0a7209 */ /* 0x000fe40007810000 */
[----:B------:R-:W-:-:S02]  /*7630*/  ISETP.LT.OR P3, PT, R163, 0x29, P3 ;  /* 0x00000029a300780c */ /* 0x000fc40001f61670 */
[----:B------:R-:W-:Y:S02]  /*7640*/  FMNMX.FTZ R10, R155, R10, !PT ;  /* 0x0000000a9b0a7209 */ /* 0x000fe40007810000 */
[----:B------:R-:W-:Y:S02]  /*7650*/  FSEL R125, R125, -INF , !P2 ;  /* 0xff8000007d7d7808 */ /* 0x000fe40005000000 */
[----:B------:R-:W-:Y:S02]  /*7660*/  FMNMX.FTZ R9, R159, R10, !PT ;  /* 0x0000000a9f097209 */ /* 0x000fe40007810000 */
[----:B------:R-:W-:Y:S02]  /*7670*/  ISETP.GT.AND P2, PT, R162, 0x30, P1 ;  /* 0x00000030a200780c */ /* 0x000fe40000f44270 */
[----:B------:R-:W-:Y:S02]  /*7680*/  FMNMX.FTZ R10, R160, R9, !PT ;  /* 0x00000009a00a7209 */ /* 0x000fe40007810000 */
[----:B------:R-:W-:-:S02]  /*7690*/  FSEL R126, R126, -INF , !P3 ;  /* 0xff8000007e7e7808 */ /* 0x000fc40005800000 */
[----:B------:R-:W-:Y:S02]  /*76a0*/  FMNMX.FTZ R9, R161, R10, !PT ;  /* 0x0000000aa1097209 */ /* 0x000fe40007810000 */
[----:B------:R-:W-:Y:S02]  /*76b0*/  ISETP.GT.AND P3, PT, R162, 0x31, P1 ;  /* 0x00000031a200780c */ /* 0x000fe40000f64270 */
[----:B------:R-:W-:Y:S02]  /*76c0*/  FMNMX.FTZ R10, R158, R9, !PT ;  /* 0x000000099e0a7209 */ /* 0x000fe40007810000 */
[----:B------:R-:W-:Y:S02]  /*76d0*/  ISETP.LT.OR P2, PT, R163, 0x31, P2 ;  /* 0x00000031a300780c */ /* 0x000fe40001741670 */
[----:B------:R-:W-:Y:S01]  /*76e0*/  ISETP.GT.AND P5, PT, R162, 0x38, P1 ;  /* 0x00000038a200780c */ /* 0x000fe20000fa4270 */
[----:B------:R-:W0:Y:S01]  /*76f0*/  SHFL.BFLY PT, R9, R10, 0x2, 0x1f ;  /* 0x0c401f000a097f89 */ /* 0x000e2200000e0000 */
[----:B------:R-:W-:-:S02]  /*7700*/  FSEL R128, R128, -INF , !P2 ;  /* 0xff80000080807808 */ /* 0x000fc40005000000 */
[C---:B------:R-:W-:Y:S02]  /*7710*/  ISETP.LT.OR P3, PT, R163.reuse, 0x32, P3 ;  /* 0x00000032a300780c */ /* 0x040fe40001f61670 */
[----:B------:R-:W-:Y:S02]  /*7720*/  ISETP.LT.OR P5, PT, R163, 0x39, P5 ;  /* 0x00000039a300780c */ /* 0x000fe40002fa1670 */
[----:B------:R-:W-:Y:S02]  /*7730*/  FSEL R129, R129, -INF , !P3 ;  /* 0xff80000081817808 */ /* 0x000fe40005800000 */
[C---:B------:R-:W-:Y:S02]  /*7740*/  ISETP.GT.AND P2, PT, R162.reuse, 0x40, P1 ;  /* 0x00000040a200780c */ /* 0x040fe40000f44270 */
[----:B------:R-:W-:Y:S02]  /*7750*/  ISETP.GT.AND P3, PT, R162, 0x41, P1 ;  /* 0x00000041a200780c */ /* 0x000fe40000f64270 */
[----:B------:R-:W-:-:S02]  /*7760*/  ISETP.LT.OR P2, PT, R163, 0x41, P2 ;  /* 0x00000041a300780c */ /* 0x000fc40001741670 */
[----:B------:R-:W-:Y:S02]  /*7770*/  ISETP.LT.OR P3, PT, R163, 0x42, P3 ;  /* 0x00000042a300780c */ /* 0x000fe40001f61670 */
[----:B------:R-:W-:Y:S02]  /*7780*/  FSEL R132, R132, -INF , !P2 ;  /* 0xff80000084847808 */ /* 0x000fe40005000000 */
[----:B------:R-:W-:Y:S02]  /*7790*/  FSEL R133, R133, -INF , !P3 ;  /* 0xff80000085857808 */ /* 0x000fe40005800000 */
[C---:B------:R-:W-:Y:S02]  /*77a0*/  ISETP.GT.AND P2, PT, R162.reuse, 0x50, P1 ;  /* 0x00000050a200780c */ /* 0x040fe40000f44270 */
[----:B------:R-:W-:Y:S02]  /*77b0*/  ISETP.GT.AND P3, PT, R162, 0x51, P1 ;  /* 0x00000051a200780c */ /* 0x000fe40000f64270 */
[----:B0-----:R-:W-:-:S02]  /*77c0*/  FMNMX.FTZ R11, R10, R9, !PT ;  /* 0x000000090a0b7209 */ /* 0x001fc40007810000 */
[C---:B------:R-:W-:Y:S02]  /*77d0*/  ISETP.LT.OR P2, PT, R163.reuse, 0x51, P2 ;  /* 0x00000051a300780c */ /* 0x040fe40001741670 */
[----:B------:R-:W-:Y:S01]  /*77e0*/  ISETP.LT.OR P3, PT, R163, 0x52, P3 ;  /* 0x00000052a300780c */ /* 0x000fe20001f61670 */
[----:B------:R-:W0:Y:S01]  /*77f0*/  SHFL.BFLY PT, R164, R11, 0x1, 0x1f ;  /* 0x0c201f000ba47f89 */ /* 0x000e2200000e0000 */
[----:B------:R-:W-:Y:S02]  /*7800*/  FSEL R138, R138, -INF , !P2 ;  /* 0xff8000008a8a7808 */ /* 0x000fe40005000000 */
[----:B------:R-:W-:Y:S02]  /*7810*/  FSEL R139, R139, -INF , !P3 ;  /* 0xff8000008b8b7808 */ /* 0x000fe40005800000 */
[C---:B------:R-:W-:Y:S02]  /*7820*/  ISETP.GT.AND P2, PT, R162.reuse, 0x60, P1 ;  /* 0x00000060a200780c */ /* 0x040fe40000f44270 */
[----:B------:R-:W-:-:S02]  /*7830*/  ISETP.GT.AND P3, PT, R162, 0x61, P1 ;  /* 0x00000061a200780c */ /* 0x000fc40000f64270 */
[C---:B------:R-:W-:Y:S02]  /*7840*/  ISETP.LT.OR P2, PT, R163.reuse, 0x61, P2 ;  /* 0x00000061a300780c */ /* 0x040fe40001741670 */
[----:B------:R-:W-:Y:S02]  /*7850*/  ISETP.LT.OR P3, PT, R163, 0x62, P3 ;  /* 0x00000062a300780c */ /* 0x000fe40001f61670 */
[----:B------:R-:W-:Y:S02]  /*7860*/  FSEL R142, R142, -INF , !P2 ;  /* 0xff8000008e8e7808 */ /* 0x000fe40005000000 */
[----:B------:R-:W-:Y:S02]  /*7870*/  FSEL R143, R143, -INF , !P3 ;  /* 0xff8000008f8f7808 */ /* 0x000fe40005800000 */
[C---:B------:R-:W-:Y:S02]  /*7880*/  ISETP.GT.AND P2, PT, R162.reuse, 0x70, P1 ;  /* 0x00000070a200780c */ /* 0x040fe40000f44270 */
[----:B------:R-:W-:-:S02]  /*7890*/  ISETP.GT.AND P3, PT, R162, 0x71, P1 ;  /* 0x00000071a200780c */ /* 0x000fc40000f64270 */
[C---:B------:R-:W-:Y:S02]  /*78a0*/  ISETP.LT.OR P2, PT, R163.reuse, 0x71, P2 ;  /* 0x00000071a300780c */ /* 0x040fe40001741670 */
[----:B------:R-:W-:Y:S02]  /*78b0*/  ISETP.LT.OR P3, PT, R163, 0x72, P3 ;  /* 0x00000072a300780c */ /* 0x000fe40001f61670 */
[----:B0-----:R-:W-:Y:S02]  /*78c0*/  FMNMX.FTZ R9, R11, R164, !PT ;  /* 0x000000a40b097209 */ /* 0x001fe40007810000 */
[----:B------:R-:W-:Y:S02]  /*78d0*/  FSEL R11, R14, -INF , !P4 ;  /* 0xff8000000e0b7808 */ /* 0x000fe40006000000 */
[C---:B------:R-:W-:Y:S01]  /*78e0*/  FSETP.NEU.FTZ.AND P6, PT, R9.reuse, -INF , PT ;  /* 0xff8000000900780b */ /* 0x040fe20003fdd000 */
[----:B------:R-:W-:-:S01]  /*78f0*/  FFMA.FTZ R164, R9, R166, -8 ;  /* 0xc100000009a47423 */ /* 0x000fc200000100a6 */
[----:B------:R-:W-:-:S02]  /*7900*/  ISETP.GT.AND P4, PT, R162, 0x19, P1 ;  /* 0x00000019a200780c */ /* 0x000fc40000f84270 */
[----:B------:R-:W-:Y:S02]  /*7910*/  FSEL R146, R146, -INF , !P2 ;  /* 0xff80000092927808 */ /* 0x000fe40005000000 */
[----:B------:R-:W-:Y:S02]  /*7920*/  FSEL R10, R164, RZ, P6 ;  /* 0x000000ffa40a7208 */ /* 0x000fe40003000000 */
[----:B------:R-:W-:Y:S02]  /*7930*/  ISETP.LT.OR P4, PT, R163, 0x1a, P4 ;  /* 0x0000001aa300780c */ /* 0x000fe40002781670 */
[----:B------:R-:W-:Y:S01]  /*7940*/  FSEL R147, R147, -INF , !P3 ;  /* 0xff80000093937808 */ /* 0x000fe20005800000 */
[----:B------:R-:W-:-:S01]  /*7950*/  FFMA.FTZ R166, R171, UR29, -R10 ;  /* 0x0000001daba67c23 */ /* 0x000fc2000801080a */
[--C-:B------:R-:W-:Y:S01]  /*7960*/  FFMA.FTZ R171, R169, UR29, -R10.reuse ;  /* 0x0000001da9ab7c23 */ /* 0x100fe2000801080a */
[----:B------:R-:W-:Y:S01]  /*7970*/  FMNMX.FTZ R169, R168, R5, !PT ;  /* 0x00000005a8a97209 */ /* 0x000fe20007810000 */
[--C-:B------:R-:W-:Y:S01]  /*7980*/  FFMA.FTZ R173, R173, UR29, -R10.reuse ;  /* 0x0000001dadad7c23 */ /* 0x100fe2000801080a */
[----:B------:R-:W-:Y:S01]  /*7990*/  FSEL R164, R123, -INF , !P4 ;  /* 0xff8000007ba47808 */ /* 0x000fe20006000000 */
[----:B------:R0:W-:Y:S01]  /*79a0*/  MUFU.EX2 R7, R171 ;  /* 0x000000ab00077308 */ /* 0x0001e20000000800 */
[----:B------:R-:W-:Y:S01]  /*79b0*/  FMNMX.FTZ R169, R8, R169, !PT ;  /* 0x000000a908a97209 */ /* 0x000fe20007810000 */
[--C-:B------:R-:W-:Y:S01]  /*79c0*/  FFMA.FTZ R175, R175, UR29, -R10.reuse ;  /* 0x0000001dafaf7c23 */ /* 0x100fe2000801080a */
[----:B------:R-:W-:Y:S01]  /*79d0*/  ISETP.GT.AND P4, PT, R162, 0x29, P1 ;  /* 0x00000029a200780c */ /* 0x000fe20000f84270 */
[--C-:B------:R-:W-:Y:S01]  /*79e0*/  FFMA.FTZ R181, R151, UR29, -R10.reuse ;  /* 0x0000001d97b57c23 */ /* 0x100fe2000801080a */
[----:B------:R-:W-:Y:S01]  /*79f0*/  FMNMX.FTZ R172, R12, R169, !PT ;  /* 0x000000a90cac7209 */ /* 0x000fe20007810000 */
[--C-:B------:R-:W-:Y:S01]  /*7a00*/  FFMA.FTZ R182, R150, UR29, -R10.reuse ;  /* 0x0000001d96b67c23 */ /* 0x100fe2000801080a */
[----:B------:R-:W-:Y:S01]  /*7a10*/  ISETP.LT.OR P4, PT, R163, 0x2a, P4 ;  /* 0x0000002aa300780c */ /* 0x000fe20002781670 */
[----:B------:R1:W-:Y:S01]  /*7a20*/  MUFU.EX2 R123, R173 ;  /* 0x000000ad007b7308 */ /* 0x0003e20000000800 */
[----:B------:R-:W-:Y:S01]  /*7a30*/  FMNMX.FTZ R169, R11, R172, !PT ;  /* 0x000000ac0ba97209 */ /* 0x000fe20007810000 */
[--C-:B------:R-:W-:Y:S01]  /*7a40*/  FFMA.FTZ R170, R167, UR29, -R10.reuse ;  /* 0x0000001da7aa7c23 */ /* 0x100fe2000801080a */
[----:B------:R-:W-:Y:S01]  /*7a50*/  FSEL R127, R127, -INF , !P4 ;  /* 0xff8000007f7f7808 */ /* 0x000fe20006000000 */
[--C-:B------:R-:W-:Y:S01]  /*7a60*/  FFMA.FTZ R165, R165, UR29, -R10.reuse ;  /* 0x0000001da5a57c23 */ /* 0x100fe2000801080a */
[----:B------:R-:W-:Y:S01]  /*7a70*/  FMNMX.FTZ R169, R20, R169, !PT ;  /* 0x000000a914a97209 */ /* 0x000fe20007810000 */
[--C-:B------:R-:W-:Y:S01]  /*7a80*/  FFMA.FTZ R167, R186, UR29, -R10.reuse ;  /* 0x0000001dbaa77c23 */ /* 0x100fe2000801080a */
[----:B------:R-:W-:Y:S01]  /*7a90*/  ISETP.GT.AND P4, PT, R162, 0x39, P1 ;  /* 0x00000039a200780c */ /* 0x000fe20000f84270 */
[----:B------:R2:W-:Y:S01]  /*7aa0*/  MUFU.EX2 R14, R175 ;  /* 0x000000af000e7308 */ /* 0x0005e20000000800 */
[----:B0-----:R-:W-:Y:S01]  /*7ab0*/  FMNMX.FTZ R171, R120, R169, !PT ;  /* 0x000000a978ab7209 */ /* 0x001fe20007810000 */
[--C-:B------:R-:W-:Y:S01]  /*7ac0*/  FFMA.FTZ R185, R185, UR29, -R10.reuse ;  /* 0x0000001db9b97c23 */ /* 0x100fe2000801080a */
[----:B------:R-:W-:Y:S01]  /*7ad0*/  FSEL R169, R130, -INF , !P5 ;  /* 0xff80000082a97808 */ /* 0x000fe20006800000 */
[--C-:B------:R-:W-:Y:S01]  /*7ae0*/  FFMA.FTZ R188, R188, UR29, -R10.reuse ;  /* 0x0000001dbcbc7c23 */ /* 0x100fe2000801080a */
[----:B------:R-:W-:Y:S01]  /*7af0*/  FMNMX.FTZ R171, R122, R171, !PT ;  /* 0x000000ab7aab7209 */ /* 0x000fe20007810000 */
[--C-:B------:R-:W-:Y:S01]  /*7b00*/  FFMA.FTZ R187, R187, UR29, -R10.reuse ;  /* 0x0000001dbbbb7c23 */ /* 0x100fe2000801080a */
[----:B------:R-:W-:Y:S01]  /*7b10*/  ISETP.LT.OR P4, PT, R163, 0x3a, P4 ;  /* 0x0000003aa300780c */ /* 0x000fe20002781670 */
[--C-:B------:R-:W-:Y:S01]  /*7b20*/  FFMA.FTZ R190, R190, UR29, -R10.reuse ;  /* 0x0000001dbebe7c23 */ /* 0x100fe2000801080a */
[----:B-1----:R-:W-:Y:S01]  /*7b30*/  FMNMX.FTZ R173, R164, R171, !PT ;  /* 0x000000aba4ad7209 */ /* 0x002fe20007810000 */
[--C-:B------:R-:W-:Y:S01]  /*7b40*/  FFMA.FTZ R189, R189, UR29, -R10.reuse ;  /* 0x0000001dbdbd7c23 */ /* 0x100fe2000801080a */
[----:B------:R-:W-:Y:S01]  /*7b50*/  FSEL R171, R131, -INF , !P4 ;  /* 0xff80000083ab7808 */ /* 0x000fe20006000000 */
[--C-:B------:R-:W-:Y:S01]  /*7b60*/  FFMA.FTZ R191, R191, UR29, -R10.reuse ;  /* 0x0000001dbfbf7c23 */ /* 0x100fe2000801080a */
[----:B------:R-:W-:Y:S01]  /*7b70*/  FMNMX.FTZ R172, R124, R173, !PT ;  /* 0x000000ad7cac7209 */ /* 0x000fe20007810000 */
[--C-:B------:R-:W-:Y:S01]  /*7b80*/  FFMA.FTZ R194, R194, UR29, -R10.reuse ;  /* 0x0000001dc2c27c23 */ /* 0x100fe2000801080a */
[C---:B------:R-:W-:Y:S01]  /*7b90*/  ISETP.GT.AND P5, PT, R162.reuse, 0x48, P1 ;  /* 0x00000048a200780c */ /* 0x040fe20000fa4270 */
[--C-:B------:R-:W-:Y:S01]  /*7ba0*/  FFMA.FTZ R193, R193, UR29, -R10.reuse ;  /* 0x0000001dc1c17c23 */ /* 0x100fe2000801080a */
[----:B------:R-:W-:Y:S01]  /*7bb0*/  FMNMX.FTZ R173, R125, R172, !PT ;  /* 0x000000ac7dad7209 */ /* 0x000fe20007810000 */
[--C-:B------:R-:W-:Y:S01]  /*7bc0*/  FFMA.FTZ R13, R13, UR29, -R10.reuse ;  /* 0x0000001d0d0d7c23 */ /* 0x100fe2000801080a */
[----:B------:R-:W-:Y:S01]  /*7bd0*/  ISETP.GT.AND P4, PT, R162, 0x49, P1 ;  /* 0x00000049a200780c */ /* 0x000fe20000f84270 */
[--C-:B------:R-:W-:Y:S01]  /*7be0*/  FFMA.FTZ R160, R160, UR29, -R10.reuse ;  /* 0x0000001da0a07c23 */ /* 0x100fe2000801080a */
[----:B------:R-:W-:Y:S01]  /*7bf0*/  FMNMX.FTZ R174, R126, R173, !PT ;  /* 0x000000ad7eae7209 */ /* 0x000fe20007810000 */
[----:B------:R-:W-:Y:S01]  /*7c00*/  FFMA.FTZ R158, R158, UR29, -R10 ;  /* 0x0000001d9e9e7c23 */ /* 0x000fe2000801080a */
[----:B------:R-:W-:Y:S01]  /*7c10*/  ISETP.LT.OR P5, PT, R163, 0x49, P5 ;  /* 0x00000049a300780c */ /* 0x000fe20002fa1670 */
[----:B------:R-:W-:Y:S01]  /*7c20*/  MUFU.EX2 R165, R165 ;  /* 0x000000a500a57308 */ /* 0x000fe20000000800 */
[----:B--2---:R-:W-:-:S02]  /*7c30*/  FMNMX.FTZ R175, R127, R174, !PT ;  /* 0x000000ae7faf7209 */ /* 0x004fc40007810000 */
[----:B------:R-:W-:Y:S02]  /*7c40*/  FSEL R173, R134, -INF , !P5 ;  /* 0xff80000086ad7808 */ /* 0x000fe40006800000 */
[----:B------:R-:W-:Y:S01]  /*7c50*/  FMNMX.FTZ R174, R128, R175, !PT ;  /* 0x000000af80ae7209 */ /* 0x000fe20007810000 */
[----:B------:R-:W-:Y:S01]  /*7c60*/  FFMA.FTZ R175, R192, UR29, -R10 ;  /* 0x0000001dc0af7c23 */ /* 0x000fe2000801080a */
[----:B------:R-:W-:Y:S01]  /*7c70*/  ISETP.LT.OR P4, PT, R163, 0x4a, P4 ;  /* 0x0000004aa300780c */ /* 0x000fe20002781670 */
[----:B------:R-:W-:Y:S01]  /*7c80*/  MUFU.EX2 R166, R166 ;  /* 0x000000a600a67308 */ /* 0x000fe20000000800 */
[----:B------:R-:W-:Y:S02]  /*7c90*/  FMNMX.FTZ R176, R129, R174, !PT ;  /* 0x000000ae81b07209 */ /* 0x000fe40007810000 */
[----:B------:R-:W-:Y:S02]  /*7ca0*/  FSEL R174, R135, -INF , !P4 ;  /* 0xff80000087ae7808 */ /* 0x000fe40006000000 */
[----:B------:R-:W-:-:S02]  /*7cb0*/  FMNMX.FTZ R176, R169, R176, !PT ;  /* 0x000000b0a9b07209 */ /* 0x000fc40007810000 */
[C---:B------:R-:W-:Y:S01]  /*7cc0*/  ISETP.GT.AND P5, PT, R162.reuse, 0x58, P1 ;  /* 0x00000058a200780c */ /* 0x040fe20000fa4270 */
[----:B------:R-:W-:Y:S01]  /*7cd0*/  MUFU.EX2 R170, R170 ;  /* 0x000000aa00aa7308 */ /* 0x000fe20000000800 */
[----:B------:R-:W-:Y:S02]  /*7ce0*/  FMNMX.FTZ R177, R171, R176, !PT ;  /* 0x000000b0abb17209 */ /* 0x000fe40007810000 */
[----:B------:R-:W-:Y:S02]  /*7cf0*/  ISETP.GT.AND P4, PT, R162, 0x59, P1 ;  /* 0x00000059a200780c */ /* 0x000fe40000f84270 */
[----:B------:R-:W-:Y:S02]  /*7d00*/  FMNMX.FTZ R176, R132, R177, !PT ;  /* 0x000000b184b07209 */ /* 0x000fe40007810000 */
[----:B------:R-:W-:Y:S01]  /*7d10*/  ISETP.LT.OR P5, PT, R163, 0x59, P5 ;  /* 0x00000059a300780c */ /* 0x000fe20002fa1670 */
[----:B------:R-:W-:Y:S01]  /*7d20*/  MUFU.EX2 R167, R167 ;  /* 0x000000a700a77308 */ /* 0x000fe20000000800 */
[----:B------:R-:W-:-:S02]  /*7d30*/  FMNMX.FTZ R178, R133, R176, !PT ;  /* 0x000000b085b27209 */ /* 0x000fc40007810000 */
[----:B------:R-:W-:Y:S02]  /*7d40*/  FSEL R176, R140, -INF , !P5 ;  /* 0xff8000008cb07808 */ /* 0x000fe40006800000 */
[----:B------:R-:W-:Y:S02]  /*7d50*/  FMNMX.FTZ R177, R173, R178, !PT ;  /* 0x000000b2adb17209 */ /* 0x000fe40007810000 */
        /* <DEDUP_REMOVED lines=20> */
[----:B------:R-:W-:Y:S01]  /*7ea0*/  ISETP.GT.AND P5, PT, R162, 0x78, P1 ;  /* 0x00000078a200780c */ /* 0x000fe20000fa4270 */
[----:B------:R0:W-:Y:S01]  /*7eb0*/  MUFU.EX2 R145, R182 ;  /* 0x000000b600917308 */ /* 0x0001e20000000800 */
[----:B------:R-:W-:Y:S02]  /*7ec0*/  FMNMX.FTZ R179, R150, R179, !PT ;  /* 0x000000b396b37209 */ /* 0x000fe40007810000 */
[----:B------:R-:W-:Y:S02]  /*7ed0*/  ISETP.GT.AND P1, PT, R162, 0x79, P1 ;  /* 0x00000079a200780c */ /* 0x000fe40000f24270 */
[----:B------:R-:W-:Y:S02]  /*7ee0*/  ISETP.LT.OR P5, PT, R163, 0x79, P5 ;  /* 0x00000079a300780c */ /* 0x000fe40002fa1670 */
[----:B------:R-:W-:Y:S01]  /*7ef0*/  FMNMX.FTZ R162, R146, R179, !PT ;  /* 0x000000b392a27209 */ /* 0x000fe20007810000 */
[----:B------:R-:W-:-:S01]  /*7f00*/  FFMA.FTZ R179, R15, UR29, -R10 ;  /* 0x0000001d0fb37c23 */ /* 0x000fc2000801080a */
[----:B------:R-:W-:Y:S01]  /*7f10*/  ISETP.LT.OR P1, PT, R163, 0x7a, P1 ;  /* 0x0000007aa300780c */ /* 0x000fe20000f21670 */
[----:B------:R-:W-:Y:S01]  /*7f20*/  MUFU.EX2 R134, R190 ;  /* 0x000000be00867308 */ /* 0x000fe20000000800 */
[----:B------:R-:W-:-:S02]  /*7f30*/  FSEL R148, R148, -INF , !P5 ;  /* 0xff80000094947808 */ /* 0x000fc40006800000 */
[----:B------:R-:W-:Y:S02]  /*7f40*/  FMNMX.FTZ R15, R147, R162, !PT ;  /* 0x000000a2930f7209 */ /* 0x000fe40007810000 */
[----:B------:R-:W-:Y:S02]  /*7f50*/  FSEL R149, R149, -INF , !P1 ;  /* 0xff80000095957808 */ /* 0x000fe40004800000 */
        /* <DEDUP_REMOVED lines=8> */
[--C-:B------:R-:W-:Y:S01]  /*7fe0*/  FFMA.FTZ R154, R157, UR29, -R10.reuse ;  /* 0x0000001d9d9a7c23 */ /* 0x100fe2000801080a */
[----:B0-----:R-:W0:Y:S01]  /*7ff0*/  SHFL.BFLY PT, R182, R163, 0x2, 0x1f ;  /* 0x0c401f00a3b67f89 */ /* 0x001e2200000e0000 */
[----:B------:R-:W-:-:S01]  /*8000*/  FFMA.FTZ R156, R155, UR29, -R10 ;  /* 0x0000001d9b9c7c23 */ /* 0x000fc2000801080a */
[--C-:B------:R-:W-:Y:S01]  /*8010*/  FFMA.FTZ R155, R159, UR29, -R10.reuse ;  /* 0x0000001d9f9b7c23 */ /* 0x100fe2000801080a */
[----:B------:R-:W-:-:S01]  /*8020*/  FFMA.FTZ R157, R161, UR29, -R10 ;  /* 0x0000001da19d7c23 */ /* 0x000fc2000801080a */
[----:B------:R-:W-:Y:S01]  /*8030*/  FSEL R159, R9, RZ, P6 ;  /* 0x000000ff099f7208 */ /* 0x000fe20003000000 */
[----:B------:R1:W-:Y:S04]  /*8040*/  MUFU.EX2 R162, R179 ;  /* 0x000000b300a27308 */ /* 0x0003e80000000800 */
[----:B------:R-:W-:-:S04]  /*8050*/  FADD.FTZ R159, -R159, R4 ;  /* 0x000000049f9f7221 */ /* 0x000fc80000010100 */
[----:B------:R-:W-:Y:S01]  /*8060*/  FMUL.FTZ R161, R159, UR29 ;  /* 0x0000001d9fa17c20 */ /* 0x000fe20008410000 */
[----:B------:R-:W-:Y:S08]  /*8070*/  MUFU.EX2 R4, R158 ;  /* 0x0000009e00047308 */ /* 0x000ff00000000800 */
[----:B------:R-:W2:Y:S01]  /*8080*/  MUFU.EX2 R161, R161 ;  /* 0x000000a100a17308 */ /* 0x000ea20000000800 */
[----:B0-----:R-:W-:-:S05]  /*8090*/  FMNMX.FTZ R182, R163, R182, !PT ;  /* 0x000000b6a3b67209 */ /* 0x001fca0007810000 */
[----:B------:R-:W0:Y:S02]  /*80a0*/  SHFL.BFLY PT, R163, R182, 0x1, 0x1f ;  /* 0x0c201f00b6a37f89 */ /* 0x000e2400000e0000 */
[----:B------:R-:W-:Y:S08]  /*80b0*/  MUFU.EX2 R135, R189 ;  /* 0x000000bd00877308 */ /* 0x000ff00000000800 */
[----:B------:R-:W-:Y:S08]  /*80c0*/  MUFU.EX2 R175, R175 ;  /* 0x000000af00af7308 */ /* 0x000ff00000000800 */
[----:B------:R-:W-:Y:S01]  /*80d0*/  MUFU.EX2 R140, R191 ;  /* 0x000000bf008c7308 */ /* 0x000fe20000000800 */
[----:B0-----:R-:W-:Y:S01]  /*80e0*/  FMNMX.FTZ R10, R182, R163, !PT ;  /* 0x000000a3b60a7209 */ /* 0x001fe20007810000 */
[----:B------:R-:W-:-:S06]  /*80f0*/  IMAD.U32 R163, RZ, RZ, UR29 ;  /* 0x0000001dffa37e24 */ /* 0x000fcc000f8e00ff */
[----:B------:R-:W-:Y:S01]  /*8100*/  MUFU.EX2 R141, R194 ;  /* 0x000000c2008d7308 */ /* 0x000fe20000000800 */
[C---:B------:R-:W-:Y:S01]  /*8110*/  FSETP.NEU.FTZ.AND P1, PT, R10.reuse, -INF , PT ;  /* 0xff8000000a00780b */ /* 0x040fe20003f3d000 */
[----:B------:R-:W-:-:S05]  /*8120*/  FFMA.FTZ R163, R10, R163, -8 ;  /* 0xc10000000aa37423 */ /* 0x000fca00000100a3 */
[----:B------:R-:W-:Y:S01]  /*8130*/  FSEL R159, R163, RZ, P1 ;  /* 0x000000ffa39f7208 */ /* 0x000fe20000800000 */
[----:B------:R-:W-:Y:S04]  /*8140*/  MUFU.EX2 R178, R193 ;  /* 0x000000c100b27308 */ /* 0x000fe80000000800 */
[----:B-1----:R-:W-:-:S01]  /*8150*/  FFMA.FTZ R179, R120, UR29, -R159 ;  /* 0x0000001d78b37c23 */ /* 0x002fc2000801089f */
[--C-:B------:R-:W-:Y:S01]  /*8160*/  FFMA.FTZ R120, R122, UR29, -R159.reuse ;  /* 0x0000001d7a787c23 */ /* 0x100fe2000801089f */
[----:B------:R-:W-:-:S01]  /*8170*/  FFMA.FTZ R122, R124, UR29, -R159 ;  /* 0x0000001d7c7a7c23 */ /* 0x000fc2000801089f */
[--C-:B------:R-:W-:Y:S01]  /*8180*/  FFMA.FTZ R124, R126, UR29, -R159.reuse ;  /* 0x0000001d7e7c7c23 */ /* 0x100fe2000801089f */
[----:B------:R-:W-:-:S01]  /*8190*/  FFMA.FTZ R126, R128, UR29, -R159 ;  /* 0x0000001d807e7c23 */ /* 0x000fc2000801089f */
[----:B------:R-:W-:Y:S01]  /*81a0*/  FSEL R128, R10, RZ, P1 ;  /* 0x000000ff0a807208 */ /* 0x000fe20000800000 */
[----:B------:R-:W-:-:S01]  /*81b0*/  FFMA.FTZ R163, R168, UR29, -R159 ;  /* 0x0000001da8a37c23 */ /* 0x000fc2000801089f */
[--C-:B------:R-:W-:Y:S01]  /*81c0*/  FFMA.FTZ R8, R8, UR29, -R159.reuse ;  /* 0x0000001d08087c23 */ /* 0x100fe2000801089f */
[----:B------:R-:W-:-:S01]  /*81d0*/  FFMA.FTZ R12, R12, UR29, -R159 ;  /* 0x0000001d0c0c7c23 */ /* 0x000fc2000801089f */
[----:B------:R-:W-:Y:S01]  /*81e0*/  FFMA.FTZ R11, R11, UR29, -R159 ;  /* 0x0000001d0b0b7c23 */ /* 0x000fe2000801089f */
[----:B------:R-:W-:-:S01]  /*81f0*/  FADD.FTZ R128, -R128, R5 ;  /* 0x0000000580807221 */ /* 0x000fc20000010100 */
[----:B------:R-:W-:Y:S01]  /*8200*/  FFMA.FTZ R20, R20, UR29, -R159 ;  /* 0x0000001d14147c23 */ /* 0x000fe2000801089f */
[----:B------:R-:W-:Y:S01]  /*8210*/  MUFU.EX2 R163, R163 ;  /* 0x000000a300a37308 */ /* 0x000fe20000000800 */
[----:B--2---:R-:W-:-:S01]  /*8220*/  FFMA.FTZ R168, R161, R3, R14 ;  /* 0x00000003a1a87223 */ /* 0x004fc2000001000e */
[----:B------:R-:W-:Y:S01]  /*8230*/  FMUL.FTZ R128, R128, UR29 ;  /* 0x0000001d80807c20 */ /* 0x000fe20008410000 */
[----:B------:R-:W-:-:S01]  /*8240*/  FFMA.FTZ R181, R164, UR29, -R159 ;  /* 0x0000001da4b57c23 */ /* 0x000fc2000801089f */
[----:B------:R-:W-:Y:S01]  /*8250*/  FFMA.FTZ R158, R171, UR29, -R159 ;  /* 0x0000001dab9e7c23 */ /* 0x000fe2000801089f */
[----:B------:R-:W-:-:S01]  /*8260*/  FADD.FTZ R168, R165, R168 ;  /* 0x000000a8a5a87221 */ /* 0x000fc20000010000 */
[--C-:B------:R-:W-:Y:S01]  /*8270*/  FFMA.FTZ R125, R125, UR29, -R159.reuse ;  /* 0x0000001d7d7d7c23 */ /* 0x100fe2000801089f */
[----:B------:R-:W-:-:S01]  /*8280*/  FFMA.FTZ R127, R127, UR29, -R159 ;  /* 0x0000001d7f7f7c23 */ /* 0x000fc2000801089f */
[----:B------:R-:W0:Y:S01]  /*8290*/  MUFU.EX2 R128, R128 ;  /* 0x0000008000807308 */ /* 0x000e220000000800 */
[----:B------:R-:W-:-:S01]  /*82a0*/  FADD.FTZ R171, R123, R168 ;  /* 0x000000a87bab7221 */ /* 0x000fc20000010000 */
[--C-:B------:R-:W-:Y:S01]  /*82b0*/  FFMA.FTZ R169, R169, UR29, -R159.reuse ;  /* 0x0000001da9a97c23 */ /* 0x100fe2000801089f */
[----:B------:R-:W-:-:S01]  /*82c0*/  FFMA.FTZ R129, R129, UR29, -R159 ;  /* 0x0000001d81817c23 */ /* 0x000fc2000801089f */
[----:B------:R-:W-:Y:S01]  /*82d0*/  FFMA.FTZ R164, R173, UR29, -R159 ;  /* 0x0000001dada47c23 */ /* 0x000fe2000801089f */
[----:B------:R-:W-:-:S01]  /*82e0*/  FADD.FTZ R168, R166, R171 ;  /* 0x000000aba6a87221 */ /* 0x000fc20000010000 */
        /* <DEDUP_REMOVED lines=20> */
[----:B------:R-:W-:-:S06]  /*8430*/  FFMA.FTZ R149, R149, UR29, -R159 ;  /* 0x0000001d95957c23 */ /* 0x000fcc000801089f */
        /* <DEDUP_REMOVED lines=14> */
[----:B------:R2:W-:Y:S01]  /*8520*/  MUFU.EX2 R5, R169 ;  /* 0x000000a900057308 */ /* 0x0005e20000000800 */
[----:B0-----:R-:W-:-:S07]  /*8530*/  FADD.FTZ R173, R125, R2 ;  /* 0x000000027dad7221 */ /* 0x001fce0000010000 */
[----:B------:R-:W0:Y:S01]  /*8540*/  MUFU.EX2 R127, R127 ;  /* 0x0000007f007f7308 */ /* 0x000e220000000800 */
[----:B--2---:R-:W-:-:S01]  /*8550*/  FFMA.FTZ R169, R174, UR29, -R159 ;  /* 0x0000001daea97c23 */ /* 0x004fc2000801089f */
[----:B------:R-:W-:-:S04]  /*8560*/  FADD.FTZ R174, R130, R171 ;  /* 0x000000ab82ae7221 */ /* 0x000fc80000010000 */
[----:B------:R-:W-:Y:S01]  /*8570*/  FADD.FTZ R171, R131, R174 ;  /* 0x000000ae83ab7221 */ /* 0x000fe20000010000 */
[----:B-1----:R-:W-:-:S01]  /*8580*/  FADD.FTZ R174, R124, R173 ;  /* 0x000000ad7cae7221 */ /* 0x002fc20000010000 */
[----:B------:R-:W1:Y:S02]  /*8590*/  MUFU.EX2 R126, R126 ;  /* 0x0000007e007e7308 */ /* 0x000e640000000800 */
[----:B------:R-:W-:-:S01]  /*85a0*/  FADD.FTZ R3, R172, R171 ;  /* 0x000000abac037221 */ /* 0x000fc20000010000 */
[----:B------:R-:W-:-:S03]  /*85b0*/  FFMA.FTZ R171, R177, UR29, -R159 ;  /* 0x0000001db1ab7c23 */ /* 0x000fc6000801089f */
[----:B------:R-:W-:Y:S02]  /*85c0*/  FADD.FTZ R2, R134, R3 ;  /* 0x0000000386027221 */ /* 0x000fe40000010000 */
[----:B------:R-:W2:Y:S01]  /*85d0*/  MUFU.EX2 R129, R129 ;  /* 0x0000008100817308 */ /* 0x000ea20000000800 */
[----:B0-----:R-:W-:-:S01]  /*85e0*/  FADD.FTZ R3, R127, R174 ;  /* 0x000000ae7f037221 */ /* 0x001fc20000010000 */
[----:B------:R-:W-:-:S04]  /*85f0*/  FADD.FTZ R2, R135, R2 ;  /* 0x0000000287027221 */ /* 0x000fc80000010000 */
[----:B------:R-:W-:Y:S02]  /*8600*/  FADD.FTZ R173, R175, R2 ;  /* 0x00000002afad7221 */ /* 0x000fe40000010000 */
[----:B------:R-:W0:Y:S01]  /*8610*/  MUFU.EX2 R158, R158 ;  /* 0x0000009e009e7308 */ /* 0x000e220000000800 */
[----:B-1----:R-:W-:-:S01]  /*8620*/  FADD.FTZ R2, R126, R3 ;  /* 0x000000037e027221 */ /* 0x002fc20000010000 */
[----:B------:R-:W-:-:S04]  /*8630*/  FADD.FTZ R174, R140, R173 ;  /* 0x000000ad8cae7221 */ /* 0x000fc80000010000 */
[----:B------:R-:W-:Y:S02]  /*8640*/  FADD.FTZ R3, R141, R174 ;  /* 0x000000ae8d037221 */ /* 0x000fe40000010000 */
[----:B------:R-:W1:Y:S01]  /*8650*/  MUFU.EX2 R132, R132 ;  /* 0x0000008400847308 */ /* 0x000e620000000800 */
[----:B--2---:R-:W-:-:S01]  /*8660*/  FADD.FTZ R2, R129, R2 ;  /* 0x0000000281027221 */ /* 0x004fc20000010000 */
[----:B------:R-:W-:-:S03]  /*8670*/  FADD.FTZ R3, R178, R3 ;  /* 0x00000003b2037221 */ /* 0x000fc60000010000 */
[----:B------:R-:W-:Y:S01]  /*8680*/  FADD.FTZ R173, R5, R2 ;  /* 0x0000000205ad7221 */ /* 0x000fe20000010000 */
[----:B------:R-:W-:-:S02]  /*8690*/  FADD.FTZ R2, R144, R3 ;  /* 0x0000000390027221 */ /* 0x000fc40000010000 */
        /* <DEDUP_REMOVED lines=8> */
[----:B0-----:R-:W-:-:S04]  /*8720*/  FADD.FTZ R173, R13, R2 ;  /* 0x000000020dad7221 */ /* 0x001fc80000010000 */
[----:B------:R-:W-:-:S03]  /*8730*/  FADD.FTZ R174, R162, R173 ;  /* 0x000000ada2ae7221 */ /* 0x000fc60000010000 */
        /* <DEDUP_REMOVED lines=36> */
[----:B------:R-:W-:Y:S01]  /*8980*/  MUFU.EX2 R160, R160 ;  /* 0x000000a000a07308 */ /* 0x000fe20000000800 */
[----:B-1----:R-:W-:-:S07]  /*8990*/  FADD.FTZ R3, R155, R2 ;  /* 0x000000029b037221 */ /* 0x002fce0000010000 */
[----:B------:R-:W0:Y:S01]  /*89a0*/  MUFU.EX2 R147, R147 ;  /* 0x0000009300937308 */ /* 0x000e220000000800 */
[----:B--2---:R-:W-:-:S07]  /*89b0*/  FADD.FTZ R2, R146, R159 ;  /* 0x0000009f92027221 */ /* 0x004fce0000010000 */
[----:B------:R-:W1:Y:S08]  /*89c0*/  MUFU.EX2 R157, R157 ;  /* 0x0000009d009d7308 */ /* 0x000e700000000800 */
[----:B------:R2:W3:Y:S01]  /*89d0*/  MUFU.EX2 R177, R148 ;  /* 0x0000009400b17308 */ /* 0x0004e20000000800 */
[----:B0-----:R-:W-:-:S07]  /*89e0*/  FADD.FTZ R2, R147, R2 ;  /* 0x0000000293027221 */ /* 0x001fce0000010000 */
[----:B------:R-:W0:Y:S01]  /*89f0*/  MUFU.EX2 R149, R149 ;  /* 0x0000009500957308 */ /* 0x000e220000000800 */
[----:B--2---:R-:W-:-:S04]  /*8a00*/  FADD.FTZ R148, R160, R3 ;  /* 0x00000003a0947221 */ /* 0x004fc80000010000 */
[----:B-1----:R-:W-:Y:S01]  /*8a10*/  FADD.FTZ R3, R157, R148 ;  /* 0x000000949d037221 */ /* 0x002fe20000010000 */
[----:B---3--:R-:W-:-:S03]  /*8a20*/  FADD.FTZ R2, R177, R2 ;  /* 0x00000002b1027221 */ /* 0x008fc60000010000 */
[----:B------:R-:W-:Y:S01]  /*8a30*/  FADD.FTZ R3, R4, R3 ;  /* 0x0000000304037221 */ /* 0x000fe20000010000 */
[----:B0-----:R-:W-:-:S01]  /*8a40*/  FADD.FTZ R2, R149, R2 ;  /* 0x0000000295027221 */ /* 0x001fc20000010000 */
[----:B------:R-:W-:Y:S06]  /*8a50*/  @!P0 BRA `(.L_x_4682) ;  /* 0x0000000000048947 */ /* 0x000fec0003800000 */
[----:B------:R-:W-:Y:S01]  /*8a60*/  BPT.TRAP 0x1 ;  /* 0x000000040000795c */ /* 0x000fe20000300000 */
.L_x_4682:
[----:B------:R-:W-:Y:S01]  /*8a70*/  ULEA UR6, UR34, UR36, 0x3 ;  /* 0x0000002422067291 */ /* 0x000fe2000f8e183f */
[----:B------:R-:W-:Y:S01]  /*8a80*/  ISETP.GT.AND P1, PT, R6, UR33, PT ;  /* 0x0000002106007c0c */ /* 0x000fe2000bf24270 */
[----:B------:R-:W-:Y:S01]  /*8a90*/  UMOV UR35, UR46 ;  /* 0x0000002e00237c82 */ /* 0x000fe20008000000 */
[----:B------:R-:W-:Y:S01]  /*8aa0*/  F2FP.SATFINITE.E4M3.F32.PACK_AB_MERGE_C R11, R11, R12, RZ ;  /* 0x0000000c0b0b723e */ /* 0x000fe200048070ff */
[----:B------:R-:W-:Y:S01]  /*8ab0*/  UIADD3 UR6, UR6, 0x2a860, URZ ;  /* 0x0002a86006067890 */ /* 0x000fe2000fffe03f */
[----:B------:R-:W-:Y:S01]  /*8ac0*/  F2FP.SATFINITE.E4M3.F32.PACK_AB_MERGE_C R5, R158, R5, RZ ;  /* 0x000000059e05723e */ /* 0x000fe200048070ff */
[----:B------:R-:W-:Y:S01]  /*8ad0*/  UMOV UR34, UR45 ;  /* 0x0000002d00227c82 */ /* 0x000fe20008000000 */
[----:B------:R-:W-:Y:S01]  /*8ae0*/  F2FP.SATFINITE.E4M3.F32.PACK_AB_MERGE_C R4, R4, R157, RZ ;  /* 0x0000009d0404723e */ /* 0x000fe200048070ff */
[----:B------:R-:W-:Y:S01]  /*8af0*/  UPRMT UR6, UR38, 0x654, UR6 ;  /* 0x0000065426067896 */ /* 0x000fe20008000006 */
[----:B------:R-:W-:Y:S01]  /*8b00*/  F2FP.SATFINITE.E4M3.F32.PACK_AB_MERGE_C R123, R166, R123, RZ ;  /* 0x0000007ba67b723e */ /* 0x000fe200048070ff */
[----:B------:R-:W-:Y:S01]  /*8b10*/  FMUL.FTZ R24, R24, R161 ;  /* 0x000000a118187220 */ /* 0x000fe20000410000 */
[----:B------:R-:W-:Y:S01]  /*8b20*/  F2FP.SATFINITE.E4M3.F32.PACK_AB_MERGE_C R130, R130, R167, RZ ;  /* 0x000000a78282723e */ /* 0x000fe200048070ff */
[-C--:B------:R-:W-:Y:S01]  /*8b30*/  FMUL.FTZ R25, R25, R161.reuse ;  /* 0x000000a119197220 */ /* 0x080fe20000410000 */
[----:B------:R-:W-:Y:S01]  /*8b40*/  F2FP.SATFINITE.E4M3.F32.PACK_AB_MERGE_C R120, R181, R120, RZ ;  /* 0x00000078b578723e */ /* 0x000fe200048070ff */
[-C--:B------:R-:W-:Y:S01]  /*8b50*/  FMUL.FTZ R28, R28, R161.reuse ;  /* 0x000000a11c1c7220 */ /* 0x080fe20000410000 */
[----:B------:R-:W-:Y:S01]  /*8b60*/  F2FP.SATFINITE.E4M3.F32.PACK_AB_MERGE_C R134, R135, R134, RZ ;  /* 0x000000868786723e */ /* 0x000fe200048070ff */
[----:B------:R-:W-:Y:S01]  /*8b70*/  FMUL.FTZ R29, R29, R161 ;  /* 0x000000a11d1d7220 */ /* 0x000fe20000410000 */
[----:B------:R-:W-:Y:S01]  /*8b80*/  F2FP.SATFINITE.E4M3.F32.PACK_AB_MERGE_C R124, R127, R124, RZ ;  /* 0x0000007c7f7c723e */ /* 0x000fe200048070ff */
[----:B------:R-:W-:Y:S01]  /*8b90*/  SYNCS.ARRIVE.TRANS64.RED.A1T0 RZ, [UR6], RZ ;  /* 0x000000ffffff79a7 */ /* 0x000fe20008100406 */
        /* <DEDUP_REMOVED lines=116> */
[----:B------:R-:W-:-:S02]  /*92e0*/  VIADD R6, R6, 0xffffffff ;  /* 0xffffffff06067836 */ /* 0x000fc40000000000 */
[----:B------:R-:W-:Y:S02]  /*92f0*/  IMAD.MOV.U32 R5, RZ, RZ, R10 ;  /* 0x000000ffff057224 */ /* 0x000fe400078e000a */
[----:B------:R-:W-:Y:S01]  /*9300*/  IMAD.MOV.U32 R4, RZ, RZ, R9 ;  /* 0x000000ffff047224 */ /* 0x000fe200078e0009 */
[----:B------:R-:W-:Y:S06]  /*9310*/  @P1 BRA `(.L_x_4683) ;  /* 0xffffffc4009c1947 */ /* 0x000fec000383ffff */
.L_x_4664:
        /* <DEDUP_REMOVED lines=23> */
.L_x_4685:
[----:B------:R-:W0:Y:S02]  /*9490*/  LDC R11, c[0x0][0x9e4] ;  /* 0x00027900ff0b7b82 */ /* 0x000e240000000800 */
[----:B0-----:R-:W-:-:S13]  /*94a0*/  ISETP.NE.AND P1, PT, R11, 0x1, PT ;  /* 0x000000010b00780c */ /* 0x001fda0003f25270 */
[----:B------:R-:W0:Y:S02]  /*94b0*/  @P1 LDC.64 R12, c[0x0][0x9e8] ;  /* 0x00027a00ff0c1b82 */ /* 0x000e240000000a00 */
[----:B0-----:R-:W-:-:S05]  /*94c0*/  @P1 IMAD.HI.U32 R8, R4, R12, RZ ;  /* 0x0000000c04081227 */ /* 0x001fca00078e00ff */
[----:B------:R-:W-:-:S07]  /*94d0*/  @P1 SHF.R.U32.HI R4, RZ, R13, R8 ;  /* 0x0000000dff041219 */ /* 0x000fce0000011608 */
.L_x_4686:
[----:B------:R-:W-:-:S05]  /*94e0*/  IMAD R4, R4, R11, RZ ;  /* 0x0000000b04047224 */ /* 0x000fca00078e02ff */
[----:B------:R-:W-:-:S07]  /*94f0*/  VIMNMX R5, R5, R4, !PT ;  /* 0x0000000405057248 */ /* 0x000fce0007fe0100 */
.L_x_4684:
        /* <DEDUP_REMOVED lines=8> */
[----:B------:R-:W-:Y:S01]  /*9580*/  UMOV UR31, UR46 ;  /* 0x0000002e001f7c82 */ /* 0x000fe20008000000 */
[----:B------:R-:W-:Y:S01]  /*9590*/  IMAD.MOV.U32 R4, RZ, RZ, R9 ;  /* 0x000000ffff047224 */ /* 0x000fe200078e0009 */
[----:B------:R-:W-:Y:S01]  /*95a0*/  UMOV UR30, UR45 ;  /* 0x0000002d001e7c82 */ /* 0x000fe20008000000 */
[----:B------:R-:W-:-:S05]  /*95b0*/  ULDC UR29, c[0x0][0x988] ;  /* 0x00026200001d7ab9 */ /* 0x000fca0000000800 */
.L_x_4698:
[----:B------:R-:W-:Y:S01]  /*95c0*/  ISETP.NE.AND P2, PT, RZ, UR37, PT ;  /* 0x00000025ff007c0c */ /* 0x000fe2000bf45270 */
[----:B------:R-:W-:-:S04]  /*95d0*/  UISETP.NE.AND UP0, UPT, UR30, 0x1, UPT ;  /* 0x000000011e00788c */ /* 0x000fc8000bf05270 */
[----:B------:R-:W-:-:S04]  /*95e0*/  USEL UR46, URZ, 0x1, UP0 ;  /* 0x000000013f2e7887 */ /* 0x000fc80008000000 */
[----:B------:R-:W-:-:S04]  /*95f0*/  ULOP3.LUT UR46, UR31, UR46, URZ, 0x3c, !UPT ;  /* 0x0000002e1f2e7292 */ /* 0x000fc8000f8e3c3f */
[----:B------:R-:W-:Y:S08]  /*9600*/  @P2 BRA `(.L_x_4688) ;  /* 0x0000000000382947 */ /* 0x000ff00003800000 */
[----:B------:R-:W-:Y:S05]  /*9610*/  @!P0 BRA `(.L_x_4689) ;  /* 0x0000000000048947 */ /* 0x000fea0003800000 */
[----:B------:R-:W-:Y:S01]  /*9620*/  BPT.TRAP 0x1 ;  /* 0x000000040000795c */ /* 0x000fe20000300000 */
.L_x_4689:
        /* <DEDUP_REMOVED lines=9> */
.L_x_4690:
[----:B-1----:R-:W-:Y:S05]  /*96c0*/  @P1 BRA `(.L_x_4688) ;  /* 0x0000000000081947 */ /* 0x002fea0003800000 */
[----:B------:R-:W1:Y:S02]  /*96d0*/  SYNCS.PHASECHK.TRANS64.TRYWAIT P1, [UR6+0x2a830], R8 ;  /* 0x02a83008ff0075a7 */ /* 0x000e640008020146 */
[----:B-1----:R-:W-:Y:S05]  /*96e0*/  @!P1 BRA `(.L_x_4691) ;  /* 0x000000ec00cc9947 */ /* 0x002fea0003800000 */
.L_x_4688:
        /* <DEDUP_REMOVED lines=40> */
.L_x_4693:
[----:B------:R-:W-:Y:S01]  /*9970*/  ULEA UR6, UR30, UR36, 0x3 ;  /* 0x000000241e067291 */ /* 0x000fe2000f8e183f */
[----:B------:R-:W-:-:S05]  /*9980*/  IMAD.U32 R8, RZ, RZ, UR31 ;  /* 0x0000001fff087e24 */ /* 0x000fca000f8e00ff */
[----:B------:R-:W-:-:S04]  /*9990*/  SHF.L.U32 R8, R8, 0x1f, RZ ;  /* 0x0000001f08087819 */ /* 0x000fc800000006ff */
[----:B------:R0:W1:Y:S01]  /*99a0*/  SYNCS.PHASECHK.TRANS64.TRYWAIT P1, [UR6+0x2a850], R8 ;  /* 0x02a85008ff0075a7 */ /* 0x0000620008020146 */
[----:B------:R-:W-:Y:S05]  /*99b0*/  @!P0 BRA `(.L_x_4694) ;  /* 0x0000000000048947 */ /* 0x000fea0003800000 */
[----:B------:R-:W-:Y:S01]  /*99c0*/  BPT.TRAP 0x1 ;  /* 0x000000040000795c */ /* 0x000fe20000300000 */
.L_x_4694:
[----:B-1----:R-:W-:Y:S05]  /*99d0*/  @P1 BRA `(.L_x_4692) ;  /* 0x0000000000081947 */ /* 0x002fea0003800000 */
[----:B------:R-:W1:Y:S02]  /*99e0*/  SYNCS.PHASECHK.TRANS64.TRYWAIT P1, [UR6+0x2a850], R8 ;  /* 0x02a85008ff0075a7 */ /* 0x000e640008020146 */
[----:B-1----:R-:W-:Y:S05]  /*99f0*/  @!P1 BRA `(.L_x_4695) ;  /* 0x000000ec00209947 */ /* 0x002fea0003800000 */
.L_x_4692:
        /* <DEDUP_REMOVED lines=31> */
.L_x_4696:
        /* <DEDUP_REMOVED lines=72> */
[----:B------:R-:W-:-:S04]  /*a070*/  ULEA UR6, UR45, UR36, 0x3 ;  /* 0x000000242d067291 */ /* 0x000fc8000f8e183f */
[----:B------:R-:W-:Y:S02]  /*a080*/  UIADD3 UR6, UR6, 0x2a840, URZ ;  /* 0x0002a84006067890 */ /* 0x000fe4000fffe03f */
[----:B------:R-:W0:Y:S01]  /*a090*/  MUFU.TANH R122, R122 ;  /* 0x0000007a007a7308 */ /* 0x000e220000002400 */
[----:B-1----:R-:W-:Y:S01]  /*a0a0*/  FMNMX.FTZ R163, R21, R162, !PT ;  /* 0x000000a215a37209 */ /* 0x002fe20007810000 */
[----:B------:R-:W-:-:S06]  /*a0b0*/  UPRMT UR6, UR38, 0x654, UR6 ;  /* 0x0000065426067896 */ /* 0x000fcc0008000006 */
[----:B------:R-:W1:Y:S01]  /*a0c0*/  MUFU.TANH R121, R121 ;  /* 0x0000007900797308 */ /* 0x000e620000002400 */
[----:B--2---:R-:W-:Y:S02]  /*a0d0*/  FMNMX.FTZ R10, R120, R9, !PT ;  /* 0x00000009780a7209 */ /* 0x004fe40007810000 */
[----:B------:R-:W-:Y:S05]  /*a0e0*/  SYNCS.ARRIVE.TRANS64.RED.A1T0 RZ, [UR6], RZ ;  /* 0x000000ffffff79a7 */ /* 0x000fea0008100406 */
        /* <DEDUP_REMOVED lines=13> */
[----:B0-----:R-:W-:Y:S01]  /*a1c0*/  FMNMX.FTZ R163, R127, R162, !PT ;  /* 0x000000a27fa37209 */ /* 0x001fe20007810000 */
[C---:B------:R-:W-:Y:S01]  /*a1d0*/  FMUL.FTZ R162, R0.reuse, R174 ;  /* 0x000000ae00a27220 */ /* 0x040fe20000410000 */
[----:B------:R-:W-:Y:S01]  /*a1e0*/  FMUL.FTZ R174, R0, R180 ;  /* 0x000000b400ae7220 */ /* 0x000fe20000410000 */
[----:B------:R-:W-:-:S04]  /*a1f0*/  IMAD.U32 R180, RZ, RZ, UR29 ;  /* 0x0000001dffb47e24 */ /* 0x000fc8000f8e00ff */
[----:B------:R-:W0:Y:S01]  /*a200*/  MUFU.TANH R129, R129 ;  /* 0x0000008100817308 */ /* 0x000e220000002400 */
[----:B-1----:R-:W-:-:S07]  /*a210*/  FMNMX.FTZ R10, R128, R9, !PT ;  /* 0x00000009800a7209 */ /* 0x002fce0007810000 */
[----:B------:R-:W1:Y:S01]  /*a220*/  MUFU.TANH R131, R131 ;  /* 0x0000008300837308 */ /* 0x000e620000002400 */
[----:B--2---:R-:W-:Y:S01]  /*a230*/  FMNMX.FTZ R164, R130, R163, !PT ;  /* 0x000000a382a47209 */ /* 0x004fe20007810000 */
[C---:B------:R-:W-:Y:S01]  /*a240*/  FMUL.FTZ R163, R0.reuse, R175 ;  /* 0x000000af00a37220 */ /* 0x040fe20000410000 */
[----:B------:R-:W-:-:S05]  /*a250*/  FMUL.FTZ R175, R0, R181 ;  /* 0x000000b500af7220 */ /* 0x000fca0000410000 */
        /* <DEDUP_REMOVED lines=28> */
[----:B------:R-:W-:-:S06]  /*a420*/  FMUL.FTZ R164, R0, R178 ;  /* 0x000000b200a47220 */ /* 0x000fcc0000410000 */
[----:B------:R-:W1:Y:S01]  /*a430*/  MUFU.TANH R147, R147 ;  /* 0x0000009300937308 */ /* 0x000e620000002400 */
[----:B--2---:R-:W-:-:S07]  /*a440*/  FMNMX.FTZ R10, R146, R9, !PT ;  /* 0x00000009920a7209 */ /* 0x004fce0007810000 */
[----:B------:R-:W2:Y:S01]  /*a450*/  MUFU.TANH R145, R145 ;  /* 0x0000009100917308 */ /* 0x000ea20000002400 */
[----:B0-----:R-:W-:Y:S01]  /*a460*/  FMNMX.FTZ R166, R144, R165, !PT ;  /* 0x000000a590a67209 */ /* 0x001fe20007810000 */
[----:B------:R-:W-:-:S06]  /*a470*/  FMUL.FTZ R165, R0, R179 ;  /* 0x000000b300a57220 */ /* 0x000fcc0000410000 */
        /* <DEDUP_REMOVED lines=28> */
[----:B------:R-:W-:-:S06]  /*a640*/  FMUL.FTZ R166, R0, R182 ;  /* 0x000000b600a67220 */ /* 0x000fcc0000410000 */
        /* <DEDUP_REMOVED lines=28> */
[----:B-1----:R-:W-:Y:S02]  /*a810*/  FMNMX.FTZ R176, R166, R177, !PT ;  /* 0x000000b1a6b07209 */ /* 0x002fe40007810000 */
[----:B--2---:R-:W-:-:S05]  /*a820*/  FMNMX.FTZ R177, R175, R10, !PT ;  /* 0x0000000aafb17209 */ /* 0x004fca0007810000 */
[----:B------:R-:W1:Y:S01]  /*a830*/  SHFL.BFLY PT, R10, R177, 0x2, 0x1f ;  /* 0x0c401f00b10a7f89 */ /* 0x000e6200000e0000 */
[----:B0-----:R-:W-:-:S05]  /*a840*/  FMNMX.FTZ R176, R167, R176, !PT ;  /* 0x000000b0a7b07209 */ /* 0x001fca0007810000 */
[----:B------:R-:W0:Y:S01]  /*a850*/  SHFL.BFLY PT, R9, R176, 0x2, 0x1f ;  /* 0x0c401f00b0097f89 */ /* 0x000e2200000e0000 */
[----:B-1----:R-:W-:Y:S02]  /*a860*/  FMNMX.FTZ R178, R177, R10, !PT ;  /* 0x0000000ab1b27209 */ /* 0x002fe40007810000 */
[----:B0-----:R-:W-:-:S03]  /*a870*/  FMNMX.FTZ R179, R176, R9, !PT ;  /* 0x00000009b0b37209 */ /* 0x001fc60007810000 */
[----:B------:R-:W0:Y:S04]  /*a880*/  SHFL.BFLY PT, R9, R178, 0x1, 0x1f ;  /* 0x0c201f00b2097f89 */ /* 0x000e2800000e0000 */
[----:B------:R-:W1:Y:S01]  /*a890*/  SHFL.BFLY PT, R10, R179, 0x1, 0x1f ;  /* 0x0c201f00b30a7f89 */ /* 0x000e6200000e0000 */
[----:B0-----:R-:W-:Y:S02]  /*a8a0*/  FMNMX.FTZ R9, R178, R9, !PT ;  /* 0x00000009b2097209 */ /* 0x001fe40007810000 */
[----:B-1----:R-:W-:-:S03]  /*a8b0*/  FMNMX.FTZ R10, R179, R10, !PT ;  /* 0x0000000ab30a7209 */ /* 0x002fc60007810000 */
[C---:B------:R-:W-:Y:S01]  /*a8c0*/  FFMA.FTZ R176, R9.reuse, R180, -8 ;  /* 0xc100000009b07423 */ /* 0x040fe200000100b4 */
[----:B------:R-:W-:Y:S02]  /*a8d0*/  IMAD.U32 R179, RZ, RZ, UR29 ;  /* 0x0000001dffb37e24 */ /* 0x000fe4000f8e00ff */
[----:B------:R-:W-:Y:S01]  /*a8e0*/  FADD.FTZ R4, -R9, R4 ;  /* 0x0000000409047221 */ /* 0x000fe20000010100 */
[----:B------:R-:W-:-:S01]  /*a8f0*/  FFMA.FTZ R177, R175, UR29, -R176 ;  /* 0x0000001dafb17c23 */ /* 0x000fc200080108b0 */
[C---:B------:R-:W-:Y:S01]  /*a900*/  FADD.FTZ R7, -R10.reuse, R7 ;  /* 0x000000070a077221 */ /* 0x040fe20000010100 */
[----:B------:R-:W-:-:S01]  /*a910*/  FFMA.FTZ R175, R10, R179, -8 ;  /* 0xc10000000aaf7423 */ /* 0x000fc200000100b3 */
[----:B------:R-:W-:Y:S01]  /*a920*/  FMUL.FTZ R4, R4, UR29 ;  /* 0x0000001d04047c20 */ /* 0x000fe20008410000 */
[----:B------:R-:W-:-:S01]  /*a930*/  FFMA.FTZ R11, R11, UR29, -R176 ;  /* 0x0000001d0b0b7c23 */ /* 0x000fc200080108b0 */
[----:B------:R-:W-:Y:S01]  /*a940*/  FMUL.FTZ R7, R7, UR29 ;  /* 0x0000001d07077c20 */ /* 0x000fe20008410000 */
[----:B------:R-:W-:-:S01]  /*a950*/  FFMA.FTZ R12, R12, UR29, -R175 ;  /* 0x0000001d0c0c7c23 */ /* 0x000fc200080108af */
[----:B------:R-:W-:Y:S01]  /*a960*/  FFMA.FTZ R8, R8, UR29, -R176 ;  /* 0x0000001d08087c23 */ /* 0x000fe200080108b0 */
[----:B------:R-:W-:-:S01]  /*a970*/  FFMA.FTZ R13, R13, UR29, -R175 ;  /* 0x0000001d0d0d7c23 */ /* 0x000fc200080108af */
[----:B------:R-:W-:Y:S01]  /*a980*/  MUFU.EX2 R4, R4 ;  /* 0x0000000400047308 */ /* 0x000fe20000000800 */
[----:B------:R-:W-:-:S01]  /*a990*/  FFMA.FTZ R14, R14, UR29, -R176 ;  /* 0x0000001d0e0e7c23 */ /* 0x000fc200080108b0 */
[----:B------:R-:W-:Y:S01]  /*a9a0*/  FFMA.FTZ R20, R20, UR29, -R175 ;  /* 0x0000001d14147c23 */ /* 0x000fe200080108af */
[----:B------:R-:W-:-:S01]  /*a9b0*/  FFMA.FTZ R15, R15, UR29, -R176 ;  /* 0x0000001d0f0f7c23 */ /* 0x000fc200080108b0 */
[----:B------:R-:W-:Y:S01]  /*a9c0*/  FFMA.FTZ R21, R21, UR29, -R175 ;  /* 0x0000001d15157c23 */ /* 0x000fe200080108af */
[----:B------:R-:W-:-:S01]  /*a9d0*/  FFMA.FTZ R120, R120, UR29, -R176 ;  /* 0x0000001d78787c23 */ /* 0x000fc200080108b0 */
[----:B------:R-:W-:Y:S01]  /*a9e0*/  FFMA.FTZ R122, R122, UR29, -R175 ;  /* 0x0000001d7a7a7c23 */ /* 0x000fe200080108af */
[----:B------:R-:W-:-:S01]  /*a9f0*/  FFMA.FTZ R121, R121, UR29, -R176 ;  /* 0x0000001d79797c23 */ /* 0x000fc200080108b0 */
[----:B------:R-:W0:Y:S01]  /*aa00*/  MUFU.EX2 R11, R11 ;  /* 0x0000000b000b7308 */ /* 0x000e220000000800 */
[----:B------:R-:W-:-:S01]  /*aa10*/  FFMA.FTZ R123, R123, UR29, -R175 ;  /* 0x0000001d7b7b7c23 */ /* 0x000fc200080108af */
[----:B------:R-:W-:Y:S01]  /*aa20*/  FFMA.FTZ R124, R124, UR29, -R176 ;  /* 0x0000001d7c7c7c23 */ /* 0x000fe200080108b0 */
[----:B------:R-:W-:-:S01]  /*aa30*/  FFMA.FTZ R126, R126, UR29, -R175 ;  /* 0x0000001d7e7e7c23 */ /* 0x000fc200080108af */
[----:B------:R-:W-:Y:S01]  /*aa40*/  FFMA.FTZ R125, R125, UR29, -R176 ;  /* 0x0000001d7d7d7c23 */ /* 0x000fe200080108b0 */
        /* <DEDUP_REMOVED lines=29> */
[----:B------:R-:W-:Y:S01]  /*ac20*/  FFMA.FTZ R174, R174, UR29, -R176 ;  /* 0x0000001daeae7c23 */ /* 0x000fe200080108b0 */
[----:B------:R-:W-:-:S01]  /*ac30*/  FFMA.FTZ R130, R130, UR29, -R175 ;  /* 0x0000001d82827c23 */ /* 0x000fc200080108af */
[--C-:B------:R-:W-:Y:S01]  /*ac40*/  FFMA.FTZ R131, R131, UR29, -R175.reuse ;  /* 0x0000001d83837c23 */ /* 0x100fe200080108af */
[----:B------:R-:W-:-:S01]  /*ac50*/  FFMA.FTZ R134, R134, UR29, -R175 ;  /* 0x0000001d86867c23 */ /* 0x000fc200080108af */
[--C-:B------:R-:W-:Y:S01]  /*ac60*/  FFMA.FTZ R135, R135, UR29, -R175.reuse ;  /* 0x0000001d87877c23 */ /* 0x100fe200080108af */
[----:B------:R-:W-:-:S01]  /*ac70*/  FFMA.FTZ R138, R138, UR29, -R175 ;  /* 0x0000001d8a8a7c23 */ /* 0x000fc200080108af */
[----:B------:R-:W1:Y:S01]  /*ac80*/  MUFU.EX2 R14, R14 ;  /* 0x0000000e000e7308 */ /* 0x000e620000000800 */
        /* <DEDUP_REMOVED lines=19> */
[--C-:B------:R-:W-:Y:S01]  /*adc0*/  FFMA.FTZ R166, R166, UR29, -R175.reuse ;  /* 0x0000001da6a67c23 */ /* 0x100fe200080108af */
[----:B------:R-:W-:-:S03]  /*add0*/  FFMA.FTZ R167, R167, UR29, -R175 ;  /* 0x0000001da7a77c23 */ /* 0x000fc600080108af */
        /* <DEDUP_REMOVED lines=58> */
[--C-:B------:R-:W-:Y:S01]  /*b180*/  FFMA.FTZ R179, R163, UR29, -R175.reuse ;  /* 0x0000001da3b37c23 */ /* 0x100fe200080108af */
[----:B------:R-:W-:-:S05]  /*b190*/  FFMA.FTZ R163, R164, UR29, -R175 ;  /* 0x0000001da4a37c23 */ /* 0x000fca00080108af */
        /* <DEDUP_REMOVED lines=20> */
[----:B------:R-:W-:-:S06]  /*b2e0*/  FFMA.FTZ R164, R165, UR29, -R175 ;  /* 0x0000001da5a47c23 */ /* 0x000fcc00080108af */
        /* <DEDUP_REMOVED lines=36> */
[----:B0-----:R-:W-:-:S03]  /*b530*/  FADD.FTZ R3, R177, R2 ;  /* 0x00000002b1037221 */ /* 0x001fc60000010000 */
[----:B--2---:R-:W-:Y:S01]  /*b540*/  FADD.FTZ R2, R167, R165 ;  /* 0x000000a5a7027221 */ /* 0x004fe20000010000 */
[----:B------:R-:W-:Y:S06]  /*b550*/  @!P0 BRA `(.L_x_4697) ;  /* 0x0000000000048947 */ /* 0x000fec0003800000 */
[----:B------:R-:W-:Y:S01]  /*b560*/  BPT.TRAP 0x1 ;  /* 0x000000040000795c */ /* 0x000fe20000300000 */
.L_x_4697:
[----:B------:R-:W-:Y:S01]  /*b570*/  ULEA UR6, UR30, UR36, 0x3 ;  /* 0x000000241e067291 */ /* 0x000fe2000f8e183f */
[----:B------:R-:W-:Y:S01]  /*b580*/  ISETP.GT.AND P1, PT, R6, R5, PT ;  /* 0x000000050600720c */ /* 0x000fe20003f24270 */
        /* <DEDUP_REMOVED lines=16> */
[----:B------:R-:W-:Y:S01]  /*b690*/  SYNCS.ARRIVE.TRANS64.RED.A1T0 RZ, [UR6], RZ ;  /* 0x000000ffffff79a7 */ /* 0x000fe20008100406 */
        /* <DEDUP_REMOVED lines=118> */
[----:B------:R-:W-:Y:S01]  /*be00*/  F2FP.SATFINITE.E4M3.F32.PACK_AB_MERGE_C R187, R164, R163, R15 ;  /* 0x000000a3a4bb723e */ /* 0x000fe2000480700f */
[----:B------:R-:W-:Y:S06]  /*be10*/  @P1 BRA `(.L_x_4698) ;  /* 0xffffffd400e81947 */ /* 0x000fec000383ffff */
.L_x_4687:
[----:B------:R-:W-:-:S13]  /*be20*/  ISETP.GE.AND P1, PT, R6, UR39, PT ;  /* 0x0000002706007c0c */ /* 0x000fda000bf26270 */
[----:B------:R-:W-:Y:S05]  /*be30*/  @!P1 BRA `(.L_x_4699) ;  /* 0x0000003800749947 */ /* 0x000fea0003800000 */
[----:B------:R-:W-:Y:S01]  /*be40*/  IMAD.MOV.U32 R5, RZ, RZ, R10 ;  /* 0x000000ffff057224 */ /* 0x000fe200078e000a */
[----:B------:R-:W-:Y:S01]  /*be50*/  UMOV UR35, UR46 ;  /* 0x0000002e00237c82 */ /* 0x000fe20008000000 */
[----:B------:R-:W-:Y:S01]  /*be60*/  IMAD.MOV.U32 R4, RZ, RZ, R9 ;  /* 0x000000ffff047224 */ /* 0x000fe200078e0009 */
[----:B------:R-:W-:Y:S01]  /*be70*/  UMOV UR34, UR45 ;  /* 0x0000002d00227c82 */ /* 0x000fe20008000000 */
[----:B------:R-:W-:Y:S01]  /*be80*/  ULDC UR30, c[0x0][0x9e4] ;  /* 0x00027900001e7ab9 */ /* 0x000fe20000000800 */
[----:B------:R-:W-:Y:S01]  /*be90*/  ULDC UR33, c[0x0][0x9dc] ;  /* 0x0002770000217ab9 */ /* 0x000fe20000000800 */
[----:B------:R-:W-:Y:S01]  /*bea0*/  ULDC UR32, c[0x0][0x288] ;  /* 0x0000a20000207ab9 */ /* 0x000fe20000000800 */
[----:B------:R-:W-:Y:S01]  /*beb0*/  ULDC UR29, c[0x0][0x988] ;  /* 0x00026200001d7ab9 */ /* 0x000fe20000000800 */
[----:B------:R-:W-:-:S05]  /*bec0*/  ULDC UR31, c[0x0][0x9e0] ;  /* 0x00027800001f7ab9 */ /* 0x000fca0000000800 */
.L_x_4718:
[----:B------:R-:W-:Y:S01]  /*bed0*/  UIADD3 UR45, UR34, 0x1, URZ ;  /* 0x00000001222d7890 */ /* 0x000fe2000fffe03f */
[----:B------:R-:W-:-:S03]  /*bee0*/  ISETP.NE.AND P2, PT, RZ, UR37, PT ;  /* 0x00000025ff007c0c */ /* 0x000fc6000bf45270 */
[----:B------:R-:W-:-:S04]  /*bef0*/  UISETP.NE.AND UP0, UPT, UR45, 0x2, UPT ;  /* 0x000000022d00788c */ /* 0x000fc8000bf05270 */
[----:B------:R-:W-:Y:S02]  /*bf00*/  USEL UR46, URZ, 0x1, UP0 ;  /* 0x000000013f2e7887 */ /* 0x000fe40008000000 */
[----:B------:R-:W-:Y:S02]  /*bf10*/  USEL UR45, UR45, URZ, UP0 ;  /* 0x0000003f2d2d7287 */ /* 0x000fe40008000000 */
[----:B------:R-:W-:Y:S02]  /*bf20*/  ULOP3.LUT UR46, UR35, UR46, URZ, 0x3c, !UPT ;  /* 0x0000002e232e7292 */ /* 0x000fe4000f8e3c3f */
[----:B------:R-:W-:Y:S10]  /*bf30*/  @P2 BRA `(.L_x_4700) ;  /* 0x00000000002c2947 */ /* 0x000ff40003800000 */
[----:B------:R-:W-:Y:S05]  /*bf40*/  @!P0 BRA `(.L_x_4701) ;  /* 0x0000000000048947 */ /* 0x000fea0003800000 */
[----:B------:R-:W-:Y:S01]  /*bf50*/  BPT.TRAP 0x1 ;  /* 0x000000040000795c */ /* 0x000fe20000300000 */
.L_x_4701:
[----:B------:R-:W-:Y:S01]  /*bf60*/  ULEA UR6, UR45, UR36, 0x3 ;  /* 0x000000242d067291 */ /* 0x000fe2000f8e183f */
[----:B------:R-:W-:-:S05]  /*bf70*/  IMAD.U32 R7, RZ, RZ, UR46 ;  /* 0x0000002eff077e24 */ /* 0x000fca000f8e00ff */
[----:B------:R-:W-:-:S04]  /*bf80*/  SHF.L.U32 R7, R7, 0x1f, RZ ;  /* 0x0000001f07077819 */ /* 0x000fc800000006ff */
[----:B------:R0:W1:Y:S01]  /*bf90*/  SYNCS.PHASECHK.TRANS64.TRYWAIT P1, [UR6+0x2a830], R7 ;  /* 0x02a83007ff0075a7 */ /* 0x0000620008020146 */
[----:B------:R-:W-:Y:S05]  /*bfa0*/  @!P0 BRA `(.L_x_4702) ;  /* 0x0000000000048947 */ /* 0x000fea0003800000 */
[----:B------:R-:W-:Y:S01]  /*bfb0*/  BPT.TRAP 0x1 ;  /* 0x000000040000795c */ /* 0x000fe20000300000 */
.L_x_4702:
[----:B-1----:R-:W-:Y:S05]  /*bfc0*/  @P1 BRA `(.L_x_4700) ;  /* 0x0000000000081947 */ /* 0x002fea0003800000 */
[----:B------:R-:W1:Y:S02]  /*bfd0*/  SYNCS.PHASECHK.TRANS64.TRYWAIT P1, [UR6+0x2a830], R7 ;  /* 0x02a83007ff0075a7 */ /* 0x000e640008020146 */
[----:B-1----:R-:W-:Y:S05]  /*bfe0*/  @!P1 BRA `(.L_x_4703) ;  /* 0x000000c400bc9947 */ /* 0x002fea0003800000 */
.L_x_4700:
[----:B-1----:R-:W1:Y:S01]  /*bff0*/  S2R R8, SR_TID.X ;  /* 0x0000000000087919 */ /* 0x002e620000002100 */
[----:B------:R-:W-:Y:S01]  /*c000*/  UIMAD UR26, UR45, 0x600, UR28 ;  /* 0x000006002d1a78a4 */ /* 0x000fe2000f8e021c */
[----:B------:R-:W-:Y:S01]  /*c010*/  UMOV UR27, 0x80000020 ;  /* 0x80000020001b7882 */ /* 0x000fe20000000000 */
[----:B------:R-:W-:Y:S02]  /*c020*/  UMOV UR7, 0x80000020 ;  /* 0x8000002000077882 */ /* 0x000fe40000000000 */
[----:B------:R-:W-:Y:S02]  /*c030*/  UIADD3 UR6, UR26, 0x2, URZ ;  /* 0x000000021a067890 */ /* 0x000fe4000fffe03f */
        /* <DEDUP_REMOVED lines=32> */
.L_x_4705:
[----:B------:R-:W-:Y:S01]  /*c240*/  ULEA UR6, UR34, UR36, 0x3 ;  /* 0x0000002422067291 */ /* 0x000fe2000f8e183f */
[----:B------:R-:W-:-:S05]  /*c250*/  IMAD.U32 R7, RZ, RZ, UR35 ;  /* 0x00000023ff077e24 */ /* 0x000fca000f8e00ff */
[----:B------:R-:W-:-:S04]  /*c260*/  SHF.L.U32 R7, R7, 0x1f, RZ ;  /* 0x0000001f07077819 */ /* 0x000fc800000006ff */
[----:B------:R0:W1:Y:S01]  /*c270*/  SYNCS.PHASECHK.TRANS64.TRYWAIT P1, [UR6+0x2a850], R7 ;  /* 0x02a85007ff0075a7 */ /* 0x0000620008020146 */
[----:B------:R-:W-:Y:S05]  /*c280*/  @!P0 BRA `(.L_x_4706) ;  /* 0x0000000000048947 */ /* 0x000fea0003800000 */
[----:B------:R-:W-:Y:S01]  /*c290*/  BPT.TRAP 0x1 ;  /* 0x000000040000795c */ /* 0x000fe20000300000 */
.L_x_4706:
[----:B-1----:R-:W-:Y:S05]  /*c2a0*/  @P1 BRA `(.L_x_4704) ;  /* 0x0000000000081947 */ /* 0x002fea0003800000 */
[----:B------:R-:W1:Y:S02]  /*c2b0*/  SYNCS.PHASECHK.TRANS64.TRYWAIT P1, [UR6+0x2a850], R7 ;  /* 0x02a85007ff0075a7 */ /* 0x000e640008020146 */
[----:B-1----:R-:W-:Y:S05]  /*c2c0*/  @!P1 BRA `(.L_x_4707) ;  /* 0x000000c4001c9947 */ /* 0x002fea0003800000 */
.L_x_4704:
        /* <DEDUP_REMOVED lines=31> */
.L_x_4708:
[----:B------:R-:W-:Y:S01]  /*c4c0*/  UISETP.NE.AND UP1, UPT, UR50, URZ, UPT ;  /* 0x0000003f3200728c */ /* 0x000fe2000bf25270 */
[C---:B------:R-:W-:Y:S01]  /*c4d0*/  FMUL.FTZ R189, R0.reuse, R137 ;  /* 0x0000008900bd7220 */ /* 0x040fe20000410000 */
[C---:B------:R-:W-:Y:S01]  /*c4e0*/  FMUL.FTZ R137, R0.reuse, R167 ;  /* 0x000000a700897220 */ /* 0x040fe20000410000 */
[C---:B------:R-:W-:Y:S01]  /*c4f0*/  FMUL.FTZ R190, R0.reuse, R136 ;  /* 0x0000008800be7220 */ /* 0x040fe20000410000 */
[----:B------:R-:W-:Y:S02]  /*c500*/  VIADD R167, R17, UR42 ;  /* 0x0000002a11a77c36 */ /* 0x000fe40008000000 */
[C---:B------:R-:W-:Y:S01]  /*c510*/  FMUL.FTZ R136, R0.reuse, R166 ;  /* 0x000000a600887220 */ /* 0x040fe20000410000 */
[----:B------:R-:W-:Y:S01]  /*c520*/  PLOP3.LUT P1, PT, PT, PT, UP1, 0x80, 0x0 ;  /* 0x000000000000781c */ /* 0x000fe20003f2f018 */
[----:B------:R-:W1:Y:S01]  /*c530*/  LDC R166, c[0x0][0x2f0] ;  /* 0x0000bc00ffa67b82 */ /* 0x000e620000000800 */
[----:B------:R-:W-:Y:S01]  /*c540*/  PLOP3.LUT P2, PT, PT, PT, UP1, 0x80, 0x0 ;  /* 0x000000000000781c */ /* 0x000fe20003f4f018 */
[C---:B------:R-:W-:Y:S01]  /*c550*/  FMUL.FTZ R21, R0.reuse, R131 ;  /* 0x0000008300157220 */ /* 0x040fe20000410000 */
[C---:B------:R-:W-:Y:S01]  /*c560*/  FMUL.FTZ R131, R0.reuse, R155 ;  /* 0x0000009b00837220 */ /* 0x040fe20000410000 */
[----:B------:R-:W-:Y:S01]  /*c570*/  @UP1 ULDC UR7, c[0x0][0x44c] ;  /* 0x0001130000071ab9 */ /* 0x000fe20000000800 */
[----:B------:R-:W-:Y:S01]  /*c580*/  ULEA UR6, UR45, UR36, 0x3 ;  /* 0x000000242d067291 */ /* 0x000fe2000f8e183f */
[C---:B------:R-:W-:Y:S01]  /*c590*/  FMUL.FTZ R188, R0.reuse, R132 ;  /* 0x0000008400bc7220 */ /* 0x040fe20000410000 */
[C---:B------:R-:W-:Y:S01]  /*c5a0*/  FMUL.FTZ R155, R0.reuse, R165 ;  /* 0x000000a5009b7220 */ /* 0x040fe20000410000 */
[----:B------:R-:W-:Y:S01]  /*c5b0*/  FMUL.FTZ R132, R0, R158 ;  /* 0x0000009e00847220 */ /* 0x000fe20000410000 */
[----:B------:R-:W-:-:S02]  /*c5c0*/  IMAD.SHL.U32 R165, R6, 0x80, RZ ;  /* 0x0000008006a57824 */ /* 0x000fc400078e00ff */
[----:B------:R-:W-:Y:S01]  /*c5d0*/  FMUL.FTZ R158, R0, R169 ;  /* 0x000000a9009e7220 */ /* 0x000fe20000410000 */
[----:B------:R-:W-:Y:S01]  /*c5e0*/  UIADD3 UR6, UR6, 0x2a840, URZ ;  /* 0x0002a84006067890 */ /* 0x000fe2000fffe03f */
[----:B------:R-:W-:Y:S01]  /*c5f0*/  @P1 IMAD.HI.U32 R10, R167, UR7, RZ ;  /* 0x00000007a70a1c27 */ /* 0x000fe2000f8e00ff */
[----:B------:R-:W-:-:S03]  /*c600*/  @UP1 ULDC UR7, c[0x0][0x450] ;  /* 0x0001140000071ab9 */ /* 0x000fc60000000800 */
[C---:B------:R-:W-:Y:S01]  /*c610*/  FMUL.FTZ R14, R0.reuse, R127 ;  /* 0x0000007f000e7220 */ /* 0x040fe20000410000 */
[C---:B------:R-:W-:Y:S01]  /*c620*/  FMUL.FTZ R185, R0.reuse, R128 ;  /* 0x0000008000b97220 */ /* 0x040fe20000410000 */
[C---:B------:R-:W-:Y:S01]  /*c630*/  FMUL.FTZ R186, R0.reuse, R129 ;  /* 0x0000008100ba7220 */ /* 0x040fe20000410000 */
[----:B------:R-:W-:Y:S01]  /*c640*/  @P2 SHF.R.U32.HI R167, RZ, UR7, R10 ;  /* 0x00000007ffa72c19 */ /* 0x000fe2000801160a */
[C---:B------:R-:W-:Y:S01]  /*c650*/  FMUL.FTZ R127, R0.reuse, R147 ;  /* 0x00000093007f7220 */ /* 0x040fe20000410000 */
[----:B------:R-:W-:Y:S01]  /*c660*/  UISETP.NE.AND UP0, UPT, UR49, URZ, UPT ;  /* 0x0000003f3100728c */ /* 0x000fe2000bf05270 */
[C---:B------:R-:W-:Y:S01]  /*c670*/  FMUL.FTZ R9, R0.reuse, R120 ;  /* 0x0000007800097220 */ /* 0x040fe20000410000 */
[C---:B0-----:R-:W-:Y:S01]  /*c680*/  FMUL.FTZ R7, R0.reuse, R122 ;  /* 0x0000007a00077220 */ /* 0x041fe20000410000 */
[----:B------:R-:W0:Y:S01]  /*c690*/  SHFL.IDX PT, R169, R167, RZ, 0x1c1f ;  /* 0x001c1fffa7a97589 */ /* 0x000e2200000e0000 */
[C---:B------:R-:W-:Y:S01]  /*c6a0*/  FMUL.FTZ R20, R0.reuse, R130 ;  /* 0x0000008200147220 */ /* 0x040fe20000410000 */
[C---:B------:R-:W-:Y:S01]  /*c6b0*/  FMUL.FTZ R147, R0.reuse, R149 ;  /* 0x0000009500937220 */ /* 0x040fe20000410000 */
[C---:B------:R-:W-:Y:S01]  /*c6c0*/  FMUL.FTZ R128, R0.reuse, R150 ;  /* 0x0000009600807220 */ /* 0x040fe20000410000 */
[C---:B------:R-:W-:Y:S01]  /*c6d0*/  FMUL.FTZ R129, R0.reuse, R151 ;  /* 0x0000009700817220 */ /* 0x040fe20000410000 */
        /* <DEDUP_REMOVED lines=48> */
[----:B------:R-:W2:Y:S01]  /*c9e0*/  MUFU.TANH R9, R9 ;  /* 0x0000000900097308 */ /* 0x000ea20000002400 */
[----:B------:R-:W-:Y:S01]  /*c9f0*/  SYNCS.ARRIVE.TRANS64.RED.A1T0 RZ, [UR6], RZ ;  /* 0x000000ffffff79a7 */ /* 0x000fe20008100406 */
[----:B-1----:R-:W-:Y:S01]  /*ca00*/  IMAD R11, R166, UR41, R11 ;  /* 0x00000029a60b7c24 */ /* 0x002fe2000f8e020b */
[----:B------:R-:W-:-:S03]  /*ca10*/  ULOP3.LUT UR6, URZ, UR33, URZ, 0x33, !UPT ;  /* 0x000000213f067292 */ /* 0x000fc6000f8e333f */
[----:B------:R-:W-:Y:S02]  /*ca20*/  VIADD R11, R11, -UR32 ;  /* 0x800000200b0b7c36 */ /* 0x000fe40008000000 */
[----:B------:R-:W1:Y:S02]  /*ca30*/  MUFU.TANH R13, R13 ;  /* 0x0000000d000d7308 */ /* 0x000e640000002400 */
[C---:B------:R-:W-:Y:S02]  /*ca40*/  VIADD R164, R11.reuse, UR31 ;  /* 0x0000001f0ba47c36 */ /* 0x040fe40008000000 */
[----:B------:R-:W-:Y:S02]  /*ca50*/  VIADD R163, R11, UR6 ;  /* 0x000000060ba37c36 */ /* 0x000fe40008000000 */
[--C-:B0-----:R-:W-:Y:S02]  /*ca60*/  IMAD.IADD R174, R164, 0x1, R169.reuse ;  /* 0x00000001a4ae7824 */ /* 0x101fe400078e02a9 */
[----:B------:R-:W0:Y:S01]  /*ca70*/  MUFU.TANH R7, R7 ;  /* 0x0000000700077308 */ /* 0x000e220000002400 */
        /* <DEDUP_REMOVED lines=76> */
.L_x_4711:
[----:B------:R-:W-:-:S05]  /*cf40*/  IMAD.U32 R176, RZ, RZ, UR30 ;  /* 0x0000001effb07e24 */ /* 0x000fca000f8e00ff */
[----:B------:R-:W-:-:S13]  /*cf50*/  ISETP.NE.AND P1, PT, R176, 0x1, PT ;  /* 0x00000001b000780c */ /* 0x000fda0003f25270 */
[----:B------:R-:W1:Y:S02]  /*cf60*/  @P1 LDC.64 R10, c[0x0][0x9e8] ;  /* 0x00027a00ff0a1b82 */ /* 0x000e640000000a00 */
[----:B-1----:R-:W-:-:S05]  /*cf70*/  @P1 IMAD.HI.U32 R10, R169, R10, RZ ;  /* 0x0000000aa90a1227 */ /* 0x002fca00078e00ff */
[----:B------:R-:W-:-:S07]  /*cf80*/  @P1 SHF.R.U32.HI R169, RZ, R11, R10 ;  /* 0x0000000bffa91219 */ /* 0x000fce000001160a */
.L_x_4712:
[----:B------:R-:W-:Y:S05]  /*cf90*/  BSYNC B0 ;  /* 0x0000000000007941 */ /* 0x000fea0003800000 */
.L_x_4710:
[----:B------:R-:W-:-:S04]  /*cfa0*/  IMAD R169, R169, R176, -R165 ;  /* 0x000000b0a9a97224 */ /* 0x000fc800078e0aa5 */
[----:B------:R-:W-:-:S05]  /*cfb0*/  IMAD R169, R16, -0x2, R169 ;  /* 0xfffffffe10a97824 */ /* 0x000fca00078e02a9 */
[----:B------:R-:W-:Y:S02]  /*cfc0*/  VIADDMNMX R174, R169, R176, R174, PT ;  /* 0x000000b0a9ae7246 */ /* 0x000fe400038001ae */
[----:B------:R-:W-:-:S07]  /*cfd0*/  VIMNMX R172, R172, R169, !PT ;  /* 0x000000a9acac7248 */ /* 0x000fce0007fe0100 */
.L_x_4709:
[----:B------:R-:W-:Y:S01]  /*cfe0*/  ISETP.GT.AND P1, PT, R6, -0x1, PT ;  /* 0xffffffff0600780c */ /* 0x000fe20003f24270 */
[----:B------:R-:W1:Y:S01]  /*cff0*/  SHFL.IDX PT, R11, R167, 0x1, 0x1c1f ;  /* 0x003c1f00a70b7f89 */ /* 0x000e6200000e0000 */
[----:B------:R-:W-:Y:S02]  /*d000*/  UISETP.NE.AND UP0, UPT, UR49, URZ, UPT ;  /* 0x0000003f3100728c */ /* 0x000fe4000bf05270 */
[C---:B------:R-:W-:Y:S02]  /*d010*/  ISETP.GT.AND P2, PT, R172.reuse, 0x1, P1 ;  /* 0x00000001ac00780c */ /* 0x040fe40000f44270 */
[----:B------:R-:W-:Y:S02]  /*d020*/  ISETP.GT.AND P3, PT, R172, 0x8, P1 ;  /* 0x00000008ac00780c */ /* 0x000fe40000f64270 */
[C---:B------:R-:W-:Y:S02]  /*d030*/  ISETP.LT.OR P2, PT, R174.reuse, 0x2, P2 ;  /* 0x00000002ae00780c */ /* 0x040fe40001741670 */
[----:B------:R-:W-:-:S02]  /*d040*/  ISETP.LT.OR P3, PT, R174, 0x9, P3 ;  /* 0x00000009ae00780c */ /* 0x000fc40001f61670 */
[C---:B------:R-:W-:Y:S02]  /*d050*/  ISETP.GT.AND P6, PT, R172.reuse, RZ, P1 ;  /* 0x000000ffac00720c */ /* 0x040fe40000fc4270 */
[C---:B------:R-:W-:Y:S02]  /*d060*/  ISETP.GT.AND P5, PT, R172.reuse, 0x9, P1 ;  /* 0x00000009ac00780c */ /* 0x040fe40000fa4270 */
[----:B------:R-:W-:Y:S02]  /*d070*/  FSEL R175, R13, -INF , !P2 ;  /* 0xff8000000daf7808 */ /* 0x000fe40005000000 */
[C---:B------:R-:W-:Y:S02]  /*d080*/  ISETP.GT.AND P2, PT, R172.reuse, 0x18, P1 ;  /* 0x00000018ac00780c */ /* 0x040fe40000f44270 */
[----:B------:R-:W-:Y:S02]  /*d090*/  FSEL R173, R15, -INF , !P3 ;  /* 0xff8000000fad7808 */ /* 0x000fe40005800000 */
[----:B------:R-:W-:-:S02]  /*d0a0*/  ISETP.GT.AND P3, PT, R172, 0x19, P1 ;  /* 0x00000019ac00780c */ /* 0x000fc40000f64270 */
[----:B------:R-:W-:Y:S01]  /*d0b0*/  ISETP.LT.OR P6, PT, R174, 0x1, P6 ;  /* 0x00000001ae00780c */ /* 0x000fe200037c1670 */
[--C-:B-1----:R-:W-:Y:S01]  /*d0c0*/  IMAD.IADD R164, R164, 0x1, R11.reuse ;  /* 0x00000001a4a47824 */ /* 0x102fe200078e020b */
[C---:B------:R-:W-:Y:S01]  /*d0d0*/  ISETP.LT.OR P5, PT, R174.reuse, 0xa, P5 ;  /* 0x0000000aae00780c */ /* 0x040fe20002fa1670 */
[----:B------:R-:W-:Y:S01]  /*d0e0*/  IMAD.IADD R163, R163, 0x1, R11 ;  /* 0x00000001a3a37824 */ /* 0x000fe200078e020b */
[C---:B------:R-:W-:Y:S02]  /*d0f0*/  ISETP.LT.OR P2, PT, R174.reuse, 0x19, P2 ;  /* 0x00000019ae00780c */ /* 0x040fe40001741670 */
[----:B------:R-:W-:Y:S02]  /*d100*/  ISETP.LT.OR P3, PT, R174, 0x1a, P3 ;  /* 0x0000001aae00780c */ /* 0x000fe40001f61670 */
[----:B------:R-:W-:Y:S02]  /*d110*/  ISETP.GT.AND P4, PT, R172, 0x10, P1 ;  /* 0x00000010ac00780c */ /* 0x000fe40000f84270 */
[----:B------:R-:W-:-:S02]  /*d120*/  FSEL R177, R9, -INF , !P6 ;  /* 0xff80000009b17808 */ /* 0x000fc40007000000 */
[----:B0-----:R-:W-:Y:S02]  /*d130*/  FSEL R171, R184, -INF , !P5 ;  /* 0xff800000b8ab7808 */ /* 0x001fe40006800000 */
[C---:B------:R-:W-:Y:S02]  /*d140*/  ISETP.GT.AND P6, PT, R172.reuse, 0x11, P1 ;  /* 0x00000011ac00780c */ /* 0x040fe40000fc4270 */
[----:B------:R-:W-:Y:S02]  /*d150*/  ISETP.GT.AND P5, PT, R172, 0x20, P1 ;  /* 0x00000020ac00780c */ /* 0x000fe40000fa4270 */
        /* <DEDUP_REMOVED lines=43> */
[----:B------:R-:W-:Y:S02]  /*d410*/  ISETP.GT.AND P6, PT, R172, 0x50, P1 ;  /* 0x00000050ac00780c */ /* 0x000fe40000fc4270 */
[----:B------:R-:W-:-:S02]  /*d420*/  FSEL R152, R153, -INF , !P2 ;  /* 0xff80000099987808 */ /* 0x000fc40005000000 */
[----:B------:R-:W-:Y:S02]  /*d430*/  FSEL R153, R156, -INF , !P3 ;  /* 0xff8000009c997808 */ /* 0x000fe40005800000 */
[----:B------:R-:W-:Y:S02]  /*d440*/  ISETP.GT.AND P3, PT, R172, 0x69, P1 ;  /* 0x00000069ac00780c */ /* 0x000fe40000f64270 */
[C---:B------:R-:W-:Y:S02]  /*d450*/  ISETP.LT.OR P4, PT, R174.reuse, 0x4a, P4 ;  /* 0x0000004aae00780c */ /* 0x040fe40002781670 */
[C---:B------:R-:W-:Y:S02]  /*d460*/  ISETP.LT.OR P6, PT, R174.reuse, 0x51, P6 ;  /* 0x00000051ae00780c */ /* 0x040fe400037c1670 */
[----:B------:R-:W-:Y:S02]  /*d470*/  ISETP.LT.OR P3, PT, R174, 0x6a, P3 ;  /* 0x0000006aae00780c */ /* 0x000fe40001f61670 */
[----:B------:R-:W-:-:S02]  /*d480*/  ISETP.GT.AND P5, PT, R172, 0x59, P1 ;  /* 0x00000059ac00780c */ /* 0x000fc40000fa4270 */
[----:B------:R-:W-:Y:S02]  /*d490*/  FSEL R150, R151, -INF , !P4 ;  /* 0xff80000097967808 */ /* 0x000fe40006000000 */
[----:B------:R-:W-:Y:S02]  /*d4a0*/  ISETP.GT.AND P4, PT, R172, 0x60, P1 ;  /* 0x00000060ac00780c */ /* 0x000fe40000f84270 */
[----:B------:R-:W-:Y:S02]  /*d4b0*/  FSEL R151, R154, -INF , !P6 ;  /* 0xff8000009a977808 */ /* 0x000fe40007000000 */
[C---:B------:R-:W-:Y:S02]  /*d4c0*/  ISETP.GT.AND P6, PT, R172.reuse, 0x61, P1 ;  /* 0x00000061ac00780c */ /* 0x040fe40000fc4270 */
[----:B------:R-:W-:Y:S02]  /*d4d0*/  ISETP.GT.AND P2, PT, R172, 0x68, P1 ;  /* 0x00000068ac00780c */ /* 0x000fe40000f44270 */
[----:B------:R-:W-:-:S02]  /*d4e0*/  FSEL R156, R159, -INF , !P3 ;  /* 0xff8000009f9c7808 */ /* 0x000fc40005800000 */
[C---:B------:R-:W-:Y:S02]  /*d4f0*/  ISETP.LT.OR P5, PT, R174.reuse, 0x5a, P5 ;  /* 0x0000005aae00780c */ /* 0x040fe40002fa1670 */
[----:B------:R-:W-:Y:S02]  /*d500*/  PLOP3.LUT P3, PT, PT, PT, UP0, 0x40, 0x0 ;  /* 0x000000000000781c */ /* 0x000fe40003f6e808 */
[C---:B------:R-:W-:Y:S02]  /*d510*/  ISETP.LT.OR P4, PT, R174.reuse, 0x61, P4 ;  /* 0x00000061ae00780c */ /* 0x040fe40002781670 */
[C---:B------:R-:W-:Y:S02]  /*d520*/  ISETP.LT.OR P6, PT, R174.reuse, 0x62, P6 ;  /* 0x00000062ae00780c */ /* 0x040fe400037c1670 */
[----:B------:R-:W-:Y:S02]  /*d530*/  ISETP.LT.OR P2, PT, R174, 0x69, P2 ;  /* 0x00000069ae00780c */ /* 0x000fe40001741670 */
[----:B------:R-:W-:-:S02]  /*d540*/  FSEL R154, R155, -INF , !P5 ;  /* 0xff8000009b9a7808 */ /* 0x000fc40006800000 */
[----:B------:R-:W-:Y:S02]  /*d550*/  FSEL R155, R157, -INF , !P4 ;  /* 0xff8000009d9b7808 */ /* 0x000fe40006000000 */
[----:B------:R-:W-:Y:S02]  /*d560*/  FSEL R158, R158, -INF , !P6 ;  /* 0xff8000009e9e7808 */ /* 0x000fe40007000000 */
[----:B------:R-:W-:Y:S02]  /*d570*/  FSEL R157, R162, -INF , !P2 ;  /* 0xff800000a29d7808 */ /* 0x000fe40005000000 */
[C---:B------:R-:W-:Y:S02]  /*d580*/  ISETP.GT.AND P5, PT, R172.reuse, 0x70, P1 ;  /* 0x00000070ac00780c */ /* 0x040fe40000fa4270 */
[C---:B------:R-:W-:Y:S02]  /*d590*/  ISETP.GT.AND P4, PT, R172.reuse, 0x71, P1 ;  /* 0x00000071ac00780c */ /* 0x040fe40000f84270 */
[----:B------:R-:W-:-:S02]  /*d5a0*/  ISETP.GT.AND P6, PT, R172, 0x78, P1 ;  /* 0x00000078ac00780c */ /* 0x000fc40000fc4270 */
[----:B------:R-:W-:Y:S02]  /*d5b0*/  ISETP.GT.AND P2, PT, R172, 0x79, P1 ;  /* 0x00000079ac00780c */ /* 0x000fe40000f44270 */
[C---:B------:R-:W-:Y:S02]  /*d5c0*/  ISETP.LT.OR P5, PT, R174.reuse, 0x71, P5 ;  /* 0x00000071ae00780c */ /* 0x040fe40002fa1670 */
[C---:B------:R-:W-:Y:S02]  /*d5d0*/  ISETP.LT.OR P4, PT, R174.reuse, 0x72, P4 ;  /* 0x00000072ae00780c */ /* 0x040fe40002781670 */
[C---:B------:R-:W-:Y:S02]  /*d5e0*/  ISETP.LT.OR P6, PT, R174.reuse, 0x79, P6 ;  /* 0x00000079ae00780c */ /* 0x040fe400037c1670 */
[----:B------:R-:W-:Y:S02]  /*d5f0*/  ISETP.LT.OR P2, PT, R174, 0x7a, P2 ;  /* 0x0000007aae00780c */ /* 0x000fe40001741670 */
[----:B------:R-:W-:-:S02]  /*d600*/  FSEL R160, R160, -INF , !P5 ;  /* 0xff800000a0a07808 */ /* 0x000fc40006800000 */
[----:B------:R-:W-:Y:S02]  /*d610*/  FSEL R161, R161, -INF , !P4 ;  /* 0xff800000a1a17808 */ /* 0x000fe40006000000 */
[----:B------:R-:W-:Y:S02]  /*d620*/  FSEL R162, R168, -INF , !P6 ;  /* 0xff800000a8a27808 */ /* 0x000fe40007000000 */
[----:B------:R-:W-:Y:S01]  /*d630*/  FSEL R159, R170, -INF , !P2 ;  /* 0xff800000aa9f7808 */ /* 0x000fe20005000000 */
[----:B------:R-:W-:Y:S06]  /*d640*/  @P3 BRA `(.L_x_4713) ;  /* 0x00000000005c3947 */ /* 0x000fec0003800000 */
        /* <DEDUP_REMOVED lines=13> */
.L_x_4715:
[----:B------:R-:W-:-:S05]  /*d720*/  IMAD.U32 R168, RZ, RZ, UR30 ;  /* 0x0000001effa87e24 */ /* 0x000fca000f8e00ff */
[----:B------:R-:W-:-:S13]  /*d730*/  ISETP.NE.AND P2, PT, R168, 0x1, PT ;  /* 0x00000001a800780c */ /* 0x000fda0003f45270 */
[----:B------:R-:W0:Y:S02]  /*d740*/  @P2 LDC.64 R10, c[0x0][0x9e8] ;  /* 0x00027a00ff0a2b82 */ /* 0x000e240000000a00 */
[----:B0-----:R-:W-:-:S05]  /*d750*/  @P2 IMAD.HI.U32 R10, R166, R10, RZ ;  /* 0x0000000aa60a2227 */ /* 0x001fca00078e00ff */
[----:B------:R-:W-:-:S07]  /*d760*/  @P2 SHF.R.U32.HI R166, RZ, R11, R10 ;  /* 0x0000000bffa62219 */ /* 0x000fce000001160a */
.L_x_4716:
[----:B------:R-:W-:Y:S05]  /*d770*/  BSYNC B0 ;  /* 0x0000000000007941 */ /* 0x000fea0003800000 */
.L_x_4714:
[----:B------:R-:W-:-:S04]  /*d780*/  IMAD R165, R166, R168, -R165 ;  /* 0x000000a8a6a57224 */ /* 0x000fc800078e0aa5 */
[----:B------:R-:W-:-:S05]  /*d790*/  IMAD R165, R16, -0x2, R165 ;  /* 0xfffffffe10a57824 */ /* 0x000fca00078e02a5 */
[----:B------:R-:W-:Y:S02]  /*d7a0*/  VIADDMNMX R164, R165, R168, R164, PT ;  /* 0x000000a8a5a47246 */ /* 0x000fe400038001a4 */
[----:B------:R-:W-:-:S07]  /*d7b0*/  VIMNMX R163, R163, R165, !PT ;  /* 0x000000a5a3a37248 */ /* 0x000fce0007fe0100 */
.L_x_4713:
        /* <DEDUP_REMOVED lines=48> */
[----:B------:R-:W-:-:S02]  /*dac0*/  ISETP.LT.OR P3, PT, R164, 0x29, P3 ;  /* 0x00000029a400780c */ /* 0x000fc40001f61670 */
[----:B------:R-:W-:Y:S02]  /*dad0*/  FMNMX.FTZ R9, R155, R10, !PT ;  /* 0x0000000a9b097209 */ /* 0x000fe40007810000 */
[----:B------:R-:W-:Y:S02]  /*dae0*/  FSEL R124, R124, -INF , !P3 ;  /* 0xff8000007c7c7808 */ /* 0x000fe40005800000 */
[----:B------:R-:W-:Y:S02]  /*daf0*/  FMNMX.FTZ R10, R158, R9, !PT ;  /* 0x000000099e0a7209 */ /* 0x000fe40007810000 */
[----:B------:R-:W-:Y:S02]  /*db00*/  ISETP.GT.AND P3, PT, R163, 0x31, P1 ;  /* 0x00000031a300780c */ /* 0x000fe40000f64270 */
[----:B------:R-:W-:Y:S02]  /*db10*/  FMNMX.FTZ R9, R157, R10, !PT ;  /* 0x0000000a9d097209 */ /* 0x000fe40007810000 */
[----:B------:R-:W-:-:S02]  /*db20*/  ISETP.GT.AND P5, PT, R163, 0x38, P1 ;  /* 0x00000038a300780c */ /* 0x000fc40000fa4270 */
[----:B------:R-:W-:Y:S02]  /*db30*/  FMNMX.FTZ R9, R156, R9, !PT ;  /* 0x000000099c097209 */ /* 0x000fe40007810000 */
[----:B------:R-:W-:Y:S02]  /*db40*/  ISETP.LT.OR P3, PT, R164, 0x32, P3 ;  /* 0x00000032a400780c */ /* 0x000fe40001f61670 */
[----:B------:R-:W-:Y:S02]  /*db50*/  FMNMX.FTZ R10, R160, R9, !PT ;  /* 0x00000009a00a7209 */ /* 0x000fe40007810000 */
[----:B------:R-:W-:Y:S02]  /*db60*/  ISETP.LT.OR P5, PT, R164, 0x39, P5 ;  /* 0x00000039a400780c */ /* 0x000fe40002fa1670 */
[----:B------:R-:W-:Y:S02]  /*db70*/  FMNMX.FTZ R9, R161, R10, !PT ;  /* 0x0000000aa1097209 */ /* 0x000fe40007810000 */
[----:B------:R-:W-:-:S02]  /*db80*/  FSEL R127, R127, -INF , !P3 ;  /* 0xff8000007f7f7808 */ /* 0x000fc40005800000 */
[----:B------:R-:W-:Y:S02]  /*db90*/  FMNMX.FTZ R10, R162, R9, !PT ;  /* 0x00000009a20a7209 */ /* 0x000fe40007810000 */
[----:B------:R-:W-:Y:S02]  /*dba0*/  ISETP.GT.AND P3, PT, R163, 0x41, P1 ;  /* 0x00000041a300780c */ /* 0x000fe40000f64270 */
[----:B------:R-:W-:Y:S02]  /*dbb0*/  FMNMX.FTZ R10, R159, R10, !PT ;  /* 0x0000000a9f0a7209 */ /* 0x000fe40007810000 */
[----:B------:R-:W-:-:S03]  /*dbc0*/  ISETP.LT.OR P3, PT, R164, 0x42, P3 ;  /* 0x00000042a400780c */ /* 0x000fc60001f61670 */
[----:B------:R-:W0:Y:S01]  /*dbd0*/  SHFL.BFLY PT, R9, R10, 0x2, 0x1f ;  /* 0x0c401f000a097f89 */ /* 0x000e2200000e0000 */
[----:B------:R-:W-:Y:S02]  /*dbe0*/  FSEL R131, R131, -INF , !P3 ;  /* 0xff80000083837808 */ /* 0x000fe40005800000 */
[----:B------:R-:W-:-:S04]  /*dbf0*/  ISETP.GT.AND P3, PT, R163, 0x51, P1 ;  /* 0x00000051a300780c */ /* 0x000fc80000f64270 */
[----:B------:R-:W-:-:S04]  /*dc00*/  ISETP.LT.OR P3, PT, R164, 0x52, P3 ;  /* 0x00000052a400780c */ /* 0x000fc80001f61670 */
[----:B------:R-:W-:Y:S02]  /*dc10*/  FSEL R135, R135, -INF , !P3 ;  /* 0xff80000087877808 */ /* 0x000fe40005800000 */
[----:B------:R-:W-:-:S04]  /*dc20*/  ISETP.GT.AND P3, PT, R163, 0x61, P1 ;  /* 0x00000061a300780c */ /* 0x000fc80000f64270 */
[----:B------:R-:W-:-:S04]  /*dc30*/  ISETP.LT.OR P3, PT, R164, 0x62, P3 ;  /* 0x00000062a400780c */ /* 0x000fc80001f61670 */
[----:B------:R-:W-:Y:S02]  /*dc40*/  FSEL R139, R139, -INF , !P3 ;  /* 0xff8000008b8b7808 */ /* 0x000fe40005800000 */
[----:B------:R-:W-:Y:S02]  /*dc50*/  ISETP.GT.AND P3, PT, R163, 0x71, P1 ;  /* 0x00000071a300780c */ /* 0x000fe40000f64270 */
[----:B0-----:R-:W-:Y:S02]  /*dc60*/  FMNMX.FTZ R11, R10, R9, !PT ;  /* 0x000000090a0b7209 */ /* 0x001fe40007810000 */
[----:B------:R-:W-:-:S03]  /*dc70*/  ISETP.LT.OR P3, PT, R164, 0x72, P3 ;  /* 0x00000072a400780c */ /* 0x000fc60001f61670 */
[----:B------:R-:W0:Y:S01]  /*dc80*/  SHFL.BFLY PT, R166, R11, 0x1, 0x1f ;  /* 0x0c201f000ba67f89 */ /* 0x000e2200000e0000 */
[----:B------:R-:W-:Y:S02]  /*dc90*/  FSEL R143, R143, -INF , !P3 ;  /* 0xff8000008f8f7808 */ /* 0x000fe40005800000 */
[----:B0-----:R-:W-:Y:S02]  /*dca0*/  FMNMX.FTZ R9, R11, R166, !PT ;  /* 0x000000a60b097209 */ /* 0x001fe40007810000 */
[----:B------:R-:W-:Y:S02]  /*dcb0*/  FSEL R11, R14, -INF , !P4 ;  /* 0xff8000000e0b7808 */ /* 0x000fe40006000000 */
[C---:B------:R-:W-:Y:S01]  /*dcc0*/  FSETP.NEU.FTZ.AND P6, PT, R9.reuse, -INF , PT ;  /* 0xff8000000900780b */ /* 0x040fe20003fdd000 */
[----:B------:R-:W-:-:S01]  /*dcd0*/  FFMA.FTZ R165, R9, R168, -8 ;  /* 0xc100000009a57423 */ /* 0x000fc200000100a8 */
[----:B------:R-:W-:-:S04]  /*dce0*/  ISETP.GT.AND P4, PT, R163, 0x19, P1 ;  /* 0x00000019a300780c */ /* 0x000fc80000f84270 */
[----:B------:R-:W-:Y:S02]  /*dcf0*/  FSEL R10, R165, RZ, P6 ;  /* 0x000000ffa50a7208 */ /* 0x000fe40003000000 */
[----:B------:R-:W-:Y:S02]  /*dd00*/  FSEL R165, R21, -INF , !P2 ;  /* 0xff80000015a57808 */ /* 0x000fe40005000000 */
[----:B------:R-:W-:Y:S01]  /*dd10*/  ISETP.LT.OR P4, PT, R164, 0x1a, P4 ;  /* 0x0000001aa400780c */ /* 0x000fe20002781670 */
[----:B------:R-:W-:-:S01]  /*dd20*/  FFMA.FTZ R168, R171, UR29, -R10 ;  /* 0x0000001daba87c23 */ /* 0x000fc2000801080a */
[----:B------:R-:W-:Y:S01]  /*dd30*/  FMNMX.FTZ R171, R170, R5, !PT ;  /* 0x00000005aaab7209 */ /* 0x000fe20007810000 */
[----:B------:R-:W-:-:S01]  /*dd40*/  FFMA.FTZ R172, R169, UR29, -R10 ;  /* 0x0000001da9ac7c23 */ /* 0x000fc2000801080a */
[--C-:B------:R-:W-:Y:S01]  /*dd50*/  FFMA.FTZ R173, R173, UR29, -R10.reuse ;  /* 0x0000001dadad7c23 */ /* 0x100fe2000801080a */
[----:B------:R-:W-:Y:S01]  /*dd60*/  ISETP.GT.AND P2, PT, R163, 0x21, P1 ;  /* 0x00000021a300780c */ /* 0x000fe20000f44270 */
[--C-:B------:R-:W-:Y:S01]  /*dd70*/  FFMA.FTZ R175, R175, UR29, -R10.reuse ;  /* 0x0000001dafaf7c23 */ /* 0x100fe2000801080a */
[----:B------:R-:W-:Y:S01]  /*dd80*/  FMNMX.FTZ R171, R8, R171, !PT ;  /* 0x000000ab08ab7209 */ /* 0x000fe20007810000 */
[--C-:B------:R-:W-:Y:S01]  /*dd90*/  FFMA.FTZ R177, R177, UR29, -R10.reuse ;  /* 0x0000001db1b17c23 */ /* 0x100fe2000801080a */
[----:B------:R-:W-:Y:S01]  /*dda0*/  FSEL R166, R121, -INF , !P4 ;  /* 0xff80000079a67808 */ /* 0x000fe20006000000 */
[----:B------:R-:W-:Y:S01]  /*ddb0*/  MUFU.EX2 R21, R175 ;  /* 0x000000af00157308 */ /* 0x000fe20000000800 */
[----:B------:R-:W-:Y:S01]  /*ddc0*/  FMNMX.FTZ R174, R12, R171, !PT ;  /* 0x000000ab0cae7209 */ /* 0x000fe20007810000 */
[--C-:B------:R-:W-:Y:S01]  /*ddd0*/  FFMA.FTZ R179, R148, UR29, -R10.reuse ;  /* 0x0000001d94b37c23 */ /* 0x100fe2000801080a */
[----:B------:R-:W-:Y:S01]  /*dde0*/  ISETP.LT.OR P2, PT, R164, 0x22, P2 ;  /* 0x00000022a400780c */ /* 0x000fe20001741670 */
[--C-:B------:R-:W-:Y:S01]  /*ddf0*/  FFMA.FTZ R185, R185, UR29, -R10.reuse ;  /* 0x0000001db9b97c23 */ /* 0x100fe2000801080a */
[----:B------:R-:W-:Y:S01]  /*de00*/  FMNMX.FTZ R169, R11, R174, !PT ;  /* 0x000000ae0ba97209 */ /* 0x000fe20007810000 */
[--C-:B------:R-:W-:Y:S01]  /*de10*/  FFMA.FTZ R167, R167, UR29, -R10.reuse ;  /* 0x0000001da7a77c23 */ /* 0x100fe2000801080a */
[----:B------:R-:W-:Y:S01]  /*de20*/  ISETP.GT.AND P4, PT, R163, 0x29, P1 ;  /* 0x00000029a300780c */ /* 0x000fe20000f84270 */
        /* <DEDUP_REMOVED lines=9> */
[----:B------:R-:W-:Y:S01]  /*dec0*/  FMNMX.FTZ R171, R120, R171, !PT ;  /* 0x000000ab78ab7209 */ /* 0x000fe20007810000 */
[--C-:B------:R-:W-:Y:S01]  /*ded0*/  FFMA.FTZ R192, R192, UR29, -R10.reuse ;  /* 0x0000001dc0c07c23 */ /* 0x100fe2000801080a */
[----:B------:R-:W-:Y:S01]  /*dee0*/  ISETP.LT.OR P4, PT, R164, 0x2a, P4 ;  /* 0x0000002aa400780c */ /* 0x000fe20002781670 */
[--C-:B------:R-:W-:Y:S01]  /*def0*/  FFMA.FTZ R191, R191, UR29, -R10.reuse ;  /* 0x0000001dbfbf7c23 */ /* 0x100fe2000801080a */
[----:B0-----:R-:W-:Y:S01]  /*df00*/  FMNMX.FTZ R173, R166, R171, !PT ;  /* 0x000000aba6ad7209 */ /* 0x001fe20007810000 */
[--C-:B------:R-:W-:Y:S01]  /*df10*/  FFMA.FTZ R193, R193, UR29, -R10.reuse ;  /* 0x0000001dc1c17c23 */ /* 0x100fe2000801080a */
[----:B------:R-:W-:Y:S01]  /*df20*/  ISETP.LT.OR P2, PT, R164, 0x31, P2 ;  /* 0x00000031a400780c */ /* 0x000fe20001741670 */
[--C-:B------:R-:W-:Y:S01]  /*df30*/  FFMA.FTZ R145, R145, UR29, -R10.reuse ;  /* 0x0000001d91917c23 */ /* 0x100fe2000801080a */
[----:B------:R-:W-:Y:S01]  /*df40*/  FMNMX.FTZ R174, R122, R173, !PT ;  /* 0x000000ad7aae7209 */ /* 0x000fe20007810000 */
[--C-:B------:R-:W-:Y:S01]  /*df50*/  FFMA.FTZ R13, R13, UR29, -R10.reuse ;  /* 0x0000001d0d0d7c23 */ /* 0x100fe2000801080a */
[----:B------:R-:W-:Y:S01]  /*df60*/  FSEL R125, R125, -INF , !P4 ;  /* 0xff8000007d7d7808 */ /* 0x000fe20006000000 */
[----:B------:R-:W-:Y:S01]  /*df70*/  FFMA.FTZ R156, R156, UR29, -R10 ;  /* 0x0000001d9c9c7c23 */ /* 0x000fe2000801080a */
[----:B------:R-:W-:Y:S01]  /*df80*/  FMNMX.FTZ R173, R123, R174, !PT ;  /* 0x000000ae7bad7209 */ /* 0x000fe20007810000 */
[----:B------:R-:W-:Y:S01]  /*df90*/  MUFU.EX2 R168, R168 ;  /* 0x000000a800a87308 */ /* 0x000fe20000000800 */
[----:B------:R-:W-:-:S02]  /*dfa0*/  FSEL R126, R126, -INF , !P2 ;  /* 0xff8000007e7e7808 */ /* 0x000fc40005000000 */
[----:B------:R-:W-:Y:S02]  /*dfb0*/  FMNMX.FTZ R176, R124, R173, !PT ;  /* 0x000000ad7cb07209 */ /* 0x000fe40007810000 */
[----:B------:R-:W-:Y:S02]  /*dfc0*/  ISETP.GT.AND P4, PT, R163, 0x39, P1 ;  /* 0x00000039a300780c */ /* 0x000fe40000f84270 */
[----:B------:R-:W-:Y:S01]  /*dfd0*/  FMNMX.FTZ R175, R125, R176, !PT ;  /* 0x000000b07daf7209 */ /* 0x000fe20007810000 */
[----:B------:R-:W-:Y:S01]  /*dfe0*/  MUFU.EX2 R7, R185 ;  /* 0x000000b900077308 */ /* 0x000fe20000000800 */
[----:B------:R-:W-:Y:S02]  /*dff0*/  ISETP.GT.AND P2, PT, R163, 0x40, P1 ;  /* 0x00000040a300780c */ /* 0x000fe40000f44270 */
[----:B------:R-:W-:Y:S02]  /*e000*/  FMNMX.FTZ R176, R126, R175, !PT ;  /* 0x000000af7eb07209 */ /* 0x000fe40007810000 */
[----:B------:R-:W-:-:S02]  /*e010*/  FSEL R169, R128, -INF , !P5 ;  /* 0xff80000080a97808 */ /* 0x000fc40006800000 */
[C---:B------:R-:W-:Y:S01]  /*e020*/  ISETP.LT.OR P4, PT, R164.reuse, 0x3a, P4 ;  /* 0x0000003aa400780c */ /* 0x040fe20002781670 */
[----:B------:R-:W-:Y:S01]  /*e030*/  MUFU.EX2 R172, R172 ;  /* 0x000000ac00ac7308 */ /* 0x000fe20000000800 */
[----:B------:R-:W-:Y:S02]  /*e040*/  FMNMX.FTZ R176, R127, R176, !PT ;  /* 0x000000b07fb07209 */ /* 0x000fe40007810000 */
[----:B------:R-:W-:Y:S02]  /*e050*/  ISETP.LT.OR P2, PT, R164, 0x41, P2 ;  /* 0x00000041a400780c */ /* 0x000fe40001741670 */
[----:B------:R-:W-:Y:S02]  /*e060*/  FSEL R171, R129, -INF , !P4 ;  /* 0xff80000081ab7808 */ /* 0x000fe40006000000 */
[----:B------:R-:W-:Y:S01]  /*e070*/  FMNMX.FTZ R176, R169, R176, !PT ;  /* 0x000000b0a9b07209 */ /* 0x000fe20007810000 */
[----:B------:R-:W-:Y:S01]  /*e080*/  MUFU.EX2 R167, R167 ;  /* 0x000000a700a77308 */ /* 0x000fe20000000800 */
[----:B------:R-:W-:-:S02]  /*e090*/  ISETP.GT.AND P5, PT, R163, 0x48, P1 ;  /* 0x00000048a300780c */ /* 0x000fc40000fa4270 */
[----:B------:R-:W-:Y:S02]  /*e0a0*/  FSEL R130, R130, -INF , !P2 ;  /* 0xff80000082827808 */ /* 0x000fe40005000000 */
[----:B-1----:R-:W-:Y:S02]  /*e0b0*/  FMNMX.FTZ R177, R171, R176, !PT ;  /* 0x000000b0abb17209 */ /* 0x002fe40007810000 */
[C---:B------:R-:W-:Y:S01]  /*e0c0*/  ISETP.GT.AND P4, PT, R163.reuse, 0x49, P1 ;  /* 0x00000049a300780c */ /* 0x040fe20000f84270 */
[----:B------:R-:W-:Y:S01]  /*e0d0*/  MUFU.EX2 R128, R187 ;  /* 0x000000bb00807308 */ /* 0x000fe20000000800 */
[----:B------:R-:W-:Y:S02]  /*e0e0*/  ISETP.LT.OR P5, PT, R164, 0x49, P5 ;  /* 0x00000049a400780c */ /* 0x000fe40002fa1670 */
[----:B------:R-:W-:Y:S02]  /*e0f0*/  FMNMX.FTZ R178, R130, R177, !PT ;  /* 0x000000b182b27209 */ /* 0x000fe40007810000 */
[----:B------:R-:W-:-:S02]  /*e100*/  ISETP.GT.AND P2, PT, R163, 0x50, P1 ;  /* 0x00000050a300780c */ /* 0x000fc40000f44270 */
[----:B------:R-:W-:Y:S01]  /*e110*/  FSEL R173, R132, -INF , !P5 ;  /* 0xff80000084ad7808 */ /* 0x000fe20006800000 */
[----:B------:R-:W-:Y:S01]  /*e120*/  MUFU.EX2 R129, R190 ;  /* 0x000000be00817308 */ /* 0x000fe20000000800 */
[C---:B------:R-:W-:Y:S02]  /*e130*/  ISETP.LT.OR P4, PT, R164.reuse, 0x4a, P4 ;  /* 0x0000004aa400780c */ /* 0x040fe40002781670 */
[----:B------:R-:W-:Y:S02]  /*e140*/  FMNMX.FTZ R178, R131, R178, !PT ;  /* 0x000000b283b27209 */ /* 0x000fe40007810000 */
[----:B------:R-:W-:Y:S02]  /*e150*/  ISETP.LT.OR P2, PT, R164, 0x51, P2 ;  /* 0x00000051a400780c */ /* 0x000fe40001741670 */
[----:B------:R-:W-:Y:S01]  /*e160*/  FSEL R175, R133, -INF , !P4 ;  /* 0xff80000085af7808 */ /* 0x000fe20006000000 */
[----:B------:R-:W-:Y:S01]  /*e170*/  MUFU.EX2 R174, R189 ;  /* 0x000000bd00ae7308 */ /* 0x000fe20000000800 */
[----:B------:R-:W-:-:S02]  /*e180*/  FMNMX.FTZ R178, R173, R178, !PT ;  /* 0x000000b2adb27209 */ /* 0x000fc40007810000 */
[----:B------:R-:W-:Y:S02]  /*e190*/  ISETP.GT.AND P5, PT, R163, 0x58, P1 ;  /* 0x00000058a300780c */ /* 0x000fe40000fa4270 */
[----:B------:R-:W-:Y:S02]  /*e1a0*/  FSEL R134, R134, -INF , !P2 ;  /* 0xff80000086867808 */ /* 0x000fe40005000000 */
[----:B------:R-:W-:Y:S01]  /*e1b0*/  FMNMX.FTZ R177, R175, R178, !PT ;  /* 0x000000b2afb17209 */ /* 0x000fe20007810000 */
[----:B------:R-:W-:Y:S01]  /*e1c0*/  MUFU.EX2 R132, R192 ;  /* 0x000000c000847308 */ /* 0x000fe20000000800 */
[----:B------:R-:W-:Y:S02]  /*e1d0*/  ISETP.GT.AND P4, PT, R163, 0x59, P1 ;  /* 0x00000059a300780c */ /* 0x000fe40000f84270 */
[----:B------:R-:W-:Y:S02]  /*e1e0*/  ISETP.LT.OR P5, PT, R164, 0x59, P5 ;  /* 0x00000059a400780c */ /* 0x000fe40002fa1670 */
[----:B------:R-:W-:Y:S01]  /*e1f0*/  FMNMX.FTZ R178, R134, R177, !PT ;  /* 0x000000b186b27209 */ /* 0x000fe20007810000 */
[----:B------:R-:W-:Y:S01]  /*e200*/  FFMA.FTZ R177, R147, UR29, -R10 ;  /* 0x0000001d93b17c23 */ /* 0x000fe2000801080a */
[----:B------:R-:W-:Y:S01]  /*e210*/  ISETP.GT.AND P2, PT, R163, 0x60, P1 ;  /* 0x00000060a300780c */ /* 0x000fe20000f44270 */
[----:B------:R-:W-:Y:S01]  /*e220*/  MUFU.EX2 R133, R191 ;  /* 0x000000bf00857308 */ /* 0x000fe20000000800 */
[----:B------:R-:W-:-:S02]  /*e230*/  FSEL R136, R136, -INF , !P5 ;  /* 0xff80000088887808 */ /* 0x000fc40006800000 */
[C---:B------:R-:W-:Y:S02]  /*e240*/  ISETP.LT.OR P4, PT, R164.reuse, 0x5a, P4 ;  /* 0x0000005aa400780c */ /* 0x040fe40002781670 */
[----:B------:R-:W-:Y:S02]  /*e250*/  FMNMX.FTZ R147, R135, R178, !PT ;  /* 0x000000b287937209 */ /* 0x000fe40007810000 */
[----:B------:R-:W-:Y:S01]  /*e260*/  ISETP.GT.AND P5, PT, R163, 0x68, P1 ;  /* 0x00000068a300780c */ /* 0x000fe20000fa4270 */
[----:B------:R0:W-:Y:S01]  /*e270*/  MUFU.EX2 R178, R177 ;  /* 0x000000b100b27308 */ /* 0x0001e20000000800 */
[----:B------:R-:W-:Y:S02]  /*e280*/  ISETP.LT.OR P2, PT, R164, 0x61, P2 ;  /* 0x00000061a400780c */ /* 0x000fe40001741670 */
[----:B------:R-:W-:Y:S02]  /*e290*/  FSEL R148, R137, -INF , !P4 ;  /* 0xff80000089947808 */ /* 0x000fe40006000000 */
[----:B------:R-:W-:-:S02]  /*e2a0*/  FMNMX.FTZ R147, R136, R147, !PT ;  /* 0x0000009388937209 */ /* 0x000fc40007810000 */
[----:B------:R-:W-:Y:S01]  /*e2b0*/  FSEL R138, R138, -INF , !P2 ;  /* 0xff8000008a8a7808 */ /* 0x000fe20005000000 */
[----:B------:R-:W-:Y:S01]  /*e2c0*/  MUFU.EX2 R137, R179 ;  /* 0x000000b300897308 */ /* 0x000fe20000000800 */
[----:B------:R-:W-:Y:S01]  /*e2d0*/  ISETP.LT.OR P5, PT, R164, 0x69, P5 ;  /* 0x00000069a400780c */ /* 0x000fe20002fa1670 */
[----:B0-----:R-:W-:Y:S01]  /*e2e0*/  FFMA.FTZ R177, R150, UR29, -R10 ;  /* 0x0000001d96b17c23 */ /* 0x001fe2000801080a */
[----:B------:R-:W-:Y:S02]  /*e2f0*/  FMNMX.FTZ R147, R148, R147, !PT ;  /* 0x0000009394937209 */ /* 0x000fe40007810000 */
[----:B------:R-:W-:Y:S02]  /*e300*/  ISETP.GT.AND P4, PT, R163, 0x69, P1 ;  /* 0x00000069a300780c */ /* 0x000fe40000f84270 */
[----:B------:R-:W-:Y:S01]  /*e310*/  FSEL R140, R140, -INF , !P5 ;  /* 0xff8000008c8c7808 */ /* 0x000fe20006800000 */
[----:B------:R-:W-:Y:S01]  /*e320*/  MUFU.EX2 R176, R193 ;  /* 0x000000c100b07308 */ /* 0x000fe20000000800 */
[----:B------:R-:W-:-:S02]  /*e330*/  FMNMX.FTZ R180, R138, R147, !PT ;  /* 0x000000938ab47209 */ /* 0x000fc40007810000 */
[C---:B------:R-:W-:Y:S02]  /*e340*/  ISETP.GT.AND P2, PT, R163.reuse, 0x70, P1 ;  /* 0x00000070a300780c */ /* 0x040fe40000f44270 */
[C---:B------:R-:W-:Y:S02]  /*e350*/  ISETP.GT.AND P5, PT, R163.reuse, 0x78, P1 ;  /* 0x00000078a300780c */ /* 0x040fe40000fa4270 */
[----:B------:R-:W-:Y:S01]  /*e360*/  ISETP.GT.AND P1, PT, R163, 0x79, P1 ;  /* 0x00000079a300780c */ /* 0x000fe20000f24270 */
[----:B------:R-:W-:-:S01]  /*e370*/  FFMA.FTZ R163, R15, UR29, -R10 ;  /* 0x0000001d0fa37c23 */ /* 0x000fc2000801080a */
[C---:B------:R-:W-:Y:S01]  /*e380*/  ISETP.LT.OR P4, PT, R164.reuse, 0x6a, P4 ;  /* 0x0000006aa400780c */ /* 0x040fe20002781670 */
[----:B------:R-:W-:Y:S01]  /*e390*/  MUFU.EX2 R145, R145 ;  /* 0x0000009100917308 */ /* 0x000fe20000000800 */
[----:B------:R-:W-:Y:S02]  /*e3a0*/  FMNMX.FTZ R15, R139, R180, !PT ;  /* 0x000000b48b0f7209 */ /* 0x000fe40007810000 */
[----:B------:R-:W-:-:S02]  /*e3b0*/  ISETP.LT.OR P2, PT, R164, 0x71, P2 ;  /* 0x00000071a400780c */ /* 0x000fc40001741670 */
[----:B------:R-:W-:Y:S02]  /*e3c0*/  FSEL R141, R141, -INF , !P4 ;  /* 0xff8000008d8d7808 */ /* 0x000fe40006000000 */
[----:B------:R-:W-:Y:S01]  /*e3d0*/  FMNMX.FTZ R182, R140, R15, !PT ;  /* 0x0000000f8cb67209 */ /* 0x000fe20007810000 */
[----:B------:R-:W-:-:S01]  /*e3e0*/  FFMA.FTZ R15, R149, UR29, -R10 ;  /* 0x0000001d950f7c23 */ /* 0x000fc2000801080a */
[----:B------:R-:W-:Y:S01]  /*e3f0*/  FSEL R142, R142, -INF , !P2 ;  /* 0xff8000008e8e7808 */ /* 0x000fe20005000000 */
[----:B------:R0:W-:Y:S01]  /*e400*/  MUFU.EX2 R180, R163 ;  /* 0x000000a300b47308 */ /* 0x0001e20000000800 */
[----:B------:R-:W-:Y:S02]  /*e410*/  FMNMX.FTZ R147, R141, R182, !PT ;  /* 0x000000b68d937209 */ /* 0x000fe40007810000 */
[----:B------:R-:W-:Y:S02]  /*e420*/  ISETP.LT.OR P5, PT, R164, 0x79, P5 ;  /* 0x00000079a400780c */ /* 0x000fe40002fa1670 */
[----:B------:R-:W-:-:S02]  /*e430*/  FMNMX.FTZ R182, R142, R147, !PT ;  /* 0x000000938eb67209 */ /* 0x000fc40007810000 */
[----:B------:R-:W-:Y:S01]  /*e440*/  ISETP.LT.OR P1, PT, R164, 0x7a, P1 ;  /* 0x0000007aa400780c */ /* 0x000fe20000f21670 */
[----:B------:R-:W-:Y:S01]  /*e450*/  MUFU.EX2 R13, R13 ;  /* 0x0000000d000d7308 */ /* 0x000fe20000000800 */
[----:B------:R-:W-:Y:S02]  /*e460*/  FSEL R144, R144, -INF , !P5 ;  /* 0xff80000090907808 */ /* 0x000fe40006800000 */
[----:B------:R-:W-:Y:S02]  /*e470*/  FMNMX.FTZ R149, R143, R182, !PT ;  /* 0x000000b68f957209 */ /* 0x000fe40007810000 */
[----:B------:R-:W-:Y:S02]  /*e480*/  FSEL R147, R146, -INF , !P1 ;  /* 0xff80000092937808 */ /* 0x000fe40004800000 */
[----:B------:R-:W-:Y:S01]  /*e490*/  FMNMX.FTZ R150, R144, R149, !PT ;  /* 0x0000009590967209 */ /* 0x000fe20007810000 */
[----:B------:R-:W-:-:S01]  /*e4a0*/  FFMA.FTZ R149, R151, UR29, -R10 ;  /* 0x0000001d97957c23 */ /* 0x000fc2000801080a */
[--C-:B------:R-:W-:Y:S01]  /*e4b0*/  FFMA.FTZ R151, R153, UR29, -R10.reuse ;  /* 0x0000001d99977c23 */ /* 0x100fe2000801080a */
[----:B------:R-:W-:-:S01]  /*e4c0*/  FFMA.FTZ R153, R155, UR29, -R10 ;  /* 0x0000001d9b997c23 */ /* 0x000fc2000801080a */
[----:B0-----:R-:W-:Y:S01]  /*e4d0*/  FMNMX.FTZ R163, R147, R150, !PT ;  /* 0x0000009693a37209 */ /* 0x001fe20007810000 */
[----:B------:R-:W-:-:S01]  /*e4e0*/  FFMA.FTZ R150, R152, UR29, -R10 ;  /* 0x0000001d98967c23 */ /* 0x000fc2000801080a */
[--C-:B------:R-:W-:Y:S01]  /*e4f0*/  FFMA.FTZ R155, R157, UR29, -R10.reuse ;  /* 0x0000001d9d9b7c23 */ /* 0x100fe2000801080a */
[----:B------:R-:W-:-:S01]  /*e500*/  FFMA.FTZ R152, R154, UR29, -R10 ;  /* 0x0000001d9a987c23 */ /* 0x000fc2000801080a */
[--C-:B------:R-:W-:Y:S01]  /*e510*/  FFMA.FTZ R157, R160, UR29, -R10.reuse ;  /* 0x0000001da09d7c23 */ /* 0x100fe2000801080a */
[----:B------:R-:W0:Y:S01]  /*e520*/  SHFL.BFLY PT, R164, R163, 0x2, 0x1f ;  /* 0x0c401f00a3a47f89 */ /* 0x000e2200000e0000 */
[----:B------:R-:W-:-:S01]  /*e530*/  FFMA.FTZ R154, R158, UR29, -R10 ;  /* 0x0000001d9e9a7c23 */ /* 0x000fc2000801080a */
[--C-:B------:R-:W-:Y:S01]  /*e540*/  FFMA.FTZ R160, R162, UR29, -R10.reuse ;  /* 0x0000001da2a07c23 */ /* 0x100fe2000801080a */
[----:B------:R-:W-:-:S01]  /*e550*/  FFMA.FTZ R158, R161, UR29, -R10 ;  /* 0x0000001da19e7c23 */ /* 0x000fc2000801080a */
[----:B------:R-:W-:Y:S01]  /*e560*/  FFMA.FTZ R162, R159, UR29, -R10 ;  /* 0x0000001d9fa27c23 */ /* 0x000fe2000801080a */
[----:B------:R-:W-:Y:S01]  /*e570*/  IMAD.U32 R161, RZ, RZ, UR29 ;  /* 0x0000001dffa17e24 */ /* 0x000fe2000f8e00ff */
[----:B------:R-:W-:Y:S01]  /*e580*/  FSEL R159, R9, RZ, P6 ;  /* 0x000000ff099f7208 */ /* 0x000fe20003000000 */
[----:B------:R1:W-:Y:S04]  /*e590*/  MUFU.EX2 R146, R177 ;  /* 0x000000b100927308 */ /* 0x0003e80000000800 */
[----:B------:R-:W-:-:S04]  /*e5a0*/  FADD.FTZ R4, -R159, R4 ;  /* 0x000000049f047221 */ /* 0x000fc80000010100 */
[----:B------:R-:W-:Y:S08]  /*e5b0*/  MUFU.EX2 R159, R162 ;  /* 0x000000a2009f7308 */ /* 0x000ff00000000800 */
[----:B------:R-:W-:Y:S01]  /*e5c0*/  MUFU.EX2 R15, R15 ;  /* 0x0000000f000f7308 */ /* 0x000fe20000000800 */
[----:B0-----:R-:W-:-:S05]  /*e5d0*/  FMNMX.FTZ R164, R163, R164, !PT ;  /* 0x000000a4a3a47209 */ /* 0x001fca0007810000 */
[----:B------:R-:W0:Y:S02]  /*e5e0*/  SHFL.BFLY PT, R163, R164, 0x1, 0x1f ;  /* 0x0c201f00a4a37f89 */ /* 0x000e2400000e0000 */
[----:B------:R-:W-:Y:S08]  /*e5f0*/  MUFU.EX2 R149, R149 ;  /* 0x0000009500957308 */ /* 0x000ff00000000800 */
[----:B------:R-:W-:Y:S08]  /*e600*/  MUFU.EX2 R150, R150 ;  /* 0x0000009600967308 */ /* 0x000ff00000000800 */
[----:B------:R-:W-:Y:S01]  /*e610*/  MUFU.EX2 R151, R151 ;  /* 0x0000009700977308 */ /* 0x000fe20000000800 */
[----:B0-----:R-:W-:Y:S01]  /*e620*/  FMNMX.FTZ R10, R164, R163, !PT ;  /* 0x000000a3a40a7209 */ /* 0x001fe20007810000 */
[----:B------:R-:W-:-:S06]  /*e630*/  FMUL.FTZ R163, R4, UR29 ;  /* 0x0000001d04a37c20 */ /* 0x000fcc0008410000 */
[----:B------:R-:W-:Y:S01]  /*e640*/  MUFU.EX2 R152, R152 ;  /* 0x0000009800987308 */ /* 0x000fe20000000800 */
[C---:B------:R-:W-:Y:S01]  /*e650*/  FSETP.NEU.FTZ.AND P1, PT, R10.reuse, -INF , PT ;  /* 0xff8000000a00780b */ /* 0x040fe20003f3d000 */
[----:B------:R-:W-:-:S05]  /*e660*/  FFMA.FTZ R161, R10, R161, -8 ;  /* 0xc10000000aa17423 */ /* 0x000fca00000100a1 */
[----:B------:R-:W-:Y:S01]  /*e670*/  FSEL R161, R161, RZ, P1 ;  /* 0x000000ffa1a17208 */ /* 0x000fe20000800000 */
[----:B------:R-:W0:Y:S04]  /*e680*/  MUFU.EX2 R163, R163 ;  /* 0x000000a300a37308 */ /* 0x000e280000000800 */
[----:B------:R-:W-:-:S01]  /*e690*/  FFMA.FTZ R4, R8, UR29, -R161 ;  /* 0x0000001d08047c23 */ /* 0x000fc200080108a1 */
[--C-:B------:R-:W-:Y:S01]  /*e6a0*/  FFMA.FTZ R8, R12, UR29, -R161.reuse ;  /* 0x0000001d0c087c23 */ /* 0x100fe200080108a1 */
[----:B------:R-:W-:-:S01]  /*e6b0*/  FFMA.FTZ R12, R20, UR29, -R161 ;  /* 0x0000001d140c7c23 */ /* 0x000fc200080108a1 */
[--C-:B------:R-:W-:Y:S01]  /*e6c0*/  FFMA.FTZ R20, R120, UR29, -R161.reuse ;  /* 0x0000001d78147c23 */ /* 0x100fe200080108a1 */
[----:B------:R-:W-:-:S01]  /*e6d0*/  FFMA.FTZ R120, R122, UR29, -R161 ;  /* 0x0000001d7a787c23 */ /* 0x000fc200080108a1 */
[--C-:B------:R-:W-:Y:S01]  /*e6e0*/  FFMA.FTZ R122, R124, UR29, -R161.reuse ;  /* 0x0000001d7c7a7c23 */ /* 0x100fe200080108a1 */
[----:B------:R-:W-:-:S01]  /*e6f0*/  FFMA.FTZ R124, R126, UR29, -R161 ;  /* 0x0000001d7e7c7c23 */ /* 0x000fc200080108a1 */
[----:B------:R-:W-:Y:S01]  /*e700*/  FSEL R126, R10, RZ, P1 ;  /* 0x000000ff0a7e7208 */ /* 0x000fe20000800000 */
[----:B-1----:R-:W-:-:S01]  /*e710*/  FFMA.FTZ R177, R170, UR29, -R161 ;  /* 0x0000001daab17c23 */ /* 0x002fc200080108a1 */
[----:B------:R-:W-:Y:S01]  /*e720*/  MUFU.EX2 R4, R4 ;  /* 0x0000000400047308 */ /* 0x000fe20000000800 */
[----:B------:R-:W-:-:S01]  /*e730*/  FFMA.FTZ R11, R11, UR29, -R161 ;  /* 0x0000001d0b0b7c23 */ /* 0x000fc200080108a1 */
[----:B------:R-:W-:Y:S01]  /*e740*/  FFMA.FTZ R165, R165, UR29, -R161 ;  /* 0x0000001da5a57c23 */ /* 0x000fe200080108a1 */
[----:B------:R-:W-:-:S01]  /*e750*/  FADD.FTZ R126, -R126, R5 ;  /* 0x000000057e7e7221 */ /* 0x000fc20000010100 */
[----:B------:R-:W-:Y:S01]  /*e760*/  FFMA.FTZ R179, R166, UR29, -R161 ;  /* 0x0000001da6b37c23 */ /* 0x000fe200080108a1 */
[----:B0-----:R-:W-:-:S01]  /*e770*/  FFMA.FTZ R166, R163, R3, R14 ;  /* 0x00000003a3a67223 */ /* 0x001fc2000001000e */
[----:B------:R-:W-:Y:S01]  /*e780*/  FFMA.FTZ R162, R171, UR29, -R161 ;  /* 0x0000001daba27c23 */ /* 0x000fe200080108a1 */
[----:B------:R-:W-:Y:S01]  /*e790*/  FMUL.FTZ R126, R126, UR29 ;  /* 0x0000001d7e7e7c20 */ /* 0x000fe20008410000 */
[----:B------:R-:W-:Y:S01]  /*e7a0*/  MUFU.EX2 R177, R177 ;  /* 0x000000b100b17308 */ /* 0x000fe20000000800 */
[----:B------:R-:W-:-:S01]  /*e7b0*/  FADD.FTZ R166, R21, R166 ;  /* 0x000000a615a67221 */ /* 0x000fc20000010000 */
[--C-:B------:R-:W-:Y:S01]  /*e7c0*/  FFMA.FTZ R123, R123, UR29, -R161.reuse ;  /* 0x0000001d7b7b7c23 */ /* 0x100fe200080108a1 */
        /* <DEDUP_REMOVED lines=23> */
[----:B------:R-:W-:-:S03]  /*e940*/  FADD.FTZ R166, R128, R171 ;  /* 0x000000ab80a67221 */ /* 0x000fc60000010000 */
[----:B------:R-:W-:Y:S01]  /*e950*/  FADD.FTZ R3, R4, R3 ;  /* 0x0000000304037221 */ /* 0x000fe20000010000 */
[----:B------:R-:W-:-:S02]  /*e960*/  FADD.FTZ R171, R129, R166 ;  /* 0x000000a681ab7221 */ /* 0x000fc40000010000 */
        /* <DEDUP_REMOVED lines=15> */
[----:B------:R-:W-:-:S05]  /*ea60*/  FFMA.FTZ R171, R148, UR29, -R161 ;  /* 0x0000001d94ab7c23 */ /* 0x000fca00080108a1 */
[----:B------:R-:W1:Y:S01]  /*ea70*/  MUFU.EX2 R125, R125 ;  /* 0x0000007d007d7308 */ /* 0x000e620000000800 */
[----:B--2---:R-:W-:-:S01]  /*ea80*/  FADD.FTZ R173, R123, R2 ;  /* 0x000000027bad7221 */ /* 0x004fc20000010000 */
[----:B------:R-:W-:-:S04]  /*ea90*/  FADD.FTZ R2, R132, R3 ;  /* 0x0000000384027221 */ /* 0x000fc80000010000 */
        /* <DEDUP_REMOVED lines=9> */
[----:B------:R1:W3:Y:S01]  /*eb30*/  MUFU.EX2 R5, R169 ;  /* 0x000000a900057308 */ /* 0x0002e20000000800 */
[----:B--2---:R-:W-:-:S01]  /*eb40*/  FADD.FTZ R148, R124, R173 ;  /* 0x000000ad7c947221 */ /* 0x004fc20000010000 */
[----:B------:R-:W-:-:S06]  /*eb50*/  FADD.FTZ R3, R13, R2 ;  /* 0x000000020d037221 */ /* 0x000fcc0000010000 */
[----:B------:R-:W2:Y:S01]  /*eb60*/  MUFU.EX2 R162, R162 ;  /* 0x000000a200a27308 */ /* 0x000ea20000000800 */
[----:B0-----:R-:W-:-:S01]  /*eb70*/  FADD.FTZ R148, R127, R148 ;  /* 0x000000947f947221 */ /* 0x001fc20000010000 */
[----:B-1----:R-:W-:-:S06]  /*eb80*/  FFMA.FTZ R169, R175, UR29, -R161 ;  /* 0x0000001dafa97c23 */ /* 0x002fcc00080108a1 */
[----:B------:R-:W0:Y:S01]  /*eb90*/  MUFU.EX2 R130, R130 ;  /* 0x0000008200827308 */ /* 0x000e220000000800 */
[----:B---3--:R-:W-:-:S01]  /*eba0*/  FADD.FTZ R173, R5, R148 ;  /* 0x0000009405ad7221 */ /* 0x008fc20000010000 */
[----:B------:R-:W-:-:S06]  /*ebb0*/  FADD.FTZ R148, R180, R3 ;  /* 0x00000003b4947221 */ /* 0x000fcc0000010000 */
[----:B------:R-:W1:Y:S01]  /*ebc0*/  MUFU.EX2 R131, R131 ;  /* 0x0000008300837308 */ /* 0x000e620000000800 */
[----:B--2---:R-:W-:-:S07]  /*ebd0*/  FADD.FTZ R173, R162, R173 ;  /* 0x000000ada2ad7221 */ /* 0x004fce0000010000 */
[----:B------:R-:W2:Y:S01]  /*ebe0*/  MUFU.EX2 R164, R164 ;  /* 0x000000a400a47308 */ /* 0x000ea20000000800 */
[----:B0-----:R-:W-:-:S01]  /*ebf0*/  FADD.FTZ R2, R130, R173 ;  /* 0x000000ad82027221 */ /* 0x001fc20000010000 */
[----:B------:R-:W-:Y:S01]  /*ec00*/  FFMA.FTZ R173, R141, UR29, -R161 ;  /* 0x0000001d8dad7c23 */ /* 0x000fe200080108a1 */
[----:B------:R-:W-:-:S04]  /*ec10*/  FADD.FTZ R141, R15, R148 ;  /* 0x000000940f8d7221 */ /* 0x000fc80000010000 */
[----:B------:R-:W-:Y:S01]  /*ec20*/  FADD.FTZ R148, R146, R141 ;  /* 0x0000008d92947221 */ /* 0x000fe20000010000 */
[----:B------:R-:W0:Y:S01]  /*ec30*/  MUFU.EX2 R169, R169 ;  /* 0x000000a900a97308 */ /* 0x000e220000000800 */
[----:B-1----:R-:W-:-:S01]  /*ec40*/  FADD.FTZ R3, R131, R2 ;  /* 0x0000000283037221 */ /* 0x002fc20000010000 */
[----:B------:R-:W-:Y:S01]  /*ec50*/  FFMA.FTZ R141, R142, UR29, -R161 ;  /* 0x0000001d8e8d7c23 */ /* 0x000fe200080108a1 */
[----:B------:R-:W-:-:S01]  /*ec60*/  FADD.FTZ R175, R149, R148 ;  /* 0x0000009495af7221 */ /* 0x000fc20000010000 */
[----:B------:R-:W-:-:S03]  /*ec70*/  FFMA.FTZ R142, R143, UR29, -R161 ;  /* 0x0000001d8f8e7c23 */ /* 0x000fc600080108a1 */
[----:B------:R-:W-:Y:S01]  /*ec80*/  FADD.FTZ R148, R150, R175 ;  /* 0x000000af96947221 */ /* 0x000fe20000010000 */
[----:B------:R-:W1:Y:S01]  /*ec90*/  MUFU.EX2 R134, R134 ;  /* 0x0000008600867308 */ /* 0x000e620000000800 */
[----:B--2---:R-:W-:-:S02]  /*eca0*/  FADD.FTZ R2, R164, R3 ;  /* 0x00000003a4027221 */ /* 0x004fc40000010000 */
[----:B------:R-:W-:-:S04]  /*ecb0*/  FADD.FTZ R143, R151, R148 ;  /* 0x00000094978f7221 */ /* 0x000fc80000010000 */
[----:B------:R-:W-:Y:S01]  /*ecc0*/  FADD.FTZ R148, R152, R143 ;  /* 0x0000008f98947221 */ /* 0x000fe20000010000 */
        /* <DEDUP_REMOVED lines=35> */
[----:B--2---:R-:W-:-:S04]  /*ef00*/  FADD.FTZ R2, R160, R3 ;  /* 0x00000003a0027221 */ /* 0x004fc80000010000 */
[----:B------:R-:W-:Y:S01]  /*ef10*/  FADD.FTZ R3, R159, R2 ;  /* 0x000000029f037221 */ /* 0x000fe20000010000 */
[----:B0-----:R-:W-:-:S04]  /*ef20*/  FADD.FTZ R143, R144, R143 ;  /* 0x0000008f908f7221 */ /* 0x001fc80000010000 */
[----:B-1----:R-:W-:Y:S01]  /*ef30*/  FADD.FTZ R2, R147, R143 ;  /* 0x0000008f93027221 */ /* 0x002fe20000010000 */
[----:B------:R-:W-:Y:S06]  /*ef40*/  @!P0 BRA `(.L_x_4717) ;  /* 0x0000000000048947 */ /* 0x000fec0003800000 */
[----:B------:R-:W-:Y:S01]  /*ef50*/  BPT.TRAP 0x1 ;  /* 0x000000040000795c */ /* 0x000fe20000300000 */
.L_x_4717:
        /* <DEDUP_REMOVED lines=139> */
.L_x_4699:
[----:B------:R-:W-:Y:S06]  /*f810*/  BAR.ARV 0x8, 0x180 ;  /* 0x0206000000007b1d */ /* 0x000fec0000002000 */
[----:B------:R-:W-:Y:S05]  /*f820*/  @!P0 BRA `(.L_x_4719) ;  /* 0x0000000000048947 */ /* 0x000fea0003800000 */
[----:B------:R-:W-:Y:S01]  /*f830*/  BPT.TRAP 0x1 ;  /* 0x000000040000795c */ /* 0x000fe20000300000 */
.L_x_4719:
[----:B------:R-:W-:Y:S01]  /*f840*/  ULEA UR9, UR45, UR36, 0x3 ;  /* 0x000000242d097291 */ /* 0x000fe2000f8e183f */
[----:B------:R-:W-:-:S05]  /*f850*/  IMAD.U32 R0, RZ, RZ, UR46 ;  /* 0x0000002eff007e24 */ /* 0x000fca000f8e00ff */
[----:B------:R-:W-:-:S04]  /*f860*/  SHF.L.U32 R0, R0, 0x1f, RZ ;  /* 0x0000001f00007819 */ /* 0x000fc800000006ff */
[----:B------:R0:W1:Y:S01]  /*f870*/  SYNCS.PHASECHK.TRANS64.TRYWAIT P1, [UR9+0x2a850], R0 ;  /* 0x02a85000ff0075a7 */ /* 0x0000620008020149 */
[----:B------:R-:W-:Y:S05]  /*f880*/  @!P0 BRA `(.L_x_4720) ;  /* 0x0000000000048947 */ /* 0x000fea0003800000 */
[----:B------:R-:W-:Y:S01]  /*f890*/  BPT.TRAP 0x1 ;  /* 0x000000040000795c */ /* 0x000fe20000300000 */
.L_x_4720:
[----:B-1----:R-:W-:Y:S05]  /*f8a0*/  @P1 BRA `(.L_x_4721) ;  /* 0x0000000000081947 */ /* 0x002fea0003800000 */
[----:B------:R-:W1:Y:S02]  /*f8b0*/  SYNCS.PHASECHK.TRANS64.TRYWAIT P1, [UR9+0x2a850], R0 ;  /* 0x02a85000ff0075a7 */ /* 0x000e640008020149 */
[----:B-1----:R-:W-:Y:S05]  /*f8c0*/  @!P1 BRA `(.L_x_4722) ;  /* 0x0000008c00b49947 */ /* 0x002fea0003800000 */
.L_x_4721:
        /* <DEDUP_REMOVED lines=11> */
[----:B------:R-:W-:-:S03]  /*f980*/  PLOP3.LUT P1, PT, PT, PT, UP0, 0x80, 0x0 ;  /* 0x000000000000781c */ /* 0x000fc60003f2f008 */
[----:B------:R-:W-:Y:S01]  /*f990*/  UIADD3 UR4, UR8, 0x2, URZ ;  /* 0x0000000208047890 */ /* 0x000fe2000fffe03f */
[----:B------:R-:W-:Y:S02]  /*f9a0*/  @UP0 ULDC.64 UR12, c[0x0][0x9c8] ;  /* 0x00027200000c0ab9 */ /* 0x000fe40000000a00 */
[----:B------:R-:W-:-:S06]  /*f9b0*/  UMOV UR6, UR8 ;  /* 0x0000000800067c82 */ /* 0x000fcc0008000000 */
[----:B------:R-:W-:Y:S01]  /*f9c0*/  QGMMA.64x192x32.F32.E4M3.E4M3 R24, R196, gdesc[UR4], R24, gsb0 ;  /* 0x02e00004c4187df3 */ /* 0x000fe20008000818 */
[----:B------:R-:W-:Y:S01]  /*f9d0*/  UMOV UR7, 0x40000040 ;  /* 0x4000004000077882 */ /* 0x000fe20000000000 */
[----:B------:R-:W-:Y:S01]  /*f9e0*/  UMOV UR6, UR4 ;  /* 0x0000000400067c82 */ /* 0x000fe20008000000 */
[----:B------:R-:W-:Y:S01]  /*f9f0*/  @UP0 UIMAD.WIDE.U32 UR4, UR44, UR12, URZ ;  /* 0x0000000c2c0402a5 */ /* 0x000fe2000f8e003f */
[----:B------:R-:W-:Y:S02]  /*fa00*/  WARPGROUP.DEPBAR.LE gsb0, 0x0 ;  /* 0x00008000000079c5 */ /* 0x000fe40000010000 */
[----:B------:R-:W-:-:S14]  /*fa10*/  WARPGROUP.ARRIVE ;  /* 0x00000000000079c5 */ /* 0x000fdc0000000000 */
[----:B------:R-:W-:Y:S01]  /*fa20*/  QGMMA.64x192x32.F32.E4M3.E4M3 R24, R192, gdesc[UR4], R24, gsb0 ;  /* 0x02e00004c0187df3 */ /* 0x000fe20008000818 */
[----:B------:R-:W-:Y:S02]  /*fa30*/  @UP0 USHF.R.S32.HI UR6, URZ, 0x1f, UR44 ;  /* 0x0000001f3f060899 */ /* 0x000fe4000801142c */
[----:B------:R-:W-:Y:S02]  /*fa40*/  @UP0 USHF.R.S32.HI UR7, URZ, 0x1f, UR40 ;  /* 0x0000001f3f070899 */ /* 0x000fe40008011428 */
[----:B------:R-:W-:-:S04]  /*fa50*/  @UP0 UIMAD UR6, UR6, UR12, URZ ;  /* 0x0000000c060602a4 */ /* 0x000fc8000f8e023f */
        /* <DEDUP_REMOVED lines=10> */
[----:B-1----:R-:W-:-:S05]  /*fb00*/  IMAD.U32 R5, RZ, RZ, UR7 ;  /* 0x00000007ff057e24 */ /* 0x002fca000f8e00ff */
[----:B------:R1:W2:Y:S01]  /*fb10*/  @P1 LDG.E R6, desc[UR52][R4.64] ;  /* 0x0000003404061981 */ /* 0x0002a2000c1e1900 */
[----:B------:R-:W-:Y:S01]  /*fb20*/  UIADD3 UR4, UR8, 0x4, URZ ;  /* 0x0000000408047890 */ /* 0x000fe2000fffe03f */
[----:B------:R-:W-:-:S06]  /*fb30*/  UMOV UR7, 0x40000040 ;  /* 0x4000004000077882 */ /* 0x000fcc0000000000 */
[----:B------:R-:W-:Y:S01]  /*fb40*/  UMOV UR6, UR4 ;  /* 0x0000000400067c82 */ /* 0x000fe20008000000 */
[----:B------:R-:W-:Y:S01]  /*fb50*/  UIADD3 UR8, UR8, 0x6, URZ ;  /* 0x0000000608087890 */ /* 0x000fe2000fffe03f */
[----:B------:R-:W-:Y:S02]  /*fb60*/  WARPGROUP.DEPBAR.LE gsb0, 0x0 ;  /* 0x00008000000079c5 */ /* 0x000fe40000010000 */
[----:B------:R-:W-:-:S06]  /*fb70*/  WARPGROUP.ARRIVE ;  /* 0x00000000000079c5 */ /* 0x000fcc0000000000 */
[----:B------:R-:W-:Y:S01]  /*fb80*/  QGMMA.64x192x32.F32.E4M3.E4M3 R24, R188, gdesc[UR4], R24, gsb0 ;  /* 0x02e00004bc187df3 */ /* 0x000fe20008000818 */
[----:B------:R-:W-:Y:S01]  /*fb90*/  UMOV UR6, UR8 ;  /* 0x0000000800067c82 */ /* 0x000fe20008000000 */
[----:B------:R-:W-:Y:S01]  /*fba0*/  UMOV UR7, 0x40000040 ;  /* 0x4000004000077882 */ /* 0x000fe20000000000 */
[----:B0-----:R-:W0:Y:S04]  /*fbb0*/  SHFL.BFLY PT, R0, R3, 0x2, 0x1f ;  /* 0x0c401f0003007f89 */ /* 0x001e2800000e0000 */
[----:B------:R-:W3:Y:S01]  /*fbc0*/  SHFL.BFLY PT, R11, R2, 0x2, 0x1f ;  /* 0x0c401f00020b7f89 */ /* 0x000ee200000e0000 */
[----:B0-----:R-:W-:-:S01]  /*fbd0*/  FADD.FTZ R0, R0, R3 ;  /* 0x0000000300007221 */ /* 0x001fc20000010000 */
[----:B---3--:R-:W-:-:S04]  /*fbe0*/  FADD.FTZ R11, R11, R2 ;  /* 0x000000020b0b7221 */ /* 0x008fc80000010000 */
[----:B------:R-:W0:Y:S04]  /*fbf0*/  SHFL.BFLY PT, R7, R0, 0x1, 0x1f ;  /* 0x0c201f0000077f89 */ /* 0x000e2800000e0000 */
[----:B-1----:R-:W1:Y:S01]  /*fc00*/  SHFL.BFLY PT, R4, R11, 0x1, 0x1f ;  /* 0x0c201f000b047f89 */ /* 0x002e6200000e0000 */
        /* <DEDUP_REMOVED lines=16> */
[----:B------:R-:W3:Y:S01]  /*fd10*/  @P1 MUFU.RCP R7, R13 ;  /* 0x0000000d00071308 */ /* 0x000ee20000001000 */
        /* <DEDUP_REMOVED lines=10> */
[-C--:B--2---:R-:W-:Y:S01]  /*fdc0*/  FMUL.FTZ R3, R3, R6.reuse ;  /* 0x0000000603037220 */ /* 0x084fe20000410000 */
[----:B---3--:R-:W-:Y:S01]  /*fdd0*/  FMUL.FTZ R4, R7, R6 ;  /* 0x0000000607047220 */ /* 0x008fe20000410000 */
[----:B------:R-:W-:-:S02]  /*fde0*/  WARPGROUP.DEPBAR.LE gsb0, 0x0 ;  /* 0x00008000000079c5 */ /* 0x000fc40000010000 */
[----:B------:R-:W-:Y:S05]  /*fdf0*/  @!P0 BRA `(.L_x_4723) ;  /* 0x0000000000048947 */ /* 0x000fea0003800000 */
[----:B------:R-:W-:Y:S01]  /*fe00*/  BPT.TRAP 0x1 ;  /* 0x000000040000795c */ /* 0x000fe20000300000 */
.L_x_4723:
        /* <DEDUP_REMOVED lines=39> */
[----:B------:R-:W-:Y:S01]  /*10080*/  USEL UR4, URZ, 0x1, UP0 ;  /* 0x000000013f047887 */ /* 0x000fe20008000000 */
        /* <DEDUP_REMOVED lines=66> */
.L_x_4645:
[----:B------:R-:W0:Y:S01]  /*104b0*/  S2R R4, SR_CgaCtaId ;  /* 0x0000000000047919 */ /* 0x000e220000008800 */
[----:B------:R-:W-:Y:S01]  /*104c0*/  MOV R3, 0x400 ;  /* 0x0000040000037802 */ /* 0x000fe20000000f00 */
[----:B------:R-:W-:Y:S01]  /*104d0*/  BSSY B0, `(.L_x_4724) ;  /* 0x00002c3000007945 */ /* 0x000fe20003800000 */
[----:B------:R-:W-:Y:S02]  /*104e0*/  BAR.SYNC.DEFER_BLOCKING 0x5, 0x180 ;  /* 0x0146000000007b1d */ /* 0x000fe40000010000 */
[----:B0-----:R-:W-:-:S05]  /*104f0*/  LEA R3, R4, R3, 0x18 ;  /* 0x0000000304037211 */ /* 0x001fca00078ec0ff */
[----:B------:R-:W0:Y:S02]  /*10500*/  LDS R4, [R3+0x2a8d0] ;  /* 0x02a8d00003047984 */ /* 0x000e240000000800 */
[----:B0-----:R-:W-:Y:S01]  /*10510*/  R2UR UR4, R4 ;  /* 0x00000000040472ca */ /* 0x001fe200000e0000 */
[----:B------:R-:W-:Y:S06]  /*10520*/  BAR.ARV 0x4, 0x180 ;  /* 0x0106000000007b1d */ /* 0x000fec0000002000 */
[----:B------:R-:W-:Y:S08]  /*10530*/  @P0 BRA `(.L_x_4725) ;  /* 0x00000020005c0947 */ /* 0x000ff00003800000 */
[----:B------:R-:W0:Y:S01]  /*10540*/  S2R R50, SR_TID.X ;  /* 0x0000000000327919 */ /* 0x000e220000002100 */
[----:B------:R-:W-:Y:S01]  /*10550*/  ULDC.64 UR6, c[0x4][0xd8] ;  /* 0x0100360000067ab9 */ /* 0x000fe20000000a00 */
        /* <DEDUP_REMOVED lines=49> */
[----:B------:R-:W-:Y:S02]  /*10870*/  BAR.SYNC.DEFER_BLOCKING 0x1, 0x100 ;  /* 0x0044000000007b1d */ /* 0x000fe40000010000 */
[----:B------:R-:W-:-:S05]  /*10880*/  IADD3 R4, P0, R4, UR6, RZ ;  /* 0x0000000604047c10 */ /* 0x000fca000ff1e0ff */
[----:B------:R-:W-:-:S05]  /*10890*/  IMAD.X R5, RZ, RZ, UR7, P0 ;  /* 0x00000007ff057e24 */ /* 0x000fca00080e06ff */
[----:B------:R0:W2:Y:S01]  /*108a0*/  LDG.E.CONSTANT R34, desc[UR52][R4.64] ;  /* 0x0000003404227981 */ /* 0x0000a2000c1e9900 */
[----:B------:R-:W-:Y:S01]  /*108b0*/  F2FP.BF16.F32.PACK_AB R31, R78, R31 ;  /* 0x0000001f4e1f723e */ /* 0x000fe200000010ff */
[----:B------:R-:W-:Y:S01]  /*108c0*/  UIMAD UR5, UR10, UR8, URZ ;  /* 0x000000080a0572a4 */ /* 0x000fe2000f8e023f */
[----:B------:R-:W-:Y:S01]  /*108d0*/  F2FP.BF16.F32.PACK_AB R27, R86, R27 ;  /* 0x0000001b561b723e */ /* 0x000fe200000010ff */
[----:B------:R-:W1:Y:S01]  /*108e0*/  S2R R48, SR_SWINHI ;  /* 0x0000000000307919 */ /* 0x000e620000002f00 */
[----:B------:R-:W-:Y:S02]  /*108f0*/  UIMAD.WIDE.U32 UR6, UR40, UR8, URZ ;  /* 0x00000008280672a5 */ /* 0x000fe4000f8e003f */
[----:B------:R-:W-:Y:S02]  /*10900*/  UIMAD UR5, UR40, UR9, UR5 ;  /* 0x00000009280572a4 */ /* 0x000fe4000f8e0205 */
[----:B------:R-:W-:Y:S01]  /*10910*/  USHF.R.S32.HI UR12, URZ, 0x1f, UR44 ;  /* 0x0000001f3f0c7899 */ /* 0x000fe2000801142c */
[----:B0-----:R-:W-:Y:S01]  /*10920*/  LOP3.LUT P0, R5, R50, 0x3, RZ, 0xc0, !PT ;  /* 0x0000000332057812 */ /* 0x001fe2000780c0ff */
[----:B------:R-:W-:Y:S01]  /*10930*/  ULDC.64 UR8, c[0x0][0xb98] ;  /* 0x0002e60000087ab9 */ /* 0x000fe20000000a00 */
[----:B------:R-:W-:Y:S01]  /*10940*/  F2FP.BF16.F32.PACK_AB R4, R47, R56 ;  /* 0x000000382f04723e */ /* 0x000fe200000010ff */
[----:B------:R-:W-:Y:S01]  /*10950*/  UIADD3 UR7, UR7, UR5, URZ ;  /* 0x0000000507077290 */ /* 0x000fe2000fffe03f */
[----:B------:R-:W-:Y:S01]  /*10960*/  ISETP.EQ.OR P0, PT, R5, 0x3, !P0 ;  /* 0x000000030500780c */ /* 0x000fe20004702670 */
[----:B------:R-:W-:Y:S01]  /*10970*/  IMAD R5, R200, 0x40, R18 ;  /* 0x00000040c8057824 */ /* 0x000fe200078e0212 */
[----:B------:R-:W-:-:S02]  /*10980*/  UIMAD UR5, UR12, UR8, URZ ;  /* 0x000000080c0572a4 */ /* 0x000fc4000f8e023f */
[----:B------:R-:W-:Y:S01]  /*10990*/  SEL R97, R33, R32, P0 ;  /* 0x0000002021617207 */ /* 0x000fe20000000000 */
[----:B------:R-:W-:Y:S01]  /*109a0*/  UIMAD.WIDE.U32 UR6, UR44, UR8, UR6 ;  /* 0x000000082c0672a5 */ /* 0x000fe2000f8e0006 */
[----:B------:R-:W-:Y:S01]  /*109b0*/  SEL R67, R32, R33, P0 ;  /* 0x0000002120437207 */ /* 0x000fe20000000000 */
[----:B------:R-:W-:Y:S01]  /*109c0*/  UIMAD UR5, UR44, UR9, UR5 ;  /* 0x000000092c0572a4 */ /* 0x000fe2000f8e0205 */
[----:B------:R-:W-:Y:S02]  /*109d0*/  SEL R89, R52, R53, P0 ;  /* 0x0000003534597207 */ /* 0x000fe40000000000 */
[----:B------:R-:W-:Y:S01]  /*109e0*/  SEL R57, R53, R52, P0 ;  /* 0x0000003435397207 */ /* 0x000fe20000000000 */
[----:B------:R-:W-:Y:S01]  /*109f0*/  ULDC.64 UR8, c[0x0][0xae8] ;  /* 0x0002ba0000087ab9 */ /* 0x000fe20000000a00 */
[----:B------:R-:W-:Y:S02]  /*10a00*/  SEL R85, R126, R127, P0 ;  /* 0x0000007f7e557207 */ /* 0x000fe40000000000 */
[----:B------:R-:W-:-:S02]  /*10a10*/  SEL R55, R127, R126, P0 ;  /* 0x0000007e7f377207 */ /* 0x000fc40000000000 */
[----:B------:R-:W-:Y:S02]  /*10a20*/  SEL R107, R81, R96, P0 ;  /* 0x00000060516b7207 */ /* 0x000fe40000000000 */
[----:B------:R-:W-:Y:S02]  /*10a30*/  SEL R80, R96, R81, P0 ;  /* 0x0000005160507207 */ /* 0x000fe40000000000 */
[----:B------:R-:W-:Y:S02]  /*10a40*/  SEL R101, R21, R20, P0 ;  /* 0x0000001415657207 */ /* 0x000fe40000000000 */
[----:B------:R-:W-:Y:S02]  /*10a50*/  MOV R32, R3 ;  /* 0x0000000300207202 */ /* 0x000fe40000000f00 */
[----:B-1----:R-:W-:Y:S02]  /*10a60*/  MOV R33, R48 ;  /* 0x0000003000217202 */ /* 0x002fe40000000f00 */
[----:B------:R-:W-:-:S02]  /*10a70*/  SEL R69, R20, R21, P0 ;  /* 0x0000001514457207 */ /* 0x000fc40000000000 */
[----:B------:R-:W-:Y:S01]  /*10a80*/  SEL R127, R15, R14, P0 ;  /* 0x0000000e0f7f7207 */ /* 0x000fe20000000000 */
[--C-:B------:R-:W-:Y:S01]  /*10a90*/  IMAD.WIDE R52, R204, 0x2, R32.reuse ;  /* 0x00000002cc347825 */ /* 0x100fe200078e0220 */
[----:B------:R-:W-:Y:S02]  /*10aa0*/  SEL R81, R14, R15, P0 ;  /* 0x0000000f0e517207 */ /* 0x000fe40000000000 */
[----:B------:R-:W-:Y:S01]  /*10ab0*/  SEL R103, R13, R12, P0 ;  /* 0x0000000c0d677207 */ /* 0x000fe20000000000 */
[----:B------:R-:W-:Y:S01]  /*10ac0*/  IMAD.WIDE R32, R5, 0x2, R32 ;  /* 0x0000000205207825 */ /* 0x000fe200078e0220 */
[C---:B------:R-:W-:Y:S02]  /*10ad0*/  IADD3 R21, P6, R52.reuse, 0x8020, RZ ;  /* 0x0000802034157810 */ /* 0x040fe40007fde0ff */
[----:B------:R-:W-:Y:S02]  /*10ae0*/  IADD3 R15, P2, R52, 0x4060, RZ ;  /* 0x00004060340f7810 */ /* 0x000fe40007f5e0ff */
[----:B------:R-:W-:Y:S01]  /*10af0*/  SEL R70, R12, R13, P0 ;  /* 0x0000000d0c467207 */ /* 0x000fe20000000000 */
[--C-:B------:R-:W-:Y:S01]  /*10b00*/  IMAD.X R61, RZ, RZ, R53.reuse, P6 ;  /* 0x000000ffff3d7224 */ /* 0x100fe200030e0635 */
[----:B------:R-:W-:Y:S01]  /*10b10*/  SEL R111, R49, R4, P0 ;  /* 0x00000004316f7207 */ /* 0x000fe20000000000 */
[----:B------:R-:W-:Y:S01]  /*10b20*/  IMAD.X R63, RZ, RZ, R53, P2 ;  /* 0x000000ffff3f7224 */ /* 0x000fe200010e0635 */
[----:B------:R-:W-:-:S02]  /*10b30*/  SEL R73, R4, R49, P0 ;  /* 0x0000003104497207 */ /* 0x000fc40000000000 */
[----:B------:R-:W-:Y:S02]  /*10b40*/  LOP3.LUT R12, R21, 0x380, RZ, 0xc0, !PT ;  /* 0x00000380150c7812 */ /* 0x000fe400078ec0ff */
[----:B------:R-:W-:Y:S02]  /*10b50*/  LOP3.LUT R4, R15, 0x380, RZ, 0xc0, !PT ;  /* 0x000003800f047812 */ /* 0x000fe400078ec0ff */
[----:B------:R-:W-:Y:S02]  /*10b60*/  SEL R105, R9, R8, P0 ;  /* 0x0000000809697207 */ /* 0x000fe40000000000 */
[----:B------:R-:W-:Y:S02]  /*10b70*/  SEL R71, R8, R9, P0 ;  /* 0x0000000908477207 */ /* 0x000fe40000000000 */
[----:B------:R-:W-:Y:S02]  /*10b80*/  IADD3 R9, P2, R52, 0x40, RZ ;  /* 0x0000004034097810 */ /* 0x000fe40007f5e0ff */
[----:B------:R-:W-:-:S02]  /*10b90*/  SEL R129, R7, R6, P0 ;  /* 0x0000000607817207 */ /* 0x000fc40000000000 */
[----:B------:R-:W-:Y:S02]  /*10ba0*/  SEL R84, R6, R7, P0 ;  /* 0x0000000706547207 */ /* 0x000fe40000000000 */
[----:B------:R-:W-:Y:S02]  /*10bb0*/  SHF.R.U64 R12, R12, 0x3, RZ ;  /* 0x000000030c0c7819 */ /* 0x000fe400000012ff */
[----:B------:R-:W-:Y:S02]  /*10bc0*/  SHF.R.U64 R4, R4, 0x3, RZ ;  /* 0x0000000304047819 */ /* 0x000fe400000012ff */
[----:B------:R-:W-:Y:S02]  /*10bd0*/  SEL R109, R65, R72, P0 ;  /* 0x00000048416d7207 */ /* 0x000fe40000000000 */
[----:B------:R-:W-:Y:S02]  /*10be0*/  IADD3 R7, P1, R52, 0x20, RZ ;  /* 0x0000002034077810 */ /* 0x000fe40007f3e0ff */
[----:B------:R-:W-:-:S02]  /*10bf0*/  SEL R72, R72, R65, P0 ;  /* 0x0000004148487207 */ /* 0x000fc40000000000 */
[----:B------:R-:W-:Y:S01]  /*10c00*/  SEL R95, R37, R36, P0 ;  /* 0x00000024255f7207 */ /* 0x000fe20000000000 */
[--C-:B------:R-:W-:Y:S01]  /*10c10*/  IMAD.X R47, RZ, RZ, R53.reuse, P1 ;  /* 0x000000ffff2f7224 */ /* 0x100fe200008e0635 */
[----:B------:R-:W-:Y:S01]  /*10c20*/  SEL R66, R36, R37, P0 ;  /* 0x0000002524427207 */ /* 0x000fe20000000000 */
[----:B------:R-:W-:Y:S01]  /*10c30*/  IMAD.X R37, RZ, RZ, R53, P2 ;  /* 0x000000ffff257224 */ /* 0x000fe200010e0635 */
[----:B------:R-:W-:Y:S02]  /*10c40*/  IADD3 R65, P4, R52, 0x8060, RZ ;  /* 0x0000806034417810 */ /* 0x000fe40007f9e0ff */
[----:B------:R-:W-:Y:S02]  /*10c50*/  LOP3.LUT R60, R12, R21, RZ, 0x3c, !PT ;  /* 0x000000150c3c7212 */ /* 0x000fe400078e3cff */
[----:B------:R-:W-:Y:S02]  /*10c60*/  LOP3.LUT R62, R4, R15, RZ, 0x3c, !PT ;  /* 0x0000000f043e7212 */ /* 0x000fe400078e3cff */
[----:B------:R-:W-:-:S02]  /*10c70*/  LOP3.LUT R4, R7, 0x380, RZ, 0xc0, !PT ;  /* 0x0000038007047812 */ /* 0x000fc400078ec0ff */
[----:B------:R-:W-:Y:S02]  /*10c80*/  IADD3 R21, P2, R32, 0x5000, RZ ;  /* 0x0000500020157810 */ /* 0x000fe40007f5e0ff */
[----:B------:R-:W-:Y:S02]  /*10c90*/  LOP3.LUT R64, R65, 0x380, RZ, 0xc0, !PT ;  /* 0x0000038041407812 */ /* 0x000fe400078ec0ff */
[----:B------:R-:W-:Y:S02]  /*10ca0*/  SEL R87, R122, R123, P0 ;  /* 0x0000007b7a577207 */ /* 0x000fe40000000000 */
[----:B------:R-:W-:Y:S02]  /*10cb0*/  SEL R56, R123, R122, P0 ;  /* 0x0000007a7b387207 */ /* 0x000fe40000000000 */
[----:B------:R-:W-:Y:S02]  /*10cc0*/  SHF.R.U64 R4, R4, 0x3, RZ ;  /* 0x0000000304047819 */ /* 0x000fe400000012ff */
[----:B------:R-:W-:-:S02]  /*10cd0*/  LOP3.LUT R20, R21, 0x380, RZ, 0xc0, !PT ;  /* 0x0000038015147812 */ /* 0x000fc400078ec0ff */
[----:B------:R-:W-:Y:S02]  /*10ce0*/  SEL R123, R25, R24, P0 ;  /* 0x00000018197b7207 */ /* 0x000fe40000000000 */
[----:B------:R-:W-:Y:S02]  /*10cf0*/  SEL R79, R24, R25, P0 ;  /* 0x00000019184f7207 */ /* 0x000fe40000000000 */
[----:B------:R-:W-:Y:S02]  /*10d00*/  SEL R125, R11, R10, P0 ;  /* 0x0000000a0b7d7207 */ /* 0x000fe40000000000 */
[----:B------:R-:W-:Y:S02]  /*10d10*/  SEL R82, R10, R11, P0 ;  /* 0x0000000b0a527207 */ /* 0x000fe40000000000 */
[----:B------:R-:W-:Y:S02]  /*10d20*/  LOP3.LUT R5, R52, 0x380, RZ, 0xc0, !PT ;  /* 0x0000038034057812 */ /* 0x000fe400078ec0ff */
[----:B------:R-:W-:-:S02]  /*10d30*/  SHF.R.U64 R64, R64, 0x3, RZ ;  /* 0x0000000340407819 */ /* 0x000fc400000012ff */
[C---:B------:R-:W-:Y:S02]  /*10d40*/  IADD3 R25, P3, R52.reuse, 0x8040, RZ ;  /* 0x0000804034197810 */ /* 0x040fe40007f7e0ff */
[----:B------:R-:W-:Y:S02]  /*10d50*/  IADD3 R10, P5, R52, 0x8000, RZ ;  /* 0x00008000340a7810 */ /* 0x000fe40007fbe0ff */
[----:B------:R-:W-:Y:S01]  /*10d60*/  SEL R113, R43, R46, P0 ;  /* 0x0000002e2b717207 */ /* 0x000fe20000000000 */
[--C-:B------:R-:W-:Y:S01]  /*10d70*/  IMAD.X R51, RZ, RZ, R53.reuse, P3 ;  /* 0x000000ffff337224 */ /* 0x100fe200018e0635 */
[----:B------:R-:W-:Y:S01]  /*10d80*/  SEL R74, R46, R43, P0 ;  /* 0x0000002b2e4a7207 */ /* 0x000fe20000000000 */
[----:B------:R-:W-:Y:S01]  /*10d90*/  IMAD.X R49, RZ, RZ, R53, P5 ;  /* 0x000000ffff317224 */ /* 0x000fe200028e0635 */
[----:B------:R-:W-:Y:S02]  /*10da0*/  LOP3.LUT R46, R4, R7, RZ, 0x3c, !PT ;  /* 0x00000007042e7212 */ /* 0x000fe400078e3cff */
[----:B------:R-:W-:-:S02]  /*10db0*/  SHF.R.U64 R20, R20, 0x3, RZ ;  /* 0x0000000314147819 */ /* 0x000fc400000012ff */
[----:B------:R-:W-:Y:S02]  /*10dc0*/  SHF.R.U64 R5, R5, 0x3, RZ ;  /* 0x0000000305057819 */ /* 0x000fe400000012ff */
[----:B------:R-:W-:Y:S02]  /*10dd0*/  LOP3.LUT R4, R9, 0x380, RZ, 0xc0, !PT ;  /* 0x0000038009047812 */ /* 0x000fe400078ec0ff */
[----:B------:R-:W-:Y:S01]  /*10de0*/  LOP3.LUT R64, R64, R65, RZ, 0x3c, !PT ;  /* 0x0000004140407212 */ /* 0x000fe200078e3cff */
[----:B------:R-:W-:Y:S01]  /*10df0*/  IMAD.X R65, RZ, RZ, R53, P4 ;  /* 0x000000ffff417224 */ /* 0x000fe200020e0635 */
[C---:B------:R-:W-:Y:S02]  /*10e00*/  IADD3 R13, P4, R52.reuse, 0x4040, RZ ;  /* 0x00004040340d7810 */ /* 0x040fe40007f9e0ff */
[C---:B------:R-:W-:Y:S02]  /*10e10*/  IADD3 R11, P3, R52.reuse, 0x4020, RZ ;  /* 0x00004020340b7810 */ /* 0x040fe40007f7e0ff */
[----:B------:R-:W-:-:S02]  /*10e20*/  IADD3 R8, P6, R52, 0x4000, RZ ;  /* 0x0000400034087810 */ /* 0x000fc40007fde0ff */
[----:B------:R-:W-:Y:S01]  /*10e30*/  IADD3 R6, P5, R52, 0x60, RZ ;  /* 0x0000006034067810 */ /* 0x000fe20007fbe0ff */
[----:B------:R-:W-:Y:S01]  /*10e40*/  IMAD.X R43, RZ, RZ, R53, P3 ;  /* 0x000000ffff2b7224 */ /* 0x000fe200018e0635 */
[----:B------:R-:W-:Y:S01]  /*10e50*/  LOP3.LUT R20, R20, R21, RZ, 0x3c, !PT ;  /* 0x0000001514147212 */ /* 0x000fe200078e3cff */
[----:B------:R-:W-:Y:S01]  /*10e60*/  IMAD.X R21, RZ, RZ, R33, P2 ;  /* 0x000000ffff157224 */ /* 0x000fe200010e0621 */
[----:B------:R-:W-:Y:S02]  /*10e70*/  SEL R117, R35, R38, P0 ;  /* 0x0000002623757207 */ /* 0x000fe40000000000 */
[----:B------:R-:W-:Y:S02]  /*10e80*/  SEL R76, R38, R35, P0 ;  /* 0x00000023264c7207 */ /* 0x000fe40000000000 */
[----:B------:R-:W-:Y:S02]  /*10e90*/  LOP3.LUT R52, R5, R52, RZ, 0x3c, !PT ;  /* 0x0000003405347212 */ /* 0x000fe400078e3cff */
[----:B------:R-:W-:-:S02]  /*10ea0*/  SHF.R.U64 R4, R4, 0x3, RZ ;  /* 0x0000000304047819 */ /* 0x000fc400000012ff */
[----:B------:R-:W-:Y:S02]  /*10eb0*/  LOP3.LUT R5, R10, 0x380, RZ, 0xc0, !PT ;  /* 0x000003800a057812 */ /* 0x000fe400078ec0ff */
[----:B------:R-:W-:Y:S02]  /*10ec0*/  IADD3 R35, P2, R32, 0xb000, RZ ;  /* 0x0000b00020237810 */ /* 0x000fe40007f5e0ff */
[----:B------:R-:W-:Y:S02]  /*10ed0*/  LOP3.LUT R36, R4, R9, RZ, 0x3c, !PT ;  /* 0x0000000904247212 */ /* 0x000fe400078e3cff */
[----:B------:R-:W-:Y:S02]  /*10ee0*/  SHF.R.U64 R5, R5, 0x3, RZ ;  /* 0x0000000305057819 */ /* 0x000fe400000012ff */
[----:B------:R-:W-:Y:S02]  /*10ef0*/  LOP3.LUT R4, R35, 0x380, RZ, 0xc0, !PT ;  /* 0x0000038023047812 */ /* 0x000fe400078ec0ff */
[----:B------:R-:W-:-:S02]  /*10f00*/  SEL R99, R29, R28, P0 ;  /* 0x0000001c1d637207 */ /* 0x000fc40000000000 */
[----:B------:R-:W-:Y:S02]  /*10f10*/  SEL R68, R28, R29, P0 ;  /* 0x0000001d1c447207 */ /* 0x000fe40000000000 */
[----:B------:R-:W-:Y:S02]  /*10f20*/  LOP3.LUT R48, R5, R10, RZ, 0x3c, !PT ;  /* 0x0000000a05307212 */ /* 0x000fe400078e3cff */
[----:B------:R-:W-:Y:S02]  /*10f30*/  SHF.R.U64 R4, R4, 0x3, RZ ;  /* 0x0000000304047819 */ /* 0x000fe400000012ff */
[----:B------:R-:W-:Y:S02]  /*10f40*/  LOP3.LUT R5, R8, 0x380, RZ, 0xc0, !PT ;  /* 0x0000038008057812 */ /* 0x000fe400078ec0ff */
[----:B------:R-:W-:Y:S02]  /*10f50*/  IADD3 R29, P3, R32, 0x2000, RZ ;  /* 0x00002000201d7810 */ /* 0x000fe40007f7e0ff */
[----:B------:R-:W-:-:S02]  /*10f60*/  LOP3.LUT R4, R4, R35, RZ, 0x3c, !PT ;  /* 0x0000002304047212 */ /* 0x000fc400078e3cff */
[----:B------:R-:W-:Y:S01]  /*10f70*/  SHF.R.U64 R5, R5, 0x3, RZ ;  /* 0x0000000305057819 */ /* 0x000fe200000012ff */
[----:B------:R-:W0:Y:S01]  /*10f80*/  LDC R35, c[0x0][0xbe8] ;  /* 0x0002fa00ff237b82 */ /* 0x000e220000000800 */
[----:B------:R-:W-:Y:S02]  /*10f90*/  LOP3.LUT R28, R29, 0x380, RZ, 0xc0, !PT ;  /* 0x000003801d1c7812 */ /* 0x000fe400078ec0ff */
[----:B------:R-:W-:Y:S02]  /*10fa0*/  SEL R93, R41, R40, P0 ;  /* 0x00000028295d7207 */ /* 0x000fe40000000000 */
[----:B------:R-:W-:Y:S01]  /*10fb0*/  SEL R59, R40, R41, P0 ;  /* 0x00000029283b7207 */ /* 0x000fe20000000000 */
[----:B------:R-:W-:Y:S01]  /*10fc0*/  IMAD.X R41, RZ, RZ, R53, P6 ;  /* 0x000000ffff297224 */ /* 0x000fe200030e0635 */
[----:B------:R-:W-:Y:S02]  /*10fd0*/  LOP3.LUT R40, R5, R8, RZ, 0x3c, !PT ;  /* 0x0000000805287212 */ /* 0x000fe400078e3cff */
[----:B------:R-:W-:-:S02]  /*10fe0*/  SHF.R.U64 R28, R28, 0x3, RZ ;  /* 0x000000031c1c7819 */ /* 0x000fc400000012ff */
[----:B------:R-:W-:Y:S02]  /*10ff0*/  LOP3.LUT R5, R6, 0x380, RZ, 0xc0, !PT ;  /* 0x0000038006057812 */ /* 0x000fe400078ec0ff */
[----:B------:R-:W-:Y:S01]  /*11000*/  LOP3.LUT R28, R28, R29, RZ, 0x3c, !PT ;  /* 0x0000001d1c1c7212 */ /* 0x000fe200078e3cff */
[----:B------:R-:W-:Y:S01]  /*11010*/  IMAD.X R29, RZ, RZ, R33, P3 ;  /* 0x000000ffff1d7224 */ /* 0x000fe200018e0621 */
[----:B------:R-:W-:Y:S02]  /*11020*/  SHF.R.U64 R5, R5, 0x3, RZ ;  /* 0x0000000305057819 */ /* 0x000fe400000012ff */
[----:B------:R-:W-:Y:S02]  /*11030*/  IADD3 R7, P3, R32, 0x8000, RZ ;  /* 0x0000800020077810 */ /* 0x000fe40007f7e0ff */
[----:B------:R-:W-:Y:S02]  /*11040*/  LOP3.LUT R38, R5, R6, RZ, 0x3c, !PT ;  /* 0x0000000605267212 */ /* 0x000fe400078e3cff */
[----:B------:R-:W-:-:S02]  /*11050*/  LOP3.LUT R6, R7, 0x380, RZ, 0xc0, !PT ;  /* 0x0000038007067812 */ /* 0x000fc400078ec0ff */
[----:B------:R-:W-:Y:S02]  /*11060*/  LOP3.LUT R10, R11, 0x380, RZ, 0xc0, !PT ;  /* 0x000003800b0a7812 */ /* 0x000fe400078ec0ff */
[----:B------:R-:W-:Y:S02]  /*11070*/  SHF.R.U64 R6, R6, 0x3, RZ ;  /* 0x0000000306067819 */ /* 0x000fe400000012ff */
[----:B------:R-:W-:Y:S02]  /*11080*/  LOP3.LUT R14, R25, 0x380, RZ, 0xc0, !PT ;  /* 0x00000380190e7812 */ /* 0x000fe400078ec0ff */
[----:B------:R-:W-:Y:S01]  /*11090*/  LOP3.LUT R6, R6, R7, RZ, 0x3c, !PT ;  /* 0x0000000706067212 */ /* 0x000fe200078e3cff */
[----:B------:R-:W-:Y:S01]  /*110a0*/  IMAD.X R7, RZ, RZ, R33, P3 ;  /* 0x000000ffff077224 */ /* 0x000fe200018e0621 */
[----:B0-----:R-:W-:Y:S02]  /*110b0*/  ISETP.NE.AND P3, PT, R35, 0x1, PT ;  /* 0x000000012300780c */ /* 0x001fe40003f65270 */
[----:B------:R-:W-:-:S02]  /*110c0*/  SHF.R.U64 R10, R10, 0x3, RZ ;  /* 0x000000030a0a7819 */ /* 0x000fc400000012ff */
[----:B------:R-:W-:Y:S02]  /*110d0*/  SEL R83, R130, R131, P0 ;  /* 0x0000008382537207 */ /* 0x000fe40000000000 */
[----:B------:R-:W-:Y:S02]  /*110e0*/  SEL R54, R131, R130, P0 ;  /* 0x0000008283367207 */ /* 0x000fe40000000000 */
[----:B------:R-:W-:Y:S02]  /*110f0*/  MOV R100, R40 ;  /* 0x0000002800647202 */ /* 0x000fe40000000f00 */
[----:B------:R-:W-:Y:S02]  /*11100*/  SEL R115, R39, R42, P0 ;  /* 0x0000002a27737207 */ /* 0x000fe40000000000 */
[----:B------:R-:W-:Y:S01]  /*11110*/  SEL R75, R42, R39, P0 ;  /* 0x000000272a4b7207 */ /* 0x000fe20000000000 */
[----:B------:R-:W0:Y:S01]  /*11120*/  @P3 LDC R40, c[0x0][0xbec] ;  /* 0x0002fb00ff283b82 */ /* 0x000e220000000800 */
[----:B------:R-:W-:Y:S01]  /*11130*/  SHF.R.U64 R14, R14, 0x3, RZ ;  /* 0x000000030e0e7819 */ /* 0x000fe200000012ff */
[----:B------:R-:W-:Y:S01]  /*11140*/  IMAD.X R39, RZ, RZ, R53, P5 ;  /* 0x000000ffff277224 */ /* 0x000fe200028e0635 */
[----:B------:R-:W-:-:S02]  /*11150*/  LOP3.LUT R42, R10, R11, RZ, 0x3c, !PT ;  /* 0x0000000b0a2a7212 */ /* 0x000fc400078e3cff */
[----:B------:R-:W-:Y:S02]  /*11160*/  LOP3.LUT R50, R14, R25, RZ, 0x3c, !PT ;  /* 0x000000190e327212 */ /* 0x000fe400078e3cff */
[----:B------:R-:W-:Y:S02]  /*11170*/  MOV R98, R42 ;  /* 0x0000002a00627202 */ /* 0x000fe40000000f00 */
[----:B------:R-:W1:Y:S01]  /*11180*/  @P3 LDC R43, c[0x0][0xbf0] ;  /* 0x0002fc00ff2b3b82 */ /* 0x000e620000000800 */
[----:B------:R-:W-:Y:S02]  /*11190*/  MOV R60, R60 ;  /* 0x0000003c003c7202 */ /* 0x000fe40000000f00 */
[----:B------:R-:W-:Y:S02]  /*111a0*/  MOV R64, R64 ;  /* 0x0000004000407202 */ /* 0x000fe40000000f00 */
[----:B------:R-:W-:Y:S01]  /*111b0*/  MOV R61, R48 ;  /* 0x00000030003d7202 */ /* 0x000fe20000000f00 */
[----:B------:R-:W-:Y:S01]  /*111c0*/  VIADD R49, R17, UR42 ;  /* 0x0000002a11317c36 */ /* 0x000fe20008000000 */
[----:B------:R-:W-:-:S02]  /*111d0*/  MOV R65, R50 ;  /* 0x0000003200417202 */ /* 0x000fc40000000f00 */
[----:B------:R-:W-:Y:S02]  /*111e0*/  SEL R91, R45, R44, P0 ;  /* 0x0000002c2d5b7207 */ /* 0x000fe40000000000 */
[----:B------:R-:W-:Y:S01]  /*111f0*/  SEL R58, R44, R45, P0 ;  /* 0x0000002d2c3a7207 */ /* 0x000fe20000000000 */
[----:B------:R-:W-:Y:S01]  /*11200*/  IMAD.X R45, RZ, RZ, R53, P4 ;  /* 0x000000ffff2d7224 */ /* 0x000fe200020e0635 */
[----:B------:R-:W-:Y:S01]  /*11210*/  LOP3.LUT R12, R13, 0x380, RZ, 0xc0, !PT ;  /* 0x000003800d0c7812 */ /* 0x000fe200078ec0ff */
[----:B0-----:R-:W-:Y:S01]  /*11220*/  @P3 IMAD.HI.U32 R40, R49, R40, RZ ;  /* 0x0000002831283227 */ /* 0x001fe200078e00ff */
[----:B------:R-:W-:Y:S02]  /*11230*/  SEL R119, R31, R30, P0 ;  /* 0x0000001e1f777207 */ /* 0x000fe40000000000 */
[----:B------:R-:W-:Y:S02]  /*11240*/  SEL R121, R27, R26, P0 ;  /* 0x0000001a1b797207 */ /* 0x000fe40000000000 */
[----:B------:R-:W-:-:S02]  /*11250*/  SHF.R.U64 R12, R12, 0x3, RZ ;  /* 0x000000030c0c7819 */ /* 0x000fc400000012ff */
[----:B------:R-:W-:Y:S02]  /*11260*/  SEL R78, R26, R27, P0 ;  /* 0x0000001b1a4e7207 */ /* 0x000fe40000000000 */
[----:B------:R-:W-:Y:S02]  /*11270*/  MOV R102, R38 ;  /* 0x0000002600667202 */ /* 0x000fe40000000f00 */
[----:B------:R-:W-:Y:S02]  /*11280*/  MOV R104, R36 ;  /* 0x0000002400687202 */ /* 0x000fe40000000f00 */
[----:B------:R-:W-:Y:S02]  /*11290*/  SEL R77, R30, R31, P0 ;  /* 0x0000001f1e4d7207 */ /* 0x000fe40000000000 */
[----:B------:R-:W-:Y:S02]  /*112a0*/  IADD3 R15, P1, R32, 0x6000, RZ ;  /* 0x00006000200f7810 */ /* 0x000fe40007f3e0ff */
[----:B------:R-:W-:Y:S01]  /*112b0*/  MOV R106, R52 ;  /* 0x00000034006a7202 */ /* 0x000fe20000000f00 */
[----:B------:R-:W-:Y:S01]  /*112c0*/  IMAD.MOV.U32 R53, RZ, RZ, R49 ;  /* 0x000000ffff357224 */ /* 0x000fe200078e0031 */
[----:B------:R-:W-:-:S02]  /*112d0*/  LOP3.LUT R44, R12, R13, RZ, 0x3c, !PT ;  /* 0x0000000d0c2c7212 */ /* 0x000fc400078e3cff */
[----:B------:R-:W-:Y:S02]  /*112e0*/  IADD3 R31, P4, R32, 0x1000, RZ ;  /* 0x00001000201f7810 */ /* 0x000fe40007f9e0ff */
[----:B-1----:R-:W-:Y:S02]  /*112f0*/  @P3 SHF.R.U32.HI R53, RZ, R43, R40 ;  /* 0x0000002bff353219 */ /* 0x002fe40000011628 */
[----:B------:R-:W-:Y:S02]  /*11300*/  LOP3.LUT R14, R15, 0x380, RZ, 0xc0, !PT ;  /* 0x000003800f0e7812 */ /* 0x000fe400078ec0ff */
[----:B------:R-:W-:Y:S02]  /*11310*/  MOV R62, R62 ;  /* 0x0000003e003e7202 */ /* 0x000fe40000000f00 */
[----:B------:R-:W-:Y:S02]  /*11320*/  LOP3.LUT R30, R31, 0x380, RZ, 0xc0, !PT ;  /* 0x000003801f1e7812 */ /* 0x000fe400078ec0ff */
[----:B------:R-:W-:-:S02]  /*11330*/  MOV R51, R46 ;  /* 0x0000002e00337202 */ /* 0x000fc40000000f00 */
[----:B------:R-:W-:Y:S02]  /*11340*/  MOV R63, R44 ;  /* 0x0000002c003f7202 */ /* 0x000fe40000000f00 */
[----:B------:R-:W-:Y:S02]  /*11350*/  SHF.R.U64 R14, R14, 0x3, RZ ;  /* 0x000000030e0e7819 */ /* 0x000fe400000012ff */
[----:B------:R-:W-:Y:S02]  /*11360*/  SHF.R.U64 R30, R30, 0x3, RZ ;  /* 0x000000031e1e7819 */ /* 0x000fe400000012ff */
[----:B------:R-:W-:Y:S01]  /*11370*/  LOP3.LUT R14, R14, R15, RZ, 0x3c, !PT ;  /* 0x0000000f0e0e7212 */ /* 0x000fe200078e3cff */
[--C-:B------:R-:W-:Y:S01]  /*11380*/  IMAD.X R15, RZ, RZ, R33.reuse, P1 ;  /* 0x000000ffff0f7224 */ /* 0x100fe200008e0621 */
[----:B------:R-:W-:Y:S01]  /*11390*/  LOP3.LUT R30, R30, R31, RZ, 0x3c, !PT ;  /* 0x0000001f1e1e7212 */ /* 0x000fe200078e3cff */
[----:B------:R-:W-:Y:S01]  /*113a0*/  IMAD.X R31, RZ, RZ, R33, P4 ;  /* 0x000000ffff1f7224 */ /* 0x000fe200020e0621 */
[----:B------:R-:W-:-:S02]  /*113b0*/  IADD3 R13, P4, R32, 0x7000, RZ ;  /* 0x00007000200d7810 */ /* 0x000fc40007f9e0ff */
[C---:B------:R-:W-:Y:S02]  /*113c0*/  IADD3 R27, P6, R32.reuse, 0x3000, RZ ;  /* 0x00003000201b7810 */ /* 0x040fe40007fde0ff */
[----:B------:R-:W-:Y:S02]  /*113d0*/  LOP3.LUT R12, R13, 0x380, RZ, 0xc0, !PT ;  /* 0x000003800d0c7812 */ /* 0x000fe400078ec0ff */
[----:B------:R-:W-:Y:S02]  /*113e0*/  IADD3 R25, P5, R32, 0x4000, RZ ;  /* 0x0000400020197810 */ /* 0x000fe40007fbe0ff */
[----:B------:R-:W-:Y:S02]  /*113f0*/  SHF.R.U64 R12, R12, 0x3, RZ ;  /* 0x000000030c0c7819 */ /* 0x000fe400000012ff */
[----:B------:R-:W-:Y:S02]  /*11400*/  LOP3.LUT R26, R27, 0x380, RZ, 0xc0, !PT ;  /* 0x000003801b1a7812 */ /* 0x000fe400078ec0ff */
[----:B--2---:R-:W-:Y:S01]  /*11410*/  LOP3.LUT R41, R34, 0x2, RZ, 0x3c, !PT ;  /* 0x0000000222297812 */ /* 0x004fe200078e3cff */
[----:B------:R-:W-:Y:S01]  /*11420*/  SHFL.IDX PT, R83, R83, R34, 0x1c1f ;  /* 0x001c1f2253537589 */ /* 0x000fe200000e0000 */
[----:B------:R-:W-:-:S02]  /*11430*/  LOP3.LUT R24, R25, 0x380, RZ, 0xc0, !PT ;  /* 0x0000038019187812 */ /* 0x000fc400078ec0ff */
[----:B------:R-:W-:Y:S01]  /*11440*/  LOP3.LUT R12, R12, R13, RZ, 0x3c, !PT ;  /* 0x0000000d0c0c7212 */ /* 0x000fe200078e3cff */
[----:B------:R-:W-:Y:S01]  /*11450*/  SHFL.IDX PT, R107, R107, R34, 0x1c1f ;  /* 0x001c1f226b6b7589 */ /* 0x000fe200000e0000 */
[----:B------:R-:W-:Y:S01]  /*11460*/  LOP3.LUT R5, R32, 0x380, RZ, 0xc0, !PT ;  /* 0x0000038020057812 */ /* 0x000fe200078ec0ff */
[--C-:B------:R-:W-:Y:S01]  /*11470*/  IMAD.X R13, RZ, RZ, R33.reuse, P4 ;  /* 0x000000ffff0d7224 */ /* 0x100fe200020e0621 */
[----:B------:R-:W-:Y:S01]  /*11480*/  SHF.R.U64 R26, R26, 0x3, RZ ;  /* 0x000000031a1a7819 */ /* 0x000fe200000012ff */
[----:B------:R-:W0:Y:S01]  /*11490*/  SHFL.IDX PT, R54, R54, R41, 0x1c1f ;  /* 0x001c1f2936367589 */ /* 0x000e2200000e0000 */
[----:B------:R-:W-:Y:S02]  /*114a0*/  SHF.R.U64 R24, R24, 0x3, RZ ;  /* 0x0000000318187819 */ /* 0x000fe400000012ff */
[----:B------:R-:W-:Y:S01]  /*114b0*/  SHF.R.U64 R5, R5, 0x3, RZ ;  /* 0x0000000305057819 */ /* 0x000fe200000012ff */
[----:B------:R-:W1:Y:S01]  /*114c0*/  SHFL.IDX PT, R80, R80, R41, 0x1c1f ;  /* 0x001c1f2950507589 */ /* 0x000e6200000e0000 */
[----:B------:R-:W-:Y:S01]  /*114d0*/  LOP3.LUT R26, R26, R27, RZ, 0x3c, !PT ;  /* 0x0000001b1a1a7212 */ /* 0x000fe200078e3cff */
[--C-:B------:R-:W-:Y:S01]  /*114e0*/  IMAD.X R27, RZ, RZ, R33.reuse, P6 ;  /* 0x000000ffff1b7224 */ /* 0x100fe200030e0621 */
[----:B------:R-:W-:Y:S01]  /*114f0*/  LOP3.LUT R24, R24, R25, RZ, 0x3c, !PT ;  /* 0x0000001918187212 */ /* 0x000fe200078e3cff */
[----:B------:R-:W-:Y:S01]  /*11500*/  SHFL.IDX PT, R85, R85, R34, 0x1c1f ;  /* 0x001c1f2255557589 */ /* 0x000fe200000e0000 */
[----:B------:R-:W-:Y:S01]  /*11510*/  IMAD.X R25, RZ, RZ, R33, P5 ;  /* 0x000000ffff197224 */ /* 0x000fe200028e0621 */
[----:B------:R-:W-:-:S02]  /*11520*/  IADD3 R9, P6, R32, 0x9000, RZ ;  /* 0x0000900020097810 */ /* 0x000fc40007fde0ff */
[----:B------:R-:W2:Y:S01]  /*11530*/  SHFL.IDX PT, R42, R55, R41, 0x1c1f ;  /* 0x001c1f29372a7589 */ /* 0x000ea200000e0000 */
[----:B------:R-:W-:Y:S02]  /*11540*/  IADD3 R11, P5, R32, 0xa000, RZ ;  /* 0x0000a000200b7810 */ /* 0x000fe40007fbe0ff */
[----:B------:R-:W-:Y:S01]  /*11550*/  LOP3.LUT R32, R5, R32, RZ, 0x3c, !PT ;  /* 0x0000002005207212 */ /* 0x000fe200078e3cff */
[----:B------:R-:W-:Y:S01]  /*11560*/  SHFL.IDX PT, R89, R89, R34, 0x1c1f ;  /* 0x001c1f2259597589 */ /* 0x000fe200000e0000 */
[----:B------:R-:W-:Y:S01]  /*11570*/  IMAD.X R5, RZ, RZ, R33, P2 ;  /* 0x000000ffff057224 */ /* 0x000fe200010e0621 */
[----:B------:R-:W-:Y:S02]  /*11580*/  LOP3.LUT R8, R9, 0x380, RZ, 0xc0, !PT ;  /* 0x0000038009087812 */ /* 0x000fe400078ec0ff */
[----:B------:R-:W-:Y:S01]  /*11590*/  SHFL.IDX PT, R109, R109, R34, 0x1c1f ;  /* 0x001c1f226d6d7589 */ /* 0x000fe200000e0000 */
[----:B------:R-:W-:Y:S02]  /*115a0*/  LOP3.LUT R10, R11, 0x380, RZ, 0xc0, !PT ;  /* 0x000003800b0a7812 */ /* 0x000fe400078ec0ff */
[----:B------:R-:W-:Y:S01]  /*115b0*/  SHF.R.U64 R8, R8, 0x3, RZ ;  /* 0x0000000308087819 */ /* 0x000fe200000012ff */
[----:B------:R-:W-:Y:S01]  /*115c0*/  SHFL.IDX PT, R48, R57, R41, 0x1c1f ;  /* 0x001c1f2939307589 */ /* 0x000fe200000e0000 */
[----:B0-----:R-:W-:-:S02]  /*115d0*/  SEL R36, R83, R54, P0 ;  /* 0x0000003653247207 */ /* 0x001fc40000000000 */
[----:B------:R-:W-:Y:S01]  /*115e0*/  SEL R38, R54, R83, P0 ;  /* 0x0000005336267207 */ /* 0x000fe20000000000 */
[----:B------:R-:W0:Y:S01]  /*115f0*/  SHFL.IDX PT, R72, R72, R41, 0x1c1f ;  /* 0x001c1f2948487589 */ /* 0x000e2200000e0000 */
[----:B-1----:R-:W-:Y:S02]  /*11600*/  SEL R37, R107, R80, P0 ;  /* 0x000000506b257207 */ /* 0x002fe40000000000 */
[----:B------:R-:W-:Y:S01]  /*11610*/  SEL R39, R80, R107, P0 ;  /* 0x0000006b50277207 */ /* 0x000fe20000000000 */
[----:B------:R-:W-:Y:S01]  /*11620*/  SHFL.IDX PT, R87, R87, R34, 0x1c1f ;  /* 0x001c1f2257577589 */ /* 0x000fe200000e0000 */
[----:B------:R-:W-:Y:S02]  /*11630*/  SHF.R.U64 R10, R10, 0x3, RZ ;  /* 0x000000030a0a7819 */ /* 0x000fe400000012ff */
[----:B------:R-:W-:Y:S01]  /*11640*/  LOP3.LUT R8, R8, R9, RZ, 0x3c, !PT ;  /* 0x0000000908087212 */ /* 0x000fe200078e3cff */
[----:B------:R-:W-:Y:S01]  /*11650*/  SHFL.IDX PT, R111, R111, R34, 0x1c1f ;  /* 0x001c1f226f6f7589 */ /* 0x000fe200000e0000 */
[----:B--2---:R-:W-:Y:S01]  /*11660*/  SEL R40, R85, R42, P0 ;  /* 0x0000002a55287207 */ /* 0x004fe20000000000 */
[--C-:B------:R-:W-:Y:S01]  /*11670*/  IMAD.X R9, RZ, RZ, R33.reuse, P6 ;  /* 0x000000ffff097224 */ /* 0x100fe200030e0621 */
[----:B------:R-:W-:Y:S01]  /*11680*/  SEL R42, R42, R85, P0 ;  /* 0x000000552a2a7207 */ /* 0x000fe20000000000 */
[----:B------:R-:W1:Y:S01]  /*11690*/  SHFL.IDX PT, R56, R56, R41, 0x1c1f ;  /* 0x001c1f2938387589 */ /* 0x000e6200000e0000 */
[----:B------:R-:W-:Y:S01]  /*116a0*/  LOP3.LUT R10, R10, R11, RZ, 0x3c, !PT ;  /* 0x0000000b0a0a7212 */ /* 0x000fe200078e3cff */
[----:B------:R-:W-:-:S02]  /*116b0*/  IMAD.X R11, RZ, RZ, R33, P5 ;  /* 0x000000ffff0b7224 */ /* 0x000fc400028e0621 */
[----:B------:R-:W2:Y:S04]  /*116c0*/  SHFL.IDX PT, R50, R73, R41, 0x1c1f ;  /* 0x001c1f2949327589 */ /* 0x000ea800000e0000 */
[----:B------:R-:W-:Y:S04]  /*116d0*/  SHFL.IDX PT, R113, R113, R34, 0x1c1f ;  /* 0x001c1f2271717589 */ /* 0x000fe800000e0000 */
[----:B------:R-:W-:Y:S01]  /*116e0*/  SHFL.IDX PT, R74, R74, R41, 0x1c1f ;  /* 0x001c1f294a4a7589 */ /* 0x000fe200000e0000 */
[----:B0-----:R-:W-:-:S03]  /*116f0*/  SEL R43, R72, R109, P0 ;  /* 0x0000006d482b7207 */ /* 0x001fc60000000000 */
[----:B------:R-:W-:Y:S04]  /*11700*/  SHFL.IDX PT, R91, R91, R34, 0x1c1f ;  /* 0x001c1f225b5b7589 */ /* 0x000fe800000e0000 */
[----:B------:R-:W-:Y:S04]  /*11710*/  SHFL.IDX PT, R115, R115, R34, 0x1c1f ;  /* 0x001c1f2273737589 */ /* 0x000fe800000e0000 */
[----:B------:R-:W0:Y:S01]  /*11720*/  SHFL.IDX PT, R58, R58, R41, 0x1c1f ;  /* 0x001c1f293a3a7589 */ /* 0x000e2200000e0000 */
[----:B-1----:R-:W-:Y:S02]  /*11730*/  SEL R44, R87, R56, P0 ;  /* 0x00000038572c7207 */ /* 0x002fe40000000000 */
[----:B------:R-:W-:Y:S01]  /*11740*/  SEL R46, R56, R87, P0 ;  /* 0x00000057382e7207 */ /* 0x000fe20000000000 */
[----:B------:R-:W-:Y:S01]  /*11750*/  SHFL.IDX PT, R90, R75, R41, 0x1c1f ;  /* 0x001c1f294b5a7589 */ /* 0x000fe200000e0000 */
[----:B--2---:R-:W-:-:S02]  /*11760*/  SEL R45, R111, R50, P0 ;  /* 0x000000326f2d7207 */ /* 0x004fc40000000000 */
[----:B------:R-:W-:Y:S01]  /*11770*/  SEL R47, R50, R111, P0 ;  /* 0x0000006f322f7207 */ /* 0x000fe20000000000 */
[----:B------:R-:W-:Y:S04]  /*11780*/  SHFL.IDX PT, R93, R93, R34, 0x1c1f ;  /* 0x001c1f225d5d7589 */ /* 0x000fe800000e0000 */
[----:B------:R-:W-:Y:S04]  /*11790*/  SHFL.IDX PT, R95, R95, R34, 0x1c1f ;  /* 0x001c1f225f5f7589 */ /* 0x000fe800000e0000 */
[----:B------:R-:W-:Y:S04]  /*117a0*/  SHFL.IDX PT, R97, R97, R34, 0x1c1f ;  /* 0x001c1f2261617589 */ /* 0x000fe800000e0000 */
[----:B------:R-:W-:Y:S04]  /*117b0*/  SHFL.IDX PT, R99, R99, R34, 0x1c1f ;  /* 0x001c1f2263637589 */ /* 0x000fe800000e0000 */
[----:B------:R-:W-:Y:S01]  /*117c0*/  SHFL.IDX PT, R101, R101, R34, 0x1c1f ;  /* 0x001c1f2265657589 */ /* 0x000fe200000e0000 */
[----:B0-----:R-:W-:-:S03]  /*117d0*/  SEL R50, R58, R91, P0 ;  /* 0x0000005b3a327207 */ /* 0x001fc60000000000 */
[----:B------:R-:W-:Y:S04]  /*117e0*/  SHFL.IDX PT, R103, R103, R34, 0x1c1f ;  /* 0x001c1f2267677589 */ /* 0x000fe800000e0000 */
        /* <DEDUP_REMOVED lines=20> */
[----:B------:R-:W-:Y:S04]  /*11930*/  SHFL.IDX PT, R82, R82, R41, 0x1c1f ;  /* 0x001c1f2952527589 */ /* 0x000fe800000e0000 */
[----:B------:R1:W2:Y:S04]  /*11940*/  SHFL.IDX PT, R84, R84, R41, 0x1c1f ;  /* 0x001c1f2954547589 */ /* 0x0002a800000e0000 */
[----:B------:R3:W-:Y:S01]  /*11950*/  STSM.16.M88.4 [R106], R36 ;  /* 0x000000246a007844 */ /* 0x0007e20000000200 */
[----:B-1----:R-:W-:-:S05]  /*11960*/  SEL R41, R109, R72, P0 ;  /* 0x000000486d297207 */ /* 0x002fca0000000000 */
[----:B------:R1:W-:Y:S01]  /*11970*/  STSM.16.M88.4 [R51], R40 ;  /* 0x0000002833007844 */ /* 0x0003e20000000200 */
[----:B0-----:R-:W-:Y:S02]  /*11980*/  SEL R85, R127, R96, P0 ;  /* 0x000000607f557207 */ /* 0x001fe40000000000 */
[----:B------:R-:W-:Y:S01]  /*11990*/  SEL R87, R96, R127, P0 ;  /* 0x0000007f60577207 */ /* 0x000fe20000000000 */
[----:B------:R0:W-:Y:S01]  /*119a0*/  STSM.16.M88.4 [R104], R44 ;  /* 0x0000002c68007844 */ /* 0x0001e20000000200 */
[----:B---3--:R-:W-:Y:S02]  /*119b0*/  SEL R36, R89, R48, P0 ;  /* 0x0000003059247207 */ /* 0x008fe40000000000 */
[----:B------:R-:W-:Y:S01]  /*119c0*/  SEL R38, R48, R89, P0 ;  /* 0x0000005930267207 */ /* 0x000fe20000000000 */
[----:B------:R-:W-:Y:S01]  /*119d0*/  IMAD.MOV R48, RZ, RZ, -R53 ;  /* 0x000000ffff307224 */ /* 0x000fe200078e0a35 */
[----:B------:R-:W-:Y:S02]  /*119e0*/  SEL R37, R113, R74, P0 ;  /* 0x0000004a71257207 */ /* 0x000fe40000000000 */
[----:B------:R-:W-:Y:S01]  /*119f0*/  SEL R39, R74, R113, P0 ;  /* 0x000000714a277207 */ /* 0x000fe20000000000 */
[----:B------:R-:W-:Y:S01]  /*11a00*/  IMAD R55, R35, R48, R49 ;  /* 0x0000003023377224 */ /* 0x000fe200078e0231 */
[----:B------:R-:W-:-:S02]  /*11a10*/  SEL R48, R91, R58, P0 ;  /* 0x0000003a5b307207 */ /* 0x000fc40000000000 */
[----:B------:R-:W-:Y:S01]  /*11a20*/  SEL R49, R115, R90, P0 ;  /* 0x0000005a73317207 */ /* 0x000fe20000000000 */
[----:B------:R3:W-:Y:S01]  /*11a30*/  STSM.16.M88.4 [R102], R36 ;  /* 0x0000002466007844 */ /* 0x0007e20000000200 */
[----:B-1----:R-:W-:Y:S02]  /*11a40*/  SEL R51, R90, R115, P0 ;  /* 0x000000735a337207 */ /* 0x002fe40000000000 */
[----:B------:R-:W-:Y:S01]  /*11a50*/  SEL R40, R93, R52, P0 ;  /* 0x000000345d287207 */ /* 0x000fe20000000000 */
[----:B0-----:R-:W-:Y:S01]  /*11a60*/  IMAD.U32 R44, RZ, RZ, UR5 ;  /* 0x00000005ff2c7e24 */ /* 0x001fe2000f8e00ff */
[----:B------:R-:W-:Y:S01]  /*11a70*/  SEL R42, R52, R93, P0 ;  /* 0x0000005d342a7207 */ /* 0x000fe20000000000 */
[----:B------:R-:W-:Y:S01]  /*11a80*/  STSM.16.M88.4 [R100], R48 ;  /* 0x0000003064007844 */ /* 0x000fe20000000200 */
[----:B------:R-:W-:Y:S01]  /*11a90*/  SEL R41, R117, R76, P0 ;  /* 0x0000004c75297207 */ /* 0x000fe20000000000 */
[----:B------:R-:W-:Y:S01]  /*11aa0*/  VIADD R52, R203, UR42 ;  /* 0x0000002acb347c36 */ /* 0x000fe20008000000 */
[----:B------:R-:W-:Y:S01]  /*11ab0*/  SEL R43, R76, R117, P0 ;  /* 0x000000754c2b7207 */ /* 0x000fe20000000000 */
[----:B------:R-:W-:Y:S01]  /*11ac0*/  ULDC UR5, c[0x0][0xa88] ;  /* 0x0002a20000057ab9 */ /* 0x000fe20000000800 */
[----:B------:R-:W-:Y:S01]  /*11ad0*/  SEL R46, R66, R95, P0 ;  /* 0x0000005f422e7207 */ /* 0x000fe20000000000 */
[----:B------:R-:W-:Y:S01]  /*11ae0*/  IMAD R89, R35, UR5, RZ ;  /* 0x0000000523597c24 */ /* 0x000fe2000f8e02ff */
[----:B------:R-:W-:Y:S01]  /*11af0*/  SEL R45, R119, R92, P0 ;  /* 0x0000005c772d7207 */ /* 0x000fe20000000000 */
[----:B------:R0:W-:Y:S01]  /*11b00*/  STSM.16.M88.4 [R98], R40 ;  /* 0x0000002862007844 */ /* 0x0001e20000000200 */
[----:B------:R-:W-:-:S02]  /*11b10*/  SEL R47, R92, R119, P0 ;  /* 0x000000775c2f7207 */ /* 0x000fc40000000000 */
[----:B---3--:R-:W-:Y:S02]  /*11b20*/  SHF.R.S32.HI R37, RZ, 0x1f, R53 ;  /* 0x0000001fff257819 */ /* 0x008fe40000011435 */
[----:B------:R-:W-:Y:S02]  /*11b30*/  IADD3 R36, P1, R53, UR6, RZ ;  /* 0x0000000635247c10 */ /* 0x000fe4000ff3e0ff */
[----:B------:R-:W-:Y:S02]  /*11b40*/  SHF.R.S32.HI R38, RZ, 0x1f, R55 ;  /* 0x0000001fff267819 */ /* 0x000fe40000011437 */
[----:B------:R-:W-:Y:S01]  /*11b50*/  IADD3.X R37, R37, UR7, R44, P1, !PT ;  /* 0x0000000725257c10 */ /* 0x000fe20008ffe42c */
[----:B------:R-:W-:Y:S01]  /*11b60*/  ULDC.64 UR6, c[0x0][0xb88] ;  /* 0x0002e20000067ab9 */ /* 0x000fe20000000a00 */
[----:B------:R-:W-:Y:S01]  /*11b70*/  SEL R44, R95, R66, P0 ;  /* 0x000000425f2c7207 */ /* 0x000fe20000000000 */
[----:B------:R-:W-:Y:S01]  /*11b80*/  IMAD R38, R38, UR6, RZ ;  /* 0x0000000626267c24 */ /* 0x000fe2000f8e02ff */
[----:B------:R-:W-:Y:S01]  /*11b90*/  LOP3.LUT P1, RZ, R201, 0x3, RZ, 0xc0, !PT ;  /* 0x00000003c9ff7812 */ /* 0x000fe2000782c0ff */
[----:B------:R-:W-:Y:S01]  /*11ba0*/  IMAD.WIDE.U32 R36, R55, UR6, R36 ;  /* 0x0000000637247c25 */ /* 0x000fe2000f8e0024 */
[----:B--2---:R-:W-:Y:S01]  /*11bb0*/  SEL R39, R84, R129, P0 ;  /* 0x0000008154277207 */ /* 0x004fe20000000000 */
[----:B------:R1:W-:Y:S01]  /*11bc0*/  STSM.16.M88.4 [R63], R44 ;  /* 0x0000002c3f007844 */ /* 0x0003e20000000200 */
[----:B0-----:R-:W-:Y:S01]  /*11bd0*/  SEL R40, R97, R34, P0 ;  /* 0x0000002261287207 */ /* 0x001fe20000000000 */
[----:B------:R-:W-:Y:S01]  /*11be0*/  IMAD R55, R55, UR7, R38 ;  /* 0x0000000737377c24 */ /* 0x000fe2000f8e0226 */
[----:B------:R-:W-:Y:S01]  /*11bf0*/  ULDC.64 UR6, c[0x0][0xb50] ;  /* 0x0002d40000067ab9 */ /* 0x000fe20000000a00 */
[----:B------:R-:W-:Y:S01]  /*11c00*/  VIADD R38, R52, 0x8 ;  /* 0x0000000834267836 */ /* 0x000fe20000000000 */
[----:B------:R-:W-:Y:S01]  /*11c10*/  LEA R48, P4, R36, UR6, 0x2 ;  /* 0x0000000624307c11 */ /* 0x000fe2000f8810ff */
[----:B------:R-:W-:Y:S01]  /*11c20*/  IMAD.IADD R37, R37, 0x1, R55 ;  /* 0x0000000125257824 */ /* 0x000fe200078e0237 */
[----:B------:R-:W-:-:S02]  /*11c30*/  SEL R42, R34, R97, P0 ;  /* 0x00000061222a7207 */ /* 0x000fc40000000000 */
[----:B------:R-:W-:Y:S01]  /*11c40*/  SEL R41, R121, R78, P0 ;  /* 0x0000004e79297207 */ /* 0x000fe20000000000 */
[----:B------:R-:W-:Y:S01]  /*11c50*/  SHFL.IDX PT, R66, R48, RZ, 0x1c1f ;  /* 0x001c1fff30427589 */ /* 0x000fe200000e0000 */
[----:B------:R-:W-:Y:S02]  /*11c60*/  LEA.HI.X R36, R36, UR7, R37, 0x2, P4 ;  /* 0x0000000724247c11 */ /* 0x000fe4000a0f1425 */
[----:B------:R-:W-:Y:S01]  /*11c70*/  SEL R37, R129, R84, P0 ;  /* 0x0000005481257207 */ /* 0x000fe20000000000 */
[----:B------:R-:W-:Y:S01]  /*11c80*/  SHFL.IDX PT, R72, R48, 0x1, 0x1c1f ;  /* 0x003c1f0030487f89 */ /* 0x000fe200000e0000 */
[----:B------:R-:W-:Y:S02]  /*11c90*/  SEL R43, R78, R121, P0 ;  /* 0x000000794e2b7207 */ /* 0x000fe40000000000 */
[----:B-1----:R-:W-:Y:S01]  /*11ca0*/  SEL R44, R99, R68, P0 ;  /* 0x00000044632c7207 */ /* 0x002fe20000000000 */
[----:B------:R-:W0:Y:S01]  /*11cb0*/  SHFL.IDX PT, R67, R36, RZ, 0x1c1f ;  /* 0x001c1fff24437589 */ /* 0x000e2200000e0000 */
[----:B------:R-:W-:-:S02]  /*11cc0*/  SEL R46, R68, R99, P0 ;  /* 0x00000063442e7207 */ /* 0x000fc40000000000 */
[----:B------:R-:W-:Y:S01]  /*11cd0*/  SEL R45, R123, R94, P0 ;  /* 0x0000005e7b2d7207 */ /* 0x000fe20000000000 */
[----:B------:R1:W2:Y:S01]  /*11ce0*/  SHFL.IDX PT, R73, R36, 0x1, 0x1c1f ;  /* 0x003c1f0024497f89 */ /* 0x0002a200000e0000 */
[----:B------:R-:W-:Y:S02]  /*11cf0*/  SEL R47, R94, R123, P0 ;  /* 0x0000007b5e2f7207 */ /* 0x000fe40000000000 */
[----:B------:R-:W-:Y:S01]  /*11d00*/  SEL R84, R101, R86, P0 ;  /* 0x0000005665547207 */ /* 0x000fe20000000000 */
[----:B------:R-:W-:Y:S01]  /*11d10*/  STSM.16.M88.4 [R62], R40 ;  /* 0x000000283e007844 */ /* 0x000fe20000000200 */
[----:B------:R-:W-:Y:S02]  /*11d20*/  ISETP.GE.OR P2, PT, R52, R89, P1 ;  /* 0x000000593400720c */ /* 0x000fe40000f46670 */
[----:B------:R-:W-:Y:S01]  /*11d30*/  SEL R86, R86, R101, P0 ;  /* 0x0000006556567207 */ /* 0x000fe20000000000 */
[----:B------:R-:W-:Y:S01]  /*11d40*/  STSM.16.M88.4 [R61], R44 ;  /* 0x0000002c3d007844 */ /* 0x000fe20000000200 */
[----:B------:R-:W-:-:S02]  /*11d50*/  ISETP.GE.OR P1, PT, R38, R89, P1 ;  /* 0x000000592600720c */ /* 0x000fc40000f26670 */
[----:B------:R-:W-:Y:S01]  /*11d60*/  SEL R76, R103, R70, P0 ;  /* 0x00000046674c7207 */ /* 0x000fe20000000000 */
[----:B------:R-:W-:Y:S01]  /*11d70*/  STSM.16.M88.4 [R60], R84 ;  /* 0x000000543c007844 */ /* 0x000fe20000000200 */
[----:B------:R-:W-:Y:S02]  /*11d80*/  SEL R78, R70, R103, P0 ;  /* 0x00000067464e7207 */ /* 0x000fe40000000000 */
[----:B------:R-:W-:Y:S02]  /*11d90*/  SEL R77, R125, R82, P0 ;  /* 0x000000527d4d7207 */ /* 0x000fe40000000000 */
[----:B------:R-:W-:Y:S02]  /*11da0*/  SEL R79, R82, R125, P0 ;  /* 0x0000007d524f7207 */ /* 0x000fe40000000000 */
[----:B-1----:R-:W-:Y:S02]  /*11db0*/  SEL R36, R105, R88, P0 ;  /* 0x0000005869247207 */ /* 0x002fe40000000000 */
[----:B------:R-:W-:Y:S01]  /*11dc0*/  SEL R38, R88, R105, P0 ;  /* 0x0000006958267207 */ /* 0x000fe20000000000 */
[----:B------:R-:W-:Y:S04]  /*11dd0*/  STSM.16.M88.4 [R65], R76 ;  /* 0x0000004c41007844 */ /* 0x000fe80000000200 */
[----:B------:R-:W-:Y:S01]  /*11de0*/  STSM.16.M88.4 [R64], R36 ;  /* 0x0000002440007844 */ /* 0x000fe20000000200 */
[----:B------:R-:W-:Y:S01]  /*11df0*/  BAR.SYNC.DEFER_BLOCKING 0x1, 0x100 ;  /* 0x0044000000007b1d */ /* 0x000fe20000010000 */
[----:B------:R-:W-:-:S05]  /*11e00*/  UIMAD UR5, UR10, UR8, URZ ;  /* 0x000000080a0572a4 */ /* 0x000fca000f8e023f */
[----:B0-----:R-:W-:Y:S01]  /*11e10*/  @!P2 ST.E desc[UR52][R66.64], R2 ;  /* 0x000000024200a985 */ /* 0x001fe2000c101934 */
[----:B------:R-:W-:Y:S01]  /*11e20*/  UIMAD.WIDE.U32 UR6, UR40, UR8, URZ ;  /* 0x00000008280672a5 */ /* 0x000fe2000f8e003f */
[----:B------:R-:W-:Y:S02]  /*11e30*/  ULDC.64 UR10, c[0x0][0xaf0] ;  /* 0x0002bc00000a7ab9 */ /* 0x000fe40000000a00 */
[----:B--2---:R0:W-:Y:S04]  /*11e40*/  @!P1 ST.E desc[UR52][R72.64], R0 ;  /* 0x0000000048009985 */ /* 0x0041e8000c101934 */
[----:B------:R1:W5:Y:S04]  /*11e50*/  LD.E.128 R52, desc[UR52][R30.64] ;  /* 0x000000341e347980 */ /* 0x000368000c101d00 */
[----:B------:R2:W5:Y:S01]  /*11e60*/  LD.E.128 R48, desc[UR52][R28.64] ;  /* 0x000000341c307980 */ /* 0x000562000c101d00 */
[----:B0-----:R-:W-:-:S03]  /*11e70*/  IMAD R0, R23, 0x20, R200 ;  /* 0x0000002017007824 */ /* 0x001fc600078e02c8 */
[----:B------:R0:W5:Y:S01]  /*11e80*/  LD.E.128 R80, desc[UR52][R6.64] ;  /* 0x0000003406507980 */ /* 0x000162000c101d00 */
[----:B-1----:R-:W1:Y:S01]  /*11e90*/  @P3 LDC R31, c[0x0][0xbec] ;  /* 0x0002fb00ff1f3b82 */ /* 0x002e620000000800 */
[----:B------:R-:W-:Y:S02]  /*11ea0*/  UIMAD UR5, UR40, UR9, UR5 ;  /* 0x00000009280572a4 */ /* 0x000fe4000f8e0205 */
[----:B------:R-:W-:Y:S01]  /*11eb0*/  UIMAD UR8, UR12, UR10, URZ ;  /* 0x0000000a0c0872a4 */ /* 0x000fe2000f8e023f */
[----:B------:R3:W5:Y:S04]  /*11ec0*/  LD.E.128 R64, desc[UR52][R4.64] ;  /* 0x0000003404407980 */ /* 0x000768000c101d00 */
[----:B--2---:R-:W2:Y:S01]  /*11ed0*/  @P3 LDC R29, c[0x0][0xbf0] ;  /* 0x0002fc00ff1d3b82 */ /* 0x004ea20000000800 */
[----:B0-----:R-:W-:Y:S01]  /*11ee0*/  VIADD R6, R0, UR42 ;  /* 0x0000002a00067c36 */ /* 0x001fe20008000000 */
[----:B------:R-:W-:Y:S01]  /*11ef0*/  UIADD3 UR7, UR7, UR5, URZ ;  /* 0x0000000507077290 */ /* 0x000fe2000fffe03f */
[----:B------:R-:W5:Y:S02]  /*11f00*/  LD.E.128 R56, desc[UR52][R32.64] ;  /* 0x0000003420387980 */ /* 0x000f64000c101d00 */
[----:B------:R-:W-:Y:S01]  /*11f10*/  IMAD.MOV.U32 R7, RZ, RZ, R6 ;  /* 0x000000ffff077224 */ /* 0x000fe200078e0006 */
[----:B------:R-:W-:Y:S01]  /*11f20*/  UIMAD UR5, UR44, UR11, UR8 ;  /* 0x0000000b2c0572a4 */ /* 0x000fe2000f8e0208 */
[----:B------:R-:W5:Y:S01]  /*11f30*/  LD.E.128 R40, desc[UR52][R26.64] ;  /* 0x000000341a287980 */ /* 0x000f62000c101d00 */
[----:B------:R-:W-:Y:S01]  /*11f40*/  UIMAD.WIDE.U32 UR6, UR44, UR10, UR6 ;  /* 0x0000000a2c0672a5 */ /* 0x000fe2000f8e0006 */
[----:B------:R-:W-:-:S02]  /*11f50*/  ULDC.64 UR8, c[0x0][0xae0] ;  /* 0x0002b80000087ab9 */ /* 0x000fc40000000a00 */
[----:B------:R-:W5:Y:S04]  /*11f60*/  LD.E.128 R68, desc[UR52][R24.64] ;  /* 0x0000003418447980 */ /* 0x000f68000c101d00 */
[----:B------:R-:W5:Y:S01]  /*11f70*/  LD.E.128 R60, desc[UR52][R20.64] ;  /* 0x00000034143c7980 */ /* 0x000f62000c101d00 */
[----:B-1----:R-:W-:Y:S01]  /*11f80*/  @P3 IMAD.HI.U32 R0, R6, R31, RZ ;  /* 0x0000001f06003227 */ /* 0x002fe200078e00ff */
[----:B------:R-:W-:Y:S02]  /*11f90*/  UIADD3 UR5, UR7, UR5, URZ ;  /* 0x0000000507057290 */ /* 0x000fe4000fffe03f */
[----:B------:R-:W5:Y:S04]  /*11fa0*/  LD.E.128 R44, desc[UR52][R14.64] ;  /* 0x000000340e2c7980 */ /* 0x000f68000c101d00 */
[----:B------:R-:W5:Y:S01]  /*11fb0*/  LD.E.128 R36, desc[UR52][R12.64] ;  /* 0x000000340c247980 */ /* 0x000f62000c101d00 */
[----:B--2---:R-:W-:-:S03]  /*11fc0*/  @P3 SHF.R.U32.HI R7, RZ, R29, R0 ;  /* 0x0000001dff073219 */ /* 0x004fc60000011600 */
[----:B------:R0:W5:Y:S01]  /*11fd0*/  LD.E.128 R76, desc[UR52][R8.64] ;  /* 0x00000034084c7980 */ /* 0x000162000c101d00 */
[--C-:B------:R-:W-:Y:S01]  /*11fe0*/  SHF.R.S32.HI R0, RZ, 0x1f, R7.reuse ;  /* 0x0000001fff007819 */ /* 0x100fe20000011407 */
[----:B------:R-:W-:Y:S02]  /*11ff0*/  IMAD.MOV R2, RZ, RZ, -R7 ;  /* 0x000000ffff027224 */ /* 0x000fe400078e0a07 */
[----:B---3--:R-:W-:Y:S01]  /*12000*/  IMAD.U32 R5, RZ, RZ, UR7 ;  /* 0x00000007ff057e24 */ /* 0x008fe2000f8e00ff */
[----:B------:R1:W5:Y:S01]  /*12010*/  LD.E.128 R72, desc[UR52][R10.64] ;  /* 0x000000340a487980 */ /* 0x000362000c101d00 */
[----:B------:R-:W-:Y:S02]  /*12020*/  IMAD R0, R0, UR8, RZ ;  /* 0x0000000800007c24 */ /* 0x000fe4000f8e02ff */
[----:B------:R-:W-:Y:S01]  /*12030*/  IMAD R35, R35, R2, R6 ;  /* 0x0000000223237224 */ /* 0x000fe200078e0206 */
[----:B------:R-:W-:Y:S01]  /*12040*/  @!PT LDS RZ, [RZ] ;  /* 0x00000000fffff984 */ /* 0x000fe20000000800 */
[----:B------:R-:W-:Y:S01]  /*12050*/  @!PT LDS RZ, [RZ] ;  /* 0x00000000fffff984 */ /* 0x000fe20000000800 */
[----:B------:R-:W-:Y:S01]  /*12060*/  @!PT LDS RZ, [RZ] ;  /* 0x00000000fffff984 */ /* 0x000fe20000000800 */
[----:B------:R-:W-:Y:S01]  /*12070*/  @!PT LDS RZ, [RZ] ;  /* 0x00000000fffff984 */ /* 0x000fe20000000800 */
[----:B------:R2:W-:Y:S06]  /*12080*/  MEMBAR.ALL.CTA ;  /* 0x0000000000007992 */ /* 0x0005ec0000008000 */
[----:B--2---:R-:W2:Y:S01]  /*12090*/  FENCE.VIEW.ASYNC.S ;  /* 0x00000000000073c6 */ /* 0x004ea20000000000 */
[----:B------:R-:W-:Y:S01]  /*120a0*/  IMAD.U32 R4, RZ, RZ, UR6 ;  /* 0x00000006ff047e24 */ /* 0x000fe2000f8e00ff */
[----:B------:R-:W-:Y:S01]  /*120b0*/  ULDC.64 UR6, c[0x0][0xad8] ;  /* 0x0002b60000067ab9 */ /* 0x000fe20000000a00 */
[----:B------:R-:W-:-:S02]  /*120c0*/  IMAD.U32 R5, RZ, RZ, UR5 ;  /* 0x00000005ff057e24 */ /* 0x000fc4000f8e00ff */
[C---:B0-----:R-:W-:Y:S01]  /*120d0*/  IMAD R9, R7.reuse, UR9, R0 ;  /* 0x0000000907097c24 */ /* 0x041fe2000f8e0200 */
[----:B------:R-:W-:Y:S01]  /*120e0*/  SHF.R.S32.HI R0, RZ, 0x1f, R35 ;  /* 0x0000001fff007819 */ /* 0x000fe20000011423 */
[----:B------:R-:W-:-:S04]  /*120f0*/  IMAD.WIDE.U32 R4, R7, UR8, R4 ;  /* 0x0000000807047c25 */ /* 0x000fc8000f8e0004 */
[----:B------:R-:W-:Y:S02]  /*12100*/  IMAD.IADD R5, R5, 0x1, R9 ;  /* 0x0000000105057824 */ /* 0x000fe400078e0209 */
[----:B------:R-:W-:Y:S02]  /*12110*/  IMAD R2, R0, UR6, RZ ;  /* 0x0000000600027c24 */ /* 0x000fe4000f8e02ff */
[----:B-1----:R-:W-:Y:S02]  /*12120*/  VIADD R10, R200, UR42 ;  /* 0x0000002ac80a7c36 */ /* 0x002fe40008000000 */
[C---:B------:R-:W-:Y:S02]  /*12130*/  IMAD R7, R35.reuse, UR7, R2 ;  /* 0x0000000723077c24 */ /* 0x040fe4000f8e0202 */
[----:B------:R-:W-:Y:S01]  /*12140*/  IMAD.WIDE.U32 R4, R35, UR6, R4 ;  /* 0x0000000623047c25 */ /* 0x000fe2000f8e0004 */
[----:B------:R-:W-:Y:S01]  /*12150*/  ISETP.GE.AND P2, PT, R10, R89, PT ;  /* 0x000000590a00720c */ /* 0x000fe20003f46270 */
[----:B------:R-:W-:-:S02]  /*12160*/  ULDC.64 UR6, c[0x0][0xa80] ;  /* 0x0002a00000067ab9 */ /* 0x000fc40000000a00 */
[----:B------:R-:W-:Y:S01]  /*12170*/  VIADD R0, R10, 0x20 ;  /* 0x000000200a007836 */ /* 0x000fe20000000000 */
[----:B------:R-:W-:Y:S01]  /*12180*/  LEA R8, P3, R4, UR6, 0x1 ;  /* 0x0000000604087c11 */ /* 0x000fe2000f8608ff */
[----:B------:R-:W-:Y:S02]  /*12190*/  IMAD.IADD R5, R5, 0x1, R7 ;  /* 0x0000000105057824 */ /* 0x000fe400078e0207 */
[----:B------:R-:W-:Y:S01]  /*121a0*/  VIADD R3, R3, 0x2a820 ;  /* 0x0002a82003037836 */ /* 0x000fe20000000000 */
[-C--:B------:R-:W-:Y:S01]  /*121b0*/  ISETP.GE.AND P1, PT, R0, R89.reuse, PT ;  /* 0x000000590000720c */ /* 0x080fe20003f26270 */
[----:B------:R-:W-:Y:S01]  /*121c0*/  VIADD R0, R10, 0x40 ;  /* 0x000000400a007836 */ /* 0x000fe20000000000 */
[----:B------:R-:W-:Y:S02]  /*121d0*/  LEA.HI.X R9, R4, UR7, R5, 0x1, P3 ;  /* 0x0000000704097c11 */ /* 0x000fe400098f0c05 */
[----:B------:R-:W-:Y:S01]  /*121e0*/  PRMT R3, RZ, 0x654, R3 ;  /* 0x00000654ff037816 */ /* 0x000fe20000000003 */
[----:B--2---:R0:W1:Y:S01]  /*121f0*/  SHFL.IDX PT, R7, R8, RZ, 0x181f ;  /* 0x00181fff08077589 */ /* 0x00406200000e0000 */
        /* <DEDUP_REMOVED lines=9> */
[CC--:B-1----:R-:W-:Y:S02]  /*12290*/  @!P4 LEA R2, P6, R18.reuse, R7.reuse, 0x1 ;  /* 0x000000071202c211 */ /* 0x0c2fe400078c08ff */
[CC--:B------:R-:W-:Y:S02]  /*122a0*/  @!P3 LEA R4, P5, R19.reuse, R7.reuse, 0x1 ;  /* 0x000000071304b211 */ /* 0x0c0fe400078a08ff */
[-C--:B0-2---:R-:W-:Y:S02]  /*122b0*/  @!P4 LEA.HI.X R3, R18, R0.reuse, R207, 0x1, P6 ;  /* 0x000000001203c211 */ /* 0x085fe400030f0ccf */
[C---:B------:R-:W-:Y:S02]  /*122c0*/  @!P2 LEA R6, P6, R22.reuse, R7, 0x1 ;  /* 0x000000071606a211 */ /* 0x040fe400078c08ff */
[-C--:B------:R-:W-:Y:S01]  /*122d0*/  @!P3 LEA.HI.X R5, R19, R0.reuse, R206, 0x1, P5 ;  /* 0x000000001305b211 */ /* 0x080fe200028f0cce */
[----:B-----5:R3:W-:Y:S01]  /*122e0*/  @!P4 ST.E.128 desc[UR52][R2.64], R56 ;  /* 0x000000380200c985 */ /* 0x0207e2000c101d34 */
[----:B------:R-:W-:-:S03]  /*122f0*/  @!P2 LEA.HI.X R7, R22, R0, R205, 0x1, P6 ;  /* 0x000000001607a211 */ /* 0x000fc600030f0ccd */
[----:B------:R3:W-:Y:S04]  /*12300*/  @!P3 ST.E.128 desc[UR52][R4.64], R68 ;  /* 0x000000440400b985 */ /* 0x0007e8000c101d34 */
[----:B------:R3:W-:Y:S02]  /*12310*/  @!P2 ST.E.128 desc[UR52][R6.64], R80 ;  /* 0x000000500600a985 */ /* 0x0007e4000c101d34 */
.L_x_4727:
[----:B------:R-:W-:Y:S05]  /*12320*/  BSYNC B1 ;  /* 0x0000000000017941 */ /* 0x000fea0003800000 */
.L_x_4726:
        /* <DEDUP_REMOVED lines=9> */
[CC--:B------:R-:W-:Y:S02]  /*123c0*/  @!P5 LEA R4, P2, R19.reuse, R7.reuse, 0x1 ;  /* 0x000000071304d211 */ /* 0x0c0fe400078408ff */
[----:B------:R-:W-:Y:S02]  /*123d0*/  @!P6 LEA R6, P3, R22, R7, 0x1 ;  /* 0x000000071606e211 */ /* 0x000fe400078608ff */
[-C--:B0---4-:R-:W-:Y:S02]  /*123e0*/  @!P4 LEA.HI.X R3, R18, R0.reuse, R207, 0x1, P1 ;  /* 0x000000001203c211 */ /* 0x091fe400008f0ccf */
[-C--:B------:R-:W-:Y:S02]  /*123f0*/  @!P5 LEA.HI.X R5, R19, R0.reuse, R206, 0x1, P2 ;  /* 0x000000001305d211 */ /* 0x080fe400010f0cce */
[----:B------:R-:W-:Y:S01]  /*12400*/  @!P6 LEA.HI.X R7, R22, R0, R205, 0x1, P3 ;  /* 0x000000001607e211 */ /* 0x000fe200018f0ccd */
[----:B-----5:R3:W-:Y:S04]  /*12410*/  @!P4 ST.E.128 desc[UR52][R2.64], R52 ;  /* 0x000000340200c985 */ /* 0x0207e8000c101d34 */
[----:B------:R3:W-:Y:S04]  /*12420*/  @!P5 ST.E.128 desc[UR52][R4.64], R60 ;  /* 0x0000003c0400d985 */ /* 0x0007e8000c101d34 */
[----:B------:R3:W-:Y:S02]  /*12430*/  @!P6 ST.E.128 desc[UR52][R6.64], R76 ;  /* 0x0000004c0600e985 */ /* 0x0007e4000c101d34 */
.L_x_4729:
[----:B------:R-:W-:Y:S05]  /*12440*/  BSYNC B1 ;  /* 0x0000000000017941 */ /* 0x000fea0003800000 */
.L_x_4728:
        /* <DEDUP_REMOVED lines=11> */
[-C--:B0-----:R-:W-:Y:S02]  /*12500*/  @!P3 LEA.HI.X R3, R18, R0.reuse, R207, 0x1, P0 ;  /* 0x000000001203b211 */ /* 0x081fe400000f0ccf */
[-C--:B------:R-:W-:Y:S02]  /*12510*/  @!P4 LEA.HI.X R5, R19, R0.reuse, R206, 0x1, P1 ;  /* 0x000000001305c211 */ /* 0x080fe400008f0cce */
[----:B------:R-:W-:Y:S01]  /*12520*/  @!P5 LEA.HI.X R7, R22, R0, R205, 0x1, P2 ;  /* 0x000000001607d211 */ /* 0x000fe200010f0ccd */
[----:B-----5:R3:W-:Y:S04]  /*12530*/  @!P3 ST.E.128 desc[UR52][R2.64], R48 ;  /* 0x000000300200b985 */ /* 0x0207e8000c101d34 */
[----:B------:R3:W-:Y:S04]  /*12540*/  @!P4 ST.E.128 desc[UR52][R4.64], R44 ;  /* 0x0000002c0400c985 */ /* 0x0007e8000c101d34 */
[----:B------:R3:W-:Y:S02]  /*12550*/  @!P5 ST.E.128 desc[UR52][R6.64], R72 ;  /* 0x000000480600d985 */ /* 0x0007e4000c101d34 */
.L_x_4731:
[----:B------:R-:W-:Y:S05]  /*12560*/  BSYNC B1 ;  /* 0x0000000000017941 */ /* 0x000fea0003800000 */
.L_x_4730:
[----:B0-----:R-:W-:Y:S01]  /*12570*/  VIADD R0, R10, 0x60 ;  /* 0x000000600a007836 */ /* 0x001fe20000000000 */
[----:B--2-4-:R-:W0:Y:S04]  /*12580*/  SHFL.IDX PT, R9, R9, 0x3, 0x181f ;  /* 0x00781f0009097f89 */ /* 0x014e2800000e0000 */
[----:B------:R-:W-:Y:S01]  /*12590*/  ISETP.GE.AND P0, PT, R0, R89, PT ;  /* 0x000000590000720c */ /* 0x000fe20003f06270 */
[----:B-1-3--:R1:W2:-:S12]  /*125a0*/  SHFL.IDX PT, R7, R8, 0x3, 0x181f ;  /* 0x00781f0008077f89 */ /* 0x00a29800000e0000 */
[----:B-1----:R-:W-:Y:S05]  /*125b0*/  @P0 BRA `(.L_x_4732) ;  /* 0x0000000800d00947 */ /* 0x002fea0003800000 */
[----:B------:R-:W-:Y:S02]  /*125c0*/  ULDC UR5, c[0x0][0xac8] ;  /* 0x0002b20000057ab9 */ /* 0x000fe40000000800 */
[----:B------:R-:W-:Y:S02]  /*125d0*/  ISETP.GE.AND P2, PT, R18, UR5, PT ;  /* 0x0000000512007c0c */ /* 0x000fe4000bf46270 */
[----:B------:R-:W-:-:S11]  /*125e0*/  ISETP.GE.AND P3, PT, R19, UR5, PT ;  /* 0x0000000513007c0c */ /* 0x000fd6000bf66270 */
[CC--:B--2---:R-:W-:Y:S02]  /*125f0*/  @!P2 LEA R2, P0, R18.reuse, R7.reuse, 0x1 ;  /* 0x000000071202a211 */ /* 0x0c4fe400078008ff */
[C---:B------:R-:W-:Y:S02]  /*12600*/  @!P3 LEA R4, P1, R19.reuse, R7, 0x1 ;  /* 0x000000071304b211 */ /* 0x040fe400078208ff */
[-C--:B0-----:R-:W-:Y:S02]  /*12610*/  @!P2 LEA.HI.X R3, R18, R9.reuse, R207, 0x1, P0 ;  /* 0x000000091203a211 */ /* 0x081fe400000f0ccf */
[----:B------:R-:W-:Y:S02]  /*12620*/  @!P3 LEA.HI.X R5, R19, R9, R206, 0x1, P1 ;  /* 0x000000091305b211 */ /* 0x000fe400008f0cce */
[----:B------:R-:W-:Y:S01]  /*12630*/  ISETP.GE.AND P0, PT, R22, UR5, PT ;  /* 0x0000000516007c0c */ /* 0x000fe2000bf06270 */
[----:B-----5:R1:W-:Y:S04]  /*12640*/  @!P2 ST.E.128 desc[UR52][R2.64], R40 ;  /* 0x000000280200a985 */ /* 0x0203e8000c101d34 */
[----:B------:R1:W-:Y:S08]  /*12650*/  @!P3 ST.E.128 desc[UR52][R4.64], R36 ;  /* 0x000000240400b985 */ /* 0x0003f0000c101d34 */
[----:B------:R-:W-:Y:S05]  /*12660*/  @P0 BRA `(.L_x_4732) ;  /* 0x0000000800a40947 */ /* 0x000fea0003800000 */
[----:B-1----:R-:W-:-:S04]  /*12670*/  LEA R2, P0, R22, R7, 0x1 ;  /* 0x0000000716027211 */ /* 0x002fc800078008ff */
[----:B------:R-:W-:-:S05]  /*12680*/  LEA.HI.X R3, R22, R9, R205, 0x1, P0 ;  /* 0x0000000916037211 */ /* 0x000fca00000f0ccd */
[----:B------:R3:W-:Y:S01]  /*12690*/  ST.E.128 desc[UR52][R2.64], R64 ;  /* 0x0000004002007985 */ /* 0x0007e2000c101d34 */
[----:B------:R-:W-:Y:S05]  /*126a0*/  BRA `(.L_x_4732) ;  /* 0x0000000800947947 */ /* 0x000fea0003800000 */
.L_x_4725:
        /* <DEDUP_REMOVED lines=50> */
.L_x_4734:
[----:B------:R-:W-:Y:S05]  /*129d0*/  BSYNC B1 ;  /* 0x0000000000017941 */ /* 0x000fea0003800000 */
.L_x_4733:
        /* <DEDUP_REMOVED lines=23> */
[----:B------:R-:W-:Y:S01]  /*12b50*/  IMAD.U32 R3, RZ, RZ, UR5 ;  /* 0x00000005ff037e24 */ /* 0x000fe2000f8e00ff */
[----:B------:R-:W-:Y:S01]  /*12b60*/  ULDC UR5, c[0x0][0xa88] ;  /* 0x0002a20000057ab9 */ /* 0x000fe20000000800 */
[C---:B------:R-:W-:Y:S01]  /*12b70*/  IMAD R9, R5.reuse, UR9, R0 ;  /* 0x0000000905097c24 */ /* 0x040fe2000f8e0200 */
[----:B------:R-:W-:Y:S01]  /*12b80*/  SHF.R.S32.HI R0, RZ, 0x1f, R7 ;  /* 0x0000001fff007819 */ /* 0x000fe20000011407 */
[----:B------:R-:W-:-:S04]  /*12b90*/  IMAD.WIDE.U32 R2, R5, UR8, R2 ;  /* 0x0000000805027c25 */ /* 0x000fc8000f8e0002 */
        /* <DEDUP_REMOVED lines=21> */
[----:B------:R-:W-:-:S09]  /*12cf0*/  ISETP.GE.AND P2, PT, R22, UR5, PT ;  /* 0x0000000516007c0c */ /* 0x000fd2000bf46270 */
[CC--:B-1----:R-:W-:Y:S02]  /*12d00*/  @!P4 LEA R10, P6, R18.reuse, R3.reuse, 0x1 ;  /* 0x00000003120ac211 */ /* 0x0c2fe400078c08ff */
[CC--:B------:R-:W-:Y:S02]  /*12d10*/  @!P3 LEA R12, P5, R19.reuse, R3.reuse, 0x1 ;  /* 0x00000003130cb211 */ /* 0x0c0fe400078a08ff */
[-C--:B--2---:R-:W-:Y:S02]  /*12d20*/  @!P4 LEA.HI.X R11, R18, R0.reuse, R207, 0x1, P6 ;  /* 0x00000000120bc211 */ /* 0x084fe400030f0ccf */
[C---:B------:R-:W-:Y:S02]  /*12d30*/  @!P2 LEA R2, P6, R22.reuse, R3, 0x1 ;  /* 0x000000031602a211 */ /* 0x040fe400078c08ff */
[-C--:B------:R-:W-:Y:S01]  /*12d40*/  @!P3 LEA.HI.X R13, R19, R0.reuse, R206, 0x1, P5 ;  /* 0x00000000130db211 */ /* 0x080fe200028f0cce */
[----:B------:R3:W-:Y:S01]  /*12d50*/  @!P4 ST.E.128 desc[UR52][R10.64], RZ ;  /* 0x000000ff0a00c985 */ /* 0x0007e2000c101d34 */
[----:B------:R-:W-:-:S03]  /*12d60*/  @!P2 LEA.HI.X R3, R22, R0, R205, 0x1, P6 ;  /* 0x000000001603a211 */ /* 0x000fc600030f0ccd */
[----:B------:R3:W-:Y:S04]  /*12d70*/  @!P3 ST.E.128 desc[UR52][R12.64], RZ ;  /* 0x000000ff0c00b985 */ /* 0x0007e8000c101d34 */
[----:B------:R3:W-:Y:S02]  /*12d80*/  @!P2 ST.E.128 desc[UR52][R2.64], RZ ;  /* 0x000000ff0200a985 */ /* 0x0007e4000c101d34 */
.L_x_4736:
[----:B------:R-:W-:Y:S05]  /*12d90*/  BSYNC B1 ;  /* 0x0000000000017941 */ /* 0x000fea0003800000 */
.L_x_4735:
        /* <DEDUP_REMOVED lines=11> */
[-C--:B----4-:R-:W-:Y:S02]  /*12e50*/  @!P4 LEA.HI.X R11, R18, R0.reuse, R207, 0x1, P1 ;  /* 0x00000000120bc211 */ /* 0x090fe400008f0ccf */
[-C--:B------:R-:W-:Y:S02]  /*12e60*/  @!P5 LEA.HI.X R13, R19, R0.reuse, R206, 0x1, P2 ;  /* 0x00000000130dd211 */ /* 0x080fe400010f0cce */
[----:B------:R-:W-:Y:S01]  /*12e70*/  @!P6 LEA.HI.X R3, R22, R0, R205, 0x1, P3 ;  /* 0x000000001603e211 */ /* 0x000fe200018f0ccd */
[----:B------:R3:W-:Y:S04]  /*12e80*/  @!P4 ST.E.128 desc[UR52][R10.64], RZ ;  /* 0x000000ff0a00c985 */ /* 0x0007e8000c101d34 */
[----:B------:R3:W-:Y:S04]  /*12e90*/  @!P5 ST.E.128 desc[UR52][R12.64], RZ ;  /* 0x000000ff0c00d985 */ /* 0x0007e8000c101d34 */
[----:B------:R3:W-:Y:S02]  /*12ea0*/  @!P6 ST.E.128 desc[UR52][R2.64], RZ ;  /* 0x000000ff0200e985 */ /* 0x0007e4000c101d34 */
.L_x_4738:
[----:B------:R-:W-:Y:S05]  /*12eb0*/  BSYNC B1 ;  /* 0x0000000000017941 */ /* 0x000fea0003800000 */
.L_x_4737:
        /* <DEDUP_REMOVED lines=14> */
[----:B------:R3:W-:Y:S04]  /*12fa0*/  @!P3 ST.E.128 desc[UR52][R10.64], RZ ;  /* 0x000000ff0a00b985 */ /* 0x0007e8000c101d34 */
[----:B------:R3:W-:Y:S04]  /*12fb0*/  @!P4 ST.E.128 desc[UR52][R12.64], RZ ;  /* 0x000000ff0c00c985 */ /* 0x0007e8000c101d34 */
[----:B------:R3:W-:Y:S02]  /*12fc0*/  @!P5 ST.E.128 desc[UR52][R2.64], RZ ;  /* 0x000000ff0200d985 */ /* 0x0007e4000c101d34 */
.L_x_4740:
[----:B------:R-:W-:Y:S05]  /*12fd0*/  BSYNC B1 ;  /* 0x0000000000017941 */ /* 0x000fea0003800000 */
.L_x_4739:
        /* <DEDUP_REMOVED lines=8> */
[----:B------:R-:W-:-:S09]  /*13060*/  ISETP.GE.AND P5, PT, R22, UR5, PT ;  /* 0x0000000516007c0c */ /* 0x000fd2000bfa6270 */
[-C--:B-12-4-:R-:W-:Y:S02]  /*13070*/  @!P3 LEA R4, P0, R18, R3.reuse, 0x1 ;  /* 0x000000031204b211 */ /* 0x096fe400078008ff */
[CC--:B------:R-:W-:Y:S02]  /*13080*/  @!P4 LEA R6, P1, R19.reuse, R3.reuse, 0x1 ;  /* 0x000000031306c211 */ /* 0x0c0fe400078208ff */
[----:B------:R-:W-:Y:S02]  /*13090*/  @!P5 LEA R2, P2, R22, R3, 0x1 ;  /* 0x000000031602d211 */ /* 0x000fe400078408ff */
[-C--:B---3--:R-:W-:Y:S02]  /*130a0*/  @!P3 LEA.HI.X R5, R18, R0.reuse, R207, 0x1, P0 ;  /* 0x000000001205b211 */ /* 0x088fe400000f0ccf */
[-C--:B------:R-:W-:Y:S02]  /*130b0*/  @!P4 LEA.HI.X R7, R19, R0.reuse, R206, 0x1, P1 ;  /* 0x000000001307c211 */ /* 0x080fe400008f0cce */
[----:B------:R-:W-:Y:S01]  /*130c0*/  @!P5 LEA.HI.X R3, R22, R0, R205, 0x1, P2 ;  /* 0x000000001603d211 */ /* 0x000fe200010f0ccd */
[----:B------:R0:W-:Y:S04]  /*130d0*/  @!P3 ST.E.128 desc[UR52][R4.64], RZ ;  /* 0x000000ff0400b985 */ /* 0x0001e8000c101d34 */
[----:B------:R0:W-:Y:S04]  /*130e0*/  @!P4 ST.E.128 desc[UR52][R6.64], RZ ;  /* 0x000000ff0600c985 */ /* 0x0001e8000c101d34 */
[----:B------:R0:W-:Y:S02]  /*130f0*/  @!P5 ST.E.128 desc[UR52][R2.64], RZ ;  /* 0x000000ff0200d985 */ /* 0x0001e4000c101d34 */
.L_x_4732:
[----:B------:R-:W-:Y:S05]  /*13100*/  BSYNC B0 ;  /* 0x0000000000007941 */ /* 0x000fea0003800000 */
.L_x_4724:
[----:B------:R-:W-:Y:S02]  /*13110*/  ULDC UR5, c[0x0][0xc38] ;  /* 0x00030e0000057ab9 */ /* 0x000fe40000000800 */
[----:B------:R-:W-:-:S06]  /*13120*/  UISETP.GE.AND UP0, UPT, UR4, UR5, UPT ;  /* 0x000000050400728c */ /* 0x000fcc000bf06270 */
[----:B------:R-:W-:-:S13]  /*13130*/  PLOP3.LUT P0, PT, PT, PT, UP0, 0x80, 0x0 ;  /* 0x000000000000781c */ /* 0x000fda0003f0f008 */
[----:B------:R-:W-:Y:S05]  /*13140*/  @!P0 BRA `(.L_x_4741) ;  /* 0xfffffed800f08947 */ /* 0x000fea000383ffff */
[----:B------:R-:W-:Y:S05]  /*13150*/  EXIT ;  /* 0x000000000000794d */ /* 0x000fea0003800000 */
.L_x_4635:
        /* <DEDUP_REMOVED lines=26> */
[----:B------:R-:W-:Y:S01]  /*13300*/  IMAD.MOV.U32 R23, RZ, RZ, RZ ;  /* 0x000000ffff177224 */ /* 0x000fe200078e00ff */
[----:B------:R-:W-:-:S02]  /*13310*/  UIMAD UR40, UR40, UR39, URZ ;  /* 0x00000027282872a4 */ /* 0x000fc4000f8e023f */
[----:B------:R-:W-:Y:S01]  /*13320*/  USEL UR4, UR4, 0x1, UP0 ;  /* 0x0000000104047887 */ /* 0x000fe20008000000 */
[----:B------:R-:W-:Y:S01]  /*13330*/  ULDC UR49, c[0x0][0xc] ;  /* 0x0000030000317ab9 */ /* 0x000fe20000000800 */
[----:B------:R-:W-:Y:S02]  /*13340*/  ULOP3.LUT UR48, UR43, 0x2, URZ, 0xfc, !UPT ;  /* 0x000000022b307892 */ /* 0x000fe4000f8efc3f */
[----:B------:R-:W-:Y:S02]  /*13350*/  UIMAD UR41, UR4, UR6, URZ ;  /* 0x00000006042972a4 */ /* 0x000fe4000f8e023f */
[----:B------:R-:W-:Y:S02]  /*13360*/  ULOP3.LUT UR47, UR43, 0x1, URZ, 0xfc, !UPT ;  /* 0x000000012b2f7892 */ /* 0x000fe4000f8efc3f */
[----:B------:R-:W-:Y:S02]  /*13370*/  UIADD3 UR4, UR41, 0x7f, URZ ;  /* 0x0000007f29047890 */ /* 0x000fe4000fffe03f */
[----:B------:R-:W-:-:S02]  /*13380*/  UIADD3 UR46, UR41, 0x1, -UR39 ;  /* 0x00000001292e7890 */ /* 0x000fc4000fffe827 */
[----:B------:R-:W-:Y:S01]  /*13390*/  UIADD3 UR39, UR41, -UR39, URZ ;  /* 0x8000002729277290 */ /* 0x000fe2000fffe03f */
[C---:B0-----:R-:W-:Y:S01]  /*133a0*/  IMAD.SHL.U32 R2, R10.reuse, 0x80, RZ ;  /* 0x000000800a027824 */ /* 0x041fe200078e00ff */
[C---:B------:R-:W-:Y:S01]  /*133b0*/  LOP3.LUT R9, R10.reuse, 0x7f, RZ, 0xc0, !PT ;  /* 0x0000007f0a097812 */ /* 0x040fe200078ec0ff */
[C---:B------:R-:W-:Y:S01]  /*133c0*/  IMAD.SHL.U32 R29, R10.reuse, 0x10, RZ ;  /* 0x000000100a1d7824 */ /* 0x040fe200078e00ff */
[----:B------:R-:W-:Y:S01]  /*133d0*/  SHF.R.U32.HI R0, RZ, 0x1, R10 ;  /* 0x00000001ff007819 */ /* 0x000fe2000001160a */
[----:B------:R-:W-:Y:S01]  /*133e0*/  IMAD.SHL.U32 R17, R10, 0x40, RZ ;  /* 0x000000400a117824 */ /* 0x000fe200078e00ff */
[----:B------:R-:W-:Y:S01]  /*133f0*/  LOP3.LUT R4, R2, 0x380, RZ, 0xc0, !PT ;  /* 0x0000038002047812 */ /* 0x000fe200078ec0ff */
[----:B------:R-:W-:Y:S01]  /*13400*/  IMAD.SHL.U32 R7, R10, 0x2, RZ ;  /* 0x000000020a077824 */ /* 0x000fe200078e00ff */
[----:B------:R-:W-:Y:S02]  /*13410*/  LOP3.LUT R2, R2, 0x400, RZ, 0xc0, !PT ;  /* 0x0000040002027812 */ /* 0x000fe400078ec0ff */
[----:B------:R-:W-:-:S02]  /*13420*/  SHF.R.U32.HI R5, RZ, 0x5, R9 ;  /* 0x00000005ff057819 */ /* 0x000fc40000011609 */
[----:B------:R-:W-:Y:S02]  /*13430*/  LOP3.LUT R8, R29, 0x40, RZ, 0xc0, !PT ;  /* 0x000000401d087812 */ /* 0x000fe400078ec0ff */
[----:B------:R-:W-:Y:S01]  /*13440*/  LOP3.LUT R3, R17, 0x180, RZ, 0xc0, !PT ;  /* 0x0000018011037812 */ /* 0x000fe200078ec0ff */
[C---:B------:R-:W-:Y:S01]  /*13450*/  IMAD R2, R5.reuse, 0x800, R2 ;  /* 0x0000080005027824 */ /* 0x040fe200078e0202 */
[----:B------:R-:W-:Y:S01]  /*13460*/  LOP3.LUT R4, R4, 0x10, R10, 0xf8, !PT ;  /* 0x0000001004047812 */ /* 0x000fe200078ef80a */
[----:B------:R-:W-:Y:S01]  /*13470*/  IMAD R37, R5, 0x200, R8 ;  /* 0x0000020005257824 */ /* 0x000fe200078e0208 */
[----:B------:R-:W-:Y:S01]  /*13480*/  LOP3.LUT R0, R3, 0x30, R0, 0xf8, !PT ;  /* 0x0000003003007812 */ /* 0x000fe200078ef800 */
[----:B------:R-:W-:Y:S01]  /*13490*/  IMAD.SHL.U32 R3, R10, 0x8, RZ ;  /* 0x000000080a037824 */ /* 0x000fe200078e00ff */
[C---:B------:R-:W-:Y:S02]  /*134a0*/  LOP3.LUT R6, R29.reuse, 0x1b0, RZ, 0xc0, !PT ;  /* 0x000001b01d067812 */ /* 0x040fe400078ec0ff */
[----:B------:R-:W-:Y:S01]  /*134b0*/  LOP3.LUT R5, R4, 0x70, R29, 0x78, !PT ;  /* 0x0000007004057812 */ /* 0x000fe200078e781d */
[----:B------:R-:W-:Y:S01]  /*134c0*/  IMAD.U32 R4, RZ, RZ, UR5 ;  /* 0x00000005ff047e24 */ /* 0x000fe2000f8e00ff */
[----:B------:R-:W-:Y:S01]  /*134d0*/  LOP3.LUT R29, R29, 0x30, RZ, 0xc0, !PT ;  /* 0x000000301d1d7812 */ /* 0x000fe200078ec0ff */
[----:B------:R-:W-:Y:S01]  /*134e0*/  USHF.R.S32.HI UR5, URZ, 0x1f, UR4 ;  /* 0x0000001f3f057899 */ /* 0x000fe20008011404 */
[----:B------:R-:W-:Y:S01]  /*134f0*/  LOP3.LUT R0, R0, 0x30, R3, 0x78, !PT ;  /* 0x0000003000007812 */ /* 0x000fe200078e7803 */
[----:B------:R-:W-:Y:S01]  /*13500*/  IMAD.IADD R36, R2, 0x1, R5 ;  /* 0x0000000102247824 */ /* 0x000fe200078e0205 */
[----:B------:R-:W-:Y:S01]  /*13510*/  LOP3.LUT R3, R29, 0x40, RZ, 0xfc, !PT ;  /* 0x000000401d037812 */ /* 0x000fe200078efcff */
[----:B------:R-:W-:Y:S01]  /*13520*/  IMAD.MOV.U32 R2, RZ, RZ, 0x20 ;  /* 0x00000020ff027424 */ /* 0x000fe200078e00ff */
[----:B------:R-:W-:Y:S01]  /*13530*/  R2P PR, R10, 0x6 ;  /* 0x000000060a007804 */ /* 0x000fe20000000000 */
[----:B------:R-:W-:Y:S01]  /*13540*/  VIADD R33, R36, 0x40 ;  /* 0x0000004024217836 */ /* 0x000fe20000000000 */
[C---:B------:R-:W-:Y:S01]  /*13550*/  ISETP.GE.AND P4, PT, R3.reuse, UR7, PT ;  /* 0x0000000703007c0c */ /* 0x040fe2000bf86270 */
[----:B------:R0:W-:Y:S01]  /*13560*/  STL [R1+0x8], R4 ;  /* 0x0000080401007387 */ /* 0x0001e20000100800 */
[C---:B------:R-:W-:Y:S01]  /*13570*/  ISETP.GE.AND P3, PT, R3.reuse, UR7, PT ;  /* 0x0000000703007c0c */ /* 0x040fe2000bf66270 */
[----:B------:R-:W-:Y:S01]  /*13580*/  ULEA.HI UR5, UR5, UR4, URZ, 0x7 ;  /* 0x0000000405057291 */ /* 0x000fe2000f8f383f */
[----:B------:R-:W-:Y:S01]  /*13590*/  ISETP.GE.AND P0, PT, R3, UR8, PT ;  /* 0x0000000803007c0c */ /* 0x000fe2000bf06270 */
[----:B------:R-:W-:Y:S01]  /*135a0*/  STL [R1+0xc], RZ ;  /* 0x00000cff01007387 */ /* 0x000fe20000100800 */
[----:B------:R-:W-:Y:S01]  /*135b0*/  LOP3.LUT R3, R29, 0x80, RZ, 0xfc, !PT ;  /* 0x000000801d037812 */ /* 0x000fe200078efcff */
[----:B------:R-:W-:Y:S01]  /*135c0*/  USHF.R.S32.HI UR38, URZ, 0x7, UR5 ;  /* 0x000000073f267899 */ /* 0x000fe20008011405 */
[----:B------:R-:W-:-:S02]  /*135d0*/  SEL R2, R2, 0xffffffe0, !P1 ;  /* 0xffffffe002027807 */ /* 0x000fc40004800000 */
[----:B------:R-:W-:Y:S01]  /*135e0*/  ISETP.GE.AND P1, PT, R3, UR7, PT ;  /* 0x0000000703007c0c */ /* 0x000fe2000bf26270 */
[----:B------:R-:W-:Y:S01]  /*135f0*/  @P2 VIADD R33, R36, 0xffffffc0 ;  /* 0xffffffc024212836 */ /* 0x000fe20000000000 */
[----:B------:R-:W-:Y:S01]  /*13600*/  ISETP.GE.AND P2, PT, R29, UR7, PT ;  /* 0x000000071d007c0c */ /* 0x000fe2000bf46270 */
[----:B------:R-:W-:Y:S01]  /*13610*/  IMAD.IADD R34, R2, 0x1, R36 ;  /* 0x0000000102227824 */ /* 0x000fe200078e0224 */
[----:B------:R-:W-:Y:S02]  /*13620*/  @P4 LOP3.LUT R16, R16, 0x2, RZ, 0xfc, !PT ;  /* 0x0000000210104812 */ /* 0x000fe400078efcff */
[----:B------:R-:W-:Y:S01]  /*13630*/  LOP3.LUT R17, R0, 0x640, R17, 0xf8, !PT ;  /* 0x0000064000117812 */ /* 0x000fe200078ef811 */
[----:B------:R-:W-:Y:S01]  /*13640*/  IMAD.SHL.U32 R0, R10, 0x20, RZ ;  /* 0x000000200a007824 */ /* 0x000fe200078e00ff */
[----:B------:R-:W-:Y:S02]  /*13650*/  LOP3.LUT R16, R16, 0xffffffbf, RZ, 0xc0, !PT ;  /* 0xffffffbf10107812 */ /* 0x000fe400078ec0ff */
[----:B------:R-:W-:-:S02]  /*13660*/  LOP3.LUT R6, R6, 0x30, R7, 0x78, !PT ;  /* 0x0000003006067812 */ /* 0x000fc400078e7807 */
[----:B------:R-:W-:Y:S02]  /*13670*/  @P3 LOP3.LUT R16, R16, 0x40, RZ, 0xfc, !PT ;  /* 0x0000004010103812 */ /* 0x000fe400078efcff */
[----:B------:R-:W-:Y:S01]  /*13680*/  LOP3.LUT R0, R0, 0x60, RZ, 0xc0, !PT ;  /* 0x0000006000007812 */ /* 0x000fe200078ec0ff */
[----:B------:R-:W-:Y:S01]  /*13690*/  IMAD.IADD R37, R6, 0x1, R37 ;  /* 0x0000000106257824 */ /* 0x000fe200078e0225 */
[----:B------:R-:W-:Y:S02]  /*136a0*/  LOP3.LUT R16, R16, 0xfffffdff, RZ, 0xc0, !PT ;  /* 0xfffffdff10107812 */ /* 0x000fe400078ec0ff */
[----:B0-----:R-:W-:Y:S02]  /*136b0*/  SHF.R.U32.HI R4, RZ, 0x2, R9 ;  /* 0x00000002ff047819 */ /* 0x001fe40000011609 */
[----:B------:R-:W-:Y:S02]  /*136c0*/  @P0 LOP3.LUT R16, R16, 0x200, RZ, 0xfc, !PT ;  /* 0x0000020010100812 */ /* 0x000fe400078efcff */
[----:B------:R-:W-:-:S02]  /*136d0*/  ISETP.GE.AND P0, PT, R3, UR7, PT ;  /* 0x0000000703007c0c */ /* 0x000fc4000bf06270 */
[----:B------:R-:W-:-:S11]  /*136e0*/  LOP3.LUT R16, R16, 0xfffffffe, RZ, 0xc0, !PT ;  /* 0xfffffffe10107812 */ /* 0x000fd600078ec0ff */
[----:B------:R-:W-:Y:S02]  /*136f0*/  @P0 LOP3.LUT R16, R16, 0x1, RZ, 0xfc, !PT ;  /* 0x0000000110100812 */ /* 0x000fe400078efcff */
[----:B------:R-:W-:Y:S02]  /*13700*/  ISETP.GE.AND P0, PT, R3, UR8, PT ;  /* 0x0000000803007c0c */ /* 0x000fe4000bf06270 */
[----:B------:R-:W-:Y:S02]  /*13710*/  LOP3.LUT R16, R16, 0xffffffdf, RZ, 0xc0, !PT ;  /* 0xffffffdf10107812 */ /* 0x000fe400078ec0ff */
[----:B------:R-:W-:Y:S02]  /*13720*/  MOV R3, 0x400 ;  /* 0x0000040000037802 */ /* 0x000fe40000000f00 */
[----:B------:R-:W-:Y:S02]  /*13730*/  @P1 LOP3.LUT R16, R16, 0x20, RZ, 0xfc, !PT ;  /* 0x0000002010101812 */ /* 0x000fe400078efcff */
[----:B------:R-:W-:-:S02]  /*13740*/  LEA R18, R32, R3, 0x18 ;  /* 0x0000000320127211 */ /* 0x000fc400078ec0ff */
[----:B------:R-:W-:Y:S02]  /*13750*/  LOP3.LUT R16, R16, 0xfffffeff, RZ, 0xc0, !PT ;  /* 0xfffffeff10107812 */ /* 0x000fe400078ec0ff */
[C---:B------:R-:W-:Y:S02]  /*13760*/  ISETP.GE.AND P1, PT, R29.reuse, UR7, PT ;  /* 0x000000071d007c0c */ /* 0x040fe4000bf26270 */
[----:B------:R-:W-:Y:S02]  /*13770*/  @P0 LOP3.LUT R16, R16, 0x100, RZ, 0xfc, !PT ;  /* 0x0000010010100812 */ /* 0x000fe400078efcff */
[----:B------:R-:W-:Y:S01]  /*13780*/  LOP3.LUT R3, R4, R0, RZ, 0xfc, !PT ;  /* 0x0000000004037212 */ /* 0x000fe200078efcff */
[----:B------:R-:W-:Y:S01]  /*13790*/  IMAD.IADD R0, R18, 0x1, R37 ;  /* 0x0000000112007824 */ /* 0x000fe200078e0225 */
[----:B------:R-:W-:Y:S02]  /*137a0*/  LOP3.LUT R16, R16, 0xfffffffb, RZ, 0xc0, !PT ;  /* 0xfffffffb10107812 */ /* 0x000fe400078ec0ff */
[----:B------:R-:W-:-:S02]  /*137b0*/  ISETP.GE.AND P0, PT, R29, UR8, PT ;  /* 0x000000081d007c0c */ /* 0x000fc4000bf06270 */
[----:B------:R-:W-:Y:S01]  /*137c0*/  @P2 LOP3.LUT R16, R16, 0x4, RZ, 0xfc, !PT ;  /* 0x0000000410102812 */ /* 0x000fe200078efcff */
[----:B------:R0:W-:Y:S01]  /*137d0*/  STL [R1+0x4], R0 ;  /* 0x0000040001007387 */ /* 0x0001e20000100800 */
[C---:B------:R-:W-:Y:S02]  /*137e0*/  LOP3.LUT R3, R17.reuse, 0x2800, RZ, 0xfc, !PT ;  /* 0x0000280011037812 */ /* 0x040fe400078efcff */
[----:B------:R-:W-:Y:S02]  /*137f0*/  LOP3.LUT R16, R16, 0xfffffbff, RZ, 0xc0, !PT ;  /* 0xfffffbff10107812 */ /* 0x000fe400078ec0ff */
[----:B------:R-:W-:Y:S02]  /*13800*/  LOP3.LUT R3, R17, 0x5000, RZ, 0xfc, !PT ;  /* 0x0000500011037812 */ /* 0x000fe400078efcff */
[----:B------:R-:W-:Y:S01]  /*13810*/  LOP3.LUT R16, R16, 0xffffff7f, RZ, 0xc0, !PT ;  /* 0xffffff7f10107812 */ /* 0x000fe200078ec0ff */
[----:B0-----:R-:W-:-:S03]  /*13820*/  IMAD.IADD R0, R2, 0x1, R33 ;  /* 0x0000000102007824 */ /* 0x001fc600078e0221 */
[----:B------:R-:W-:Y:S02]  /*13830*/  @P1 LOP3.LUT R16, R16, 0x80, RZ, 0xfc, !PT ;  /* 0x0000008010101812 */ /* 0x000fe400078efcff */
[C---:B------:R-:W-:Y:S01]  /*13840*/  LOP3.LUT R2, R17.reuse, 0x4800, RZ, 0xfc, !PT ;  /* 0x0000480011027812 */ /* 0x040fe200078efcff */
[----:B------:R0:W-:Y:S01]  /*13850*/  STL [R1], R0 ;  /* 0x0000000001007387 */ /* 0x0001e20000100800 */
[C---:B------:R-:W-:Y:S02]  /*13860*/  LOP3.LUT R2, R17.reuse, 0x3800, RZ, 0xfc, !PT ;  /* 0x0000380011027812 */ /* 0x040fe400078efcff */
[----:B------:R-:W-:Y:S02]  /*13870*/  @P0 LOP3.LUT R16, R16, 0x400, RZ, 0xfc, !PT ;  /* 0x0000040010100812 */ /* 0x000fe400078efcff */
[C---:B0-----:R-:W-:Y:S02]  /*13880*/  LOP3.LUT R0, R17.reuse, 0x3000, RZ, 0xfc, !PT ;  /* 0x0000300011007812 */ /* 0x041fe400078efcff */
[----:B------:R-:W-:-:S07]  /*13890*/  LOP3.LUT R0, R17, 0x5800, RZ, 0xfc, !PT ;  /* 0x0000580011007812 */ /* 0x000fce00078efcff */
.L_x_4813:
[----:B------:R-:W2:Y:S01]  /*138a0*/  LDL R0, [R1+0x8] ;  /* 0x0000080001007983 */ /* 0x000ea20000100800 */
        /* <DEDUP_REMOVED lines=22> */
.L_x_4743:
[----:B------:R-:W-:Y:S01]  /*13a10*/  ULDC UR8, c[0x0][0xc54] ;  /* 0x0003150000087ab9 */ /* 0x000fe20000000800 */
[----:B------:R-:W-:Y:S01]  /*13a20*/  UMOV UR6, UR7 ;  /* 0x0000000700067c82 */ /* 0x000fe20008000000 */
[----:B------:R-:W-:-:S11]  /*13a30*/  UISETP.NE.AND UP0, UPT, UR8, 0x1, UPT ;  /* 0x000000010800788c */ /* 0x000fd6000bf05270 */
[----:B------:R-:W-:Y:S02]  /*13a40*/  @UP0 ULDC.64 UR10, c[0x0][0xc58] ;  /* 0x00031600000a0ab9 */ /* 0x000fe40000000a00 */
[----:B------:R-:W-:-:S04]  /*13a50*/  UIMAD.WIDE.U32 UR4, UR7, UR10, URZ ;  /* 0x0000000a070472a5 */ /* 0x000fc8000f8e003f */
[----:B------:R-:W-:-:S04]  /*13a60*/  @UP0 USHF.R.U32.HI UR6, URZ, UR11, UR5 ;  /* 0x0000000b3f060299 */ /* 0x000fc80008011605 */
[----:B------:R-:W-:-:S12]  /*13a70*/  UIMAD UR4, UR6, UR8, URZ ;  /* 0x00000008060472a4 */ /* 0x000fd8000f8e023f */
.L_x_4744:
        /* <DEDUP_REMOVED lines=48> */
.L_x_4746:
[----:B------:R-:W-:-:S11]  /*13d80*/  UISETP.NE.AND UP1, UPT, UR5, 0x1, UPT ;  /* 0x000000010500788c */ /* 0x000fd6000bf25270 */
[----:B------:R-:W-:Y:S02]  /*13d90*/  @UP1 ULDC.64 UR10, c[0x0][0x9e8] ;  /* 0x00027a00000a1ab9 */ /* 0x000fe40000000a00 */
[----:B------:R-:W-:-:S04]  /*13da0*/  UIMAD.WIDE.U32 UR6, UR8, UR10, URZ ;  /* 0x0000000a080672a5 */ /* 0x000fc8000f8e003f */
[----:B------:R-:W-:-:S12]  /*13db0*/  @UP1 USHF.R.U32.HI UR8, URZ, UR11, UR7 ;  /* 0x0000000b3f081299 */ /* 0x000fd80008011607 */
.L_x_4747:
[----:B------:R-:W-:-:S04]  /*13dc0*/  UIMAD UR8, UR8, UR5, UR5 ;  /* 0x00000005080872a4 */ /* 0x000fc8000f8e0205 */
[----:B------:R-:W-:-:S04]  /*13dd0*/  UISETP.LT.AND UP1, UPT, UR4, UR8, UPT ;  /* 0x000000080400728c */ /* 0x000fc8000bf21270 */
[----:B------:R-:W-:-:S12]  /*13de0*/  USEL UR4, UR4, UR8, UP1 ;  /* 0x0000000804047287 */ /* 0x000fd80008800000 */
.L_x_4745:
        /* <DEDUP_REMOVED lines=27> */
.L_x_4749:
[----:B------:R-:W-:-:S11]  /*13fa0*/  UISETP.NE.AND UP0, UPT, UR5, 0x1, UPT ;  /* 0x000000010500788c */ /* 0x000fd6000bf05270 */
[----:B------:R-:W-:Y:S02]  /*13fb0*/  @UP0 ULDC.64 UR10, c[0x0][0x9e8] ;  /* 0x00027a00000a0ab9 */ /* 0x000fe40000000a00 */
[----:B------:R-:W-:-:S04]  /*13fc0*/  UIMAD.WIDE.U32 UR6, UR4, UR10, URZ ;  /* 0x0000000a040672a5 */ /* 0x000fc8000f8e003f */
[----:B------:R-:W-:-:S12]  /*13fd0*/  @UP0 USHF.R.U32.HI UR4, URZ, UR11, UR7 ;  /* 0x0000000b3f040299 */ /* 0x000fd80008011607 */
.L_x_4750:
[----:B------:R-:W-:-:S04]  /*13fe0*/  UIMAD UR4, UR4, UR5, URZ ;  /* 0x00000005040472a4 */ /* 0x000fc8000f8e023f */
[----:B------:R-:W-:-:S04]  /*13ff0*/  UISETP.LT.AND UP0, UPT, UR8, UR4, UPT ;  /* 0x000000040800728c */ /* 0x000fc8000bf01270 */
[----:B------:R-:W-:-:S12]  /*14000*/  USEL UR8, UR8, UR4, !UP0 ;  /* 0x0000000408087287 */ /* 0x000fd8000c000000 */
.L_x_4748:
        /* <DEDUP_REMOVED lines=27> */
.L_x_4752:
        /* <DEDUP_REMOVED lines=20> */
.L_x_4755:
[----:B------:R-:W-:Y:S05]  /*14300*/  BSYNC B6 ;  /* 0x0000000000067941 */ /* 0x000fea0003800000 */
.L_x_4754:
        /* <DEDUP_REMOVED lines=22> */
.L_x_4757:
[----:B------:R-:W-:Y:S05]  /*14470*/  BSYNC B6 ;  /* 0x0000000000067941 */ /* 0x000fea0003800000 */
.L_x_4756:
        /* <DEDUP_REMOVED lines=20> */
.L_x_4759:
[----:B------:R-:W-:Y:S05]  /*145c0*/  BSYNC B6 ;  /* 0x0000000000067941 */ /* 0x000fea0003800000 */
.L_x_4758:
        /* <DEDUP_REMOVED lines=19> */
.L_x_4761:
[----:B------:R-:W-:Y:S05]  /*14700*/  BSYNC B6 ;  /* 0x0000000000067941 */ /* 0x000fea0003800000 */
.L_x_4760:
        /* <DEDUP_REMOVED lines=17> */
.L_x_4833:
[----:B-1----:R-:W1:Y:S01]  /*14820*/  S2R R2, SR_TID.X ;  /* 0x0000000000027919 */ /* 0x002e620000002100 */
[----:B0-----:R-:W-:Y:S02]  /*14830*/  ISETP.NE.AND P1, PT, R9, 0x1, PT ;  /* 0x000000010900780c */ /* 0x001fe40003f25270 */
[----:B-----5:R-:W-:Y:S02]  /*14840*/  SHF.R.S32.HI R30, RZ, 0x1f, R26 ;  /* 0x0000001fff1e7819 */ /* 0x020fe4000001141a */
[----:B------:R-:W-:-:S09]  /*14850*/  LOP3.LUT R16, R16, 0xffffffef, RZ, 0xc0, !PT ;  /* 0xffffffef10107812 */ /* 0x000fd200078ec0ff */
[----:B------:R-:W0:Y:S01]  /*14860*/  @P1 LDC R5, c[0x0][0x434] ;  /* 0x00010d00ff051b82 */ /* 0x000e220000000800 */
[----:B------:R-:W-:-:S07]  /*14870*/  @P1 LOP3.LUT R16, R16, 0x10, RZ, 0xfc, !PT ;  /* 0x0000001010101812 */ /* 0x000fce00078efcff */
[----:B------:R-:W2:Y:S01]  /*14880*/  @P1 LDC R4, c[0x0][0x438] ;  /* 0x00010e00ff041b82 */ /* 0x000ea20000000800 */
[C---:B-1----:R-:W-:Y:S01]  /*14890*/  LOP3.LUT R0, R2.reuse, 0x7f, RZ, 0xc0, !PT ;  /* 0x0000007f02007812 */ /* 0x042fe200078ec0ff */
[----:B------:R-:W-:-:S03]  /*148a0*/  IMAD.SHL.U32 R2, R2, 0x20, RZ ;  /* 0x0000002002027824 */ /* 0x000fc600078e00ff */
[----:B------:R-:W-:Y:S02]  /*148b0*/  SHF.R.U32.HI R0, RZ, 0x2, R0 ;  /* 0x00000002ff007819 */ /* 0x000fe40000011600 */
[----:B------:R-:W-:-:S04]  /*148c0*/  LOP3.LUT R2, R2, 0x60, RZ, 0xc0, !PT ;  /* 0x0000006002027812 */ /* 0x000fc800078ec0ff */
[----:B------:R-:W-:-:S04]  /*148d0*/  LOP3.LUT R6, R8, R0, R2, 0xfe, !PT ;  /* 0x0000000008067212 */ /* 0x000fc800078efe02 */
[C---:B------:R-:W-:Y:S01]  /*148e0*/  ISETP.GE.AND P0, PT, R6.reuse, UR41, PT ;  /* 0x0000002906007c0c */ /* 0x040fe2000bf06270 */
[----:B------:R-:W-:-:S04]  /*148f0*/  IMAD.IADD R6, R6, 0x1, R31 ;  /* 0x0000000106067824 */ /* 0x000fc800078e021f */
[----:B0-----:R-:W-:-:S04]  /*14900*/  @P1 IMAD.HI.U32 R5, R6, R5, RZ ;  /* 0x0000000506051227 */ /* 0x001fc800078e00ff */
[----:B------:R-:W-:Y:S01]  /*14910*/  IMAD.MOV.U32 R0, RZ, RZ, R6 ;  /* 0x000000ffff007224 */ /* 0x000fe200078e0006 */
[----:B--2---:R-:W-:-:S03]  /*14920*/  @P1 SHF.R.U32.HI R0, RZ, R4, R5 ;  /* 0x00000004ff001219 */ /* 0x004fc60000011605 */
[----:B------:R-:W0:Y:S01]  /*14930*/  @!P0 LDC.64 R2, c[0x0][0x428] ;  /* 0x00010a00ff028b82 */ /* 0x000e220000000a00 */
[--C-:B------:R-:W-:Y:S01]  /*14940*/  @!P0 SHF.R.S32.HI R5, RZ, 0x1f, R0.reuse ;  /* 0x0000001fff058819 */ /* 0x100fe20000011400 */
[----:B------:R-:W-:Y:S02]  /*14950*/  @!P0 IMAD.MOV.U32 R4, RZ, RZ, R0 ;  /* 0x000000ffff048224 */ /* 0x000fe400078e0000 */
[-C--:B0-----:R-:W-:Y:S02]  /*14960*/  @!P0 IMAD R7, R30, R2.reuse, RZ ;  /* 0x000000021e078224 */ /* 0x081fe400078e02ff */
[----:B------:R-:W-:-:S04]  /*14970*/  @!P0 IMAD.WIDE.U32 R4, R26, R2, R4 ;  /* 0x000000021a048225 */ /* 0x000fc800078e0004 */
[----:B------:R-:W-:Y:S02]  /*14980*/  @!P0 IMAD R7, R26, R3, R7 ;  /* 0x000000031a078224 */ /* 0x000fe400078e0207 */
[----:B------:R-:W0:Y:S02]  /*14990*/  @!P0 LDC.64 R2, c[0x0][0x418] ;  /* 0x00010600ff028b82 */ /* 0x000e240000000a00 */
[----:B------:R-:W-:Y:S01]  /*149a0*/  @!P0 IMAD.IADD R7, R5, 0x1, R7 ;  /* 0x0000000105078824 */ /* 0x000fe200078e0207 */
[----:B0-----:R-:W-:-:S04]  /*149b0*/  @!P0 LEA R2, P1, R4, R2, 0x2 ;  /* 0x0000000204028211 */ /* 0x001fc800078210ff */
[----:B------:R-:W-:Y:S01]  /*149c0*/  @!P0 LEA.HI.X R3, R4, R3, R7, 0x2, P1 ;  /* 0x0000000304038211 */ /* 0x000fe200008f1407 */
[----:B------:R-:W-:-:S06]  /*149d0*/  IMAD.MOV.U32 R7, RZ, RZ, RZ ;  /* 0x000000ffff077224 */ /* 0x000fcc00078e00ff */
[----:B------:R0:W5:Y:S01]  /*149e0*/  @!P0 LDG.E R7, desc[UR52][R2.64] ;  /* 0x0000003402078981 */ /* 0x000162000c1e1900 */
[----:B------:R-:W-:Y:S01]  /*149f0*/  IMAD R5, RZ, RZ, -UR36 ;  /* 0x80000024ff057e24 */ /* 0x000fe2000f8e02ff */
[----:B------:R-:W-:-:S03]  /*14a00*/  LOP3.LUT R16, R16, 0xfffffff7, RZ, 0xc0, !PT ;  /* 0xfffffff710107812 */ /* 0x000fc600078ec0ff */
[----:B------:R-:W-:Y:S02]  /*14a10*/  IMAD R22, R22, R5, UR37 ;  /* 0x0000002516167e24 */ /* 0x000fe4000f8e0205 */
[----:B------:R-:W-:Y:S02]  /*14a20*/  IMAD.MOV R5, RZ, RZ, -R0 ;  /* 0x000000ffff057224 */ /* 0x000fe400078e0a00 */
[----:B------:R-:W-:Y:S01]  /*14a30*/  IMAD.U32 R0, RZ, RZ, UR48 ;  /* 0x00000030ff007e24 */ /* 0x000fe2000f8e00ff */
[----:B------:R-:W-:Y:S01]  /*14a40*/  SHF.R.S32.HI R28, RZ, 0x1f, R22 ;  /* 0x0000001fff1c7819 */ /* 0x000fe20000011416 */
[----:B------:R-:W-:-:S03]  /*14a50*/  IMAD R6, R9, R5, R6 ;  /* 0x0000000509067224 */ /* 0x000fc600078e0206 */
[----:B------:R-:W-:-:S13]  /*14a60*/  ISETP.NE.AND P2, PT, R0, 0x3, PT ;  /* 0x000000030000780c */ /* 0x000fda0003f45270 */
[----:B------:R-:W-:Y:S01]  /*14a70*/  @P2 LOP3.LUT R16, R16, 0x8, RZ, 0xfc, !PT ;  /* 0x0000000810102812 */ /* 0x000fe200078efcff */
[----:B0-----:R-:W-:Y:S06]  /*14a80*/  @!P2 BRA `(.L_x_4763) ;  /* 0x000000000004a947 */ /* 0x001fec0003800000 */
[----:B------:R-:W-:Y:S01]  /*14a90*/  BPT.TRAP 0x1 ;  /* 0x000000040000795c */ /* 0x000fe20000300000 */
.L_x_4763:
[----:B------:R-:W-:Y:S01]  /*14aa0*/  IMAD R4, R23, 0x8, R18 ;  /* 0x0000000817047824 */ /* 0x000fe200078e0212 */
[----:B------:R-:W-:Y:S01]  /*14ab0*/  SHF.L.U32 R25, R24, 0x1f, RZ ;  /* 0x0000001f18197819 */ /* 0x000fe200000006ff */
[----:B------:R-:W-:Y:S01]  /*14ac0*/  BSSY B0, `(.L_x_4764) ;  /* 0x0000004000007945 */ /* 0x000fe20003800000 */
[----:B------:R-:W-:Y:S02]  /*14ad0*/  SHF.R.S32.HI R20, RZ, 0x1f, R6 ;  /* 0x0000001fff147819 */ /* 0x000fe40000011406 */
[----:B------:R-:W0:Y:S02]  /*14ae0*/  SYNCS.PHASECHK.TRANS64.TRYWAIT P0, [R4+URZ+0x2a880], R25 ;  /* 0x02a88019040075a7 */ /* 0x000e24000800017f */
[----:B0-----:R-:W-:Y:S05]  /*14af0*/  @!P0 BRA `(.L_x_4765) ;  /* 0x0000003c006c8947 */ /* 0x001fea0003800000 */
.L_x_4834:
[----:B------:R-:W-:Y:S05]  /*14b00*/  BSYNC B0 ;  /* 0x0000000000007941 */ /* 0x000fea0003800000 */
.L_x_4764:
[----:B------:R-:W1:Y:S01]  /*14b10*/  S2R R5, SR_TID.X ;  /* 0x0000000000057919 */ /* 0x000e620000002100 */
[----:B------:R-:W-:Y:S01]  /*14b20*/  ULDC.64 UR4, c[0x0][0x328] ;  /* 0x0000ca0000047ab9 */ /* 0x000fe20000000a00 */
[----:B-----5:R-:W-:Y:S01]  /*14b30*/  SHF.R.S32.HI R21, RZ, 0x1f, R7 ;  /* 0x0000001fff157819 */ /* 0x020fe20000011407 */
[----:B------:R-:W-:Y:S01]  /*14b40*/  IMAD R0, R20, UR4, RZ ;  /* 0x0000000414007c24 */ /* 0x000fe2000f8e02ff */
[----:B------:R-:W-:Y:S01]  /*14b50*/  ULDC.64 UR6, c[0x0][0x318] ;  /* 0x0000c60000067ab9 */ /* 0x000fe20000000a00 */
        /* <DEDUP_REMOVED lines=14> */
[----:B-1----:R-:W-:-:S04]  /*14c40*/  LOP3.LUT R5, R5, 0x7f, RZ, 0xc0, !PT ;  /* 0x0000007f05057812 */ /* 0x002fc800078ec0ff */
[----:B------:R-:W-:Y:S02]  /*14c50*/  SHF.R.U32.HI R10, RZ, 0x2, R5 ;  /* 0x00000002ff0a7819 */ /* 0x000fe40000011605 */
[----:B------:R-:W-:Y:S02]  /*14c60*/  IADD3 R5, P0, R2, UR6, RZ ;  /* 0x0000000602057c10 */ /* 0x000fe4000ff1e0ff */
[----:B------:R-:W-:Y:S01]  /*14c70*/  IADD3 R8, -R10, UR41, -R8 ;  /* 0x000000290a087c10 */ /* 0x000fe2000fffe908 */
[----:B------:R-:W-:Y:S01]  /*14c80*/  IMAD R10, R23, 0x6000, R37 ;  /* 0x00006000170a7824 */ /* 0x000fe200078e0225 */
[----:B------:R-:W-:Y:S02]  /*14c90*/  IADD3.X R9, R3, UR7, R9, P0, !PT ;  /* 0x0000000703097c10 */ /* 0x000fe400087fe409 */
[----:B------:R-:W-:Y:S01]  /*14ca0*/  ISETP.GE.AND P4, PT, R8, 0x1, PT ;  /* 0x000000010800780c */ /* 0x000fe20003f86270 */
[----:B------:R-:W-:-:S12]  /*14cb0*/  BRA.DIV UR4, `(.L_x_4766) ;  /* 0x0000003e04107947 */ /* 0x000fd8000b800000 */
[----:B------:R-:W1:Y:S01]  /*14cc0*/  SHFL.IDX PT, R2, R5, RZ, 0x1c1f ;  /* 0x001c1fff05027589 */ /* 0x000e6200000e0000 */
[C---:B------:R-:W-:Y:S02]  /*14cd0*/  LOP3.LUT P5, RZ, R16.reuse, 0x80, RZ, 0xc0, !PT ;  /* 0x0000008010ff7812 */ /* 0x040fe400078ac0ff */
[----:B------:R-:W-:Y:S01]  /*14ce0*/  LOP3.LUT P6, RZ, R16, 0x40, RZ, 0xc0, !PT ;  /* 0x0000004010ff7812 */ /* 0x000fe200078cc0ff */
[----:B------:R-:W2:Y:S01]  /*14cf0*/  SHFL.IDX PT, R0, R9, RZ, 0x1c1f ;  /* 0x001c1fff09007589 */ /* 0x000ea200000e0000 */
[C---:B------:R-:W-:Y:S02]  /*14d00*/  ISETP.GE.AND P3, PT, R8.reuse, 0x21, PT ;  /* 0x000000210800780c */ /* 0x040fe40003f66270 */
[----:B------:R-:W-:Y:S02]  /*14d10*/  ISETP.GE.AND P1, PT, R8, 0x41, PT ;  /* 0x000000410800780c */ /* 0x000fe40003f26270 */
[----:B-1----:R-:W-:-:S05]  /*14d20*/  IADD3 R2, P0, R29, R2, RZ ;  /* 0x000000021d027210 */ /* 0x002fca0007f1e0ff */
[----:B--2---:R-:W-:Y:S01]  /*14d30*/  IMAD.X R3, RZ, RZ, R0, P0 ;  /* 0x000000ffff037224 */ /* 0x004fe200000e0600 */
[----:B------:R-:W-:Y:S01]  /*14d40*/  ISETP.LT.OR P0, PT, R8, 0x1, P5 ;  /* 0x000000010800780c */ /* 0x000fe20002f01670 */
[----:B------:R-:W-:-:S12]  /*14d50*/  IMAD.IADD R0, R18, 0x1, R10 ;  /* 0x0000000112007824 */ /* 0x000fd800078e020a */
[----:B------:R-:W-:Y:S01]  /*14d60*/  @!PT LDS RZ, [RZ] ;  /* 0x00000000fffff984 */ /* 0x000fe20000000800 */
[----:B------:R-:W-:Y:S01]  /*14d70*/  LDGSTS.E.BYPASS.LTC128B.128 [R0+0xc400], desc[UR52][R2.64], !P0 ;  /* 0x0c40000002007fae */ /* 0x000fe2000c101d74 */
        /* <DEDUP_REMOVED lines=19> */
[C---:B------:R-:W-:Y:S02]  /*14eb0*/  ISETP.LT.OR P0, PT, R8.reuse, 0x41, P5 ;  /* 0x000000410800780c */ /* 0x040fe40002f01670 */
[----:B------:R-:W-:-:S11]  /*14ec0*/  ISETP.GE.AND P5, PT, R8, 0x61, PT ;  /* 0x000000610800780c */ /* 0x000fd60003fa6270 */
[----:B------:R-:W-:Y:S01]  /*14ed0*/  LDGSTS.E.BYPASS.LTC128B.128 [R0+0xd400], desc[UR52][R2.64], !P0 ;  /* 0x0d40000002007fae */ /* 0x000fe2000c101d74 */
[----:B------:R-:W-:-:S13]  /*14ee0*/  ISETP.LT.OR P0, PT, R8, 0x41, P6 ;  /* 0x000000410800780c */ /* 0x000fda0003701670 */
[----:B------:R-:W-:Y:S01]  /*14ef0*/  LDGSTS.E.BYPASS.LTC128B.128 [R0+0xf400], desc[UR52][R2.64+0x40], !P0 ;  /* 0x0f40004002007fae */ /* 0x000fe2000c101d74 */
[----:B------:R-:W-:-:S13]  /*14f00*/  ISETP.LT.OR P0, PT, R8, 0x41, P2 ;  /* 0x000000410800780c */ /* 0x000fda0001701670 */
[----:B------:R1:W-:Y:S04]  /*14f10*/  LDGSTS.E.BYPASS.LTC128B.128 [R0+0x11400], desc[UR52][R2.64+0x80], !P0 ;  /* 0x1140008002007fae */ /* 0x0003e8000c101d74 */
[----:B-1-3--:R1:W2:Y:S02]  /*14f20*/  SHFL.IDX PT, R2, R5, 0x3, 0x1c1f ;  /* 0x007c1f0005027f89 */ /* 0x00a2a400000e0000 */
.L_x_4844:
[----:B--2---:R-:W-:Y:S02]  /*14f30*/  IADD3 R2, P0, R29, R2, RZ ;  /* 0x000000021d027210 */ /* 0x004fe40007f1e0ff */
[----:B------:R-:W-:-:S03]  /*14f40*/  LOP3.LUT P6, RZ, R16, 0x40, RZ, 0xc0, !PT ;  /* 0x0000004010ff7812 */ /* 0x000fc600078cc0ff */
[----:B------:R-:W-:Y:S01]  /*14f50*/  IMAD.X R3, RZ, RZ, R9, P0 ;  /* 0x000000ffff037224 */ /* 0x000fe200000e0609 */
[----:B------:R-:W-:-:S04]  /*14f60*/  LOP3.LUT P0, RZ, R16, 0x80, RZ, 0xc0, !PT ;  /* 0x0000008010ff7812 */ /* 0x000fc8000780c0ff */
[----:B------:R-:W-:-:S13]  /*14f70*/  ISETP.LT.OR P0, PT, R8, 0x61, P0 ;  /* 0x000000610800780c */ /* 0x000fda0000701670 */
[----:B------:R-:W-:Y:S01]  /*14f80*/  @!PT LDS RZ, [RZ] ;  /* 0x00000000fffff984 */ /* 0x000fe20000000800 */
[----:B------:R-:W-:Y:S01]  /*14f90*/  @!PT LDS RZ, [RZ] ;  /* 0x00000000fffff984 */ /* 0x000fe20000000800 */
[----:B------:R-:W-:Y:S01]  /*14fa0*/  @!PT LDS RZ, [RZ] ;  /* 0x00000000fffff984 */ /* 0x000fe20000000800 */
[----:B------:R2:W-:Y:S01]  /*14fb0*/  LDGSTS.E.BYPASS.LTC128B.128 [R0+0xdc00], desc[UR52][R2.64], !P0 ;  /* 0x0dc0000002007fae */ /* 0x0005e2000c101d74 */
[----:B------:R-:W-:-:S13]  /*14fc0*/  ISETP.LT.OR P0, PT, R8, 0x61, P6 ;  /* 0x000000610800780c */ /* 0x000fda0003701670 */
[----:B------:R2:W-:Y:S01]  /*14fd0*/  LDGSTS.E.BYPASS.LTC128B.128 [R0+0xfc00], desc[UR52][R2.64+0x40], !P0 ;  /* 0x0fc0004002007fae */ /* 0x0005e2000c101d74 */
[----:B------:R-:W-:-:S13]  /*14fe0*/  ISETP.LT.OR P0, PT, R8, 0x61, P2 ;  /* 0x000000610800780c */ /* 0x000fda0001701670 */
[----:B------:R2:W-:Y:S01]  /*14ff0*/  LDGSTS.E.BYPASS.LTC128B.128 [R0+0x11c00], desc[UR52][R2.64+0x80], !P0 ;  /* 0x11c0008002007fae */ /* 0x0005e2000c101d74 */
[----:B------:R-:W-:Y:S01]  /*15000*/  PLOP3.LUT P0, PT, PT, PT, PT, 0x80, 0x0 ;  /* 0x000000000000781c */ /* 0x000fe20003f0f070 */
[----:B------:R-:W-:-:S12]  /*15010*/  NOP ;  /* 0x0000000000007918 */ /* 0x000fd80000000000 */
.L_x_4767:
        /* <DEDUP_REMOVED lines=11> */
.L_x_4768:
[----:B------:R2:W-:Y:S01]  /*150d0*/  SYNCS.ARRIVE.TRANS64.A1T0 RZ, [R4+URZ+0x2a870], RZ ;  /* 0x02a870ff04ff79a7 */ /* 0x0005e2000810003f */
[----:B------:R-:W-:Y:S05]  /*150e0*/  @!P6 BRA `(.L_x_4769) ;  /* 0x000000000004e947 */ /* 0x000fea0003800000 */
[----:B------:R-:W-:Y:S01]  /*150f0*/  BPT.TRAP 0x1 ;  /* 0x000000040000795c */ /* 0x000fe20000300000 */
.L_x_4769:
[----:B------:R-:W3:Y:S01]  /*15100*/  SYNCS.PHASECHK.TRANS64.TRYWAIT P0, [R4+URZ+0x2a840], R25 ;  /* 0x02a84019040075a7 */ /* 0x000ee2000800017f */
[----:B------:R-:W-:Y:S04]  /*15110*/  BSSY B0, `(.L_x_4770) ;  /* 0x0000002000007945 */ /* 0x000fe80003800000 */
[----:B---3--:R-:W-:Y:S05]  /*15120*/  @!P0 BRA `(.L_x_4771) ;  /* 0x0000003c006c8947 */ /* 0x008fea0003800000 */
.L_x_4845:
[----:B------:R-:W-:Y:S05]  /*15130*/  BSYNC B0 ;  /* 0x0000000000007941 */ /* 0x000fea0003800000 */
.L_x_4770:
[----:B------:R-:W-:Y:S01]  /*15140*/  ULDC.64 UR4, c[0x0][0x300] ;  /* 0x0000c00000047ab9 */ /* 0x000fe20000000a00 */
[----:B------:R-:W-:Y:S01]  /*15150*/  ULDC.64 UR6, c[0x0][0x2e8] ;  /* 0x0000ba0000067ab9 */ /* 0x000fe20000000a00 */
[----:B-1----:R-:W-:Y:S01]  /*15160*/  IMAD R5, R20, UR4, RZ ;  /* 0x0000000414057c24 */ /* 0x002fe2000f8e02ff */
[----:B------:R-:W-:Y:S01]  /*15170*/  LOP3.LUT P2, RZ, R16, 0x1, RZ, 0xc0, !PT ;  /* 0x0000000110ff7812 */ /* 0x000fe2000784c0ff */
        /* <DEDUP_REMOVED lines=16> */
[----:B------:R-:W1:Y:S01]  /*15280*/  SHFL.IDX PT, R3, R5, RZ, 0x1c1f ;  /* 0x001c1fff05037589 */ /* 0x000e6200000e0000 */
[----:B------:R-:W-:-:S03]  /*15290*/  LOP3.LUT P6, RZ, R16, 0x2, RZ, 0xc0, !PT ;  /* 0x0000000210ff7812 */ /* 0x000fc600078cc0ff */
[----:B------:R-:W4:Y:S01]  /*152a0*/  SHFL.IDX PT, R2, R6, RZ, 0x1c1f ;  /* 0x001c1fff06027589 */ /* 0x000f2200000e0000 */
[----:B-1----:R-:W-:-:S05]  /*152b0*/  @P4 IADD3 R3, P0, R29, R3, RZ ;  /* 0x000000031d034210 */ /* 0x002fca0007f1e0ff */
[----:B----4-:R-:W-:Y:S01]  /*152c0*/  @P4 IMAD.X R2, RZ, RZ, R2, P0 ;  /* 0x000000ffff024224 */ /* 0x010fe200000e0602 */
[----:B------:R-:W-:-:S04]  /*152d0*/  LOP3.LUT P0, RZ, R16, 0x4, RZ, 0xc0, !PT ;  /* 0x0000000410ff7812 */ /* 0x000fc8000780c0ff */
[----:B------:R-:W-:-:S04]  /*152e0*/  @P4 LOP3.LUT R3, R3, R2, RZ, 0x3c, !PT ;  /* 0x0000000203034212 */ /* 0x000fc800078e3cff */
[----:B------:R-:W-:-:S04]  /*152f0*/  @P4 LOP3.LUT R2, R3, R2, RZ, 0x3c, !PT ;  /* 0x0000000203024212 */ /* 0x000fc800078e3cff */
[----:B------:R-:W-:-:S05]  /*15300*/  @P4 LOP3.LUT R3, R3, R2, RZ, 0x3c, !PT ;  /* 0x0000000203034212 */ /* 0x000fca00078e3cff */
[----:B------:R-:W-:Y:S01]  /*15310*/  @!PT LDS RZ, [RZ] ;  /* 0x00000000fffff984 */ /* 0x000fe20000000800 */
[----:B------:R-:W-:Y:S04]  /*15320*/  @P4 LDGSTS.E.BYPASS.LTC128B.128 [R0+0x1e400], desc[UR52][R2.64], !P0 ;  /* 0x1e40000002004fae */ /* 0x000fe8000c101d74 */
[----:B------:R-:W-:Y:S04]  /*15330*/  @P4 LDGSTS.E.BYPASS.LTC128B.128 [R0+0x20400], desc[UR52][R2.64+0x40], !P6 ;  /* 0x2040004002004fae */ /* 0x000fe8000f101d74 */
[----:B------:R1:W-:Y:S01]  /*15340*/  @P4 LDGSTS.E.BYPASS.LTC128B.128 [R0+0x22400], desc[UR52][R2.64+0x80], !P2 ;  /* 0x2240008002004fae */ /* 0x0003e2000d101d74 */
[----:B------:R-:W-:-:S03]  /*15350*/  LOP3.LUT P4, RZ, R16, 0x4, RZ, 0xc0, !PT ;  /* 0x0000000410ff7812 */ /* 0x000fc6000788c0ff */
[----:B-1----:R-:W1:Y:S04]  /*15360*/  SHFL.IDX PT, R3, R5, 0x1, 0x1c1f ;  /* 0x003c1f0005037f89 */ /* 0x002e6800000e0000 */
[----:B------:R-:W4:Y:S01]  /*15370*/  SHFL.IDX PT, R2, R6, 0x1, 0x1c1f ;  /* 0x003c1f0006027f89 */ /* 0x000f2200000e0000 */
[----:B-1----:R-:W-:-:S05]  /*15380*/  @P3 IADD3 R3, P0, R29, R3, RZ ;  /* 0x000000031d033210 */ /* 0x002fca0007f1e0ff */
[----:B----4-:R-:W-:-:S05]  /*15390*/  @P3 IMAD.X R2, RZ, RZ, R2, P0 ;  /* 0x000000ffff023224 */ /* 0x010fca00000e0602 */
[----:B------:R-:W-:-:S04]  /*153a0*/  @P3 LOP3.LUT R3, R3, R2, RZ, 0x3c, !PT ;  /* 0x0000000203033212 */ /* 0x000fc800078e3cff */
[----:B------:R-:W-:-:S04]  /*153b0*/  @P3 LOP3.LUT R2, R3, R2, RZ, 0x3c, !PT ;  /* 0x0000000203023212 */ /* 0x000fc800078e3cff */
[----:B------:R-:W-:-:S05]  /*153c0*/  @P3 LOP3.LUT R3, R3, R2, RZ, 0x3c, !PT ;  /* 0x0000000203033212 */ /* 0x000fca00078e3cff */
[----:B------:R-:W-:Y:S04]  /*153d0*/  @P3 LDGSTS.E.BYPASS.LTC128B.128 [R0+0x1ec00], desc[UR52][R2.64], !P4 ;  /* 0x1ec0000002003fae */ /* 0x000fe8000e101d74 */
[----:B------:R-:W-:Y:S04]  /*153e0*/  @P3 LDGSTS.E.BYPASS.LTC128B.128 [R0+0x20c00], desc[UR52][R2.64+0x40], !P6 ;  /* 0x20c0004002003fae */ /* 0x000fe8000f101d74 */
[----:B------:R1:W-:Y:S04]  /*153f0*/  @P3 LDGSTS.E.BYPASS.LTC128B.128 [R0+0x22c00], desc[UR52][R2.64+0x80], !P2 ;  /* 0x22c0008002003fae */ /* 0x0003e8000d101d74 */
[----:B-1----:R-:W1:Y:S04]  /*15400*/  SHFL.IDX PT, R3, R5, 0x2, 0x1c1f ;  /* 0x005c1f0005037f89 */ /* 0x002e6800000e0000 */
[----:B------:R-:W4:Y:S04]  /*15410*/  SHFL.IDX PT, R2, R6, 0x2, 0x1c1f ;  /* 0x005c1f0006027f89 */ /* 0x000f2800000e0000 */
[----:B------:R-:W0:Y:S04]  /*15420*/  SHFL.IDX PT, R5, R5, 0x3, 0x1c1f ;  /* 0x007c1f0005057f89 */ /* 0x000e2800000e0000 */
[----:B------:R-:W0:Y:S01]  /*15430*/  SHFL.IDX PT, R6, R6, 0x3, 0x1c1f ;  /* 0x007c1f0006067f89 */ /* 0x000e2200000e0000 */
[----:B-1----:R-:W-:-:S05]  /*15440*/  @P1 IADD3 R3, P0, R29, R3, RZ ;  /* 0x000000031d031210 */ /* 0x002fca0007f1e0ff */
[----:B----4-:R-:W-:-:S05]  /*15450*/  @P1 IMAD.X R2, RZ, RZ, R2, P0 ;  /* 0x000000ffff021224 */ /* 0x010fca00000e0602 */
[----:B------:R-:W-:-:S04]  /*15460*/  @P1 LOP3.LUT R3, R3, R2, RZ, 0x3c, !PT ;  /* 0x0000000203031212 */ /* 0x000fc800078e3cff */
[----:B------:R-:W-:-:S04]  /*15470*/  @P1 LOP3.LUT R2, R3, R2, RZ, 0x3c, !PT ;  /* 0x0000000203021212 */ /* 0x000fc800078e3cff */
[----:B------:R-:W-:-:S05]  /*15480*/  @P1 LOP3.LUT R3, R3, R2, RZ, 0x3c, !PT ;  /* 0x0000000203031212 */ /* 0x000fca00078e3cff */
[----:B------:R1:W-:Y:S04]  /*15490*/  @P1 LDGSTS.E.BYPASS.LTC128B.128 [R0+0x1f400], desc[UR52][R2.64], !P4 ;  /* 0x1f40000002001fae */ /* 0x0003e8000e101d74 */
[----:B------:R1:W-:Y:S04]  /*154a0*/  @P1 LDGSTS.E.BYPASS.LTC128B.128 [R0+0x21400], desc[UR52][R2.64+0x40], !P6 ;  /* 0x2140004002001fae */ /* 0x0003e8000f101d74 */
[----:B0-----:R1:W-:Y:S02]  /*154b0*/  @P1 LDGSTS.E.BYPASS.LTC128B.128 [R0+0x23400], desc[UR52][R2.64+0x80], !P2 ;  /* 0x2340008002001fae */ /* 0x0013e4000d101d74 */
.L_x_4855:
[C---:B------:R-:W-:Y:S02]  /*154c0*/  LOP3.LUT P3, RZ, R16.reuse, 0x4, RZ, 0xc0, !PT ;  /* 0x0000000410ff7812 */ /* 0x040fe4000786c0ff */
[----:B------:R-:W-:Y:S02]  /*154d0*/  LOP3.LUT P1, RZ, R16, 0x2, RZ, 0xc0, !PT ;  /* 0x0000000210ff7812 */ /* 0x000fe4000782c0ff */
[----:B01----:R-:W-:-:S05]  /*154e0*/  @P5 IADD3 R2, P0, R29, R5, RZ ;  /* 0x000000051d025210 */ /* 0x003fca0007f1e0ff */
[----:B------:R-:W-:Y:S01]  /*154f0*/  @P5 IMAD.X R3, RZ, RZ, R6, P0 ;  /* 0x000000ffff035224 */ /* 0x000fe200000e0606 */
[----:B------:R-:W-:-:S04]  /*15500*/  PLOP3.LUT P0, PT, PT, PT, PT, 0x80, 0x0 ;  /* 0x000000000000781c */ /* 0x000fc80003f0f070 */
[----:B------:R-:W-:Y:S01]  /*15510*/  @!PT LDS RZ, [RZ] ;  /* 0x00000000fffff984 */ /* 0x000fe20000000800 */
[----:B------:R-:W-:Y:S01]  /*15520*/  @!PT LDS RZ, [RZ] ;  /* 0x00000000fffff984 */ /* 0x000fe20000000800 */
[----:B------:R-:W-:Y:S01]  /*15530*/  @!PT LDS RZ, [RZ] ;  /* 0x00000000fffff984 */ /* 0x000fe20000000800 */
[----:B------:R0:W-:Y:S04]  /*15540*/  @P5 LDGSTS.E.BYPASS.LTC128B.128 [R0+0x1fc00], desc[UR52][R2.64], !P3 ;  /* 0x1fc0000002005fae */ /* 0x0001e8000d901d74 */
[----:B------:R0:W-:Y:S04]  /*15550*/  @P5 LDGSTS.E.BYPASS.LTC128B.128 [R0+0x21c00], desc[UR52][R2.64+0x40], !P1 ;  /* 0x21c0004002005fae */ /* 0x0001e8000c901d74 */
[----:B------:R0:W-:Y:S01]  /*15560*/  @P5 LDGSTS.E.BYPASS.LTC128B.128 [R0+0x23c00], desc[UR52][R2.64+0x80], !P2 ;  /* 0x23c0008002005fae */ /* 0x0001e2000d101d74 */
[----:B------:R-:W-:Y:S01]  /*15570*/  NOP ;  /* 0x0000000000007918 */ /* 0x000fe20000000000 */
.L_x_4773:
        /* <DEDUP_REMOVED lines=11> */
.L_x_4774:
[----:B------:R-:W-:Y:S01]  /*15630*/  VIADD R0, R18, 0x18400 ;  /* 0x0001840012007836 */ /* 0x000fe20000000000 */
[----:B------:R0:W-:Y:S06]  /*15640*/  SYNCS.ARRIVE.TRANS64.A1T0 RZ, [R4+URZ+0x2a830], RZ ;  /* 0x02a830ff04ff79a7 */ /* 0x0001ec000810003f */
[----:B------:R-:W-:Y:S05]  /*15650*/  WARPSYNC.ALL ;  /* 0x0000000000007948 */ /* 0x000fea0003800000 */
[----:B------:R-:W-:Y:S01]  /*15660*/  BAR.SYNC.DEFER_BLOCKING 0x8, 0x180 ;  /* 0x0206000000007b1d */ /* 0x000fe20000010000 */
[----:B------:R-:W-:-:S05]  /*15670*/  LOP3.LUT P0, RZ, R0, 0x1bf, RZ, 0xc0, !PT ;  /* 0x000001bf00ff7812 */ /* 0x000fca000780c0ff */
[----:B------:R-:W-:Y:S08]  /*15680*/  BSSY B6, `(.L_x_4775) ;  /* 0x0000012000067945 */ /* 0x000ff00003800000 */
[----:B------:R-:W-:Y:S05]  /*15690*/  @!P0 BRA `(.L_x_4776) ;  /* 0x0000000000408947 */ /* 0x000fea0003800000 */
[----:B------:R-:W-:Y:S01]  /*156a0*/  MOV R2, 0x0 ;  /* 0x0000000000027802 */ /* 0x000fe20000000f00 */
[----:B------:R-:W-:Y:S01]  /*156b0*/  ULDC.64 UR6, c[0x4][0x1b0] ;  /* 0x01006c0000067ab9 */ /* 0x000fe20000000a00 */
[----:B------:R-:W-:Y:S01]  /*156c0*/  ULDC.64 UR8, c[0x4][0x1b8] ;  /* 0x01006e0000087ab9 */ /* 0x000fe20000000a00 */
[----:B------:R-:W-:Y:S01]  /*156d0*/  ULDC.64 UR4, c[0x4][0xd0] ;  /* 0x0100340000047ab9 */ /* 0x000fe20000000a00 */
[----:B0-23--:R-:W-:Y:S02]  /*156e0*/  IMAD.U32 R4, RZ, RZ, UR6 ;  /* 0x00000006ff047e24 */ /* 0x00dfe4000f8e00ff */
        /* <DEDUP_REMOVED lines=11> */
.L_x_4776:
[----:B------:R-:W-:Y:S05]  /*157a0*/  BSYNC B6 ;  /* 0x0000000000067941 */ /* 0x000fea0003800000 */
.L_x_4775:
[----:B------:R1:W5:Y:S01]  /*157b0*/  LDL R7, [R1+0x4] ;  /* 0x0000040001077983 */ /* 0x0003620000100800 */
[----:B------:R-:W-:Y:S01]  /*157c0*/  UISETP.NE.AND UP0, UPT, UR50, URZ, UPT ;  /* 0x0000003f3200728c */ /* 0x000fe2000bf05270 */
[----:B------:R-:W4:Y:S01]  /*157d0*/  S2R R20, SR_TID.X ;  /* 0x0000000000147919 */ /* 0x000f220000002100 */
[----:B------:R-:W-:Y:S01]  /*157e0*/  R2UR UR6, R28 ;  /* 0x000000001c0672ca */ /* 0x000fe200000e0000 */
[----:B------:R-:W-:-:S03]  /*157f0*/  ULDC.64 UR8, c[0x0][0x2d8] ;  /* 0x0000b60000087ab9 */ /* 0x000fc60000000a00 */
[----:B------:R-:W-:Y:S02]  /*15800*/  PLOP3.LUT P0, PT, PT, PT, UP0, 0x80, 0x0 ;  /* 0x000000000000781c */ /* 0x000fe40003f0f008 */
[C---:B------:R-:W-:Y:S02]  /*15810*/  LOP3.LUT P3, RZ, R16.reuse, 0x400, RZ, 0xc0, !PT ;  /* 0x0000040010ff7812 */ /* 0x040fe4000786c0ff */
[C---:B------:R-:W-:Y:S01]  /*15820*/  LOP3.LUT P4, RZ, R16.reuse, 0x200, RZ, 0xc0, !PT ;  /* 0x0000020010ff7812 */ /* 0x040fe2000788c0ff */
[----:B------:R-:W-:Y:S01]  /*15830*/  @UP0 ULDC UR4, c[0x0][0x44c] ;  /* 0x0001130000040ab9 */ /* 0x000fe20000000800 */
[----:B------:R-:W-:Y:S02]  /*15840*/  LOP3.LUT P5, RZ, R16, 0x100, RZ, 0xc0, !PT ;  /* 0x0000010010ff7812 */ /* 0x000fe400078ac0ff */
[C---:B----4-:R-:W-:Y:S01]  /*15850*/  LOP3.LUT R2, R20.reuse, 0x7f, RZ, 0xc0, !PT ;  /* 0x0000007f14027812 */ /* 0x050fe200078ec0ff */
[----:B------:R-:W-:-:S03]  /*15860*/  IMAD.SHL.U32 R20, R20, 0x20, RZ ;  /* 0x0000002014147824 */ /* 0x000fc600078e00ff */
[----:B------:R-:W-:Y:S02]  /*15870*/  SHF.R.U32.HI R2, RZ, 0x2, R2 ;  /* 0x00000002ff027819 */ /* 0x000fe40000011602 */
[----:B------:R-:W-:-:S04]  /*15880*/  LOP3.LUT R20, R20, 0x60, RZ, 0xc0, !PT ;  /* 0x0000006014147812 */ /* 0x000fc800078ec0ff */
[----:B------:R-:W-:-:S05]  /*15890*/  LOP3.LUT R2, R2, R20, RZ, 0xfc, !PT ;  /* 0x0000001402027212 */ /* 0x000fca00078efcff */
[----:B------:R-:W-:-:S04]  /*158a0*/  VIADD R0, R2, UR42 ;  /* 0x0000002a02007c36 */ /* 0x000fc80008000000 */
        /* <DEDUP_REMOVED lines=10> */
[----:B------:R-:W4:Y:S01]  /*15950*/  S2R R20, SR_TID.X ;  /* 0x0000000000147919 */ /* 0x000f220000002100 */
[----:B0-23--:R-:W-:-:S08]  /*15960*/  SHF.R.S32.HI R4, RZ, 0x1f, R2 ;  /* 0x0000001fff047819 */ /* 0x00dfd00000011402 */
[----:B------:R-:W-:-:S03]  /*15970*/  UIMAD.WIDE.U32 UR4, UR4, UR8, URZ ;  /* 0x00000008040472a5 */ /* 0x000fc6000f8e003f */
[----:B------:R-:W-:Y:S01]  /*15980*/  ULDC.64 UR8, c[0x0][0x2e0] ;  /* 0x0000b80000087ab9 */ /* 0x000fe20000000a00 */
[----:B------:R-:W-:Y:S02]  /*15990*/  UIADD3 UR5, UR5, UR7, URZ ;  /* 0x0000000705057290 */ /* 0x000fe4000fffe03f */
[----:B------:R-:W-:Y:S01]  /*159a0*/  UIMAD UR6, UR6, UR8, URZ ;  /* 0x00000008060672a4 */ /* 0x000fe2000f8e023f */
[----:B------:R-:W-:Y:S01]  /*159b0*/  IMAD.MOV R3, RZ, RZ, -R2 ;  /* 0x000000ffff037224 */ /* 0x000fe200078e0a02 */
[----:B------:R-:W-:Y:S02]  /*159c0*/  UIMAD.WIDE.U32 UR4, UR36, UR8, UR4 ;  /* 0x00000008240472a5 */ /* 0x000fe4000f8e0004 */
[----:B------:R-:W-:Y:S01]  /*159d0*/  UIMAD UR6, UR36, UR9, UR6 ;  /* 0x00000009240672a4 */ /* 0x000fe2000f8e0206 */
[----:B------:R-:W-:Y:S02]  /*159e0*/  ULDC UR7, c[0x0][0x448] ;  /* 0x0001120000077ab9 */ /* 0x000fe40000000800 */
[----:B------:R-:W-:Y:S01]  /*159f0*/  ULDC.64 UR8, c[0x0][0x2d0] ;  /* 0x0000b40000087ab9 */ /* 0x000fe20000000a00 */
[----:B------:R-:W-:Y:S01]  /*15a00*/  UIADD3 UR5, UR5, UR6, URZ ;  /* 0x0000000605057290 */ /* 0x000fe2000fffe03f */
[----:B------:R-:W-:-:S02]  /*15a10*/  IMAD R0, R3, UR7, R0 ;  /* 0x0000000703007c24 */ /* 0x000fc4000f8e0200 */
[----:B------:R-:W-:Y:S02]  /*15a20*/  IMAD R4, R4, UR8, RZ ;  /* 0x0000000804047c24 */ /* 0x000fe4000f8e02ff */
[----:B------:R-:W-:Y:S02]  /*15a30*/  IMAD.U32 R3, RZ, RZ, UR8 ;  /* 0x00000008ff037e24 */ /* 0x000fe4000f8e00ff */
[C---:B------:R-:W-:Y:S02]  /*15a40*/  IMAD R4, R2.reuse, UR9, R4 ;  /* 0x0000000902047c24 */ /* 0x040fe4000f8e0204 */
[----:B------:R-:W-:Y:S01]  /*15a50*/  IMAD.WIDE.U32 R2, R2, R3, UR4 ;  /* 0x0000000402027e25 */ /* 0x000fe2000f8e0003 */
[----:B------:R-:W-:-:S03]  /*15a60*/  ULDC.64 UR4, c[0x0][0x2c8] ;  /* 0x0000b20000047ab9 */ /* 0x000fc60000000a00 */
[----:B------:R-:W-:Y:S01]  /*15a70*/  IMAD.IADD R3, R3, 0x1, R4 ;  /* 0x0000000103037824 */ /* 0x000fe200078e0204 */
[----:B------:R-:W-:Y:S01]  /*15a80*/  SHF.R.S32.HI R4, RZ, 0x1f, R0 ;  /* 0x0000001fff047819 */ /* 0x000fe20000011400 */
[----:B------:R-:W-:-:S04]  /*15a90*/  IMAD.WIDE.U32 R2, R0, UR4, R2 ;  /* 0x0000000400027c25 */ /* 0x000fc8000f8e0002 */
[----:B------:R-:W-:-:S04]  /*15aa0*/  IMAD R4, R4, UR4, RZ ;  /* 0x0000000404047c24 */ /* 0x000fc8000f8e02ff */
[----:B------:R-:W-:Y:S01]  /*15ab0*/  IMAD R4, R0, UR5, R4 ;  /* 0x0000000500047c24 */ /* 0x000fe2000f8e0204 */
[----:B------:R-:W-:Y:S02]  /*15ac0*/  ULDC.64 UR4, c[0x0][0x280] ;  /* 0x0000a00000047ab9 */ /* 0x000fe40000000a00 */
[----:B------:R-:W-:Y:S01]  /*15ad0*/  IADD3 R0, P0, R2, UR4, RZ ;  /* 0x0000000402007c10 */ /* 0x000fe2000ff1e0ff */
[----:B------:R-:W-:Y:S01]  /*15ae0*/  UMOV UR4, 0xffffffff ;  /* 0xffffffff00047882 */ /* 0x000fe20000000000 */
[----:B----4-:R-:W-:Y:S02]  /*15af0*/  LOP3.LUT R20, R20, 0x7f, RZ, 0xc0, !PT ;  /* 0x0000007f14147812 */ /* 0x010fe400078ec0ff */
[----:B------:R-:W-:Y:S02]  /*15b00*/  IADD3.X R4, R3, UR5, R4, P0, !PT ;  /* 0x0000000503047c10 */ /* 0x000fe400087fe404 */
[----:B------:R-:W-:Y:S01]  /*15b10*/  SHF.R.U32.HI R8, RZ, 0x2, R20 ;  /* 0x00000002ff087819 */ /* 0x000fe20000011614 */
[----:B-1----:R-:W-:Y:S06]  /*15b20*/  BRA.DIV UR4, `(.L_x_4777) ;  /* 0x0000003a04787947 */ /* 0x002fec000b800000 */
[----:B------:R-:W0:Y:S01]  /*15b30*/  SHFL.IDX PT, R3, R0, RZ, 0x1c1f ;  /* 0x001c1fff00037589 */ /* 0x000e2200000e0000 */
[----:B------:R-:W-:-:S03]  /*15b40*/  VIADD R5, R8, UR42 ;  /* 0x0000002a08057c36 */ /* 0x000fc60008000000 */
[----:B------:R-:W1:Y:S02]  /*15b50*/  SHFL.IDX PT, R2, R4, RZ, 0x1c1f ;  /* 0x001c1fff04027589 */ /* 0x000e6400000e0000 */
[----:B------:R-:W-:-:S13]  /*15b60*/  ISETP.GE.AND P1, PT, R5, UR40, PT ;  /* 0x0000002805007c0c */ /* 0x000fda000bf26270 */
[----:B0-----:R-:W-:-:S05]  /*15b70*/  @!P1 IADD3 R3, P0, R29, R3, RZ ;  /* 0x000000031d039210 */ /* 0x001fca0007f1e0ff */
[----:B-1----:R-:W-:-:S05]  /*15b80*/  @!P1 IMAD.X R2, RZ, RZ, R2, P0 ;  /* 0x000000ffff029224 */ /* 0x002fca00000e0602 */
[----:B------:R-:W-:-:S04]  /*15b90*/  @!P1 LOP3.LUT R3, R3, R2, RZ, 0x3c, !PT ;  /* 0x0000000203039212 */ /* 0x000fc800078e3cff */
[----:B------:R-:W-:-:S04]  /*15ba0*/  @!P1 LOP3.LUT R2, R3, R2, RZ, 0x3c, !PT ;  /* 0x0000000203029212 */ /* 0x000fc800078e3cff */
[----:B------:R-:W-:-:S05]  /*15bb0*/  @!P1 LOP3.LUT R3, R3, R2, RZ, 0x3c, !PT ;  /* 0x0000000203039212 */ /* 0x000fca00078e3cff */
[----:B------:R-:W-:Y:S01]  /*15bc0*/  @!PT LDS RZ, [RZ] ;  /* 0x00000000fffff984 */ /* 0x000fe20000000800 */
[----:B-----5:R-:W-:Y:S04]  /*15bd0*/  @!P1 LDGSTS.E.BYPASS.LTC128B.128 [R7+0x18400], desc[UR52][R2.64], !P3 ;  /* 0x1840000002079fae */ /* 0x020fe8000d901d74 */
[----:B------:R-:W-:Y:S04]  /*15be0*/  @!P1 LDGSTS.E.BYPASS.LTC128B.128 [R7+0x1a400], desc[UR52][R2.64+0x40], !P4 ;  /* 0x1a40004002079fae */ /* 0x000fe8000e101d74 */
[----:B------:R0:W-:Y:S02]  /*15bf0*/  @!P1 LDGSTS.E.BYPASS.LTC128B.128 [R7+0x1c400], desc[UR52][R2.64+0x80], !P5 ;  /* 0x1c40008002079fae */ /* 0x0001e4000e901d74 */
[----:B0-----:R-:W-:-:S02]  /*15c00*/  VIADD R2, R5, 0x20 ;  /* 0x0000002005027836 */ /* 0x001fc40000000000 */
[----:B------:R-:W0:Y:S03]  /*15c10*/  SHFL.IDX PT, R3, R0, 0x1, 0x1c1f ;  /* 0x003c1f0000037f89 */ /* 0x000e2600000e0000 */
[----:B------:R-:W-:Y:S02]  /*15c20*/  ISETP.GE.AND P1, PT, R2, UR40, PT ;  /* 0x0000002802007c0c */ /* 0x000fe4000bf26270 */
        /* <DEDUP_REMOVED lines=11> */
[----:B------:R-:W-:Y:S01]  /*15ce0*/  ISETP.GE.AND P1, PT, R2, UR40, PT ;  /* 0x0000002802007c0c */ /* 0x000fe2000bf26270 */
[----:B------:R-:W-:Y:S04]  /*15cf0*/  SHFL.IDX PT, R0, R0, 0x3, 0x1c1f ;  /* 0x007c1f0000007f89 */ /* 0x000fe800000e0000 */
[----:B------:R-:W1:Y:S04]  /*15d00*/  SHFL.IDX PT, R2, R4, 0x2, 0x1c1f ;  /* 0x005c1f0004027f89 */ /* 0x000e6800000e0000 */
[----:B------:R-:W2:Y:S04]  /*15d10*/  SHFL.IDX PT, R4, R4, 0x3, 0x1c1f ;  /* 0x007c1f0004047f89 */ /* 0x000ea800000e0000 */
        /* <DEDUP_REMOVED lines=8> */
.L_x_4864:
        /* <DEDUP_REMOVED lines=8> */
[----:B------:R0:W-:Y:S04]  /*15e20*/  @!P0 LDGSTS.E.BYPASS.LTC128B.128 [R7+0x1bc00], desc[UR52][R2.64+0x40], !P4 ;  /* 0x1bc0004002078fae */ /* 0x0001e8000e101d74 */
[----:B------:R0:W-:Y:S01]  /*15e30*/  @!P0 LDGSTS.E.BYPASS.LTC128B.128 [R7+0x1dc00], desc[UR52][R2.64+0x80], !P5 ;  /* 0x1dc0008002078fae */ /* 0x0001e2000e901d74 */
[----:B------:R-:W-:Y:S01]  /*15e40*/  PLOP3.LUT P0, PT, PT, PT, PT, 0x80, 0x0 ;  /* 0x000000000000781c */ /* 0x000fe20003f0f070 */
[----:B------:R-:W-:-:S12]  /*15e50*/  NOP ;  /* 0x0000000000007918 */ /* 0x000fd80000000000 */
.L_x_4778:
        /* <DEDUP_REMOVED lines=18> */
.L_x_4865:
[----:B------:R-:W-:Y:S05]  /*15f80*/  BSYNC B0 ;  /* 0x0000000000007941 */ /* 0x000fea0003800000 */
.L_x_4779:
[----:B------:R-:W-:-:S04]  /*15f90*/  UIADD3 UR4, UR44, -0x2, URZ ;  /* 0xfffffffe2c047890 */ /* 0x000fc8000fffe03f */
[----:B------:R-:W-:-:S06]  /*15fa0*/  UISETP.GE.AND UP0, UPT, UR4, UR45, UPT ;  /* 0x0000002d0400728c */ /* 0x000fcc000bf06270 */
[----:B------:R-:W-:-:S13]  /*15fb0*/  PLOP3.LUT P0, PT, PT, PT, UP0, 0x40, 0x0 ;  /* 0x000000000000781c */ /* 0x000fda0003f0e808 */
[----:B------:R-:W-:Y:S05]  /*15fc0*/  @P0 BRA `(.L_x_4781) ;  /* 0x00000014003c0947 */ /* 0x000fea0003800000 */
[----:B------:R-:W-:Y:S02]  /*15fd0*/  IMAD.MOV.U32 R5, RZ, RZ, R23 ;  /* 0x000000ffff057224 */ /* 0x000fe400078e0017 */
[----:B------:R-:W-:Y:S02]  /*15fe0*/  IMAD.MOV.U32 R6, RZ, RZ, R24 ;  /* 0x000000ffff067224 */ /* 0x000fe400078e0018 */
[----:B------:R-:W-:-:S07]  /*15ff0*/  IMAD.U32 R21, RZ, RZ, UR4 ;  /* 0x00000004ff157e24 */ /* 0x000fce000f8e00ff */
.L_x_4801:
[----:B0--3--:R-:W0:Y:S01]  /*16000*/  LDC R3, c[0x0][0x430] ;  /* 0x00010c00ff037b82 */ /* 0x009e220000000800 */
[----:B-1----:R-:W1:Y:S01]  /*16010*/  S2R R2, SR_TID.X ;  /* 0x0000000000027919 */ /* 0x002e620000002100 */
[----:B------:R-:W-:Y:S05]  /*16020*/  YIELD ;  /* 0x0000000000007946 */ /* 0x000fea0003800000 */
[----:B------:R-:W-:Y:S01]  /*16030*/  ULDC UR4, c[0x0][0x430] ;  /* 0x00010c0000047ab9 */ /* 0x000fe20000000800 */
[----:B0-----:R-:W-:Y:S02]  /*16040*/  ISETP.NE.AND P0, PT, R3, 0x1, PT ;  /* 0x000000010300780c */ /* 0x001fe40003f05270 */
[C---:B-12---:R-:W-:Y:S01]  /*16050*/  LOP3.LUT R0, R2.reuse, 0x7f, RZ, 0xc0, !PT ;  /* 0x0000007f02007812 */ /* 0x046fe200078ec0ff */
[----:B------:R-:W-:-:S10]  /*16060*/  IMAD.SHL.U32 R2, R2, 0x20, RZ ;  /* 0x0000002002027824 */ /* 0x000fd400078e00ff */
[----:B------:R-:W0:Y:S01]  /*16070*/  @P0 LDC R4, c[0x0][0x434] ;  /* 0x00010d00ff040b82 */ /* 0x000e220000000800 */
[----:B------:R-:W-:Y:S02]  /*16080*/  SHF.R.U32.HI R3, RZ, 0x2, R0 ;  /* 0x00000002ff037819 */ /* 0x000fe40000011600 */
[----:B------:R-:W-:-:S03]  /*16090*/  LOP3.LUT R2, R2, 0x60, RZ, 0xc0, !PT ;  /* 0x0000006002027812 */ /* 0x000fc600078ec0ff */
[----:B------:R-:W-:Y:S02]  /*160a0*/  IMAD R3, R21, 0x80, R3 ;  /* 0x0000008015037824 */ /* 0x000fe400078e0203 */
[----:B------:R-:W1:Y:S03]  /*160b0*/  @P0 LDC R0, c[0x0][0x438] ;  /* 0x00010e00ff000b82 */ /* 0x000e660000000800 */
[----:B------:R-:W-:-:S05]  /*160c0*/  IADD3 R3, R2, R3, R31 ;  /* 0x0000000302037210 */ /* 0x000fca0007ffe01f */
[----:B------:R-:W-:Y:S02]  /*160d0*/  IMAD.MOV.U32 R2, RZ, RZ, R3 ;  /* 0x000000ffff027224 */ /* 0x000fe400078e0003 */
[----:B0-----:R-:W-:-:S05]  /*160e0*/  @P0 IMAD.HI.U32 R4, R3, R4, RZ ;  /* 0x0000000403040227 */ /* 0x001fca00078e00ff */
[----:B-1----:R-:W-:-:S05]  /*160f0*/  @P0 SHF.R.U32.HI R2, RZ, R0, R4 ;  /* 0x00000000ff020219 */ /* 0x002fca0000011604 */
[----:B------:R-:W-:-:S04]  /*16100*/  IMAD.MOV R7, RZ, RZ, -R2 ;  /* 0x000000ffff077224 */ /* 0x000fc800078e0a02 */
[----:B------:R-:W-:Y:S01]  /*16110*/  IMAD R7, R7, UR4, R3 ;  /* 0x0000000407077c24 */ /* 0x000fe2000f8e0203 */
[----:B------:R-:W-:Y:S01]  /*16120*/  ULDC.64 UR4, c[0x0][0x428] ;  /* 0x00010a0000047ab9 */ /* 0x000fe20000000a00 */
[----:B------:R-:W-:Y:S01]  /*16130*/  SHF.R.S32.HI R3, RZ, 0x1f, R2 ;  /* 0x0000001fff037819 */ /* 0x000fe20000011402 */
[----:B------:R-:W-:-:S04]  /*16140*/  IMAD R0, R30, UR4, RZ ;  /* 0x000000041e007c24 */ /* 0x000fc8000f8e02ff */
[C---:B------:R-:W-:Y:S02]  /*16150*/  IMAD R0, R26.reuse, UR5, R0 ;  /* 0x000000051a007c24 */ /* 0x040fe4000f8e0200 */
[----:B------:R-:W-:Y:S01]  /*16160*/  IMAD.WIDE.U32 R2, R26, UR4, R2 ;  /* 0x000000041a027c25 */ /* 0x000fe2000f8e0002 */
[----:B------:R-:W-:-:S03]  /*16170*/  ULDC.64 UR4, c[0x0][0x418] ;  /* 0x0001060000047ab9 */ /* 0x000fc60000000a00 */
[----:B------:R-:W-:Y:S01]  /*16180*/  IMAD.IADD R0, R0, 0x1, R3 ;  /* 0x0000000100007824 */ /* 0x000fe200078e0203 */
[----:B------:R-:W-:-:S04]  /*16190*/  LEA R8, P0, R2, UR4, 0x2 ;  /* 0x0000000402087c11 */ /* 0x000fc8000f8010ff */
[----:B------:R-:W-:-:S05]  /*161a0*/  LEA.HI.X R9, R2, UR5, R0, 0x2, P0 ;  /* 0x0000000502097c11 */ /* 0x000fca00080f1400 */
[----:B------:R-:W2:Y:S01]  /*161b0*/  LDG.E R8, desc[UR52][R8.64] ;  /* 0x0000003408087981 */ /* 0x000ea2000c1e1900 */
[----:B------:R-:W-:Y:S01]  /*161c0*/  IMAD.U32 R10, RZ, RZ, UR48 ;  /* 0x00000030ff0a7e24 */ /* 0x000fe2000f8e00ff */
[----:B------:R-:W-:Y:S01]  /*161d0*/  ISETP.GT.AND P1, PT, R21, UR45, PT ;  /* 0x0000002d15007c0c */ /* 0x000fe2000bf24270 */
[----:B------:R-:W-:Y:S02]  /*161e0*/  VIADD R23, R5, 0x1 ;  /* 0x0000000105177836 */ /* 0x000fe40000000000 */
[----:B------:R-:W-:Y:S01]  /*161f0*/  VIADD R21, R21, 0xffffffff ;  /* 0xffffffff15157836 */ /* 0x000fe20000000000 */
[----:B------:R-:W-:Y:S02]  /*16200*/  ISETP.NE.AND P2, PT, R10, 0x3, PT ;  /* 0x000000030a00780c */ /* 0x000fe40003f45270 */
[----:B------:R-:W-:-:S04]  /*16210*/  ISETP.NE.AND P0, PT, R23, 0x2, PT ;  /* 0x000000021700780c */ /* 0x000fc80003f05270 */
[----:B------:R-:W-:Y:S02]  /*16220*/  SEL R24, RZ, 0x1, P0 ;  /* 0x00000001ff187807 */ /* 0x000fe40000000000 */
[----:B------:R-:W-:Y:S02]  /*16230*/  SEL R23, R23, RZ, P0 ;  /* 0x000000ff17177207 */ /* 0x000fe40000000000 */
[----:B------:R-:W-:Y:S02]  /*16240*/  LOP3.LUT R24, R6, R24, RZ, 0x3c, !PT ;  /* 0x0000001806187212 */ /* 0x000fe400078e3cff */
[----:B--2---:R-:W-:Y:S01]  /*16250*/  SHF.R.S32.HI R10, RZ, 0x1f, R8 ;  /* 0x0000001fff0a7819 */ /* 0x004fe20000011408 */
[----:B------:R-:W-:Y:S06]  /*16260*/  @!P2 BRA `(.L_x_4782) ;  /* 0x000000000004a947 */ /* 0x000fec0003800000 */
[----:B------:R-:W-:Y:S01]  /*16270*/  BPT.TRAP 0x1 ;  /* 0x000000040000795c */ /* 0x000fe20000300000 */
.L_x_4782:
[----:B------:R-:W-:Y:S01]  /*16280*/  IMAD R4, R23, 0x8, R18 ;  /* 0x0000000817047824 */ /* 0x000fe200078e0212 */
[----:B------:R-:W-:Y:S01]  /*16290*/  SHF.L.U32 R20, R24, 0x1f, RZ ;  /* 0x0000001f18147819 */ /* 0x000fe200000006ff */
[----:B------:R-:W-:Y:S01]  /*162a0*/  BSSY B0, `(.L_x_4783) ;  /* 0x0000004000007945 */ /* 0x000fe20003800000 */
[----:B------:R-:W-:Y:S02]  /*162b0*/  SHF.R.S32.HI R9, RZ, 0x1f, R7 ;  /* 0x0000001fff097819 */ /* 0x000fe40000011407 */
[----:B------:R-:W0:Y:S02]  /*162c0*/  SYNCS.PHASECHK.TRANS64.TRYWAIT P0, [R4+URZ+0x2a880], R20 ;  /* 0x02a88014040075a7 */ /* 0x000e24000800017f */
[----:B0-----:R-:W-:Y:S05]  /*162d0*/  @!P0 BRA `(.L_x_4784) ;  /* 0x0000003400f88947 */ /* 0x001fea0003800000 */
.L_x_4866:
[----:B------:R-:W-:Y:S05]  /*162e0*/  BSYNC B0 ;  /* 0x0000000000007941 */ /* 0x000fea0003800000 */
.L_x_4783:
[----:B------:R-:W-:Y:S01]  /*162f0*/  ULDC.64 UR4, c[0x0][0x328] ;  /* 0x0000ca0000047ab9 */ /* 0x000fe20000000a00 */
[----:B------:R-:W-:Y:S01]  /*16300*/  ULDC.64 UR6, c[0x0][0x318] ;  /* 0x0000c60000067ab9 */ /* 0x000fe20000000a00 */
[----:B------:R-:W-:Y:S01]  /*16310*/  IMAD R0, R9, UR4, RZ ;  /* 0x0000000409007c24 */ /* 0x000fe2000f8e02ff */
[C---:B------:R-:W-:Y:S01]  /*16320*/  LOP3.LUT P4, RZ, R16.reuse, 0x4, RZ, 0xc0, !PT ;  /* 0x0000000410ff7812 */ /* 0x040fe2000788c0ff */
[C---:B------:R-:W-:Y:S01]  /*16330*/  IMAD.WIDE.U32 R2, R7.reuse, UR4, RZ ;  /* 0x0000000407027c25 */ /* 0x040fe2000f8e00ff */
[C---:B------:R-:W-:Y:S02]  /*16340*/  LOP3.LUT P3, RZ, R16.reuse, 0x2, RZ, 0xc0, !PT ;  /* 0x0000000210ff7812 */ /* 0x040fe4000786c0ff */
[----:B------:R-:W-:Y:S01]  /*16350*/  LOP3.LUT P2, RZ, R16, 0x1, RZ, 0xc0, !PT ;  /* 0x0000000110ff7812 */ /* 0x000fe2000784c0ff */
[----:B------:R-:W-:Y:S01]  /*16360*/  IMAD R0, R7, UR5, R0 ;  /* 0x0000000507007c24 */ /* 0x000fe2000f8e0200 */
[----:B------:R-:W-:Y:S01]  /*16370*/  ULDC.64 UR4, c[0x0][0x338] ;  /* 0x0000ce0000047ab9 */ /* 0x000fe20000000a00 */
[----:B------:R-:W-:-:S02]  /*16380*/  IMAD R35, R23, 0x6000, R37 ;  /* 0x0000600017237824 */ /* 0x000fc400078e0225 */
        /* <DEDUP_REMOVED lines=13> */
[----:B------:R-:W1:Y:S04]  /*16460*/  SHFL.IDX PT, R2, R25, RZ, 0x1c1f ;  /* 0x001c1fff19027589 */ /* 0x000e6800000e0000 */
[----:B------:R-:W2:Y:S01]  /*16470*/  SHFL.IDX PT, R0, R27, RZ, 0x1c1f ;  /* 0x001c1fff1b007589 */ /* 0x000ea200000e0000 */
[----:B-1----:R-:W-:-:S05]  /*16480*/  IADD3 R2, P0, R29, R2, RZ ;  /* 0x000000021d027210 */ /* 0x002fca0007f1e0ff */
[----:B--2---:R-:W-:Y:S02]  /*16490*/  IMAD.X R3, RZ, RZ, R0, P0 ;  /* 0x000000ffff037224 */ /* 0x004fe400000e0600 */
        /* <DEDUP_REMOVED lines=15> */
[----:B------:R1:W2:Y:S04]  /*16590*/  SHFL.IDX PT, R35, R27, 0x3, 0x1c1f ;  /* 0x007c1f001b237f89 */ /* 0x0002a800000e0000 */
[----:B------:R-:W-:Y:S04]  /*165a0*/  LDGSTS.E.BYPASS.LTC128B.128 [R0+0xd400], desc[UR52][R2.64], !P4 ;  /* 0x0d40000002007fae */ /* 0x000fe8000e101d74 */
[----:B------:R-:W-:Y:S04]  /*165b0*/  LDGSTS.E.BYPASS.LTC128B.128 [R0+0xf400], desc[UR52][R2.64+0x40], !P3 ;  /* 0x0f40004002007fae */ /* 0x000fe8000d901d74 */
[----:B------:R3:W-:Y:S04]  /*165c0*/  LDGSTS.E.BYPASS.LTC128B.128 [R0+0x11400], desc[UR52][R2.64+0x80], !P2 ;  /* 0x1140008002007fae */ /* 0x0007e8000d101d74 */
[----:B--23--:R1:W3:Y:S02]  /*165d0*/  SHFL.IDX PT, R2, R25, 0x3, 0x1c1f ;  /* 0x007c1f0019027f89 */ /* 0x00c2e400000e0000 */
.L_x_4876:
[----:B---3--:R-:W-:-:S05]  /*165e0*/  IADD3 R2, P0, R29, R2, RZ ;  /* 0x000000021d027210 */ /* 0x008fca0007f1e0ff */
        /* <DEDUP_REMOVED lines=9> */
.L_x_4786:
        /* <DEDUP_REMOVED lines=11> */
.L_x_4787:
[----:B------:R2:W-:Y:S01]  /*16730*/  SYNCS.ARRIVE.TRANS64.A1T0 RZ, [R4+URZ+0x2a870], RZ ;  /* 0x02a870ff04ff79a7 */ /* 0x0005e2000810003f */
[----:B------:R-:W-:Y:S05]  /*16740*/  @!P3 BRA `(.L_x_4788) ;  /* 0x000000000004b947 */ /* 0x000fea0003800000 */
[----:B------:R-:W-:Y:S01]  /*16750*/  BPT.TRAP 0x1 ;  /* 0x000000040000795c */ /* 0x000fe20000300000 */
.L_x_4788:
[----:B------:R-:W3:Y:S01]  /*16760*/  SYNCS.PHASECHK.TRANS64.TRYWAIT P0, [R4+URZ+0x2a840], R20 ;  /* 0x02a84014040075a7 */ /* 0x000ee2000800017f */
[----:B------:R-:W-:Y:S04]  /*16770*/  BSSY B0, `(.L_x_4789) ;  /* 0x0000002000007945 */ /* 0x000fe80003800000 */
[----:B---3--:R-:W-:Y:S05]  /*16780*/  @!P0 BRA `(.L_x_4790) ;  /* 0x0000003800148947 */ /* 0x008fea0003800000 */
.L_x_4877:
[----:B------:R-:W-:Y:S05]  /*16790*/  BSYNC B0 ;  /* 0x0000000000007941 */ /* 0x000fea0003800000 */
.L_x_4789:
        /* <DEDUP_REMOVED lines=8> */
[----:B------:R-:W-:Y:S02]  /*16820*/  ULDC.64 UR4, c[0x0][0x310] ;  /* 0x0000c40000047ab9 */ /* 0x000fe40000000a00 */
[----:B------:R-:W-:-:S02]  /*16830*/  IMAD R10, R10, UR4, RZ ;  /* 0x000000040a0a7c24 */ /* 0x000fc4000f8e02ff */
        /* <DEDUP_REMOVED lines=30> */
[----:B------:R4:W0:Y:S04]  /*16a20*/  SHFL.IDX PT, R9, R8, 0x3, 0x1c1f ;  /* 0x007c1f0008097f89 */ /* 0x00082800000e0000 */
[----:B------:R-:W-:Y:S04]  /*16a30*/  LDGSTS.E.BYPASS.LTC128B.128 [R0+0x1f400], desc[UR52][R2.64], !P4 ;  /* 0x1f40000002007fae */ /* 0x000fe8000e101d74 */
[----:B------:R-:W-:Y:S04]  /*16a40*/  LDGSTS.E.BYPASS.LTC128B.128 [R0+0x21400], desc[UR52][R2.64+0x40], !P3 ;  /* 0x2140004002007fae */ /* 0x000fe8000d901d74 */
[----:B------:R5:W-:Y:S04]  /*16a50*/  LDGSTS.E.BYPASS.LTC128B.128 [R0+0x23400], desc[UR52][R2.64+0x80], !P2 ;  /* 0x2340008002007fae */ /* 0x000be8000d101d74 */
[----:B-----5:R4:W0:Y:S02]  /*16a60*/  SHFL.IDX PT, R2, R7, 0x3, 0x1c1f ;  /* 0x007c1f0007027f89 */ /* 0x02082400000e0000 */
.L_x_4887:
        /* <DEDUP_REMOVED lines=10> */
.L_x_4792:
        /* <DEDUP_REMOVED lines=11> */
.L_x_4793:
[----:B------:R-:W-:Y:S01]  /*16bc0*/  IMAD.U32 R0, RZ, RZ, UR47 ;  /* 0x0000002fff007e24 */ /* 0x000fe2000f8e00ff */
[----:B------:R0:W-:Y:S04]  /*16bd0*/  SYNCS.ARRIVE.TRANS64.A1T0 RZ, [R4+URZ+0x2a830], RZ ;  /* 0x02a830ff04ff79a7 */ /* 0x0001e8000810003f */
[----:B------:R-:W-:-:S13]  /*16be0*/  ISETP.NE.AND P0, PT, R0, 0x3, PT ;  /* 0x000000030000780c */ /* 0x000fda0003f05270 */
[----:B0-----:R-:W-:Y:S05]  /*16bf0*/  @!P0 BRA `(.L_x_4794) ;  /* 0x0000000000048947 */ /* 0x001fea0003800000 */
[----:B------:R-:W-:Y:S01]  /*16c00*/  BPT.TRAP 0x1 ;  /* 0x000000040000795c */ /* 0x000fe20000300000 */
.L_x_4794:
[----:B------:R-:W-:Y:S01]  /*16c10*/  LOP3.LUT R2, R6, 0x1, RZ, 0x3c, !PT ;  /* 0x0000000106027812 */ /* 0x000fe200078e3cff */
[----:B------:R-:W-:Y:S01]  /*16c20*/  IMAD R0, R5, 0x8, R18 ;  /* 0x0000000805007824 */ /* 0x000fe200078e0212 */
[----:B------:R-:W-:Y:S02]  /*16c30*/  BSSY B0, `(.L_x_4795) ;  /* 0x0000004000007945 */ /* 0x000fe40003800000 */
[----:B------:R-:W-:-:S04]  /*16c40*/  SHF.L.U32 R2, R2, 0x1f, RZ ;  /* 0x0000001f02027819 */ /* 0x000fc800000006ff */
[----:B------:R-:W0:Y:S02]  /*16c50*/  SYNCS.PHASECHK.TRANS64.TRYWAIT P2, [R0+URZ+0x2a870], R2 ;  /* 0x02a87002000075a7 */ /* 0x000e24000804017f */
[----:B0-----:R-:W-:Y:S05]  /*16c60*/  @!P2 BRA `(.L_x_4796) ;  /* 0x000000380020a947 */ /* 0x001fea0003800000 */
.L_x_4888:
[----:B------:R-:W-:Y:S05]  /*16c70*/  BSYNC B0 ;  /* 0x0000000000007941 */ /* 0x000fea0003800000 */
.L_x_4795:
[----:B------:R-:W-:-:S05]  /*16c80*/  IMAD.U32 R3, RZ, RZ, UR48 ;  /* 0x00000030ff037e24 */ /* 0x000fca000f8e00ff */
[----:B------:R-:W-:-:S13]  /*16c90*/  ISETP.NE.AND P2, PT, R3, 0x3, PT ;  /* 0x000000030300780c */ /* 0x000fda0003f45270 */
[----:B------:R-:W-:Y:S05]  /*16ca0*/  @!P2 BRA `(.L_x_4797) ;  /* 0x000000000004a947 */ /* 0x000fea0003800000 */
[----:B------:R-:W-:Y:S01]  /*16cb0*/  BPT.TRAP 0x1 ;  /* 0x000000040000795c */ /* 0x000fe20000300000 */
.L_x_4797:
[----:B------:R-:W-:Y:S01]  /*16cc0*/  SHF.L.U32 R3, R6, 0x1f, RZ ;  /* 0x0000001f06037819 */ /* 0x000fe200000006ff */
[----:B------:R-:W-:-:S03]  /*16cd0*/  IMAD R2, R5, 0x6000, RZ ;  /* 0x0000600005027824 */ /* 0x000fc600078e02ff */
[----:B------:R-:W0:Y:S02]  /*16ce0*/  SYNCS.PHASECHK.TRANS64.TRYWAIT P2, [R0+URZ+0x2a860], R3 ;  /* 0x02a86003000075a7 */ /* 0x000e24000804017f */
[----:B0-----:R-:W-:Y:S05]  /*16cf0*/  @!P2 BRA `(.L_x_4798) ;  /* 0x000000380010a947 */ /* 0x001fea0003800000 */
.L_x_4889:
[----:B------:R-:W-:Y:S01]  /*16d00*/  LOP3.LUT R3, R2, R17, RZ, 0xfc, !PT ;  /* 0x0000001102037212 */ /* 0x000fe200078efcff */
[----:B------:R-:W-:Y:S05]  /*16d10*/  WARPSYNC.ALL ;  /* 0x0000000000007948 */ /* 0x000fea0003800000 */
[----:B------:R-:W-:Y:S01]  /*16d20*/  IMAD.IADD R3, R18, 0x1, R3 ;  /* 0x0000000112037824 */ /* 0x000fe200078e0203 */
[----:B------:R-:W-:Y:S01]  /*16d30*/  LOP3.LUT R12, R17, 0x2800, RZ, 0xfc, !PT ;  /* 0x00002800110c7812 */ /* 0x000fe200078efcff */
[----:B------:R-:W5:Y:S04]  /*16d40*/  LDL R13, [R1] ;  /* 0x00000000010d7983 */ /* 0x000f680000100800 */
[----:B--234-:R0:W2:Y:S02]  /*16d50*/  LDSM.16.MT88.4 R4, [R3+0xc400] ;  /* 0x00c400000304783b */ /* 0x01c0a40000004200 */
[----:B0-----:R-:W-:-:S02]  /*16d60*/  IADD3 R3, R19, R2, R36 ;  /* 0x0000000213037210 */ /* 0x001fc40007ffe024 */
[C-C-:B--2---:R-:W-:Y:S02]  /*16d70*/  PRMT R8, R4.reuse, 0x6420, R5.reuse ;  /* 0x0000642004087816 */ /* 0x144fe40000000005 */
[----:B------:R-:W-:Y:S01]  /*16d80*/  PRMT R9, R4, 0x7531, R5 ;  /* 0x0000753104097816 */ /* 0x000fe20000000005 */
[----:B------:R-:W-:Y:S01]  /*16d90*/  VIADD R4, R2, 0x2000 ;  /* 0x0000200002047836 */ /* 0x000fe20000000000 */
[C-C-:B------:R-:W-:Y:S02]  /*16da0*/  PRMT R10, R6.reuse, 0x6420, R7.reuse ;  /* 0x00006420060a7816 */ /* 0x140fe40000000007 */
[----:B------:R-:W-:Y:S02]  /*16db0*/  PRMT R11, R6, 0x7531, R7 ;  /* 0x00007531060b7816 */ /* 0x000fe40000000007 */
[----:B------:R-:W-:-:S03]  /*16dc0*/  LOP3.LUT R4, R4, R17, RZ, 0xfc, !PT ;  /* 0x0000001104047212 */ /* 0x000fc600078efcff */
[----:B------:R-:W-:Y:S02]  /*16dd0*/  STSM.16.M88.4 [R3], R8 ;  /* 0x0000000803007844 */ /* 0x000fe40000000200 */
[----:B------:R-:W-:-:S06]  /*16de0*/  IMAD.IADD R4, R18, 0x1, R4 ;  /* 0x0000000112047824 */ /* 0x000fcc00078e0204 */
[----:B------:R-:W0:Y:S02]  /*16df0*/  LDSM.16.MT88.4 R4, [R4+0xc400] ;  /* 0x00c400000404783b */ /* 0x000e240000004200 */
[C-C-:B0-----:R-:W-:Y:S02]  /*16e00*/  PRMT R8, R4.reuse, 0x6420, R5.reuse ;  /* 0x0000642004087816 */ /* 0x141fe40000000005 */
[----:B------:R-:W-:Y:S01]  /*16e10*/  PRMT R9, R4, 0x7531, R5 ;  /* 0x0000753104097816 */ /* 0x000fe20000000005 */
[----:B------:R-:W-:Y:S01]  /*16e20*/  VIADD R4, R2, 0x4000 ;  /* 0x0000400002047836 */ /* 0x000fe20000000000 */
[C-C-:B------:R-:W-:Y:S02]  /*16e30*/  PRMT R10, R6.reuse, 0x6420, R7.reuse ;  /* 0x00006420060a7816 */ /* 0x140fe40000000007 */
[----:B------:R-:W-:Y:S02]  /*16e40*/  PRMT R11, R6, 0x7531, R7 ;  /* 0x00007531060b7816 */ /* 0x000fe40000000007 */
[----:B------:R-:W-:-:S03]  /*16e50*/  LOP3.LUT R4, R4, R17, RZ, 0xfc, !PT ;  /* 0x0000001104047212 */ /* 0x000fc600078efcff */
[----:B------:R-:W-:Y:S02]  /*16e60*/  STSM.16.M88.4 [R3+0x2000], R8 ;  /* 0x0020000803007844 */ /* 0x000fe40000000200 */
[----:B------:R-:W-:-:S06]  /*16e70*/  IMAD.IADD R4, R18, 0x1, R4 ;  /* 0x0000000112047824 */ /* 0x000fcc00078e0204 */
[----:B------:R-:W0:Y:S02]  /*16e80*/  LDSM.16.MT88.4 R4, [R4+0xc400] ;  /* 0x00c400000404783b */ /* 0x000e240000004200 */
[C-C-:B0-----:R-:W-:Y:S02]  /*16e90*/  PRMT R8, R4.reuse, 0x6420, R5.reuse ;  /* 0x0000642004087816 */ /* 0x141fe40000000005 */
[----:B------:R-:W-:Y:S02]  /*16ea0*/  PRMT R9, R4, 0x7531, R5 ;  /* 0x0000753104097816 */ /* 0x000fe40000000005 */
[C-C-:B------:R-:W-:Y:S02]  /*16eb0*/  PRMT R10, R6.reuse, 0x6420, R7.reuse ;  /* 0x00006420060a7816 */ /* 0x140fe40000000007 */
[----:B------:R-:W-:-:S05]  /*16ec0*/  PRMT R11, R6, 0x7531, R7 ;  /* 0x00007531060b7816 */ /* 0x000fca0000000007 */
[----:B------:R0:W-:Y:S02]  /*16ed0*/  STSM.16.M88.4 [R3+0x4000], R8 ;  /* 0x0040000803007844 */ /* 0x0001e40000000200 */
[----:B0-----:R-:W-:-:S05]  /*16ee0*/  LOP3.LUT R3, R2, 0x800, R17, 0xfe, !PT ;  /* 0x0000080002037812 */ /* 0x001fca00078efe11 */
[----:B------:R-:W-:-:S05]  /*16ef0*/  IMAD.IADD R3, R18, 0x1, R3 ;  /* 0x0000000112037824 */ /* 0x000fca00078e0203 */
[----:B------:R0:W2:Y:S02]  /*16f00*/  LDSM.16.MT88.4 R4, [R3+0xc400] ;  /* 0x00c400000304783b */ /* 0x0000a40000004200 */
[----:B0-----:R-:W-:Y:S02]  /*16f10*/  IADD3 R3, R19, R34, R2 ;  /* 0x0000002213037210 */ /* 0x001fe40007ffe002 */
[C-C-:B--2---:R-:W-:Y:S02]  /*16f20*/  PRMT R8, R4.reuse, 0x6420, R5.reuse ;  /* 0x0000642004087816 */ /* 0x144fe40000000005 */
[----:B------:R-:W-:Y:S02]  /*16f30*/  PRMT R9, R4, 0x7531, R5 ;  /* 0x0000753104097816 */ /* 0x000fe40000000005 */
[C-C-:B------:R-:W-:Y:S02]  /*16f40*/  PRMT R10, R6.reuse, 0x6420, R7.reuse ;  /* 0x00006420060a7816 */ /* 0x140fe40000000007 */
[----:B------:R-:W-:-:S02]  /*16f50*/  PRMT R11, R6, 0x7531, R7 ;  /* 0x00007531060b7816 */ /* 0x000fc40000000007 */
[----:B------:R-:W-:Y:S02]  /*16f60*/  IADD3 R4, R18, R12, R2 ;  /* 0x0000000c12047210 */ /* 0x000fe40007ffe002 */
[----:B------:R-:W-:Y:S01]  /*16f70*/  LOP3.LUT R12, R17, 0x4800, RZ, 0xfc, !PT ;  /* 0x00004800110c7812 */ /* 0x000fe200078efcff */
[----:B------:R-:W-:Y:S04]  /*16f80*/  STSM.16.M88.4 [R3], R8 ;  /* 0x0000000803007844 */ /* 0x000fe80000000200 */
[----:B------:R-:W0:Y:S02]  /*16f90*/  LDSM.16.MT88.4 R4, [R4+0xc400] ;  /* 0x00c400000404783b */ /* 0x000e240000004200 */
[C-C-:B0-----:R-:W-:Y:S02]  /*16fa0*/  PRMT R8, R4.reuse, 0x6420, R5.reuse ;  /* 0x0000642004087816 */ /* 0x141fe40000000005 */
[----:B------:R-:W-:-:S02]  /*16fb0*/  PRMT R9, R4, 0x7531, R5 ;  /* 0x0000753104097816 */ /* 0x000fc40000000005 */
[C-C-:B------:R-:W-:Y:S02]  /*16fc0*/  PRMT R10, R6.reuse, 0x6420, R7.reuse ;  /* 0x00006420060a7816 */ /* 0x140fe40000000007 */
[----:B------:R-:W-:Y:S02]  /*16fd0*/  PRMT R11, R6, 0x7531, R7 ;  /* 0x00007531060b7816 */ /* 0x000fe40000000007 */
[----:B------:R-:W-:-:S03]  /*16fe0*/  IADD3 R4, R18, R12, R2 ;  /* 0x0000000c12047210 */ /* 0x000fc60007ffe002 */
[----:B------:R-:W-:Y:S04]  /*16ff0*/  STSM.16.M88.4 [R3+0x2000], R8 ;  /* 0x0020000803007844 */ /* 0x000fe80000000200 */
[----:B------:R-:W0:Y:S02]  /*17000*/  LDSM.16.MT88.4 R4, [R4+0xc400] ;  /* 0x00c400000404783b */ /* 0x000e240000004200 */
[C-C-:B0-----:R-:W-:Y:S02]  /*17010*/  PRMT R8, R4.reuse, 0x6420, R5.reuse ;  /* 0x0000642004087816 */ /* 0x141fe40000000005 */
[----:B------:R-:W-:Y:S02]  /*17020*/  PRMT R9, R4, 0x7531, R5 ;  /* 0x0000753104097816 */ /* 0x000fe40000000005 */
[----:B------:R-:W-:-:S02]  /*17030*/  PRMT R10, R6, 0x6420, R7 ;  /* 0x00006420060a7816 */ /* 0x000fc40000000007 */
[----:B------:R-:W-:-:S05]  /*17040*/  PRMT R11, R6, 0x7531, R7 ;  /* 0x00007531060b7816 */ /* 0x000fca0000000007 */
[----:B------:R0:W-:Y:S02]  /*17050*/  STSM.16.M88.4 [R3+0x4000], R8 ;  /* 0x0040000803007844 */ /* 0x0001e40000000200 */
[----:B0-----:R-:W-:-:S05]  /*17060*/  LOP3.LUT R3, R2, 0x1000, R17, 0xfe, !PT ;  /* 0x0000100002037812 */ /* 0x001fca00078efe11 */
[----:B------:R-:W-:-:S05]  /*17070*/  IMAD.IADD R3, R18, 0x1, R3 ;  /* 0x0000000112037824 */ /* 0x000fca00078e0203 */
[----:B------:R0:W2:Y:S01]  /*17080*/  LDSM.16.MT88.4 R4, [R3+0xc400] ;  /* 0x00c400000304783b */ /* 0x0000a20000004200 */
[----:B------:R-:W-:Y:S02]  /*17090*/  LOP3.LUT R12, R17, 0x3000, RZ, 0xfc, !PT ;  /* 0x00003000110c7812 */ /* 0x000fe400078efcff */
[----:B0-----:R-:W-:Y:S02]  /*170a0*/  IADD3 R3, R19, R33, R2 ;  /* 0x0000002113037210 */ /* 0x001fe40007ffe002 */
[C-C-:B--2---:R-:W-:Y:S02]  /*170b0*/  PRMT R8, R4.reuse, 0x6420, R5.reuse ;  /* 0x0000642004087816 */ /* 0x144fe40000000005 */
[----:B------:R-:W-:Y:S02]  /*170c0*/  PRMT R9, R4, 0x7531, R5 ;  /* 0x0000753104097816 */ /* 0x000fe40000000005 */
[C-C-:B------:R-:W-:Y:S02]  /*170d0*/  PRMT R10, R6.reuse, 0x6420, R7.reuse ;  /* 0x00006420060a7816 */ /* 0x140fe40000000007 */
[----:B------:R-:W-:-:S02]  /*170e0*/  PRMT R11, R6, 0x7531, R7 ;  /* 0x00007531060b7816 */ /* 0x000fc40000000007 */
[----:B------:R-:W-:-:S03]  /*170f0*/  IADD3 R4, R18, R12, R2 ;  /* 0x0000000c12047210 */ /* 0x000fc60007ffe002 */
[----:B------:R-:W-:Y:S04]  /*17100*/  STSM.16.M88.4 [R3], R8 ;  /* 0x0000000803007844 */ /* 0x000fe80000000200 */
[----:B------:R-:W0:Y:S01]  /*17110*/  LDSM.16.MT88.4 R4, [R4+0xc400] ;  /* 0x00c400000404783b */ /* 0x000e220000004200 */
[----:B------:R-:W-:Y:S02]  /*17120*/  LOP3.LUT R12, R17, 0x5000, RZ, 0xfc, !PT ;  /* 0x00005000110c7812 */ /* 0x000fe400078efcff */
[C-C-:B0-----:R-:W-:Y:S02]  /*17130*/  PRMT R8, R4.reuse, 0x6420, R5.reuse ;  /* 0x0000642004087816 */ /* 0x141fe40000000005 */
[----:B------:R-:W-:Y:S02]  /*17140*/  PRMT R9, R4, 0x7531, R5 ;  /* 0x0000753104097816 */ /* 0x000fe40000000005 */
[----:B------:R-:W-:-:S02]  /*17150*/  PRMT R10, R6, 0x6420, R7 ;  /* 0x00006420060a7816 */ /* 0x000fc40000000007 */
        /* <DEDUP_REMOVED lines=11> */
[----:B------:R5:W0:Y:S01]  /*17210*/  LDSM.16.MT88.4 R4, [R3+0xc400] ;  /* 0x00c400000304783b */ /* 0x000a220000004200 */
[----:B------:R-:W-:Y:S02]  /*17220*/  LOP3.LUT R12, R17, 0x3800, RZ, 0xfc, !PT ;  /* 0x00003800110c7812 */ /* 0x000fe400078efcff */
[----:B-----5:R-:W-:Y:S02]  /*17230*/  IADD3 R3, R19, R13, R2 ;  /* 0x0000000d13037210 */ /* 0x020fe40007ffe002 */
[C-C-:B0-----:R-:W-:Y:S02]  /*17240*/  PRMT R8, R4.reuse, 0x6420, R5.reuse ;  /* 0x0000642004087816 */ /* 0x141fe40000000005 */
        /* <DEDUP_REMOVED lines=13> */
[----:B------:R-:W0:Y:S01]  /*17320*/  LDSM.16.MT88.4 R4, [R4+0xc400] ;  /* 0x00c400000404783b */ /* 0x000e220000004200 */
[----:B------:R-:W-:-:S05]  /*17330*/  IMAD.U32 R12, RZ, RZ, UR48 ;  /* 0x00000030ff0c7e24 */ /* 0x000fca000f8e00ff */
[----:B------:R-:W-:Y:S02]  /*17340*/  ISETP.NE.AND P2, PT, R12, 0x3, PT ;  /* 0x000000030c00780c */ /* 0x000fe40003f45270 */
[C-C-:B0-----:R-:W-:Y:S02]  /*17350*/  PRMT R8, R4.reuse, 0x6420, R5.reuse ;  /* 0x0000642004087816 */ /* 0x141fe40000000005 */
        /* <DEDUP_REMOVED lines=12> */
.L_x_4799:
[----:B--2---:R2:W-:Y:S01]  /*17420*/  SYNCS.ARRIVE.TRANS64.A1T0 RZ, [R0+URZ+0x2a850], RZ ;  /* 0x02a850ff00ff79a7 */ /* 0x0045e2000810003f */
[----:B------:R-:W-:Y:S06]  /*17430*/  BAR.SYNC.DEFER_BLOCKING 0x2, 0x80 ;  /* 0x0082000000007b1d */ /* 0x000fec0000010000 */
[----:B------:R-:W-:Y:S05]  /*17440*/  @!P0 BRA `(.L_x_4800) ;  /* 0x0000000000048947 */ /* 0x000fea0003800000 */
[----:B------:R-:W-:Y:S01]  /*17450*/  BPT.TRAP 0x1 ;  /* 0x000000040000795c */ /* 0x000fe20000300000 */
.L_x_4800:
[----:B0-----:R-:W-:Y:S02]  /*17460*/  VIADD R3, R0, 0x2a880 ;  /* 0x0002a88000037836 */ /* 0x001fe40000000000 */
[----:B------:R-:W-:Y:S02]  /*17470*/  IMAD.MOV.U32 R5, RZ, RZ, R23 ;  /* 0x000000ffff057224 */ /* 0x000fe400078e0017 */
[----:B------:R-:W-:Y:S01]  /*17480*/  IMAD.MOV.U32 R6, RZ, RZ, R24 ;  /* 0x000000ffff067224 */ /* 0x000fe200078e0018 */
[----:B------:R-:W-:-:S04]  /*17490*/  PRMT R3, R32, 0x654, R3 ;  /* 0x0000065420037816 */ /* 0x000fc80000000003 */
[----:B------:R3:W-:Y:S01]  /*174a0*/  SYNCS.ARRIVE.TRANS64.RED.A1T0 RZ, [R3+URZ], RZ ;  /* 0x000000ff03ff79a7 */ /* 0x0007e2000810043f */
[----:B------:R-:W-:Y:S05]  /*174b0*/  @P1 BRA `(.L_x_4801) ;  /* 0xffffffe800d01947 */ /* 0x000fea000383ffff */
.L_x_4781:
[----:B--2---:R-:W2:Y:S01]  /*174c0*/  S2R R0, SR_TID.X ;  /* 0x0000000000007919 */ /* 0x004ea20000002100 */
[----:B------:R-:W-:Y:S01]  /*174d0*/  BSSY B0, `(.L_x_4802) ;  /* 0x0000012000007945 */ /* 0x000fe20003800000 */
[----:B------:R-:W-:Y:S01]  /*174e0*/  IMAD.U32 R6, RZ, RZ, UR47 ;  /* 0x0000002fff067e24 */ /* 0x000fe2000f8e00ff */
[----:B--2---:R-:W-:-:S04]  /*174f0*/  LOP3.LUT R0, R0, 0x7f, RZ, 0xc0, !PT ;  /* 0x0000007f00007812 */ /* 0x004fc800078ec0ff */
[----:B------:R-:W-:-:S13]  /*17500*/  ISETP.NE.AND P0, PT, R0, RZ, PT ;  /* 0x000000ff0000720c */ /* 0x000fda0003f05270 */
[----:B------:R-:W-:Y:S05]  /*17510*/  @P0 BRA `(.L_x_4803) ;  /* 0x0000000000340947 */ /* 0x000fea0003800000 */
[----:B------:R-:W2:Y:S01]  /*17520*/  S2R R7, SR_LANEID ;  /* 0x0000000000077919 */ /* 0x000ea20000000000 */
[----:B------:R-:W-:Y:S01]  /*17530*/  VOTEU.ANY UR4, UPT, PT ;  /* 0x0000000000047886 */ /* 0x000fe200038e0100 */
[----:B0--3--:R-:W0:Y:S01]  /*17540*/  LDC.64 R2, c[0x0][0xc80] ;  /* 0x00032000ff027b82 */ /* 0x009e220000000a00 */
[----:B------:R-:W2:Y:S08]  /*17550*/  FLO.U32 R0, UR4 ;  /* 0x0000000400007d00 */ /* 0x000eb000080e0000 */
[----:B------:R-:W0:Y:S01]  /*17560*/  POPC R5, UR4 ;  /* 0x0000000400057d09 */ /* 0x000e220008000000 */
[----:B--2---:R-:W-:-:S13]  /*17570*/  ISETP.EQ.U32.AND P1, PT, R0, R7, PT ;  /* 0x000000070000720c */ /* 0x004fda0003f22070 */
[----:B0-----:R-:W2:Y:S01]  /*17580*/  @P1 ATOMG.E.ADD.STRONG.GPU PT, R3, desc[UR52][R2.64], R5 ;  /* 0x00000005020319a8 */ /* 0x001ea200081ee1f4 */
[----:B------:R-:W0:Y:S02]  /*17590*/  S2R R4, SR_LTMASK ;  /* 0x0000000000047919 */ /* 0x000e240000003900 */
[----:B0-----:R-:W-:-:S04]  /*175a0*/  LOP3.LUT R4, R4, UR4, RZ, 0xc0, !PT ;  /* 0x0000000404047c12 */ /* 0x001fc8000f8ec0ff */
[----:B------:R-:W0:Y:S01]  /*175b0*/  POPC R7, R4 ;  /* 0x0000000400077309 */ /* 0x000e220000000000 */
[----:B--2---:R-:W0:Y:S02]  /*175c0*/  SHFL.IDX PT, R0, R3, R0, 0x1f ;  /* 0x00001f0003007589 */ /* 0x004e2400000e0000 */
[----:B0-----:R-:W-:-:S05]  /*175d0*/  IADD3 R0, R0, UR49, R7 ;  /* 0x0000003100007c10 */ /* 0x001fca000fffe007 */
[----:B------:R2:W-:Y:S02]  /*175e0*/  STL [R1+0x8], R0 ;  /* 0x0000080001007387 */ /* 0x0005e40000100800 */
.L_x_4803:
[----:B------:R-:W-:Y:S05]  /*175f0*/  BSYNC B0 ;  /* 0x0000000000007941 */ /* 0x000fea0003800000 */
.L_x_4802:
[----:B------:R-:W-:-:S13]  /*17600*/  ISETP.NE.AND P1, PT, R6, 0x3, PT ;  /* 0x000000030600780c */ /* 0x000fda0003f25270 */
[----:B------:R-:W-:Y:S05]  /*17610*/  @!P1 BRA `(.L_x_4804) ;  /* 0x0000000000049947 */ /* 0x000fea0003800000 */
[----:B------:R-:W-:Y:S01]  /*17620*/  BPT.TRAP 0x1 ;  /* 0x000000040000795c */ /* 0x000fe20000300000 */
.L_x_4804:
[----:B0--3--:R-:W-:Y:S01]  /*17630*/  LOP3.LUT R3, R24, 0x1, RZ, 0x3c, !PT ;  /* 0x0000000118037812 */ /* 0x009fe200078e3cff */
[----:B--2---:R-:W-:Y:S01]  /*17640*/  IMAD R0, R23, 0x8, R18 ;  /* 0x0000000817007824 */ /* 0x004fe200078e0212 */
[----:B------:R-:W-:Y:S02]  /*17650*/  BSSY B0, `(.L_x_4805) ;  /* 0x0000004000007945 */ /* 0x000fe40003800000 */
[----:B------:R-:W-:-:S04]  /*17660*/  SHF.L.U32 R3, R3, 0x1f, RZ ;  /* 0x0000001f03037819 */ /* 0x000fc800000006ff */
[----:B------:R-:W0:Y:S02]  /*17670*/  SYNCS.PHASECHK.TRANS64.TRYWAIT P2, [R0+URZ+0x2a870], R3 ;  /* 0x02a87003000075a7 */ /* 0x000e24000804017f */
[----:B0-----:R-:W-:Y:S05]  /*17680*/  @!P2 BRA `(.L_x_4806) ;  /* 0x0000002c00c0a947 */ /* 0x001fea0003800000 */
.L_x_4890:
[----:B------:R-:W-:Y:S05]  /*17690*/  BSYNC B0 ;  /* 0x0000000000007941 */ /* 0x000fea0003800000 */
.L_x_4805:
[----:B------:R-:W-:-:S05]  /*176a0*/  IMAD.U32 R2, RZ, RZ, UR48 ;  /* 0x00000030ff027e24 */ /* 0x000fca000f8e00ff */
[----:B------:R-:W-:-:S13]  /*176b0*/  ISETP.NE.AND P2, PT, R2, 0x3, PT ;  /* 0x000000030200780c */ /* 0x000fda0003f45270 */
[----:B------:R-:W-:Y:S05]  /*176c0*/  @!P2 BRA `(.L_x_4807) ;  /* 0x000000000004a947 */ /* 0x000fea0003800000 */
[----:B------:R-:W-:Y:S01]  /*176d0*/  BPT.TRAP 0x1 ;  /* 0x000000040000795c */ /* 0x000fe20000300000 */
.L_x_4807:
[----:B0-----:R-:W-:-:S04]  /*176e0*/  SHF.L.U32 R3, R24, 0x1f, RZ ;  /* 0x0000001f18037819 */ /* 0x001fc800000006ff */
[----:B------:R-:W0:Y:S02]  /*176f0*/  SYNCS.PHASECHK.TRANS64.TRYWAIT P2, [R0+URZ+0x2a860], R3 ;  /* 0x02a86003000075a7 */ /* 0x000e24000804017f */
[----:B0-----:R-:W-:Y:S05]  /*17700*/  @!P2 BRA `(.L_x_4808) ;  /* 0x0000002c00b4a947 */ /* 0x001fea0003800000 */
.L_x_4891:
[----:B0-----:R-:W-:Y:S01]  /*17710*/  IMAD R3, R23, 0x6000, RZ ;  /* 0x0000600017037824 */ /* 0x001fe200078e02ff */
[----:B------:R-:W-:Y:S05]  /*17720*/  WARPSYNC.ALL ;  /* 0x0000000000007948 */ /* 0x000fea0003800000 */
[----:B------:R-:W-:Y:S01]  /*17730*/  LOP3.LUT R5, R3, R17, RZ, 0xfc, !PT ;  /* 0x0000001103057212 */ /* 0x000fe200078efcff */
[----:B------:R-:W2:Y:S01]  /*17740*/  LDL R15, [R1] ;  /* 0x00000000010f7983 */ /* 0x000ea20000100800 */
[----:B------:R-:W-:Y:S02]  /*17750*/  IADD3 R2, R19, R3, R36 ;  /* 0x0000000313027210 */ /* 0x000fe40007ffe024 */
[----:B------:R-:W-:Y:S01]  /*17760*/  LOP3.LUT R14, R17, 0x2800, RZ, 0xfc, !PT ;  /* 0x00002800110e7812 */ /* 0x000fe200078efcff */
[----:B------:R-:W-:-:S05]  /*17770*/  IMAD.IADD R12, R18, 0x1, R5 ;  /* 0x00000001120c7824 */ /* 0x000fca00078e0205 */
[----:B------:R-:W0:Y:S02]  /*17780*/  LDSM.16.MT88.4 R4, [R12+0xc400] ;  /* 0x00c400000c04783b */ /* 0x000e240000004200 */
[C-C-:B0-----:R-:W-:Y:S02]  /*17790*/  PRMT R8, R4.reuse, 0x6420, R5.reuse ;  /* 0x0000642004087816 */ /* 0x141fe40000000005 */
[----:B------:R-:W-:Y:S01]  /*177a0*/  PRMT R9, R4, 0x7531, R5 ;  /* 0x0000753104097816 */ /* 0x000fe20000000005 */
[----:B------:R-:W-:Y:S01]  /*177b0*/  VIADD R4, R3, 0x2000 ;  /* 0x0000200003047836 */ /* 0x000fe20000000000 */
[C-C-:B------:R-:W-:Y:S02]  /*177c0*/  PRMT R10, R6.reuse, 0x6420, R7.reuse ;  /* 0x00006420060a7816 */ /* 0x140fe40000000007 */
[----:B------:R-:W-:Y:S02]  /*177d0*/  PRMT R11, R6, 0x7531, R7 ;  /* 0x00007531060b7816 */ /* 0x000fe40000000007 */
[----:B------:R-:W-:-:S03]  /*177e0*/  LOP3.LUT R5, R4, R17, RZ, 0xfc, !PT ;  /* 0x0000001104057212 */ /* 0x000fc600078efcff */
[----:B------:R-:W-:Y:S02]  /*177f0*/  STSM.16.M88.4 [R2], R8 ;  /* 0x0000000802007844 */ /* 0x000fe40000000200 */
        /* <DEDUP_REMOVED lines=9> */
[----:B------:R-:W-:-:S05]  /*17890*/  IMAD.IADD R12, R18, 0x1, R5 ;  /* 0x00000001120c7824 */ /* 0x000fca00078e0205 */
[----:B------:R0:W3:Y:S02]  /*178a0*/  LDSM.16.MT88.4 R4, [R12+0xc400] ;  /* 0x00c400000c04783b */ /* 0x0000e40000004200 */
[----:B0-----:R-:W-:Y:S02]  /*178b0*/  IADD3 R12, R18, R14, R3 ;  /* 0x0000000e120c7210 */ /* 0x001fe40007ffe003 */
[----:B------:R-:W-:Y:S02]  /*178c0*/  LOP3.LUT R14, R17, 0x4800, RZ, 0xfc, !PT ;  /* 0x00004800110e7812 */ /* 0x000fe400078efcff */
[C-C-:B---3--:R-:W-:Y:S02]  /*178d0*/  PRMT R8, R4.reuse, 0x6420, R5.reuse ;  /* 0x0000642004087816 */ /* 0x148fe40000000005 */
[----:B------:R-:W-:Y:S02]  /*178e0*/  PRMT R9, R4, 0x7531, R5 ;  /* 0x0000753104097816 */ /* 0x000fe40000000005 */
[----:B------:R-:W-:-:S02]  /*178f0*/  LOP3.LUT R5, R3, 0x800, R17, 0xfe, !PT ;  /* 0x0000080003057812 */ /* 0x000fc400078efe11 */
[C-C-:B------:R-:W-:Y:S02]  /*17900*/  PRMT R10, R6.reuse, 0x6420, R7.reuse ;  /* 0x00006420060a7816 */ /* 0x140fe40000000007 */
[----:B------:R-:W-:Y:S01]  /*17910*/  PRMT R11, R6, 0x7531, R7 ;  /* 0x00007531060b7816 */ /* 0x000fe20000000007 */
[----:B------:R-:W-:-:S04]  /*17920*/  IMAD.IADD R13, R18, 0x1, R5 ;  /* 0x00000001120d7824 */ /* 0x000fc800078e0205 */
[----:B------:R-:W-:Y:S04]  /*17930*/  STSM.16.M88.4 [R2+0x4000], R8 ;  /* 0x0040000802007844 */ /* 0x000fe80000000200 */
[----:B------:R0:W3:Y:S02]  /*17940*/  LDSM.16.MT88.4 R4, [R13+0xc400] ;  /* 0x00c400000d04783b */ /* 0x0000e40000004200 */
[--C-:B0-----:R-:W-:Y:S02]  /*17950*/  IADD3 R13, R18, R14, R3.reuse ;  /* 0x0000000e120d7210 */ /* 0x101fe40007ffe003 */
[----:B------:R-:W-:Y:S02]  /*17960*/  IADD3 R2, R19, R34, R3 ;  /* 0x0000002213027210 */ /* 0x000fe40007ffe003 */
[----:B---3--:R-:W-:-:S02]  /*17970*/  PRMT R8, R4, 0x6420, R5 ;  /* 0x0000642004087816 */ /* 0x008fc40000000005 */
        /* <DEDUP_REMOVED lines=9> */
[----:B------:R-:W-:Y:S04]  /*17a10*/  STSM.16.M88.4 [R2+0x2000], R8 ;  /* 0x0020000802007844 */ /* 0x000fe80000000200 */
[----:B------:R-:W0:Y:S02]  /*17a20*/  LDSM.16.MT88.4 R4, [R13+0xc400] ;  /* 0x00c400000d04783b */ /* 0x000e240000004200 */
[C-C-:B0-----:R-:W-:Y:S02]  /*17a30*/  PRMT R8, R4.reuse, 0x6420, R5.reuse ;  /* 0x0000642004087816 */ /* 0x141fe40000000005 */
[----:B------:R-:W-:Y:S02]  /*17a40*/  PRMT R9, R4, 0x7531, R5 ;  /* 0x0000753104097816 */ /* 0x000fe40000000005 */
[----:B------:R-:W-:-:S02]  /*17a50*/  LOP3.LUT R5, R3, 0x1000, R17, 0xfe, !PT ;  /* 0x0000100003057812 */ /* 0x000fc400078efe11 */
[C-C-:B------:R-:W-:Y:S02]  /*17a60*/  PRMT R10, R6.reuse, 0x6420, R7.reuse ;  /* 0x00006420060a7816 */ /* 0x140fe40000000007 */
[----:B------:R-:W-:Y:S01]  /*17a70*/  PRMT R11, R6, 0x7531, R7 ;  /* 0x00007531060b7816 */ /* 0x000fe20000000007 */
[----:B------:R-:W-:-:S04]  /*17a80*/  IMAD.IADD R12, R18, 0x1, R5 ;  /* 0x00000001120c7824 */ /* 0x000fc800078e0205 */
[----:B------:R0:W-:Y:S04]  /*17a90*/  STSM.16.M88.4 [R2+0x4000], R8 ;  /* 0x0040000802007844 */ /* 0x0001e80000000200 */
[----:B------:R-:W3:Y:S01]  /*17aa0*/  LDSM.16.MT88.4 R4, [R12+0xc400] ;  /* 0x00c400000c04783b */ /* 0x000ee20000004200 */
[----:B------:R-:W-:-:S04]  /*17ab0*/  LOP3.LUT R14, R17, 0x3000, RZ, 0xfc, !PT ;  /* 0x00003000110e7812 */ /* 0x000fc800078efcff */
[--C-:B------:R-:W-:Y:S02]  /*17ac0*/  IADD3 R13, R18, R14, R3.reuse ;  /* 0x0000000e120d7210 */ /* 0x100fe40007ffe003 */
[----:B0-----:R-:W-:Y:S02]  /*17ad0*/  IADD3 R2, R19, R33, R3 ;  /* 0x0000002113027210 */ /* 0x001fe40007ffe003 */
[C-C-:B---3--:R-:W-:Y:S02]  /*17ae0*/  PRMT R8, R4.reuse, 0x6420, R5.reuse ;  /* 0x0000642004087816 */ /* 0x148fe40000000005 */
[----:B------:R-:W-:Y:S02]  /*17af0*/  PRMT R9, R4, 0x7531, R5 ;  /* 0x0000753104097816 */ /* 0x000fe40000000005 */
[C-C-:B------:R-:W-:Y:S02]  /*17b00*/  PRMT R10, R6.reuse, 0x6420, R7.reuse ;  /* 0x00006420060a7816 */ /* 0x140fe40000000007 */
[----:B------:R-:W-:-:S05]  /*17b10*/  PRMT R11, R6, 0x7531, R7 ;  /* 0x00007531060b7816 */ /* 0x000fca0000000007 */
[----:B------:R-:W-:Y:S04]  /*17b20*/  STSM.16.M88.4 [R2], R8 ;  /* 0x0000000802007844 */ /* 0x000fe80000000200 */
[----:B------:R-:W0:Y:S01]  /*17b30*/  LDSM.16.MT88.4 R4, [R13+0xc400] ;  /* 0x00c400000d04783b */ /* 0x000e220000004200 */
[----:B------:R-:W-:-:S04]  /*17b40*/  LOP3.LUT R14, R17, 0x5000, RZ, 0xfc, !PT ;  /* 0x00005000110e7812 */ /* 0x000fc800078efcff */
[----:B------:R-:W-:Y:S02]  /*17b50*/  IADD3 R12, R18, R14, R3 ;  /* 0x0000000e120c7210 */ /* 0x000fe40007ffe003 */
        /* <DEDUP_REMOVED lines=12> */
[----:B------:R-:W-:Y:S04]  /*17c20*/  STSM.16.M88.4 [R2+0x4000], R8 ;  /* 0x0040000802007844 */ /* 0x000fe80000000200 */
[----:B------:R-:W0:Y:S01]  /*17c30*/  LDSM.16.MT88.4 R4, [R13+0xc400] ;  /* 0x00c400000d04783b */ /* 0x000e220000004200 */
[----:B------:R-:W-:Y:S02]  /*17c40*/  LOP3.LUT R14, R17, 0x3800, RZ, 0xfc, !PT ;  /* 0x00003800110e7812 */ /* 0x000fe400078efcff */
[--C-:B--2---:R-:W-:Y:S02]  /*17c50*/  IADD3 R19, R19, R15, R3.reuse ;  /* 0x0000000f13137210 */ /* 0x104fe40007ffe003 */
[----:B------:R-:W-:Y:S02]  /*17c60*/  IADD3 R12, R18, R14, R3 ;  /* 0x0000000e120c7210 */ /* 0x000fe40007ffe003 */
[----:B0-----:R-:W-:-:S02]  /*17c70*/  PRMT R8, R4, 0x6420, R5 ;  /* 0x0000642004087816 */ /* 0x001fc40000000005 */
[----:B------:R-:W-:Y:S02]  /*17c80*/  PRMT R9, R4, 0x7531, R5 ;  /* 0x0000753104097816 */ /* 0x000fe40000000005 */
[C-C-:B------:R-:W-:Y:S02]  /*17c90*/  PRMT R10, R6.reuse, 0x6420, R7.reuse ;  /* 0x00006420060a7816 */ /* 0x140fe40000000007 */
[----:B------:R-:W-:-:S05]  /*17ca0*/  PRMT R11, R6, 0x7531, R7 ;  /* 0x00007531060b7816 */ /* 0x000fca0000000007 */
        /* <DEDUP_REMOVED lines=25> */
.L_x_4809:
[----:B--2---:R2:W-:Y:S01]  /*17e40*/  SYNCS.ARRIVE.TRANS64.A1T0 RZ, [R0+URZ+0x2a850], RZ ;  /* 0x02a850ff00ff79a7 */ /* 0x0045e2000810003f */
[----:B------:R-:W-:Y:S06]  /*17e50*/  BAR.SYNC.DEFER_BLOCKING 0x2, 0x80 ;  /* 0x0082000000007b1d */ /* 0x000fec0000010000 */
[----:B------:R-:W-:Y:S05]  /*17e60*/  @!P1 BRA `(.L_x_4810) ;  /* 0x0000000000049947 */ /* 0x000fea0003800000 */
[----:B------:R-:W-:Y:S01]  /*17e70*/  BPT.TRAP 0x1 ;  /* 0x000000040000795c */ /* 0x000fe20000300000 */
.L_x_4810:
        /* <DEDUP_REMOVED lines=8> */
.L_x_4753:
[----:B------:R-:W-:Y:S05]  /*17f00*/  BSYNC B7 ;  /* 0x0000000000077941 */ /* 0x000fea0003800000 */
.L_x_4751:
[----:B--2-4-:R2:W5:Y:S01]  /*17f10*/  LDL R0, [R1+0x8] ;  /* 0x0000080001007983 */ /* 0x0145620000100800 */
[----:B------:R-:W-:-:S13]  /*17f20*/  LOP3.LUT P1, RZ, R16, 0x800, RZ, 0xc0, !PT ;  /* 0x0000080010ff7812 */ /* 0x000fda000782c0ff */
[----:B--2---:R-:W-:Y:S05]  /*17f30*/  @!P1 BRA `(.L_x_4811) ;  /* 0x0000000000249947 */ /* 0x004fea0003800000 */
[----:B------:R-:W2:Y:S08]  /*17f40*/  S2UR UR4, SR_CgaCtaId ;  /* 0x00000000000479c3 */ /* 0x000eb00000008800 */
[----:B------:R-:W-:Y:S01]  /*17f50*/  BAR.SYNC.DEFER_BLOCKING 0x5, 0x180 ;  /* 0x0146000000007b1d */ /* 0x000fe20000010000 */
[----:B---3--:R-:W-:Y:S01]  /*17f60*/  MOV R3, 0x400 ;  /* 0x0000040000037802 */ /* 0x008fe20000000f00 */
[----:B--2---:R-:W-:-:S05]  /*17f70*/  IMAD.U32 R32, RZ, RZ, UR4 ;  /* 0x00000004ff207e24 */ /* 0x004fca000f8e00ff */
[----:B------:R-:W-:-:S05]  /*17f80*/  LEA R18, R32, R3, 0x18 ;  /* 0x0000000320127211 */ /* 0x000fca00078ec0ff */
[----:B-----5:R-:W2:Y:S04]  /*17f90*/  LDS R0, [R18+0x2a8d0] ;  /* 0x02a8d00012007984 */ /* 0x020ea80000000800 */
[----:B--2---:R3:W-:Y:S01]  /*17fa0*/  STL [R1+0x8], R0 ;  /* 0x0000080001007387 */ /* 0x0047e20000100800 */
[----:B------:R-:W-:Y:S06]  /*17fb0*/  BAR.ARV 0x4, 0x180 ;  /* 0x0106000000007b1d */ /* 0x000fec0000002000 */
[----:B------:R-:W-:Y:S05]  /*17fc0*/  BRA `(.L_x_4812) ;  /* 0x0000000000207947 */ /* 0x000fea0003800000 */
.L_x_4811:
[----:B------:R-:W2:Y:S01]  /*17fd0*/  @!P0 S2R R32, SR_CgaCtaId ;  /* 0x0000000000208919 */ /* 0x000ea20000008800 */
[----:B---3--:R-:W-:Y:S01]  /*17fe0*/  @!P0 MOV R3, 0x400 ;  /* 0x0000040000038802 */ /* 0x008fe20000000f00 */
[----:B------:R-:W-:Y:S03]  /*17ff0*/  BAR.SYNC.DEFER_BLOCKING 0x4, 0x180 ;  /* 0x0106000000007b1d */ /* 0x000fe60000010000 */
[----:B--2---:R-:W-:-:S05]  /*18000*/  @!P0 LEA R18, R32, R3, 0x18 ;  /* 0x0000000320128211 */ /* 0x004fca00078ec0ff */
[----:B-----5:R-:W-:Y:S04]  /*18010*/  @!P0 STS [R18+0x2a8d0], R0 ;  /* 0x02a8d00012008388 */ /* 0x020fe80000000800 */
[----:B------:R-:W2:Y:S04]  /*18020*/  SHFL.IDX PT, R0, R0, RZ, 0x1f ;  /* 0x00001fff00007589 */ /* 0x000ea800000e0000 */
[----:B--2---:R2:W-:Y:S01]  /*18030*/  STL [R1+0x8], R0 ;  /* 0x0000080001007387 */ /* 0x0045e20000100800 */
[----:B------:R-:W-:Y:S06]  /*18040*/  BAR.ARV 0x5, 0x180 ;  /* 0x0146000000007b1d */ /* 0x000fec0000002000 */
.L_x_4812:
[----:B--23--:R-:W2:Y:S01]  /*18050*/  LDL R0, [R1+0x8] ;  /* 0x0000080001007983 */ /* 0x00cea20000100800 */
[----:B------:R-:W-:Y:S02]  /*18060*/  ULDC UR4, c[0x0][0xc38] ;  /* 0x00030e0000047ab9 */ /* 0x000fe40000000800 */
[----:B--2---:R-:W-:-:S13]  /*18070*/  ISETP.GE.AND P0, PT, R0, UR4, PT ;  /* 0x0000000400007c0c */ /* 0x004fda000bf06270 */
[----:B------:R-:W-:Y:S05]  /*18080*/  @!P0 BRA `(.L_x_4813) ;  /* 0xffffffb800048947 */ /* 0x000fea000383ffff */
.L_x_4742:
[----:B------:R-:W2:Y:S01]  /*18090*/  LDL.LU R0, [R1+0xc] ;  /* 0x00000c0001007983 */ /* 0x000ea20000300800 */
[----:B------:R-:W-:Y:S01]  /*180a0*/  BSSY B0, `(.L_x_4814) ;  /* 0x000000b000007945 */ /* 0x000fe20003800000 */
[----:B------:R-:W3:Y:S01]  /*180b0*/  S2R R5, SR_CgaCtaId ;  /* 0x0000000000057919 */ /* 0x000ee20000008800 */
[----:B--2---:R-:W-:-:S05]  /*180c0*/  VIADD R0, R0, 0x1 ;  /* 0x0000000100007836 */ /* 0x004fca0000000000 */
[----:B------:R-:W-:-:S04]  /*180d0*/  LEA.HI R2, R0, R0, RZ, 0x1 ;  /* 0x0000000000027211 */ /* 0x000fc800078f08ff */
[----:B------:R-:W-:Y:S02]  /*180e0*/  LOP3.LUT R3, R2, 0xfffffffe, RZ, 0xc0, !PT ;  /* 0xfffffffe02037812 */ /* 0x000fe400078ec0ff */
[----:B------:R-:W-:-:S03]  /*180f0*/  MOV R2, 0x400 ;  /* 0x0000040000027802 */ /* 0x000fc60000000f00 */
[----:B------:R-:W-:Y:S01]  /*18100*/  IMAD.IADD R0, R0, 0x1, -R3 ;  /* 0x0000000100007824 */ /* 0x000fe200078e0a03 */
[----:B---3--:R-:W-:-:S04]  /*18110*/  LEA R4, R5, R2, 0x18 ;  /* 0x0000000205047211 */ /* 0x008fc800078ec0ff */
[----:B------:R-:W-:-:S04]  /*18120*/  SHF.L.U32 R0, R0, 0x1f, RZ ;  /* 0x0000001f00007819 */ /* 0x000fc800000006ff */
[----:B------:R-:W2:Y:S02]  /*18130*/  SYNCS.PHASECHK.TRANS64.TRYWAIT P0, [R4+URZ+0x2a820], R0 ;  /* 0x02a82000040075a7 */ /* 0x000ea4000800017f */
[----:B--2---:R-:W-:Y:S05]  /*18140*/  @!P0 BRA `(.L_x_4815) ;  /* 0x0000002400388947 */ /* 0x004fea0003800000 */
.L_x_4892:
[----:B------:R-:W-:Y:S05]  /*18150*/  BSYNC B0 ;  /* 0x0000000000007941 */ /* 0x000fea0003800000 */
.L_x_4814:
[----:B------:R-:W-:-:S03]  /*18160*/  UMOV UR4, 0xffffffff ;  /* 0xffffffff00047882 */ /* 0x000fc60000000000 */
[----:B------:R-:W-:Y:S05]  /*18170*/  BRA.DIV UR4, `(.L_x_4816) ;  /* 0x0000002604407947 */ /* 0x000fea000b800000 */
[----:B--2---:R-:W2:Y:S02]  /*18180*/  S2R R0, SR_TID.X ;  /* 0x0000000000007919 */ /* 0x004ea40000002100 */
[----:B--2---:R-:W-:-:S04]  /*18190*/  SHF.R.U32.HI R0, RZ, 0x5, R0 ;  /* 0x00000005ff007819 */ /* 0x004fc80000011600 */
[----:B------:R-:W-:-:S05]  /*181a0*/  LOP3.LUT R0, R0, 0x3, RZ, 0xc0, !PT ;  /* 0x0000000300007812 */ /* 0x000fca00078ec0ff */
[----:B------:R2:W3:Y:S02]  /*181b0*/  SHFL.IDX PT, R14, R0, RZ, 0x1f ;  /* 0x00001fff000e7589 */ /* 0x0004e400000e0000 */
.L_x_4895:
[----:B---3--:R-:W-:Y:S01]  /*181c0*/  ISETP.NE.AND P0, PT, R14, RZ, PT ;  /* 0x000000ff0e00720c */ /* 0x008fe20003f05270 */
[----:B------:R-:W-:-:S12]  /*181d0*/  BSSY B0, `(.L_x_4817) ;  /* 0x000002c000007945 */ /* 0x000fd80003800000 */
[----:B------:R-:W-:Y:S05]  /*181e0*/  @P0 BRA `(.L_x_4818) ;  /* 0x0000000000a80947 */ /* 0x000fea0003800000 */
[----:B------:R-:W-:-:S03]  /*181f0*/  UMOV UR4, 0xffffffff ;  /* 0xffffffff00047882 */ /* 0x000fc60000000000 */
[----:B------:R-:W-:Y:S05]  /*18200*/  BRA.DIV UR4, `(.L_x_4819) ;  /* 0x0000002604507947 */ /* 0x000fea000b800000 */
[----:B------:R-:W-:-:S13]  /*18210*/  ELECT P6, URZ, PT ;  /* 0x00000000003f782f */ /* 0x000fda00038c0000 */
.L_x_4898:
[----:B------:R-:W-:Y:S05]  /*18220*/  @!P6 BRA `(.L_x_4818) ;  /* 0x000000000098e947 */ /* 0x000fea0003800000 */
[----:B------:R-:W-:-:S06]  /*18230*/  ULOP3.LUT UR4, UR43, 0x2, URZ, 0xfc, !UPT ;  /* 0x000000022b047892 */ /* 0x000fcc000f8efc3f */
[----:B--2---:R-:W-:-:S05]  /*18240*/  IMAD.U32 R0, RZ, RZ, UR4 ;  /* 0x00000004ff007e24 */ /* 0x004fca000f8e00ff */
[----:B------:R-:W-:-:S13]  /*18250*/  ISETP.NE.AND P0, PT, R0, 0x3, PT ;  /* 0x000000030000780c */ /* 0x000fda0003f05270 */
[----:B------:R-:W-:Y:S05]  /*18260*/  @!P0 BRA `(.L_x_4820) ;  /* 0x0000000000048947 */ /* 0x000fea0003800000 */
[----:B------:R-:W-:Y:S01]  /*18270*/  BPT.TRAP 0x1 ;  /* 0x000000040000795c */ /* 0x000fe20000300000 */
.L_x_4820:
[C---:B------:R-:W-:Y:S01]  /*18280*/  IMAD R5, R23.reuse, 0x8, R4 ;  /* 0x0000000817057824 */ /* 0x040fe200078e0204 */
[----:B------:R-:W-:Y:S01]  /*18290*/  SHF.L.U32 R0, R24, 0x1f, RZ ;  /* 0x0000001f18007819 */ /* 0x000fe200000006ff */
[----:B------:R-:W-:-:S03]  /*182a0*/  VIADD R23, R23, 0x1 ;  /* 0x0000000117177836 */ /* 0x000fc60000000000 */
[----:B------:R-:W2:Y:S02]  /*182b0*/  SYNCS.PHASECHK.TRANS64.TRYWAIT P1, [R5+URZ+0x2a840], R0 ;  /* 0x02a84000050075a7 */ /* 0x000ea4000802017f */
[----:B------:R-:W-:-:S04]  /*182c0*/  ISETP.NE.AND P2, PT, R23, 0x2, PT ;  /* 0x000000021700780c */ /* 0x000fc80003f45270 */
[----:B------:R-:W-:Y:S01]  /*182d0*/  SEL R3, RZ, 0x1, P2 ;  /* 0x00000001ff037807 */ /* 0x000fe20001000000 */
[----:B--2---:R-:W-:Y:S08]  /*182e0*/  @!P1 BRA `(.L_x_4821) ;  /* 0x0000002400389947 */ /* 0x004ff00003800000 */
.L_x_4899:
[----:B------:R-:W-:Y:S02]  /*182f0*/  SEL R23, R23, RZ, P2 ;  /* 0x000000ff17177207 */ /* 0x000fe40001000000 */
[----:B------:R-:W-:Y:S01]  /*18300*/  LOP3.LUT R2, R24, R3, RZ, 0x3c, !PT ;  /* 0x0000000318027212 */ /* 0x000fe200078e3cff */
[----:B------:R-:W-:Y:S06]  /*18310*/  @!P0 BRA `(.L_x_4822) ;  /* 0x0000000000048947 */ /* 0x000fec0003800000 */
[----:B------:R-:W-:Y:S01]  /*18320*/  BPT.TRAP 0x1 ;  /* 0x000000040000795c */ /* 0x000fe20000300000 */
.L_x_4822:
[----:B------:R-:W-:Y:S01]  /*18330*/  IMAD R23, R23, 0x8, R4 ;  /* 0x0000000817177824 */ /* 0x000fe200078e0204 */
[----:B------:R-:W-:-:S04]  /*18340*/  SHF.L.U32 R2, R2, 0x1f, RZ ;  /* 0x0000001f02027819 */ /* 0x000fc800000006ff */
[----:B------:R-:W3:Y:S02]  /*18350*/  SYNCS.PHASECHK.TRANS64.TRYWAIT P1, [R23+URZ+0x2a840], R2 ;  /* 0x02a84002170075a7 */ /* 0x000ee4000802017f */
[----:B---3--:R-:W-:Y:S05]  /*18360*/  @!P1 BRA `(.L_x_4823) ;  /* 0x00000024002c9947 */ /* 0x008fea0003800000 */
.L_x_4900:
[----:B------:R-:W-:Y:S05]  /*18370*/  @!P0 BRA `(.L_x_4824) ;  /* 0x0000000000048947 */ /* 0x000fea0003800000 */
[----:B------:R-:W-:Y:S01]  /*18380*/  BPT.TRAP 0x1 ;  /* 0x000000040000795c */ /* 0x000fe20000300000 */
.L_x_4824:
[----:B------:R-:W4:Y:S02]  /*18390*/  SYNCS.PHASECHK.TRANS64.TRYWAIT P1, [R5+URZ+0x2a860], R0 ;  /* 0x02a86000050075a7 */ /* 0x000f24000802017f */
[----:B----4-:R-:W-:Y:S05]  /*183a0*/  @!P1 BRA `(.L_x_4825) ;  /* 0x0000002400309947 */ /* 0x010fea0003800000 */
.L_x_4901:
[----:B------:R-:W-:Y:S05]  /*183b0*/  @!P0 BRA `(.L_x_4826) ;  /* 0x0000000000048947 */ /* 0x000fea0003800000 */
[----:B------:R-:W-:Y:S01]  /*183c0*/  BPT.TRAP 0x1 ;  /* 0x000000040000795c */ /* 0x000fe20000300000 */
.L_x_4826:
[----:B------:R-:W5:Y:S02]  /*183d0*/  SYNCS.PHASECHK.TRANS64.TRYWAIT P1, [R23+URZ+0x2a860], R2 ;  /* 0x02a86002170075a7 */ /* 0x000f64000802017f */
[----:B-----5:R-:W-:Y:S05]  /*183e0*/  @!P1 BRA `(.L_x_4827) ;  /* 0x0000002400349947 */ /* 0x020fea0003800000 */
.L_x_4902:
[----:B------:R-:W-:Y:S05]  /*183f0*/  @!P0 BRA `(.L_x_4828) ;  /* 0x0000000000048947 */ /* 0x000fea0003800000 */
[----:B------:R-:W-:Y:S01]  /*18400*/  BPT.TRAP 0x1 ;  /* 0x000000040000795c */ /* 0x000fe20000300000 */
.L_x_4828:
[----:B------:R-:W5:Y:S02]  /*18410*/  SYNCS.PHASECHK.TRANS64.TRYWAIT P1, [R5+URZ+0x2a880], R0 ;  /* 0x02a88000050075a7 */ /* 0x000f64000802017f */
[----:B-----5:R-:W-:Y:S05]  /*18420*/  @!P1 BRA `(.L_x_4829) ;  /* 0x0000002400389947 */ /* 0x020fea0003800000 */
.L_x_4903:
[----:B------:R-:W-:Y:S05]  /*18430*/  @!P0 BRA `(.L_x_4830) ;  /* 0x0000000000048947 */ /* 0x000fea0003800000 */
[----:B------:R-:W-:Y:S01]  /*18440*/  BPT.TRAP 0x1 ;  /* 0x000000040000795c */ /* 0x000fe20000300000 */
.L_x_4830:
[----:B------:R0:W0:Y:S02]  /*18450*/  SYNCS.PHASECHK.TRANS64.TRYWAIT P0, [R23+URZ+0x2a880], R2 ;  /* 0x02a88002170075a7 */ /* 0x000024000800017f */
[----:B0-----:R-:W-:Y:S05]  /*18460*/  @!P0 NANOSLEEP.SYNCS 0x989680 ;  /* 0x009896800000895d */ /* 0x001fea0003900000 */
[----:B------:R-:W0:Y:S02]  /*18470*/  @!P0 SYNCS.PHASECHK.TRANS64 P0, [R23+URZ+0x2a880], R2 ;  /* 0x02a88002170085a7 */ /* 0x000e24000800007f */
[----:B0-----:R-:W-:Y:S05]  /*18480*/  @!P0 BRA `(.L_x_4830) ;  /* 0xfffffffc00f08947 */ /* 0x001fea000383ffff */
.L_x_4818:
[----:B------:R-:W-:Y:S05]  /*18490*/  BSYNC B0 ;  /* 0x0000000000007941 */ /* 0x000fea0003800000 */
.L_x_4817:
[----:B------:R-:W-:Y:S05]  /*184a0*/  EXIT ;  /* 0x000000000000794d */ /* 0x000fea0003800000 */
.L_x_4647:
[----:B0-----:R-:W-:-:S04]  /*184b0*/  IMAD.U32 R3, RZ, RZ, UR36 ;  /* 0x00000024ff037e24 */ /* 0x001fc8000f8e00ff */
[----:B------:R0:W1:Y:S03]  /*184c0*/  SYNCS.PHASECHK.TRANS64.TRYWAIT P1, [R3+URZ+0x2a800], R6 ;  /* 0x02a80006030075a7 */ /* 0x000066000802017f */
[----:B-1----:R-:W-:Y:S05]  /*184d0*/  @!P1 NANOSLEEP.SYNCS 0x989680 ;  /* 0x009896800000995d */ /* 0x002fea0003900000 */
[----:B------:R-:W1:Y:S02]  /*184e0*/  @!P1 SYNCS.PHASECHK.TRANS64 P1, [R3+URZ+0x2a800], R6 ;  /* 0x02a80006030095a7 */ /* 0x000e64000802007f */
[----:B-1----:R-:W-:Y:S05]  /*184f0*/  @!P1 BRA `(.L_x_4647) ;  /* 0xfffffffc00ec9947 */ /* 0x002fea000383ffff */
[----:B------:R-:W-:Y:S05]  /*18500*/  BRA `(.L_x_4831) ;  /* 0xfffffe98003c7947 */ /* 0x000fea000383ffff */
.L_x_4651:
[----:B--2---:R2:W3:Y:S02]  /*18510*/  SYNCS.PHASECHK.TRANS64.TRYWAIT P1, [R15+URZ+0x2a830], R2 ;  /* 0x02a830020f0075a7 */ /* 0x0044e4000802017f */
[----:B---3--:R-:W-:Y:S05]  /*18520*/  @!P1 NANOSLEEP.SYNCS 0x989680 ;  /* 0x009896800000995d */ /* 0x008fea0003900000 */
[----:B------:R-:W3:Y:S02]  /*18530*/  @!P1 SYNCS.PHASECHK.TRANS64 P1, [R15+URZ+0x2a830], R2 ;  /* 0x02a830020f0095a7 */ /* 0x000ee4000802007f */
[----:B---3--:R-:W-:Y:S05]  /*18540*/  @!P1 BRA `(.L_x_4651) ;  /* 0xfffffffc00f09947 */ /* 0x008fea000383ffff */
[----:B------:R-:W-:Y:S05]  /*18550*/  BRA `(.L_x_4650) ;  /* 0xfffffe9800587947 */ /* 0x000fea000383ffff */
.L_x_4668:
[----:B-1----:R-:W-:-:S04]  /*18560*/  IMAD.U32 R8, RZ, RZ, UR6 ;  /* 0x00000006ff087e24 */ /* 0x002fc8000f8e00ff */
[----:B------:R1:W2:Y:S03]  /*18570*/  SYNCS.PHASECHK.TRANS64.TRYWAIT P1, [R8+URZ+0x2a830], R7 ;  /* 0x02a83007080075a7 */ /* 0x0002a6000802017f */
[----:B--2---:R-:W-:Y:S05]  /*18580*/  @!P1 NANOSLEEP.SYNCS 0x989680 ;  /* 0x009896800000995d */ /* 0x004fea0003900000 */
[----:B------:R-:W2:Y:S02]  /*18590*/  @!P1 SYNCS.PHASECHK.TRANS64 P1, [R8+URZ+0x2a830], R7 ;  /* 0x02a83007080095a7 */ /* 0x000ea4000802007f */
[----:B--2---:R-:W-:Y:S05]  /*185a0*/  @!P1 BRA `(.L_x_4668) ;  /* 0xfffffffc00ec9947 */ /* 0x004fea000383ffff */
[----:B------:R-:W-:Y:S05]  /*185b0*/  BRA `(.L_x_4665) ;  /* 0xfffffed400407947 */ /* 0x000fea000383ffff */
.L_x_4672:
[----:B-1----:R-:W-:-:S04]  /*185c0*/  IMAD.U32 R8, RZ, RZ, UR6 ;  /* 0x00000006ff087e24 */ /* 0x002fc8000f8e00ff */
[----:B------:R1:W2:Y:S03]  /*185d0*/  SYNCS.PHASECHK.TRANS64.TRYWAIT P1, [R8+URZ+0x2a850], R7 ;  /* 0x02a85007080075a7 */ /* 0x0002a6000802017f */
[----:B--2---:R-:W-:Y:S05]  /*185e0*/  @!P1 NANOSLEEP.SYNCS 0x989680 ;  /* 0x009896800000995d */ /* 0x004fea0003900000 */
[----:B------:R-:W2:Y:S02]  /*185f0*/  @!P1 SYNCS.PHASECHK.TRANS64 P1, [R8+URZ+0x2a850], R7 ;  /* 0x02a85007080095a7 */ /* 0x000ea4000802007f */
[----:B--2---:R-:W-:Y:S05]  /*18600*/  @!P1 BRA `(.L_x_4672) ;  /* 0xfffffffc00ec9947 */ /* 0x004fea000383ffff */
[----:B------:R-:W-:Y:S05]  /*18610*/  BRA `(.L_x_4669) ;  /* 0xfffffed400ec7947 */ /* 0x000fea000383ffff */
.L_x_4691:
[----:B-1----:R-:W-:-:S04]  /*18620*/  IMAD.U32 R9, RZ, RZ, UR6 ;  /* 0x00000006ff097e24 */ /* 0x002fc8000f8e00ff */
[----:B------:R1:W2:Y:S03]  /*18630*/  SYNCS.PHASECHK.TRANS64.TRYWAIT P1, [R9+URZ+0x2a830], R8 ;  /* 0x02a83008090075a7 */ /* 0x0002a6000802017f */
[----:B--2---:R-:W-:Y:S05]  /*18640*/  @!P1 NANOSLEEP.SYNCS 0x989680 ;  /* 0x009896800000995d */ /* 0x004fea0003900000 */
[----:B------:R-:W2:Y:S02]  /*18650*/  @!P1 SYNCS.PHASECHK.TRANS64 P1, [R9+URZ+0x2a830], R8 ;  /* 0x02a83008090095a7 */ /* 0x000ea4000802007f */
[----:B--2---:R-:W-:Y:S05]  /*18660*/  @!P1 BRA `(.L_x_4691) ;  /* 0xfffffffc00ec9947 */ /* 0x004fea000383ffff */
[----:B------:R-:W-:Y:S05]  /*18670*/  BRA `(.L_x_4688) ;  /* 0xffffff10001c7947 */ /* 0x000fea000383ffff */
.L_x_4695:
[----:B-1----:R-:W-:-:S04]  /*18680*/  IMAD.U32 R9, RZ, RZ, UR6 ;  /* 0x00000006ff097e24 */ /* 0x002fc8000f8e00ff */
[----:B------:R1:W2:Y:S03]  /*18690*/  SYNCS.PHASECHK.TRANS64.TRYWAIT P1, [R9+URZ+0x2a850], R8 ;  /* 0x02a85008090075a7 */ /* 0x0002a6000802017f */
[----:B--2---:R-:W-:Y:S05]  /*186a0*/  @!P1 NANOSLEEP.SYNCS 0x989680 ;  /* 0x009896800000995d */ /* 0x004fea0003900000 */
[----:B------:R-:W2:Y:S02]  /*186b0*/  @!P1 SYNCS.PHASECHK.TRANS64 P1, [R9+URZ+0x2a850], R8 ;  /* 0x02a85008090095a7 */ /* 0x000ea4000802007f */
[----:B--2---:R-:W-:Y:S05]  /*186c0*/  @!P1 BRA `(.L_x_4695) ;  /* 0xfffffffc00ec9947 */ /* 0x004fea000383ffff */
[----:B------:R-:W-:Y:S05]  /*186d0*/  BRA `(.L_x_4692) ;  /* 0xffffff1000c87947 */ /* 0x000fea000383ffff */
.L_x_4703:
[----:B-1----:R-:W-:-:S04]  /*186e0*/  IMAD.U32 R8, RZ, RZ, UR6 ;  /* 0x00000006ff087e24 */ /* 0x002fc8000f8e00ff */
[----:B------:R1:W2:Y:S03]  /*186f0*/  SYNCS.PHASECHK.TRANS64.TRYWAIT P1, [R8+URZ+0x2a830], R7 ;  /* 0x02a83007080075a7 */ /* 0x0002a6000802017f */
[----:B--2---:R-:W-:Y:S05]  /*18700*/  @!P1 NANOSLEEP.SYNCS 0x989680 ;  /* 0x009896800000995d */ /* 0x004fea0003900000 */
[----:B------:R-:W2:Y:S02]  /*18710*/  @!P1 SYNCS.PHASECHK.TRANS64 P1, [R8+URZ+0x2a830], R7 ;  /* 0x02a83007080095a7 */ /* 0x000ea4000802007f */
[----:B--2---:R-:W-:Y:S05]  /*18720*/  @!P1 BRA `(.L_x_4703) ;  /* 0xfffffffc00ec9947 */ /* 0x004fea000383ffff */
[----:B------:R-:W-:Y:S05]  /*18730*/  BRA `(.L_x_4700) ;  /* 0xffffff38002c7947 */ /* 0x000fea000383ffff */
.L_x_4707:
[----:B-1----:R-:W-:-:S04]  /*18740*/  IMAD.U32 R8, RZ, RZ, UR6 ;  /* 0x00000006ff087e24 */ /* 0x002fc8000f8e00ff */
[----:B------:R1:W2:Y:S03]  /*18750*/  SYNCS.PHASECHK.TRANS64.TRYWAIT P1, [R8+URZ+0x2a850], R7 ;  /* 0x02a85007080075a7 */ /* 0x0002a6000802017f */
[----:B--2---:R-:W-:Y:S05]  /*18760*/  @!P1 NANOSLEEP.SYNCS 0x989680 ;  /* 0x009896800000995d */ /* 0x004fea0003900000 */
[----:B------:R-:W2:Y:S02]  /*18770*/  @!P1 SYNCS.PHASECHK.TRANS64 P1, [R8+URZ+0x2a850], R7 ;  /* 0x02a85007080095a7 */ /* 0x000ea4000802007f */
[----:B--2---:R-:W-:Y:S05]  /*18780*/  @!P1 BRA `(.L_x_4707) ;  /* 0xfffffffc00ec9947 */ /* 0x004fea000383ffff */
[----:B------:R-:W-:Y:S05]  /*18790*/  BRA `(.L_x_4704) ;  /* 0xffffff3800cc7947 */ /* 0x000fea000383ffff */
.L_x_4722:
[----:B-1----:R-:W-:-:S04]  /*187a0*/  IMAD.U32 R5, RZ, RZ, UR9 ;  /* 0x00000009ff057e24 */ /* 0x002fc8000f8e00ff */
[----:B------:R1:W2:Y:S03]  /*187b0*/  SYNCS.PHASECHK.TRANS64.TRYWAIT P1, [R5+URZ+0x2a850], R0 ;  /* 0x02a85000050075a7 */ /* 0x0002a6000802017f */
[----:B--2---:R-:W-:Y:S05]  /*187c0*/  @!P1 NANOSLEEP.SYNCS 0x989680 ;  /* 0x009896800000995d */ /* 0x004fea0003900000 */
[----:B------:R-:W2:Y:S02]  /*187d0*/  @!P1 SYNCS.PHASECHK.TRANS64 P1, [R5+URZ+0x2a850], R0 ;  /* 0x02a85000050095a7 */ /* 0x000ea4000802007f */
[----:B--2---:R-:W-:Y:S05]  /*187e0*/  @!P1 BRA `(.L_x_4722) ;  /* 0xfffffffc00ec9947 */ /* 0x004fea000383ffff */
[----:B------:R-:W-:Y:S05]  /*187f0*/  BRA `(.L_x_4721) ;  /* 0xffffff7000347947 */ /* 0x000fea000383ffff */
.L_x_4762:
        /* <DEDUP_REMOVED lines=10> */
.L_x_4832:
[----:B------:R-:W-:Y:S05]  /*188a0*/  BRA `(.L_x_4833) ;  /* 0xffffffbc00dc7947 */ /* 0x000fea000383ffff */
.L_x_4765:
[----:B0-----:R0:W1:Y:S02]  /*188b0*/  SYNCS.PHASECHK.TRANS64.TRYWAIT P0, [R4+URZ+0x2a880], R25 ;  /* 0x02a88019040075a7 */ /* 0x001064000800017f */
[----:B-1----:R-:W-:Y:S05]  /*188c0*/  @!P0 NANOSLEEP.SYNCS 0x989680 ;  /* 0x009896800000895d */ /* 0x002fea0003900000 */
[----:B------:R-:W1:Y:S02]  /*188d0*/  @!P0 SYNCS.PHASECHK.TRANS64 P0, [R4+URZ+0x2a880], R25 ;  /* 0x02a88019040085a7 */ /* 0x000e64000800007f */
[----:B-1----:R-:W-:Y:S05]  /*188e0*/  @!P0 BRA `(.L_x_4765) ;  /* 0xfffffffc00f08947 */ /* 0x002fea000383ffff */
[----:B------:R-:W-:Y:S05]  /*188f0*/  BRA `(.L_x_4834) ;  /* 0xffffffc000807947 */ /* 0x000fea000383ffff */
.L_x_4766:
        /* <DEDUP_REMOVED lines=8> */
.L_x_4836:
[----:B------:R-:W-:Y:S05]  /*18980*/  BSYNC B0 ;  /* 0x0000000000007941 */ /* 0x000fea0003800000 */
.L_x_4835:
[----:B------:R-:W-:Y:S01]  /*18990*/  IMAD.MOV.U32 R13, RZ, RZ, R5 ;  /* 0x000000ffff0d7224 */ /* 0x000fe200078e0005 */
[C---:B------:R-:W-:Y:S01]  /*189a0*/  LOP3.LUT P3, RZ, R16.reuse, 0x80, RZ, 0xc0, !PT ;  /* 0x0000008010ff7812 */ /* 0x040fe2000786c0ff */
[----:B------:R-:W-:Y:S01]  /*189b0*/  IMAD.MOV.U32 R12, RZ, RZ, RZ ;  /* 0x000000ffff0c7224 */ /* 0x000fe200078e00ff */
[----:B------:R-:W-:Y:S01]  /*189c0*/  LOP3.LUT P1, RZ, R16, 0x40, RZ, 0xc0, !PT ;  /* 0x0000004010ff7812 */ /* 0x000fe2000782c0ff */
[----:B------:R-:W-:Y:S01]  /*189d0*/  IMAD.MOV.U32 R11, RZ, RZ, 0x1c1f ;  /* 0x00001c1fff0b7424 */ /* 0x000fe200078e00ff */
[----:B------:R-:W-:Y:S01]  /*189e0*/  ISETP.GE.AND P5, PT, R8, 0x61, PT ;  /* 0x000000610800780c */ /* 0x000fe20003fa6270 */
[----:B------:R-:W-:Y:S02]  /*189f0*/  IMAD.MOV.U32 R15, RZ, RZ, -0x1 ;  /* 0xffffffffff0f7424 */ /* 0x000fe400078e00ff */
[----:B------:R-:W-:-:S10]  /*18a00*/  IMAD.MOV.U32 R0, RZ, RZ, R14 ;  /* 0x000000ffff007224 */ /* 0x000fd400078e000e */
[----:B------:R-:W-:Y:S05]  /*18a10*/  WARPSYNC.COLLECTIVE R15, `(.L_x_4837) ;  /* 0x000000000f087348 */ /* 0x000fea0003c00000 */
[----:B------:R0:W1:Y:S02]  /*18a20*/  SHFL.IDX P6, R14, R13, R12, R11 ;  /* 0x0000000c0d0e7389 */ /* 0x00006400000c000b */
[----:B01----:R-:W-:Y:S01]  /*18a30*/  ENDCOLLECTIVE ;  /* 0x000000000000791b */ /* 0x003fe20003800000 */
.L_x_4837:
[----:B------:R-:W-:Y:S02]  /*18a40*/  IMAD.MOV.U32 R13, RZ, RZ, R9 ;  /* 0x000000ffff0d7224 */ /* 0x000fe400078e0009 */
[----:B------:R-:W-:Y:S02]  /*18a50*/  IMAD.MOV.U32 R12, RZ, RZ, 0x1 ;  /* 0x00000001ff0c7424 */ /* 0x000fe400078e00ff */
[----:B------:R-:W-:-:S07]  /*18a60*/  IMAD.MOV.U32 R2, RZ, RZ, R14 ;  /* 0x000000ffff027224 */ /* 0x000fce00078e000e */
[----:B------:R-:W-:Y:S05]  /*18a70*/  WARPSYNC.COLLECTIVE R15, `(.L_x_4838) ;  /* 0x000000000f087348 */ /* 0x000fea0003c00000 */
[----:B------:R0:W1:Y:S02]  /*18a80*/  SHFL.IDX P6, R14, R13, R12, R11 ;  /* 0x0000000c0d0e7389 */ /* 0x00006400000c000b */
[----:B01----:R-:W-:Y:S01]  /*18a90*/  ENDCOLLECTIVE ;  /* 0x000000000000791b */ /* 0x003fe20003800000 */
.L_x_4838:
[----:B------:R-:W-:-:S05]  /*18aa0*/  IADD3 R2, P0, R29, R2, RZ ;  /* 0x000000021d027210 */ /* 0x000fca0007f1e0ff */
[----:B------:R-:W-:Y:S01]  /*18ab0*/  IMAD.X R3, RZ, RZ, R0, P0 ;  /* 0x000000ffff037224 */ /* 0x000fe200000e0600 */
[----:B------:R-:W-:Y:S01]  /*18ac0*/  ISETP.LT.OR P0, PT, R8, 0x1, P3 ;  /* 0x000000010800780c */ /* 0x000fe20001f01670 */
[----:B------:R-:W-:Y:S02]  /*18ad0*/  IMAD.IADD R0, R18, 0x1, R10 ;  /* 0x0000000112007824 */ /* 0x000fe400078e020a */
[----:B------:R-:W-:-:S10]  /*18ae0*/  IMAD.MOV.U32 R13, RZ, RZ, R5 ;  /* 0x000000ffff0d7224 */ /* 0x000fd400078e0005 */
        /* <DEDUP_REMOVED lines=12> */
.L_x_4839:
[----:B------:R-:W-:Y:S02]  /*18bb0*/  IMAD.MOV.U32 R13, RZ, RZ, R9 ;  /* 0x000000ffff0d7224 */ /* 0x000fe400078e0009 */
[----:B------:R-:W-:Y:S02]  /*18bc0*/  IMAD.MOV.U32 R12, RZ, RZ, 0x2 ;  /* 0x00000002ff0c7424 */ /* 0x000fe400078e00ff */
[----:B------:R-:W-:-:S07]  /*18bd0*/  IMAD.MOV.U32 R2, RZ, RZ, R14 ;  /* 0x000000ffff027224 */ /* 0x000fce00078e000e */
[----:B------:R-:W-:Y:S05]  /*18be0*/  WARPSYNC.COLLECTIVE R15, `(.L_x_4840) ;  /* 0x000000000f087348 */ /* 0x000fea0003c00000 */
[----:B------:R0:W1:Y:S02]  /*18bf0*/  SHFL.IDX P6, R14, R13, R12, R11 ;  /* 0x0000000c0d0e7389 */ /* 0x00006400000c000b */
[----:B01----:R-:W-:Y:S01]  /*18c00*/  ENDCOLLECTIVE ;  /* 0x000000000000791b */ /* 0x003fe20003800000 */
.L_x_4840:
        /* <DEDUP_REMOVED lines=16> */
.L_x_4841:
[----:B------:R-:W-:Y:S02]  /*18d10*/  IMAD.MOV.U32 R13, RZ, RZ, R9 ;  /* 0x000000ffff0d7224 */ /* 0x000fe400078e0009 */
[----:B------:R-:W-:Y:S02]  /*18d20*/  IMAD.MOV.U32 R12, RZ, RZ, 0x3 ;  /* 0x00000003ff0c7424 */ /* 0x000fe400078e00ff */
[----:B------:R-:W-:-:S07]  /*18d30*/  IMAD.MOV.U32 R2, RZ, RZ, R14 ;  /* 0x000000ffff027224 */ /* 0x000fce00078e000e */
[----:B------:R-:W-:Y:S05]  /*18d40*/  WARPSYNC.COLLECTIVE R15, `(.L_x_4842) ;  /* 0x000000000f087348 */ /* 0x000fea0003c00000 */
[----:B------:R0:W1:Y:S02]  /*18d50*/  SHFL.IDX P6, R14, R13, R12, R11 ;  /* 0x0000000c0d0e7389 */ /* 0x00006400000c000b */
[----:B01----:R-:W-:Y:S01]  /*18d60*/  ENDCOLLECTIVE ;  /* 0x000000000000791b */ /* 0x003fe20003800000 */
.L_x_4842:
        /* <DEDUP_REMOVED lines=15> */
.L_x_4843:
[----:B------:R-:W-:Y:S01]  /*18e60*/  @!PT LDS RZ, [RZ] ;  /* 0x00000000fffff984 */ /* 0x000fe20000000800 */
[----:B------:R-:W-:Y:S01]  /*18e70*/  @!PT LDS RZ, [RZ] ;  /* 0x00000000fffff984 */ /* 0x000fe20000000800 */
[----:B------:R-:W-:Y:S01]  /*18e80*/  @!PT LDS RZ, [RZ] ;  /* 0x00000000fffff984 */ /* 0x000fe20000000800 */
[----:B------:R-:W-:Y:S01]  /*18e90*/  LDGSTS.E.BYPASS.LTC128B.128 [R0+0xf400], desc[UR52][R2.64+0x40], !P0 ;  /* 0x0f40004002007fae */ /* 0x000fe2000c101d74 */
[----:B------:R-:W-:-:S13]  /*18ea0*/  ISETP.LT.OR P0, PT, R8, 0x41, P2 ;  /* 0x000000410800780c */ /* 0x000fda0001701670 */
[----:B------:R0:W-:Y:S02]  /*18eb0*/  LDGSTS.E.BYPASS.LTC128B.128 [R0+0x11400], desc[UR52][R2.64+0x80], !P0 ;  /* 0x1140008002007fae */ /* 0x0001e4000c101d74 */
[----:B0-----:R-:W-:Y:S01]  /*18ec0*/  IMAD.MOV.U32 R2, RZ, RZ, R14 ;  /* 0x000000ffff027224 */ /* 0x001fe200078e000e */
[----:B------:R-:W-:Y:S06]  /*18ed0*/  BRA `(.L_x_4844) ;  /* 0xffffffc000147947 */ /* 0x000fec000383ffff */
.L_x_4771:
[----:B---3--:R3:W4:Y:S02]  /*18ee0*/  SYNCS.PHASECHK.TRANS64.TRYWAIT P0, [R4+URZ+0x2a840], R25 ;  /* 0x02a84019040075a7 */ /* 0x008724000800017f */
[----:B----4-:R-:W-:Y:S05]  /*18ef0*/  @!P0 NANOSLEEP.SYNCS 0x989680 ;  /* 0x009896800000895d */ /* 0x010fea0003900000 */
[----:B------:R-:W4:Y:S02]  /*18f00*/  @!P0 SYNCS.PHASECHK.TRANS64 P0, [R4+URZ+0x2a840], R25 ;  /* 0x02a84019040085a7 */ /* 0x000f24000800007f */
[----:B----4-:R-:W-:Y:S05]  /*18f10*/  @!P0 BRA `(.L_x_4771) ;  /* 0xfffffffc00f08947 */ /* 0x010fea000383ffff */
[----:B------:R-:W-:Y:S05]  /*18f20*/  BRA `(.L_x_4845) ;  /* 0xffffffc000807947 */ /* 0x000fea000383ffff */
.L_x_4772:
        /* <DEDUP_REMOVED lines=8> */
.L_x_4847:
[----:B------:R-:W-:Y:S05]  /*18fb0*/  BSYNC B0 ;  /* 0x0000000000007941 */ /* 0x000fea0003800000 */
.L_x_4846:
[----:B------:R-:W-:Y:S01]  /*18fc0*/  IMAD.MOV.U32 R13, RZ, RZ, R5 ;  /* 0x000000ffff0d7224 */ /* 0x000fe200078e0005 */
[----:B------:R-:W-:Y:S01]  /*18fd0*/  LOP3.LUT R16, R16, 0xf7ffffff, RZ, 0xc0, !PT ;  /* 0xf7ffffff10107812 */ /* 0x000fe200078ec0ff */
[----:B------:R-:W-:Y:S02]  /*18fe0*/  IMAD.MOV.U32 R12, RZ, RZ, RZ ;  /* 0x000000ffff0c7224 */ /* 0x000fe400078e00ff */
[----:B------:R-:W-:Y:S01]  /*18ff0*/  IMAD.MOV.U32 R11, RZ, RZ, 0x1c1f ;  /* 0x00001c1fff0b7424 */ /* 0x000fe200078e00ff */
[----:B------:R-:W-:Y:S01]  /*19000*/  @P5 LOP3.LUT R16, R16, 0x8000000, RZ, 0xfc, !PT ;  /* 0x0800000010105812 */ /* 0x000fe200078efcff */
[----:B------:R-:W-:Y:S02]  /*19010*/  IMAD.MOV.U32 R15, RZ, RZ, -0x1 ;  /* 0xffffffffff0f7424 */ /* 0x000fe400078e00ff */
[----:B------:R-:W-:Y:S01]  /*19020*/  IMAD.MOV.U32 R2, RZ, RZ, R14 ;  /* 0x000000ffff027224 */ /* 0x000fe200078e000e */
[----:B------:R-:W-:-:S13]  /*19030*/  LOP3.LUT P5, RZ, R16, 0x2, RZ, 0xc0, !PT ;  /* 0x0000000210ff7812 */ /* 0x000fda00078ac0ff */
[----:B------:R-:W-:Y:S05]  /*19040*/  WARPSYNC.COLLECTIVE R15, `(.L_x_4848) ;  /* 0x000000000f087348 */ /* 0x000fea0003c00000 */
[----:B------:R0:W1:Y:S02]  /*19050*/  SHFL.IDX P6, R14, R13, R12, R11 ;  /* 0x0000000c0d0e7389 */ /* 0x00006400000c000b */
[----:B01----:R-:W-:Y:S01]  /*19060*/  ENDCOLLECTIVE ;  /* 0x000000000000791b */ /* 0x003fe20003800000 */
.L_x_4848:
[----:B------:R-:W-:Y:S02]  /*19070*/  IMAD.MOV.U32 R13, RZ, RZ, R6 ;  /* 0x000000ffff0d7224 */ /* 0x000fe400078e0006 */
[----:B------:R-:W-:Y:S02]  /*19080*/  IMAD.MOV.U32 R12, RZ, RZ, 0x1 ;  /* 0x00000001ff0c7424 */ /* 0x000fe400078e00ff */
[----:B------:R-:W-:Y:S01]  /*19090*/  IMAD.MOV.U32 R3, RZ, RZ, R14 ;  /* 0x000000ffff037224 */ /* 0x000fe200078e000e */
[----:B------:R-:W-:-:S04]  /*190a0*/  LOP3.LUT P6, RZ, R16, 0x4, RZ, 0xc0, !PT ;  /* 0x0000000410ff7812 */ /* 0x000fc800078cc0ff */
        /* <DEDUP_REMOVED lines=12> */
.L_x_4849:
[----:B------:R-:W-:Y:S01]  /*19170*/  @!PT LDS RZ, [RZ] ;  /* 0x00000000fffff984 */ /* 0x000fe20000000800 */
[----:B------:R-:W-:Y:S01]  /*19180*/  @!PT LDS RZ, [RZ] ;  /* 0x00000000fffff984 */ /* 0x000fe20000000800 */
[----:B------:R-:W-:Y:S01]  /*19190*/  @!PT LDS RZ, [RZ] ;  /* 0x00000000fffff984 */ /* 0x000fe20000000800 */
[----:B------:R-:W-:Y:S04]  /*191a0*/  @P4 LDGSTS.E.BYPASS.LTC128B.128 [R0+0x20400], desc[UR52][R2.64+0x40], !P5 ;  /* 0x2040004002004fae */ /* 0x000fe8000e901d74 */
[----:B------:R0:W-:Y:S01]  /*191b0*/  @P4 LDGSTS.E.BYPASS.LTC128B.128 [R0+0x22400], desc[UR52][R2.64+0x80], !P2 ;  /* 0x2240008002004fae */ /* 0x0001e2000d101d74 */
[----:B------:R-:W-:Y:S01]  /*191c0*/  LOP3.LUT P4, RZ, R16, 0x4, RZ, 0xc0, !PT ;  /* 0x0000000410ff7812 */ /* 0x000fe2000788c0ff */
[----:B------:R-:W-:Y:S02]  /*191d0*/  IMAD.MOV.U32 R13, RZ, RZ, R5 ;  /* 0x000000ffff0d7224 */ /* 0x000fe400078e0005 */
[----:B0-----:R-:W-:-:S10]  /*191e0*/  IMAD.MOV.U32 R2, RZ, RZ, R14 ;  /* 0x000000ffff027224 */ /* 0x001fd400078e000e */
[----:B------:R-:W-:Y:S05]  /*191f0*/  WARPSYNC.COLLECTIVE R15, `(.L_x_4850) ;  /* 0x000000000f087348 */ /* 0x000fea0003c00000 */
[----:B------:R0:W1:Y:S02]  /*19200*/  SHFL.IDX P6, R14, R13, R12, R11 ;  /* 0x0000000c0d0e7389 */ /* 0x00006400000c000b */
[----:B01----:R-:W-:Y:S01]  /*19210*/  ENDCOLLECTIVE ;  /* 0x000000000000791b */ /* 0x003fe20003800000 */
.L_x_4850:
[----:B------:R-:W-:Y:S02]  /*19220*/  IMAD.MOV.U32 R13, RZ, RZ, R6 ;  /* 0x000000ffff0d7224 */ /* 0x000fe400078e0006 */
[----:B------:R-:W-:Y:S02]  /*19230*/  IMAD.MOV.U32 R12, RZ, RZ, 0x2 ;  /* 0x00000002ff0c7424 */ /* 0x000fe400078e00ff */
[----:B------:R-:W-:-:S07]  /*19240*/  IMAD.MOV.U32 R3, RZ, RZ, R14 ;  /* 0x000000ffff037224 */ /* 0x000fce00078e000e */
[----:B------:R-:W-:Y:S05]  /*19250*/  WARPSYNC.COLLECTIVE R15, `(.L_x_4851) ;  /* 0x000000000f087348 */ /* 0x000fea0003c00000 */
[----:B------:R0:W1:Y:S02]  /*19260*/  SHFL.IDX P6, R14, R13, R12, R11 ;  /* 0x0000000c0d0e7389 */ /* 0x00006400000c000b */
[----:B01----:R-:W-:Y:S01]  /*19270*/  ENDCOLLECTIVE ;  /* 0x000000000000791b */ /* 0x003fe20003800000 */
.L_x_4851:
        /* <DEDUP_REMOVED lines=10> */
[----:B------:R-:W-:Y:S04]  /*19320*/  @P3 LDGSTS.E.BYPASS.LTC128B.128 [R0+0x20c00], desc[UR52][R2.64+0x40], !P5 ;  /* 0x20c0004002003fae */ /* 0x000fe8000e901d74 */
[----:B------:R0:W-:Y:S02]  /*19330*/  @P3 LDGSTS.E.BYPASS.LTC128B.128 [R0+0x22c00], desc[UR52][R2.64+0x80], !P2 ;  /* 0x22c0008002003fae */ /* 0x0001e4000d101d74 */
[----:B0-----:R-:W-:-:S07]  /*19340*/  IMAD.MOV.U32 R2, RZ, RZ, R14 ;  /* 0x000000ffff027224 */ /* 0x001fce00078e000e */
[----:B------:R-:W-:Y:S05]  /*19350*/  WARPSYNC.COLLECTIVE R15, `(.L_x_4852) ;  /* 0x000000000f087348 */ /* 0x000fea0003c00000 */
[----:B------:R0:W1:Y:S02]  /*19360*/  SHFL.IDX P6, R14, R13, R12, R11 ;  /* 0x0000000c0d0e7389 */ /* 0x00006400000c000b */
[----:B01----:R-:W-:Y:S01]  /*19370*/  ENDCOLLECTIVE ;  /* 0x000000000000791b */ /* 0x003fe20003800000 */
.L_x_4852:
[----:B------:R-:W-:Y:S02]  /*19380*/  IMAD.MOV.U32 R13, RZ, RZ, R6 ;  /* 0x000000ffff0d7224 */ /* 0x000fe400078e0006 */
[----:B------:R-:W-:Y:S02]  /*19390*/  IMAD.MOV.U32 R12, RZ, RZ, 0x3 ;  /* 0x00000003ff0c7424 */ /* 0x000fe400078e00ff */
[----:B------:R-:W-:-:S07]  /*193a0*/  IMAD.MOV.U32 R3, RZ, RZ, R14 ;  /* 0x000000ffff037224 */ /* 0x000fce00078e000e */
[----:B------:R-:W-:Y:S05]  /*193b0*/  WARPSYNC.COLLECTIVE R15, `(.L_x_4853) ;  /* 0x000000000f087348 */ /* 0x000fea0003c00000 */
[----:B------:R0:W1:Y:S02]  /*193c0*/  SHFL.IDX P6, R14, R13, R12, R11 ;  /* 0x0000000c0d0e7389 */ /* 0x00006400000c000b */
[----:B01----:R-:W-:Y:S01]  /*193d0*/  ENDCOLLECTIVE ;  /* 0x000000000000791b */ /* 0x003fe20003800000 */
.L_x_4853:
        /* <DEDUP_REMOVED lines=10> */
.L_x_4854:
[----:B------:R-:W-:Y:S01]  /*19480*/  @!PT LDS RZ, [RZ] ;  /* 0x00000000fffff984 */ /* 0x000fe20000000800 */
[----:B------:R-:W-:Y:S01]  /*19490*/  @!PT LDS RZ, [RZ] ;  /* 0x00000000fffff984 */ /* 0x000fe20000000800 */
[----:B------:R-:W-:Y:S01]  /*194a0*/  @!PT LDS RZ, [RZ] ;  /* 0x00000000fffff984 */ /* 0x000fe20000000800 */
[----:B------:R0:W-:Y:S04]  /*194b0*/  @P1 LDGSTS.E.BYPASS.LTC128B.128 [R0+0x1f400], desc[UR52][R2.64], !P4 ;  /* 0x1f40000002001fae */ /* 0x0001e8000e101d74 */
[----:B------:R0:W-:Y:S01]  /*194c0*/  @P1 LDGSTS.E.BYPASS.LTC128B.128 [R0+0x21400], desc[UR52][R2.64+0x40], !P5 ;  /* 0x2140004002001fae */ /* 0x0001e2000e901d74 */
[----:B------:R-:W-:-:S03]  /*194d0*/  LOP3.LUT P5, RZ, R16, 0x8000000, RZ, 0xc0, !PT ;  /* 0x0800000010ff7812 */ /* 0x000fc600078ac0ff */
[----:B------:R0:W-:Y:S01]  /*194e0*/  @P1 LDGSTS.E.BYPASS.LTC128B.128 [R0+0x23400], desc[UR52][R2.64+0x80], !P2 ;  /* 0x2340008002001fae */ /* 0x0001e2000d101d74 */
[----:B------:R-:W-:Y:S01]  /*194f0*/  IMAD.MOV.U32 R5, RZ, RZ, R14 ;  /* 0x000000ffff057224 */ /* 0x000fe200078e000e */
[----:B------:R-:W-:Y:S08]  /*19500*/  BRA `(.L_x_4855) ;  /* 0xffffffbc00ec7947 */ /* 0x000ff0000383ffff */
.L_x_4777:
[----:B------:R-:W-:Y:S02]  /*19510*/  IMAD.MOV.U32 R13, RZ, RZ, R4 ;  /* 0x000000ffff0d7224 */ /* 0x000fe400078e0004 */
[----:B------:R-:W-:Y:S02]  /*19520*/  IMAD.MOV.U32 R12, RZ, RZ, RZ ;  /* 0x000000ffff0c7224 */ /* 0x000fe400078e00ff */
[----:B------:R-:W-:Y:S02]  /*19530*/  IMAD.MOV.U32 R11, RZ, RZ, 0x1c1f ;  /* 0x00001c1fff0b7424 */ /* 0x000fe400078e00ff */
[----:B------:R-:W-:Y:S02]  /*19540*/  IMAD.MOV.U32 R15, RZ, RZ, -0x1 ;  /* 0xffffffffff0f7424 */ /* 0x000fe400078e00ff */
[----:B------:R-:W-:-:S07]  /*19550*/  VIADD R5, R8, UR42 ;  /* 0x0000002a08057c36 */ /* 0x000fce0008000000 */
[----:B-----5:R-:W-:Y:S05]  /*19560*/  WARPSYNC.COLLECTIVE R15, `(.L_x_4856) ;  /* 0x000000000f087348 */ /* 0x020fea0003c00000 */
[----:B------:R0:W1:Y:S02]  /*19570*/  SHFL.IDX P6, R14, R13, R12, R11 ;  /* 0x0000000c0d0e7389 */ /* 0x00006400000c000b */
[----:B01---5:R-:W-:Y:S01]  /*19580*/  ENDCOLLECTIVE ;  /* 0x000000000000791b */ /* 0x023fe20003800000 */
.L_x_4856:
[C---:B------:R-:W-:Y:S01]  /*19590*/  VIADD R6, R5.reuse, 0x20 ;  /* 0x0000002005067836 */ /* 0x040fe20000000000 */
[----:B------:R-:W-:Y:S01]  /*195a0*/  ISETP.GE.AND P1, PT, R5, UR40, PT ;  /* 0x0000002805007c0c */ /* 0x000fe2000bf26270 */
[----:B------:R-:W-:Y:S02]  /*195b0*/  IMAD.MOV.U32 R13, RZ, RZ, R0 ;  /* 0x000000ffff0d7224 */ /* 0x000fe400078e0000 */
[----:B------:R-:W-:-:S10]  /*195c0*/  IMAD.MOV.U32 R2, RZ, RZ, R14 ;  /* 0x000000ffff027224 */ /* 0x000fd400078e000e */
[----:B------:R-:W-:Y:S05]  /*195d0*/  WARPSYNC.COLLECTIVE R15, `(.L_x_4857) ;  /* 0x000000000f087348 */ /* 0x000fea0003c00000 */
[----:B------:R0:W1:Y:S02]  /*195e0*/  SHFL.IDX P6, R14, R13, R12, R11 ;  /* 0x0000000c0d0e7389 */ /* 0x00006400000c000b */
[----:B01----:R-:W-:Y:S01]  /*195f0*/  ENDCOLLECTIVE ;  /* 0x000000000000791b */ /* 0x003fe20003800000 */
.L_x_4857:
[----:B------:R-:W-:Y:S02]  /*19600*/  IMAD.MOV.U32 R13, RZ, RZ, R4 ;  /* 0x000000ffff0d7224 */ /* 0x000fe400078e0004 */
[----:B------:R-:W-:Y:S02]  /*19610*/  IMAD.MOV.U32 R12, RZ, RZ, 0x1 ;  /* 0x00000001ff0c7424 */ /* 0x000fe400078e00ff */
[----:B------:R-:W-:-:S07]  /*19620*/  IMAD.MOV.U32 R3, RZ, RZ, R14 ;  /* 0x000000ffff037224 */ /* 0x000fce00078e000e */
[----:B------:R-:W-:Y:S05]  /*19630*/  WARPSYNC.COLLECTIVE R15, `(.L_x_4858) ;  /* 0x000000000f087348 */ /* 0x000fea0003c00000 */
[----:B------:R0:W1:Y:S02]  /*19640*/  SHFL.IDX P6, R14, R13, R12, R11 ;  /* 0x0000000c0d0e7389 */ /* 0x00006400000c000b */
[----:B01----:R-:W-:Y:S01]  /*19650*/  ENDCOLLECTIVE ;  /* 0x000000000000791b */ /* 0x003fe20003800000 */
.L_x_4858:
        /* <DEDUP_REMOVED lines=12> */
[----:B------:R-:W-:Y:S01]  /*19720*/  ISETP.GE.AND P1, PT, R6, UR40, PT ;  /* 0x0000002806007c0c */ /* 0x000fe2000bf26270 */
[----:B0-----:R-:W-:-:S12]  /*19730*/  IMAD.MOV.U32 R2, RZ, RZ, R14 ;  /* 0x000000ffff027224 */ /* 0x001fd800078e000e */
[----:B------:R-:W-:Y:S05]  /*19740*/  WARPSYNC.COLLECTIVE R15, `(.L_x_4859) ;  /* 0x000000000f087348 */ /* 0x000fea0003c00000 */
[----:B------:R0:W1:Y:S02]  /*19750*/  SHFL.IDX P6, R14, R13, R12, R11 ;  /* 0x0000000c0d0e7389 */ /* 0x00006400000c000b */
[----:B01----:R-:W-:Y:S01]  /*19760*/  ENDCOLLECTIVE ;  /* 0x000000000000791b */ /* 0x003fe20003800000 */
.L_x_4859:
[----:B------:R-:W-:Y:S02]  /*19770*/  IMAD.MOV.U32 R13, RZ, RZ, R4 ;  /* 0x000000ffff0d7224 */ /* 0x000fe400078e0004 */
[----:B------:R-:W-:Y:S02]  /*19780*/  IMAD.MOV.U32 R12, RZ, RZ, 0x2 ;  /* 0x00000002ff0c7424 */ /* 0x000fe400078e00ff */
[----:B------:R-:W-:-:S07]  /*19790*/  IMAD.MOV.U32 R3, RZ, RZ, R14 ;  /* 0x000000ffff037224 */ /* 0x000fce00078e000e */
[----:B------:R-:W-:Y:S05]  /*197a0*/  WARPSYNC.COLLECTIVE R15, `(.L_x_4860) ;  /* 0x000000000f087348 */ /* 0x000fea0003c00000 */
[----:B------:R0:W1:Y:S02]  /*197b0*/  SHFL.IDX P6, R14, R13, R12, R11 ;  /* 0x0000000c0d0e7389 */ /* 0x00006400000c000b */
[----:B01----:R-:W-:Y:S01]  /*197c0*/  ENDCOLLECTIVE ;  /* 0x000000000000791b */ /* 0x003fe20003800000 */
.L_x_4860:
        /* <DEDUP_REMOVED lines=13> */
[----:B------:R-:W-:Y:S01]  /*198a0*/  ISETP.GE.AND P1, PT, R2, UR40, PT ;  /* 0x0000002802007c0c */ /* 0x000fe2000bf26270 */
[----:B------:R-:W-:-:S12]  /*198b0*/  IMAD.MOV.U32 R2, RZ, RZ, R14 ;  /* 0x000000ffff027224 */ /* 0x000fd800078e000e */
[----:B------:R-:W-:Y:S05]  /*198c0*/  WARPSYNC.COLLECTIVE R15, `(.L_x_4861) ;  /* 0x000000000f087348 */ /* 0x000fea0003c00000 */
[----:B------:R0:W1:Y:S02]  /*198d0*/  SHFL.IDX P6, R14, R13, R12, R11 ;  /* 0x0000000c0d0e7389 */ /* 0x00006400000c000b */
[----:B01----:R-:W-:Y:S01]  /*198e0*/  ENDCOLLECTIVE ;  /* 0x000000000000791b */ /* 0x003fe20003800000 */
.L_x_4861:
[----:B------:R-:W-:Y:S02]  /*198f0*/  IMAD.MOV.U32 R13, RZ, RZ, R4 ;  /* 0x000000ffff0d7224 */ /* 0x000fe400078e0004 */
[----:B------:R-:W-:Y:S02]  /*19900*/  IMAD.MOV.U32 R12, RZ, RZ, 0x3 ;  /* 0x00000003ff0c7424 */ /* 0x000fe400078e00ff */
[----:B------:R-:W-:-:S07]  /*19910*/  IMAD.MOV.U32 R3, RZ, RZ, R14 ;  /* 0x000000ffff037224 */ /* 0x000fce00078e000e */
[----:B------:R-:W-:Y:S05]  /*19920*/  WARPSYNC.COLLECTIVE R15, `(.L_x_4862) ;  /* 0x000000000f087348 */ /* 0x000fea0003c00000 */
[----:B------:R0:W1:Y:S02]  /*19930*/  SHFL.IDX P6, R14, R13, R12, R11 ;  /* 0x0000000c0d0e7389 */ /* 0x00006400000c000b */
[----:B01----:R-:W-:Y:S01]  /*19940*/  ENDCOLLECTIVE ;  /* 0x000000000000791b */ /* 0x003fe20003800000 */
.L_x_4862:
        /* <DEDUP_REMOVED lines=10> */
.L_x_4863:
[----:B------:R-:W-:Y:S01]  /*199f0*/  @!PT LDS RZ, [RZ] ;  /* 0x00000000fffff984 */ /* 0x000fe20000000800 */
[----:B------:R-:W-:Y:S01]  /*19a00*/  @!PT LDS RZ, [RZ] ;  /* 0x00000000fffff984 */ /* 0x000fe20000000800 */
[----:B------:R-:W-:Y:S01]  /*19a10*/  @!PT LDS RZ, [RZ] ;  /* 0x00000000fffff984 */ /* 0x000fe20000000800 */
[----:B------:R0:W-:Y:S04]  /*19a20*/  @!P1 LDGSTS.E.BYPASS.LTC128B.128 [R7+0x19400], desc[UR52][R2.64], !P3 ;  /* 0x1940000002079fae */ /* 0x0001e8000d901d74 */
[----:B------:R0:W-:Y:S04]  /*19a30*/  @!P1 LDGSTS.E.BYPASS.LTC128B.128 [R7+0x1b400], desc[UR52][R2.64+0x40], !P4 ;  /* 0x1b40004002079fae */ /* 0x0001e8000e101d74 */
[----:B------:R0:W-:Y:S01]  /*19a40*/  @!P1 LDGSTS.E.BYPASS.LTC128B.128 [R7+0x1d400], desc[UR52][R2.64+0x80], !P5 ;  /* 0x1d40008002079fae */ /* 0x0001e2000e901d74 */
[----:B------:R-:W-:Y:S01]  /*19a50*/  IMAD.MOV.U32 R0, RZ, RZ, R14 ;  /* 0x000000ffff007224 */ /* 0x000fe200078e000e */
[----:B------:R-:W-:Y:S06]  /*19a60*/  BRA `(.L_x_4864) ;  /* 0xffffffc000cc7947 */ /* 0x000fec000383ffff */
.L_x_4780:
[----:B0-----:R0:W1:Y:S02]  /*19a70*/  SYNCS.PHASECHK.TRANS64.TRYWAIT P0, [R18+URZ+0x2a820], R3 ;  /* 0x02a82003120075a7 */ /* 0x001064000800017f */
[----:B-1----:R-:W-:Y:S05]  /*19a80*/  @!P0 NANOSLEEP.SYNCS 0x989680 ;  /* 0x009896800000895d */ /* 0x002fea0003900000 */
[----:B------:R-:W1:Y:S02]  /*19a90*/  @!P0 SYNCS.PHASECHK.TRANS64 P0, [R18+URZ+0x2a820], R3 ;  /* 0x02a82003120085a7 */ /* 0x000e64000800007f */
[----:B-1----:R-:W-:Y:S05]  /*19aa0*/  @!P0 BRA `(.L_x_4780) ;  /* 0xfffffffc00f08947 */ /* 0x002fea000383ffff */
[----:B------:R-:W-:Y:S05]  /*19ab0*/  BRA `(.L_x_4865) ;  /* 0xffffffc400307947 */ /* 0x000fea000383ffff */
.L_x_4784:
[----:B0-----:R0:W1:Y:S02]  /*19ac0*/  SYNCS.PHASECHK.TRANS64.TRYWAIT P0, [R4+URZ+0x2a880], R20 ;  /* 0x02a88014040075a7 */ /* 0x001064000800017f */
[----:B-1----:R-:W-:Y:S05]  /*19ad0*/  @!P0 NANOSLEEP.SYNCS 0x989680 ;  /* 0x009896800000895d */ /* 0x002fea0003900000 */
[----:B------:R-:W1:Y:S02]  /*19ae0*/  @!P0 SYNCS.PHASECHK.TRANS64 P0, [R4+URZ+0x2a880], R20 ;  /* 0x02a88014040085a7 */ /* 0x000e64000800007f */
[----:B-1----:R-:W-:Y:S05]  /*19af0*/  @!P0 BRA `(.L_x_4784) ;  /* 0xfffffffc00f08947 */ /* 0x002fea000383ffff */
[----:B------:R-:W-:Y:S05]  /*19b00*/  BRA `(.L_x_4866) ;  /* 0xffffffc400f47947 */ /* 0x000fea000383ffff */
.L_x_4785:
        /* <DEDUP_REMOVED lines=8> */
.L_x_4868:
[----:B------:R-:W-:Y:S05]  /*19b90*/  BSYNC B0 ;  /* 0x0000000000007941 */ /* 0x000fea0003800000 */
.L_x_4867:
        /* <DEDUP_REMOVED lines=8> */
.L_x_4869:
[----:B------:R-:W-:Y:S02]  /*19c20*/  IMAD.MOV.U32 R13, RZ, RZ, R27 ;  /* 0x000000ffff0d7224 */ /* 0x000fe400078e001b */
[----:B------:R-:W-:Y:S02]  /*19c30*/  IMAD.MOV.U32 R12, RZ, RZ, 0x1 ;  /* 0x00000001ff0c7424 */ /* 0x000fe400078e00ff */
[----:B------:R-:W-:-:S07]  /*19c40*/  IMAD.MOV.U32 R2, RZ, RZ, R14 ;  /* 0x000000ffff027224 */ /* 0x000fce00078e000e */
[----:B------:R-:W-:Y:S05]  /*19c50*/  WARPSYNC.COLLECTIVE R15, `(.L_x_4870) ;  /* 0x000000000f087348 */ /* 0x000fea0003c00000 */
[----:B------:R0:W1:Y:S02]  /*19c60*/  SHFL.IDX P6, R14, R13, R12, R11 ;  /* 0x0000000c0d0e7389 */ /* 0x00006400000c000b */
[----:B01----:R-:W-:Y:S01]  /*19c70*/  ENDCOLLECTIVE ;  /* 0x000000000000791b */ /* 0x003fe20003800000 */
.L_x_4870:
        /* <DEDUP_REMOVED lines=14> */
.L_x_4871:
[----:B------:R-:W-:Y:S02]  /*19d60*/  IMAD.MOV.U32 R13, RZ, RZ, R27 ;  /* 0x000000ffff0d7224 */ /* 0x000fe400078e001b */
[----:B------:R-:W-:Y:S02]  /*19d70*/  IMAD.MOV.U32 R12, RZ, RZ, 0x2 ;  /* 0x00000002ff0c7424 */ /* 0x000fe400078e00ff */
[----:B------:R-:W-:-:S07]  /*19d80*/  IMAD.MOV.U32 R2, RZ, RZ, R14 ;  /* 0x000000ffff027224 */ /* 0x000fce00078e000e */
[----:B------:R-:W-:Y:S05]  /*19d90*/  WARPSYNC.COLLECTIVE R15, `(.L_x_4872) ;  /* 0x000000000f087348 */ /* 0x000fea0003c00000 */
[----:B------:R0:W1:Y:S02]  /*19da0*/  SHFL.IDX P6, R14, R13, R12, R11 ;  /* 0x0000000c0d0e7389 */ /* 0x00006400000c000b */
[----:B01----:R-:W-:Y:S01]  /*19db0*/  ENDCOLLECTIVE ;  /* 0x000000000000791b */ /* 0x003fe20003800000 */
.L_x_4872:
        /* <DEDUP_REMOVED lines=13> */
.L_x_4873:
[----:B------:R-:W-:Y:S02]  /*19e90*/  IMAD.MOV.U32 R13, RZ, RZ, R27 ;  /* 0x000000ffff0d7224 */ /* 0x000fe400078e001b */
[----:B------:R-:W-:Y:S02]  /*19ea0*/  IMAD.MOV.U32 R12, RZ, RZ, 0x3 ;  /* 0x00000003ff0c7424 */ /* 0x000fe400078e00ff */
[----:B------:R-:W-:-:S07]  /*19eb0*/  IMAD.MOV.U32 R2, RZ, RZ, R14 ;  /* 0x000000ffff027224 */ /* 0x000fce00078e000e */
[----:B------:R-:W-:Y:S05]  /*19ec0*/  WARPSYNC.COLLECTIVE R15, `(.L_x_4874) ;  /* 0x000000000f087348 */ /* 0x000fea0003c00000 */
[----:B------:R0:W1:Y:S02]  /*19ed0*/  SHFL.IDX P6, R14, R13, R12, R11 ;  /* 0x0000000c0d0e7389 */ /* 0x00006400000c000b */
[----:B01----:R-:W-:Y:S01]  /*19ee0*/  ENDCOLLECTIVE ;  /* 0x000000000000791b */ /* 0x003fe20003800000 */
.L_x_4874:
        /* <DEDUP_REMOVED lines=13> */
.L_x_4875:
[----:B------:R-:W-:Y:S01]  /*19fc0*/  IMAD.MOV.U32 R2, RZ, RZ, R14 ;  /* 0x000000ffff027224 */ /* 0x000fe200078e000e */
[----:B------:R-:W-:Y:S06]  /*19fd0*/  BRA `(.L_x_4876) ;  /* 0xffffffc400807947 */ /* 0x000fec000383ffff */
.L_x_4790:
[----:B---3--:R3:W4:Y:S02]  /*19fe0*/  SYNCS.PHASECHK.TRANS64.TRYWAIT P0, [R4+URZ+0x2a840], R20 ;  /* 0x02a84014040075a7 */ /* 0x008724000800017f */
[----:B----4-:R-:W-:Y:S05]  /*19ff0*/  @!P0 NANOSLEEP.SYNCS 0x989680 ;  /* 0x009896800000895d */ /* 0x010fea0003900000 */
[----:B------:R-:W4:Y:S02]  /*1a000*/  @!P0 SYNCS.PHASECHK.TRANS64 P0, [R4+URZ+0x2a840], R20 ;  /* 0x02a84014040085a7 */ /* 0x000f24000800007f */
[----:B----4-:R-:W-:Y:S05]  /*1a010*/  @!P0 BRA `(.L_x_4790) ;  /* 0xfffffffc00f08947 */ /* 0x010fea000383ffff */
[----:B------:R-:W-:Y:S05]  /*1a020*/  BRA `(.L_x_4877) ;  /* 0xffffffc400d87947 */ /* 0x000fea000383ffff */
.L_x_4791:
        /* <DEDUP_REMOVED lines=8> */
.L_x_4879:
[----:B------:R-:W-:Y:S05]  /*1a0b0*/  BSYNC B0 ;  /* 0x0000000000007941 */ /* 0x000fea0003800000 */
.L_x_4878:
        /* <DEDUP_REMOVED lines=8> */
.L_x_4880:
[----:B------:R-:W-:Y:S02]  /*1a140*/  IMAD.MOV.U32 R13, RZ, RZ, R8 ;  /* 0x000000ffff0d7224 */ /* 0x000fe400078e0008 */
[----:B------:R-:W-:Y:S02]  /*1a150*/  IMAD.MOV.U32 R12, RZ, RZ, 0x1 ;  /* 0x00000001ff0c7424 */ /* 0x000fe400078e00ff */
[----:B------:R-:W-:-:S07]  /*1a160*/  IMAD.MOV.U32 R2, RZ, RZ, R14 ;  /* 0x000000ffff027224 */ /* 0x000fce00078e000e */
[----:B------:R-:W-:Y:S05]  /*1a170*/  WARPSYNC.COLLECTIVE R15, `(.L_x_4881) ;  /* 0x000000000f087348 */ /* 0x000fea0003c00000 */
[----:B------:R0:W1:Y:S02]  /*1a180*/  SHFL.IDX P6, R14, R13, R12, R11 ;  /* 0x0000000c0d0e7389 */ /* 0x00006400000c000b */
[----:B01----:R-:W-:Y:S01]  /*1a190*/  ENDCOLLECTIVE ;  /* 0x000000000000791b */ /* 0x003fe20003800000 */
.L_x_4881:
        /* <DEDUP_REMOVED lines=13> */
.L_x_4882:
[----:B------:R-:W-:Y:S02]  /*1a270*/  IMAD.MOV.U32 R13, RZ, RZ, R8 ;  /* 0x000000ffff0d7224 */ /* 0x000fe400078e0008 */
[----:B------:R-:W-:Y:S02]  /*1a280*/  IMAD.MOV.U32 R12, RZ, RZ, 0x2 ;  /* 0x00000002ff0c7424 */ /* 0x000fe400078e00ff */
[----:B------:R-:W-:-:S07]  /*1a290*/  IMAD.MOV.U32 R2, RZ, RZ, R14 ;  /* 0x000000ffff027224 */ /* 0x000fce00078e000e */
[----:B------:R-:W-:Y:S05]  /*1a2a0*/  WARPSYNC.COLLECTIVE R15, `(.L_x_4883) ;  /* 0x000000000f087348 */ /* 0x000fea0003c00000 */
[----:B------:R0:W1:Y:S02]  /*1a2b0*/  SHFL.IDX P6, R14, R13, R12, R11 ;  /* 0x0000000c0d0e7389 */ /* 0x00006400000c000b */
[----:B01----:R-:W-:Y:S01]  /*1a2c0*/  ENDCOLLECTIVE ;  /* 0x000000000000791b */ /* 0x003fe20003800000 */
.L_x_4883:
        /* <DEDUP_REMOVED lines=13> */
.L_x_4884:
[----:B------:R-:W-:Y:S02]  /*1a3a0*/  IMAD.MOV.U32 R13, RZ, RZ, R8 ;  /* 0x000000ffff0d7224 */ /* 0x000fe400078e0008 */
[----:B------:R-:W-:Y:S02]  /*1a3b0*/  IMAD.MOV.U32 R12, RZ, RZ, 0x3 ;  /* 0x00000003ff0c7424 */ /* 0x000fe400078e00ff */
[----:B------:R-:W-:-:S07]  /*1a3c0*/  IMAD.MOV.U32 R2, RZ, RZ, R14 ;  /* 0x000000ffff027224 */ /* 0x000fce00078e000e */
[----:B------:R-:W-:Y:S05]  /*1a3d0*/  WARPSYNC.COLLECTIVE R15, `(.L_x_4885) ;  /* 0x000000000f087348 */ /* 0x000fea0003c00000 */
[----:B------:R0:W1:Y:S02]  /*1a3e0*/  SHFL.IDX P6, R14, R13, R12, R11 ;  /* 0x0000000c0d0e7389 */ /* 0x00006400000c000b */
[----:B01----:R-:W-:Y:S01]  /*1a3f0*/  ENDCOLLECTIVE ;  /* 0x000000000000791b */ /* 0x003fe20003800000 */
.L_x_4885:
        /* <DEDUP_REMOVED lines=13> */
.L_x_4886:
[----:B------:R-:W-:Y:S01]  /*1a4d0*/  IMAD.MOV.U32 R2, RZ, RZ, R14 ;  /* 0x000000ffff027224 */ /* 0x000fe200078e000e */
[----:B------:R-:W-:Y:S06]  /*1a4e0*/  BRA `(.L_x_4887) ;  /* 0xffffffc400607947 */ /* 0x000fec000383ffff */
.L_x_4796:
[----:B------:R0:W0:Y:S02]  /*1a4f0*/  SYNCS.PHASECHK.TRANS64.TRYWAIT P2, [R0+URZ+0x2a870], R2 ;  /* 0x02a87002000075a7 */ /* 0x000024000804017f */
[----:B0-----:R-:W-:Y:S05]  /*1a500*/  @!P2 NANOSLEEP.SYNCS 0x989680 ;  /* 0x009896800000a95d */ /* 0x001fea0003900000 */
[----:B------:R-:W0:Y:S02]  /*1a510*/  @!P2 SYNCS.PHASECHK.TRANS64 P2, [R0+URZ+0x2a870], R2 ;  /* 0x02a870020000a5a7 */ /* 0x000e24000804007f */
[----:B0-----:R-:W-:Y:S05]  /*1a520*/  @!P2 BRA `(.L_x_4796) ;  /* 0xfffffffc00f0a947 */ /* 0x001fea000383ffff */
[----:B------:R-:W-:Y:S05]  /*1a530*/  BRA `(.L_x_4888) ;  /* 0xffffffc400cc7947 */ /* 0x000fea000383ffff */
.L_x_4798:
[----:B------:R0:W0:Y:S02]  /*1a540*/  SYNCS.PHASECHK.TRANS64.TRYWAIT P2, [R0+URZ+0x2a860], R3 ;  /* 0x02a86003000075a7 */ /* 0x000024000804017f */
[----:B0-----:R-:W-:Y:S05]  /*1a550*/  @!P2 NANOSLEEP.SYNCS 0x989680 ;  /* 0x009896800000a95d */ /* 0x001fea0003900000 */
[----:B------:R-:W0:Y:S02]  /*1a560*/  @!P2 SYNCS.PHASECHK.TRANS64 P2, [R0+URZ+0x2a860], R3 ;  /* 0x02a860030000a5a7 */ /* 0x000e24000804007f */
[----:B0-----:R-:W-:Y:S05]  /*1a570*/  @!P2 BRA `(.L_x_4798) ;  /* 0xfffffffc00f0a947 */ /* 0x001fea000383ffff */
[----:B------:R-:W-:Y:S05]  /*1a580*/  BRA `(.L_x_4889) ;  /* 0xffffffc400dc7947 */ /* 0x000fea000383ffff */
.L_x_4806:
[----:B0-----:R0:W2:Y:S02]  /*1a590*/  SYNCS.PHASECHK.TRANS64.TRYWAIT P2, [R0+URZ+0x2a870], R3 ;  /* 0x02a87003000075a7 */ /* 0x0010a4000804017f */
[----:B--2---:R-:W-:Y:S05]  /*1a5a0*/  @!P2 NANOSLEEP.SYNCS 0x989680 ;  /* 0x009896800000a95d */ /* 0x004fea0003900000 */
[----:B------:R-:W2:Y:S02]  /*1a5b0*/  @!P2 SYNCS.PHASECHK.TRANS64 P2, [R0+URZ+0x2a870], R3 ;  /* 0x02a870030000a5a7 */ /* 0x000ea4000804007f */
[----:B--2---:R-:W-:Y:S05]  /*1a5c0*/  @!P2 BRA `(.L_x_4806) ;  /* 0xfffffffc00f0a947 */ /* 0x004fea000383ffff */
[----:B------:R-:W-:Y:S05]  /*1a5d0*/  BRA `(.L_x_4890) ;  /* 0xffffffd0002c7947 */ /* 0x000fea000383ffff */
.L_x_4808:
[----:B0-----:R0:W2:Y:S02]  /*1a5e0*/  SYNCS.PHASECHK.TRANS64.TRYWAIT P2, [R0+URZ+0x2a860], R3 ;  /* 0x02a86003000075a7 */ /* 0x0010a4000804017f */
[----:B--2---:R-:W-:Y:S05]  /*1a5f0*/  @!P2 NANOSLEEP.SYNCS 0x989680 ;  /* 0x009896800000a95d */ /* 0x004fea0003900000 */
[----:B------:R-:W2:Y:S02]  /*1a600*/  @!P2 SYNCS.PHASECHK.TRANS64 P2, [R0+URZ+0x2a860], R3 ;  /* 0x02a860030000a5a7 */ /* 0x000ea4000804007f */
[----:B--2---:R-:W-:Y:S05]  /*1a610*/  @!P2 BRA `(.L_x_4808) ;  /* 0xfffffffc00f0a947 */ /* 0x004fea000383ffff */
[----:B------:R-:W-:Y:S05]  /*1a620*/  BRA `(.L_x_4891) ;  /* 0xffffffd000387947 */ /* 0x000fea000383ffff */
.L_x_4815:
[----:B--2---:R2:W3:Y:S02]  /*1a630*/  SYNCS.PHASECHK.TRANS64.TRYWAIT P0, [R4+URZ+0x2a820], R0 ;  /* 0x02a82000040075a7 */ /* 0x0044e4000800017f */
[----:B---3--:R-:W-:Y:S05]  /*1a640*/  @!P0 NANOSLEEP.SYNCS 0x989680 ;  /* 0x009896800000895d */ /* 0x008fea0003900000 */
[----:B------:R-:W3:Y:S02]  /*1a650*/  @!P0 SYNCS.PHASECHK.TRANS64 P0, [R4+URZ+0x2a820], R0 ;  /* 0x02a82000040085a7 */ /* 0x000ee4000800007f */
[----:B---3--:R-:W-:Y:S05]  /*1a660*/  @!P0 BRA `(.L_x_4815) ;  /* 0xfffffffc00f08947 */ /* 0x008fea000383ffff */
[----:B------:R-:W-:Y:S05]  /*1a670*/  BRA `(.L_x_4892) ;  /* 0xffffffd800b47947 */ /* 0x000fea000383ffff */
.L_x_4816:
[----:B------:R-:W3:Y:S01]  /*1a680*/  S2R R2, SR_TID.X ;  /* 0x0000000000027919 */ /* 0x000ee20000002100 */
[----:B------:R-:W-:Y:S01]  /*1a690*/  BSSY B0, `(.L_x_4893) ;  /* 0x000000a000007945 */ /* 0x000fe20003800000 */
[----:B------:R-:W-:Y:S02]  /*1a6a0*/  IMAD.MOV.U32 R12, RZ, RZ, RZ ;  /* 0x000000ffff0c7224 */ /* 0x000fe400078e00ff */
[----:B0-----:R-:W-:Y:S02]  /*1a6b0*/  IMAD.MOV.U32 R11, RZ, RZ, 0x1f ;  /* 0x0000001fff0b7424 */ /* 0x001fe400078e00ff */
[----:B------:R-:W-:Y:S01]  /*1a6c0*/  IMAD.MOV.U32 R15, RZ, RZ, -0x1 ;  /* 0xffffffffff0f7424 */ /* 0x000fe200078e00ff */
[----:B---3--:R-:W-:-:S04]  /*1a6d0*/  SHF.R.U32.HI R2, RZ, 0x5, R2 ;  /* 0x00000005ff027819 */ /* 0x008fc80000011602 */
[----:B------:R-:W-:-:S05]  /*1a6e0*/  LOP3.LUT R2, R2, 0x3, RZ, 0xc0, !PT ;  /* 0x0000000302027812 */ /* 0x000fca00078ec0ff */
[----:B------:R-:W-:-:S07]  /*1a6f0*/  IMAD.MOV.U32 R13, RZ, RZ, R2 ;  /* 0x000000ffff0d7224 */ /* 0x000fce00078e0002 */
[----:B-12---:R-:W-:Y:S05]  /*1a700*/  WARPSYNC.COLLECTIVE R15, `(.L_x_4894) ;  /* 0x000000000f087348 */ /* 0x006fea0003c00000 */
[----:B------:R0:W3:Y:S02]  /*1a710*/  SHFL.IDX P6, R14, R13, R12, R11 ;  /* 0x0000000c0d0e7389 */ /* 0x0000e400000c000b */
[----:B0123--:R-:W-:Y:S01]  /*1a720*/  ENDCOLLECTIVE ;  /* 0x000000000000791b */ /* 0x00ffe20003800000 */
.L_x_4894:
[----:B------:R-:W-:Y:S05]  /*1a730*/  BSYNC B0 ;  /* 0x0000000000007941 */ /* 0x000fea0003800000 */
.L_x_4893:
[----:B------:R-:W-:Y:S05]  /*1a740*/  BRA `(.L_x_4895) ;  /* 0xffffffd8009c7947 */ /* 0x000fea000383ffff */
.L_x_4819:
[----:B------:R-:W-:Y:S01]  /*1a750*/  BSSY B1, `(.L_x_4896) ;  /* 0x0000006000017945 */ /* 0x000fe20003800000 */
[----:B------:R-:W-:-:S07]  /*1a760*/  IMAD.MOV.U32 R15, RZ, RZ, -0x1 ;  /* 0xffffffffff0f7424 */ /* 0x000fce00078e00ff */
[----:B012---:R-:W-:Y:S05]  /*1a770*/  WARPSYNC.COLLECTIVE R15, `(.L_x_4897) ;  /* 0x000000000f0c7348 */ /* 0x007fea0003c00000 */
[----:B------:R-:W-:Y:S02]  /*1a780*/  ELECT P6, UR62, PT ;  /* 0x00000000003e782f */ /* 0x000fe400038c0000 */
[----:B------:R-:W-:Y:S01]  /*1a790*/  MOV R14, UR62 ;  /* 0x0000003e000e7c02 */ /* 0x000fe20008000f00 */
[----:B012---:R-:W-:Y:S10]  /*1a7a0*/  ENDCOLLECTIVE ;  /* 0x000000000000791b */ /* 0x007ff40003800000 */
.L_x_4897:
[----:B------:R-:W-:Y:S05]  /*1a7b0*/  BSYNC B1 ;  /* 0x0000000000017941 */ /* 0x000fea0003800000 */
.L_x_4896:
[----:B------:R-:W-:Y:S05]  /*1a7c0*/  BRA `(.L_x_4898) ;  /* 0xffffffd800947947 */ /* 0x000fea000383ffff */
.L_x_4821:
[----:B--2---:R2:W3:Y:S02]  /*1a7d0*/  SYNCS.PHASECHK.TRANS64.TRYWAIT P1, [R5+URZ+0x2a840], R0 ;  /* 0x02a84000050075a7 */ /* 0x0044e4000802017f */
[----:B---3--:R-:W-:Y:S05]  /*1a7e0*/  @!P1 NANOSLEEP.SYNCS 0x989680 ;  /* 0x009896800000995d */ /* 0x008fea0003900000 */
[----:B------:R-:W3:Y:S02]  /*1a7f0*/  @!P1 SYNCS.PHASECHK.TRANS64 P1, [R5+URZ+0x2a840], R0 ;  /* 0x02a84000050095a7 */ /* 0x000ee4000802007f */
[----:B---3--:R-:W-:Y:S05]  /*1a800*/  @!P1 BRA `(.L_x_4821) ;  /* 0xfffffffc00f09947 */ /* 0x008fea000383ffff */
[----:B------:R-:W-:Y:S05]  /*1a810*/  BRA `(.L_x_4899) ;  /* 0xffffffd800b47947 */ /* 0x000fea000383ffff */
.L_x_4823:
[----:B---3--:R3:W4:Y:S02]  /*1a820*/  SYNCS.PHASECHK.TRANS64.TRYWAIT P1, [R23+URZ+0x2a840], R2 ;  /* 0x02a84002170075a7 */ /* 0x008724000802017f */
[----:B----4-:R-:W-:Y:S05]  /*1a830*/  @!P1 NANOSLEEP.SYNCS 0x989680 ;  /* 0x009896800000995d */ /* 0x010fea0003900000 */
[----:B------:R-:W4:Y:S02]  /*1a840*/  @!P1 SYNCS.PHASECHK.TRANS64 P1, [R23+URZ+0x2a840], R2 ;  /* 0x02a84002170095a7 */ /* 0x000f24000802007f */
[----:B----4-:R-:W-:Y:S05]  /*1a850*/  @!P1 BRA `(.L_x_4823) ;  /* 0xfffffffc00f09947 */ /* 0x010fea000383ffff */
[----:B------:R-:W-:Y:S05]  /*1a860*/  BRA `(.L_x_4900) ;  /* 0xffffffd800c07947 */ /* 0x000fea000383ffff */
.L_x_4825:
[----:B----4-:R4:W0:Y:S02]  /*1a870*/  SYNCS.PHASECHK.TRANS64.TRYWAIT P1, [R5+URZ+0x2a860], R0 ;  /* 0x02a86000050075a7 */ /* 0x010824000802017f */
[----:B0-----:R-:W-:Y:S05]  /*1a880*/  @!P1 NANOSLEEP.SYNCS 0x989680 ;  /* 0x009896800000995d */ /* 0x001fea0003900000 */
[----:B------:R-:W0:Y:S02]  /*1a890*/  @!P1 SYNCS.PHASECHK.TRANS64 P1, [R5+URZ+0x2a860], R0 ;  /* 0x02a86000050095a7 */ /* 0x000e24000802007f */
[----:B0-----:R-:W-:Y:S05]  /*1a8a0*/  @!P1 BRA `(.L_x_4825) ;  /* 0xfffffffc00f09947 */ /* 0x001fea000383ffff */
[----:B------:R-:W-:Y:S05]  /*1a8b0*/  BRA `(.L_x_4901) ;  /* 0xffffffd800bc7947 */ /* 0x000fea000383ffff */
.L_x_4827:
[----:B------:R0:W0:Y:S02]  /*1a8c0*/  SYNCS.PHASECHK.TRANS64.TRYWAIT P1, [R23+URZ+0x2a860], R2 ;  /* 0x02a86002170075a7 */ /* 0x000024000802017f */
[----:B0-----:R-:W-:Y:S05]  /*1a8d0*/  @!P1 NANOSLEEP.SYNCS 0x989680 ;  /* 0x009896800000995d */ /* 0x001fea0003900000 */
[----:B------:R-:W0:Y:S02]  /*1a8e0*/  @!P1 SYNCS.PHASECHK.TRANS64 P1, [R23+URZ+0x2a860], R2 ;  /* 0x02a86002170095a7 */ /* 0x000e24000802007f */
[----:B0-----:R-:W-:Y:S05]  /*1a8f0*/  @!P1 BRA `(.L_x_4827) ;  /* 0xfffffffc00f09947 */ /* 0x001fea000383ffff */
[----:B------:R-:W-:Y:S05]  /*1a900*/  BRA `(.L_x_4902) ;  /* 0xffffffd800b87947 */ /* 0x000fea000383ffff */
.L_x_4829:
[----:B------:R0:W0:Y:S02]  /*1a910*/  SYNCS.PHASECHK.TRANS64.TRYWAIT P1, [R5+URZ+0x2a880], R0 ;  /* 0x02a88000050075a7 */ /* 0x000024000802017f */
[----:B0-----:R-:W-:Y:S05]  /*1a920*/  @!P1 NANOSLEEP.SYNCS 0x989680 ;  /* 0x009896800000995d */ /* 0x001fea0003900000 */
[----:B------:R-:W0:Y:S02]  /*1a930*/  @!P1 SYNCS.PHASECHK.TRANS64 P1, [R5+URZ+0x2a880], R0 ;  /* 0x02a88000050095a7 */ /* 0x000e24000802007f */
[----:B0-----:R-:W-:Y:S05]  /*1a940*/  @!P1 BRA `(.L_x_4829) ;  /* 0xfffffffc00f09947 */ /* 0x001fea000383ffff */
[----:B------:R-:W-:Y:S05]  /*1a950*/  BRA `(.L_x_4903) ;  /* 0xffffffd800b47947 */ /* 0x000fea000383ffff */
.L_x_4904:
        /* <DEDUP_REMOVED lines=10> */
.L_x_15837:


//--------------------- .text._ZN7cutlass13device_kernelIN5flash11enable_sm90INS1_16FlashAttnFwdSm90INS1_25CollectiveMainloopFwdSm90ILi2EN4cute5tupleIJNS5_1CILi1EEES8_S8_EEENS6_IJNS7_ILi128EEESA_NS7_ILi192EEEEEELi192ENS_12float_e4m3_tEfNS_4arch4Sm90ELb0ELb1ELb1ELb1ELb1ELb0ELb0ELb1ELb1ELb1ELb0ELb0EEENS1_21CollectiveEpilogueFwdINS6_IJSA_SB_SA_EEES9_NS_10bfloat16_tESF_Li256ELb1ELb1ELb0ELb1EEENS1_36VarlenDynamicPersistentTileSchedulerILi128ELi128ELi256ELi128ELb0ELb1ELb1ELb1ELb0ELb1EEEEEEEEEvNT_6ParamsE --------------------------
	.section	.text._ZN7cutlass13device_kernelIN5flash11enable_sm90INS1_16FlashAttnFwdSm90INS1_25CollectiveMainloopFwdSm90ILi2EN4cute5tupleIJNS5_1CILi1EEES8_S8_EEENS6_IJNS7_ILi128EEESA_NS7_ILi192EEEEEELi192ENS_12float_e4m3_tEfNS_4arch4Sm90ELb0ELb1ELb1ELb1ELb1ELb0ELb0ELb1ELb1ELb1ELb0ELb0EEENS1_21CollectiveEpilogueFwdINS6_IJSA_SB_SA_EEES9_NS_10bfloat16_tESF_Li256ELb1ELb1ELb0ELb1EEENS1_36VarlenDynamicPersistentTileSchedulerILi128ELi128ELi256ELi128ELb0ELb1ELb1ELb1ELb0ELb1EEEEEEEEEvNT_6ParamsE,"ax",@progbits
	.align	128
.text._ZN7cutlass13device_kernelIN5flash11enable_sm90INS1_16FlashAttnFwdSm90INS1_25CollectiveMainloopFwdSm90ILi2EN4cute5tupleIJNS5_1CILi1EEES8_S8_EEENS6_IJNS7_ILi128EEESA_NS7_ILi192EEEEEELi192ENS_12float_e4m3_tEfNS_4arch4Sm90ELb0ELb1ELb1ELb1ELb1ELb0ELb0ELb1ELb1ELb1ELb0ELb0EEENS1_21CollectiveEpilogueFwdINS6_IJSA_SB_SA_EEES9_NS_10bfloat16_tESF_Li256ELb1ELb1ELb0ELb1EEENS1_36VarlenDynamicPersistentTileSchedulerILi128ELi128ELi256ELi128ELb0ELb1ELb1ELb1ELb0ELb1EEEEEEEEEvNT_6ParamsE:
        .type           _ZN7cutlass13device_kernelIN5flash11enable_sm90INS1_16FlashAttnFwdSm90INS1_25CollectiveMainloopFwdSm90ILi2EN4cute5tupleIJNS5_1CILi1EEES8_S8_EEENS6_IJNS7_ILi128EEESA_NS7_ILi192EEEEEELi192ENS_12float_e4m3_tEfNS_4arch4Sm90ELb0ELb1ELb1ELb1ELb1ELb0ELb0ELb1ELb1ELb1ELb0ELb0EEENS1_21CollectiveEpilogueFwdINS6_IJSA_SB_SA_EEES9_NS_10bfloat16_tESF_Li256ELb1ELb1ELb0ELb1EEENS1_36VarlenDynamicPersistentTileSchedulerILi128ELi128ELi256ELi128ELb0ELb1ELb1ELb1ELb0ELb1EEEEEEEEEvNT_6ParamsE,@function
        .size           _ZN7cutlass13device_kernelIN5flash11enable_sm90INS1_16FlashAttnFwdSm90INS1_25CollectiveMainloopFwdSm90ILi2EN4cute5tupleIJNS5_1CILi1EEES8_S8_EEENS6_IJNS7_ILi128EEESA_NS7_ILi192EEEEEELi192ENS_12float_e4m3_tEfNS_4arch4Sm90ELb0ELb1ELb1ELb1ELb1ELb0ELb0ELb1ELb1ELb1ELb0ELb0EEENS1_21CollectiveEpilogueFwdINS6_IJSA_SB_SA_EEES9_NS_10bfloat16_tESF_Li256ELb1ELb1ELb0ELb1EEENS1_36VarlenDynamicPersistentTileSchedulerILi128ELi128ELi256ELi128ELb0ELb1ELb1ELb1ELb0ELb1EEEEEEEEEvNT_6ParamsE,(.L_x_15838 - _ZN7cutlass13device_kernelIN5flash11enable_sm90INS1_16FlashAttnFwdSm90INS1_25CollectiveMainloopFwdSm90ILi2EN4cute5tupleIJNS5_1CILi1EEES8_S8_EEENS6_IJNS7_ILi128EEESA_NS7_ILi192EEEEEELi192ENS_12float_e4m3_tEfNS_4arch4Sm90ELb0ELb1ELb1ELb1ELb1ELb0ELb0ELb1ELb1ELb1ELb0ELb0EEENS1_21CollectiveEpilogueFwdINS6_IJSA_SB_SA_EEES9_NS_10bfloat16_tESF_Li256ELb1ELb1ELb0ELb1EEENS1_36VarlenDynamicPersistentTileSchedulerILi128ELi128ELi256ELi128ELb0ELb1ELb1ELb1ELb0ELb1EEEEEEEEEvNT_6ParamsE)
        .other          _ZN7cutlass13device_kernelIN5flash11enable_sm90INS1_16FlashAttnFwdSm90INS1_25CollectiveMainloopFwdSm90ILi2EN4cute5tupleIJNS5_1CILi1EEES8_S8_EEENS6_IJNS7_ILi128EEESA_NS7_ILi192EEEEEELi192ENS_12float_e4m3_tEfNS_4arch4Sm90ELb0ELb1ELb1ELb1ELb1ELb0ELb0ELb1ELb1ELb1ELb0ELb0EEENS1_21CollectiveEpilogueFwdINS6_IJSA_SB_SA_EEES9_NS_10bfloat16_tESF_Li256ELb1ELb1ELb0ELb1EEENS1_36VarlenDynamicPersistentTileSchedulerILi128ELi128ELi256ELi128ELb0ELb1ELb1ELb1ELb0ELb1EEEEEEEEEvNT_6ParamsE,@"STO_CUDA_ENTRY STV_DEFAULT"
_ZN7cutlass13device_kernelIN5flash11enable_sm90INS1_16FlashAttnFwdSm90INS1_25CollectiveMainloopFwdSm90ILi2EN4cute5tupleIJNS5_1CILi1EEES8_S8_EEENS6_IJNS7_ILi128EEESA_NS7_ILi192EEEEEELi192ENS_12float_e4m3_tEfNS_4arch4Sm90ELb0ELb1ELb1ELb1ELb1ELb0ELb0ELb1ELb1ELb1ELb0ELb0EEENS1_21CollectiveEpilogueFwdINS6_IJSA_SB_SA_EEES9_NS_10bfloat16_tESF_Li256ELb1ELb1ELb0ELb1EEENS1_36VarlenDynamicPersistentTileSchedulerILi128ELi128ELi256ELi128ELb0ELb1ELb1ELb1ELb0ELb1EEEEEEEEEvNT_6ParamsE:
        /* <DEDUP_REMOVED lines=45> */
.L_x_4905:
        /* <DEDUP_REMOVED lines=22> */
.L_x_4906:
        /* <DEDUP_REMOVED lines=18> */
.L_x_4907:
        /* <DEDUP_REMOVED lines=22> */
.L_x_4908:
        /* <DEDUP_REMOVED lines=24> */
.L_x_4909:
        /* <DEDUP_REMOVED lines=8> */
.L_x_4911:
        /* <DEDUP_REMOVED lines=20> */
[----:B------:R-:W-:Y:S01]  /*09f0*/  ULOP3.LUT UR49, UR43, 0x1, URZ, 0xfc, !UPT ;  /* 0x000000012b317892 */ /* 0x000fe2000f8efc3f */
[----:B------:R-:W-:Y:S01]  /*0a00*/  R2UR UR51, R10 ;  /* 0x000000000a3372ca */ /* 0x000fe200000e0000 */
[----:B------:R-:W-:Y:S01]  /*0a10*/  UMOV UR48, URZ ;  /* 0x0000003f00307c82 */ /* 0x000fe20008000000 */
[----:B------:R-:W-:Y:S01]  /*0a20*/  SHF.R.S32.HI R3, RZ, 0x1f, R208 ;  /* 0x0000001fff037819 */ /* 0x000fe200000114d0 */
[----:B------:R-:W-:Y:S01]  /*0a30*/  UMOV UR47, URZ ;  /* 0x0000003f002f7c82 */ /* 0x000fe20008000000 */
[----:B------:R-:W-:Y:S01]  /*0a40*/  R2UR UR50, R11 ;  /* 0x000000000b3272ca */ /* 0x000fe200000e0000 */
[----:B------:R-:W-:Y:S01]  /*0a50*/  UMOV UR46, URZ ;  /* 0x0000003f002e7c82 */ /* 0x000fe20008000000 */
[CC--:B------:R-:W-:Y:S02]  /*0a60*/  LEA.HI R5, R3.reuse, R208.reuse, RZ, 0x7 ;  /* 0x000000d003057211 */ /* 0x0c0fe400078f38ff */
[----:B------:R-:W-:-:S02]  /*0a70*/  LEA.HI R0, R3, R208, RZ, 0x4 ;  /* 0x000000d003007211 */ /* 0x000fc400078f20ff */
[----:B------:R-:W-:Y:S02]  /*0a80*/  LOP3.LUT R201, R5, 0xffffff80, RZ, 0xc0, !PT ;  /* 0xffffff8005c97812 */ /* 0x000fe400078ec0ff */
[----:B------:R-:W-:Y:S02]  /*0a90*/  SHF.R.S32.HI R9, RZ, 0x4, R0 ;  /* 0x00000004ff097819 */ /* 0x000fe40000011400 */
[----:B------:R-:W-:Y:S01]  /*0aa0*/  LOP3.LUT R7, R0, 0x3fffff0, RZ, 0xc0, !PT ;  /* 0x03fffff000077812 */ /* 0x000fe200078ec0ff */
[----:B------:R-:W-:Y:S01]  /*0ab0*/  IMAD.IADD R201, R208, 0x1, -R201 ;  /* 0x00000001d0c97824 */ /* 0x000fe200078e0ac9 */
[----:B------:R-:W-:Y:S02]  /*0ac0*/  LEA.HI R0, R0, R9, RZ, 0x1 ;  /* 0x0000000900007211 */ /* 0x000fe400078f08ff */
[----:B------:R-:W-:Y:S01]  /*0ad0*/  LEA.HI R2, R3, R208, RZ, 0x5 ;  /* 0x000000d003027211 */ /* 0x000fe200078f28ff */
[----:B------:R-:W-:Y:S01]  /*0ae0*/  IMAD.IADD R7, R208, 0x1, -R7 ;  /* 0x00000001d0077824 */ /* 0x000fe200078e0a07 */
[----:B------:R-:W-:-:S02]  /*0af0*/  SHF.R.S32.HI R4, RZ, 0x1f, R201 ;  /* 0x0000001fff047819 */ /* 0x000fc400000114c9 */
[----:B------:R-:W-:Y:S01]  /*0b00*/  LOP3.LUT R0, R0, 0x1ffffffe, RZ, 0xc0, !PT ;  /* 0x1ffffffe00007812 */ /* 0x000fe200078ec0ff */
[----:B------:R-:W-:Y:S01]  /*0b10*/  IMAD.SHL.U32 R2, R2, 0x20, RZ ;  /* 0x0000002002027824 */ /* 0x000fe200078e00ff */
[----:B------:R-:W-:Y:S02]  /*0b20*/  LEA.HI R6, R4, R201, RZ, 0x2 ;  /* 0x000000c904067211 */ /* 0x000fe400078f10ff */
[----:B------:R-:W-:Y:S01]  /*0b30*/  LEA.HI R10, R3, R208, RZ, 0x2 ;  /* 0x000000d0030a7211 */ /* 0x000fe200078f10ff */
[----:B------:R-:W-:Y:S01]  /*0b40*/  IMAD.IADD R0, R9, 0x1, -R0 ;  /* 0x0000000109007824 */ /* 0x000fe200078e0a00 */
[--C-:B------:R-:W-:Y:S02]  /*0b50*/  SHF.R.S32.HI R8, RZ, 0x2, R6.reuse ;  /* 0x00000002ff087819 */ /* 0x100fe40000011406 */
[----:B------:R-:W-:Y:S02]  /*0b60*/  SHF.R.S32.HI R11, RZ, 0x1f, R6 ;  /* 0x0000001fff0b7819 */ /* 0x000fe40000011406 */
[----:B------:R-:W-:-:S02]  /*0b70*/  LOP3.LUT R9, R10, 0xfffffffc, RZ, 0xc0, !PT ;  /* 0xfffffffc0a097812 */ /* 0x000fc400078ec0ff */
[----:B------:R-:W-:Y:S02]  /*0b80*/  LEA.HI R3, R3, R208, RZ, 0x3 ;  /* 0x000000d003037211 */ /* 0x000fe400078f18ff */
[----:B------:R-:W-:Y:S01]  /*0b90*/  LEA.HI R11, R11, R8, RZ, 0x3 ;  /* 0x000000080b0b7211 */ /* 0x000fe200078f18ff */
[----:B------:R-:W-:Y:S01]  /*0ba0*/  IMAD.IADD R9, R208, 0x1, -R9 ;  /* 0x00000001d0097824 */ /* 0x000fe200078e0a09 */
[----:B------:R-:W-:Y:S02]  /*0bb0*/  SHF.R.S32.HI R202, RZ, 0x7, R5 ;  /* 0x00000007ffca7819 */ /* 0x000fe40000011405 */
[----:B------:R-:W-:Y:S02]  /*0bc0*/  LOP3.LUT R2, R2, 0xfffffc00, RZ, 0xc0, !PT ;  /* 0xfffffc0002027812 */ /* 0x000fe400078ec0ff */
        /* <DEDUP_REMOVED lines=26> */
.L_x_5019:
        /* <DEDUP_REMOVED lines=12> */
[----:B01----:R-:W-:Y:S02]  /*0e30*/  IMAD.U32 R2, RZ, RZ, UR6 ;  /* 0x00000006ff027e24 */ /* 0x003fe4000f8e00ff */
[----:B--2---:R-:W-:Y:S01]  /*0e40*/  IMAD.U32 R3, RZ, RZ, UR7 ;  /* 0x00000007ff037e24 */ /* 0x004fe2000f8e00ff */
[----:B------:R-:W-:-:S04]  /*0e50*/  @UP1 UIMAD.WIDE UR6, UR50, 0x4, UR8 ;  /* 0x00000004320618a5 */ /* 0x000fc8000f8e0208 */
[----:B------:R-:W2:Y:S02]  /*0e60*/  @P0 LDG.E R2, desc[UR54][R2.64] ;  /* 0x0000003602020981 */ /* 0x000ea4000c1e1900 */
        /* <DEDUP_REMOVED lines=30> */
.L_x_4912:
        /* <DEDUP_REMOVED lines=10> */
.L_x_4913:
        /* <DEDUP_REMOVED lines=13> */
.L_x_4914:
        /* <DEDUP_REMOVED lines=29> */
.L_x_4916:
[----:B------:R-:W-:-:S11]  /*1390*/  UISETP.NE.AND UP0, UPT, UR5, 0x1, UPT ;  /* 0x000000010500788c */ /* 0x000fd6000bf05270 */
[----:B------:R-:W-:Y:S02]  /*13a0*/  @UP0 ULDC.64 UR8, c[0x0][0x9e8] ;  /* 0x00027a0000080ab9 */ /* 0x000fe40000000a00 */
[----:B------:R-:W-:-:S04]  /*13b0*/  UIMAD.WIDE.U32 UR6, UR4, UR8, URZ ;  /* 0x00000008040672a5 */ /* 0x000fc8000f8e003f */
[----:B------:R-:W-:-:S12]  /*13c0*/  @UP0 USHF.R.U32.HI UR4, URZ, UR9, UR7 ;  /* 0x000000093f040299 */ /* 0x000fd80008011607 */
.L_x_4917:
[----:B------:R-:W-:-:S06]  /*13d0*/  UIMAD UR4, UR4, UR5, UR5 ;  /* 0x00000005040472a4 */ /* 0x000fcc000f8e0205 */
[----:B------:R-:W-:-:S07]  /*13e0*/  VIMNMX R0, R0, UR4, PT ;  /* 0x0000000400007c48 */ /* 0x000fce000bfe0100 */
.L_x_4915:
        /* <DEDUP_REMOVED lines=32> */
.L_x_4919:
[----:B------:R-:W-:-:S11]  /*15f0*/  UISETP.NE.AND UP0, UPT, UR5, 0x1, UPT ;  /* 0x000000010500788c */ /* 0x000fd6000bf05270 */
[----:B------:R-:W-:Y:S02]  /*1600*/  @UP0 ULDC.64 UR10, c[0x0][0x9e8] ;  /* 0x00027a00000a0ab9 */ /* 0x000fe40000000a00 */
[----:B------:R-:W-:-:S04]  /*1610*/  UIMAD.WIDE.U32 UR6, UR4, UR10, URZ ;  /* 0x0000000a040672a5 */ /* 0x000fc8000f8e003f */
[----:B------:R-:W-:-:S12]  /*1620*/  @UP0 USHF.R.U32.HI UR4, URZ, UR11, UR7 ;  /* 0x0000000b3f040299 */ /* 0x000fd80008011607 */
.L_x_4920:
[----:B------:R-:W-:-:S04]  /*1630*/  UIMAD UR4, UR4, UR5, URZ ;  /* 0x00000005040472a4 */ /* 0x000fc8000f8e023f */
[----:B------:R-:W-:-:S04]  /*1640*/  UISETP.LT.AND UP0, UPT, UR9, UR4, UPT ;  /* 0x000000040900728c */ /* 0x000fc8000bf01270 */
[----:B------:R-:W-:-:S12]  /*1650*/  USEL UR9, UR9, UR4, !UP0 ;  /* 0x0000000409097287 */ /* 0x000fd8000c000000 */
.L_x_4918:
        /* <DEDUP_REMOVED lines=55> */
[----:B------:R-:W-:Y:S01]  /*19d0*/  CS2R R130, SRZ ;  /* 0x0000000000827805 */ /* 0x000fe2000001ff00 */
[----:B------:R-:W-:Y:S01]  /*19e0*/  IMAD.MOV.U32 R104, RZ, RZ, RZ ;  /* 0x000000ffff687224 */ /* 0x000fe200078e00ff */
        /* <DEDUP_REMOVED lines=33> */
.L_x_4922:
        /* <DEDUP_REMOVED lines=56> */
.L_x_5127:
[----:B------:R-:W-:Y:S05]  /*1f80*/  @!P0 BRA `(.L_x_4924) ;  /* 0x0000000000048947 */ /* 0x000fea0003800000 */
[----:B------:R-:W-:Y:S01]  /*1f90*/  BPT.TRAP 0x1 ;  /* 0x000000040000795c */ /* 0x000fe20000300000 */
.L_x_4924:
[----:B------:R-:W-:Y:S02]  /*1fa0*/  IMAD.U32 R9, RZ, RZ, UR46 ;  /* 0x0000002eff097e24 */ /* 0x000fe4000f8e00ff */
[----:B------:R-:W-:-:S03]  /*1fb0*/  IMAD.U32 R2, RZ, RZ, UR47 ;  /* 0x0000002fff027e24 */ /* 0x000fc6000f8e00ff */
[----:B------:R-:W-:Y:S02]  /*1fc0*/  LEA R9, R9, UR36, 0x3 ;  /* 0x0000002409097c11 */ /* 0x000fe4000f8e18ff */
[----:B------:R-:W-:-:S04]  /*1fd0*/  SHF.L.U32 R2, R2, 0x1f, RZ ;  /* 0x0000001f02027819 */ /* 0x000fc800000006ff */
[----:B------:R1:W2:Y:S01]  /*1fe0*/  SYNCS.PHASECHK.TRANS64.TRYWAIT P1, [R9+URZ+0x2a830], R2 ;  /* 0x02a83002090075a7 */ /* 0x0002a2000802017f */
[----:B------:R-:W-:Y:S05]  /*1ff0*/  @!P0 BRA `(.L_x_4925) ;  /* 0x0000000000048947 */ /* 0x000fea0003800000 */
[----:B------:R-:W-:Y:S01]  /*2000*/  BPT.TRAP 0x1 ;  /* 0x000000040000795c */ /* 0x000fe20000300000 */
.L_x_4925:
[----:B--2---:R-:W-:Y:S05]  /*2010*/  @P1 BRA `(.L_x_4926) ;  /* 0x0000000000081947 */ /* 0x004fea0003800000 */
[----:B------:R-:W2:Y:S02]  /*2020*/  SYNCS.PHASECHK.TRANS64.TRYWAIT P1, [R9+URZ+0x2a830], R2 ;  /* 0x02a83002090075a7 */ /* 0x000ea4000802017f */
[----:B--2---:R-:W-:Y:S05]  /*2030*/  @!P1 BRA `(.L_x_4927) ;  /* 0x0000017c00c09947 */ /* 0x004fea0003800000 */
.L_x_4926:
        /* <DEDUP_REMOVED lines=49> */
.L_x_4928:
[----:B------:R-:W-:Y:S01]  /*2350*/  UISETP.NE.AND UP1, UPT, UR53, URZ, UPT ;  /* 0x0000003f3500728c */ /* 0x000fe2000bf25270 */
[C---:B------:R-:W-:Y:S01]  /*2360*/  FMUL.FTZ R89, R0.reuse, R31 ;  /* 0x0000001f00597220 */ /* 0x040fe20000410000 */
[----:B------:R-:W-:Y:S01]  /*2370*/  VIADD R31, R17, UR40 ;  /* 0x00000028111f7c36 */ /* 0x000fe20008000000 */
[----:B------:R-:W-:Y:S01]  /*2380*/  R2UR UR6, R9 ;  /* 0x00000000090672ca */ /* 0x000fe200000e0000 */
[C---:B------:R-:W-:Y:S01]  /*2390*/  FMUL.FTZ R56, R0.reuse, R56 ;  /* 0x0000003800387220 */ /* 0x040fe20000410000 */
[C---:B------:R-:W-:Y:S01]  /*23a0*/  FMUL.FTZ R53, R0.reuse, R53 ;  /* 0x0000003500357220 */ /* 0x040fe20000410000 */
[----:B------:R-:W-:Y:S01]  /*23b0*/  PLOP3.LUT P1, PT, PT, PT, UP1, 0x80, 0x0 ;  /* 0x000000000000781c */ /* 0x000fe20003f2f018 */
[----:B------:R-:W-:Y:S01]  /*23c0*/  IMAD.MOV.U32 R15, RZ, RZ, -0x80 ;  /* 0xffffff80ff0f7424 */ /* 0x000fe200078e00ff */
[----:B------:R-:W-:Y:S01]  /*23d0*/  PLOP3.LUT P2, PT, PT, PT, UP1, 0x80, 0x0 ;  /* 0x000000000000781c */ /* 0x000fe20003f4f018 */
[----:B------:R3:W4:Y:S01]  /*23e0*/  MUFU.TANH R93, R53 ;  /* 0x00000035005d7308 */ /* 0x0007220000002400 */
[C---:B------:R-:W-:Y:S01]  /*23f0*/  FMUL.FTZ R4, R0.reuse, R33 ;  /* 0x0000002100047220 */ /* 0x040fe20000410000 */
[----:B------:R-:W-:Y:S01]  /*2400*/  @UP1 ULDC UR7, c[0x0][0x44c] ;  /* 0x0001130000071ab9 */ /* 0x000fe20000000800 */
[C---:B------:R-:W-:Y:S01]  /*2410*/  FMUL.FTZ R40, R0.reuse, R40 ;  /* 0x0000002800287220 */ /* 0x040fe20000410000 */
[C---:B------:R-:W-:Y:S01]  /*2420*/  FMUL.FTZ R41, R0.reuse, R41 ;  /* 0x0000002900297220 */ /* 0x040fe20000410000 */
[C---:B------:R-:W-:Y:S01]  /*2430*/  FMUL.FTZ R33, R0.reuse, R34 ;  /* 0x0000002200217220 */ /* 0x040fe20000410000 */
[C---:B------:R-:W-:Y:S01]  /*2440*/  FMUL.FTZ R5, R0.reuse, R36 ;  /* 0x0000002400057220 */ /* 0x040fe20000410000 */
[----:B------:R-:W-:Y:S01]  /*2450*/  UIADD3 UR6, UR6, 0x2a840, URZ ;  /* 0x0002a84006067890 */ /* 0x000fe2000fffe03f */
[----:B------:R5:W4:Y:S01]  /*2460*/  MUFU.TANH R94, R56 ;  /* 0x00000038005e7308 */ /* 0x000b220000002400 */
[----:B---3--:R-:W-:Y:S01]  /*2470*/  FMUL.FTZ R53, R0, R74 ;  /* 0x0000004a00357220 */ /* 0x008fe20000410000 */
[----:B-12---:R-:W-:Y:S01]  /*2480*/  @P1 IMAD.HI.U32 R9, R31, UR7, RZ ;  /* 0x000000071f091c27 */ /* 0x006fe2000f8e00ff */
[----:B------:R-:W-:-:S03]  /*2490*/  @UP1 ULDC UR7, c[0x0][0x450] ;  /* 0x0001140000071ab9 */ /* 0x000fc60000000800 */
[C---:B0-----:R-:W-:Y:S01]  /*24a0*/  FMUL.FTZ R6, R0.reuse, R37 ;  /* 0x0000002500067220 */ /* 0x041fe20000410000 */
[C---:B------:R-:W-:Y:S01]  /*24b0*/  FMUL.FTZ R44, R0.reuse, R44 ;  /* 0x0000002c002c7220 */ /* 0x040fe20000410000 */
[C---:B------:R-:W-:Y:S01]  /*24c0*/  FMUL.FTZ R45, R0.reuse, R45 ;  /* 0x0000002d002d7220 */ /* 0x040fe20000410000 */
[----:B------:R-:W-:Y:S01]  /*24d0*/  @P2 SHF.R.U32.HI R31, RZ, UR7, R9 ;  /* 0x00000007ff1f2c19 */ /* 0x000fe20008011609 */
[C---:B------:R-:W-:Y:S01]  /*24e0*/  FMUL.FTZ R48, R0.reuse, R48 ;  /* 0x0000003000307220 */ /* 0x040fe20000410000 */
[C---:B------:R-:W-:Y:S01]  /*24f0*/  FMUL.FTZ R49, R0.reuse, R49 ;  /* 0x0000003100317220 */ /* 0x040fe20000410000 */
[----:B------:R-:W-:Y:S01]  /*2500*/  FMUL.FTZ R52, R0, R52 ;  /* 0x0000003400347220 */ /* 0x000fe20000410000 */
[----:B------:R-:W-:Y:S01]  /*2510*/  IMAD R74, R88, R15, 0x80 ;  /* 0x00000080584a7424 */ /* 0x000fe200078e020f */
[----:B-----5:R-:W0:Y:S01]  /*2520*/  SHFL.IDX PT, R56, R31, RZ, 0x1c1f ;  /* 0x001c1fff1f387589 */ /* 0x020e2200000e0000 */
        /* <DEDUP_REMOVED lines=11> */
[----:B------:R1:W2:Y:S01]  /*25e0*/  MUFU.TANH R27, R40 ;  /* 0x00000028001b7308 */ /* 0x0002a20000002400 */
[C---:B------:R-:W-:Y:S01]  /*25f0*/  FMUL.FTZ R37, R0.reuse, R42 ;  /* 0x0000002a00257220 */ /* 0x040fe20000410000 */
[C---:B------:R-:W-:Y:S01]  /*2600*/  FMUL.FTZ R38, R0.reuse, R43 ;  /* 0x0000002b00267220 */ /* 0x040fe20000410000 */
[----:B------:R-:W-:Y:S01]  /*2610*/  UPRMT UR6, UR37, 0x654, UR6 ;  /* 0x0000065425067896 */ /* 0x000fe20008000006 */
[C---:B------:R-:W-:Y:S01]  /*2620*/  FMUL.FTZ R39, R0.reuse, R46 ;  /* 0x0000002e00277220 */ /* 0x040fe20000410000 */
[C---:B------:R-:W-:Y:S01]  /*2630*/  FMUL.FTZ R42, R0.reuse, R51 ;  /* 0x00000033002a7220 */ /* 0x040fe20000410000 */
[----:B------:R-:W-:Y:S01]  /*2640*/  FMUL.FTZ R43, R0, R54 ;  /* 0x00000036002b7220 */ /* 0x000fe20000410000 */
[----:B------:R-:W-:Y:S01]  /*2650*/  VIADD R15, R74, 0x1 ;  /* 0x000000014a0f7836 */ /* 0x000fe20000000000 */
        /* <DEDUP_REMOVED lines=9> */
[C---:B---3--:R-:W-:Y:S01]  /*26f0*/  FMUL.FTZ R41, R0.reuse, R50 ;  /* 0x0000003200297220 */ /* 0x048fe20000410000 */
        /* <DEDUP_REMOVED lines=19> */
[----:B------:R-:W-:Y:S01]  /*2830*/  FMUL.FTZ R73, R0, R73 ;  /* 0x0000004900497220 */ /* 0x000fe20000410000 */
[----:B------:R-:W-:Y:S01]  /*2840*/  IMAD R20, R16, -0x2, R15 ;  /* 0xfffffffe10147824 */ /* 0x000fe200078e020f */
[----:B------:R-:W-:Y:S01]  /*2850*/  PLOP3.LUT P1, PT, PT, PT, UP0, 0x40, 0x0 ;  /* 0x000000000000781c */ /* 0x000fe20003f2e808 */
[----:B------:R3:W0:Y:S01]  /*2860*/  MUFU.TANH R29, R44 ;  /* 0x0000002c001d7308 */ /* 0x0006220000002400 */
[----:B-1----:R-:W-:Y:S01]  /*2870*/  FMUL.FTZ R6, R0, R83 ;  /* 0x0000005300067220 */ /* 0x002fe20000410000 */
[----:B------:R-:W-:Y:S01]  /*2880*/  ULDC UR31, c[0x0][0x9dc] ;  /* 0x00027700001f7ab9 */ /* 0x000fe20000000800 */
[----:B------:R-:W-:Y:S01]  /*2890*/  SYNCS.ARRIVE.TRANS64.RED.A1T0 RZ, [UR6], RZ ;  /* 0x000000ffffff79a7 */ /* 0x000fe20008100406 */
[----:B------:R-:W-:Y:S01]  /*28a0*/  ULOP3.LUT UR6, URZ, UR31, URZ, 0x33, !UPT ;  /* 0x0000001f3f067292 */ /* 0x000fe2000f8e333f */
[----:B------:R-:W-:Y:S01]  /*28b0*/  VIADD R15, R74, UR39 ;  /* 0x000000274a0f7c36 */ /* 0x000fe20008000000 */
[----:B------:R-:W-:Y:S01]  /*28c0*/  ULDC UR14, c[0x0][0x9e0] ;  /* 0x00027800000e7ab9 */ /* 0x000fe20000000800 */
[C---:B------:R-:W-:Y:S01]  /*28d0*/  FMUL.FTZ R32, R0.reuse, R32 ;  /* 0x0000002000207220 */ /* 0x040fe20000410000 */
[----:B------:R1:W0:Y:S01]  /*28e0*/  MUFU.TANH R30, R45 ;  /* 0x0000002d001e7308 */ /* 0x0002220000002400 */
[----:B---3--:R-:W-:Y:S01]  /*28f0*/  FMUL.FTZ R44, R0, R55 ;  /* 0x00000037002c7220 */ /* 0x008fe20000410000 */
[----:B------:R-:W-:-:S02]  /*2900*/  IMAD.U32 R55, RZ, RZ, UR45 ;  /* 0x0000002dff377e24 */ /* 0x000fc4000f8e00ff */
[----:B------:R-:W-:Y:S01]  /*2910*/  FMUL.FTZ R69, R0, R69 ;  /* 0x0000004500457220 */ /* 0x000fe20000410000 */
[----:B------:R-:W-:Y:S01]  /*2920*/  IMAD R75, R16, -0x2, R15 ;  /* 0xfffffffe104b7824 */ /* 0x000fe200078e020f */
[----:B------:R-:W-:Y:S02]  /*2930*/  LEA R78, R88, 0xffffff80, 0x7 ;  /* 0xffffff80584e7811 */ /* 0x000fe400078e38ff */
[----:B------:R-:W-:Y:S01]  /*2940*/  IADD3 R20, -R55, UR39, R20 ;  /* 0x0000002737147c10 */ /* 0x000fe2000fffe114 */
[----:B------:R3:W0:Y:S01]  /*2950*/  MUFU.TANH R90, R48 ;  /* 0x00000030005a7308 */ /* 0x0006220000002400 */
[----:B-1----:R-:W-:-:S03]  /*2960*/  FMUL.FTZ R45, R0, R58 ;  /* 0x0000003a002d7220 */ /* 0x002fc60000410000 */
[C---:B------:R-:W-:Y:S02]  /*2970*/  VIADD R82, R20.reuse, UR14 ;  /* 0x0000000e14527c36 */ /* 0x040fe40008000000 */
[----:B------:R-:W-:Y:S02]  /*2980*/  VIADD R79, R20, UR6 ;  /* 0x00000006144f7c36 */ /* 0x000fe40008000000 */
        /* <DEDUP_REMOVED lines=74> */
.L_x_4931:
[----:B------:R-:W-:Y:S02]  /*2e30*/  ULDC UR6, c[0x0][0x9e4] ;  /* 0x0002790000067ab9 */ /* 0x000fe40000000800 */
[----:B------:R-:W-:-:S05]  /*2e40*/  IMAD.U32 R55, RZ, RZ, UR6 ;  /* 0x00000006ff377e24 */ /* 0x000fca000f8e00ff */
[----:B------:R-:W-:-:S13]  /*2e50*/  ISETP.NE.AND P1, PT, R55, 0x1, PT ;  /* 0x000000013700780c */ /* 0x000fda0003f25270 */
[----:B------:R-:W0:Y:S02]  /*2e60*/  @P1 LDC.64 R56, c[0x0][0x9e8] ;  /* 0x00027a00ff381b82 */ /* 0x000e240000000a00 */
[----:B0-----:R-:W-:-:S05]  /*2e70*/  @P1 IMAD.HI.U32 R20, R15, R56, RZ ;  /* 0x000000380f141227 */ /* 0x001fca00078e00ff */
[----:B------:R-:W-:-:S07]  /*2e80*/  @P1 SHF.R.U32.HI R15, RZ, R57, R20 ;  /* 0x00000039ff0f1219 */ /* 0x000fce0000011614 */
.L_x_4932:
[----:B------:R-:W-:Y:S05]  /*2e90*/  BSYNC B0 ;  /* 0x0000000000007941 */ /* 0x000fea0003800000 */
.L_x_4930:
[----:B------:R-:W-:-:S04]  /*2ea0*/  IMAD R15, R15, R55, -R78 ;  /* 0x000000370f0f7224 */ /* 0x000fc800078e0a4e */
[----:B------:R-:W-:-:S05]  /*2eb0*/  IMAD R15, R16, -0x2, R15 ;  /* 0xfffffffe100f7824 */ /* 0x000fca00078e020f */
[----:B------:R-:W-:Y:S02]  /*2ec0*/  VIADDMNMX R32, R15, R55, R32, PT ;  /* 0x000000370f207246 */ /* 0x000fe40003800120 */
[----:B------:R-:W-:-:S07]  /*2ed0*/  VIMNMX R69, R69, R15, !PT ;  /* 0x0000000f45457248 */ /* 0x000fce0007fe0100 */
.L_x_4929:
[C---:B------:R-:W-:Y:S01]  /*2ee0*/  ISETP.GE.AND P2, PT, R74.reuse, 0x9, PT ;  /* 0x000000094a00780c */ /* 0x040fe20003f46270 */
[----:B------:R-:W-:Y:S01]  /*2ef0*/  UISETP.NE.AND UP0, UPT, UR52, URZ, UPT ;  /* 0x0000003f3400728c */ /* 0x000fe2000bf05270 */
[----:B------:R-:W-:Y:S02]  /*2f00*/  ISETP.GE.AND P1, PT, R74, 0x2, PT ;  /* 0x000000024a00780c */ /* 0x000fe40003f26270 */
        /* <DEDUP_REMOVED lines=13> */
[----:B-1----:R-:W-:Y:S02]  /*2fe0*/  FSEL R57, R21, -INF , !P3 ;  /* 0xff80000015397808 */ /* 0x002fe40005800000 */
        /* <DEDUP_REMOVED lines=138> */
[----:B------:R-:W0:Y:S02]  /*3890*/  SHFL.IDX PT, R32, R31, 0x1, 0x1c1f ;  /* 0x003c1f001f207f89 */ /* 0x000e2400000e0000 */
[----:B------:R-:W-:Y:S02]  /*38a0*/  FSEL R10, R85, -INF , !P6 ;  /* 0xff800000550a7808 */ /* 0x000fe40007000000 */
[----:B------:R-:W-:Y:S02]  /*38b0*/  PLOP3.LUT P6, PT, PT, PT, UP0, 0x40, 0x0 ;  /* 0x000000000000781c */ /* 0x000fe40003fce808 */
[----:B0-----:R-:W-:Y:S01]  /*38c0*/  VIADDMNMX R69, R32, R82, R75, PT ;  /* 0x0000005220457246 */ /* 0x001fe2000380014b */
[----:B------:R-:W-:-:S10]  /*38d0*/  IMAD.IADD R72, R79, 0x1, R32 ;  /* 0x000000014f487824 */ /* 0x000fd400078e0220 */
        /* <DEDUP_REMOVED lines=15> */
.L_x_4935:
[----:B------:R-:W-:Y:S02]  /*39d0*/  ULDC UR6, c[0x0][0x9e4] ;  /* 0x0002790000067ab9 */ /* 0x000fe40000000800 */
[----:B------:R-:W-:-:S05]  /*39e0*/  IMAD.U32 R32, RZ, RZ, UR6 ;  /* 0x00000006ff207e24 */ /* 0x000fca000f8e00ff */
[----:B------:R-:W-:-:S13]  /*39f0*/  ISETP.NE.AND P6, PT, R32, 0x1, PT ;  /* 0x000000012000780c */ /* 0x000fda0003fc5270 */
[----:B------:R-:W0:Y:S02]  /*3a00*/  @P6 LDC.64 R74, c[0x0][0x9e8] ;  /* 0x00027a00ff4a6b82 */ /* 0x000e240000000a00 */
[----:B0-----:R-:W-:-:S05]  /*3a10*/  @P6 IMAD.HI.U32 R74, R31, R74, RZ ;  /* 0x0000004a1f4a6227 */ /* 0x001fca00078e00ff */
[----:B------:R-:W-:-:S07]  /*3a20*/  @P6 SHF.R.U32.HI R31, RZ, R75, R74 ;  /* 0x0000004bff1f6219 */ /* 0x000fce000001164a */
.L_x_4936:
[----:B------:R-:W-:Y:S05]  /*3a30*/  BSYNC B0 ;  /* 0x0000000000007941 */ /* 0x000fea0003800000 */
.L_x_4934:
[----:B------:R-:W-:-:S04]  /*3a40*/  IMAD R31, R31, R32, -R78 ;  /* 0x000000201f1f7224 */ /* 0x000fc800078e0a4e */
[----:B------:R-:W-:-:S05]  /*3a50*/  IMAD R31, R16, -0x2, R31 ;  /* 0xfffffffe101f7824 */ /* 0x000fca00078e021f */
[----:B------:R-:W-:Y:S02]  /*3a60*/  VIADDMNMX R69, R31, R32, R69, PT ;  /* 0x000000201f457246 */ /* 0x000fe40003800145 */
[----:B------:R-:W-:-:S07]  /*3a70*/  VIMNMX R72, R72, R31, !PT ;  /* 0x0000001f48487248 */ /* 0x000fce0007fe0100 */
.L_x_4933:
[C---:B------:R-:W-:Y:S01]  /*3a80*/  ISETP.GT.AND P1, PT, R72.reuse, 0x1, !P1 ;  /* 0x000000014800780c */ /* 0x040fe20004f24270 */
[----:B------:R-:W-:Y:S01]  /*3a90*/  ULDC UR29, c[0x0][0x988] ;  /* 0x00026200001d7ab9 */ /* 0x000fe20000000800 */
[----:B------:R-:W-:Y:S01]  /*3aa0*/  ISETP.NE.AND P6, PT, R83, RZ, PT ;  /* 0x000000ff5300720c */ /* 0x000fe20003fc5270 */
[----:B------:R-:W-:Y:S01]  /*3ab0*/  UISETP.NE.AND UP1, UPT, UR53, URZ, UPT ;  /* 0x0000003f3500728c */ /* 0x000fe2000bf25270 */
[----:B------:R-:W-:Y:S01]  /*3ac0*/  ISETP.LT.OR P1, PT, R69, 0x2, P1 ;  /* 0x000000024500780c */ /* 0x000fe20000f21670 */
[----:B------:R-:W-:Y:S01]  /*3ad0*/  UISETP.NE.AND UP0, UPT, UR52, URZ, UPT ;  /* 0x0000003f3400728c */ /* 0x000fe2000bf05270 */
[C---:B------:R-:W-:Y:S01]  /*3ae0*/  ISETP.GT.AND P2, PT, R72.reuse, 0x8, !P2 ;  /* 0x000000084800780c */ /* 0x040fe20005744270 */
[----:B------:R-:W-:Y:S01]  /*3af0*/  UMOV UR10, UR40 ;  /* 0x00000028000a7c82 */ /* 0x000fe20008000000 */
[----:B------:R-:W-:Y:S02]  /*3b00*/  FSEL R3, R3, -INF , !P1 ;  /* 0xff80000003037808 */ /* 0x000fe40004800000 */
[----:B------:R-:W-:-:S02]  /*3b10*/  ISETP.GT.AND P1, PT, R72, 0x9, !P6 ;  /* 0x000000094800780c */ /* 0x000fc40007724270 */
[C---:B------:R-:W-:Y:S02]  /*3b20*/  ISETP.LT.OR P2, PT, R69.reuse, 0x9, P2 ;  /* 0x000000094500780c */ /* 0x040fe40001741670 */
[----:B------:R-:W-:Y:S01]  /*3b30*/  ISETP.LT.OR P1, PT, R69, 0xa, P1 ;  /* 0x0000000a4500780c */ /* 0x000fe20000f21670 */
[----:B------:R-:W-:Y:S01]  /*3b40*/  @UP1 ULDC UR6, c[0x0][0x44c] ;  /* 0x0001130000061ab9 */ /* 0x000fe20000000800 */
[----:B------:R-:W-:Y:S01]  /*3b50*/  FSEL R31, R14, -INF , !P2 ;  /* 0xff8000000e1f7808 */ /* 0x000fe20005000000 */
[----:B------:R-:W-:Y:S01]  /*3b60*/  UIMAD.WIDE.U32 UR6, UR40, UR6, URZ ;  /* 0x00000006280672a5 */ /* 0x000fe2000f8e003f */
[----:B------:R-:W-:Y:S01]  /*3b70*/  FSEL R32, R89, -INF , !P1 ;  /* 0xff80000059207808 */ /* 0x000fe20004800000 */
[----:B------:R-:W-:Y:S01]  /*3b80*/  @UP1 ULDC UR11, c[0x0][0x450] ;  /* 0x00011400000b1ab9 */ /* 0x000fe20000000800 */
[----:B------:R-:W-:Y:S01]  /*3b90*/  ISETP.NE.AND P1, PT, R86, RZ, PT ;  /* 0x000000ff5600720c */ /* 0x000fe20003f25270 */
[----:B------:R-:W-:Y:S01]  /*3ba0*/  @UP1 USHF.R.U32.HI UR10, URZ, UR11, UR7 ;  /* 0x0000000b3f0a1299 */ /* 0x000fe20008011607 */
[----:B------:R-:W-:-:S02]  /*3bb0*/  ISETP.NE.AND P2, PT, R90, RZ, PT ;  /* 0x000000ff5a00720c */ /* 0x000fc40003f45270 */
[----:B------:R-:W-:Y:S01]  /*3bc0*/  ISETP.GT.AND P1, PT, R72, 0x10, !P1 ;  /* 0x000000104800780c */ /* 0x000fe20004f24270 */
[----:B------:R-:W-:Y:S01]  /*3bd0*/  UIADD3 UR56, UR56, UR10, URZ ;  /* 0x0000000a38387290 */ /* 0x000fe2000fffe03f */
[----:B------:R-:W-:Y:S02]  /*3be0*/  FMNMX.FTZ R75, R81, R55, !PT ;  /* 0x00000037514b7209 */ /* 0x000fe40007810000 */
[----:B------:R-:W-:Y:S01]  /*3bf0*/  ISETP.LT.OR P1, PT, R69, 0x11, P1 ;  /* 0x000000114500780c */ /* 0x000fe20000f21670 */
[----:B------:R-:W-:Y:S01]  /*3c00*/  UIADD3 UR14, UR56, UR14, URZ ;  /* 0x0000000e380e7290 */ /* 0x000fe2000fffe03f */
[----:B------:R-:W-:Y:S02]  /*3c10*/  FMNMX.FTZ R14, R56, R75, !PT ;  /* 0x0000004b380e7209 */ /* 0x000fe40007810000 */
[----:B------:R-:W-:Y:S02]  /*3c20*/  FSEL R33, R33, -INF , !P1 ;  /* 0xff80000021217808 */ /* 0x000fe40004800000 */
[----:B------:R-:W-:-:S02]  /*3c30*/  ISETP.NE.AND P1, PT, R87, RZ, PT ;  /* 0x000000ff5700720c */ /* 0x000fc40003f25270 */
[----:B------:R-:W-:Y:S02]  /*3c40*/  ISETP.NE.AND P6, PT, R91, RZ, PT ;  /* 0x000000ff5b00720c */ /* 0x000fe40003fc5270 */
        /* <DEDUP_REMOVED lines=80> */
[C---:B------:R-:W-:Y:S02]  /*4150*/  ISETP.LT.OR P3, PT, R69.reuse, 0x71, P3 ;  /* 0x000000714500780c */ /* 0x040fe40001f61670 */
[C---:B------:R-:W-:Y:S02]  /*4160*/  ISETP.GT.AND P1, PT, R72.reuse, 0x41, !P1 ;  /* 0x000000414800780c */ /* 0x040fe40004f24270 */
[----:B------:R-:W-:Y:S02]  /*4170*/  ISETP.GT.AND P5, PT, R72, 0x78, !P5 ;  /* 0x000000784800780c */ /* 0x000fe40006fa4270 */
[----:B------:R-:W-:-:S02]  /*4180*/  ISETP.LT.OR P1, PT, R69, 0x42, P1 ;  /* 0x000000424500780c */ /* 0x000fc40000f21670 */
[----:B------:R-:W-:Y:S02]  /*4190*/  ISETP.LT.OR P4, PT, R69, 0x72, P4 ;  /* 0x000000724500780c */ /* 0x000fe40002781670 */
[----:B------:R-:W-:Y:S02]  /*41a0*/  FSEL R46, R46, -INF , !P1 ;  /* 0xff8000002e2e7808 */ /* 0x000fe40004800000 */
[----:B------:R-:W-:Y:S02]  /*41b0*/  ISETP.NE.AND P1, PT, R95, RZ, PT ;  /* 0x000000ff5f00720c */ /* 0x000fe40003f25270 */
[----:B------:R-:W-:Y:S02]  /*41c0*/  ISETP.LT.OR P5, PT, R69, 0x79, P5 ;  /* 0x000000794500780c */ /* 0x000fe40002fa1670 */
        /* <DEDUP_REMOVED lines=23> */
[C---:B------:R-:W-:Y:S02]  /*4340*/  ISETP.GT.AND P1, PT, R72.reuse, 0x60, !P2 ;  /* 0x000000604800780c */ /* 0x040fe40005724270 */
[----:B------:R-:W-:Y:S02]  /*4350*/  ISETP.NE.AND P2, PT, R111, RZ, PT ;  /* 0x000000ff6f00720c */ /* 0x000fe40003f45270 */
[----:B------:R-:W-:Y:S02]  /*4360*/  ISETP.LT.OR P1, PT, R69, 0x61, P1 ;  /* 0x000000614500780c */ /* 0x000fe40000f21670 */
[----:B------:R-:W-:Y:S02]  /*4370*/  ISETP.GT.AND P2, PT, R72, 0x69, !P2 ;  /* 0x000000694800780c */ /* 0x000fe40005744270 */
[----:B------:R-:W-:-:S02]  /*4380*/  FSEL R53, R53, -INF , !P1 ;  /* 0xff80000035357808 */ /* 0x000fc40004800000 */
[----:B------:R-:W-:Y:S02]  /*4390*/  ISETP.GT.AND P1, PT, R72, 0x61, !P6 ;  /* 0x000000614800780c */ /* 0x000fe40007724270 */
[----:B------:R-:W-:Y:S02]  /*43a0*/  ISETP.NE.AND P6, PT, R76, RZ, PT ;  /* 0x000000ff4c00720c */ /* 0x000fe40003fc5270 */
[----:B0-----:R-:W-:Y:S02]  /*43b0*/  FMNMX.FTZ R76, R75, R14, !PT ;  /* 0x0000000e4b4c7209 */ /* 0x001fe40007810000 */
[C---:B------:R-:W-:Y:S02]  /*43c0*/  ISETP.LT.OR P1, PT, R69.reuse, 0x62, P1 ;  /* 0x000000624500780c */ /* 0x040fe40000f21670 */
[----:B------:R-:W-:Y:S01]  /*43d0*/  ISETP.LT.OR P2, PT, R69, 0x6a, P2 ;  /* 0x0000006a4500780c */ /* 0x000fe20001741670 */
[----:B------:R-:W0:Y:S01]  /*43e0*/  SHFL.BFLY PT, R77, R76, 0x1, 0x1f ;  /* 0x0c201f004c4d7f89 */ /* 0x000e2200000e0000 */
[----:B------:R-:W-:-:S02]  /*43f0*/  FSEL R54, R54, -INF , !P1 ;  /* 0xff80000036367808 */ /* 0x000fc40004800000 */
[----:B0-----:R-:W-:Y:S01]  /*4400*/  FMNMX.FTZ R14, R76, R77, !PT ;  /* 0x0000004d4c0e7209 */ /* 0x001fe20007810000 */
[----:B------:R-:W-:-:S03]  /*4410*/  IMAD.U32 R77, RZ, RZ, UR29 ;  /* 0x0000001dff4d7e24 */ /* 0x000fc6000f8e00ff */
[C---:B------:R-:W-:Y:S01]  /*4420*/  FSETP.NEU.FTZ.AND P1, PT, R14.reuse, -INF , PT ;  /* 0xff8000000e00780b */ /* 0x040fe20003f3d000 */
[----:B------:R-:W-:-:S05]  /*4430*/  FFMA.FTZ R74, R14, R77, -8 ;  /* 0xc10000000e4a7423 */ /* 0x000fca000001004d */
[----:B------:R-:W-:Y:S02]  /*4440*/  FSEL R78, R74, RZ, P1 ;  /* 0x000000ff4a4e7208 */ /* 0x000fe40000800000 */
[----:B------:R-:W-:Y:S02]  /*4450*/  ISETP.GT.AND P1, PT, R72, RZ, !P6 ;  /* 0x000000ff4800720c */ /* 0x000fe40007724270 */
[----:B------:R-:W-:Y:S01]  /*4460*/  ISETP.NE.AND P6, PT, R80, RZ, PT ;  /* 0x000000ff5000720c */ /* 0x000fe20003fc5270 */
[----:B------:R-:W-:-:S01]  /*4470*/  FFMA.FTZ R77, R68, UR29, -R78 ;  /* 0x0000001d444d7c23 */ /* 0x000fc2000801084e */
[----:B------:R-:W-:Y:S01]  /*4480*/  ISETP.LT.OR P1, PT, R69, 0x1, P1 ;  /* 0x000000014500780c */ /* 0x000fe20000f21670 */
[----:B------:R-:W-:-:S01]  /*4490*/  FFMA.FTZ R55, R55, UR29, -R78 ;  /* 0x0000001d37377c23 */ /* 0x000fc2000801084e */
[----:B------:R-:W-:Y:S01]  /*44a0*/  ISETP.GT.AND P6, PT, R72, 0x79, !P6 ;  /* 0x000000794800780c */ /* 0x000fe200077c4270 */
[----:B------:R-:W-:-:S01]  /*44b0*/  FFMA.FTZ R56, R56, UR29, -R78 ;  /* 0x0000001d38387c23 */ /* 0x000fc2000801084e */
[----:B------:R-:W-:Y:S01]  /*44c0*/  FSEL R74, R2, -INF , !P1 ;  /* 0xff800000024a7808 */ /* 0x000fe20004800000 */
        /* <DEDUP_REMOVED lines=22> */
[----:B------:R-:W-:Y:S01]  /*4630*/  FFMA.FTZ R12, R20, UR29, -R78 ;  /* 0x0000001d140c7c23 */ /* 0x000fe2000801084e */
[----:B------:R-:W-:Y:S01]  /*4640*/  FMNMX.FTZ R75, R35, R76, !PT ;  /* 0x0000004c234b7209 */ /* 0x000fe20007810000 */
[----:B------:R-:W-:-:S02]  /*4650*/  IMAD.U32 R20, RZ, RZ, UR29 ;  /* 0x0000001dff147e24 */ /* 0x000fc4000f8e00ff */
        /* <DEDUP_REMOVED lines=13> */
[--C-:B------:R-:W-:Y:S01]  /*4730*/  FFMA.FTZ R24, R24, UR29, -R78.reuse ;  /* 0x0000001d18187c23 */ /* 0x100fe2000801084e */
[----:B------:R-:W-:Y:S01]  /*4740*/  FMNMX.FTZ R73, R39, R76, !PT ;  /* 0x0000004c27497209 */ /* 0x000fe20007810000 */
[----:B------:R-:W-:-:S02]  /*4750*/  FFMA.FTZ R21, R21, UR29, -R78 ;  /* 0x0000001d15157c23 */ /* 0x000fc4000801084e */
[----:B------:R-:W3:Y:S01]  /*4760*/  MUFU.EX2 R59, R59 ;  /* 0x0000003b003b7308 */ /* 0x000ee20000000800 */
[----:B------:R-:W-:Y:S01]  /*4770*/  FMNMX.FTZ R76, R40, R73, !PT ;  /* 0x00000049284c7209 */ /* 0x000fe20007810000 */
[----:B--2---:R-:W-:-:S03]  /*4780*/  FFMA.FTZ R75, R70, UR29, -R78 ;  /* 0x0000001d464b7c23 */ /* 0x004fc6000801084e */
[----:B------:R-:W-:-:S03]  /*4790*/  FMNMX.FTZ R73, R41, R76, !PT ;  /* 0x0000004c29497209 */ /* 0x000fc60007810000 */
[----:B------:R-:W2:Y:S01]  /*47a0*/  MUFU.EX2 R57, R57 ;  /* 0x0000003900397308 */ /* 0x000ea20000000800 */
[----:B------:R-:W-:Y:S01]  /*47b0*/  FMNMX.FTZ R76, R42, R73, !PT ;  /* 0x000000492a4c7209 */ /* 0x000fe20007810000 */
[----:B------:R-:W-:-:S03]  /*47c0*/  FFMA.FTZ R73, R71, UR29, -R78 ;  /* 0x0000001d47497c23 */ /* 0x000fc6000801084e */
[----:B------:R-:W-:-:S03]  /*47d0*/  FMNMX.FTZ R71, R43, R76, !PT ;  /* 0x0000004c2b477209 */ /* 0x000fc60007810000 */
[----:B------:R-:W4:Y:S01]  /*47e0*/  MUFU.EX2 R58, R58 ;  /* 0x0000003a003a7308 */ /* 0x000f220000000800 */
[----:B------:R-:W-:-:S04]  /*47f0*/  FMNMX.FTZ R76, R44, R71, !PT ;  /* 0x000000472c4c7209 */ /* 0x000fc80007810000 */
[----:B------:R-:W-:-:S03]  /*4800*/  FMNMX.FTZ R71, R45, R76, !PT ;  /* 0x0000004c2d477209 */ /* 0x000fc60007810000 */
[----:B------:R-:W-:Y:S01]  /*4810*/  MUFU.EX2 R76, R75 ;  /* 0x0000004b004c7308 */ /* 0x000fe20000000800 */
[----:B------:R-:W-:-:S04]  /*4820*/  FMNMX.FTZ R70, R46, R71, !PT ;  /* 0x000000472e467209 */ /* 0x000fc80007810000 */
[----:B------:R-:W-:-:S03]  /*4830*/  FMNMX.FTZ R71, R47, R70, !PT ;  /* 0x000000462f477209 */ /* 0x000fc60007810000 */
[----:B------:R-:W5:Y:S01]  /*4840*/  MUFU.EX2 R61, R61 ;  /* 0x0000003d003d7308 */ /* 0x000f620000000800 */
[----:B------:R-:W-:-:S04]  /*4850*/  FMNMX.FTZ R70, R48, R71, !PT ;  /* 0x0000004730467209 */ /* 0x000fc80007810000 */
[----:B------:R-:W-:Y:S01]  /*4860*/  FMNMX.FTZ R71, R49, R70, !PT ;  /* 0x0000004631477209 */ /* 0x000fe20007810000 */
[----:B------:R-:W-:-:S02]  /*4870*/  FFMA.FTZ R70, R67, UR29, -R78 ;  /* 0x0000001d43467c23 */ /* 0x000fc4000801084e */
[----:B------:R-:W5:Y:S01]  /*4880*/  MUFU.EX2 R60, R60 ;  /* 0x0000003c003c7308 */ /* 0x000f620000000800 */
[----:B------:R-:W-:Y:S01]  /*4890*/  FMNMX.FTZ R68, R50, R71, !PT ;  /* 0x0000004732447209 */ /* 0x000fe20007810000 */
[----:B------:R-:W-:Y:S01]  /*48a0*/  FFMA.FTZ R71, R66, UR29, -R78 ;  /* 0x0000001d42477c23 */ /* 0x000fe2000801084e */
[----:B------:R-:W-:Y:S02]  /*48b0*/  FSEL R66, R5, -INF , !P1 ;  /* 0xff80000005427808 */ /* 0x000fe40004800000 */
[----:B------:R-:W-:-:S03]  /*48c0*/  FMNMX.FTZ R67, R51, R68, !PT ;  /* 0x0000004433437209 */ /* 0x000fc60007810000 */
[----:B------:R-:W5:Y:S01]  /*48d0*/  MUFU.EX2 R63, R63 ;  /* 0x0000003f003f7308 */ /* 0x000f620000000800 */
[----:B------:R-:W-:-:S04]  /*48e0*/  FMNMX.FTZ R68, R52, R67, !PT ;  /* 0x0000004334447209 */ /* 0x000fc80007810000 */
[----:B------:R-:W-:Y:S02]  /*48f0*/  FMNMX.FTZ R67, R53, R68, !PT ;  /* 0x0000004435437209 */ /* 0x000fe40007810000 */
[----:B------:R-:W-:Y:S01]  /*4900*/  FSEL R68, R6, -INF , !P4 ;  /* 0xff80000006447808 */ /* 0x000fe20006000000 */
[--C-:B------:R-:W-:Y:S01]  /*4910*/  FFMA.FTZ R6, R64, UR29, -R78.reuse ;  /* 0x0000001d40067c23 */ /* 0x100fe2000801084e */
[----:B------:R-:W-:Y:S01]  /*4920*/  FMNMX.FTZ R5, R54, R67, !PT ;  /* 0x0000004336057209 */ /* 0x000fe20007810000 */
[----:B------:R-:W5:Y:S01]  /*4930*/  MUFU.EX2 R73, R73 ;  /* 0x0000004900497308 */ /* 0x000f620000000800 */
[----:B------:R-:W-:Y:S02]  /*4940*/  FSEL R67, R4, -INF , !P2 ;  /* 0xff80000004437808 */ /* 0x000fe40005000000 */
[----:B------:R-:W-:Y:S02]  /*4950*/  FMNMX.FTZ R4, R66, R5, !PT ;  /* 0x0000000542047209 */ /* 0x000fe40007810000 */
[----:B------:R-:W-:Y:S01]  /*4960*/  FSEL R64, R9, -INF , !P5 ;  /* 0xff80000009407808 */ /* 0x000fe20006800000 */
[----:B------:R-:W-:Y:S01]  /*4970*/  FFMA.FTZ R9, R15, UR29, -R78 ;  /* 0x0000001d0f097c23 */ /* 0x000fe2000801084e */
[----:B------:R-:W-:Y:S01]  /*4980*/  FMNMX.FTZ R4, R67, R4, !PT ;  /* 0x0000000443047209 */ /* 0x000fe20007810000 */
[----:B------:R0:W-:Y:S03]  /*4990*/  MUFU.EX2 R75, R6 ;  /* 0x00000006004b7308 */ /* 0x0001e60000000800 */
        /* <DEDUP_REMOVED lines=11> */
[----:B------:R-:W-:Y:S01]  /*4a50*/  FFMA.FTZ R5, R13, UR29, -R78 ;  /* 0x0000001d0d057c23 */ /* 0x000fe2000801084e */
[----:B------:R-:W-:-:S01]  /*4a60*/  FADD.FTZ R13, R2, R55 ;  /* 0x00000037020d7221 */ /* 0x000fc20000010000 */
[--C-:B------:R-:W-:Y:S01]  /*4a70*/  FFMA.FTZ R4, R11, UR29, -R78.reuse ;  /* 0x0000001d0b047c23 */ /* 0x100fe2000801084e */
[----:B------:R-:W-:-:S01]  /*4a80*/  FFMA.FTZ R11, R10, UR29, -R78 ;  /* 0x0000001d0a0b7c23 */ /* 0x000fc2000801084e */
[----:B------:R-:W0:Y:S01]  /*4a90*/  SHFL.BFLY PT, R7, R6, 0x1, 0x1f ;  /* 0x0c201f0006077f89 */ /* 0x000e2200000e0000 */
[----:B-1----:R-:W-:-:S01]  /*4aa0*/  FADD.FTZ R10, R56, R13 ;  /* 0x0000000d380a7221 */ /* 0x002fc20000010000 */
[C---:B---3--:R-:W-:Y:S01]  /*4ab0*/  F2FP.SATFINITE.E4M3.F32.PACK_AB_MERGE_C R56, R59.reuse, R56, RZ ;  /* 0x000000383b38723e */ /* 0x048fe200048070ff */
[----:B------:R-:W-:Y:S02]  /*4ac0*/  MUFU.EX2 R29, R29 ;  /* 0x0000001d001d7308 */ /* 0x000fe40000000800 */
[----:B------:R-:W-:-:S01]  /*4ad0*/  FADD.FTZ R10, R59, R10 ;  /* 0x0000000a3b0a7221 */ /* 0x000fc20000010000 */
[----:B------:R-:W-:-:S03]  /*4ae0*/  F2FP.SATFINITE.E4M3.F32.PACK_AB_MERGE_C R196, R55, R2, R56 ;  /* 0x0000000237c4723e */ /* 0x000fc60004807038 */
[----:B--2---:R-:W-:Y:S02]  /*4af0*/  FADD.FTZ R13, R57, R10 ;  /* 0x0000000a390d7221 */ /* 0x004fe40000010000 */
[----:B------:R-:W-:Y:S08]  /*4b00*/  MUFU.EX2 R72, R72 ;  /* 0x0000004800487308 */ /* 0x000ff00000000800 */
[----:B------:R-:W-:Y:S01]  /*4b10*/  MUFU.EX2 R82, R27 ;  /* 0x0000001b00527308 */ /* 0x000fe20000000800 */
[----:B0-----:R-:W-:Y:S01]  /*4b20*/  FMNMX.FTZ R7, R6, R7, !PT ;  /* 0x0000000706077209 */ /* 0x001fe20007810000 */
[----:B------:R-:W-:-:S06]  /*4b30*/  FFMA.FTZ R6, R8, UR29, -R78 ;  /* 0x0000001d08067c23 */ /* 0x000fcc000801084e */
[----:B------:R-:W-:Y:S01]  /*4b40*/  MUFU.EX2 R25, R25 ;  /* 0x0000001900197308 */ /* 0x000fe20000000800 */
[C---:B------:R-:W-:Y:S01]  /*4b50*/  FSETP.NEU.FTZ.AND P1, PT, R7.reuse, -INF , PT ;  /* 0xff8000000700780b */ /* 0x040fe20003f3d000 */
[----:B------:R-:W-:Y:S01]  /*4b60*/  FFMA.FTZ R8, R7, R20, -8 ;  /* 0xc100000007087423 */ /* 0x000fe20000010014 */
[----:B----4-:R-:W-:-:S04]  /*4b70*/  FADD.FTZ R20, R58, R13 ;  /* 0x0000000d3a147221 */ /* 0x010fc80000010000 */
[----:B------:R-:W-:Y:S01]  /*4b80*/  FSEL R8, R8, RZ, P1 ;  /* 0x000000ff08087208 */ /* 0x000fe20000800000 */
[----:B-----5:R-:W-:-:S01]  /*4b90*/  FADD.FTZ R15, R61, R20 ;  /* 0x000000143d0f7221 */ /* 0x020fc20000010000 */
[----:B------:R-:W-:Y:S01]  /*4ba0*/  MUFU.EX2 R28, R28 ;  /* 0x0000001c001c7308 */ /* 0x000fe20000000800 */
[----:B------:R-:W-:Y:S02]  /*4bb0*/  PLOP3.LUT P1, PT, PT, PT, UP0, 0x40, 0x0 ;  /* 0x000000000000781c */ /* 0x000fe40003f2e808 */
        /* <DEDUP_REMOVED lines=16> */
[----:B------:R-:W-:Y:S01]  /*4cc0*/  FFMA.FTZ R42, R42, UR29, -R8 ;  /* 0x0000001d2a2a7c23 */ /* 0x000fe20008010808 */
[----:B------:R-:W-:-:S01]  /*4cd0*/  FADD.FTZ R20, R60, R15 ;  /* 0x0000000f3c147221 */ /* 0x000fc20000010000 */
[--C-:B------:R-:W-:Y:S01]  /*4ce0*/  FFMA.FTZ R43, R43, UR29, -R8.reuse ;  /* 0x0000001d2b2b7c23 */ /* 0x100fe20008010808 */
[----:B------:R-:W-:-:S01]  /*4cf0*/  FFMA.FTZ R44, R44, UR29, -R8 ;  /* 0x0000001d2c2c7c23 */ /* 0x000fc20008010808 */
[----:B------:R-:W-:Y:S01]  /*4d00*/  FFMA.FTZ R45, R45, UR29, -R8 ;  /* 0x0000001d2d2d7c23 */ /* 0x000fe20008010808 */
[----:B------:R-:W-:-:S01]  /*4d10*/  FADD.FTZ R20, R63, R20 ;  /* 0x000000143f147221 */ /* 0x000fc20000010000 */
[----:B------:R-:W1:Y:S01]  /*4d20*/  MUFU.EX2 R31, R31 ;  /* 0x0000001f001f7308 */ /* 0x000e620000000800 */
[----:B------:R-:W-:-:S01]  /*4d30*/  FFMA.FTZ R46, R46, UR29, -R8 ;  /* 0x0000001d2e2e7c23 */ /* 0x000fc20008010808 */
[----:B------:R-:W-:Y:S01]  /*4d40*/  FFMA.FTZ R47, R47, UR29, -R8 ;  /* 0x0000001d2f2f7c23 */ /* 0x000fe20008010808 */
[----:B------:R-:W-:-:S01]  /*4d50*/  FADD.FTZ R15, R73, R20 ;  /* 0x00000014490f7221 */ /* 0x000fc20000010000 */
[--C-:B------:R-:W-:Y:S01]  /*4d60*/  FFMA.FTZ R48, R48, UR29, -R8.reuse ;  /* 0x0000001d30307c23 */ /* 0x100fe20008010808 */
[----:B------:R-:W-:-:S01]  /*4d70*/  FFMA.FTZ R49, R49, UR29, -R8 ;  /* 0x0000001d31317c23 */ /* 0x000fc20008010808 */
[----:B------:R-:W-:Y:S01]  /*4d80*/  FFMA.FTZ R50, R50, UR29, -R8 ;  /* 0x0000001d32327c23 */ /* 0x000fe20008010808 */
[----:B------:R-:W-:-:S01]  /*4d90*/  FADD.FTZ R15, R76, R15 ;  /* 0x0000000f4c0f7221 */ /* 0x000fc20000010000 */
        /* <DEDUP_REMOVED lines=18> */
[----:B------:R-:W-:Y:S02]  /*4ec0*/  F2FP.SATFINITE.E4M3.F32.PACK_AB_MERGE_C R73, R76, R73, RZ ;  /* 0x000000494c49723e */ /* 0x000fe400048070ff */
[----:B------:R-:W-:Y:S02]  /*4ed0*/  F2FP.SATFINITE.E4M3.F32.PACK_AB_MERGE_C R197, R3, R74, R31 ;  /* 0x0000004a03c5723e */ /* 0x000fe4000480701f */
[----:B------:R-:W2:Y:S01]  /*4ee0*/  MUFU.EX2 R35, R35 ;  /* 0x0000002300237308 */ /* 0x000ea20000000800 */
[----:B0-----:R-:W-:-:S01]  /*4ef0*/  FADD.FTZ R13, R33, R10 ;  /* 0x0000000a210d7221 */ /* 0x001fc20000010000 */
[----:B------:R-:W-:Y:S01]  /*4f00*/  FADD.FTZ R10, R62, R15 ;  /* 0x0000000f3e0a7221 */ /* 0x000fe20000010000 */
[----:B------:R-:W-:-:S02]  /*4f10*/  F2FP.SATFINITE.E4M3.F32.PACK_AB_MERGE_C R198, R58, R57, R61 ;  /* 0x000000393ac6723e */ /* 0x000fc4000480703d */
[----:B------:R-:W-:Y:S01]  /*4f20*/  F2FP.SATFINITE.E4M3.F32.PACK_AB_MERGE_C R192, R63, R60, R73 ;  /* 0x0000003c3fc0723e */ /* 0x000fe20004807049 */
[----:B------:R-:W-:-:S01]  /*4f30*/  FADD.FTZ R15, R77, R10 ;  /* 0x0000000a4d0f7221 */ /* 0x000fc20000010000 */
[----:B------:R-:W-:Y:S01]  /*4f40*/  F2FP.SATFINITE.E4M3.F32.PACK_AB_MERGE_C R10, R71, R70, RZ ;  /* 0x00000046470a723e */ /* 0x000fe200048070ff */
[----:B------:R-:W0:Y:S01]  /*4f50*/  MUFU.EX2 R36, R36 ;  /* 0x0000002400247308 */ /* 0x000e220000000800 */
[----:B-1----:R-:W-:-:S01]  /*4f60*/  FADD.FTZ R2, R34, R13 ;  /* 0x0000000d22027221 */ /* 0x002fc20000010000 */
[----:B------:R-:W-:Y:S01]  /*4f70*/  FADD.FTZ R70, R70, R15 ;  /* 0x0000000f46467221 */ /* 0x000fe20000010000 */
[----:B------:R-:W-:Y:S02]  /*4f80*/  F2FP.SATFINITE.E4M3.F32.PACK_AB_MERGE_C R194, R77, R62, R10 ;  /* 0x0000003e4dc2723e */ /* 0x000fe4000480700a */
[----:B------:R-:W-:Y:S01]  /*4f90*/  F2FP.SATFINITE.E4M3.F32.PACK_AB_MERGE_C R15, R29, R30, RZ ;  /* 0x0000001e1d0f723e */ /* 0x000fe200048070ff */
[----:B------:R-:W-:-:S02]  /*4fa0*/  FADD.FTZ R71, R71, R70 ;  /* 0x0000004647477221 */ /* 0x000fc40000010000 */
[----:B------:R-:W1:Y:S01]  /*4fb0*/  MUFU.EX2 R37, R37 ;  /* 0x0000002500257308 */ /* 0x000e620000000800 */
[----:B--2---:R-:W-:-:S01]  /*4fc0*/  FADD.FTZ R13, R35, R2 ;  /* 0x00000002230d7221 */ /* 0x004fc20000010000 */
[----:B------:R-:W-:Y:S01]  /*4fd0*/  FADD.FTZ R10, R72, R71 ;  /* 0x00000047480a7221 */ /* 0x000fe20000010000 */
[----:B------:R-:W-:-:S03]  /*4fe0*/  F2FP.SATFINITE.E4M3.F32.PACK_AB_MERGE_C R188, R75, R72, R15 ;  /* 0x000000484bbc723e */ /* 0x000fc6000480700f */
[----:B------:R-:W-:Y:S01]  /*4ff0*/  FADD.FTZ R75, R75, R10 ;  /* 0x0000000a4b4b7221 */ /* 0x000fe20000010000 */
[----:B------:R-:W-:Y:S01]  /*5000*/  F2FP.SATFINITE.E4M3.F32.PACK_AB_MERGE_C R10, R25, R82, RZ ;  /* 0x00000052190a723e */ /* 0x000fe200048070ff */
[----:B------:R-:W2:Y:S01]  /*5010*/  MUFU.EX2 R38, R38 ;  /* 0x0000002600267308 */ /* 0x000ea20000000800 */
[----:B0-----:R-:W-:-:S01]  /*5020*/  FADD.FTZ R2, R36, R13 ;  /* 0x0000000d24027221 */ /* 0x001fc20000010000 */
[----:B------:R-:W-:Y:S01]  /*5030*/  FADD.FTZ R30, R30, R75 ;  /* 0x0000004b1e1e7221 */ /* 0x000fe20000010000 */
[----:B------:R-:W-:Y:S02]  /*5040*/  F2FP.SATFINITE.E4M3.F32.PACK_AB_MERGE_C R190, R28, R79, R10 ;  /* 0x0000004f1cbe723e */ /* 0x000fe4000480700a */
[----:B------:R-:W-:Y:S01]  /*5050*/  F2FP.SATFINITE.E4M3.F32.PACK_AB_MERGE_C R35, R36, R35, RZ ;  /* 0x000000232423723e */ /* 0x000fe200048070ff */
[----:B------:R-:W-:-:S02]  /*5060*/  FADD.FTZ R30, R29, R30 ;  /* 0x0000001e1d1e7221 */ /* 0x000fc40000010000 */
[----:B------:R-:W0:Y:S01]  /*5070*/  MUFU.EX2 R39, R39 ;  /* 0x0000002700277308 */ /* 0x000e220000000800 */
[----:B-1----:R-:W-:-:S01]  /*5080*/  FADD.FTZ R13, R37, R2 ;  /* 0x00000002250d7221 */ /* 0x002fc20000010000 */
[----:B------:R-:W-:Y:S01]  /*5090*/  FADD.FTZ R79, R79, R30 ;  /* 0x0000001e4f4f7221 */ /* 0x000fe20000010000 */
[----:B------:R-:W-:-:S03]  /*50a0*/  F2FP.SATFINITE.E4M3.F32.PACK_AB_MERGE_C R199, R34, R33, R35 ;  /* 0x0000002122c7723e */ /* 0x000fc60004807023 */
[----:B------:R-:W-:Y:S02]  /*50b0*/  FADD.FTZ R79, R28, R79 ;  /* 0x0000004f1c4f7221 */ /* 0x000fe40000010000 */
[----:B------:R-:W1:Y:S01]  /*50c0*/  MUFU.EX2 R40, R40 ;  /* 0x0000002800287308 */ /* 0x000e620000000800 */
[----:B--2---:R-:W-:-:S01]  /*50d0*/  FADD.FTZ R2, R38, R13 ;  /* 0x0000000d26027221 */ /* 0x004fc20000010000 */
[----:B------:R-:W-:-:S04]  /*50e0*/  FADD.FTZ R82, R82, R79 ;  /* 0x0000004f52527221 */ /* 0x000fc80000010000 */
[----:B------:R-:W-:Y:S02]  /*50f0*/  FADD.FTZ R25, R25, R82 ;  /* 0x0000005219197221 */ /* 0x000fe40000010000 */
        /* <DEDUP_REMOVED lines=26> */
[----:B------:R-:W-:Y:S01]  /*52a0*/  MUFU.EX2 R12, R12 ;  /* 0x0000000c000c7308 */ /* 0x000fe20000000800 */
[----:B-1----:R-:W-:-:S07]  /*52b0*/  FADD.FTZ R13, R49, R2 ;  /* 0x00000002310d7221 */ /* 0x002fce0000010000 */
[----:B------:R-:W0:Y:S01]  /*52c0*/  MUFU.EX2 R9, R9 ;  /* 0x0000000900097308 */ /* 0x000e220000000800 */
[----:B--2---:R-:W-:-:S07]  /*52d0*/  FADD.FTZ R2, R50, R13 ;  /* 0x0000000d32027221 */ /* 0x004fce0000010000 */
[----:B------:R-:W1:Y:S08]  /*52e0*/  MUFU.EX2 R51, R51 ;  /* 0x0000003300337308 */ /* 0x000e700000000800 */
[----:B------:R-:W-:Y:S01]  /*52f0*/  MUFU.EX2 R24, R24 ;  /* 0x0000001800187308 */ /* 0x000fe20000000800 */
[----:B0-----:R-:W-:-:S07]  /*5300*/  F2FP.SATFINITE.E4M3.F32.PACK_AB_MERGE_C R10, R9, R12, RZ ;  /* 0x0000000c090a723e */ /* 0x001fce00048070ff */
[----:B------:R-:W0:Y:S01]  /*5310*/  MUFU.EX2 R21, R21 ;  /* 0x0000001500157308 */ /* 0x000e220000000800 */
[----:B-1----:R-:W-:-:S07]  /*5320*/  FADD.FTZ R3, R51, R2 ;  /* 0x0000000233037221 */ /* 0x002fce0000010000 */
[----:B------:R-:W1:Y:S08]  /*5330*/  MUFU.EX2 R52, R52 ;  /* 0x0000003400347308 */ /* 0x000e700000000800 */
[----:B------:R-:W2:Y:S01]  /*5340*/  MUFU.EX2 R53, R53 ;  /* 0x0000003500357308 */ /* 0x000ea20000000800 */
[----:B0-----:R-:W-:Y:S01]  /*5350*/  F2FP.SATFINITE.E4M3.F32.PACK_AB_MERGE_C R184, R21, R24, R10 ;  /* 0x0000001815b8723e */ /* 0x001fe2000480700a */
[----:B------:R-:W-:-:S04]  /*5360*/  FADD.FTZ R24, R24, R25 ;  /* 0x0000001918187221 */ /* 0x000fc80000010000 */
[----:B------:R-:W-:Y:S02]  /*5370*/  FADD.FTZ R21, R21, R24 ;  /* 0x0000001815157221 */ /* 0x000fe40000010000 */
[----:B------:R-:W-:Y:S01]  /*5380*/  MUFU.EX2 R6, R6 ;  /* 0x0000000600067308 */ /* 0x000fe20000000800 */
[C---:B-1----:R-:W-:Y:S01]  /*5390*/  F2FP.SATFINITE.E4M3.F32.PACK_AB_MERGE_C R51, R52.reuse, R51, RZ ;  /* 0x000000333433723e */ /* 0x042fe200048070ff */
[----:B------:R-:W-:Y:S01]  /*53a0*/  FADD.FTZ R52, R52, R3 ;  /* 0x0000000334347221 */ /* 0x000fe20000010000 */
[----:B------:R-:W-:-:S02]  /*53b0*/  FADD.FTZ R12, R12, R21 ;  /* 0x000000150c0c7221 */ /* 0x000fc40000010000 */
[----:B------:R-:W-:Y:S02]  /*53c0*/  F2FP.SATFINITE.E4M3.F32.PACK_AB_MERGE_C R191, R50, R49, R51 ;  /* 0x0000003132bf723e */ /* 0x000fe40004807033 */
[----:B------:R-:W-:-:S01]  /*53d0*/  FADD.FTZ R12, R9, R12 ;  /* 0x0000000c090c7221 */ /* 0x000fc20000010000 */
        /* <DEDUP_REMOVED lines=20> */
[----:B0-----:R-:W-:-:S07]  /*5520*/  FADD.FTZ R3, R65, R2 ;  /* 0x0000000241037221 */ /* 0x001fce0000010000 */
[----:B------:R-:W0:Y:S01]  /*5530*/  MUFU.EX2 R9, R8 ;  /* 0x0000000800097308 */ /* 0x000e220000000800 */
[----:B-1----:R-:W-:-:S04]  /*5540*/  FADD.FTZ R3, R68, R3 ;  /* 0x0000000344037221 */ /* 0x002fc80000010000 */
[----:B--2---:R-:W-:Y:S01]  /*5550*/  FADD.FTZ R2, R64, R3 ;  /* 0x0000000340027221 */ /* 0x004fe20000010000 */
[----:B------:R-:W-:-:S01]  /*5560*/  FADD.FTZ R3, R11, R6 ;  /* 0x000000060b037221 */ /* 0x000fc20000010000 */
[----:B------:R-:W-:Y:S01]  /*5570*/  VIADD R6, R88, 0xfffffffe ;  /* 0xfffffffe58067836 */ /* 0x000fe20000000000 */
[C---:B0-----:R-:W-:Y:S01]  /*5580*/  F2FP.SATFINITE.E4M3.F32.PACK_AB_MERGE_C R4, R9.reuse, R64, RZ ;  /* 0x000000400904723e */ /* 0x041fe200048070ff */
[----:B------:R-:W-:-:S03]  /*5590*/  FADD.FTZ R2, R9, R2 ;  /* 0x0000000209027221 */ /* 0x000fc60000010000 */
        /* <DEDUP_REMOVED lines=13> */
.L_x_4938:
[----:B------:R-:W-:Y:S02]  /*5670*/  ULDC UR18, c[0x0][0x9e4] ;  /* 0x0002790000127ab9 */ /* 0x000fe40000000800 */
[----:B------:R-:W-:-:S11]  /*5680*/  UISETP.NE.AND UP0, UPT, UR18, 0x1, UPT ;  /* 0x000000011200788c */ /* 0x000fd6000bf05270 */
[----:B------:R-:W-:Y:S02]  /*5690*/  @UP0 ULDC.64 UR6, c[0x0][0x9e8] ;  /* 0x00027a0000060ab9 */ /* 0x000fe40000000a00 */
[----:B------:R-:W-:-:S04]  /*56a0*/  UIMAD.WIDE.U32 UR10, UR15, UR6, URZ ;  /* 0x000000060f0a72a5 */ /* 0x000fc8000f8e003f */
[----:B------:R-:W-:-:S12]  /*56b0*/  @UP0 USHF.R.U32.HI UR15, URZ, UR7, UR11 ;  /* 0x000000073f0f0299 */ /* 0x000fd8000801160b */
.L_x_4939:
[----:B------:R-:W-:-:S04]  /*56c0*/  UIMAD UR15, UR15, UR18, UR18 ;  /* 0x000000120f0f72a4 */ /* 0x000fc8000f8e0212 */
[----:B------:R-:W-:-:S04]  /*56d0*/  UISETP.LT.AND UP0, UPT, UR14, UR15, UPT ;  /* 0x0000000f0e00728c */ /* 0x000fc8000bf01270 */
[----:B------:R-:W-:-:S12]  /*56e0*/  USEL UR14, UR14, UR15, UP0 ;  /* 0x0000000f0e0e7287 */ /* 0x000fd80008000000 */
.L_x_4937:
        /* <DEDUP_REMOVED lines=64> */
.L_x_4959:
[----:B------:R-:W-:Y:S01]  /*5af0*/  ISETP.NE.AND P2, PT, RZ, UR44, PT ;  /* 0x0000002cff007c0c */ /* 0x000fe2000bf45270 */
[----:B------:R-:W-:-:S04]  /*5b00*/  UISETP.NE.AND UP0, UPT, UR34, 0x1, UPT ;  /* 0x000000012200788c */ /* 0x000fc8000bf05270 */
[----:B------:R-:W-:-:S04]  /*5b10*/  USEL UR47, URZ, 0x1, UP0 ;  /* 0x000000013f2f7887 */ /* 0x000fc80008000000 */
[----:B------:R-:W-:-:S04]  /*5b20*/  ULOP3.LUT UR47, UR35, UR47, URZ, 0x3c, !UPT ;  /* 0x0000002f232f7292 */ /* 0x000fc8000f8e3c3f */
[----:B------:R-:W-:Y:S08]  /*5b30*/  @P2 BRA `(.L_x_4941) ;  /* 0x0000000000382947 */ /* 0x000ff00003800000 */
[----:B------:R-:W-:Y:S05]  /*5b40*/  @!P0 BRA `(.L_x_4942) ;  /* 0x0000000000048947 */ /* 0x000fea0003800000 */
[----:B------:R-:W-:Y:S01]  /*5b50*/  BPT.TRAP 0x1 ;  /* 0x000000040000795c */ /* 0x000fe20000300000 */
.L_x_4942:
        /* <DEDUP_REMOVED lines=9> */
.L_x_4943:
[----:B-1----:R-:W-:Y:S05]  /*5bf0*/  @P1 BRA `(.L_x_4941) ;  /* 0x0000000000081947 */ /* 0x002fea0003800000 */
[----:B------:R-:W1:Y:S02]  /*5c00*/  SYNCS.PHASECHK.TRANS64.TRYWAIT P1, [UR6+0x2a830], R7 ;  /* 0x02a83007ff0075a7 */ /* 0x000e640008020146 */
[----:B-1----:R-:W-:Y:S05]  /*5c10*/  @!P1 BRA `(.L_x_4944) ;  /* 0x0000014000dc9947 */ /* 0x002fea0003800000 */
.L_x_4941:
        /* <DEDUP_REMOVED lines=40> */
.L_x_4946:
[----:B------:R-:W-:Y:S01]  /*5ea0*/  ULEA UR6, UR34, UR36, 0x3 ;  /* 0x0000002422067291 */ /* 0x000fe2000f8e183f */
[----:B------:R-:W-:-:S05]  /*5eb0*/  IMAD.U32 R7, RZ, RZ, UR35 ;  /* 0x00000023ff077e24 */ /* 0x000fca000f8e00ff */
[----:B------:R-:W-:-:S04]  /*5ec0*/  SHF.L.U32 R7, R7, 0x1f, RZ ;  /* 0x0000001f07077819 */ /* 0x000fc800000006ff */
[----:B------:R0:W1:Y:S01]  /*5ed0*/  SYNCS.PHASECHK.TRANS64.TRYWAIT P1, [UR6+0x2a850], R7 ;  /* 0x02a85007ff0075a7 */ /* 0x0000620008020146 */
[----:B------:R-:W-:Y:S05]  /*5ee0*/  @!P0 BRA `(.L_x_4947) ;  /* 0x0000000000048947 */ /* 0x000fea0003800000 */
[----:B------:R-:W-:Y:S01]  /*5ef0*/  BPT.TRAP 0x1 ;  /* 0x000000040000795c */ /* 0x000fe20000300000 */
.L_x_4947:
[----:B-1----:R-:W-:Y:S05]  /*5f00*/  @P1 BRA `(.L_x_4945) ;  /* 0x0000000000081947 */ /* 0x002fea0003800000 */
[----:B------:R-:W1:Y:S02]  /*5f10*/  SYNCS.PHASECHK.TRANS64.TRYWAIT P1, [UR6+0x2a850], R7 ;  /* 0x02a85007ff0075a7 */ /* 0x000e640008020146 */
[----:B-1----:R-:W-:Y:S05]  /*5f20*/  @!P1 BRA `(.L_x_4948) ;  /* 0x0000014000309947 */ /* 0x002fea0003800000 */
.L_x_4945:
        /* <DEDUP_REMOVED lines=31> */
.L_x_4949:
[----:B------:R-:W-:Y:S01]  /*6120*/  UISETP.NE.AND UP1, UPT, UR53, URZ, UPT ;  /* 0x0000003f3500728c */ /* 0x000fe2000bf25270 */
[C---:B------:R-:W-:Y:S01]  /*6130*/  FMUL.FTZ R187, R0.reuse, R125 ;  /* 0x0000007d00bb7220 */ /* 0x040fe20000410000 */
[C---:B------:R-:W-:Y:S01]  /*6140*/  FMUL.FTZ R125, R0.reuse, R150 ;  /* 0x00000096007d7220 */ /* 0x040fe20000410000 */
[C---:B------:R-:W-:Y:S01]  /*6150*/  FMUL.FTZ R150, R0.reuse, R157 ;  /* 0x0000009d00967220 */ /* 0x040fe20000410000 */
[C---:B------:R-:W-:Y:S01]  /*6160*/  FMUL.FTZ R157, R0.reuse, R168 ;  /* 0x000000a8009d7220 */ /* 0x040fe20000410000 */
[----:B------:R-:W-:Y:S01]  /*6170*/  VIADD R168, R17, UR40 ;  /* 0x0000002811a87c36 */ /* 0x000fe20008000000 */
[----:B------:R-:W-:Y:S01]  /*6180*/  PLOP3.LUT P1, PT, PT, PT, UP1, 0x80, 0x0 ;  /* 0x000000000000781c */ /* 0x000fe20003f2f018 */
[C---:B------:R-:W-:Y:S01]  /*6190*/  FMUL.FTZ R8, R0.reuse, R123 ;  /* 0x0000007b00087220 */ /* 0x040fe20000410000 */
[----:B------:R-:W-:Y:S01]  /*61a0*/  PLOP3.LUT P2, PT, PT, PT, UP1, 0x80, 0x0 ;  /* 0x000000000000781c */ /* 0x000fe20003f4f018 */
[C---:B------:R-:W-:Y:S01]  /*61b0*/  FMUL.FTZ R123, R0.reuse, R146 ;  /* 0x00000092007b7220 */ /* 0x040fe20000410000 */
[----:B------:R-:W-:Y:S01]  /*61c0*/  ULEA UR6, UR46, UR36, 0x3 ;  /* 0x000000242e067291 */ /* 0x000fe2000f8e183f */
[C---:B------:R-:W-:Y:S01]  /*61d0*/  FMUL.FTZ R146, R0.reuse, R149 ;  /* 0x0000009500927220 */ /* 0x040fe20000410000 */
[----:B------:R-:W-:Y:S01]  /*61e0*/  @UP1 ULDC UR7, c[0x0][0x44c] ;  /* 0x0001130000071ab9 */ /* 0x000fe20000000800 */
[C---:B------:R-:W-:Y:S01]  /*61f0*/  FMUL.FTZ R190, R0.reuse, R133 ;  /* 0x0000008500be7220 */ /* 0x040fe20000410000 */
[C---:B------:R-:W-:Y:S01]  /*6200*/  FMUL.FTZ R149, R0.reuse, R156 ;  /* 0x0000009c00957220 */ /* 0x040fe20000410000 */
[C---:B------:R-:W-:Y:S01]  /*6210*/  FMUL.FTZ R156, R0.reuse, R165 ;  /* 0x000000a5009c7220 */ /* 0x040fe20000410000 */
[C---:B------:R-:W-:Y:S01]  /*6220*/  FMUL.FTZ R133, R0.reuse, R166 ;  /* 0x000000a600857220 */ /* 0x040fe20000410000 */
[----:B0-----:R-:W-:Y:S01]  /*6230*/  FMUL.FTZ R7, R0, R122 ;  /* 0x0000007a00077220 */ /* 0x001fe20000410000 */
[----:B------:R-:W-:Y:S01]  /*6240*/  UIADD3 UR6, UR6, 0x2a840, URZ ;  /* 0x0002a84006067890 */ /* 0x000fe2000fffe03f */
[----:B------:R-:W-:Y:S01]  /*6250*/  @P1 IMAD.HI.U32 R14, R168, UR7, RZ ;  /* 0x00000007a80e1c27 */ /* 0x000fe2000f8e00ff */
[----:B------:R-:W-:-:S03]  /*6260*/  @UP1 ULDC UR7, c[0x0][0x450] ;  /* 0x0001140000071ab9 */ /* 0x000fc60000000800 */
[C---:B------:R-:W-:Y:S01]  /*6270*/  FMUL.FTZ R122, R0.reuse, R143 ;  /* 0x0000008f007a7220 */ /* 0x040fe20000410000 */
[----:B------:R-:W-:Y:S01]  /*6280*/  FMUL.FTZ R143, R0, R144 ;  /* 0x00000090008f7220 */ /* 0x000fe20000410000 */
[----:B------:R-:W-:Y:S01]  /*6290*/  IMAD.SHL.U32 R165, R6, 0x80, RZ ;  /* 0x0000008006a57824 */ /* 0x000fe200078e00ff */
[----:B------:R-:W-:Y:S01]  /*62a0*/  @P2 SHF.R.U32.HI R168, RZ, UR7, R14 ;  /* 0x00000007ffa82c19 */ /* 0x000fe2000801160e */
[----:B------:R-:W-:Y:S01]  /*62b0*/  UISETP.NE.AND UP0, UPT, UR52, URZ, UPT ;  /* 0x0000003f3400728c */ /* 0x000fe2000bf05270 */
[C---:B------:R-:W-:Y:S01]  /*62c0*/  FMUL.FTZ R186, R0.reuse, R124 ;  /* 0x0000007c00ba7220 */ /* 0x040fe20000410000 */
[C---:B------:R-:W-:Y:S01]  /*62d0*/  FMUL.FTZ R9, R0.reuse, R126 ;  /* 0x0000007e00097220 */ /* 0x040fe20000410000 */
[C---:B------:R-:W-:Y:S01]  /*62e0*/  FMUL.FTZ R10, R0.reuse, R127 ;  /* 0x0000007f000a7220 */ /* 0x040fe20000410000 */
[----:B------:R-:W0:Y:S01]  /*62f0*/  SHFL.IDX PT, R166, R168, RZ, 0x1c1f ;  /* 0x001c1fffa8a67589 */ /* 0x000e2200000e0000 */
        /* <DEDUP_REMOVED lines=51> */
[----:B------:R-:W1:Y:S01]  /*6630*/  MUFU.TANH R184, R184 ;  /* 0x000000b800b87308 */ /* 0x000e620000002400 */
[----:B------:R-:W-:Y:S01]  /*6640*/  IMAD.U32 R14, RZ, RZ, UR45 ;  /* 0x0000002dff0e7e24 */ /* 0x000fe2000f8e00ff */
[----:B------:R-:W-:Y:S01]  /*6650*/  SYNCS.ARRIVE.TRANS64.RED.A1T0 RZ, [UR6], RZ ;  /* 0x000000ffffff79a7 */ /* 0x000fe20008100406 */
[----:B------:R-:W-:-:S03]  /*6660*/  ULOP3.LUT UR6, URZ, UR31, URZ, 0x33, !UPT ;  /* 0x0000001f3f067292 */ /* 0x000fc6000f8e333f */
[----:B------:R-:W-:Y:S02]  /*6670*/  IADD3 R15, -R14, UR39, R15 ;  /* 0x000000270e0f7c10 */ /* 0x000fe4000fffe10f */
[----:B------:R-:W2:Y:S03]  /*6680*/  MUFU.TANH R185, R185 ;  /* 0x000000b900b97308 */ /* 0x000ea60000002400 */
[C---:B------:R-:W-:Y:S02]  /*6690*/  VIADD R164, R15.reuse, UR32 ;  /* 0x000000200fa47c36 */ /* 0x040fe40008000000 */
[----:B------:R-:W-:Y:S02]  /*66a0*/  VIADD R163, R15, UR6 ;  /* 0x000000060fa37c36 */ /* 0x000fe40008000000 */
[--C-:B0-----:R-:W-:Y:S01]  /*66b0*/  IMAD.IADD R167, R164, 0x1, R166.reuse ;  /* 0x00000001a4a77824 */ /* 0x101fe200078e02a6 */
        /* <DEDUP_REMOVED lines=77> */
.L_x_4952:
[----:B------:R-:W-:-:S05]  /*6b90*/  IMAD.U32 R170, RZ, RZ, UR30 ;  /* 0x0000001effaa7e24 */ /* 0x000fca000f8e00ff */
[----:B------:R-:W-:-:S13]  /*6ba0*/  ISETP.NE.AND P1, PT, R170, 0x1, PT ;  /* 0x00000001aa00780c */ /* 0x000fda0003f25270 */
[----:B------:R-:W1:Y:S02]  /*6bb0*/  @P1 LDC.64 R14, c[0x0][0x9e8] ;  /* 0x00027a00ff0e1b82 */ /* 0x000e640000000a00 */
[----:B-1----:R-:W-:-:S05]  /*6bc0*/  @P1 IMAD.HI.U32 R14, R166, R14, RZ ;  /* 0x0000000ea60e1227 */ /* 0x002fca00078e00ff */
[----:B------:R-:W-:-:S07]  /*6bd0*/  @P1 SHF.R.U32.HI R166, RZ, R15, R14 ;  /* 0x0000000fffa61219 */ /* 0x000fce000001160e */
.L_x_4953:
[----:B------:R-:W-:Y:S05]  /*6be0*/  BSYNC B0 ;  /* 0x0000000000007941 */ /* 0x000fea0003800000 */
.L_x_4951:
[----:B------:R-:W-:-:S04]  /*6bf0*/  IMAD R15, R166, R170, -R165 ;  /* 0x000000aaa60f7224 */ /* 0x000fc800078e0aa5 */
[----:B------:R-:W-:-:S05]  /*6c00*/  IMAD R14, R16, -0x2, R15 ;  /* 0xfffffffe100e7824 */ /* 0x000fca00078e020f */
[----:B------:R-:W-:Y:S02]  /*6c10*/  VIADDMNMX R167, R14, R170, R167, PT ;  /* 0x000000aa0ea77246 */ /* 0x000fe400038001a7 */
[----:B------:R-:W-:-:S07]  /*6c20*/  VIMNMX R169, R169, R14, !PT ;  /* 0x0000000ea9a97248 */ /* 0x000fce0007fe0100 */
.L_x_4950:
[----:B------:R-:W-:Y:S01]  /*6c30*/  ISETP.GT.AND P1, PT, R6, -0x1, PT ;  /* 0xffffffff0600780c */ /* 0x000fe20003f24270 */
[----:B------:R-:W1:Y:S01]  /*6c40*/  SHFL.IDX PT, R14, R168, 0x1, 0x1c1f ;  /* 0x003c1f00a80e7f89 */ /* 0x000e6200000e0000 */
[----:B------:R-:W-:Y:S02]  /*6c50*/  UISETP.NE.AND UP0, UPT, UR52, URZ, UPT ;  /* 0x0000003f3400728c */ /* 0x000fe4000bf05270 */
[C---:B------:R-:W-:Y:S02]  /*6c60*/  ISETP.GT.AND P3, PT, R169.reuse, 0x8, P1 ;  /* 0x00000008a900780c */ /* 0x040fe40000f64270 */
[----:B------:R-:W-:Y:S02]  /*6c70*/  ISETP.GT.AND P6, PT, R169, RZ, P1 ;  /* 0x000000ffa900720c */ /* 0x000fe40000fc4270 */
[----:B------:R-:W-:Y:S02]  /*6c80*/  ISETP.LT.OR P3, PT, R167, 0x9, P3 ;  /* 0x00000009a700780c */ /* 0x000fe40001f61670 */
[----:B------:R-:W-:-:S02]  /*6c90*/  ISETP.GT.AND P2, PT, R169, 0x1, P1 ;  /* 0x00000001a900780c */ /* 0x000fc40000f44270 */
[----:B------:R-:W-:Y:S02]  /*6ca0*/  FSEL R186, R186, -INF , !P3 ;  /* 0xff800000baba7808 */ /* 0x000fe40005800000 */
[----:B------:R-:W-:Y:S02]  /*6cb0*/  ISETP.GT.AND P3, PT, R169, 0x19, P1 ;  /* 0x00000019a900780c */ /* 0x000fe40000f64270 */
[C---:B------:R-:W-:Y:S02]  /*6cc0*/  ISETP.LT.OR P6, PT, R167.reuse, 0x1, P6 ;  /* 0x00000001a700780c */ /* 0x040fe400037c1670 */
[C---:B------:R-:W-:Y:S02]  /*6cd0*/  ISETP.LT.OR P2, PT, R167.reuse, 0x2, P2 ;  /* 0x00000002a700780c */ /* 0x040fe40001741670 */
[----:B------:R-:W-:Y:S02]  /*6ce0*/  ISETP.LT.OR P3, PT, R167, 0x1a, P3 ;  /* 0x0000001aa700780c */ /* 0x000fe40001f61670 */
[----:B------:R-:W-:-:S02]  /*6cf0*/  FSEL R184, R184, -INF , !P6 ;  /* 0xff800000b8b87808 */ /* 0x000fc40007000000 */
[----:B------:R-:W-:Y:S01]  /*6d00*/  FSEL R166, R185, -INF , !P2 ;  /* 0xff800000b9a67808 */ /* 0x000fe20005000000 */
[--C-:B-1----:R-:W-:Y:S01]  /*6d10*/  IMAD.IADD R164, R164, 0x1, R14.reuse ;  /* 0x00000001a4a47824 */ /* 0x102fe200078e020e */
[----:B------:R-:W-:Y:S01]  /*6d20*/  ISETP.GT.AND P5, PT, R169, 0x9, P1 ;  /* 0x00000009a900780c */ /* 0x000fe20000fa4270 */
[----:B------:R-:W-:Y:S01]  /*6d30*/  IMAD.IADD R163, R163, 0x1, R14 ;  /* 0x00000001a3a37824 */ /* 0x000fe200078e020e */
[C---:B------:R-:W-:Y:S02]  /*6d40*/  ISETP.GT.AND P4, PT, R169.reuse, 0x10, P1 ;  /* 0x00000010a900780c */ /* 0x040fe40000f84270 */
[C---:B------:R-:W-:Y:S02]  /*6d50*/  ISETP.GT.AND P6, PT, R169.reuse, 0x11, P1 ;  /* 0x00000011a900780c */ /* 0x040fe40000fc4270 */
[----:B------:R-:W-:Y:S02]  /*6d60*/  ISETP.GT.AND P2, PT, R169, 0x18, P1 ;  /* 0x00000018a900780c */ /* 0x000fe40000f44270 */
[----:B0-----:R-:W-:-:S02]  /*6d70*/  FSEL R190, R190, -INF , !P3 ;  /* 0xff800000bebe7808 */ /* 0x001fc40005800000 */
[----:B------:R-:W-:Y:S02]  /*6d80*/  ISETP.GT.AND P3, PT, R169, 0x30, P1 ;  /* 0x00000030a900780c */ /* 0x000fe40000f64270 */
[C---:B------:R-:W-:Y:S02]  /*6d90*/  ISETP.LT.OR P5, PT, R167.reuse, 0xa, P5 ;  /* 0x0000000aa700780c */ /* 0x040fe40002fa1670 */
[C---:B------:R-:W-:Y:S02]  /*6da0*/  ISETP.LT.OR P4, PT, R167.reuse, 0x11, P4 ;  /* 0x00000011a700780c */ /* 0x040fe40002781670 */
[C---:B------:R-:W-:Y:S02]  /*6db0*/  ISETP.LT.OR P6, PT, R167.reuse, 0x12, P6 ;  /* 0x00000012a700780c */ /* 0x040fe400037c1670 */
[C---:B------:R-:W-:Y:S02]  /*6dc0*/  ISETP.LT.OR P2, PT, R167.reuse, 0x19, P2 ;  /* 0x00000019a700780c */ /* 0x040fe40001741670 */
[----:B------:R-:W-:-:S02]  /*6dd0*/  ISETP.LT.OR P3, PT, R167, 0x31, P3 ;  /* 0x00000031a700780c */ /* 0x000fc40001f61670 */
[----:B------:R-:W-:Y:S02]  /*6de0*/  FSEL R178, R187, -INF , !P5 ;  /* 0xff800000bbb27808 */ /* 0x000fe40006800000 */
[----:B------:R-:W-:Y:S02]  /*6df0*/  FSEL R188, R188, -INF , !P4 ;  /* 0xff800000bcbc7808 */ /* 0x000fe40006000000 */
[----:B------:R-:W-:Y:S02]  /*6e00*/  FSEL R176, R189, -INF , !P6 ;  /* 0xff800000bdb07808 */ /* 0x000fe40007000000 */
[----:B------:R-:W-:Y:S02]  /*6e10*/  FSEL R174, R191, -INF , !P2 ;  /* 0xff800000bfae7808 */ /* 0x000fe40005000000 */
[C---:B------:R-:W-:Y:S02]  /*6e20*/  ISETP.GT.AND P5, PT, R169.reuse, 0x20, P1 ;  /* 0x00000020a900780c */ /* 0x040fe40000fa4270 */
[----:B------:R-:W-:-:S02]  /*6e30*/  ISETP.GT.AND P4, PT, R169, 0x21, P1 ;  /* 0x00000021a900780c */ /* 0x000fc40000f84270 */
[C---:B------:R-:W-:Y:S02]  /*6e40*/  ISETP.GT.AND P6, PT, R169.reuse, 0x28, P1 ;  /* 0x00000028a900780c */ /* 0x040fe40000fc4270 */
        /* <DEDUP_REMOVED lines=47> */
[----:B------:R-:W-:Y:S02]  /*7140*/  PLOP3.LUT P3, PT, PT, PT, UP0, 0x40, 0x0 ;  /* 0x000000000000781c */ /* 0x000fe40003f6e808 */
[C---:B------:R-:W-:Y:S02]  /*7150*/  ISETP.LT.OR P5, PT, R167.reuse, 0x5a, P5 ;  /* 0x0000005aa700780c */ /* 0x040fe40002fa1670 */
        /* <DEDUP_REMOVED lines=33> */
.L_x_4956:
[----:B------:R-:W-:-:S05]  /*7370*/  IMAD.U32 R180, RZ, RZ, UR30 ;  /* 0x0000001effb47e24 */ /* 0x000fca000f8e00ff */
[----:B------:R-:W-:-:S13]  /*7380*/  ISETP.NE.AND P2, PT, R180, 0x1, PT ;  /* 0x00000001b400780c */ /* 0x000fda0003f45270 */
[----:B------:R-:W0:Y:S02]  /*7390*/  @P2 LDC.64 R14, c[0x0][0x9e8] ;  /* 0x00027a00ff0e2b82 */ /* 0x000e240000000a00 */
[----:B0-----:R-:W-:-:S05]  /*73a0*/  @P2 IMAD.HI.U32 R14, R167, R14, RZ ;  /* 0x0000000ea70e2227 */ /* 0x001fca00078e00ff */
[----:B------:R-:W-:-:S07]  /*73b0*/  @P2 SHF.R.U32.HI R167, RZ, R15, R14 ;  /* 0x0000000fffa72219 */ /* 0x000fce000001160e */
.L_x_4957:
[----:B------:R-:W-:Y:S05]  /*73c0*/  BSYNC B0 ;  /* 0x0000000000007941 */ /* 0x000fea0003800000 */
.L_x_4955:
[----:B------:R-:W-:-:S04]  /*73d0*/  IMAD R165, R167, R180, -R165 ;  /* 0x000000b4a7a57224 */ /* 0x000fc800078e0aa5 */
[----:B------:R-:W-:-:S05]  /*73e0*/  IMAD R165, R16, -0x2, R165 ;  /* 0xfffffffe10a57824 */ /* 0x000fca00078e02a5 */
[----:B------:R-:W-:Y:S02]  /*73f0*/  VIADDMNMX R164, R165, R180, R164, PT ;  /* 0x000000b4a5a47246 */ /* 0x000fe400038001a4 */
[----:B------:R-:W-:-:S07]  /*7400*/  VIMNMX R163, R163, R165, !PT ;  /* 0x000000a5a3a37248 */ /* 0x000fce0007fe0100 */
.L_x_4954:
        /* <DEDUP_REMOVED lines=20> */
[C---:B------:R-:W-:Y:S02]  /*7550*/  ISETP.GT.AND P3, PT, R163.reuse, 0x8, P1 ;  /* 0x00000008a300780c */ /* 0x040fe40000f64270 */
[----:B------:R-:W-:Y:S02]  /*7560*/  FMNMX.FTZ R15, R170, R15, !PT ;  /* 0x0000000faa0f7209 */ /* 0x000fe40007810000 */
[----:B------:R-:W-:Y:S02]  /*7570*/  ISETP.LT.OR P2, PT, R164, 0x2, P2 ;  /* 0x00000002a400780c */ /* 0x000fe40001741670 */
[----:B------:R-:W-:Y:S02]  /*7580*/  FMNMX.FTZ R14, R168, R15, !PT ;  /* 0x0000000fa80e7209 */ /* 0x000fe40007810000 */
[----:B------:R-:W-:-:S02]  /*7590*/  ISETP.GT.AND P4, PT, R163, 0x9, P1 ;  /* 0x00000009a300780c */ /* 0x000fc40000f84270 */
[----:B------:R-:W-:Y:S02]  /*75a0*/  FMNMX.FTZ R15, R143, R14, !PT ;  /* 0x0000000e8f0f7209 */ /* 0x000fe40007810000 */
[----:B------:R-:W-:Y:S02]  /*75b0*/  ISETP.LT.OR P3, PT, R164, 0x9, P3 ;  /* 0x00000009a400780c */ /* 0x000fe40001f61670 */
[----:B------:R-:W-:Y:S02]  /*75c0*/  FMNMX.FTZ R14, R144, R15, !PT ;  /* 0x0000000f900e7209 */ /* 0x000fe40007810000 */
[----:B------:R-:W-:Y:S02]  /*75d0*/  FSEL R8, R8, -INF , !P2 ;  /* 0xff80000008087808 */ /* 0x000fe40005000000 */
[----:B------:R-:W-:Y:S02]  /*75e0*/  FMNMX.FTZ R15, R145, R14, !PT ;  /* 0x0000000e910f7209 */ /* 0x000fe40007810000 */
[----:B------:R-:W-:-:S02]  /*75f0*/  ISETP.LT.OR P4, PT, R164, 0xa, P4 ;  /* 0x0000000aa400780c */ /* 0x000fc40002781670 */
[----:B------:R-:W-:Y:S02]  /*7600*/  FMNMX.FTZ R14, R146, R15, !PT ;  /* 0x0000000f920e7209 */ /* 0x000fe40007810000 */
[----:B------:R-:W-:Y:S02]  /*7610*/  FSEL R9, R9, -INF , !P3 ;  /* 0xff80000009097808 */ /* 0x000fe40005800000 */
[----:B------:R-:W-:Y:S02]  /*7620*/  FMNMX.FTZ R15, R147, R14, !PT ;  /* 0x0000000e930f7209 */ /* 0x000fe40007810000 */
[C---:B------:R-:W-:Y:S02]  /*7630*/  ISETP.GT.AND P2, PT, R163.reuse, 0x11, P1 ;  /* 0x00000011a300780c */ /* 0x040fe40000f44270 */
        /* <DEDUP_REMOVED lines=25> */
[----:B------:R-:W-:-:S02]  /*77d0*/  ISETP.GT.AND P3, PT, R163, 0x31, P1 ;  /* 0x00000031a300780c */ /* 0x000fc40000f64270 */
[----:B------:R-:W-:Y:S02]  /*77e0*/  FMNMX.FTZ R14, R162, R15, !PT ;  /* 0x0000000fa20e7209 */ /* 0x000fe40007810000 */
[C---:B------:R-:W-:Y:S02]  /*77f0*/  ISETP.LT.OR P2, PT, R164.reuse, 0x31, P2 ;  /* 0x00000031a400780c */ /* 0x040fe40001741670 */
[----:B------:R-:W-:Y:S02]  /*7800*/  FMNMX.FTZ R15, R159, R14, !PT ;  /* 0x0000000e9f0f7209 */ /* 0x000fe40007810000 */
[----:B------:R-:W-:Y:S02]  /*7810*/  FSEL R123, R123, -INF , !P2 ;  /* 0xff8000007b7b7808 */ /* 0x000fe40005000000 */
[----:B------:R-:W-:Y:S01]  /*7820*/  ISETP.LT.OR P3, PT, R164, 0x32, P3 ;  /* 0x00000032a400780c */ /* 0x000fe20001f61670 */
[----:B------:R-:W0:Y:S01]  /*7830*/  SHFL.BFLY PT, R14, R15, 0x2, 0x1f ;  /* 0x0c401f000f0e7f89 */ /* 0x000e2200000e0000 */
[----:B------:R-:W-:-:S02]  /*7840*/  ISETP.GT.AND P2, PT, R163, 0x40, P1 ;  /* 0x00000040a300780c */ /* 0x000fc40000f44270 */
[----:B------:R-:W-:Y:S02]  /*7850*/  FSEL R124, R124, -INF , !P3 ;  /* 0xff8000007c7c7808 */ /* 0x000fe40005800000 */
[----:B------:R-:W-:Y:S02]  /*7860*/  ISETP.GT.AND P3, PT, R163, 0x41, P1 ;  /* 0x00000041a300780c */ /* 0x000fe40000f64270 */
[C---:B------:R-:W-:Y:S02]  /*7870*/  ISETP.LT.OR P2, PT, R164.reuse, 0x41, P2 ;  /* 0x00000041a400780c */ /* 0x040fe40001741670 */
[----:B------:R-:W-:Y:S02]  /*7880*/  ISETP.LT.OR P3, PT, R164, 0x42, P3 ;  /* 0x00000042a400780c */ /* 0x000fe40001f61670 */
[----:B------:R-:W-:Y:S02]  /*7890*/  FSEL R127, R127, -INF , !P2 ;  /* 0xff8000007f7f7808 */ /* 0x000fe40005000000 */
[----:B------:R-:W-:-:S02]  /*78a0*/  FSEL R128, R128, -INF , !P3 ;  /* 0xff80000080807808 */ /* 0x000fc40005800000 */
[C---:B------:R-:W-:Y:S02]  /*78b0*/  ISETP.GT.AND P2, PT, R163.reuse, 0x50, P1 ;  /* 0x00000050a300780c */ /* 0x040fe40000f44270 */
[----:B------:R-:W-:Y:S02]  /*78c0*/  ISETP.GT.AND P3, PT, R163, 0x51, P1 ;  /* 0x00000051a300780c */ /* 0x000fe40000f64270 */
[C---:B------:R-:W-:Y:S02]  /*78d0*/  ISETP.LT.OR P2, PT, R164.reuse, 0x51, P2 ;  /* 0x00000051a400780c */ /* 0x040fe40001741670 */
[----:B------:R-:W-:Y:S02]  /*78e0*/  ISETP.LT.OR P3, PT, R164, 0x52, P3 ;  /* 0x00000052a400780c */ /* 0x000fe40001f61670 */
[----:B------:R-:W-:Y:S02]  /*78f0*/  FSEL R131, R131, -INF , !P2 ;  /* 0xff80000083837808 */ /* 0x000fe40005000000 */
[----:B0-----:R-:W-:-:S02]  /*7900*/  FMNMX.FTZ R165, R15, R14, !PT ;  /* 0x0000000e0fa57209 */ /* 0x001fc40007810000 */
[----:B------:R-:W-:Y:S02]  /*7910*/  FSEL R132, R132, -INF , !P3 ;  /* 0xff80000084847808 */ /* 0x000fe40005800000 */
[C---:B------:R-:W-:Y:S01]  /*7920*/  ISETP.GT.AND P2, PT, R163.reuse, 0x60, P1 ;  /* 0x00000060a300780c */ /* 0x040fe20000f44270 */
[----:B------:R-:W0:Y:S01]  /*7930*/  SHFL.BFLY PT, R14, R165, 0x1, 0x1f ;  /* 0x0c201f00a50e7f89 */ /* 0x000e2200000e0000 */
[----:B------:R-:W-:Y:S02]  /*7940*/  ISETP.GT.AND P3, PT, R163, 0x61, P1 ;  /* 0x00000061a300780c */ /* 0x000fe40000f64270 */
[C---:B------:R-:W-:Y:S02]  /*7950*/  ISETP.LT.OR P2, PT, R164.reuse, 0x61, P2 ;  /* 0x00000061a400780c */ /* 0x040fe40001741670 */
[----:B------:R-:W-:Y:S02]  /*7960*/  ISETP.LT.OR P3, PT, R164, 0x62, P3 ;  /* 0x00000062a400780c */ /* 0x000fe40001f61670 */
[----:B------:R-:W-:-:S02]  /*7970*/  FSEL R135, R135, -INF , !P2 ;  /* 0xff80000087877808 */ /* 0x000fc40005000000 */
[----:B------:R-:W-:Y:S02]  /*7980*/  FSEL R136, R136, -INF , !P3 ;  /* 0xff80000088887808 */ /* 0x000fe40005800000 */
[C---:B------:R-:W-:Y:S02]  /*7990*/  ISETP.GT.AND P2, PT, R163.reuse, 0x70, P1 ;  /* 0x00000070a300780c */ /* 0x040fe40000f44270 */
[----:B------:R-:W-:Y:S02]  /*79a0*/  ISETP.GT.AND P3, PT, R163, 0x71, P1 ;  /* 0x00000071a300780c */ /* 0x000fe40000f64270 */
[C---:B------:R-:W-:Y:S02]  /*79b0*/  ISETP.LT.OR P2, PT, R164.reuse, 0x71, P2 ;  /* 0x00000071a400780c */ /* 0x040fe40001741670 */
[----:B------:R-:W-:Y:S02]  /*79c0*/  ISETP.LT.OR P3, PT, R164, 0x72, P3 ;  /* 0x00000072a400780c */ /* 0x000fe40001f61670 */
[----:B------:R-:W-:-:S02]  /*79d0*/  FSEL R139, R139, -INF , !P2 ;  /* 0xff8000008b8b7808 */ /* 0x000fc40005000000 */
[----:B0-----:R-:W-:Y:S02]  /*79e0*/  FMNMX.FTZ R14, R165, R14, !PT ;  /* 0x0000000ea50e7209 */ /* 0x001fe40007810000 */
[----:B------:R-:W-:Y:S02]  /*79f0*/  FSEL R165, R10, -INF , !P4 ;  /* 0xff8000000aa57808 */ /* 0x000fe40006000000 */
[C---:B------:R-:W-:Y:S01]  /*7a00*/  FSETP.NEU.FTZ.AND P6, PT, R14.reuse, -INF , PT ;  /* 0xff8000000e00780b */ /* 0x040fe20003fdd000 */
[----:B------:R-:W-:-:S01]  /*7a10*/  FFMA.FTZ R167, R14, R167, -8 ;  /* 0xc10000000ea77423 */ /* 0x000fc200000100a7 */
[----:B------:R-:W-:-:S04]  /*7a20*/  ISETP.GT.AND P4, PT, R163, 0x19, P1 ;  /* 0x00000019a300780c */ /* 0x000fc80000f84270 */
[----:B------:R-:W-:Y:S02]  /*7a30*/  FSEL R15, R167, RZ, P6 ;  /* 0x000000ffa70f7208 */ /* 0x000fe40003000000 */
[----:B------:R-:W-:-:S03]  /*7a40*/  ISETP.LT.OR P4, PT, R164, 0x1a, P4 ;  /* 0x0000001aa400780c */ /* 0x000fc60002781670 */
[--C-:B------:R-:W-:Y:S01]  /*7a50*/  FFMA.FTZ R169, R178, UR29, -R15.reuse ;  /* 0x0000001db2a97c23 */ /* 0x100fe2000801080f */
[----:B------:R-:W-:Y:S01]  /*7a60*/  FSEL R178, R7, -INF , !P5 ;  /* 0xff80000007b27808 */ /* 0x000fe20006800000 */
[--C-:B------:R-:W-:Y:S01]  /*7a70*/  FFMA.FTZ R175, R176, UR29, -R15.reuse ;  /* 0x0000001db0af7c23 */ /* 0x100fe2000801080f */
[----:B------:R-:W-:-:S01]  /*7a80*/  FFMA.FTZ R167, R166, UR29, -R15 ;  /* 0x0000001da6a77c23 */ /* 0x000fc2000801080f */
[----:B------:R-:W-:Y:S01]  /*7a90*/  FSEL R166, R20, -INF , !P4 ;  /* 0xff80000014a67808 */ /* 0x000fe20006000000 */
[----:B------:R-:W-:-:S01]  /*7aa0*/  FFMA.FTZ R179, R172, UR29, -R15 ;  /* 0x0000001dacb37c23 */ /* 0x000fc2000801080f */
[----:B------:R-:W-:Y:S01]  /*7ab0*/  FMNMX.FTZ R7, R178, R5, !PT ;  /* 0x00000005b2077209 */ /* 0x000fe20007810000 */
[----:B------:R-:W-:-:S01]  /*7ac0*/  FFMA.FTZ R180, R168, UR29, -R15 ;  /* 0x0000001da8b47c23 */ /* 0x000fc2000801080f */
[----:B------:R-:W-:Y:S01]  /*7ad0*/  ISETP.GT.AND P4, PT, R163, 0x29, P1 ;  /* 0x00000029a300780c */ /* 0x000fe20000f84270 */
[----:B------:R-:W-:-:S01]  /*7ae0*/  FFMA.FTZ R184, R184, UR29, -R15 ;  /* 0x0000001db8b87c23 */ /* 0x000fc2000801080f */
[----:B------:R-:W-:Y:S01]  /*7af0*/  FMNMX.FTZ R176, R8, R7, !PT ;  /* 0x0000000708b07209 */ /* 0x000fe20007810000 */
[----:B------:R-:W-:-:S01]  /*7b00*/  FFMA.FTZ R186, R186, UR29, -R15 ;  /* 0x0000001dbaba7c23 */ /* 0x000fc2000801080f */
[----:B------:R-:W-:Y:S01]  /*7b10*/  ISETP.LT.OR P4, PT, R164, 0x2a, P4 ;  /* 0x0000002aa400780c */ /* 0x000fe20002781670 */
[----:B------:R-:W-:-:S01]  /*7b20*/  FFMA.FTZ R171, R188, UR29, -R15 ;  /* 0x0000001dbcab7c23 */ /* 0x000fc2000801080f */
[----:B------:R-:W-:Y:S01]  /*7b30*/  FMNMX.FTZ R176, R9, R176, !PT ;  /* 0x000000b009b07209 */ /* 0x000fe20007810000 */
[----:B------:R-:W-:-:S01]  /*7b40*/  FFMA.FTZ R174, R174, UR29, -R15 ;  /* 0x0000001daeae7c23 */ /* 0x000fc2000801080f */
[----:B------:R-:W-:Y:S01]  /*7b50*/  FSEL R173, R122, -INF , !P4 ;  /* 0xff8000007aad7808 */ /* 0x000fe20006000000 */
[----:B------:R-:W-:-:S01]  /*7b60*/  FFMA.FTZ R190, R190, UR29, -R15 ;  /* 0x0000001dbebe7c23 */ /* 0x000fc2000801080f */
[----:B------:R-:W-:Y:S01]  /*7b70*/  FMNMX.FTZ R176, R165, R176, !PT ;  /* 0x000000b0a5b07209 */ /* 0x000fe20007810000 */
[----:B------:R0:W-:Y:S01]  /*7b80*/  MUFU.EX2 R122, R175 ;  /* 0x000000af007a7308 */ /* 0x0001e20000000800 */
[----:B------:R-:W-:Y:S01]  /*7b90*/  ISETP.GT.AND P5, PT, R163, 0x38, P1 ;  /* 0x00000038a300780c */ /* 0x000fe20000fa4270 */
[--C-:B------:R-:W-:Y:S01]  /*7ba0*/  FFMA.FTZ R177, R192, UR29, -R15.reuse ;  /* 0x0000001dc0b17c23 */ /* 0x100fe2000801080f */
[----:B------:R-:W-:Y:S01]  /*7bb0*/  FMNMX.FTZ R7, R11, R176, !PT ;  /* 0x000000b00b077209 */ /* 0x000fe20007810000 */
[--C-:B------:R-:W-:Y:S01]  /*7bc0*/  FFMA.FTZ R143, R143, UR29, -R15.reuse ;  /* 0x0000001d8f8f7c23 */ /* 0x100fe2000801080f */
[----:B------:R-:W-:Y:S01]  /*7bd0*/  ISETP.GT.AND P4, PT, R163, 0x39, P1 ;  /* 0x00000039a300780c */ /* 0x000fe20000f84270 */
[--C-:B------:R-:W-:Y:S01]  /*7be0*/  FFMA.FTZ R144, R144, UR29, -R15.reuse ;  /* 0x0000001d90907c23 */ /* 0x100fe2000801080f */
[----:B------:R-:W-:Y:S01]  /*7bf0*/  FMNMX.FTZ R176, R12, R7, !PT ;  /* 0x000000070cb07209 */ /* 0x000fe20007810000 */
[--C-:B------:R-:W-:Y:S01]  /*7c00*/  FFMA.FTZ R153, R153, UR29, -R15.reuse ;  /* 0x0000001d99997c23 */ /* 0x100fe2000801080f */
[----:B------:R-:W-:Y:S01]  /*7c10*/  ISETP.LT.OR P5, PT, R164, 0x39, P5 ;  /* 0x00000039a400780c */ /* 0x000fe20002fa1670 */
[--C-:B------:R-:W-:Y:S01]  /*7c20*/  FFMA.FTZ R152, R152, UR29, -R15.reuse ;  /* 0x0000001d98987c23 */ /* 0x100fe2000801080f */
[----:B------:R-:W-:Y:S01]  /*7c30*/  FMNMX.FTZ R7, R13, R176, !PT ;  /* 0x000000b00d077209 */ /* 0x000fe20007810000 */
[----:B------:R-:W-:Y:S01]  /*7c40*/  FFMA.FTZ R161, R161, UR29, -R15 ;  /* 0x0000001da1a17c23 */ /* 0x000fe2000801080f */
[----:B0-----:R-:W-:Y:S01]  /*7c50*/  FSEL R175, R125, -INF , !P5 ;  /* 0xff8000007daf7808 */ /* 0x001fe20006800000 */
[----:B------:R-:W-:Y:S01]  /*7c60*/  MUFU.EX2 R10, R184 ;  /* 0x000000b8000a7308 */ /* 0x000fe20000000800 */
[----:B------:R-:W-:-:S02]  /*7c70*/  FMNMX.FTZ R176, R166, R7, !PT ;  /* 0x00000007a6b07209 */ /* 0x000fc40007810000 */
[----:B------:R-:W-:Y:S02]  /*7c80*/  ISETP.LT.OR P4, PT, R164, 0x3a, P4 ;  /* 0x0000003aa400780c */ /* 0x000fe40002781670 */
[----:B------:R-:W-:Y:S02]  /*7c90*/  FMNMX.FTZ R7, R21, R176, !PT ;  /* 0x000000b015077209 */ /* 0x000fe40007810000 */
[----:B------:R-:W-:Y:S01]  /*7ca0*/  FSEL R172, R126, -INF , !P4 ;  /* 0xff8000007eac7808 */ /* 0x000fe20006000000 */
[----:B------:R-:W-:Y:S01]  /*7cb0*/  MUFU.EX2 R167, R167 ;  /* 0x000000a700a77308 */ /* 0x000fe20000000800 */
[----:B------:R-:W-:Y:S02]  /*7cc0*/  FMNMX.FTZ R176, R120, R7, !PT ;  /* 0x0000000778b07209 */ /* 0x000fe40007810000 */
[----:B------:R-:W-:Y:S02]  /*7cd0*/  ISETP.GT.AND P5, PT, R163, 0x48, P1 ;  /* 0x00000048a300780c */ /* 0x000fe40000fa4270 */
[----:B------:R-:W-:-:S02]  /*7ce0*/  FMNMX.FTZ R176, R121, R176, !PT ;  /* 0x000000b079b07209 */ /* 0x000fc40007810000 */
[----:B------:R-:W-:Y:S01]  /*7cf0*/  ISETP.GT.AND P4, PT, R163, 0x49, P1 ;  /* 0x00000049a300780c */ /* 0x000fe20000f84270 */
[----:B------:R0:W-:Y:S01]  /*7d00*/  MUFU.EX2 R126, R179 ;  /* 0x000000b3007e7308 */ /* 0x0001e20000000800 */
[----:B------:R-:W-:Y:S02]  /*7d10*/  FMNMX.FTZ R176, R173, R176, !PT ;  /* 0x000000b0adb07209 */ /* 0x000fe40007810000 */
[C---:B------:R-:W-:Y:S02]  /*7d20*/  ISETP.LT.OR P5, PT, R164.reuse, 0x49, P5 ;  /* 0x00000049a400780c */ /* 0x040fe40002fa1670 */
[----:B------:R-:W-:Y:S02]  /*7d30*/  FMNMX.FTZ R7, R123, R176, !PT ;  /* 0x000000b07b077209 */ /* 0x000fe40007810000 */
[----:B------:R-:W-:Y:S01]  /*7d40*/  ISETP.LT.OR P4, PT, R164, 0x4a, P4 ;  /* 0x0000004aa400780c */ /* 0x000fe20002781670 */
[----:B------:R-:W-:Y:S01]  /*7d50*/  MUFU.EX2 R20, R186 ;  /* 0x000000ba00147308 */ /* 0x000fe20000000800 */
[----:B------:R-:W-:Y:S01]  /*7d60*/  FMNMX.FTZ R176, R124, R7, !PT ;  /* 0x000000077cb07209 */ /* 0x000fe20007810000 */
[----:B0-----:R-:W-:Y:S01]  /*7d70*/  FFMA.FTZ R179, R170, UR29, -R15 ;  /* 0x0000001daab37c23 */ /* 0x001fe2000801080f */
[----:B------:R-:W-:-:S02]  /*7d80*/  FSEL R170, R129, -INF , !P5 ;  /* 0xff80000081aa7808 */ /* 0x000fc40006800000 */
[----:B------:R-:W-:Y:S02]  /*7d90*/  FMNMX.FTZ R7, R175, R176, !PT ;  /* 0x000000b0af077209 */ /* 0x000fe40007810000 */
[----:B------:R-:W-:Y:S01]  /*7da0*/  FSEL R168, R130, -INF , !P4 ;  /* 0xff80000082a87808 */ /* 0x000fe20006000000 */
[----:B------:R0:W-:Y:S01]  /*7db0*/  MUFU.EX2 R129, R179 ;  /* 0x000000b300817308 */ /* 0x0001e20000000800 */
[----:B------:R-:W-:Y:S02]  /*7dc0*/  FMNMX.FTZ R176, R172, R7, !PT ;  /* 0x00000007acb07209 */ /* 0x000fe40007810000 */
[----:B------:R-:W-:Y:S02]  /*7dd0*/  ISETP.GT.AND P5, PT, R163, 0x58, P1 ;  /* 0x00000058a300780c */ /* 0x000fe40000fa4270 */
[----:B------:R-:W-:Y:S02]  /*7de0*/  FMNMX.FTZ R7, R127, R176, !PT ;  /* 0x000000b07f077209 */ /* 0x000fe40007810000 */
[----:B------:R-:W-:Y:S01]  /*7df0*/  ISETP.GT.AND P4, PT, R163, 0x59, P1 ;  /* 0x00000059a300780c */ /* 0x000fe20000f84270 */
[----:B------:R1:W-:Y:S01]  /*7e00*/  MUFU.EX2 R130, R180 ;  /* 0x000000b400827308 */ /* 0x0003e20000000800 */
[----:B------:R-:W-:Y:S01]  /*7e10*/  FMNMX.FTZ R7, R128, R7, !PT ;  /* 0x0000000780077209 */ /* 0x000fe20007810000 */
[----:B0-----:R-:W-:Y:S01]  /*7e20*/  FFMA.FTZ R179, R146, UR29, -R15 ;  /* 0x0000001d92b37c23 */ /* 0x001fe2000801080f */
[----:B------:R-:W-:-:S02]  /*7e30*/  ISETP.LT.OR P5, PT, R164, 0x59, P5 ;  /* 0x00000059a400780c */ /* 0x000fc40002fa1670 */
[----:B------:R-:W-:Y:S02]  /*7e40*/  FMNMX.FTZ R7, R170, R7, !PT ;  /* 0x00000007aa077209 */ /* 0x000fe40007810000 */
[----:B------:R-:W-:Y:S01]  /*7e50*/  FSEL R133, R133, -INF , !P5 ;  /* 0xff80000085857808 */ /* 0x000fe20006800000 */
[----:B------:R-:W-:Y:S01]  /*7e60*/  MUFU.EX2 R169, R169 ;  /* 0x000000a900a97308 */ /* 0x000fe20000000800 */
[----:B------:R-:W-:Y:S01]  /*7e70*/  FMNMX.FTZ R176, R168, R7, !PT ;  /* 0x00000007a8b07209 */ /* 0x000fe20007810000 */
[----:B-1----:R-:W-:Y:S01]  /*7e80*/  FFMA.FTZ R180, R145, UR29, -R15 ;  /* 0x0000001d91b47c23 */ /* 0x002fe2000801080f */
[----:B------:R-:W-:Y:S02]  /*7e90*/  ISETP.LT.OR P4, PT, R164, 0x5a, P4 ;  /* 0x0000005aa400780c */ /* 0x000fe40002781670 */
[----:B------:R-:W-:Y:S02]  /*7ea0*/  FMNMX.FTZ R7, R131, R176, !PT ;  /* 0x000000b083077209 */ /* 0x000fe40007810000 */
[----:B------:R-:W-:Y:S01]  /*7eb0*/  FSEL R145, R134, -INF , !P4 ;  /* 0xff80000086917808 */ /* 0x000fe20006000000 */
[----:B------:R-:W-:Y:S01]  /*7ec0*/  MUFU.EX2 R171, R171 ;  /* 0x000000ab00ab7308 */ /* 0x000fe20000000800 */
[----:B------:R-:W-:-:S02]  /*7ed0*/  FMNMX.FTZ R146, R132, R7, !PT ;  /* 0x0000000784927209 */ /* 0x000fc40007810000 */
[----:B------:R-:W-:Y:S02]  /*7ee0*/  ISETP.GT.AND P5, PT, R163, 0x68, P1 ;  /* 0x00000068a300780c */ /* 0x000fe40000fa4270 */
[----:B------:R-:W-:Y:S02]  /*7ef0*/  FMNMX.FTZ R146, R133, R146, !PT ;  /* 0x0000009285927209 */ /* 0x000fe40007810000 */
[----:B------:R-:W-:Y:S01]  /*7f00*/  ISETP.GT.AND P4, PT, R163, 0x69, P1 ;  /* 0x00000069a300780c */ /* 0x000fe20000f84270 */
[----:B------:R0:W-:Y:S01]  /*7f10*/  MUFU.EX2 R134, R180 ;  /* 0x000000b400867308 */ /* 0x0001e20000000800 */
[----:B------:R-:W-:Y:S02]  /*7f20*/  FMNMX.FTZ R176, R145, R146, !PT ;  /* 0x0000009291b07209 */ /* 0x000fe40007810000 */
[----:B------:R-:W-:Y:S02]  /*7f30*/  ISETP.LT.OR P5, PT, R164, 0x69, P5 ;  /* 0x00000069a400780c */ /* 0x000fe40002fa1670 */
[----:B------:R-:W-:-:S02]  /*7f40*/  FMNMX.FTZ R7, R135, R176, !PT ;  /* 0x000000b087077209 */ /* 0x000fc40007810000 */
[----:B------:R-:W-:Y:S01]  /*7f50*/  FSEL R146, R137, -INF , !P5 ;  /* 0xff80000089927808 */ /* 0x000fe20006800000 */
[----:B------:R-:W-:Y:S01]  /*7f60*/  MUFU.EX2 R174, R174 ;  /* 0x000000ae00ae7308 */ /* 0x000fe20000000800 */
[----:B------:R-:W-:Y:S01]  /*7f70*/  ISETP.LT.OR P4, PT, R164, 0x6a, P4 ;  /* 0x0000006aa400780c */ /* 0x000fe20002781670 */
[--C-:B0-----:R-:W-:Y:S01]  /*7f80*/  FFMA.FTZ R180, R147, UR29, -R15.reuse ;  /* 0x0000001d93b47c23 */ /* 0x101fe2000801080f */
[----:B------:R-:W-:Y:S02]  /*7f90*/  FMNMX.FTZ R7, R136, R7, !PT ;  /* 0x0000000788077209 */ /* 0x000fe40007810000 */
[C---:B------:R-:W-:Y:S02]  /*7fa0*/  ISETP.GT.AND P5, PT, R163.reuse, 0x78, P1 ;  /* 0x00000078a300780c */ /* 0x040fe40000fa4270 */
[----:B------:R-:W-:Y:S01]  /*7fb0*/  ISETP.GT.AND P1, PT, R163, 0x79, P1 ;  /* 0x00000079a300780c */ /* 0x000fe20000f24270 */
[----:B------:R-:W-:Y:S01]  /*7fc0*/  FFMA.FTZ R163, R148, UR29, -R15 ;  /* 0x0000001d94a37c23 */ /* 0x000fe2000801080f */
[----:B------:R-:W-:Y:S01]  /*7fd0*/  FSEL R147, R138, -INF , !P4 ;  /* 0xff8000008a937808 */ /* 0x000fe20006000000 */
[----:B------:R0:W-:Y:S01]  /*7fe0*/  MUFU.EX2 R137, R180 ;  /* 0x000000b400897308 */ /* 0x0001e20000000800 */
[----:B------:R-:W-:-:S02]  /*7ff0*/  FMNMX.FTZ R148, R146, R7, !PT ;  /* 0x0000000792947209 */ /* 0x000fc40007810000 */
[----:B------:R-:W-:Y:S02]  /*8000*/  ISETP.LT.OR P5, PT, R164, 0x79, P5 ;  /* 0x00000079a400780c */ /* 0x000fe40002fa1670 */
[----:B------:R-:W-:Y:S02]  /*8010*/  FMNMX.FTZ R176, R147, R148, !PT ;  /* 0x0000009493b07209 */ /* 0x000fe40007810000 */
[----:B------:R-:W-:Y:S01]  /*8020*/  FSEL R148, R140, -INF , !P3 ;  /* 0xff8000008c947808 */ /* 0x000fe20005800000 */
[----:B------:R1:W-:Y:S01]  /*8030*/  MUFU.EX2 R138, R163 ;  /* 0x000000a3008a7308 */ /* 0x0003e20000000800 */
[----:B------:R-:W-:Y:S01]  /*8040*/  FMNMX.FTZ R7, R139, R176, !PT ;  /* 0x000000b08b077209 */ /* 0x000fe20007810000 */
[--C-:B0-----:R-:W-:Y:S01]  /*8050*/  FFMA.FTZ R180, R149, UR29, -R15.reuse ;  /* 0x0000001d95b47c23 */ /* 0x101fe2000801080f */
[----:B------:R-:W-:-:S01]  /*8060*/  FFMA.FTZ R149, R150, UR29, -R15 ;  /* 0x0000001d96957c23 */ /* 0x000fc2000801080f */
[----:B------:R-:W-:Y:S02]  /*8070*/  ISETP.LT.OR P1, PT, R164, 0x7a, P1 ;  /* 0x0000007aa400780c */ /* 0x000fe40000f21670 */
[----:B------:R-:W-:-:S02]  /*8080*/  FSEL R141, R141, -INF , !P5 ;  /* 0xff8000008d8d7808 */ /* 0x000fc40006800000 */
[----:B------:R-:W-:Y:S01]  /*8090*/  FMNMX.FTZ R150, R148, R7, !PT ;  /* 0x0000000794967209 */ /* 0x000fe20007810000 */
[----:B------:R-:W-:Y:S01]  /*80a0*/  MUFU.EX2 R125, R190 ;  /* 0x000000be007d7308 */ /* 0x000fe20000000800 */
        /* <DEDUP_REMOVED lines=10> */
[----:B------:R-:W0:Y:S01]  /*8150*/  SHFL.BFLY PT, R164, R7, 0x2, 0x1f ;  /* 0x0c401f0007a47f89 */ /* 0x000e2200000e0000 */
[----:B------:R-:W-:-:S01]  /*8160*/  FFMA.FTZ R160, R162, UR29, -R15 ;  /* 0x0000001da2a07c23 */ /* 0x000fc2000801080f */
[----:B------:R-:W-:Y:S01]  /*8170*/  FFMA.FTZ R162, R159, UR29, -R15 ;  /* 0x0000001d9fa27c23 */ /* 0x000fe2000801080f */
[----:B------:R-:W-:Y:S01]  /*8180*/  FSEL R15, R14, RZ, P6 ;  /* 0x000000ff0e0f7208 */ /* 0x000fe20003000000 */
[----:B------:R-:W-:Y:S04]  /*8190*/  MUFU.EX2 R177, R177 ;  /* 0x000000b100b17308 */ /* 0x000fe80000000800 */
[----:B------:R-:W-:-:S04]  /*81a0*/  FADD.FTZ R4, -R15, R4 ;  /* 0x000000040f047221 */ /* 0x000fc80000010100 */
[----:B------:R-:W-:Y:S01]  /*81b0*/  FMUL.FTZ R159, R4, UR29 ;  /* 0x0000001d049f7c20 */ /* 0x000fe20008410000 */
[----:B------:R2:W-:Y:S08]  /*81c0*/  MUFU.EX2 R15, R162 ;  /* 0x000000a2000f7308 */ /* 0x0005f00000000800 */
[----:B------:R-:W3:Y:S01]  /*81d0*/  MUFU.EX2 R159, R159 ;  /* 0x0000009f009f7308 */ /* 0x000ee20000000800 */
        /* <DEDUP_REMOVED lines=9> */
[----:B-1----:R-:W-:-:S03]  /*8270*/  FFMA.FTZ R163, R7, R164, -8 ;  /* 0xc100000007a37423 */ /* 0x002fc600000100a4 */
[----:B------:R-:W-:Y:S02]  /*8280*/  FSEL R176, R7, RZ, P1 ;  /* 0x000000ff07b07208 */ /* 0x000fe40000800000 */
[----:B------:R-:W-:Y:S01]  /*8290*/  FSEL R4, R163, RZ, P1 ;  /* 0x000000ffa3047208 */ /* 0x000fe20000800000 */
[----:B------:R-:W-:Y:S02]  /*82a0*/  MUFU.EX2 R149, R149 ;  /* 0x0000009500957308 */ /* 0x000fe40000000800 */
[----:B------:R-:W-:-:S02]  /*82b0*/  FADD.FTZ R176, -R176, R5 ;  /* 0x00000005b0b07221 */ /* 0x000fc40000010100 */
[--C-:B------:R-:W-:Y:S01]  /*82c0*/  FFMA.FTZ R163, R178, UR29, -R4.reuse ;  /* 0x0000001db2a37c23 */ /* 0x100fe20008010804 */
[----:B------:R-:W-:-:S01]  /*82d0*/  FFMA.FTZ R8, R8, UR29, -R4 ;  /* 0x0000001d08087c23 */ /* 0x000fc20008010804 */
[----:B------:R-:W-:Y:S01]  /*82e0*/  FMUL.FTZ R176, R176, UR29 ;  /* 0x0000001db0b07c20 */ /* 0x000fe20008410000 */
[----:B------:R-:W-:-:S01]  /*82f0*/  FFMA.FTZ R9, R9, UR29, -R4 ;  /* 0x0000001d09097c23 */ /* 0x000fc20008010804 */
[--C-:B--2---:R-:W-:Y:S01]  /*8300*/  FFMA.FTZ R162, R165, UR29, -R4.reuse ;  /* 0x0000001da5a27c23 */ /* 0x104fe20008010804 */
[----:B------:R-:W-:-:S01]  /*8310*/  FFMA.FTZ R11, R11, UR29, -R4 ;  /* 0x0000001d0b0b7c23 */ /* 0x000fc20008010804 */
[----:B------:R-:W-:Y:S01]  /*8320*/  MUFU.EX2 R163, R163 ;  /* 0x000000a300a37308 */ /* 0x000fe20000000800 */
[----:B------:R-:W-:-:S01]  /*8330*/  FFMA.FTZ R12, R12, UR29, -R4 ;  /* 0x0000001d0c0c7c23 */ /* 0x000fc20008010804 */
[----:B------:R-:W-:Y:S01]  /*8340*/  FFMA.FTZ R165, R170, UR29, -R4 ;  /* 0x0000001daaa57c23 */ /* 0x000fe20008010804 */
[----:B---3--:R-:W-:-:S01]  /*8350*/  FFMA.FTZ R170, R159, R3, R10 ;  /* 0x000000039faa7223 */ /* 0x008fc2000001000a */
        /* <DEDUP_REMOVED lines=29> */
[----:B-1----:R-:W-:-:S07]  /*8530*/  FADD.FTZ R2, R8, R3 ;  /* 0x0000000308027221 */ /* 0x002fce0000010000 */
[----:B------:R-:W1:Y:S01]  /*8540*/  MUFU.EX2 R11, R11 ;  /* 0x0000000b000b7308 */ /* 0x000e620000000800 */
[----:B--2---:R-:W-:-:S07]  /*8550*/  FADD.FTZ R3, R9, R2 ;  /* 0x0000000209037221 */ /* 0x004fce0000010000 */
[----:B------:R-:W2:Y:S01]  /*8560*/  MUFU.EX2 R12, R12 ;  /* 0x0000000c000c7308 */ /* 0x000ea20000000800 */
[----:B0-----:R-:W-:-:S01]  /*8570*/  FADD.FTZ R2, R162, R3 ;  /* 0x00000003a2027221 */ /* 0x001fc20000010000 */
[----:B------:R-:W-:-:S04]  /*8580*/  FADD.FTZ R3, R171, R170 ;  /* 0x000000aaab037221 */ /* 0x000fc80000010000 */
[----:B------:R-:W-:Y:S02]  /*8590*/  FADD.FTZ R3, R122, R3 ;  /* 0x000000037a037221 */ /* 0x000fe40000010000 */
[----:B------:R-:W0:Y:S01]  /*85a0*/  MUFU.EX2 R13, R13 ;  /* 0x0000000d000d7308 */ /* 0x000e220000000800 */
[----:B-1----:R-:W-:-:S01]  /*85b0*/  FADD.FTZ R173, R11, R2 ;  /* 0x000000020bad7221 */ /* 0x002fc20000010000 */
[----:B------:R-:W-:-:S06]  /*85c0*/  FADD.FTZ R170, R174, R3 ;  /* 0x00000003aeaa7221 */ /* 0x000fcc0000010000 */
[----:B------:R-:W1:Y:S01]  /*85d0*/  MUFU.EX2 R164, R164 ;  /* 0x000000a400a47308 */ /* 0x000e620000000800 */
[----:B--2---:R-:W-:-:S01]  /*85e0*/  FADD.FTZ R2, R12, R173 ;  /* 0x000000ad0c027221 */ /* 0x004fc20000010000 */
[----:B------:R-:W-:-:S04]  /*85f0*/  FADD.FTZ R173, R125, R170 ;  /* 0x000000aa7dad7221 */ /* 0x000fc80000010000 */
[----:B------:R-:W-:Y:S02]  /*8600*/  FADD.FTZ R170, R126, R173 ;  /* 0x000000ad7eaa7221 */ /* 0x000fe40000010000 */
[----:B------:R-:W2:Y:S01]  /*8610*/  MUFU.EX2 R21, R21 ;  /* 0x0000001500157308 */ /* 0x000ea20000000800 */
[----:B0-----:R-:W-:-:S07]  /*8620*/  FADD.FTZ R3, R13, R2 ;  /* 0x000000020d037221 */ /* 0x001fce0000010000 */
[----:B------:R-:W0:Y:S01]  /*8630*/  MUFU.EX2 R120, R120 ;  /* 0x0000007800787308 */ /* 0x000e220000000800 */
[----:B-1----:R-:W-:-:S07]  /*8640*/  FADD.FTZ R2, R164, R3 ;  /* 0x00000003a4027221 */ /* 0x002fce0000010000 */
[----:B------:R-:W1:Y:S01]  /*8650*/  MUFU.EX2 R121, R121 ;  /* 0x0000007900797308 */ /* 0x000e620000000800 */
[----:B--2---:R-:W-:-:S01]  /*8660*/  FADD.FTZ R3, R21, R2 ;  /* 0x0000000215037221 */ /* 0x004fc20000010000 */
[----:B------:R-:W-:Y:S01]  /*8670*/  FADD.FTZ R2, R177, R170 ;  /* 0x000000aab1027221 */ /* 0x000fe20000010000 */
[----:B------:R-:W-:-:S05]  /*8680*/  FFMA.FTZ R170, R145, UR29, -R4 ;  /* 0x0000001d91aa7c23 */ /* 0x000fca0008010804 */
        /* <DEDUP_REMOVED lines=16> */
[--C-:B------:R-:W-:Y:S01]  /*8790*/  FFMA.FTZ R145, R146, UR29, -R4.reuse ;  /* 0x0000001d92917c23 */ /* 0x100fe20008010804 */
[----:B------:R-:W-:-:S01]  /*87a0*/  FFMA.FTZ R146, R147, UR29, -R4 ;  /* 0x0000001d93927c23 */ /* 0x000fc20008010804 */
[----:B------:R-:W-:-:S04]  /*87b0*/  FFMA.FTZ R4, R142, UR29, -R4 ;  /* 0x0000001d8e047c23 */ /* 0x000fc80008010804 */
        /* <DEDUP_REMOVED lines=63> */
.L_x_4958:
        /* <DEDUP_REMOVED lines=33> */
[----:B------:R-:W-:Y:S01]  /*8dc0*/  F2FP.SATFINITE.E4M3.F32.PACK_AB_MERGE_C R15, R15, R160, RZ ;  /* 0x000000a00f0f723e */ /* 0x000fe200048070ff */
        /* <DEDUP_REMOVED lines=105> */
.L_x_4940:
        /* <DEDUP_REMOVED lines=24> */
.L_x_4961:
[----:B------:R-:W-:Y:S02]  /*95e0*/  ULDC UR15, c[0x0][0x9e4] ;  /* 0x00027900000f7ab9 */ /* 0x000fe40000000800 */
[----:B------:R-:W-:-:S11]  /*95f0*/  UISETP.NE.AND UP0, UPT, UR15, 0x1, UPT ;  /* 0x000000010f00788c */ /* 0x000fd6000bf05270 */
[----:B------:R-:W-:Y:S02]  /*9600*/  @UP0 ULDC.64 UR6, c[0x0][0x9e8] ;  /* 0x00027a0000060ab9 */ /* 0x000fe40000000a00 */
[----:B------:R-:W-:-:S04]  /*9610*/  UIMAD.WIDE.U32 UR10, UR14, UR6, URZ ;  /* 0x000000060e0a72a5 */ /* 0x000fc8000f8e003f */
[----:B------:R-:W-:-:S12]  /*9620*/  @UP0 USHF.R.U32.HI UR14, URZ, UR7, UR11 ;  /* 0x000000073f0e0299 */ /* 0x000fd8000801160b */
.L_x_4962:
[----:B------:R-:W-:-:S04]  /*9630*/  UIMAD UR14, UR14, UR15, URZ ;  /* 0x0000000f0e0e72a4 */ /* 0x000fc8000f8e023f */
[----:B------:R-:W-:-:S04]  /*9640*/  UISETP.LT.AND UP0, UPT, UR31, UR14, UPT ;  /* 0x0000000e1f00728c */ /* 0x000fc8000bf01270 */
[----:B------:R-:W-:-:S12]  /*9650*/  USEL UR31, UR31, UR14, !UP0 ;  /* 0x0000000e1f1f7287 */ /* 0x000fd8000c000000 */
.L_x_4960:
        /* <DEDUP_REMOVED lines=9> */
[----:B------:R-:W-:Y:S01]  /*96f0*/  UMOV UR32, UR47 ;  /* 0x0000002f00207c82 */ /* 0x000fe20008000000 */
[----:B------:R-:W-:Y:S01]  /*9700*/  IMAD.MOV.U32 R5, RZ, RZ, R14 ;  /* 0x000000ffff057224 */ /* 0x000fe200078e000e */
[----:B------:R-:W-:Y:S01]  /*9710*/  UMOV UR31, UR46 ;  /* 0x0000002e001f7c82 */ /* 0x000fe20008000000 */
[----:B------:R-:W-:-:S05]  /*9720*/  ULDC UR29, c[0x0][0x988] ;  /* 0x00026200001d7ab9 */ /* 0x000fca0000000800 */
.L_x_4974:
[----:B------:R-:W-:Y:S01]  /*9730*/  ISETP.NE.AND P2, PT, RZ, UR44, PT ;  /* 0x0000002cff007c0c */ /* 0x000fe2000bf45270 */
[----:B------:R-:W-:-:S04]  /*9740*/  UISETP.NE.AND UP0, UPT, UR31, 0x1, UPT ;  /* 0x000000011f00788c */ /* 0x000fc8000bf05270 */
[----:B------:R-:W-:-:S04]  /*9750*/  USEL UR47, URZ, 0x1, UP0 ;  /* 0x000000013f2f7887 */ /* 0x000fc80008000000 */
[----:B------:R-:W-:-:S04]  /*9760*/  ULOP3.LUT UR47, UR32, UR47, URZ, 0x3c, !UPT ;  /* 0x0000002f202f7292 */ /* 0x000fc8000f8e3c3f */
[----:B------:R-:W-:Y:S08]  /*9770*/  @P2 BRA `(.L_x_4964) ;  /* 0x0000000000382947 */ /* 0x000ff00003800000 */
[----:B------:R-:W-:Y:S05]  /*9780*/  @!P0 BRA `(.L_x_4965) ;  /* 0x0000000000048947 */ /* 0x000fea0003800000 */
[----:B------:R-:W-:Y:S01]  /*9790*/  BPT.TRAP 0x1 ;  /* 0x000000040000795c */ /* 0x000fe20000300000 */
.L_x_4965:
        /* <DEDUP_REMOVED lines=9> */
.L_x_4966:
[----:B-1----:R-:W-:Y:S05]  /*9830*/  @P1 BRA `(.L_x_4964) ;  /* 0x0000000000081947 */ /* 0x002fea0003800000 */
[----:B------:R-:W1:Y:S02]  /*9840*/  SYNCS.PHASECHK.TRANS64.TRYWAIT P1, [UR6+0x2a830], R7 ;  /* 0x02a83007ff0075a7 */ /* 0x000e640008020146 */
[----:B-1----:R-:W-:Y:S05]  /*9850*/  @!P1 BRA `(.L_x_4967) ;  /* 0x0000010400fc9947 */ /* 0x002fea0003800000 */
.L_x_4964:
        /* <DEDUP_REMOVED lines=40> */
.L_x_4969:
[----:B------:R-:W-:Y:S01]  /*9ae0*/  ULEA UR6, UR31, UR36, 0x3 ;  /* 0x000000241f067291 */ /* 0x000fe2000f8e183f */
[----:B------:R-:W-:-:S05]  /*9af0*/  IMAD.U32 R7, RZ, RZ, UR32 ;  /* 0x00000020ff077e24 */ /* 0x000fca000f8e00ff */
[----:B------:R-:W-:-:S04]  /*9b00*/  SHF.L.U32 R7, R7, 0x1f, RZ ;  /* 0x0000001f07077819 */ /* 0x000fc800000006ff */
[----:B------:R0:W1:Y:S01]  /*9b10*/  SYNCS.PHASECHK.TRANS64.TRYWAIT P1, [UR6+0x2a850], R7 ;  /* 0x02a85007ff0075a7 */ /* 0x0000620008020146 */
[----:B------:R-:W-:Y:S05]  /*9b20*/  @!P0 BRA `(.L_x_4970) ;  /* 0x0000000000048947 */ /* 0x000fea0003800000 */
[----:B------:R-:W-:Y:S01]  /*9b30*/  BPT.TRAP 0x1 ;  /* 0x000000040000795c */ /* 0x000fe20000300000 */
.L_x_4970:
[----:B-1----:R-:W-:Y:S05]  /*9b40*/  @P1 BRA `(.L_x_4968) ;  /* 0x0000000000081947 */ /* 0x002fea0003800000 */
[----:B------:R-:W1:Y:S02]  /*9b50*/  SYNCS.PHASECHK.TRANS64.TRYWAIT P1, [UR6+0x2a850], R7 ;  /* 0x02a85007ff0075a7 */ /* 0x000e640008020146 */
[----:B-1----:R-:W-:Y:S05]  /*9b60*/  @!P1 BRA `(.L_x_4971) ;  /* 0x0000010400509947 */ /* 0x002fea0003800000 */
.L_x_4968:
        /* <DEDUP_REMOVED lines=31> */
.L_x_4972:
        /* <DEDUP_REMOVED lines=71> */
[----:B-1----:R-:W-:Y:S01]  /*a1d0*/  FMNMX.FTZ R160, R13, R160, !PT ;  /* 0x000000a00da07209 */ /* 0x002fe20007810000 */
[C---:B------:R-:W-:Y:S01]  /*a1e0*/  FMUL.FTZ R172, R0.reuse, R180 ;  /* 0x000000b400ac7220 */ /* 0x040fe20000410000 */
[----:B------:R-:W-:Y:S01]  /*a1f0*/  FMUL.FTZ R173, R0, R181 ;  /* 0x000000b500ad7220 */ /* 0x000fe20000410000 */
[----:B------:R-:W-:-:S04]  /*a200*/  ULEA UR6, UR46, UR36, 0x3 ;  /* 0x000000242e067291 */ /* 0x000fc8000f8e183f */
[----:B------:R-:W1:Y:S01]  /*a210*/  MUFU.TANH R121, R121 ;  /* 0x0000007900797308 */ /* 0x000e620000002400 */
[----:B0-----:R-:W-:Y:S01]  /*a220*/  FMNMX.FTZ R14, R20, R7, !PT ;  /* 0x00000007140e7209 */ /* 0x001fe20007810000 */
[----:B------:R-:W-:-:S04]  /*a230*/  UIADD3 UR6, UR6, 0x2a840, URZ ;  /* 0x0002a84006067890 */ /* 0x000fc8000fffe03f */
[----:B------:R-:W-:Y:S02]  /*a240*/  UPRMT UR6, UR37, 0x654, UR6 ;  /* 0x0000065425067896 */ /* 0x000fe40008000006 */
[----:B------:R-:W0:Y:S01]  /*a250*/  MUFU.TANH R120, R120 ;  /* 0x0000007800787308 */ /* 0x000e220000002400 */
[----:B--2---:R-:W-:-:S06]  /*a260*/  FMNMX.FTZ R7, R21, R160, !PT ;  /* 0x000000a015077209 */ /* 0x004fcc0007810000 */
[----:B------:R-:W-:Y:S01]  /*a270*/  SYNCS.ARRIVE.TRANS64.RED.A1T0 RZ, [UR6], RZ ;  /* 0x000000ffffff79a7 */ /* 0x000fe20008100406 */
[----:B------:R-:W2:Y:S01]  /*a280*/  MUFU.TANH R122, R122 ;  /* 0x0000007a007a7308 */ /* 0x000ea20000002400 */
[----:B-1----:R-:W-:-:S07]  /*a290*/  FMNMX.FTZ R159, R121, R14, !PT ;  /* 0x0000000e799f7209 */ /* 0x002fce0007810000 */
[----:B------:R-:W1:Y:S01]  /*a2a0*/  MUFU.TANH R123, R123 ;  /* 0x0000007b007b7308 */ /* 0x000e620000002400 */
[----:B0-----:R-:W-:-:S07]  /*a2b0*/  FMNMX.FTZ R14, R120, R7, !PT ;  /* 0x00000007780e7209 */ /* 0x001fce0007810000 */
[----:B------:R-:W0:Y:S01]  /*a2c0*/  MUFU.TANH R125, R125 ;  /* 0x0000007d007d7308 */ /* 0x000e220000002400 */
[----:B--2---:R-:W-:-:S07]  /*a2d0*/  FMNMX.FTZ R160, R122, R159, !PT ;  /* 0x0000009f7aa07209 */ /* 0x004fce0007810000 */
[----:B------:R-:W2:Y:S01]  /*a2e0*/  MUFU.TANH R124, R124 ;  /* 0x0000007c007c7308 */ /* 0x000ea20000002400 */
[----:B-1----:R-:W-:-:S07]  /*a2f0*/  FMNMX.FTZ R7, R123, R14, !PT ;  /* 0x0000000e7b077209 */ /* 0x002fce0007810000 */
[----:B------:R-:W1:Y:S01]  /*a300*/  MUFU.TANH R126, R126 ;  /* 0x0000007e007e7308 */ /* 0x000e620000002400 */
[----:B0-----:R-:W-:-:S07]  /*a310*/  FMNMX.FTZ R159, R125, R160, !PT ;  /* 0x000000a07d9f7209 */ /* 0x001fce0007810000 */
[----:B------:R-:W0:Y:S01]  /*a320*/  MUFU.TANH R127, R127 ;  /* 0x0000007f007f7308 */ /* 0x000e220000002400 */
[----:B--2---:R-:W-:-:S07]  /*a330*/  FMNMX.FTZ R14, R124, R7, !PT ;  /* 0x000000077c0e7209 */ /* 0x004fce0007810000 */
[----:B------:R-:W2:Y:S01]  /*a340*/  MUFU.TANH R129, R129 ;  /* 0x0000008100817308 */ /* 0x000ea20000002400 */
[----:B-1----:R-:W-:Y:S01]  /*a350*/  FMNMX.FTZ R160, R126, R159, !PT ;  /* 0x0000009f7ea07209 */ /* 0x002fe20007810000 */
[----:B------:R-:W-:-:S06]  /*a360*/  FMUL.FTZ R159, R0, R174 ;  /* 0x000000ae009f7220 */ /* 0x000fcc0000410000 */
[----:B------:R-:W1:Y:S01]  /*a370*/  MUFU.TANH R128, R128 ;  /* 0x0000008000807308 */ /* 0x000e620000002400 */
[----:B0-----:R-:W-:-:S07]  /*a380*/  FMNMX.FTZ R7, R127, R14, !PT ;  /* 0x0000000e7f077209 */ /* 0x001fce0007810000 */
[----:B------:R-:W0:Y:S01]  /*a390*/  MUFU.TANH R130, R130 ;  /* 0x0000008200827308 */ /* 0x000e220000002400 */
[----:B--2---:R-:W-:Y:S01]  /*a3a0*/  FMNMX.FTZ R161, R129, R160, !PT ;  /* 0x000000a081a17209 */ /* 0x004fe20007810000 */
[----:B------:R-:W-:-:S06]  /*a3b0*/  FMUL.FTZ R160, R0, R175 ;  /* 0x000000af00a07220 */ /* 0x000fcc0000410000 */
        /* <DEDUP_REMOVED lines=27> */
[----:B0-----:R-:W-:Y:S01]  /*a570*/  FMNMX.FTZ R14, R140, R161, !PT ;  /* 0x000000a18c0e7209 */ /* 0x001fe20007810000 */
[----:B------:R-:W-:Y:S01]  /*a580*/  FMUL.FTZ R161, R0, R178 ;  /* 0x000000b200a17220 */ /* 0x000fe20000410000 */
[----:B------:R-:W-:-:S05]  /*a590*/  IMAD.U32 R178, RZ, RZ, UR29 ;  /* 0x0000001dffb27e24 */ /* 0x000fca000f8e00ff */
        /* <DEDUP_REMOVED lines=10> */
[----:B------:R-:W-:Y:S01]  /*a640*/  FMUL.FTZ R162, R0, R179 ;  /* 0x000000b300a27220 */ /* 0x000fe20000410000 */
[----:B------:R-:W-:-:S05]  /*a650*/  IMAD.U32 R179, RZ, RZ, UR29 ;  /* 0x0000001dffb37e24 */ /* 0x000fca000f8e00ff */
        /* <DEDUP_REMOVED lines=51> */
[----:B0-----:R-:W-:Y:S02]  /*a990*/  FMNMX.FTZ R7, R163, R14, !PT ;  /* 0x0000000ea3077209 */ /* 0x001fe40007810000 */
[----:B--2---:R-:W-:Y:S02]  /*a9a0*/  FMNMX.FTZ R174, R173, R174, !PT ;  /* 0x000000aeadae7209 */ /* 0x004fe40007810000 */
[----:B-1----:R-:W-:-:S03]  /*a9b0*/  FMNMX.FTZ R165, R164, R7, !PT ;  /* 0x00000007a4a57209 */ /* 0x002fc60007810000 */
[----:B------:R-:W0:Y:S04]  /*a9c0*/  SHFL.BFLY PT, R7, R174, 0x2, 0x1f ;  /* 0x0c401f00ae077f89 */ /* 0x000e2800000e0000 */
[----:B------:R-:W1:Y:S01]  /*a9d0*/  SHFL.BFLY PT, R14, R165, 0x2, 0x1f ;  /* 0x0c401f00a50e7f89 */ /* 0x000e6200000e0000 */
[----:B0-----:R-:W-:Y:S02]  /*a9e0*/  FMNMX.FTZ R175, R174, R7, !PT ;  /* 0x00000007aeaf7209 */ /* 0x001fe40007810000 */
[----:B-1----:R-:W-:-:S03]  /*a9f0*/  FMNMX.FTZ R176, R165, R14, !PT ;  /* 0x0000000ea5b07209 */ /* 0x002fc60007810000 */
[----:B------:R-:W0:Y:S04]  /*aa00*/  SHFL.BFLY PT, R14, R175, 0x1, 0x1f ;  /* 0x0c201f00af0e7f89 */ /* 0x000e2800000e0000 */
[----:B------:R-:W1:Y:S01]  /*aa10*/  SHFL.BFLY PT, R7, R176, 0x1, 0x1f ;  /* 0x0c201f00b0077f89 */ /* 0x000e6200000e0000 */
[----:B0-----:R-:W-:Y:S02]  /*aa20*/  FMNMX.FTZ R14, R175, R14, !PT ;  /* 0x0000000eaf0e7209 */ /* 0x001fe40007810000 */
[----:B-1----:R-:W-:-:S03]  /*aa30*/  FMNMX.FTZ R7, R176, R7, !PT ;  /* 0x00000007b0077209 */ /* 0x002fc60007810000 */
[C---:B------:R-:W-:Y:S01]  /*aa40*/  FFMA.FTZ R174, R14.reuse, R179, -8 ;  /* 0xc10000000eae7423 */ /* 0x040fe200000100b3 */
[----:B------:R-:W-:-:S03]  /*aa50*/  FADD.FTZ R5, -R14, R5 ;  /* 0x000000050e057221 */ /* 0x000fc60000010100 */
        /* <DEDUP_REMOVED lines=11> */
[----:B------:R-:W-:Y:S01]  /*ab10*/  FMUL.FTZ R177, R5, UR29 ;  /* 0x0000001d05b17c20 */ /* 0x000fe20008410000 */
[--C-:B------:R-:W-:Y:S01]  /*ab20*/  FFMA.FTZ R141, R144, UR29, -R174.reuse ;  /* 0x0000001d908d7c23 */ /* 0x100fe200080108ae */
[----:B------:R-:W-:-:S01]  /*ab30*/  FFMA.FTZ R175, R173, UR29, -R174 ;  /* 0x0000001dadaf7c23 */ /* 0x000fc200080108ae */
[----:B------:R-:W-:Y:S01]  /*ab40*/  FADD.FTZ R5, -R7, R4 ;  /* 0x0000000407057221 */ /* 0x000fe20000010100 */
[----:B------:R-:W-:-:S01]  /*ab50*/  FFMA.FTZ R144, R145, UR29, -R174 ;  /* 0x0000001d91907c23 */ /* 0x000fc200080108ae */
[----:B------:R-:W-:Y:S01]  /*ab60*/  FFMA.FTZ R173, R7, R178, -8 ;  /* 0xc100000007ad7423 */ /* 0x000fe200000100b2 */
        /* <DEDUP_REMOVED lines=17> */
[----:B------:R-:W-:Y:S01]  /*ac80*/  FFMA.FTZ R172, R172, UR29, -R174 ;  /* 0x0000001dacac7c23 */ /* 0x000fe200080108ae */
[----:B------:R-:W-:Y:S01]  /*ac90*/  FMUL.FTZ R5, R5, UR29 ;  /* 0x0000001d05057c20 */ /* 0x000fe20008410000 */
        /* <DEDUP_REMOVED lines=27> */
[----:B0-----:R-:W-:-:S07]  /*ae50*/  FFMA.FTZ R3, R4, R3, R165 ;  /* 0x0000000304037223 */ /* 0x001fce00000100a5 */
[----:B------:R-:W0:Y:S08]  /*ae60*/  MUFU.EX2 R8, R8 ;  /* 0x0000000800087308 */ /* 0x000e300000000800 */
[----:B------:R-:W2:Y:S01]  /*ae70*/  MUFU.EX2 R11, R11 ;  /* 0x0000000b000b7308 */ /* 0x000ea20000000800 */
[----:B-1----:R-:W-:-:S07]  /*ae80*/  FFMA.FTZ R2, R5, R2, R174 ;  /* 0x0000000205027223 */ /* 0x002fce00000100ae */
        /* <DEDUP_REMOVED lines=18> */
[--C-:B------:R-:W-:Y:S01]  /*afb0*/  FFMA.FTZ R153, R154, UR29, -R173.reuse ;  /* 0x0000001d9a997c23 */ /* 0x100fe200080108ad */
[----:B------:R-:W-:-:S05]  /*afc0*/  FFMA.FTZ R154, R155, UR29, -R173 ;  /* 0x0000001d9b9a7c23 */ /* 0x000fca00080108ad */
        /* <DEDUP_REMOVED lines=34> */
[--C-:B------:R-:W-:Y:S01]  /*b1f0*/  FFMA.FTZ R157, R158, UR29, -R173.reuse ;  /* 0x0000001d9e9d7c23 */ /* 0x100fe200080108ad */
[----:B------:R-:W-:-:S05]  /*b200*/  FFMA.FTZ R158, R159, UR29, -R173 ;  /* 0x0000001d9f9e7c23 */ /* 0x000fca00080108ad */
        /* <DEDUP_REMOVED lines=8> */
[----:B------:R-:W-:-:S06]  /*b290*/  FFMA.FTZ R177, R160, UR29, -R173 ;  /* 0x0000001da0b17c23 */ /* 0x000fcc00080108ad */
        /* <DEDUP_REMOVED lines=16> */
[----:B------:R-:W-:-:S06]  /*b3a0*/  FFMA.FTZ R159, R161, UR29, -R173 ;  /* 0x0000001da19f7c23 */ /* 0x000fcc00080108ad */
        /* <DEDUP_REMOVED lines=51> */
.L_x_4973:
        /* <DEDUP_REMOVED lines=139> */
.L_x_4963:
        /* <DEDUP_REMOVED lines=9> */
[----:B------:R-:W-:-:S05]  /*c020*/  ULDC UR31, c[0x0][0x9e0] ;  /* 0x00027800001f7ab9 */ /* 0x000fca0000000800 */
.L_x_4994:
        /* <DEDUP_REMOVED lines=9> */
.L_x_4977:
[----:B------:R-:W-:Y:S01]  /*c0c0*/  ULEA UR6, UR46, UR36, 0x3 ;  /* 0x000000242e067291 */ /* 0x000fe2000f8e183f */
[----:B------:R-:W-:-:S05]  /*c0d0*/  IMAD.U32 R7, RZ, RZ, UR47 ;  /* 0x0000002fff077e24 */ /* 0x000fca000f8e00ff */
[----:B------:R-:W-:-:S04]  /*c0e0*/  SHF.L.U32 R7, R7, 0x1f, RZ ;  /* 0x0000001f07077819 */ /* 0x000fc800000006ff */
[----:B------:R0:W1:Y:S01]  /*c0f0*/  SYNCS.PHASECHK.TRANS64.TRYWAIT P1, [UR6+0x2a830], R7 ;  /* 0x02a83007ff0075a7 */ /* 0x0000620008020146 */
[----:B------:R-:W-:Y:S05]  /*c100*/  @!P0 BRA `(.L_x_4978) ;  /* 0x0000000000048947 */ /* 0x000fea0003800000 */
[----:B------:R-:W-:Y:S01]  /*c110*/  BPT.TRAP 0x1 ;  /* 0x000000040000795c */ /* 0x000fe20000300000 */
.L_x_4978:
[----:B-1----:R-:W-:Y:S05]  /*c120*/  @P1 BRA `(.L_x_4976) ;  /* 0x0000000000081947 */ /* 0x002fea0003800000 */
[----:B------:R-:W1:Y:S02]  /*c130*/  SYNCS.PHASECHK.TRANS64.TRYWAIT P1, [UR6+0x2a830], R7 ;  /* 0x02a83007ff0075a7 */ /* 0x000e640008020146 */
[----:B-1----:R-:W-:Y:S05]  /*c140*/  @!P1 BRA `(.L_x_4979) ;  /* 0x000000dc00f09947 */ /* 0x002fea0003800000 */
.L_x_4976:
        /* <DEDUP_REMOVED lines=37> */
.L_x_4981:
[----:B------:R-:W-:Y:S01]  /*c3a0*/  ULEA UR6, UR33, UR36, 0x3 ;  /* 0x0000002421067291 */ /* 0x000fe2000f8e183f */
[----:B------:R-:W-:-:S05]  /*c3b0*/  IMAD.U32 R7, RZ, RZ, UR34 ;  /* 0x00000022ff077e24 */ /* 0x000fca000f8e00ff */
[----:B------:R-:W-:-:S04]  /*c3c0*/  SHF.L.U32 R7, R7, 0x1f, RZ ;  /* 0x0000001f07077819 */ /* 0x000fc800000006ff */
[----:B------:R0:W1:Y:S01]  /*c3d0*/  SYNCS.PHASECHK.TRANS64.TRYWAIT P1, [UR6+0x2a850], R7 ;  /* 0x02a85007ff0075a7 */ /* 0x0000620008020146 */
[----:B------:R-:W-:Y:S05]  /*c3e0*/  @!P0 BRA `(.L_x_4982) ;  /* 0x0000000000048947 */ /* 0x000fea0003800000 */
[----:B------:R-:W-:Y:S01]  /*c3f0*/  BPT.TRAP 0x1 ;  /* 0x000000040000795c */ /* 0x000fe20000300000 */
.L_x_4982:
[----:B-1----:R-:W-:Y:S05]  /*c400*/  @P1 BRA `(.L_x_4980) ;  /* 0x0000000000081947 */ /* 0x002fea0003800000 */
[----:B------:R-:W1:Y:S02]  /*c410*/  SYNCS.PHASECHK.TRANS64.TRYWAIT P1, [UR6+0x2a850], R7 ;  /* 0x02a85007ff0075a7 */ /* 0x000e640008020146 */
[----:B-1----:R-:W-:Y:S05]  /*c420*/  @!P1 BRA `(.L_x_4983) ;  /* 0x000000dc00509947 */ /* 0x002fea0003800000 */
.L_x_4980:
        /* <DEDUP_REMOVED lines=31> */
.L_x_4984:
        /* <DEDUP_REMOVED lines=167> */
.L_x_4987:
[----:B------:R-:W-:-:S05]  /*d090*/  IMAD.U32 R170, RZ, RZ, UR30 ;  /* 0x0000001effaa7e24 */ /* 0x000fca000f8e00ff */
[----:B------:R-:W-:-:S13]  /*d0a0*/  ISETP.NE.AND P1, PT, R170, 0x1, PT ;  /* 0x00000001aa00780c */ /* 0x000fda0003f25270 */
[----:B------:R-:W1:Y:S02]  /*d0b0*/  @P1 LDC.64 R14, c[0x0][0x9e8] ;  /* 0x00027a00ff0e1b82 */ /* 0x000e640000000a00 */
[----:B-1----:R-:W-:-:S05]  /*d0c0*/  @P1 IMAD.HI.U32 R14, R166, R14, RZ ;  /* 0x0000000ea60e1227 */ /* 0x002fca00078e00ff */
[----:B------:R-:W-:-:S07]  /*d0d0*/  @P1 SHF.R.U32.HI R166, RZ, R15, R14 ;  /* 0x0000000fffa61219 */ /* 0x000fce000001160e */
.L_x_4988:
[----:B------:R-:W-:Y:S05]  /*d0e0*/  BSYNC B0 ;  /* 0x0000000000007941 */ /* 0x000fea0003800000 */
.L_x_4986:
[----:B------:R-:W-:-:S04]  /*d0f0*/  IMAD R15, R166, R170, -R165 ;  /* 0x000000aaa60f7224 */ /* 0x000fc800078e0aa5 */
[----:B------:R-:W-:-:S05]  /*d100*/  IMAD R14, R16, -0x2, R15 ;  /* 0xfffffffe100e7824 */ /* 0x000fca00078e020f */
[----:B------:R-:W-:Y:S02]  /*d110*/  VIADDMNMX R167, R14, R170, R167, PT ;  /* 0x000000aa0ea77246 */ /* 0x000fe400038001a7 */
[----:B------:R-:W-:-:S07]  /*d120*/  VIMNMX R169, R169, R14, !PT ;  /* 0x0000000ea9a97248 */ /* 0x000fce0007fe0100 */
.L_x_4985:
        /* <DEDUP_REMOVED lines=116> */
.L_x_4991:
[----:B------:R-:W-:-:S05]  /*d870*/  IMAD.U32 R180, RZ, RZ, UR30 ;  /* 0x0000001effb47e24 */ /* 0x000fca000f8e00ff */
[----:B------:R-:W-:-:S13]  /*d880*/  ISETP.NE.AND P2, PT, R180, 0x1, PT ;  /* 0x00000001b400780c */ /* 0x000fda0003f45270 */
[----:B------:R-:W0:Y:S02]  /*d890*/  @P2 LDC.64 R14, c[0x0][0x9e8] ;  /* 0x00027a00ff0e2b82 */ /* 0x000e240000000a00 */
[----:B0-----:R-:W-:-:S05]  /*d8a0*/  @P2 IMAD.HI.U32 R14, R167, R14, RZ ;  /* 0x0000000ea70e2227 */ /* 0x001fca00078e00ff */
[----:B------:R-:W-:-:S07]  /*d8b0*/  @P2 SHF.R.U32.HI R167, RZ, R15, R14 ;  /* 0x0000000fffa72219 */ /* 0x000fce000001160e */
.L_x_4992:
[----:B------:R-:W-:Y:S05]  /*d8c0*/  BSYNC B0 ;  /* 0x0000000000007941 */ /* 0x000fea0003800000 */
.L_x_4990:
[----:B------:R-:W-:-:S04]  /*d8d0*/  IMAD R165, R167, R180, -R165 ;  /* 0x000000b4a7a57224 */ /* 0x000fc800078e0aa5 */
[----:B------:R-:W-:-:S05]  /*d8e0*/  IMAD R165, R16, -0x2, R165 ;  /* 0xfffffffe10a57824 */ /* 0x000fca00078e02a5 */
[----:B------:R-:W-:Y:S02]  /*d8f0*/  VIADDMNMX R164, R165, R180, R164, PT ;  /* 0x000000b4a5a47246 */ /* 0x000fe400038001a4 */
[----:B------:R-:W-:-:S07]  /*d900*/  VIMNMX R163, R163, R165, !PT ;  /* 0x000000a5a3a37248 */ /* 0x000fce0007fe0100 */
.L_x_4989:
        /* <DEDUP_REMOVED lines=378> */
.L_x_4993:
        /* <DEDUP_REMOVED lines=139> */
.L_x_4975:
[----:B------:R-:W-:Y:S06]  /*f960*/  BAR.ARV 0x8, 0x180 ;  /* 0x0206000000007b1d */ /* 0x000fec0000002000 */
[----:B------:R-:W-:Y:S05]  /*f970*/  @!P0 BRA `(.L_x_4995) ;  /* 0x0000000000048947 */ /* 0x000fea0003800000 */
[----:B------:R-:W-:Y:S01]  /*f980*/  BPT.TRAP 0x1 ;  /* 0x000000040000795c */ /* 0x000fe20000300000 */
.L_x_4995:
[----:B------:R-:W-:Y:S01]  /*f990*/  ULEA UR9, UR46, UR36, 0x3 ;  /* 0x000000242e097291 */ /* 0x000fe2000f8e183f */
[----:B------:R-:W-:-:S05]  /*f9a0*/  IMAD.U32 R0, RZ, RZ, UR47 ;  /* 0x0000002fff007e24 */ /* 0x000fca000f8e00ff */
[----:B------:R-:W-:-:S04]  /*f9b0*/  SHF.L.U32 R0, R0, 0x1f, RZ ;  /* 0x0000001f00007819 */ /* 0x000fc800000006ff */
[----:B------:R0:W1:Y:S01]  /*f9c0*/  SYNCS.PHASECHK.TRANS64.TRYWAIT P1, [UR9+0x2a850], R0 ;  /* 0x02a85000ff0075a7 */ /* 0x0000620008020149 */
[----:B------:R-:W-:Y:S05]  /*f9d0*/  @!P0 BRA `(.L_x_4996) ;  /* 0x0000000000048947 */ /* 0x000fea0003800000 */
[----:B------:R-:W-:Y:S01]  /*f9e0*/  BPT.TRAP 0x1 ;  /* 0x000000040000795c */ /* 0x000fe20000300000 */
.L_x_4996:
[----:B-1----:R-:W-:Y:S05]  /*f9f0*/  @P1 BRA `(.L_x_4997) ;  /* 0x0000000000081947 */ /* 0x002fea0003800000 */
[----:B------:R-:W1:Y:S02]  /*fa00*/  SYNCS.PHASECHK.TRANS64.TRYWAIT P1, [UR9+0x2a850], R0 ;  /* 0x02a85000ff0075a7 */ /* 0x000e640008020149 */
[----:B-1----:R-:W-:Y:S05]  /*fa10*/  @!P1 BRA `(.L_x_4998) ;  /* 0x000000a400ec9947 */ /* 0x002fea0003800000 */
.L_x_4997:
        /* <DEDUP_REMOVED lines=12> */
[----:B------:R-:W-:Y:S02]  /*fae0*/  @UP0 ULDC.64 UR12, c[0x0][0x9c8] ;  /* 0x00027200000c0ab9 */ /* 0x000fe40000000a00 */
[----:B------:R-:W-:Y:S01]  /*faf0*/  UMOV UR6, UR8 ;  /* 0x0000000800067c82 */ /* 0x000fe20008000000 */
[----:B------:R-:W-:-:S09]  /*fb00*/  @UP0 UIMAD.WIDE.U32 UR4, UR50, UR12, URZ ;  /* 0x0000000c320402a5 */ /* 0x000fd2000f8e003f */
[----:B------:R-:W-:Y:S01]  /*fb10*/  QGMMA.64x192x32.F32.E4M3.E4M3 R24, R196, gdesc[UR4], R24, gsb0 ;  /* 0x02e00004c4187df3 */ /* 0x000fe20008000818 */
[----:B------:R-:W-:Y:S01]  /*fb20*/  UIADD3 UR6, UR8, 0x2, URZ ;  /* 0x0000000208067890 */ /* 0x000fe2000fffe03f */
[----:B------:R-:W-:Y:S01]  /*fb30*/  UMOV UR7, 0x40000040 ;  /* 0x4000004000077882 */ /* 0x000fe20000000000 */
[----:B------:R-:W-:Y:S02]  /*fb40*/  WARPGROUP.DEPBAR.LE gsb0, 0x0 ;  /* 0x00008000000079c5 */ /* 0x000fe40000010000 */
[----:B------:R-:W-:-:S15]  /*fb50*/  WARPGROUP.ARRIVE ;  /* 0x00000000000079c5 */ /* 0x000fde0000000000 */
        /* <DEDUP_REMOVED lines=63> */
.L_x_4999:
        /* <DEDUP_REMOVED lines=106> */
.L_x_4921:
[----:B------:R-:W0:Y:S01]  /*105f0*/  S2R R4, SR_CgaCtaId ;  /* 0x0000000000047919 */ /* 0x000e220000008800 */
[----:B------:R-:W-:Y:S01]  /*10600*/  MOV R3, 0x400 ;  /* 0x0000040000037802 */ /* 0x000fe20000000f00 */
[----:B------:R-:W-:Y:S01]  /*10610*/  BSSY B0, `(.L_x_5000) ;  /* 0x000030c000007945 */ /* 0x000fe20003800000 */
[----:B------:R-:W-:Y:S02]  /*10620*/  BAR.SYNC.DEFER_BLOCKING 0x5, 0x180 ;  /* 0x0146000000007b1d */ /* 0x000fe40000010000 */
[----:B0-----:R-:W-:-:S05]  /*10630*/  LEA R3, R4, R3, 0x18 ;  /* 0x0000000304037211 */ /* 0x001fca00078ec0ff */
[----:B------:R-:W0:Y:S02]  /*10640*/  LDS.128 R32, [R3+0x2a8d0] ;  /* 0x02a8d00003207984 */ /* 0x000e240000000c00 */
[----:B0-----:R-:W-:Y:S02]  /*10650*/  R2UR UR5, R33 ;  /* 0x00000000210572ca */ /* 0x001fe400000e0000 */
[----:B------:R-:W-:Y:S02]  /*10660*/  R2UR UR51, R34 ;  /* 0x00000000223372ca */ /* 0x000fe400000e0000 */
        /* <DEDUP_REMOVED lines=9> */
[----:B------:R-:W0:Y:S01]  /*10700*/  S2R R32, SR_SWINHI ;  /* 0x0000000000207919 */ /* 0x000e220000002f00 */
[----:B------:R-:W-:Y:S01]  /*10710*/  F2FP.BF16.F32.PACK_AB R52, R52, R121 ;  /* 0x000000793434723e */ /* 0x000fe200000010ff */
[----:B------:R-:W-:Y:S02]  /*10720*/  ULDC.64 UR6, c[0x0][0xc00] ;  /* 0x0003000000067ab9 */ /* 0x000fe40000000a00 */
[----:B------:R1:W2:Y:S01]  /*10730*/  LDG.E.CONSTANT R4, desc[UR54][R4.64] ;  /* 0x0000003604047981 */ /* 0x0002a2000c1e9900 */
[----:B------:R-:W-:Y:S01]  /*10740*/  F2FP.BF16.F32.PACK_AB R53, R53, R120 ;  /* 0x000000783535723e */ /* 0x000fe200000010ff */
[----:B------:R-:W-:Y:S01]  /*10750*/  UISETP.NE.U32.AND UP0, UPT, UR6, URZ, UPT ;  /* 0x0000003f0600728c */ /* 0x000fe2000bf05070 */
[----:B------:R-:W-:Y:S02]  /*10760*/  F2FP.BF16.F32.PACK_AB R49, R60, R49 ;  /* 0x000000313c31723e */ /* 0x000fe400000010ff */
[----:B------:R-:W-:Y:S01]  /*10770*/  F2FP.BF16.F32.PACK_AB R48, R61, R48 ;  /* 0x000000303d30723e */ /* 0x000fe200000010ff */
[----:B------:R-:W-:Y:S01]  /*10780*/  UISETP.NE.AND.EX UP0, UPT, UR7, URZ, UPT, UP0 ;  /* 0x0000003f0700728c */ /* 0x000fe2000bf05300 */
[----:B------:R-:W-:-:S02]  /*10790*/  F2FP.BF16.F32.PACK_AB R45, R68, R45 ;  /* 0x0000002d442d723e */ /* 0x000fc400000010ff */
[----:B------:R-:W-:Y:S01]  /*107a0*/  F2FP.BF16.F32.PACK_AB R44, R69, R44 ;  /* 0x0000002c452c723e */ /* 0x000fe200000010ff */
[----:B------:R-:W-:Y:S01]  /*107b0*/  ULDC.64 UR6, c[0x0][0xc00] ;  /* 0x0003000000067ab9 */ /* 0x000fe20000000a00 */
[----:B-1----:R-:W-:Y:S01]  /*107c0*/  LOP3.LUT P0, R5, R50, 0x3, RZ, 0xc0, !PT ;  /* 0x0000000332057812 */ /* 0x002fe2000780c0ff */
[----:B------:R-:W-:Y:S01]  /*107d0*/  UIMAD.WIDE UR6, UR41, 0x4, UR6 ;  /* 0x00000004290678a5 */ /* 0x000fe2000f8e0206 */
[----:B------:R-:W-:Y:S02]  /*107e0*/  F2FP.BF16.F32.PACK_AB R41, R76, R41 ;  /* 0x000000294c29723e */ /* 0x000fe400000010ff */
[----:B------:R-:W-:Y:S02]  /*107f0*/  ISETP.EQ.OR P0, PT, R5, 0x3, !P0 ;  /* 0x000000030500780c */ /* 0x000fe40004702670 */
[----:B------:R-:W-:Y:S02]  /*10800*/  F2FP.BF16.F32.PACK_AB R40, R77, R40 ;  /* 0x000000284d28723e */ /* 0x000fe400000010ff */
[----:B------:R-:W-:-:S02]  /*10810*/  SEL R59, R52, R53, P0 ;  /* 0x00000035343b7207 */ /* 0x000fc40000000000 */
[----:B------:R-:W-:Y:S02]  /*10820*/  SEL R52, R53, R52, P0 ;  /* 0x0000003435347207 */ /* 0x000fe40000000000 */
[----:B------:R-:W-:Y:S02]  /*10830*/  SEL R53, R49, R48, P0 ;  /* 0x0000003031357207 */ /* 0x000fe40000000000 */
[----:B------:R-:W-:Y:S02]  /*10840*/  F2FP.BF16.F32.PACK_AB R118, R118, R7 ;  /* 0x000000077676723e */ /* 0x000fe400000010ff */
[----:B------:R-:W-:Y:S02]  /*10850*/  F2FP.BF16.F32.PACK_AB R119, R119, R6 ;  /* 0x000000067777723e */ /* 0x000fe400000010ff */
[----:B------:R-:W-:Y:S02]  /*10860*/  SEL R48, R48, R49, P0 ;  /* 0x0000003130307207 */ /* 0x000fe40000000000 */
[----:B------:R-:W-:-:S02]  /*10870*/  F2FP.BF16.F32.PACK_AB R37, R84, R37 ;  /* 0x000000255425723e */ /* 0x000fc400000010ff */
[----:B------:R-:W-:Y:S02]  /*10880*/  F2FP.BF16.F32.PACK_AB R36, R85, R36 ;  /* 0x000000245524723e */ /* 0x000fe400000010ff */
[----:B------:R-:W-:Y:S02]  /*10890*/  SEL R49, R45, R44, P0 ;  /* 0x0000002c2d317207 */ /* 0x000fe40000000000 */
[----:B------:R-:W-:Y:S02]  /*108a0*/  MOV R6, R3 ;  /* 0x0000000300067202 */ /* 0x000fe40000000f00 */
[----:B0-----:R-:W-:Y:S02]  /*108b0*/  MOV R7, R32 ;  /* 0x0000002000077202 */ /* 0x001fe40000000f00 */
[----:B------:R-:W-:Y:S02]  /*108c0*/  SEL R44, R44, R45, P0 ;  /* 0x0000002d2c2c7207 */ /* 0x000fe40000000000 */
[----:B------:R-:W-:-:S02]  /*108d0*/  SEL R45, R41, R40, P0 ;  /* 0x00000028292d7207 */ /* 0x000fc40000000000 */
[----:B------:R-:W-:Y:S02]  /*108e0*/  SEL R40, R40, R41, P0 ;  /* 0x0000002928287207 */ /* 0x000fe40000000000 */
[----:B------:R-:W-:Y:S02]  /*108f0*/  SEL R41, R37, R36, P0 ;  /* 0x0000002425297207 */ /* 0x000fe40000000000 */
[----:B------:R-:W-:Y:S01]  /*10900*/  SEL R50, R36, R37, P0 ;  /* 0x0000002524327207 */ /* 0x000fe20000000000 */
[----:B------:R-:W-:Y:S01]  /*10910*/  IMAD.WIDE R36, R204, 0x2, R6 ;  /* 0x00000002cc247825 */ /* 0x000fe200078e0206 */
[----:B------:R-:W-:Y:S02]  /*10920*/  F2FP.BF16.F32.PACK_AB R26, R87, R26 ;  /* 0x0000001a571a723e */ /* 0x000fe400000010ff */
[----:B------:R-:W-:Y:S02]  /*10930*/  F2FP.BF16.F32.PACK_AB R11, R110, R11 ;  /* 0x0000000b6e0b723e */ /* 0x000fe400000010ff */
[----:B------:R-:W-:-:S02]  /*10940*/  F2FP.BF16.F32.PACK_AB R10, R111, R10 ;  /* 0x0000000a6f0a723e */ /* 0x000fc400000010ff */
[----:B------:R-:W-:Y:S02]  /*10950*/  IADD3 R87, P5, R36, 0x40, RZ ;  /* 0x0000004024577810 */ /* 0x000fe40007fbe0ff */
[----:B------:R-:W-:Y:S02]  /*10960*/  F2FP.BF16.F32.PACK_AB R80, R80, R81 ;  /* 0x000000515050723e */ /* 0x000fe400000010ff */
[----:B------:R-:W-:Y:S01]  /*10970*/  F2FP.BF16.F32.PACK_AB R73, R72, R73 ;  /* 0x000000494849723e */ /* 0x000fe200000010ff */
[----:B------:R-:W-:Y:S01]  /*10980*/  IMAD.X R33, RZ, RZ, R37, P5 ;  /* 0x000000ffff217224 */ /* 0x000fe200028e0625 */
[----:B------:R-:W-:Y:S02]  /*10990*/  F2FP.BF16.F32.PACK_AB R9, R116, R9 ;  /* 0x000000097409723e */ /* 0x000fe400000010ff */
[----:B------:R-:W-:Y:S02]  /*109a0*/  F2FP.BF16.F32.PACK_AB R8, R117, R8 ;  /* 0x000000087508723e */ /* 0x000fe400000010ff */
[----:B------:R-:W-:-:S02]  /*109b0*/  SEL R81, R11, R10, P0 ;  /* 0x0000000a0b517207 */ /* 0x000fc40000000000 */
[----:B------:R-:W-:Y:S02]  /*109c0*/  SEL R72, R10, R11, P0 ;  /* 0x0000000b0a487207 */ /* 0x000fe40000000000 */
[----:B------:R-:W-:Y:S02]  /*109d0*/  F2FP.BF16.F32.PACK_AB R64, R64, R65 ;  /* 0x000000414040723e */ /* 0x000fe400000010ff */
[----:B------:R-:W-:Y:S02]  /*109e0*/  F2FP.BF16.F32.PACK_AB R57, R56, R57 ;  /* 0x000000393839723e */ /* 0x000fe400000010ff */
[----:B------:R-:W-:Y:S02]  /*109f0*/  IADD3 R85, P4, R36, 0x20, RZ ;  /* 0x0000002024557810 */ /* 0x000fe40007f9e0ff */
[----:B------:R-:W-:Y:S02]  /*10a00*/  LOP3.LUT R10, R87, 0x380, RZ, 0xc0, !PT ;  /* 0x00000380570a7812 */ /* 0x000fe400078ec0ff */
[----:B------:R-:W-:Y:S01]  /*10a10*/  F2FP.BF16.F32.PACK_AB R38, R71, R38 ;  /* 0x000000264726723e */ /* 0x000fe200000010ff */
[----:B------:R-:W-:Y:S01]  /*10a20*/  IMAD.X R35, RZ, RZ, R37, P4 ;  /* 0x000000ffff237224 */ /* 0x000fe200020e0625 */
[----:B------:R-:W-:-:S02]  /*10a30*/  F2FP.BF16.F32.PACK_AB R47, R54, R47 ;  /* 0x0000002f362f723e */ /* 0x000fc400000010ff */
[----:B------:R-:W-:Y:S02]  /*10a40*/  F2FP.BF16.F32.PACK_AB R46, R55, R46 ;  /* 0x0000002e372e723e */ /* 0x000fe400000010ff */
[----:B------:R-:W-:Y:S02]  /*10a50*/  SEL R71, R80, R73, P0 ;  /* 0x0000004950477207 */ /* 0x000fe40000000000 */
[----:B------:R-:W-:Y:S02]  /*10a60*/  F2FP.BF16.F32.PACK_AB R96, R89, R96 ;  /* 0x000000605960723e */ /* 0x000fe400000010ff */
[----:B------:R-:W-:Y:S02]  /*10a70*/  F2FP.BF16.F32.PACK_AB R13, R108, R13 ;  /* 0x0000000d6c0d723e */ /* 0x000fe400000010ff */
[----:B------:R-:W-:Y:S02]  /*10a80*/  F2FP.BF16.F32.PACK_AB R12, R109, R12 ;  /* 0x0000000c6d0c723e */ /* 0x000fe400000010ff */
[----:B------:R-:W-:-:S02]  /*10a90*/  SEL R67, R9, R8, P0 ;  /* 0x0000000809437207 */ /* 0x000fc40000000000 */
[----:B------:R-:W-:Y:S02]  /*10aa0*/  SEL R60, R8, R9, P0 ;  /* 0x00000009083c7207 */ /* 0x000fe40000000000 */
[----:B------:R-:W-:Y:S02]  /*10ab0*/  SEL R80, R73, R80, P0 ;  /* 0x0000005049507207 */ /* 0x000fe40000000000 */
[----:B------:R-:W-:Y:S02]  /*10ac0*/  F2FP.BF16.F32.PACK_AB R43, R62, R43 ;  /* 0x0000002b3e2b723e */ /* 0x000fe400000010ff */
[----:B------:R-:W-:Y:S02]  /*10ad0*/  F2FP.BF16.F32.PACK_AB R42, R63, R42 ;  /* 0x0000002a3f2a723e */ /* 0x000fe400000010ff */
[----:B------:R-:W-:Y:S02]  /*10ae0*/  F2FP.BF16.F32.PACK_AB R28, R93, R28 ;  /* 0x0000001c5d1c723e */ /* 0x000fe400000010ff */
[----:B------:R-:W-:-:S02]  /*10af0*/  SEL R73, R64, R57, P0 ;  /* 0x0000003940497207 */ /* 0x000fc40000000000 */
[----:B------:R-:W-:Y:S02]  /*10b00*/  IADD3 R89, P6, R36, 0x60, RZ ;  /* 0x0000006024597810 */ /* 0x000fe40007fde0ff */
[----:B------:R-:W-:Y:S02]  /*10b10*/  LOP3.LUT R8, R85, 0x380, RZ, 0xc0, !PT ;  /* 0x0000038055087812 */ /* 0x000fe400078ec0ff */
[----:B------:R-:W-:Y:S02]  /*10b20*/  SHF.R.U64 R10, R10, 0x3, RZ ;  /* 0x000000030a0a7819 */ /* 0x000fe400000012ff */
[----:B------:R-:W-:Y:S02]  /*10b30*/  SEL R64, R57, R64, P0 ;  /* 0x0000004039407207 */ /* 0x000fe40000000000 */
[----:B------:R-:W-:Y:S02]  /*10b40*/  IADD3 R93, P2, R36, 0x4020, RZ ;  /* 0x00004020245d7810 */ /* 0x000fe40007f5e0ff */
[----:B------:R-:W-:-:S02]  /*10b50*/  F2FP.BF16.F32.PACK_AB R39, R70, R39 ;  /* 0x000000274627723e */ /* 0x000fc400000010ff */
[----:B------:R-:W-:Y:S02]  /*10b60*/  SEL R57, R47, R46, P0 ;  /* 0x0000002e2f397207 */ /* 0x000fe40000000000 */
[----:B------:R-:W-:Y:S02]  /*10b70*/  SEL R65, R13, R12, P0 ;  /* 0x0000000c0d417207 */ /* 0x000fe40000000000 */
[----:B------:R-:W-:Y:S02]  /*10b80*/  SEL R58, R12, R13, P0 ;  /* 0x0000000d0c3a7207 */ /* 0x000fe40000000000 */
[----:B------:R-:W-:Y:S02]  /*10b90*/  SEL R46, R46, R47, P0 ;  /* 0x0000002f2e2e7207 */ /* 0x000fe40000000000 */
[----:B------:R-:W-:Y:S02]  /*10ba0*/  F2FP.BF16.F32.PACK_AB R31, R78, R31 ;  /* 0x0000001f4e1f723e */ /* 0x000fe400000010ff */
[----:B------:R-:W-:-:S02]  /*10bb0*/  F2FP.BF16.F32.PACK_AB R30, R79, R30 ;  /* 0x0000001e4f1e723e */ /* 0x000fc400000010ff */
[----:B------:R-:W-:Y:S02]  /*10bc0*/  SEL R47, R43, R42, P0 ;  /* 0x0000002a2b2f7207 */ /* 0x000fe40000000000 */
[----:B------:R-:W-:Y:S02]  /*10bd0*/  LOP3.LUT R12, R89, 0x380, RZ, 0xc0, !PT ;  /* 0x00000380590c7812 */ /* 0x000fe400078ec0ff */
[----:B------:R-:W-:Y:S02]  /*10be0*/  SHF.R.U64 R8, R8, 0x3, RZ ;  /* 0x0000000308087819 */ /* 0x000fe400000012ff */
[----:B------:R-:W-:Y:S02]  /*10bf0*/  LOP3.LUT R32, R10, R87, RZ, 0x3c, !PT ;  /* 0x000000570a207212 */ /* 0x000fe400078e3cff */
[----:B------:R-:W-:Y:S02]  /*10c00*/  F2FP.BF16.F32.PACK_AB R25, R94, R25 ;  /* 0x000000195e19723e */ /* 0x000fe400000010ff */
[----:B------:R-:W-:-:S02]  /*10c10*/  F2FP.BF16.F32.PACK_AB R24, R95, R24 ;  /* 0x000000185f18723e */ /* 0x000fc400000010ff */
[----:B------:R-:W-:Y:S02]  /*10c20*/  SEL R42, R42, R43, P0 ;  /* 0x0000002b2a2a7207 */ /* 0x000fe40000000000 */
[----:B------:R-:W-:Y:S02]  /*10c30*/  IADD3 R91, P1, R36, 0x4000, RZ ;  /* 0x00004000245b7810 */ /* 0x000fe40007f3e0ff */
[----:B------:R-:W-:Y:S02]  /*10c40*/  LOP3.LUT R10, R93, 0x380, RZ, 0xc0, !PT ;  /* 0x000003805d0a7812 */ /* 0x000fe400078ec0ff */
[----:B------:R-:W-:Y:S02]  /*10c50*/  SEL R43, R39, R38, P0 ;  /* 0x00000026272b7207 */ /* 0x000fe40000000000 */
[----:B------:R-:W-:Y:S02]  /*10c60*/  F2FP.BF16.F32.PACK_AB R97, R97, R104 ;  /* 0x000000686161723e */ /* 0x000fe400000010ff */
[----:B------:R-:W-:-:S02]  /*10c70*/  SEL R38, R38, R39, P0 ;  /* 0x0000002726267207 */ /* 0x000fc40000000000 */
[----:B------:R-:W-:Y:S02]  /*10c80*/  SEL R39, R31, R30, P0 ;  /* 0x0000001e1f277207 */ /* 0x000fe40000000000 */
[----:B------:R-:W-:Y:S01]  /*10c90*/  SEL R62, R30, R31, P0 ;  /* 0x0000001f1e3e7207 */ /* 0x000fe20000000000 */
[----:B------:R-:W-:Y:S01]  /*10ca0*/  IMAD.X R31, RZ, RZ, R37, P6 ;  /* 0x000000ffff1f7224 */ /* 0x000fe200030e0625 */
[----:B------:R-:W-:Y:S02]  /*10cb0*/  SHF.R.U64 R12, R12, 0x3, RZ ;  /* 0x000000030c0c7819 */ /* 0x000fe400000012ff */
[----:B------:R-:W-:Y:S02]  /*10cc0*/  LOP3.LUT R34, R8, R85, RZ, 0x3c, !PT ;  /* 0x0000005508227212 */ /* 0x000fe400078e3cff */
[----:B------:R-:W-:Y:S02]  /*10cd0*/  F2FP.BF16.F32.PACK_AB R29, R92, R29 ;  /* 0x0000001d5c1d723e */ /* 0x000fe400000010ff */
[----:B------:R-:W-:-:S02]  /*10ce0*/  F2FP.BF16.F32.PACK_AB R20, R101, R20 ;  /* 0x000000146514723e */ /* 0x000fc400000010ff */
[----:B------:R-:W-:Y:S02]  /*10cf0*/  SEL R77, R25, R24, P0 ;  /* 0x00000018194d7207 */ /* 0x000fe40000000000 */
[----:B------:R-:W-:Y:S01]  /*10d00*/  SEL R68, R24, R25, P0 ;  /* 0x0000001918447207 */ /* 0x000fe20000000000 */
[----:B------:R-:W-:Y:S01]  /*10d10*/  IMAD.X R25, RZ, RZ, R37, P2 ;  /* 0x000000ffff197224 */ /* 0x000fe200010e0625 */
[----:B------:R-:W-:Y:S02]  /*10d20*/  IADD3 R95, P3, R36, 0x4040, RZ ;  /* 0x00004040245f7810 */ /* 0x000fe40007f7e0ff */
[----:B------:R-:W-:Y:S02]  /*10d30*/  LOP3.LUT R8, R91, 0x380, RZ, 0xc0, !PT ;  /* 0x000003805b087812 */ /* 0x000fe400078ec0ff */
[----:B------:R-:W-:Y:S02]  /*10d40*/  SHF.R.U64 R10, R10, 0x3, RZ ;  /* 0x000000030a0a7819 */ /* 0x000fe400000012ff */
[----:B------:R-:W-:-:S02]  /*10d50*/  IADD3 R101, P6, R36, 0x8020, RZ ;  /* 0x0000802024657810 */ /* 0x000fc40007fde0ff */
[----:B------:R-:W-:Y:S02]  /*10d60*/  SEL R69, R97, R96, P0 ;  /* 0x0000006061457207 */ /* 0x000fe40000000000 */
[----:B------:R-:W-:Y:S01]  /*10d70*/  IADD3 R105, P2, R36, 0x8060, RZ ;  /* 0x0000806024697810 */ /* 0x000fe20007f5e0ff */
[----:B------:R-:W-:Y:S01]  /*10d80*/  IMAD.X R13, RZ, RZ, R37, P6 ;  /* 0x000000ffff0d7224 */ /* 0x000fe200030e0625 */
[----:B------:R-:W-:Y:S02]  /*10d90*/  F2FP.BF16.F32.PACK_AB R15, R102, R15 ;  /* 0x0000000f660f723e */ /* 0x000fe400000010ff */
[----:B------:R-:W-:Y:S02]  /*10da0*/  F2FP.BF16.F32.PACK_AB R14, R103, R14 ;  /* 0x0000000e670e723e */ /* 0x000fe400000010ff */
[----:B------:R-:W-:Y:S02]  /*10db0*/  SEL R96, R96, R97, P0 ;  /* 0x0000006160607207 */ /* 0x000fe40000000000 */
[----:B------:R-:W-:-:S02]  /*10dc0*/  LOP3.LUT R30, R12, R89, RZ, 0x3c, !PT ;  /* 0x000000590c1e7212 */ /* 0x000fc400078e3cff */
[----:B------:R-:W-:Y:S02]  /*10dd0*/  SEL R61, R29, R28, P0 ;  /* 0x0000001c1d3d7207 */ /* 0x000fe40000000000 */
[----:B------:R-:W-:Y:S01]  /*10de0*/  SEL R54, R28, R29, P0 ;  /* 0x0000001d1c367207 */ /* 0x000fe20000000000 */
[----:B------:R-:W-:Y:S01]  /*10df0*/  IMAD.X R29, RZ, RZ, R37, P1 ;  /* 0x000000ffff1d7224 */ /* 0x000fe200008e0625 */
[----:B------:R-:W-:Y:S02]  /*10e00*/  IADD3 R97, P4, R36, 0x4060, RZ ;  /* 0x0000406024617810 */ /* 0x000fe40007f9e0ff */
[----:B------:R-:W-:Y:S02]  /*10e10*/  LOP3.LUT R12, R95, 0x380, RZ, 0xc0, !PT ;  /* 0x000003805f0c7812 */ /* 0x000fe400078ec0ff */
[----:B------:R-:W-:Y:S02]  /*10e20*/  SHF.R.U64 R8, R8, 0x3, RZ ;  /* 0x0000000308087819 */ /* 0x000fe400000012ff */
[----:B------:R-:W-:-:S02]  /*10e30*/  LOP3.LUT R24, R10, R93, RZ, 0x3c, !PT ;  /* 0x0000005d0a187212 */ /* 0x000fc400078e3cff */
[C---:B------:R-:W-:Y:S02]  /*10e40*/  LOP3.LUT R11, R36.reuse, 0x380, RZ, 0xc0, !PT ;  /* 0x00000380240b7812 */ /* 0x040fe400078ec0ff */
[C---:B------:R-:W-:Y:S02]  /*10e50*/  IADD3 R99, P5, R36.reuse, 0x8000, RZ ;  /* 0x0000800024637810 */ /* 0x040fe40007fbe0ff */
[----:B------:R-:W-:Y:S02]  /*10e60*/  LOP3.LUT R10, R101, 0x380, RZ, 0xc0, !PT ;  /* 0x00000380650a7812 */ /* 0x000fe400078ec0ff */
[----:B------:R-:W-:Y:S02]  /*10e70*/  IADD3 R103, P1, R36, 0x8040, RZ ;  /* 0x0000804024677810 */ /* 0x000fe40007f3e0ff */
[----:B------:R-:W-:Y:S02]  /*10e80*/  LOP3.LUT R76, R105, 0x380, RZ, 0xc0, !PT ;  /* 0x00000380694c7812 */ /* 0x000fe400078ec0ff */
[----:B------:R-:W-:Y:S01]  /*10e90*/  F2FP.BF16.F32.PACK_AB R27, R86, R27 ;  /* 0x0000001b561b723e */ /* 0x000fe200000010ff */
[----:B------:R-:W-:Y:S01]  /*10ea0*/  IMAD.X R9, RZ, RZ, R37, P1 ;  /* 0x000000ffff097224 */ /* 0x000fe200008e0625 */
[----:B------:R-:W-:-:S02]  /*10eb0*/  SEL R79, R15, R14, P0 ;  /* 0x0000000e0f4f7207 */ /* 0x000fc40000000000 */
[----:B------:R-:W-:Y:S01]  /*10ec0*/  SEL R70, R14, R15, P0 ;  /* 0x0000000f0e467207 */ /* 0x000fe20000000000 */
[----:B------:R-:W-:Y:S01]  /*10ed0*/  IMAD.X R15, RZ, RZ, R37, P5 ;  /* 0x000000ffff0f7224 */ /* 0x000fe200028e0625 */
[----:B------:R-:W-:Y:S02]  /*10ee0*/  LOP3.LUT R14, R97, 0x380, RZ, 0xc0, !PT ;  /* 0x00000380610e7812 */ /* 0x000fe400078ec0ff */
[----:B------:R-:W-:Y:S02]  /*10ef0*/  SHF.R.U64 R12, R12, 0x3, RZ ;  /* 0x000000030c0c7819 */ /* 0x000fe400000012ff */
[----:B------:R-:W-:Y:S02]  /*10f00*/  LOP3.LUT R28, R8, R91, RZ, 0x3c, !PT ;  /* 0x0000005b081c7212 */ /* 0x000fe400078e3cff */
[----:B------:R-:W-:Y:S02]  /*10f10*/  SHF.R.U64 R11, R11, 0x3, RZ ;  /* 0x000000030b0b7819 */ /* 0x000fe400000012ff */
[----:B------:R-:W-:-:S02]  /*10f20*/  LOP3.LUT R8, R99, 0x380, RZ, 0xc0, !PT ;  /* 0x0000038063087812 */ /* 0x000fc400078ec0ff */
[----:B------:R-:W-:Y:S02]  /*10f30*/  SHF.R.U64 R10, R10, 0x3, RZ ;  /* 0x000000030a0a7819 */ /* 0x000fe400000012ff */
[----:B------:R-:W-:Y:S02]  /*10f40*/  LOP3.LUT R74, R103, 0x380, RZ, 0xc0, !PT ;  /* 0x00000380674a7812 */ /* 0x000fe400078ec0ff */
[----:B------:R-:W-:Y:S02]  /*10f50*/  SHF.R.U64 R76, R76, 0x3, RZ ;  /* 0x000000034c4c7819 */ /* 0x000fe400000012ff */
[----:B------:R-:W-:Y:S02]  /*10f60*/  F2FP.BF16.F32.PACK_AB R132, R132, R133 ;  /* 0x000000858484723e */ /* 0x000fe400000010ff */
[----:B------:R-:W-:Y:S02]  /*10f70*/  F2FP.BF16.F32.PACK_AB R131, R130, R131 ;  /* 0x000000838283723e */ /* 0x000fe400000010ff */
[----:B------:R-:W-:-:S02]  /*10f80*/  F2FP.BF16.F32.PACK_AB R21, R100, R21 ;  /* 0x000000156415723e */ /* 0x000fc400000010ff */
[----:B------:R-:W-:Y:S02]  /*10f90*/  SEL R75, R27, R26, P0 ;  /* 0x0000001a1b4b7207 */ /* 0x000fe40000000000 */
[----:B------:R-:W-:Y:S01]  /*10fa0*/  SEL R66, R26, R27, P0 ;  /* 0x0000001b1a427207 */ /* 0x000fe20000000000 */
[--C-:B------:R-:W-:Y:S01]  /*10fb0*/  IMAD.X R27, RZ, RZ, R37.reuse, P3 ;  /* 0x000000ffff1b7224 */ /* 0x100fe200018e0625 */
[----:B------:R-:W-:Y:S02]  /*10fc0*/  SHF.R.U64 R14, R14, 0x3, RZ ;  /* 0x000000030e0e7819 */ /* 0x000fe400000012ff */
[----:B------:R-:W-:Y:S02]  /*10fd0*/  LOP3.LUT R26, R12, R95, RZ, 0x3c, !PT ;  /* 0x0000005f0c1a7212 */ /* 0x000fe400078e3cff */
[----:B------:R-:W-:Y:S01]  /*10fe0*/  LOP3.LUT R36, R11, R36, RZ, 0x3c, !PT ;  /* 0x000000240b247212 */ /* 0x000fe200078e3cff */
[----:B------:R-:W-:Y:S01]  /*10ff0*/  IMAD.X R11, RZ, RZ, R37, P2 ;  /* 0x000000ffff0b7224 */ /* 0x000fe200010e0625 */
[----:B------:R-:W-:-:S02]  /*11000*/  SHF.R.U64 R8, R8, 0x3, RZ ;  /* 0x0000000308087819 */ /* 0x000fc400000012ff */
[----:B------:R-:W-:Y:S02]  /*11010*/  LOP3.LUT R12, R10, R101, RZ, 0x3c, !PT ;  /* 0x000000650a0c7212 */ /* 0x000fe400078e3cff */
[----:B------:R-:W-:Y:S02]  /*11020*/  SHF.R.U64 R74, R74, 0x3, RZ ;  /* 0x000000034a4a7819 */ /* 0x000fe400000012ff */
[----:B------:R-:W-:Y:S02]  /*11030*/  LOP3.LUT R10, R76, R105, RZ, 0x3c, !PT ;  /* 0x000000694c0a7212 */ /* 0x000fe400078e3cff */
[----:B------:R-:W-:Y:S02]  /*11040*/  SEL R5, R132, R131, P0 ;  /* 0x0000008384057207 */ /* 0x000fe40000000000 */
[----:B------:R-:W-:Y:S02]  /*11050*/  SEL R63, R21, R20, P0 ;  /* 0x00000014153f7207 */ /* 0x000fe40000000000 */
[----:B------:R-:W-:Y:S01]  /*11060*/  SEL R56, R20, R21, P0 ;  /* 0x0000001514387207 */ /* 0x000fe20000000000 */
[----:B------:R-:W-:Y:S01]  /*11070*/  IMAD.X R21, RZ, RZ, R37, P4 ;  /* 0x000000ffff157224 */ /* 0x000fe200020e0625 */
[----:B------:R-:W-:-:S02]  /*11080*/  LOP3.LUT R20, R14, R97, RZ, 0x3c, !PT ;  /* 0x000000610e147212 */ /* 0x000fc400078e3cff */
[----:B------:R-:W-:Y:S02]  /*11090*/  LOP3.LUT R14, R8, R99, RZ, 0x3c, !PT ;  /* 0x00000063080e7212 */ /* 0x000fe400078e3cff */
[----:B------:R-:W-:Y:S02]  /*110a0*/  F2FP.BF16.F32.PACK_AB R128, R128, R129 ;  /* 0x000000818080723e */ /* 0x000fe400000010ff */
[----:B------:R-:W-:Y:S02]  /*110b0*/  F2FP.BF16.F32.PACK_AB R127, R126, R127 ;  /* 0x0000007f7e7f723e */ /* 0x000fe400000010ff */
[----:B------:R-:W-:Y:S02]  /*110c0*/  LOP3.LUT R8, R74, R103, RZ, 0x3c, !PT ;  /* 0x000000674a087212 */ /* 0x000fe400078e3cff */
[----:B------:R-:W-:Y:S02]  /*110d0*/  F2FP.BF16.F32.PACK_AB R124, R124, R125 ;  /* 0x0000007d7c7c723e */ /* 0x000fe400000010ff */
[----:B------:R-:W-:-:S02]  /*110e0*/  F2FP.BF16.F32.PACK_AB R123, R122, R123 ;  /* 0x0000007b7a7b723e */ /* 0x000fc400000010ff */
[----:B------:R-:W-:Y:S02]  /*110f0*/  MOV R74, R10 ;  /* 0x0000000a004a7202 */ /* 0x000fe40000000f00 */
[----:B------:R-:W-:Y:S02]  /*11100*/  SEL R132, R131, R132, P0 ;  /* 0x0000008483847207 */ /* 0x000fe40000000000 */
[----:B------:R-:W-:Y:S02]  /*11110*/  SEL R51, R128, R127, P0 ;  /* 0x0000007f80337207 */ /* 0x000fe40000000000 */
[----:B------:R-:W-:Y:S02]  /*11120*/  SEL R128, R127, R128, P0 ;  /* 0x000000807f807207 */ /* 0x000fe40000000000 */
[----:B------:R-:W-:Y:S02]  /*11130*/  SEL R55, R124, R123, P0 ;  /* 0x0000007b7c377207 */ /* 0x000fe40000000000 */
[----:B------:R-:W-:-:S02]  /*11140*/  SEL R124, R123, R124, P0 ;  /* 0x0000007c7b7c7207 */ /* 0x000fc40000000000 */
[----:B------:R-:W-:Y:S02]  /*11150*/  MOV R76, R8 ;  /* 0x00000008004c7202 */ /* 0x000fe40000000f00 */
[----:B------:R-:W-:Y:S02]  /*11160*/  SEL R83, R118, R119, P0 ;  /* 0x0000007776537207 */ /* 0x000fe40000000000 */
[----:B------:R-:W-:Y:S02]  /*11170*/  MOV R84, R20 ;  /* 0x0000001400547202 */ /* 0x000fe40000000f00 */
[----:B------:R-:W-:Y:S02]  /*11180*/  SEL R118, R119, R118, P0 ;  /* 0x0000007677767207 */ /* 0x000fe40000000000 */
[----:B------:R-:W-:Y:S02]  /*11190*/  MOV R91, R36 ;  /* 0x00000024005b7202 */ /* 0x000fe40000000f00 */
[----:B------:R-:W-:Y:S01]  /*111a0*/  MOV R82, R14 ;  /* 0x0000000e00527202 */ /* 0x000fe20000000f00 */
[----:B--2---:R0:W-:Y:S01]  /*111b0*/  SHFL.IDX PT, R10, R5, R4, 0x1c1f ;  /* 0x001c1f04050a7589 */ /* 0x0041e200000e0000 */
[----:B------:R-:W-:-:S02]  /*111c0*/  MOV R78, R12 ;  /* 0x0000000c004e7202 */ /* 0x000fc40000000f00 */
[----:B------:R-:W-:Y:S01]  /*111d0*/  MOV R90, R34 ;  /* 0x00000022005a7202 */ /* 0x000fe20000000f00 */
[----:B------:R-:W-:Y:S01]  /*111e0*/  SHFL.IDX PT, R69, R69, R4, 0x1c1f ;  /* 0x001c1f0445457589 */ /* 0x000fe200000e0000 */
[----:B------:R-:W-:Y:S02]  /*111f0*/  MOV R86, R24 ;  /* 0x0000001800567202 */ /* 0x000fe40000000f00 */
[----:B------:R-:W-:Y:S01]  /*11200*/  MOV R85, R26 ;  /* 0x0000001a00557202 */ /* 0x000fe20000000f00 */
[----:B------:R-:W-:Y:S01]  /*11210*/  SHFL.IDX PT, R51, R51, R4, 0x1c1f ;  /* 0x001c1f0433337589 */ /* 0x000fe200000e0000 */
[----:B------:R-:W-:Y:S02]  /*11220*/  MOV R89, R32 ;  /* 0x0000002000597202 */ /* 0x000fe40000000f00 */
[----:B0-----:R-:W-:Y:S01]  /*11230*/  LOP3.LUT R5, R4, 0x2, RZ, 0x3c, !PT ;  /* 0x0000000204057812 */ /* 0x001fe200078e3cff */
[----:B------:R-:W-:Y:S01]  /*11240*/  SHFL.IDX PT, R71, R71, R4, 0x1c1f ;  /* 0x001c1f0447477589 */ /* 0x000fe200000e0000 */
[----:B------:R-:W-:-:S02]  /*11250*/  MOV R88, R30 ;  /* 0x0000001e00587202 */ /* 0x000fc40000000f00 */
[----:B------:R-:W-:Y:S01]  /*11260*/  MOV R87, R28 ;  /* 0x0000001c00577202 */ /* 0x000fe20000000f00 */
[----:B------:R-:W0:Y:S01]  /*11270*/  SHFL.IDX PT, R9, R132, R5, 0x1c1f ;  /* 0x001c1f0584097589 */ /* 0x000e2200000e0000 */
[----:B------:R-:W-:-:S03]  /*11280*/  PLOP3.LUT P2, PT, PT, PT, UP0, 0x80, 0x0 ;  /* 0x000000000000781c */ /* 0x000fc60003f4f008 */
        /* <DEDUP_REMOVED lines=9> */
[----:B-1----:R-:W-:Y:S02]  /*11320*/  SEL R9, R69, R96, P0 ;  /* 0x0000006045097207 */ /* 0x002fe40000000000 */
        /* <DEDUP_REMOVED lines=15> */
[----:B------:R-:W-:Y:S04]  /*11420*/  SHFL.IDX PT, R45, R45, R4, 0x1c1f ;  /* 0x001c1f042d2d7589 */ /* 0x000fe800000e0000 */
[----:B------:R-:W-:Y:S04]  /*11430*/  SHFL.IDX PT, R41, R41, R4, 0x1c1f ;  /* 0x001c1f0429297589 */ /* 0x000fe800000e0000 */
[----:B------:R-:W-:Y:S01]  /*11440*/  SHFL.IDX PT, R61, R61, R4, 0x1c1f ;  /* 0x001c1f043d3d7589 */ /* 0x000fe200000e0000 */
[----:B-1----:R-:W-:-:S02]  /*11450*/  SEL R28, R59, R52, P0 ;  /* 0x000000343b1c7207 */ /* 0x002fc40000000000 */
[----:B------:R-:W-:Y:S01]  /*11460*/  SEL R30, R52, R59, P0 ;  /* 0x0000003b341e7207 */ /* 0x000fe20000000000 */
[----:B------:R-:W-:Y:S01]  /*11470*/  SHFL.IDX PT, R63, R63, R4, 0x1c1f ;  /* 0x001c1f043f3f7589 */ /* 0x000fe200000e0000 */
[----:B--2---:R-:W-:Y:S02]  /*11480*/  SEL R29, R57, R46, P0 ;  /* 0x0000002e391d7207 */ /* 0x004fe40000000000 */
        /* <DEDUP_REMOVED lines=14> */
[----:B------:R3:W4:Y:S01]  /*11570*/  SHFL.IDX PT, R4, R38, R5, 0x1c1f ;  /* 0x001c1f0526047589 */ /* 0x00072200000e0000 */
[----:B------:R-:W-:Y:S06]  /*11580*/  BAR.SYNC.DEFER_BLOCKING 0x1, 0x100 ;  /* 0x0044000000007b1d */ /* 0x000fec0000010000 */
[----:B------:R-:W-:Y:S01]  /*11590*/  SHFL.IDX PT, R40, R40, R5, 0x1c1f ;  /* 0x001c1f0528287589 */ /* 0x000fe200000e0000 */
[----:B0-----:R-:W-:-:S02]  /*115a0*/  SEL R32, R53, R48, P0 ;  /* 0x0000003035207207 */ /* 0x001fc40000000000 */
[----:B------:R-:W-:Y:S01]  /*115b0*/  SEL R34, R48, R53, P0 ;  /* 0x0000003530227207 */ /* 0x000fe20000000000 */
[----:B------:R-:W0:Y:S01]  /*115c0*/  SHFL.IDX PT, R50, R50, R5, 0x1c1f ;  /* 0x001c1f0532327589 */ /* 0x000e2200000e0000 */
[----:B-1----:R-:W-:Y:S02]  /*115d0*/  SEL R33, R47, R42, P0 ;  /* 0x0000002a2f217207 */ /* 0x002fe40000000000 */
[----:B------:R-:W-:Y:S01]  /*115e0*/  SEL R35, R42, R47, P0 ;  /* 0x0000002f2a237207 */ /* 0x000fe20000000000 */
[----:B------:R-:W-:Y:S01]  /*115f0*/  SHFL.IDX PT, R21, R62, R5, 0x1c1f ;  /* 0x001c1f053e157589 */ /* 0x000fe200000e0000 */
[----:B--2---:R-:W-:Y:S02]  /*11600*/  SEL R36, R49, R44, P0 ;  /* 0x0000002c31247207 */ /* 0x004fe40000000000 */
[----:B---3--:R-:W-:Y:S01]  /*11610*/  SEL R38, R44, R49, P0 ;  /* 0x000000312c267207 */ /* 0x008fe20000000000 */
[----:B------:R-:W1:Y:S01]  /*11620*/  SHFL.IDX PT, R54, R54, R5, 0x1c1f ;  /* 0x001c1f0536367589 */ /* 0x000e6200000e0000 */
[----:B----4-:R-:W-:-:S02]  /*11630*/  SEL R37, R43, R4, P0 ;  /* 0x000000042b257207 */ /* 0x010fc40000000000 */
[----:B------:R-:W-:Y:S01]  /*11640*/  SEL R39, R4, R43, P0 ;  /* 0x0000002b04277207 */ /* 0x000fe20000000000 */
[----:B------:R-:W2:Y:S01]  /*11650*/  SHFL.IDX PT, R66, R66, R5, 0x1c1f ;  /* 0x001c1f0542427589 */ /* 0x000ea200000e0000 */
[----:B------:R-:W-:-:S03]  /*11660*/  IMAD.U32 R4, RZ, RZ, UR6 ;  /* 0x00000006ff047e24 */ /* 0x000fc6000f8e00ff */
[----:B------:R-:W-:Y:S04]  /*11670*/  SHFL.IDX PT, R56, R56, R5, 0x1c1f ;  /* 0x001c1f0538387589 */ /* 0x000fe800000e0000 */
[----:B------:R-:W3:Y:S04]  /*11680*/  SHFL.IDX PT, R68, R68, R5, 0x1c1f ;  /* 0x001c1f0544447589 */ /* 0x000ee800000e0000 */
[----:B------:R-:W-:Y:S01]  /*11690*/  SHFL.IDX PT, R58, R58, R5, 0x1c1f ;  /* 0x001c1f053a3a7589 */ /* 0x000fe200000e0000 */
[----:B0-----:R-:W-:Y:S02]  /*116a0*/  SEL R48, R41, R50, P0 ;  /* 0x0000003229307207 */ /* 0x001fe40000000000 */
[----:B------:R-:W-:Y:S01]  /*116b0*/  SEL R50, R50, R41, P0 ;  /* 0x0000002932327207 */ /* 0x000fe20000000000 */
[----:B------:R-:W-:Y:S04]  /*116c0*/  SHFL.IDX PT, R70, R70, R5, 0x1c1f ;  /* 0x001c1f0546467589 */ /* 0x000fe800000e0000 */
[----:B------:R-:W0:Y:S01]  /*116d0*/  SHFL.IDX PT, R72, R72, R5, 0x1c1f ;  /* 0x001c1f0548487589 */ /* 0x000e2200000e0000 */
[----:B-1----:R-:W-:-:S02]  /*116e0*/  SEL R52, R61, R54, P0 ;  /* 0x000000363d347207 */ /* 0x002fc40000000000 */
[----:B------:R-:W-:Y:S01]  /*116f0*/  SEL R54, R54, R61, P0 ;  /* 0x0000003d36367207 */ /* 0x000fe20000000000 */
[----:B------:R-:W-:Y:S01]  /*11700*/  SHFL.IDX PT, R60, R60, R5, 0x1c1f ;  /* 0x001c1f053c3c7589 */ /* 0x000fe200000e0000 */
[----:B--2---:R-:W-:Y:S02]  /*11710*/  SEL R49, R75, R66, P0 ;  /* 0x000000424b317207 */ /* 0x004fe40000000000 */
[----:B------:R-:W-:Y:S01]  /*11720*/  SEL R51, R66, R75, P0 ;  /* 0x0000004b42337207 */ /* 0x000fe20000000000 */
[----:B------:R1:W2:Y:S04]  /*11730*/  SHFL.IDX PT, R118, R118, R5, 0x1c1f ;  /* 0x001c1f0576767589 */ /* 0x0002a800000e0000 */
[----:B------:R4:W-:Y:S01]  /*11740*/  STSM.16.M88.4 [R91], R8 ;  /* 0x000000085b007844 */ /* 0x0009e20000000200 */
[----:B---3--:R-:W-:-:S02]  /*11750*/  SEL R53, R77, R68, P0 ;  /* 0x000000444d357207 */ /* 0x008fc40000000000 */
[----:B------:R-:W-:Y:S01]  /*11760*/  SEL R55, R68, R77, P0 ;  /* 0x0000004d44377207 */ /* 0x000fe20000000000 */
[----:B------:R3:W-:Y:S01]  /*11770*/  STSM.16.M88.4 [R90], R12 ;  /* 0x0000000c5a007844 */ /* 0x0007e20000000200 */
[----:B-1----:R-:W-:Y:S01]  /*11780*/  IMAD.U32 R5, RZ, RZ, UR7 ;  /* 0x00000007ff057e24 */ /* 0x002fe2000f8e00ff */
[----:B------:R-:W-:Y:S02]  /*11790*/  ULDC.64 UR6, c[0x0][0xc08] ;  /* 0x0003020000067ab9 */ /* 0x000fe40000000a00 */
[----:B------:R2:W-:Y:S04]  /*117a0*/  STSM.16.M88.4 [R89], R24 ;  /* 0x0000001859007844 */ /* 0x0005e80000000200 */
[----:B------:R-:W-:Y:S01]  /*117b0*/  STSM.16.M88.4 [R88], R28 ;  /* 0x0000001c58007844 */ /* 0x000fe20000000200 */
[----:B0-----:R-:W-:-:S02]  /*117c0*/  SEL R57, R81, R72, P0 ;  /* 0x0000004851397207 */ /* 0x001fc40000000000 */
[----:B------:R-:W-:Y:S01]  /*117d0*/  SEL R59, R72, R81, P0 ;  /* 0x00000051483b7207 */ /* 0x000fe20000000000 */
[----:B------:R-:W-:Y:S01]  /*117e0*/  STSM.16.M88.4 [R87], R32 ;  /* 0x0000002057007844 */ /* 0x000fe20000000200 */
[----:B----4-:R-:W-:Y:S02]  /*117f0*/  SEL R8, R45, R40, P0 ;  /* 0x000000282d087207 */ /* 0x010fe40000000000 */
[----:B------:R-:W-:Y:S01]  /*11800*/  SEL R10, R40, R45, P0 ;  /* 0x0000002d280a7207 */ /* 0x000fe20000000000 */
[----:B------:R-:W-:Y:S01]  /*11810*/  STSM.16.M88.4 [R86], R36 ;  /* 0x0000002456007844 */ /* 0x000fe20000000200 */
[----:B------:R-:W-:Y:S02]  /*11820*/  SEL R9, R20, R21, P0 ;  /* 0x0000001514097207 */ /* 0x000fe40000000000 */
[----:B------:R-:W-:Y:S02]  /*11830*/  SEL R11, R21, R20, P0 ;  /* 0x00000014150b7207 */ /* 0x000fe40000000000 */
[----:B---3--:R-:W-:-:S02]  /*11840*/  SEL R12, R63, R56, P0 ;  /* 0x000000383f0c7207 */ /* 0x008fc40000000000 */
[----:B------:R-:W-:Y:S01]  /*11850*/  SEL R14, R56, R63, P0 ;  /* 0x0000003f380e7207 */ /* 0x000fe20000000000 */
[----:B------:R0:W-:Y:S01]  /*11860*/  STSM.16.M88.4 [R85], R8 ;  /* 0x0000000855007844 */ /* 0x0001e20000000200 */
[----:B------:R-:W-:Y:S02]  /*11870*/  SEL R13, R79, R70, P0 ;  /* 0x000000464f0d7207 */ /* 0x000fe40000000000 */
[----:B------:R-:W-:Y:S01]  /*11880*/  SEL R15, R70, R79, P0 ;  /* 0x0000004f460f7207 */ /* 0x000fe20000000000 */
[----:B------:R-:W-:Y:S01]  /*11890*/  STSM.16.M88.4 [R84], R48 ;  /* 0x0000003054007844 */ /* 0x000fe20000000200 */
[----:B------:R-:W-:Y:S01]  /*118a0*/  SEL R56, R65, R58, P0 ;  /* 0x0000003a41387207 */ /* 0x000fe20000000000 */
[----:B------:R-:W-:Y:S01]  /*118b0*/  UISETP.NE.U32.AND UP1, UPT, UR6, URZ, UPT ;  /* 0x0000003f0600728c */ /* 0x000fe2000bf25070 */
[----:B------:R-:W-:Y:S01]  /*118c0*/  SEL R58, R58, R65, P0 ;  /* 0x000000413a3a7207 */ /* 0x000fe20000000000 */
[----:B------:R-:W-:Y:S01]  /*118d0*/  STSM.16.M88.4 [R82], R52 ;  /* 0x0000003452007844 */ /* 0x000fe20000000200 */
[----:B--2---:R-:W-:Y:S01]  /*118e0*/  SEL R25, R83, R118, P0 ;  /* 0x0000007653197207 */ /* 0x004fe20000000000 */
[----:B------:R-:W-:Y:S01]  /*118f0*/  ULDC UR8, c[0x0][0xa88] ;  /* 0x0002a20000087ab9 */ /* 0x000fe20000000800 */
[----:B------:R-:W-:Y:S01]  /*11900*/  SEL R27, R118, R83, P0 ;  /* 0x00000053761b7207 */ /* 0x000fe20000000000 */
[----:B------:R1:W-:Y:S01]  /*11910*/  STSM.16.M88.4 [R78], R12 ;  /* 0x0000000c4e007844 */ /* 0x0003e20000000200 */
[----:B------:R-:W-:Y:S01]  /*11920*/  SEL R24, R67, R60, P0 ;  /* 0x0000003c43187207 */ /* 0x000fe20000000000 */
[----:B------:R-:W2:Y:S01]  /*11930*/  LDC R63, c[0x0][0xbe8] ;  /* 0x0002fa00ff3f7b82 */ /* 0x000ea20000000800 */
[----:B------:R-:W-:Y:S01]  /*11940*/  SEL R26, R60, R67, P0 ;  /* 0x000000433c1a7207 */ /* 0x000fe20000000000 */
[----:B------:R3:W-:Y:S04]  /*11950*/  STSM.16.M88.4 [R76], R56 ;  /* 0x000000384c007844 */ /* 0x0007e80000000200 */
[----:B------:R3:W-:Y:S02]  /*11960*/  STSM.16.M88.4 [R74], R24 ;  /* 0x000000184a007844 */ /* 0x0007e40000000200 */
[----:B------:R-:W-:Y:S01]  /*11970*/  BAR.SYNC.DEFER_BLOCKING 0x1, 0x100 ;  /* 0x0044000000007b1d */ /* 0x000fe20000010000 */
[----:B------:R-:W-:-:S06]  /*11980*/  UISETP.NE.AND.EX UP1, UPT, UR7, URZ, UPT, UP1 ;  /* 0x0000003f0700728c */ /* 0x000fcc000bf25310 */
[----:B------:R-:W-:-:S05]  /*11990*/  PLOP3.LUT P0, PT, PT, PT, UP1, 0x80, 0x0 ;  /* 0x000000000000781c */ /* 0x000fca0003f0f018 */
[----:B------:R-:W-:Y:S02]  /*119a0*/  @UP1 ULDC.64 UR6, c[0x0][0xc08] ;  /* 0x0003020000061ab9 */ /* 0x000fe40000000a00 */
[----:B------:R-:W-:Y:S01]  /*119b0*/  @UP1 UIMAD.WIDE UR6, UR41, 0x4, UR6 ;  /* 0x00000004290618a5 */ /* 0x000fe2000f8e0206 */
[----:B0-----:R-:W-:-:S05]  /*119c0*/  IMAD.U32 R10, RZ, RZ, UR8 ;  /* 0x00000008ff0a7e24 */ /* 0x001fca000f8e00ff */
[----:B-1----:R-:W-:Y:S02]  /*119d0*/  IMAD.U32 R14, RZ, RZ, UR6 ;  /* 0x00000006ff0e7e24 */ /* 0x002fe4000f8e00ff */
[----:B------:R-:W-:Y:S01]  /*119e0*/  IMAD.U32 R15, RZ, RZ, UR7 ;  /* 0x00000007ff0f7e24 */ /* 0x000fe2000f8e00ff */
[----:B------:R-:W4:Y:S01]  /*119f0*/  @P2 LDG.E R8, desc[UR54][R4.64] ;  /* 0x0000003604082981 */ /* 0x000f22000c1e1900 */
[----:B--2---:R-:W-:Y:S01]  /*11a00*/  ISETP.NE.AND P1, PT, R63, 0x1, PT ;  /* 0x000000013f00780c */ /* 0x004fe20003f25270 */
[----:B------:R-:W-:Y:S02]  /*11a10*/  UMOV UR4, URZ ;  /* 0x0000003f00047c82 */ /* 0x000fe40008000000 */
[----:B------:R3:W5:Y:S10]  /*11a20*/  @P0 LDG.E R10, desc[UR54][R14.64] ;  /* 0x000000360e0a0981 */ /* 0x000774000c1e1900 */
[----:B------:R-:W0:Y:S08]  /*11a30*/  @P1 LDC R9, c[0x0][0xbec] ;  /* 0x0002fb00ff091b82 */ /* 0x000e300000000800 */
[----:B------:R-:W1:Y:S01]  /*11a40*/  @P1 LDC R12, c[0x0][0xbf0] ;  /* 0x0002fc00ff0c1b82 */ /* 0x000e620000000800 */
[----:B----4-:R-:W-:Y:S01]  /*11a50*/  @P2 R2UR UR4, R8 ;  /* 0x00000000080422ca */ /* 0x010fe200000e0000 */
[----:B01-3--:R-:W-:-:S14]  /*11a60*/  @P0 BRA `(.L_x_5002) ;  /* 0x0000000000100947 */ /* 0x00bfdc0003800000 */
[----:B------:R-:W-:Y:S05]  /*11a70*/  @!P2 BRA `(.L_x_5002) ;  /* 0x00000000000ca947 */ /* 0x000fea0003800000 */
[----:B------:R-:W2:Y:S04]  /*11a80*/  LDG.E R11, desc[UR54][R4.64] ;  /* 0x00000036040b7981 */ /* 0x000ea8000c1e1900 */
[----:B-----5:R-:W2:Y:S02]  /*11a90*/  LDG.E R10, desc[UR54][R4.64+0x4] ;  /* 0x00000436040a7981 */ /* 0x020ea4000c1e1900 */
[----:B--2---:R-:W-:-:S07]  /*11aa0*/  IMAD.IADD R10, R10, 0x1, -R11 ;  /* 0x000000010a0a7824 */ /* 0x004fce00078e0a0b */
.L_x_5002:
[----:B------:R-:W-:Y:S01]  /*11ab0*/  USHF.R.S32.HI UR16, URZ, 0x1f, UR42 ;  /* 0x0000001f3f107899 */ /* 0x000fe2000801142a */
[----:B------:R-:W-:Y:S01]  /*11ac0*/  VIADD R14, R17, UR40 ;  /* 0x00000028110e7c36 */ /* 0x000fe20008000000 */
[----:B------:R-:W-:Y:S01]  /*11ad0*/  ULDC.64 UR12, c[0x0][0xb90] ;  /* 0x0002e400000c7ab9 */ /* 0x000fe20000000a00 */
[----:B------:R-:W-:Y:S01]  /*11ae0*/  USHF.R.S32.HI UR15, URZ, 0x1f, UR41 ;  /* 0x0000001f3f0f7899 */ /* 0x000fe20008011429 */
[----:B------:R-:W-:Y:S01]  /*11af0*/  VIADD R28, R203, UR40 ;  /* 0x00000028cb1c7c36 */ /* 0x000fe20008000000 */
[----:B------:R-:W-:Y:S01]  /*11b00*/  USHF.R.S32.HI UR7, URZ, 0x1f, UR4 ;  /* 0x0000001f3f077899 */ /* 0x000fe20008011404 */
[----:B------:R-:W-:Y:S01]  /*11b10*/  @P1 IMAD.HI.U32 R5, R14, R9, RZ ;  /* 0x000000090e051227 */ /* 0x000fe200078e00ff */
[----:B------:R-:W-:Y:S01]  /*11b20*/  UIMAD UR10, UR16, UR12, URZ ;  /* 0x0000000c100a72a4 */ /* 0x000fe2000f8e023f */
[----:B------:R-:W0:Y:S01]  /*11b30*/  @P1 LDC R65, c[0x0][0xbf0] ;  /* 0x0002fc00ff411b82 */ /* 0x000e220000000800 */
[----:B------:R-:W-:Y:S01]  /*11b40*/  UMOV UR6, UR4 ;  /* 0x0000000400067c82 */ /* 0x000fe20008000000 */
[----:B------:R-:W-:Y:S01]  /*11b50*/  USEL UR15, UR15, URZ, !UP0 ;  /* 0x0000003f0f0f7287 */ /* 0x000fe2000c000000 */
[----:B------:R-:W-:Y:S01]  /*11b60*/  IMAD.MOV.U32 R4, RZ, RZ, R14 ;  /* 0x000000ffff047224 */ /* 0x000fe200078e000e */
[----:B------:R-:W-:Y:S01]  /*11b70*/  UIMAD.WIDE.U32 UR8, UR42, UR12, UR6 ;  /* 0x0000000c2a0872a5 */ /* 0x000fe2000f8e0006 */
[----:B------:R-:W-:Y:S01]  /*11b80*/  @P1 SHF.R.U32.HI R4, RZ, R12, R5 ;  /* 0x0000000cff041219 */ /* 0x000fe20000011605 */
[----:B------:R-:W-:Y:S01]  /*11b90*/  UIMAD UR10, UR42, UR13, UR10 ;  /* 0x0000000d2a0a72a4 */ /* 0x000fe2000f8e020a */
[----:B------:R-:W-:Y:S01]  /*11ba0*/  IMAD R5, R200, 0x40, R18 ;  /* 0x00000040c8057824 */ /* 0x000fe200078e0212 */
[----:B------:R-:W-:Y:S01]  /*11bb0*/  USEL UR14, UR41, URZ, !UP0 ;  /* 0x0000003f290e7287 */ /* 0x000fe2000c000000 */
[----:B-----5:R-:W-:Y:S01]  /*11bc0*/  IMAD R67, R10, R63, RZ ;  /* 0x0000003f0a437224 */ /* 0x020fe200078e02ff */
        /* <DEDUP_REMOVED lines=10> */
[----:B------:R-:W-:Y:S01]  /*11c70*/  ULDC.64 UR10, c[0x0][0xaa0] ;  /* 0x0002a800000a7ab9 */ /* 0x000fe20000000a00 */
[----:B------:R-:W-:-:S02]  /*11c80*/  IADD3 R4, P0, R4, UR8, RZ ;  /* 0x0000000804047c10 */ /* 0x000fc4000ff1e0ff */
[----:B------:R-:W-:Y:S01]  /*11c90*/  IMAD.U32 R12, RZ, RZ, UR6 ;  /* 0x00000006ff0c7e24 */ /* 0x000fe2000f8e00ff */
[----:B------:R-:W-:Y:S02]  /*11ca0*/  SHF.R.S32.HI R8, RZ, 0x1f, R9 ;  /* 0x0000001fff087819 */ /* 0x000fe40000011409 */
[----:B------:R-:W-:Y:S02]  /*11cb0*/  IADD3 R11, P6, R6, 0x2000, RZ ;  /* 0x00002000060b7810 */ /* 0x000fe40007fde0ff */
[----:B------:R-:W-:Y:S01]  /*11cc0*/  IADD3.X R5, R5, UR9, R12, P0, !PT ;  /* 0x0000000905057c10 */ /* 0x000fe200087fe40c */
[----:B------:R-:W-:Y:S01]  /*11cd0*/  ULDC.64 UR8, c[0x0][0xb88] ;  /* 0x0002e20000087ab9 */ /* 0x000fe20000000a00 */
[----:B------:R-:W-:Y:S01]  /*11ce0*/  LOP3.LUT R12, R13, 0x380, RZ, 0xc0, !PT ;  /* 0x000003800d0c7812 */ /* 0x000fe200078ec0ff */
[----:B------:R-:W-:Y:S01]  /*11cf0*/  IMAD R14, R8, UR8, RZ ;  /* 0x00000008080e7c24 */ /* 0x000fe2000f8e02ff */
[----:B------:R-:W-:Y:S01]  /*11d00*/  LOP3.LUT R8, R11, 0x380, RZ, 0xc0, !PT ;  /* 0x000003800b087812 */ /* 0x000fe200078ec0ff */
[----:B------:R-:W-:Y:S01]  /*11d10*/  IMAD.WIDE.U32 R4, R9, UR8, R4 ;  /* 0x0000000809047c25 */ /* 0x000fe2000f8e0004 */
[----:B------:R-:W-:-:S02]  /*11d20*/  SHF.R.U64 R12, R12, 0x3, RZ ;  /* 0x000000030c0c7819 */ /* 0x000fc400000012ff */
[----:B------:R-:W-:Y:S01]  /*11d30*/  IADD3 R45, P4, R6, 0x4000, RZ ;  /* 0x00004000062d7810 */ /* 0x000fe20007f9e0ff */
[----:B------:R-:W-:Y:S01]  /*11d40*/  IMAD R15, R9, UR9, R14 ;  /* 0x00000009090f7c24 */ /* 0x000fe2000f8e020e */
[----:B------:R-:W-:Y:S01]  /*11d50*/  ULDC.64 UR8, c[0x0][0xb50] ;  /* 0x0002d40000087ab9 */ /* 0x000fe20000000a00 */
[----:B------:R-:W-:Y:S01]  /*11d60*/  LOP3.LUT R12, R12, R13, RZ, 0x3c, !PT ;  /* 0x0000000d0c0c7212 */ /* 0x000fe200078e3cff */
[----:B------:R-:W-:Y:S01]  /*11d70*/  IMAD.X R13, RZ, RZ, R7, P2 ;  /* 0x000000ffff0d7224 */ /* 0x000fe200010e0607 */
[----:B------:R-:W-:Y:S01]  /*11d80*/  LEA R14, P0, R4, UR8, 0x2 ;  /* 0x00000008040e7c11 */ /* 0x000fe2000f8010ff */
[----:B------:R-:W-:Y:S01]  /*11d90*/  IMAD.IADD R5, R5, 0x1, R15 ;  /* 0x0000000105057824 */ /* 0x000fe200078e020f */
[C---:B------:R-:W-:Y:S01]  /*11da0*/  IADD3 R25, P2, R6.reuse, 0x7000, RZ ;  /* 0x0000700006197810 */ /* 0x040fe20007f5e0ff */
[----:B------:R-:W-:Y:S01]  /*11db0*/  IMAD.X R9, RZ, RZ, R7, P6 ;  /* 0x000000ffff097224 */ /* 0x000fe200030e0607 */
[----:B------:R-:W-:Y:S01]  /*11dc0*/  IADD3 R33, P3, R6, 0x6000, RZ ;  /* 0x0000600006217810 */ /* 0x000fe20007f7e0ff */
[----:B------:R-:W-:Y:S01]  /*11dd0*/  SHFL.IDX PT, R20, R14, RZ, 0x1c1f ;  /* 0x001c1fff0e147589 */ /* 0x000fe200000e0000 */
[----:B------:R-:W-:-:S02]  /*11de0*/  LEA.HI.X R26, R4, UR9, R5, 0x2, P0 ;  /* 0x00000009041a7c11 */ /* 0x000fc400080f1405 */
[----:B------:R-:W-:Y:S01]  /*11df0*/  IADD3 R41, P0, R6, 0x5000, RZ ;  /* 0x0000500006297810 */ /* 0x000fe20007f1e0ff */
[----:B------:R-:W-:Y:S01]  /*11e00*/  SHFL.IDX PT, R38, R14, 0x1, 0x1c1f ;  /* 0x003c1f000e267f89 */ /* 0x000fe200000e0000 */
[----:B------:R-:W-:Y:S02]  /*11e10*/  LOP3.LUT R24, R25, 0x380, RZ, 0xc0, !PT ;  /* 0x0000038019187812 */ /* 0x000fe400078ec0ff */
[----:B------:R-:W-:Y:S01]  /*11e20*/  LOP3.LUT R40, R41, 0x380, RZ, 0xc0, !PT ;  /* 0x0000038029287812 */ /* 0x000fe200078ec0ff */
[----:B------:R-:W1:Y:S01]  /*11e30*/  SHFL.IDX PT, R21, R26, RZ, 0x1c1f ;  /* 0x001c1fff1a157589 */ /* 0x000e6200000e0000 */
[----:B------:R-:W-:Y:S02]  /*11e40*/  SHF.R.U64 R24, R24, 0x3, RZ ;  /* 0x0000000318187819 */ /* 0x000fe400000012ff */
[----:B------:R-:W-:Y:S01]  /*11e50*/  SHF.R.U64 R40, R40, 0x3, RZ ;  /* 0x0000000328287819 */ /* 0x000fe200000012ff */
[----:B------:R-:W2:Y:S01]  /*11e60*/  SHFL.IDX PT, R39, R26, 0x1, 0x1c1f ;  /* 0x003c1f001a277f89 */ /* 0x000ea200000e0000 */
[----:B------:R-:W-:Y:S01]  /*11e70*/  LOP3.LUT R24, R24, R25, RZ, 0x3c, !PT ;  /* 0x0000001918187212 */ /* 0x000fe200078e3cff */
[--C-:B------:R-:W-:Y:S01]  /*11e80*/  IMAD.X R25, RZ, RZ, R7.reuse, P2 ;  /* 0x000000ffff197224 */ /* 0x100fe200010e0607 */
[----:B------:R-:W-:Y:S01]  /*11e90*/  LOP3.LUT R40, R40, R41, RZ, 0x3c, !PT ;  /* 0x0000002928287212 */ /* 0x000fe200078e3cff */
[----:B------:R-:W-:Y:S01]  /*11ea0*/  IMAD.X R41, RZ, RZ, R7, P0 ;  /* 0x000000ffff297224 */ /* 0x000fe200000e0607 */
[----:B------:R-:W-:Y:S01]  /*11eb0*/  LOP3.LUT P0, RZ, R201, 0x3, RZ, 0xc0, !PT ;  /* 0x00000003c9ff7812 */ /* 0x000fe2000780c0ff */
[----:B------:R-:W-:Y:S01]  /*11ec0*/  UIMAD UR8, UR7, UR10, URZ ;  /* 0x0000000a070872a4 */ /* 0x000fe2000f8e023f */
[----:B------:R-:W-:-:S02]  /*11ed0*/  IADD3 R5, P5, R6, 0x3000, RZ ;  /* 0x0000300006057810 */ /* 0x000fc40007fbe0ff */
[----:B------:R-:W-:Y:S02]  /*11ee0*/  ISETP.GE.OR P2, PT, R28, R67, P0 ;  /* 0x000000431c00720c */ /* 0x000fe40000746670 */
[----:B------:R-:W-:Y:S01]  /*11ef0*/  SHF.R.U64 R8, R8, 0x3, RZ ;  /* 0x0000000308087819 */ /* 0x000fe200000012ff */
[----:B------:R-:W-:Y:S01]  /*11f00*/  UIMAD.WIDE.U32 UR6, UR4, UR10, URZ ;  /* 0x0000000a040672a5 */ /* 0x000fe2000f8e003f */
[----:B------:R-:W-:Y:S01]  /*11f10*/  LOP3.LUT R4, R5, 0x380, RZ, 0xc0, !PT ;  /* 0x0000038005047812 */ /* 0x000fe200078ec0ff */
[----:B------:R-:W-:Y:S01]  /*11f20*/  UIMAD UR8, UR4, UR11, UR8 ;  /* 0x0000000b040872a4 */ /* 0x000fe2000f8e0208 */
[----:B------:R-:W-:Y:S02]  /*11f30*/  LOP3.LUT R44, R45, 0x380, RZ, 0xc0, !PT ;  /* 0x000003802d2c7812 */ /* 0x000fe400078ec0ff */
[----:B------:R-:W-:Y:S01]  /*11f40*/  LOP3.LUT R32, R33, 0x380, RZ, 0xc0, !PT ;  /* 0x0000038021207812 */ /* 0x000fe200078ec0ff */
[----:B------:R-:W-:Y:S01]  /*11f50*/  ULDC.64 UR10, c[0x0][0xae8] ;  /* 0x0002ba00000a7ab9 */ /* 0x000fe20000000a00 */
[----:B------:R-:W-:Y:S01]  /*11f60*/  LOP3.LUT R8, R8, R11, RZ, 0x3c, !PT ;  /* 0x0000000b08087212 */ /* 0x000fe200078e3cff */
[----:B------:R-:W-:Y:S01]  /*11f70*/  VIADD R11, R28, 0x8 ;  /* 0x000000081c0b7836 */ /* 0x000fe20000000000 */
[----:B------:R-:W-:Y:S01]  /*11f80*/  SHF.R.U64 R4, R4, 0x3, RZ ;  /* 0x0000000304047819 */ /* 0x000fe200000012ff */
[----:B-1----:R1:W-:Y:S01]  /*11f90*/  @!P2 ST.E desc[UR54][R20.64], R0 ;  /* 0x000000001400a985 */ /* 0x0023e2000c101936 */
[----:B------:R-:W-:Y:S01]  /*11fa0*/  SHF.R.U64 R44, R44, 0x3, RZ ;  /* 0x000000032c2c7819 */ /* 0x000fe200000012ff */
[----:B------:R-:W-:Y:S01]  /*11fb0*/  UIADD3 UR7, UR7, UR8, URZ ;  /* 0x0000000807077290 */ /* 0x000fe2000fffe03f */
[----:B------:R-:W-:Y:S01]  /*11fc0*/  SHF.R.U64 R32, R32, 0x3, RZ ;  /* 0x0000000320207819 */ /* 0x000fe200000012ff */
[----:B------:R-:W-:Y:S01]  /*11fd0*/  UIMAD UR4, UR16, UR10, URZ ;  /* 0x0000000a100472a4 */ /* 0x000fe2000f8e023f */
[----:B------:R-:W-:Y:S01]  /*11fe0*/  LOP3.LUT R4, R4, R5, RZ, 0x3c, !PT ;  /* 0x0000000504047212 */ /* 0x000fe200078e3cff */
[--C-:B------:R-:W-:Y:S01]  /*11ff0*/  IMAD.X R5, RZ, RZ, R7.reuse, P5 ;  /* 0x000000ffff057224 */ /* 0x100fe200028e0607 */
[----:B------:R-:W-:Y:S01]  /*12000*/  LOP3.LUT R44, R44, R45, RZ, 0x3c, !PT ;  /* 0x0000002d2c2c7212 */ /* 0x000fe200078e3cff */
[----:B------:R-:W-:Y:S01]  /*12010*/  IMAD.X R45, RZ, RZ, R7, P4 ;  /* 0x000000ffff2d7224 */ /* 0x000fe200020e0607 */
[----:B------:R-:W-:-:S02]  /*12020*/  ISETP.GE.OR P0, PT, R11, R67, P0 ;  /* 0x000000430b00720c */ /* 0x000fc40000706670 */
[----:B------:R-:W-:Y:S01]  /*12030*/  IADD3 R57, P6, R6, 0x8000, RZ ;  /* 0x0000800006397810 */ /* 0x000fe20007fde0ff */
[----:B-1----:R-:W1:Y:S01]  /*12040*/  @P1 LDC R21, c[0x0][0xbec] ;  /* 0x0002fb00ff151b82 */ /* 0x002e620000000800 */
[----:B------:R-:W-:Y:S01]  /*12050*/  IMAD R0, R23, 0x20, R200 ;  /* 0x0000002017007824 */ /* 0x000fe200078e02c8 */
[----:B------:R-:W-:Y:S01]  /*12060*/  LOP3.LUT R32, R32, R33, RZ, 0x3c, !PT ;  /* 0x0000002120207212 */ /* 0x000fe200078e3cff */
[----:B------:R-:W-:Y:S01]  /*12070*/  UIMAD UR4, UR42, UR11, UR4 ;  /* 0x0000000b2a0472a4 */ /* 0x000fe2000f8e0204 */
[----:B------:R-:W-:Y:S01]  /*12080*/  IADD3 R53, P5, R6, 0x9000, RZ ;  /* 0x0000900006357810 */ /* 0x000fe20007fbe0ff */
[----:B------:R-:W-:Y:S01]  /*12090*/  VIADD R60, R0, UR40 ;  /* 0x00000028003c7c36 */ /* 0x000fe20008000000 */
[----:B------:R-:W-:Y:S01]  /*120a0*/  UIMAD.WIDE.U32 UR6, UR42, UR10, UR6 ;  /* 0x0000000a2a0672a5 */ /* 0x000fe2000f8e0006 */
[C---:B------:R-:W-:Y:S01]  /*120b0*/  IADD3 R49, P4, R6.reuse, 0xa000, RZ ;  /* 0x0000a00006317810 */ /* 0x040fe20007f9e0ff */
[--C-:B------:R-:W-:Y:S01]  /*120c0*/  IMAD.X R33, RZ, RZ, R7.reuse, P3 ;  /* 0x000000ffff217224 */ /* 0x100fe200018e0607 */
[C---:B------:R-:W-:Y:S01]  /*120d0*/  LOP3.LUT R29, R6.reuse, 0x380, RZ, 0xc0, !PT ;  /* 0x00000380061d7812 */ /* 0x040fe200078ec0ff */
[----:B------:R-:W-:Y:S01]  /*120e0*/  ULDC.64 UR8, c[0x0][0xaf0] ;  /* 0x0002bc0000087ab9 */ /* 0x000fe20000000a00 */
[----:B------:R-:W-:Y:S01]  /*120f0*/  IADD3 R15, P3, R6, 0xb000, RZ ;  /* 0x0000b000060f7810 */ /* 0x000fe20007f7e0ff */
[----:B------:R-:W-:Y:S01]  /*12100*/  UIADD3 UR7, UR7, UR4, URZ ;  /* 0x0000000407077290 */ /* 0x000fe2000fffe03f */
[----:B------:R-:W-:Y:S01]  /*12110*/  LOP3.LUT R56, R57, 0x380, RZ, 0xc0, !PT ;  /* 0x0000038039387812 */ /* 0x000fe200078ec0ff */
[----:B------:R-:W-:Y:S01]  /*12120*/  UIMAD UR4, UR15, UR8, URZ ;  /* 0x000000080f0472a4 */ /* 0x000fe2000f8e023f */
[----:B------:R-:W-:Y:S01]  /*12130*/  LOP3.LUT R52, R53, 0x380, RZ, 0xc0, !PT ;  /* 0x0000038035347812 */ /* 0x000fe200078ec0ff */
[----:B------:R-:W-:Y:S01]  /*12140*/  IMAD.MOV.U32 R61, RZ, RZ, R60 ;  /* 0x000000ffff3d7224 */ /* 0x000fe200078e003c */
[----:B------:R-:W-:Y:S01]  /*12150*/  LOP3.LUT R48, R49, 0x380, RZ, 0xc0, !PT ;  /* 0x0000038031307812 */ /* 0x000fe200078ec0ff */
[----:B--2---:R2:W-:Y:S01]  /*12160*/  @!P0 ST.E desc[UR54][R38.64], R2 ;  /* 0x0000000226008985 */ /* 0x0045e2000c101936 */
[----:B------:R-:W-:Y:S01]  /*12170*/  SHF.R.U64 R29, R29, 0x3, RZ ;  /* 0x000000031d1d7819 */ /* 0x000fe200000012ff */
[----:B------:R-:W-:Y:S01]  /*12180*/  IMAD.X R37, RZ, RZ, R7, P3 ;  /* 0x000000ffff257224 */ /* 0x000fe200018e0607 */
[----:B------:R-:W-:Y:S01]  /*12190*/  LOP3.LUT R10, R15, 0x380, RZ, 0xc0, !PT ;  /* 0x000003800f0a7812 */ /* 0x000fe200078ec0ff */
[----:B-1----:R-:W-:Y:S01]  /*121a0*/  @P1 IMAD.HI.U32 R0, R60, R21, RZ ;  /* 0x000000153c001227 */ /* 0x002fe200078e00ff */
[----:B------:R-:W-:Y:S01]  /*121b0*/  SHF.R.U64 R56, R56, 0x3, RZ ;  /* 0x0000000338387819 */ /* 0x000fe200000012ff */
[----:B------:R-:W-:Y:S01]  /*121c0*/  UIMAD UR4, UR14, UR9, UR4 ;  /* 0x000000090e0472a4 */ /* 0x000fe2000f8e0204 */
[----:B------:R-:W-:Y:S01]  /*121d0*/  SHF.R.U64 R52, R52, 0x3, RZ ;  /* 0x0000000334347819 */ /* 0x000fe200000012ff */
[----:B------:R-:W-:Y:S01]  /*121e0*/  UIMAD.WIDE.U32 UR6, UR14, UR8, UR6 ;  /* 0x000000080e0672a5 */ /* 0x000fe2000f8e0006 */
[----:B0-----:R-:W-:Y:S01]  /*121f0*/  @P1 SHF.R.U32.HI R61, RZ, R65, R0 ;  /* 0x00000041ff3d1219 */ /* 0x001fe20000011600 */
[----:B------:R-:W5:Y:S01]  /*12200*/  LD.E.128 R44, desc[UR54][R44.64] ;  /* 0x000000362c2c7980 */ /* 0x000f62000c101d00 */
[----:B------:R-:W-:-:S02]  /*12210*/  SHF.R.U64 R48, R48, 0x3, RZ ;  /* 0x0000000330307819 */ /* 0x000fc400000012ff */
[----:B------:R-:W-:Y:S01]  /*12220*/  LOP3.LUT R28, R29, R6, RZ, 0x3c, !PT ;  /* 0x000000061d1c7212 */ /* 0x000fe200078e3cff */
[----:B------:R-:W-:Y:S01]  /*12230*/  UIADD3 UR4, UR7, UR4, URZ ;  /* 0x0000000407047290 */ /* 0x000fe2000fffe03f */
[----:B------:R-:W-:Y:S01]  /*12240*/  SHF.R.U64 R6, R10, 0x3, RZ ;  /* 0x000000030a067819 */ /* 0x000fe200000012ff */
[--C-:B--2---:R-:W-:Y:S01]  /*12250*/  IMAD.MOV R2, RZ, RZ, -R61.reuse ;  /* 0x000000ffff027224 */ /* 0x104fe200078e0a3d */
[----:B------:R-:W-:Y:S01]  /*12260*/  SHF.R.S32.HI R0, RZ, 0x1f, R61 ;  /* 0x0000001fff007819 */ /* 0x000fe2000001143d */
[--C-:B------:R-:W-:Y:S01]  /*12270*/  IMAD.MOV.U32 R29, RZ, RZ, R7.reuse ;  /* 0x000000ffff1d7224 */ /* 0x100fe200078e0007 */
        /* <DEDUP_REMOVED lines=36> */
[----:B------:R-:W-:Y:S02]  /*124c0*/  VIADD R64, R200, UR40 ;  /* 0x00000028c8407c36 */ /* 0x000fe40008000000 */
        /* <DEDUP_REMOVED lines=31> */
.L_x_5004:
[----:B------:R-:W-:Y:S05]  /*126c0*/  BSYNC B1 ;  /* 0x0000000000017941 */ /* 0x000fea0003800000 */
.L_x_5003:
[----:B--2---:R2:W4:Y:S01]  /*126d0*/  SHFL.IDX PT, R0, R63, 0x1, 0x181f ;  /* 0x00381f003f007f89 */ /* 0x00452200000e0000 */
[----:B------:R-:W-:Y:S03]  /*126e0*/  BSSY B1, `(.L_x_5005) ;  /* 0x0000010000017945 */ /* 0x000fe60003800000 */
[----:B---3-5:R2:W3:Y:S01]  /*126f0*/  SHFL.IDX PT, R29, R62, 0x1, 0x181f ;  /* 0x00381f003e1d7f89 */ /* 0x0284e200000e0000 */
[----:B------:R-:W-:Y:S05]  /*12700*/  @P1 BRA `(.L_x_5006) ;  /* 0x0000000000341947 */ /* 0x000fea0003800000 */
[----:B------:R-:W-:Y:S02]  /*12710*/  ULDC UR4, c[0x0][0xac8] ;  /* 0x0002b20000047ab9 */ /* 0x000fe40000000800 */
[----:B------:R-:W-:Y:S02]  /*12720*/  ISETP.GE.AND P4, PT, R18, UR4, PT ;  /* 0x0000000412007c0c */ /* 0x000fe4000bf86270 */
[----:B------:R-:W-:Y:S02]  /*12730*/  ISETP.GE.AND P5, PT, R19, UR4, PT ;  /* 0x0000000413007c0c */ /* 0x000fe4000bfa6270 */
[----:B------:R-:W-:-:S09]  /*12740*/  ISETP.GE.AND P6, PT, R22, UR4, PT ;  /* 0x0000000416007c0c */ /* 0x000fd2000bfc6270 */
[-C--:B---3--:R-:W-:Y:S02]  /*12750*/  @!P4 LEA R2, P1, R18, R29.reuse, 0x1 ;  /* 0x0000001d1202c211 */ /* 0x088fe400078208ff */
[CC--:B------:R-:W-:Y:S02]  /*12760*/  @!P5 LEA R20, P2, R19.reuse, R29.reuse, 0x1 ;  /* 0x0000001d1314d211 */ /* 0x0c0fe400078408ff */
[----:B------:R-:W-:Y:S02]  /*12770*/  @!P6 LEA R28, P3, R22, R29, 0x1 ;  /* 0x0000001d161ce211 */ /* 0x000fe400078608ff */
[-C--:B0---4-:R-:W-:Y:S02]  /*12780*/  @!P4 LEA.HI.X R3, R18, R0.reuse, R207, 0x1, P1 ;  /* 0x000000001203c211 */ /* 0x091fe400008f0ccf */
[-C--:B------:R-:W-:Y:S02]  /*12790*/  @!P5 LEA.HI.X R21, R19, R0.reuse, R206, 0x1, P2 ;  /* 0x000000001315d211 */ /* 0x080fe400010f0cce */
[----:B------:R-:W-:Y:S01]  /*127a0*/  @!P6 LEA.HI.X R29, R22, R0, R205, 0x1, P3 ;  /* 0x00000000161de211 */ /* 0x000fe200018f0ccd */
[----:B------:R0:W-:Y:S04]  /*127b0*/  @!P4 ST.E.128 desc[UR54][R2.64], R12 ;  /* 0x0000000c0200c985 */ /* 0x0001e8000c101d36 */
[----:B------:R0:W-:Y:S04]  /*127c0*/  @!P5 ST.E.128 desc[UR54][R20.64], R40 ;  /* 0x000000281400d985 */ /* 0x0001e8000c101d36 */
[----:B------:R0:W-:Y:S02]  /*127d0*/  @!P6 ST.E.128 desc[UR54][R28.64], R52 ;  /* 0x000000341c00e985 */ /* 0x0001e4000c101d36 */
.L_x_5006:
[----:B------:R-:W-:Y:S05]  /*127e0*/  BSYNC B1 ;  /* 0x0000000000017941 */ /* 0x000fea0003800000 */
.L_x_5005:
        /* <DEDUP_REMOVED lines=8> */
[-C--:B0-----:R-:W-:Y:S02]  /*12870*/  @!P3 LEA R2, P0, R18, R15.reuse, 0x1 ;  /* 0x0000000f1202b211 */ /* 0x081fe400078008ff */
[CC--:B------:R-:W-:Y:S02]  /*12880*/  @!P4 LEA R12, P1, R19.reuse, R15.reuse, 0x1 ;  /* 0x0000000f130cc211 */ /* 0x0c0fe400078208ff */
[----:B------:R-:W-:Y:S02]  /*12890*/  @!P5 LEA R14, P2, R22, R15, 0x1 ;  /* 0x0000000f160ed211 */ /* 0x000fe400078408ff */
[-C--:B-1----:R-:W-:Y:S02]  /*128a0*/  @!P3 LEA.HI.X R3, R18, R0.reuse, R207, 0x1, P0 ;  /* 0x000000001203b211 */ /* 0x082fe400000f0ccf */
[-C--:B------:R-:W-:Y:S02]  /*128b0*/  @!P4 LEA.HI.X R13, R19, R0.reuse, R206, 0x1, P1 ;  /* 0x00000000130dc211 */ /* 0x080fe400008f0cce */
[----:B------:R-:W-:Y:S01]  /*128c0*/  @!P5 LEA.HI.X R15, R22, R0, R205, 0x1, P2 ;  /* 0x00000000160fd211 */ /* 0x000fe200010f0ccd */
[----:B------:R0:W-:Y:S04]  /*128d0*/  @!P3 ST.E.128 desc[UR54][R2.64], R8 ;  /* 0x000000080200b985 */ /* 0x0001e8000c101d36 */
[----:B------:R0:W-:Y:S04]  /*128e0*/  @!P4 ST.E.128 desc[UR54][R12.64], R32 ;  /* 0x000000200c00c985 */ /* 0x0001e8000c101d36 */
[----:B------:R0:W-:Y:S02]  /*128f0*/  @!P5 ST.E.128 desc[UR54][R14.64], R48 ;  /* 0x000000300e00d985 */ /* 0x0001e4000c101d36 */
.L_x_5008:
[----:B------:R-:W-:Y:S05]  /*12900*/  BSYNC B1 ;  /* 0x0000000000017941 */ /* 0x000fea0003800000 */
.L_x_5007:
[----:B-1----:R-:W-:Y:S01]  /*12910*/  VIADD R0, R64, 0x60 ;  /* 0x0000006040007836 */ /* 0x002fe20000000000 */
[----:B--2-4-:R-:W4:Y:S04]  /*12920*/  SHFL.IDX PT, R63, R63, 0x3, 0x181f ;  /* 0x00781f003f3f7f89 */ /* 0x014f2800000e0000 */
[----:B------:R-:W-:Y:S01]  /*12930*/  ISETP.GE.AND P0, PT, R0, R67, PT ;  /* 0x000000430000720c */ /* 0x000fe20003f06270 */
[----:B0-----:R0:W1:-:S12]  /*12940*/  SHFL.IDX PT, R11, R62, 0x3, 0x181f ;  /* 0x00781f003e0b7f89 */ /* 0x00105800000e0000 */
[----:B0-----:R-:W-:Y:S05]  /*12950*/  @P0 BRA `(.L_x_5009) ;  /* 0x0000000c005c0947 */ /* 0x001fea0003800000 */
[----:B------:R-:W-:Y:S02]  /*12960*/  ULDC UR4, c[0x0][0xac8] ;  /* 0x0002b20000047ab9 */ /* 0x000fe40000000800 */
[----:B------:R-:W-:Y:S02]  /*12970*/  ISETP.GE.AND P2, PT, R18, UR4, PT ;  /* 0x0000000412007c0c */ /* 0x000fe4000bf46270 */
[----:B------:R-:W-:-:S11]  /*12980*/  ISETP.GE.AND P3, PT, R19, UR4, PT ;  /* 0x0000000413007c0c */ /* 0x000fd6000bf66270 */
[CC--:B-1----:R-:W-:Y:S02]  /*12990*/  @!P2 LEA R2, P0, R18.reuse, R11.reuse, 0x1 ;  /* 0x0000000b1202a211 */ /* 0x0c2fe400078008ff */
[C---:B------:R-:W-:Y:S02]  /*129a0*/  @!P3 LEA R8, P1, R19.reuse, R11, 0x1 ;  /* 0x0000000b1308b211 */ /* 0x040fe400078208ff */
[-C--:B----4-:R-:W-:Y:S02]  /*129b0*/  @!P2 LEA.HI.X R3, R18, R63.reuse, R207, 0x1, P0 ;  /* 0x0000003f1203a211 */ /* 0x090fe400000f0ccf */
[----:B------:R-:W-:Y:S02]  /*129c0*/  @!P3 LEA.HI.X R9, R19, R63, R206, 0x1, P1 ;  /* 0x0000003f1309b211 */ /* 0x000fe400008f0cce */
[----:B------:R-:W-:Y:S01]  /*129d0*/  ISETP.GE.AND P0, PT, R22, UR4, PT ;  /* 0x0000000416007c0c */ /* 0x000fe2000bf06270 */
[----:B------:R0:W-:Y:S04]  /*129e0*/  @!P2 ST.E.128 desc[UR54][R2.64], R4 ;  /* 0x000000040200a985 */ /* 0x0001e8000c101d36 */
[----:B------:R0:W-:Y:S08]  /*129f0*/  @!P3 ST.E.128 desc[UR54][R8.64], R24 ;  /* 0x000000180800b985 */ /* 0x0001f0000c101d36 */
[----:B------:R-:W-:Y:S05]  /*12a00*/  @P0 BRA `(.L_x_5009) ;  /* 0x0000000c00300947 */ /* 0x000fea0003800000 */
[----:B0-----:R-:W-:-:S04]  /*12a10*/  LEA R2, P0, R22, R11, 0x1 ;  /* 0x0000000b16027211 */ /* 0x001fc800078008ff */
[----:B------:R-:W-:-:S05]  /*12a20*/  LEA.HI.X R3, R22, R63, R205, 0x1, P0 ;  /* 0x0000003f16037211 */ /* 0x000fca00000f0ccd */
[----:B------:R0:W-:Y:S01]  /*12a30*/  ST.E.128 desc[UR54][R2.64], R36 ;  /* 0x0000002402007985 */ /* 0x0001e2000c101d36 */
[----:B------:R-:W-:Y:S05]  /*12a40*/  BRA `(.L_x_5009) ;  /* 0x0000000c00207947 */ /* 0x000fea0003800000 */
.L_x_5001:
        /* <DEDUP_REMOVED lines=32> */
.L_x_5010:
        /* <DEDUP_REMOVED lines=47> */
.L_x_5012:
[----:B------:R-:W-:Y:S05]  /*12f40*/  BSYNC B1 ;  /* 0x0000000000017941 */ /* 0x000fea0003800000 */
.L_x_5011:
        /* <DEDUP_REMOVED lines=65> */
.L_x_5014:
[----:B------:R-:W-:Y:S05]  /*13360*/  BSYNC B1 ;  /* 0x0000000000017941 */ /* 0x000fea0003800000 */
.L_x_5013:
        /* <DEDUP_REMOVED lines=17> */
.L_x_5016:
[----:B------:R-:W-:Y:S05]  /*13480*/  BSYNC B1 ;  /* 0x0000000000017941 */ /* 0x000fea0003800000 */
.L_x_5015:
        /* <DEDUP_REMOVED lines=17> */
.L_x_5018:
[----:B------:R-:W-:Y:S05]  /*135a0*/  BSYNC B1 ;  /* 0x0000000000017941 */ /* 0x000fea0003800000 */
.L_x_5017:
        /* <DEDUP_REMOVED lines=18> */
.L_x_5009:
[----:B------:R-:W-:Y:S05]  /*136d0*/  BSYNC B0 ;  /* 0x0000000000007941 */ /* 0x000fea0003800000 */
.L_x_5000:
[----:B------:R-:W-:Y:S02]  /*136e0*/  ULDC UR4, c[0x0][0xc3c] ;  /* 0x00030f0000047ab9 */ /* 0x000fe40000000800 */
[----:B------:R-:W-:-:S06]  /*136f0*/  UISETP.GE.AND UP0, UPT, UR50, UR4, UPT ;  /* 0x000000043200728c */ /* 0x000fcc000bf06270 */
[----:B------:R-:W-:-:S13]  /*13700*/  PLOP3.LUT P0, PT, PT, PT, UP0, 0x80, 0x0 ;  /* 0x000000000000781c */ /* 0x000fda0003f0f008 */
[----:B------:R-:W-:Y:S05]  /*13710*/  @!P0 BRA `(.L_x_5019) ;  /* 0xfffffed400948947 */ /* 0x000fea000383ffff */
[----:B------:R-:W-:Y:S05]  /*13720*/  EXIT ;  /* 0x000000000000794d */ /* 0x000fea0003800000 */
.L_x_4910:
        /* <DEDUP_REMOVED lines=16> */
[----:B------:R-:W3:Y:S01]  /*13830*/  LDC R9, c[0x0][0xc38] ;  /* 0x00030e00ff097b82 */ /* 0x000ee20000000800 */
[----:B--2---:R-:W-:-:S04]  /*13840*/  LOP3.LUT R5, R4, 0x1f, RZ, 0xc0, !PT ;  /* 0x0000001f04057812 */ /* 0x004fc800078ec0ff */
[----:B------:R-:W-:-:S04]  /*13850*/  ISETP.NE.AND P0, PT, R5, 0x1f, PT ;  /* 0x0000001f0500780c */ /* 0x000fc80003f05270 */
[----:B------:R-:W-:-:S13]  /*13860*/  ISETP.GE.OR P1, PT, R5, UR4, !P0 ;  /* 0x0000000405007c0c */ /* 0x000fda000c726670 */
[----:B0-----:R-:W0:Y:S02]  /*13870*/  @!P1 LDC.64 R2, c[0x0][0xc80] ;  /* 0x00032000ff029b82 */ /* 0x001e240000000a00 */
[----:B0-----:R-:W-:-:S05]  /*13880*/  @!P1 IMAD.WIDE.U32 R2, R5, 0x4, R2 ;  /* 0x0000000405029825 */ /* 0x001fca00078e0002 */
[----:B------:R-:W2:Y:S01]  /*13890*/  @!P1 LDG.E R0, desc[UR54][R2.64] ;  /* 0x0000003602009981 */ /* 0x000ea2000c1e1900 */
[C---:B------:R-:W-:Y:S01]  /*138a0*/  ISETP.NE.AND P1, PT, R5.reuse, RZ, PT ;  /* 0x000000ff0500720c */ /* 0x040fe20003f25270 */
[----:B-1----:R-:W-:Y:S01]  /*138b0*/  IMAD.MOV.U32 R16, RZ, RZ, RZ ;  /* 0x000000ffff107224 */ /* 0x002fe200078e00ff */
        /* <DEDUP_REMOVED lines=20> */
[----:B------:R-:W3:Y:S02]  /*13a00*/  SHFL.IDX PT, R4, R8, 0x1f, 0x1f ;  /* 0x03e01f0008047f89 */ /* 0x000ee400000e0000 */
[----:B---3--:R-:W-:Y:S02]  /*13a10*/  IMAD R6, R4, R9, RZ ;  /* 0x0000000904067224 */ /* 0x008fe400078e02ff */
[----:B------:R-:W-:Y:S02]  /*13a20*/  IMAD.MOV.U32 R4, RZ, RZ, RZ ;  /* 0x000000ffff047224 */ /* 0x000fe400078e00ff */
[----:B------:R-:W-:Y:S01]  /*13a30*/  IMAD.MOV.U32 R3, RZ, RZ, R6 ;  /* 0x000000ffff037224 */ /* 0x000fe200078e0006 */
[----:B0-----:R-:W-:-:S13]  /*13a40*/  ISETP.GT.AND P6, PT, R6, R7, PT ;  /* 0x000000070600720c */ /* 0x001fda0003fc4270 */
[----:B------:R-:W-:Y:S05]  /*13a50*/  @P6 BRA `(.L_x_5021) ;  /* 0x0000000000906947 */ /* 0x000fea0003800000 */
[----:B------:R-:W-:Y:S01]  /*13a60*/  IMAD.MOV.U32 R6, RZ, RZ, R3 ;  /* 0x000000ffff067224 */ /* 0x000fe200078e0003 */
[----:B------:R-:W-:Y:S01]  /*13a70*/  ULDC UR4, c[0x0][0xc3c] ;  /* 0x00030f0000047ab9 */ /* 0x000fe20000000800 */
[----:B------:R-:W-:-:S07]  /*13a80*/  IMAD.MOV.U32 R4, RZ, RZ, RZ ;  /* 0x000000ffff047224 */ /* 0x000fce00078e00ff */
.L_x_5025:
        /* <DEDUP_REMOVED lines=11> */
.L_x_5024:
[----:B------:R-:W-:Y:S05]  /*13b40*/  BSYNC B0 ;  /* 0x0000000000007941 */ /* 0x000fea0003800000 */
.L_x_5023:
        /* <DEDUP_REMOVED lines=21> */
.L_x_5021:
        /* <DEDUP_REMOVED lines=20> */
.L_x_5026:
[----:B---3--:R-:W-:Y:S01]  /*13de0*/  IMAD R16, R16, R9, R13 ;  /* 0x0000000910107224 */ /* 0x008fe200078e020d */
[----:B------:R-:W-:Y:S01]  /*13df0*/  IABS R2, R4 ;  /* 0x0000000400027213 */ /* 0x000fe20000000000 */
[----:B-12---:R-:W-:Y:S02]  /*13e00*/  IMAD.MOV R11, RZ, RZ, -R3 ;  /* 0x000000ffff0b7224 */ /* 0x006fe400078e0a03 */
        /* <DEDUP_REMOVED lines=23> */
[----:B------:R-:W-:Y:S02]  /*13f80*/  IMAD R4, R4, R2, R7 ;  /* 0x0000000204047224 */ /* 0x000fe400078e0207 */
[----:B------:R-:W-:Y:S01]  /*13f90*/  IMAD.MOV.U32 R2, RZ, RZ, RZ ;  /* 0x000000ffff027224 */ /* 0x000fe200078e00ff */
[----:B------:R-:W-:-:S04]  /*13fa0*/  VIADDMNMX R13, R3, R9, R6, PT ;  /* 0x00000009030d7246 */ /* 0x000fc80003800106 */
[-C--:B------:R-:W-:Y:S01]  /*13fb0*/  IABS R8, R13.reuse ;  /* 0x0000000d00087213 */ /* 0x080fe20000000000 */
[----:B------:R-:W-:Y:S01]  /*13fc0*/  IMAD.MOV R18, RZ, RZ, -R13 ;  /* 0x000000ffff127224 */ /* 0x000fe200078e0a0d */
[----:B------:R-:W-:Y:S02]  /*13fd0*/  IABS R10, R13 ;  /* 0x0000000d000a7213 */ /* 0x000fe40000000000 */
[----:B------:R-:W1:Y:S08]  /*13fe0*/  I2F.RP R6, R8 ;  /* 0x0000000800067306 */ /* 0x000e700000209400 */
[----:B-1----:R-:W1:Y:S02]  /*13ff0*/  MUFU.RCP R6, R6 ;  /* 0x0000000600067308 */ /* 0x002e640000001000 */
[----:B-1----:R-:W-:-:S06]  /*14000*/  VIADD R3, R6, 0xffffffe ;  /* 0x0ffffffe06037836 */ /* 0x002fcc0000000000 */
[----:B------:R-:W1:Y:S02]  /*14010*/  F2I.FTZ.U32.TRUNC.NTZ R3, R3 ;  /* 0x0000000300037305 */ /* 0x000e64000021f000 */
[----:B-1----:R-:W-:-:S04]  /*14020*/  IMAD.MOV R9, RZ, RZ, -R3 ;  /* 0x000000ffff097224 */ /* 0x002fc800078e0a03 */
[----:B------:R-:W-:Y:S01]  /*14030*/  IMAD.MOV.U32 R7, RZ, RZ, R9 ;  /* 0x000000ffff077224 */ /* 0x000fe200078e0009 */
[----:B------:R-:W-:-:S03]  /*14040*/  IABS R9, R4 ;  /* 0x0000000400097213 */ /* 0x000fc60000000000 */
        /* <DEDUP_REMOVED lines=20> */
.L_x_5022:
[----:B------:R-:W0:Y:S01]  /*14190*/  LDC R19, c[0x0][0xc3c] ;  /* 0x00030f00ff137b82 */ /* 0x000e220000000800 */
[----:B------:R-:W-:Y:S02]  /*141a0*/  IMAD.MOV.U32 R16, RZ, RZ, R7 ;  /* 0x000000ffff107224 */ /* 0x000fe400078e0007 */
[----:B------:R-:W-:Y:S02]  /*141b0*/  IMAD.MOV.U32 R17, RZ, RZ, RZ ;  /* 0x000000ffff117224 */ /* 0x000fe400078e00ff */
[----:B------:R-:W-:-:S07]  /*141c0*/  IMAD.MOV.U32 R18, RZ, RZ, RZ ;  /* 0x000000ffff127224 */ /* 0x000fce00078e00ff */
.L_x_5027:
[----:B------:R-:W-:-:S13]  /*141d0*/  ISETP.NE.AND P0, PT, R5, RZ, PT ;  /* 0x000000ff0500720c */ /* 0x000fda0003f05270 */
[----:B------:R-:W1:Y:S01]  /*141e0*/  @!P0 S2R R3, SR_CgaCtaId ;  /* 0x0000000000038919 */ /* 0x000e620000008800 */
[----:B------:R-:W-:-:S04]  /*141f0*/  @!P0 MOV R0, 0x400 ;  /* 0x0000040000008802 */ /* 0x000fc80000000f00 */
[----:B-1----:R-:W-:-:S05]  /*14200*/  @!P0 LEA R0, R3, R0, 0x18 ;  /* 0x0000000003008211 */ /* 0x002fca00078ec0ff */
[----:B0-----:R2:W-:Y:S01]  /*14210*/  @!P0 STS.128 [R0+0x2a8d0], R16 ;  /* 0x02a8d01000008388 */ /* 0x0015e20000000c00 */
[----:B------:R-:W-:Y:S06]  /*14220*/  BAR.ARV 0x5, 0x180 ;  /* 0x0146000000007b1d */ /* 0x000fec0000002000 */
.L_x_5020:
[----:B------:R3:W-:Y:S01]  /*14230*/  STL [R1+0x18], RZ ;  /* 0x000018ff01007387 */ /* 0x0007e20000100800 */
[----:B------:R-:W-:Y:S01]  /*14240*/  ULDC UR4, c[0x0][0xc3c] ;  /* 0x00030f0000047ab9 */ /* 0x000fe20000000800 */
[----:B------:R-:W-:Y:S01]  /*14250*/  IMAD.MOV.U32 R26, RZ, RZ, 0x1 ;  /* 0x00000001ff1a7424 */ /* 0x000fe200078e00ff */
[----:B-1----:R-:W-:Y:S01]  /*14260*/  ISETP.GE.AND P0, PT, R19, UR4, PT ;  /* 0x0000000413007c0c */ /* 0x002fe2000bf06270 */
[----:B------:R-:W-:-:S12]  /*14270*/  IMAD.MOV.U32 R24, RZ, RZ, RZ ;  /* 0x000000ffff187224 */ /* 0x000fd800078e00ff */
[----:B---3--:R-:W-:Y:S05]  /*14280*/  @P0 BRA `(.L_x_5028) ;  /* 0x00000058000c0947 */ /* 0x008fea0003800000 */
[----:B------:R-:W0:Y:S01]  /*14290*/  S2R R11, SR_TID.X ;  /* 0x00000000000b7919 */ /* 0x000e220000002100 */
[----:B------:R-:W1:Y:S01]  /*142a0*/  S2UR UR4, SR_CgaCtaId ;  /* 0x00000000000479c3 */ /* 0x000e620000008800 */
[----:B------:R-:W-:Y:S01]  /*142b0*/  IMAD.MOV.U32 R26, RZ, RZ, 0x1 ;  /* 0x00000001ff1a7424 */ /* 0x000fe200078e00ff */
[----:B------:R-:W-:Y:S01]  /*142c0*/  ULOP3.LUT UR42, UR43, 0x2, URZ, 0xfc, !UPT ;  /* 0x000000022b2a7892 */ /* 0x000fe2000f8efc3f */
[----:B------:R-:W-:Y:S01]  /*142d0*/  IMAD.MOV.U32 R24, RZ, RZ, RZ ;  /* 0x000000ffff187224 */ /* 0x000fe200078e00ff */
[----:B------:R-:W-:Y:S01]  /*142e0*/  ULOP3.LUT UR44, UR43, 0x1, URZ, 0xfc, !UPT ;  /* 0x000000012b2c7892 */ /* 0x000fe2000f8efc3f */
[----:B------:R-:W-:Y:S01]  /*142f0*/  ULDC UR45, c[0x0][0xc] ;  /* 0x00000300002d7ab9 */ /* 0x000fe20000000800 */
[----:B-1----:R-:W-:Y:S02]  /*14300*/  IMAD.U32 R33, RZ, RZ, UR4 ;  /* 0x00000004ff217e24 */ /* 0x002fe4000f8e00ff */
[C---:B0-----:R-:W-:Y:S01]  /*14310*/  IMAD.SHL.U32 R2, R11.reuse, 0x80, RZ ;  /* 0x000000800b027824 */ /* 0x041fe200078e00ff */
[C---:B------:R-:W-:Y:S01]  /*14320*/  LOP3.LUT R10, R11.reuse, 0x7f, RZ, 0xc0, !PT ;  /* 0x0000007f0b0a7812 */ /* 0x040fe200078ec0ff */
[C---:B------:R-:W-:Y:S01]  /*14330*/  IMAD.SHL.U32 R22, R11.reuse, 0x40, RZ ;  /* 0x000000400b167824 */ /* 0x040fe200078e00ff */
[----:B--2---:R-:W-:Y:S01]  /*14340*/  SHF.R.U32.HI R0, RZ, 0x1, R11 ;  /* 0x00000001ff007819 */ /* 0x004fe2000001160b */
[C---:B------:R-:W-:Y:S01]  /*14350*/  IMAD.SHL.U32 R31, R11.reuse, 0x10, RZ ;  /* 0x000000100b1f7824 */ /* 0x040fe200078e00ff */
[----:B------:R-:W-:Y:S01]  /*14360*/  LOP3.LUT R4, R2, 0x380, RZ, 0xc0, !PT ;  /* 0x0000038002047812 */ /* 0x000fe200078ec0ff */
[----:B------:R-:W-:Y:S01]  /*14370*/  IMAD.SHL.U32 R7, R11, 0x2, RZ ;  /* 0x000000020b077824 */ /* 0x000fe200078e00ff */
[----:B------:R-:W-:-:S02]  /*14380*/  LOP3.LUT R3, R22, 0x180, RZ, 0xc0, !PT ;  /* 0x0000018016037812 */ /* 0x000fc400078ec0ff */
[----:B------:R-:W-:Y:S02]  /*14390*/  LOP3.LUT R2, R2, 0x400, RZ, 0xc0, !PT ;  /* 0x0000040002027812 */ /* 0x000fe400078ec0ff */
[----:B------:R-:W-:Y:S02]  /*143a0*/  SHF.R.U32.HI R5, RZ, 0x5, R10 ;  /* 0x00000005ff057819 */ /* 0x000fe4000001160a */
[----:B------:R-:W-:Y:S02]  /*143b0*/  LOP3.LUT R4, R4, 0x10, R11, 0xf8, !PT ;  /* 0x0000001004047812 */ /* 0x000fe400078ef80b */
[----:B------:R-:W-:Y:S01]  /*143c0*/  LOP3.LUT R0, R3, 0x30, R0, 0xf8, !PT ;  /* 0x0000003003007812 */ /* 0x000fe200078ef800 */
[----:B------:R-:W-:Y:S01]  /*143d0*/  IMAD.SHL.U32 R3, R11, 0x8, RZ ;  /* 0x000000080b037824 */ /* 0x000fe200078e00ff */
[----:B------:R-:W-:Y:S01]  /*143e0*/  LOP3.LUT R8, R31, 0x40, RZ, 0xc0, !PT ;  /* 0x000000401f087812 */ /* 0x000fe200078ec0ff */
[----:B------:R-:W-:Y:S01]  /*143f0*/  IMAD R2, R5, 0x800, R2 ;  /* 0x0000080005027824 */ /* 0x000fe200078e0202 */
[----:B------:R-:W-:-:S02]  /*14400*/  LOP3.LUT R6, R31, 0x1b0, RZ, 0xc0, !PT ;  /* 0x000001b01f067812 */ /* 0x000fc400078ec0ff */
[----:B------:R-:W-:Y:S01]  /*14410*/  LOP3.LUT R37, R4, 0x70, R31, 0x78, !PT ;  /* 0x0000007004257812 */ /* 0x000fe200078e781f */
[----:B------:R-:W-:Y:S01]  /*14420*/  IMAD R5, R5, 0x200, R8 ;  /* 0x0000020005057824 */ /* 0x000fe200078e0208 */
[C---:B------:R-:W-:Y:S02]  /*14430*/  R2P PR, R11.reuse, 0x6 ;  /* 0x000000060b007804 */ /* 0x040fe40000000000 */
[----:B------:R-:W-:Y:S01]  /*14440*/  LOP3.LUT R6, R6, 0x30, R7, 0x78, !PT ;  /* 0x0000003006067812 */ /* 0x000fe200078e7807 */
[----:B------:R-:W-:Y:S01]  /*14450*/  IMAD.IADD R37, R2, 0x1, R37 ;  /* 0x0000000102257824 */ /* 0x000fe200078e0225 */
[----:B------:R-:W-:Y:S01]  /*14460*/  LOP3.LUT R3, R0, 0x30, R3, 0x78, !PT ;  /* 0x0000003000037812 */ /* 0x000fe200078e7803 */
[----:B------:R-:W-:Y:S01]  /*14470*/  IMAD.SHL.U32 R0, R11, 0x20, RZ ;  /* 0x000000200b007824 */ /* 0x000fe200078e00ff */
[----:B------:R-:W-:Y:S01]  /*14480*/  MOV R4, 0x400 ;  /* 0x0000040000047802 */ /* 0x000fe20000000f00 */
[----:B------:R-:W-:Y:S01]  /*14490*/  IMAD.MOV.U32 R2, RZ, RZ, 0x20 ;  /* 0x00000020ff027424 */ /* 0x000fe200078e00ff */
[----:B------:R-:W-:Y:S01]  /*144a0*/  LOP3.LUT R22, R3, 0x640, R22, 0xf8, !PT ;  /* 0x0000064003167812 */ /* 0x000fe200078ef816 */
[----:B------:R-:W-:Y:S01]  /*144b0*/  IMAD.IADD R9, R6, 0x1, R5 ;  /* 0x0000000106097824 */ /* 0x000fe200078e0205 */
[----:B------:R-:W-:Y:S01]  /*144c0*/  LOP3.LUT R5, R0, 0x60, RZ, 0xc0, !PT ;  /* 0x0000006000057812 */ /* 0x000fe200078ec0ff */
[C---:B------:R-:W-:Y:S01]  /*144d0*/  VIADD R34, R37.reuse, 0x40 ;  /* 0x0000004025227836 */ /* 0x040fe20000000000 */
[----:B------:R-:W-:Y:S01]  /*144e0*/  SEL R0, R2, 0xffffffe0, !P1 ;  /* 0xffffffe002007807 */ /* 0x000fe20004800000 */
[----:B------:R-:W-:Y:S01]  /*144f0*/  @P2 VIADD R34, R37, 0xffffffc0 ;  /* 0xffffffc025222836 */ /* 0x000fe20000000000 */
[----:B------:R-:W-:Y:S01]  /*14500*/  SHF.R.U32.HI R3, RZ, 0x2, R10 ;  /* 0x00000002ff037819 */ /* 0x000fe2000001160a */
[----:B------:R-:W-:Y:S01]  /*14510*/  STL [R1], R9 ;  /* 0x0000000901007387 */ /* 0x000fe20000100800 */
[----:B------:R-:W-:Y:S01]  /*14520*/  LEA R23, R33, R4, 0x18 ;  /* 0x0000000421177211 */ /* 0x000fe200078ec0ff */
[C---:B------:R-:W-:Y:S01]  /*14530*/  IMAD.IADD R36, R0.reuse, 0x1, R37 ;  /* 0x0000000100247824 */ /* 0x040fe200078e0225 */
[----:B------:R-:W-:Y:S01]  /*14540*/  LOP3.LUT R31, R31, 0x30, RZ, 0xc0, !PT ;  /* 0x000000301f1f7812 */ /* 0x000fe200078ec0ff */
[----:B------:R-:W-:Y:S01]  /*14550*/  IMAD.IADD R0, R0, 0x1, R34 ;  /* 0x0000000100007824 */ /* 0x000fe200078e0222 */
[----:B------:R-:W-:Y:S02]  /*14560*/  STL [R1+0x18], RZ ;  /* 0x000018ff01007387 */ /* 0x000fe40000100800 */
[----:B------:R-:W-:-:S02]  /*14570*/  LOP3.LUT R2, R31, 0x80, RZ, 0xfc, !PT ;  /* 0x000000801f027812 */ /* 0x000fc400078efcff */
[----:B------:R0:W-:Y:S01]  /*14580*/  STL [R1+0x4], R0 ;  /* 0x0000040001007387 */ /* 0x0001e20000100800 */
[C---:B------:R-:W-:Y:S02]  /*14590*/  LOP3.LUT R2, R22.reuse, 0x4800, RZ, 0xfc, !PT ;  /* 0x0000480016027812 */ /* 0x040fe400078efcff */
[C---:B------:R-:W-:Y:S02]  /*145a0*/  LOP3.LUT R2, R22.reuse, 0x3800, RZ, 0xfc, !PT ;  /* 0x0000380016027812 */ /* 0x040fe400078efcff */
[----:B0-----:R-:W-:Y:S01]  /*145b0*/  LOP3.LUT R0, R3, R5, RZ, 0xfc, !PT ;  /* 0x0000000503007212 */ /* 0x001fe200078efcff */
[----:B------:R-:W-:Y:S01]  /*145c0*/  IMAD.IADD R0, R23, 0x1, R9 ;  /* 0x0000000117007824 */ /* 0x000fe200078e0209 */
[----:B------:R-:W-:Y:S02]  /*145d0*/  LOP3.LUT R3, R31, 0x40, RZ, 0xfc, !PT ;  /* 0x000000401f037812 */ /* 0x000fe400078efcff */
[C---:B------:R-:W-:Y:S02]  /*145e0*/  LOP3.LUT R3, R22.reuse, 0x2800, RZ, 0xfc, !PT ;  /* 0x0000280016037812 */ /* 0x040fe400078efcff */
[----:B------:R0:W-:Y:S01]  /*145f0*/  STL [R1+0x8], R0 ;  /* 0x0000080001007387 */ /* 0x0001e20000100800 */
[----:B------:R-:W-:-:S02]  /*14600*/  LOP3.LUT R3, R22, 0x5000, RZ, 0xfc, !PT ;  /* 0x0000500016037812 */ /* 0x000fc400078efcff */
[C---:B0-----:R-:W-:Y:S02]  /*14610*/  LOP3.LUT R0, R22.reuse, 0x3000, RZ, 0xfc, !PT ;  /* 0x0000300016007812 */ /* 0x041fe400078efcff */
[----:B------:R-:W-:-:S07]  /*14620*/  LOP3.LUT R0, R22, 0x5800, RZ, 0xfc, !PT ;  /* 0x0000580016007812 */ /* 0x000fce00078efcff */
.L_x_5109:
[----:B0-2---:R-:W0:Y:S02]  /*14630*/  LDC.64 R2, c[0x0][0xa28] ;  /* 0x00028a00ff027b82 */ /* 0x005e240000000a00 */
[----:B0-----:R-:W-:-:S04]  /*14640*/  ISETP.NE.U32.AND P0, PT, R2, RZ, PT ;  /* 0x000000ff0200720c */ /* 0x001fc80003f05070 */
[----:B------:R-:W-:-:S13]  /*14650*/  ISETP.NE.AND.EX P0, PT, R3, RZ, PT, P0 ;  /* 0x000000ff0300720c */ /* 0x000fda0003f05300 */
[----:B------:R-:W0:Y:S02]  /*14660*/  @P0 LDC.64 R2, c[0x0][0xa28] ;  /* 0x00028a00ff020b82 */ /* 0x000e240000000a00 */
[----:B0-----:R-:W-:-:S05]  /*14670*/  @P0 IMAD.WIDE R2, R19, 0x4, R2 ;  /* 0x0000000413020825 */ /* 0x001fca00078e0202 */
[----:B------:R0:W2:Y:S01]  /*14680*/  @P0 LDG.E R0, desc[UR54][R2.64] ;  /* 0x0000003602000981 */ /* 0x0000a2000c1e1900 */
[----:B------:R-:W-:Y:S01]  /*14690*/  LOP3.LUT R30, R30, 0xffffffbf, RZ, 0xc0, !PT ;  /* 0xffffffbf1e1e7812 */ /* 0x000fe200078ec0ff */
[----:B0-----:R-:W0:Y:S02]  /*146a0*/  LDC.64 R2, c[0x0][0xa00] ;  /* 0x00028000ff027b82 */ /* 0x001e240000000a00 */
[----:B0-----:R-:W-:-:S04]  /*146b0*/  ISETP.NE.U32.AND P1, PT, R2, RZ, PT ;  /* 0x000000ff0200720c */ /* 0x001fc80003f25070 */
[----:B------:R-:W-:Y:S02]  /*146c0*/  ISETP.NE.AND.EX P2, PT, R3, RZ, PT, P1 ;  /* 0x000000ff0300720c */ /* 0x000fe40003f45310 */
[----:B------:R-:W0:Y:S01]  /*146d0*/  LDC.64 R2, c[0x0][0xa18] ;  /* 0x00028600ff027b82 */ /* 0x000e220000000a00 */
[----:B-1---5:R-:W-:Y:S01]  /*146e0*/  IMAD.MOV.U32 R25, RZ, RZ, RZ ;  /* 0x000000ffff197224 */ /* 0x022fe200078e00ff */
[----:B------:R-:W-:-:S09]  /*146f0*/  UMOV UR36, URZ ;  /* 0x0000003f00247c82 */ /* 0x000fd20008000000 */
[----:B------:R-:W-:Y:S02]  /*14700*/  @P2 LOP3.LUT R30, R30, 0x40, RZ, 0xfc, !PT ;  /* 0x000000401e1e2812 */ /* 0x000fe400078efcff */
[----:B0-----:R-:W-:-:S04]  /*14710*/  ISETP.NE.U32.AND P1, PT, R2, RZ, PT ;  /* 0x000000ff0200720c */ /* 0x001fc80003f25070 */
[----:B------:R-:W-:-:S13]  /*14720*/  ISETP.NE.AND.EX P1, PT, R3, RZ, PT, P1 ;  /* 0x000000ff0300720c */ /* 0x000fda0003f25310 */
[----:B------:R-:W0:Y:S02]  /*14730*/  @P1 LDC.64 R2, c[0x0][0xa18] ;  /* 0x00028600ff021b82 */ /* 0x000e240000000a00 */
[----:B0-----:R-:W-:-:S05]  /*14740*/  @P1 IMAD.WIDE R2, R19, 0x4, R2 ;  /* 0x0000000413021825 */ /* 0x001fca00078e0202 */
[----:B---3--:R0:W3:Y:S02]  /*14750*/  @P1 LDG.E R4, desc[UR54][R2.64] ;  /* 0x0000003602041981 */ /* 0x0080e4000c1e1900 */
[----:B0-----:R-:W0:Y:S02]  /*14760*/  LDC.64 R2, c[0x0][0xa00] ;  /* 0x00028000ff027b82 */ /* 0x001e240000000a00 */
[----:B0-----:R-:W-:-:S05]  /*14770*/  IMAD.WIDE R2, R19, 0x4, R2 ;  /* 0x0000000413027825 */ /* 0x001fca00078e0202 */
[----:B------:R0:W5:Y:S01]  /*14780*/  @P2 LDG.E R25, desc[UR54][R2.64] ;  /* 0x0000003602192981 */ /* 0x000162000c1e1900 */
[----:B--2---:R-:W-:Y:S02]  /*14790*/  @P0 R2UR UR36, R0 ;  /* 0x00000000002402ca */ /* 0x004fe400000e0000 */
[----:B---3--:R-:W-:Y:S01]  /*147a0*/  @P1 R2UR UR37, R4 ;  /* 0x00000000042512ca */ /* 0x008fe200000e0000 */
        /* <DEDUP_REMOVED lines=8> */
.L_x_5029:
[----:B------:R-:W-:Y:S01]  /*14830*/  ULDC.64 UR6, c[0x0][0xa20] ;  /* 0x0002880000067ab9 */ /* 0x000fe20000000a00 */
[----:B------:R-:W-:Y:S01]  /*14840*/  ULDC.64 UR4, c[0x0][0x418] ;  /* 0x0001060000047ab9 */ /* 0x000fe20000000a00 */
[----:B------:R-:W-:Y:S01]  /*14850*/  ISETP.NE.U32.AND P0, PT, RZ, UR6, PT ;  /* 0x00000006ff007c0c */ /* 0x000fe2000bf05070 */
[----:B------:R-:W-:Y:S01]  /*14860*/  UISETP.NE.U32.AND UP0, UPT, UR4, URZ, UPT ;  /* 0x0000003f0400728c */ /* 0x000fe2000bf05070 */
[----:B------:R-:W-:Y:S02]  /*14870*/  ULDC UR39, c[0x0][0x2f0] ;  /* 0x0000bc0000277ab9 */ /* 0x000fe40000000800 */
[----:B------:R-:W-:Y:S01]  /*14880*/  ISETP.NE.AND.EX P0, PT, RZ, UR7, PT, P0 ;  /* 0x00000007ff007c0c */ /* 0x000fe2000bf05300 */
[----:B------:R-:W-:Y:S01]  /*14890*/  UISETP.NE.AND.EX UP0, UPT, UR5, URZ, UPT, UP0 ;  /* 0x0000003f0500728c */ /* 0x000fe2000bf05300 */
[----:B------:R-:W-:-:S03]  /*148a0*/  ULDC UR4, c[0x0][0x424] ;  /* 0x0001090000047ab9 */ /* 0x000fc60000000800 */
[----:B------:R-:W-:-:S04]  /*148b0*/  USEL UR4, UR4, 0x1, UP0 ;  /* 0x0000000104047887 */ /* 0x000fc80008000000 */
[----:B------:R-:W-:-:S04]  /*148c0*/  UIMAD UR39, UR4, UR39, URZ ;  /* 0x00000027042772a4 */ /* 0x000fc8000f8e023f */
[----:B------:R-:W-:Y:S08]  /*148d0*/  @!P0 BRA `(.L_x_5030) ;  /* 0x0000000000148947 */ /* 0x000ff00003800000 */
[----:B------:R-:W0:Y:S02]  /*148e0*/  LDC.64 R2, c[0x0][0xa20] ;  /* 0x00028800ff027b82 */ /* 0x000e240000000a00 */
[----:B0-----:R-:W-:-:S06]  /*148f0*/  IMAD.WIDE R2, R19, 0x4, R2 ;  /* 0x0000000413027825 */ /* 0x001fcc00078e0202 */
[----:B------:R-:W2:Y:S02]  /*14900*/  LDG.E R2, desc[UR54][R2.64] ;  /* 0x0000003602027981 */ /* 0x000ea4000c1e1900 */
[----:B--2---:R-:W-:Y:S01]  /*14910*/  R2UR UR39, R2 ;  /* 0x00000000022772ca */ /* 0x004fe200000e0000 */
[----:B------:R-:W-:-:S14]  /*14920*/  BRA `(.L_x_5031) ;  /* 0x00000000002c7947 */ /* 0x000fdc0003800000 */
.L_x_5030:
        /* <DEDUP_REMOVED lines=11> */
.L_x_5031:
[----:B------:R-:W-:Y:S01]  /*149e0*/  R2UR UR38, R17 ;  /* 0x00000000112672ca */ /* 0x000fe200000e0000 */
[----:B------:R-:W-:Y:S01]  /*149f0*/  ULDC UR4, c[0x0][0x448] ;  /* 0x0001120000047ab9 */ /* 0x000fe20000000800 */
[----:B------:R-:W-:Y:S02]  /*14a00*/  UIADD3 UR39, -UR36, UR39, URZ ;  /* 0x0000002724277290 */ /* 0x000fe4000fffe13f */
[----:B------:R-:W-:Y:S02]  /*14a10*/  UISETP.NE.AND UP0, UPT, UR4, 0x1, UPT ;  /* 0x000000010400788c */ /* 0x000fe4000bf05270 */
[----:B------:R-:W-:Y:S01]  /*14a20*/  UIADD3 UR9, UR39, 0x1, -UR37 ;  /* 0x0000000127097890 */ /* 0x000fe2000fffe825 */
[----:B------:R-:W-:Y:S01]  /*14a30*/  ULDC.64 UR4, c[0x0][0x9e0] ;  /* 0x0002780000047ab9 */ /* 0x000fe20000000a00 */
[----:B------:R-:W-:-:S05]  /*14a40*/  UP2UR UR46, UPR, URZ, 0x1 ;  /* 0x000000013f2e7883 */ /* 0x000fca0008000000 */
[----:B------:R-:W-:Y:S02]  /*14a50*/  USHF.L.U32 UR38, UR38, 0x7, URZ ;  /* 0x0000000726267899 */ /* 0x000fe4000800063f */
[----:B------:R-:W-:Y:S01]  /*14a60*/  @UP0 ULDC UR6, c[0x0][0x44c] ;  /* 0x0001130000060ab9 */ /* 0x000fe20000000800 */
[----:B------:R-:W-:Y:S01]  /*14a70*/  @UP0 ULDC UR10, c[0x0][0x450] ;  /* 0x00011400000a0ab9 */ /* 0x000fe20000000800 */
[----:B------:R-:W-:-:S04]  /*14a80*/  UIADD3 UR8, UR38, 0x7f, URZ ;  /* 0x0000007f26087890 */ /* 0x000fc8000fffe03f */
[----:B------:R-:W-:-:S04]  /*14a90*/  UIMAD.WIDE.U32 UR6, UR8, UR6, URZ ;  /* 0x00000006080672a5 */ /* 0x000fc8000f8e003f */
        /* <DEDUP_REMOVED lines=16> */
.L_x_5033:
[----:B------:R-:W-:-:S11]  /*14ba0*/  UISETP.NE.AND UP0, UPT, UR5, 0x1, UPT ;  /* 0x000000010500788c */ /* 0x000fd6000bf05270 */
[----:B------:R-:W-:Y:S02]  /*14bb0*/  @UP0 ULDC.64 UR10, c[0x0][0x9e8] ;  /* 0x00027a00000a0ab9 */ /* 0x000fe40000000a00 */
[----:B------:R-:W-:-:S04]  /*14bc0*/  UIMAD.WIDE.U32 UR6, UR8, UR10, URZ ;  /* 0x0000000a080672a5 */ /* 0x000fc8000f8e003f */
[----:B------:R-:W-:-:S12]  /*14bd0*/  @UP0 USHF.R.U32.HI UR8, URZ, UR11, UR7 ;  /* 0x0000000b3f080299 */ /* 0x000fd80008011607 */
.L_x_5034:
[----:B------:R-:W-:-:S04]  /*14be0*/  UIMAD UR8, UR8, UR5, UR5 ;  /* 0x00000005080872a4 */ /* 0x000fc8000f8e0205 */
[----:B------:R-:W-:-:S04]  /*14bf0*/  UISETP.LT.AND UP0, UPT, UR4, UR8, UPT ;  /* 0x000000080400728c */ /* 0x000fc8000bf01270 */
[----:B------:R-:W-:-:S12]  /*14c00*/  USEL UR4, UR4, UR8, UP0 ;  /* 0x0000000804047287 */ /* 0x000fd80008000000 */
.L_x_5032:
        /* <DEDUP_REMOVED lines=31> */
.L_x_5036:
[----:B------:R-:W-:-:S11]  /*14e00*/  UISETP.NE.AND UP0, UPT, UR5, 0x1, UPT ;  /* 0x000000010500788c */ /* 0x000fd6000bf05270 */
[----:B------:R-:W-:Y:S02]  /*14e10*/  @UP0 ULDC.64 UR10, c[0x0][0x9e8] ;  /* 0x00027a00000a0ab9 */ /* 0x000fe40000000a00 */
[----:B------:R-:W-:-:S04]  /*14e20*/  UIMAD.WIDE.U32 UR6, UR4, UR10, URZ ;  /* 0x0000000a040672a5 */ /* 0x000fc8000f8e003f */
[----:B------:R-:W-:-:S12]  /*14e30*/  @UP0 USHF.R.U32.HI UR4, URZ, UR11, UR7 ;  /* 0x0000000b3f040299 */ /* 0x000fd80008011607 */
.L_x_5037:
[----:B------:R-:W-:-:S04]  /*14e40*/  UIMAD UR4, UR4, UR5, URZ ;  /* 0x00000005040472a4 */ /* 0x000fc8000f8e023f */
[----:B------:R-:W-:-:S04]  /*14e50*/  UISETP.LT.AND UP0, UPT, UR8, UR4, UPT ;  /* 0x000000040800728c */ /* 0x000fc8000bf01270 */
[----:B------:R-:W-:-:S12]  /*14e60*/  USEL UR8, UR8, UR4, !UP0 ;  /* 0x0000000408087287 */ /* 0x000fd8000c000000 */
.L_x_5035:
        /* <DEDUP_REMOVED lines=26> */
.L_x_5039:
        /* <DEDUP_REMOVED lines=20> */
.L_x_5042:
[----:B------:R-:W-:Y:S05]  /*15150*/  BSYNC B6 ;  /* 0x0000000000067941 */ /* 0x000fea0003800000 */
.L_x_5041:
        /* <DEDUP_REMOVED lines=22> */
.L_x_5044:
[----:B------:R-:W-:Y:S05]  /*152c0*/  BSYNC B6 ;  /* 0x0000000000067941 */ /* 0x000fea0003800000 */
.L_x_5043:
        /* <DEDUP_REMOVED lines=20> */
.L_x_5046:
[----:B------:R-:W-:Y:S05]  /*15410*/  BSYNC B6 ;  /* 0x0000000000067941 */ /* 0x000fea0003800000 */
.L_x_5045:
        /* <DEDUP_REMOVED lines=19> */
.L_x_5048:
[----:B------:R-:W-:Y:S05]  /*15550*/  BSYNC B6 ;  /* 0x0000000000067941 */ /* 0x000fea0003800000 */
.L_x_5047:
[----:B------:R-:W0:Y:S01]  /*15560*/  LDC.64 R2, c[0x0][0x9f8] ;  /* 0x00027e00ff027b82 */ /* 0x000e220000000a00 */
[----:B------:R-:W-:-:S07]  /*15570*/  IMAD.MOV.U32 R28, RZ, RZ, R19 ;  /* 0x000000ffff1c7224 */ /* 0x000fce00078e0013 */
[----:B------:R-:W1:Y:S01]  /*15580*/  LDC R4, c[0x0][0x430] ;  /* 0x00010c00ff047b82 */ /* 0x000e620000000800 */
[----:B------:R-:W2:Y:S01]  /*15590*/  S2R R21, SR_TID.X ;  /* 0x0000000000157919 */ /* 0x000ea20000002100 */
[----:B------:R-:W3:Y:S01]  /*155a0*/  S2R R20, SR_TID.X ;  /* 0x0000000000147919 */ /* 0x000ee20000002100 */
[----:B------:R-:W-:-:S05]  /*155b0*/  IMAD.U32 R7, RZ, RZ, UR40 ;  /* 0x00000028ff077e24 */ /* 0x000fca000f8e00ff */
[----:B------:R-:W4:Y:S01]  /*155c0*/  LDC R11, c[0x0][0x2f4] ;  /* 0x0000bd00ff0b7b82 */ /* 0x000f220000000800 */
[----:B0-----:R-:W-:-:S04]  /*155d0*/  ISETP.NE.U32.AND P0, PT, R2, RZ, PT ;  /* 0x000000ff0200720c */ /* 0x001fc80003f05070 */
[----:B------:R-:W-:-:S13]  /*155e0*/  ISETP.NE.AND.EX P0, PT, R3, RZ, PT, P0 ;  /* 0x000000ff0300720c */ /* 0x000fda0003f05300 */
[----:B------:R-:W0:Y:S02]  /*155f0*/  @P0 LDC.64 R2, c[0x0][0x9f8] ;  /* 0x00027e00ff020b82 */ /* 0x000e240000000a00 */
[----:B0-----:R-:W-:-:S05]  /*15600*/  @P0 IMAD.WIDE R2, R19, 0x4, R2 ;  /* 0x0000000413020825 */ /* 0x001fca00078e0202 */
[----:B------:R0:W4:Y:S01]  /*15610*/  @P0 LDG.E R28, desc[UR54][R2.64] ;  /* 0x00000036021c0981 */ /* 0x000122000c1e1900 */
[----:B-1----:R-:W-:Y:S01]  /*15620*/  ISETP.NE.AND P1, PT, R4, 0x1, PT ;  /* 0x000000010400780c */ /* 0x002fe20003f25270 */
[----:B--2---:R-:W-:Y:S01]  /*15630*/  IMAD.SHL.U32 R21, R21, 0x20, RZ ;  /* 0x0000002015157824 */ /* 0x004fe200078e00ff */
[----:B---3--:R-:W-:Y:S02]  /*15640*/  LOP3.LUT R20, R20, 0x7f, RZ, 0xc0, !PT ;  /* 0x0000007f14147812 */ /* 0x008fe400078ec0ff */
[----:B------:R-:W-:Y:S02]  /*15650*/  LEA R7, R7, 0xffffff80, 0x7 ;  /* 0xffffff8007077811 */ /* 0x000fe400078e38ff */
[----:B------:R-:W-:Y:S02]  /*15660*/  SHF.R.U32.HI R20, RZ, 0x2, R20 ;  /* 0x00000002ff147819 */ /* 0x000fe40000011614 */
[----:B------:R-:W-:Y:S02]  /*15670*/  LOP3.LUT R21, R21, 0x60, RZ, 0xc0, !PT ;  /* 0x0000006015157812 */ /* 0x000fe400078ec0ff */
[----:B------:R-:W-:-:S02]  /*15680*/  LOP3.LUT R30, R30, 0xffffffef, RZ, 0xc0, !PT ;  /* 0xffffffef1e1e7812 */ /* 0x000fc400078ec0ff */
[----:B------:R-:W-:Y:S01]  /*15690*/  LOP3.LUT R0, R7, R20, R21, 0xfe, !PT ;  /* 0x0000001407007212 */ /* 0x000fe200078efe15 */
[----:B0-----:R-:W0:Y:S01]  /*156a0*/  @P1 LDC R3, c[0x0][0x434] ;  /* 0x00010d00ff031b82 */ /* 0x001e220000000800 */
[----:B----4-:R-:W-:Y:S02]  /*156b0*/  ISETP.GE.AND P3, PT, R31, R11, PT ;  /* 0x0000000b1f00720c */ /* 0x010fe40003f66270 */
[C---:B------:R-:W-:Y:S01]  /*156c0*/  ISETP.GE.AND P0, PT, R0.reuse, UR39, PT ;  /* 0x0000002700007c0c */ /* 0x040fe2000bf06270 */
[----:B------:R-:W-:Y:S01]  /*156d0*/  VIADD R0, R0, UR36 ;  /* 0x0000002400007c36 */ /* 0x000fe20008000000 */
[----:B------:R-:W-:-:S03]  /*156e0*/  @P1 LOP3.LUT R30, R30, 0x10, RZ, 0xfc, !PT ;  /* 0x000000101e1e1812 */ /* 0x000fc600078efcff */
[----:B------:R-:W1:Y:S01]  /*156f0*/  @P1 LDC R2, c[0x0][0x438] ;  /* 0x00010e00ff021b82 */ /* 0x000e620000000800 */
[----:B------:R-:W-:Y:S02]  /*15700*/  IMAD.MOV.U32 R8, RZ, RZ, R0 ;  /* 0x000000ffff087224 */ /* 0x000fe400078e0000 */
[----:B0-----:R-:W-:-:S05]  /*15710*/  @P1 IMAD.HI.U32 R3, R0, R3, RZ ;  /* 0x0000000300031227 */ /* 0x001fca00078e00ff */
[----:B-1----:R-:W-:Y:S02]  /*15720*/  @P1 SHF.R.U32.HI R8, RZ, R2, R3 ;  /* 0x00000002ff081219 */ /* 0x002fe40000011603 */
[----:B------:R-:W0:Y:S02]  /*15730*/  @!P0 LDC.64 R2, c[0x0][0x428] ;  /* 0x00010a00ff028b82 */ /* 0x000e240000000a00 */
[--C-:B------:R-:W-:Y:S01]  /*15740*/  @!P0 SHF.R.S32.HI R9, RZ, 0x1f, R8.reuse ;  /* 0x0000001fff098819 */ /* 0x100fe20000011408 */
[----:B------:R-:W-:-:S04]  /*15750*/  IMAD.MOV R6, RZ, RZ, -R8 ;  /* 0x000000ffff067224 */ /* 0x000fc800078e0a08 */
[----:B------:R-:W-:Y:S02]  /*15760*/  IMAD R6, R4, R6, R0 ;  /* 0x0000000604067224 */ /* 0x000fe400078e0200 */
[----:B------:R-:W1:Y:S01]  /*15770*/  @!P0 LDC.64 R4, c[0x0][0x418] ;  /* 0x00010600ff048b82 */ /* 0x000e620000000a00 */
[----:B------:R-:W-:Y:S02]  /*15780*/  LOP3.LUT R20, R31, 0x40, RZ, 0xfc, !PT ;  /* 0x000000401f147812 */ /* 0x000fe400078efcff */
[----:B------:R-:W-:Y:S01]  /*15790*/  LOP3.LUT R30, R30, 0xfffffffb, RZ, 0xc0, !PT ;  /* 0xfffffffb1e1e7812 */ /* 0x000fe200078ec0ff */
[----:B------:R-:W-:-:S03]  /*157a0*/  IMAD.U32 R12, RZ, RZ, UR42 ;  /* 0x0000002aff0c7e24 */ /* 0x000fc6000f8e00ff */
[----:B------:R-:W-:Y:S02]  /*157b0*/  @P3 LOP3.LUT R30, R30, 0x4, RZ, 0xfc, !PT ;  /* 0x000000041e1e3812 */ /* 0x000fe400078efcff */
[----:B------:R-:W-:Y:S02]  /*157c0*/  ISETP.NE.AND P2, PT, R12, 0x3, PT ;  /* 0x000000030c00780c */ /* 0x000fe40003f45270 */
[----:B------:R-:W-:Y:S02]  /*157d0*/  LOP3.LUT R30, R30, 0xfffffff7, RZ, 0xc0, !PT ;  /* 0xfffffff71e1e7812 */ /* 0x000fe400078ec0ff */
[----:B------:R-:W-:Y:S02]  /*157e0*/  LOP3.LUT R10, R31, 0x80, RZ, 0xfc, !PT ;  /* 0x000000801f0a7812 */ /* 0x000fe400078efcff */
[----:B------:R-:W-:Y:S01]  /*157f0*/  LOP3.LUT R30, R30, 0xfffffffd, RZ, 0xc0, !PT ;  /* 0xfffffffd1e1e7812 */ /* 0x000fe200078ec0ff */
[----:B------:R-:W-:Y:S01]  /*15800*/  UMOV UR4, 0xffffffff ;  /* 0xffffffff00047882 */ /* 0x000fe20000000000 */
[----:B------:R-:W-:Y:S01]  /*15810*/  SHF.R.S32.HI R32, RZ, 0x1f, R28 ;  /* 0x0000001fff207819 */ /* 0x000fe2000001141c */
[----:B0-----:R-:W-:-:S04]  /*15820*/  @!P0 IMAD.WIDE.U32 R8, R28, R2, R8 ;  /* 0x000000021c088225 */ /* 0x001fc800078e0008 */
[----:B------:R-:W-:-:S04]  /*15830*/  @!P0 IMAD R2, R32, R2, RZ ;  /* 0x0000000220028224 */ /* 0x000fc800078e02ff */
[----:B------:R-:W-:Y:S01]  /*15840*/  @!P0 IMAD R0, R28, R3, R2 ;  /* 0x000000031c008224 */ /* 0x000fe200078e0202 */
[----:B-1----:R-:W-:-:S03]  /*15850*/  @!P0 LEA R2, P1, R8, R4, 0x2 ;  /* 0x0000000408028211 */ /* 0x002fc600078210ff */
[----:B------:R-:W-:-:S05]  /*15860*/  @!P0 IMAD.IADD R0, R9, 0x1, R0 ;  /* 0x0000000109008824 */ /* 0x000fca00078e0200 */
[----:B------:R-:W-:Y:S01]  /*15870*/  @!P0 LEA.HI.X R3, R8, R5, R0, 0x2, P1 ;  /* 0x0000000508038211 */ /* 0x000fe200008f1400 */
[----:B------:R-:W-:Y:S01]  /*15880*/  IMAD.MOV.U32 R5, RZ, RZ, RZ ;  /* 0x000000ffff057224 */ /* 0x000fe200078e00ff */
[----:B------:R-:W-:-:S05]  /*15890*/  ISETP.GE.AND P1, PT, R20, R11, PT ;  /* 0x0000000b1400720c */ /* 0x000fca0003f26270 */
[----:B------:R0:W5:Y:S01]  /*158a0*/  @!P0 LDG.E R5, desc[UR54][R2.64] ;  /* 0x0000003602058981 */ /* 0x000162000c1e1900 */
[----:B------:R-:W-:-:S07]  /*158b0*/  ISETP.GE.AND P0, PT, R10, R11, PT ;  /* 0x0000000b0a00720c */ /* 0x000fce0003f06270 */
[----:B------:R-:W-:-:S04]  /*158c0*/  @P1 LOP3.LUT R30, R30, 0x2, RZ, 0xfc, !PT ;  /* 0x000000021e1e1812 */ /* 0x000fc800078efcff */
[----:B------:R-:W-:-:S04]  /*158d0*/  @P2 LOP3.LUT R30, R30, 0x8, RZ, 0xfc, !PT ;  /* 0x000000081e1e2812 */ /* 0x000fc800078efcff */
[----:B------:R-:W-:-:S04]  /*158e0*/  LOP3.LUT R30, R30, 0xfffffffe, RZ, 0xc0, !PT ;  /* 0xfffffffe1e1e7812 */ /* 0x000fc800078ec0ff */
[----:B------:R-:W-:Y:S01]  /*158f0*/  @P0 LOP3.LUT R30, R30, 0x1, RZ, 0xfc, !PT ;  /* 0x000000011e1e0812 */ /* 0x000fe200078efcff */
[----:B0-----:R-:W-:Y:S06]  /*15900*/  BRA.DIV UR4, `(.L_x_5049) ;  /* 0x0000004a04487947 */ /* 0x001fec000b800000 */
.L_x_5129:
[----:B------:R-:W-:Y:S01]  /*15910*/  SHF.R.S32.HI R29, RZ, 0x1f, R18 ;  /* 0x0000001fff1d7819 */ /* 0x000fe20000011412 */
[----:B------:R-:W-:Y:S06]  /*15920*/  @!P2 BRA `(.L_x_5050) ;  /* 0x000000000004a947 */ /* 0x000fec0003800000 */
[----:B------:R-:W-:Y:S01]  /*15930*/  BPT.TRAP 0x1 ;  /* 0x000000040000795c */ /* 0x000fe20000300000 */
.L_x_5050:
[----:B------:R-:W-:Y:S01]  /*15940*/  IMAD R4, R24, 0x8, R23 ;  /* 0x0000000818047824 */ /* 0x000fe200078e0217 */
[----:B------:R-:W-:Y:S01]  /*15950*/  SHF.L.U32 R27, R26, 0x1f, RZ ;  /* 0x0000001f1a1b7819 */ /* 0x000fe200000006ff */
[----:B------:R-:W-:Y:S01]  /*15960*/  BSSY B0, `(.L_x_5051) ;  /* 0x0000004000007945 */ /* 0x000fe20003800000 */
[----:B------:R-:W-:Y:S02]  /*15970*/  SHF.R.S32.HI R20, RZ, 0x1f, R6 ;  /* 0x0000001fff147819 */ /* 0x000fe40000011406 */
[----:B------:R-:W0:Y:S02]  /*15980*/  SYNCS.PHASECHK.TRANS64.TRYWAIT P0, [R4+URZ+0x2a880], R27 ;  /* 0x02a8801b040075a7 */ /* 0x000e24000800017f */
[----:B0-----:R-:W-:Y:S05]  /*15990*/  @!P0 BRA `(.L_x_5052) ;  /* 0x0000004800508947 */ /* 0x001fea0003800000 */
.L_x_5130:
[----:B------:R-:W-:Y:S05]  /*159a0*/  BSYNC B0 ;  /* 0x0000000000007941 */ /* 0x000fea0003800000 */
.L_x_5051:
[----:B------:R-:W2:Y:S01]  /*159b0*/  LDL R10, [R1] ;  /* 0x00000000010a7983 */ /* 0x000ea20000100800 */
[----:B------:R-:W-:Y:S01]  /*159c0*/  ULDC.64 UR4, c[0x0][0x328] ;  /* 0x0000ca0000047ab9 */ /* 0x000fe20000000a00 */
[----:B-----5:R-:W-:Y:S01]  /*159d0*/  SHF.R.S32.HI R21, RZ, 0x1f, R5 ;  /* 0x0000001fff157819 */ /* 0x020fe20000011405 */
[----:B------:R-:W-:Y:S01]  /*159e0*/  IMAD R0, R20, UR4, RZ ;  /* 0x0000000414007c24 */ /* 0x000fe2000f8e02ff */
[----:B------:R-:W1:Y:S01]  /*159f0*/  S2R R8, SR_TID.X ;  /* 0x0000000000087919 */ /* 0x000e620000002100 */
[----:B------:R-:W-:Y:S01]  /*15a00*/  IMAD.WIDE.U32 R2, R6, UR4, RZ ;  /* 0x0000000406027c25 */ /* 0x000fe2000f8e00ff */
[----:B------:R-:W-:-:S03]  /*15a10*/  ULDC.64 UR6, c[0x0][0x318] ;  /* 0x0000c60000067ab9 */ /* 0x000fc60000000a00 */
        /* <DEDUP_REMOVED lines=15> */
[----:B------:R-:W-:Y:S02]  /*15b10*/  IADD3 R7, -R11, UR39, -R7 ;  /* 0x000000270b077c10 */ /* 0x000fe4000fffe907 */
[----:B------:R-:W-:Y:S02]  /*15b20*/  IADD3.X R9, R3, UR7, R9, P0, !PT ;  /* 0x0000000703097c10 */ /* 0x000fe400087fe409 */
[----:B------:R-:W-:Y:S01]  /*15b30*/  ISETP.GE.AND P5, PT, R7, 0x1, PT ;  /* 0x000000010700780c */ /* 0x000fe20003fa6270 */
[----:B--2---:R-:W-:Y:S01]  /*15b40*/  IMAD R10, R24, 0x6000, R10 ;  /* 0x00006000180a7824 */ /* 0x004fe200078e020a */
[----:B------:R-:W-:Y:S11]  /*15b50*/  BRA.DIV UR4, `(.L_x_5053) ;  /* 0x0000004604f47947 */ /* 0x000ff6000b800000 */
[----:B------:R-:W1:Y:S01]  /*15b60*/  SHFL.IDX PT, R2, R8, RZ, 0x1c1f ;  /* 0x001c1fff08027589 */ /* 0x000e6200000e0000 */
[----:B------:R-:W2:Y:S01]  /*15b70*/  LDC R12, c[0x0][0x2f4] ;  /* 0x0000bd00ff0c7b82 */ /* 0x000ea20000000800 */
[C---:B------:R-:W-:Y:S02]  /*15b80*/  LOP3.LUT R13, R31.reuse, 0x40, RZ, 0xfc, !PT ;  /* 0x000000401f0d7812 */ /* 0x040fe400078efcff */
[----:B------:R-:W3:Y:S01]  /*15b90*/  SHFL.IDX PT, R0, R9, RZ, 0x1c1f ;  /* 0x001c1fff09007589 */ /* 0x000ee200000e0000 */
[----:B------:R-:W-:Y:S02]  /*15ba0*/  LOP3.LUT R11, R31, 0x80, RZ, 0xfc, !PT ;  /* 0x000000801f0b7812 */ /* 0x000fe400078efcff */
[C---:B------:R-:W-:Y:S02]  /*15bb0*/  ISETP.GE.AND P6, PT, R7.reuse, 0x61, PT ;  /* 0x000000610700780c */ /* 0x040fe40003fc6270 */
[----:B------:R-:W-:Y:S02]  /*15bc0*/  LOP3.LUT R30, R30, 0xffffffdf, RZ, 0xc0, !PT ;  /* 0xffffffdf1e1e7812 */ /* 0x000fe400078ec0ff */
[----:B------:R-:W-:-:S09]  /*15bd0*/  ISETP.GE.AND P4, PT, R7, 0x21, PT ;  /* 0x000000210700780c */ /* 0x000fd20003f86270 */
[----:B------:R-:W-:Y:S02]  /*15be0*/  @P6 LOP3.LUT R30, R30, 0x20, RZ, 0xfc, !PT ;  /* 0x000000201e1e6812 */ /* 0x000fe400078efcff */
[C---:B-1----:R-:W-:Y:S02]  /*15bf0*/  IADD3 R2, P0, R31.reuse, R2, RZ ;  /* 0x000000021f027210 */ /* 0x042fe40007f1e0ff */
[-C--:B--2---:R-:W-:Y:S02]  /*15c00*/  ISETP.GE.AND P3, PT, R31, R12.reuse, PT ;  /* 0x0000000c1f00720c */ /* 0x084fe40003f66270 */
[----:B------:R-:W-:Y:S01]  /*15c10*/  ISETP.GE.AND P2, PT, R13, R12, PT ;  /* 0x0000000c0d00720c */ /* 0x000fe20003f46270 */
[----:B---3--:R-:W-:Y:S01]  /*15c20*/  IMAD.X R3, RZ, RZ, R0, P0 ;  /* 0x000000ffff037224 */ /* 0x008fe200000e0600 */
[----:B------:R-:W-:Y:S01]  /*15c30*/  ISETP.LT.OR P0, PT, R7, 0x1, P3 ;  /* 0x000000010700780c */ /* 0x000fe20001f01670 */
[----:B------:R-:W-:Y:S01]  /*15c40*/  IMAD.IADD R0, R23, 0x1, R10 ;  /* 0x0000000117007824 */ /* 0x000fe200078e020a */
[----:B------:R-:W-:-:S11]  /*15c50*/  ISETP.LT.OR P1, PT, R7, 0x1, P2 ;  /* 0x000000010700780c */ /* 0x000fd60001721670 */
[----:B------:R-:W-:Y:S01]  /*15c60*/  @!PT LDS RZ, [RZ] ;  /* 0x00000000fffff984 */ /* 0x000fe20000000800 */
[----:B------:R-:W-:Y:S01]  /*15c70*/  LDGSTS.E.BYPASS.LTC128B.128 [R0+0xc400], desc[UR54][R2.64], !P0 ;  /* 0x0c40000002007fae */ /* 0x000fe2000c101d76 */
[----:B------:R-:W-:-:S03]  /*15c80*/  ISETP.GE.AND P0, PT, R11, R12, PT ;  /* 0x0000000c0b00720c */ /* 0x000fc60003f06270 */
        /* <DEDUP_REMOVED lines=21> */
[----:B------:R-:W-:Y:S01]  /*15de0*/  LDGSTS.E.BYPASS.LTC128B.128 [R0+0xf400], desc[UR54][R2.64+0x40], !P1 ;  /* 0x0f40004002007fae */ /* 0x000fe2000c901d76 */
[----:B------:R-:W-:-:S13]  /*15df0*/  ISETP.LT.OR P1, PT, R7, 0x41, P0 ;  /* 0x000000410700780c */ /* 0x000fda0000721670 */
[----:B------:R1:W-:Y:S01]  /*15e00*/  LDGSTS.E.BYPASS.LTC128B.128 [R0+0x11400], desc[UR54][R2.64+0x80], !P1 ;  /* 0x1140008002007fae */ /* 0x0003e2000c901d76 */
[----:B------:R-:W-:-:S03]  /*15e10*/  ISETP.GE.AND P1, PT, R7, 0x41, PT ;  /* 0x000000410700780c */ /* 0x000fc60003f26270 */
[----:B-1-3--:R1:W2:Y:S10]  /*15e20*/  SHFL.IDX PT, R2, R8, 0x3, 0x1c1f ;  /* 0x007c1f0008027f89 */ /* 0x00a2b400000e0000 */
.L_x_5140:
[C---:B------:R-:W-:Y:S02]  /*15e30*/  ISETP.LT.OR P3, PT, R7.reuse, 0x61, P3 ;  /* 0x000000610700780c */ /* 0x040fe40001f61670 */
        /* <DEDUP_REMOVED lines=12> */
.L_x_5054:
        /* <DEDUP_REMOVED lines=11> */
.L_x_5055:
[----:B------:R2:W-:Y:S01]  /*15fb0*/  SYNCS.ARRIVE.TRANS64.A1T0 RZ, [R4+URZ+0x2a870], RZ ;  /* 0x02a870ff04ff79a7 */ /* 0x0005e2000810003f */
[----:B------:R-:W-:Y:S05]  /*15fc0*/  @!P3 BRA `(.L_x_5056) ;  /* 0x000000000004b947 */ /* 0x000fea0003800000 */
[----:B------:R-:W-:Y:S01]  /*15fd0*/  BPT.TRAP 0x1 ;  /* 0x000000040000795c */ /* 0x000fe20000300000 */
.L_x_5056:
[----:B------:R-:W3:Y:S01]  /*15fe0*/  SYNCS.PHASECHK.TRANS64.TRYWAIT P0, [R4+URZ+0x2a840], R27 ;  /* 0x02a8401b040075a7 */ /* 0x000ee2000800017f */
[----:B------:R-:W-:Y:S04]  /*15ff0*/  BSSY B0, `(.L_x_5057) ;  /* 0x0000002000007945 */ /* 0x000fe80003800000 */
[----:B---3--:R-:W-:Y:S05]  /*16000*/  @!P0 BRA `(.L_x_5058) ;  /* 0x00000048006c8947 */ /* 0x008fea0003800000 */
.L_x_5141:
[----:B------:R-:W-:Y:S05]  /*16010*/  BSYNC B0 ;  /* 0x0000000000007941 */ /* 0x000fea0003800000 */
.L_x_5057:
[----:B------:R-:W-:Y:S01]  /*16020*/  ULDC.64 UR4, c[0x0][0x300] ;  /* 0x0000c00000047ab9 */ /* 0x000fe20000000a00 */
[----:B-1----:R-:W1:Y:S01]  /*16030*/  LDC R8, c[0x0][0x2f4] ;  /* 0x0000bd00ff087b82 */ /* 0x002e620000000800 */
[----:B------:R-:W-:Y:S01]  /*16040*/  IMAD R7, R20, UR4, RZ ;  /* 0x0000000414077c24 */ /* 0x000fe2000f8e02ff */
[----:B------:R-:W-:Y:S01]  /*16050*/  ULDC.64 UR6, c[0x0][0x2e8] ;  /* 0x0000ba0000067ab9 */ /* 0x000fe20000000a00 */
[C---:B------:R-:W-:Y:S01]  /*16060*/  IMAD.WIDE.U32 R2, R6.reuse, UR4, RZ ;  /* 0x0000000406027c25 */ /* 0x040fe2000f8e00ff */
[C---:B------:R-:W-:Y:S02]  /*16070*/  LOP3.LUT R10, R31.reuse, 0x80, RZ, 0xfc, !PT ;  /* 0x000000801f0a7812 */ /* 0x040fe400078efcff */
[----:B------:R-:W-:Y:S01]  /*16080*/  LOP3.LUT R9, R31, 0x40, RZ, 0xfc, !PT ;  /* 0x000000401f097812 */ /* 0x000fe200078efcff */
        /* <DEDUP_REMOVED lines=11> */
[-C--:B-1----:R-:W-:Y:S02]  /*16140*/  ISETP.GE.AND P2, PT, R10, R8.reuse, PT ;  /* 0x000000080a00720c */ /* 0x082fe40003f46270 */
[----:B------:R-:W-:Y:S01]  /*16150*/  IMAD R6, R18, UR5, R6 ;  /* 0x0000000512067c24 */ /* 0x000fe2000f8e0206 */
[----:B------:R-:W-:Y:S02]  /*16160*/  IADD3 R5, P0, R2, UR6, RZ ;  /* 0x0000000602057c10 */ /* 0x000fe4000ff1e0ff */
[----:B------:R-:W-:-:S02]  /*16170*/  ISETP.GE.AND P3, PT, R9, R8, PT ;  /* 0x000000080900720c */ /* 0x000fc40003f66270 */
[----:B------:R-:W-:Y:S01]  /*16180*/  IADD3.X R6, R3, UR7, R6, P0, !PT ;  /* 0x0000000703067c10 */ /* 0x000fe200087fe406 */
[----:B------:R-:W-:Y:S10]  /*16190*/  BRA.DIV UR4, `(.L_x_5059) ;  /* 0x0000004a041c7947 */ /* 0x000ff4000b800000 */
[----:B------:R-:W1:Y:S01]  /*161a0*/  SHFL.IDX PT, R3, R5, RZ, 0x1c1f ;  /* 0x001c1fff05037589 */ /* 0x000e6200000e0000 */
[----:B------:R-:W-:-:S03]  /*161b0*/  ISETP.GE.AND P6, PT, R31, R8, PT ;  /* 0x000000081f00720c */ /* 0x000fc60003fc6270 */
[----:B------:R-:W4:Y:S01]  /*161c0*/  SHFL.IDX PT, R2, R6, RZ, 0x1c1f ;  /* 0x001c1fff06027589 */ /* 0x000f2200000e0000 */
[----:B-1----:R-:W-:-:S05]  /*161d0*/  @P5 IADD3 R3, P0, R31, R3, RZ ;  /* 0x000000031f035210 */ /* 0x002fca0007f1e0ff */
[----:B----4-:R-:W-:-:S05]  /*161e0*/  @P5 IMAD.X R2, RZ, RZ, R2, P0 ;  /* 0x000000ffff025224 */ /* 0x010fca00000e0602 */
[----:B------:R-:W-:-:S04]  /*161f0*/  @P5 LOP3.LUT R3, R3, R2, RZ, 0x3c, !PT ;  /* 0x0000000203035212 */ /* 0x000fc800078e3cff */
[----:B------:R-:W-:-:S04]  /*16200*/  @P5 LOP3.LUT R2, R3, R2, RZ, 0x3c, !PT ;  /* 0x0000000203025212 */ /* 0x000fc800078e3cff */
[----:B------:R-:W-:-:S05]  /*16210*/  @P5 LOP3.LUT R3, R3, R2, RZ, 0x3c, !PT ;  /* 0x0000000203035212 */ /* 0x000fca00078e3cff */
[----:B------:R-:W-:Y:S01]  /*16220*/  @!PT LDS RZ, [RZ] ;  /* 0x00000000fffff984 */ /* 0x000fe20000000800 */
[----:B------:R-:W-:Y:S04]  /*16230*/  @P5 LDGSTS.E.BYPASS.LTC128B.128 [R0+0x1e400], desc[UR54][R2.64], !P6 ;  /* 0x1e40000002005fae */ /* 0x000fe8000f101d76 */
[----:B------:R-:W-:Y:S04]  /*16240*/  @P5 LDGSTS.E.BYPASS.LTC128B.128 [R0+0x20400], desc[UR54][R2.64+0x40], !P3 ;  /* 0x2040004002005fae */ /* 0x000fe8000d901d76 */
[----:B------:R1:W-:Y:S04]  /*16250*/  @P5 LDGSTS.E.BYPASS.LTC128B.128 [R0+0x22400], desc[UR54][R2.64+0x80], !P2 ;  /* 0x2240008002005fae */ /* 0x0003e8000d101d76 */
        /* <DEDUP_REMOVED lines=22> */
.L_x_5151:
[----:B------:R-:W-:Y:S02]  /*163c0*/  LOP3.LUT P1, RZ, R30, 0x20, RZ, 0xc0, !PT ;  /* 0x000000201eff7812 */ /* 0x000fe4000782c0ff */
[----:B------:R-:W-:-:S11]  /*163d0*/  ISETP.GE.AND P4, PT, R31, R8, PT ;  /* 0x000000081f00720c */ /* 0x000fd60003f86270 */
        /* <DEDUP_REMOVED lines=10> */
.L_x_5060:
        /* <DEDUP_REMOVED lines=11> */
.L_x_5061:
[----:B------:R0:W-:Y:S02]  /*16530*/  SYNCS.ARRIVE.TRANS64.A1T0 RZ, [R4+URZ+0x2a830], RZ ;  /* 0x02a830ff04ff79a7 */ /* 0x0001e4000810003f */
[----:B------:R-:W-:Y:S05]  /*16540*/  WARPSYNC.ALL ;  /* 0x0000000000007948 */ /* 0x000fea0003800000 */
[----:B------:R-:W-:Y:S01]  /*16550*/  ULDC.64 UR4, c[0x0][0x298] ;  /* 0x0000a60000047ab9 */ /* 0x000fe20000000a00 */
[----:B------:R-:W-:Y:S01]  /*16560*/  VIADD R2, R23, 0x18400 ;  /* 0x0001840017027836 */ /* 0x000fe20000000000 */
[----:B------:R-:W-:Y:S01]  /*16570*/  SHF.R.S32.HI R0, RZ, 0x1f, R25 ;  /* 0x0000001fff007819 */ /* 0x000fe20000011419 */
[----:B0-23--:R-:W-:Y:S01]  /*16580*/  IMAD.WIDE.U32 R4, R25, UR4, RZ ;  /* 0x0000000419047c25 */ /* 0x00dfe2000f8e00ff */
        /* <DEDUP_REMOVED lines=24> */
.L_x_5063:
[----:B------:R-:W-:Y:S05]  /*16710*/  BSYNC B6 ;  /* 0x0000000000067941 */ /* 0x000fea0003800000 */
.L_x_5062:
[----:B------:R-:W2:Y:S01]  /*16720*/  LDL.LU.64 R20, [R1+0x10] ;  /* 0x0000100001147983 */ /* 0x000ea20000300a00 */
[----:B------:R-:W-:Y:S01]  /*16730*/  ULDC.64 UR4, c[0x0][0x2d8] ;  /* 0x0000b60000047ab9 */ /* 0x000fe20000000a00 */
[----:B------:R-:W-:Y:S01]  /*16740*/  UISETP.NE.AND UP0, UPT, UR46, URZ, UPT ;  /* 0x0000003f2e00728c */ /* 0x000fe2000bf05270 */
[----:B------:R-:W-:Y:S01]  /*16750*/  IMAD.MOV.U32 R3, RZ, RZ, R25 ;  /* 0x000000ffff037224 */ /* 0x000fe200078e0019 */
[----:B------:R1:W5:Y:S01]  /*16760*/  LDL R7, [R1+0x8] ;  /* 0x0000080001077983 */ /* 0x0003620000100800 */
[----:B------:R-:W-:Y:S01]  /*16770*/  IMAD R0, R29, UR4, RZ ;  /* 0x000000041d007c24 */ /* 0x000fe2000f8e02ff */
[----:B------:R-:W-:Y:S01]  /*16780*/  LOP3.LUT P6, RZ, R30, 0x40, RZ, 0xc0, !PT ;  /* 0x000000401eff7812 */ /* 0x000fe200078cc0ff */
[----:B------:R-:W3:Y:S01]  /*16790*/  LDC R6, c[0x0][0x448] ;  /* 0x00011200ff067b82 */ /* 0x000ee20000000800 */
[----:B0-----:R-:W-:Y:S01]  /*167a0*/  SHF.R.S32.HI R4, RZ, 0x1f, R19 ;  /* 0x0000001fff047819 */ /* 0x001fe20000011413 */
[----:B------:R-:W-:Y:S01]  /*167b0*/  IMAD R0, R18, UR5, R0 ;  /* 0x0000000512007c24 */ /* 0x000fe2000f8e0200 */
[----:B------:R-:W-:-:S02]  /*167c0*/  PLOP3.LUT P0, PT, PT, PT, UP0, 0x80, 0x0 ;  /* 0x000000000000781c */ /* 0x000fc40003f0f008 */
[----:B------:R-:W-:Y:S02]  /*167d0*/  SEL R4, R4, RZ, !P6 ;  /* 0x000000ff04047207 */ /* 0x000fe40007000000 */
[C---:B------:R-:W-:Y:S02]  /*167e0*/  LOP3.LUT R9, R31.reuse, 0x40, RZ, 0xfc, !PT ;  /* 0x000000401f097812 */ /* 0x040fe400078efcff */
[----:B------:R-:W-:Y:S01]  /*167f0*/  LOP3.LUT R8, R31, 0x80, RZ, 0xfc, !PT ;  /* 0x000000801f087812 */ /* 0x000fe200078efcff */
[----:B--2---:R-:W-:Y:S01]  /*16800*/  IMAD.MOV.U32 R2, RZ, RZ, R20 ;  /* 0x000000ffff027224 */ /* 0x004fe200078e0014 */
[----:B------:R-:W0:Y:S03]  /*16810*/  S2R R21, SR_TID.X ;  /* 0x0000000000157919 */ /* 0x000e260000002100 */
[----:B------:R-:W-:Y:S01]  /*16820*/  IMAD.WIDE.U32 R2, R18, UR4, R2 ;  /* 0x0000000412027c25 */ /* 0x000fe2000f8e0002 */
[----:B------:R-:W2:Y:S01]  /*16830*/  S2R R20, SR_TID.X ;  /* 0x0000000000147919 */ /* 0x000ea20000002100 */
[----:B------:R-:W-:-:S02]  /*16840*/  ULDC.64 UR4, c[0x0][0x2e0] ;  /* 0x0000b80000047ab9 */ /* 0x000fc40000000a00 */
[----:B------:R-:W-:Y:S01]  /*16850*/  IMAD.IADD R3, R3, 0x1, R0 ;  /* 0x0000000103037824 */ /* 0x000fe200078e0200 */
[----:B------:R-:W-:Y:S01]  /*16860*/  SEL R0, R19, RZ, !P6 ;  /* 0x000000ff13007207 */ /* 0x000fe20007000000 */
[----:B------:R-:W-:-:S04]  /*16870*/  IMAD R4, R4, UR4, RZ ;  /* 0x0000000404047c24 */ /* 0x000fc8000f8e02ff */
[----:B------:R-:W-:Y:S01]  /*16880*/  IMAD.WIDE.U32 R2, R0, UR4, R2 ;  /* 0x0000000400027c25 */ /* 0x000fe2000f8e0002 */
[----:B------:R-:W-:-:S03]  /*16890*/  @UP0 ULDC UR4, c[0x0][0x44c] ;  /* 0x0001130000040ab9 */ /* 0x000fc60000000800 */
[----:B------:R-:W-:-:S04]  /*168a0*/  IMAD R4, R0, UR5, R4 ;  /* 0x0000000500047c24 */ /* 0x000fc8000f8e0204 */
[----:B------:R-:W-:Y:S02]  /*168b0*/  IMAD.IADD R3, R3, 0x1, R4 ;  /* 0x0000000103037824 */ /* 0x000fe400078e0204 */
[----:B0-----:R-:W-:Y:S01]  /*168c0*/  IMAD.SHL.U32 R21, R21, 0x20, RZ ;  /* 0x0000002015157824 */ /* 0x001fe200078e00ff */
[----:B--2---:R-:W-:-:S04]  /*168d0*/  LOP3.LUT R20, R20, 0x7f, RZ, 0xc0, !PT ;  /* 0x0000007f14147812 */ /* 0x004fc800078ec0ff */
[----:B------:R-:W-:Y:S02]  /*168e0*/  LOP3.LUT R21, R21, 0x60, RZ, 0xc0, !PT ;  /* 0x0000006015157812 */ /* 0x000fe400078ec0ff */
[----:B------:R-:W-:-:S04]  /*168f0*/  SHF.R.U32.HI R20, RZ, 0x2, R20 ;  /* 0x00000002ff147819 */ /* 0x000fc80000011614 */
[----:B------:R-:W-:-:S05]  /*16900*/  LOP3.LUT R20, R20, R21, RZ, 0xfc, !PT ;  /* 0x0000001514147212 */ /* 0x000fca00078efcff */
[----:B------:R-:W-:-:S04]  /*16910*/  VIADD R0, R20, UR38 ;  /* 0x0000002614007c36 */ /* 0x000fc80008000000 */
[----:B------:R-:W-:Y:S01]  /*16920*/  @P0 IMAD.HI.U32 R5, R0, UR4, RZ ;  /* 0x0000000400050c27 */ /* 0x000fe2000f8e00ff */
[----:B------:R-:W-:Y:S01]  /*16930*/  PLOP3.LUT P0, PT, PT, PT, UP0, 0x80, 0x0 ;  /* 0x000000000000781c */ /* 0x000fe20003f0f008 */
[----:B------:R-:W-:Y:S02]  /*16940*/  @UP0 ULDC UR4, c[0x0][0x450] ;  /* 0x0001140000040ab9 */ /* 0x000fe40000000800 */
[----:B------:R-:W-:Y:S01]  /*16950*/  IMAD.MOV.U32 R4, RZ, RZ, R0 ;  /* 0x000000ffff047224 */ /* 0x000fe200078e0000 */
[----:B------:R-:W0:Y:S09]  /*16960*/  S2R R20, SR_TID.X ;  /* 0x0000000000147919 */ /* 0x000e320000002100 */
[----:B------:R-:W-:Y:S01]  /*16970*/  @P0 SHF.R.U32.HI R4, RZ, UR4, R5 ;  /* 0x00000004ff040c19 */ /* 0x000fe20008011605 */
[----:B------:R-:W-:-:S04]  /*16980*/  ULDC.64 UR4, c[0x0][0x2d0] ;  /* 0x0000b40000047ab9 */ /* 0x000fc80000000a00 */
[----:B------:R-:W-:-:S04]  /*16990*/  IMAD.MOV R5, RZ, RZ, -R4 ;  /* 0x000000ffff057224 */ /* 0x000fc800078e0a04 */
[----:B---3--:R-:W-:Y:S01]  /*169a0*/  IMAD R0, R6, R5, R0 ;  /* 0x0000000506007224 */ /* 0x008fe200078e0200 */
        /* <DEDUP_REMOVED lines=12> */
[----:B------:R-:W-:Y:S01]  /*16a70*/  ULDC UR4, c[0x0][0x2b8] ;  /* 0x0000ae0000047ab9 */ /* 0x000fe20000000800 */
[----:B0-----:R-:W-:Y:S02]  /*16a80*/  LOP3.LUT R20, R20, 0x7f, RZ, 0xc0, !PT ;  /* 0x0000007f14147812 */ /* 0x001fe400078ec0ff */
[----:B------:R-:W-:Y:S01]  /*16a90*/  IADD3.X R4, R3, UR5, R4, P0, !PT ;  /* 0x0000000503047c10 */ /* 0x000fe200087fe404 */
[----:B------:R-:W-:Y:S01]  /*16aa0*/  UMOV UR5, 0xffffffff ;  /* 0xffffffff00057882 */ /* 0x000fe20000000000 */
[----:B------:R-:W-:Y:S02]  /*16ab0*/  ISETP.GE.AND P3, PT, R31, UR4, PT ;  /* 0x000000041f007c0c */ /* 0x000fe4000bf66270 */
[----:B------:R-:W-:-:S02]  /*16ac0*/  ISETP.GE.AND P2, PT, R9, UR4, PT ;  /* 0x0000000409007c0c */ /* 0x000fc4000bf46270 */
[----:B------:R-:W-:Y:S02]  /*16ad0*/  ISETP.GE.AND P0, PT, R8, UR4, PT ;  /* 0x0000000408007c0c */ /* 0x000fe4000bf06270 */
[----:B------:R-:W-:Y:S01]  /*16ae0*/  SHF.R.U32.HI R9, RZ, 0x2, R20 ;  /* 0x00000002ff097819 */ /* 0x000fe20000011614 */
[----:B-1----:R-:W-:Y:S10]  /*16af0*/  BRA.DIV UR5, `(.L_x_5064) ;  /* 0x00000046052c7947 */ /* 0x002ff4000b800000 */
[----:B------:R-:W0:Y:S01]  /*16b00*/  SHFL.IDX PT, R3, R0, RZ, 0x1c1f ;  /* 0x001c1fff00037589 */ /* 0x000e2200000e0000 */
[----:B------:R-:W-:Y:S02]  /*16b10*/  IMAD R5, R6, UR37, RZ ;  /* 0x0000002506057c24 */ /* 0x000fe4000f8e02ff */
[----:B------:R-:W-:Y:S01]  /*16b20*/  VIADD R6, R9, UR38 ;  /* 0x0000002609067c36 */ /* 0x000fe20008000000 */
        /* <DEDUP_REMOVED lines=25> */
[----:B------:R-:W-:Y:S01]  /*16cc0*/  ISETP.GE.AND P1, PT, R2, R5, PT ;  /* 0x000000050200720c */ /* 0x000fe20003f26270 */
        /* <DEDUP_REMOVED lines=11> */
.L_x_5160:
        /* <DEDUP_REMOVED lines=10> */
[----:B------:R2:W-:Y:S04]  /*16e20*/  LDGSTS.E.BYPASS.LTC128B.128 [R7+0x1bc00], desc[UR54][R2.64+0x40], !P2 ;  /* 0x1bc0004002077fae */ /* 0x0005e8000d101d76 */
[----:B------:R2:W-:Y:S02]  /*16e30*/  LDGSTS.E.BYPASS.LTC128B.128 [R7+0x1dc00], desc[UR54][R2.64+0x80], !P0 ;  /* 0x1dc0008002077fae */ /* 0x0005e4000c101d76 */
.L_x_5066:
[----:B------:R-:W-:Y:S05]  /*16e40*/  BSYNC B0 ;  /* 0x0000000000007941 */ /* 0x000fea0003800000 */
.L_x_5065:
[----:B------:R-:W-:Y:S01]  /*16e50*/  NOP ;  /* 0x0000000000007918 */ /* 0x000fe20000000000 */
[----:B------:R-:W-:-:S13]  /*16e60*/  PLOP3.LUT P0, PT, PT, PT, PT, 0x80, 0x0 ;  /* 0x000000000000781c */ /* 0x000fda0003f0f070 */
.L_x_5067:
        /* <DEDUP_REMOVED lines=18> */
.L_x_5161:
[----:B------:R-:W-:Y:S05]  /*16f90*/  BSYNC B0 ;  /* 0x0000000000007941 */ /* 0x000fea0003800000 */
.L_x_5068:
[----:B------:R-:W-:-:S04]  /*16fa0*/  UIADD3 UR4, UR40, -0x2, URZ ;  /* 0xfffffffe28047890 */ /* 0x000fc8000fffe03f */
[----:B------:R-:W-:-:S06]  /*16fb0*/  UISETP.GE.AND UP0, UPT, UR4, UR41, UPT ;  /* 0x000000290400728c */ /* 0x000fcc000bf06270 */
[----:B------:R-:W-:-:S13]  /*16fc0*/  PLOP3.LUT P0, PT, PT, PT, UP0, 0x80, 0x0 ;  /* 0x000000000000781c */ /* 0x000fda0003f0f008 */
[----:B------:R-:W-:Y:S05]  /*16fd0*/  @!P0 BRA `(.L_x_5070) ;  /* 0x00000014005c8947 */ /* 0x000fea0003800000 */
[----:B------:R-:W-:Y:S02]  /*16fe0*/  IMAD.MOV.U32 R5, RZ, RZ, R24 ;  /* 0x000000ffff057224 */ /* 0x000fe400078e0018 */
[----:B------:R-:W-:Y:S02]  /*16ff0*/  IMAD.MOV.U32 R6, RZ, RZ, R26 ;  /* 0x000000ffff067224 */ /* 0x000fe400078e001a */
[----:B------:R-:W-:-:S07]  /*17000*/  IMAD.U32 R21, RZ, RZ, UR4 ;  /* 0x00000004ff157e24 */ /* 0x000fce000f8e00ff */
.L_x_5090:
[----:B01----:R-:W1:Y:S01]  /*17010*/  LDC R3, c[0x0][0x430] ;  /* 0x00010c00ff037b82 */ /* 0x003e620000000800 */
[----:B------:R-:W0:Y:S01]  /*17020*/  S2R R2, SR_TID.X ;  /* 0x0000000000027919 */ /* 0x000e220000002100 */
[----:B------:R-:W-:Y:S05]  /*17030*/  YIELD ;  /* 0x0000000000007946 */ /* 0x000fea0003800000 */
[----:B------:R-:W-:Y:S01]  /*17040*/  ULDC UR4, c[0x0][0x430] ;  /* 0x00010c0000047ab9 */ /* 0x000fe20000000800 */
[----:B-1----:R-:W-:Y:S02]  /*17050*/  ISETP.NE.AND P0, PT, R3, 0x1, PT ;  /* 0x000000010300780c */ /* 0x002fe40003f05270 */
[C---:B0-2---:R-:W-:Y:S01]  /*17060*/  LOP3.LUT R0, R2.reuse, 0x7f, RZ, 0xc0, !PT ;  /* 0x0000007f02007812 */ /* 0x045fe200078ec0ff */
[----:B------:R-:W-:-:S10]  /*17070*/  IMAD.SHL.U32 R2, R2, 0x20, RZ ;  /* 0x0000002002027824 */ /* 0x000fd400078e00ff */
[----:B------:R-:W0:Y:S01]  /*17080*/  @P0 LDC R4, c[0x0][0x434] ;  /* 0x00010d00ff040b82 */ /* 0x000e220000000800 */
[----:B------:R-:W-:Y:S02]  /*17090*/  SHF.R.U32.HI R3, RZ, 0x2, R0 ;  /* 0x00000002ff037819 */ /* 0x000fe40000011600 */
[----:B------:R-:W-:-:S03]  /*170a0*/  LOP3.LUT R2, R2, 0x60, RZ, 0xc0, !PT ;  /* 0x0000006002027812 */ /* 0x000fc600078ec0ff */
[----:B------:R-:W-:Y:S02]  /*170b0*/  IMAD R3, R21, 0x80, R3 ;  /* 0x0000008015037824 */ /* 0x000fe400078e0203 */
[----:B------:R-:W1:Y:S03]  /*170c0*/  @P0 LDC R0, c[0x0][0x438] ;  /* 0x00010e00ff000b82 */ /* 0x000e660000000800 */
[----:B------:R-:W-:-:S05]  /*170d0*/  IADD3 R3, R2, UR36, R3 ;  /* 0x0000002402037c10 */ /* 0x000fca000fffe003 */
        /* <DEDUP_REMOVED lines=15> */
[----:B------:R-:W-:Y:S02]  /*171d0*/  IMAD.U32 R10, RZ, RZ, UR42 ;  /* 0x0000002aff0a7e24 */ /* 0x000fe4000f8e00ff */
[----:B------:R-:W-:Y:S02]  /*171e0*/  VIADD R24, R5, 0x1 ;  /* 0x0000000105187836 */ /* 0x000fe40000000000 */
[----:B------:R-:W-:Y:S01]  /*171f0*/  IMAD.MOV.U32 R0, RZ, RZ, R21 ;  /* 0x000000ffff007224 */ /* 0x000fe200078e0015 */
[----:B------:R-:W-:Y:S01]  /*17200*/  ISETP.NE.AND P2, PT, R10, 0x3, PT ;  /* 0x000000030a00780c */ /* 0x000fe20003f45270 */
[----:B------:R-:W-:Y:S01]  /*17210*/  VIADD R21, R21, 0xffffffff ;  /* 0xffffffff15157836 */ /* 0x000fe20000000000 */
[----:B------:R-:W-:Y:S02]  /*17220*/  ISETP.NE.AND P0, PT, R24, 0x2, PT ;  /* 0x000000021800780c */ /* 0x000fe40003f05270 */
[----:B------:R-:W-:-:S02]  /*17230*/  ISETP.GT.AND P1, PT, R0, UR41, PT ;  /* 0x0000002900007c0c */ /* 0x000fc4000bf24270 */
[----:B------:R-:W-:Y:S02]  /*17240*/  SEL R26, RZ, 0x1, P0 ;  /* 0x00000001ff1a7807 */ /* 0x000fe40000000000 */
[----:B------:R-:W-:Y:S02]  /*17250*/  SEL R24, R24, RZ, P0 ;  /* 0x000000ff18187207 */ /* 0x000fe40000000000 */
[----:B------:R-:W-:Y:S02]  /*17260*/  LOP3.LUT R26, R6, R26, RZ, 0x3c, !PT ;  /* 0x0000001a061a7212 */ /* 0x000fe400078e3cff */
[----:B--2---:R-:W-:Y:S01]  /*17270*/  SHF.R.S32.HI R10, RZ, 0x1f, R8 ;  /* 0x0000001fff0a7819 */ /* 0x004fe20000011408 */
[----:B------:R-:W-:Y:S06]  /*17280*/  @!P2 BRA `(.L_x_5071) ;  /* 0x000000000004a947 */ /* 0x000fec0003800000 */
[----:B------:R-:W-:Y:S01]  /*17290*/  BPT.TRAP 0x1 ;  /* 0x000000040000795c */ /* 0x000fe20000300000 */
.L_x_5071:
[----:B------:R-:W-:Y:S01]  /*172a0*/  IMAD R4, R24, 0x8, R23 ;  /* 0x0000000818047824 */ /* 0x000fe200078e0217 */
[----:B------:R-:W-:Y:S01]  /*172b0*/  SHF.L.U32 R20, R26, 0x1f, RZ ;  /* 0x0000001f1a147819 */ /* 0x000fe200000006ff */
[----:B------:R-:W-:Y:S01]  /*172c0*/  BSSY B0, `(.L_x_5072) ;  /* 0x0000004000007945 */ /* 0x000fe20003800000 */
[----:B------:R-:W-:Y:S02]  /*172d0*/  SHF.R.S32.HI R9, RZ, 0x1f, R7 ;  /* 0x0000001fff097819 */ /* 0x000fe40000011407 */
[----:B------:R-:W0:Y:S02]  /*172e0*/  SYNCS.PHASECHK.TRANS64.TRYWAIT P0, [R4+URZ+0x2a880], R20 ;  /* 0x02a88014040075a7 */ /* 0x000e24000800017f */
[----:B0-----:R-:W-:Y:S05]  /*172f0*/  @!P0 BRA `(.L_x_5073) ;  /* 0x00000040009c8947 */ /* 0x001fea0003800000 */
.L_x_5162:
[----:B------:R-:W-:Y:S05]  /*17300*/  BSYNC B0 ;  /* 0x0000000000007941 */ /* 0x000fea0003800000 */
.L_x_5072:
[----:B------:R-:W2:Y:S01]  /*17310*/  LDL R14, [R1] ;  /* 0x00000000010e7983 */ /* 0x000ea20000100800 */
[----:B------:R-:W-:Y:S01]  /*17320*/  ULDC.64 UR4, c[0x0][0x328] ;  /* 0x0000ca0000047ab9 */ /* 0x000fe20000000a00 */
[----:B------:R-:W1:Y:S01]  /*17330*/  LDC R11, c[0x0][0x2f4] ;  /* 0x0000bd00ff0b7b82 */ /* 0x000e620000000800 */
[----:B------:R-:W-:Y:S01]  /*17340*/  IMAD R0, R9, UR4, RZ ;  /* 0x0000000409007c24 */ /* 0x000fe2000f8e02ff */
[----:B------:R-:W-:Y:S01]  /*17350*/  ULDC.64 UR6, c[0x0][0x318] ;  /* 0x0000c60000067ab9 */ /* 0x000fe20000000a00 */
[----:B------:R-:W-:Y:S01]  /*17360*/  IMAD.WIDE.U32 R2, R7, UR4, RZ ;  /* 0x0000000407027c25 */ /* 0x000fe2000f8e00ff */
[C---:B------:R-:W-:Y:S02]  /*17370*/  LOP3.LUT R13, R31.reuse, 0x80, RZ, 0xfc, !PT ;  /* 0x000000801f0d7812 */ /* 0x040fe400078efcff */
[----:B------:R-:W-:Y:S01]  /*17380*/  LOP3.LUT R12, R31, 0x40, RZ, 0xfc, !PT ;  /* 0x000000401f0c7812 */ /* 0x000fe200078efcff */
        /* <DEDUP_REMOVED lines=11> */
[-C--:B------:R-:W-:Y:S01]  /*17440*/  ISETP.GE.AND P3, PT, R12, R11.reuse, PT ;  /* 0x0000000b0c00720c */ /* 0x080fe20003f66270 */
[----:B------:R-:W-:Y:S01]  /*17450*/  IMAD.WIDE.U32 R2, R18, UR4, R2 ;  /* 0x0000000412027c25 */ /* 0x000fe2000f8e0002 */
[----:B------:R-:W-:Y:S01]  /*17460*/  UMOV UR4, 0xffffffff ;  /* 0xffffffff00047882 */ /* 0x000fe20000000000 */
[----:B------:R-:W-:-:S02]  /*17470*/  ISETP.GE.AND P4, PT, R31, R11, PT ;  /* 0x0000000b1f00720c */ /* 0x000fc40003f86270 */
[----:B------:R-:W-:-:S04]  /*17480*/  IADD3 R25, P0, R2, UR6, RZ ;  /* 0x0000000602197c10 */ /* 0x000fc8000ff1e0ff */
[----:B------:R-:W-:Y:S01]  /*17490*/  IADD3.X R27, R27, UR7, R3, P0, !PT ;  /* 0x000000071b1b7c10 */ /* 0x000fe200087fe403 */
[----:B--2---:R-:W-:Y:S01]  /*174a0*/  IMAD R35, R24, 0x6000, R14 ;  /* 0x0000600018237824 */ /* 0x004fe200078e020e */
[----:B------:R-:W-:Y:S07]  /*174b0*/  BRA.DIV UR4, `(.L_x_5074) ;  /* 0x0000004204407947 */ /* 0x000fee000b800000 */
        /* <DEDUP_REMOVED lines=24> */
.L_x_5172:
        /* <DEDUP_REMOVED lines=10> */
.L_x_5075:
        /* <DEDUP_REMOVED lines=11> */
.L_x_5076:
[----:B------:R2:W-:Y:S01]  /*17790*/  SYNCS.ARRIVE.TRANS64.A1T0 RZ, [R4+URZ+0x2a870], RZ ;  /* 0x02a870ff04ff79a7 */ /* 0x0005e2000810003f */
[----:B------:R-:W-:Y:S05]  /*177a0*/  @!P3 BRA `(.L_x_5077) ;  /* 0x000000000004b947 */ /* 0x000fea0003800000 */
[----:B------:R-:W-:Y:S01]  /*177b0*/  BPT.TRAP 0x1 ;  /* 0x000000040000795c */ /* 0x000fe20000300000 */
.L_x_5077:
[----:B------:R-:W3:Y:S01]  /*177c0*/  SYNCS.PHASECHK.TRANS64.TRYWAIT P0, [R4+URZ+0x2a840], R20 ;  /* 0x02a84014040075a7 */ /* 0x000ee2000800017f */
[----:B------:R-:W-:Y:S04]  /*177d0*/  BSSY B0, `(.L_x_5078) ;  /* 0x0000002000007945 */ /* 0x000fe80003800000 */
[----:B---3--:R-:W-:Y:S05]  /*177e0*/  @!P0 BRA `(.L_x_5079) ;  /* 0x0000004000a88947 */ /* 0x008fea0003800000 */
.L_x_5173:
[----:B------:R-:W-:Y:S05]  /*177f0*/  BSYNC B0 ;  /* 0x0000000000007941 */ /* 0x000fea0003800000 */
.L_x_5078:
[----:B------:R-:W-:Y:S01]  /*17800*/  ULDC.64 UR4, c[0x0][0x300] ;  /* 0x0000c00000047ab9 */ /* 0x000fe20000000a00 */
[----:B------:R-:W4:Y:S01]  /*17810*/  LDC R11, c[0x0][0x2f4] ;  /* 0x0000bd00ff0b7b82 */ /* 0x000f220000000800 */
[----:B------:R-:W-:Y:S01]  /*17820*/  IMAD R9, R9, UR4, RZ ;  /* 0x0000000409097c24 */ /* 0x000fe2000f8e02ff */
[----:B------:R-:W-:Y:S01]  /*17830*/  ULDC.64 UR6, c[0x0][0x2e8] ;  /* 0x0000ba0000067ab9 */ /* 0x000fe20000000a00 */
[----:B------:R-:W-:Y:S01]  /*17840*/  IMAD.WIDE.U32 R2, R7, UR4, RZ ;  /* 0x0000000407027c25 */ /* 0x000fe2000f8e00ff */
        /* <DEDUP_REMOVED lines=13> */
[-C--:B----4-:R-:W-:Y:S02]  /*17920*/  ISETP.GE.AND P2, PT, R13, R11.reuse, PT ;  /* 0x0000000b0d00720c */ /* 0x090fe40003f46270 */
[----:B------:R-:W-:Y:S01]  /*17930*/  IMAD R8, R18, UR5, R8 ;  /* 0x0000000512087c24 */ /* 0x000fe2000f8e0208 */
[----:B------:R-:W-:Y:S02]  /*17940*/  IADD3 R7, P0, R2, UR6, RZ ;  /* 0x0000000602077c10 */ /* 0x000fe4000ff1e0ff */
[----:B------:R-:W-:-:S02]  /*17950*/  ISETP.GE.AND P3, PT, R12, R11, PT ;  /* 0x0000000b0c00720c */ /* 0x000fc40003f66270 */
[----:B------:R-:W-:Y:S02]  /*17960*/  IADD3.X R8, R8, UR7, R3, P0, !PT ;  /* 0x0000000708087c10 */ /* 0x000fe400087fe403 */
[----:B------:R-:W-:Y:S01]  /*17970*/  ISETP.GE.AND P4, PT, R31, R11, PT ;  /* 0x0000000b1f00720c */ /* 0x000fe20003f86270 */
[----:B------:R-:W-:-:S12]  /*17980*/  BRA.DIV UR4, `(.L_x_5080) ;  /* 0x0000004204547947 */ /* 0x000fd8000b800000 */
        /* <DEDUP_REMOVED lines=23> */
.L_x_5183:
        /* <DEDUP_REMOVED lines=10> */
.L_x_5081:
        /* <DEDUP_REMOVED lines=11> */
.L_x_5082:
[----:B------:R-:W-:Y:S01]  /*17c50*/  IMAD.U32 R0, RZ, RZ, UR44 ;  /* 0x0000002cff007e24 */ /* 0x000fe2000f8e00ff */
[----:B------:R0:W-:Y:S04]  /*17c60*/  SYNCS.ARRIVE.TRANS64.A1T0 RZ, [R4+URZ+0x2a830], RZ ;  /* 0x02a830ff04ff79a7 */ /* 0x0001e8000810003f */
[----:B------:R-:W-:-:S13]  /*17c70*/  ISETP.NE.AND P0, PT, R0, 0x3, PT ;  /* 0x000000030000780c */ /* 0x000fda0003f05270 */
[----:B0-----:R-:W-:Y:S05]  /*17c80*/  @!P0 BRA `(.L_x_5083) ;  /* 0x0000000000048947 */ /* 0x001fea0003800000 */
[----:B------:R-:W-:Y:S01]  /*17c90*/  BPT.TRAP 0x1 ;  /* 0x000000040000795c */ /* 0x000fe20000300000 */
.L_x_5083:
[----:B------:R-:W-:Y:S01]  /*17ca0*/  LOP3.LUT R2, R6, 0x1, RZ, 0x3c, !PT ;  /* 0x0000000106027812 */ /* 0x000fe200078e3cff */
[----:B------:R-:W-:Y:S01]  /*17cb0*/  IMAD R0, R5, 0x8, R23 ;  /* 0x0000000805007824 */ /* 0x000fe200078e0217 */
[----:B------:R-:W-:Y:S02]  /*17cc0*/  BSSY B0, `(.L_x_5084) ;  /* 0x0000004000007945 */ /* 0x000fe40003800000 */
[----:B------:R-:W-:-:S04]  /*17cd0*/  SHF.L.U32 R2, R2, 0x1f, RZ ;  /* 0x0000001f02027819 */ /* 0x000fc800000006ff */
[----:B------:R-:W0:Y:S02]  /*17ce0*/  SYNCS.PHASECHK.TRANS64.TRYWAIT P2, [R0+URZ+0x2a870], R2 ;  /* 0x02a87002000075a7 */ /* 0x000e24000804017f */
[----:B0-----:R-:W-:Y:S05]  /*17cf0*/  @!P2 BRA `(.L_x_5085) ;  /* 0x0000004000a8a947 */ /* 0x001fea0003800000 */
.L_x_5184:
[----:B------:R-:W-:Y:S05]  /*17d00*/  BSYNC B0 ;  /* 0x0000000000007941 */ /* 0x000fea0003800000 */
.L_x_5084:
[----:B------:R-:W-:-:S05]  /*17d10*/  IMAD.U32 R3, RZ, RZ, UR42 ;  /* 0x0000002aff037e24 */ /* 0x000fca000f8e00ff */
[----:B------:R-:W-:-:S13]  /*17d20*/  ISETP.NE.AND P2, PT, R3, 0x3, PT ;  /* 0x000000030300780c */ /* 0x000fda0003f45270 */
[----:B------:R-:W-:Y:S05]  /*17d30*/  @!P2 BRA `(.L_x_5086) ;  /* 0x000000000004a947 */ /* 0x000fea0003800000 */
[----:B------:R-:W-:Y:S01]  /*17d40*/  BPT.TRAP 0x1 ;  /* 0x000000040000795c */ /* 0x000fe20000300000 */
.L_x_5086:
[----:B------:R-:W-:Y:S01]  /*17d50*/  SHF.L.U32 R3, R6, 0x1f, RZ ;  /* 0x0000001f06037819 */ /* 0x000fe200000006ff */
[----:B------:R-:W-:-:S03]  /*17d60*/  IMAD R2, R5, 0x6000, RZ ;  /* 0x0000600005027824 */ /* 0x000fc600078e02ff */
[----:B------:R-:W0:Y:S02]  /*17d70*/  SYNCS.PHASECHK.TRANS64.TRYWAIT P2, [R0+URZ+0x2a860], R3 ;  /* 0x02a86003000075a7 */ /* 0x000e24000804017f */
[----:B0-----:R-:W-:Y:S05]  /*17d80*/  @!P2 BRA `(.L_x_5087) ;  /* 0x000000400098a947 */ /* 0x001fea0003800000 */
.L_x_5185:
[----:B------:R-:W-:Y:S01]  /*17d90*/  LOP3.LUT R3, R2, R22, RZ, 0xfc, !PT ;  /* 0x0000001602037212 */ /* 0x000fe200078efcff */
[----:B------:R-:W-:Y:S05]  /*17da0*/  WARPSYNC.ALL ;  /* 0x0000000000007948 */ /* 0x000fea0003800000 */
[----:B------:R-:W-:Y:S01]  /*17db0*/  IMAD.IADD R3, R23, 0x1, R3 ;  /* 0x0000000117037824 */ /* 0x000fe200078e0203 */
[----:B------:R-:W-:Y:S01]  /*17dc0*/  LOP3.LUT R12, R22, 0x2800, RZ, 0xfc, !PT ;  /* 0x00002800160c7812 */ /* 0x000fe200078efcff */
[----:B------:R-:W5:Y:S04]  /*17dd0*/  LDL R13, [R1+0x4] ;  /* 0x00000400010d7983 */ /* 0x000f680000100800 */
        /* <DEDUP_REMOVED lines=109> */
.L_x_5088:
[----:B--2---:R2:W-:Y:S01]  /*184b0*/  SYNCS.ARRIVE.TRANS64.A1T0 RZ, [R0+URZ+0x2a850], RZ ;  /* 0x02a850ff00ff79a7 */ /* 0x0045e2000810003f */
[----:B------:R-:W-:Y:S06]  /*184c0*/  BAR.SYNC.DEFER_BLOCKING 0x2, 0x80 ;  /* 0x0082000000007b1d */ /* 0x000fec0000010000 */
[----:B------:R-:W-:Y:S05]  /*184d0*/  @!P0 BRA `(.L_x_5089) ;  /* 0x0000000000048947 */ /* 0x000fea0003800000 */
[----:B------:R-:W-:Y:S01]  /*184e0*/  BPT.TRAP 0x1 ;  /* 0x000000040000795c */ /* 0x000fe20000300000 */
.L_x_5089:
[----:B--2---:R-:W-:Y:S02]  /*184f0*/  VIADD R0, R0, 0x2a880 ;  /* 0x0002a88000007836 */ /* 0x004fe40000000000 */
[----:B------:R-:W-:Y:S02]  /*18500*/  IMAD.MOV.U32 R5, RZ, RZ, R24 ;  /* 0x000000ffff057224 */ /* 0x000fe400078e0018 */
[----:B------:R-:W-:Y:S01]  /*18510*/  IMAD.MOV.U32 R6, RZ, RZ, R26 ;  /* 0x000000ffff067224 */ /* 0x000fe200078e001a */
[----:B------:R-:W-:-:S04]  /*18520*/  PRMT R0, R33, 0x654, R0 ;  /* 0x0000065421007816 */ /* 0x000fc80000000000 */
[----:B------:R2:W-:Y:S01]  /*18530*/  SYNCS.ARRIVE.TRANS64.RED.A1T0 RZ, [R0+URZ], RZ ;  /* 0x000000ff00ff79a7 */ /* 0x0005e2000810043f */
[----:B------:R-:W-:Y:S05]  /*18540*/  @P1 BRA `(.L_x_5090) ;  /* 0xffffffe800b01947 */ /* 0x000fea000383ffff */
.L_x_5070:
[----:B0-2---:R-:W0:Y:S01]  /*18550*/  S2R R0, SR_TID.X ;  /* 0x0000000000007919 */ /* 0x005e220000002100 */
        /* <DEDUP_REMOVED lines=18> */
.L_x_5092:
[----:B------:R-:W-:Y:S05]  /*18680*/  BSYNC B0 ;  /* 0x0000000000007941 */ /* 0x000fea0003800000 */
.L_x_5091:
[----:B------:R-:W-:Y:S05]  /*18690*/  @!P0 BRA `(.L_x_5093) ;  /* 0x0000000000048947 */ /* 0x000fea0003800000 */
[----:B------:R-:W-:Y:S01]  /*186a0*/  BPT.TRAP 0x1 ;  /* 0x000000040000795c */ /* 0x000fe20000300000 */
.L_x_5093:
[----:B------:R-:W-:Y:S01]  /*186b0*/  LOP3.LUT R3, R26, 0x1, RZ, 0x3c, !PT ;  /* 0x000000011a037812 */ /* 0x000fe200078e3cff */
[----:B------:R-:W-:Y:S01]  /*186c0*/  IMAD R2, R24, 0x8, R23 ;  /* 0x0000000818027824 */ /* 0x000fe200078e0217 */
[----:B------:R-:W-:Y:S02]  /*186d0*/  BSSY B0, `(.L_x_5094) ;  /* 0x0000004000007945 */ /* 0x000fe40003800000 */
[----:B------:R-:W-:-:S04]  /*186e0*/  SHF.L.U32 R3, R3, 0x1f, RZ ;  /* 0x0000001f03037819 */ /* 0x000fc800000006ff */
[----:B------:R-:W0:Y:S02]  /*186f0*/  SYNCS.PHASECHK.TRANS64.TRYWAIT P1, [R2+URZ+0x2a870], R3 ;  /* 0x02a87003020075a7 */ /* 0x000e24000802017f */
[----:B0-----:R-:W-:Y:S05]  /*18700*/  @!P1 BRA `(.L_x_5095) ;  /* 0x00000038004c9947 */ /* 0x001fea0003800000 */
.L_x_5186:
[----:B------:R-:W-:Y:S05]  /*18710*/  BSYNC B0 ;  /* 0x0000000000007941 */ /* 0x000fea0003800000 */
.L_x_5094:
[----:B------:R-:W-:-:S05]  /*18720*/  IMAD.U32 R0, RZ, RZ, UR42 ;  /* 0x0000002aff007e24 */ /* 0x000fca000f8e00ff */
[----:B------:R-:W-:-:S13]  /*18730*/  ISETP.NE.AND P1, PT, R0, 0x3, PT ;  /* 0x000000030000780c */ /* 0x000fda0003f25270 */
[----:B------:R-:W-:Y:S05]  /*18740*/  @!P1 BRA `(.L_x_5096) ;  /* 0x0000000000049947 */ /* 0x000fea0003800000 */
[----:B------:R-:W-:Y:S01]  /*18750*/  BPT.TRAP 0x1 ;  /* 0x000000040000795c */ /* 0x000fe20000300000 */
.L_x_5096:
[----:B0-----:R-:W-:-:S04]  /*18760*/  SHF.L.U32 R3, R26, 0x1f, RZ ;  /* 0x0000001f1a037819 */ /* 0x001fc800000006ff */
[----:B------:R-:W0:Y:S02]  /*18770*/  SYNCS.PHASECHK.TRANS64.TRYWAIT P1, [R2+URZ+0x2a860], R3 ;  /* 0x02a86003020075a7 */ /* 0x000e24000802017f */
[----:B0-----:R-:W-:Y:S05]  /*18780*/  @!P1 BRA `(.L_x_5097) ;  /* 0x0000003800409947 */ /* 0x001fea0003800000 */
.L_x_5187:
[----:B0-----:R-:W-:Y:S01]  /*18790*/  IMAD R3, R24, 0x6000, RZ ;  /* 0x0000600018037824 */ /* 0x001fe200078e02ff */
[----:B------:R-:W-:Y:S05]  /*187a0*/  WARPSYNC.ALL ;  /* 0x0000000000007948 */ /* 0x000fea0003800000 */
[----:B------:R-:W-:Y:S01]  /*187b0*/  LOP3.LUT R0, R3, R22, RZ, 0xfc, !PT ;  /* 0x0000001603007212 */ /* 0x000fe200078efcff */
[----:B------:R-:W2:Y:S01]  /*187c0*/  LDL R15, [R1+0x4] ;  /* 0x00000400010f7983 */ /* 0x000ea20000100800 */
[----:B------:R-:W-:-:S03]  /*187d0*/  LOP3.LUT R14, R22, 0x2800, RZ, 0xfc, !PT ;  /* 0x00002800160e7812 */ /* 0x000fc600078efcff */
[----:B------:R-:W-:Y:S01]  /*187e0*/  IMAD.IADD R12, R23, 0x1, R0 ;  /* 0x00000001170c7824 */ /* 0x000fe200078e0200 */
[----:B------:R-:W-:-:S04]  /*187f0*/  IADD3 R0, R17, R3, R37 ;  /* 0x0000000311007210 */ /* 0x000fc80007ffe025 */
        /* <DEDUP_REMOVED lines=108> */
.L_x_5098:
[----:B--2---:R2:W-:Y:S01]  /*18ec0*/  SYNCS.ARRIVE.TRANS64.A1T0 RZ, [R2+URZ+0x2a850], RZ ;  /* 0x02a850ff02ff79a7 */ /* 0x0045e2000810003f */
[----:B------:R-:W-:Y:S06]  /*18ed0*/  BAR.SYNC.DEFER_BLOCKING 0x2, 0x80 ;  /* 0x0082000000007b1d */ /* 0x000fec0000010000 */
[----:B------:R-:W-:Y:S05]  /*18ee0*/  @!P0 BRA `(.L_x_5099) ;  /* 0x0000000000048947 */ /* 0x000fea0003800000 */
[----:B------:R-:W-:Y:S01]  /*18ef0*/  BPT.TRAP 0x1 ;  /* 0x000000040000795c */ /* 0x000fe20000300000 */
.L_x_5099:
[----:B--2---:R-:W-:Y:S02]  /*18f00*/  VIADD R2, R2, 0x2a880 ;  /* 0x0002a88002027836 */ /* 0x004fe40000000000 */
[----:B------:R-:W-:-:S03]  /*18f10*/  VIADD R24, R24, 0x1 ;  /* 0x0000000118187836 */ /* 0x000fc60000000000 */
[----:B------:R-:W-:Y:S02]  /*18f20*/  PRMT R2, R33, 0x654, R2 ;  /* 0x0000065421027816 */ /* 0x000fe40000000002 */
[C---:B------:R-:W-:Y:S02]  /*18f30*/  ISETP.NE.AND P0, PT, R24.reuse, 0x2, PT ;  /* 0x000000021800780c */ /* 0x040fe40003f05270 */
[----:B------:R2:W-:Y:S02]  /*18f40*/  SYNCS.ARRIVE.TRANS64.RED.A1T0 RZ, [R2+URZ], RZ ;  /* 0x000000ff02ff79a7 */ /* 0x0005e4000810043f */
[----:B------:R-:W-:Y:S02]  /*18f50*/  SEL R3, RZ, 0x1, P0 ;  /* 0x00000001ff037807 */ /* 0x000fe40000000000 */
[----:B------:R-:W-:Y:S02]  /*18f60*/  SEL R24, R24, RZ, P0 ;  /* 0x000000ff18187207 */ /* 0x000fe40000000000 */
[----:B------:R-:W-:-:S07]  /*18f70*/  LOP3.LUT R26, R26, R3, RZ, 0x3c, !PT ;  /* 0x000000031a1a7212 */ /* 0x000fce00078e3cff */
.L_x_5040:
[----:B------:R-:W-:Y:S05]  /*18f80*/  BSYNC B7 ;  /* 0x0000000000077941 */ /* 0x000fea0003800000 */
.L_x_5038:
[----:B------:R-:W-:-:S13]  /*18f90*/  LOP3.LUT P0, RZ, R30, 0x80, RZ, 0xc0, !PT ;  /* 0x000000801eff7812 */ /* 0x000fda000780c0ff */
[----:B------:R-:W-:Y:S05]  /*18fa0*/  @!P0 BRA `(.L_x_5100) ;  /* 0x0000000000208947 */ /* 0x000fea0003800000 */
[----:B------:R-:W3:Y:S08]  /*18fb0*/  S2UR UR4, SR_CgaCtaId ;  /* 0x00000000000479c3 */ /* 0x000ef00000008800 */
[----:B------:R-:W-:Y:S01]  /*18fc0*/  BAR.SYNC.DEFER_BLOCKING 0x5, 0x180 ;  /* 0x0146000000007b1d */ /* 0x000fe20000010000 */
[----:B------:R-:W-:Y:S01]  /*18fd0*/  MOV R0, 0x400 ;  /* 0x0000040000007802 */ /* 0x000fe20000000f00 */
[----:B---3--:R-:W-:-:S05]  /*18fe0*/  IMAD.U32 R33, RZ, RZ, UR4 ;  /* 0x00000004ff217e24 */ /* 0x008fca000f8e00ff */
[----:B------:R-:W-:-:S05]  /*18ff0*/  LEA R23, R33, R0, 0x18 ;  /* 0x0000000021177211 */ /* 0x000fca00078ec0ff */
[----:B0-----:R3:W4:Y:S01]  /*19000*/  LDS.128 R16, [R23+0x2a8d0] ;  /* 0x02a8d00017107984 */ /* 0x0017220000000c00 */
[----:B------:R-:W-:Y:S06]  /*19010*/  BAR.ARV 0x4, 0x180 ;  /* 0x0106000000007b1d */ /* 0x000fec0000002000 */
[----:B------:R-:W-:Y:S05]  /*19020*/  BRA `(.L_x_5101) ;  /* 0x0000000800987947 */ /* 0x000fea0003800000 */
.L_x_5100:
        /* <DEDUP_REMOVED lines=8> */
[----:B--2---:R-:W0:Y:S02]  /*190b0*/  @!P1 LDC.64 R2, c[0x0][0xc80] ;  /* 0x00032000ff029b82 */ /* 0x004e240000000a00 */
[----:B0-----:R-:W-:-:S05]  /*190c0*/  @!P1 IMAD.WIDE R2, R5, 0x4, R2 ;  /* 0x0000000405029825 */ /* 0x001fca00078e0202 */
[----:B------:R-:W2:Y:S01]  /*190d0*/  @!P1 LDG.E R17, desc[UR54][R2.64] ;  /* 0x0000003602119981 */ /* 0x000ea2000c1e1900 */
[C---:B------:R-:W-:Y:S02]  /*190e0*/  ISETP.NE.AND P1, PT, R6.reuse, RZ, PT ;  /* 0x000000ff0600720c */ /* 0x040fe40003f25270 */
[C---:B------:R-:W-:Y:S02]  /*190f0*/  ISETP.GE.U32.AND P2, PT, R6.reuse, 0x2, PT ;  /* 0x000000020600780c */ /* 0x040fe40003f46070 */
[C---:B------:R-:W-:Y:S02]  /*19100*/  ISETP.GE.U32.AND P3, PT, R6.reuse, 0x4, PT ;  /* 0x000000040600780c */ /* 0x040fe40003f66070 */
[C---:B------:R-:W-:Y:S02]  /*19110*/  ISETP.GE.U32.AND P4, PT, R6.reuse, 0x8, PT ;  /* 0x000000080600780c */ /* 0x040fe40003f86070 */
[----:B------:R-:W-:Y:S02]  /*19120*/  ISETP.GE.U32.AND P5, PT, R6, 0x10, PT ;  /* 0x000000100600780c */ /* 0x000fe40003fa6070 */
[----:B------:R-:W-:Y:S04]  /*19130*/  SHFL.IDX PT, R6, R16, 0x1, 0x1f ;  /* 0x00201f0010067f89 */ /* 0x000fe800000e0000 */
        /* <DEDUP_REMOVED lines=10> */
[----:B------:R-:W2:Y:S02]  /*191e0*/  SHFL.UP PT, R3, R2, 0x8, RZ ;  /* 0x0500000002037989 */ /* 0x000ea400000e00ff */
[----:B--2---:R-:W-:-:S05]  /*191f0*/  SEL R3, R3, RZ, P4 ;  /* 0x000000ff03037207 */ /* 0x004fca0002000000 */
[----:B------:R-:W-:-:S05]  /*19200*/  IMAD.IADD R3, R2, 0x1, R3 ;  /* 0x0000000102037824 */ /* 0x000fca00078e0203 */
[----:B------:R-:W2:Y:S02]  /*19210*/  SHFL.UP PT, R0, R3, 0x10, RZ ;  /* 0x0600000003007989 */ /* 0x000ea400000e00ff */
[----:B--2---:R-:W-:-:S05]  /*19220*/  SEL R0, R0, RZ, P5 ;  /* 0x000000ff00007207 */ /* 0x004fca0002800000 */
[----:B------:R-:W-:Y:S02]  /*19230*/  IMAD.IADD R5, R3, 0x1, R0 ;  /* 0x0000000103057824 */ /* 0x000fe400078e0200 */
[----:B------:R-:W-:Y:S04]  /*19240*/  SHFL.IDX PT, R0, R16, RZ, 0x1f ;  /* 0x00001fff10007589 */ /* 0x000fe800000e0000 */
[----:B------:R-:W0:Y:S02]  /*19250*/  SHFL.IDX PT, R7, R5, 0x1f, 0x1f ;  /* 0x03e01f0005077f89 */ /* 0x000e2400000e0000 */
[----:B0-----:R-:W-:-:S04]  /*19260*/  IMAD R7, R7, R4, RZ ;  /* 0x0000000407077224 */ /* 0x001fc800078e02ff */
[----:B------:R-:W-:-:S05]  /*19270*/  IMAD.IADD R16, R6, 0x1, R7 ;  /* 0x0000000106107824 */ /* 0x000fca00078e0207 */
[----:B------:R-:W-:-:S13]  /*19280*/  ISETP.GT.AND P6, PT, R16, R0, PT ;  /* 0x000000001000720c */ /* 0x000fda0003fc4270 */
[----:B------:R-:W-:Y:S05]  /*19290*/  @P6 BRA `(.L_x_5102) ;  /* 0x0000000000946947 */ /* 0x000fea0003800000 */
.L_x_5106:
        /* <DEDUP_REMOVED lines=13> */
.L_x_5105:
[----:B------:R-:W-:Y:S05]  /*19370*/  BSYNC B0 ;  /* 0x0000000000007941 */ /* 0x000fea0003800000 */
.L_x_5104:
        /* <DEDUP_REMOVED lines=23> */
.L_x_5102:
[----:B------:R-:W-:-:S04]  /*194f0*/  IMAD.IADD R16, R16, 0x1, -R7 ;  /* 0x0000000110107824 */ /* 0x000fc800078e0a07 */
[----:B------:R-:W-:-:S05]  /*19500*/  IMAD R3, R5, R4, R16 ;  /* 0x0000000405037224 */ /* 0x000fca00078e0210 */
[----:B------:R-:W-:Y:S02]  /*19510*/  ISETP.GT.AND P0, PT, R3, R0, PT ;  /* 0x000000000300720c */ /* 0x000fe40003f04270 */
[----:B------:R-:W0:Y:S11]  /*19520*/  LDC.64 R2, c[0x0][0xc90] ;  /* 0x00032400ff027b82 */ /* 0x000e360000000a00 */
[----:B------:R-:W-:-:S04]  /*19530*/  VOTE.ANY R8, PT, !P0 ;  /* 0x0000000000087806 */ /* 0x000fc800040e0100 */
[----:B------:R-:W2:Y:S01]  /*19540*/  POPC R7, R8 ;  /* 0x0000000800077309 */ /* 0x000ea20000000000 */
[----:B------:R-:W-:Y:S01]  /*19550*/  ISETP.NE.AND P0, PT, R8, RZ, PT ;  /* 0x000000ff0800720c */ /* 0x000fe20003f05270 */
[----:B--2---:R-:W-:Y:S01]  /*19560*/  IMAD.IADD R19, R7, 0x1, R19 ;  /* 0x0000000107137824 */ /* 0x004fe200078e0213 */
[----:B------:R2:W3:Y:S03]  /*19570*/  SHFL.IDX PT, R17, R17, R7, 0x1f ;  /* 0x00001f0711117589 */ /* 0x0004e600000e0000 */
[----:B0-----:R-:W-:-:S05]  /*19580*/  IMAD.WIDE R2, R19, 0x4, R2 ;  /* 0x0000000413027825 */ /* 0x001fca00078e0202 */
[----:B------:R0:W5:Y:S02]  /*19590*/  LDG.E R6, desc[UR54][R2.64] ;  /* 0x0000003602067981 */ /* 0x000164000c1e1900 */
[----:B0-----:R-:W-:Y:S01]  /*195a0*/  IMAD.MOV.U32 R2, RZ, RZ, RZ ;  /* 0x000000ffff027224 */ /* 0x001fe200078e00ff */
[----:B--23--:R-:W-:Y:S06]  /*195b0*/  @!P0 BRA `(.L_x_5107) ;  /* 0x0000000000088947 */ /* 0x00cfec0003800000 */
[----:B------:R-:W-:-:S06]  /*195c0*/  VIADD R2, R7, 0xffffffff ;  /* 0xffffffff07027836 */ /* 0x000fcc0000000000 */
[----:B------:R0:W2:Y:S02]  /*195d0*/  SHFL.IDX PT, R2, R5, R2, 0x1f ;  /* 0x00001f0205027589 */ /* 0x0000a400000e0000 */
.L_x_5107:
[----:B0----5:R-:W-:Y:S02]  /*195e0*/  IMAD R5, R17, R6, RZ ;  /* 0x0000000611057224 */ /* 0x021fe400078e02ff */
[----:B--2---:R-:W-:-:S03]  /*195f0*/  IMAD R16, R2, R4, R16 ;  /* 0x0000000402107224 */ /* 0x004fc600078e0210 */
[----:B------:R-:W-:Y:S01]  /*19600*/  IABS R7, R5 ;  /* 0x0000000500077213 */ /* 0x000fe20000000000 */
[----:B------:R-:W-:-:S03]  /*19610*/  IMAD.IADD R0, R0, 0x1, -R16 ;  /* 0x0000000100007824 */ /* 0x000fc600078e0a10 */
[----:B------:R-:W0:Y:S08]  /*19620*/  I2F.RP R3, R7 ;  /* 0x0000000700037306 */ /* 0x000e300000209400 */
[----:B0-----:R-:W0:Y:S02]  /*19630*/  MUFU.RCP R3, R3 ;  /* 0x0000000300037308 */ /* 0x001e240000001000 */
[----:B0-----:R-:W-:-:S06]  /*19640*/  VIADD R3, R3, 0xffffffe ;  /* 0x0ffffffe03037836 */ /* 0x001fcc0000000000 */
[----:B------:R-:W0:Y:S02]  /*19650*/  F2I.FTZ.U32.TRUNC.NTZ R3, R3 ;  /* 0x0000000300037305 */ /* 0x000e24000021f000 */
[----:B0-----:R-:W-:-:S04]  /*19660*/  IMAD.MOV R2, RZ, RZ, -R3 ;  /* 0x000000ffff027224 */ /* 0x001fc800078e0a03 */
[----:B------:R-:W-:Y:S02]  /*19670*/  IMAD R8, R2, R7, RZ ;  /* 0x0000000702087224 */ /* 0x000fe400078e02ff */
[----:B------:R-:W-:-:S04]  /*19680*/  IMAD.MOV.U32 R2, RZ, RZ, RZ ;  /* 0x000000ffff027224 */ /* 0x000fc800078e00ff */
[----:B------:R-:W-:Y:S01]  /*19690*/  IMAD.HI.U32 R2, R3, R8, R2 ;  /* 0x0000000803027227 */ /* 0x000fe200078e0002 */
[----:B------:R-:W-:Y:S02]  /*196a0*/  IABS R8, R5 ;  /* 0x0000000500087213 */ /* 0x000fe40000000000 */
[----:B------:R-:W-:-:S03]  /*196b0*/  IABS R3, R0 ;  /* 0x0000000000037213 */ /* 0x000fc60000000000 */
        /* <DEDUP_REMOVED lines=30> */
[----:B------:R-:W-:-:S04]  /*198a0*/  IMAD.HI.U32 R2, R2, R3, RZ ;  /* 0x0000000302027227 */ /* 0x000fc800078e00ff */
[----:B------:R-:W-:-:S04]  /*198b0*/  IMAD.MOV R5, RZ, RZ, -R5 ;  /* 0x000000ffff057224 */ /* 0x000fc800078e0a05 */
        /* <DEDUP_REMOVED lines=10> */
[----:B------:R-:W-:Y:S01]  /*19960*/  @!P1 LOP3.LUT R2, RZ, R4, RZ, 0x33, !PT ;  /* 0x00000004ff029212 */ /* 0x000fe200078e33ff */
[----:B------:R-:W-:-:S04]  /*19970*/  IMAD.MOV R4, RZ, RZ, -R4 ;  /* 0x000000ffff047224 */ /* 0x000fc800078e0a04 */
[----:B------:R-:W-:Y:S01]  /*19980*/  IMAD R18, R2, R4, R7 ;  /* 0x0000000402127224 */ /* 0x000fe200078e0207 */
[----:B------:R-:W-:-:S05]  /*19990*/  LOP3.LUT R2, RZ, R2, RZ, 0x33, !PT ;  /* 0x00000002ff027212 */ /* 0x000fca00078e33ff */
[----:B------:R-:W-:Y:S01]  /*199a0*/  IMAD.IADD R17, R17, 0x1, R2 ;  /* 0x0000000111117824 */ /* 0x000fe200078e0202 */
[----:B------:R-:W-:Y:S06]  /*199b0*/  BRA `(.L_x_5108) ;  /* 0x0000000000107947 */ /* 0x000fec0003800000 */
.L_x_5103:
[----:B------:R-:W0:Y:S01]  /*199c0*/  LDC R19, c[0x0][0xc3c] ;  /* 0x00030f00ff137b82 */ /* 0x000e220000000800 */
[----:B------:R-:W-:Y:S02]  /*199d0*/  IMAD.MOV.U32 R16, RZ, RZ, R0 ;  /* 0x000000ffff107224 */ /* 0x000fe400078e0000 */
[----:B------:R-:W-:Y:S02]  /*199e0*/  IMAD.MOV.U32 R17, RZ, RZ, RZ ;  /* 0x000000ffff117224 */ /* 0x000fe400078e00ff */
[----:B------:R-:W-:-:S07]  /*199f0*/  IMAD.MOV.U32 R18, RZ, RZ, RZ ;  /* 0x000000ffff127224 */ /* 0x000fce00078e00ff */
.L_x_5108:
[----:B------:R-:W2:Y:S01]  /*19a00*/  S2R R0, SR_TID.X ;  /* 0x0000000000007919 */ /* 0x000ea20000002100 */
[----:B------:R-:W-:Y:S01]  /*19a10*/  BAR.SYNC.DEFER_BLOCKING 0x4, 0x180 ;  /* 0x0106000000007b1d */ /* 0x000fe20000010000 */
[----:B--2---:R-:W-:-:S04]  /*19a20*/  LOP3.LUT R0, R0, 0x1f, RZ, 0xc0, !PT ;  /* 0x0000001f00007812 */ /* 0x004fc800078ec0ff */
[----:B------:R-:W-:-:S13]  /*19a30*/  ISETP.NE.AND P0, PT, R0, RZ, PT ;  /* 0x000000ff0000720c */ /* 0x000fda0003f05270 */
[----:B------:R-:W2:Y:S01]  /*19a40*/  @!P0 S2R R33, SR_CgaCtaId ;  /* 0x0000000000218919 */ /* 0x000ea20000008800 */
[----:B------:R-:W-:-:S04]  /*19a50*/  @!P0 MOV R0, 0x400 ;  /* 0x0000040000008802 */ /* 0x000fc80000000f00 */
[----:B--2---:R-:W-:-:S05]  /*19a60*/  @!P0 LEA R23, R33, R0, 0x18 ;  /* 0x0000000021178211 */ /* 0x004fca00078ec0ff */
[----:B0-----:R0:W-:Y:S01]  /*19a70*/  @!P0 STS.128 [R23+0x2a8d0], R16 ;  /* 0x02a8d01017008388 */ /* 0x0011e20000000c00 */
[----:B------:R-:W-:Y:S06]  /*19a80*/  BAR.ARV 0x5, 0x180 ;  /* 0x0146000000007b1d */ /* 0x000fec0000002000 */
.L_x_5101:
[----:B------:R-:W-:Y:S02]  /*19a90*/  ULDC UR4, c[0x0][0xc3c] ;  /* 0x00030f0000047ab9 */ /* 0x000fe40000000800 */
[----:B----4-:R-:W-:-:S13]  /*19aa0*/  ISETP.GE.AND P0, PT, R19, UR4, PT ;  /* 0x0000000413007c0c */ /* 0x010fda000bf06270 */
[----:B------:R-:W-:Y:S05]  /*19ab0*/  @!P0 BRA `(.L_x_5109) ;  /* 0xffffffa800dc8947 */ /* 0x000fea000383ffff */
.L_x_5028:
[----:B--2---:R-:W2:Y:S01]  /*19ac0*/  LDL.LU R0, [R1+0x18] ;  /* 0x0000180001007983 */ /* 0x004ea20000300800 */
[----:B------:R-:W-:Y:S01]  /*19ad0*/  BSSY B0, `(.L_x_5110) ;  /* 0x000000b000007945 */ /* 0x000fe20003800000 */
[----:B------:R-:W4:Y:S01]  /*19ae0*/  S2R R5, SR_CgaCtaId ;  /* 0x0000000000057919 */ /* 0x000f220000008800 */
[----:B--2---:R-:W-:-:S05]  /*19af0*/  VIADD R0, R0, 0x1 ;  /* 0x0000000100007836 */ /* 0x004fca0000000000 */
[----:B0-----:R-:W-:-:S04]  /*19b00*/  LEA.HI R2, R0, R0, RZ, 0x1 ;  /* 0x0000000000027211 */ /* 0x001fc800078f08ff */
[----:B------:R-:W-:Y:S02]  /*19b10*/  LOP3.LUT R3, R2, 0xfffffffe, RZ, 0xc0, !PT ;  /* 0xfffffffe02037812 */ /* 0x000fe400078ec0ff */
[----:B------:R-:W-:-:S03]  /*19b20*/  MOV R2, 0x400 ;  /* 0x0000040000027802 */ /* 0x000fc60000000f00 */
[----:B------:R-:W-:Y:S01]  /*19b30*/  IMAD.IADD R0, R0, 0x1, -R3 ;  /* 0x0000000100007824 */ /* 0x000fe200078e0a03 */
[----:B----4-:R-:W-:-:S04]  /*19b40*/  LEA R7, R5, R2, 0x18 ;  /* 0x0000000205077211 */ /* 0x010fc800078ec0ff */
[----:B------:R-:W-:-:S04]  /*19b50*/  SHF.L.U32 R0, R0, 0x1f, RZ ;  /* 0x0000001f00007819 */ /* 0x000fc800000006ff */
[----:B------:R-:W0:Y:S02]  /*19b60*/  SYNCS.PHASECHK.TRANS64.TRYWAIT P0, [R7+URZ+0x2a820], R0 ;  /* 0x02a82000070075a7 */ /* 0x000e24000800017f */
[----:B0-----:R-:W-:Y:S05]  /*19b70*/  @!P0 BRA `(.L_x_5111) ;  /* 0x0000002400588947 */ /* 0x001fea0003800000 */
.L_x_5188:
[----:B------:R-:W-:Y:S05]  /*19b80*/  BSYNC B0 ;  /* 0x0000000000007941 */ /* 0x000fea0003800000 */
.L_x_5110:
[----:B------:R-:W-:-:S03]  /*19b90*/  UMOV UR4, 0xffffffff ;  /* 0xffffffff00047882 */ /* 0x000fc60000000000 */
[----:B------:R-:W-:Y:S05]  /*19ba0*/  BRA.DIV UR4, `(.L_x_5112) ;  /* 0x0000002604607947 */ /* 0x000fea000b800000 */
[----:B0-----:R-:W0:Y:S02]  /*19bb0*/  S2R R0, SR_TID.X ;  /* 0x0000000000007919 */ /* 0x001e240000002100 */
[----:B0-----:R-:W-:-:S04]  /*19bc0*/  SHF.R.U32.HI R0, RZ, 0x5, R0 ;  /* 0x00000005ff007819 */ /* 0x001fc80000011600 */
[----:B------:R-:W-:-:S05]  /*19bd0*/  LOP3.LUT R0, R0, 0x3, RZ, 0xc0, !PT ;  /* 0x0000000300007812 */ /* 0x000fca00078ec0ff */
[----:B------:R0:W2:Y:S02]  /*19be0*/  SHFL.IDX PT, R14, R0, RZ, 0x1f ;  /* 0x00001fff000e7589 */ /* 0x0000a400000e0000 */
.L_x_5191:
[----:B--2---:R-:W-:Y:S01]  /*19bf0*/  ISETP.NE.AND P0, PT, R14, RZ, PT ;  /* 0x000000ff0e00720c */ /* 0x004fe20003f05270 */
[----:B------:R-:W-:-:S12]  /*19c00*/  BSSY B0, `(.L_x_5113) ;  /* 0x000002c000007945 */ /* 0x000fd80003800000 */
[----:B------:R-:W-:Y:S05]  /*19c10*/  @P0 BRA `(.L_x_5114) ;  /* 0x0000000000a80947 */ /* 0x000fea0003800000 */
[----:B------:R-:W-:-:S03]  /*19c20*/  UMOV UR4, 0xffffffff ;  /* 0xffffffff00047882 */ /* 0x000fc60000000000 */
[----:B------:R-:W-:Y:S05]  /*19c30*/  BRA.DIV UR4, `(.L_x_5115) ;  /* 0x0000002604707947 */ /* 0x000fea000b800000 */
[----:B------:R-:W-:-:S13]  /*19c40*/  ELECT P6, URZ, PT ;  /* 0x00000000003f782f */ /* 0x000fda00038c0000 */
.L_x_5194:
[----:B------:R-:W-:Y:S05]  /*19c50*/  @!P6 BRA `(.L_x_5114) ;  /* 0x000000000098e947 */ /* 0x000fea0003800000 */
[----:B------:R-:W-:-:S06]  /*19c60*/  ULOP3.LUT UR4, UR43, 0x2, URZ, 0xfc, !UPT ;  /* 0x000000022b047892 */ /* 0x000fcc000f8efc3f */
[----:B0-----:R-:W-:-:S05]  /*19c70*/  IMAD.U32 R0, RZ, RZ, UR4 ;  /* 0x00000004ff007e24 */ /* 0x001fca000f8e00ff */
[----:B------:R-:W-:-:S13]  /*19c80*/  ISETP.NE.AND P0, PT, R0, 0x3, PT ;  /* 0x000000030000780c */ /* 0x000fda0003f05270 */
[----:B------:R-:W-:Y:S05]  /*19c90*/  @!P0 BRA `(.L_x_5116) ;  /* 0x0000000000048947 */ /* 0x000fea0003800000 */
[----:B------:R-:W-:Y:S01]  /*19ca0*/  BPT.TRAP 0x1 ;  /* 0x000000040000795c */ /* 0x000fe20000300000 */
.L_x_5116:
[----:B------:R-:W-:Y:S01]  /*19cb0*/  IMAD R5, R24, 0x8, R7 ;  /* 0x0000000818057824 */ /* 0x000fe200078e0207 */
[----:B------:R-:W-:Y:S01]  /*19cc0*/  SHF.L.U32 R0, R26, 0x1f, RZ ;  /* 0x0000001f1a007819 */ /* 0x000fe200000006ff */
[----:B------:R-:W-:-:S03]  /*19cd0*/  VIADD R24, R24, 0x1 ;  /* 0x0000000118187836 */ /* 0x000fc60000000000 */
[----:B------:R-:W0:Y:S02]  /*19ce0*/  SYNCS.PHASECHK.TRANS64.TRYWAIT P1, [R5+URZ+0x2a840], R0 ;  /* 0x02a84000050075a7 */ /* 0x000e24000802017f */
[----:B------:R-:W-:-:S04]  /*19cf0*/  ISETP.NE.AND P2, PT, R24, 0x2, PT ;  /* 0x000000021800780c */ /* 0x000fc80003f45270 */
[----:B------:R-:W-:Y:S01]  /*19d00*/  SEL R3, RZ, 0x1, P2 ;  /* 0x00000001ff037807 */ /* 0x000fe20001000000 */
[----:B0-----:R-:W-:Y:S08]  /*19d10*/  @!P1 BRA `(.L_x_5117) ;  /* 0x0000002400589947 */ /* 0x001ff00003800000 */
.L_x_5195:
[----:B------:R-:W-:Y:S02]  /*19d20*/  SEL R24, R24, RZ, P2 ;  /* 0x000000ff18187207 */ /* 0x000fe40001000000 */
[----:B------:R-:W-:Y:S01]  /*19d30*/  LOP3.LUT R2, R26, R3, RZ, 0x3c, !PT ;  /* 0x000000031a027212 */ /* 0x000fe200078e3cff */
[----:B------:R-:W-:Y:S06]  /*19d40*/  @!P0 BRA `(.L_x_5118) ;  /* 0x0000000000048947 */ /* 0x000fec0003800000 */
[----:B------:R-:W-:Y:S01]  /*19d50*/  BPT.TRAP 0x1 ;  /* 0x000000040000795c */ /* 0x000fe20000300000 */
.L_x_5118:
[----:B------:R-:W-:Y:S01]  /*19d60*/  IMAD R3, R24, 0x8, R7 ;  /* 0x0000000818037824 */ /* 0x000fe200078e0207 */
[----:B------:R-:W-:-:S04]  /*19d70*/  SHF.L.U32 R2, R2, 0x1f, RZ ;  /* 0x0000001f02027819 */ /* 0x000fc800000006ff */
[----:B------:R-:W2:Y:S02]  /*19d80*/  SYNCS.PHASECHK.TRANS64.TRYWAIT P1, [R3+URZ+0x2a840], R2 ;  /* 0x02a84002030075a7 */ /* 0x000ea4000802017f */
[----:B--2---:R-:W-:Y:S05]  /*19d90*/  @!P1 BRA `(.L_x_5119) ;  /* 0x00000024004c9947 */ /* 0x004fea0003800000 */
.L_x_5196:
[----:B------:R-:W-:Y:S05]  /*19da0*/  @!P0 BRA `(.L_x_5120) ;  /* 0x0000000000048947 */ /* 0x000fea0003800000 */
[----:B------:R-:W-:Y:S01]  /*19db0*/  BPT.TRAP 0x1 ;  /* 0x000000040000795c */ /* 0x000fe20000300000 */
.L_x_5120:
[----:B------:R-:W4:Y:S02]  /*19dc0*/  SYNCS.PHASECHK.TRANS64.TRYWAIT P1, [R5+URZ+0x2a860], R0 ;  /* 0x02a86000050075a7 */ /* 0x000f24000802017f */
[----:B----4-:R-:W-:Y:S05]  /*19dd0*/  @!P1 BRA `(.L_x_5121) ;  /* 0x0000002400509947 */ /* 0x010fea0003800000 */
.L_x_5197:
[----:B------:R-:W-:Y:S05]  /*19de0*/  @!P0 BRA `(.L_x_5122) ;  /* 0x0000000000048947 */ /* 0x000fea0003800000 */
[----:B------:R-:W-:Y:S01]  /*19df0*/  BPT.TRAP 0x1 ;  /* 0x000000040000795c */ /* 0x000fe20000300000 */
.L_x_5122:
[----:B------:R-:W0:Y:S02]  /*19e00*/  SYNCS.PHASECHK.TRANS64.TRYWAIT P1, [R3+URZ+0x2a860], R2 ;  /* 0x02a86002030075a7 */ /* 0x000e24000802017f */
[----:B0-----:R-:W-:Y:S05]  /*19e10*/  @!P1 BRA `(.L_x_5123) ;  /* 0x0000002400549947 */ /* 0x001fea0003800000 */
.L_x_5198:
[----:B------:R-:W-:Y:S05]  /*19e20*/  @!P0 BRA `(.L_x_5124) ;  /* 0x0000000000048947 */ /* 0x000fea0003800000 */
[----:B------:R-:W-:Y:S01]  /*19e30*/  BPT.TRAP 0x1 ;  /* 0x000000040000795c */ /* 0x000fe20000300000 */
.L_x_5124:
[----:B------:R-:W0:Y:S02]  /*19e40*/  SYNCS.PHASECHK.TRANS64.TRYWAIT P1, [R5+URZ+0x2a880], R0 ;  /* 0x02a88000050075a7 */ /* 0x000e24000802017f */
[----:B0-----:R-:W-:Y:S05]  /*19e50*/  @!P1 BRA `(.L_x_5125) ;  /* 0x0000002400589947 */ /* 0x001fea0003800000 */
.L_x_5199:
[----:B------:R-:W-:Y:S05]  /*19e60*/  @!P0 BRA `(.L_x_5126) ;  /* 0x0000000000048947 */ /* 0x000fea0003800000 */
[----:B------:R-:W-:Y:S01]  /*19e70*/  BPT.TRAP 0x1 ;  /* 0x000000040000795c */ /* 0x000fe20000300000 */
.L_x_5126:
[----:B------:R0:W0:Y:S02]  /*19e80*/  SYNCS.PHASECHK.TRANS64.TRYWAIT P0, [R3+URZ+0x2a880], R2 ;  /* 0x02a88002030075a7 */ /* 0x000024000800017f */
[----:B0-----:R-:W-:Y:S05]  /*19e90*/  @!P0 NANOSLEEP.SYNCS 0x989680 ;  /* 0x009896800000895d */ /* 0x001fea0003900000 */
[----:B------:R-:W0:Y:S02]  /*19ea0*/  @!P0 SYNCS.PHASECHK.TRANS64 P0, [R3+URZ+0x2a880], R2 ;  /* 0x02a88002030085a7 */ /* 0x000e24000800007f */
[----:B0-----:R-:W-:Y:S05]  /*19eb0*/  @!P0 BRA `(.L_x_5126) ;  /* 0xfffffffc00f08947 */ /* 0x001fea000383ffff */
.L_x_5114:
[----:B------:R-:W-:Y:S05]  /*19ec0*/  BSYNC B0 ;  /* 0x0000000000007941 */ /* 0x000fea0003800000 */
.L_x_5113:
[----:B------:R-:W-:Y:S05]  /*19ed0*/  EXIT ;  /* 0x000000000000794d */ /* 0x000fea0003800000 */
.L_x_4923:
[----:B0-----:R-:W-:-:S04]  /*19ee0*/  IMAD.U32 R3, RZ, RZ, UR36 ;  /* 0x00000024ff037e24 */ /* 0x001fc8000f8e00ff */
[----:B------:R0:W1:Y:S03]  /*19ef0*/  SYNCS.PHASECHK.TRANS64.TRYWAIT P1, [R3+URZ+0x2a800], R6 ;  /* 0x02a80006030075a7 */ /* 0x000066000802017f */
[----:B-1----:R-:W-:Y:S05]  /*19f00*/  @!P1 NANOSLEEP.SYNCS 0x989680 ;  /* 0x009896800000995d */ /* 0x002fea0003900000 */
[----:B------:R-:W1:Y:S02]  /*19f10*/  @!P1 SYNCS.PHASECHK.TRANS64 P1, [R3+URZ+0x2a800], R6 ;  /* 0x02a80006030095a7 */ /* 0x000e64000802007f */
[----:B-1----:R-:W-:Y:S05]  /*19f20*/  @!P1 BRA `(.L_x_4923) ;  /* 0xfffffffc00ec9947 */ /* 0x002fea000383ffff */
[----:B------:R-:W-:Y:S05]  /*19f30*/  BRA `(.L_x_5127) ;  /* 0xfffffe8000107947 */ /* 0x000fea000383ffff */
.L_x_4927:
[----:B--2---:R2:W3:Y:S02]  /*19f40*/  SYNCS.PHASECHK.TRANS64.TRYWAIT P1, [R9+URZ+0x2a830], R2 ;  /* 0x02a83002090075a7 */ /* 0x0044e4000802017f */
[----:B---3--:R-:W-:Y:S05]  /*19f50*/  @!P1 NANOSLEEP.SYNCS 0x989680 ;  /* 0x009896800000995d */ /* 0x008fea0003900000 */
[----:B------:R-:W3:Y:S02]  /*19f60*/  @!P1 SYNCS.PHASECHK.TRANS64 P1, [R9+URZ+0x2a830], R2 ;  /* 0x02a83002090095a7 */ /* 0x000ee4000802007f */
[----:B---3--:R-:W-:Y:S05]  /*19f70*/  @!P1 BRA `(.L_x_4927) ;  /* 0xfffffffc00f09947 */ /* 0x008fea000383ffff */
[----:B------:R-:W-:Y:S05]  /*19f80*/  BRA `(.L_x_4926) ;  /* 0xfffffe80002c7947 */ /* 0x000fea000383ffff */
.L_x_4944:
[----:B-1----:R-:W-:-:S04]  /*19f90*/  IMAD.U32 R8, RZ, RZ, UR6 ;  /* 0x00000006ff087e24 */ /* 0x002fc8000f8e00ff */
[----:B------:R1:W2:Y:S03]  /*19fa0*/  SYNCS.PHASECHK.TRANS64.TRYWAIT P1, [R8+URZ+0x2a830], R7 ;  /* 0x02a83007080075a7 */ /* 0x0002a6000802017f */
[----:B--2---:R-:W-:Y:S05]  /*19fb0*/  @!P1 NANOSLEEP.SYNCS 0x989680 ;  /* 0x009896800000995d */ /* 0x004fea0003900000 */
[----:B------:R-:W2:Y:S02]  /*19fc0*/  @!P1 SYNCS.PHASECHK.TRANS64 P1, [R8+URZ+0x2a830], R7 ;  /* 0x02a83007080095a7 */ /* 0x000ea4000802007f */
[----:B--2---:R-:W-:Y:S05]  /*19fd0*/  @!P1 BRA `(.L_x_4944) ;  /* 0xfffffffc00ec9947 */ /* 0x004fea000383ffff */
[----:B------:R-:W-:Y:S05]  /*19fe0*/  BRA `(.L_x_4941) ;  /* 0xfffffebc000c7947 */ /* 0x000fea000383ffff */
.L_x_4948:
[----:B-1----:R-:W-:-:S04]  /*19ff0*/  IMAD.U32 R8, RZ, RZ, UR6 ;  /* 0x00000006ff087e24 */ /* 0x002fc8000f8e00ff */
[----:B------:R1:W2:Y:S03]  /*1a000*/  SYNCS.PHASECHK.TRANS64.TRYWAIT P1, [R8+URZ+0x2a850], R7 ;  /* 0x02a85007080075a7 */ /* 0x0002a6000802017f */
[----:B--2---:R-:W-:Y:S05]  /*1a010*/  @!P1 NANOSLEEP.SYNCS 0x989680 ;  /* 0x009896800000995d */ /* 0x004fea0003900000 */
[----:B------:R-:W2:Y:S02]  /*1a020*/  @!P1 SYNCS.PHASECHK.TRANS64 P1, [R8+URZ+0x2a850], R7 ;  /* 0x02a85007080095a7 */ /* 0x000ea4000802007f */
[----:B--2---:R-:W-:Y:S05]  /*1a030*/  @!P1 BRA `(.L_x_4948) ;  /* 0xfffffffc00ec9947 */ /* 0x004fea000383ffff */
[----:B------:R-:W-:Y:S05]  /*1a040*/  BRA `(.L_x_4945) ;  /* 0xfffffebc00b87947 */ /* 0x000fea000383ffff */
.L_x_4967:
[----:B-1----:R-:W-:-:S04]  /*1a050*/  IMAD.U32 R8, RZ, RZ, UR6 ;  /* 0x00000006ff087e24 */ /* 0x002fc8000f8e00ff */
[----:B------:R1:W2:Y:S03]  /*1a060*/  SYNCS.PHASECHK.TRANS64.TRYWAIT P1, [R8+URZ+0x2a830], R7 ;  /* 0x02a83007080075a7 */ /* 0x0002a6000802017f */
[----:B--2---:R-:W-:Y:S05]  /*1a070*/  @!P1 NANOSLEEP.SYNCS 0x989680 ;  /* 0x009896800000995d */ /* 0x004fea0003900000 */
[----:B------:R-:W2:Y:S02]  /*1a080*/  @!P1 SYNCS.PHASECHK.TRANS64 P1, [R8+URZ+0x2a830], R7 ;  /* 0x02a83007080095a7 */ /* 0x000ea4000802007f */
[----:B--2---:R-:W-:Y:S05]  /*1a090*/  @!P1 BRA `(.L_x_4967) ;  /* 0xfffffffc00ec9947 */ /* 0x004fea000383ffff */
[----:B------:R-:W-:Y:S05]  /*1a0a0*/  BRA `(.L_x_4964) ;  /* 0xfffffef400ec7947 */ /* 0x000fea000383ffff */
.L_x_4971:
[----:B-1----:R-:W-:-:S04]  /*1a0b0*/  IMAD.U32 R8, RZ, RZ, UR6 ;  /* 0x00000006ff087e24 */ /* 0x002fc8000f8e00ff */
[----:B------:R1:W2:Y:S03]  /*1a0c0*/  SYNCS.PHASECHK.TRANS64.TRYWAIT P1, [R8+URZ+0x2a850], R7 ;  /* 0x02a85007080075a7 */ /* 0x0002a6000802017f */
[----:B--2---:R-:W-:Y:S05]  /*1a0d0*/  @!P1 NANOSLEEP.SYNCS 0x989680 ;  /* 0x009896800000995d */ /* 0x004fea0003900000 */
[----:B------:R-:W2:Y:S02]  /*1a0e0*/  @!P1 SYNCS.PHASECHK.TRANS64 P1, [R8+URZ+0x2a850], R7 ;  /* 0x02a85007080095a7 */ /* 0x000ea4000802007f */
[----:B--2---:R-:W-:Y:S05]  /*1a0f0*/  @!P1 BRA `(.L_x_4971) ;  /* 0xfffffffc00ec9947 */ /* 0x004fea000383ffff */
[----:B------:R-:W-:Y:S05]  /*1a100*/  BRA `(.L_x_4968) ;  /* 0xfffffef800987947 */ /* 0x000fea000383ffff */
.L_x_4979:
[----:B-1----:R-:W-:-:S04]  /*1a110*/  IMAD.U32 R8, RZ, RZ, UR6 ;  /* 0x00000006ff087e24 */ /* 0x002fc8000f8e00ff */
[----:B------:R1:W2:Y:S03]  /*1a120*/  SYNCS.PHASECHK.TRANS64.TRYWAIT P1, [R8+URZ+0x2a830], R7 ;  /* 0x02a83007080075a7 */ /* 0x0002a6000802017f */
[----:B--2---:R-:W-:Y:S05]  /*1a130*/  @!P1 NANOSLEEP.SYNCS 0x989680 ;  /* 0x009896800000995d */ /* 0x004fea0003900000 */
[----:B------:R-:W2:Y:S02]  /*1a140*/  @!P1 SYNCS.PHASECHK.TRANS64 P1, [R8+URZ+0x2a830], R7 ;  /* 0x02a83007080095a7 */ /* 0x000ea4000802007f */
[----:B--2---:R-:W-:Y:S05]  /*1a150*/  @!P1 BRA `(.L_x_4979) ;  /* 0xfffffffc00ec9947 */ /* 0x004fea000383ffff */
[----:B------:R-:W-:Y:S05]  /*1a160*/  BRA `(.L_x_4976) ;  /* 0xffffff1c00f87947 */ /* 0x000fea000383ffff */
.L_x_4983:
[----:B-1----:R-:W-:-:S04]  /*1a170*/  IMAD.U32 R8, RZ, RZ, UR6 ;  /* 0x00000006ff087e24 */ /* 0x002fc8000f8e00ff */
[----:B------:R1:W2:Y:S03]  /*1a180*/  SYNCS.PHASECHK.TRANS64.TRYWAIT P1, [R8+URZ+0x2a850], R7 ;  /* 0x02a85007080075a7 */ /* 0x0002a6000802017f */
[----:B--2---:R-:W-:Y:S05]  /*1a190*/  @!P1 NANOSLEEP.SYNCS 0x989680 ;  /* 0x009896800000995d */ /* 0x004fea0003900000 */
[----:B------:R-:W2:Y:S02]  /*1a1a0*/  @!P1 SYNCS.PHASECHK.TRANS64 P1, [R8+URZ+0x2a850], R7 ;  /* 0x02a85007080095a7 */ /* 0x000ea4000802007f */
[----:B--2---:R-:W-:Y:S05]  /*1a1b0*/  @!P1 BRA `(.L_x_4983) ;  /* 0xfffffffc00ec9947 */ /* 0x004fea000383ffff */
[----:B------:R-:W-:Y:S05]  /*1a1c0*/  BRA `(.L_x_4980) ;  /* 0xffffff2000987947 */ /* 0x000fea000383ffff */
.L_x_4998:
[----:B-1----:R-:W-:-:S04]  /*1a1d0*/  IMAD.U32 R5, RZ, RZ, UR9 ;  /* 0x00000009ff057e24 */ /* 0x002fc8000f8e00ff */
[----:B------:R1:W2:Y:S03]  /*1a1e0*/  SYNCS.PHASECHK.TRANS64.TRYWAIT P1, [R5+URZ+0x2a850], R0 ;  /* 0x02a85000050075a7 */ /* 0x0002a6000802017f */
[----:B--2---:R-:W-:Y:S05]  /*1a1f0*/  @!P1 NANOSLEEP.SYNCS 0x989680 ;  /* 0x009896800000995d */ /* 0x004fea0003900000 */
[----:B------:R-:W2:Y:S02]  /*1a200*/  @!P1 SYNCS.PHASECHK.TRANS64 P1, [R5+URZ+0x2a850], R0 ;  /* 0x02a85000050095a7 */ /* 0x000ea4000802007f */
[----:B--2---:R-:W-:Y:S05]  /*1a210*/  @!P1 BRA `(.L_x_4998) ;  /* 0xfffffffc00ec9947 */ /* 0x004fea000383ffff */
[----:B------:R-:W-:Y:S05]  /*1a220*/  BRA `(.L_x_4997) ;  /* 0xffffff5400fc7947 */ /* 0x000fea000383ffff */
.L_x_5049:
        /* <DEDUP_REMOVED lines=10> */
.L_x_5128:
[----:B------:R-:W-:Y:S05]  /*1a2d0*/  BRA `(.L_x_5129) ;  /* 0xffffffb4008c7947 */ /* 0x000fea000383ffff */
.L_x_5052:
[----:B0-----:R0:W1:Y:S02]  /*1a2e0*/  SYNCS.PHASECHK.TRANS64.TRYWAIT P0, [R4+URZ+0x2a880], R27 ;  /* 0x02a8801b040075a7 */ /* 0x001064000800017f */
[----:B-1----:R-:W-:Y:S05]  /*1a2f0*/  @!P0 NANOSLEEP.SYNCS 0x989680 ;  /* 0x009896800000895d */ /* 0x002fea0003900000 */
[----:B------:R-:W1:Y:S02]  /*1a300*/  @!P0 SYNCS.PHASECHK.TRANS64 P0, [R4+URZ+0x2a880], R27 ;  /* 0x02a8801b040085a7 */ /* 0x000e64000800007f */
[----:B-1----:R-:W-:Y:S05]  /*1a310*/  @!P0 BRA `(.L_x_5052) ;  /* 0xfffffffc00f08947 */ /* 0x002fea000383ffff */
[----:B------:R-:W-:Y:S05]  /*1a320*/  BRA `(.L_x_5130) ;  /* 0xffffffb4009c7947 */ /* 0x000fea000383ffff */
.L_x_5053:
        /* <DEDUP_REMOVED lines=8> */
.L_x_5132:
[----:B------:R-:W-:Y:S05]  /*1a3b0*/  BSYNC B0 ;  /* 0x0000000000007941 */ /* 0x000fea0003800000 */
.L_x_5131:
[----:B------:R-:W-:Y:S01]  /*1a3c0*/  IMAD.MOV.U32 R13, RZ, RZ, R8 ;  /* 0x000000ffff0d7224 */ /* 0x000fe200078e0008 */
[----:B------:R-:W-:Y:S01]  /*1a3d0*/  LOP3.LUT R35, R31, 0x80, RZ, 0xfc, !PT ;  /* 0x000000801f237812 */ /* 0x000fe200078efcff */
[----:B------:R-:W-:Y:S01]  /*1a3e0*/  IMAD.MOV.U32 R12, RZ, RZ, RZ ;  /* 0x000000ffff0c7224 */ /* 0x000fe200078e00ff */
[----:B------:R-:W-:Y:S01]  /*1a3f0*/  LOP3.LUT R30, R30, 0xffffffdf, RZ, 0xc0, !PT ;  /* 0xffffffdf1e1e7812 */ /* 0x000fe200078ec0ff */
[----:B------:R-:W-:Y:S01]  /*1a400*/  IMAD.MOV.U32 R11, RZ, RZ, 0x1c1f ;  /* 0x00001c1fff0b7424 */ /* 0x000fe200078e00ff */
[----:B------:R-:W-:Y:S01]  /*1a410*/  ISETP.GE.AND P4, PT, R7, 0x21, PT ;  /* 0x000000210700780c */ /* 0x000fe20003f86270 */
[----:B------:R-:W-:Y:S02]  /*1a420*/  IMAD.MOV.U32 R15, RZ, RZ, -0x1 ;  /* 0xffffffffff0f7424 */ /* 0x000fe400078e00ff */
[----:B------:R-:W-:-:S10]  /*1a430*/  IMAD.MOV.U32 R0, RZ, RZ, R14 ;  /* 0x000000ffff007224 */ /* 0x000fd400078e000e */
[----:B------:R-:W-:Y:S05]  /*1a440*/  WARPSYNC.COLLECTIVE R15, `(.L_x_5133) ;  /* 0x000000000f087348 */ /* 0x000fea0003c00000 */
[----:B------:R0:W1:Y:S02]  /*1a450*/  SHFL.IDX P6, R14, R13, R12, R11 ;  /* 0x0000000c0d0e7389 */ /* 0x00006400000c000b */
[----:B01----:R-:W-:Y:S01]  /*1a460*/  ENDCOLLECTIVE ;  /* 0x000000000000791b */ /* 0x003fe20003800000 */
.L_x_5133:
[----:B------:R-:W0:Y:S01]  /*1a470*/  LDC R15, c[0x0][0x2f4] ;  /* 0x0000bd00ff0f7b82 */ /* 0x000e220000000800 */
[----:B------:R-:W-:Y:S01]  /*1a480*/  LOP3.LUT R11, R31, 0x40, RZ, 0xfc, !PT ;  /* 0x000000401f0b7812 */ /* 0x000fe200078efcff */
[----:B------:R-:W-:Y:S02]  /*1a490*/  IMAD.MOV.U32 R13, RZ, RZ, R9 ;  /* 0x000000ffff0d7224 */ /* 0x000fe400078e0009 */
[----:B------:R-:W-:Y:S02]  /*1a4a0*/  IMAD.MOV.U32 R12, RZ, RZ, 0x1 ;  /* 0x00000001ff0c7424 */ /* 0x000fe400078e00ff */
        /* <DEDUP_REMOVED lines=14> */
[----:B------:R-:W-:Y:S02]  /*1a590*/  IMAD.MOV.U32 R15, RZ, RZ, -0x1 ;  /* 0xffffffffff0f7424 */ /* 0x000fe400078e00ff */
[----:B------:R0:W-:Y:S01]  /*1a5a0*/  LDGSTS.E.BYPASS.LTC128B.128 [R0+0xe400], desc[UR54][R2.64+0x40], !P1 ;  /* 0x0e40004002007fae */ /* 0x0001e2000c901d76 */
[----:B------:R-:W-:-:S13]  /*1a5b0*/  ISETP.LT.OR P1, PT, R7, 0x1, P0 ;  /* 0x000000010700780c */ /* 0x000fda0000721670 */
[----:B0-----:R-:W-:Y:S05]  /*1a5c0*/  WARPSYNC.COLLECTIVE R15, `(.L_x_5134) ;  /* 0x000000000f087348 */ /* 0x001fea0003c00000 */
[----:B------:R1:W2:Y:S02]  /*1a5d0*/  SHFL.IDX P6, R14, R13, R12, R11 ;  /* 0x0000000c0d0e7389 */ /* 0x0002a400000c000b */
[----:B012---:R-:W-:Y:S01]  /*1a5e0*/  ENDCOLLECTIVE ;  /* 0x000000000000791b */ /* 0x007fe20003800000 */
.L_x_5134:
        /* <DEDUP_REMOVED lines=9> */
.L_x_5135:
[----:B------:R-:W-:Y:S02]  /*1a680*/  IMAD.MOV.U32 R13, RZ, RZ, R9 ;  /* 0x000000ffff0d7224 */ /* 0x000fe400078e0009 */
[----:B------:R-:W-:Y:S02]  /*1a690*/  IMAD.MOV.U32 R12, RZ, RZ, 0x2 ;  /* 0x00000002ff0c7424 */ /* 0x000fe400078e00ff */
[----:B------:R-:W-:-:S07]  /*1a6a0*/  IMAD.MOV.U32 R2, RZ, RZ, R14 ;  /* 0x000000ffff027224 */ /* 0x000fce00078e000e */
[----:B------:R-:W-:Y:S05]  /*1a6b0*/  WARPSYNC.COLLECTIVE R15, `(.L_x_5136) ;  /* 0x000000000f087348 */ /* 0x000fea0003c00000 */
[----:B------:R0:W1:Y:S02]  /*1a6c0*/  SHFL.IDX P6, R14, R13, R12, R11 ;  /* 0x0000000c0d0e7389 */ /* 0x00006400000c000b */
[----:B01----:R-:W-:Y:S01]  /*1a6d0*/  ENDCOLLECTIVE ;  /* 0x000000000000791b */ /* 0x003fe20003800000 */
.L_x_5136:
        /* <DEDUP_REMOVED lines=16> */
.L_x_5137:
[----:B------:R-:W-:Y:S02]  /*1a7e0*/  IMAD.MOV.U32 R13, RZ, RZ, R9 ;  /* 0x000000ffff0d7224 */ /* 0x000fe400078e0009 */
[----:B------:R-:W-:Y:S02]  /*1a7f0*/  IMAD.MOV.U32 R12, RZ, RZ, 0x3 ;  /* 0x00000003ff0c7424 */ /* 0x000fe400078e00ff */
[----:B------:R-:W-:-:S07]  /*1a800*/  IMAD.MOV.U32 R2, RZ, RZ, R14 ;  /* 0x000000ffff027224 */ /* 0x000fce00078e000e */
[----:B------:R-:W-:Y:S05]  /*1a810*/  WARPSYNC.COLLECTIVE R15, `(.L_x_5138) ;  /* 0x000000000f087348 */ /* 0x000fea0003c00000 */
[----:B------:R0:W1:Y:S02]  /*1a820*/  SHFL.IDX P6, R14, R13, R12, R11 ;  /* 0x0000000c0d0e7389 */ /* 0x00006400000c000b */
[----:B01----:R-:W-:Y:S01]  /*1a830*/  ENDCOLLECTIVE ;  /* 0x000000000000791b */ /* 0x003fe20003800000 */
.L_x_5138:
        /* <DEDUP_REMOVED lines=13> */
.L_x_5139:
        /* <DEDUP_REMOVED lines=11> */
.L_x_5058:
[----:B---3--:R3:W4:Y:S02]  /*1a9c0*/  SYNCS.PHASECHK.TRANS64.TRYWAIT P0, [R4+URZ+0x2a840], R27 ;  /* 0x02a8401b040075a7 */ /* 0x008724000800017f */
[----:B----4-:R-:W-:Y:S05]  /*1a9d0*/  @!P0 NANOSLEEP.SYNCS 0x989680 ;  /* 0x009896800000895d */ /* 0x010fea0003900000 */
[----:B------:R-:W4:Y:S02]  /*1a9e0*/  @!P0 SYNCS.PHASECHK.TRANS64 P0, [R4+URZ+0x2a840], R27 ;  /* 0x02a8401b040085a7 */ /* 0x000f24000800007f */
[----:B----4-:R-:W-:Y:S05]  /*1a9f0*/  @!P0 BRA `(.L_x_5058) ;  /* 0xfffffffc00f08947 */ /* 0x010fea000383ffff */
[----:B------:R-:W-:Y:S05]  /*1aa00*/  BRA `(.L_x_5141) ;  /* 0xffffffb400807947 */ /* 0x000fea000383ffff */
.L_x_5059:
        /* <DEDUP_REMOVED lines=8> */
.L_x_5143:
[----:B------:R-:W-:Y:S05]  /*1aa90*/  BSYNC B0 ;  /* 0x0000000000007941 */ /* 0x000fea0003800000 */
.L_x_5142:
        /* <DEDUP_REMOVED lines=8> */
.L_x_5144:
        /* <DEDUP_REMOVED lines=16> */
.L_x_5145:
        /* <DEDUP_REMOVED lines=11> */
.L_x_5146:
[----:B------:R-:W-:Y:S02]  /*1acd0*/  IMAD.MOV.U32 R13, RZ, RZ, R6 ;  /* 0x000000ffff0d7224 */ /* 0x000fe400078e0006 */
[----:B------:R-:W-:Y:S02]  /*1ace0*/  IMAD.MOV.U32 R12, RZ, RZ, 0x2 ;  /* 0x00000002ff0c7424 */ /* 0x000fe400078e00ff */
[----:B------:R-:W-:-:S07]  /*1acf0*/  IMAD.MOV.U32 R3, RZ, RZ, R14 ;  /* 0x000000ffff037224 */ /* 0x000fce00078e000e */
[----:B------:R-:W-:Y:S05]  /*1ad00*/  WARPSYNC.COLLECTIVE R15, `(.L_x_5147) ;  /* 0x000000000f087348 */ /* 0x000fea0003c00000 */
[----:B------:R0:W1:Y:S02]  /*1ad10*/  SHFL.IDX P6, R14, R13, R12, R11 ;  /* 0x0000000c0d0e7389 */ /* 0x00006400000c000b */
[----:B01----:R-:W-:Y:S01]  /*1ad20*/  ENDCOLLECTIVE ;  /* 0x000000000000791b */ /* 0x003fe20003800000 */
.L_x_5147:
        /* <DEDUP_REMOVED lines=16> */
.L_x_5148:
[----:B------:R-:W-:Y:S02]  /*1ae30*/  IMAD.MOV.U32 R13, RZ, RZ, R6 ;  /* 0x000000ffff0d7224 */ /* 0x000fe400078e0006 */
[----:B------:R-:W-:Y:S02]  /*1ae40*/  IMAD.MOV.U32 R12, RZ, RZ, 0x3 ;  /* 0x00000003ff0c7424 */ /* 0x000fe400078e00ff */
[----:B------:R-:W-:-:S07]  /*1ae50*/  IMAD.MOV.U32 R3, RZ, RZ, R14 ;  /* 0x000000ffff037224 */ /* 0x000fce00078e000e */
[----:B------:R-:W-:Y:S05]  /*1ae60*/  WARPSYNC.COLLECTIVE R15, `(.L_x_5149) ;  /* 0x000000000f087348 */ /* 0x000fea0003c00000 */
[----:B------:R0:W1:Y:S02]  /*1ae70*/  SHFL.IDX P6, R14, R13, R12, R11 ;  /* 0x0000000c0d0e7389 */ /* 0x00006400000c000b */
[----:B01----:R-:W-:Y:S01]  /*1ae80*/  ENDCOLLECTIVE ;  /* 0x000000000000791b */ /* 0x003fe20003800000 */
.L_x_5149:
        /* <DEDUP_REMOVED lines=10> */
.L_x_5150:
[----:B------:R-:W-:Y:S01]  /*1af30*/  @!PT LDS RZ, [RZ] ;  /* 0x00000000fffff984 */ /* 0x000fe20000000800 */
[----:B------:R-:W-:Y:S01]  /*1af40*/  @!PT LDS RZ, [RZ] ;  /* 0x00000000fffff984 */ /* 0x000fe20000000800 */
[----:B------:R-:W-:Y:S01]  /*1af50*/  @!PT LDS RZ, [RZ] ;  /* 0x00000000fffff984 */ /* 0x000fe20000000800 */
[----:B------:R0:W-:Y:S04]  /*1af60*/  @P1 LDGSTS.E.BYPASS.LTC128B.128 [R0+0x1f400], desc[UR54][R2.64], !P5 ;  /* 0x1f40000002001fae */ /* 0x0001e8000e901d76 */
[----:B------:R0:W-:Y:S04]  /*1af70*/  @P1 LDGSTS.E.BYPASS.LTC128B.128 [R0+0x21400], desc[UR54][R2.64+0x40], !P3 ;  /* 0x2140004002001fae */ /* 0x0001e8000d901d76 */
[----:B------:R0:W-:Y:S01]  /*1af80*/  @P1 LDGSTS.E.BYPASS.LTC128B.128 [R0+0x23400], desc[UR54][R2.64+0x80], !P2 ;  /* 0x2340008002001fae */ /* 0x0001e2000d101d76 */
[----:B------:R-:W-:Y:S01]  /*1af90*/  IMAD.MOV.U32 R5, RZ, RZ, R14 ;  /* 0x000000ffff057224 */ /* 0x000fe200078e000e */
[----:B------:R-:W-:Y:S06]  /*1afa0*/  BRA `(.L_x_5151) ;  /* 0xffffffb400047947 */ /* 0x000fec000383ffff */
.L_x_5064:
        /* <DEDUP_REMOVED lines=9> */
.L_x_5152:
[C---:B------:R-:W-:Y:S01]  /*1b040*/  VIADD R8, R6.reuse, 0x20 ;  /* 0x0000002006087836 */ /* 0x040fe20000000000 */
[----:B------:R-:W-:Y:S01]  /*1b050*/  ISETP.GE.AND P1, PT, R6, R5, PT ;  /* 0x000000050600720c */ /* 0x000fe20003f26270 */
[----:B------:R-:W-:Y:S02]  /*1b060*/  IMAD.MOV.U32 R13, RZ, RZ, R0 ;  /* 0x000000ffff0d7224 */ /* 0x000fe400078e0000 */
[----:B------:R-:W-:-:S10]  /*1b070*/  IMAD.MOV.U32 R2, RZ, RZ, R14 ;  /* 0x000000ffff027224 */ /* 0x000fd400078e000e */
[----:B------:R-:W-:Y:S05]  /*1b080*/  WARPSYNC.COLLECTIVE R15, `(.L_x_5153) ;  /* 0x000000000f087348 */ /* 0x000fea0003c00000 */
[----:B------:R0:W1:Y:S02]  /*1b090*/  SHFL.IDX P6, R14, R13, R12, R11 ;  /* 0x0000000c0d0e7389 */ /* 0x00006400000c000b */
[----:B01----:R-:W-:Y:S01]  /*1b0a0*/  ENDCOLLECTIVE ;  /* 0x000000000000791b */ /* 0x003fe20003800000 */
.L_x_5153:
[----:B------:R-:W-:Y:S02]  /*1b0b0*/  IMAD.MOV.U32 R13, RZ, RZ, R4 ;  /* 0x000000ffff0d7224 */ /* 0x000fe400078e0004 */
[----:B------:R-:W-:Y:S02]  /*1b0c0*/  IMAD.MOV.U32 R12, RZ, RZ, 0x1 ;  /* 0x00000001ff0c7424 */ /* 0x000fe400078e00ff */
[----:B------:R-:W-:-:S07]  /*1b0d0*/  IMAD.MOV.U32 R3, RZ, RZ, R14 ;  /* 0x000000ffff037224 */ /* 0x000fce00078e000e */
[----:B------:R-:W-:Y:S05]  /*1b0e0*/  WARPSYNC.COLLECTIVE R15, `(.L_x_5154) ;  /* 0x000000000f087348 */ /* 0x000fea0003c00000 */
[----:B------:R0:W1:Y:S02]  /*1b0f0*/  SHFL.IDX P6, R14, R13, R12, R11 ;  /* 0x0000000c0d0e7389 */ /* 0x00006400000c000b */
[----:B01----:R-:W-:Y:S01]  /*1b100*/  ENDCOLLECTIVE ;  /* 0x000000000000791b */ /* 0x003fe20003800000 */
.L_x_5154:
        /* <DEDUP_REMOVED lines=17> */
.L_x_5155:
[----:B------:R-:W-:Y:S02]  /*1b220*/  IMAD.MOV.U32 R13, RZ, RZ, R4 ;  /* 0x000000ffff0d7224 */ /* 0x000fe400078e0004 */
[----:B------:R-:W-:Y:S02]  /*1b230*/  IMAD.MOV.U32 R12, RZ, RZ, 0x2 ;  /* 0x00000002ff0c7424 */ /* 0x000fe400078e00ff */
[----:B------:R-:W-:-:S07]  /*1b240*/  IMAD.MOV.U32 R3, RZ, RZ, R14 ;  /* 0x000000ffff037224 */ /* 0x000fce00078e000e */
[----:B------:R-:W-:Y:S05]  /*1b250*/  WARPSYNC.COLLECTIVE R15, `(.L_x_5156) ;  /* 0x000000000f087348 */ /* 0x000fea0003c00000 */
[----:B------:R0:W1:Y:S02]  /*1b260*/  SHFL.IDX P6, R14, R13, R12, R11 ;  /* 0x0000000c0d0e7389 */ /* 0x00006400000c000b */
[----:B01----:R-:W-:Y:S01]  /*1b270*/  ENDCOLLECTIVE ;  /* 0x000000000000791b */ /* 0x003fe20003800000 */
.L_x_5156:
        /* <DEDUP_REMOVED lines=18> */
.L_x_5157:
[----:B------:R-:W-:Y:S02]  /*1b3a0*/  IMAD.MOV.U32 R13, RZ, RZ, R4 ;  /* 0x000000ffff0d7224 */ /* 0x000fe400078e0004 */
[----:B------:R-:W-:Y:S02]  /*1b3b0*/  IMAD.MOV.U32 R12, RZ, RZ, 0x3 ;  /* 0x00000003ff0c7424 */ /* 0x000fe400078e00ff */
[----:B------:R-:W-:-:S07]  /*1b3c0*/  IMAD.MOV.U32 R3, RZ, RZ, R14 ;  /* 0x000000ffff037224 */ /* 0x000fce00078e000e */
[----:B------:R-:W-:Y:S05]  /*1b3d0*/  WARPSYNC.COLLECTIVE R15, `(.L_x_5158) ;  /* 0x000000000f087348 */ /* 0x000fea0003c00000 */
[----:B------:R0:W1:Y:S02]  /*1b3e0*/  SHFL.IDX P6, R14, R13, R12, R11 ;  /* 0x0000000c0d0e7389 */ /* 0x00006400000c000b */
[----:B01----:R-:W-:Y:S01]  /*1b3f0*/  ENDCOLLECTIVE ;  /* 0x000000000000791b */ /* 0x003fe20003800000 */
.L_x_5158:
        /* <DEDUP_REMOVED lines=10> */
.L_x_5159:
        /* <DEDUP_REMOVED lines=8> */
.L_x_5069:
[----:B0-----:R0:W1:Y:S02]  /*1b520*/  SYNCS.PHASECHK.TRANS64.TRYWAIT P0, [R23+URZ+0x2a820], R0 ;  /* 0x02a82000170075a7 */ /* 0x001064000800017f */
[----:B-1----:R-:W-:Y:S05]  /*1b530*/  @!P0 NANOSLEEP.SYNCS 0x989680 ;  /* 0x009896800000895d */ /* 0x002fea0003900000 */
[----:B------:R-:W1:Y:S02]  /*1b540*/  @!P0 SYNCS.PHASECHK.TRANS64 P0, [R23+URZ+0x2a820], R0 ;  /* 0x02a82000170085a7 */ /* 0x000e64000800007f */
[----:B-1----:R-:W-:Y:S05]  /*1b550*/  @!P0 BRA `(.L_x_5069) ;  /* 0xfffffffc00f08947 */ /* 0x002fea000383ffff */
[----:B------:R-:W-:Y:S05]  /*1b560*/  BRA `(.L_x_5161) ;  /* 0xffffffb800887947 */ /* 0x000fea000383ffff */
.L_x_5073:
[----:B0-----:R0:W1:Y:S02]  /*1b570*/  SYNCS.PHASECHK.TRANS64.TRYWAIT P0, [R4+URZ+0x2a880], R20 ;  /* 0x02a88014040075a7 */ /* 0x001064000800017f */
[----:B-1----:R-:W-:Y:S05]  /*1b580*/  @!P0 NANOSLEEP.SYNCS 0x989680 ;  /* 0x009896800000895d */ /* 0x002fea0003900000 */
[----:B------:R-:W1:Y:S02]  /*1b590*/  @!P0 SYNCS.PHASECHK.TRANS64 P0, [R4+URZ+0x2a880], R20 ;  /* 0x02a88014040085a7 */ /* 0x000e64000800007f */
[----:B-1----:R-:W-:Y:S05]  /*1b5a0*/  @!P0 BRA `(.L_x_5073) ;  /* 0xfffffffc00f08947 */ /* 0x002fea000383ffff */
[----:B------:R-:W-:Y:S05]  /*1b5b0*/  BRA `(.L_x_5162) ;  /* 0xffffffbc00507947 */ /* 0x000fea000383ffff */
.L_x_5074:
        /* <DEDUP_REMOVED lines=8> */
.L_x_5164:
[----:B------:R-:W-:Y:S05]  /*1b640*/  BSYNC B0 ;  /* 0x0000000000007941 */ /* 0x000fea0003800000 */
.L_x_5163:
        /* <DEDUP_REMOVED lines=8> */
.L_x_5165:
[----:B------:R-:W-:Y:S02]  /*1b6d0*/  IMAD.MOV.U32 R13, RZ, RZ, R27 ;  /* 0x000000ffff0d7224 */ /* 0x000fe400078e001b */
[----:B------:R-:W-:Y:S02]  /*1b6e0*/  IMAD.MOV.U32 R12, RZ, RZ, 0x1 ;  /* 0x00000001ff0c7424 */ /* 0x000fe400078e00ff */
[----:B------:R-:W-:-:S07]  /*1b6f0*/  IMAD.MOV.U32 R2, RZ, RZ, R14 ;  /* 0x000000ffff027224 */ /* 0x000fce00078e000e */
[----:B------:R-:W-:Y:S05]  /*1b700*/  WARPSYNC.COLLECTIVE R15, `(.L_x_5166) ;  /* 0x000000000f087348 */ /* 0x000fea0003c00000 */
[----:B------:R0:W1:Y:S02]  /*1b710*/  SHFL.IDX P6, R14, R13, R12, R11 ;  /* 0x0000000c0d0e7389 */ /* 0x00006400000c000b */
[----:B01----:R-:W-:Y:S01]  /*1b720*/  ENDCOLLECTIVE ;  /* 0x000000000000791b */ /* 0x003fe20003800000 */
.L_x_5166:
        /* <DEDUP_REMOVED lines=14> */
.L_x_5167:
[----:B------:R-:W-:Y:S02]  /*1b810*/  IMAD.MOV.U32 R13, RZ, RZ, R27 ;  /* 0x000000ffff0d7224 */ /* 0x000fe400078e001b */
[----:B------:R-:W-:Y:S02]  /*1b820*/  IMAD.MOV.U32 R12, RZ, RZ, 0x2 ;  /* 0x00000002ff0c7424 */ /* 0x000fe400078e00ff */
[----:B------:R-:W-:-:S07]  /*1b830*/  IMAD.MOV.U32 R2, RZ, RZ, R14 ;  /* 0x000000ffff027224 */ /* 0x000fce00078e000e */
[----:B------:R-:W-:Y:S05]  /*1b840*/  WARPSYNC.COLLECTIVE R15, `(.L_x_5168) ;  /* 0x000000000f087348 */ /* 0x000fea0003c00000 */
[----:B------:R0:W1:Y:S02]  /*1b850*/  SHFL.IDX P6, R14, R13, R12, R11 ;  /* 0x0000000c0d0e7389 */ /* 0x00006400000c000b */
[----:B01----:R-:W-:Y:S01]  /*1b860*/  ENDCOLLECTIVE ;  /* 0x000000000000791b */ /* 0x003fe20003800000 */
.L_x_5168:
        /* <DEDUP_REMOVED lines=13> */
.L_x_5169:
[----:B------:R-:W-:Y:S02]  /*1b940*/  IMAD.MOV.U32 R13, RZ, RZ, R27 ;  /* 0x000000ffff0d7224 */ /* 0x000fe400078e001b */
[----:B------:R-:W-:Y:S02]  /*1b950*/  IMAD.MOV.U32 R12, RZ, RZ, 0x3 ;  /* 0x00000003ff0c7424 */ /* 0x000fe400078e00ff */
[----:B------:R-:W-:-:S07]  /*1b960*/  IMAD.MOV.U32 R2, RZ, RZ, R14 ;  /* 0x000000ffff027224 */ /* 0x000fce00078e000e */
[----:B------:R-:W-:Y:S05]  /*1b970*/  WARPSYNC.COLLECTIVE R15, `(.L_x_5170) ;  /* 0x000000000f087348 */ /* 0x000fea0003c00000 */
[----:B------:R0:W1:Y:S02]  /*1b980*/  SHFL.IDX P6, R14, R13, R12, R11 ;  /* 0x0000000c0d0e7389 */ /* 0x00006400000c000b */
[----:B01----:R-:W-:Y:S01]  /*1b990*/  ENDCOLLECTIVE ;  /* 0x000000000000791b */ /* 0x003fe20003800000 */
.L_x_5170:
        /* <DEDUP_REMOVED lines=13> */
.L_x_5171:
[----:B------:R-:W-:Y:S01]  /*1ba70*/  IMAD.MOV.U32 R2, RZ, RZ, R14 ;  /* 0x000000ffff027224 */ /* 0x000fe200078e000e */
[----:B------:R-:W-:Y:S06]  /*1ba80*/  BRA `(.L_x_5172) ;  /* 0xffffffb800ec7947 */ /* 0x000fec000383ffff */
.L_x_5079:
[----:B---3--:R3:W4:Y:S02]  /*1ba90*/  SYNCS.PHASECHK.TRANS64.TRYWAIT P0, [R4+URZ+0x2a840], R20 ;  /* 0x02a84014040075a7 */ /* 0x008724000800017f */
[----:B----4-:R-:W-:Y:S05]  /*1baa0*/  @!P0 NANOSLEEP.SYNCS 0x989680 ;  /* 0x009896800000895d */ /* 0x010fea0003900000 */
[----:B------:R-:W4:Y:S02]  /*1bab0*/  @!P0 SYNCS.PHASECHK.TRANS64 P0, [R4+URZ+0x2a840], R20 ;  /* 0x02a84014040085a7 */ /* 0x000f24000800007f */
[----:B----4-:R-:W-:Y:S05]  /*1bac0*/  @!P0 BRA `(.L_x_5079) ;  /* 0xfffffffc00f08947 */ /* 0x010fea000383ffff */
[----:B------:R-:W-:Y:S05]  /*1bad0*/  BRA `(.L_x_5173) ;  /* 0xffffffbc00447947 */ /* 0x000fea000383ffff */
.L_x_5080:
        /* <DEDUP_REMOVED lines=8> */
.L_x_5175:
[----:B------:R-:W-:Y:S05]  /*1bb60*/  BSYNC B0 ;  /* 0x0000000000007941 */ /* 0x000fea0003800000 */
.L_x_5174:
        /* <DEDUP_REMOVED lines=8> */
.L_x_5176:
[----:B------:R-:W-:Y:S02]  /*1bbf0*/  IMAD.MOV.U32 R13, RZ, RZ, R8 ;  /* 0x000000ffff0d7224 */ /* 0x000fe400078e0008 */
[----:B------:R-:W-:Y:S02]  /*1bc00*/  IMAD.MOV.U32 R12, RZ, RZ, 0x1 ;  /* 0x00000001ff0c7424 */ /* 0x000fe400078e00ff */
[----:B------:R-:W-:-:S07]  /*1bc10*/  IMAD.MOV.U32 R2, RZ, RZ, R14 ;  /* 0x000000ffff027224 */ /* 0x000fce00078e000e */
[----:B------:R-:W-:Y:S05]  /*1bc20*/  WARPSYNC.COLLECTIVE R15, `(.L_x_5177) ;  /* 0x000000000f087348 */ /* 0x000fea0003c00000 */
[----:B------:R0:W1:Y:S02]  /*1bc30*/  SHFL.IDX P6, R14, R13, R12, R11 ;  /* 0x0000000c0d0e7389 */ /* 0x00006400000c000b */
[----:B01----:R-:W-:Y:S01]  /*1bc40*/  ENDCOLLECTIVE ;  /* 0x000000000000791b */ /* 0x003fe20003800000 */
.L_x_5177:
        /* <DEDUP_REMOVED lines=13> */
.L_x_5178:
[----:B------:R-:W-:Y:S02]  /*1bd20*/  IMAD.MOV.U32 R13, RZ, RZ, R8 ;  /* 0x000000ffff0d7224 */ /* 0x000fe400078e0008 */
[----:B------:R-:W-:Y:S02]  /*1bd30*/  IMAD.MOV.U32 R12, RZ, RZ, 0x2 ;  /* 0x00000002ff0c7424 */ /* 0x000fe400078e00ff */
[----:B------:R-:W-:-:S07]  /*1bd40*/  IMAD.MOV.U32 R2, RZ, RZ, R14 ;  /* 0x000000ffff027224 */ /* 0x000fce00078e000e */
[----:B------:R-:W-:Y:S05]  /*1bd50*/  WARPSYNC.COLLECTIVE R15, `(.L_x_5179) ;  /* 0x000000000f087348 */ /* 0x000fea0003c00000 */
[----:B------:R0:W1:Y:S02]  /*1bd60*/  SHFL.IDX P6, R14, R13, R12, R11 ;  /* 0x0000000c0d0e7389 */ /* 0x00006400000c000b */
[----:B01----:R-:W-:Y:S01]  /*1bd70*/  ENDCOLLECTIVE ;  /* 0x000000000000791b */ /* 0x003fe20003800000 */
.L_x_5179:
        /* <DEDUP_REMOVED lines=13> */
.L_x_5180:
[----:B------:R-:W-:Y:S02]  /*1be50*/  IMAD.MOV.U32 R13, RZ, RZ, R8 ;  /* 0x000000ffff0d7224 */ /* 0x000fe400078e0008 */
[----:B------:R-:W-:Y:S02]  /*1be60*/  IMAD.MOV.U32 R12, RZ, RZ, 0x3 ;  /* 0x00000003ff0c7424 */ /* 0x000fe400078e00ff */
[----:B------:R-:W-:-:S07]  /*1be70*/  IMAD.MOV.U32 R2, RZ, RZ, R14 ;  /* 0x000000ffff027224 */ /* 0x000fce00078e000e */
[----:B------:R-:W-:Y:S05]  /*1be80*/  WARPSYNC.COLLECTIVE R15, `(.L_x_5181) ;  /* 0x000000000f087348 */ /* 0x000fea0003c00000 */
[----:B------:R0:W1:Y:S02]  /*1be90*/  SHFL.IDX P6, R14, R13, R12, R11 ;  /* 0x0000000c0d0e7389 */ /* 0x00006400000c000b */
[----:B01----:R-:W-:Y:S01]  /*1bea0*/  ENDCOLLECTIVE ;  /* 0x000000000000791b */ /* 0x003fe20003800000 */
.L_x_5181:
        /* <DEDUP_REMOVED lines=13> */
.L_x_5182:
[----:B------:R-:W-:Y:S01]  /*1bf80*/  IMAD.MOV.U32 R2, RZ, RZ, R14 ;  /* 0x000000ffff027224 */ /* 0x000fe200078e000e */
[----:B------:R-:W-:Y:S06]  /*1bf90*/  BRA `(.L_x_5183) ;  /* 0xffffffb800d87947 */ /* 0x000fec000383ffff */
.L_x_5085:
[----:B------:R0:W0:Y:S02]  /*1bfa0*/  SYNCS.PHASECHK.TRANS64.TRYWAIT P2, [R0+URZ+0x2a870], R2 ;  /* 0x02a87002000075a7 */ /* 0x000024000804017f */
[----:B0-----:R-:W-:Y:S05]  /*1bfb0*/  @!P2 NANOSLEEP.SYNCS 0x989680 ;  /* 0x009896800000a95d */ /* 0x001fea0003900000 */
[----:B------:R-:W0:Y:S02]  /*1bfc0*/  @!P2 SYNCS.PHASECHK.TRANS64 P2, [R0+URZ+0x2a870], R2 ;  /* 0x02a870020000a5a7 */ /* 0x000e24000804007f */
[----:B0-----:R-:W-:Y:S05]  /*1bfd0*/  @!P2 BRA `(.L_x_5085) ;  /* 0xfffffffc00f0a947 */ /* 0x001fea000383ffff */
[----:B------:R-:W-:Y:S05]  /*1bfe0*/  BRA `(.L_x_5184) ;  /* 0xffffffbc00447947 */ /* 0x000fea000383ffff */
.L_x_5087:
[----:B------:R0:W0:Y:S02]  /*1bff0*/  SYNCS.PHASECHK.TRANS64.TRYWAIT P2, [R0+URZ+0x2a860], R3 ;  /* 0x02a86003000075a7 */ /* 0x000024000804017f */
[----:B0-----:R-:W-:Y:S05]  /*1c000*/  @!P2 NANOSLEEP.SYNCS 0x989680 ;  /* 0x009896800000a95d */ /* 0x001fea0003900000 */
[----:B------:R-:W0:Y:S02]  /*1c010*/  @!P2 SYNCS.PHASECHK.TRANS64 P2, [R0+URZ+0x2a860], R3 ;  /* 0x02a860030000a5a7 */ /* 0x000e24000804007f */
[----:B0-----:R-:W-:Y:S05]  /*1c020*/  @!P2 BRA `(.L_x_5087) ;  /* 0xfffffffc00f0a947 */ /* 0x001fea000383ffff */
[----:B------:R-:W-:Y:S05]  /*1c030*/  BRA `(.L_x_5185) ;  /* 0xffffffbc00547947 */ /* 0x000fea000383ffff */
.L_x_5095:
[----:B0-----:R0:W2:Y:S02]  /*1c040*/  SYNCS.PHASECHK.TRANS64.TRYWAIT P1, [R2+URZ+0x2a870], R3 ;  /* 0x02a87003020075a7 */ /* 0x0010a4000802017f */
[----:B--2---:R-:W-:Y:S05]  /*1c050*/  @!P1 NANOSLEEP.SYNCS 0x989680 ;  /* 0x009896800000995d */ /* 0x004fea0003900000 */
[----:B------:R-:W2:Y:S02]  /*1c060*/  @!P1 SYNCS.PHASECHK.TRANS64 P1, [R2+URZ+0x2a870], R3 ;  /* 0x02a87003020095a7 */ /* 0x000ea4000802007f */
[----:B--2---:R-:W-:Y:S05]  /*1c070*/  @!P1 BRA `(.L_x_5095) ;  /* 0xfffffffc00f09947 */ /* 0x004fea000383ffff */
[----:B------:R-:W-:Y:S05]  /*1c080*/  BRA `(.L_x_5186) ;  /* 0xffffffc400a07947 */ /* 0x000fea000383ffff */
.L_x_5097:
[----:B0-----:R0:W2:Y:S02]  /*1c090*/  SYNCS.PHASECHK.TRANS64.TRYWAIT P1, [R2+URZ+0x2a860], R3 ;  /* 0x02a86003020075a7 */ /* 0x0010a4000802017f */
[----:B--2---:R-:W-:Y:S05]  /*1c0a0*/  @!P1 NANOSLEEP.SYNCS 0x989680 ;  /* 0x009896800000995d */ /* 0x004fea0003900000 */
[----:B------:R-:W2:Y:S02]  /*1c0b0*/  @!P1 SYNCS.PHASECHK.TRANS64 P1, [R2+URZ+0x2a860], R3 ;  /* 0x02a86003020095a7 */ /* 0x000ea4000802007f */
[----:B--2---:R-:W-:Y:S05]  /*1c0c0*/  @!P1 BRA `(.L_x_5097) ;  /* 0xfffffffc00f09947 */ /* 0x004fea000383ffff */
[----:B------:R-:W-:Y:S05]  /*1c0d0*/  BRA `(.L_x_5187) ;  /* 0xffffffc400ac7947 */ /* 0x000fea000383ffff */
.L_x_5111:
[----:B0-----:R0:W2:Y:S02]  /*1c0e0*/  SYNCS.PHASECHK.TRANS64.TRYWAIT P0, [R7+URZ+0x2a820], R0 ;  /* 0x02a82000070075a7 */ /* 0x0010a4000800017f */
[----:B--2---:R-:W-:Y:S05]  /*1c0f0*/  @!P0 NANOSLEEP.SYNCS 0x989680 ;  /* 0x009896800000895d */ /* 0x004fea0003900000 */
[----:B------:R-:W2:Y:S02]  /*1c100*/  @!P0 SYNCS.PHASECHK.TRANS64 P0, [R7+URZ+0x2a820], R0 ;  /* 0x02a82000070085a7 */ /* 0x000ea4000800007f */
[----:B--2---:R-:W-:Y:S05]  /*1c110*/  @!P0 BRA `(.L_x_5111) ;  /* 0xfffffffc00f08947 */ /* 0x004fea000383ffff */
[----:B------:R-:W-:Y:S05]  /*1c120*/  BRA `(.L_x_5188) ;  /* 0xffffffd800947947 */ /* 0x000fea000383ffff */
.L_x_5112:
        /* <DEDUP_REMOVED lines=8> */
[----:B01-3-5:R-:W-:Y:S05]  /*1c1b0*/  WARPSYNC.COLLECTIVE R15, `(.L_x_5190) ;  /* 0x000000000f087348 */ /* 0x02bfea0003c00000 */
[----:B------:R2:W4:Y:S02]  /*1c1c0*/  SHFL.IDX P6, R14, R13, R12, R11 ;  /* 0x0000000c0d0e7389 */ /* 0x00052400000c000b */
[----:B012345:R-:W-:Y:S01]  /*1c1d0*/  ENDCOLLECTIVE ;  /* 0x000000000000791b */ /* 0x03ffe20003800000 */
.L_x_5190:
[----:B------:R-:W-:Y:S05]  /*1c1e0*/  BSYNC B0 ;  /* 0x0000000000007941 */ /* 0x000fea0003800000 */
.L_x_5189:
[----:B------:R-:W-:Y:S05]  /*1c1f0*/  BRA `(.L_x_5191) ;  /* 0xffffffd8007c7947 */ /* 0x000fea000383ffff */
.L_x_5115:
[----:B------:R-:W-:Y:S01]  /*1c200*/  BSSY B1, `(.L_x_5192) ;  /* 0x0000006000017945 */ /* 0x000fe20003800000 */
[----:B------:R-:W-:-:S07]  /*1c210*/  IMAD.MOV.U32 R15, RZ, RZ, -0x1 ;  /* 0xffffffffff0f7424 */ /* 0x000fce00078e00ff */
[----:B01-3-5:R-:W-:Y:S05]  /*1c220*/  WARPSYNC.COLLECTIVE R15, `(.L_x_5193) ;  /* 0x000000000f0c7348 */ /* 0x02bfea0003c00000 */
[----:B------:R-:W-:Y:S02]  /*1c230*/  ELECT P6, UR62, PT ;  /* 0x00000000003e782f */ /* 0x000fe400038c0000 */
[----:B------:R-:W-:Y:S01]  /*1c240*/  MOV R14, UR62 ;  /* 0x0000003e000e7c02 */ /* 0x000fe20008000f00 */
[----:B01-3-5:R-:W-:Y:S10]  /*1c250*/  ENDCOLLECTIVE ;  /* 0x000000000000791b */ /* 0x02bff40003800000 */
.L_x_5193:
[----:B------:R-:W-:Y:S05]  /*1c260*/  BSYNC B1 ;  /* 0x0000000000017941 */ /* 0x000fea0003800000 */
.L_x_5192:
[----:B------:R-:W-:Y:S05]  /*1c270*/  BRA `(.L_x_5194) ;  /* 0xffffffd800747947 */ /* 0x000fea000383ffff */
.L_x_5117:
[----:B0-----:R0:W2:Y:S02]  /*1c280*/  SYNCS.PHASECHK.TRANS64.TRYWAIT P1, [R5+URZ+0x2a840], R0 ;  /* 0x02a84000050075a7 */ /* 0x0010a4000802017f */
[----:B--2---:R-:W-:Y:S05]  /*1c290*/  @!P1 NANOSLEEP.SYNCS 0x989680 ;  /* 0x009896800000995d */ /* 0x004fea0003900000 */
[----:B------:R-:W2:Y:S02]  /*1c2a0*/  @!P1 SYNCS.PHASECHK.TRANS64 P1, [R5+URZ+0x2a840], R0 ;  /* 0x02a84000050095a7 */ /* 0x000ea4000802007f */
[----:B--2---:R-:W-:Y:S05]  /*1c2b0*/  @!P1 BRA `(.L_x_5117) ;  /* 0xfffffffc00f09947 */ /* 0x004fea000383ffff */
[----:B------:R-:W-:Y:S05]  /*1c2c0*/  BRA `(.L_x_5195) ;  /* 0xffffffd800947947 */ /* 0x000fea000383ffff */
.L_x_5119:
[----:B--2---:R2:W4:Y:S02]  /*1c2d0*/  SYNCS.PHASECHK.TRANS64.TRYWAIT P1, [R3+URZ+0x2a840], R2 ;  /* 0x02a84002030075a7 */ /* 0x004524000802017f */
[----:B----4-:R-:W-:Y:S05]  /*1c2e0*/  @!P1 NANOSLEEP.SYNCS 0x989680 ;  /* 0x009896800000995d */ /* 0x010fea0003900000 */
[----:B------:R-:W4:Y:S02]  /*1c2f0*/  @!P1 SYNCS.PHASECHK.TRANS64 P1, [R3+URZ+0x2a840], R2 ;  /* 0x02a84002030095a7 */ /* 0x000f24000802007f */
[----:B----4-:R-:W-:Y:S05]  /*1c300*/  @!P1 BRA `(.L_x_5119) ;  /* 0xfffffffc00f09947 */ /* 0x010fea000383ffff */
[----:B------:R-:W-:Y:S05]  /*1c310*/  BRA `(.L_x_5196) ;  /* 0xffffffd800a07947 */ /* 0x000fea000383ffff */
.L_x_5121:
[----:B----4-:R4:W0:Y:S02]  /*1c320*/  SYNCS.PHASECHK.TRANS64.TRYWAIT P1, [R5+URZ+0x2a860], R0 ;  /* 0x02a86000050075a7 */ /* 0x010824000802017f */
[----:B0-----:R-:W-:Y:S05]  /*1c330*/  @!P1 NANOSLEEP.SYNCS 0x989680 ;  /* 0x009896800000995d */ /* 0x001fea0003900000 */
[----:B------:R-:W0:Y:S02]  /*1c340*/  @!P1 SYNCS.PHASECHK.TRANS64 P1, [R5+URZ+0x2a860], R0 ;  /* 0x02a86000050095a7 */ /* 0x000e24000802007f */
[----:B0-----:R-:W-:Y:S05]  /*1c350*/  @!P1 BRA `(.L_x_5121) ;  /* 0xfffffffc00f09947 */ /* 0x001fea000383ffff */
[----:B------:R-:W-:Y:S05]  /*1c360*/  BRA `(.L_x_5197) ;  /* 0xffffffd8009c7947 */ /* 0x000fea000383ffff */
.L_x_5123:
[----:B------:R0:W0:Y:S02]  /*1c370*/  SYNCS.PHASECHK.TRANS64.TRYWAIT P1, [R3+URZ+0x2a860], R2 ;  /* 0x02a86002030075a7 */ /* 0x000024000802017f */
[----:B0-----:R-:W-:Y:S05]  /*1c380*/  @!P1 NANOSLEEP.SYNCS 0x989680 ;  /* 0x009896800000995d */ /* 0x001fea0003900000 */
[----:B------:R-:W0:Y:S02]  /*1c390*/  @!P1 SYNCS.PHASECHK.TRANS64 P1, [R3+URZ+0x2a860], R2 ;  /* 0x02a86002030095a7 */ /* 0x000e24000802007f */
[----:B0-----:R-:W-:Y:S05]  /*1c3a0*/  @!P1 BRA `(.L_x_5123) ;  /* 0xfffffffc00f09947 */ /* 0x001fea000383ffff */
[----:B------:R-:W-:Y:S05]  /*1c3b0*/  BRA `(.L_x_5198) ;  /* 0xffffffd800987947 */ /* 0x000fea000383ffff */
.L_x_5125:
[----:B------:R0:W0:Y:S02]  /*1c3c0*/  SYNCS.PHASECHK.TRANS64.TRYWAIT P1, [R5+URZ+0x2a880], R0 ;  /* 0x02a88000050075a7 */ /* 0x000024000802017f */
[----:B0-----:R-:W-:Y:S05]  /*1c3d0*/  @!P1 NANOSLEEP.SYNCS 0x989680 ;  /* 0x009896800000995d */ /* 0x001fea0003900000 */
[----:B------:R-:W0:Y:S02]  /*1c3e0*/  @!P1 SYNCS.PHASECHK.TRANS64 P1, [R5+URZ+0x2a880], R0 ;  /* 0x02a88000050095a7 */ /* 0x000e24000802007f */
[----:B0-----:R-:W-:Y:S05]  /*1c3f0*/  @!P1 BRA `(.L_x_5125) ;  /* 0xfffffffc00f09947 */ /* 0x001fea000383ffff */
[----:B------:R-:W-:Y:S05]  /*1c400*/  BRA `(.L_x_5199) ;  /* 0xffffffd800947947 */ /* 0x000fea000383ffff */
.L_x_5200:
        /* <DEDUP_REMOVED lines=15> */
.L_x_15838:


//--------------------- .text._ZN7cutlass13device_kernelIN5flash11enable_sm90INS1_16FlashAttnFwdSm90INS1_25CollectiveMainloopFwdSm90ILi2EN4cute5tupleIJNS5_1CILi1EEES8_S8_EEENS6_IJNS7_ILi128EEESA_NS7_ILi192EEEEEELi192ENS_12float_e4m3_tEfNS_4arch4Sm90ELb0ELb1ELb1ELb1ELb1ELb1ELb0ELb1ELb1ELb1ELb0ELb0EEENS1_21CollectiveEpilogueFwdINS6_IJSA_SB_SA_EEES9_NS_10bfloat16_tESF_Li256ELb1ELb1ELb0ELb1EEENS1_36VarlenDynamicPersistentTileSchedulerILi128ELi128ELi256ELi128ELb0ELb1ELb1ELb1ELb0ELb1EEEEEEEEEvNT_6ParamsE --------------------------
	.section	.text._ZN7cutlass13device_kernelIN5flash11enable_sm90INS1_16FlashAttnFwdSm90INS1_25CollectiveMainloopFwdSm90ILi2EN4cute5tupleIJNS5_1CILi1EEES8_S8_EEENS6_IJNS7_ILi128EEESA_NS7_ILi192EEEEEELi192ENS_12float_e4m3_tEfNS_4arch4Sm90ELb0ELb1ELb1ELb1ELb1ELb1ELb0ELb1ELb1ELb1ELb0ELb0EEENS1_21CollectiveEpilogueFwdINS6_IJSA_SB_SA_EEES9_NS_10bfloat16_tESF_Li256ELb1ELb1ELb0ELb1EEENS1_36VarlenDynamicPersistentTileSchedulerILi128ELi128ELi256ELi128ELb0ELb1ELb1ELb1ELb0ELb1EEEEEEEEEvNT_6ParamsE,"ax",@progbits
	.align	128
.text._ZN7cutlass13device_kernelIN5flash11enable_sm90INS1_16FlashAttnFwdSm90INS1_25CollectiveMainloopFwdSm90ILi2EN4cute5tupleIJNS5_1CILi1EEES8_S8_EEENS6_IJNS7_ILi128EEESA_NS7_ILi192EEEEEELi192ENS_12float_e4m3_tEfNS_4arch4Sm90ELb0ELb1ELb1ELb1ELb1ELb1ELb0ELb1ELb1ELb1ELb0ELb0EEENS1_21CollectiveEpilogueFwdINS6_IJSA_SB_SA_EEES9_NS_10bfloat16_tESF_Li256ELb1ELb1ELb0ELb1EEENS1_36VarlenDynamicPersistentTileSchedulerILi128ELi128ELi256ELi128ELb0ELb1ELb1ELb1ELb0ELb1EEEEEEEEEvNT_6ParamsE:
        .type           _ZN7cutlass13device_kernelIN5flash11enable_sm90INS1_16FlashAttnFwdSm90INS1_25CollectiveMainloopFwdSm90ILi2EN4cute5tupleIJNS5_1CILi1EEES8_S8_EEENS6_IJNS7_ILi128EEESA_NS7_ILi192EEEEEELi192ENS_12float_e4m3_tEfNS_4arch4Sm90ELb0ELb1ELb1ELb1ELb1ELb1ELb0ELb1ELb1ELb1ELb0ELb0EEENS1_21CollectiveEpilogueFwdINS6_IJSA_SB_SA_EEES9_NS_10bfloat16_tESF_Li256ELb1ELb1ELb0ELb1EEENS1_36VarlenDynamicPersistentTileSchedulerILi128ELi128ELi256ELi128ELb0ELb1ELb1ELb1ELb0ELb1EEEEEEEEEvNT_6ParamsE,@function
        .size           _ZN7cutlass13device_kernelIN5flash11enable_sm90INS1_16FlashAttnFwdSm90INS1_25CollectiveMainloopFwdSm90ILi2EN4cute5tupleIJNS5_1CILi1EEES8_S8_EEENS6_IJNS7_ILi128EEESA_NS7_ILi192EEEEEELi192ENS_12float_e4m3_tEfNS_4arch4Sm90ELb0ELb1ELb1ELb1ELb1ELb1ELb0ELb1ELb1ELb1ELb0ELb0EEENS1_21CollectiveEpilogueFwdINS6_IJSA_SB_SA_EEES9_NS_10bfloat16_tESF_Li256ELb1ELb1ELb0ELb1EEENS1_36VarlenDynamicPersistentTileSchedulerILi128ELi128ELi256ELi128ELb0ELb1ELb1ELb1ELb0ELb1EEEEEEEEEvNT_6ParamsE,(.L_x_15839 - _ZN7cutlass13device_kernelIN5flash11enable_sm90INS1_16FlashAttnFwdSm90INS1_25CollectiveMainloopFwdSm90ILi2EN4cute5tupleIJNS5_1CILi1EEES8_S8_EEENS6_IJNS7_ILi128EEESA_NS7_ILi192EEEEEELi192ENS_12float_e4m3_tEfNS_4arch4Sm90ELb0ELb1ELb1ELb1ELb1ELb1ELb0ELb1ELb1ELb1ELb0ELb0EEENS1_21CollectiveEpilogueFwdINS6_IJSA_SB_SA_EEES9_NS_10bfloat16_tESF_Li256ELb1ELb1ELb0ELb1EEENS1_36VarlenDynamicPersistentTileSchedulerILi128ELi128ELi256ELi128ELb0ELb1ELb1ELb1ELb0ELb1EEEEEEEEEvNT_6ParamsE)
        .other          _ZN7cutlass13device_kernelIN5flash11enable_sm90INS1_16FlashAttnFwdSm90INS1_25CollectiveMainloopFwdSm90ILi2EN4cute5tupleIJNS5_1CILi1EEES8_S8_EEENS6_IJNS7_ILi128EEESA_NS7_ILi192EEEEEELi192ENS_12float_e4m3_tEfNS_4arch4Sm90ELb0ELb1ELb1ELb1ELb1ELb1ELb0ELb1ELb1ELb1ELb0ELb0EEENS1_21CollectiveEpilogueFwdINS6_IJSA_SB_SA_EEES9_NS_10bfloat16_tESF_Li256ELb1ELb1ELb0ELb1EEENS1_36VarlenDynamicPersistentTileSchedulerILi128ELi128ELi256ELi128ELb0ELb1ELb1ELb1ELb0ELb1EEEEEEEEEvNT_6ParamsE,@"STO_CUDA_ENTRY STV_DEFAULT"
_ZN7cutlass13device_kernelIN5flash11enable_sm90INS1_16FlashAttnFwdSm90INS1_25CollectiveMainloopFwdSm90ILi2EN4cute5tupleIJNS5_1CILi1EEES8_S8_EEENS6_IJNS7_ILi128EEESA_NS7_ILi192EEEEEELi192ENS_12float_e4m3_tEfNS_4arch4Sm90ELb0ELb1ELb1ELb1ELb1ELb1ELb0ELb1ELb1ELb1ELb0ELb0EEENS1_21CollectiveEpilogueFwdINS6_IJSA_SB_SA_EEES9_NS_10bfloat16_tESF_Li256ELb1ELb1ELb0ELb1EEENS1_36VarlenDynamicPersistentTileSchedulerILi128ELi128ELi256ELi128ELb0ELb1ELb1ELb1ELb0ELb1EEEEEEEEEvNT_6ParamsE:
        /* <DEDUP_REMOVED lines=18> */
.L_x_5202:
[----:B------:R-:W-:Y:S05]  /*0120*/  BSYNC B0 ;  /* 0x0000000000007941 */ /* 0x000fea0003800000 */
.L_x_5201:
        /* <DEDUP_REMOVED lines=41> */
.L_x_5203:
        /* <DEDUP_REMOVED lines=22> */
.L_x_5204:
        /* <DEDUP_REMOVED lines=18> */
.L_x_5205:
        /* <DEDUP_REMOVED lines=22> */
.L_x_5206:
        /* <DEDUP_REMOVED lines=23> */
.L_x_5207:
        /* <DEDUP_REMOVED lines=8> */
.L_x_5210:
        /* <DEDUP_REMOVED lines=20> */
[----:B------:R-:W-:Y:S02]  /*0ad0*/  R2UR UR39, R16 ;  /* 0x00000000102772ca */ /* 0x000fe400000e0000 */
[----:B------:R-:W-:Y:S01]  /*0ae0*/  CS2R R200, SRZ ;  /* 0x0000000000c87805 */ /* 0x000fe2000001ff00 */
[----:B------:R-:W-:Y:S01]  /*0af0*/  IMAD.MOV.U32 R210, RZ, RZ, RZ ;  /* 0x000000ffffd27224 */ /* 0x000fe200078e00ff */
[----:B------:R-:W-:Y:S01]  /*0b00*/  ULOP3.LUT UR40, UR36, 0x1, URZ, 0xfc, !UPT ;  /* 0x0000000124287892 */ /* 0x000fe2000f8efc3f */
[----:B------:R-:W-:-:S08]  /*0b10*/  UMOV UR37, URZ ;  /* 0x0000003f00257c82 */ /* 0x000fd00008000000 */
[----:B------:R-:W-:Y:S01]  /*0b20*/  UIADD3 UR39, UR39, 0x18400, URZ ;  /* 0x0001840027277890 */ /* 0x000fe2000fffe03f */
[----:B0-----:R-:W-:-:S05]  /*0b30*/  VIADD R18, R0, 0xffffff80 ;  /* 0xffffff8000127836 */ /* 0x001fca0000000000 */
[----:B------:R-:W-:Y:S02]  /*0b40*/  SHF.R.S32.HI R0, RZ, 0x1f, R18 ;  /* 0x0000001fff007819 */ /* 0x000fe40000011412 */
[-C--:B------:R-:W-:Y:S02]  /*0b50*/  LEA.HI R4, R18, R18.reuse, RZ, 0x1 ;  /* 0x0000001212047211 */ /* 0x080fe400078f08ff */
[CC--:B------:R-:W-:Y:S02]  /*0b60*/  LEA.HI R2, R0.reuse, R18.reuse, RZ, 0x5 ;  /* 0x0000001200027211 */ /* 0x0c0fe400078f28ff */
[----:B------:R-:W-:Y:S02]  /*0b70*/  LEA.HI R7, R0, R18, RZ, 0x4 ;  /* 0x0000001200077211 */ /* 0x000fe400078f20ff */
[----:B------:R-:W-:Y:S01]  /*0b80*/  SHF.R.S32.HI R211, RZ, 0x1, R4 ;  /* 0x00000001ffd37819 */ /* 0x000fe20000011404 */
[----:B------:R-:W-:Y:S01]  /*0b90*/  IMAD.SHL.U32 R3, R2, 0x20, RZ ;  /* 0x0000002002037824 */ /* 0x000fe200078e00ff */
[----:B------:R-:W-:-:S02]  /*0ba0*/  LOP3.LUT R2, R7, 0x3fffff0, RZ, 0xc0, !PT ;  /* 0x03fffff007027812 */ /* 0x000fc400078ec0ff */
[----:B------:R-:W-:Y:S02]  /*0bb0*/  SHF.R.S32.HI R8, RZ, 0x4, R7 ;  /* 0x00000004ff087819 */ /* 0x000fe40000011407 */
[----:B------:R-:W-:Y:S01]  /*0bc0*/  LOP3.LUT R5, R3, 0xfffffc00, RZ, 0xc0, !PT ;  /* 0xfffffc0003057812 */ /* 0x000fe200078ec0ff */
[----:B------:R-:W-:Y:S01]  /*0bd0*/  IMAD.IADD R2, R18, 0x1, -R2 ;  /* 0x0000000112027824 */ /* 0x000fe200078e0a02 */
[C---:B------:R-:W-:Y:S02]  /*0be0*/  LOP3.LUT R3, R4.reuse, 0xfffffffe, RZ, 0xc0, !PT ;  /* 0xfffffffe04037812 */ /* 0x040fe400078ec0ff */
[----:B------:R-:W-:Y:S01]  /*0bf0*/  LEA.HI R4, R4, R211, RZ, 0x1 ;  /* 0x000000d304047211 */ /* 0x000fe200078f08ff */
[----:B------:R-:W-:Y:S01]  /*0c00*/  IMAD R10, R2, 0x40, R5 ;  /* 0x00000040020a7824 */ /* 0x000fe200078e0205 */
[-C--:B------:R-:W-:Y:S01]  /*0c10*/  LEA.HI R2, R0, R18.reuse, RZ, 0x7 ;  /* 0x0000001200027211 */ /* 0x080fe200078f38ff */
[----:B------:R-:W-:Y:S01]  /*0c20*/  IMAD.IADD R15, R18, 0x1, -R3 ;  /* 0x00000001120f7824 */ /* 0x000fe200078e0a03 */
[----:B------:R-:W-:-:S02]  /*0c30*/  LEA.HI R5, R0, R18, RZ, 0x2 ;  /* 0x0000001200057211 */ /* 0x000fc400078f10ff */
[----:B------:R-:W-:Y:S01]  /*0c40*/  LOP3.LUT R9, R2, 0xffffff80, RZ, 0xc0, !PT ;  /* 0xffffff8002097812 */ /* 0x000fe200078ec0ff */
[----:B------:R-:W-:Y:S01]  /*0c50*/  IMAD.SHL.U32 R206, R15, 0x8, RZ ;  /* 0x000000080fce7824 */ /* 0x000fe200078e00ff */
[----:B------:R-:W-:Y:S02]  /*0c60*/  LOP3.LUT R6, R4, 0x3fffffe, RZ, 0xc0, !PT ;  /* 0x03fffffe04067812 */ /* 0x000fe400078ec0ff */
[----:B------:R-:W-:Y:S01]  /*0c70*/  SHF.R.S32.HI R3, RZ, 0x2, R5 ;  /* 0x00000002ff037819 */ /* 0x000fe20000011405 */
[----:B------:R-:W-:Y:S01]  /*0c80*/  IMAD.IADD R13, R18, 0x1, -R9 ;  /* 0x00000001120d7824 */ /* 0x000fe200078e0a09 */
[----:B------:R-:W-:Y:S01]  /*0c90*/  LEA.HI R7, R7, R8, RZ, 0x1 ;  /* 0x0000000807077211 */ /* 0x000fe200078f08ff */
[----:B------:R-:W-:Y:S01]  /*0ca0*/  IMAD.IADD R6, R211, 0x1, -R6 ;  /* 0x00000001d3067824 */ /* 0x000fe200078e0a06 */
[----:B------:R-:W-:Y:S01]  /*0cb0*/  SHF.R.S32.HI R4, RZ, 0x1f, R5 ;  /* 0x0000001fff047819 */ /* 0x000fe20000011405 */
[----:B------:R-:W-:Y:S01]  /*0cc0*/  VIADD R222, R206, 0x20 ;  /* 0x00000020cede7836 */ /* 0x000fe20000000000 */
[----:B------:R-:W-:Y:S01]  /*0cd0*/  LOP3.LUT R7, R7, 0x1ffffffe, RZ, 0xc0, !PT ;  /* 0x1ffffffe07077812 */ /* 0x000fe200078ec0ff */
[----:B------:R-:W-:Y:S01]  /*0ce0*/  IMAD R217, R8, 0x8, R6 ;  /* 0x0000000808d97824 */ /* 0x000fe200078e0206 */
[----:B------:R-:W-:Y:S01]  /*0cf0*/  LEA.HI R4, R4, R3, RZ, 0x2 ;  /* 0x0000000304047211 */ /* 0x000fe200078f10ff */
[----:B------:R-:W-:Y:S01]  /*0d00*/  IMAD.IADD R9, R206, 0x1, R222 ;  /* 0x00000001ce097824 */ /* 0x000fe200078e02de */
[----:B------:R-:W-:Y:S01]  /*0d10*/  SHF.R.S32.HI R6, RZ, 0x1f, R13 ;  /* 0x0000001fff067819 */ /* 0x000fe2000001140d */
[----:B------:R-:W-:Y:S01]  /*0d20*/  IMAD.IADD R7, R8, 0x1, -R7 ;  /* 0x0000000108077824 */ /* 0x000fe200078e0a07 */
[----:B------:R-:W-:Y:S01]  /*0d30*/  LOP3.LUT R4, R4, 0xfffffffc, RZ, 0xc0, !PT ;  /* 0xfffffffc04047812 */ /* 0x000fe200078ec0ff */
[----:B------:R-:W-:Y:S01]  /*0d40*/  VIADD R223, R206, 0x10 ;  /* 0x00000010cedf7836 */ /* 0x000fe20000000000 */
[----:B------:R-:W-:Y:S01]  /*0d50*/  LEA.HI R8, R6, R13, RZ, 0x2 ;  /* 0x0000000d06087211 */ /* 0x000fe200078f10ff */
[----:B------:R-:W-:Y:S01]  /*0d60*/  IMAD R7, R7, 0x8, R10 ;  /* 0x0000000807077824 */ /* 0x000fe200078e020a */
[----:B------:R-:W-:Y:S01]  /*0d70*/  SHF.R.S32.HI R17, RZ, 0x7, R2 ;  /* 0x00000007ff117819 */ /* 0x000fe20000011402 */
[----:B------:R-:W-:Y:S01]  /*0d80*/  IMAD.IADD R20, R3, 0x1, -R4 ;  /* 0x0000000103147824 */ /* 0x000fe200078e0a04 */
[--C-:B------:R-:W-:Y:S01]  /*0d90*/  SHF.R.S32.HI R3, RZ, 0x2, R8.reuse ;  /* 0x00000002ff037819 */ /* 0x100fe20000011408 */
[C---:B------:R-:W-:Y:S01]  /*0da0*/  VIADD R224, R206.reuse, 0x40 ;  /* 0x00000040cee07836 */ /* 0x040fe20000000000 */
[----:B------:R-:W-:Y:S01]  /*0db0*/  SHF.R.S32.HI R4, RZ, 0x1f, R8 ;  /* 0x0000001fff047819 */ /* 0x000fe20000011408 */
[----:B------:R-:W-:Y:S01]  /*0dc0*/  VIADD R225, R206, 0x30 ;  /* 0x00000030cee17836 */ /* 0x000fe20000000000 */
[----:B------:R-:W-:Y:S01]  /*0dd0*/  SHF.R.S32.HI R12, RZ, 0x1f, R9 ;  /* 0x0000001fff0c7819 */ /* 0x000fe20000011409 */
[----:B------:R-:W-:Y:S01]  /*0de0*/  STL [R1+0x4], R20 ;  /* 0x0000041401007387 */ /* 0x000fe20000100800 */
[----:B------:R-:W-:Y:S01]  /*0df0*/  LEA.HI R4, R4, R3, RZ, 0x3 ;  /* 0x0000000304047211 */ /* 0x000fe200078f18ff */
[----:B------:R-:W-:Y:S01]  /*0e00*/  IMAD.IADD R11, R206, 0x1, R224 ;  /* 0x00000001ce0b7824 */ /* 0x000fe200078e02e0 */
[----:B------:R-:W-:Y:S01]  /*0e10*/  LEA.HI R6, R6, R13, RZ, 0x5 ;  /* 0x0000000d06067211 */ /* 0x000fe200078f28ff */
[----:B------:R0:W-:Y:S01]  /*0e20*/  STL [R1+0x50], R7 ;  /* 0x0000500701007387 */ /* 0x0001e20000100800 */
[----:B------:R-:W-:Y:S01]  /*0e30*/  LOP3.LUT R4, R4, 0xfffffff8, RZ, 0xc0, !PT ;  /* 0xfffffff804047812 */ /* 0x000fe200078ec0ff */
[----:B------:R-:W-:Y:S01]  /*0e40*/  VIADD R226, R206, 0x50 ;  /* 0x00000050cee27836 */ /* 0x000fe20000000000 */
[----:B------:R-:W-:Y:S01]  /*0e50*/  LEA.HI R2, R2, R17, RZ, 0x1 ;  /* 0x0000001102027211 */ /* 0x000fe200078f08ff */
[----:B------:R-:W-:Y:S01]  /*0e60*/  IMAD.SHL.U32 R215, R20, 0x80, RZ ;  /* 0x0000008014d77824 */ /* 0x000fe200078e00ff */
[CC--:B------:R-:W-:Y:S01]  /*0e70*/  LEA.HI R10, R12.reuse, R9.reuse, RZ, 0x4 ;  /* 0x000000090c0a7211 */ /* 0x0c0fe200078f20ff */
[----:B------:R-:W-:Y:S01]  /*0e80*/  IMAD.IADD R3, R3, 0x1, -R4 ;  /* 0x0000000103037824 */ /* 0x000fe200078e0a04 */
[----:B------:R-:W-:Y:S01]  /*0e90*/  LEA.HI R9, R12, R9, RZ, 0x6 ;  /* 0x000000090c097211 */ /* 0x000fe200078f30ff */
[----:B------:R-:W-:Y:S01]  /*0ea0*/  IMAD.SHL.U32 R217, R217, 0x40, RZ ;  /* 0x00000040d9d97824 */ /* 0x000fe200078e00ff */
[----:B------:R-:W-:-:S02]  /*0eb0*/  SHF.R.S32.HI R6, RZ, 0x5, R6 ;  /* 0x00000005ff067819 */ /* 0x000fc40000011406 */
[----:B------:R-:W-:Y:S01]  /*0ec0*/  LOP3.LUT R2, R2, 0x3fffffe, RZ, 0xc0, !PT ;  /* 0x03fffffe02027812 */ /* 0x000fe200078ec0ff */
[----:B------:R-:W-:Y:S01]  /*0ed0*/  IMAD.SHL.U32 R9, R9, 0x80, RZ ;  /* 0x0000008009097824 */ /* 0x000fe200078e00ff */
[----:B------:R-:W-:Y:S01]  /*0ee0*/  LEA.HI R0, R0, R18, RZ, 0x3 ;  /* 0x0000001200007211 */ /* 0x000fe200078f18ff */
[----:B------:R-:W-:Y:S01]  /*0ef0*/  IMAD R3, R6, 0x10, R3 ;  /* 0x0000001006037824 */ /* 0x000fe200078e0203 */
[----:B------:R-:W-:Y:S01]  /*0f00*/  LOP3.LUT R5, R5, 0xfffffffc, RZ, 0xc0, !PT ;  /* 0xfffffffc05057812 */ /* 0x000fe200078ec0ff */
[----:B------:R-:W-:Y:S01]  /*0f10*/  IMAD.IADD R2, R17, 0x1, -R2 ;  /* 0x0000000111027824 */ /* 0x000fe200078e0a02 */
[----:B------:R-:W-:Y:S01]  /*0f20*/  LOP3.LUT R6, R9, 0xffffe000, RZ, 0xc0, !PT ;  /* 0xffffe00009067812 */ /* 0x000fe200078ec0ff */
[----:B------:R-:W-:Y:S01]  /*0f30*/  IMAD.MOV.U32 R17, RZ, RZ, RZ ;  /* 0x000000ffff117224 */ /* 0x000fe200078e00ff */
[----:B------:R-:W-:Y:S01]  /*0f40*/  SHF.R.S32.HI R14, RZ, 0x1f, R11 ;  /* 0x0000001fff0e7819 */ /* 0x000fe2000001140b */
[----:B------:R-:W-:Y:S01]  /*0f50*/  IMAD R9, R2, 0x40, R3 ;  /* 0x0000004002097824 */ /* 0x000fe200078e0203 */
[----:B------:R-:W-:Y:S01]  /*0f60*/  LOP3.LUT R2, R0, 0xfffffff8, RZ, 0xc0, !PT ;  /* 0xfffffff800027812 */ /* 0x000fe200078ec0ff */
[----:B------:R-:W-:Y:S01]  /*0f70*/  IMAD.IADD R5, R18, 0x1, -R5 ;  /* 0x0000000112057824 */ /* 0x000fe200078e0a05 */
[----:B------:R-:W-:-:S02]  /*0f80*/  LEA.HI R214, R14, R11, RZ, 0x4 ;  /* 0x0000000b0ed67211 */ /* 0x000fc400078f20ff */
[----:B------:R-:W-:Y:S01]  /*0f90*/  STL [R1+0x4c], R9 ;  /* 0x00004c0901007387 */ /* 0x000fe20000100800 */
[----:B------:R-:W-:Y:S01]  /*0fa0*/  IMAD.IADD R3, R18, 0x1, -R2 ;  /* 0x0000000112037824 */ /* 0x000fe200078e0a02 */
[----:B------:R-:W-:Y:S01]  /*0fb0*/  LEA.HI R4, R5, R5, RZ, 0x1 ;  /* 0x0000000505047211 */ /* 0x000fe200078f08ff */
[----:B------:R-:W-:Y:S01]  /*0fc0*/  IMAD.SHL.U32 R18, R15, 0x10, RZ ;  /* 0x000000100f127824 */ /* 0x000fe200078e00ff */
[----:B------:R-:W-:Y:S01]  /*0fd0*/  LEA.HI R11, R14, R11, RZ, 0x6 ;  /* 0x0000000b0e0b7211 */ /* 0x000fe200078f30ff */
[----:B------:R-:W-:Y:S01]  /*0fe0*/  IMAD.SHL.U32 R228, R3, 0x8, RZ ;  /* 0x0000000803e47824 */ /* 0x000fe200078e00ff */
[----:B------:R-:W-:Y:S01]  /*0ff0*/  LOP3.LUT R4, R4, 0x1ffffffe, RZ, 0xc0, !PT ;  /* 0x1ffffffe04047812 */ /* 0x000fe200078ec0ff */
[----:B------:R-:W-:Y:S01]  /*1000*/  VIADD R208, R18, 0x60 ;  /* 0x0000006012d07836 */ /* 0x000fe20000000000 */
[----:B------:R-:W-:Y:S01]  /*1010*/  LOP3.LUT R215, R215, 0x180, RZ, 0xc0, !PT ;  /* 0x00000180d7d77812 */ /* 0x000fe200078ec0ff */
[----:B------:R-:W-:Y:S01]  /*1020*/  VIADD R2, R228, 0x40 ;  /* 0x00000040e4027836 */ /* 0x000fe20000000000 */
[----:B------:R-:W-:Y:S01]  /*1030*/  SHF.R.S32.HI R3, RZ, 0x1f, R228 ;  /* 0x0000001fff037819 */ /* 0x000fe200000114e4 */
[----:B------:R-:W-:Y:S01]  /*1040*/  IMAD.IADD R4, R5, 0x1, -R4 ;  /* 0x0000000105047824 */ /* 0x000fe200078e0a04 */
[----:B------:R-:W-:Y:S01]  /*1050*/  SHF.R.S32.HI R3, RZ, 0x1f, R223 ;  /* 0x0000001fff037819 */ /* 0x000fe200000114df */
[----:B------:R-:W-:Y:S01]  /*1060*/  IMAD.SHL.U32 R12, R11, 0x80, RZ ;  /* 0x000000800b0c7824 */ /* 0x000fe200078e00ff */
[----:B------:R-:W-:Y:S01]  /*1070*/  SHF.R.S32.HI R5, RZ, 0x1f, R222 ;  /* 0x0000001fff057819 */ /* 0x000fe200000114de */
[----:B------:R-:W-:Y:S01]  /*1080*/  VIADD R209, R18, 0xa0 ;  /* 0x000000a012d17836 */ /* 0x000fe20000000000 */
[----:B------:R-:W-:Y:S01]  /*1090*/  SHF.R.S32.HI R0, RZ, 0x3, R0 ;  /* 0x00000003ff007819 */ /* 0x000fe20000011400 */
[----:B------:R1:W-:Y:S01]  /*10a0*/  STL [R1+0x3c], R3 ;  /* 0x00003c0301007387 */ /* 0x0003e20000100800 */
[----:B------:R-:W-:Y:S01]  /*10b0*/  VIADD R0, R228, 0x80 ;  /* 0x00000080e4007836 */ /* 0x000fe20000000000 */
[----:B------:R-:W-:Y:S01]  /*10c0*/  SHF.R.U32.HI R216, RZ, 0x3, R215 ;  /* 0x00000003ffd87819 */ /* 0x000fe200000116d7 */
[----:B------:R-:W-:Y:S01]  /*10d0*/  IMAD R227, R4, 0x8, R9 ;  /* 0x0000000804e37824 */ /* 0x000fe200078e0209 */
[----:B------:R2:W-:Y:S01]  /*10e0*/  STL [R1+0x38], R5 ;  /* 0x0000380501007387 */ /* 0x0005e20000100800 */
[----:B0-----:R-:W-:-:S02]  /*10f0*/  LOP3.LUT R7, R215, 0x30, R10, 0xf8, !PT ;  /* 0x00000030d7077812 */ /* 0x001fc400078ef80a */
[----:B------:R-:W-:Y:S02]  /*1100*/  LOP3.LUT R11, R215, 0x30, R214, 0xf8, !PT ;  /* 0x00000030d70b7812 */ /* 0x000fe400078ef8d6 */
[----:B------:R-:W-:Y:S02]  /*1110*/  SHF.R.S32.HI R2, RZ, 0x1f, R2 ;  /* 0x0000001fff027819 */ /* 0x000fe40000011402 */
[----:B-1----:R-:W-:Y:S02]  /*1120*/  SHF.R.S32.HI R3, RZ, 0x1f, R225 ;  /* 0x0000001fff037819 */ /* 0x002fe400000114e1 */
[----:B------:R-:W-:Y:S02]  /*1130*/  SHF.R.S32.HI R2, RZ, 0x1f, R0 ;  /* 0x0000001fff027819 */ /* 0x000fe40000011400 */
[----:B--2---:R-:W-:Y:S01]  /*1140*/  SHF.R.S32.HI R5, RZ, 0x1f, R224 ;  /* 0x0000001fff057819 */ /* 0x004fe200000114e0 */
[----:B------:R0:W-:Y:S01]  /*1150*/  STL [R1+0x34], R3 ;  /* 0x0000340301007387 */ /* 0x0001e20000100800 */
[----:B------:R-:W-:-:S02]  /*1160*/  LOP3.LUT R7, R7, R216, RZ, 0x3c, !PT ;  /* 0x000000d807077212 */ /* 0x000fc400078e3cff */
[----:B------:R-:W-:Y:S01]  /*1170*/  LOP3.LUT R12, R12, 0xffffe000, RZ, 0xc0, !PT ;  /* 0xffffe0000c0c7812 */ /* 0x000fe200078ec0ff */
[----:B------:R1:W-:Y:S01]  /*1180*/  STL [R1+0x30], R5 ;  /* 0x0000300501007387 */ /* 0x0003e20000100800 */
[----:B------:R-:W-:Y:S02]  /*1190*/  LOP3.LUT R11, R11, R216, RZ, 0x3c, !PT ;  /* 0x000000d80b0b7212 */ /* 0x000fe400078e3cff */
[-C--:B------:R-:W-:Y:S02]  /*11a0*/  IADD3 R7, R7, R217.reuse, R6 ;  /* 0x000000d907077210 */ /* 0x080fe40007ffe006 */
[----:B------:R-:W-:Y:S02]  /*11b0*/  IADD3 R11, R11, R217, R12 ;  /* 0x000000d90b0b7210 */ /* 0x000fe40007ffe00c */
[----:B0-----:R-:W-:Y:S01]  /*11c0*/  SHF.R.S32.HI R3, RZ, 0x1f, R226 ;  /* 0x0000001fff037819 */ /* 0x001fe200000114e2 */
[----:B------:R-:W-:Y:S01]  /*11d0*/  IMAD.IADD R2, R16, 0x1, R7 ;  /* 0x0000000110027824 */ /* 0x000fe200078e0207 */
[----:B------:R-:W-:-:S02]  /*11e0*/  LOP3.LUT R204, R8, 0x7ffffffc, RZ, 0xc0, !PT ;  /* 0x7ffffffc08cc7812 */ /* 0x000fc400078ec0ff */
[----:B-1----:R-:W-:Y:S01]  /*11f0*/  LOP3.LUT R5, R215, 0x30, R18, 0xf8, !PT ;  /* 0x00000030d7057812 */ /* 0x002fe200078ef812 */
[----:B------:R0:W-:Y:S01]  /*1200*/  STL [R1+0x2c], R3 ;  /* 0x00002c0301007387 */ /* 0x0001e20000100800 */
[----:B------:R-:W-:Y:S01]  /*1210*/  IADD3 R205, R18, 0x80, RZ ;  /* 0x0000008012cd7810 */ /* 0x000fe20007ffe0ff */
[----:B------:R-:W-:Y:S01]  /*1220*/  IMAD.IADD R204, R13, 0x1, -R204 ;  /* 0x000000010dcc7824 */ /* 0x000fe200078e0acc */
[----:B------:R-:W-:Y:S02]  /*1230*/  LOP3.LUT R5, R5, R216, RZ, 0x3c, !PT ;  /* 0x000000d805057212 */ /* 0x000fe400078e3cff */
[----:B------:R-:W-:Y:S02]  /*1240*/  SHF.R.S32.HI R19, RZ, 0x1f, R18 ;  /* 0x0000001fff137819 */ /* 0x000fe40000011412 */
[----:B------:R-:W-:Y:S02]  /*1250*/  SHF.R.S32.HI R221, RZ, 0x1f, R208 ;  /* 0x0000001fffdd7819 */ /* 0x000fe400000114d0 */
[----:B------:R-:W-:-:S02]  /*1260*/  SHF.R.S32.HI R220, RZ, 0x1f, R205 ;  /* 0x0000001fffdc7819 */ /* 0x000fc400000114cd */
[----:B0-----:R-:W-:Y:S02]  /*1270*/  LOP3.LUT R3, R215, 0x10, R18, 0xf8, !PT ;  /* 0x00000010d7037812 */ /* 0x001fe400078ef812 */
[----:B------:R-:W-:Y:S02]  /*1280*/  SHF.R.S32.HI R219, RZ, 0x1f, R209 ;  /* 0x0000001fffdb7819 */ /* 0x000fe400000114d1 */
[----:B------:R-:W-:Y:S02]  /*1290*/  LOP3.LUT R0, R3, R216, RZ, 0x3c, !PT ;  /* 0x000000d803007212 */ /* 0x000fe400078e3cff */
[----:B------:R-:W-:Y:S02]  /*12a0*/  IADD3 R3, R16, R217, R5 ;  /* 0x000000d910037210 */ /* 0x000fe40007ffe005 */
[----:B------:R-:W-:Y:S01]  /*12b0*/  SHF.R.S32.HI R213, RZ, 0x4, R10 ;  /* 0x00000004ffd57819 */ /* 0x000fe2000001140a */
[----:B------:R-:W-:Y:S01]  /*12c0*/  IMAD.IADD R0, R217, 0x1, R0 ;  /* 0x00000001d9007824 */ /* 0x000fe200078e0200 */
[----:B------:R-:W-:-:S04]  /*12d0*/  SHF.R.S32.HI R214, RZ, 0x4, R214 ;  /* 0x00000004ffd67819 */ /* 0x000fc800000114d6 */
[----:B------:R0:W-:Y:S04]  /*12e0*/  STL [R1], R0 ;  /* 0x0000000001007387 */ /* 0x0001e80000100800 */
[----:B------:R1:W-:Y:S04]  /*12f0*/  STL [R1+0x48], R3 ;  /* 0x0000480301007387 */ /* 0x0003e80000100800 */
[----:B------:R1:W-:Y:S01]  /*1300*/  STL [R1+0x44], R2 ;  /* 0x0000440201007387 */ /* 0x0003e20000100800 */
[----:B0-----:R-:W-:-:S05]  /*1310*/  IMAD.IADD R0, R16, 0x1, R11 ;  /* 0x0000000110007824 */ /* 0x001fca00078e020b */
[----:B------:R1:W-:Y:S02]  /*1320*/  STL [R1+0x40], R0 ;  /* 0x0000400001007387 */ /* 0x0003e40000100800 */
.L_x_5437:
[----:B------:R-:W-:Y:S05]  /*1330*/  YIELD ;  /* 0x0000000000007946 */ /* 0x000fea0003800000 */
[----:B------:R-:W-:Y:S01]  /*1340*/  ULDC.64 UR4, c[0x0][0xa28] ;  /* 0x00028a0000047ab9 */ /* 0x000fe20000000a00 */
[----:B0--3--:R-:W0:Y:S01]  /*1350*/  LDC.64 R4, c[0x0][0xa08] ;  /* 0x00028200ff047b82 */ /* 0x009e220000000a00 */
[----:B------:R-:W-:Y:S01]  /*1360*/  ISETP.NE.U32.AND P1, PT, RZ, UR4, PT ;  /* 0x00000004ff007c0c */ /* 0x000fe2000bf25070 */
[----:B------:R-:W-:Y:S02]  /*1370*/  IMAD.MOV.U32 R29, RZ, RZ, RZ ;  /* 0x000000ffff1d7224 */ /* 0x000fe400078e00ff */
[----:B------:R-:W-:Y:S01]  /*1380*/  IMAD.MOV.U32 R11, RZ, RZ, RZ ;  /* 0x000000ffff0b7224 */ /* 0x000fe200078e00ff */
        /* <DEDUP_REMOVED lines=13> */
[----:B------:R-:W5:Y:S01]  /*1460*/  @P0 LDG.E R29, desc[UR42][R8.64] ;  /* 0x0000002a081d0981 */ /* 0x000f62000c1e1900 */
[----:B-1----:R-:W-:-:S04]  /*1470*/  @P1 IMAD.WIDE R2, R23, 0x4, R2 ;  /* 0x0000000417021825 */ /* 0x002fc800078e0202 */
[----:B0-----:R-:W-:Y:S01]  /*1480*/  @P2 IMAD.WIDE R4, R23, 0x4, R6 ;  /* 0x0000000417042825 */ /* 0x001fe200078e0206 */
[----:B------:R-:W-:Y:S01]  /*1490*/  UISETP.NE.U32.AND UP0, UPT, UR4, URZ, UPT ;  /* 0x0000003f0400728c */ /* 0x000fe2000bf05070 */
[----:B------:R0:W5:Y:S02]  /*14a0*/  @P1 LDG.E R11, desc[UR42][R2.64] ;  /* 0x0000002a020b1981 */ /* 0x000164000c1e1900 */
[----:B------:R-:W-:Y:S02]  /*14b0*/  ULDC UR4, c[0x0][0x424] ;  /* 0x0001090000047ab9 */ /* 0x000fe40000000800 */
[----:B------:R1:W5:Y:S01]  /*14c0*/  @P2 LDG.E R202, desc[UR42][R4.64] ;  /* 0x0000002a04ca2981 */ /* 0x000362000c1e1900 */
[----:B------:R-:W-:-:S03]  /*14d0*/  UISETP.NE.AND.EX UP0, UPT, UR5, URZ, UPT, UP0 ;  /* 0x0000003f0500728c */ /* 0x000fc6000bf05300 */
[----:B------:R-:W-:Y:S01]  /*14e0*/  ULDC UR5, c[0x0][0x2f0] ;  /* 0x0000bc0000057ab9 */ /* 0x000fe20000000800 */
[----:B------:R-:W-:-:S04]  /*14f0*/  USEL UR4, UR4, 0x1, UP0 ;  /* 0x0000000104047887 */ /* 0x000fc80008000000 */
[----:B------:R-:W-:-:S03]  /*1500*/  UIMAD UR4, UR4, UR5, URZ ;  /* 0x00000005040472a4 */ /* 0x000fc6000f8e023f */
[----:B------:R-:W-:Y:S02]  /*1510*/  ULDC UR5, c[0x0][0x348] ;  /* 0x0000d20000057ab9 */ /* 0x000fe40000000800 */
[----:B0-----:R-:W-:Y:S02]  /*1520*/  IMAD.U32 R2, RZ, RZ, UR5 ;  /* 0x00000005ff027e24 */ /* 0x001fe4000f8e00ff */
[----:B------:R-:W-:Y:S01]  /*1530*/  IMAD.U32 R28, RZ, RZ, UR4 ;  /* 0x00000004ff1c7e24 */ /* 0x000fe2000f8e00ff */
[----:B-12-4-:R-:W-:Y:S06]  /*1540*/  @P2 BRA `(.L_x_5212) ;  /* 0x0000000000242947 */ /* 0x016fec0003800000 */
        /* <DEDUP_REMOVED lines=9> */
.L_x_5212:
[----:B------:R-:W-:Y:S01]  /*15e0*/  ULDC.64 UR4, c[0x0][0xa20] ;  /* 0x0002880000047ab9 */ /* 0x000fe20000000a00 */
[----:B------:R0:W-:Y:S01]  /*15f0*/  STL [R1+0x14], R22 ;  /* 0x0000141601007387 */ /* 0x0001e20000100800 */
[----:B------:R-:W-:-:S03]  /*1600*/  ISETP.NE.U32.AND P1, PT, RZ, UR4, PT ;  /* 0x00000004ff007c0c */ /* 0x000fc6000bf25070 */
[----:B------:R0:W-:Y:S01]  /*1610*/  STL [R1+0x18], R23 ;  /* 0x0000181701007387 */ /* 0x0001e20000100800 */
[----:B------:R-:W-:-:S13]  /*1620*/  ISETP.NE.AND.EX P1, PT, RZ, UR5, PT, P1 ;  /* 0x00000005ff007c0c */ /* 0x000fda000bf25310 */
[----:B0-----:R-:W-:Y:S05]  /*1630*/  @!P1 BRA `(.L_x_5213) ;  /* 0x0000000000109947 */ /* 0x001fea0003800000 */
[----:B------:R-:W0:Y:S02]  /*1640*/  LDC.64 R4, c[0x0][0xa20] ;  /* 0x00028800ff047b82 */ /* 0x000e240000000a00 */
[----:B0-----:R-:W-:-:S05]  /*1650*/  IMAD.WIDE R4, R23, 0x4, R4 ;  /* 0x0000000417047825 */ /* 0x001fca00078e0204 */
[----:B------:R0:W5:Y:S01]  /*1660*/  LDG.E R28, desc[UR42][R4.64] ;  /* 0x0000002a041c7981 */ /* 0x000162000c1e1900 */
[----:B------:R-:W-:Y:S05]  /*1670*/  BRA `(.L_x_5214) ;  /* 0x0000000000107947 */ /* 0x000fea0003800000 */
.L_x_5213:
[----:B------:R-:W-:Y:S05]  /*1680*/  @!P0 BRA `(.L_x_5214) ;  /* 0x00000000000c8947 */ /* 0x000fea0003800000 */
[----:B------:R-:W2:Y:S04]  /*1690*/  LDG.E R3, desc[UR42][R8.64] ;  /* 0x0000002a08037981 */ /* 0x000ea8000c1e1900 */
[----:B------:R-:W2:Y:S02]  /*16a0*/  LDG.E R28, desc[UR42][R8.64+0x4] ;  /* 0x0000042a081c7981 */ /* 0x000ea4000c1e1900 */
[----:B--2---:R-:W-:-:S07]  /*16b0*/  IMAD.IADD R28, R28, 0x1, -R3 ;  /* 0x000000011c1c7824 */ /* 0x004fce00078e0a03 */
.L_x_5214:
[----:B------:R-:W-:Y:S01]  /*16c0*/  ULDC.64 UR4, c[0x0][0xa10] ;  /* 0x0002840000047ab9 */ /* 0x000fe20000000a00 */
[----:B------:R-:W1:Y:S01]  /*16d0*/  LDC R8, c[0x0][0x448] ;  /* 0x00011200ff087b82 */ /* 0x000e620000000800 */
[----:B------:R-:W-:-:S04]  /*16e0*/  ISETP.NE.U32.AND P0, PT, RZ, UR4, PT ;  /* 0x00000004ff007c0c */ /* 0x000fc8000bf05070 */
[----:B------:R-:W-:Y:S01]  /*16f0*/  ISETP.NE.AND.EX P0, PT, RZ, UR5, PT, P0 ;  /* 0x00000005ff007c0c */ /* 0x000fe2000bf05300 */
[----:B------:R-:W-:Y:S02]  /*1700*/  ULDC.64 UR4, c[0x0][0xa30] ;  /* 0x00028c0000047ab9 */ /* 0x000fe40000000a00 */
[----:B------:R-:W-:Y:S01]  /*1710*/  ISETP.NE.U32.AND P1, PT, RZ, UR4, PT ;  /* 0x00000004ff007c0c */ /* 0x000fe2000bf25070 */
[----:B-----5:R-:W-:Y:S01]  /*1720*/  IMAD.MOV.U32 R24, RZ, RZ, R28 ;  /* 0x000000ffff187224 */ /* 0x020fe200078e001c */
[----:B------:R-:W2:Y:S02]  /*1730*/  LDC.64 R12, c[0x0][0x9e0] ;  /* 0x00027800ff0c7b82 */ /* 0x000ea40000000a00 */
[----:B------:R-:W-:-:S06]  /*1740*/  ISETP.NE.AND.EX P1, PT, RZ, UR5, PT, P1 ;  /* 0x00000005ff007c0c */ /* 0x000fcc000bf25310 */
[----:B0-----:R-:W0:Y:S08]  /*1750*/  @P0 LDC.64 R4, c[0x0][0xa10] ;  /* 0x00028400ff040b82 */ /* 0x001e300000000a00 */
[----:B------:R-:W3:Y:S01]  /*1760*/  @P1 LDC.64 R6, c[0x0][0xa30] ;  /* 0x00028c00ff061b82 */ /* 0x000ee20000000a00 */
[----:B0-----:R-:W-:-:S05]  /*1770*/  @P0 IMAD.WIDE R4, R23, 0x4, R4 ;  /* 0x0000000417040825 */ /* 0x001fca00078e0204 */
[----:B------:R-:W4:Y:S04]  /*1780*/  @P0 LDG.E R0, desc[UR42][R4.64] ;  /* 0x0000002a04000981 */ /* 0x000f28000c1e1900 */
[----:B------:R-:W4:Y:S01]  /*1790*/  @P0 LDG.E R3, desc[UR42][R4.64+0x4] ;  /* 0x0000042a04030981 */ /* 0x000f22000c1e1900 */
        /* <DEDUP_REMOVED lines=12> */
[C---:B------:R-:W-:Y:S01]  /*1860*/  IADD3 R5, R203.reuse, 0x1, -R202 ;  /* 0x00000001cb057810 */ /* 0x040fe20007ffe8ca */
[----:B------:R-:W-:Y:S01]  /*1870*/  IMAD.MOV.U32 R4, RZ, RZ, R0 ;  /* 0x000000ffff047224 */ /* 0x000fe200078e0000 */
[----:B--2---:R-:W-:Y:S01]  /*1880*/  @P1 SHF.R.U32.HI R4, RZ, R8, R3 ;  /* 0x00000008ff041219 */ /* 0x004fe20000011603 */
[----:B------:R-:W-:-:S04]  /*1890*/  VIADD R0, R203, 0x7f ;  /* 0x0000007fcb007836 */ /* 0x000fc80000000000 */
[----:B0-----:R-:W-:Y:S01]  /*18a0*/  IMAD.IADD R7, R5, 0x1, R4 ;  /* 0x0000000105077824 */ /* 0x001fe200078e0204 */
        /* <DEDUP_REMOVED lines=16> */
.L_x_5217:
[----:B------:R-:W-:-:S13]  /*19b0*/  ISETP.NE.AND P0, PT, R13, 0x1, PT ;  /* 0x000000010d00780c */ /* 0x000fda0003f05270 */
[----:B------:R-:W0:Y:S02]  /*19c0*/  @P0 LDC.64 R4, c[0x0][0x9e8] ;  /* 0x00027a00ff040b82 */ /* 0x000e240000000a00 */
[----:B0-----:R-:W-:-:S05]  /*19d0*/  @P0 IMAD.HI.U32 R4, R3, R4, RZ ;  /* 0x0000000403040227 */ /* 0x001fca00078e00ff */
[----:B------:R-:W-:-:S07]  /*19e0*/  @P0 SHF.R.U32.HI R3, RZ, R5, R4 ;  /* 0x00000005ff030219 */ /* 0x000fce0000011604 */
.L_x_5218:
[----:B------:R-:W-:Y:S05]  /*19f0*/  BSYNC B0 ;  /* 0x0000000000007941 */ /* 0x000fea0003800000 */
.L_x_5216:
[----:B------:R-:W-:-:S05]  /*1a00*/  IMAD R3, R3, R13, R13 ;  /* 0x0000000d03037224 */ /* 0x000fca00078e020d */
[----:B------:R-:W-:-:S07]  /*1a10*/  VIMNMX R0, R0, R3, PT ;  /* 0x0000000300007248 */ /* 0x000fce0003fe0100 */
.L_x_5215:
[----:B------:R-:W0:Y:S01]  /*1a20*/  @P1 LDC R3, c[0x0][0x44c] ;  /* 0x00011300ff031b82 */ /* 0x000e220000000800 */
[----:B------:R-:W-:Y:S01]  /*1a30*/  IMAD.IADD R88, R203, 0x1, -R202 ;  /* 0x00000001cb587824 */ /* 0x000fe200078e0aca */
[----:B------:R-:W-:-:S06]  /*1a40*/  ULDC UR4, c[0x0][0x9dc] ;  /* 0x0002770000047ab9 */ /* 0x000fcc0000000800 */
[----:B------:R-:W1:Y:S01]  /*1a50*/  @P1 LDC R5, c[0x0][0x450] ;  /* 0x00011400ff051b82 */ /* 0x000e620000000800 */
[----:B0-----:R-:W-:-:S04]  /*1a60*/  @P1 IMAD.HI.U32 R4, R212, R3, RZ ;  /* 0x00000003d4041227 */ /* 0x001fc800078e00ff */
[----:B------:R-:W-:Y:S01]  /*1a70*/  IMAD.MOV.U32 R3, RZ, RZ, R212 ;  /* 0x000000ffff037224 */ /* 0x000fe200078e00d4 */
[----:B-1----:R-:W-:-:S05]  /*1a80*/  @P1 SHF.R.U32.HI R3, RZ, R5, R4 ;  /* 0x00000005ff031219 */ /* 0x002fca0000011604 */
[----:B------:R-:W-:-:S05]  /*1a90*/  IMAD.IADD R3, R88, 0x1, R3 ;  /* 0x0000000158037824 */ /* 0x000fca00078e0203 */
[----:B------:R-:W-:Y:S01]  /*1aa0*/  IADD3 R4, R3, -UR4, RZ ;  /* 0x8000000403047c10 */ /* 0x000fe2000fffe0ff */
        /* <DEDUP_REMOVED lines=11> */
.L_x_5221:
[----:B------:R-:W-:-:S13]  /*1b60*/  ISETP.NE.AND P0, PT, R13, 0x1, PT ;  /* 0x000000010d00780c */ /* 0x000fda0003f05270 */
[----:B------:R-:W0:Y:S02]  /*1b70*/  @P0 LDC.64 R6, c[0x0][0x9e8] ;  /* 0x00027a00ff060b82 */ /* 0x000e240000000a00 */
[----:B0-----:R-:W-:-:S05]  /*1b80*/  @P0 IMAD.HI.U32 R6, R3, R6, RZ ;  /* 0x0000000603060227 */ /* 0x001fca00078e00ff */
[----:B------:R-:W-:-:S07]  /*1b90*/  @P0 SHF.R.U32.HI R3, RZ, R7, R6 ;  /* 0x00000007ff030219 */ /* 0x000fce0000011606 */
.L_x_5222:
[----:B------:R-:W-:Y:S05]  /*1ba0*/  BSYNC B0 ;  /* 0x0000000000007941 */ /* 0x000fea0003800000 */
.L_x_5220:
[----:B------:R-:W-:-:S05]  /*1bb0*/  IMAD R3, R3, R13, RZ ;  /* 0x0000000d03037224 */ /* 0x000fca00078e02ff */
[----:B------:R-:W-:-:S07]  /*1bc0*/  VIMNMX R4, R4, R3, !PT ;  /* 0x0000000304047248 */ /* 0x000fce0007fe0100 */
.L_x_5219:
[----:B------:R-:W-:Y:S01]  /*1bd0*/  VIADD R0, R0, 0x7f ;  /* 0x0000007f00007836 */ /* 0x000fe20000000000 */
[----:B------:R-:W-:-:S04]  /*1be0*/  SHF.R.S32.HI R5, RZ, 0x1f, R4 ;  /* 0x0000001fff057819 */ /* 0x000fc80000011404 */
[----:B------:R-:W-:Y:S02]  /*1bf0*/  SHF.R.S32.HI R3, RZ, 0x1f, R0 ;  /* 0x0000001fff037819 */ /* 0x000fe40000011400 */
[----:B------:R-:W-:Y:S02]  /*1c00*/  LEA.HI R5, R5, R4, RZ, 0x7 ;  /* 0x0000000405057211 */ /* 0x000fe400078f38ff */
[----:B------:R-:W-:Y:S02]  /*1c10*/  LEA.HI R3, R3, R0, RZ, 0x7 ;  /* 0x0000000003037211 */ /* 0x000fe400078f38ff */
[----:B------:R-:W-:Y:S02]  /*1c20*/  SHF.R.S32.HI R5, RZ, 0x7, R5 ;  /* 0x00000007ff057819 */ /* 0x000fe40000011405 */
[----:B------:R-:W-:Y:S02]  /*1c30*/  SHF.R.S32.HI R0, RZ, 0x7, R3 ;  /* 0x00000007ff007819 */ /* 0x000fe40000011403 */
[----:B------:R-:W-:-:S02]  /*1c40*/  VIMNMX R5, RZ, R5, !PT ;  /* 0x00000005ff057248 */ /* 0x000fc40007fe0100 */
        /* <DEDUP_REMOVED lines=35> */
.L_x_5225:
[----:B------:R-:W-:Y:S05]  /*1e80*/  BSYNC B6 ;  /* 0x0000000000067941 */ /* 0x000fea0003800000 */
.L_x_5224:
        /* <DEDUP_REMOVED lines=20> */
.L_x_5227:
[----:B------:R-:W-:Y:S05]  /*1fd0*/  BSYNC B6 ;  /* 0x0000000000067941 */ /* 0x000fea0003800000 */
.L_x_5226:
[----:B------:R-:W-:Y:S01]  /*1fe0*/  ULDC.64 UR4, c[0x0][0x9f8] ;  /* 0x00027e0000047ab9 */ /* 0x000fe20000000a00 */
[----:B------:R-:W2:Y:S01]  /*1ff0*/  LDL R32, [R1+0x4] ;  /* 0x0000040001207983 */ /* 0x000ea20000100800 */
[----:B------:R-:W-:Y:S01]  /*2000*/  ISETP.NE.U32.AND P0, PT, RZ, UR4, PT ;  /* 0x00000004ff007c0c */ /* 0x000fe2000bf05070 */
[----:B------:R-:W-:Y:S01]  /*2010*/  IMAD.MOV.U32 R81, RZ, RZ, R23 ;  /* 0x000000ffff517224 */ /* 0x000fe200078e0017 */
[----:B------:R-:W0:Y:S01]  /*2020*/  LDC.64 R70, c[0x0][0x408] ;  /* 0x00010200ff467b82 */ /* 0x000e220000000a00 */
[----:B------:R-:W1:Y:S01]  /*2030*/  S2R R31, SR_TID.X ;  /* 0x00000000001f7919 */ /* 0x000e620000002100 */
[----:B------:R-:W-:Y:S01]  /*2040*/  ISETP.NE.AND.EX P0, PT, RZ, UR5, PT, P0 ;  /* 0x00000005ff007c0c */ /* 0x000fe2000bf05300 */
[----:B------:R-:W-:-:S05]  /*2050*/  VIADD R80, R18, 0x20 ;  /* 0x0000002012507836 */ /* 0x000fca0000000000 */
[----:B------:R-:W3:Y:S08]  /*2060*/  LDC.64 R68, c[0x0][0x3f8] ;  /* 0x0000fe00ff447b82 */ /* 0x000ef00000000a00 */
[----:B------:R-:W4:Y:S08]  /*2070*/  @P0 LDC.64 R4, c[0x0][0x9f8] ;  /* 0x00027e00ff040b82 */ /* 0x000f300000000a00 */
[----:B------:R-:W3:Y:S01]  /*2080*/  LDC R11, c[0x0][0x3f4] ;  /* 0x0000fd00ff0b7b82 */ /* 0x000ee20000000800 */
[----:B-1----:R-:W-:-:S04]  /*2090*/  SHF.R.U32.HI R30, RZ, 0x7, R31 ;  /* 0x00000007ff1e7819 */ /* 0x002fc8000001161f */
[----:B------:R-:W-:Y:S01]  /*20a0*/  ISETP.NE.AND P6, PT, R30, 0x1, PT ;  /* 0x000000011e00780c */ /* 0x000fe20003fc5270 */
[----:B----4-:R-:W-:-:S05]  /*20b0*/  @P0 IMAD.WIDE R4, R23, 0x4, R4 ;  /* 0x0000000417040825 */ /* 0x010fca00078e0204 */
[----:B------:R1:W4:Y:S01]  /*20c0*/  @P0 LDG.E R81, desc[UR42][R4.64] ;  /* 0x0000002a04510981 */ /* 0x000322000c1e1900 */
[----:B------:R-:W-:Y:S01]  /*20d0*/  VIADD R79, R18, 0x40 ;  /* 0x00000040124f7836 */ /* 0x000fe20000000000 */
[----:B------:R-:W-:Y:S01]  /*20e0*/  SHF.R.S32.HI R207, RZ, 0x1f, R206 ;  /* 0x0000001fffcf7819 */ /* 0x000fe200000114ce */
[----:B0-----:R-:W-:Y:S01]  /*20f0*/  IMAD.WIDE.U32 R20, R211, R70, R18 ;  /* 0x00000046d3147225 */ /* 0x001fe200078e0012 */
[----:B---3--:R-:W-:-:S03]  /*2100*/  ISETP.GE.AND P3, PT, R80, R11, PT ;  /* 0x0000000b5000720c */ /* 0x008fc60003f66270 */
[----:B------:R-:W-:Y:S05]  /*2110*/  @!P6 WARPSYNC.ALL ;  /* 0x000000000000e948 */ /* 0x000fea0003800000 */
[----:B------:R-:W-:Y:S01]  /*2120*/  ULDC UR4, c[0x0][0x2f4] ;  /* 0x0000bd0000047ab9 */ /* 0x000fe20000000800 */
[----:B-1----:R-:W-:Y:S01]  /*2130*/  SHF.R.S32.HI R5, RZ, 0x1f, R211 ;  /* 0x0000001fff057819 */ /* 0x002fe200000114d3 */
[-CC-:B------:R-:W-:Y:S01]  /*2140*/  IMAD.WIDE.U32 R48, R211, R70.reuse, R206.reuse ;  /* 0x00000046d3307225 */ /* 0x180fe200078e00ce */
[----:B------:R-:W-:Y:S02]  /*2150*/  ISETP.GE.AND P1, PT, R80, UR4, PT ;  /* 0x0000000450007c0c */ /* 0x000fe4000bf26270 */
[----:B------:R-:W-:Y:S01]  /*2160*/  ISETP.GE.AND P0, PT, R18, UR4, PT ;  /* 0x0000000412007c0c */ /* 0x000fe2000bf06270 */
[----:B------:R-:W-:Y:S01]  /*2170*/  IMAD R4, R5, R70, RZ ;  /* 0x0000004605047224 */ /* 0x000fe200078e02ff */
[----:B------:R-:W-:Y:S01]  /*2180*/  SEL R3, RZ, 0xffffffff, P1 ;  /* 0xffffffffff037807 */ /* 0x000fe20000800000 */
[----:B------:R-:W-:Y:S01]  /*2190*/  IMAD.WIDE.U32 R52, R211, R68, R206 ;  /* 0x00000044d3347225 */ /* 0x000fe200078e00ce */
[----:B------:R-:W-:-:S02]  /*21a0*/  SEL R0, RZ, 0x1, P0 ;  /* 0x00000001ff007807 */ /* 0x000fc40000000000 */
[----:B------:R-:W-:Y:S01]  /*21b0*/  ISETP.GE.AND P1, PT, R208, UR4, PT ;  /* 0x00000004d0007c0c */ /* 0x000fe2000bf26270 */
[----:B------:R-:W-:Y:S01]  /*21c0*/  IMAD.SHL.U32 R3, R3, 0x2, RZ ;  /* 0x0000000203037824 */ /* 0x000fe200078e00ff */
[----:B------:R-:W-:Y:S01]  /*21d0*/  ISETP.GE.AND P0, PT, R79, UR4, PT ;  /* 0x000000044f007c0c */ /* 0x000fe2000bf06270 */
[C---:B------:R-:W-:Y:S01]  /*21e0*/  IMAD R7, R211.reuse, R71, R4 ;  /* 0x00000047d3077224 */ /* 0x040fe200078e0204 */
[----:B------:R-:W-:Y:S01]  /*21f0*/  SEL R4, RZ, 0x8, P1 ;  /* 0x00000008ff047807 */ /* 0x000fe20000800000 */
[----:B------:R-:W-:Y:S01]  /*2200*/  IMAD.WIDE.U32 R50, R211, R68, R18 ;  /* 0x00000044d3327225 */ /* 0x000fe200078e0012 */
[----:B------:R-:W-:Y:S02]  /*2210*/  LOP3.LUT R0, R3, 0x2, R0, 0xe2, !PT ;  /* 0x0000000203007812 */ /* 0x000fe400078ee200 */
[----:B------:R-:W-:Y:S01]  /*2220*/  SEL R3, RZ, 0x4, P0 ;  /* 0x00000004ff037807 */ /* 0x000fe20000000000 */
[----:B------:R-:W-:Y:S01]  /*2230*/  IMAD.IADD R21, R21, 0x1, R7 ;  /* 0x0000000115157824 */ /* 0x000fe200078e0207 */
[----:B------:R-:W-:Y:S01]  /*2240*/  ISETP.GE.AND P0, PT, R205, UR4, PT ;  /* 0x00000004cd007c0c */ /* 0x000fe2000bf06270 */
[----:B------:R-:W-:Y:S01]  /*2250*/  IMAD.IADD R49, R7, 0x1, R49 ;  /* 0x0000000107317824 */ /* 0x000fe200078e0231 */
[----:B------:R-:W-:Y:S01]  /*2260*/  LOP3.LUT R0, R4, R0, R3, 0xfe, !PT ;  /* 0x0000000004007212 */ /* 0x000fe200078efe03 */
[----:B------:R-:W-:Y:S01]  /*2270*/  IMAD R4, R5, R68, RZ ;  /* 0x0000004405047224 */ /* 0x000fe200078e02ff */
[----:B------:R-:W-:Y:S01]  /*2280*/  SEL R3, RZ, 0x10, P0 ;  /* 0x00000010ff037807 */ /* 0x000fe20000000000 */
[----:B------:R-:W-:Y:S01]  /*2290*/  VIADD R31, R31, 0xffffff80 ;  /* 0xffffff801f1f7836 */ /* 0x000fe20000000000 */
[----:B------:R-:W-:Y:S01]  /*22a0*/  ISETP.GE.AND P0, PT, R18, R11, PT ;  /* 0x0000000b1200720c */ /* 0x000fe20003f06270 */
[----:B------:R-:W-:Y:S01]  /*22b0*/  IMAD R7, R211, R69, R4 ;  /* 0x00000045d3077224 */ /* 0x000fe200078e0204 */
[----:B------:R-:W-:Y:S01]  /*22c0*/  ISETP.GE.AND P2, PT, R79, R11, PT ;  /* 0x0000000b4f00720c */ /* 0x000fe20003f46270 */
[----:B-----5:R-:W-:Y:S01]  /*22d0*/  IMAD.WIDE.U32 R20, R24, R70, R20 ;  /* 0x0000004618147225 */ /* 0x020fe200078e0014 */
[----:B------:R-:W-:-:S02]  /*22e0*/  LOP3.LUT R0, R0, R3, RZ, 0xfc, !PT ;  /* 0x0000000300007212 */ /* 0x000fc400078efcff */
[----:B------:R-:W-:Y:S01]  /*22f0*/  SEL R3, R11, RZ, P0 ;  /* 0x000000ff0b037207 */ /* 0x000fe20000000000 */
[----:B------:R-:W-:Y:S01]  /*2300*/  IMAD.IADD R51, R51, 0x1, R7 ;  /* 0x0000000133337824 */ /* 0x000fe200078e0207 */
[C---:B------:R-:W-:Y:S01]  /*2310*/  SEL R5, R11.reuse, RZ, P3 ;  /* 0x000000ff0b057207 */ /* 0x040fe20001800000 */
[-C--:B------:R-:W-:Y:S01]  /*2320*/  IMAD.WIDE.U32 R48, R24, R70.reuse, R48 ;  /* 0x0000004618307225 */ /* 0x080fe200078e0030 */
[----:B------:R-:W-:Y:S02]  /*2330*/  SEL R4, R11, RZ, P2 ;  /* 0x000000ff0b047207 */ /* 0x000fe40001000000 */
[----:B------:R-:W-:Y:S01]  /*2340*/  IADD3 R53, R7, R53, RZ ;  /* 0x0000003507357210 */ /* 0x000fe20007ffe0ff */
[----:B------:R-:W-:Y:S01]  /*2350*/  IMAD.IADD R3, R18, 0x1, R3 ;  /* 0x0000000112037824 */ /* 0x000fe200078e0203 */
[----:B------:R-:W-:Y:S01]  /*2360*/  SHF.R.S32.HI R9, RZ, 0x1f, R24 ;  /* 0x0000001fff097819 */ /* 0x000fe20000011418 */
[----:B------:R-:W-:Y:S01]  /*2370*/  IMAD.IADD R5, R80, 0x1, R5 ;  /* 0x0000000150057824 */ /* 0x000fe200078e0205 */
[----:B------:R-:W-:Y:S01]  /*2380*/  LEA.HI R12, R31, R31, RZ, 0x1 ;  /* 0x0000001f1f0c7211 */ /* 0x000fe200078f08ff */
[----:B------:R-:W-:Y:S01]  /*2390*/  IMAD.IADD R7, R79, 0x1, R4 ;  /* 0x000000014f077824 */ /* 0x000fe200078e0204 */
[----:B------:R-:W-:Y:S01]  /*23a0*/  SHF.R.S32.HI R4, RZ, 0x1f, R3 ;  /* 0x0000001fff047819 */ /* 0x000fe20000011403 */
[C---:B------:R-:W-:Y:S01]  /*23b0*/  IMAD R10, R9.reuse, R70, RZ ;  /* 0x00000046090a7224 */ /* 0x040fe200078e02ff */
[----:B------:R-:W-:Y:S01]  /*23c0*/  SHF.R.S32.HI R6, RZ, 0x1f, R5 ;  /* 0x0000001fff067819 */ /* 0x000fe20000011405 */
[-C--:B------:R-:W-:Y:S01]  /*23d0*/  IMAD R9, R9, R68.reuse, RZ ;  /* 0x0000004409097224 */ /* 0x080fe200078e02ff */
[----:B------:R-:W-:Y:S01]  /*23e0*/  SHF.R.S32.HI R8, RZ, 0x1f, R7 ;  /* 0x0000001fff087819 */ /* 0x000fe20000011407 */
[----:B------:R-:W-:Y:S01]  /*23f0*/  IMAD R61, R24, R71, R10 ;  /* 0x00000047183d7224 */ /* 0x000fe200078e020a */
[----:B------:R-:W-:Y:S01]  /*2400*/  LEA.HI R77, R4, R3, RZ, 0x4 ;  /* 0x00000003044d7211 */ /* 0x000fe200078f20ff */
[----:B------:R-:W-:Y:S01]  /*2410*/  IMAD R9, R24, R69, R9 ;  /* 0x0000004518097224 */ /* 0x000fe200078e0209 */
[----:B------:R-:W-:Y:S01]  /*2420*/  LEA.HI R3, R4, R3, RZ, 0x6 ;  /* 0x0000000304037211 */ /* 0x000fe200078f30ff */
[----:B------:R-:W-:Y:S01]  /*2430*/  IMAD.WIDE.U32 R50, R24, R68, R50 ;  /* 0x0000004418327225 */ /* 0x000fe200078e0032 */
[----:B------:R-:W-:-:S02]  /*2440*/  LEA.HI R76, R6, R5, RZ, 0x4 ;  /* 0x00000005064c7211 */ /* 0x000fc400078f20ff */
[----:B------:R-:W-:Y:S01]  /*2450*/  LEA.HI R75, R8, R7, RZ, 0x4 ;  /* 0x00000007084b7211 */ /* 0x000fe200078f20ff */
[----:B------:R-:W-:Y:S01]  /*2460*/  IMAD.SHL.U32 R4, R3, 0x80, RZ ;  /* 0x0000008003047824 */ /* 0x000fe200078e00ff */
[----:B------:R-:W-:Y:S01]  /*2470*/  LEA.HI R5, R6, R5, RZ, 0x6 ;  /* 0x0000000506057211 */ /* 0x000fe200078f30ff */
[----:B------:R-:W-:Y:S01]  /*2480*/  IMAD.WIDE.U32 R52, R24, R68, R52 ;  /* 0x0000004418347225 */ /* 0x000fe200078e0034 */
[----:B------:R-:W-:Y:S02]  /*2490*/  LEA.HI R7, R8, R7, RZ, 0x6 ;  /* 0x0000000708077211 */ /* 0x000fe400078f30ff */
[----:B------:R-:W-:Y:S01]  /*24a0*/  LOP3.LUT R3, R215, 0x30, R77, 0xf8, !PT ;  /* 0x00000030d7037812 */ /* 0x000fe200078ef84d */
[----:B------:R-:W-:Y:S01]  /*24b0*/  IMAD.SHL.U32 R6, R5, 0x80, RZ ;  /* 0x0000008005067824 */ /* 0x000fe200078e00ff */
[----:B------:R-:W-:Y:S01]  /*24c0*/  LOP3.LUT R12, R12, 0xfffffffe, RZ, 0xc0, !PT ;  /* 0xfffffffe0c0c7812 */ /* 0x000fe200078ec0ff */
[----:B------:R-:W-:Y:S01]  /*24d0*/  IMAD.SHL.U32 R8, R7, 0x80, RZ ;  /* 0x0000008007087824 */ /* 0x000fe200078e00ff */
[----:B------:R-:W-:Y:S01]  /*24e0*/  LOP3.LUT R5, R215, 0x30, R76, 0xf8, !PT ;  /* 0x00000030d7057812 */ /* 0x000fe200078ef84c */
[----:B------:R-:W-:Y:S01]  /*24f0*/  IMAD.IADD R62, R21, 0x1, R61 ;  /* 0x00000001153e7824 */ /* 0x000fe200078e023d */
[----:B------:R-:W-:Y:S01]  /*2500*/  LOP3.LUT R7, R215, 0x30, R75, 0xf8, !PT ;  /* 0x00000030d7077812 */ /* 0x000fe200078ef84b */
[----:B------:R-:W-:Y:S01]  /*2510*/  IMAD.IADD R12, R31, 0x1, -R12 ;  /* 0x000000011f0c7824 */ /* 0x000fe200078e0a0c */
[----:B------:R-:W-:Y:S01]  /*2520*/  LOP3.LUT R4, R4, 0xffffe000, RZ, 0xc0, !PT ;  /* 0xffffe00004047812 */ /* 0x000fe200078ec0ff */
[----:B------:R-:W-:Y:S01]  /*2530*/  IMAD.IADD R78, R29, 0x1, R28 ;  /* 0x000000011d4e7824 */ /* 0x000fe200078e021c */
[-C--:B------:R-:W-:Y:S01]  /*2540*/  LOP3.LUT R3, R3, R216.reuse, RZ, 0x3c, !PT ;  /* 0x000000d803037212 */ /* 0x080fe200078e3cff */
[----:B------:R-:W-:Y:S01]  /*2550*/  IMAD R66, R12, 0x80, R211 ;  /* 0x000000800c427824 */ /* 0x000fe200078e02d3 */
[----:B------:R-:W-:Y:S01]  /*2560*/  LOP3.LUT R6, R6, 0xffffe000, RZ, 0xc0, !PT ;  /* 0xffffe00006067812 */ /* 0x000fe200078ec0ff */
[----:B------:R-:W-:Y:S01]  /*2570*/  VIADD R65, R30, 0x8 ;  /* 0x000000081e417836 */ /* 0x000fe20000000000 */
[-C--:B------:R-:W-:Y:S01]  /*2580*/  LOP3.LUT R5, R5, R216.reuse, RZ, 0x3c, !PT ;  /* 0x000000d805057212 */ /* 0x080fe200078e3cff */
[----:B------:R-:W-:Y:S01]  /*2590*/  IMAD.SHL.U32 R64, R11, 0x2, RZ ;  /* 0x000000020b407824 */ /* 0x000fe200078e00ff */
[----:B------:R-:W-:Y:S01]  /*25a0*/  LOP3.LUT R8, R8, 0xffffe000, RZ, 0xc0, !PT ;  /* 0xffffe00008087812 */ /* 0x000fe200078ec0ff */
[----:B------:R-:W-:Y:S01]  /*25b0*/  IMAD.IADD R61, R61, 0x1, R49 ;  /* 0x000000013d3d7824 */ /* 0x000fe200078e0231 */
[----:B------:R-:W-:Y:S01]  /*25c0*/  LOP3.LUT R7, R7, R216, RZ, 0x3c, !PT ;  /* 0x000000d807077212 */ /* 0x000fe200078e3cff */
[----:B------:R-:W-:Y:S01]  /*25d0*/  IMAD.IADD R60, R51, 0x1, R9 ;  /* 0x00000001333c7824 */ /* 0x000fe200078e0209 */
[----:B------:R-:W-:Y:S01]  /*25e0*/  IADD3 R74, R3, R4, R217 ;  /* 0x00000004034a7210 */ /* 0x000fe20007ffe0d9 */
[----:B------:R-:W-:Y:S01]  /*25f0*/  IMAD.IADD R59, R9, 0x1, R53 ;  /* 0x00000001093b7824 */ /* 0x000fe200078e0235 */
[C---:B------:R-:W-:Y:S01]  /*2600*/  SHF.L.U64.HI R71, R70.reuse, 0x7, R71 ;  /* 0x0000000746477819 */ /* 0x040fe20000010247 */
[----:B------:R-:W-:Y:S01]  /*2610*/  IMAD.SHL.U32 R70, R70, 0x80, RZ ;  /* 0x0000008046467824 */ /* 0x000fe200078e00ff */
[C---:B------:R-:W-:Y:S01]  /*2620*/  SHF.L.U64.HI R69, R68.reuse, 0x7, R69 ;  /* 0x0000000744457819 */ /* 0x040fe20000010245 */
[----:B------:R-:W-:Y:S01]  /*2630*/  IMAD.SHL.U32 R68, R68, 0x80, RZ ;  /* 0x0000008044447824 */ /* 0x000fe200078e00ff */
[----:B------:R-:W-:-:S02]  /*2640*/  LOP3.LUT R54, R0, 0x1, RZ, 0xc0, !PT ;  /* 0x0000000100367812 */ /* 0x000fc400078ec0ff */
[----:B------:R-:W-:Y:S02]  /*2650*/  P2R R83, PR, RZ, 0x8 ;  /* 0x00000008ff537803 */ /* 0x000fe40000000000 */
[----:B------:R-:W-:Y:S02]  /*2660*/  P2R R84, PR, RZ, 0x4 ;  /* 0x00000004ff547803 */ /* 0x000fe40000000000 */
[--C-:B------:R-:W-:Y:S02]  /*2670*/  IADD3 R73, R5, R6, R217.reuse ;  /* 0x0000000605497210 */ /* 0x100fe40007ffe0d9 */
[----:B------:R-:W-:Y:S02]  /*2680*/  IADD3 R72, R7, R8, R217 ;  /* 0x0000000807487210 */ /* 0x000fe40007ffe0d9 */
[----:B------:R-:W-:Y:S02]  /*2690*/  SHF.R.S32.HI R67, RZ, 0x1f, R22 ;  /* 0x0000001fff437819 */ /* 0x000fe40000011416 */
[----:B------:R-:W-:-:S02]  /*26a0*/  LOP3.LUT R58, R77, 0xfffffff0, RZ, 0xc0, !PT ;  /* 0xfffffff04d3a7812 */ /* 0x000fc400078ec0ff */
[----:B------:R-:W-:Y:S02]  /*26b0*/  LOP3.LUT R56, R76, 0xfffffff0, RZ, 0xc0, !PT ;  /* 0xfffffff04c387812 */ /* 0x000fe400078ec0ff */
[----:B------:R-:W-:Y:S01]  /*26c0*/  LOP3.LUT R55, R75, 0xfffffff0, RZ, 0xc0, !PT ;  /* 0xfffffff04b377812 */ /* 0x000fe200078ec0ff */
[----:B------:R-:W-:Y:S01]  /*26d0*/  @!P6 BAR.SYNC.DEFER_BLOCKING 0x9, 0x100 ;  /* 0x024400000000eb1d */ /* 0x000fe20000010000 */
[----:B--2---:R-:W-:Y:S02]  /*26e0*/  LOP3.LUT P1, RZ, R32, 0x2, RZ, 0xc0, !PT ;  /* 0x0000000220ff7812 */ /* 0x004fe4000782c0ff */
[----:B------:R-:W-:-:S04]  /*26f0*/  ISETP.GE.AND P1, PT, R209, UR4, PT ;  /* 0x00000004d1007c0c */ /* 0x000fc8000bf26270 */
[----:B------:R-:W-:-:S04]  /*2700*/  SEL R57, RZ, 0x20, P1 ;  /* 0x00000020ff397807 */ /* 0x000fc80000800000 */
[----:B------:R-:W-:-:S04]  /*2710*/  LOP3.LUT R57, R0, R57, RZ, 0xfc, !PT ;  /* 0x0000003900397212 */ /* 0x000fc800078efcff */
[C---:B------:R-:W-:Y:S02]  /*2720*/  LOP3.LUT R3, R57.reuse, 0x2, RZ, 0xc0, !PT ;  /* 0x0000000239037812 */ /* 0x040fe400078ec0ff */
[----:B------:R-:W-:Y:S02]  /*2730*/  LOP3.LUT R0, R57, 0x4, RZ, 0xc0, !PT ;  /* 0x0000000439007812 */ /* 0x000fe400078ec0ff */
[----:B----4-:R-:W-:-:S07]  /*2740*/  SHF.R.S32.HI R63, RZ, 0x1f, R81 ;  /* 0x0000001fff3f7819 */ /* 0x010fce0000011451 */
.L_x_5286:
[----:B------:R-:W2:Y:S01]  /*2750*/  LDL R8, [R1+0x4] ;  /* 0x0000040001087983 */ /* 0x000ea20000100800 */
[----:B0-----:R-:W0:Y:S03]  /*2760*/  LDC R89, c[0x0][0x430] ;  /* 0x00010c00ff597b82 */ /* 0x001e260000000800 */
[----:B---3--:R-:W3:Y:S01]  /*2770*/  LDL R10, [R1] ;  /* 0x00000000010a7983 */ /* 0x008ee20000100800 */
[----:B------:R-:W-:-:S04]  /*2780*/  VIADD R25, R25, 0xffffffff ;  /* 0xffffffff19197836 */ /* 0x000fc80000000000 */
[----:B------:R-:W-:Y:S01]  /*2790*/  IMAD R9, R25, 0x80, R66 ;  /* 0x0000008019097824 */ /* 0x000fe200078e0242 */
[----:B------:R-:W1:Y:S04]  /*27a0*/  LDC R96, c[0x0][0x3f4] ;  /* 0x0000fd00ff607b82 */ /* 0x000e680000000800 */
[----:B------:R-:W-:-:S04]  /*27b0*/  ISETP.GE.AND P1, PT, R9, R2, PT ;  /* 0x000000020900720c */ /* 0x000fc80003f26270 */
[----:B------:R-:W-:Y:S02]  /*27c0*/  ISETP.GT.OR P1, PT, R66, 0x7f, P1 ;  /* 0x0000007f4200780c */ /* 0x000fe40000f24670 */
[----:B0-----:R-:W-:-:S11]  /*27d0*/  ISETP.NE.AND P2, PT, R89, 0x1, PT ;  /* 0x000000015900780c */ /* 0x001fd60003f45270 */
[----:B------:R-:W0:Y:S08]  /*27e0*/  @!P1 LDC.64 R6, c[0x0][0x428] ;  /* 0x00010a00ff069b82 */ /* 0x000e300000000a00 */
[----:B----4-:R-:W4:Y:S08]  /*27f0*/  @P2 LDC R4, c[0x0][0x434] ;  /* 0x00010d00ff042b82 */ /* 0x010f300000000800 */
[----:B------:R-:W1:Y:S01]  /*2800*/  @P2 LDC R5, c[0x0][0x438] ;  /* 0x00010e00ff052b82 */ /* 0x000e620000000800 */
[----:B------:R-:W-:-:S07]  /*2810*/  IMAD.IADD R11, R78, 0x1, R9 ;  /* 0x000000014e0b7824 */ /* 0x000fce00078e0209 */
[----:B------:R-:W0:Y:S01]  /*2820*/  @!P1 LDC.64 R12, c[0x0][0x418] ;  /* 0x00010600ff0c9b82 */ /* 0x000e220000000a00 */
[----:B------:R-:W-:Y:S02]  /*2830*/  IMAD.MOV.U32 R9, RZ, RZ, R11 ;  /* 0x000000ffff097224 */ /* 0x000fe400078e000b */
[----:B----4-:R-:W-:-:S05]  /*2840*/  @P2 IMAD.HI.U32 R4, R11, R4, RZ ;  /* 0x000000040b042227 */ /* 0x010fca00078e00ff */
[----:B-1----:R-:W-:Y:S01]  /*2850*/  @P2 SHF.R.U32.HI R9, RZ, R5, R4 ;  /* 0x00000005ff092219 */ /* 0x002fe20000011604 */
[----:B0-----:R-:W-:-:S03]  /*2860*/  @!P1 IMAD R4, R63, R6, RZ ;  /* 0x000000063f049224 */ /* 0x001fc600078e02ff */
[--C-:B------:R-:W-:Y:S01]  /*2870*/  @!P1 SHF.R.S32.HI R5, RZ, 0x1f, R9.reuse ;  /* 0x0000001fff059819 */ /* 0x100fe20000011409 */
[----:B------:R-:W-:Y:S02]  /*2880*/  @!P1 IMAD R7, R81, R7, R4 ;  /* 0x0000000751079224 */ /* 0x000fe400078e0204 */
[----:B------:R-:W-:-:S04]  /*2890*/  @!P1 IMAD.MOV.U32 R4, RZ, RZ, R9 ;  /* 0x000000ffff049224 */ /* 0x000fc800078e0009 */
[----:B------:R-:W-:-:S04]  /*28a0*/  @!P1 IMAD.WIDE.U32 R4, R81, R6, R4 ;  /* 0x0000000651049225 */ /* 0x000fc800078e0004 */
[----:B------:R-:W-:Y:S01]  /*28b0*/  @!P1 IMAD.IADD R5, R5, 0x1, R7 ;  /* 0x0000000105059824 */ /* 0x000fe200078e0207 */
[----:B------:R-:W-:-:S04]  /*28c0*/  @!P1 LEA R6, P2, R4, R12, 0x2 ;  /* 0x0000000c04069211 */ /* 0x000fc800078410ff */
[----:B------:R-:W-:Y:S02]  /*28d0*/  @!P1 LEA.HI.X R7, R4, R13, R5, 0x2, P2 ;  /* 0x0000000d04079211 */ /* 0x000fe400010f1405 */
[----:B------:R-:W-:Y:S01]  /*28e0*/  ISETP.GE.AND P2, PT, R96, 0x1, PT ;  /* 0x000000016000780c */ /* 0x000fe20003f46270 */
[----:B------:R-:W-:Y:S01]  /*28f0*/  IMAD.MOV.U32 R87, RZ, RZ, RZ ;  /* 0x000000ffff577224 */ /* 0x000fe200078e00ff */
[----:B------:R-:W-:Y:S05]  /*2900*/  YIELD ;  /* 0x0000000000007946 */ /* 0x000fea0003800000 */
[----:B------:R-:W-:Y:S01]  /*2910*/  IMAD.MOV R4, RZ, RZ, -R9 ;  /* 0x000000ffff047224 */ /* 0x000fe200078e0a09 */
[----:B------:R-:W-:Y:S01]  /*2920*/  BSSY B0, `(.L_x_5228) ;  /* 0x00006cc000007945 */ /* 0x000fe20003800000 */
[----:B------:R0:W5:Y:S01]  /*2930*/  @!P1 LDG.E R87, desc[UR42][R6.64] ;  /* 0x0000002a06579981 */ /* 0x000162000c1e1900 */
[----:B------:R-:W-:Y:S01]  /*2940*/  ISETP.GT.AND P1, PT, R25, R26, PT ;  /* 0x0000001a1900720c */ /* 0x000fe20003f24270 */
[----:B------:R-:W-:Y:S01]  /*2950*/  IMAD R89, R89, R4, R11 ;  /* 0x0000000459597224 */ /* 0x000fe200078e020b */
[----:B--2---:R-:W-:Y:S01]  /*2960*/  LOP3.LUT P3, RZ, R8, 0x2, RZ, 0xc0, !PT ;  /* 0x0000000208ff7812 */ /* 0x004fe2000786c0ff */
[----:B---3--:R-:W-:-:S04]  /*2970*/  IMAD R5, R200, 0x6000, R10 ;  /* 0x00006000c8057824 */ /* 0x008fc800078e020a */
[----:B------:R-:W-:-:S08]  /*2980*/  VIADD R85, R5, 0x20 ;  /* 0x0000002005557836 */ /* 0x000fd00000000000 */
[----:B------:R-:W-:Y:S02]  /*2990*/  @P3 VIADD R85, R5, 0xffffffe0 ;  /* 0xffffffe005553836 */ /* 0x000fe40000000000 */
        /* <DEDUP_REMOVED lines=8> */
[----:B------:R-:W-:Y:S02]  /*2a20*/  IMAD R8, R71, R25, RZ ;  /* 0x0000001947087224 */ /* 0x000fe400078e02ff */
[----:B------:R-:W-:Y:S01]  /*2a30*/  IMAD R7, R89, UR5, R6 ;  /* 0x0000000559077c24 */ /* 0x000fe2000f8e0206 */
[----:B------:R-:W-:Y:S01]  /*2a40*/  ULDC.64 UR4, c[0x0][0x310] ;  /* 0x0000c40000047ab9 */ /* 0x000fe20000000a00 */
[----:B------:R-:W-:Y:S02]  /*2a50*/  IMAD R92, R25, -0x80, R2 ;  /* 0xffffff80195c7824 */ /* 0x000fe400078e0202 */
[----:B------:R-:W-:Y:S02]  /*2a60*/  IMAD R6, R91, UR4, RZ ;  /* 0x000000045b067c24 */ /* 0x000fe4000f8e02ff */
[----:B------:R-:W-:Y:S01]  /*2a70*/  IMAD.IADD R5, R5, 0x1, R7 ;  /* 0x0000000105057824 */ /* 0x000fe200078e0207 */
[----:B------:R-:W-:Y:S01]  /*2a80*/  VIMNMX R92, R92, 0x80, PT ;  /* 0x000000805c5c7848 */ /* 0x000fe20003fe0100 */
[----:B------:R-:W-:-:S02]  /*2a90*/  IMAD R7, R87, UR5, R6 ;  /* 0x0000000557077c24 */ /* 0x000fc4000f8e0206 */
[----:B------:R-:W-:Y:S01]  /*2aa0*/  IMAD.WIDE.U32 R4, R87, UR4, R4 ;  /* 0x0000000457047c25 */ /* 0x000fe2000f8e0004 */
[----:B------:R-:W-:-:S03]  /*2ab0*/  ULDC.64 UR4, c[0x0][0x308] ;  /* 0x0000c20000047ab9 */ /* 0x000fc60000000a00 */
[----:B------:R-:W-:Y:S01]  /*2ac0*/  IMAD.IADD R5, R5, 0x1, R7 ;  /* 0x0000000105057824 */ /* 0x000fe200078e0207 */
[----:B------:R-:W-:Y:S01]  /*2ad0*/  SHF.R.S32.HI R7, RZ, 0x1f, R25 ;  /* 0x0000001fff077819 */ /* 0x000fe20000011419 */
[----:B------:R-:W-:Y:S02]  /*2ae0*/  IMAD R9, R67, UR4, RZ ;  /* 0x0000000443097c24 */ /* 0x000fe4000f8e02ff */
[----:B------:R-:W-:-:S04]  /*2af0*/  IMAD.WIDE.U32 R4, R22, UR4, R4 ;  /* 0x0000000416047c25 */ /* 0x000fc8000f8e0004 */
[----:B------:R-:W-:Y:S01]  /*2b00*/  IMAD R9, R22, UR5, R9 ;  /* 0x0000000516097c24 */ /* 0x000fe2000f8e0209 */
[----:B------:R-:W-:Y:S01]  /*2b10*/  ULDC.64 UR4, c[0x0][0x2e8] ;  /* 0x0000ba0000047ab9 */ /* 0x000fe20000000a00 */
[-C--:B------:R-:W-:Y:S01]  /*2b20*/  IMAD R6, R69, R25.reuse, RZ ;  /* 0x0000001945067224 */ /* 0x080fe200078e02ff */
[----:B------:R-:W-:Y:S01]  /*2b30*/  IADD3 R99, P2, R4, UR4, RZ ;  /* 0x0000000404637c10 */ /* 0x000fe2000ff5e0ff */
[----:B------:R-:W-:Y:S01]  /*2b40*/  ULDC.U8 UR4, c[0x0][0x410] ;  /* 0x0001040000047ab9 */ /* 0x000fe20000000000 */
[----:B------:R-:W-:Y:S02]  /*2b50*/  IMAD.WIDE.U32 R12, R68, R25, RZ ;  /* 0x00000019440c7225 */ /* 0x000fe400078e00ff */
[----:B------:R-:W-:Y:S02]  /*2b60*/  IADD3.X R97, R5, UR5, R9, P2, !PT ;  /* 0x0000000505617c10 */ /* 0x000fe400097fe409 */
[----:B------:R-:W-:Y:S01]  /*2b70*/  ISETP.NE.AND P2, PT, RZ, UR4, PT ;  /* 0x00000004ff007c0c */ /* 0x000fe2000bf45270 */
[----:B------:R-:W-:-:S02]  /*2b80*/  IMAD R15, R7, R68, R6 ;  /* 0x00000044070f7224 */ /* 0x000fc400078e0206 */
[----:B------:R-:W-:Y:S02]  /*2b90*/  IMAD R7, R7, R70, R8 ;  /* 0x0000004607077224 */ /* 0x000fe400078e0208 */
[----:B------:R-:W-:-:S04]  /*2ba0*/  IMAD.WIDE.U32 R10, R70, R25, RZ ;  /* 0x00000019460a7225 */ /* 0x000fc800078e00ff */
[----:B------:R-:W-:Y:S02]  /*2bb0*/  IMAD.IADD R15, R13, 0x1, R15 ;  /* 0x000000010d0f7824 */ /* 0x000fe400078e020f */
[----:B------:R-:W-:Y:S02]  /*2bc0*/  IMAD.IADD R14, R11, 0x1, R7 ;  /* 0x000000010b0e7824 */ /* 0x000fe400078e0207 */
[----:B------:R-:W-:Y:S05]  /*2bd0*/  @!P2 BRA `(.L_x_5230) ;  /* 0x000000300074a947 */ /* 0x000fea0003800000 */
[----:B------:R-:W-:Y:S01]  /*2be0*/  ISETP.GE.AND P3, PT, R211, R92, PT ;  /* 0x0000005cd300720c */ /* 0x000fe20003f66270 */
        /* <DEDUP_REMOVED lines=50> */
.L_x_5232:
[----:B------:R-:W-:Y:S05]  /*2f10*/  BSYNC B1 ;  /* 0x0000000000017941 */ /* 0x000fea0003800000 */
.L_x_5231:
[----:B------:R-:W-:Y:S01]  /*2f20*/  UISETP.NE.AND UP0, UPT, UR40, 0x3, UPT ;  /* 0x000000032800788c */ /* 0x000fe2000bf05270 */
[----:B-----5:R-:W-:Y:S01]  /*2f30*/  MOV R98, R8 ;  /* 0x0000000800627202 */ /* 0x020fe20000000f00 */
[----:B------:R-:W-:Y:S02]  /*2f40*/  IMAD.MOV.U32 R101, RZ, RZ, R30 ;  /* 0x000000ffff657224 */ /* 0x000fe400078e001e */
[----:B------:R-:W-:Y:S02]  /*2f50*/  IMAD.MOV.U32 R103, RZ, RZ, R34 ;  /* 0x000000ffff677224 */ /* 0x000fe400078e0022 */
[----:B------:R-:W-:Y:S01]  /*2f60*/  PLOP3.LUT P2, PT, PT, PT, UP0, 0x80, 0x0 ;  /* 0x000000000000781c */ /* 0x000fe20003f4f008 */
        /* <DEDUP_REMOVED lines=11> */
.L_x_5233:
[----:B------:R-:W-:Y:S01]  /*3020*/  IMAD R82, R200, 0x8, R16 ;  /* 0x00000008c8527824 */ /* 0x000fe200078e0210 */
[----:B------:R-:W-:Y:S01]  /*3030*/  SHF.L.U32 R93, R210, 0x1f, RZ ;  /* 0x0000001fd25d7819 */ /* 0x000fe200000006ff */
[----:B------:R-:W-:Y:S03]  /*3040*/  BSSY B1, `(.L_x_5234) ;  /* 0x0000003000017945 */ /* 0x000fe60003800000 */
[----:B------:R-:W1:Y:S02]  /*3050*/  SYNCS.PHASECHK.TRANS64.TRYWAIT P4, [R82+URZ+0x2a890], R93 ;  /* 0x02a8905d520075a7 */ /* 0x000e64000808017f */
[----:B-1----:R-:W-:Y:S05]  /*3060*/  @!P4 BRA `(.L_x_5235) ;  /* 0x00000288004cc947 */ /* 0x002fea0003800000 */
.L_x_5596:
[----:B------:R-:W-:Y:S05]  /*3070*/  BSYNC B1 ;  /* 0x0000000000017941 */ /* 0x000fea0003800000 */
.L_x_5234:
[----:B------:R-:W-:-:S03]  /*3080*/  UMOV UR4, 0xffffffff ;  /* 0xffffffff00047882 */ /* 0x000fc60000000000 */
[----:B------:R-:W-:Y:S05]  /*3090*/  BRA.DIV UR4, `(.L_x_5236) ;  /* 0x0000028a04547947 */ /* 0x000fea000b800000 */
[----:B------:R-:W2:Y:S04]  /*30a0*/  SHFL.IDX PT, R97, R97, RZ, 0x1e1f ;  /* 0x001e1fff61617589 */ /* 0x000ea800000e0000 */
[----:B------:R3:W4:Y:S02]  /*30b0*/  SHFL.IDX PT, R14, R99, RZ, 0x1e1f ;  /* 0x001e1fff630e7589 */ /* 0x00072400000e0000 */
.L_x_5600:
[----:B------:R-:W-:Y:S05]  /*30c0*/  @P3 BRA `(.L_x_5237) ;  /* 0x0000006400443947 */ /* 0x000fea0003800000 */
[----:B------:R-:W-:Y:S01]  /*30d0*/  ISETP.NE.AND P3, PT, R54, RZ, PT ;  /* 0x000000ff3600720c */ /* 0x000fe20003f65270 */
[----:B------:R-:W-:-:S12]  /*30e0*/  BSSY B1, `(.L_x_5238) ;  /* 0x0000075000017945 */ /* 0x000fd80003800000 */
[----:B------:R-:W-:Y:S05]  /*30f0*/  @!P3 BRA `(.L_x_5239) ;  /* 0x0000000400ccb947 */ /* 0x000fea0003800000 */
[----:B------:R1:W1:Y:S01]  /*3100*/  LDS.128 R4, [R86+0x1e400] ;  /* 0x01e4000056047984 */ /* 0x0002620000000c00 */
[----:B0---4-:R-:W-:Y:S01]  /*3110*/  IADD3 R10, P3, R18, R14, RZ ;  /* 0x0000000e120a7210 */ /* 0x011fe20007f7e0ff */
[----:B------:R-:W-:Y:S04]  /*3120*/  BSSY B2, `(.L_x_5240) ;  /* 0x000006f000027945 */ /* 0x000fe80003800000 */
[----:B--2---:R-:W-:Y:S01]  /*3130*/  IMAD.X R11, R97, 0x1, R19, P3 ;  /* 0x00000001610b7824 */ /* 0x004fe200018e0613 */
[----:B------:R-:W-:-:S13]  /*3140*/  ISETP.GE.AND P3, PT, R206, R96, PT ;  /* 0x00000060ce00720c */ /* 0x000fda0003f66270 */
[----:B------:R-:W-:Y:S05]  /*3150*/  @P3 BRA `(.L_x_5241) ;  /* 0x0000000400ac3947 */ /* 0x000fea0003800000 */
[----:B------:R-:W-:Y:S02]  /*3160*/  SHF.R.U32.HI R109, RZ, 0x8, R47 ;  /* 0x00000008ff6d7819 */ /* 0x000fe4000001162f */
[----:B------:R-:W-:Y:S02]  /*3170*/  LOP3.LUT R13, R95, 0xff, RZ, 0xc0, !PT ;  /* 0x000000ff5f0d7812 */ /* 0x000fe400078ec0ff */
[----:B------:R-:W-:Y:S02]  /*3180*/  SHF.R.U32.HI R94, RZ, 0x18, R95 ;  /* 0x00000018ff5e7819 */ /* 0x000fe4000001165f */
[----:B------:R-:W-:Y:S02]  /*3190*/  LOP3.LUT R12, R47, 0xff, RZ, 0xc0, !PT ;  /* 0x000000ff2f0c7812 */ /* 0x000fe400078ec0ff */
[----:B---3--:R-:W-:Y:S02]  /*31a0*/  SHF.R.U32.HI R99, RZ, 0x18, R47 ;  /* 0x00000018ff637819 */ /* 0x008fe4000001162f */
[----:B------:R-:W-:-:S02]  /*31b0*/  SHF.R.U32.HI R15, RZ, 0x8, R95 ;  /* 0x00000008ff0f7819 */ /* 0x000fc4000001165f */
[----:B------:R-:W-:Y:S01]  /*31c0*/  PRMT R94, R94, 0x654, R13 ;  /* 0x000006545e5e7816 */ /* 0x000fe2000000000d */
[----:B------:R-:W-:Y:S01]  /*31d0*/  IMAD.SHL.U32 R13, R109, 0x100, RZ ;  /* 0x000001006d0d7824 */ /* 0x000fe200078e00ff */
[----:B------:R-:W-:Y:S01]  /*31e0*/  SHF.R.U32.HI R110, RZ, 0x10, R47 ;  /* 0x00000010ff6e7819 */ /* 0x000fe2000001162f */
[----:B------:R-:W-:Y:S01]  /*31f0*/  IMAD.SHL.U32 R15, R15, 0x100, RZ ;  /* 0x000001000f0f7824 */ /* 0x000fe200078e00ff */
[----:B------:R-:W-:Y:S02]  /*3200*/  SHF.R.U32.HI R47, RZ, 0x10, R95 ;  /* 0x00000010ff2f7819 */ /* 0x000fe4000001165f */
[----:B------:R-:W-:Y:S01]  /*3210*/  PRMT R46, R99, 0x654, R12 ;  /* 0x00000654632e7816 */ /* 0x000fe2000000000c */
[----:B-1----:R-:W-:Y:S01]  /*3220*/  IMAD.MOV.U32 R12, RZ, RZ, R4 ;  /* 0x000000ffff0c7224 */ /* 0x002fe200078e0004 */
[----:B------:R-:W-:Y:S01]  /*3230*/  LOP3.LUT R94, R94, 0xff00, R15, 0xf8, !PT ;  /* 0x0000ff005e5e7812 */ /* 0x000fe200078ef80f */
[----:B------:R-:W-:Y:S01]  /*3240*/  IMAD.U32 R47, R47, 0x10000, RZ ;  /* 0x000100002f2f7824 */ /* 0x000fe200078e00ff */
[----:B------:R-:W-:Y:S01]  /*3250*/  LOP3.LUT R46, R46, 0xff00, R13, 0xf8, !PT ;  /* 0x0000ff002e2e7812 */ /* 0x000fe200078ef80d */
[----:B------:R-:W-:Y:S01]  /*3260*/  IMAD.U32 R13, R110, 0x10000, RZ ;  /* 0x000100006e0d7824 */ /* 0x000fe200078e00ff */
[----:B------:R-:W-:-:S02]  /*3270*/  F2FP.F16.E4M3.UNPACK_B R4, R5 ;  /* 0x00000005ff04723e */ /* 0x000fc400020006ff */
[----:B------:R-:W-:Y:S02]  /*3280*/  F2FP.F16.E4M3.UNPACK_B R15, R115.H1 ;  /* 0x00000073ff0f723e */ /* 0x000fe400030006ff */
[----:B------:R-:W-:Y:S01]  /*3290*/  LOP3.LUT R95, R46, 0xff0000, R13, 0xf8, !PT ;  /* 0x00ff00002e5f7812 */ /* 0x000fe200078ef80d */
[--C-:B------:R-:W-:Y:S01]  /*32a0*/  HADD2.F32 R13, -RZ, R4.reuse.H1_H1 ;  /* 0x30000004ff0d7230 */ /* 0x100fe20000004100 */
[----:B------:R-:W-:Y:S01]  /*32b0*/  LOP3.LUT R110, R94, 0xff0000, R47, 0xf8, !PT ;  /* 0x00ff00005e6e7812 */ /* 0x000fe200078ef82f */
[--C-:B------:R-:W-:Y:S01]  /*32c0*/  HADD2.F32 R99, -RZ, R15.reuse.H0_H0 ;  /* 0x2000000fff637230 */ /* 0x100fe20000004100 */
[----:B------:R-:W-:Y:S01]  /*32d0*/  F2FP.F16.E4M3.UNPACK_B R47, R113.H1 ;  /* 0x00000071ff2f723e */ /* 0x000fe200030006ff */
[----:B------:R-:W-:Y:S01]  /*32e0*/  HADD2.F32 R4, -RZ, R4.H0_H0 ;  /* 0x20000004ff047230 */ /* 0x000fe20000004100 */
[----:B------:R-:W-:Y:S01]  /*32f0*/  F2FP.F16.E4M3.UNPACK_B R5, R5.H1 ;  /* 0x00000005ff05723e */ /* 0x000fe200030006ff */
[----:B------:R-:W-:Y:S02]  /*3300*/  HADD2.F32 R109, -RZ, R15.H1_H1 ;  /* 0x3000000fff6d7230 */ /* 0x000fe40000004100 */
[----:B------:R-:W-:Y:S01]  /*3310*/  FMUL.FTZ R111, R13, R99 ;  /* 0x000000630d6f7220 */ /* 0x000fe20000410000 */
[----:B------:R-:W-:-:S02]  /*3320*/  HADD2.F32 R94, -RZ, R47.H0_H0 ;  /* 0x2000002fff5e7230 */ /* 0x000fc40000004100 */
[----:B------:R-:W-:Y:S01]  /*3330*/  FMUL.FTZ R112, R4, R99 ;  /* 0x0000006304707220 */ /* 0x000fe20000410000 */
[--C-:B------:R-:W-:Y:S01]  /*3340*/  HADD2.F32 R46, -RZ, R5.reuse.H1_H1 ;  /* 0x30000005ff2e7230 */ /* 0x100fe20000004100 */
[----:B------:R-:W-:Y:S01]  /*3350*/  F2FP.F16.E4M3.UNPACK_B R99, R115 ;  /* 0x00000073ff63723e */ /* 0x000fe200020006ff */
[----:B------:R-:W-:Y:S02]  /*3360*/  HADD2.F32 R15, -RZ, R5.H0_H0 ;  /* 0x20000005ff0f7230 */ /* 0x000fe40000004100 */
[----:B------:R-:W-:Y:S01]  /*3370*/  FFMA.FTZ R5, R13, R94, R112 ;  /* 0x0000005e0d057223 */ /* 0x000fe20000010070 */
[----:B------:R-:W-:Y:S02]  /*3380*/  HADD2.F32 R47, -RZ, R47.H1_H1 ;  /* 0x3000002fff2f7230 */ /* 0x000fe40000004100 */
[-C--:B------:R-:W-:Y:S01]  /*3390*/  FMUL.FTZ R114, R46, R109.reuse ;  /* 0x0000006d2e727220 */ /* 0x080fe20000410000 */
[-C--:B------:R-:W-:Y:S01]  /*33a0*/  F2FP.F16.E4M3.UNPACK_B R13, R12.reuse.H1 ;  /* 0x0000000cff0d723e */ /* 0x080fe200030006ff */
[C---:B------:R-:W-:Y:S01]  /*33b0*/  FMUL.FTZ R109, R15.reuse, R109 ;  /* 0x0000006d0f6d7220 */ /* 0x040fe20000410000 */
[----:B------:R-:W-:Y:S01]  /*33c0*/  F2FP.F16.E4M3.UNPACK_B R12, R12 ;  /* 0x0000000cff0c723e */ /* 0x000fe200020006ff */
[----:B------:R-:W-:Y:S01]  /*33d0*/  FFMA.FTZ R4, R4, R94, -R111 ;  /* 0x0000005e04047223 */ /* 0x000fe2000001086f */
[-C--:B------:R-:W-:Y:S01]  /*33e0*/  FFMA.FTZ R111, R15, R47.reuse, -R114 ;  /* 0x0000002f0f6f7223 */ /* 0x080fe20000010872 */
[----:B------:R-:W-:Y:S01]  /*33f0*/  FFMA.FTZ R116, R46, R47, R109 ;  /* 0x0000002f2e747223 */ /* 0x000fe2000001006d */
[--C-:B------:R-:W-:Y:S01]  /*3400*/  HADD2.F32 R15, -RZ, R13.reuse.H0_H0 ;  /* 0x2000000dff0f7230 */ /* 0x100fe20000004100 */
[----:B------:R-:W-:Y:S01]  /*3410*/  F2FP.F16.E4M3.UNPACK_B R47, R113 ;  /* 0x00000071ff2f723e */ /* 0x000fe200020006ff */
[----:B------:R-:W-:-:S02]  /*3420*/  HADD2.F32 R46, -RZ, R13.H1_H1 ;  /* 0x3000000dff2e7230 */ /* 0x000fc40000004100 */
[--C-:B------:R-:W-:Y:S01]  /*3430*/  HADD2.F32 R109, -RZ, R99.reuse.H1_H1 ;  /* 0x30000063ff6d7230 */ /* 0x100fe20000004100 */
[----:B------:R-:W-:Y:S01]  /*3440*/  F2FP.SATFINITE.E4M3.F32.PACK_AB_MERGE_C R119, R116, R111, RZ ;  /* 0x0000006f7477723e */ /* 0x000fe200048070ff */
[--C-:B------:R-:W-:Y:S02]  /*3450*/  HADD2.F32 R13, -RZ, R12.reuse.H0_H0 ;  /* 0x2000000cff0d7230 */ /* 0x100fe40000004100 */
[----:B------:R-:W-:Y:S02]  /*3460*/  HADD2.F32 R99, -RZ, R99.H0_H0 ;  /* 0x20000063ff637230 */ /* 0x000fe40000004100 */
[-C--:B------:R-:W-:Y:S01]  /*3470*/  FMUL.FTZ R114, R46, R109.reuse ;  /* 0x0000006d2e727220 */ /* 0x080fe20000410000 */
[----:B------:R-:W-:Y:S02]  /*3480*/  HADD2.F32 R12, -RZ, R12.H1_H1 ;  /* 0x3000000cff0c7230 */ /* 0x000fe40000004100 */
[----:B------:R-:W-:Y:S01]  /*3490*/  FMUL.FTZ R109, R15, R109 ;  /* 0x0000006d0f6d7220 */ /* 0x000fe20000410000 */
[--C-:B------:R-:W-:Y:S01]  /*34a0*/  HADD2.F32 R94, -RZ, R47.reuse.H1_H1 ;  /* 0x3000002fff5e7230 */ /* 0x100fe20000004100 */
[----:B------:R-:W-:Y:S01]  /*34b0*/  F2FP.SATFINITE.E4M3.F32.PACK_AB_MERGE_C R5, R5, R4, R119 ;  /* 0x000000040505723e */ /* 0x000fe20004807077 */
        /* <DEDUP_REMOVED lines=9> */
[-C--:B------:R-:W-:Y:S01]  /*3550*/  F2FP.F16.E4M3.UNPACK_B R47, R95.reuse.H1 ;  /* 0x0000005fff2f723e */ /* 0x080fe200030006ff */
        /* <DEDUP_REMOVED lines=24> */
[----:B------:R-:W-:Y:S01]  /*36e0*/  HADD2.F32 R13, -RZ, R7.H1_H1 ;  /* 0x30000007ff0d7230 */ /* 0x000fe20000004100 */
[----:B------:R-:W-:Y:S01]  /*36f0*/  F2FP.SATFINITE.E4M3.F32.PACK_AB_MERGE_C R4, R113, R112, R118 ;  /* 0x000000707104723e */ /* 0x000fe20004807076 */
[--C-:B------:R-:W-:Y:S02]  /*3700*/  HADD2.F32 R7, -RZ, R6.reuse.H0_H0 ;  /* 0x20000006ff077230 */ /* 0x100fe40000004100 */
[-C--:B------:R-:W-:Y:S01]  /*3710*/  FMUL.FTZ R94, R12, R99.reuse ;  /* 0x000000630c5e7220 */ /* 0x080fe20000410000 */
[----:B------:R-:W-:Y:S02]  /*3720*/  HADD2.F32 R6, -RZ, R6.H1_H1 ;  /* 0x30000006ff067230 */ /* 0x000fe40000004100 */
[----:B------:R-:W-:Y:S01]  /*3730*/  FMUL.FTZ R109, R13, R99 ;  /* 0x000000630d6d7220 */ /* 0x000fe20000410000 */
[----:B------:R-:W-:Y:S01]  /*3740*/  HADD2.F32 R110, -RZ, R110.H0_H0 ;  /* 0x2000006eff6e7230 */ /* 0x000fe20000004100 */
[----:B------:R-:W-:Y:S01]  /*3750*/  F2FP.SATFINITE.E4M3.F32.PACK_AB_MERGE_C R111, R114, R111, RZ ;  /* 0x0000006f726f723e */ /* 0x000fe200048070ff */
[----:B------:R-:W-:Y:S01]  /*3760*/  HADD2.F32 R47, -RZ, R47.H0_H0 ;  /* 0x2000002fff2f7230 */ /* 0x000fe20000004100 */
[----:B------:R-:W-:Y:S01]  /*3770*/  F2FP.SATFINITE.E4M3.F32.PACK_AB_MERGE_C R115, R116, R115, RZ ;  /* 0x000000737473723e */ /* 0x000fe200048070ff */
[----:B------:R-:W-:-:S02]  /*3780*/  HADD2.F32 R95, -RZ, R95.H0_H0 ;  /* 0x2000005fff5f7230 */ /* 0x000fc40000004100 */
[-C--:B------:R-:W-:Y:S01]  /*3790*/  FMUL.FTZ R46, R6, R110.reuse ;  /* 0x0000006e062e7220 */ /* 0x080fe20000410000 */
[----:B------:R-:W-:Y:S01]  /*37a0*/  FMUL.FTZ R15, R7, R110 ;  /* 0x0000006e070f7220 */ /* 0x000fe20000410000 */
[-C--:B------:R-:W-:Y:S01]  /*37b0*/  FFMA.FTZ R109, R12, R47.reuse, -R109 ;  /* 0x0000002f0c6d7223 */ /* 0x080fe2000001086d */
[----:B------:R-:W-:Y:S01]  /*37c0*/  FFMA.FTZ R94, R13, R47, R94 ;  /* 0x0000002f0d5e7223 */ /* 0x000fe2000001005e */
[-C--:B------:R-:W-:Y:S01]  /*37d0*/  FFMA.FTZ R46, R7, R95.reuse, -R46 ;  /* 0x0000005f072e7223 */ /* 0x080fe2000001082e */
[----:B------:R-:W-:-:S03]  /*37e0*/  FFMA.FTZ R15, R6, R95, R15 ;  /* 0x0000005f060f7223 */ /* 0x000fc6000001000f */
[----:B------:R-:W-:Y:S02]  /*37f0*/  F2FP.SATFINITE.E4M3.F32.PACK_AB_MERGE_C R7, R94, R109, R115 ;  /* 0x0000006d5e07723e */ /* 0x000fe40004807073 */
[----:B------:R-:W-:-:S07]  /*3800*/  F2FP.SATFINITE.E4M3.F32.PACK_AB_MERGE_C R6, R15, R46, R111 ;  /* 0x0000002e0f06723e */ /* 0x000fce000480706f */
.L_x_5241:
[----:B------:R-:W-:Y:S05]  /*3810*/  BSYNC B2 ;  /* 0x0000000000027941 */ /* 0x000fea0003800000 */
.L_x_5240:
[----:B-1----:R0:W-:Y:S02]  /*3820*/  ST.E.128 desc[UR42][R10.64], R4 ;  /* 0x000000040a007985 */ /* 0x0021e4000c101d2a */
.L_x_5239:
[----:B------:R-:W-:Y:S05]  /*3830*/  BSYNC B1 ;  /* 0x0000000000017941 */ /* 0x000fea0003800000 */
.L_x_5238:
[----:B------:R-:W-:Y:S01]  /*3840*/  ISETP.NE.AND P3, PT, R3, RZ, PT ;  /* 0x000000ff0300720c */ /* 0x000fe20003f65270 */
[----:B------:R-:W-:-:S12]  /*3850*/  BSSY B1, `(.L_x_5242) ;  /* 0x0000076000017945 */ /* 0x000fd80003800000 */
[----:B------:R-:W-:Y:S05]  /*3860*/  @!P3 BRA `(.L_x_5243) ;  /* 0x0000000400d0b947 */ /* 0x000fea0003800000 */
[----:B0-----:R-:W-:Y:S01]  /*3870*/  IMAD.SHL.U32 R4, R213, 0x10, RZ ;  /* 0x00000010d5047824 */ /* 0x001fe200078e00ff */
[----:B------:R-:W-:Y:S04]  /*3880*/  BSSY B2, `(.L_x_5244) ;  /* 0x0000071000027945 */ /* 0x000fe80003800000 */
[----:B----4-:R-:W-:-:S04]  /*3890*/  IADD3 R10, P3, R14, R4, RZ ;  /* 0x000000040e0a7210 */ /* 0x010fc80007f7e0ff */
[----:B--2---:R-:W-:Y:S02]  /*38a0*/  LEA.HI.X.SX32 R11, R4, R97, 0x1, P3 ;  /* 0x00000061040b7211 */ /* 0x004fe400018f0eff */
[----:B------:R0:W2:Y:S01]  /*38b0*/  LDS.128 R4, [R85+0x1e400] ;  /* 0x01e4000055047984 */ /* 0x0000a20000000c00 */
[----:B------:R-:W-:-:S13]  /*38c0*/  ISETP.GE.AND P3, PT, R223, R96, PT ;  /* 0x00000060df00720c */ /* 0x000fda0003f66270 */
[----:B0-----:R-:W-:Y:S05]  /*38d0*/  @P3 BRA `(.L_x_5245) ;  /* 0x0000000400ac3947 */ /* 0x001fea0003800000 */
[----:B------:R-:W-:Y:S02]  /*38e0*/  SHF.R.U32.HI R94, RZ, 0x8, R43 ;  /* 0x00000008ff5e7819 */ /* 0x000fe4000001162b */
[----:B------:R-:W-:Y:S02]  /*38f0*/  SHF.R.U32.HI R42, RZ, 0x18, R45 ;  /* 0x00000018ff2a7819 */ /* 0x000fe4000001162d */
[----:B------:R-:W-:Y:S02]  /*3900*/  LOP3.LUT R15, R45, 0xff, RZ, 0xc0, !PT ;  /* 0x000000ff2d0f7812 */ /* 0x000fe400078ec0ff */
[----:B------:R-:W-:Y:S02]  /*3910*/  SHF.R.U32.HI R13, RZ, 0x18, R43 ;  /* 0x00000018ff0d7819 */ /* 0x000fe4000001162b */
[----:B------:R-:W-:Y:S02]  /*3920*/  LOP3.LUT R12, R43, 0xff, RZ, 0xc0, !PT ;  /* 0x000000ff2b0c7812 */ /* 0x000fe400078ec0ff */
[----:B------:R-:W-:-:S02]  /*3930*/  SHF.R.U32.HI R44, RZ, 0x8, R45 ;  /* 0x00000008ff2c7819 */ /* 0x000fc4000001162d */
[----:B------:R-:W-:Y:S01]  /*3940*/  PRMT R15, R42, 0x654, R15 ;  /* 0x000006542a0f7816 */ /* 0x000fe2000000000f */
[----:B------:R-:W-:Y:S01]  /*3950*/  IMAD.SHL.U32 R42, R94, 0x100, RZ ;  /* 0x000001005e2a7824 */ /* 0x000fe200078e00ff */
[----:B------:R-:W-:Y:S01]  /*3960*/  SHF.R.U32.HI R47, RZ, 0x10, R43 ;  /* 0x00000010ff2f7819 */ /* 0x000fe2000001162b */
[----:B------:R-:W-:Y:S01]  /*3970*/  IMAD.SHL.U32 R44, R44, 0x100, RZ ;  /* 0x000001002c2c7824 */ /* 0x000fe200078e00ff */
[----:B------:R-:W-:Y:S01]  /*3980*/  PRMT R13, R13, 0x654, R12 ;  /* 0x000006540d0d7816 */ /* 0x000fe2000000000c */
[----:B--2---:R-:W-:Y:S01]  /*3990*/  IMAD.MOV.U32 R12, RZ, RZ, R4 ;  /* 0x000000ffff0c7224 */ /* 0x004fe200078e0004 */
[----:B------:R-:W-:Y:S02]  /*39a0*/  SHF.R.U32.HI R46, RZ, 0x10, R45 ;  /* 0x00000010ff2e7819 */ /* 0x000fe4000001162d */
[----:B------:R-:W-:Y:S01]  /*39b0*/  LOP3.LUT R13, R13, 0xff00, R42, 0xf8, !PT ;  /* 0x0000ff000d0d7812 */ /* 0x000fe200078ef82a */
[----:B------:R-:W-:Y:S01]  /*39c0*/  IMAD.U32 R42, R47, 0x10000, RZ ;  /* 0x000100002f2a7824 */ /* 0x000fe200078e00ff */
[----:B------:R-:W-:Y:S01]  /*39d0*/  LOP3.LUT R43, R15, 0xff00, R44, 0xf8, !PT ;  /* 0x0000ff000f2b7812 */ /* 0x000fe200078ef82c */
[----:B------:R-:W-:Y:S01]  /*39e0*/  IMAD.U32 R46, R46, 0x10000, RZ ;  /* 0x000100002e2e7824 */ /* 0x000fe200078e00ff */
[----:B------:R-:W-:-:S02]  /*39f0*/  F2FP.F16.E4M3.UNPACK_B R15, R108.H1 ;  /* 0x0000006cff0f723e */ /* 0x000fc400030006ff */
[-C--:B------:R-:W-:Y:S02]  /*3a00*/  F2FP.F16.E4M3.UNPACK_B R4, R5.reuse ;  /* 0x00000005ff04723e */ /* 0x080fe400020006ff */
[----:B------:R-:W-:Y:S01]  /*3a10*/  F2FP.F16.E4M3.UNPACK_B R5, R5.H1 ;  /* 0x00000005ff05723e */ /* 0x000fe200030006ff */
[--C-:B------:R-:W-:Y:S01]  /*3a20*/  HADD2.F32 R45, -RZ, R15.reuse.H0_H0 ;  /* 0x2000000fff2d7230 */ /* 0x100fe20000004100 */
[----:B------:R-:W-:Y:S01]  /*3a30*/  LOP3.LUT R44, R13, 0xff0000, R42, 0xf8, !PT ;  /* 0x00ff00000d2c7812 */ /* 0x000fe200078ef82a */
[--C-:B------:R-:W-:Y:S01]  /*3a40*/  HADD2.F32 R13, -RZ, R4.reuse.H1_H1 ;  /* 0x30000004ff0d7230 */ /* 0x100fe20000004100 */
[----:B------:R-:W-:Y:S01]  /*3a50*/  LOP3.LUT R47, R43, 0xff0000, R46, 0xf8, !PT ;  /* 0x00ff00002b2f7812 */ /* 0x000fe200078ef82e */
[----:B------:R-:W-:Y:S01]  /*3a60*/  HADD2.F32 R46, -RZ, R15.H1_H1 ;  /* 0x3000000fff2e7230 */ /* 0x000fe20000004100 */
[----:B------:R-:W-:Y:S01]  /*3a70*/  F2FP.F16.E4M3.UNPACK_B R42, R107.H1 ;  /* 0x0000006bff2a723e */ /* 0x000fe200030006ff */
[----:B------:R-:W-:Y:S02]  /*3a80*/  HADD2.F32 R15, -RZ, R5.H1_H1 ;  /* 0x30000005ff0f7230 */ /* 0x000fe40000004100 */
[----:B------:R-:W-:Y:S01]  /*3a90*/  FMUL.FTZ R95, R13, R45 ;  /* 0x0000002d0d5f7220 */ /* 0x000fe20000410000 */
[----:B------:R-:W-:Y:S01]  /*3aa0*/  HADD2.F32 R4, -RZ, R4.H0_H0 ;  /* 0x20000004ff047230 */ /* 0x000fe20000004100 */
[----:B------:R-:W-:Y:S01]  /*3ab0*/  F2FP.F16.E4M3.UNPACK_B R108, R108 ;  /* 0x0000006cff6c723e */ /* 0x000fe200020006ff */
[----:B------:R-:W-:-:S02]  /*3ac0*/  HADD2.F32 R43, -RZ, R42.H0_H0 ;  /* 0x2000002aff2b7230 */ /* 0x000fc40000004100 */
[-C--:B------:R-:W-:Y:S01]  /*3ad0*/  FMUL.FTZ R110, R15, R46.reuse ;  /* 0x0000002e0f6e7220 */ /* 0x080fe20000410000 */
[----:B------:R-:W-:Y:S02]  /*3ae0*/  HADD2.F32 R5, -RZ, R5.H0_H0 ;  /* 0x20000005ff057230 */ /* 0x000fe40000004100 */
[C---:B------:R-:W-:Y:S01]  /*3af0*/  FMUL.FTZ R94, R4.reuse, R45 ;  /* 0x0000002d045e7220 */ /* 0x040fe20000410000 */
[----:B------:R-:W-:Y:S01]  /*3b00*/  HADD2.F32 R42, -RZ, R42.H1_H1 ;  /* 0x3000002aff2a7230 */ /* 0x000fe20000004100 */
[----:B------:R-:W-:Y:S01]  /*3b10*/  F2FP.F16.E4M3.UNPACK_B R107, R107 ;  /* 0x0000006bff6b723e */ /* 0x000fe200020006ff */
[-C--:B------:R-:W-:Y:S01]  /*3b20*/  FFMA.FTZ R4, R4, R43.reuse, -R95 ;  /* 0x0000002b04047223 */ /* 0x080fe2000001085f */
[----:B------:R-:W-:Y:S01]  /*3b30*/  FMUL.FTZ R46, R5, R46 ;  /* 0x0000002e052e7220 */ /* 0x000fe20000410000 */
[----:B---3--:R-:W-:Y:S01]  /*3b40*/  FFMA.FTZ R99, R13, R43, R94 ;  /* 0x0000002b0d637223 */ /* 0x008fe2000001005e */
        /* <DEDUP_REMOVED lines=10> */
[--C-:B------:R-:W-:Y:S02]  /*3bf0*/  HADD2.F32 R5, -RZ, R12.reuse.H0_H0 ;  /* 0x2000000cff057230 */ /* 0x100fe40000004100 */
[----:B------:R-:W-:Y:S01]  /*3c00*/  FMUL.FTZ R94, R15, R46 ;  /* 0x0000002e0f5e7220 */ /* 0x000fe20000410000 */
[----:B------:R-:W-:-:S02]  /*3c10*/  HADD2.F32 R12, -RZ, R12.H1_H1 ;  /* 0x3000000cff0c7230 */ /* 0x000fc40000004100 */
[--C-:B------:R-:W-:Y:S02]  /*3c20*/  HADD2.F32 R42, -RZ, R107.reuse.H1_H1 ;  /* 0x3000006bff2a7230 */ /* 0x100fe40000004100 */
[-C--:B------:R-:W-:Y:S01]  /*3c30*/  FMUL.FTZ R43, R5, R108.reuse ;  /* 0x0000006c052b7220 */ /* 0x080fe20000410000 */
[----:B------:R-:W-:Y:S02]  /*3c40*/  HADD2.F32 R107, -RZ, R107.H0_H0 ;  /* 0x2000006bff6b7230 */ /* 0x000fe40000004100 */
[C---:B------:R-:W-:Y:S01]  /*3c50*/  FMUL.FTZ R46, R12.reuse, R108 ;  /* 0x0000006c0c2e7220 */ /* 0x040fe20000410000 */
[-C--:B------:R-:W-:Y:S01]  /*3c60*/  FFMA.FTZ R94, R13, R42.reuse, -R94 ;  /* 0x0000002a0d5e7223 */ /* 0x080fe2000001085e */
[----:B------:R-:W-:Y:S01]  /*3c70*/  FFMA.FTZ R15, R15, R42, R110 ;  /* 0x0000002a0f0f7223 */ /* 0x000fe2000001006e */
[----:B------:R-:W-:Y:S01]  /*3c80*/  FFMA.FTZ R108, R12, R107, R43 ;  /* 0x0000006b0c6c7223 */ /* 0x000fe2000001002b */
[----:B------:R-:W-:Y:S01]  /*3c90*/  F2FP.F16.E4M3.UNPACK_B R12, R7.H1 ;  /* 0x00000007ff0c723e */ /* 0x000fe200030006ff */
        /* <DEDUP_REMOVED lines=19> */
[----:B------:R-:W-:Y:S01]  /*3dd0*/  FMUL.FTZ R94, R12, R45 ;  /* 0x0000002d0c5e7220 */ /* 0x000fe20000410000 */
        /* <DEDUP_REMOVED lines=16> */
[CC--:B------:R-:W-:Y:S01]  /*3ee0*/  FMUL.FTZ R13, R7.reuse, R43.reuse ;  /* 0x0000002b070d7220 */ /* 0x0c0fe20000410000 */
[----:B------:R-:W-:Y:S01]  /*3ef0*/  FMUL.FTZ R110, R12, R43 ;  /* 0x0000002b0c6e7220 */ /* 0x000fe20000410000 */
        /* <DEDUP_REMOVED lines=9> */
.L_x_5245:
[----:B------:R-:W-:Y:S05]  /*3f90*/  BSYNC B2 ;  /* 0x0000000000027941 */ /* 0x000fea0003800000 */
.L_x_5244:
[----:B--2---:R0:W-:Y:S02]  /*3fa0*/  ST.E.128 desc[UR42][R10.64], R4 ;  /* 0x000000040a007985 */ /* 0x0041e4000c101d2a */
.L_x_5243:
[----:B------:R-:W-:Y:S05]  /*3fb0*/  BSYNC B1 ;  /* 0x0000000000017941 */ /* 0x000fea0003800000 */
.L_x_5242:
        /* <DEDUP_REMOVED lines=10> */
[--C-:B------:R-:W-:Y:S01]  /*4060*/  SHF.R.U32.HI R45, RZ, 0x10, R39.reuse ;  /* 0x00000010ff2d7819 */ /* 0x100fe20000011627 */
[----:B--2---:R-:W-:Y:S01]  /*4070*/  IMAD.MOV.U32 R13, RZ, RZ, R6 ;  /* 0x000000ffff0d7224 */ /* 0x004fe200078e0006 */
        /* <DEDUP_REMOVED lines=14> */
[----:B------:R-:W-:Y:S01]  /*4160*/  LOP3.LUT R12, R7, 0xff00, R6, 0xf8, !PT ;  /* 0x0000ff00070c7812 */ /* 0x000fe200078ef806 */
[----:B------:R-:W-:Y:S01]  /*4170*/  IMAD.U32 R7, R45, 0x10000, RZ ;  /* 0x000100002d077824 */ /* 0x000fe200078e00ff */
[----:B------:R-:W-:Y:S02]  /*4180*/  F2FP.F16.E4M3.UNPACK_B R39, R106.H1 ;  /* 0x0000006aff27723e */ /* 0x000fe400030006ff */
[----:B------:R-:W-:Y:S02]  /*4190*/  F2FP.F16.E4M3.UNPACK_B R6, R5 ;  /* 0x00000005ff06723e */ /* 0x000fe400020006ff */
        /* <DEDUP_REMOVED lines=16> */
[CC--:B------:R-:W-:Y:S01]  /*42a0*/  FMUL.FTZ R6, R12.reuse, R42.reuse ;  /* 0x0000002a0c067220 */ /* 0x0c0fe20000410000 */
        /* <DEDUP_REMOVED lines=25> */
[----:B------:R-:W-:Y:S02]  /*4440*/  F2FP.F16.E4M3.UNPACK_B R39, R43.H1 ;  /* 0x0000002bff27723e */ /* 0x000fe400030006ff */
[----:B---3--:R-:W-:Y:S01]  /*4450*/  F2FP.SATFINITE.E4M3.F32.PACK_AB_MERGE_C R99, R42, R41, RZ ;  /* 0x000000292a63723e */ /* 0x008fe200048070ff */
        /* <DEDUP_REMOVED lines=44> */
.L_x_5249:
[----:B------:R-:W-:Y:S05]  /*4720*/  BSYNC B2 ;  /* 0x0000000000027941 */ /* 0x000fea0003800000 */
.L_x_5248:
[----:B--2---:R0:W-:Y:S02]  /*4730*/  ST.E.128 desc[UR42][R10.64], R4 ;  /* 0x000000040a007985 */ /* 0x0041e4000c101d2a */
.L_x_5247:
[----:B------:R-:W-:Y:S05]  /*4740*/  BSYNC B1 ;  /* 0x0000000000017941 */ /* 0x000fea0003800000 */
.L_x_5246:
[----:B------:R-:W-:Y:S01]  /*4750*/  LOP3.LUT P3, RZ, R57, 0x8, RZ, 0xc0, !PT ;  /* 0x0000000839ff7812 */ /* 0x000fe2000786c0ff */
[----:B------:R-:W-:-:S12]  /*4760*/  BSSY B1, `(.L_x_5250) ;  /* 0x0000076000017945 */ /* 0x000fd80003800000 */
[----:B------:R-:W-:Y:S05]  /*4770*/  @!P3 BRA `(.L_x_5251) ;  /* 0x0000000400d0b947 */ /* 0x000fea0003800000 */
[----:B0-----:R0:W0:Y:S01]  /*4780*/  LDS.128 R4, [R85+0x20400] ;  /* 0x0204000055047984 */ /* 0x0010220000000c00 */
[----:B----4-:R-:W-:Y:S01]  /*4790*/  IADD3 R10, P3, R208, R14, RZ ;  /* 0x0000000ed00a7210 */ /* 0x010fe20007f7e0ff */
[----:B------:R-:W-:Y:S04]  /*47a0*/  BSSY B2, `(.L_x_5252) ;  /* 0x0000070000027945 */ /* 0x000fe80003800000 */
[----:B--2---:R-:W-:Y:S01]  /*47b0*/  IMAD.X R11, R97, 0x1, R221, P3 ;  /* 0x00000001610b7824 */ /* 0x004fe200018e06dd */
[----:B------:R-:W-:-:S13]  /*47c0*/  ISETP.GE.AND P3, PT, R225, R96, PT ;  /* 0x00000060e100720c */ /* 0x000fda0003f66270 */
[----:B------:R-:W-:Y:S05]  /*47d0*/  @P3 BRA `(.L_x_5253) ;  /* 0x0000000400b03947 */ /* 0x000fea0003800000 */
[----:B------:R-:W-:Y:S01]  /*47e0*/  SHF.R.U32.HI R41, RZ, 0x18, R35 ;  /* 0x00000018ff297819 */ /* 0x000fe20000011623 */
[----:B0-----:R-:W-:Y:S01]  /*47f0*/  IMAD.MOV.U32 R15, RZ, RZ, R7 ;  /* 0x000000ffff0f7224 */ /* 0x001fe200078e0007 */
[----:B------:R-:W-:Y:S02]  /*4800*/  LOP3.LUT R12, R35, 0xff, RZ, 0xc0, !PT ;  /* 0x000000ff230c7812 */ /* 0x000fe400078ec0ff */
[--C-:B------:R-:W-:Y:S02]  /*4810*/  SHF.R.U32.HI R38, RZ, 0x8, R35.reuse ;  /* 0x00000008ff267819 */ /* 0x100fe40000011623 */
[----:B------:R-:W-:Y:S02]  /*4820*/  SHF.R.U32.HI R36, RZ, 0x10, R35 ;  /* 0x00000010ff247819 */ /* 0x000fe40000011623 */
[--C-:B------:R-:W-:Y:S01]  /*4830*/  SHF.R.U32.HI R35, RZ, 0x8, R37.reuse ;  /* 0x00000008ff237819 */ /* 0x100fe20000011625 */
[----:B------:R-:W-:Y:S01]  /*4840*/  IMAD.SHL.U32 R7, R38, 0x100, RZ ;  /* 0x0000010026077824 */ /* 0x000fe200078e00ff */
[----:B------:R-:W-:-:S02]  /*4850*/  SHF.R.U32.HI R39, RZ, 0x18, R37 ;  /* 0x00000018ff277819 */ /* 0x000fc40000011625 */
[----:B------:R-:W-:Y:S01]  /*4860*/  LOP3.LUT R34, R37, 0xff, RZ, 0xc0, !PT ;  /* 0x000000ff25227812 */ /* 0x000fe200078ec0ff */
[----:B------:R-:W-:Y:S01]  /*4870*/  IMAD.SHL.U32 R35, R35, 0x100, RZ ;  /* 0x0000010023237824 */ /* 0x000fe200078e00ff */
[----:B------:R-:W-:Y:S02]  /*4880*/  SHF.R.U32.HI R37, RZ, 0x10, R37 ;  /* 0x00000010ff257819 */ /* 0x000fe40000011625 */
[----:B------:R-:W-:Y:S02]  /*4890*/  PRMT R12, R41, 0x654, R12 ;  /* 0x00000654290c7816 */ /* 0x000fe4000000000c */
[----:B------:R-:W-:Y:S01]  /*48a0*/  PRMT R34, R39, 0x654, R34 ;  /* 0x0000065427227816 */ /* 0x000fe20000000022 */
[----:B------:R-:W-:Y:S01]  /*48b0*/  IMAD.U32 R37, R37, 0x10000, RZ ;  /* 0x0001000025257824 */ /* 0x000fe200078e00ff */
[----:B------:R-:W-:Y:S01]  /*48c0*/  LOP3.LUT R7, R12, 0xff00, R7, 0xf8, !PT ;  /* 0x0000ff000c077812 */ /* 0x000fe200078ef807 */
[----:B------:R-:W-:Y:S01]  /*48d0*/  IMAD.U32 R12, R36, 0x10000, RZ ;  /* 0x00010000240c7824 */ /* 0x000fe200078e00ff */
[----:B------:R-:W-:-:S02]  /*48e0*/  MOV R13, R6 ;  /* 0x00000006000d7202 */ /* 0x000fc40000000f00 */
[----:B------:R-:W-:Y:S02]  /*48f0*/  LOP3.LUT R34, R34, 0xff00, R35, 0xf8, !PT ;  /* 0x0000ff0022227812 */ /* 0x000fe400078ef823 */
        /* <DEDUP_REMOVED lines=90> */
.L_x_5253:
[----:B------:R-:W-:Y:S05]  /*4ea0*/  BSYNC B2 ;  /* 0x0000000000027941 */ /* 0x000fea0003800000 */
.L_x_5252:
[----:B0-----:R0:W-:Y:S02]  /*4eb0*/  ST.E.128 desc[UR42][R10.64], R4 ;  /* 0x000000040a007985 */ /* 0x0011e4000c101d2a */
.L_x_5251:
[----:B------:R-:W-:Y:S05]  /*4ec0*/  BSYNC B1 ;  /* 0x0000000000017941 */ /* 0x000fea0003800000 */
.L_x_5250:
        /* <DEDUP_REMOVED lines=9> */
[--C-:B------:R-:W-:Y:S01]  /*4f60*/  SHF.R.U32.HI R37, RZ, 0x10, R31.reuse ;  /* 0x00000010ff257819 */ /* 0x100fe2000001161f */
[----:B0-----:R-:W-:Y:S01]  /*4f70*/  IMAD.MOV.U32 R13, RZ, RZ, R6 ;  /* 0x000000ffff0d7224 */ /* 0x001fe200078e0006 */
        /* <DEDUP_REMOVED lines=106> */
.L_x_5257:
[----:B------:R-:W-:Y:S05]  /*5620*/  BSYNC B2 ;  /* 0x0000000000027941 */ /* 0x000fea0003800000 */
.L_x_5256:
[----:B0-----:R0:W-:Y:S02]  /*5630*/  ST.E.128 desc[UR42][R10.64], R4 ;  /* 0x000000040a007985 */ /* 0x0011e4000c101d2a */
.L_x_5255:
[----:B------:R-:W-:Y:S05]  /*5640*/  BSYNC B1 ;  /* 0x0000000000017941 */ /* 0x000fea0003800000 */
.L_x_5254:
[----:B------:R-:W-:-:S13]  /*5650*/  LOP3.LUT P3, RZ, R57, 0x20, RZ, 0xc0, !PT ;  /* 0x0000002039ff7812 */ /* 0x000fda000786c0ff */
        /* <DEDUP_REMOVED lines=9> */
[----:B------:R-:W-:Y:S02]  /*56f0*/  SHF.R.U32.HI R14, RZ, 0x8, R29 ;  /* 0x00000008ff0e7819 */ /* 0x000fe4000001161d */
[--C-:B------:R-:W-:Y:S01]  /*5700*/  SHF.R.U32.HI R31, RZ, 0x18, R9.reuse ;  /* 0x00000018ff1f7819 */ /* 0x100fe20000011609 */
[----:B------:R-:W-:Y:S01]  /*5710*/  IMAD.SHL.U32 R7, R30, 0x100, RZ ;  /* 0x000001001e077824 */ /* 0x000fe200078e00ff */
[----:B------:R-:W-:Y:S02]  /*5720*/  LOP3.LUT R8, R9, 0xff, RZ, 0xc0, !PT ;  /* 0x000000ff09087812 */ /* 0x000fe400078ec0ff */
[----:B------:R-:W-:Y:S01]  /*5730*/  SHF.R.U32.HI R15, RZ, 0x10, R9 ;  /* 0x00000010ff0f7819 */ /* 0x000fe20000011609 */
[----:B------:R-:W-:Y:S01]  /*5740*/  IMAD.MOV.U32 R9, RZ, RZ, R6 ;  /* 0x000000ffff097224 */ /* 0x000fe200078e0006 */
[----:B------:R-:W-:Y:S01]  /*5750*/  SHF.R.U32.HI R28, RZ, 0x10, R29 ;  /* 0x00000010ff1c7819 */ /* 0x000fe2000001161d */
[----:B------:R-:W-:Y:S01]  /*5760*/  IMAD.SHL.U32 R6, R14, 0x100, RZ ;  /* 0x000001000e067824 */ /* 0x000fe200078e00ff */
[----:B------:R-:W-:-:S02]  /*5770*/  PRMT R8, R31, 0x654, R8 ;  /* 0x000006541f087816 */ /* 0x000fc40000000008 */
[----:B------:R-:W-:Y:S01]  /*5780*/  LOP3.LUT R13, R29, 0xff0000ff, RZ, 0xc0, !PT ;  /* 0xff0000ff1d0d7812 */ /* 0x000fe200078ec0ff */
[----:B------:R-:W-:Y:S01]  /*5790*/  IMAD.U32 R28, R28, 0x10000, RZ ;  /* 0x000100001c1c7824 */ /* 0x000fe200078e00ff */
[----:B------:R-:W-:Y:S01]  /*57a0*/  LOP3.LUT R7, R8, 0xff00, R7, 0xf8, !PT ;  /* 0x0000ff0008077812 */ /* 0x000fe200078ef807 */
[----:B------:R-:W-:Y:S01]  /*57b0*/  IMAD.U32 R8, R15, 0x10000, RZ ;  /* 0x000100000f087824 */ /* 0x000fe200078e00ff */
[----:B------:R-:W-:Y:S02]  /*57c0*/  LOP3.LUT R13, R13, 0xff00, R6, 0xf8, !PT ;  /* 0x0000ff000d0d7812 */ /* 0x000fe400078ef806 */
        /* <DEDUP_REMOVED lines=11> */
[----:B------:R-:W-:Y:S01]  /*5880*/  HADD2.F32 R14, -RZ, R13.H0_H0 ;  /* 0x2000000dff0e7230 */ /* 0x000fe20000004100 */
        /* <DEDUP_REMOVED lines=10> */
[-C--:B------:R-:W-:Y:S01]  /*5930*/  FFMA.FTZ R34, R5, R13.reuse, -R6 ;  /* 0x0000000d05227223 */ /* 0x080fe20000010806 */
[-C--:B------:R-:W-:Y:S01]  /*5940*/  F2FP.F16.E4M3.UNPACK_B R5, R4.reuse.H1 ;  /* 0x00000004ff05723e */ /* 0x080fe200030006ff */
        /* <DEDUP_REMOVED lines=45> */
[----:B------:R-:W-:Y:S02]  /*5c20*/  HADD2.F32 R9, -RZ, R9.H1_H1 ;  /* 0x30000009ff097230 */ /* 0x000fe40000004100 */
[----:B------:R-:W-:Y:S01]  /*5c30*/  FFMA.FTZ R34, R7, R13, R34 ;  /* 0x0000000d07227223 */ /* 0x000fe20000010022 */
[--C-:B------:R-:W-:Y:S02]  /*5c40*/  HADD2.F32 R5, -RZ, R12.reuse.H0_H0 ;  /* 0x2000000cff057230 */ /* 0x100fe40000004100 */
        /* <DEDUP_REMOVED lines=13> */
[----:B------:R-:W-:-:S02]  /*5d20*/  F2FP.SATFINITE.E4M3.F32.PACK_AB_MERGE_C R34, R34, R35, RZ ;  /* 0x000000232222723e */ /* 0x000fc400048070ff */
[----:B------:R-:W-:Y:S02]  /*5d30*/  F2FP.SATFINITE.E4M3.F32.PACK_AB_MERGE_C R28, R30, R7, R28 ;  /* 0x000000071e1c723e */ /* 0x000fe4000480701c */
[----:B------:R-:W-:Y:S02]  /*5d40*/  F2FP.SATFINITE.E4M3.F32.PACK_AB_MERGE_C R7, R13, R6, R34 ;  /* 0x000000060d07723e */ /* 0x000fe40004807022 */
[----:B------:R-:W-:Y:S01]  /*5d50*/  F2FP.SATFINITE.E4M3.F32.PACK_AB_MERGE_C R5, R33, R32, R37 ;  /* 0x000000202105723e */ /* 0x000fe20004807025 */
[----:B------:R-:W-:Y:S01]  /*5d60*/  IMAD.MOV.U32 R6, RZ, RZ, R28 ;  /* 0x000000ffff067224 */ /* 0x000fe200078e001c */
[----:B------:R-:W-:-:S07]  /*5d70*/  F2FP.SATFINITE.E4M3.F32.PACK_AB_MERGE_C R4, R98, R31, R36 ;  /* 0x0000001f6204723e */ /* 0x000fce0004807024 */
.L_x_5259:
[----:B------:R-:W-:Y:S05]  /*5d80*/  BSYNC B1 ;  /* 0x0000000000017941 */ /* 0x000fea0003800000 */
.L_x_5258:
[----:B0-----:R0:W-:Y:S01]  /*5d90*/  ST.E.128 desc[UR42][R10.64], R4 ;  /* 0x000000040a007985 */ /* 0x0011e2000c101d2a */
[----:B------:R-:W-:Y:S05]  /*5da0*/  BRA `(.L_x_5237) ;  /* 0x00000038000c7947 */ /* 0x000fea0003800000 */
.L_x_5230:
        /* <DEDUP_REMOVED lines=42> */
.L_x_5261:
[----:B------:R-:W-:Y:S05]  /*6050*/  BSYNC B1 ;  /* 0x0000000000017941 */ /* 0x000fea0003800000 */
.L_x_5260:
[----:B------:R-:W-:Y:S01]  /*6060*/  UISETP.NE.AND UP0, UPT, UR40, 0x3, UPT ;  /* 0x000000032800788c */ /* 0x000fe2000bf05270 */
[----:B-----5:R-:W-:Y:S02]  /*6070*/  IMAD.MOV.U32 R98, RZ, RZ, R6 ;  /* 0x000000ffff627224 */ /* 0x020fe400078e0006 */
[----:B------:R-:W-:Y:S02]  /*6080*/  IMAD.MOV.U32 R100, RZ, RZ, R4 ;  /* 0x000000ffff647224 */ /* 0x000fe400078e0004 */
[----:B------:R-:W-:Y:S01]  /*6090*/  IMAD.MOV.U32 R104, RZ, RZ, R30 ;  /* 0x000000ffff687224 */ /* 0x000fe200078e001e */
        /* <DEDUP_REMOVED lines=12> */
.L_x_5262:
[----:B------:R-:W-:Y:S01]  /*6160*/  IMAD R82, R200, 0x8, R16 ;  /* 0x00000008c8527824 */ /* 0x000fe200078e0210 */
[----:B------:R-:W-:Y:S01]  /*6170*/  SHF.L.U32 R93, R210, 0x1f, RZ ;  /* 0x0000001fd25d7819 */ /* 0x000fe200000006ff */
[----:B------:R-:W-:Y:S03]  /*6180*/  BSSY B1, `(.L_x_5263) ;  /* 0x0000003000017945 */ /* 0x000fe60003800000 */
[----:B------:R-:W1:Y:S02]  /*6190*/  SYNCS.PHASECHK.TRANS64.TRYWAIT P4, [R82+URZ+0x2a890], R93 ;  /* 0x02a8905d520075a7 */ /* 0x000e64000808017f */
[----:B-1----:R-:W-:Y:S05]  /*61a0*/  @!P4 BRA `(.L_x_5264) ;  /* 0x000002580058c947 */ /* 0x002fea0003800000 */
.L_x_5601:
[----:B------:R-:W-:Y:S05]  /*61b0*/  BSYNC B1 ;  /* 0x0000000000017941 */ /* 0x000fea0003800000 */
.L_x_5263:
[----:B------:R-:W-:-:S03]  /*61c0*/  UMOV UR4, 0xffffffff ;  /* 0xffffffff00047882 */ /* 0x000fc60000000000 */
[----:B------:R-:W-:Y:S05]  /*61d0*/  BRA.DIV UR4, `(.L_x_5265) ;  /* 0x0000025a04607947 */ /* 0x000fea000b800000 */
[----:B------:R-:W2:Y:S04]  /*61e0*/  SHFL.IDX PT, R97, R97, RZ, 0x1e1f ;  /* 0x001e1fff61617589 */ /* 0x000ea800000e0000 */
[----:B------:R-:W3:Y:S02]  /*61f0*/  SHFL.IDX PT, R99, R99, RZ, 0x1e1f ;  /* 0x001e1fff63637589 */ /* 0x000ee400000e0000 */
.L_x_5605:
[----:B------:R-:W-:Y:S05]  /*6200*/  @P3 BRA `(.L_x_5237) ;  /* 0x0000003000f43947 */ /* 0x000fea0003800000 */
[----:B------:R-:W4:Y:S01]  /*6210*/  LDC R103, c[0x0][0x2f4] ;  /* 0x0000bd00ff677b82 */ /* 0x000f220000000800 */
[----:B------:R-:W-:Y:S01]  /*6220*/  ISETP.NE.AND P3, PT, R54, RZ, PT ;  /* 0x000000ff3600720c */ /* 0x000fe20003f65270 */
[----:B------:R-:W-:Y:S01]  /*6230*/  BSSY B1, `(.L_x_5266) ;  /* 0x00000fc000017945 */ /* 0x000fe20003800000 */
[----:B----4-:R-:W-:-:S11]  /*6240*/  IMAD.IADD R105, R103, 0x1, -R64 ;  /* 0x0000000167697824 */ /* 0x010fd600078e0a40 */
[----:B------:R-:W-:Y:S05]  /*6250*/  @!P3 BRA `(.L_x_5267) ;  /* 0x0000000c00e4b947 */ /* 0x000fea0003800000 */
[----:B------:R-:W-:Y:S01]  /*6260*/  SEL R8, R64, R105, !P0 ;  /* 0x0000006940087207 */ /* 0x000fe20004000000 */
[----:B------:R-:W-:Y:S01]  /*6270*/  BSSY B2, `(.L_x_5268) ;  /* 0x00000f2000027945 */ /* 0x000fe20003800000 */
[C---:B---3--:R-:W-:Y:S02]  /*6280*/  IADD3 R94, P3, R58.reuse, R99, RZ ;  /* 0x000000633a5e7210 */ /* 0x048fe40007f7e0ff */
[----:B------:R-:W-:Y:S02]  /*6290*/  SHF.R.S32.HI R9, RZ, 0x1f, R8 ;  /* 0x0000001fff097819 */ /* 0x000fe40000011408 */
[----:B--2---:R-:W-:Y:S02]  /*62a0*/  LEA.HI.X.SX32 R95, R58, R97, 0x1, P3 ;  /* 0x000000613a5f7211 */ /* 0x004fe400018f0eff */
[----:B------:R-:W-:Y:S02]  /*62b0*/  LEA.HI R9, R9, R8, RZ, 0x5 ;  /* 0x0000000809097211 */ /* 0x000fe400078f28ff */
[----:B------:R-:W-:-:S02]  /*62c0*/  ISETP.GE.AND P3, PT, R18, R96, PT ;  /* 0x000000601200720c */ /* 0x000fc40003f66270 */
[----:B------:R-:W-:-:S04]  /*62d0*/  SHF.R.S32.HI R8, RZ, 0x5, R9 ;  /* 0x00000005ff087819 */ /* 0x000fc80000011409 */
        /* <DEDUP_REMOVED lines=8> */
[----:B0-----:R-:W-:Y:S01]  /*6360*/  IADD3 R11, R9, R8, R217 ;  /* 0x00000008090b7210 */ /* 0x001fe20007ffe0d9 */
[----:B------:R-:W-:-:S04]  /*6370*/  IMAD R9, R200, 0x6000, R74 ;  /* 0x00006000c8097824 */ /* 0x000fc800078e024a */
        /* <DEDUP_REMOVED lines=9> */
[----:B------:R-:W-:Y:S01]  /*6410*/  IMAD.MOV.U32 R32, RZ, RZ, R9 ;  /* 0x000000ffff207224 */ /* 0x000fe200078e0009 */
[----:B------:R-:W-:Y:S01]  /*6420*/  SHF.R.U32.HI R123, RZ, 0x18, R33 ;  /* 0x00000018ff7b7819 */ /* 0x000fe20000011621 */
[----:B------:R-:W-:Y:S01]  /*6430*/  IMAD.SHL.U32 R8, R124, 0x100, RZ ;  /* 0x000001007c087824 */ /* 0x000fe200078e00ff */
[--C-:B------:R-:W-:Y:S02]  /*6440*/  SHF.R.U32.HI R121, RZ, 0x8, R35.reuse ;  /* 0x00000008ff797819 */ /* 0x100fe40000011623 */
[----:B------:R-:W-:Y:S02]  /*6450*/  PRMT R9, R123, 0x654, R34 ;  /* 0x000006547b097816 */ /* 0x000fe40000000022 */
[----:B------:R-:W-:-:S02]  /*6460*/  SHF.R.U32.HI R122, RZ, 0x10, R35 ;  /* 0x00000010ff7a7819 */ /* 0x000fc40000011623 */
[----:B------:R-:W-:Y:S02]  /*6470*/  LOP3.LUT R46, R35, 0xff, RZ, 0xc0, !PT ;  /* 0x000000ff232e7812 */ /* 0x000fe400078ec0ff */
[----:B------:R-:W-:Y:S02]  /*6480*/  SHF.R.U32.HI R119, RZ, 0x8, R45 ;  /* 0x00000008ff777819 */ /* 0x000fe4000001162d */
[----:B------:R-:W-:Y:S02]  /*6490*/  SHF.R.U32.HI R35, RZ, 0x18, R35 ;  /* 0x00000018ff237819 */ /* 0x000fe40000011623 */
[--C-:B------:R-:W-:Y:S02]  /*64a0*/  SHF.R.U32.HI R120, RZ, 0x10, R45.reuse ;  /* 0x00000010ff787819 */ /* 0x100fe4000001162d */
[----:B------:R-:W-:Y:S02]  /*64b0*/  LOP3.LUT R114, R45, 0xff, RZ, 0xc0, !PT ;  /* 0x000000ff2d727812 */ /* 0x000fe400078ec0ff */
[----:B------:R-:W-:-:S02]  /*64c0*/  SHF.R.U32.HI R45, RZ, 0x18, R45 ;  /* 0x00000018ff2d7819 */ /* 0x000fc4000001162d */
[--C-:B------:R-:W-:Y:S02]  /*64d0*/  SHF.R.U32.HI R118, RZ, 0x10, R47.reuse ;  /* 0x00000010ff767819 */ /* 0x100fe4000001162f */
[--C-:B------:R-:W-:Y:S02]  /*64e0*/  SHF.R.U32.HI R117, RZ, 0x8, R47.reuse ;  /* 0x00000008ff757819 */ /* 0x100fe4000001162f */
[----:B------:R-:W-:Y:S01]  /*64f0*/  LOP3.LUT R115, R47, 0xff, RZ, 0xc0, !PT ;  /* 0x000000ff2f737812 */ /* 0x000fe200078ec0ff */
[----:B------:R-:W-:Y:S01]  /*6500*/  IMAD.U32 R118, R118, 0x10000, RZ ;  /* 0x0001000076767824 */ /* 0x000fe200078e00ff */
[----:B------:R-:W-:Y:S01]  /*6510*/  SHF.R.U32.HI R116, RZ, 0x18, R47 ;  /* 0x00000018ff747819 */ /* 0x000fe2000001162f */
[----:B--2---:R-:W-:Y:S01]  /*6520*/  IMAD.MOV.U32 R47, RZ, RZ, R12 ;  /* 0x000000ffff2f7224 */ /* 0x004fe200078e000c */
[----:B------:R-:W-:Y:S01]  /*6530*/  LOP3.LUT R9, R9, 0xff00, R8, 0xf8, !PT ;  /* 0x0000ff0009097812 */ /* 0x000fe200078ef808 */
[----:B------:R-:W-:Y:S01]  /*6540*/  IMAD.SHL.U32 R8, R121, 0x100, RZ ;  /* 0x0000010079087824 */ /* 0x000fe200078e00ff */
[----:B------:R-:W-:Y:S01]  /*6550*/  SHF.R.U32.HI R125, RZ, 0x10, R33 ;  /* 0x00000010ff7d7819 */ /* 0x000fe20000011621 */
[----:B------:R-:W-:Y:S01]  /*6560*/  IMAD.SHL.U32 R12, R119, 0x100, RZ ;  /* 0x00000100770c7824 */ /* 0x000fe200078e00ff */
[----:B------:R-:W-:Y:S01]  /*6570*/  PRMT R35, R35, 0x654, R46 ;  /* 0x0000065423237816 */ /* 0x000fe2000000002e */
[----:B------:R-:W-:Y:S01]  /*6580*/  IMAD.MOV.U32 R33, RZ, RZ, R10 ;  /* 0x000000ffff217224 */ /* 0x000fe200078e000a */
[----:B------:R-:W-:Y:S01]  /*6590*/  PRMT R45, R45, 0x654, R114 ;  /* 0x000006542d2d7816 */ /* 0x000fe20000000072 */
[----:B------:R-:W-:Y:S01]  /*65a0*/  IMAD.SHL.U32 R34, R117, 0x100, RZ ;  /* 0x0000010075227824 */ /* 0x000fe200078e00ff */
[----:B------:R-:W-:Y:S01]  /*65b0*/  LOP3.LUT R35, R35, 0xff00, R8, 0xf8, !PT ;  /* 0x0000ff0023237812 */ /* 0x000fe200078ef808 */
[----:B------:R-:W-:Y:S01]  /*65c0*/  IMAD.U32 R10, R125, 0x10000, RZ ;  /* 0x000100007d0a7824 */ /* 0x000fe200078e00ff */
[----:B------:R-:W-:Y:S01]  /*65d0*/  PRMT R115, R116, 0x654, R115 ;  /* 0x0000065474737816 */ /* 0x000fe20000000073 */
[----:B------:R-:W-:Y:S01]  /*65e0*/  IMAD.U32 R8, R122, 0x10000, RZ ;  /* 0x000100007a087824 */ /* 0x000fe200078e00ff */
[----:B------:R-:W-:Y:S01]  /*65f0*/  LOP3.LUT R117, R45, 0xff00, R12, 0xf8, !PT ;  /* 0x0000ff002d757812 */ /* 0x000fe200078ef80c */
[----:B------:R-:W-:Y:S01]  /*6600*/  IMAD.U32 R12, R120, 0x10000, RZ ;  /* 0x00010000780c7824 */ /* 0x000fe200078e00ff */
[----:B------:R-:W-:-:S02]  /*6610*/  F2FP.F16.E4M3.UNPACK_B R116, R113.H1 ;  /* 0x00000071ff74723e */ /* 0x000fc400030006ff */
[----:B------:R-:W-:Y:S02]  /*6620*/  F2FP.F16.E4M3.UNPACK_B R114, R47.H1 ;  /* 0x0000002fff72723e */ /* 0x000fe400030006ff */
[----:B------:R-:W-:Y:S02]  /*6630*/  F2FP.F16.E4M3.UNPACK_B R45, R44.H1 ;  /* 0x0000002cff2d723e */ /* 0x000fe400030006ff */
[----:B------:R-:W-:Y:S02]  /*6640*/  LOP3.LUT R119, R115, 0xff00, R34, 0xf8, !PT ;  /* 0x0000ff0073777812 */ /* 0x000fe400078ef822 */
[----:B------:R-:W-:Y:S01]  /*6650*/  LOP3.LUT R10, R9, 0xff0000, R10, 0xf8, !PT ;  /* 0x00ff0000090a7812 */ /* 0x000fe200078ef80a */
[----:B------:R-:W-:Y:S01]  /*6660*/  HADD2.F32 R9, -RZ, R116.H0_H0 ;  /* 0x20000074ff097230 */ /* 0x000fe20000004100 */
[----:B------:R-:W-:Y:S01]  /*6670*/  LOP3.LUT R8, R35, 0xff0000, R8, 0xf8, !PT ;  /* 0x00ff000023087812 */ /* 0x000fe200078ef808 */
[--C-:B------:R-:W-:Y:S01]  /*6680*/  HADD2.F32 R35, -RZ, R114.reuse.H0_H0 ;  /* 0x20000072ff237230 */ /* 0x100fe20000004100 */
[----:B------:R-:W-:Y:S01]  /*6690*/  F2FP.F16.E4M3.UNPACK_B R46, R112.H1 ;  /* 0x00000070ff2e723e */ /* 0x000fe200030006ff */
[----:B------:R-:W-:Y:S01]  /*66a0*/  HADD2.F32 R34, -RZ, R45.H0_H0 ;  /* 0x2000002dff227230 */ /* 0x000fe20000004100 */
[----:B------:R-:W-:Y:S01]  /*66b0*/  F2FP.F16.E4M3.UNPACK_B R44, R44 ;  /* 0x0000002cff2c723e */ /* 0x000fe200020006ff */
[----:B------:R-:W-:-:S02]  /*66c0*/  HADD2.F32 R114, -RZ, R114.H1_H1 ;  /* 0x30000072ff727230 */ /* 0x000fc40000004100 */
[-C--:B------:R-:W-:Y:S01]  /*66d0*/  FMUL.FTZ R121, R35, R9.reuse ;  /* 0x0000000923797220 */ /* 0x080fe20000410000 */
[----:B------:R-:W-:Y:S02]  /*66e0*/  HADD2.F32 R115, -RZ, R46.H0_H0 ;  /* 0x2000002eff737230 */ /* 0x000fe40000004100 */
[C---:B------:R-:W-:Y:S01]  /*66f0*/  FMUL.FTZ R120, R34.reuse, R9 ;  /* 0x0000000922787220 */ /* 0x040fe20000410000 */
        /* <DEDUP_REMOVED lines=39> */
[----:B------:R-:W-:Y:S01]  /*6970*/  FMUL.FTZ R120, R112, R115 ;  /* 0x0000007370787220 */ /* 0x000fe20000410000 */
        /* <DEDUP_REMOVED lines=13> */
[----:B------:R-:W-:Y:S01]  /*6a50*/  FFMA.FTZ R124, R46, R45, R113 ;  /* 0x0000002d2e7c7223 */ /* 0x000fe20000010071 */
[----:B------:R-:W-:-:S02]  /*6a60*/  HADD2.F32 R47, -RZ, R111.H0_H0 ;  /* 0x2000006fff2f7230 */ /* 0x000fc40000004100 */
[----:B------:R-:W-:Y:S02]  /*6a70*/  HADD2.F32 R14, -RZ, R33.H0_H0 ;  /* 0x20000021ff0e7230 */ /* 0x000fe40000004100 */
[--C-:B------:R-:W-:Y:S01]  /*6a80*/  HADD2.F32 R45, -RZ, R44.reuse.H0_H0 ;  /* 0x2000002cff2d7230 */ /* 0x100fe20000004100 */
[----:B------:R-:W-:Y:S01]  /*6a90*/  F2FP.SATFINITE.E4M3.F32.PACK_AB_MERGE_C R123, R124, R123, RZ ;  /* 0x0000007b7c7b723e */ /* 0x000fe200048070ff */
[----:B------:R-:W-:Y:S02]  /*6aa0*/  HADD2.F32 R111, -RZ, R111.H1_H1 ;  /* 0x3000006fff6f7230 */ /* 0x000fe40000004100 */
[-C--:B------:R-:W-:Y:S01]  /*6ab0*/  FMUL.FTZ R112, R14, R47.reuse ;  /* 0x0000002f0e707220 */ /* 0x080fe20000410000 */
[----:B------:R-:W-:Y:S02]  /*6ac0*/  HADD2.F32 R44, -RZ, R44.H1_H1 ;  /* 0x3000002cff2c7230 */ /* 0x000fe40000004100 */
[----:B------:R-:W-:Y:S01]  /*6ad0*/  FMUL.FTZ R113, R45, R47 ;  /* 0x0000002f2d717220 */ /* 0x000fe20000410000 */
[----:B------:R-:W-:-:S02]  /*6ae0*/  HADD2.F32 R46, -RZ, R109.H0_H0 ;  /* 0x2000006dff2e7230 */ /* 0x000fc40000004100 */
        /* <DEDUP_REMOVED lines=10> */
[----:B------:R-:W-:Y:S01]  /*6b90*/  F2FP.F16.E4M3.UNPACK_B R45, R32 ;  /* 0x00000020ff2d723e */ /* 0x000fe200020006ff */
[----:B------:R-:W-:Y:S01]  /*6ba0*/  HADD2.F32 R47, -RZ, R46.H0_H0 ;  /* 0x2000002eff2f7230 */ /* 0x000fe20000004100 */
[----:B------:R-:W-:Y:S01]  /*6bb0*/  F2FP.SATFINITE.E4M3.F32.PACK_AB_MERGE_C R33, R121, R34, RZ ;  /* 0x000000227921723e */ /* 0x000fe200048070ff */
[----:B------:R-:W-:Y:S01]  /*6bc0*/  HADD2.F32 R114, -RZ, R113.H0_H0 ;  /* 0x20000071ff727230 */ /* 0x000fe20000004100 */
[----:B------:R-:W-:Y:S01]  /*6bd0*/  F2FP.SATFINITE.E4M3.F32.PACK_AB_MERGE_C R34, R122, R35, RZ ;  /* 0x000000237a22723e */ /* 0x000fe200048070ff */
[----:B------:R-:W-:Y:S01]  /*6be0*/  HADD2.F32 R44, -RZ, R45.H0_H0 ;  /* 0x2000002dff2c7230 */ /* 0x000fe20000004100 */
[----:B------:R-:W-:Y:S01]  /*6bf0*/  F2FP.SATFINITE.E4M3.F32.PACK_AB_MERGE_C R35, R125, R120, RZ ;  /* 0x000000787d23723e */ /* 0x000fe200048070ff */
[----:B------:R-:W-:Y:S01]  /*6c00*/  HADD2.F32 R113, -RZ, R113.H1_H1 ;  /* 0x30000071ff717230 */ /* 0x000fe20000004100 */
[----:B------:R-:W-:-:S02]  /*6c10*/  F2FP.F16.E4M3.UNPACK_B R111, R10 ;  /* 0x0000000aff6f723e */ /* 0x000fc400020006ff */
[----:B------:R-:W-:Y:S01]  /*6c20*/  F2FP.SATFINITE.E4M3.F32.PACK_AB_MERGE_C R35, R115, R14, R35 ;  /* 0x0000000e7323723e */ /* 0x000fe20004807023 */
[----:B------:R-:W-:Y:S01]  /*6c30*/  FMUL.FTZ R115, R47, R114 ;  /* 0x000000722f737220 */ /* 0x000fe20000410000 */
[----:B------:R-:W-:Y:S01]  /*6c40*/  F2FP.SATFINITE.E4M3.F32.PACK_AB_MERGE_C R14, R109, R112, R123 ;  /* 0x000000706d0e723e */ /* 0x000fe2000480707b */
[----:B------:R-:W-:Y:S02]  /*6c50*/  HADD2.F32 R112, -RZ, R111.H0_H0 ;  /* 0x2000006fff707230 */ /* 0x000fe40000004100 */
[----:B------:R-:W-:Y:S01]  /*6c60*/  FMUL.FTZ R114, R44, R114 ;  /* 0x000000722c727220 */ /* 0x000fe20000410000 */
[----:B------:R-:W-:Y:S01]  /*6c70*/  HADD2.F32 R109, -RZ, R46.H1_H1 ;  /* 0x3000002eff6d7230 */ /* 0x000fe20000004100 */
[----:B------:R-:W-:Y:S01]  /*6c80*/  F2FP.SATFINITE.E4M3.F32.PACK_AB_MERGE_C R33, R116, R117, R33 ;  /* 0x000000757421723e */ /* 0x000fe20004807021 */
[----:B------:R-:W-:Y:S02]  /*6c90*/  HADD2.F32 R46, -RZ, R45.H1_H1 ;  /* 0x3000002dff2e7230 */ /* 0x000fe40000004100 */
[----:B------:R-:W-:Y:S01]  /*6ca0*/  FFMA.FTZ R45, R47, R112, R114 ;  /* 0x000000702f2d7223 */ /* 0x000fe20000010072 */
[----:B------:R-:W-:-:S02]  /*6cb0*/  HADD2.F32 R111, -RZ, R111.H1_H1 ;  /* 0x3000006fff6f7230 */ /* 0x000fc40000004100 */
[CC--:B------:R-:W-:Y:S01]  /*6cc0*/  FMUL.FTZ R47, R109.reuse, R113.reuse ;  /* 0x000000716d2f7220 */ /* 0x0c0fe20000410000 */
[----:B------:R-:W-:Y:S01]  /*6cd0*/  FFMA.FTZ R44, R44, R112, -R115 ;  /* 0x000000702c2c7223 */ /* 0x000fe20000010873 */
[----:B------:R-:W-:Y:S01]  /*6ce0*/  F2FP.F16.E4M3.UNPACK_B R32, R32.H1 ;  /* 0x00000020ff20723e */ /* 0x000fe200030006ff */
[C---:B------:R-:W-:Y:S01]  /*6cf0*/  FMUL.FTZ R112, R46.reuse, R113 ;  /* 0x000000712e707220 */ /* 0x040fe20000410000 */
[----:B------:R-:W-:Y:S01]  /*6d00*/  FFMA.FTZ R117, R46, R111, -R47 ;  /* 0x0000006f2e757223 */ /* 0x000fe2000001082f */
[----:B------:R-:W-:Y:S02]  /*6d10*/  F2FP.F16.E4M3.UNPACK_B R13, R13.H1 ;  /* 0x0000000dff0d723e */ /* 0x000fe400030006ff */
[----:B------:R-:W-:Y:S01]  /*6d20*/  F2FP.F16.E4M3.UNPACK_B R47, R12.H1 ;  /* 0x0000000cff2f723e */ /* 0x000fe200030006ff */
[----:B------:R-:W-:Y:S01]  /*6d30*/  FFMA.FTZ R116, R109, R111, R112 ;  /* 0x0000006f6d747223 */ /* 0x000fe20000010070 */
[----:B------:R-:W-:Y:S01]  /*6d40*/  HADD2.F32 R12, -RZ, R32.H0_H0 ;  /* 0x20000020ff0c7230 */ /* 0x000fe20000004100 */
[----:B------:R-:W-:Y:S01]  /*6d50*/  F2FP.F16.E4M3.UNPACK_B R10, R10.H1 ;  /* 0x0000000aff0a723e */ /* 0x000fe200030006ff */
[----:B------:R-:W-:Y:S01]  /*6d60*/  HADD2.F32 R46, -RZ, R13.H0_H0 ;  /* 0x2000000dff2e7230 */ /* 0x000fe20000004100 */
[----:B------:R-:W-:Y:S01]  /*6d70*/  F2FP.SATFINITE.E4M3.F32.PACK_AB_MERGE_C R34, R119, R118, R34 ;  /* 0x000000767722723e */ /* 0x000fe20004807022 */
[----:B------:R-:W-:Y:S01]  /*6d80*/  HADD2.F32 R109, -RZ, R47.H0_H0 ;  /* 0x2000002fff6d7230 */ /* 0x000fe20000004100 */
[----:B------:R-:W-:Y:S01]  /*6d90*/  F2FP.F16.E4M3.UNPACK_B R112, R9 ;  /* 0x00000009ff70723e */ /* 0x000fe200020006ff */
[----:B------:R-:W-:-:S02]  /*6da0*/  HADD2.F32 R13, -RZ, R13.H1_H1 ;  /* 0x3000000dff0d7230 */ /* 0x000fc40000004100 */
[----:B------:R-:W-:Y:S02]  /*6db0*/  HADD2.F32 R111, -RZ, R47.H1_H1 ;  /* 0x3000002fff6f7230 */ /* 0x000fe40000004100 */
[-C--:B------:R-:W-:Y:S01]  /*6dc0*/  FMUL.FTZ R113, R46, R109.reuse ;  /* 0x0000006d2e717220 */ /* 0x080fe20000410000 */
[----:B------:R-:W-:Y:S02]  /*6dd0*/  HADD2.F32 R47, -RZ, R10.H0_H0 ;  /* 0x2000000aff2f7230 */ /* 0x000fe40000004100 */
[C---:B------:R-:W-:Y:S01]  /*6de0*/  FMUL.FTZ R115, R12.reuse, R109 ;  /* 0x0000006d0c737220 */ /* 0x040fe20000410000 */
[----:B------:R-:W-:Y:S02]  /*6df0*/  HADD2.F32 R32, -RZ, R32.H1_H1 ;  /* 0x30000020ff207230 */ /* 0x000fe40000004100 */
[C---:B------:R-:W-:Y:S01]  /*6e00*/  FMUL.FTZ R121, R13.reuse, R111 ;  /* 0x0000006f0d797220 */ /* 0x040fe20000410000 */
[----:B------:R-:W-:Y:S02]  /*6e10*/  HADD2.F32 R109, -RZ, R10.H1_H1 ;  /* 0x3000000aff6d7230 */ /* 0x000fe40000004100 */
[----:B------:R-:W-:Y:S01]  /*6e20*/  FFMA.FTZ R118, R12, R47, -R113 ;  /* 0x0000002f0c767223 */ /* 0x000fe20000010871 */
[----:B------:R-:W-:Y:S01]  /*6e30*/  F2FP.F16.E4M3.UNPACK_B R113, R9.H1 ;  /* 0x00000009ff71723e */ /* 0x000fe200030006ff */
[----:B------:R-:W-:Y:S01]  /*6e40*/  FMUL.FTZ R12, R32, R111 ;  /* 0x0000006f200c7220 */ /* 0x000fe20000410000 */
[----:B------:R-:W-:Y:S01]  /*6e50*/  FFMA.FTZ R119, R46, R47, R115 ;  /* 0x0000002f2e777223 */ /* 0x000fe20000010073 */
[----:B------:R-:W-:Y:S01]  /*6e60*/  FFMA.FTZ R121, R32, R109, -R121 ;  /* 0x0000006d20797223 */ /* 0x000fe20000010879 */
[----:B------:R-:W-:Y:S01]  /*6e70*/  F2FP.F16.E4M3.UNPACK_B R32, R15 ;  /* 0x0000000fff20723e */ /* 0x000fe200020006ff */
[----:B------:R-:W-:Y:S01]  /*6e80*/  HADD2.F32 R115, -RZ, R112.H0_H0 ;  /* 0x20000070ff737230 */ /* 0x000fe20000004100 */
[----:B------:R-:W-:Y:S01]  /*6e90*/  F2FP.F16.E4M3.UNPACK_B R10, R11 ;  /* 0x0000000bff0a723e */ /* 0x000fe200020006ff */
[----:B------:R-:W-:Y:S01]  /*6ea0*/  FFMA.FTZ R120, R13, R109, R12 ;  /* 0x0000006d0d787223 */ /* 0x000fe2000001000c */
        /* <DEDUP_REMOVED lines=10> */
[----:B------:R-:W-:Y:S01]  /*6f50*/  FMUL.FTZ R115, R12, R115 ;  /* 0x000000730c737220 */ /* 0x000fe20000410000 */
[----:B------:R-:W-:Y:S02]  /*6f60*/  HADD2.F32 R13, -RZ, R11.H0_H0 ;  /* 0x2000000bff0d7230 */ /* 0x000fe40000004100 */
[----:B------:R-:W-:Y:S01]  /*6f70*/  FMUL.FTZ R122, R8, R114 ;  /* 0x00000072087a7220 */ /* 0x000fe20000410000 */
[----:B------:R-:W-:Y:S02]  /*6f80*/  HADD2.F32 R111, -RZ, R47.H0_H0 ;  /* 0x2000002fff6f7230 */ /* 0x000fe40000004100 */
[----:B------:R-:W-:Y:S01]  /*6f90*/  FFMA.FTZ R123, R12, R109, -R123 ;  /* 0x0000006d0c7b7223 */ /* 0x000fe2000001087b */
[----:B------:R-:W-:-:S02]  /*6fa0*/  HADD2.F32 R15, -RZ, R15.H1_H1 ;  /* 0x3000000fff0f7230 */ /* 0x000fc40000004100 */
[C---:B------:R-:W-:Y:S01]  /*6fb0*/  FMUL.FTZ R125, R13.reuse, R114 ;  /* 0x000000720d7d7220 */ /* 0x040fe20000410000 */
[----:B------:R-:W-:Y:S02]  /*6fc0*/  HADD2.F32 R12, -RZ, R113.H1_H1 ;  /* 0x30000071ff0c7230 */ /* 0x000fe40000004100 */
[----:B------:R-:W-:Y:S01]  /*6fd0*/  FFMA.FTZ R122, R13, R111, -R122 ;  /* 0x0000006f0d7a7223 */ /* 0x000fe2000001087a */
[----:B------:R-:W-:Y:S02]  /*6fe0*/  HADD2.F32 R11, -RZ, R11.H1_H1 ;  /* 0x3000000bff0b7230 */ /* 0x000fe40000004100 */
[----:B------:R-:W-:Y:S01]  /*6ff0*/  FFMA.FTZ R115, R46, R109, R115 ;  /* 0x0000006d2e737223 */ /* 0x000fe20000010073 */
[----:B------:R-:W-:Y:S01]  /*7000*/  FFMA.FTZ R125, R8, R111, R125 ;  /* 0x0000006f087d7223 */ /* 0x000fe2000001007d */
[----:B------:R-:W-:Y:S02]  /*7010*/  HADD2.F32 R32, -RZ, R32.H1_H1 ;  /* 0x30000020ff207230 */ /* 0x000fe40000004100 */
[----:B------:R-:W-:Y:S01]  /*7020*/  FMUL.FTZ R46, R15, R12 ;  /* 0x0000000c0f2e7220 */ /* 0x000fe20000410000 */
[----:B------:R-:W-:-:S02]  /*7030*/  HADD2.F32 R13, -RZ, R112.H1_H1 ;  /* 0x30000070ff0d7230 */ /* 0x000fc40000004100 */
[----:B------:R-:W-:Y:S01]  /*7040*/  FMUL.FTZ R12, R11, R12 ;  /* 0x0000000c0b0c7220 */ /* 0x000fe20000410000 */
[----:B------:R-:W-:Y:S01]  /*7050*/  HADD2.F32 R10, -RZ, R10.H1_H1 ;  /* 0x3000000aff0a7230 */ /* 0x000fe20000004100 */
[----:B------:R-:W-:Y:S01]  /*7060*/  F2FP.SATFINITE.E4M3.F32.PACK_AB_MERGE_C R118, R121, R118, RZ ;  /* 0x000000767976723e */ /* 0x000fe200048070ff */
        /* <DEDUP_REMOVED lines=17> */
[----:B------:R-:W-:-:S07]  /*7180*/  F2FP.SATFINITE.E4M3.F32.PACK_AB_MERGE_C R13, R116, R45, R119 ;  /* 0x0000002d740d723e */ /* 0x000fce0004807077 */
.L_x_5269:
[----:B------:R-:W-:Y:S05]  /*7190*/  BSYNC B2 ;  /* 0x0000000000027941 */ /* 0x000fea0003800000 */
.L_x_5268:
[----:B------:R-:W-:Y:S01]  /*71a0*/  ISETP.GE.AND P3, PT, R110, R103, PT ;  /* 0x000000676e00720c */ /* 0x000fe20003f66270 */
[----:B0-----:R4:W-:-:S12]  /*71b0*/  ST.E.128 desc[UR42][R94.64], R8 ;  /* 0x000000085e007985 */ /* 0x0019d8000c101d2a */
[----:B------:R-:W-:-:S04]  /*71c0*/  @!P3 IADD3 R32, P4, R99, R110, RZ ;  /* 0x0000006e6320b210 */ /* 0x000fc80007f9e0ff */
[----:B------:R-:W-:-:S05]  /*71d0*/  @!P3 LEA.HI.X.SX32 R33, R110, R97, 0x1, P4 ;  /* 0x000000616e21b211 */ /* 0x000fca00020f0eff */
[----:B--2---:R4:W-:Y:S04]  /*71e0*/  @!P3 ST.E.128 desc[UR42][R32.64], R12 ;  /* 0x0000000c2000b985 */ /* 0x0049e8000c101d2a */
.L_x_5267:
[----:B------:R-:W-:Y:S05]  /*71f0*/  BSYNC B1 ;  /* 0x0000000000017941 */ /* 0x000fea0003800000 */
.L_x_5266:
[----:B------:R-:W-:Y:S01]  /*7200*/  ISETP.NE.AND P3, PT, R3, RZ, PT ;  /* 0x000000ff0300720c */ /* 0x000fe20003f65270 */
[----:B------:R-:W-:-:S12]  /*7210*/  BSSY B1, `(.L_x_5270) ;  /* 0x00000fd000017945 */ /* 0x000fd80003800000 */
[----:B------:R-:W-:Y:S05]  /*7220*/  @!P3 BRA `(.L_x_5271) ;  /* 0x0000000c00ecb947 */ /* 0x000fea0003800000 */
[----:B------:R-:W-:Y:S01]  /*7230*/  ISETP.NE.AND P4, PT, R83, RZ, PT ;  /* 0x000000ff5300720c */ /* 0x000fe20003f85270 */
[----:B------:R-:W-:Y:S01]  /*7240*/  BSSY B2, `(.L_x_5272) ;  /* 0x00000f4000027945 */ /* 0x000fe20003800000 */
[----:B---34-:R-:W-:Y:S02]  /*7250*/  IADD3 R32, P3, R56, R99, RZ ;  /* 0x0000006338207210 */ /* 0x018fe40007f7e0ff */
[----:B------:R-:W-:Y:S02]  /*7260*/  SEL R8, R64, R105, !P4 ;  /* 0x0000006940087207 */ /* 0x000fe40006000000 */
[----:B--2---:R-:W-:Y:S02]  /*7270*/  LEA.HI.X.SX32 R33, R56, R97, 0x1, P3 ;  /* 0x0000006138217211 */ /* 0x004fe400018f0eff */
[----:B------:R-:W-:Y:S02]  /*7280*/  SHF.R.S32.HI R9, RZ, 0x1f, R8 ;  /* 0x0000001fff097819 */ /* 0x000fe40000011408 */
[----:B------:R-:W-:-:S02]  /*7290*/  ISETP.GE.AND P3, PT, R80, R96, PT ;  /* 0x000000605000720c */ /* 0x000fc40003f66270 */
[----:B------:R-:W-:-:S04]  /*72a0*/  LEA.HI R9, R9, R8, RZ, 0x5 ;  /* 0x0000000809097211 */ /* 0x000fc800078f28ff */
[----:B------:R-:W-:-:S04]  /*72b0*/  SHF.R.S32.HI R9, RZ, 0x5, R9 ;  /* 0x00000005ff097819 */ /* 0x000fc80000011409 */
        /* <DEDUP_REMOVED lines=22> */
[--C-:B------:R-:W-:Y:S01]  /*7420*/  SHF.R.U32.HI R111, RZ, 0x18, R31.reuse ;  /* 0x00000018ff6f7819 */ /* 0x100fe2000001161f */
[----:B--2---:R-:W-:Y:S01]  /*7430*/  IMAD.MOV.U32 R40, RZ, RZ, R12 ;  /* 0x000000ffff287224 */ /* 0x004fe200078e000c */
[----:B------:R-:W-:Y:S02]  /*7440*/  LOP3.LUT R42, R31, 0xff, RZ, 0xc0, !PT ;  /* 0x000000ff1f2a7812 */ /* 0x000fe400078ec0ff */
[----:B------:R-:W-:-:S02]  /*7450*/  SHF.R.U32.HI R110, RZ, 0x8, R31 ;  /* 0x00000008ff6e7819 */ /* 0x000fc4000001161f */
[----:B------:R-:W-:Y:S02]  /*7460*/  SHF.R.U32.HI R109, RZ, 0x10, R31 ;  /* 0x00000010ff6d7819 */ /* 0x000fe4000001161f */
[----:B------:R-:W-:Y:S02]  /*7470*/  SHF.R.U32.HI R44, RZ, 0x8, R43 ;  /* 0x00000008ff2c7819 */ /* 0x000fe4000001162b */
[----:B------:R-:W-:Y:S01]  /*7480*/  SHF.R.U32.HI R112, RZ, 0x10, R29 ;  /* 0x00000010ff707819 */ /* 0x000fe2000001161d */
[----:B------:R-:W-:Y:S01]  /*7490*/  IMAD.MOV.U32 R29, RZ, RZ, R14 ;  /* 0x000000ffff1d7224 */ /* 0x000fe200078e000e */
[--C-:B------:R-:W-:Y:S02]  /*74a0*/  SHF.R.U32.HI R94, RZ, 0x18, R41.reuse ;  /* 0x00000018ff5e7819 */ /* 0x100fe40000011629 */
[----:B------:R-:W-:Y:S02]  /*74b0*/  LOP3.LUT R31, R41, 0xff, RZ, 0xc0, !PT ;  /* 0x000000ff291f7812 */ /* 0x000fe400078ec0ff */
[----:B------:R-:W-:-:S02]  /*74c0*/  SHF.R.U32.HI R45, RZ, 0x8, R41 ;  /* 0x00000008ff2d7819 */ /* 0x000fc40000011629 */
[----:B------:R-:W-:Y:S02]  /*74d0*/  SHF.R.U32.HI R47, RZ, 0x10, R41 ;  /* 0x00000010ff2f7819 */ /* 0x000fe40000011629 */
[----:B------:R-:W-:Y:S02]  /*74e0*/  SHF.R.U32.HI R46, RZ, 0x18, R43 ;  /* 0x00000018ff2e7819 */ /* 0x000fe4000001162b */
[----:B------:R-:W-:Y:S01]  /*74f0*/  LOP3.LUT R41, R43, 0xff, RZ, 0xc0, !PT ;  /* 0x000000ff2b297812 */ /* 0x000fe200078ec0ff */
[----:B------:R-:W-:Y:S01]  /*7500*/  IMAD.U32 R47, R47, 0x10000, RZ ;  /* 0x000100002f2f7824 */ /* 0x000fe200078e00ff */
[----:B------:R-:W-:Y:S02]  /*7510*/  PRMT R35, R114, 0x654, R35 ;  /* 0x0000065472237816 */ /* 0x000fe40000000023 */
[----:B------:R-:W-:Y:S01]  /*7520*/  SHF.R.U32.HI R95, RZ, 0x10, R43 ;  /* 0x00000010ff5f7819 */ /* 0x000fe2000001162b */
[----:B------:R-:W-:Y:S01]  /*7530*/  IMAD.SHL.U32 R43, R44, 0x100, RZ ;  /* 0x000001002c2b7824 */ /* 0x000fe200078e00ff */
[----:B------:R-:W-:Y:S01]  /*7540*/  PRMT R10, R94, 0x654, R31 ;  /* 0x000006545e0a7816 */ /* 0x000fe2000000001f */
[----:B------:R-:W-:Y:S01]  /*7550*/  IMAD.U32 R31, R112, 0x10000, RZ ;  /* 0x00010000701f7824 */ /* 0x000fe200078e00ff */
[----:B------:R-:W-:Y:S01]  /*7560*/  PRMT R12, R46, 0x654, R41 ;  /* 0x000006542e0c7816 */ /* 0x000fe20000000029 */
[----:B------:R-:W-:Y:S01]  /*7570*/  IMAD.SHL.U32 R41, R45, 0x100, RZ ;  /* 0x000001002d297824 */ /* 0x000fe200078e00ff */
[----:B------:R-:W-:Y:S01]  /*7580*/  LOP3.LUT R8, R35, 0xff00, R8, 0xf8, !PT ;  /* 0x0000ff0023087812 */ /* 0x000fe200078ef808 */
[----:B------:R-:W-:Y:S01]  /*7590*/  IMAD.SHL.U32 R35, R110, 0x100, RZ ;  /* 0x000001006e237824 */ /* 0x000fe200078e00ff */
[----:B------:R-:W-:-:S02]  /*75a0*/  PRMT R42, R111, 0x654, R42 ;  /* 0x000006546f2a7816 */ /* 0x000fc4000000002a */
[----:B------:R-:W-:Y:S02]  /*75b0*/  LOP3.LUT R46, R12, 0xff00, R43, 0xf8, !PT ;  /* 0x0000ff000c2e7812 */ /* 0x000fe400078ef82b */
[----:B------:R-:W-:Y:S01]  /*75c0*/  LOP3.LUT R12, R8, 0xff0000, R31, 0xf8, !PT ;  /* 0x00ff0000080c7812 */ /* 0x000fe200078ef81f */
[----:B------:R-:W-:Y:S01]  /*75d0*/  IMAD.U32 R8, R109, 0x10000, RZ ;  /* 0x000100006d087824 */ /* 0x000fe200078e00ff */
[----:B------:R-:W-:Y:S02]  /*75e0*/  LOP3.LUT R35, R42, 0xff00, R35, 0xf8, !PT ;  /* 0x0000ff002a237812 */ /* 0x000fe400078ef823 */
[----:B------:R-:W-:Y:S02]  /*75f0*/  LOP3.LUT R14, R10, 0xff00, R41, 0xf8, !PT ;  /* 0x0000ff000a0e7812 */ /* 0x000fe400078ef829 */
[----:B------:R-:W-:Y:S02]  /*7600*/  F2FP.F16.E4M3.UNPACK_B R45, R108.H1 ;  /* 0x0000006cff2d723e */ /* 0x000fe400030006ff */
[----:B------:R-:W-:-:S02]  /*7610*/  F2FP.F16.E4M3.UNPACK_B R31, R30.H1 ;  /* 0x0000001eff1f723e */ /* 0x000fc400030006ff */
[----:B------:R-:W-:Y:S01]  /*7620*/  F2FP.F16.E4M3.UNPACK_B R41, R40.H1 ;  /* 0x00000028ff29723e */ /* 0x000fe200030006ff */
[----:B------:R-:W-:Y:S01]  /*7630*/  HADD2.F32 R10, -RZ, R45.H0_H0 ;  /* 0x2000002dff0a7230 */ /* 0x000fe20000004100 */
[----:B------:R-:W-:Y:S01]  /*7640*/  LOP3.LUT R8, R35, 0xff0000, R8, 0xf8, !PT ;  /* 0x00ff000023087812 */ /* 0x000fe200078ef808 */
[----:B------:R-:W-:Y:S01]  /*7650*/  HADD2.F32 R35, -RZ, R31.H0_H0 ;  /* 0x2000001fff237230 */ /* 0x000fe20000004100 */
[----:B------:R-:W-:Y:S01]  /*7660*/  F2FP.F16.E4M3.UNPACK_B R43, R106.H1 ;  /* 0x0000006aff2b723e */ /* 0x000fe200030006ff */
[----:B------:R-:W-:Y:S01]  /*7670*/  HADD2.F32 R42, -RZ, R41.H0_H0 ;  /* 0x20000029ff2a7230 */ /* 0x000fe20000004100 */
[----:B------:R-:W-:Y:S01]  /*7680*/  SHF.L.U32 R95, R95, 0x10, RZ ;  /* 0x000000105f5f7819 */ /* 0x000fe200000006ff */
[----:B------:R-:W-:Y:S02]  /*7690*/  HADD2.F32 R45, -RZ, R45.H1_H1 ;  /* 0x3000002dff2d7230 */ /* 0x000fe40000004100 */
[----:B------:R-:W-:Y:S01]  /*76a0*/  FMUL.FTZ R109, R35, R10 ;  /* 0x0000000a236d7220 */ /* 0x000fe20000410000 */
[----:B------:R-:W-:-:S02]  /*76b0*/  HADD2.F32 R44, -RZ, R43.H0_H0 ;  /* 0x2000002bff2c7230 */ /* 0x000fc40000004100 */
[----:B------:R-:W-:Y:S01]  /*76c0*/  FMUL.FTZ R94, R42, R10 ;  /* 0x0000000a2a5e7220 */ /* 0x000fe20000410000 */
[----:B------:R-:W-:Y:S01]  /*76d0*/  LOP3.LUT R10, R46, 0xff0000, R95, 0xf8, !PT ;  /* 0x00ff00002e0a7812 */ /* 0x000fe200078ef85f */
[----:B------:R-:W-:Y:S01]  /*76e0*/  HADD2.F32 R43, -RZ, R43.H1_H1 ;  /* 0x3000002bff2b7230 */ /* 0x000fe20000004100 */
[----:B------:R-:W-:Y:S01]  /*76f0*/  F2FP.F16.E4M3.UNPACK_B R108, R108 ;  /* 0x0000006cff6c723e */ /* 0x000fe200020006ff */
[-C--:B------:R-:W-:Y:S01]  /*7700*/  FFMA.FTZ R109, R42, R44.reuse, R109 ;  /* 0x0000002c2a6d7223 */ /* 0x080fe2000001006d */
[----:B------:R-:W-:Y:S01]  /*7710*/  FFMA.FTZ R95, R35, R44, -R94 ;  /* 0x0000002c235f7223 */ /* 0x000fe2000001085e */
[----:B------:R-:W-:Y:S01]  /*7720*/  HADD2.F32 R42, -RZ, R41.H1_H1 ;  /* 0x30000029ff2a7230 */ /* 0x000fe20000004100 */
[----:B------:R-:W-:Y:S01]  /*7730*/  F2FP.F16.E4M3.UNPACK_B R40, R40 ;  /* 0x00000028ff28723e */ /* 0x000fe200020006ff */
[----:B------:R-:W-:Y:S01]  /*7740*/  HADD2.F32 R35, -RZ, R31.H1_H1 ;  /* 0x3000001fff237230 */ /* 0x000fe20000004100 */
[----:B------:R-:W-:Y:S01]  /*7750*/  F2FP.F16.E4M3.UNPACK_B R30, R30 ;  /* 0x0000001eff1e723e */ /* 0x000fe200020006ff */
[----:B------:R-:W-:-:S02]  /*7760*/  HADD2.F32 R44, -RZ, R108.H0_H0 ;  /* 0x2000006cff2c7230 */ /* 0x000fc40000004100 */
[CC--:B------:R-:W-:Y:S01]  /*7770*/  FMUL.FTZ R46, R42.reuse, R45.reuse ;  /* 0x0000002d2a2e7220 */ /* 0x0c0fe20000410000 */
[----:B------:R-:W-:Y:S01]  /*7780*/  F2FP.F16.E4M3.UNPACK_B R106, R106 ;  /* 0x0000006aff6a723e */ /* 0x000fe200020006ff */
        /* <DEDUP_REMOVED lines=16> */
[----:B------:R-:W-:Y:S02]  /*7890*/  F2FP.F16.E4M3.UNPACK_B R44, R107.H1 ;  /* 0x0000006bff2c723e */ /* 0x000fe400030006ff */
[----:B------:R-:W-:Y:S01]  /*78a0*/  F2FP.F16.E4M3.UNPACK_B R35, R29.H1 ;  /* 0x0000001dff23723e */ /* 0x000fe200030006ff */
[C---:B------:R-:W-:Y:S01]  /*78b0*/  FMUL.FTZ R43, R30.reuse, R43 ;  /* 0x0000002b1e2b7220 */ /* 0x040fe20000410000 */
        /* <DEDUP_REMOVED lines=8> */
[----:B------:R-:W-:Y:S02]  /*7940*/  HADD2.F32 R31, -RZ, R30.H0_H0 ;  /* 0x2000001eff1f7230 */ /* 0x000fe40000004100 */
[----:B------:R-:W-:Y:S01]  /*7950*/  FMUL.FTZ R108, R41, R46 ;  /* 0x0000002e296c7220 */ /* 0x000fe20000410000 */
[----:B------:R-:W-:Y:S01]  /*7960*/  HADD2.F32 R44, -RZ, R44.H1_H1 ;  /* 0x3000002cff2c7230 */ /* 0x000fe20000004100 */
        /* <DEDUP_REMOVED lines=9> */
[----:B------:R-:W-:Y:S01]  /*7a00*/  FFMA.FTZ R43, R41, R40, R46 ;  /* 0x00000028292b7223 */ /* 0x000fe2000001002e */
[-C--:B------:R-:W-:Y:S01]  /*7a10*/  FFMA.FTZ R111, R30, R42.reuse, -R31 ;  /* 0x0000002a1e6f7223 */ /* 0x080fe2000001081f */
[----:B------:R-:W-:Y:S01]  /*7a20*/  F2FP.F16.E4M3.UNPACK_B R30, R29 ;  /* 0x0000001dff1e723e */ /* 0x000fe200020006ff */
[----:B------:R-:W-:Y:S01]  /*7a30*/  FFMA.FTZ R114, R35, R42, R44 ;  /* 0x0000002a23727223 */ /* 0x000fe2000001002c */
[----:B------:R-:W-:-:S02]  /*7a40*/  HADD2.F32 R42, -RZ, R107.H0_H0 ;  /* 0x2000006bff2a7230 */ /* 0x000fc40000004100 */
[----:B------:R-:W-:Y:S01]  /*7a50*/  HADD2.F32 R107, -RZ, R107.H1_H1 ;  /* 0x3000006bff6b7230 */ /* 0x000fe20000004100 */
[----:B------:R-:W-:Y:S01]  /*7a60*/  F2FP.SATFINITE.E4M3.F32.PACK_AB_MERGE_C R108, R111, R108, RZ ;  /* 0x0000006c6f6c723e */ /* 0x000fe200048070ff */
[----:B------:R-:W-:Y:S01]  /*7a70*/  HADD2.F32 R31, -RZ, R30.H0_H0 ;  /* 0x2000001eff1f7230 */ /* 0x000fe20000004100 */
[----:B------:R-:W-:Y:S01]  /*7a80*/  F2FP.SATFINITE.E4M3.F32.PACK_AB_MERGE_C R114, R114, R43, RZ ;  /* 0x0000002b7272723e */ /* 0x000fe200048070ff */
[----:B------:R-:W-:Y:S01]  /*7a90*/  HADD2.F32 R29, -RZ, R28.H0_H0 ;  /* 0x2000001cff1d7230 */ /* 0x000fe20000004100 */
[----:B------:R-:W-:Y:S01]  /*7aa0*/  F2FP.F16.E4M3.UNPACK_B R43, R12 ;  /* 0x0000000cff2b723e */ /* 0x000fe200020006ff */
[----:B------:R-:W-:Y:S02]  /*7ab0*/  HADD2.F32 R30, -RZ, R30.H1_H1 ;  /* 0x3000001eff1e7230 */ /* 0x000fe40000004100 */
[-C--:B------:R-:W-:Y:S01]  /*7ac0*/  FMUL.FTZ R44, R31, R42.reuse ;  /* 0x0000002a1f2c7220 */ /* 0x080fe20000410000 */
[----:B------:R-:W-:Y:S02]  /*7ad0*/  HADD2.F32 R28, -RZ, R28.H1_H1 ;  /* 0x3000001cff1c7230 */ /* 0x000fe40000004100 */
[----:B------:R-:W-:Y:S01]  /*7ae0*/  FMUL.FTZ R42, R29, R42 ;  /* 0x0000002a1d2a7220 */ /* 0x000fe20000410000 */
[----:B------:R-:W-:-:S02]  /*7af0*/  HADD2.F32 R40, -RZ, R104.H0_H0 ;  /* 0x20000068ff287230 */ /* 0x000fc40000004100 */
[-C--:B------:R-:W-:Y:S01]  /*7b00*/  FMUL.FTZ R41, R30, R107.reuse ;  /* 0x0000006b1e297220 */ /* 0x080fe20000410000 */
[----:B------:R-:W-:Y:S02]  /*7b10*/  HADD2.F32 R35, -RZ, R104.H1_H1 ;  /* 0x30000068ff237230 */ /* 0x000fe40000004100 */
[C---:B------:R-:W-:Y:S01]  /*7b20*/  FMUL.FTZ R107, R28.reuse, R107 ;  /* 0x0000006b1c6b7220 */ /* 0x040fe20000410000 */
[----:B------:R-:W-:Y:S01]  /*7b30*/  F2FP.F16.E4M3.UNPACK_B R12, R12.H1 ;  /* 0x0000000cff0c723e */ /* 0x000fe200030006ff */
[----:B------:R-:W-:Y:S01]  /*7b40*/  FFMA.FTZ R29, R29, R40, -R44 ;  /* 0x000000281d1d7223 */ /* 0x000fe2000001082c */
[----:B------:R-:W-:Y:S01]  /*7b50*/  F2FP.F16.E4M3.UNPACK_B R44, R14 ;  /* 0x0000000eff2c723e */ /* 0x000fe200020006ff */
[-C--:B------:R-:W-:Y:S01]  /*7b60*/  FFMA.FTZ R28, R28, R35.reuse, -R41 ;  /* 0x000000231c1c7223 */ /* 0x080fe20000010829 */
[----:B------:R-:W-:Y:S01]  /*7b70*/  FFMA.FTZ R107, R30, R35, R107 ;  /* 0x000000231e6b7223 */ /* 0x000fe2000001006b */
[----:B------:R-:W-:Y:S01]  /*7b80*/  F2FP.SATFINITE.E4M3.F32.PACK_AB_MERGE_C R30, R112, R109, RZ ;  /* 0x0000006d701e723e */ /* 0x000fe200048070ff */
[----:B------:R-:W-:Y:S01]  /*7b90*/  FFMA.FTZ R46, R31, R40, R42 ;  /* 0x000000281f2e7223 */ /* 0x000fe2000001002a */
[----:B------:R-:W-:-:S02]  /*7ba0*/  F2FP.F16.E4M3.UNPACK_B R41, R13 ;  /* 0x0000000dff29723e */ /* 0x000fc400020006ff */
[----:B------:R-:W-:Y:S02]  /*7bb0*/  F2FP.F16.E4M3.UNPACK_B R35, R9 ;  /* 0x00000009ff23723e */ /* 0x000fe400020006ff */
[----:B------:R-:W-:Y:S01]  /*7bc0*/  F2FP.SATFINITE.E4M3.F32.PACK_AB_MERGE_C R30, R106, R47, R30 ;  /* 0x0000002f6a1e723e */ /* 0x000fe2000480701e */
[----:B------:R-:W-:Y:S01]  /*7bd0*/  HADD2.F32 R42, -RZ, R41.H0_H0 ;  /* 0x20000029ff2a7230 */ /* 0x000fe20000004100 */
[----:B------:R-:W-:Y:S01]  /*7be0*/  F2FP.SATFINITE.E4M3.F32.PACK_AB_MERGE_C R31, R110, R95, RZ ;  /* 0x0000005f6e1f723e */ /* 0x000fe200048070ff */
[----:B------:R-:W-:Y:S01]  /*7bf0*/  HADD2.F32 R47, -RZ, R44.H0_H0 ;  /* 0x2000002cff2f7230 */ /* 0x000fe20000004100 */
[----:B------:R-:W-:Y:S01]  /*7c00*/  F2FP.SATFINITE.E4M3.F32.PACK_AB_MERGE_C R29, R28, R29, R108 ;  /* 0x0000001d1c1d723e */ /* 0x000fe2000480706c */
[----:B------:R-:W-:Y:S01]  /*7c10*/  HADD2.F32 R40, -RZ, R35.H0_H0 ;  /* 0x20000023ff287230 */ /* 0x000fe20000004100 */
[----:B------:R-:W-:Y:S01]  /*7c20*/  F2FP.SATFINITE.E4M3.F32.PACK_AB_MERGE_C R31, R94, R45, R31 ;  /* 0x0000002d5e1f723e */ /* 0x000fe2000480701f */
[----:B------:R-:W-:Y:S02]  /*7c30*/  HADD2.F32 R45, -RZ, R43.H0_H0 ;  /* 0x2000002bff2d7230 */ /* 0x000fe40000004100 */
[----:B------:R-:W-:Y:S01]  /*7c40*/  FMUL.FTZ R95, R42, R47 ;  /* 0x0000002f2a5f7220 */ /* 0x000fe20000410000 */
[----:B------:R-:W-:-:S02]  /*7c50*/  HADD2.F32 R41, -RZ, R41.H1_H1 ;  /* 0x30000029ff297230 */ /* 0x000fc40000004100 */
[----:B------:R-:W-:Y:S01]  /*7c60*/  FMUL.FTZ R47, R40, R47 ;  /* 0x0000002f282f7220 */ /* 0x000fe20000410000 */
[----:B------:R-:W-:Y:S01]  /*7c70*/  HADD2.F32 R44, -RZ, R44.H1_H1 ;  /* 0x3000002cff2c7230 */ /* 0x000fe20000004100 */
[----:B------:R-:W-:Y:S01]  /*7c80*/  F2FP.SATFINITE.E4M3.F32.PACK_AB_MERGE_C R28, R107, R46, R114 ;  /* 0x0000002e6b1c723e */ /* 0x000fe20004807072 */
[----:B------:R-:W-:Y:S02]  /*7c90*/  HADD2.F32 R35, -RZ, R35.H1_H1 ;  /* 0x30000023ff237230 */ /* 0x000fe40000004100 */
[-C--:B------:R-:W-:Y:S01]  /*7ca0*/  FFMA.FTZ R47, R42, R45.reuse, R47 ;  /* 0x0000002d2a2f7223 */ /* 0x080fe2000001002f */
[----:B------:R-:W-:Y:S02]  /*7cb0*/  HADD2.F32 R42, -RZ, R43.H1_H1 ;  /* 0x3000002bff2a7230 */ /* 0x000fe40000004100 */
[-C--:B------:R-:W-:Y:S01]  /*7cc0*/  FMUL.FTZ R46, R41, R44.reuse ;  /* 0x0000002c292e7220 */ /* 0x080fe20000410000 */
[----:B------:R-:W-:Y:S01]  /*7cd0*/  FFMA.FTZ R95, R40, R45, -R95 ;  /* 0x0000002d285f7223 */ /* 0x000fe2000001085f */
[C---:B------:R-:W-:Y:S01]  /*7ce0*/  FMUL.FTZ R44, R35.reuse, R44 ;  /* 0x0000002c232c7220 */ /* 0x040fe20000410000 */
[----:B------:R-:W-:Y:S01]  /*7cf0*/  F2FP.F16.E4M3.UNPACK_B R40, R13.H1 ;  /* 0x0000000dff28723e */ /* 0x000fe200030006ff */
[----:B------:R-:W-:Y:S01]  /*7d00*/  FFMA.FTZ R94, R35, R42, -R46 ;  /* 0x0000002a235e7223 */ /* 0x000fe2000001082e */
[----:B------:R-:W-:Y:S01]  /*7d10*/  F2FP.F16.E4M3.UNPACK_B R35, R14.H1 ;  /* 0x0000000eff23723e */ /* 0x000fe200030006ff */
[----:B------:R-:W-:Y:S01]  /*7d20*/  FFMA.FTZ R104, R41, R42, R44 ;  /* 0x0000002a29687223 */ /* 0x000fe2000001002c */
[----:B------:R-:W-:Y:S01]  /*7d30*/  F2FP.F16.E4M3.UNPACK_B R9, R9.H1 ;  /* 0x00000009ff09723e */ /* 0x000fe200030006ff */
[----:B------:R-:W-:Y:S01]  /*7d40*/  HADD2.F32 R14, -RZ, R40.H0_H0 ;  /* 0x20000028ff0e7230 */ /* 0x000fe20000004100 */
[----:B------:R-:W-:Y:S01]  /*7d50*/  F2FP.F16.E4M3.UNPACK_B R43, R10 ;  /* 0x0000000aff2b723e */ /* 0x000fe200020006ff */
[----:B------:R-:W-:-:S02]  /*7d60*/  HADD2.F32 R41, -RZ, R35.H0_H0 ;  /* 0x20000023ff297230 */ /* 0x000fc40000004100 */
[----:B------:R-:W-:Y:S02]  /*7d70*/  HADD2.F32 R13, -RZ, R9.H0_H0 ;  /* 0x20000009ff0d7230 */ /* 0x000fe40000004100 */
[----:B------:R-:W-:Y:S02]  /*7d80*/  HADD2.F32 R40, -RZ, R40.H1_H1 ;  /* 0x30000028ff287230 */ /* 0x000fe40000004100 */
[-C--:B------:R-:W-:Y:S01]  /*7d90*/  FMUL.FTZ R44, R14, R41.reuse ;  /* 0x000000290e2c7220 */ /* 0x080fe20000410000 */
[----:B------:R-:W-:Y:S02]  /*7da0*/  HADD2.F32 R42, -RZ, R35.H1_H1 ;  /* 0x30000023ff2a7230 */ /* 0x000fe40000004100 */
[----:B------:R-:W-:Y:S01]  /*7db0*/  FMUL.FTZ R41, R13, R41 ;  /* 0x000000290d297220 */ /* 0x000fe20000410000 */
[----:B------:R-:W-:Y:S02]  /*7dc0*/  HADD2.F32 R35, -RZ, R12.H0_H0 ;  /* 0x2000000cff237230 */ /* 0x000fe40000004100 */
        /* <DEDUP_REMOVED lines=55> */
[----:B------:R-:W-:Y:S01]  /*8140*/  F2FP.SATFINITE.E4M3.F32.PACK_AB_MERGE_C R9, R94, R95, R106 ;  /* 0x0000005f5e09723e */ /* 0x000fe2000480706a */
[----:B------:R-:W-:Y:S01]  /*8150*/  IMAD.MOV.U32 R14, RZ, RZ, R28 ;  /* 0x000000ffff0e7224 */ /* 0x000fe200078e001c */
[----:B------:R-:W-:-:S02]  /*8160*/  F2FP.SATFINITE.E4M3.F32.PACK_AB_MERGE_C R13, R104, R47, R107 ;  /* 0x0000002f680d723e */ /* 0x000fc4000480706b */
[----:B------:R-:W-:-:S07]  /*8170*/  F2FP.SATFINITE.E4M3.F32.PACK_AB_MERGE_C R15, R43, R110, R44 ;  /* 0x0000006e2b0f723e */ /* 0x000fce000480702c */
.L_x_5273:
[----:B------:R-:W-:Y:S05]  /*8180*/  BSYNC B2 ;  /* 0x0000000000027941 */ /* 0x000fea0003800000 */
.L_x_5272:
[----:B------:R-:W-:Y:S01]  /*8190*/  ISETP.GE.AND P3, PT, R34, R103, PT ;  /* 0x000000672200720c */ /* 0x000fe20003f66270 */
[----:B0-----:R0:W-:-:S12]  /*81a0*/  ST.E.128 desc[UR42][R32.64], R8 ;  /* 0x0000000820007985 */ /* 0x0011d8000c101d2a */
[----:B------:R-:W-:-:S04]  /*81b0*/  @!P3 IADD3 R28, P4, R99, R34, RZ ;  /* 0x00000022631cb210 */ /* 0x000fc80007f9e0ff */
[----:B------:R-:W-:-:S05]  /*81c0*/  @!P3 LEA.HI.X.SX32 R29, R34, R97, 0x1, P4 ;  /* 0x00000061221db211 */ /* 0x000fca00020f0eff */
[----:B--2---:R0:W-:Y:S04]  /*81d0*/  @!P3 ST.E.128 desc[UR42][R28.64], R12 ;  /* 0x0000000c1c00b985 */ /* 0x0041e8000c101d2a */
.L_x_5271:
[----:B------:R-:W-:Y:S05]  /*81e0*/  BSYNC B1 ;  /* 0x0000000000017941 */ /* 0x000fea0003800000 */
.L_x_5270:
[----:B------:R-:W-:-:S13]  /*81f0*/  ISETP.NE.AND P3, PT, R0, RZ, PT ;  /* 0x000000ff0000720c */ /* 0x000fda0003f65270 */
[----:B------:R-:W-:Y:S05]  /*8200*/  @!P3 BRA `(.L_x_5237) ;  /* 0x0000001000f4b947 */ /* 0x000fea0003800000 */
[----:B------:R-:W-:Y:S01]  /*8210*/  ISETP.NE.AND P4, PT, R84, RZ, PT ;  /* 0x000000ff5400720c */ /* 0x000fe20003f85270 */
[----:B------:R-:W-:Y:S01]  /*8220*/  BSSY B1, `(.L_x_5274) ;  /* 0x00000ee000017945 */ /* 0x000fe20003800000 */
[C---:B0--3--:R-:W-:Y:S02]  /*8230*/  IADD3 R28, P3, R55.reuse, R99, RZ ;  /* 0x00000063371c7210 */ /* 0x049fe40007f7e0ff */
[----:B------:R-:W-:Y:S02]  /*8240*/  SEL R105, R64, R105, !P4 ;  /* 0x0000006940697207 */ /* 0x000fe40006000000 */
[----:B--2---:R-:W-:Y:S02]  /*8250*/  LEA.HI.X.SX32 R29, R55, R97, 0x1, P3 ;  /* 0x00000061371d7211 */ /* 0x004fe400018f0eff */
[----:B----4-:R-:W-:Y:S02]  /*8260*/  SHF.R.S32.HI R8, RZ, 0x1f, R105 ;  /* 0x0000001fff087819 */ /* 0x010fe40000011469 */
        /* <DEDUP_REMOVED lines=20> */
[----:B--2---:R-:W-:Y:S01]  /*83b0*/  IMAD.MOV.U32 R31, RZ, RZ, R12 ;  /* 0x000000ffff1f7224 */ /* 0x004fe200078e000c */
[--C-:B------:R-:W-:Y:S02]  /*83c0*/  SHF.R.U32.HI R34, RZ, 0x8, R5.reuse ;  /* 0x00000008ff227819 */ /* 0x100fe40000011605 */
[----:B------:R-:W-:Y:S02]  /*83d0*/  LOP3.LUT R4, R5, 0xff, RZ, 0xc0, !PT ;  /* 0x000000ff05047812 */ /* 0x000fe400078ec0ff */
[----:B------:R-:W-:Y:S02]  /*83e0*/  SHF.R.U32.HI R5, RZ, 0x18, R5 ;  /* 0x00000018ff057819 */ /* 0x000fe40000011605 */
[--C-:B------:R-:W-:Y:S02]  /*83f0*/  SHF.R.U32.HI R38, RZ, 0x8, R37.reuse ;  /* 0x00000008ff267819 */ /* 0x100fe40000011625 */
[----:B------:R-:W-:Y:S01]  /*8400*/  PRMT R5, R5, 0x654, R4 ;  /* 0x0000065405057816 */ /* 0x000fe20000000004 */
[----:B------:R-:W-:Y:S01]  /*8410*/  IMAD.SHL.U32 R4, R34, 0x100, RZ ;  /* 0x0000010022047824 */ /* 0x000fe200078e00ff */
[----:B------:R-:W-:Y:S01]  /*8420*/  LOP3.LUT R32, R37, 0xff, RZ, 0xc0, !PT ;  /* 0x000000ff25207812 */ /* 0x000fe200078ec0ff */
[----:B------:R-:W-:Y:S01]  /*8430*/  IMAD.SHL.U32 R12, R38, 0x100, RZ ;  /* 0x00000100260c7824 */ /* 0x000fe200078e00ff */
[----:B------:R-:W-:Y:S01]  /*8440*/  SHF.R.U32.HI R33, RZ, 0x18, R37 ;  /* 0x00000018ff217819 */ /* 0x000fe20000011625 */
[----:B------:R-:W-:Y:S01]  /*8450*/  IMAD.MOV.U32 R34, RZ, RZ, R14 ;  /* 0x000000ffff227224 */ /* 0x000fe200078e000e */
[----:B------:R-:W-:-:S02]  /*8460*/  SHF.R.U32.HI R40, RZ, 0x8, R7 ;  /* 0x00000008ff287819 */ /* 0x000fc40000011607 */
[----:B------:R-:W-:Y:S02]  /*8470*/  SHF.R.U32.HI R43, RZ, 0x10, R7 ;  /* 0x00000010ff2b7819 */ /* 0x000fe40000011607 */
[----:B------:R-:W-:Y:S02]  /*8480*/  LOP3.LUT R6, R7, 0xff, RZ, 0xc0, !PT ;  /* 0x000000ff07067812 */ /* 0x000fe400078ec0ff */
[----:B------:R-:W-:Y:S02]  /*8490*/  SHF.R.U32.HI R36, RZ, 0x8, R39 ;  /* 0x00000008ff247819 */ /* 0x000fe40000011627 */
[----:B------:R-:W-:Y:S02]  /*84a0*/  SHF.R.U32.HI R7, RZ, 0x18, R7 ;  /* 0x00000018ff077819 */ /* 0x000fe40000011607 */
[----:B------:R-:W-:Y:S01]  /*84b0*/  PRMT R33, R33, 0x654, R32 ;  /* 0x0000065421217816 */ /* 0x000fe20000000020 */
[----:B------:R-:W-:Y:S01]  /*84c0*/  IMAD.SHL.U32 R14, R36, 0x100, RZ ;  /* 0x00000100240e7824 */ /* 0x000fe200078e00ff */
[----:B------:R-:W-:Y:S01]  /*84d0*/  LOP3.LUT R5, R5, 0xff00, R4, 0xf8, !PT ;  /* 0x0000ff0005057812 */ /* 0x000fe200078ef804 */
[----:B------:R-:W-:Y:S01]  /*84e0*/  IMAD.SHL.U32 R4, R40, 0x100, RZ ;  /* 0x0000010028047824 */ /* 0x000fe200078e00ff */
[----:B------:R-:W-:Y:S01]  /*84f0*/  PRMT R7, R7, 0x654, R6 ;  /* 0x0000065407077816 */ /* 0x000fe20000000006 */
[----:B------:R-:W-:Y:S01]  /*8500*/  IMAD.U32 R6, R44, 0x10000, RZ ;  /* 0x000100002c067824 */ /* 0x000fe200078e00ff */
[----:B------:R-:W-:-:S02]  /*8510*/  SHF.R.U32.HI R42, RZ, 0x10, R37 ;  /* 0x00000010ff2a7819 */ /* 0x000fc40000011625 */
[----:B------:R-:W-:Y:S02]  /*8520*/  LOP3.LUT R35, R39, 0xff0000ff, RZ, 0xc0, !PT ;  /* 0xff0000ff27237812 */ /* 0x000fe400078ec0ff */
[----:B------:R-:W-:Y:S02]  /*8530*/  LOP3.LUT R38, R33, 0xff00, R12, 0xf8, !PT ;  /* 0x0000ff0021267812 */ /* 0x000fe400078ef80c */
[----:B------:R-:W-:Y:S02]  /*8540*/  F2FP.F16.E4M3.UNPACK_B R37, R102.H1 ;  /* 0x00000066ff25723e */ /* 0x000fe400030006ff */
[----:B------:R-:W-:Y:S02]  /*8550*/  F2FP.F16.E4M3.UNPACK_B R32, R31.H1 ;  /* 0x0000001fff20723e */ /* 0x000fe400030006ff */
[----:B0-----:R-:W-:Y:S02]  /*8560*/  F2FP.F16.E4M3.UNPACK_B R12, R8.H1 ;  /* 0x00000008ff0c723e */ /* 0x001fe400030006ff */
[----:B------:R-:W-:Y:S01]  /*8570*/  LOP3.LUT R7, R7, 0xff00, R4, 0xf8, !PT ;  /* 0x0000ff0007077812 */ /* 0x000fe200078ef804 */
[----:B------:R-:W-:Y:S01]  /*8580*/  IMAD.U32 R4, R43, 0x10000, RZ ;  /* 0x000100002b047824 */ /* 0x000fe200078e00ff */
[----:B------:R-:W-:Y:S01]  /*8590*/  SHF.R.U32.HI R41, RZ, 0x10, R39 ;  /* 0x00000010ff297819 */ /* 0x000fe20000011627 */
[----:B------:R-:W-:Y:S01]  /*85a0*/  HADD2.F32 R33, -RZ, R32.H0_H0 ;  /* 0x20000020ff217230 */ /* 0x000fe20000004100 */
[----:B------:R-:W-:Y:S01]  /*85b0*/  LOP3.LUT R40, R35, 0xff00, R14, 0xf8, !PT ;  /* 0x0000ff0023287812 */ /* 0x000fe200078ef80e */
[----:B------:R-:W-:Y:S01]  /*85c0*/  HADD2.F32 R14, -RZ, R12.H0_H0 ;  /* 0x2000000cff0e7230 */ /* 0x000fe20000004100 */
[----:B------:R-:W-:Y:S01]  /*85d0*/  LOP3.LUT R6, R5, 0xff0000, R6, 0xf8, !PT ;  /* 0x00ff000005067812 */ /* 0x000fe200078ef806 */
[----:B------:R-:W-:Y:S01]  /*85e0*/  HADD2.F32 R5, -RZ, R37.H0_H0 ;  /* 0x20000025ff057230 */ /* 0x000fe20000004100 */
[----:B------:R-:W-:Y:S01]  /*85f0*/  F2FP.F16.E4M3.UNPACK_B R35, R100.H1 ;  /* 0x00000064ff23723e */ /* 0x000fe200030006ff */
[----:B------:R-:W-:Y:S01]  /*8600*/  IMAD.U32 R39, R41, 0x10000, RZ ;  /* 0x0001000029277824 */ /* 0x000fe200078e00ff */
[----:B------:R-:W-:Y:S01]  /*8610*/  LOP3.LUT R4, R7, 0xff0000, R4, 0xf8, !PT ;  /* 0x00ff000007047812 */ /* 0x000fe200078ef804 */
[----:B------:R-:W-:-:S02]  /*8620*/  IMAD.U32 R7, R42, 0x10000, RZ ;  /* 0x000100002a077824 */ /* 0x000fc400078e00ff */
        /* <DEDUP_REMOVED lines=14> */
[----:B------:R-:W-:-:S02]  /*8710*/  HADD2.F32 R37, -RZ, R102.H0_H0 ;  /* 0x20000066ff257230 */ /* 0x000fc40000004100 */
[CC--:B------:R-:W-:Y:S01]  /*8720*/  FMUL.FTZ R39, R33.reuse, R36.reuse ;  /* 0x0000002421277220 */ /* 0x0c0fe20000410000 */
[----:B------:R-:W-:Y:S02]  /*8730*/  HADD2.F32 R32, -RZ, R31.H0_H0 ;  /* 0x2000001fff207230 */ /* 0x000fe40000004100 */
[C---:B------:R-:W-:Y:S01]  /*8740*/  FMUL.FTZ R36, R14.reuse, R36 ;  /* 0x000000240e247220 */ /* 0x040fe20000410000 */
[----:B------:R-:W-:Y:S02]  /*8750*/  HADD2.F32 R12, -RZ, R8.H0_H0 ;  /* 0x20000008ff0c7230 */ /* 0x000fe40000004100 */
[-C--:B------:R-:W-:Y:S01]  /*8760*/  FFMA.FTZ R43, R14, R35.reuse, -R39 ;  /* 0x000000230e2b7223 */ /* 0x080fe20000010827 */
[----:B------:R-:W-:Y:S02]  /*8770*/  HADD2.F32 R102, -RZ, R102.H1_H1 ;  /* 0x30000066ff667230 */ /* 0x000fe40000004100 */
[----:B------:R-:W-:Y:S01]  /*8780*/  FFMA.FTZ R45, R33, R35, R36 ;  /* 0x00000023212d7223 */ /* 0x000fe20000010024 */
[----:B------:R-:W-:-:S02]  /*8790*/  HADD2.F32 R33, -RZ, R100.H0_H0 ;  /* 0x20000064ff217230 */ /* 0x000fc40000004100 */
[-C--:B------:R-:W-:Y:S01]  /*87a0*/  FMUL.FTZ R35, R32, R37.reuse ;  /* 0x0000002520237220 */ /* 0x080fe20000410000 */
[----:B------:R-:W-:Y:S01]  /*87b0*/  FMUL.FTZ R37, R12, R37 ;  /* 0x000000250c257220 */ /* 0x000fe20000410000 */
        /* <DEDUP_REMOVED lines=28> */
[----:B------:R-:W-:Y:S01]  /*8980*/  F2FP.F16.E4M3.UNPACK_B R10, R10 ;  /* 0x0000000aff0a723e */ /* 0x000fe200020006ff */
[----:B------:R-:W-:Y:S01]  /*8990*/  FFMA.FTZ R32, R32, R31, R35 ;  /* 0x0000001f20207223 */ /* 0x000fe20000010023 */
[C---:B------:R-:W-:Y:S01]  /*89a0*/  FMUL.FTZ R37, R8.reuse, R37 ;  /* 0x0000002508257220 */ /* 0x040fe20000410000 */
[----:B------:R-:W-:Y:S01]  /*89b0*/  FFMA.FTZ R95, R8, R33, -R47 ;  /* 0x00000021085f7223 */ /* 0x000fe2000001082f */
[----:B------:R-:W-:Y:S01]  /*89c0*/  HADD2.F32 R35, -RZ, R101.H0_H0 ;  /* 0x20000065ff237230 */ /* 0x000fe20000004100 */
[----:B------:R-:W-:Y:S01]  /*89d0*/  F2FP.F16.E4M3.UNPACK_B R98, R98 ;  /* 0x00000062ff62723e */ /* 0x000fe200020006ff */
[----:B------:R-:W-:-:S02]  /*89e0*/  HADD2.F32 R12, -RZ, R34.H0_H0 ;  /* 0x20000022ff0c7230 */ /* 0x000fc40000004100 */
[----:B------:R-:W-:Y:S01]  /*89f0*/  FFMA.FTZ R105, R14, R33, R37 ;  /* 0x000000210e697223 */ /* 0x000fe20000010025 */
[----:B------:R-:W-:Y:S01]  /*8a00*/  HADD2.F32 R101, -RZ, R101.H1_H1 ;  /* 0x30000065ff657230 */ /* 0x000fe20000004100 */
[----:B------:R-:W-:Y:S01]  /*8a10*/  F2FP.SATFINITE.E4M3.F32.PACK_AB_MERGE_C R46, R95, R46, RZ ;  /* 0x0000002e5f2e723e */ /* 0x000fe200048070ff */
[----:B------:R-:W-:Y:S02]  /*8a20*/  HADD2.F32 R8, -RZ, R10.H0_H0 ;  /* 0x2000000aff087230 */ /* 0x000fe40000004100 */
[-C--:B------:R-:W-:Y:S01]  /*8a30*/  FMUL.FTZ R37, R12, R35.reuse ;  /* 0x000000230c257220 */ /* 0x080fe20000410000 */
[----:B------:R-:W-:Y:S01]  /*8a40*/  HADD2.F32 R34, -RZ, R34.H1_H1 ;  /* 0x30000022ff227230 */ /* 0x000fe20000004100 */
[----:B------:R-:W-:Y:S01]  /*8a50*/  F2FP.SATFINITE.E4M3.F32.PACK_AB_MERGE_C R105, R105, R32, RZ ;  /* 0x000000206969723e */ /* 0x000fe200048070ff */
[----:B------:R-:W-:Y:S02]  /*8a60*/  HADD2.F32 R10, -RZ, R10.H1_H1 ;  /* 0x3000000aff0a7230 */ /* 0x000fe40000004100 */
[----:B------:R-:W-:Y:S01]  /*8a70*/  FMUL.FTZ R35, R8, R35 ;  /* 0x0000002308237220 */ /* 0x000fe20000410000 */
[----:B------:R-:W-:-:S02]  /*8a80*/  HADD2.F32 R31, -RZ, R98.H0_H0 ;  /* 0x20000062ff1f7230 */ /* 0x000fc40000004100 */
[-C--:B------:R-:W-:Y:S01]  /*8a90*/  FMUL.FTZ R47, R34, R101.reuse ;  /* 0x00000065222f7220 */ /* 0x080fe20000410000 */
[----:B------:R-:W-:Y:S02]  /*8aa0*/  HADD2.F32 R33, -RZ, R98.H1_H1 ;  /* 0x30000062ff217230 */ /* 0x000fe40000004100 */
[----:B------:R-:W-:Y:S01]  /*8ab0*/  FMUL.FTZ R101, R10, R101 ;  /* 0x000000650a657220 */ /* 0x000fe20000410000 */
[-C--:B------:R-:W-:Y:S01]  /*8ac0*/  FFMA.FTZ R14, R8, R31.reuse, -R37 ;  /* 0x0000001f080e7223 */ /* 0x080fe20000010825 */
[----:B------:R-:W-:Y:S02]  /*8ad0*/  FFMA.FTZ R35, R12, R31, R35 ;  /* 0x0000001f0c237223 */ /* 0x000fe40000010023 */
[-C--:B------:R-:W-:Y:S01]  /*8ae0*/  FFMA.FTZ R44, R34, R33.reuse, R101 ;  /* 0x00000021222c7223 */ /* 0x080fe20000010065 */
[----:B------:R-:W-:Y:S01]  /*8af0*/  FFMA.FTZ R47, R10, R33, -R47 ;  /* 0x000000210a2f7223 */ /* 0x000fe2000001082f */
[----:B------:R-:W-:Y:S02]  /*8b00*/  F2FP.F16.E4M3.UNPACK_B R31, R13 ;  /* 0x0000000dff1f723e */ /* 0x000fe400020006ff */
[----:B------:R-:W-:-:S02]  /*8b10*/  F2FP.F16.E4M3.UNPACK_B R34, R7 ;  /* 0x00000007ff22723e */ /* 0x000fc400020006ff */
[----:B------:R-:W-:Y:S01]  /*8b20*/  F2FP.F16.E4M3.UNPACK_B R10, R9 ;  /* 0x00000009ff0a723e */ /* 0x000fe200020006ff */
[--C-:B------:R-:W-:Y:S01]  /*8b30*/  HADD2.F32 R32, -RZ, R31.reuse.H0_H0 ;  /* 0x2000001fff207230 */ /* 0x100fe20000004100 */
[----:B------:R-:W-:Y:S01]  /*8b40*/  F2FP.SATFINITE.E4M3.F32.PACK_AB_MERGE_C R8, R43, R40, RZ ;  /* 0x000000282b08723e */ /* 0x000fe200048070ff */
[----:B------:R-:W-:Y:S01]  /*8b50*/  HADD2.F32 R37, -RZ, R34.H0_H0 ;  /* 0x20000022ff257230 */ /* 0x000fe20000004100 */
[----:B------:R-:W-:Y:S01]  /*8b60*/  F2FP.F16.E4M3.UNPACK_B R33, R6 ;  /* 0x00000006ff21723e */ /* 0x000fe200020006ff */
[----:B------:R-:W-:Y:S01]  /*8b70*/  HADD2.F32 R31, -RZ, R31.H1_H1 ;  /* 0x3000001fff1f7230 */ /* 0x000fe20000004100 */
[----:B------:R-:W-:Y:S01]  /*8b80*/  F2FP.SATFINITE.E4M3.F32.PACK_AB_MERGE_C R47, R47, R14, R46 ;  /* 0x0000000e2f2f723e */ /* 0x000fe2000480702e */
[----:B------:R-:W-:Y:S01]  /*8b90*/  HADD2.F32 R14, -RZ, R10.H0_H0 ;  /* 0x2000000aff0e7230 */ /* 0x000fe20000004100 */
[----:B------:R-:W-:Y:S01]  /*8ba0*/  F2FP.SATFINITE.E4M3.F32.PACK_AB_MERGE_C R8, R39, R36, R8 ;  /* 0x000000242708723e */ /* 0x000fe20004807008 */
[----:B------:R-:W-:Y:S01]  /*8bb0*/  FMUL.FTZ R39, R32, R37 ;  /* 0x0000002520277220 */ /* 0x000fe20000410000 */
[----:B------:R-:W-:Y:S01]  /*8bc0*/  F2FP.SATFINITE.E4M3.F32.PACK_AB_MERGE_C R105, R44, R35, R105 ;  /* 0x000000232c69723e */ /* 0x000fe20004807069 */
[----:B------:R-:W-:-:S02]  /*8bd0*/  HADD2.F32 R35, -RZ, R33.H0_H0 ;  /* 0x20000021ff237230 */ /* 0x000fc40000004100 */
[C---:B------:R-:W-:Y:S01]  /*8be0*/  FMUL.FTZ R37, R14.reuse, R37 ;  /* 0x000000250e257220 */ /* 0x040fe20000410000 */
[----:B------:R-:W-:Y:S01]  /*8bf0*/  HADD2.F32 R34, -RZ, R34.H1_H1 ;  /* 0x30000022ff227230 */ /* 0x000fe20000004100 */
[----:B------:R-:W-:Y:S01]  /*8c00*/  F2FP.SATFINITE.E4M3.F32.PACK_AB_MERGE_C R12, R45, R42, RZ ;  /* 0x0000002a2d0c723e */ /* 0x000fe200048070ff */
[----:B------:R-:W-:Y:S02]  /*8c10*/  HADD2.F32 R10, -RZ, R10.H1_H1 ;  /* 0x3000000aff0a7230 */ /* 0x000fe40000004100 */
[-C--:B------:R-:W-:Y:S01]  /*8c20*/  FFMA.FTZ R39, R14, R35.reuse, -R39 ;  /* 0x000000230e277223 */ /* 0x080fe20000010827 */
[----:B------:R-:W-:Y:S01]  /*8c30*/  FFMA.FTZ R37, R32, R35, R37 ;  /* 0x0000002320257223 */ /* 0x000fe20000010025 */
[----:B------:R-:W-:Y:S02]  /*8c40*/  HADD2.F32 R33, -RZ, R33.H1_H1 ;  /* 0x30000021ff217230 */ /* 0x000fe40000004100 */
[-C--:B------:R-:W-:Y:S01]  /*8c50*/  FMUL.FTZ R35, R31, R34.reuse ;  /* 0x000000221f237220 */ /* 0x080fe20000410000 */
[----:B------:R-:W-:Y:S01]  /*8c60*/  FMUL.FTZ R34, R10, R34 ;  /* 0x000000220a227220 */ /* 0x000fe20000410000 */
[----:B------:R-:W-:-:S02]  /*8c70*/  F2FP.F16.E4M3.UNPACK_B R13, R13.H1 ;  /* 0x0000000dff0d723e */ /* 0x000fc400030006ff */
[----:B------:R-:W-:Y:S01]  /*8c80*/  F2FP.F16.E4M3.UNPACK_B R14, R7.H1 ;  /* 0x00000007ff0e723e */ /* 0x000fe200030006ff */
[----:B------:R-:W-:Y:S01]  /*8c90*/  FFMA.FTZ R40, R31, R33, R34 ;  /* 0x000000211f287223 */ /* 0x000fe20000010022 */
[----:B------:R-:W-:Y:S02]  /*8ca0*/  F2FP.F16.E4M3.UNPACK_B R9, R9.H1 ;  /* 0x00000009ff09723e */ /* 0x000fe400030006ff */
[----:B------:R-:W-:Y:S01]  /*8cb0*/  F2FP.SATFINITE.E4M3.F32.PACK_AB_MERGE_C R12, R41, R38, R12 ;  /* 0x00000026290c723e */ /* 0x000fe2000480700c */
[----:B------:R-:W-:Y:S01]  /*8cc0*/  FFMA.FTZ R38, R10, R33, -R35 ;  /* 0x000000210a267223 */ /* 0x000fe20000010823 */
[----:B------:R-:W-:Y:S01]  /*8cd0*/  HADD2.F32 R10, -RZ, R13.H0_H0 ;  /* 0x2000000dff0a7230 */ /* 0x000fe20000004100 */
[----:B------:R-:W-:Y:S01]  /*8ce0*/  F2FP.F16.E4M3.UNPACK_B R6, R6.H1 ;  /* 0x00000006ff06723e */ /* 0x000fe200030006ff */
[----:B------:R-:W-:Y:S01]  /*8cf0*/  HADD2.F32 R31, -RZ, R14.H0_H0 ;  /* 0x2000000eff1f7230 */ /* 0x000fe20000004100 */
[----:B------:R-:W-:Y:S01]  /*8d00*/  F2FP.F16.E4M3.UNPACK_B R33, R5 ;  /* 0x00000005ff21723e */ /* 0x000fe200020006ff */
[----:B------:R-:W-:-:S02]  /*8d10*/  HADD2.F32 R7, -RZ, R9.H0_H0 ;  /* 0x20000009ff077230 */ /* 0x000fc40000004100 */
[----:B------:R-:W-:Y:S02]  /*8d20*/  HADD2.F32 R13, -RZ, R13.H1_H1 ;  /* 0x3000000dff0d7230 */ /* 0x000fe40000004100 */
[-C--:B------:R-:W-:Y:S01]  /*8d30*/  FMUL.FTZ R36, R10, R31.reuse ;  /* 0x0000001f0a247220 */ /* 0x080fe20000410000 */
[----:B------:R-:W-:Y:S02]  /*8d40*/  HADD2.F32 R34, -RZ, R14.H1_H1 ;  /* 0x3000000eff227230 */ /* 0x000fe40000004100 */
[----:B------:R-:W-:Y:S01]  /*8d50*/  FMUL.FTZ R31, R7, R31 ;  /* 0x0000001f071f7220 */ /* 0x000fe20000410000 */
[----:B------:R-:W-:Y:S02]  /*8d60*/  HADD2.F32 R9, -RZ, R9.H1_H1 ;  /* 0x30000009ff097230 */ /* 0x000fe40000004100 */
[--C-:B------:R-:W-:Y:S02]  /*8d70*/  HADD2.F32 R14, -RZ, R6.reuse.H0_H0 ;  /* 0x20000006ff0e7230 */ /* 0x100fe40000004100 */
[----:B------:R-:W-:-:S02]  /*8d80*/  HADD2.F32 R32, -RZ, R6.H1_H1 ;  /* 0x30000006ff207230 */ /* 0x000fc40000004100 */
[-C--:B------:R-:W-:Y:S01]  /*8d90*/  FMUL.FTZ R6, R13, R34.reuse ;  /* 0x000000220d067220 */ /* 0x080fe20000410000 */
[C---:B------:R-:W-:Y:S01]  /*8da0*/  FMUL.FTZ R34, R9.reuse, R34 ;  /* 0x0000002209227220 */ /* 0x040fe20000410000 */
[----:B------:R-:W-:Y:S01]  /*8db0*/  FFMA.FTZ R42, R10, R14, R31 ;  /* 0x0000000e0a2a7223 */ /* 0x000fe2000001001f */
[----:B------:R-:W-:Y:S01]  /*8dc0*/  F2FP.F16.E4M3.UNPACK_B R10, R15 ;  /* 0x0000000fff0a723e */ /* 0x000fe200020006ff */
[-C--:B------:R-:W-:Y:S01]  /*8dd0*/  FFMA.FTZ R44, R9, R32.reuse, -R6 ;  /* 0x00000020092c7223 */ /* 0x080fe20000010806 */
[----:B------:R-:W-:Y:S01]  /*8de0*/  FFMA.FTZ R43, R13, R32, R34 ;  /* 0x000000200d2b7223 */ /* 0x000fe20000010022 */
[----:B------:R-:W-:Y:S01]  /*8df0*/  F2FP.F16.E4M3.UNPACK_B R6, R11 ;  /* 0x0000000bff06723e */ /* 0x000fe200020006ff */
[----:B------:R-:W-:Y:S01]  /*8e00*/  FFMA.FTZ R41, R7, R14, -R36 ;  /* 0x0000000e07297223 */ /* 0x000fe20000010824 */
        /* <DEDUP_REMOVED lines=44> */
[----:B------:R-:W-:Y:S02]  /*90d0*/  F2FP.SATFINITE.E4M3.F32.PACK_AB_MERGE_C R11, R7, R46, R11 ;  /* 0x0000002e070b723e */ /* 0x000fe4000480700b */
[----:B------:R-:W-:Y:S02]  /*90e0*/  F2FP.SATFINITE.E4M3.F32.PACK_AB_MERGE_C R13, R40, R37, R42 ;  /* 0x00000025280d723e */ /* 0x000fe4000480702a */
[----:B------:R-:W-:-:S07]  /*90f0*/  F2FP.SATFINITE.E4M3.F32.PACK_AB_MERGE_C R15, R33, R36, R34 ;  /* 0x00000024210f723e */ /* 0x000fce0004807022 */
.L_x_5275:
[----:B------:R-:W-:Y:S05]  /*9100*/  BSYNC B1 ;  /* 0x0000000000017941 */ /* 0x000fea0003800000 */
.L_x_5274:
[----:B0-----:R0:W-:Y:S01]  /*9110*/  ST.E.128 desc[UR42][R28.64], R8 ;  /* 0x000000081c007985 */ /* 0x0011e2000c101d2a */
[----:B------:R-:W-:-:S13]  /*9120*/  ISETP.GE.AND P3, PT, R30, R103, PT ;  /* 0x000000671e00720c */ /* 0x000fda0003f66270 */
[----:B------:R-:W-:Y:S05]  /*9130*/  @P3 BRA `(.L_x_5237) ;  /* 0x0000000400283947 */ /* 0x000fea0003800000 */
[----:B------:R-:W-:-:S04]  /*9140*/  IADD3 R4, P3, R99, R30, RZ ;  /* 0x0000001e63047210 */ /* 0x000fc80007f7e0ff */
[----:B------:R-:W-:-:S05]  /*9150*/  LEA.HI.X.SX32 R5, R30, R97, 0x1, P3 ;  /* 0x000000611e057211 */ /* 0x000fca00018f0eff */
[----:B--2---:R2:W-:Y:S01]  /*9160*/  ST.E.128 desc[UR42][R4.64], R12 ;  /* 0x0000000c04007985 */ /* 0x0045e2000c101d2a */
[----:B------:R-:W-:Y:S05]  /*9170*/  BRA `(.L_x_5237) ;  /* 0x0000000400187947 */ /* 0x000fea0003800000 */
.L_x_5229:
[----:B------:R-:W-:-:S06]  /*9180*/  UISETP.NE.AND UP0, UPT, UR40, 0x3, UPT ;  /* 0x000000032800788c */ /* 0x000fcc000bf05270 */
[----:B------:R-:W-:-:S13]  /*9190*/  PLOP3.LUT P2, PT, PT, PT, UP0, 0x80, 0x0 ;  /* 0x000000000000781c */ /* 0x000fda0003f4f008 */
[----:B------:R-:W-:Y:S05]  /*91a0*/  @!P2 BRA `(.L_x_5276) ;  /* 0x000000000004a947 */ /* 0x000fea0003800000 */
[----:B------:R-:W-:Y:S01]  /*91b0*/  BPT.TRAP 0x1 ;  /* 0x000000040000795c */ /* 0x000fe20000300000 */
.L_x_5276:
[----:B------:R-:W-:Y:S01]  /*91c0*/  IMAD R82, R200, 0x8, R16 ;  /* 0x00000008c8527824 */ /* 0x000fe200078e0210 */
[----:B------:R-:W-:Y:S01]  /*91d0*/  SHF.L.U32 R93, R210, 0x1f, RZ ;  /* 0x0000001fd25d7819 */ /* 0x000fe200000006ff */
[----:B------:R-:W-:Y:S01]  /*91e0*/  BSSY B1, `(.L_x_5277) ;  /* 0x0000004000017945 */ /* 0x000fe20003800000 */
[----:B------:R-:W-:Y:S02]  /*91f0*/  SHF.R.S32.HI R90, RZ, 0x1f, R89 ;  /* 0x0000001fff5a7819 */ /* 0x000fe40000011459 */
[----:B------:R-:W0:Y:S02]  /*9200*/  SYNCS.PHASECHK.TRANS64.TRYWAIT P3, [R82+URZ+0x2a890], R93 ;  /* 0x02a8905d520075a7 */ /* 0x000e24000806017f */
[----:B0-----:R-:W-:Y:S05]  /*9210*/  @!P3 BRA `(.L_x_5278) ;  /* 0x00000228009cb947 */ /* 0x001fea0003800000 */
.L_x_5606:
[----:B------:R-:W-:Y:S05]  /*9220*/  BSYNC B1 ;  /* 0x0000000000017941 */ /* 0x000fea0003800000 */
.L_x_5277:
        /* <DEDUP_REMOVED lines=20> */
[----:B------:R-:W-:Y:S02]  /*9370*/  IADD3.X R13, R5, UR7, R7, P3, !PT ;  /* 0x00000007050d7c10 */ /* 0x000fe40009ffe407 */
[----:B------:R-:W-:Y:S01]  /*9380*/  ISETP.GT.AND P3, PT, R92, R211, PT ;  /* 0x000000d35c00720c */ /* 0x000fe20003f64270 */
[----:B------:R-:W-:-:S12]  /*9390*/  BRA.DIV UR4, `(.L_x_5279) ;  /* 0x0000022a04507947 */ /* 0x000fd8000b800000 */
[----:B------:R1:W2:Y:S04]  /*93a0*/  SHFL.IDX PT, R30, R13, RZ, 0x1e1f ;  /* 0x001e1fff0d1e7589 */ /* 0x0002a800000e0000 */
[----:B------:R-:W3:Y:S02]  /*93b0*/  SHFL.IDX PT, R31, R31, RZ, 0x1e1f ;  /* 0x001e1fff1f1f7589 */ /* 0x000ee400000e0000 */
.L_x_5610:
[----:B------:R-:W-:Y:S05]  /*93c0*/  @!P3 BRA `(.L_x_5237) ;  /* 0x000000000084b947 */ /* 0x000fea0003800000 */
[----:B------:R-:W-:Y:S02]  /*93d0*/  ULDC UR4, c[0x0][0x2f4] ;  /* 0x0000bd0000047ab9 */ /* 0x000fe40000000800 */
[----:B------:R-:W-:-:S13]  /*93e0*/  ISETP.GE.AND P5, PT, R18, UR4, PT ;  /* 0x0000000412007c0c */ /* 0x000fda000bfa6270 */
[----:B------:R-:W4:Y:S01]  /*93f0*/  @!P5 LDS.128 R4, [R86+0x1e400] ;  /* 0x01e400005604d984 */ /* 0x000f220000000c00 */
[----:B---3--:R-:W-:-:S05]  /*9400*/  @!P5 IADD3 R12, P3, R18, R31, RZ ;  /* 0x0000001f120cd210 */ /* 0x008fca0007f7e0ff */
[----:B-12---:R-:W-:Y:S01]  /*9410*/  @!P5 IMAD.X R13, R30, 0x1, R19, P3 ;  /* 0x000000011e0dd824 */ /* 0x006fe200018e0613 */
[----:B------:R-:W-:-:S13]  /*9420*/  ISETP.GE.AND P3, PT, R208, UR4, PT ;  /* 0x00000004d0007c0c */ /* 0x000fda000bf66270 */
[----:B------:R-:W-:-:S05]  /*9430*/  @!P3 IADD3 R10, P4, R208, R31, RZ ;  /* 0x0000001fd00ab210 */ /* 0x000fca0007f9e0ff */
[----:B------:R-:W-:Y:S01]  /*9440*/  @!P3 IMAD.X R11, R30, 0x1, R221, P4 ;  /* 0x000000011e0bb824 */ /* 0x000fe200020e06dd */
[----:B------:R-:W-:-:S13]  /*9450*/  ISETP.GE.AND P4, PT, R205, UR4, PT ;  /* 0x00000004cd007c0c */ /* 0x000fda000bf86270 */
[----:B------:R-:W-:Y:S01]  /*9460*/  @!P4 IADD3 R8, P6, R205, R31, RZ ;  /* 0x0000001fcd08c210 */ /* 0x000fe20007fde0ff */
[----:B----4-:R-:W-:Y:S01]  /*9470*/  @!P5 ST.E.128 desc[UR42][R12.64], R4 ;  /* 0x000000040c00d985 */ /* 0x010fe2000c101d2a */
[----:B------:R-:W-:-:S03]  /*9480*/  ISETP.GE.AND P5, PT, R80, UR4, PT ;  /* 0x0000000450007c0c */ /* 0x000fc6000bfa6270 */
[----:B------:R-:W-:-:S10]  /*9490*/  @!P4 IMAD.X R9, R30, 0x1, R220, P6 ;  /* 0x000000011e09c824 */ /* 0x000fd400030e06dc */
[----:B------:R-:W1:Y:S01]  /*94a0*/  @!P5 LDS.128 R4, [R85+0x1e400] ;  /* 0x01e400005504d984 */ /* 0x000e620000000c00 */
[----:B------:R-:W-:-:S05]  /*94b0*/  @!P5 IMAD.SHL.U32 R15, R213, 0x10, RZ ;  /* 0x00000010d50fd824 */ /* 0x000fca00078e00ff */
[----:B------:R-:W-:-:S04]  /*94c0*/  @!P5 IADD3 R14, P6, R15, R31, RZ ;  /* 0x0000001f0f0ed210 */ /* 0x000fc80007fde0ff */
[----:B------:R-:W-:-:S05]  /*94d0*/  @!P5 LEA.HI.X.SX32 R15, R15, R30, 0x1, P6 ;  /* 0x0000001e0f0fd211 */ /* 0x000fca00030f0eff */
[----:B-1----:R-:W-:Y:S01]  /*94e0*/  @!P5 ST.E.128 desc[UR42][R14.64], R4 ;  /* 0x000000040e00d985 */ /* 0x002fe2000c101d2a */
[----:B------:R-:W-:-:S13]  /*94f0*/  ISETP.GE.AND P5, PT, R79, UR4, PT ;  /* 0x000000044f007c0c */ /* 0x000fda000bfa6270 */
[----:B------:R-:W1:Y:S01]  /*9500*/  @!P5 LDS.128 R4, [R86+0x20400] ;  /* 0x020400005604d984 */ /* 0x000e620000000c00 */
[----:B------:R-:W-:-:S05]  /*9510*/  @!P5 IMAD.SHL.U32 R29, R214, 0x10, RZ ;  /* 0x00000010d61dd824 */ /* 0x000fca00078e00ff */
        /* <DEDUP_REMOVED lines=12> */
.L_x_5237:
[----:B------:R-:W-:Y:S05]  /*95e0*/  BSYNC B0 ;  /* 0x0000000000007941 */ /* 0x000fea0003800000 */
.L_x_5228:
[----:B0-2-4-:R-:W0:Y:S01]  /*95f0*/  S2R R4, SR_TID.X ;  /* 0x0000000000047919 */ /* 0x015e220000002100 */
        /* <DEDUP_REMOVED lines=9> */
[----:B0-----:R-:W-:-:S13]  /*9690*/  LOP3.LUT P3, RZ, R4, 0x7f, RZ, 0xc0, !PT ;  /* 0x0000007f04ff7812 */ /* 0x001fda000786c0ff */
[----:B------:R-:W-:-:S05]  /*96a0*/  @!P3 VIADD R4, R82, 0x2a8a0 ;  /* 0x0002a8a05204b836 */ /* 0x000fca0000000000 */
[----:B------:R-:W-:-:S04]  /*96b0*/  @!P3 PRMT R4, RZ, 0x654, R4 ;  /* 0x00000654ff04b816 */ /* 0x000fc80000000004 */
[----:B------:R2:W-:Y:S01]  /*96c0*/  @!P3 SYNCS.ARRIVE.TRANS64.RED.A1T0 RZ, [R4+URZ], RZ ;  /* 0x000000ff04ffb9a7 */ /* 0x0005e2000810043f */
[----:B------:R-:W-:Y:S05]  /*96d0*/  @!P2 BRA `(.L_x_5281) ;  /* 0x000000000004a947 */ /* 0x000fea0003800000 */
[----:B------:R-:W-:Y:S01]  /*96e0*/  BPT.TRAP 0x1 ;  /* 0x000000040000795c */ /* 0x000fe20000300000 */
.L_x_5281:
[----:B------:R-:W-:Y:S05]  /*96f0*/  BSYNC B0 ;  /* 0x0000000000007941 */ /* 0x000fea0003800000 */
.L_x_5280:
[----:B------:R-:W0:Y:S01]  /*9700*/  SYNCS.PHASECHK.TRANS64.TRYWAIT P2, [R82+URZ+0x2a8b0], R93 ;  /* 0x02a8b05d520075a7 */ /* 0x000e22000804017f */
[----:B------:R-:W-:Y:S04]  /*9710*/  BSSY B0, `(.L_x_5282) ;  /* 0x0000002000007945 */ /* 0x000fe80003800000 */
[----:B0-----:R-:W-:Y:S05]  /*9720*/  @!P2 BRA `(.L_x_5283) ;  /* 0x0000022400b4a947 */ /* 0x001fea0003800000 */
.L_x_5611:
[----:B------:R-:W-:Y:S05]  /*9730*/  BSYNC B0 ;  /* 0x0000000000007941 */ /* 0x000fea0003800000 */
.L_x_5282:
[----:B------:R-:W-:Y:S01]  /*9740*/  ULDC.64 UR4, c[0x0][0x328] ;  /* 0x0000ca0000047ab9 */ /* 0x000fe20000000a00 */
[----:B------:R-:W-:Y:S01]  /*9750*/  ULDC.64 UR6, c[0x0][0x318] ;  /* 0x0000c60000067ab9 */ /* 0x000fe20000000a00 */
[----:B------:R-:W-:Y:S01]  /*9760*/  IMAD R90, R90, UR4, RZ ;  /* 0x000000045a5a7c24 */ /* 0x000fe2000f8e02ff */
[----:B------:R-:W-:Y:S01]  /*9770*/  BSSY B0, `(.L_x_5284) ;  /* 0x0000034000007945 */ /* 0x000fe20003800000 */
        /* <DEDUP_REMOVED lines=14> */
[----:B---3--:R2:W3:Y:S01]  /*9860*/  SHFL.IDX PT, R31, R4, RZ, 0x1e1f ;  /* 0x001e1fff041f7589 */ /* 0x0084e200000e0000 */
[----:B------:R-:W-:-:S03]  /*9870*/  ISETP.GT.AND P2, PT, R92, R211, PT ;  /* 0x000000d35c00720c */ /* 0x000fc60003f44270 */
[----:B------:R2:W4:Y:S10]  /*9880*/  SHFL.IDX PT, R30, R5, RZ, 0x1e1f ;  /* 0x001e1fff051e7589 */ /* 0x00053400000e0000 */
[----:B--2---:R-:W-:Y:S05]  /*9890*/  @!P2 BRA `(.L_x_5285) ;  /* 0x000000000084a947 */ /* 0x004fea0003800000 */
[----:B------:R-:W-:Y:S02]  /*98a0*/  ULDC UR4, c[0x0][0x2f4] ;  /* 0x0000bd0000047ab9 */ /* 0x000fe40000000800 */
[----:B------:R-:W-:-:S13]  /*98b0*/  ISETP.GE.AND P5, PT, R18, UR4, PT ;  /* 0x0000000412007c0c */ /* 0x000fda000bfa6270 */
[----:B------:R-:W2:Y:S01]  /*98c0*/  @!P5 LDS.128 R4, [R86+0xc400] ;  /* 0x00c400005604d984 */ /* 0x000ea20000000c00 */
[----:B---3--:R-:W-:-:S05]  /*98d0*/  @!P5 IADD3 R12, P2, R18, R31, RZ ;  /* 0x0000001f120cd210 */ /* 0x008fca0007f5e0ff */
[----:B-1--4-:R-:W-:Y:S01]  /*98e0*/  @!P5 IMAD.X R13, R30, 0x1, R19, P2 ;  /* 0x000000011e0dd824 */ /* 0x012fe200010e0613 */
[----:B------:R-:W-:-:S13]  /*98f0*/  ISETP.GE.AND P2, PT, R208, UR4, PT ;  /* 0x00000004d0007c0c */ /* 0x000fda000bf46270 */
[----:B------:R-:W-:-:S04]  /*9900*/  @!P2 IADD3 R10, P4, R208, R31, RZ ;  /* 0x0000001fd00aa210 */ /* 0x000fc80007f9e0ff */
[----:B------:R-:W-:Y:S02]  /*9910*/  @!P2 IADD3.X R11, R30, R221, RZ, P4, !PT ;  /* 0x000000dd1e0ba210 */ /* 0x000fe400027fe4ff */
[----:B------:R-:W-:-:S13]  /*9920*/  ISETP.GE.AND P4, PT, R205, UR4, PT ;  /* 0x00000004cd007c0c */ /* 0x000fda000bf86270 */
[----:B------:R-:W-:Y:S01]  /*9930*/  @!P4 IADD3 R8, P6, R205, R31, RZ ;  /* 0x0000001fcd08c210 */ /* 0x000fe20007fde0ff */
[----:B--2---:R-:W-:Y:S01]  /*9940*/  @!P5 ST.E.128 desc[UR42][R12.64], R4 ;  /* 0x000000040c00d985 */ /* 0x004fe2000c101d2a */
        /* <DEDUP_REMOVED lines=22> */
.L_x_5285:
[----:B------:R-:W-:Y:S05]  /*9ab0*/  BSYNC B0 ;  /* 0x0000000000007941 */ /* 0x000fea0003800000 */
.L_x_5284:
[----:B------:R-:W-:Y:S01]  /*9ac0*/  @!PT LDS RZ, [RZ] ;  /* 0x00000000fffff984 */ /* 0x000fe20000000800 */
[----:B------:R-:W-:Y:S01]  /*9ad0*/  @!PT LDS RZ, [RZ] ;  /* 0x00000000fffff984 */ /* 0x000fe20000000800 */
[----:B------:R-:W-:Y:S01]  /*9ae0*/  @!PT LDS RZ, [RZ] ;  /* 0x00000000fffff984 */ /* 0x000fe20000000800 */
[----:B------:R-:W-:Y:S01]  /*9af0*/  @!PT LDS RZ, [RZ] ;  /* 0x00000000fffff984 */ /* 0x000fe20000000800 */
[----:B------:R5:W-:Y:S06]  /*9b00*/  MEMBAR.ALL.CTA ;  /* 0x0000000000007992 */ /* 0x000bec0000008000 */
[----:B-----5:R-:W5:Y:S01]  /*9b10*/  FENCE.VIEW.ASYNC.S ;  /* 0x00000000000073c6 */ /* 0x020f620000000000 */
[----:B------:R-:W-:Y:S02]  /*9b20*/  VIADD R200, R200, 0x1 ;  /* 0x00000001c8c87836 */ /* 0x000fe40000000000 */
[----:B01----:R-:W-:Y:S01]  /*9b30*/  @!P3 VIADD R82, R82, 0x2a8c0 ;  /* 0x0002a8c05252b836 */ /* 0x003fe20000000000 */
[----:B-----5:R0:W-:Y:S02]  /*9b40*/  BAR.SYNC.DEFER_BLOCKING R65, 0x80 ;  /* 0x000200410000751d */ /* 0x0201e40000010000 */
[----:B------:R-:W-:-:S02]  /*9b50*/  ISETP.NE.AND P2, PT, R200, 0x2, PT ;  /* 0x00000002c800780c */ /* 0x000fc40003f45270 */
[----:B------:R-:W-:Y:S02]  /*9b60*/  @!P3 PRMT R82, RZ, 0x654, R82 ;  /* 0x00000654ff52b816 */ /* 0x000fe40000000052 */
[----:B--2---:R-:W-:Y:S02]  /*9b70*/  SEL R5, RZ, 0x1, P2 ;  /* 0x00000001ff057807 */ /* 0x004fe40001000000 */
[----:B------:R-:W-:Y:S02]  /*9b80*/  SEL R200, R200, RZ, P2 ;  /* 0x000000ffc8c87207 */ /* 0x000fe40001000000 */
[----:B------:R-:W-:Y:S01]  /*9b90*/  LOP3.LUT R210, R210, R5, RZ, 0x3c, !PT ;  /* 0x00000005d2d27212 */ /* 0x000fe200078e3cff */
[----:B------:R0:W-:Y:S01]  /*9ba0*/  @!P3 SYNCS.ARRIVE.TRANS64.RED.A1T0 RZ, [R82+URZ], RZ ;  /* 0x000000ff52ffb9a7 */ /* 0x0001e2000810043f */
[----:B------:R-:W-:Y:S05]  /*9bb0*/  @P1 BRA `(.L_x_5286) ;  /* 0xffffff8800e41947 */ /* 0x000fea000383ffff */
[----:B------:R-:W1:Y:S01]  /*9bc0*/  S2R R4, SR_TID.X ;  /* 0x0000000000047919 */ /* 0x000e620000002100 */
[----:B------:R-:W-:Y:S02]  /*9bd0*/  PLOP3.LUT P0, PT, PT, PT, PT, 0x8, 0x0 ;  /* 0x000000000000781c */ /* 0x000fe40003f0e170 */
[----:B-1----:R-:W-:-:S04]  /*9be0*/  SHF.R.U32.HI R4, RZ, 0x7, R4 ;  /* 0x00000007ff047819 */ /* 0x002fc80000011604 */
[----:B------:R-:W-:-:S13]  /*9bf0*/  ISETP.NE.AND P4, PT, R4, 0x1, PT ;  /* 0x000000010400780c */ /* 0x000fda0003f85270 */
[----:B------:R-:W-:Y:S06]  /*9c00*/  @!P4 BAR.ARV 0x9, 0x100 ;  /* 0x024400000000cb1d */ /* 0x000fec0000002000 */
.L_x_5223:
[----:B------:R-:W1:Y:S01]  /*9c10*/  LDC R0, c[0x0][0x448] ;  /* 0x00011200ff007b82 */ /* 0x000e620000000800 */
[----:B------:R-:W-:-:S07]  /*9c20*/  IADD3 R5, R203, 0x1, -R202 ;  /* 0x00000001cb057810 */ /* 0x000fce0007ffe8ca */
[----:B------:R-:W2:Y:S01]  /*9c30*/  LDC.64 R6, c[0x0][0x9e0] ;  /* 0x00027800ff067b82 */ /* 0x000ea20000000a00 */
[----:B-1----:R-:W-:Y:S01]  /*9c40*/  ISETP.NE.AND P1, PT, R0, 0x1, PT ;  /* 0x000000010000780c */ /* 0x002fe20003f25270 */
[----:B------:R-:W-:Y:S01]  /*9c50*/  VIADD R0, R212, 0x7f ;  /* 0x0000007fd4007836 */ /* 0x000fe20000000000 */
[----:B--2---:R-:W-:-:S11]  /*9c60*/  ISETP.GE.AND P2, PT, R7, 0x1, PT ;  /* 0x000000010700780c */ /* 0x004fd60003f46270 */
[----:B------:R-:W1:Y:S08]  /*9c70*/  @P1 LDC R3, c[0x0][0x44c] ;  /* 0x00011300ff031b82 */ /* 0x000e700000000800 */
[----:B------:R-:W2:Y:S01]  /*9c80*/  @P1 LDC R2, c[0x0][0x450] ;  /* 0x00011400ff021b82 */ /* 0x000ea20000000800 */
[----:B-1----:R-:W-:-:S05]  /*9c90*/  @P1 IMAD.HI.U32 R3, R0, R3, RZ ;  /* 0x0000000300031227 */ /* 0x002fca00078e00ff */
[----:B--2---:R-:W-:-:S05]  /*9ca0*/  @P1 SHF.R.U32.HI R0, RZ, R2, R3 ;  /* 0x00000002ff001219 */ /* 0x004fca0000011603 */
[----:B------:R-:W-:Y:S01]  /*9cb0*/  IMAD.IADD R3, R5, 0x1, R0 ;  /* 0x0000000105037824 */ /* 0x000fe200078e0200 */
[----:B------:R-:W-:Y:S06]  /*9cc0*/  @P0 BRA `(.L_x_5287) ;  /* 0x00000000000c0947 */ /* 0x000fec0003800000 */
[----:B------:R-:W1:Y:S01]  /*9cd0*/  FENCE.VIEW.ASYNC.G ;  /* 0x00000000000073c6 */ /* 0x000e620000000100 */
[----:B------:R-:W-:Y:S05]  /*9ce0*/  WARPSYNC.ALL ;  /* 0x0000000000007948 */ /* 0x000fea0003800000 */
[----:B-1----:R-:W-:Y:S06]  /*9cf0*/  BAR.ARV 0xc, 0x180 ;  /* 0x0306000000007b1d */ /* 0x002fec0000002000 */
.L_x_5287:
[----:B------:R-:W-:Y:S01]  /*9d00*/  IMAD.IADD R0, R3, 0x1, R6 ;  /* 0x0000000103007824 */ /* 0x000fe200078e0206 */
[----:B------:R-:W-:Y:S06]  /*9d10*/  @!P2 BRA `(.L_x_5288) ;  /* 0x000000000048a947 */ /* 0x000fec0003800000 */
        /* <DEDUP_REMOVED lines=11> */
.L_x_5290:
[----:B------:R-:W-:-:S13]  /*9dd0*/  ISETP.NE.AND P0, PT, R7, 0x1, PT ;  /* 0x000000010700780c */ /* 0x000fda0003f05270 */
[----:B------:R-:W1:Y:S02]  /*9de0*/  @P0 LDC.64 R4, c[0x0][0x9e8] ;  /* 0x00027a00ff040b82 */ /* 0x000e640000000a00 */
[----:B-1----:R-:W-:-:S05]  /*9df0*/  @P0 IMAD.HI.U32 R4, R2, R4, RZ ;  /* 0x0000000402040227 */ /* 0x002fca00078e00ff */
[----:B------:R-:W-:-:S07]  /*9e00*/  @P0 SHF.R.U32.HI R2, RZ, R5, R4 ;  /* 0x00000005ff020219 */ /* 0x000fce0000011604 */
.L_x_5291:
[----:B------:R-:W-:Y:S05]  /*9e10*/  BSYNC B0 ;  /* 0x0000000000007941 */ /* 0x000fea0003800000 */
.L_x_5289:
[----:B------:R-:W-:-:S05]  /*9e20*/  IMAD R3, R2, R7, R7 ;  /* 0x0000000702037224 */ /* 0x000fca00078e0207 */
[----:B------:R-:W-:-:S07]  /*9e30*/  VIMNMX R0, R0, R3, PT ;  /* 0x0000000300007248 */ /* 0x000fce0003fe0100 */
.L_x_5288:
[----:B------:R-:W1:Y:S01]  /*9e40*/  @P1 LDC R5, c[0x0][0x44c] ;  /* 0x00011300ff051b82 */ /* 0x000e620000000800 */
[----:B------:R-:W-:Y:S01]  /*9e50*/  VIADD R0, R0, 0x7f ;  /* 0x0000007f00007836 */ /* 0x000fe20000000000 */
[----:B------:R-:W-:-:S04]  /*9e60*/  ULDC UR4, c[0x0][0x9dc] ;  /* 0x0002770000047ab9 */ /* 0x000fc80000000800 */
[----:B------:R-:W-:Y:S02]  /*9e70*/  SHF.R.S32.HI R3, RZ, 0x1f, R0 ;  /* 0x0000001fff037819 */ /* 0x000fe40000011400 */
[----:B------:R-:W2:Y:S02]  /*9e80*/  @P1 LDC R9, c[0x0][0x450] ;  /* 0x00011400ff091b82 */ /* 0x000ea40000000800 */
[----:B------:R-:W-:-:S04]  /*9e90*/  LEA.HI R3, R3, R0, RZ, 0x7 ;  /* 0x0000000003037211 */ /* 0x000fc800078f38ff */
[----:B------:R-:W-:-:S04]  /*9ea0*/  SHF.R.S32.HI R0, RZ, 0x7, R3 ;  /* 0x00000007ff007819 */ /* 0x000fc80000011403 */
[----:B------:R-:W-:Y:S01]  /*9eb0*/  VIMNMX R89, R27, R0, PT ;  /* 0x000000001b597248 */ /* 0x000fe20003fe0100 */
[----:B-1----:R-:W-:-:S04]  /*9ec0*/  @P1 IMAD.HI.U32 R2, R212, R5, RZ ;  /* 0x00000005d4021227 */ /* 0x002fc800078e00ff */
[----:B------:R-:W-:Y:S01]  /*9ed0*/  IMAD.MOV.U32 R5, RZ, RZ, R212 ;  /* 0x000000ffff057224 */ /* 0x000fe200078e00d4 */
[----:B--2---:R-:W-:-:S05]  /*9ee0*/  @P1 SHF.R.U32.HI R5, RZ, R9, R2 ;  /* 0x00000009ff051219 */ /* 0x004fca0000011602 */
        /* <DEDUP_REMOVED lines=8> */
[----:B------:R-:W1:Y:S02]  /*9f70*/  @P0 LDC.64 R4, c[0x0][0x9e8] ;  /* 0x00027a00ff040b82 */ /* 0x000e640000000a00 */
[----:B-1----:R-:W-:-:S05]  /*9f80*/  @P0 IMAD.HI.U32 R2, R3, R4, RZ ;  /* 0x0000000403020227 */ /* 0x002fca00078e00ff */
[----:B------:R-:W-:-:S04]  /*9f90*/  @P0 SHF.R.U32.HI R3, RZ, R5, R2 ;  /* 0x00000005ff030219 */ /* 0x000fc80000011602 */
[----:B------:R-:W-:Y:S01]  /*9fa0*/  LOP3.LUT R2, RZ, R3, RZ, 0x33, !PT ;  /* 0x00000003ff027212 */ /* 0x000fe200078e33ff */
[----:B------:R-:W-:Y:S06]  /*9fb0*/  BRA `(.L_x_5295) ;  /* 0x0000000000107947 */ /* 0x000fec0003800000 */
.L_x_5294:
[----:B------:R-:W-:-:S13]  /*9fc0*/  ISETP.NE.AND P0, PT, R7, 0x1, PT ;  /* 0x000000010700780c */ /* 0x000fda0003f05270 */
[----:B------:R-:W1:Y:S02]  /*9fd0*/  @P0 LDC.64 R4, c[0x0][0x9e8] ;  /* 0x00027a00ff040b82 */ /* 0x000e640000000a00 */
[----:B-1----:R-:W-:-:S05]  /*9fe0*/  @P0 IMAD.HI.U32 R4, R2, R4, RZ ;  /* 0x0000000402040227 */ /* 0x002fca00078e00ff */
[----:B------:R-:W-:-:S07]  /*9ff0*/  @P0 SHF.R.U32.HI R2, RZ, R5, R4 ;  /* 0x00000005ff020219 */ /* 0x000fce0000011604 */
.L_x_5295:
[----:B------:R-:W-:Y:S05]  /*a000*/  BSYNC B0 ;  /* 0x0000000000007941 */ /* 0x000fea0003800000 */
.L_x_5293:
[----:B------:R-:W-:-:S05]  /*a010*/  IMAD R3, R2, R7, RZ ;  /* 0x0000000702037224 */ /* 0x000fca00078e02ff */
[----:B------:R-:W-:-:S07]  /*a020*/  VIMNMX R0, R0, R3, !PT ;  /* 0x0000000300007248 */ /* 0x000fce0007fe0100 */
.L_x_5292:
[----:B------:R-:W-:Y:S02]  /*a030*/  SHF.R.S32.HI R3, RZ, 0x1f, R0 ;  /* 0x0000001fff037819 */ /* 0x000fe40000011400 */
[----:B------:R-:W-:Y:S02]  /*a040*/  CS2R R120, SRZ ;  /* 0x0000000000787805 */ /* 0x000fe4000001ff00 */
[----:B------:R-:W-:Y:S01]  /*a050*/  PLOP3.LUT P0, PT, PT, PT, PT, 0x80, 0x0 ;  /* 0x000000000000781c */ /* 0x000fe20003f0f070 */
[----:B------:R-:W-:Y:S01]  /*a060*/  IMAD.MOV.U32 R119, RZ, RZ, RZ ;  /* 0x000000ffff777224 */ /* 0x000fe200078e00ff */
[----:B------:R-:W-:Y:S02]  /*a070*/  LEA.HI R3, R3, R0, RZ, 0x7 ;  /* 0x0000000003037211 */ /* 0x000fe400078f38ff */
[----:B------:R-:W-:Y:S02]  /*a080*/  CS2R R26, SRZ ;  /* 0x00000000001a7805 */ /* 0x000fe4000001ff00 */
[----:B------:R-:W-:-:S02]  /*a090*/  CS2R R12, SRZ ;  /* 0x00000000000c7805 */ /* 0x000fc4000001ff00 */
[----:B------:R-:W-:Y:S02]  /*a0a0*/  CS2R R112, SRZ ;  /* 0x0000000000707805 */ /* 0x000fe4000001ff00 */
[----:B------:R-:W-:Y:S02]  /*a0b0*/  SHF.R.S32.HI R3, RZ, 0x7, R3 ;  /* 0x00000007ff037819 */ /* 0x000fe40000011403 */
[----:B------:R-:W-:Y:S02]  /*a0c0*/  CS2R R84, SRZ ;  /* 0x0000000000547805 */ /* 0x000fe4000001ff00 */
[----:B------:R-:W-:Y:S01]  /*a0d0*/  CS2R R68, SRZ ;  /* 0x0000000000447805 */ /* 0x000fe2000001ff00 */
[----:B------:R-:W-:Y:S01]  /*a0e0*/  IMAD.MOV.U32 R91, RZ, RZ, RZ ;  /* 0x000000ffff5b7224 */ /* 0x000fe200078e00ff */
[----:B------:R-:W-:Y:S02]  /*a0f0*/  VIMNMX R229, RZ, R3, !PT ;  /* 0x00000003ffe57248 */ /* 0x000fe40007fe0100 */
[----:B---34-:R-:W-:-:S02]  /*a100*/  CS2R R30, SRZ ;  /* 0x00000000001e7805 */ /* 0x018fc4000001ff00 */
[----:B------:R-:W-:Y:S02]  /*a110*/  CS2R R10, SRZ ;  /* 0x00000000000a7805 */ /* 0x000fe4000001ff00 */
[----:B------:R-:W-:Y:S02]  /*a120*/  CS2R R104, SRZ ;  /* 0x0000000000687805 */ /* 0x000fe4000001ff00 */
[----:B------:R-:W-:Y:S01]  /*a130*/  ISETP.GT.AND P1, PT, R89, R229, PT ;  /* 0x000000e55900720c */ /* 0x000fe20003f24270 */
[----:B0-----:R-:W-:Y:S01]  /*a140*/  IMAD.MOV.U32 R82, RZ, RZ, RZ ;  /* 0x000000ffff527224 */ /* 0x001fe200078e00ff */
[----:B------:R-:W-:Y:S01]  /*a150*/  CS2R R60, SRZ ;  /* 0x00000000003c7805 */ /* 0x000fe2000001ff00 */
[----:B------:R-:W-:Y:S01]  /*a160*/  IMAD.MOV.U32 R67, RZ, RZ, RZ ;  /* 0x000000ffff437224 */ /* 0x000fe200078e00ff */
[----:B------:R-:W-:Y:S02]  /*a170*/  CS2R R38, SRZ ;  /* 0x0000000000267805 */ /* 0x000fe4000001ff00 */
[----:B------:R-:W-:-:S02]  /*a180*/  CS2R R8, SRZ ;  /* 0x0000000000087805 */ /* 0x000fc4000001ff00 */
[----:B------:R-:W-:Y:S01]  /*a190*/  CS2R R96, SRZ ;  /* 0x0000000000607805 */ /* 0x000fe2000001ff00 */
[----:B------:R-:W-:Y:S01]  /*a1a0*/  IMAD.MOV.U32 R102, RZ, RZ, RZ ;  /* 0x000000ffff667224 */ /* 0x000fe200078e00ff */
        /* <DEDUP_REMOVED lines=8> */
[----:B------:R-:W-:Y:S01]  /*a230*/  CS2R R14, SRZ ;  /* 0x00000000000e7805 */ /* 0x000fe2000001ff00 */
[----:B------:R-:W-:Y:S01]  /*a240*/  IMAD.MOV.U32 R46, RZ, RZ, RZ ;  /* 0x000000ffff2e7224 */ /* 0x000fe200078e00ff */
[----:B------:R-:W-:Y:S02]  /*a250*/  CS2R R80, SRZ ;  /* 0x0000000000507805 */ /* 0x000fe4000001ff00 */
        /* <DEDUP_REMOVED lines=23> */
[----:B------:R-:W-:Y:S02]  /*a3d0*/  IMAD.MOV.U32 R132, RZ, RZ, RZ ;  /* 0x000000ffff847224 */ /* 0x000fe400078e00ff */
[----:B------:R-:W-:Y:S02]  /*a3e0*/  IMAD.MOV.U32 R25, RZ, RZ, RZ ;  /* 0x000000ffff197224 */ /* 0x000fe400078e00ff */
[----:B------:R-:W-:Y:S01]  /*a3f0*/  IMAD.MOV.U32 R134, RZ, RZ, RZ ;  /* 0x000000ffff867224 */ /* 0x000fe200078e00ff */
        /* <DEDUP_REMOVED lines=9> */
.L_x_5614:
[----:B01----:R-:W-:Y:S01]  /*a490*/  LEA.HI R0, R218, R218, RZ, 0x1 ;  /* 0x000000dada007211 */ /* 0x003fe200078f08ff */
        /* <DEDUP_REMOVED lines=24> */
.L_x_5298:
        /* <DEDUP_REMOVED lines=47> */
[----:B------:R-:W-:-:S05]  /*a910*/  IMAD.U32 R3, RZ, RZ, UR4 ;  /* 0x00000004ff037e24 */ /* 0x000fca000f8e00ff */
[----:B------:R-:W-:-:S04]  /*a920*/  SHF.L.U32 R3, R3, 0x1f, RZ ;  /* 0x0000001f03037819 */ /* 0x000fc800000006ff */
[----:B------:R0:W1:Y:S03]  /*a930*/  SYNCS.PHASECHK.TRANS64.TRYWAIT P0, [R16+URZ+0x2a800], R3 ;  /* 0x02a80003100075a7 */ /* 0x000066000800017f */
[----:B-1----:R-:W-:Y:S05]  /*a940*/  @!P0 NANOSLEEP.SYNCS 0x989680 ;  /* 0x009896800000895d */ /* 0x002fea0003900000 */
[----:B------:R-:W1:Y:S01]  /*a950*/  @!P0 SYNCS.PHASECHK.TRANS64 P0, [R16+URZ+0x2a800], R3 ;  /* 0x02a80003100085a7 */ /* 0x000e62000800007f */
[----:B------:R-:W-:Y:S04]  /*a960*/  BSSY B0, `(.L_x_5300) ;  /* 0x0000006000007945 */ /* 0x000fe80003800000 */
[----:B-1----:R-:W-:Y:S05]  /*a970*/  @P0 BRA `(.L_x_5301) ;  /* 0x0000000000100947 */ /* 0x002fea0003800000 */
.L_x_5302:
[----:B-1----:R1:W2:Y:S02]  /*a980*/  SYNCS.PHASECHK.TRANS64.TRYWAIT P0, [R16+URZ+0x2a800], R3 ;  /* 0x02a80003100075a7 */ /* 0x0022a4000800017f */
[----:B--2---:R-:W-:Y:S05]  /*a990*/  @!P0 NANOSLEEP.SYNCS 0x989680 ;  /* 0x009896800000895d */ /* 0x004fea0003900000 */
[----:B------:R-:W2:Y:S02]  /*a9a0*/  @!P0 SYNCS.PHASECHK.TRANS64 P0, [R16+URZ+0x2a800], R3 ;  /* 0x02a80003100085a7 */ /* 0x000ea4000800007f */
[----:B--2---:R-:W-:Y:S05]  /*a9b0*/  @!P0 BRA `(.L_x_5302) ;  /* 0xfffffffc00f08947 */ /* 0x004fea000383ffff */
.L_x_5301:
[----:B------:R-:W-:Y:S05]  /*a9c0*/  BSYNC B0 ;  /* 0x0000000000007941 */ /* 0x000fea0003800000 */
.L_x_5300:
[----:B------:R-:W-:Y:S05]  /*a9d0*/  BRA `(.L_x_5303) ;  /* 0x0000006c00e07947 */ /* 0x000fea0003800000 */
.L_x_5299:
[----:B------:R-:W-:Y:S01]  /*a9e0*/  ULOP3.LUT UP0, URZ, UR39, 0x1bf, URZ, 0xc0, !UPT ;  /* 0x000001bf273f7892 */ /* 0x000fe2000f80c03f */
[----:B-----5:R-:W-:Y:S01]  /*a9f0*/  SHF.R.S32.HI R0, RZ, 0x1f, R24 ;  /* 0x0000001fff007819 */ /* 0x020fe20000011418 */
[----:B------:R-:W-:Y:S01]  /*aa00*/  ULDC.64 UR4, c[0x0][0x3f8] ;  /* 0x0000fe0000047ab9 */ /* 0x000fe20000000a00 */
[----:B------:R-:W-:Y:S01]  /*aa10*/  ULDC.64 UR6, c[0x0][0x408] ;  /* 0x0001020000067ab9 */ /* 0x000fe20000000a00 */
[----:B------:R-:W-:Y:S02]  /*aa20*/  IMAD.WIDE.U32 R26, R24, UR4, RZ ;  /* 0x00000004181a7c25 */ /* 0x000fe4000f8e00ff */
[----:B------:R-:W-:Y:S02]  /*aa30*/  PLOP3.LUT P0, PT, PT, PT, UP0, 0x80, 0x0 ;  /* 0x000000000000781c */ /* 0x000fe40003f0f008 */
[C---:B------:R-:W-:Y:S02]  /*aa40*/  IMAD R3, R0.reuse, UR4, RZ ;  /* 0x0000000400037c24 */ /* 0x040fe4000f8e02ff */
[----:B------:R-:W-:-:S02]  /*aa50*/  IMAD R5, R0, UR6, RZ ;  /* 0x0000000600057c24 */ /* 0x000fc4000f8e02ff */
[C---:B------:R-:W-:Y:S02]  /*aa60*/  IMAD R3, R24.reuse, UR5, R3 ;  /* 0x0000000518037c24 */ /* 0x040fe4000f8e0203 */
[C---:B------:R-:W-:Y:S02]  /*aa70*/  IMAD R5, R24.reuse, UR7, R5 ;  /* 0x0000000718057c24 */ /* 0x040fe4000f8e0205 */
[----:B------:R-:W-:-:S04]  /*aa80*/  IMAD.WIDE.U32 R24, R24, UR6, RZ ;  /* 0x0000000618187c25 */ /* 0x000fc8000f8e00ff */
        /* <DEDUP_REMOVED lines=19> */
.L_x_5304:
[----:B------:R-:W-:Y:S01]  /*abc0*/  ULDC.U8 UR4, c[0x0][0x410] ;  /* 0x0001040000047ab9 */ /* 0x000fe20000000000 */
[----:B------:R-:W-:Y:S01]  /*abd0*/  BSSY B0, `(.L_x_5305) ;  /* 0x00006d0000007945 */ /* 0x000fe20003800000 */
[----:B------:R-:W-:Y:S01]  /*abe0*/  ISETP.NE.AND P0, PT, RZ, UR4, PT ;  /* 0x00000004ff007c0c */ /* 0x000fe2000bf05270 */
[----:B------:R-:W-:-:S12]  /*abf0*/  IMAD.IADD R10, R211, 0x1, R212 ;  /* 0x00000001d30a7824 */ /* 0x000fd800078e02d4 */
[----:B------:R-:W-:Y:S05]  /*ac00*/  @!P0 BRA `(.L_x_5306) ;  /* 0x0000003400a08947 */ /* 0x000fea0003800000 */
[----:B------:R-:W0:Y:S01]  /*ac10*/  LDC R21, c[0x0][0x448] ;  /* 0x00011200ff157b82 */ /* 0x000e220000000800 */
[----:B------:R-:W-:Y:S01]  /*ac20*/  IMAD.MOV.U32 R11, RZ, RZ, R10 ;  /* 0x000000ffff0b7224 */ /* 0x000fe200078e000a */
[----:B------:R-:W-:Y:S01]  /*ac30*/  ULDC.64 UR4, c[0x0][0x3f8] ;  /* 0x0000fe0000047ab9 */ /* 0x000fe20000000a00 */
[----:B------:R-:W-:Y:S01]  /*ac40*/  IMAD.MOV.U32 R8, RZ, RZ, R24 ;  /* 0x000000ffff087224 */ /* 0x000fe200078e0018 */
[----:B------:R-:W-:Y:S01]  /*ac50*/  ULDC.64 UR6, c[0x0][0x408] ;  /* 0x0001020000067ab9 */ /* 0x000fe20000000a00 */
[----:B------:R-:W-:Y:S01]  /*ac60*/  IMAD.MOV.U32 R9, RZ, RZ, R31 ;  /* 0x000000ffff097224 */ /* 0x000fe200078e001f */
[----:B------:R-:W-:Y:S01]  /*ac70*/  ULDC.64 UR8, c[0x0][0x400] ;  /* 0x0001000000087ab9 */ /* 0x000fe20000000a00 */
[----:B------:R-:W-:Y:S02]  /*ac80*/  IMAD.MOV.U32 R6, RZ, RZ, R26 ;  /* 0x000000ffff067224 */ /* 0x000fe400078e001a */
[----:B------:R-:W-:Y:S01]  /*ac90*/  IMAD.MOV.U32 R7, RZ, RZ, R29 ;  /* 0x000000ffff077224 */ /* 0x000fe200078e001d */
[----:B0-----:R-:W-:-:S13]  /*aca0*/  ISETP.NE.AND P0, PT, R21, 0x1, PT ;  /* 0x000000011500780c */ /* 0x001fda0003f05270 */
[----:B------:R-:W0:Y:S08]  /*acb0*/  @P0 LDC R3, c[0x0][0x44c] ;  /* 0x00011300ff030b82 */ /* 0x000e300000000800 */
[----:B------:R-:W1:Y:S01]  /*acc0*/  @P0 LDC R5, c[0x0][0x450] ;  /* 0x00011400ff050b82 */ /* 0x000e620000000800 */
[----:B0-----:R-:W-:-:S05]  /*acd0*/  @P0 IMAD.HI.U32 R0, R10, R3, RZ ;  /* 0x000000030a000227 */ /* 0x001fca00078e00ff */
[----:B-1----:R-:W-:-:S04]  /*ace0*/  @P0 SHF.R.U32.HI R11, RZ, R5, R0 ;  /* 0x00000005ff0b0219 */ /* 0x002fc80000011600 */
[----:B------:R-:W-:Y:S01]  /*acf0*/  SHF.R.S32.HI R0, RZ, 0x1f, R11 ;  /* 0x0000001fff007819 */ /* 0x000fe2000001140b */
[----:B------:R-:W-:-:S04]  /*ad00*/  IMAD.WIDE.U32 R8, R11, UR6, R8 ;  /* 0x000000060b087c25 */ /* 0x000fc8000f8e0008 */
[----:B------:R-:W-:Y:S01]  /*ad10*/  IMAD R4, R0, UR4, RZ ;  /* 0x0000000400047c24 */ /* 0x000fe2000f8e02ff */
[----:B------:R-:W-:Y:S01]  /*ad20*/  IADD3 R5, P1, R8, UR8, RZ ;  /* 0x0000000808057c10 */ /* 0x000fe2000ff3e0ff */
[----:B------:R-:W-:-:S04]  /*ad30*/  IMAD.WIDE.U32 R6, R11, UR4, R6 ;  /* 0x000000040b067c25 */ /* 0x000fc8000f8e0006 */
[----:B------:R-:W-:Y:S02]  /*ad40*/  IMAD R0, R0, UR6, RZ ;  /* 0x0000000600007c24 */ /* 0x000fe4000f8e02ff */
        /* <DEDUP_REMOVED lines=9> */
[----:B------:R-:W2:Y:S04]  /*ade0*/  SHFL.IDX PT, R3, R3, RZ, 0x1e1f ;  /* 0x001e1fff03037589 */ /* 0x000ea800000e0000 */
[----:B------:R-:W3:Y:S04]  /*adf0*/  SHFL.IDX PT, R4, R4, RZ, 0x1e1f ;  /* 0x001e1fff04047589 */ /* 0x000ee800000e0000 */
[----:B------:R0:W4:Y:S02]  /*ae00*/  SHFL.IDX PT, R14, R5, RZ, 0x1e1f ;  /* 0x001e1fff050e7589 */ /* 0x00012400000e0000 */
.L_x_5620:
[----:B0-----:R-:W-:Y:S01]  /*ae10*/  IMAD R5, R202, R21, RZ ;  /* 0x00000015ca057224 */ /* 0x001fe200078e02ff */
[----:B------:R-:W-:Y:S01]  /*ae20*/  BSSY B1, `(.L_x_5308) ;  /* 0x000004c000017945 */ /* 0x000fe20003800000 */
[----:B------:R-:W-:Y:S02]  /*ae30*/  CS2R R8, SRZ ;  /* 0x0000000000087805 */ /* 0x000fe4000001ff00 */
[----:B------:R-:W-:Y:S02]  /*ae40*/  CS2R R12, SRZ ;  /* 0x00000000000c7805 */ /* 0x000fe4000001ff00 */
[----:B------:R-:W-:Y:S02]  /*ae50*/  CS2R R24, SRZ ;  /* 0x0000000000187805 */ /* 0x000fe4000001ff00 */
[----:B------:R-:W-:Y:S02]  /*ae60*/  ISETP.GE.AND P0, PT, R10, R5, PT ;  /* 0x000000050a00720c */ /* 0x000fe40003f06270 */
        /* <DEDUP_REMOVED lines=10> */
[----:B------:R-:W3:Y:S01]  /*af10*/  LDL R43, [R1+0x3c] ;  /* 0x00003c00012b7983 */ /* 0x000ee20000100800 */
[----:B------:R-:W-:-:S03]  /*af20*/  ULDC UR4, c[0x0][0x3f4] ;  /* 0x0000fd0000047ab9 */ /* 0x000fc60000000800 */
[----:B------:R-:W3:Y:S04]  /*af30*/  LDL R42, [R1+0x38] ;  /* 0x00003800012a7983 */ /* 0x000ee80000100800 */
[----:B------:R-:W3:Y:S04]  /*af40*/  LDL R15, [R1+0x34] ;  /* 0x00003400010f7983 */ /* 0x000ee80000100800 */
[----:B------:R-:W3:Y:S04]  /*af50*/  LDL R50, [R1+0x30] ;  /* 0x0000300001327983 */ /* 0x000ee80000100800 */
[----:B------:R-:W3:Y:S01]  /*af60*/  LDL R45, [R1+0x2c] ;  /* 0x00002c00012d7983 */ /* 0x000ee20000100800 */
[----:B------:R-:W-:-:S02]  /*af70*/  ISETP.GE.AND P5, PT, R206, UR4, PT ;  /* 0x00000004ce007c0c */ /* 0x000fc4000bfa6270 */
[----:B------:R-:W-:Y:S02]  /*af80*/  CS2R R38, SRZ ;  /* 0x0000000000267805 */ /* 0x000fe4000001ff00 */
[----:B------:R-:W-:Y:S02]  /*af90*/  ISETP.GE.AND P2, PT, R223, UR4, PT ;  /* 0x00000004df007c0c */ /* 0x000fe4000bf46270 */
[----:B------:R-:W-:Y:S02]  /*afa0*/  CS2R R36, SRZ ;  /* 0x0000000000247805 */ /* 0x000fe4000001ff00 */
[----:B------:R-:W-:Y:S02]  /*afb0*/  ISETP.GE.AND P3, PT, R222, UR4, PT ;  /* 0x00000004de007c0c */ /* 0x000fe4000bf66270 */
[----:B------:R-:W-:-:S03]  /*afc0*/  CS2R R32, SRZ ;  /* 0x0000000000207805 */ /* 0x000fc6000001ff00 */
[----:B------:R-:W-:Y:S02]  /*afd0*/  @!P5 SHF.R.S32.HI R9, RZ, 0x1f, R206 ;  /* 0x0000001fff09d819 */ /* 0x000fe400000114ce */
[CC--:B--2---:R-:W-:Y:S02]  /*afe0*/  @!P5 IADD3 R6, P0, R206.reuse, R3.reuse, RZ ;  /* 0x00000003ce06d210 */ /* 0x0c4fe40007f1e0ff */
[----:B----4-:R-:W-:Y:S02]  /*aff0*/  @!P5 IADD3 R8, P1, R206, R14, RZ ;  /* 0x0000000ece08d210 */ /* 0x010fe40007f3e0ff */
[----:B------:R-:W-:Y:S01]  /*b000*/  @!P2 IADD3 R10, P4, R223, R3, RZ ;  /* 0x00000003df0aa210 */ /* 0x000fe20007f9e0ff */
[--C-:B-1----:R-:W-:Y:S02]  /*b010*/  @!P5 IMAD.X R7, R0, 0x1, R9.reuse, P0 ;  /* 0x000000010007d824 */ /* 0x102fe400000e0609 */
[----:B---3--:R-:W-:Y:S01]  /*b020*/  @!P5 IMAD.X R9, R4, 0x1, R9, P1 ;  /* 0x000000010409d824 */ /* 0x008fe200008e0609 */
[----:B------:R-:W-:-:S02]  /*b030*/  ISETP.GE.AND P1, PT, R225, UR4, PT ;  /* 0x00000004e1007c0c */ /* 0x000fc4000bf26270 */
[----:B------:R-:W-:Y:S01]  /*b040*/  @!P2 IADD3 R12, P0, R223, R14, RZ ;  /* 0x0000000edf0ca210 */ /* 0x000fe20007f1e0ff */
[----:B------:R-:W5:Y:S01]  /*b050*/  @!P5 LD.E.64 R38, desc[UR42][R6.64] ;  /* 0x0000002a0626d980 */ /* 0x000f62000c101b00 */
[----:B------:R-:W-:-:S03]  /*b060*/  CS2R R34, SRZ ;  /* 0x0000000000227805 */ /* 0x000fc6000001ff00 */
[----:B------:R0:W5:Y:S01]  /*b070*/  @!P5 LD.E.64 R36, desc[UR42][R8.64] ;  /* 0x0000002a0824d980 */ /* 0x000162000c101b00 */
[----:B------:R-:W-:Y:S02]  /*b080*/  @!P3 IADD3 R40, P5, R222, R14, RZ ;  /* 0x0000000ede28b210 */ /* 0x000fe40007fbe0ff */
[----:B------:R-:W-:Y:S02]  /*b090*/  CS2R R28, SRZ ;  /* 0x00000000001c7805 */ /* 0x000fe4000001ff00 */
[----:B------:R-:W-:Y:S02]  /*b0a0*/  CS2R R30, SRZ ;  /* 0x00000000001e7805 */ /* 0x000fe4000001ff00 */
[----:B------:R-:W-:Y:S02]  /*b0b0*/  CS2R R24, SRZ ;  /* 0x0000000000187805 */ /* 0x000fe4000001ff00 */
[----:B------:R-:W-:Y:S02]  /*b0c0*/  CS2R R26, SRZ ;  /* 0x00000000001a7805 */ /* 0x000fe4000001ff00 */
[----:B0-----:R-:W-:Y:S01]  /*b0d0*/  CS2R R8, SRZ ;  /* 0x0000000000087805 */ /* 0x001fe2000001ff00 */
[--C-:B------:R-:W-:Y:S01]  /*b0e0*/  @!P2 IMAD.X R11, R0, 0x1, R43.reuse, P4 ;  /* 0x00000001000ba824 */ /* 0x100fe200020e062b */
[----:B------:R-:W-:Y:S01]  /*b0f0*/  @!P3 IADD3 R20, P4, R222, R3, RZ ;  /* 0x00000003de14b210 */ /* 0x000fe20007f9e0ff */
[C---:B------:R-:W-:Y:S01]  /*b100*/  @!P2 IMAD.X R13, R4.reuse, 0x1, R43, P0 ;  /* 0x00000001040da824 */ /* 0x040fe200000e062b */
[----:B------:R-:W-:-:S02]  /*b110*/  @!P3 IADD3.X R41, R4, R42, RZ, P5, !PT ;  /* 0x0000002a0429b210 */ /* 0x000fc40002ffe4ff */
[----:B------:R-:W5:Y:S01]  /*b120*/  @!P2 LD.E.64 R32, desc[UR42][R10.64] ;  /* 0x0000002a0a20a980 */ /* 0x000f62000c101b00 */
[----:B------:R-:W-:Y:S01]  /*b130*/  @!P3 IMAD.X R21, R0, 0x1, R42, P4 ;  /* 0x000000010015b824 */ /* 0x000fe200020e062a */
[----:B------:R-:W-:Y:S02]  /*b140*/  ISETP.GE.AND P0, PT, R224, UR4, PT ;  /* 0x00000004e0007c0c */ /* 0x000fe4000bf06270 */
[----:B------:R-:W5:Y:S01]  /*b150*/  @!P2 LD.E.64 R34, desc[UR42][R12.64] ;  /* 0x0000002a0c22a980 */ /* 0x000f62000c101b00 */
[----:B------:R-:W-:Y:S02]  /*b160*/  ISETP.GE.AND P2, PT, R226, UR4, PT ;  /* 0x00000004e2007c0c */ /* 0x000fe4000bf46270 */
[C---:B------:R-:W-:Y:S01]  /*b170*/  @!P1 IADD3 R42, P4, R225.reuse, R14, RZ ;  /* 0x0000000ee12a9210 */ /* 0x040fe20007f9e0ff */
[----:B------:R-:W5:Y:S04]  /*b180*/  @!P3 LD.E.64 R28, desc[UR42][R20.64] ;  /* 0x0000002a141cb980 */ /* 0x000f68000c101b00 */
[----:B------:R0:W5:Y:S01]  /*b190*/  @!P3 LD.E.64 R30, desc[UR42][R40.64] ;  /* 0x0000002a281eb980 */ /* 0x000162000c101b00 */
[----:B------:R-:W-:Y:S01]  /*b1a0*/  @!P1 IADD3 R6, P3, R225, R3, RZ ;  /* 0x00000003e1069210 */ /* 0x000fe20007f7e0ff */
[----:B------:R-:W-:-:S04]  /*b1b0*/  @!P1 IMAD.X R43, R4, 0x1, R15, P4 ;  /* 0x00000001042b9824 */ /* 0x000fc800020e060f */
[----:B------:R-:W-:Y:S01]  /*b1c0*/  @!P1 IMAD.X R7, R0, 0x1, R15, P3 ;  /* 0x0000000100079824 */ /* 0x000fe200018e060f */
[----:B------:R1:W5:Y:S01]  /*b1d0*/  @!P1 LD.E.64 R26, desc[UR42][R42.64] ;  /* 0x0000002a2a1a9980 */ /* 0x000362000c101b00 */
[----:B------:R-:W-:-:S03]  /*b1e0*/  @!P0 IADD3 R46, P5, R224, R3, RZ ;  /* 0x00000003e02e8210 */ /* 0x000fc60007fbe0ff */
[----:B------:R1:W5:Y:S01]  /*b1f0*/  @!P1 LD.E.64 R24, desc[UR42][R6.64] ;  /* 0x0000002a06189980 */ /* 0x000362000c101b00 */
[-C--:B0-----:R-:W-:Y:S02]  /*b200*/  @!P0 IADD3 R40, P1, R224, R14.reuse, RZ ;  /* 0x0000000ee0288210 */ /* 0x081fe40007f3e0ff */
[C---:B------:R-:W-:Y:S02]  /*b210*/  @!P2 IADD3 R48, P3, R226.reuse, R3, RZ ;  /* 0x00000003e230a210 */ /* 0x040fe40007f7e0ff */
[----:B------:R-:W-:Y:S02]  /*b220*/  @!P2 IADD3 R14, P4, R226, R14, RZ ;  /* 0x0000000ee20ea210 */ /* 0x000fe40007f9e0ff */
[----:B------:R-:W-:Y:S02]  /*b230*/  CS2R R12, SRZ ;  /* 0x00000000000c7805 */ /* 0x000fe4000001ff00 */
[----:B------:R-:W-:Y:S02]  /*b240*/  CS2R R20, SRZ ;  /* 0x0000000000147805 */ /* 0x000fe4000001ff00 */
[----:B------:R-:W-:Y:S01]  /*b250*/  CS2R R10, SRZ ;  /* 0x00000000000a7805 */ /* 0x000fe2000001ff00 */
[----:B------:R-:W-:-:S02]  /*b260*/  @!P0 IMAD.X R47, R0, 0x1, R50, P5 ;  /* 0x00000001002f8824 */ /* 0x000fc400028e0632 */
[----:B------:R-:W-:Y:S02]  /*b270*/  @!P0 IMAD.X R41, R4, 0x1, R50, P1 ;  /* 0x0000000104298824 */ /* 0x000fe400008e0632 */
[--C-:B------:R-:W-:Y:S01]  /*b280*/  @!P2 IMAD.X R49, R0, 0x1, R45.reuse, P3 ;  /* 0x000000010031a824 */ /* 0x100fe200018e062d */
[----:B------:R1:W5:Y:S01]  /*b290*/  @!P0 LD.E.64 R12, desc[UR42][R46.64] ;  /* 0x0000002a2e0c8980 */ /* 0x000362000c101b00 */
[----:B------:R-:W-:-:S03]  /*b2a0*/  @!P2 IMAD.X R15, R4, 0x1, R45, P4 ;  /* 0x00000001040fa824 */ /* 0x000fc600020e062d */
[----:B------:R1:W5:Y:S04]  /*b2b0*/  @!P0 LD.E.64 R20, desc[UR42][R40.64] ;  /* 0x0000002a28148980 */ /* 0x000368000c101b00 */
[----:B------:R1:W5:Y:S04]  /*b2c0*/  @!P2 LD.E.64 R8, desc[UR42][R48.64] ;  /* 0x0000002a3008a980 */ /* 0x000368000c101b00 */
[----:B------:R1:W5:Y:S02]  /*b2d0*/  @!P2 LD.E.64 R10, desc[UR42][R14.64] ;  /* 0x0000002a0e0aa980 */ /* 0x000364000c101b00 */
.L_x_5309:
[----:B------:R-:W-:Y:S05]  /*b2e0*/  BSYNC B1 ;  /* 0x0000000000017941 */ /* 0x000fea0003800000 */
.L_x_5308:
[----:B------:R-:W-:Y:S01]  /*b2f0*/  ULEA.HI UR4, UR37, UR37, URZ, 0x1 ;  /* 0x0000002525047291 */ /* 0x000fe2000f8f083f */
[----:B-1----:R-:W-:Y:S01]  /*b300*/  VIADDMNMX R0, R5, -R212, 0x80, PT ;  /* 0x0000008005007446 */ /* 0x002fe200038009d4 */
[----:B------:R-:W-:Y:S02]  /*b310*/  BSSY B1, `(.L_x_5310) ;  /* 0x0000008000017945 */ /* 0x000fe40003800000 */
[----:B------:R-:W-:Y:S01]  /*b320*/  ULOP3.LUT UR4, UR4, 0xfffffffe, URZ, 0xc0, !UPT ;  /* 0xfffffffe04047892 */ /* 0x000fe2000f8ec03f */
[----:B------:R-:W-:-:S03]  /*b330*/  ISETP.GE.AND P1, PT, R211, R0, PT ;  /* 0x00000000d300720c */ /* 0x000fc60003f26270 */
[----:B------:R-:W-:-:S06]  /*b340*/  UIADD3 UR4, UR37, -UR4, URZ ;  /* 0x8000000425047290 */ /* 0x000fcc000fffe03f */
[----:B--2---:R-:W-:-:S05]  /*b350*/  IMAD.U32 R3, RZ, RZ, UR4 ;  /* 0x00000004ff037e24 */ /* 0x004fca000f8e00ff */
[----:B------:R-:W-:-:S04]  /*b360*/  SHF.L.U32 R3, R3, 0x1f, RZ ;  /* 0x0000001f03037819 */ /* 0x000fc800000006ff */
[----:B------:R-:W0:Y:S02]  /*b370*/  SYNCS.PHASECHK.TRANS64.TRYWAIT P0, [R16+URZ+0x2a800], R3 ;  /* 0x02a80003100075a7 */ /* 0x000e24000800017f */
[----:B0-----:R-:W-:Y:S05]  /*b380*/  @!P0 BRA `(.L_x_5311) ;  /* 0x0000020c005c8947 */ /* 0x001fea0003800000 */
.L_x_5621:
[----:B------:R-:W-:Y:S05]  /*b390*/  BSYNC B1 ;  /* 0x0000000000017941 */ /* 0x000fea0003800000 */
.L_x_5310:
[----:B------:R-:W-:Y:S05]  /*b3a0*/  @P1 BRA `(.L_x_5312) ;  /* 0x0000006400481947 */ /* 0x000fea0003800000 */
[----:B------:R-:W0:Y:S01]  /*b3b0*/  LDL R0, [R1] ;  /* 0x0000000001007983 */ /* 0x000e220000100800 */
[----:B------:R-:W1:Y:S03]  /*b3c0*/  LDC R5, c[0x0][0x3f4] ;  /* 0x0000fd00ff057b82 */ /* 0x000e660000000800 */
[----:B---3--:R-:W2:Y:S01]  /*b3d0*/  LDL R4, [R1+0x4] ;  /* 0x0000040001047983 */ /* 0x008ea20000100800 */
[----:B------:R-:W-:Y:S01]  /*b3e0*/  BSSY B1, `(.L_x_5313) ;  /* 0x0000081000017945 */ /* 0x000fe20003800000 */
[-C--:B-1----:R-:W-:Y:S02]  /*b3f0*/  ISETP.GE.AND P6, PT, R206, R5.reuse, PT ;  /* 0x00000005ce00720c */ /* 0x082fe40003fc6270 */
[-C--:B------:R-:W-:Y:S02]  /*b400*/  ISETP.GE.AND P0, PT, R223, R5.reuse, PT ;  /* 0x00000005df00720c */ /* 0x080fe40003f06270 */
[----:B------:R-:W-:-:S02]  /*b410*/  ISETP.GE.AND P1, PT, R222, R5, PT ;  /* 0x00000005de00720c */ /* 0x000fc40003f26270 */
[-C--:B------:R-:W-:Y:S02]  /*b420*/  ISETP.GE.AND P2, PT, R225, R5.reuse, PT ;  /* 0x00000005e100720c */ /* 0x080fe40003f46270 */
[-C--:B------:R-:W-:Y:S02]  /*b430*/  ISETP.GE.AND P3, PT, R224, R5.reuse, PT ;  /* 0x00000005e000720c */ /* 0x080fe40003f66270 */
[----:B------:R-:W-:Y:S01]  /*b440*/  ISETP.GE.AND P4, PT, R226, R5, PT ;  /* 0x00000005e200720c */ /* 0x000fe20003f86270 */
[----:B0-----:R-:W-:-:S04]  /*b450*/  IMAD.IADD R3, R16, 0x1, R0 ;  /* 0x0000000110037824 */ /* 0x001fc800078e0200 */
[----:B------:R-:W-:Y:S01]  /*b460*/  VIADD R0, R3, 0x20 ;  /* 0x0000002003007836 */ /* 0x000fe20000000000 */
[----:B--2---:R-:W-:Y:S01]  /*b470*/  LOP3.LUT P5, RZ, R4, 0x2, RZ, 0xc0, !PT ;  /* 0x0000000204ff7812 */ /* 0x004fe200078ac0ff */
        /* <DEDUP_REMOVED lines=17> */
[----:B----4-:R-:W-:-:S02]  /*b590*/  LOP3.LUT R14, R38, 0xff, RZ, 0xc0, !PT ;  /* 0x000000ff260e7812 */ /* 0x010fc400078ec0ff */
        /* <DEDUP_REMOVED lines=19> */
[----:B------:R-:W-:Y:S01]  /*b6d0*/  HADD2.F32 R46, -RZ, R46.H0_H0 ;  /* 0x2000002eff2e7230 */ /* 0x000fe20000004100 */
[----:B------:R-:W-:Y:S01]  /*b6e0*/  LOP3.LUT R40, R15, 0xff000000, R38, 0xf8, !PT ;  /* 0xff0000000f287812 */ /* 0x000fe200078ef826 */
[C---:B------:R-:W-:Y:S01]  /*b6f0*/  FMUL.FTZ R48, R14.reuse, R47 ;  /* 0x0000002f0e307220 */ /* 0x040fe20000410000 */
[----:B------:R-:W-:Y:S01]  /*b700*/  FMUL.FTZ R52, R14, R42 ;  /* 0x0000002a0e347220 */ /* 0x000fe20000410000 */
[-C--:B------:R-:W-:Y:S01]  /*b710*/  F2FP.F16.E4M3.UNPACK_B R14, R5.reuse ;  /* 0x00000005ff0e723e */ /* 0x080fe200020006ff */
[----:B------:R-:W-:Y:S01]  /*b720*/  HADD2.F32 R39, -RZ, R39.H0_H0 ;  /* 0x20000027ff277230 */ /* 0x000fe20000004100 */
[----:B------:R-:W-:Y:S01]  /*b730*/  F2FP.F16.E4M3.UNPACK_B R15, R5.H1 ;  /* 0x00000005ff0f723e */ /* 0x000fe200030006ff */
[----:B------:R-:W-:-:S02]  /*b740*/  HADD2.F32 R5, -RZ, R36.H1_H1 ;  /* 0x30000024ff057230 */ /* 0x000fc40000004100 */
[C---:B------:R-:W-:Y:S01]  /*b750*/  FFMA.FTZ R50, R37.reuse, R42, -R48 ;  /* 0x0000002a25327223 */ /* 0x040fe20000010830 */
[----:B------:R-:W-:Y:S01]  /*b760*/  FFMA.FTZ R51, R37, R47, R52 ;  /* 0x0000002f25337223 */ /* 0x000fe20000010034 */
[----:B------:R-:W-:Y:S01]  /*b770*/  HADD2.F32 R36, -RZ, R36.H0_H0 ;  /* 0x20000024ff247230 */ /* 0x000fe20000004100 */
[----:B------:R-:W-:Y:S01]  /*b780*/  F2FP.F16.E4M3.UNPACK_B R38, R7 ;  /* 0x00000007ff26723e */ /* 0x000fe200020006ff */
[C---:B------:R-:W-:Y:S01]  /*b790*/  FMUL.FTZ R37, R5.reuse, R46 ;  /* 0x0000002e05257220 */ /* 0x040fe20000410000 */
[----:B------:R-:W-:Y:S01]  /*b7a0*/  F2FP.F16.E4M3.UNPACK_B R45, R45.H1 ;  /* 0x0000002dff2d723e */ /* 0x000fe200030006ff */
[----:B------:R-:W-:Y:S01]  /*b7b0*/  FMUL.FTZ R49, R5, R39 ;  /* 0x0000002705317220 */ /* 0x000fe20000410000 */
[----:B------:R-:W-:Y:S01]  /*b7c0*/  F2FP.F16.E4M3.UNPACK_B R41, R41.H1 ;  /* 0x00000029ff29723e */ /* 0x000fe200030006ff */
[----:B------:R-:W-:Y:S01]  /*b7d0*/  FFMA.FTZ R47, R36, R39, -R37 ;  /* 0x00000027242f7223 */ /* 0x000fe20000010825 */
[----:B------:R-:W-:Y:S01]  /*b7e0*/  F2FP.F16.E4M3.UNPACK_B R7, R7.H1 ;  /* 0x00000007ff07723e */ /* 0x000fe200030006ff */
        /* <DEDUP_REMOVED lines=64> */
.L_x_5314:
[----:B------:R-:W-:Y:S05]  /*bbf0*/  BSYNC B1 ;  /* 0x0000000000017941 */ /* 0x000fea0003800000 */
.L_x_5313:
        /* <DEDUP_REMOVED lines=10> */
[----:B----4-:R-:W-:Y:S02]  /*bca0*/  SHF.R.U32.HI R14, RZ, 0x8, R32 ;  /* 0x00000008ff0e7819 */ /* 0x010fe40000011620 */
        /* <DEDUP_REMOVED lines=114> */
.L_x_5316:
[----:B------:R-:W-:Y:S05]  /*c3d0*/  BSYNC B1 ;  /* 0x0000000000017941 */ /* 0x000fea0003800000 */
.L_x_5315:
        /* <DEDUP_REMOVED lines=120> */
.L_x_5318:
[----:B------:R-:W-:Y:S05]  /*cb60*/  BSYNC B1 ;  /* 0x0000000000017941 */ /* 0x000fea0003800000 */
.L_x_5317:
        /* <DEDUP_REMOVED lines=124> */
.L_x_5320:
[----:B------:R-:W-:Y:S05]  /*d330*/  BSYNC B1 ;  /* 0x0000000000017941 */ /* 0x000fea0003800000 */
.L_x_5319:
        /* <DEDUP_REMOVED lines=120> */
.L_x_5322:
[----:B------:R-:W-:Y:S05]  /*dac0*/  BSYNC B1 ;  /* 0x0000000000017941 */ /* 0x000fea0003800000 */
.L_x_5321:
[----:B------:R-:W-:Y:S05]  /*dad0*/  @P4 BRA `(.L_x_5312) ;  /* 0x0000003c007c4947 */ /* 0x000fea0003800000 */
[----:B0123--:R-:W0:Y:S01]  /*dae0*/  LDS.128 R4, [R0+0x1c400] ;  /* 0x01c4000000047984 */ /* 0x00fe220000000c00 */
[----:B-----5:R-:W-:Y:S02]  /*daf0*/  SHF.R.U32.HI R13, RZ, 0x8, R9 ;  /* 0x00000008ff0d7819 */ /* 0x020fe40000011609 */
[----:B------:R-:W-:Y:S02]  /*db00*/  SHF.R.U32.HI R24, RZ, 0x8, R11 ;  /* 0x00000008ff187819 */ /* 0x000fe4000001160b */
[----:B------:R-:W-:Y:S02]  /*db10*/  SHF.R.U32.HI R15, RZ, 0x8, R10 ;  /* 0x00000008ff0f7819 */ /* 0x000fe4000001160a */
[----:B----4-:R-:W-:Y:S02]  /*db20*/  LOP3.LUT R14, R9, 0xff, RZ, 0xc0, !PT ;  /* 0x000000ff090e7812 */ /* 0x010fe400078ec0ff */
        /* <DEDUP_REMOVED lines=12> */
[----:B------:R-:W-:Y:S02]  /*dbf0*/  LOP3.LUT R24, R24, 0xff, RZ, 0xc0, !PT ;  /* 0x000000ff18187812 */ /* 0x000fe400078ec0ff */
[----:B------:R-:W-:-:S02]  /*dc00*/  LOP3.LUT R21, R10, 0xff, RZ, 0xc0, !PT ;  /* 0x000000ff0a157812 */ /* 0x000fc400078ec0ff */
[----:B------:R-:W-:Y:S02]  /*dc10*/  PRMT R12, R3, 0x7604, R12 ;  /* 0x00007604030c7816 */ /* 0x000fe4000000000c */
[----:B------:R-:W-:Y:S02]  /*dc20*/  SHF.R.U32.HI R3, RZ, 0x10, R8 ;  /* 0x00000010ff037819 */ /* 0x000fe40000011608 */
[----:B------:R-:W-:Y:S02]  /*dc30*/  SHF.R.U32.HI R13, RZ, 0x10, R10 ;  /* 0x00000010ff0d7819 */ /* 0x000fe4000001160a */
[----:B------:R-:W-:Y:S02]  /*dc40*/  PRMT R15, R14, 0x7054, R15 ;  /* 0x000070540e0f7816 */ /* 0x000fe4000000000f */
        /* <DEDUP_REMOVED lines=100> */
.L_x_5306:
[----:B------:R-:W0:Y:S01]  /*e290*/  LDC R9, c[0x0][0x448] ;  /* 0x00011200ff097b82 */ /* 0x000e220000000800 */
        /* <DEDUP_REMOVED lines=9> */
[----:B0-----:R-:W-:-:S04]  /*e330*/  @P0 IMAD.HI.U32 R0, R10, R3, RZ ;  /* 0x000000030a000227 */ /* 0x001fc800078e00ff */
[----:B------:R-:W-:Y:S01]  /*e340*/  IMAD.MOV.U32 R3, RZ, RZ, R10 ;  /* 0x000000ffff037224 */ /* 0x000fe200078e000a */
[----:B-1----:R-:W-:Y:S01]  /*e350*/  @P0 SHF.R.U32.HI R3, RZ, R5, R0 ;  /* 0x00000005ff030219 */ /* 0x002fe20000011600 */
[----:B------:R-:W-:-:S03]  /*e360*/  IMAD.MOV.U32 R5, RZ, RZ, R29 ;  /* 0x000000ffff057224 */ /* 0x000fc600078e001d */
        /* <DEDUP_REMOVED lines=17> */
[----:B0-----:R-:W4:Y:S02]  /*e480*/  SHFL.IDX PT, R39, R39, RZ, 0x1e1f ;  /* 0x001e1fff27277589 */ /* 0x001f2400000e0000 */
.L_x_5627:
[----:B------:R-:W-:Y:S01]  /*e490*/  IMAD R45, R202, R9, RZ ;  /* 0x00000009ca2d7224 */ /* 0x000fe200078e02ff */
        /* <DEDUP_REMOVED lines=15> */
[C---:B------:R-:W-:Y:S01]  /*e590*/  VIADD R0, R18.reuse, 0x20 ;  /* 0x0000002012007836 */ /* 0x040fe20000000000 */
[----:B------:R-:W-:Y:S01]  /*e5a0*/  ULDC UR4, c[0x0][0x3f4] ;  /* 0x0000fd0000047ab9 */ /* 0x000fe20000000800 */
[C---:B------:R-:W-:Y:S01]  /*e5b0*/  VIADD R4, R18.reuse, 0x40 ;  /* 0x0000004012047836 */ /* 0x040fe20000000000 */
[----:B------:R-:W-:Y:S02]  /*e5c0*/  ISETP.GE.AND P2, PT, R18, UR4, PT ;  /* 0x0000000412007c0c */ /* 0x000fe4000bf46270 */
[----:B------:R-:W-:Y:S02]  /*e5d0*/  CS2R R24, SRZ ;  /* 0x0000000000187805 */ /* 0x000fe4000001ff00 */
[----:B------:R-:W-:Y:S02]  /*e5e0*/  ISETP.GE.AND P1, PT, R0, UR4, PT ;  /* 0x0000000400007c0c */ /* 0x000fe4000bf26270 */
[----:B------:R-:W-:Y:S02]  /*e5f0*/  CS2R R26, SRZ ;  /* 0x00000000001a7805 */ /* 0x000fe4000001ff00 */
[----:B------:R-:W-:-:S02]  /*e600*/  ISETP.GE.AND P0, PT, R4, UR4, PT ;  /* 0x0000000404007c0c */ /* 0x000fc4000bf06270 */
[----:B------:R-:W-:Y:S02]  /*e610*/  CS2R R4, SRZ ;  /* 0x0000000000047805 */ /* 0x000fe4000001ff00 */
[----:B------:R-:W-:Y:S02]  /*e620*/  CS2R R6, SRZ ;  /* 0x0000000000067805 */ /* 0x000fe4000001ff00 */
[----:B------:R-:W-:Y:S02]  /*e630*/  CS2R R28, SRZ ;  /* 0x00000000001c7805 */ /* 0x000fe4000001ff00 */
[----:B------:R-:W-:Y:S02]  /*e640*/  CS2R R30, SRZ ;  /* 0x00000000001e7805 */ /* 0x000fe4000001ff00 */
[----:B--2---:R-:W-:Y:S01]  /*e650*/  @!P2 IADD3 R40, P3, R18, R21, RZ ;  /* 0x000000151228a210 */ /* 0x004fe20007f7e0ff */
[----:B------:R-:W-:Y:S02]  /*e660*/  @!P1 IMAD.SHL.U32 R46, R213, 0x10, RZ ;  /* 0x00000010d52e9824 */ /* 0x000fe400078e00ff */
[----:B------:R-:W-:-:S02]  /*e670*/  @!P0 IMAD.SHL.U32 R48, R214, 0x10, RZ ;  /* 0x00000010d6308824 */ /* 0x000fc400078e00ff */
[C---:B-1----:R-:W-:Y:S01]  /*e680*/  @!P2 IMAD.X R41, R3.reuse, 0x1, R19, P3 ;  /* 0x000000010329a824 */ /* 0x042fe200018e0613 */
[----:B------:R-:W-:Y:S02]  /*e690*/  @!P1 SHF.R.S32.HI R0, RZ, 0x1f, R46 ;  /* 0x0000001fff009819 */ /* 0x000fe4000001142e */
[C---:B------:R-:W-:Y:S02]  /*e6a0*/  @!P1 IADD3 R42, P5, R46.reuse, R21, RZ ;  /* 0x000000152e2a9210 */ /* 0x040fe40007fbe0ff */
[----:B----4-:R-:W-:Y:S02]  /*e6b0*/  @!P1 IADD3 R46, P4, R46, R39, RZ ;  /* 0x000000272e2e9210 */ /* 0x010fe40007f9e0ff */
[----:B------:R-:W-:Y:S02]  /*e6c0*/  CS2R R10, SRZ ;  /* 0x00000000000a7805 */ /* 0x000fe4000001ff00 */
[C---:B------:R-:W-:Y:S01]  /*e6d0*/  @!P0 IADD3 R38, P3, R48.reuse, R21, RZ ;  /* 0x0000001530268210 */ /* 0x040fe20007f7e0ff */
[----:B------:R-:W-:Y:S01]  /*e6e0*/  @!P1 IMAD.X R43, R3, 0x1, R0, P5 ;  /* 0x00000001032b9824 */ /* 0x000fe200028e0600 */
[----:B------:R-:W-:Y:S01]  /*e6f0*/  @!P0 SHF.R.S32.HI R8, RZ, 0x1f, R48 ;  /* 0x0000001fff088819 */ /* 0x000fe20000011430 */
[----:B---3--:R-:W-:Y:S01]  /*e700*/  @!P1 IMAD.X R47, R37, 0x1, R0, P4 ;  /* 0x00000001252f9824 */ /* 0x008fe200020e0600 */
[----:B------:R-:W-:-:S02]  /*e710*/  @!P0 IADD3 R48, P5, R48, R39, RZ ;  /* 0x0000002730308210 */ /* 0x000fc40007fbe0ff */
[----:B------:R-:W-:Y:S02]  /*e720*/  CS2R R32, SRZ ;  /* 0x0000000000207805 */ /* 0x000fe4000001ff00 */
[----:B------:R-:W-:Y:S01]  /*e730*/  @!P2 IADD3 R20, P4, R18, R39, RZ ;  /* 0x000000271214a210 */ /* 0x000fe20007f9e0ff */
[--C-:B------:R-:W-:Y:S01]  /*e740*/  @!P0 IMAD.X R39, R3, 0x1, R8.reuse, P3 ;  /* 0x0000000103278824 */ /* 0x100fe200018e0608 */
[----:B------:R-:W-:Y:S01]  /*e750*/  CS2R R34, SRZ ;  /* 0x0000000000227805 */ /* 0x000fe2000001ff00 */
[C---:B------:R-:W-:Y:S01]  /*e760*/  @!P0 IMAD.X R49, R37.reuse, 0x1, R8, P5 ;  /* 0x0000000125318824 */ /* 0x040fe200028e0608 */
[----:B------:R-:W-:Y:S02]  /*e770*/  CS2R R8, SRZ ;  /* 0x0000000000087805 */ /* 0x000fe4000001ff00 */
[----:B------:R-:W-:Y:S02]  /*e780*/  CS2R R12, SRZ ;  /* 0x00000000000c7805 */ /* 0x000fe4000001ff00 */
[----:B------:R-:W-:Y:S01]  /*e790*/  CS2R R14, SRZ ;  /* 0x00000000000e7805 */ /* 0x000fe2000001ff00 */
[----:B------:R-:W-:Y:S01]  /*e7a0*/  @!P2 IMAD.X R21, R37, 0x1, R19, P4 ;  /* 0x000000012515a824 */ /* 0x000fe200020e0613 */
[----:B------:R0:W5:Y:S04]  /*e7b0*/  @!P2 LD.E.128 R24, desc[UR42][R40.64] ;  /* 0x0000002a2818a980 */ /* 0x000168000c101d00 */
[----:B------:R0:W5:Y:S04]  /*e7c0*/  @!P2 LD.E.128 R4, desc[UR42][R20.64] ;  /* 0x0000002a1404a980 */ /* 0x000168000c101d00 */
[----:B------:R0:W5:Y:S04]  /*e7d0*/  @!P1 LD.E.128 R28, desc[UR42][R42.64] ;  /* 0x0000002a2a1c9980 */ /* 0x000168000c101d00 */
[----:B------:R0:W5:Y:S04]  /*e7e0*/  @!P1 LD.E.128 R8, desc[UR42][R46.64] ;  /* 0x0000002a2e089980 */ /* 0x000168000c101d00 */
[----:B------:R0:W5:Y:S04]  /*e7f0*/  @!P0 LD.E.128 R32, desc[UR42][R38.64] ;  /* 0x0000002a26208980 */ /* 0x000168000c101d00 */
[----:B------:R0:W5:Y:S02]  /*e800*/  @!P0 LD.E.128 R12, desc[UR42][R48.64] ;  /* 0x0000002a300c8980 */ /* 0x000164000c101d00 */
.L_x_5325:
[----:B------:R-:W-:Y:S05]  /*e810*/  BSYNC B1 ;  /* 0x0000000000017941 */ /* 0x000fea0003800000 */
.L_x_5324:
[----:B------:R-:W-:Y:S01]  /*e820*/  ULEA.HI UR4, UR37, UR37, URZ, 0x1 ;  /* 0x0000002525047291 */ /* 0x000fe2000f8f083f */
[----:B------:R-:W-:Y:S01]  /*e830*/  VIADDMNMX R0, R45, -R212, 0x80, PT ;  /* 0x000000802d007446 */ /* 0x000fe200038009d4 */
[----:B------:R-:W-:Y:S02]  /*e840*/  BSSY B1, `(.L_x_5326) ;  /* 0x0000008000017945 */ /* 0x000fe40003800000 */
[----:B------:R-:W-:Y:S01]  /*e850*/  ULOP3.LUT UR4, UR4, 0xfffffffe, URZ, 0xc0, !UPT ;  /* 0xfffffffe04047892 */ /* 0x000fe2000f8ec03f */
[----:B------:R-:W-:-:S03]  /*e860*/  ISETP.GE.AND P1, PT, R211, R0, PT ;  /* 0x00000000d300720c */ /* 0x000fc60003f26270 */
[----:B------:R-:W-:-:S06]  /*e870*/  UIADD3 UR4, UR37, -UR4, URZ ;  /* 0x8000000425047290 */ /* 0x000fcc000fffe03f */
[----:B-1----:R-:W-:-:S05]  /*e880*/  IMAD.U32 R3, RZ, RZ, UR4 ;  /* 0x00000004ff037e24 */ /* 0x002fca000f8e00ff */
[----:B------:R-:W-:-:S04]  /*e890*/  SHF.L.U32 R3, R3, 0x1f, RZ ;  /* 0x0000001f03037819 */ /* 0x000fc800000006ff */
[----:B------:R-:W1:Y:S02]  /*e8a0*/  SYNCS.PHASECHK.TRANS64.TRYWAIT P0, [R16+URZ+0x2a800], R3 ;  /* 0x02a80003100075a7 */ /* 0x000e64000800017f */
[----:B-1----:R-:W-:Y:S05]  /*e8b0*/  @!P0 BRA `(.L_x_5327) ;  /* 0x000001d800948947 */ /* 0x002fea0003800000 */
.L_x_5628:
[----:B------:R-:W-:Y:S05]  /*e8c0*/  BSYNC B1 ;  /* 0x0000000000017941 */ /* 0x000fea0003800000 */
.L_x_5326:
[----:B------:R-:W-:Y:S05]  /*e8d0*/  @P1 BRA `(.L_x_5312) ;  /* 0x0000002c00fc1947 */ /* 0x000fea0003800000 */
[----:B-1----:R-:W1:Y:S01]  /*e8e0*/  LDC R3, c[0x0][0x3f4] ;  /* 0x0000fd00ff037b82 */ /* 0x002e620000000800 */
[C---:B------:R-:W-:Y:S01]  /*e8f0*/  VIADD R0, R18.reuse, 0x20 ;  /* 0x0000002012007836 */ /* 0x040fe20000000000 */
[C---:B0-----:R-:W-:Y:S01]  /*e900*/  IADD3 R20, R18.reuse, 0x40, RZ ;  /* 0x0000004012147810 */ /* 0x041fe20007ffe0ff */
[----:B------:R-:W-:Y:S01]  /*e910*/  BSSY B1, `(.L_x_5328) ;  /* 0x0000101000017945 */ /* 0x000fe20003800000 */
[-C--:B-1----:R-:W-:Y:S02]  /*e920*/  ISETP.GE.AND P0, PT, R18, R3.reuse, PT ;  /* 0x000000031200720c */ /* 0x082fe40003f06270 */
[-C--:B------:R-:W-:Y:S02]  /*e930*/  ISETP.GE.AND P1, PT, R0, R3.reuse, PT ;  /* 0x000000030000720c */ /* 0x080fe40003f26270 */
[----:B------:R-:W-:-:S09]  /*e940*/  ISETP.GE.AND P2, PT, R20, R3, PT ;  /* 0x000000031400720c */ /* 0x000fd20003f46270 */
[----:B------:R-:W-:Y:S05]  /*e950*/  @P0 BRA `(.L_x_5329) ;  /* 0x0000000c00f00947 */ /* 0x000fea0003800000 */
[----:B------:R-:W4:Y:S01]  /*e960*/  LDL R67, [R1+0x48] ;  /* 0x0000480001437983 */ /* 0x000f220000100800 */
[----:B--2---:R-:W0:Y:S01]  /*e970*/  S2R R21, SR_TID.X ;  /* 0x0000000000157919 */ /* 0x004e220000002100 */
[----:B-----5:R-:W-:Y:S02]  /*e980*/  SHF.R.U32.HI R0, RZ, 0x8, R24 ;  /* 0x00000008ff007819 */ /* 0x020fe40000011618 */
[----:B------:R-:W-:Y:S01]  /*e990*/  LOP3.LUT R20, R24, 0xff, RZ, 0xc0, !PT ;  /* 0x000000ff18147812 */ /* 0x000fe200078ec0ff */
[----:B0-----:R-:W-:-:S05]  /*e9a0*/  VIADD R21, R21, 0xffffff80 ;  /* 0xffffff8015157836 */ /* 0x001fca0000000000 */
[----:B------:R-:W-:-:S04]  /*e9b0*/  LEA.HI R40, R21, R21, RZ, 0x1 ;  /* 0x0000001515287211 */ /* 0x000fc800078f08ff */
[----:B------:R-:W-:-:S05]  /*e9c0*/  LOP3.LUT R40, R40, 0xfffffffe, RZ, 0xc0, !PT ;  /* 0xfffffffe28287812 */ /* 0x000fca00078ec0ff */
[----:B------:R-:W-:Y:S01]  /*e9d0*/  IMAD.IADD R40, R21, 0x1, -R40 ;  /* 0x0000000115287824 */ /* 0x000fe200078e0a28 */
[----:B------:R-:W-:-:S04]  /*e9e0*/  LOP3.LUT R21, R0, 0xff, RZ, 0xc0, !PT ;  /* 0x000000ff00157812 */ /* 0x000fc800078ec0ff */
[----:B------:R-:W-:Y:S02]  /*e9f0*/  LEA.HI R0, R3, R40, RZ, 0x1c ;  /* 0x0000002803007211 */ /* 0x000fe400078fe0ff */
[----:B------:R-:W-:Y:S02]  /*ea00*/  PRMT R45, R21, 0x7604, R20 ;  /* 0x00007604152d7816 */ /* 0x000fe40000000014 */
[----:B------:R-:W-:-:S04]  /*ea10*/  SHF.R.S32.HI R21, RZ, 0x1f, R0 ;  /* 0x0000001fff157819 */ /* 0x000fc80000011400 */
[----:B------:R-:W-:Y:S01]  /*ea20*/  LEA.HI R20, R21, R0, RZ, 0x2 ;  /* 0x0000000015147211 */ /* 0x000fe200078f10ff */
[----:B------:R-:W-:-:S04]  /*ea30*/  IMAD.SHL.U32 R0, R0, 0x10, RZ ;  /* 0x0000001000007824 */ /* 0x000fc800078e00ff */
[----:B------:R-:W-:Y:S01]  /*ea40*/  IMAD.SHL.U32 R20, R20, 0x800, RZ ;  /* 0x0000080014147824 */ /* 0x000fe200078e00ff */
[----:B------:R-:W-:Y:S02]  /*ea50*/  LOP3.LUT R21, R215, 0x30, R0, 0xf8, !PT ;  /* 0x00000030d7157812 */ /* 0x000fe400078ef800 */
[----:B---3--:R-:W-:Y:S02]  /*ea60*/  SHF.R.U32.HI R37, RZ, 0x8, R25 ;  /* 0x00000008ff257819 */ /* 0x008fe40000011619 */
[----:B----4-:R-:W-:Y:S02]  /*ea70*/  SHF.R.U32.HI R39, RZ, 0x8, R26 ;  /* 0x00000008ff277819 */ /* 0x010fe4000001161a */
[----:B------:R-:W-:Y:S02]  /*ea80*/  LOP3.LUT R21, R21, R216, RZ, 0x3c, !PT ;  /* 0x000000d815157212 */ /* 0x000fe400078e3cff */
[----:B------:R-:W-:Y:S02]  /*ea90*/  LOP3.LUT R20, R20, 0xffffe000, RZ, 0xc0, !PT ;  /* 0xffffe00014147812 */ /* 0x000fe400078ec0ff */
[----:B------:R-:W-:-:S02]  /*eaa0*/  LOP3.LUT R36, R25, 0xff, RZ, 0xc0, !PT ;  /* 0x000000ff19247812 */ /* 0x000fc400078ec0ff */
[----:B------:R-:W-:Y:S02]  /*eab0*/  LOP3.LUT R38, R26, 0xff, RZ, 0xc0, !PT ;  /* 0x000000ff1a267812 */ /* 0x000fe400078ec0ff */
[----:B------:R-:W-:Y:S02]  /*eac0*/  LOP3.LUT R37, R37, 0xff, RZ, 0xc0, !PT ;  /* 0x000000ff25257812 */ /* 0x000fe400078ec0ff */
[----:B------:R-:W-:Y:S02]  /*ead0*/  LOP3.LUT R39, R39, 0xff, RZ, 0xc0, !PT ;  /* 0x000000ff27277812 */ /* 0x000fe400078ec0ff */
[----:B------:R-:W-:Y:S02]  /*eae0*/  IADD3 R21, R21, R217, R20 ;  /* 0x000000d915157210 */ /* 0x000fe40007ffe014 */
[----:B------:R-:W-:Y:S02]  /*eaf0*/  PRMT R46, R37, 0x7604, R36 ;  /* 0x00007604252e7816 */ /* 0x000fe40000000024 */
[----:B------:R-:W-:Y:S01]  /*eb00*/  PRMT R47, R39, 0x7604, R38 ;  /* 0x00007604272f7816 */ /* 0x000fe20000000026 */
[----:B------:R-:W-:Y:S01]  /*eb10*/  IMAD.IADD R0, R16, 0x1, R21 ;  /* 0x0000000110007824 */ /* 0x000fe200078e0215 */
[----:B------:R-:W-:-:S02]  /*eb20*/  SHF.R.U32.HI R37, RZ, 0x8, R27 ;  /* 0x00000008ff257819 */ /* 0x000fc4000001161b */
[----:B------:R-:W-:Y:S02]  /*eb30*/  SHF.R.U32.HI R39, RZ, 0x8, R4 ;  /* 0x00000008ff277819 */ /* 0x000fe40000011604 */
[----:B------:R-:W-:Y:S02]  /*eb40*/  SHF.R.U32.HI R40, RZ, 0x8, R5 ;  /* 0x00000008ff287819 */ /* 0x000fe40000011605 */
[----:B------:R-:W-:Y:S02]  /*eb50*/  LOP3.LUT R36, R27, 0xff, RZ, 0xc0, !PT ;  /* 0x000000ff1b247812 */ /* 0x000fe400078ec0ff */
[----:B------:R-:W-:Y:S02]  /*eb60*/  LOP3.LUT R38, R4, 0xff, RZ, 0xc0, !PT ;  /* 0x000000ff04267812 */ /* 0x000fe400078ec0ff */
[----:B------:R-:W-:Y:S02]  /*eb70*/  LOP3.LUT R37, R37, 0xff, RZ, 0xc0, !PT ;  /* 0x000000ff25257812 */ /* 0x000fe400078ec0ff */
[----:B------:R-:W-:-:S02]  /*eb80*/  LOP3.LUT R39, R39, 0xff, RZ, 0xc0, !PT ;  /* 0x000000ff27277812 */ /* 0x000fc400078ec0ff */
[----:B------:R-:W-:Y:S02]  /*eb90*/  LOP3.LUT R21, R40, 0xff, RZ, 0xc0, !PT ;  /* 0x000000ff28157812 */ /* 0x000fe400078ec0ff */
[----:B------:R-:W0:Y:S01]  /*eba0*/  LDS.128 R40, [R0+0x18400] ;  /* 0x0184000000287984 */ /* 0x000e220000000c00 */
[----:B------:R-:W-:Y:S02]  /*ebb0*/  PRMT R48, R37, 0x7604, R36 ;  /* 0x0000760425307816 */ /* 0x000fe40000000024 */
[----:B------:R-:W-:Y:S02]  /*ebc0*/  PRMT R53, R39, 0x7604, R38 ;  /* 0x0000760427357816 */ /* 0x000fe40000000026 */
[----:B------:R-:W-:Y:S02]  /*ebd0*/  SHF.R.U32.HI R52, RZ, 0x8, R7 ;  /* 0x00000008ff347819 */ /* 0x000fe40000011607 */
[----:B------:R-:W-:Y:S02]  /*ebe0*/  SHF.R.U32.HI R50, RZ, 0x8, R6 ;  /* 0x00000008ff327819 */ /* 0x000fe40000011606 */
[----:B------:R-:W-:-:S02]  /*ebf0*/  LOP3.LUT R51, R7, 0xff, RZ, 0xc0, !PT ;  /* 0x000000ff07337812 */ /* 0x000fc400078ec0ff */
[----:B------:R-:W-:Y:S02]  /*ec00*/  LOP3.LUT R52, R52, 0xff, RZ, 0xc0, !PT ;  /* 0x000000ff34347812 */ /* 0x000fe400078ec0ff */
[----:B------:R-:W-:Y:S02]  /*ec10*/  LOP3.LUT R20, R5, 0xff, RZ, 0xc0, !PT ;  /* 0x000000ff05147812 */ /* 0x000fe400078ec0ff */
[----:B------:R-:W-:Y:S02]  /*ec20*/  LOP3.LUT R49, R6, 0xff, RZ, 0xc0, !PT ;  /* 0x000000ff06317812 */ /* 0x000fe400078ec0ff */
[----:B------:R-:W-:Y:S02]  /*ec30*/  LOP3.LUT R50, R50, 0xff, RZ, 0xc0, !PT ;  /* 0x000000ff32327812 */ /* 0x000fe400078ec0ff */
[----:B------:R-:W-:Y:S02]  /*ec40*/  PRMT R52, R52, 0x7604, R51 ;  /* 0x0000760434347816 */ /* 0x000fe40000000033 */
[----:B------:R-:W-:-:S02]  /*ec50*/  PRMT R20, R21, 0x7604, R20 ;  /* 0x0000760415147816 */ /* 0x000fc40000000014 */
[----:B------:R-:W-:Y:S02]  /*ec60*/  SHF.R.U32.HI R51, RZ, 0x10, R5 ;  /* 0x00000010ff337819 */ /* 0x000fe40000011605 */
[----:B------:R-:W-:Y:S02]  /*ec70*/  SHF.R.U32.HI R21, RZ, 0x10, R25 ;  /* 0x00000010ff157819 */ /* 0x000fe40000011619 */
[----:B------:R-:W-:Y:S02]  /*ec80*/  PRMT R57, R50, 0x7604, R49 ;  /* 0x0000760432397816 */ /* 0x000fe40000000031 */
[----:B------:R-:W-:Y:S01]  /*ec90*/  SHF.R.U32.HI R49, RZ, 0x10, R27 ;  /* 0x00000010ff317819 */ /* 0x000fe2000001161b */
[----:B------:R-:W-:Y:S01]  /*eca0*/  IMAD.U32 R51, R51, 0x10000, RZ ;  /* 0x0001000033337824 */ /* 0x000fe200078e00ff */
[----:B------:R-:W-:Y:S01]  /*ecb0*/  SHF.R.U32.HI R59, RZ, 0x10, R7 ;  /* 0x00000010ff3b7819 */ /* 0x000fe20000011607 */
[----:B------:R-:W-:Y:S02]  /*ecc0*/  IMAD.U32 R21, R21, 0x10000, RZ ;  /* 0x0001000015157824 */ /* 0x000fe400078e00ff */
[----:B------:R-:W-:Y:S01]  /*ecd0*/  IMAD.U32 R49, R49, 0x10000, RZ ;  /* 0x0001000031317824 */ /* 0x000fe200078e00ff */
[----:B------:R-:W-:Y:S01]  /*ece0*/  LOP3.LUT R55, R20, 0xff0000, R51, 0xf8, !PT ;  /* 0x00ff000014377812 */ /* 0x000fe200078ef833 */
[----:B------:R-:W-:Y:S01]  /*ecf0*/  IMAD.U32 R59, R59, 0x10000, RZ ;  /* 0x000100003b3b7824 */ /* 0x000fe200078e00ff */
        /* <DEDUP_REMOVED lines=11> */
[----:B------:R-:W-:Y:S02]  /*edb0*/  F2FP.F16.E4M3.UNPACK_B R27, R55 ;  /* 0x00000037ff1b723e */ /* 0x000fe400020006ff */
[----:B0-----:R-:W-:-:S02]  /*edc0*/  F2FP.F16.E4M3.UNPACK_B R24, R41 ;  /* 0x00000029ff18723e */ /* 0x001fc400020006ff */
[----:B------:R-:W-:Y:S02]  /*edd0*/  F2FP.F16.E4M3.UNPACK_B R26, R52 ;  /* 0x00000034ff1a723e */ /* 0x000fe400020006ff */
[----:B------:R-:W-:Y:S01]  /*ede0*/  LOP3.LUT R56, R21, 0xff000000, R4, 0xf8, !PT ;  /* 0xff00000015387812 */ /* 0x000fe200078ef804 */
[----:B------:R-:W-:Y:S01]  /*edf0*/  HADD2.F32 R58, -RZ, R27.H0_H0 ;  /* 0x2000001bff3a7230 */ /* 0x000fe20000004100 */
[----:B------:R-:W-:Y:S01]  /*ee00*/  LOP3.LUT R57, R57, 0xff0000, R6, 0xf8, !PT ;  /* 0x00ff000039397812 */ /* 0x000fe200078ef806 */
[----:B------:R-:W-:Y:S02]  /*ee10*/  HADD2.F32 R5, -RZ, R24.H0_H0 ;  /* 0x20000018ff057230 */ /* 0x000fe40000004100 */
[----:B------:R-:W-:Y:S01]  /*ee20*/  HADD2.F32 R54, -RZ, R26.H0_H0 ;  /* 0x2000001aff367230 */ /* 0x000fe20000004100 */
[----:B------:R-:W-:Y:S02]  /*ee30*/  F2FP.F16.E4M3.UNPACK_B R47, R41.H1 ;  /* 0x00000029ff2f723e */ /* 0x000fe400030006ff */
[----:B------:R-:W-:-:S02]  /*ee40*/  F2FP.F16.E4M3.UNPACK_B R49, R43 ;  /* 0x0000002bff31723e */ /* 0x000fc400020006ff */
[----:B------:R-:W-:Y:S02]  /*ee50*/  F2FP.F16.E4M3.UNPACK_B R50, R43.H1 ;  /* 0x0000002bff32723e */ /* 0x000fe400030006ff */
[-C--:B------:R-:W-:Y:S02]  /*ee60*/  F2FP.F16.E4M3.UNPACK_B R41, R40.reuse ;  /* 0x00000028ff29723e */ /* 0x080fe400020006ff */
[----:B------:R-:W-:Y:S01]  /*ee70*/  F2FP.F16.E4M3.UNPACK_B R43, R40.H1 ;  /* 0x00000028ff2b723e */ /* 0x000fe200030006ff */
[----:B------:R-:W-:Y:S01]  /*ee80*/  FMUL.FTZ R40, R5, R58 ;  /* 0x0000003a05287220 */ /* 0x000fe20000410000 */
[----:B------:R-:W-:Y:S01]  /*ee90*/  LOP3.LUT R6, R57, 0xff000000, R6, 0xf8, !PT ;  /* 0xff00000039067812 */ /* 0x000fe200078ef806 */
[----:B------:R-:W-:Y:S01]  /*eea0*/  FMUL.FTZ R57, R5, R54 ;  /* 0x0000003605397220 */ /* 0x000fe20000410000 */
[----:B------:R-:W-:Y:S02]  /*eeb0*/  F2FP.F16.E4M3.UNPACK_B R55, R55.H1 ;  /* 0x00000037ff37723e */ /* 0x000fe400030006ff */
[----:B------:R-:W-:Y:S01]  /*eec0*/  F2FP.F16.E4M3.UNPACK_B R52, R52.H1 ;  /* 0x00000034ff34723e */ /* 0x000fe200030006ff */
[----:B------:R-:W-:Y:S01]  /*eed0*/  HADD2.F32 R24, -RZ, R24.H1_H1 ;  /* 0x30000018ff187230 */ /* 0x000fe20000004100 */
[----:B------:R-:W-:-:S02]  /*eee0*/  LOP3.LUT R59, R59, 0xff000000, R7, 0xf8, !PT ;  /* 0xff0000003b3b7812 */ /* 0x000fc400078ef807 */
[-C--:B------:R-:W-:Y:S02]  /*eef0*/  F2FP.F16.E4M3.UNPACK_B R7, R42.reuse ;  /* 0x0000002aff07723e */ /* 0x080fe400020006ff */
[----:B------:R-:W-:Y:S01]  /*ef00*/  F2FP.F16.E4M3.UNPACK_B R48, R42.H1 ;  /* 0x0000002aff30723e */ /* 0x000fe200030006ff */
[--C-:B------:R-:W-:Y:S02]  /*ef10*/  HADD2.F32 R42, -RZ, R52.reuse.H0_H0 ;  /* 0x20000034ff2a7230 */ /* 0x100fe40000004100 */
[----:B------:R-:W-:Y:S01]  /*ef20*/  HADD2.F32 R52, -RZ, R52.H1_H1 ;  /* 0x30000034ff347230 */ /* 0x000fe20000004100 */
[----:B------:R-:W0:Y:S02]  /*ef30*/  LDS.128 R36, [R67+0x18400] ;  /* 0x0184000043247984 */ /* 0x000e240000000c00 */
[----:B0-----:R-:W-:-:S05]  /*ef40*/  F2FP.F16.E4M3.UNPACK_B R21, R37 ;  /* 0x00000025ff15723e */ /* 0x001fca00020006ff */
[----:B------:R-:W-:Y:S01]  /*ef50*/  HADD2.F32 R25, -RZ, R21.H0_H0 ;  /* 0x20000015ff197230 */ /* 0x000fe20000004100 */
[----:B------:R-:W-:-:S04]  /*ef60*/  F2FP.F16.E4M3.UNPACK_B R45, R37.H1 ;  /* 0x00000025ff2d723e */ /* 0x000fc800030006ff */
[C---:B------:R-:W-:Y:S01]  /*ef70*/  FFMA.FTZ R5, R25.reuse, R54, -R40 ;  /* 0x0000003619057223 */ /* 0x040fe20000010828 */
[----:B------:R-:W-:Y:S01]  /*ef80*/  FFMA.FTZ R25, R25, R58, R57 ;  /* 0x0000003a19197223 */ /* 0x000fe20000010039 */
[----:B------:R-:W-:Y:S02]  /*ef90*/  HADD2.F32 R40, -RZ, R26.H1_H1 ;  /* 0x3000001aff287230 */ /* 0x000fe40000004100 */
[----:B------:R-:W-:Y:S02]  /*efa0*/  HADD2.F32 R54, -RZ, R27.H1_H1 ;  /* 0x3000001bff367230 */ /* 0x000fe40000004100 */
[----:B------:R-:W-:Y:S02]  /*efb0*/  HADD2.F32 R57, -RZ, R55.H0_H0 ;  /* 0x20000037ff397230 */ /* 0x000fe40000004100 */
[----:B------:R-:W-:Y:S02]  /*efc0*/  HADD2.F32 R26, -RZ, R47.H0_H0 ;  /* 0x2000002fff1a7230 */ /* 0x000fe40000004100 */
[----:B------:R-:W-:Y:S01]  /*efd0*/  FMUL.FTZ R58, R24, R54 ;  /* 0x00000036183a7220 */ /* 0x000fe20000410000 */
[----:B------:R-:W-:-:S02]  /*efe0*/  HADD2.F32 R21, -RZ, R21.H1_H1 ;  /* 0x30000015ff157230 */ /* 0x000fc40000004100 */
[----:B------:R-:W-:Y:S01]  /*eff0*/  FMUL.FTZ R61, R24, R40 ;  /* 0x00000028183d7220 */ /* 0x000fe20000410000 */
[----:B------:R-:W-:Y:S02]  /*f000*/  HADD2.F32 R27, -RZ, R45.H0_H0 ;  /* 0x2000002dff1b7230 */ /* 0x000fe40000004100 */
[CC--:B------:R-:W-:Y:S01]  /*f010*/  FMUL.FTZ R60, R26.reuse, R57.reuse ;  /* 0x000000391a3c7220 */ /* 0x0c0fe20000410000 */
[----:B------:R-:W-:Y:S01]  /*f020*/  FMUL.FTZ R62, R26, R42 ;  /* 0x0000002a1a3e7220 */ /* 0x000fe20000410000 */
[C---:B------:R-:W-:Y:S01]  /*f030*/  FFMA.FTZ R24, R21.reuse, R40, -R58 ;  /* 0x0000002815187223 */ /* 0x040fe2000001083a */
[----:B------:R-:W-:Y:S01]  /*f040*/  FFMA.FTZ R26, R21, R54, R61 ;  /* 0x00000036151a7223 */ /* 0x000fe2000001003d */
[C---:B------:R-:W-:Y:S01]  /*f050*/  FFMA.FTZ R21, R27.reuse, R42, -R60 ;  /* 0x0000002a1b157223 */ /* 0x040fe2000001083c */
[----:B------:R-:W-:Y:S01]  /*f060*/  FFMA.FTZ R27, R27, R57, R62 ;  /* 0x000000391b1b7223 */ /* 0x000fe2000001003e */
[----:B------:R-:W-:Y:S02]  /*f070*/  F2FP.F16.E4M3.UNPACK_B R57, R59 ;  /* 0x0000003bff39723e */ /* 0x000fe400020006ff */
[----:B------:R-:W-:Y:S01]  /*f080*/  F2FP.F16.E4M3.UNPACK_B R54, R53 ;  /* 0x00000035ff36723e */ /* 0x000fe200020006ff */
[----:B------:R-:W-:Y:S01]  /*f090*/  HADD2.F32 R58, -RZ, R55.H1_H1 ;  /* 0x30000037ff3a7230 */ /* 0x000fe20000004100 */
[----:B------:R-:W-:Y:S01]  /*f0a0*/  F2FP.F16.E4M3.UNPACK_B R46, R39 ;  /* 0x00000027ff2e723e */ /* 0x000fe200020006ff */
[----:B------:R-:W-:-:S02]  /*f0b0*/  HADD2.F32 R47, -RZ, R47.H1_H1 ;  /* 0x3000002fff2f7230 */ /* 0x000fc40000004100 */
[----:B------:R-:W-:Y:S02]  /*f0c0*/  HADD2.F32 R61, -RZ, R57.H0_H0 ;  /* 0x20000039ff3d7230 */ /* 0x000fe40000004100 */
[----:B------:R-:W-:Y:S02]  /*f0d0*/  HADD2.F32 R42, -RZ, R49.H0_H0 ;  /* 0x20000031ff2a7230 */ /* 0x000fe40000004100 */
[----:B------:R-:W-:Y:S02]  /*f0e0*/  HADD2.F32 R55, -RZ, R54.H0_H0 ;  /* 0x20000036ff377230 */ /* 0x000fe40000004100 */
[----:B------:R-:W-:Y:S01]  /*f0f0*/  FMUL.FTZ R60, R47, R58 ;  /* 0x0000003a2f3c7220 */ /* 0x000fe20000410000 */
[----:B------:R-:W-:Y:S02]  /*f100*/  HADD2.F32 R45, -RZ, R45.H1_H1 ;  /* 0x3000002dff2d7230 */ /* 0x000fe40000004100 */
[----:B------:R-:W-:Y:S01]  /*f110*/  FMUL.FTZ R63, R42, R61 ;  /* 0x0000003d2a3f7220 */ /* 0x000fe20000410000 */
[----:B------:R-:W-:-:S02]  /*f120*/  HADD2.F32 R40, -RZ, R46.H0_H0 ;  /* 0x2000002eff287230 */ /* 0x000fc40000004100 */
[----:B------:R-:W-:Y:S01]  /*f130*/  FMUL.FTZ R47, R47, R52 ;  /* 0x000000342f2f7220 */ /* 0x000fe20000410000 */
[----:B------:R-:W-:Y:S01]  /*f140*/  FMUL.FTZ R42, R42, R55 ;  /* 0x000000372a2a7220 */ /* 0x000fe20000410000 */
[----:B------:R-:W-:Y:S02]  /*f150*/  F2FP.F16.E4M3.UNPACK_B R59, R59.H1 ;  /* 0x0000003bff3b723e */ /* 0x000fe400030006ff */
[----:B------:R-:W-:Y:S01]  /*f160*/  F2FP.F16.E4M3.UNPACK_B R53, R53.H1 ;  /* 0x00000035ff35723e */ /* 0x000fe200030006ff */
[C---:B------:R-:W-:Y:S01]  /*f170*/  FFMA.FTZ R58, R45.reuse, R58, R47 ;  /* 0x0000003a2d3a7223 */ /* 0x040fe2000001002f */
[----:B------:R-:W-:Y:S01]  /*f180*/  FFMA.FTZ R61, R40, R61, R42 ;  /* 0x0000003d283d7223 */ /* 0x000fe2000001002a */
[----:B------:R-:W-:Y:S01]  /*f190*/  HADD2.F32 R54, -RZ, R54.H1_H1 ;  /* 0x30000036ff367230 */ /* 0x000fe20000004100 */
[----:B------:R-:W-:Y:S01]  /*f1a0*/  F2FP.F16.E4M3.UNPACK_B R39, R39.H1 ;  /* 0x00000027ff27723e */ /* 0x000fe200030006ff */
[----:B------:R-:W-:Y:S02]  /*f1b0*/  HADD2.F32 R57, -RZ, R57.H1_H1 ;  /* 0x30000039ff397230 */ /* 0x000fe40000004100 */
[----:B------:R-:W-:Y:S01]  /*f1c0*/  FFMA.FTZ R60, R45, R52, -R60 ;  /* 0x000000342d3c7223 */ /* 0x000fe2000001083c */
[----:B------:R-:W-:-:S02]  /*f1d0*/  HADD2.F32 R49, -RZ, R49.H1_H1 ;  /* 0x30000031ff317230 */ /* 0x000fc40000004100 */
[----:B------:R-:W-:Y:S02]  /*f1e0*/  HADD2.F32 R47, -RZ, R59.H0_H0 ;  /* 0x2000003bff2f7230 */ /* 0x000fe40000004100 */
[----:B------:R-:W-:Y:S02]  /*f1f0*/  HADD2.F32 R42, -RZ, R50.H0_H0 ;  /* 0x20000032ff2a7230 */ /* 0x000fe40000004100 */
[----:B------:R-:W-:Y:S02]  /*f200*/  HADD2.F32 R45, -RZ, R53.H0_H0 ;  /* 0x20000035ff2d7230 */ /* 0x000fe40000004100 */
[----:B------:R-:W-:Y:S01]  /*f210*/  FFMA.FTZ R63, R40, R55, -R63 ;  /* 0x00000037283f7223 */ /* 0x000fe2000001083f */
[C---:B------:R-:W-:Y:S01]  /*f220*/  FMUL.FTZ R55, R49.reuse, R57 ;  /* 0x0000003931377220 */ /* 0x040fe20000410000 */
[----:B------:R-:W-:Y:S01]  /*f230*/  FMUL.FTZ R52, R49, R54 ;  /* 0x0000003631347220 */ /* 0x000fe20000410000 */
[----:B------:R-:W-:Y:S02]  /*f240*/  HADD2.F32 R46, -RZ, R46.H1_H1 ;  /* 0x3000002eff2e7230 */ /* 0x000fe40000004100 */
[----:B------:R-:W-:Y:S01]  /*f250*/  FMUL.FTZ R49, R42, R47 ;  /* 0x0000002f2a317220 */ /* 0x000fe20000410000 */
[----:B------:R-:W-:-:S02]  /*f260*/  HADD2.F32 R40, -RZ, R39.H0_H0 ;  /* 0x20000027ff287230 */ /* 0x000fc40000004100 */
[----:B------:R-:W-:Y:S01]  /*f270*/  FMUL.FTZ R42, R42, R45 ;  /* 0x0000002d2a2a7220 */ /* 0x000fe20000410000 */
[----:B------:R-:W-:-:S03]  /*f280*/  FFMA.FTZ R64, R46, R57, R52 ;  /* 0x000000392e407223 */ /* 0x000fc60000010034 */
[C---:B------:R-:W-:Y:S01]  /*f290*/  FFMA.FTZ R65, R40.reuse, R47, R42 ;  /* 0x0000002f28417223 */ /* 0x040fe2000001002a */
[----:B------:R-:W-:Y:S01]  /*f2a0*/  FFMA.FTZ R57, R40, R45, -R49 ;  /* 0x0000002d28397223 */ /* 0x000fe20000010831 */
[----:B------:R-:W-:Y:S02]  /*f2b0*/  F2FP.F16.E4M3.UNPACK_B R47, R56.H1 ;  /* 0x00000038ff2f723e */ /* 0x000fe400030006ff */
[----:B------:R-:W-:Y:S01]  /*f2c0*/  F2FP.F16.E4M3.UNPACK_B R45, R51.H1 ;  /* 0x00000033ff2d723e */ /* 0x000fe200030006ff */
[----:B------:R-:W-:Y:S01]  /*f2d0*/  HADD2.F32 R53, -RZ, R53.H1_H1 ;  /* 0x30000035ff357230 */ /* 0x000fe20000004100 */
[-C--:B------:R-:W-:Y:S01]  /*f2e0*/  F2FP.F16.E4M3.UNPACK_B R37, R36.reuse ;  /* 0x00000024ff25723e */ /* 0x080fe200020006ff */
[----:B------:R-:W-:Y:S01]  /*f2f0*/  HADD2.F32 R59, -RZ, R59.H1_H1 ;  /* 0x3000003bff3b7230 */ /* 0x000fe20000004100 */
[----:B------:R-:W-:Y:S01]  /*f300*/  F2FP.F16.E4M3.UNPACK_B R36, R36.H1 ;  /* 0x00000024ff24723e */ /* 0x000fe200030006ff */
[----:B------:R-:W-:Y:S02]  /*f310*/  HADD2.F32 R50, -RZ, R50.H1_H1 ;  /* 0x30000032ff327230 */ /* 0x000fe40000004100 */
[----:B------:R-:W-:Y:S01]  /*f320*/  FFMA.FTZ R62, R46, R54, -R55 ;  /* 0x000000362e3e7223 */ /* 0x000fe20000010837 */
[----:B------:R-:W-:-:S02]  /*f330*/  HADD2.F32 R49, -RZ, R47.H0_H0 ;  /* 0x2000002fff317230 */ /* 0x000fc40000004100 */
[----:B------:R-:W-:Y:S02]  /*f340*/  HADD2.F32 R42, -RZ, R43.H0_H0 ;  /* 0x2000002bff2a7230 */ /* 0x000fe40000004100 */
[----:B------:R-:W-:Y:S02]  /*f350*/  HADD2.F32 R46, -RZ, R45.H0_H0 ;  /* 0x2000002dff2e7230 */ /* 0x000fe40000004100 */
[C---:B------:R-:W-:Y:S01]  /*f360*/  FMUL.FTZ R55, R50.reuse, R59 ;  /* 0x0000003b32377220 */ /* 0x040fe20000410000 */
[----:B------:R-:W-:Y:S02]  /*f370*/  HADD2.F32 R40, -RZ, R39.H1_H1 ;  /* 0x30000027ff287230 */ /* 0x000fe40000004100 */
[----:B------:R-:W-:Y:S01]  /*f380*/  FMUL.FTZ R52, R50, R53 ;  /* 0x0000003532347220 */ /* 0x000fe20000410000 */
[----:B------:R-:W-:Y:S02]  /*f390*/  HADD2.F32 R39, -RZ, R36.H0_H0 ;  /* 0x20000024ff277230 */ /* 0x000fe40000004100 */
[----:B------:R-:W-:Y:S01]  /*f3a0*/  FMUL.FTZ R50, R42, R49 ;  /* 0x000000312a327220 */ /* 0x000fe20000410000 */
[----:B------:R-:W-:-:S02]  /*f3b0*/  HADD2.F32 R47, -RZ, R47.H1_H1 ;  /* 0x3000002fff2f7230 */ /* 0x000fc40000004100 */
[----:B------:R-:W-:Y:S01]  /*f3c0*/  FMUL.FTZ R42, R42, R46 ;  /* 0x0000002e2a2a7220 */ /* 0x000fe20000410000 */
[----:B------:R-:W-:Y:S01]  /*f3d0*/  HADD2.F32 R43, -RZ, R43.H1_H1 ;  /* 0x3000002bff2b7230 */ /* 0x000fe20000004100 */
[----:B------:R-:W-:Y:S01]  /*f3e0*/  F2FP.F16.E4M3.UNPACK_B R56, R56 ;  /* 0x00000038ff38723e */ /* 0x000fe200020006ff */
[----:B------:R-:W-:Y:S02]  /*f3f0*/  HADD2.F32 R45, -RZ, R45.H1_H1 ;  /* 0x3000002dff2d7230 */ /* 0x000fe40000004100 */
[C---:B------:R-:W-:Y:S01]  /*f400*/  FFMA.FTZ R66, R40.reuse, R53, -R55 ;  /* 0x0000003528427223 */ /* 0x040fe20000010837 */
[----:B------:R-:W-:Y:S01]  /*f410*/  FFMA.FTZ R68, R40, R59, R52 ;  /* 0x0000003b28447223 */ /* 0x000fe20000010034 */
[----:B------:R-:W-:Y:S02]  /*f420*/  HADD2.F32 R36, -RZ, R36.H1_H1 ;  /* 0x30000024ff247230 */ /* 0x000fe40000004100 */
[C---:B------:R-:W-:Y:S01]  /*f430*/  FFMA.FTZ R50, R39.reuse, R46, -R50 ;  /* 0x0000002e27327223 */ /* 0x040fe20000010832 */
[----:B------:R-:W-:Y:S01]  /*f440*/  FFMA.FTZ R49, R39, R49, R42 ;  /* 0x0000003127317223 */ /* 0x000fe2000001002a */
[----:B------:R-:W-:Y:S01]  /*f450*/  F2FP.F16.E4M3.UNPACK_B R51, R51 ;  /* 0x00000033ff33723e */ /* 0x000fe200020006ff */
[C---:B------:R-:W-:Y:S01]  /*f460*/  FMUL.FTZ R53, R43.reuse, R47 ;  /* 0x0000002f2b357220 */ /* 0x040fe20000410000 */
[----:B------:R-:W-:Y:S01]  /*f470*/  FMUL.FTZ R40, R43, R45 ;  /* 0x0000002d2b287220 */ /* 0x000fe20000410000 */
[----:B------:R-:W-:-:S02]  /*f480*/  HADD2.F32 R42, -RZ, R56.H0_H0 ;  /* 0x20000038ff2a7230 */ /* 0x000fc40000004100 */
[----:B------:R-:W-:Y:S02]  /*f490*/  HADD2.F32 R39, -RZ, R41.H0_H0 ;  /* 0x20000029ff277230 */ /* 0x000fe40000004100 */
[C---:B------:R-:W-:Y:S01]  /*f4a0*/  FFMA.FTZ R53, R36.reuse, R45, -R53 ;  /* 0x0000002d24357223 */ /* 0x040fe20000010835 */
[----:B------:R-:W-:Y:S01]  /*f4b0*/  FFMA.FTZ R52, R36, R47, R40 ;  /* 0x0000002f24347223 */ /* 0x000fe20000010028 */
[----:B------:R-:W-:Y:S02]  /*f4c0*/  HADD2.F32 R40, -RZ, R51.H0_H0 ;  /* 0x20000033ff287230 */ /* 0x000fe40000004100 */
[----:B------:R-:W-:Y:S02]  /*f4d0*/  HADD2.F32 R36, -RZ, R37.H0_H0 ;  /* 0x20000025ff247230 */ /* 0x000fe40000004100 */
[----:B------:R-:W-:Y:S01]  /*f4e0*/  FMUL.FTZ R43, R39, R42 ;  /* 0x0000002a272b7220 */ /* 0x000fe20000410000 */
[----:B------:R-:W-:Y:S02]  /*f4f0*/  HADD2.F32 R56, -RZ, R56.H1_H1 ;  /* 0x30000038ff387230 */ /* 0x000fe40000004100 */
[----:B------:R-:W-:-:S02]  /*f500*/  HADD2.F32 R41, -RZ, R41.H1_H1 ;  /* 0x30000029ff297230 */ /* 0x000fc40000004100 */
[-C--:B------:R-:W-:Y:S01]  /*f510*/  FMUL.FTZ R39, R39, R40.reuse ;  /* 0x0000002827277220 */ /* 0x080fe20000410000 */
[C---:B------:R-:W-:Y:S01]  /*f520*/  FFMA.FTZ R45, R36.reuse, R40, -R43 ;  /* 0x00000028242d7223 */ /* 0x040fe2000001082b */
[----:B------:R-:W-:Y:S01]  /*f530*/  HADD2.F32 R40, -RZ, R51.H1_H1 ;  /* 0x30000033ff287230 */ /* 0x000fe20000004100 */
[----:B------:R-:W-:Y:S01]  /*f540*/  F2FP.F16.E4M3.UNPACK_B R43, R6.H1 ;  /* 0x00000006ff2b723e */ /* 0x000fe200030006ff */
[----:B------:R-:W-:Y:S02]  /*f550*/  HADD2.F32 R37, -RZ, R37.H1_H1 ;  /* 0x30000025ff257230 */ /* 0x000fe40000004100 */
[C---:B------:R-:W-:Y:S01]  /*f560*/  FMUL.FTZ R46, R41.reuse, R56 ;  /* 0x00000038292e7220 */ /* 0x040fe20000410000 */
[----:B------:R-:W-:Y:S01]  /*f570*/  FFMA.FTZ R42, R36, R42, R39 ;  /* 0x0000002a242a7223 */ /* 0x000fe20000010027 */
[----:B------:R-:W-:Y:S01]  /*f580*/  F2FP.F16.E4M3.UNPACK_B R4, R38 ;  /* 0x00000026ff04723e */ /* 0x000fe200020006ff */
[----:B------:R-:W-:Y:S01]  /*f590*/  FMUL.FTZ R41, R41, R40 ;  /* 0x0000002829297220 */ /* 0x000fe20000410000 */
[----:B------:R-:W-:Y:S01]  /*f5a0*/  F2FP.F16.E4M3.UNPACK_B R36, R20.H1 ;  /* 0x00000014ff24723e */ /* 0x000fe200030006ff */
[----:B------:R-:W-:Y:S01]  /*f5b0*/  FFMA.FTZ R46, R37, R40, -R46 ;  /* 0x00000028252e7223 */ /* 0x000fe2000001082e */
[----:B------:R-:W-:Y:S01]  /*f5c0*/  F2FP.F16.E4M3.UNPACK_B R38, R38.H1 ;  /* 0x00000026ff26723e */ /* 0x000fe200030006ff */
[----:B------:R-:W-:-:S02]  /*f5d0*/  HADD2.F32 R40, -RZ, R43.H0_H0 ;  /* 0x2000002bff287230 */ /* 0x000fc40000004100 */
[----:B------:R-:W-:Y:S02]  /*f5e0*/  HADD2.F32 R39, -RZ, R48.H0_H0 ;  /* 0x20000030ff277230 */ /* 0x000fe40000004100 */
[----:B------:R-:W-:Y:S01]  /*f5f0*/  FFMA.FTZ R47, R37, R56, R41 ;  /* 0x00000038252f7223 */ /* 0x000fe20000010029 */
[--C-:B------:R-:W-:Y:S02]  /*f600*/  HADD2.F32 R37, -RZ, R36.reuse.H0_H0 ;  /* 0x20000024ff257230 */ /* 0x100fe40000004100 */
[----:B------:R-:W-:Y:S02]  /*f610*/  HADD2.F32 R41, -RZ, R36.H1_H1 ;  /* 0x30000024ff297230 */ /* 0x000fe40000004100 */
[----:B------:R-:W-:Y:S01]  /*f620*/  FMUL.FTZ R51, R39, R40 ;  /* 0x0000002827337220 */ /* 0x000fe20000410000 */
[----:B------:R-:W-:Y:S02]  /*f630*/  HADD2.F32 R36, -RZ, R38.H0_H0 ;  /* 0x20000026ff247230 */ /* 0x000fe40000004100 */
[----:B------:R-:W-:-:S02]  /*f640*/  HADD2.F32 R43, -RZ, R43.H1_H1 ;  /* 0x3000002bff2b7230 */ /* 0x000fc40000004100 */
[----:B------:R-:W-:Y:S02]  /*f650*/  HADD2.F32 R48, -RZ, R48.H1_H1 ;  /* 0x30000030ff307230 */ /* 0x000fe40000004100 */
[-C--:B------:R-:W-:Y:S01]  /*f660*/  FMUL.FTZ R39, R39, R37.reuse ;  /* 0x0000002527277220 */ /* 0x080fe20000410000 */
[----:B------:R-:W-:Y:S01]  /*f670*/  FFMA.FTZ R51, R36, R37, -R51 ;  /* 0x0000002524337223 */ /* 0x000fe20000010833 */
[----:B------:R-:W-:Y:S01]  /*f680*/  HADD2.F32 R38, -RZ, R38.H1_H1 ;  /* 0x30000026ff267230 */ /* 0x000fe20000004100 */
[----:B------:R-:W-:Y:S01]  /*f690*/  F2FP.F16.E4M3.UNPACK_B R20, R20 ;  /* 0x00000014ff14723e */ /* 0x000fe200020006ff */
[C---:B------:R-:W-:Y:S01]  /*f6a0*/  FMUL.FTZ R37, R48.reuse, R43 ;  /* 0x0000002b30257220 */ /* 0x040fe20000410000 */
[----:B------:R-:W-:Y:S01]  /*f6b0*/  F2FP.F16.E4M3.UNPACK_B R6, R6 ;  /* 0x00000006ff06723e */ /* 0x000fe200020006ff */
[-C--:B------:R-:W-:Y:S01]  /*f6c0*/  FMUL.FTZ R54, R48, R41.reuse ;  /* 0x0000002930367220 */ /* 0x080fe20000410000 */
[----:B------:R-:W-:Y:S01]  /*f6d0*/  FFMA.FTZ R40, R36, R40, R39 ;  /* 0x0000002824287223 */ /* 0x000fe20000010027 */
[----:B------:R-:W-:Y:S01]  /*f6e0*/  FFMA.FTZ R48, R38, R41, -R37 ;  /* 0x0000002926307223 */ /* 0x000fe20000010825 */
[----:B------:R-:W-:-:S02]  /*f6f0*/  HADD2.F32 R37, -RZ, R20.H0_H0 ;  /* 0x20000014ff257230 */ /* 0x000fc40000004100 */
[----:B------:R-:W-:Y:S01]  /*f700*/  FFMA.FTZ R55, R38, R43, R54 ;  /* 0x0000002b26377223 */ /* 0x000fe20000010036 */
[----:B------:R-:W-:Y:S02]  /*f710*/  HADD2.F32 R36, -RZ, R20.H1_H1 ;  /* 0x30000014ff247230 */ /* 0x000fe40000004100 */
[--C-:B------:R-:W-:Y:S02]  /*f720*/  HADD2.F32 R39, -RZ, R6.reuse.H0_H0 ;  /* 0x20000006ff277230 */ /* 0x100fe40000004100 */
[--C-:B------:R-:W-:Y:S02]  /*f730*/  HADD2.F32 R20, -RZ, R7.reuse.H0_H0 ;  /* 0x20000007ff147230 */ /* 0x100fe40000004100 */
[----:B------:R-:W-:Y:S02]  /*f740*/  HADD2.F32 R38, -RZ, R6.H1_H1 ;  /* 0x30000006ff267230 */ /* 0x000fe40000004100 */
[----:B------:R-:W-:Y:S02]  /*f750*/  HADD2.F32 R7, -RZ, R7.H1_H1 ;  /* 0x30000007ff077230 */ /* 0x000fe40000004100 */
[----:B------:R-:W-:Y:S01]  /*f760*/  FMUL.FTZ R41, R20, R39 ;  /* 0x0000002714297220 */ /* 0x000fe20000410000 */
[----:B------:R-:W-:-:S02]  /*f770*/  HADD2.F32 R6, -RZ, R4.H0_H0 ;  /* 0x20000004ff067230 */ /* 0x000fc40000004100 */
[-C--:B------:R-:W-:Y:S01]  /*f780*/  FMUL.FTZ R20, R20, R37.reuse ;  /* 0x0000002514147220 */ /* 0x080fe20000410000 */
[----:B------:R-:W-:Y:S02]  /*f790*/  HADD2.F32 R4, -RZ, R4.H1_H1 ;  /* 0x30000004ff047230 */ /* 0x000fe40000004100 */
[C---:B------:R-:W-:Y:S01]  /*f7a0*/  FMUL.FTZ R43, R7.reuse, R38 ;  /* 0x00000026072b7220 */ /* 0x040fe20000410000 */
        /* <DEDUP_REMOVED lines=18> */
[----:B------:R-:W-:-:S02]  /*f8d0*/  F2FP.SATFINITE.E4M3.F32.PACK_AB_MERGE_C R27, R64, R61, R65 ;  /* 0x0000003d401b723e */ /* 0x000fc40004807041 */
[----:B------:R-:W-:Y:S02]  /*f8e0*/  F2FP.SATFINITE.E4M3.F32.PACK_AB_MERGE_C R24, R47, R42, R49 ;  /* 0x0000002a2f18723e */ /* 0x000fe40004807031 */
[----:B------:R-:W-:Y:S01]  /*f8f0*/  F2FP.SATFINITE.E4M3.F32.PACK_AB_MERGE_C R26, R37, R20, R40 ;  /* 0x00000014251a723e */ /* 0x000fe20004807028 */
[----:B------:R0:W-:Y:S04]  /*f900*/  STS.128 [R67+0x18400], R4 ;  /* 0x0184000443007388 */ /* 0x0001e80000000c00 */
[----:B------:R0:W-:Y:S02]  /*f910*/  STS.128 [R0+0x18400], R24 ;  /* 0x0184001800007388 */ /* 0x0001e40000000c00 */
.L_x_5329:
[----:B------:R-:W-:Y:S05]  /*f920*/  BSYNC B1 ;  /* 0x0000000000017941 */ /* 0x000fea0003800000 */
.L_x_5328:
[----:B------:R-:W-:Y:S04]  /*f930*/  BSSY B1, `(.L_x_5330) ;  /* 0x0000101000017945 */ /* 0x000fe80003800000 */
[----:B------:R-:W-:Y:S05]  /*f940*/  @P1 BRA `(.L_x_5331) ;  /* 0x0000000c00fc1947 */ /* 0x000fea0003800000 */
[----:B------:R-:W4:Y:S01]  /*f950*/  LDL R61, [R1+0x44] ;  /* 0x00004400013d7983 */ /* 0x000f220000100800 */
[----:B0----5:R-:W-:Y:S02]  /*f960*/  SHF.R.U32.HI R0, RZ, 0x8, R28 ;  /* 0x00000008ff007819 */ /* 0x021fe4000001161c */
[----:B------:R-:W-:Y:S02]  /*f970*/  LOP3.LUT R5, R28, 0xff, RZ, 0xc0, !PT ;  /* 0x000000ff1c057812 */ /* 0x000fe400078ec0ff */
[----:B------:R-:W-:Y:S02]  /*f980*/  LOP3.LUT R4, R0, 0xff, RZ, 0xc0, !PT ;  /* 0x000000ff00047812 */ /* 0x000fe400078ec0ff */
[----:B------:R-:W-:Y:S02]  /*f990*/  LEA.HI R0, R3, R213, RZ, 0x1c ;  /* 0x000000d503007211 */ /* 0x000fe400078fe0ff */
[----:B---3--:R-:W-:Y:S02]  /*f9a0*/  PRMT R37, R4, 0x7604, R5 ;  /* 0x0000760404257816 */ /* 0x008fe40000000005 */
[----:B------:R-:W-:-:S02]  /*f9b0*/  SHF.R.S32.HI R5, RZ, 0x1f, R0 ;  /* 0x0000001fff057819 */ /* 0x000fc40000011400 */
[----:B------:R-:W-:Y:S02]  /*f9c0*/  SHF.R.U32.HI R24, RZ, 0x8, R31 ;  /* 0x00000008ff187819 */ /* 0x000fe4000001161f */
[----:B------:R-:W-:Y:S01]  /*f9d0*/  LEA.HI R4, R5, R0, RZ, 0x2 ;  /* 0x0000000005047211 */ /* 0x000fe200078f10ff */
[----:B------:R-:W-:Y:S01]  /*f9e0*/  IMAD.SHL.U32 R0, R0, 0x10, RZ ;  /* 0x0000001000007824 */ /* 0x000fe200078e00ff */
[----:B--2---:R-:W-:Y:S02]  /*f9f0*/  LOP3.LUT R21, R31, 0xff, RZ, 0xc0, !PT ;  /* 0x000000ff1f157812 */ /* 0x004fe400078ec0ff */
[----:B------:R-:W-:Y:S01]  /*fa00*/  SHF.R.U32.HI R20, RZ, 0x8, R8 ;  /* 0x00000008ff147819 */ /* 0x000fe20000011608 */
[----:B------:R-:W-:Y:S01]  /*fa10*/  IMAD.SHL.U32 R4, R4, 0x800, RZ ;  /* 0x0000080004047824 */ /* 0x000fe200078e00ff */
[----:B------:R-:W-:Y:S02]  /*fa20*/  LOP3.LUT R5, R215, 0x30, R0, 0xf8, !PT ;  /* 0x00000030d7057812 */ /* 0x000fe400078ef800 */
[----:B------:R-:W-:-:S02]  /*fa30*/  LOP3.LUT R0, R24, 0xff, RZ, 0xc0, !PT ;  /* 0x000000ff18007812 */ /* 0x000fc400078ec0ff */
[----:B------:R-:W-:Y:S02]  /*fa40*/  SHF.R.U32.HI R6, RZ, 0x8, R29 ;  /* 0x00000008ff067819 */ /* 0x000fe4000001161d */
[----:B------:R-:W-:Y:S02]  /*fa50*/  LOP3.LUT R25, R8, 0xff, RZ, 0xc0, !PT ;  /* 0x000000ff08197812 */ /* 0x000fe400078ec0ff */
[----:B------:R-:W-:Y:S02]  /*fa60*/  LOP3.LUT R20, R20, 0xff, RZ, 0xc0, !PT ;  /* 0x000000ff14147812 */ /* 0x000fe400078ec0ff */
[----:B------:R-:W-:Y:S02]  /*fa70*/  PRMT R41, R0, 0x7604, R21 ;  /* 0x0000760400297816 */ /* 0x000fe40000000015 */
[----:B------:R-:W-:Y:S02]  /*fa80*/  LOP3.LUT R5, R5, R216, RZ, 0x3c, !PT ;  /* 0x000000d805057212 */ /* 0x000fe400078e3cff */
[----:B------:R-:W-:-:S02]  /*fa90*/  LOP3.LUT R4, R4, 0xffffe000, RZ, 0xc0, !PT ;  /* 0xffffe00004047812 */ /* 0x000fc400078ec0ff */
[----:B------:R-:W-:Y:S02]  /*faa0*/  SHF.R.U32.HI R0, RZ, 0x8, R9 ;  /* 0x00000008ff007819 */ /* 0x000fe40000011609 */
[----:B------:R-:W-:Y:S02]  /*fab0*/  LOP3.LUT R7, R29, 0xff, RZ, 0xc0, !PT ;  /* 0x000000ff1d077812 */ /* 0x000fe400078ec0ff */
[----:B------:R-:W-:Y:S02]  /*fac0*/  LOP3.LUT R6, R6, 0xff, RZ, 0xc0, !PT ;  /* 0x000000ff06067812 */ /* 0x000fe400078ec0ff */
[----:B------:R-:W-:Y:S02]  /*fad0*/  PRMT R45, R20, 0x7604, R25 ;  /* 0x00007604142d7816 */ /* 0x000fe40000000019 */
[----:B------:R-:W-:Y:S02]  /*fae0*/  IADD3 R21, R5, R217, R4 ;  /* 0x000000d905157210 */ /* 0x000fe40007ffe004 */
[----:B------:R-:W-:-:S02]  /*faf0*/  LOP3.LUT R25, R9, 0xff, RZ, 0xc0, !PT ;  /* 0x000000ff09197812 */ /* 0x000fc400078ec0ff */
[----:B------:R-:W-:Y:S02]  /*fb00*/  SHF.R.U32.HI R24, RZ, 0x8, R11 ;  /* 0x00000008ff187819 */ /* 0x000fe4000001160b */
[----:B------:R-:W-:Y:S02]  /*fb10*/  LOP3.LUT R0, R0, 0xff, RZ, 0xc0, !PT ;  /* 0x000000ff00007812 */ /* 0x000fe400078ec0ff */
[----:B------:R-:W-:Y:S02]  /*fb20*/  SHF.R.U32.HI R20, RZ, 0x8, R10 ;  /* 0x00000008ff147819 */ /* 0x000fe4000001160a */
[----:B------:R-:W-:Y:S02]  /*fb30*/  PRMT R36, R6, 0x7604, R7 ;  /* 0x0000760406247816 */ /* 0x000fe40000000007 */
[----:B------:R-:W-:Y:S02]  /*fb40*/  SHF.R.U32.HI R6, RZ, 0x8, R30 ;  /* 0x00000008ff067819 */ /* 0x000fe4000001161e */
[----:B------:R-:W-:-:S02]  /*fb50*/  LOP3.LUT R27, R10, 0xff, RZ, 0xc0, !PT ;  /* 0x000000ff0a1b7812 */ /* 0x000fc400078ec0ff */
[----:B------:R-:W-:Y:S02]  /*fb60*/  LOP3.LUT R24, R24, 0xff, RZ, 0xc0, !PT ;  /* 0x000000ff18187812 */ /* 0x000fe400078ec0ff */
[----:B------:R-:W-:Y:S01]  /*fb70*/  PRMT R49, R0, 0x7604, R25 ;  /* 0x0000760400317816 */ /* 0x000fe20000000019 */
[----:B------:R-:W-:Y:S01]  /*fb80*/  IMAD.IADD R0, R16, 0x1, R21 ;  /* 0x0000000110007824 */ /* 0x000fe200078e0215 */
[----:B------:R-:W-:Y:S02]  /*fb90*/  LOP3.LUT R20, R20, 0xff, RZ, 0xc0, !PT ;  /* 0x000000ff14147812 */ /* 0x000fe400078ec0ff */
[----:B------:R-:W-:Y:S02]  /*fba0*/  LOP3.LUT R43, R11, 0xff, RZ, 0xc0, !PT ;  /* 0x000000ff0b2b7812 */ /* 0x000fe400078ec0ff */
[----:B------:R-:W-:Y:S02]  /*fbb0*/  LOP3.LUT R7, R30, 0xff, RZ, 0xc0, !PT ;  /* 0x000000ff1e077812 */ /* 0x000fe400078ec0ff */
[----:B------:R-:W-:-:S02]  /*fbc0*/  LOP3.LUT R6, R6, 0xff, RZ, 0xc0, !PT ;  /* 0x000000ff06067812 */ /* 0x000fc400078ec0ff */
[----:B------:R-:W-:Y:S02]  /*fbd0*/  PRMT R51, R20, 0x7604, R27 ;  /* 0x0000760414337816 */ /* 0x000fe4000000001b */
[----:B------:R-:W-:Y:S02]  /*fbe0*/  PRMT R53, R24, 0x7604, R43 ;  /* 0x0000760418357816 */ /* 0x000fe4000000002b */
[----:B------:R-:W0:Y:S01]  /*fbf0*/  LDS.128 R24, [R0+0x18400] ;  /* 0x0184000000187984 */ /* 0x000e220000000c00 */
[----:B----4-:R-:W-:Y:S02]  /*fc00*/  PRMT R39, R6, 0x7604, R7 ;  /* 0x0000760406277816 */ /* 0x010fe40000000007 */
        /* <DEDUP_REMOVED lines=13> */
[----:B------:R-:W-:Y:S02]  /*fce0*/  SHF.R.U32.HI R38, RZ, 0x10, R10 ;  /* 0x00000010ff267819 */ /* 0x000fe4000001160a */
[----:B------:R-:W-:-:S02]  /*fcf0*/  PRMT R49, R36, 0x7054, R49 ;  /* 0x0000705424317816 */ /* 0x000fc40000000031 */
[----:B------:R-:W-:Y:S02]  /*fd00*/  LOP3.LUT R40, R40, 0xff, RZ, 0xc0, !PT ;  /* 0x000000ff28287812 */ /* 0x000fe400078ec0ff */
[----:B------:R-:W-:Y:S02]  /*fd10*/  LOP3.LUT R20, R20, 0xff, RZ, 0xc0, !PT ;  /* 0x000000ff14147812 */ /* 0x000fe400078ec0ff */
[----:B------:R-:W-:Y:S02]  /*fd20*/  LOP3.LUT R38, R38, 0xff, RZ, 0xc0, !PT ;  /* 0x000000ff26267812 */ /* 0x000fe400078ec0ff */
[----:B------:R-:W-:Y:S02]  /*fd30*/  LOP3.LUT R49, R49, 0xff000000, R9, 0xf8, !PT ;  /* 0xff00000031317812 */ /* 0x000fe400078ef809 */
[----:B------:R-:W-:Y:S02]  /*fd40*/  PRMT R43, R40, 0x7054, R41 ;  /* 0x00007054282b7816 */ /* 0x000fe40000000029 */
[----:B------:R-:W-:-:S02]  /*fd50*/  PRMT R47, R20, 0x7054, R45 ;  /* 0x00007054142f7816 */ /* 0x000fc4000000002d */
[----:B------:R-:W-:Y:S02]  /*fd60*/  PRMT R51, R38, 0x7054, R51 ;  /* 0x0000705426337816 */ /* 0x000fe40000000033 */
[----:B------:R-:W-:Y:S02]  /*fd70*/  LOP3.LUT R41, R21, 0xff000000, R29, 0xf8, !PT ;  /* 0xff00000015297812 */ /* 0x000fe400078ef81d */
[----:B------:R-:W-:Y:S02]  /*fd80*/  F2FP.F16.E4M3.UNPACK_B R48, R49 ;  /* 0x00000031ff30723e */ /* 0x000fe400020006ff */
[----:B0-----:R-:W-:Y:S02]  /*fd90*/  F2FP.F16.E4M3.UNPACK_B R36, R25 ;  /* 0x00000019ff24723e */ /* 0x001fe400020006ff */
[----:B------:R-:W-:Y:S01]  /*fda0*/  SHF.R.U32.HI R40, RZ, 0x10, R11 ;  /* 0x00000010ff287819 */ /* 0x000fe2000001160b */
[----:B------:R-:W-:Y:S01]  /*fdb0*/  HADD2.F32 R50, -RZ, R48.H0_H0 ;  /* 0x20000030ff327230 */ /* 0x000fe20000004100 */
[----:B------:R-:W-:-:S02]  /*fdc0*/  LOP3.LUT R47, R47, 0xff000000, R8, 0xf8, !PT ;  /* 0xff0000002f2f7812 */ /* 0x000fc400078ef808 */
[----:B------:R-:W-:Y:S01]  /*fdd0*/  LOP3.LUT R8, R51, 0xff000000, R10, 0xf8, !PT ;  /* 0xff00000033087812 */ /* 0x000fe200078ef80a */
[----:B------:R-:W-:Y:S01]  /*fde0*/  HADD2.F32 R51, -RZ, R48.H1_H1 ;  /* 0x30000030ff337230 */ /* 0x000fe20000004100 */
[----:B------:R-:W-:Y:S02]  /*fdf0*/  F2FP.F16.E4M3.UNPACK_B R42, R41 ;  /* 0x00000029ff2a723e */ /* 0x000fe400020006ff */
[----:B------:R-:W-:Y:S02]  /*fe00*/  LOP3.LUT R40, R40, 0xff, RZ, 0xc0, !PT ;  /* 0x000000ff28287812 */ /* 0x000fe400078ec0ff */
[----:B------:R-:W-:Y:S01]  /*fe10*/  LOP3.LUT R20, R39, 0xff000000, R30, 0xf8, !PT ;  /* 0xff00000027147812 */ /* 0x000fe200078ef81e */
[--C-:B------:R-:W-:Y:S01]  /*fe20*/  HADD2.F32 R46, -RZ, R42.reuse.H0_H0 ;  /* 0x2000002aff2e7230 */ /* 0x100fe20000004100 */
[----:B------:R-:W-:Y:S01]  /*fe30*/  LOP3.LUT R45, R43, 0xff000000, R31, 0xf8, !PT ;  /* 0xff0000002b2d7812 */ /* 0x000fe200078ef81f */
[----:B------:R-:W-:Y:S01]  /*fe40*/  HADD2.F32 R43, -RZ, R42.H1_H1 ;  /* 0x3000002aff2b7230 */ /* 0x000fe20000004100 */
[----:B------:R-:W-:-:S02]  /*fe50*/  F2FP.F16.E4M3.UNPACK_B R38, R27 ;  /* 0x0000001bff26723e */ /* 0x000fc400020006ff */
[----:B------:R-:W-:Y:S02]  /*fe60*/  F2FP.F16.E4M3.UNPACK_B R39, R27.H1 ;  /* 0x0000001bff27723e */ /* 0x000fe400030006ff */
[----:B------:R-:W-:Y:S02]  /*fe70*/  PRMT R53, R40, 0x7054, R53 ;  /* 0x0000705428357816 */ /* 0x000fe40000000035 */
[-C--:B------:R-:W-:Y:S02]  /*fe80*/  F2FP.F16.E4M3.UNPACK_B R27, R24.reuse ;  /* 0x00000018ff1b723e */ /* 0x080fe400020006ff */
[----:B------:R-:W-:Y:S02]  /*fe90*/  F2FP.F16.E4M3.UNPACK_B R31, R24.H1 ;  /* 0x00000018ff1f723e */ /* 0x000fe400030006ff */
[----:B------:R-:W-:Y:S02]  /*fea0*/  LOP3.LUT R40, R37, 0xff000000, R28, 0xf8, !PT ;  /* 0xff00000025287812 */ /* 0x000fe400078ef81c */
[----:B------:R-:W-:-:S02]  /*feb0*/  F2FP.F16.E4M3.UNPACK_B R37, R25.H1 ;  /* 0x00000019ff25723e */ /* 0x000fc400030006ff */
[----:B------:R-:W-:Y:S02]  /*fec0*/  F2FP.F16.E4M3.UNPACK_B R49, R49.H1 ;  /* 0x00000031ff31723e */ /* 0x000fe400030006ff */
[----:B------:R-:W-:Y:S02]  /*fed0*/  F2FP.F16.E4M3.UNPACK_B R41, R41.H1 ;  /* 0x00000029ff29723e */ /* 0x000fe400030006ff */
[----:B------:R-:W-:-:S03]  /*fee0*/  LOP3.LUT R53, R53, 0xff000000, R11, 0xf8, !PT ;  /* 0xff00000035357812 */ /* 0x000fc600078ef80b */
[----:B------:R-:W-:Y:S01]  /*fef0*/  HADD2.F32 R42, -RZ, R41.H0_H0 ;  /* 0x20000029ff2a7230 */ /* 0x000fe20000004100 */
[----:B------:R-:W0:Y:S02]  /*ff00*/  LDS.128 R4, [R61+0x18400] ;  /* 0x018400003d047984 */ /* 0x000e240000000c00 */
[-C--:B0-----:R-:W-:Y:S02]  /*ff10*/  F2FP.F16.E4M3.UNPACK_B R10, R5.reuse ;  /* 0x00000005ff0a723e */ /* 0x081fe400020006ff */
[----:B------:R-:W-:Y:S01]  /*ff20*/  F2FP.F16.E4M3.UNPACK_B R21, R5.H1 ;  /* 0x00000005ff15723e */ /* 0x000fe200030006ff */
[----:B------:R-:W-:Y:S01]  /*ff30*/  HADD2.F32 R5, -RZ, R36.H0_H0 ;  /* 0x20000024ff057230 */ /* 0x000fe20000004100 */
[-C--:B------:R-:W-:Y:S01]  /*ff40*/  F2FP.F16.E4M3.UNPACK_B R29, R7.reuse ;  /* 0x00000007ff1d723e */ /* 0x080fe200020006ff */
[----:B------:R-:W-:Y:S01]  /*ff50*/  HADD2.F32 R9, -RZ, R10.H0_H0 ;  /* 0x2000000aff097230 */ /* 0x000fe20000004100 */
[----:B------:R-:W-:Y:S01]  /*ff60*/  F2FP.F16.E4M3.UNPACK_B R30, R7.H1 ;  /* 0x00000007ff1e723e */ /* 0x000fe200030006ff */
[----:B------:R-:W-:-:S02]  /*ff70*/  HADD2.F32 R36, -RZ, R36.H1_H1 ;  /* 0x30000024ff247230 */ /* 0x000fc40000004100 */
[C---:B------:R-:W-:Y:S01]  /*ff80*/  FMUL.FTZ R24, R5.reuse, R50 ;  /* 0x0000003205187220 */ /* 0x040fe20000410000 */
[----:B------:R-:W-:Y:S01]  /*ff90*/  FMUL.FTZ R25, R5, R46 ;  /* 0x0000002e05197220 */ /* 0x000fe20000410000 */
[----:B------:R-:W-:Y:S02]  /*ffa0*/  F2FP.F16.E4M3.UNPACK_B R11, R4.H1 ;  /* 0x00000004ff0b723e */ /* 0x000fe400030006ff */
[C---:B------:R-:W-:Y:S01]  /*ffb0*/  FFMA.FTZ R5, R9.reuse, R46, -R24 ;  /* 0x0000002e09057223 */ /* 0x040fe20000010818 */
[----:B------:R-:W-:Y:S02]  /*ffc0*/  HADD2.F32 R24, -RZ, R10.H1_H1 ;  /* 0x3000000aff187230 */ /* 0x000fe40000004100 */
[----:B------:R-:W-:Y:S01]  /*ffd0*/  FFMA.FTZ R9, R9, R50, R25 ;  /* 0x0000003209097223 */ /* 0x000fe20000010019 */
[----:B------:R-:W-:Y:S02]  /*ffe0*/  HADD2.F32 R46, -RZ, R49.H0_H0 ;  /* 0x20000031ff2e7230 */ /* 0x000fe40000004100 */
[----:B------:R-:W-:Y:S01]  /*fff0*/  FMUL.FTZ R55, R36, R51 ;  /* 0x0000003324377220 */ /* 0x000fe20000410000 */
[----:B------:R-:W-:-:S02]  /*10000*/  HADD2.F32 R10, -RZ, R37.H0_H0 ;  /* 0x20000025ff0a7230 */ /* 0x000fc40000004100 */
[-C--:B------:R-:W-:Y:S01]  /*10010*/  FMUL.FTZ R36, R36, R43.reuse ;  /* 0x0000002b24247220 */ /* 0x080fe20000410000 */
[----:B------:R-:W-:Y:S01]  /*10020*/  HADD2.F32 R25, -RZ, R21.H0_H0 ;  /* 0x20000015ff197230 */ /* 0x000fe20000004100 */
[----:B------:R-:W-:Y:S01]  /*10030*/  F2FP.F16.E4M3.UNPACK_B R7, R4 ;  /* 0x00000004ff07723e */ /* 0x000fe200020006ff */
[----:B------:R-:W-:Y:S02]  /*10040*/  HADD2.F32 R37, -RZ, R37.H1_H1 ;  /* 0x30000025ff257230 */ /* 0x000fe40000004100 */
[C---:B------:R-:W-:Y:S01]  /*10050*/  FMUL.FTZ R48, R10.reuse, R46 ;  /* 0x0000002e0a307220 */ /* 0x040fe20000410000 */
[-C--:B------:R-:W-:Y:S01]  /*10060*/  FMUL.FTZ R57, R10, R42.reuse ;  /* 0x0000002a0a397220 */ /* 0x080fe20000410000 */
[C---:B------:R-:W-:Y:S01]  /*10070*/  FFMA.FTZ R10, R24.reuse, R43, -R55 ;  /* 0x0000002b180a7223 */ /* 0x040fe20000010837 */
[----:B------:R-:W-:Y:S01]  /*10080*/  FFMA.FTZ R24, R24, R51, R36 ;  /* 0x0000003318187223 */ /* 0x000fe20000010024 */
[C---:B------:R-:W-:Y:S01]  /*10090*/  FFMA.FTZ R51, R25.reuse, R42, -R48 ;  /* 0x0000002a19337223 */ /* 0x040fe20000010830 */
[----:B------:R-:W-:Y:S01]  /*100a0*/  HADD2.F32 R42, -RZ, R41.H1_H1 ;  /* 0x30000029ff2a7230 */ /* 0x000fe20000004100 */
        /* <DEDUP_REMOVED lines=16> */
[----:B------:R-:W-:Y:S01]  /*101b0*/  FFMA.FTZ R52, R21, R42, -R50 ;  /* 0x0000002a15347223 */ /* 0x000fe20000010832 */
[----:B------:R-:W-:Y:S02]  /*101c0*/  HADD2.F32 R38, -RZ, R38.H1_H1 ;  /* 0x30000026ff267230 */ /* 0x000fe40000004100 */
[C---:B------:R-:W-:Y:S01]  /*101d0*/  FFMA.FTZ R56, R25.reuse, R43, -R56 ;  /* 0x0000002b19387223 */ /* 0x040fe20000010838 */
[----:B------:R-:W-:Y:S02]  /*101e0*/  HADD2.F32 R48, -RZ, R48.H1_H1 ;  /* 0x30000030ff307230 */ /* 0x000fe40000004100 */
[----:B------:R-:W-:Y:S01]  /*101f0*/  FFMA.FTZ R49, R25, R49, R36 ;  /* 0x0000003119317223 */ /* 0x000fe20000010024 */
        /* <DEDUP_REMOVED lines=10> */
[C---:B------:R-:W-:Y:S01]  /*102a0*/  FMUL.FTZ R38, R25.reuse, R42 ;  /* 0x0000002a19267220 */ /* 0x040fe20000410000 */
[----:B------:R-:W-:Y:S01]  /*102b0*/  F2FP.F16.E4M3.UNPACK_B R37, R47.H1 ;  /* 0x0000002fff25723e */ /* 0x000fe200030006ff */
[----:B------:R-:W-:Y:S01]  /*102c0*/  FMUL.FTZ R25, R25, R36 ;  /* 0x0000002419197220 */ /* 0x000fe20000410000 */
[----:B------:R-:W-:Y:S01]  /*102d0*/  F2FP.F16.E4M3.UNPACK_B R29, R40.H1 ;  /* 0x00000028ff1d723e */ /* 0x000fe200030006ff */
[----:B------:R-:W-:Y:S01]  /*102e0*/  FFMA.FTZ R59, R21, R36, -R38 ;  /* 0x00000024153b7223 */ /* 0x000fe20000010826 */
[----:B------:R-:W-:-:S02]  /*102f0*/  HADD2.F32 R53, -RZ, R53.H1_H1 ;  /* 0x30000035ff357230 */ /* 0x000fc40000004100 */
[----:B------:R-:W-:Y:S01]  /*10300*/  FFMA.FTZ R60, R21, R42, R25 ;  /* 0x0000002a153c7223 */ /* 0x000fe20000010019 */
[----:B------:R-:W-:Y:S01]  /*10310*/  HADD2.F32 R39, -RZ, R39.H1_H1 ;  /* 0x30000027ff277230 */ /* 0x000fe20000004100 */
[----:B------:R-:W-:Y:S01]  /*10320*/  F2FP.F16.E4M3.UNPACK_B R47, R47 ;  /* 0x0000002fff2f723e */ /* 0x000fe200020006ff */
[----:B------:R-:W-:Y:S01]  /*10330*/  HADD2.F32 R38, -RZ, R37.H0_H0 ;  /* 0x20000025ff267230 */ /* 0x000fe20000004100 */
[----:B------:R-:W-:Y:S01]  /*10340*/  F2FP.F16.E4M3.UNPACK_B R40, R40 ;  /* 0x00000028ff28723e */ /* 0x000fe200020006ff */
[----:B------:R-:W-:Y:S02]  /*10350*/  HADD2.F32 R25, -RZ, R31.H0_H0 ;  /* 0x2000001fff197230 */ /* 0x000fe40000004100 */
[----:B------:R-:W-:Y:S01]  /*10360*/  FMUL.FTZ R41, R39, R53 ;  /* 0x0000003527297220 */ /* 0x000fe20000410000 */
[----:B------:R-:W-:Y:S01]  /*10370*/  HADD2.F32 R36, -RZ, R29.H0_H0 ;  /* 0x2000001dff247230 */ /* 0x000fe20000004100 */
[----:B------:R-:W-:Y:S01]  /*10380*/  F2FP.F16.E4M3.UNPACK_B R4, R6 ;  /* 0x00000006ff04723e */ /* 0x000fe200020006ff */
        /* <DEDUP_REMOVED lines=9> */
[C---:B------:R-:W-:Y:S01]  /*10420*/  FFMA.FTZ R41, R21.reuse, R38, R25 ;  /* 0x0000002615297223 */ /* 0x040fe20000010019 */
[----:B------:R-:W-:Y:S01]  /*10430*/  FFMA.FTZ R53, R30, R53, R46 ;  /* 0x000000351e357223 */ /* 0x000fe2000001002e */
[----:B------:R-:W-:Y:S02]  /*10440*/  HADD2.F32 R38, -RZ, R37.H1_H1 ;  /* 0x30000025ff267230 */ /* 0x000fe40000004100 */
[----:B------:R-:W-:Y:S01]  /*10450*/  FFMA.FTZ R39, R21, R36, -R42 ;  /* 0x0000002415277223 */ /* 0x000fe2000001082a */
[----:B------:R-:W-:Y:S01]  /*10460*/  HADD2.F32 R30, -RZ, R29.H1_H1 ;  /* 0x3000001dff1e7230 */ /* 0x000fe20000004100 */
[----:B------:R-:W-:Y:S01]  /*10470*/  F2FP.F16.E4M3.UNPACK_B R28, R6.H1 ;  /* 0x00000006ff1c723e */ /* 0x000fe200030006ff */
[----:B------:R-:W-:Y:S02]  /*10480*/  HADD2.F32 R36, -RZ, R47.H0_H0 ;  /* 0x2000002fff247230 */ /* 0x000fe40000004100 */
[----:B------:R-:W-:Y:S01]  /*10490*/  FMUL.FTZ R42, R31, R38 ;  /* 0x000000261f2a7220 */ /* 0x000fe20000410000 */
[----:B------:R-:W-:-:S02]  /*104a0*/  HADD2.F32 R21, -RZ, R27.H0_H0 ;  /* 0x2000001bff157230 */ /* 0x000fc40000004100 */
[-C--:B------:R-:W-:Y:S01]  /*104b0*/  FMUL.FTZ R31, R31, R30.reuse ;  /* 0x0000001e1f1f7220 */ /* 0x080fe20000410000 */
[----:B------:R-:W-:Y:S02]  /*104c0*/  HADD2.F32 R27, -RZ, R27.H1_H1 ;  /* 0x3000001bff1b7230 */ /* 0x000fe40000004100 */
[C---:B------:R-:W-:Y:S01]  /*104d0*/  FFMA.FTZ R48, R11.reuse, R30, -R42 ;  /* 0x0000001e0b307223 */ /* 0x040fe2000001082a */
[--C-:B------:R-:W-:Y:S02]  /*104e0*/  HADD2.F32 R30, -RZ, R40.reuse.H0_H0 ;  /* 0x20000028ff1e7230 */ /* 0x100fe40000004100 */
[----:B------:R-:W-:Y:S01]  /*104f0*/  FFMA.FTZ R50, R11, R38, R31 ;  /* 0x000000260b327223 */ /* 0x000fe2000001001f */
[----:B------:R-:W-:Y:S02]  /*10500*/  HADD2.F32 R11, -RZ, R7.H0_H0 ;  /* 0x20000007ff0b7230 */ /* 0x000fe40000004100 */
[----:B------:R-:W-:Y:S01]  /*10510*/  FMUL.FTZ R42, R21, R36 ;  /* 0x00000024152a7220 */ /* 0x000fe20000410000 */
[----:B------:R-:W-:Y:S01]  /*10520*/  HADD2.F32 R38, -RZ, R47.H1_H1 ;  /* 0x3000002fff267230 */ /* 0x000fe20000004100 */
[----:B------:R-:W-:Y:S01]  /*10530*/  F2FP.F16.E4M3.UNPACK_B R6, R26 ;  /* 0x0000001aff06723e */ /* 0x000fe200020006ff */
[----:B------:R-:W-:-:S02]  /*10540*/  HADD2.F32 R40, -RZ, R40.H1_H1 ;  /* 0x30000028ff287230 */ /* 0x000fc40000004100 */
[-C--:B------:R-:W-:Y:S01]  /*10550*/  FMUL.FTZ R46, R21, R30.reuse ;  /* 0x0000001e152e7220 */ /* 0x080fe20000410000 */
[----:B------:R-:W-:Y:S01]  /*10560*/  FFMA.FTZ R42, R11, R30, -R42 ;  /* 0x0000001e0b2a7223 */ /* 0x000fe2000001082a */
[----:B------:R-:W-:Y:S01]  /*10570*/  HADD2.F32 R7, -RZ, R7.H1_H1 ;  /* 0x30000007ff077230 */ /* 0x000fe20000004100 */
[----:B------:R-:W-:Y:S01]  /*10580*/  F2FP.F16.E4M3.UNPACK_B R26, R26.H1 ;  /* 0x0000001aff1a723e */ /* 0x000fe200030006ff */
[C---:B------:R-:W-:Y:S01]  /*10590*/  FMUL.FTZ R30, R27.reuse, R38 ;  /* 0x000000261b1e7220 */ /* 0x040fe20000410000 */
[----:B------:R-:W-:Y:S01]  /*105a0*/  F2FP.F16.E4M3.UNPACK_B R25, R8.H1 ;  /* 0x00000008ff19723e */ /* 0x000fe200030006ff */
[----:B------:R-:W-:Y:S01]  /*105b0*/  FMUL.FTZ R29, R27, R40 ;  /* 0x000000281b1d7220 */ /* 0x000fe20000410000 */
[----:B------:R-:W-:Y:S01]  /*105c0*/  F2FP.F16.E4M3.UNPACK_B R21, R20.H1 ;  /* 0x00000014ff15723e */ /* 0x000fe200030006ff */
[----:B------:R-:W-:Y:S01]  /*105d0*/  FFMA.FTZ R46, R11, R36, R46 ;  /* 0x000000240b2e7223 */ /* 0x000fe2000001002e */
[----:B------:R-:W-:Y:S01]  /*105e0*/  FFMA.FTZ R27, R7, R40, -R30 ;  /* 0x00000028071b7223 */ /* 0x000fe2000001081e */
[----:B------:R-:W-:-:S02]  /*105f0*/  HADD2.F32 R36, -RZ, R25.H0_H0 ;  /* 0x20000019ff247230 */ /* 0x000fc40000004100 */
[----:B------:R-:W-:Y:S01]  /*10600*/  FFMA.FTZ R29, R7, R38, R29 ;  /* 0x00000026071d7223 */ /* 0x000fe2000001001d */
[--C-:B------:R-:W-:Y:S01]  /*10610*/  HADD2.F32 R11, -RZ, R26.reuse.H0_H0 ;  /* 0x2000001aff0b7230 */ /* 0x100fe20000004100 */
[----:B------:R-:W-:Y:S01]  /*10620*/  F2FP.F16.E4M3.UNPACK_B R20, R20 ;  /* 0x00000014ff14723e */ /* 0x000fe200020006ff */
[----:B------:R-:W-:Y:S01]  /*10630*/  HADD2.F32 R30, -RZ, R21.H0_H0 ;  /* 0x20000015ff1e7230 */ /* 0x000fe20000004100 */
[----:B------:R-:W-:Y:S01]  /*10640*/  F2FP.F16.E4M3.UNPACK_B R8, R8 ;  /* 0x00000008ff08723e */ /* 0x000fe200020006ff */
        /* <DEDUP_REMOVED lines=15> */
[--C-:B------:R-:W-:Y:S01]  /*10740*/  HADD2.F32 R11, -RZ, R20.reuse.H0_H0 ;  /* 0x20000014ff0b7230 */ /* 0x100fe20000004100 */
[----:B------:R-:W-:Y:S01]  /*10750*/  F2FP.SATFINITE.E4M3.F32.PACK_AB_MERGE_C R5, R10, R5, R51 ;  /* 0x000000050a05723e */ /* 0x000fe20004807033 */
[----:B------:R-:W-:Y:S01]  /*10760*/  HADD2.F32 R21, -RZ, R20.H1_H1 ;  /* 0x30000014ff157230 */ /* 0x000fe20000004100 */
[----:B------:R-:W-:Y:S01]  /*10770*/  F2FP.SATFINITE.E4M3.F32.PACK_AB_MERGE_C R38, R43, R38, RZ ;  /* 0x000000262b26723e */ /* 0x000fe200048070ff */
[----:B------:R-:W-:Y:S01]  /*10780*/  HADD2.F32 R20, -RZ, R8.H0_H0 ;  /* 0x20000008ff147230 */ /* 0x000fe20000004100 */
[----:B------:R-:W-:Y:S01]  /*10790*/  F2FP.SATFINITE.E4M3.F32.PACK_AB_MERGE_C R40, R45, R40, RZ ;  /* 0x000000282d28723e */ /* 0x000fe200048070ff */
[----:B------:R-:W-:Y:S01]  /*107a0*/  HADD2.F32 R7, -RZ, R6.H0_H0 ;  /* 0x20000006ff077230 */ /* 0x000fe20000004100 */
[----:B------:R-:W-:Y:S01]  /*107b0*/  F2FP.SATFINITE.E4M3.F32.PACK_AB_MERGE_C R9, R24, R9, R54 ;  /* 0x000000091809723e */ /* 0x000fe20004807036 */
[----:B------:R-:W-:-:S02]  /*107c0*/  HADD2.F32 R25, -RZ, R8.H1_H1 ;  /* 0x30000008ff197230 */ /* 0x000fc40000004100 */
[----:B------:R-:W-:Y:S02]  /*107d0*/  HADD2.F32 R8, -RZ, R6.H1_H1 ;  /* 0x30000006ff087230 */ /* 0x000fe40000004100 */
[CC--:B------:R-:W-:Y:S01]  /*107e0*/  FMUL.FTZ R31, R7.reuse, R20.reuse ;  /* 0x00000014071f7220 */ /* 0x0c0fe20000410000 */
        /* <DEDUP_REMOVED lines=21> */
.L_x_5331:
[----:B------:R-:W-:Y:S05]  /*10940*/  BSYNC B1 ;  /* 0x0000000000017941 */ /* 0x000fea0003800000 */
.L_x_5330:
[----:B------:R-:W-:Y:S05]  /*10950*/  @P2 BRA `(.L_x_5312) ;  /* 0x0000000c00dc2947 */ /* 0x000fea0003800000 */
[----:B------:R-:W3:Y:S01]  /*10960*/  LDL R51, [R1+0x40] ;  /* 0x0000400001337983 */ /* 0x000ee20000100800 */
[----:B01---5:R-:W-:Y:S02]  /*10970*/  SHF.R.U32.HI R4, RZ, 0x8, R32 ;  /* 0x00000008ff047819 */ /* 0x023fe40000011620 */
[----:B------:R-:W-:Y:S02]  /*10980*/  LOP3.LUT R0, R32, 0xff, RZ, 0xc0, !PT ;  /* 0x000000ff20007812 */ /* 0x000fe400078ec0ff */
[----:B------:R-:W-:Y:S02]  /*10990*/  SHF.R.U32.HI R8, RZ, 0x8, R34 ;  /* 0x00000008ff087819 */ /* 0x000fe40000011622 */
[----:B------:R-:W-:Y:S02]  /*109a0*/  LOP3.LUT R5, R4, 0xff, RZ, 0xc0, !PT ;  /* 0x000000ff04057812 */ /* 0x000fe400078ec0ff */
[----:B------:R-:W-:Y:S02]  /*109b0*/  LEA.HI R3, R3, R214, RZ, 0x1c ;  /* 0x000000d603037211 */ /* 0x000fe400078fe0ff */
[----:B------:R-:W-:-:S02]  /*109c0*/  LOP3.LUT R4, R34, 0xff, RZ, 0xc0, !PT ;  /* 0x000000ff22047812 */ /* 0x000fc400078ec0ff */
[----:B------:R-:W-:Y:S02]  /*109d0*/  LOP3.LUT R9, R8, 0xff, RZ, 0xc0, !PT ;  /* 0x000000ff08097812 */ /* 0x000fe400078ec0ff */
[----:B--2---:R-:W-:Y:S02]  /*109e0*/  PRMT R21, R5, 0x7604, R0 ;  /* 0x0000760405157816 */ /* 0x004fe40000000000 */
[----:B------:R-:W-:Y:S02]  /*109f0*/  SHF.R.S32.HI R0, RZ, 0x1f, R3 ;  /* 0x0000001fff007819 */ /* 0x000fe40000011403 */
[----:B------:R-:W-:Y:S02]  /*10a00*/  PRMT R25, R9, 0x7604, R4 ;  /* 0x0000760409197816 */ /* 0x000fe40000000004 */
[----:B------:R-:W-:Y:S01]  /*10a10*/  LEA.HI R4, R0, R3, RZ, 0x2 ;  /* 0x0000000300047211 */ /* 0x000fe200078f10ff */
[----:B------:R-:W-:Y:S01]  /*10a20*/  IMAD.SHL.U32 R0, R3, 0x10, RZ ;  /* 0x0000001003007824 */ /* 0x000fe200078e00ff */
[----:B------:R-:W-:-:S02]  /*10a30*/  SHF.R.U32.HI R7, RZ, 0x8, R33 ;  /* 0x00000008ff077819 */ /* 0x000fc40000011621 */
[----:B------:R-:W-:Y:S01]  /*10a40*/  LOP3.LUT R6, R33, 0xff, RZ, 0xc0, !PT ;  /* 0x000000ff21067812 */ /* 0x000fe200078ec0ff */
[----:B------:R-:W-:Y:S01]  /*10a50*/  IMAD.SHL.U32 R4, R4, 0x800, RZ ;  /* 0x0000080004047824 */ /* 0x000fe200078e00ff */
[----:B------:R-:W-:Y:S02]  /*10a60*/  LOP3.LUT R3, R215, 0x30, R0, 0xf8, !PT ;  /* 0x00000030d7037812 */ /* 0x000fe400078ef800 */
[----:B------:R-:W-:Y:S02]  /*10a70*/  LOP3.LUT R7, R7, 0xff, RZ, 0xc0, !PT ;  /* 0x000000ff07077812 */ /* 0x000fe400078ec0ff */
[----:B------:R-:W-:Y:S02]  /*10a80*/  SHF.R.U32.HI R8, RZ, 0x8, R12 ;  /* 0x00000008ff087819 */ /* 0x000fe4000001160c */
[----:B------:R-:W-:Y:S02]  /*10a90*/  LOP3.LUT R3, R3, R216, RZ, 0x3c, !PT ;  /* 0x000000d803037212 */ /* 0x000fe400078e3cff */
[----:B------:R-:W-:-:S02]  /*10aa0*/  LOP3.LUT R0, R4, 0xffffe000, RZ, 0xc0, !PT ;  /* 0xffffe00004007812 */ /* 0x000fc400078ec0ff */
[----:B------:R-:W-:Y:S02]  /*10ab0*/  PRMT R20, R7, 0x7604, R6 ;  /* 0x0000760407147816 */ /* 0x000fe40000000006 */
[----:B------:R-:W-:Y:S02]  /*10ac0*/  LOP3.LUT R7, R12, 0xff, RZ, 0xc0, !PT ;  /* 0x000000ff0c077812 */ /* 0x000fe400078ec0ff */
[----:B------:R-:W-:Y:S02]  /*10ad0*/  LOP3.LUT R8, R8, 0xff, RZ, 0xc0, !PT ;  /* 0x000000ff08087812 */ /* 0x000fe400078ec0ff */
[----:B------:R-:W-:Y:S02]  /*10ae0*/  IADD3 R3, R3, R217, R0 ;  /* 0x000000d903037210 */ /* 0x000fe40007ffe000 */
[----:B------:R-:W-:Y:S02]  /*10af0*/  PRMT R29, R8, 0x7604, R7 ;  /* 0x00007604081d7816 */ /* 0x000fe40000000007 */
[----:B------:R-:W-:Y:S01]  /*10b00*/  SHF.R.U32.HI R6, RZ, 0x8, R35 ;  /* 0x00000008ff067819 */ /* 0x000fe20000011623 */
[----:B------:R-:W-:Y:S01]  /*10b10*/  IMAD.IADD R0, R16, 0x1, R3 ;  /* 0x0000000110007824 */ /* 0x000fe200078e0203 */
[----:B------:R-:W-:-:S02]  /*10b20*/  SHF.R.U32.HI R8, RZ, 0x8, R13 ;  /* 0x00000008ff087819 */ /* 0x000fc4000001160d */
[----:B------:R-:W-:Y:S02]  /*10b30*/  LOP3.LUT R5, R35, 0xff, RZ, 0xc0, !PT ;  /* 0x000000ff23057812 */ /* 0x000fe400078ec0ff */
[----:B------:R-:W-:Y:S02]  /*10b40*/  LOP3.LUT R6, R6, 0xff, RZ, 0xc0, !PT ;  /* 0x000000ff06067812 */ /* 0x000fe400078ec0ff */
[----:B------:R-:W-:Y:S02]  /*10b50*/  LOP3.LUT R3, R8, 0xff, RZ, 0xc0, !PT ;  /* 0x000000ff08037812 */ /* 0x000fe400078ec0ff */
[----:B------:R-:W0:Y:S01]  /*10b60*/  LDS.128 R8, [R0+0x18400] ;  /* 0x0184000000087984 */ /* 0x000e220000000c00 */
[----:B------:R-:W-:Y:S02]  /*10b70*/  PRMT R24, R6, 0x7604, R5 ;  /* 0x0000760406187816 */ /* 0x000fe40000000005 */
[----:B------:R-:W-:Y:S02]  /*10b80*/  SHF.R.U32.HI R31, RZ, 0x8, R15 ;  /* 0x00000008ff1f7819 */ /* 0x000fe4000001160f */
[----:B------:R-:W-:-:S02]  /*10b90*/  LOP3.LUT R30, R15, 0xff, RZ, 0xc0, !PT ;  /* 0x000000ff0f1e7812 */ /* 0x000fc400078ec0ff */
[----:B------:R-:W-:Y:S02]  /*10ba0*/  LOP3.LUT R31, R31, 0xff, RZ, 0xc0, !PT ;  /* 0x000000ff1f1f7812 */ /* 0x000fe400078ec0ff */
[----:B------:R-:W-:Y:S02]  /*10bb0*/  LOP3.LUT R26, R13, 0xff, RZ, 0xc0, !PT ;  /* 0x000000ff0d1a7812 */ /* 0x000fe400078ec0ff */
[----:B------:R-:W-:Y:S02]  /*10bc0*/  SHF.R.U32.HI R28, RZ, 0x8, R14 ;  /* 0x00000008ff1c7819 */ /* 0x000fe4000001160e */
[----:B------:R-:W-:Y:S02]  /*10bd0*/  PRMT R30, R31, 0x7604, R30 ;  /* 0x000076041f1e7816 */ /* 0x000fe4000000001e */
[----:B------:R-:W-:Y:S02]  /*10be0*/  PRMT R26, R3, 0x7604, R26 ;  /* 0x00007604031a7816 */ /* 0x000fe4000000001a */
[----:B------:R-:W-:-:S02]  /*10bf0*/  SHF.R.U32.HI R31, RZ, 0x10, R13 ;  /* 0x00000010ff1f7819 */ /* 0x000fc4000001160d */
[----:B------:R-:W-:Y:S02]  /*10c00*/  LOP3.LUT R27, R14, 0xff, RZ, 0xc0, !PT ;  /* 0x000000ff0e1b7812 */ /* 0x000fe400078ec0ff */
[----:B------:R-:W-:Y:S01]  /*10c10*/  LOP3.LUT R28, R28, 0xff, RZ, 0xc0, !PT ;  /* 0x000000ff1c1c7812 */ /* 0x000fe200078ec0ff */
[----:B------:R-:W-:Y:S01]  /*10c20*/  IMAD.U32 R31, R31, 0x10000, RZ ;  /* 0x000100001f1f7824 */ /* 0x000fe200078e00ff */
[----:B------:R-:W-:Y:S02]  /*10c30*/  SHF.R.U32.HI R3, RZ, 0x10, R33 ;  /* 0x00000010ff037819 */ /* 0x000fe40000011621 */
[----:B----4-:R-:W-:Y:S02]  /*10c40*/  SHF.R.U32.HI R39, RZ, 0x10, R15 ;  /* 0x00000010ff277819 */ /* 0x010fe4000001160f */
[----:B---3--:R-:W-:Y:S01]  /*10c50*/  PRMT R37, R28, 0x7604, R27 ;  /* 0x000076041c257816 */ /* 0x008fe2000000001b */
[----:B------:R-:W-:Y:S01]  /*10c60*/  IMAD.U32 R3, R3, 0x10000, RZ ;  /* 0x0001000003037824 */ /* 0x000fe200078e00ff */
[----:B------:R-:W-:Y:S01]  /*10c70*/  SHF.R.U32.HI R27, RZ, 0x10, R35 ;  /* 0x00000010ff1b7819 */ /* 0x000fe20000011623 */
[----:B------:R-:W-:Y:S01]  /*10c80*/  IMAD.U32 R39, R39, 0x10000, RZ ;  /* 0x0001000027277824 */ /* 0x000fe200078e00ff */
[----:B------:R-:W-:-:S02]  /*10c90*/  LOP3.LUT R21, R21, 0xff0000, R32, 0xf8, !PT ;  /* 0x00ff000015157812 */ /* 0x000fc400078ef820 */
[----:B------:R-:W-:Y:S01]  /*10ca0*/  LOP3.LUT R31, R26, 0xff0000, R31, 0xf8, !PT ;  /* 0x00ff00001a1f7812 */ /* 0x000fe200078ef81f */
[----:B------:R-:W-:Y:S01]  /*10cb0*/  IMAD.U32 R27, R27, 0x10000, RZ ;  /* 0x000100001b1b7824 */ /* 0x000fe200078e00ff */
        /* <DEDUP_REMOVED lines=10> */
[----:B------:R-:W-:-:S02]  /*10d60*/  F2FP.F16.E4M3.UNPACK_B R37, R36 ;  /* 0x00000024ff25723e */ /* 0x000fc400020006ff */
[-C--:B0-----:R-:W-:Y:S02]  /*10d70*/  F2FP.F16.E4M3.UNPACK_B R24, R9.reuse ;  /* 0x00000009ff18723e */ /* 0x081fe400020006ff */
[----:B------:R-:W-:Y:S01]  /*10d80*/  LOP3.LUT R20, R25, 0xff000000, R34, 0xf8, !PT ;  /* 0xff00000019147812 */ /* 0x000fe200078ef822 */
[--C-:B------:R-:W-:Y:S01]  /*10d90*/  HADD2.F32 R38, -RZ, R37.reuse.H0_H0 ;  /* 0x20000025ff267230 */ /* 0x100fe20000004100 */
[----:B------:R-:W-:Y:S01]  /*10da0*/  F2FP.F16.E4M3.UNPACK_B R31, R32 ;  /* 0x00000020ff1f723e */ /* 0x000fe200020006ff */
[----:B------:R-:W-:Y:S01]  /*10db0*/  HADD2.F32 R37, -RZ, R37.H1_H1 ;  /* 0x30000025ff257230 */ /* 0x000fe20000004100 */
[----:B------:R-:W-:Y:S02]  /*10dc0*/  LOP3.LUT R34, R27, 0xff000000, R35, 0xf8, !PT ;  /* 0xff0000001b227812 */ /* 0x000fe400078ef823 */
[----:B------:R-:W-:Y:S01]  /*10dd0*/  LOP3.LUT R35, R29, 0xff000000, R12, 0xf8, !PT ;  /* 0xff0000001d237812 */ /* 0x000fe200078ef80c */
[--C-:B------:R-:W-:Y:S01]  /*10de0*/  HADD2.F32 R33, -RZ, R31.reuse.H0_H0 ;  /* 0x2000001fff217230 */ /* 0x100fe20000004100 */
[----:B------:R-:W-:Y:S01]  /*10df0*/  F2FP.F16.E4M3.UNPACK_B R25, R9.H1 ;  /* 0x00000009ff19723e */ /* 0x000fe200030006ff */
[----:B------:R-:W-:Y:S01]  /*10e00*/  HADD2.F32 R31, -RZ, R31.H1_H1 ;  /* 0x3000001fff1f7230 */ /* 0x000fe20000004100 */
[----:B------:R-:W-:-:S02]  /*10e10*/  LOP3.LUT R41, R39, 0xff000000, R15, 0xf8, !PT ;  /* 0xff00000027297812 */ /* 0x000fc400078ef80f */
        /* <DEDUP_REMOVED lines=10> */
[----:B------:R-:W0:Y:S02]  /*10ec0*/  LDS.128 R4, [R51+0x18400] ;  /* 0x0184000033047984 */ /* 0x000e240000000c00 */
[-C--:B0-----:R-:W-:Y:S02]  /*10ed0*/  F2FP.F16.E4M3.UNPACK_B R12, R5.reuse ;  /* 0x00000005ff0c723e */ /* 0x081fe400020006ff */
[----:B------:R-:W-:Y:S01]  /*10ee0*/  F2FP.F16.E4M3.UNPACK_B R13, R5.H1 ;  /* 0x00000005ff0d723e */ /* 0x000fe200030006ff */
[--C-:B------:R-:W-:Y:S01]  /*10ef0*/  HADD2.F32 R5, -RZ, R24.reuse.H0_H0 ;  /* 0x20000018ff057230 */ /* 0x100fe20000004100 */
[-C--:B------:R-:W-:Y:S01]  /*10f00*/  F2FP.F16.E4M3.UNPACK_B R3, R6.reuse ;  /* 0x00000006ff03723e */ /* 0x080fe200020006ff */
[----:B------:R-:W-:Y:S01]  /*10f10*/  HADD2.F32 R24, -RZ, R24.H1_H1 ;  /* 0x30000018ff187230 */ /* 0x000fe20000004100 */
[----:B------:R-:W-:Y:S01]  /*10f20*/  F2FP.F16.E4M3.UNPACK_B R14, R6.H1 ;  /* 0x00000006ff0e723e */ /* 0x000fe200030006ff */
[----:B------:R-:W-:-:S02]  /*10f30*/  HADD2.F32 R6, -RZ, R12.H0_H0 ;  /* 0x2000000cff067230 */ /* 0x000fc40000004100 */
[CC--:B------:R-:W-:Y:S01]  /*10f40*/  FMUL.FTZ R9, R5.reuse, R38.reuse ;  /* 0x0000002605097220 */ /* 0x0c0fe20000410000 */
[----:B------:R-:W-:Y:S01]  /*10f50*/  FMUL.FTZ R39, R5, R33 ;  /* 0x0000002105277220 */ /* 0x000fe20000410000 */
[----:B------:R-:W-:Y:S02]  /*10f60*/  HADD2.F32 R12, -RZ, R12.H1_H1 ;  /* 0x3000000cff0c7230 */ /* 0x000fe40000004100 */
[----:B------:R-:W-:Y:S01]  /*10f70*/  FMUL.FTZ R43, R24, R37 ;  /* 0x00000025182b7220 */ /* 0x000fe20000410000 */
[C---:B------:R-:W-:Y:S01]  /*10f80*/  FFMA.FTZ R5, R6.reuse, R33, -R9 ;  /* 0x0000002106057223 */ /* 0x040fe20000010809 */
[----:B------:R-:W-:Y:S01]  /*10f90*/  FFMA.FTZ R9, R6, R38, R39 ;  /* 0x0000002606097223 */ /* 0x000fe20000010027 */
        /* <DEDUP_REMOVED lines=10> */
[-C--:B------:R-:W-:Y:S01]  /*11040*/  F2FP.F16.E4M3.UNPACK_B R12, R34.reuse ;  /* 0x00000022ff0c723e */ /* 0x080fe200020006ff */
        /* <DEDUP_REMOVED lines=8> */
[----:B------:R-:W-:Y:S01]  /*110d0*/  HADD2.F32 R32, -RZ, R32.H1_H1 ;  /* 0x30000020ff207230 */ /* 0x000fe20000004100 */
[----:B------:R-:W-:Y:S01]  /*110e0*/  F2FP.F16.E4M3.UNPACK_B R21, R7.H1 ;  /* 0x00000007ff15723e */ /* 0x000fe200030006ff */
[--C-:B------:R-:W-:Y:S02]  /*110f0*/  HADD2.F32 R31, -RZ, R12.reuse.H0_H0 ;  /* 0x2000000cff1f7230 */ /* 0x100fe40000004100 */
[C---:B------:R-:W-:Y:S01]  /*11100*/  FMUL.FTZ R37, R10.reuse, R33 ;  /* 0x000000210a257220 */ /* 0x040fe20000410000 */
[----:B------:R-:W-:Y:S02]  /*11110*/  HADD2.F32 R13, -RZ, R13.H1_H1 ;  /* 0x3000000dff0d7230 */ /* 0x000fe40000004100 */
[----:B------:R-:W-:Y:S01]  /*11120*/  FMUL.FTZ R25, R25, R32 ;  /* 0x0000002019197220 */ /* 0x000fe20000410000 */
        /* <DEDUP_REMOVED lines=12> */
[C---:B------:R-:W-:Y:S01]  /*111f0*/  FMUL.FTZ R32, R28.reuse, R24 ;  /* 0x000000181c207220 */ /* 0x040fe20000410000 */
[----:B------:R-:W-:Y:S02]  /*11200*/  HADD2.F32 R10, -RZ, R29.H0_H0 ;  /* 0x2000001dff0a7230 */ /* 0x000fe40000004100 */
[-C--:B------:R-:W-:Y:S01]  /*11210*/  FMUL.FTZ R31, R28, R12.reuse ;  /* 0x0000000c1c1f7220 */ /* 0x080fe20000410000 */
[--C-:B------:R-:W-:Y:S02]  /*11220*/  HADD2.F32 R13, -RZ, R34.reuse.H0_H0 ;  /* 0x20000022ff0d7230 */ /* 0x100fe40000004100 */
        /* <DEDUP_REMOVED lines=8> */
[----:B------:R-:W-:Y:S01]  /*112b0*/  HADD2.F32 R24, -RZ, R41.H1_H1 ;  /* 0x30000029ff187230 */ /* 0x000fe20000004100 */
[----:B------:R-:W-:Y:S01]  /*112c0*/  F2FP.F16.E4M3.UNPACK_B R4, R4.H1 ;  /* 0x00000004ff04723e */ /* 0x000fe200030006ff */
[----:B------:R-:W-:-:S02]  /*112d0*/  HADD2.F32 R29, -RZ, R29.H1_H1 ;  /* 0x3000001dff1d7230 */ /* 0x000fc40000004100 */
[C---:B------:R-:W-:Y:S01]  /*112e0*/  FFMA.FTZ R49, R6.reuse, R25, R10 ;  /* 0x0000001906317223 */ /* 0x040fe2000001000a */
[----:B------:R-:W-:Y:S02]  /*112f0*/  HADD2.F32 R25, -RZ, R15.H0_H0 ;  /* 0x2000000fff197230 */ /* 0x000fe40000004100 */
[----:B------:R-:W-:Y:S01]  /*11300*/  FFMA.FTZ R47, R6, R13, -R33 ;  /* 0x0000000d062f7223 */ /* 0x000fe20000010821 */
        /* <DEDUP_REMOVED lines=9> */
[-C--:B------:R-:W-:Y:S01]  /*113a0*/  FMUL.FTZ R10, R10, R13.reuse ;  /* 0x0000000d0a0a7220 */ /* 0x080fe20000410000 */
[----:B------:R-:W-:Y:S02]  /*113b0*/  HADD2.F32 R21, -RZ, R15.H1_H1 ;  /* 0x3000000fff157230 */ /* 0x000fe40000004100 */
[C---:B------:R-:W-:Y:S01]  /*113c0*/  FFMA.FTZ R29, R6.reuse, R13, -R29 ;  /* 0x0000000d061d7223 */ /* 0x040fe2000001081d */
[----:B------:R-:W-:Y:S02]  /*113d0*/  HADD2.F32 R8, -RZ, R8.H1_H1 ;  /* 0x30000008ff087230 */ /* 0x000fe40000004100 */
[----:B------:R-:W-:Y:S01]  /*113e0*/  FFMA.FTZ R24, R6, R25, R10 ;  /* 0x0000001906187223 */ /* 0x000fe2000001000a */
[----:B------:R-:W-:Y:S01]  /*113f0*/  HADD2.F32 R13, -RZ, R12.H1_H1 ;  /* 0x3000000cff0d7230 */ /* 0x000fe20000004100 */
[----:B------:R-:W-:Y:S01]  /*11400*/  F2FP.F16.E4M3.UNPACK_B R35, R35 ;  /* 0x00000023ff23723e */ /* 0x000fe200020006ff */
[----:B------:R-:W-:Y:S01]  /*11410*/  HADD2.F32 R4, -RZ, R4.H1_H1 ;  /* 0x30000004ff047230 */ /* 0x000fe20000004100 */
[----:B------:R-:W-:Y:S01]  /*11420*/  F2FP.F16.E4M3.UNPACK_B R30, R30 ;  /* 0x0000001eff1e723e */ /* 0x000fe200020006ff */
[C---:B------:R-:W-:Y:S01]  /*11430*/  FMUL.FTZ R25, R8.reuse, R21 ;  /* 0x0000001508197220 */ /* 0x040fe20000410000 */
[-C--:B------:R-:W-:Y:S01]  /*11440*/  FMUL.FTZ R8, R8, R13.reuse ;  /* 0x0000000d08087220 */ /* 0x080fe20000410000 */
[----:B------:R-:W-:Y:S01]  /*11450*/  HADD2.F32 R15, -RZ, R35.H0_H0 ;  /* 0x20000023ff0f7230 */ /* 0x000fe20000004100 */
[----:B------:R-:W-:Y:S01]  /*11460*/  F2FP.F16.E4M3.UNPACK_B R10, R40.H1 ;  /* 0x00000028ff0a723e */ /* 0x000fe200030006ff */
[----:B------:R-:W-:Y:S01]  /*11470*/  FFMA.FTZ R28, R4, R13, -R25 ;  /* 0x0000000d041c7223 */ /* 0x000fe20000010819 */
[----:B------:R-:W-:-:S02]  /*11480*/  HADD2.F32 R6, -RZ, R11.H0_H0 ;  /* 0x2000000bff067230 */ /* 0x000fc40000004100 */
[----:B------:R-:W-:Y:S01]  /*11490*/  FFMA.FTZ R31, R4, R21, R8 ;  /* 0x00000015041f7223 */ /* 0x000fe20000010008 */
[--C-:B------:R-:W-:Y:S01]  /*114a0*/  HADD2.F32 R13, -RZ, R30.reuse.H0_H0 ;  /* 0x2000001eff0d7230 */ /* 0x100fe20000004100 */
[----:B------:R-:W-:Y:S01]  /*114b0*/  F2FP.F16.E4M3.UNPACK_B R40, R40 ;  /* 0x00000028ff28723e */ /* 0x000fe200020006ff */
[----:B------:R-:W-:Y:S02]  /*114c0*/  HADD2.F32 R8, -RZ, R35.H1_H1 ;  /* 0x30000023ff087230 */ /* 0x000fe40000004100 */
[C---:B------:R-:W-:Y:S01]  /*114d0*/  FMUL.FTZ R21, R6.reuse, R15 ;  /* 0x0000000f06157220 */ /* 0x040fe20000410000 */
[----:B------:R-:W-:Y:S02]  /*114e0*/  HADD2.F32 R11, -RZ, R11.H1_H1 ;  /* 0x3000000bff0b7230 */ /* 0x000fe40000004100 */
[----:B------:R-:W-:Y:S01]  /*114f0*/  FMUL.FTZ R25, R6, R13 ;  /* 0x0000000d06197220 */ /* 0x000fe20000410000 */
[----:B------:R-:W-:Y:S01]  /*11500*/  HADD2.F32 R4, -RZ, R7.H0_H0 ;  /* 0x20000007ff047230 */ /* 0x000fe20000004100 */
[----:B------:R-:W-:Y:S01]  /*11510*/  F2FP.SATFINITE.E4M3.F32.PACK_AB_MERGE_C R45, R46, R45, RZ ;  /* 0x0000002d2e2d723e */ /* 0x000fe200048070ff */
[----:B------:R-:W-:-:S02]  /*11520*/  HADD2.F32 R30, -RZ, R30.H1_H1 ;  /* 0x3000001eff1e7230 */ /* 0x000fc40000004100 */
        /* <DEDUP_REMOVED lines=12> */
[----:B------:R-:W-:Y:S01]  /*115f0*/  F2FP.SATFINITE.E4M3.F32.PACK_AB_MERGE_C R36, R36, R39, RZ ;  /* 0x000000272424723e */ /* 0x000fe200048070ff */
[----:B------:R-:W-:Y:S02]  /*11600*/  HADD2.F32 R8, -RZ, R4.H1_H1 ;  /* 0x30000004ff087230 */ /* 0x000fe40000004100 */
[C---:B------:R-:W-:Y:S01]  /*11610*/  FMUL.FTZ R13, R6.reuse, R11 ;  /* 0x0000000b060d7220 */ /* 0x040fe20000410000 */
[----:B------:R-:W-:Y:S02]  /*11620*/  HADD2.F32 R4, -RZ, R14.H0_H0 ;  /* 0x2000000eff047230 */ /* 0x000fe40000004100 */
[----:B------:R-:W-:Y:S01]  /*11630*/  FMUL.FTZ R15, R6, R7 ;  /* 0x00000007060f7220 */ /* 0x000fe20000410000 */
[----:B------:R-:W-:Y:S01]  /*11640*/  HADD2.F32 R10, -RZ, R10.H1_H1 ;  /* 0x3000000aff0a7230 */ /* 0x000fe20000004100 */
[----:B------:R-:W-:Y:S01]  /*11650*/  F2FP.SATFINITE.E4M3.F32.PACK_AB_MERGE_C R5, R38, R5, R45 ;  /* 0x000000052605723e */ /* 0x000fe2000480702d */
[----:B------:R-:W-:-:S02]  /*11660*/  HADD2.F32 R27, -RZ, R27.H1_H1 ;  /* 0x3000001bff1b7230 */ /* 0x000fc40000004100 */
[----:B------:R-:W-:Y:S01]  /*11670*/  FFMA.FTZ R32, R4, R7, -R13 ;  /* 0x0000000704207223 */ /* 0x000fe2000001080d */
[----:B------:R-:W-:Y:S01]  /*11680*/  HADD2.F32 R14, -RZ, R14.H1_H1 ;  /* 0x3000000eff0e7230 */ /* 0x000fe20000004100 */
[----:B------:R-:W-:Y:S01]  /*11690*/  F2FP.SATFINITE.E4M3.F32.PACK_AB_MERGE_C R9, R42, R9, R36 ;  /* 0x000000092a09723e */ /* 0x000fe20004807024 */
[----:B------:R-:W-:Y:S02]  /*116a0*/  HADD2.F32 R6, -RZ, R26.H0_H0 ;  /* 0x2000001aff067230 */ /* 0x000fe40000004100 */
[C---:B------:R-:W-:Y:S01]  /*116b0*/  FMUL.FTZ R7, R27.reuse, R10 ;  /* 0x0000000a1b077220 */ /* 0x040fe20000410000 */
[-C--:B------:R-:W-:Y:S01]  /*116c0*/  FMUL.FTZ R13, R27, R8.reuse ;  /* 0x000000081b0d7220 */ /* 0x080fe20000410000 */
[----:B------:R-:W-:Y:S01]  /*116d0*/  FFMA.FTZ R27, R4, R11, R15 ;  /* 0x0000000b041b7223 */ /* 0x000fe2000001000f */
        /* <DEDUP_REMOVED lines=8> */
[----:B------:R-:W-:Y:S01]  /*11760*/  HADD2.F32 R20, -RZ, R20.H1_H1 ;  /* 0x30000014ff147230 */ /* 0x000fe20000004100 */
[----:B------:R-:W-:Y:S01]  /*11770*/  F2FP.SATFINITE.E4M3.F32.PACK_AB_MERGE_C R32, R33, R32, RZ ;  /* 0x000000202120723e */ /* 0x000fe200048070ff */
[--C-:B------:R-:W-:Y:S02]  /*11780*/  HADD2.F32 R4, -RZ, R3.reuse.H0_H0 ;  /* 0x20000003ff047230 */ /* 0x100fe40000004100 */
[----:B------:R-:W-:Y:S01]  /*11790*/  FMUL.FTZ R14, R26, R40 ;  /* 0x000000281a0e7220 */ /* 0x000fe20000410000 */
[----:B------:R-:W-:-:S02]  /*117a0*/  HADD2.F32 R3, -RZ, R3.H1_H1 ;  /* 0x30000003ff037230 */ /* 0x000fc40000004100 */
[-C--:B------:R-:W-:Y:S01]  /*117b0*/  FMUL.FTZ R15, R26, R20.reuse ;  /* 0x000000141a0f7220 */ /* 0x080fe20000410000 */
[----:B------:R-:W-:Y:S01]  /*117c0*/  F2FP.SATFINITE.E4M3.F32.PACK_AB_MERGE_C R27, R34, R27, RZ ;  /* 0x0000001b221b723e */ /* 0x000fe200048070ff */
[C---:B------:R-:W-:Y:S01]  /*117d0*/  FFMA.FTZ R6, R4.reuse, R7, -R13 ;  /* 0x0000000704067223 */ /* 0x040fe2000001080d */
[----:B------:R-:W-:Y:S01]  /*117e0*/  FFMA.FTZ R10, R4, R11, R8 ;  /* 0x0000000b040a7223 */ /* 0x000fe20000010008 */
[C---:B------:R-:W-:Y:S01]  /*117f0*/  FFMA.FTZ R13, R3.reuse, R20, -R14 ;  /* 0x00000014030d7223 */ /* 0x040fe2000001080e */
[----:B------:R-:W-:Y:S01]  /*11800*/  FFMA.FTZ R15, R3, R40, R15 ;  /* 0x00000028030f7223 */ /* 0x000fe2000001000f */
[----:B------:R-:W-:Y:S02]  /*11810*/  F2FP.SATFINITE.E4M3.F32.PACK_AB_MERGE_C R7, R52, R47, RZ ;  /* 0x0000002f3407723e */ /* 0x000fe400048070ff */
[----:B------:R-:W-:Y:S02]  /*11820*/  F2FP.SATFINITE.E4M3.F32.PACK_AB_MERGE_C R4, R28, R29, RZ ;  /* 0x0000001d1c04723e */ /* 0x000fe400048070ff */
        /* <DEDUP_REMOVED lines=10> */
.L_x_5312:
[----:B------:R-:W-:Y:S05]  /*118d0*/  BSYNC B0 ;  /* 0x0000000000007941 */ /* 0x000fea0003800000 */
.L_x_5305:
        /* <DEDUP_REMOVED lines=8> */
.L_x_5303:
[----:B0--3--:R-:W-:-:S05]  /*11960*/  IMAD.U32 R0, RZ, RZ, UR40 ;  /* 0x00000028ff007e24 */ /* 0x009fca000f8e00ff */
[----:B------:R-:W-:-:S13]  /*11970*/  ISETP.NE.AND P0, PT, R0, 0x3, PT ;  /* 0x000000030000780c */ /* 0x000fda0003f05270 */
[----:B------:R-:W-:Y:S05]  /*11980*/  @!P0 BRA `(.L_x_5332) ;  /* 0x0000000000048947 */ /* 0x000fea0003800000 */
[----:B------:R-:W-:Y:S01]  /*11990*/  BPT.TRAP 0x1 ;  /* 0x000000040000795c */ /* 0x000fe20000300000 */
.L_x_5332:
[----:B-----5:R-:W-:Y:S01]  /*119a0*/  IMAD R8, R17, 0x8, R16 ;  /* 0x0000000811087824 */ /* 0x020fe200078e0210 */
[----:B-12---:R-:W-:-:S04]  /*119b0*/  SHF.L.U32 R3, R201, 0x1f, RZ ;  /* 0x0000001fc9037819 */ /* 0x006fc800000006ff */
[----:B------:R0:W1:Y:S01]  /*119c0*/  SYNCS.PHASECHK.TRANS64.TRYWAIT P1, [R8+URZ+0x2a830], R3 ;  /* 0x02a83003080075a7 */ /* 0x000062000802017f */
[----:B------:R-:W-:Y:S05]  /*119d0*/  @!P0 BRA `(.L_x_5333) ;  /* 0x0000000000048947 */ /* 0x000fea0003800000 */
[----:B------:R-:W-:Y:S01]  /*119e0*/  BPT.TRAP 0x1 ;  /* 0x000000040000795c */ /* 0x000fe20000300000 */
.L_x_5333:
[----:B-1----:R-:W-:Y:S05]  /*119f0*/  @P1 BRA `(.L_x_5334) ;  /* 0x0000000000081947 */ /* 0x002fea0003800000 */
[----:B------:R-:W1:Y:S02]  /*11a00*/  SYNCS.PHASECHK.TRANS64.TRYWAIT P1, [R8+URZ+0x2a830], R3 ;  /* 0x02a83003080075a7 */ /* 0x000e64000802017f */
[----:B-1----:R-:W-:Y:S05]  /*11a10*/  @!P1 BRA `(.L_x_5335) ;  /* 0x000001a800509947 */ /* 0x002fea0003800000 */
.L_x_5334:
[----:B------:R-:W-:Y:S05]  /*11a20*/  WARPSYNC.ALL ;  /* 0x0000000000007948 */ /* 0x000fea0003800000 */
[----:B------:R-:W-:Y:S01]  /*11a30*/  VIADD R0, R16, 0x1e400 ;  /* 0x0001e40010007836 */ /* 0x000fe20000000000 */
[----:B------:R-:W-:Y:S01]  /*11a40*/  R2UR UR24, R44 ;  /* 0x000000002c1872ca */ /* 0x000fe200000e0000 */
[----:B------:R-:W-:Y:S01]  /*11a50*/  IMAD.MOV.U32 R7, RZ, RZ, -0x7fffffe0 ;  /* 0x80000020ff077424 */ /* 0x000fe200078e00ff */
[----:B----4-:R-:W-:Y:S01]  /*11a60*/  WARPGROUP.ARRIVE ;  /* 0x00000000000079c5 */ /* 0x010fe20000000000 */
[----:B------:R-:W-:Y:S01]  /*11a70*/  UMOV UR25, 0x80000020 ;  /* 0x8000002000197882 */ /* 0x000fe20000000000 */
[----:B------:R-:W-:Y:S01]  /*11a80*/  SHF.R.U32.HI R0, RZ, 0x4, R0 ;  /* 0x00000004ff007819 */ /* 0x000fe20000011600 */
[----:B------:R-:W-:Y:S01]  /*11a90*/  IMAD.MOV.U32 R11, RZ, RZ, -0x7fffffe0 ;  /* 0x80000020ff0b7424 */ /* 0x000fe200078e00ff */
[----:B------:R-:W-:Y:S01]  /*11aa0*/  R2UR UR27, R7 ;  /* 0x00000000071b72ca */ /* 0x000fe200000e0000 */
[----:B------:R-:W-:Y:S01]  /*11ab0*/  UMOV UR5, 0x80000020 ;  /* 0x8000002000057882 */ /* 0x000fe20000000000 */
[----:B------:R-:W-:Y:S01]  /*11ac0*/  LOP3.LUT R0, R0, 0x3fff, RZ, 0xc0, !PT ;  /* 0x00003fff00007812 */ /* 0x000fe200078ec0ff */
[----:B------:R-:W-:Y:S01]  /*11ad0*/  UMOV UR9, 0x80000020 ;  /* 0x8000002000097882 */ /* 0x000fe20000000000 */
[----:B------:R-:W-:Y:S01]  /*11ae0*/  R2UR UR7, R11 ;  /* 0x000000000b0772ca */ /* 0x000fe200000e0000 */
[----:B------:R-:W-:Y:S01]  /*11af0*/  IMAD.MOV.U32 R11, RZ, RZ, -0x7fffffe0 ;  /* 0x80000020ff0b7424 */ /* 0x000fe200078e00ff */
[----:B------:R-:W-:Y:S01]  /*11b00*/  LOP3.LUT R5, R0, 0x10000, RZ, 0xfc, !PT ;  /* 0x0001000000057812 */ /* 0x000fe200078efcff */
[----:B------:R-:W-:Y:S01]  /*11b10*/  ULOP3.LUT UR24, UR24, 0x10000, URZ, 0xfc, !UPT ;  /* 0x0001000018187892 */ /* 0x000fe2000f8efc3f */
[----:B------:R-:W-:Y:S01]  /*11b20*/  IMAD.MOV.U32 R7, RZ, RZ, -0x7fffffe0 ;  /* 0x80000020ff077424 */ /* 0x000fe200078e00ff */
[----:B------:R-:W-:Y:S01]  /*11b30*/  UMOV UR13, 0x80000020 ;  /* 0x80000020000d7882 */ /* 0x000fe20000000000 */
[----:B------:R-:W-:Y:S01]  /*11b40*/  R2UR UR11, R11 ;  /* 0x000000000b0b72ca */ /* 0x000fe200000e0000 */
[----:B------:R-:W-:Y:S01]  /*11b50*/  IMAD R6, R17, 0x600, R5 ;  /* 0x0000060011067824 */ /* 0x000fe200078e0205 */
[----:B------:R-:W-:Y:S01]  /*11b60*/  UIADD3 UR4, UR24, 0x2, URZ ;  /* 0x0000000218047890 */ /* 0x000fe2000fffe03f */
[----:B------:R-:W-:Y:S01]  /*11b70*/  IMAD.MOV.U32 R11, RZ, RZ, -0x7fffffe0 ;  /* 0x80000020ff0b7424 */ /* 0x000fe200078e00ff */
[----:B------:R-:W-:Y:S01]  /*11b80*/  UIADD3 UR8, UR24, 0x200, URZ ;  /* 0x0000020018087890 */ /* 0x000fe2000fffe03f */
[C---:B------:R-:W-:Y:S01]  /*11b90*/  VIADD R10, R6.reuse, 0x2 ;  /* 0x00000002060a7836 */ /* 0x040fe20000000000 */
[----:B------:R-:W-:Y:S01]  /*11ba0*/  R2UR UR26, R6 ;  /* 0x00000000061a72ca */ /* 0x000fe200000e0000 */
[----:B------:R-:W-:Y:S01]  /*11bb0*/  UIADD3 UR12, UR24, 0x202, URZ ;  /* 0x00000202180c7890 */ /* 0x000fe2000fffe03f */
[----:B------:R-:W-:Y:S01]  /*11bc0*/  R2UR UR15, R11 ;  /* 0x000000000b0f72ca */ /* 0x000fe200000e0000 */
[----:B------:R-:W-:Y:S01]  /*11bd0*/  IMAD.MOV.U32 R11, RZ, RZ, -0x7fffffe0 ;  /* 0x80000020ff0b7424 */ /* 0x000fe200078e00ff */
[----:B------:R-:W-:Y:S01]  /*11be0*/  R2UR UR6, R10 ;  /* 0x000000000a0672ca */ /* 0x000fe200000e0000 */
[----:B------:R-:W-:Y:S01]  /*11bf0*/  VIADD R10, R6, 0x200 ;  /* 0x00000200060a7836 */ /* 0x000fe20000000000 */
[----:B------:R-:W-:Y:S01]  /*11c00*/  UIADD3 UR16, UR24, 0x400, URZ ;  /* 0x0000040018107890 */ /* 0x000fe2000fffe03f */
[----:B------:R-:W-:Y:S01]  /*11c10*/  R2UR UR23, R7 ;  /* 0x00000000071772ca */ /* 0x000fe200000e0000 */
[----:B------:R-:W-:Y:S01]  /*11c20*/  UMOV UR17, 0x80000020 ;  /* 0x8000002000117882 */ /* 0x000fe20000000000 */
[----:B------:R-:W-:Y:S01]  /*11c30*/  R2UR UR19, R11 ;  /* 0x000000000b1372ca */ /* 0x000fe200000e0000 */
[----:B------:R-:W-:Y:S01]  /*11c40*/  UIADD3 UR20, UR24, 0x402, URZ ;  /* 0x0000040218147890 */ /* 0x000fe2000fffe03f */
[----:B------:R-:W-:Y:S01]  /*11c50*/  R2UR UR10, R10 ;  /* 0x000000000a0a72ca */ /* 0x000fe200000e0000 */
[----:B------:R-:W-:Y:S01]  /*11c60*/  VIADD R10, R6, 0x202 ;  /* 0x00000202060a7836 */ /* 0x000fe20000000000 */
[----:B------:R-:W-:Y:S01]  /*11c70*/  QGMMA.64x128x32.F32.E4M3.E4M3 R24, gdesc[UR24], RZ, !UPT, gsb0 ;  /* 0x01e00000181879f3 */ /* 0x000fe2000c0008ff */
[----:B------:R-:W-:-:S03]  /*11c80*/  UMOV UR21, 0x80000020 ;  /* 0x8000002000157882 */ /* 0x000fc60000000000 */
[----:B------:R-:W-:Y:S01]  /*11c90*/  R2UR UR14, R10 ;  /* 0x000000000a0e72ca */ /* 0x000fe200000e0000 */
[C---:B------:R-:W-:Y:S02]  /*11ca0*/  VIADD R10, R6.reuse, 0x400 ;  /* 0x00000400060a7836 */ /* 0x040fe40000000000 */
[----:B------:R-:W-:-:S03]  /*11cb0*/  VIADD R6, R6, 0x402 ;  /* 0x0000040206067836 */ /* 0x000fc60000000000 */
        /* <DEDUP_REMOVED lines=20> */
.L_x_5336:
[----:B------:R-:W2:Y:S01]  /*11e00*/  LDC R6, c[0x0][0x448] ;  /* 0x00011200ff067b82 */ /* 0x000ea20000000800 */
[C---:B------:R-:W-:Y:S01]  /*11e10*/  FMUL.FTZ R10, R2.reuse, R30 ;  /* 0x0000001e020a7220 */ /* 0x040fe20000410000 */
[C---:B------:R-:W-:Y:S01]  /*11e20*/  FMUL.FTZ R30, R2.reuse, R54 ;  /* 0x00000036021e7220 */ /* 0x040fe20000410000 */
[C---:B------:R-:W-:Y:S01]  /*11e30*/  FMUL.FTZ R54, R2.reuse, R78 ;  /* 0x0000004e02367220 */ /* 0x040fe20000410000 */
[----:B------:R-:W-:Y:S01]  /*11e40*/  IADD3 R78, R227, R212, RZ ;  /* 0x000000d4e34e7210 */ /* 0x000fe20007ffe0ff */
[C---:B------:R-:W-:Y:S01]  /*11e50*/  FMUL.FTZ R92, R2.reuse, R52 ;  /* 0x00000034025c7220 */ /* 0x040fe20000410000 */
[C---:B------:R-:W-:Y:S01]  /*11e60*/  FMUL.FTZ R12, R2.reuse, R34 ;  /* 0x00000022020c7220 */ /* 0x040fe20000410000 */
[----:B------:R-:W-:Y:S02]  /*11e70*/  IMAD.MOV.U32 R52, RZ, RZ, -0x80 ;  /* 0xffffff80ff347424 */ /* 0x000fe400078e00ff */
[C---:B------:R-:W-:Y:S01]  /*11e80*/  FMUL.FTZ R34, R2.reuse, R58 ;  /* 0x0000003a02227220 */ /* 0x040fe20000410000 */
[----:B------:R-:W-:Y:S01]  /*11e90*/  FMUL.FTZ R58, R2, R60 ;  /* 0x0000003c023a7220 */ /* 0x000fe20000410000 */
[----:B01----:R-:W-:-:S02]  /*11ea0*/  VIADD R8, R8, 0x2a840 ;  /* 0x0002a84008087836 */ /* 0x003fc40000000000 */
[C---:B------:R-:W-:Y:S01]  /*11eb0*/  FMUL.FTZ R0, R2.reuse, R26 ;  /* 0x0000001a02007220 */ /* 0x040fe20000410000 */
[----:B------:R-:W-:Y:S02]  /*11ec0*/  IMAD R100, R89, R52, 0x80 ;  /* 0x0000008059647424 */ /* 0x000fe400078e0234 */
        /* <DEDUP_REMOVED lines=11> */
[----:B--2---:R-:W-:Y:S01]  /*11f80*/  ISETP.NE.AND P1, PT, R6, 0x1, PT ;  /* 0x000000010600780c */ /* 0x004fe20003f25270 */
        /* <DEDUP_REMOVED lines=12> */
[----:B------:R-:W0:Y:S01]  /*12050*/  @P1 LDC R7, c[0x0][0x44c] ;  /* 0x00011300ff071b82 */ /* 0x000e220000000800 */
[C---:B------:R-:W-:Y:S01]  /*12060*/  FMUL.FTZ R29, R2.reuse, R29 ;  /* 0x0000001d021d7220 */ /* 0x040fe20000410000 */
[C---:B------:R-:W-:Y:S01]  /*12070*/  FMUL.FTZ R32, R2.reuse, R32 ;  /* 0x0000002002207220 */ /* 0x040fe20000410000 */
[C---:B------:R-:W-:Y:S01]  /*12080*/  FMUL.FTZ R33, R2.reuse, R33 ;  /* 0x0000002102217220 */ /* 0x040fe20000410000 */
[C---:B------:R-:W-:Y:S01]  /*12090*/  FMUL.FTZ R36, R2.reuse, R36 ;  /* 0x0000002402247220 */ /* 0x040fe20000410000 */
[C---:B------:R-:W-:Y:S01]  /*120a0*/  FMUL.FTZ R37, R2.reuse, R37 ;  /* 0x0000002502257220 */ /* 0x040fe20000410000 */
[C---:B------:R-:W-:Y:S01]  /*120b0*/  FMUL.FTZ R40, R2.reuse, R40 ;  /* 0x0000002802287220 */ /* 0x040fe20000410000 */
[C---:B------:R-:W-:Y:S01]  /*120c0*/  FMUL.FTZ R41, R2.reuse, R41 ;  /* 0x0000002902297220 */ /* 0x040fe20000410000 */
[----:B------:R-:W1:Y:S01]  /*120d0*/  @P1 LDC R9, c[0x0][0x450] ;  /* 0x00011400ff091b82 */ /* 0x000e620000000800 */
        /* <DEDUP_REMOVED lines=15> */
[----:B0-----:R-:W-:-:S04]  /*121d0*/  @P1 IMAD.HI.U32 R6, R78, R7, RZ ;  /* 0x000000074e061227 */ /* 0x001fc800078e00ff */
[C---:B------:R-:W-:Y:S01]  /*121e0*/  FMUL.FTZ R70, R2.reuse, R72 ;  /* 0x0000004802467220 */ /* 0x040fe20000410000 */
[C---:B------:R-:W-:Y:S01]  /*121f0*/  FMUL.FTZ R99, R2.reuse, R73 ;  /* 0x0000004902637220 */ /* 0x040fe20000410000 */
[C---:B------:R-:W-:Y:S01]  /*12200*/  FMUL.FTZ R55, R2.reuse, R79 ;  /* 0x0000004f02377220 */ /* 0x040fe20000410000 */
[C---:B------:R-:W-:Y:S01]  /*12210*/  FMUL.FTZ R76, R2.reuse, R80 ;  /* 0x00000050024c7220 */ /* 0x040fe20000410000 */
[C---:B------:R-:W-:Y:S01]  /*12220*/  FMUL.FTZ R77, R2.reuse, R81 ;  /* 0x00000051024d7220 */ /* 0x040fe20000410000 */
[C---:B------:R-:W-:Y:S01]  /*12230*/  FMUL.FTZ R57, R2.reuse, R82 ;  /* 0x0000005202397220 */ /* 0x040fe20000410000 */
[C---:B------:R-:W-:Y:S01]  /*12240*/  FMUL.FTZ R46, R2.reuse, R83 ;  /* 0x00000053022e7220 */ /* 0x040fe20000410000 */
[----:B-1----:R-:W-:Y:S01]  /*12250*/  @P1 SHF.R.U32.HI R78, RZ, R9, R6 ;  /* 0x00000009ff4e1219 */ /* 0x002fe20000011606 */
[----:B------:R-:W-:Y:S01]  /*12260*/  IMAD.U32 R9, RZ, RZ, UR38 ;  /* 0x00000026ff097e24 */ /* 0x000fe2000f8e00ff */
[----:B------:R-:W0:Y:S01]  /*12270*/  LDC.64 R6, c[0x0][0x9e0] ;  /* 0x00027800ff067b82 */ /* 0x000e220000000a00 */
[C---:B------:R-:W-:Y:S01]  /*12280*/  FMUL.FTZ R84, R2.reuse, R84 ;  /* 0x0000005402547220 */ /* 0x040fe20000410000 */
[----:B------:R-:W-:Y:S01]  /*12290*/  FMUL.FTZ R85, R2, R85 ;  /* 0x0000005502557220 */ /* 0x000fe20000410000 */
[----:B------:R-:W1:Y:S01]  /*122a0*/  SHFL.IDX PT, R60, R78, RZ, 0x1c1f ;  /* 0x001c1fff4e3c7589 */ /* 0x000e6200000e0000 */
[----:B------:R-:W-:Y:S01]  /*122b0*/  PRMT R8, R9, 0x654, R8 ;  /* 0x0000065409087816 */ /* 0x000fe20000000008 */
[----:B------:R-:W-:-:S02]  /*122c0*/  VIADD R9, R100, 0x1 ;  /* 0x0000000164097836 */ /* 0x000fc40000000000 */
[C---:B------:R-:W-:Y:S01]  /*122d0*/  FMUL.FTZ R52, R2.reuse, R86 ;  /* 0x0000005602347220 */ /* 0x040fe20000410000 */
[----:B------:R-:W-:Y:S01]  /*122e0*/  FMUL.FTZ R53, R2, R87 ;  /* 0x0000005702357220 */ /* 0x000fe20000410000 */
[----:B------:R2:W-:Y:S01]  /*122f0*/  SYNCS.ARRIVE.TRANS64.RED.A1T0 RZ, [R8+URZ], RZ ;  /* 0x000000ff08ff79a7 */ /* 0x0005e2000810043f */
[----:B------:R-:W3:Y:S01]  /*12300*/  MUFU.TANH R13, R13 ;  /* 0x0000000d000d7308 */ /* 0x000ee20000002400 */
[----:B------:R-:W-:Y:S01]  /*12310*/  ULDC UR41, c[0x0][0x9dc] ;  /* 0x0002770000297ab9 */ /* 0x000fe20000000800 */
[----:B------:R-:W-:Y:S01]  /*12320*/  LEA R82, R89, 0xffffff80, 0x7 ;  /* 0xffffff8059527811 */ /* 0x000fe200078e38ff */
[----:B------:R-:W-:Y:S01]  /*12330*/  ULOP3.LUT UR41, URZ, UR41, URZ, 0x33, !UPT ;  /* 0x000000293f297292 */ /* 0x000fe2000f8e333f */
[----:B--2---:R-:W-:-:S04]  /*12340*/  IMAD R8, R204, -0x2, R9 ;  /* 0xfffffffecc087824 */ /* 0x004fc800078e0209 */
[----:B------:R-:W2:Y:S01]  /*12350*/  MUFU.TANH R90, R90 ;  /* 0x0000005a005a7308 */ /* 0x000ea20000002400 */
[----:B------:R-:W-:Y:S01]  /*12360*/  IMAD.IADD R9, R203, 0x1, R100 ;  /* 0x00000001cb097824 */ /* 0x000fe200078e0264 */
[----:B------:R-:W-:-:S03]  /*12370*/  IADD3 R59, -R202, R8, R203 ;  /* 0x00000008ca3b7210 */ /* 0x000fc60007ffe1cb */
[----:B------:R-:W-:Y:S01]  /*12380*/  IMAD R81, R204, -0x2, R9 ;  /* 0xfffffffecc517824 */ /* 0x000fe200078e0209 */
[----:B0-----:R-:W-:Y:S02]  /*12390*/  ISETP.GE.AND P2, PT, R7, 0x1, PT ;  /* 0x000000010700780c */ /* 0x001fe40003f46270 */
[----:B------:R-:W0:Y:S01]  /*123a0*/  MUFU.TANH R0, R0 ;  /* 0x0000000000007308 */ /* 0x000e220000002400 */
[C---:B------:R-:W-:Y:S02]  /*123b0*/  IMAD.IADD R86, R59.reuse, 0x1, R6 ;  /* 0x000000013b567824 */ /* 0x040fe400078e0206 */
[----:B------:R-:W-:-:S03]  /*123c0*/  VIADD R83, R59, UR41 ;  /* 0x000000293b537c36 */ /* 0x000fc60008000000 */
[----:B-1----:R-:W-:Y:S01]  /*123d0*/  VIADDMNMX R80, R60, R86, R81, PT ;  /* 0x000000563c507246 */ /* 0x002fe20003800151 */
[----:B------:R-:W-:Y:S01]  /*123e0*/  IMAD.IADD R79, R83, 0x1, R60 ;  /* 0x00000001534f7824 */ /* 0x000fe200078e023c */
[----:B------:R-:W1:Y:S08]  /*123f0*/  MUFU.TANH R3, R3 ;  /* 0x0000000300037308 */ /* 0x000e700000002400 */
        /* <DEDUP_REMOVED lines=60> */
[----:B-1234-:R-:W-:Y:S05]  /*127c0*/  @!P2 BRA `(.L_x_5337) ;  /* 0x000000000050a947 */ /* 0x01efea0003800000 */
[----:B------:R-:W-:Y:S01]  /*127d0*/  IADD3 R59, -R202, R203, R60 ;  /* 0x000000cbca3b7210 */ /* 0x000fe20007ffe13c */
[----:B------:R-:W-:Y:S03]  /*127e0*/  BSSY B0, `(.L_x_5338) ;  /* 0x000000e000007945 */ /* 0x000fe60003800000 */
[----:B------:R-:W-:-:S13]  /*127f0*/  ISETP.GT.AND P3, PT, R59, -0x1, PT ;  /* 0xffffffff3b00780c */ /* 0x000fda0003f64270 */
        /* <DEDUP_REMOVED lines=8> */
.L_x_5339:
[----:B------:R-:W-:-:S13]  /*12880*/  ISETP.NE.AND P3, PT, R7, 0x1, PT ;  /* 0x000000010700780c */ /* 0x000fda0003f65270 */
[----:B------:R-:W1:Y:S02]  /*12890*/  @P3 LDC.64 R8, c[0x0][0x9e8] ;  /* 0x00027a00ff083b82 */ /* 0x000e640000000a00 */
[----:B-1----:R-:W-:-:S05]  /*128a0*/  @P3 IMAD.HI.U32 R8, R59, R8, RZ ;  /* 0x000000083b083227 */ /* 0x002fca00078e00ff */
[----:B------:R-:W-:-:S07]  /*128b0*/  @P3 SHF.R.U32.HI R59, RZ, R9, R8 ;  /* 0x00000009ff3b3219 */ /* 0x000fce0000011608 */
.L_x_5340:
[----:B------:R-:W-:Y:S05]  /*128c0*/  BSYNC B0 ;  /* 0x0000000000007941 */ /* 0x000fea0003800000 */
.L_x_5338:
[----:B------:R-:W-:-:S04]  /*128d0*/  IMAD R59, R59, R7, -R82 ;  /* 0x000000073b3b7224 */ /* 0x000fc800078e0a52 */
[----:B------:R-:W-:-:S05]  /*128e0*/  IMAD R8, R204, -0x2, R59 ;  /* 0xfffffffecc087824 */ /* 0x000fca00078e023b */
[----:B------:R-:W-:Y:S02]  /*128f0*/  VIMNMX R79, R79, R8, !PT ;  /* 0x000000084f4f7248 */ /* 0x000fe40007fe0100 */
[----:B------:R-:W-:-:S07]  /*12900*/  VIADDMNMX R80, R8, R7, R80, PT ;  /* 0x0000000708507246 */ /* 0x000fce0003800150 */
.L_x_5337:
[C---:B------:R-:W-:Y:S02]  /*12910*/  ISETP.GE.AND P3, PT, R100.reuse, 0x2, PT ;  /* 0x000000026400780c */ /* 0x040fe40003f66270 */
[----:B------:R-:W-:Y:S02]  /*12920*/  ISETP.GE.AND P5, PT, R100, 0x9, PT ;  /* 0x000000096400780c */ /* 0x000fe40003fa6270 */
[----:B------:R-:W-:Y:S02]  /*12930*/  ISETP.GT.AND P4, PT, R79, 0x1, !P3 ;  /* 0x000000014f00780c */ /* 0x000fe40005f84270 */
[----:B------:R-:W-:Y:S02]  /*12940*/  P2R R87, PR, RZ, 0x20 ;  /* 0x00000020ff577803 */ /* 0x000fe40000000000 */
[----:B------:R-:W-:-:S04]  /*12950*/  ISETP.LT.OR P4, PT, R80, 0x2, P4 ;  /* 0x000000025000780c */ /* 0x000fc80002781670 */
[----:B------:R-:W-:Y:S02]  /*12960*/  FSEL R90, R90, -INF , !P4 ;  /* 0xff8000005a5a7808 */ /* 0x000fe40006000000 */
[----:B------:R-:W-:Y:S02]  /*12970*/  ISETP.GT.AND P4, PT, R79, 0x8, !P5 ;  /* 0x000000084f00780c */ /* 0x000fe40006f84270 */
[----:B------:R-:W-:Y:S02]  /*12980*/  ISETP.GE.AND P5, PT, R100, 0xa, PT ;  /* 0x0000000a6400780c */ /* 0x000fe40003fa6270 */
[----:B------:R-:W-:Y:S02]  /*12990*/  ISETP.LT.OR P4, PT, R80, 0x9, P4 ;  /* 0x000000095000780c */ /* 0x000fe40002781670 */
[----:B------:R-:W-:Y:S02]  /*129a0*/  P2R R101, PR, RZ, 0x20 ;  /* 0x00000020ff657803 */ /* 0x000fe40000000000 */
[----:B------:R-:W-:-:S02]  /*129b0*/  FSEL R73, R28, -INF , !P4 ;  /* 0xff8000001c497808 */ /* 0x000fc40006000000 */
[----:B------:R-:W-:Y:S02]  /*129c0*/  ISETP.GT.AND P4, PT, R79, 0x9, !P5 ;  /* 0x000000094f00780c */ /* 0x000fe40006f84270 */
[----:B------:R-:W-:Y:S02]  /*129d0*/  ISETP.GE.AND P5, PT, R100, 0x11, PT ;  /* 0x000000116400780c */ /* 0x000fe40003fa6270 */
[----:B------:R-:W-:Y:S02]  /*129e0*/  ISETP.LT.OR P4, PT, R80, 0xa, P4 ;  /* 0x0000000a5000780c */ /* 0x000fe40002781670 */
[----:B------:R-:W-:Y:S02]  /*129f0*/  P2R R102, PR, RZ, 0x20 ;  /* 0x00000020ff667803 */ /* 0x000fe40000000000 */
[----:B0-----:R-:W-:Y:S02]  /*12a00*/  FSEL R72, R29, -INF , !P4 ;  /* 0xff8000001d487808 */ /* 0x001fe40006000000 */
[----:B------:R-:W-:-:S02]  /*12a10*/  ISETP.GT.AND P4, PT, R79, 0x10, !P5 ;  /* 0x000000104f00780c */ /* 0x000fc40006f84270 */
[----:B------:R-:W-:Y:S02]  /*12a20*/  ISETP.GE.AND P5, PT, R100, 0x12, PT ;  /* 0x000000126400780c */ /* 0x000fe40003fa6270 */
[----:B------:R-:W-:Y:S02]  /*12a30*/  ISETP.LT.OR P4, PT, R80, 0x11, P4 ;  /* 0x000000115000780c */ /* 0x000fe40002781670 */
[----:B------:R-:W-:Y:S02]  /*12a40*/  P2R R103, PR, RZ, 0x20 ;  /* 0x00000020ff677803 */ /* 0x000fe40000000000 */
[----:B------:R-:W-:Y:S02]  /*12a50*/  FSEL R71, R32, -INF , !P4 ;  /* 0xff80000020477808 */ /* 0x000fe40006000000 */
[----:B------:R-:W-:Y:S02]  /*12a60*/  ISETP.GT.AND P4, PT, R79, 0x11, !P5 ;  /* 0x000000114f00780c */ /* 0x000fe40006f84270 */
[----:B------:R-:W-:-:S02]  /*12a70*/  ISETP.GE.AND P5, PT, R100, 0x19, PT ;  /* 0x000000196400780c */ /* 0x000fc40003fa6270 */
[----:B------:R-:W-:Y:S02]  /*12a80*/  ISETP.LT.OR P4, PT, R80, 0x12, P4 ;  /* 0x000000125000780c */ /* 0x000fe40002781670 */
[----:B------:R-:W-:Y:S02]  /*12a90*/  P2R R104, PR, RZ, 0x20 ;  /* 0x00000020ff687803 */ /* 0x000fe40000000000 */
[----:B------:R-:W-:Y:S02]  /*12aa0*/  FSEL R68, R33, -INF , !P4 ;  /* 0xff80000021447808 */ /* 0x000fe40006000000 */
[----:B------:R-:W-:Y:S02]  /*12ab0*/  ISETP.GT.AND P4, PT, R79, 0x18, !P5 ;  /* 0x000000184f00780c */ /* 0x000fe40006f84270 */
[----:B------:R-:W-:Y:S02]  /*12ac0*/  ISETP.GE.AND P5, PT, R100, 0x1a, PT ;  /* 0x0000001a6400780c */ /* 0x000fe40003fa6270 */
[----:B------:R-:W-:-:S02]  /*12ad0*/  ISETP.LT.OR P4, PT, R80, 0x19, P4 ;  /* 0x000000195000780c */ /* 0x000fc40002781670 */
[----:B------:R-:W-:Y:S02]  /*12ae0*/  P2R R105, PR, RZ, 0x20 ;  /* 0x00000020ff697803 */ /* 0x000fe40000000000 */
[----:B------:R-:W-:Y:S02]  /*12af0*/  FSEL R67, R36, -INF , !P4 ;  /* 0xff80000024437808 */ /* 0x000fe40006000000 */
[----:B------:R-:W-:Y:S02]  /*12b00*/  ISETP.GT.AND P4, PT, R79, 0x19, !P5 ;  /* 0x000000194f00780c */ /* 0x000fe40006f84270 */
[----:B------:R-:W-:Y:S02]  /*12b10*/  ISETP.GE.AND P5, PT, R100, 0x21, PT ;  /* 0x000000216400780c */ /* 0x000fe40003fa6270 */
[----:B------:R-:W-:Y:S02]  /*12b20*/  ISETP.LT.OR P4, PT, R80, 0x1a, P4 ;  /* 0x0000001a5000780c */ /* 0x000fe40002781670 */
[----:B------:R-:W-:-:S02]  /*12b30*/  P2R R106, PR, RZ, 0x20 ;  /* 0x00000020ff6a7803 */ /* 0x000fc40000000000 */
        /* <DEDUP_REMOVED lines=10> */
[----:B------:R-:W-:Y:S02]  /*12be0*/  FSEL R63, R41, -INF , !P4 ;  /* 0xff800000293f7808 */ /* 0x000fe40006000000 */
        /* <DEDUP_REMOVED lines=37> */
[----:B------:R-:W-:-:S04]  /*12e40*/  ISETP.LT.OR P4, PT, R80, 0x42, P4 ;  /* 0x000000425000780c */ /* 0x000fc80002781670 */
        /* <DEDUP_REMOVED lines=46> */
[----:B------:R-:W-:Y:S01]  /*13130*/  ISETP.GT.AND P4, PT, R79, 0x69, !P5 ;  /* 0x000000694f00780c */ /* 0x000fe20006f84270 */
[----:B------:R-:W0:Y:S01]  /*13140*/  SHFL.IDX PT, R74, R78, 0x1, 0x1c1f ;  /* 0x003c1f004e4a7f89 */ /* 0x000e2200000e0000 */
[----:B------:R-:W-:-:S02]  /*13150*/  P2R R119, PR, RZ, 0x20 ;  /* 0x00000020ff777803 */ /* 0x000fc40000000000 */
[----:B------:R-:W-:Y:S02]  /*13160*/  ISETP.LT.OR P4, PT, R80, 0x6a, P4 ;  /* 0x0000006a5000780c */ /* 0x000fe40002781670 */
[----:B------:R-:W-:Y:S02]  /*13170*/  ISETP.GE.AND P5, PT, R100, 0x71, PT ;  /* 0x000000716400780c */ /* 0x000fe40003fa6270 */
[----:B------:R-:W-:Y:S02]  /*13180*/  FSEL R40, R75, -INF , !P4 ;  /* 0xff8000004b287808 */ /* 0x000fe40006000000 */
[----:B------:R-:W-:Y:S02]  /*13190*/  ISETP.GT.AND P4, PT, R79, 0x70, !P5 ;  /* 0x000000704f00780c */ /* 0x000fe40006f84270 */
[----:B------:R-:W-:Y:S02]  /*131a0*/  P2R R120, PR, RZ, 0x20 ;  /* 0x00000020ff787803 */ /* 0x000fe40000000000 */
[----:B------:R-:W-:-:S04]  /*131b0*/  ISETP.LT.OR P4, PT, R80, 0x71, P4 ;  /* 0x000000715000780c */ /* 0x000fc80002781670 */
[----:B------:R-:W-:Y:S02]  /*131c0*/  FSEL R33, R76, -INF , !P4 ;  /* 0xff8000004c217808 */ /* 0x000fe40006000000 */
[----:B------:R-:W-:-:S04]  /*131d0*/  ISETP.GE.AND P4, PT, R100, 0x72, PT ;  /* 0x000000726400780c */ /* 0x000fc80003f86270 */
[----:B------:R-:W-:Y:S01]  /*131e0*/  ISETP.GT.AND P5, PT, R79, 0x71, !P4 ;  /* 0x000000714f00780c */ /* 0x000fe200067a4270 */
[----:B0-----:R-:W-:Y:S01]  /*131f0*/  IMAD.IADD R69, R83, 0x1, R74 ;  /* 0x0000000153457824 */ /* 0x001fe200078e024a */
[----:B------:R-:W-:Y:S02]  /*13200*/  VIADDMNMX R70, R74, R86, R81, PT ;  /* 0x000000564a467246 */ /* 0x000fe40003800151 */
        /* <DEDUP_REMOVED lines=14> */
[----:B------:R-:W-:-:S04]  /*132f0*/  ISETP.LT.OR P6, PT, R80, 0x7a, P6 ;  /* 0x0000007a5000780c */ /* 0x000fc800037c1670 */
[----:B------:R-:W-:Y:S01]  /*13300*/  FSEL R13, R85, -INF , !P6 ;  /* 0xff800000550d7808 */ /* 0x000fe20007000000 */
[----:B------:R-:W-:Y:S08]  /*13310*/  @!P2 BRA `(.L_x_5341) ;  /* 0x000000000050a947 */ /* 0x000ff00003800000 */
[----:B------:R-:W-:Y:S01]  /*13320*/  IADD3 R74, -R202, R203, R74 ;  /* 0x000000cbca4a7210 */ /* 0x000fe20007ffe14a */
[----:B------:R-:W-:Y:S03]  /*13330*/  BSSY B0, `(.L_x_5342) ;  /* 0x000000e000007945 */ /* 0x000fe60003800000 */
        /* <DEDUP_REMOVED lines=9> */
.L_x_5343:
[----:B------:R-:W-:-:S13]  /*133d0*/  ISETP.NE.AND P6, PT, R7, 0x1, PT ;  /* 0x000000010700780c */ /* 0x000fda0003fc5270 */
[----:B------:R-:W0:Y:S02]  /*133e0*/  @P6 LDC.64 R8, c[0x0][0x9e8] ;  /* 0x00027a00ff086b82 */ /* 0x000e240000000a00 */
[----:B0-----:R-:W-:-:S05]  /*133f0*/  @P6 IMAD.HI.U32 R8, R74, R8, RZ ;  /* 0x000000084a086227 */ /* 0x001fca00078e00ff */
[----:B------:R-:W-:-:S07]  /*13400*/  @P6 SHF.R.U32.HI R74, RZ, R9, R8 ;  /* 0x00000009ff4a6219 */ /* 0x000fce0000011608 */
.L_x_5344:
[----:B------:R-:W-:Y:S05]  /*13410*/  BSYNC B0 ;  /* 0x0000000000007941 */ /* 0x000fea0003800000 */
.L_x_5342:
[----:B------:R-:W-:-:S04]  /*13420*/  IMAD R9, R74, R7, -R82 ;  /* 0x000000074a097224 */ /* 0x000fc800078e0a52 */
[----:B------:R-:W-:-:S05]  /*13430*/  IMAD R8, R204, -0x2, R9 ;  /* 0xfffffffecc087824 */ /* 0x000fca00078e0209 */
[----:B------:R-:W-:Y:S02]  /*13440*/  VIMNMX R69, R69, R8, !PT ;  /* 0x0000000845457248 */ /* 0x000fe40007fe0100 */
[----:B------:R-:W-:-:S07]  /*13450*/  VIADDMNMX R70, R8, R7, R70, PT ;  /* 0x0000000708467246 */ /* 0x000fce0003800146 */
.L_x_5341:
[C---:B------:R-:W-:Y:S01]  /*13460*/  ISETP.GT.AND P3, PT, R69.reuse, 0x1, !P3 ;  /* 0x000000014500780c */ /* 0x040fe20005f64270 */
[----:B------:R-:W-:Y:S01]  /*13470*/  ULDC UR35, c[0x0][0x988] ;  /* 0x0002620000237ab9 */ /* 0x000fe20000000800 */
[----:B------:R-:W-:Y:S01]  /*13480*/  ISETP.NE.AND P6, PT, R104, RZ, PT ;  /* 0x000000ff6800720c */ /* 0x000fe20003fc5270 */
[----:B------:R-:W-:Y:S01]  /*13490*/  IMAD.U32 R79, RZ, RZ, UR35 ;  /* 0x00000023ff4f7e24 */ /* 0x000fe2000f8e00ff */
        /* <DEDUP_REMOVED lines=28> */
[C---:B------:R-:W-:Y:S02]  /*13660*/  ISETP.LT.OR P3, PT, R70.reuse, 0x12, P3 ;  /* 0x000000124600780c */ /* 0x040fe40001f61670 */
[----:B------:R-:W-:Y:S02]  /*13670*/  FMNMX.FTZ R77, R63, R10, !PT ;  /* 0x0000000a3f4d7209 */ /* 0x000fe40007810000 */
[----:B------:R-:W-:Y:S02]  /*13680*/  FSEL R11, R11, -INF , !P3 ;  /* 0xff8000000b0b7808 */ /* 0x000fe40005800000 */
        /* <DEDUP_REMOVED lines=54> */
[----:B------:R-:W-:Y:S01]  /*139f0*/  ISETP.NE.AND P3, PT, R112, RZ, PT ;  /* 0x000000ff7000720c */ /* 0x000fe20003f65270 */
[----:B------:R-:W0:Y:S01]  /*13a00*/  SHFL.BFLY PT, R77, R14, 0x2, 0x1f ;  /* 0x0c401f000e4d7f89 */ /* 0x000e2200000e0000 */
[----:B------:R-:W-:Y:S02]  /*13a10*/  FSEL R46, R46, -INF , !P4 ;  /* 0xff8000002e2e7808 */ /* 0x000fe40006000000 */
[----:B------:R-:W-:-:S02]  /*13a20*/  ISETP.GT.AND P3, PT, R69, 0x38, !P3 ;  /* 0x000000384500780c */ /* 0x000fc40005f64270 */
[----:B------:R-:W-:Y:S02]  /*13a30*/  FSEL R52, R52, -INF , !P5 ;  /* 0xff80000034347808 */ /* 0x000fe40006800000 */
[----:B------:R-:W-:-:S04]  /*13a40*/  ISETP.LT.OR P3, PT, R70, 0x39, P3 ;  /* 0x000000394600780c */ /* 0x000fc80001f61670 */
[----:B------:R-:W-:Y:S02]  /*13a50*/  FSEL R30, R30, -INF , !P3 ;  /* 0xff8000001e1e7808 */ /* 0x000fe40005800000 */
[----:B------:R-:W-:-:S04]  /*13a60*/  ISETP.NE.AND P3, PT, R113, RZ, PT ;  /* 0x000000ff7100720c */ /* 0x000fc80003f65270 */
[----:B------:R-:W-:-:S04]  /*13a70*/  ISETP.GT.AND P3, PT, R69, 0x39, !P3 ;  /* 0x000000394500780c */ /* 0x000fc80005f64270 */
[----:B------:R-:W-:Y:S02]  /*13a80*/  ISETP.LT.OR P3, PT, R70, 0x3a, P3 ;  /* 0x0000003a4600780c */ /* 0x000fe40001f61670 */
[----:B0-----:R-:W-:Y:S02]  /*13a90*/  FMNMX.FTZ R77, R14, R77, !PT ;  /* 0x0000004d0e4d7209 */ /* 0x001fe40007810000 */
[----:B------:R-:W-:Y:S02]  /*13aa0*/  FSEL R31, R31, -INF , !P3 ;  /* 0xff8000001f1f7808 */ /* 0x000fe40005800000 */
[----:B------:R-:W-:Y:S01]  /*13ab0*/  ISETP.NE.AND P3, PT, R114, RZ, PT ;  /* 0x000000ff7200720c */ /* 0x000fe20003f65270 */
[----:B------:R-:W0:Y:S03]  /*13ac0*/  SHFL.BFLY PT, R10, R77, 0x1, 0x1f ;  /* 0x0c201f004d0a7f89 */ /* 0x000e2600000e0000 */
[----:B------:R-:W-:-:S04]  /*13ad0*/  ISETP.GT.AND P3, PT, R69, 0x40, !P3 ;  /* 0x000000404500780c */ /* 0x000fc80005f64270 */
[----:B------:R-:W-:-:S04]  /*13ae0*/  ISETP.LT.OR P3, PT, R70, 0x41, P3 ;  /* 0x000000414600780c */ /* 0x000fc80001f61670 */
[----:B------:R-:W-:Y:S02]  /*13af0*/  FSEL R34, R34, -INF , !P3 ;  /* 0xff80000022227808 */ /* 0x000fe40005800000 */
[----:B------:R-:W-:Y:S02]  /*13b00*/  ISETP.GT.AND P3, PT, R69, 0x41, !P6 ;  /* 0x000000414500780c */ /* 0x000fe40007764270 */
[----:B------:R-:W-:Y:S02]  /*13b10*/  ISETP.NE.AND P6, PT, R120, RZ, PT ;  /* 0x000000ff7800720c */ /* 0x000fe40003fc5270 */
[----:B------:R-:W-:-:S04]  /*13b20*/  ISETP.LT.OR P3, PT, R70, 0x42, P3 ;  /* 0x000000424600780c */ /* 0x000fc80001f61670 */
[----:B------:R-:W-:Y:S02]  /*13b30*/  FSEL R35, R35, -INF , !P3 ;  /* 0xff80000023237808 */ /* 0x000fe40005800000 */
[----:B------:R-:W-:Y:S02]  /*13b40*/  ISETP.NE.AND P3, PT, R94, RZ, PT ;  /* 0x000000ff5e00720c */ /* 0x000fe40003f65270 */
[----:B0-----:R-:W-:Y:S02]  /*13b50*/  FMNMX.FTZ R10, R77, R10, !PT ;  /* 0x0000000a4d0a7209 */ /* 0x001fe40007810000 */
        /* <DEDUP_REMOVED lines=40> */
[----:B------:R-:W-:Y:S01]  /*13de0*/  ISETP.NE.AND P6, PT, R76, RZ, PT ;  /* 0x000000ff4c00720c */ /* 0x000fe20003fc5270 */
[----:B------:R-:W-:-:S01]  /*13df0*/  FFMA.FTZ R76, R10, R79, -8 ;  /* 0xc10000000a4c7423 */ /* 0x000fc2000001004f */
[----:B------:R-:W-:-:S04]  /*13e00*/  ISETP.LT.OR P3, PT, R70, 0x71, P3 ;  /* 0x000000714600780c */ /* 0x000fc80001f61670 */
        /* <DEDUP_REMOVED lines=9> */
[----:B------:R-:W-:-:S01]  /*13ea0*/  FFMA.FTZ R80, R62, UR35, -R76 ;  /* 0x000000233e507c23 */ /* 0x000fc2000801084c */
[----:B------:R-:W-:Y:S01]  /*13eb0*/  FSEL R74, R0, -INF , !P3 ;  /* 0xff800000004a7808 */ /* 0x000fe20005800000 */
[----:B------:R-:W-:-:S01]  /*13ec0*/  FFMA.FTZ R0, R75, UR35, -R76 ;  /* 0x000000234b007c23 */ /* 0x000fc2000801084c */
[----:B------:R-:W-:Y:S01]  /*13ed0*/  ISETP.GT.AND P3, PT, R69, 0x79, !P6 ;  /* 0x000000794500780c */ /* 0x000fe20007764270 */
[----:B------:R-:W-:-:S01]  /*13ee0*/  FFMA.FTZ R69, R59, UR35, -R76 ;  /* 0x000000233b457c23 */ /* 0x000fc2000801084c */
[----:B------:R-:W-:Y:S01]  /*13ef0*/  FMNMX.FTZ R77, R74, R9, !PT ;  /* 0x000000094a4d7209 */ /* 0x000fe20007810000 */
[----:B------:R-:W-:-:S01]  /*13f00*/  FFMA.FTZ R75, R90, UR35, -R76 ;  /* 0x000000235a4b7c23 */ /* 0x000fc2000801084c */
        /* <DEDUP_REMOVED lines=25> */
[----:B------:R-:W0:Y:S01]  /*140a0*/  MUFU.EX2 R72, R72 ;  /* 0x0000004800487308 */ /* 0x000e220000000800 */
        /* <DEDUP_REMOVED lines=10> */
[----:B------:R-:W-:-:S02]  /*14150*/  FFMA.FTZ R13, R13, UR35, -R76 ;  /* 0x000000230d0d7c23 */ /* 0x000fc4000801084c */
[----:B------:R-:W-:-:S03]  /*14160*/  FMNMX.FTZ R77, R25, R14, !PT ;  /* 0x0000000e194d7209 */ /* 0x000fc60007810000 */
[----:B------:R-:W-:Y:S01]  /*14170*/  MUFU.EX2 R71, R71 ;  /* 0x0000004700477308 */ /* 0x000fe20000000800 */
[----:B------:R-:W-:Y:S02]  /*14180*/  FMNMX.FTZ R14, R26, R77, !PT ;  /* 0x0000004d1a0e7209 */ /* 0x000fe40007810000 */
[----:B0-----:R-:W-:Y:S02]  /*14190*/  F2FP.SATFINITE.E4M3.F32.PACK_AB_MERGE_C R196, R72, R73, RZ ;  /* 0x0000004948c4723e */ /* 0x001fe400048070ff */
[----:B------:R-:W-:Y:S02]  /*141a0*/  FMNMX.FTZ R63, R27, R14, !PT ;  /* 0x0000000e1b3f7209 */ /* 0x000fe40007810000 */
[----:B------:R-:W-:Y:S01]  /*141b0*/  F2FP.SATFINITE.E4M3.F32.PACK_AB_MERGE_C R196, R75, R0, R196 ;  /* 0x000000004bc4723e */ /* 0x000fe200048070c4 */
        /* <DEDUP_REMOVED lines=9> */
[----:B------:R-:W1:Y:S01]  /*14250*/  MUFU.EX2 R66, R66 ;  /* 0x0000004200427308 */ /* 0x000e620000000800 */
[----:B------:R-:W-:-:S04]  /*14260*/  FMNMX.FTZ R14, R42, R77, !PT ;  /* 0x0000004d2a0e7209 */ /* 0x000fc80007810000 */
[----:B------:R-:W-:-:S03]  /*14270*/  FMNMX.FTZ R14, R43, R14, !PT ;  /* 0x0000000e2b0e7209 */ /* 0x000fc60007810000 */
[----:B------:R2:W-:Y:S01]  /*14280*/  MUFU.EX2 R77, R80 ;  /* 0x00000050004d7308 */ /* 0x0005e20000000800 */
[----:B0-----:R-:W-:-:S04]  /*14290*/  FMNMX.FTZ R79, R47, R14, !PT ;  /* 0x0000000e2f4f7209 */ /* 0x001fc80007810000 */
[----:B------:R-:W-:-:S03]  /*142a0*/  FMNMX.FTZ R79, R48, R79, !PT ;  /* 0x0000004f304f7209 */ /* 0x000fc60007810000 */
[----:B------:R-:W-:Y:S01]  /*142b0*/  MUFU.EX2 R65, R65 ;  /* 0x0000004100417308 */ /* 0x000fe20000000800 */
[----:B------:R-:W-:Y:S01]  /*142c0*/  FMNMX.FTZ R14, R50, R79, !PT ;  /* 0x0000004f320e7209 */ /* 0x000fe20007810000 */
[--C-:B--2---:R-:W-:Y:S01]  /*142d0*/  FFMA.FTZ R80, R45, UR35, -R76.reuse ;  /* 0x000000232d507c23 */ /* 0x104fe2000801084c */
[----:B------:R-:W-:-:S01]  /*142e0*/  FFMA.FTZ R45, R32, UR35, -R76 ;  /* 0x00000023202d7c23 */ /* 0x000fc2000801084c */
[--C-:B------:R-:W-:Y:S01]  /*142f0*/  FFMA.FTZ R32, R41, UR35, -R76.reuse ;  /* 0x0000002329207c23 */ /* 0x100fe2000801084c */
[----:B------:R-:W-:Y:S01]  /*14300*/  FMNMX.FTZ R81, R51, R14, !PT ;  /* 0x0000000e33517209 */ /* 0x000fe20007810000 */
[----:B------:R-:W-:Y:S01]  /*14310*/  FFMA.FTZ R41, R40, UR35, -R76 ;  /* 0x0000002328297c23 */ /* 0x000fe2000801084c */
[----:B-1----:R-:W-:Y:S01]  /*14320*/  F2FP.SATFINITE.E4M3.F32.PACK_AB_MERGE_C R198, R66, R67, RZ ;  /* 0x0000004342c6723e */ /* 0x002fe200048070ff */
[----:B------:R-:W-:Y:S01]  /*14330*/  MUFU.EX2 R78, R78 ;  /* 0x0000004e004e7308 */ /* 0x000fe20000000800 */
[----:B------:R-:W-:Y:S02]  /*14340*/  FMNMX.FTZ R14, R54, R81, !PT ;  /* 0x00000051360e7209 */ /* 0x000fe40007810000 */
[----:B------:R-:W-:-:S02]  /*14350*/  F2FP.SATFINITE.E4M3.F32.PACK_AB_MERGE_C R198, R68, R71, R198 ;  /* 0x0000004744c6723e */ /* 0x000fc400048070c6 */
[----:B------:R-:W-:-:S03]  /*14360*/  FMNMX.FTZ R14, R55, R14, !PT ;  /* 0x0000000e370e7209 */ /* 0x000fc60007810000 */
[----:B------:R-:W-:Y:S01]  /*14370*/  MUFU.EX2 R60, R60 ;  /* 0x0000003c003c7308 */ /* 0x000fe20000000800 */
[----:B------:R-:W-:-:S04]  /*14380*/  FMNMX.FTZ R59, R57, R14, !PT ;  /* 0x0000000e393b7209 */ /* 0x000fc80007810000 */
[----:B------:R-:W-:-:S03]  /*14390*/  FMNMX.FTZ R59, R46, R59, !PT ;  /* 0x0000003b2e3b7209 */ /* 0x000fc60007810000 */
[----:B------:R-:W-:Y:S01]  /*143a0*/  MUFU.EX2 R64, R64 ;  /* 0x0000004000407308 */ /* 0x000fe20000000800 */
[----:B------:R-:W-:-:S04]  /*143b0*/  FMNMX.FTZ R14, R52, R59, !PT ;  /* 0x0000003b340e7209 */ /* 0x000fc80007810000 */
[----:B------:R-:W-:-:S03]  /*143c0*/  FMNMX.FTZ R14, R53, R14, !PT ;  /* 0x0000000e350e7209 */ /* 0x000fc60007810000 */
[----:B------:R-:W-:Y:S02]  /*143d0*/  MUFU.EX2 R62, R62 ;  /* 0x0000003e003e7308 */ /* 0x000fe40000000800 */
[----:B------:R-:W0:Y:S06]  /*143e0*/  SHFL.BFLY PT, R59, R14, 0x2, 0x1f ;  /* 0x0c401f000e3b7f89 */ /* 0x000e2c00000e0000 */
[----:B------:R-:W-:Y:S08]  /*143f0*/  MUFU.EX2 R79, R93 ;  /* 0x0000005d004f7308 */ /* 0x000ff00000000800 */
        /* <DEDUP_REMOVED lines=36> */
[----:B------:R1:W-:Y:S01]  /*14640*/  MUFU.EX2 R76, R12 ;  /* 0x0000000c004c7308 */ /* 0x0003e20000000800 */
        /* <DEDUP_REMOVED lines=8> */
[----:B-1----:R-:W-:-:S01]  /*146d0*/  FFMA.FTZ R12, R26, UR35, -R59 ;  /* 0x000000231a0c7c23 */ /* 0x002fc2000801083b */
[----:B------:R-:W-:Y:S01]  /*146e0*/  FADD.FTZ R26, R0, R75 ;  /* 0x0000004b001a7221 */ /* 0x000fe20000010000 */
[----:B------:R-:W-:-:S01]  /*146f0*/  FFMA.FTZ R46, R46, UR35, -R59 ;  /* 0x000000232e2e7c23 */ /* 0x000fc2000801083b */
[--C-:B------:R-:W-:Y:S01]  /*14700*/  FFMA.FTZ R52, R52, UR35, -R59.reuse ;  /* 0x0000002334347c23 */ /* 0x100fe2000801083b */
[----:B------:R-:W-:-:S03]  /*14710*/  FFMA.FTZ R53, R53, UR35, -R59 ;  /* 0x0000002335357c23 */ /* 0x000fc6000801083b */
[----:B------:R1:W-:Y:S08]  /*14720*/  MUFU.EX2 R81, R15 ;  /* 0x0000000f00517308 */ /* 0x0003f00000000800 */
[----:B------:R-:W3:Y:S01]  /*14730*/  MUFU.EX2 R74, R74 ;  /* 0x0000004a004a7308 */ /* 0x000ee20000000800 */
[----:B-1----:R-:W-:-:S01]  /*14740*/  FFMA.FTZ R15, R27, UR35, -R59 ;  /* 0x000000231b0f7c23 */ /* 0x002fc2000801083b */
[----:B------:R-:W-:-:S04]  /*14750*/  FADD.FTZ R27, R73, R26 ;  /* 0x0000001a491b7221 */ /* 0x000fc80000010000 */
[----:B------:R-:W-:Y:S02]  /*14760*/  FADD.FTZ R26, R72, R27 ;  /* 0x0000001b481a7221 */ /* 0x000fe40000010000 */
[----:B------:R-:W1:Y:S02]  /*14770*/  MUFU.EX2 R4, R4 ;  /* 0x0000000400047308 */ /* 0x000e640000000800 */
[----:B------:R-:W-:-:S01]  /*14780*/  FADD.FTZ R27, R71, R26 ;  /* 0x0000001a471b7221 */ /* 0x000fc20000010000 */
[----:B0-----:R-:W-:-:S03]  /*14790*/  FADD.FTZ R26, R40, R9 ;  /* 0x00000009281a7221 */ /* 0x001fc60000010000 */
[----:B------:R-:W-:Y:S01]  /*147a0*/  FADD.FTZ R34, R68, R27 ;  /* 0x0000001b44227221 */ /* 0x000fe20000010000 */
[----:B--2---:R-:W-:-:S01]  /*147b0*/  FADD.FTZ R27, R69, R26 ;  /* 0x0000001a451b7221 */ /* 0x004fc20000010000 */
[----:B------:R-:W0:Y:S01]  /*147c0*/  MUFU.EX2 R11, R11 ;  /* 0x0000000b000b7308 */ /* 0x000e220000000800 */
[C---:B---3--:R-:W-:Y:S01]  /*147d0*/  F2FP.SATFINITE.E4M3.F32.PACK_AB_MERGE_C R69, R74.reuse, R69, RZ ;  /* 0x000000454a45723e */ /* 0x048fe200048070ff */
[----:B------:R-:W-:Y:S01]  /*147e0*/  FADD.FTZ R35, R67, R34 ;  /* 0x0000002243237221 */ /* 0x000fe20000010000 */
[----:B------:R-:W-:-:S02]  /*147f0*/  FADD.FTZ R27, R74, R27 ;  /* 0x0000001b4a1b7221 */ /* 0x000fc40000010000 */
[----:B------:R-:W-:Y:S01]  /*14800*/  F2FP.SATFINITE.E4M3.F32.PACK_AB_MERGE_C R197, R9, R40, R69 ;  /* 0x0000002809c5723e */ /* 0x000fe20004807045 */
[----:B------:R-:W-:-:S02]  /*14810*/  FADD.FTZ R34, R66, R35 ;  /* 0x0000002342227221 */ /* 0x000fc40000010000 */
[----:B------:R-:W2:Y:S01]  /*14820*/  MUFU.EX2 R3, R3 ;  /* 0x0000000300037308 */ /* 0x000ea20000000800 */
[----:B-1----:R-:W-:-:S01]  /*14830*/  FADD.FTZ R26, R4, R27 ;  /* 0x0000001b041a7221 */ /* 0x002fc20000010000 */
[----:B------:R-:W-:-:S04]  /*14840*/  FADD.FTZ R35, R65, R34 ;  /* 0x0000002241237221 */ /* 0x000fc80000010000 */
[----:B------:R-:W-:Y:S02]  /*14850*/  FADD.FTZ R35, R78, R35 ;  /* 0x000000234e237221 */ /* 0x000fe40000010000 */
[----:B------:R-:W1:Y:S01]  /*14860*/  MUFU.EX2 R8, R8 ;  /* 0x0000000800087308 */ /* 0x000e620000000800 */
[----:B0-----:R-:W-:-:S01]  /*14870*/  FADD.FTZ R27, R11, R26 ;  /* 0x0000001a0b1b7221 */ /* 0x001fc20000010000 */
[----:B------:R-:W-:Y:S01]  /*14880*/  FADD.FTZ R26, R60, R35 ;  /* 0x000000233c1a7221 */ /* 0x000fe20000010000 */
[C---:B------:R-:W-:Y:S02]  /*14890*/  F2FP.SATFINITE.E4M3.F32.PACK_AB_MERGE_C R60, R63.reuse, R60, RZ ;  /* 0x0000003c3f3c723e */ /* 0x040fe400048070ff */
[----:B------:R-:W-:Y:S01]  /*148a0*/  FADD.FTZ R0, R76, R27 ;  /* 0x0000001b4c007221 */ /* 0x000fe20000010000 */
[----:B------:R-:W-:-:S01]  /*148b0*/  FADD.FTZ R63, R63, R26 ;  /* 0x0000001a3f3f7221 */ /* 0x000fc20000010000 */
[----:B------:R-:W-:Y:S01]  /*148c0*/  F2FP.SATFINITE.E4M3.F32.PACK_AB_MERGE_C R26, R79, R62, RZ ;  /* 0x0000003e4f1a723e */ /* 0x000fe200048070ff */
[----:B------:R-:W0:Y:S01]  /*148d0*/  MUFU.EX2 R24, R24 ;  /* 0x0000001800187308 */ /* 0x000e220000000800 */
[----:B------:R-:W-:-:S01]  /*148e0*/  FADD.FTZ R0, R81, R0 ;  /* 0x0000000051007221 */ /* 0x000fc20000010000 */
[----:B------:R-:W-:-:S02]  /*148f0*/  F2FP.SATFINITE.E4M3.F32.PACK_AB_MERGE_C R76, R81, R76, RZ ;  /* 0x0000004c514c723e */ /* 0x000fc400048070ff */
[----:B------:R-:W-:Y:S01]  /*14900*/  F2FP.SATFINITE.E4M3.F32.PACK_AB_MERGE_C R194, R77, R64, R26 ;  /* 0x000000404dc2723e */ /* 0x000fe2000480701a */
[----:B--2---:R-:W-:Y:S01]  /*14910*/  FADD.FTZ R27, R3, R0 ;  /* 0x00000000031b7221 */ /* 0x004fe20000010000 */
[----:B------:R-:W-:-:S01]  /*14920*/  FADD.FTZ R0, R64, R63 ;  /* 0x0000003f40007221 */ /* 0x000fc20000010000 */
[----:B------:R-:W-:Y:S01]  /*14930*/  F2FP.SATFINITE.E4M3.F32.PACK_AB_MERGE_C R26, R37, R58, RZ ;  /* 0x0000003a251a723e */ /* 0x000fe200048070ff */
[----:B------:R-:W2:Y:S01]  /*14940*/  MUFU.EX2 R25, R25 ;  /* 0x0000001900197308 */ /* 0x000ea20000000800 */
[----:B-1----:R-:W-:-:S01]  /*14950*/  FADD.FTZ R27, R8, R27 ;  /* 0x0000001b081b7221 */ /* 0x002fc20000010000 */
[----:B------:R-:W-:Y:S01]  /*14960*/  FADD.FTZ R35, R77, R0 ;  /* 0x000000004d237221 */ /* 0x000fe20000010000 */
[----:B------:R-:W-:Y:S02]  /*14970*/  F2FP.SATFINITE.E4M3.F32.PACK_AB_MERGE_C R188, R70, R61, R26 ;  /* 0x0000003d46bc723e */ /* 0x000fe4000480701a */
[----:B------:R-:W-:Y:S01]  /*14980*/  F2FP.SATFINITE.E4M3.F32.PACK_AB_MERGE_C R26, R80, R49, RZ ;  /* 0x00000031501a723e */ /* 0x000fe200048070ff */
[----:B------:R-:W-:-:S01]  /*14990*/  FADD.FTZ R62, R62, R35 ;  /* 0x000000233e3e7221 */ /* 0x000fc20000010000 */
[----:B------:R-:W-:Y:S01]  /*149a0*/  F2FP.SATFINITE.E4M3.F32.PACK_AB_MERGE_C R199, R11, R4, R76 ;  /* 0x000000040bc7723e */ /* 0x000fe2000480704c */
[----:B------:R-:W1:Y:S01]  /*149b0*/  MUFU.EX2 R12, R12 ;  /* 0x0000000c000c7308 */ /* 0x000e620000000800 */
[----:B0-----:R-:W-:-:S01]  /*149c0*/  FADD.FTZ R0, R24, R27 ;  /* 0x0000001b18007221 */ /* 0x001fc20000010000 */
[----:B------:R-:W-:Y:S01]  /*149d0*/  FADD.FTZ R62, R79, R62 ;  /* 0x0000003e4f3e7221 */ /* 0x000fe20000010000 */
[----:B------:R-:W-:Y:S01]  /*149e0*/  F2FP.SATFINITE.E4M3.F32.PACK_AB_MERGE_C R190, R56, R29, R26 ;  /* 0x0000001d38be723e */ /* 0x000fe2000480701a */
[----:B------:R-:W0:Y:S01]  /*149f0*/  @P1 LDC R11, c[0x0][0x44c] ;  /* 0x00011300ff0b1b82 */ /* 0x000e220000000800 */
[----:B------:R-:W-:Y:S01]  /*14a00*/  F2FP.SATFINITE.E4M3.F32.PACK_AB_MERGE_C R192, R78, R65, R60 ;  /* 0x000000414ec0723e */ /* 0x000fe2000480703c */
[----:B------:R-:W-:-:S02]  /*14a10*/  FADD.FTZ R61, R61, R62 ;  /* 0x0000003e3d3d7221 */ /* 0x000fc40000010000 */
[----:B------:R-:W3:Y:S01]  /*14a20*/  MUFU.EX2 R15, R15 ;  /* 0x0000000f000f7308 */ /* 0x000ee20000000800 */
[----:B--2---:R-:W-:-:S01]  /*14a30*/  FADD.FTZ R27, R25, R0 ;  /* 0x00000000191b7221 */ /* 0x004fc20000010000 */
[----:B------:R-:W-:Y:S01]  /*14a40*/  FADD.FTZ R61, R70, R61 ;  /* 0x0000003d463d7221 */ /* 0x000fe20000010000 */
[----:B------:R-:W-:Y:S01]  /*14a50*/  F2FP.SATFINITE.E4M3.F32.PACK_AB_MERGE_C R24, R25, R24, RZ ;  /* 0x000000181918723e */ /* 0x000fe200048070ff */
[----:B------:R-:W2:Y:S02]  /*14a60*/  @P1 LDC R4, c[0x0][0x450] ;  /* 0x00011400ff041b82 */ /* 0x000ea40000000800 */
[----:B------:R-:W-:-:S01]  /*14a70*/  FADD.FTZ R58, R58, R61 ;  /* 0x0000003d3a3a7221 */ /* 0x000fc20000010000 */
[----:B------:R-:W-:Y:S01]  /*14a80*/  F2FP.SATFINITE.E4M3.F32.PACK_AB_MERGE_C R193, R8, R3, R24 ;  /* 0x0000000308c1723e */ /* 0x000fe20004807018 */
[----:B------:R-:W4:Y:S01]  /*14a90*/  MUFU.EX2 R30, R30 ;  /* 0x0000001e001e7308 */ /* 0x000f220000000800 */
[----:B-1----:R-:W-:-:S01]  /*14aa0*/  FADD.FTZ R0, R12, R27 ;  /* 0x0000001b0c007221 */ /* 0x002fc20000010000 */
[----:B------:R-:W-:-:S04]  /*14ab0*/  FADD.FTZ R58, R37, R58 ;  /* 0x0000003a253a7221 */ /* 0x000fc80000010000 */
[----:B------:R-:W-:Y:S02]  /*14ac0*/  FADD.FTZ R29, R29, R58 ;  /* 0x0000003a1d1d7221 */ /* 0x000fe40000010000 */
[----:B------:R-:W1:Y:S01]  /*14ad0*/  MUFU.EX2 R31, R31 ;  /* 0x0000001f001f7308 */ /* 0x000e620000000800 */
[----:B---3--:R-:W-:-:S01]  /*14ae0*/  FADD.FTZ R27, R15, R0 ;  /* 0x000000000f1b7221 */ /* 0x008fc20000010000 */
[----:B------:R-:W-:Y:S01]  /*14af0*/  FADD.FTZ R56, R56, R29 ;  /* 0x0000001d38387221 */ /* 0x000fe20000010000 */
[----:B0-----:R-:W-:-:S04]  /*14b00*/  @P1 IMAD.HI.U32 R11, R212, R11, RZ ;  /* 0x0000000bd40b1227 */ /* 0x001fc800078e00ff */
[----:B------:R-:W-:Y:S01]  /*14b10*/  FADD.FTZ R49, R49, R56 ;  /* 0x0000003831317221 */ /* 0x000fe20000010000 */
[----:B------:R-:W0:Y:S01]  /*14b20*/  MUFU.EX2 R20, R20 ;  /* 0x0000001400147308 */ /* 0x000e220000000800 */
[----:B----4-:R-:W-:-:S02]  /*14b30*/  FADD.FTZ R0, R30, R27 ;  /* 0x0000001b1e007221 */ /* 0x010fc40000010000 */
[----:B------:R-:W-:-:S05]  /*14b40*/  FADD.FTZ R49, R80, R49 ;  /* 0x0000003150317221 */ /* 0x000fca0000010000 */
[----:B------:R-:W3:Y:S01]  /*14b50*/  MUFU.EX2 R21, R21 ;  /* 0x0000001500157308 */ /* 0x000ee20000000800 */
[----:B-1----:R-:W-:-:S01]  /*14b60*/  FADD.FTZ R27, R31, R0 ;  /* 0x000000001f1b7221 */ /* 0x002fc20000010000 */
[----:B------:R-:W-:-:S04]  /*14b70*/  F2FP.SATFINITE.E4M3.F32.PACK_AB_MERGE_C R30, R31, R30, RZ ;  /* 0x0000001e1f1e723e */ /* 0x000fc800048070ff */
[----:B------:R-:W-:Y:S02]  /*14b80*/  F2FP.SATFINITE.E4M3.F32.PACK_AB_MERGE_C R195, R15, R12, R30 ;  /* 0x0000000c0fc3723e */ /* 0x000fe4000480701e */
[----:B------:R-:W1:Y:S01]  /*14b90*/  MUFU.EX2 R38, R38 ;  /* 0x0000002600267308 */ /* 0x000e620000000800 */
[----:B0-----:R-:W-:-:S07]  /*14ba0*/  FADD.FTZ R0, R20, R27 ;  /* 0x0000001b14007221 */ /* 0x001fce0000010000 */
[----:B------:R-:W0:Y:S01]  /*14bb0*/  MUFU.EX2 R39, R39 ;  /* 0x0000002700277308 */ /* 0x000e220000000800 */
[----:B---3--:R-:W-:-:S07]  /*14bc0*/  FADD.FTZ R27, R21, R0 ;  /* 0x00000000151b7221 */ /* 0x008fce0000010000 */
[----:B------:R-:W3:Y:S01]  /*14bd0*/  MUFU.EX2 R42, R42 ;  /* 0x0000002a002a7308 */ /* 0x000ee20000000800 */
[----:B-1----:R-:W-:-:S07]  /*14be0*/  FADD.FTZ R0, R38, R27 ;  /* 0x0000001b26007221 */ /* 0x002fce0000010000 */
[----:B------:R-:W1:Y:S01]  /*14bf0*/  MUFU.EX2 R43, R43 ;  /* 0x0000002b002b7308 */ /* 0x000e620000000800 */
[----:B0-----:R-:W-:-:S01]  /*14c00*/  FADD.FTZ R25, R39, R0 ;  /* 0x0000000027197221 */ /* 0x001fc20000010000 */
[----:B------:R-:W-:-:S04]  /*14c10*/  F2FP.SATFINITE.E4M3.F32.PACK_AB_MERGE_C R38, R39, R38, RZ ;  /* 0x000000262726723e */ /* 0x000fc800048070ff */
[----:B------:R-:W-:Y:S02]  /*14c20*/  F2FP.SATFINITE.E4M3.F32.PACK_AB_MERGE_C R189, R21, R20, R38 ;  /* 0x0000001415bd723e */ /* 0x000fe40004807026 */
[----:B------:R-:W0:Y:S01]  /*14c30*/  MUFU.EX2 R47, R47 ;  /* 0x0000002f002f7308 */ /* 0x000e220000000800 */
[----:B---3--:R-:W-:-:S07]  /*14c40*/  FADD.FTZ R0, R42, R25 ;  /* 0x000000192a007221 */ /* 0x008fce0000010000 */
[----:B------:R-:W-:Y:S01]  /*14c50*/  MUFU.EX2 R32, R32 ;  /* 0x0000002000207308 */ /* 0x000fe20000000800 */
[----:B-1----:R-:W-:-:S07]  /*14c60*/  FADD.FTZ R0, R43, R0 ;  /* 0x000000002b007221 */ /* 0x002fce0000010000 */
[----:B------:R-:W1:Y:S01]  /*14c70*/  MUFU.EX2 R41, R41 ;  /* 0x0000002900297308 */ /* 0x000e620000000800 */
[----:B0-----:R-:W-:-:S07]  /*14c80*/  FADD.FTZ R9, R47, R0 ;  /* 0x000000002f097221 */ /* 0x001fce0000010000 */
[----:B------:R-:W0:Y:S08]  /*14c90*/  MUFU.EX2 R48, R48 ;  /* 0x0000003000307308 */ /* 0x000e300000000800 */
[----:B------:R-:W-:Y:S01]  /*14ca0*/  MUFU.EX2 R44, R44 ;  /* 0x0000002c002c7308 */ /* 0x000fe20000000800 */
[----:B-1----:R-:W-:-:S07]  /*14cb0*/  F2FP.SATFINITE.E4M3.F32.PACK_AB_MERGE_C R0, R41, R32, RZ ;  /* 0x000000202900723e */ /* 0x002fce00048070ff */
[----:B------:R-:W1:Y:S01]  /*14cc0*/  MUFU.EX2 R45, R45 ;  /* 0x0000002d002d7308 */ /* 0x000e620000000800 */
[----:B0-----:R-:W-:-:S01]  /*14cd0*/  FADD.FTZ R9, R48, R9 ;  /* 0x0000000930097221 */ /* 0x001fc20000010000 */
[----:B------:R-:W-:-:S04]  /*14ce0*/  F2FP.SATFINITE.E4M3.F32.PACK_AB_MERGE_C R47, R48, R47, RZ ;  /* 0x0000002f302f723e */ /* 0x000fc800048070ff */
[----:B------:R-:W-:Y:S02]  /*14cf0*/  F2FP.SATFINITE.E4M3.F32.PACK_AB_MERGE_C R191, R43, R42, R47 ;  /* 0x0000002a2bbf723e */ /* 0x000fe4000480702f */
[----:B------:R-:W0:Y:S08]  /*14d00*/  MUFU.EX2 R50, R50 ;  /* 0x0000003200327308 */ /* 0x000e300000000800 */
[----:B------:R-:W3:Y:S01]  /*14d10*/  MUFU.EX2 R51, R51 ;  /* 0x0000003300337308 */ /* 0x000ee20000000800 */
[----:B-1----:R-:W-:Y:S01]  /*14d20*/  F2FP.SATFINITE.E4M3.F32.PACK_AB_MERGE_C R184, R45, R44, R0 ;  /* 0x0000002c2db8723e */ /* 0x002fe20004807000 */
[----:B------:R-:W-:-:S04]  /*14d30*/  FADD.FTZ R44, R44, R49 ;  /* 0x000000312c2c7221 */ /* 0x000fc80000010000 */
[----:B------:R-:W-:Y:S02]  /*14d40*/  FADD.FTZ R45, R45, R44 ;  /* 0x0000002c2d2d7221 */ /* 0x000fe40000010000 */
[----:B------:R-:W1:Y:S01]  /*14d50*/  MUFU.EX2 R54, R54 ;  /* 0x0000003600367308 */ /* 0x000e620000000800 */
[----:B0-----:R-:W-:-:S01]  /*14d60*/  FADD.FTZ R0, R50, R9 ;  /* 0x0000000932007221 */ /* 0x001fc20000010000 */
[----:B------:R-:W-:Y:S01]  /*14d70*/  FADD.FTZ R32, R32, R45 ;  /* 0x0000002d20207221 */ /* 0x000fe20000010000 */
[----:B------:R-:W-:Y:S01]  /*14d80*/  IMAD.MOV.U32 R9, RZ, RZ, R212 ;  /* 0x000000ffff097224 */ /* 0x000fe200078e00d4 */
[----:B--2---:R-:W-:Y:S02]  /*14d90*/  @P1 SHF.R.U32.HI R9, RZ, R4, R11 ;  /* 0x00000004ff091219 */ /* 0x004fe4000001160b */
[----:B------:R-:W-:-:S02]  /*14da0*/  FADD.FTZ R32, R41, R32 ;  /* 0x0000002029207221 */ /* 0x000fc40000010000 */
[----:B------:R-:W-:Y:S01]  /*14db0*/  MUFU.EX2 R28, R28 ;  /* 0x0000001c001c7308 */ /* 0x000fe20000000800 */
[----:B---3--:R-:W-:-:S01]  /*14dc0*/  FADD.FTZ R3, R51, R0 ;  /* 0x0000000033037221 */ /* 0x008fc20000010000 */
[----:B------:R-:W-:-:S04]  /*14dd0*/  IMAD.IADD R9, R88, 0x1, R9 ;  /* 0x0000000158097824 */ /* 0x000fc800078e0209 */
[----:B------:R-:W-:Y:S02]  /*14de0*/  IMAD.IADD R6, R9, 0x1, R6 ;  /* 0x0000000109067824 */ /* 0x000fe400078e0206 */
[----:B------:R-:W0:Y:S01]  /*14df0*/  MUFU.EX2 R13, R13 ;  /* 0x0000000d000d7308 */ /* 0x000e220000000800 */
[----:B-1----:R-:W-:-:S07]  /*14e00*/  FADD.FTZ R0, R54, R3 ;  /* 0x0000000336007221 */ /* 0x002fce0000010000 */
[----:B------:R-:W1:Y:S08]  /*14e10*/  MUFU.EX2 R55, R55 ;  /* 0x0000003700377308 */ /* 0x000e700000000800 */
[----:B------:R-:W-:Y:S01]  /*14e20*/  MUFU.EX2 R33, R33 ;  /* 0x0000002100217308 */ /* 0x000fe20000000800 */
[----:B0-----:R-:W-:-:S07]  /*14e30*/  F2FP.SATFINITE.E4M3.F32.PACK_AB_MERGE_C R3, R13, R28, RZ ;  /* 0x0000001c0d03723e */ /* 0x001fce00048070ff */
[----:B------:R-:W0:Y:S01]  /*14e40*/  MUFU.EX2 R36, R36 ;  /* 0x0000002400247308 */ /* 0x000e220000000800 */
[----:B-1----:R-:W-:-:S01]  /*14e50*/  FADD.FTZ R0, R55, R0 ;  /* 0x0000000037007221 */ /* 0x002fc20000010000 */
[----:B------:R-:W-:-:S04]  /*14e60*/  F2FP.SATFINITE.E4M3.F32.PACK_AB_MERGE_C R54, R55, R54, RZ ;  /* 0x000000363736723e */ /* 0x000fc800048070ff */
[----:B------:R-:W-:Y:S02]  /*14e70*/  F2FP.SATFINITE.E4M3.F32.PACK_AB_MERGE_C R185, R51, R50, R54 ;  /* 0x0000003233b9723e */ /* 0x000fe40004807036 */
[----:B------:R-:W1:Y:S08]  /*14e80*/  MUFU.EX2 R57, R57 ;  /* 0x0000003900397308 */ /* 0x000e700000000800 */
[----:B------:R-:W2:Y:S01]  /*14e90*/  MUFU.EX2 R46, R46 ;  /* 0x0000002e002e7308 */ /* 0x000ea20000000800 */
[----:B0-----:R-:W-:Y:S01]  /*14ea0*/  F2FP.SATFINITE.E4M3.F32.PACK_AB_MERGE_C R186, R36, R33, R3 ;  /* 0x0000002124ba723e */ /* 0x001fe20004807003 */
[----:B------:R-:W-:-:S04]  /*14eb0*/  FADD.FTZ R33, R33, R32 ;  /* 0x0000002021217221 */ /* 0x000fc80000010000 */
[----:B------:R-:W-:Y:S02]  /*14ec0*/  FADD.FTZ R33, R36, R33 ;  /* 0x0000002124217221 */ /* 0x000fe40000010000 */
[----:B------:R-:W-:Y:S01]  /*14ed0*/  MUFU.EX2 R52, R52 ;  /* 0x0000003400347308 */ /* 0x000fe20000000800 */
[----:B-1----:R-:W-:-:S01]  /*14ee0*/  FADD.FTZ R3, R57, R0 ;  /* 0x0000000039037221 */ /* 0x002fc20000010000 */
[----:B------:R-:W-:-:S04]  /*14ef0*/  FADD.FTZ R4, R28, R33 ;  /* 0x000000211c047221 */ /* 0x000fc80000010000 */
[----:B------:R-:W-:Y:S02]  /*14f00*/  FADD.FTZ R4, R13, R4 ;  /* 0x000000040d047221 */ /* 0x000fe40000010000 */
[----:B------:R-:W0:Y:S01]  /*14f10*/  MUFU.EX2 R53, R53 ;  /* 0x0000003500357308 */ /* 0x000e220000000800 */
[----:B--2---:R-:W-:-:S01]  /*14f20*/  FADD.FTZ R3, R46, R3 ;  /* 0x000000032e037221 */ /* 0x004fc20000010000 */
[----:B0-----:R-:W-:-:S03]  /*14f30*/  F2FP.SATFINITE.E4M3.F32.PACK_AB_MERGE_C R0, R53, R52, RZ ;  /* 0x000000343500723e */ /* 0x001fc600048070ff */
[----:B------:R-:W-:Y:S01]  /*14f40*/  FADD.FTZ R52, R52, R3 ;  /* 0x0000000334347221 */ /* 0x000fe20000010000 */
[----:B------:R-:W-:-:S03]  /*14f50*/  F2FP.SATFINITE.E4M3.F32.PACK_AB_MERGE_C R187, R46, R57, R0 ;  /* 0x000000392ebb723e */ /* 0x000fc60004807000 */
[----:B------:R-:W-:Y:S01]  /*14f60*/  FADD.FTZ R3, R53, R52 ;  /* 0x0000003435037221 */ /* 0x000fe20000010000 */
[----:B------:R-:W-:Y:S01]  /*14f70*/  VIADD R0, R89, 0xfffffffe ;  /* 0xfffffffe59007836 */ /* 0x000fe20000000000 */
        /* <DEDUP_REMOVED lines=12> */
.L_x_5347:
[----:B------:R-:W-:-:S13]  /*15040*/  ISETP.NE.AND P3, PT, R7, 0x1, PT ;  /* 0x000000010700780c */ /* 0x000fda0003f65270 */
[----:B------:R-:W0:Y:S02]  /*15050*/  @P3 LDC.64 R12, c[0x0][0x9e8] ;  /* 0x00027a00ff0c3b82 */ /* 0x000e240000000a00 */
[----:B0-----:R-:W-:-:S05]  /*15060*/  @P3 IMAD.HI.U32 R12, R8, R12, RZ ;  /* 0x0000000c080c3227 */ /* 0x001fca00078e00ff */
[----:B------:R-:W-:-:S07]  /*15070*/  @P3 SHF.R.U32.HI R8, RZ, R13, R12 ;  /* 0x0000000dff083219 */ /* 0x000fce000001160c */
.L_x_5348:
[----:B------:R-:W-:Y:S05]  /*15080*/  BSYNC B0 ;  /* 0x0000000000007941 */ /* 0x000fea0003800000 */
.L_x_5346:
[----:B------:R-:W-:-:S05]  /*15090*/  IMAD R7, R8, R7, R7 ;  /* 0x0000000708077224 */ /* 0x000fca00078e0207 */
[----:B------:R-:W-:-:S07]  /*150a0*/  VIMNMX R6, R6, R7, PT ;  /* 0x0000000706067248 */ /* 0x000fce0003fe0100 */
.L_x_5345:
        /* <DEDUP_REMOVED lines=9> */
[----:B------:R-:W-:Y:S01]  /*15140*/  ULDC UR33, c[0x0][0x9e0] ;  /* 0x0002780000217ab9 */ /* 0x000fe20000000800 */
[----:B------:R-:W-:-:S02]  /*15150*/  CS2R R118, SRZ ;  /* 0x0000000000767805 */ /* 0x000fc4000001ff00 */
[----:B------:R-:W-:Y:S02]  /*15160*/  CS2R R116, SRZ ;  /* 0x0000000000747805 */ /* 0x000fe4000001ff00 */
[----:B------:R-:W-:Y:S02]  /*15170*/  VIMNMX R11, R229, R6, !PT ;  /* 0x00000006e50b7248 */ /* 0x000fe40007fe0100 */
[----:B------:R-:W-:Y:S02]  /*15180*/  CS2R R114, SRZ ;  /* 0x0000000000727805 */ /* 0x000fe4000001ff00 */
[----:B------:R-:W-:Y:S02]  /*15190*/  CS2R R112, SRZ ;  /* 0x0000000000707805 */ /* 0x000fe4000001ff00 */
        /* <DEDUP_REMOVED lines=45> */
[----:B------:R-:W-:Y:S06]  /*15470*/  @!P3 BRA `(.L_x_5349) ;  /* 0x000000380090b947 */ /* 0x000fec0003800000 */
[----:B------:R-:W-:-:S07]  /*15480*/  IMAD.MOV.U32 R119, RZ, RZ, RZ ;  /* 0x000000ffff777224 */ /* 0x000fce00078e00ff */
.L_x_5369:
[----:B------:R-:W-:Y:S01]  /*15490*/  ISETP.NE.AND P3, PT, R218, RZ, PT ;  /* 0x000000ffda00720c */ /* 0x000fe20003f65270 */
[----:B------:R-:W-:Y:S01]  /*154a0*/  VIADD R12, R17, 0x1 ;  /* 0x00000001110c7836 */ /* 0x000fe20000000000 */
[----:B------:R-:W-:Y:S05]  /*154b0*/  YIELD ;  /* 0x0000000000007946 */ /* 0x000fea0003800000 */
[----:B------:R-:W-:-:S04]  /*154c0*/  ISETP.NE.AND P4, PT, R12, 0x2, PT ;  /* 0x000000020c00780c */ /* 0x000fc80003f85270 */
[----:B------:R-:W-:Y:S02]  /*154d0*/  SEL R6, RZ, 0x1, P4 ;  /* 0x00000001ff067807 */ /* 0x000fe40002000000 */
[----:B------:R-:W-:Y:S02]  /*154e0*/  SEL R12, R12, RZ, P4 ;  /* 0x000000ff0c0c7207 */ /* 0x000fe40002000000 */
[----:B------:R-:W-:Y:S01]  /*154f0*/  LOP3.LUT R13, R201, R6, RZ, 0x3c, !PT ;  /* 0x00000006c90d7212 */ /* 0x000fe200078e3cff */
[----:B------:R-:W-:Y:S06]  /*15500*/  @P3 BRA `(.L_x_5350) ;  /* 0x0000000000303947 */ /* 0x000fec0003800000 */
[----:B------:R-:W-:Y:S05]  /*15510*/  @!P0 BRA `(.L_x_5351) ;  /* 0x0000000000048947 */ /* 0x000fea0003800000 */
[----:B------:R-:W-:Y:S01]  /*15520*/  BPT.TRAP 0x1 ;  /* 0x000000040000795c */ /* 0x000fe20000300000 */
.L_x_5351:
[----:B------:R-:W-:Y:S01]  /*15530*/  IMAD R7, R12, 0x8, R16 ;  /* 0x000000080c077824 */ /* 0x000fe200078e0210 */
[----:B------:R-:W-:-:S04]  /*15540*/  SHF.L.U32 R6, R13, 0x1f, RZ ;  /* 0x0000001f0d067819 */ /* 0x000fc800000006ff */
[----:B------:R0:W1:Y:S01]  /*15550*/  SYNCS.PHASECHK.TRANS64.TRYWAIT P4, [R7+URZ+0x2a830], R6 ;  /* 0x02a83006070075a7 */ /* 0x000062000808017f */
[----:B------:R-:W-:Y:S05]  /*15560*/  @!P0 BRA `(.L_x_5352) ;  /* 0x0000000000048947 */ /* 0x000fea0003800000 */
[----:B------:R-:W-:Y:S01]  /*15570*/  BPT.TRAP 0x1 ;  /* 0x000000040000795c */ /* 0x000fe20000300000 */
.L_x_5352:
[----:B------:R-:W-:Y:S04]  /*15580*/  BSSY B0, `(.L_x_5350) ;  /* 0x0000004000007945 */ /* 0x000fe80003800000 */
[----:B-1----:R-:W-:Y:S05]  /*15590*/  @P4 BRA `(.L_x_5353) ;  /* 0x0000000000084947 */ /* 0x002fea0003800000 */
[----:B------:R-:W1:Y:S02]  /*155a0*/  SYNCS.PHASECHK.TRANS64.TRYWAIT P4, [R7+URZ+0x2a830], R6 ;  /* 0x02a83006070075a7 */ /* 0x000e64000808017f */
[----:B-1----:R-:W-:Y:S05]  /*155b0*/  @!P4 BRA `(.L_x_5354) ;  /* 0x0000016c007cc947 */ /* 0x002fea0003800000 */
.L_x_5353:
[----:B------:R-:W-:Y:S05]  /*155c0*/  BSYNC B0 ;  /* 0x0000000000007941 */ /* 0x000fea0003800000 */
.L_x_5350:
[----:B01----:R-:W0:Y:S01]  /*155d0*/  S2R R6, SR_TID.X ;  /* 0x0000000000067919 */ /* 0x003e220000002100 */
[----:B------:R-:W-:Y:S05]  /*155e0*/  WARPSYNC.ALL ;  /* 0x0000000000007948 */ /* 0x000fea0003800000 */
[----:B------:R-:W-:Y:S02]  /*155f0*/  IMAD.MOV.U32 R7, RZ, RZ, -0x7fffffe0 ;  /* 0x80000020ff077424 */ /* 0x000fe400078e00ff */
[----:B------:R-:W-:Y:S02]  /*15600*/  IMAD.MOV.U32 R121, RZ, RZ, -0x7fffffe0 ;  /* 0x80000020ff797424 */ /* 0x000fe400078e00ff */
[----:B------:R-:W-:Y:S01]  /*15610*/  IMAD.MOV.U32 R21, RZ, RZ, -0x7fffffe0 ;  /* 0x80000020ff157424 */ /* 0x000fe200078e00ff */
[----:B------:R-:W-:Y:S01]  /*15620*/  R2UR UR27, R7 ;  /* 0x00000000071b72ca */ /* 0x000fe200000e0000 */
[----:B------:R-:W-:Y:S01]  /*15630*/  IMAD.MOV.U32 R9, RZ, RZ, -0x7fffffe0 ;  /* 0x80000020ff097424 */ /* 0x000fe200078e00ff */
[----:B------:R-:W-:-:S02]  /*15640*/  R2UR UR19, R121 ;  /* 0x00000000791372ca */ /* 0x000fc400000e0000 */
[----:B------:R-:W-:Y:S02]  /*15650*/  R2UR UR7, R21 ;  /* 0x00000000150772ca */ /* 0x000fe400000e0000 */
[----:B------:R-:W-:Y:S02]  /*15660*/  R2UR UR11, R9 ;  /* 0x00000000090b72ca */ /* 0x000fe400000e0000 */
[----:B------:R-:W-:Y:S02]  /*15670*/  R2UR UR15, R21 ;  /* 0x00000000150f72ca */ /* 0x000fe400000e0000 */
[----:B------:R-:W-:Y:S02]  /*15680*/  R2UR UR23, R7 ;  /* 0x00000000071772ca */ /* 0x000fe400000e0000 */
[----:B0-----:R-:W-:Y:S01]  /*15690*/  SHF.R.U32.HI R8, RZ, 0x7, R6 ;  /* 0x00000007ff087819 */ /* 0x001fe20000011606 */
[----:B------:R-:W-:-:S04]  /*156a0*/  IMAD R6, R12, 0x600, R5 ;  /* 0x000006000c067824 */ /* 0x000fc800078e0205 */
[----:B------:R-:W-:Y:S01]  /*156b0*/  VIADD R15, R8, 0x8 ;  /* 0x00000008080f7836 */ /* 0x000fe20000000000 */
[C---:B------:R-:W-:Y:S01]  /*156c0*/  R2UR UR26, R6.reuse ;  /* 0x00000000061a72ca */ /* 0x040fe200000e0000 */
[C---:B------:R-:W-:Y:S02]  /*156d0*/  VIADD R120, R6.reuse, 0x400 ;  /* 0x0000040006787836 */ /* 0x040fe40000000000 */
[C---:B------:R-:W-:Y:S01]  /*156e0*/  VIADD R20, R6.reuse, 0x2 ;  /* 0x0000000206147836 */ /* 0x040fe20000000000 */
[----:B------:R0:W-:Y:S01]  /*156f0*/  BAR.SYNC.DEFER_BLOCKING R15, 0x100 ;  /* 0x0004000f0000751d */ /* 0x0001e20000010000 */
[----:B------:R-:W-:Y:S01]  /*15700*/  VIADD R8, R6, 0x200 ;  /* 0x0000020006087836 */ /* 0x000fe20000000000 */
[----:B------:R-:W-:Y:S02]  /*15710*/  R2UR UR18, R120 ;  /* 0x00000000781272ca */ /* 0x000fe400000e0000 */
[----:B------:R-:W-:Y:S01]  /*15720*/  R2UR UR6, R20 ;  /* 0x00000000140672ca */ /* 0x000fe200000e0000 */
[----:B------:R-:W-:Y:S01]  /*15730*/  VIADD R20, R6, 0x202 ;  /* 0x0000020206147836 */ /* 0x000fe20000000000 */
[----:B------:R-:W-:Y:S01]  /*15740*/  R2UR UR10, R8 ;  /* 0x00000000080a72ca */ /* 0x000fe200000e0000 */
[----:B------:R-:W-:-:S03]  /*15750*/  VIADD R6, R6, 0x402 ;  /* 0x0000040206067836 */ /* 0x000fc60000000000 */
[----:B------:R-:W-:Y:S02]  /*15760*/  R2UR UR14, R20 ;  /* 0x00000000140e72ca */ /* 0x000fe400000e0000 */
[----:B------:R-:W-:Y:S01]  /*15770*/  R2UR UR22, R6 ;  /* 0x00000000061672ca */ /* 0x000fe200000e0000 */
        /* <DEDUP_REMOVED lines=21> */
.L_x_5356:
[----:B------:R-:W-:Y:S01]  /*158d0*/  SHF.L.U32 R6, R201, 0x1f, RZ ;  /* 0x0000001fc9067819 */ /* 0x000fe200000006ff */
[----:B------:R-:W-:-:S04]  /*158e0*/  IMAD R7, R17, 0x8, R16 ;  /* 0x0000000811077824 */ /* 0x000fc800078e0210 */
[----:B------:R0:W1:Y:S01]  /*158f0*/  SYNCS.PHASECHK.TRANS64.TRYWAIT P3, [R7+URZ+0x2a850], R6 ;  /* 0x02a85006070075a7 */ /* 0x000062000806017f */
[----:B------:R-:W-:Y:S05]  /*15900*/  @!P0 BRA `(.L_x_5357) ;  /* 0x0000000000048947 */ /* 0x000fea0003800000 */
[----:B------:R-:W-:Y:S01]  /*15910*/  BPT.TRAP 0x1 ;  /* 0x000000040000795c */ /* 0x000fe20000300000 */
.L_x_5357:
[----:B-1----:R-:W-:Y:S05]  /*15920*/  @P3 BRA `(.L_x_5355) ;  /* 0x0000000000083947 */ /* 0x002fea0003800000 */
[----:B------:R-:W1:Y:S02]  /*15930*/  SYNCS.PHASECHK.TRANS64.TRYWAIT P3, [R7+URZ+0x2a850], R6 ;  /* 0x02a85006070075a7 */ /* 0x000e64000806017f */
[----:B-1----:R-:W-:Y:S05]  /*15940*/  @!P3 BRA `(.L_x_5358) ;  /* 0x0000016800acb947 */ /* 0x002fea0003800000 */
.L_x_5355:
[----:B01----:R-:W-:Y:S01]  /*15950*/  VIADD R6, R16, 0x400 ;  /* 0x0000040010067836 */ /* 0x003fe20000000000 */
[----:B------:R-:W-:Y:S05]  /*15960*/  WARPSYNC.ALL ;  /* 0x0000000000007948 */ /* 0x000fea0003800000 */
[----:B------:R-:W-:Y:S01]  /*15970*/  SHF.R.U32.HI R6, RZ, 0x4, R6 ;  /* 0x00000004ff067819 */ /* 0x000fe20000011606 */
[----:B------:R-:W-:Y:S01]  /*15980*/  IMAD.MOV.U32 R7, RZ, RZ, 0x40000040 ;  /* 0x40000040ff077424 */ /* 0x000fe200078e00ff */
[----:B------:R-:W-:Y:S01]  /*15990*/  WARPGROUP.ARRIVE ;  /* 0x00000000000079c5 */ /* 0x000fe20000000000 */
[----:B------:R-:W-:Y:S01]  /*159a0*/  IMAD.MOV.U32 R9, RZ, RZ, 0x40000040 ;  /* 0x40000040ff097424 */ /* 0x000fe200078e00ff */
[----:B------:R-:W-:-:S04]  /*159b0*/  LOP3.LUT R6, R6, 0x3fff, RZ, 0xc0, !PT ;  /* 0x00003fff06067812 */ /* 0x000fc800078ec0ff */
[----:B------:R-:W0:Y:S01]  /*159c0*/  S2R R15, SR_TID.X ;  /* 0x00000000000f7919 */ /* 0x000e220000002100 */
[----:B------:R-:W-:Y:S01]  /*159d0*/  R2UR UR7, R7 ;  /* 0x00000000070772ca */ /* 0x000fe200000e0000 */
[----:B------:R-:W-:Y:S01]  /*159e0*/  IMAD.MOV.U32 R7, RZ, RZ, 0x40000040 ;  /* 0x40000040ff077424 */ /* 0x000fe200078e00ff */
[----:B------:R-:W-:-:S05]  /*159f0*/  LOP3.LUT R6, R6, 0x10000, RZ, 0xfc, !PT ;  /* 0x0001000006067812 */ /* 0x000fca00078efcff */
[----:B------:R-:W-:-:S05]  /*15a00*/  IMAD R6, R17, 0x600, R6 ;  /* 0x0000060011067824 */ /* 0x000fca00078e0206 */
[C---:B------:R-:W-:Y:S02]  /*15a10*/  R2UR UR6, R6.reuse ;  /* 0x00000000060672ca */ /* 0x040fe400000e0000 */
[----:B------:R-:W-:-:S11]  /*15a20*/  IADD3 R8, R6, 0x2, RZ ;  /* 0x0000000206087810 */ /* 0x000fd60007ffe0ff */
[----:B------:R-:W-:Y:S01]  /*15a30*/  QGMMA.64x192x32.F32.E4M3.E4M3 R24, R196, gdesc[UR4], R24, gsb0 ;  /* 0x02e00004c4187df3 */ /* 0x000fe20008000818 */
[----:B------:R-:W-:Y:S01]  /*15a40*/  R2UR UR6, R8 ;  /* 0x00000000080672ca */ /* 0x000fe200000e0000 */
[C---:B------:R-:W-:Y:S01]  /*15a50*/  VIADD R8, R6.reuse, 0x4 ;  /* 0x0000000406087836 */ /* 0x040fe20000000000 */
[----:B------:R-:W-:Y:S01]  /*15a60*/  R2UR UR7, R9 ;  /* 0x00000000090772ca */ /* 0x000fe200000e0000 */
[----:B------:R-:W-:Y:S02]  /*15a70*/  IMAD.MOV.U32 R9, RZ, RZ, 0x40000040 ;  /* 0x40000040ff097424 */ /* 0x000fe400078e00ff */
[----:B------:R-:W-:Y:S01]  /*15a80*/  VIADD R6, R6, 0x6 ;  /* 0x0000000606067836 */ /* 0x000fe20000000000 */
[----:B0-----:R-:W-:Y:S01]  /*15a90*/  SHF.R.U32.HI R15, RZ, 0x7, R15 ;  /* 0x00000007ff0f7819 */ /* 0x001fe2000001160f */
[----:B------:R-:W-:Y:S02]  /*15aa0*/  WARPGROUP.DEPBAR.LE gsb0, 0x0 ;  /* 0x00008000000079c5 */ /* 0x000fe40000010000 */
[----:B------:R-:W-:-:S10]  /*15ab0*/  WARPGROUP.ARRIVE ;  /* 0x00000000000079c5 */ /* 0x000fd40000000000 */
[----:B------:R-:W-:Y:S01]  /*15ac0*/  QGMMA.64x192x32.F32.E4M3.E4M3 R24, R192, gdesc[UR4], R24, gsb0 ;  /* 0x02e00004c0187df3 */ /* 0x000fe20008000818 */
[----:B------:R-:W-:Y:S02]  /*15ad0*/  R2UR UR6, R8 ;  /* 0x00000000080672ca */ /* 0x000fe400000e0000 */
[----:B------:R-:W-:Y:S01]  /*15ae0*/  R2UR UR7, R9 ;  /* 0x00000000090772ca */ /* 0x000fe200000e0000 */
[----:B------:R-:W-:Y:S02]  /*15af0*/  WARPGROUP.DEPBAR.LE gsb0, 0x0 ;  /* 0x00008000000079c5 */ /* 0x000fe40000010000 */
[----:B------:R-:W-:-:S14]  /*15b00*/  WARPGROUP.ARRIVE ;  /* 0x00000000000079c5 */ /* 0x000fdc0000000000 */
[----:B------:R-:W-:Y:S01]  /*15b10*/  QGMMA.64x192x32.F32.E4M3.E4M3 R24, R188, gdesc[UR4], R24, gsb0 ;  /* 0x02e00004bc187df3 */ /* 0x000fe20008000818 */
[----:B------:R-:W-:Y:S02]  /*15b20*/  R2UR UR6, R6 ;  /* 0x00000000060672ca */ /* 0x000fe400000e0000 */
[----:B------:R-:W-:Y:S02]  /*15b30*/  R2UR UR7, R7 ;  /* 0x00000000070772ca */ /* 0x000fe400000e0000 */
[----:B------:R-:W-:Y:S01]  /*15b40*/  IADD3 R6, -R15, 0xb, RZ ;  /* 0x0000000b0f067810 */ /* 0x000fe20007ffe1ff */
[----:B------:R-:W-:Y:S02]  /*15b50*/  WARPGROUP.DEPBAR.LE gsb0, 0x0 ;  /* 0x00008000000079c5 */ /* 0x000fe40000010000 */
[----:B------:R-:W-:-:S12]  /*15b60*/  WARPGROUP.ARRIVE ;  /* 0x00000000000079c5 */ /* 0x000fd80000000000 */
[----:B------:R-:W-:Y:S03]  /*15b70*/  QGMMA.64x192x32.F32.E4M3.E4M3 R24, R184, gdesc[UR4], R24, gsb0 ;  /* 0x02e00004b8187df3 */ /* 0x000fe60008000818 */
[----:B------:R-:W-:Y:S02]  /*15b80*/  WARPGROUP.DEPBAR.LE gsb0, 0x0 ;  /* 0x00008000000079c5 */ /* 0x000fe40000010000 */
[----:B------:R0:W-:Y:S06]  /*15b90*/  BAR.ARV R6, 0x100 ;  /* 0x000400060000751d */ /* 0x0001ec0000002000 */
[----:B------:R-:W-:Y:S05]  /*15ba0*/  @!P0 BRA `(.L_x_5359) ;  /* 0x0000000000048947 */ /* 0x000fea0003800000 */
[----:B------:R-:W-:Y:S01]  /*15bb0*/  BPT.TRAP 0x1 ;  /* 0x000000040000795c */ /* 0x000fe20000300000 */
.L_x_5359:
[----:B------:R-:W1:Y:S01]  /*15bc0*/  @P1 LDC R8, c[0x0][0x44c] ;  /* 0x00011300ff081b82 */ /* 0x000e620000000800 */
[----:B0-----:R-:W-:Y:S02]  /*15bd0*/  IMAD.IADD R6, R227, 0x1, R212 ;  /* 0x00000001e3067824 */ /* 0x001fe400078e02d4 */
[C---:B------:R-:W-:Y:S01]  /*15be0*/  FMUL.FTZ R15, R2.reuse, R123 ;  /* 0x0000007b020f7220 */ /* 0x040fe20000410000 */
[C---:B------:R-:W-:Y:S01]  /*15bf0*/  FMUL.FTZ R123, R2.reuse, R129 ;  /* 0x00000081027b7220 */ /* 0x040fe20000410000 */
[C---:B------:R-:W-:Y:S01]  /*15c00*/  FMUL.FTZ R129, R2.reuse, R133 ;  /* 0x0000008502817220 */ /* 0x040fe20000410000 */
[C---:B------:R-:W-:Y:S01]  /*15c10*/  FMUL.FTZ R133, R2.reuse, R137 ;  /* 0x0000008902857220 */ /* 0x040fe20000410000 */
[C---:B------:R-:W-:Y:S01]  /*15c20*/  FMUL.FTZ R20, R2.reuse, R124 ;  /* 0x0000007c02147220 */ /* 0x040fe20000410000 */
[C---:B------:R-:W-:Y:S01]  /*15c30*/  FMUL.FTZ R137, R2.reuse, R143 ;  /* 0x0000008f02897220 */ /* 0x040fe20000410000 */
[----:B------:R-:W0:Y:S01]  /*15c40*/  @P1 LDC R7, c[0x0][0x450] ;  /* 0x00011400ff071b82 */ /* 0x000e220000000800 */
[----:B------:R-:W-:Y:S01]  /*15c50*/  FMUL.FTZ R143, R2, R145 ;  /* 0x00000091028f7220 */ /* 0x000fe20000410000 */
[----:B------:R-:W-:-:S02]  /*15c60*/  IMAD R124, R12, 0x8, R16 ;  /* 0x000000080c7c7824 */ /* 0x000fc400078e0210 */
        /* <DEDUP_REMOVED lines=9> */
[----:B------:R-:W-:Y:S02]  /*15d00*/  VIADD R124, R124, 0x2a840 ;  /* 0x0002a8407c7c7836 */ /* 0x000fe40000000000 */
[----:B------:R-:W-:Y:S01]  /*15d10*/  FMUL.FTZ R136, R2, R142 ;  /* 0x0000008e02887220 */ /* 0x000fe20000410000 */
[----:B------:R-:W-:-:S02]  /*15d20*/  IMAD.U32 R125, RZ, RZ, UR38 ;  /* 0x00000026ff7d7e24 */ /* 0x000fc4000f8e00ff */
[----:B------:R-:W-:Y:S01]  /*15d30*/  FMUL.FTZ R161, R2, R167 ;  /* 0x000000a702a17220 */ /* 0x000fe20000410000 */
[----:B-1----:R-:W-:-:S04]  /*15d40*/  @P1 IMAD.HI.U32 R8, R6, R8, RZ ;  /* 0x0000000806081227 */ /* 0x002fc800078e00ff */
[C---:B------:R-:W-:Y:S01]  /*15d50*/  FMUL.FTZ R142, R2.reuse, R144 ;  /* 0x00000090028e7220 */ /* 0x040fe20000410000 */
[C---:B------:R-:W-:Y:S01]  /*15d60*/  FMUL.FTZ R167, R2.reuse, R169 ;  /* 0x000000a902a77220 */ /* 0x040fe20000410000 */
[C---:B------:R-:W-:Y:S01]  /*15d70*/  FMUL.FTZ R144, R2.reuse, R150 ;  /* 0x0000009602907220 */ /* 0x040fe20000410000 */
[C---:B------:R-:W-:Y:S01]  /*15d80*/  FMUL.FTZ R169, R2.reuse, R175 ;  /* 0x000000af02a97220 */ /* 0x040fe20000410000 */
[C---:B------:R-:W-:Y:S01]  /*15d90*/  FMUL.FTZ R150, R2.reuse, R152 ;  /* 0x0000009802967220 */ /* 0x040fe20000410000 */
[C---:B------:R-:W-:Y:S01]  /*15da0*/  FMUL.FTZ R175, R2.reuse, R177 ;  /* 0x000000b102af7220 */ /* 0x040fe20000410000 */
[C---:B------:R-:W-:Y:S01]  /*15db0*/  FMUL.FTZ R152, R2.reuse, R158 ;  /* 0x0000009e02987220 */ /* 0x040fe20000410000 */
[----:B0-----:R-:W-:Y:S01]  /*15dc0*/  @P1 SHF.R.U32.HI R6, RZ, R7, R8 ;  /* 0x00000007ff061219 */ /* 0x001fe20000011608 */
        /* <DEDUP_REMOVED lines=21> */
[----:B------:R-:W-:Y:S01]  /*15f20*/  PRMT R124, R125, 0x654, R124 ;  /* 0x000006547d7c7816 */ /* 0x000fe2000000007c */
[----:B------:R-:W0:Y:S01]  /*15f30*/  SHFL.IDX PT, R185, R6, RZ, 0x1c1f ;  /* 0x001c1fff06b97589 */ /* 0x000e2200000e0000 */
        /* <DEDUP_REMOVED lines=13> */
[----:B------:R1:W-:Y:S01]  /*16010*/  SYNCS.ARRIVE.TRANS64.RED.A1T0 RZ, [R124+URZ], RZ ;  /* 0x000000ff7cff79a7 */ /* 0x0003e2000810043f */
[C---:B------:R-:W-:Y:S01]  /*16020*/  FMUL.FTZ R174, R2.reuse, R176 ;  /* 0x000000b002ae7220 */ /* 0x040fe20000410000 */
[C---:B------:R-:W-:Y:S01]  /*16030*/  FMUL.FTZ R172, R2.reuse, R178 ;  /* 0x000000b202ac7220 */ /* 0x040fe20000410000 */
[C---:B------:R-:W-:Y:S01]  /*16040*/  FMUL.FTZ R179, R2.reuse, R180 ;  /* 0x000000b402b37220 */ /* 0x040fe20000410000 */
[C---:B------:R-:W-:Y:S01]  /*16050*/  FMUL.FTZ R180, R2.reuse, R181 ;  /* 0x000000b502b47220 */ /* 0x040fe20000410000 */
[C---:B------:R-:W-:Y:S01]  /*16060*/  FMUL.FTZ R176, R2.reuse, R182 ;  /* 0x000000b602b07220 */ /* 0x040fe20000410000 */
[----:B------:R-:W-:Y:S01]  /*16070*/  FMUL.FTZ R178, R2, R183 ;  /* 0x000000b702b27220 */ /* 0x000fe20000410000 */
[----:B------:R-:W2:Y:S01]  /*16080*/  MUFU.TANH R7, R7 ;  /* 0x0000000700077308 */ /* 0x000ea20000002400 */
[----:B-1----:R-:W-:-:S05]  /*16090*/  IADD3 R124, -R177, 0x1, RZ ;  /* 0x00000001b17c7810 */ /* 0x002fca0007ffe1ff */
[----:B------:R-:W-:Y:S02]  /*160a0*/  IMAD R124, R204, -0x2, R124 ;  /* 0xfffffffecc7c7824 */ /* 0x000fe400078e027c */
[----:B------:R-:W1:Y:S03]  /*160b0*/  MUFU.TANH R8, R8 ;  /* 0x0000000800087308 */ /* 0x000e660000002400 */
[----:B------:R-:W-:-:S05]  /*160c0*/  IADD3 R124, -R202, R124, R203 ;  /* 0x0000007cca7c7210 */ /* 0x000fca0007ffe1cb */
[----:B------:R-:W3:Y:S01]  /*160d0*/  MUFU.TANH R9, R9 ;  /* 0x0000000900097308 */ /* 0x000ee20000002400 */
[C---:B------:R-:W-:Y:S02]  /*160e0*/  VIADD R181, R124.reuse, UR34 ;  /* 0x000000227cb57c36 */ /* 0x040fe40008000000 */
[----:B------:R-:W-:Y:S02]  /*160f0*/  VIADD R182, R124, UR41 ;  /* 0x000000297cb67c36 */ /* 0x000fe40008000000 */
[--C-:B0-----:R-:W-:Y:S02]  /*16100*/  IMAD.IADD R183, R181, 0x1, R185.reuse ;  /* 0x00000001b5b77824 */ /* 0x101fe400078e02b9 */
[----:B------:R-:W-:Y:S01]  /*16110*/  IMAD.IADD R184, R182, 0x1, R185 ;  /* 0x00000001b6b87824 */ /* 0x000fe200078e02b9 */
[----:B------:R-:W0:Y:S08]  /*16120*/  MUFU.TANH R15, R15 ;  /* 0x0000000f000f7308 */ /* 0x000e300000002400 */
        /* <DEDUP_REMOVED lines=73> */
.L_x_5362:
[----:B------:R-:W-:-:S05]  /*165c0*/  IMAD.U32 R186, RZ, RZ, UR32 ;  /* 0x00000020ffba7e24 */ /* 0x000fca000f8e00ff */
[----:B------:R-:W-:-:S13]  /*165d0*/  ISETP.NE.AND P3, PT, R186, 0x1, PT ;  /* 0x00000001ba00780c */ /* 0x000fda0003f65270 */
[----:B------:R-:W1:Y:S02]  /*165e0*/  @P3 LDC.64 R124, c[0x0][0x9e8] ;  /* 0x00027a00ff7c3b82 */ /* 0x000e640000000a00 */
[----:B-1----:R-:W-:-:S05]  /*165f0*/  @P3 IMAD.HI.U32 R124, R185, R124, RZ ;  /* 0x0000007cb97c3227 */ /* 0x002fca00078e00ff */
[----:B------:R-:W-:-:S07]  /*16600*/  @P3 SHF.R.U32.HI R185, RZ, R125, R124 ;  /* 0x0000007dffb93219 */ /* 0x000fce000001167c */
.L_x_5363:
[----:B------:R-:W-:Y:S05]  /*16610*/  BSYNC B0 ;  /* 0x0000000000007941 */ /* 0x000fea0003800000 */
.L_x_5361:
[----:B------:R-:W-:-:S04]  /*16620*/  IMAD R185, R185, R186, -R177 ;  /* 0x000000bab9b97224 */ /* 0x000fc800078e0ab1 */
[----:B------:R-:W-:-:S05]  /*16630*/  IMAD R185, R204, -0x2, R185 ;  /* 0xfffffffeccb97824 */ /* 0x000fca00078e02b9 */
[----:B------:R-:W-:Y:S02]  /*16640*/  VIMNMX R184, R184, R185, !PT ;  /* 0x000000b9b8b87248 */ /* 0x000fe40007fe0100 */
[----:B------:R-:W-:-:S07]  /*16650*/  VIADDMNMX R183, R185, R186, R183, PT ;  /* 0x000000bab9b77246 */ /* 0x000fce00038001b7 */
.L_x_5360:
[----:B------:R-:W-:Y:S01]  /*16660*/  ISETP.GT.AND P3, PT, R0, -0x1, PT ;  /* 0xffffffff0000780c */ /* 0x000fe20003f64270 */
[----:B------:R-:W1:Y:S03]  /*16670*/  SHFL.IDX PT, R6, R6, 0x1, 0x1c1f ;  /* 0x003c1f0006067f89 */ /* 0x000e6600000e0000 */
[C---:B------:R-:W-:Y:S02]  /*16680*/  ISETP.GT.AND P5, PT, R184.reuse, RZ, P3 ;  /* 0x000000ffb800720c */ /* 0x040fe40001fa4270 */
        /* <DEDUP_REMOVED lines=9> */
[----:B------:R-:W-:Y:S01]  /*16720*/  FSEL R20, R20, -INF , !P5 ;  /* 0xff80000014147808 */ /* 0x000fe20006800000 */
[--C-:B-1----:R-:W-:Y:S01]  /*16730*/  IMAD.IADD R181, R181, 0x1, R6.reuse ;  /* 0x00000001b5b57824 */ /* 0x102fe200078e0206 */
[----:B0-----:R-:W-:Y:S01]  /*16740*/  FSEL R21, R21, -INF , !P4 ;  /* 0xff80000015157808 */ /* 0x001fe20006000000 */
        /* <DEDUP_REMOVED lines=98> */
.L_x_5366:
[----:B------:R-:W-:-:S05]  /*16d70*/  IMAD.U32 R183, RZ, RZ, UR32 ;  /* 0x00000020ffb77e24 */ /* 0x000fca000f8e00ff */
[----:B------:R-:W-:-:S13]  /*16d80*/  ISETP.NE.AND P4, PT, R183, 0x1, PT ;  /* 0x00000001b700780c */ /* 0x000fda0003f85270 */
[----:B------:R-:W0:Y:S02]  /*16d90*/  @P4 LDC.64 R6, c[0x0][0x9e8] ;  /* 0x00027a00ff064b82 */ /* 0x000e240000000a00 */
[----:B0-----:R-:W-:-:S05]  /*16da0*/  @P4 IMAD.HI.U32 R6, R125, R6, RZ ;  /* 0x000000067d064227 */ /* 0x001fca00078e00ff */
[----:B------:R-:W-:-:S07]  /*16db0*/  @P4 SHF.R.U32.HI R125, RZ, R7, R6 ;  /* 0x00000007ff7d4219 */ /* 0x000fce0000011606 */
.L_x_5367:
[----:B------:R-:W-:Y:S05]  /*16dc0*/  BSYNC B0 ;  /* 0x0000000000007941 */ /* 0x000fea0003800000 */
.L_x_5365:
[----:B------:R-:W-:-:S04]  /*16dd0*/  IMAD R125, R125, R183, -R177 ;  /* 0x000000b77d7d7224 */ /* 0x000fc800078e0ab1 */
[----:B------:R-:W-:-:S05]  /*16de0*/  IMAD R125, R204, -0x2, R125 ;  /* 0xfffffffecc7d7824 */ /* 0x000fca00078e027d */
[----:B------:R-:W-:Y:S02]  /*16df0*/  VIMNMX R182, R182, R125, !PT ;  /* 0x0000007db6b67248 */ /* 0x000fe40007fe0100 */
[----:B------:R-:W-:-:S07]  /*16e00*/  VIADDMNMX R181, R125, R183, R181, PT ;  /* 0x000000b77db57246 */ /* 0x000fce00038001b5 */
.L_x_5364:
        /* <DEDUP_REMOVED lines=49> */
[----:B------:R-:W-:Y:S01]  /*17120*/  ISETP.GT.AND P4, PT, R182, 0x8, P3 ;  /* 0x00000008b600780c */ /* 0x000fe20001f84270 */
[--C-:B------:R-:W-:Y:S01]  /*17130*/  FFMA.FTZ R8, R8, UR35, -R125.reuse ;  /* 0x0000002308087c23 */ /* 0x100fe2000801087d */
[----:B------:R-:W-:Y:S01]  /*17140*/  FSEL R15, R15, -INF , !P5 ;  /* 0xff8000000f0f7808 */ /* 0x000fe20006800000 */
[--C-:B------:R-:W-:Y:S01]  /*17150*/  FFMA.FTZ R20, R20, UR35, -R125.reuse ;  /* 0x0000002314147c23 */ /* 0x100fe2000801087d */
[----:B------:R-:W-:Y:S01]  /*17160*/  ISETP.GT.AND P5, PT, R182, 0x9, P3 ;  /* 0x00000009b600780c */ /* 0x000fe20001fa4270 */
[----:B------:R-:W0:Y:S01]  /*17170*/  MUFU.EX2 R124, R124 ;  /* 0x0000007c007c7308 */ /* 0x000e220000000800 */
[----:B------:R-:W-:Y:S01]  /*17180*/  ISETP.LT.OR P4, PT, R181, 0x9, P4 ;  /* 0x00000009b500780c */ /* 0x000fe20002781670 */
[--C-:B------:R-:W-:Y:S01]  /*17190*/  FFMA.FTZ R21, R21, UR35, -R125.reuse ;  /* 0x0000002315157c23 */ /* 0x100fe2000801087d */
[----:B------:R-:W-:Y:S01]  /*171a0*/  ISETP.LT.OR P5, PT, R181, 0xa, P5 ;  /* 0x0000000ab500780c */ /* 0x000fe20002fa1670 */
[--C-:B------:R-:W-:Y:S01]  /*171b0*/  FFMA.FTZ R122, R122, UR35, -R125.reuse ;  /* 0x000000237a7a7c23 */ /* 0x100fe2000801087d */
[----:B------:R-:W-:Y:S01]  /*171c0*/  FSEL R120, R120, -INF , !P4 ;  /* 0xff80000078787808 */ /* 0x000fe20006000000 */
[--C-:B------:R-:W-:Y:S01]  /*171d0*/  FFMA.FTZ R123, R123, UR35, -R125.reuse ;  /* 0x000000237b7b7c23 */ /* 0x100fe2000801087d */
[----:B------:R-:W-:Y:S01]  /*171e0*/  FSEL R121, R121, -INF , !P5 ;  /* 0xff80000079797808 */ /* 0x000fe20006800000 */
[----:B------:R-:W1:Y:S01]  /*171f0*/  MUFU.EX2 R8, R8 ;  /* 0x0000000800087308 */ /* 0x000e620000000800 */
[----:B------:R-:W-:Y:S01]  /*17200*/  ISETP.GT.AND P5, PT, R182, 0x11, P3 ;  /* 0x00000011b600780c */ /* 0x000fe20001fa4270 */
[--C-:B------:R-:W-:Y:S01]  /*17210*/  FFMA.FTZ R128, R128, UR35, -R125.reuse ;  /* 0x0000002380807c23 */ /* 0x100fe2000801087d */
[----:B------:R-:W-:Y:S01]  /*17220*/  ISETP.GT.AND P4, PT, R182, 0x10, P3 ;  /* 0x00000010b600780c */ /* 0x000fe20001f84270 */
[--C-:B------:R-:W-:Y:S01]  /*17230*/  FFMA.FTZ R129, R129, UR35, -R125.reuse ;  /* 0x0000002381817c23 */ /* 0x100fe2000801087d */
[C---:B------:R-:W-:Y:S01]  /*17240*/  ISETP.LT.OR P5, PT, R181.reuse, 0x12, P5 ;  /* 0x00000012b500780c */ /* 0x040fe20002fa1670 */
[--C-:B------:R-:W-:Y:S01]  /*17250*/  FFMA.FTZ R132, R132, UR35, -R125.reuse ;  /* 0x0000002384847c23 */ /* 0x100fe2000801087d */
[----:B------:R-:W-:Y:S01]  /*17260*/  ISETP.LT.OR P4, PT, R181, 0x11, P4 ;  /* 0x00000011b500780c */ /* 0x000fe20002781670 */
[----:B------:R-:W-:Y:S01]  /*17270*/  MUFU.EX2 R20, R20 ;  /* 0x0000001400147308 */ /* 0x000fe20000000800 */
[----:B------:R-:W-:Y:S01]  /*17280*/  FSEL R127, R127, -INF , !P5 ;  /* 0xff8000007f7f7808 */ /* 0x000fe20006800000 */
[----:B0-----:R-:W-:Y:S01]  /*17290*/  FFMA.FTZ R4, R7, R4, R124 ;  /* 0x0000000407047223 */ /* 0x001fe2000001007c */
[----:B------:R-:W-:Y:S01]  /*172a0*/  ISETP.GT.AND P5, PT, R182, 0x19, P3 ;  /* 0x00000019b600780c */ /* 0x000fe20001fa4270 */
[--C-:B------:R-:W-:Y:S01]  /*172b0*/  FFMA.FTZ R133, R133, UR35, -R125.reuse ;  /* 0x0000002385857c23 */ /* 0x100fe2000801087d */
[----:B------:R-:W-:Y:S01]  /*172c0*/  FSEL R126, R126, -INF , !P4 ;  /* 0xff8000007e7e7808 */ /* 0x000fe20006000000 */
[--C-:B------:R-:W-:Y:S01]  /*172d0*/  FFMA.FTZ R138, R138, UR35, -R125.reuse ;  /* 0x000000238a8a7c23 */ /* 0x100fe2000801087d */
[----:B------:R-:W-:Y:S01]  /*172e0*/  ISETP.LT.OR P5, PT, R181, 0x1a, P5 ;  /* 0x0000001ab500780c */ /* 0x000fe20002fa1670 */
[----:B------:R-:W-:Y:S01]  /*172f0*/  MUFU.EX2 R21, R21 ;  /* 0x0000001500157308 */ /* 0x000fe20000000800 */
[----:B------:R-:W-:Y:S01]  /*17300*/  ISETP.GT.AND P4, PT, R182, 0x18, P3 ;  /* 0x00000018b600780c */ /* 0x000fe20001f84270 */
[----:B-1----:R-:W-:Y:S01]  /*17310*/  FADD.FTZ R4, R8, R4 ;  /* 0x0000000408047221 */ /* 0x002fe20000010000 */
[----:B------:R-:W-:Y:S01]  /*17320*/  FSEL R131, R131, -INF , !P5 ;  /* 0xff80000083837808 */ /* 0x000fe20006800000 */
[--C-:B------:R-:W-:Y:S01]  /*17330*/  FFMA.FTZ R139, R139, UR35, -R125.reuse ;  /* 0x000000238b8b7c23 */ /* 0x100fe2000801087d */
[----:B------:R-:W-:Y:S01]  /*17340*/  ISETP.GT.AND P5, PT, R182, 0x21, P3 ;  /* 0x00000021b600780c */ /* 0x000fe20001fa4270 */
[--C-:B------:R-:W-:Y:S01]  /*17350*/  FFMA.FTZ R143, R143, UR35, -R125.reuse ;  /* 0x000000238f8f7c23 */ /* 0x100fe2000801087d */
[C---:B------:R-:W-:Y:S01]  /*17360*/  ISETP.LT.OR P4, PT, R181.reuse, 0x19, P4 ;  /* 0x00000019b500780c */ /* 0x040fe20002781670 */
[----:B------:R-:W-:Y:S01]  /*17370*/  MUFU.EX2 R122, R122 ;  /* 0x0000007a007a7308 */ /* 0x000fe20000000800 */
[----:B------:R-:W-:Y:S01]  /*17380*/  ISETP.LT.OR P5, PT, R181, 0x22, P5 ;  /* 0x00000022b500780c */ /* 0x000fe20002fa1670 */
[--C-:B------:R-:W-:Y:S01]  /*17390*/  FFMA.FTZ R146, R146, UR35, -R125.reuse ;  /* 0x0000002392927c23 */ /* 0x100fe2000801087d */
[----:B------:R-:W-:Y:S01]  /*173a0*/  FSEL R130, R130, -INF , !P4 ;  /* 0xff80000082827808 */ /* 0x000fe20006000000 */
[--C-:B------:R-:W-:Y:S01]  /*173b0*/  FFMA.FTZ R147, R147, UR35, -R125.reuse ;  /* 0x0000002393937c23 */ /* 0x100fe2000801087d */
[----:B------:R-:W-:Y:S01]  /*173c0*/  FSEL R135, R135, -INF , !P5 ;  /* 0xff80000087877808 */ /* 0x000fe20006800000 */
[--C-:B------:R-:W-:Y:S01]  /*173d0*/  FFMA.FTZ R150, R150, UR35, -R125.reuse ;  /* 0x0000002396967c23 */ /* 0x100fe2000801087d */
[C---:B------:R-:W-:Y:S01]  /*173e0*/  ISETP.GT.AND P5, PT, R182.reuse, 0x29, P3 ;  /* 0x00000029b600780c */ /* 0x040fe20001fa4270 */
[----:B------:R-:W-:Y:S01]  /*173f0*/  MUFU.EX2 R123, R123 ;  /* 0x0000007b007b7308 */ /* 0x000fe20000000800 */
[----:B------:R-:W-:Y:S01]  /*17400*/  ISETP.GT.AND P4, PT, R182, 0x20, P3 ;  /* 0x00000020b600780c */ /* 0x000fe20001f84270 */
[--C-:B------:R-:W-:Y:S01]  /*17410*/  FFMA.FTZ R151, R151, UR35, -R125.reuse ;  /* 0x0000002397977c23 */ /* 0x100fe2000801087d */
[C---:B------:R-:W-:Y:S01]  /*17420*/  ISETP.LT.OR P5, PT, R181.reuse, 0x2a, P5 ;  /* 0x0000002ab500780c */ /* 0x040fe20002fa1670 */
[--C-:B------:R-:W-:Y:S01]  /*17430*/  FFMA.FTZ R154, R154, UR35, -R125.reuse ;  /* 0x000000239a9a7c23 */ /* 0x100fe2000801087d */
[----:B------:R-:W-:Y:S01]  /*17440*/  ISETP.LT.OR P4, PT, R181, 0x21, P4 ;  /* 0x00000021b500780c */ /* 0x000fe20002781670 */
[--C-:B------:R-:W-:Y:S01]  /*17450*/  FFMA.FTZ R155, R155, UR35, -R125.reuse ;  /* 0x000000239b9b7c23 */ /* 0x100fe2000801087d */
[----:B------:R-:W-:Y:S01]  /*17460*/  FSEL R137, R137, -INF , !P5 ;  /* 0xff80000089897808 */ /* 0x000fe20006800000 */
[----:B------:R-:W-:Y:S01]  /*17470*/  MUFU.EX2 R128, R128 ;  /* 0x0000008000807308 */ /* 0x000fe20000000800 */
[----:B------:R-:W-:Y:S01]  /*17480*/  ISETP.GT.AND P5, PT, R182, 0x31, P3 ;  /* 0x00000031b600780c */ /* 0x000fe20001fa4270 */
[--C-:B------:R-:W-:Y:S01]  /*17490*/  FFMA.FTZ R158, R158, UR35, -R125.reuse ;  /* 0x000000239e9e7c23 */ /* 0x100fe2000801087d */
[----:B------:R-:W-:Y:S01]  /*174a0*/  FSEL R134, R134, -INF , !P4 ;  /* 0xff80000086867808 */ /* 0x000fe20006000000 */
[--C-:B------:R-:W-:Y:S01]  /*174b0*/  FFMA.FTZ R159, R159, UR35, -R125.reuse ;  /* 0x000000239f9f7c23 */ /* 0x100fe2000801087d */
[----:B------:R-:W-:Y:S01]  /*174c0*/  ISETP.LT.OR P5, PT, R181, 0x32, P5 ;  /* 0x00000032b500780c */ /* 0x000fe20002fa1670 */
[--C-:B------:R-:W-:Y:S01]  /*174d0*/  FFMA.FTZ R162, R162, UR35, -R125.reuse ;  /* 0x00000023a2a27c23 */ /* 0x100fe2000801087d */
[C---:B------:R-:W-:Y:S01]  /*174e0*/  ISETP.GT.AND P4, PT, R182.reuse, 0x28, P3 ;  /* 0x00000028b600780c */ /* 0x040fe20001f84270 */
[----:B------:R-:W-:Y:S01]  /*174f0*/  MUFU.EX2 R129, R129 ;  /* 0x0000008100817308 */ /* 0x000fe20000000800 */
[----:B------:R-:W-:Y:S01]  /*17500*/  FSEL R141, R141, -INF , !P5 ;  /* 0xff8000008d8d7808 */ /* 0x000fe20006800000 */
[--C-:B------:R-:W-:Y:S01]  /*17510*/  FFMA.FTZ R163, R163, UR35, -R125.reuse ;  /* 0x00000023a3a37c23 */ /* 0x100fe2000801087d */
[----:B------:R-:W-:Y:S01]  /*17520*/  ISETP.GT.AND P5, PT, R182, 0x39, P3 ;  /* 0x00000039b600780c */ /* 0x000fe20001fa4270 */
[--C-:B------:R-:W-:Y:S01]  /*17530*/  FFMA.FTZ R166, R166, UR35, -R125.reuse ;  /* 0x00000023a6a67c23 */ /* 0x100fe2000801087d */
[----:B------:R-:W-:Y:S01]  /*17540*/  ISETP.LT.OR P4, PT, R181, 0x29, P4 ;  /* 0x00000029b500780c */ /* 0x000fe20002781670 */
[--C-:B------:R-:W-:Y:S01]  /*17550*/  FFMA.FTZ R167, R167, UR35, -R125.reuse ;  /* 0x00000023a7a77c23 */ /* 0x100fe2000801087d */
[----:B------:R-:W-:Y:S01]  /*17560*/  ISETP.LT.OR P5, PT, R181, 0x3a, P5 ;  /* 0x0000003ab500780c */ /* 0x000fe20002fa1670 */
[----:B------:R-:W-:Y:S01]  /*17570*/  MUFU.EX2 R132, R132 ;  /* 0x0000008400847308 */ /* 0x000fe20000000800 */
[----:B------:R-:W-:Y:S01]  /*17580*/  FSEL R136, R136, -INF , !P4 ;  /* 0xff80000088887808 */ /* 0x000fe20006000000 */
[--C-:B------:R-:W-:Y:S01]  /*17590*/  FFMA.FTZ R170, R170, UR35, -R125.reuse ;  /* 0x00000023aaaa7c23 */ /* 0x100fe2000801087d */
[----:B------:R-:W-:Y:S01]  /*175a0*/  FSEL R145, R145, -INF , !P5 ;  /* 0xff80000091917808 */ /* 0x000fe20006800000 */
[--C-:B------:R-:W-:Y:S01]  /*175b0*/  FFMA.FTZ R171, R171, UR35, -R125.reuse ;  /* 0x00000023abab7c23 */ /* 0x100fe2000801087d */
[----:B------:R-:W-:Y:S01]  /*175c0*/  ISETP.GT.AND P5, PT, R182, 0x41, P3 ;  /* 0x00000041b600780c */ /* 0x000fe20001fa4270 */
[--C-:B------:R-:W-:Y:S01]  /*175d0*/  FFMA.FTZ R174, R174, UR35, -R125.reuse ;  /* 0x00000023aeae7c23 */ /* 0x100fe2000801087d */
[----:B------:R-:W-:Y:S01]  /*175e0*/  ISETP.GT.AND P4, PT, R182, 0x30, P3 ;  /* 0x00000030b600780c */ /* 0x000fe20001f84270 */
[----:B------:R-:W-:Y:S01]  /*175f0*/  MUFU.EX2 R133, R133 ;  /* 0x0000008500857308 */ /* 0x000fe20000000800 */
[----:B------:R-:W-:Y:S01]  /*17600*/  ISETP.LT.OR P5, PT, R181, 0x42, P5 ;  /* 0x00000042b500780c */ /* 0x000fe20002fa1670 */
[--C-:B------:R-:W-:Y:S01]  /*17610*/  FFMA.FTZ R175, R175, UR35, -R125.reuse ;  /* 0x00000023afaf7c23 */ /* 0x100fe2000801087d */
[----:B------:R-:W-:Y:S01]  /*17620*/  ISETP.LT.OR P4, PT, R181, 0x31, P4 ;  /* 0x00000031b500780c */ /* 0x000fe20002781670 */
[--C-:B------:R-:W-:Y:S01]  /*17630*/  FFMA.FTZ R179, R179, UR35, -R125.reuse ;  /* 0x00000023b3b37c23 */ /* 0x100fe2000801087d */
[----:B------:R-:W-:Y:S01]  /*17640*/  FSEL R149, R149, -INF , !P5 ;  /* 0xff80000095957808 */ /* 0x000fe20006800000 */
[----:B------:R-:W-:Y:S01]  /*17650*/  FFMA.FTZ R125, R180, UR35, -R125 ;  /* 0x00000023b47d7c23 */ /* 0x000fe2000801087d */
[----:B------:R-:W-:Y:S01]  /*17660*/  ISETP.GT.AND P5, PT, R182, 0x49, P3 ;  /* 0x00000049b600780c */ /* 0x000fe20001fa4270 */
[----:B------:R-:W-:Y:S01]  /*17670*/  MUFU.EX2 R138, R138 ;  /* 0x0000008a008a7308 */ /* 0x000fe20000000800 */
[----:B------:R-:W-:-:S02]  /*17680*/  FSEL R140, R140, -INF , !P4 ;  /* 0xff8000008c8c7808 */ /* 0x000fc40006000000 */
[----:B------:R-:W-:Y:S02]  /*17690*/  ISETP.LT.OR P5, PT, R181, 0x4a, P5 ;  /* 0x0000004ab500780c */ /* 0x000fe40002fa1670 */
[C---:B------:R-:W-:Y:S02]  /*176a0*/  ISETP.GT.AND P4, PT, R182.reuse, 0x38, P3 ;  /* 0x00000038b600780c */ /* 0x040fe40001f84270 */
[----:B------:R-:W-:Y:S01]  /*176b0*/  FSEL R153, R153, -INF , !P5 ;  /* 0xff80000099997808 */ /* 0x000fe20006800000 */
[----:B------:R-:W-:Y:S01]  /*176c0*/  MUFU.EX2 R139, R139 ;  /* 0x0000008b008b7308 */ /* 0x000fe20000000800 */
[----:B------:R-:W-:Y:S02]  /*176d0*/  ISETP.GT.AND P5, PT, R182, 0x51, P3 ;  /* 0x00000051b600780c */ /* 0x000fe40001fa4270 */
[C---:B------:R-:W-:Y:S02]  /*176e0*/  ISETP.LT.OR P4, PT, R181.reuse, 0x39, P4 ;  /* 0x00000039b500780c */ /* 0x040fe40002781670 */
[----:B------:R-:W-:-:S02]  /*176f0*/  ISETP.LT.OR P5, PT, R181, 0x52, P5 ;  /* 0x00000052b500780c */ /* 0x000fc40002fa1670 */
[----:B------:R-:W-:Y:S01]  /*17700*/  FSEL R144, R144, -INF , !P4 ;  /* 0xff80000090907808 */ /* 0x000fe20006000000 */
[----:B------:R-:W-:Y:S01]  /*17710*/  MUFU.EX2 R143, R143 ;  /* 0x0000008f008f7308 */ /* 0x000fe20000000800 */
[----:B------:R-:W-:Y:S02]  /*17720*/  FSEL R157, R157, -INF , !P5 ;  /* 0xff8000009d9d7808 */ /* 0x000fe40006800000 */
[C---:B------:R-:W-:Y:S02]  /*17730*/  ISETP.GT.AND P5, PT, R182.reuse, 0x59, P3 ;  /* 0x00000059b600780c */ /* 0x040fe40001fa4270 */
[----:B------:R-:W-:Y:S02]  /*17740*/  ISETP.GT.AND P4, PT, R182, 0x40, P3 ;  /* 0x00000040b600780c */ /* 0x000fe40001f84270 */
[C---:B------:R-:W-:Y:S01]  /*17750*/  ISETP.LT.OR P5, PT, R181.reuse, 0x5a, P5 ;  /* 0x0000005ab500780c */ /* 0x040fe20002fa1670 */
[----:B------:R-:W-:Y:S01]  /*17760*/  MUFU.EX2 R146, R146 ;  /* 0x0000009200927308 */ /* 0x000fe20000000800 */
[----:B------:R-:W-:-:S02]  /*17770*/  ISETP.LT.OR P4, PT, R181, 0x41, P4 ;  /* 0x00000041b500780c */ /* 0x000fc40002781670 */
[----:B------:R-:W-:Y:S02]  /*17780*/  FSEL R161, R161, -INF , !P5 ;  /* 0xff800000a1a17808 */ /* 0x000fe40006800000 */
[----:B------:R-:W-:Y:S02]  /*17790*/  ISETP.GT.AND P5, PT, R182, 0x61, P3 ;  /* 0x00000061b600780c */ /* 0x000fe40001fa4270 */
[----:B------:R-:W-:Y:S01]  /*177a0*/  FSEL R148, R148, -INF , !P4 ;  /* 0xff80000094947808 */ /* 0x000fe20006000000 */
[----:B------:R-:W-:Y:S01]  /*177b0*/  MUFU.EX2 R147, R147 ;  /* 0x0000009300937308 */ /* 0x000fe20000000800 */
[----:B------:R-:W-:Y:S02]  /*177c0*/  ISETP.LT.OR P5, PT, R181, 0x62, P5 ;  /* 0x00000062b500780c */ /* 0x000fe40002fa1670 */
[----:B------:R-:W-:Y:S02]  /*177d0*/  ISETP.GT.AND P4, PT, R182, 0x48, P3 ;  /* 0x00000048b600780c */ /* 0x000fe40001f84270 */
[----:B------:R-:W-:-:S02]  /*177e0*/  FSEL R165, R165, -INF , !P5 ;  /* 0xff800000a5a57808 */ /* 0x000fc40006800000 */
[----:B------:R-:W-:Y:S01]  /*177f0*/  ISETP.GT.AND P5, PT, R182, 0x69, P3 ;  /* 0x00000069b600780c */ /* 0x000fe20001fa4270 */
[----:B------:R-:W-:Y:S01]  /*17800*/  MUFU.EX2 R150, R150 ;  /* 0x0000009600967308 */ /* 0x000fe20000000800 */
[C---:B------:R-:W-:Y:S02]  /*17810*/  ISETP.LT.OR P4, PT, R181.reuse, 0x49, P4 ;  /* 0x00000049b500780c */ /* 0x040fe40002781670 */
[----:B------:R-:W-:Y:S02]  /*17820*/  ISETP.LT.OR P5, PT, R181, 0x6a, P5 ;  /* 0x0000006ab500780c */ /* 0x000fe40002fa1670 */
[----:B------:R-:W-:Y:S02]  /*17830*/  FSEL R152, R152, -INF , !P4 ;  /* 0xff80000098987808 */ /* 0x000fe40006000000 */
[----:B------:R-:W-:Y:S01]  /*17840*/  FSEL R169, R169, -INF , !P5 ;  /* 0xff800000a9a97808 */ /* 0x000fe20006800000 */
[----:B------:R-:W-:Y:S01]  /*17850*/  MUFU.EX2 R151, R151 ;  /* 0x0000009700977308 */ /* 0x000fe20000000800 */
[----:B------:R-:W-:-:S02]  /*17860*/  ISETP.GT.AND P5, PT, R182, RZ, P3 ;  /* 0x000000ffb600720c */ /* 0x000fc40001fa4270 */
[----:B------:R-:W-:Y:S02]  /*17870*/  ISETP.GT.AND P4, PT, R182, 0x50, P3 ;  /* 0x00000050b600780c */ /* 0x000fe40001f84270 */
[C---:B------:R-:W-:Y:S02]  /*17880*/  ISETP.LT.OR P5, PT, R181.reuse, 0x1, P5 ;  /* 0x00000001b500780c */ /* 0x040fe40002fa1670 */
[----:B------:R-:W-:Y:S01]  /*17890*/  ISETP.LT.OR P4, PT, R181, 0x51, P4 ;  /* 0x00000051b500780c */ /* 0x000fe20002781670 */
[----:B------:R-:W-:Y:S01]  /*178a0*/  MUFU.EX2 R154, R154 ;  /* 0x0000009a009a7308 */ /* 0x000fe20000000800 */
[----:B------:R-:W-:Y:S02]  /*178b0*/  FSEL R9, R9, -INF , !P5 ;  /* 0xff80000009097808 */ /* 0x000fe40006800000 */
[----:B------:R-:W-:Y:S02]  /*178c0*/  FSEL R156, R156, -INF , !P4 ;  /* 0xff8000009c9c7808 */ /* 0x000fe40006000000 */
[----:B------:R-:W-:-:S02]  /*178d0*/  FMNMX.FTZ R10, R9, R14, !PT ;  /* 0x0000000e090a7209 */ /* 0x000fc40007810000 */
[----:B------:R-:W-:Y:S01]  /*178e0*/  ISETP.GT.AND P4, PT, R182, 0x58, P3 ;  /* 0x00000058b600780c */ /* 0x000fe20001f84270 */
[----:B------:R-:W-:Y:S01]  /*178f0*/  MUFU.EX2 R155, R155 ;  /* 0x0000009b009b7308 */ /* 0x000fe20000000800 */
[----:B------:R-:W-:Y:S02]  /*17900*/  FMNMX.FTZ R10, R15, R10, !PT ;  /* 0x0000000a0f0a7209 */ /* 0x000fe40007810000 */
[----:B------:R-:W-:Y:S02]  /*17910*/  ISETP.LT.OR P4, PT, R181, 0x59, P4 ;  /* 0x00000059b500780c */ /* 0x000fe40002781670 */
[----:B------:R-:W-:Y:S02]  /*17920*/  FMNMX.FTZ R10, R120, R10, !PT ;  /* 0x0000000a780a7209 */ /* 0x000fe40007810000 */
[----:B------:R-:W-:Y:S01]  /*17930*/  FSEL R160, R160, -INF , !P4 ;  /* 0xff800000a0a07808 */ /* 0x000fe20006000000 */
[----:B------:R-:W-:Y:S01]  /*17940*/  MUFU.EX2 R158, R158 ;  /* 0x0000009e009e7308 */ /* 0x000fe20000000800 */
[----:B------:R-:W-:-:S02]  /*17950*/  FMNMX.FTZ R10, R121, R10, !PT ;  /* 0x0000000a790a7209 */ /* 0x000fc40007810000 */
[----:B------:R-:W-:Y:S02]  /*17960*/  ISETP.GT.AND P4, PT, R182, 0x60, P3 ;  /* 0x00000060b600780c */ /* 0x000fe40001f84270 */
[----:B------:R-:W-:Y:S02]  /*17970*/  FMNMX.FTZ R10, R126, R10, !PT ;  /* 0x0000000a7e0a7209 */ /* 0x000fe40007810000 */
[----:B------:R-:W-:Y:S01]  /*17980*/  ISETP.LT.OR P4, PT, R181, 0x61, P4 ;  /* 0x00000061b500780c */ /* 0x000fe20002781670 */
[----:B------:R-:W-:Y:S01]  /*17990*/  MUFU.EX2 R159, R159 ;  /* 0x0000009f009f7308 */ /* 0x000fe20000000800 */
[----:B------:R-:W-:Y:S02]  /*179a0*/  FMNMX.FTZ R10, R127, R10, !PT ;  /* 0x0000000a7f0a7209 */ /* 0x000fe40007810000 */
        /* <DEDUP_REMOVED lines=32> */
[----:B------:R-:W-:Y:S01]  /*17bb0*/  ISETP.LT.OR P3, PT, R181, 0x7a, P3 ;  /* 0x0000007ab500780c */ /* 0x000fe20001f61670 */
[----:B------:R-:W-:Y:S01]  /*17bc0*/  MUFU.EX2 R174, R174 ;  /* 0x000000ae00ae7308 */ /* 0x000fe20000000800 */
[----:B------:R-:W-:Y:S02]  /*17bd0*/  FMNMX.FTZ R10, R153, R10, !PT ;  /* 0x0000000a990a7209 */ /* 0x000fe40007810000 */
[----:B------:R-:W-:Y:S02]  /*17be0*/  FSEL R176, R176, -INF , !P5 ;  /* 0xff800000b0b07808 */ /* 0x000fe40006800000 */
[----:B------:R-:W-:Y:S02]  /*17bf0*/  FMNMX.FTZ R10, R156, R10, !PT ;  /* 0x0000000a9c0a7209 */ /* 0x000fe40007810000 */
[----:B------:R-:W-:Y:S01]  /*17c00*/  FSEL R178, R178, -INF , !P3 ;  /* 0xff800000b2b27808 */ /* 0x000fe20005800000 */
[----:B------:R-:W-:Y:S01]  /*17c10*/  MUFU.EX2 R175, R175 ;  /* 0x000000af00af7308 */ /* 0x000fe20000000800 */
[----:B------:R-:W-:-:S04]  /*17c20*/  FMNMX.FTZ R10, R157, R10, !PT ;  /* 0x0000000a9d0a7209 */ /* 0x000fc80007810000 */
[----:B------:R-:W-:-:S03]  /*17c30*/  FMNMX.FTZ R10, R160, R10, !PT ;  /* 0x0000000aa00a7209 */ /* 0x000fc60007810000 */
[----:B------:R-:W-:Y:S01]  /*17c40*/  MUFU.EX2 R179, R179 ;  /* 0x000000b300b37308 */ /* 0x000fe20000000800 */
[----:B------:R-:W-:-:S04]  /*17c50*/  FMNMX.FTZ R10, R161, R10, !PT ;  /* 0x0000000aa10a7209 */ /* 0x000fc80007810000 */
[----:B------:R-:W-:-:S03]  /*17c60*/  FMNMX.FTZ R10, R164, R10, !PT ;  /* 0x0000000aa40a7209 */ /* 0x000fc60007810000 */
[----:B------:R-:W-:Y:S01]  /*17c70*/  MUFU.EX2 R125, R125 ;  /* 0x0000007d007d7308 */ /* 0x000fe20000000800 */
        /* <DEDUP_REMOVED lines=8> */
[----:B0-----:R-:W-:Y:S02]  /*17d00*/  FMNMX.FTZ R177, R10, R177, !PT ;  /* 0x000000b10ab17209 */ /* 0x001fe40007810000 */
[----:B------:R0:W-:Y:S03]  /*17d10*/  MUFU.EX2 R10, R142 ;  /* 0x0000008e000a7308 */ /* 0x0001e60000000800 */
[----:B0-----:R-:W0:Y:S02]  /*17d20*/  SHFL.BFLY PT, R142, R177, 0x1, 0x1f ;  /* 0x0c201f00b18e7f89 */ /* 0x001e2400000e0000 */
        /* <DEDUP_REMOVED lines=45> */
[----:B------:R-:W-:Y:S01]  /*18000*/  FFMA.FTZ R177, R178, UR35, -R177 ;  /* 0x00000023b2b17c23 */ /* 0x000fe200080108b1 */
[----:B-1----:R-:W-:-:S01]  /*18010*/  FADD.FTZ R178, R15, R3 ;  /* 0x000000030fb27221 */ /* 0x002fc20000010000 */
[----:B------:R-:W1:Y:S01]  /*18020*/  MUFU.EX2 R126, R126 ;  /* 0x0000007e007e7308 */ /* 0x000e620000000800 */
[----:B------:R-:W-:-:S02]  /*18030*/  FADD.FTZ R3, R20, R4 ;  /* 0x0000000414037221 */ /* 0x000fc40000010000 */
[----:B--2---:R-:W-:Y:S02]  /*18040*/  FADD.FTZ R4, R120, R178 ;  /* 0x000000b278047221 */ /* 0x004fe40000010000 */
[----:B------:R-:W-:-:S03]  /*18050*/  FADD.FTZ R3, R21, R3 ;  /* 0x0000000315037221 */ /* 0x000fc60000010000 */
        /* <DEDUP_REMOVED lines=81> */
[----:B0-----:R-:W-:Y:S01]  /*18570*/  FADD.FTZ R178, R176, R4 ;  /* 0x00000004b0b27221 */ /* 0x001fe20000010000 */
[----:B------:R-:W-:-:S03]  /*18580*/  FADD.FTZ R4, R125, R3 ;  /* 0x000000037d047221 */ /* 0x000fc60000010000 */
[----:B-1----:R-:W-:Y:S01]  /*18590*/  FADD.FTZ R3, R177, R178 ;  /* 0x000000b2b1037221 */ /* 0x002fe20000010000 */
[----:B------:R-:W-:Y:S06]  /*185a0*/  @!P0 BRA `(.L_x_5368) ;  /* 0x0000000000048947 */ /* 0x000fec0003800000 */
[----:B------:R-:W-:Y:S01]  /*185b0*/  BPT.TRAP 0x1 ;  /* 0x000000040000795c */ /* 0x000fe20000300000 */
.L_x_5368:
[----:B------:R-:W-:Y:S01]  /*185c0*/  IMAD R17, R17, 0x8, R16 ;  /* 0x0000000811117824 */ /* 0x000fe200078e0210 */
[----:B------:R-:W-:Y:S01]  /*185d0*/  ISETP.GT.AND P3, PT, R0, R11, PT ;  /* 0x0000000b0000720c */ /* 0x000fe20003f64270 */
[----:B------:R-:W-:Y:S01]  /*185e0*/  IMAD.U32 R178, RZ, RZ, UR38 ;  /* 0x00000026ffb27e24 */ /* 0x000fe2000f8e00ff */
[----:B------:R-:W-:Y:S01]  /*185f0*/  F2FP.SATFINITE.E4M3.F32.PACK_AB_MERGE_C R146, R147, R146, RZ ;  /* 0x000000929392723e */ /* 0x000fe200048070ff */
[----:B------:R-:W-:Y:S01]  /*18600*/  VIADD R17, R17, 0x2a860 ;  /* 0x0002a86011117836 */ /* 0x000fe20000000000 */
[----:B------:R-:W-:Y:S01]  /*18610*/  F2FP.SATFINITE.E4M3.F32.PACK_AB_MERGE_C R20, R21, R20, RZ ;  /* 0x000000141514723e */ /* 0x000fe200048070ff */
[----:B------:R-:W-:Y:S01]  /*18620*/  FMUL.FTZ R26, R26, R14 ;  /* 0x0000000e1a1a7220 */ /* 0x000fe20000410000 */
[----:B------:R-:W-:Y:S01]  /*18630*/  F2FP.SATFINITE.E4M3.F32.PACK_AB_MERGE_C R120, R121, R120, RZ ;  /* 0x000000787978723e */ /* 0x000fe200048070ff */
[-C--:B------:R-:W-:Y:S01]  /*18640*/  FMUL.FTZ R27, R27, R14.reuse ;  /* 0x0000000e1b1b7220 */ /* 0x080fe20000410000 */
[----:B------:R-:W-:Y:S01]  /*18650*/  PRMT R17, R178, 0x654, R17 ;  /* 0x00000654b2117816 */ /* 0x000fe20000000011 */
[----:B------:R-:W-:Y:S01]  /*18660*/  FMUL.FTZ R30, R30, R14 ;  /* 0x0000000e1e1e7220 */ /* 0x000fe20000410000 */
        /* <DEDUP_REMOVED lines=125> */
[----:B------:R-:W-:Y:S02]  /*18e40*/  IMAD.MOV.U32 R10, RZ, RZ, R6 ;  /* 0x000000ffff0a7224 */ /* 0x000fe400078e0006 */
[----:B------:R-:W-:Y:S02]  /*18e50*/  IMAD.MOV.U32 R201, RZ, RZ, R13 ;  /* 0x000000ffffc97224 */ /* 0x000fe400078e000d */
[----:B0-----:R-:W-:Y:S01]  /*18e60*/  IMAD.MOV.U32 R17, RZ, RZ, R12 ;  /* 0x000000ffff117224 */ /* 0x001fe200078e000c */
[----:B------:R-:W-:Y:S06]  /*18e70*/  @P3 BRA `(.L_x_5369) ;  /* 0xffffffc400843947 */ /* 0x000fec000383ffff */
[----:B------:R-:W-:Y:S01]  /*18e80*/  IMAD.MOV.U32 R14, RZ, RZ, R142 ;  /* 0x000000ffff0e7224 */ /* 0x000fe200078e008e */
[----:B------:R-:W-:Y:S01]  /*18e90*/  MOV R201, R13 ;  /* 0x0000000d00c97202 */ /* 0x000fe20000000f00 */
[----:B------:R-:W-:Y:S02]  /*18ea0*/  IMAD.MOV.U32 R10, RZ, RZ, R6 ;  /* 0x000000ffff0a7224 */ /* 0x000fe400078e0006 */
[----:B------:R-:W-:-:S07]  /*18eb0*/  IMAD.MOV.U32 R17, RZ, RZ, R12 ;  /* 0x000000ffff117224 */ /* 0x000fce00078e000c */
.L_x_5349:
[----:B------:R-:W0:Y:S01]  /*18ec0*/  LDC R6, c[0x0][0x448] ;  /* 0x00011200ff067b82 */ /* 0x000e220000000800 */
[----:B------:R-:W-:Y:S01]  /*18ed0*/  IADD3 R9, R203, 0x1, -R202 ;  /* 0x00000001cb097810 */ /* 0x000fe20007ffe8ca */
[----:B------:R-:W-:-:S06]  /*18ee0*/  ULDC UR6, c[0x0][0x9dc] ;  /* 0x0002770000067ab9 */ /* 0x000fcc0000000800 */
[----:B------:R-:W1:Y:S01]  /*18ef0*/  LDC R12, c[0x0][0x9e4] ;  /* 0x00027900ff0c7b82 */ /* 0x000e620000000800 */
[----:B0-----:R-:W-:Y:S01]  /*18f00*/  ISETP.NE.AND P4, PT, R6, 0x1, PT ;  /* 0x000000010600780c */ /* 0x001fe20003f85270 */
[----:B------:R-:W-:Y:S01]  /*18f10*/  VIADD R6, R212, 0x7f ;  /* 0x0000007fd4067836 */ /* 0x000fe20000000000 */
[----:B-1----:R-:W-:-:S11]  /*18f20*/  ISETP.GE.AND P5, PT, R12, 0x1, PT ;  /* 0x000000010c00780c */ /* 0x002fd60003fa6270 */
[----:B------:R-:W0:Y:S08]  /*18f30*/  @P4 LDC R7, c[0x0][0x44c] ;  /* 0x00011300ff074b82 */ /* 0x000e300000000800 */
[----:B------:R-:W1:Y:S01]  /*18f40*/  @P4 LDC R8, c[0x0][0x450] ;  /* 0x00011400ff084b82 */ /* 0x000e620000000800 */
[----:B0-----:R-:W-:-:S05]  /*18f50*/  @P4 IMAD.HI.U32 R7, R6, R7, RZ ;  /* 0x0000000706074227 */ /* 0x001fca00078e00ff */
[----:B-1----:R-:W-:-:S05]  /*18f60*/  @P4 SHF.R.U32.HI R6, RZ, R8, R7 ;  /* 0x00000008ff064219 */ /* 0x002fca0000011607 */
        /* <DEDUP_REMOVED lines=14> */
.L_x_5372:
[----:B------:R-:W-:-:S13]  /*19050*/  ISETP.NE.AND P1, PT, R12, 0x1, PT ;  /* 0x000000010c00780c */ /* 0x000fda0003f25270 */
[----:B------:R-:W0:Y:S02]  /*19060*/  @P1 LDC.64 R6, c[0x0][0x9e8] ;  /* 0x00027a00ff061b82 */ /* 0x000e240000000a00 */
[----:B0-----:R-:W-:-:S05]  /*19070*/  @P1 IMAD.HI.U32 R6, R9, R6, RZ ;  /* 0x0000000609061227 */ /* 0x001fca00078e00ff */
[----:B------:R-:W-:-:S07]  /*19080*/  @P1 SHF.R.U32.HI R9, RZ, R7, R6 ;  /* 0x00000007ff091219 */ /* 0x000fce0000011606 */
.L_x_5373:
[----:B------:R-:W-:Y:S05]  /*19090*/  BSYNC B0 ;  /* 0x0000000000007941 */ /* 0x000fea0003800000 */
.L_x_5371:
[----:B------:R-:W-:-:S05]  /*190a0*/  IMAD R9, R9, R12, RZ ;  /* 0x0000000c09097224 */ /* 0x000fca00078e02ff */
[----:B------:R-:W-:-:S07]  /*190b0*/  VIMNMX R8, R8, R9, !PT ;  /* 0x0000000908087248 */ /* 0x000fce0007fe0100 */
.L_x_5370:
[----:B------:R-:W-:-:S05]  /*190c0*/  VIADD R8, R8, 0x7f ;  /* 0x0000007f08087836 */ /* 0x000fca0000000000 */
[----:B------:R-:W-:-:S04]  /*190d0*/  SHF.R.S32.HI R7, RZ, 0x1f, R8 ;  /* 0x0000001fff077819 */ /* 0x000fc80000011408 */
[----:B------:R-:W-:-:S04]  /*190e0*/  LEA.HI R7, R7, R8, RZ, 0x7 ;  /* 0x0000000807077211 */ /* 0x000fc800078f38ff */
[----:B------:R-:W-:-:S04]  /*190f0*/  SHF.R.S32.HI R6, RZ, 0x7, R7 ;  /* 0x00000007ff067819 */ /* 0x000fc80000011407 */
[----:B------:R-:W-:-:S04]  /*19100*/  VIMNMX R13, R229, R6, !PT ;  /* 0x00000006e50d7248 */ /* 0x000fc80007fe0100 */
[----:B------:R-:W-:-:S13]  /*19110*/  ISETP.GE.AND P1, PT, R0, R13, PT ;  /* 0x0000000d0000720c */ /* 0x000fda0003f26270 */
[----:B------:R-:W-:Y:S05]  /*19120*/  @!P1 BRA `(.L_x_5374) ;  /* 0x0000002800849947 */ /* 0x000fea0003800000 */
[----:B------:R-:W-:Y:S02]  /*19130*/  IMAD.MOV.U32 R12, RZ, RZ, R14 ;  /* 0x000000ffff0c7224 */ /* 0x000fe400078e000e */
[----:B------:R-:W-:Y:S02]  /*19140*/  IMAD.MOV.U32 R11, RZ, RZ, R10 ;  /* 0x000000ffff0b7224 */ /* 0x000fe400078e000a */
[----:B------:R-:W-:Y:S02]  /*19150*/  IMAD.MOV.U32 R6, RZ, RZ, R201 ;  /* 0x000000ffff067224 */ /* 0x000fe400078e00c9 */
[----:B------:R-:W-:-:S07]  /*19160*/  IMAD.MOV.U32 R15, RZ, RZ, R17 ;  /* 0x000000ffff0f7224 */ /* 0x000fce00078e0011 */
.L_x_5386:
[----:B------:R-:W-:Y:S01]  /*19170*/  ISETP.NE.AND P1, PT, R15, 0x1, PT ;  /* 0x000000010f00780c */ /* 0x000fe20003f25270 */
[----:B------:R-:W-:Y:S05]  /*19180*/  YIELD ;  /* 0x0000000000007946 */ /* 0x000fea0003800000 */
[----:B------:R-:W-:Y:S02]  /*19190*/  SEL R201, RZ, 0x1, P1 ;  /* 0x00000001ffc97807 */ /* 0x000fe40000800000 */
[----:B------:R-:W-:Y:S02]  /*191a0*/  ISETP.NE.AND P1, PT, R218, RZ, PT ;  /* 0x000000ffda00720c */ /* 0x000fe40003f25270 */
[----:B------:R-:W-:-:S11]  /*191b0*/  LOP3.LUT R201, R6, R201, RZ, 0x3c, !PT ;  /* 0x000000c906c97212 */ /* 0x000fd600078e3cff */
[----:B------:R-:W-:Y:S05]  /*191c0*/  @P1 BRA `(.L_x_5375) ;  /* 0x00000000003c1947 */ /* 0x000fea0003800000 */
[----:B------:R-:W-:Y:S05]  /*191d0*/  @!P0 BRA `(.L_x_5376) ;  /* 0x0000000000048947 */ /* 0x000fea0003800000 */
[----:B------:R-:W-:Y:S01]  /*191e0*/  BPT.TRAP 0x1 ;  /* 0x000000040000795c */ /* 0x000fe20000300000 */
.L_x_5376:
[----:B------:R-:W-:Y:S01]  /*191f0*/  VIADD R7, R15, 0x1 ;  /* 0x000000010f077836 */ /* 0x000fe20000000000 */
[----:B------:R-:W-:-:S04]  /*19200*/  SHF.L.U32 R8, R201, 0x1f, RZ ;  /* 0x0000001fc9087819 */ /* 0x000fc800000006ff */
[----:B------:R-:W-:-:S04]  /*19210*/  ISETP.NE.AND P2, PT, R7, 0x2, PT ;  /* 0x000000020700780c */ /* 0x000fc80003f45270 */
[----:B------:R-:W-:-:S05]  /*19220*/  SEL R7, R7, RZ, P2 ;  /* 0x000000ff07077207 */ /* 0x000fca0001000000 */
[----:B------:R-:W-:-:S04]  /*19230*/  IMAD R7, R7, 0x8, R16 ;  /* 0x0000000807077824 */ /* 0x000fc800078e0210 */
[----:B------:R0:W1:Y:S01]  /*19240*/  SYNCS.PHASECHK.TRANS64.TRYWAIT P2, [R7+URZ+0x2a830], R8 ;  /* 0x02a83008070075a7 */ /* 0x000062000804017f */
[----:B------:R-:W-:Y:S05]  /*19250*/  @!P0 BRA `(.L_x_5377) ;  /* 0x0000000000048947 */ /* 0x000fea0003800000 */
[----:B------:R-:W-:Y:S01]  /*19260*/  BPT.TRAP 0x1 ;  /* 0x000000040000795c */ /* 0x000fe20000300000 */
.L_x_5377:
[----:B------:R-:W-:Y:S04]  /*19270*/  BSSY B0, `(.L_x_5375) ;  /* 0x0000004000007945 */ /* 0x000fe80003800000 */
[----:B-1----:R-:W-:Y:S05]  /*19280*/  @P2 BRA `(.L_x_5378) ;  /* 0x0000000000082947 */ /* 0x002fea0003800000 */
[----:B------:R-:W1:Y:S02]  /*19290*/  SYNCS.PHASECHK.TRANS64.TRYWAIT P2, [R7+URZ+0x2a830], R8 ;  /* 0x02a83008070075a7 */ /* 0x000e64000804017f */
[----:B-1----:R-:W-:Y:S05]  /*192a0*/  @!P2 BRA `(.L_x_5379) ;  /* 0x000001300068a947 */ /* 0x002fea0003800000 */
.L_x_5378:
[----:B------:R-:W-:Y:S05]  /*192b0*/  BSYNC B0 ;  /* 0x0000000000007941 */ /* 0x000fea0003800000 */
.L_x_5375:
[----:B01----:R-:W0:Y:S01]  /*192c0*/  S2R R7, SR_TID.X ;  /* 0x0000000000077919 */ /* 0x003e220000002100 */
[----:B------:R-:W-:Y:S01]  /*192d0*/  VIADD R17, R15, 0x1 ;  /* 0x000000010f117836 */ /* 0x000fe20000000000 */
[----:B------:R-:W-:Y:S05]  /*192e0*/  WARPSYNC.ALL ;  /* 0x0000000000007948 */ /* 0x000fea0003800000 */
[C---:B------:R-:W-:Y:S01]  /*192f0*/  ISETP.NE.AND P2, PT, R17.reuse, 0x2, PT ;  /* 0x000000021100780c */ /* 0x040fe20003f45270 */
[----:B------:R-:W-:Y:S02]  /*19300*/  IMAD.MOV.U32 R9, RZ, RZ, -0x7fffffe0 ;  /* 0x80000020ff097424 */ /* 0x000fe400078e00ff */
[----:B------:R-:W-:Y:S01]  /*19310*/  IMAD.MOV.U32 R121, RZ, RZ, -0x7fffffe0 ;  /* 0x80000020ff797424 */ /* 0x000fe200078e00ff */
[----:B------:R-:W-:Y:S01]  /*19320*/  SEL R17, R17, RZ, P2 ;  /* 0x000000ff11117207 */ /* 0x000fe20001000000 */
[----:B------:R-:W-:Y:S01]  /*19330*/  IMAD.MOV.U32 R123, RZ, RZ, -0x7fffffe0 ;  /* 0x80000020ff7b7424 */ /* 0x000fe200078e00ff */
[----:B------:R-:W-:Y:S01]  /*19340*/  R2UR UR27, R9 ;  /* 0x00000000091b72ca */ /* 0x000fe200000e0000 */
[----:B------:R-:W-:Y:S01]  /*19350*/  IMAD.MOV.U32 R21, RZ, RZ, -0x7fffffe0 ;  /* 0x80000020ff157424 */ /* 0x000fe200078e00ff */
[----:B------:R-:W-:Y:S01]  /*19360*/  R2UR UR7, R121 ;  /* 0x00000000790772ca */ /* 0x000fe200000e0000 */
[----:B------:R-:W-:Y:S01]  /*19370*/  IMAD R8, R17, 0x600, R5 ;  /* 0x0000060011087824 */ /* 0x000fe200078e0205 */
[----:B------:R-:W-:-:S02]  /*19380*/  R2UR UR15, R121 ;  /* 0x00000000790f72ca */ /* 0x000fc400000e0000 */
[----:B------:R-:W-:Y:S01]  /*19390*/  R2UR UR19, R123 ;  /* 0x000000007b1372ca */ /* 0x000fe200000e0000 */
[C---:B------:R-:W-:Y:S01]  /*193a0*/  VIADD R120, R8.reuse, 0x2 ;  /* 0x0000000208787836 */ /* 0x040fe20000000000 */
[C---:B------:R-:W-:Y:S01]  /*193b0*/  R2UR UR26, R8.reuse ;  /* 0x00000000081a72ca */ /* 0x040fe200000e0000 */
[C---:B------:R-:W-:Y:S01]  /*193c0*/  VIADD R122, R8.reuse, 0x400 ;  /* 0x00000400087a7836 */ /* 0x040fe20000000000 */
[----:B------:R-:W-:Y:S01]  /*193d0*/  R2UR UR11, R21 ;  /* 0x00000000150b72ca */ /* 0x000fe200000e0000 */
[----:B------:R-:W-:Y:S01]  /*193e0*/  VIADD R20, R8, 0x200 ;  /* 0x0000020008147836 */ /* 0x000fe20000000000 */
[----:B------:R-:W-:Y:S01]  /*193f0*/  R2UR UR6, R120 ;  /* 0x00000000780672ca */ /* 0x000fe200000e0000 */
[----:B------:R-:W-:Y:S01]  /*19400*/  VIADD R120, R8, 0x202 ;  /* 0x0000020208787836 */ /* 0x000fe20000000000 */
[----:B------:R-:W-:Y:S01]  /*19410*/  R2UR UR18, R122 ;  /* 0x000000007a1272ca */ /* 0x000fe200000e0000 */
[----:B------:R-:W-:Y:S01]  /*19420*/  VIADD R8, R8, 0x402 ;  /* 0x0000040208087836 */ /* 0x000fe20000000000 */
[----:B------:R-:W-:-:S02]  /*19430*/  R2UR UR10, R20 ;  /* 0x00000000140a72ca */ /* 0x000fc400000e0000 */
[----:B------:R-:W-:Y:S02]  /*19440*/  R2UR UR14, R120 ;  /* 0x00000000780e72ca */ /* 0x000fe400000e0000 */
[----:B0-----:R-:W-:Y:S02]  /*19450*/  SHF.R.U32.HI R7, RZ, 0x7, R7 ;  /* 0x00000007ff077819 */ /* 0x001fe40000011607 */
[----:B------:R-:W-:Y:S02]  /*19460*/  R2UR UR22, R8 ;  /* 0x00000000081672ca */ /* 0x000fe400000e0000 */
[----:B------:R-:W-:Y:S01]  /*19470*/  R2UR UR23, R9 ;  /* 0x00000000091772ca */ /* 0x000fe200000e0000 */
[----:B------:R-:W-:-:S05]  /*19480*/  VIADD R7, R7, 0x8 ;  /* 0x0000000807077836 */ /* 0x000fca0000000000 */
        /* <DEDUP_REMOVED lines=22> */
.L_x_5381:
[----:B------:R-:W-:Y:S01]  /*195f0*/  SHF.L.U32 R6, R6, 0x1f, RZ ;  /* 0x0000001f06067819 */ /* 0x000fe200000006ff */
[----:B------:R-:W-:-:S04]  /*19600*/  IMAD R7, R15, 0x8, R16 ;  /* 0x000000080f077824 */ /* 0x000fc800078e0210 */
[----:B------:R0:W1:Y:S01]  /*19610*/  SYNCS.PHASECHK.TRANS64.TRYWAIT P1, [R7+URZ+0x2a850], R6 ;  /* 0x02a85006070075a7 */ /* 0x000062000802017f */
[----:B------:R-:W-:Y:S05]  /*19620*/  @!P0 BRA `(.L_x_5382) ;  /* 0x0000000000048947 */ /* 0x000fea0003800000 */
[----:B------:R-:W-:Y:S01]  /*19630*/  BPT.TRAP 0x1 ;  /* 0x000000040000795c */ /* 0x000fe20000300000 */
.L_x_5382:
[----:B-1----:R-:W-:Y:S05]  /*19640*/  @P1 BRA `(.L_x_5380) ;  /* 0x0000000000081947 */ /* 0x002fea0003800000 */
[----:B------:R-:W1:Y:S02]  /*19650*/  SYNCS.PHASECHK.TRANS64.TRYWAIT P1, [R7+URZ+0x2a850], R6 ;  /* 0x02a85006070075a7 */ /* 0x000e64000802017f */
[----:B-1----:R-:W-:Y:S05]  /*19660*/  @!P1 BRA `(.L_x_5383) ;  /* 0x0000012c008c9947 */ /* 0x002fea0003800000 */
.L_x_5380:
        /* <DEDUP_REMOVED lines=11> */
[----:B------:R-:W-:-:S04]  /*19720*/  IMAD R6, R15, 0x600, R6 ;  /* 0x000006000f067824 */ /* 0x000fc800078e0206 */
[C---:B------:R-:W-:Y:S01]  /*19730*/  VIADD R8, R6.reuse, 0x2 ;  /* 0x0000000206087836 */ /* 0x040fe20000000000 */
[----:B------:R-:W-:-:S13]  /*19740*/  R2UR UR6, R6 ;  /* 0x00000000060672ca */ /* 0x000fda00000e0000 */
        /* <DEDUP_REMOVED lines=25> */
.L_x_5384:
[C---:B0-----:R-:W-:Y:S01]  /*198e0*/  FMUL.FTZ R6, R2.reuse, R120 ;  /* 0x0000007802067220 */ /* 0x041fe20000410000 */
[C---:B------:R-:W-:Y:S01]  /*198f0*/  FMUL.FTZ R7, R2.reuse, R121 ;  /* 0x0000007902077220 */ /* 0x040fe20000410000 */
[C---:B------:R-:W-:Y:S01]  /*19900*/  FMUL.FTZ R20, R2.reuse, R124 ;  /* 0x0000007c02147220 */ /* 0x040fe20000410000 */
[----:B------:R-:W-:Y:S02]  /*19910*/  IMAD R10, R17, 0x8, R16 ;  /* 0x00000008110a7824 */ /* 0x000fe400078e0210 */
[----:B------:R-:W-:Y:S01]  /*19920*/  FMUL.FTZ R21, R2, R125 ;  /* 0x0000007d02157220 */ /* 0x000fe20000410000 */
[----:B------:R-:W-:Y:S01]  /*19930*/  MOV R14, UR38 ;  /* 0x00000026000e7c02 */ /* 0x000fe20008000f00 */
[----:B------:R-:W0:Y:S01]  /*19940*/  MUFU.TANH R6, R6 ;  /* 0x0000000600067308 */ /* 0x000e220000002400 */
[----:B------:R-:W-:Y:S02]  /*19950*/  VIADD R10, R10, 0x2a840 ;  /* 0x0002a8400a0a7836 */ /* 0x000fe40000000000 */
[C---:B------:R-:W-:Y:S01]  /*19960*/  FMUL.FTZ R8, R2.reuse, R122 ;  /* 0x0000007a02087220 */ /* 0x040fe20000410000 */
[C---:B------:R-:W-:Y:S01]  /*19970*/  FMUL.FTZ R122, R2.reuse, R128 ;  /* 0x00000080027a7220 */ /* 0x040fe20000410000 */
[C---:B------:R-:W-:Y:S01]  /*19980*/  FMUL.FTZ R9, R2.reuse, R123 ;  /* 0x0000007b02097220 */ /* 0x040fe20000410000 */
[----:B------:R-:W-:Y:S01]  /*19990*/  FMUL.FTZ R123, R2, R129 ;  /* 0x00000081027b7220 */ /* 0x000fe20000410000 */
[----:B------:R-:W-:Y:S01]  /*199a0*/  PRMT R10, R14, 0x654, R10 ;  /* 0x000006540e0a7816 */ /* 0x000fe2000000000a */
[C---:B------:R-:W-:Y:S01]  /*199b0*/  FMUL.FTZ R120, R2.reuse, R126 ;  /* 0x0000007e02787220 */ /* 0x040fe20000410000 */
[----:B------:R-:W1:Y:S01]  /*199c0*/  MUFU.TANH R7, R7 ;  /* 0x0000000700077308 */ /* 0x000e620000002400 */
[C---:B------:R-:W-:Y:S01]  /*199d0*/  FMUL.FTZ R126, R2.reuse, R132 ;  /* 0x00000084027e7220 */ /* 0x040fe20000410000 */
[----:B------:R0:W-:Y:S01]  /*199e0*/  SYNCS.ARRIVE.TRANS64.RED.A1T0 RZ, [R10+URZ], RZ ;  /* 0x000000ff0aff79a7 */ /* 0x0001e2000810043f */
[C---:B------:R-:W-:Y:S01]  /*199f0*/  FMUL.FTZ R121, R2.reuse, R127 ;  /* 0x0000007f02797220 */ /* 0x040fe20000410000 */
[C---:B------:R-:W-:Y:S01]  /*19a00*/  FMUL.FTZ R127, R2.reuse, R133 ;  /* 0x00000085027f7220 */ /* 0x040fe20000410000 */
[C---:B------:R-:W-:Y:S01]  /*19a10*/  FMUL.FTZ R128, R2.reuse, R136 ;  /* 0x0000008802807220 */ /* 0x040fe20000410000 */
[C---:B------:R-:W-:Y:S01]  /*19a20*/  FMUL.FTZ R129, R2.reuse, R137 ;  /* 0x0000008902817220 */ /* 0x040fe20000410000 */
[C---:B------:R-:W-:Y:S01]  /*19a30*/  FMUL.FTZ R124, R2.reuse, R130 ;  /* 0x00000082027c7220 */ /* 0x040fe20000410000 */
[----:B------:R-:W2:Y:S01]  /*19a40*/  MUFU.TANH R20, R20 ;  /* 0x0000001400147308 */ /* 0x000ea20000002400 */
[----:B------:R-:W-:Y:S01]  /*19a50*/  FMUL.FTZ R130, R2, R140 ;  /* 0x0000008c02827220 */ /* 0x000fe20000410000 */
[----:B0-----:R-:W-:Y:S01]  /*19a60*/  FMNMX.FTZ R10, R6, R11, !PT ;  /* 0x0000000b060a7209 */ /* 0x001fe20007810000 */
        /* <DEDUP_REMOVED lines=63> */
[----:B------:R-:W-:Y:S01]  /*19e60*/  FMUL.FTZ R178, R2, R183 ;  /* 0x000000b702b27220 */ /* 0x000fe20000410000 */
[----:B------:R-:W-:-:S05]  /*19e70*/  UMOV UR35, UR30 ;  /* 0x0000001e00237c82 */ /* 0x000fca0008000000 */
        /* <DEDUP_REMOVED lines=45> */
[----:B-1----:R-:W-:-:S05]  /*1a150*/  FMNMX.FTZ R14, R169, R10, !PT ;  /* 0x0000000aa90e7209 */ /* 0x002fca0007810000 */
[----:B------:R-:W1:Y:S02]  /*1a160*/  SHFL.BFLY PT, R10, R14, 0x2, 0x1f ;  /* 0x0c401f000e0a7f89 */ /* 0x000e6400000e0000 */
[----:B------:R-:W3:Y:S08]  /*1a170*/  MUFU.TANH R120, R120 ;  /* 0x0000007800787308 */ /* 0x000ef00000002400 */
[----:B------:R-:W4:Y:S08]  /*1a180*/  MUFU.TANH R121, R121 ;  /* 0x0000007900797308 */ /* 0x000f300000002400 */
[----:B------:R-:W5:Y:S01]  /*1a190*/  MUFU.TANH R124, R124 ;  /* 0x0000007c007c7308 */ /* 0x000f620000002400 */
[----:B-1----:R-:W-:-:S07]  /*1a1a0*/  FMNMX.FTZ R10, R14, R10, !PT ;  /* 0x0000000a0e0a7209 */ /* 0x002fce0007810000 */
[----:B------:R-:W1:Y:S01]  /*1a1b0*/  MUFU.TANH R125, R125 ;  /* 0x0000007d007d7308 */ /* 0x000e620000002400 */
[----:B------:R-:W2:Y:S07]  /*1a1c0*/  SHFL.BFLY PT, R14, R10, 0x1, 0x1f ;  /* 0x0c201f000a0e7f89 */ /* 0x000eae00000e0000 */
[----:B------:R-:W1:Y:S08]  /*1a1d0*/  MUFU.TANH R134, R134 ;  /* 0x0000008600867308 */ /* 0x000e700000002400 */
[----:B------:R-:W1:Y:S08]  /*1a1e0*/  MUFU.TANH R135, R135 ;  /* 0x0000008700877308 */ /* 0x000e700000002400 */
[----:B------:R-:W1:Y:S01]  /*1a1f0*/  MUFU.TANH R138, R138 ;  /* 0x0000008a008a7308 */ /* 0x000e620000002400 */
[----:B--2---:R-:W-:-:S02]  /*1a200*/  FMNMX.FTZ R10, R10, R14, !PT ;  /* 0x0000000e0a0a7209 */ /* 0x004fc40007810000 */
[----:B------:R-:W-:-:S05]  /*1a210*/  FMNMX.FTZ R14, R8, R12, !PT ;  /* 0x0000000c080e7209 */ /* 0x000fca0007810000 */
[----:B------:R-:W2:Y:S01]  /*1a220*/  MUFU.TANH R139, R139 ;  /* 0x0000008b008b7308 */ /* 0x000ea20000002400 */
[----:B0-----:R-:W-:Y:S01]  /*1a230*/  FMNMX.FTZ R14, R9, R14, !PT ;  /* 0x0000000e090e7209 */ /* 0x001fe20007810000 */
[----:B------:R-:W-:-:S03]  /*1a240*/  FADD.FTZ R11, -R10, R11 ;  /* 0x0000000b0a0b7221 */ /* 0x000fc60000010100 */
[----:B---3--:R-:W-:Y:S01]  /*1a250*/  FMNMX.FTZ R14, R120, R14, !PT ;  /* 0x0000000e780e7209 */ /* 0x008fe20007810000 */
[----:B------:R-:W-:Y:S02]  /*1a260*/  FMUL.FTZ R11, R11, UR35 ;  /* 0x000000230b0b7c20 */ /* 0x000fe40008410000 */
[----:B------:R-:W0:Y:S01]  /*1a270*/  MUFU.TANH R142, R142 ;  /* 0x0000008e008e7308 */ /* 0x000e220000002400 */
[----:B----4-:R-:W-:-:S04]  /*1a280*/  FMNMX.FTZ R14, R121, R14, !PT ;  /* 0x0000000e790e7209 */ /* 0x010fc80007810000 */
[----:B-----5:R-:W-:-:S03]  /*1a290*/  FMNMX.FTZ R14, R124, R14, !PT ;  /* 0x0000000e7c0e7209 */ /* 0x020fc60007810000 */
[----:B------:R-:W3:Y:S01]  /*1a2a0*/  MUFU.TANH R143, R143 ;  /* 0x0000008f008f7308 */ /* 0x000ee20000002400 */
[----:B-1----:R-:W-:-:S04]  /*1a2b0*/  FMNMX.FTZ R14, R125, R14, !PT ;  /* 0x0000000e7d0e7209 */ /* 0x002fc80007810000 */
[----:B------:R-:W-:-:S03]  /*1a2c0*/  FMNMX.FTZ R14, R134, R14, !PT ;  /* 0x0000000e860e7209 */ /* 0x000fc60007810000 */
[----:B------:R-:W1:Y:S01]  /*1a2d0*/  MUFU.TANH R146, R146 ;  /* 0x0000009200927308 */ /* 0x000e620000002400 */
[----:B------:R-:W-:-:S04]  /*1a2e0*/  FMNMX.FTZ R14, R135, R14, !PT ;  /* 0x0000000e870e7209 */ /* 0x000fc80007810000 */
[----:B------:R-:W-:-:S03]  /*1a2f0*/  FMNMX.FTZ R14, R138, R14, !PT ;  /* 0x0000000e8a0e7209 */ /* 0x000fc60007810000 */
[----:B------:R-:W4:Y:S01]  /*1a300*/  MUFU.TANH R147, R147 ;  /* 0x0000009300937308 */ /* 0x000f220000002400 */
[----:B--2---:R-:W-:-:S04]  /*1a310*/  FMNMX.FTZ R14, R139, R14, !PT ;  /* 0x0000000e8b0e7209 */ /* 0x004fc80007810000 */
[----:B0-----:R-:W-:-:S03]  /*1a320*/  FMNMX.FTZ R14, R142, R14, !PT ;  /* 0x0000000e8e0e7209 */ /* 0x001fc60007810000 */
[----:B------:R-:W0:Y:S01]  /*1a330*/  MUFU.TANH R150, R150 ;  /* 0x0000009600967308 */ /* 0x000e220000002400 */
[----:B---3--:R-:W-:-:S04]  /*1a340*/  FMNMX.FTZ R14, R143, R14, !PT ;  /* 0x0000000e8f0e7209 */ /* 0x008fc80007810000 */
[----:B-1----:R-:W-:-:S03]  /*1a350*/  FMNMX.FTZ R14, R146, R14, !PT ;  /* 0x0000000e920e7209 */ /* 0x002fc60007810000 */
        /* <DEDUP_REMOVED lines=34> */
[----:B------:R-:W-:Y:S01]  /*1a580*/  MUFU.EX2 R11, R11 ;  /* 0x0000000b000b7308 */ /* 0x000fe20000000800 */
[----:B-1----:R-:W-:-:S04]  /*1a590*/  FMNMX.FTZ R14, R176, R14, !PT ;  /* 0x0000000eb00e7209 */ /* 0x002fc80007810000 */
[----:B--2---:R-:W-:-:S05]  /*1a5a0*/  FMNMX.FTZ R14, R178, R14, !PT ;  /* 0x0000000eb20e7209 */ /* 0x004fca0007810000 */
[----:B------:R-:W0:Y:S02]  /*1a5b0*/  SHFL.BFLY PT, R177, R14, 0x2, 0x1f ;  /* 0x0c401f000eb17f89 */ /* 0x000e2400000e0000 */
[----:B0-----:R-:W-:-:S05]  /*1a5c0*/  FMNMX.FTZ R14, R14, R177, !PT ;  /* 0x000000b10e0e7209 */ /* 0x001fca0007810000 */
[----:B------:R-:W0:Y:S02]  /*1a5d0*/  SHFL.BFLY PT, R177, R14, 0x1, 0x1f ;  /* 0x0c201f000eb17f89 */ /* 0x000e2400000e0000 */
[----:B0-----:R-:W-:Y:S01]  /*1a5e0*/  FMNMX.FTZ R14, R14, R177, !PT ;  /* 0x000000b10e0e7209 */ /* 0x001fe20007810000 */
[----:B------:R-:W-:-:S04]  /*1a5f0*/  IMAD.U32 R177, RZ, RZ, UR35 ;  /* 0x00000023ffb17e24 */ /* 0x000fc8000f8e00ff */
[----:B------:R-:W-:Y:S01]  /*1a600*/  FFMA.FTZ R177, R10, R177, -8 ;  /* 0xc10000000ab17423 */ /* 0x000fe200000100b1 */
        /* <DEDUP_REMOVED lines=33> */
[----:B------:R-:W-:-:S02]  /*1a820*/  IMAD.U32 R177, RZ, RZ, UR35 ;  /* 0x00000023ffb17e24 */ /* 0x000fc4000f8e00ff */
[----:B------:R-:W-:Y:S01]  /*1a830*/  FMUL.FTZ R12, R12, UR35 ;  /* 0x000000230c0c7c20 */ /* 0x000fe20008410000 */
[----:B------:R-:W0:Y:S01]  /*1a840*/  MUFU.EX2 R6, R6 ;  /* 0x0000000600067308 */ /* 0x000e220000000800 */
[----:B------:R-:W-:-:S04]  /*1a850*/  FFMA.FTZ R177, R14, R177, -8 ;  /* 0xc10000000eb17423 */ /* 0x000fc800000100b1 */
[--C-:B------:R-:W-:Y:S01]  /*1a860*/  FFMA.FTZ R8, R8, UR35, -R177.reuse ;  /* 0x0000002308087c23 */ /* 0x100fe200080108b1 */
[----:B------:R-:W-:-:S02]  /*1a870*/  FFMA.FTZ R9, R9, UR35, -R177 ;  /* 0x0000002309097c23 */ /* 0x000fc400080108b1 */
        /* <DEDUP_REMOVED lines=37> */
[----:B0-----:R-:W-:-:S03]  /*1aad0*/  FADD.FTZ R4, R7, R4 ;  /* 0x0000000407047221 */ /* 0x001fc60000010000 */
        /* <DEDUP_REMOVED lines=122> */
.L_x_5385:
[----:B------:R-:W-:Y:S01]  /*1b280*/  IMAD R15, R15, 0x8, R16 ;  /* 0x000000080f0f7824 */ /* 0x000fe200078e0210 */
[----:B------:R-:W-:Y:S01]  /*1b290*/  ISETP.GT.AND P1, PT, R0, R13, PT ;  /* 0x0000000d0000720c */ /* 0x000fe20003f24270 */
[----:B------:R-:W-:Y:S01]  /*1b2a0*/  IMAD.U32 R178, RZ, RZ, UR38 ;  /* 0x00000026ffb27e24 */ /* 0x000fe2000f8e00ff */
[----:B------:R-:W-:Y:S01]  /*1b2b0*/  F2FP.SATFINITE.E4M3.F32.PACK_AB_MERGE_C R20, R21, R20, RZ ;  /* 0x000000141514723e */ /* 0x000fe200048070ff */
[----:B------:R-:W-:Y:S01]  /*1b2c0*/  VIADD R15, R15, 0x2a860 ;  /* 0x0002a8600f0f7836 */ /* 0x000fe20000000000 */
[----:B------:R-:W-:Y:S01]  /*1b2d0*/  F2FP.SATFINITE.E4M3.F32.PACK_AB_MERGE_C R120, R121, R120, RZ ;  /* 0x000000787978723e */ /* 0x000fe200048070ff */
[-C--:B------:R-:W-:Y:S01]  /*1b2e0*/  FMUL.FTZ R24, R24, R11.reuse ;  /* 0x0000000b18187220 */ /* 0x080fe20000410000 */
[----:B------:R-:W-:Y:S01]  /*1b2f0*/  F2FP.SATFINITE.E4M3.F32.PACK_AB_MERGE_C R126, R127, R126, RZ ;  /* 0x0000007e7f7e723e */ /* 0x000fe200048070ff */
[-C--:B------:R-:W-:Y:S01]  /*1b300*/  FMUL.FTZ R25, R25, R11.reuse ;  /* 0x0000000b19197220 */ /* 0x080fe20000410000 */
[----:B------:R-:W-:Y:S01]  /*1b310*/  PRMT R15, R178, 0x654, R15 ;  /* 0x00000654b20f7816 */ /* 0x000fe2000000000f */
[-C--:B------:R-:W-:Y:S01]  /*1b320*/  FMUL.FTZ R28, R28, R11.reuse ;  /* 0x0000000b1c1c7220 */ /* 0x080fe20000410000 */
[----:B------:R-:W-:Y:S01]  /*1b330*/  F2FP.SATFINITE.E4M3.F32.PACK_AB_MERGE_C R134, R135, R134, RZ ;  /* 0x000000868786723e */ /* 0x000fe200048070ff */
[-C--:B------:R-:W-:Y:S01]  /*1b340*/  FMUL.FTZ R29, R29, R11.reuse ;  /* 0x0000000b1d1d7220 */ /* 0x080fe20000410000 */
[----:B------:R-:W-:Y:S01]  /*1b350*/  F2FP.SATFINITE.E4M3.F32.PACK_AB_MERGE_C R130, R131, R130, RZ ;  /* 0x000000828382723e */ /* 0x000fe200048070ff */
[----:B------:R0:W-:Y:S01]  /*1b360*/  SYNCS.ARRIVE.TRANS64.RED.A1T0 RZ, [R15+URZ], RZ ;  /* 0x000000ff0fff79a7 */ /* 0x0001e2000810043f */
        /* <DEDUP_REMOVED lines=110> */
[----:B------:R-:W-:Y:S01]  /*1ba50*/  F2FP.SATFINITE.E4M3.F32.PACK_AB_MERGE_C R192, R129, R128, R130 ;  /* 0x0000008081c0723e */ /* 0x000fe20004807082 */
[----:B------:R-:W-:Y:S01]  /*1ba60*/  IMAD.MOV.U32 R6, RZ, RZ, R201 ;  /* 0x000000ffff067224 */ /* 0x000fe200078e00c9 */
[----:B------:R-:W-:Y:S01]  /*1ba70*/  F2FP.SATFINITE.E4M3.F32.PACK_AB_MERGE_C R193, R139, R138, R142 ;  /* 0x0000008a8bc1723e */ /* 0x000fe2000480708e */
[----:B0-----:R-:W-:Y:S01]  /*1ba80*/  IMAD.MOV.U32 R15, RZ, RZ, R17 ;  /* 0x000000ffff0f7224 */ /* 0x001fe200078e0011 */
        /* <DEDUP_REMOVED lines=9> */
[----:B------:R-:W-:Y:S01]  /*1bb20*/  F2FP.SATFINITE.E4M3.F32.PACK_AB_MERGE_C R187, R175, R174, R176 ;  /* 0x000000aeafbb723e */ /* 0x000fe200048070b0 */
[----:B------:R-:W-:Y:S06]  /*1bb30*/  @P1 BRA `(.L_x_5386) ;  /* 0xffffffd4008c1947 */ /* 0x000fec000383ffff */
.L_x_5374:
[----:B------:R-:W-:-:S13]  /*1bb40*/  ISETP.GE.AND P1, PT, R0, R229, PT ;  /* 0x000000e50000720c */ /* 0x000fda0003f26270 */
[----:B------:R-:W-:Y:S05]  /*1bb50*/  @!P1 BRA `(.L_x_5387) ;  /* 0x00000038009c9947 */ /* 0x000fea0003800000 */
[----:B------:R-:W-:Y:S02]  /*1bb60*/  IMAD.MOV.U32 R11, RZ, RZ, R14 ;  /* 0x000000ffff0b7224 */ /* 0x000fe400078e000e */
[----:B------:R-:W-:Y:S02]  /*1bb70*/  IMAD.MOV.U32 R12, RZ, RZ, R10 ;  /* 0x000000ffff0c7224 */ /* 0x000fe400078e000a */
[----:B------:R-:W-:Y:S02]  /*1bb80*/  IMAD.MOV.U32 R6, RZ, RZ, R201 ;  /* 0x000000ffff067224 */ /* 0x000fe400078e00c9 */
[----:B------:R-:W-:-:S07]  /*1bb90*/  IMAD.MOV.U32 R13, RZ, RZ, R17 ;  /* 0x000000ffff0d7224 */ /* 0x000fce00078e0011 */
.L_x_5407:
        /* <DEDUP_REMOVED lines=8> */
.L_x_5389:
        /* <DEDUP_REMOVED lines=8> */
.L_x_5390:
[----:B------:R-:W-:Y:S04]  /*1bca0*/  BSSY B0, `(.L_x_5388) ;  /* 0x0000004000007945 */ /* 0x000fe80003800000 */
[----:B-1----:R-:W-:Y:S05]  /*1bcb0*/  @P2 BRA `(.L_x_5391) ;  /* 0x0000000000082947 */ /* 0x002fea0003800000 */
[----:B------:R-:W1:Y:S02]  /*1bcc0*/  SYNCS.PHASECHK.TRANS64.TRYWAIT P2, [R7+URZ+0x2a830], R8 ;  /* 0x02a83008070075a7 */ /* 0x000e64000804017f */
[----:B-1----:R-:W-:Y:S05]  /*1bcd0*/  @!P2 BRA `(.L_x_5392) ;  /* 0x000001080004a947 */ /* 0x002fea0003800000 */
.L_x_5391:
[----:B------:R-:W-:Y:S05]  /*1bce0*/  BSYNC B0 ;  /* 0x0000000000007941 */ /* 0x000fea0003800000 */
.L_x_5388:
        /* <DEDUP_REMOVED lines=19> */
[----:B------:R-:W-:Y:S02]  /*1be20*/  R2UR UR18, R120 ;  /* 0x00000000781272ca */ /* 0x000fe400000e0000 */
[----:B------:R-:W-:Y:S01]  /*1be30*/  R2UR UR6, R20 ;  /* 0x00000000140672ca */ /* 0x000fe200000e0000 */
[----:B------:R-:W-:Y:S01]  /*1be40*/  VIADD R20, R8, 0x202 ;  /* 0x0000020208147836 */ /* 0x000fe20000000000 */
[----:B------:R-:W-:Y:S01]  /*1be50*/  R2UR UR10, R14 ;  /* 0x000000000e0a72ca */ /* 0x000fe200000e0000 */
[----:B------:R-:W-:Y:S01]  /*1be60*/  VIADD R8, R8, 0x402 ;  /* 0x0000040208087836 */ /* 0x000fe20000000000 */
[----:B------:R-:W-:-:S02]  /*1be70*/  R2UR UR23, R9 ;  /* 0x00000000091772ca */ /* 0x000fc400000e0000 */
        /* <DEDUP_REMOVED lines=26> */
.L_x_5394:
[----:B------:R-:W-:Y:S01]  /*1c020*/  SHF.L.U32 R6, R6, 0x1f, RZ ;  /* 0x0000001f06067819 */ /* 0x000fe200000006ff */
[----:B------:R-:W-:-:S04]  /*1c030*/  IMAD R7, R13, 0x8, R16 ;  /* 0x000000080d077824 */ /* 0x000fc800078e0210 */
[----:B------:R0:W1:Y:S01]  /*1c040*/  SYNCS.PHASECHK.TRANS64.TRYWAIT P1, [R7+URZ+0x2a850], R6 ;  /* 0x02a85006070075a7 */ /* 0x000062000802017f */
[----:B------:R-:W-:Y:S05]  /*1c050*/  @!P0 BRA `(.L_x_5395) ;  /* 0x0000000000048947 */ /* 0x000fea0003800000 */
[----:B------:R-:W-:Y:S01]  /*1c060*/  BPT.TRAP 0x1 ;  /* 0x000000040000795c */ /* 0x000fe20000300000 */
.L_x_5395:
[----:B-1----:R-:W-:Y:S05]  /*1c070*/  @P1 BRA `(.L_x_5393) ;  /* 0x0000000000081947 */ /* 0x002fea0003800000 */
[----:B------:R-:W1:Y:S02]  /*1c080*/  SYNCS.PHASECHK.TRANS64.TRYWAIT P1, [R7+URZ+0x2a850], R6 ;  /* 0x02a85006070075a7 */ /* 0x000e64000802017f */
[----:B-1----:R-:W-:Y:S05]  /*1c090*/  @!P1 BRA `(.L_x_5396) ;  /* 0x0000010400289947 */ /* 0x002fea0003800000 */
.L_x_5393:
        /* <DEDUP_REMOVED lines=18> */
[----:B------:R-:W-:Y:S01]  /*1c1c0*/  VIADD R6, R6, 0x6 ;  /* 0x0000000606067836 */ /* 0x000fe20000000000 */
[----:B------:R-:W-:Y:S02]  /*1c1d0*/  MOV R9, 0x40000040 ;  /* 0x4000004000097802 */ /* 0x000fe40000000f00 */
        /* <DEDUP_REMOVED lines=19> */
.L_x_5397:
[----:B------:R-:W1:Y:S01]  /*1c310*/  @P4 LDC R8, c[0x0][0x44c] ;  /* 0x00011300ff084b82 */ /* 0x000e620000000800 */
[----:B0-----:R-:W-:Y:S02]  /*1c320*/  IMAD.IADD R6, R227, 0x1, R212 ;  /* 0x00000001e3067824 */ /* 0x001fe400078e02d4 */
[C---:B------:R-:W-:Y:S01]  /*1c330*/  FMUL.FTZ R9, R2.reuse, R122 ;  /* 0x0000007a02097220 */ /* 0x040fe20000410000 */
[----:B------:R-:W-:Y:S02]  /*1c340*/  IMAD R122, R17, 0x8, R16 ;  /* 0x00000008117a7824 */ /* 0x000fe400078e0210 */
[C---:B------:R-:W-:Y:S01]  /*1c350*/  FMUL.FTZ R14, R2.reuse, R123 ;  /* 0x0000007b020e7220 */ /* 0x040fe20000410000 */
[----:B------:R-:W-:Y:S02]  /*1c360*/  IMAD.U32 R123, RZ, RZ, UR38 ;  /* 0x00000026ff7b7e24 */ /* 0x000fe4000f8e00ff */
[----:B------:R-:W-:Y:S01]  /*1c370*/  FMUL.FTZ R20, R2, R125 ;  /* 0x0000007d02147220 */ /* 0x000fe20000410000 */
[----:B------:R-:W-:Y:S01]  /*1c380*/  VIADD R122, R122, 0x2a840 ;  /* 0x0002a8407a7a7836 */ /* 0x000fe20000000000 */
[----:B------:R-:W0:Y:S01]  /*1c390*/  @P4 LDC R7, c[0x0][0x450] ;  /* 0x00011400ff074b82 */ /* 0x000e220000000800 */
[C---:B------:R-:W-:Y:S01]  /*1c3a0*/  FMUL.FTZ R15, R2.reuse, R126 ;  /* 0x0000007e020f7220 */ /* 0x040fe20000410000 */
[C---:B------:R-:W-:Y:S01]  /*1c3b0*/  FMUL.FTZ R21, R2.reuse, R127 ;  /* 0x0000007f02157220 */ /* 0x040fe20000410000 */
[C---:B------:R-:W-:Y:S01]  /*1c3c0*/  FMUL.FTZ R125, R2.reuse, R131 ;  /* 0x00000083027d7220 */ /* 0x040fe20000410000 */
[----:B------:R-:W-:Y:S01]  /*1c3d0*/  PRMT R122, R123, 0x654, R122 ;  /* 0x000006547b7a7816 */ /* 0x000fe2000000007a */
        /* <DEDUP_REMOVED lines=36> */
[----:B--2---:R-:W0:Y:S01]  /*1c620*/  SHFL.IDX PT, R122, R6, RZ, 0x1c1f ;  /* 0x001c1fff067a7589 */ /* 0x004e2200000e0000 */
        /* <DEDUP_REMOVED lines=26> */
[----:B------:R-:W-:Y:S01]  /*1c7d0*/  FMUL.FTZ R175, R2, R183 ;  /* 0x000000b702af7220 */ /* 0x000fe20000410000 */
[----:B------:R-:W-:Y:S01]  /*1c7e0*/  IMAD R123, R204, -0x2, R123 ;  /* 0xfffffffecc7b7824 */ /* 0x000fe200078e027b */
[----:B------:R-:W1:Y:S04]  /*1c7f0*/  MUFU.TANH R7, R7 ;  /* 0x0000000700077308 */ /* 0x000e680000002400 */
[----:B------:R-:W-:-:S04]  /*1c800*/  IADD3 R123, -R202, R123, R203 ;  /* 0x0000007bca7b7210 */ /* 0x000fc80007ffe1cb */
[----:B------:R-:W2:Y:S01]  /*1c810*/  MUFU.TANH R8, R8 ;  /* 0x0000000800087308 */ /* 0x000ea20000002400 */
[C---:B------:R-:W-:Y:S02]  /*1c820*/  VIADD R179, R123.reuse, UR33 ;  /* 0x000000217bb37c36 */ /* 0x040fe40008000000 */
[----:B------:R-:W-:Y:S02]  /*1c830*/  VIADD R180, R123, UR41 ;  /* 0x000000297bb47c36 */ /* 0x000fe40008000000 */
[--C-:B0-----:R-:W-:Y:S02]  /*1c840*/  IMAD.IADD R181, R179, 0x1, R122.reuse ;  /* 0x00000001b3b57824 */ /* 0x101fe400078e027a */
[----:B------:R-:W-:Y:S01]  /*1c850*/  IMAD.IADD R182, R180, 0x1, R122 ;  /* 0x00000001b4b67824 */ /* 0x000fe200078e027a */
[----:B------:R-:W0:Y:S08]  /*1c860*/  MUFU.TANH R9, R9 ;  /* 0x0000000900097308 */ /* 0x000e300000002400 */
        /* <DEDUP_REMOVED lines=74> */
.L_x_5400:
[----:B------:R-:W-:-:S05]  /*1cd10*/  IMAD.U32 R184, RZ, RZ, UR29 ;  /* 0x0000001dffb87e24 */ /* 0x000fca000f8e00ff */
[----:B------:R-:W-:-:S13]  /*1cd20*/  ISETP.NE.AND P1, PT, R184, 0x1, PT ;  /* 0x00000001b800780c */ /* 0x000fda0003f25270 */
[----:B------:R-:W1:Y:S02]  /*1cd30*/  @P1 LDC.64 R122, c[0x0][0x9e8] ;  /* 0x00027a00ff7a1b82 */ /* 0x000e640000000a00 */
[----:B-1----:R-:W-:-:S05]  /*1cd40*/  @P1 IMAD.HI.U32 R122, R183, R122, RZ ;  /* 0x0000007ab77a1227 */ /* 0x002fca00078e00ff */
[----:B------:R-:W-:-:S07]  /*1cd50*/  @P1 SHF.R.U32.HI R183, RZ, R123, R122 ;  /* 0x0000007bffb71219 */ /* 0x000fce000001167a */
.L_x_5401:
[----:B------:R-:W-:Y:S05]  /*1cd60*/  BSYNC B0 ;  /* 0x0000000000007941 */ /* 0x000fea0003800000 */
.L_x_5399:
[----:B------:R-:W-:-:S04]  /*1cd70*/  IMAD R183, R183, R184, -R176 ;  /* 0x000000b8b7b77224 */ /* 0x000fc800078e0ab0 */
[----:B------:R-:W-:-:S05]  /*1cd80*/  IMAD R183, R204, -0x2, R183 ;  /* 0xfffffffeccb77824 */ /* 0x000fca00078e02b7 */
[----:B------:R-:W-:Y:S02]  /*1cd90*/  VIMNMX R182, R182, R183, !PT ;  /* 0x000000b7b6b67248 */ /* 0x000fe40007fe0100 */
[----:B------:R-:W-:-:S07]  /*1cda0*/  VIADDMNMX R181, R183, R184, R181, PT ;  /* 0x000000b8b7b57246 */ /* 0x000fce00038001b5 */
.L_x_5398:
        /* <DEDUP_REMOVED lines=113> */
.L_x_5404:
[----:B------:R-:W-:-:S05]  /*1d4c0*/  IMAD.U32 R181, RZ, RZ, UR29 ;  /* 0x0000001dffb57e24 */ /* 0x000fca000f8e00ff */
[----:B------:R-:W-:-:S13]  /*1d4d0*/  ISETP.NE.AND P2, PT, R181, 0x1, PT ;  /* 0x00000001b500780c */ /* 0x000fda0003f45270 */
[----:B------:R-:W0:Y:S02]  /*1d4e0*/  @P2 LDC.64 R6, c[0x0][0x9e8] ;  /* 0x00027a00ff062b82 */ /* 0x000e240000000a00 */
[----:B0-----:R-:W-:-:S05]  /*1d4f0*/  @P2 IMAD.HI.U32 R6, R10, R6, RZ ;  /* 0x000000060a062227 */ /* 0x001fca00078e00ff */
[----:B------:R-:W-:-:S07]  /*1d500*/  @P2 SHF.R.U32.HI R10, RZ, R7, R6 ;  /* 0x00000007ff0a2219 */ /* 0x000fce0000011606 */
.L_x_5405:
[----:B------:R-:W-:Y:S05]  /*1d510*/  BSYNC B0 ;  /* 0x0000000000007941 */ /* 0x000fea0003800000 */
.L_x_5403:
[----:B------:R-:W-:-:S04]  /*1d520*/  IMAD R10, R10, R181, -R176 ;  /* 0x000000b50a0a7224 */ /* 0x000fc800078e0ab0 */
[----:B------:R-:W-:-:S05]  /*1d530*/  IMAD R10, R204, -0x2, R10 ;  /* 0xfffffffecc0a7824 */ /* 0x000fca00078e020a */
[----:B------:R-:W-:Y:S02]  /*1d540*/  VIMNMX R180, R180, R10, !PT ;  /* 0x0000000ab4b47248 */ /* 0x000fe40007fe0100 */
[----:B------:R-:W-:-:S07]  /*1d550*/  VIADDMNMX R179, R10, R181, R179, PT ;  /* 0x000000b50ab37246 */ /* 0x000fce00038001b3 */
.L_x_5402:
        /* <DEDUP_REMOVED lines=45> */
[----:B------:R-:W-:Y:S01]  /*1d830*/  ISETP.LT.OR P3, PT, R179, 0x2, P2 ;  /* 0x00000002b300780c */ /* 0x000fe20001761670 */
[----:B------:R-:W-:Y:S01]  /*1d840*/  FMUL.FTZ R6, R6, UR35 ;  /* 0x0000002306067c20 */ /* 0x000fe20008410000 */
[----:B------:R-:W-:Y:S01]  /*1d850*/  ISETP.GT.AND P2, PT, R180, 0x8, P1 ;  /* 0x00000008b400780c */ /* 0x000fe20000f44270 */
[--C-:B------:R-:W-:Y:S01]  /*1d860*/  FFMA.FTZ R8, R8, UR35, -R7.reuse ;  /* 0x0000002308087c23 */ /* 0x100fe20008010807 */
[----:B------:R-:W-:Y:S01]  /*1d870*/  FSEL R12, R14, -INF , !P3 ;  /* 0xff8000000e0c7808 */ /* 0x000fe20005800000 */
        /* <DEDUP_REMOVED lines=8> */
[----:B------:R-:W0:Y:S01]  /*1d900*/  MUFU.EX2 R6, R6 ;  /* 0x0000000600067308 */ /* 0x000e220000000800 */
[----:B------:R-:W-:Y:S01]  /*1d910*/  FSEL R21, R21, -INF , !P3 ;  /* 0xff80000015157808 */ /* 0x000fe20005800000 */
[--C-:B------:R-:W-:Y:S01]  /*1d920*/  FFMA.FTZ R124, R124, UR35, -R7.reuse ;  /* 0x000000237c7c7c23 */ /* 0x100fe20008010807 */
[----:B------:R-:W-:Y:S01]  /*1d930*/  ISETP.GT.AND P3, PT, R180, 0x11, P1 ;  /* 0x00000011b400780c */ /* 0x000fe20000f64270 */
[--C-:B------:R-:W-:Y:S01]  /*1d940*/  FFMA.FTZ R126, R126, UR35, -R7.reuse ;  /* 0x000000237e7e7c23 */ /* 0x100fe20008010807 */
[----:B------:R-:W-:Y:S01]  /*1d950*/  ISETP.GT.AND P2, PT, R180, 0x10, P1 ;  /* 0x00000010b400780c */ /* 0x000fe20000f44270 */
[--C-:B------:R-:W-:Y:S01]  /*1d960*/  FFMA.FTZ R128, R128, UR35, -R7.reuse ;  /* 0x0000002380807c23 */ /* 0x100fe20008010807 */
[C---:B------:R-:W-:Y:S01]  /*1d970*/  ISETP.LT.OR P3, PT, R179.reuse, 0x12, P3 ;  /* 0x00000012b300780c */ /* 0x040fe20001f61670 */
[----:B------:R-:W1:Y:S01]  /*1d980*/  MUFU.EX2 R8, R8 ;  /* 0x0000000800087308 */ /* 0x000e620000000800 */
[----:B------:R-:W-:Y:S01]  /*1d990*/  ISETP.LT.OR P2, PT, R179, 0x11, P2 ;  /* 0x00000011b300780c */ /* 0x000fe20001741670 */
[--C-:B------:R-:W-:Y:S01]  /*1d9a0*/  FFMA.FTZ R130, R130, UR35, -R7.reuse ;  /* 0x0000002382827c23 */ /* 0x100fe20008010807 */
[----:B------:R-:W-:Y:S01]  /*1d9b0*/  FSEL R125, R125, -INF , !P3 ;  /* 0xff8000007d7d7808 */ /* 0x000fe20005800000 */
[--C-:B------:R-:W-:Y:S01]  /*1d9c0*/  FFMA.FTZ R132, R132, UR35, -R7.reuse ;  /* 0x0000002384847c23 */ /* 0x100fe20008010807 */
[----:B------:R-:W-:Y:S01]  /*1d9d0*/  ISETP.GT.AND P3, PT, R180, 0x19, P1 ;  /* 0x00000019b400780c */ /* 0x000fe20000f64270 */
[--C-:B------:R-:W-:Y:S01]  /*1d9e0*/  FFMA.FTZ R136, R136, UR35, -R7.reuse ;  /* 0x0000002388887c23 */ /* 0x100fe20008010807 */
[----:B------:R-:W-:Y:S01]  /*1d9f0*/  FSEL R121, R121, -INF , !P2 ;  /* 0xff80000079797808 */ /* 0x000fe20005000000 */
[----:B------:R-:W-:Y:S01]  /*1da00*/  MUFU.EX2 R123, R123 ;  /* 0x0000007b007b7308 */ /* 0x000fe20000000800 */
[----:B------:R-:W-:Y:S01]  /*1da10*/  ISETP.LT.OR P3, PT, R179, 0x1a, P3 ;  /* 0x0000001ab300780c */ /* 0x000fe20001f61670 */
[----:B0-----:R-:W-:Y:S01]  /*1da20*/  FFMA.FTZ R4, R6, R4, R122 ;  /* 0x0000000406047223 */ /* 0x001fe2000001007a */
[----:B------:R-:W-:Y:S01]  /*1da30*/  ISETP.GT.AND P2, PT, R180, 0x18, P1 ;  /* 0x00000018b400780c */ /* 0x000fe20000f44270 */
[--C-:B------:R-:W-:Y:S01]  /*1da40*/  FFMA.FTZ R138, R138, UR35, -R7.reuse ;  /* 0x000000238a8a7c23 */ /* 0x100fe20008010807 */
[----:B------:R-:W-:Y:S01]  /*1da50*/  FSEL R129, R129, -INF , !P3 ;  /* 0xff80000081817808 */ /* 0x000fe20005800000 */
[--C-:B------:R-:W-:Y:S01]  /*1da60*/  FFMA.FTZ R140, R140, UR35, -R7.reuse ;  /* 0x000000238c8c7c23 */ /* 0x100fe20008010807 */
[----:B------:R-:W-:Y:S01]  /*1da70*/  ISETP.GT.AND P3, PT, R180, 0x21, P1 ;  /* 0x00000021b400780c */ /* 0x000fe20000f64270 */
[----:B------:R-:W-:Y:S01]  /*1da80*/  MUFU.EX2 R20, R20 ;  /* 0x0000001400147308 */ /* 0x000fe20000000800 */
[C---:B------:R-:W-:Y:S01]  /*1da90*/  ISETP.LT.OR P2, PT, R179.reuse, 0x19, P2 ;  /* 0x00000019b300780c */ /* 0x040fe20001741670 */
[----:B-1----:R-:W-:Y:S01]  /*1daa0*/  FADD.FTZ R4, R8, R4 ;  /* 0x0000000408047221 */ /* 0x002fe20000010000 */
[----:B------:R-:W-:Y:S01]  /*1dab0*/  ISETP.LT.OR P3, PT, R179, 0x22, P3 ;  /* 0x00000022b300780c */ /* 0x000fe20001f61670 */
[--C-:B------:R-:W-:Y:S01]  /*1dac0*/  FFMA.FTZ R142, R142, UR35, -R7.reuse ;  /* 0x000000238e8e7c23 */ /* 0x100fe20008010807 */
[----:B------:R-:W-:Y:S01]  /*1dad0*/  FSEL R127, R127, -INF , !P2 ;  /* 0xff8000007f7f7808 */ /* 0x000fe20005000000 */
[--C-:B------:R-:W-:Y:S01]  /*1dae0*/  FFMA.FTZ R144, R144, UR35, -R7.reuse ;  /* 0x0000002390907c23 */ /* 0x100fe20008010807 */
[----:B------:R-:W-:Y:S01]  /*1daf0*/  FSEL R133, R133, -INF , !P3 ;  /* 0xff80000085857808 */ /* 0x000fe20005800000 */
[----:B------:R-:W-:Y:S01]  /*1db00*/  MUFU.EX2 R120, R120 ;  /* 0x0000007800787308 */ /* 0x000fe20000000800 */
        /* <DEDUP_REMOVED lines=9> */
[--C-:B------:R-:W-:Y:S01]  /*1dba0*/  FFMA.FTZ R152, R152, UR35, -R7.reuse ;  /* 0x0000002398987c23 */ /* 0x100fe20008010807 */
[----:B------:R-:W-:Y:S01]  /*1dbb0*/  ISETP.GT.AND P3, PT, R180, 0x31, P1 ;  /* 0x00000031b400780c */ /* 0x000fe20000f64270 */
[--C-:B------:R-:W-:Y:S01]  /*1dbc0*/  FFMA.FTZ R154, R154, UR35, -R7.reuse ;  /* 0x000000239a9a7c23 */ /* 0x100fe20008010807 */
[----:B------:R-:W-:Y:S01]  /*1dbd0*/  FSEL R131, R131, -INF , !P2 ;  /* 0xff80000083837808 */ /* 0x000fe20005000000 */
        /* <DEDUP_REMOVED lines=30> */
[----:B------:R-:W-:Y:S01]  /*1ddc0*/  FFMA.FTZ R7, R178, UR35, -R7 ;  /* 0x00000023b2077c23 */ /* 0x000fe20008010807 */
[----:B------:R-:W-:-:S02]  /*1ddd0*/  ISETP.LT.OR P3, PT, R179, 0x4a, P3 ;  /* 0x0000004ab300780c */ /* 0x000fc40001f61670 */
[C---:B------:R-:W-:Y:S01]  /*1dde0*/  ISETP.GT.AND P2, PT, R180.reuse, 0x38, P1 ;  /* 0x00000038b400780c */ /* 0x040fe20000f44270 */
[----:B------:R-:W-:Y:S01]  /*1ddf0*/  MUFU.EX2 R136, R136 ;  /* 0x0000008800887308 */ /* 0x000fe20000000800 */
[----:B------:R-:W-:Y:S02]  /*1de00*/  FSEL R151, R151, -INF , !P3 ;  /* 0xff80000097977808 */ /* 0x000fe40005800000 */
[----:B------:R-:W-:Y:S02]  /*1de10*/  ISETP.GT.AND P3, PT, R180, 0x51, P1 ;  /* 0x00000051b400780c */ /* 0x000fe40000f64270 */
[C---:B------:R-:W-:Y:S02]  /*1de20*/  ISETP.LT.OR P2, PT, R179.reuse, 0x39, P2 ;  /* 0x00000039b300780c */ /* 0x040fe40001741670 */
[----:B------:R-:W-:Y:S01]  /*1de30*/  ISETP.LT.OR P3, PT, R179, 0x52, P3 ;  /* 0x00000052b300780c */ /* 0x000fe20001f61670 */
[----:B------:R-:W-:Y:S01]  /*1de40*/  MUFU.EX2 R138, R138 ;  /* 0x0000008a008a7308 */ /* 0x000fe20000000800 */
[----:B------:R-:W-:-:S02]  /*1de50*/  FSEL R141, R141, -INF , !P2 ;  /* 0xff8000008d8d7808 */ /* 0x000fc40005000000 */
[----:B------:R-:W-:Y:S02]  /*1de60*/  FSEL R155, R155, -INF , !P3 ;  /* 0xff8000009b9b7808 */ /* 0x000fe40005800000 */
[C---:B------:R-:W-:Y:S02]  /*1de70*/  ISETP.GT.AND P3, PT, R180.reuse, 0x59, P1 ;  /* 0x00000059b400780c */ /* 0x040fe40000f64270 */
[----:B------:R-:W-:Y:S01]  /*1de80*/  ISETP.GT.AND P2, PT, R180, 0x40, P1 ;  /* 0x00000040b400780c */ /* 0x000fe20000f44270 */
[----:B------:R-:W-:Y:S01]  /*1de90*/  MUFU.EX2 R140, R140 ;  /* 0x0000008c008c7308 */ /* 0x000fe20000000800 */
[C---:B------:R-:W-:Y:S02]  /*1dea0*/  ISETP.LT.OR P3, PT, R179.reuse, 0x5a, P3 ;  /* 0x0000005ab300780c */ /* 0x040fe40001f61670 */
[----:B------:R-:W-:Y:S02]  /*1deb0*/  ISETP.LT.OR P2, PT, R179, 0x41, P2 ;  /* 0x00000041b300780c */ /* 0x000fe40001741670 */
[----:B------:R-:W-:-:S02]  /*1dec0*/  FSEL R159, R159, -INF , !P3 ;  /* 0xff8000009f9f7808 */ /* 0x000fc40005800000 */
[C---:B------:R-:W-:Y:S01]  /*1ded0*/  ISETP.GT.AND P3, PT, R180.reuse, 0x61, P1 ;  /* 0x00000061b400780c */ /* 0x040fe20000f64270 */
[----:B------:R-:W-:Y:S01]  /*1dee0*/  MUFU.EX2 R142, R142 ;  /* 0x0000008e008e7308 */ /* 0x000fe20000000800 */
[----:B------:R-:W-:Y:S02]  /*1def0*/  FSEL R145, R145, -INF , !P2 ;  /* 0xff80000091917808 */ /* 0x000fe40005000000 */
[----:B------:R-:W-:Y:S02]  /*1df00*/  ISETP.LT.OR P3, PT, R179, 0x62, P3 ;  /* 0x00000062b300780c */ /* 0x000fe40001f61670 */
[C---:B------:R-:W-:Y:S02]  /*1df10*/  ISETP.GT.AND P2, PT, R180.reuse, 0x48, P1 ;  /* 0x00000048b400780c */ /* 0x040fe40000f44270 */
[----:B------:R-:W-:Y:S01]  /*1df20*/  FSEL R163, R163, -INF , !P3 ;  /* 0xff800000a3a37808 */ /* 0x000fe20005800000 */
[----:B------:R-:W-:Y:S01]  /*1df30*/  MUFU.EX2 R144, R144 ;  /* 0x0000009000907308 */ /* 0x000fe20000000800 */
[----:B------:R-:W-:-:S02]  /*1df40*/  ISETP.GT.AND P3, PT, R180, 0x69, P1 ;  /* 0x00000069b400780c */ /* 0x000fc40000f64270 */
[C---:B------:R-:W-:Y:S02]  /*1df50*/  ISETP.LT.OR P2, PT, R179.reuse, 0x49, P2 ;  /* 0x00000049b300780c */ /* 0x040fe40001741670 */
[----:B------:R-:W-:Y:S02]  /*1df60*/  ISETP.LT.OR P3, PT, R179, 0x6a, P3 ;  /* 0x0000006ab300780c */ /* 0x000fe40001f61670 */
[----:B------:R-:W-:Y:S01]  /*1df70*/  FSEL R149, R149, -INF , !P2 ;  /* 0xff80000095957808 */ /* 0x000fe20005000000 */
[----:B------:R-:W-:Y:S01]  /*1df80*/  MUFU.EX2 R146, R146 ;  /* 0x0000009200927308 */ /* 0x000fe20000000800 */
[----:B------:R-:W-:Y:S02]  /*1df90*/  FSEL R167, R167, -INF , !P3 ;  /* 0xff800000a7a77808 */ /* 0x000fe40005800000 */
[C---:B------:R-:W-:Y:S02]  /*1dfa0*/  ISETP.GT.AND P3, PT, R180.reuse, RZ, P1 ;  /* 0x000000ffb400720c */ /* 0x040fe40000f64270 */
[----:B------:R-:W-:-:S02]  /*1dfb0*/  ISETP.GT.AND P2, PT, R180, 0x50, P1 ;  /* 0x00000050b400780c */ /* 0x000fc40000f44270 */
[C---:B------:R-:W-:Y:S01]  /*1dfc0*/  ISETP.LT.OR P3, PT, R179.reuse, 0x1, P3 ;  /* 0x00000001b300780c */ /* 0x040fe20001f61670 */
[----:B------:R-:W-:Y:S01]  /*1dfd0*/  MUFU.EX2 R148, R148 ;  /* 0x0000009400947308 */ /* 0x000fe20000000800 */
[----:B------:R-:W-:Y:S02]  /*1dfe0*/  ISETP.LT.OR P2, PT, R179, 0x51, P2 ;  /* 0x00000051b300780c */ /* 0x000fe40001741670 */
[----:B------:R-:W-:Y:S02]  /*1dff0*/  FSEL R9, R9, -INF , !P3 ;  /* 0xff80000009097808 */ /* 0x000fe40005800000 */
[----:B------:R-:W-:Y:S02]  /*1e000*/  FSEL R153, R153, -INF , !P2 ;  /* 0xff80000099997808 */ /* 0x000fe40005000000 */
[----:B------:R-:W-:Y:S01]  /*1e010*/  FMNMX.FTZ R14, R9, R11, !PT ;  /* 0x0000000b090e7209 */ /* 0x000fe20007810000 */
[----:B------:R-:W-:Y:S01]  /*1e020*/  MUFU.EX2 R150, R150 ;  /* 0x0000009600967308 */ /* 0x000fe20000000800 */
[----:B------:R-:W-:-:S02]  /*1e030*/  ISETP.GT.AND P2, PT, R180, 0x58, P1 ;  /* 0x00000058b400780c */ /* 0x000fc40000f44270 */
[----:B------:R-:W-:Y:S02]  /*1e040*/  FMNMX.FTZ R14, R12, R14, !PT ;  /* 0x0000000e0c0e7209 */ /* 0x000fe40007810000 */
[----:B------:R-:W-:Y:S02]  /*1e050*/  ISETP.LT.OR P2, PT, R179, 0x59, P2 ;  /* 0x00000059b300780c */ /* 0x000fe40001741670 */
[----:B------:R-:W-:Y:S01]  /*1e060*/  FMNMX.FTZ R14, R15, R14, !PT ;  /* 0x0000000e0f0e7209 */ /* 0x000fe20007810000 */
[----:B------:R-:W-:Y:S01]  /*1e070*/  MUFU.EX2 R152, R152 ;  /* 0x0000009800987308 */ /* 0x000fe20000000800 */
[----:B------:R-:W-:Y:S02]  /*1e080*/  FSEL R157, R157, -INF , !P2 ;  /* 0xff8000009d9d7808 */ /* 0x000fe40005000000 */
[----:B------:R-:W-:Y:S02]  /*1e090*/  FMNMX.FTZ R14, R21, R14, !PT ;  /* 0x0000000e150e7209 */ /* 0x000fe40007810000 */
[----:B------:R-:W-:-:S02]  /*1e0a0*/  ISETP.GT.AND P2, PT, R180, 0x60, P1 ;  /* 0x00000060b400780c */ /* 0x000fc40000f44270 */
[----:B------:R-:W-:Y:S01]  /*1e0b0*/  FMNMX.FTZ R14, R121, R14, !PT ;  /* 0x0000000e790e7209 */ /* 0x000fe20007810000 */
[----:B------:R-:W-:Y:S01]  /*1e0c0*/  MUFU.EX2 R154, R154 ;  /* 0x0000009a009a7308 */ /* 0x000fe20000000800 */
[----:B------:R-:W-:Y:S02]  /*1e0d0*/  ISETP.LT.OR P2, PT, R179, 0x61, P2 ;  /* 0x00000061b300780c */ /* 0x000fe40001741670 */
[----:B------:R-:W-:Y:S02]  /*1e0e0*/  FMNMX.FTZ R14, R125, R14, !PT ;  /* 0x0000000e7d0e7209 */ /* 0x000fe40007810000 */
        /* <DEDUP_REMOVED lines=20> */
[C---:B------:R-:W-:Y:S02]  /*1e230*/  ISETP.GT.AND P3, PT, R180.reuse, 0x78, P1 ;  /* 0x00000078b400780c */ /* 0x040fe40000f64270 */
[----:B------:R-:W-:Y:S01]  /*1e240*/  FMNMX.FTZ R14, R141, R14, !PT ;  /* 0x0000000e8d0e7209 */ /* 0x000fe20007810000 */
[----:B------:R-:W-:Y:S01]  /*1e250*/  MUFU.EX2 R164, R164 ;  /* 0x000000a400a47308 */ /* 0x000fe20000000800 */
[----:B------:R-:W-:Y:S02]  /*1e260*/  ISETP.LT.OR P2, PT, R179, 0x72, P2 ;  /* 0x00000072b300780c */ /* 0x000fe40001741670 */
        /* <DEDUP_REMOVED lines=9> */
[----:B------:R-:W-:-:S02]  /*1e300*/  ISETP.LT.OR P1, PT, R179, 0x7a, P1 ;  /* 0x0000007ab300780c */ /* 0x000fc40000f21670 */
[----:B------:R-:W-:Y:S02]  /*1e310*/  FMNMX.FTZ R14, R151, R14, !PT ;  /* 0x0000000e970e7209 */ /* 0x000fe40007810000 */
[----:B------:R-:W-:Y:S02]  /*1e320*/  FSEL R173, R173, -INF , !P3 ;  /* 0xff800000adad7808 */ /* 0x000fe40005800000 */
[----:B------:R-:W-:Y:S01]  /*1e330*/  FMNMX.FTZ R14, R153, R14, !PT ;  /* 0x0000000e990e7209 */ /* 0x000fe20007810000 */
[----:B------:R-:W-:Y:S01]  /*1e340*/  MUFU.EX2 R170, R170 ;  /* 0x000000aa00aa7308 */ /* 0x000fe20000000800 */
[----:B------:R-:W-:Y:S02]  /*1e350*/  FSEL R175, R175, -INF , !P1 ;  /* 0xff800000afaf7808 */ /* 0x000fe40004800000 */
[----:B------:R-:W-:-:S04]  /*1e360*/  FMNMX.FTZ R14, R155, R14, !PT ;  /* 0x0000000e9b0e7209 */ /* 0x000fc80007810000 */
[----:B------:R-:W-:Y:S01]  /*1e370*/  FMNMX.FTZ R14, R157, R14, !PT ;  /* 0x0000000e9d0e7209 */ /* 0x000fe20007810000 */
[----:B------:R-:W-:Y:S03]  /*1e380*/  MUFU.EX2 R172, R172 ;  /* 0x000000ac00ac7308 */ /* 0x000fe60000000800 */
        /* <DEDUP_REMOVED lines=152> */
.L_x_5406:
        /* <DEDUP_REMOVED lines=13> */
[----:B------:R0:W-:Y:S01]  /*1ede0*/  SYNCS.ARRIVE.TRANS64.RED.A1T0 RZ, [R13+URZ], RZ ;  /* 0x000000ff0dff79a7 */ /* 0x0001e2000810043f */
[----:B------:R-:W-:Y:S01]  /*1edf0*/  F2FP.SATFINITE.E4M3.F32.PACK_AB_MERGE_C R123, R146, R144, RZ ;  /* 0x00000090927b723e */ /* 0x000fe200048070ff */
[-C--:B------:R-:W-:Y:S01]  /*1ee00*/  FMUL.FTZ R32, R32, R6.reuse ;  /* 0x0000000620207220 */ /* 0x080fe20000410000 */
[----:B------:R-:W-:Y:S01]  /*1ee10*/  F2FP.SATFINITE.E4M3.F32.PACK_AB_MERGE_C R136, R151, R149, RZ ;  /* 0x000000959788723e */ /* 0x000fe200048070ff */
[-C--:B------:R-:W-:Y:S01]  /*1ee20*/  FMUL.FTZ R33, R33, R6.reuse ;  /* 0x0000000621217220 */ /* 0x080fe20000410000 */
[----:B------:R-:W-:Y:S01]  /*1ee30*/  F2FP.SATFINITE.E4M3.F32.PACK_AB_MERGE_C R138, R159, R157, RZ ;  /* 0x0000009d9f8a723e */ /* 0x000fe200048070ff */
[----:B------:R-:W-:Y:S01]  /*1ee40*/  FMUL.FTZ R36, R36, R6 ;  /* 0x0000000624247220 */ /* 0x000fe20000410000 */
[----:B------:R-:W-:Y:S01]  /*1ee50*/  F2FP.SATFINITE.E4M3.F32.PACK_AB_MERGE_C R135, R170, R168, RZ ;  /* 0x000000a8aa87723e */ /* 0x000fe200048070ff */
[----:B------:R-:W-:Y:S01]  /*1ee60*/  FMUL.FTZ R37, R37, R6 ;  /* 0x0000000625257220 */ /* 0x000fe20000410000 */
[----:B0-----:R-:W-:Y:S01]  /*1ee70*/  F2FP.SATFINITE.E4M3.F32.PACK_AB_MERGE_C R13, R128, R126, RZ ;  /* 0x0000007e800d723e */ /* 0x001fe200048070ff */
[-C--:B------:R-:W-:Y:S01]  /*1ee80*/  FMUL.FTZ R40, R40, R6.reuse ;  /* 0x0000000628287220 */ /* 0x080fe20000410000 */
[----:B------:R-:W-:Y:S01]  /*1ee90*/  F2FP.SATFINITE.E4M3.F32.PACK_AB_MERGE_C R126, R129, R127, RZ ;  /* 0x0000007f817e723e */ /* 0x000fe200048070ff */
[-C--:B------:R-:W-:Y:S01]  /*1eea0*/  FMUL.FTZ R41, R41, R6.reuse ;  /* 0x0000000629297220 */ /* 0x080fe20000410000 */
[----:B------:R-:W-:Y:S01]  /*1eeb0*/  F2FP.SATFINITE.E4M3.F32.PACK_AB_MERGE_C R128, R143, R141, RZ ;  /* 0x0000008d8f80723e */ /* 0x000fe200048070ff */
[----:B------:R-:W-:Y:S01]  /*1eec0*/  FMUL.FTZ R44, R44, R6 ;  /* 0x000000062c2c7220 */ /* 0x000fe20000410000 */
        /* <DEDUP_REMOVED lines=111> */
[----:B------:R-:W-:Y:S06]  /*1f5c0*/  @P1 BRA `(.L_x_5407) ;  /* 0xffffffc400741947 */ /* 0x000fec000383ffff */
.L_x_5387:
[----:B------:R-:W-:Y:S05]  /*1f5d0*/  WARPSYNC.ALL ;  /* 0x0000000000007948 */ /* 0x000fea0003800000 */
[----:B------:R-:W-:Y:S06]  /*1f5e0*/  BAR.ARV 0x8, 0x180 ;  /* 0x0206000000007b1d */ /* 0x000fec0000002000 */
[----:B------:R-:W-:Y:S05]  /*1f5f0*/  @!P0 BRA `(.L_x_5408) ;  /* 0x0000000000048947 */ /* 0x000fea0003800000 */
[----:B------:R-:W-:Y:S01]  /*1f600*/  BPT.TRAP 0x1 ;  /* 0x000000040000795c */ /* 0x000fe20000300000 */
.L_x_5408:
[----:B------:R-:W-:Y:S01]  /*1f610*/  IMAD R2, R17, 0x8, R16 ;  /* 0x0000000811027824 */ /* 0x000fe200078e0210 */
[----:B------:R-:W-:-:S04]  /*1f620*/  SHF.L.U32 R5, R201, 0x1f, RZ ;  /* 0x0000001fc9057819 */ /* 0x000fc800000006ff */
[----:B------:R0:W1:Y:S01]  /*1f630*/  SYNCS.PHASECHK.TRANS64.TRYWAIT P1, [R2+URZ+0x2a850], R5 ;  /* 0x02a85005020075a7 */ /* 0x000062000802017f */
[----:B------:R-:W-:Y:S05]  /*1f640*/  @!P0 BRA `(.L_x_5409) ;  /* 0x0000000000048947 */ /* 0x000fea0003800000 */
[----:B------:R-:W-:Y:S01]  /*1f650*/  BPT.TRAP 0x1 ;  /* 0x000000040000795c */ /* 0x000fe20000300000 */
.L_x_5409:
[----:B------:R-:W-:-:S05]  /*1f660*/  VIADD R16, R16, 0x400 ;  /* 0x0000040010107836 */ /* 0x000fca0000000000 */
[----:B------:R-:W-:-:S04]  /*1f670*/  SHF.R.U32.HI R16, RZ, 0x4, R16 ;  /* 0x00000004ff107819 */ /* 0x000fc80000011610 */
[----:B------:R-:W-:-:S04]  /*1f680*/  LOP3.LUT R16, R16, 0x3fff, RZ, 0xc0, !PT ;  /* 0x00003fff10107812 */ /* 0x000fc800078ec0ff */
[----:B------:R-:W-:Y:S01]  /*1f690*/  LOP3.LUT R16, R16, 0x10000, RZ, 0xfc, !PT ;  /* 0x0001000010107812 */ /* 0x000fe200078efcff */
[----:B-1----:R-:W-:Y:S06]  /*1f6a0*/  @P1 BRA `(.L_x_5410) ;  /* 0x0000000000081947 */ /* 0x002fec0003800000 */
[----:B------:R-:W1:Y:S02]  /*1f6b0*/  SYNCS.PHASECHK.TRANS64.TRYWAIT P1, [R2+URZ+0x2a850], R5 ;  /* 0x02a85005020075a7 */ /* 0x000e64000802017f */
[----:B-1----:R-:W-:Y:S05]  /*1f6c0*/  @!P1 BRA `(.L_x_5411) ;  /* 0x000000cc00b09947 */ /* 0x002fea0003800000 */
.L_x_5410:
[----:B------:R-:W-:Y:S01]  /*1f6d0*/  IMAD R6, R17, 0x600, R16 ;  /* 0x0000060011067824 */ /* 0x000fe200078e0210 */
[----:B------:R-:W-:Y:S05]  /*1f6e0*/  WARPSYNC.ALL ;  /* 0x0000000000007948 */ /* 0x000fea0003800000 */
[----:B------:R-:W-:Y:S01]  /*1f6f0*/  IMAD.MOV.U32 R7, RZ, RZ, 0x40000040 ;  /* 0x40000040ff077424 */ /* 0x000fe200078e00ff */
[C---:B------:R-:W-:Y:S01]  /*1f700*/  R2UR UR6, R6.reuse ;  /* 0x00000000060672ca */ /* 0x040fe200000e0000 */
[----:B------:R-:W-:Y:S01]  /*1f710*/  WARPGROUP.ARRIVE ;  /* 0x00000000000079c5 */ /* 0x000fe20000000000 */
[----:B------:R-:W-:Y:S01]  /*1f720*/  VIADD R8, R6, 0x2 ;  /* 0x0000000206087836 */ /* 0x000fe20000000000 */
[----:B------:R-:W-:Y:S01]  /*1f730*/  ULDC.64 UR4, c[0x0][0x9a0] ;  /* 0x0002680000047ab9 */ /* 0x000fe20000000a00 */
[----:B------:R-:W-:Y:S01]  /*1f740*/  R2UR UR7, R7 ;  /* 0x00000000070772ca */ /* 0x000fe200000e0000 */
[----:B------:R-:W-:Y:S01]  /*1f750*/  IMAD.MOV.U32 R9, RZ, RZ, 0x40000040 ;  /* 0x40000040ff097424 */ /* 0x000fe200078e00ff */
[----:B------:R-:W-:-:S04]  /*1f760*/  ISETP.NE.U32.AND P1, PT, RZ, UR4, PT ;  /* 0x00000004ff007c0c */ /* 0x000fc8000bf25070 */
[----:B------:R-:W-:-:S07]  /*1f770*/  ISETP.NE.AND.EX P1, PT, RZ, UR5, PT, P1 ;  /* 0x00000005ff007c0c */ /* 0x000fce000bf25310 */
[----:B------:R-:W-:Y:S01]  /*1f780*/  QGMMA.64x192x32.F32.E4M3.E4M3 R24, R196, gdesc[UR4], R24, gsb0 ;  /* 0x02e00004c4187df3 */ /* 0x000fe20008000818 */
[----:B------:R-:W-:Y:S02]  /*1f790*/  R2UR UR6, R8 ;  /* 0x00000000080672ca */ /* 0x000fe400000e0000 */
[----:B------:R-:W-:-:S03]  /*1f7a0*/  R2UR UR7, R9 ;  /* 0x00000000090772ca */ /* 0x000fc600000e0000 */
[----:B------:R-:W2:Y:S01]  /*1f7b0*/  @P1 LDC.64 R12, c[0x0][0x9c8] ;  /* 0x00027200ff0c1b82 */ /* 0x000ea20000000a00 */
[----:B01----:R-:W-:Y:S02]  /*1f7c0*/  @P1 SHF.R.S32.HI R5, RZ, 0x1f, R23 ;  /* 0x0000001fff051819 */ /* 0x003fe40000011417 */
[----:B------:R-:W-:-:S05]  /*1f7d0*/  @P1 SHF.R.S32.HI R7, RZ, 0x1f, R22 ;  /* 0x0000001fff071819 */ /* 0x000fca0000011416 */
[----:B------:R-:W0:Y:S01]  /*1f7e0*/  @P1 LDC.64 R8, c[0x0][0x9d0] ;  /* 0x00027400ff081b82 */ /* 0x000e220000000a00 */
[----:B--2---:R-:W-:-:S04]  /*1f7f0*/  @P1 IMAD R0, R5, R12, RZ ;  /* 0x0000000c05001224 */ /* 0x004fc800078e02ff */
[C---:B------:R-:W-:Y:S02]  /*1f800*/  @P1 IMAD R5, R23.reuse, R13, R0 ;  /* 0x0000000d17051224 */ /* 0x040fe400078e0200 */
[----:B------:R-:W-:-:S04]  /*1f810*/  @P1 IMAD.WIDE.U32 R12, R23, R12, RZ ;  /* 0x0000000c170c1225 */ /* 0x000fc800078e00ff */
[-C--:B0-----:R-:W-:Y:S02]  /*1f820*/  @P1 IMAD R0, R7, R8.reuse, RZ ;  /* 0x0000000807001224 */ /* 0x081fe400078e02ff */
[----:B------:R-:W-:Y:S02]  /*1f830*/  @P1 IMAD.IADD R13, R13, 0x1, R5 ;  /* 0x000000010d0d1824 */ /* 0x000fe400078e0205 */
[C---:B------:R-:W-:Y:S02]  /*1f840*/  @P1 IMAD R5, R22.reuse, R9, R0 ;  /* 0x0000000916051224 */ /* 0x040fe400078e0200 */
[----:B------:R-:W-:-:S04]  /*1f850*/  @P1 IMAD.WIDE.U32 R12, R22, R8, R12 ;  /* 0x00000008160c1225 */ /* 0x000fc800078e000c */
[----:B------:R-:W-:Y:S01]  /*1f860*/  IMAD.MOV.U32 R0, RZ, RZ, 0x3f800000 ;  /* 0x3f800000ff007424 */ /* 0x000fe200078e00ff */
[----:B------:R-:W-:Y:S02]  /*1f870*/  @P1 IADD3 R5, R13, R5, RZ ;  /* 0x000000050d051210 */ /* 0x000fe40007ffe0ff */
[----:B------:R-:W-:-:S04]  /*1f880*/  @P1 LEA R8, P2, R12, UR4, 0x2 ;  /* 0x000000040c081c11 */ /* 0x000fc8000f8410ff */
[----:B------:R-:W-:-:S05]  /*1f890*/  @P1 LEA.HI.X R9, R12, UR5, R5, 0x2, P2 ;  /* 0x000000050c091c11 */ /* 0x000fca00090f1405 */
[----:B------:R0:W2:Y:S01]  /*1f8a0*/  @P1 LDG.E R0, desc[UR42][R8.64] ;  /* 0x0000002a08001981 */ /* 0x0000a2000c1e1900 */
[----:B------:R-:W-:Y:S02]  /*1f8b0*/  VIADD R12, R6, 0x4 ;  /* 0x00000004060c7836 */ /* 0x000fe40000000000 */
[----:B------:R-:W-:Y:S01]  /*1f8c0*/  IMAD.MOV.U32 R13, RZ, RZ, 0x40000040 ;  /* 0x40000040ff0d7424 */ /* 0x000fe200078e00ff */
[----:B------:R-:W-:Y:S02]  /*1f8d0*/  WARPGROUP.DEPBAR.LE gsb0, 0x0 ;  /* 0x00008000000079c5 */ /* 0x000fe40000010000 */
[----:B------:R-:W-:-:S06]  /*1f8e0*/  WARPGROUP.ARRIVE ;  /* 0x00000000000079c5 */ /* 0x000fcc0000000000 */
[----:B------:R-:W-:Y:S01]  /*1f8f0*/  QGMMA.64x192x32.F32.E4M3.E4M3 R24, R192, gdesc[UR4], R24, gsb0 ;  /* 0x02e00004c0187df3 */ /* 0x000fe20008000818 */
[----:B------:R-:W-:Y:S02]  /*1f900*/  R2UR UR6, R12 ;  /* 0x000000000c0672ca */ /* 0x000fe400000e0000 */
[----:B------:R-:W-:Y:S01]  /*1f910*/  R2UR UR7, R13 ;  /* 0x000000000d0772ca */ /* 0x000fe200000e0000 */
[----:B------:R-:W-:Y:S02]  /*1f920*/  VIADD R6, R6, 0x6 ;  /* 0x0000000606067836 */ /* 0x000fe40000000000 */
[----:B------:R-:W-:Y:S01]  /*1f930*/  IMAD.MOV.U32 R7, RZ, RZ, 0x40000040 ;  /* 0x40000040ff077424 */ /* 0x000fe200078e00ff */
[----:B------:R-:W1:Y:S04]  /*1f940*/  SHFL.BFLY PT, R5, R4, 0x2, 0x1f ;  /* 0x0c401f0004057f89 */ /* 0x000e6800000e0000 */
[----:B------:R-:W3:Y:S01]  /*1f950*/  SHFL.BFLY PT, R12, R3, 0x2, 0x1f ;  /* 0x0c401f00030c7f89 */ /* 0x000ee200000e0000 */
[----:B------:R-:W-:-:S02]  /*1f960*/  WARPGROUP.DEPBAR.LE gsb0, 0x0 ;  /* 0x00008000000079c5 */ /* 0x000fc40000010000 */
[----:B------:R-:W-:-:S06]  /*1f970*/  WARPGROUP.ARRIVE ;  /* 0x00000000000079c5 */ /* 0x000fcc0000000000 */
[----:B------:R-:W-:Y:S01]  /*1f980*/  QGMMA.64x192x32.F32.E4M3.E4M3 R24, R188, gdesc[UR4], R24, gsb0 ;  /* 0x02e00004bc187df3 */ /* 0x000fe20008000818 */
[----:B------:R-:W-:Y:S02]  /*1f990*/  R2UR UR6, R6 ;  /* 0x00000000060672ca */ /* 0x000fe400000e0000 */
[----:B------:R-:W-:Y:S01]  /*1f9a0*/  R2UR UR7, R7 ;  /* 0x00000000070772ca */ /* 0x000fe200000e0000 */
[----:B-1----:R-:W-:-:S01]  /*1f9b0*/  FADD.FTZ R5, R5, R4 ;  /* 0x0000000405057221 */ /* 0x002fc20000010000 */
[----:B---3--:R-:W-:-:S04]  /*1f9c0*/  FADD.FTZ R12, R12, R3 ;  /* 0x000000030c0c7221 */ /* 0x008fc80000010000 */
[----:B------:R-:W0:Y:S04]  /*1f9d0*/  SHFL.BFLY PT, R6, R5, 0x1, 0x1f ;  /* 0x0c201f0005067f89 */ /* 0x000e2800000e0000 */
[----:B------:R-:W1:Y:S01]  /*1f9e0*/  SHFL.BFLY PT, R7, R12, 0x1, 0x1f ;  /* 0x0c201f000c077f89 */ /* 0x000e6200000e0000 */
[----:B0-----:R-:W-:-:S01]  /*1f9f0*/  FADD.FTZ R8, R5, R6 ;  /* 0x0000000605087221 */ /* 0x001fc20000010000 */
[----:B-1----:R-:W-:-:S04]  /*1fa00*/  FADD.FTZ R11, R12, R7 ;  /* 0x000000070c0b7221 */ /* 0x002fc80000010000 */
[C---:B------:R-:W-:Y:S01]  /*1fa10*/  FSETP.NE.FTZ.AND P1, PT, R8.reuse, RZ, PT ;  /* 0x000000ff0800720b */ /* 0x040fe20003f35000 */
[----:B------:R-:W-:Y:S01]  /*1fa20*/  FMUL.FTZ R9, R8, 0.00390625 ;  /* 0x3b80000008097820 */ /* 0x000fe20000410000 */
[----:B------:R-:W-:Y:S01]  /*1fa30*/  FMUL.FTZ R6, R11, 0.00390625 ;  /* 0x3b8000000b067820 */ /* 0x000fe20000410000 */
[----:B------:R-:W-:-:S03]  /*1fa40*/  IMAD.MOV.U32 R7, RZ, RZ, RZ ;  /* 0x000000ffff077224 */ /* 0x000fc600078e00ff */
[----:B------:R-:W-:Y:S02]  /*1fa50*/  FSETP.NE.FTZ.AND P2, PT, R9, RZ, PT ;  /* 0x000000ff0900720b */ /* 0x000fe40003f55000 */
[----:B------:R-:W-:-:S05]  /*1fa60*/  FSETP.NE.FTZ.AND P3, PT, R6, RZ, PT ;  /* 0x000000ff0600720b */ /* 0x000fca0003f75000 */
[----:B------:R-:W-:Y:S01]  /*1fa70*/  @P1 MUFU.RCP R7, R8 ;  /* 0x0000000800071308 */ /* 0x000fe20000001000 */
[----:B------:R-:W-:Y:S01]  /*1fa80*/  FSETP.NE.FTZ.AND P1, PT, R11, RZ, PT ;  /* 0x000000ff0b00720b */ /* 0x000fe20003f35000 */
[----:B------:R-:W-:-:S06]  /*1fa90*/  IMAD.MOV.U32 R5, RZ, RZ, RZ ;  /* 0x000000ffff057224 */ /* 0x000fcc00078e00ff */
[----:B------:R-:W0:Y:S08]  /*1faa0*/  @P2 MUFU.LG2 R4, R9 ;  /* 0x0000000900042308 */ /* 0x000e300000000c00 */
[----:B------:R-:W1:Y:S08]  /*1fab0*/  @P3 MUFU.LG2 R6, R6 ;  /* 0x0000000600063308 */ /* 0x000e700000000c00 */
[----:B------:R-:W3:Y:S01]  /*1fac0*/  @P1 MUFU.RCP R5, R11 ;  /* 0x0000000b00051308 */ /* 0x000ee20000001000 */
[----:B------:R-:W-:-:S02]  /*1fad0*/  WARPGROUP.DEPBAR.LE gsb0, 0x0 ;  /* 0x00008000000079c5 */ /* 0x000fc40000010000 */
[----:B------:R-:W-:-:S06]  /*1fae0*/  WARPGROUP.ARRIVE ;  /* 0x00000000000079c5 */ /* 0x000fcc0000000000 */
[----:B------:R-:W-:Y:S01]  /*1faf0*/  QGMMA.64x192x32.F32.E4M3.E4M3 R24, R184, gdesc[UR4], R24, gsb0 ;  /* 0x02e00004b8187df3 */ /* 0x000fe20008000818 */
[----:B------:R-:W-:Y:S02]  /*1fb00*/  IMAD.U32 R3, RZ, RZ, UR35 ;  /* 0x00000023ff037e24 */ /* 0x000fe4000f8e00ff */
[----:B------:R-:W-:Y:S02]  /*1fb10*/  IMAD.U32 R12, RZ, RZ, UR35 ;  /* 0x00000023ff0c7e24 */ /* 0x000fe4000f8e00ff */
[----:B0-----:R-:W-:Y:S01]  /*1fb20*/  @P2 FMUL.FTZ R4, R4, 0.69314718246459960938 ;  /* 0x3f31721804042820 */ /* 0x001fe20000410000 */
[----:B------:R-:W-:Y:S01]  /*1fb30*/  @P2 FMUL.FTZ R3, R3, 0.69314718246459960938 ;  /* 0x3f31721803032820 */ /* 0x000fe20000410000 */
[----:B-1----:R-:W-:Y:S01]  /*1fb40*/  @P3 FMUL.FTZ R9, R6, 0.69314718246459960938 ;  /* 0x3f31721806093820 */ /* 0x002fe20000410000 */
[----:B------:R-:W-:Y:S01]  /*1fb50*/  @P3 FMUL.FTZ R8, R12, 0.69314718246459960938 ;  /* 0x3f3172180c083820 */ /* 0x000fe20000410000 */
[----:B------:R-:W-:Y:S02]  /*1fb60*/  IMAD.MOV.U32 R120, RZ, RZ, -0x800000 ;  /* 0xff800000ff787424 */ /* 0x000fe400078e00ff */
[----:B--2---:R-:W-:Y:S01]  /*1fb70*/  FMUL.FTZ R12, R7, R0 ;  /* 0x00000000070c7220 */ /* 0x004fe20000410000 */
[----:B------:R-:W-:-:S02]  /*1fb80*/  IMAD.MOV.U32 R121, RZ, RZ, -0x800000 ;  /* 0xff800000ff797424 */ /* 0x000fc400078e00ff */
[----:B------:R-:W-:Y:S01]  /*1fb90*/  @P2 FFMA.FTZ R120, R3, R10, R4 ;  /* 0x0000000a03782223 */ /* 0x000fe20000010004 */
[----:B------:R-:W-:-:S01]  /*1fba0*/  @P3 FFMA.FTZ R121, R8, R14, R9 ;  /* 0x0000000e08793223 */ /* 0x000fc20000010009 */
[----:B---3--:R-:W-:Y:S01]  /*1fbb0*/  FMUL.FTZ R0, R5, R0 ;  /* 0x0000000005007220 */ /* 0x008fe20000410000 */
[----:B------:R-:W-:Y:S02]  /*1fbc0*/  WARPGROUP.DEPBAR.LE gsb0, 0x0 ;  /* 0x00008000000079c5 */ /* 0x000fe40000010000 */
[----:B------:R-:W-:Y:S05]  /*1fbd0*/  @!P0 BRA `(.L_x_5412) ;  /* 0x0000000000048947 */ /* 0x000fea0003800000 */
[----:B------:R-:W-:Y:S01]  /*1fbe0*/  BPT.TRAP 0x1 ;  /* 0x000000040000795c */ /* 0x000fe20000300000 */
.L_x_5412:
[----:B------:R-:W-:Y:S02]  /*1fbf0*/  VIADD R2, R2, 0x2a860 ;  /* 0x0002a86002027836 */ /* 0x000fe40000000000 */
[-C--:B------:R-:W-:Y:S01]  /*1fc00*/  FMUL.FTZ R125, R32, R12.reuse ;  /* 0x0000000c207d7220 */ /* 0x080fe20000410000 */
[----:B------:R-:W-:Y:S02]  /*1fc10*/  IMAD.U32 R3, RZ, RZ, UR38 ;  /* 0x00000026ff037e24 */ /* 0x000fe4000f8e00ff */
[-C--:B------:R-:W-:Y:S01]  /*1fc20*/  FMUL.FTZ R130, R36, R12.reuse ;  /* 0x0000000c24827220 */ /* 0x080fe20000410000 */
[----:B------:R-:W-:Y:S02]  /*1fc30*/  VIADD R17, R17, 0x1 ;  /* 0x0000000111117836 */ /* 0x000fe40000000000 */
[-C--:B------:R-:W-:Y:S01]  /*1fc40*/  FMUL.FTZ R15, R68, R12.reuse ;  /* 0x0000000c440f7220 */ /* 0x080fe20000410000 */
[-C--:B------:R-:W-:Y:S01]  /*1fc50*/  FMUL.FTZ R128, R28, R12.reuse ;  /* 0x0000000c1c807220 */ /* 0x080fe20000410000 */
[----:B------:R-:W-:Y:S01]  /*1fc60*/  PRMT R2, R3, 0x654, R2 ;  /* 0x0000065403027816 */ /* 0x000fe20000000002 */
[-C--:B------:R-:W-:Y:S01]  /*1fc70*/  FMUL.FTZ R126, R29, R12.reuse ;  /* 0x0000000c1d7e7220 */ /* 0x080fe20000410000 */
[----:B------:R-:W-:Y:S01]  /*1fc80*/  ISETP.NE.AND P1, PT, R17, 0x2, PT ;  /* 0x000000021100780c */ /* 0x000fe20003f25270 */
[-C--:B------:R-:W-:Y:S01]  /*1fc90*/  FMUL.FTZ R124, R37, R12.reuse ;  /* 0x0000000c257c7220 */ /* 0x080fe20000410000 */
[----:B------:R0:W-:Y:S01]  /*1fca0*/  SYNCS.ARRIVE.TRANS64.RED.A1T0 RZ, [R2+URZ], RZ ;  /* 0x000000ff02ff79a7 */ /* 0x0001e2000810043f */
[-C--:B------:R-:W-:Y:S01]  /*1fcb0*/  FMUL.FTZ R123, R44, R12.reuse ;  /* 0x0000000c2c7b7220 */ /* 0x080fe20000410000 */
[-C--:B------:R-:W-:Y:S01]  /*1fcc0*/  FMUL.FTZ R36, R61, R12.reuse ;  /* 0x0000000c3d247220 */ /* 0x080fe20000410000 */
[-C--:B------:R-:W-:Y:S01]  /*1fcd0*/  FMUL.FTZ R32, R69, R12.reuse ;  /* 0x0000000c45207220 */ /* 0x080fe20000410000 */
[-C--:B------:R-:W-:Y:S01]  /*1fce0*/  FMUL.FTZ R8, R101, R12.reuse ;  /* 0x0000000c65087220 */ /* 0x080fe20000410000 */
[----:B------:R-:W-:Y:S01]  /*1fcf0*/  FMUL.FTZ R10, R109, R12 ;  /* 0x0000000c6d0a7220 */ /* 0x000fe20000410000 */
[----:B------:R-:W-:Y:S01]  /*1fd00*/  FMUL.FTZ R68, R54, R0 ;  /* 0x0000000036447220 */ /* 0x000fe20000410000 */
[-C--:B------:R-:W-:Y:S01]  /*1fd10*/  FMUL.FTZ R7, R24, R12.reuse ;  /* 0x0000000c18077220 */ /* 0x080fe20000410000 */
[----:B0-----:R-:W-:Y:S01]  /*1fd20*/  SEL R2, RZ, 0x1, P1 ;  /* 0x00000001ff027807 */ /* 0x001fe20000800000 */
        /* <DEDUP_REMOVED lines=83> */
[----:B------:R-:W-:Y:S01]  /*20260*/  FMUL.FTZ R119, R119, R0 ;  /* 0x0000000077777220 */ /* 0x000fe20000410000 */
[----:B------:R-:W-:Y:S01]  /*20270*/  LOP3.LUT R201, R201, R2, RZ, 0x3c, !PT ;  /* 0x00000002c9c97212 */ /* 0x000fe200078e3cff */
[----:B------:R-:W-:Y:S01]  /*20280*/  UIADD3 UR37, UR37, 0x1, URZ ;  /* 0x0000000125257890 */ /* 0x000fe2000fffe03f */
[----:B------:R-:W-:-:S11]  /*20290*/  SEL R17, R17, RZ, P1 ;  /* 0x000000ff11117207 */ /* 0x000fd60000800000 */
.L_x_5296:
        /* <DEDUP_REMOVED lines=10> */
[----:B-----5:R-:W2:Y:S01]  /*20340*/  LDL R24, [R1+0x50] ;  /* 0x0000500001187983 */ /* 0x020ea20000100800 */
[----:B------:R-:W-:Y:S01]  /*20350*/  ULDC.64 UR4, c[0x4][0xd8] ;  /* 0x0100360000047ab9 */ /* 0x000fe20000000a00 */
[----:B------:R-:W3:Y:S02]  /*20360*/  S2R R90, SR_TID.X ;  /* 0x00000000005a7919 */ /* 0x000ee40000002100 */
[----:B---3--:R-:W-:-:S05]  /*20370*/  IMAD.SHL.U32 R0, R90, 0x4, RZ ;  /* 0x000000045a007824 */ /* 0x008fca00078e00ff */
[----:B------:R-:W-:-:S04]  /*20380*/  LOP3.LUT R0, R0, 0xc, RZ, 0xc0, !PT ;  /* 0x0000000c00007812 */ /* 0x000fc800078ec0ff */
[----:B------:R-:W-:-:S05]  /*20390*/  IADD3 R2, P0, R0, UR4, RZ ;  /* 0x0000000400027c10 */ /* 0x000fca000ff1e0ff */
[----:B------:R-:W-:-:S05]  /*203a0*/  IMAD.X R3, RZ, RZ, UR5, P0 ;  /* 0x00000005ff037e24 */ /* 0x000fca00080e06ff */
[----:B------:R3:W4:Y:S01]  /*203b0*/  LDG.E.CONSTANT R0, desc[UR42][R2.64] ;  /* 0x0000002a02007981 */ /* 0x000722000c1e9900 */
[----:B------:R-:W-:Y:S01]  /*203c0*/  F2FP.BF16.F32.PACK_AB R70, R35, R58 ;  /* 0x0000003a2346723e */ /* 0x000fe200000010ff */
[----:B------:R-:W-:Y:S01]  /*203d0*/  UMOV UR4, 0xffffffff ;  /* 0xffffffff00047882 */ /* 0x000fe20000000000 */
[----:B------:R-:W-:Y:S02]  /*203e0*/  F2FP.BF16.F32.PACK_AB R35, R36, R57 ;  /* 0x000000392423723e */ /* 0x000fe400000010ff */
[----:B------:R-:W-:Y:S02]  /*203f0*/  F2FP.BF16.F32.PACK_AB R57, R52, R85 ;  /* 0x000000553439723e */ /* 0x000fe400000010ff */
[----:B------:R-:W-:Y:S02]  /*20400*/  F2FP.BF16.F32.PACK_AB R53, R53, R60 ;  /* 0x0000003c3535723e */ /* 0x000fe400000010ff */
[----:B------:R-:W-:Y:S01]  /*20410*/  F2FP.BF16.F32.PACK_AB R52, R61, R104 ;  /* 0x000000683d34723e */ /* 0x000fe200000010ff */
[----:B---3--:R-:W3:Y:S01]  /*20420*/  S2R R3, SR_SWINHI ;  /* 0x0000000000037919 */ /* 0x008ee20000002f00 */
[----:B------:R-:W-:-:S02]  /*20430*/  F2FP.BF16.F32.PACK_AB R82, R82, R31 ;  /* 0x0000001f5252723e */ /* 0x000fc400000010ff */
[----:B------:R-:W-:Y:S02]  /*20440*/  F2FP.BF16.F32.PACK_AB R91, R91, R30 ;  /* 0x0000001e5b5b723e */ /* 0x000fe400000010ff */
[----:B------:R-:W-:Y:S02]  /*20450*/  F2FP.BF16.F32.PACK_AB R124, R124, R33 ;  /* 0x000000217c7c723e */ /* 0x000fe400000010ff */
[----:B------:R-:W-:Y:S02]  /*20460*/  F2FP.BF16.F32.PACK_AB R34, R34, R39 ;  /* 0x000000272222723e */ /* 0x000fe400000010ff */
[----:B------:R-:W-:Y:S02]  /*20470*/  F2FP.BF16.F32.PACK_AB R39, R32, R65 ;  /* 0x000000412027723e */ /* 0x000fe400000010ff */
[----:B------:R-:W-:Y:S02]  /*20480*/  F2FP.BF16.F32.PACK_AB R126, R126, R25 ;  /* 0x000000197e7e723e */ /* 0x000fe400000010ff */
[----:B-1----:R-:W-:-:S02]  /*20490*/  F2FP.BF16.F32.PACK_AB R20, R123, R40 ;  /* 0x000000287b14723e */ /* 0x002fc400000010ff */
        /* <DEDUP_REMOVED lines=9> */
[----:B------:R-:W-:Y:S02]  /*20530*/  MOV R60, R16 ;  /* 0x00000010003c7202 */ /* 0x000fe40000000f00 */
[----:B---3--:R-:W-:Y:S02]  /*20540*/  MOV R61, R3 ;  /* 0x00000003003d7202 */ /* 0x008fe40000000f00 */
[----:B------:R-:W-:-:S02]  /*20550*/  F2FP.BF16.F32.PACK_AB R105, R10, R105 ;  /* 0x000000690a69723e */ /* 0x000fc400000010ff */
[----:B------:R-:W-:Y:S02]  /*20560*/  F2FP.BF16.F32.PACK_AB R93, R119, R26 ;  /* 0x0000001a775d723e */ /* 0x000fe400000010ff */
[----:B------:R-:W-:Y:S02]  /*20570*/  LOP3.LUT P0, R2, R90, 0x3, RZ, 0xc0, !PT ;  /* 0x000000035a027812 */ /* 0x000fe4000780c0ff */
[----:B------:R-:W-:Y:S02]  /*20580*/  F2FP.BF16.F32.PACK_AB R7, R128, R7 ;  /* 0x000000078007723e */ /* 0x000fe400000010ff */
[----:B------:R-:W-:Y:S02]  /*20590*/  ISETP.EQ.OR P0, PT, R2, 0x3, !P0 ;  /* 0x000000030200780c */ /* 0x000fe40004702670 */
[----:B------:R-:W-:Y:S02]  /*205a0*/  F2FP.BF16.F32.PACK_AB R37, R37, R48 ;  /* 0x000000302525723e */ /* 0x000fe400000010ff */
[----:B------:R-:W-:-:S02]  /*205b0*/  F2FP.BF16.F32.PACK_AB R72, R13, R72 ;  /* 0x000000480d48723e */ /* 0x000fc400000010ff */
[----:B------:R-:W-:Y:S02]  /*205c0*/  F2FP.BF16.F32.PACK_AB R92, R92, R5 ;  /* 0x000000055c5c723e */ /* 0x000fe400000010ff */
[----:B------:R-:W-:Y:S02]  /*205d0*/  F2FP.BF16.F32.PACK_AB R48, R9, R96 ;  /* 0x000000600930723e */ /* 0x000fe400000010ff */
[----:B------:R-:W-:Y:S02]  /*205e0*/  SEL R13, R7, R126, P0 ;  /* 0x0000007e070d7207 */ /* 0x000fe40000000000 */
[----:B------:R-:W-:Y:S02]  /*205f0*/  SEL R2, R126, R7, P0 ;  /* 0x000000077e027207 */ /* 0x000fe40000000000 */
        /* <DEDUP_REMOVED lines=23> */
[----:B------:R-:W-:Y:S02]  /*20770*/  LOP3.LUT R32, R33, 0x380, RZ, 0xc0, !PT ;  /* 0x0000038021207812 */ /* 0x000fe400078ec0ff */
[----:B------:R-:W-:Y:S02]  /*20780*/  IADD3 R29, P2, R30, 0x8040, RZ ;  /* 0x000080401e1d7810 */ /* 0x000fe40007f5e0ff */
[----:B------:R-:W-:Y:S02]  /*20790*/  SHF.R.U64 R32, R32, 0x3, RZ ;  /* 0x0000000320207819 */ /* 0x000fe400000012ff */
[----:B------:R-:W-:-:S02]  /*207a0*/  IADD3 R27, P1, R30, 0x8020, RZ ;  /* 0x000080201e1b7810 */ /* 0x000fc40007f3e0ff */
[----:B------:R-:W-:Y:S01]  /*207b0*/  LOP3.LUT R32, R32, R33, RZ, 0x3c, !PT ;  /* 0x0000002120207212 */ /* 0x000fe200078e3cff */
[----:B------:R-:W-:Y:S01]  /*207c0*/  IMAD.X R33, RZ, RZ, R31, P3 ;  /* 0x000000ffff217224 */ /* 0x000fe200018e061f */
[C---:B------:R-:W-:Y:S02]  /*207d0*/  IADD3 R15, P4, R30.reuse, 0x4060, RZ ;  /* 0x000040601e0f7810 */ /* 0x040fe40007f9e0ff */
[----:B------:R-:W-:Y:S02]  /*207e0*/  IADD3 R11, P3, R30, 0x4040, RZ ;  /* 0x000040401e0b7810 */ /* 0x000fe40007f7e0ff */
[----:B------:R-:W-:Y:S02]  /*207f0*/  LOP3.LUT R24, R25, 0x380, RZ, 0xc0, !PT ;  /* 0x0000038019187812 */ /* 0x000fe400078ec0ff */
[----:B------:R-:W-:Y:S02]  /*20800*/  LOP3.LUT R28, R29, 0x380, RZ, 0xc0, !PT ;  /* 0x000003801d1c7812 */ /* 0x000fe400078ec0ff */
[----:B------:R-:W-:-:S02]  /*20810*/  LOP3.LUT R26, R27, 0x380, RZ, 0xc0, !PT ;  /* 0x000003801b1a7812 */ /* 0x000fc400078ec0ff */
[----:B------:R-:W-:Y:S02]  /*20820*/  LOP3.LUT R14, R15, 0x380, RZ, 0xc0, !PT ;  /* 0x000003800f0e7812 */ /* 0x000fe400078ec0ff */
[----:B------:R-:W-:Y:S02]  /*20830*/  LOP3.LUT R10, R11, 0x380, RZ, 0xc0, !PT ;  /* 0x000003800b0a7812 */ /* 0x000fe400078ec0ff */
[----:B------:R-:W-:Y:S02]  /*20840*/  SHF.R.U64 R24, R24, 0x3, RZ ;  /* 0x0000000318187819 */ /* 0x000fe400000012ff */
[----:B------:R-:W-:Y:S02]  /*20850*/  SHF.R.U64 R28, R28, 0x3, RZ ;  /* 0x000000031c1c7819 */ /* 0x000fe400000012ff */
[----:B------:R-:W-:Y:S02]  /*20860*/  SHF.R.U64 R26, R26, 0x3, RZ ;  /* 0x000000031a1a7819 */ /* 0x000fe400000012ff */
[----:B------:R-:W-:-:S02]  /*20870*/  SHF.R.U64 R14, R14, 0x3, RZ ;  /* 0x000000030e0e7819 */ /* 0x000fc400000012ff */
        /* <DEDUP_REMOVED lines=51> */
[----:B----4-:R-:W-:Y:S01]  /*20bb0*/  LOP3.LUT R3, R0, 0x2, RZ, 0x3c, !PT ;  /* 0x0000000200037812 */ /* 0x010fe200078e3cff */
[----:B------:R-:W-:Y:S06]  /*20bc0*/  BRA.DIV UR4, `(.L_x_5415) ;  /* 0x000000ba04847947 */ /* 0x000fec000b800000 */
[----:B------:R-:W-:Y:S01]  /*20bd0*/  SEL R29, R36, R39, P0 ;  /* 0x00000027241d7207 */ /* 0x000fe20000000000 */
[----:B------:R-:W-:Y:S01]  /*20be0*/  SHFL.IDX PT, R6, R13, R0, 0x1c1f ;  /* 0x001c1f000d067589 */ /* 0x000fe200000e0000 */
[----:B------:R-:W-:Y:S02]  /*20bf0*/  SEL R32, R39, R36, P0 ;  /* 0x0000002427207207 */ /* 0x000fe40000000000 */
[----:B------:R-:W-:Y:S01]  /*20c00*/  SEL R31, R72, R43, P0 ;  /* 0x0000002b481f7207 */ /* 0x000fe20000000000 */
[----:B------:R-:W1:Y:S01]  /*20c10*/  SHFL.IDX PT, R5, R2, R3, 0x1c1f ;  /* 0x001c1f0302057589 */ /* 0x000e6200000e0000 */
        /* <DEDUP_REMOVED lines=50> */
[----:B------:R-:W3:Y:S01]  /*20f40*/  SHFL.IDX PT, R7, R8, R3, 0x1c1f ;  /* 0x001c1f0308077589 */ /* 0x000ee200000e0000 */
        /* <DEDUP_REMOVED lines=8> */
[----:B------:R-:W5:Y:S01]  /*20fd0*/  SHFL.IDX PT, R29, R32, R3, 0x1c1f ;  /* 0x001c1f03201d7589 */ /* 0x000f6200000e0000 */
[----:B------:R-:W-:Y:S02]  /*20fe0*/  SEL R82, R91, R82, P0 ;  /* 0x000000525b527207 */ /* 0x000fe40000000000 */
[----:B------:R-:W-:Y:S01]  /*20ff0*/  SEL R67, R84, R93, P0 ;  /* 0x0000005d54437207 */ /* 0x000fe20000000000 */
[----:B------:R-:W0:Y:S01]  /*21000*/  SHFL.IDX PT, R35, R44, R3, 0x1c1f ;  /* 0x001c1f032c237589 */ /* 0x000e2200000e0000 */
[----:B------:R-:W-:Y:S02]  /*21010*/  SEL R84, R93, R84, P0 ;  /* 0x000000545d547207 */ /* 0x000fe40000000000 */
[----:B-1----:R-:W-:Y:S01]  /*21020*/  SEL R4, R6, R5, P0 ;  /* 0x0000000506047207 */ /* 0x002fe20000000000 */
[----:B------:R-:W1:Y:S01]  /*21030*/  SHFL.IDX PT, R37, R48, R3, 0x1c1f ;  /* 0x001c1f0330257589 */ /* 0x000e6200000e0000 */
[----:B--2---:R-:W-:-:S02]  /*21040*/  SEL R24, R26, R25, P0 ;  /* 0x000000191a187207 */ /* 0x004fc40000000000 */
[----:B------:R-:W-:Y:S01]  /*21050*/  SEL R36, R38, R31, P0 ;  /* 0x0000001f26247207 */ /* 0x000fe20000000000 */
[----:B------:R-:W2:Y:S01]  /*21060*/  SHFL.IDX PT, R39, R52, R3, 0x1c1f ;  /* 0x001c1f0334277589 */ /* 0x000ea200000e0000 */
[----:B---3--:R-:W-:Y:S02]  /*21070*/  SEL R8, R10, R7, P0 ;  /* 0x000000070a087207 */ /* 0x008fe40000000000 */
[----:B------:R-:W-:Y:S01]  /*21080*/  SEL R40, R42, R33, P0 ;  /* 0x000000212a287207 */ /* 0x000fe20000000000 */
[----:B------:R-:W-:Y:S01]  /*21090*/  SHFL.IDX PT, R9, R9, R0, 0x1c1f ;  /* 0x001c1f0009097589 */ /* 0x000fe200000e0000 */
[----:B------:R-:W-:Y:S02]  /*210a0*/  SEL R6, R5, R6, P0 ;  /* 0x0000000605067207 */ /* 0x000fe40000000000 */
[----:B------:R-:W-:Y:S01]  /*210b0*/  SEL R10, R7, R10, P0 ;  /* 0x0000000a070a7207 */ /* 0x000fe20000000000 */
[----:B------:R-:W3:Y:S01]  /*210c0*/  SHFL.IDX PT, R20, R20, R3, 0x1c1f ;  /* 0x001c1f0314147589 */ /* 0x000ee200000e0000 */
[----:B----4-:R-:W-:-:S02]  /*210d0*/  SEL R28, R30, R27, P0 ;  /* 0x0000001b1e1c7207 */ /* 0x010fc40000000000 */
[----:B------:R-:W-:Y:S01]  /*210e0*/  SEL R26, R25, R26, P0 ;  /* 0x0000001a191a7207 */ /* 0x000fe20000000000 */
[----:B------:R-:W4:Y:S01]  /*210f0*/  SHFL.IDX PT, R41, R56, R3, 0x1c1f ;  /* 0x001c1f0338297589 */ /* 0x000f2200000e0000 */
[----:B-----5:R-:W-:Y:S02]  /*21100*/  SEL R32, R34, R29, P0 ;  /* 0x0000001d22207207 */ /* 0x020fe40000000000 */
[----:B------:R-:W-:Y:S01]  /*21110*/  SEL R30, R27, R30, P0 ;  /* 0x0000001e1b1e7207 */ /* 0x000fe20000000000 */
[----:B------:R-:W-:Y:S01]  /*21120*/  SHFL.IDX PT, R51, R51, R0, 0x1c1f ;  /* 0x001c1f0033337589 */ /* 0x000fe200000e0000 */
[----:B0-----:R-:W-:Y:S02]  /*21130*/  SEL R44, R46, R35, P0 ;  /* 0x000000232e2c7207 */ /* 0x001fe40000000000 */
[----:B------:R-:W-:Y:S01]  /*21140*/  SEL R34, R29, R34, P0 ;  /* 0x000000221d227207 */ /* 0x000fe20000000000 */
[----:B------:R-:W-:Y:S01]  /*21150*/  SHFL.IDX PT, R53, R53, R0, 0x1c1f ;  /* 0x001c1f0035357589 */ /* 0x000fe200000e0000 */
[----:B-1----:R-:W-:-:S02]  /*21160*/  SEL R48, R50, R37, P0 ;  /* 0x0000002532307207 */ /* 0x002fc40000000000 */
[----:B------:R-:W-:Y:S01]  /*21170*/  SEL R38, R31, R38, P0 ;  /* 0x000000261f267207 */ /* 0x000fe20000000000 */
[----:B------:R-:W-:Y:S01]  /*21180*/  SHFL.IDX PT, R55, R55, R0, 0x1c1f ;  /* 0x001c1f0037377589 */ /* 0x000fe200000e0000 */
[----:B--2---:R-:W-:Y:S02]  /*21190*/  SEL R52, R54, R39, P0 ;  /* 0x0000002736347207 */ /* 0x004fe40000000000 */
[----:B------:R-:W-:Y:S01]  /*211a0*/  SEL R42, R33, R42, P0 ;  /* 0x0000002a212a7207 */ /* 0x000fe20000000000 */
[----:B------:R-:W0:Y:S01]  /*211b0*/  SHFL.IDX PT, R62, R62, R3, 0x1c1f ;  /* 0x001c1f033e3e7589 */ /* 0x000e2200000e0000 */
[----:B------:R-:W-:Y:S02]  /*211c0*/  SEL R46, R35, R46, P0 ;  /* 0x0000002e232e7207 */ /* 0x000fe40000000000 */
[----:B------:R-:W-:Y:S01]  /*211d0*/  SEL R50, R37, R50, P0 ;  /* 0x0000003225327207 */ /* 0x000fe20000000000 */
[----:B------:R-:W1:Y:S01]  /*211e0*/  SHFL.IDX PT, R64, R64, R3, 0x1c1f ;  /* 0x001c1f0340407589 */ /* 0x000e6200000e0000 */
[----:B---3--:R-:W-:-:S02]  /*211f0*/  SEL R12, R9, R20, P0 ;  /* 0x00000014090c7207 */ /* 0x008fc40000000000 */
[----:B------:R-:W-:Y:S01]  /*21200*/  SEL R14, R20, R9, P0 ;  /* 0x00000009140e7207 */ /* 0x000fe20000000000 */
[----:B------:R-:W2:Y:S01]  /*21210*/  SHFL.IDX PT, R66, R66, R3, 0x1c1f ;  /* 0x001c1f0342427589 */ /* 0x000ea200000e0000 */
[----:B------:R-:W-:Y:S02]  /*21220*/  SEL R54, R39, R54, P0 ;  /* 0x0000003627367207 */ /* 0x000fe40000000000 */
[----:B----4-:R-:W-:Y:S01]  /*21230*/  SEL R56, R58, R41, P0 ;  /* 0x000000293a387207 */ /* 0x010fe20000000000 */
[----:B------:R-:W3:Y:S01]  /*21240*/  SHFL.IDX PT, R68, R68, R3, 0x1c1f ;  /* 0x001c1f0344447589 */ /* 0x000ee200000e0000 */
[----:B------:R-:W-:-:S03]  /*21250*/  SEL R58, R41, R58, P0 ;  /* 0x0000003a293a7207 */ /* 0x000fc60000000000 */
[----:B------:R-:W4:Y:S04]  /*21260*/  SHFL.IDX PT, R70, R70, R3, 0x1c1f ;  /* 0x001c1f0346467589 */ /* 0x000f2800000e0000 */
[----:B------:R-:W5:Y:S04]  /*21270*/  SHFL.IDX PT, R72, R72, R3, 0x1c1f ;  /* 0x001c1f0348487589 */ /* 0x000f6800000e0000 */
[----:B------:R-:W5:Y:S01]  /*21280*/  SHFL.IDX PT, R74, R74, R3, 0x1c1f ;  /* 0x001c1f034a4a7589 */ /* 0x000f6200000e0000 */
        /* <DEDUP_REMOVED lines=14> */
[----:B------:R-:W0:Y:S01]  /*21370*/  SHFL.IDX PT, R76, R76, R3, 0x1c1f ;  /* 0x001c1f034c4c7589 */ /* 0x000e2200000e0000 */
[----:B-----5:R-:W-:Y:S02]  /*21380*/  SEL R33, R53, R72, P0 ;  /* 0x0000004835217207 */ /* 0x020fe40000000000 */
[----:B------:R-:W-:Y:S01]  /*21390*/  SEL R35, R72, R53, P0 ;  /* 0x0000003548237207 */ /* 0x000fe20000000000 */
[----:B------:R-:W1:Y:S01]  /*213a0*/  SHFL.IDX PT, R78, R78, R3, 0x1c1f ;  /* 0x001c1f034e4e7589 */ /* 0x000e6200000e0000 */
[----:B------:R-:W-:Y:S02]  /*213b0*/  SEL R37, R55, R74, P0 ;  /* 0x0000004a37257207 */ /* 0x000fe40000000000 */
[----:B------:R-:W-:Y:S01]  /*213c0*/  SEL R39, R74, R55, P0 ;  /* 0x000000374a277207 */ /* 0x000fe20000000000 */
[----:B------:R-:W2:Y:S04]  /*213d0*/  SHFL.IDX PT, R80, R80, R3, 0x1c1f ;  /* 0x001c1f0350507589 */ /* 0x000ea800000e0000 */
[----:B------:R-:W3:Y:S04]  /*213e0*/  SHFL.IDX PT, R82, R82, R3, 0x1c1f ;  /* 0x001c1f0352527589 */ /* 0x000ee800000e0000 */
[----:B------:R-:W4:Y:S04]  /*213f0*/  SHFL.IDX PT, R84, R84, R3, 0x1c1f ;  /* 0x001c1f0354547589 */ /* 0x000f2800000e0000 */
[----:B------:R5:W4:Y:S01]  /*21400*/  SHFL.IDX PT, R67, R67, R0, 0x1c1f ;  /* 0x001c1f0043437589 */ /* 0x000b2200000e0000 */
[----:B0-----:R-:W-:-:S02]  /*21410*/  SEL R41, R57, R76, P0 ;  /* 0x0000004c39297207 */ /* 0x001fc40000000000 */
[----:B------:R-:W-:Y:S02]  /*21420*/  SEL R43, R76, R57, P0 ;  /* 0x000000394c2b7207 */ /* 0x000fe40000000000 */
[----:B-1----:R-:W-:Y:S02]  /*21430*/  SEL R45, R59, R78, P0 ;  /* 0x0000004e3b2d7207 */ /* 0x002fe40000000000 */
[----:B------:R-:W-:Y:S01]  /*21440*/  SEL R47, R78, R59, P0 ;  /* 0x0000003b4e2f7207 */ /* 0x000fe20000000000 */
[----:B-----5:R-:W-:Y:S01]  /*21450*/  IMAD.MOV.U32 R0, RZ, RZ, RZ ;  /* 0x000000ffff007224 */ /* 0x020fe200078e00ff */
[----:B--2---:R-:W-:Y:S02]  /*21460*/  SEL R49, R63, R80, P0 ;  /* 0x000000503f317207 */ /* 0x004fe40000000000 */
[----:B------:R-:W-:Y:S02]  /*21470*/  SEL R51, R80, R63, P0 ;  /* 0x0000003f50337207 */ /* 0x000fe40000000000 */
[----:B---3--:R-:W-:-:S02]  /*21480*/  SEL R53, R65, R82, P0 ;  /* 0x0000005241357207 */ /* 0x008fc40000000000 */
[----:B------:R-:W-:-:S07]  /*21490*/  SEL R55, R82, R65, P0 ;  /* 0x0000004152377207 */ /* 0x000fce0000000000 */
.L_x_5677:
[----:B------:R-:W2:Y:S01]  /*214a0*/  LDL R63, [R1+0x18] ;  /* 0x00001800013f7983 */ /* 0x000ea20000100800 */
[----:B------:R-:W-:Y:S05]  /*214b0*/  WARPSYNC.ALL ;  /* 0x0000000000007948 */ /* 0x000fea0003800000 */
[----:B------:R-:W-:Y:S01]  /*214c0*/  BAR.SYNC.DEFER_BLOCKING 0x1, 0x100 ;  /* 0x0044000000007b1d */ /* 0x000fe20000010000 */
[----:B----4-:R-:W-:Y:S02]  /*214d0*/  SEL R57, R67, R84, P0 ;  /* 0x0000005443397207 */ /* 0x010fe40000000000 */
[----:B------:R-:W-:-:S03]  /*214e0*/  SEL R59, R84, R67, P0 ;  /* 0x00000043543b7207 */ /* 0x000fc60000000000 */
[----:B------:R-:W-:Y:S02]  /*214f0*/  ULDC.64 UR4, c[0x0][0xc00] ;  /* 0x0003000000047ab9 */ /* 0x000fe40000000a00 */
[----:B------:R-:W2:Y:S01]  /*21500*/  LDC.64 R2, c[0x0][0xc00] ;  /* 0x00030000ff027b82 */ /* 0x000ea20000000a00 */
[----:B------:R-:W-:-:S04]  /*21510*/  ISETP.NE.U32.AND P2, PT, RZ, UR4, PT ;  /* 0x00000004ff007c0c */ /* 0x000fc8000bf45070 */
[----:B------:R-:W-:Y:S01]  /*21520*/  ISETP.NE.AND.EX P2, PT, RZ, UR5, PT, P2 ;  /* 0x00000005ff007c0c */ /* 0x000fe2000bf45320 */
[----:B------:R-:W-:Y:S02]  /*21530*/  ULDC.64 UR4, c[0x0][0xc08] ;  /* 0x0003020000047ab9 */ /* 0x000fe40000000a00 */
[----:B------:R-:W-:Y:S01]  /*21540*/  ISETP.NE.U32.AND P0, PT, RZ, UR4, PT ;  /* 0x00000004ff007c0c */ /* 0x000fe2000bf05070 */
[----:B------:R-:W0:Y:S03]  /*21550*/  LDC R20, c[0x0][0xbe8] ;  /* 0x0002fa00ff147b82 */ /* 0x000e260000000800 */
[----:B------:R-:W-:Y:S01]  /*21560*/  ISETP.NE.AND.EX P0, PT, RZ, UR5, PT, P0 ;  /* 0x00000005ff007c0c */ /* 0x000fe2000bf05300 */
[----:B------:R1:W-:Y:S04]  /*21570*/  STSM.16.M88.4 [R85], R4 ;  /* 0x0000000455007844 */ /* 0x0003e80000000200 */
[----:B------:R-:W-:Y:S04]  /*21580*/  STSM.16.M88.4 [R88], R8 ;  /* 0x0000000858007844 */ /* 0x000fe80000000200 */
[----:B------:R-:W-:Y:S04]  /*21590*/  STSM.16.M88.4 [R87], R12 ;  /* 0x0000000c57007844 */ /* 0x000fe80000000200 */
        /* <DEDUP_REMOVED lines=9> */
[----:B------:R-:W-:-:S02]  /*21630*/  ULDC UR4, c[0x0][0xa88] ;  /* 0x0002a20000047ab9 */ /* 0x000fc40000000800 */
[----:B-1----:R-:W-:Y:S01]  /*21640*/  IMAD.U32 R7, RZ, RZ, UR4 ;  /* 0x00000004ff077e24 */ /* 0x002fe2000f8e00ff */
[----:B------:R-:W-:Y:S01]  /*21650*/  BAR.SYNC.DEFER_BLOCKING 0x1, 0x100 ;  /* 0x0044000000007b1d */ /* 0x000fe20000010000 */
[----:B--2---:R-:W-:-:S07]  /*21660*/  IMAD.WIDE R4, R63, 0x4, R2 ;  /* 0x000000043f047825 */ /* 0x004fce00078e0202 */
[----:B------:R-:W1:Y:S01]  /*21670*/  @P0 LDC.64 R2, c[0x0][0xc08] ;  /* 0x00030200ff020b82 */ /* 0x000e620000000a00 */
[----:B------:R4:W5:Y:S01]  /*21680*/  @P2 LDG.E R0, desc[UR42][R4.64] ;  /* 0x0000002a04002981 */ /* 0x000962000c1e1900 */
[----:B0-----:R-:W-:Y:S01]  /*21690*/  ISETP.NE.AND P1, PT, R20, 0x1, PT ;  /* 0x000000011400780c */ /* 0x001fe20003f25270 */
[----:B---3--:R-:W-:-:S12]  /*216a0*/  IMAD.IADD R25, R227, 0x1, R212 ;  /* 0x00000001e3197824 */ /* 0x008fd800078e02d4 */
[----:B------:R-:W0:Y:S01]  /*216b0*/  @P1 LDC R6, c[0x0][0xbec] ;  /* 0x0002fb00ff061b82 */ /* 0x000e220000000800 */
[----:B-1----:R-:W-:-:S07]  /*216c0*/  @P0 IMAD.WIDE R2, R63, 0x4, R2 ;  /* 0x000000043f020825 */ /* 0x002fce00078e0202 */
[----:B------:R-:W1:Y:S01]  /*216d0*/  @P1 LDC R11, c[0x0][0xbf0] ;  /* 0x0002fc00ff0b1b82 */ /* 0x000e620000000800 */
[----:B------:R4:W5:Y:S01]  /*216e0*/  @P0 LDG.E R7, desc[UR42][R2.64] ;  /* 0x0000002a02070981 */ /* 0x000962000c1e1900 */
[----:B------:R-:W-:Y:S05]  /*216f0*/  @P0 BRA `(.L_x_5416) ;  /* 0x0000000000100947 */ /* 0x000fea0003800000 */
[----:B------:R-:W-:Y:S05]  /*21700*/  @!P2 BRA `(.L_x_5416) ;  /* 0x00000000000ca947 */ /* 0x000fea0003800000 */
[----:B----4-:R-:W2:Y:S04]  /*21710*/  LDG.E R2, desc[UR42][R4.64] ;  /* 0x0000002a04027981 */ /* 0x010ea8000c1e1900 */
[----:B-----5:R-:W2:Y:S02]  /*21720*/  LDG.E R7, desc[UR42][R4.64+0x4] ;  /* 0x0000042a04077981 */ /* 0x020ea4000c1e1900 */
[----:B--2---:R-:W-:-:S07]  /*21730*/  IMAD.IADD R7, R7, 0x1, -R2 ;  /* 0x0000000107077824 */ /* 0x004fce00078e0a02 */
.L_x_5416:
[----:B------:R-:W2:Y:S01]  /*21740*/  LDL.LU R68, [R1+0x14] ;  /* 0x0000140001447983 */ /* 0x000ea20000300800 */
[----:B0---4-:R-:W-:Y:S01]  /*21750*/  @P1 IMAD.HI.U32 R2, R25, R6, RZ ;  /* 0x0000000619021227 */ /* 0x011fe200078e00ff */
[----:B------:R-:W-:Y:S01]  /*21760*/  IADD3 R67, R90, -0x80, RZ ;  /* 0xffffff805a437810 */ /* 0x000fe20007ffe0ff */
[----:B------:R-:W-:Y:S01]  /*21770*/  ULDC.64 UR4, c[0x0][0xb90] ;  /* 0x0002e40000047ab9 */ /* 0x000fe20000000a00 */
[----:B------:R-:W3:Y:S01]  /*21780*/  LDL R10, [R1+0x4c] ;  /* 0x00004c00010a7983 */ /* 0x000ee20000100800 */
[----:B------:R-:W-:Y:S01]  /*21790*/  IMAD.MOV.U32 R9, RZ, RZ, R25 ;  /* 0x000000ffff097224 */ /* 0x000fe200078e0019 */
[----:B-----5:R-:W-:Y:S01]  /*217a0*/  SHF.R.S32.HI R3, RZ, 0x1f, R0 ;  /* 0x0000001fff037819 */ /* 0x020fe20000011400 */
[----:B------:R-:W0:Y:S01]  /*217b0*/  @P1 LDC R65, c[0x0][0xbec] ;  /* 0x0002fb00ff411b82 */ /* 0x000e220000000800 */
[----:B-1----:R-:W-:Y:S01]  /*217c0*/  @P1 SHF.R.U32.HI R9, RZ, R11, R2 ;  /* 0x0000000bff091219 */ /* 0x002fe20000011602 */
[----:B------:R-:W-:Y:S01]  /*217d0*/  IMAD.MOV.U32 R2, RZ, RZ, R0 ;  /* 0x000000ffff027224 */ /* 0x000fe200078e0000 */
[----:B------:R-:W-:Y:S01]  /*217e0*/  SHF.R.S32.HI R66, RZ, 0x1f, R67 ;  /* 0x0000001fff427819 */ /* 0x000fe20000011443 */
[----:B------:R-:W1:Y:S01]  /*217f0*/  S2R R14, SR_TID.X ;  /* 0x00000000000e7919 */ /* 0x000e620000002100 */
[----:B------:R-:W-:Y:S01]  /*21800*/  SHF.R.S32.HI R62, RZ, 0x1f, R63 ;  /* 0x0000001fff3e7819 */ /* 0x000fe2000001143f */
[----:B------:R-:W-:Y:S01]  /*21810*/  IMAD.MOV R15, RZ, RZ, -R9 ;  /* 0x000000ffff0f7224 */ /* 0x000fe200078e0a09 */
[----:B------:R-:W-:-:S02]  /*21820*/  LEA.HI R66, R66, R67, RZ, 0x3 ;  /* 0x0000004342427211 */ /* 0x000fc400078f18ff */
[----:B------:R-:W-:Y:S02]  /*21830*/  SEL R62, R62, RZ, !P2 ;  /* 0x000000ff3e3e7207 */ /* 0x000fe40005000000 */
[----:B------:R-:W-:Y:S02]  /*21840*/  SHF.R.S32.HI R66, RZ, 0x3, R66 ;  /* 0x00000003ff427819 */ /* 0x000fe40000011442 */
[----:B------:R-:W-:-:S03]  /*21850*/  SEL R63, R63, RZ, !P2 ;  /* 0x000000ff3f3f7207 */ /* 0x000fc60005000000 */
[----:B------:R-:W-:-:S04]  /*21860*/  IMAD R13, R66, 0x40, R228 ;  /* 0x00000040420d7824 */ /* 0x000fc800078e02e4 */
[----:B------:R-:W-:Y:S01]  /*21870*/  IMAD.WIDE R60, R13, 0x2, R60 ;  /* 0x000000020d3c7825 */ /* 0x000fe200078e023c */
[----:B------:R-:W-:-:S03]  /*21880*/  SHF.R.S32.HI R13, RZ, 0x1f, R9 ;  /* 0x0000001fff0d7819 */ /* 0x000fc60000011409 */
[----:B-1----:R-:W-:-:S05]  /*21890*/  VIADD R26, R14, 0xffffff80 ;  /* 0xffffff800e1a7836 */ /* 0x002fca0000000000 */
[----:B------:R-:W-:-:S04]  /*218a0*/  SHF.R.S32.HI R14, RZ, 0x1f, R26 ;  /* 0x0000001fff0e7819 */ /* 0x000fc8000001141a */
[----:B------:R-:W-:-:S04]  /*218b0*/  LEA.HI R14, R14, R26, RZ, 0x7 ;  /* 0x0000001a0e0e7211 */ /* 0x000fc800078f38ff */
[----:B------:R-:W-:Y:S02]  /*218c0*/  LOP3.LUT R14, R14, 0xffffff80, RZ, 0xc0, !PT ;  /* 0xffffff800e0e7812 */ /* 0x000fe400078ec0ff */
[----:B------:R-:W-:-:S03]  /*218d0*/  IADD3 R29, P5, R60, 0x4000, RZ ;  /* 0x000040003c1d7810 */ /* 0x000fc60007fbe0ff */
[----:B------:R-:W-:Y:S01]  /*218e0*/  IMAD.IADD R14, R26, 0x1, -R14 ;  /* 0x000000011a0e7824 */ /* 0x000fe200078e0a0e */
[----:B------:R-:W-:Y:S02]  /*218f0*/  LOP3.LUT R28, R29, 0x380, RZ, 0xc0, !PT ;  /* 0x000003801d1c7812 */ /* 0x000fe400078ec0ff */
[----:B------:R-:W-:Y:S02]  /*21900*/  SHF.R.S32.HI R69, RZ, 0x1f, R67 ;  /* 0x0000001fff457819 */ /* 0x000fe40000011443 */
[----:B------:R-:W-:Y:S02]  /*21910*/  SHF.R.U64 R28, R28, 0x3, RZ ;  /* 0x000000031c1c7819 */ /* 0x000fe400000012ff */
[----:B------:R-:W-:Y:S02]  /*21920*/  LEA.HI R69, R69, R67, RZ, 0x3 ;  /* 0x0000004345457211 */ /* 0x000fe400078f18ff */
[----:B------:R-:W-:Y:S01]  /*21930*/  LOP3.LUT R28, R28, R29, RZ, 0x3c, !PT ;  /* 0x0000001d1c1c7212 */ /* 0x000fe200078e3cff */
[----:B------:R-:W-:Y:S01]  /*21940*/  IMAD.X R29, RZ, RZ, R61, P5 ;  /* 0x000000ffff1d7224 */ /* 0x000fe200028e063d */
[----:B------:R-:W-:-:S02]  /*21950*/  IADD3 R49, P5, R60, 0x9000, RZ ;  /* 0x000090003c317810 */ /* 0x000fc40007fbe0ff */
[----:B------:R-:W-:Y:S02]  /*21960*/  LOP3.LUT R69, R69, 0xfffffff8, RZ, 0xc0, !PT ;  /* 0xfffffff845457812 */ /* 0x000fe400078ec0ff */
[----:B------:R-:W-:-:S03]  /*21970*/  LOP3.LUT R48, R49, 0x380, RZ, 0xc0, !PT ;  /* 0x0000038031307812 */ /* 0x000fc600078ec0ff */
[----:B------:R-:W-:Y:S01]  /*21980*/  IMAD.IADD R69, R67, 0x1, -R69 ;  /* 0x0000000143457824 */ /* 0x000fe200078e0a45 */
[----:B------:R-:W-:Y:S01]  /*21990*/  SHF.R.U64 R48, R48, 0x3, RZ ;  /* 0x0000000330307819 */ /* 0x000fe200000012ff */
[----:B------:R-:W1:Y:S03]  /*219a0*/  @P1 LDC R67, c[0x0][0xbf0] ;  /* 0x0002fc00ff431b82 */ /* 0x000e660000000800 */
[----:B------:R-:W-:Y:S01]  /*219b0*/  LOP3.LUT R48, R48, R49, RZ, 0x3c, !PT ;  /* 0x0000003130307212 */ /* 0x000fe200078e3cff */
[----:B------:R-:W-:Y:S02]  /*219c0*/  IMAD.X R49, RZ, RZ, R61, P5 ;  /* 0x000000ffff317224 */ /* 0x000fe400028e063d */
[C---:B------:R-:W-:Y:S01]  /*219d0*/  VIADD R71, R228.reuse, 0x40 ;  /* 0x00000040e4477836 */ /* 0x040fe20000000000 */
[----:B------:R-:W-:Y:S01]  /*219e0*/  BSSY B1, `(.L_x_5417) ;  /* 0x00000a8000017945 */ /* 0x000fe20003800000 */
[----:B------:R-:W-:Y:S01]  /*219f0*/  VIADD R70, R228, 0x40 ;  /* 0x00000040e4467836 */ /* 0x000fe20000000000 */
[----:B------:R-:W-:-:S02]  /*21a00*/  SHF.R.S32.HI R72, RZ, 0x1f, R228 ;  /* 0x0000001fff487819 */ /* 0x000fc400000114e4 */
[----:B------:R-:W-:Y:S02]  /*21a10*/  SHF.R.S32.HI R71, RZ, 0x1f, R71 ;  /* 0x0000001fff477819 */ /* 0x000fe40000011447 */
[----:B--2---:R-:W-:Y:S01]  /*21a20*/  SHF.R.S32.HI R64, RZ, 0x1f, R68 ;  /* 0x0000001fff407819 */ /* 0x004fe20000011444 */
[----:B------:R-:W-:-:S04]  /*21a30*/  IMAD.WIDE.U32 R4, R68, UR4, R2 ;  /* 0x0000000444047c25 */ /* 0x000fc8000f8e0002 */
[----:B------:R-:W-:-:S04]  /*21a40*/  IMAD R6, R64, UR4, RZ ;  /* 0x0000000440067c24 */ /* 0x000fc8000f8e02ff */
[----:B------:R-:W-:Y:S01]  /*21a50*/  IMAD R11, R68, UR5, R6 ;  /* 0x00000005440b7c24 */ /* 0x000fe2000f8e0206 */
[----:B------:R-:W-:-:S03]  /*21a60*/  ULDC.64 UR4, c[0x0][0xb98] ;  /* 0x0002e60000047ab9 */ /* 0x000fc60000000a00 */
[----:B------:R-:W-:Y:S02]  /*21a70*/  IMAD.IADD R5, R5, 0x1, R11 ;  /* 0x0000000105057824 */ /* 0x000fe400078e020b */
[----:B------:R-:W-:Y:S02]  /*21a80*/  IMAD R11, R20, R15, R25 ;  /* 0x0000000f140b7224 */ /* 0x000fe400078e0219 */
[----:B------:R-:W-:Y:S02]  /*21a90*/  IMAD R2, R62, UR4, RZ ;  /* 0x000000043e027c24 */ /* 0x000fe4000f8e02ff */
[----:B------:R-:W-:-:S04]  /*21aa0*/  IMAD.WIDE.U32 R4, R63, UR4, R4 ;  /* 0x000000043f047c25 */ /* 0x000fc8000f8e0004 */
[----:B------:R-:W-:Y:S01]  /*21ab0*/  IMAD R6, R63, UR5, R2 ;  /* 0x000000053f067c24 */ /* 0x000fe2000f8e0202 */
[----:B------:R-:W-:Y:S01]  /*21ac0*/  SHF.R.S32.HI R2, RZ, 0x1f, R11 ;  /* 0x0000001fff027819 */ /* 0x000fe2000001140b */
[----:B------:R-:W-:Y:S01]  /*21ad0*/  ULDC.64 UR4, c[0x0][0xb88] ;  /* 0x0002e20000047ab9 */ /* 0x000fe20000000a00 */
[----:B------:R-:W-:-:S03]  /*21ae0*/  IADD3 R4, P0, R9, R4, RZ ;  /* 0x0000000409047210 */ /* 0x000fc60007f1e0ff */
[----:B------:R-:W-:Y:S01]  /*21af0*/  IMAD R2, R2, UR4, RZ ;  /* 0x0000000402027c24 */ /* 0x000fe2000f8e02ff */
[----:B------:R-:W-:-:S03]  /*21b00*/  IADD3.X R5, R13, R5, R6, P0, !PT ;  /* 0x000000050d057210 */ /* 0x000fc600007fe406 */
[C---:B------:R-:W-:Y:S02]  /*21b10*/  IMAD R13, R11.reuse, UR5, R2 ;  /* 0x000000050b0d7c24 */ /* 0x040fe4000f8e0202 */
[----:B------:R-:W-:Y:S01]  /*21b20*/  IMAD.WIDE.U32 R4, R11, UR4, R4 ;  /* 0x000000040b047c25 */ /* 0x000fe2000f8e0004 */
[----:B------:R-:W-:-:S03]  /*21b30*/  ULDC.64 UR4, c[0x0][0xb50] ;  /* 0x0002d40000047ab9 */ /* 0x000fc60000000a00 */
[----:B------:R-:W-:Y:S01]  /*21b40*/  IMAD.IADD R5, R5, 0x1, R13 ;  /* 0x0000000105057824 */ /* 0x000fe200078e020d */
[----:B------:R-:W-:Y:S02]  /*21b50*/  IADD3 R13, P2, R60, 0x2000, RZ ;  /* 0x000020003c0d7810 */ /* 0x000fe40007f5e0ff */
[----:B------:R-:W-:Y:S02]  /*21b60*/  LEA R6, P0, R4, UR4, 0x2 ;  /* 0x0000000404067c11 */ /* 0x000fe4000f8010ff */
[----:B------:R-:W-:Y:S02]  /*21b70*/  LOP3.LUT R12, R13, 0x380, RZ, 0xc0, !PT ;  /* 0x000003800d0c7812 */ /* 0x000fe400078ec0ff */
[C---:B------:R-:W-:Y:S02]  /*21b80*/  IADD3 R25, P3, R60.reuse, 0x3000, RZ ;  /* 0x000030003c197810 */ /* 0x040fe40007f7e0ff */
[----:B------:R-:W-:Y:S02]  /*21b90*/  IADD3 R9, P4, R60, 0x1000, RZ ;  /* 0x000010003c097810 */ /* 0x000fe40007f9e0ff */
[----:B------:R-:W-:-:S02]  /*21ba0*/  SHF.R.U64 R12, R12, 0x3, RZ ;  /* 0x000000030c0c7819 */ /* 0x000fc400000012ff */
[----:B------:R-:W-:Y:S01]  /*21bb0*/  LEA.HI.X R4, R4, UR5, R5, 0x2, P0 ;  /* 0x0000000504047c11 */ /* 0x000fe200080f1405 */
[----:B------:R-:W-:Y:S01]  /*21bc0*/  SHFL.IDX PT, R50, R6, RZ, 0x1c1f ;  /* 0x001c1fff06327589 */ /* 0x000fe200000e0000 */
[----:B------:R-:W-:Y:S01]  /*21bd0*/  IADD3 R33, P0, R60, 0x5000, RZ ;  /* 0x000050003c217810 */ /* 0x000fe20007f1e0ff */
[----:B------:R-:W-:Y:S01]  /*21be0*/  IMAD R2, R7, R20, RZ ;  /* 0x0000001407027224 */ /* 0x000fe200078e02ff */
[----:B------:R-:W-:Y:S01]  /*21bf0*/  LOP3.LUT R24, R25, 0x380, RZ, 0xc0, !PT ;  /* 0x0000038019187812 */ /* 0x000fe200078ec0ff */
[----:B------:R-:W-:Y:S01]  /*21c00*/  SHFL.IDX PT, R54, R6, 0x1, 0x1c1f ;  /* 0x003c1f0006367f89 */ /* 0x000fe200000e0000 */
[----:B------:R-:W-:Y:S01]  /*21c10*/  LOP3.LUT R8, R9, 0x380, RZ, 0xc0, !PT ;  /* 0x0000038009087812 */ /* 0x000fe200078ec0ff */
[----:B------:R-:W-:Y:S01]  /*21c20*/  ULDC.64 UR4, c[0x0][0xaa0] ;  /* 0x0002a80000047ab9 */ /* 0x000fe20000000a00 */
[----:B------:R-:W-:Y:S01]  /*21c30*/  LOP3.LUT R12, R12, R13, RZ, 0x3c, !PT ;  /* 0x0000000d0c0c7212 */ /* 0x000fe200078e3cff */
[----:B------:R-:W-:Y:S01]  /*21c40*/  IMAD.X R13, RZ, RZ, R61, P2 ;  /* 0x000000ffff0d7224 */ /* 0x000fe200010e063d */
[----:B------:R-:W-:-:S02]  /*21c50*/  LOP3.LUT R32, R33, 0x380, RZ, 0xc0, !PT ;  /* 0x0000038021207812 */ /* 0x000fc400078ec0ff */
[----:B------:R-:W-:Y:S02]  /*21c60*/  SHF.R.U64 R24, R24, 0x3, RZ ;  /* 0x0000000318187819 */ /* 0x000fe400000012ff */
[----:B------:R-:W-:Y:S02]  /*21c70*/  IADD3 R41, P2, R60, 0x7000, RZ ;  /* 0x000070003c297810 */ /* 0x000fe40007f5e0ff */
[----:B------:R-:W-:Y:S02]  /*21c80*/  SHF.R.U64 R8, R8, 0x3, RZ ;  /* 0x0000000308087819 */ /* 0x000fe400000012ff */
[----:B------:R-:W-:Y:S02]  /*21c90*/  SHF.R.U64 R32, R32, 0x3, RZ ;  /* 0x0000000320207819 */ /* 0x000fe400000012ff */
[----:B------:R-:W-:Y:S01]  /*21ca0*/  LOP3.LUT R24, R24, R25, RZ, 0x3c, !PT ;  /* 0x0000001918187212 */ /* 0x000fe200078e3cff */
[----:B------:R-:W-:Y:S01]  /*21cb0*/  IMAD.X R25, RZ, RZ, R61, P3 ;  /* 0x000000ffff197224 */ /* 0x000fe200018e063d */
[----:B------:R-:W-:-:S02]  /*21cc0*/  LOP3.LUT R40, R41, 0x380, RZ, 0xc0, !PT ;  /* 0x0000038029287812 */ /* 0x000fc400078ec0ff */
[----:B------:R-:W-:Y:S01]  /*21cd0*/  LOP3.LUT R8, R8, R9, RZ, 0x3c, !PT ;  /* 0x0000000908087212 */ /* 0x000fe200078e3cff */
[--C-:B------:R-:W-:Y:S01]  /*21ce0*/  IMAD.X R9, RZ, RZ, R61.reuse, P4 ;  /* 0x000000ffff097224 */ /* 0x100fe200020e063d */
[C---:B------:R-:W-:Y:S01]  /*21cf0*/  IADD3 R45, P3, R60.reuse, 0x8000, RZ ;  /* 0x000080003c2d7810 */ /* 0x040fe20007f7e0ff */
[----:B------:R-:W2:Y:S01]  /*21d00*/  SHFL.IDX PT, R51, R4, RZ, 0x1c1f ;  /* 0x001c1fff04337589 */ /* 0x000ea200000e0000 */
[----:B------:R-:W-:Y:S01]  /*21d10*/  IADD3 R37, P4, R60, 0x6000, RZ ;  /* 0x000060003c257810 */ /* 0x000fe20007f9e0ff */
[----:B---3--:R-:W-:Y:S01]  /*21d20*/  IMAD.IADD R5, R10, 0x1, R212 ;  /* 0x000000010a057824 */ /* 0x008fe200078e02d4 */
[----:B------:R-:W-:Y:S01]  /*21d30*/  LOP3.LUT R32, R32, R33, RZ, 0x3c, !PT ;  /* 0x0000002120207212 */ /* 0x000fe200078e3cff */
[----:B------:R-:W-:Y:S01]  /*21d40*/  IMAD.X R33, RZ, RZ, R61, P0 ;  /* 0x000000ffff217224 */ /* 0x000fe200000e063d */
[----:B------:R-:W-:Y:S01]  /*21d50*/  SHF.R.U64 R40, R40, 0x3, RZ ;  /* 0x0000000328287819 */ /* 0x000fe200000012ff */
[----:B------:R3:W4:Y:S01]  /*21d60*/  SHFL.IDX PT, R55, R4, 0x1, 0x1c1f ;  /* 0x003c1f0004377f89 */ /* 0x00072200000e0000 */
[----:B------:R-:W-:-:S02]  /*21d70*/  LOP3.LUT R44, R45, 0x380, RZ, 0xc0, !PT ;  /* 0x000003802d2c7812 */ /* 0x000fc400078ec0ff */
[----:B------:R-:W-:Y:S02]  /*21d80*/  LOP3.LUT P0, RZ, R14, 0x3, RZ, 0xc0, !PT ;  /* 0x000000030eff7812 */ /* 0x000fe4000780c0ff */
[----:B------:R-:W-:Y:S02]  /*21d90*/  LOP3.LUT R36, R37, 0x380, RZ, 0xc0, !PT ;  /* 0x0000038025247812 */ /* 0x000fe400078ec0ff */
[----:B------:R-:W-:Y:S01]  /*21da0*/  LOP3.LUT R40, R40, R41, RZ, 0x3c, !PT ;  /* 0x0000002928287212 */ /* 0x000fe200078e3cff */
[----:B------:R-:W-:Y:S01]  /*21db0*/  IMAD.X R41, RZ, RZ, R61, P2 ;  /* 0x000000ffff297224 */ /* 0x000fe200010e063d */
[----:B------:R-:W-:Y:S02]  /*21dc0*/  SHF.R.U64 R44, R44, 0x3, RZ ;  /* 0x000000032c2c7819 */ /* 0x000fe400000012ff */
[C---:B------:R-:W-:Y:S01]  /*21dd0*/  ISETP.GE.OR P2, PT, R5.reuse, R2, P0 ;  /* 0x000000020500720c */ /* 0x040fe20000746670 */
[----:B------:R-:W-:Y:S01]  /*21de0*/  VIADD R5, R5, 0x8 ;  /* 0x0000000805057836 */ /* 0x000fe20000000000 */
[----:B------:R-:W-:-:S02]  /*21df0*/  SHF.R.U64 R36, R36, 0x3, RZ ;  /* 0x0000000324247819 */ /* 0x000fc400000012ff */
[----:B------:R-:W-:Y:S01]  /*21e00*/  LOP3.LUT R44, R44, R45, RZ, 0x3c, !PT ;  /* 0x0000002d2c2c7212 */ /* 0x000fe200078e3cff */
[--C-:B------:R-:W-:Y:S01]  /*21e10*/  IMAD.X R45, RZ, RZ, R61.reuse, P3 ;  /* 0x000000ffff2d7224 */ /* 0x100fe200018e063d */
[----:B------:R-:W-:Y:S01]  /*21e20*/  LOP3.LUT R36, R36, R37, RZ, 0x3c, !PT ;  /* 0x0000002524247212 */ /* 0x000fe200078e3cff */
[----:B------:R-:W-:Y:S01]  /*21e30*/  IMAD.X R37, RZ, RZ, R61, P4 ;  /* 0x000000ffff257224 */ /* 0x000fe200020e063d */
[C---:B------:R-:W-:Y:S02]  /*21e40*/  IADD3 R7, P3, R60.reuse, 0xb000, RZ ;  /* 0x0000b0003c077810 */ /* 0x040fe40007f7e0ff */
[----:B------:R-:W-:Y:S02]  /*21e50*/  ISETP.GE.OR P0, PT, R5, R2, P0 ;  /* 0x000000020500720c */ /* 0x000fe40000706670 */
[C---:B------:R-:W-:Y:S02]  /*21e60*/  IADD3 R53, P4, R60.reuse, 0xa000, RZ ;  /* 0x0000a0003c357810 */ /* 0x040fe40007f9e0ff */
[----:B------:R-:W-:-:S02]  /*21e70*/  LOP3.LUT R11, R60, 0x380, RZ, 0xc0, !PT ;  /* 0x000003803c0b7812 */ /* 0x000fc400078ec0ff */
[----:B---3--:R-:W-:Y:S02]  /*21e80*/  LOP3.LUT R4, R7, 0x380, RZ, 0xc0, !PT ;  /* 0x0000038007047812 */ /* 0x008fe400078ec0ff */
[----:B------:R-:W-:Y:S02]  /*21e90*/  LOP3.LUT R52, R53, 0x380, RZ, 0xc0, !PT ;  /* 0x0000038035347812 */ /* 0x000fe400078ec0ff */
[----:B------:R-:W-:Y:S02]  /*21ea0*/  SHF.R.U64 R11, R11, 0x3, RZ ;  /* 0x000000030b0b7819 */ /* 0x000fe400000012ff */
[----:B------:R-:W-:Y:S02]  /*21eb0*/  SHF.R.U64 R4, R4, 0x3, RZ ;  /* 0x0000000304047819 */ /* 0x000fe400000012ff */
[----:B------:R-:W-:Y:S02]  /*21ec0*/  SHF.R.U64 R52, R52, 0x3, RZ ;  /* 0x0000000334347819 */ /* 0x000fe400000012ff */
[----:B------:R-:W-:Y:S01]  /*21ed0*/  LOP3.LUT R60, R11, R60, RZ, 0x3c, !PT ;  /* 0x0000003c0b3c7212 */ /* 0x000fe200078e3cff */
[----:B------:R-:W-:Y:S01]  /*21ee0*/  IMAD R3, R3, UR4, RZ ;  /* 0x0000000403037c24 */ /* 0x000fe2000f8e02ff */
[----:B--2---:R2:W-:Y:S01]  /*21ef0*/  @!P2 ST.E desc[UR42][R50.64], R120 ;  /* 0x000000783200a985 */ /* 0x0045e2000c10192a */
[----:B------:R-:W-:Y:S01]  /*21f00*/  LOP3.LUT R52, R52, R53, RZ, 0x3c, !PT ;  /* 0x0000003534347212 */ /* 0x000fe200078e3cff */
[--C-:B------:R-:W-:Y:S01]  /*21f10*/  IMAD.X R53, RZ, RZ, R61.reuse, P4 ;  /* 0x000000ffff357224 */ /* 0x100fe200020e063d */
[----:B------:R-:W-:Y:S01]  /*21f20*/  LOP3.LUT R56, R4, R7, RZ, 0x3c, !PT ;  /* 0x0000000704387212 */ /* 0x000fe200078e3cff */
[----:B----4-:R3:W-:Y:S01]  /*21f30*/  @!P0 ST.E desc[UR42][R54.64], R121 ;  /* 0x0000007936008985 */ /* 0x0107e2000c10192a */
[----:B------:R-:W-:-:S02]  /*21f40*/  IMAD.X R57, RZ, RZ, R61, P3 ;  /* 0x000000ffff397224 */ /* 0x000fc400018e063d */
[C---:B------:R-:W-:Y:S01]  /*21f50*/  IMAD R3, R0.reuse, UR5, R3 ;  /* 0x0000000500037c24 */ /* 0x040fe2000f8e0203 */
[----:B------:R4:W5:Y:S04]  /*21f60*/  LD.E.128 R4, desc[UR42][R60.64] ;  /* 0x0000002a3c047980 */ /* 0x000968000c101d00 */
[----:B------:R-:W5:Y:S04]  /*21f70*/  LD.E.128 R8, desc[UR42][R8.64] ;  /* 0x0000002a08087980 */ /* 0x000f68000c101d00 */
[----:B------:R-:W5:Y:S01]  /*21f80*/  LD.E.128 R12, desc[UR42][R12.64] ;  /* 0x0000002a0c0c7980 */ /* 0x000f62000c101d00 */
[----:B----4-:R-:W-:Y:S01]  /*21f90*/  IMAD.WIDE.U32 R60, R0, UR4, RZ ;  /* 0x00000004003c7c25 */ /* 0x010fe2000f8e00ff */
[----:B------:R-:W-:-:S02]  /*21fa0*/  ULDC.64 UR4, c[0x0][0xae8] ;  /* 0x0002ba0000047ab9 */ /* 0x000fc40000000a00 */
[----:B------:R-:W5:Y:S01]  /*21fb0*/  LD.E.128 R24, desc[UR42][R24.64] ;  /* 0x0000002a18187980 */ /* 0x000f62000c101d00 */
[----:B------:R-:W-:Y:S02]  /*21fc0*/  IMAD.IADD R61, R61, 0x1, R3 ;  /* 0x000000013d3d7824 */ /* 0x000fe400078e0203 */
[----:B------:R-:W-:Y:S01]  /*21fd0*/  IMAD R3, R69, 0x20, R66 ;  /* 0x0000002045037824 */ /* 0x000fe200078e0242 */
[----:B------:R-:W5:Y:S01]  /*21fe0*/  LD.E.128 R28, desc[UR42][R28.64] ;  /* 0x0000002a1c1c7980 */ /* 0x000f62000c101d00 */
[----:B------:R-:W-:Y:S02]  /*21ff0*/  IMAD R0, R64, UR4, RZ ;  /* 0x0000000440007c24 */ /* 0x000fe4000f8e02ff */
[----:B------:R-:W-:Y:S01]  /*22000*/  IMAD.IADD R64, R212, 0x1, R3 ;  /* 0x00000001d4407824 */ /* 0x000fe200078e0203 */
[----:B------:R-:W5:Y:S01]  /*22010*/  LD.E.128 R32, desc[UR42][R32.64] ;  /* 0x0000002a20207980 */ /* 0x000f62000c101d00 */
[C---:B------:R-:W-:Y:S02]  /*22020*/  IMAD R3, R68.reuse, UR5, R0 ;  /* 0x0000000544037c24 */ /* 0x040fe4000f8e0200 */
[----:B------:R-:W-:Y:S01]  /*22030*/  IMAD.WIDE.U32 R60, R68, UR4, R60 ;  /* 0x00000004443c7c25 */ /* 0x000fe2000f8e003c */
[----:B------:R-:W-:Y:S01]  /*22040*/  ULDC.64 UR4, c[0x0][0xaf0] ;  /* 0x0002bc0000047ab9 */ /* 0x000fe20000000a00 */
[----:B------:R-:W5:Y:S02]  /*22050*/  LD.E.128 R36, desc[UR42][R36.64] ;  /* 0x0000002a24247980 */ /* 0x000f64000c101d00 */
[----:B0-----:R-:W-:-:S02]  /*22060*/  @P1 IMAD.HI.U32 R0, R64, R65, RZ ;  /* 0x0000004140001227 */ /* 0x001fc400078e00ff */
[----:B------:R-:W5:Y:S02]  /*22070*/  LD.E.128 R40, desc[UR42][R40.64] ;  /* 0x0000002a28287980 */ /* 0x000f64000c101d00 */
[----:B------:R-:W-:Y:S02]  /*22080*/  IMAD.IADD R61, R61, 0x1, R3 ;  /* 0x000000013d3d7824 */ /* 0x000fe400078e0203 */
[----:B------:R-:W-:Y:S01]  /*22090*/  IMAD.MOV.U32 R3, RZ, RZ, R64 ;  /* 0x000000ffff037224 */ /* 0x000fe200078e0040 */
[----:B-1----:R-:W-:Y:S01]  /*220a0*/  @P1 SHF.R.U32.HI R3, RZ, R67, R0 ;  /* 0x00000043ff031219 */ /* 0x002fe20000011600 */
[----:B------:R-:W-:Y:S01]  /*220b0*/  IMAD R62, R62, UR4, RZ ;  /* 0x000000043e3e7c24 */ /* 0x000fe2000f8e02ff */
[----:B------:R-:W5:Y:S01]  /*220c0*/  LD.E.128 R44, desc[UR42][R44.64] ;  /* 0x0000002a2c2c7980 */ /* 0x000f62000c101d00 */
[C---:B------:R-:W-:Y:S01]  /*220d0*/  IMAD.WIDE.U32 R60, R63.reuse, UR4, R60 ;  /* 0x000000043f3c7c25 */ /* 0x040fe2000f8e003c */
[--C-:B------:R-:W-:Y:S02]  /*220e0*/  SHF.R.S32.HI R0, RZ, 0x1f, R3.reuse ;  /* 0x0000001fff007819 */ /* 0x100fe40000011403 */
[----:B--2---:R-:W5:Y:S01]  /*220f0*/  LD.E.128 R48, desc[UR42][R48.64] ;  /* 0x0000002a30307980 */ /* 0x004f62000c101d00 */
[----:B------:R-:W-:Y:S01]  /*22100*/  IMAD R65, R63, UR5, R62 ;  /* 0x000000053f417c24 */ /* 0x000fe2000f8e023e */
[----:B------:R-:W-:Y:S01]  /*22110*/  ULDC.64 UR4, c[0x0][0xae0] ;  /* 0x0002b80000047ab9 */ /* 0x000fe20000000a00 */
[----:B------:R-:W-:Y:S01]  /*22120*/  IMAD.MOV R63, RZ, RZ, -R3 ;  /* 0x000000ffff3f7224 */ /* 0x000fe200078e0a03 */
[----:B---3--:R-:W5:Y:S01]  /*22130*/  LD.E.128 R52, desc[UR42][R52.64] ;  /* 0x0000002a34347980 */ /* 0x008f62000c101d00 */
[----:B------:R-:W-:-:S02]  /*22140*/  IMAD R0, R0, UR4, RZ ;  /* 0x0000000400007c24 */ /* 0x000fc4000f8e02ff */
[----:B------:R-:W-:Y:S01]  /*22150*/  IMAD R63, R20, R63, R64 ;  /* 0x0000003f143f7224 */ /* 0x000fe200078e0240 */
[----:B------:R-:W5:Y:S01]  /*22160*/  LD.E.128 R56, desc[UR42][R56.64] ;  /* 0x0000002a38387980 */ /* 0x000f62000c101d00 */
[----:B------:R-:W-:Y:S02]  /*22170*/  IMAD.IADD R61, R61, 0x1, R65 ;  /* 0x000000013d3d7824 */ /* 0x000fe400078e0241 */
[C---:B------:R-:W-:Y:S01]  /*22180*/  IMAD R65, R3.reuse, UR5, R0 ;  /* 0x0000000503417c24 */ /* 0x040fe2000f8e0200 */
[----:B------:R-:W-:Y:S01]  /*22190*/  @!PT LDS RZ, [RZ] ;  /* 0x00000000fffff984 */ /* 0x000fe20000000800 */
[----:B------:R-:W-:Y:S01]  /*221a0*/  @!PT LDS RZ, [RZ] ;  /* 0x00000000fffff984 */ /* 0x000fe20000000800 */
[----:B------:R-:W-:Y:S01]  /*221b0*/  @!PT LDS RZ, [RZ] ;  /* 0x00000000fffff984 */ /* 0x000fe20000000800 */
[----:B------:R-:W-:Y:S01]  /*221c0*/  @!PT LDS RZ, [RZ] ;  /* 0x00000000fffff984 */ /* 0x000fe20000000800 */
[----:B------:R0:W-:Y:S06]  /*221d0*/  MEMBAR.ALL.CTA ;  /* 0x0000000000007992 */ /* 0x0001ec0000008000 */
[----:B0-----:R-:W0:Y:S01]  /*221e0*/  FENCE.VIEW.ASYNC.S ;  /* 0x00000000000073c6 */ /* 0x001e220000000000 */
[----:B------:R-:W-:Y:S01]  /*221f0*/  SHF.R.S32.HI R0, RZ, 0x1f, R63 ;  /* 0x0000001fff007819 */ /* 0x000fe2000001143f */
[----:B------:R-:W-:Y:S01]  /*22200*/  IMAD.WIDE.U32 R60, R3, UR4, R60 ;  /* 0x00000004033c7c25 */ /* 0x000fe2000f8e003c */
[----:B------:R-:W-:-:S03]  /*22210*/  ULDC.64 UR4, c[0x0][0xad8] ;  /* 0x0002b60000047ab9 */ /* 0x000fc60000000a00 */
[----:B------:R-:W-:Y:S02]  /*22220*/  IMAD.IADD R61, R61, 0x1, R65 ;  /* 0x000000013d3d7824 */ /* 0x000fe400078e0241 */
[----:B------:R-:W-:Y:S02]  /*22230*/  IMAD R0, R0, UR4, RZ ;  /* 0x0000000400007c24 */ /* 0x000fe4000f8e02ff */
[----:B------:R-:W-:Y:S02]  /*22240*/  IMAD.IADD R67, R66, 0x1, R212 ;  /* 0x0000000142437824 */ /* 0x000fe400078e02d4 */
[C---:B------:R-:W-:Y:S02]  /*22250*/  IMAD R65, R63.reuse, UR5, R0 ;  /* 0x000000053f417c24 */ /* 0x040fe4000f8e0200 */
[----:B------:R-:W-:Y:S01]  /*22260*/  IMAD.WIDE.U32 R60, R63, UR4, R60 ;  /* 0x000000043f3c7c25 */ /* 0x000fe2000f8e003c */
[----:B------:R-:W-:Y:S01]  /*22270*/  ISETP.GE.AND P2, PT, R67, R2, PT ;  /* 0x000000024300720c */ /* 0x000fe20003f46270 */
[----:B------:R-:W-:-:S02]  /*22280*/  ULDC.64 UR4, c[0x0][0xa80] ;  /* 0x0002a00000047ab9 */ /* 0x000fc40000000a00 */
[----:B------:R-:W-:Y:S01]  /*22290*/  VIADD R3, R67, 0x20 ;  /* 0x0000002043037836 */ /* 0x000fe20000000000 */
[----:B------:R-:W-:Y:S01]  /*222a0*/  IADD3 R61, R61, R65, RZ ;  /* 0x000000413d3d7210 */ /* 0x000fe20007ffe0ff */
[----:B------:R-:W-:Y:S01]  /*222b0*/  VIADD R0, R16, 0x2a820 ;  /* 0x0002a82010007836 */ /* 0x000fe20000000000 */
[C---:B------:R-:W-:Y:S02]  /*222c0*/  LEA R20, P3, R60.reuse, UR4, 0x1 ;  /* 0x000000043c147c11 */ /* 0x040fe4000f8608ff */
[-C--:B------:R-:W-:Y:S01]  /*222d0*/  ISETP.GE.AND P1, PT, R3, R2.reuse, PT ;  /* 0x000000020300720c */ /* 0x080fe20003f26270 */
[----:B------:R-:W-:Y:S01]  /*222e0*/  VIADD R3, R67, 0x40 ;  /* 0x0000004043037836 */ /* 0x000fe20000000000 */
[----:B------:R-:W-:Y:S02]  /*222f0*/  LEA.HI.X R66, R60, UR5, R61, 0x1, P3 ;  /* 0x000000053c427c11 */ /* 0x000fe400098f0c3d */
[----:B------:R-:W-:Y:S01]  /*22300*/  PRMT R0, RZ, 0x654, R0 ;  /* 0x00000654ff007816 */ /* 0x000fe20000000000 */
[C---:B------:R-:W-:Y:S01]  /*22310*/  VIADD R69, R228.reuse, 0x80 ;  /* 0x00000080e4457836 */ /* 0x040fe20000000000 */
[----:B------:R-:W-:Y:S01]  /*22320*/  ISETP.GE.AND P0, PT, R3, R2, PT ;  /* 0x000000020300720c */ /* 0x000fe20003f06270 */
[----:B0-----:R0:W1:Y:S01]  /*22330*/  SHFL.IDX PT, R65, R20, RZ, 0x181f ;  /* 0x00181fff14417589 */ /* 0x00106200000e0000 */
[----:B------:R0:W-:Y:S03]  /*22340*/  SYNCS.ARRIVE.TRANS64.RED.A1T0 RZ, [R0+URZ], RZ ;  /* 0x000000ff00ff79a7 */ /* 0x0001e6000810043f */
[----:B------:R0:W2:Y:S01]  /*22350*/  SHFL.IDX PT, R3, R66, RZ, 0x181f ;  /* 0x00181fff42037589 */ /* 0x0000a200000e0000 */
[----:B------:R-:W-:Y:S01]  /*22360*/  VIADD R68, R228, 0x80 ;  /* 0x00000080e4447836 */ /* 0x000fe20000000000 */
[----:B------:R-:W-:Y:S01]  /*22370*/  SHF.R.S32.HI R69, RZ, 0x1f, R69 ;  /* 0x0000001fff457819 */ /* 0x000fe20000011445 */
[----:B------:R-:W-:Y:S06]  /*22380*/  @P2 BRA `(.L_x_5418) ;  /* 0x0000000000342947 */ /* 0x000fec0003800000 */
        /* <DEDUP_REMOVED lines=13> */
.L_x_5418:
[----:B------:R-:W-:Y:S05]  /*22460*/  BSYNC B1 ;  /* 0x0000000000017941 */ /* 0x000fea0003800000 */
.L_x_5417:
        /* <DEDUP_REMOVED lines=17> */
.L_x_5420:
[----:B------:R-:W-:Y:S05]  /*22580*/  BSYNC B1 ;  /* 0x0000000000017941 */ /* 0x000fea0003800000 */
.L_x_5419:
[----:B----4-:R4:W0:Y:S01]  /*22590*/  SHFL.IDX PT, R3, R66, 0x2, 0x181f ;  /* 0x00581f0042037f89 */ /* 0x01082200000e0000 */
[----:B------:R-:W-:Y:S03]  /*225a0*/  BSSY B1, `(.L_x_5421) ;  /* 0x0000010000017945 */ /* 0x000fe60003800000 */
[----:B---3--:R4:W3:Y:S01]  /*225b0*/  SHFL.IDX PT, R9, R20, 0x2, 0x181f ;  /* 0x00581f0014097f89 */ /* 0x0088e200000e0000 */
[----:B------:R-:W-:Y:S05]  /*225c0*/  @P0 BRA `(.L_x_5422) ;  /* 0x0000000000340947 */ /* 0x000fea0003800000 */
[----:B------:R-:W-:Y:S02]  /*225d0*/  ULDC UR4, c[0x0][0xac8] ;  /* 0x0002b20000047ab9 */ /* 0x000fe40000000800 */
[----:B------:R-:W-:Y:S02]  /*225e0*/  ISETP.GE.AND P3, PT, R228, UR4, PT ;  /* 0x00000004e4007c0c */ /* 0x000fe4000bf66270 */
[----:B------:R-:W-:Y:S02]  /*225f0*/  ISETP.GE.AND P4, PT, R70, UR4, PT ;  /* 0x0000000446007c0c */ /* 0x000fe4000bf86270 */
[----:B------:R-:W-:-:S09]  /*22600*/  ISETP.GE.AND P5, PT, R68, UR4, PT ;  /* 0x0000000444007c0c */ /* 0x000fd2000bfa6270 */
[-C--:B---3--:R-:W-:Y:S02]  /*22610*/  @!P3 LEA R4, P0, R228, R9.reuse, 0x1 ;  /* 0x00000009e404b211 */ /* 0x088fe400078008ff */
[-C--:B------:R-:W-:Y:S02]  /*22620*/  @!P4 LEA R6, P1, R70, R9.reuse, 0x1 ;  /* 0x000000094606c211 */ /* 0x080fe400078208ff */
[----:B------:R-:W-:Y:S02]  /*22630*/  @!P5 LEA R8, P2, R68, R9, 0x1 ;  /* 0x000000094408d211 */ /* 0x000fe400078408ff */
[-C--:B0-----:R-:W-:Y:S02]  /*22640*/  @!P3 LEA.HI.X R5, R228, R3.reuse, R72, 0x1, P0 ;  /* 0x00000003e405b211 */ /* 0x081fe400000f0c48 */
[-C--:B------:R-:W-:Y:S02]  /*22650*/  @!P4 LEA.HI.X R7, R70, R3.reuse, R71, 0x1, P1 ;  /* 0x000000034607c211 */ /* 0x080fe400008f0c47 */
[----:B------:R-:W-:Y:S01]  /*22660*/  @!P5 LEA.HI.X R9, R68, R3, R69, 0x1, P2 ;  /* 0x000000034409d211 */ /* 0x000fe200010f0c45 */
[----:B------:R0:W-:Y:S04]  /*22670*/  @!P3 ST.E.128 desc[UR42][R4.64], R12 ;  /* 0x0000000c0400b985 */ /* 0x0001e8000c101d2a */
[----:B------:R0:W-:Y:S04]  /*22680*/  @!P4 ST.E.128 desc[UR42][R6.64], R36 ;  /* 0x000000240600c985 */ /* 0x0001e8000c101d2a */
[----:B------:R0:W-:Y:S02]  /*22690*/  @!P5 ST.E.128 desc[UR42][R8.64], R52 ;  /* 0x000000340800d985 */ /* 0x0001e4000c101d2a */
.L_x_5422:
[----:B------:R-:W-:Y:S05]  /*226a0*/  BSYNC B1 ;  /* 0x0000000000017941 */ /* 0x000fea0003800000 */
.L_x_5421:
[----:B0-----:R-:W-:Y:S01]  /*226b0*/  VIADD R3, R67, 0x60 ;  /* 0x0000006043037836 */ /* 0x001fe20000000000 */
[----:B------:R0:W0:Y:S04]  /*226c0*/  SHFL.IDX PT, R7, R66, 0x3, 0x181f ;  /* 0x00781f0042077f89 */ /* 0x00002800000e0000 */
[----:B------:R-:W-:Y:S01]  /*226d0*/  ISETP.GE.AND P0, PT, R3, R2, PT ;  /* 0x000000020300720c */ /* 0x000fe20003f06270 */
[----:B---3--:R3:W0:-:S12]  /*226e0*/  SHFL.IDX PT, R9, R20, 0x3, 0x181f ;  /* 0x00781f0014097f89 */ /* 0x00861800000e0000 */
        /* <DEDUP_REMOVED lines=12> */
[----:B---3--:R-:W-:-:S04]  /*227b0*/  LEA R2, P0, R68, R9, 0x1 ;  /* 0x0000000944027211 */ /* 0x008fc800078008ff */
[----:B------:R-:W-:-:S05]  /*227c0*/  LEA.HI.X R3, R68, R7, R69, 0x1, P0 ;  /* 0x0000000744037211 */ /* 0x000fca00000f0c45 */
[----:B------:R0:W-:Y:S01]  /*227d0*/  ST.E.128 desc[UR42][R2.64], R56 ;  /* 0x0000003802007985 */ /* 0x0001e2000c101d2a */
[----:B------:R-:W-:Y:S05]  /*227e0*/  BRA `(.L_x_5423) ;  /* 0x0000000c00a87947 */ /* 0x000fea0003800000 */
.L_x_5414:
[----:B------:R-:W2:Y:S01]  /*227f0*/  LDL R9, [R1+0x18] ;  /* 0x0000180001097983 */ /* 0x000ea20000100800 */
        /* <DEDUP_REMOVED lines=8> */
[----:B------:R-:W-:-:S13]  /*22880*/  ISETP.NE.AND.EX P1, PT, RZ, UR5, PT, P1 ;  /* 0x00000005ff007c0c */ /* 0x000fda000bf25310 */
[----:B------:R-:W4:Y:S01]  /*22890*/  @P1 LDC.64 R4, c[0x0][0xc08] ;  /* 0x00030200ff041b82 */ /* 0x000f220000000a00 */
[----:B------:R-:W-:Y:S02]  /*228a0*/  ULDC UR4, c[0x0][0xa88] ;  /* 0x0002a20000047ab9 */ /* 0x000fe40000000800 */
[----:B------:R-:W-:Y:S01]  /*228b0*/  IMAD.U32 R6, RZ, RZ, UR4 ;  /* 0x00000004ff067e24 */ /* 0x000fe2000f8e00ff */
[----:B------:R-:W0:Y:S01]  /*228c0*/  S2R R8, SR_TID.X ;  /* 0x0000000000087919 */ /* 0x000e220000002100 */
[----:B--2---:R-:W-:-:S04]  /*228d0*/  IMAD.WIDE R2, R9, 0x4, R2 ;  /* 0x0000000409027825 */ /* 0x004fc800078e0202 */
[----:B----4-:R-:W-:Y:S01]  /*228e0*/  @P1 IMAD.WIDE R4, R9, 0x4, R4 ;  /* 0x0000000409041825 */ /* 0x010fe200078e0204 */
[----:B------:R2:W5:Y:S04]  /*228f0*/  @P0 LDG.E R0, desc[UR42][R2.64] ;  /* 0x0000002a02000981 */ /* 0x000568000c1e1900 */
[----:B------:R2:W5:Y:S01]  /*22900*/  @P1 LDG.E R6, desc[UR42][R4.64] ;  /* 0x0000002a04061981 */ /* 0x000562000c1e1900 */
[----:B---3--:R-:W-:Y:S01]  /*22910*/  ISETP.NE.AND P2, PT, R27, 0x1, PT ;  /* 0x000000011b00780c */ /* 0x008fe20003f45270 */
[----:B0----5:R-:W-:Y:S01]  /*22920*/  VIADD R24, R8, 0xffffff80 ;  /* 0xffffff8008187836 */ /* 0x021fe20000000000 */
[----:B------:R-:W-:-:S04]  /*22930*/  SHF.R.S32.HI R7, RZ, 0x1f, R9 ;  /* 0x0000001fff077819 */ /* 0x000fc80000011409 */
[----:B------:R-:W-:-:S07]  /*22940*/  ISETP.GE.AND P3, PT, R24, 0x80, PT ;  /* 0x000000801800780c */ /* 0x000fce0003f66270 */
[----:B------:R-:W0:Y:S08]  /*22950*/  @P2 LDC R14, c[0x0][0xbec] ;  /* 0x0002fb00ff0e2b82 */ /* 0x000e300000000800 */
[----:B------:R-:W3:Y:S01]  /*22960*/  @P2 LDC R29, c[0x0][0xbf0] ;  /* 0x0002fc00ff1d2b82 */ /* 0x000ee20000000800 */
[----:B--2---:R-:W-:Y:S05]  /*22970*/  @P1 BRA `(.L_x_5424) ;  /* 0x0000000000101947 */ /* 0x004fea0003800000 */
[----:B------:R-:W-:Y:S05]  /*22980*/  @!P0 BRA `(.L_x_5424) ;  /* 0x00000000000c8947 */ /* 0x000fea0003800000 */
[----:B------:R-:W2:Y:S04]  /*22990*/  LDG.E R5, desc[UR42][R2.64] ;  /* 0x0000002a02057981 */ /* 0x000ea8000c1e1900 */
[----:B------:R-:W2:Y:S02]  /*229a0*/  LDG.E R6, desc[UR42][R2.64+0x4] ;  /* 0x0000042a02067981 */ /* 0x000ea4000c1e1900 */
[----:B--2---:R-:W-:-:S07]  /*229b0*/  IMAD.IADD R6, R6, 0x1, -R5 ;  /* 0x0000000106067824 */ /* 0x004fce00078e0a05 */
.L_x_5424:
[----:B-1----:R-:W2:Y:S01]  /*229c0*/  LDL R20, [R1+0x14] ;  /* 0x0000140001147983 */ /* 0x002ea20000100800 */
[----:B------:R-:W-:Y:S01]  /*229d0*/  BSSY B1, `(.L_x_5425) ;  /* 0x000002c000017945 */ /* 0x000fe20003800000 */
[----:B------:R-:W-:Y:S02]  /*229e0*/  SEL R13, R9, RZ, !P0 ;  /* 0x000000ff090d7207 */ /* 0x000fe40004000000 */
[----:B------:R-:W-:Y:S02]  /*229f0*/  SEL R12, R7, RZ, !P0 ;  /* 0x000000ff070c7207 */ /* 0x000fe40004000000 */
[----:B------:R-:W-:Y:S02]  /*22a00*/  SHF.R.S32.HI R11, RZ, 0x1f, R0 ;  /* 0x0000001fff0b7819 */ /* 0x000fe40000011400 */
[----:B--2---:R-:W-:Y:S01]  /*22a10*/  SHF.R.S32.HI R10, RZ, 0x1f, R20 ;  /* 0x0000001fff0a7819 */ /* 0x004fe20000011414 */
[----:B------:R-:W-:Y:S06]  /*22a20*/  @P3 BRA `(.L_x_5426) ;  /* 0x0000000000983947 */ /* 0x000fec0003800000 */
[----:B------:R-:W1:Y:S01]  /*22a30*/  LDC R9, c[0x0][0xbe8] ;  /* 0x0002fa00ff097b82 */ /* 0x000e620000000800 */
[----:B------:R-:W-:Y:S01]  /*22a40*/  IADD3 R8, R212, -0x80, R8 ;  /* 0xffffff80d4087810 */ /* 0x000fe20007ffe008 */
[----:B-1----:R-:W-:-:S05]  /*22a50*/  IMAD R2, R6, R9, RZ ;  /* 0x0000000906027224 */ /* 0x002fca00078e02ff */
        /* <DEDUP_REMOVED lines=9> */
[----:B------:R-:W1:Y:S01]  /*22af0*/  @P0 LDC R15, c[0x0][0xbec] ;  /* 0x0002fb00ff0f0b82 */ /* 0x000e620000000800 */
[----:B------:R-:W-:Y:S01]  /*22b00*/  IMAD R7, R20, UR5, R7 ;  /* 0x0000000514077c24 */ /* 0x000fe2000f8e0207 */
[----:B------:R-:W-:-:S03]  /*22b10*/  ULDC.64 UR4, c[0x0][0xb98] ;  /* 0x0002e60000047ab9 */ /* 0x000fc60000000a00 */
[----:B------:R-:W-:-:S03]  /*22b20*/  IMAD.IADD R3, R3, 0x1, R7 ;  /* 0x0000000103037824 */ /* 0x000fc600078e0207 */
[----:B------:R-:W2:Y:S01]  /*22b30*/  @P0 LDC R25, c[0x0][0xbf0] ;  /* 0x0002fc00ff190b82 */ /* 0x000ea20000000800 */
[----:B------:R-:W-:-:S04]  /*22b40*/  IMAD.WIDE.U32 R2, R13, UR4, R2 ;  /* 0x000000040d027c25 */ /* 0x000fc8000f8e0002 */
[----:B-1----:R-:W-:-:S05]  /*22b50*/  @P0 IMAD.HI.U32 R4, R8, R15, RZ ;  /* 0x0000000f08040227 */ /* 0x002fca00078e00ff */
[----:B--2---:R-:W-:Y:S01]  /*22b60*/  @P0 SHF.R.U32.HI R5, RZ, R25, R4 ;  /* 0x00000019ff050219 */ /* 0x004fe20000011604 */
        /* <DEDUP_REMOVED lines=18> */
.L_x_5426:
[----:B------:R-:W-:Y:S05]  /*22c90*/  BSYNC B1 ;  /* 0x0000000000017941 */ /* 0x000fea0003800000 */
.L_x_5425:
[--C-:B-1----:R-:W-:Y:S01]  /*22ca0*/  SHF.R.S32.HI R4, RZ, 0x1f, R24.reuse ;  /* 0x0000001fff047819 */ /* 0x102fe20000011418 */
[----:B------:R-:W-:Y:S01]  /*22cb0*/  ULDC.64 UR4, c[0x0][0xaa0] ;  /* 0x0002a80000047ab9 */ /* 0x000fe20000000a00 */
[----:B------:R-:W-:Y:S01]  /*22cc0*/  SHF.R.S32.HI R8, RZ, 0x1f, R24 ;  /* 0x0000001fff087819 */ /* 0x000fe20000011418 */
[----:B------:R-:W-:Y:S01]  /*22cd0*/  IMAD R3, R11, UR4, RZ ;  /* 0x000000040b037c24 */ /* 0x000fe2000f8e02ff */
[-C--:B------:R-:W-:Y:S02]  /*22ce0*/  LEA.HI R4, R4, R24.reuse, RZ, 0x3 ;  /* 0x0000001804047211 */ /* 0x080fe400078f18ff */
[----:B------:R-:W-:Y:S01]  /*22cf0*/  LEA.HI R8, R8, R24, RZ, 0x3 ;  /* 0x0000001808087211 */ /* 0x000fe200078f18ff */
[----:B------:R-:W-:Y:S01]  /*22d00*/  IMAD R5, R0, UR5, R3 ;  /* 0x0000000500057c24 */ /* 0x000fe2000f8e0203 */
[----:B------:R-:W-:Y:S01]  /*22d10*/  LOP3.LUT R4, R4, 0xfffffff8, RZ, 0xc0, !PT ;  /* 0xfffffff804047812 */ /* 0x000fe200078ec0ff */
[----:B------:R-:W-:Y:S01]  /*22d20*/  IMAD.WIDE.U32 R2, R0, UR4, RZ ;  /* 0x0000000400027c25 */ /* 0x000fe2000f8e00ff */
[----:B------:R-:W-:Y:S01]  /*22d30*/  SHF.R.S32.HI R8, RZ, 0x3, R8 ;  /* 0x00000003ff087819 */ /* 0x000fe20000011408 */
[----:B------:R-:W-:-:S02]  /*22d40*/  ULDC.64 UR4, c[0x0][0xae8] ;  /* 0x0002ba0000047ab9 */ /* 0x000fc40000000a00 */
[----:B------:R-:W-:Y:S02]  /*22d50*/  IMAD.IADD R4, R24, 0x1, -R4 ;  /* 0x0000000118047824 */ /* 0x000fe400078e0a04 */
[----:B------:R-:W-:Y:S02]  /*22d60*/  IMAD.IADD R3, R3, 0x1, R5 ;  /* 0x0000000103037824 */ /* 0x000fe400078e0205 */
[----:B------:R-:W-:Y:S02]  /*22d70*/  IMAD R7, R4, 0x20, R8 ;  /* 0x0000002004077824 */ /* 0x000fe400078e0208 */
[----:B------:R-:W-:Y:S02]  /*22d80*/  IMAD R4, R10, UR4, RZ ;  /* 0x000000040a047c24 */ /* 0x000fe4000f8e02ff */
[----:B------:R-:W-:Y:S02]  /*22d90*/  IMAD.IADD R9, R212, 0x1, R7 ;  /* 0x00000001d4097824 */ /* 0x000fe400078e0207 */
[----:B------:R-:W-:-:S02]  /*22da0*/  IMAD R7, R20, UR5, R4 ;  /* 0x0000000514077c24 */ /* 0x000fc4000f8e0204 */
[----:B0-----:R-:W-:-:S04]  /*22db0*/  @P2 IMAD.HI.U32 R0, R9, R14, RZ ;  /* 0x0000000e09002227 */ /* 0x001fc800078e00ff */
[----:B------:R-:W-:Y:S01]  /*22dc0*/  IMAD.WIDE.U32 R2, R20, UR4, R2 ;  /* 0x0000000414027c25 */ /* 0x000fe2000f8e0002 */
[----:B------:R-:W-:-:S03]  /*22dd0*/  ULDC.64 UR4, c[0x0][0xaf0] ;  /* 0x0002bc0000047ab9 */ /* 0x000fc60000000a00 */
[----:B------:R-:W-:Y:S01]  /*22de0*/  IMAD.MOV.U32 R5, RZ, RZ, R9 ;  /* 0x000000ffff057224 */ /* 0x000fe200078e0009 */
[----:B---3--:R-:W-:Y:S01]  /*22df0*/  @P2 SHF.R.U32.HI R5, RZ, R29, R0 ;  /* 0x0000001dff052219 */ /* 0x008fe20000011600 */
[----:B------:R-:W-:Y:S02]  /*22e00*/  IMAD R4, R12, UR4, RZ ;  /* 0x000000040c047c24 */ /* 0x000fe4000f8e02ff */
[----:B------:R-:W-:Y:S01]  /*22e10*/  IMAD.IADD R3, R3, 0x1, R7 ;  /* 0x0000000103037824 */ /* 0x000fe200078e0207 */
[----:B------:R-:W-:Y:S01]  /*22e20*/  SHF.R.S32.HI R0, RZ, 0x1f, R5 ;  /* 0x0000001fff007819 */ /* 0x000fe20000011405 */
[C---:B------:R-:W-:Y:S02]  /*22e30*/  IMAD R7, R13.reuse, UR5, R4 ;  /* 0x000000050d077c24 */ /* 0x040fe4000f8e0204 */
[----:B------:R-:W-:Y:S01]  /*22e40*/  IMAD.WIDE.U32 R2, R13, UR4, R2 ;  /* 0x000000040d027c25 */ /* 0x000fe2000f8e0002 */
[----:B------:R-:W-:-:S03]  /*22e50*/  ULDC.64 UR4, c[0x0][0xae0] ;  /* 0x0002b80000047ab9 */ /* 0x000fc60000000a00 */
[----:B------:R-:W-:Y:S02]  /*22e60*/  IMAD.MOV R4, RZ, RZ, -R5 ;  /* 0x000000ffff047224 */ /* 0x000fe400078e0a05 */
        /* <DEDUP_REMOVED lines=11> */
[----:B------:R-:W-:Y:S02]  /*22f20*/  ULDC.64 UR4, c[0x0][0xa80] ;  /* 0x0002a00000047ab9 */ /* 0x000fe40000000a00 */
[----:B------:R-:W-:Y:S01]  /*22f30*/  LEA R0, P0, R2, UR4, 0x1 ;  /* 0x0000000402007c11 */ /* 0x000fe2000f8008ff */
[----:B------:R-:W-:Y:S01]  /*22f40*/  IMAD.IADD R3, R3, 0x1, R7 ;  /* 0x0000000103037824 */ /* 0x000fe200078e0207 */
[----:B------:R-:W-:-:S04]  /*22f50*/  UMOV UR4, 0xffffffff ;  /* 0xffffffff00047882 */ /* 0x000fc80000000000 */
[----:B------:R-:W-:Y:S01]  /*22f60*/  LEA.HI.X R2, R2, UR5, R3, 0x1, P0 ;  /* 0x0000000502027c11 */ /* 0x000fe200080f0c03 */
[----:B------:R-:W-:Y:S06]  /*22f70*/  BRA.DIV UR4, `(.L_x_5427) ;  /* 0x000000ae04947947 */ /* 0x000fec000b800000 */
[----:B------:R0:W1:Y:S04]  /*22f80*/  SHFL.IDX PT, R3, R2, RZ, 0x181f ;  /* 0x00181fff02037589 */ /* 0x00006800000e0000 */
[----:B------:R0:W2:Y:S02]  /*22f90*/  SHFL.IDX PT, R14, R0, RZ, 0x181f ;  /* 0x00181fff000e7589 */ /* 0x0000a400000e0000 */
.L_x_5680:
[----:B------:R-:W-:Y:S01]  /*22fa0*/  IMAD R27, R6, R27, RZ ;  /* 0x0000001b061b7224 */ /* 0x000fe200078e02ff */
[----:B------:R-:W-:Y:S01]  /*22fb0*/  BSSY B1, `(.L_x_5428) ;  /* 0x0000018000017945 */ /* 0x000fe20003800000 */
[----:B------:R-:W-:-:S05]  /*22fc0*/  IMAD.IADD R212, R8, 0x1, R212 ;  /* 0x0000000108d47824 */ /* 0x000fca00078e02d4 */
[----:B------:R-:W-:-:S13]  /*22fd0*/  ISETP.GE.AND P0, PT, R212, R27, PT ;  /* 0x0000001bd400720c */ /* 0x000fda0003f06270 */
[----:B------:R-:W-:Y:S05]  /*22fe0*/  @P0 BRA `(.L_x_5429) ;  /* 0x0000000000500947 */ /* 0x000fea0003800000 */
[C---:B------:R-:W-:Y:S01]  /*22ff0*/  VIADD R10, R228.reuse, 0x40 ;  /* 0x00000040e40a7836 */ /* 0x040fe20000000000 */
[----:B------:R-:W-:Y:S01]  /*23000*/  ULDC UR4, c[0x0][0xac8] ;  /* 0x0002b20000047ab9 */ /* 0x000fe20000000800 */
[C---:B------:R-:W-:Y:S01]  /*23010*/  VIADD R8, R228.reuse, 0x80 ;  /* 0x00000080e4087836 */ /* 0x040fe20000000000 */
[C---:B------:R-:W-:Y:S01]  /*23020*/  ISETP.GE.AND P3, PT, R228.reuse, UR4, PT ;  /* 0x00000004e4007c0c */ /* 0x040fe2000bf66270 */
[----:B------:R-:W-:Y:S01]  /*23030*/  VIADD R11, R228, 0x40 ;  /* 0x00000040e40b7836 */ /* 0x000fe20000000000 */
[----:B------:R-:W-:Y:S01]  /*23040*/  ISETP.GE.AND P4, PT, R10, UR4, PT ;  /* 0x000000040a007c0c */ /* 0x000fe2000bf86270 */
[----:B------:R-:W-:Y:S01]  /*23050*/  VIADD R9, R228, 0x80 ;  /* 0x00000080e4097836 */ /* 0x000fe20000000000 */
[----:B------:R-:W-:Y:S02]  /*23060*/  ISETP.GE.AND P5, PT, R8, UR4, PT ;  /* 0x0000000408007c0c */ /* 0x000fe4000bfa6270 */
[----:B------:R-:W-:Y:S02]  /*23070*/  SHF.R.S32.HI R12, RZ, 0x1f, R228 ;  /* 0x0000001fff0c7819 */ /* 0x000fe400000114e4 */
[----:B------:R-:W-:-:S02]  /*23080*/  SHF.R.S32.HI R11, RZ, 0x1f, R11 ;  /* 0x0000001fff0b7819 */ /* 0x000fc4000001140b */
[----:B------:R-:W-:-:S03]  /*23090*/  SHF.R.S32.HI R9, RZ, 0x1f, R9 ;  /* 0x0000001fff097819 */ /* 0x000fc60000011409 */
[-C--:B--2---:R-:W-:Y:S02]  /*230a0*/  @!P3 LEA R4, P0, R228, R14.reuse, 0x1 ;  /* 0x0000000ee404b211 */ /* 0x084fe400078008ff */
[-C--:B------:R-:W-:Y:S02]  /*230b0*/  @!P4 LEA R6, P1, R10, R14.reuse, 0x1 ;  /* 0x0000000e0a06c211 */ /* 0x080fe400078208ff */
[----:B------:R-:W-:Y:S02]  /*230c0*/  @!P5 LEA R14, P2, R8, R14, 0x1 ;  /* 0x0000000e080ed211 */ /* 0x000fe400078408ff */
[-C--:B-1----:R-:W-:Y:S02]  /*230d0*/  @!P3 LEA.HI.X R5, R228, R3.reuse, R12, 0x1, P0 ;  /* 0x00000003e405b211 */ /* 0x082fe400000f0c0c */
[-C--:B------:R-:W-:Y:S02]  /*230e0*/  @!P4 LEA.HI.X R7, R10, R3.reuse, R11, 0x1, P1 ;  /* 0x000000030a07c211 */ /* 0x080fe400008f0c0b */
[----:B------:R-:W-:Y:S01]  /*230f0*/  @!P5 LEA.HI.X R15, R8, R3, R9, 0x1, P2 ;  /* 0x00000003080fd211 */ /* 0x000fe200010f0c09 */
[----:B------:R3:W-:Y:S04]  /*23100*/  @!P3 ST.E.128 desc[UR42][R4.64], RZ ;  /* 0x000000ff0400b985 */ /* 0x0007e8000c101d2a */
[----:B------:R3:W-:Y:S04]  /*23110*/  @!P4 ST.E.128 desc[UR42][R6.64], RZ ;  /* 0x000000ff0600c985 */ /* 0x0007e8000c101d2a */
[----:B------:R3:W-:Y:S02]  /*23120*/  @!P5 ST.E.128 desc[UR42][R14.64], RZ ;  /* 0x000000ff0e00d985 */ /* 0x0007e4000c101d2a */
.L_x_5429:
[----:B------:R-:W-:Y:S05]  /*23130*/  BSYNC B1 ;  /* 0x0000000000017941 */ /* 0x000fea0003800000 */
.L_x_5428:
[----:B------:R-:W-:-:S03]  /*23140*/  UMOV UR4, 0xffffffff ;  /* 0xffffffff00047882 */ /* 0x000fc60000000000 */
[----:B------:R-:W-:Y:S05]  /*23150*/  BRA.DIV UR4, `(.L_x_5430) ;  /* 0x000000ae04507947 */ /* 0x000fea000b800000 */
[----:B-1----:R1:W4:Y:S04]  /*23160*/  SHFL.IDX PT, R3, R2, 0x1, 0x181f ;  /* 0x00381f0002037f89 */ /* 0x00232800000e0000 */
[----:B--23--:R1:W2:Y:S02]  /*23170*/  SHFL.IDX PT, R14, R0, 0x1, 0x181f ;  /* 0x00381f00000e7f89 */ /* 0x00c2a400000e0000 */
.L_x_5684:
[----:B------:R-:W-:Y:S01]  /*23180*/  VIADD R4, R212, 0x20 ;  /* 0x00000020d4047836 */ /* 0x000fe20000000000 */
[----:B------:R-:W-:Y:S04]  /*23190*/  BSSY B1, `(.L_x_5431) ;  /* 0x0000017000017945 */ /* 0x000fe80003800000 */
[----:B------:R-:W-:-:S13]  /*231a0*/  ISETP.GE.AND P0, PT, R4, R27, PT ;  /* 0x0000001b0400720c */ /* 0x000fda0003f06270 */
[----:B------:R-:W-:Y:S05]  /*231b0*/  @P0 BRA `(.L_x_5432) ;  /* 0x0000000000500947 */ /* 0x000fea0003800000 */
[C---:B------:R-:W-:Y:S01]  /*231c0*/  VIADD R10, R228.reuse, 0x40 ;  /* 0x00000040e40a7836 */ /* 0x040fe20000000000 */
[C---:B------:R-:W-:Y:S01]  /*231d0*/  IADD3 R8, R228.reuse, 0x80, RZ ;  /* 0x00000080e4087810 */ /* 0x040fe20007ffe0ff */
[----:B------:R-:W-:Y:S01]  /*231e0*/  ULDC UR4, c[0x0][0xac8] ;  /* 0x0002b20000047ab9 */ /* 0x000fe20000000800 */
[C---:B------:R-:W-:Y:S01]  /*231f0*/  VIADD R11, R228.reuse, 0x40 ;  /* 0x00000040e40b7836 */ /* 0x040fe20000000000 */
[C---:B------:R-:W-:Y:S01]  /*23200*/  ISETP.GE.AND P3, PT, R228.reuse, UR4, PT ;  /* 0x00000004e4007c0c */ /* 0x040fe2000bf66270 */
[----:B------:R-:W-:Y:S01]  /*23210*/  VIADD R9, R228, 0x80 ;  /* 0x00000080e4097836 */ /* 0x000fe20000000000 */
[----:B------:R-:W-:Y:S02]  /*23220*/  ISETP.GE.AND P4, PT, R10, UR4, PT ;  /* 0x000000040a007c0c */ /* 0x000fe4000bf86270 */
[----:B------:R-:W-:Y:S02]  /*23230*/  ISETP.GE.AND P5, PT, R8, UR4, PT ;  /* 0x0000000408007c0c */ /* 0x000fe4000bfa6270 */
[----:B------:R-:W-:-:S02]  /*23240*/  SHF.R.S32.HI R12, RZ, 0x1f, R228 ;  /* 0x0000001fff0c7819 */ /* 0x000fc400000114e4 */
[----:B------:R-:W-:Y:S02]  /*23250*/  SHF.R.S32.HI R11, RZ, 0x1f, R11 ;  /* 0x0000001fff0b7819 */ /* 0x000fe4000001140b */
[----:B------:R-:W-:-:S03]  /*23260*/  SHF.R.S32.HI R9, RZ, 0x1f, R9 ;  /* 0x0000001fff097819 */ /* 0x000fc60000011409 */
[-C--:B--2---:R-:W-:Y:S02]  /*23270*/  @!P3 LEA R4, P0, R228, R14.reuse, 0x1 ;  /* 0x0000000ee404b211 */ /* 0x084fe400078008ff */
[-C--:B------:R-:W-:Y:S02]  /*23280*/  @!P4 LEA R6, P1, R10, R14.reuse, 0x1 ;  /* 0x0000000e0a06c211 */ /* 0x080fe400078208ff */
[----:B------:R-:W-:Y:S02]  /*23290*/  @!P5 LEA R14, P2, R8, R14, 0x1 ;  /* 0x0000000e080ed211 */ /* 0x000fe400078408ff */
[-C--:B----4-:R-:W-:Y:S02]  /*232a0*/  @!P3 LEA.HI.X R5, R228, R3.reuse, R12, 0x1, P0 ;  /* 0x00000003e405b211 */ /* 0x090fe400000f0c0c */
[-C--:B------:R-:W-:Y:S02]  /*232b0*/  @!P4 LEA.HI.X R7, R10, R3.reuse, R11, 0x1, P1 ;  /* 0x000000030a07c211 */ /* 0x080fe400008f0c0b */
[----:B------:R-:W-:Y:S01]  /*232c0*/  @!P5 LEA.HI.X R15, R8, R3, R9, 0x1, P2 ;  /* 0x00000003080fd211 */ /* 0x000fe200010f0c09 */
[----:B------:R3:W-:Y:S04]  /*232d0*/  @!P3 ST.E.128 desc[UR42][R4.64], RZ ;  /* 0x000000ff0400b985 */ /* 0x0007e8000c101d2a */
[----:B------:R3:W-:Y:S04]  /*232e0*/  @!P4 ST.E.128 desc[UR42][R6.64], RZ ;  /* 0x000000ff0600c985 */ /* 0x0007e8000c101d2a */
[----:B------:R3:W-:Y:S02]  /*232f0*/  @!P5 ST.E.128 desc[UR42][R14.64], RZ ;  /* 0x000000ff0e00d985 */ /* 0x0007e4000c101d2a */
.L_x_5432:
[----:B------:R-:W-:Y:S05]  /*23300*/  BSYNC B1 ;  /* 0x0000000000017941 */ /* 0x000fea0003800000 */
.L_x_5431:
[----:B------:R-:W-:-:S03]  /*23310*/  UMOV UR4, 0xffffffff ;  /* 0xffffffff00047882 */ /* 0x000fc60000000000 */
[----:B------:R-:W-:Y:S05]  /*23320*/  BRA.DIV UR4, `(.L_x_5433) ;  /* 0x000000ae04247947 */ /* 0x000fea000b800000 */
[----:B----4-:R4:W0:Y:S04]  /*23330*/  SHFL.IDX PT, R3, R2, 0x2, 0x181f ;  /* 0x00581f0002037f89 */ /* 0x01082800000e0000 */
[----:B--23--:R4:W2:Y:S02]  /*23340*/  SHFL.IDX PT, R14, R0, 0x2, 0x181f ;  /* 0x00581f00000e7f89 */ /* 0x00c8a400000e0000 */
.L_x_5688:
[----:B------:R-:W-:Y:S01]  /*23350*/  VIADD R4, R212, 0x40 ;  /* 0x00000040d4047836 */ /* 0x000fe20000000000 */
[----:B------:R-:W-:Y:S04]  /*23360*/  BSSY B1, `(.L_x_5434) ;  /* 0x0000017000017945 */ /* 0x000fe80003800000 */
        /* <DEDUP_REMOVED lines=22> */
.L_x_5435:
[----:B------:R-:W-:Y:S05]  /*234d0*/  BSYNC B1 ;  /* 0x0000000000017941 */ /* 0x000fea0003800000 */
.L_x_5434:
[----:B------:R-:W-:-:S03]  /*234e0*/  UMOV UR4, 0xffffffff ;  /* 0xffffffff00047882 */ /* 0x000fc60000000000 */
[----:B------:R-:W-:Y:S05]  /*234f0*/  BRA.DIV UR4, `(.L_x_5436) ;  /* 0x000000aa04f87947 */ /* 0x000fea000b800000 */
[----:B0-----:R0:W0:Y:S04]  /*23500*/  SHFL.IDX PT, R3, R2, 0x3, 0x181f ;  /* 0x00781f0002037f89 */ /* 0x00102800000e0000 */
[----:B--23--:R2:W3:Y:S02]  /*23510*/  SHFL.IDX PT, R14, R0, 0x3, 0x181f ;  /* 0x00781f00000e7f89 */ /* 0x00c4e400000e0000 */
.L_x_5692:
[----:B-12-4-:R-:W-:-:S05]  /*23520*/  VIADD R0, R212, 0x60 ;  /* 0x00000060d4007836 */ /* 0x016fca0000000000 */
[----:B------:R-:W-:-:S13]  /*23530*/  ISETP.GE.AND P0, PT, R0, R27, PT ;  /* 0x0000001b0000720c */ /* 0x000fda0003f06270 */
[----:B------:R-:W-:Y:S05]  /*23540*/  @P0 BRA `(.L_x_5423) ;  /* 0x0000000000500947 */ /* 0x000fea0003800000 */
[C---:B------:R-:W-:Y:S01]  /*23550*/  VIADD R9, R228.reuse, 0x40 ;  /* 0x00000040e4097836 */ /* 0x040fe20000000000 */
[----:B------:R-:W-:Y:S01]  /*23560*/  ULDC UR4, c[0x0][0xac8] ;  /* 0x0002b20000047ab9 */ /* 0x000fe20000000800 */
[C---:B0-----:R-:W-:Y:S01]  /*23570*/  VIADD R2, R228.reuse, 0x80 ;  /* 0x00000080e4027836 */ /* 0x041fe20000000000 */
[C---:B------:R-:W-:Y:S01]  /*23580*/  ISETP.GE.AND P3, PT, R228.reuse, UR4, PT ;  /* 0x00000004e4007c0c */ /* 0x040fe2000bf66270 */
[C---:B------:R-:W-:Y:S01]  /*23590*/  VIADD R10, R228.reuse, 0x40 ;  /* 0x00000040e40a7836 */ /* 0x040fe20000000000 */
[----:B------:R-:W-:Y:S01]  /*235a0*/  ISETP.GE.AND P4, PT, R9, UR4, PT ;  /* 0x0000000409007c0c */ /* 0x000fe2000bf86270 */
[----:B------:R-:W-:Y:S01]  /*235b0*/  VIADD R8, R228, 0x80 ;  /* 0x00000080e4087836 */ /* 0x000fe20000000000 */
[----:B------:R-:W-:Y:S02]  /*235c0*/  ISETP.GE.AND P5, PT, R2, UR4, PT ;  /* 0x0000000402007c0c */ /* 0x000fe4000bfa6270 */
[----:B------:R-:W-:Y:S02]  /*235d0*/  SHF.R.S32.HI R11, RZ, 0x1f, R228 ;  /* 0x0000001fff0b7819 */ /* 0x000fe400000114e4 */
[----:B------:R-:W-:-:S02]  /*235e0*/  SHF.R.S32.HI R10, RZ, 0x1f, R10 ;  /* 0x0000001fff0a7819 */ /* 0x000fc4000001140a */
[----:B------:R-:W-:-:S03]  /*235f0*/  SHF.R.S32.HI R8, RZ, 0x1f, R8 ;  /* 0x0000001fff087819 */ /* 0x000fc60000011408 */
[-C--:B---3--:R-:W-:Y:S02]  /*23600*/  @!P3 LEA R4, P0, R228, R14.reuse, 0x1 ;  /* 0x0000000ee404b211 */ /* 0x088fe400078008ff */
[CC--:B------:R-:W-:Y:S02]  /*23610*/  @!P4 LEA R6, P1, R9.reuse, R14.reuse, 0x1 ;  /* 0x0000000e0906c211 */ /* 0x0c0fe400078208ff */
[----:B------:R-:W-:Y:S02]  /*23620*/  @!P5 LEA R14, P2, R2, R14, 0x1 ;  /* 0x0000000e020ed211 */ /* 0x000fe400078408ff */
[-C--:B------:R-:W-:Y:S02]  /*23630*/  @!P3 LEA.HI.X R5, R228, R3.reuse, R11, 0x1, P0 ;  /* 0x00000003e405b211 */ /* 0x080fe400000f0c0b */
[-C--:B------:R-:W-:Y:S02]  /*23640*/  @!P4 LEA.HI.X R7, R9, R3.reuse, R10, 0x1, P1 ;  /* 0x000000030907c211 */ /* 0x080fe400008f0c0a */
[----:B------:R-:W-:Y:S01]  /*23650*/  @!P5 LEA.HI.X R15, R2, R3, R8, 0x1, P2 ;  /* 0x00000003020fd211 */ /* 0x000fe200010f0c08 */
[----:B------:R0:W-:Y:S04]  /*23660*/  @!P3 ST.E.128 desc[UR42][R4.64], RZ ;  /* 0x000000ff0400b985 */ /* 0x0001e8000c101d2a */
[----:B------:R0:W-:Y:S04]  /*23670*/  @!P4 ST.E.128 desc[UR42][R6.64], RZ ;  /* 0x000000ff0600c985 */ /* 0x0001e8000c101d2a */
[----:B------:R0:W-:Y:S02]  /*23680*/  @!P5 ST.E.128 desc[UR42][R14.64], RZ ;  /* 0x000000ff0e00d985 */ /* 0x0001e4000c101d2a */
.L_x_5423:
[----:B------:R-:W-:Y:S05]  /*23690*/  BSYNC B0 ;  /* 0x0000000000007941 */ /* 0x000fea0003800000 */
.L_x_5413:
[----:B------:R-:W-:Y:S02]  /*236a0*/  ULDC UR4, c[0x0][0xc3c] ;  /* 0x00030f0000047ab9 */ /* 0x000fe40000000800 */
[----:B------:R-:W-:-:S13]  /*236b0*/  ISETP.GE.AND P0, PT, R23, UR4, PT ;  /* 0x0000000417007c0c */ /* 0x000fda000bf06270 */
[----:B------:R-:W-:Y:S05]  /*236c0*/  @!P0 BRA `(.L_x_5437) ;  /* 0xfffffddc00188947 */ /* 0x000fea000383ffff */
[----:B------:R-:W-:Y:S05]  /*236d0*/  BRA `(.L_x_5211) ;  /* 0x0000008000a87947 */ /* 0x000fea0003800000 */
.L_x_5209:
        /* <DEDUP_REMOVED lines=56> */
.L_x_5443:
        /* <DEDUP_REMOVED lines=12> */
.L_x_5442:
[----:B------:R-:W-:Y:S05]  /*23b20*/  BSYNC B0 ;  /* 0x0000000000007941 */ /* 0x000fea0003800000 */
.L_x_5441:
        /* <DEDUP_REMOVED lines=20> */
.L_x_5439:
        /* <DEDUP_REMOVED lines=18> */
[----:B------:R-:W-:-:S05]  /*23d90*/  IADD3 R9, R13, -0x1, RZ ;  /* 0xffffffff0d097810 */ /* 0x000fca0007ffe0ff */
[----:B------:R2:W3:Y:S02]  /*23da0*/  SHFL.IDX PT, R16, R6, R9, 0x1f ;  /* 0x00001f0906107589 */ /* 0x0004e400000e0000 */
.L_x_5444:
        /* <DEDUP_REMOVED lines=31> */
[-C--:B------:R-:W-:Y:S01]  /*23fa0*/  IABS R8, R13.reuse ;  /* 0x0000000d00087213 */ /* 0x080fe20000000000 */
[----:B------:R-:W-:Y:S01]  /*23fb0*/  IMAD.MOV R18, RZ, RZ, -R13 ;  /* 0x000000ffff127224 */ /* 0x000fe200078e0a0d */
[----:B0-----:R-:W-:Y:S02]  /*23fc0*/  IABS R10, R13 ;  /* 0x0000000d000a7213 */ /* 0x001fe40000000000 */
[----:B------:R-:W0:Y:S08]  /*23fd0*/  I2F.RP R6, R8 ;  /* 0x0000000800067306 */ /* 0x000e300000209400 */
[----:B0-----:R-:W0:Y:S02]  /*23fe0*/  MUFU.RCP R6, R6 ;  /* 0x0000000600067308 */ /* 0x001e240000001000 */
[----:B0-----:R-:W-:-:S06]  /*23ff0*/  VIADD R3, R6, 0xffffffe ;  /* 0x0ffffffe06037836 */ /* 0x001fcc0000000000 */
[----:B------:R-:W0:Y:S02]  /*24000*/  F2I.FTZ.U32.TRUNC.NTZ R3, R3 ;  /* 0x0000000300037305 */ /* 0x000e24000021f000 */
[----:B0-----:R-:W-:-:S04]  /*24010*/  IMAD.MOV R7, RZ, RZ, -R3 ;  /* 0x000000ffff077224 */ /* 0x001fc800078e0a03 */
        /* <DEDUP_REMOVED lines=20> */
.L_x_5440:
[----:B------:R-:W-:Y:S02]  /*24160*/  IMAD.MOV.U32 R17, RZ, RZ, RZ ;  /* 0x000000ffff117224 */ /* 0x000fe400078e00ff */
[----:B------:R-:W-:Y:S02]  /*24170*/  IMAD.U32 R16, RZ, RZ, UR6 ;  /* 0x00000006ff107e24 */ /* 0x000fe4000f8e00ff */
[----:B------:R-:W-:-:S07]  /*24180*/  IMAD.MOV.U32 R18, RZ, RZ, RZ ;  /* 0x000000ffff127224 */ /* 0x000fce00078e00ff */
.L_x_5445:
[----:B------:R-:W-:-:S13]  /*24190*/  ISETP.NE.AND P0, PT, R5, RZ, PT ;  /* 0x000000ff0500720c */ /* 0x000fda0003f05270 */
[----:B------:R-:W0:Y:S01]  /*241a0*/  @!P0 S2R R3, SR_CgaCtaId ;  /* 0x0000000000038919 */ /* 0x000e220000008800 */
[----:B------:R-:W-:-:S04]  /*241b0*/  @!P0 MOV R0, 0x400 ;  /* 0x0000040000008802 */ /* 0x000fc80000000f00 */
[----:B0-----:R-:W-:-:S05]  /*241c0*/  @!P0 LEA R0, R3, R0, 0x18 ;  /* 0x0000000003008211 */ /* 0x001fca00078ec0ff */
[----:B------:R2:W-:Y:S01]  /*241d0*/  @!P0 STS.128 [R0+0x2a8d0], R16 ;  /* 0x02a8d01000008388 */ /* 0x0005e20000000c00 */
[----:B------:R-:W-:Y:S06]  /*241e0*/  BAR.ARV 0x5, 0x180 ;  /* 0x0146000000007b1d */ /* 0x000fec0000002000 */
.L_x_5438:
[----:B------:R3:W-:Y:S01]  /*241f0*/  STL [R1+0x30], RZ ;  /* 0x000030ff01007387 */ /* 0x0007e20000100800 */
[----:B------:R-:W-:Y:S01]  /*24200*/  ULDC UR4, c[0x0][0xc3c] ;  /* 0x00030f0000047ab9 */ /* 0x000fe20000000800 */
[----:B------:R-:W-:Y:S01]  /*24210*/  IMAD.MOV.U32 R28, RZ, RZ, 0x1 ;  /* 0x00000001ff1c7424 */ /* 0x000fe200078e00ff */
[----:B-1----:R-:W-:Y:S01]  /*24220*/  ISETP.GE.AND P0, PT, R19, UR4, PT ;  /* 0x0000000413007c0c */ /* 0x002fe2000bf06270 */
[----:B------:R-:W-:-:S12]  /*24230*/  IMAD.MOV.U32 R24, RZ, RZ, RZ ;  /* 0x000000ffff187224 */ /* 0x000fd800078e00ff */
[----:B---3--:R-:W-:Y:S05]  /*24240*/  @P0 BRA `(.L_x_5446) ;  /* 0x0000007000d00947 */ /* 0x008fea0003800000 */
[----:B------:R-:W1:Y:S01]  /*24250*/  S2R R14, SR_TID.X ;  /* 0x00000000000e7919 */ /* 0x000e620000002100 */
[----:B------:R-:W3:Y:S01]  /*24260*/  S2UR UR4, SR_CgaCtaId ;  /* 0x00000000000479c3 */ /* 0x000ee20000008800 */
[----:B------:R-:W-:Y:S01]  /*24270*/  MOV R23, 0x400 ;  /* 0x0000040000177802 */ /* 0x000fe20000000f00 */
[----:B------:R-:W-:Y:S01]  /*24280*/  BSSY B7, `(.L_x_5446) ;  /* 0x0000730000077945 */ /* 0x000fe20003800000 */
[----:B------:R-:W-:Y:S01]  /*24290*/  IMAD.MOV.U32 R29, RZ, RZ, 0x1 ;  /* 0x00000001ff1d7424 */ /* 0x000fe200078e00ff */
[----:B------:R-:W-:Y:S01]  /*242a0*/  ULDC.64 UR40, c[0x0][0x198] ;  /* 0x0000660000287ab9 */ /* 0x000fe20000000a00 */
[----:B------:R-:W-:Y:S01]  /*242b0*/  IMAD.MOV.U32 R26, RZ, RZ, RZ ;  /* 0x000000ffff1a7224 */ /* 0x000fe200078e00ff */
[----:B------:R-:W-:Y:S01]  /*242c0*/  ULOP3.LUT UR39, UR36, 0x2, URZ, 0xfc, !UPT ;  /* 0x0000000224277892 */ /* 0x000fe2000f8efc3f */
[----:B------:R-:W-:Y:S01]  /*242d0*/  IMAD.MOV.U32 R24, RZ, RZ, RZ ;  /* 0x000000ffff187224 */ /* 0x000fe200078e00ff */
[----:B------:R-:W-:Y:S01]  /*242e0*/  ULOP3.LUT UR37, UR36, 0x1, URZ, 0xfc, !UPT ;  /* 0x0000000124257892 */ /* 0x000fe2000f8efc3f */
[----:B------:R-:W-:Y:S01]  /*242f0*/  IMAD.MOV.U32 R28, RZ, RZ, 0x1 ;  /* 0x00000001ff1c7424 */ /* 0x000fe200078e00ff */
[----:B------:R-:W-:Y:S01]  /*24300*/  ULDC UR38, c[0x0][0xc] ;  /* 0x0000030000267ab9 */ /* 0x000fe20000000800 */
[C---:B-1----:R-:W-:Y:S01]  /*24310*/  IMAD.SHL.U32 R22, R14.reuse, 0x40, RZ ;  /* 0x000000400e167824 */ /* 0x042fe200078e00ff */
[C---:B------:R-:W-:Y:S01]  /*24320*/  LOP3.LUT R13, R14.reuse, 0x7f, RZ, 0xc0, !PT ;  /* 0x0000007f0e0d7812 */ /* 0x040fe200078ec0ff */
[C---:B0-----:R-:W-:Y:S01]  /*24330*/  IMAD.SHL.U32 R2, R14.reuse, 0x80, RZ ;  /* 0x000000800e027824 */ /* 0x041fe200078e00ff */
[----:B--2---:R-:W-:Y:S01]  /*24340*/  SHF.R.U32.HI R0, RZ, 0x1, R14 ;  /* 0x00000001ff007819 */ /* 0x004fe2000001160e */
[----:B------:R-:W-:Y:S01]  /*24350*/  IMAD.SHL.U32 R7, R14, 0x10, RZ ;  /* 0x000000100e077824 */ /* 0x000fe200078e00ff */
[----:B------:R-:W-:Y:S01]  /*24360*/  LOP3.LUT R3, R22, 0x180, RZ, 0xc0, !PT ;  /* 0x0000018016037812 */ /* 0x000fe200078ec0ff */
[----:B------:R-:W-:Y:S01]  /*24370*/  IMAD.SHL.U32 R9, R14, 0x2, RZ ;  /* 0x000000020e097824 */ /* 0x000fe200078e00ff */
[----:B------:R-:W-:-:S02]  /*24380*/  LOP3.LUT R4, R2, 0x380, RZ, 0xc0, !PT ;  /* 0x0000038002047812 */ /* 0x000fc400078ec0ff */
[----:B------:R-:W-:Y:S02]  /*24390*/  SHF.R.U32.HI R5, RZ, 0x5, R13 ;  /* 0x00000005ff057819 */ /* 0x000fe4000001160d */
[----:B------:R-:W-:Y:S02]  /*243a0*/  LOP3.LUT R2, R2, 0x400, RZ, 0xc0, !PT ;  /* 0x0000040002027812 */ /* 0x000fe400078ec0ff */
[C---:B------:R-:W-:Y:S02]  /*243b0*/  LOP3.LUT R8, R7.reuse, 0x40, RZ, 0xc0, !PT ;  /* 0x0000004007087812 */ /* 0x040fe400078ec0ff */
[----:B------:R-:W-:Y:S01]  /*243c0*/  LOP3.LUT R6, R7, 0x1b0, RZ, 0xc0, !PT ;  /* 0x000001b007067812 */ /* 0x000fe200078ec0ff */
[----:B------:R-:W-:Y:S01]  /*243d0*/  IMAD R2, R5, 0x800, R2 ;  /* 0x0000080005027824 */ /* 0x000fe200078e0202 */
[----:B------:R-:W-:Y:S01]  /*243e0*/  LOP3.LUT R0, R3, 0x30, R0, 0xf8, !PT ;  /* 0x0000003003007812 */ /* 0x000fe200078ef800 */
[----:B------:R-:W-:Y:S01]  /*243f0*/  IMAD.SHL.U32 R3, R14, 0x8, RZ ;  /* 0x000000080e037824 */ /* 0x000fe200078e00ff */
[----:B------:R-:W-:-:S02]  /*24400*/  LOP3.LUT R4, R4, 0x10, R14, 0xf8, !PT ;  /* 0x0000001004047812 */ /* 0x000fc400078ef80e */
[----:B------:R-:W-:Y:S02]  /*24410*/  R2P PR, R14, 0x6 ;  /* 0x000000060e007804 */ /* 0x000fe40000000000 */
[----:B------:R-:W-:Y:S02]  /*24420*/  LEA R11, R5, R8, 0x9 ;  /* 0x00000008050b7211 */ /* 0x000fe400078e48ff */
[----:B------:R-:W-:Y:S02]  /*24430*/  LOP3.LUT R6, R6, 0x30, R9, 0x78, !PT ;  /* 0x0000003006067812 */ /* 0x000fe400078e7809 */
[----:B------:R-:W-:Y:S02]  /*24440*/  LOP3.LUT R5, R4, 0x70, R7, 0x78, !PT ;  /* 0x0000007004057812 */ /* 0x000fe400078e7807 */
[----:B------:R-:W-:Y:S01]  /*24450*/  LOP3.LUT R3, R0, 0x30, R3, 0x78, !PT ;  /* 0x0000003000037812 */ /* 0x000fe200078e7803 */
[----:B------:R-:W-:Y:S01]  /*24460*/  IMAD.MOV.U32 R0, RZ, RZ, 0x20 ;  /* 0x00000020ff007424 */ /* 0x000fe200078e00ff */
[----:B------:R-:W-:Y:S01]  /*24470*/  LOP3.LUT R32, R7, 0x30, RZ, 0xc0, !PT ;  /* 0x0000003007207812 */ /* 0x000fe200078ec0ff */
[----:B------:R-:W-:Y:S01]  /*24480*/  IMAD.IADD R10, R6, 0x1, R11 ;  /* 0x00000001060a7824 */ /* 0x000fe200078e020b */
[----:B------:R-:W-:Y:S01]  /*24490*/  LOP3.LUT R22, R3, 0x640, R22, 0xf8, !PT ;  /* 0x0000064003167812 */ /* 0x000fe200078ef816 */
[----:B------:R-:W-:Y:S01]  /*244a0*/  IMAD.IADD R12, R2, 0x1, R5 ;  /* 0x00000001020c7824 */ /* 0x000fe200078e0205 */
[----:B------:R-:W-:Y:S01]  /*244b0*/  SEL R0, R0, 0xffffffe0, !P1 ;  /* 0xffffffe000007807 */ /* 0x000fe20004800000 */
[----:B---3--:R-:W-:Y:S01]  /*244c0*/  IMAD.U32 R5, RZ, RZ, UR4 ;  /* 0x00000004ff057e24 */ /* 0x008fe2000f8e00ff */
[----:B------:R-:W-:Y:S01]  /*244d0*/  STL [R1+0x10], R10 ;  /* 0x0000100a01007387 */ /* 0x000fe20000100800 */
[C---:B------:R-:W-:Y:S01]  /*244e0*/  VIADD R4, R12.reuse, 0x40 ;  /* 0x000000400c047836 */ /* 0x040fe20000000000 */
[----:B------:R-:W-:Y:S01]  /*244f0*/  SHF.R.U32.HI R3, RZ, 0x2, R13 ;  /* 0x00000002ff037819 */ /* 0x000fe2000001160d */
[----:B------:R-:W-:Y:S01]  /*24500*/  @P2 VIADD R4, R12, 0xffffffc0 ;  /* 0xffffffc00c042836 */ /* 0x000fe20000000000 */
[----:B------:R-:W-:Y:S01]  /*24510*/  STL [R1+0xc], R12 ;  /* 0x00000c0c01007387 */ /* 0x000fe20000100800 */
[----:B------:R-:W-:Y:S01]  /*24520*/  IMAD.SHL.U32 R2, R14, 0x20, RZ ;  /* 0x000000200e027824 */ /* 0x000fe200078e00ff */
[----:B------:R-:W-:-:S02]  /*24530*/  LEA R23, R5, R23, 0x18 ;  /* 0x0000001705177211 */ /* 0x000fc400078ec0ff */
[----:B------:R0:W-:Y:S02]  /*24540*/  STL [R1], R5 ;  /* 0x0000000501007387 */ /* 0x0001e40000100800 */
[----:B------:R-:W-:Y:S02]  /*24550*/  LOP3.LUT R2, R2, 0x60, RZ, 0xc0, !PT ;  /* 0x0000006002027812 */ /* 0x000fe400078ec0ff */
[----:B------:R-:W-:Y:S01]  /*24560*/  STL [R1+0x4], R4 ;  /* 0x0000040401007387 */ /* 0x000fe20000100800 */
[C---:B0-----:R-:W-:Y:S02]  /*24570*/  IMAD.IADD R5, R0.reuse, 0x1, R12 ;  /* 0x0000000100057824 */ /* 0x041fe400078e020c */
[----:B------:R-:W-:-:S03]  /*24580*/  IMAD.IADD R0, R0, 0x1, R4 ;  /* 0x0000000100007824 */ /* 0x000fc600078e0204 */
[----:B------:R-:W-:Y:S04]  /*24590*/  STL [R1+0x8], R5 ;  /* 0x0000080501007387 */ /* 0x000fe80000100800 */
[----:B------:R-:W-:Y:S04]  /*245a0*/  STL [R1+0x30], RZ ;  /* 0x000030ff01007387 */ /* 0x000fe80000100800 */
[----:B------:R0:W-:Y:S02]  /*245b0*/  STL [R1+0x14], R0 ;  /* 0x0000140001007387 */ /* 0x0001e40000100800 */
[----:B0-----:R-:W-:Y:S01]  /*245c0*/  LOP3.LUT R0, R3, R2, RZ, 0xfc, !PT ;  /* 0x0000000203007212 */ /* 0x001fe200078efcff */
[----:B------:R-:W-:Y:S01]  /*245d0*/  IMAD.IADD R0, R23, 0x1, R10 ;  /* 0x0000000117007824 */ /* 0x000fe200078e020a */
[----:B------:R-:W-:-:S02]  /*245e0*/  LOP3.LUT R3, R32, 0x40, RZ, 0xfc, !PT ;  /* 0x0000004020037812 */ /* 0x000fc400078efcff */
[----:B------:R-:W-:Y:S02]  /*245f0*/  LOP3.LUT R2, R32, 0x80, RZ, 0xfc, !PT ;  /* 0x0000008020027812 */ /* 0x000fe400078efcff */
[----:B------:R0:W-:Y:S01]  /*24600*/  STL [R1+0x18], R0 ;  /* 0x0000180001007387 */ /* 0x0001e20000100800 */
[C---:B------:R-:W-:Y:S02]  /*24610*/  LOP3.LUT R3, R22.reuse, 0x2800, RZ, 0xfc, !PT ;  /* 0x0000280016037812 */ /* 0x040fe400078efcff */
[C---:B------:R-:W-:Y:S02]  /*24620*/  LOP3.LUT R2, R22.reuse, 0x4800, RZ, 0xfc, !PT ;  /* 0x0000480016027812 */ /* 0x040fe400078efcff */
[C---:B------:R-:W-:Y:S02]  /*24630*/  LOP3.LUT R3, R22.reuse, 0x5000, RZ, 0xfc, !PT ;  /* 0x0000500016037812 */ /* 0x040fe400078efcff */
[C---:B------:R-:W-:Y:S02]  /*24640*/  LOP3.LUT R2, R22.reuse, 0x3800, RZ, 0xfc, !PT ;  /* 0x0000380016027812 */ /* 0x040fe400078efcff */
[----:B0-----:R-:W-:-:S02]  /*24650*/  LOP3.LUT R0, R22, 0x3000, RZ, 0xfc, !PT ;  /* 0x0000300016007812 */ /* 0x001fc400078efcff */
[----:B------:R-:W-:-:S07]  /*24660*/  LOP3.LUT R0, R22, 0x5800, RZ, 0xfc, !PT ;  /* 0x0000580016007812 */ /* 0x000fce00078efcff */
.L_x_5580:
[----:B------:R-:W-:Y:S05]  /*24670*/  YIELD ;  /* 0x0000000000007946 */ /* 0x000fea0003800000 */
[----:B------:R-:W-:Y:S01]  /*24680*/  ULDC.64 UR4, c[0x0][0xa28] ;  /* 0x00028a0000047ab9 */ /* 0x000fe20000000a00 */
[----:B------:R-:W-:Y:S01]  /*24690*/  IMAD.MOV.U32 R34, RZ, RZ, RZ ;  /* 0x000000ffff227224 */ /* 0x000fe200078e00ff */
[----:B------:R-:W-:Y:S01]  /*246a0*/  ISETP.NE.U32.AND P0, PT, RZ, UR4, PT ;  /* 0x00000004ff007c0c */ /* 0x000fe2000bf05070 */
[----:B0-----:R-:W0:Y:S01]  /*246b0*/  LDC.64 R4, c[0x0][0xa00] ;  /* 0x00028000ff047b82 */ /* 0x001e220000000a00 */
[----:B------:R-:W-:Y:S02]  /*246c0*/  ULDC.64 UR6, c[0x0][0xa10] ;  /* 0x0002840000067ab9 */ /* 0x000fe40000000a00 */
[----:B------:R-:W-:Y:S01]  /*246d0*/  ISETP.NE.AND.EX P0, PT, RZ, UR5, PT, P0 ;  /* 0x00000005ff007c0c */ /* 0x000fe2000bf05300 */
[----:B------:R-:W-:-:S12]  /*246e0*/  ULDC.64 UR4, c[0x0][0xa18] ;  /* 0x0002860000047ab9 */ /* 0x000fd80000000a00 */
[----:B-1----:R-:W1:Y:S01]  /*246f0*/  @P0 LDC.64 R2, c[0x0][0xa28] ;  /* 0x00028a00ff020b82 */ /* 0x002e620000000a00 */
[----:B------:R-:W-:Y:S01]  /*24700*/  ISETP.NE.U32.AND P1, PT, RZ, UR6, PT ;  /* 0x00000006ff007c0c */ /* 0x000fe2000bf25070 */
[----:B-1----:R-:W-:-:S05]  /*24710*/  @P0 IMAD.WIDE R2, R19, 0x4, R2 ;  /* 0x0000000413020825 */ /* 0x002fca00078e0202 */
[----:B------:R1:W5:Y:S01]  /*24720*/  @P0 LDG.E R34, desc[UR42][R2.64] ;  /* 0x0000002a02220981 */ /* 0x000362000c1e1900 */
[----:B------:R-:W-:Y:S01]  /*24730*/  ISETP.NE.U32.AND P0, PT, RZ, UR4, PT ;  /* 0x00000004ff007c0c */ /* 0x000fe2000bf05070 */
[----:B------:R-:W-:Y:S01]  /*24740*/  IMAD.MOV.U32 R8, RZ, RZ, RZ ;  /* 0x000000ffff087224 */ /* 0x000fe200078e00ff */
[----:B------:R-:W-:Y:S01]  /*24750*/  ISETP.NE.AND.EX P1, PT, RZ, UR7, PT, P1 ;  /* 0x00000007ff007c0c */ /* 0x000fe2000bf25310 */
[----:B0-----:R-:W-:Y:S01]  /*24760*/  IMAD.WIDE R4, R19, 0x4, R4 ;  /* 0x0000000413047825 */ /* 0x001fe200078e0204 */
[----:B------:R-:W-:Y:S01]  /*24770*/  ISETP.NE.AND.EX P2, PT, RZ, UR5, PT, P0 ;  /* 0x00000005ff007c0c */ /* 0x000fe2000bf45300 */
[----:B------:R-:W-:Y:S02]  /*24780*/  ULDC.64 UR4, c[0x0][0xa00] ;  /* 0x0002800000047ab9 */ /* 0x000fe40000000a00 */
[----:B------:R-:W-:Y:S01]  /*24790*/  ISETP.NE.U32.AND P0, PT, RZ, UR4, PT ;  /* 0x00000004ff007c0c */ /* 0x000fe2000bf05070 */
[----:B--2---:R-:W-:Y:S01]  /*247a0*/  IMAD.MOV.U32 R0, RZ, RZ, RZ ;  /* 0x000000ffff007224 */ /* 0x004fe200078e00ff */
[----:B-1----:R-:W0:Y:S02]  /*247b0*/  LDC.64 R2, c[0x0][0xa10] ;  /* 0x00028400ff027b82 */ /* 0x002e240000000a00 */
[----:B------:R-:W-:-:S06]  /*247c0*/  ISETP.NE.AND.EX P0, PT, RZ, UR5, PT, P0 ;  /* 0x00000005ff007c0c */ /* 0x000fcc000bf05300 */
[----:B------:R-:W1:Y:S07]  /*247d0*/  @P2 LDC.64 R6, c[0x0][0xa18] ;  /* 0x00028600ff062b82 */ /* 0x000e6e0000000a00 */
[----:B------:R-:W2:Y:S01]  /*247e0*/  @P0 LDG.E R8, desc[UR42][R4.64] ;  /* 0x0000002a04080981 */ /* 0x000ea2000c1e1900 */
[----:B0-----:R-:W-:-:S05]  /*247f0*/  IMAD.WIDE R2, R19, 0x4, R2 ;  /* 0x0000000413027825 */ /* 0x001fca00078e0202 */
[----:B------:R-:W5:Y:S01]  /*24800*/  @P1 LDG.E R0, desc[UR42][R2.64] ;  /* 0x0000002a02001981 */ /* 0x000f62000c1e1900 */
[----:B------:R-:W-:Y:S02]  /*24810*/  ULDC UR4, c[0x0][0x288] ;  /* 0x0000a20000047ab9 */ /* 0x000fe40000000800 */
[----:B------:R-:W-:Y:S01]  /*24820*/  IMAD.U32 R35, RZ, RZ, UR4 ;  /* 0x00000004ff237e24 */ /* 0x000fe2000f8e00ff */
[----:B------:R-:W-:Y:S02]  /*24830*/  ULDC.64 UR4, c[0x0][0x418] ;  /* 0x0001060000047ab9 */ /* 0x000fe40000000a00 */
[----:B------:R-:W-:-:S03]  /*24840*/  UISETP.NE.U32.AND UP0, UPT, UR4, URZ, UPT ;  /* 0x0000003f0400728c */ /* 0x000fc6000bf05070 */
[----:B------:R-:W-:Y:S01]  /*24850*/  ULDC UR4, c[0x0][0x424] ;  /* 0x0001090000047ab9 */ /* 0x000fe20000000800 */
[----:B------:R-:W-:Y:S01]  /*24860*/  UISETP.NE.AND.EX UP0, UPT, UR5, URZ, UPT, UP0 ;  /* 0x0000003f0500728c */ /* 0x000fe2000bf05300 */
[----:B-1----:R-:W-:Y:S02]  /*24870*/  @P2 IMAD.WIDE R6, R19, 0x4, R6 ;  /* 0x0000000413062825 */ /* 0x002fe400078e0206 */
[----:B------:R-:W-:Y:S01]  /*24880*/  ULDC UR5, c[0x0][0x2f0] ;  /* 0x0000bc0000057ab9 */ /* 0x000fe20000000800 */
[----:B------:R-:W-:Y:S02]  /*24890*/  USEL UR4, UR4, 0x1, UP0 ;  /* 0x0000000104047887 */ /* 0x000fe40008000000 */
[----:B------:R0:W5:Y:S02]  /*248a0*/  @P2 LDG.E R35, desc[UR42][R6.64] ;  /* 0x0000002a06232981 */ /* 0x000164000c1e1900 */
[----:B------:R-:W-:-:S03]  /*248b0*/  UIMAD UR4, UR4, UR5, URZ ;  /* 0x00000005040472a4 */ /* 0x000fc6000f8e023f */
[----:B------:R-:W-:Y:S02]  /*248c0*/  ULDC UR5, c[0x0][0x348] ;  /* 0x0000d20000057ab9 */ /* 0x000fe40000000800 */
[----:B0-----:R-:W-:Y:S01]  /*248d0*/  IMAD.U32 R6, RZ, RZ, UR5 ;  /* 0x00000005ff067e24 */ /* 0x001fe2000f8e00ff */
[----:B--2---:R0:W-:Y:S02]  /*248e0*/  STL [R1+0x1c], R8 ;  /* 0x00001c0801007387 */ /* 0x0041e40000100800 */
[----:B0-----:R-:W-:Y:S01]  /*248f0*/  IMAD.U32 R8, RZ, RZ, UR4 ;  /* 0x00000004ff087e24 */ /* 0x001fe2000f8e00ff */
[----:B------:R-:W-:Y:S06]  /*24900*/  @P2 BRA `(.L_x_5447) ;  /* 0x0000000000102947 */ /* 0x000fec0003800000 */
[----:B------:R-:W-:Y:S05]  /*24910*/  @!P0 BRA `(.L_x_5447) ;  /* 0x00000000000c8947 */ /* 0x000fea0003800000 */
[----:B-----5:R-:W2:Y:S04]  /*24920*/  LDG.E R35, desc[UR42][R4.64] ;  /* 0x0000002a04237981 */ /* 0x020ea8000c1e1900 */
[----:B------:R-:W2:Y:S02]  /*24930*/  LDG.E R4, desc[UR42][R4.64+0x4] ;  /* 0x0000042a04047981 */ /* 0x000ea4000c1e1900 */
[----:B--2---:R-:W-:-:S07]  /*24940*/  IMAD.IADD R35, R4, 0x1, -R35 ;  /* 0x0000000104237824 */ /* 0x004fce00078e0a23 */
.L_x_5447:
[----:B------:R-:W-:Y:S02]  /*24950*/  ULDC.64 UR4, c[0x0][0xa20] ;  /* 0x0002880000047ab9 */ /* 0x000fe40000000a00 */
[----:B------:R-:W-:-:S04]  /*24960*/  ISETP.NE.U32.AND P0, PT, RZ, UR4, PT ;  /* 0x00000004ff007c0c */ /* 0x000fc8000bf05070 */
[----:B------:R-:W-:-:S13]  /*24970*/  ISETP.NE.AND.EX P0, PT, RZ, UR5, PT, P0 ;  /* 0x00000005ff007c0c */ /* 0x000fda000bf05300 */
[----:B------:R-:W-:Y:S05]  /*24980*/  @!P0 BRA `(.L_x_5448) ;  /* 0x0000000000108947 */ /* 0x000fea0003800000 */
[----:B------:R-:W0:Y:S02]  /*24990*/  LDC.64 R4, c[0x0][0xa20] ;  /* 0x00028800ff047b82 */ /* 0x000e240000000a00 */
[----:B0-----:R-:W-:-:S05]  /*249a0*/  IMAD.WIDE R4, R19, 0x4, R4 ;  /* 0x0000000413047825 */ /* 0x001fca00078e0204 */
[----:B------:R0:W5:Y:S01]  /*249b0*/  LDG.E R8, desc[UR42][R4.64] ;  /* 0x0000002a04087981 */ /* 0x000162000c1e1900 */
[----:B------:R-:W-:Y:S05]  /*249c0*/  BRA `(.L_x_5449) ;  /* 0x0000000000247947 */ /* 0x000fea0003800000 */
.L_x_5448:
[----:B------:R-:W-:Y:S02]  /*249d0*/  ULDC.64 UR4, c[0x0][0xa08] ;  /* 0x0002820000047ab9 */ /* 0x000fe40000000a00 */
[----:B------:R-:W-:-:S04]  /*249e0*/  ISETP.NE.U32.AND P0, PT, RZ, UR4, PT ;  /* 0x00000004ff007c0c */ /* 0x000fc8000bf05070 */
[----:B------:R-:W-:-:S13]  /*249f0*/  ISETP.NE.AND.EX P0, PT, RZ, UR5, PT, P0 ;  /* 0x00000005ff007c0c */ /* 0x000fda000bf05300 */
[----:B------:R-:W-:Y:S05]  /*24a00*/  @!P0 BRA `(.L_x_5449) ;  /* 0x0000000000148947 */ /* 0x000fea0003800000 */
[----:B------:R-:W0:Y:S02]  /*24a10*/  LDC.64 R4, c[0x0][0xa08] ;  /* 0x00028200ff047b82 */ /* 0x000e240000000a00 */
[----:B0-----:R-:W-:-:S05]  /*24a20*/  IMAD.WIDE R4, R19, 0x4, R4 ;  /* 0x0000000413047825 */ /* 0x001fca00078e0204 */
[----:B------:R-:W2:Y:S04]  /*24a30*/  LDG.E R8, desc[UR42][R4.64] ;  /* 0x0000002a04087981 */ /* 0x000ea8000c1e1900 */
[----:B------:R-:W2:Y:S02]  /*24a40*/  LDG.E R4, desc[UR42][R4.64+0x4] ;  /* 0x0000042a04047981 */ /* 0x000ea4000c1e1900 */
[----:B--2---:R-:W-:-:S07]  /*24a50*/  IMAD.IADD R8, R4, 0x1, -R8 ;  /* 0x0000000104087824 */ /* 0x004fce00078e0a08 */
.L_x_5449:
[----:B0-----:R-:W2:Y:S04]  /*24a60*/  @P1 LDG.E R4, desc[UR42][R2.64] ;  /* 0x0000002a02041981 */ /* 0x001ea8000c1e1900 */
[----:B------:R0:W2:Y:S01]  /*24a70*/  @P1 LDG.E R5, desc[UR42][R2.64+0x4] ;  /* 0x0000042a02051981 */ /* 0x0000a2000c1e1900 */
[----:B------:R-:W-:Y:S02]  /*24a80*/  IMAD.SHL.U32 R25, R17, 0x80, RZ ;  /* 0x0000008011197824 */ /* 0x000fe400078e00ff */
[----:B-----5:R-:W-:Y:S02]  /*24a90*/  IMAD.IADD R8, R8, 0x1, -R34 ;  /* 0x0000000108087824 */ /* 0x020fe400078e0a22 */
[----:B------:R-:W-:Y:S01]  /*24aa0*/  VIADD R9, R25, 0x7f ;  /* 0x0000007f19097836 */ /* 0x000fe20000000000 */
[----:B0-----:R-:W0:Y:S02]  /*24ab0*/  LDC R2, c[0x0][0x448] ;  /* 0x00011200ff027b82 */ /* 0x001e240000000800 */
[----:B0-----:R-:W-:-:S13]  /*24ac0*/  ISETP.NE.AND P2, PT, R2, 0x1, PT ;  /* 0x000000010200780c */ /* 0x001fda0003f45270 */
[----:B------:R-:W0:Y:S08]  /*24ad0*/  @P2 LDC R3, c[0x0][0x44c] ;  /* 0x00011300ff032b82 */ /* 0x000e300000000800 */
[----:B------:R-:W1:Y:S01]  /*24ae0*/  @P2 LDC R2, c[0x0][0x450] ;  /* 0x00011400ff022b82 */ /* 0x000e620000000800 */
[----:B0-----:R-:W-:-:S05]  /*24af0*/  @P2 IMAD.HI.U32 R3, R9, R3, RZ ;  /* 0x0000000309032227 */ /* 0x001fca00078e00ff */
[----:B-1----:R-:W-:Y:S01]  /*24b00*/  @P2 SHF.R.U32.HI R9, RZ, R2, R3 ;  /* 0x00000002ff092219 */ /* 0x002fe20000011603 */
[----:B--2---:R-:W-:-:S04]  /*24b10*/  @P1 IMAD.IADD R6, R5, 0x1, -R4 ;  /* 0x0000000105061824 */ /* 0x004fc800078e0a04 */
[----:B------:R-:W-:-:S04]  /*24b20*/  IMAD.IADD R27, R8, 0x1, R6 ;  /* 0x00000001081b7824 */ /* 0x000fc800078e0206 */
[C---:B------:R-:W-:Y:S01]  /*24b30*/  VIADD R10, R27.reuse, 0x7f ;  /* 0x0000007f1b0a7836 */ /* 0x040fe20000000000 */
[----:B------:R-:W-:-:S04]  /*24b40*/  IADD3 R7, R27, 0x1, -R35 ;  /* 0x000000011b077810 */ /* 0x000fc80007ffe823 */
[----:B------:R-:W-:Y:S01]  /*24b50*/  SHF.R.S32.HI R2, RZ, 0x1f, R10 ;  /* 0x0000001fff027819 */ /* 0x000fe2000001140a */
[----:B------:R-:W-:-:S03]  /*24b60*/  IMAD.IADD R9, R7, 0x1, R9 ;  /* 0x0000000107097824 */ /* 0x000fc600078e0209 */
[----:B------:R-:W-:Y:S02]  /*24b70*/  LEA.HI R10, R2, R10, RZ, 0x7 ;  /* 0x0000000a020a7211 */ /* 0x000fe400078f38ff */
[----:B------:R-:W0:Y:S02]  /*24b80*/  LDC.64 R2, c[0x0][0x9e0] ;  /* 0x00027800ff027b82 */ /* 0x000e240000000a00 */
[----:B------:R-:W-:Y:S02]  /*24b90*/  SHF.R.S32.HI R10, RZ, 0x7, R10 ;  /* 0x00000007ff0a7819 */ /* 0x000fe4000001140a */
        /* <DEDUP_REMOVED lines=14> */
.L_x_5452:
[----:B------:R-:W-:-:S13]  /*24c80*/  ISETP.NE.AND P0, PT, R3, 0x1, PT ;  /* 0x000000010300780c */ /* 0x000fda0003f05270 */
[----:B------:R-:W0:Y:S02]  /*24c90*/  @P0 LDC.64 R4, c[0x0][0x9e8] ;  /* 0x00027a00ff040b82 */ /* 0x000e240000000a00 */
[----:B0-----:R-:W-:-:S05]  /*24ca0*/  @P0 IMAD.HI.U32 R4, R11, R4, RZ ;  /* 0x000000040b040227 */ /* 0x001fca00078e00ff */
[----:B------:R-:W-:-:S07]  /*24cb0*/  @P0 SHF.R.U32.HI R11, RZ, R5, R4 ;  /* 0x00000005ff0b0219 */ /* 0x000fce0000011604 */
.L_x_5453:
[----:B------:R-:W-:Y:S05]  /*24cc0*/  BSYNC B0 ;  /* 0x0000000000007941 */ /* 0x000fea0003800000 */
.L_x_5451:
[----:B------:R-:W-:-:S05]  /*24cd0*/  IMAD R11, R11, R3, R3 ;  /* 0x000000030b0b7224 */ /* 0x000fca00078e0203 */
[----:B------:R-:W-:-:S07]  /*24ce0*/  VIMNMX R2, R2, R11, PT ;  /* 0x0000000b02027248 */ /* 0x000fce0003fe0100 */
.L_x_5450:
[----:B------:R-:W0:Y:S01]  /*24cf0*/  @P2 LDC R9, c[0x0][0x44c] ;  /* 0x00011300ff092b82 */ /* 0x000e220000000800 */
[----:B------:R-:W-:Y:S01]  /*24d00*/  MOV R4, R25 ;  /* 0x0000001900047202 */ /* 0x000fe20000000f00 */
[----:B------:R-:W-:-:S06]  /*24d10*/  ULDC UR4, c[0x0][0x9dc] ;  /* 0x0002770000047ab9 */ /* 0x000fcc0000000800 */
[----:B------:R-:W1:Y:S01]  /*24d20*/  @P2 LDC R5, c[0x0][0x450] ;  /* 0x00011400ff052b82 */ /* 0x000e620000000800 */
[----:B0-----:R-:W-:-:S05]  /*24d30*/  @P2 IMAD.HI.U32 R9, R25, R9, RZ ;  /* 0x0000000919092227 */ /* 0x001fca00078e00ff */
[----:B-1----:R-:W-:Y:S01]  /*24d40*/  @P2 SHF.R.U32.HI R4, RZ, R5, R9 ;  /* 0x00000005ff042219 */ /* 0x002fe20000011609 */
[----:B------:R-:W-:-:S04]  /*24d50*/  IMAD.IADD R9, R27, 0x1, -R35 ;  /* 0x000000011b097824 */ /* 0x000fc800078e0a23 */
        /* <DEDUP_REMOVED lines=13> */
.L_x_5456:
[----:B------:R-:W-:-:S13]  /*24e30*/  ISETP.NE.AND P0, PT, R3, 0x1, PT ;  /* 0x000000010300780c */ /* 0x000fda0003f05270 */
[----:B------:R-:W0:Y:S02]  /*24e40*/  @P0 LDC.64 R4, c[0x0][0x9e8] ;  /* 0x00027a00ff040b82 */ /* 0x000e240000000a00 */
[----:B0-----:R-:W-:-:S05]  /*24e50*/  @P0 IMAD.HI.U32 R4, R12, R4, RZ ;  /* 0x000000040c040227 */ /* 0x001fca00078e00ff */
[----:B------:R-:W-:-:S07]  /*24e60*/  @P0 SHF.R.U32.HI R12, RZ, R5, R4 ;  /* 0x00000005ff0c0219 */ /* 0x000fce0000011604 */
.L_x_5457:
[----:B------:R-:W-:Y:S05]  /*24e70*/  BSYNC B0 ;  /* 0x0000000000007941 */ /* 0x000fea0003800000 */
.L_x_5455:
[----:B------:R-:W-:-:S05]  /*24e80*/  IMAD R3, R12, R3, RZ ;  /* 0x000000030c037224 */ /* 0x000fca00078e02ff */
[----:B------:R-:W-:-:S07]  /*24e90*/  VIMNMX R11, R11, R3, !PT ;  /* 0x000000030b0b7248 */ /* 0x000fce0007fe0100 */
.L_x_5454:
[----:B------:R-:W-:Y:S01]  /*24ea0*/  VIADD R2, R2, 0x7f ;  /* 0x0000007f02027836 */ /* 0x000fe20000000000 */
[----:B------:R-:W-:Y:S04]  /*24eb0*/  BSSY B0, `(.L_x_5458) ;  /* 0x0000157000007945 */ /* 0x000fe80003800000 */
        /* <DEDUP_REMOVED lines=29> */
.L_x_5695:
[----:B-1----:R-:W-:Y:S02]  /*25090*/  ISETP.NE.AND P0, PT, R14, RZ, PT ;  /* 0x000000ff0e00720c */ /* 0x002fe40003f05270 */
[----:B------:R-:W-:-:S11]  /*250a0*/  PLOP3.LUT P6, PT, PT, PT, PT, 0x8, 0x0 ;  /* 0x000000000000781c */ /* 0x000fd60003fce170 */
[----:B------:R-:W-:Y:S05]  /*250b0*/  @P0 BRA `(.L_x_5461) ;  /* 0x00000000000c0947 */ /* 0x000fea0003800000 */
[----:B------:R-:W-:-:S03]  /*250c0*/  UMOV UR4, 0xffffffff ;  /* 0xffffffff00047882 */ /* 0x000fc60000000000 */
[----:B------:R-:W-:Y:S05]  /*250d0*/  BRA.DIV UR4, `(.L_x_5462) ;  /* 0x00000092047c7947 */ /* 0x000fea000b800000 */
[----:B------:R-:W-:-:S13]  /*250e0*/  ELECT P6, URZ, PT ;  /* 0x00000000003f782f */ /* 0x000fda00038c0000 */
.L_x_5461:
        /* <DEDUP_REMOVED lines=9> */
.L_x_5698:
[----:B------:R-:W-:Y:S05]  /*25180*/  BSYNC B1 ;  /* 0x0000000000017941 */ /* 0x000fea0003800000 */
.L_x_5463:
        /* <DEDUP_REMOVED lines=10> */
.L_x_5699:
[----:B------:R-:W-:Y:S05]  /*25230*/  BSYNC B2 ;  /* 0x0000000000027941 */ /* 0x000fea0003800000 */
.L_x_5467:
        /* <DEDUP_REMOVED lines=9> */
.L_x_5470:
[----:B------:R-:W-:Y:S05]  /*252d0*/  BSYNC B2 ;  /* 0x0000000000027941 */ /* 0x000fea0003800000 */
.L_x_5469:
        /* <DEDUP_REMOVED lines=8> */
[----:B0-----:R-:W-:Y:S01]  /*25360*/  VIADD R3, R12, 0x2a890 ;  /* 0x0002a8900c037836 */ /* 0x001fe20000000000 */
[----:B------:R-:W-:Y:S01]  /*25370*/  UMOV UR6, 0x0 ;  /* 0x0000000000067882 */ /* 0x000fe20000000000 */
[----:B------:R-:W-:Y:S01]  /*25380*/  VIADD R13, R8, 0x1e400 ;  /* 0x0001e400080d7836 */ /* 0x000fe20000000000 */
[----:B------:R-:W-:-:S09]  /*25390*/  UMOV UR7, 0x12f00000 ;  /* 0x12f0000000077882 */ /* 0x000fd20000000000 */
.L_x_5471:
        /* <DEDUP_REMOVED lines=16> */
.L_x_5472:
        /* <DEDUP_REMOVED lines=16> */
.L_x_5473:
        /* <DEDUP_REMOVED lines=13> */
.L_x_5700:
[----:B------:R-:W-:Y:S05]  /*25670*/  BSYNC B2 ;  /* 0x0000000000027941 */ /* 0x000fea0003800000 */
.L_x_5474:
        /* <DEDUP_REMOVED lines=11> */
.L_x_5477:
[----:B------:R-:W-:Y:S05]  /*25730*/  BSYNC B2 ;  /* 0x0000000000027941 */ /* 0x000fea0003800000 */
.L_x_5476:
        /* <DEDUP_REMOVED lines=8> */
.L_x_5478:
        /* <DEDUP_REMOVED lines=15> */
.L_x_5479:
        /* <DEDUP_REMOVED lines=15> */
.L_x_5480:
        /* <DEDUP_REMOVED lines=10> */
.L_x_5466:
[----:B------:R-:W-:Y:S05]  /*25a40*/  BSYNC B1 ;  /* 0x0000000000017941 */ /* 0x000fea0003800000 */
.L_x_5465:
        /* <DEDUP_REMOVED lines=9> */
.L_x_5497:
[----:B------:R-:W-:Y:S05]  /*25ae0*/  YIELD ;  /* 0x0000000000007946 */ /* 0x000fea0003800000 */
[----:B------:R-:W-:Y:S04]  /*25af0*/  BSSY B1, `(.L_x_5481) ;  /* 0x000008a000017945 */ /* 0x000fe80003800000 */
[----:B------:R-:W-:Y:S05]  /*25b00*/  @!P6 BRA `(.L_x_5482) ;  /* 0x000000080020e947 */ /* 0x000fea0003800000 */
[----:B------:R-:W-:Y:S01]  /*25b10*/  IMAD R6, R26, 0x8, R23 ;  /* 0x000000081a067824 */ /* 0x000fe200078e0217 */
[----:B0-----:R-:W-:Y:S01]  /*25b20*/  SHF.L.U32 R3, R29, 0x1f, RZ ;  /* 0x0000001f1d037819 */ /* 0x001fe200000006ff */
[----:B------:R-:W0:Y:S01]  /*25b30*/  S2R R2, SR_TID.X ;  /* 0x0000000000027919 */ /* 0x000e220000002100 */
[----:B------:R-:W-:Y:S02]  /*25b40*/  BSSY B2, `(.L_x_5483) ;  /* 0x0000005000027945 */ /* 0x000fe40003800000 */
[----:B------:R-:W1:Y:S01]  /*25b50*/  SYNCS.PHASECHK.TRANS64.TRYWAIT P1, [R6+URZ+0x2a8a0], R3 ;  /* 0x02a8a003060075a7 */ /* 0x000e62000802017f */
[----:B0-----:R-:W-:-:S04]  /*25b60*/  LOP3.LUT R2, R2, 0x7f, RZ, 0xc0, !PT ;  /* 0x0000007f02027812 */ /* 0x001fc800078ec0ff */
[----:B------:R-:W-:Y:S01]  /*25b70*/  ISETP.NE.AND P2, PT, R2, RZ, PT ;  /* 0x000000ff0200720c */ /* 0x000fe20003f45270 */
[----:B-1----:R-:W-:-:S12]  /*25b80*/  @!P1 BRA `(.L_x_5484) ;  /* 0x00000088002c9947 */ /* 0x002fd80003800000 */
.L_x_5701:
[----:B------:R-:W-:Y:S05]  /*25b90*/  BSYNC B2 ;  /* 0x0000000000027941 */ /* 0x000fea0003800000 */
.L_x_5483:
[----:B------:R-:W-:Y:S04]  /*25ba0*/  BSSY B2, `(.L_x_5485) ;  /* 0x0000009000027945 */ /* 0x000fe80003800000 */
[----:B------:R-:W-:Y:S05]  /*25bb0*/  @P2 BRA `(.L_x_5486) ;  /* 0x00000000001c2947 */ /* 0x000fea0003800000 */
[----:B------:R-:W1:Y:S02]  /*25bc0*/  S2R R2, SR_TID.X ;  /* 0x0000000000027919 */ /* 0x000e640000002100 */
[----:B-1----:R-:W-:Y:S01]  /*25bd0*/  LOP3.LUT R11, R2, 0x1f, RZ, 0xc0, !PT ;  /* 0x0000001f020b7812 */ /* 0x002fe200078ec0ff */
[----:B------:R-:W-:-:S03]  /*25be0*/  IMAD.MOV.U32 R2, RZ, RZ, 0x6000 ;  /* 0x00006000ff027424 */ /* 0x000fc600078e00ff */
[----:B------:R-:W-:Y:S01]  /*25bf0*/  ISETP.NE.AND P1, PT, R11, RZ, PT ;  /* 0x000000ff0b00720c */ /* 0x000fe20003f25270 */
[----:B------:R1:W-:-:S12]  /*25c00*/  SYNCS.ARRIVE.TRANS64 RZ, [R6+URZ+0x2a890], R2 ;  /* 0x02a8900206ff79a7 */ /* 0x0003d8000800003f */
[----:B-1----:R-:W-:Y:S05]  /*25c10*/  @!P1 BRA `(.L_x_5486) ;  /* 0x0000000000049947 */ /* 0x002fea0003800000 */
[----:B------:R-:W-:Y:S01]  /*25c20*/  BPT.TRAP 0x1 ;  /* 0x000000040000795c */ /* 0x000fe20000300000 */
.L_x_5486:
[----:B------:R-:W-:Y:S05]  /*25c30*/  BSYNC B2 ;  /* 0x0000000000027941 */ /* 0x000fea0003800000 */
.L_x_5485:
[----:B------:R-:W-:Y:S01]  /*25c40*/  MOV R14, RZ ;  /* 0x000000ff000e7202 */ /* 0x000fe20000000f00 */
[----:B------:R-:W-:Y:S01]  /*25c50*/  IMAD R11, R26, 0x6000, R23 ;  /* 0x000060001a0b7824 */ /* 0x000fe200078e0217 */
        /* <DEDUP_REMOVED lines=9> */
.L_x_5487:
        /* <DEDUP_REMOVED lines=16> */
.L_x_5488:
        /* <DEDUP_REMOVED lines=16> */
.L_x_5489:
        /* <DEDUP_REMOVED lines=13> */
.L_x_5702:
[----:B------:R-:W-:Y:S05]  /*25fc0*/  BSYNC B2 ;  /* 0x0000000000027941 */ /* 0x000fea0003800000 */
.L_x_5490:
        /* <DEDUP_REMOVED lines=11> */
.L_x_5493:
[----:B------:R-:W-:Y:S05]  /*26080*/  BSYNC B2 ;  /* 0x0000000000027941 */ /* 0x000fea0003800000 */
.L_x_5492:
        /* <DEDUP_REMOVED lines=8> */
.L_x_5494:
        /* <DEDUP_REMOVED lines=15> */
.L_x_5495:
        /* <DEDUP_REMOVED lines=15> */
.L_x_5496:
        /* <DEDUP_REMOVED lines=10> */
.L_x_5482:
[----:B------:R-:W-:Y:S05]  /*26390*/  BSYNC B1 ;  /* 0x0000000000017941 */ /* 0x000fea0003800000 */
.L_x_5481:
        /* <DEDUP_REMOVED lines=8> */
.L_x_5459:
[----:B------:R-:W-:Y:S05]  /*26420*/  BSYNC B0 ;  /* 0x0000000000007941 */ /* 0x000fea0003800000 */
.L_x_5458:
[----:B------:R-:W1:Y:S01]  /*26430*/  LDC R0, c[0x0][0x448] ;  /* 0x00011200ff007b82 */ /* 0x000e620000000800 */
[----:B------:R-:W-:Y:S01]  /*26440*/  VIADD R2, R25, 0x7f ;  /* 0x0000007f19027836 */ /* 0x000fe20000000000 */
        /* <DEDUP_REMOVED lines=23> */
.L_x_5500:
[----:B------:R-:W-:-:S13]  /*265c0*/  ISETP.NE.AND P0, PT, R3, 0x1, PT ;  /* 0x000000010300780c */ /* 0x000fda0003f05270 */
[----:B------:R-:W0:Y:S02]  /*265d0*/  @P0 LDC.64 R4, c[0x0][0x9e8] ;  /* 0x00027a00ff040b82 */ /* 0x000e240000000a00 */
[----:B0-----:R-:W-:-:S05]  /*265e0*/  @P0 IMAD.HI.U32 R4, R0, R4, RZ ;  /* 0x0000000400040227 */ /* 0x001fca00078e00ff */
[----:B------:R-:W-:-:S07]  /*265f0*/  @P0 SHF.R.U32.HI R0, RZ, R5, R4 ;  /* 0x00000005ff000219 */ /* 0x000fce0000011604 */
.L_x_5501:
[----:B------:R-:W-:Y:S05]  /*26600*/  BSYNC B0 ;  /* 0x0000000000007941 */ /* 0x000fea0003800000 */
.L_x_5499:
[----:B------:R-:W-:-:S05]  /*26610*/  IMAD R0, R0, R3, R3 ;  /* 0x0000000300007224 */ /* 0x000fca00078e0203 */
[----:B------:R-:W-:-:S07]  /*26620*/  VIMNMX R2, R2, R0, PT ;  /* 0x0000000002027248 */ /* 0x000fce0003fe0100 */
.L_x_5498:
[----:B------:R-:W-:Y:S01]  /*26630*/  VIADD R2, R2, 0x7f ;  /* 0x0000007f02027836 */ /* 0x000fe20000000000 */
[----:B------:R-:W-:Y:S01]  /*26640*/  ULDC UR4, c[0x0][0x9dc] ;  /* 0x0002770000047ab9 */ /* 0x000fe20000000800 */
[----:B------:R-:W-:-:S03]  /*26650*/  IMAD.MOV.U32 R4, RZ, RZ, R25 ;  /* 0x000000ffff047224 */ /* 0x000fc600078e0019 */
[----:B------:R-:W-:-:S04]  /*26660*/  SHF.R.S32.HI R0, RZ, 0x1f, R2 ;  /* 0x0000001fff007819 */ /* 0x000fc80000011402 */
[----:B------:R-:W-:Y:S02]  /*26670*/  LEA.HI R0, R0, R2, RZ, 0x7 ;  /* 0x0000000200007211 */ /* 0x000fe400078f38ff */
[----:B------:R-:W0:Y:S02]  /*26680*/  @P1 LDC R2, c[0x0][0x44c] ;  /* 0x00011300ff021b82 */ /* 0x000e240000000800 */
[----:B------:R-:W-:-:S04]  /*26690*/  SHF.R.S32.HI R0, RZ, 0x7, R0 ;  /* 0x00000007ff007819 */ /* 0x000fc80000011400 */
[----:B------:R-:W-:Y:S02]  /*266a0*/  VIMNMX R31, R10, R0, PT ;  /* 0x000000000a1f7248 */ /* 0x000fe40003fe0100 */
[----:B------:R-:W1:Y:S03]  /*266b0*/  @P1 LDC R0, c[0x0][0x450] ;  /* 0x00011400ff001b82 */ /* 0x000e660000000800 */
[----:B------:R2:W-:Y:S01]  /*266c0*/  STL [R1+0x28], R31 ;  /* 0x0000281f01007387 */ /* 0x0005e20000100800 */
[----:B0-----:R-:W-:-:S05]  /*266d0*/  @P1 IMAD.HI.U32 R2, R25, R2, RZ ;  /* 0x0000000219021227 */ /* 0x001fca00078e00ff */
[----:B-1----:R-:W-:-:S05]  /*266e0*/  @P1 SHF.R.U32.HI R4, RZ, R0, R2 ;  /* 0x00000000ff041219 */ /* 0x002fca0000011602 */
[----:B------:R-:W-:-:S04]  /*266f0*/  IMAD.IADD R2, R9, 0x1, R4 ;  /* 0x0000000109027824 */ /* 0x000fc800078e0204 */
        /* <DEDUP_REMOVED lines=12> */
.L_x_5504:
[----:B------:R-:W-:-:S13]  /*267c0*/  ISETP.NE.AND P0, PT, R3, 0x1, PT ;  /* 0x000000010300780c */ /* 0x000fda0003f05270 */
[----:B------:R-:W0:Y:S02]  /*267d0*/  @P0 LDC.64 R4, c[0x0][0x9e8] ;  /* 0x00027a00ff040b82 */ /* 0x000e240000000a00 */
[----:B0-----:R-:W-:-:S05]  /*267e0*/  @P0 IMAD.HI.U32 R4, R2, R4, RZ ;  /* 0x0000000402040227 */ /* 0x001fca00078e00ff */
[----:B------:R-:W-:-:S07]  /*267f0*/  @P0 SHF.R.U32.HI R2, RZ, R5, R4 ;  /* 0x00000005ff020219 */ /* 0x000fce0000011604 */
.L_x_5505:
[----:B------:R-:W-:Y:S05]  /*26800*/  BSYNC B0 ;  /* 0x0000000000007941 */ /* 0x000fea0003800000 */
.L_x_5503:
[----:B------:R-:W-:-:S05]  /*26810*/  IMAD R2, R2, R3, RZ ;  /* 0x0000000302027224 */ /* 0x000fca00078e02ff */
[----:B------:R-:W-:-:S07]  /*26820*/  VIMNMX R0, R0, R2, !PT ;  /* 0x0000000200007248 */ /* 0x000fce0007fe0100 */
.L_x_5502:
        /* <DEDUP_REMOVED lines=23> */
.L_x_5506:
        /* <DEDUP_REMOVED lines=9> */
[----:B------:R-:W-:Y:S01]  /*26a30*/  MOV R8, 0x70 ;  /* 0x0000007000087802 */ /* 0x000fe20000000f00 */
[----:B------:R-:W0:Y:S01]  /*26a40*/  LDC.64 R2, c[0x4][R2] ;  /* 0x0100000002027b82 */ /* 0x000e220000000a00 */
[----:B------:R-:W-:Y:S02]  /*26a50*/  IMAD.U32 R5, RZ, RZ, UR7 ;  /* 0x00000007ff057e24 */ /* 0x000fe4000f8e00ff */
[----:B------:R-:W-:Y:S02]  /*26a60*/  IMAD.U32 R6, RZ, RZ, UR8 ;  /* 0x00000008ff067e24 */ /* 0x000fe4000f8e00ff */
[----:B------:R-:W-:-:S02]  /*26a70*/  IMAD.U32 R7, RZ, RZ, UR9 ;  /* 0x00000009ff077e24 */ /* 0x000fc4000f8e00ff */
[----:B------:R-:W-:Y:S02]  /*26a80*/  IMAD.U32 R10, RZ, RZ, UR4 ;  /* 0x00000004ff0a7e24 */ /* 0x000fe4000f8e00ff */
[----:B------:R-:W-:Y:S02]  /*26a90*/  IMAD.U32 R11, RZ, RZ, UR5 ;  /* 0x00000005ff0b7e24 */ /* 0x000fe4000f8e00ff */
[----:B------:R-:W-:Y:S02]  /*26aa0*/  IMAD.MOV.U32 R12, RZ, RZ, 0x1 ;  /* 0x00000001ff0c7424 */ /* 0x000fe400078e00ff */
[----:B------:R-:W-:-:S07]  /*26ab0*/  IMAD.MOV.U32 R13, RZ, RZ, RZ ;  /* 0x000000ffff0d7224 */ /* 0x000fce00078e00ff */
[----:B------:R-:W-:-:S07]  /*26ac0*/  LEPC R20, `(.L_x_5509) ;  /* 0x000000001014794e */ /* 0x000fce0000000000 */
[----:B0-----:R-:W-:Y:S05]  /*26ad0*/  CALL.ABS.NOINC R2 ;  /* 0x0000000002007343 */ /* 0x001fea0003c00000 */
.L_x_5509:
[----:B------:R-:W-:Y:S05]  /*26ae0*/  BSYNC B6 ;  /* 0x0000000000067941 */ /* 0x000fea0003800000 */
.L_x_5508:
        /* <DEDUP_REMOVED lines=22> */
.L_x_5511:
[----:B------:R-:W-:Y:S05]  /*26c50*/  BSYNC B6 ;  /* 0x0000000000067941 */ /* 0x000fea0003800000 */
.L_x_5510:
        /* <DEDUP_REMOVED lines=20> */
.L_x_5513:
[----:B------:R-:W-:Y:S05]  /*26da0*/  BSYNC B6 ;  /* 0x0000000000067941 */ /* 0x000fea0003800000 */
.L_x_5512:
        /* <DEDUP_REMOVED lines=19> */
.L_x_5515:
[----:B------:R-:W-:Y:S05]  /*26ee0*/  BSYNC B6 ;  /* 0x0000000000067941 */ /* 0x000fea0003800000 */
.L_x_5514:
        /* <DEDUP_REMOVED lines=9> */
[----:B------:R-:W4:Y:S02]  /*26f80*/  @P0 LDC.64 R2, c[0x0][0x9f8] ;  /* 0x00027e00ff020b82 */ /* 0x000f240000000a00 */
[----:B----4-:R-:W-:-:S05]  /*26f90*/  @P0 IMAD.WIDE R2, R19, 0x4, R2 ;  /* 0x0000000413020825 */ /* 0x010fca00078e0202 */
[----:B------:R4:W3:Y:S01]  /*26fa0*/  @P0 LDG.E R30, desc[UR42][R2.64] ;  /* 0x0000002a021e0981 */ /* 0x0008e2000c1e1900 */
[----:B0-----:R-:W-:Y:S02]  /*26fb0*/  ISETP.NE.AND P1, PT, R6, 0x1, PT ;  /* 0x000000010600780c */ /* 0x001fe40003f25270 */
[----:B-1----:R-:W-:Y:S02]  /*26fc0*/  LOP3.LUT R20, R20, 0x7f, RZ, 0xc0, !PT ;  /* 0x0000007f14147812 */ /* 0x002fe400078ec0ff */
[----:B--2---:R-:W-:Y:S02]  /*26fd0*/  SHF.L.U32 R21, R21, 0x5, RZ ;  /* 0x0000000515157819 */ /* 0x004fe400000006ff */
[----:B------:R-:W-:Y:S02]  /*26fe0*/  SHF.R.U32.HI R20, RZ, 0x2, R20 ;  /* 0x00000002ff147819 */ /* 0x000fe40000011614 */
[----:B------:R-:W-:-:S04]  /*26ff0*/  LOP3.LUT R21, R21, 0x60, RZ, 0xc0, !PT ;  /* 0x0000006015157812 */ /* 0x000fc800078ec0ff */
[----:B------:R-:W-:Y:S01]  /*27000*/  LOP3.LUT R5, R0, R20, R21, 0xfe, !PT ;  /* 0x0000001400057212 */ /* 0x000fe200078efe15 */
[----:B------:R-:W0:Y:S03]  /*27010*/  @P1 LDC R4, c[0x0][0x434] ;  /* 0x00010d00ff041b82 */ /* 0x000e260000000800 */
[C---:B------:R-:W-:Y:S01]  /*27020*/  ISETP.GE.AND P0, PT, R5.reuse, R27, PT ;  /* 0x0000001b0500720c */ /* 0x040fe20003f06270 */
[----:B----4-:R-:W-:-:S04]  /*27030*/  IMAD.IADD R3, R5, 0x1, R34 ;  /* 0x0000000105037824 */ /* 0x010fc800078e0222 */
        /* <DEDUP_REMOVED lines=9> */
[C---:B---3--:R-:W-:Y:S02]  /*270d0*/  ISETP.GE.AND P3, PT, R32.reuse, R10, PT ;  /* 0x0000000a2000720c */ /* 0x048fe40003f66270 */
[C---:B------:R-:W-:Y:S02]  /*270e0*/  LOP3.LUT R31, R32.reuse, 0x40, RZ, 0xfc, !PT ;  /* 0x00000040201f7812 */ /* 0x040fe400078efcff */
[----:B------:R-:W-:Y:S01]  /*270f0*/  LOP3.LUT R33, R33, 0xfffffffb, RZ, 0xc0, !PT ;  /* 0xfffffffb21217812 */ /* 0x000fe200078ec0ff */
[----:B------:R-:W-:Y:S01]  /*27100*/  IMAD.U32 R11, RZ, RZ, UR39 ;  /* 0x00000027ff0b7e24 */ /* 0x000fe2000f8e00ff */
[----:B------:R-:W-:-:S04]  /*27110*/  LOP3.LUT R21, R32, 0x80, RZ, 0xfc, !PT ;  /* 0x0000008020157812 */ /* 0x000fc800078efcff */
[----:B------:R-:W-:-:S03]  /*27120*/  ISETP.NE.AND P2, PT, R11, 0x3, PT ;  /* 0x000000030b00780c */ /* 0x000fc60003f45270 */
[----:B------:R-:W-:-:S04]  /*27130*/  @P3 LOP3.LUT R33, R33, 0x4, RZ, 0xfc, !PT ;  /* 0x0000000421213812 */ /* 0x000fc800078efcff */
[----:B------:R-:W-:-:S04]  /*27140*/  LOP3.LUT R33, R33, 0xfffffff7, RZ, 0xc0, !PT ;  /* 0xfffffff721217812 */ /* 0x000fc800078ec0ff */
[----:B------:R-:W-:Y:S01]  /*27150*/  LOP3.LUT R33, R33, 0xfffffffd, RZ, 0xc0, !PT ;  /* 0xfffffffd21217812 */ /* 0x000fe200078ec0ff */
[----:B------:R-:W-:Y:S01]  /*27160*/  UMOV UR4, 0xffffffff ;  /* 0xffffffff00047882 */ /* 0x000fe20000000000 */
[----:B------:R-:W-:Y:S01]  /*27170*/  SHF.R.S32.HI R36, RZ, 0x1f, R30 ;  /* 0x0000001fff247819 */ /* 0x000fe2000001141e */
[----:B-1----:R-:W-:-:S04]  /*27180*/  @!P0 IMAD.WIDE.U32 R8, R30, R2, R8 ;  /* 0x000000021e088225 */ /* 0x002fc800078e0008 */
[----:B------:R-:W-:-:S04]  /*27190*/  @!P0 IMAD R2, R36, R2, RZ ;  /* 0x0000000224028224 */ /* 0x000fc800078e02ff */
[----:B------:R-:W-:Y:S01]  /*271a0*/  @!P0 IMAD R3, R30, R3, R2 ;  /* 0x000000031e038224 */ /* 0x000fe200078e0202 */
[----:B0-----:R-:W-:Y:S01]  /*271b0*/  @!P0 LEA R2, P1, R8, R4, 0x2 ;  /* 0x0000000408028211 */ /* 0x001fe200078210ff */
[----:B------:R-:W-:Y:S02]  /*271c0*/  IMAD.MOV.U32 R4, RZ, RZ, RZ ;  /* 0x000000ffff047224 */ /* 0x000fe400078e00ff */
[----:B------:R-:W-:-:S05]  /*271d0*/  @!P0 IMAD.IADD R3, R9, 0x1, R3 ;  /* 0x0000000109038824 */ /* 0x000fca00078e0203 */
[----:B------:R-:W-:Y:S02]  /*271e0*/  @!P0 LEA.HI.X R3, R8, R5, R3, 0x2, P1 ;  /* 0x0000000508038211 */ /* 0x000fe400008f1403 */
[----:B------:R-:W-:-:S03]  /*271f0*/  ISETP.GE.AND P1, PT, R31, R10, PT ;  /* 0x0000000a1f00720c */ /* 0x000fc60003f26270 */
[----:B------:R0:W5:Y:S01]  /*27200*/  @!P0 LDG.E R4, desc[UR42][R2.64] ;  /* 0x0000002a02048981 */ /* 0x000162000c1e1900 */
[----:B------:R-:W-:-:S09]  /*27210*/  ISETP.GE.AND P0, PT, R21, R10, PT ;  /* 0x0000000a1500720c */ /* 0x000fd20003f06270 */
[----:B------:R-:W-:-:S04]  /*27220*/  @P1 LOP3.LUT R33, R33, 0x2, RZ, 0xfc, !PT ;  /* 0x0000000221211812 */ /* 0x000fc800078efcff */
[----:B------:R-:W-:-:S04]  /*27230*/  @P2 LOP3.LUT R33, R33, 0x8, RZ, 0xfc, !PT ;  /* 0x0000000821212812 */ /* 0x000fc800078efcff */
[----:B------:R-:W-:-:S04]  /*27240*/  LOP3.LUT R33, R33, 0xfffffffe, RZ, 0xc0, !PT ;  /* 0xfffffffe21217812 */ /* 0x000fc800078ec0ff */
[----:B------:R-:W-:Y:S01]  /*27250*/  @P0 LOP3.LUT R33, R33, 0x1, RZ, 0xfc, !PT ;  /* 0x0000000121210812 */ /* 0x000fe200078efcff */
[----:B0-----:R-:W-:Y:S06]  /*27260*/  BRA.DIV UR4, `(.L_x_5516) ;  /* 0x00000072049c7947 */ /* 0x001fec000b800000 */
.L_x_5705:
[----:B------:R-:W-:Y:S01]  /*27270*/  SHF.R.S32.HI R31, RZ, 0x1f, R18 ;  /* 0x0000001fff1f7819 */ /* 0x000fe20000011412 */
[----:B------:R-:W-:Y:S06]  /*27280*/  @!P2 BRA `(.L_x_5517) ;  /* 0x000000000004a947 */ /* 0x000fec0003800000 */
[----:B------:R-:W-:Y:S01]  /*27290*/  BPT.TRAP 0x1 ;  /* 0x000000040000795c */ /* 0x000fe20000300000 */
.L_x_5517:
[----:B------:R-:W-:Y:S01]  /*272a0*/  IMAD R6, R24, 0x8, R23 ;  /* 0x0000000818067824 */ /* 0x000fe200078e0217 */
[----:B------:R-:W-:Y:S01]  /*272b0*/  SHF.L.U32 R21, R28, 0x1f, RZ ;  /* 0x0000001f1c157819 */ /* 0x000fe200000006ff */
[----:B------:R-:W-:Y:S01]  /*272c0*/  BSSY B0, `(.L_x_5518) ;  /* 0x0000005000007945 */ /* 0x000fe20003800000 */
[----:B------:R-:W-:Y:S02]  /*272d0*/  IADD3 R27, -R20, R27, -R0 ;  /* 0x0000001b141b7210 */ /* 0x000fe40007ffe900 */
[----:B------:R-:W0:Y:S01]  /*272e0*/  SYNCS.PHASECHK.TRANS64.TRYWAIT P0, [R6+URZ+0x2a880], R21 ;  /* 0x02a88015060075a7 */ /* 0x000e22000800017f */
[----:B------:R-:W-:Y:S01]  /*272f0*/  SHF.R.S32.HI R10, RZ, 0x1f, R7 ;  /* 0x0000001fff0a7819 */ /* 0x000fe20000011407 */
[----:B0-----:R-:W-:Y:S06]  /*27300*/  @!P0 BRA `(.L_x_5519) ;  /* 0x0000007000a88947 */ /* 0x001fec0003800000 */
.L_x_5706:
[----:B------:R-:W-:Y:S05]  /*27310*/  BSYNC B0 ;  /* 0x0000000000007941 */ /* 0x000fea0003800000 */
.L_x_5518:
        /* <DEDUP_REMOVED lines=23> */
[----:B------:R-:W1:Y:S01]  /*27490*/  SHFL.IDX PT, R8, R2, RZ, 0x1c1f ;  /* 0x001c1fff02087589 */ /* 0x000e6200000e0000 */
[----:B------:R-:W2:Y:S01]  /*274a0*/  LDC R12, c[0x0][0x2f4] ;  /* 0x0000bd00ff0c7b82 */ /* 0x000ea20000000800 */
[C---:B------:R-:W-:Y:S02]  /*274b0*/  LOP3.LUT R13, R32.reuse, 0x40, RZ, 0xfc, !PT ;  /* 0x00000040200d7812 */ /* 0x040fe400078efcff */
[----:B------:R-:W3:Y:S01]  /*274c0*/  SHFL.IDX PT, R0, R3, RZ, 0x1c1f ;  /* 0x001c1fff03007589 */ /* 0x000ee200000e0000 */
[----:B------:R-:W-:Y:S02]  /*274d0*/  LOP3.LUT R11, R32, 0x80, RZ, 0xfc, !PT ;  /* 0x00000080200b7812 */ /* 0x000fe400078efcff */
[----:B------:R-:W-:Y:S02]  /*274e0*/  ISETP.GE.AND P6, PT, R27, 0x61, PT ;  /* 0x000000611b00780c */ /* 0x000fe40003fc6270 */
[----:B------:R-:W-:Y:S02]  /*274f0*/  LOP3.LUT R33, R33, 0xffffffef, RZ, 0xc0, !PT ;  /* 0xffffffef21217812 */ /* 0x000fe400078ec0ff */
[----:B------:R-:W-:-:S09]  /*27500*/  ISETP.GE.AND P4, PT, R27, 0x21, PT ;  /* 0x000000211b00780c */ /* 0x000fd20003f86270 */
[----:B------:R-:W-:Y:S02]  /*27510*/  @P6 LOP3.LUT R33, R33, 0x10, RZ, 0xfc, !PT ;  /* 0x0000001021216812 */ /* 0x000fe400078efcff */
[C---:B-1----:R-:W-:Y:S02]  /*27520*/  IADD3 R8, P0, R32.reuse, R8, RZ ;  /* 0x0000000820087210 */ /* 0x042fe40007f1e0ff */
[-C--:B--2---:R-:W-:Y:S02]  /*27530*/  ISETP.GE.AND P3, PT, R32, R12.reuse, PT ;  /* 0x0000000c2000720c */ /* 0x084fe40003f66270 */
[-C--:B------:R-:W-:Y:S01]  /*27540*/  ISETP.GE.AND P2, PT, R13, R12.reuse, PT ;  /* 0x0000000c0d00720c */ /* 0x080fe20003f46270 */
[----:B---3--:R-:W-:Y:S01]  /*27550*/  IMAD.X R9, RZ, RZ, R0, P0 ;  /* 0x000000ffff097224 */ /* 0x008fe200000e0600 */
[----:B------:R-:W-:Y:S01]  /*27560*/  ISETP.LT.OR P0, PT, R27, 0x1, P3 ;  /* 0x000000011b00780c */ /* 0x000fe20001f01670 */
[----:B------:R-:W-:Y:S01]  /*27570*/  IMAD.IADD R0, R23, 0x1, R5 ;  /* 0x0000000117007824 */ /* 0x000fe200078e0205 */
[----:B------:R-:W-:Y:S01]  /*27580*/  ISETP.LT.OR P1, PT, R27, 0x1, P2 ;  /* 0x000000011b00780c */ /* 0x000fe20001721670 */
[----:B------:R-:W-:Y:S10]  /*27590*/  SHFL.IDX PT, R5, R3, 0x1, 0x1c1f ;  /* 0x003c1f0003057f89 */ /* 0x000ff400000e0000 */
[----:B------:R-:W-:Y:S01]  /*275a0*/  LDGSTS.E.BYPASS.LTC128B.128 [R0+0xc400], desc[UR42][R8.64], !P0 ;  /* 0x0c40000008007fae */ /* 0x000fe2000c101d6a */
[----:B------:R-:W-:-:S03]  /*275b0*/  ISETP.GE.AND P0, PT, R11, R12, PT ;  /* 0x0000000c0b00720c */ /* 0x000fc60003f06270 */
[----:B------:R-:W-:Y:S01]  /*275c0*/  LDGSTS.E.BYPASS.LTC128B.128 [R0+0xe400], desc[UR42][R8.64+0x40], !P1 ;  /* 0x0e40004008007fae */ /* 0x000fe2000c901d6a */
[----:B------:R-:W-:-:S13]  /*275d0*/  ISETP.LT.OR P1, PT, R27, 0x1, P0 ;  /* 0x000000011b00780c */ /* 0x000fda0000721670 */
[----:B------:R1:W-:Y:S04]  /*275e0*/  LDGSTS.E.BYPASS.LTC128B.128 [R0+0x10400], desc[UR42][R8.64+0x80], !P1 ;  /* 0x1040008008007fae */ /* 0x0003e8000c901d6a */
[----:B-1----:R-:W1:Y:S02]  /*275f0*/  SHFL.IDX PT, R8, R2, 0x1, 0x1c1f ;  /* 0x003c1f0002087f89 */ /* 0x002e6400000e0000 */
[----:B-1----:R-:W-:-:S05]  /*27600*/  IADD3 R8, P1, R32, R8, RZ ;  /* 0x0000000820087210 */ /* 0x002fca0007f3e0ff */
        /* <DEDUP_REMOVED lines=17> */
[----:B------:R-:W-:-:S13]  /*27720*/  ISETP.LT.OR P1, PT, R27, 0x41, P0 ;  /* 0x000000411b00780c */ /* 0x000fda0000721670 */
[----:B------:R1:W-:Y:S01]  /*27730*/  LDGSTS.E.BYPASS.LTC128B.128 [R0+0x11400], desc[UR42][R8.64+0x80], !P1 ;  /* 0x1140008008007fae */ /* 0x0003e2000c901d6a */
[----:B--2---:R-:W-:-:S13]  /*27740*/  ISETP.GE.AND P1, PT, R27, 0x41, PT ;  /* 0x000000411b00780c */ /* 0x004fda0003f26270 */
.L_x_5716:
[C---:B------:R-:W-:Y:S02]  /*27750*/  ISETP.LT.OR P3, PT, R27.reuse, 0x61, P3 ;  /* 0x000000611b00780c */ /* 0x040fe40001f61670 */
        /* <DEDUP_REMOVED lines=12> */
.L_x_5521:
        /* <DEDUP_REMOVED lines=11> */
.L_x_5522:
[----:B------:R3:W-:Y:S01]  /*278d0*/  SYNCS.ARRIVE.TRANS64.A1T0 RZ, [R6+URZ+0x2a870], RZ ;  /* 0x02a870ff06ff79a7 */ /* 0x0007e2000810003f */
[----:B------:R-:W-:Y:S05]  /*278e0*/  @!P3 BRA `(.L_x_5523) ;  /* 0x000000000004b947 */ /* 0x000fea0003800000 */
[----:B------:R-:W-:Y:S01]  /*278f0*/  BPT.TRAP 0x1 ;  /* 0x000000040000795c */ /* 0x000fe20000300000 */
.L_x_5523:
[----:B------:R-:W4:Y:S01]  /*27900*/  SYNCS.PHASECHK.TRANS64.TRYWAIT P0, [R6+URZ+0x2a840], R21 ;  /* 0x02a84015060075a7 */ /* 0x000f22000800017f */
[----:B------:R-:W-:Y:S04]  /*27910*/  BSSY B0, `(.L_x_5524) ;  /* 0x0000002000007945 */ /* 0x000fe80003800000 */
[----:B----4-:R-:W-:Y:S05]  /*27920*/  @!P0 BRA `(.L_x_5525) ;  /* 0x0000007000e48947 */ /* 0x010fea0003800000 */
.L_x_5717:
[----:B------:R-:W-:Y:S05]  /*27930*/  BSYNC B0 ;  /* 0x0000000000007941 */ /* 0x000fea0003800000 */
.L_x_5524:
[----:B------:R-:W-:Y:S01]  /*27940*/  ULDC.64 UR4, c[0x0][0x300] ;  /* 0x0000c00000047ab9 */ /* 0x000fe20000000a00 */
[----:B-12---:R-:W1:Y:S01]  /*27950*/  LDC R8, c[0x0][0x2f4] ;  /* 0x0000bd00ff087b82 */ /* 0x006e620000000800 */
        /* <DEDUP_REMOVED lines=42> */
[----:B------:R-:W-:Y:S04]  /*27c00*/  @P4 LDGSTS.E.BYPASS.LTC128B.128 [R0+0x20c00], desc[UR42][R2.64+0x40], !P3 ;  /* 0x20c0004002004fae */ /* 0x000fe8000d901d6a */
[----:B------:R1:W-:Y:S04]  /*27c10*/  @P4 LDGSTS.E.BYPASS.LTC128B.128 [R0+0x22c00], desc[UR42][R2.64+0x80], !P2 ;  /* 0x22c0008002004fae */ /* 0x0003e8000d101d6a */
[----:B-1----:R-:W1:Y:S04]  /*27c20*/  SHFL.IDX PT, R3, R4, 0x2, 0x1c1f ;  /* 0x005c1f0004037f89 */ /* 0x002e6800000e0000 */
[----:B------:R-:W2:Y:S04]  /*27c30*/  SHFL.IDX PT, R2, R5, 0x2, 0x1c1f ;  /* 0x005c1f0005027f89 */ /* 0x000ea800000e0000 */
[----:B------:R-:W0:Y:S04]  /*27c40*/  SHFL.IDX PT, R4, R4, 0x3, 0x1c1f ;  /* 0x007c1f0004047f89 */ /* 0x000e2800000e0000 */
[----:B------:R-:W0:Y:S01]  /*27c50*/  SHFL.IDX PT, R5, R5, 0x3, 0x1c1f ;  /* 0x007c1f0005057f89 */ /* 0x000e2200000e0000 */
[----:B-1----:R-:W-:-:S05]  /*27c60*/  @P1 IADD3 R3, P0, R32, R3, RZ ;  /* 0x0000000320031210 */ /* 0x002fca0007f1e0ff */
[----:B--2---:R-:W-:-:S05]  /*27c70*/  @P1 IMAD.X R2, RZ, RZ, R2, P0 ;  /* 0x000000ffff021224 */ /* 0x004fca00000e0602 */
[----:B------:R-:W-:-:S04]  /*27c80*/  @P1 LOP3.LUT R3, R3, R2, RZ, 0x3c, !PT ;  /* 0x0000000203031212 */ /* 0x000fc800078e3cff */
[----:B------:R-:W-:-:S04]  /*27c90*/  @P1 LOP3.LUT R2, R3, R2, RZ, 0x3c, !PT ;  /* 0x0000000203021212 */ /* 0x000fc800078e3cff */
[----:B------:R-:W-:-:S05]  /*27ca0*/  @P1 LOP3.LUT R3, R3, R2, RZ, 0x3c, !PT ;  /* 0x0000000203031212 */ /* 0x000fca00078e3cff */
[----:B------:R1:W-:Y:S04]  /*27cb0*/  @P1 LDGSTS.E.BYPASS.LTC128B.128 [R0+0x1f400], desc[UR42][R2.64], !P6 ;  /* 0x1f40000002001fae */ /* 0x0003e8000f101d6a */
[----:B------:R1:W-:Y:S04]  /*27cc0*/  @P1 LDGSTS.E.BYPASS.LTC128B.128 [R0+0x21400], desc[UR42][R2.64+0x40], !P3 ;  /* 0x2140004002001fae */ /* 0x0003e8000d901d6a */
[----:B0-----:R1:W-:Y:S02]  /*27cd0*/  @P1 LDGSTS.E.BYPASS.LTC128B.128 [R0+0x23400], desc[UR42][R2.64+0x80], !P2 ;  /* 0x2340008002001fae */ /* 0x0013e4000d101d6a */
.L_x_5727:
        /* <DEDUP_REMOVED lines=12> */
.L_x_5527:
        /* <DEDUP_REMOVED lines=11> */
.L_x_5528:
[----:B------:R0:W5:Y:S01]  /*27e50*/  LDL.LU R3, [R1+0x1c] ;  /* 0x00001c0001037983 */ /* 0x0001620000300800 */
        /* <DEDUP_REMOVED lines=27> */
[----:B------:R-:W-:Y:S01]  /*28010*/  MOV R13, RZ ;  /* 0x000000ff000d7202 */ /* 0x000fe20000000f00 */
[----:B------:R-:W1:Y:S01]  /*28020*/  LDC.64 R2, c[0x4][R2] ;  /* 0x0100000002027b82 */ /* 0x000e620000000a00 */
[----:B------:R-:W-:Y:S02]  /*28030*/  IMAD.U32 R5, RZ, RZ, UR5 ;  /* 0x00000005ff057e24 */ /* 0x000fe4000f8e00ff */
[----:B0--34-:R-:W-:Y:S02]  /*28040*/  IMAD.U32 R6, RZ, RZ, UR6 ;  /* 0x00000006ff067e24 */ /* 0x019fe4000f8e00ff */
[----:B------:R-:W-:-:S02]  /*28050*/  IMAD.U32 R7, RZ, RZ, UR7 ;  /* 0x00000007ff077e24 */ /* 0x000fc4000f8e00ff */
[----:B------:R-:W-:Y:S02]  /*28060*/  IMAD.U32 R10, RZ, RZ, UR8 ;  /* 0x00000008ff0a7e24 */ /* 0x000fe4000f8e00ff */
[----:B------:R-:W-:Y:S02]  /*28070*/  IMAD.U32 R11, RZ, RZ, UR9 ;  /* 0x00000009ff0b7e24 */ /* 0x000fe4000f8e00ff */
[----:B------:R-:W-:Y:S02]  /*28080*/  IMAD.MOV.U32 R8, RZ, RZ, 0x70 ;  /* 0x00000070ff087424 */ /* 0x000fe400078e00ff */
[----:B------:R-:W-:-:S07]  /*28090*/  IMAD.MOV.U32 R12, RZ, RZ, 0x1 ;  /* 0x00000001ff0c7424 */ /* 0x000fce00078e00ff */
[----:B------:R-:W-:-:S07]  /*280a0*/  LEPC R20, `(.L_x_5530) ;  /* 0x000000001014794e */ /* 0x000fce0000000000 */
[----:B-1----:R-:W-:Y:S05]  /*280b0*/  CALL.ABS.NOINC R2 ;  /* 0x0000000002007343 */ /* 0x002fea0003c00000 */
.L_x_5530:
[----:B------:R-:W-:Y:S05]  /*280c0*/  BSYNC B6 ;  /* 0x0000000000067941 */ /* 0x000fea0003800000 */
.L_x_5529:
[----:B----4-:R-:W2:Y:S01]  /*280d0*/  LDL.LU R21, [R1+0x2c] ;  /* 0x00002c0001157983 */ /* 0x010ea20000300800 */
[----:B------:R-:W-:Y:S01]  /*280e0*/  ULDC.64 UR4, c[0x0][0x2d8] ;  /* 0x0000b60000047ab9 */ /* 0x000fe20000000a00 */
[----:B------:R-:W4:Y:S02]  /*280f0*/  LDC R7, c[0x0][0x448] ;  /* 0x00011200ff077b82 */ /* 0x000f240000000800 */
[----:B------:R-:W2:Y:S04]  /*28100*/  LDL.LU R20, [R1+0x1c] ;  /* 0x00001c0001147983 */ /* 0x000ea80000300800 */
[----:B-1----:R-:W2:Y:S01]  /*28110*/  LDL.LU.64 R2, [R1+0x20] ;  /* 0x0000200001027983 */ /* 0x002ea20000300a00 */
[----:B------:R-:W-:-:S03]  /*28120*/  IMAD R0, R31, UR4, RZ ;  /* 0x000000041f007c24 */ /* 0x000fc6000f8e02ff */
[----:B------:R1:W5:Y:S01]  /*28130*/  LDL R8, [R1+0x18] ;  /* 0x0000180001087983 */ /* 0x0003620000100800 */
[----:B------:R-:W-:Y:S01]  /*28140*/  IMAD R0, R18, UR5, R0 ;  /* 0x0000000512007c24 */ /* 0x000fe2000f8e0200 */
[----:B----4-:R-:W-:-:S13]  /*28150*/  ISETP.NE.AND P0, PT, R7, 0x1, PT ;  /* 0x000000010700780c */ /* 0x010fda0003f05270 */
[----:B0--3--:R-:W0:Y:S01]  /*28160*/  @P0 LDC R6, c[0x0][0x44c] ;  /* 0x00011300ff060b82 */ /* 0x009e220000000800 */
[C---:B------:R-:W-:Y:S02]  /*28170*/  LOP3.LUT R9, R32.reuse, 0x40, RZ, 0xfc, !PT ;  /* 0x0000004020097812 */ /* 0x040fe400078efcff */
[----:B------:R-:W-:Y:S01]  /*28180*/  LOP3.LUT R10, R32, 0x80, RZ, 0xfc, !PT ;  /* 0x00000080200a7812 */ /* 0x000fe200078efcff */
[----:B--2---:R-:W-:Y:S02]  /*28190*/  IMAD.MOV.U32 R3, RZ, RZ, R20 ;  /* 0x000000ffff037224 */ /* 0x004fe400078e0014 */
[----:B------:R-:W2:Y:S01]  /*281a0*/  S2R R20, SR_TID.X ;  /* 0x0000000000147919 */ /* 0x000ea20000002100 */
[----:B------:R-:W-:Y:S01]  /*281b0*/  IMAD.WIDE.U32 R2, R18, UR4, R2 ;  /* 0x0000000412027c25 */ /* 0x000fe2000f8e0002 */
[----:B------:R-:W-:-:S03]  /*281c0*/  ULDC.64 UR4, c[0x0][0x2e0] ;  /* 0x0000b80000047ab9 */ /* 0x000fc60000000a00 */
[----:B------:R-:W-:Y:S02]  /*281d0*/  IMAD.IADD R3, R3, 0x1, R0 ;  /* 0x0000000103037824 */ /* 0x000fe400078e0200 */
[----:B------:R-:W-:Y:S02]  /*281e0*/  IMAD R0, R21, UR4, RZ ;  /* 0x0000000415007c24 */ /* 0x000fe4000f8e02ff */
[----:B------:R-:W3:Y:S01]  /*281f0*/  S2R R21, SR_TID.X ;  /* 0x0000000000157919 */ /* 0x000ee20000002100 */
[----:B------:R-:W-:-:S04]  /*28200*/  IMAD.WIDE.U32 R2, R27, UR4, R2 ;  /* 0x000000041b027c25 */ /* 0x000fc8000f8e0002 */
[----:B------:R-:W-:Y:S01]  /*28210*/  IMAD R0, R27, UR5, R0 ;  /* 0x000000051b007c24 */ /* 0x000fe2000f8e0200 */
[----:B------:R-:W-:-:S03]  /*28220*/  ULDC.64 UR4, c[0x0][0x2d0] ;  /* 0x0000b40000047ab9 */ /* 0x000fc60000000a00 */
[----:B------:R-:W-:Y:S02]  /*28230*/  IMAD.IADD R3, R3, 0x1, R0 ;  /* 0x0000000103037824 */ /* 0x000fe400078e0200 */
[----:B------:R-:W4:Y:S01]  /*28240*/  @P0 LDC R0, c[0x0][0x450] ;  /* 0x00011400ff000b82 */ /* 0x000f220000000800 */
[----:B--2---:R-:W-:-:S04]  /*28250*/  LOP3.LUT R20, R20, 0x7f, RZ, 0xc0, !PT ;  /* 0x0000007f14147812 */ /* 0x004fc800078ec0ff */
[----:B------:R-:W-:Y:S01]  /*28260*/  SHF.R.U32.HI R20, RZ, 0x2, R20 ;  /* 0x00000002ff147819 */ /* 0x000fe20000011614 */
[----:B---3--:R-:W-:-:S05]  /*28270*/  IMAD.SHL.U32 R21, R21, 0x20, RZ ;  /* 0x0000002015157824 */ /* 0x008fca00078e00ff */
[----:B------:R-:W-:-:S04]  /*28280*/  LOP3.LUT R21, R21, 0x60, RZ, 0xc0, !PT ;  /* 0x0000006015157812 */ /* 0x000fc800078ec0ff */
[----:B------:R-:W-:-:S05]  /*28290*/  LOP3.LUT R20, R20, R21, RZ, 0xfc, !PT ;  /* 0x0000001514147212 */ /* 0x000fca00078efcff */
[----:B------:R-:W-:-:S04]  /*282a0*/  IMAD.IADD R5, R20, 0x1, R25 ;  /* 0x0000000114057824 */ /* 0x000fc800078e0219 */
[----:B0-----:R-:W-:-:S04]  /*282b0*/  @P0 IMAD.HI.U32 R6, R5, R6, RZ ;  /* 0x0000000605060227 */ /* 0x001fc800078e00ff */
[----:B------:R-:W-:Y:S01]  /*282c0*/  IMAD.MOV.U32 R4, RZ, RZ, R5 ;  /* 0x000000ffff047224 */ /* 0x000fe200078e0005 */
[----:B----4-:R-:W-:Y:S01]  /*282d0*/  @P0 SHF.R.U32.HI R4, RZ, R0, R6 ;  /* 0x00000000ff040219 */ /* 0x010fe20000011606 */
        /* <DEDUP_REMOVED lines=25> */
[----:B------:R-:W-:Y:S02]  /*28470*/  IMAD R35, R35, R7, RZ ;  /* 0x0000000723237224 */ /* 0x000fe400078e02ff */
        /* <DEDUP_REMOVED lines=34> */
[----:B------:R-:W-:Y:S04]  /*286a0*/  @!P2 LDGSTS.E.BYPASS.LTC128B.128 [R8+0x19400], desc[UR42][R2.64], !P3 ;  /* 0x194000000208afae */ /* 0x000fe8000d901d6a */
[----:B------:R-:W-:Y:S04]  /*286b0*/  @!P2 LDGSTS.E.BYPASS.LTC128B.128 [R8+0x1b400], desc[UR42][R2.64+0x40], !P0 ;  /* 0x1b4000400208afae */ /* 0x000fe8000c101d6a */
[----:B------:R0:W-:Y:S04]  /*286c0*/  @!P2 LDGSTS.E.BYPASS.LTC128B.128 [R8+0x1d400], desc[UR42][R2.64+0x80], !P1 ;  /* 0x1d4000800208afae */ /* 0x0001e8000c901d6a */
[----:B0-2---:R0:W1:Y:S02]  /*286d0*/  SHFL.IDX PT, R2, R4, 0x3, 0x1c1f ;  /* 0x007c1f0004027f89 */ /* 0x00506400000e0000 */
.L_x_5736:
[----:B------:R-:W-:Y:S01]  /*286e0*/  VIADD R25, R25, 0x60 ;  /* 0x0000006019197836 */ /* 0x000fe20000000000 */
[----:B------:R-:W-:Y:S04]  /*286f0*/  BSSY B0, `(.L_x_5532) ;  /* 0x000000b000007945 */ /* 0x000fe80003800000 */
[----:B------:R-:W-:-:S13]  /*28700*/  ISETP.GE.AND P2, PT, R25, R35, PT ;  /* 0x000000231900720c */ /* 0x000fda0003f46270 */
[----:B------:R-:W-:Y:S05]  /*28710*/  @P2 BRA `(.L_x_5533) ;  /* 0x0000000000202947 */ /* 0x000fea0003800000 */
[----:B-1----:R-:W-:-:S05]  /*28720*/  IADD3 R2, P2, R32, R2, RZ ;  /* 0x0000000220027210 */ /* 0x002fca0007f5e0ff */
[----:B------:R-:W-:-:S05]  /*28730*/  IMAD.X R3, RZ, RZ, R0, P2 ;  /* 0x000000ffff037224 */ /* 0x000fca00010e0600 */
[----:B------:R-:W-:Y:S01]  /*28740*/  @!PT LDS RZ, [RZ] ;  /* 0x00000000fffff984 */ /* 0x000fe20000000800 */
[----:B------:R-:W-:Y:S01]  /*28750*/  @!PT LDS RZ, [RZ] ;  /* 0x00000000fffff984 */ /* 0x000fe20000000800 */
[----:B------:R-:W-:Y:S01]  /*28760*/  @!PT LDS RZ, [RZ] ;  /* 0x00000000fffff984 */ /* 0x000fe20000000800 */
[----:B------:R2:W-:Y:S04]  /*28770*/  LDGSTS.E.BYPASS.LTC128B.128 [R8+0x19c00], desc[UR42][R2.64], !P3 ;  /* 0x19c0000002087fae */ /* 0x0005e8000d901d6a */
[----:B------:R2:W-:Y:S04]  /*28780*/  LDGSTS.E.BYPASS.LTC128B.128 [R8+0x1bc00], desc[UR42][R2.64+0x40], !P0 ;  /* 0x1bc0004002087fae */ /* 0x0005e8000c101d6a */
[----:B------:R2:W-:Y:S02]  /*28790*/  LDGSTS.E.BYPASS.LTC128B.128 [R8+0x1dc00], desc[UR42][R2.64+0x80], !P1 ;  /* 0x1dc0008002087fae */ /* 0x0005e4000c901d6a */
.L_x_5533:
[----:B------:R-:W-:Y:S05]  /*287a0*/  BSYNC B0 ;  /* 0x0000000000007941 */ /* 0x000fea0003800000 */
.L_x_5532:
[----:B------:R-:W-:Y:S01]  /*287b0*/  NOP ;  /* 0x0000000000007918 */ /* 0x000fe20000000000 */
[----:B------:R-:W-:-:S13]  /*287c0*/  PLOP3.LUT P0, PT, PT, PT, PT, 0x80, 0x0 ;  /* 0x000000000000781c */ /* 0x000fda0003f0f070 */
.L_x_5534:
[----:B------:R-:W-:Y:S02]  /*287d0*/  PLOP3.LUT P1, PT, P1, P0, PT, 0xa2, 0x0 ;  /* 0x000000000000781c */ /* 0x000fe40000f21472 */
[----:B------:R-:W-:-:S08]  /*287e0*/  @P0 R2UR P1, UR4, R23 ;  /* 0x00000000170402ca */ /* 0x000fd00000020000 */
[----:B------:R-:W-:-:S05]  /*287f0*/  @P0 PLOP3.LUT P0, PT, P1, PT, PT, 0x80, 0x0 ;  /* 0x000000000000081c */ /* 0x000fca0000f0f070 */
[----:B------:R-:W-:Y:S01]  /*28800*/  @!P1 SYNCS.ARRIVE.TRANS64.RED.A0T1 RZ, [UR4+0x2a800], RZ ;  /* 0x02a800ffffff99a7 */ /* 0x000fe20008200404 */
[----:B------:R-:W-:Y:S07]  /*28810*/  @!P1 ARRIVES.LDGSTSBAR.64.TRANSCNT [UR4+0x2a800] ;  /* 0x02a80000ff0099b0 */ /* 0x000fee0008000a84 */
[----:B------:R-:W-:Y:S05]  /*28820*/  @P0 BRA.U.ANY `(.L_x_5534) ;  /* 0xfffffffd00e80947 */ /* 0x000fea000393ffff */
[----:B-12---:R-:W2:Y:S02]  /*28830*/  LDL.LU R2, [R1+0x30] ;  /* 0x0000300001027983 */ /* 0x006ea40000300800 */
        /* <DEDUP_REMOVED lines=9> */
[----:B------:R-:W2:Y:S03]  /*288d0*/  SYNCS.PHASECHK.TRANS64.TRYWAIT P0, [R23+URZ+0x2a820], R0 ;  /* 0x02a82000170075a7 */ /* 0x000ea6000800017f */
[----:B-12---:R-:W-:Y:S05]  /*288e0*/  @!P0 BRA `(.L_x_5536) ;  /* 0x0000006c00cc8947 */ /* 0x006fea0003800000 */
.L_x_5737:
[----:B------:R-:W-:Y:S05]  /*288f0*/  BSYNC B0 ;  /* 0x0000000000007941 */ /* 0x000fea0003800000 */
.L_x_5535:
[----:B------:R-:W2:Y:S02]  /*28900*/  LDL.LU R2, [R1+0x28] ;  /* 0x0000280001027983 */ /* 0x000ea40000300800 */
[----:B--2---:R-:W-:-:S05]  /*28910*/  VIADD R21, R2, 0xfffffffe ;  /* 0xfffffffe02157836 */ /* 0x004fca0000000000 */
[----:B------:R-:W-:-:S13]  /*28920*/  ISETP.GE.AND P0, PT, R21, R37, PT ;  /* 0x000000251500720c */ /* 0x000fda0003f06270 */
[----:B------:R-:W-:Y:S05]  /*28930*/  @!P0 BRA `(.L_x_5537) ;  /* 0x0000001400648947 */ /* 0x000fea0003800000 */
[----:B------:R-:W-:Y:S02]  /*28940*/  IMAD.MOV.U32 R5, RZ, RZ, R24 ;  /* 0x000000ffff057224 */ /* 0x000fe400078e0018 */
[----:B------:R-:W-:-:S07]  /*28950*/  IMAD.MOV.U32 R6, RZ, RZ, R28 ;  /* 0x000000ffff067224 */ /* 0x000fce00078e001c */
.L_x_5557:
[----:B--2---:R-:W2:Y:S01]  /*28960*/  LDC R7, c[0x0][0x430] ;  /* 0x00010c00ff077b82 */ /* 0x004ea20000000800 */
[----:B-1----:R-:W1:Y:S01]  /*28970*/  S2R R2, SR_TID.X ;  /* 0x0000000000027919 */ /* 0x002e620000002100 */
[----:B------:R-:W-:Y:S05]  /*28980*/  YIELD ;  /* 0x0000000000007946 */ /* 0x000fea0003800000 */
[----:B------:R-:W-:Y:S01]  /*28990*/  ULDC.64 UR4, c[0x0][0x428] ;  /* 0x00010a0000047ab9 */ /* 0x000fe20000000a00 */
[----:B--2---:R-:W-:Y:S02]  /*289a0*/  ISETP.NE.AND P0, PT, R7, 0x1, PT ;  /* 0x000000010700780c */ /* 0x004fe40003f05270 */
[C---:B-1----:R-:W-:Y:S01]  /*289b0*/  LOP3.LUT R0, R2.reuse, 0x7f, RZ, 0xc0, !PT ;  /* 0x0000007f02007812 */ /* 0x042fe200078ec0ff */
[----:B------:R-:W-:-:S10]  /*289c0*/  IMAD.SHL.U32 R2, R2, 0x20, RZ ;  /* 0x0000002002027824 */ /* 0x000fd400078e00ff */
[----:B0-----:R-:W0:Y:S01]  /*289d0*/  @P0 LDC R4, c[0x0][0x434] ;  /* 0x00010d00ff040b82 */ /* 0x001e220000000800 */
        /* <DEDUP_REMOVED lines=9> */
[----:B------:R-:W-:Y:S01]  /*28a70*/  IMAD R7, R7, R0, R3 ;  /* 0x0000000007077224 */ /* 0x000fe200078e0203 */
        /* <DEDUP_REMOVED lines=15> */
[----:B------:R-:W-:-:S02]  /*28b70*/  ISETP.GT.AND P1, PT, R0, R37, PT ;  /* 0x000000250000720c */ /* 0x000fc40003f24270 */
[----:B------:R-:W-:Y:S02]  /*28b80*/  SEL R28, RZ, 0x1, P0 ;  /* 0x00000001ff1c7807 */ /* 0x000fe40000000000 */
[----:B------:R-:W-:Y:S02]  /*28b90*/  SEL R24, R24, RZ, P0 ;  /* 0x000000ff18187207 */ /* 0x000fe40000000000 */
[----:B------:R-:W-:Y:S02]  /*28ba0*/  LOP3.LUT R28, R6, R28, RZ, 0x3c, !PT ;  /* 0x0000001c061c7212 */ /* 0x000fe400078e3cff */
[----:B--2---:R-:W-:Y:S01]  /*28bb0*/  SHF.R.S32.HI R10, RZ, 0x1f, R8 ;  /* 0x0000001fff0a7819 */ /* 0x004fe20000011408 */
[----:B------:R-:W-:Y:S06]  /*28bc0*/  @!P2 BRA `(.L_x_5538) ;  /* 0x000000000004a947 */ /* 0x000fec0003800000 */
[----:B------:R-:W-:Y:S01]  /*28bd0*/  BPT.TRAP 0x1 ;  /* 0x000000040000795c */ /* 0x000fe20000300000 */
.L_x_5538:
[----:B------:R-:W-:Y:S01]  /*28be0*/  IMAD R4, R24, 0x8, R23 ;  /* 0x0000000818047824 */ /* 0x000fe200078e0217 */
[----:B------:R-:W-:Y:S01]  /*28bf0*/  SHF.L.U32 R20, R28, 0x1f, RZ ;  /* 0x0000001f1c147819 */ /* 0x000fe200000006ff */
[----:B------:R-:W-:Y:S01]  /*28c00*/  BSSY B0, `(.L_x_5539) ;  /* 0x0000004000007945 */ /* 0x000fe20003800000 */
[----:B------:R-:W-:Y:S02]  /*28c10*/  SHF.R.S32.HI R9, RZ, 0x1f, R7 ;  /* 0x0000001fff097819 */ /* 0x000fe40000011407 */
[----:B------:R-:W0:Y:S02]  /*28c20*/  SYNCS.PHASECHK.TRANS64.TRYWAIT P0, [R4+URZ+0x2a880], R20 ;  /* 0x02a88014040075a7 */ /* 0x000e24000800017f */
[----:B0-----:R-:W-:Y:S05]  /*28c30*/  @!P0 BRA `(.L_x_5540) ;  /* 0x0000006c000c8947 */ /* 0x001fea0003800000 */
.L_x_5738:
[----:B------:R-:W-:Y:S05]  /*28c40*/  BSYNC B0 ;  /* 0x0000000000007941 */ /* 0x000fea0003800000 */
.L_x_5539:
[----:B------:R-:W2:Y:S01]  /*28c50*/  LDL R14, [R1+0x10] ;  /* 0x00001000010e7983 */ /* 0x000ea20000100800 */
[----:B------:R-:W-:Y:S01]  /*28c60*/  ULDC.64 UR4, c[0x0][0x328] ;  /* 0x0000ca0000047ab9 */ /* 0x000fe20000000a00 */
[----:B------:R-:W1:Y:S01]  /*28c70*/  LDC R11, c[0x0][0x2f4] ;  /* 0x0000bd00ff0b7b82 */ /* 0x000e620000000800 */
[----:B------:R-:W-:Y:S01]  /*28c80*/  IMAD R0, R9, UR4, RZ ;  /* 0x0000000409007c24 */ /* 0x000fe2000f8e02ff */
[----:B------:R-:W-:Y:S01]  /*28c90*/  ULDC.64 UR6, c[0x0][0x318] ;  /* 0x0000c60000067ab9 */ /* 0x000fe20000000a00 */
[C---:B------:R-:W-:Y:S01]  /*28ca0*/  IMAD.WIDE.U32 R2, R7.reuse, UR4, RZ ;  /* 0x0000000407027c25 */ /* 0x040fe2000f8e00ff */
        /* <DEDUP_REMOVED lines=10> */
[----:B------:R-:W-:Y:S02]  /*28d50*/  IADD3 R3, R3, R0, RZ ;  /* 0x0000000003037210 */ /* 0x000fe40007ffe0ff */
[C---:B------:R-:W-:Y:S01]  /*28d60*/  IMAD R27, R18.reuse, UR5, R27 ;  /* 0x00000005121b7c24 */ /* 0x040fe2000f8e021b */
[-C--:B-1----:R-:W-:Y:S01]  /*28d70*/  ISETP.GE.AND P2, PT, R13, R11.reuse, PT ;  /* 0x0000000b0d00720c */ /* 0x082fe20003f46270 */
[----:B------:R-:W-:Y:S01]  /*28d80*/  IMAD.WIDE.U32 R2, R18, UR4, R2 ;  /* 0x0000000412027c25 */ /* 0x000fe2000f8e0002 */
[----:B------:R-:W-:Y:S01]  /*28d90*/  UMOV UR4, 0xffffffff ;  /* 0xffffffff00047882 */ /* 0x000fe20000000000 */
[----:B------:R-:W-:-:S02]  /*28da0*/  ISETP.GE.AND P3, PT, R12, R11, PT ;  /* 0x0000000b0c00720c */ /* 0x000fc40003f66270 */
[----:B------:R-:W-:Y:S02]  /*28db0*/  ISETP.GE.AND P4, PT, R32, R11, PT ;  /* 0x0000000b2000720c */ /* 0x000fe40003f86270 */
        /* <DEDUP_REMOVED lines=28> */
.L_x_5748:
        /* <DEDUP_REMOVED lines=10> */
.L_x_5542:
        /* <DEDUP_REMOVED lines=11> */
.L_x_5543:
[----:B------:R2:W-:Y:S01]  /*290d0*/  SYNCS.ARRIVE.TRANS64.A1T0 RZ, [R4+URZ+0x2a870], RZ ;  /* 0x02a870ff04ff79a7 */ /* 0x0005e2000810003f */
[----:B------:R-:W-:Y:S05]  /*290e0*/  @!P3 BRA `(.L_x_5544) ;  /* 0x000000000004b947 */ /* 0x000fea0003800000 */
[----:B------:R-:W-:Y:S01]  /*290f0*/  BPT.TRAP 0x1 ;  /* 0x000000040000795c */ /* 0x000fe20000300000 */
.L_x_5544:
[----:B------:R-:W3:Y:S01]  /*29100*/  SYNCS.PHASECHK.TRANS64.TRYWAIT P0, [R4+URZ+0x2a840], R20 ;  /* 0x02a84014040075a7 */ /* 0x000ee2000800017f */
[----:B------:R-:W-:Y:S04]  /*29110*/  BSSY B0, `(.L_x_5545) ;  /* 0x0000002000007945 */ /* 0x000fe80003800000 */
[----:B---3--:R-:W-:Y:S05]  /*29120*/  @!P0 BRA `(.L_x_5546) ;  /* 0x0000006c00188947 */ /* 0x008fea0003800000 */
.L_x_5749:
[----:B------:R-:W-:Y:S05]  /*29130*/  BSYNC B0 ;  /* 0x0000000000007941 */ /* 0x000fea0003800000 */
.L_x_5545:
[----:B------:R-:W-:Y:S01]  /*29140*/  ULDC.64 UR4, c[0x0][0x300] ;  /* 0x0000c00000047ab9 */ /* 0x000fe20000000a00 */
[----:B------:R-:W4:Y:S01]  /*29150*/  LDC R11, c[0x0][0x2f4] ;  /* 0x0000bd00ff0b7b82 */ /* 0x000f220000000800 */
        /* <DEDUP_REMOVED lines=46> */
.L_x_5759:
        /* <DEDUP_REMOVED lines=10> */
.L_x_5548:
        /* <DEDUP_REMOVED lines=11> */
.L_x_5549:
[----:B------:R-:W-:Y:S01]  /*29590*/  IMAD.U32 R0, RZ, RZ, UR37 ;  /* 0x00000025ff007e24 */ /* 0x000fe2000f8e00ff */
[----:B------:R0:W-:Y:S04]  /*295a0*/  SYNCS.ARRIVE.TRANS64.A1T0 RZ, [R4+URZ+0x2a830], RZ ;  /* 0x02a830ff04ff79a7 */ /* 0x0001e8000810003f */
[----:B------:R-:W-:-:S13]  /*295b0*/  ISETP.NE.AND P0, PT, R0, 0x3, PT ;  /* 0x000000030000780c */ /* 0x000fda0003f05270 */
[----:B0-----:R-:W-:Y:S05]  /*295c0*/  @!P0 BRA `(.L_x_5550) ;  /* 0x0000000000048947 */ /* 0x001fea0003800000 */
[----:B------:R-:W-:Y:S01]  /*295d0*/  BPT.TRAP 0x1 ;  /* 0x000000040000795c */ /* 0x000fe20000300000 */
.L_x_5550:
[----:B------:R-:W-:Y:S01]  /*295e0*/  LOP3.LUT R2, R6, 0x1, RZ, 0x3c, !PT ;  /* 0x0000000106027812 */ /* 0x000fe200078e3cff */
[----:B------:R-:W-:Y:S01]  /*295f0*/  IMAD R0, R5, 0x8, R23 ;  /* 0x0000000805007824 */ /* 0x000fe200078e0217 */
[----:B------:R-:W-:Y:S02]  /*29600*/  BSSY B0, `(.L_x_5551) ;  /* 0x0000004000007945 */ /* 0x000fe40003800000 */
[----:B------:R-:W-:-:S04]  /*29610*/  SHF.L.U32 R2, R2, 0x1f, RZ ;  /* 0x0000001f02027819 */ /* 0x000fc800000006ff */
[----:B------:R-:W0:Y:S02]  /*29620*/  SYNCS.PHASECHK.TRANS64.TRYWAIT P2, [R0+URZ+0x2a870], R2 ;  /* 0x02a87002000075a7 */ /* 0x000e24000804017f */
[----:B0-----:R-:W-:Y:S05]  /*29630*/  @!P2 BRA `(.L_x_5552) ;  /* 0x0000006c0018a947 */ /* 0x001fea0003800000 */
.L_x_5760:
[----:B------:R-:W-:Y:S05]  /*29640*/  BSYNC B0 ;  /* 0x0000000000007941 */ /* 0x000fea0003800000 */
.L_x_5551:
[----:B------:R-:W-:-:S05]  /*29650*/  IMAD.U32 R3, RZ, RZ, UR39 ;  /* 0x00000027ff037e24 */ /* 0x000fca000f8e00ff */
[----:B------:R-:W-:-:S13]  /*29660*/  ISETP.NE.AND P2, PT, R3, 0x3, PT ;  /* 0x000000030300780c */ /* 0x000fda0003f45270 */
[----:B------:R-:W-:Y:S05]  /*29670*/  @!P2 BRA `(.L_x_5553) ;  /* 0x000000000004a947 */ /* 0x000fea0003800000 */
[----:B------:R-:W-:Y:S01]  /*29680*/  BPT.TRAP 0x1 ;  /* 0x000000040000795c */ /* 0x000fe20000300000 */
.L_x_5553:
[----:B------:R-:W-:Y:S01]  /*29690*/  SHF.L.U32 R3, R6, 0x1f, RZ ;  /* 0x0000001f06037819 */ /* 0x000fe200000006ff */
[----:B------:R-:W-:-:S03]  /*296a0*/  IMAD R2, R5, 0x6000, RZ ;  /* 0x0000600005027824 */ /* 0x000fc600078e02ff */
[----:B------:R-:W0:Y:S02]  /*296b0*/  SYNCS.PHASECHK.TRANS64.TRYWAIT P2, [R0+URZ+0x2a860], R3 ;  /* 0x02a86003000075a7 */ /* 0x000e24000804017f */
[----:B0-----:R-:W-:Y:S05]  /*296c0*/  @!P2 BRA `(.L_x_5554) ;  /* 0x0000006c0008a947 */ /* 0x001fea0003800000 */
.L_x_5761:
[----:B------:R-:W5:Y:S04]  /*296d0*/  LDL R12, [R1+0xc] ;  /* 0x00000c00010c7983 */ /* 0x000f680000100800 */
[----:B------:R-:W5:Y:S01]  /*296e0*/  LDL R13, [R1+0x8] ;  /* 0x00000800010d7983 */ /* 0x000f620000100800 */
[----:B------:R-:W-:Y:S01]  /*296f0*/  LOP3.LUT R3, R2, R22, RZ, 0xfc, !PT ;  /* 0x0000001602037212 */ /* 0x000fe200078efcff */
[----:B------:R-:W-:Y:S05]  /*29700*/  WARPSYNC.ALL ;  /* 0x0000000000007948 */ /* 0x000fea0003800000 */
[----:B------:R-:W-:Y:S01]  /*29710*/  IMAD.IADD R3, R23, 0x1, R3 ;  /* 0x0000000117037824 */ /* 0x000fe200078e0203 */
[----:B------:R-:W5:Y:S04]  /*29720*/  LDL R14, [R1+0x4] ;  /* 0x00000400010e7983 */ /* 0x000f680000100800 */
[----:B--234-:R-:W0:Y:S02]  /*29730*/  LDSM.16.MT88.4 R4, [R3+0xc400] ;  /* 0x00c400000304783b */ /* 0x01ce240000004200 */
[----:B0-----:R-:W-:-:S02]  /*29740*/  PRMT R8, R4, 0x6420, R5 ;  /* 0x0000642004087816 */ /* 0x001fc40000000005 */
[----:B------:R-:W-:Y:S01]  /*29750*/  PRMT R9, R4, 0x7531, R5 ;  /* 0x0000753104097816 */ /* 0x000fe20000000005 */
[----:B------:R-:W-:Y:S01]  /*29760*/  VIADD R4, R2, 0x2000 ;  /* 0x0000200002047836 */ /* 0x000fe20000000000 */
[C-C-:B------:R-:W-:Y:S02]  /*29770*/  PRMT R10, R6.reuse, 0x6420, R7.reuse ;  /* 0x00006420060a7816 */ /* 0x140fe40000000007 */
[----:B------:R-:W-:Y:S02]  /*29780*/  PRMT R11, R6, 0x7531, R7 ;  /* 0x00007531060b7816 */ /* 0x000fe40000000007 */
[----:B------:R-:W-:-:S05]  /*29790*/  LOP3.LUT R4, R4, R22, RZ, 0xfc, !PT ;  /* 0x0000001604047212 */ /* 0x000fca00078efcff */
[----:B------:R-:W-:Y:S01]  /*297a0*/  IMAD.IADD R4, R23, 0x1, R4 ;  /* 0x0000000117047824 */ /* 0x000fe200078e0204 */
[----:B-----5:R-:W-:-:S05]  /*297b0*/  IADD3 R3, R17, R2, R12 ;  /* 0x0000000211037210 */ /* 0x020fca0007ffe00c */
[----:B------:R-:W-:Y:S04]  /*297c0*/  STSM.16.M88.4 [R3], R8 ;  /* 0x0000000803007844 */ /* 0x000fe80000000200 */
[----:B------:R-:W0:Y:S02]  /*297d0*/  LDSM.16.MT88.4 R4, [R4+0xc400] ;  /* 0x00c400000404783b */ /* 0x000e240000004200 */
[C-C-:B0-----:R-:W-:Y:S02]  /*297e0*/  PRMT R8, R4.reuse, 0x6420, R5.reuse ;  /* 0x0000642004087816 */ /* 0x141fe40000000005 */
[----:B------:R-:W-:Y:S01]  /*297f0*/  PRMT R9, R4, 0x7531, R5 ;  /* 0x0000753104097816 */ /* 0x000fe20000000005 */
[----:B------:R-:W-:-:S05]  /*29800*/  VIADD R4, R2, 0x4000 ;  /* 0x0000400002047836 */ /* 0x000fca0000000000 */
        /* <DEDUP_REMOVED lines=16> */
[----:B------:R-:W3:Y:S01]  /*29910*/  LDL R13, [R1+0x14] ;  /* 0x00001400010d7983 */ /* 0x000ee20000100800 */
[C-C-:B--2---:R-:W-:Y:S02]  /*29920*/  PRMT R8, R4.reuse, 0x6420, R5.reuse ;  /* 0x0000642004087816 */ /* 0x144fe40000000005 */
[----:B------:R-:W-:Y:S02]  /*29930*/  PRMT R9, R4, 0x7531, R5 ;  /* 0x0000753104097816 */ /* 0x000fe40000000005 */
[----:B------:R-:W-:-:S02]  /*29940*/  PRMT R10, R6, 0x6420, R7 ;  /* 0x00006420060a7816 */ /* 0x000fc40000000007 */
[----:B------:R-:W-:Y:S02]  /*29950*/  PRMT R11, R6, 0x7531, R7 ;  /* 0x00007531060b7816 */ /* 0x000fe40000000007 */
        /* <DEDUP_REMOVED lines=45> */
[----:B---3--:R-:W-:Y:S02]  /*29c30*/  IADD3 R3, R17, R13, R2 ;  /* 0x0000000d11037210 */ /* 0x008fe40007ffe002 */
        /* <DEDUP_REMOVED lines=30> */
.L_x_5555:
[----:B--2---:R2:W-:Y:S01]  /*29e20*/  SYNCS.ARRIVE.TRANS64.A1T0 RZ, [R0+URZ+0x2a850], RZ ;  /* 0x02a850ff00ff79a7 */ /* 0x0045e2000810003f */
[----:B------:R-:W-:Y:S06]  /*29e30*/  BAR.SYNC.DEFER_BLOCKING 0x2, 0x80 ;  /* 0x0082000000007b1d */ /* 0x000fec0000010000 */
[----:B------:R-:W-:Y:S05]  /*29e40*/  @!P0 BRA `(.L_x_5556) ;  /* 0x0000000000048947 */ /* 0x000fea0003800000 */
[----:B------:R-:W-:Y:S01]  /*29e50*/  BPT.TRAP 0x1 ;  /* 0x000000040000795c */ /* 0x000fe20000300000 */
.L_x_5556:
[----:B------:R-:W3:Y:S01]  /*29e60*/  LDL R2, [R1] ;  /* 0x0000000001027983 */ /* 0x000ee20000100800 */
[----:B--2---:R-:W-:Y:S02]  /*29e70*/  VIADD R0, R0, 0x2a880 ;  /* 0x0002a88000007836 */ /* 0x004fe40000000000 */
[----:B------:R-:W-:Y:S02]  /*29e80*/  IMAD.MOV.U32 R5, RZ, RZ, R24 ;  /* 0x000000ffff057224 */ /* 0x000fe400078e0018 */
[----:B------:R-:W-:Y:S01]  /*29e90*/  IMAD.MOV.U32 R6, RZ, RZ, R28 ;  /* 0x000000ffff067224 */ /* 0x000fe200078e001c */
[----:B---3--:R-:W-:-:S04]  /*29ea0*/  PRMT R0, R2, 0x654, R0 ;  /* 0x0000065402007816 */ /* 0x008fc80000000000 */
[----:B------:R2:W-:Y:S01]  /*29eb0*/  SYNCS.ARRIVE.TRANS64.RED.A1T0 RZ, [R0+URZ], RZ ;  /* 0x000000ff00ff79a7 */ /* 0x0005e2000810043f */
[----:B------:R-:W-:Y:S05]  /*29ec0*/  @P1 BRA `(.L_x_5557) ;  /* 0xffffffe800a41947 */ /* 0x000fea000383ffff */
.L_x_5537:
[----:B-12---:R-:W1:Y:S01]  /*29ed0*/  S2R R0, SR_TID.X ;  /* 0x0000000000007919 */ /* 0x006e620000002100 */
[----:B------:R-:W-:Y:S01]  /*29ee0*/  BSSY B0, `(.L_x_5558) ;  /* 0x0000012000007945 */ /* 0x000fe20003800000 */
[----:B-1----:R-:W-:Y:S01]  /*29ef0*/  LOP3.LUT R2, R0, 0x7f, RZ, 0xc0, !PT ;  /* 0x0000007f00027812 */ /* 0x002fe200078ec0ff */
[----:B------:R-:W-:-:S03]  /*29f00*/  IMAD.U32 R0, RZ, RZ, UR37 ;  /* 0x00000025ff007e24 */ /* 0x000fc6000f8e00ff */
[----:B------:R-:W-:Y:S02]  /*29f10*/  ISETP.NE.AND P1, PT, R2, RZ, PT ;  /* 0x000000ff0200720c */ /* 0x000fe40003f25270 */
[----:B------:R-:W-:-:S11]  /*29f20*/  ISETP.NE.AND P0, PT, R0, 0x3, PT ;  /* 0x000000030000780c */ /* 0x000fd60003f05270 */
[----:B------:R-:W-:Y:S05]  /*29f30*/  @P1 BRA `(.L_x_5559) ;  /* 0x0000000000301947 */ /* 0x000fea0003800000 */
[----:B0-----:R-:W0:Y:S01]  /*29f40*/  S2R R3, SR_LANEID ;  /* 0x0000000000037919 */ /* 0x001e220000000000 */
[----:B------:R-:W-:Y:S02]  /*29f50*/  VOTEU.ANY UR4, UPT, PT ;  /* 0x0000000000047886 */ /* 0x000fe400038e0100 */
[----:B------:R-:W0:Y:S08]  /*29f60*/  FLO.U32 R0, UR4 ;  /* 0x0000000400007d00 */ /* 0x000e3000080e0000 */
[----:B------:R-:W1:Y:S01]  /*29f70*/  POPC R5, UR4 ;  /* 0x0000000400057d09 */ /* 0x000e620008000000 */
[----:B0-----:R-:W-:-:S02]  /*29f80*/  ISETP.EQ.U32.AND P1, PT, R0, R3, PT ;  /* 0x000000030000720c */ /* 0x001fc40003f22070 */
[----:B------:R-:W1:Y:S11]  /*29f90*/  LDC.64 R2, c[0x0][0xc60] ;  /* 0x00031800ff027b82 */ /* 0x000e760000000a00 */
[----:B-1----:R-:W2:Y:S01]  /*29fa0*/  @P1 ATOMG.E.ADD.STRONG.GPU PT, R3, desc[UR42][R2.64], R5 ;  /* 0x00000005020319a8 */ /* 0x002ea200081ee1ea */
[----:B------:R-:W0:Y:S02]  /*29fb0*/  S2R R4, SR_LTMASK ;  /* 0x0000000000047919 */ /* 0x000e240000003900 */
[----:B0-----:R-:W-:-:S04]  /*29fc0*/  LOP3.LUT R4, R4, UR4, RZ, 0xc0, !PT ;  /* 0x0000000404047c12 */ /* 0x001fc8000f8ec0ff */
[----:B------:R-:W0:Y:S01]  /*29fd0*/  POPC R7, R4 ;  /* 0x0000000400077309 */ /* 0x000e220000000000 */
[----:B--2---:R-:W0:Y:S02]  /*29fe0*/  SHFL.IDX PT, R0, R3, R0, 0x1f ;  /* 0x00001f0003007589 */ /* 0x004e2400000e0000 */
[----:B0-----:R-:W-:-:S07]  /*29ff0*/  IADD3 R16, R0, UR38, R7 ;  /* 0x0000002600107c10 */ /* 0x001fce000fffe007 */
.L_x_5559:
[----:B------:R-:W-:Y:S05]  /*2a000*/  BSYNC B0 ;  /* 0x0000000000007941 */ /* 0x000fea0003800000 */
.L_x_5558:
[----:B------:R-:W-:Y:S05]  /*2a010*/  @!P0 BRA `(.L_x_5560) ;  /* 0x0000000000048947 */ /* 0x000fea0003800000 */
[----:B------:R-:W-:Y:S01]  /*2a020*/  BPT.TRAP 0x1 ;  /* 0x000000040000795c */ /* 0x000fe20000300000 */
.L_x_5560:
[----:B0-----:R-:W-:Y:S01]  /*2a030*/  LOP3.LUT R3, R28, 0x1, RZ, 0x3c, !PT ;  /* 0x000000011c037812 */ /* 0x001fe200078e3cff */
[----:B------:R-:W-:Y:S01]  /*2a040*/  IMAD R2, R24, 0x8, R23 ;  /* 0x0000000818027824 */ /* 0x000fe200078e0217 */
[----:B------:R-:W-:Y:S02]  /*2a050*/  BSSY B0, `(.L_x_5561) ;  /* 0x0000004000007945 */ /* 0x000fe40003800000 */
[----:B------:R-:W-:-:S04]  /*2a060*/  SHF.L.U32 R3, R3, 0x1f, RZ ;  /* 0x0000001f03037819 */ /* 0x000fc800000006ff */
[----:B------:R-:W0:Y:S02]  /*2a070*/  SYNCS.PHASECHK.TRANS64.TRYWAIT P1, [R2+URZ+0x2a870], R3 ;  /* 0x02a87003020075a7 */ /* 0x000e24000802017f */
[----:B0-----:R-:W-:Y:S05]  /*2a080*/  @!P1 BRA `(.L_x_5562) ;  /* 0x0000006000ac9947 */ /* 0x001fea0003800000 */
.L_x_5762:
[----:B------:R-:W-:Y:S05]  /*2a090*/  BSYNC B0 ;  /* 0x0000000000007941 */ /* 0x000fea0003800000 */
.L_x_5561:
[----:B------:R-:W-:-:S05]  /*2a0a0*/  IMAD.U32 R0, RZ, RZ, UR39 ;  /* 0x00000027ff007e24 */ /* 0x000fca000f8e00ff */
[----:B------:R-:W-:-:S13]  /*2a0b0*/  ISETP.NE.AND P1, PT, R0, 0x3, PT ;  /* 0x000000030000780c */ /* 0x000fda0003f25270 */
[----:B------:R-:W-:Y:S05]  /*2a0c0*/  @!P1 BRA `(.L_x_5563) ;  /* 0x0000000000049947 */ /* 0x000fea0003800000 */
[----:B------:R-:W-:Y:S01]  /*2a0d0*/  BPT.TRAP 0x1 ;  /* 0x000000040000795c */ /* 0x000fe20000300000 */
.L_x_5563:
[----:B0-----:R-:W-:-:S04]  /*2a0e0*/  SHF.L.U32 R3, R28, 0x1f, RZ ;  /* 0x0000001f1c037819 */ /* 0x001fc800000006ff */
[----:B------:R-:W0:Y:S02]  /*2a0f0*/  SYNCS.PHASECHK.TRANS64.TRYWAIT P1, [R2+URZ+0x2a860], R3 ;  /* 0x02a86003020075a7 */ /* 0x000e24000802017f */
[----:B0-----:R-:W-:Y:S05]  /*2a100*/  @!P1 BRA `(.L_x_5564) ;  /* 0x0000006000a09947 */ /* 0x001fea0003800000 */
.L_x_5763:
[----:B------:R-:W2:Y:S04]  /*2a110*/  LDL R13, [R1+0xc] ;  /* 0x00000c00010d7983 */ /* 0x000ea80000100800 */
[----:B------:R-:W3:Y:S01]  /*2a120*/  LDL R14, [R1+0x8] ;  /* 0x00000800010e7983 */ /* 0x000ee20000100800 */
[----:B0-----:R-:W-:Y:S01]  /*2a130*/  IMAD R3, R24, 0x6000, RZ ;  /* 0x0000600018037824 */ /* 0x001fe200078e02ff */
[----:B------:R-:W-:Y:S05]  /*2a140*/  WARPSYNC.ALL ;  /* 0x0000000000007948 */ /* 0x000fea0003800000 */
[----:B------:R-:W-:Y:S01]  /*2a150*/  LOP3.LUT R0, R3, R22, RZ, 0xfc, !PT ;  /* 0x0000001603007212 */ /* 0x000fe200078efcff */
[----:B------:R-:W4:Y:S04]  /*2a160*/  LDL R15, [R1+0x4] ;  /* 0x00000400010f7983 */ /* 0x000f280000100800 */
[----:B------:R-:W-:-:S05]  /*2a170*/  IMAD.IADD R12, R23, 0x1, R0 ;  /* 0x00000001170c7824 */ /* 0x000fca00078e0200 */
[----:B------:R-:W0:Y:S02]  /*2a180*/  LDSM.16.MT88.4 R4, [R12+0xc400] ;  /* 0x00c400000c04783b */ /* 0x000e240000004200 */
[C-C-:B0-----:R-:W-:Y:S02]  /*2a190*/  PRMT R8, R4.reuse, 0x6420, R5.reuse ;  /* 0x0000642004087816 */ /* 0x141fe40000000005 */
[----:B------:R-:W-:Y:S02]  /*2a1a0*/  PRMT R9, R4, 0x7531, R5 ;  /* 0x0000753104097816 */ /* 0x000fe40000000005 */
[----:B------:R-:W-:Y:S02]  /*2a1b0*/  IADD3 R4, R3, 0x2000, RZ ;  /* 0x0000200003047810 */ /* 0x000fe40007ffe0ff */
[----:B------:R-:W-:Y:S02]  /*2a1c0*/  PRMT R10, R6, 0x6420, R7 ;  /* 0x00006420060a7816 */ /* 0x000fe40000000007 */
[----:B------:R-:W-:-:S02]  /*2a1d0*/  LOP3.LUT R4, R4, R22, RZ, 0xfc, !PT ;  /* 0x0000001604047212 */ /* 0x000fc400078efcff */
[----:B------:R-:W-:-:S03]  /*2a1e0*/  PRMT R11, R6, 0x7531, R7 ;  /* 0x00007531060b7816 */ /* 0x000fc60000000007 */
[----:B------:R-:W-:Y:S01]  /*2a1f0*/  IMAD.IADD R4, R23, 0x1, R4 ;  /* 0x0000000117047824 */ /* 0x000fe200078e0204 */
[----:B--2---:R-:W-:-:S05]  /*2a200*/  IADD3 R0, R17, R3, R13 ;  /* 0x0000000311007210 */ /* 0x004fca0007ffe00d */
        /* <DEDUP_REMOVED lines=18> */
[----:B------:R-:W0:Y:S01]  /*2a330*/  LDSM.16.MT88.4 R4, [R12+0xc400] ;  /* 0x00c400000c04783b */ /* 0x000e220000004200 */
[----:B------:R-:W-:Y:S02]  /*2a340*/  LOP3.LUT R13, R22, 0x2800, RZ, 0xfc, !PT ;  /* 0x00002800160d7812 */ /* 0x000fe400078efcff */
[----:B---3--:R-:W-:Y:S02]  /*2a350*/  IADD3 R0, R17, R14, R3 ;  /* 0x0000000e11007210 */ /* 0x008fe40007ffe003 */
[----:B------:R-:W2:Y:S01]  /*2a360*/  LDL R14, [R1+0x14] ;  /* 0x00001400010e7983 */ /* 0x000ea20000100800 */
[----:B0-----:R-:W-:-:S02]  /*2a370*/  PRMT R8, R4, 0x6420, R5 ;  /* 0x0000642004087816 */ /* 0x001fc40000000005 */
[----:B------:R-:W-:Y:S02]  /*2a380*/  PRMT R9, R4, 0x7531, R5 ;  /* 0x0000753104097816 */ /* 0x000fe40000000005 */
[C-C-:B------:R-:W-:Y:S02]  /*2a390*/  PRMT R10, R6.reuse, 0x6420, R7.reuse ;  /* 0x00006420060a7816 */ /* 0x140fe40000000007 */
        /* <DEDUP_REMOVED lines=21> */
[----:B----4-:R-:W-:Y:S02]  /*2a4f0*/  IADD3 R0, R17, R15, R3 ;  /* 0x0000000f11007210 */ /* 0x010fe40007ffe003 */
[C-C-:B0-----:R-:W-:Y:S02]  /*2a500*/  PRMT R8, R4.reuse, 0x6420, R5.reuse ;  /* 0x0000642004087816 */ /* 0x141fe40000000005 */
[----:B------:R-:W-:-:S02]  /*2a510*/  PRMT R9, R4, 0x7531, R5 ;  /* 0x0000753104097816 */ /* 0x000fc40000000005 */
        /* <DEDUP_REMOVED lines=53> */
.L_x_5565:
[----:B-1----:R1:W-:Y:S01]  /*2a870*/  SYNCS.ARRIVE.TRANS64.A1T0 RZ, [R2+URZ+0x2a850], RZ ;  /* 0x02a850ff02ff79a7 */ /* 0x0023e2000810003f */
[----:B------:R-:W-:Y:S06]  /*2a880*/  BAR.SYNC.DEFER_BLOCKING 0x2, 0x80 ;  /* 0x0082000000007b1d */ /* 0x000fec0000010000 */
[----:B------:R-:W-:Y:S05]  /*2a890*/  @!P0 BRA `(.L_x_5566) ;  /* 0x0000000000048947 */ /* 0x000fea0003800000 */
[----:B------:R-:W-:Y:S01]  /*2a8a0*/  BPT.TRAP 0x1 ;  /* 0x000000040000795c */ /* 0x000fe20000300000 */
.L_x_5566:
[----:B------:R-:W2:Y:S01]  /*2a8b0*/  LDL R0, [R1] ;  /* 0x0000000001007983 */ /* 0x000ea20000100800 */
        /* <DEDUP_REMOVED lines=8> */
.L_x_5507:
[----:B------:R-:W-:-:S13]  /*2a940*/  LOP3.LUT P0, RZ, R33, 0x20, RZ, 0xc0, !PT ;  /* 0x0000002021ff7812 */ /* 0x000fda000780c0ff */
[----:B------:R-:W-:Y:S05]  /*2a950*/  @!P0 BRA `(.L_x_5567) ;  /* 0x0000000000288947 */ /* 0x000fea0003800000 */
[----:B------:R-:W-:Y:S05]  /*2a960*/  WARPSYNC.ALL ;  /* 0x0000000000007948 */ /* 0x000fea0003800000 */
[----:B------:R-:W2:Y:S08]  /*2a970*/  S2UR UR4, SR_CgaCtaId ;  /* 0x00000000000479c3 */ /* 0x000eb00000008800 */
[----:B------:R-:W-:Y:S01]  /*2a980*/  BAR.SYNC.DEFER_BLOCKING 0x5, 0x180 ;  /* 0x0146000000007b1d */ /* 0x000fe20000010000 */
[----:B------:R-:W-:Y:S01]  /*2a990*/  MOV R23, 0x400 ;  /* 0x0000040000177802 */ /* 0x000fe20000000f00 */
[----:B--2---:R-:W-:-:S05]  /*2a9a0*/  IMAD.U32 R0, RZ, RZ, UR4 ;  /* 0x00000004ff007e24 */ /* 0x004fca000f8e00ff */
[----:B------:R-:W-:Y:S01]  /*2a9b0*/  LEA R23, R0, R23, 0x18 ;  /* 0x0000001700177211 */ /* 0x000fe200078ec0ff */
[----:B------:R2:W-:Y:S04]  /*2a9c0*/  STL [R1], R0 ;  /* 0x0000000001007387 */ /* 0x0005e80000100800 */
[----:B0-----:R2:W3:Y:S01]  /*2a9d0*/  LDS.128 R16, [R23+0x2a8d0] ;  /* 0x02a8d00017107984 */ /* 0x0014e20000000c00 */
[----:B------:R-:W-:Y:S06]  /*2a9e0*/  BAR.ARV 0x4, 0x180 ;  /* 0x0106000000007b1d */ /* 0x000fec0000002000 */
[----:B------:R-:W-:Y:S05]  /*2a9f0*/  BRA `(.L_x_5568) ;  /* 0x0000000800d47947 */ /* 0x000fea0003800000 */
.L_x_5567:
[----:B------:R-:W2:Y:S01]  /*2aa00*/  S2R R0, SR_TID.X ;  /* 0x0000000000007919 */ /* 0x000ea20000002100 */
[----:B------:R-:W-:Y:S01]  /*2aa10*/  UMOV UR4, 0xffffffff ;  /* 0xffffffff00047882 */ /* 0x000fe20000000000 */
[----:B--2---:R-:W-:-:S04]  /*2aa20*/  LOP3.LUT R4, R0, 0x1f, RZ, 0xc0, !PT ;  /* 0x0000001f00047812 */ /* 0x004fc800078ec0ff */
[----:B------:R-:W-:Y:S01]  /*2aa30*/  ISETP.NE.AND P0, PT, R4, 0x1f, PT ;  /* 0x0000001f0400780c */ /* 0x000fe20003f05270 */
[----:B------:R-:W-:-:S12]  /*2aa40*/  BRA.DIV UR4, `(.L_x_5569) ;  /* 0x0000005a04647947 */ /* 0x000fd8000b800000 */
[----:B------:R-:W-:Y:S01]  /*2aa50*/  IMAD.IADD R5, R19, 0x1, R4 ;  /* 0x0000000113057824 */ /* 0x000fe200078e0204 */
[----:B------:R-:W-:-:S04]  /*2aa60*/  ULDC UR4, c[0x0][0xc3c] ;  /* 0x00030f0000047ab9 */ /* 0x000fc80000000800 */
[----:B------:R-:W-:-:S13]  /*2aa70*/  ISETP.GE.OR P1, PT, R5, UR4, !P0 ;  /* 0x0000000405007c0c */ /* 0x000fda000c726670 */
[----:B-1----:R-:W1:Y:S02]  /*2aa80*/  @!P1 LDC.64 R2, c[0x0][0xc80] ;  /* 0x00032000ff029b82 */ /* 0x002e640000000a00 */
[----:B-1----:R-:W-:-:S06]  /*2aa90*/  @!P1 IMAD.WIDE R2, R5, 0x4, R2 ;  /* 0x0000000405029825 */ /* 0x002fcc00078e0202 */
[----:B------:R1:W2:Y:S01]  /*2aaa0*/  @!P1 LDG.E R3, desc[UR42][R2.64] ;  /* 0x0000002a02039981 */ /* 0x0002a2000c1e1900 */
[C---:B------:R-:W-:Y:S02]  /*2aab0*/  ISETP.GE.U32.AND P2, PT, R4.reuse, 0x2, PT ;  /* 0x000000020400780c */ /* 0x040fe40003f46070 */
[C---:B------:R-:W-:Y:S01]  /*2aac0*/  ISETP.GE.U32.AND P3, PT, R4.reuse, 0x4, PT ;  /* 0x000000040400780c */ /* 0x040fe20003f66070 */
[----:B------:R-:W-:Y:S01]  /*2aad0*/  SHFL.IDX PT, R0, R16, RZ, 0x1f ;  /* 0x00001fff10007589 */ /* 0x000fe200000e0000 */
[C---:B------:R-:W-:Y:S02]  /*2aae0*/  ISETP.GE.U32.AND P4, PT, R4.reuse, 0x8, PT ;  /* 0x000000080400780c */ /* 0x040fe40003f86070 */
[C---:B------:R-:W-:Y:S01]  /*2aaf0*/  ISETP.GE.U32.AND P5, PT, R4.reuse, 0x10, PT ;  /* 0x000000100400780c */ /* 0x040fe20003fa6070 */
[----:B------:R-:W-:Y:S01]  /*2ab00*/  SHFL.IDX PT, R16, R16, 0x1, 0x1f ;  /* 0x00201f0010107f89 */ /* 0x000fe200000e0000 */
[----:B-1----:R-:W-:Y:S02]  /*2ab10*/  IMAD.MOV.U32 R2, RZ, RZ, RZ ;  /* 0x000000ffff027224 */ /* 0x002fe400078e00ff */
[----:B--2---:R-:W-:Y:S01]  /*2ab20*/  @!P1 IMAD.MOV.U32 R2, RZ, RZ, R3 ;  /* 0x000000ffff029224 */ /* 0x004fe200078e0003 */
[----:B------:R-:W-:-:S04]  /*2ab30*/  ISETP.NE.AND P1, PT, R4, RZ, PT ;  /* 0x000000ff0400720c */ /* 0x000fc80003f25270 */
        /* <DEDUP_REMOVED lines=15> */
[----:B------:R1:W2:Y:S02]  /*2ac30*/  SHFL.IDX PT, R14, R3, 0x1f, 0x1f ;  /* 0x03e01f00030e7f89 */ /* 0x0002a400000e0000 */
.L_x_5773:
[----:B------:R-:W-:Y:S02]  /*2ac40*/  ULDC UR4, c[0x0][0xc38] ;  /* 0x00030e0000047ab9 */ /* 0x000fe40000000800 */
[----:B------:R-:W-:-:S04]  /*2ac50*/  IMAD.U32 R4, RZ, RZ, UR4 ;  /* 0x00000004ff047e24 */ /* 0x000fc8000f8e00ff */
[----:B--2---:R-:W-:-:S04]  /*2ac60*/  IMAD R5, R14, R4, RZ ;  /* 0x000000040e057224 */ /* 0x004fc800078e02ff */
[----:B------:R-:W-:-:S05]  /*2ac70*/  IMAD.IADD R16, R16, 0x1, R5 ;  /* 0x0000000110107824 */ /* 0x000fca00078e0205 */
[----:B------:R-:W-:-:S13]  /*2ac80*/  ISETP.GT.AND P6, PT, R16, R0, PT ;  /* 0x000000001000720c */ /* 0x000fda0003fc4270 */
[----:B------:R-:W-:Y:S05]  /*2ac90*/  @P6 BRA `(.L_x_5570) ;  /* 0x00000000009c6947 */ /* 0x000fea0003800000 */
.L_x_5575:
[----:B------:R-:W2:Y:S01]  /*2aca0*/  LDC R2, c[0x0][0xc3c] ;  /* 0x00030f00ff027b82 */ /* 0x000ea20000000800 */
[----:B------:R-:W-:-:S05]  /*2acb0*/  VIADD R19, R19, 0x1f ;  /* 0x0000001f13137836 */ /* 0x000fca0000000000 */
[----:B--2---:R-:W-:-:S13]  /*2acc0*/  ISETP.GE.AND P6, PT, R19, R2, PT ;  /* 0x000000021300720c */ /* 0x004fda0003fc6270 */
[----:B------:R-:W-:Y:S05]  /*2acd0*/  @P6 BRA `(.L_x_5571) ;  /* 0x0000000400d06947 */ /* 0x000fea0003800000 */
[----:B-1----:R-:W1:Y:S01]  /*2ace0*/  S2R R3, SR_TID.X ;  /* 0x0000000000037919 */ /* 0x002e620000002100 */
[----:B------:R-:W-:Y:S01]  /*2acf0*/  BSSY B0, `(.L_x_5572) ;  /* 0x0000009000007945 */ /* 0x000fe20003800000 */
[----:B-1----:R-:W-:-:S05]  /*2ad00*/  LOP3.LUT R3, R3, 0x1f, RZ, 0xc0, !PT ;  /* 0x0000001f03037812 */ /* 0x002fca00078ec0ff */
[----:B------:R-:W-:-:S05]  /*2ad10*/  IMAD.IADD R5, R19, 0x1, R3 ;  /* 0x0000000113057824 */ /* 0x000fca00078e0203 */
[----:B------:R-:W-:Y:S01]  /*2ad20*/  ISETP.GE.OR P6, PT, R5, R2, !P0 ;  /* 0x000000020500720c */ /* 0x000fe200047c6670 */
[----:B------:R-:W-:-:S12]  /*2ad30*/  IMAD.MOV.U32 R2, RZ, RZ, RZ ;  /* 0x000000ffff027224 */ /* 0x000fd800078e00ff */
[----:B------:R-:W-:Y:S05]  /*2ad40*/  @P6 BRA `(.L_x_5573) ;  /* 0x00000000000c6947 */ /* 0x000fea0003800000 */
[----:B------:R-:W1:Y:S02]  /*2ad50*/  LDC.64 R2, c[0x0][0xc80] ;  /* 0x00032000ff027b82 */ /* 0x000e640000000a00 */
[----:B-1----:R-:W-:-:S06]  /*2ad60*/  IMAD.WIDE R2, R5, 0x4, R2 ;  /* 0x0000000405027825 */ /* 0x002fcc00078e0202 */
[----:B------:R1:W5:Y:S02]  /*2ad70*/  LDG.E R2, desc[UR42][R2.64] ;  /* 0x0000002a02027981 */ /* 0x000364000c1e1900 */
.L_x_5573:
[----:B------:R-:W-:Y:S05]  /*2ad80*/  BSYNC B0 ;  /* 0x0000000000007941 */ /* 0x000fea0003800000 */
.L_x_5572:
[----:B------:R-:W-:-:S03]  /*2ad90*/  UMOV UR4, 0xffffffff ;  /* 0xffffffff00047882 */ /* 0x000fc60000000000 */
[----:B------:R-:W-:Y:S05]  /*2ada0*/  BRA.DIV UR4, `(.L_x_5574) ;  /* 0x0000005a04b07947 */ /* 0x000fea000b800000 */
[----:B-----5:R-:W1:Y:S02]  /*2adb0*/  SHFL.UP PT, R14, R2, 0x1, RZ ;  /* 0x04200000020e7989 */ /* 0x020e6400000e00ff */
        /* <DEDUP_REMOVED lines=15> */
.L_x_5781:
[----:B------:R-:W-:Y:S02]  /*2aeb0*/  ULDC UR4, c[0x0][0xc38] ;  /* 0x00030e0000047ab9 */ /* 0x000fe40000000800 */
[----:B------:R-:W-:-:S04]  /*2aec0*/  IMAD.U32 R4, RZ, RZ, UR4 ;  /* 0x00000004ff047e24 */ /* 0x000fc8000f8e00ff */
[----:B--2---:R-:W-:-:S04]  /*2aed0*/  IMAD R5, R14, R4, RZ ;  /* 0x000000040e057224 */ /* 0x004fc800078e02ff */
[----:B------:R-:W-:-:S05]  /*2aee0*/  IMAD.IADD R16, R5, 0x1, R16 ;  /* 0x0000000105107824 */ /* 0x000fca00078e0210 */
[----:B------:R-:W-:-:S13]  /*2aef0*/  ISETP.GT.AND P6, PT, R16, R0, PT ;  /* 0x000000001000720c */ /* 0x000fda0003fc4270 */
[----:B------:R-:W-:Y:S05]  /*2af00*/  @!P6 BRA `(.L_x_5575) ;  /* 0xfffffffc0064e947 */ /* 0x000fea000383ffff */
.L_x_5570:
[----:B------:R-:W-:Y:S01]  /*2af10*/  IMAD.IADD R16, R16, 0x1, -R5 ;  /* 0x0000000110107824 */ /* 0x000fe200078e0a05 */
[----:B------:R-:W-:-:S03]  /*2af20*/  UMOV UR4, 0xffffffff ;  /* 0xffffffff00047882 */ /* 0x000fc60000000000 */
[----:B------:R-:W-:-:S05]  /*2af30*/  IMAD R5, R3, R4, R16 ;  /* 0x0000000403057224 */ /* 0x000fca00078e0210 */
[----:B------:R-:W-:Y:S01]  /*2af40*/  ISETP.GT.AND P6, PT, R5, R0, PT ;  /* 0x000000000500720c */ /* 0x000fe20003fc4270 */
[----:B------:R-:W-:-:S12]  /*2af50*/  BRA.DIV UR4, `(.L_x_5576) ;  /* 0x0000005e04047947 */ /* 0x000fd8000b800000 */
[----:B------:R-:W-:-:S04]  /*2af60*/  VOTE.ANY R5, PT, !P6 ;  /* 0x0000000000057806 */ /* 0x000fc800070e0100 */
[----:B------:R-:W0:Y:S02]  /*2af70*/  POPC R6, R5 ;  /* 0x0000000500067309 */ /* 0x000e240000000000 */
[----:B0-----:R0:W2:Y:S02]  /*2af80*/  SHFL.IDX PT, R17, R2, R6, 0x1f ;  /* 0x00001f0602117589 */ /* 0x0010a400000e0000 */
.L_x_5785:
[----:B------:R-:W-:Y:S01]  /*2af90*/  ISETP.NE.AND P0, PT, R5, RZ, PT ;  /* 0x000000ff0500720c */ /* 0x000fe20003f05270 */
[----:B------:R-:W-:-:S12]  /*2afa0*/  IMAD.MOV.U32 R5, RZ, RZ, RZ ;  /* 0x000000ffff057224 */ /* 0x000fd800078e00ff */
[----:B------:R-:W-:Y:S05]  /*2afb0*/  @!P0 BRA `(.L_x_5577) ;  /* 0x0000000000108947 */ /* 0x000fea0003800000 */
[----:B------:R-:W-:Y:S01]  /*2afc0*/  UMOV UR4, 0xffffffff ;  /* 0xffffffff00047882 */ /* 0x000fe20000000000 */
[----:B------:R-:W-:Y:S02]  /*2afd0*/  IADD3 R12, R6, -0x1, RZ ;  /* 0xffffffff060c7810 */ /* 0x000fe40007ffe0ff */
[----:B------:R-:W-:Y:S05]  /*2afe0*/  BRA.DIV UR4, `(.L_x_5578) ;  /* 0x0000005e04287947 */ /* 0x000fea000b800000 */
[----:B------:R3:W4:Y:S02]  /*2aff0*/  SHFL.IDX PT, R5, R3, R12, 0x1f ;  /* 0x00001f0c03057589 */ /* 0x00072400000e0000 */
.L_x_5577:
[----:B01-3--:R-:W0:Y:S01]  /*2b000*/  LDC.64 R2, c[0x0][0xc90] ;  /* 0x00032400ff027b82 */ /* 0x00be220000000a00 */
[----:B------:R-:W-:-:S04]  /*2b010*/  IMAD.IADD R19, R6, 0x1, R19 ;  /* 0x0000000106137824 */ /* 0x000fc800078e0213 */
[----:B0-----:R-:W-:-:S05]  /*2b020*/  IMAD.WIDE R2, R19, 0x4, R2 ;  /* 0x0000000413027825 */ /* 0x001fca00078e0202 */
[----:B------:R-:W2:Y:S01]  /*2b030*/  LDG.E R7, desc[UR42][R2.64] ;  /* 0x0000002a02077981 */ /* 0x000ea2000c1e1900 */
[----:B----4-:R-:W-:-:S04]  /*2b040*/  IMAD R16, R5, R4, R16 ;  /* 0x0000000405107224 */ /* 0x010fc800078e0210 */
[----:B------:R-:W-:Y:S02]  /*2b050*/  IMAD.IADD R0, R0, 0x1, -R16 ;  /* 0x0000000100007824 */ /* 0x000fe400078e0a10 */
[----:B--2---:R-:W-:-:S05]  /*2b060*/  IMAD R6, R17, R7, RZ ;  /* 0x0000000711067224 */ /* 0x004fca00078e02ff */
        /* <DEDUP_REMOVED lines=59> */
.L_x_5571:
[----:B------:R-:W-:Y:S01]  /*2b420*/  UMOV UR4, URZ ;  /* 0x0000003f00047c82 */ /* 0x000fe20008000000 */
[----:B------:R-:W-:Y:S01]  /*2b430*/  UMOV UR5, URZ ;  /* 0x0000003f00057c82 */ /* 0x000fe20008000000 */
[----:B------:R-:W-:Y:S01]  /*2b440*/  ULDC UR6, c[0x0][0xc3c] ;  /* 0x00030f0000067ab9 */ /* 0x000fe20000000800 */
[----:B------:R-:W-:Y:S02]  /*2b450*/  IMAD.MOV.U32 R16, RZ, RZ, R0 ;  /* 0x000000ffff107224 */ /* 0x000fe400078e0000 */
[----:B0-----:R-:W-:Y:S02]  /*2b460*/  IMAD.U32 R17, RZ, RZ, UR4 ;  /* 0x00000004ff117e24 */ /* 0x001fe4000f8e00ff */
[----:B------:R-:W-:Y:S02]  /*2b470*/  IMAD.U32 R18, RZ, RZ, UR5 ;  /* 0x00000005ff127e24 */ /* 0x000fe4000f8e00ff */
[----:B------:R-:W-:-:S07]  /*2b480*/  IMAD.U32 R19, RZ, RZ, UR6 ;  /* 0x00000006ff137e24 */ /* 0x000fce000f8e00ff */
.L_x_5579:
[----:B------:R0:W2:Y:S01]  /*2b490*/  LDL R2, [R1] ;  /* 0x0000000001027983 */ /* 0x0000a20000100800 */
        /* <DEDUP_REMOVED lines=8> */
[----:B------:R0:W-:Y:S04]  /*2b520*/  @!P0 STL [R1], R2 ;  /* 0x0000000201008387 */ /* 0x0001e80000100800 */
[----:B------:R0:W-:Y:S01]  /*2b530*/  @!P0 STS.128 [R23+0x2a8d0], R16 ;  /* 0x02a8d01017008388 */ /* 0x0001e20000000c00 */
[----:B------:R-:W-:Y:S06]  /*2b540*/  BAR.ARV 0x5, 0x180 ;  /* 0x0146000000007b1d */ /* 0x000fec0000002000 */
.L_x_5568:
[----:B------:R-:W-:Y:S02]  /*2b550*/  ULDC UR4, c[0x0][0xc3c] ;  /* 0x00030f0000047ab9 */ /* 0x000fe40000000800 */
[----:B---3--:R-:W-:-:S13]  /*2b560*/  ISETP.GE.AND P0, PT, R19, UR4, PT ;  /* 0x0000000413007c0c */ /* 0x008fda000bf06270 */
[----:B------:R-:W-:Y:S05]  /*2b570*/  @!P0 BRA `(.L_x_5580) ;  /* 0xffffff90003c8947 */ /* 0x000fea000383ffff */
[----:B------:R-:W-:Y:S05]  /*2b580*/  BSYNC B7 ;  /* 0x0000000000077941 */ /* 0x000fea0003800000 */
.L_x_5446:
        /* <DEDUP_REMOVED lines=12> */
.L_x_5788:
[----:B------:R-:W-:Y:S05]  /*2b650*/  BSYNC B0 ;  /* 0x0000000000007941 */ /* 0x000fea0003800000 */
.L_x_5581:
[----:B------:R-:W-:-:S03]  /*2b660*/  UMOV UR4, 0xffffffff ;  /* 0xffffffff00047882 */ /* 0x000fc60000000000 */
[----:B------:R-:W-:Y:S05]  /*2b670*/  BRA.DIV UR4, `(.L_x_5583) ;  /* 0x0000005604c07947 */ /* 0x000fea000b800000 */
[----:B0-----:R-:W0:Y:S02]  /*2b680*/  S2R R0, SR_TID.X ;  /* 0x0000000000007919 */ /* 0x001e240000002100 */
[----:B0-----:R-:W-:-:S04]  /*2b690*/  SHF.R.U32.HI R0, RZ, 0x5, R0 ;  /* 0x00000005ff007819 */ /* 0x001fc80000011600 */
[----:B------:R-:W-:-:S05]  /*2b6a0*/  LOP3.LUT R0, R0, 0x3, RZ, 0xc0, !PT ;  /* 0x0000000300007812 */ /* 0x000fca00078ec0ff */
[----:B------:R0:W1:Y:S02]  /*2b6b0*/  SHFL.IDX PT, R14, R0, RZ, 0x1f ;  /* 0x00001fff000e7589 */ /* 0x00006400000e0000 */
.L_x_5791:
[----:B-1----:R-:W-:-:S13]  /*2b6c0*/  ISETP.NE.AND P0, PT, R14, RZ, PT ;  /* 0x000000ff0e00720c */ /* 0x002fda0003f05270 */
[----:B------:R-:W-:Y:S05]  /*2b6d0*/  @P0 BRA `(.L_x_5211) ;  /* 0x0000000000a80947 */ /* 0x000fea0003800000 */
[----:B------:R-:W-:-:S03]  /*2b6e0*/  UMOV UR4, 0xffffffff ;  /* 0xffffffff00047882 */ /* 0x000fc60000000000 */
[----:B------:R-:W-:Y:S05]  /*2b6f0*/  BRA.DIV UR4, `(.L_x_5584) ;  /* 0x0000005604d47947 */ /* 0x000fea000b800000 */
[----:B------:R-:W-:-:S13]  /*2b700*/  ELECT P6, URZ, PT ;  /* 0x00000000003f782f */ /* 0x000fda00038c0000 */
.L_x_5794:
[----:B------:R-:W-:Y:S05]  /*2b710*/  @!P6 BRA `(.L_x_5211) ;  /* 0x000000000098e947 */ /* 0x000fea0003800000 */
[----:B------:R-:W-:-:S06]  /*2b720*/  ULOP3.LUT UR4, UR36, 0x2, URZ, 0xfc, !UPT ;  /* 0x0000000224047892 */ /* 0x000fcc000f8efc3f */
[----:B0-----:R-:W-:-:S05]  /*2b730*/  IMAD.U32 R0, RZ, RZ, UR4 ;  /* 0x00000004ff007e24 */ /* 0x001fca000f8e00ff */
[----:B------:R-:W-:-:S13]  /*2b740*/  ISETP.NE.AND P0, PT, R0, 0x3, PT ;  /* 0x000000030000780c */ /* 0x000fda0003f05270 */
[----:B------:R-:W-:Y:S05]  /*2b750*/  @!P0 BRA `(.L_x_5585) ;  /* 0x0000000000048947 */ /* 0x000fea0003800000 */
[----:B------:R-:W-:Y:S01]  /*2b760*/  BPT.TRAP 0x1 ;  /* 0x000000040000795c */ /* 0x000fe20000300000 */
.L_x_5585:
[----:B------:R-:W-:Y:S01]  /*2b770*/  IMAD R5, R24, 0x8, R7 ;  /* 0x0000000818057824 */ /* 0x000fe200078e0207 */
[----:B------:R-:W-:Y:S01]  /*2b780*/  SHF.L.U32 R0, R28, 0x1f, RZ ;  /* 0x0000001f1c007819 */ /* 0x000fe200000006ff */
[----:B------:R-:W-:-:S03]  /*2b790*/  VIADD R24, R24, 0x1 ;  /* 0x0000000118187836 */ /* 0x000fc60000000000 */
[----:B------:R-:W0:Y:S02]  /*2b7a0*/  SYNCS.PHASECHK.TRANS64.TRYWAIT P1, [R5+URZ+0x2a840], R0 ;  /* 0x02a84000050075a7 */ /* 0x000e24000802017f */
[----:B------:R-:W-:-:S04]  /*2b7b0*/  ISETP.NE.AND P2, PT, R24, 0x2, PT ;  /* 0x000000021800780c */ /* 0x000fc80003f45270 */
[----:B------:R-:W-:Y:S01]  /*2b7c0*/  SEL R3, RZ, 0x1, P2 ;  /* 0x00000001ff037807 */ /* 0x000fe20001000000 */
[----:B0-----:R-:W-:Y:S08]  /*2b7d0*/  @!P1 BRA `(.L_x_5586) ;  /* 0x0000005400bc9947 */ /* 0x001ff00003800000 */
.L_x_5795:
[----:B------:R-:W-:Y:S02]  /*2b7e0*/  SEL R24, R24, RZ, P2 ;  /* 0x000000ff18187207 */ /* 0x000fe40001000000 */
[----:B------:R-:W-:Y:S01]  /*2b7f0*/  LOP3.LUT R2, R28, R3, RZ, 0x3c, !PT ;  /* 0x000000031c027212 */ /* 0x000fe200078e3cff */
[----:B------:R-:W-:Y:S06]  /*2b800*/  @!P0 BRA `(.L_x_5587) ;  /* 0x0000000000048947 */ /* 0x000fec0003800000 */
[----:B------:R-:W-:Y:S01]  /*2b810*/  BPT.TRAP 0x1 ;  /* 0x000000040000795c */ /* 0x000fe20000300000 */
.L_x_5587:
[----:B------:R-:W-:Y:S02]  /*2b820*/  LEA R3, R24, R7, 0x3 ;  /* 0x0000000718037211 */ /* 0x000fe400078e18ff */
[----:B------:R-:W-:-:S04]  /*2b830*/  SHF.L.U32 R2, R2, 0x1f, RZ ;  /* 0x0000001f02027819 */ /* 0x000fc800000006ff */
[----:B------:R-:W1:Y:S02]  /*2b840*/  SYNCS.PHASECHK.TRANS64.TRYWAIT P1, [R3+URZ+0x2a840], R2 ;  /* 0x02a84002030075a7 */ /* 0x000e64000802017f */
[----:B-1----:R-:W-:Y:S05]  /*2b850*/  @!P1 BRA `(.L_x_5588) ;  /* 0x0000005400b09947 */ /* 0x002fea0003800000 */
.L_x_5796:
[----:B------:R-:W-:Y:S05]  /*2b860*/  @!P0 BRA `(.L_x_5589) ;  /* 0x0000000000048947 */ /* 0x000fea0003800000 */
[----:B------:R-:W-:Y:S01]  /*2b870*/  BPT.TRAP 0x1 ;  /* 0x000000040000795c */ /* 0x000fe20000300000 */
.L_x_5589:
[----:B------:R-:W2:Y:S02]  /*2b880*/  SYNCS.PHASECHK.TRANS64.TRYWAIT P1, [R5+URZ+0x2a860], R0 ;  /* 0x02a86000050075a7 */ /* 0x000ea4000802017f */
[----:B--2---:R-:W-:Y:S05]  /*2b890*/  @!P1 BRA `(.L_x_5590) ;  /* 0x0000005400b49947 */ /* 0x004fea0003800000 */
.L_x_5797:
[----:B------:R-:W-:Y:S05]  /*2b8a0*/  @!P0 BRA `(.L_x_5591) ;  /* 0x0000000000048947 */ /* 0x000fea0003800000 */
[----:B------:R-:W-:Y:S01]  /*2b8b0*/  BPT.TRAP 0x1 ;  /* 0x000000040000795c */ /* 0x000fe20000300000 */
.L_x_5591:
[----:B------:R-:W3:Y:S02]  /*2b8c0*/  SYNCS.PHASECHK.TRANS64.TRYWAIT P1, [R3+URZ+0x2a860], R2 ;  /* 0x02a86002030075a7 */ /* 0x000ee4000802017f */
[----:B---3--:R-:W-:Y:S05]  /*2b8d0*/  @!P1 BRA `(.L_x_5592) ;  /* 0x0000005400b89947 */ /* 0x008fea0003800000 */
.L_x_5798:
[----:B------:R-:W-:Y:S05]  /*2b8e0*/  @!P0 BRA `(.L_x_5593) ;  /* 0x0000000000048947 */ /* 0x000fea0003800000 */
[----:B------:R-:W-:Y:S01]  /*2b8f0*/  BPT.TRAP 0x1 ;  /* 0x000000040000795c */ /* 0x000fe20000300000 */
.L_x_5593:
[----:B------:R-:W4:Y:S02]  /*2b900*/  SYNCS.PHASECHK.TRANS64.TRYWAIT P1, [R5+URZ+0x2a880], R0 ;  /* 0x02a88000050075a7 */ /* 0x000f24000802017f */
[----:B----4-:R-:W-:Y:S05]  /*2b910*/  @!P1 BRA `(.L_x_5594) ;  /* 0x0000005400bc9947 */ /* 0x010fea0003800000 */
.L_x_5799:
[----:B------:R-:W-:Y:S05]  /*2b920*/  @!P0 BRA `(.L_x_5595) ;  /* 0x0000000000048947 */ /* 0x000fea0003800000 */
[----:B------:R-:W-:Y:S01]  /*2b930*/  BPT.TRAP 0x1 ;  /* 0x000000040000795c */ /* 0x000fe20000300000 */
.L_x_5595:
[----:B------:R0:W0:Y:S02]  /*2b940*/  SYNCS.PHASECHK.TRANS64.TRYWAIT P0, [R3+URZ+0x2a880], R2 ;  /* 0x02a88002030075a7 */ /* 0x000024000800017f */
[----:B0-----:R-:W-:Y:S05]  /*2b950*/  @!P0 NANOSLEEP.SYNCS 0x989680 ;  /* 0x009896800000895d */ /* 0x001fea0003900000 */
[----:B------:R-:W0:Y:S02]  /*2b960*/  @!P0 SYNCS.PHASECHK.TRANS64 P0, [R3+URZ+0x2a880], R2 ;  /* 0x02a88002030085a7 */ /* 0x000e24000800007f */
[----:B0-----:R-:W-:Y:S05]  /*2b970*/  @!P0 BRA `(.L_x_5595) ;  /* 0xfffffffc00f08947 */ /* 0x001fea000383ffff */
.L_x_5211:
[----:B------:R-:W-:Y:S05]  /*2b980*/  BSYNC B8 ;  /* 0x0000000000087941 */ /* 0x000fea0003800000 */
.L_x_5208:
[----:B------:R-:W-:Y:S05]  /*2b990*/  EXIT ;  /* 0x000000000000794d */ /* 0x000fea0003800000 */
.L_x_5235:
[----:B-1----:R1:W2:Y:S02]  /*2b9a0*/  SYNCS.PHASECHK.TRANS64.TRYWAIT P4, [R82+URZ+0x2a890], R93 ;  /* 0x02a8905d520075a7 */ /* 0x0022a4000808017f */
[----:B--2---:R-:W-:Y:S05]  /*2b9b0*/  @!P4 NANOSLEEP.SYNCS 0x989680 ;  /* 0x009896800000c95d */ /* 0x004fea0003900000 */
[----:B------:R-:W2:Y:S02]  /*2b9c0*/  @!P4 SYNCS.PHASECHK.TRANS64 P4, [R82+URZ+0x2a890], R93 ;  /* 0x02a8905d5200c5a7 */ /* 0x000ea4000808007f */
[----:B--2---:R-:W-:Y:S05]  /*2b9d0*/  @!P4 BRA `(.L_x_5235) ;  /* 0xfffffffc00f0c947 */ /* 0x004fea000383ffff */
[----:B------:R-:W-:Y:S05]  /*2b9e0*/  BRA `(.L_x_5596) ;  /* 0xfffffd7400a07947 */ /* 0x000fea000383ffff */
.L_x_5236:
        /* <DEDUP_REMOVED lines=8> */
.L_x_5598:
[----:B------:R-:W-:Y:S05]  /*2ba70*/  BSYNC B1 ;  /* 0x0000000000017941 */ /* 0x000fea0003800000 */
.L_x_5597:
        /* <DEDUP_REMOVED lines=8> */
.L_x_5599:
[----:B------:R-:W-:Y:S05]  /*2bb00*/  BRA `(.L_x_5600) ;  /* 0xfffffd74006c7947 */ /* 0x000fea000383ffff */
.L_x_5264:
[----:B-1----:R1:W2:Y:S02]  /*2bb10*/  SYNCS.PHASECHK.TRANS64.TRYWAIT P4, [R82+URZ+0x2a890], R93 ;  /* 0x02a8905d520075a7 */ /* 0x0022a4000808017f */
[----:B--2---:R-:W-:Y:S05]  /*2bb20*/  @!P4 NANOSLEEP.SYNCS 0x989680 ;  /* 0x009896800000c95d */ /* 0x004fea0003900000 */
[----:B------:R-:W2:Y:S02]  /*2bb30*/  @!P4 SYNCS.PHASECHK.TRANS64 P4, [R82+URZ+0x2a890], R93 ;  /* 0x02a8905d5200c5a7 */ /* 0x000ea4000808007f */
[----:B--2---:R-:W-:Y:S05]  /*2bb40*/  @!P4 BRA `(.L_x_5264) ;  /* 0xfffffffc00f0c947 */ /* 0x004fea000383ffff */
[----:B------:R-:W-:Y:S05]  /*2bb50*/  BRA `(.L_x_5601) ;  /* 0xfffffda400947947 */ /* 0x000fea000383ffff */
.L_x_5265:
        /* <DEDUP_REMOVED lines=8> */
.L_x_5603:
[----:B------:R-:W-:Y:S05]  /*2bbe0*/  BSYNC B1 ;  /* 0x0000000000017941 */ /* 0x000fea0003800000 */
.L_x_5602:
        /* <DEDUP_REMOVED lines=8> */
.L_x_5604:
[----:B------:R-:W-:Y:S01]  /*2bc70*/  IMAD.MOV.U32 R99, RZ, RZ, R14 ;  /* 0x000000ffff637224 */ /* 0x000fe200078e000e */
[----:B------:R-:W-:Y:S06]  /*2bc80*/  BRA `(.L_x_5605) ;  /* 0xfffffda4005c7947 */ /* 0x000fec000383ffff */
.L_x_5278:
[----:B0-----:R0:W1:Y:S02]  /*2bc90*/  SYNCS.PHASECHK.TRANS64.TRYWAIT P3, [R82+URZ+0x2a890], R93 ;  /* 0x02a8905d520075a7 */ /* 0x001064000806017f */
[----:B-1----:R-:W-:Y:S05]  /*2bca0*/  @!P3 NANOSLEEP.SYNCS 0x989680 ;  /* 0x009896800000b95d */ /* 0x002fea0003900000 */
[----:B------:R-:W1:Y:S02]  /*2bcb0*/  @!P3 SYNCS.PHASECHK.TRANS64 P3, [R82+URZ+0x2a890], R93 ;  /* 0x02a8905d5200b5a7 */ /* 0x000e64000806007f */
[----:B-1----:R-:W-:Y:S05]  /*2bcc0*/  @!P3 BRA `(.L_x_5278) ;  /* 0xfffffffc00f0b947 */ /* 0x002fea000383ffff */
[----:B------:R-:W-:Y:S05]  /*2bcd0*/  BRA `(.L_x_5606) ;  /* 0xfffffdd400507947 */ /* 0x000fea000383ffff */
.L_x_5279:
[----:B------:R-:W-:Y:S01]  /*2bce0*/  BSSY B1, `(.L_x_5607) ;  /* 0x0000007000017945 */ /* 0x000fe20003800000 */
[----:B------:R-:W-:Y:S02]  /*2bcf0*/  IMAD.MOV.U32 R12, RZ, RZ, RZ ;  /* 0x000000ffff0c7224 */ /* 0x000fe400078e00ff */
[----:B------:R-:W-:Y:S02]  /*2bd00*/  IMAD.MOV.U32 R11, RZ, RZ, 0x1e1f ;  /* 0x00001e1fff0b7424 */ /* 0x000fe400078e00ff */
[----:B------:R-:W-:-:S07]  /*2bd10*/  IMAD.MOV.U32 R15, RZ, RZ, -0x1 ;  /* 0xffffffffff0f7424 */ /* 0x000fce00078e00ff */
[----:B0-----:R-:W-:Y:S05]  /*2bd20*/  WARPSYNC.COLLECTIVE R15, `(.L_x_5608) ;  /* 0x000000000f087348 */ /* 0x001fea0003c00000 */
[----:B------:R1:W2:Y:S02]  /*2bd30*/  SHFL.IDX P6, R14, R13, R12, R11 ;  /* 0x0000000c0d0e7389 */ /* 0x0002a400000c000b */
[----:B012---:R-:W-:Y:S01]  /*2bd40*/  ENDCOLLECTIVE ;  /* 0x000000000000791b */ /* 0x007fe20003800000 */
.L_x_5608:
[----:B------:R-:W-:Y:S05]  /*2bd50*/  BSYNC B1 ;  /* 0x0000000000017941 */ /* 0x000fea0003800000 */
.L_x_5607:
        /* <DEDUP_REMOVED lines=8> */
.L_x_5609:
[----:B------:R-:W-:Y:S01]  /*2bde0*/  IMAD.MOV.U32 R31, RZ, RZ, R14 ;  /* 0x000000ffff1f7224 */ /* 0x000fe200078e000e */
[----:B------:R-:W-:Y:S06]  /*2bdf0*/  BRA `(.L_x_5610) ;  /* 0xfffffdd400707947 */ /* 0x000fec000383ffff */
.L_x_5283:
[----:B0-----:R0:W4:Y:S02]  /*2be00*/  SYNCS.PHASECHK.TRANS64.TRYWAIT P2, [R82+URZ+0x2a8b0], R93 ;  /* 0x02a8b05d520075a7 */ /* 0x001124000804017f */
[----:B----4-:R-:W-:Y:S05]  /*2be10*/  @!P2 NANOSLEEP.SYNCS 0x989680 ;  /* 0x009896800000a95d */ /* 0x010fea0003900000 */
[----:B------:R-:W4:Y:S02]  /*2be20*/  @!P2 SYNCS.PHASECHK.TRANS64 P2, [R82+URZ+0x2a8b0], R93 ;  /* 0x02a8b05d5200a5a7 */ /* 0x000f24000804007f */
[----:B----4-:R-:W-:Y:S05]  /*2be30*/  @!P2 BRA `(.L_x_5283) ;  /* 0xfffffffc00f0a947 */ /* 0x010fea000383ffff */
[----:B------:R-:W-:Y:S05]  /*2be40*/  BRA `(.L_x_5611) ;  /* 0xfffffdd800387947 */ /* 0x000fea000383ffff */
.L_x_5297:
[----:B------:R-:W0:Y:S01]  /*2be50*/  S2R R2, SR_TID.X ;  /* 0x0000000000027919 */ /* 0x000e220000002100 */
[----:B------:R-:W-:Y:S01]  /*2be60*/  BSSY B0, `(.L_x_5612) ;  /* 0x000000c000007945 */ /* 0x000fe20003800000 */
[----:B------:R-:W-:Y:S01]  /*2be70*/  IMAD.MOV.U32 R12, RZ, RZ, RZ ;  /* 0x000000ffff0c7224 */ /* 0x000fe200078e00ff */
[----:B------:R-:W-:Y:S01]  /*2be80*/  MOV R15, 0xffffffff ;  /* 0xffffffff000f7802 */ /* 0x000fe20000000f00 */
[----:B------:R-:W-:Y:S02]  /*2be90*/  IMAD.MOV.U32 R11, RZ, RZ, 0x1f ;  /* 0x0000001fff0b7424 */ /* 0x000fe400078e00ff */
[----:B0-----:R-:W-:-:S05]  /*2bea0*/  VIADD R20, R2, 0xffffff80 ;  /* 0xffffff8002147836 */ /* 0x001fca0000000000 */
[----:B------:R-:W-:-:S04]  /*2beb0*/  SHF.R.S32.HI R2, RZ, 0x1f, R20 ;  /* 0x0000001fff027819 */ /* 0x000fc80000011414 */
[----:B------:R-:W-:-:S04]  /*2bec0*/  LEA.HI R2, R2, R20, RZ, 0x7 ;  /* 0x0000001402027211 */ /* 0x000fc800078f38ff */
[----:B------:R-:W-:-:S05]  /*2bed0*/  SHF.R.S32.HI R2, RZ, 0x7, R2 ;  /* 0x00000007ff027819 */ /* 0x000fca0000011402 */
[----:B------:R-:W-:-:S07]  /*2bee0*/  IMAD.MOV.U32 R13, RZ, RZ, R2 ;  /* 0x000000ffff0d7224 */ /* 0x000fce00078e0002 */
[----:B-----5:R-:W-:Y:S05]  /*2bef0*/  WARPSYNC.COLLECTIVE R15, `(.L_x_5613) ;  /* 0x000000000f087348 */ /* 0x020fea0003c00000 */
[----:B------:R0:W1:Y:S02]  /*2bf00*/  SHFL.IDX P6, R14, R13, R12, R11 ;  /* 0x0000000c0d0e7389 */ /* 0x00006400000c000b */
[----:B01---5:R-:W-:Y:S01]  /*2bf10*/  ENDCOLLECTIVE ;  /* 0x000000000000791b */ /* 0x023fe20003800000 */
.L_x_5613:
[----:B------:R-:W-:Y:S05]  /*2bf20*/  BSYNC B0 ;  /* 0x0000000000007941 */ /* 0x000fea0003800000 */
.L_x_5612:
[----:B------:R-:W-:Y:S01]  /*2bf30*/  IMAD.MOV.U32 R218, RZ, RZ, R14 ;  /* 0x000000ffffda7224 */ /* 0x000fe200078e000e */
[----:B------:R-:W-:Y:S06]  /*2bf40*/  BRA `(.L_x_5614) ;  /* 0xfffffde400507947 */ /* 0x000fec000383ffff */
.L_x_5307:
[----:B------:R-:W-:Y:S01]  /*2bf50*/  BSSY B1, `(.L_x_5615) ;  /* 0x0000007000017945 */ /* 0x000fe20003800000 */
[----:B------:R-:W-:Y:S02]  /*2bf60*/  IMAD.MOV.U32 R12, RZ, RZ, RZ ;  /* 0x000000ffff0c7224 */ /* 0x000fe400078e00ff */
[----:B------:R-:W-:Y:S02]  /*2bf70*/  IMAD.MOV.U32 R11, RZ, RZ, 0x1e1f ;  /* 0x00001e1fff0b7424 */ /* 0x000fe400078e00ff */
[----:B------:R-:W-:-:S07]  /*2bf80*/  IMAD.MOV.U32 R15, RZ, RZ, -0x1 ;  /* 0xffffffffff0f7424 */ /* 0x000fce00078e00ff */
[----:B------:R-:W-:Y:S05]  /*2bf90*/  WARPSYNC.COLLECTIVE R15, `(.L_x_5616) ;  /* 0x000000000f087348 */ /* 0x000fea0003c00000 */
[----:B------:R0:W1:Y:S02]  /*2bfa0*/  SHFL.IDX P6, R14, R13, R12, R11 ;  /* 0x0000000c0d0e7389 */ /* 0x00006400000c000b */
[----:B01----:R-:W-:Y:S01]  /*2bfb0*/  ENDCOLLECTIVE ;  /* 0x000000000000791b */ /* 0x003fe20003800000 */
.L_x_5616:
[----:B------:R-:W-:Y:S05]  /*2bfc0*/  BSYNC B1 ;  /* 0x0000000000017941 */ /* 0x000fea0003800000 */
.L_x_5615:
        /* <DEDUP_REMOVED lines=8> */
.L_x_5617:
[----:B------:R-:W-:Y:S02]  /*2c050*/  IMAD.MOV.U32 R13, RZ, RZ, R4 ;  /* 0x000000ffff0d7224 */ /* 0x000fe400078e0004 */
[----:B------:R-:W-:-:S07]  /*2c060*/  IMAD.MOV.U32 R3, RZ, RZ, R14 ;  /* 0x000000ffff037224 */ /* 0x000fce00078e000e */
[----:B------:R-:W-:Y:S05]  /*2c070*/  WARPSYNC.COLLECTIVE R15, `(.L_x_5618) ;  /* 0x000000000f087348 */ /* 0x000fea0003c00000 */
[----:B------:R0:W1:Y:S02]  /*2c080*/  SHFL.IDX P6, R14, R13, R12, R11 ;  /* 0x0000000c0d0e7389 */ /* 0x00006400000c000b */
[----:B01----:R-:W-:Y:S01]  /*2c090*/  ENDCOLLECTIVE ;  /* 0x000000000000791b */ /* 0x003fe20003800000 */
.L_x_5618:
[----:B------:R-:W-:Y:S02]  /*2c0a0*/  IMAD.MOV.U32 R13, RZ, RZ, R5 ;  /* 0x000000ffff0d7224 */ /* 0x000fe400078e0005 */
[----:B------:R-:W-:-:S07]  /*2c0b0*/  IMAD.MOV.U32 R4, RZ, RZ, R14 ;  /* 0x000000ffff047224 */ /* 0x000fce00078e000e */
[----:B------:R-:W-:Y:S05]  /*2c0c0*/  WARPSYNC.COLLECTIVE R15, `(.L_x_5619) ;  /* 0x000000000f087348 */ /* 0x000fea0003c00000 */
[----:B------:R0:W1:Y:S02]  /*2c0d0*/  SHFL.IDX P6, R14, R13, R12, R11 ;  /* 0x0000000c0d0e7389 */ /* 0x00006400000c000b */
[----:B01----:R-:W-:Y:S01]  /*2c0e0*/  ENDCOLLECTIVE ;  /* 0x000000000000791b */ /* 0x003fe20003800000 */
.L_x_5619:
[----:B------:R-:W-:Y:S05]  /*2c0f0*/  BRA `(.L_x_5620) ;  /* 0xfffffdec00447947 */ /* 0x000fea000383ffff */
.L_x_5311:
[----:B0-----:R0:W1:Y:S02]  /*2c100*/  SYNCS.PHASECHK.TRANS64.TRYWAIT P0, [R16+URZ+0x2a800], R3 ;  /* 0x02a80003100075a7 */ /* 0x001064000800017f */
[----:B-1----:R-:W-:Y:S05]  /*2c110*/  @!P0 NANOSLEEP.SYNCS 0x989680 ;  /* 0x009896800000895d */ /* 0x002fea0003900000 */
[----:B------:R-:W1:Y:S02]  /*2c120*/  @!P0 SYNCS.PHASECHK.TRANS64 P0, [R16+URZ+0x2a800], R3 ;  /* 0x02a80003100085a7 */ /* 0x000e64000800007f */
[----:B-1----:R-:W-:Y:S05]  /*2c130*/  @!P0 BRA `(.L_x_5311) ;  /* 0xfffffffc00f08947 */ /* 0x002fea000383ffff */
[----:B------:R-:W-:Y:S05]  /*2c140*/  BRA `(.L_x_5621) ;  /* 0xfffffdf000907947 */ /* 0x000fea000383ffff */
.L_x_5323:
[----:B------:R-:W-:Y:S01]  /*2c150*/  BSSY B1, `(.L_x_5622) ;  /* 0x0000007000017945 */ /* 0x000fe20003800000 */
[----:B------:R-:W-:Y:S02]  /*2c160*/  IMAD.MOV.U32 R12, RZ, RZ, RZ ;  /* 0x000000ffff0c7224 */ /* 0x000fe400078e00ff */
[----:B------:R-:W-:Y:S02]  /*2c170*/  IMAD.MOV.U32 R11, RZ, RZ, 0x1e1f ;  /* 0x00001e1fff0b7424 */ /* 0x000fe400078e00ff */
[----:B------:R-:W-:-:S07]  /*2c180*/  IMAD.MOV.U32 R15, RZ, RZ, -0x1 ;  /* 0xffffffffff0f7424 */ /* 0x000fce00078e00ff */
[----:B------:R-:W-:Y:S05]  /*2c190*/  WARPSYNC.COLLECTIVE R15, `(.L_x_5623) ;  /* 0x000000000f087348 */ /* 0x000fea0003c00000 */
[----:B------:R0:W1:Y:S02]  /*2c1a0*/  SHFL.IDX P6, R14, R13, R12, R11 ;  /* 0x0000000c0d0e7389 */ /* 0x00006400000c000b */
[----:B01----:R-:W-:Y:S01]  /*2c1b0*/  ENDCOLLECTIVE ;  /* 0x000000000000791b */ /* 0x003fe20003800000 */
.L_x_5623:
[----:B------:R-:W-:Y:S05]  /*2c1c0*/  BSYNC B1 ;  /* 0x0000000000017941 */ /* 0x000fea0003800000 */
.L_x_5622:
        /* <DEDUP_REMOVED lines=8> */
.L_x_5624:
[----:B------:R-:W-:Y:S02]  /*2c250*/  IMAD.MOV.U32 R13, RZ, RZ, R37 ;  /* 0x000000ffff0d7224 */ /* 0x000fe400078e0025 */
[----:B------:R-:W-:-:S07]  /*2c260*/  IMAD.MOV.U32 R21, RZ, RZ, R14 ;  /* 0x000000ffff157224 */ /* 0x000fce00078e000e */
[----:B------:R-:W-:Y:S05]  /*2c270*/  WARPSYNC.COLLECTIVE R15, `(.L_x_5625) ;  /* 0x000000000f087348 */ /* 0x000fea0003c00000 */
[----:B------:R0:W1:Y:S02]  /*2c280*/  SHFL.IDX P6, R14, R13, R12, R11 ;  /* 0x0000000c0d0e7389 */ /* 0x00006400000c000b */
[----:B01----:R-:W-:Y:S01]  /*2c290*/  ENDCOLLECTIVE ;  /* 0x000000000000791b */ /* 0x003fe20003800000 */
.L_x_5625:
[----:B------:R-:W-:Y:S02]  /*2c2a0*/  IMAD.MOV.U32 R13, RZ, RZ, R39 ;  /* 0x000000ffff0d7224 */ /* 0x000fe400078e0027 */
[----:B------:R-:W-:-:S07]  /*2c2b0*/  IMAD.MOV.U32 R37, RZ, RZ, R14 ;  /* 0x000000ffff257224 */ /* 0x000fce00078e000e */
[----:B------:R-:W-:Y:S05]  /*2c2c0*/  WARPSYNC.COLLECTIVE R15, `(.L_x_5626) ;  /* 0x000000000f087348 */ /* 0x000fea0003c00000 */
[----:B------:R0:W1:Y:S02]  /*2c2d0*/  SHFL.IDX P6, R14, R13, R12, R11 ;  /* 0x0000000c0d0e7389 */ /* 0x00006400000c000b */
[----:B01----:R-:W-:Y:S01]  /*2c2e0*/  ENDCOLLECTIVE ;  /* 0x000000000000791b */ /* 0x003fe20003800000 */
.L_x_5626:
[----:B------:R-:W-:Y:S01]  /*2c2f0*/  IMAD.MOV.U32 R39, RZ, RZ, R14 ;  /* 0x000000ffff277224 */ /* 0x000fe200078e000e */
[----:B------:R-:W-:Y:S06]  /*2c300*/  BRA `(.L_x_5627) ;  /* 0xfffffe2000607947 */ /* 0x000fec000383ffff */
.L_x_5327:
[----:B-1----:R1:W0:Y:S02]  /*2c310*/  SYNCS.PHASECHK.TRANS64.TRYWAIT P0, [R16+URZ+0x2a800], R3 ;  /* 0x02a80003100075a7 */ /* 0x002224000800017f */
[----:B0-----:R-:W-:Y:S05]  /*2c320*/  @!P0 NANOSLEEP.SYNCS 0x989680 ;  /* 0x009896800000895d */ /* 0x001fea0003900000 */
[----:B------:R-:W0:Y:S02]  /*2c330*/  @!P0 SYNCS.PHASECHK.TRANS64 P0, [R16+URZ+0x2a800], R3 ;  /* 0x02a80003100085a7 */ /* 0x000e24000800007f */
[----:B0-----:R-:W-:Y:S05]  /*2c340*/  @!P0 BRA `(.L_x_5327) ;  /* 0xfffffffc00f08947 */ /* 0x001fea000383ffff */
[----:B------:R-:W-:Y:S05]  /*2c350*/  BRA `(.L_x_5628) ;  /* 0xfffffe2400587947 */ /* 0x000fea000383ffff */
.L_x_5335:
[----:B-1----:R1:W2:Y:S02]  /*2c360*/  SYNCS.PHASECHK.TRANS64.TRYWAIT P1, [R8+URZ+0x2a830], R3 ;  /* 0x02a83003080075a7 */ /* 0x0022a4000802017f */
[----:B--2---:R-:W-:Y:S05]  /*2c370*/  @!P1 NANOSLEEP.SYNCS 0x989680 ;  /* 0x009896800000995d */ /* 0x004fea0003900000 */
[----:B------:R-:W2:Y:S02]  /*2c380*/  @!P1 SYNCS.PHASECHK.TRANS64 P1, [R8+URZ+0x2a830], R3 ;  /* 0x02a83003080095a7 */ /* 0x000ea4000802007f */
[----:B--2---:R-:W-:Y:S05]  /*2c390*/  @!P1 BRA `(.L_x_5335) ;  /* 0xfffffffc00f09947 */ /* 0x004fea000383ffff */
[----:B------:R-:W-:Y:S05]  /*2c3a0*/  BRA `(.L_x_5334) ;  /* 0xfffffe54009c7947 */ /* 0x000fea000383ffff */
.L_x_5354:
[----:B-1----:R1:W2:Y:S02]  /*2c3b0*/  SYNCS.PHASECHK.TRANS64.TRYWAIT P4, [R7+URZ+0x2a830], R6 ;  /* 0x02a83006070075a7 */ /* 0x0022a4000808017f */
[----:B--2---:R-:W-:Y:S05]  /*2c3c0*/  @!P4 NANOSLEEP.SYNCS 0x989680 ;  /* 0x009896800000c95d */ /* 0x004fea0003900000 */
[----:B------:R-:W2:Y:S02]  /*2c3d0*/  @!P4 SYNCS.PHASECHK.TRANS64 P4, [R7+URZ+0x2a830], R6 ;  /* 0x02a830060700c5a7 */ /* 0x000ea4000808007f */
[----:B--2---:R-:W-:Y:S05]  /*2c3e0*/  @!P4 BRA `(.L_x_5354) ;  /* 0xfffffffc00f0c947 */ /* 0x004fea000383ffff */
[----:B------:R-:W-:Y:S05]  /*2c3f0*/  BRA `(.L_x_5353) ;  /* 0xfffffe9000707947 */ /* 0x000fea000383ffff */
.L_x_5358:
[----:B-1----:R1:W2:Y:S02]  /*2c400*/  SYNCS.PHASECHK.TRANS64.TRYWAIT P3, [R7+URZ+0x2a850], R6 ;  /* 0x02a85006070075a7 */ /* 0x0022a4000806017f */
[----:B--2---:R-:W-:Y:S05]  /*2c410*/  @!P3 NANOSLEEP.SYNCS 0x989680 ;  /* 0x009896800000b95d */ /* 0x004fea0003900000 */
[----:B------:R-:W2:Y:S02]  /*2c420*/  @!P3 SYNCS.PHASECHK.TRANS64 P3, [R7+URZ+0x2a850], R6 ;  /* 0x02a850060700b5a7 */ /* 0x000ea4000806007f */
[----:B--2---:R-:W-:Y:S05]  /*2c430*/  @!P3 BRA `(.L_x_5358) ;  /* 0xfffffffc00f0b947 */ /* 0x004fea000383ffff */
[----:B------:R-:W-:Y:S05]  /*2c440*/  BRA `(.L_x_5355) ;  /* 0xfffffe9400407947 */ /* 0x000fea000383ffff */
.L_x_5379:
[----:B-1----:R1:W2:Y:S02]  /*2c450*/  SYNCS.PHASECHK.TRANS64.TRYWAIT P2, [R7+URZ+0x2a830], R8 ;  /* 0x02a83008070075a7 */ /* 0x0022a4000804017f */
[----:B--2---:R-:W-:Y:S05]  /*2c460*/  @!P2 NANOSLEEP.SYNCS 0x989680 ;  /* 0x009896800000a95d */ /* 0x004fea0003900000 */
[----:B------:R-:W2:Y:S02]  /*2c470*/  @!P2 SYNCS.PHASECHK.TRANS64 P2, [R7+URZ+0x2a830], R8 ;  /* 0x02a830080700a5a7 */ /* 0x000ea4000804007f */
[----:B--2---:R-:W-:Y:S05]  /*2c480*/  @!P2 BRA `(.L_x_5379) ;  /* 0xfffffffc00f0a947 */ /* 0x004fea000383ffff */
[----:B------:R-:W-:Y:S05]  /*2c490*/  BRA `(.L_x_5378) ;  /* 0xfffffecc00847947 */ /* 0x000fea000383ffff */
.L_x_5383:
[----:B-1----:R1:W2:Y:S02]  /*2c4a0*/  SYNCS.PHASECHK.TRANS64.TRYWAIT P1, [R7+URZ+0x2a850], R6 ;  /* 0x02a85006070075a7 */ /* 0x0022a4000802017f */
[----:B--2---:R-:W-:Y:S05]  /*2c4b0*/  @!P1 NANOSLEEP.SYNCS 0x989680 ;  /* 0x009896800000995d */ /* 0x004fea0003900000 */
[----:B------:R-:W2:Y:S02]  /*2c4c0*/  @!P1 SYNCS.PHASECHK.TRANS64 P1, [R7+URZ+0x2a850], R6 ;  /* 0x02a85006070095a7 */ /* 0x000ea4000802007f */
[----:B--2---:R-:W-:Y:S05]  /*2c4d0*/  @!P1 BRA `(.L_x_5383) ;  /* 0xfffffffc00f09947 */ /* 0x004fea000383ffff */
[----:B------:R-:W-:Y:S05]  /*2c4e0*/  BRA `(.L_x_5380) ;  /* 0xfffffed000607947 */ /* 0x000fea000383ffff */
.L_x_5392:
[----:B-1----:R1:W2:Y:S02]  /*2c4f0*/  SYNCS.PHASECHK.TRANS64.TRYWAIT P2, [R7+URZ+0x2a830], R8 ;  /* 0x02a83008070075a7 */ /* 0x0022a4000804017f */
[----:B--2---:R-:W-:Y:S05]  /*2c500*/  @!P2 NANOSLEEP.SYNCS 0x989680 ;  /* 0x009896800000a95d */ /* 0x004fea0003900000 */
[----:B------:R-:W2:Y:S02]  /*2c510*/  @!P2 SYNCS.PHASECHK.TRANS64 P2, [R7+URZ+0x2a830], R8 ;  /* 0x02a830080700a5a7 */ /* 0x000ea4000804007f */
[----:B--2---:R-:W-:Y:S05]  /*2c520*/  @!P2 BRA `(.L_x_5392) ;  /* 0xfffffffc00f0a947 */ /* 0x004fea000383ffff */
[----:B------:R-:W-:Y:S05]  /*2c530*/  BRA `(.L_x_5391) ;  /* 0xfffffef400e87947 */ /* 0x000fea000383ffff */
.L_x_5396:
[----:B-1----:R1:W2:Y:S02]  /*2c540*/  SYNCS.PHASECHK.TRANS64.TRYWAIT P1, [R7+URZ+0x2a850], R6 ;  /* 0x02a85006070075a7 */ /* 0x0022a4000802017f */
[----:B--2---:R-:W-:Y:S05]  /*2c550*/  @!P1 NANOSLEEP.SYNCS 0x989680 ;  /* 0x009896800000995d */ /* 0x004fea0003900000 */
[----:B------:R-:W2:Y:S02]  /*2c560*/  @!P1 SYNCS.PHASECHK.TRANS64 P1, [R7+URZ+0x2a850], R6 ;  /* 0x02a85006070095a7 */ /* 0x000ea4000802007f */
[----:B--2---:R-:W-:Y:S05]  /*2c570*/  @!P1 BRA `(.L_x_5396) ;  /* 0xfffffffc00f09947 */ /* 0x004fea000383ffff */
[----:B------:R-:W-:Y:S05]  /*2c580*/  BRA `(.L_x_5393) ;  /* 0xfffffef800c47947 */ /* 0x000fea000383ffff */
.L_x_5411:
[----:B-1----:R1:W2:Y:S02]  /*2c590*/  SYNCS.PHASECHK.TRANS64.TRYWAIT P1, [R2+URZ+0x2a850], R5 ;  /* 0x02a85005020075a7 */ /* 0x0022a4000802017f */
[----:B--2---:R-:W-:Y:S05]  /*2c5a0*/  @!P1 NANOSLEEP.SYNCS 0x989680 ;  /* 0x009896800000995d */ /* 0x004fea0003900000 */
[----:B------:R-:W2:Y:S02]  /*2c5b0*/  @!P1 SYNCS.PHASECHK.TRANS64 P1, [R2+URZ+0x2a850], R5 ;  /* 0x02a85005020095a7 */ /* 0x000ea4000802007f */
[----:B--2---:R-:W-:Y:S05]  /*2c5c0*/  @!P1 BRA `(.L_x_5411) ;  /* 0xfffffffc00f09947 */ /* 0x004fea000383ffff */
[----:B------:R-:W-:Y:S05]  /*2c5d0*/  BRA `(.L_x_5410) ;  /* 0xffffff30003c7947 */ /* 0x000fea000383ffff */
.L_x_5415:
[----:B------:R-:W-:Y:S01]  /*2c5e0*/  IMAD.MOV.U32 R12, RZ, RZ, R0 ;  /* 0x000000ffff0c7224 */ /* 0x000fe200078e0000 */
[----:B------:R-:W-:Y:S01]  /*2c5f0*/  SEL R7, R125, R124, P0 ;  /* 0x0000007c7d077207 */ /* 0x000fe20000000000 */
[----:B------:R-:W-:Y:S01]  /*2c600*/  IMAD.MOV.U32 R11, RZ, RZ, 0x1c1f ;  /* 0x00001c1fff0b7424 */ /* 0x000fe200078e00ff */
[----:B------:R-:W-:Y:S01]  /*2c610*/  SEL R8, R124, R125, P0 ;  /* 0x0000007d7c087207 */ /* 0x000fe20000000000 */
[----:B------:R-:W-:Y:S01]  /*2c620*/  IMAD.MOV.U32 R15, RZ, RZ, -0x1 ;  /* 0xffffffffff0f7424 */ /* 0x000fe200078e00ff */
[----:B------:R-:W-:Y:S02]  /*2c630*/  SEL R9, R20, R41, P0 ;  /* 0x0000002914097207 */ /* 0x000fe40000000000 */
[----:B------:R-:W-:-:S07]  /*2c640*/  SEL R20, R41, R20, P0 ;  /* 0x0000001429147207 */ /* 0x000fce0000000000 */
[----:B0-----:R-:W-:Y:S05]  /*2c650*/  WARPSYNC.COLLECTIVE R15, `(.L_x_5629) ;  /* 0x000000000f087348 */ /* 0x001fea0003c00000 */
[----:B------:R1:W2:Y:S02]  /*2c660*/  SHFL.IDX P6, R14, R13, R12, R11 ;  /* 0x0000000c0d0e7389 */ /* 0x0002a400000c000b */
[----:B012---:R-:W-:Y:S01]  /*2c670*/  ENDCOLLECTIVE ;  /* 0x000000000000791b */ /* 0x007fe20003800000 */
.L_x_5629:
        /* <DEDUP_REMOVED lines=19> */
.L_x_5630:
        /* <DEDUP_REMOVED lines=18> */
.L_x_5631:
        /* <DEDUP_REMOVED lines=19> */
.L_x_5632:
[----:B------:R-:W-:Y:S02]  /*2ca00*/  SEL R65, R82, R91, P0 ;  /* 0x0000005b52417207 */ /* 0x000fe40000000000 */
[----:B------:R-:W-:Y:S02]  /*2ca10*/  SEL R82, R91, R82, P0 ;  /* 0x000000525b527207 */ /* 0x000fe40000000000 */
[----:B------:R-:W-:Y:S02]  /*2ca20*/  SEL R67, R84, R93, P0 ;  /* 0x0000005d54437207 */ /* 0x000fe40000000000 */
[----:B------:R-:W-:Y:S02]  /*2ca30*/  SEL R84, R93, R84, P0 ;  /* 0x000000545d547207 */ /* 0x000fe40000000000 */
[----:B------:R-:W-:Y:S02]  /*2ca40*/  SEL R4, R6, R5, P0 ;  /* 0x0000000506047207 */ /* 0x000fe40000000000 */
[----:B------:R-:W-:Y:S01]  /*2ca50*/  SEL R6, R5, R6, P0 ;  /* 0x0000000605067207 */ /* 0x000fe20000000000 */
[----:B------:R-:W-:-:S02]  /*2ca60*/  IMAD.MOV.U32 R13, RZ, RZ, R9 ;  /* 0x000000ffff0d7224 */ /* 0x000fc400078e0009 */
[----:B------:R-:W-:Y:S02]  /*2ca70*/  IMAD.MOV.U32 R12, RZ, RZ, R0 ;  /* 0x000000ffff0c7224 */ /* 0x000fe400078e0000 */
[----:B------:R-:W-:-:S07]  /*2ca80*/  IMAD.MOV.U32 R7, RZ, RZ, R14 ;  /* 0x000000ffff077224 */ /* 0x000fce00078e000e */
[----:B------:R-:W-:Y:S05]  /*2ca90*/  WARPSYNC.COLLECTIVE R15, `(.L_x_5633) ;  /* 0x000000000f087348 */ /* 0x000fea0003c00000 */
[----:B------:R0:W1:Y:S02]  /*2caa0*/  SHFL.IDX P6, R14, R13, R12, R11 ;  /* 0x0000000c0d0e7389 */ /* 0x00006400000c000b */
[----:B01----:R-:W-:Y:S01]  /*2cab0*/  ENDCOLLECTIVE ;  /* 0x000000000000791b */ /* 0x003fe20003800000 */
.L_x_5633:
        /* <DEDUP_REMOVED lines=8> */
.L_x_5634:
[----:B------:R-:W-:Y:S02]  /*2cb40*/  IMAD.MOV.U32 R13, RZ, RZ, R25 ;  /* 0x000000ffff0d7224 */ /* 0x000fe400078e0019 */
[----:B------:R-:W-:Y:S02]  /*2cb50*/  IMAD.MOV.U32 R12, RZ, RZ, R0 ;  /* 0x000000ffff0c7224 */ /* 0x000fe400078e0000 */
[----:B------:R-:W-:-:S07]  /*2cb60*/  IMAD.MOV.U32 R20, RZ, RZ, R14 ;  /* 0x000000ffff147224 */ /* 0x000fce00078e000e */
[----:B------:R-:W-:Y:S05]  /*2cb70*/  WARPSYNC.COLLECTIVE R15, `(.L_x_5635) ;  /* 0x000000000f087348 */ /* 0x000fea0003c00000 */
[----:B------:R0:W1:Y:S02]  /*2cb80*/  SHFL.IDX P6, R14, R13, R12, R11 ;  /* 0x0000000c0d0e7389 */ /* 0x00006400000c000b */
[----:B01----:R-:W-:Y:S01]  /*2cb90*/  ENDCOLLECTIVE ;  /* 0x000000000000791b */ /* 0x003fe20003800000 */
.L_x_5635:
[----:B------:R-:W-:Y:S02]  /*2cba0*/  IMAD.MOV.U32 R13, RZ, RZ, R24 ;  /* 0x000000ffff0d7224 */ /* 0x000fe400078e0018 */
[----:B------:R-:W-:Y:S02]  /*2cbb0*/  IMAD.MOV.U32 R12, RZ, RZ, R3 ;  /* 0x000000ffff0c7224 */ /* 0x000fe400078e0003 */
[----:B------:R-:W-:-:S07]  /*2cbc0*/  IMAD.MOV.U32 R26, RZ, RZ, R14 ;  /* 0x000000ffff1a7224 */ /* 0x000fce00078e000e */
[----:B------:R-:W-:Y:S05]  /*2cbd0*/  WARPSYNC.COLLECTIVE R15, `(.L_x_5636) ;  /* 0x000000000f087348 */ /* 0x000fea0003c00000 */
[----:B------:R0:W1:Y:S02]  /*2cbe0*/  SHFL.IDX P6, R14, R13, R12, R11 ;  /* 0x0000000c0d0e7389 */ /* 0x00006400000c000b */
[----:B01----:R-:W-:Y:S01]  /*2cbf0*/  ENDCOLLECTIVE ;  /* 0x000000000000791b */ /* 0x003fe20003800000 */
.L_x_5636:
[----:B------:R-:W-:Y:S02]  /*2cc00*/  IMAD.MOV.U32 R13, RZ, RZ, R27 ;  /* 0x000000ffff0d7224 */ /* 0x000fe400078e001b */
[----:B------:R-:W-:Y:S02]  /*2cc10*/  IMAD.MOV.U32 R12, RZ, RZ, R0 ;  /* 0x000000ffff0c7224 */ /* 0x000fe400078e0000 */
[----:B------:R-:W-:-:S07]  /*2cc20*/  IMAD.MOV.U32 R25, RZ, RZ, R14 ;  /* 0x000000ffff197224 */ /* 0x000fce00078e000e */
[----:B------:R-:W-:Y:S05]  /*2cc30*/  WARPSYNC.COLLECTIVE R15, `(.L_x_5637) ;  /* 0x000000000f087348 */ /* 0x000fea0003c00000 */
[----:B------:R0:W1:Y:S02]  /*2cc40*/  SHFL.IDX P6, R14, R13, R12, R11 ;  /* 0x0000000c0d0e7389 */ /* 0x00006400000c000b */
[----:B01----:R-:W-:Y:S01]  /*2cc50*/  ENDCOLLECTIVE ;  /* 0x000000000000791b */ /* 0x003fe20003800000 */
.L_x_5637:
        /* <DEDUP_REMOVED lines=8> */
.L_x_5638:
[----:B------:R-:W-:Y:S02]  /*2cce0*/  IMAD.MOV.U32 R13, RZ, RZ, R29 ;  /* 0x000000ffff0d7224 */ /* 0x000fe400078e001d */
[----:B------:R-:W-:Y:S02]  /*2ccf0*/  IMAD.MOV.U32 R12, RZ, RZ, R0 ;  /* 0x000000ffff0c7224 */ /* 0x000fe400078e0000 */
[----:B------:R-:W-:-:S07]  /*2cd00*/  IMAD.MOV.U32 R27, RZ, RZ, R14 ;  /* 0x000000ffff1b7224 */ /* 0x000fce00078e000e */
[----:B------:R-:W-:Y:S05]  /*2cd10*/  WARPSYNC.COLLECTIVE R15, `(.L_x_5639) ;  /* 0x000000000f087348 */ /* 0x000fea0003c00000 */
[----:B------:R0:W1:Y:S02]  /*2cd20*/  SHFL.IDX P6, R14, R13, R12, R11 ;  /* 0x0000000c0d0e7389 */ /* 0x00006400000c000b */
[----:B01----:R-:W-:Y:S01]  /*2cd30*/  ENDCOLLECTIVE ;  /* 0x000000000000791b */ /* 0x003fe20003800000 */
.L_x_5639:
        /* <DEDUP_REMOVED lines=8> */
.L_x_5640:
[----:B------:R-:W-:Y:S02]  /*2cdc0*/  IMAD.MOV.U32 R13, RZ, RZ, R31 ;  /* 0x000000ffff0d7224 */ /* 0x000fe400078e001f */
[----:B------:R-:W-:Y:S02]  /*2cdd0*/  IMAD.MOV.U32 R12, RZ, RZ, R0 ;  /* 0x000000ffff0c7224 */ /* 0x000fe400078e0000 */
[----:B------:R-:W-:-:S07]  /*2cde0*/  IMAD.MOV.U32 R29, RZ, RZ, R14 ;  /* 0x000000ffff1d7224 */ /* 0x000fce00078e000e */
[----:B------:R-:W-:Y:S05]  /*2cdf0*/  WARPSYNC.COLLECTIVE R15, `(.L_x_5641) ;  /* 0x000000000f087348 */ /* 0x000fea0003c00000 */
[----:B------:R0:W1:Y:S02]  /*2ce00*/  SHFL.IDX P6, R14, R13, R12, R11 ;  /* 0x0000000c0d0e7389 */ /* 0x00006400000c000b */
[----:B01----:R-:W-:Y:S01]  /*2ce10*/  ENDCOLLECTIVE ;  /* 0x000000000000791b */ /* 0x003fe20003800000 */
.L_x_5641:
        /* <DEDUP_REMOVED lines=8> */
.L_x_5642:
[----:B------:R-:W-:Y:S02]  /*2cea0*/  IMAD.MOV.U32 R13, RZ, RZ, R33 ;  /* 0x000000ffff0d7224 */ /* 0x000fe400078e0021 */
[----:B------:R-:W-:Y:S02]  /*2ceb0*/  IMAD.MOV.U32 R12, RZ, RZ, R0 ;  /* 0x000000ffff0c7224 */ /* 0x000fe400078e0000 */
[----:B------:R-:W-:-:S07]  /*2cec0*/  IMAD.MOV.U32 R31, RZ, RZ, R14 ;  /* 0x000000ffff1f7224 */ /* 0x000fce00078e000e */
[----:B------:R-:W-:Y:S05]  /*2ced0*/  WARPSYNC.COLLECTIVE R15, `(.L_x_5643) ;  /* 0x000000000f087348 */ /* 0x000fea0003c00000 */
[----:B------:R0:W1:Y:S02]  /*2cee0*/  SHFL.IDX P6, R14, R13, R12, R11 ;  /* 0x0000000c0d0e7389 */ /* 0x00006400000c000b */
[----:B01----:R-:W-:Y:S01]  /*2cef0*/  ENDCOLLECTIVE ;  /* 0x000000000000791b */ /* 0x003fe20003800000 */
.L_x_5643:
        /* <DEDUP_REMOVED lines=8> */
.L_x_5644:
[----:B------:R-:W-:Y:S02]  /*2cf80*/  IMAD.MOV.U32 R13, RZ, RZ, R35 ;  /* 0x000000ffff0d7224 */ /* 0x000fe400078e0023 */
[----:B------:R-:W-:Y:S02]  /*2cf90*/  IMAD.MOV.U32 R12, RZ, RZ, R0 ;  /* 0x000000ffff0c7224 */ /* 0x000fe400078e0000 */
[----:B------:R-:W-:-:S07]  /*2cfa0*/  IMAD.MOV.U32 R33, RZ, RZ, R14 ;  /* 0x000000ffff217224 */ /* 0x000fce00078e000e */
[----:B------:R-:W-:Y:S05]  /*2cfb0*/  WARPSYNC.COLLECTIVE R15, `(.L_x_5645) ;  /* 0x000000000f087348 */ /* 0x000fea0003c00000 */
[----:B------:R0:W1:Y:S02]  /*2cfc0*/  SHFL.IDX P6, R14, R13, R12, R11 ;  /* 0x0000000c0d0e7389 */ /* 0x00006400000c000b */
[----:B01----:R-:W-:Y:S01]  /*2cfd0*/  ENDCOLLECTIVE ;  /* 0x000000000000791b */ /* 0x003fe20003800000 */
.L_x_5645:
        /* <DEDUP_REMOVED lines=8> */
.L_x_5646:
[----:B------:R-:W-:Y:S02]  /*2d060*/  IMAD.MOV.U32 R13, RZ, RZ, R37 ;  /* 0x000000ffff0d7224 */ /* 0x000fe400078e0025 */
[----:B------:R-:W-:Y:S02]  /*2d070*/  IMAD.MOV.U32 R12, RZ, RZ, R0 ;  /* 0x000000ffff0c7224 */ /* 0x000fe400078e0000 */
[----:B------:R-:W-:-:S07]  /*2d080*/  IMAD.MOV.U32 R35, RZ, RZ, R14 ;  /* 0x000000ffff237224 */ /* 0x000fce00078e000e */
[----:B------:R-:W-:Y:S05]  /*2d090*/  WARPSYNC.COLLECTIVE R15, `(.L_x_5647) ;  /* 0x000000000f087348 */ /* 0x000fea0003c00000 */
[----:B------:R0:W1:Y:S02]  /*2d0a0*/  SHFL.IDX P6, R14, R13, R12, R11 ;  /* 0x0000000c0d0e7389 */ /* 0x00006400000c000b */
[----:B01----:R-:W-:Y:S01]  /*2d0b0*/  ENDCOLLECTIVE ;  /* 0x000000000000791b */ /* 0x003fe20003800000 */
.L_x_5647:
        /* <DEDUP_REMOVED lines=8> */
.L_x_5648:
[----:B------:R-:W-:Y:S02]  /*2d140*/  IMAD.MOV.U32 R13, RZ, RZ, R39 ;  /* 0x000000ffff0d7224 */ /* 0x000fe400078e0027 */
[----:B------:R-:W-:Y:S02]  /*2d150*/  IMAD.MOV.U32 R12, RZ, RZ, R0 ;  /* 0x000000ffff0c7224 */ /* 0x000fe400078e0000 */
[----:B------:R-:W-:-:S07]  /*2d160*/  IMAD.MOV.U32 R37, RZ, RZ, R14 ;  /* 0x000000ffff257224 */ /* 0x000fce00078e000e */
[----:B------:R-:W-:Y:S05]  /*2d170*/  WARPSYNC.COLLECTIVE R15, `(.L_x_5649) ;  /* 0x000000000f087348 */ /* 0x000fea0003c00000 */
[----:B------:R0:W1:Y:S02]  /*2d180*/  SHFL.IDX P6, R14, R13, R12, R11 ;  /* 0x0000000c0d0e7389 */ /* 0x00006400000c000b */
[----:B01----:R-:W-:Y:S01]  /*2d190*/  ENDCOLLECTIVE ;  /* 0x000000000000791b */ /* 0x003fe20003800000 */
.L_x_5649:
        /* <DEDUP_REMOVED lines=8> */
.L_x_5650:
[----:B------:R-:W-:Y:S02]  /*2d220*/  IMAD.MOV.U32 R13, RZ, RZ, R41 ;  /* 0x000000ffff0d7224 */ /* 0x000fe400078e0029 */
[----:B------:R-:W-:Y:S02]  /*2d230*/  IMAD.MOV.U32 R12, RZ, RZ, R0 ;  /* 0x000000ffff0c7224 */ /* 0x000fe400078e0000 */
[----:B------:R-:W-:-:S07]  /*2d240*/  IMAD.MOV.U32 R39, RZ, RZ, R14 ;  /* 0x000000ffff277224 */ /* 0x000fce00078e000e */
[----:B------:R-:W-:Y:S05]  /*2d250*/  WARPSYNC.COLLECTIVE R15, `(.L_x_5651) ;  /* 0x000000000f087348 */ /* 0x000fea0003c00000 */
[----:B------:R0:W1:Y:S02]  /*2d260*/  SHFL.IDX P6, R14, R13, R12, R11 ;  /* 0x0000000c0d0e7389 */ /* 0x00006400000c000b */
[----:B01----:R-:W-:Y:S01]  /*2d270*/  ENDCOLLECTIVE ;  /* 0x000000000000791b */ /* 0x003fe20003800000 */
.L_x_5651:
        /* <DEDUP_REMOVED lines=8> */
.L_x_5652:
[----:B------:R-:W-:Y:S02]  /*2d300*/  IMAD.MOV.U32 R13, RZ, RZ, R43 ;  /* 0x000000ffff0d7224 */ /* 0x000fe400078e002b */
[----:B------:R-:W-:Y:S01]  /*2d310*/  IMAD.MOV.U32 R12, RZ, RZ, R0 ;  /* 0x000000ffff0c7224 */ /* 0x000fe200078e0000 */
[----:B------:R-:W-:-:S07]  /*2d320*/  MOV R41, R14 ;  /* 0x0000000e00297202 */ /* 0x000fce0000000f00 */
[----:B------:R-:W-:Y:S05]  /*2d330*/  WARPSYNC.COLLECTIVE R15, `(.L_x_5653) ;  /* 0x000000000f087348 */ /* 0x000fea0003c00000 */
[----:B------:R0:W1:Y:S02]  /*2d340*/  SHFL.IDX P6, R14, R13, R12, R11 ;  /* 0x0000000c0d0e7389 */ /* 0x00006400000c000b */
[----:B01----:R-:W-:Y:S01]  /*2d350*/  ENDCOLLECTIVE ;  /* 0x000000000000791b */ /* 0x003fe20003800000 */
.L_x_5653:
        /* <DEDUP_REMOVED lines=8> */
.L_x_5654:
[----:B------:R-:W-:Y:S02]  /*2d3e0*/  IMAD.MOV.U32 R13, RZ, RZ, R45 ;  /* 0x000000ffff0d7224 */ /* 0x000fe400078e002d */
[----:B------:R-:W-:Y:S02]  /*2d3f0*/  IMAD.MOV.U32 R12, RZ, RZ, R0 ;  /* 0x000000ffff0c7224 */ /* 0x000fe400078e0000 */
[----:B------:R-:W-:-:S07]  /*2d400*/  IMAD.MOV.U32 R62, RZ, RZ, R14 ;  /* 0x000000ffff3e7224 */ /* 0x000fce00078e000e */
[----:B------:R-:W-:Y:S05]  /*2d410*/  WARPSYNC.COLLECTIVE R15, `(.L_x_5655) ;  /* 0x000000000f087348 */ /* 0x000fea0003c00000 */
[----:B------:R0:W1:Y:S02]  /*2d420*/  SHFL.IDX P6, R14, R13, R12, R11 ;  /* 0x0000000c0d0e7389 */ /* 0x00006400000c000b */
[----:B01----:R-:W-:Y:S01]  /*2d430*/  ENDCOLLECTIVE ;  /* 0x000000000000791b */ /* 0x003fe20003800000 */
.L_x_5655:
        /* <DEDUP_REMOVED lines=8> */
.L_x_5656:
[----:B------:R-:W-:Y:S02]  /*2d4c0*/  IMAD.MOV.U32 R13, RZ, RZ, R47 ;  /* 0x000000ffff0d7224 */ /* 0x000fe400078e002f */
[----:B------:R-:W-:Y:S02]  /*2d4d0*/  IMAD.MOV.U32 R12, RZ, RZ, R0 ;  /* 0x000000ffff0c7224 */ /* 0x000fe400078e0000 */
[----:B------:R-:W-:-:S07]  /*2d4e0*/  IMAD.MOV.U32 R64, RZ, RZ, R14 ;  /* 0x000000ffff407224 */ /* 0x000fce00078e000e */
[----:B------:R-:W-:Y:S05]  /*2d4f0*/  WARPSYNC.COLLECTIVE R15, `(.L_x_5657) ;  /* 0x000000000f087348 */ /* 0x000fea0003c00000 */
[----:B------:R0:W1:Y:S02]  /*2d500*/  SHFL.IDX P6, R14, R13, R12, R11 ;  /* 0x0000000c0d0e7389 */ /* 0x00006400000c000b */
[----:B01----:R-:W-:Y:S01]  /*2d510*/  ENDCOLLECTIVE ;  /* 0x000000000000791b */ /* 0x003fe20003800000 */
.L_x_5657:
[----:B------:R-:W-:Y:S02]  /*2d520*/  IMAD.MOV.U32 R13, RZ, RZ, R66 ;  /* 0x000000ffff0d7224 */ /* 0x000fe400078e0042 */
[----:B------:R-:W-:Y:S02]  /*2d530*/  IMAD.MOV.U32 R12, RZ, RZ, R3 ;  /* 0x000000ffff0c7224 */ /* 0x000fe400078e0003 */
[----:B------:R-:W-:-:S07]  /*2d540*/  IMAD.MOV.U32 R47, RZ, RZ, R14 ;  /* 0x000000ffff2f7224 */ /* 0x000fce00078e000e */
[----:B------:R-:W-:Y:S05]  /*2d550*/  WARPSYNC.COLLECTIVE R15, `(.L_x_5658) ;  /* 0x000000000f087348 */ /* 0x000fea0003c00000 */
[----:B------:R0:W1:Y:S02]  /*2d560*/  SHFL.IDX P6, R14, R13, R12, R11 ;  /* 0x0000000c0d0e7389 */ /* 0x00006400000c000b */
[----:B01----:R-:W-:Y:S01]  /*2d570*/  ENDCOLLECTIVE ;  /* 0x000000000000791b */ /* 0x003fe20003800000 */
.L_x_5658:
[----:B------:R-:W-:Y:S02]  /*2d580*/  IMAD.MOV.U32 R13, RZ, RZ, R49 ;  /* 0x000000ffff0d7224 */ /* 0x000fe400078e0031 */
[----:B------:R-:W-:Y:S02]  /*2d590*/  IMAD.MOV.U32 R12, RZ, RZ, R0 ;  /* 0x000000ffff0c7224 */ /* 0x000fe400078e0000 */
[----:B------:R-:W-:-:S07]  /*2d5a0*/  IMAD.MOV.U32 R66, RZ, RZ, R14 ;  /* 0x000000ffff427224 */ /* 0x000fce00078e000e */
[----:B------:R-:W-:Y:S05]  /*2d5b0*/  WARPSYNC.COLLECTIVE R15, `(.L_x_5659) ;  /* 0x000000000f087348 */ /* 0x000fea0003c00000 */
[----:B------:R0:W1:Y:S02]  /*2d5c0*/  SHFL.IDX P6, R14, R13, R12, R11 ;  /* 0x0000000c0d0e7389 */ /* 0x00006400000c000b */
[----:B01----:R-:W-:Y:S01]  /*2d5d0*/  ENDCOLLECTIVE ;  /* 0x000000000000791b */ /* 0x003fe20003800000 */
.L_x_5659:
[----:B------:R-:W-:Y:S02]  /*2d5e0*/  IMAD.MOV.U32 R13, RZ, RZ, R68 ;  /* 0x000000ffff0d7224 */ /* 0x000fe400078e0044 */
[----:B------:R-:W-:Y:S02]  /*2d5f0*/  IMAD.MOV.U32 R12, RZ, RZ, R3 ;  /* 0x000000ffff0c7224 */ /* 0x000fe400078e0003 */
[----:B------:R-:W-:-:S07]  /*2d600*/  IMAD.MOV.U32 R49, RZ, RZ, R14 ;  /* 0x000000ffff317224 */ /* 0x000fce00078e000e */
[----:B------:R-:W-:Y:S05]  /*2d610*/  WARPSYNC.COLLECTIVE R15, `(.L_x_5660) ;  /* 0x000000000f087348 */ /* 0x000fea0003c00000 */
[----:B------:R0:W1:Y:S02]  /*2d620*/  SHFL.IDX P6, R14, R13, R12, R11 ;  /* 0x0000000c0d0e7389 */ /* 0x00006400000c000b */
[----:B01----:R-:W-:Y:S01]  /*2d630*/  ENDCOLLECTIVE ;  /* 0x000000000000791b */ /* 0x003fe20003800000 */
.L_x_5660:
[----:B------:R-:W-:Y:S02]  /*2d640*/  IMAD.MOV.U32 R13, RZ, RZ, R51 ;  /* 0x000000ffff0d7224 */ /* 0x000fe400078e0033 */
[----:B------:R-:W-:Y:S02]  /*2d650*/  IMAD.MOV.U32 R12, RZ, RZ, R0 ;  /* 0x000000ffff0c7224 */ /* 0x000fe400078e0000 */
[----:B------:R-:W-:-:S07]  /*2d660*/  IMAD.MOV.U32 R68, RZ, RZ, R14 ;  /* 0x000000ffff447224 */ /* 0x000fce00078e000e */
[----:B------:R-:W-:Y:S05]  /*2d670*/  WARPSYNC.COLLECTIVE R15, `(.L_x_5661) ;  /* 0x000000000f087348 */ /* 0x000fea0003c00000 */
[----:B------:R0:W1:Y:S02]  /*2d680*/  SHFL.IDX P6, R14, R13, R12, R11 ;  /* 0x0000000c0d0e7389 */ /* 0x00006400000c000b */
[----:B01----:R-:W-:Y:S01]  /*2d690*/  ENDCOLLECTIVE ;  /* 0x000000000000791b */ /* 0x003fe20003800000 */
.L_x_5661:
        /* <DEDUP_REMOVED lines=8> */
.L_x_5662:
[----:B------:R-:W-:Y:S02]  /*2d720*/  IMAD.MOV.U32 R13, RZ, RZ, R53 ;  /* 0x000000ffff0d7224 */ /* 0x000fe400078e0035 */
[----:B------:R-:W-:Y:S02]  /*2d730*/  IMAD.MOV.U32 R12, RZ, RZ, R0 ;  /* 0x000000ffff0c7224 */ /* 0x000fe400078e0000 */
[----:B------:R-:W-:-:S07]  /*2d740*/  IMAD.MOV.U32 R70, RZ, RZ, R14 ;  /* 0x000000ffff467224 */ /* 0x000fce00078e000e */
[----:B------:R-:W-:Y:S05]  /*2d750*/  WARPSYNC.COLLECTIVE R15, `(.L_x_5663) ;  /* 0x000000000f087348 */ /* 0x000fea0003c00000 */
[----:B------:R0:W1:Y:S02]  /*2d760*/  SHFL.IDX P6, R14, R13, R12, R11 ;  /* 0x0000000c0d0e7389 */ /* 0x00006400000c000b */
[----:B01----:R-:W-:Y:S01]  /*2d770*/  ENDCOLLECTIVE ;  /* 0x000000000000791b */ /* 0x003fe20003800000 */
.L_x_5663:
        /* <DEDUP_REMOVED lines=8> */
.L_x_5664:
[----:B------:R-:W-:Y:S02]  /*2d800*/  IMAD.MOV.U32 R13, RZ, RZ, R55 ;  /* 0x000000ffff0d7224 */ /* 0x000fe400078e0037 */
[----:B------:R-:W-:Y:S02]  /*2d810*/  IMAD.MOV.U32 R12, RZ, RZ, R0 ;  /* 0x000000ffff0c7224 */ /* 0x000fe400078e0000 */
[----:B------:R-:W-:-:S07]  /*2d820*/  IMAD.MOV.U32 R72, RZ, RZ, R14 ;  /* 0x000000ffff487224 */ /* 0x000fce00078e000e */
[----:B------:R-:W-:Y:S05]  /*2d830*/  WARPSYNC.COLLECTIVE R15, `(.L_x_5665) ;  /* 0x000000000f087348 */ /* 0x000fea0003c00000 */
[----:B------:R0:W1:Y:S02]  /*2d840*/  SHFL.IDX P6, R14, R13, R12, R11 ;  /* 0x0000000c0d0e7389 */ /* 0x00006400000c000b */
[----:B01----:R-:W-:Y:S01]  /*2d850*/  ENDCOLLECTIVE ;  /* 0x000000000000791b */ /* 0x003fe20003800000 */
.L_x_5665:
        /* <DEDUP_REMOVED lines=8> */
.L_x_5666:
[----:B------:R-:W-:Y:S02]  /*2d8e0*/  IMAD.MOV.U32 R13, RZ, RZ, R57 ;  /* 0x000000ffff0d7224 */ /* 0x000fe400078e0039 */
[----:B------:R-:W-:Y:S02]  /*2d8f0*/  IMAD.MOV.U32 R12, RZ, RZ, R0 ;  /* 0x000000ffff0c7224 */ /* 0x000fe400078e0000 */
[----:B------:R-:W-:-:S07]  /*2d900*/  IMAD.MOV.U32 R74, RZ, RZ, R14 ;  /* 0x000000ffff4a7224 */ /* 0x000fce00078e000e */
[----:B------:R-:W-:Y:S05]  /*2d910*/  WARPSYNC.COLLECTIVE R15, `(.L_x_5667) ;  /* 0x000000000f087348 */ /* 0x000fea0003c00000 */
[----:B------:R0:W1:Y:S02]  /*2d920*/  SHFL.IDX P6, R14, R13, R12, R11 ;  /* 0x0000000c0d0e7389 */ /* 0x00006400000c000b */
[----:B01----:R-:W-:Y:S01]  /*2d930*/  ENDCOLLECTIVE ;  /* 0x000000000000791b */ /* 0x003fe20003800000 */
.L_x_5667:
        /* <DEDUP_REMOVED lines=8> */
.L_x_5668:
[----:B------:R-:W-:Y:S02]  /*2d9c0*/  IMAD.MOV.U32 R13, RZ, RZ, R59 ;  /* 0x000000ffff0d7224 */ /* 0x000fe400078e003b */
[----:B------:R-:W-:Y:S02]  /*2d9d0*/  IMAD.MOV.U32 R12, RZ, RZ, R0 ;  /* 0x000000ffff0c7224 */ /* 0x000fe400078e0000 */
[----:B------:R-:W-:-:S07]  /*2d9e0*/  IMAD.MOV.U32 R76, RZ, RZ, R14 ;  /* 0x000000ffff4c7224 */ /* 0x000fce00078e000e */
[----:B------:R-:W-:Y:S05]  /*2d9f0*/  WARPSYNC.COLLECTIVE R15, `(.L_x_5669) ;  /* 0x000000000f087348 */ /* 0x000fea0003c00000 */
[----:B------:R0:W1:Y:S02]  /*2da00*/  SHFL.IDX P6, R14, R13, R12, R11 ;  /* 0x0000000c0d0e7389 */ /* 0x00006400000c000b */
[----:B01----:R-:W-:Y:S01]  /*2da10*/  ENDCOLLECTIVE ;  /* 0x000000000000791b */ /* 0x003fe20003800000 */
.L_x_5669:
        /* <DEDUP_REMOVED lines=8> */
.L_x_5670:
[----:B------:R-:W-:Y:S02]  /*2daa0*/  IMAD.MOV.U32 R13, RZ, RZ, R63 ;  /* 0x000000ffff0d7224 */ /* 0x000fe400078e003f */
[----:B------:R-:W-:Y:S02]  /*2dab0*/  IMAD.MOV.U32 R12, RZ, RZ, R0 ;  /* 0x000000ffff0c7224 */ /* 0x000fe400078e0000 */
[----:B------:R-:W-:-:S07]  /*2dac0*/  IMAD.MOV.U32 R78, RZ, RZ, R14 ;  /* 0x000000ffff4e7224 */ /* 0x000fce00078e000e */
[----:B------:R-:W-:Y:S05]  /*2dad0*/  WARPSYNC.COLLECTIVE R15, `(.L_x_5671) ;  /* 0x000000000f087348 */ /* 0x000fea0003c00000 */
[----:B------:R0:W1:Y:S02]  /*2dae0*/  SHFL.IDX P6, R14, R13, R12, R11 ;  /* 0x0000000c0d0e7389 */ /* 0x00006400000c000b */
[----:B01----:R-:W-:Y:S01]  /*2daf0*/  ENDCOLLECTIVE ;  /* 0x000000000000791b */ /* 0x003fe20003800000 */
.L_x_5671:
[----:B------:R-:W-:Y:S02]  /*2db00*/  IMAD.MOV.U32 R13, RZ, RZ, R80 ;  /* 0x000000ffff0d7224 */ /* 0x000fe400078e0050 */
[----:B------:R-:W-:Y:S02]  /*2db10*/  IMAD.MOV.U32 R12, RZ, RZ, R3 ;  /* 0x000000ffff0c7224 */ /* 0x000fe400078e0003 */
[----:B------:R-:W-:-:S07]  /*2db20*/  IMAD.MOV.U32 R63, RZ, RZ, R14 ;  /* 0x000000ffff3f7224 */ /* 0x000fce00078e000e */
[----:B------:R-:W-:Y:S05]  /*2db30*/  WARPSYNC.COLLECTIVE R15, `(.L_x_5672) ;  /* 0x000000000f087348 */ /* 0x000fea0003c00000 */
[----:B------:R0:W1:Y:S02]  /*2db40*/  SHFL.IDX P6, R14, R13, R12, R11 ;  /* 0x0000000c0d0e7389 */ /* 0x00006400000c000b */
[----:B01----:R-:W-:Y:S01]  /*2db50*/  ENDCOLLECTIVE ;  /* 0x000000000000791b */ /* 0x003fe20003800000 */
.L_x_5672:
[----:B------:R-:W-:Y:S02]  /*2db60*/  IMAD.MOV.U32 R13, RZ, RZ, R65 ;  /* 0x000000ffff0d7224 */ /* 0x000fe400078e0041 */
[----:B------:R-:W-:Y:S02]  /*2db70*/  IMAD.MOV.U32 R12, RZ, RZ, R0 ;  /* 0x000000ffff0c7224 */ /* 0x000fe400078e0000 */
[----:B------:R-:W-:-:S07]  /*2db80*/  IMAD.MOV.U32 R80, RZ, RZ, R14 ;  /* 0x000000ffff507224 */ /* 0x000fce00078e000e */
[----:B------:R-:W-:Y:S05]  /*2db90*/  WARPSYNC.COLLECTIVE R15, `(.L_x_5673) ;  /* 0x000000000f087348 */ /* 0x000fea0003c00000 */
[----:B------:R0:W1:Y:S02]  /*2dba0*/  SHFL.IDX P6, R14, R13, R12, R11 ;  /* 0x0000000c0d0e7389 */ /* 0x00006400000c000b */
[----:B01----:R-:W-:Y:S01]  /*2dbb0*/  ENDCOLLECTIVE ;  /* 0x000000000000791b */ /* 0x003fe20003800000 */
.L_x_5673:
        /* <DEDUP_REMOVED lines=8> */
.L_x_5674:
[----:B------:R-:W-:Y:S02]  /*2dc40*/  IMAD.MOV.U32 R13, RZ, RZ, R67 ;  /* 0x000000ffff0d7224 */ /* 0x000fe400078e0043 */
[----:B------:R-:W-:Y:S02]  /*2dc50*/  IMAD.MOV.U32 R12, RZ, RZ, R0 ;  /* 0x000000ffff0c7224 */ /* 0x000fe400078e0000 */
[----:B------:R-:W-:Y:S01]  /*2dc60*/  IMAD.MOV.U32 R0, RZ, RZ, RZ ;  /* 0x000000ffff007224 */ /* 0x000fe200078e00ff */
[----:B------:R-:W-:-:S07]  /*2dc70*/  MOV R82, R14 ;  /* 0x0000000e00527202 */ /* 0x000fce0000000f00 */
[----:B------:R-:W-:Y:S05]  /*2dc80*/  WARPSYNC.COLLECTIVE R15, `(.L_x_5675) ;  /* 0x000000000f087348 */ /* 0x000fea0003c00000 */
[----:B------:R0:W1:Y:S02]  /*2dc90*/  SHFL.IDX P6, R14, R13, R12, R11 ;  /* 0x0000000c0d0e7389 */ /* 0x00006400000c000b */
[----:B01----:R-:W-:Y:S01]  /*2dca0*/  ENDCOLLECTIVE ;  /* 0x000000000000791b */ /* 0x003fe20003800000 */
.L_x_5675:
        /* <DEDUP_REMOVED lines=8> */
.L_x_5676:
        /* <DEDUP_REMOVED lines=8> */
[----:B------:R-:W-:Y:S01]  /*2ddb0*/  SEL R45, R59, R78, P0 ;  /* 0x0000004e3b2d7207 */ /* 0x000fe20000000000 */
[----:B------:R-:W-:Y:S06]  /*2ddc0*/  BRA `(.L_x_5677) ;  /* 0xffffff3400b47947 */ /* 0x000fec000383ffff */
.L_x_5427:
[----:B------:R-:W-:Y:S02]  /*2ddd0*/  IMAD.MOV.U32 R13, RZ, RZ, R2 ;  /* 0x000000ffff0d7224 */ /* 0x000fe400078e0002 */
[----:B------:R-:W-:Y:S02]  /*2dde0*/  IMAD.MOV.U32 R12, RZ, RZ, RZ ;  /* 0x000000ffff0c7224 */ /* 0x000fe400078e00ff */
[----:B------:R-:W-:Y:S02]  /*2ddf0*/  IMAD.MOV.U32 R11, RZ, RZ, 0x181f ;  /* 0x0000181fff0b7424 */ /* 0x000fe400078e00ff */
[----:B------:R-:W-:-:S07]  /*2de00*/  IMAD.MOV.U32 R15, RZ, RZ, -0x1 ;  /* 0xffffffffff0f7424 */ /* 0x000fce00078e00ff */
[----:B------:R-:W-:Y:S05]  /*2de10*/  WARPSYNC.COLLECTIVE R15, `(.L_x_5678) ;  /* 0x000000000f087348 */ /* 0x000fea0003c00000 */
[----:B------:R0:W1:Y:S02]  /*2de20*/  SHFL.IDX P6, R14, R13, R12, R11 ;  /* 0x0000000c0d0e7389 */ /* 0x00006400000c000b */
[----:B01----:R-:W-:Y:S01]  /*2de30*/  ENDCOLLECTIVE ;  /* 0x000000000000791b */ /* 0x003fe20003800000 */
.L_x_5678:
[----:B------:R-:W-:Y:S02]  /*2de40*/  IMAD.MOV.U32 R13, RZ, RZ, R0 ;  /* 0x000000ffff0d7224 */ /* 0x000fe400078e0000 */
[----:B------:R-:W-:-:S07]  /*2de50*/  IMAD.MOV.U32 R3, RZ, RZ, R14 ;  /* 0x000000ffff037224 */ /* 0x000fce00078e000e */
[----:B------:R-:W-:Y:S05]  /*2de60*/  WARPSYNC.COLLECTIVE R15, `(.L_x_5679) ;  /* 0x000000000f087348 */ /* 0x000fea0003c00000 */
[----:B------:R0:W1:Y:S02]  /*2de70*/  SHFL.IDX P6, R14, R13, R12, R11 ;  /* 0x0000000c0d0e7389 */ /* 0x00006400000c000b */
[----:B01----:R-:W-:Y:S01]  /*2de80*/  ENDCOLLECTIVE ;  /* 0x000000000000791b */ /* 0x003fe20003800000 */
.L_x_5679:
[----:B------:R-:W-:Y:S05]  /*2de90*/  BRA `(.L_x_5680) ;  /* 0xffffff5000407947 */ /* 0x000fea000383ffff */
.L_x_5430:
[----:B------:R-:W-:Y:S01]  /*2dea0*/  BSSY B1, `(.L_x_5681) ;  /* 0x0000008000017945 */ /* 0x000fe20003800000 */
[----:B------:R-:W-:Y:S02]  /*2deb0*/  IMAD.MOV.U32 R13, RZ, RZ, R2 ;  /* 0x000000ffff0d7224 */ /* 0x000fe400078e0002 */
[----:B------:R-:W-:Y:S02]  /*2dec0*/  IMAD.MOV.U32 R12, RZ, RZ, 0x1 ;  /* 0x00000001ff0c7424 */ /* 0x000fe400078e00ff */
[----:B------:R-:W-:Y:S02]  /*2ded0*/  IMAD.MOV.U32 R11, RZ, RZ, 0x181f ;  /* 0x0000181fff0b7424 */ /* 0x000fe400078e00ff */
[----:B---3--:R-:W-:-:S07]  /*2dee0*/  IMAD.MOV.U32 R15, RZ, RZ, -0x1 ;  /* 0xffffffffff0f7424 */ /* 0x008fce00078e00ff */
[----:B012---:R-:W-:Y:S05]  /*2def0*/  WARPSYNC.COLLECTIVE R15, `(.L_x_5682) ;  /* 0x000000000f087348 */ /* 0x007fea0003c00000 */
[----:B--2---:R2:W3:Y:S02]  /*2df00*/  SHFL.IDX P6, R14, R13, R12, R11 ;  /* 0x0000000c0d0e7389 */ /* 0x0044e400000c000b */
[----:B0123--:R-:W-:Y:S01]  /*2df10*/  ENDCOLLECTIVE ;  /* 0x000000000000791b */ /* 0x00ffe20003800000 */
.L_x_5682:
[----:B------:R-:W-:Y:S05]  /*2df20*/  BSYNC B1 ;  /* 0x0000000000017941 */ /* 0x000fea0003800000 */
.L_x_5681:
        /* <DEDUP_REMOVED lines=8> */
.L_x_5683:
[----:B------:R-:W-:Y:S05]  /*2dfb0*/  BRA `(.L_x_5684) ;  /* 0xffffff5000707947 */ /* 0x000fea000383ffff */
.L_x_5433:
        /* <DEDUP_REMOVED lines=8> */
.L_x_5686:
[----:B------:R-:W-:Y:S05]  /*2e040*/  BSYNC B1 ;  /* 0x0000000000017941 */ /* 0x000fea0003800000 */
.L_x_5685:
        /* <DEDUP_REMOVED lines=8> */
.L_x_5687:
[----:B------:R-:W-:Y:S05]  /*2e0d0*/  BRA `(.L_x_5688) ;  /* 0xffffff50009c7947 */ /* 0x000fea000383ffff */
.L_x_5436:
        /* <DEDUP_REMOVED lines=8> */
.L_x_5690:
[----:B------:R-:W-:Y:S05]  /*2e160*/  BSYNC B1 ;  /* 0x0000000000017941 */ /* 0x000fea0003800000 */
.L_x_5689:
        /* <DEDUP_REMOVED lines=8> */
.L_x_5691:
[----:B------:R-:W-:Y:S05]  /*2e1f0*/  BRA `(.L_x_5692) ;  /* 0xffffff5000c87947 */ /* 0x000fea000383ffff */
.L_x_5460:
[----:B------:R-:W0:Y:S01]  /*2e200*/  S2R R12, SR_TID.X ;  /* 0x00000000000c7919 */ /* 0x000e220000002100 */
[----:B------:R-:W-:Y:S01]  /*2e210*/  BSSY B1, `(.L_x_5693) ;  /* 0x000000a000017945 */ /* 0x000fe20003800000 */
[----:B------:R-:W-:Y:S02]  /*2e220*/  IMAD.MOV.U32 R11, RZ, RZ, 0x1f ;  /* 0x0000001fff0b7424 */ /* 0x000fe400078e00ff */
[----:B------:R-:W-:Y:S01]  /*2e230*/  IMAD.MOV.U32 R15, RZ, RZ, -0x1 ;  /* 0xffffffffff0f7424 */ /* 0x000fe200078e00ff */
[----:B0-----:R-:W-:-:S04]  /*2e240*/  SHF.R.U32.HI R12, RZ, 0x5, R12 ;  /* 0x00000005ff0c7819 */ /* 0x001fc8000001160c */
[----:B------:R-:W-:-:S05]  /*2e250*/  LOP3.LUT R12, R12, 0x3, RZ, 0xc0, !PT ;  /* 0x000000030c0c7812 */ /* 0x000fca00078ec0ff */
[----:B------:R-:W-:Y:S02]  /*2e260*/  IMAD.MOV.U32 R13, RZ, RZ, R12 ;  /* 0x000000ffff0d7224 */ /* 0x000fe400078e000c */
[----:B------:R-:W-:-:S07]  /*2e270*/  IMAD.MOV.U32 R12, RZ, RZ, RZ ;  /* 0x000000ffff0c7224 */ /* 0x000fce00078e00ff */
[----:B------:R-:W-:Y:S05]  /*2e280*/  WARPSYNC.COLLECTIVE R15, `(.L_x_5694) ;  /* 0x000000000f087348 */ /* 0x000fea0003c00000 */
[----:B------:R0:W1:Y:S02]  /*2e290*/  SHFL.IDX P6, R14, R13, R12, R11 ;  /* 0x0000000c0d0e7389 */ /* 0x00006400000c000b */
[----:B01----:R-:W-:Y:S01]  /*2e2a0*/  ENDCOLLECTIVE ;  /* 0x000000000000791b */ /* 0x003fe20003800000 */
.L_x_5694:
[----:B------:R-:W-:Y:S05]  /*2e2b0*/  BSYNC B1 ;  /* 0x0000000000017941 */ /* 0x000fea0003800000 */
.L_x_5693:
[----:B------:R-:W-:Y:S05]  /*2e2c0*/  BRA `(.L_x_5695) ;  /* 0xffffff6c00707947 */ /* 0x000fea000383ffff */
.L_x_5462:
[----:B------:R-:W-:Y:S01]  /*2e2d0*/  BSSY B1, `(.L_x_5696) ;  /* 0x0000006000017945 */ /* 0x000fe20003800000 */
[----:B------:R-:W-:-:S07]  /*2e2e0*/  IMAD.MOV.U32 R15, RZ, RZ, -0x1 ;  /* 0xffffffffff0f7424 */ /* 0x000fce00078e00ff */
[----:B0-----:R-:W-:Y:S05]  /*2e2f0*/  WARPSYNC.COLLECTIVE R15, `(.L_x_5697) ;  /* 0x000000000f0c7348 */ /* 0x001fea0003c00000 */
[----:B------:R-:W-:Y:S02]  /*2e300*/  ELECT P6, UR62, PT ;  /* 0x00000000003e782f */ /* 0x000fe400038c0000 */
[----:B------:R-:W-:Y:S01]  /*2e310*/  MOV R14, UR62 ;  /* 0x0000003e000e7c02 */ /* 0x000fe20008000f00 */
[----:B0-----:R-:W-:Y:S10]  /*2e320*/  ENDCOLLECTIVE ;  /* 0x000000000000791b */ /* 0x001ff40003800000 */
.L_x_5697:
[----:B------:R-:W-:Y:S05]  /*2e330*/  BSYNC B1 ;  /* 0x0000000000017941 */ /* 0x000fea0003800000 */
.L_x_5696:
[----:B------:R-:W-:Y:S05]  /*2e340*/  BRA `(.L_x_5461) ;  /* 0xffffff6c00687947 */ /* 0x000fea000383ffff */
.L_x_5464:
[----:B0-----:R0:W1:Y:S02]  /*2e350*/  SYNCS.PHASECHK.TRANS64.TRYWAIT P0, [R23+URZ+0x2a820], R3 ;  /* 0x02a82003170075a7 */ /* 0x001064000800017f */
[----:B-1----:R-:W-:Y:S05]  /*2e360*/  @!P0 NANOSLEEP.SYNCS 0x989680 ;  /* 0x009896800000895d */ /* 0x002fea0003900000 */
[----:B------:R-:W1:Y:S02]  /*2e370*/  @!P0 SYNCS.PHASECHK.TRANS64 P0, [R23+URZ+0x2a820], R3 ;  /* 0x02a82003170085a7 */ /* 0x000e64000800007f */
[----:B-1----:R-:W-:Y:S05]  /*2e380*/  @!P0 BRA `(.L_x_5464) ;  /* 0xfffffffc00f08947 */ /* 0x002fea000383ffff */
[----:B------:R-:W-:Y:S05]  /*2e390*/  BRA `(.L_x_5698) ;  /* 0xffffff6c00787947 */ /* 0x000fea000383ffff */
.L_x_5468:
[----:B-1----:R1:W2:Y:S02]  /*2e3a0*/  SYNCS.PHASECHK.TRANS64.TRYWAIT P0, [R12+URZ+0x2a8a0], R11 ;  /* 0x02a8a00b0c0075a7 */ /* 0x0022a4000800017f */
[----:B--2---:R-:W-:Y:S05]  /*2e3b0*/  @!P0 NANOSLEEP.SYNCS 0x989680 ;  /* 0x009896800000895d */ /* 0x004fea0003900000 */
[----:B------:R-:W2:Y:S02]  /*2e3c0*/  @!P0 SYNCS.PHASECHK.TRANS64 P0, [R12+URZ+0x2a8a0], R11 ;  /* 0x02a8a00b0c0085a7 */ /* 0x000ea4000800007f */
[----:B--2---:R-:W-:Y:S05]  /*2e3d0*/  @!P0 BRA `(.L_x_5468) ;  /* 0xfffffffc00f08947 */ /* 0x004fea000383ffff */
[----:B------:R-:W-:Y:S05]  /*2e3e0*/  BRA `(.L_x_5699) ;  /* 0xffffff6c00907947 */ /* 0x000fea000383ffff */
.L_x_5475:
[----:B0-----:R0:W2:Y:S02]  /*2e3f0*/  SYNCS.PHASECHK.TRANS64.TRYWAIT P0, [R12+URZ+0x2a8c0], R11 ;  /* 0x02a8c00b0c0075a7 */ /* 0x0010a4000800017f */
[----:B--2---:R-:W-:Y:S05]  /*2e400*/  @!P0 NANOSLEEP.SYNCS 0x989680 ;  /* 0x009896800000895d */ /* 0x004fea0003900000 */
[----:B------:R-:W2:Y:S02]  /*2e410*/  @!P0 SYNCS.PHASECHK.TRANS64 P0, [R12+URZ+0x2a8c0], R11 ;  /* 0x02a8c00b0c0085a7 */ /* 0x000ea4000800007f */
[----:B--2---:R-:W-:Y:S05]  /*2e420*/  @!P0 BRA `(.L_x_5475) ;  /* 0xfffffffc00f08947 */ /* 0x004fea000383ffff */
[----:B------:R-:W-:Y:S05]  /*2e430*/  BRA `(.L_x_5700) ;  /* 0xffffff70008c7947 */ /* 0x000fea000383ffff */
.L_x_5484:
[----:B0-----:R0:W1:Y:S02]  /*2e440*/  SYNCS.PHASECHK.TRANS64.TRYWAIT P1, [R6+URZ+0x2a8a0], R3 ;  /* 0x02a8a003060075a7 */ /* 0x001064000802017f */
[----:B-1----:R-:W-:Y:S05]  /*2e450*/  @!P1 NANOSLEEP.SYNCS 0x989680 ;  /* 0x009896800000995d */ /* 0x002fea0003900000 */
[----:B------:R-:W1:Y:S02]  /*2e460*/  @!P1 SYNCS.PHASECHK.TRANS64 P1, [R6+URZ+0x2a8a0], R3 ;  /* 0x02a8a003060095a7 */ /* 0x000e64000802007f */
[----:B-1----:R-:W-:Y:S05]  /*2e470*/  @!P1 BRA `(.L_x_5484) ;  /* 0xfffffffc00f09947 */ /* 0x002fea000383ffff */
[----:B------:R-:W-:Y:S05]  /*2e480*/  BRA `(.L_x_5701) ;  /* 0xffffff7400c07947 */ /* 0x000fea000383ffff */
.L_x_5491:
[----:B-1----:R1:W2:Y:S02]  /*2e490*/  SYNCS.PHASECHK.TRANS64.TRYWAIT P1, [R6+URZ+0x2a8c0], R3 ;  /* 0x02a8c003060075a7 */ /* 0x0022a4000802017f */
[----:B--2---:R-:W-:Y:S05]  /*2e4a0*/  @!P1 NANOSLEEP.SYNCS 0x989680 ;  /* 0x009896800000995d */ /* 0x004fea0003900000 */
[----:B------:R-:W2:Y:S02]  /*2e4b0*/  @!P1 SYNCS.PHASECHK.TRANS64 P1, [R6+URZ+0x2a8c0], R3 ;  /* 0x02a8c003060095a7 */ /* 0x000ea4000802007f */
[----:B--2---:R-:W-:Y:S05]  /*2e4c0*/  @!P1 BRA `(.L_x_5491) ;  /* 0xfffffffc00f09947 */ /* 0x004fea000383ffff */
[----:B------:R-:W-:Y:S05]  /*2e4d0*/  BRA `(.L_x_5702) ;  /* 0xffffff7800b87947 */ /* 0x000fea000383ffff */
.L_x_5516:
        /* <DEDUP_REMOVED lines=11> */
.L_x_5704:
[----:B------:R-:W-:Y:S05]  /*2e590*/  BSYNC B0 ;  /* 0x0000000000007941 */ /* 0x000fea0003800000 */
.L_x_5703:
[----:B------:R-:W-:Y:S05]  /*2e5a0*/  BRA `(.L_x_5705) ;  /* 0xffffff8c00307947 */ /* 0x000fea000383ffff */
.L_x_5519:
[----:B0-----:R0:W1:Y:S02]  /*2e5b0*/  SYNCS.PHASECHK.TRANS64.TRYWAIT P0, [R6+URZ+0x2a880], R21 ;  /* 0x02a88015060075a7 */ /* 0x001064000800017f */
[----:B-1----:R-:W-:Y:S05]  /*2e5c0*/  @!P0 NANOSLEEP.SYNCS 0x989680 ;  /* 0x009896800000895d */ /* 0x002fea0003900000 */
[----:B------:R-:W1:Y:S02]  /*2e5d0*/  @!P0 SYNCS.PHASECHK.TRANS64 P0, [R6+URZ+0x2a880], R21 ;  /* 0x02a88015060085a7 */ /* 0x000e64000800007f */
[----:B-1----:R-:W-:Y:S05]  /*2e5e0*/  @!P0 BRA `(.L_x_5519) ;  /* 0xfffffffc00f08947 */ /* 0x002fea000383ffff */
[----:B------:R-:W-:Y:S05]  /*2e5f0*/  BRA `(.L_x_5706) ;  /* 0xffffff8c00447947 */ /* 0x000fea000383ffff */
.L_x_5520:
        /* <DEDUP_REMOVED lines=8> */
.L_x_5708:
[----:B------:R-:W-:Y:S05]  /*2e680*/  BSYNC B0 ;  /* 0x0000000000007941 */ /* 0x000fea0003800000 */
.L_x_5707:
[----:B------:R-:W-:Y:S01]  /*2e690*/  IMAD.MOV.U32 R13, RZ, RZ, R2 ;  /* 0x000000ffff0d7224 */ /* 0x000fe200078e0002 */
[----:B------:R-:W-:Y:S01]  /*2e6a0*/  LOP3.LUT R33, R33, 0xffffffef, RZ, 0xc0, !PT ;  /* 0xffffffef21217812 */ /* 0x000fe200078ec0ff */
        /* <DEDUP_REMOVED lines=8> */
.L_x_5709:
        /* <DEDUP_REMOVED lines=18> */
[----:B------:R-:W-:Y:S02]  /*2e850*/  IMAD.MOV.U32 R11, RZ, RZ, 0x1c1f ;  /* 0x00001c1fff0b7424 */ /* 0x000fe400078e00ff */
[----:B------:R-:W-:Y:S01]  /*2e860*/  IMAD.MOV.U32 R15, RZ, RZ, -0x1 ;  /* 0xffffffffff0f7424 */ /* 0x000fe200078e00ff */
[----:B------:R0:W-:Y:S01]  /*2e870*/  LDGSTS.E.BYPASS.LTC128B.128 [R0+0xe400], desc[UR42][R8.64+0x40], !P1 ;  /* 0x0e40004008007fae */ /* 0x0001e2000c901d6a */
[----:B------:R-:W-:-:S13]  /*2e880*/  ISETP.LT.OR P1, PT, R27, 0x1, P0 ;  /* 0x000000011b00780c */ /* 0x000fda0000721670 */
[----:B0-----:R-:W-:Y:S05]  /*2e890*/  WARPSYNC.COLLECTIVE R15, `(.L_x_5710) ;  /* 0x000000000f087348 */ /* 0x001fea0003c00000 */
[----:B------:R1:W2:Y:S02]  /*2e8a0*/  SHFL.IDX P6, R14, R13, R12, R11 ;  /* 0x0000000c0d0e7389 */ /* 0x0002a400000c000b */
[----:B012---:R-:W-:Y:S01]  /*2e8b0*/  ENDCOLLECTIVE ;  /* 0x000000000000791b */ /* 0x007fe20003800000 */
.L_x_5710:
[----:B------:R-:W-:Y:S01]  /*2e8c0*/  @!PT LDS RZ, [RZ] ;  /* 0x00000000fffff984 */ /* 0x000fe20000000800 */
[----:B------:R-:W-:Y:S01]  /*2e8d0*/  @!PT LDS RZ, [RZ] ;  /* 0x00000000fffff984 */ /* 0x000fe20000000800 */
[----:B------:R-:W-:Y:S01]  /*2e8e0*/  @!PT LDS RZ, [RZ] ;  /* 0x00000000fffff984 */ /* 0x000fe20000000800 */
[----:B------:R0:W-:Y:S01]  /*2e8f0*/  LDGSTS.E.BYPASS.LTC128B.128 [R0+0x10400], desc[UR42][R8.64+0x80], !P1 ;  /* 0x1040008008007fae */ /* 0x0001e2000c901d6a */
[----:B------:R-:W-:Y:S01]  /*2e900*/  IMAD.MOV.U32 R13, RZ, RZ, R2 ;  /* 0x000000ffff0d7224 */ /* 0x000fe200078e0002 */
[----:B------:R-:W-:-:S07]  /*2e910*/  MOV R5, R14 ;  /* 0x0000000e00057202 */ /* 0x000fce0000000f00 */
[----:B0-----:R-:W-:Y:S05]  /*2e920*/  WARPSYNC.COLLECTIVE R15, `(.L_x_5711) ;  /* 0x000000000f087348 */ /* 0x001fea0003c00000 */
[----:B------:R1:W2:Y:S02]  /*2e930*/  SHFL.IDX P6, R14, R13, R12, R11 ;  /* 0x0000000c0d0e7389 */ /* 0x0002a400000c000b */
[----:B012---:R-:W-:Y:S01]  /*2e940*/  ENDCOLLECTIVE ;  /* 0x000000000000791b */ /* 0x007fe20003800000 */
.L_x_5711:
[----:B------:R-:W-:Y:S02]  /*2e950*/  IMAD.MOV.U32 R13, RZ, RZ, R3 ;  /* 0x000000ffff0d7224 */ /* 0x000fe400078e0003 */
[----:B------:R-:W-:Y:S02]  /*2e960*/  IMAD.MOV.U32 R12, RZ, RZ, 0x2 ;  /* 0x00000002ff0c7424 */ /* 0x000fe400078e00ff */
[----:B------:R-:W-:-:S07]  /*2e970*/  IMAD.MOV.U32 R8, RZ, RZ, R14 ;  /* 0x000000ffff087224 */ /* 0x000fce00078e000e */
[----:B------:R-:W-:Y:S05]  /*2e980*/  WARPSYNC.COLLECTIVE R15, `(.L_x_5712) ;  /* 0x000000000f087348 */ /* 0x000fea0003c00000 */
[----:B------:R0:W1:Y:S02]  /*2e990*/  SHFL.IDX P6, R14, R13, R12, R11 ;  /* 0x0000000c0d0e7389 */ /* 0x00006400000c000b */
[----:B01----:R-:W-:Y:S01]  /*2e9a0*/  ENDCOLLECTIVE ;  /* 0x000000000000791b */ /* 0x003fe20003800000 */
.L_x_5712:
        /* <DEDUP_REMOVED lines=13> */
.L_x_5713:
[----:B------:R-:W-:Y:S01]  /*2ea80*/  @!PT LDS RZ, [RZ] ;  /* 0x00000000fffff984 */ /* 0x000fe20000000800 */
[----:B------:R-:W-:Y:S01]  /*2ea90*/  @!PT LDS RZ, [RZ] ;  /* 0x00000000fffff984 */ /* 0x000fe20000000800 */
[----:B------:R-:W-:Y:S01]  /*2eaa0*/  @!PT LDS RZ, [RZ] ;  /* 0x00000000fffff984 */ /* 0x000fe20000000800 */
[----:B------:R-:W-:Y:S01]  /*2eab0*/  LDGSTS.E.BYPASS.LTC128B.128 [R0+0xec00], desc[UR42][R8.64+0x40], !P1 ;  /* 0x0ec0004008007fae */ /* 0x000fe2000c901d6a */
[----:B------:R-:W-:Y:S01]  /*2eac0*/  ISETP.LT.OR P1, PT, R27, 0x21, P0 ;  /* 0x000000211b00780c */ /* 0x000fe20000721670 */
[----:B------:R-:W-:Y:S02]  /*2ead0*/  IMAD.MOV.U32 R13, RZ, RZ, R3 ;  /* 0x000000ffff0d7224 */ /* 0x000fe400078e0003 */
[----:B------:R-:W-:-:S10]  /*2eae0*/  IMAD.MOV.U32 R12, RZ, RZ, 0x3 ;  /* 0x00000003ff0c7424 */ /* 0x000fd400078e00ff */
[----:B------:R0:W-:Y:S02]  /*2eaf0*/  LDGSTS.E.BYPASS.LTC128B.128 [R0+0x10c00], desc[UR42][R8.64+0x80], !P1 ;  /* 0x10c0008008007fae */ /* 0x0001e4000c901d6a */
[----:B0-----:R-:W-:-:S07]  /*2eb00*/  IMAD.MOV.U32 R8, RZ, RZ, R14 ;  /* 0x000000ffff087224 */ /* 0x001fce00078e000e */
[----:B------:R-:W-:Y:S05]  /*2eb10*/  WARPSYNC.COLLECTIVE R15, `(.L_x_5714) ;  /* 0x000000000f087348 */ /* 0x000fea0003c00000 */
[----:B------:R0:W1:Y:S02]  /*2eb20*/  SHFL.IDX P6, R14, R13, R12, R11 ;  /* 0x0000000c0d0e7389 */ /* 0x00006400000c000b */
[----:B01----:R-:W-:Y:S01]  /*2eb30*/  ENDCOLLECTIVE ;  /* 0x000000000000791b */ /* 0x003fe20003800000 */
.L_x_5714:
        /* <DEDUP_REMOVED lines=13> */
.L_x_5715:
[----:B------:R-:W-:Y:S01]  /*2ec10*/  @!PT LDS RZ, [RZ] ;  /* 0x00000000fffff984 */ /* 0x000fe20000000800 */
[----:B------:R-:W-:Y:S01]  /*2ec20*/  @!PT LDS RZ, [RZ] ;  /* 0x00000000fffff984 */ /* 0x000fe20000000800 */
[----:B------:R-:W-:Y:S01]  /*2ec30*/  @!PT LDS RZ, [RZ] ;  /* 0x00000000fffff984 */ /* 0x000fe20000000800 */
[----:B------:R2:W-:Y:S01]  /*2ec40*/  LDGSTS.E.BYPASS.LTC128B.128 [R0+0xf400], desc[UR42][R8.64+0x40], !P1 ;  /* 0x0f40004008007fae */ /* 0x0005e2000c901d6a */
[C---:B------:R-:W-:Y:S02]  /*2ec50*/  ISETP.LT.OR P1, PT, R27.reuse, 0x41, P0 ;  /* 0x000000411b00780c */ /* 0x040fe40000721670 */
[----:B------:R-:W-:-:S11]  /*2ec60*/  ISETP.GE.AND P6, PT, R27, 0x61, PT ;  /* 0x000000611b00780c */ /* 0x000fd60003fc6270 */
[----:B------:R2:W-:Y:S01]  /*2ec70*/  LDGSTS.E.BYPASS.LTC128B.128 [R0+0x11400], desc[UR42][R8.64+0x80], !P1 ;  /* 0x1140008008007fae */ /* 0x0005e2000c901d6a */
[----:B------:R-:W-:Y:S01]  /*2ec80*/  IMAD.MOV.U32 R2, RZ, RZ, R14 ;  /* 0x000000ffff027224 */ /* 0x000fe200078e000e */
[----:B------:R-:W-:Y:S02]  /*2ec90*/  ISETP.GE.AND P1, PT, R27, 0x41, PT ;  /* 0x000000411b00780c */ /* 0x000fe40003f26270 */
[----:B------:R-:W-:Y:S01]  /*2eca0*/  @P6 LOP3.LUT R33, R33, 0x10, RZ, 0xfc, !PT ;  /* 0x0000001021216812 */ /* 0x000fe200078efcff */
[----:B------:R-:W-:Y:S10]  /*2ecb0*/  BRA `(.L_x_5716) ;  /* 0xffffff8800a47947 */ /* 0x000ff4000383ffff */
.L_x_5525:
[----:B----4-:R4:W0:Y:S02]  /*2ecc0*/  SYNCS.PHASECHK.TRANS64.TRYWAIT P0, [R6+URZ+0x2a840], R21 ;  /* 0x02a84015060075a7 */ /* 0x010824000800017f */
[----:B0-----:R-:W-:Y:S05]  /*2ecd0*/  @!P0 NANOSLEEP.SYNCS 0x989680 ;  /* 0x009896800000895d */ /* 0x001fea0003900000 */
[----:B------:R-:W0:Y:S02]  /*2ece0*/  @!P0 SYNCS.PHASECHK.TRANS64 P0, [R6+URZ+0x2a840], R21 ;  /* 0x02a84015060085a7 */ /* 0x000e24000800007f */
[----:B0-----:R-:W-:Y:S05]  /*2ecf0*/  @!P0 BRA `(.L_x_5525) ;  /* 0xfffffffc00f08947 */ /* 0x001fea000383ffff */
[----:B------:R-:W-:Y:S05]  /*2ed00*/  BRA `(.L_x_5717) ;  /* 0xffffff8c00087947 */ /* 0x000fea000383ffff */
.L_x_5526:
[----:B------:R-:W-:Y:S01]  /*2ed10*/  BSSY B0, `(.L_x_5718) ;  /* 0x0000008000007945 */ /* 0x000fe20003800000 */
[----:B------:R-:W-:Y:S02]  /*2ed20*/  IMAD.MOV.U32 R13, RZ, RZ, R5 ;  /* 0x000000ffff0d7224 */ /* 0x000fe400078e0005 */
[----:B------:R-:W-:Y:S02]  /*2ed30*/  IMAD.MOV.U32 R12, RZ, RZ, RZ ;  /* 0x000000ffff0c7224 */ /* 0x000fe400078e00ff */
[----:B------:R-:W-:Y:S02]  /*2ed40*/  IMAD.MOV.U32 R11, RZ, RZ, 0x1c1f ;  /* 0x00001c1fff0b7424 */ /* 0x000fe400078e00ff */
[----:B------:R-:W-:-:S07]  /*2ed50*/  IMAD.MOV.U32 R15, RZ, RZ, -0x1 ;  /* 0xffffffffff0f7424 */ /* 0x000fce00078e00ff */
[----:B0--34-:R-:W-:Y:S05]  /*2ed60*/  WARPSYNC.COLLECTIVE R15, `(.L_x_5719) ;  /* 0x000000000f087348 */ /* 0x019fea0003c00000 */
[----:B------:R1:W2:Y:S02]  /*2ed70*/  SHFL.IDX P6, R14, R13, R12, R11 ;  /* 0x0000000c0d0e7389 */ /* 0x0002a400000c000b */
[----:B01234-:R-:W-:Y:S01]  /*2ed80*/  ENDCOLLECTIVE ;  /* 0x000000000000791b */ /* 0x01ffe20003800000 */
.L_x_5719:
[----:B------:R-:W-:Y:S05]  /*2ed90*/  BSYNC B0 ;  /* 0x0000000000007941 */ /* 0x000fea0003800000 */
.L_x_5718:
        /* <DEDUP_REMOVED lines=8> */
.L_x_5720:
        /* <DEDUP_REMOVED lines=16> */
.L_x_5721:
        /* <DEDUP_REMOVED lines=11> */
.L_x_5722:
[----:B------:R-:W-:Y:S01]  /*2efd0*/  IMAD.MOV.U32 R13, RZ, RZ, R5 ;  /* 0x000000ffff0d7224 */ /* 0x000fe200078e0005 */
[----:B------:R-:W-:Y:S01]  /*2efe0*/  MOV R12, 0x2 ;  /* 0x00000002000c7802 */ /* 0x000fe20000000f00 */
[----:B------:R-:W-:-:S07]  /*2eff0*/  IMAD.MOV.U32 R3, RZ, RZ, R14 ;  /* 0x000000ffff037224 */ /* 0x000fce00078e000e */
[----:B------:R-:W-:Y:S05]  /*2f000*/  WARPSYNC.COLLECTIVE R15, `(.L_x_5723) ;  /* 0x000000000f087348 */ /* 0x000fea0003c00000 */
[----:B------:R0:W1:Y:S02]  /*2f010*/  SHFL.IDX P6, R14, R13, R12, R11 ;  /* 0x0000000c0d0e7389 */ /* 0x00006400000c000b */
[----:B01----:R-:W-:Y:S01]  /*2f020*/  ENDCOLLECTIVE ;  /* 0x000000000000791b */ /* 0x003fe20003800000 */
.L_x_5723:
        /* <DEDUP_REMOVED lines=16> */
.L_x_5724:
[----:B------:R-:W-:Y:S02]  /*2f130*/  IMAD.MOV.U32 R13, RZ, RZ, R5 ;  /* 0x000000ffff0d7224 */ /* 0x000fe400078e0005 */
[----:B------:R-:W-:Y:S02]  /*2f140*/  IMAD.MOV.U32 R12, RZ, RZ, 0x3 ;  /* 0x00000003ff0c7424 */ /* 0x000fe400078e00ff */
[----:B------:R-:W-:-:S07]  /*2f150*/  IMAD.MOV.U32 R3, RZ, RZ, R14 ;  /* 0x000000ffff037224 */ /* 0x000fce00078e000e */
[----:B------:R-:W-:Y:S05]  /*2f160*/  WARPSYNC.COLLECTIVE R15, `(.L_x_5725) ;  /* 0x000000000f087348 */ /* 0x000fea0003c00000 */
[----:B------:R0:W1:Y:S02]  /*2f170*/  SHFL.IDX P6, R14, R13, R12, R11 ;  /* 0x0000000c0d0e7389 */ /* 0x00006400000c000b */
[----:B01----:R-:W-:Y:S01]  /*2f180*/  ENDCOLLECTIVE ;  /* 0x000000000000791b */ /* 0x003fe20003800000 */
.L_x_5725:
        /* <DEDUP_REMOVED lines=10> */
.L_x_5726:
        /* <DEDUP_REMOVED lines=8> */
.L_x_5531:
        /* <DEDUP_REMOVED lines=9> */
.L_x_5728:
[C---:B------:R-:W-:Y:S01]  /*2f340*/  VIADD R6, R25.reuse, 0x20 ;  /* 0x0000002019067836 */ /* 0x040fe20000000000 */
[----:B------:R-:W-:Y:S01]  /*2f350*/  ISETP.GE.AND P2, PT, R25, R35, PT ;  /* 0x000000231900720c */ /* 0x000fe20003f46270 */
[----:B------:R-:W-:Y:S02]  /*2f360*/  IMAD.MOV.U32 R13, RZ, RZ, R4 ;  /* 0x000000ffff0d7224 */ /* 0x000fe400078e0004 */
[----:B------:R-:W-:-:S10]  /*2f370*/  IMAD.MOV.U32 R2, RZ, RZ, R14 ;  /* 0x000000ffff027224 */ /* 0x000fd400078e000e */
[----:B------:R-:W-:Y:S05]  /*2f380*/  WARPSYNC.COLLECTIVE R15, `(.L_x_5729) ;  /* 0x000000000f087348 */ /* 0x000fea0003c00000 */
[----:B------:R0:W1:Y:S02]  /*2f390*/  SHFL.IDX P6, R14, R13, R12, R11 ;  /* 0x0000000c0d0e7389 */ /* 0x00006400000c000b */
[----:B01----:R-:W-:Y:S01]  /*2f3a0*/  ENDCOLLECTIVE ;  /* 0x000000000000791b */ /* 0x003fe20003800000 */
.L_x_5729:
[----:B------:R-:W-:Y:S02]  /*2f3b0*/  IMAD.MOV.U32 R13, RZ, RZ, R0 ;  /* 0x000000ffff0d7224 */ /* 0x000fe400078e0000 */
[----:B------:R-:W-:Y:S02]  /*2f3c0*/  IMAD.MOV.U32 R12, RZ, RZ, 0x1 ;  /* 0x00000001ff0c7424 */ /* 0x000fe400078e00ff */
[----:B------:R-:W-:-:S07]  /*2f3d0*/  IMAD.MOV.U32 R3, RZ, RZ, R14 ;  /* 0x000000ffff037224 */ /* 0x000fce00078e000e */
[----:B------:R-:W-:Y:S05]  /*2f3e0*/  WARPSYNC.COLLECTIVE R15, `(.L_x_5730) ;  /* 0x000000000f087348 */ /* 0x000fea0003c00000 */
[----:B------:R0:W1:Y:S02]  /*2f3f0*/  SHFL.IDX P6, R14, R13, R12, R11 ;  /* 0x0000000c0d0e7389 */ /* 0x00006400000c000b */
[----:B01----:R-:W-:Y:S01]  /*2f400*/  ENDCOLLECTIVE ;  /* 0x000000000000791b */ /* 0x003fe20003800000 */
.L_x_5730:
        /* <DEDUP_REMOVED lines=17> */
.L_x_5731:
[----:B------:R-:W-:Y:S02]  /*2f520*/  IMAD.MOV.U32 R13, RZ, RZ, R0 ;  /* 0x000000ffff0d7224 */ /* 0x000fe400078e0000 */
[----:B------:R-:W-:Y:S02]  /*2f530*/  IMAD.MOV.U32 R12, RZ, RZ, 0x2 ;  /* 0x00000002ff0c7424 */ /* 0x000fe400078e00ff */
[----:B------:R-:W-:-:S07]  /*2f540*/  IMAD.MOV.U32 R3, RZ, RZ, R14 ;  /* 0x000000ffff037224 */ /* 0x000fce00078e000e */
[----:B------:R-:W-:Y:S05]  /*2f550*/  WARPSYNC.COLLECTIVE R15, `(.L_x_5732) ;  /* 0x000000000f087348 */ /* 0x000fea0003c00000 */
[----:B------:R0:W1:Y:S02]  /*2f560*/  SHFL.IDX P6, R14, R13, R12, R11 ;  /* 0x0000000c0d0e7389 */ /* 0x00006400000c000b */
[----:B01----:R-:W-:Y:S01]  /*2f570*/  ENDCOLLECTIVE ;  /* 0x000000000000791b */ /* 0x003fe20003800000 */
.L_x_5732:
        /* <DEDUP_REMOVED lines=18> */
.L_x_5733:
[----:B------:R-:W-:Y:S01]  /*2f6a0*/  MOV R13, R0 ;  /* 0x00000000000d7202 */ /* 0x000fe20000000f00 */
[----:B------:R-:W-:Y:S02]  /*2f6b0*/  IMAD.MOV.U32 R12, RZ, RZ, 0x3 ;  /* 0x00000003ff0c7424 */ /* 0x000fe400078e00ff */
[----:B------:R-:W-:-:S07]  /*2f6c0*/  IMAD.MOV.U32 R3, RZ, RZ, R14 ;  /* 0x000000ffff037224 */ /* 0x000fce00078e000e */
[----:B------:R-:W-:Y:S05]  /*2f6d0*/  WARPSYNC.COLLECTIVE R15, `(.L_x_5734) ;  /* 0x000000000f087348 */ /* 0x000fea0003c00000 */
[----:B------:R0:W1:Y:S02]  /*2f6e0*/  SHFL.IDX P6, R14, R13, R12, R11 ;  /* 0x0000000c0d0e7389 */ /* 0x00006400000c000b */
[----:B01----:R-:W-:Y:S01]  /*2f6f0*/  ENDCOLLECTIVE ;  /* 0x000000000000791b */ /* 0x003fe20003800000 */
.L_x_5734:
        /* <DEDUP_REMOVED lines=10> */
.L_x_5735:
[----:B------:R-:W-:Y:S01]  /*2f7a0*/  @!PT LDS RZ, [RZ] ;  /* 0x00000000fffff984 */ /* 0x000fe20000000800 */
[----:B------:R-:W-:Y:S01]  /*2f7b0*/  @!PT LDS RZ, [RZ] ;  /* 0x00000000fffff984 */ /* 0x000fe20000000800 */
[----:B------:R-:W-:Y:S01]  /*2f7c0*/  @!PT LDS RZ, [RZ] ;  /* 0x00000000fffff984 */ /* 0x000fe20000000800 */
[----:B------:R-:W-:Y:S04]  /*2f7d0*/  @!P2 LDGSTS.E.BYPASS.LTC128B.128 [R8+0x19400], desc[UR42][R2.64], !P3 ;  /* 0x194000000208afae */ /* 0x000fe8000d901d6a */
[----:B------:R-:W-:Y:S04]  /*2f7e0*/  @!P2 LDGSTS.E.BYPASS.LTC128B.128 [R8+0x1b400], desc[UR42][R2.64+0x40], !P0 ;  /* 0x1b4000400208afae */ /* 0x000fe8000c101d6a */
[----:B------:R0:W-:Y:S02]  /*2f7f0*/  @!P2 LDGSTS.E.BYPASS.LTC128B.128 [R8+0x1d400], desc[UR42][R2.64+0x80], !P1 ;  /* 0x1d4000800208afae */ /* 0x0001e4000c901d6a */
[----:B0-----:R-:W-:Y:S01]  /*2f800*/  IMAD.MOV.U32 R2, RZ, RZ, R14 ;  /* 0x000000ffff027224 */ /* 0x001fe200078e000e */
[----:B------:R-:W-:Y:S06]  /*2f810*/  BRA `(.L_x_5736) ;  /* 0xffffff8c00b07947 */ /* 0x000fec000383ffff */
.L_x_5536:
[----:B-1----:R1:W2:Y:S02]  /*2f820*/  SYNCS.PHASECHK.TRANS64.TRYWAIT P0, [R23+URZ+0x2a820], R0 ;  /* 0x02a82000170075a7 */ /* 0x0022a4000800017f */
[----:B--2---:R-:W-:Y:S05]  /*2f830*/  @!P0 NANOSLEEP.SYNCS 0x989680 ;  /* 0x009896800000895d */ /* 0x004fea0003900000 */
[----:B------:R-:W2:Y:S02]  /*2f840*/  @!P0 SYNCS.PHASECHK.TRANS64 P0, [R23+URZ+0x2a820], R0 ;  /* 0x02a82000170085a7 */ /* 0x000ea4000800007f */
[----:B--2---:R-:W-:Y:S05]  /*2f850*/  @!P0 BRA `(.L_x_5536) ;  /* 0xfffffffc00f08947 */ /* 0x004fea000383ffff */
[----:B------:R-:W-:Y:S05]  /*2f860*/  BRA `(.L_x_5737) ;  /* 0xffffff9000207947 */ /* 0x000fea000383ffff */
.L_x_5540:
[----:B0-----:R0:W1:Y:S02]  /*2f870*/  SYNCS.PHASECHK.TRANS64.TRYWAIT P0, [R4+URZ+0x2a880], R20 ;  /* 0x02a88014040075a7 */ /* 0x001064000800017f */
[----:B-1----:R-:W-:Y:S05]  /*2f880*/  @!P0 NANOSLEEP.SYNCS 0x989680 ;  /* 0x009896800000895d */ /* 0x002fea0003900000 */
[----:B------:R-:W1:Y:S02]  /*2f890*/  @!P0 SYNCS.PHASECHK.TRANS64 P0, [R4+URZ+0x2a880], R20 ;  /* 0x02a88014040085a7 */ /* 0x000e64000800007f */
[----:B-1----:R-:W-:Y:S05]  /*2f8a0*/  @!P0 BRA `(.L_x_5540) ;  /* 0xfffffffc00f08947 */ /* 0x002fea000383ffff */
[----:B------:R-:W-:Y:S05]  /*2f8b0*/  BRA `(.L_x_5738) ;  /* 0xffffff9000e07947 */ /* 0x000fea000383ffff */
.L_x_5541:
        /* <DEDUP_REMOVED lines=8> */
.L_x_5740:
[----:B------:R-:W-:Y:S05]  /*2f940*/  BSYNC B0 ;  /* 0x0000000000007941 */ /* 0x000fea0003800000 */
.L_x_5739:
        /* <DEDUP_REMOVED lines=8> */
.L_x_5741:
[----:B------:R-:W-:Y:S02]  /*2f9d0*/  IMAD.MOV.U32 R13, RZ, RZ, R27 ;  /* 0x000000ffff0d7224 */ /* 0x000fe400078e001b */
[----:B------:R-:W-:Y:S02]  /*2f9e0*/  IMAD.MOV.U32 R12, RZ, RZ, 0x1 ;  /* 0x00000001ff0c7424 */ /* 0x000fe400078e00ff */
[----:B------:R-:W-:-:S07]  /*2f9f0*/  IMAD.MOV.U32 R2, RZ, RZ, R14 ;  /* 0x000000ffff027224 */ /* 0x000fce00078e000e */
[----:B------:R-:W-:Y:S05]  /*2fa00*/  WARPSYNC.COLLECTIVE R15, `(.L_x_5742) ;  /* 0x000000000f087348 */ /* 0x000fea0003c00000 */
[----:B------:R0:W1:Y:S02]  /*2fa10*/  SHFL.IDX P6, R14, R13, R12, R11 ;  /* 0x0000000c0d0e7389 */ /* 0x00006400000c000b */
[----:B01----:R-:W-:Y:S01]  /*2fa20*/  ENDCOLLECTIVE ;  /* 0x000000000000791b */ /* 0x003fe20003800000 */
.L_x_5742:
        /* <DEDUP_REMOVED lines=14> */
.L_x_5743:
[----:B------:R-:W-:Y:S02]  /*2fb10*/  IMAD.MOV.U32 R13, RZ, RZ, R27 ;  /* 0x000000ffff0d7224 */ /* 0x000fe400078e001b */
[----:B------:R-:W-:Y:S02]  /*2fb20*/  IMAD.MOV.U32 R12, RZ, RZ, 0x2 ;  /* 0x00000002ff0c7424 */ /* 0x000fe400078e00ff */
[----:B------:R-:W-:-:S07]  /*2fb30*/  IMAD.MOV.U32 R2, RZ, RZ, R14 ;  /* 0x000000ffff027224 */ /* 0x000fce00078e000e */
[----:B------:R-:W-:Y:S05]  /*2fb40*/  WARPSYNC.COLLECTIVE R15, `(.L_x_5744) ;  /* 0x000000000f087348 */ /* 0x000fea0003c00000 */
[----:B------:R0:W1:Y:S02]  /*2fb50*/  SHFL.IDX P6, R14, R13, R12, R11 ;  /* 0x0000000c0d0e7389 */ /* 0x00006400000c000b */
[----:B01----:R-:W-:Y:S01]  /*2fb60*/  ENDCOLLECTIVE ;  /* 0x000000000000791b */ /* 0x003fe20003800000 */
.L_x_5744:
        /* <DEDUP_REMOVED lines=13> */
.L_x_5745:
[----:B------:R-:W-:Y:S02]  /*2fc40*/  IMAD.MOV.U32 R13, RZ, RZ, R27 ;  /* 0x000000ffff0d7224 */ /* 0x000fe400078e001b */
[----:B------:R-:W-:Y:S02]  /*2fc50*/  IMAD.MOV.U32 R12, RZ, RZ, 0x3 ;  /* 0x00000003ff0c7424 */ /* 0x000fe400078e00ff */
[----:B------:R-:W-:-:S07]  /*2fc60*/  IMAD.MOV.U32 R2, RZ, RZ, R14 ;  /* 0x000000ffff027224 */ /* 0x000fce00078e000e */
[----:B------:R-:W-:Y:S05]  /*2fc70*/  WARPSYNC.COLLECTIVE R15, `(.L_x_5746) ;  /* 0x000000000f087348 */ /* 0x000fea0003c00000 */
[----:B------:R0:W1:Y:S02]  /*2fc80*/  SHFL.IDX P6, R14, R13, R12, R11 ;  /* 0x0000000c0d0e7389 */ /* 0x00006400000c000b */
[----:B01----:R-:W-:Y:S01]  /*2fc90*/  ENDCOLLECTIVE ;  /* 0x000000000000791b */ /* 0x003fe20003800000 */
.L_x_5746:
        /* <DEDUP_REMOVED lines=13> */
.L_x_5747:
[----:B------:R-:W-:Y:S01]  /*2fd70*/  MOV R2, R14 ;  /* 0x0000000e00027202 */ /* 0x000fe20000000f00 */
[----:B------:R-:W-:Y:S06]  /*2fd80*/  BRA `(.L_x_5748) ;  /* 0xffffff90007c7947 */ /* 0x000fec000383ffff */
.L_x_5546:
[----:B---3--:R3:W4:Y:S02]  /*2fd90*/  SYNCS.PHASECHK.TRANS64.TRYWAIT P0, [R4+URZ+0x2a840], R20 ;  /* 0x02a84014040075a7 */ /* 0x008724000800017f */
[----:B----4-:R-:W-:Y:S05]  /*2fda0*/  @!P0 NANOSLEEP.SYNCS 0x989680 ;  /* 0x009896800000895d */ /* 0x010fea0003900000 */
[----:B------:R-:W4:Y:S02]  /*2fdb0*/  @!P0 SYNCS.PHASECHK.TRANS64 P0, [R4+URZ+0x2a840], R20 ;  /* 0x02a84014040085a7 */ /* 0x000f24000800007f */
[----:B----4-:R-:W-:Y:S05]  /*2fdc0*/  @!P0 BRA `(.L_x_5546) ;  /* 0xfffffffc00f08947 */ /* 0x010fea000383ffff */
[----:B------:R-:W-:Y:S05]  /*2fdd0*/  BRA `(.L_x_5749) ;  /* 0xffffff9000d47947 */ /* 0x000fea000383ffff */
.L_x_5547:
        /* <DEDUP_REMOVED lines=8> */
.L_x_5751:
[----:B------:R-:W-:Y:S05]  /*2fe60*/  BSYNC B0 ;  /* 0x0000000000007941 */ /* 0x000fea0003800000 */
.L_x_5750:
        /* <DEDUP_REMOVED lines=8> */
.L_x_5752:
[----:B------:R-:W-:Y:S02]  /*2fef0*/  IMAD.MOV.U32 R13, RZ, RZ, R8 ;  /* 0x000000ffff0d7224 */ /* 0x000fe400078e0008 */
[----:B------:R-:W-:Y:S02]  /*2ff00*/  IMAD.MOV.U32 R12, RZ, RZ, 0x1 ;  /* 0x00000001ff0c7424 */ /* 0x000fe400078e00ff */
[----:B------:R-:W-:-:S07]  /*2ff10*/  IMAD.MOV.U32 R2, RZ, RZ, R14 ;  /* 0x000000ffff027224 */ /* 0x000fce00078e000e */
[----:B------:R-:W-:Y:S05]  /*2ff20*/  WARPSYNC.COLLECTIVE R15, `(.L_x_5753) ;  /* 0x000000000f087348 */ /* 0x000fea0003c00000 */
[----:B------:R0:W1:Y:S02]  /*2ff30*/  SHFL.IDX P6, R14, R13, R12, R11 ;  /* 0x0000000c0d0e7389 */ /* 0x00006400000c000b */
[----:B01----:R-:W-:Y:S01]  /*2ff40*/  ENDCOLLECTIVE ;  /* 0x000000000000791b */ /* 0x003fe20003800000 */
.L_x_5753:
        /* <DEDUP_REMOVED lines=13> */
.L_x_5754:
[----:B------:R-:W-:Y:S02]  /*30020*/  IMAD.MOV.U32 R13, RZ, RZ, R8 ;  /* 0x000000ffff0d7224 */ /* 0x000fe400078e0008 */
[----:B------:R-:W-:Y:S02]  /*30030*/  IMAD.MOV.U32 R12, RZ, RZ, 0x2 ;  /* 0x00000002ff0c7424 */ /* 0x000fe400078e00ff */
[----:B------:R-:W-:-:S07]  /*30040*/  IMAD.MOV.U32 R2, RZ, RZ, R14 ;  /* 0x000000ffff027224 */ /* 0x000fce00078e000e */
[----:B------:R-:W-:Y:S05]  /*30050*/  WARPSYNC.COLLECTIVE R15, `(.L_x_5755) ;  /* 0x000000000f087348 */ /* 0x000fea0003c00000 */
[----:B------:R0:W1:Y:S02]  /*30060*/  SHFL.IDX P6, R14, R13, R12, R11 ;  /* 0x0000000c0d0e7389 */ /* 0x00006400000c000b */
[----:B01----:R-:W-:Y:S01]  /*30070*/  ENDCOLLECTIVE ;  /* 0x000000000000791b */ /* 0x003fe20003800000 */
.L_x_5755:
        /* <DEDUP_REMOVED lines=13> */
.L_x_5756:
[----:B------:R-:W-:Y:S02]  /*30150*/  IMAD.MOV.U32 R13, RZ, RZ, R8 ;  /* 0x000000ffff0d7224 */ /* 0x000fe400078e0008 */
[----:B------:R-:W-:Y:S02]  /*30160*/  IMAD.MOV.U32 R12, RZ, RZ, 0x3 ;  /* 0x00000003ff0c7424 */ /* 0x000fe400078e00ff */
[----:B------:R-:W-:-:S07]  /*30170*/  IMAD.MOV.U32 R2, RZ, RZ, R14 ;  /* 0x000000ffff027224 */ /* 0x000fce00078e000e */
[----:B------:R-:W-:Y:S05]  /*30180*/  WARPSYNC.COLLECTIVE R15, `(.L_x_5757) ;  /* 0x000000000f087348 */ /* 0x000fea0003c00000 */
[----:B------:R0:W1:Y:S02]  /*30190*/  SHFL.IDX P6, R14, R13, R12, R11 ;  /* 0x0000000c0d0e7389 */ /* 0x00006400000c000b */
[----:B01----:R-:W-:Y:S01]  /*301a0*/  ENDCOLLECTIVE ;  /* 0x000000000000791b */ /* 0x003fe20003800000 */
.L_x_5757:
        /* <DEDUP_REMOVED lines=13> */
.L_x_5758:
[----:B------:R-:W-:Y:S01]  /*30280*/  IMAD.MOV.U32 R2, RZ, RZ, R14 ;  /* 0x000000ffff027224 */ /* 0x000fe200078e000e */
[----:B------:R-:W-:Y:S06]  /*30290*/  BRA `(.L_x_5759) ;  /* 0xffffff9000687947 */ /* 0x000fec000383ffff */
.L_x_5552:
[----:B------:R0:W0:Y:S02]  /*302a0*/  SYNCS.PHASECHK.TRANS64.TRYWAIT P2, [R0+URZ+0x2a870], R2 ;  /* 0x02a87002000075a7 */ /* 0x000024000804017f */
[----:B0-----:R-:W-:Y:S05]  /*302b0*/  @!P2 NANOSLEEP.SYNCS 0x989680 ;  /* 0x009896800000a95d */ /* 0x001fea0003900000 */
[----:B------:R-:W0:Y:S02]  /*302c0*/  @!P2 SYNCS.PHASECHK.TRANS64 P2, [R0+URZ+0x2a870], R2 ;  /* 0x02a870020000a5a7 */ /* 0x000e24000804007f */
[----:B0-----:R-:W-:Y:S05]  /*302d0*/  @!P2 BRA `(.L_x_5552) ;  /* 0xfffffffc00f0a947 */ /* 0x001fea000383ffff */
[----:B------:R-:W-:Y:S05]  /*302e0*/  BRA `(.L_x_5760) ;  /* 0xffffff9000d47947 */ /* 0x000fea000383ffff */
.L_x_5554:
[----:B------:R0:W0:Y:S02]  /*302f0*/  SYNCS.PHASECHK.TRANS64.TRYWAIT P2, [R0+URZ+0x2a860], R3 ;  /* 0x02a86003000075a7 */ /* 0x000024000804017f */
[----:B0-----:R-:W-:Y:S05]  /*30300*/  @!P2 NANOSLEEP.SYNCS 0x989680 ;  /* 0x009896800000a95d */ /* 0x001fea0003900000 */
[----:B------:R-:W0:Y:S02]  /*30310*/  @!P2 SYNCS.PHASECHK.TRANS64 P2, [R0+URZ+0x2a860], R3 ;  /* 0x02a860030000a5a7 */ /* 0x000e24000804007f */
[----:B0-----:R-:W-:Y:S05]  /*30320*/  @!P2 BRA `(.L_x_5554) ;  /* 0xfffffffc00f0a947 */ /* 0x001fea000383ffff */
[----:B------:R-:W-:Y:S05]  /*30330*/  BRA `(.L_x_5761) ;  /* 0xffffff9000e47947 */ /* 0x000fea000383ffff */
.L_x_5562:
[----:B0-----:R0:W1:Y:S02]  /*30340*/  SYNCS.PHASECHK.TRANS64.TRYWAIT P1, [R2+URZ+0x2a870], R3 ;  /* 0x02a87003020075a7 */ /* 0x001064000802017f */
[----:B-1----:R-:W-:Y:S05]  /*30350*/  @!P1 NANOSLEEP.SYNCS 0x989680 ;  /* 0x009896800000995d */ /* 0x002fea0003900000 */
[----:B------:R-:W1:Y:S02]  /*30360*/  @!P1 SYNCS.PHASECHK.TRANS64 P1, [R2+URZ+0x2a870], R3 ;  /* 0x02a87003020095a7 */ /* 0x000e64000802007f */
[----:B-1----:R-:W-:Y:S05]  /*30370*/  @!P1 BRA `(.L_x_5562) ;  /* 0xfffffffc00f09947 */ /* 0x002fea000383ffff */
[----:B------:R-:W-:Y:S05]  /*30380*/  BRA `(.L_x_5762) ;  /* 0xffffff9c00407947 */ /* 0x000fea000383ffff */
.L_x_5564:
[----:B0-----:R0:W1:Y:S02]  /*30390*/  SYNCS.PHASECHK.TRANS64.TRYWAIT P1, [R2+URZ+0x2a860], R3 ;  /* 0x02a86003020075a7 */ /* 0x001064000802017f */
[----:B-1----:R-:W-:Y:S05]  /*303a0*/  @!P1 NANOSLEEP.SYNCS 0x989680 ;  /* 0x009896800000995d */ /* 0x002fea0003900000 */
[----:B------:R-:W1:Y:S02]  /*303b0*/  @!P1 SYNCS.PHASECHK.TRANS64 P1, [R2+URZ+0x2a860], R3 ;  /* 0x02a86003020095a7 */ /* 0x000e64000802007f */
[----:B-1----:R-:W-:Y:S05]  /*303c0*/  @!P1 BRA `(.L_x_5564) ;  /* 0xfffffffc00f09947 */ /* 0x002fea000383ffff */
[----:B------:R-:W-:Y:S05]  /*303d0*/  BRA `(.L_x_5763) ;  /* 0xffffff9c004c7947 */ /* 0x000fea000383ffff */
.L_x_5569:
[----:B------:R-:W-:Y:S01]  /*303e0*/  BSSY B0, `(.L_x_5764) ;  /* 0x0000008000007945 */ /* 0x000fe20003800000 */
[----:B------:R-:W-:Y:S02]  /*303f0*/  IMAD.MOV.U32 R13, RZ, RZ, R16 ;  /* 0x000000ffff0d7224 */ /* 0x000fe400078e0010 */
[----:B------:R-:W-:Y:S02]  /*30400*/  IMAD.MOV.U32 R12, RZ, RZ, RZ ;  /* 0x000000ffff0c7224 */ /* 0x000fe400078e00ff */
[----:B0-----:R-:W-:Y:S02]  /*30410*/  IMAD.MOV.U32 R11, RZ, RZ, 0x1f ;  /* 0x0000001fff0b7424 */ /* 0x001fe400078e00ff */
[----:B------:R-:W-:-:S07]  /*30420*/  IMAD.MOV.U32 R15, RZ, RZ, -0x1 ;  /* 0xffffffffff0f7424 */ /* 0x000fce00078e00ff */
[----:B-1----:R-:W-:Y:S05]  /*30430*/  WARPSYNC.COLLECTIVE R15, `(.L_x_5765) ;  /* 0x000000000f087348 */ /* 0x002fea0003c00000 */
[----:B------:R0:W2:Y:S02]  /*30440*/  SHFL.IDX P6, R14, R13, R12, R11 ;  /* 0x0000000c0d0e7389 */ /* 0x0000a400000c000b */
[----:B012---:R-:W-:Y:S01]  /*30450*/  ENDCOLLECTIVE ;  /* 0x000000000000791b */ /* 0x007fe20003800000 */
.L_x_5765:
[----:B------:R-:W-:Y:S05]  /*30460*/  BSYNC B0 ;  /* 0x0000000000007941 */ /* 0x000fea0003800000 */
.L_x_5764:
        /* <DEDUP_REMOVED lines=9> */
.L_x_5766:
[----:B------:R-:W-:Y:S02]  /*30500*/  ULDC UR4, c[0x0][0xc3c] ;  /* 0x00030f0000047ab9 */ /* 0x000fe40000000800 */
[----:B------:R-:W-:-:S13]  /*30510*/  ISETP.GE.OR P1, PT, R5, UR4, !P0 ;  /* 0x0000000405007c0c */ /* 0x000fda000c726670 */
[----:B------:R-:W0:Y:S01]  /*30520*/  @!P1 LDC.64 R2, c[0x0][0xc80] ;  /* 0x00032000ff029b82 */ /* 0x000e220000000a00 */
[----:B------:R-:W-:Y:S02]  /*30530*/  IMAD.MOV.U32 R11, RZ, RZ, RZ ;  /* 0x000000ffff0b7224 */ /* 0x000fe400078e00ff */
[----:B------:R-:W-:Y:S02]  /*30540*/  IMAD.MOV.U32 R16, RZ, RZ, R14 ;  /* 0x000000ffff107224 */ /* 0x000fe400078e000e */
        /* <DEDUP_REMOVED lines=13> */
.L_x_5767:
[----:B------:R-:W-:Y:S01]  /*30620*/  IMAD.MOV.U32 R12, RZ, RZ, 0x2 ;  /* 0x00000002ff0c7424 */ /* 0x000fe200078e00ff */
[----:B------:R-:W-:-:S05]  /*30630*/  SEL R5, R14, RZ, P1 ;  /* 0x000000ff0e057207 */ /* 0x000fca0000800000 */
[----:B------:R-:W-:-:S04]  /*30640*/  IMAD.IADD R3, R2, 0x1, R5 ;  /* 0x0000000102037824 */ /* 0x000fc800078e0205 */
[----:B------:R-:W-:-:S07]  /*30650*/  IMAD.MOV.U32 R13, RZ, RZ, R3 ;  /* 0x000000ffff0d7224 */ /* 0x000fce00078e0003 */
[----:B------:R-:W-:Y:S05]  /*30660*/  WARPSYNC.COLLECTIVE R15, `(.L_x_5768) ;  /* 0x000000000f087348 */ /* 0x000fea0003c00000 */
[----:B------:R0:W1:Y:S02]  /*30670*/  SHFL.UP P6, R14, R13, R12, R11 ;  /* 0x0400000c0d0e7389 */ /* 0x00006400000c000b */
[----:B01----:R-:W-:Y:S01]  /*30680*/  ENDCOLLECTIVE ;  /* 0x000000000000791b */ /* 0x003fe20003800000 */
.L_x_5768:
[----:B------:R-:W-:Y:S01]  /*30690*/  IMAD.MOV.U32 R12, RZ, RZ, 0x4 ;  /* 0x00000004ff0c7424 */ /* 0x000fe200078e00ff */
[----:B------:R-:W-:-:S05]  /*306a0*/  SEL R14, R14, RZ, P2 ;  /* 0x000000ff0e0e7207 */ /* 0x000fca0001000000 */
[----:B------:R-:W-:-:S04]  /*306b0*/  IMAD.IADD R3, R3, 0x1, R14 ;  /* 0x0000000103037824 */ /* 0x000fc800078e020e */
[----:B------:R-:W-:-:S07]  /*306c0*/  IMAD.MOV.U32 R13, RZ, RZ, R3 ;  /* 0x000000ffff0d7224 */ /* 0x000fce00078e0003 */
[----:B------:R-:W-:Y:S05]  /*306d0*/  WARPSYNC.COLLECTIVE R15, `(.L_x_5769) ;  /* 0x000000000f087348 */ /* 0x000fea0003c00000 */
[----:B------:R0:W1:Y:S02]  /*306e0*/  SHFL.UP P6, R14, R13, R12, R11 ;  /* 0x0400000c0d0e7389 */ /* 0x00006400000c000b */
[----:B01----:R-:W-:Y:S01]  /*306f0*/  ENDCOLLECTIVE ;  /* 0x000000000000791b */ /* 0x003fe20003800000 */
.L_x_5769:
[----:B------:R-:W-:Y:S01]  /*30700*/  IMAD.MOV.U32 R12, RZ, RZ, 0x8 ;  /* 0x00000008ff0c7424 */ /* 0x000fe200078e00ff */
[----:B------:R-:W-:-:S05]  /*30710*/  SEL R14, R14, RZ, P3 ;  /* 0x000000ff0e0e7207 */ /* 0x000fca0001800000 */
[----:B------:R-:W-:-:S04]  /*30720*/  IMAD.IADD R3, R3, 0x1, R14 ;  /* 0x0000000103037824 */ /* 0x000fc800078e020e */
[----:B------:R-:W-:-:S07]  /*30730*/  IMAD.MOV.U32 R13, RZ, RZ, R3 ;  /* 0x000000ffff0d7224 */ /* 0x000fce00078e0003 */
[----:B------:R-:W-:Y:S05]  /*30740*/  WARPSYNC.COLLECTIVE R15, `(.L_x_5770) ;  /* 0x000000000f087348 */ /* 0x000fea0003c00000 */
[----:B------:R0:W1:Y:S02]  /*30750*/  SHFL.UP P6, R14, R13, R12, R11 ;  /* 0x0400000c0d0e7389 */ /* 0x00006400000c000b */
[----:B01----:R-:W-:Y:S01]  /*30760*/  ENDCOLLECTIVE ;  /* 0x000000000000791b */ /* 0x003fe20003800000 */
.L_x_5770:
[----:B------:R-:W-:Y:S01]  /*30770*/  IMAD.MOV.U32 R12, RZ, RZ, 0x10 ;  /* 0x00000010ff0c7424 */ /* 0x000fe200078e00ff */
[----:B------:R-:W-:-:S05]  /*30780*/  SEL R14, R14, RZ, P4 ;  /* 0x000000ff0e0e7207 */ /* 0x000fca0002000000 */
[----:B------:R-:W-:-:S04]  /*30790*/  IMAD.IADD R3, R3, 0x1, R14 ;  /* 0x0000000103037824 */ /* 0x000fc800078e020e */
[----:B------:R-:W-:-:S07]  /*307a0*/  IMAD.MOV.U32 R13, RZ, RZ, R3 ;  /* 0x000000ffff0d7224 */ /* 0x000fce00078e0003 */
[----:B------:R-:W-:Y:S05]  /*307b0*/  WARPSYNC.COLLECTIVE R15, `(.L_x_5771) ;  /* 0x000000000f087348 */ /* 0x000fea0003c00000 */
[----:B------:R0:W1:Y:S02]  /*307c0*/  SHFL.UP P6, R14, R13, R12, R11 ;  /* 0x0400000c0d0e7389 */ /* 0x00006400000c000b */
[----:B01----:R-:W-:Y:S01]  /*307d0*/  ENDCOLLECTIVE ;  /* 0x000000000000791b */ /* 0x003fe20003800000 */
.L_x_5771:
        /* <DEDUP_REMOVED lines=8> */
.L_x_5772:
[----:B------:R-:W-:Y:S05]  /*30860*/  BRA `(.L_x_5773) ;  /* 0xffffffa000f47947 */ /* 0x000fea000383ffff */
.L_x_5574:
[----:B------:R-:W-:Y:S01]  /*30870*/  BSSY B0, `(.L_x_5774) ;  /* 0x0000008000007945 */ /* 0x000fe20003800000 */
[----:B-----5:R-:W-:Y:S02]  /*30880*/  IMAD.MOV.U32 R13, RZ, RZ, R2 ;  /* 0x000000ffff0d7224 */ /* 0x020fe400078e0002 */
[----:B------:R-:W-:Y:S02]  /*30890*/  IMAD.MOV.U32 R12, RZ, RZ, 0x1 ;  /* 0x00000001ff0c7424 */ /* 0x000fe400078e00ff */
[----:B0-----:R-:W-:Y:S02]  /*308a0*/  IMAD.MOV.U32 R11, RZ, RZ, RZ ;  /* 0x000000ffff0b7224 */ /* 0x001fe400078e00ff */
[----:B------:R-:W-:-:S07]  /*308b0*/  IMAD.MOV.U32 R15, RZ, RZ, -0x1 ;  /* 0xffffffffff0f7424 */ /* 0x000fce00078e00ff */
[----:B-1----:R-:W-:Y:S05]  /*308c0*/  WARPSYNC.COLLECTIVE R15, `(.L_x_5775) ;  /* 0x000000000f087348 */ /* 0x002fea0003c00000 */
[----:B------:R0:W2:Y:S02]  /*308d0*/  SHFL.UP P6, R14, R13, R12, R11 ;  /* 0x0400000c0d0e7389 */ /* 0x0000a400000c000b */
[----:B012---:R-:W-:Y:S01]  /*308e0*/  ENDCOLLECTIVE ;  /* 0x000000000000791b */ /* 0x007fe20003800000 */
.L_x_5775:
[----:B------:R-:W-:Y:S05]  /*308f0*/  BSYNC B0 ;  /* 0x0000000000007941 */ /* 0x000fea0003800000 */
.L_x_5774:
[----:B------:R-:W-:Y:S01]  /*30900*/  SEL R3, R14, RZ, P1 ;  /* 0x000000ff0e037207 */ /* 0x000fe20000800000 */
[----:B------:R-:W-:Y:S01]  /*30910*/  IMAD.MOV.U32 R11, RZ, RZ, RZ ;  /* 0x000000ffff0b7224 */ /* 0x000fe200078e00ff */
[----:B------:R-:W-:Y:S01]  /*30920*/  MOV R12, 0x2 ;  /* 0x00000002000c7802 */ /* 0x000fe20000000f00 */
[----:B------:R-:W-:Y:S02]  /*30930*/  IMAD.MOV.U32 R15, RZ, RZ, -0x1 ;  /* 0xffffffffff0f7424 */ /* 0x000fe400078e00ff */
[----:B------:R-:W-:-:S04]  /*30940*/  IMAD.IADD R3, R2, 0x1, R3 ;  /* 0x0000000102037824 */ /* 0x000fc800078e0203 */
[----:B------:R-:W-:-:S07]  /*30950*/  IMAD.MOV.U32 R13, RZ, RZ, R3 ;  /* 0x000000ffff0d7224 */ /* 0x000fce00078e0003 */
[----:B------:R-:W-:Y:S05]  /*30960*/  WARPSYNC.COLLECTIVE R15, `(.L_x_5776) ;  /* 0x000000000f087348 */ /* 0x000fea0003c00000 */
[----:B------:R0:W1:Y:S02]  /*30970*/  SHFL.UP P6, R14, R13, R12, R11 ;  /* 0x0400000c0d0e7389 */ /* 0x00006400000c000b */
[----:B01----:R-:W-:Y:S01]  /*30980*/  ENDCOLLECTIVE ;  /* 0x000000000000791b */ /* 0x003fe20003800000 */
.L_x_5776:
[----:B------:R-:W-:Y:S01]  /*30990*/  IMAD.MOV.U32 R12, RZ, RZ, 0x4 ;  /* 0x00000004ff0c7424 */ /* 0x000fe200078e00ff */
[----:B------:R-:W-:-:S05]  /*309a0*/  SEL R14, R14, RZ, P2 ;  /* 0x000000ff0e0e7207 */ /* 0x000fca0001000000 */
[----:B------:R-:W-:-:S04]  /*309b0*/  IMAD.IADD R3, R3, 0x1, R14 ;  /* 0x0000000103037824 */ /* 0x000fc800078e020e */
[----:B------:R-:W-:-:S07]  /*309c0*/  IMAD.MOV.U32 R13, RZ, RZ, R3 ;  /* 0x000000ffff0d7224 */ /* 0x000fce00078e0003 */
[----:B------:R-:W-:Y:S05]  /*309d0*/  WARPSYNC.COLLECTIVE R15, `(.L_x_5777) ;  /* 0x000000000f087348 */ /* 0x000fea0003c00000 */
[----:B------:R0:W1:Y:S02]  /*309e0*/  SHFL.UP P6, R14, R13, R12, R11 ;  /* 0x0400000c0d0e7389 */ /* 0x00006400000c000b */
[----:B01----:R-:W-:Y:S01]  /*309f0*/  ENDCOLLECTIVE ;  /* 0x000000000000791b */ /* 0x003fe20003800000 */
.L_x_5777:
[----:B------:R-:W-:Y:S01]  /*30a00*/  IMAD.MOV.U32 R12, RZ, RZ, 0x8 ;  /* 0x00000008ff0c7424 */ /* 0x000fe200078e00ff */
[----:B------:R-:W-:-:S05]  /*30a10*/  SEL R14, R14, RZ, P3 ;  /* 0x000000ff0e0e7207 */ /* 0x000fca0001800000 */
[----:B------:R-:W-:-:S04]  /*30a20*/  IMAD.IADD R3, R3, 0x1, R14 ;  /* 0x0000000103037824 */ /* 0x000fc800078e020e */
[----:B------:R-:W-:-:S07]  /*30a30*/  IMAD.MOV.U32 R13, RZ, RZ, R3 ;  /* 0x000000ffff0d7224 */ /* 0x000fce00078e0003 */
[----:B------:R-:W-:Y:S05]  /*30a40*/  WARPSYNC.COLLECTIVE R15, `(.L_x_5778) ;  /* 0x000000000f087348 */ /* 0x000fea0003c00000 */
[----:B------:R0:W1:Y:S02]  /*30a50*/  SHFL.UP P6, R14, R13, R12, R11 ;  /* 0x0400000c0d0e7389 */ /* 0x00006400000c000b */
[----:B01----:R-:W-:Y:S01]  /*30a60*/  ENDCOLLECTIVE ;  /* 0x000000000000791b */ /* 0x003fe20003800000 */
.L_x_5778:
[----:B------:R-:W-:Y:S01]  /*30a70*/  IMAD.MOV.U32 R12, RZ, RZ, 0x10 ;  /* 0x00000010ff0c7424 */ /* 0x000fe200078e00ff */
[----:B------:R-:W-:-:S05]  /*30a80*/  SEL R14, R14, RZ, P4 ;  /* 0x000000ff0e0e7207 */ /* 0x000fca0002000000 */
[----:B------:R-:W-:-:S04]  /*30a90*/  IMAD.IADD R3, R3, 0x1, R14 ;  /* 0x0000000103037824 */ /* 0x000fc800078e020e */
[----:B------:R-:W-:-:S07]  /*30aa0*/  IMAD.MOV.U32 R13, RZ, RZ, R3 ;  /* 0x000000ffff0d7224 */ /* 0x000fce00078e0003 */
[----:B------:R-:W-:Y:S05]  /*30ab0*/  WARPSYNC.COLLECTIVE R15, `(.L_x_5779) ;  /* 0x000000000f087348 */ /* 0x000fea0003c00000 */
[----:B------:R0:W1:Y:S02]  /*30ac0*/  SHFL.UP P6, R14, R13, R12, R11 ;  /* 0x0400000c0d0e7389 */ /* 0x00006400000c000b */
[----:B01----:R-:W-:Y:S01]  /*30ad0*/  ENDCOLLECTIVE ;  /* 0x000000000000791b */ /* 0x003fe20003800000 */
.L_x_5779:
        /* <DEDUP_REMOVED lines=8> */
.L_x_5780:
[----:B------:R-:W-:Y:S05]  /*30b60*/  BRA `(.L_x_5781) ;  /* 0xffffffa000d07947 */ /* 0x000fea000383ffff */
.L_x_5576:
[----:B------:R-:W-:Y:S01]  /*30b70*/  BSSY B0, `(.L_x_5782) ;  /* 0x0000006000007945 */ /* 0x000fe20003800000 */
[----:B------:R-:W-:Y:S01]  /*30b80*/  PLOP3.LUT P6, PT, P6, PT, PT, 0x8, 0x0 ;  /* 0x000000000000781c */ /* 0x000fe200037ce170 */
[----:B------:R-:W-:-:S12]  /*30b90*/  IMAD.MOV.U32 R15, RZ, RZ, -0x1 ;  /* 0xffffffffff0f7424 */ /* 0x000fd800078e00ff */
[----:B01----:R-:W-:Y:S05]  /*30ba0*/  WARPSYNC.COLLECTIVE R15, `(.L_x_5783) ;  /* 0x000000000f087348 */ /* 0x003fea0003c00000 */
[----:B------:R-:W-:Y:S01]  /*30bb0*/  VOTE.ANY R14, PT, P6 ;  /* 0x00000000000e7806 */ /* 0x000fe200030e0100 */
[----:B01----:R-:W-:Y:S06]  /*30bc0*/  ENDCOLLECTIVE ;  /* 0x000000000000791b */ /* 0x003fec0003800000 */
.L_x_5783:
[----:B------:R-:W-:Y:S05]  /*30bd0*/  BSYNC B0 ;  /* 0x0000000000007941 */ /* 0x000fea0003800000 */
.L_x_5782:
[----:B------:R-:W-:Y:S02]  /*30be0*/  IMAD.MOV.U32 R5, RZ, RZ, R14 ;  /* 0x000000ffff057224 */ /* 0x000fe400078e000e */
[----:B------:R-:W-:Y:S02]  /*30bf0*/  IMAD.MOV.U32 R13, RZ, RZ, R2 ;  /* 0x000000ffff0d7224 */ /* 0x000fe400078e0002 */
[----:B------:R-:W0:Y:S01]  /*30c00*/  POPC R6, R5 ;  /* 0x0000000500067309 */ /* 0x000e220000000000 */
[----:B------:R-:W-:Y:S02]  /*30c10*/  IMAD.MOV.U32 R11, RZ, RZ, 0x1f ;  /* 0x0000001fff0b7424 */ /* 0x000fe400078e00ff */
[----:B------:R-:W-:Y:S02]  /*30c20*/  IMAD.MOV.U32 R15, RZ, RZ, -0x1 ;  /* 0xffffffffff0f7424 */ /* 0x000fe400078e00ff */
[----:B0-----:R-:W-:-:S07]  /*30c30*/  IMAD.MOV.U32 R12, RZ, RZ, R6 ;  /* 0x000000ffff0c7224 */ /* 0x001fce00078e0006 */
[----:B------:R-:W-:Y:S05]  /*30c40*/  WARPSYNC.COLLECTIVE R15, `(.L_x_5784) ;  /* 0x000000000f087348 */ /* 0x000fea0003c00000 */
[----:B------:R0:W1:Y:S02]  /*30c50*/  SHFL.IDX P6, R14, R13, R12, R11 ;  /* 0x0000000c0d0e7389 */ /* 0x00006400000c000b */
[----:B01----:R-:W-:Y:S01]  /*30c60*/  ENDCOLLECTIVE ;  /* 0x000000000000791b */ /* 0x003fe20003800000 */
.L_x_5784:
[----:B------:R-:W-:Y:S01]  /*30c70*/  IMAD.MOV.U32 R17, RZ, RZ, R14 ;  /* 0x000000ffff117224 */ /* 0x000fe200078e000e */
[----:B------:R-:W-:Y:S06]  /*30c80*/  BRA `(.L_x_5785) ;  /* 0xffffffa000c07947 */ /* 0x000fec000383ffff */
.L_x_5578:
[----:B------:R-:W-:Y:S01]  /*30c90*/  BSSY B0, `(.L_x_5786) ;  /* 0x0000007000007945 */ /* 0x000fe20003800000 */
[----:B------:R-:W-:Y:S02]  /*30ca0*/  IMAD.MOV.U32 R13, RZ, RZ, R3 ;  /* 0x000000ffff0d7224 */ /* 0x000fe400078e0003 */
[----:B------:R-:W-:Y:S02]  /*30cb0*/  IMAD.MOV.U32 R11, RZ, RZ, 0x1f ;  /* 0x0000001fff0b7424 */ /* 0x000fe400078e00ff */
[----:B------:R-:W-:-:S07]  /*30cc0*/  IMAD.MOV.U32 R15, RZ, RZ, -0x1 ;  /* 0xffffffffff0f7424 */ /* 0x000fce00078e00ff */
[----:B012---:R-:W-:Y:S05]  /*30cd0*/  WARPSYNC.COLLECTIVE R15, `(.L_x_5787) ;  /* 0x000000000f087348 */ /* 0x007fea0003c00000 */
[----:B------:R3:W4:Y:S02]  /*30ce0*/  SHFL.IDX P6, R14, R13, R12, R11 ;  /* 0x0000000c0d0e7389 */ /* 0x00072400000c000b */
[----:B01234-:R-:W-:Y:S01]  /*30cf0*/  ENDCOLLECTIVE ;  /* 0x000000000000791b */ /* 0x01ffe20003800000 */
.L_x_5787:
[----:B------:R-:W-:Y:S05]  /*30d00*/  BSYNC B0 ;  /* 0x0000000000007941 */ /* 0x000fea0003800000 */
.L_x_5786:
[----:B------:R-:W-:Y:S01]  /*30d10*/  IMAD.MOV.U32 R5, RZ, RZ, R14 ;  /* 0x000000ffff057224 */ /* 0x000fe200078e000e */
[----:B------:R-:W-:Y:S06]  /*30d20*/  BRA `(.L_x_5577) ;  /* 0xffffffa000b47947 */ /* 0x000fec000383ffff */
.L_x_5582:
[----:B0-----:R0:W1:Y:S02]  /*30d30*/  SYNCS.PHASECHK.TRANS64.TRYWAIT P0, [R7+URZ+0x2a820], R0 ;  /* 0x02a82000070075a7 */ /* 0x001064000800017f */
[----:B-1----:R-:W-:Y:S05]  /*30d40*/  @!P0 NANOSLEEP.SYNCS 0x989680 ;  /* 0x009896800000895d */ /* 0x002fea0003900000 */
[----:B------:R-:W1:Y:S02]  /*30d50*/  @!P0 SYNCS.PHASECHK.TRANS64 P0, [R7+URZ+0x2a820], R0 ;  /* 0x02a82000070085a7 */ /* 0x000e64000800007f */
[----:B-1----:R-:W-:Y:S05]  /*30d60*/  @!P0 BRA `(.L_x_5582) ;  /* 0xfffffffc00f08947 */ /* 0x002fea000383ffff */
[----:B------:R-:W-:Y:S05]  /*30d70*/  BRA `(.L_x_5788) ;  /* 0xffffffa800347947 */ /* 0x000fea000383ffff */
.L_x_5583:
        /* <DEDUP_REMOVED lines=11> */
.L_x_5790:
[----:B------:R-:W-:Y:S05]  /*30e30*/  BSYNC B0 ;  /* 0x0000000000007941 */ /* 0x000fea0003800000 */
.L_x_5789:
[----:B------:R-:W-:Y:S05]  /*30e40*/  BRA `(.L_x_5791) ;  /* 0xffffffa8001c7947 */ /* 0x000fea000383ffff */
.L_x_5584:
[----:B------:R-:W-:Y:S01]  /*30e50*/  BSSY B0, `(.L_x_5792) ;  /* 0x0000006000007945 */ /* 0x000fe20003800000 */
[----:B------:R-:W-:-:S07]  /*30e60*/  IMAD.MOV.U32 R15, RZ, RZ, -0x1 ;  /* 0xffffffffff0f7424 */ /* 0x000fce00078e00ff */
[----:B0-----:R-:W-:Y:S05]  /*30e70*/  WARPSYNC.COLLECTIVE R15, `(.L_x_5793) ;  /* 0x000000000f0c7348 */ /* 0x001fea0003c00000 */
[----:B------:R-:W-:Y:S02]  /*30e80*/  ELECT P6, UR62, PT ;  /* 0x00000000003e782f */ /* 0x000fe400038c0000 */
[----:B------:R-:W-:Y:S01]  /*30e90*/  MOV R14, UR62 ;  /* 0x0000003e000e7c02 */ /* 0x000fe20008000f00 */
[----:B0-----:R-:W-:Y:S10]  /*30ea0*/  ENDCOLLECTIVE ;  /* 0x000000000000791b */ /* 0x001ff40003800000 */
.L_x_5793:
[----:B------:R-:W-:Y:S05]  /*30eb0*/  BSYNC B0 ;  /* 0x0000000000007941 */ /* 0x000fea0003800000 */
.L_x_5792:
[----:B------:R-:W-:Y:S05]  /*30ec0*/  BRA `(.L_x_5794) ;  /* 0xffffffa800107947 */ /* 0x000fea000383ffff */
.L_x_5586:
[----:B0-----:R0:W1:Y:S02]  /*30ed0*/  SYNCS.PHASECHK.TRANS64.TRYWAIT P1, [R5+URZ+0x2a840], R0 ;  /* 0x02a84000050075a7 */ /* 0x001064000802017f */
[----:B-1----:R-:W-:Y:S05]  /*30ee0*/  @!P1 NANOSLEEP.SYNCS 0x989680 ;  /* 0x009896800000995d */ /* 0x002fea0003900000 */
[----:B------:R-:W1:Y:S02]  /*30ef0*/  @!P1 SYNCS.PHASECHK.TRANS64 P1, [R5+URZ+0x2a840], R0 ;  /* 0x02a84000050095a7 */ /* 0x000e64000802007f */
[----:B-1----:R-:W-:Y:S05]  /*30f00*/  @!P1 BRA `(.L_x_5586) ;  /* 0xfffffffc00f09947 */ /* 0x002fea000383ffff */
[----:B------:R-:W-:Y:S05]  /*30f10*/  BRA `(.L_x_5795) ;  /* 0xffffffa800307947 */ /* 0x000fea000383ffff */
.L_x_5588:
[----:B-1----:R1:W2:Y:S02]  /*30f20*/  SYNCS.PHASECHK.TRANS64.TRYWAIT P1, [R3+URZ+0x2a840], R2 ;  /* 0x02a84002030075a7 */ /* 0x0022a4000802017f */
[----:B--2---:R-:W-:Y:S05]  /*30f30*/  @!P1 NANOSLEEP.SYNCS 0x989680 ;  /* 0x009896800000995d */ /* 0x004fea0003900000 */
[----:B------:R-:W2:Y:S02]  /*30f40*/  @!P1 SYNCS.PHASECHK.TRANS64 P1, [R3+URZ+0x2a840], R2 ;  /* 0x02a84002030095a7 */ /* 0x000ea4000802007f */
[----:B--2---:R-:W-:Y:S05]  /*30f50*/  @!P1 BRA `(.L_x_5588) ;  /* 0xfffffffc00f09947 */ /* 0x004fea000383ffff */
[----:B------:R-:W-:Y:S05]  /*30f60*/  BRA `(.L_x_5796) ;  /* 0xffffffa8003c7947 */ /* 0x000fea000383ffff */
.L_x_5590:
[----:B--2---:R2:W3:Y:S02]  /*30f70*/  SYNCS.PHASECHK.TRANS64.TRYWAIT P1, [R5+URZ+0x2a860], R0 ;  /* 0x02a86000050075a7 */ /* 0x0044e4000802017f */
[----:B---3--:R-:W-:Y:S05]  /*30f80*/  @!P1 NANOSLEEP.SYNCS 0x989680 ;  /* 0x009896800000995d */ /* 0x008fea0003900000 */
[----:B------:R-:W3:Y:S02]  /*30f90*/  @!P1 SYNCS.PHASECHK.TRANS64 P1, [R5+URZ+0x2a860], R0 ;  /* 0x02a86000050095a7 */ /* 0x000ee4000802007f */
[----:B---3--:R-:W-:Y:S05]  /*30fa0*/  @!P1 BRA `(.L_x_5590) ;  /* 0xfffffffc00f09947 */ /* 0x008fea000383ffff */
[----:B------:R-:W-:Y:S05]  /*30fb0*/  BRA `(.L_x_5797) ;  /* 0xffffffa800387947 */ /* 0x000fea000383ffff */
.L_x_5592:
[----:B---3--:R3:W4:Y:S02]  /*30fc0*/  SYNCS.PHASECHK.TRANS64.TRYWAIT P1, [R3+URZ+0x2a860], R2 ;  /* 0x02a86002030075a7 */ /* 0x008724000802017f */
[----:B----4-:R-:W-:Y:S05]  /*30fd0*/  @!P1 NANOSLEEP.SYNCS 0x989680 ;  /* 0x009896800000995d */ /* 0x010fea0003900000 */
[----:B------:R-:W4:Y:S02]  /*30fe0*/  @!P1 SYNCS.PHASECHK.TRANS64 P1, [R3+URZ+0x2a860], R2 ;  /* 0x02a86002030095a7 */ /* 0x000f24000802007f */
[----:B----4-:R-:W-:Y:S05]  /*30ff0*/  @!P1 BRA `(.L_x_5592) ;  /* 0xfffffffc00f09947 */ /* 0x010fea000383ffff */
[----:B------:R-:W-:Y:S05]  /*31000*/  BRA `(.L_x_5798) ;  /* 0xffffffa800347947 */ /* 0x000fea000383ffff */
.L_x_5594:
[----:B----4-:R4:W0:Y:S02]  /*31010*/  SYNCS.PHASECHK.TRANS64.TRYWAIT P1, [R5+URZ+0x2a880], R0 ;  /* 0x02a88000050075a7 */ /* 0x010824000802017f */
[----:B0-----:R-:W-:Y:S05]  /*31020*/  @!P1 NANOSLEEP.SYNCS 0x989680 ;  /* 0x009896800000995d */ /* 0x001fea0003900000 */
[----:B------:R-:W0:Y:S02]  /*31030*/  @!P1 SYNCS.PHASECHK.TRANS64 P1, [R5+URZ+0x2a880], R0 ;  /* 0x02a88000050095a7 */ /* 0x000e24000802007f */
[----:B0-----:R-:W-:Y:S05]  /*31040*/  @!P1 BRA `(.L_x_5594) ;  /* 0xfffffffc00f09947 */ /* 0x001fea000383ffff */
[----:B------:R-:W-:Y:S05]  /*31050*/  BRA `(.L_x_5799) ;  /* 0xffffffa800307947 */ /* 0x000fea000383ffff */
.L_x_5800:
        /* <DEDUP_REMOVED lines=10> */
.L_x_15839:


//--------------------- .text._ZN7cutlass13device_kernelIN5flash11enable_sm90INS1_16FlashAttnFwdSm90INS1_25CollectiveMainloopFwdSm90ILi2EN4cute5tupleIJNS5_1CILi1EEES8_S8_EEENS6_IJNS7_ILi128EEENS7_ILi160EEENS7_ILi192EEEEEELi192ENS_12float_e4m3_tEfNS_4arch4Sm90ELb1ELb0ELb1ELb0ELb1ELb0ELb0ELb1ELb1ELb1ELb0ELb0EEENS1_21CollectiveEpilogueFwdINS6_IJSA_SC_SB_EEES9_NS_10bfloat16_tESG_Li256ELb0ELb1ELb0ELb1EEENS1_30DynamicPersistentTileSchedulerILi256ELi128ELb0ELb1ELb1EEEEEEEEEvNT_6ParamsE --------------------------
	.section	.text._ZN7cutlass13device_kernelIN5flash11enable_sm90INS1_16FlashAttnFwdSm90INS1_25CollectiveMainloopFwdSm90ILi2EN4cute5tupleIJNS5_1CILi1EEES8_S8_EEENS6_IJNS7_ILi128EEENS7_ILi160EEENS7_ILi192EEEEEELi192ENS_12float_e4m3_tEfNS_4arch4Sm90ELb1ELb0ELb1ELb0ELb1ELb0ELb0ELb1ELb1ELb1ELb0ELb0EEENS1_21CollectiveEpilogueFwdINS6_IJSA_SC_SB_EEES9_NS_10bfloat16_tESG_Li256ELb0ELb1ELb0ELb1EEENS1_30DynamicPersistentTileSchedulerILi256ELi128ELb0ELb1ELb1EEEEEEEEEvNT_6ParamsE,"ax",@progbits
	.align	128
.text._ZN7cutlass13device_kernelIN5flash11enable_sm90INS1_16FlashAttnFwdSm90INS1_25CollectiveMainloopFwdSm90ILi2EN4cute5tupleIJNS5_1CILi1EEES8_S8_EEENS6_IJNS7_ILi128EEENS7_ILi160EEENS7_ILi192EEEEEELi192ENS_12float_e4m3_tEfNS_4arch4Sm90ELb1ELb0ELb1ELb0ELb1ELb0ELb0ELb1ELb1ELb1ELb0ELb0EEENS1_21CollectiveEpilogueFwdINS6_IJSA_SC_SB_EEES9_NS_10bfloat16_tESG_Li256ELb0ELb1ELb0ELb1EEENS1_30DynamicPersistentTileSchedulerILi256ELi128ELb0ELb1ELb1EEEEEEEEEvNT_6ParamsE:
        .type           _ZN7cutlass13device_kernelIN5flash11enable_sm90INS1_16FlashAttnFwdSm90INS1_25CollectiveMainloopFwdSm90ILi2EN4cute5tupleIJNS5_1CILi1EEES8_S8_EEENS6_IJNS7_ILi128EEENS7_ILi160EEENS7_ILi192EEEEEELi192ENS_12float_e4m3_tEfNS_4arch4Sm90ELb1ELb0ELb1ELb0ELb1ELb0ELb0ELb1ELb1ELb1ELb0ELb0EEENS1_21CollectiveEpilogueFwdINS6_IJSA_SC_SB_EEES9_NS_10bfloat16_tESG_Li256ELb0ELb1ELb0ELb1EEENS1_30DynamicPersistentTileSchedulerILi256ELi128ELb0ELb1ELb1EEEEEEEEEvNT_6ParamsE,@function
        .size           _ZN7cutlass13device_kernelIN5flash11enable_sm90INS1_16FlashAttnFwdSm90INS1_25CollectiveMainloopFwdSm90ILi2EN4cute5tupleIJNS5_1CILi1EEES8_S8_EEENS6_IJNS7_ILi128EEENS7_ILi160EEENS7_ILi192EEEEEELi192ENS_12float_e4m3_tEfNS_4arch4Sm90ELb1ELb0ELb1ELb0ELb1ELb0ELb0ELb1ELb1ELb1ELb0ELb0EEENS1_21CollectiveEpilogueFwdINS6_IJSA_SC_SB_EEES9_NS_10bfloat16_tESG_Li256ELb0ELb1ELb0ELb1EEENS1_30DynamicPersistentTileSchedulerILi256ELi128ELb0ELb1ELb1EEEEEEEEEvNT_6ParamsE,(.L_x_15840 - _ZN7cutlass13device_kernelIN5flash11enable_sm90INS1_16FlashAttnFwdSm90INS1_25CollectiveMainloopFwdSm90ILi2EN4cute5tupleIJNS5_1CILi1EEES8_S8_EEENS6_IJNS7_ILi128EEENS7_ILi160EEENS7_ILi192EEEEEELi192ENS_12float_e4m3_tEfNS_4arch4Sm90ELb1ELb0ELb1ELb0ELb1ELb0ELb0ELb1ELb1ELb1ELb0ELb0EEENS1_21CollectiveEpilogueFwdINS6_IJSA_SC_SB_EEES9_NS_10bfloat16_tESG_Li256ELb0ELb1ELb0ELb1EEENS1_30DynamicPersistentTileSchedulerILi256ELi128ELb0ELb1ELb1EEEEEEEEEvNT_6ParamsE)
        .other          _ZN7cutlass13device_kernelIN5flash11enable_sm90INS1_16FlashAttnFwdSm90INS1_25CollectiveMainloopFwdSm90ILi2EN4cute5tupleIJNS5_1CILi1EEES8_S8_EEENS6_IJNS7_ILi128EEENS7_ILi160EEENS7_ILi192EEEEEELi192ENS_12float_e4m3_tEfNS_4arch4Sm90ELb1ELb0ELb1ELb0ELb1ELb0ELb0ELb1ELb1ELb1ELb0ELb0EEENS1_21CollectiveEpilogueFwdINS6_IJSA_SC_SB_EEES9_NS_10bfloat16_tESG_Li256ELb0ELb1ELb0ELb1EEENS1_30DynamicPersistentTileSchedulerILi256ELi128ELb0ELb1ELb1EEEEEEEEEvNT_6ParamsE,@"STO_CUDA_ENTRY STV_DEFAULT"
_ZN7cutlass13device_kernelIN5flash11enable_sm90INS1_16FlashAttnFwdSm90INS1_25CollectiveMainloopFwdSm90ILi2EN4cute5tupleIJNS5_1CILi1EEES8_S8_EEENS6_IJNS7_ILi128EEENS7_ILi160EEENS7_ILi192EEEEEELi192ENS_12float_e4m3_tEfNS_4arch4Sm90ELb1ELb0ELb1ELb0ELb1ELb0ELb0ELb1ELb1ELb1ELb0ELb0EEENS1_21CollectiveEpilogueFwdINS6_IJSA_SC_SB_EEES9_NS_10bfloat16_tESG_Li256ELb0ELb1ELb0ELb1EEENS1_30DynamicPersistentTileSchedulerILi256ELi128ELb0ELb1ELb1EEEEEEEEEvNT_6ParamsE:
        /* <DEDUP_REMOVED lines=45> */
.L_x_5801:
        /* <DEDUP_REMOVED lines=22> */
.L_x_5802:
        /* <DEDUP_REMOVED lines=18> */
.L_x_5803:
        /* <DEDUP_REMOVED lines=22> */
.L_x_5804:
        /* <DEDUP_REMOVED lines=24> */
.L_x_5805:
[----:B------:R-:W-:Y:S01]  /*0830*/  IMAD.U32 R2, RZ, RZ, UR10 ;  /* 0x0000000aff027e24 */ /* 0x000fe2000f8e00ff */
[----:B------:R-:W-:Y:S01]  /*0840*/  UISETP.NE.AND UP0, UPT, UR9, URZ, UPT ;  /* 0x0000003f0900728c */ /* 0x000fe2000bf05270 */
[----:B------:R-:W-:Y:S01]  /*0850*/  NOP ;  /* 0x0000000000007918 */ /* 0x000fe20000000000 */
[----:B------:R-:W-:Y:S01]  /*0860*/  UMOV UR36, 0x1 ;  /* 0x0000000100247882 */ /* 0x000fe20000000000 */
[----:B------:R-:W-:Y:S01]  /*0870*/  ULDC.64 UR50, c[0x0][0x208] ;  /* 0x0000820000327ab9 */ /* 0x000fe20000000a00 */
[----:B------:R0:W-:Y:S01]  /*0880*/  STL [R1+0x8], R2 ;  /* 0x0000080201007387 */ /* 0x0001e20000100800 */
[----:B------:R-:W-:Y:S01]  /*0890*/  USEL UR36, UR36, 0x2, !UP0 ;  /* 0x0000000224247887 */ /* 0x000fe2000c000000 */
[----:B01234-:R-:W-:Y:S01]  /*08a0*/  BAR.SYNC.DEFER_BLOCKING 0x0 ;  /* 0x0000000000007b1d */ /* 0x01ffe20000010000 */
[----:B------:R-:W-:-:S13]  /*08b0*/  PLOP3.LUT P0, PT, PT, PT, UP0, 0x80, 0x0 ;  /* 0x000000000000781c */ /* 0x000fda0003f0f008 */
[----:B------:R-:W-:Y:S05]  /*08c0*/  @!P0 BRA `(.L_x_5806) ;  /* 0x0000010400fc8947 */ /* 0x000fea0003800000 */
.L_x_5807:
        /* <DEDUP_REMOVED lines=69> */
.L_x_5864:
        /* <DEDUP_REMOVED lines=21> */
.L_x_5808:
[----:B------:R-:W-:Y:S01]  /*0e70*/  ULDC UR8, c[0x0][0xc54] ;  /* 0x0003150000087ab9 */ /* 0x000fe20000000800 */
[----:B------:R-:W-:Y:S01]  /*0e80*/  UMOV UR4, UR9 ;  /* 0x0000000900047c82 */ /* 0x000fe20008000000 */
[----:B------:R-:W-:-:S11]  /*0e90*/  UISETP.NE.AND UP0, UPT, UR8, 0x1, UPT ;  /* 0x000000010800788c */ /* 0x000fd6000bf05270 */
[----:B------:R-:W-:Y:S02]  /*0ea0*/  @UP0 ULDC.64 UR10, c[0x0][0xc58] ;  /* 0x00031600000a0ab9 */ /* 0x000fe40000000a00 */
[----:B------:R-:W-:-:S04]  /*0eb0*/  UIMAD.WIDE.U32 UR6, UR9, UR10, URZ ;  /* 0x0000000a090672a5 */ /* 0x000fc8000f8e003f */
[----:B------:R-:W-:-:S04]  /*0ec0*/  @UP0 USHF.R.U32.HI UR4, URZ, UR11, UR7 ;  /* 0x0000000b3f040299 */ /* 0x000fc80008011607 */
[----:B------:R-:W-:-:S12]  /*0ed0*/  UIMAD UR6, UR4, UR8, URZ ;  /* 0x00000008040672a4 */ /* 0x000fd8000f8e023f */
.L_x_5809:
[----:B------:R-:W-:Y:S01]  /*0ee0*/  ULOP3.LUT UR4, URZ, UR4, URZ, 0x33, !UPT ;  /* 0x000000043f047292 */ /* 0x000fe2000f8e333f */
[----:B------:R-:W-:Y:S01]  /*0ef0*/  PLOP3.LUT P0, PT, PT, PT, PT, 0x80, 0x0 ;  /* 0x000000000000781c */ /* 0x000fe20003f0f070 */
[----:B------:R-:W-:Y:S01]  /*0f00*/  UIADD3 UR10, UR9, -UR6, URZ ;  /* 0x80000006090a7290 */ /* 0x000fe2000fffe03f */
[----:B------:R-:W-:Y:S01]  /*0f10*/  IMAD.MOV.U32 R0, RZ, RZ, RZ ;  /* 0x000000ffff007224 */ /* 0x000fe200078e00ff */
[----:B------:R-:W-:Y:S01]  /*0f20*/  ULDC UR7, c[0x0][0x448] ;  /* 0x0001120000077ab9 */ /* 0x000fe20000000800 */
[----:B------:R-:W-:Y:S01]  /*0f30*/  ULDC UR6, c[0x0][0xc3c] ;  /* 0x00030f0000067ab9 */ /* 0x000fe20000000800 */
[----:B------:R-:W-:Y:S01]  /*0f40*/  UISETP.NE.AND UP2, UPT, UR7, 0x1, UPT ;  /* 0x000000010700788c */ /* 0x000fe2000bf45270 */
[----:B------:R-:W-:Y:S01]  /*0f50*/  IMAD.MOV.U32 R2, RZ, RZ, RZ ;  /* 0x000000ffff027224 */ /* 0x000fe200078e00ff */
[----:B------:R-:W-:Y:S01]  /*0f60*/  UIADD3 UR4, UR4, UR6, URZ ;  /* 0x0000000604047290 */ /* 0x000fe2000fffe03f */
[----:B------:R-:W-:Y:S01]  /*0f70*/  CS2R R118, SRZ ;  /* 0x0000000000767805 */ /* 0x000fe2000001ff00 */
[----:B------:R-:W-:Y:S01]  /*0f80*/  ULDC.64 UR12, c[0x0][0x418] ;  /* 0x00010600000c7ab9 */ /* 0x000fe20000000a00 */
[----:B------:R-:W-:Y:S01]  /*0f90*/  ULDC UR48, c[0x0][0x424] ;  /* 0x0001090000307ab9 */ /* 0x000fe20000000800 */
[----:B------:R-:W-:Y:S01]  /*0fa0*/  UISETP.NE.U32.AND UP0, UPT, UR12, URZ, UPT ;  /* 0x0000003f0c00728c */ /* 0x000fe2000bf05070 */
[----:B------:R-:W-:Y:S01]  /*0fb0*/  CS2R R6, SRZ ;  /* 0x0000000000067805 */ /* 0x000fe2000001ff00 */
[----:B------:R-:W-:Y:S01]  /*0fc0*/  USHF.L.U32 UR37, UR4, 0x7, URZ ;  /* 0x0000000704257899 */ /* 0x000fe2000800063f */
[----:B------:R-:W-:Y:S01]  /*0fd0*/  CS2R R116, SRZ ;  /* 0x0000000000747805 */ /* 0x000fe2000001ff00 */
[----:B------:R-:W-:Y:S01]  /*0fe0*/  UISETP.NE.AND.EX UP0, UPT, UR13, URZ, UPT, UP0 ;  /* 0x0000003f0d00728c */ /* 0x000fe2000bf05300 */
[----:B------:R-:W-:Y:S01]  /*0ff0*/  CS2R R8, SRZ ;  /* 0x0000000000087805 */ /* 0x000fe2000001ff00 */
[----:B------:R-:W-:Y:S01]  /*1000*/  UIADD3 UR4, UR37, 0x7f, URZ ;  /* 0x0000007f25047890 */ /* 0x000fe2000fffe03f */
[----:B------:R-:W-:Y:S01]  /*1010*/  CS2R R110, SRZ ;  /* 0x00000000006e7805 */ /* 0x000fe2000001ff00 */
[----:B------:R-:W-:Y:S01]  /*1020*/  ULDC UR8, c[0x0][0x288] ;  /* 0x0000a20000087ab9 */ /* 0x000fe20000000800 */
[----:B------:R-:W-:Y:S01]  /*1030*/  @UP2 ULDC UR6, c[0x0][0x44c] ;  /* 0x0001130000062ab9 */ /* 0x000fe20000000800 */
[----:B------:R-:W-:Y:S01]  /*1040*/  UIADD3 UR8, -UR8, 0xa0, URZ ;  /* 0x000000a008087890 */ /* 0x000fe2000fffe13f */
[----:B------:R-:W-:Y:S01]  /*1050*/  CS2R R10, SRZ ;  /* 0x00000000000a7805 */ /* 0x000fe2000001ff00 */
[----:B------:R-:W-:Y:S01]  /*1060*/  UIMAD.WIDE.U32 UR6, UR4, UR6, URZ ;  /* 0x00000006040672a5 */ /* 0x000fe2000f8e003f */
[----:B------:R-:W-:Y:S01]  /*1070*/  CS2R R108, SRZ ;  /* 0x00000000006c7805 */ /* 0x000fe2000001ff00 */
[----:B------:R-:W-:Y:S01]  /*1080*/  USEL UR48, UR48, 0x1, UP0 ;  /* 0x0000000130307887 */ /* 0x000fe20008000000 */
        /* <DEDUP_REMOVED lines=11> */
[----:B------:R-:W-:Y:S01]  /*1140*/  UIMAD.WIDE UR6, UR6, 0x66666667, URZ ;  /* 0x66666667060678a5 */ /* 0x000fe2000f8e023f */
[----:B------:R-:W-:Y:S01]  /*1150*/  CS2R R94, SRZ ;  /* 0x00000000005e7805 */ /* 0x000fe2000001ff00 */
[----:B------:R-:W-:Y:S01]  /*1160*/  UIMAD.WIDE UR8, UR8, 0x66666667, URZ ;  /* 0x66666667080878a5 */ /* 0x000fe2000f8e023f */
[----:B------:R-:W-:Y:S01]  /*1170*/  CS2R R24, SRZ ;  /* 0x0000000000187805 */ /* 0x000fe2000001ff00 */
[----:B------:R-:W-:Y:S01]  /*1180*/  ULDC UR11, c[0x0][0xc54] ;  /* 0x00031500000b7ab9 */ /* 0x000fe20000000800 */
[----:B------:R-:W-:Y:S01]  /*1190*/  USHF.R.U32.HI UR4, URZ, 0x1f, UR7 ;  /* 0x0000001f3f047899 */ /* 0x000fe20008011607 */
[----:B------:R-:W-:Y:S01]  /*11a0*/  CS2R R92, SRZ ;  /* 0x00000000005c7805 */ /* 0x000fe2000001ff00 */
[----:B------:R-:W-:Y:S01]  /*11b0*/  UIMAD UR11, UR5, UR11, UR10 ;  /* 0x0000000b050b72a4 */ /* 0x000fe2000f8e020a */
[----:B------:R-:W-:Y:S01]  /*11c0*/  CS2R R28, SRZ ;  /* 0x00000000001c7805 */ /* 0x000fe2000001ff00 */
[----:B------:R-:W-:Y:S01]  /*11d0*/  USHF.R.U32.HI UR5, URZ, 0x1f, UR9 ;  /* 0x0000001f3f057899 */ /* 0x000fe20008011609 */
[----:B------:R-:W-:Y:S01]  /*11e0*/  CS2R R86, SRZ ;  /* 0x0000000000567805 */ /* 0x000fe2000001ff00 */
[----:B------:R-:W-:Y:S01]  /*11f0*/  ULEA.HI.SX32 UR7, UR7, UR4, 0x1a ;  /* 0x0000000407077291 */ /* 0x000fe2000f8fd23f */
[----:B------:R-:W-:Y:S01]  /*1200*/  CS2R R26, SRZ ;  /* 0x00000000001a7805 */ /* 0x000fe2000001ff00 */
[----:B------:R-:W-:Y:S01]  /*1210*/  ULEA.HI.SX32 UR9, UR9, UR5, 0x1a ;  /* 0x0000000509097291 */ /* 0x000fe2000f8fd23f */
        /* <DEDUP_REMOVED lines=21> */
[----:B------:R-:W-:Y:S01]  /*1370*/  IMAD.MOV.U32 R35, RZ, RZ, RZ ;  /* 0x000000ffff237224 */ /* 0x000fe200078e00ff */
        /* <DEDUP_REMOVED lines=20> */
[----:B------:R-:W-:Y:S01]  /*14c0*/  IMAD.MOV.U32 R88, RZ, RZ, RZ ;  /* 0x000000ffff587224 */ /* 0x000fe200078e00ff */
[----:B------:R-:W-:Y:S01]  /*14d0*/  CS2R R130, SRZ ;  /* 0x0000000000827805 */ /* 0x000fe2000001ff00 */
[----:B------:R-:W-:Y:S02]  /*14e0*/  IMAD.MOV.U32 R96, RZ, RZ, RZ ;  /* 0x000000ffff607224 */ /* 0x000fe400078e00ff */
        /* <DEDUP_REMOVED lines=33> */
.L_x_5811:
        /* <DEDUP_REMOVED lines=19> */
[----:B------:R-:W-:Y:S02]  /*1830*/  @UP1 UIMAD.WIDE.U32 UR10, UR42, UR14, URZ ;  /* 0x0000000e2a0a12a5 */ /* 0x000fe4000f8e003f */
[----:B------:R-:W-:Y:S02]  /*1840*/  @UP1 UIMAD UR18, UR42, UR15, UR12 ;  /* 0x0000000f2a1212a4 */ /* 0x000fe4000f8e020c */
[----:B------:R-:W-:Y:S01]  /*1850*/  @UP1 USHF.R.S32.HI UR19, URZ, 0x1f, UR38 ;  /* 0x0000001f3f131899 */ /* 0x000fe20008011426 */
[----:B------:R-:W-:Y:S01]  /*1860*/  @UP0 ULDC.64 UR14, c[0x0][0x9b0] ;  /* 0x00026c00000e0ab9 */ /* 0x000fe20000000a00 */
[----:B------:R-:W-:Y:S01]  /*1870*/  @UP1 ULDC.64 UR12, c[0x0][0x9c0] ;  /* 0x00027000000c1ab9 */ /* 0x000fe20000000a00 */
[----:B------:R-:W-:Y:S02]  /*1880*/  @UP0 UIMAD UR16, UR16, UR14, URZ ;  /* 0x0000000e101002a4 */ /* 0x000fe4000f8e023f */
[----:B------:R-:W-:-:S02]  /*1890*/  @UP0 UIADD3 UR9, UR9, UR17, URZ ;  /* 0x0000001109090290 */ /* 0x000fc4000fffe03f */
        /* <DEDUP_REMOVED lines=30> */
.L_x_5950:
[----:B------:R-:W-:Y:S05]  /*1a80*/  @!P0 BRA `(.L_x_5813) ;  /* 0x0000000000048947 */ /* 0x000fea0003800000 */
[----:B------:R-:W-:Y:S01]  /*1a90*/  BPT.TRAP 0x1 ;  /* 0x000000040000795c */ /* 0x000fe20000300000 */
.L_x_5813:
[----:B------:R-:W-:Y:S02]  /*1aa0*/  IMAD.U32 R2, RZ, RZ, UR43 ;  /* 0x0000002bff027e24 */ /* 0x000fe4000f8e00ff */
[----:B0-----:R-:W-:-:S03]  /*1ab0*/  IMAD.U32 R3, RZ, RZ, UR44 ;  /* 0x0000002cff037e24 */ /* 0x001fc6000f8e00ff */
[----:B------:R-:W-:Y:S02]  /*1ac0*/  LEA R2, R2, UR41, 0x3 ;  /* 0x0000002902027c11 */ /* 0x000fe4000f8e18ff */
[----:B------:R-:W-:-:S04]  /*1ad0*/  SHF.L.U32 R3, R3, 0x1f, RZ ;  /* 0x0000001f03037819 */ /* 0x000fc800000006ff */
[----:B------:R0:W1:Y:S01]  /*1ae0*/  SYNCS.PHASECHK.TRANS64.TRYWAIT P1, [R2+URZ+0x33430], R3 ;  /* 0x03343003020075a7 */ /* 0x000062000802017f */
[----:B------:R-:W-:Y:S05]  /*1af0*/  @!P0 BRA `(.L_x_5814) ;  /* 0x0000000000048947 */ /* 0x000fea0003800000 */
[----:B------:R-:W-:Y:S01]  /*1b00*/  BPT.TRAP 0x1 ;  /* 0x000000040000795c */ /* 0x000fe20000300000 */
.L_x_5814:
[----:B-1----:R-:W-:Y:S05]  /*1b10*/  @P1 BRA `(.L_x_5815) ;  /* 0x0000000000081947 */ /* 0x002fea0003800000 */
[----:B------:R-:W1:Y:S02]  /*1b20*/  SYNCS.PHASECHK.TRANS64.TRYWAIT P1, [R2+URZ+0x33430], R3 ;  /* 0x03343003020075a7 */ /* 0x000e64000802017f */
[----:B-1----:R-:W-:Y:S05]  /*1b30*/  @!P1 BRA `(.L_x_5816) ;  /* 0x0000015400749947 */ /* 0x002fea0003800000 */
.L_x_5815:
        /* <DEDUP_REMOVED lines=204> */
.L_x_5817:
[----:B------:R-:W-:Y:S01]  /*2800*/  UISETP.NE.AND UP0, UPT, UR49, URZ, UPT ;  /* 0x0000003f3100728c */ /* 0x000fe2000bf05270 */
[C---:B------:R-:W-:Y:S01]  /*2810*/  FMUL.FTZ R74, R0.reuse, R74 ;  /* 0x0000004a004a7220 */ /* 0x040fe20000410000 */
[C---:B------:R-:W-:Y:S01]  /*2820*/  FMUL.FTZ R13, R0.reuse, R76 ;  /* 0x0000004c000d7220 */ /* 0x040fe20000410000 */
[----:B01----:R-:W-:Y:S01]  /*2830*/  FMUL.FTZ R3, R0, R88 ;  /* 0x0000005800037220 */ /* 0x003fe20000410000 */
[----:B------:R-:W-:Y:S01]  /*2840*/  VIADD R76, R18, UR37 ;  /* 0x00000025124c7c36 */ /* 0x000fe20008000000 */
[----:B------:R0:W-:Y:S01]  /*2850*/  MUFU.TANH R88, R74 ;  /* 0x0000004a00587308 */ /* 0x0001e20000002400 */
[----:B------:R-:W-:Y:S01]  /*2860*/  PLOP3.LUT P1, PT, PT, PT, UP0, 0x80, 0x0 ;  /* 0x000000000000781c */ /* 0x000fe20003f2f008 */
[C---:B------:R-:W-:Y:S01]  /*2870*/  FMUL.FTZ R63, R0.reuse, R63 ;  /* 0x0000003f003f7220 */ /* 0x040fe20000410000 */
[----:B------:R-:W-:Y:S01]  /*2880*/  PLOP3.LUT P2, PT, PT, PT, UP0, 0x80, 0x0 ;  /* 0x000000000000781c */ /* 0x000fe20003f4f008 */
[C---:B------:R-:W-:Y:S01]  /*2890*/  FMUL.FTZ R78, R0.reuse, R78 ;  /* 0x0000004e004e7220 */ /* 0x040fe20000410000 */
[----:B------:R-:W-:Y:S01]  /*28a0*/  ULDC UR14, c[0x0][0x2f0] ;  /* 0x0000bc00000e7ab9 */ /* 0x000fe20000000800 */
[----:B------:R-:W-:Y:S01]  /*28b0*/  @UP0 ULDC UR6, c[0x0][0x44c] ;  /* 0x0001130000060ab9 */ /* 0x000fe20000000800 */
[C---:B------:R-:W-:Y:S01]  /*28c0*/  FMUL.FTZ R12, R0.reuse, R73 ;  /* 0x00000049000c7220 */ /* 0x040fe20000410000 */
[----:B------:R1:W-:Y:S01]  /*28d0*/  MUFU.TANH R106, R63 ;  /* 0x0000003f006a7308 */ /* 0x0003e20000002400 */
[C---:B0-----:R-:W-:Y:S01]  /*28e0*/  FMUL.FTZ R74, R0.reuse, R58 ;  /* 0x0000003a004a7220 */ /* 0x041fe20000410000 */
[C---:B------:R-:W-:Y:S01]  /*28f0*/  FMUL.FTZ R58, R0.reuse, R61 ;  /* 0x0000003d003a7220 */ /* 0x040fe20000410000 */
[C---:B------:R-:W-:Y:S01]  /*2900*/  FMUL.FTZ R14, R0.reuse, R77 ;  /* 0x0000004d000e7220 */ /* 0x040fe20000410000 */
[C---:B------:R-:W-:Y:S01]  /*2910*/  FMUL.FTZ R73, R0.reuse, R56 ;  /* 0x0000003800497220 */ /* 0x040fe20000410000 */
[----:B------:R-:W-:Y:S01]  /*2920*/  FMUL.FTZ R67, R0, R67 ;  /* 0x0000004300437220 */ /* 0x000fe20000410000 */
[----:B------:R-:W-:Y:S01]  /*2930*/  @P1 IMAD.HI.U32 R61, R76, UR6, RZ ;  /* 0x000000064c3d1c27 */ /* 0x000fe2000f8e00ff */
[----:B------:R-:W-:Y:S01]  /*2940*/  @UP0 ULDC UR6, c[0x0][0x450] ;  /* 0x0001140000060ab9 */ /* 0x000fe20000000800 */
[----:B------:R0:W-:Y:S02]  /*2950*/  MUFU.TANH R77, R78 ;  /* 0x0000004e004d7308 */ /* 0x0001e40000002400 */
[C---:B------:R-:W-:Y:S01]  /*2960*/  FMUL.FTZ R56, R0.reuse, R57 ;  /* 0x0000003900387220 */ /* 0x040fe20000410000 */
[C---:B------:R-:W-:Y:S01]  /*2970*/  FMUL.FTZ R57, R0.reuse, R60 ;  /* 0x0000003c00397220 */ /* 0x040fe20000410000 */
[----:B------:R-:W-:Y:S01]  /*2980*/  @P2 SHF.R.U32.HI R76, RZ, UR6, R61 ;  /* 0x00000006ff4c2c19 */ /* 0x000fe2000801163d */
[----:B------:R-:W-:Y:S01]  /*2990*/  UIMAD UR6, UR52, -0xa0, URZ ;  /* 0xffffff60340678a4 */ /* 0x000fe2000f8e023f */
[C---:B------:R-:W-:Y:S01]  /*29a0*/  FMUL.FTZ R90, R0.reuse, R90 ;  /* 0x0000005a005a7220 */ /* 0x040fe20000410000 */
[C---:B------:R-:W-:Y:S01]  /*29b0*/  FMUL.FTZ R91, R0.reuse, R91 ;  /* 0x0000005b005b7220 */ /* 0x040fe20000410000 */
[C---:B------:R-:W-:Y:S01]  /*29c0*/  FMUL.FTZ R60, R0.reuse, R65 ;  /* 0x00000041003c7220 */ /* 0x040fe20000410000 */
[----:B-1----:R-:W1:Y:S01]  /*29d0*/  SHFL.IDX PT, R63, R76, 0x1, 0x1c1f ;  /* 0x003c1f004c3f7f89 */ /* 0x002e6200000e0000 */
[----:B------:R-:W-:Y:S01]  /*29e0*/  UIADD3 UR7, UR6, 0xa1, URZ ;  /* 0x000000a106077890 */ /* 0x000fe2000fffe03f */
[----:B------:R2:W-:Y:S01]  /*29f0*/  MUFU.TANH R65, R67 ;  /* 0x0000004300417308 */ /* 0x0005e20000002400 */
[----:B------:R-:W-:Y:S01]  /*2a00*/  UIMAD UR6, UR48, UR14, UR6 ;  /* 0x0000000e300672a4 */ /* 0x000fe2000f8e0206 */
[C---:B------:R-:W-:Y:S01]  /*2a10*/  FMUL.FTZ R94, R0.reuse, R94 ;  /* 0x0000005e005e7220 */ /* 0x040fe20000410000 */
[C---:B------:R-:W-:Y:S01]  /*2a20*/  FMUL.FTZ R15, R0.reuse, R80 ;  /* 0x00000050000f7220 */ /* 0x040fe20000410000 */
[C---:B------:R-:W-:Y:S01]  /*2a30*/  FMUL.FTZ R95, R0.reuse, R95 ;  /* 0x0000005f005f7220 */ /* 0x040fe20000410000 */
[----:B0-----:R-:W-:Y:S01]  /*2a40*/  IMAD.U32 R78, RZ, RZ, UR7 ;  /* 0x00000007ff4e7e24 */ /* 0x001fe2000f8e00ff */
[----:B------:R-:W-:Y:S01]  /*2a50*/  UIADD3 UR6, UR6, 0xa0, URZ ;  /* 0x000000a006067890 */ /* 0x000fe2000fffe03f */
[----:B------:R-:W-:Y:S01]  /*2a60*/  FMUL.FTZ R82, R0, R82 ;  /* 0x0000005200527220 */ /* 0x000fe20000410000 */
[----:B------:R-:W0:Y:S01]  /*2a70*/  MUFU.TANH R90, R90 ;  /* 0x0000005a005a7308 */ /* 0x000e220000002400 */
[----:B--2---:R-:W-:Y:S01]  /*2a80*/  IMAD.U32 R67, RZ, RZ, UR14 ;  /* 0x0000000eff437e24 */ /* 0x004fe2000f8e00ff */
[----:B------:R-:W-:Y:S01]  /*2a90*/  ULDC UR15, c[0x0][0x288] ;  /* 0x0000a200000f7ab9 */ /* 0x000fe20000000800 */
[----:B------:R-:W-:-:S02]  /*2aa0*/  IMAD R78, R17, -0x2, R78 ;  /* 0xfffffffe114e7824 */ /* 0x000fc400078e024e */
[C---:B------:R-:W-:Y:S01]  /*2ab0*/  FMUL.FTZ R98, R0.reuse, R98 ;  /* 0x0000006200627220 */ /* 0x040fe20000410000 */
[----:B------:R-:W-:Y:S02]  /*2ac0*/  IMAD.U32 R80, RZ, RZ, UR6 ;  /* 0x00000006ff507e24 */ /* 0x000fe4000f8e00ff */
[C---:B------:R-:W-:Y:S01]  /*2ad0*/  FMUL.FTZ R7, R0.reuse, R96 ;  /* 0x0000006000077220 */ /* 0x040fe20000410000 */
[----:B------:R-:W-:Y:S01]  /*2ae0*/  IMAD R78, R67, UR48, R78 ;  /* 0x00000030434e7c24 */ /* 0x000fe2000f8e024e */
[----:B------:R-:W-:Y:S01]  /*2af0*/  MUFU.TANH R91, R91 ;  /* 0x0000005b005b7308 */ /* 0x000fe20000002400 */
[----:B------:R-:W-:Y:S02]  /*2b00*/  IMAD R80, R17, -0x2, R80 ;  /* 0xfffffffe11507824 */ /* 0x000fe400078e0250 */
[C---:B------:R-:W-:Y:S01]  /*2b10*/  FMUL.FTZ R99, R0.reuse, R99 ;  /* 0x0000006300637220 */ /* 0x040fe20000410000 */
[C---:B------:R-:W-:Y:S01]  /*2b20*/  FMUL.FTZ R75, R0.reuse, R75 ;  /* 0x0000004b004b7220 */ /* 0x040fe20000410000 */
[C---:B------:R-:W-:Y:S01]  /*2b30*/  FMUL.FTZ R6, R0.reuse, R93 ;  /* 0x0000005d00067220 */ /* 0x040fe20000410000 */
[C---:B------:R-:W-:Y:S01]  /*2b40*/  FMUL.FTZ R9, R0.reuse, R101 ;  /* 0x0000006500097220 */ /* 0x040fe20000410000 */
[----:B-1----:R-:W-:Y:S01]  /*2b50*/  IADD3 R63, R63, -UR15, R78 ;  /* 0x8000000f3f3f7c10 */ /* 0x002fe2000fffe04e */
        /* <DEDUP_REMOVED lines=26> */
[----:B---3--:R-:W-:Y:S01]  /*2d00*/  VIMNMX R82, R80, R63, PT ;  /* 0x0000003f50527248 */ /* 0x008fe20003fe0100 */
[C---:B------:R-:W-:Y:S01]  /*2d10*/  FMUL.FTZ R63, R0.reuse, R40 ;  /* 0x00000028003f7220 */ /* 0x040fe20000410000 */
[C---:B------:R-:W-:Y:S01]  /*2d20*/  FMUL.FTZ R40, R0.reuse, R41 ;  /* 0x0000002900287220 */ /* 0x040fe20000410000 */
[----:B------:R-:W-:Y:S01]  /*2d30*/  FMUL.FTZ R46, R0, R46 ;  /* 0x0000002e002e7220 */ /* 0x000fe20000410000 */
[----:B------:R-:W-:Y:S01]  /*2d40*/  ISETP.GT.AND P1, PT, R82, RZ, PT ;  /* 0x000000ff5200720c */ /* 0x000fe20003f24270 */
[----:B------:R-:W-:Y:S01]  /*2d50*/  FMUL.FTZ R50, R0, R50 ;  /* 0x0000003200327220 */ /* 0x000fe20000410000 */
[C---:B------:R-:W-:Y:S01]  /*2d60*/  ISETP.GT.AND P2, PT, R82.reuse, 0x1, PT ;  /* 0x000000015200780c */ /* 0x040fe20003f44270 */
[----:B------:R3:W5:Y:S01]  /*2d70*/  MUFU.TANH R93, R99 ;  /* 0x00000063005d7308 */ /* 0x0007620000002400 */
[----:B------:R-:W-:Y:S01]  /*2d80*/  ISETP.GT.AND P3, PT, R82, 0x8, PT ;  /* 0x000000085200780c */ /* 0x000fe20003f64270 */
[----:B------:R-:W-:Y:S01]  /*2d90*/  FMUL.FTZ R26, R0, R26 ;  /* 0x0000001a001a7220 */ /* 0x000fe20000410000 */
[----:B0-----:R-:W-:Y:S01]  /*2da0*/  FSEL R101, R90, -INF , P1 ;  /* 0xff8000005a657808 */ /* 0x001fe20000800000 */
[----:B------:R-:W-:Y:S01]  /*2db0*/  FMUL.FTZ R51, R0, R51 ;  /* 0x0000003300337220 */ /* 0x000fe20000410000 */
[----:B------:R-:W-:Y:S01]  /*2dc0*/  ISETP.GT.AND P1, PT, R82, 0x9, PT ;  /* 0x000000095200780c */ /* 0x000fe20003f24270 */
[----:B------:R-:W-:Y:S01]  /*2dd0*/  FMUL.FTZ R54, R0, R54 ;  /* 0x0000003600367220 */ /* 0x000fe20000410000 */
[----:B-1----:R-:W-:Y:S01]  /*2de0*/  FSEL R97, R94, -INF , P3 ;  /* 0xff8000005e617808 */ /* 0x002fe20001800000 */
[----:B------:R0:W-:Y:S01]  /*2df0*/  MUFU.TANH R92, R75 ;  /* 0x0000004b005c7308 */ /* 0x0001e20000002400 */
[----:B---3--:R-:W-:Y:S01]  /*2e00*/  FSEL R99, R91, -INF , P2 ;  /* 0xff8000005b637808 */ /* 0x008fe20001000000 */
[----:B------:R-:W-:Y:S01]  /*2e10*/  FMUL.FTZ R55, R0, R55 ;  /* 0x0000003700377220 */ /* 0x000fe20000410000 */
[----:B------:R-:W-:Y:S01]  /*2e20*/  ISETP.GT.AND P2, PT, R82, 0x10, PT ;  /* 0x000000105200780c */ /* 0x000fe20003f44270 */
[C---:B------:R-:W-:Y:S01]  /*2e30*/  FMUL.FTZ R30, R0.reuse, R30 ;  /* 0x0000001e001e7220 */ /* 0x040fe20000410000 */
[----:B--2---:R-:W-:Y:S01]  /*2e40*/  FSEL R95, R95, -INF , P1 ;  /* 0xff8000005f5f7808 */ /* 0x004fe20000800000 */
[----:B------:R-:W-:Y:S01]  /*2e50*/  FMUL.FTZ R31, R0, R31 ;  /* 0x0000001f001f7220 */ /* 0x000fe20000410000 */
[----:B------:R-:W-:Y:S01]  /*2e60*/  ISETP.GT.AND P1, PT, R82, 0x11, PT ;  /* 0x000000115200780c */ /* 0x000fe20003f24270 */
[----:B------:R-:W1:Y:S01]  /*2e70*/  MUFU.TANH R89, R102 ;  /* 0x0000006600597308 */ /* 0x000e620000002400 */
[C---:B0-----:R-:W-:Y:S01]  /*2e80*/  FMUL.FTZ R75, R0.reuse, R59 ;  /* 0x0000003b004b7220 */ /* 0x041fe20000410000 */
[C---:B------:R-:W-:Y:S01]  /*2e90*/  FMUL.FTZ R59, R0.reuse, R64 ;  /* 0x00000040003b7220 */ /* 0x040fe20000410000 */
[----:B------:R-:W-:Y:S01]  /*2ea0*/  FMNMX.FTZ R64, R101, R99, !PT ;  /* 0x0000006365407209 */ /* 0x000fe20007810000 */
[----:B------:R-:W-:Y:S01]  /*2eb0*/  FMUL.FTZ R34, R0, R34 ;  /* 0x0000002200227220 */ /* 0x000fe20000410000 */
[----:B----4-:R-:W-:Y:S01]  /*2ec0*/  FSEL R91, R98, -INF , P2 ;  /* 0xff800000625b7808 */ /* 0x010fe20001000000 */
[----:B------:R-:W-:Y:S01]  /*2ed0*/  FMUL.FTZ R45, R0, R45 ;  /* 0x0000002d002d7220 */ /* 0x000fe20000410000 */
[----:B------:R-:W-:Y:S01]  /*2ee0*/  FMNMX.FTZ R64, R97, R64, !PT ;  /* 0x0000004061407209 */ /* 0x000fe20007810000 */
[----:B------:R-:W0:Y:S01]  /*2ef0*/  MUFU.TANH R103, R103 ;  /* 0x0000006700677308 */ /* 0x000e220000002400 */
[----:B------:R-:W-:Y:S01]  /*2f00*/  ISETP.GT.AND P2, PT, R82, 0x18, PT ;  /* 0x000000185200780c */ /* 0x000fe20003f44270 */
[----:B------:R-:W-:Y:S01]  /*2f10*/  SHFL.IDX PT, R76, R76, RZ, 0x1c1f ;  /* 0x001c1fff4c4c7589 */ /* 0x000fe200000e0000 */
[----:B------:R-:W-:Y:S01]  /*2f20*/  FMNMX.FTZ R64, R95, R64, !PT ;  /* 0x000000405f407209 */ /* 0x000fe20007810000 */
[----:B------:R-:W-:Y:S01]  /*2f30*/  FMUL.FTZ R25, R0, R25 ;  /* 0x0000001900197220 */ /* 0x000fe20000410000 */
[----:B-----5:R-:W-:Y:S01]  /*2f40*/  FSEL R93, R93, -INF , P1 ;  /* 0xff8000005d5d7808 */ /* 0x020fe20000800000 */
[----:B------:R-:W-:Y:S01]  /*2f50*/  ULDC UR6, c[0x0][0x988] ;  /* 0x0002620000067ab9 */ /* 0x000fe20000000800 */
[----:B------:R-:W-:Y:S01]  /*2f60*/  FMNMX.FTZ R64, R91, R64, !PT ;  /* 0x000000405b407209 */ /* 0x000fe20007810000 */
[----:B------:R-:W2:Y:S01]  /*2f70*/  MUFU.TANH R79, R79 ;  /* 0x0000004f004f7308 */ /* 0x000ea20000002400 */
[----:B------:R-:W-:Y:S01]  /*2f80*/  ISETP.GT.AND P1, PT, R82, 0x19, PT ;  /* 0x000000195200780c */ /* 0x000fe20003f24270 */
[C---:B------:R-:W-:Y:S01]  /*2f90*/  FMUL.FTZ R48, R0.reuse, R48 ;  /* 0x0000003000307220 */ /* 0x040fe20000410000 */
[----:B-1----:R-:W-:Y:S01]  /*2fa0*/  FSEL R89, R89, -INF , P2 ;  /* 0xff80000059597808 */ /* 0x002fe20001000000 */
[C---:B------:R-:W-:Y:S01]  /*2fb0*/  FMUL.FTZ R49, R0.reuse, R49 ;  /* 0x0000003100317220 */ /* 0x040fe20000410000 */
[----:B------:R-:W-:Y:S01]  /*2fc0*/  FMNMX.FTZ R64, R93, R64, !PT ;  /* 0x000000405d407209 */ /* 0x000fe20007810000 */
[----:B------:R-:W-:Y:S01]  /*2fd0*/  FMUL.FTZ R52, R0, R52 ;  /* 0x0000003400347220 */ /* 0x000fe20000410000 */
[----:B------:R-:W-:Y:S01]  /*2fe0*/  ISETP.GT.AND P2, PT, R82, 0x20, PT ;  /* 0x000000205200780c */ /* 0x000fe20003f44270 */
[----:B------:R0:W-:Y:S01]  /*2ff0*/  MUFU.TANH R84, R87 ;  /* 0x0000005700547308 */ /* 0x0001e20000002400 */
[----:B------:R-:W-:Y:S01]  /*3000*/  FMNMX.FTZ R64, R89, R64, !PT ;  /* 0x0000004059407209 */ /* 0x000fe20007810000 */
[----:B------:R-:W-:Y:S01]  /*3010*/  FMUL.FTZ R53, R0, R53 ;  /* 0x0000003500357220 */ /* 0x000fe20000410000 */
[----:B------:R-:W-:Y:S01]  /*3020*/  FSEL R85, R88, -INF , P2 ;  /* 0xff80000058557808 */ /* 0x000fe20001000000 */
[----:B------:R-:W-:Y:S01]  /*3030*/  @UP0 ULDC UR10, c[0x0][0x44c] ;  /* 0x00011300000a0ab9 */ /* 0x000fe20000000800 */
[----:B------:R-:W-:Y:S01]  /*3040*/  ISETP.GT.AND P2, PT, R82, 0x28, PT ;  /* 0x000000285200780c */ /* 0x000fe20003f44270 */
[----:B------:R-:W-:Y:S01]  /*3050*/  UIMAD.WIDE.U32 UR10, UR37, UR10, URZ ;  /* 0x0000000a250a72a5 */ /* 0x000fe2000f8e003f */
[----:B------:R-:W-:Y:S01]  /*3060*/  R2UR UR18, R2 ;  /* 0x00000000021272ca */ /* 0x000fe200000e0000 */
[----:B------:R1:W3:Y:S01]  /*3070*/  MUFU.TANH R100, R83 ;  /* 0x0000005300647308 */ /* 0x0002e20000002400 */
[----:B0-----:R-:W-:Y:S01]  /*3080*/  FSEL R87, R103, -INF , P1 ;  /* 0xff80000067577808 */ /* 0x001fe20000800000 */
[----:B------:R-:W-:Y:S01]  /*3090*/  @UP0 ULDC UR19, c[0x0][0x450] ;  /* 0x0001140000130ab9 */ /* 0x000fe20000000800 */
[----:B------:R-:W-:Y:S01]  /*30a0*/  ISETP.GT.AND P1, PT, R82, 0x21, PT ;  /* 0x000000215200780c */ /* 0x000fe20003f24270 */
[----:B------:R-:W-:Y:S01]  /*30b0*/  UMOV UR7, UR37 ;  /* 0x0000002500077c82 */ /* 0x000fe20008000000 */
[----:B------:R-:W-:Y:S01]  /*30c0*/  FMNMX.FTZ R64, R87, R64, !PT ;  /* 0x0000004057407209 */ /* 0x000fe20007810000 */
[----:B------:R-:W-:Y:S01]  /*30d0*/  UIMAD UR14, UR48, UR14, -UR15 ;  /* 0x0000000e300e72a4 */ /* 0x000fe2000f8e0a0f */
[----:B------:R-:W-:Y:S01]  /*30e0*/  FSEL R81, R77, -INF , P2 ;  /* 0xff8000004d517808 */ /* 0x000fe20001000000 */
[----:B------:R-:W0:Y:S01]  /*30f0*/  MUFU.TANH R86, R86 ;  /* 0x0000005600567308 */ /* 0x000e220000002400 */
[----:B-1----:R-:W-:Y:S01]  /*3100*/  FSEL R83, R92, -INF , P1 ;  /* 0xff8000005c537808 */ /* 0x002fe20000800000 */
[----:B------:R-:W-:Y:S01]  /*3110*/  @UP0 USHF.R.U32.HI UR7, URZ, UR19, UR11 ;  /* 0x000000133f070299 */ /* 0x000fe2000801160b */
[----:B------:R-:W-:Y:S01]  /*3120*/  FMNMX.FTZ R64, R85, R64, !PT ;  /* 0x0000004055407209 */ /* 0x000fe20007810000 */
[----:B------:R-:W-:Y:S01]  /*3130*/  UIADD3 UR56, UR52, -0x2, URZ ;  /* 0xfffffffe34387890 */ /* 0x000fe2000fffe03f */
[C---:B------:R-:W-:Y:S01]  /*3140*/  ISETP.GT.AND P1, PT, R82.reuse, 0x29, PT ;  /* 0x000000295200780c */ /* 0x040fe20003f24270 */
[----:B------:R-:W-:Y:S01]  /*3150*/  UIADD3 UR10, UR14, UR7, URZ ;  /* 0x000000070e0a7290 */ /* 0x000fe2000fffe03f */
[----:B------:R-:W-:Y:S01]  /*3160*/  FMNMX.FTZ R64, R83, R64, !PT ;  /* 0x0000004053407209 */ /* 0x000fe20007810000 */
[----:B------:R-:W-:Y:S01]  /*3170*/  MUFU.TANH R102, R74 ;  /* 0x0000004a00667308 */ /* 0x000fe20000002400 */
[----:B------:R-:W-:Y:S01]  /*3180*/  ISETP.GT.AND P2, PT, R82, 0x30, PT ;  /* 0x000000305200780c */ /* 0x000fe20003f44270 */
[----:B------:R-:W-:Y:S01]  /*3190*/  UIMAD.WIDE UR10, UR10, 0x66666667, URZ ;  /* 0x666666670a0a78a5 */ /* 0x000fe2000f8e023f */
[----:B--2---:R-:W-:-:S02]  /*31a0*/  FSEL R79, R79, -INF , P1 ;  /* 0xff8000004f4f7808 */ /* 0x004fc40000800000 */
[----:B------:R-:W-:Y:S02]  /*31b0*/  CS2R R118, SRZ ;  /* 0x0000000000767805 */ /* 0x000fe4000001ff00 */
[----:B------:R-:W-:Y:S01]  /*31c0*/  FMNMX.FTZ R64, R81, R64, !PT ;  /* 0x0000004051407209 */ /* 0x000fe20007810000 */
[----:B------:R-:W-:Y:S01]  /*31d0*/  USHF.R.U32.HI UR7, URZ, 0x1f, UR11 ;  /* 0x0000001f3f077899 */ /* 0x000fe2000801160b */
[----:B------:R-:W-:Y:S01]  /*31e0*/  ISETP.GT.AND P1, PT, R82, 0x31, PT ;  /* 0x000000315200780c */ /* 0x000fe20003f24270 */
[----:B------:R3:W1:Y:S01]  /*31f0*/  MUFU.TANH R104, R75 ;  /* 0x0000004b00687308 */ /* 0x0006620000002400 */
[----:B------:R-:W-:Y:S01]  /*3200*/  FSEL R77, R96, -INF , P2 ;  /* 0xff800000604d7808 */ /* 0x000fe20001000000 */
[----:B------:R-:W-:Y:S01]  /*3210*/  ULEA.HI.SX32 UR11, UR11, UR7, 0x1a ;  /* 0x000000070b0b7291 */ /* 0x000fe2000f8fd23f */
[----:B------:R-:W-:Y:S01]  /*3220*/  FMNMX.FTZ R64, R79, R64, !PT ;  /* 0x000000404f407209 */ /* 0x000fe20007810000 */
[----:B------:R-:W-:Y:S01]  /*3230*/  UIADD3 UR7, UR18, 0x33440, URZ ;  /* 0x0003344012077890 */ /* 0x000fe2000fffe03f */
[----:B------:R-:W-:Y:S01]  /*3240*/  ISETP.GT.AND P2, PT, R82, 0x38, PT ;  /* 0x000000385200780c */ /* 0x000fe20003f44270 */
[----:B------:R-:W-:Y:S01]  /*3250*/  UISETP.LT.AND UP0, UPT, URZ, UR11, UPT ;  /* 0x0000000b3f00728c */ /* 0x000fe2000bf01270 */
[----:B------:R-:W-:Y:S01]  /*3260*/  FMNMX.FTZ R64, R77, R64, !PT ;  /* 0x000000404d407209 */ /* 0x000fe20007810000 */
[----:B------:R2:W4:Y:S01]  /*3270*/  MUFU.TANH R105, R62 ;  /* 0x0000003e00697308 */ /* 0x0005220000002400 */
[----:B---3--:R-:W-:Y:S01]  /*3280*/  FSEL R75, R100, -INF , P1 ;  /* 0xff800000644b7808 */ /* 0x008fe20000800000 */
[----:B------:R-:W-:Y:S01]  /*3290*/  FMUL.FTZ R100, R0, R24 ;  /* 0x0000001800647220 */ /* 0x000fe20000410000 */
[----:B------:R-:W-:Y:S01]  /*32a0*/  ISETP.GT.AND P1, PT, R82, 0x39, PT ;  /* 0x000000395200780c */ /* 0x000fe20003f24270 */
[----:B------:R-:W-:Y:S01]  /*32b0*/  USEL UR54, URZ, UR11, !UP0 ;  /* 0x0000000b3f367287 */ /* 0x000fe2000c000000 */
[----:B0-----:R-:W-:Y:S01]  /*32c0*/  FSEL R74, R86, -INF , P2 ;  /* 0xff800000564a7808 */ /* 0x001fe20001000000 */
[----:B------:R-:W-:Y:S01]  /*32d0*/  UPRMT UR7, UR39, 0x654, UR7 ;  /* 0x0000065427077896 */ /* 0x000fe20008000007 */
[----:B------:R-:W-:Y:S01]  /*32e0*/  FMNMX.FTZ R41, R75, R64, !PT ;  /* 0x000000404b297209 */ /* 0x000fe20007810000 */
[----:B------:R0:W-:Y:S01]  /*32f0*/  MUFU.TANH R108, R71 ;  /* 0x00000047006c7308 */ /* 0x0001e20000002400 */
[----:B------:R-:W-:Y:S01]  /*3300*/  ISETP.GT.AND P2, PT, R82, 0x40, PT ;  /* 0x000000405200780c */ /* 0x000fe20003f44270 */
[----:B--2---:R-:W-:Y:S01]  /*3310*/  FMUL.FTZ R62, R0, R68 ;  /* 0x00000044003e7220 */ /* 0x004fe20000410000 */
[----:B------:R-:W-:Y:S01]  /*3320*/  UISETP.GE.AND UP0, UPT, UR56, UR54, UPT ;  /* 0x000000363800728c */ /* 0x000fe2000bf06270 */
[----:B------:R-:W-:-:S02]  /*3330*/  CS2R R116, SRZ ;  /* 0x0000000000747805 */ /* 0x000fc4000001ff00 */
[----:B------:R-:W-:Y:S02]  /*3340*/  CS2R R114, SRZ ;  /* 0x0000000000727805 */ /* 0x000fe4000001ff00 */
[----:B------:R-:W-:Y:S01]  /*3350*/  CS2R R112, SRZ ;  /* 0x0000000000707805 */ /* 0x000fe2000001ff00 */
[----:B------:R-:W-:Y:S01]  /*3360*/  SYNCS.ARRIVE.TRANS64.RED.A1T0 RZ, [UR7], RZ ;  /* 0x000000ffffff79a7 */ /* 0x000fe20008100407 */
[----:B------:R2:W-:Y:S01]  /*3370*/  MUFU.TANH R90, R42 ;  /* 0x0000002a005a7308 */ /* 0x0005e20000002400 */
[----:B0-----:R-:W-:Y:S02]  /*3380*/  FSEL R71, R84, -INF , P1 ;  /* 0xff80000054477808 */ /* 0x001fe40000800000 */
[----:B------:R-:W-:Y:S02]  /*3390*/  CS2R R110, SRZ ;  /* 0x00000000006e7805 */ /* 0x000fe4000001ff00 */
[----:B------:R-:W-:-:S04]  /*33a0*/  ISETP.GT.AND P1, PT, R82, 0x41, PT ;  /* 0x000000415200780c */ /* 0x000fc80003f24270 */
[----:B-1----:R-:W-:Y:S01]  /*33b0*/  FSEL R69, R104, -INF , P1 ;  /* 0xff80000068457808 */ /* 0x002fe20000800000 */
[----:B------:R-:W0:Y:S01]  /*33c0*/  MUFU.TANH R66, R66 ;  /* 0x0000004200427308 */ /* 0x000e220000002400 */
[----:B--2---:R-:W-:Y:S02]  /*33d0*/  FMNMX.FTZ R42, R74, R41, !PT ;  /* 0x000000294a2a7209 */ /* 0x004fe40007810000 */
[----:B------:R-:W-:Y:S02]  /*33e0*/  ISETP.GT.AND P1, PT, R82, 0x49, PT ;  /* 0x000000495200780c */ /* 0x000fe40003f24270 */
[----:B------:R-:W-:Y:S02]  /*33f0*/  FMNMX.FTZ R41, R71, R42, !PT ;  /* 0x0000002a47297209 */ /* 0x000fe40007810000 */
[----:B------:R-:W-:Y:S01]  /*3400*/  FSEL R67, R106, -INF , P1 ;  /* 0xff8000006a437808 */ /* 0x000fe20000800000 */
[----:B------:R1:W2:Y:S01]  /*3410*/  MUFU.TANH R107, R70 ;  /* 0x00000046006b7308 */ /* 0x0002a20000002400 */
[----:B------:R-:W-:-:S07]  /*3420*/  ISETP.GT.AND P1, PT, R82, 0x51, PT ;  /* 0x000000515200780c */ /* 0x000fce0003f24270 */
[----:B------:R-:W3:Y:S01]  /*3430*/  MUFU.TANH R94, R43 ;  /* 0x0000002b005e7308 */ /* 0x000ee20000002400 */
[----:B-1----:R-:W-:Y:S02]  /*3440*/  FSEL R70, R102, -INF , P2 ;  /* 0xff80000066467808 */ /* 0x002fe40001000000 */
[----:B------:R-:W-:Y:S02]  /*3450*/  ISETP.GT.AND P2, PT, R82, 0x48, PT ;  /* 0x000000485200780c */ /* 0x000fe40003f44270 */
[----:B------:R-:W-:Y:S02]  /*3460*/  FMNMX.FTZ R42, R70, R41, !PT ;  /* 0x00000029462a7209 */ /* 0x000fe40007810000 */
[----:B----4-:R-:W-:Y:S01]  /*3470*/  FSEL R68, R105, -INF , P2 ;  /* 0xff80000069447808 */ /* 0x010fe20001000000 */
[----:B------:R1:W4:Y:S01]  /*3480*/  MUFU.TANH R92, R47 ;  /* 0x0000002f005c7308 */ /* 0x0003220000002400 */
[----:B------:R-:W-:Y:S02]  /*3490*/  FMNMX.FTZ R41, R69, R42, !PT ;  /* 0x0000002a45297209 */ /* 0x000fe40007810000 */
[----:B------:R-:W-:-:S02]  /*34a0*/  ISETP.GT.AND P2, PT, R82, 0x50, PT ;  /* 0x000000505200780c */ /* 0x000fc40003f44270 */
[----:B------:R-:W-:Y:S02]  /*34b0*/  FMNMX.FTZ R42, R68, R41, !PT ;  /* 0x00000029442a7209 */ /* 0x000fe40007810000 */
[----:B0-----:R-:W-:Y:S01]  /*34c0*/  FSEL R66, R66, -INF , P2 ;  /* 0xff80000042427808 */ /* 0x001fe20001000000 */
[----:B------:R0:W5:Y:S01]  /*34d0*/  MUFU.TANH R88, R46 ;  /* 0x0000002e00587308 */ /* 0x0001620000002400 */
[----:B------:R-:W-:Y:S02]  /*34e0*/  FMNMX.FTZ R41, R67, R42, !PT ;  /* 0x0000002a43297209 */ /* 0x000fe40007810000 */
[----:B------:R-:W-:Y:S02]  /*34f0*/  ISETP.GT.AND P2, PT, R82, 0x58, PT ;  /* 0x000000585200780c */ /* 0x000fe40003f44270 */
[----:B-1----:R-:W-:Y:S02]  /*3500*/  FSEL R47, R65, -INF , P1 ;  /* 0xff800000412f7808 */ /* 0x002fe40000800000 */
[----:B------:R-:W-:Y:S01]  /*3510*/  FMNMX.FTZ R42, R66, R41, !PT ;  /* 0x00000029422a7209 */ /* 0x000fe20007810000 */
[----:B------:R-:W1:Y:S01]  /*3520*/  MUFU.TANH R96, R50 ;  /* 0x0000003200607308 */ /* 0x000e620000002400 */
[----:B------:R-:W-:Y:S01]  /*3530*/  ISETP.GT.AND P1, PT, R82, 0x59, PT ;  /* 0x000000595200780c */ /* 0x000fe20003f24270 */
[----:B0-----:R-:W-:Y:S01]  /*3540*/  FMUL.FTZ R46, R0, R27 ;  /* 0x0000001b002e7220 */ /* 0x001fe20000410000 */
[----:B--2---:R-:W-:-:S02]  /*3550*/  FSEL R43, R107, -INF , P2 ;  /* 0xff8000006b2b7808 */ /* 0x004fc40001000000 */
[----:B------:R-:W-:Y:S02]  /*3560*/  FMNMX.FTZ R42, R47, R42, !PT ;  /* 0x0000002a2f2a7209 */ /* 0x000fe40007810000 */
[----:B------:R-:W-:Y:S01]  /*3570*/  ISETP.GT.AND P2, PT, R82, 0x60, PT ;  /* 0x000000605200780c */ /* 0x000fe20003f44270 */
[----:B------:R0:W-:Y:S01]  /*3580*/  MUFU.TANH R86, R26 ;  /* 0x0000001a00567308 */ /* 0x0001e20000002400 */
[----:B------:R-:W-:Y:S02]  /*3590*/  FSEL R41, R108, -INF , P1 ;  /* 0xff8000006c297808 */ /* 0x000fe40000800000 */
[----:B------:R-:W-:Y:S02]  /*35a0*/  CS2R R108, SRZ ;  /* 0x00000000006c7805 */ /* 0x000fe4000001ff00 */
[----:B------:R-:W-:Y:S02]  /*35b0*/  FMNMX.FTZ R42, R43, R42, !PT ;  /* 0x0000002a2b2a7209 */ /* 0x000fe40007810000 */
[----:B------:R-:W-:-:S02]  /*35c0*/  ISETP.GT.AND P1, PT, R82, 0x61, PT ;  /* 0x000000615200780c */ /* 0x000fc40003f24270 */
[----:B------:R-:W-:Y:S01]  /*35d0*/  FSEL R27, R90, -INF , P2 ;  /* 0xff8000005a1b7808 */ /* 0x000fe20001000000 */
[----:B------:R2:W1:Y:S01]  /*35e0*/  MUFU.TANH R64, R51 ;  /* 0x0000003300407308 */ /* 0x0004620000002400 */
[----:B0-----:R-:W-:Y:S02]  /*35f0*/  FMNMX.FTZ R26, R41, R42, !PT ;  /* 0x0000002a291a7209 */ /* 0x001fe40007810000 */
[----:B------:R-:W-:Y:S02]  /*3600*/  ISETP.GT.AND P2, PT, R82, 0x68, PT ;  /* 0x000000685200780c */ /* 0x000fe40003f44270 */
[----:B---3--:R-:W-:Y:S02]  /*3610*/  FSEL R42, R94, -INF , P1 ;  /* 0xff8000005e2a7808 */ /* 0x008fe40000800000 */
[----:B------:R-:W-:Y:S01]  /*3620*/  ISETP.GT.AND P1, PT, R82, 0x69, PT ;  /* 0x000000695200780c */ /* 0x000fe20003f24270 */
[----:B------:R-:W0:Y:S01]  /*3630*/  MUFU.TANH R54, R54 ;  /* 0x0000003600367308 */ /* 0x000e220000002400 */
[----:B--2---:R-:W-:-:S02]  /*3640*/  FMNMX.FTZ R51, R27, R26, !PT ;  /* 0x0000001a1b337209 */ /* 0x004fc40007810000 */
[----:B----4-:R-:W-:Y:S02]  /*3650*/  FSEL R50, R92, -INF , P1 ;  /* 0xff8000005c327808 */ /* 0x010fe40000800000 */
[----:B------:R-:W-:Y:S02]  /*3660*/  FMNMX.FTZ R51, R42, R51, !PT ;  /* 0x000000332a337209 */ /* 0x000fe40007810000 */
[----:B------:R-:W-:Y:S01]  /*3670*/  ISETP.GT.AND P1, PT, R82, 0x71, PT ;  /* 0x000000715200780c */ /* 0x000fe20003f24270 */
[----:B------:R5:W-:Y:S08]  /*3680*/  MUFU.TANH R98, R46 ;  /* 0x0000002e00627308 */ /* 0x000bf00000002400 */
[----:B------:R2:W3:Y:S01]  /*3690*/  MUFU.TANH R84, R55 ;  /* 0x0000003700547308 */ /* 0x0004e20000002400 */
[----:B-----5:R-:W-:-:S02]  /*36a0*/  FSEL R46, R88, -INF , P2 ;  /* 0xff800000582e7808 */ /* 0x020fc40001000000 */
[----:B------:R-:W-:Y:S02]  /*36b0*/  ISETP.GT.AND P2, PT, R82, 0x70, PT ;  /* 0x000000705200780c */ /* 0x000fe40003f44270 */
[----:B------:R-:W-:Y:S02]  /*36c0*/  FMNMX.FTZ R51, R46, R51, !PT ;  /* 0x000000332e337209 */ /* 0x000fe40007810000 */
[----:B-1----:R-:W-:Y:S01]  /*36d0*/  FSEL R65, R96, -INF , P2 ;  /* 0xff80000060417808 */ /* 0x002fe20001000000 */
[----:B------:R1:W4:Y:S01]  /*36e0*/  MUFU.TANH R90, R30 ;  /* 0x0000001e005a7308 */ /* 0x0003220000002400 */
[----:B------:R-:W-:Y:S01]  /*36f0*/  FMNMX.FTZ R26, R50, R51, !PT ;  /* 0x00000033321a7209 */ /* 0x000fe20007810000 */
[----:B------:R-:W-:Y:S01]  /*3700*/  FMUL.FTZ R96, R0, R44 ;  /* 0x0000002c00607220 */ /* 0x000fe20000410000 */
[----:B------:R-:W-:Y:S02]  /*3710*/  ISETP.GT.AND P2, PT, R82, 0x78, PT ;  /* 0x000000785200780c */ /* 0x000fe40003f44270 */
[----:B--2---:R-:W-:-:S02]  /*3720*/  FSEL R55, R64, -INF , P1 ;  /* 0xff80000040377808 */ /* 0x004fc40000800000 */
[----:B------:R-:W-:Y:S01]  /*3730*/  ISETP.GT.AND P1, PT, R82, 0x79, PT ;  /* 0x000000795200780c */ /* 0x000fe20003f24270 */
[----:B------:R2:W5:Y:S01]  /*3740*/  MUFU.TANH R88, R31 ;  /* 0x0000001f00587308 */ /* 0x0005620000002400 */
[----:B-1----:R-:W-:Y:S01]  /*3750*/  FMNMX.FTZ R30, R65, R26, !PT ;  /* 0x0000001a411e7209 */ /* 0x002fe20007810000 */
[----:B------:R-:W-:Y:S01]  /*3760*/  FMUL.FTZ R26, R0, R35 ;  /* 0x00000023001a7220 */ /* 0x000fe20000410000 */
[----:B0-----:R-:W-:Y:S02]  /*3770*/  FSEL R54, R54, -INF , P2 ;  /* 0xff80000036367808 */ /* 0x001fe40001000000 */
[----:B------:R-:W-:Y:S02]  /*3780*/  ISETP.GT.AND P2, PT, R82, 0x80, PT ;  /* 0x000000805200780c */ /* 0x000fe40003f44270 */
[----:B---3--:R-:W-:Y:S01]  /*3790*/  FSEL R35, R84, -INF , P1 ;  /* 0xff80000054237808 */ /* 0x008fe20000800000 */
[----:B------:R0:W1:Y:S01]  /*37a0*/  MUFU.TANH R92, R34 ;  /* 0x00000022005c7308 */ /* 0x0000620000002400 */
[----:B--2---:R-:W-:Y:S01]  /*37b0*/  FMNMX.FTZ R31, R55, R30, !PT ;  /* 0x0000001e371f7209 */ /* 0x004fe20007810000 */
[----:B------:R-:W-:Y:S01]  /*37c0*/  FMUL.FTZ R30, R0, R38 ;  /* 0x00000026001e7220 */ /* 0x000fe20000410000 */
[----:B------:R-:W-:-:S02]  /*37d0*/  ISETP.GT.AND P1, PT, R82, 0x81, PT ;  /* 0x000000815200780c */ /* 0x000fc40003f24270 */
[----:B------:R-:W-:Y:S01]  /*37e0*/  FSEL R64, R86, -INF , P2 ;  /* 0xff80000056407808 */ /* 0x000fe20001000000 */
[----:B------:R-:W-:Y:S01]  /*37f0*/  FMUL.FTZ R86, R0, R33 ;  /* 0x0000002100567220 */ /* 0x000fe20000410000 */
[----:B------:R-:W-:Y:S01]  /*3800*/  ISETP.GT.AND P2, PT, R82, 0x88, PT ;  /* 0x000000885200780c */ /* 0x000fe20003f44270 */
[----:B------:R2:W3:Y:S01]  /*3810*/  MUFU.TANH R94, R26 ;  /* 0x0000001a005e7308 */ /* 0x0004e20000002400 */
[----:B0-----:R-:W-:Y:S01]  /*3820*/  FMNMX.FTZ R34, R54, R31, !PT ;  /* 0x0000001f36227209 */ /* 0x001fe20007810000 */
[----:B------:R-:W-:Y:S01]  /*3830*/  VIADD R33, R78, -UR15 ;  /* 0x8000000f4e217c36 */ /* 0x000fe20008000000 */
[----:B------:R-:W-:Y:S01]  /*3840*/  FSEL R51, R98, -INF , P1 ;  /* 0xff80000062337808 */ /* 0x000fe20000800000 */
[----:B------:R-:W-:Y:S01]  /*3850*/  FMUL.FTZ R98, R0, R28 ;  /* 0x0000001c00627220 */ /* 0x000fe20000410000 */
[----:B------:R-:W-:Y:S02]  /*3860*/  FMNMX.FTZ R31, R35, R34, !PT ;  /* 0x00000022231f7209 */ /* 0x000fe40007810000 */
[----:B------:R-:W-:Y:S01]  /*3870*/  ISETP.GT.AND P1, PT, R82, 0x89, PT ;  /* 0x000000895200780c */ /* 0x000fe20003f24270 */
[----:B------:R3:W0:Y:S01]  /*3880*/  MUFU.TANH R84, R30 ;  /* 0x0000001e00547308 */ /* 0x0006220000002400 */
[----:B------:R-:W-:Y:S01]  /*3890*/  FMNMX.FTZ R34, R64, R31, !PT ;  /* 0x0000001f40227209 */ /* 0x000fe20007810000 */
[----:B--2---:R-:W-:Y:S01]  /*38a0*/  FMUL.FTZ R26, R0, R39 ;  /* 0x00000027001a7220 */ /* 0x004fe20000410000 */
[----:B----4-:R-:W-:-:S02]  /*38b0*/  FSEL R39, R90, -INF , P2 ;  /* 0xff8000005a277808 */ /* 0x010fc40001000000 */
[----:B------:R-:W-:Y:S02]  /*38c0*/  FMNMX.FTZ R34, R51, R34, !PT ;  /* 0x0000002233227209 */ /* 0x000fe40007810000 */
[----:B------:R-:W-:Y:S01]  /*38d0*/  ISETP.GT.AND P2, PT, R82, 0x90, PT ;  /* 0x000000905200780c */ /* 0x000fe20003f44270 */
[----:B------:R-:W2:Y:S01]  /*38e0*/  MUFU.TANH R26, R26 ;  /* 0x0000001a001a7308 */ /* 0x000ea20000002400 */
[----:B-----5:R-:W-:Y:S01]  /*38f0*/  FSEL R38, R88, -INF , P1 ;  /* 0xff80000058267808 */ /* 0x020fe20000800000 */
[----:B------:R-:W-:Y:S01]  /*3900*/  FMUL.FTZ R88, R0, R37 ;  /* 0x0000002500587220 */ /* 0x000fe20000410000 */
[----:B------:R-:W-:Y:S02]  /*3910*/  FMNMX.FTZ R103, R39, R34, !PT ;  /* 0x0000002227677209 */ /* 0x000fe40007810000 */
[----:B------:R-:W-:Y:S02]  /*3920*/  ISETP.GT.AND P1, PT, R82, 0x91, PT ;  /* 0x000000915200780c */ /* 0x000fe40003f24270 */
[----:B-1----:R-:W-:Y:S01]  /*3930*/  FSEL R31, R92, -INF , P2 ;  /* 0xff8000005c1f7808 */ /* 0x002fe20001000000 */
[----:B------:R1:W-:Y:S01]  /*3940*/  MUFU.TANH R102, R45 ;  /* 0x0000002d00667308 */ /* 0x0003e20000002400 */
[----:B------:R-:W-:Y:S01]  /*3950*/  FMNMX.FTZ R34, R38, R103, !PT ;  /* 0x0000006726227209 */ /* 0x000fe20007810000 */
[----:B------:R-:W-:Y:S01]  /*3960*/  FMUL.FTZ R92, R0, R36 ;  /* 0x00000024005c7220 */ /* 0x000fe20000410000 */
[----:B------:R-:W-:-:S02]  /*3970*/  ISETP.GT.AND P2, PT, R82, 0x98, PT ;  /* 0x000000985200780c */ /* 0x000fc40003f44270 */
[----:B---3--:R-:W-:Y:S01]  /*3980*/  FSEL R30, R94, -INF , P1 ;  /* 0xff8000005e1e7808 */ /* 0x008fe20000800000 */
[----:B------:R-:W-:Y:S01]  /*3990*/  FMUL.FTZ R94, R0, R29 ;  /* 0x0000001d005e7220 */ /* 0x000fe20000410000 */
[----:B------:R-:W-:Y:S01]  /*39a0*/  FMNMX.FTZ R103, R31, R34, !PT ;  /* 0x000000221f677209 */ /* 0x000fe20007810000 */
[----:B------:R-:W3:Y:S01]  /*39b0*/  MUFU.TANH R3, R3 ;  /* 0x0000000300037308 */ /* 0x000ee20000002400 */
[----:B------:R-:W-:Y:S02]  /*39c0*/  ISETP.GT.AND P1, PT, R82, 0x99, PT ;  /* 0x000000995200780c */ /* 0x000fe40003f24270 */
[----:B0-----:R-:W-:Y:S01]  /*39d0*/  FSEL R34, R84, -INF , P2 ;  /* 0xff80000054227808 */ /* 0x001fe20001000000 */
[----:B------:R-:W-:Y:S01]  /*39e0*/  FMUL.FTZ R84, R0, R32 ;  /* 0x0000002000547220 */ /* 0x000fe20000410000 */
[----:B------:R-:W-:Y:S02]  /*39f0*/  FMNMX.FTZ R103, R30, R103, !PT ;  /* 0x000000671e677209 */ /* 0x000fe40007810000 */
[----:B--2---:R-:W-:Y:S01]  /*3a00*/  FSEL R26, R26, -INF , P1 ;  /* 0xff8000001a1a7808 */ /* 0x004fe20000800000 */
[----:B------:R-:W0:Y:S01]  /*3a10*/  MUFU.TANH R4, R4 ;  /* 0x0000000400047308 */ /* 0x000e220000002400 */
[----:B------:R-:W-:-:S04]  /*3a20*/  FMNMX.FTZ R103, R34, R103, !PT ;  /* 0x0000006722677209 */ /* 0x000fc80007810000 */
[----:B------:R-:W-:-:S03]  /*3a30*/  FMNMX.FTZ R103, R26, R103, !PT ;  /* 0x000000671a677209 */ /* 0x000fc60007810000 */
[----:B------:R-:W2:Y:S02]  /*3a40*/  MUFU.TANH R5, R5 ;  /* 0x0000000500057308 */ /* 0x000ea40000002400 */
[----:B------:R-:W4:Y:S06]  /*3a50*/  SHFL.BFLY PT, R44, R103, 0x2, 0x1f ;  /* 0x0c401f00672c7f89 */ /* 0x000f2c00000e0000 */
[----:B------:R-:W5:Y:S08]  /*3a60*/  MUFU.TANH R6, R6 ;  /* 0x0000000600067308 */ /* 0x000f700000002400 */
[----:B------:R-:W5:Y:S08]  /*3a70*/  MUFU.TANH R7, R7 ;  /* 0x0000000700077308 */ /* 0x000f700000002400 */
[----:B------:R-:W5:Y:S01]  /*3a80*/  MUFU.TANH R8, R8 ;  /* 0x0000000800087308 */ /* 0x000f620000002400 */
[----:B----4-:R-:W-:-:S05]  /*3a90*/  FMNMX.FTZ R44, R103, R44, !PT ;  /* 0x0000002c672c7209 */ /* 0x010fca0007810000 */
[----:B-1----:R-:W1:Y:S02]  /*3aa0*/  SHFL.BFLY PT, R45, R44, 0x1, 0x1f ;  /* 0x0c201f002c2d7f89 */ /* 0x002e6400000e0000 */
[----:B------:R4:W-:Y:S08]  /*3ab0*/  MUFU.TANH R103, R25 ;  /* 0x0000001900677308 */ /* 0x0009f00000002400 */
[----:B------:R-:W5:Y:S01]  /*3ac0*/  MUFU.TANH R10, R10 ;  /* 0x0000000a000a7308 */ /* 0x000f620000002400 */
[----:B----4-:R-:W-:-:S07]  /*3ad0*/  IMAD.U32 R25, RZ, RZ, UR6 ;  /* 0x00000006ff197e24 */ /* 0x010fce000f8e00ff */
[----:B------:R4:W-:Y:S01]  /*3ae0*/  MUFU.TANH R104, R48 ;  /* 0x0000003000687308 */ /* 0x0009e20000002400 */
[----:B-1----:R-:W-:-:S07]  /*3af0*/  FMNMX.FTZ R120, R44, R45, !PT ;  /* 0x0000002d2c787209 */ /* 0x002fce0007810000 */
[----:B------:R-:W-:Y:S01]  /*3b00*/  MUFU.TANH R9, R9 ;  /* 0x0000000900097308 */ /* 0x000fe20000002400 */
[C---:B------:R-:W-:Y:S01]  /*3b10*/  FSETP.NEU.FTZ.AND P1, PT, R120.reuse, -INF , PT ;  /* 0xff8000007800780b */ /* 0x040fe20003f3d000 */
[----:B------:R-:W-:-:S06]  /*3b20*/  FFMA.FTZ R24, R120, R25, -8 ;  /* 0xc100000078187423 */ /* 0x000fcc0000010019 */
[----:B------:R-:W1:Y:S01]  /*3b30*/  MUFU.TANH R11, R11 ;  /* 0x0000000b000b7308 */ /* 0x000e620000002400 */
[----:B------:R-:W-:-:S05]  /*3b40*/  FSEL R24, R24, RZ, P1 ;  /* 0x000000ff18187208 */ /* 0x000fca0000800000 */
[----:B------:R-:W-:Y:S01]  /*3b50*/  FFMA.FTZ R32, R95, UR6, -R24 ;  /* 0x000000065f207c23 */ /* 0x000fe20008010818 */
[----:B------:R-:W-:Y:S01]  /*3b60*/  VIADDMNMX R95, R76, R33, R80, PT ;  /* 0x000000214c5f7246 */ /* 0x000fe20003800150 */
[----:B------:R1:W-:Y:S01]  /*3b70*/  MUFU.TANH R105, R49 ;  /* 0x0000003100697308 */ /* 0x0003e20000002400 */
[----:B------:R-:W-:-:S01]  /*3b80*/  FFMA.FTZ R70, R70, UR6, -R24 ;  /* 0x0000000646467c23 */ /* 0x000fc20008010818 */
[--C-:B------:R-:W-:Y:S01]  /*3b90*/  FFMA.FTZ R71, R71, UR6, -R24.reuse ;  /* 0x0000000647477c23 */ /* 0x100fe20008010818 */
[----:B------:R-:W-:Y:S01]  /*3ba0*/  ISETP.GT.AND P1, PT, R95, RZ, PT ;  /* 0x000000ff5f00720c */ /* 0x000fe20003f24270 */
[--C-:B------:R-:W-:Y:S01]  /*3bb0*/  FFMA.FTZ R75, R75, UR6, -R24.reuse ;  /* 0x000000064b4b7c23 */ /* 0x100fe20008010818 */
[----:B------:R-:W-:Y:S01]  /*3bc0*/  ISETP.GT.AND P2, PT, R95, 0x1, PT ;  /* 0x000000015f00780c */ /* 0x000fe20003f44270 */
[--C-:B------:R-:W-:Y:S01]  /*3bd0*/  FFMA.FTZ R85, R85, UR6, -R24.reuse ;  /* 0x0000000655557c23 */ /* 0x100fe20008010818 */
[----:B------:R-:W-:Y:S01]  /*3be0*/  ISETP.GT.AND P3, PT, R95, 0x8, PT ;  /* 0x000000085f00780c */ /* 0x000fe20003f64270 */
[----:B------:R-:W1:Y:S01]  /*3bf0*/  MUFU.TANH R12, R12 ;  /* 0x0000000c000c7308 */ /* 0x000e620000002400 */
[----:B---3--:R-:W-:Y:S01]  /*3c00*/  FSEL R44, R3, -INF , P1 ;  /* 0xff800000032c7808 */ /* 0x008fe20000800000 */
[--C-:B------:R-:W-:Y:S01]  /*3c10*/  FFMA.FTZ R3, R89, UR6, -R24.reuse ;  /* 0x0000000659037c23 */ /* 0x100fe20008010818 */
[----:B0-----:R-:W-:Y:S01]  /*3c20*/  FSEL R45, R4, -INF , P2 ;  /* 0xff800000042d7808 */ /* 0x001fe20001000000 */
[--C-:B------:R-:W-:Y:S01]  /*3c30*/  FFMA.FTZ R33, R91, UR6, -R24.reuse ;  /* 0x000000065b217c23 */ /* 0x100fe20008010818 */
[----:B------:R-:W-:Y:S01]  /*3c40*/  ISETP.GT.AND P1, PT, R95, 0x9, PT ;  /* 0x000000095f00780c */ /* 0x000fe20003f24270 */
[--C-:B------:R-:W-:Y:S01]  /*3c50*/  FFMA.FTZ R25, R101, UR6, -R24.reuse ;  /* 0x0000000665197c23 */ /* 0x100fe20008010818 */
[----:B--2---:R-:W-:Y:S01]  /*3c60*/  FSEL R37, R5, -INF , P3 ;  /* 0xff80000005257808 */ /* 0x004fe20001800000 */
[----:B------:R-:W0:Y:S01]  /*3c70*/  MUFU.TANH R13, R13 ;  /* 0x0000000d000d7308 */ /* 0x000e220000002400 */
[----:B----4-:R-:W-:Y:S01]  /*3c80*/  FMNMX.FTZ R48, R44, R45, !PT ;  /* 0x0000002d2c307209 */ /* 0x010fe20007810000 */
[--C-:B------:R-:W-:Y:S01]  /*3c90*/  FFMA.FTZ R28, R99, UR6, -R24.reuse ;  /* 0x00000006631c7c23 */ /* 0x100fe20008010818 */
[----:B------:R-:W-:Y:S01]  /*3ca0*/  ISETP.GT.AND P2, PT, R95, 0x10, PT ;  /* 0x000000105f00780c */ /* 0x000fe20003f44270 */
[--C-:B------:R-:W-:Y:S01]  /*3cb0*/  FFMA.FTZ R29, R97, UR6, -R24.reuse ;  /* 0x00000006611d7c23 */ /* 0x100fe20008010818 */
[----:B-----5:R-:W-:Y:S01]  /*3cc0*/  FSEL R36, R6, -INF , P1 ;  /* 0xff80000006247808 */ /* 0x020fe20000800000 */
[--C-:B------:R-:W-:Y:S01]  /*3cd0*/  FFMA.FTZ R6, R87, UR6, -R24.reuse ;  /* 0x0000000657067c23 */ /* 0x100fe20008010818 */
[----:B------:R-:W-:Y:S01]  /*3ce0*/  FMNMX.FTZ R5, R37, R48, !PT ;  /* 0x0000003025057209 */ /* 0x000fe20007810000 */
[----:B------:R2:W-:Y:S01]  /*3cf0*/  MUFU.TANH R106, R52 ;  /* 0x00000034006a7308 */ /* 0x0005e20000002400 */
[----:B------:R-:W-:Y:S01]  /*3d00*/  ISETP.GT.AND P1, PT, R95, 0x11, PT ;  /* 0x000000115f00780c */ /* 0x000fe20003f24270 */
[--C-:B------:R-:W-:Y:S01]  /*3d10*/  FFMA.FTZ R93, R93, UR6, -R24.reuse ;  /* 0x000000065d5d7c23 */ /* 0x100fe20008010818 */
[----:B------:R-:W-:Y:S01]  /*3d20*/  FSEL R48, R7, -INF , P2 ;  /* 0xff80000007307808 */ /* 0x000fe20001000000 */
[--C-:B------:R-:W-:Y:S01]  /*3d30*/  FFMA.FTZ R43, R43, UR6, -R24.reuse ;  /* 0x000000062b2b7c23 */ /* 0x100fe20008010818 */
[----:B------:R-:W-:Y:S01]  /*3d40*/  FMNMX.FTZ R5, R36, R5, !PT ;  /* 0x0000000524057209 */ /* 0x000fe20007810000 */
[--C-:B------:R-:W-:Y:S01]  /*3d50*/  FFMA.FTZ R27, R27, UR6, -R24.reuse ;  /* 0x000000061b1b7c23 */ /* 0x100fe20008010818 */
[----:B-1----:R-:W-:Y:S01]  /*3d60*/  FSEL R49, R8, -INF , P1 ;  /* 0xff80000008317808 */ /* 0x002fe20000800000 */
[----:B------:R-:W1:Y:S01]  /*3d70*/  MUFU.TANH R14, R14 ;  /* 0x0000000e000e7308 */ /* 0x000e620000002400 */
[C---:B------:R-:W-:Y:S01]  /*3d80*/  ISETP.GT.AND P2, PT, R95.reuse, 0x18, PT ;  /* 0x000000185f00780c */ /* 0x040fe20003f44270 */
[--C-:B------:R-:W-:Y:S01]  /*3d90*/  FFMA.FTZ R42, R42, UR6, -R24.reuse ;  /* 0x000000062a2a7c23 */ /* 0x100fe20008010818 */
[----:B------:R-:W-:Y:S01]  /*3da0*/  FMNMX.FTZ R8, R48, R5, !PT ;  /* 0x0000000530087209 */ /* 0x000fe20007810000 */
[--C-:B------:R-:W-:Y:S01]  /*3db0*/  FFMA.FTZ R50, R50, UR6, -R24.reuse ;  /* 0x0000000632327c23 */ /* 0x100fe20008010818 */
[----:B------:R-:W-:Y:S01]  /*3dc0*/  ISETP.GT.AND P1, PT, R95, 0x19, PT ;  /* 0x000000195f00780c */ /* 0x000fe20003f24270 */
[--C-:B------:R-:W-:Y:S01]  /*3dd0*/  FFMA.FTZ R55, R55, UR6, -R24.reuse ;  /* 0x0000000637377c23 */ /* 0x100fe20008010818 */
[----:B--2---:R-:W-:Y:S01]  /*3de0*/  FSEL R52, R10, -INF , P2 ;  /* 0xff8000000a347808 */ /* 0x004fe20001000000 */
[----:B------:R2:W-:Y:S01]  /*3df0*/  MUFU.TANH R107, R53 ;  /* 0x00000035006b7308 */ /* 0x0005e20000002400 */
[----:B------:R-:W-:Y:S01]  /*3e00*/  FMNMX.FTZ R5, R49, R8, !PT ;  /* 0x0000000831057209 */ /* 0x000fe20007810000 */
[--C-:B------:R-:W-:Y:S01]  /*3e10*/  FFMA.FTZ R54, R54, UR6, -R24.reuse ;  /* 0x0000000636367c23 */ /* 0x100fe20008010818 */
[----:B------:R-:W-:Y:S01]  /*3e20*/  ISETP.GT.AND P2, PT, R95, 0x20, PT ;  /* 0x000000205f00780c */ /* 0x000fe20003f44270 */
[--C-:B------:R-:W-:Y:S01]  /*3e30*/  FFMA.FTZ R39, R39, UR6, -R24.reuse ;  /* 0x0000000627277c23 */ /* 0x100fe20008010818 */
[----:B------:R-:W-:Y:S01]  /*3e40*/  FMNMX.FTZ R8, R52, R5, !PT ;  /* 0x0000000534087209 */ /* 0x000fe20007810000 */
[--C-:B------:R-:W-:Y:S01]  /*3e50*/  FFMA.FTZ R38, R38, UR6, -R24.reuse ;  /* 0x0000000626267c23 */ /* 0x100fe20008010818 */
[----:B------:R-:W-:Y:S01]  /*3e60*/  FSEL R76, R11, -INF , P2 ;  /* 0xff8000000b4c7808 */ /* 0x000fe20001000000 */
[----:B------:R-:W3:Y:S01]  /*3e70*/  MUFU.TANH R15, R15 ;  /* 0x0000000f000f7308 */ /* 0x000ee20000002400 */
[----:B--2---:R-:W-:Y:S01]  /*3e80*/  FSEL R53, R9, -INF , P1 ;  /* 0xff80000009357808 */ /* 0x004fe20000800000 */
[--C-:B------:R-:W-:Y:S01]  /*3e90*/  FFMA.FTZ R11, R81, UR6, -R24.reuse ;  /* 0x00000006510b7c23 */ /* 0x100fe20008010818 */
[----:B------:R-:W-:Y:S01]  /*3ea0*/  ISETP.GT.AND P1, PT, R95, 0x21, PT ;  /* 0x000000215f00780c */ /* 0x000fe20003f24270 */
[--C-:B------:R-:W-:Y:S01]  /*3eb0*/  FFMA.FTZ R31, R31, UR6, -R24.reuse ;  /* 0x000000061f1f7c23 */ /* 0x100fe20008010818 */
[----:B------:R-:W-:Y:S01]  /*3ec0*/  FMNMX.FTZ R7, R53, R8, !PT ;  /* 0x0000000835077209 */ /* 0x000fe20007810000 */
[--C-:B------:R-:W-:Y:S01]  /*3ed0*/  FFMA.FTZ R8, R83, UR6, -R24.reuse ;  /* 0x0000000653087c23 */ /* 0x100fe20008010818 */
[C---:B------:R-:W-:Y:S01]  /*3ee0*/  ISETP.GT.AND P2, PT, R95.reuse, 0x28, PT ;  /* 0x000000285f00780c */ /* 0x040fe20003f44270 */
[----:B------:R-:W2:Y:S01]  /*3ef0*/  MUFU.TANH R20, R20 ;  /* 0x0000001400147308 */ /* 0x000ea20000002400 */
[----:B------:R-:W-:Y:S01]  /*3f00*/  FSEL R78, R12, -INF , P1 ;  /* 0xff8000000c4e7808 */ /* 0x000fe20000800000 */
[--C-:B------:R-:W-:Y:S01]  /*3f10*/  FFMA.FTZ R30, R30, UR6, -R24.reuse ;  /* 0x000000061e1e7c23 */ /* 0x100fe20008010818 */
[----:B------:R-:W-:Y:S01]  /*3f20*/  FMNMX.FTZ R7, R76, R7, !PT ;  /* 0x000000074c077209 */ /* 0x000fe20007810000 */
[--C-:B------:R-:W-:Y:S01]  /*3f30*/  FFMA.FTZ R34, R34, UR6, -R24.reuse ;  /* 0x0000000622227c23 */ /* 0x100fe20008010818 */
[----:B------:R-:W-:Y:S01]  /*3f40*/  ISETP.GT.AND P1, PT, R95, 0x29, PT ;  /* 0x000000295f00780c */ /* 0x000fe20003f24270 */
[--C-:B------:R-:W-:Y:S01]  /*3f50*/  FFMA.FTZ R26, R26, UR6, -R24.reuse ;  /* 0x000000061a1a7c23 */ /* 0x100fe20008010818 */
[----:B0-----:R-:W-:Y:S01]  /*3f60*/  FSEL R80, R13, -INF , P2 ;  /* 0xff8000000d507808 */ /* 0x001fe20001000000 */
[----:B------:R-:W0:Y:S01]  /*3f70*/  MUFU.TANH R72, R72 ;  /* 0x0000004800487308 */ /* 0x000e220000002400 */
[----:B------:R-:W-:Y:S01]  /*3f80*/  FMNMX.FTZ R7, R78, R7, !PT ;  /* 0x000000074e077209 */ /* 0x000fe20007810000 */
[----:B------:R-:W-:Y:S01]  /*3f90*/  FFMA.FTZ R13, R79, UR6, -R24 ;  /* 0x000000064f0d7c23 */ /* 0x000fe20008010818 */
[----:B------:R-:W-:-:S02]  /*3fa0*/  ISETP.GT.AND P2, PT, R95, 0x30, PT ;  /* 0x000000305f00780c */ /* 0x000fc40003f44270 */
[----:B-1----:R-:W-:Y:S02]  /*3fb0*/  FSEL R82, R14, -INF , P1 ;  /* 0xff8000000e527808 */ /* 0x002fe40000800000 */
        /* <DEDUP_REMOVED lines=10> */
[----:B0-----:R-:W-:Y:S01]  /*4060*/  FSEL R72, R72, -INF , P2 ;  /* 0xff80000048487808 */ /* 0x001fe20001000000 */
[----:B------:R-:W-:Y:S01]  /*4070*/  MUFU.TANH R56, R56 ;  /* 0x0000003800387308 */ /* 0x000fe20000002400 */
[----:B------:R-:W-:Y:S02]  /*4080*/  FMNMX.FTZ R9, R83, R12, !PT ;  /* 0x0000000c53097209 */ /* 0x000fe40007810000 */
[----:B------:R-:W-:Y:S02]  /*4090*/  ISETP.GT.AND P2, PT, R95, 0x40, PT ;  /* 0x000000405f00780c */ /* 0x000fe40003f44270 */
[----:B-1----:R-:W-:Y:S01]  /*40a0*/  FSEL R79, R21, -INF , P1 ;  /* 0xff800000154f7808 */ /* 0x002fe20000800000 */
[----:B------:R-:W-:Y:S01]  /*40b0*/  FFMA.FTZ R21, R68, UR6, -R24 ;  /* 0x0000000644157c23 */ /* 0x000fe20008010818 */
[----:B------:R-:W-:Y:S01]  /*40c0*/  FMNMX.FTZ R12, R72, R9, !PT ;  /* 0x00000009480c7209 */ /* 0x000fe20007810000 */
[----:B------:R-:W0:Y:S01]  /*40d0*/  MUFU.TANH R57, R57 ;  /* 0x0000003900397308 */ /* 0x000e220000002400 */
[----:B------:R-:W-:-:S02]  /*40e0*/  ISETP.GT.AND P1, PT, R95, 0x41, PT ;  /* 0x000000415f00780c */ /* 0x000fc40003f24270 */
[----:B---3--:R-:W-:Y:S02]  /*40f0*/  FSEL R73, R73, -INF , P2 ;  /* 0xff80000049497808 */ /* 0x008fe40001000000 */
[----:B------:R-:W-:Y:S02]  /*4100*/  FMNMX.FTZ R12, R79, R12, !PT ;  /* 0x0000000c4f0c7209 */ /* 0x000fe40007810000 */
[----:B------:R-:W-:Y:S01]  /*4110*/  ISETP.GT.AND P2, PT, R95, 0x48, PT ;  /* 0x000000485f00780c */ /* 0x000fe20003f44270 */
[----:B------:R-:W1:Y:S01]  /*4120*/  MUFU.TANH R58, R58 ;  /* 0x0000003a003a7308 */ /* 0x000e620000002400 */
[----:B------:R-:W-:-:S07]  /*4130*/  FMNMX.FTZ R14, R73, R12, !PT ;  /* 0x0000000c490e7209 */ /* 0x000fce0007810000 */
[----:B------:R-:W2:Y:S01]  /*4140*/  MUFU.TANH R59, R59 ;  /* 0x0000003b003b7308 */ /* 0x000ea20000002400 */
[----:B0-----:R-:W-:Y:S02]  /*4150*/  FSEL R57, R57, -INF , P2 ;  /* 0xff80000039397808 */ /* 0x001fe40001000000 */
[----:B------:R-:W-:-:S05]  /*4160*/  ISETP.GT.AND P2, PT, R95, 0x50, PT ;  /* 0x000000505f00780c */ /* 0x000fca0003f44270 */
[----:B------:R0:W-:Y:S08]  /*4170*/  MUFU.EX2 R7, R11 ;  /* 0x0000000b00077308 */ /* 0x0001f00000000800 */
[----:B------:R-:W3:Y:S01]  /*4180*/  MUFU.TANH R60, R60 ;  /* 0x0000003c003c7308 */ /* 0x000ee20000002400 */
[----:B0-----:R-:W-:-:S01]  /*4190*/  FFMA.FTZ R11, R77, UR6, -R24 ;  /* 0x000000064d0b7c23 */ /* 0x001fc20008010818 */
[----:B------:R-:W-:Y:S01]  /*41a0*/  FSEL R77, R56, -INF , P1 ;  /* 0xff800000384d7808 */ /* 0x000fe20000800000 */
[----:B------:R-:W-:-:S01]  /*41b0*/  FFMA.FTZ R56, R67, UR6, -R24 ;  /* 0x0000000643387c23 */ /* 0x000fc20008010818 */
[----:B------:R-:W-:-:S02]  /*41c0*/  ISETP.GT.AND P1, PT, R95, 0x49, PT ;  /* 0x000000495f00780c */ /* 0x000fc40003f24270 */
[----:B------:R-:W-:Y:S02]  /*41d0*/  FMNMX.FTZ R14, R77, R14, !PT ;  /* 0x0000000e4d0e7209 */ /* 0x000fe40007810000 */
[----:B------:R-:W0:Y:S01]  /*41e0*/  MUFU.TANH R62, R62 ;  /* 0x0000003e003e7308 */ /* 0x000e220000002400 */
[----:B-1----:R-:W-:Y:S02]  /*41f0*/  FSEL R58, R58, -INF , P1 ;  /* 0xff8000003a3a7808 */ /* 0x002fe40000800000 */
[----:B------:R-:W-:Y:S02]  /*4200*/  ISETP.GT.AND P1, PT, R95, 0x51, PT ;  /* 0x000000515f00780c */ /* 0x000fe40003f24270 */
[----:B--2---:R-:W-:Y:S02]  /*4210*/  FSEL R59, R59, -INF , P2 ;  /* 0xff8000003b3b7808 */ /* 0x004fe40001000000 */
[----:B------:R-:W-:Y:S01]  /*4220*/  ISETP.GT.AND P2, PT, R95, 0x58, PT ;  /* 0x000000585f00780c */ /* 0x000fe20003f44270 */
[----:B------:R-:W1:Y:S01]  /*4230*/  MUFU.TANH R61, R61 ;  /* 0x0000003d003d7308 */ /* 0x000e620000002400 */
[----:B---3--:R-:W-:-:S02]  /*4240*/  FSEL R60, R60, -INF , P1 ;  /* 0xff8000003c3c7808 */ /* 0x008fc40000800000 */
[----:B------:R-:W-:-:S05]  /*4250*/  ISETP.GT.AND P1, PT, R95, 0x59, PT ;  /* 0x000000595f00780c */ /* 0x000fca0003f24270 */
[----:B------:R2:W3:Y:S01]  /*4260*/  MUFU.EX2 R10, R13 ;  /* 0x0000000d000a7308 */ /* 0x0004e20000000800 */
[----:B0-----:R-:W-:Y:S02]  /*4270*/  FSEL R62, R62, -INF , P2 ;  /* 0xff8000003e3e7808 */ /* 0x001fe40001000000 */
[----:B------:R-:W-:-:S05]  /*4280*/  ISETP.GT.AND P2, PT, R95, 0x60, PT ;  /* 0x000000605f00780c */ /* 0x000fca0003f44270 */
[----:B------:R-:W0:Y:S01]  /*4290*/  MUFU.TANH R63, R63 ;  /* 0x0000003f003f7308 */ /* 0x000e220000002400 */
[----:B--2---:R-:W-:Y:S02]  /*42a0*/  FMNMX.FTZ R13, R57, R14, !PT ;  /* 0x0000000e390d7209 */ /* 0x004fe40007810000 */
[----:B-1----:R-:W-:Y:S02]  /*42b0*/  FSEL R89, R61, -INF , P1 ;  /* 0xff8000003d597808 */ /* 0x002fe40000800000 */
[----:B------:R-:W-:Y:S02]  /*42c0*/  FMNMX.FTZ R14, R58, R13, !PT ;  /* 0x0000000d3a0e7209 */ /* 0x000fe40007810000 */
[----:B------:R-:W-:Y:S01]  /*42d0*/  ISETP.GT.AND P1, PT, R95, 0x61, PT ;  /* 0x000000615f00780c */ /* 0x000fe20003f24270 */
[----:B------:R-:W1:Y:S01]  /*42e0*/  MUFU.TANH R40, R40 ;  /* 0x0000002800287308 */ /* 0x000e620000002400 */
[----:B------:R-:W-:Y:S02]  /*42f0*/  FMNMX.FTZ R13, R59, R14, !PT ;  /* 0x0000000e3b0d7209 */ /* 0x000fe40007810000 */
[----:B---3--:R-:W-:-:S02]  /*4300*/  F2FP.SATFINITE.E4M3.F32.PACK_AB_MERGE_C R213, R10, R7, RZ ;  /* 0x000000070ad5723e */ /* 0x008fc400048070ff */
[----:B------:R-:W-:-:S03]  /*4310*/  FMNMX.FTZ R13, R60, R13, !PT ;  /* 0x0000000d3c0d7209 */ /* 0x000fc60007810000 */
[----:B------:R-:W2:Y:S01]  /*4320*/  MUFU.TANH R96, R96 ;  /* 0x0000006000607308 */ /* 0x000ea20000002400 */
[----:B------:R-:W-:Y:S02]  /*4330*/  FMNMX.FTZ R20, R62, R13, !PT ;  /* 0x0000000d3e147209 */ /* 0x000fe40007810000 */
[----:B0-----:R-:W-:Y:S02]  /*4340*/  FSEL R90, R63, -INF , P2 ;  /* 0xff8000003f5a7808 */ /* 0x001fe40001000000 */
[----:B------:R-:W-:Y:S01]  /*4350*/  FMNMX.FTZ R15, R89, R20, !PT ;  /* 0x00000014590f7209 */ /* 0x000fe20007810000 */
[----:B------:R-:W-:Y:S01]  /*4360*/  FFMA.FTZ R20, R69, UR6, -R24 ;  /* 0x0000000645147c23 */ /* 0x000fe20008010818 */
[----:B------:R-:W-:Y:S01]  /*4370*/  ISETP.GT.AND P2, PT, R95, 0x68, PT ;  /* 0x000000685f00780c */ /* 0x000fe20003f44270 */
[----:B------:R-:W0:Y:S01]  /*4380*/  MUFU.TANH R100, R100 ;  /* 0x0000006400647308 */ /* 0x000e220000002400 */
[----:B-1----:R-:W-:Y:S02]  /*4390*/  FSEL R63, R40, -INF , P1 ;  /* 0xff800000283f7808 */ /* 0x002fe40000800000 */
[----:B------:R-:W-:-:S02]  /*43a0*/  FMNMX.FTZ R40, R90, R15, !PT ;  /* 0x0000000f5a287209 */ /* 0x000fc40007810000 */
[----:B------:R-:W-:Y:S02]  /*43b0*/  ISETP.GT.AND P1, PT, R95, 0x69, PT ;  /* 0x000000695f00780c */ /* 0x000fe40003f24270 */
[----:B------:R-:W-:Y:S01]  /*43c0*/  FMNMX.FTZ R40, R63, R40, !PT ;  /* 0x000000283f287209 */ /* 0x000fe20007810000 */
[----:B------:R1:W-:Y:S01]  /*43d0*/  MUFU.EX2 R13, R70 ;  /* 0x00000046000d7308 */ /* 0x0003e20000000800 */
[----:B--2---:R-:W-:Y:S02]  /*43e0*/  FSEL R69, R96, -INF , P2 ;  /* 0xff80000060457808 */ /* 0x004fe40001000000 */
[----:B------:R-:W-:Y:S02]  /*43f0*/  ISETP.GT.AND P2, PT, R95, 0x70, PT ;  /* 0x000000705f00780c */ /* 0x000fe40003f44270 */
[----:B------:R-:W-:Y:S02]  /*4400*/  FSEL R61, R102, -INF , P1 ;  /* 0xff800000663d7808 */ /* 0x000fe40000800000 */
[----:B------:R-:W-:Y:S01]  /*4410*/  FMNMX.FTZ R40, R69, R40, !PT ;  /* 0x0000002845287209 */ /* 0x000fe20007810000 */
[----:B------:R-:W2:Y:S01]  /*4420*/  MUFU.TANH R98, R98 ;  /* 0x0000006200627308 */ /* 0x000ea20000002400 */
[----:B------:R-:W-:-:S02]  /*4430*/  ISETP.GT.AND P1, PT, R95, 0x71, PT ;  /* 0x000000715f00780c */ /* 0x000fc40003f24270 */
[----:B------:R-:W-:Y:S02]  /*4440*/  FSEL R68, R104, -INF , P2 ;  /* 0xff80000068447808 */ /* 0x000fe40001000000 */
[----:B------:R-:W-:Y:S02]  /*4450*/  FMNMX.FTZ R15, R61, R40, !PT ;  /* 0x000000283d0f7209 */ /* 0x000fe40007810000 */
[----:B------:R-:W-:Y:S01]  /*4460*/  ISETP.GT.AND P2, PT, R95, 0x78, PT ;  /* 0x000000785f00780c */ /* 0x000fe20003f44270 */
[----:B------:R-:W3:Y:S01]  /*4470*/  MUFU.TANH R94, R94 ;  /* 0x0000005e005e7308 */ /* 0x000ee20000002400 */
[----:B-1----:R-:W-:Y:S02]  /*4480*/  FSEL R70, R105, -INF , P1 ;  /* 0xff80000069467808 */ /* 0x002fe40000800000 */
[----:B------:R-:W-:Y:S02]  /*4490*/  CS2R R104, SRZ ;  /* 0x0000000000687805 */ /* 0x000fe4000001ff00 */
[----:B------:R-:W-:-:S02]  /*44a0*/  FMNMX.FTZ R15, R68, R15, !PT ;  /* 0x0000000f440f7209 */ /* 0x000fc40007810000 */
[C---:B------:R-:W-:Y:S02]  /*44b0*/  ISETP.GT.AND P1, PT, R95.reuse, 0x79, PT ;  /* 0x000000795f00780c */ /* 0x040fe40003f24270 */
[----:B------:R-:W-:Y:S01]  /*44c0*/  FSEL R67, R106, -INF , P2 ;  /* 0xff8000006a437808 */ /* 0x000fe20001000000 */
[----:B------:R1:W-:Y:S01]  /*44d0*/  MUFU.EX2 R14, R71 ;  /* 0x00000047000e7308 */ /* 0x0003e20000000800 */
[----:B------:R-:W-:Y:S01]  /*44e0*/  FMNMX.FTZ R40, R70, R15, !PT ;  /* 0x0000000f46287209 */ /* 0x000fe20007810000 */
[----:B------:R-:W-:Y:S01]  /*44f0*/  FFMA.FTZ R15, R66, UR6, -R24 ;  /* 0x00000006420f7c23 */ /* 0x000fe20008010818 */
[----:B------:R-:W-:Y:S02]  /*4500*/  ISETP.GT.AND P2, PT, R95, 0x80, PT ;  /* 0x000000805f00780c */ /* 0x000fe40003f44270 */
[----:B------:R-:W-:-:S03]  /*4510*/  FMNMX.FTZ R40, R67, R40, !PT ;  /* 0x0000002843287209 */ /* 0x000fc60007810000 */
[----:B------:R4:W-:Y:S01]  /*4520*/  MUFU.EX2 R9, R11 ;  /* 0x0000000b00097308 */ /* 0x0009e20000000800 */
[----:B-1----:R-:W-:Y:S02]  /*4530*/  FSEL R71, R107, -INF , P1 ;  /* 0xff8000006b477808 */ /* 0x002fe40000800000 */
[----:B------:R-:W-:Y:S02]  /*4540*/  CS2R R106, SRZ ;  /* 0x00000000006a7805 */ /* 0x000fe4000001ff00 */
[----:B------:R-:W-:-:S04]  /*4550*/  ISETP.GT.AND P1, PT, R95, 0x81, PT ;  /* 0x000000815f00780c */ /* 0x000fc80003f24270 */
[----:B------:R-:W-:Y:S01]  /*4560*/  FSEL R66, R103, -INF , P1 ;  /* 0xff80000067427808 */ /* 0x000fe20000800000 */
[----:B------:R-:W-:Y:S01]  /*4570*/  MUFU.TANH R84, R84 ;  /* 0x0000005400547308 */ /* 0x000fe20000002400 */
[----:B----4-:R-:W-:-:S01]  /*4580*/  FFMA.FTZ R11, R74, UR6, -R24 ;  /* 0x000000064a0b7c23 */ /* 0x010fc20008010818 */
[----:B0-----:R-:W-:Y:S02]  /*4590*/  FSEL R74, R100, -INF , P2 ;  /* 0xff800000644a7808 */ /* 0x001fe40001000000 */
[----:B------:R-:W-:Y:S02]  /*45a0*/  CS2R R102, SRZ ;  /* 0x0000000000667805 */ /* 0x000fe4000001ff00 */
[C---:B------:R-:W-:Y:S02]  /*45b0*/  ISETP.GT.AND P2, PT, R95.reuse, 0x88, PT ;  /* 0x000000885f00780c */ /* 0x040fe40003f44270 */
[----:B------:R-:W-:Y:S02]  /*45c0*/  CS2R R100, SRZ ;  /* 0x0000000000647805 */ /* 0x000fe4000001ff00 */
[----:B------:R-:W-:Y:S01]  /*45d0*/  ISETP.GT.AND P1, PT, R95, 0x89, PT ;  /* 0x000000895f00780c */ /* 0x000fe20003f24270 */
[----:B------:R0:W-:Y:S08]  /*45e0*/  MUFU.EX2 R12, R75 ;  /* 0x0000004b000c7308 */ /* 0x0001f00000000800 */
[----:B------:R-:W1:Y:S01]  /*45f0*/  MUFU.TANH R86, R86 ;  /* 0x0000005600567308 */ /* 0x000e620000002400 */
[----:B0-----:R-:W-:Y:S01]  /*4600*/  FMNMX.FTZ R75, R71, R40, !PT ;  /* 0x00000028474b7209 */ /* 0x001fe20007810000 */
[----:B------:R-:W-:Y:S01]  /*4610*/  FFMA.FTZ R40, R47, UR6, -R24 ;  /* 0x000000062f287c23 */ /* 0x000fe20008010818 */
[----:B--2---:R-:W-:-:S02]  /*4620*/  FSEL R47, R98, -INF , P2 ;  /* 0xff800000622f7808 */ /* 0x004fc40001000000 */
[----:B------:R-:W-:Y:S02]  /*4630*/  CS2R R98, SRZ ;  /* 0x0000000000627805 */ /* 0x000fe4000001ff00 */
[----:B------:R-:W-:Y:S02]  /*4640*/  FMNMX.FTZ R75, R74, R75, !PT ;  /* 0x0000004b4a4b7209 */ /* 0x000fe40007810000 */
[----:B------:R-:W-:Y:S01]  /*4650*/  ISETP.GT.AND P2, PT, R95, 0x90, PT ;  /* 0x000000905f00780c */ /* 0x000fe20003f44270 */
[----:B------:R-:W0:Y:S01]  /*4660*/  MUFU.TANH R92, R92 ;  /* 0x0000005c005c7308 */ /* 0x000e220000002400 */
[----:B------:R-:W-:Y:S02]  /*4670*/  FMNMX.FTZ R96, R66, R75, !PT ;  /* 0x0000004b42607209 */ /* 0x000fe40007810000 */
[----:B---3--:R-:W-:Y:S02]  /*4680*/  FSEL R75, R94, -INF , P1 ;  /* 0xff8000005e4b7808 */ /* 0x008fe40000800000 */
[----:B------:R-:W-:-:S02]  /*4690*/  FMNMX.FTZ R96, R47, R96, !PT ;  /* 0x000000602f607209 */ /* 0x000fc40007810000 */
[----:B------:R-:W-:Y:S01]  /*46a0*/  ISETP.GT.AND P1, PT, R95, 0x91, PT ;  /* 0x000000915f00780c */ /* 0x000fe20003f24270 */
[----:B------:R-:W2:Y:S01]  /*46b0*/  MUFU.TANH R88, R88 ;  /* 0x0000005800587308 */ /* 0x000ea20000002400 */
[----:B------:R-:W-:Y:S02]  /*46c0*/  FMNMX.FTZ R96, R75, R96, !PT ;  /* 0x000000604b607209 */ /* 0x000fe40007810000 */
[----:B-1----:R-:W-:Y:S02]  /*46d0*/  FSEL R86, R86, -INF , P1 ;  /* 0xff80000056567808 */ /* 0x002fe40000800000 */
[----:B------:R-:W-:-:S03]  /*46e0*/  ISETP.GT.AND P1, PT, R95, 0x99, PT ;  /* 0x000000995f00780c */ /* 0x000fc60003f24270 */
[----:B------:R1:W-:Y:S08]  /*46f0*/  MUFU.EX2 R5, R85 ;  /* 0x0000005500057308 */ /* 0x0003f00000000800 */
[----:B------:R-:W-:Y:S01]  /*4700*/  MUFU.EX2 R25, R25 ;  /* 0x0000001900197308 */ /* 0x000fe20000000800 */
[----:B-1----:R-:W-:Y:S01]  /*4710*/  FSEL R85, R84, -INF , P2 ;  /* 0xff80000054557808 */ /* 0x002fe20001000000 */
[----:B------:R-:W-:Y:S01]  /*4720*/  FFMA.FTZ R84, R41, UR6, -R24 ;  /* 0x0000000629547c23 */ /* 0x000fe20008010818 */
[----:B------:R-:W-:-:S02]  /*4730*/  ISETP.GT.AND P2, PT, R95, 0x98, PT ;  /* 0x000000985f00780c */ /* 0x000fc40003f44270 */
[----:B------:R-:W-:Y:S02]  /*4740*/  FMNMX.FTZ R41, R85, R96, !PT ;  /* 0x0000006055297209 */ /* 0x000fe40007810000 */
[----:B0-----:R-:W-:Y:S01]  /*4750*/  FSEL R87, R92, -INF , P2 ;  /* 0xff8000005c577808 */ /* 0x001fe20001000000 */
[----:B------:R-:W0:Y:S01]  /*4760*/  MUFU.EX2 R28, R28 ;  /* 0x0000001c001c7308 */ /* 0x000e220000000800 */
[----:B------:R-:W-:Y:S02]  /*4770*/  FMNMX.FTZ R92, R86, R41, !PT ;  /* 0x00000029565c7209 */ /* 0x000fe40007810000 */
[----:B--2---:R-:W-:Y:S02]  /*4780*/  FSEL R88, R88, -INF , P1 ;  /* 0xff80000058587808 */ /* 0x004fe40000800000 */
[----:B------:R-:W-:-:S03]  /*4790*/  FMNMX.FTZ R41, R87, R92, !PT ;  /* 0x0000005c57297209 */ /* 0x000fc60007810000 */
[----:B------:R-:W-:Y:S01]  /*47a0*/  MUFU.EX2 R29, R29 ;  /* 0x0000001d001d7308 */ /* 0x000fe20000000800 */
[----:B------:R-:W-:Y:S01]  /*47b0*/  FMNMX.FTZ R91, R88, R41, !PT ;  /* 0x00000029585b7209 */ /* 0x000fe20007810000 */
[--C-:B------:R-:W-:Y:S01]  /*47c0*/  FFMA.FTZ R41, R46, UR6, -R24.reuse ;  /* 0x000000062e297c23 */ /* 0x100fe20008010818 */
[----:B------:R-:W-:-:S01]  /*47d0*/  FFMA.FTZ R46, R65, UR6, -R24 ;  /* 0x00000006412e7c23 */ /* 0x000fc20008010818 */
[--C-:B------:R-:W-:Y:S01]  /*47e0*/  FFMA.FTZ R65, R35, UR6, -R24.reuse ;  /* 0x0000000623417c23 */ /* 0x100fe20008010818 */
[----:B------:R-:W-:-:S01]  /*47f0*/  FFMA.FTZ R35, R64, UR6, -R24 ;  /* 0x0000000640237c23 */ /* 0x000fc20008010818 */
[----:B------:R-:W1:Y:S01]  /*4800*/  SHFL.BFLY PT, R92, R91, 0x2, 0x1f ;  /* 0x0c401f005b5c7f89 */ /* 0x000e6200000e0000 */
[----:B------:R-:W-:-:S01]  /*4810*/  FFMA.FTZ R64, R51, UR6, -R24 ;  /* 0x0000000633407c23 */ /* 0x000fc20008010818 */
[----:B------:R-:W2:Y:S01]  /*4820*/  MUFU.EX2 R32, R32 ;  /* 0x0000002000207308 */ /* 0x000ea20000000800 */
[----:B0-----:R-:W-:-:S07]  /*4830*/  FADD.FTZ R96, R25, R28 ;  /* 0x0000001c19607221 */ /* 0x001fce0000010000 */
[----:B------:R-:W-:Y:S08]  /*4840*/  MUFU.EX2 R33, R33 ;  /* 0x0000002100217308 */ /* 0x000ff00000000800 */
[----:B------:R-:W-:Y:S01]  /*4850*/  MUFU.EX2 R4, R93 ;  /* 0x0000005d00047308 */ /* 0x000fe20000000800 */
[----:B--2---:R-:W-:-:S04]  /*4860*/  F2FP.SATFINITE.E4M3.F32.PACK_AB_MERGE_C R217, R32, R29, RZ ;  /* 0x0000001d20d9723e */ /* 0x004fc800048070ff */
[----:B------:R-:W-:Y:S02]  /*4870*/  F2FP.SATFINITE.E4M3.F32.PACK_AB_MERGE_C R217, R28, R25, R217 ;  /* 0x000000191cd9723e */ /* 0x000fe400048070d9 */
[----:B-1----:R-:W-:Y:S01]  /*4880*/  FMNMX.FTZ R92, R91, R92, !PT ;  /* 0x0000005c5b5c7209 */ /* 0x002fe20007810000 */
[----:B------:R-:W-:Y:S04]  /*4890*/  MUFU.EX2 R3, R3 ;  /* 0x0000000300037308 */ /* 0x000fe80000000800 */
[----:B------:R-:W0:Y:S04]  /*48a0*/  SHFL.BFLY PT, R121, R92, 0x1, 0x1f ;  /* 0x0c201f005c797f89 */ /* 0x000e2800000e0000 */
[----:B------:R-:W1:Y:S08]  /*48b0*/  MUFU.EX2 R6, R6 ;  /* 0x0000000600067308 */ /* 0x000e700000000800 */
[----:B------:R-:W2:Y:S08]  /*48c0*/  MUFU.EX2 R8, R8 ;  /* 0x0000000800087308 */ /* 0x000eb00000000800 */
[----:B------:R-:W-:Y:S01]  /*48d0*/  MUFU.EX2 R11, R11 ;  /* 0x0000000b000b7308 */ /* 0x000fe20000000800 */
[----:B-1----:R-:W-:-:S02]  /*48e0*/  F2FP.SATFINITE.E4M3.F32.PACK_AB_MERGE_C R219, R6, R3, RZ ;  /* 0x0000000306db723e */ /* 0x002fc400048070ff */
[----:B0-----:R-:W-:Y:S01]  /*48f0*/  FMNMX.FTZ R121, R92, R121, !PT ;  /* 0x000000795c797209 */ /* 0x001fe20007810000 */
[----:B------:R-:W-:Y:S01]  /*4900*/  IMAD.U32 R92, RZ, RZ, UR6 ;  /* 0x00000006ff5c7e24 */ /* 0x000fe2000f8e00ff */
[----:B------:R-:W-:Y:S02]  /*4910*/  F2FP.SATFINITE.E4M3.F32.PACK_AB_MERGE_C R219, R4, R33, R219 ;  /* 0x0000002104db723e */ /* 0x000fe400048070db */
[C---:B------:R-:W-:Y:S01]  /*4920*/  FSETP.NEU.FTZ.AND P1, PT, R121.reuse, -INF , PT ;  /* 0xff8000007900780b */ /* 0x040fe20003f3d000 */
[----:B------:R-:W-:Y:S01]  /*4930*/  FFMA.FTZ R51, R121, R92, -8 ;  /* 0xc100000079337423 */ /* 0x000fe2000001005c */
[----:B------:R-:W-:Y:S01]  /*4940*/  MUFU.EX2 R20, R20 ;  /* 0x0000001400147308 */ /* 0x000fe20000000800 */
[----:B--2---:R-:W-:-:S03]  /*4950*/  F2FP.SATFINITE.E4M3.F32.PACK_AB_MERGE_C R213, R8, R5, R213 ;  /* 0x0000000508d5723e */ /* 0x004fc600048070d5 */
[----:B------:R-:W-:Y:S02]  /*4960*/  FSEL R92, R51, RZ, P1 ;  /* 0x000000ff335c7208 */ /* 0x000fe40000800000 */
[----:B------:R-:W-:Y:S02]  /*4970*/  PLOP3.LUT P1, PT, PT, PT, UP0, 0x80, 0x0 ;  /* 0x000000000000781c */ /* 0x000fe40003f2f008 */
        /* <DEDUP_REMOVED lines=46> */
[----:B0-----:R-:W-:-:S04]  /*4c60*/  F2FP.SATFINITE.E4M3.F32.PACK_AB_MERGE_C R216, R94, R51, RZ ;  /* 0x000000335ed8723e */ /* 0x001fc800048070ff */
[----:B------:R-:W-:-:S03]  /*4c70*/  F2FP.SATFINITE.E4M3.F32.PACK_AB_MERGE_C R216, R45, R44, R216 ;  /* 0x0000002c2dd8723e */ /* 0x000fc600048070d8 */
[----:B------:R0:W-:Y:S08]  /*4c80*/  MUFU.EX2 R93, R82 ;  /* 0x00000052005d7308 */ /* 0x0001f00000000800 */
[----:B------:R-:W-:Y:S01]  /*4c90*/  MUFU.EX2 R91, R78 ;  /* 0x0000004e005b7308 */ /* 0x000fe20000000800 */
[----:B0-----:R-:W-:-:S01]  /*4ca0*/  FADD.FTZ R82, R44, R45 ;  /* 0x0000002d2c527221 */ /* 0x001fc20000010000 */
[----:B------:R-:W-:-:S03]  /*4cb0*/  CS2R R44, SRZ ;  /* 0x00000000002c7805 */ /* 0x000fc6000001ff00 */
[----:B------:R-:W-:-:S03]  /*4cc0*/  FADD.FTZ R59, R51, R82 ;  /* 0x00000052333b7221 */ /* 0x000fc60000010000 */
[----:B------:R0:W-:Y:S01]  /*4cd0*/  MUFU.EX2 R78, R77 ;  /* 0x0000004d004e7308 */ /* 0x0001e20000000800 */
[----:B------:R-:W-:-:S01]  /*4ce0*/  FADD.FTZ R59, R94, R59 ;  /* 0x0000003b5e3b7221 */ /* 0x000fc20000010000 */
[----:B------:R-:W-:-:S03]  /*4cf0*/  CS2R R94, SRZ ;  /* 0x00000000005e7805 */ /* 0x000fc6000001ff00 */
[----:B-1----:R-:W-:-:S03]  /*4d00*/  FADD.FTZ R2, R36, R59 ;  /* 0x0000003b24027221 */ /* 0x002fc60000010000 */
[----:B------:R-:W1:Y:S01]  /*4d10*/  MUFU.EX2 R52, R52 ;  /* 0x0000003400347308 */ /* 0x000e620000000800 */
[----:B0-----:R-:W-:-:S01]  /*4d20*/  FADD.FTZ R77, R29, R96 ;  /* 0x000000601d4d7221 */ /* 0x001fc20000010000 */
[----:B--2---:R-:W-:-:S03]  /*4d30*/  FADD.FTZ R59, R37, R2 ;  /* 0x00000002253b7221 */ /* 0x004fc60000010000 */
[----:B------:R-:W-:-:S03]  /*4d40*/  FADD.FTZ R82, R32, R77 ;  /* 0x0000004d20527221 */ /* 0x000fc60000010000 */
[----:B------:R-:W0:Y:S01]  /*4d50*/  MUFU.EX2 R53, R53 ;  /* 0x0000003500357308 */ /* 0x000e220000000800 */
[----:B------:R-:W-:-:S04]  /*4d60*/  FADD.FTZ R77, R33, R82 ;  /* 0x00000052214d7221 */ /* 0x000fc80000010000 */
[----:B------:R-:W-:-:S03]  /*4d70*/  FADD.FTZ R82, R4, R77 ;  /* 0x0000004d04527221 */ /* 0x000fc60000010000 */
[----:B------:R-:W2:Y:S01]  /*4d80*/  MUFU.EX2 R76, R76 ;  /* 0x0000004c004c7308 */ /* 0x000ea20000000800 */
[----:B------:R-:W-:-:S01]  /*4d90*/  FADD.FTZ R77, R3, R82 ;  /* 0x00000052034d7221 */ /* 0x000fc20000010000 */
[----:B-1----:R-:W-:-:S03]  /*4da0*/  FADD.FTZ R2, R52, R59 ;  /* 0x0000003b34027221 */ /* 0x002fc60000010000 */
[----:B------:R-:W-:-:S03]  /*4db0*/  FADD.FTZ R24, R6, R77 ;  /* 0x0000004d06187221 */ /* 0x000fc60000010000 */
        /* <DEDUP_REMOVED lines=8> */
[----:B------:R-:W-:Y:S01]  /*4e40*/  FADD.FTZ R77, R7, R82 ;  /* 0x00000052074d7221 */ /* 0x000fe20000010000 */
[----:B------:R-:W-:Y:S02]  /*4e50*/  CS2R R36, SRZ ;  /* 0x0000000000247805 */ /* 0x000fe4000001ff00 */
[----:B------:R-:W-:Y:S01]  /*4e60*/  FADD.FTZ R59, R91, R24 ;  /* 0x000000185b3b7221 */ /* 0x000fe20000010000 */
[----:B------:R-:W-:-:S01]  /*4e70*/  FADD.FTZ R96, R10, R77 ;  /* 0x0000004d0a607221 */ /* 0x000fc20000010000 */
[----:B------:R-:W-:Y:S01]  /*4e80*/  FFMA.FTZ R24, R47, UR6, -R92 ;  /* 0x000000062f187c23 */ /* 0x000fe2000801085c */
[----:B------:R-:W2:Y:S01]  /*4e90*/  MUFU.EX2 R83, R83 ;  /* 0x0000005300537308 */ /* 0x000ea20000000800 */
[----:B-1----:R-:W-:-:S01]  /*4ea0*/  FADD.FTZ R82, R80, R59 ;  /* 0x0000003b50527221 */ /* 0x002fc20000010000 */
[----:B------:R-:W-:-:S02]  /*4eb0*/  F2FP.SATFINITE.E4M3.F32.PACK_AB_MERGE_C R212, R93, R80, RZ ;  /* 0x000000505dd4723e */ /* 0x000fc400048070ff */
[----:B------:R-:W-:Y:S01]  /*4ec0*/  CS2R R80, SRZ ;  /* 0x0000000000507805 */ /* 0x000fe2000001ff00 */
[----:B------:R-:W-:Y:S01]  /*4ed0*/  FADD.FTZ R59, R93, R82 ;  /* 0x000000525d3b7221 */ /* 0x000fe20000010000 */
[----:B------:R-:W-:Y:S02]  /*4ee0*/  F2FP.SATFINITE.E4M3.F32.PACK_AB_MERGE_C R212, R91, R76, R212 ;  /* 0x0000004c5bd4723e */ /* 0x000fe400048070d4 */
[----:B------:R-:W-:Y:S01]  /*4ef0*/  CS2R R92, SRZ ;  /* 0x00000000005c7805 */ /* 0x000fe2000001ff00 */
[----:B------:R-:W1:Y:S01]  /*4f00*/  MUFU.EX2 R72, R72 ;  /* 0x0000004800487308 */ /* 0x000e620000000800 */
[----:B0-----:R-:W-:-:S01]  /*4f10*/  FADD.FTZ R82, R48, R59 ;  /* 0x0000003b30527221 */ /* 0x001fc20000010000 */
[----:B------:R-:W-:-:S06]  /*4f20*/  CS2R R76, SRZ ;  /* 0x00000000004c7805 */ /* 0x000fcc000001ff00 */
[----:B------:R-:W0:Y:S01]  /*4f30*/  MUFU.EX2 R79, R79 ;  /* 0x0000004f004f7308 */ /* 0x000e220000000800 */
[----:B--2---:R-:W-:-:S07]  /*4f40*/  FADD.FTZ R59, R83, R82 ;  /* 0x00000052533b7221 */ /* 0x004fce0000010000 */
[----:B------:R2:W-:Y:S08]  /*4f50*/  MUFU.EX2 R2, R61 ;  /* 0x0000003d00027308 */ /* 0x0005f00000000800 */
[----:B------:R-:W3:Y:S01]  /*4f60*/  MUFU.EX2 R73, R73 ;  /* 0x0000004900497308 */ /* 0x000ee20000000800 */
[----:B--2---:R-:W-:-:S04]  /*4f70*/  FADD.FTZ R61, R9, R96 ;  /* 0x00000060093d7221 */ /* 0x004fc80000010000 */
[----:B------:R-:W-:-:S03]  /*4f80*/  FADD.FTZ R96, R12, R61 ;  /* 0x0000003d0c607221 */ /* 0x000fc60000010000 */
[----:B------:R-:W2:Y:S01]  /*4f90*/  MUFU.EX2 R57, R57 ;  /* 0x0000003900397308 */ /* 0x000ea20000000800 */
[----:B------:R-:W-:-:S01]  /*4fa0*/  FADD.FTZ R61, R11, R96 ;  /* 0x000000600b3d7221 */ /* 0x000fc20000010000 */
[----:B------:R-:W-:-:S03]  /*4fb0*/  CS2R R96, SRZ ;  /* 0x0000000000607805 */ /* 0x000fc6000001ff00 */
[C---:B------:R-:W-:Y:S01]  /*4fc0*/  FADD.FTZ R32, R14.reuse, R61 ;  /* 0x0000003d0e207221 */ /* 0x040fe20000010000 */
[----:B------:R-:W-:Y:S02]  /*4fd0*/  F2FP.SATFINITE.E4M3.F32.PACK_AB_MERGE_C R14, R14, R11, RZ ;  /* 0x0000000b0e0e723e */ /* 0x000fe400048070ff */
[----:B------:R1:W-:Y:S01]  /*4fe0*/  MUFU.EX2 R47, R70 ;  /* 0x00000046002f7308 */ /* 0x0003e20000000800 */
[----:B------:R-:W-:-:S01]  /*4ff0*/  FADD.FTZ R29, R13, R32 ;  /* 0x000000200d1d7221 */ /* 0x000fc20000010000 */
[----:B------:R-:W-:-:S03]  /*5000*/  F2FP.SATFINITE.E4M3.F32.PACK_AB_MERGE_C R215, R12, R9, R14 ;  /* 0x000000090cd7723e */ /* 0x000fc6000480700e */
[----:B------:R-:W-:-:S03]  /*5010*/  FADD.FTZ R52, R20, R29 ;  /* 0x0000001d14347221 */ /* 0x000fc60000010000 */
[----:B------:R-:W4:Y:S01]  /*5020*/  MUFU.EX2 R56, R56 ;  /* 0x0000003800387308 */ /* 0x000f220000000800 */
[----:B-1----:R-:W-:-:S01]  /*5030*/  FADD.FTZ R70, R72, R59 ;  /* 0x0000003b48467221 */ /* 0x002fc20000010000 */
[----:B------:R-:W-:Y:S01]  /*5040*/  FADD.FTZ R29, R21, R52 ;  /* 0x00000034151d7221 */ /* 0x000fe20000010000 */
[C---:B0-----:R-:W-:Y:S02]  /*5050*/  F2FP.SATFINITE.E4M3.F32.PACK_AB_MERGE_C R72, R79.reuse, R72, RZ ;  /* 0x000000484f48723e */ /* 0x041fe400048070ff */
[----:B------:R-:W-:Y:S01]  /*5060*/  CS2R R52, SRZ ;  /* 0x0000000000347805 */ /* 0x000fe2000001ff00 */
[----:B------:R-:W-:-:S01]  /*5070*/  FADD.FTZ R70, R79, R70 ;  /* 0x000000464f467221 */ /* 0x000fc20000010000 */
[----:B------:R-:W-:Y:S01]  /*5080*/  F2FP.SATFINITE.E4M3.F32.PACK_AB_MERGE_C R214, R83, R48, R72 ;  /* 0x0000003053d6723e */ /* 0x000fe20004807048 */
[----:B------:R-:W0:Y:S02]  /*5090*/  MUFU.EX2 R58, R58 ;  /* 0x0000003a003a7308 */ /* 0x000e240000000800 */
[----:B---3--:R-:W-:-:S01]  /*50a0*/  FADD.FTZ R3, R73, R70 ;  /* 0x0000004649037221 */ /* 0x008fc20000010000 */
[----:B------:R-:W-:-:S03]  /*50b0*/  CS2R R82, SRZ ;  /* 0x0000000000527805 */ /* 0x000fc6000001ff00 */
[----:B------:R-:W-:Y:S02]  /*50c0*/  FADD.FTZ R32, R78, R3 ;  /* 0x000000034e207221 */ /* 0x000fe40000010000 */
[----:B------:R-:W1:Y:S02]  /*50d0*/  MUFU.EX2 R15, R15 ;  /* 0x0000000f000f7308 */ /* 0x000e640000000800 */
[----:B--2---:R-:W-:-:S01]  /*50e0*/  FADD.FTZ R3, R57, R32 ;  /* 0x0000002039037221 */ /* 0x004fc20000010000 */
[C---:B----4-:R-:W-:Y:S01]  /*50f0*/  FADD.FTZ R32, R56.reuse, R29 ;  /* 0x0000001d38207221 */ /* 0x050fe20000010000 */
[----:B------:R-:W-:Y:S02]  /*5100*/  F2FP.SATFINITE.E4M3.F32.PACK_AB_MERGE_C R21, R56, R21, RZ ;  /* 0x000000153815723e */ /* 0x000fe400048070ff */
[----:B------:R-:W-:Y:S02]  /*5110*/  CS2R R28, SRZ ;  /* 0x00000000001c7805 */ /* 0x000fe4000001ff00 */
[----:B------:R-:W-:Y:S01]  /*5120*/  F2FP.SATFINITE.E4M3.F32.PACK_AB_MERGE_C R209, R20, R13, R21 ;  /* 0x0000000d14d1723e */ /* 0x000fe20004807015 */
[----:B------:R-:W2:Y:S01]  /*5130*/  MUFU.EX2 R49, R49 ;  /* 0x0000003100317308 */ /* 0x000ea20000000800 */
[----:B0-----:R-:W-:-:S01]  /*5140*/  FADD.FTZ R10, R58, R3 ;  /* 0x000000033a0a7221 */ /* 0x001fc20000010000 */
[----:B------:R-:W-:-:S02]  /*5150*/  F2FP.SATFINITE.E4M3.F32.PACK_AB_MERGE_C R57, R58, R57, RZ ;  /* 0x000000393a39723e */ /* 0x000fc400048070ff */
[----:B------:R-:W-:Y:S02]  /*5160*/  CS2R R58, SRZ ;  /* 0x00000000003a7805 */ /* 0x000fe4000001ff00 */
[----:B------:R-:W-:Y:S02]  /*5170*/  F2FP.SATFINITE.E4M3.F32.PACK_AB_MERGE_C R208, R78, R73, R57 ;  /* 0x000000494ed0723e */ /* 0x000fe40004807039 */
[----:B------:R-:W-:Y:S01]  /*5180*/  CS2R R78, SRZ ;  /* 0x00000000004e7805 */ /* 0x000fe2000001ff00 */
[----:B------:R-:W0:Y:S01]  /*5190*/  MUFU.EX2 R40, R40 ;  /* 0x0000002800287308 */ /* 0x000e220000000800 */
[----:B-1----:R-:W-:-:S01]  /*51a0*/  FADD.FTZ R11, R15, R32 ;  /* 0x000000200f0b7221 */ /* 0x002fc20000010000 */
[----:B------:R-:W-:Y:S02]  /*51b0*/  CS2R R72, SRZ ;  /* 0x0000000000487805 */ /* 0x000fe4000001ff00 */
[----:B------:R-:W-:Y:S02]  /*51c0*/  CS2R R56, SRZ ;  /* 0x0000000000387805 */ /* 0x000fe4000001ff00 */
[----:B------:R-:W-:-:S02]  /*51d0*/  CS2R R32, SRZ ;  /* 0x0000000000207805 */ /* 0x000fc4000001ff00 */
        /* <DEDUP_REMOVED lines=13> */
[----:B------:R-:W-:-:S03]  /*52b0*/  F2FP.SATFINITE.E4M3.F32.PACK_AB_MERGE_C R211, R40, R15, R43 ;  /* 0x0000000f28d3723e */ /* 0x000fc6000480702b */
[----:B------:R-:W1:Y:S01]  /*52c0*/  MUFU.EX2 R90, R90 ;  /* 0x0000005a005a7308 */ /* 0x000e620000000800 */
[C---:B--2---:R-:W-:Y:S01]  /*52d0*/  F2FP.SATFINITE.E4M3.F32.PACK_AB_MERGE_C R62, R89.reuse, R62, RZ ;  /* 0x0000003e593e723e */ /* 0x044fe200048070ff */
[----:B------:R-:W-:-:S03]  /*52e0*/  FADD.FTZ R89, R89, R4 ;  /* 0x0000000459597221 */ /* 0x000fc60000010000 */
[----:B------:R-:W-:Y:S02]  /*52f0*/  F2FP.SATFINITE.E4M3.F32.PACK_AB_MERGE_C R210, R60, R49, R62 ;  /* 0x000000313cd2723e */ /* 0x000fe4000480703e */
[----:B------:R-:W-:Y:S02]  /*5300*/  CS2R R60, SRZ ;  /* 0x00000000003c7805 */ /* 0x000fe4000001ff00 */
[----:B------:R-:W-:Y:S01]  /*5310*/  CS2R R48, SRZ ;  /* 0x0000000000307805 */ /* 0x000fe2000001ff00 */
        /* <DEDUP_REMOVED lines=15> */
[----:B------:R-:W-:Y:S01]  /*5410*/  CS2R R90, SRZ ;  /* 0x00000000005a7805 */ /* 0x000fe2000001ff00 */
[----:B------:R-:W2:Y:S01]  /*5420*/  MUFU.EX2 R68, R68 ;  /* 0x0000004400447308 */ /* 0x000ea20000000800 */
[----:B0-----:R-:W-:-:S01]  /*5430*/  FADD.FTZ R7, R50, R7 ;  /* 0x0000000732077221 */ /* 0x001fc20000010000 */
[----:B------:R-:W-:Y:S02]  /*5440*/  F2FP.SATFINITE.E4M3.F32.PACK_AB_MERGE_C R41, R50, R41, RZ ;  /* 0x000000293229723e */ /* 0x000fe400048070ff */
[----:B------:R-:W-:Y:S02]  /*5450*/  CS2R R62, SRZ ;  /* 0x00000000003e7805 */ /* 0x000fe4000001ff00 */
[----:B------:R-:W-:-:S02]  /*5460*/  CS2R R50, SRZ ;  /* 0x0000000000327805 */ /* 0x000fc4000001ff00 */
[----:B------:R-:W-:Y:S02]  /*5470*/  F2FP.SATFINITE.E4M3.F32.PACK_AB_MERGE_C R205, R42, R27, R41 ;  /* 0x0000001b2acd723e */ /* 0x000fe40004807029 */
[----:B------:R-:W-:Y:S01]  /*5480*/  CS2R R42, SRZ ;  /* 0x00000000002a7805 */ /* 0x000fe2000001ff00 */
[----:B------:R-:W0:Y:S01]  /*5490*/  MUFU.EX2 R55, R55 ;  /* 0x0000003700377308 */ /* 0x000e220000000800 */
[----:B-1----:R-:W-:-:S01]  /*54a0*/  FADD.FTZ R4, R46, R7 ;  /* 0x000000072e047221 */ /* 0x002fc20000010000 */
[----:B------:R-:W-:-:S06]  /*54b0*/  CS2R R40, SRZ ;  /* 0x0000000000287805 */ /* 0x000fcc000001ff00 */
[----:B------:R-:W1:Y:S01]  /*54c0*/  MUFU.EX2 R54, R54 ;  /* 0x0000003600367308 */ /* 0x000e620000000800 */
[----:B--2---:R-:W-:-:S04]  /*54d0*/  FADD.FTZ R2, R68, R5 ;  /* 0x0000000544027221 */ /* 0x004fc80000010000 */
[----:B------:R-:W-:-:S03]  /*54e0*/  FADD.FTZ R2, R47, R2 ;  /* 0x000000022f027221 */ /* 0x000fc60000010000 */
[----:B------:R-:W2:Y:S01]  /*54f0*/  MUFU.EX2 R67, R67 ;  /* 0x0000004300437308 */ /* 0x000ea20000000800 */
[----:B0-----:R-:W-:-:S07]  /*5500*/  FADD.FTZ R5, R55, R4 ;  /* 0x0000000437057221 */ /* 0x001fce0000010000 */
[----:B------:R-:W0:Y:S01]  /*5510*/  MUFU.EX2 R65, R65 ;  /* 0x0000004100417308 */ /* 0x000e220000000800 */
[----:B-1----:R-:W-:-:S07]  /*5520*/  FADD.FTZ R4, R54, R5 ;  /* 0x0000000536047221 */ /* 0x002fce0000010000 */
[----:B------:R1:W3:Y:S01]  /*5530*/  MUFU.EX2 R6, R71 ;  /* 0x0000004700067308 */ /* 0x0002e20000000800 */
[----:B--2---:R-:W-:-:S07]  /*5540*/  FADD.FTZ R5, R67, R2 ;  /* 0x0000000243057221 */ /* 0x004fce0000010000 */
[----:B------:R-:W2:Y:S01]  /*5550*/  MUFU.EX2 R35, R35 ;  /* 0x0000002300237308 */ /* 0x000ea20000000800 */
[----:B0-----:R-:W-:-:S01]  /*5560*/  FADD.FTZ R4, R65, R4 ;  /* 0x0000000441047221 */ /* 0x001fc20000010000 */
[----:B------:R-:W-:Y:S02]  /*5570*/  F2FP.SATFINITE.E4M3.F32.PACK_AB_MERGE_C R54, R65, R54, RZ ;  /* 0x000000364136723e */ /* 0x000fe400048070ff */
[----:B-1----:R-:W-:Y:S02]  /*5580*/  CS2R R70, SRZ ;  /* 0x0000000000467805 */ /* 0x002fe4000001ff00 */
[----:B------:R-:W-:Y:S02]  /*5590*/  F2FP.SATFINITE.E4M3.F32.PACK_AB_MERGE_C R207, R55, R46, R54 ;  /* 0x0000002e37cf723e */ /* 0x000fe40004807036 */
[----:B------:R-:W-:Y:S01]  /*55a0*/  CS2R R54, SRZ ;  /* 0x0000000000367805 */ /* 0x000fe2000001ff00 */
[----:B------:R-:W0:Y:S01]  /*55b0*/  MUFU.EX2 R74, R74 ;  /* 0x0000004a004a7308 */ /* 0x000e220000000800 */
[----:B---3--:R-:W-:-:S01]  /*55c0*/  FADD.FTZ R5, R6, R5 ;  /* 0x0000000506057221 */ /* 0x008fc20000010000 */
[----:B------:R-:W-:-:S04]  /*55d0*/  F2FP.SATFINITE.E4M3.F32.PACK_AB_MERGE_C R67, R6, R67, RZ ;  /* 0x000000430643723e */ /* 0x000fc800048070ff */
[----:B------:R-:W-:Y:S02]  /*55e0*/  F2FP.SATFINITE.E4M3.F32.PACK_AB_MERGE_C R206, R47, R68, R67 ;  /* 0x000000442fce723e */ /* 0x000fe40004807043 */
[----:B------:R-:W-:Y:S01]  /*55f0*/  CS2R R68, SRZ ;  /* 0x0000000000447805 */ /* 0x000fe2000001ff00 */
[----:B------:R-:W1:Y:S01]  /*5600*/  MUFU.EX2 R64, R64 ;  /* 0x0000004000407308 */ /* 0x000e620000000800 */
[----:B--2---:R-:W-:-:S01]  /*5610*/  FADD.FTZ R7, R35, R4 ;  /* 0x0000000423077221 */ /* 0x004fc20000010000 */
[----:B------:R-:W-:-:S06]  /*5620*/  CS2R R46, SRZ ;  /* 0x00000000002e7805 */ /* 0x000fcc000001ff00 */
[----:B------:R2:W3:Y:S01]  /*5630*/  MUFU.EX2 R3, R66 ;  /* 0x0000004200037308 */ /* 0x0004e20000000800 */
[----:B0-----:R-:W-:-:S07]  /*5640*/  FADD.FTZ R2, R74, R5 ;  /* 0x000000054a027221 */ /* 0x001fce0000010000 */
[----:B------:R-:W0:Y:S01]  /*5650*/  MUFU.EX2 R39, R39 ;  /* 0x0000002700277308 */ /* 0x000e220000000800 */
[----:B-1----:R-:W-:-:S01]  /*5660*/  FADD.FTZ R4, R64, R7 ;  /* 0x0000000740047221 */ /* 0x002fc20000010000 */
[----:B--2---:R-:W-:-:S06]  /*5670*/  CS2R R66, SRZ ;  /* 0x0000000000427805 */ /* 0x004fcc000001ff00 */
[----:B------:R-:W1:Y:S01]  /*5680*/  MUFU.EX2 R24, R24 ;  /* 0x0000001800187308 */ /* 0x000e620000000800 */
[----:B---3--:R-:W-:-:S07]  /*5690*/  FADD.FTZ R7, R3, R2 ;  /* 0x0000000203077221 */ /* 0x008fce0000010000 */
[----:B------:R-:W2:Y:S01]  /*56a0*/  MUFU.EX2 R38, R38 ;  /* 0x0000002600267308 */ /* 0x000ea20000000800 */
[----:B0-----:R-:W-:-:S07]  /*56b0*/  FADD.FTZ R9, R39, R4 ;  /* 0x0000000427097221 */ /* 0x001fce0000010000 */
[----:B------:R-:W0:Y:S01]  /*56c0*/  MUFU.EX2 R75, R75 ;  /* 0x0000004b004b7308 */ /* 0x000e220000000800 */
[----:B-1----:R-:W-:-:S07]  /*56d0*/  FADD.FTZ R2, R24, R7 ;  /* 0x0000000718027221 */ /* 0x002fce0000010000 */
[----:B------:R-:W1:Y:S01]  /*56e0*/  MUFU.EX2 R31, R31 ;  /* 0x0000001f001f7308 */ /* 0x000e620000000800 */
[C---:B--2---:R-:W-:Y:S01]  /*56f0*/  F2FP.SATFINITE.E4M3.F32.PACK_AB_MERGE_C R39, R38.reuse, R39, RZ ;  /* 0x000000272627723e */ /* 0x044fe200048070ff */
[----:B------:R-:W-:-:S03]  /*5700*/  FADD.FTZ R38, R38, R9 ;  /* 0x0000000926267221 */ /* 0x000fc60000010000 */
[----:B------:R-:W-:Y:S02]  /*5710*/  F2FP.SATFINITE.E4M3.F32.PACK_AB_MERGE_C R201, R64, R35, R39 ;  /* 0x0000002340c9723e */ /* 0x000fe40004807027 */
[----:B------:R-:W-:Y:S01]  /*5720*/  CS2R R64, SRZ ;  /* 0x0000000000407805 */ /* 0x000fe2000001ff00 */
[----:B------:R-:W2:Y:S01]  /*5730*/  MUFU.EX2 R85, R85 ;  /* 0x0000005500557308 */ /* 0x000ea20000000800 */
[----:B0-----:R-:W-:-:S01]  /*5740*/  FADD.FTZ R2, R75, R2 ;  /* 0x000000024b027221 */ /* 0x001fc20000010000 */
[----:B------:R-:W-:-:S04]  /*5750*/  F2FP.SATFINITE.E4M3.F32.PACK_AB_MERGE_C R24, R75, R24, RZ ;  /* 0x000000184b18723e */ /* 0x000fc800048070ff */
[----:B------:R-:W-:Y:S02]  /*5760*/  F2FP.SATFINITE.E4M3.F32.PACK_AB_MERGE_C R200, R3, R74, R24 ;  /* 0x0000004a03c8723e */ /* 0x000fe40004807018 */
[----:B------:R-:W-:Y:S01]  /*5770*/  CS2R R74, SRZ ;  /* 0x00000000004a7805 */ /* 0x000fe2000001ff00 */
[----:B------:R-:W0:Y:S01]  /*5780*/  MUFU.EX2 R30, R30 ;  /* 0x0000001e001e7308 */ /* 0x000e220000000800 */
[----:B-1----:R-:W-:-:S01]  /*5790*/  FADD.FTZ R9, R31, R38 ;  /* 0x000000261f097221 */ /* 0x002fc20000010000 */
[----:B------:R-:W-:Y:S02]  /*57a0*/  CS2R R38, SRZ ;  /* 0x0000000000267805 */ /* 0x000fe4000001ff00 */
[----:B------:R-:W-:-:S04]  /*57b0*/  CS2R R24, SRZ ;  /* 0x0000000000187805 */ /* 0x000fc8000001ff00 */
[----:B------:R-:W1:Y:S01]  /*57c0*/  MUFU.EX2 R86, R86 ;  /* 0x0000005600567308 */ /* 0x000e620000000800 */
[----:B--2---:R-:W-:-:S07]  /*57d0*/  FADD.FTZ R7, R85, R2 ;  /* 0x0000000255077221 */ /* 0x004fce0000010000 */
[----:B------:R-:W-:Y:S01]  /*57e0*/  MUFU.EX2 R34, R34 ;  /* 0x0000002200227308 */ /* 0x000fe20000000800 */
[----:B0-----:R-:W-:-:S07]  /*57f0*/  FADD.FTZ R9, R30, R9 ;  /* 0x000000091e097221 */ /* 0x001fce0000010000 */
[----:B------:R0:W2:Y:S01]  /*5800*/  MUFU.EX2 R5, R26 ;  /* 0x0000001a00057308 */ /* 0x0000a20000000800 */
[----:B-1----:R-:W-:-:S07]  /*5810*/  FADD.FTZ R2, R86, R7 ;  /* 0x0000000756027221 */ /* 0x002fce0000010000 */
[----:B------:R-:W1:Y:S01]  /*5820*/  MUFU.EX2 R87, R87 ;  /* 0x0000005700577308 */ /* 0x000e620000000800 */
[----:B0-----:R-:W-:-:S07]  /*5830*/  CS2R R26, SRZ ;  /* 0x00000000001a7805 */ /* 0x001fce000001ff00 */
[----:B------:R-:W0:Y:S01]  /*5840*/  MUFU.EX2 R88, R88 ;  /* 0x0000005800587308 */ /* 0x000e220000000800 */
[----:B--2---:R-:W-:Y:S01]  /*5850*/  F2FP.SATFINITE.E4M3.F32.PACK_AB_MERGE_C R6, R5, R34, RZ ;  /* 0x000000220506723e */ /* 0x004fe200048070ff */
[----:B------:R-:W-:-:S03]  /*5860*/  FADD.FTZ R34, R34, R9 ;  /* 0x0000000922227221 */ /* 0x000fc60000010000 */
[----:B------:R-:W-:Y:S02]  /*5870*/  F2FP.SATFINITE.E4M3.F32.PACK_AB_MERGE_C R203, R30, R31, R6 ;  /* 0x0000001f1ecb723e */ /* 0x000fe40004807006 */
[----:B------:R-:W-:Y:S01]  /*5880*/  CS2R R30, SRZ ;  /* 0x00000000001e7805 */ /* 0x000fe2000001ff00 */
[----:B-1----:R-:W-:Y:S01]  /*5890*/  FADD.FTZ R3, R87, R2 ;  /* 0x0000000257037221 */ /* 0x002fe20000010000 */
[----:B------:R-:W-:-:S01]  /*58a0*/  FADD.FTZ R2, R5, R34 ;  /* 0x0000002205027221 */ /* 0x000fc20000010000 */
[----:B------:R-:W-:Y:S02]  /*58b0*/  CS2R R34, SRZ ;  /* 0x0000000000227805 */ /* 0x000fe4000001ff00 */
[C---:B0-----:R-:W-:Y:S01]  /*58c0*/  F2FP.SATFINITE.E4M3.F32.PACK_AB_MERGE_C R4, R88.reuse, R87, RZ ;  /* 0x000000575804723e */ /* 0x041fe200048070ff */
[----:B------:R-:W-:Y:S01]  /*58d0*/  FADD.FTZ R3, R88, R3 ;  /* 0x0000000358037221 */ /* 0x000fe20000010000 */
[----:B------:R-:W-:Y:S02]  /*58e0*/  CS2R R88, SRZ ;  /* 0x0000000000587805 */ /* 0x000fe4000001ff00 */
[----:B------:R-:W-:-:S02]  /*58f0*/  F2FP.SATFINITE.E4M3.F32.PACK_AB_MERGE_C R202, R86, R85, R4 ;  /* 0x0000005556ca723e */ /* 0x000fc40004807004 */
        /* <DEDUP_REMOVED lines=9> */
[----:B------:R-:W-:-:S05]  /*5990*/  ULDC UR52, c[0x0][0x988] ;  /* 0x0002620000347ab9 */ /* 0x000fca0000000800 */
.L_x_5829:
[----:B------:R-:W-:Y:S01]  /*59a0*/  ISETP.NE.AND P2, PT, RZ, UR40, PT ;  /* 0x00000028ff007c0c */ /* 0x000fe2000bf45270 */
[----:B------:R-:W-:-:S04]  /*59b0*/  UISETP.NE.AND UP0, UPT, UR55, 0x1, UPT ;  /* 0x000000013700788c */ /* 0x000fc8000bf05270 */
[----:B------:R-:W-:-:S04]  /*59c0*/  USEL UR44, URZ, 0x1, UP0 ;  /* 0x000000013f2c7887 */ /* 0x000fc80008000000 */
[----:B------:R-:W-:-:S04]  /*59d0*/  ULOP3.LUT UR44, UR57, UR44, URZ, 0x3c, !UPT ;  /* 0x0000002c392c7292 */ /* 0x000fc8000f8e3c3f */
[----:B------:R-:W-:Y:S08]  /*59e0*/  @P2 BRA `(.L_x_5819) ;  /* 0x0000000000382947 */ /* 0x000ff00003800000 */
[----:B------:R-:W-:Y:S05]  /*59f0*/  @!P0 BRA `(.L_x_5820) ;  /* 0x0000000000048947 */ /* 0x000fea0003800000 */
[----:B------:R-:W-:Y:S01]  /*5a00*/  BPT.TRAP 0x1 ;  /* 0x000000040000795c */ /* 0x000fe20000300000 */
.L_x_5820:
        /* <DEDUP_REMOVED lines=9> */
.L_x_5821:
[----:B-1----:R-:W-:Y:S05]  /*5aa0*/  @P1 BRA `(.L_x_5819) ;  /* 0x0000000000081947 */ /* 0x002fea0003800000 */
[----:B------:R-:W1:Y:S02]  /*5ab0*/  SYNCS.PHASECHK.TRANS64.TRYWAIT P1, [UR6+0x33430], R6 ;  /* 0x03343006ff0075a7 */ /* 0x000e640008020146 */
[----:B-1----:R-:W-:Y:S05]  /*5ac0*/  @!P1 BRA `(.L_x_5822) ;  /* 0x0000011400a49947 */ /* 0x002fea0003800000 */
.L_x_5819:
[----:B-1----:R-:W1:Y:S01]  /*5ad0*/  S2R R7, SR_TID.X ;  /* 0x0000000000077919 */ /* 0x002e620000002100 */
[----:B------:R-:W-:Y:S01]  /*5ae0*/  UIADD3 UR43, UR55, 0x1, URZ ;  /* 0x00000001372b7890 */ /* 0x000fe2000fffe03f */
[----:B------:R-:W-:Y:S01]  /*5af0*/  UMOV UR27, 0x80000020 ;  /* 0x80000020001b7882 */ /* 0x000fe20000000000 */
[----:B------:R-:W-:Y:S02]  /*5b00*/  UMOV UR28, UR24 ;  /* 0x00000018001c7c82 */ /* 0x000fe40008000000 */
[----:B------:R-:W-:Y:S01]  /*5b10*/  UISETP.NE.AND UP0, UPT, UR43, 0x2, UPT ;  /* 0x000000022b00788c */ /* 0x000fe2000bf05270 */
[----:B------:R-:W-:Y:S01]  /*5b20*/  UMOV UR29, UR25 ;  /* 0x00000019001d7c82 */ /* 0x000fe20008000000 */
[----:B------:R-:W-:Y:S02]  /*5b30*/  UMOV UR31, 0x80000020 ;  /* 0x80000020001f7882 */ /* 0x000fe40000000000 */
[----:B------:R-:W-:Y:S01]  /*5b40*/  USEL UR43, UR43, URZ, UP0 ;  /* 0x0000003f2b2b7287 */ /* 0x000fe20008000000 */
[----:B------:R-:W-:Y:S01]  /*5b50*/  UMOV UR32, UR24 ;  /* 0x0000001800207c82 */ /* 0x000fe20008000000 */
[----:B------:R-:W-:-:S02]  /*5b60*/  UMOV UR33, UR25 ;  /* 0x0000001900217c82 */ /* 0x000fc40008000000 */
[----:B------:R-:W-:Y:S01]  /*5b70*/  UIMAD UR58, UR43, 0x780, UR47 ;  /* 0x000007802b3a78a4 */ /* 0x000fe2000f8e022f */
[----:B------:R-:W-:Y:S01]  /*5b80*/  UMOV UR35, 0x80000020 ;  /* 0x8000002000237882 */ /* 0x000fe20000000000 */
[----:B------:R-:W-:Y:S02]  /*5b90*/  UMOV UR7, 0x80000020 ;  /* 0x8000002000077882 */ /* 0x000fe40000000000 */
[----:B------:R-:W-:Y:S02]  /*5ba0*/  UIADD3 UR30, UR58, 0x80, URZ ;  /* 0x000000803a1e7890 */ /* 0x000fe4000fffe03f */
[----:B------:R-:W-:Y:S02]  /*5bb0*/  UIADD3 UR34, UR58, 0x100, URZ ;  /* 0x000001003a227890 */ /* 0x000fe4000fffe03f */
[----:B------:R-:W-:Y:S01]  /*5bc0*/  UMOV UR26, UR58 ;  /* 0x0000003a001a7c82 */ /* 0x000fe20008000000 */
[----:B------:R-:W-:Y:S02]  /*5bd0*/  UIADD3 UR6, UR58, 0x200, URZ ;  /* 0x000002003a067890 */ /* 0x000fe4000fffe03f */
[----:B------:R-:W-:Y:S01]  /*5be0*/  UIADD3 UR10, UR58, 0x202, URZ ;  /* 0x000002023a0a7890 */ /* 0x000fe2000fffe03f */
[----:B------:R-:W-:Y:S01]  /*5bf0*/  UMOV UR11, 0x80000020 ;  /* 0x80000020000b7882 */ /* 0x000fe20000000000 */
[----:B------:R-:W-:Y:S01]  /*5c00*/  UIADD3 UR14, UR58, 0x282, URZ ;  /* 0x000002823a0e7890 */ /* 0x000fe2000fffe03f */
[----:B------:R-:W-:Y:S01]  /*5c10*/  UMOV UR15, 0x80000020 ;  /* 0x80000020000f7882 */ /* 0x000fe20000000000 */
[----:B------:R-:W-:Y:S01]  /*5c20*/  UIADD3 UR18, UR58, 0x500, URZ ;  /* 0x000005003a127890 */ /* 0x000fe2000fffe03f */
[----:B-1----:R-:W-:Y:S01]  /*5c30*/  SHF.R.U32.HI R7, RZ, 0x7, R7 ;  /* 0x00000007ff077819 */ /* 0x002fe20000011607 */
[----:B------:R-:W-:Y:S01]  /*5c40*/  UMOV UR19, 0x80000020 ;  /* 0x8000002000137882 */ /* 0x000fe20000000000 */
[----:B------:R-:W-:Y:S01]  /*5c50*/  UIADD3 UR22, UR58, 0x502, URZ ;  /* 0x000005023a167890 */ /* 0x000fe2000fffe03f */
[----:B------:R-:W-:-:S02]  /*5c60*/  UMOV UR23, 0x80000020 ;  /* 0x8000002000177882 */ /* 0x000fc40000000000 */
[----:B0-----:R-:W-:-:S05]  /*5c70*/  VIADD R6, R7, 0x8 ;  /* 0x0000000807067836 */ /* 0x001fca0000000000 */
[----:B------:R0:W-:Y:S06]  /*5c80*/  BAR.SYNC.DEFER_BLOCKING R6, 0x100 ;  /* 0x000400060000751d */ /* 0x0001ec0000010000 */
[----:B------:R-:W-:-:S06]  /*5c90*/  WARPGROUP.ARRIVE ;  /* 0x00000000000079c5 */ /* 0x000fcc0000000000 */
[----:B------:R-:W-:Y:S01]  /*5ca0*/  QGMMA.64x32x32.F32.E4M3.E4M3 R184, gdesc[UR24], RZ, !UPT, gsb0 ;  /* 0x0060000018b879f3 */ /* 0x000fe2000c0008ff */
[----:B------:R-:W-:Y:S01]  /*5cb0*/  UIADD3 UR26, UR58, 0x180, URZ ;  /* 0x000001803a1a7890 */ /* 0x000fe2000fffe03f */
        /* <DEDUP_REMOVED lines=160> */
.L_x_5824:
[----:B------:R-:W-:Y:S01]  /*66c0*/  ULEA UR6, UR55, UR41, 0x3 ;  /* 0x0000002937067291 */ /* 0x000fe2000f8e183f */
[----:B------:R-:W-:-:S05]  /*66d0*/  IMAD.U32 R6, RZ, RZ, UR57 ;  /* 0x00000039ff067e24 */ /* 0x000fca000f8e00ff */
[----:B------:R-:W-:-:S04]  /*66e0*/  SHF.L.U32 R6, R6, 0x1f, RZ ;  /* 0x0000001f06067819 */ /* 0x000fc800000006ff */
[----:B------:R0:W1:Y:S01]  /*66f0*/  SYNCS.PHASECHK.TRANS64.TRYWAIT P1, [UR6+0x33450], R6 ;  /* 0x03345006ff0075a7 */ /* 0x0000620008020146 */
[----:B------:R-:W-:Y:S05]  /*6700*/  @!P0 BRA `(.L_x_5825) ;  /* 0x0000000000048947 */ /* 0x000fea0003800000 */
[----:B------:R-:W-:Y:S01]  /*6710*/  BPT.TRAP 0x1 ;  /* 0x000000040000795c */ /* 0x000fe20000300000 */
.L_x_5825:
[----:B-1----:R-:W-:Y:S05]  /*6720*/  @P1 BRA `(.L_x_5823) ;  /* 0x0000000000081947 */ /* 0x002fea0003800000 */
[----:B------:R-:W1:Y:S02]  /*6730*/  SYNCS.PHASECHK.TRANS64.TRYWAIT P1, [UR6+0x33450], R6 ;  /* 0x03345006ff0075a7 */ /* 0x000e640008020146 */
[----:B-1----:R-:W-:Y:S05]  /*6740*/  @!P1 BRA `(.L_x_5826) ;  /* 0x00000108009c9947 */ /* 0x002fea0003800000 */
.L_x_5823:
        /* <DEDUP_REMOVED lines=36> */
.L_x_5827:
[----:B------:R-:W-:Y:S01]  /*6990*/  UISETP.NE.AND UP0, UPT, UR49, URZ, UPT ;  /* 0x0000003f3100728c */ /* 0x000fe2000bf05270 */
[C---:B------:R-:W-:Y:S01]  /*69a0*/  FMUL.FTZ R13, R0.reuse, R191 ;  /* 0x000000bf000d7220 */ /* 0x040fe20000410000 */
[C---:B------:R-:W-:Y:S01]  /*69b0*/  FMUL.FTZ R191, R0.reuse, R156 ;  /* 0x0000009c00bf7220 */ /* 0x040fe20000410000 */
[----:B------:R-:W-:Y:S01]  /*69c0*/  FMUL.FTZ R11, R0, R189 ;  /* 0x000000bd000b7220 */ /* 0x000fe20000410000 */
[----:B------:R-:W-:Y:S02]  /*69d0*/  VIADD R156, R18, UR37 ;  /* 0x00000025129c7c36 */ /* 0x000fe40008000000 */
[C---:B------:R-:W-:Y:S01]  /*69e0*/  FMUL.FTZ R189, R0.reuse, R152 ;  /* 0x0000009800bd7220 */ /* 0x040fe20000410000 */
[----:B------:R-:W-:Y:S01]  /*69f0*/  PLOP3.LUT P1, PT, PT, PT, UP0, 0x80, 0x0 ;  /* 0x000000000000781c */ /* 0x000fe20003f2f008 */
[C---:B------:R-:W-:Y:S01]  /*6a00*/  FMUL.FTZ R152, R0.reuse, R154 ;  /* 0x0000009a00987220 */ /* 0x040fe20000410000 */
[----:B------:R-:W-:Y:S01]  /*6a10*/  PLOP3.LUT P2, PT, PT, PT, UP0, 0x80, 0x0 ;  /* 0x000000000000781c */ /* 0x000fe20003f4f008 */
[C---:B------:R-:W-:Y:S01]  /*6a20*/  FMUL.FTZ R154, R0.reuse, R158 ;  /* 0x0000009e009a7220 */ /* 0x040fe20000410000 */
[C---:B0-----:R-:W-:Y:S01]  /*6a30*/  FMUL.FTZ R6, R0.reuse, R184 ;  /* 0x000000b800067220 */ /* 0x041fe20000410000 */
[----:B------:R-:W-:Y:S01]  /*6a40*/  @UP0 ULDC UR6, c[0x0][0x44c] ;  /* 0x0001130000060ab9 */ /* 0x000fe20000000800 */
[C---:B------:R-:W-:Y:S01]  /*6a50*/  FMUL.FTZ R184, R0.reuse, R196 ;  /* 0x000000c400b87220 */ /* 0x040fe20000410000 */
[C---:B------:R-:W-:Y:S01]  /*6a60*/  FMUL.FTZ R12, R0.reuse, R190 ;  /* 0x000000be000c7220 */ /* 0x040fe20000410000 */
[----:B------:R-:W0:Y:S01]  /*6a70*/  LDC R196, c[0x0][0x2f0] ;  /* 0x0000bc00ffc47b82 */ /* 0x000e220000000800 */
        /* <DEDUP_REMOVED lines=12> */
[C---:B------:R-:W-:Y:S01]  /*6b40*/  FMUL.FTZ R180, R0.reuse, R181 ;  /* 0x000000b500b47220 */ /* 0x040fe20000410000 */
[----:B------:R-:W-:Y:S01]  /*6b50*/  UIMAD UR6, UR56, -0xa0, UR6 ;  /* 0xffffff60380678a4 */ /* 0x000fe2000f8e0206 */
[----:B------:R-:W1:Y:S01]  /*6b60*/  SHFL.IDX PT, R162, R156, RZ, 0x1c1f ;  /* 0x001c1fff9ca27589 */ /* 0x000e6200000e0000 */
[C---:B------:R-:W-:Y:S01]  /*6b70*/  FMUL.FTZ R181, R0.reuse, R182 ;  /* 0x000000b600b57220 */ /* 0x040fe20000410000 */
[C---:B------:R-:W-:Y:S01]  /*6b80*/  FMUL.FTZ R193, R0.reuse, R160 ;  /* 0x000000a000c17220 */ /* 0x040fe20000410000 */
[----:B------:R-:W-:Y:S01]  /*6b90*/  FMUL.FTZ R182, R0, R183 ;  /* 0x000000b700b67220 */ /* 0x000fe20000410000 */
[----:B------:R-:W-:-:S02]  /*6ba0*/  IMAD.MOV.U32 R160, RZ, RZ, -0x2 ;  /* 0xfffffffeffa07424 */ /* 0x000fc400078e00ff */
[C---:B------:R-:W-:Y:S01]  /*6bb0*/  FMUL.FTZ R183, R0.reuse, R153 ;  /* 0x0000009900b77220 */ /* 0x040fe20000410000 */
[C---:B------:R-:W-:Y:S01]  /*6bc0*/  FMUL.FTZ R7, R0.reuse, R185 ;  /* 0x000000b900077220 */ /* 0x040fe20000410000 */
[C---:B------:R-:W-:Y:S01]  /*6bd0*/  FMUL.FTZ R153, R0.reuse, R155 ;  /* 0x0000009b00997220 */ /* 0x040fe20000410000 */
[C---:B------:R-:W-:Y:S01]  /*6be0*/  FMUL.FTZ R155, R0.reuse, R159 ;  /* 0x0000009f009b7220 */ /* 0x040fe20000410000 */
[----:B------:R-:W2:Y:S01]  /*6bf0*/  MUFU.TANH R6, R6 ;  /* 0x0000000600067308 */ /* 0x000ea20000002400 */
[----:B------:R-:W-:Y:S02]  /*6c00*/  IMAD R159, R17, R160, UR6 ;  /* 0x00000006119f7e24 */ /* 0x000fe4000f8e02a0 */
[C---:B------:R-:W-:Y:S01]  /*6c10*/  FMUL.FTZ R14, R0.reuse, R192 ;  /* 0x000000c0000e7220 */ /* 0x040fe20000410000 */
[C---:B------:R-:W-:Y:S01]  /*6c20*/  FMUL.FTZ R158, R0.reuse, R163 ;  /* 0x000000a3009e7220 */ /* 0x040fe20000410000 */
[----:B------:R-:W-:Y:S01]  /*6c30*/  FMUL.FTZ R185, R0, R197 ;  /* 0x000000c500b97220 */ /* 0x000fe20000410000 */
[----:B0-----:R-:W-:-:S02]  /*6c40*/  IMAD R159, R196, UR48, R159 ;  /* 0x00000030c49f7c24 */ /* 0x001fc4000f8e029f */
        /* <DEDUP_REMOVED lines=8> */
[----:B------:R-:W-:Y:S01]  /*6cd0*/  FMUL.FTZ R169, R0, R169 ;  /* 0x000000a900a97220 */ /* 0x000fe20000410000 */
[--C-:B-1----:R-:W-:Y:S01]  /*6ce0*/  IADD3 R162, R162, -UR53, R159.reuse ;  /* 0x80000035a2a27c10 */ /* 0x102fe2000fffe09f */
[----:B------:R-:W1:Y:S01]  /*6cf0*/  MUFU.TANH R10, R10 ;  /* 0x0000000a000a7308 */ /* 0x000e620000002400 */
[C---:B------:R-:W-:Y:S01]  /*6d00*/  FMUL.FTZ R172, R0.reuse, R172 ;  /* 0x000000ac00ac7220 */ /* 0x040fe20000410000 */
[----:B------:R-:W-:Y:S01]  /*6d10*/  FMUL.FTZ R173, R0, R173 ;  /* 0x000000ad00ad7220 */ /* 0x000fe20000410000 */
[----:B------:R-:W-:Y:S01]  /*6d20*/  ISETP.GT.AND P1, PT, R162, RZ, PT ;  /* 0x000000ffa200720c */ /* 0x000fe20003f24270 */
[----:B------:R-:W-:Y:S01]  /*6d30*/  FMUL.FTZ R176, R0, R176 ;  /* 0x000000b000b07220 */ /* 0x000fe20000410000 */
[----:B------:R-:W-:Y:S01]  /*6d40*/  ISETP.GT.AND P2, PT, R162, 0x1, PT ;  /* 0x00000001a200780c */ /* 0x000fe20003f44270 */
[----:B------:R-:W-:Y:S01]  /*6d50*/  FMUL.FTZ R192, R0, R161 ;  /* 0x000000a100c07220 */ /* 0x000fe20000410000 */
[----:B--2---:R-:W-:Y:S01]  /*6d60*/  FSEL R163, R6, -INF , P1 ;  /* 0xff80000006a37808 */ /* 0x004fe20000800000 */
[----:B------:R-:W2:Y:S01]  /*6d70*/  MUFU.TANH R11, R11 ;  /* 0x0000000b000b7308 */ /* 0x000ea20000002400 */
[----:B------:R-:W-:Y:S01]  /*6d80*/  ISETP.GT.AND P1, PT, R162, 0x8, PT ;  /* 0x00000008a200780c */ /* 0x000fe20003f24270 */
[C---:B------:R-:W-:Y:S01]  /*6d90*/  FMUL.FTZ R161, R0.reuse, R167 ;  /* 0x000000a700a17220 */ /* 0x040fe20000410000 */
[----:B0-----:R-:W-:Y:S01]  /*6da0*/  FSEL R7, R7, -INF , P2 ;  /* 0xff80000007077808 */ /* 0x001fe20001000000 */
[C---:B------:R-:W-:Y:S01]  /*6db0*/  FMUL.FTZ R167, R0.reuse, R140 ;  /* 0x0000008c00a77220 */ /* 0x040fe20000410000 */
[----:B------:R-:W-:Y:S01]  /*6dc0*/  FMNMX.FTZ R6, R163, R4, !PT ;  /* 0x00000004a3067209 */ /* 0x000fe20007810000 */
[----:B------:R-:W-:Y:S01]  /*6dd0*/  FMUL.FTZ R21, R0, R195 ;  /* 0x000000c300157220 */ /* 0x000fe20000410000 */
[----:B------:R-:W-:Y:S01]  /*6de0*/  ISETP.GT.AND P2, PT, R162, 0x9, PT ;  /* 0x00000009a200780c */ /* 0x000fe20003f44270 */
[----:B------:R-:W0:Y:S01]  /*6df0*/  MUFU.TANH R14, R14 ;  /* 0x0000000e000e7308 */ /* 0x000e220000002400 */
[----:B-1----:R-:W-:Y:S01]  /*6e00*/  FSEL R10, R10, -INF , P1 ;  /* 0xff8000000a0a7808 */ /* 0x002fe20000800000 */
[C---:B------:R-:W-:Y:S01]  /*6e10*/  FMUL.FTZ R195, R0.reuse, R141 ;  /* 0x0000008d00c37220 */ /* 0x040fe20000410000 */
[----:B------:R-:W-:Y:S01]  /*6e20*/  FMNMX.FTZ R137, R7, R6, !PT ;  /* 0x0000000607897209 */ /* 0x000fe20007810000 */
[----:B------:R-:W-:Y:S01]  /*6e30*/  FMUL.FTZ R6, R0, R138 ;  /* 0x0000008a00067220 */ /* 0x000fe20000410000 */
[----:B------:R-:W-:Y:S01]  /*6e40*/  ISETP.GT.AND P1, PT, R162, 0x10, PT ;  /* 0x00000010a200780c */ /* 0x000fe20003f24270 */
[----:B------:R-:W-:Y:S01]  /*6e50*/  FMUL.FTZ R196, R0, R144 ;  /* 0x0000009000c47220 */ /* 0x000fe20000410000 */
[----:B------:R-:W-:Y:S01]  /*6e60*/  FMNMX.FTZ R136, R10, R137, !PT ;  /* 0x000000890a887209 */ /* 0x000fe20007810000 */
[----:B------:R-:W1:Y:S01]  /*6e70*/  MUFU.TANH R15, R15 ;  /* 0x0000000f000f7308 */ /* 0x000e620000002400 */
[----:B--2---:R-:W-:Y:S01]  /*6e80*/  FSEL R11, R11, -INF , P2 ;  /* 0xff8000000b0b7808 */ /* 0x004fe20001000000 */
[----:B------:R-:W-:Y:S01]  /*6e90*/  FMUL.FTZ R197, R0, R145 ;  /* 0x0000009100c57220 */ /* 0x000fe20000410000 */
[----:B------:R-:W-:Y:S01]  /*6ea0*/  ISETP.GT.AND P2, PT, R162, 0x11, PT ;  /* 0x00000011a200780c */ /* 0x000fe20003f44270 */
[C---:B------:R-:W-:Y:S01]  /*6eb0*/  FMUL.FTZ R8, R0.reuse, R186 ;  /* 0x000000ba00087220 */ /* 0x040fe20000410000 */
[----:B------:R-:W-:Y:S01]  /*6ec0*/  FMNMX.FTZ R137, R11, R136, !PT ;  /* 0x000000880b897209 */ /* 0x000fe20007810000 */
[C---:B------:R-:W-:Y:S01]  /*6ed0*/  FMUL.FTZ R136, R0.reuse, R139 ;  /* 0x0000008b00887220 */ /* 0x040fe20000410000 */
[----:B------:R-:W-:Y:S01]  /*6ee0*/  FMUL.FTZ R186, R0, R198 ;  /* 0x000000c600ba7220 */ /* 0x000fe20000410000 */
[----:B------:R-:W2:Y:S01]  /*6ef0*/  MUFU.TANH R184, R184 ;  /* 0x000000b800b87308 */ /* 0x000ea20000002400 */
[----:B0-----:R-:W-:Y:S01]  /*6f00*/  FSEL R14, R14, -INF , P1 ;  /* 0xff8000000e0e7808 */ /* 0x001fe20000800000 */
[----:B------:R-:W-:Y:S01]  /*6f10*/  FMUL.FTZ R198, R0, R148 ;  /* 0x0000009400c67220 */ /* 0x000fe20000410000 */
[----:B------:R-:W-:Y:S01]  /*6f20*/  ISETP.GT.AND P1, PT, R162, 0x18, PT ;  /* 0x00000018a200780c */ /* 0x000fe20003f24270 */
[----:B------:R-:W-:Y:S01]  /*6f30*/  FMUL.FTZ R148, R0, R124 ;  /* 0x0000007c00947220 */ /* 0x000fe20000410000 */
[----:B------:R-:W-:Y:S01]  /*6f40*/  FMNMX.FTZ R138, R14, R137, !PT ;  /* 0x000000890e8a7209 */ /* 0x000fe20007810000 */
[C---:B------:R-:W-:Y:S01]  /*6f50*/  FMUL.FTZ R149, R0.reuse, R149 ;  /* 0x0000009500957220 */ /* 0x040fe20000410000 */
[----:B------:R-:W-:Y:S01]  /*6f60*/  FMUL.FTZ R121, R0, R121 ;  /* 0x0000007900797220 */ /* 0x000fe20000410000 */
[----:B------:R-:W0:Y:S01]  /*6f70*/  MUFU.TANH R185, R185 ;  /* 0x000000b900b97308 */ /* 0x000e220000002400 */
[----:B-1----:R-:W-:Y:S01]  /*6f80*/  FSEL R15, R15, -INF , P2 ;  /* 0xff8000000f0f7808 */ /* 0x002fe20001000000 */
[----:B------:R-:W1:Y:S01]  /*6f90*/  SHFL.IDX PT, R156, R156, 0x1, 0x1c1f ;  /* 0x003c1f009c9c7f89 */ /* 0x000e6200000e0000 */
[----:B------:R-:W-:Y:S01]  /*6fa0*/  ISETP.GT.AND P2, PT, R162, 0x19, PT ;  /* 0x00000019a200780c */ /* 0x000fe20003f44270 */
[C---:B------:R-:W-:Y:S01]  /*6fb0*/  FMUL.FTZ R9, R0.reuse, R187 ;  /* 0x000000bb00097220 */ /* 0x040fe20000410000 */
[----:B------:R-:W-:Y:S01]  /*6fc0*/  FMNMX.FTZ R137, R15, R138, !PT ;  /* 0x0000008a0f897209 */ /* 0x000fe20007810000 */
[----:B------:R-:W-:Y:S01]  /*6fd0*/  UMOV UR6, UR52 ;  /* 0x0000003400067c82 */ /* 0x000fe20008000000 */
[----:B------:R-:W-:Y:S01]  /*6fe0*/  FMUL.FTZ R187, R0, R199 ;  /* 0x000000c700bb7220 */ /* 0x000fe20000410000 */
[----:B------:R-:W3:Y:S01]  /*6ff0*/  MUFU.TANH R168, R168 ;  /* 0x000000a800a87308 */ /* 0x000ee20000002400 */
[----:B--2---:R-:W-:Y:S01]  /*7000*/  FSEL R184, R184, -INF , P1 ;  /* 0xff800000b8b87808 */ /* 0x004fe20000800000 */
[----:B------:R-:W-:Y:S01]  /*7010*/  FMUL.FTZ R170, R0, R170 ;  /* 0x000000aa00aa7220 */ /* 0x000fe20000410000 */
[----:B------:R-:W-:Y:S01]  /*7020*/  ISETP.GT.AND P1, PT, R162, 0x20, PT ;  /* 0x00000020a200780c */ /* 0x000fe20003f24270 */
[----:B------:R-:W-:Y:S01]  /*7030*/  FMUL.FTZ R171, R0, R171 ;  /* 0x000000ab00ab7220 */ /* 0x000fe20000410000 */
[----:B------:R-:W-:Y:S01]  /*7040*/  FMNMX.FTZ R138, R184, R137, !PT ;  /* 0x00000089b88a7209 */ /* 0x000fe20007810000 */
[C---:B------:R-:W-:Y:S01]  /*7050*/  FMUL.FTZ R174, R0.reuse, R174 ;  /* 0x000000ae00ae7220 */ /* 0x040fe20000410000 */
[C---:B------:R-:W-:Y:S01]  /*7060*/  FMUL.FTZ R175, R0.reuse, R175 ;  /* 0x000000af00af7220 */ /* 0x040fe20000410000 */
[----:B------:R-:W2:Y:S01]  /*7070*/  MUFU.TANH R169, R169 ;  /* 0x000000a900a97308 */ /* 0x000ea20000002400 */
[----:B0-----:R-:W-:Y:S01]  /*7080*/  FSEL R185, R185, -INF , P2 ;  /* 0xff800000b9b97808 */ /* 0x001fe20001000000 */
[----:B------:R-:W-:Y:S01]  /*7090*/  FMUL.FTZ R146, R0, R146 ;  /* 0x0000009200927220 */ /* 0x000fe20000410000 */
[----:B------:R-:W-:Y:S01]  /*70a0*/  ISETP.GT.AND P2, PT, R162, 0x21, PT ;  /* 0x00000021a200780c */ /* 0x000fe20003f44270 */
[C---:B------:R-:W-:Y:S01]  /*70b0*/  FMUL.FTZ R147, R0.reuse, R147 ;  /* 0x0000009300937220 */ /* 0x040fe20000410000 */
[----:B------:R-:W-:Y:S01]  /*70c0*/  FMNMX.FTZ R137, R185, R138, !PT ;  /* 0x0000008ab9897209 */ /* 0x000fe20007810000 */
[C---:B------:R-:W-:Y:S01]  /*70d0*/  FMUL.FTZ R150, R0.reuse, R150 ;  /* 0x0000009600967220 */ /* 0x040fe20000410000 */
[----:B------:R-:W-:Y:S01]  /*70e0*/  FMUL.FTZ R151, R0, R151 ;  /* 0x0000009700977220 */ /* 0x000fe20000410000 */
[----:B------:R-:W0:Y:S01]  /*70f0*/  MUFU.TANH R172, R172 ;  /* 0x000000ac00ac7308 */ /* 0x000e220000002400 */
[----:B---3--:R-:W-:Y:S01]  /*7100*/  FSEL R168, R168, -INF , P1 ;  /* 0xff800000a8a87808 */ /* 0x008fe20000800000 */
[----:B------:R-:W-:Y:S01]  /*7110*/  FMUL.FTZ R122, R0, R122 ;  /* 0x0000007a007a7220 */ /* 0x000fe20000410000 */
[----:B------:R-:W-:Y:S01]  /*7120*/  ISETP.GT.AND P1, PT, R162, 0x28, PT ;  /* 0x00000028a200780c */ /* 0x000fe20003f24270 */
[----:B------:R-:W-:Y:S01]  /*7130*/  FMUL.FTZ R123, R0, R123 ;  /* 0x0000007b007b7220 */ /* 0x000fe20000410000 */
[----:B------:R-:W-:Y:S01]  /*7140*/  FMNMX.FTZ R138, R168, R137, !PT ;  /* 0x00000089a88a7209 */ /* 0x000fe20007810000 */
[----:B------:R-:W-:Y:S01]  /*7150*/  FMUL.FTZ R126, R0, R126 ;  /* 0x0000007e007e7220 */ /* 0x000fe20000410000 */
[----:B-1----:R-:W-:Y:S01]  /*7160*/  IADD3 R159, R156, -UR53, R159 ;  /* 0x800000359c9f7c10 */ /* 0x002fe2000fffe09f */
[----:B------:R-:W1:Y:S01]  /*7170*/  MUFU.TANH R173, R173 ;  /* 0x000000ad00ad7308 */ /* 0x000e620000002400 */
[----:B--2---:R-:W-:Y:S01]  /*7180*/  FSEL R169, R169, -INF , P2 ;  /* 0xff800000a9a97808 */ /* 0x004fe20001000000 */
[----:B------:R-:W-:Y:S01]  /*7190*/  FMUL.FTZ R127, R0, R127 ;  /* 0x0000007f007f7220 */ /* 0x000fe20000410000 */
[----:B------:R-:W-:Y:S01]  /*71a0*/  ISETP.GT.AND P2, PT, R162, 0x29, PT ;  /* 0x00000029a200780c */ /* 0x000fe20003f44270 */
[C---:B------:R-:W-:Y:S01]  /*71b0*/  FMUL.FTZ R130, R0.reuse, R130 ;  /* 0x0000008200827220 */ /* 0x040fe20000410000 */
[----:B------:R-:W-:Y:S01]  /*71c0*/  FMNMX.FTZ R137, R169, R138, !PT ;  /* 0x0000008aa9897209 */ /* 0x000fe20007810000 */
[----:B------:R-:W-:Y:S01]  /*71d0*/  FMUL.FTZ R131, R0, R131 ;  /* 0x0000008300837220 */ /* 0x000fe20000410000 */
[----:B------:R-:W-:Y:S01]  /*71e0*/  ISETP.GT.AND P3, PT, R159, 0x1, PT ;  /* 0x000000019f00780c */ /* 0x000fe20003f64270 */
[----:B------:R-:W2:Y:S01]  /*71f0*/  MUFU.TANH R176, R176 ;  /* 0x000000b000b07308 */ /* 0x000ea20000002400 */
[----:B0-----:R-:W-:Y:S01]  /*7200*/  FSEL R172, R172, -INF , P1 ;  /* 0xff800000acac7808 */ /* 0x001fe20000800000 */
[----:B------:R-:W-:Y:S01]  /*7210*/  FMUL.FTZ R135, R0, R135 ;  /* 0x0000008700877220 */ /* 0x000fe20000410000 */
[----:B------:R-:W-:Y:S01]  /*7220*/  ISETP.GT.AND P1, PT, R162, 0x30, PT ;  /* 0x00000030a200780c */ /* 0x000fe20003f24270 */
[----:B------:R-:W-:Y:S01]  /*7230*/  ULEA UR7, UR43, UR41, 0x3 ;  /* 0x000000292b077291 */ /* 0x000fe2000f8e183f */
[----:B------:R-:W-:-:S03]  /*7240*/  FMNMX.FTZ R138, R172, R137, !PT ;  /* 0x00000089ac8a7209 */ /* 0x000fc60007810000 */
[----:B------:R-:W0:Y:S01]  /*7250*/  MUFU.TANH R188, R188 ;  /* 0x000000bc00bc7308 */ /* 0x000e220000002400 */
[----:B-1----:R-:W-:Y:S01]  /*7260*/  FSEL R173, R173, -INF , P2 ;  /* 0xff800000adad7808 */ /* 0x002fe20001000000 */
[----:B------:R-:W-:Y:S01]  /*7270*/  UIADD3 UR7, UR7, 0x33440, URZ ;  /* 0x0003344007077890 */ /* 0x000fe2000fffe03f */
[----:B------:R-:W-:Y:S02]  /*7280*/  ISETP.GT.AND P2, PT, R162, 0x31, PT ;  /* 0x00000031a200780c */ /* 0x000fe40003f44270 */
[----:B------:R-:W-:Y:S01]  /*7290*/  FMNMX.FTZ R137, R173, R138, !PT ;  /* 0x0000008aad897209 */ /* 0x000fe20007810000 */
[----:B------:R-:W-:Y:S02]  /*72a0*/  UPRMT UR7, UR39, 0x654, UR7 ;  /* 0x0000065427077896 */ /* 0x000fe40008000007 */
[----:B------:R-:W1:Y:S01]  /*72b0*/  MUFU.TANH R179, R179 ;  /* 0x000000b300b37308 */ /* 0x000e620000002400 */
[----:B--2---:R-:W-:Y:S02]  /*72c0*/  FSEL R176, R176, -INF , P1 ;  /* 0xff800000b0b07808 */ /* 0x004fe40000800000 */
[----:B------:R-:W-:-:S02]  /*72d0*/  ISETP.GT.AND P1, PT, R162, 0x38, PT ;  /* 0x00000038a200780c */ /* 0x000fc40003f24270 */
[----:B------:R-:W-:Y:S02]  /*72e0*/  FMNMX.FTZ R137, R176, R137, !PT ;  /* 0x00000089b0897209 */ /* 0x000fe40007810000 */
[----:B------:R-:W-:Y:S01]  /*72f0*/  SYNCS.ARRIVE.TRANS64.RED.A1T0 RZ, [UR7], RZ ;  /* 0x000000ffffff79a7 */ /* 0x000fe20008100407 */
[----:B------:R-:W2:Y:S01]  /*7300*/  MUFU.TANH R180, R180 ;  /* 0x000000b400b47308 */ /* 0x000ea20000002400 */
[----:B0-----:R-:W-:Y:S02]  /*7310*/  FSEL R188, R188, -INF , P2 ;  /* 0xff800000bcbc7808 */ /* 0x001fe40001000000 */
[----:B------:R-:W-:Y:S02]  /*7320*/  ISETP.GT.AND P2, PT, R162, 0x39, PT ;  /* 0x00000039a200780c */ /* 0x000fe40003f44270 */
[----:B------:R-:W-:-:S03]  /*7330*/  FMNMX.FTZ R138, R188, R137, !PT ;  /* 0x00000089bc8a7209 */ /* 0x000fc60007810000 */
        /* <DEDUP_REMOVED lines=21> */
[----:B0-----:R-:W-:Y:S01]  /*7490*/  FSEL R138, R190, -INF , P2 ;  /* 0xff800000be8a7808 */ /* 0x001fe20001000000 */
[----:B------:R-:W-:Y:S01]  /*74a0*/  FMUL.FTZ R190, R0, R120 ;  /* 0x0000007800be7220 */ /* 0x000fe20000410000 */
        /* <DEDUP_REMOVED lines=15> */
[----:B-1----:R-:W-:Y:S01]  /*75a0*/  FSEL R141, R164, -INF , P2 ;  /* 0xff800000a48d7808 */ /* 0x002fe20001000000 */
[----:B------:R-:W-:Y:S01]  /*75b0*/  FMUL.FTZ R164, R0, R125 ;  /* 0x0000007d00a47220 */ /* 0x000fe20000410000 */
[----:B------:R-:W-:Y:S02]  /*75c0*/  ISETP.GT.AND P2, PT, R162, 0x61, PT ;  /* 0x00000061a200780c */ /* 0x000fe40003f44270 */
[----:B------:R-:W-:-:S03]  /*75d0*/  FMNMX.FTZ R145, R141, R144, !PT ;  /* 0x000000908d917209 */ /* 0x000fc60007810000 */
[----:B------:R-:W1:Y:S01]  /*75e0*/  MUFU.TANH R167, R167 ;  /* 0x000000a700a77308 */ /* 0x000e620000002400 */
[----:B--2---:R-:W-:Y:S01]  /*75f0*/  FSEL R124, R165, -INF , P1 ;  /* 0xff800000a57c7808 */ /* 0x004fe20000800000 */
[----:B------:R-:W-:Y:S01]  /*7600*/  FMUL.FTZ R165, R0, R128 ;  /* 0x0000008000a57220 */ /* 0x000fe20000410000 */
        /* <DEDUP_REMOVED lines=10> */
[----:B------:R-:W-:Y:S01]  /*76b0*/  MUFU.TANH R197, R197 ;  /* 0x000000c500c57308 */ /* 0x000fe20000002400 */
[----:B--2---:R-:W-:Y:S02]  /*76c0*/  FSEL R145, R195, -INF , P2 ;  /* 0xff800000c3917808 */ /* 0x004fe40001000000 */
[----:B------:R-:W-:Y:S02]  /*76d0*/  ISETP.GT.AND P2, PT, R162, 0x71, PT ;  /* 0x00000071a200780c */ /* 0x000fe40003f44270 */
[----:B------:R-:W-:Y:S01]  /*76e0*/  FMNMX.FTZ R167, R145, R166, !PT ;  /* 0x000000a691a77209 */ /* 0x000fe20007810000 */
[----:B------:R-:W-:Y:S02]  /*76f0*/  FMUL.FTZ R166, R0, R129 ;  /* 0x0000008100a67220 */ /* 0x000fe40000410000 */
[----:B------:R-:W1:Y:S01]  /*7700*/  MUFU.TANH R198, R198 ;  /* 0x000000c600c67308 */ /* 0x000e620000002400 */
[----:B0-----:R-:W-:Y:S02]  /*7710*/  FSEL R128, R196, -INF , P1 ;  /* 0xff800000c4807808 */ /* 0x001fe40000800000 */
[----:B------:R-:W-:-:S02]  /*7720*/  ISETP.GT.AND P1, PT, R162, 0x78, PT ;  /* 0x00000078a200780c */ /* 0x000fc40003f24270 */
[----:B------:R-:W-:-:S03]  /*7730*/  FMNMX.FTZ R167, R128, R167, !PT ;  /* 0x000000a780a77209 */ /* 0x000fc60007810000 */
[----:B------:R-:W0:Y:S08]  /*7740*/  MUFU.TANH R149, R149 ;  /* 0x0000009500957308 */ /* 0x000e300000002400 */
[----:B------:R-:W2:Y:S01]  /*7750*/  MUFU.TANH R190, R190 ;  /* 0x000000be00be7308 */ /* 0x000ea20000002400 */
[----:B-1----:R-:W-:Y:S02]  /*7760*/  FSEL R129, R198, -INF , P1 ;  /* 0xff800000c6817808 */ /* 0x002fe40000800000 */
[----:B------:R-:W-:-:S05]  /*7770*/  ISETP.GT.AND P1, PT, R162, 0x80, PT ;  /* 0x00000080a200780c */ /* 0x000fca0003f24270 */
[----:B------:R-:W1:Y:S08]  /*7780*/  MUFU.TANH R121, R121 ;  /* 0x0000007900797308 */ /* 0x000e700000002400 */
[----:B------:R3:W4:Y:S08]  /*7790*/  MUFU.TANH R191, R148 ;  /* 0x0000009400bf7308 */ /* 0x0007300000002400 */
[----:B------:R5:W4:Y:S01]  /*77a0*/  MUFU.TANH R192, R164 ;  /* 0x000000a400c07308 */ /* 0x000b220000002400 */
[----:B---3--:R-:W-:-:S02]  /*77b0*/  FSEL R148, R197, -INF , P2 ;  /* 0xff800000c5947808 */ /* 0x008fc40001000000 */
[----:B------:R-:W-:-:S04]  /*77c0*/  ISETP.GT.AND P2, PT, R162, 0x79, PT ;  /* 0x00000079a200780c */ /* 0x000fc80003f44270 */
[----:B0-----:R-:W-:Y:S01]  /*77d0*/  FSEL R149, R149, -INF , P2 ;  /* 0xff80000095957808 */ /* 0x001fe20001000000 */
[----:B------:R0:W3:Y:S01]  /*77e0*/  MUFU.TANH R193, R165 ;  /* 0x000000a500c17308 */ /* 0x0000e20000002400 */
[----:B-----5:R-:W-:Y:S01]  /*77f0*/  FMNMX.FTZ R164, R148, R167, !PT ;  /* 0x000000a794a47209 */ /* 0x020fe20007810000 */
[----:B------:R-:W-:Y:S01]  /*7800*/  FMUL.FTZ R167, R0, R132 ;  /* 0x0000008400a77220 */ /* 0x000fe20000410000 */
[----:B------:R-:W-:Y:S02]  /*7810*/  ISETP.GT.AND P2, PT, R162, 0x81, PT ;  /* 0x00000081a200780c */ /* 0x000fe40003f44270 */
[----:B------:R-:W-:Y:S02]  /*7820*/  FMNMX.FTZ R164, R129, R164, !PT ;  /* 0x000000a481a47209 */ /* 0x000fe40007810000 */
[----:B--2---:R-:W-:Y:S01]  /*7830*/  FSEL R132, R190, -INF , P1 ;  /* 0xff800000be847808 */ /* 0x004fe20000800000 */
[----:B------:R2:W5:Y:S01]  /*7840*/  MUFU.TANH R194, R166 ;  /* 0x000000a600c27308 */ /* 0x0005620000002400 */
[----:B0-----:R-:W-:-:S02]  /*7850*/  FMNMX.FTZ R165, R149, R164, !PT ;  /* 0x000000a495a57209 */ /* 0x001fc40007810000 */
[----:B------:R-:W-:Y:S02]  /*7860*/  ISETP.GT.AND P1, PT, R162, 0x88, PT ;  /* 0x00000088a200780c */ /* 0x000fe40003f24270 */
[----:B-1----:R-:W-:Y:S01]  /*7870*/  FSEL R164, R121, -INF , P2 ;  /* 0xff80000079a47808 */ /* 0x002fe20001000000 */
[----:B------:R-:W-:Y:S01]  /*7880*/  FMUL.FTZ R121, R0, R133 ;  /* 0x0000008500797220 */ /* 0x000fe20000410000 */
[----:B------:R-:W-:Y:S01]  /*7890*/  FMNMX.FTZ R165, R132, R165, !PT ;  /* 0x000000a584a57209 */ /* 0x000fe20007810000 */
[----:B------:R3:W0:Y:S01]  /*78a0*/  MUFU.TANH R195, R167 ;  /* 0x000000a700c37308 */ /* 0x0006220000002400 */
[----:B------:R-:W-:Y:S02]  /*78b0*/  ISETP.GT.AND P2, PT, R162, 0x89, PT ;  /* 0x00000089a200780c */ /* 0x000fe40003f44270 */
[----:B----4-:R-:W-:Y:S02]  /*78c0*/  FSEL R133, R191, -INF , P1 ;  /* 0xff800000bf857808 */ /* 0x010fe40000800000 */
[----:B--2---:R-:W-:-:S02]  /*78d0*/  FMNMX.FTZ R166, R164, R165, !PT ;  /* 0x000000a5a4a67209 */ /* 0x004fc40007810000 */
[----:B------:R-:W-:Y:S01]  /*78e0*/  ISETP.GT.AND P1, PT, R162, 0x90, PT ;  /* 0x00000090a200780c */ /* 0x000fe20003f24270 */
[----:B------:R1:W2:Y:S01]  /*78f0*/  MUFU.TANH R191, R121 ;  /* 0x0000007900bf7308 */ /* 0x0002a20000002400 */
[----:B------:R-:W-:Y:S02]  /*7900*/  FSEL R165, R192, -INF , P2 ;  /* 0xff800000c0a57808 */ /* 0x000fe40001000000 */
[----:B------:R-:W-:Y:S01]  /*7910*/  FMNMX.FTZ R190, R133, R166, !PT ;  /* 0x000000a685be7209 */ /* 0x000fe20007810000 */
[----:B------:R-:W-:Y:S01]  /*7920*/  FMUL.FTZ R166, R0, R142 ;  /* 0x0000008e00a67220 */ /* 0x000fe20000410000 */
[----:B------:R-:W-:Y:S02]  /*7930*/  ISETP.GT.AND P2, PT, R162, 0x91, PT ;  /* 0x00000091a200780c */ /* 0x000fe40003f44270 */
[----:B---3--:R-:W-:Y:S01]  /*7940*/  FSEL R167, R193, -INF , P1 ;  /* 0xff800000c1a77808 */ /* 0x008fe20000800000 */
[----:B------:R-:W3:Y:S01]  /*7950*/  MUFU.TANH R8, R8 ;  /* 0x0000000800087308 */ /* 0x000ee20000002400 */
[----:B------:R-:W-:-:S02]  /*7960*/  FMNMX.FTZ R190, R165, R190, !PT ;  /* 0x000000bea5be7209 */ /* 0x000fc40007810000 */
[----:B------:R-:W-:Y:S02]  /*7970*/  ISETP.GT.AND P1, PT, R162, 0x98, PT ;  /* 0x00000098a200780c */ /* 0x000fe40003f24270 */
[----:B-----5:R-:W-:Y:S02]  /*7980*/  FSEL R142, R194, -INF , P2 ;  /* 0xff800000c28e7808 */ /* 0x020fe40001000000 */
[----:B-1----:R-:W-:Y:S01]  /*7990*/  FMNMX.FTZ R121, R167, R190, !PT ;  /* 0x000000bea7797209 */ /* 0x002fe20007810000 */
[----:B------:R-:W-:Y:S01]  /*79a0*/  FMUL.FTZ R190, R0, R143 ;  /* 0x0000008f00be7220 */ /* 0x000fe20000410000 */
[----:B------:R-:W-:Y:S01]  /*79b0*/  ISETP.GT.AND P2, PT, R162, 0x99, PT ;  /* 0x00000099a200780c */ /* 0x000fe20003f44270 */
[----:B------:R-:W1:Y:S01]  /*79c0*/  MUFU.TANH R9, R9 ;  /* 0x0000000900097308 */ /* 0x000e620000002400 */
[----:B0-----:R-:W-:Y:S02]  /*79d0*/  FSEL R162, R195, -INF , P1 ;  /* 0xff800000c3a27808 */ /* 0x001fe40000800000 */
[----:B------:R-:W-:-:S02]  /*79e0*/  FMNMX.FTZ R121, R142, R121, !PT ;  /* 0x000000798e797209 */ /* 0x000fc40007810000 */
[----:B--2---:R-:W-:Y:S02]  /*79f0*/  FSEL R143, R191, -INF , P2 ;  /* 0xff800000bf8f7808 */ /* 0x004fe40001000000 */
[----:B------:R-:W-:Y:S01]  /*7a00*/  FMNMX.FTZ R192, R162, R121, !PT ;  /* 0x00000079a2c07209 */ /* 0x000fe20007810000 */
[----:B------:R-:W0:Y:S01]  /*7a10*/  MUFU.TANH R12, R12 ;  /* 0x0000000c000c7308 */ /* 0x000e220000002400 */
[----:B------:R-:W-:Y:S02]  /*7a20*/  ISETP.GT.AND P2, PT, R159, RZ, PT ;  /* 0x000000ff9f00720c */ /* 0x000fe40003f44270 */
[----:B------:R-:W-:Y:S02]  /*7a30*/  FMNMX.FTZ R192, R143, R192, !PT ;  /* 0x000000c08fc07209 */ /* 0x000fe40007810000 */
[----:B---3--:R-:W-:Y:S02]  /*7a40*/  FSEL R8, R8, -INF , P2 ;  /* 0xff80000008087808 */ /* 0x008fe40001000000 */
[----:B------:R-:W-:Y:S01]  /*7a50*/  ISETP.GT.AND P2, PT, R159, 0x8, PT ;  /* 0x000000089f00780c */ /* 0x000fe20003f44270 */
[----:B------:R-:W2:Y:S01]  /*7a60*/  SHFL.BFLY PT, R121, R192, 0x2, 0x1f ;  /* 0x0c401f00c0797f89 */ /* 0x000ea200000e0000 */
[----:B------:R-:W3:Y:S01]  /*7a70*/  MUFU.TANH R13, R13 ;  /* 0x0000000d000d7308 */ /* 0x000ee20000002400 */
[----:B-1----:R-:W-:-:S02]  /*7a80*/  FSEL R9, R9, -INF , P3 ;  /* 0xff80000009097808 */ /* 0x002fc40001800000 */
[----:B------:R-:W-:-:S05]  /*7a90*/  ISETP.GT.AND P3, PT, R159, 0x9, PT ;  /* 0x000000099f00780c */ /* 0x000fca0003f64270 */
[----:B------:R-:W1:Y:S01]  /*7aa0*/  MUFU.TANH R20, R20 ;  /* 0x0000001400147308 */ /* 0x000e620000002400 */
[----:B0-----:R-:W-:Y:S02]  /*7ab0*/  FSEL R156, R12, -INF , P2 ;  /* 0xff8000000c9c7808 */ /* 0x001fe40001000000 */
[----:B------:R-:W-:-:S05]  /*7ac0*/  ISETP.GT.AND P2, PT, R159, 0x10, PT ;  /* 0x000000109f00780c */ /* 0x000fca0003f44270 */
[----:B------:R-:W0:Y:S01]  /*7ad0*/  MUFU.TANH R21, R21 ;  /* 0x0000001500157308 */ /* 0x000e220000002400 */
[----:B---3--:R-:W-:Y:S02]  /*7ae0*/  FSEL R13, R13, -INF , P3 ;  /* 0xff8000000d0d7808 */ /* 0x008fe40001800000 */
[----:B------:R-:W-:Y:S02]  /*7af0*/  ISETP.GT.AND P3, PT, R159, 0x11, PT ;  /* 0x000000119f00780c */ /* 0x000fe40003f64270 */
[----:B--2---:R-:W-:-:S03]  /*7b00*/  FMNMX.FTZ R191, R192, R121, !PT ;  /* 0x00000079c0bf7209 */ /* 0x004fc60007810000 */
[----:B------:R-:W2:Y:S01]  /*7b10*/  MUFU.TANH R186, R186 ;  /* 0x000000ba00ba7308 */ /* 0x000ea20000002400 */
[----:B-1----:R-:W-:Y:S02]  /*7b20*/  FSEL R20, R20, -INF , P2 ;  /* 0xff80000014147808 */ /* 0x002fe40001000000 */
[----:B------:R-:W-:Y:S01]  /*7b30*/  ISETP.GT.AND P2, PT, R159, 0x18, PT ;  /* 0x000000189f00780c */ /* 0x000fe20003f44270 */
[----:B------:R-:W1:Y:S04]  /*7b40*/  SHFL.BFLY PT, R192, R191, 0x1, 0x1f ;  /* 0x0c201f00bfc07f89 */ /* 0x000e6800000e0000 */
[----:B------:R-:W3:Y:S01]  /*7b50*/  MUFU.TANH R187, R187 ;  /* 0x000000bb00bb7308 */ /* 0x000ee20000002400 */
[----:B0-----:R-:W-:Y:S02]  /*7b60*/  FSEL R21, R21, -INF , P3 ;  /* 0xff80000015157808 */ /* 0x001fe40001800000 */
[----:B------:R-:W-:-:S05]  /*7b70*/  ISETP.GT.AND P3, PT, R159, 0x19, PT ;  /* 0x000000199f00780c */ /* 0x000fca0003f64270 */
[----:B------:R-:W0:Y:S01]  /*7b80*/  MUFU.TANH R170, R170 ;  /* 0x000000aa00aa7308 */ /* 0x000e220000002400 */
[----:B--2---:R-:W-:Y:S02]  /*7b90*/  FSEL R186, R186, -INF , P2 ;  /* 0xff800000baba7808 */ /* 0x004fe40001000000 */
[----:B------:R-:W-:-:S05]  /*7ba0*/  ISETP.GT.AND P2, PT, R159, 0x20, PT ;  /* 0x000000209f00780c */ /* 0x000fca0003f44270 */
[----:B------:R-:W2:Y:S01]  /*7bb0*/  MUFU.TANH R171, R171 ;  /* 0x000000ab00ab7308 */ /* 0x000ea20000002400 */
[----:B---3--:R-:W-:Y:S02]  /*7bc0*/  FSEL R187, R187, -INF , P3 ;  /* 0xff800000bbbb7808 */ /* 0x008fe40001800000 */
[----:B------:R-:W-:Y:S02]  /*7bd0*/  ISETP.GT.AND P3, PT, R159, 0x21, PT ;  /* 0x000000219f00780c */ /* 0x000fe40003f64270 */
[----:B-1----:R-:W-:Y:S01]  /*7be0*/  FMNMX.FTZ R121, R191, R192, !PT ;  /* 0x000000c0bf797209 */ /* 0x002fe20007810000 */
[----:B------:R-:W-:Y:S01]  /*7bf0*/  FMUL.FTZ R191, R0, R134 ;  /* 0x0000008600bf7220 */ /* 0x000fe20000410000 */
[----:B------:R-:W-:Y:S01]  /*7c00*/  IMAD.U32 R134, RZ, RZ, UR6 ;  /* 0x00000006ff867e24 */ /* 0x000fe2000f8e00ff */
[----:B------:R-:W1:Y:S01]  /*7c10*/  MUFU.TANH R174, R174 ;  /* 0x000000ae00ae7308 */ /* 0x000e620000002400 */
[C---:B------:R-:W-:Y:S02]  /*7c20*/  FSETP.NEU.FTZ.AND P1, PT, R121.reuse, -INF , PT ;  /* 0xff8000007900780b */ /* 0x040fe40003f3d000 */
[----:B------:R-:W-:-:S01]  /*7c30*/  FFMA.FTZ R134, R121, R134, -8 ;  /* 0xc100000079867423 */ /* 0x000fc20000010086 */
[----:B0-----:R-:W-:-:S02]  /*7c40*/  FSEL R170, R170, -INF , P2 ;  /* 0xff800000aaaa7808 */ /* 0x001fc40001000000 */
[----:B------:R-:W-:Y:S02]  /*7c50*/  ISETP.GT.AND P2, PT, R159, 0x28, PT ;  /* 0x000000289f00780c */ /* 0x000fe40003f44270 */
[----:B------:R-:W-:Y:S01]  /*7c60*/  FSEL R134, R134, RZ, P1 ;  /* 0x000000ff86867208 */ /* 0x000fe20000800000 */
[----:B------:R-:W0:Y:S01]  /*7c70*/  MUFU.TANH R175, R175 ;  /* 0x000000af00af7308 */ /* 0x000e220000002400 */
[----:B--2---:R-:W-:Y:S02]  /*7c80*/  FSEL R171, R171, -INF , P3 ;  /* 0xff800000abab7808 */ /* 0x004fe40001800000 */
[----:B------:R-:W-:Y:S01]  /*7c90*/  ISETP.GT.AND P3, PT, R159, 0x29, PT ;  /* 0x000000299f00780c */ /* 0x000fe20003f64270 */
[----:B------:R-:W-:-:S01]  /*7ca0*/  FFMA.FTZ R193, R184, UR6, -R134 ;  /* 0x00000006b8c17c23 */ /* 0x000fc20008010886 */
[----:B------:R-:W-:Y:S01]  /*7cb0*/  FMNMX.FTZ R184, R8, R5, !PT ;  /* 0x0000000508b87209 */ /* 0x000fe20007810000 */
[----:B------:R-:W-:-:S01]  /*7cc0*/  FFMA.FTZ R192, R163, UR6, -R134 ;  /* 0x00000006a3c07c23 */ /* 0x000fc20008010886 */
[--C-:B------:R-:W-:Y:S01]  /*7cd0*/  FFMA.FTZ R194, R185, UR6, -R134.reuse ;  /* 0x00000006b9c27c23 */ /* 0x100fe20008010886 */
[----:B------:R-:W2:Y:S01]  /*7ce0*/  MUFU.TANH R177, R177 ;  /* 0x000000b100b17308 */ /* 0x000ea20000002400 */
[----:B------:R-:W-:Y:S01]  /*7cf0*/  FMNMX.FTZ R163, R9, R184, !PT ;  /* 0x000000b809a37209 */ /* 0x000fe20007810000 */
[--C-:B------:R-:W-:Y:S01]  /*7d00*/  FFMA.FTZ R195, R189, UR6, -R134.reuse ;  /* 0x00000006bdc37c23 */ /* 0x100fe20008010886 */
[----:B-1----:R-:W-:Y:S01]  /*7d10*/  FSEL R174, R174, -INF , P2 ;  /* 0xff800000aeae7808 */ /* 0x002fe20001000000 */
[--C-:B------:R-:W-:Y:S01]  /*7d20*/  FFMA.FTZ R7, R7, UR6, -R134.reuse ;  /* 0x0000000607077c23 */ /* 0x100fe20008010886 */
[----:B------:R-:W-:Y:S01]  /*7d30*/  FMNMX.FTZ R184, R156, R163, !PT ;  /* 0x000000a39cb87209 */ /* 0x000fe20007810000 */
[--C-:B------:R-:W-:Y:S01]  /*7d40*/  FFMA.FTZ R10, R10, UR6, -R134.reuse ;  /* 0x000000060a0a7c23 */ /* 0x100fe20008010886 */
[----:B------:R-:W-:Y:S01]  /*7d50*/  ISETP.GT.AND P2, PT, R159, 0x30, PT ;  /* 0x000000309f00780c */ /* 0x000fe20003f44270 */
[----:B------:R-:W1:Y:S01]  /*7d60*/  MUFU.TANH R178, R178 ;  /* 0x000000b200b27308 */ /* 0x000e620000002400 */
[----:B------:R-:W-:Y:S01]  /*7d70*/  FMNMX.FTZ R185, R13, R184, !PT ;  /* 0x000000b80db97209 */ /* 0x000fe20007810000 */
[--C-:B------:R-:W-:Y:S01]  /*7d80*/  FFMA.FTZ R11, R11, UR6, -R134.reuse ;  /* 0x000000060b0b7c23 */ /* 0x100fe20008010886 */
[----:B0-----:R-:W-:Y:S01]  /*7d90*/  FSEL R175, R175, -INF , P3 ;  /* 0xff800000afaf7808 */ /* 0x001fe20001800000 */
[--C-:B------:R-:W-:Y:S01]  /*7da0*/  FFMA.FTZ R14, R14, UR6, -R134.reuse ;  /* 0x000000060e0e7c23 */ /* 0x100fe20008010886 */
[----:B------:R-:W-:Y:S01]  /*7db0*/  FMNMX.FTZ R184, R20, R185, !PT ;  /* 0x000000b914b87209 */ /* 0x000fe20007810000 */
[--C-:B------:R-:W-:Y:S01]  /*7dc0*/  FFMA.FTZ R15, R15, UR6, -R134.reuse ;  /* 0x000000060f0f7c23 */ /* 0x100fe20008010886 */
[----:B------:R-:W-:Y:S01]  /*7dd0*/  ISETP.GT.AND P3, PT, R159, 0x31, PT ;  /* 0x000000319f00780c */ /* 0x000fe20003f64270 */
[----:B------:R-:W0:Y:S01]  /*7de0*/  MUFU.TANH R181, R181 ;  /* 0x000000b500b57308 */ /* 0x000e220000002400 */
[----:B------:R-:W-:Y:S01]  /*7df0*/  FMNMX.FTZ R185, R21, R184, !PT ;  /* 0x000000b815b97209 */ /* 0x000fe20007810000 */
[--C-:B------:R-:W-:Y:S01]  /*7e00*/  FFMA.FTZ R168, R168, UR6, -R134.reuse ;  /* 0x00000006a8a87c23 */ /* 0x100fe20008010886 */
[----:B--2---:R-:W-:Y:S01]  /*7e10*/  FSEL R177, R177, -INF , P2 ;  /* 0xff800000b1b17808 */ /* 0x004fe20001000000 */
[--C-:B------:R-:W-:Y:S01]  /*7e20*/  FFMA.FTZ R169, R169, UR6, -R134.reuse ;  /* 0x00000006a9a97c23 */ /* 0x100fe20008010886 */
[----:B------:R-:W-:Y:S01]  /*7e30*/  FMNMX.FTZ R184, R186, R185, !PT ;  /* 0x000000b9bab87209 */ /* 0x000fe20007810000 */
[--C-:B------:R-:W-:Y:S01]  /*7e40*/  FFMA.FTZ R172, R172, UR6, -R134.reuse ;  /* 0x00000006acac7c23 */ /* 0x100fe20008010886 */
[----:B------:R-:W-:Y:S01]  /*7e50*/  ISETP.GT.AND P2, PT, R159, 0x38, PT ;  /* 0x000000389f00780c */ /* 0x000fe20003f44270 */
        /* <DEDUP_REMOVED lines=29> */
[----:B------:R-:W-:Y:S01]  /*8030*/  ISETP.GT.AND P2, PT, R159, 0x48, PT ;  /* 0x000000489f00780c */ /* 0x000fe20003f44270 */
[--C-:B------:R-:W-:Y:S01]  /*8040*/  FFMA.FTZ R128, R128, UR6, -R134.reuse ;  /* 0x0000000680807c23 */ /* 0x100fe20008010886 */
[----:B------:R-:W-:-:S01]  /*8050*/  FFMA.FTZ R129, R129, UR6, -R134 ;  /* 0x0000000681817c23 */ /* 0x000fc20008010886 */
[----:B------:R-:W1:Y:S01]  /*8060*/  MUFU.TANH R155, R155 ;  /* 0x0000009b009b7308 */ /* 0x000e620000002400 */
[----:B0-----:R-:W-:Y:S01]  /*8070*/  FSEL R153, R153, -INF , P3 ;  /* 0xff80000099997808 */ /* 0x001fe20001800000 */
[--C-:B------:R-:W-:Y:S01]  /*8080*/  FFMA.FTZ R132, R132, UR6, -R134.reuse ;  /* 0x0000000684847c23 */ /* 0x100fe20008010886 */
[----:B------:R-:W-:Y:S01]  /*8090*/  ISETP.GT.AND P3, PT, R159, 0x49, PT ;  /* 0x000000499f00780c */ /* 0x000fe20003f64270 */
[--C-:B------:R-:W-:Y:S01]  /*80a0*/  FFMA.FTZ R133, R133, UR6, -R134.reuse ;  /* 0x0000000685857c23 */ /* 0x100fe20008010886 */
[----:B------:R-:W-:-:S01]  /*80b0*/  FFMA.FTZ R142, R142, UR6, -R134 ;  /* 0x000000068e8e7c23 */ /* 0x000fc20008010886 */
[--C-:B------:R-:W-:Y:S01]  /*80c0*/  FFMA.FTZ R162, R162, UR6, -R134.reuse ;  /* 0x00000006a2a27c23 */ /* 0x100fe20008010886 */
[----:B------:R-:W-:-:S01]  /*80d0*/  FFMA.FTZ R143, R143, UR6, -R134 ;  /* 0x000000068f8f7c23 */ /* 0x000fc20008010886 */
[----:B------:R0:W-:Y:S01]  /*80e0*/  MUFU.EX2 R12, R193 ;  /* 0x000000c1000c7308 */ /* 0x0001e20000000800 */
[----:B--2---:R-:W-:-:S02]  /*80f0*/  FSEL R179, R154, -INF , P2 ;  /* 0xff8000009ab37808 */ /* 0x004fc40001000000 */
[----:B------:R-:W-:-:S05]  /*8100*/  ISETP.GT.AND P2, PT, R159, 0x50, PT ;  /* 0x000000509f00780c */ /* 0x000fca0003f44270 */
[----:B------:R-:W-:Y:S01]  /*8110*/  MUFU.TANH R157, R157 ;  /* 0x0000009d009d7308 */ /* 0x000fe20000002400 */
[----:B0-----:R-:W-:Y:S02]  /*8120*/  FMNMX.FTZ R193, R181, R184, !PT ;  /* 0x000000b8b5c17209 */ /* 0x001fe40007810000 */
[----:B-1----:R-:W-:Y:S02]  /*8130*/  FSEL R155, R155, -INF , P3 ;  /* 0xff8000009b9b7808 */ /* 0x002fe40001800000 */
[----:B------:R-:W-:Y:S02]  /*8140*/  FMNMX.FTZ R193, R182, R193, !PT ;  /* 0x000000c1b6c17209 */ /* 0x000fe40007810000 */
[----:B------:R-:W-:Y:S01]  /*8150*/  ISETP.GT.AND P3, PT, R159, 0x51, PT ;  /* 0x000000519f00780c */ /* 0x000fe20003f64270 */
[----:B------:R-:W0:Y:S01]  /*8160*/  MUFU.TANH R158, R158 ;  /* 0x0000009e009e7308 */ /* 0x000e220000002400 */
[----:B------:R-:W-:-:S04]  /*8170*/  FMNMX.FTZ R184, R152, R193, !PT ;  /* 0x000000c198b87209 */ /* 0x000fc80007810000 */
[----:B------:R-:W-:-:S03]  /*8180*/  FMNMX.FTZ R184, R153, R184, !PT ;  /* 0x000000b899b87209 */ /* 0x000fc60007810000 */
[----:B------:R-:W1:Y:S01]  /*8190*/  MUFU.TANH R160, R160 ;  /* 0x000000a000a07308 */ /* 0x000e620000002400 */
[----:B------:R-:W-:-:S04]  /*81a0*/  FMNMX.FTZ R184, R179, R184, !PT ;  /* 0x000000b8b3b87209 */ /* 0x000fc80007810000 */
[----:B------:R-:W-:-:S03]  /*81b0*/  FMNMX.FTZ R193, R155, R184, !PT ;  /* 0x000000b89bc17209 */ /* 0x000fc60007810000 */
[----:B------:R-:W2:Y:S01]  /*81c0*/  MUFU.TANH R161, R161 ;  /* 0x000000a100a17308 */ /* 0x000ea20000002400 */
[----:B0-----:R-:W-:Y:S02]  /*81d0*/  FSEL R158, R158, -INF , P3 ;  /* 0xff8000009e9e7808 */ /* 0x001fe40001800000 */
[----:B------:R-:W-:-:S05]  /*81e0*/  ISETP.GT.AND P3, PT, R159, 0x59, PT ;  /* 0x000000599f00780c */ /* 0x000fca0003f64270 */
[----:B------:R0:W-:Y:S08]  /*81f0*/  MUFU.EX2 R163, R194 ;  /* 0x000000c200a37308 */ /* 0x0001f00000000800 */
[----:B------:R-:W3:Y:S01]  /*8200*/  MUFU.TANH R6, R6 ;  /* 0x0000000600067308 */ /* 0x000ee20000002400 */
[----:B0-----:R-:W-:-:S01]  /*8210*/  FFMA.FTZ R194, R180, UR6, -R134 ;  /* 0x00000006b4c27c23 */ /* 0x001fc20008010886 */
[----:B------:R-:W-:-:S02]  /*8220*/  FSEL R180, R157, -INF , P2 ;  /* 0xff8000009db47808 */ /* 0x000fc40001000000 */
[C---:B------:R-:W-:Y:S02]  /*8230*/  ISETP.GT.AND P2, PT, R159.reuse, 0x58, PT ;  /* 0x000000589f00780c */ /* 0x040fe40003f44270 */
[----:B------:R-:W-:Y:S02]  /*8240*/  FMNMX.FTZ R193, R180, R193, !PT ;  /* 0x000000c1b4c17209 */ /* 0x000fe40007810000 */
[----:B------:R-:W0:Y:S01]  /*8250*/  MUFU.TANH R136, R136 ;  /* 0x0000008800887308 */ /* 0x000e220000002400 */
[----:B-1----:R-:W-:Y:S02]  /*8260*/  FSEL R184, R160, -INF , P2 ;  /* 0xff800000a0b87808 */ /* 0x002fe40001000000 */
[----:B------:R-:W-:Y:S02]  /*8270*/  FMNMX.FTZ R193, R158, R193, !PT ;  /* 0x000000c19ec17209 */ /* 0x000fe40007810000 */
[----:B------:R-:W-:Y:S02]  /*8280*/  ISETP.GT.AND P2, PT, R159, 0x60, PT ;  /* 0x000000609f00780c */ /* 0x000fe40003f44270 */
[----:B--2---:R-:W-:Y:S01]  /*8290*/  FSEL R161, R161, -INF , P3 ;  /* 0xff800000a1a17808 */ /* 0x004fe20001800000 */
[----:B------:R-:W1:Y:S01]  /*82a0*/  MUFU.TANH R166, R166 ;  /* 0x000000a600a67308 */ /* 0x000e620000002400 */
[----:B------:R-:W-:-:S02]  /*82b0*/  ISETP.GT.AND P3, PT, R159, 0x61, PT ;  /* 0x000000619f00780c */ /* 0x000fc40003f64270 */
[----:B---3--:R-:W-:Y:S02]  /*82c0*/  FSEL R6, R6, -INF , P2 ;  /* 0xff80000006067808 */ /* 0x008fe40001000000 */
[----:B------:R-:W-:-:S03]  /*82d0*/  ISETP.GT.AND P2, PT, R159, 0x68, PT ;  /* 0x000000689f00780c */ /* 0x000fc60003f44270 */
[----:B------:R-:W2:Y:S01]  /*82e0*/  MUFU.TANH R190, R190 ;  /* 0x000000be00be7308 */ /* 0x000ea20000002400 */
[----:B0-----:R-:W-:Y:S02]  /*82f0*/  FSEL R136, R136, -INF , P3 ;  /* 0xff80000088887808 */ /* 0x001fe40001800000 */
[----:B------:R-:W-:-:S05]  /*8300*/  ISETP.GT.AND P3, PT, R159, 0x69, PT ;  /* 0x000000699f00780c */ /* 0x000fca0003f64270 */
[----:B------:R0:W-:Y:S01]  /*8310*/  MUFU.EX2 R154, R188 ;  /* 0x000000bc009a7308 */ /* 0x0001e20000000800 */
[----:B-1----:R-:W-:Y:S02]  /*8320*/  FSEL R166, R166, -INF , P2 ;  /* 0xff800000a6a67808 */ /* 0x002fe40001000000 */
[----:B------:R-:W-:-:S05]  /*8330*/  ISETP.GT.AND P2, PT, R159, 0x70, PT ;  /* 0x000000709f00780c */ /* 0x000fca0003f44270 */
[----:B------:R-:W1:Y:S01]  /*8340*/  MUFU.TANH R146, R146 ;  /* 0x0000009200927308 */ /* 0x000e620000002400 */
[----:B0-----:R-:W-:Y:S01]  /*8350*/  FMNMX.FTZ R188, R184, R193, !PT ;  /* 0x000000c1b8bc7209 */ /* 0x001fe20007810000 */
[----:B------:R-:W-:Y:S01]  /*8360*/  FFMA.FTZ R193, R120, UR6, -R134 ;  /* 0x0000000678c17c23 */ /* 0x000fe20008010886 */
[----:B--2---:R-:W-:Y:S02]  /*8370*/  FSEL R190, R190, -INF , P3 ;  /* 0xff800000bebe7808 */ /* 0x004fe40001800000 */
[----:B------:R-:W-:Y:S02]  /*8380*/  FMNMX.FTZ R189, R161, R188, !PT ;  /* 0x000000bca1bd7209 */ /* 0x000fe40007810000 */
[----:B------:R-:W-:Y:S01]  /*8390*/  ISETP.GT.AND P3, PT, R159, 0x71, PT ;  /* 0x000000719f00780c */ /* 0x000fe20003f64270 */
[----:B------:R-:W0:Y:S01]  /*83a0*/  MUFU.TANH R147, R147 ;  /* 0x0000009300937308 */ /* 0x000e220000002400 */
[----:B------:R-:W-:-:S04]  /*83b0*/  FMNMX.FTZ R189, R6, R189, !PT ;  /* 0x000000bd06bd7209 */ /* 0x000fc80007810000 */
[----:B------:R-:W-:-:S03]  /*83c0*/  FMNMX.FTZ R189, R136, R189, !PT ;  /* 0x000000bd88bd7209 */ /* 0x000fc60007810000 */
[----:B------:R-:W2:Y:S01]  /*83d0*/  MUFU.TANH R150, R150 ;  /* 0x0000009600967308 */ /* 0x000ea20000002400 */
[----:B------:R-:W-:Y:S02]  /*83e0*/  FMNMX.FTZ R189, R166, R189, !PT ;  /* 0x000000bda6bd7209 */ /* 0x000fe40007810000 */
[----:B-1----:R-:W-:Y:S02]  /*83f0*/  FSEL R146, R146, -INF , P2 ;  /* 0xff80000092927808 */ /* 0x002fe40001000000 */
[----:B------:R-:W-:Y:S02]  /*8400*/  FMNMX.FTZ R189, R190, R189, !PT ;  /* 0x000000bdbebd7209 */ /* 0x000fe40007810000 */
[----:B------:R-:W-:Y:S01]  /*8410*/  ISETP.GT.AND P2, PT, R159, 0x78, PT ;  /* 0x000000789f00780c */ /* 0x000fe20003f44270 */
[----:B------:R-:W1:Y:S01]  /*8420*/  MUFU.TANH R151, R151 ;  /* 0x0000009700977308 */ /* 0x000e620000002400 */
[----:B0-----:R-:W-:Y:S02]  /*8430*/  FSEL R147, R147, -INF , P3 ;  /* 0xff80000093937808 */ /* 0x001fe40001800000 */
[----:B------:R-:W-:-:S02]  /*8440*/  FMNMX.FTZ R120, R146, R189, !PT ;  /* 0x000000bd92787209 */ /* 0x000fc40007810000 */
[----:B------:R-:W-:Y:S02]  /*8450*/  ISETP.GT.AND P3, PT, R159, 0x79, PT ;  /* 0x000000799f00780c */ /* 0x000fe40003f64270 */
[----:B------:R-:W-:Y:S01]  /*8460*/  FMNMX.FTZ R189, R147, R120, !PT ;  /* 0x0000007893bd7209 */ /* 0x000fe20007810000 */
[----:B------:R-:W0:Y:S01]  /*8470*/  MUFU.TANH R122, R122 ;  /* 0x0000007a007a7308 */ /* 0x000e220000002400 */
[----:B--2---:R-:W-:Y:S02]  /*8480*/  FSEL R188, R150, -INF , P2 ;  /* 0xff80000096bc7808 */ /* 0x004fe40001000000 */
[----:B------:R-:W-:Y:S02]  /*8490*/  ISETP.GT.AND P2, PT, R159, 0x80, PT ;  /* 0x000000809f00780c */ /* 0x000fe40003f44270 */
[----:B------:R-:W-:-:S03]  /*84a0*/  FMNMX.FTZ R120, R188, R189, !PT ;  /* 0x000000bdbc787209 */ /* 0x000fc60007810000 */
[----:B------:R-:W2:Y:S01]  /*84b0*/  MUFU.TANH R123, R123 ;  /* 0x0000007b007b7308 */ /* 0x000ea20000002400 */
[----:B-1----:R-:W-:Y:S02]  /*84c0*/  FSEL R151, R151, -INF , P3 ;  /* 0xff80000097977808 */ /* 0x002fe40001800000 */
[----:B------:R-:W-:Y:S02]  /*84d0*/  ISETP.GT.AND P3, PT, R159, 0x81, PT ;  /* 0x000000819f00780c */ /* 0x000fe40003f64270 */
[----:B------:R-:W-:-:S03]  /*84e0*/  FMNMX.FTZ R189, R151, R120, !PT ;  /* 0x0000007897bd7209 */ /* 0x000fc60007810000 */
[----:B------:R-:W-:Y:S01]  /*84f0*/  MUFU.TANH R126, R126 ;  /* 0x0000007e007e7308 */ /* 0x000fe20000002400 */
[----:B0-----:R-:W-:Y:S02]  /*8500*/  FSEL R122, R122, -INF , P2 ;  /* 0xff8000007a7a7808 */ /* 0x001fe40001000000 */
[----:B------:R-:W-:Y:S02]  /*8510*/  ISETP.GT.AND P2, PT, R159, 0x88, PT ;  /* 0x000000889f00780c */ /* 0x000fe40003f44270 */
[----:B------:R-:W-:-:S03]  /*8520*/  FMNMX.FTZ R120, R122, R189, !PT ;  /* 0x000000bd7a787209 */ /* 0x000fc60007810000 */
[----:B------:R-:W0:Y:S01]  /*8530*/  MUFU.TANH R127, R127 ;  /* 0x0000007f007f7308 */ /* 0x000e220000002400 */
[----:B--2---:R-:W-:Y:S02]  /*8540*/  FSEL R123, R123, -INF , P3 ;  /* 0xff8000007b7b7808 */ /* 0x004fe40001800000 */
[----:B------:R-:W-:Y:S02]  /*8550*/  ISETP.GT.AND P3, PT, R159, 0x89, PT ;  /* 0x000000899f00780c */ /* 0x000fe40003f64270 */
[----:B------:R-:W-:-:S03]  /*8560*/  FMNMX.FTZ R189, R123, R120, !PT ;  /* 0x000000787bbd7209 */ /* 0x000fc60007810000 */
[----:B------:R-:W1:Y:S08]  /*8570*/  MUFU.TANH R130, R130 ;  /* 0x0000008200827308 */ /* 0x000e700000002400 */
[----:B------:R-:W2:Y:S01]  /*8580*/  MUFU.TANH R131, R131 ;  /* 0x0000008300837308 */ /* 0x000ea20000002400 */
[----:B0-----:R-:W-:Y:S02]  /*8590*/  FSEL R127, R127, -INF , P3 ;  /* 0xff8000007f7f7808 */ /* 0x001fe40001800000 */
[----:B------:R-:W-:-:S05]  /*85a0*/  ISETP.GT.AND P3, PT, R159, 0x91, PT ;  /* 0x000000919f00780c */ /* 0x000fca0003f64270 */
[----:B------:R0:W-:Y:S08]  /*85b0*/  MUFU.EX2 R150, R193 ;  /* 0x000000c100967308 */ /* 0x0001f00000000800 */
[----:B------:R-:W3:Y:S01]  /*85c0*/  MUFU.TANH R191, R191 ;  /* 0x000000bf00bf7308 */ /* 0x000ee20000002400 */
[----:B0-----:R-:W-:-:S01]  /*85d0*/  FFMA.FTZ R193, R140, UR6, -R134 ;  /* 0x000000068cc17c23 */ /* 0x001fc20008010886 */
[----:B------:R-:W-:-:S02]  /*85e0*/  FSEL R140, R126, -INF , P2 ;  /* 0xff8000007e8c7808 */ /* 0x000fc40001000000 */
[----:B------:R-:W-:Y:S02]  /*85f0*/  ISETP.GT.AND P2, PT, R159, 0x90, PT ;  /* 0x000000909f00780c */ /* 0x000fe40003f44270 */
[----:B------:R-:W-:Y:S02]  /*8600*/  FMNMX.FTZ R120, R140, R189, !PT ;  /* 0x000000bd8c787209 */ /* 0x000fe40007810000 */
[----:B------:R-:W0:Y:S01]  /*8610*/  MUFU.TANH R135, R135 ;  /* 0x0000008700877308 */ /* 0x000e220000002400 */
[----:B-1----:R-:W-:Y:S02]  /*8620*/  FSEL R130, R130, -INF , P2 ;  /* 0xff80000082827808 */ /* 0x002fe40001000000 */
[----:B------:R-:W-:Y:S02]  /*8630*/  FMNMX.FTZ R189, R127, R120, !PT ;  /* 0x000000787fbd7209 */ /* 0x000fe40007810000 */
[----:B------:R-:W-:Y:S02]  /*8640*/  ISETP.GT.AND P2, PT, R159, 0x98, PT ;  /* 0x000000989f00780c */ /* 0x000fe40003f44270 */
[----:B--2---:R-:W-:Y:S01]  /*8650*/  FSEL R131, R131, -INF , P3 ;  /* 0xff80000083837808 */ /* 0x004fe20001800000 */
[----:B------:R-:W-:Y:S01]  /*8660*/  MUFU.EX2 R192, R192 ;  /* 0x000000c000c07308 */ /* 0x000fe20000000800 */
[----:B------:R-:W-:-:S02]  /*8670*/  FMNMX.FTZ R120, R130, R189, !PT ;  /* 0x000000bd82787209 */ /* 0x000fc40007810000 */
[----:B------:R-:W-:Y:S01]  /*8680*/  ISETP.GT.AND P3, PT, R159, 0x99, PT ;  /* 0x000000999f00780c */ /* 0x000fe20003f64270 */
[----:B------:R-:W-:-:S01]  /*8690*/  FFMA.FTZ R159, R144, UR6, -R134 ;  /* 0x00000006909f7c23 */ /* 0x000fc20008010886 */
[----:B---3--:R-:W-:Y:S01]  /*86a0*/  FSEL R191, R191, -INF , P2 ;  /* 0xff800000bfbf7808 */ /* 0x008fe20001000000 */
[----:B------:R-:W-:-:S01]  /*86b0*/  FFMA.FTZ R144, R145, UR6, -R134 ;  /* 0x0000000691907c23 */ /* 0x000fc20008010886 */
[----:B------:R-:W-:Y:S01]  /*86c0*/  FMNMX.FTZ R120, R131, R120, !PT ;  /* 0x0000007883787209 */ /* 0x000fe20007810000 */
[----:B------:R-:W-:-:S01]  /*86d0*/  FFMA.FTZ R145, R148, UR6, -R134 ;  /* 0x0000000694917c23 */ /* 0x000fc20008010886 */
[----:B0-----:R-:W-:Y:S01]  /*86e0*/  FSEL R135, R135, -INF , P3 ;  /* 0xff80000087877808 */ /* 0x001fe20001800000 */
[----:B------:R-:W-:-:S01]  /*86f0*/  FFMA.FTZ R148, R149, UR6, -R134 ;  /* 0x0000000695947c23 */ /* 0x000fc20008010886 */
[----:B------:R-:W-:Y:S01]  /*8700*/  FMNMX.FTZ R120, R191, R120, !PT ;  /* 0x00000078bf787209 */ /* 0x000fe20007810000 */
[----:B------:R-:W-:-:S01]  /*8710*/  FFMA.FTZ R149, R164, UR6, -R134 ;  /* 0x00000006a4957c23 */ /* 0x000fc20008010886 */
[--C-:B------:R-:W-:Y:S01]  /*8720*/  FFMA.FTZ R164, R165, UR6, -R134.reuse ;  /* 0x00000006a5a47c23 */ /* 0x100fe20008010886 */
[----:B------:R-:W-:-:S01]  /*8730*/  FFMA.FTZ R165, R167, UR6, -R134 ;  /* 0x00000006a7a57c23 */ /* 0x000fc20008010886 */
[----:B------:R-:W-:Y:S01]  /*8740*/  FMNMX.FTZ R120, R135, R120, !PT ;  /* 0x0000007887787209 */ /* 0x000fe20007810000 */
[----:B------:R-:W-:Y:S01]  /*8750*/  IMAD.U32 R167, RZ, RZ, UR6 ;  /* 0x00000006ffa77e24 */ /* 0x000fe2000f8e00ff */
[----:B------:R-:W-:Y:S03]  /*8760*/  MUFU.EX2 R7, R7 ;  /* 0x0000000700077308 */ /* 0x000fe60000000800 */
[----:B------:R-:W0:Y:S05]  /*8770*/  SHFL.BFLY PT, R189, R120, 0x2, 0x1f ;  /* 0x0c401f0078bd7f89 */ /* 0x000e2a00000e0000 */
        /* <DEDUP_REMOVED lines=8> */
[----:B0-----:R-:W-:-:S07]  /*8800*/  FMNMX.FTZ R120, R189, R120, !PT ;  /* 0x00000078bd787209 */ /* 0x001fce0007810000 */
[----:B------:R-:W-:Y:S01]  /*8810*/  MUFU.EX2 R126, R193 ;  /* 0x000000c1007e7308 */ /* 0x000fe20000000800 */
[C---:B------:R-:W-:Y:S01]  /*8820*/  FSETP.NEU.FTZ.AND P2, PT, R120.reuse, -INF , PT ;  /* 0xff8000007800780b */ /* 0x040fe20003f5d000 */
[----:B------:R-:W-:-:S06]  /*8830*/  FFMA.FTZ R167, R120, R167, -8 ;  /* 0xc100000078a77423 */ /* 0x000fcc00000100a7 */
        /* <DEDUP_REMOVED lines=11> */
[----:B------:R-:W-:Y:S01]  /*88f0*/  MUFU.EX2 R189, R189 ;  /* 0x000000bd00bd7308 */ /* 0x000fe20000000800 */
[----:B------:R-:W-:Y:S01]  /*8900*/  FSEL R187, R121, RZ, P1 ;  /* 0x000000ff79bb7208 */ /* 0x000fe20000800000 */
[--C-:B------:R-:W-:Y:S01]  /*8910*/  FFMA.FTZ R170, R170, UR6, -R167.reuse ;  /* 0x00000006aaaa7c23 */ /* 0x100fe200080108a7 */
[----:B------:R-:W-:-:S01]  /*8920*/  FFMA.FTZ R171, R171, UR6, -R167 ;  /* 0x00000006abab7c23 */ /* 0x000fc200080108a7 */
[----:B------:R-:W-:Y:S01]  /*8930*/  FADD.FTZ R186, -R186, R5 ;  /* 0x00000005baba7221 */ /* 0x000fe20000010100 */
[----:B------:R-:W-:-:S01]  /*8940*/  FFMA.FTZ R174, R174, UR6, -R167 ;  /* 0x00000006aeae7c23 */ /* 0x000fc200080108a7 */
[----:B------:R-:W-:Y:S01]  /*8950*/  FADD.FTZ R187, -R187, R4 ;  /* 0x00000004bbbb7221 */ /* 0x000fe20000010100 */
[----:B------:R-:W-:-:S01]  /*8960*/  FFMA.FTZ R4, R179, UR6, -R167 ;  /* 0x00000006b3047c23 */ /* 0x000fc200080108a7 */
[----:B------:R-:W-:Y:S01]  /*8970*/  FMUL.FTZ R186, R186, UR6 ;  /* 0x00000006baba7c20 */ /* 0x000fe20008410000 */
        /* <DEDUP_REMOVED lines=28> */
[----:B------:R-:W-:Y:S01]  /*8b40*/  FFMA.FTZ R135, R135, UR6, -R167 ;  /* 0x0000000687877c23 */ /* 0x000fe200080108a7 */
[----:B------:R-:W-:-:S03]  /*8b50*/  FADD.FTZ R187, R7, R184 ;  /* 0x000000b807bb7221 */ /* 0x000fc60000010000 */
[----:B------:R-:W0:Y:S01]  /*8b60*/  MUFU.EX2 R134, R134 ;  /* 0x0000008600867308 */ /* 0x000e220000000800 */
[----:B-1----:R-:W-:-:S01]  /*8b70*/  FFMA.FTZ R3, R186, R2, R189 ;  /* 0x00000002ba037223 */ /* 0x002fc200000100bd */
[----:B------:R-:W-:-:S03]  /*8b80*/  FADD.FTZ R184, R10, R187 ;  /* 0x000000bb0ab87221 */ /* 0x000fc60000010000 */
[----:B------:R-:W-:Y:S01]  /*8b90*/  FADD.FTZ R2, R8, R3 ;  /* 0x0000000308027221 */ /* 0x000fe20000010000 */
[----:B------:R-:W-:-:S02]  /*8ba0*/  FADD.FTZ R187, R11, R184 ;  /* 0x000000b80bbb7221 */ /* 0x000fc40000010000 */
[----:B------:R-:W1:Y:S01]  /*8bb0*/  MUFU.EX2 R13, R13 ;  /* 0x0000000d000d7308 */ /* 0x000e620000000800 */
[----:B--2---:R-:W-:-:S01]  /*8bc0*/  FADD.FTZ R3, R9, R2 ;  /* 0x0000000209037221 */ /* 0x004fc20000010000 */
[----:B------:R-:W-:Y:S01]  /*8bd0*/  FADD.FTZ R184, R14, R187 ;  /* 0x000000bb0eb87221 */ /* 0x000fe20000010000 */
[----:B------:R-:W-:-:S03]  /*8be0*/  FFMA.FTZ R187, R136, UR6, -R167 ;  /* 0x0000000688bb7c23 */ /* 0x000fc600080108a7 */
[----:B------:R-:W-:Y:S02]  /*8bf0*/  FADD.FTZ R193, R15, R184 ;  /* 0x000000b80fc17221 */ /* 0x000fe40000010000 */
[----:B------:R-:W2:Y:S01]  /*8c00*/  MUFU.EX2 R20, R20 ;  /* 0x0000001400147308 */ /* 0x000ea20000000800 */
[----:B0-----:R-:W-:-:S01]  /*8c10*/  FADD.FTZ R2, R134, R3 ;  /* 0x0000000386027221 */ /* 0x001fc20000010000 */
[----:B------:R-:W-:-:S04]  /*8c20*/  FADD.FTZ R136, R12, R193 ;  /* 0x000000c10c887221 */ /* 0x000fc80000010000 */
[----:B------:R-:W-:Y:S01]  /*8c30*/  FADD.FTZ R193, R163, R136 ;  /* 0x00000088a3c17221 */ /* 0x000fe20000010000 */
[----:B------:R-:W-:-:S01]  /*8c40*/  FFMA.FTZ R136, R166, UR6, -R167 ;  /* 0x00000006a6887c23 */ /* 0x000fc200080108a7 */
[----:B------:R-:W0:Y:S01]  /*8c50*/  MUFU.EX2 R21, R21 ;  /* 0x0000001500157308 */ /* 0x000e220000000800 */
[----:B-1----:R-:W-:-:S07]  /*8c60*/  FADD.FTZ R3, R13, R2 ;  /* 0x000000020d037221 */ /* 0x002fce0000010000 */
[----:B------:R-:W1:Y:S01]  /*8c70*/  MUFU.EX2 R156, R156 ;  /* 0x0000009c009c7308 */ /* 0x000e620000000800 */
[----:B--2---:R-:W-:-:S07]  /*8c80*/  FADD.FTZ R2, R20, R3 ;  /* 0x0000000314027221 */ /* 0x004fce0000010000 */
[----:B------:R-:W2:Y:S01]  /*8c90*/  MUFU.EX2 R170, R170 ;  /* 0x000000aa00aa7308 */ /* 0x000ea20000000800 */
[----:B0-----:R-:W-:-:S01]  /*8ca0*/  FADD.FTZ R3, R21, R2 ;  /* 0x0000000215037221 */ /* 0x001fc20000010000 */
[----:B------:R-:W-:Y:S01]  /*8cb0*/  FADD.FTZ R2, R168, R193 ;  /* 0x000000c1a8027221 */ /* 0x000fe20000010000 */
[----:B------:R-:W-:-:S05]  /*8cc0*/  FFMA.FTZ R193, R190, UR6, -R167 ;  /* 0x00000006bec17c23 */ /* 0x000fca00080108a7 */
[----:B------:R-:W-:Y:S01]  /*8cd0*/  MUFU.EX2 R171, R171 ;  /* 0x000000ab00ab7308 */ /* 0x000fe20000000800 */
[----:B-1----:R-:W-:-:S07]  /*8ce0*/  FADD.FTZ R3, R156, R3 ;  /* 0x000000039c037221 */ /* 0x002fce0000010000 */
[----:B------:R-:W-:Y:S01]  /*8cf0*/  MUFU.EX2 R174, R174 ;  /* 0x000000ae00ae7308 */ /* 0x000fe20000000800 */
[----:B--2---:R-:W-:-:S01]  /*8d00*/  FADD.FTZ R166, R170, R3 ;  /* 0x00000003aaa67221 */ /* 0x004fc20000010000 */
[----:B------:R-:W-:-:S04]  /*8d10*/  FADD.FTZ R3, R169, R2 ;  /* 0x00000002a9037221 */ /* 0x000fc80000010000 */
[----:B------:R-:W-:Y:S02]  /*8d20*/  FADD.FTZ R2, R172, R3 ;  /* 0x00000003ac027221 */ /* 0x000fe40000010000 */
[----:B------:R-:W0:Y:S08]  /*8d30*/  MUFU.EX2 R173, R173 ;  /* 0x000000ad00ad7308 */ /* 0x000e300000000800 */
[----:B------:R-:W-:Y:S08]  /*8d40*/  MUFU.EX2 R175, R175 ;  /* 0x000000af00af7308 */ /* 0x000ff00000000800 */
[----:B------:R-:W1:Y:S01]  /*8d50*/  MUFU.EX2 R176, R176 ;  /* 0x000000b000b07308 */ /* 0x000e620000000800 */
[----:B0-----:R-:W-:-:S07]  /*8d60*/  FADD.FTZ R3, R173, R2 ;  /* 0x00000002ad037221 */ /* 0x001fce0000010000 */
[----:B------:R-:W-:Y:S08]  /*8d70*/  MUFU.EX2 R177, R177 ;  /* 0x000000b100b17308 */ /* 0x000ff00000000800 */
[----:B------:R-:W0:Y:S01]  /*8d80*/  MUFU.EX2 R185, R185 ;  /* 0x000000b900b97308 */ /* 0x000e220000000800 */
[----:B-1----:R-:W-:-:S07]  /*8d90*/  FADD.FTZ R2, R176, R3 ;  /* 0x00000003b0027221 */ /* 0x002fce0000010000 */
[----:B------:R1:W-:Y:S08]  /*8da0*/  MUFU.EX2 R160, R195 ;  /* 0x000000c300a07308 */ /* 0x0003f00000000800 */
[----:B------:R-:W2:Y:S01]  /*8db0*/  MUFU.EX2 R178, R178 ;  /* 0x000000b200b27308 */ /* 0x000ea20000000800 */
[----:B-1----:R-:W-:-:S04]  /*8dc0*/  FADD.FTZ R195, R171, R166 ;  /* 0x000000a6abc37221 */ /* 0x002fc80000010000 */
[----:B------:R-:W-:Y:S01]  /*8dd0*/  FADD.FTZ R166, R174, R195 ;  /* 0x000000c3aea67221 */ /* 0x000fe20000010000 */
[----:B0-----:R-:W-:-:S02]  /*8de0*/  FADD.FTZ R195, R185, R2 ;  /* 0x00000002b9c37221 */ /* 0x001fc40000010000 */
[----:B------:R-:W0:Y:S01]  /*8df0*/  MUFU.EX2 R181, R181 ;  /* 0x000000b500b57308 */ /* 0x000e220000000800 */
[----:B------:R-:W-:-:S04]  /*8e00*/  FADD.FTZ R166, R175, R166 ;  /* 0x000000a6afa67221 */ /* 0x000fc80000010000 */
[----:B------:R-:W-:Y:S01]  /*8e10*/  FADD.FTZ R3, R177, R166 ;  /* 0x000000a6b1037221 */ /* 0x000fe20000010000 */
[----:B------:R-:W-:-:S02]  /*8e20*/  FADD.FTZ R166, R154, R195 ;  /* 0x000000c39aa67221 */ /* 0x000fc40000010000 */
[----:B------:R-:W1:Y:S01]  /*8e30*/  MUFU.EX2 R157, R194 ;  /* 0x000000c2009d7308 */ /* 0x000e620000000800 */
[----:B--2---:R-:W-:-:S07]  /*8e40*/  FADD.FTZ R2, R178, R3 ;  /* 0x00000003b2027221 */ /* 0x004fce0000010000 */
[----:B------:R-:W2:Y:S01]  /*8e50*/  MUFU.EX2 R182, R182 ;  /* 0x000000b600b67308 */ /* 0x000ea20000000800 */
[----:B0-----:R-:W-:-:S07]  /*8e60*/  FADD.FTZ R3, R181, R2 ;  /* 0x00000002b5037221 */ /* 0x001fce0000010000 */
[----:B------:R-:W0:Y:S01]  /*8e70*/  MUFU.EX2 R152, R152 ;  /* 0x0000009800987308 */ /* 0x000e220000000800 */
[----:B-1----:R-:W-:-:S01]  /*8e80*/  FADD.FTZ R195, R157, R166 ;  /* 0x000000a69dc37221 */ /* 0x002fc20000010000 */
[----:B------:R-:W-:-:S03]  /*8e90*/  FFMA.FTZ R166, R188, UR6, -R167 ;  /* 0x00000006bca67c23 */ /* 0x000fc600080108a7 */
        /* <DEDUP_REMOVED lines=55> */
[----:B------:R-:W-:-:S06]  /*9210*/  FFMA.FTZ R184, R191, UR6, -R167 ;  /* 0x00000006bfb87c23 */ /* 0x000fcc00080108a7 */
        /* <DEDUP_REMOVED lines=36> */
[----:B-1----:R-:W-:-:S03]  /*9460*/  FADD.FTZ R3, R143, R2 ;  /* 0x000000028f037221 */ /* 0x002fc60000010000 */
[----:B--2---:R-:W-:Y:S01]  /*9470*/  FADD.FTZ R2, R135, R167 ;  /* 0x000000a787027221 */ /* 0x004fe20000010000 */
[----:B------:R-:W-:Y:S06]  /*9480*/  @!P0 BRA `(.L_x_5828) ;  /* 0x0000000000048947 */ /* 0x000fec0003800000 */
[----:B------:R-:W-:Y:S01]  /*9490*/  BPT.TRAP 0x1 ;  /* 0x000000040000795c */ /* 0x000fe20000300000 */
.L_x_5828:
[----:B------:R-:W-:Y:S01]  /*94a0*/  UISETP.GT.AND UP0, UPT, UR56, UR54, UPT ;  /* 0x000000363800728c */ /* 0x000fe2000bf04270 */
[----:B------:R-:W-:Y:S01]  /*94b0*/  F2FP.SATFINITE.E4M3.F32.PACK_AB_MERGE_C R4, R155, R4, RZ ;  /* 0x000000049b04723e */ /* 0x000fe200048070ff */
[----:B------:R-:W-:Y:S01]  /*94c0*/  ULEA UR7, UR55, UR41, 0x3 ;  /* 0x0000002937077291 */ /* 0x000fe2000f8e183f */
[----:B------:R-:W-:Y:S01]  /*94d0*/  F2FP.SATFINITE.E4M3.F32.PACK_AB_MERGE_C R10, R11, R10, RZ ;  /* 0x0000000a0b0a723e */ /* 0x000fe200048070ff */
[----:B------:R-:W-:Y:S01]  /*94e0*/  UIADD3 UR56, UR56, -0x1, URZ ;  /* 0xffffffff38387890 */ /* 0x000fe2000fffe03f */
[----:B------:R-:W-:Y:S01]  /*94f0*/  F2FP.SATFINITE.E4M3.F32.PACK_AB_MERGE_C R9, R134, R9, RZ ;  /* 0x000000098609723e */ /* 0x000fe200048070ff */
[----:B------:R-:W-:Y:S01]  /*9500*/  UIADD3 UR7, UR7, 0x33460, URZ ;  /* 0x0003346007077890 */ /* 0x000fe2000fffe03f */
[----:B------:R-:W-:Y:S01]  /*9510*/  PLOP3.LUT P1, PT, PT, PT, UP0, 0x80, 0x0 ;  /* 0x000000000000781c */ /* 0x000fe20003f2f008 */
[----:B------:R-:W-:Y:S01]  /*9520*/  UMOV UR57, UR44 ;  /* 0x0000002c00397c82 */ /* 0x000fe20008000000 */
[----:B------:R-:W-:Y:S01]  /*9530*/  F2FP.SATFINITE.E4M3.F32.PACK_AB_MERGE_C R12, R163, R12, RZ ;  /* 0x0000000ca30c723e */ /* 0x000fe200048070ff */
[----:B------:R-:W-:Y:S01]  /*9540*/  UPRMT UR7, UR39, 0x654, UR7 ;  /* 0x0000065427077896 */ /* 0x000fe20008000007 */
[----:B------:R-:W-:Y:S01]  /*9550*/  F2FP.SATFINITE.E4M3.F32.PACK_AB_MERGE_C R21, R156, R21, RZ ;  /* 0x000000159c15723e */ /* 0x000fe200048070ff */
[----:B------:R-:W-:Y:S01]  /*9560*/  UMOV UR55, UR43 ;  /* 0x0000002b00377c82 */ /* 0x000fe20008000000 */
        /* <DEDUP_REMOVED lines=132> */
[----:B------:R-:W-:-:S02]  /*9db0*/  IMAD.MOV.U32 R5, RZ, RZ, R120 ;  /* 0x000000ffff057224 */ /* 0x000fc400078e0078 */
[----:B------:R-:W-:Y:S01]  /*9dc0*/  IMAD.MOV.U32 R4, RZ, RZ, R121 ;  /* 0x000000ffff047224 */ /* 0x000fe200078e0079 */
[----:B------:R-:W-:Y:S06]  /*9dd0*/  @P1 BRA `(.L_x_5829) ;  /* 0xffffffb800f01947 */ /* 0x000fec000383ffff */
.L_x_5818:
[----:B------:R-:W-:-:S13]  /*9de0*/  ISETP.LE.AND P1, PT, RZ, UR56, PT ;  /* 0x00000038ff007c0c */ /* 0x000fda000bf23270 */
[----:B------:R-:W-:Y:S05]  /*9df0*/  @!P1 BRA `(.L_x_5830) ;  /* 0x0000003800449947 */ /* 0x000fea0003800000 */
[----:B------:R-:W-:Y:S01]  /*9e00*/  IMAD.MOV.U32 R5, RZ, RZ, R120 ;  /* 0x000000ffff057224 */ /* 0x000fe200078e0078 */
[----:B------:R-:W-:Y:S01]  /*9e10*/  UMOV UR52, UR44 ;  /* 0x0000002c00347c82 */ /* 0x000fe20008000000 */
[----:B------:R-:W-:Y:S01]  /*9e20*/  IMAD.MOV.U32 R4, RZ, RZ, R121 ;  /* 0x000000ffff047224 */ /* 0x000fe200078e0079 */
[----:B------:R-:W-:Y:S01]  /*9e30*/  UMOV UR49, UR43 ;  /* 0x0000002b00317c82 */ /* 0x000fe20008000000 */
[----:B------:R-:W-:-:S05]  /*9e40*/  ULDC UR48, c[0x0][0x988] ;  /* 0x0002620000307ab9 */ /* 0x000fca0000000800 */
.L_x_5841:
[----:B------:R-:W-:Y:S01]  /*9e50*/  ISETP.NE.AND P2, PT, RZ, UR40, PT ;  /* 0x00000028ff007c0c */ /* 0x000fe2000bf45270 */
[----:B------:R-:W-:-:S04]  /*9e60*/  UISETP.NE.AND UP0, UPT, UR49, 0x1, UPT ;  /* 0x000000013100788c */ /* 0x000fc8000bf05270 */
[----:B------:R-:W-:-:S04]  /*9e70*/  USEL UR44, URZ, 0x1, UP0 ;  /* 0x000000013f2c7887 */ /* 0x000fc80008000000 */
[----:B------:R-:W-:-:S04]  /*9e80*/  ULOP3.LUT UR44, UR52, UR44, URZ, 0x3c, !UPT ;  /* 0x0000002c342c7292 */ /* 0x000fc8000f8e3c3f */
[----:B------:R-:W-:Y:S08]  /*9e90*/  @P2 BRA `(.L_x_5831) ;  /* 0x0000000000382947 */ /* 0x000ff00003800000 */
[----:B------:R-:W-:Y:S05]  /*9ea0*/  @!P0 BRA `(.L_x_5832) ;  /* 0x0000000000048947 */ /* 0x000fea0003800000 */
[----:B------:R-:W-:Y:S01]  /*9eb0*/  BPT.TRAP 0x1 ;  /* 0x000000040000795c */ /* 0x000fe20000300000 */
.L_x_5832:
        /* <DEDUP_REMOVED lines=9> */
.L_x_5833:
[----:B-1----:R-:W-:Y:S05]  /*9f50*/  @P1 BRA `(.L_x_5831) ;  /* 0x0000000000081947 */ /* 0x002fea0003800000 */
[----:B------:R-:W1:Y:S02]  /*9f60*/  SYNCS.PHASECHK.TRANS64.TRYWAIT P1, [UR6+0x33430], R6 ;  /* 0x03343006ff0075a7 */ /* 0x000e640008020146 */
[----:B-1----:R-:W-:Y:S05]  /*9f70*/  @!P1 BRA `(.L_x_5834) ;  /* 0x000000d000a89947 */ /* 0x002fea0003800000 */
.L_x_5831:
        /* <DEDUP_REMOVED lines=191> */
.L_x_5836:
[----:B------:R-:W-:Y:S01]  /*ab70*/  ULEA UR6, UR49, UR41, 0x3 ;  /* 0x0000002931067291 */ /* 0x000fe2000f8e183f */
[----:B------:R-:W-:-:S05]  /*ab80*/  IMAD.U32 R6, RZ, RZ, UR52 ;  /* 0x00000034ff067e24 */ /* 0x000fca000f8e00ff */
[----:B------:R-:W-:-:S04]  /*ab90*/  SHF.L.U32 R6, R6, 0x1f, RZ ;  /* 0x0000001f06067819 */ /* 0x000fc800000006ff */
[----:B------:R0:W1:Y:S01]  /*aba0*/  SYNCS.PHASECHK.TRANS64.TRYWAIT P1, [UR6+0x33450], R6 ;  /* 0x03345006ff0075a7 */ /* 0x0000620008020146 */
[----:B------:R-:W-:Y:S05]  /*abb0*/  @!P0 BRA `(.L_x_5837) ;  /* 0x0000000000048947 */ /* 0x000fea0003800000 */
[----:B------:R-:W-:Y:S01]  /*abc0*/  BPT.TRAP 0x1 ;  /* 0x000000040000795c */ /* 0x000fe20000300000 */
.L_x_5837:
[----:B-1----:R-:W-:Y:S05]  /*abd0*/  @P1 BRA `(.L_x_5835) ;  /* 0x0000000000081947 */ /* 0x002fea0003800000 */
[----:B------:R-:W1:Y:S02]  /*abe0*/  SYNCS.PHASECHK.TRANS64.TRYWAIT P1, [UR6+0x33450], R6 ;  /* 0x03345006ff0075a7 */ /* 0x000e640008020146 */
[----:B-1----:R-:W-:Y:S05]  /*abf0*/  @!P1 BRA `(.L_x_5838) ;  /* 0x000000c400a09947 */ /* 0x002fea0003800000 */
.L_x_5835:
        /* <DEDUP_REMOVED lines=36> */
.L_x_5839:
        /* <DEDUP_REMOVED lines=111> */
[----:B0-----:R-:W-:Y:S01]  /*b530*/  FMNMX.FTZ R120, R184, R189, !PT ;  /* 0x000000bdb8787209 */ /* 0x001fe20007810000 */
[----:B------:R-:W-:Y:S02]  /*b540*/  FMUL.FTZ R189, R0, R121 ;  /* 0x0000007900bd7220 */ /* 0x000fe40000410000 */
[----:B------:R-:W-:Y:S04]  /*b550*/  SYNCS.ARRIVE.TRANS64.RED.A1T0 RZ, [UR7], RZ ;  /* 0x000000ffffff79a7 */ /* 0x000fe80008100407 */
        /* <DEDUP_REMOVED lines=129> */
[----:B--2---:R-:W-:Y:S02]  /*bd70*/  FMNMX.FTZ R190, R134, R191, !PT ;  /* 0x000000bf86be7209 */ /* 0x004fe40007810000 */
[----:B0-----:R-:W-:-:S05]  /*bd80*/  FMNMX.FTZ R191, R133, R120, !PT ;  /* 0x0000007885bf7209 */ /* 0x001fca0007810000 */
[----:B------:R-:W0:Y:S01]  /*bd90*/  SHFL.BFLY PT, R120, R191, 0x2, 0x1f ;  /* 0x0c401f00bf787f89 */ /* 0x000e2200000e0000 */
[----:B-1----:R-:W-:-:S05]  /*bda0*/  FMNMX.FTZ R190, R135, R190, !PT ;  /* 0x000000be87be7209 */ /* 0x002fca0007810000 */
[----:B------:R-:W1:Y:S01]  /*bdb0*/  SHFL.BFLY PT, R121, R190, 0x2, 0x1f ;  /* 0x0c401f00be797f89 */ /* 0x000e6200000e0000 */
[----:B0-----:R-:W-:Y:S01]  /*bdc0*/  FMNMX.FTZ R192, R191, R120, !PT ;  /* 0x00000078bfc07209 */ /* 0x001fe20007810000 */
[----:B------:R-:W-:Y:S01]  /*bdd0*/  IMAD.U32 R191, RZ, RZ, UR6 ;  /* 0x00000006ffbf7e24 */ /* 0x000fe2000f8e00ff */
        /* <DEDUP_REMOVED lines=47> */
[C---:B------:R-:W-:Y:S01]  /*c0d0*/  FADD.FTZ R5, -R120.reuse, R5 ;  /* 0x0000000578057221 */ /* 0x040fe20000010100 */
[----:B------:R-:W-:-:S01]  /*c0e0*/  FFMA.FTZ R190, R120, R191, -8 ;  /* 0xc100000078be7423 */ /* 0x000fc200000100bf */
        /* <DEDUP_REMOVED lines=50> */
[----:B0-----:R-:W-:-:S01]  /*c410*/  FADD.FTZ R3, R6, R3 ;  /* 0x0000000306037221 */ /* 0x001fc20000010000 */
[----:B------:R-:W-:-:S06]  /*c420*/  FFMA.FTZ R135, R135, UR6, -R190 ;  /* 0x0000000687877c23 */ /* 0x000fcc00080108be */
        /* <DEDUP_REMOVED lines=150> */
[----:B--2---:R-:W-:-:S03]  /*cd90*/  FADD.FTZ R3, R133, R2 ;  /* 0x0000000285037221 */ /* 0x004fc60000010000 */
[----:B-1----:R-:W-:Y:S01]  /*cda0*/  FADD.FTZ R2, R135, R191 ;  /* 0x000000bf87027221 */ /* 0x002fe20000010000 */
[----:B------:R-:W-:Y:S06]  /*cdb0*/  @!P0 BRA `(.L_x_5840) ;  /* 0x0000000000048947 */ /* 0x000fec0003800000 */
[----:B------:R-:W-:Y:S01]  /*cdc0*/  BPT.TRAP 0x1 ;  /* 0x000000040000795c */ /* 0x000fe20000300000 */
.L_x_5840:
        /* <DEDUP_REMOVED lines=148> */
.L_x_5830:
[----:B------:R-:W-:Y:S06]  /*d710*/  BAR.ARV 0x8, 0x180 ;  /* 0x0206000000007b1d */ /* 0x000fec0000002000 */
[----:B------:R-:W-:Y:S05]  /*d720*/  @!P0 BRA `(.L_x_5842) ;  /* 0x0000000000048947 */ /* 0x000fea0003800000 */
[----:B------:R-:W-:Y:S01]  /*d730*/  BPT.TRAP 0x1 ;  /* 0x000000040000795c */ /* 0x000fe20000300000 */
.L_x_5842:
[----:B------:R-:W-:Y:S01]  /*d740*/  ULEA UR11, UR43, UR41, 0x3 ;  /* 0x000000292b0b7291 */ /* 0x000fe2000f8e183f */
[----:B------:R-:W-:-:S05]  /*d750*/  IMAD.U32 R0, RZ, RZ, UR44 ;  /* 0x0000002cff007e24 */ /* 0x000fca000f8e00ff */
[----:B------:R-:W-:-:S04]  /*d760*/  SHF.L.U32 R0, R0, 0x1f, RZ ;  /* 0x0000001f00007819 */ /* 0x000fc800000006ff */
[----:B------:R0:W1:Y:S01]  /*d770*/  SYNCS.PHASECHK.TRANS64.TRYWAIT P1, [UR11+0x33450], R0 ;  /* 0x03345000ff0075a7 */ /* 0x000062000802014b */
[----:B------:R-:W-:Y:S05]  /*d780*/  @!P0 BRA `(.L_x_5843) ;  /* 0x0000000000048947 */ /* 0x000fea0003800000 */
[----:B------:R-:W-:Y:S01]  /*d790*/  BPT.TRAP 0x1 ;  /* 0x000000040000795c */ /* 0x000fe20000300000 */
.L_x_5843:
[----:B-1----:R-:W-:Y:S05]  /*d7a0*/  @P1 BRA `(.L_x_5844) ;  /* 0x0000000000081947 */ /* 0x002fea0003800000 */
[----:B------:R-:W1:Y:S02]  /*d7b0*/  SYNCS.PHASECHK.TRANS64.TRYWAIT P1, [UR11+0x33450], R0 ;  /* 0x03345000ff0075a7 */ /* 0x000e64000802014b */
[----:B-1----:R-:W-:Y:S05]  /*d7c0*/  @!P1 BRA `(.L_x_5845) ;  /* 0x0000009800c49947 */ /* 0x002fea0003800000 */
.L_x_5844:
        /* <DEDUP_REMOVED lines=12> */
[----:B------:R-:W-:Y:S02]  /*d890*/  UIADD3 UR4, UR10, 0x180, URZ ;  /* 0x000001800a047890 */ /* 0x000fe4000fffe03f */
[----:B------:R-:W-:Y:S01]  /*d8a0*/  @UP0 USHF.R.S32.HI UR7, URZ, 0x1f, UR42 ;  /* 0x0000001f3f070899 */ /* 0x000fe2000801142a */
[----:B------:R-:W-:Y:S01]  /*d8b0*/  UMOV UR14, UR10 ;  /* 0x0000000a000e7c82 */ /* 0x000fe20008000000 */
[----:B------:R-:W-:Y:S02]  /*d8c0*/  @UP0 ULDC.64 UR12, c[0x0][0x9c8] ;  /* 0x00027200000c0ab9 */ /* 0x000fe40000000a00 */
[----:B------:R-:W-:Y:S01]  /*d8d0*/  QGMMA.64x192x32.F32.E4M3.E4M3 R24, R216, gdesc[UR12], R24, gsb0 ;  /* 0x02e0000cd8187df3 */ /* 0x000fe20008000818 */
[----:B------:R-:W-:Y:S01]  /*d8e0*/  UMOV UR14, UR4 ;  /* 0x00000004000e7c82 */ /* 0x000fe20008000000 */
[----:B------:R-:W-:Y:S01]  /*d8f0*/  UMOV UR15, 0xc0000010 ;  /* 0xc0000010000f7882 */ /* 0x000fe20000000000 */
[----:B------:R-:W-:Y:S02]  /*d900*/  UIADD3 UR4, UR10, 0x300, URZ ;  /* 0x000003000a047890 */ /* 0x000fe4000fffe03f */
[----:B------:R-:W-:-:S04]  /*d910*/  @UP0 UIMAD UR7, UR7, UR12, URZ ;  /* 0x0000000c070702a4 */ /* 0x000fc8000f8e023f */
[----:B------:R-:W-:Y:S01]  /*d920*/  @UP0 UIMAD UR7, UR42, UR13, UR7 ;  /* 0x0000000d2a0702a4 */ /* 0x000fe2000f8e0207 */
[----:B------:R-:W-:Y:S02]  /*d930*/  WARPGROUP.DEPBAR.LE gsb0, 0x0 ;  /* 0x00008000000079c5 */ /* 0x000fe40000010000 */
[----:B------:R-:W-:-:S08]  /*d940*/  WARPGROUP.ARRIVE ;  /* 0x00000000000079c5 */ /* 0x000fd00000000000 */
[----:B------:R-:W-:Y:S01]  /*d950*/  QGMMA.64x192x32.F32.E4M3.E4M3 R24, R212, gdesc[UR12], R24, gsb0 ;  /* 0x02e0000cd4187df3 */ /* 0x000fe20008000818 */
[----:B------:R-:W-:Y:S01]  /*d960*/  UMOV UR14, UR4 ;  /* 0x00000004000e7c82 */ /* 0x000fe20008000000 */
[----:B------:R-:W-:Y:S01]  /*d970*/  UMOV UR15, 0xc0000010 ;  /* 0xc0000010000f7882 */ /* 0x000fe20000000000 */
[----:B------:R-:W-:-:S03]  /*d980*/  @UP0 UIMAD.WIDE.U32 UR4, UR42, UR12, URZ ;  /* 0x0000000c2a0402a5 */ /* 0x000fc6000f8e003f */
[----:B------:R-:W-:Y:S01]  /*d990*/  @UP0 ULDC.64 UR12, c[0x0][0x9d0] ;  /* 0x00027400000c0ab9 */ /* 0x000fe20000000a00 */
[----:B------:R-:W-:-:S04]  /*d9a0*/  @UP0 UIADD3 UR5, UR5, UR7, URZ ;  /* 0x0000000705050290 */ /* 0x000fc8000fffe03f */
[----:B------:R-:W-:-:S04]  /*d9b0*/  @UP0 UIMAD.WIDE.U32 UR4, UR38, UR12, UR4 ;  /* 0x0000000c260402a5 */ /* 0x000fc8000f8e0004 */
[----:B------:R-:W-:-:S06]  /*d9c0*/  @UP0 ULEA UR8, UP1, UR4, UR8, 0x2 ;  /* 0x0000000804080291 */ /* 0x000fcc000f82103f */
[----:B------:R-:W-:Y:S01]  /*d9d0*/  IMAD.U32 R4, RZ, RZ, UR8 ;  /* 0x00000008ff047e24 */ /* 0x000fe2000f8e00ff */
[----:B------:R-:W-:Y:S02]  /*d9e0*/  WARPGROUP.DEPBAR.LE gsb0, 0x0 ;  /* 0x00008000000079c5 */ /* 0x000fe40000010000 */
[----:B------:R-:W-:-:S06]  /*d9f0*/  WARPGROUP.ARRIVE ;  /* 0x00000000000079c5 */ /* 0x000fcc0000000000 */
[----:B------:R-:W-:Y:S01]  /*da00*/  QGMMA.64x192x32.F32.E4M3.E4M3 R24, R208, gdesc[UR12], R24, gsb0 ;  /* 0x02e0000cd0187df3 */ /* 0x000fe20008000818 */
[----:B------:R-:W-:-:S04]  /*da10*/  @UP0 USHF.R.S32.HI UR14, URZ, 0x1f, UR38 ;  /* 0x0000001f3f0e0899 */ /* 0x000fc80008011426 */
[----:B------:R-:W-:-:S04]  /*da20*/  @UP0 UIMAD UR7, UR14, UR12, URZ ;  /* 0x0000000c0e0702a4 */ /* 0x000fc8000f8e023f */
[----:B------:R-:W-:-:S04]  /*da30*/  @UP0 UIMAD UR7, UR38, UR13, UR7 ;  /* 0x0000000d260702a4 */ /* 0x000fc8000f8e0207 */
[----:B------:R-:W-:-:S04]  /*da40*/  @UP0 UIADD3 UR5, UR5, UR7, URZ ;  /* 0x0000000705050290 */ /* 0x000fc8000fffe03f */
[----:B------:R-:W-:-:S06]  /*da50*/  @UP0 ULEA.HI.X UR9, UR4, UR9, UR5, 0x2, UP1 ;  /* 0x0000000904090291 */ /* 0x000fcc00088f1405 */
        /* <DEDUP_REMOVED lines=49> */
.L_x_5846:
        /* <DEDUP_REMOVED lines=106> */
.L_x_5810:
        /* <DEDUP_REMOVED lines=487> */
.L_x_5850:
[----:B------:R-:W-:Y:S05]  /*10280*/  BSYNC B1 ;  /* 0x0000000000017941 */ /* 0x000fea0003800000 */
.L_x_5849:
        /* <DEDUP_REMOVED lines=17> */
.L_x_5852:
[----:B------:R-:W-:Y:S05]  /*103a0*/  BSYNC B1 ;  /* 0x0000000000017941 */ /* 0x000fea0003800000 */
.L_x_5851:
        /* <DEDUP_REMOVED lines=17> */
.L_x_5854:
[----:B------:R-:W-:Y:S05]  /*104c0*/  BSYNC B1 ;  /* 0x0000000000017941 */ /* 0x000fea0003800000 */
.L_x_5853:
        /* <DEDUP_REMOVED lines=20> */
.L_x_5848:
        /* <DEDUP_REMOVED lines=50> */
.L_x_5857:
[----:B------:R-:W-:Y:S05]  /*10930*/  BSYNC B1 ;  /* 0x0000000000017941 */ /* 0x000fea0003800000 */
.L_x_5856:
        /* <DEDUP_REMOVED lines=59> */
.L_x_5859:
[----:B------:R-:W-:Y:S05]  /*10cf0*/  BSYNC B1 ;  /* 0x0000000000017941 */ /* 0x000fea0003800000 */
.L_x_5858:
        /* <DEDUP_REMOVED lines=17> */
.L_x_5861:
[----:B------:R-:W-:Y:S05]  /*10e10*/  BSYNC B1 ;  /* 0x0000000000017941 */ /* 0x000fea0003800000 */
.L_x_5860:
        /* <DEDUP_REMOVED lines=17> */
.L_x_5863:
[----:B------:R-:W-:Y:S05]  /*10f30*/  BSYNC B1 ;  /* 0x0000000000017941 */ /* 0x000fea0003800000 */
.L_x_5862:
        /* <DEDUP_REMOVED lines=18> */
.L_x_5855:
[----:B------:R-:W-:Y:S05]  /*11060*/  BSYNC B0 ;  /* 0x0000000000007941 */ /* 0x000fea0003800000 */
.L_x_5847:
[----:B------:R-:W-:Y:S02]  /*11070*/  ULDC UR5, c[0x0][0xc38] ;  /* 0x00030e0000057ab9 */ /* 0x000fe40000000800 */
[----:B------:R-:W-:-:S06]  /*11080*/  UISETP.GE.AND UP0, UPT, UR4, UR5, UPT ;  /* 0x000000050400728c */ /* 0x000fcc000bf06270 */
[----:B------:R-:W-:-:S13]  /*11090*/  PLOP3.LUT P0, PT, PT, PT, UP0, 0x80, 0x0 ;  /* 0x000000000000781c */ /* 0x000fda0003f0f008 */
[----:B------:R-:W-:Y:S05]  /*110a0*/  @!P0 BRA `(.L_x_5864) ;  /* 0xfffffefc001c8947 */ /* 0x000fea000383ffff */
[----:B------:R-:W-:Y:S05]  /*110b0*/  EXIT ;  /* 0x000000000000794d */ /* 0x000fea0003800000 */
.L_x_5806:
        /* <DEDUP_REMOVED lines=15> */
[----:B------:R-:W2:Y:S01]  /*111b0*/  LDL R9, [R1+0x8] ;  /* 0x0000080001097983 */ /* 0x000ea20000100800 */
[----:B------:R-:W-:Y:S01]  /*111c0*/  ULDC.64 UR6, c[0x0][0x2f0] ;  /* 0x0000bc0000067ab9 */ /* 0x000fe20000000a00 */
[----:B------:R-:W0:Y:S01]  /*111d0*/  S2R R10, SR_TID.X ;  /* 0x00000000000a7919 */ /* 0x000e220000002100 */
[----:B------:R-:W-:Y:S01]  /*111e0*/  LOP3.LUT R22, R22, 0xfffffffd, RZ, 0xc0, !PT ;  /* 0xfffffffd16167812 */ /* 0x000fe200078ec0ff */
[----:B------:R-:W-:Y:S01]  /*111f0*/  ULDC UR8, c[0x0][0x2b8] ;  /* 0x0000ae0000087ab9 */ /* 0x000fe20000000800 */
[----:B------:R-:W-:Y:S01]  /*11200*/  ULDC.64 UR10, c[0x0][0x418] ;  /* 0x00010600000a7ab9 */ /* 0x000fe20000000a00 */
[----:B------:R-:W-:Y:S01]  /*11210*/  ULDC UR4, c[0x0][0x424] ;  /* 0x0001090000047ab9 */ /* 0x000fe20000000800 */
[----:B------:R-:W-:Y:S01]  /*11220*/  ULDC UR39, c[0x0][0x288] ;  /* 0x0000a20000277ab9 */ /* 0x000fe20000000800 */
[----:B------:R-:W-:Y:S01]  /*11230*/  ULDC UR38, c[0x0][0x448] ;  /* 0x0001120000267ab9 */ /* 0x000fe20000000800 */
[C---:B0-----:R-:W-:Y:S01]  /*11240*/  IMAD.SHL.U32 R16, R10.reuse, 0x40, RZ ;  /* 0x000000400a107824 */ /* 0x041fe200078e00ff */
[----:B------:R-:W-:Y:S01]  /*11250*/  SHF.R.U32.HI R0, RZ, 0x1, R10 ;  /* 0x00000001ff007819 */ /* 0x000fe2000001160a */
[----:B------:R-:W-:-:S03]  /*11260*/  IMAD.SHL.U32 R5, R10, 0x10, RZ ;  /* 0x000000100a057824 */ /* 0x000fc600078e00ff */
[----:B------:R-:W-:-:S04]  /*11270*/  LOP3.LUT R3, R16, 0x180, RZ, 0xc0, !PT ;  /* 0x0000018010037812 */ /* 0x000fc800078ec0ff */
[----:B------:R-:W-:Y:S01]  /*11280*/  LOP3.LUT R0, R3, 0x30, R0, 0xf8, !PT ;  /* 0x0000003003007812 */ /* 0x000fe200078ef800 */
[----:B------:R-:W-:Y:S01]  /*11290*/  IMAD.SHL.U32 R3, R10, 0x8, RZ ;  /* 0x000000080a037824 */ /* 0x000fe200078e00ff */
[----:B------:R-:W-:-:S04]  /*112a0*/  LOP3.LUT R37, R5, 0x30, RZ, 0xc0, !PT ;  /* 0x0000003005257812 */ /* 0x000fc800078ec0ff */
[----:B------:R-:W-:Y:S02]  /*112b0*/  LOP3.LUT R3, R0, 0x30, R3, 0x78, !PT ;  /* 0x0000003000037812 */ /* 0x000fe400078e7803 */
[----:B------:R-:W-:-:S04]  /*112c0*/  LOP3.LUT R0, R37, 0x40, RZ, 0xfc, !PT ;  /* 0x0000004025007812 */ /* 0x000fc800078efcff */
[C---:B------:R-:W-:Y:S02]  /*112d0*/  ISETP.GE.AND P2, PT, R0.reuse, UR7, PT ;  /* 0x0000000700007c0c */ /* 0x040fe4000bf46270 */
[C---:B------:R-:W-:Y:S02]  /*112e0*/  ISETP.GE.AND P1, PT, R0.reuse, UR7, PT ;  /* 0x0000000700007c0c */ /* 0x040fe4000bf26270 */
[----:B------:R-:W-:Y:S02]  /*112f0*/  ISETP.GE.AND P0, PT, R0, UR8, PT ;  /* 0x0000000800007c0c */ /* 0x000fe4000bf06270 */
[----:B------:R-:W-:-:S07]  /*11300*/  LOP3.LUT R0, R37, 0x80, RZ, 0xfc, !PT ;  /* 0x0000008025007812 */ /* 0x000fce00078efcff */
[----:B------:R-:W-:-:S04]  /*11310*/  @P2 LOP3.LUT R22, R22, 0x2, RZ, 0xfc, !PT ;  /* 0x0000000216162812 */ /* 0x000fc800078efcff */
[----:B------:R-:W-:-:S04]  /*11320*/  LOP3.LUT R22, R22, 0xfffffeff, RZ, 0xc0, !PT ;  /* 0xfffffeff16167812 */ /* 0x000fc800078ec0ff */
[----:B------:R-:W-:Y:S02]  /*11330*/  @P1 LOP3.LUT R22, R22, 0x100, RZ, 0xfc, !PT ;  /* 0x0000010016161812 */ /* 0x000fe400078efcff */
[----:B------:R-:W-:Y:S02]  /*11340*/  ISETP.GE.AND P2, PT, R0, UR7, PT ;  /* 0x0000000700007c0c */ /* 0x000fe4000bf46270 */
[----:B------:R-:W-:Y:S01]  /*11350*/  LOP3.LUT R22, R22, 0xfffff7ff, RZ, 0xc0, !PT ;  /* 0xfffff7ff16167812 */ /* 0x000fe200078ec0ff */
[C---:B------:R-:W-:Y:S01]  /*11360*/  IMAD.SHL.U32 R7, R10.reuse, 0x2, RZ ;  /* 0x000000020a077824 */ /* 0x040fe200078e00ff */
[----:B------:R-:W-:Y:S01]  /*11370*/  LOP3.LUT R4, R5, 0x1b0, RZ, 0xc0, !PT ;  /* 0x000001b005047812 */ /* 0x000fe200078ec0ff */
[----:B------:R-:W-:Y:S01]  /*11380*/  IMAD.SHL.U32 R2, R10, 0x20, RZ ;  /* 0x000000200a027824 */ /* 0x000fe200078e00ff */
[----:B------:R-:W-:Y:S02]  /*11390*/  @P0 LOP3.LUT R22, R22, 0x800, RZ, 0xfc, !PT ;  /* 0x0000080016160812 */ /* 0x000fe400078efcff */
[----:B------:R-:W-:-:S02]  /*113a0*/  ISETP.GE.AND P1, PT, R0, UR7, PT ;  /* 0x0000000700007c0c */ /* 0x000fc4000bf26270 */
[----:B------:R-:W-:Y:S02]  /*113b0*/  LOP3.LUT R6, R4, 0x30, R7, 0x78, !PT ;  /* 0x0000003004067812 */ /* 0x000fe400078e7807 */
[----:B------:R-:W-:Y:S02]  /*113c0*/  LOP3.LUT R22, R22, 0xfffffffe, RZ, 0xc0, !PT ;  /* 0xfffffffe16167812 */ /* 0x000fe400078ec0ff */
[----:B------:R-:W-:Y:S01]  /*113d0*/  LOP3.LUT R4, R2, 0x80, RZ, 0xc0, !PT ;  /* 0x0000008002047812 */ /* 0x000fe200078ec0ff */
[----:B------:R-:W-:Y:S01]  /*113e0*/  IMAD.SHL.U32 R7, R10, 0x4, RZ ;  /* 0x000000040a077824 */ /* 0x000fe200078e00ff */
[----:B------:R-:W-:Y:S02]  /*113f0*/  @P2 LOP3.LUT R22, R22, 0x1, RZ, 0xfc, !PT ;  /* 0x0000000116162812 */ /* 0x000fe400078efcff */
[----:B------:R-:W-:Y:S02]  /*11400*/  LOP3.LUT R4, R4, 0x10, R10, 0xf8, !PT ;  /* 0x0000001004047812 */ /* 0x000fe400078ef80a */
[----:B------:R-:W-:-:S02]  /*11410*/  LOP3.LUT R10, R10, 0x7f, RZ, 0xc0, !PT ;  /* 0x0000007f0a0a7812 */ /* 0x000fc400078ec0ff */
[----:B------:R-:W-:Y:S02]  /*11420*/  ISETP.GE.AND P0, PT, R0, UR8, PT ;  /* 0x0000000800007c0c */ /* 0x000fe4000bf06270 */
[----:B------:R-:W-:Y:S02]  /*11430*/  LOP3.LUT R8, R6, 0x640, R5, 0xf8, !PT ;  /* 0x0000064006087812 */ /* 0x000fe400078ef805 */
[----:B------:R-:W-:Y:S02]  /*11440*/  LOP3.LUT R22, R22, 0xffffff7f, RZ, 0xc0, !PT ;  /* 0xffffff7f16167812 */ /* 0x000fe400078ec0ff */
[----:B------:R-:W-:Y:S02]  /*11450*/  LOP3.LUT R5, R5, 0x600, RZ, 0xc0, !PT ;  /* 0x0000060005057812 */ /* 0x000fe400078ec0ff */
[----:B------:R-:W-:Y:S02]  /*11460*/  MOV R18, 0x400 ;  /* 0x0000040000127802 */ /* 0x000fe40000000f00 */
[----:B------:R-:W-:-:S02]  /*11470*/  SHF.R.U32.HI R0, RZ, 0x2, R10 ;  /* 0x00000002ff007819 */ /* 0x000fc4000001160a */
[----:B------:R-:W-:Y:S02]  /*11480*/  @P1 LOP3.LUT R22, R22, 0x80, RZ, 0xfc, !PT ;  /* 0x0000008016161812 */ /* 0x000fe400078efcff */
[--C-:B------:R-:W-:Y:S02]  /*11490*/  LOP3.LUT R5, R5, 0x60, R2.reuse, 0xf8, !PT ;  /* 0x0000006005057812 */ /* 0x100fe400078ef802 */
[----:B------:R-:W-:Y:S02]  /*114a0*/  LOP3.LUT R0, R0, 0x60, R2, 0xf8, !PT ;  /* 0x0000006000007812 */ /* 0x000fe400078ef802 */
[----:B------:R-:W-:Y:S02]  /*114b0*/  ISETP.GE.AND P2, PT, R37, UR7, PT ;  /* 0x0000000725007c0c */ /* 0x000fe4000bf46270 */
[----:B------:R-:W-:Y:S02]  /*114c0*/  LOP3.LUT R22, R22, 0xfffffbff, RZ, 0xc0, !PT ;  /* 0xfffffbff16167812 */ /* 0x000fe400078ec0ff */
[----:B------:R-:W-:Y:S01]  /*114d0*/  LOP3.LUT R16, R3, 0x640, R16, 0xf8, !PT ;  /* 0x0000064003107812 */ /* 0x000fe200078ef810 */
[----:B------:R-:W-:Y:S01]  /*114e0*/  IMAD.U32 R3, RZ, RZ, UR5 ;  /* 0x00000005ff037e24 */ /* 0x000fe2000f8e00ff */
[----:B------:R-:W-:Y:S01]  /*114f0*/  LOP3.LUT R5, R5, 0x100, R2, 0xf8, !PT ;  /* 0x0000010005057812 */ /* 0x000fe200078ef802 */
[----:B------:R-:W-:Y:S01]  /*11500*/  UISETP.NE.U32.AND UP0, UPT, UR10, URZ, UPT ;  /* 0x0000003f0a00728c */ /* 0x000fe2000bf05070 */
[----:B------:R-:W-:Y:S01]  /*11510*/  LOP3.LUT R2, R0, 0x80, RZ, 0xfc, !PT ;  /* 0x0000008000027812 */ /* 0x000fe200078efcff */
[----:B------:R0:W-:Y:S01]  /*11520*/  STL [R1+0xc], R8 ;  /* 0x00000c0801007387 */ /* 0x0001e20000100800 */
[----:B------:R-:W-:Y:S01]  /*11530*/  @P0 LOP3.LUT R22, R22, 0x400, RZ, 0xfc, !PT ;  /* 0x0000040016160812 */ /* 0x000fe200078efcff */
[----:B------:R-:W-:-:S02]  /*11540*/  UISETP.NE.AND.EX UP0, UPT, UR11, URZ, UPT, UP0 ;  /* 0x0000003f0b00728c */ /* 0x000fc4000bf05300 */
[----:B------:R0:W-:Y:S01]  /*11550*/  STL [R1+0x14], R3 ;  /* 0x0000140301007387 */ /* 0x0001e20000100800 */
[----:B------:R-:W-:-:S03]  /*11560*/  LOP3.LUT R22, R22, 0xfffffffb, RZ, 0xc0, !PT ;  /* 0xfffffffb16167812 */ /* 0x000fc600078ec0ff */
[----:B------:R0:W-:Y:S01]  /*11570*/  STL [R1+0x18], RZ ;  /* 0x000018ff01007387 */ /* 0x0001e20000100800 */
[----:B------:R-:W-:Y:S01]  /*11580*/  USEL UR4, UR4, 0x1, UP0 ;  /* 0x0000000104047887 */ /* 0x000fe20008000000 */
[C---:B------:R-:W-:Y:S02]  /*11590*/  ISETP.GE.AND P1, PT, R37.reuse, UR7, PT ;  /* 0x0000000725007c0c */ /* 0x040fe4000bf26270 */
[----:B------:R-:W-:Y:S01]  /*115a0*/  @P2 LOP3.LUT R22, R22, 0x4, RZ, 0xfc, !PT ;  /* 0x0000000416162812 */ /* 0x000fe200078efcff */
[----:B------:R-:W-:Y:S01]  /*115b0*/  UIMAD UR37, UR4, UR6, URZ ;  /* 0x00000006042572a4 */ /* 0x000fe2000f8e023f */
[----:B------:R-:W-:Y:S02]  /*115c0*/  ISETP.GE.AND P0, PT, R37, UR8, PT ;  /* 0x0000000825007c0c */ /* 0x000fe4000bf06270 */
[----:B------:R-:W-:Y:S01]  /*115d0*/  LOP3.LUT R22, R22, 0xffffefff, RZ, 0xc0, !PT ;  /* 0xffffefff16167812 */ /* 0x000fe200078ec0ff */
[----:B------:R-:W-:-:S03]  /*115e0*/  UIADD3 UR4, UR37, 0x9f, URZ ;  /* 0x0000009f25047890 */ /* 0x000fc6000fffe03f */
[----:B------:R-:W-:Y:S01]  /*115f0*/  LOP3.LUT R22, R22, 0xfffffdff, RZ, 0xc0, !PT ;  /* 0xfffffdff16167812 */ /* 0x000fe200078ec0ff */
[----:B------:R-:W-:Y:S01]  /*11600*/  UIMAD.WIDE UR4, UR4, 0x66666667, URZ ;  /* 0x66666667040478a5 */ /* 0x000fe2000f8e023f */
[----:B------:R-:W-:Y:S02]  /*11610*/  LOP3.LUT R4, R4, 0x10, R7, 0x78, !PT ;  /* 0x0000001004047812 */ /* 0x000fe400078e7807 */
[----:B------:R-:W-:Y:S01]  /*11620*/  @P1 LOP3.LUT R22, R22, 0x200, RZ, 0xfc, !PT ;  /* 0x0000020016161812 */ /* 0x000fe200078efcff */
[----:B------:R-:W-:Y:S01]  /*11630*/  USHF.R.U32.HI UR40, URZ, 0x1f, UR5 ;  /* 0x0000001f3f287899 */ /* 0x000fe20008011605 */
[----:B------:R-:W-:Y:S01]  /*11640*/  LOP3.LUT R17, R5, R4, RZ, 0xfc, !PT ;  /* 0x0000000405117212 */ /* 0x000fe200078efcff */
[----:B------:R-:W-:Y:S01]  /*11650*/  IMAD.MOV.U32 R34, RZ, RZ, 0x1 ;  /* 0x00000001ff227424 */ /* 0x000fe200078e00ff */
[----:B------:R-:W-:Y:S01]  /*11660*/  @P0 LOP3.LUT R22, R22, 0x1000, RZ, 0xfc, !PT ;  /* 0x0000100016160812 */ /* 0x000fe200078efcff */
[----:B------:R-:W-:Y:S01]  /*11670*/  IMAD.MOV.U32 R31, RZ, RZ, RZ ;  /* 0x000000ffff1f7224 */ /* 0x000fe200078e00ff */
[----:B------:R-:W-:Y:S01]  /*11680*/  UIMAD UR38, UR38, UR39, URZ ;  /* 0x00000027262672a4 */ /* 0x000fe2000f8e023f */
[----:B------:R-:W-:Y:S01]  /*11690*/  ULDC UR45, c[0x0][0xc] ;  /* 0x00000300002d7ab9 */ /* 0x000fe20000000800 */
[----:B------:R-:W-:-:S02]  /*116a0*/  ULOP3.LUT UR46, UR36, 0x2, URZ, 0xfc, !UPT ;  /* 0x00000002242e7892 */ /* 0x000fc4000f8efc3f */
[----:B------:R-:W-:Y:S02]  /*116b0*/  ULOP3.LUT UR47, UR36, 0x1, URZ, 0xfc, !UPT ;  /* 0x00000001242f7892 */ /* 0x000fe4000f8efc3f */
[----:B------:R-:W-:Y:S02]  /*116c0*/  UIADD3 UR39, UR37, 0xa0, -UR39 ;  /* 0x000000a025277890 */ /* 0x000fe4000fffe827 */
[----:B------:R-:W-:Y:S01]  /*116d0*/  ULEA.HI.SX32 UR40, UR5, UR40, 0x1a ;  /* 0x0000002805287291 */ /* 0x000fe2000f8fd23f */
[----:B--2---:R-:W-:-:S05]  /*116e0*/  LEA R18, R9, R18, 0x18 ;  /* 0x0000001209127211 */ /* 0x004fca00078ec0ff */
[----:B------:R-:W-:-:S05]  /*116f0*/  IMAD.IADD R0, R18, 0x1, R8 ;  /* 0x0000000112007824 */ /* 0x000fca00078e0208 */
[----:B------:R0:W-:Y:S02]  /*11700*/  STL [R1+0x10], R0 ;  /* 0x0000100001007387 */ /* 0x0001e40000100800 */
.L_x_5932:
[----:B0-----:R-:W2:Y:S01]  /*11710*/  LDL R0, [R1+0x14] ;  /* 0x0000140001007983 */ /* 0x001ea20000100800 */
        /* <DEDUP_REMOVED lines=22> */
.L_x_5866:
[----:B------:R-:W-:Y:S01]  /*11880*/  ULDC UR8, c[0x0][0xc54] ;  /* 0x0003150000087ab9 */ /* 0x000fe20000000800 */
[----:B------:R-:W-:Y:S01]  /*11890*/  UMOV UR6, UR7 ;  /* 0x0000000700067c82 */ /* 0x000fe20008000000 */
[----:B------:R-:W-:-:S11]  /*118a0*/  UISETP.NE.AND UP0, UPT, UR8, 0x1, UPT ;  /* 0x000000010800788c */ /* 0x000fd6000bf05270 */
[----:B------:R-:W-:Y:S02]  /*118b0*/  @UP0 ULDC.64 UR10, c[0x0][0xc58] ;  /* 0x00031600000a0ab9 */ /* 0x000fe40000000a00 */
[----:B------:R-:W-:-:S04]  /*118c0*/  UIMAD.WIDE.U32 UR4, UR7, UR10, URZ ;  /* 0x0000000a070472a5 */ /* 0x000fc8000f8e003f */
[----:B------:R-:W-:-:S04]  /*118d0*/  @UP0 USHF.R.U32.HI UR6, URZ, UR11, UR5 ;  /* 0x0000000b3f060299 */ /* 0x000fc80008011605 */
[----:B------:R-:W-:-:S12]  /*118e0*/  UIMAD UR4, UR6, UR8, URZ ;  /* 0x00000008060472a4 */ /* 0x000fd8000f8e023f */
.L_x_5867:
        /* <DEDUP_REMOVED lines=13> */
[----:B------:R-:W-:Y:S01]  /*119c0*/  PLOP3.LUT P0, PT, PT, PT, UP0, 0x80, 0x0 ;  /* 0x000000000000781c */ /* 0x000fe20003f0f008 */
[----:B------:R-:W-:-:S03]  /*119d0*/  @UP1 USHF.R.U32.HI UR42, URZ, UR7, UR5 ;  /* 0x000000073f2a1299 */ /* 0x000fc60008011605 */
[----:B------:R-:W-:Y:S02]  /*119e0*/  @UP0 ULDC.64 UR4, c[0x0][0xa28] ;  /* 0x00028a0000040ab9 */ /* 0x000fe40000000a00 */
[----:B------:R-:W-:-:S06]  /*119f0*/  @UP0 UIMAD.WIDE UR4, UR42, 0x4, UR4 ;  /* 0x000000042a0408a5 */ /* 0x000fcc000f8e0204 */
[----:B------:R-:W-:Y:S01]  /*11a00*/  IMAD.U32 R2, RZ, RZ, UR4 ;  /* 0x00000004ff027e24 */ /* 0x000fe2000f8e00ff */
[----:B------:R-:W-:Y:S01]  /*11a10*/  ULOP3.LUT UR43, UR6, 0x1ffffff, URZ, 0x3c, !UPT ;  /* 0x01ffffff062b7892 */ /* 0x000fe2000f8e3c3f */
[----:B------:R-:W-:Y:S01]  /*11a20*/  IMAD.U32 R3, RZ, RZ, UR5 ;  /* 0x00000005ff037e24 */ /* 0x000fe2000f8e00ff */
[----:B------:R-:W-:Y:S01]  /*11a30*/  ULDC UR5, c[0x0][0x448] ;  /* 0x0001120000057ab9 */ /* 0x000fe20000000800 */
[----:B------:R-:W-:-:S03]  /*11a40*/  ULDC UR4, c[0x0][0xc3c] ;  /* 0x00030f0000047ab9 */ /* 0x000fc60000000800 */
[----:B------:R-:W2:Y:S01]  /*11a50*/  @P0 LDG.E R24, desc[UR50][R2.64] ;  /* 0x0000003202180981 */ /* 0x000ea2000c1e1900 */
[----:B------:R-:W-:Y:S01]  /*11a60*/  UISETP.NE.AND UP2, UPT, UR5, 0x1, UPT ;  /* 0x000000010500788c */ /* 0x000fe2000bf45270 */
[----:B------:R-:W-:Y:S01]  /*11a70*/  BSSY B7, `(.L_x_5868) ;  /* 0x0000505000077945 */ /* 0x000fe20003800000 */
[----:B------:R-:W-:Y:S02]  /*11a80*/  UIADD3 UR43, UR43, UR4, URZ ;  /* 0x000000042b2b7290 */ /* 0x000fe4000fffe03f */
[----:B------:R-:W-:Y:S02]  /*11a90*/  UP2UR UR48, UPR, URZ, 0x4 ;  /* 0x000000043f307883 */ /* 0x000fe40008000000 */
[----:B------:R-:W-:-:S04]  /*11aa0*/  USHF.L.U32 UR6, UR43, 0x7, URZ ;  /* 0x000000072b067899 */ /* 0x000fc8000800063f */
[----:B------:R-:W-:Y:S01]  /*11ab0*/  UIADD3 UR6, UR6, 0x7f, URZ ;  /* 0x0000007f06067890 */ /* 0x000fe2000fffe03f */
[----:B------:R-:W-:Y:S01]  /*11ac0*/  @UP2 ULDC UR4, c[0x0][0x44c] ;  /* 0x0001130000042ab9 */ /* 0x000fe20000000800 */
[----:B------:R-:W-:Y:S02]  /*11ad0*/  @UP2 ULDC UR7, c[0x0][0x450] ;  /* 0x0001140000072ab9 */ /* 0x000fe40000000800 */
[----:B------:R-:W-:-:S04]  /*11ae0*/  UIMAD.WIDE.U32 UR4, UR6, UR4, URZ ;  /* 0x00000004060472a5 */ /* 0x000fc8000f8e003f */
[----:B------:R-:W-:-:S04]  /*11af0*/  @UP2 USHF.R.U32.HI UR6, URZ, UR7, UR5 ;  /* 0x000000073f062299 */ /* 0x000fc80008011605 */
[----:B------:R-:W-:-:S04]  /*11b00*/  UIADD3 UR4, UR39, UR6, URZ ;  /* 0x0000000627047290 */ /* 0x000fc8000fffe03f */
[----:B------:R-:W-:-:S04]  /*11b10*/  UIMAD.WIDE UR4, UR4, 0x66666667, URZ ;  /* 0x66666667040478a5 */ /* 0x000fc8000f8e023f */
[----:B------:R-:W-:-:S04]  /*11b20*/  USHF.R.U32.HI UR4, URZ, 0x1f, UR5 ;  /* 0x0000001f3f047899 */ /* 0x000fc80008011605 */
[----:B------:R-:W-:-:S04]  /*11b30*/  ULEA.HI.SX32 UR4, UR5, UR4, 0x1a ;  /* 0x0000000405047291 */ /* 0x000fc8000f8fd23f */
[----:B------:R-:W-:-:S04]  /*11b40*/  UISETP.LT.AND UP0, UPT, UR40, UR4, UPT ;  /* 0x000000042800728c */ /* 0x000fc8000bf01270 */
[----:B------:R-:W-:-:S06]  /*11b50*/  USEL UR44, UR40, UR4, UP0 ;  /* 0x00000004282c7287 */ /* 0x000fcc0008000000 */
[----:B------:R-:W-:Y:S01]  /*11b60*/  ISETP.LT.AND P0, PT, RZ, UR44, PT ;  /* 0x0000002cff007c0c */ /* 0x000fe2000bf01270 */
[----:B--2---:R0:W-:-:S12]  /*11b70*/  STL [R1+0x4], R24 ;  /* 0x0000041801007387 */ /* 0x0041d80000100800 */
[----:B------:R-:W-:Y:S05]  /*11b80*/  @P0 BRA `(.L_x_5869) ;  /* 0x0000000000480947 */ /* 0x000fea0003800000 */
[----:B------:R-:W1:Y:S02]  /*11b90*/  S2R R0, SR_TID.X ;  /* 0x0000000000007919 */ /* 0x000e640000002100 */
[----:B-1----:R-:W-:-:S04]  /*11ba0*/  LOP3.LUT R0, R0, 0x7f, RZ, 0xc0, !PT ;  /* 0x0000007f00007812 */ /* 0x002fc800078ec0ff */
[----:B------:R-:W-:-:S13]  /*11bb0*/  ISETP.NE.AND P0, PT, R0, RZ, PT ;  /* 0x000000ff0000720c */ /* 0x000fda0003f05270 */
[----:B------:R-:W-:Y:S05]  /*11bc0*/  @P0 BRA `(.L_x_5870) ;  /* 0x0000004c00bc0947 */ /* 0x000fea0003800000 */
[----:B------:R-:W1:Y:S01]  /*11bd0*/  S2R R7, SR_LANEID ;  /* 0x0000000000077919 */ /* 0x000e620000000000 */
[----:B------:R-:W-:Y:S01]  /*11be0*/  VOTEU.ANY UR4, UPT, PT ;  /* 0x0000000000047886 */ /* 0x000fe200038e0100 */
[----:B------:R-:W2:Y:S01]  /*11bf0*/  LDC.64 R2, c[0x0][0xc80] ;  /* 0x00032000ff027b82 */ /* 0x000ea20000000a00 */
[----:B------:R-:W1:Y:S08]  /*11c00*/  FLO.U32 R0, UR4 ;  /* 0x0000000400007d00 */ /* 0x000e7000080e0000 */
[----:B------:R-:W2:Y:S01]  /*11c10*/  POPC R5, UR4 ;  /* 0x0000000400057d09 */ /* 0x000ea20008000000 */
[----:B-1----:R-:W-:-:S13]  /*11c20*/  ISETP.EQ.U32.AND P1, PT, R0, R7, PT ;  /* 0x000000070000720c */ /* 0x002fda0003f22070 */
[----:B--2---:R-:W2:Y:S01]  /*11c30*/  @P1 ATOMG.E.ADD.STRONG.GPU PT, R3, desc[UR50][R2.64], R5 ;  /* 0x00000005020319a8 */ /* 0x004ea200081ee1f2 */
[----:B------:R-:W1:Y:S02]  /*11c40*/  S2R R4, SR_LTMASK ;  /* 0x0000000000047919 */ /* 0x000e640000003900 */
[----:B-1----:R-:W-:-:S04]  /*11c50*/  LOP3.LUT R4, R4, UR4, RZ, 0xc0, !PT ;  /* 0x0000000404047c12 */ /* 0x002fc8000f8ec0ff */
[----:B------:R-:W1:Y:S01]  /*11c60*/  POPC R7, R4 ;  /* 0x0000000400077309 */ /* 0x000e620000000000 */
[----:B--2---:R-:W1:Y:S02]  /*11c70*/  SHFL.IDX PT, R0, R3, R0, 0x1f ;  /* 0x00001f0003007589 */ /* 0x004e6400000e0000 */
[----:B-1----:R-:W-:-:S05]  /*11c80*/  IADD3 R0, R0, UR45, R7 ;  /* 0x0000002d00007c10 */ /* 0x002fca000fffe007 */
[----:B------:R1:W-:Y:S01]  /*11c90*/  STL [R1+0x14], R0 ;  /* 0x0000140001007387 */ /* 0x0003e20000100800 */
[----:B------:R-:W-:Y:S05]  /*11ca0*/  BRA `(.L_x_5870) ;  /* 0x0000004c00847947 */ /* 0x000fea0003800000 */
.L_x_5869:
        /* <DEDUP_REMOVED lines=20> */
.L_x_5872:
[----:B------:R-:W-:Y:S05]  /*11df0*/  BSYNC B6 ;  /* 0x0000000000067941 */ /* 0x000fea0003800000 */
.L_x_5871:
        /* <DEDUP_REMOVED lines=22> */
.L_x_5874:
[----:B------:R-:W-:Y:S05]  /*11f60*/  BSYNC B6 ;  /* 0x0000000000067941 */ /* 0x000fea0003800000 */
.L_x_5873:
        /* <DEDUP_REMOVED lines=20> */
.L_x_5876:
[----:B------:R-:W-:Y:S05]  /*120b0*/  BSYNC B6 ;  /* 0x0000000000067941 */ /* 0x000fea0003800000 */
.L_x_5875:
        /* <DEDUP_REMOVED lines=19> */
.L_x_5878:
[----:B------:R-:W-:Y:S05]  /*121f0*/  BSYNC B6 ;  /* 0x0000000000067941 */ /* 0x000fea0003800000 */
.L_x_5877:
        /* <DEDUP_REMOVED lines=12> */
[----:B------:R-:W-:Y:S01]  /*122c0*/  UMOV UR5, 0xffffffff ;  /* 0xffffffff00057882 */ /* 0x000fe20000000000 */
[----:B------:R-:W-:Y:S02]  /*122d0*/  IMAD.U32 R23, RZ, RZ, UR4 ;  /* 0x00000004ff177e24 */ /* 0x000fe4000f8e00ff */
[----:B------:R-:W-:Y:S05]  /*122e0*/  BRA.DIV UR5, `(.L_x_5879) ;  /* 0x0000005205147947 */ /* 0x000fea000b800000 */
.L_x_5952:
[----:B------:R-:W3:Y:S01]  /*122f0*/  S2R R0, SR_TID.X ;  /* 0x0000000000007919 */ /* 0x000ee20000002100 */
[----:B------:R-:W-:Y:S01]  /*12300*/  UMOV UR4, 0xa0 ;  /* 0x000000a000047882 */ /* 0x000fe20000000000 */
[----:B-1----:R-:W-:Y:S01]  /*12310*/  ISETP.NE.AND P2, PT, R20, 0x1, PT ;  /* 0x000000011400780c */ /* 0x002fe20003f45270 */
[----:B------:R-:W-:Y:S01]  /*12320*/  UIMAD UR4, UR44, UR4, -0xa0 ;  /* 0xffffff602c0474a4 */ /* 0x000fe2000f8e0204 */
[----:B------:R-:W1:Y:S01]  /*12330*/  S2R R9, SR_TID.X ;  /* 0x0000000000097919 */ /* 0x000e620000002100 */
[----:B-----5:R-:W-:Y:S02]  /*12340*/  SHF.R.S32.HI R8, RZ, 0x1f, R33 ;  /* 0x0000001fff087819 */ /* 0x020fe40000011421 */
[----:B------:R-:W-:-:S03]  /*12350*/  LOP3.LUT R22, R22, 0xffffffdf, RZ, 0xc0, !PT ;  /* 0xffffffdf16167812 */ /* 0x000fc600078ec0ff */
[----:B------:R4:W-:Y:S05]  /*12360*/  STL [R1], R8 ;  /* 0x0000000801007387 */ /* 0x0009ea0000100800 */
[----:B--2---:R-:W2:Y:S01]  /*12370*/  @P2 LDC R3, c[0x0][0x434] ;  /* 0x00010d00ff032b82 */ /* 0x004ea20000000800 */
[----:B------:R-:W-:-:S07]  /*12380*/  @P2 LOP3.LUT R22, R22, 0x20, RZ, 0xfc, !PT ;  /* 0x0000002016162812 */ /* 0x000fce00078efcff */
[----:B------:R-:W0:Y:S01]  /*12390*/  @P2 LDC R5, c[0x0][0x438] ;  /* 0x00010e00ff052b82 */ /* 0x000e220000000800 */
[----:B---3--:R-:W-:Y:S01]  /*123a0*/  LOP3.LUT R0, R0, 0x7f, RZ, 0xc0, !PT ;  /* 0x0000007f00007812 */ /* 0x008fe200078ec0ff */
[----:B-1----:R-:W-:-:S03]  /*123b0*/  IMAD.SHL.U32 R15, R9, 0x20, RZ ;  /* 0x00000020090f7824 */ /* 0x002fc600078e00ff */
[----:B------:R-:W-:Y:S01]  /*123c0*/  SHF.R.U32.HI R11, RZ, 0x2, R0 ;  /* 0x00000002ff0b7819 */ /* 0x000fe20000011600 */
[----:B------:R-:W-:-:S03]  /*123d0*/  IMAD.SHL.U32 R9, R9, 0x20, RZ ;  /* 0x0000002009097824 */ /* 0x000fc600078e00ff */
[C---:B------:R-:W-:Y:S02]  /*123e0*/  LOP3.LUT R15, R11.reuse, 0x60, R15, 0xf8, !PT ;  /* 0x000000600b0f7812 */ /* 0x040fe400078ef80f */
[----:B------:R-:W-:Y:S02]  /*123f0*/  LOP3.LUT R9, R11, 0x60, R9, 0xf8, !PT ;  /* 0x000000600b097812 */ /* 0x000fe400078ef809 */
[----:B------:R-:W-:-:S05]  /*12400*/  LOP3.LUT R15, R15, 0x80, RZ, 0xfc, !PT ;  /* 0x000000800f0f7812 */ /* 0x000fca00078efcff */
[----:B------:R-:W-:-:S05]  /*12410*/  VIADD R10, R15, UR4 ;  /* 0x000000040f0a7c36 */ /* 0x000fca0008000000 */
[C---:B------:R-:W-:Y:S01]  /*12420*/  ISETP.GE.AND P0, PT, R10.reuse, UR37, PT ;  /* 0x000000250a007c0c */ /* 0x040fe2000bf06270 */
[----:B------:R-:W-:-:S03]  /*12430*/  IMAD.IADD R10, R10, 0x1, R24 ;  /* 0x000000010a0a7824 */ /* 0x000fc600078e0218 */
[----:B------:R-:W-:Y:S01]  /*12440*/  ISETP.GT.U32.OR P0, PT, R15, 0x9f, P0 ;  /* 0x0000009f0f00780c */ /* 0x000fe20000704470 */
[----:B--2---:R-:W-:-:S04]  /*12450*/  @P2 IMAD.HI.U32 R2, R10, R3, RZ ;  /* 0x000000030a022227 */ /* 0x004fc800078e00ff */
[----:B------:R-:W-:Y:S01]  /*12460*/  IMAD.MOV.U32 R0, RZ, RZ, R10 ;  /* 0x000000ffff007224 */ /* 0x000fe200078e000a */
[----:B0-----:R-:W-:-:S07]  /*12470*/  @P2 SHF.R.U32.HI R0, RZ, R5, R2 ;  /* 0x00000005ff002219 */ /* 0x001fce0000011602 */
        /* <DEDUP_REMOVED lines=8> */
[----:B-1----:R-:W-:Y:S01]  /*12500*/  @!P0 LEA R12, P1, R2, R4, 0x2 ;  /* 0x00000004020c8211 */ /* 0x002fe200078210ff */
[----:B------:R-:W-:-:S03]  /*12510*/  VIADD R4, R9, UR4 ;  /* 0x0000000409047c36 */ /* 0x000fc60008000000 */
[----:B------:R-:W-:Y:S01]  /*12520*/  @!P0 LEA.HI.X R13, R2, R5, R3, 0x2, P1 ;  /* 0x00000005020d8211 */ /* 0x000fe200008f1403 */
[C---:B------:R-:W-:Y:S01]  /*12530*/  IMAD.IADD R11, R4.reuse, 0x1, R24 ;  /* 0x00000001040b7824 */ /* 0x040fe200078e0218 */
[----:B------:R-:W-:Y:S01]  /*12540*/  ISETP.GE.AND P1, PT, R4, UR37, PT ;  /* 0x0000002504007c0c */ /* 0x000fe2000bf26270 */
[----:B------:R-:W0:Y:S02]  /*12550*/  @P2 LDC R2, c[0x0][0x434] ;  /* 0x00010d00ff022b82 */ /* 0x000e240000000800 */
[----:B------:R-:W-:-:S06]  /*12560*/  IMAD.MOV.U32 R14, RZ, RZ, R11 ;  /* 0x000000ffff0e7224 */ /* 0x000fcc00078e000b */
[----:B------:R-:W1:Y:S08]  /*12570*/  @P2 LDC R3, c[0x0][0x438] ;  /* 0x00010e00ff032b82 */ /* 0x000e700000000800 */
[----:B------:R-:W2:Y:S08]  /*12580*/  @!P1 LDC.64 R6, c[0x0][0x428] ;  /* 0x00010a00ff069b82 */ /* 0x000eb00000000a00 */
[----:B------:R-:W4:Y:S01]  /*12590*/  @!P1 LDC.64 R4, c[0x0][0x418] ;  /* 0x00010600ff049b82 */ /* 0x000f220000000a00 */
[----:B0-----:R-:W-:-:S05]  /*125a0*/  @P2 IMAD.HI.U32 R2, R11, R2, RZ ;  /* 0x000000020b022227 */ /* 0x001fca00078e00ff */
[----:B-1----:R-:W-:-:S04]  /*125b0*/  @P2 SHF.R.U32.HI R14, RZ, R3, R2 ;  /* 0x00000003ff0e2219 */ /* 0x002fc80000011602 */
[----:B------:R-:W-:Y:S01]  /*125c0*/  @!P1 SHF.R.S32.HI R3, RZ, 0x1f, R14 ;  /* 0x0000001fff039819 */ /* 0x000fe2000001140e */
[----:B--2---:R-:W-:-:S04]  /*125d0*/  @!P1 IMAD R2, R8, R6, RZ ;  /* 0x0000000608029224 */ /* 0x004fc800078e02ff */
[----:B------:R-:W-:Y:S02]  /*125e0*/  @!P1 IMAD R7, R33, R7, R2 ;  /* 0x0000000721079224 */ /* 0x000fe400078e0202 */
[----:B------:R-:W-:-:S04]  /*125f0*/  @!P1 IMAD.MOV.U32 R2, RZ, RZ, R14 ;  /* 0x000000ffff029224 */ /* 0x000fc800078e000e */
[----:B------:R-:W-:-:S04]  /*12600*/  @!P1 IMAD.WIDE.U32 R2, R33, R6, R2 ;  /* 0x0000000621029225 */ /* 0x000fc800078e0002 */
[----:B------:R-:W-:Y:S01]  /*12610*/  @!P1 IMAD.IADD R3, R3, 0x1, R7 ;  /* 0x0000000103039824 */ /* 0x000fe200078e0207 */
[----:B----4-:R-:W-:-:S04]  /*12620*/  @!P1 LEA R8, P2, R2, R4, 0x2 ;  /* 0x0000000402089211 */ /* 0x010fc800078410ff */
[----:B------:R-:W-:Y:S01]  /*12630*/  @!P1 LEA.HI.X R9, R2, R5, R3, 0x2, P2 ;  /* 0x0000000502099211 */ /* 0x000fe200010f1403 */
[----:B------:R-:W-:Y:S02]  /*12640*/  IMAD.U32 R2, RZ, RZ, UR46 ;  /* 0x0000002eff027e24 */ /* 0x000fe4000f8e00ff */
[----:B------:R-:W-:-:S03]  /*12650*/  IMAD.MOV.U32 R5, RZ, RZ, RZ ;  /* 0x000000ffff057224 */ /* 0x000fc600078e00ff */
[----:B------:R-:W-:Y:S01]  /*12660*/  ISETP.NE.AND P3, PT, R2, 0x3, PT ;  /* 0x000000030200780c */ /* 0x000fe20003f65270 */
[----:B------:R-:W-:Y:S02]  /*12670*/  IMAD.MOV.U32 R6, RZ, RZ, RZ ;  /* 0x000000ffff067224 */ /* 0x000fe400078e00ff */
[----:B------:R-:W-:Y:S01]  /*12680*/  IMAD.MOV R7, RZ, RZ, -R0 ;  /* 0x000000ffff077224 */ /* 0x000fe200078e0a00 */
[----:B------:R-:W5:Y:S01]  /*12690*/  @!P0 LDG.E R5, desc[UR50][R12.64] ;  /* 0x000000320c058981 */ /* 0x000f62000c1e1900 */
[----:B------:R-:W-:Y:S01]  /*126a0*/  IMAD.MOV R0, RZ, RZ, -R14 ;  /* 0x000000ffff007224 */ /* 0x000fe200078e0a0e */
[----:B------:R-:W-:Y:S02]  /*126b0*/  ISETP.GT.U32.AND P0, PT, R15, 0x9f, PT ;  /* 0x0000009f0f00780c */ /* 0x000fe40003f04070 */
[----:B------:R-:W-:Y:S01]  /*126c0*/  LOP3.LUT R22, R22, 0xffffffef, RZ, 0xc0, !PT ;  /* 0xffffffef16167812 */ /* 0x000fe200078ec0ff */
[----:B------:R0:W5:Y:S01]  /*126d0*/  @!P1 LDG.E R6, desc[UR50][R8.64] ;  /* 0x0000003208069981 */ /* 0x000162000c1e1900 */
[----:B------:R-:W-:-:S03]  /*126e0*/  IMAD R7, R20, R7, R10 ;  /* 0x0000000714077224 */ /* 0x000fc600078e020a */
[----:B------:R-:W-:-:S04]  /*126f0*/  @P3 LOP3.LUT R22, R22, 0x10, RZ, 0xfc, !PT ;  /* 0x0000001016163812 */ /* 0x000fc800078efcff */
[----:B------:R-:W-:Y:S01]  /*12700*/  LOP3.LUT R22, R22, 0xfffffff7, RZ, 0xc0, !PT ;  /* 0xfffffff716167812 */ /* 0x000fe200078ec0ff */
[----:B0-----:R-:W-:Y:S02]  /*12710*/  IMAD R8, R20, R0, R11 ;  /* 0x0000000014087224 */ /* 0x001fe400078e020b */
[----:B------:R-:W-:Y:S01]  /*12720*/  IMAD R0, RZ, RZ, -UR42 ;  /* 0x8000002aff007e24 */ /* 0x000fe2000f8e02ff */
[----:B------:R-:W-:-:S03]  /*12730*/  @P0 LOP3.LUT R22, R22, 0x8, RZ, 0xfc, !PT ;  /* 0x0000000816160812 */ /* 0x000fc600078efcff */
[----:B------:R-:W-:Y:S02]  /*12740*/  IMAD R23, R23, R0, UR41 ;  /* 0x0000002917177e24 */ /* 0x000fe4000f8e0200 */
[----:B------:R-:W-:-:S03]  /*12750*/  IMAD.U32 R0, RZ, RZ, UR44 ;  /* 0x0000002cff007e24 */ /* 0x000fc6000f8e00ff */
[----:B------:R-:W-:Y:S01]  /*12760*/  SHF.R.S32.HI R36, RZ, 0x1f, R23 ;  /* 0x0000001fff247819 */ /* 0x000fe20000011417 */
[----:B------:R-:W-:Y:S01]  /*12770*/  VIADD R9, R0, 0xffffffff ;  /* 0xffffffff00097836 */ /* 0x000fe20000000000 */
[----:B------:R-:W-:Y:S06]  /*12780*/  @!P3 BRA `(.L_x_5880) ;  /* 0x000000000004b947 */ /* 0x000fec0003800000 */
[----:B------:R-:W-:Y:S01]  /*12790*/  BPT.TRAP 0x1 ;  /* 0x000000040000795c */ /* 0x000fe20000300000 */
.L_x_5880:
[----:B------:R-:W-:Y:S01]  /*127a0*/  IMAD R4, R31, 0x8, R18 ;  /* 0x000000081f047824 */ /* 0x000fe200078e0212 */
[----:B------:R-:W-:Y:S01]  /*127b0*/  SHF.L.U32 R30, R34, 0x1f, RZ ;  /* 0x0000001f221e7819 */ /* 0x000fe200000006ff */
[----:B------:R-:W-:Y:S01]  /*127c0*/  BSSY B0, `(.L_x_5881) ;  /* 0x0000004000007945 */ /* 0x000fe20003800000 */
[----:B------:R-:W-:Y:S02]  /*127d0*/  SHF.R.S32.HI R26, RZ, 0x1f, R8 ;  /* 0x0000001fff1a7819 */ /* 0x000fe40000011408 */
[----:B------:R-:W0:Y:S02]  /*127e0*/  SYNCS.PHASECHK.TRANS64.TRYWAIT P0, [R4+URZ+0x33480], R30 ;  /* 0x0334801e040075a7 */ /* 0x000e24000800017f */
[----:B0-----:R-:W-:Y:S05]  /*127f0*/  @!P0 BRA `(.L_x_5882) ;  /* 0x0000004800fc8947 */ /* 0x001fea0003800000 */
.L_x_5953:
[----:B------:R-:W-:Y:S05]  /*12800*/  BSYNC B0 ;  /* 0x0000000000007941 */ /* 0x000fea0003800000 */
.L_x_5881:
[----:B------:R-:W2:Y:S01]  /*12810*/  LDL R12, [R1+0xc] ;  /* 0x00000c00010c7983 */ /* 0x000ea20000100800 */
[----:B------:R-:W-:Y:S01]  /*12820*/  ULDC.64 UR4, c[0x0][0x328] ;  /* 0x0000ca0000047ab9 */ /* 0x000fe20000000a00 */
[----:B-----5:R-:W-:Y:S01]  /*12830*/  SHF.R.S32.HI R27, RZ, 0x1f, R6 ;  /* 0x0000001fff1b7819 */ /* 0x020fe20000011406 */
[----:B------:R-:W-:Y:S01]  /*12840*/  IMAD R3, R26, UR4, RZ ;  /* 0x000000041a037c24 */ /* 0x000fe2000f8e02ff */
[----:B------:R-:W-:Y:S01]  /*12850*/  ULDC.64 UR6, c[0x0][0x338] ;  /* 0x0000ce0000067ab9 */ /* 0x000fe20000000a00 */
[----:B------:R-:W-:Y:S01]  /*12860*/  ULDC.64 UR8, c[0x0][0x330] ;  /* 0x0000cc0000087ab9 */ /* 0x000fe20000000a00 */
[----:B------:R-:W-:Y:S01]  /*12870*/  SHF.R.S32.HI R28, RZ, 0x1f, R7 ;  /* 0x0000001fff1c7819 */ /* 0x000fe20000011407 */
[C---:B------:R-:W-:Y:S01]  /*12880*/  IMAD R11, R8.reuse, UR5, R3 ;  /* 0x00000005080b7c24 */ /* 0x040fe2000f8e0203 */
[----:B------:R-:W-:Y:S01]  /*12890*/  ULDC.64 UR10, c[0x0][0x318] ;  /* 0x0000c600000a7ab9 */ /* 0x000fe20000000a00 */
[----:B------:R-:W-:Y:S01]  /*128a0*/  IMAD.WIDE.U32 R2, R8, UR4, RZ ;  /* 0x0000000408027c25 */ /* 0x000fe2000f8e00ff */
[----:B------:R-:W1:Y:S01]  /*128b0*/  S2R R13, SR_TID.X ;  /* 0x00000000000d7919 */ /* 0x000e620000002100 */
[----:B------:R-:W-:-:S02]  /*128c0*/  SHF.R.S32.HI R29, RZ, 0x1f, R5 ;  /* 0x0000001fff1d7819 */ /* 0x000fc40000011405 */
[----:B------:R-:W-:Y:S01]  /*128d0*/  IMAD.IADD R3, R3, 0x1, R11 ;  /* 0x0000000103037824 */ /* 0x000fe200078e020b */
[----:B------:R-:W-:Y:S01]  /*128e0*/  LOP3.LUT P1, RZ, R22, 0x80, RZ, 0xc0, !PT ;  /* 0x0000008016ff7812 */ /* 0x000fe2000782c0ff */
[----:B------:R-:W-:Y:S02]  /*128f0*/  IMAD R11, R27, UR6, RZ ;  /* 0x000000061b0b7c24 */ /* 0x000fe4000f8e02ff */
[----:B------:R-:W-:-:S04]  /*12900*/  IMAD.WIDE.U32 R2, R6, UR6, R2 ;  /* 0x0000000606027c25 */ /* 0x000fc8000f8e0002 */
[----:B------:R-:W-:Y:S02]  /*12910*/  IMAD R0, R6, UR7, R11 ;  /* 0x0000000706007c24 */ /* 0x000fe4000f8e020b */
[----:B------:R-:W-:Y:S02]  /*12920*/  IMAD R11, R28, UR4, RZ ;  /* 0x000000041c0b7c24 */ /* 0x000fe4000f8e02ff */
[----:B------:R-:W-:Y:S02]  /*12930*/  IMAD.IADD R3, R3, 0x1, R0 ;  /* 0x0000000103037824 */ /* 0x000fe400078e0200 */
[----:B------:R-:W-:Y:S02]  /*12940*/  IMAD R0, R36, UR8, RZ ;  /* 0x0000000824007c24 */ /* 0x000fe4000f8e02ff */
[----:B------:R-:W-:-:S04]  /*12950*/  IMAD.WIDE.U32 R2, R23, UR8, R2 ;  /* 0x0000000817027c25 */ /* 0x000fc8000f8e0002 */
[----:B------:R-:W-:Y:S01]  /*12960*/  IMAD R0, R23, UR9, R0 ;  /* 0x0000000917007c24 */ /* 0x000fe2000f8e0200 */
[----:B------:R-:W-:Y:S01]  /*12970*/  IADD3 R20, P0, R2, UR10, RZ ;  /* 0x0000000a02147c10 */ /* 0x000fe2000ff1e0ff */
[----:B------:R-:W-:-:S03]  /*12980*/  IMAD R11, R7, UR5, R11 ;  /* 0x00000005070b7c24 */ /* 0x000fc6000f8e020b */
[----:B------:R-:W-:Y:S01]  /*12990*/  IADD3.X R10, R3, UR11, R0, P0, !PT ;  /* 0x0000000b030a7c10 */ /* 0x000fe200087fe400 */
[----:B------:R-:W-:Y:S01]  /*129a0*/  IMAD.WIDE.U32 R2, R7, UR4, RZ ;  /* 0x0000000407027c25 */ /* 0x000fe2000f8e00ff */
[----:B------:R-:W-:Y:S01]  /*129b0*/  UMOV UR4, 0xffffffff ;  /* 0xffffffff00047882 */ /* 0x000fe20000000000 */
[----:B-1----:R-:W-:Y:S02]  /*129c0*/  LOP3.LUT R13, R13, 0x7f, RZ, 0xc0, !PT ;  /* 0x0000007f0d0d7812 */ /* 0x002fe400078ec0ff */
[----:B------:R-:W-:Y:S02]  /*129d0*/  IMAD.IADD R3, R3, 0x1, R11 ;  /* 0x0000000103037824 */ /* 0x000fe400078e020b */
[----:B------:R-:W-:Y:S01]  /*129e0*/  IMAD R11, R29, UR6, RZ ;  /* 0x000000061d0b7c24 */ /* 0x000fe2000f8e02ff */
[----:B------:R-:W-:Y:S01]  /*129f0*/  SHF.R.U32.HI R13, RZ, 0x2, R13 ;  /* 0x00000002ff0d7819 */ /* 0x000fe2000001160d */
[----:B------:R-:W-:-:S04]  /*12a00*/  IMAD.WIDE.U32 R2, R5, UR6, R2 ;  /* 0x0000000605027c25 */ /* 0x000fc8000f8e0002 */
[----:B------:R-:W-:-:S04]  /*12a10*/  IMAD R11, R5, UR7, R11 ;  /* 0x00000007050b7c24 */ /* 0x000fc8000f8e020b */
[----:B------:R-:W-:Y:S02]  /*12a20*/  IMAD.IADD R3, R3, 0x1, R11 ;  /* 0x0000000103037824 */ /* 0x000fe400078e020b */
[----:B------:R-:W-:-:S03]  /*12a30*/  IMAD.WIDE.U32 R2, R23, UR8, R2 ;  /* 0x0000000817027c25 */ /* 0x000fc6000f8e0002 */
[----:B------:R-:W-:-:S04]  /*12a40*/  IADD3 R25, P0, R2, UR10, RZ ;  /* 0x0000000a02197c10 */ /* 0x000fc8000ff1e0ff */
[----:B------:R-:W-:Y:S01]  /*12a50*/  IADD3.X R24, R0, UR11, R3, P0, !PT ;  /* 0x0000000b00187c10 */ /* 0x000fe200087fe403 */
[----:B------:R-:W-:-:S04]  /*12a60*/  IMAD.MOV.U32 R0, RZ, RZ, -0xa0 ;  /* 0xffffff60ff007424 */ /* 0x000fc800078e00ff */
[----:B------:R-:W-:-:S04]  /*12a70*/  IMAD R9, R9, R0, UR37 ;  /* 0x0000002509097e24 */ /* 0x000fc8000f8e0200 */
[----:B------:R-:W-:-:S05]  /*12a80*/  IMAD.IADD R9, R9, 0x1, -R13 ;  /* 0x0000000109097824 */ /* 0x000fca00078e0a0d */
[----:B------:R-:W-:Y:S01]  /*12a90*/  ISETP.GE.AND P5, PT, R9, 0x1, PT ;  /* 0x000000010900780c */ /* 0x000fe20003fa6270 */
[----:B--2---:R-:W-:Y:S01]  /*12aa0*/  IMAD R21, R31, 0x7800, R12 ;  /* 0x000078001f157824 */ /* 0x004fe200078e020c */
[----:B------:R-:W-:Y:S11]  /*12ab0*/  BRA.DIV UR4, `(.L_x_5883) ;  /* 0x0000004a04607947 */ /* 0x000ff6000b800000 */
[----:B------:R-:W1:Y:S01]  /*12ac0*/  SHFL.IDX PT, R2, R20, RZ, 0x1c1f ;  /* 0x001c1fff14027589 */ /* 0x000e6200000e0000 */
[C---:B------:R-:W-:Y:S02]  /*12ad0*/  LOP3.LUT P2, RZ, R22.reuse, 0x200, RZ, 0xc0, !PT ;  /* 0x0000020016ff7812 */ /* 0x040fe4000784c0ff */
[C---:B------:R-:W-:Y:S01]  /*12ae0*/  LOP3.LUT P6, RZ, R22.reuse, 0x100, RZ, 0xc0, !PT ;  /* 0x0000010016ff7812 */ /* 0x040fe200078cc0ff */
[----:B------:R-:W2:Y:S01]  /*12af0*/  SHFL.IDX PT, R0, R10, RZ, 0x1c1f ;  /* 0x001c1fff0a007589 */ /* 0x000ea200000e0000 */
[----:B------:R-:W-:Y:S02]  /*12b00*/  LOP3.LUT R22, R22, 0xffffffbf, RZ, 0xc0, !PT ;  /* 0xffffffbf16167812 */ /* 0x000fe400078ec0ff */
[C---:B------:R-:W-:Y:S01]  /*12b10*/  ISETP.GE.AND P4, PT, R9.reuse, 0x21, PT ;  /* 0x000000210900780c */ /* 0x040fe20003f86270 */
[----:B------:R-:W-:Y:S01]  /*12b20*/  SHFL.IDX PT, R24, R24, RZ, 0x1c1f ;  /* 0x001c1fff18187589 */ /* 0x000fe200000e0000 */
[----:B------:R-:W-:Y:S02]  /*12b30*/  ISETP.GE.AND P3, PT, R9, 0x41, PT ;  /* 0x000000410900780c */ /* 0x000fe40003f66270 */
[----:B-1----:R-:W-:-:S05]  /*12b40*/  IADD3 R2, P0, R37, R2, RZ ;  /* 0x0000000225027210 */ /* 0x002fca0007f1e0ff */
[----:B--2---:R-:W-:Y:S01]  /*12b50*/  IMAD.X R3, RZ, RZ, R0, P0 ;  /* 0x000000ffff037224 */ /* 0x004fe200000e0600 */
[----:B------:R-:W-:Y:S01]  /*12b60*/  ISETP.LT.OR P0, PT, R9, 0x1, P2 ;  /* 0x000000010900780c */ /* 0x000fe20001701670 */
[----:B------:R-:W-:-:S12]  /*12b70*/  IMAD.IADD R0, R18, 0x1, R21 ;  /* 0x0000000112007824 */ /* 0x000fd800078e0215 */
        /* <DEDUP_REMOVED lines=17> */
[----:B------:R-:W-:Y:S01]  /*12c90*/  SHFL.IDX PT, R10, R10, 0x3, 0x1c1f ;  /* 0x007c1f000a0a7f89 */ /* 0x000fe200000e0000 */
        /* <DEDUP_REMOVED lines=8> */
[----:B-1----:R-:W1:Y:S02]  /*12d20*/  SHFL.IDX PT, R2, R20, 0x3, 0x1c1f ;  /* 0x007c1f0014027f89 */ /* 0x002e6400000e0000 */
[----:B-1----:R-:W-:-:S05]  /*12d30*/  IADD3 R2, P0, R37, R2, RZ ;  /* 0x0000000225027210 */ /* 0x002fca0007f1e0ff */
[----:B------:R-:W-:Y:S01]  /*12d40*/  IMAD.X R3, RZ, RZ, R10, P0 ;  /* 0x000000ffff037224 */ /* 0x000fe200000e060a */
[C---:B------:R-:W-:Y:S02]  /*12d50*/  ISETP.LT.OR P0, PT, R9.reuse, 0x61, P2 ;  /* 0x000000610900780c */ /* 0x040fe40001701670 */
[----:B------:R-:W-:-:S11]  /*12d60*/  ISETP.GE.AND P2, PT, R9, 0x61, PT ;  /* 0x000000610900780c */ /* 0x000fd60003f46270 */
[----:B------:R-:W-:Y:S01]  /*12d70*/  LDGSTS.E.BYPASS.LTC128B.128 [R0+0x10a00], desc[UR50][R2.64], !P0 ;  /* 0x10a0000002007fae */ /* 0x000fe2000c101d72 */
[----:B------:R-:W-:-:S13]  /*12d80*/  ISETP.LT.OR P0, PT, R9, 0x61, P6 ;  /* 0x000000610900780c */ /* 0x000fda0003701670 */
[----:B------:R-:W-:Y:S01]  /*12d90*/  LDGSTS.E.BYPASS.LTC128B.128 [R0+0x13200], desc[UR50][R2.64+0x40], !P0 ;  /* 0x1320004002007fae */ /* 0x000fe2000c101d72 */
[----:B------:R-:W-:-:S13]  /*12da0*/  ISETP.LT.OR P0, PT, R9, 0x61, P1 ;  /* 0x000000610900780c */ /* 0x000fda0000f01670 */
[----:B------:R1:W-:Y:S01]  /*12db0*/  LDGSTS.E.BYPASS.LTC128B.128 [R0+0x15a00], desc[UR50][R2.64+0x80], !P0 ;  /* 0x15a0008002007fae */ /* 0x0003e2000c101d72 */
[----:B------:R-:W-:-:S03]  /*12dc0*/  ISETP.GE.AND P0, PT, R9, 0x81, PT ;  /* 0x000000810900780c */ /* 0x000fc60003f06270 */
[----:B-1----:R1:W2:Y:S10]  /*12dd0*/  SHFL.IDX PT, R2, R25, RZ, 0x1c1f ;  /* 0x001c1fff19027589 */ /* 0x0022b400000e0000 */
[----:B------:R-:W-:-:S07]  /*12de0*/  @P0 LOP3.LUT R22, R22, 0x40, RZ, 0xfc, !PT ;  /* 0x0000004016160812 */ /* 0x000fce00078efcff */
.L_x_5965:
        /* <DEDUP_REMOVED lines=15> */
.L_x_5884:
        /* <DEDUP_REMOVED lines=11> */
.L_x_5885:
[----:B------:R2:W-:Y:S01]  /*12f90*/  SYNCS.ARRIVE.TRANS64.A1T0 RZ, [R4+URZ+0x33470], RZ ;  /* 0x033470ff04ff79a7 */ /* 0x0005e2000810003f */
[----:B------:R-:W-:Y:S05]  /*12fa0*/  @!P6 BRA `(.L_x_5886) ;  /* 0x000000000004e947 */ /* 0x000fea0003800000 */
[----:B------:R-:W-:Y:S01]  /*12fb0*/  BPT.TRAP 0x1 ;  /* 0x000000040000795c */ /* 0x000fe20000300000 */
.L_x_5886:
[----:B------:R-:W3:Y:S01]  /*12fc0*/  SYNCS.PHASECHK.TRANS64.TRYWAIT P0, [R4+URZ+0x33440], R30 ;  /* 0x0334401e040075a7 */ /* 0x000ee2000800017f */
[----:B------:R-:W-:Y:S04]  /*12fd0*/  BSSY B0, `(.L_x_5887) ;  /* 0x0000002000007945 */ /* 0x000fe80003800000 */
[----:B---3--:R-:W-:Y:S05]  /*12fe0*/  @!P0 BRA `(.L_x_5888) ;  /* 0x0000004800fc8947 */ /* 0x008fea0003800000 */
.L_x_5966:
[----:B------:R-:W-:Y:S05]  /*12ff0*/  BSYNC B0 ;  /* 0x0000000000007941 */ /* 0x000fea0003800000 */
.L_x_5887:
        /* <DEDUP_REMOVED lines=29> */
[----:B------:R-:W-:Y:S08]  /*131d0*/  BRA.DIV UR4, `(.L_x_5889) ;  /* 0x0000004a04947947 */ /* 0x000ff0000b800000 */
[----:B------:R-:W4:Y:S01]  /*131e0*/  SHFL.IDX PT, R14, R6, RZ, 0x1c1f ;  /* 0x001c1fff060e7589 */ /* 0x000f2200000e0000 */
[C---:B------:R-:W-:Y:S02]  /*131f0*/  LOP3.LUT P6, RZ, R22.reuse, 0x2, RZ, 0xc0, !PT ;  /* 0x0000000216ff7812 */ /* 0x040fe400078cc0ff */
[----:B------:R-:W-:Y:S01]  /*13200*/  LOP3.LUT P1, RZ, R22, 0x1, RZ, 0xc0, !PT ;  /* 0x0000000116ff7812 */ /* 0x000fe2000782c0ff */
[----:B------:R-:W5:Y:S04]  /*13210*/  SHFL.IDX PT, R2, R8, RZ, 0x1c1f ;  /* 0x001c1fff08027589 */ /* 0x000f6800000e0000 */
[----:B------:R-:W-:Y:S04]  /*13220*/  SHFL.IDX PT, R7, R8, 0x1, 0x1c1f ;  /* 0x003c1f0008077f89 */ /* 0x000fe800000e0000 */
[----:B------:R-:W-:Y:S01]  /*13230*/  SHFL.IDX PT, R9, R9, RZ, 0x1c1f ;  /* 0x001c1fff09097589 */ /* 0x000fe200000e0000 */
[----:B----4-:R-:W-:-:S05]  /*13240*/  @P5 IADD3 R14, P0, R37, R14, RZ ;  /* 0x0000000e250e5210 */ /* 0x010fca0007f1e0ff */
[----:B-----5:R-:W-:Y:S01]  /*13250*/  @P5 IMAD.X R3, RZ, RZ, R2, P0 ;  /* 0x000000ffff035224 */ /* 0x020fe200000e0602 */
[C---:B------:R-:W-:Y:S01]  /*13260*/  LOP3.LUT P0, RZ, R22.reuse, 0x4, RZ, 0xc0, !PT ;  /* 0x0000000416ff7812 */ /* 0x040fe2000780c0ff */
[----:B------:R-:W-:Y:S02]  /*13270*/  @P5 IMAD.MOV.U32 R2, RZ, RZ, R14 ;  /* 0x000000ffff025224 */ /* 0x000fe400078e000e */
[----:B------:R-:W4:Y:S10]  /*13280*/  SHFL.IDX PT, R14, R6, 0x1, 0x1c1f ;  /* 0x003c1f00060e7f89 */ /* 0x000f3400000e0000 */
[----:B------:R-:W-:Y:S04]  /*13290*/  @P5 LDGSTS.E.BYPASS.LTC128B.128 [R0+0x24200], desc[UR50][R2.64], !P0 ;  /* 0x2420000002005fae */ /* 0x000fe8000c101d72 */
[----:B------:R-:W-:Y:S04]  /*132a0*/  @P5 LDGSTS.E.BYPASS.LTC128B.128 [R0+0x26a00], desc[UR50][R2.64+0x40], !P6 ;  /* 0x26a0004002005fae */ /* 0x000fe8000f101d72 */
[----:B------:R5:W-:Y:S01]  /*132b0*/  @P5 LDGSTS.E.BYPASS.LTC128B.128 [R0+0x29200], desc[UR50][R2.64+0x80], !P1 ;  /* 0x2920008002005fae */ /* 0x000be2000c901d72 */
[----:B------:R-:W-:-:S02]  /*132c0*/  LOP3.LUT P5, RZ, R22, 0x4, RZ, 0xc0, !PT ;  /* 0x0000000416ff7812 */ /* 0x000fc400078ac0ff */
[----:B----4-:R-:W-:-:S05]  /*132d0*/  @P4 IADD3 R14, P0, R37, R14, RZ ;  /* 0x0000000e250e4210 */ /* 0x010fca0007f1e0ff */
[----:B------:R-:W-:Y:S02]  /*132e0*/  @P4 IMAD.X R7, RZ, RZ, R7, P0 ;  /* 0x000000ffff074224 */ /* 0x000fe400000e0607 */
[----:B-----5:R-:W-:Y:S02]  /*132f0*/  @P4 IMAD.MOV.U32 R2, RZ, RZ, R14 ;  /* 0x000000ffff024224 */ /* 0x020fe400078e000e */
[----:B------:R-:W4:Y:S01]  /*13300*/  SHFL.IDX PT, R14, R6, 0x2, 0x1c1f ;  /* 0x005c1f00060e7f89 */ /* 0x000f2200000e0000 */
[----:B------:R-:W-:-:S03]  /*13310*/  @P4 IMAD.MOV.U32 R3, RZ, RZ, R7 ;  /* 0x000000ffff034224 */ /* 0x000fc600078e0007 */
[----:B------:R-:W5:Y:S04]  /*13320*/  SHFL.IDX PT, R7, R8, 0x2, 0x1c1f ;  /* 0x005c1f0008077f89 */ /* 0x000f6800000e0000 */
[----:B------:R-:W-:Y:S04]  /*13330*/  @P4 LDGSTS.E.BYPASS.LTC128B.128 [R0+0x24a00], desc[UR50][R2.64], !P5 ;  /* 0x24a0000002004fae */ /* 0x000fe8000e901d72 */
[----:B------:R-:W-:Y:S04]  /*13340*/  @P4 LDGSTS.E.BYPASS.LTC128B.128 [R0+0x27200], desc[UR50][R2.64+0x40], !P6 ;  /* 0x2720004002004fae */ /* 0x000fe8000f101d72 */
[----:B------:R0:W-:Y:S01]  /*13350*/  @P4 LDGSTS.E.BYPASS.LTC128B.128 [R0+0x29a00], desc[UR50][R2.64+0x80], !P1 ;  /* 0x29a0008002004fae */ /* 0x0001e2000c901d72 */
[----:B----4-:R-:W-:-:S05]  /*13360*/  @P3 IADD3 R14, P0, R37, R14, RZ ;  /* 0x0000000e250e3210 */ /* 0x010fca0007f1e0ff */
[----:B-----5:R-:W-:Y:S02]  /*13370*/  @P3 IMAD.X R7, RZ, RZ, R7, P0 ;  /* 0x000000ffff073224 */ /* 0x020fe400000e0607 */
[----:B0-----:R-:W-:Y:S02]  /*13380*/  @P3 IMAD.MOV.U32 R2, RZ, RZ, R14 ;  /* 0x000000ffff023224 */ /* 0x001fe400078e000e */
[----:B------:R-:W0:Y:S01]  /*13390*/  SHFL.IDX PT, R14, R6, 0x3, 0x1c1f ;  /* 0x007c1f00060e7f89 */ /* 0x000e2200000e0000 */
[----:B------:R-:W-:-:S03]  /*133a0*/  @P3 IMAD.MOV.U32 R3, RZ, RZ, R7 ;  /* 0x000000ffff033224 */ /* 0x000fc600078e0007 */
[----:B------:R-:W4:Y:S04]  /*133b0*/  SHFL.IDX PT, R7, R8, 0x3, 0x1c1f ;  /* 0x007c1f0008077f89 */ /* 0x000f2800000e0000 */
[----:B------:R-:W-:Y:S04]  /*133c0*/  @P3 LDGSTS.E.BYPASS.LTC128B.128 [R0+0x25200], desc[UR50][R2.64], !P5 ;  /* 0x2520000002003fae */ /* 0x000fe8000e901d72 */
[----:B------:R-:W-:Y:S04]  /*133d0*/  @P3 LDGSTS.E.BYPASS.LTC128B.128 [R0+0x27a00], desc[UR50][R2.64+0x40], !P6 ;  /* 0x27a0004002003fae */ /* 0x000fe8000f101d72 */
[----:B------:R5:W-:Y:S01]  /*133e0*/  @P3 LDGSTS.E.BYPASS.LTC128B.128 [R0+0x2a200], desc[UR50][R2.64+0x80], !P1 ;  /* 0x2a20008002003fae */ /* 0x000be2000c901d72 */
[----:B0-----:R-:W-:-:S05]  /*133f0*/  @P2 IADD3 R14, P0, R37, R14, RZ ;  /* 0x0000000e250e2210 */ /* 0x001fca0007f1e0ff */
[----:B----4-:R-:W-:Y:S02]  /*13400*/  @P2 IMAD.X R7, RZ, RZ, R7, P0 ;  /* 0x000000ffff072224 */ /* 0x010fe400000e0607 */
[----:B-----5:R-:W-:Y:S02]  /*13410*/  @P2 IMAD.MOV.U32 R2, RZ, RZ, R14 ;  /* 0x000000ffff022224 */ /* 0x020fe400078e000e */
[----:B------:R-:W-:Y:S01]  /*13420*/  @P2 IMAD.MOV.U32 R3, RZ, RZ, R7 ;  /* 0x000000ffff032224 */ /* 0x000fe200078e0007 */
[----:B------:R0:W4:Y:S04]  /*13430*/  SHFL.IDX PT, R14, R5, RZ, 0x1c1f ;  /* 0x001c1fff050e7589 */ /* 0x00012800000e0000 */
[----:B------:R0:W-:Y:S04]  /*13440*/  @P2 LDGSTS.E.BYPASS.LTC128B.128 [R0+0x25a00], desc[UR50][R2.64], !P5 ;  /* 0x25a0000002002fae */ /* 0x0001e8000e901d72 */
[----:B------:R0:W-:Y:S04]  /*13450*/  @P2 LDGSTS.E.BYPASS.LTC128B.128 [R0+0x28200], desc[UR50][R2.64+0x40], !P6 ;  /* 0x2820004002002fae */ /* 0x0001e8000f101d72 */
[----:B------:R0:W-:Y:S02]  /*13460*/  @P2 LDGSTS.E.BYPASS.LTC128B.128 [R0+0x2aa00], desc[UR50][R2.64+0x80], !P1 ;  /* 0x2aa0008002002fae */ /* 0x0001e4000c901d72 */
.L_x_5978:
[----:B------:R-:W-:Y:S01]  /*13470*/  LOP3.LUT P0, RZ, R22, 0x40, RZ, 0xc0, !PT ;  /* 0x0000004016ff7812 */ /* 0x000fe2000780c0ff */
[----:B------:R-:W-:-:S12]  /*13480*/  BSSY B0, `(.L_x_5890) ;  /* 0x000000d000007945 */ /* 0x000fd80003800000 */
[----:B------:R-:W-:Y:S05]  /*13490*/  @!P0 BRA `(.L_x_5891) ;  /* 0x00000000002c8947 */ /* 0x000fea0003800000 */
[C---:B------:R-:W-:Y:S02]  /*134a0*/  LOP3.LUT P3, RZ, R22.reuse, 0x4, RZ, 0xc0, !PT ;  /* 0x0000000416ff7812 */ /* 0x040fe4000786c0ff */
[C---:B------:R-:W-:Y:S02]  /*134b0*/  LOP3.LUT P2, RZ, R22.reuse, 0x2, RZ, 0xc0, !PT ;  /* 0x0000000216ff7812 */ /* 0x040fe4000784c0ff */
[----:B------:R-:W-:Y:S02]  /*134c0*/  LOP3.LUT P1, RZ, R22, 0x1, RZ, 0xc0, !PT ;  /* 0x0000000116ff7812 */ /* 0x000fe4000782c0ff */
[----:B0---4-:R-:W-:-:S05]  /*134d0*/  IADD3 R2, P0, R37, R14, RZ ;  /* 0x0000000e25027210 */ /* 0x011fca0007f1e0ff */
[----:B------:R-:W-:-:S05]  /*134e0*/  IMAD.X R3, RZ, RZ, R9, P0 ;  /* 0x000000ffff037224 */ /* 0x000fca00000e0609 */
[----:B------:R-:W-:Y:S01]  /*134f0*/  @!PT LDS RZ, [RZ] ;  /* 0x00000000fffff984 */ /* 0x000fe20000000800 */
[----:B------:R-:W-:Y:S01]  /*13500*/  @!PT LDS RZ, [RZ] ;  /* 0x00000000fffff984 */ /* 0x000fe20000000800 */
[----:B------:R-:W-:Y:S01]  /*13510*/  @!PT LDS RZ, [RZ] ;  /* 0x00000000fffff984 */ /* 0x000fe20000000800 */
[----:B------:R0:W-:Y:S04]  /*13520*/  LDGSTS.E.BYPASS.LTC128B.128 [R0+0x26200], desc[UR50][R2.64], !P3 ;  /* 0x2620000002007fae */ /* 0x0001e8000d901d72 */
[----:B------:R0:W-:Y:S04]  /*13530*/  LDGSTS.E.BYPASS.LTC128B.128 [R0+0x28a00], desc[UR50][R2.64+0x40], !P2 ;  /* 0x28a0004002007fae */ /* 0x0001e8000d101d72 */
[----:B------:R0:W-:Y:S02]  /*13540*/  LDGSTS.E.BYPASS.LTC128B.128 [R0+0x2b200], desc[UR50][R2.64+0x80], !P1 ;  /* 0x2b20008002007fae */ /* 0x0001e4000c901d72 */
.L_x_5891:
[----:B------:R-:W-:Y:S05]  /*13550*/  BSYNC B0 ;  /* 0x0000000000007941 */ /* 0x000fea0003800000 */
.L_x_5890:
[----:B------:R-:W-:Y:S01]  /*13560*/  NOP ;  /* 0x0000000000007918 */ /* 0x000fe20000000000 */
[----:B------:R-:W-:-:S13]  /*13570*/  PLOP3.LUT P0, PT, PT, PT, PT, 0x80, 0x0 ;  /* 0x000000000000781c */ /* 0x000fda0003f0f070 */
.L_x_5892:
        /* <DEDUP_REMOVED lines=11> */
.L_x_5893:
        /* <DEDUP_REMOVED lines=22> */
[----:B01--4-:R-:W-:Y:S05]  /*13790*/  CALL.ABS.NOINC R2 ;  /* 0x0000000002007343 */ /* 0x013fea0003c00000 */
.L_x_5895:
[----:B------:R-:W-:Y:S05]  /*137a0*/  BSYNC B6 ;  /* 0x0000000000067941 */ /* 0x000fea0003800000 */
.L_x_5894:
[----:B------:R1:W5:Y:S01]  /*137b0*/  LDL R8, [R1+0x10] ;  /* 0x0000100001087983 */ /* 0x0003620000100800 */
[----:B------:R-:W-:Y:S01]  /*137c0*/  UISETP.NE.AND UP0, UPT, UR48, URZ, UPT ;  /* 0x0000003f3000728c */ /* 0x000fe2000bf05270 */
[----:B0-23--:R-:W-:Y:S01]  /*137d0*/  IMAD.U32 R4, RZ, RZ, UR43 ;  /* 0x0000002bff047e24 */ /* 0x00dfe2000f8e00ff */
[----:B------:R-:W0:Y:S01]  /*137e0*/  S2R R2, SR_TID.X ;  /* 0x0000000000027919 */ /* 0x000e220000002100 */
[----:B------:R-:W-:Y:S01]  /*137f0*/  R2UR UR6, R36 ;  /* 0x00000000240672ca */ /* 0x000fe200000e0000 */
[----:B------:R-:W-:Y:S02]  /*13800*/  ULDC.64 UR8, c[0x0][0x2d8] ;  /* 0x0000b60000087ab9 */ /* 0x000fe40000000a00 */
[----:B------:R-:W-:Y:S02]  /*13810*/  PLOP3.LUT P0, PT, PT, PT, UP0, 0x80, 0x0 ;  /* 0x000000000000781c */ /* 0x000fe40003f0f008 */
[C---:B------:R-:W-:Y:S02]  /*13820*/  LOP3.LUT P3, RZ, R22.reuse, 0x1000, RZ, 0xc0, !PT ;  /* 0x0000100016ff7812 */ /* 0x040fe4000786c0ff */
[C---:B------:R-:W-:Y:S01]  /*13830*/  LOP3.LUT P4, RZ, R22.reuse, 0x800, RZ, 0xc0, !PT ;  /* 0x0000080016ff7812 */ /* 0x040fe2000788c0ff */
[----:B------:R-:W-:Y:S01]  /*13840*/  @UP0 ULDC UR4, c[0x0][0x44c] ;  /* 0x0001130000040ab9 */ /* 0x000fe20000000800 */
[----:B------:R-:W-:-:S02]  /*13850*/  LOP3.LUT P5, RZ, R22, 0x400, RZ, 0xc0, !PT ;  /* 0x0000040016ff7812 */ /* 0x000fc400078ac0ff */
        /* <DEDUP_REMOVED lines=44> */
[----:B-1----:R-:W-:Y:S06]  /*13b20*/  BRA.DIV UR4, `(.L_x_5896) ;  /* 0x0000004604f47947 */ /* 0x002fec000b800000 */
[----:B----4-:R-:W0:Y:S01]  /*13b30*/  SHFL.IDX PT, R14, R0, RZ, 0x1c1f ;  /* 0x001c1fff000e7589 */ /* 0x010e2200000e0000 */
[----:B------:R-:W-:-:S03]  /*13b40*/  IMAD.U32 R5, RZ, RZ, UR43 ;  /* 0x0000002bff057e24 */ /* 0x000fc6000f8e00ff */
[----:B------:R-:W1:Y:S01]  /*13b50*/  SHFL.IDX PT, R2, R4, RZ, 0x1c1f ;  /* 0x001c1fff04027589 */ /* 0x000e6200000e0000 */
[----:B------:R-:W-:-:S03]  /*13b60*/  IMAD R5, R5, 0x80, R10 ;  /* 0x0000008005057824 */ /* 0x000fc600078e020a */
[----:B------:R-:W-:Y:S01]  /*13b70*/  SHFL.IDX PT, R6, R4, 0x1, 0x1c1f ;  /* 0x003c1f0004067f89 */ /* 0x000fe200000e0000 */
[C---:B------:R-:W-:Y:S01]  /*13b80*/  VIADD R7, R5.reuse, 0x20 ;  /* 0x0000002005077836 */ /* 0x040fe20000000000 */
[----:B------:R-:W-:-:S13]  /*13b90*/  ISETP.GE.AND P0, PT, R5, UR38, PT ;  /* 0x0000002605007c0c */ /* 0x000fda000bf06270 */
        /* <DEDUP_REMOVED lines=12> */
[----:B------:R-:W-:Y:S02]  /*13c60*/  @!P0 IMAD.MOV.U32 R3, RZ, RZ, R7 ;  /* 0x000000ffff038224 */ /* 0x000fe400078e0007 */
[----:B------:R-:W-:Y:S01]  /*13c70*/  VIADD R7, R5, 0x40 ;  /* 0x0000004005077836 */ /* 0x000fe20000000000 */
        /* <DEDUP_REMOVED lines=14> */
.L_x_5987:
        /* <DEDUP_REMOVED lines=12> */
.L_x_5897:
        /* <DEDUP_REMOVED lines=18> */
.L_x_5988:
[----:B------:R-:W-:Y:S05]  /*13f40*/  BSYNC B0 ;  /* 0x0000000000007941 */ /* 0x000fea0003800000 */
.L_x_5898:
[----:B------:R-:W-:-:S06]  /*13f50*/  UISETP.GE.AND UP0, UPT, UR44, 0x2, UPT ;  /* 0x000000022c00788c */ /* 0x000fcc000bf06270 */
[----:B------:R-:W-:-:S13]  /*13f60*/  PLOP3.LUT P0, PT, PT, PT, UP0, 0x40, 0x0 ;  /* 0x000000000000781c */ /* 0x000fda0003f0e808 */
[----:B------:R-:W-:Y:S05]  /*13f70*/  @P0 BRA `(.L_x_5900) ;  /* 0x0000001c00480947 */ /* 0x000fea0003800000 */
[----:B------:R-:W-:Y:S01]  /*13f80*/  UIADD3 UR4, UR44, -0x2, URZ ;  /* 0xfffffffe2c047890 */ /* 0x000fe2000fffe03f */
[----:B------:R-:W-:Y:S02]  /*13f90*/  IMAD.MOV.U32 R21, RZ, RZ, R34 ;  /* 0x000000ffff157224 */ /* 0x000fe400078e0022 */
[----:B------:R-:W-:-:S03]  /*13fa0*/  IMAD.MOV.U32 R20, RZ, RZ, R31 ;  /* 0x000000ffff147224 */ /* 0x000fc600078e001f */
[----:B------:R-:W-:-:S07]  /*13fb0*/  IMAD.U32 R32, RZ, RZ, UR4 ;  /* 0x00000004ff207e24 */ /* 0x000fce000f8e00ff */
.L_x_5920:
[----:B------:R-:W2:Y:S01]  /*13fc0*/  LDL R5, [R1+0x4] ;  /* 0x0000040001057983 */ /* 0x000ea20000100800 */
[----:B0-----:R-:W0:Y:S03]  /*13fd0*/  LDC R3, c[0x0][0x430] ;  /* 0x00010c00ff037b82 */ /* 0x001e260000000800 */
[----:B------:R-:W3:Y:S01]  /*13fe0*/  LDL R4, [R1] ;  /* 0x0000000001047983 */ /* 0x000ee20000100800 */
[----:B-1----:R-:W1:Y:S01]  /*13ff0*/  S2R R0, SR_TID.X ;  /* 0x0000000000007919 */ /* 0x002e620000002100 */
[----:B0-----:R-:W-:-:S13]  /*14000*/  ISETP.NE.AND P2, PT, R3, 0x1, PT ;  /* 0x000000010300780c */ /* 0x001fda0003f45270 */
[----:B------:R-:W0:Y:S01]  /*14010*/  @P2 LDC R3, c[0x0][0x438] ;  /* 0x00010e00ff032b82 */ /* 0x000e220000000800 */
[C---:B-1----:R-:W-:Y:S01]  /*14020*/  LOP3.LUT R2, R0.reuse, 0x7f, RZ, 0xc0, !PT ;  /* 0x0000007f00027812 */ /* 0x042fe200078ec0ff */
[----:B------:R-:W-:-:S03]  /*14030*/  IMAD.SHL.U32 R0, R0, 0x20, RZ ;  /* 0x0000002000007824 */ /* 0x000fc600078e00ff */
[----:B------:R-:W-:-:S04]  /*14040*/  SHF.R.U32.HI R2, RZ, 0x2, R2 ;  /* 0x00000002ff027819 */ /* 0x000fc80000011602 */
[----:B------:R-:W-:Y:S02]  /*14050*/  LOP3.LUT R0, R2, 0x60, R0, 0xf8, !PT ;  /* 0x0000006002007812 */ /* 0x000fe400078ef800 */
[----:B------:R-:W1:Y:S01]  /*14060*/  @P2 LDC R2, c[0x0][0x434] ;  /* 0x00010d00ff022b82 */ /* 0x000e620000000800 */
[----:B------:R-:W-:Y:S05]  /*14070*/  YIELD ;  /* 0x0000000000007946 */ /* 0x000fea0003800000 */
[----:B------:R-:W-:Y:S01]  /*14080*/  ULDC.64 UR4, c[0x0][0x428] ;  /* 0x00010a0000047ab9 */ /* 0x000fe20000000a00 */
[----:B------:R-:W-:Y:S01]  /*14090*/  ULDC.64 UR6, c[0x0][0x418] ;  /* 0x0001060000067ab9 */ /* 0x000fe20000000a00 */
[----:B------:R-:W4:Y:S01]  /*140a0*/  S2R R6, SR_TID.X ;  /* 0x0000000000067919 */ /* 0x000f220000002100 */
        /* <DEDUP_REMOVED lines=9> */
[----:B------:R-:W-:-:S04]  /*14140*/  IMAD.WIDE.U32 R2, R33, UR4, R2 ;  /* 0x0000000421027c25 */ /* 0x000fc8000f8e0002 */
[----:B------:R-:W-:Y:S01]  /*14150*/  IMAD.IADD R3, R4, 0x1, R3 ;  /* 0x0000000104037824 */ /* 0x000fe200078e0203 */
[----:B------:R-:W-:-:S04]  /*14160*/  LEA R8, P0, R2, UR6, 0x2 ;  /* 0x0000000602087c11 */ /* 0x000fc8000f8010ff */
[----:B------:R-:W-:Y:S01]  /*14170*/  LEA.HI.X R9, R2, UR7, R3, 0x2, P0 ;  /* 0x0000000702097c11 */ /* 0x000fe200080f1403 */
[----:B------:R-:W0:Y:S01]  /*14180*/  S2R R5, SR_TID.X ;  /* 0x0000000000057919 */ /* 0x000e220000002100 */
[----:B----4-:R-:W-:Y:S01]  /*14190*/  IMAD.SHL.U32 R6, R6, 0x20, RZ ;  /* 0x0000002006067824 */ /* 0x010fe200078e00ff */
[----:B------:R-:W1:Y:S02]  /*141a0*/  @P2 LDC R3, c[0x0][0x434] ;  /* 0x00010d00ff032b82 */ /* 0x000e640000000800 */
[----:B------:R-:W2:Y:S01]  /*141b0*/  LDG.E R8, desc[UR50][R8.64] ;  /* 0x0000003208087981 */ /* 0x000ea2000c1e1900 */
[----:B0-----:R-:W-:-:S04]  /*141c0*/  LOP3.LUT R5, R5, 0x7f, RZ, 0xc0, !PT ;  /* 0x0000007f05057812 */ /* 0x001fc800078ec0ff */
[----:B------:R-:W-:-:S04]  /*141d0*/  SHF.R.U32.HI R5, RZ, 0x2, R5 ;  /* 0x00000002ff057819 */ /* 0x000fc80000011605 */
[----:B------:R-:W-:Y:S02]  /*141e0*/  LOP3.LUT R6, R5, 0x60, R6, 0xf8, !PT ;  /* 0x0000006005067812 */ /* 0x000fe400078ef806 */
[----:B------:R-:W0:Y:S02]  /*141f0*/  @P2 LDC R5, c[0x0][0x438] ;  /* 0x00010e00ff052b82 */ /* 0x000e240000000800 */
[----:B------:R-:W-:-:S04]  /*14200*/  LOP3.LUT R6, R6, 0x80, RZ, 0xfc, !PT ;  /* 0x0000008006067812 */ /* 0x000fc800078efcff */
[C---:B------:R-:W-:Y:S01]  /*14210*/  ISETP.GT.U32.AND P1, PT, R6.reuse, 0x9f, PT ;  /* 0x0000009f0600780c */ /* 0x040fe20003f24070 */
[----:B------:R-:W-:-:S04]  /*14220*/  IMAD.IADD R10, R6, 0x1, R10 ;  /* 0x00000001060a7824 */ /* 0x000fc800078e020a */
[----:B-1----:R-:W-:-:S04]  /*14230*/  @P2 IMAD.HI.U32 R2, R10, R3, RZ ;  /* 0x000000030a022227 */ /* 0x002fc800078e00ff */
[----:B------:R-:W-:Y:S01]  /*14240*/  IMAD.MOV.U32 R11, RZ, RZ, R10 ;  /* 0x000000ffff0b7224 */ /* 0x000fe200078e000a */
[----:B0-----:R-:W-:-:S04]  /*14250*/  @P2 SHF.R.U32.HI R11, RZ, R5, R2 ;  /* 0x00000005ff0b2219 */ /* 0x001fc80000011602 */
        /* <DEDUP_REMOVED lines=12> */
[----:B------:R-:W-:Y:S01]  /*14320*/  IMAD.MOV R0, RZ, RZ, -R0 ;  /* 0x000000ffff007224 */ /* 0x000fe200078e0a00 */
[----:B------:R-:W-:Y:S01]  /*14330*/  ISETP.NE.AND P0, PT, R31, 0x2, PT ;  /* 0x000000021f00780c */ /* 0x000fe20003f05270 */
[----:B------:R-:W-:Y:S02]  /*14340*/  IMAD.MOV R3, RZ, RZ, -R11 ;  /* 0x000000ffff037224 */ /* 0x000fe400078e0a0b */
[----:B------:R-:W-:Y:S01]  /*14350*/  IMAD R7, R0, UR4, R7 ;  /* 0x0000000400077c24 */ /* 0x000fe2000f8e0207 */
[----:B------:R-:W-:Y:S01]  /*14360*/  SEL R34, RZ, 0x1, P0 ;  /* 0x00000001ff227807 */ /* 0x000fe20000000000 */
[----:B------:R-:W-:Y:S02]  /*14370*/  IMAD.MOV.U32 R0, RZ, RZ, R32 ;  /* 0x000000ffff007224 */ /* 0x000fe400078e0020 */
[----:B0-----:R-:W-:Y:S01]  /*14380*/  IMAD R5, R3, UR4, R10 ;  /* 0x0000000403057c24 */ /* 0x001fe2000f8e020a */
[----:B------:R-:W-:Y:S01]  /*14390*/  SEL R31, R31, RZ, P0 ;  /* 0x000000ff1f1f7207 */ /* 0x000fe20000000000 */
[----:B------:R-:W-:Y:S01]  /*143a0*/  VIADD R32, R32, 0xffffffff ;  /* 0xffffffff20207836 */ /* 0x000fe20000000000 */
[----:B------:R-:W-:-:S02]  /*143b0*/  LOP3.LUT R34, R21, R34, RZ, 0x3c, !PT ;  /* 0x0000002215227212 */ /* 0x000fc400078e3cff */
[----:B------:R-:W-:Y:S02]  /*143c0*/  ISETP.GT.AND P2, PT, R0, RZ, PT ;  /* 0x000000ff0000720c */ /* 0x000fe40003f44270 */
[----:B--2---:R-:W-:Y:S01]  /*143d0*/  SHF.R.S32.HI R27, RZ, 0x1f, R8 ;  /* 0x0000001fff1b7819 */ /* 0x004fe20000011408 */
[----:B------:R-:W-:Y:S10]  /*143e0*/  @!P1 BRA `(.L_x_5901) ;  /* 0x0000000000049947 */ /* 0x000ff40003800000 */
[----:B------:R-:W-:Y:S01]  /*143f0*/  BPT.TRAP 0x1 ;  /* 0x000000040000795c */ /* 0x000fe20000300000 */
.L_x_5901:
[----:B------:R-:W-:Y:S01]  /*14400*/  IMAD R4, R31, 0x8, R18 ;  /* 0x000000081f047824 */ /* 0x000fe200078e0212 */
[----:B------:R-:W-:Y:S01]  /*14410*/  SHF.L.U32 R29, R34, 0x1f, RZ ;  /* 0x0000001f221d7819 */ /* 0x000fe200000006ff */
[----:B------:R-:W-:Y:S01]  /*14420*/  BSSY B0, `(.L_x_5902) ;  /* 0x0000004000007945 */ /* 0x000fe20003800000 */
[----:B------:R-:W-:Y:S02]  /*14430*/  SHF.R.S32.HI R28, RZ, 0x1f, R7 ;  /* 0x0000001fff1c7819 */ /* 0x000fe40000011407 */
[----:B------:R-:W0:Y:S02]  /*14440*/  SYNCS.PHASECHK.TRANS64.TRYWAIT P0, [R4+URZ+0x33480], R29 ;  /* 0x0334801d040075a7 */ /* 0x000e24000800017f */
[----:B0-----:R-:W-:Y:S05]  /*14450*/  @!P0 BRA `(.L_x_5903) ;  /* 0x0000004000f88947 */ /* 0x001fea0003800000 */
.L_x_5989:
[----:B------:R-:W-:Y:S05]  /*14460*/  BSYNC B0 ;  /* 0x0000000000007941 */ /* 0x000fea0003800000 */
.L_x_5902:
        /* <DEDUP_REMOVED lines=10> */
[----:B------:R-:W-:Y:S01]  /*14510*/  LOP3.LUT P4, RZ, R22, 0x4, RZ, 0xc0, !PT ;  /* 0x0000000416ff7812 */ /* 0x000fe2000788c0ff */
[----:B------:R-:W-:Y:S01]  /*14520*/  IMAD R24, R36, UR8, RZ ;  /* 0x0000000824187c24 */ /* 0x000fe2000f8e02ff */
[C---:B------:R-:W-:Y:S01]  /*14530*/  LOP3.LUT P3, RZ, R22.reuse, 0x2, RZ, 0xc0, !PT ;  /* 0x0000000216ff7812 */ /* 0x040fe2000786c0ff */
[----:B------:R-:W-:Y:S01]  /*14540*/  IMAD.IADD R3, R3, 0x1, R0 ;  /* 0x0000000103037824 */ /* 0x000fe200078e0200 */
[----:B------:R-:W-:Y:S01]  /*14550*/  LOP3.LUT P1, RZ, R22, 0x1, RZ, 0xc0, !PT ;  /* 0x0000000116ff7812 */ /* 0x000fe2000782c0ff */
[----:B------:R-:W-:-:S02]  /*14560*/  IMAD R0, R27, UR6, RZ ;  /* 0x000000061b007c24 */ /* 0x000fc4000f8e02ff */
[----:B------:R-:W-:-:S04]  /*14570*/  IMAD.WIDE.U32 R2, R8, UR6, R2 ;  /* 0x0000000608027c25 */ /* 0x000fc8000f8e0002 */
[----:B------:R-:W-:Y:S02]  /*14580*/  IMAD R0, R8, UR7, R0 ;  /* 0x0000000708007c24 */ /* 0x000fe4000f8e0200 */
[----:B------:R-:W-:Y:S02]  /*14590*/  IMAD R24, R23, UR9, R24 ;  /* 0x0000000917187c24 */ /* 0x000fe4000f8e0218 */
[----:B------:R-:W-:Y:S02]  /*145a0*/  IMAD.IADD R3, R3, 0x1, R0 ;  /* 0x0000000103037824 */ /* 0x000fe400078e0200 */
[----:B------:R-:W-:Y:S02]  /*145b0*/  IMAD R0, R30, UR4, RZ ;  /* 0x000000041e007c24 */ /* 0x000fe4000f8e02ff */
[----:B------:R-:W-:-:S04]  /*145c0*/  IMAD.WIDE.U32 R2, R23, UR8, R2 ;  /* 0x0000000817027c25 */ /* 0x000fc8000f8e0002 */
[----:B------:R-:W-:Y:S01]  /*145d0*/  IMAD R0, R5, UR5, R0 ;  /* 0x0000000505007c24 */ /* 0x000fe2000f8e0200 */
[----:B------:R-:W-:-:S04]  /*145e0*/  IADD3 R9, P0, R2, UR10, RZ ;  /* 0x0000000a02097c10 */ /* 0x000fc8000ff1e0ff */
        /* <DEDUP_REMOVED lines=44> */
.L_x_6001:
        /* <DEDUP_REMOVED lines=10> */
.L_x_5905:
        /* <DEDUP_REMOVED lines=11> */
.L_x_5906:
[----:B------:R2:W-:Y:S01]  /*14a00*/  SYNCS.ARRIVE.TRANS64.A1T0 RZ, [R4+URZ+0x33470], RZ ;  /* 0x033470ff04ff79a7 */ /* 0x0005e2000810003f */
[----:B------:R-:W-:Y:S05]  /*14a10*/  @!P3 BRA `(.L_x_5907) ;  /* 0x000000000004b947 */ /* 0x000fea0003800000 */
[----:B------:R-:W-:Y:S01]  /*14a20*/  BPT.TRAP 0x1 ;  /* 0x000000040000795c */ /* 0x000fe20000300000 */
.L_x_5907:
[----:B------:R-:W3:Y:S01]  /*14a30*/  SYNCS.PHASECHK.TRANS64.TRYWAIT P0, [R4+URZ+0x33440], R29 ;  /* 0x0334401d040075a7 */ /* 0x000ee2000800017f */
[----:B------:R-:W-:Y:S04]  /*14a40*/  BSSY B0, `(.L_x_5908) ;  /* 0x0000002000007945 */ /* 0x000fe80003800000 */
[----:B---3--:R-:W-:Y:S05]  /*14a50*/  @!P0 BRA `(.L_x_5909) ;  /* 0x00000044000c8947 */ /* 0x008fea0003800000 */
.L_x_6002:
[----:B------:R-:W-:Y:S05]  /*14a60*/  BSYNC B0 ;  /* 0x0000000000007941 */ /* 0x000fea0003800000 */
.L_x_5908:
[----:B------:R-:W-:Y:S01]  /*14a70*/  ULDC.64 UR4, c[0x0][0x310] ;  /* 0x0000c40000047ab9 */ /* 0x000fe20000000a00 */
[----:B------:R-:W-:Y:S01]  /*14a80*/  ULDC.64 UR6, c[0x0][0x300] ;  /* 0x0000c00000067ab9 */ /* 0x000fe20000000a00 */
[----:B------:R-:W-:Y:S01]  /*14a90*/  IMAD R9, R27, UR4, RZ ;  /* 0x000000041b097c24 */ /* 0x000fe2000f8e02ff */
[----:B------:R-:W-:Y:S01]  /*14aa0*/  ULDC.64 UR8, c[0x0][0x2e8] ;  /* 0x0000ba0000087ab9 */ /* 0x000fe20000000a00 */
[----:B------:R-:W-:Y:S01]  /*14ab0*/  IMAD.WIDE.U32 R2, R8, UR4, RZ ;  /* 0x0000000408027c25 */ /* 0x000fe2000f8e00ff */
[C---:B------:R-:W-:Y:S02]  /*14ac0*/  LOP3.LUT P4, RZ, R22.reuse, 0x4, RZ, 0xc0, !PT ;  /* 0x0000000416ff7812 */ /* 0x040fe4000788c0ff */
[----:B------:R-:W-:Y:S01]  /*14ad0*/  LOP3.LUT P3, RZ, R22, 0x2, RZ, 0xc0, !PT ;  /* 0x0000000216ff7812 */ /* 0x000fe2000786c0ff */
[----:B------:R-:W-:Y:S01]  /*14ae0*/  IMAD R9, R8, UR5, R9 ;  /* 0x0000000508097c24 */ /* 0x000fe2000f8e0209 */
[----:B------:R-:W-:Y:S01]  /*14af0*/  LOP3.LUT P1, RZ, R22, 0x1, RZ, 0xc0, !PT ;  /* 0x0000000116ff7812 */ /* 0x000fe2000782c0ff */
[----:B------:R-:W-:-:S02]  /*14b00*/  IMAD R28, R28, UR6, RZ ;  /* 0x000000061c1c7c24 */ /* 0x000fc4000f8e02ff */
[----:B------:R-:W-:Y:S02]  /*14b10*/  IMAD.IADD R3, R3, 0x1, R9 ;  /* 0x0000000103037824 */ /* 0x000fe400078e0209 */
[----:B------:R-:W-:Y:S02]  /*14b20*/  IMAD R26, R26, UR4, RZ ;  /* 0x000000041a1a7c24 */ /* 0x000fe4000f8e02ff */
[----:B------:R-:W-:-:S04]  /*14b30*/  IMAD.WIDE.U32 R2, R7, UR6, R2 ;  /* 0x0000000607027c25 */ /* 0x000fc8000f8e0002 */
[----:B------:R-:W-:Y:S02]  /*14b40*/  IMAD R7, R7, UR7, R28 ;  /* 0x0000000707077c24 */ /* 0x000fe4000f8e021c */
[----:B------:R-:W-:Y:S02]  /*14b50*/  IMAD.MOV.U32 R8, RZ, RZ, R2 ;  /* 0x000000ffff087224 */ /* 0x000fe400078e0002 */
[----:B------:R-:W-:Y:S02]  /*14b60*/  IMAD.IADD R9, R3, 0x1, R7 ;  /* 0x0000000103097824 */ /* 0x000fe400078e0207 */
[C---:B------:R-:W-:Y:S02]  /*14b70*/  IMAD R26, R6.reuse, UR5, R26 ;  /* 0x00000005061a7c24 */ /* 0x040fe4000f8e021a */
[----:B------:R-:W-:Y:S01]  /*14b80*/  IMAD.WIDE.U32 R2, R6, UR4, RZ ;  /* 0x0000000406027c25 */ /* 0x000fe2000f8e00ff */
[----:B------:R-:W-:-:S03]  /*14b90*/  ULDC.64 UR4, c[0x0][0x308] ;  /* 0x0000c20000047ab9 */ /* 0x000fc60000000a00 */
[----:B------:R-:W-:Y:S02]  /*14ba0*/  IMAD.IADD R3, R3, 0x1, R26 ;  /* 0x0000000103037824 */ /* 0x000fe400078e021a */
[----:B------:R-:W-:Y:S02]  /*14bb0*/  IMAD R30, R30, UR6, RZ ;  /* 0x000000061e1e7c24 */ /* 0x000fe4000f8e02ff */
[----:B------:R-:W-:-:S04]  /*14bc0*/  IMAD.WIDE.U32 R2, R5, UR6, R2 ;  /* 0x0000000605027c25 */ /* 0x000fc8000f8e0002 */
[----:B------:R-:W-:Y:S02]  /*14bd0*/  IMAD R5, R5, UR7, R30 ;  /* 0x0000000705057c24 */ /* 0x000fe4000f8e021e */
[----:B------:R-:W-:-:S04]  /*14be0*/  IMAD.WIDE.U32 R8, R23, UR4, R8 ;  /* 0x0000000417087c25 */ /* 0x000fc8000f8e0008 */
[----:B------:R-:W-:Y:S01]  /*14bf0*/  IMAD R10, R36, UR4, RZ ;  /* 0x00000004240a7c24 */ /* 0x000fe2000f8e02ff */
[----:B------:R-:W-:Y:S01]  /*14c00*/  IADD3 R8, P0, R8, UR8, RZ ;  /* 0x0000000808087c10 */ /* 0x000fe2000ff1e0ff */
[----:B------:R-:W-:Y:S02]  /*14c10*/  IMAD.IADD R3, R3, 0x1, R5 ;  /* 0x0000000103037824 */ /* 0x000fe400078e0205 */
[C---:B------:R-:W-:Y:S02]  /*14c20*/  IMAD R10, R23.reuse, UR5, R10 ;  /* 0x00000005170a7c24 */ /* 0x040fe4000f8e020a */
[----:B------:R-:W-:Y:S01]  /*14c30*/  IMAD.WIDE.U32 R2, R23, UR4, R2 ;  /* 0x0000000417027c25 */ /* 0x000fe2000f8e0002 */
[----:B------:R-:W-:Y:S02]  /*14c40*/  UMOV UR4, 0xffffffff ;  /* 0xffffffff00047882 */ /* 0x000fe40000000000 */
[----:B------:R-:W-:Y:S02]  /*14c50*/  IADD3.X R9, R10, UR9, R9, P0, !PT ;  /* 0x000000090a097c10 */ /* 0x000fe400087fe409 */
[----:B------:R-:W-:-:S04]  /*14c60*/  IADD3 R5, P0, R2, UR8, RZ ;  /* 0x0000000802057c10 */ /* 0x000fc8000ff1e0ff */
[----:B------:R-:W-:Y:S01]  /*14c70*/  IADD3.X R10, R10, UR9, R3, P0, !PT ;  /* 0x000000090a0a7c10 */ /* 0x000fe200087fe403 */
[----:B------:R-:W-:Y:S08]  /*14c80*/  BRA.DIV UR4, `(.L_x_5910) ;  /* 0x0000004204947947 */ /* 0x000ff0000b800000 */
[----:B------:R-:W4:Y:S04]  /*14c90*/  SHFL.IDX PT, R14, R8, RZ, 0x1c1f ;  /* 0x001c1fff080e7589 */ /* 0x000f2800000e0000 */
[----:B------:R-:W5:Y:S04]  /*14ca0*/  SHFL.IDX PT, R3, R9, RZ, 0x1c1f ;  /* 0x001c1fff09037589 */ /* 0x000f6800000e0000 */
[----:B------:R-:W-:Y:S04]  /*14cb0*/  SHFL.IDX PT, R7, R9, 0x2, 0x1c1f ;  /* 0x005c1f0009077f89 */ /* 0x000fe800000e0000 */
[----:B------:R-:W-:Y:S01]  /*14cc0*/  SHFL.IDX PT, R10, R10, RZ, 0x1c1f ;  /* 0x001c1fff0a0a7589 */ /* 0x000fe200000e0000 */
[----:B----4-:R-:W-:-:S03]  /*14cd0*/  IADD3 R2, P0, R37, R14, RZ ;  /* 0x0000000e25027210 */ /* 0x010fc60007f1e0ff */
[----:B------:R-:W4:Y:S02]  /*14ce0*/  SHFL.IDX PT, R14, R8, 0x1, 0x1c1f ;  /* 0x003c1f00080e7f89 */ /* 0x000f2400000e0000 */
[----:B-----5:R-:W-:-:S05]  /*14cf0*/  IMAD.X R3, RZ, RZ, R3, P0 ;  /* 0x000000ffff037224 */ /* 0x020fca00000e0603 */
[----:B------:R-:W-:Y:S04]  /*14d00*/  LDGSTS.E.BYPASS.LTC128B.128 [R0+0x24200], desc[UR50][R2.64], !P4 ;  /* 0x2420000002007fae */ /* 0x000fe8000e101d72 */
[----:B------:R-:W-:Y:S04]  /*14d10*/  LDGSTS.E.BYPASS.LTC128B.128 [R0+0x26a00], desc[UR50][R2.64+0x40], !P3 ;  /* 0x26a0004002007fae */ /* 0x000fe8000d901d72 */
[----:B------:R5:W-:Y:S04]  /*14d20*/  LDGSTS.E.BYPASS.LTC128B.128 [R0+0x29200], desc[UR50][R2.64+0x80], !P1 ;  /* 0x2920008002007fae */ /* 0x000be8000c901d72 */
[----:B-----5:R-:W5:Y:S01]  /*14d30*/  SHFL.IDX PT, R3, R9, 0x1, 0x1c1f ;  /* 0x003c1f0009037f89 */ /* 0x020f6200000e0000 */
[----:B----4-:R-:W-:-:S03]  /*14d40*/  IADD3 R2, P0, R37, R14, RZ ;  /* 0x0000000e25027210 */ /* 0x010fc60007f1e0ff */
[----:B------:R-:W4:Y:S04]  /*14d50*/  SHFL.IDX PT, R14, R8, 0x2, 0x1c1f ;  /* 0x005c1f00080e7f89 */ /* 0x000f2800000e0000 */
[----:B------:R-:W-:Y:S01]  /*14d60*/  SHFL.IDX PT, R9, R9, 0x3, 0x1c1f ;  /* 0x007c1f0009097f89 */ /* 0x000fe200000e0000 */
[----:B-----5:R-:W-:Y:S01]  /*14d70*/  IMAD.X R3, RZ, RZ, R3, P0 ;  /* 0x000000ffff037224 */ /* 0x020fe200000e0603 */
[----:B----4-:R-:W-:-:S04]  /*14d80*/  IADD3 R6, P0, R37, R14, RZ ;  /* 0x0000000e25067210 */ /* 0x010fc80007f1e0ff */
[----:B------:R-:W-:Y:S04]  /*14d90*/  LDGSTS.E.BYPASS.LTC128B.128 [R0+0x24a00], desc[UR50][R2.64], !P4 ;  /* 0x24a0000002007fae */ /* 0x000fe8000e101d72 */
[----:B------:R-:W4:Y:S01]  /*14da0*/  SHFL.IDX PT, R14, R8, 0x3, 0x1c1f ;  /* 0x007c1f00080e7f89 */ /* 0x000f2200000e0000 */
[----:B------:R-:W-:-:S03]  /*14db0*/  IMAD.X R7, RZ, RZ, R7, P0 ;  /* 0x000000ffff077224 */ /* 0x000fc600000e0607 */
[----:B------:R-:W-:Y:S04]  /*14dc0*/  LDGSTS.E.BYPASS.LTC128B.128 [R0+0x27200], desc[UR50][R2.64+0x40], !P3 ;  /* 0x2720004002007fae */ /* 0x000fe8000d901d72 */
[----:B------:R4:W-:Y:S04]  /*14dd0*/  LDGSTS.E.BYPASS.LTC128B.128 [R0+0x29a00], desc[UR50][R2.64+0x80], !P1 ;  /* 0x29a0008002007fae */ /* 0x0009e8000c901d72 */
[----:B------:R0:W-:Y:S04]  /*14de0*/  LDGSTS.E.BYPASS.LTC128B.128 [R0+0x25200], desc[UR50][R6.64], !P4 ;  /* 0x2520000006007fae */ /* 0x0001e8000e101d72 */
[----:B------:R0:W-:Y:S04]  /*14df0*/  LDGSTS.E.BYPASS.LTC128B.128 [R0+0x27a00], desc[UR50][R6.64+0x40], !P3 ;  /* 0x27a0004006007fae */ /* 0x0001e8000d901d72 */
[----:B------:R0:W-:Y:S01]  /*14e00*/  LDGSTS.E.BYPASS.LTC128B.128 [R0+0x2a200], desc[UR50][R6.64+0x80], !P1 ;  /* 0x2a20008006007fae */ /* 0x0001e2000c901d72 */
[----:B----4-:R-:W-:-:S03]  /*14e10*/  IADD3 R2, P0, R37, R14, RZ ;  /* 0x0000000e25027210 */ /* 0x010fc60007f1e0ff */
[----:B------:R0:W4:Y:S02]  /*14e20*/  SHFL.IDX PT, R14, R5, RZ, 0x1c1f ;  /* 0x001c1fff050e7589 */ /* 0x00012400000e0000 */
[----:B------:R-:W-:-:S05]  /*14e30*/  IMAD.X R3, RZ, RZ, R9, P0 ;  /* 0x000000ffff037224 */ /* 0x000fca00000e0609 */
[----:B------:R0:W-:Y:S04]  /*14e40*/  LDGSTS.E.BYPASS.LTC128B.128 [R0+0x25a00], desc[UR50][R2.64], !P4 ;  /* 0x25a0000002007fae */ /* 0x0001e8000e101d72 */
[----:B------:R0:W-:Y:S04]  /*14e50*/  LDGSTS.E.BYPASS.LTC128B.128 [R0+0x28200], desc[UR50][R2.64+0x40], !P3 ;  /* 0x2820004002007fae */ /* 0x0001e8000d901d72 */
[----:B------:R0:W-:Y:S02]  /*14e60*/  LDGSTS.E.BYPASS.LTC128B.128 [R0+0x2aa00], desc[UR50][R2.64+0x80], !P1 ;  /* 0x2aa0008002007fae */ /* 0x0001e4000c901d72 */
.L_x_6014:
[----:B0---4-:R-:W-:-:S05]  /*14e70*/  IADD3 R2, P0, R37, R14, RZ ;  /* 0x0000000e25027210 */ /* 0x011fca0007f1e0ff */
        /* <DEDUP_REMOVED lines=9> */
.L_x_5911:
        /* <DEDUP_REMOVED lines=11> */
.L_x_5912:
[----:B------:R-:W-:Y:S01]  /*14fc0*/  IMAD.U32 R0, RZ, RZ, UR47 ;  /* 0x0000002fff007e24 */ /* 0x000fe2000f8e00ff */
[----:B------:R0:W-:Y:S04]  /*14fd0*/  SYNCS.ARRIVE.TRANS64.A1T0 RZ, [R4+URZ+0x33430], RZ ;  /* 0x033430ff04ff79a7 */ /* 0x0001e8000810003f */
[----:B------:R-:W-:-:S13]  /*14fe0*/  ISETP.NE.AND P0, PT, R0, 0x3, PT ;  /* 0x000000030000780c */ /* 0x000fda0003f05270 */
[----:B0-----:R-:W-:Y:S05]  /*14ff0*/  @!P0 BRA `(.L_x_5913) ;  /* 0x0000000000048947 */ /* 0x001fea0003800000 */
[----:B------:R-:W-:Y:S01]  /*15000*/  BPT.TRAP 0x1 ;  /* 0x000000040000795c */ /* 0x000fe20000300000 */
.L_x_5913:
[----:B------:R-:W-:Y:S01]  /*15010*/  LOP3.LUT R3, R21, 0x1, RZ, 0x3c, !PT ;  /* 0x0000000115037812 */ /* 0x000fe200078e3cff */
[----:B------:R-:W-:Y:S01]  /*15020*/  IMAD R2, R20, 0x8, R18 ;  /* 0x0000000814027824 */ /* 0x000fe200078e0212 */
[----:B------:R-:W-:Y:S02]  /*15030*/  BSSY B0, `(.L_x_5914) ;  /* 0x0000004000007945 */ /* 0x000fe40003800000 */
[----:B------:R-:W-:-:S04]  /*15040*/  SHF.L.U32 R3, R3, 0x1f, RZ ;  /* 0x0000001f03037819 */ /* 0x000fc800000006ff */
[----:B------:R-:W0:Y:S02]  /*15050*/  SYNCS.PHASECHK.TRANS64.TRYWAIT P1, [R2+URZ+0x33470], R3 ;  /* 0x03347003020075a7 */ /* 0x000e24000802017f */
[----:B0-----:R-:W-:Y:S05]  /*15060*/  @!P1 BRA `(.L_x_5915) ;  /* 0x0000004400049947 */ /* 0x001fea0003800000 */
.L_x_6015:
[----:B------:R-:W-:Y:S05]  /*15070*/  BSYNC B0 ;  /* 0x0000000000007941 */ /* 0x000fea0003800000 */
.L_x_5914:
[----:B------:R-:W-:-:S05]  /*15080*/  IMAD.U32 R0, RZ, RZ, UR46 ;  /* 0x0000002eff007e24 */ /* 0x000fca000f8e00ff */
[----:B------:R-:W-:-:S13]  /*15090*/  ISETP.NE.AND P1, PT, R0, 0x3, PT ;  /* 0x000000030000780c */ /* 0x000fda0003f25270 */
[----:B------:R-:W-:Y:S05]  /*150a0*/  @!P1 BRA `(.L_x_5916) ;  /* 0x0000000000049947 */ /* 0x000fea0003800000 */
[----:B------:R-:W-:Y:S01]  /*150b0*/  BPT.TRAP 0x1 ;  /* 0x000000040000795c */ /* 0x000fe20000300000 */
.L_x_5916:
[----:B0-----:R-:W-:Y:S01]  /*150c0*/  SHF.L.U32 R3, R21, 0x1f, RZ ;  /* 0x0000001f15037819 */ /* 0x001fe200000006ff */
[----:B------:R-:W-:-:S03]  /*150d0*/  IMAD R0, R20, 0x7800, RZ ;  /* 0x0000780014007824 */ /* 0x000fc600078e02ff */
[----:B------:R-:W0:Y:S02]  /*150e0*/  SYNCS.PHASECHK.TRANS64.TRYWAIT P1, [R2+URZ+0x33460], R3 ;  /* 0x03346003020075a7 */ /* 0x000e24000802017f */
[----:B0-----:R-:W-:Y:S05]  /*150f0*/  @!P1 BRA `(.L_x_5917) ;  /* 0x0000004000f49947 */ /* 0x001fea0003800000 */
.L_x_6016:
[----:B0-----:R-:W-:Y:S01]  /*15100*/  LOP3.LUT R3, R0, R16, RZ, 0xfc, !PT ;  /* 0x0000001000037212 */ /* 0x001fe200078efcff */
[----:B------:R-:W-:Y:S05]  /*15110*/  WARPSYNC.ALL ;  /* 0x0000000000007948 */ /* 0x000fea0003800000 */
[----:B------:R-:W-:Y:S02]  /*15120*/  IMAD.IADD R6, R18, 0x1, R3 ;  /* 0x0000000112067824 */ /* 0x000fe400078e0203 */
[C---:B------:R-:W-:Y:S02]  /*15130*/  VIADD R12, R0.reuse, 0x2800 ;  /* 0x00002800000c7836 */ /* 0x040fe40000000000 */
[----:B------:R-:W-:-:S02]  /*15140*/  VIADD R13, R0, 0x800 ;  /* 0x00000800000d7836 */ /* 0x000fc40000000000 */
[----:B--23--:R-:W0:Y:S01]  /*15150*/  LDSM.16.MT88.4 R4, [R6+0xf200] ;  /* 0x00f200000604783b */ /* 0x00ce220000004200 */
[C---:B------:R-:W-:Y:S02]  /*15160*/  VIADD R20, R0.reuse, 0x5000 ;  /* 0x0000500000147836 */ /* 0x040fe40000000000 */
[C---:B------:R-:W-:Y:S02]  /*15170*/  VIADD R21, R0.reuse, 0x3000 ;  /* 0x0000300000157836 */ /* 0x040fe40000000000 */
[----:B------:R-:W-:Y:S02]  /*15180*/  VIADD R15, R0, 0x2000 ;  /* 0x00002000000f7836 */ /* 0x000fe40000000000 */
[----:B-1----:R-:W-:-:S05]  /*15190*/  IMAD.U32 R25, RZ, RZ, UR46 ;  /* 0x0000002eff197e24 */ /* 0x002fca000f8e00ff */
[----:B------:R-:W-:Y:S02]  /*151a0*/  ISETP.NE.AND P1, PT, R25, 0x3, PT ;  /* 0x000000031900780c */ /* 0x000fe40003f25270 */
[C-C-:B0-----:R-:W-:Y:S02]  /*151b0*/  PRMT R8, R4.reuse, 0x6420, R5.reuse ;  /* 0x0000642004087816 */ /* 0x141fe40000000005 */
[----:B------:R-:W-:Y:S02]  /*151c0*/  PRMT R9, R4, 0x7531, R5 ;  /* 0x0000753104097816 */ /* 0x000fe40000000005 */
[-C--:B------:R-:W-:Y:S02]  /*151d0*/  LOP3.LUT R4, R0, R17.reuse, RZ, 0xfc, !PT ;  /* 0x0000001100047212 */ /* 0x080fe400078efcff */
        /* <DEDUP_REMOVED lines=9> */
[C---:B0-----:R-:W-:Y:S02]  /*15270*/  LOP3.LUT R3, R20.reuse, R16, RZ, 0xfc, !PT ;  /* 0x0000001014037212 */ /* 0x041fe400078efcff */
[----:B------:R-:W-:-:S05]  /*15280*/  LOP3.LUT R20, R20, R17, RZ, 0xfc, !PT ;  /* 0x0000001114147212 */ /* 0x000fca00078efcff */
[----:B------:R-:W-:Y:S01]  /*15290*/  IMAD.IADD R20, R19, 0x1, R20 ;  /* 0x0000000113147824 */ /* 0x000fe200078e0214 */
[C-C-:B-1----:R-:W-:Y:S02]  /*152a0*/  PRMT R8, R4.reuse, 0x6420, R5.reuse ;  /* 0x0000642004087816 */ /* 0x142fe40000000005 */
[----:B------:R-:W-:Y:S01]  /*152b0*/  PRMT R9, R4, 0x7531, R5 ;  /* 0x0000753104097816 */ /* 0x000fe20000000005 */
[----:B------:R-:W-:Y:S01]  /*152c0*/  IMAD.IADD R5, R18, 0x1, R3 ;  /* 0x0000000112057824 */ /* 0x000fe200078e0203 */
[----:B------:R-:W-:Y:S01]  /*152d0*/  LOP3.LUT R4, R13, R17, RZ, 0xfc, !PT ;  /* 0x000000110d047212 */ /* 0x000fe200078efcff */
[----:B------:R-:W-:Y:S01]  /*152e0*/  VIADD R3, R0, 0x1000 ;  /* 0x0000100000037836 */ /* 0x000fe20000000000 */
[C-C-:B------:R-:W-:Y:S02]  /*152f0*/  PRMT R10, R6.reuse, 0x6420, R7.reuse ;  /* 0x00006420060a7816 */ /* 0x140fe40000000007 */
[----:B------:R-:W-:Y:S01]  /*15300*/  PRMT R11, R6, 0x7531, R7 ;  /* 0x00007531060b7816 */ /* 0x000fe20000000007 */
[----:B------:R-:W-:Y:S01]  /*15310*/  IMAD.IADD R14, R19, 0x1, R4 ;  /* 0x00000001130e7824 */ /* 0x000fe200078e0204 */
[----:B------:R-:W-:-:S04]  /*15320*/  LOP3.LUT R13, R13, R16, RZ, 0xfc, !PT ;  /* 0x000000100d0d7212 */ /* 0x000fc800078efcff */
        /* <DEDUP_REMOVED lines=8> */
[----:B------:R-:W-:Y:S01]  /*153b0*/  LOP3.LUT R3, R3, R16, RZ, 0xfc, !PT ;  /* 0x0000001003037212 */ /* 0x000fe200078efcff */
[----:B------:R-:W-:Y:S02]  /*153c0*/  IMAD.IADD R6, R18, 0x1, R13 ;  /* 0x0000000112067824 */ /* 0x000fe400078e020d */
[C---:B------:R-:W-:Y:S01]  /*153d0*/  VIADD R13, R0.reuse, 0x1800 ;  /* 0x00001800000d7836 */ /* 0x040fe20000000000 */
[----:B------:R0:W-:Y:S04]  /*153e0*/  STSM.16.M88.4 [R14], R8 ;  /* 0x000000080e007844 */ /* 0x0001e80000000200 */
[----:B------:R-:W1:Y:S01]  /*153f0*/  LDSM.16.MT88.4 R4, [R6+0xf200] ;  /* 0x00f200000604783b */ /* 0x000e620000004200 */
[----:B0-----:R-:W-:Y:S01]  /*15400*/  VIADD R14, R0, 0x5800 ;  /* 0x00005800000e7836 */ /* 0x001fe20000000000 */
[----:B-1----:R-:W-:-:S02]  /*15410*/  PRMT R8, R4, 0x6420, R5 ;  /* 0x0000642004087816 */ /* 0x002fc40000000005 */
        /* <DEDUP_REMOVED lines=15> */
[-C--:B------:R-:W-:Y:S02]  /*15510*/  LOP3.LUT R5, R14, R16.reuse, RZ, 0xfc, !PT ;  /* 0x000000100e057212 */ /* 0x080fe400078efcff */
[C-C-:B------:R-:W-:Y:S01]  /*15520*/  PRMT R10, R6.reuse, 0x6420, R7.reuse ;  /* 0x00006420060a7816 */ /* 0x140fe20000000007 */
[----:B------:R-:W-:Y:S01]  /*15530*/  IMAD.IADD R4, R19, 0x1, R4 ;  /* 0x0000000113047824 */ /* 0x000fe200078e0204 */
[----:B------:R-:W-:Y:S01]  /*15540*/  PRMT R11, R6, 0x7531, R7 ;  /* 0x00007531060b7816 */ /* 0x000fe20000000007 */
[----:B------:R-:W-:Y:S01]  /*15550*/  IMAD.IADD R24, R18, 0x1, R5 ;  /* 0x0000000112187824 */ /* 0x000fe200078e0205 */
[----:B------:R-:W-:Y:S02]  /*15560*/  LOP3.LUT R14, R14, R17, RZ, 0xfc, !PT ;  /* 0x000000110e0e7212 */ /* 0x000fe400078efcff */
[----:B------:R-:W-:Y:S01]  /*15570*/  LOP3.LUT R15, R15, R16, RZ, 0xfc, !PT ;  /* 0x000000100f0f7212 */ /* 0x000fe200078efcff */
[----:B------:R-:W-:Y:S02]  /*15580*/  STSM.16.M88.4 [R4], R8 ;  /* 0x0000000804007844 */ /* 0x000fe40000000200 */
[----:B------:R-:W-:-:S02]  /*15590*/  IMAD.IADD R14, R19, 0x1, R14 ;  /* 0x00000001130e7824 */ /* 0x000fc400078e020e */
[----:B------:R-:W0:Y:S01]  /*155a0*/  LDSM.16.MT88.4 R4, [R24+0xf200] ;  /* 0x00f200001804783b */ /* 0x000e220000004200 */
[----:B------:R-:W-:Y:S01]  /*155b0*/  IMAD.IADD R15, R18, 0x1, R15 ;  /* 0x00000001120f7824 */ /* 0x000fe200078e020f */
[C-C-:B0-----:R-:W-:Y:S02]  /*155c0*/  PRMT R8, R4.reuse, 0x6420, R5.reuse ;  /* 0x0000642004087816 */ /* 0x141fe40000000005 */
        /* <DEDUP_REMOVED lines=17> */
[C---:B------:R-:W-:Y:S01]  /*156e0*/  LOP3.LUT R3, R12.reuse, R16, RZ, 0xfc, !PT ;  /* 0x000000100c037212 */ /* 0x040fe200078efcff */
[----:B------:R-:W1:Y:S01]  /*156f0*/  LDSM.16.MT88.4 R4, [R5+0xf200] ;  /* 0x00f200000504783b */ /* 0x000e620000004200 */
[----:B------:R-:W-:-:S05]  /*15700*/  LOP3.LUT R12, R12, R17, RZ, 0xfc, !PT ;  /* 0x000000110c0c7212 */ /* 0x000fca00078efcff */
[----:B------:R-:W-:Y:S02]  /*15710*/  IMAD.IADD R12, R19, 0x1, R12 ;  /* 0x00000001130c7824 */ /* 0x000fe400078e020c */
[----:B0-----:R-:W-:Y:S01]  /*15720*/  VIADD R21, R0, 0x4000 ;  /* 0x0000400000157836 */ /* 0x001fe20000000000 */
[C-C-:B-1----:R-:W-:Y:S02]  /*15730*/  PRMT R8, R4.reuse, 0x6420, R5.reuse ;  /* 0x0000642004087816 */ /* 0x142fe40000000005 */
[----:B------:R-:W-:Y:S01]  /*15740*/  PRMT R9, R4, 0x7531, R5 ;  /* 0x0000753104097816 */ /* 0x000fe20000000005 */
[----:B------:R-:W-:Y:S01]  /*15750*/  IMAD.IADD R4, R18, 0x1, R3 ;  /* 0x0000000112047824 */ /* 0x000fe200078e0203 */
[C-C-:B------:R-:W-:Y:S02]  /*15760*/  PRMT R10, R6.reuse, 0x6420, R7.reuse ;  /* 0x00006420060a7816 */ /* 0x140fe40000000007 */
[----:B------:R-:W-:Y:S02]  /*15770*/  PRMT R11, R6, 0x7531, R7 ;  /* 0x00007531060b7816 */ /* 0x000fe40000000007 */
[----:B------:R-:W-:-:S02]  /*15780*/  LOP3.LUT R3, R21, R17, RZ, 0xfc, !PT ;  /* 0x0000001115037212 */ /* 0x000fc400078efcff */
[----:B------:R-:W-:Y:S01]  /*15790*/  LOP3.LUT R21, R21, R16, RZ, 0xfc, !PT ;  /* 0x0000001015157212 */ /* 0x000fe200078efcff */
[----:B------:R-:W-:Y:S02]  /*157a0*/  STSM.16.M88.4 [R24], R8 ;  /* 0x0000000818007844 */ /* 0x000fe40000000200 */
[----:B------:R-:W-:Y:S02]  /*157b0*/  IMAD.IADD R3, R19, 0x1, R3 ;  /* 0x0000000113037824 */ /* 0x000fe400078e0203 */
        /* <DEDUP_REMOVED lines=9> */
[C---:B0-----:R-:W-:Y:S02]  /*15850*/  VIADD R3, R0.reuse, 0x4800 ;  /* 0x0000480000037836 */ /* 0x041fe40000000000 */
[----:B------:R-:W-:Y:S01]  /*15860*/  VIADD R0, R0, 0x7000 ;  /* 0x0000700000007836 */ /* 0x000fe20000000000 */
[C-C-:B-1----:R-:W-:Y:S02]  /*15870*/  PRMT R8, R4.reuse, 0x6420, R5.reuse ;  /* 0x0000642004087816 */ /* 0x142fe40000000005 */
        /* <DEDUP_REMOVED lines=55> */
.L_x_5918:
[----:B-1----:R1:W-:Y:S01]  /*15bf0*/  SYNCS.ARRIVE.TRANS64.A1T0 RZ, [R2+URZ+0x33450], RZ ;  /* 0x033450ff02ff79a7 */ /* 0x0023e2000810003f */
[----:B------:R-:W-:Y:S06]  /*15c00*/  BAR.SYNC.DEFER_BLOCKING 0x2, 0x80 ;  /* 0x0082000000007b1d */ /* 0x000fec0000010000 */
[----:B------:R-:W-:Y:S05]  /*15c10*/  @!P0 BRA `(.L_x_5919) ;  /* 0x0000000000048947 */ /* 0x000fea0003800000 */
[----:B------:R-:W-:Y:S01]  /*15c20*/  BPT.TRAP 0x1 ;  /* 0x000000040000795c */ /* 0x000fe20000300000 */
.L_x_5919:
[----:B0-----:R-:W2:Y:S01]  /*15c30*/  LDL R0, [R1+0x8] ;  /* 0x0000080001007983 */ /* 0x001ea20000100800 */
[----:B-1----:R-:W-:Y:S02]  /*15c40*/  VIADD R2, R2, 0x33480 ;  /* 0x0003348002027836 */ /* 0x002fe40000000000 */
[----:B------:R-:W-:Y:S02]  /*15c50*/  IMAD.MOV.U32 R21, RZ, RZ, R34 ;  /* 0x000000ffff157224 */ /* 0x000fe400078e0022 */
[----:B------:R-:W-:Y:S01]  /*15c60*/  IMAD.MOV.U32 R20, RZ, RZ, R31 ;  /* 0x000000ffff147224 */ /* 0x000fe200078e001f */
[----:B--2---:R-:W-:-:S04]  /*15c70*/  PRMT R2, R0, 0x654, R2 ;  /* 0x0000065400027816 */ /* 0x004fc80000000002 */
[----:B------:R1:W-:Y:S01]  /*15c80*/  SYNCS.ARRIVE.TRANS64.RED.A1T0 RZ, [R2+URZ], RZ ;  /* 0x000000ff02ff79a7 */ /* 0x0003e2000810043f */
[----:B------:R-:W-:Y:S05]  /*15c90*/  @P2 BRA `(.L_x_5920) ;  /* 0xffffffe000c82947 */ /* 0x000fea000383ffff */
.L_x_5900:
[----:B------:R-:W2:Y:S01]  /*15ca0*/  S2R R0, SR_TID.X ;  /* 0x0000000000007919 */ /* 0x000ea20000002100 */
[----:B------:R-:W-:Y:S01]  /*15cb0*/  BSSY B0, `(.L_x_5921) ;  /* 0x0000012000007945 */ /* 0x000fe20003800000 */
[----:B------:R-:W-:Y:S01]  /*15cc0*/  IMAD.U32 R6, RZ, RZ, UR47 ;  /* 0x0000002fff067e24 */ /* 0x000fe2000f8e00ff */
[----:B--2---:R-:W-:-:S04]  /*15cd0*/  LOP3.LUT R0, R0, 0x7f, RZ, 0xc0, !PT ;  /* 0x0000007f00007812 */ /* 0x004fc800078ec0ff */
[----:B------:R-:W-:-:S13]  /*15ce0*/  ISETP.NE.AND P0, PT, R0, RZ, PT ;  /* 0x000000ff0000720c */ /* 0x000fda0003f05270 */
[----:B------:R-:W-:Y:S05]  /*15cf0*/  @P0 BRA `(.L_x_5922) ;  /* 0x0000000000340947 */ /* 0x000fea0003800000 */
[----:B------:R-:W2:Y:S01]  /*15d00*/  S2R R7, SR_LANEID ;  /* 0x0000000000077919 */ /* 0x000ea20000000000 */
[----:B------:R-:W-:Y:S01]  /*15d10*/  VOTEU.ANY UR4, UPT, PT ;  /* 0x0000000000047886 */ /* 0x000fe200038e0100 */
[----:B01----:R-:W0:Y:S01]  /*15d20*/  LDC.64 R2, c[0x0][0xc80] ;  /* 0x00032000ff027b82 */ /* 0x003e220000000a00 */
        /* <DEDUP_REMOVED lines=10> */
.L_x_5922:
[----:B------:R-:W-:Y:S05]  /*15dd0*/  BSYNC B0 ;  /* 0x0000000000007941 */ /* 0x000fea0003800000 */
.L_x_5921:
[----:B------:R-:W-:-:S13]  /*15de0*/  ISETP.NE.AND P1, PT, R6, 0x3, PT ;  /* 0x000000030600780c */ /* 0x000fda0003f25270 */
[----:B------:R-:W-:Y:S05]  /*15df0*/  @!P1 BRA `(.L_x_5923) ;  /* 0x0000000000049947 */ /* 0x000fea0003800000 */
[----:B------:R-:W-:Y:S01]  /*15e00*/  BPT.TRAP 0x1 ;  /* 0x000000040000795c */ /* 0x000fe20000300000 */
.L_x_5923:
[----:B0-----:R-:W-:Y:S01]  /*15e10*/  LOP3.LUT R3, R34, 0x1, RZ, 0x3c, !PT ;  /* 0x0000000122037812 */ /* 0x001fe200078e3cff */
[----:B-1----:R-:W-:Y:S01]  /*15e20*/  IMAD R2, R31, 0x8, R18 ;  /* 0x000000081f027824 */ /* 0x002fe200078e0212 */
[----:B------:R-:W-:Y:S02]  /*15e30*/  BSSY B0, `(.L_x_5924) ;  /* 0x0000004000007945 */ /* 0x000fe40003800000 */
[----:B------:R-:W-:-:S04]  /*15e40*/  SHF.L.U32 R3, R3, 0x1f, RZ ;  /* 0x0000001f03037819 */ /* 0x000fc800000006ff */
[----:B------:R-:W0:Y:S02]  /*15e50*/  SYNCS.PHASECHK.TRANS64.TRYWAIT P2, [R2+URZ+0x33470], R3 ;  /* 0x03347003020075a7 */ /* 0x000e24000804017f */
[----:B0-----:R-:W-:Y:S05]  /*15e60*/  @!P2 BRA `(.L_x_5925) ;  /* 0x0000003400aca947 */ /* 0x001fea0003800000 */
.L_x_6017:
[----:B------:R-:W-:Y:S05]  /*15e70*/  BSYNC B0 ;  /* 0x0000000000007941 */ /* 0x000fea0003800000 */
.L_x_5924:
[----:B--2---:R-:W-:-:S05]  /*15e80*/  IMAD.U32 R0, RZ, RZ, UR46 ;  /* 0x0000002eff007e24 */ /* 0x004fca000f8e00ff */
[----:B------:R-:W-:-:S13]  /*15e90*/  ISETP.NE.AND P2, PT, R0, 0x3, PT ;  /* 0x000000030000780c */ /* 0x000fda0003f45270 */
[----:B------:R-:W-:Y:S05]  /*15ea0*/  @!P2 BRA `(.L_x_5926) ;  /* 0x000000000004a947 */ /* 0x000fea0003800000 */
[----:B------:R-:W-:Y:S01]  /*15eb0*/  BPT.TRAP 0x1 ;  /* 0x000000040000795c */ /* 0x000fe20000300000 */
.L_x_5926:
[----:B0-----:R-:W-:Y:S01]  /*15ec0*/  SHF.L.U32 R3, R34, 0x1f, RZ ;  /* 0x0000001f22037819 */ /* 0x001fe200000006ff */
[----:B------:R-:W-:-:S03]  /*15ed0*/  IMAD R0, R31, 0x7800, RZ ;  /* 0x000078001f007824 */ /* 0x000fc600078e02ff */
[----:B------:R-:W0:Y:S02]  /*15ee0*/  SYNCS.PHASECHK.TRANS64.TRYWAIT P2, [R2+URZ+0x33460], R3 ;  /* 0x03346003020075a7 */ /* 0x000e24000804017f */
[----:B0-----:R-:W-:Y:S05]  /*15ef0*/  @!P2 BRA `(.L_x_5927) ;  /* 0x00000034009ca947 */ /* 0x001fea0003800000 */
.L_x_6018:
[----:B0-----:R-:W-:Y:S01]  /*15f00*/  LOP3.LUT R3, R0, R16, RZ, 0xfc, !PT ;  /* 0x0000001000037212 */ /* 0x001fe200078efcff */
[----:B------:R-:W-:Y:S05]  /*15f10*/  WARPSYNC.ALL ;  /* 0x0000000000007948 */ /* 0x000fea0003800000 */
[----:B------:R-:W-:Y:S02]  /*15f20*/  IMAD.IADD R5, R18, 0x1, R3 ;  /* 0x0000000112057824 */ /* 0x000fe400078e0203 */
[C---:B------:R-:W-:Y:S02]  /*15f30*/  VIADD R13, R0.reuse, 0x2800 ;  /* 0x00002800000d7836 */ /* 0x040fe40000000000 */
[----:B------:R-:W-:-:S02]  /*15f40*/  VIADD R21, R0, 0x5000 ;  /* 0x0000500000157836 */ /* 0x000fc40000000000 */
[----:B------:R-:W0:Y:S01]  /*15f50*/  LDSM.16.MT88.4 R4, [R5+0xf200] ;  /* 0x00f200000504783b */ /* 0x000e220000004200 */
[----:B------:R-:W-:Y:S01]  /*15f60*/  LOP3.LUT R3, R13, R16, RZ, 0xfc, !PT ;  /* 0x000000100d037212 */ /* 0x000fe200078efcff */
[----:B------:R-:W-:Y:S02]  /*15f70*/  VIADD R20, R0, 0x2000 ;  /* 0x0000200000147836 */ /* 0x000fe40000000000 */
[----:B------:R-:W-:-:S05]  /*15f80*/  IMAD.U32 R25, RZ, RZ, UR46 ;  /* 0x0000002eff197e24 */ /* 0x000fca000f8e00ff */
[----:B------:R-:W-:Y:S02]  /*15f90*/  ISETP.NE.AND P2, PT, R25, 0x3, PT ;  /* 0x000000031900780c */ /* 0x000fe40003f45270 */
[C-C-:B0-----:R-:W-:Y:S02]  /*15fa0*/  PRMT R8, R4.reuse, 0x6420, R5.reuse ;  /* 0x0000642004087816 */ /* 0x141fe40000000005 */
[----:B------:R-:W-:Y:S02]  /*15fb0*/  PRMT R9, R4, 0x7531, R5 ;  /* 0x0000753104097816 */ /* 0x000fe40000000005 */
[----:B------:R-:W-:Y:S02]  /*15fc0*/  LOP3.LUT R4, R0, R17, RZ, 0xfc, !PT ;  /* 0x0000001100047212 */ /* 0x000fe400078efcff */
[C-C-:B------:R-:W-:Y:S02]  /*15fd0*/  PRMT R10, R6.reuse, 0x6420, R7.reuse ;  /* 0x00006420060a7816 */ /* 0x140fe40000000007 */
[----:B------:R-:W-:Y:S01]  /*15fe0*/  PRMT R11, R6, 0x7531, R7 ;  /* 0x00007531060b7816 */ /* 0x000fe20000000007 */
[----:B------:R-:W-:-:S02]  /*15ff0*/  IMAD.IADD R12, R19, 0x1, R4 ;  /* 0x00000001130c7824 */ /* 0x000fc400078e0204 */
[----:B------:R-:W-:Y:S02]  /*16000*/  IMAD.IADD R6, R18, 0x1, R3 ;  /* 0x0000000112067824 */ /* 0x000fe400078e0203 */
[C---:B------:R-:W-:Y:S01]  /*16010*/  VIADD R3, R0.reuse, 0x800 ;  /* 0x0000080000037836 */ /* 0x040fe20000000000 */
[----:B------:R0:W-:Y:S04]  /*16020*/  STSM.16.M88.4 [R12], R8 ;  /* 0x000000080c007844 */ /* 0x0001e80000000200 */
[----:B------:R-:W1:Y:S01]  /*16030*/  LDSM.16.MT88.4 R4, [R6+0xf200] ;  /* 0x00f200000604783b */ /* 0x000e620000004200 */
[----:B0-----:R-:W-:Y:S01]  /*16040*/  VIADD R12, R0, 0x1000 ;  /* 0x00001000000c7836 */ /* 0x001fe20000000000 */
[C-C-:B-1----:R-:W-:Y:S02]  /*16050*/  PRMT R8, R4.reuse, 0x6420, R5.reuse ;  /* 0x0000642004087816 */ /* 0x142fe40000000005 */
[----:B------:R-:W-:-:S02]  /*16060*/  PRMT R9, R4, 0x7531, R5 ;  /* 0x0000753104097816 */ /* 0x000fc40000000005 */
[----:B------:R-:W-:Y:S02]  /*16070*/  LOP3.LUT R4, R3, R17, RZ, 0xfc, !PT ;  /* 0x0000001103047212 */ /* 0x000fe400078efcff */
[-C--:B------:R-:W-:Y:S02]  /*16080*/  LOP3.LUT R5, R21, R16.reuse, RZ, 0xfc, !PT ;  /* 0x0000001015057212 */ /* 0x080fe400078efcff */
[C-C-:B------:R-:W-:Y:S01]  /*16090*/  PRMT R10, R6.reuse, 0x6420, R7.reuse ;  /* 0x00006420060a7816 */ /* 0x140fe20000000007 */
[----:B------:R-:W-:Y:S01]  /*160a0*/  IMAD.IADD R14, R19, 0x1, R4 ;  /* 0x00000001130e7824 */ /* 0x000fe200078e0204 */
[----:B------:R-:W-:Y:S01]  /*160b0*/  PRMT R11, R6, 0x7531, R7 ;  /* 0x00007531060b7816 */ /* 0x000fe20000000007 */
[----:B------:R-:W-:Y:S01]  /*160c0*/  IMAD.IADD R5, R18, 0x1, R5 ;  /* 0x0000000112057824 */ /* 0x000fe200078e0205 */
[----:B------:R-:W-:-:S03]  /*160d0*/  LOP3.LUT R3, R3, R16, RZ, 0xfc, !PT ;  /* 0x0000001003037212 */ /* 0x000fc600078efcff */
        /* <DEDUP_REMOVED lines=12> */
[----:B------:R-:W1:Y:S01]  /*161a0*/  LDSM.16.MT88.4 R4, [R6+0xf200] ;  /* 0x00f200000604783b */ /* 0x000e620000004200 */
[----:B0-----:R-:W-:Y:S01]  /*161b0*/  VIADD R15, R0, 0x5800 ;  /* 0x00005800000f7836 */ /* 0x001fe20000000000 */
[----:B-1----:R-:W-:-:S02]  /*161c0*/  PRMT R8, R4, 0x6420, R5 ;  /* 0x0000642004087816 */ /* 0x002fc40000000005 */
        /* <DEDUP_REMOVED lines=26> */
[----:B------:R-:W-:Y:S01]  /*16370*/  PRMT R11, R6, 0x7531, R7 ;  /* 0x00007531060b7816 */ /* 0x000fe20000000007 */
[----:B------:R-:W-:-:S04]  /*16380*/  IMAD.IADD R6, R18, 0x1, R5 ;  /* 0x0000000112067824 */ /* 0x000fc800078e0205 */
        /* <DEDUP_REMOVED lines=102> */
.L_x_5928:
[----:B-1----:R1:W-:Y:S01]  /*169f0*/  SYNCS.ARRIVE.TRANS64.A1T0 RZ, [R2+URZ+0x33450], RZ ;  /* 0x033450ff02ff79a7 */ /* 0x0023e2000810003f */
[----:B------:R-:W-:Y:S06]  /*16a00*/  BAR.SYNC.DEFER_BLOCKING 0x2, 0x80 ;  /* 0x0082000000007b1d */ /* 0x000fec0000010000 */
[----:B------:R-:W-:Y:S05]  /*16a10*/  @!P1 BRA `(.L_x_5929) ;  /* 0x0000000000049947 */ /* 0x000fea0003800000 */
[----:B------:R-:W-:Y:S01]  /*16a20*/  BPT.TRAP 0x1 ;  /* 0x000000040000795c */ /* 0x000fe20000300000 */
.L_x_5929:
        /* <DEDUP_REMOVED lines=9> */
.L_x_5870:
[----:B------:R-:W-:Y:S05]  /*16ac0*/  BSYNC B7 ;  /* 0x0000000000077941 */ /* 0x000fea0003800000 */
.L_x_5868:
[----:B-1----:R1:W5:Y:S04]  /*16ad0*/  LDL R0, [R1+0x8] ;  /* 0x0000080001007983 */ /* 0x0023680000100800 */
[----:B0-----:R1:W5:Y:S01]  /*16ae0*/  LDL R2, [R1+0x14] ;  /* 0x0000140001027983 */ /* 0x0013620000100800 */
[----:B------:R-:W-:-:S13]  /*16af0*/  LOP3.LUT P1, RZ, R22, 0x2000, RZ, 0xc0, !PT ;  /* 0x0000200016ff7812 */ /* 0x000fda000782c0ff */
[----:B-1----:R-:W-:Y:S05]  /*16b00*/  @!P1 BRA `(.L_x_5930) ;  /* 0x0000000000289947 */ /* 0x002fea0003800000 */
[----:B------:R-:W0:Y:S08]  /*16b10*/  S2UR UR4, SR_CgaCtaId ;  /* 0x00000000000479c3 */ /* 0x000e300000008800 */
[----:B------:R-:W-:Y:S01]  /*16b20*/  BAR.SYNC.DEFER_BLOCKING 0x5, 0x180 ;  /* 0x0146000000007b1d */ /* 0x000fe20000010000 */
[----:B------:R-:W-:Y:S01]  /*16b30*/  MOV R18, 0x400 ;  /* 0x0000040000127802 */ /* 0x000fe20000000f00 */
[----:B0----5:R-:W-:-:S05]  /*16b40*/  IMAD.U32 R0, RZ, RZ, UR4 ;  /* 0x00000004ff007e24 */ /* 0x021fca000f8e00ff */
[----:B------:R-:W-:Y:S01]  /*16b50*/  LEA R18, R0, R18, 0x18 ;  /* 0x0000001200127211 */ /* 0x000fe200078ec0ff */
[----:B------:R-:W-:Y:S04]  /*16b60*/  STL [R1+0x8], R0 ;  /* 0x0000080001007387 */ /* 0x000fe80000100800 */
[----:B------:R-:W0:Y:S04]  /*16b70*/  LDS R2, [R18+0x334d0] ;  /* 0x0334d00012027984 */ /* 0x000e280000000800 */
[----:B0-----:R0:W-:Y:S01]  /*16b80*/  STL [R1+0x14], R2 ;  /* 0x0000140201007387 */ /* 0x0011e20000100800 */
[----:B------:R-:W-:Y:S06]  /*16b90*/  BAR.ARV 0x4, 0x180 ;  /* 0x0106000000007b1d */ /* 0x000fec0000002000 */
[----:B------:R-:W-:Y:S05]  /*16ba0*/  BRA `(.L_x_5931) ;  /* 0x0000000000287947 */ /* 0x000fea0003800000 */
.L_x_5930:
[----:B-----5:R-:W-:Y:S01]  /*16bb0*/  IMAD.MOV.U32 R3, RZ, RZ, R0 ;  /* 0x000000ffff037224 */ /* 0x020fe200078e0000 */
[----:B------:R-:W-:Y:S01]  /*16bc0*/  @!P0 MOV R0, 0x400 ;  /* 0x0000040000008802 */ /* 0x000fe20000000f00 */
[----:B------:R-:W-:Y:S06]  /*16bd0*/  BAR.SYNC.DEFER_BLOCKING 0x4, 0x180 ;  /* 0x0106000000007b1d */ /* 0x000fec0000010000 */
[----:B------:R-:W0:Y:S02]  /*16be0*/  @!P0 S2R R3, SR_CgaCtaId ;  /* 0x0000000000038919 */ /* 0x000e240000008800 */
[----:B0-----:R-:W-:Y:S01]  /*16bf0*/  @!P0 LEA R18, R3, R0, 0x18 ;  /* 0x0000000003128211 */ /* 0x001fe200078ec0ff */
[----:B------:R-:W-:Y:S04]  /*16c00*/  @!P0 STL [R1+0x8], R3 ;  /* 0x0000080301008387 */ /* 0x000fe80000100800 */
[----:B------:R-:W0:Y:S04]  /*16c10*/  SHFL.IDX PT, R0, R2, RZ, 0x1f ;  /* 0x00001fff02007589 */ /* 0x000e2800000e0000 */
[----:B------:R1:W-:Y:S04]  /*16c20*/  @!P0 STS [R18+0x334d0], R2 ;  /* 0x0334d00212008388 */ /* 0x0003e80000000800 */
[----:B0-----:R1:W-:Y:S01]  /*16c30*/  STL [R1+0x14], R0 ;  /* 0x0000140001007387 */ /* 0x0013e20000100800 */
[----:B------:R-:W-:Y:S06]  /*16c40*/  BAR.ARV 0x5, 0x180 ;  /* 0x0146000000007b1d */ /* 0x000fec0000002000 */
.L_x_5931:
[----:B-1----:R-:W2:Y:S01]  /*16c50*/  LDL R0, [R1+0x14] ;  /* 0x0000140001007983 */ /* 0x002ea20000100800 */
[----:B------:R-:W-:Y:S02]  /*16c60*/  ULDC UR4, c[0x0][0xc38] ;  /* 0x00030e0000047ab9 */ /* 0x000fe40000000800 */
[----:B--2---:R-:W-:-:S13]  /*16c70*/  ISETP.GE.AND P0, PT, R0, UR4, PT ;  /* 0x0000000400007c0c */ /* 0x004fda000bf06270 */
[----:B------:R-:W-:Y:S05]  /*16c80*/  @!P0 BRA `(.L_x_5932) ;  /* 0xffffffa800a08947 */ /* 0x000fea000383ffff */
.L_x_5865:
[----:B------:R-:W2:Y:S01]  /*16c90*/  LDL.LU R0, [R1+0x18] ;  /* 0x0000180001007983 */ /* 0x000ea20000300800 */
[----:B------:R-:W-:Y:S01]  /*16ca0*/  BSSY B0, `(.L_x_5933) ;  /* 0x000000b000007945 */ /* 0x000fe20003800000 */
[----:B------:R-:W1:Y:S01]  /*16cb0*/  S2R R5, SR_CgaCtaId ;  /* 0x0000000000057919 */ /* 0x000e620000008800 */
[----:B--2---:R-:W-:-:S05]  /*16cc0*/  VIADD R0, R0, 0x1 ;  /* 0x0000000100007836 */ /* 0x004fca0000000000 */
[----:B0-----:R-:W-:-:S04]  /*16cd0*/  LEA.HI R2, R0, R0, RZ, 0x1 ;  /* 0x0000000000027211 */ /* 0x001fc800078f08ff */
[----:B------:R-:W-:Y:S02]  /*16ce0*/  LOP3.LUT R3, R2, 0xfffffffe, RZ, 0xc0, !PT ;  /* 0xfffffffe02037812 */ /* 0x000fe400078ec0ff */
[----:B------:R-:W-:-:S03]  /*16cf0*/  MOV R2, 0x400 ;  /* 0x0000040000027802 */ /* 0x000fc60000000f00 */
[----:B------:R-:W-:Y:S01]  /*16d00*/  IMAD.IADD R0, R0, 0x1, -R3 ;  /* 0x0000000100007824 */ /* 0x000fe200078e0a03 */
[----:B-1----:R-:W-:-:S04]  /*16d10*/  LEA R4, R5, R2, 0x18 ;  /* 0x0000000205047211 */ /* 0x002fc800078ec0ff */
[----:B------:R-:W-:-:S04]  /*16d20*/  SHF.L.U32 R0, R0, 0x1f, RZ ;  /* 0x0000001f00007819 */ /* 0x000fc800000006ff */
[----:B------:R-:W0:Y:S02]  /*16d30*/  SYNCS.PHASECHK.TRANS64.TRYWAIT P0, [R4+URZ+0x33420], R0 ;  /* 0x03342000040075a7 */ /* 0x000e24000800017f */
[----:B0-----:R-:W-:Y:S05]  /*16d40*/  @!P0 BRA `(.L_x_5934) ;  /* 0x00000028001c8947 */ /* 0x001fea0003800000 */
.L_x_6019:
[----:B------:R-:W-:Y:S05]  /*16d50*/  BSYNC B0 ;  /* 0x0000000000007941 */ /* 0x000fea0003800000 */
.L_x_5933:
[----:B------:R-:W-:-:S03]  /*16d60*/  UMOV UR4, 0xffffffff ;  /* 0xffffffff00047882 */ /* 0x000fc60000000000 */
[----:B------:R-:W-:Y:S05]  /*16d70*/  BRA.DIV UR4, `(.L_x_5935) ;  /* 0x0000002a04247947 */ /* 0x000fea000b800000 */
[----:B0-----:R-:W0:Y:S02]  /*16d80*/  S2R R0, SR_TID.X ;  /* 0x0000000000007919 */ /* 0x001e240000002100 */
[----:B0-----:R-:W-:-:S04]  /*16d90*/  SHF.R.U32.HI R0, RZ, 0x5, R0 ;  /* 0x00000005ff007819 */ /* 0x001fc80000011600 */
[----:B------:R-:W-:-:S05]  /*16da0*/  LOP3.LUT R0, R0, 0x3, RZ, 0xc0, !PT ;  /* 0x0000000300007812 */ /* 0x000fca00078ec0ff */
[----:B------:R0:W1:Y:S02]  /*16db0*/  SHFL.IDX PT, R14, R0, RZ, 0x1f ;  /* 0x00001fff000e7589 */ /* 0x00006400000e0000 */
.L_x_6022:
[----:B-1----:R-:W-:Y:S01]  /*16dc0*/  ISETP.NE.AND P0, PT, R14, RZ, PT ;  /* 0x000000ff0e00720c */ /* 0x002fe20003f05270 */
[----:B------:R-:W-:-:S12]  /*16dd0*/  BSSY B0, `(.L_x_5936) ;  /* 0x000002c000007945 */ /* 0x000fd80003800000 */
[----:B------:R-:W-:Y:S05]  /*16de0*/  @P0 BRA `(.L_x_5937) ;  /* 0x0000000000a80947 */ /* 0x000fea0003800000 */
[----:B------:R-:W-:-:S03]  /*16df0*/  UMOV UR4, 0xffffffff ;  /* 0xffffffff00047882 */ /* 0x000fc60000000000 */
[----:B------:R-:W-:Y:S05]  /*16e00*/  BRA.DIV UR4, `(.L_x_5938) ;  /* 0x0000002a04347947 */ /* 0x000fea000b800000 */
[----:B------:R-:W-:-:S13]  /*16e10*/  ELECT P6, URZ, PT ;  /* 0x00000000003f782f */ /* 0x000fda00038c0000 */
.L_x_6025:
[----:B------:R-:W-:Y:S05]  /*16e20*/  @!P6 BRA `(.L_x_5937) ;  /* 0x000000000098e947 */ /* 0x000fea0003800000 */
[----:B------:R-:W-:-:S06]  /*16e30*/  ULOP3.LUT UR4, UR36, 0x2, URZ, 0xfc, !UPT ;  /* 0x0000000224047892 */ /* 0x000fcc000f8efc3f */
[----:B0-----:R-:W-:-:S05]  /*16e40*/  IMAD.U32 R0, RZ, RZ, UR4 ;  /* 0x00000004ff007e24 */ /* 0x001fca000f8e00ff */
[----:B------:R-:W-:-:S13]  /*16e50*/  ISETP.NE.AND P0, PT, R0, 0x3, PT ;  /* 0x000000030000780c */ /* 0x000fda0003f05270 */
[----:B------:R-:W-:Y:S05]  /*16e60*/  @!P0 BRA `(.L_x_5939) ;  /* 0x0000000000048947 */ /* 0x000fea0003800000 */
[----:B------:R-:W-:Y:S01]  /*16e70*/  BPT.TRAP 0x1 ;  /* 0x000000040000795c */ /* 0x000fe20000300000 */
.L_x_5939:
[C---:B------:R-:W-:Y:S01]  /*16e80*/  IMAD R5, R31.reuse, 0x8, R4 ;  /* 0x000000081f057824 */ /* 0x040fe200078e0204 */
[----:B------:R-:W-:Y:S01]  /*16e90*/  SHF.L.U32 R0, R34, 0x1f, RZ ;  /* 0x0000001f22007819 */ /* 0x000fe200000006ff */
[----:B------:R-:W-:-:S03]  /*16ea0*/  VIADD R31, R31, 0x1 ;  /* 0x000000011f1f7836 */ /* 0x000fc60000000000 */
[----:B------:R-:W0:Y:S02]  /*16eb0*/  SYNCS.PHASECHK.TRANS64.TRYWAIT P1, [R5+URZ+0x33440], R0 ;  /* 0x03344000050075a7 */ /* 0x000e24000802017f */
[----:B------:R-:W-:-:S04]  /*16ec0*/  ISETP.NE.AND P2, PT, R31, 0x2, PT ;  /* 0x000000021f00780c */ /* 0x000fc80003f45270 */
[----:B------:R-:W-:Y:S01]  /*16ed0*/  SEL R3, RZ, 0x1, P2 ;  /* 0x00000001ff037807 */ /* 0x000fe20001000000 */
[----:B0-----:R-:W-:Y:S08]  /*16ee0*/  @!P1 BRA `(.L_x_5940) ;  /* 0x00000028001c9947 */ /* 0x001ff00003800000 */
.L_x_6026:
[----:B------:R-:W-:Y:S02]  /*16ef0*/  SEL R31, R31, RZ, P2 ;  /* 0x000000ff1f1f7207 */ /* 0x000fe40001000000 */
[----:B------:R-:W-:Y:S01]  /*16f00*/  LOP3.LUT R2, R34, R3, RZ, 0x3c, !PT ;  /* 0x0000000322027212 */ /* 0x000fe200078e3cff */
[----:B------:R-:W-:Y:S06]  /*16f10*/  @!P0 BRA `(.L_x_5941) ;  /* 0x0000000000048947 */ /* 0x000fec0003800000 */
[----:B------:R-:W-:Y:S01]  /*16f20*/  BPT.TRAP 0x1 ;  /* 0x000000040000795c */ /* 0x000fe20000300000 */
.L_x_5941:
[----:B------:R-:W-:Y:S01]  /*16f30*/  IMAD R31, R31, 0x8, R4 ;  /* 0x000000081f1f7824 */ /* 0x000fe200078e0204 */
[----:B------:R-:W-:-:S04]  /*16f40*/  SHF.L.U32 R2, R2, 0x1f, RZ ;  /* 0x0000001f02027819 */ /* 0x000fc800000006ff */
[----:B------:R-:W1:Y:S02]  /*16f50*/  SYNCS.PHASECHK.TRANS64.TRYWAIT P1, [R31+URZ+0x33440], R2 ;  /* 0x033440021f0075a7 */ /* 0x000e64000802017f */
[----:B-1----:R-:W-:Y:S05]  /*16f60*/  @!P1 BRA `(.L_x_5942) ;  /* 0x0000002800109947 */ /* 0x002fea0003800000 */
.L_x_6027:
[----:B------:R-:W-:Y:S05]  /*16f70*/  @!P0 BRA `(.L_x_5943) ;  /* 0x0000000000048947 */ /* 0x000fea0003800000 */
[----:B------:R-:W-:Y:S01]  /*16f80*/  BPT.TRAP 0x1 ;  /* 0x000000040000795c */ /* 0x000fe20000300000 */
.L_x_5943:
[----:B------:R-:W2:Y:S02]  /*16f90*/  SYNCS.PHASECHK.TRANS64.TRYWAIT P1, [R5+URZ+0x33460], R0 ;  /* 0x03346000050075a7 */ /* 0x000ea4000802017f */
[----:B--2---:R-:W-:Y:S05]  /*16fa0*/  @!P1 BRA `(.L_x_5944) ;  /* 0x0000002800149947 */ /* 0x004fea0003800000 */
.L_x_6028:
[----:B------:R-:W-:Y:S05]  /*16fb0*/  @!P0 BRA `(.L_x_5945) ;  /* 0x0000000000048947 */ /* 0x000fea0003800000 */
[----:B------:R-:W-:Y:S01]  /*16fc0*/  BPT.TRAP 0x1 ;  /* 0x000000040000795c */ /* 0x000fe20000300000 */
.L_x_5945:
[----:B------:R-:W3:Y:S02]  /*16fd0*/  SYNCS.PHASECHK.TRANS64.TRYWAIT P1, [R31+URZ+0x33460], R2 ;  /* 0x033460021f0075a7 */ /* 0x000ee4000802017f */
[----:B---3--:R-:W-:Y:S05]  /*16fe0*/  @!P1 BRA `(.L_x_5946) ;  /* 0x0000002800189947 */ /* 0x008fea0003800000 */
.L_x_6029:
[----:B------:R-:W-:Y:S05]  /*16ff0*/  @!P0 BRA `(.L_x_5947) ;  /* 0x0000000000048947 */ /* 0x000fea0003800000 */
[----:B------:R-:W-:Y:S01]  /*17000*/  BPT.TRAP 0x1 ;  /* 0x000000040000795c */ /* 0x000fe20000300000 */
.L_x_5947:
[----:B------:R-:W4:Y:S02]  /*17010*/  SYNCS.PHASECHK.TRANS64.TRYWAIT P1, [R5+URZ+0x33480], R0 ;  /* 0x03348000050075a7 */ /* 0x000f24000802017f */
[----:B----4-:R-:W-:Y:S05]  /*17020*/  @!P1 BRA `(.L_x_5948) ;  /* 0x00000028001c9947 */ /* 0x010fea0003800000 */
.L_x_6030:
[----:B------:R-:W-:Y:S05]  /*17030*/  @!P0 BRA `(.L_x_5949) ;  /* 0x0000000000048947 */ /* 0x000fea0003800000 */
[----:B------:R-:W-:Y:S01]  /*17040*/  BPT.TRAP 0x1 ;  /* 0x000000040000795c */ /* 0x000fe20000300000 */
.L_x_5949:
[----:B------:R0:W0:Y:S02]  /*17050*/  SYNCS.PHASECHK.TRANS64.TRYWAIT P0, [R31+URZ+0x33480], R2 ;  /* 0x033480021f0075a7 */ /* 0x000024000800017f */
[----:B0-----:R-:W-:Y:S05]  /*17060*/  @!P0 NANOSLEEP.SYNCS 0x989680 ;  /* 0x009896800000895d */ /* 0x001fea0003900000 */
[----:B------:R-:W0:Y:S02]  /*17070*/  @!P0 SYNCS.PHASECHK.TRANS64 P0, [R31+URZ+0x33480], R2 ;  /* 0x033480021f0085a7 */ /* 0x000e24000800007f */
[----:B0-----:R-:W-:Y:S05]  /*17080*/  @!P0 BRA `(.L_x_5949) ;  /* 0xfffffffc00f08947 */ /* 0x001fea000383ffff */
.L_x_5937:
[----:B------:R-:W-:Y:S05]  /*17090*/  BSYNC B0 ;  /* 0x0000000000007941 */ /* 0x000fea0003800000 */
.L_x_5936:
[----:B------:R-:W-:Y:S05]  /*170a0*/  EXIT ;  /* 0x000000000000794d */ /* 0x000fea0003800000 */
.L_x_5812:
[----:B0-----:R-:W-:-:S04]  /*170b0*/  IMAD.U32 R3, RZ, RZ, UR41 ;  /* 0x00000029ff037e24 */ /* 0x001fc8000f8e00ff */
[----:B------:R0:W1:Y:S03]  /*170c0*/  SYNCS.PHASECHK.TRANS64.TRYWAIT P1, [R3+URZ+0x33400], R6 ;  /* 0x03340006030075a7 */ /* 0x000066000802017f */
[----:B-1----:R-:W-:Y:S05]  /*170d0*/  @!P1 NANOSLEEP.SYNCS 0x989680 ;  /* 0x009896800000995d */ /* 0x002fea0003900000 */
[----:B------:R-:W1:Y:S02]  /*170e0*/  @!P1 SYNCS.PHASECHK.TRANS64 P1, [R3+URZ+0x33400], R6 ;  /* 0x03340006030095a7 */ /* 0x000e64000802007f */
[----:B-1----:R-:W-:Y:S05]  /*170f0*/  @!P1 BRA `(.L_x_5812) ;  /* 0xfffffffc00ec9947 */ /* 0x002fea000383ffff */
[----:B------:R-:W-:Y:S05]  /*17100*/  BRA `(.L_x_5950) ;  /* 0xfffffea8005c7947 */ /* 0x000fea000383ffff */
.L_x_5816:
[----:B-1----:R1:W2:Y:S02]  /*17110*/  SYNCS.PHASECHK.TRANS64.TRYWAIT P1, [R2+URZ+0x33430], R3 ;  /* 0x03343003020075a7 */ /* 0x0022a4000802017f */
[----:B--2---:R-:W-:Y:S05]  /*17120*/  @!P1 NANOSLEEP.SYNCS 0x989680 ;  /* 0x009896800000995d */ /* 0x004fea0003900000 */
[----:B------:R-:W2:Y:S02]  /*17130*/  @!P1 SYNCS.PHASECHK.TRANS64 P1, [R2+URZ+0x33430], R3 ;  /* 0x03343003020095a7 */ /* 0x000ea4000802007f */
[----:B--2---:R-:W-:Y:S05]  /*17140*/  @!P1 BRA `(.L_x_5816) ;  /* 0xfffffffc00f09947 */ /* 0x004fea000383ffff */
[----:B------:R-:W-:Y:S05]  /*17150*/  BRA `(.L_x_5815) ;  /* 0xfffffea800787947 */ /* 0x000fea000383ffff */
.L_x_5822:
[----:B-1----:R-:W-:-:S04]  /*17160*/  IMAD.U32 R7, RZ, RZ, UR6 ;  /* 0x00000006ff077e24 */ /* 0x002fc8000f8e00ff */
[----:B------:R1:W2:Y:S03]  /*17170*/  SYNCS.PHASECHK.TRANS64.TRYWAIT P1, [R7+URZ+0x33430], R6 ;  /* 0x03343006070075a7 */ /* 0x0002a6000802017f */
[----:B--2---:R-:W-:Y:S05]  /*17180*/  @!P1 NANOSLEEP.SYNCS 0x989680 ;  /* 0x009896800000995d */ /* 0x004fea0003900000 */
[----:B------:R-:W2:Y:S02]  /*17190*/  @!P1 SYNCS.PHASECHK.TRANS64 P1, [R7+URZ+0x33430], R6 ;  /* 0x03343006070095a7 */ /* 0x000ea4000802007f */
[----:B--2---:R-:W-:Y:S05]  /*171a0*/  @!P1 BRA `(.L_x_5822) ;  /* 0xfffffffc00ec9947 */ /* 0x004fea000383ffff */
[----:B------:R-:W-:Y:S05]  /*171b0*/  BRA `(.L_x_5819) ;  /* 0xfffffee800447947 */ /* 0x000fea000383ffff */
.L_x_5826:
[----:B-1----:R-:W-:-:S04]  /*171c0*/  IMAD.U32 R7, RZ, RZ, UR6 ;  /* 0x00000006ff077e24 */ /* 0x002fc8000f8e00ff */
[----:B------:R1:W2:Y:S03]  /*171d0*/  SYNCS.PHASECHK.TRANS64.TRYWAIT P1, [R7+URZ+0x33450], R6 ;  /* 0x03345006070075a7 */ /* 0x0002a6000802017f */
[----:B--2---:R-:W-:Y:S05]  /*171e0*/  @!P1 NANOSLEEP.SYNCS 0x989680 ;  /* 0x009896800000995d */ /* 0x004fea0003900000 */
[----:B------:R-:W2:Y:S02]  /*171f0*/  @!P1 SYNCS.PHASECHK.TRANS64 P1, [R7+URZ+0x33450], R6 ;  /* 0x03345006070095a7 */ /* 0x000ea4000802007f */
[----:B--2---:R-:W-:Y:S05]  /*17200*/  @!P1 BRA `(.L_x_5826) ;  /* 0xfffffffc00ec9947 */ /* 0x004fea000383ffff */
[----:B------:R-:W-:Y:S05]  /*17210*/  BRA `(.L_x_5823) ;  /* 0xfffffef4004c7947 */ /* 0x000fea000383ffff */
.L_x_5834:
[----:B-1----:R-:W-:-:S04]  /*17220*/  IMAD.U32 R7, RZ, RZ, UR6 ;  /* 0x00000006ff077e24 */ /* 0x002fc8000f8e00ff */
[----:B------:R1:W2:Y:S03]  /*17230*/  SYNCS.PHASECHK.TRANS64.TRYWAIT P1, [R7+URZ+0x33430], R6 ;  /* 0x03343006070075a7 */ /* 0x0002a6000802017f */
[----:B--2---:R-:W-:Y:S05]  /*17240*/  @!P1 NANOSLEEP.SYNCS 0x989680 ;  /* 0x009896800000995d */ /* 0x004fea0003900000 */
[----:B------:R-:W2:Y:S02]  /*17250*/  @!P1 SYNCS.PHASECHK.TRANS64 P1, [R7+URZ+0x33430], R6 ;  /* 0x03343006070095a7 */ /* 0x000ea4000802007f */
[----:B--2---:R-:W-:Y:S05]  /*17260*/  @!P1 BRA `(.L_x_5834) ;  /* 0xfffffffc00ec9947 */ /* 0x004fea000383ffff */
[----:B------:R-:W-:Y:S05]  /*17270*/  BRA `(.L_x_5831) ;  /* 0xffffff2c00407947 */ /* 0x000fea000383ffff */
.L_x_5838:
[----:B-1----:R-:W-:-:S04]  /*17280*/  IMAD.U32 R7, RZ, RZ, UR6 ;  /* 0x00000006ff077e24 */ /* 0x002fc8000f8e00ff */
[----:B------:R1:W2:Y:S03]  /*17290*/  SYNCS.PHASECHK.TRANS64.TRYWAIT P1, [R7+URZ+0x33450], R6 ;  /* 0x03345006070075a7 */ /* 0x0002a6000802017f */
[----:B--2---:R-:W-:Y:S05]  /*172a0*/  @!P1 NANOSLEEP.SYNCS 0x989680 ;  /* 0x009896800000995d */ /* 0x004fea0003900000 */
[----:B------:R-:W2:Y:S02]  /*172b0*/  @!P1 SYNCS.PHASECHK.TRANS64 P1, [R7+URZ+0x33450], R6 ;  /* 0x03345006070095a7 */ /* 0x000ea4000802007f */
[----:B--2---:R-:W-:Y:S05]  /*172c0*/  @!P1 BRA `(.L_x_5838) ;  /* 0xfffffffc00ec9947 */ /* 0x004fea000383ffff */
[----:B------:R-:W-:Y:S05]  /*172d0*/  BRA `(.L_x_5835) ;  /* 0xffffff3800487947 */ /* 0x000fea000383ffff */
.L_x_5845:
[----:B-1----:R-:W-:-:S04]  /*172e0*/  IMAD.U32 R5, RZ, RZ, UR11 ;  /* 0x0000000bff057e24 */ /* 0x002fc8000f8e00ff */
[----:B------:R1:W2:Y:S03]  /*172f0*/  SYNCS.PHASECHK.TRANS64.TRYWAIT P1, [R5+URZ+0x33450], R0 ;  /* 0x03345000050075a7 */ /* 0x0002a6000802017f */
[----:B--2---:R-:W-:Y:S05]  /*17300*/  @!P1 NANOSLEEP.SYNCS 0x989680 ;  /* 0x009896800000995d */ /* 0x004fea0003900000 */
[----:B------:R-:W2:Y:S02]  /*17310*/  @!P1 SYNCS.PHASECHK.TRANS64 P1, [R5+URZ+0x33450], R0 ;  /* 0x03345000050095a7 */ /* 0x000ea4000802007f */
[----:B--2---:R-:W-:Y:S05]  /*17320*/  @!P1 BRA `(.L_x_5845) ;  /* 0xfffffffc00ec9947 */ /* 0x004fea000383ffff */
[----:B------:R-:W-:Y:S05]  /*17330*/  BRA `(.L_x_5844) ;  /* 0xffffff6400247947 */ /* 0x000fea000383ffff */
.L_x_5879:
[----:B------:R-:W3:Y:S01]  /*17340*/  S2R R21, SR_TID.X ;  /* 0x0000000000157919 */ /* 0x000ee20000002100 */
[----:B------:R-:W-:Y:S02]  /*17350*/  IMAD.MOV.U32 R12, RZ, RZ, RZ ;  /* 0x000000ffff0c7224 */ /* 0x000fe400078e00ff */
[----:B------:R-:W-:Y:S02]  /*17360*/  IMAD.MOV.U32 R11, RZ, RZ, 0x1f ;  /* 0x0000001fff0b7424 */ /* 0x000fe400078e00ff */
[----:B------:R-:W-:Y:S01]  /*17370*/  IMAD.MOV.U32 R15, RZ, RZ, -0x1 ;  /* 0xffffffffff0f7424 */ /* 0x000fe200078e00ff */
[----:B---3--:R-:W-:-:S04]  /*17380*/  SHF.R.U32.HI R21, RZ, 0x5, R21 ;  /* 0x00000005ff157819 */ /* 0x008fc80000011615 */
[----:B------:R-:W-:-:S05]  /*17390*/  LOP3.LUT R21, R21, 0x3, RZ, 0xc0, !PT ;  /* 0x0000000315157812 */ /* 0x000fca00078ec0ff */
[----:B------:R-:W-:-:S07]  /*173a0*/  IMAD.MOV.U32 R13, RZ, RZ, R21 ;  /* 0x000000ffff0d7224 */ /* 0x000fce00078e0015 */
[----:B012--5:R-:W-:Y:S05]  /*173b0*/  WARPSYNC.COLLECTIVE R15, `(.L_x_5951) ;  /* 0x000000000f087348 */ /* 0x027fea0003c00000 */
[----:B------:R3:W4:Y:S02]  /*173c0*/  SHFL.IDX P6, R14, R13, R12, R11 ;  /* 0x0000000c0d0e7389 */ /* 0x00072400000c000b */
[----:B012345:R-:W-:Y:S01]  /*173d0*/  ENDCOLLECTIVE ;  /* 0x000000000000791b */ /* 0x03ffe20003800000 */
.L_x_5951:
[----:B------:R-:W-:Y:S05]  /*173e0*/  BRA `(.L_x_5952) ;  /* 0xffffffac00c07947 */ /* 0x000fea000383ffff */
.L_x_5882:
[----:B0-----:R0:W1:Y:S02]  /*173f0*/  SYNCS.PHASECHK.TRANS64.TRYWAIT P0, [R4+URZ+0x33480], R30 ;  /* 0x0334801e040075a7 */ /* 0x001064000800017f */
[----:B-1----:R-:W-:Y:S05]  /*17400*/  @!P0 NANOSLEEP.SYNCS 0x989680 ;  /* 0x009896800000895d */ /* 0x002fea0003900000 */
[----:B------:R-:W1:Y:S02]  /*17410*/  @!P0 SYNCS.PHASECHK.TRANS64 P0, [R4+URZ+0x33480], R30 ;  /* 0x0334801e040085a7 */ /* 0x000e64000800007f */
[----:B-1----:R-:W-:Y:S05]  /*17420*/  @!P0 BRA `(.L_x_5882) ;  /* 0xfffffffc00f08947 */ /* 0x002fea000383ffff */
[----:B------:R-:W-:Y:S05]  /*17430*/  BRA `(.L_x_5953) ;  /* 0xffffffb000f07947 */ /* 0x000fea000383ffff */
.L_x_5883:
        /* <DEDUP_REMOVED lines=8> */
.L_x_5955:
[----:B------:R-:W-:Y:S05]  /*174c0*/  BSYNC B0 ;  /* 0x0000000000007941 */ /* 0x000fea0003800000 */
.L_x_5954:
[----:B------:R-:W-:Y:S01]  /*174d0*/  IMAD.MOV.U32 R13, RZ, RZ, R20 ;  /* 0x000000ffff0d7224 */ /* 0x000fe200078e0014 */
[C---:B------:R-:W-:Y:S01]  /*174e0*/  LOP3.LUT P3, RZ, R22.reuse, 0x200, RZ, 0xc0, !PT ;  /* 0x0000020016ff7812 */ /* 0x040fe2000786c0ff */
[----:B------:R-:W-:Y:S01]  /*174f0*/  IMAD.MOV.U32 R12, RZ, RZ, RZ ;  /* 0x000000ffff0c7224 */ /* 0x000fe200078e00ff */
[C---:B------:R-:W-:Y:S01]  /*17500*/  LOP3.LUT P2, RZ, R22.reuse, 0x100, RZ, 0xc0, !PT ;  /* 0x0000010016ff7812 */ /* 0x040fe2000784c0ff */
[----:B------:R-:W-:Y:S01]  /*17510*/  IMAD.MOV.U32 R11, RZ, RZ, 0x1c1f ;  /* 0x00001c1fff0b7424 */ /* 0x000fe200078e00ff */
[----:B------:R-:W-:Y:S01]  /*17520*/  LOP3.LUT R22, R22, 0xffffffbf, RZ, 0xc0, !PT ;  /* 0xffffffbf16167812 */ /* 0x000fe200078ec0ff */
[----:B------:R-:W-:Y:S01]  /*17530*/  IMAD.MOV.U32 R15, RZ, RZ, -0x1 ;  /* 0xffffffffff0f7424 */ /* 0x000fe200078e00ff */
[----:B------:R-:W-:Y:S01]  /*17540*/  ISETP.GE.AND P4, PT, R9, 0x21, PT ;  /* 0x000000210900780c */ /* 0x000fe20003f86270 */
[----:B------:R-:W-:-:S12]  /*17550*/  IMAD.MOV.U32 R0, RZ, RZ, R14 ;  /* 0x000000ffff007224 */ /* 0x000fd800078e000e */
[----:B------:R-:W-:Y:S05]  /*17560*/  WARPSYNC.COLLECTIVE R15, `(.L_x_5956) ;  /* 0x000000000f087348 */ /* 0x000fea0003c00000 */
[----:B------:R0:W1:Y:S02]  /*17570*/  SHFL.IDX P6, R14, R13, R12, R11 ;  /* 0x0000000c0d0e7389 */ /* 0x00006400000c000b */
[----:B01----:R-:W-:Y:S01]  /*17580*/  ENDCOLLECTIVE ;  /* 0x000000000000791b */ /* 0x003fe20003800000 */
.L_x_5956:
[----:B------:R-:W-:Y:S02]  /*17590*/  IMAD.MOV.U32 R13, RZ, RZ, R10 ;  /* 0x000000ffff0d7224 */ /* 0x000fe400078e000a */
[----:B------:R-:W-:Y:S02]  /*175a0*/  IMAD.MOV.U32 R12, RZ, RZ, 0x1 ;  /* 0x00000001ff0c7424 */ /* 0x000fe400078e00ff */
[----:B------:R-:W-:-:S07]  /*175b0*/  IMAD.MOV.U32 R2, RZ, RZ, R14 ;  /* 0x000000ffff027224 */ /* 0x000fce00078e000e */
[----:B------:R-:W-:Y:S05]  /*175c0*/  WARPSYNC.COLLECTIVE R15, `(.L_x_5957) ;  /* 0x000000000f087348 */ /* 0x000fea0003c00000 */
[----:B------:R0:W1:Y:S02]  /*175d0*/  SHFL.IDX P6, R14, R13, R12, R11 ;  /* 0x0000000c0d0e7389 */ /* 0x00006400000c000b */
[----:B01----:R-:W-:Y:S01]  /*175e0*/  ENDCOLLECTIVE ;  /* 0x000000000000791b */ /* 0x003fe20003800000 */
.L_x_5957:
        /* <DEDUP_REMOVED lines=17> */
.L_x_5958:
[----:B------:R-:W-:Y:S02]  /*17700*/  IMAD.MOV.U32 R13, RZ, RZ, R10 ;  /* 0x000000ffff0d7224 */ /* 0x000fe400078e000a */
[----:B------:R-:W-:Y:S02]  /*17710*/  IMAD.MOV.U32 R12, RZ, RZ, 0x2 ;  /* 0x00000002ff0c7424 */ /* 0x000fe400078e00ff */
[----:B------:R-:W-:-:S07]  /*17720*/  IMAD.MOV.U32 R2, RZ, RZ, R14 ;  /* 0x000000ffff027224 */ /* 0x000fce00078e000e */
[----:B------:R-:W-:Y:S05]  /*17730*/  WARPSYNC.COLLECTIVE R15, `(.L_x_5959) ;  /* 0x000000000f087348 */ /* 0x000fea0003c00000 */
[----:B------:R0:W1:Y:S02]  /*17740*/  SHFL.IDX P6, R14, R13, R12, R11 ;  /* 0x0000000c0d0e7389 */ /* 0x00006400000c000b */
[----:B01----:R-:W-:Y:S01]  /*17750*/  ENDCOLLECTIVE ;  /* 0x000000000000791b */ /* 0x003fe20003800000 */
.L_x_5959:
        /* <DEDUP_REMOVED lines=16> */
.L_x_5960:
[----:B------:R-:W-:Y:S02]  /*17860*/  IMAD.MOV.U32 R13, RZ, RZ, R10 ;  /* 0x000000ffff0d7224 */ /* 0x000fe400078e000a */
[----:B------:R-:W-:Y:S02]  /*17870*/  IMAD.MOV.U32 R12, RZ, RZ, 0x3 ;  /* 0x00000003ff0c7424 */ /* 0x000fe400078e00ff */
[----:B------:R-:W-:-:S07]  /*17880*/  IMAD.MOV.U32 R2, RZ, RZ, R14 ;  /* 0x000000ffff027224 */ /* 0x000fce00078e000e */
[----:B------:R-:W-:Y:S05]  /*17890*/  WARPSYNC.COLLECTIVE R15, `(.L_x_5961) ;  /* 0x000000000f087348 */ /* 0x000fea0003c00000 */
[----:B------:R0:W1:Y:S02]  /*178a0*/  SHFL.IDX P6, R14, R13, R12, R11 ;  /* 0x0000000c0d0e7389 */ /* 0x00006400000c000b */
[----:B01----:R-:W-:Y:S01]  /*178b0*/  ENDCOLLECTIVE ;  /* 0x000000000000791b */ /* 0x003fe20003800000 */
.L_x_5961:
        /* <DEDUP_REMOVED lines=13> */
.L_x_5962:
        /* <DEDUP_REMOVED lines=12> */
.L_x_5963:
        /* <DEDUP_REMOVED lines=15> */
.L_x_5964:
[----:B------:R-:W-:Y:S01]  /*17b40*/  @!PT LDS RZ, [RZ] ;  /* 0x00000000fffff984 */ /* 0x000fe20000000800 */
[----:B------:R-:W-:Y:S01]  /*17b50*/  @!PT LDS RZ, [RZ] ;  /* 0x00000000fffff984 */ /* 0x000fe20000000800 */
[----:B------:R-:W-:Y:S01]  /*17b60*/  @!PT LDS RZ, [RZ] ;  /* 0x00000000fffff984 */ /* 0x000fe20000000800 */
[----:B------:R-:W-:Y:S01]  /*17b70*/  LDGSTS.E.BYPASS.LTC128B.128 [R0+0x13200], desc[UR50][R2.64+0x40], !P0 ;  /* 0x1320004002007fae */ /* 0x000fe2000c101d72 */
[----:B------:R-:W-:-:S13]  /*17b80*/  ISETP.LT.OR P0, PT, R9, 0x61, P1 ;  /* 0x000000610900780c */ /* 0x000fda0000f01670 */
[----:B------:R0:W-:Y:S01]  /*17b90*/  LDGSTS.E.BYPASS.LTC128B.128 [R0+0x15a00], desc[UR50][R2.64+0x80], !P0 ;  /* 0x15a0008002007fae */ /* 0x0001e2000c101d72 */
[----:B------:R-:W-:Y:S01]  /*17ba0*/  ISETP.GE.AND P0, PT, R9, 0x81, PT ;  /* 0x000000810900780c */ /* 0x000fe20003f06270 */
[----:B0-----:R-:W-:-:S12]  /*17bb0*/  IMAD.MOV.U32 R2, RZ, RZ, R14 ;  /* 0x000000ffff027224 */ /* 0x001fd800078e000e */
[----:B------:R-:W-:Y:S01]  /*17bc0*/  @P0 LOP3.LUT R22, R22, 0x40, RZ, 0xfc, !PT ;  /* 0x0000004016160812 */ /* 0x000fe200078efcff */
[----:B------:R-:W-:Y:S06]  /*17bd0*/  BRA `(.L_x_5965) ;  /* 0xffffffb000847947 */ /* 0x000fec000383ffff */
.L_x_5888:
[----:B---3--:R3:W4:Y:S02]  /*17be0*/  SYNCS.PHASECHK.TRANS64.TRYWAIT P0, [R4+URZ+0x33440], R30 ;  /* 0x0334401e040075a7 */ /* 0x008724000800017f */
[----:B----4-:R-:W-:Y:S05]  /*17bf0*/  @!P0 NANOSLEEP.SYNCS 0x989680 ;  /* 0x009896800000895d */ /* 0x010fea0003900000 */
[----:B------:R-:W4:Y:S02]  /*17c00*/  @!P0 SYNCS.PHASECHK.TRANS64 P0, [R4+URZ+0x33440], R30 ;  /* 0x0334401e040085a7 */ /* 0x000f24000800007f */
[----:B----4-:R-:W-:Y:S05]  /*17c10*/  @!P0 BRA `(.L_x_5888) ;  /* 0xfffffffc00f08947 */ /* 0x010fea000383ffff */
[----:B------:R-:W-:Y:S05]  /*17c20*/  BRA `(.L_x_5966) ;  /* 0xffffffb000f07947 */ /* 0x000fea000383ffff */
.L_x_5889:
        /* <DEDUP_REMOVED lines=8> */
.L_x_5968:
[----:B------:R-:W-:Y:S05]  /*17cb0*/  BSYNC B0 ;  /* 0x0000000000007941 */ /* 0x000fea0003800000 */
.L_x_5967:
[----:B------:R-:W-:Y:S01]  /*17cc0*/  IMAD.MOV.U32 R13, RZ, RZ, R6 ;  /* 0x000000ffff0d7224 */ /* 0x000fe200078e0006 */
[----:B------:R-:W-:Y:S01]  /*17cd0*/  LOP3.LUT P1, RZ, R22, 0x1, RZ, 0xc0, !PT ;  /* 0x0000000116ff7812 */ /* 0x000fe2000782c0ff */
[----:B------:R-:W-:Y:S02]  /*17ce0*/  IMAD.MOV.U32 R12, RZ, RZ, RZ ;  /* 0x000000ffff0c7224 */ /* 0x000fe400078e00ff */
[----:B------:R-:W-:Y:S02]  /*17cf0*/  IMAD.MOV.U32 R11, RZ, RZ, 0x1c1f ;  /* 0x00001c1fff0b7424 */ /* 0x000fe400078e00ff */
[----:B------:R-:W-:Y:S02]  /*17d00*/  IMAD.MOV.U32 R15, RZ, RZ, -0x1 ;  /* 0xffffffffff0f7424 */ /* 0x000fe400078e00ff */
[----:B------:R-:W-:-:S07]  /*17d10*/  IMAD.MOV.U32 R2, RZ, RZ, R14 ;  /* 0x000000ffff027224 */ /* 0x000fce00078e000e */
[----:B------:R-:W-:Y:S05]  /*17d20*/  WARPSYNC.COLLECTIVE R15, `(.L_x_5969) ;  /* 0x000000000f087348 */ /* 0x000fea0003c00000 */
[----:B------:R0:W1:Y:S02]  /*17d30*/  SHFL.IDX P6, R14, R13, R12, R11 ;  /* 0x0000000c0d0e7389 */ /* 0x00006400000c000b */
[----:B01----:R-:W-:Y:S01]  /*17d40*/  ENDCOLLECTIVE ;  /* 0x000000000000791b */ /* 0x003fe20003800000 */
.L_x_5969:
[----:B------:R-:W-:Y:S02]  /*17d50*/  IMAD.MOV.U32 R13, RZ, RZ, R8 ;  /* 0x000000ffff0d7224 */ /* 0x000fe400078e0008 */
[----:B------:R-:W-:Y:S01]  /*17d60*/  IMAD.MOV.U32 R12, RZ, RZ, 0x1 ;  /* 0x00000001ff0c7424 */ /* 0x000fe200078e00ff */
[----:B------:R-:W-:Y:S02]  /*17d70*/  @P5 IADD3 R14, P0, R37, R14, RZ ;  /* 0x0000000e250e5210 */ /* 0x000fe40007f1e0ff */
[----:B------:R-:W-:-:S03]  /*17d80*/  LOP3.LUT P6, RZ, R22, 0x2, RZ, 0xc0, !PT ;  /* 0x0000000216ff7812 */ /* 0x000fc600078cc0ff */
[----:B------:R-:W-:Y:S01]  /*17d90*/  @P5 IMAD.X R3, RZ, RZ, R2, P0 ;  /* 0x000000ffff035224 */ /* 0x000fe200000e0602 */
[----:B------:R-:W-:Y:S01]  /*17da0*/  LOP3.LUT P0, RZ, R22, 0x4, RZ, 0xc0, !PT ;  /* 0x0000000416ff7812 */ /* 0x000fe2000780c0ff */
[----:B------:R-:W-:-:S12]  /*17db0*/  @P5 IMAD.MOV.U32 R2, RZ, RZ, R14 ;  /* 0x000000ffff025224 */ /* 0x000fd800078e000e */
        /* <DEDUP_REMOVED lines=8> */
.L_x_5970:
        /* <DEDUP_REMOVED lines=10> */
.L_x_5971:
[----:B------:R-:W-:Y:S02]  /*17ee0*/  IMAD.MOV.U32 R13, RZ, RZ, R8 ;  /* 0x000000ffff0d7224 */ /* 0x000fe400078e0008 */
[----:B------:R-:W-:Y:S01]  /*17ef0*/  IMAD.MOV.U32 R12, RZ, RZ, 0x2 ;  /* 0x00000002ff0c7424 */ /* 0x000fe200078e00ff */
[----:B------:R-:W-:Y:S02]  /*17f00*/  @P4 IADD3 R14, P0, R37, R14, RZ ;  /* 0x0000000e250e4210 */ /* 0x000fe40007f1e0ff */
[----:B------:R-:W-:-:S03]  /*17f10*/  LOP3.LUT P6, RZ, R22, 0x4, RZ, 0xc0, !PT ;  /* 0x0000000416ff7812 */ /* 0x000fc600078cc0ff */
[----:B------:R-:W-:Y:S02]  /*17f20*/  @P4 IMAD.X R7, RZ, RZ, R7, P0 ;  /* 0x000000ffff074224 */ /* 0x000fe400000e0607 */
[----:B------:R-:W-:Y:S02]  /*17f30*/  @P4 IMAD.MOV.U32 R2, RZ, RZ, R14 ;  /* 0x000000ffff024224 */ /* 0x000fe400078e000e */
[----:B------:R-:W-:-:S06]  /*17f40*/  @P4 IMAD.MOV.U32 R3, RZ, RZ, R7 ;  /* 0x000000ffff034224 */ /* 0x000fcc00078e0007 */
[----:B------:R-:W-:Y:S01]  /*17f50*/  @!PT LDS RZ, [RZ] ;  /* 0x00000000fffff984 */ /* 0x000fe20000000800 */
[----:B------:R-:W-:Y:S01]  /*17f60*/  @!PT LDS RZ, [RZ] ;  /* 0x00000000fffff984 */ /* 0x000fe20000000800 */
[----:B------:R-:W-:Y:S01]  /*17f70*/  @!PT LDS RZ, [RZ] ;  /* 0x00000000fffff984 */ /* 0x000fe20000000800 */
[----:B------:R0:W-:Y:S02]  /*17f80*/  @P4 LDGSTS.E.BYPASS.LTC128B.128 [R0+0x24a00], desc[UR50][R2.64], !P6 ;  /* 0x24a0000002004fae */ /* 0x0001e4000f101d72 */
[----:B0-----:R-:W-:Y:S05]  /*17f90*/  WARPSYNC.COLLECTIVE R15, `(.L_x_5972) ;  /* 0x000000000f087348 */ /* 0x001fea0003c00000 */
[----:B------:R1:W2:Y:S02]  /*17fa0*/  SHFL.IDX P6, R14, R13, R12, R11 ;  /* 0x0000000c0d0e7389 */ /* 0x0002a400000c000b */
[----:B012---:R-:W-:Y:S01]  /*17fb0*/  ENDCOLLECTIVE ;  /* 0x000000000000791b */ /* 0x007fe20003800000 */
.L_x_5972:
[----:B------:R-:W-:Y:S01]  /*17fc0*/  @!PT LDS RZ, [RZ] ;  /* 0x00000000fffff984 */ /* 0x000fe20000000800 */
[----:B------:R-:W-:Y:S01]  /*17fd0*/  @!PT LDS RZ, [RZ] ;  /* 0x00000000fffff984 */ /* 0x000fe20000000800 */
[----:B------:R-:W-:Y:S01]  /*17fe0*/  @!PT LDS RZ, [RZ] ;  /* 0x00000000fffff984 */ /* 0x000fe20000000800 */
[----:B------:R0:W-:Y:S04]  /*17ff0*/  @P4 LDGSTS.E.BYPASS.LTC128B.128 [R0+0x27200], desc[UR50][R2.64+0x40], !P5 ;  /* 0x2720004002004fae */ /* 0x0001e8000e901d72 */
[----:B------:R0:W-:Y:S01]  /*18000*/  @P4 LDGSTS.E.BYPASS.LTC128B.128 [R0+0x29a00], desc[UR50][R2.64+0x80], !P1 ;  /* 0x29a0008002004fae */ /* 0x0001e2000c901d72 */
[----:B------:R-:W-:Y:S01]  /*18010*/  LOP3.LUT P4, RZ, R22, 0x4, RZ, 0xc0, !PT ;  /* 0x0000000416ff7812 */ /* 0x000fe2000788c0ff */
[----:B------:R-:W-:Y:S02]  /*18020*/  IMAD.MOV.U32 R13, RZ, RZ, R6 ;  /* 0x000000ffff0d7224 */ /* 0x000fe400078e0006 */
[----:B------:R-:W-:-:S10]  /*18030*/  IMAD.MOV.U32 R7, RZ, RZ, R14 ;  /* 0x000000ffff077224 */ /* 0x000fd400078e000e */
[----:B0-----:R-:W-:Y:S05]  /*18040*/  WARPSYNC.COLLECTIVE R15, `(.L_x_5973) ;  /* 0x000000000f087348 */ /* 0x001fea0003c00000 */
[----:B------:R1:W2:Y:S02]  /*18050*/  SHFL.IDX P6, R14, R13, R12, R11 ;  /* 0x0000000c0d0e7389 */ /* 0x0002a400000c000b */
[----:B012---:R-:W-:Y:S01]  /*18060*/  ENDCOLLECTIVE ;  /* 0x000000000000791b */ /* 0x007fe20003800000 */
.L_x_5973:
[----:B------:R-:W-:Y:S02]  /*18070*/  IMAD.MOV.U32 R13, RZ, RZ, R8 ;  /* 0x000000ffff0d7224 */ /* 0x000fe400078e0008 */
[----:B------:R-:W-:Y:S01]  /*18080*/  IMAD.MOV.U32 R12, RZ, RZ, 0x3 ;  /* 0x00000003ff0c7424 */ /* 0x000fe200078e00ff */
[----:B------:R-:W-:-:S05]  /*18090*/  @P3 IADD3 R14, P0, R37, R14, RZ ;  /* 0x0000000e250e3210 */ /* 0x000fca0007f1e0ff */
[----:B------:R-:W-:-:S08]  /*180a0*/  @P3 IMAD.MOV.U32 R2, RZ, RZ, R14 ;  /* 0x000000ffff023224 */ /* 0x000fd000078e000e */
[----:B------:R-:W-:Y:S05]  /*180b0*/  WARPSYNC.COLLECTIVE R15, `(.L_x_5974) ;  /* 0x000000000f087348 */ /* 0x000fea0003c00000 */
[----:B------:R0:W1:Y:S02]  /*180c0*/  SHFL.IDX P6, R14, R13, R12, R11 ;  /* 0x0000000c0d0e7389 */ /* 0x00006400000c000b */
[----:B01----:R-:W-:Y:S01]  /*180d0*/  ENDCOLLECTIVE ;  /* 0x000000000000791b */ /* 0x003fe20003800000 */
.L_x_5974:
[----:B------:R-:W-:-:S04]  /*180e0*/  @P3 IMAD.X R7, RZ, RZ, R7, P0 ;  /* 0x000000ffff073224 */ /* 0x000fc800000e0607 */
        /* <DEDUP_REMOVED lines=12> */
.L_x_5975:
[----:B------:R-:W-:Y:S02]  /*181b0*/  IMAD.MOV.U32 R13, RZ, RZ, R9 ;  /* 0x000000ffff0d7224 */ /* 0x000fe400078e0009 */
[----:B------:R-:W-:Y:S01]  /*181c0*/  IMAD.MOV.U32 R12, RZ, RZ, RZ ;  /* 0x000000ffff0c7224 */ /* 0x000fe200078e00ff */
[----:B------:R-:W-:-:S05]  /*181d0*/  @P2 IADD3 R14, P0, R37, R14, RZ ;  /* 0x0000000e250e2210 */ /* 0x000fca0007f1e0ff */
[----:B------:R-:W-:-:S08]  /*181e0*/  @P2 IMAD.MOV.U32 R2, RZ, RZ, R14 ;  /* 0x000000ffff022224 */ /* 0x000fd000078e000e */
[----:B------:R-:W-:Y:S05]  /*181f0*/  WARPSYNC.COLLECTIVE R15, `(.L_x_5976) ;  /* 0x000000000f087348 */ /* 0x000fea0003c00000 */
[----:B------:R0:W1:Y:S02]  /*18200*/  SHFL.IDX P6, R14, R13, R12, R11 ;  /* 0x0000000c0d0e7389 */ /* 0x00006400000c000b */
[----:B01----:R-:W-:Y:S01]  /*18210*/  ENDCOLLECTIVE ;  /* 0x000000000000791b */ /* 0x003fe20003800000 */
.L_x_5976:
        /* <DEDUP_REMOVED lines=13> */
.L_x_5977:
[----:B------:R-:W-:Y:S05]  /*182f0*/  BRA `(.L_x_5978) ;  /* 0xffffffb0005c7947 */ /* 0x000fea000383ffff */
.L_x_5896:
[----:B------:R-:W-:Y:S02]  /*18300*/  IMAD.MOV.U32 R13, RZ, RZ, R4 ;  /* 0x000000ffff0d7224 */ /* 0x000fe400078e0004 */
[----:B------:R-:W-:Y:S02]  /*18310*/  IMAD.MOV.U32 R12, RZ, RZ, RZ ;  /* 0x000000ffff0c7224 */ /* 0x000fe400078e00ff */
[----:B------:R-:W-:Y:S02]  /*18320*/  IMAD.MOV.U32 R11, RZ, RZ, 0x1c1f ;  /* 0x00001c1fff0b7424 */ /* 0x000fe400078e00ff */
[----:B------:R-:W-:Y:S02]  /*18330*/  IMAD.MOV.U32 R15, RZ, RZ, -0x1 ;  /* 0xffffffffff0f7424 */ /* 0x000fe400078e00ff */
[----:B------:R-:W-:-:S07]  /*18340*/  IMAD.U32 R5, RZ, RZ, UR43 ;  /* 0x0000002bff057e24 */ /* 0x000fce000f8e00ff */
[----:B----45:R-:W-:Y:S05]  /*18350*/  WARPSYNC.COLLECTIVE R15, `(.L_x_5979) ;  /* 0x000000000f087348 */ /* 0x030fea0003c00000 */
[----:B----4-:R0:W1:Y:S02]  /*18360*/  SHFL.IDX P6, R14, R13, R12, R11 ;  /* 0x0000000c0d0e7389 */ /* 0x01006400000c000b */
[----:B01---5:R-:W-:Y:S01]  /*18370*/  ENDCOLLECTIVE ;  /* 0x000000000000791b */ /* 0x023fe20003800000 */
.L_x_5979:
        /* <DEDUP_REMOVED lines=8> */
.L_x_5980:
        /* <DEDUP_REMOVED lines=8> */
.L_x_5981:
[----:B------:R-:W-:Y:S01]  /*18480*/  @!PT LDS RZ, [RZ] ;  /* 0x00000000fffff984 */ /* 0x000fe20000000800 */
[----:B------:R-:W-:Y:S01]  /*18490*/  @!PT LDS RZ, [RZ] ;  /* 0x00000000fffff984 */ /* 0x000fe20000000800 */
[----:B------:R-:W-:Y:S01]  /*184a0*/  @!PT LDS RZ, [RZ] ;  /* 0x00000000fffff984 */ /* 0x000fe20000000800 */
[----:B------:R0:W-:Y:S04]  /*184b0*/  @!P0 LDGSTS.E.BYPASS.LTC128B.128 [R8+0x1e200], desc[UR50][R2.64], !P3 ;  /* 0x1e20000002088fae */ /* 0x0001e8000d901d72 */
[----:B------:R0:W-:Y:S04]  /*184c0*/  @!P0 LDGSTS.E.BYPASS.LTC128B.128 [R8+0x20200], desc[UR50][R2.64+0x40], !P4 ;  /* 0x2020004002088fae */ /* 0x0001e8000e101d72 */
[----:B------:R0:W-:Y:S01]  /*184d0*/  @!P0 LDGSTS.E.BYPASS.LTC128B.128 [R8+0x22200], desc[UR50][R2.64+0x80], !P5 ;  /* 0x2220008002088fae */ /* 0x0001e2000e901d72 */
[----:B------:R-:W-:Y:S01]  /*184e0*/  ISETP.GE.AND P0, PT, R6, UR38, PT ;  /* 0x0000002606007c0c */ /* 0x000fe2000bf06270 */
[----:B------:R-:W-:-:S02]  /*184f0*/  IMAD.MOV.U32 R13, RZ, RZ, R0 ;  /* 0x000000ffff0d7224 */ /* 0x000fc400078e0000 */
[----:B------:R-:W-:-:S10]  /*18500*/  IMAD.MOV.U32 R6, RZ, RZ, R14 ;  /* 0x000000ffff067224 */ /* 0x000fd400078e000e */
[----:B0-----:R-:W-:Y:S05]  /*18510*/  WARPSYNC.COLLECTIVE R15, `(.L_x_5982) ;  /* 0x000000000f087348 */ /* 0x001fea0003c00000 */
[----:B------:R1:W2:Y:S02]  /*18520*/  SHFL.IDX P6, R14, R13, R12, R11 ;  /* 0x0000000c0d0e7389 */ /* 0x0002a400000c000b */
[----:B012---:R-:W-:Y:S01]  /*18530*/  ENDCOLLECTIVE ;  /* 0x000000000000791b */ /* 0x007fe20003800000 */
.L_x_5982:
[----:B------:R-:W-:Y:S02]  /*18540*/  IMAD.MOV.U32 R13, RZ, RZ, R4 ;  /* 0x000000ffff0d7224 */ /* 0x000fe400078e0004 */
[----:B------:R-:W-:Y:S01]  /*18550*/  IMAD.MOV.U32 R12, RZ, RZ, 0x2 ;  /* 0x00000002ff0c7424 */ /* 0x000fe200078e00ff */
[----:B------:R-:W-:-:S05]  /*18560*/  @!P0 IADD3 R14, P1, R37, R14, RZ ;  /* 0x0000000e250e8210 */ /* 0x000fca0007f3e0ff */
[----:B------:R-:W-:-:S08]  /*18570*/  @!P0 IMAD.MOV.U32 R2, RZ, RZ, R14 ;  /* 0x000000ffff028224 */ /* 0x000fd000078e000e */
[----:B------:R-:W-:Y:S05]  /*18580*/  WARPSYNC.COLLECTIVE R15, `(.L_x_5983) ;  /* 0x000000000f087348 */ /* 0x000fea0003c00000 */
[----:B------:R0:W1:Y:S02]  /*18590*/  SHFL.IDX P6, R14, R13, R12, R11 ;  /* 0x0000000c0d0e7389 */ /* 0x00006400000c000b */
[----:B01----:R-:W-:Y:S01]  /*185a0*/  ENDCOLLECTIVE ;  /* 0x000000000000791b */ /* 0x003fe20003800000 */
.L_x_5983:
        /* <DEDUP_REMOVED lines=15> */
.L_x_5984:
[----:B------:R-:W-:Y:S02]  /*186a0*/  IMAD.MOV.U32 R13, RZ, RZ, R4 ;  /* 0x000000ffff0d7224 */ /* 0x000fe400078e0004 */
[----:B------:R-:W-:Y:S01]  /*186b0*/  IMAD.MOV.U32 R12, RZ, RZ, 0x3 ;  /* 0x00000003ff0c7424 */ /* 0x000fe200078e00ff */
[----:B------:R-:W-:-:S05]  /*186c0*/  @!P0 IADD3 R14, P1, R37, R14, RZ ;  /* 0x0000000e250e8210 */ /* 0x000fca0007f3e0ff */
[----:B------:R-:W-:-:S08]  /*186d0*/  @!P0 IMAD.MOV.U32 R2, RZ, RZ, R14 ;  /* 0x000000ffff028224 */ /* 0x000fd000078e000e */
[----:B------:R-:W-:Y:S05]  /*186e0*/  WARPSYNC.COLLECTIVE R15, `(.L_x_5985) ;  /* 0x000000000f087348 */ /* 0x000fea0003c00000 */
[----:B------:R0:W1:Y:S02]  /*186f0*/  SHFL.IDX P6, R14, R13, R12, R11 ;  /* 0x0000000c0d0e7389 */ /* 0x00006400000c000b */
[----:B01----:R-:W-:Y:S01]  /*18700*/  ENDCOLLECTIVE ;  /* 0x000000000000791b */ /* 0x003fe20003800000 */
.L_x_5985:
        /* <DEDUP_REMOVED lines=13> */
.L_x_5986:
[----:B------:R-:W-:Y:S05]  /*187e0*/  BRA `(.L_x_5987) ;  /* 0xffffffb4005c7947 */ /* 0x000fea000383ffff */
.L_x_5899:
[----:B0-----:R0:W1:Y:S02]  /*187f0*/  SYNCS.PHASECHK.TRANS64.TRYWAIT P0, [R18+URZ+0x33420], R3 ;  /* 0x03342003120075a7 */ /* 0x001064000800017f */
[----:B-1----:R-:W-:Y:S05]  /*18800*/  @!P0 NANOSLEEP.SYNCS 0x989680 ;  /* 0x009896800000895d */ /* 0x002fea0003900000 */
[----:B------:R-:W1:Y:S02]  /*18810*/  @!P0 SYNCS.PHASECHK.TRANS64 P0, [R18+URZ+0x33420], R3 ;  /* 0x03342003120085a7 */ /* 0x000e64000800007f */
[----:B-1----:R-:W-:Y:S05]  /*18820*/  @!P0 BRA `(.L_x_5899) ;  /* 0xfffffffc00f08947 */ /* 0x002fea000383ffff */
[----:B------:R-:W-:Y:S05]  /*18830*/  BRA `(.L_x_5988) ;  /* 0xffffffb400c07947 */ /* 0x000fea000383ffff */
.L_x_5903:
[----:B0-----:R0:W1:Y:S02]  /*18840*/  SYNCS.PHASECHK.TRANS64.TRYWAIT P0, [R4+URZ+0x33480], R29 ;  /* 0x0334801d040075a7 */ /* 0x001064000800017f */
[----:B-1----:R-:W-:Y:S05]  /*18850*/  @!P0 NANOSLEEP.SYNCS 0x989680 ;  /* 0x009896800000895d */ /* 0x002fea0003900000 */
[----:B------:R-:W1:Y:S02]  /*18860*/  @!P0 SYNCS.PHASECHK.TRANS64 P0, [R4+URZ+0x33480], R29 ;  /* 0x0334801d040085a7 */ /* 0x000e64000800007f */
[----:B-1----:R-:W-:Y:S05]  /*18870*/  @!P0 BRA `(.L_x_5903) ;  /* 0xfffffffc00f08947 */ /* 0x002fea000383ffff */
[----:B------:R-:W-:Y:S05]  /*18880*/  BRA `(.L_x_5989) ;  /* 0xffffffb800f47947 */ /* 0x000fea000383ffff */
.L_x_5904:
        /* <DEDUP_REMOVED lines=8> */
.L_x_5991:
[----:B------:R-:W-:Y:S05]  /*18910*/  BSYNC B0 ;  /* 0x0000000000007941 */ /* 0x000fea0003800000 */
.L_x_5990:
        /* <DEDUP_REMOVED lines=8> */
.L_x_5992:
[----:B------:R-:W-:Y:S02]  /*189a0*/  IMAD.MOV.U32 R13, RZ, RZ, R10 ;  /* 0x000000ffff0d7224 */ /* 0x000fe400078e000a */
[----:B------:R-:W-:Y:S02]  /*189b0*/  IMAD.MOV.U32 R12, RZ, RZ, 0x1 ;  /* 0x00000001ff0c7424 */ /* 0x000fe400078e00ff */
[----:B------:R-:W-:-:S07]  /*189c0*/  IMAD.MOV.U32 R2, RZ, RZ, R14 ;  /* 0x000000ffff027224 */ /* 0x000fce00078e000e */
[----:B------:R-:W-:Y:S05]  /*189d0*/  WARPSYNC.COLLECTIVE R15, `(.L_x_5993) ;  /* 0x000000000f087348 */ /* 0x000fea0003c00000 */
[----:B------:R0:W1:Y:S02]  /*189e0*/  SHFL.IDX P6, R14, R13, R12, R11 ;  /* 0x0000000c0d0e7389 */ /* 0x00006400000c000b */
[----:B01----:R-:W-:Y:S01]  /*189f0*/  ENDCOLLECTIVE ;  /* 0x000000000000791b */ /* 0x003fe20003800000 */
.L_x_5993:
        /* <DEDUP_REMOVED lines=14> */
.L_x_5994:
[----:B------:R-:W-:Y:S02]  /*18ae0*/  IMAD.MOV.U32 R13, RZ, RZ, R10 ;  /* 0x000000ffff0d7224 */ /* 0x000fe400078e000a */
[----:B------:R-:W-:Y:S02]  /*18af0*/  IMAD.MOV.U32 R12, RZ, RZ, 0x2 ;  /* 0x00000002ff0c7424 */ /* 0x000fe400078e00ff */
[----:B------:R-:W-:-:S07]  /*18b00*/  IMAD.MOV.U32 R2, RZ, RZ, R14 ;  /* 0x000000ffff027224 */ /* 0x000fce00078e000e */
[----:B------:R-:W-:Y:S05]  /*18b10*/  WARPSYNC.COLLECTIVE R15, `(.L_x_5995) ;  /* 0x000000000f087348 */ /* 0x000fea0003c00000 */
[----:B------:R0:W1:Y:S02]  /*18b20*/  SHFL.IDX P6, R14, R13, R12, R11 ;  /* 0x0000000c0d0e7389 */ /* 0x00006400000c000b */
[----:B01----:R-:W-:Y:S01]  /*18b30*/  ENDCOLLECTIVE ;  /* 0x000000000000791b */ /* 0x003fe20003800000 */
.L_x_5995:
        /* <DEDUP_REMOVED lines=13> */
.L_x_5996:
[----:B------:R-:W-:Y:S02]  /*18c10*/  IMAD.MOV.U32 R13, RZ, RZ, R10 ;  /* 0x000000ffff0d7224 */ /* 0x000fe400078e000a */
[----:B------:R-:W-:Y:S02]  /*18c20*/  IMAD.MOV.U32 R12, RZ, RZ, 0x3 ;  /* 0x00000003ff0c7424 */ /* 0x000fe400078e00ff */
[----:B------:R-:W-:-:S07]  /*18c30*/  IMAD.MOV.U32 R2, RZ, RZ, R14 ;  /* 0x000000ffff027224 */ /* 0x000fce00078e000e */
[----:B------:R-:W-:Y:S05]  /*18c40*/  WARPSYNC.COLLECTIVE R15, `(.L_x_5997) ;  /* 0x000000000f087348 */ /* 0x000fea0003c00000 */
[----:B------:R0:W1:Y:S02]  /*18c50*/  SHFL.IDX P6, R14, R13, R12, R11 ;  /* 0x0000000c0d0e7389 */ /* 0x00006400000c000b */
[----:B01----:R-:W-:Y:S01]  /*18c60*/  ENDCOLLECTIVE ;  /* 0x000000000000791b */ /* 0x003fe20003800000 */
.L_x_5997:
        /* <DEDUP_REMOVED lines=13> */
.L_x_5998:
[----:B------:R-:W-:Y:S02]  /*18d40*/  IMAD.MOV.U32 R13, RZ, RZ, R24 ;  /* 0x000000ffff0d7224 */ /* 0x000fe400078e0018 */
[----:B------:R-:W-:Y:S02]  /*18d50*/  IMAD.MOV.U32 R12, RZ, RZ, RZ ;  /* 0x000000ffff0c7224 */ /* 0x000fe400078e00ff */
[----:B------:R-:W-:-:S07]  /*18d60*/  IMAD.MOV.U32 R2, RZ, RZ, R14 ;  /* 0x000000ffff027224 */ /* 0x000fce00078e000e */
[----:B------:R-:W-:Y:S05]  /*18d70*/  WARPSYNC.COLLECTIVE R15, `(.L_x_5999) ;  /* 0x000000000f087348 */ /* 0x000fea0003c00000 */
[----:B------:R0:W1:Y:S02]  /*18d80*/  SHFL.IDX P6, R14, R13, R12, R11 ;  /* 0x0000000c0d0e7389 */ /* 0x00006400000c000b */
[----:B01----:R-:W-:Y:S01]  /*18d90*/  ENDCOLLECTIVE ;  /* 0x000000000000791b */ /* 0x003fe20003800000 */
.L_x_5999:
        /* <DEDUP_REMOVED lines=13> */
.L_x_6000:
[----:B------:R-:W-:Y:S01]  /*18e70*/  IMAD.MOV.U32 R2, RZ, RZ, R14 ;  /* 0x000000ffff027224 */ /* 0x000fe200078e000e */
[----:B------:R-:W-:Y:S06]  /*18e80*/  BRA `(.L_x_6001) ;  /* 0xffffffb800887947 */ /* 0x000fec000383ffff */
.L_x_5909:
[----:B---3--:R3:W4:Y:S02]  /*18e90*/  SYNCS.PHASECHK.TRANS64.TRYWAIT P0, [R4+URZ+0x33440], R29 ;  /* 0x0334401d040075a7 */ /* 0x008724000800017f */
[----:B----4-:R-:W-:Y:S05]  /*18ea0*/  @!P0 NANOSLEEP.SYNCS 0x989680 ;  /* 0x009896800000895d */ /* 0x010fea0003900000 */
[----:B------:R-:W4:Y:S02]  /*18eb0*/  @!P0 SYNCS.PHASECHK.TRANS64 P0, [R4+URZ+0x33440], R29 ;  /* 0x0334401d040085a7 */ /* 0x000f24000800007f */
[----:B----4-:R-:W-:Y:S05]  /*18ec0*/  @!P0 BRA `(.L_x_5909) ;  /* 0xfffffffc00f08947 */ /* 0x010fea000383ffff */
[----:B------:R-:W-:Y:S05]  /*18ed0*/  BRA `(.L_x_6002) ;  /* 0xffffffb800e07947 */ /* 0x000fea000383ffff */
.L_x_5910:
        /* <DEDUP_REMOVED lines=8> */
.L_x_6004:
[----:B------:R-:W-:Y:S05]  /*18f60*/  BSYNC B0 ;  /* 0x0000000000007941 */ /* 0x000fea0003800000 */
.L_x_6003:
        /* <DEDUP_REMOVED lines=8> */
.L_x_6005:
[----:B------:R-:W-:Y:S02]  /*18ff0*/  IMAD.MOV.U32 R13, RZ, RZ, R9 ;  /* 0x000000ffff0d7224 */ /* 0x000fe400078e0009 */
[----:B------:R-:W-:Y:S01]  /*19000*/  IMAD.MOV.U32 R12, RZ, RZ, 0x1 ;  /* 0x00000001ff0c7424 */ /* 0x000fe200078e00ff */
[----:B------:R-:W-:-:S13]  /*19010*/  IADD3 R2, P0, R37, R14, RZ ;  /* 0x0000000e25027210 */ /* 0x000fda0007f1e0ff */
[----:B------:R-:W-:Y:S05]  /*19020*/  WARPSYNC.COLLECTIVE R15, `(.L_x_6006) ;  /* 0x000000000f087348 */ /* 0x000fea0003c00000 */
[----:B------:R0:W1:Y:S02]  /*19030*/  SHFL.IDX P6, R14, R13, R12, R11 ;  /* 0x0000000c0d0e7389 */ /* 0x00006400000c000b */
[----:B01----:R-:W-:Y:S01]  /*19040*/  ENDCOLLECTIVE ;  /* 0x000000000000791b */ /* 0x003fe20003800000 */
.L_x_6006:
        /* <DEDUP_REMOVED lines=12> */
.L_x_6007:
[----:B------:R-:W-:Y:S02]  /*19110*/  IMAD.MOV.U32 R13, RZ, RZ, R9 ;  /* 0x000000ffff0d7224 */ /* 0x000fe400078e0009 */
[----:B------:R-:W-:Y:S01]  /*19120*/  IMAD.MOV.U32 R12, RZ, RZ, 0x2 ;  /* 0x00000002ff0c7424 */ /* 0x000fe200078e00ff */
[----:B------:R-:W-:-:S13]  /*19130*/  IADD3 R2, P0, R37, R14, RZ ;  /* 0x0000000e25027210 */ /* 0x000fda0007f1e0ff */
[----:B------:R-:W-:Y:S05]  /*19140*/  WARPSYNC.COLLECTIVE R15, `(.L_x_6008) ;  /* 0x000000000f087348 */ /* 0x000fea0003c00000 */
[----:B------:R0:W1:Y:S02]  /*19150*/  SHFL.IDX P6, R14, R13, R12, R11 ;  /* 0x0000000c0d0e7389 */ /* 0x00006400000c000b */
[----:B01----:R-:W-:Y:S01]  /*19160*/  ENDCOLLECTIVE ;  /* 0x000000000000791b */ /* 0x003fe20003800000 */
.L_x_6008:
[----:B------:R-:W-:-:S05]  /*19170*/  IMAD.X R3, RZ, RZ, R3, P0 ;  /* 0x000000ffff037224 */ /* 0x000fca00000e0603 */
[----:B------:R-:W-:Y:S01]  /*19180*/  @!PT LDS RZ, [RZ] ;  /* 0x00000000fffff984 */ /* 0x000fe20000000800 */
[----:B------:R-:W-:Y:S01]  /*19190*/  @!PT LDS RZ, [RZ] ;  /* 0x00000000fffff984 */ /* 0x000fe20000000800 */
[----:B------:R-:W-:Y:S01]  /*191a0*/  @!PT LDS RZ, [RZ] ;  /* 0x00000000fffff984 */ /* 0x000fe20000000800 */
[----:B------:R0:W-:Y:S04]  /*191b0*/  LDGSTS.E.BYPASS.LTC128B.128 [R0+0x24a00], desc[UR50][R2.64], !P4 ;  /* 0x24a0000002007fae */ /* 0x0001e8000e101d72 */
[----:B------:R0:W-:Y:S01]  /*191c0*/  LDGSTS.E.BYPASS.LTC128B.128 [R0+0x27200], desc[UR50][R2.64+0x40], !P3 ;  /* 0x2720004002007fae */ /* 0x0001e2000d901d72 */
[----:B------:R-:W-:-:S03]  /*191d0*/  IMAD.MOV.U32 R13, RZ, RZ, R8 ;  /* 0x000000ffff0d7224 */ /* 0x000fc600078e0008 */
[----:B------:R0:W-:Y:S01]  /*191e0*/  LDGSTS.E.BYPASS.LTC128B.128 [R0+0x29a00], desc[UR50][R2.64+0x80], !P1 ;  /* 0x29a0008002007fae */ /* 0x0001e2000c901d72 */
[----:B------:R-:W-:-:S07]  /*191f0*/  IMAD.MOV.U32 R7, RZ, RZ, R14 ;  /* 0x000000ffff077224 */ /* 0x000fce00078e000e */
[----:B0-----:R-:W-:Y:S05]  /*19200*/  WARPSYNC.COLLECTIVE R15, `(.L_x_6009) ;  /* 0x000000000f087348 */ /* 0x001fea0003c00000 */
[----:B------:R1:W2:Y:S02]  /*19210*/  SHFL.IDX P6, R14, R13, R12, R11 ;  /* 0x0000000c0d0e7389 */ /* 0x0002a400000c000b */
[----:B012---:R-:W-:Y:S01]  /*19220*/  ENDCOLLECTIVE ;  /* 0x000000000000791b */ /* 0x007fe20003800000 */
.L_x_6009:
[----:B------:R-:W-:Y:S02]  /*19230*/  IMAD.MOV.U32 R13, RZ, RZ, R9 ;  /* 0x000000ffff0d7224 */ /* 0x000fe400078e0009 */
[----:B------:R-:W-:Y:S01]  /*19240*/  IMAD.MOV.U32 R12, RZ, RZ, 0x3 ;  /* 0x00000003ff0c7424 */ /* 0x000fe200078e00ff */
[----:B------:R-:W-:-:S13]  /*19250*/  IADD3 R2, P0, R37, R14, RZ ;  /* 0x0000000e25027210 */ /* 0x000fda0007f1e0ff */
[----:B------:R-:W-:Y:S05]  /*19260*/  WARPSYNC.COLLECTIVE R15, `(.L_x_6010) ;  /* 0x000000000f087348 */ /* 0x000fea0003c00000 */
[----:B------:R0:W1:Y:S02]  /*19270*/  SHFL.IDX P6, R14, R13, R12, R11 ;  /* 0x0000000c0d0e7389 */ /* 0x00006400000c000b */
[----:B01----:R-:W-:Y:S01]  /*19280*/  ENDCOLLECTIVE ;  /* 0x000000000000791b */ /* 0x003fe20003800000 */
.L_x_6010:
        /* <DEDUP_REMOVED lines=12> */
.L_x_6011:
[----:B------:R-:W-:Y:S02]  /*19350*/  IMAD.MOV.U32 R13, RZ, RZ, R10 ;  /* 0x000000ffff0d7224 */ /* 0x000fe400078e000a */
[----:B------:R-:W-:Y:S01]  /*19360*/  IMAD.MOV.U32 R12, RZ, RZ, RZ ;  /* 0x000000ffff0c7224 */ /* 0x000fe200078e00ff */
[----:B------:R-:W-:-:S13]  /*19370*/  IADD3 R2, P0, R37, R14, RZ ;  /* 0x0000000e25027210 */ /* 0x000fda0007f1e0ff */
[----:B------:R-:W-:Y:S05]  /*19380*/  WARPSYNC.COLLECTIVE R15, `(.L_x_6012) ;  /* 0x000000000f087348 */ /* 0x000fea0003c00000 */
[----:B------:R0:W1:Y:S02]  /*19390*/  SHFL.IDX P6, R14, R13, R12, R11 ;  /* 0x0000000c0d0e7389 */ /* 0x00006400000c000b */
[----:B01----:R-:W-:Y:S01]  /*193a0*/  ENDCOLLECTIVE ;  /* 0x000000000000791b */ /* 0x003fe20003800000 */
.L_x_6012:
        /* <DEDUP_REMOVED lines=12> */
.L_x_6013:
[----:B------:R-:W-:Y:S05]  /*19470*/  BRA `(.L_x_6014) ;  /* 0xffffffb8007c7947 */ /* 0x000fea000383ffff */
.L_x_5915:
[----:B0-----:R0:W4:Y:S02]  /*19480*/  SYNCS.PHASECHK.TRANS64.TRYWAIT P1, [R2+URZ+0x33470], R3 ;  /* 0x03347003020075a7 */ /* 0x001124000802017f */
[----:B----4-:R-:W-:Y:S05]  /*19490*/  @!P1 NANOSLEEP.SYNCS 0x989680 ;  /* 0x009896800000995d */ /* 0x010fea0003900000 */
[----:B------:R-:W4:Y:S02]  /*194a0*/  @!P1 SYNCS.PHASECHK.TRANS64 P1, [R2+URZ+0x33470], R3 ;  /* 0x03347003020095a7 */ /* 0x000f24000802007f */
[----:B----4-:R-:W-:Y:S05]  /*194b0*/  @!P1 BRA `(.L_x_5915) ;  /* 0xfffffffc00f09947 */ /* 0x010fea000383ffff */
[----:B------:R-:W-:Y:S05]  /*194c0*/  BRA `(.L_x_6015) ;  /* 0xffffffb800e87947 */ /* 0x000fea000383ffff */
.L_x_5917:
[----:B0-----:R0:W4:Y:S02]  /*194d0*/  SYNCS.PHASECHK.TRANS64.TRYWAIT P1, [R2+URZ+0x33460], R3 ;  /* 0x03346003020075a7 */ /* 0x001124000802017f */
[----:B----4-:R-:W-:Y:S05]  /*194e0*/  @!P1 NANOSLEEP.SYNCS 0x989680 ;  /* 0x009896800000995d */ /* 0x010fea0003900000 */
[----:B------:R-:W4:Y:S02]  /*194f0*/  @!P1 SYNCS.PHASECHK.TRANS64 P1, [R2+URZ+0x33460], R3 ;  /* 0x03346003020095a7 */ /* 0x000f24000802007f */
[----:B----4-:R-:W-:Y:S05]  /*19500*/  @!P1 BRA `(.L_x_5917) ;  /* 0xfffffffc00f09947 */ /* 0x010fea000383ffff */
[----:B------:R-:W-:Y:S05]  /*19510*/  BRA `(.L_x_6016) ;  /* 0xffffffb800f87947 */ /* 0x000fea000383ffff */
.L_x_5925:
[----:B0-----:R0:W1:Y:S02]  /*19520*/  SYNCS.PHASECHK.TRANS64.TRYWAIT P2, [R2+URZ+0x33470], R3 ;  /* 0x03347003020075a7 */ /* 0x001064000804017f */
[----:B-1----:R-:W-:Y:S05]  /*19530*/  @!P2 NANOSLEEP.SYNCS 0x989680 ;  /* 0x009896800000a95d */ /* 0x002fea0003900000 */
[----:B------:R-:W1:Y:S02]  /*19540*/  @!P2 SYNCS.PHASECHK.TRANS64 P2, [R2+URZ+0x33470], R3 ;  /* 0x033470030200a5a7 */ /* 0x000e64000804007f */
[----:B-1----:R-:W-:Y:S05]  /*19550*/  @!P2 BRA `(.L_x_5925) ;  /* 0xfffffffc00f0a947 */ /* 0x002fea000383ffff */
[----:B------:R-:W-:Y:S05]  /*19560*/  BRA `(.L_x_6017) ;  /* 0xffffffc800407947 */ /* 0x000fea000383ffff */
.L_x_5927:
[----:B0-----:R0:W1:Y:S02]  /*19570*/  SYNCS.PHASECHK.TRANS64.TRYWAIT P2, [R2+URZ+0x33460], R3 ;  /* 0x03346003020075a7 */ /* 0x001064000804017f */
[----:B-1----:R-:W-:Y:S05]  /*19580*/  @!P2 NANOSLEEP.SYNCS 0x989680 ;  /* 0x009896800000a95d */ /* 0x002fea0003900000 */
[----:B------:R-:W1:Y:S02]  /*19590*/  @!P2 SYNCS.PHASECHK.TRANS64 P2, [R2+URZ+0x33460], R3 ;  /* 0x033460030200a5a7 */ /* 0x000e64000804007f */
[----:B-1----:R-:W-:Y:S05]  /*195a0*/  @!P2 BRA `(.L_x_5927) ;  /* 0xfffffffc00f0a947 */ /* 0x002fea000383ffff */
[----:B------:R-:W-:Y:S05]  /*195b0*/  BRA `(.L_x_6018) ;  /* 0xffffffc800507947 */ /* 0x000fea000383ffff */
.L_x_5934:
[----:B0-----:R0:W1:Y:S02]  /*195c0*/  SYNCS.PHASECHK.TRANS64.TRYWAIT P0, [R4+URZ+0x33420], R0 ;  /* 0x03342000040075a7 */ /* 0x001064000800017f */
[----:B-1----:R-:W-:Y:S05]  /*195d0*/  @!P0 NANOSLEEP.SYNCS 0x989680 ;  /* 0x009896800000895d */ /* 0x002fea0003900000 */
[----:B------:R-:W1:Y:S02]  /*195e0*/  @!P0 SYNCS.PHASECHK.TRANS64 P0, [R4+URZ+0x33420], R0 ;  /* 0x03342000040085a7 */ /* 0x000e64000800007f */
[----:B-1----:R-:W-:Y:S05]  /*195f0*/  @!P0 BRA `(.L_x_5934) ;  /* 0xfffffffc00f08947 */ /* 0x002fea000383ffff */
[----:B------:R-:W-:Y:S05]  /*19600*/  BRA `(.L_x_6019) ;  /* 0xffffffd400d07947 */ /* 0x000fea000383ffff */
.L_x_5935:
        /* <DEDUP_REMOVED lines=11> */
.L_x_6021:
[----:B------:R-:W-:Y:S05]  /*196c0*/  BSYNC B0 ;  /* 0x0000000000007941 */ /* 0x000fea0003800000 */
.L_x_6020:
[----:B------:R-:W-:Y:S05]  /*196d0*/  BRA `(.L_x_6022) ;  /* 0xffffffd400b87947 */ /* 0x000fea000383ffff */
.L_x_5938:
[----:B------:R-:W-:Y:S01]  /*196e0*/  BSSY B1, `(.L_x_6023) ;  /* 0x0000006000017945 */ /* 0x000fe20003800000 */
[----:B------:R-:W-:-:S07]  /*196f0*/  IMAD.MOV.U32 R15, RZ, RZ, -0x1 ;  /* 0xffffffffff0f7424 */ /* 0x000fce00078e00ff */
[----:B0-----:R-:W-:Y:S05]  /*19700*/  WARPSYNC.COLLECTIVE R15, `(.L_x_6024) ;  /* 0x000000000f0c7348 */ /* 0x001fea0003c00000 */
[----:B------:R-:W-:Y:S02]  /*19710*/  ELECT P6, UR62, PT ;  /* 0x00000000003e782f */ /* 0x000fe400038c0000 */
[----:B------:R-:W-:Y:S01]  /*19720*/  MOV R14, UR62 ;  /* 0x0000003e000e7c02 */ /* 0x000fe20008000f00 */
[----:B0-----:R-:W-:Y:S10]  /*19730*/  ENDCOLLECTIVE ;  /* 0x000000000000791b */ /* 0x001ff40003800000 */
.L_x_6024:
[----:B------:R-:W-:Y:S05]  /*19740*/  BSYNC B1 ;  /* 0x0000000000017941 */ /* 0x000fea0003800000 */
.L_x_6023:
[----:B------:R-:W-:Y:S05]  /*19750*/  BRA `(.L_x_6025) ;  /* 0xffffffd400b07947 */ /* 0x000fea000383ffff */
.L_x_5940:
[----:B0-----:R0:W1:Y:S02]  /*19760*/  SYNCS.PHASECHK.TRANS64.TRYWAIT P1, [R5+URZ+0x33440], R0 ;  /* 0x03344000050075a7 */ /* 0x001064000802017f */
[----:B-1----:R-:W-:Y:S05]  /*19770*/  @!P1 NANOSLEEP.SYNCS 0x989680 ;  /* 0x009896800000995d */ /* 0x002fea0003900000 */
[----:B------:R-:W1:Y:S02]  /*19780*/  @!P1 SYNCS.PHASECHK.TRANS64 P1, [R5+URZ+0x33440], R0 ;  /* 0x03344000050095a7 */ /* 0x000e64000802007f */
[----:B-1----:R-:W-:Y:S05]  /*19790*/  @!P1 BRA `(.L_x_5940) ;  /* 0xfffffffc00f09947 */ /* 0x002fea000383ffff */
[----:B------:R-:W-:Y:S05]  /*197a0*/  BRA `(.L_x_6026) ;  /* 0xffffffd400d07947 */ /* 0x000fea000383ffff */
.L_x_5942:
[----:B-1----:R1:W2:Y:S02]  /*197b0*/  SYNCS.PHASECHK.TRANS64.TRYWAIT P1, [R31+URZ+0x33440], R2 ;  /* 0x033440021f0075a7 */ /* 0x0022a4000802017f */
[----:B--2---:R-:W-:Y:S05]  /*197c0*/  @!P1 NANOSLEEP.SYNCS 0x989680 ;  /* 0x009896800000995d */ /* 0x004fea0003900000 */
[----:B------:R-:W2:Y:S02]  /*197d0*/  @!P1 SYNCS.PHASECHK.TRANS64 P1, [R31+URZ+0x33440], R2 ;  /* 0x033440021f0095a7 */ /* 0x000ea4000802007f */
[----:B--2---:R-:W-:Y:S05]  /*197e0*/  @!P1 BRA `(.L_x_5942) ;  /* 0xfffffffc00f09947 */ /* 0x004fea000383ffff */
[----:B------:R-:W-:Y:S05]  /*197f0*/  BRA `(.L_x_6027) ;  /* 0xffffffd400dc7947 */ /* 0x000fea000383ffff */
.L_x_5944:
[----:B--2---:R2:W3:Y:S02]  /*19800*/  SYNCS.PHASECHK.TRANS64.TRYWAIT P1, [R5+URZ+0x33460], R0 ;  /* 0x03346000050075a7 */ /* 0x0044e4000802017f */
[----:B---3--:R-:W-:Y:S05]  /*19810*/  @!P1 NANOSLEEP.SYNCS 0x989680 ;  /* 0x009896800000995d */ /* 0x008fea0003900000 */
[----:B------:R-:W3:Y:S02]  /*19820*/  @!P1 SYNCS.PHASECHK.TRANS64 P1, [R5+URZ+0x33460], R0 ;  /* 0x03346000050095a7 */ /* 0x000ee4000802007f */
[----:B---3--:R-:W-:Y:S05]  /*19830*/  @!P1 BRA `(.L_x_5944) ;  /* 0xfffffffc00f09947 */ /* 0x008fea000383ffff */
[----:B------:R-:W-:Y:S05]  /*19840*/  BRA `(.L_x_6028) ;  /* 0xffffffd400d87947 */ /* 0x000fea000383ffff */
.L_x_5946:
[----:B---3--:R3:W4:Y:S02]  /*19850*/  SYNCS.PHASECHK.TRANS64.TRYWAIT P1, [R31+URZ+0x33460], R2 ;  /* 0x033460021f0075a7 */ /* 0x008724000802017f */
[----:B----4-:R-:W-:Y:S05]  /*19860*/  @!P1 NANOSLEEP.SYNCS 0x989680 ;  /* 0x009896800000995d */ /* 0x010fea0003900000 */
[----:B------:R-:W4:Y:S02]  /*19870*/  @!P1 SYNCS.PHASECHK.TRANS64 P1, [R31+URZ+0x33460], R2 ;  /* 0x033460021f0095a7 */ /* 0x000f24000802007f */
[----:B----4-:R-:W-:Y:S05]  /*19880*/  @!P1 BRA `(.L_x_5946) ;  /* 0xfffffffc00f09947 */ /* 0x010fea000383ffff */
[----:B------:R-:W-:Y:S05]  /*19890*/  BRA `(.L_x_6029) ;  /* 0xffffffd400d47947 */ /* 0x000fea000383ffff */
.L_x_5948:
[----:B----4-:R4:W0:Y:S02]  /*198a0*/  SYNCS.PHASECHK.TRANS64.TRYWAIT P1, [R5+URZ+0x33480], R0 ;  /* 0x03348000050075a7 */ /* 0x010824000802017f */
[----:B0-----:R-:W-:Y:S05]  /*198b0*/  @!P1 NANOSLEEP.SYNCS 0x989680 ;  /* 0x009896800000995d */ /* 0x001fea0003900000 */
[----:B------:R-:W0:Y:S02]  /*198c0*/  @!P1 SYNCS.PHASECHK.TRANS64 P1, [R5+URZ+0x33480], R0 ;  /* 0x03348000050095a7 */ /* 0x000e24000802007f */
[----:B0-----:R-:W-:Y:S05]  /*198d0*/  @!P1 BRA `(.L_x_5948) ;  /* 0xfffffffc00f09947 */ /* 0x001fea000383ffff */
[----:B------:R-:W-:Y:S05]  /*198e0*/  BRA `(.L_x_6030) ;  /* 0xffffffd400d07947 */ /* 0x000fea000383ffff */
.L_x_6031:
        /* <DEDUP_REMOVED lines=9> */
.L_x_15840:


//--------------------- .text._ZN7cutlass13device_kernelIN5flash11enable_sm90INS1_16FlashAttnFwdSm90INS1_25CollectiveMainloopFwdSm90ILi2EN4cute5tupleIJNS5_1CILi1EEES8_S8_EEENS6_IJNS7_ILi128EEENS7_ILi160EEENS7_ILi192EEEEEELi192ENS_12float_e4m3_tEfNS_4arch4Sm90ELb1ELb0ELb1ELb1ELb1ELb0ELb0ELb1ELb1ELb1ELb0ELb0EEENS1_21CollectiveEpilogueFwdINS6_IJSA_SC_SB_EEES9_NS_10bfloat16_tESG_Li256ELb1ELb1ELb0ELb1EEENS1_36VarlenDynamicPersistentTileSchedulerILi128ELi160ELi256ELi128ELb0ELb1ELb1ELb1ELb1ELb1EEEEEEEEEvNT_6ParamsE --------------------------
	.section	.text._ZN7cutlass13device_kernelIN5flash11enable_sm90INS1_16FlashAttnFwdSm90INS1_25CollectiveMainloopFwdSm90ILi2EN4cute5tupleIJNS5_1CILi1EEES8_S8_EEENS6_IJNS7_ILi128EEENS7_ILi160EEENS7_ILi192EEEEEELi192ENS_12float_e4m3_tEfNS_4arch4Sm90ELb1ELb0ELb1ELb1ELb1ELb0ELb0ELb1ELb1ELb1ELb0ELb0EEENS1_21CollectiveEpilogueFwdINS6_IJSA_SC_SB_EEES9_NS_10bfloat16_tESG_Li256ELb1ELb1ELb0ELb1EEENS1_36VarlenDynamicPersistentTileSchedulerILi128ELi160ELi256ELi128ELb0ELb1ELb1ELb1ELb1ELb1EEEEEEEEEvNT_6ParamsE,"ax",@progbits
	.align	128
.text._ZN7cutlass13device_kernelIN5flash11enable_sm90INS1_16FlashAttnFwdSm90INS1_25CollectiveMainloopFwdSm90ILi2EN4cute5tupleIJNS5_1CILi1EEES8_S8_EEENS6_IJNS7_ILi128EEENS7_ILi160EEENS7_ILi192EEEEEELi192ENS_12float_e4m3_tEfNS_4arch4Sm90ELb1ELb0ELb1ELb1ELb1ELb0ELb0ELb1ELb1ELb1ELb0ELb0EEENS1_21CollectiveEpilogueFwdINS6_IJSA_SC_SB_EEES9_NS_10bfloat16_tESG_Li256ELb1ELb1ELb0ELb1EEENS1_36VarlenDynamicPersistentTileSchedulerILi128ELi160ELi256ELi128ELb0ELb1ELb1ELb1ELb1ELb1EEEEEEEEEvNT_6ParamsE:
        .type           _ZN7cutlass13device_kernelIN5flash11enable_sm90INS1_16FlashAttnFwdSm90INS1_25CollectiveMainloopFwdSm90ILi2EN4cute5tupleIJNS5_1CILi1EEES8_S8_EEENS6_IJNS7_ILi128EEENS7_ILi160EEENS7_ILi192EEEEEELi192ENS_12float_e4m3_tEfNS_4arch4Sm90ELb1ELb0ELb1ELb1ELb1ELb0ELb0ELb1ELb1ELb1ELb0ELb0EEENS1_21CollectiveEpilogueFwdINS6_IJSA_SC_SB_EEES9_NS_10bfloat16_tESG_Li256ELb1ELb1ELb0ELb1EEENS1_36VarlenDynamicPersistentTileSchedulerILi128ELi160ELi256ELi128ELb0ELb1ELb1ELb1ELb1ELb1EEEEEEEEEvNT_6ParamsE,@function
        .size           _ZN7cutlass13device_kernelIN5flash11enable_sm90INS1_16FlashAttnFwdSm90INS1_25CollectiveMainloopFwdSm90ILi2EN4cute5tupleIJNS5_1CILi1EEES8_S8_EEENS6_IJNS7_ILi128EEENS7_ILi160EEENS7_ILi192EEEEEELi192ENS_12float_e4m3_tEfNS_4arch4Sm90ELb1ELb0ELb1ELb1ELb1ELb0ELb0ELb1ELb1ELb1ELb0ELb0EEENS1_21CollectiveEpilogueFwdINS6_IJSA_SC_SB_EEES9_NS_10bfloat16_tESG_Li256ELb1ELb1ELb0ELb1EEENS1_36VarlenDynamicPersistentTileSchedulerILi128ELi160ELi256ELi128ELb0ELb1ELb1ELb1ELb1ELb1EEEEEEEEEvNT_6ParamsE,(.L_x_15841 - _ZN7cutlass13device_kernelIN5flash11enable_sm90INS1_16FlashAttnFwdSm90INS1_25CollectiveMainloopFwdSm90ILi2EN4cute5tupleIJNS5_1CILi1EEES8_S8_EEENS6_IJNS7_ILi128EEENS7_ILi160EEENS7_ILi192EEEEEELi192ENS_12float_e4m3_tEfNS_4arch4Sm90ELb1ELb0ELb1ELb1ELb1ELb0ELb0ELb1ELb1ELb1ELb0ELb0EEENS1_21CollectiveEpilogueFwdINS6_IJSA_SC_SB_EEES9_NS_10bfloat16_tESG_Li256ELb1ELb1ELb0ELb1EEENS1_36VarlenDynamicPersistentTileSchedulerILi128ELi160ELi256ELi128ELb0ELb1ELb1ELb1ELb1ELb1EEEEEEEEEvNT_6ParamsE)
        .other          _ZN7cutlass13device_kernelIN5flash11enable_sm90INS1_16FlashAttnFwdSm90INS1_25CollectiveMainloopFwdSm90ILi2EN4cute5tupleIJNS5_1CILi1EEES8_S8_EEENS6_IJNS7_ILi128EEENS7_ILi160EEENS7_ILi192EEEEEELi192ENS_12float_e4m3_tEfNS_4arch4Sm90ELb1ELb0ELb1ELb1ELb1ELb0ELb0ELb1ELb1ELb1ELb0ELb0EEENS1_21CollectiveEpilogueFwdINS6_IJSA_SC_SB_EEES9_NS_10bfloat16_tESG_Li256ELb1ELb1ELb0ELb1EEENS1_36VarlenDynamicPersistentTileSchedulerILi128ELi160ELi256ELi128ELb0ELb1ELb1ELb1ELb1ELb1EEEEEEEEEvNT_6ParamsE,@"STO_CUDA_ENTRY STV_DEFAULT"
_ZN7cutlass13device_kernelIN5flash11enable_sm90INS1_16FlashAttnFwdSm90INS1_25CollectiveMainloopFwdSm90ILi2EN4cute5tupleIJNS5_1CILi1EEES8_S8_EEENS6_IJNS7_ILi128EEENS7_ILi160EEENS7_ILi192EEEEEELi192ENS_12float_e4m3_tEfNS_4arch4Sm90ELb1ELb0ELb1ELb1ELb1ELb0ELb0ELb1ELb1ELb1ELb0ELb0EEENS1_21CollectiveEpilogueFwdINS6_IJSA_SC_SB_EEES9_NS_10bfloat16_tESG_Li256ELb1ELb1ELb0ELb1EEENS1_36VarlenDynamicPersistentTileSchedulerILi128ELi160ELi256ELi128ELb0ELb1ELb1ELb1ELb1ELb1EEEEEEEEEvNT_6ParamsE:
        /* <DEDUP_REMOVED lines=45> */
.L_x_6032:
        /* <DEDUP_REMOVED lines=22> */
.L_x_6033:
        /* <DEDUP_REMOVED lines=18> */
.L_x_6034:
        /* <DEDUP_REMOVED lines=22> */
.L_x_6035:
        /* <DEDUP_REMOVED lines=24> */
.L_x_6036:
        /* <DEDUP_REMOVED lines=8> */
.L_x_6038:
        /* <DEDUP_REMOVED lines=25> */
[----:B------:R-:W-:Y:S02]  /*0a40*/  UMOV UR44, URZ ;  /* 0x0000003f002c7c82 */ /* 0x000fe40008000000 */
        /* <DEDUP_REMOVED lines=49> */
.L_x_6098:
[----:B012---:R-:W0:Y:S01]  /*0d60*/  LDC.64 R2, c[0x0][0xc88] ;  /* 0x00032200ff027b82 */ /* 0x007e220000000a00 */
        /* <DEDUP_REMOVED lines=50> */
.L_x_6039:
        /* <DEDUP_REMOVED lines=9> */
.L_x_6040:
        /* <DEDUP_REMOVED lines=13> */
.L_x_6041:
[----:B------:R-:W-:Y:S01]  /*11f0*/  UIADD3 UR50, -UR50, UR4, URZ ;  /* 0x0000000432327290 */ /* 0x000fe2000fffe13f */
[----:B------:R-:W-:Y:S01]  /*1200*/  PLOP3.LUT P0, PT, PT, PT, PT, 0x80, 0x0 ;  /* 0x000000000000781c */ /* 0x000fe20003f0f070 */
[----:B------:R-:W-:Y:S01]  /*1210*/  USHF.L.U32 UR39, UR5, 0x7, URZ ;  /* 0x0000000705277899 */ /* 0x000fe2000800063f */
[----:B------:R-:W-:Y:S01]  /*1220*/  IMAD.MOV.U32 R2, RZ, RZ, RZ ;  /* 0x000000ffff027224 */ /* 0x000fe200078e00ff */
[----:B------:R-:W-:Y:S01]  /*1230*/  ULDC UR4, c[0x0][0x448] ;  /* 0x0001120000047ab9 */ /* 0x000fe20000000800 */
[----:B------:R-:W-:Y:S01]  /*1240*/  UIADD3 UR7, UR50, 0xa0, -UR51 ;  /* 0x000000a032077890 */ /* 0x000fe2000fffe833 */
[----:B------:R-:W-:Y:S01]  /*1250*/  IMAD.MOV.U32 R0, RZ, RZ, RZ ;  /* 0x000000ffff007224 */ /* 0x000fe200078e00ff */
[----:B------:R-:W-:Y:S01]  /*1260*/  UISETP.NE.AND UP0, UPT, UR4, 0x1, UPT ;  /* 0x000000010400788c */ /* 0x000fe2000bf05270 */
[----:B------:R-:W-:Y:S01]  /*1270*/  CS2R R118, SRZ ;  /* 0x0000000000767805 */ /* 0x000fe2000001ff00 */
[----:B------:R-:W-:Y:S01]  /*1280*/  UIADD3 UR6, UR39, 0x7f, URZ ;  /* 0x0000007f27067890 */ /* 0x000fe2000fffe03f */
[----:B------:R-:W-:Y:S01]  /*1290*/  CS2R R6, SRZ ;  /* 0x0000000000067805 */ /* 0x000fe2000001ff00 */
[----:B------:R-:W-:Y:S01]  /*12a0*/  UP2UR UR52, UPR, URZ, 0x1 ;  /* 0x000000013f347883 */ /* 0x000fe20008000000 */
[----:B------:R-:W-:-:S02]  /*12b0*/  CS2R R116, SRZ ;  /* 0x0000000000747805 */ /* 0x000fc4000001ff00 */
[----:B------:R-:W-:Y:S02]  /*12c0*/  CS2R R8, SRZ ;  /* 0x0000000000087805 */ /* 0x000fe4000001ff00 */
[----:B------:R-:W-:Y:S02]  /*12d0*/  CS2R R110, SRZ ;  /* 0x00000000006e7805 */ /* 0x000fe4000001ff00 */
        /* <DEDUP_REMOVED lines=11> */
[----:B------:R-:W-:Y:S01]  /*1390*/  UIMAD.WIDE UR4, UR4, 0x66666667, URZ ;  /* 0x66666667040478a5 */ /* 0x000fe2000f8e023f */
[----:B------:R-:W-:Y:S01]  /*13a0*/  CS2R R20, SRZ ;  /* 0x0000000000147805 */ /* 0x000fe2000001ff00 */
[----:B------:R-:W-:Y:S01]  /*13b0*/  UIADD3 UR6, UR7, UR6, URZ ;  /* 0x0000000607067290 */ /* 0x000fe2000fffe03f */
[----:B------:R-:W-:Y:S01]  /*13c0*/  CS2R R94, SRZ ;  /* 0x00000000005e7805 */ /* 0x000fe2000001ff00 */
[----:B------:R-:W-:Y:S01]  /*13d0*/  USHF.R.U32.HI UR4, URZ, 0x1f, UR5 ;  /* 0x0000001f3f047899 */ /* 0x000fe20008011605 */
[----:B------:R-:W-:Y:S01]  /*13e0*/  CS2R R24, SRZ ;  /* 0x0000000000187805 */ /* 0x000fe2000001ff00 */
[----:B------:R-:W-:Y:S01]  /*13f0*/  UIMAD.WIDE UR6, UR6, 0x66666667, URZ ;  /* 0x66666667060678a5 */ /* 0x000fe2000f8e023f */
[----:B------:R-:W-:Y:S01]  /*1400*/  CS2R R92, SRZ ;  /* 0x00000000005c7805 */ /* 0x000fe2000001ff00 */
[----:B------:R-:W-:Y:S01]  /*1410*/  ULEA.HI.SX32 UR4, UR5, UR4, 0x1a ;  /* 0x0000000405047291 */ /* 0x000fe2000f8fd23f */
[----:B------:R-:W-:Y:S01]  /*1420*/  CS2R R28, SRZ ;  /* 0x00000000001c7805 */ /* 0x000fe2000001ff00 */
[----:B------:R-:W-:Y:S01]  /*1430*/  USHF.R.U32.HI UR6, URZ, 0x1f, UR7 ;  /* 0x0000001f3f067899 */ /* 0x000fe20008011607 */
[----:B------:R-:W-:-:S02]  /*1440*/  CS2R R86, SRZ ;  /* 0x0000000000567805 */ /* 0x000fc4000001ff00 */
[----:B------:R-:W-:Y:S02]  /*1450*/  CS2R R26, SRZ ;  /* 0x00000000001a7805 */ /* 0x000fe4000001ff00 */
[----:B------:R-:W-:Y:S01]  /*1460*/  CS2R R84, SRZ ;  /* 0x0000000000547805 */ /* 0x000fe2000001ff00 */
[----:B------:R-:W-:Y:S01]  /*1470*/  ULEA.HI.SX32 UR6, UR7, UR6, 0x1a ;  /* 0x0000000607067291 */ /* 0x000fe2000f8fd23f */
        /* <DEDUP_REMOVED lines=66> */
.L_x_6043:
        /* <DEDUP_REMOVED lines=17> */
[----:B------:R-:W-:Y:S02]  /*19b0*/  @UP1 UIMAD UR18, UR36, UR11, UR9 ;  /* 0x0000000b241212a4 */ /* 0x000fe4000f8e0209 */
[----:B------:R-:W-:Y:S02]  /*19c0*/  @UP1 USHF.R.S32.HI UR19, URZ, 0x1f, UR48 ;  /* 0x0000001f3f131899 */ /* 0x000fe40008011430 */
[----:B------:R-:W-:Y:S01]  /*19d0*/  @UP1 UIMAD.WIDE.U32 UR12, UR36, UR10, URZ ;  /* 0x0000000a240c12a5 */ /* 0x000fe2000f8e003f */
[----:B------:R-:W-:Y:S02]  /*19e0*/  @UP0 ULDC.64 UR8, c[0x0][0x9b0] ;  /* 0x00026c0000080ab9 */ /* 0x000fe40000000a00 */
        /* <DEDUP_REMOVED lines=33> */
.L_x_6202:
[----:B------:R-:W-:Y:S05]  /*1c00*/  @!P0 BRA `(.L_x_6045) ;  /* 0x0000000000048947 */ /* 0x000fea0003800000 */
[----:B------:R-:W-:Y:S01]  /*1c10*/  BPT.TRAP 0x1 ;  /* 0x000000040000795c */ /* 0x000fe20000300000 */
.L_x_6045:
[----:B------:R-:W-:Y:S02]  /*1c20*/  IMAD.U32 R2, RZ, RZ, UR44 ;  /* 0x0000002cff027e24 */ /* 0x000fe4000f8e00ff */
[----:B0-----:R-:W-:-:S03]  /*1c30*/  IMAD.U32 R3, RZ, RZ, UR45 ;  /* 0x0000002dff037e24 */ /* 0x001fc6000f8e00ff */
[----:B------:R-:W-:Y:S02]  /*1c40*/  LEA R2, R2, UR41, 0x3 ;  /* 0x0000002902027c11 */ /* 0x000fe4000f8e18ff */
[----:B------:R-:W-:-:S04]  /*1c50*/  SHF.L.U32 R3, R3, 0x1f, RZ ;  /* 0x0000001f03037819 */ /* 0x000fc800000006ff */
[----:B------:R0:W1:Y:S01]  /*1c60*/  SYNCS.PHASECHK.TRANS64.TRYWAIT P1, [R2+URZ+0x33430], R3 ;  /* 0x03343003020075a7 */ /* 0x000062000802017f */
[----:B------:R-:W-:Y:S05]  /*1c70*/  @!P0 BRA `(.L_x_6046) ;  /* 0x0000000000048947 */ /* 0x000fea0003800000 */
[----:B------:R-:W-:Y:S01]  /*1c80*/  BPT.TRAP 0x1 ;  /* 0x000000040000795c */ /* 0x000fe20000300000 */
.L_x_6046:
[----:B-1----:R-:W-:Y:S05]  /*1c90*/  @P1 BRA `(.L_x_6047) ;  /* 0x0000000000081947 */ /* 0x002fea0003800000 */
[----:B------:R-:W1:Y:S02]  /*1ca0*/  SYNCS.PHASECHK.TRANS64.TRYWAIT P1, [R2+URZ+0x33430], R3 ;  /* 0x03343003020075a7 */ /* 0x000e64000802017f */
[----:B-1----:R-:W-:Y:S05]  /*1cb0*/  @!P1 BRA `(.L_x_6048) ;  /* 0x0000017000449947 */ /* 0x002fea0003800000 */
.L_x_6047:
        /* <DEDUP_REMOVED lines=204> */
.L_x_6049:
        /* <DEDUP_REMOVED lines=9> */
[----:B------:R-:W-:Y:S01]  /*2a10*/  UMOV UR7, 0xffffff60 ;  /* 0xffffff6000077882 */ /* 0x000fe20000000000 */
[C---:B------:R-:W-:Y:S01]  /*2a20*/  FMUL.FTZ R75, R0.reuse, R75 ;  /* 0x0000004b004b7220 */ /* 0x040fe20000410000 */
[----:B------:R-:W-:Y:S01]  /*2a30*/  @UP0 ULDC UR6, c[0x0][0x44c] ;  /* 0x0001130000060ab9 */ /* 0x000fe20000000800 */
[----:B------:R-:W-:Y:S01]  /*2a40*/  UIMAD UR7, UR53, UR7, 0xa1 ;  /* 0x000000a1350774a4 */ /* 0x000fe2000f8e0207 */
        /* <DEDUP_REMOVED lines=12> */
[----:B------:R-:W-:Y:S01]  /*2b10*/  UIMAD UR6, UR53, -0xa0, UR50 ;  /* 0xffffff60350678a4 */ /* 0x000fe2000f8e0232 */
[C---:B------:R-:W-:Y:S01]  /*2b20*/  FMUL.FTZ R14, R0.reuse, R77 ;  /* 0x0000004d000e7220 */ /* 0x040fe20000410000 */
[C---:B------:R-:W-:Y:S01]  /*2b30*/  FMUL.FTZ R20, R0.reuse, R81 ;  /* 0x0000005100147220 */ /* 0x040fe20000410000 */
[C---:B------:R-:W-:Y:S01]  /*2b40*/  FMUL.FTZ R95, R0.reuse, R95 ;  /* 0x0000005f005f7220 */ /* 0x040fe20000410000 */
[----:B-1----:R-:W1:Y:S01]  /*2b50*/  SHFL.IDX PT, R63, R76, 0x1, 0x1c1f ;  /* 0x003c1f004c3f7f89 */ /* 0x002e6200000e0000 */
[C---:B0-----:R-:W-:Y:S01]  /*2b60*/  FMUL.FTZ R75, R0.reuse, R59 ;  /* 0x0000003b004b7220 */ /* 0x041fe20000410000 */
[C---:B------:R-:W-:Y:S01]  /*2b70*/  FMUL.FTZ R59, R0.reuse, R64 ;  /* 0x00000040003b7220 */ /* 0x040fe20000410000 */
[----:B------:R-:W-:Y:S01]  /*2b80*/  UIADD3 UR6, UR6, 0xa0, URZ ;  /* 0x000000a006067890 */ /* 0x000fe2000fffe03f */
[----:B------:R-:W-:Y:S01]  /*2b90*/  IMAD.U32 R64, RZ, RZ, UR7 ;  /* 0x00000007ff407e24 */ /* 0x000fe2000f8e00ff */
[----:B------:R0:W-:Y:S01]  /*2ba0*/  MUFU.TANH R77, R78 ;  /* 0x0000004e004d7308 */ /* 0x0001e20000002400 */
[C---:B------:R-:W-:Y:S01]  /*2bb0*/  FMUL.FTZ R98, R0.reuse, R98 ;  /* 0x0000006200627220 */ /* 0x040fe20000410000 */
[----:B------:R-:W-:Y:S01]  /*2bc0*/  FMUL.FTZ R15, R0, R80 ;  /* 0x00000050000f7220 */ /* 0x000fe20000410000 */
[----:B------:R-:W-:-:S02]  /*2bd0*/  IMAD R81, R17, -0x2, R64 ;  /* 0xfffffffe11517824 */ /* 0x000fc400078e0240 */
[C---:B------:R-:W-:Y:S01]  /*2be0*/  FMUL.FTZ R8, R0.reuse, R97 ;  /* 0x0000006100087220 */ /* 0x040fe20000410000 */
[----:B------:R-:W-:Y:S02]  /*2bf0*/  IMAD.U32 R64, RZ, RZ, UR51 ;  /* 0x00000033ff407e24 */ /* 0x000fe4000f8e00ff */
[C---:B------:R-:W-:Y:S01]  /*2c00*/  FMUL.FTZ R99, R0.reuse, R99 ;  /* 0x0000006300637220 */ /* 0x040fe20000410000 */
[----:B------:R-:W-:Y:S01]  /*2c10*/  FMUL.FTZ R103, R0, R103 ;  /* 0x0000006700677220 */ /* 0x000fe20000410000 */
[----:B------:R-:W-:Y:S01]  /*2c20*/  MUFU.TANH R90, R90 ;  /* 0x0000005a005a7308 */ /* 0x000fe20000002400 */
[----:B0-----:R-:W-:Y:S01]  /*2c30*/  IMAD.U32 R78, RZ, RZ, UR6 ;  /* 0x00000006ff4e7e24 */ /* 0x001fe2000f8e00ff */
[----:B------:R-:W-:Y:S01]  /*2c40*/  IADD3 R81, -R64, UR50, R81 ;  /* 0x0000003240517c10 */ /* 0x000fe2000fffe151 */
[C---:B------:R-:W-:Y:S01]  /*2c50*/  FMUL.FTZ R102, R0.reuse, R102 ;  /* 0x0000006600667220 */ /* 0x040fe20000410000 */
[----:B------:R-:W-:Y:S01]  /*2c60*/  FMUL.FTZ R4, R0, R89 ;  /* 0x0000005900047220 */ /* 0x000fe20000410000 */
[----:B------:R-:W-:-:S02]  /*2c70*/  IMAD R78, R17, -0x2, R78 ;  /* 0xfffffffe114e7824 */ /* 0x000fc400078e024e */
[C---:B------:R-:W-:Y:S01]  /*2c80*/  FMUL.FTZ R6, R0.reuse, R93 ;  /* 0x0000005d00067220 */ /* 0x040fe20000410000 */
[C---:B------:R-:W-:Y:S01]  /*2c90*/  FMUL.FTZ R9, R0.reuse, R101 ;  /* 0x0000006500097220 */ /* 0x040fe20000410000 */
[----:B------:R-:W0:Y:S01]  /*2ca0*/  MUFU.TANH R91, R91 ;  /* 0x0000005b005b7308 */ /* 0x000e220000002400 */
[C---:B------:R-:W-:Y:S01]  /*2cb0*/  FMUL.FTZ R79, R0.reuse, R79 ;  /* 0x0000004f004f7220 */ /* 0x040fe20000410000 */
[C---:B------:R-:W-:Y:S01]  /*2cc0*/  FMUL.FTZ R82, R0.reuse, R82 ;  /* 0x0000005200527220 */ /* 0x040fe20000410000 */
[----:B-1----:R-:W-:Y:S01]  /*2cd0*/  VIADDMNMX R80, R63, R81, R78, PT ;  /* 0x000000513f507246 */ /* 0x002fe2000380014e */
[C---:B------:R-:W-:Y:S01]  /*2ce0*/  FMUL.FTZ R87, R0.reuse, R87 ;  /* 0x0000005700577220 */ /* 0x040fe20000410000 */
[C---:B------:R-:W-:Y:S01]  /*2cf0*/  FMUL.FTZ R11, R0.reuse, R72 ;  /* 0x00000048000b7220 */ /* 0x040fe20000410000 */
[----:B------:R-:W-:Y:S01]  /*2d00*/  FMUL.FTZ R72, R0, R84 ;  /* 0x0000005400487220 */ /* 0x000fe20000410000 */
[C---:B------:R-:W-:Y:S01]  /*2d10*/  ISETP.GT.AND P1, PT, R80.reuse, RZ, PT ;  /* 0x000000ff5000720c */ /* 0x040fe20003f24270 */
[----:B------:R-:W1:Y:S01]  /*2d20*/  MUFU.TANH R94, R94 ;  /* 0x0000005e005e7308 */ /* 0x000e620000002400 */
        /* <DEDUP_REMOVED lines=33> */
[C---:B------:R-:W-:Y:S01]  /*2f40*/  FMUL.FTZ R26, R0.reuse, R26 ;  /* 0x0000001a001a7220 */ /* 0x040fe20000410000 */
[----:B0-----:R-:W-:Y:S01]  /*2f50*/  FSEL R97, R97, -INF , P2 ;  /* 0xff80000061617808 */ /* 0x001fe20001000000 */
[----:B------:R-:W-:Y:S01]  /*2f60*/  FMUL.FTZ R55, R0, R55 ;  /* 0x0000003700377220 */ /* 0x000fe20000410000 */
[----:B------:R-:W-:Y:S01]  /*2f70*/  ISETP.GT.AND P2, PT, R80, 0x18, PT ;  /* 0x000000185000780c */ /* 0x000fe20003f44270 */
[C---:B------:R-:W-:Y:S01]  /*2f80*/  FMUL.FTZ R54, R0.reuse, R54 ;  /* 0x0000003600367220 */ /* 0x040fe20000410000 */
[----:B------:R-:W-:Y:S01]  /*2f90*/  FMUL.FTZ R34, R0, R34 ;  /* 0x0000002200227220 */ /* 0x000fe20000410000 */
[----:B------:R-:W0:Y:S01]  /*2fa0*/  MUFU.TANH R102, R102 ;  /* 0x0000006600667308 */ /* 0x000e220000002400 */
[----:B---3--:R-:W-:Y:S01]  /*2fb0*/  FSEL R103, R90, -INF , P1 ;  /* 0xff8000005a677808 */ /* 0x008fe20000800000 */
[----:B------:R-:W-:Y:S01]  /*2fc0*/  FMUL.FTZ R35, R0, R35 ;  /* 0x0000002300237220 */ /* 0x000fe20000410000 */
[----:B------:R-:W-:Y:S01]  /*2fd0*/  ISETP.GT.AND P1, PT, R80, 0x9, PT ;  /* 0x000000095000780c */ /* 0x000fe20003f24270 */
[C---:B------:R-:W-:Y:S01]  /*2fe0*/  FMUL.FTZ R38, R0.reuse, R38 ;  /* 0x0000002600267220 */ /* 0x040fe20000410000 */
[----:B------:R-:W-:Y:S01]  /*2ff0*/  FMNMX.FTZ R64, R103, R101, !PT ;  /* 0x0000006567407209 */ /* 0x000fe20007810000 */
[----:B------:R-:W-:Y:S01]  /*3000*/  FMUL.FTZ R45, R0, R45 ;  /* 0x0000002d002d7220 */ /* 0x000fe20000410000 */
[----:B------:R-:W-:Y:S01]  /*3010*/  FSEL R95, R95, -INF , P1 ;  /* 0xff8000005f5f7808 */ /* 0x000fe20000800000 */
[----:B------:R-:W1:Y:S01]  /*3020*/  MUFU.TANH R79, R79 ;  /* 0x0000004f004f7308 */ /* 0x000e620000002400 */
[----:B------:R-:W-:Y:S01]  /*3030*/  FMNMX.FTZ R64, R99, R64, !PT ;  /* 0x0000004063407209 */ /* 0x000fe20007810000 */
[----:B------:R-:W-:Y:S01]  /*3040*/  SHFL.IDX PT, R76, R76, RZ, 0x1c1f ;  /* 0x001c1fff4c4c7589 */ /* 0x000fe200000e0000 */
[----:B------:R-:W-:Y:S01]  /*3050*/  ISETP.GT.AND P1, PT, R80, 0x11, PT ;  /* 0x000000115000780c */ /* 0x000fe20003f24270 */
[C---:B------:R-:W-:Y:S01]  /*3060*/  FMUL.FTZ R25, R0.reuse, R25 ;  /* 0x0000001900197220 */ /* 0x040fe20000410000 */
[----:B------:R-:W-:Y:S01]  /*3070*/  FMNMX.FTZ R64, R95, R64, !PT ;  /* 0x000000405f407209 */ /* 0x000fe20007810000 */
[----:B------:R-:W-:Y:S01]  /*3080*/  ULDC UR6, c[0x0][0x988] ;  /* 0x0002620000067ab9 */ /* 0x000fe20000000800 */
[----:B--2---:R-:W-:Y:S01]  /*3090*/  FSEL R93, R93, -INF , P1 ;  /* 0xff8000005d5d7808 */ /* 0x004fe20000800000 */
[----:B------:R-:W2:Y:S01]  /*30a0*/  MUFU.TANH R82, R82 ;  /* 0x0000005200527308 */ /* 0x000ea20000002400 */
[----:B------:R-:W-:Y:S01]  /*30b0*/  FMNMX.FTZ R64, R97, R64, !PT ;  /* 0x0000004061407209 */ /* 0x000fe20007810000 */
[----:B------:R-:W-:Y:S01]  /*30c0*/  FMUL.FTZ R24, R0, R24 ;  /* 0x0000001800187220 */ /* 0x000fe20000410000 */
[----:B------:R-:W-:Y:S01]  /*30d0*/  ISETP.GT.AND P1, PT, R80, 0x19, PT ;  /* 0x000000195000780c */ /* 0x000fe20003f24270 */
[----:B------:R-:W-:Y:S01]  /*30e0*/  FMUL.FTZ R48, R0, R48 ;  /* 0x0000003000307220 */ /* 0x000fe20000410000 */
[----:B0-----:R-:W-:Y:S01]  /*30f0*/  FSEL R91, R102, -INF , P2 ;  /* 0xff800000665b7808 */ /* 0x001fe20001000000 */
[----:B------:R-:W-:Y:S01]  /*3100*/  FMUL.FTZ R49, R0, R49 ;  /* 0x0000003100317220 */ /* 0x000fe20000410000 */
[----:B------:R-:W-:Y:S01]  /*3110*/  FMNMX.FTZ R64, R93, R64, !PT ;  /* 0x000000405d407209 */ /* 0x000fe20007810000 */
[----:B------:R0:W-:Y:S01]  /*3120*/  MUFU.TANH R84, R87 ;  /* 0x0000005700547308 */ /* 0x0001e20000002400 */
[----:B------:R-:W-:Y:S01]  /*3130*/  ISETP.GT.AND P2, PT, R80, 0x20, PT ;  /* 0x000000205000780c */ /* 0x000fe20003f44270 */
[C---:B------:R-:W-:Y:S01]  /*3140*/  FMUL.FTZ R52, R0.reuse, R52 ;  /* 0x0000003400347220 */ /* 0x040fe20000410000 */
[----:B------:R-:W-:Y:S01]  /*3150*/  FSEL R89, R89, -INF , P1 ;  /* 0xff80000059597808 */ /* 0x000fe20000800000 */
[C---:B------:R-:W-:Y:S01]  /*3160*/  FMUL.FTZ R53, R0.reuse, R53 ;  /* 0x0000003500357220 */ /* 0x040fe20000410000 */
[----:B------:R-:W-:Y:S01]  /*3170*/  FMNMX.FTZ R64, R91, R64, !PT ;  /* 0x000000405b407209 */ /* 0x000fe20007810000 */
[----:B------:R-:W-:Y:S01]  /*3180*/  FMUL.FTZ R28, R0, R28 ;  /* 0x0000001c001c7220 */ /* 0x000fe20000410000 */
[----:B------:R-:W-:Y:S01]  /*3190*/  ISETP.GT.AND P1, PT, R80, 0x21, PT ;  /* 0x000000215000780c */ /* 0x000fe20003f24270 */
[----:B------:R3:W4:Y:S01]  /*31a0*/  MUFU.TANH R96, R83 ;  /* 0x0000005300607308 */ /* 0x0007220000002400 */
[----:B0-----:R-:W-:Y:S01]  /*31b0*/  FSEL R87, R88, -INF , P2 ;  /* 0xff80000058577808 */ /* 0x001fe20001000000 */
[----:B------:R-:W-:Y:S01]  /*31c0*/  @UP0 ULDC UR10, c[0x0][0x44c] ;  /* 0x00011300000a0ab9 */ /* 0x000fe20000000800 */
[----:B------:R-:W-:Y:S01]  /*31d0*/  FMNMX.FTZ R64, R89, R64, !PT ;  /* 0x0000004059407209 */ /* 0x000fe20007810000 */
[----:B------:R-:W-:Y:S01]  /*31e0*/  UIMAD.WIDE.U32 UR10, UR39, UR10, URZ ;  /* 0x0000000a270a72a5 */ /* 0x000fe2000f8e003f */
[----:B------:R-:W-:Y:S01]  /*31f0*/  ISETP.GT.AND P2, PT, R80, 0x28, PT ;  /* 0x000000285000780c */ /* 0x000fe20003f44270 */
[----:B------:R-:W-:Y:S01]  /*3200*/  @UP0 ULDC UR15, c[0x0][0x450] ;  /* 0x00011400000f0ab9 */ /* 0x000fe20000000800 */
[----:B------:R-:W-:Y:S01]  /*3210*/  FSEL R85, R92, -INF , P1 ;  /* 0xff8000005c557808 */ /* 0x000fe20000800000 */
[----:B------:R-:W0:Y:S01]  /*3220*/  MUFU.TANH R86, R86 ;  /* 0x0000005600567308 */ /* 0x000e220000002400 */
[----:B------:R-:W-:Y:S01]  /*3230*/  FMNMX.FTZ R64, R87, R64, !PT ;  /* 0x0000004057407209 */ /* 0x000fe20007810000 */
[----:B------:R-:W-:Y:S01]  /*3240*/  UMOV UR7, UR39 ;  /* 0x0000002700077c82 */ /* 0x000fe20008000000 */
[C---:B------:R-:W-:Y:S01]  /*3250*/  ISETP.GT.AND P1, PT, R80.reuse, 0x29, PT ;  /* 0x000000295000780c */ /* 0x040fe20003f24270 */
[----:B------:R-:W-:Y:S01]  /*3260*/  @UP0 USHF.R.U32.HI UR7, URZ, UR15, UR11 ;  /* 0x0000000f3f070299 */ /* 0x000fe2000801160b */
[----:B---3--:R-:W-:Y:S01]  /*3270*/  FSEL R83, R77, -INF , P2 ;  /* 0xff8000004d537808 */ /* 0x008fe20001000000 */
[----:B------:R-:W-:Y:S01]  /*3280*/  UIADD3 UR58, UR53, -0x2, URZ ;  /* 0xfffffffe353a7890 */ /* 0x000fe2000fffe03f */
[----:B------:R-:W-:Y:S01]  /*3290*/  FMNMX.FTZ R64, R85, R64, !PT ;  /* 0x0000004055407209 */ /* 0x000fe20007810000 */
[----:B------:R-:W-:Y:S01]  /*32a0*/  MUFU.TANH R98, R74 ;  /* 0x0000004a00627308 */ /* 0x000fe20000002400 */
[----:B------:R-:W-:Y:S01]  /*32b0*/  ISETP.GT.AND P2, PT, R80, 0x30, PT ;  /* 0x000000305000780c */ /* 0x000fe20003f44270 */
[----:B------:R-:W-:Y:S01]  /*32c0*/  UIADD3 UR10, UR7, UR50, -UR51 ;  /* 0x00000032070a7290 */ /* 0x000fe2000fffe833 */
[----:B-1----:R-:W-:-:S02]  /*32d0*/  FSEL R79, R79, -INF , P1 ;  /* 0xff8000004f4f7808 */ /* 0x002fc40000800000 */
[----:B------:R-:W-:Y:S02]  /*32e0*/  CS2R R118, SRZ ;  /* 0x0000000000767805 */ /* 0x000fe4000001ff00 */
[----:B------:R-:W-:Y:S01]  /*32f0*/  FMNMX.FTZ R64, R83, R64, !PT ;  /* 0x0000004053407209 */ /* 0x000fe20007810000 */
[----:B------:R-:W-:Y:S01]  /*3300*/  UIMAD.WIDE UR10, UR10, 0x66666667, URZ ;  /* 0x666666670a0a78a5 */ /* 0x000fe2000f8e023f */
[----:B------:R-:W-:Y:S01]  /*3310*/  ISETP.GT.AND P1, PT, R80, 0x31, PT ;  /* 0x000000315000780c */ /* 0x000fe20003f24270 */
[----:B------:R4:W1:Y:S01]  /*3320*/  MUFU.TANH R100, R75 ;  /* 0x0000004b00647308 */ /* 0x0008620000002400 */
[----:B--2---:R-:W-:Y:S01]  /*3330*/  FSEL R77, R82, -INF , P2 ;  /* 0xff800000524d7808 */ /* 0x004fe20001000000 */
[----:B------:R-:W-:Y:S01]  /*3340*/  USHF.R.U32.HI UR7, URZ, 0x1f, UR11 ;  /* 0x0000001f3f077899 */ /* 0x000fe2000801160b */
[----:B------:R-:W-:Y:S02]  /*3350*/  FMNMX.FTZ R64, R79, R64, !PT ;  /* 0x000000404f407209 */ /* 0x000fe40007810000 */
[----:B------:R-:W-:-:S02]  /*3360*/  CS2R R116, SRZ ;  /* 0x0000000000747805 */ /* 0x000fc4000001ff00 */
[----:B------:R-:W-:Y:S01]  /*3370*/  ISETP.GT.AND P2, PT, R80, 0x38, PT ;  /* 0x000000385000780c */ /* 0x000fe20003f44270 */
[----:B------:R-:W-:Y:S01]  /*3380*/  ULEA.HI.SX32 UR11, UR11, UR7, 0x1a ;  /* 0x000000070b0b7291 */ /* 0x000fe2000f8fd23f */
[----:B------:R-:W-:Y:S01]  /*3390*/  FMNMX.FTZ R64, R77, R64, !PT ;  /* 0x000000404d407209 */ /* 0x000fe20007810000 */
[----:B------:R2:W3:Y:S01]  /*33a0*/  MUFU.TANH R104, R62 ;  /* 0x0000003e00687308 */ /* 0x0004e20000002400 */
[----:B----4-:R-:W-:Y:S01]  /*33b0*/  FSEL R75, R96, -INF , P1 ;  /* 0xff800000604b7808 */ /* 0x010fe20000800000 */
[----:B------:R-:W-:Y:S01]  /*33c0*/  UISETP.LT.AND UP0, UPT, URZ, UR11, UPT ;  /* 0x0000000b3f00728c */ /* 0x000fe2000bf01270 */
[----:B------:R-:W-:Y:S02]  /*33d0*/  ISETP.GT.AND P1, PT, R80, 0x39, PT ;  /* 0x000000395000780c */ /* 0x000fe40003f24270 */
[----:B------:R-:W-:Y:S02]  /*33e0*/  CS2R R114, SRZ ;  /* 0x0000000000727805 */ /* 0x000fe4000001ff00 */
[----:B0-----:R-:W-:Y:S01]  /*33f0*/  FSEL R74, R86, -INF , P2 ;  /* 0xff800000564a7808 */ /* 0x001fe20001000000 */
[----:B------:R-:W-:Y:S01]  /*3400*/  USEL UR56, URZ, UR11, !UP0 ;  /* 0x0000000b3f387287 */ /* 0x000fe2000c000000 */
[----:B------:R-:W-:Y:S01]  /*3410*/  FMNMX.FTZ R41, R75, R64, !PT ;  /* 0x000000404b297209 */ /* 0x000fe20007810000 */
[----:B------:R0:W-:Y:S01]  /*3420*/  MUFU.TANH R106, R71 ;  /* 0x00000047006a7308 */ /* 0x0001e20000002400 */
[----:B------:R-:W-:Y:S01]  /*3430*/  ISETP.GT.AND P2, PT, R80, 0x40, PT ;  /* 0x000000405000780c */ /* 0x000fe20003f44270 */
[----:B--2---:R-:W-:Y:S01]  /*3440*/  FMUL.FTZ R62, R0, R68 ;  /* 0x00000044003e7220 */ /* 0x004fe20000410000 */
[----:B------:R-:W-:Y:S01]  /*3450*/  R2UR UR14, R2 ;  /* 0x00000000020e72ca */ /* 0x000fe200000e0000 */
[----:B------:R-:W-:Y:S01]  /*3460*/  UISETP.GE.AND UP0, UPT, UR58, UR56, UPT ;  /* 0x000000383a00728c */ /* 0x000fe2000bf06270 */
[----:B------:R-:W-:-:S02]  /*3470*/  CS2R R112, SRZ ;  /* 0x0000000000707805 */ /* 0x000fc4000001ff00 */
[----:B------:R-:W-:Y:S01]  /*3480*/  CS2R R110, SRZ ;  /* 0x00000000006e7805 */ /* 0x000fe2000001ff00 */
[----:B------:R2:W-:Y:S01]  /*3490*/  MUFU.TANH R90, R42 ;  /* 0x0000002a005a7308 */ /* 0x0005e20000002400 */
[----:B0-----:R-:W-:Y:S02]  /*34a0*/  FSEL R71, R84, -INF , P1 ;  /* 0xff80000054477808 */ /* 0x001fe40000800000 */
[----:B------:R-:W-:-:S04]  /*34b0*/  ISETP.GT.AND P1, PT, R80, 0x41, PT ;  /* 0x000000415000780c */ /* 0x000fc80003f24270 */
[----:B-1----:R-:W-:Y:S01]  /*34c0*/  FSEL R69, R100, -INF , P1 ;  /* 0xff80000064457808 */ /* 0x002fe20000800000 */
[----:B------:R-:W0:Y:S01]  /*34d0*/  MUFU.TANH R66, R66 ;  /* 0x0000004200427308 */ /* 0x000e220000002400 */
[----:B--2---:R-:W-:Y:S01]  /*34e0*/  FMNMX.FTZ R42, R74, R41, !PT ;  /* 0x000000294a2a7209 */ /* 0x004fe20007810000 */
[----:B------:R-:W-:Y:S01]  /*34f0*/  UIADD3 UR7, UR14, 0x33440, URZ ;  /* 0x000334400e077890 */ /* 0x000fe2000fffe03f */
[----:B------:R-:W-:Y:S02]  /*3500*/  ISETP.GT.AND P1, PT, R80, 0x49, PT ;  /* 0x000000495000780c */ /* 0x000fe40003f24270 */
[----:B------:R-:W-:Y:S01]  /*3510*/  FMNMX.FTZ R41, R71, R42, !PT ;  /* 0x0000002a47297209 */ /* 0x000fe20007810000 */
[----:B------:R-:W-:Y:S02]  /*3520*/  UPRMT UR7, UR40, 0x654, UR7 ;  /* 0x0000065428077896 */ /* 0x000fe40008000007 */
[----:B------:R1:W-:Y:S07]  /*3530*/  MUFU.TANH R65, R70 ;  /* 0x0000004600417308 */ /* 0x0003ee0000002400 */
[----:B------:R-:W-:Y:S01]  /*3540*/  SYNCS.ARRIVE.TRANS64.RED.A1T0 RZ, [UR7], RZ ;  /* 0x000000ffffff79a7 */ /* 0x000fe20008100407 */
[----:B------:R-:W2:Y:S01]  /*3550*/  MUFU.TANH R67, R67 ;  /* 0x0000004300437308 */ /* 0x000ea20000002400 */
[----:B-1----:R-:W-:-:S02]  /*3560*/  FSEL R70, R98, -INF , P2 ;  /* 0xff80000062467808 */ /* 0x002fc40001000000 */
[----:B------:R-:W-:Y:S02]  /*3570*/  ISETP.GT.AND P2, PT, R80, 0x48, PT ;  /* 0x000000485000780c */ /* 0x000fe40003f44270 */
[----:B------:R-:W-:Y:S02]  /*3580*/  FMNMX.FTZ R42, R70, R41, !PT ;  /* 0x00000029462a7209 */ /* 0x000fe40007810000 */
[----:B---3--:R-:W-:Y:S01]  /*3590*/  FSEL R68, R104, -INF , P2 ;  /* 0xff80000068447808 */ /* 0x008fe20001000000 */
[----:B------:R1:W-:Y:S01]  /*35a0*/  MUFU.TANH R64, R51 ;  /* 0x0000003300407308 */ /* 0x0003e20000002400 */
[----:B------:R-:W-:Y:S02]  /*35b0*/  FMNMX.FTZ R41, R69, R42, !PT ;  /* 0x0000002a45297209 */ /* 0x000fe40007810000 */
[----:B------:R-:W-:Y:S02]  /*35c0*/  ISETP.GT.AND P2, PT, R80, 0x50, PT ;  /* 0x000000505000780c */ /* 0x000fe40003f44270 */
[----:B------:R-:W-:-:S03]  /*35d0*/  FMNMX.FTZ R42, R68, R41, !PT ;  /* 0x00000029442a7209 */ /* 0x000fc60007810000 */
[----:B------:R0:W-:Y:S01]  /*35e0*/  MUFU.TANH R92, R47 ;  /* 0x0000002f005c7308 */ /* 0x0001e20000002400 */
[----:B-1----:R-:W-:Y:S02]  /*35f0*/  FSEL R51, R105, -INF , P1 ;  /* 0xff80000069337808 */ /* 0x002fe40000800000 */
[----:B------:R-:W-:Y:S02]  /*3600*/  ISETP.GT.AND P1, PT, R80, 0x51, PT ;  /* 0x000000515000780c */ /* 0x000fe40003f24270 */
[----:B------:R-:W-:-:S03]  /*3610*/  FMNMX.FTZ R42, R51, R42, !PT ;  /* 0x0000002a332a7209 */ /* 0x000fc60007810000 */
[----:B------:R2:W1:Y:S01]  /*3620*/  MUFU.TANH R94, R43 ;  /* 0x0000002b005e7308 */ /* 0x0004620000002400 */
[----:B0-----:R-:W-:Y:S02]  /*3630*/  FSEL R47, R66, -INF , P2 ;  /* 0xff800000422f7808 */ /* 0x001fe40001000000 */
[----:B------:R-:W-:-:S05]  /*3640*/  ISETP.GT.AND P2, PT, R80, 0x58, PT ;  /* 0x000000585000780c */ /* 0x000fca0003f44270 */
[----:B------:R0:W-:Y:S01]  /*3650*/  MUFU.TANH R82, R50 ;  /* 0x0000003200527308 */ /* 0x0001e20000002400 */
[----:B--2---:R-:W-:Y:S02]  /*3660*/  FSEL R43, R67, -INF , P1 ;  /* 0xff800000432b7808 */ /* 0x004fe40000800000 */
[----:B------:R-:W-:-:S04]  /*3670*/  ISETP.GT.AND P1, PT, R80, 0x59, PT ;  /* 0x000000595000780c */ /* 0x000fc80003f24270 */
[----:B------:R-:W-:Y:S01]  /*3680*/  FSEL R41, R106, -INF , P1 ;  /* 0xff8000006a297808 */ /* 0x000fe20000800000 */
[----:B------:R2:W3:Y:S01]  /*3690*/  MUFU.TANH R88, R46 ;  /* 0x0000002e00587308 */ /* 0x0004e20000002400 */
[----:B0-----:R-:W-:Y:S02]  /*36a0*/  FMNMX.FTZ R50, R47, R42, !PT ;  /* 0x0000002a2f327209 */ /* 0x001fe40007810000 */
[----:B------:R-:W-:Y:S02]  /*36b0*/  FSEL R42, R65, -INF , P2 ;  /* 0xff800000412a7808 */ /* 0x000fe40001000000 */
[C---:B------:R-:W-:Y:S02]  /*36c0*/  ISETP.GT.AND P2, PT, R80.reuse, 0x60, PT ;  /* 0x000000605000780c */ /* 0x040fe40003f44270 */
[----:B------:R-:W-:Y:S01]  /*36d0*/  ISETP.GT.AND P1, PT, R80, 0x61, PT ;  /* 0x000000615000780c */ /* 0x000fe20003f24270 */
[----:B------:R0:W-:Y:S01]  /*36e0*/  MUFU.TANH R96, R26 ;  /* 0x0000001a00607308 */ /* 0x0001e20000002400 */
[----:B--2---:R-:W-:Y:S01]  /*36f0*/  FMUL.FTZ R46, R0, R27 ;  /* 0x0000001b002e7220 */ /* 0x004fe20000410000 */
[----:B------:R-:W-:-:S04]  /*3700*/  FMNMX.FTZ R27, R43, R50, !PT ;  /* 0x000000322b1b7209 */ /* 0x000fc80007810000 */
[----:B------:R-:W-:Y:S02]  /*3710*/  FMNMX.FTZ R50, R42, R27, !PT ;  /* 0x0000001b2a327209 */ /* 0x000fe40007810000 */
[----:B------:R-:W-:Y:S01]  /*3720*/  FSEL R27, R90, -INF , P2 ;  /* 0xff8000005a1b7808 */ /* 0x000fe20001000000 */
[----:B0-----:R-:W-:Y:S01]  /*3730*/  FMUL.FTZ R26, R0, R30 ;  /* 0x0000001e001a7220 */ /* 0x001fe20000410000 */
[----:B------:R-:W-:Y:S01]  /*3740*/  FMNMX.FTZ R50, R41, R50, !PT ;  /* 0x0000003229327209 */ /* 0x000fe20007810000 */
[----:B------:R0:W-:Y:S01]  /*3750*/  MUFU.TANH R86, R55 ;  /* 0x0000003700567308 */ /* 0x0001e20000002400 */
[----:B------:R-:W-:Y:S02]  /*3760*/  ISETP.GT.AND P2, PT, R80, 0x68, PT ;  /* 0x000000685000780c */ /* 0x000fe40003f44270 */
[----:B-1----:R-:W-:Y:S01]  /*3770*/  FSEL R30, R94, -INF , P1 ;  /* 0xff8000005e1e7808 */ /* 0x002fe20000800000 */
[----:B------:R-:W-:Y:S01]  /*3780*/  FMUL.FTZ R94, R0, R36 ;  /* 0x00000024005e7220 */ /* 0x000fe20000410000 */
[----:B------:R-:W-:-:S02]  /*3790*/  FMNMX.FTZ R65, R27, R50, !PT ;  /* 0x000000321b417209 */ /* 0x000fc40007810000 */
[----:B------:R-:W-:Y:S01]  /*37a0*/  ISETP.GT.AND P1, PT, R80, 0x69, PT ;  /* 0x000000695000780c */ /* 0x000fe20003f24270 */
[----:B------:R-:W1:Y:S01]  /*37b0*/  MUFU.TANH R84, R54 ;  /* 0x0000003600547308 */ /* 0x000e620000002400 */
[----:B0-----:R-:W-:Y:S01]  /*37c0*/  FMUL.FTZ R55, R0, R31 ;  /* 0x0000001f00377220 */ /* 0x001fe20000410000 */
[----:B---3--:R-:W-:Y:S02]  /*37d0*/  FSEL R31, R88, -INF , P2 ;  /* 0xff800000581f7808 */ /* 0x008fe40001000000 */
[----:B------:R-:W-:Y:S02]  /*37e0*/  FMNMX.FTZ R50, R30, R65, !PT ;  /* 0x000000411e327209 */ /* 0x000fe40007810000 */
[----:B------:R-:W-:Y:S02]  /*37f0*/  ISETP.GT.AND P2, PT, R80, 0x70, PT ;  /* 0x000000705000780c */ /* 0x000fe40003f44270 */
[----:B------:R0:W2:Y:S01]  /*3800*/  MUFU.TANH R98, R46 ;  /* 0x0000002e00627308 */ /* 0x0000a20000002400 */
[----:B------:R-:W-:-:S02]  /*3810*/  FMNMX.FTZ R65, R31, R50, !PT ;  /* 0x000000321f417209 */ /* 0x000fc40007810000 */
[----:B------:R-:W-:Y:S02]  /*3820*/  FSEL R50, R82, -INF , P2 ;  /* 0xff80000052327808 */ /* 0x000fe40001000000 */
[----:B------:R-:W-:-:S03]  /*3830*/  ISETP.GT.AND P2, PT, R80, 0x78, PT ;  /* 0x000000785000780c */ /* 0x000fc60003f44270 */
[----:B------:R-:W3:Y:S01]  /*3840*/  MUFU.TANH R90, R26 ;  /* 0x0000001a005a7308 */ /* 0x000ee20000002400 */
[----:B0-----:R-:W-:Y:S01]  /*3850*/  FSEL R46, R92, -INF , P1 ;  /* 0xff8000005c2e7808 */ /* 0x001fe20000800000 */
[----:B------:R-:W-:Y:S01]  /*3860*/  FMUL.FTZ R92, R0, R32 ;  /* 0x00000020005c7220 */ /* 0x000fe20000410000 */
[----:B------:R-:W-:Y:S02]  /*3870*/  ISETP.GT.AND P1, PT, R80, 0x71, PT ;  /* 0x000000715000780c */ /* 0x000fe40003f24270 */
[----:B------:R-:W-:Y:S02]  /*3880*/  FMNMX.FTZ R65, R46, R65, !PT ;  /* 0x000000412e417209 */ /* 0x000fe40007810000 */
[----:B------:R-:W-:Y:S01]  /*3890*/  FSEL R54, R64, -INF , P1 ;  /* 0xff80000040367808 */ /* 0x000fe20000800000 */
[----:B------:R0:W4:Y:S01]  /*38a0*/  MUFU.TANH R88, R55 ;  /* 0x0000003700587308 */ /* 0x0001220000002400 */
[----:B------:R-:W-:Y:S02]  /*38b0*/  FMNMX.FTZ R65, R50, R65, !PT ;  /* 0x0000004132417209 */ /* 0x000fe40007810000 */
[----:B------:R-:W-:-:S02]  /*38c0*/  ISETP.GT.AND P1, PT, R80, 0x79, PT ;  /* 0x000000795000780c */ /* 0x000fc40003f24270 */
[----:B-1----:R-:W-:Y:S02]  /*38d0*/  FSEL R66, R84, -INF , P2 ;  /* 0xff80000054427808 */ /* 0x002fe40001000000 */
[----:B------:R-:W-:Y:S01]  /*38e0*/  FMNMX.FTZ R65, R54, R65, !PT ;  /* 0x0000004136417209 */ /* 0x000fe20007810000 */
[----:B------:R1:W5:Y:S01]  /*38f0*/  MUFU.TANH R82, R34 ;  /* 0x0000002200527308 */ /* 0x0003620000002400 */
[----:B------:R-:W-:Y:S02]  /*3900*/  ISETP.GT.AND P2, PT, R80, 0x80, PT ;  /* 0x000000805000780c */ /* 0x000fe40003f44270 */
[----:B0-----:R-:W-:Y:S02]  /*3910*/  FSEL R55, R86, -INF , P1 ;  /* 0xff80000056377808 */ /* 0x001fe40000800000 */
[----:B------:R-:W-:Y:S02]  /*3920*/  FMNMX.FTZ R26, R66, R65, !PT ;  /* 0x00000041421a7209 */ /* 0x000fe40007810000 */
[----:B------:R-:W-:Y:S01]  /*3930*/  ISETP.GT.AND P1, PT, R80, 0x81, PT ;  /* 0x000000815000780c */ /* 0x000fe20003f24270 */
[----:B------:R0:W5:Y:S01]  /*3940*/  MUFU.TANH R84, R35 ;  /* 0x0000002300547308 */ /* 0x0001620000002400 */
[----:B------:R-:W-:Y:S01]  /*3950*/  FSEL R67, R96, -INF , P2 ;  /* 0xff80000060437808 */ /* 0x000fe20001000000 */
[----:B------:R-:W-:Y:S01]  /*3960*/  FMUL.FTZ R96, R0, R44 ;  /* 0x0000002c00607220 */ /* 0x000fe20000410000 */
[----:B------:R-:W-:-:S02]  /*3970*/  FMNMX.FTZ R26, R55, R26, !PT ;  /* 0x0000001a371a7209 */ /* 0x000fc40007810000 */
[----:B------:R-:W-:Y:S02]  /*3980*/  ISETP.GT.AND P2, PT, R80, 0x88, PT ;  /* 0x000000885000780c */ /* 0x000fe40003f44270 */
[----:B--2---:R-:W-:Y:S01]  /*3990*/  FSEL R65, R98, -INF , P1 ;  /* 0xff80000062417808 */ /* 0x004fe20000800000 */
[----:B------:R2:W2:Y:S01]  /*39a0*/  MUFU.TANH R86, R38 ;  /* 0x0000002600567308 */ /* 0x0004a20000002400 */
[----:B-1----:R-:W-:Y:S01]  /*39b0*/  FMNMX.FTZ R34, R67, R26, !PT ;  /* 0x0000001a43227209 */ /* 0x002fe20007810000 */
[----:B------:R-:W-:Y:S01]  /*39c0*/  FMUL.FTZ R26, R0, R39 ;  /* 0x00000027001a7220 */ /* 0x000fe20000410000 */
[----:B------:R-:W-:Y:S01]  /*39d0*/  ISETP.GT.AND P1, PT, R80, 0x89, PT ;  /* 0x000000895000780c */ /* 0x000fe20003f24270 */
[----:B------:R-:W-:Y:S01]  /*39e0*/  FMUL.FTZ R98, R0, R29 ;  /* 0x0000001d00627220 */ /* 0x000fe20000410000 */
[----:B---3--:R-:W-:Y:S02]  /*39f0*/  FSEL R64, R90, -INF , P2 ;  /* 0xff8000005a407808 */ /* 0x008fe40001000000 */
[----:B0-----:R-:W-:Y:S01]  /*3a00*/  FMNMX.FTZ R35, R65, R34, !PT ;  /* 0x0000002241237209 */ /* 0x001fe20007810000 */
[----:B------:R-:W0:Y:S01]  /*3a10*/  MUFU.TANH R26, R26 ;  /* 0x0000001a001a7308 */ /* 0x000e220000002400 */
[----:B------:R-:W-:-:S02]  /*3a20*/  ISETP.GT.AND P2, PT, R80, 0x90, PT ;  /* 0x000000905000780c */ /* 0x000fc40003f44270 */
[----:B----4-:R-:W-:Y:S02]  /*3a30*/  FSEL R39, R88, -INF , P1 ;  /* 0xff80000058277808 */ /* 0x010fe40000800000 */
[----:B------:R-:W-:Y:S02]  /*3a40*/  FMNMX.FTZ R34, R64, R35, !PT ;  /* 0x0000002340227209 */ /* 0x000fe40007810000 */
[----:B------:R-:W-:Y:S01]  /*3a50*/  ISETP.GT.AND P1, PT, R80, 0x91, PT ;  /* 0x000000915000780c */ /* 0x000fe20003f24270 */
[----:B------:R1:W-:Y:S01]  /*3a60*/  MUFU.TANH R100, R45 ;  /* 0x0000002d00647308 */ /* 0x0003e20000002400 */
[----:B-----5:R-:W-:Y:S02]  /*3a70*/  FSEL R35, R82, -INF , P2 ;  /* 0xff80000052237808 */ /* 0x020fe40001000000 */
[----:B--2---:R-:W-:Y:S02]  /*3a80*/  FMNMX.FTZ R38, R39, R34, !PT ;  /* 0x0000002227267209 */ /* 0x004fe40007810000 */
[----:B------:R-:W-:-:S02]  /*3a90*/  ISETP.GT.AND P2, PT, R80, 0x98, PT ;  /* 0x000000985000780c */ /* 0x000fc40003f44270 */
[----:B------:R-:W-:Y:S01]  /*3aa0*/  FSEL R34, R84, -INF , P1 ;  /* 0xff80000054227808 */ /* 0x000fe20000800000 */
[----:B------:R-:W-:Y:S01]  /*3ab0*/  MUFU.TANH R108, R24 ;  /* 0x00000018006c7308 */ /* 0x000fe20000002400 */
[----:B------:R-:W-:Y:S01]  /*3ac0*/  FMNMX.FTZ R105, R35, R38, !PT ;  /* 0x0000002623697209 */ /* 0x000fe20007810000 */
[----:B------:R-:W-:Y:S01]  /*3ad0*/  FMUL.FTZ R84, R0, R33 ;  /* 0x0000002100547220 */ /* 0x000fe20000410000 */
[----:B------:R-:W-:Y:S02]  /*3ae0*/  ISETP.GT.AND P1, PT, R80, 0x99, PT ;  /* 0x000000995000780c */ /* 0x000fe40003f24270 */
[----:B------:R-:W-:Y:S01]  /*3af0*/  FSEL R38, R86, -INF , P2 ;  /* 0xff80000056267808 */ /* 0x000fe20001000000 */
[----:B------:R-:W-:Y:S01]  /*3b00*/  FMUL.FTZ R86, R0, R37 ;  /* 0x0000002500567220 */ /* 0x000fe20000410000 */
[----:B------:R-:W-:Y:S01]  /*3b10*/  FMNMX.FTZ R105, R34, R105, !PT ;  /* 0x0000006922697209 */ /* 0x000fe20007810000 */
[----:B------:R-:W2:Y:S01]  /*3b20*/  MUFU.TANH R3, R3 ;  /* 0x0000000300037308 */ /* 0x000ea20000002400 */
[----:B0-----:R-:W-:-:S02]  /*3b30*/  FSEL R26, R26, -INF , P1 ;  /* 0xff8000001a1a7808 */ /* 0x001fc40000800000 */
[----:B------:R-:W-:-:S04]  /*3b40*/  FMNMX.FTZ R105, R38, R105, !PT ;  /* 0x0000006926697209 */ /* 0x000fc80007810000 */
[----:B------:R-:W-:Y:S01]  /*3b50*/  FMNMX.FTZ R105, R26, R105, !PT ;  /* 0x000000691a697209 */ /* 0x000fe20007810000 */
[----:B------:R-:W0:Y:S04]  /*3b60*/  MUFU.TANH R4, R4 ;  /* 0x0000000400047308 */ /* 0x000e280000002400 */
[----:B------:R-:W3:Y:S04]  /*3b70*/  SHFL.BFLY PT, R44, R105, 0x2, 0x1f ;  /* 0x0c401f00692c7f89 */ /* 0x000ee800000e0000 */
[----:B------:R-:W4:Y:S08]  /*3b80*/  MUFU.TANH R5, R5 ;  /* 0x0000000500057308 */ /* 0x000f300000002400 */
[----:B------:R-:W5:Y:S08]  /*3b90*/  MUFU.TANH R6, R6 ;  /* 0x0000000600067308 */ /* 0x000f700000002400 */
[----:B------:R-:W5:Y:S01]  /*3ba0*/  MUFU.TANH R7, R7 ;  /* 0x0000000700077308 */ /* 0x000f620000002400 */
[----:B---3--:R-:W-:-:S07]  /*3bb0*/  FMNMX.FTZ R44, R105, R44, !PT ;  /* 0x0000002c692c7209 */ /* 0x008fce0007810000 */
[----:B------:R3:W-:Y:S01]  /*3bc0*/  MUFU.TANH R105, R25 ;  /* 0x0000001900697308 */ /* 0x0007e20000002400 */
[----:B-1----:R-:W1:Y:S07]  /*3bd0*/  SHFL.BFLY PT, R45, R44, 0x1, 0x1f ;  /* 0x0c201f002c2d7f89 */ /* 0x002e6e00000e0000 */
[----:B------:R-:W5:Y:S01]  /*3be0*/  MUFU.TANH R8, R8 ;  /* 0x0000000800087308 */ /* 0x000f620000002400 */
[----:B---3--:R-:W-:-:S07]  /*3bf0*/  IMAD.U32 R25, RZ, RZ, UR6 ;  /* 0x00000006ff197e24 */ /* 0x008fce000f8e00ff */
[----:B------:R-:W3:Y:S08]  /*3c00*/  MUFU.TANH R10, R10 ;  /* 0x0000000a000a7308 */ /* 0x000ef00000002400 */
[----:B------:R5:W-:Y:S01]  /*3c10*/  MUFU.TANH R102, R48 ;  /* 0x0000003000667308 */ /* 0x000be20000002400 */
[----:B-1----:R-:W-:-:S04]  /*3c20*/  FMNMX.FTZ R120, R44, R45, !PT ;  /* 0x0000002d2c787209 */ /* 0x002fc80007810000 */
[C---:B------:R-:W-:Y:S01]  /*3c30*/  FSETP.NEU.FTZ.AND P1, PT, R120.reuse, -INF , PT ;  /* 0xff8000007800780b */ /* 0x040fe20003f3d000 */
[----:B------:R-:W-:-:S02]  /*3c40*/  FFMA.FTZ R24, R120, R25, -8 ;  /* 0xc100000078187423 */ /* 0x000fc40000010019 */
[----:B------:R-:W-:Y:S03]  /*3c50*/  MUFU.TANH R9, R9 ;  /* 0x0000000900097308 */ /* 0x000fe60000002400 */
[----:B------:R-:W-:-:S05]  /*3c60*/  FSEL R24, R24, RZ, P1 ;  /* 0x000000ff18187208 */ /* 0x000fca0000800000 */
[----:B------:R-:W-:Y:S01]  /*3c70*/  FFMA.FTZ R32, R95, UR6, -R24 ;  /* 0x000000065f207c23 */ /* 0x000fe20008010818 */
[----:B------:R-:W-:Y:S01]  /*3c80*/  VIADDMNMX R95, R76, R81, R78, PT ;  /* 0x000000514c5f7246 */ /* 0x000fe2000380014e */
[----:B------:R-:W1:Y:S01]  /*3c90*/  MUFU.TANH R11, R11 ;  /* 0x0000000b000b7308 */ /* 0x000e620000002400 */
[----:B------:R-:W-:-:S01]  /*3ca0*/  FFMA.FTZ R87, R87, UR6, -R24 ;  /* 0x0000000657577c23 */ /* 0x000fc20008010818 */
[--C-:B------:R-:W-:Y:S01]  /*3cb0*/  FFMA.FTZ R69, R69, UR6, -R24.reuse ;  /* 0x0000000645457c23 */ /* 0x100fe20008010818 */
[----:B------:R-:W-:Y:S01]  /*3cc0*/  ISETP.GT.AND P1, PT, R95, RZ, PT ;  /* 0x000000ff5f00720c */ /* 0x000fe20003f24270 */
[--C-:B------:R-:W-:Y:S01]  /*3cd0*/  FFMA.FTZ R75, R75, UR6, -R24.reuse ;  /* 0x000000064b4b7c23 */ /* 0x100fe20008010818 */
[----:B------:R-:W-:Y:S01]  /*3ce0*/  ISETP.GT.AND P2, PT, R95, 0x1, PT ;  /* 0x000000015f00780c */ /* 0x000fe20003f44270 */
[--C-:B------:R-:W-:Y:S01]  /*3cf0*/  FFMA.FTZ R71, R71, UR6, -R24.reuse ;  /* 0x0000000647477c23 */ /* 0x100fe20008010818 */
[----:B------:R-:W-:Y:S01]  /*3d00*/  ISETP.GT.AND P3, PT, R95, 0x8, PT ;  /* 0x000000085f00780c */ /* 0x000fe20003f64270 */
[----:B------:R3:W-:Y:S01]  /*3d10*/  MUFU.TANH R104, R49 ;  /* 0x0000003100687308 */ /* 0x0007e20000002400 */
[----:B--2---:R-:W-:Y:S01]  /*3d20*/  FSEL R44, R3, -INF , P1 ;  /* 0xff800000032c7808 */ /* 0x004fe20000800000 */
[--C-:B------:R-:W-:Y:S01]  /*3d30*/  FFMA.FTZ R3, R91, UR6, -R24.reuse ;  /* 0x000000065b037c23 */ /* 0x100fe20008010818 */
[----:B0-----:R-:W-:Y:S01]  /*3d40*/  FSEL R45, R4, -INF , P2 ;  /* 0xff800000042d7808 */ /* 0x001fe20001000000 */
[--C-:B------:R-:W-:Y:S01]  /*3d50*/  FFMA.FTZ R93, R93, UR6, -R24.reuse ;  /* 0x000000065d5d7c23 */ /* 0x100fe20008010818 */
[----:B------:R-:W-:Y:S01]  /*3d60*/  ISETP.GT.AND P1, PT, R95, 0x9, PT ;  /* 0x000000095f00780c */ /* 0x000fe20003f24270 */
[--C-:B------:R-:W-:Y:S01]  /*3d70*/  FFMA.FTZ R25, R103, UR6, -R24.reuse ;  /* 0x0000000667197c23 */ /* 0x100fe20008010818 */
[----:B----4-:R-:W-:Y:S01]  /*3d80*/  FSEL R37, R5, -INF , P3 ;  /* 0xff80000005257808 */ /* 0x010fe20001800000 */
[----:B------:R-:W-:Y:S01]  /*3d90*/  MUFU.TANH R12, R12 ;  /* 0x0000000c000c7308 */ /* 0x000fe20000002400 */
[----:B-----5:R-:W-:Y:S01]  /*3da0*/  FMNMX.FTZ R48, R44, R45, !PT ;  /* 0x0000002d2c307209 */ /* 0x020fe20007810000 */
[--C-:B------:R-:W-:Y:S01]  /*3db0*/  FFMA.FTZ R29, R99, UR6, -R24.reuse ;  /* 0x00000006631d7c23 */ /* 0x100fe20008010818 */
[----:B------:R-:W-:Y:S01]  /*3dc0*/  ISETP.GT.AND P2, PT, R95, 0x10, PT ;  /* 0x000000105f00780c */ /* 0x000fe20003f44270 */
[--C-:B------:R-:W-:Y:S01]  /*3dd0*/  FFMA.FTZ R33, R97, UR6, -R24.reuse ;  /* 0x0000000661217c23 */ /* 0x100fe20008010818 */
[----:B------:R-:W-:Y:S01]  /*3de0*/  FSEL R36, R6, -INF , P1 ;  /* 0xff80000006247808 */ /* 0x000fe20000800000 */
[--C-:B------:R-:W-:Y:S01]  /*3df0*/  FFMA.FTZ R6, R89, UR6, -R24.reuse ;  /* 0x0000000659067c23 */ /* 0x100fe20008010818 */
[----:B------:R-:W-:Y:S01]  /*3e00*/  FMNMX.FTZ R5, R37, R48, !PT ;  /* 0x0000003025057209 */ /* 0x000fe20007810000 */
[----:B------:R-:W0:Y:S01]  /*3e10*/  MUFU.TANH R13, R13 ;  /* 0x0000000d000d7308 */ /* 0x000e220000002400 */
[----:B------:R-:W-:Y:S01]  /*3e20*/  ISETP.GT.AND P1, PT, R95, 0x11, PT ;  /* 0x000000115f00780c */ /* 0x000fe20003f24270 */
[--C-:B------:R-:W-:Y:S01]  /*3e30*/  FFMA.FTZ R42, R42, UR6, -R24.reuse ;  /* 0x000000062a2a7c23 */ /* 0x100fe20008010818 */
[----:B------:R-:W-:Y:S01]  /*3e40*/  FSEL R48, R7, -INF , P2 ;  /* 0xff80000007307808 */ /* 0x000fe20001000000 */
[--C-:B------:R-:W-:Y:S01]  /*3e50*/  FFMA.FTZ R41, R41, UR6, -R24.reuse ;  /* 0x0000000629297c23 */ /* 0x100fe20008010818 */
[----:B------:R-:W-:Y:S01]  /*3e60*/  FMNMX.FTZ R5, R36, R5, !PT ;  /* 0x0000000524057209 */ /* 0x000fe20007810000 */
[--C-:B------:R-:W-:Y:S01]  /*3e70*/  FFMA.FTZ R27, R27, UR6, -R24.reuse ;  /* 0x000000061b1b7c23 */ /* 0x100fe20008010818 */
[----:B---3--:R-:W-:Y:S01]  /*3e80*/  FSEL R49, R8, -INF , P1 ;  /* 0xff80000008317808 */ /* 0x008fe20000800000 */
[----:B------:R2:W-:Y:S01]  /*3e90*/  MUFU.TANH R106, R52 ;  /* 0x00000034006a7308 */ /* 0x0005e20000002400 */
[----:B------:R-:W-:Y:S01]  /*3ea0*/  ISETP.GT.AND P2, PT, R95, 0x18, PT ;  /* 0x000000185f00780c */ /* 0x000fe20003f44270 */
[--C-:B------:R-:W-:Y:S01]  /*3eb0*/  FFMA.FTZ R30, R30, UR6, -R24.reuse ;  /* 0x000000061e1e7c23 */ /* 0x100fe20008010818 */
[----:B------:R-:W-:Y:S01]  /*3ec0*/  FMNMX.FTZ R8, R48, R5, !PT ;  /* 0x0000000530087209 */ /* 0x000fe20007810000 */
[--C-:B------:R-:W-:Y:S01]  /*3ed0*/  FFMA.FTZ R31, R31, UR6, -R24.reuse ;  /* 0x000000061f1f7c23 */ /* 0x100fe20008010818 */
[----:B------:R-:W-:Y:S01]  /*3ee0*/  ISETP.GT.AND P1, PT, R95, 0x19, PT ;  /* 0x000000195f00780c */ /* 0x000fe20003f24270 */
[--C-:B------:R-:W-:Y:S01]  /*3ef0*/  FFMA.FTZ R55, R55, UR6, -R24.reuse ;  /* 0x0000000637377c23 */ /* 0x100fe20008010818 */
[----:B------:R-:W-:Y:S01]  /*3f00*/  FMNMX.FTZ R5, R49, R8, !PT ;  /* 0x0000000831057209 */ /* 0x000fe20007810000 */
[----:B------:R-:W3:Y:S01]  /*3f10*/  MUFU.TANH R14, R14 ;  /* 0x0000000e000e7308 */ /* 0x000ee20000002400 */
[----:B--2---:R-:W-:Y:S01]  /*3f20*/  FSEL R52, R10, -INF , P2 ;  /* 0xff8000000a347808 */ /* 0x004fe20001000000 */
[--C-:B------:R-:W-:Y:S01]  /*3f30*/  FFMA.FTZ R65, R65, UR6, -R24.reuse ;  /* 0x0000000641417c23 */ /* 0x100fe20008010818 */
[----:B------:R-:W-:Y:S01]  /*3f40*/  ISETP.GT.AND P2, PT, R95, 0x20, PT ;  /* 0x000000205f00780c */ /* 0x000fe20003f44270 */
[--C-:B------:R-:W-:Y:S01]  /*3f50*/  FFMA.FTZ R64, R64, UR6, -R24.reuse ;  /* 0x0000000640407c23 */ /* 0x100fe20008010818 */
[----:B------:R-:W-:Y:S01]  /*3f60*/  FMNMX.FTZ R8, R52, R5, !PT ;  /* 0x0000000534087209 */ /* 0x000fe20007810000 */
[--C-:B------:R-:W-:Y:S01]  /*3f70*/  FFMA.FTZ R39, R39, UR6, -R24.reuse ;  /* 0x0000000627277c23 */ /* 0x100fe20008010818 */
[----:B-1----:R-:W-:Y:S01]  /*3f80*/  FSEL R76, R11, -INF , P2 ;  /* 0xff8000000b4c7808 */ /* 0x002fe20001000000 */
[----:B------:R1:W-:Y:S01]  /*3f90*/  MUFU.TANH R107, R53 ;  /* 0x00000035006b7308 */ /* 0x0003e20000002400 */
[----:B------:R-:W-:Y:S01]  /*3fa0*/  ISETP.GT.AND P2, PT, R95, 0x28, PT ;  /* 0x000000285f00780c */ /* 0x000fe20003f44270 */
[--C-:B------:R-:W-:Y:S01]  /*3fb0*/  FFMA.FTZ R11, R83, UR6, -R24.reuse ;  /* 0x00000006530b7c23 */ /* 0x100fe20008010818 */
[----:B------:R-:W-:-:S01]  /*3fc0*/  FFMA.FTZ R35, R35, UR6, -R24 ;  /* 0x0000000623237c23 */ /* 0x000fc20008010818 */
[--C-:B------:R-:W-:Y:S01]  /*3fd0*/  FFMA.FTZ R34, R34, UR6, -R24.reuse ;  /* 0x0000000622227c23 */ /* 0x100fe20008010818 */
[----:B0-----:R-:W-:Y:S01]  /*3fe0*/  FSEL R80, R13, -INF , P2 ;  /* 0xff8000000d507808 */ /* 0x001fe20001000000 */
[----:B------:R-:W-:Y:S01]  /*3ff0*/  FFMA.FTZ R38, R38, UR6, -R24 ;  /* 0x0000000626267c23 */ /* 0x000fe20008010818 */
[----:B------:R-:W-:Y:S01]  /*4000*/  ISETP.GT.AND P2, PT, R95, 0x30, PT ;  /* 0x000000305f00780c */ /* 0x000fe20003f44270 */
[----:B------:R-:W0:Y:S01]  /*4010*/  MUFU.TANH R15, R15 ;  /* 0x0000000f000f7308 */ /* 0x000e220000002400 */
[----:B-1----:R-:W-:-:S02]  /*4020*/  FSEL R53, R9, -INF , P1 ;  /* 0xff80000009357808 */ /* 0x002fc40000800000 */
[----:B------:R-:W-:Y:S02]  /*4030*/  ISETP.GT.AND P1, PT, R95, 0x21, PT ;  /* 0x000000215f00780c */ /* 0x000fe40003f24270 */
[----:B------:R-:W-:Y:S01]  /*4040*/  FMNMX.FTZ R7, R53, R8, !PT ;  /* 0x0000000835077209 */ /* 0x000fe20007810000 */
[--C-:B------:R-:W-:Y:S01]  /*4050*/  FFMA.FTZ R8, R85, UR6, -R24.reuse ;  /* 0x0000000655087c23 */ /* 0x100fe20008010818 */
[----:B------:R-:W-:Y:S01]  /*4060*/  FSEL R78, R12, -INF , P1 ;  /* 0xff8000000c4e7808 */ /* 0x000fe20000800000 */
[----:B------:R-:W1:Y:S01]  /*4070*/  MUFU.TANH R20, R20 ;  /* 0x0000001400147308 */ /* 0x000e620000002400 */
[----:B------:R-:W-:Y:S01]  /*4080*/  FMNMX.FTZ R7, R76, R7, !PT ;  /* 0x000000074c077209 */ /* 0x000fe20007810000 */
[----:B------:R-:W-:Y:S01]  /*4090*/  FFMA.FTZ R85, R43, UR6, -R24 ;  /* 0x000000062b557c23 */ /* 0x000fe20008010818 */
[----:B------:R-:W-:Y:S02]  /*40a0*/  ISETP.GT.AND P1, PT, R95, 0x29, PT ;  /* 0x000000295f00780c */ /* 0x000fe40003f24270 */
[----:B------:R-:W-:-:S02]  /*40b0*/  FMNMX.FTZ R7, R78, R7, !PT ;  /* 0x000000074e077209 */ /* 0x000fc40007810000 */
[----:B---3--:R-:W-:Y:S01]  /*40c0*/  FSEL R81, R14, -INF , P1 ;  /* 0xff8000000e517808 */ /* 0x008fe20000800000 */
[----:B------:R-:W2:Y:S01]  /*40d0*/  MUFU.TANH R72, R72 ;  /* 0x0000004800487308 */ /* 0x000ea20000002400 */
[----:B------:R-:W-:Y:S02]  /*40e0*/  FMNMX.FTZ R10, R80, R7, !PT ;  /* 0x00000007500a7209 */ /* 0x000fe40007810000 */
[----:B------:R-:W-:Y:S02]  /*40f0*/  ISETP.GT.AND P1, PT, R95, 0x31, PT ;  /* 0x000000315f00780c */ /* 0x000fe40003f24270 */
[----:B0-----:R-:W-:Y:S02]  /*4100*/  FSEL R82, R15, -INF , P2 ;  /* 0xff8000000f527808 */ /* 0x001fe40001000000 */
[----:B------:R-:W-:Y:S01]  /*4110*/  FMNMX.FTZ R9, R81, R10, !PT ;  /* 0x0000000a51097209 */ /* 0x000fe20007810000 */
[----:B------:R-:W0:Y:S01]  /*4120*/  MUFU.TANH R21, R21 ;  /* 0x0000001500157308 */ /* 0x000e220000002400 */
[----:B------:R-:W-:Y:S01]  /*4130*/  ISETP.GT.AND P2, PT, R95, 0x38, PT ;  /* 0x000000385f00780c */ /* 0x000fe20003f44270 */
[----:B------:R-:W-:Y:S01]  /*4140*/  FFMA.FTZ R10, R79, UR6, -R24 ;  /* 0x000000064f0a7c23 */ /* 0x000fe20008010818 */
[----:B-1----:R-:W-:-:S02]  /*4150*/  FSEL R83, R20, -INF , P1 ;  /* 0xff80000014537808 */ /* 0x002fc40000800000 */
[----:B------:R-:W-:Y:S02]  /*4160*/  FMNMX.FTZ R12, R82, R9, !PT ;  /* 0x00000009520c7209 */ /* 0x000fe40007810000 */
[----:B------:R-:W-:Y:S01]  /*4170*/  ISETP.GT.AND P1, PT, R95, 0x39, PT ;  /* 0x000000395f00780c */ /* 0x000fe20003f24270 */
[----:B------:R-:W1:Y:S01]  /*4180*/  MUFU.TANH R73, R73 ;  /* 0x0000004900497308 */ /* 0x000e620000002400 */
[----:B--2---:R-:W-:Y:S02]  /*4190*/  FSEL R72, R72, -INF , P2 ;  /* 0xff80000048487808 */ /* 0x004fe40001000000 */
[----:B------:R-:W-:Y:S02]  /*41a0*/  FMNMX.FTZ R9, R83, R12, !PT ;  /* 0x0000000c53097209 */ /* 0x000fe40007810000 */
[----:B------:R-:W-:Y:S02]  /*41b0*/  ISETP.GT.AND P2, PT, R95, 0x40, PT ;  /* 0x000000405f00780c */ /* 0x000fe40003f44270 */
[----:B------:R-:W-:Y:S01]  /*41c0*/  FMNMX.FTZ R12, R72, R9, !PT ;  /* 0x00000009480c7209 */ /* 0x000fe20007810000 */
[----:B------:R-:W-:Y:S01]  /*41d0*/  MUFU.TANH R56, R56 ;  /* 0x0000003800387308 */ /* 0x000fe20000002400 */
[----:B0-----:R-:W-:Y:S01]  /*41e0*/  FSEL R79, R21, -INF , P1 ;  /* 0xff800000154f7808 */ /* 0x001fe20000800000 */
[----:B------:R-:W-:Y:S01]  /*41f0*/  FFMA.FTZ R21, R68, UR6, -R24 ;  /* 0x0000000644157c23 */ /* 0x000fe20008010818 */
[----:B------:R-:W-:-:S02]  /*4200*/  ISETP.GT.AND P1, PT, R95, 0x41, PT ;  /* 0x000000415f00780c */ /* 0x000fc40003f24270 */
[----:B------:R-:W-:-:S03]  /*4210*/  FMNMX.FTZ R12, R79, R12, !PT ;  /* 0x0000000c4f0c7209 */ /* 0x000fc60007810000 */
[----:B------:R-:W0:Y:S01]  /*4220*/  MUFU.TANH R57, R57 ;  /* 0x0000003900397308 */ /* 0x000e220000002400 */
[----:B-1----:R-:W-:Y:S02]  /*4230*/  FSEL R73, R73, -INF , P2 ;  /* 0xff80000049497808 */ /* 0x002fe40001000000 */
[----:B------:R-:W-:Y:S02]  /*4240*/  ISETP.GT.AND P2, PT, R95, 0x48, PT ;  /* 0x000000485f00780c */ /* 0x000fe40003f44270 */
[----:B------:R-:W-:-:S03]  /*4250*/  FMNMX.FTZ R14, R73, R12, !PT ;  /* 0x0000000c490e7209 */ /* 0x000fc60007810000 */
[----:B------:R-:W1:Y:S08]  /*4260*/  MUFU.TANH R58, R58 ;  /* 0x0000003a003a7308 */ /* 0x000e700000002400 */
[----:B------:R-:W2:Y:S01]  /*4270*/  MUFU.TANH R59, R59 ;  /* 0x0000003b003b7308 */ /* 0x000ea20000002400 */
[----:B0-----:R-:W-:Y:S02]  /*4280*/  FSEL R57, R57, -INF , P2 ;  /* 0xff80000039397808 */ /* 0x001fe40001000000 */
[----:B------:R-:W-:-:S05]  /*4290*/  ISETP.GT.AND P2, PT, R95, 0x50, PT ;  /* 0x000000505f00780c */ /* 0x000fca0003f44270 */
[----:B------:R0:W-:Y:S08]  /*42a0*/  MUFU.EX2 R7, R11 ;  /* 0x0000000b00077308 */ /* 0x0001f00000000800 */
[----:B------:R-:W-:Y:S01]  /*42b0*/  MUFU.TANH R60, R60 ;  /* 0x0000003c003c7308 */ /* 0x000fe20000002400 */
[----:B0-----:R-:W-:-:S01]  /*42c0*/  FFMA.FTZ R11, R77, UR6, -R24 ;  /* 0x000000064d0b7c23 */ /* 0x001fc20008010818 */
[----:B------:R-:W-:Y:S01]  /*42d0*/  FSEL R77, R56, -INF , P1 ;  /* 0xff800000384d7808 */ /* 0x000fe20000800000 */
[----:B------:R-:W-:-:S01]  /*42e0*/  FFMA.FTZ R56, R51, UR6, -R24 ;  /* 0x0000000633387c23 */ /* 0x000fc20008010818 */
[----:B------:R-:W-:-:S02]  /*42f0*/  ISETP.GT.AND P1, PT, R95, 0x49, PT ;  /* 0x000000495f00780c */ /* 0x000fc40003f24270 */
[----:B------:R-:W-:Y:S02]  /*4300*/  FMNMX.FTZ R14, R77, R14, !PT ;  /* 0x0000000e4d0e7209 */ /* 0x000fe40007810000 */
[----:B------:R-:W0:Y:S01]  /*4310*/  MUFU.TANH R62, R62 ;  /* 0x0000003e003e7308 */ /* 0x000e220000002400 */
[----:B-1----:R-:W-:Y:S02]  /*4320*/  FSEL R58, R58, -INF , P1 ;  /* 0xff8000003a3a7808 */ /* 0x002fe40000800000 */
[----:B------:R-:W-:Y:S02]  /*4330*/  FMNMX.FTZ R13, R57, R14, !PT ;  /* 0x0000000e390d7209 */ /* 0x000fe40007810000 */
[----:B------:R-:W-:Y:S02]  /*4340*/  ISETP.GT.AND P1, PT, R95, 0x51, PT ;  /* 0x000000515f00780c */ /* 0x000fe40003f24270 */
[----:B--2---:R-:W-:Y:S01]  /*4350*/  FSEL R59, R59, -INF , P2 ;  /* 0xff8000003b3b7808 */ /* 0x004fe20001000000 */
[----:B------:R-:W-:Y:S01]  /*4360*/  MUFU.TANH R61, R61 ;  /* 0x0000003d003d7308 */ /* 0x000fe20000002400 */
[----:B------:R-:W-:Y:S01]  /*4370*/  FMNMX.FTZ R14, R58, R13, !PT ;  /* 0x0000000d3a0e7209 */ /* 0x000fe20007810000 */
[----:B------:R-:W-:Y:S01]  /*4380*/  FFMA.FTZ R13, R70, UR6, -R24 ;  /* 0x00000006460d7c23 */ /* 0x000fe20008010818 */
[----:B------:R-:W-:-:S02]  /*4390*/  ISETP.GT.AND P2, PT, R95, 0x58, PT ;  /* 0x000000585f00780c */ /* 0x000fc40003f44270 */
[----:B------:R-:W-:-:S03]  /*43a0*/  FMNMX.FTZ R20, R59, R14, !PT ;  /* 0x0000000e3b147209 */ /* 0x000fc60007810000 */
[----:B------:R-:W1:Y:S01]  /*43b0*/  MUFU.TANH R63, R63 ;  /* 0x0000003f003f7308 */ /* 0x000e620000002400 */
[----:B0-----:R-:W-:Y:S02]  /*43c0*/  FSEL R89, R62, -INF , P2 ;  /* 0xff8000003e597808 */ /* 0x001fe40001000000 */
[----:B------:R-:W-:-:S05]  /*43d0*/  ISETP.GT.AND P2, PT, R95, 0x60, PT ;  /* 0x000000605f00780c */ /* 0x000fca0003f44270 */
[----:B------:R-:W0:Y:S08]  /*43e0*/  MUFU.TANH R40, R40 ;  /* 0x0000002800287308 */ /* 0x000e300000002400 */
[----:B------:R2:W-:Y:S01]  /*43f0*/  MUFU.EX2 R5, R87 ;  /* 0x0000005700057308 */ /* 0x0005e20000000800 */
[----:B-1----:R-:W-:Y:S02]  /*4400*/  FSEL R91, R63, -INF , P2 ;  /* 0xff8000003f5b7808 */ /* 0x002fe40001000000 */
[----:B------:R-:W-:-:S05]  /*4410*/  ISETP.GT.AND P2, PT, R95, 0x68, PT ;  /* 0x000000685f00780c */ /* 0x000fca0003f44270 */
[----:B------:R-:W1:Y:S01]  /*4420*/  MUFU.TANH R96, R96 ;  /* 0x0000006000607308 */ /* 0x000e620000002400 */
[----:B--2---:R-:W-:Y:S02]  /*4430*/  FSEL R87, R60, -INF , P1 ;  /* 0xff8000003c577808 */ /* 0x004fe40000800000 */
[----:B------:R-:W-:Y:S02]  /*4440*/  ISETP.GT.AND P1, PT, R95, 0x59, PT ;  /* 0x000000595f00780c */ /* 0x000fe40003f24270 */
[----:B------:R-:W-:Y:S02]  /*4450*/  FMNMX.FTZ R20, R87, R20, !PT ;  /* 0x0000001457147209 */ /* 0x000fe40007810000 */
[----:B------:R-:W-:Y:S01]  /*4460*/  FSEL R90, R61, -INF , P1 ;  /* 0xff8000003d5a7808 */ /* 0x000fe20000800000 */
[----:B------:R2:W3:Y:S01]  /*4470*/  MUFU.TANH R109, R28 ;  /* 0x0000001c006d7308 */ /* 0x0004e20000002400 */
[----:B------:R-:W-:Y:S02]  /*4480*/  FMNMX.FTZ R15, R89, R20, !PT ;  /* 0x00000014590f7209 */ /* 0x000fe40007810000 */
[----:B------:R-:W-:-:S02]  /*4490*/  ISETP.GT.AND P1, PT, R95, 0x61, PT ;  /* 0x000000615f00780c */ /* 0x000fc40003f24270 */
[----:B------:R-:W-:Y:S02]  /*44a0*/  FMNMX.FTZ R20, R90, R15, !PT ;  /* 0x0000000f5a147209 */ /* 0x000fe40007810000 */
[----:B0-----:R-:W-:Y:S01]  /*44b0*/  FSEL R88, R40, -INF , P1 ;  /* 0xff80000028587808 */ /* 0x001fe20000800000 */
[----:B------:R-:W0:Y:S01]  /*44c0*/  MUFU.TANH R98, R98 ;  /* 0x0000006200627308 */ /* 0x000e220000002400 */
[----:B------:R-:W-:Y:S01]  /*44d0*/  FMNMX.FTZ R15, R91, R20, !PT ;  /* 0x000000145b0f7209 */ /* 0x000fe20007810000 */
[----:B--2---:R-:W-:Y:S01]  /*44e0*/  FFMA.FTZ R28, R101, UR6, -R24 ;  /* 0x00000006651c7c23 */ /* 0x004fe20008010818 */
[C---:B------:R-:W-:Y:S02]  /*44f0*/  ISETP.GT.AND P1, PT, R95.reuse, 0x69, PT ;  /* 0x000000695f00780c */ /* 0x040fe40003f24270 */
[----:B-1----:R-:W-:Y:S02]  /*4500*/  FSEL R62, R96, -INF , P2 ;  /* 0xff800000603e7808 */ /* 0x002fe40001000000 */
[----:B------:R-:W-:Y:S01]  /*4510*/  FMNMX.FTZ R15, R88, R15, !PT ;  /* 0x0000000f580f7209 */ /* 0x000fe20007810000 */
[----:B------:R-:W-:Y:S01]  /*4520*/  MUFU.TANH R92, R92 ;  /* 0x0000005c005c7308 */ /* 0x000fe20000002400 */
[----:B------:R-:W-:-:S02]  /*4530*/  ISETP.GT.AND P2, PT, R95, 0x70, PT ;  /* 0x000000705f00780c */ /* 0x000fc40003f44270 */
[----:B------:R-:W-:Y:S02]  /*4540*/  FSEL R60, R100, -INF , P1 ;  /* 0xff800000643c7808 */ /* 0x000fe40000800000 */
[----:B------:R-:W-:Y:S02]  /*4550*/  CS2R R100, SRZ ;  /* 0x0000000000647805 */ /* 0x000fe4000001ff00 */
[----:B------:R-:W-:Y:S02]  /*4560*/  FMNMX.FTZ R15, R62, R15, !PT ;  /* 0x0000000f3e0f7209 */ /* 0x000fe40007810000 */
[----:B------:R-:W-:Y:S01]  /*4570*/  ISETP.GT.AND P1, PT, R95, 0x71, PT ;  /* 0x000000715f00780c */ /* 0x000fe20003f24270 */
[----:B------:R1:W-:Y:S01]  /*4580*/  MUFU.EX2 R20, R69 ;  /* 0x0000004500147308 */ /* 0x0003e20000000800 */
[----:B------:R-:W-:Y:S02]  /*4590*/  FSEL R61, R102, -INF , P2 ;  /* 0xff800000663d7808 */ /* 0x000fe40001000000 */
[----:B------:R-:W-:-:S02]  /*45a0*/  CS2R R102, SRZ ;  /* 0x0000000000667805 */ /* 0x000fc4000001ff00 */
[----:B------:R-:W-:Y:S01]  /*45b0*/  FMNMX.FTZ R40, R60, R15, !PT ;  /* 0x0000000f3c287209 */ /* 0x000fe20007810000 */
[----:B------:R-:W-:Y:S01]  /*45c0*/  FFMA.FTZ R15, R47, UR6, -R24 ;  /* 0x000000062f0f7c23 */ /* 0x000fe20008010818 */
[----:B------:R-:W-:Y:S02]  /*45d0*/  ISETP.GT.AND P2, PT, R95, 0x78, PT ;  /* 0x000000785f00780c */ /* 0x000fe40003f44270 */
[----:B------:R-:W-:Y:S01]  /*45e0*/  FSEL R63, R104, -INF , P1 ;  /* 0xff800000683f7808 */ /* 0x000fe20000800000 */
[----:B------:R-:W2:Y:S01]  /*45f0*/  MUFU.TANH R84, R84 ;  /* 0x0000005400547308 */ /* 0x000ea20000002400 */
[----:B------:R-:W-:Y:S02]  /*4600*/  FMNMX.FTZ R40, R61, R40, !PT ;  /* 0x000000283d287209 */ /* 0x000fe40007810000 */
[----:B------:R-:W-:Y:S02]  /*4610*/  ISETP.GT.AND P1, PT, R95, 0x79, PT ;  /* 0x000000795f00780c */ /* 0x000fe40003f24270 */
[----:B------:R-:W-:-:S02]  /*4620*/  FSEL R51, R106, -INF , P2 ;  /* 0xff8000006a337808 */ /* 0x000fc40001000000 */
[----:B------:R-:W-:Y:S01]  /*4630*/  FMNMX.FTZ R40, R63, R40, !PT ;  /* 0x000000283f287209 */ /* 0x000fe20007810000 */
[----:B------:R4:W-:Y:S01]  /*4640*/  MUFU.EX2 R9, R11 ;  /* 0x0000000b00097308 */ /* 0x0009e20000000800 */
[----:B------:R-:W-:Y:S02]  /*4650*/  ISETP.GT.AND P2, PT, R95, 0x80, PT ;  /* 0x000000805f00780c */ /* 0x000fe40003f44270 */
[----:B------:R-:W-:Y:S02]  /*4660*/  FSEL R68, R107, -INF , P1 ;  /* 0xff8000006b447808 */ /* 0x000fe40000800000 */
[----:B------:R-:W-:Y:S02]  /*4670*/  CS2R R106, SRZ ;  /* 0x00000000006a7805 */ /* 0x000fe4000001ff00 */
[----:B------:R-:W-:Y:S02]  /*4680*/  FMNMX.FTZ R47, R51, R40, !PT ;  /* 0x00000028332f7209 */ /* 0x000fe40007810000 */
[----:B------:R-:W-:Y:S01]  /*4690*/  ISETP.GT.AND P1, PT, R95, 0x81, PT ;  /* 0x000000815f00780c */ /* 0x000fe20003f24270 */
[----:B------:R-:W5:Y:S01]  /*46a0*/  MUFU.TANH R94, R94 ;  /* 0x0000005e005e7308 */ /* 0x000f620000002400 */
[----:B-1----:R-:W-:Y:S01]  /*46b0*/  FSEL R69, R108, -INF , P2 ;  /* 0xff8000006c457808 */ /* 0x002fe20001000000 */
[----:B----4-:R-:W-:Y:S01]  /*46c0*/  FFMA.FTZ R11, R74, UR6, -R24 ;  /* 0x000000064a0b7c23 */ /* 0x010fe20008010818 */
[----:B------:R-:W-:-:S02]  /*46d0*/  FMNMX.FTZ R40, R68, R47, !PT ;  /* 0x0000002f44287209 */ /* 0x000fc40007810000 */
[----:B------:R-:W-:Y:S02]  /*46e0*/  ISETP.GT.AND P2, PT, R95, 0x88, PT ;  /* 0x000000885f00780c */ /* 0x000fe40003f44270 */
[----:B------:R-:W-:Y:S01]  /*46f0*/  FSEL R47, R105, -INF , P1 ;  /* 0xff800000692f7808 */ /* 0x000fe20000800000 */
[----:B------:R-:W1:Y:S01]  /*4700*/  MUFU.TANH R86, R86 ;  /* 0x0000005600567308 */ /* 0x000e620000002400 */
[----:B------:R-:W-:Y:S02]  /*4710*/  FMNMX.FTZ R70, R69, R40, !PT ;  /* 0x0000002845467209 */ /* 0x000fe40007810000 */
[----:B------:R-:W-:Y:S02]  /*4720*/  CS2R R104, SRZ ;  /* 0x0000000000687805 */ /* 0x000fe4000001ff00 */
[----:B------:R-:W-:Y:S02]  /*4730*/  ISETP.GT.AND P1, PT, R95, 0x89, PT ;  /* 0x000000895f00780c */ /* 0x000fe40003f24270 */
[----:B---3--:R-:W-:-:S02]  /*4740*/  FSEL R43, R109, -INF , P2 ;  /* 0xff8000006d2b7808 */ /* 0x008fc40001000000 */
[----:B------:R-:W-:Y:S02]  /*4750*/  CS2R R108, SRZ ;  /* 0x00000000006c7805 */ /* 0x000fe4000001ff00 */
[----:B------:R-:W-:Y:S01]  /*4760*/  FMNMX.FTZ R74, R47, R70, !PT ;  /* 0x000000462f4a7209 */ /* 0x000fe20007810000 */
[----:B------:R3:W-:Y:S01]  /*4770*/  MUFU.EX2 R12, R75 ;  /* 0x0000004b000c7308 */ /* 0x0007e20000000800 */
[C---:B------:R-:W-:Y:S02]  /*4780*/  ISETP.GT.AND P2, PT, R95.reuse, 0x90, PT ;  /* 0x000000905f00780c */ /* 0x040fe40003f44270 */
[----:B0-----:R-:W-:Y:S02]  /*4790*/  FSEL R70, R98, -INF , P1 ;  /* 0xff80000062467808 */ /* 0x001fe40000800000 */
[----:B------:R-:W-:Y:S02]  /*47a0*/  CS2R R98, SRZ ;  /* 0x0000000000627805 */ /* 0x000fe4000001ff00 */
[----:B------:R-:W-:Y:S01]  /*47b0*/  ISETP.GT.AND P1, PT, R95, 0x91, PT ;  /* 0x000000915f00780c */ /* 0x000fe20003f24270 */
[----:B------:R0:W-:Y:S01]  /*47c0*/  MUFU.EX2 R14, R71 ;  /* 0x00000047000e7308 */ /* 0x0001e20000000800 */
[----:B---3--:R-:W-:-:S02]  /*47d0*/  FMNMX.FTZ R75, R43, R74, !PT ;  /* 0x0000004a2b4b7209 */ /* 0x008fc40007810000 */
[----:B--2---:R-:W-:Y:S02]  /*47e0*/  FSEL R74, R84, -INF , P1 ;  /* 0xff800000544a7808 */ /* 0x004fe40000800000 */
[----:B------:R-:W-:-:S03]  /*47f0*/  ISETP.GT.AND P1, PT, R95, 0x99, PT ;  /* 0x000000995f00780c */ /* 0x000fc60003f24270 */
[----:B------:R5:W-:Y:S01]  /*4800*/  MUFU.EX2 R40, R85 ;  /* 0x0000005500287308 */ /* 0x000be20000000800 */
[----:B0-----:R-:W-:Y:S02]  /*4810*/  FSEL R71, R92, -INF , P2 ;  /* 0xff8000005c477808 */ /* 0x001fe40001000000 */
[----:B------:R-:W-:Y:S02]  /*4820*/  FMNMX.FTZ R92, R70, R75, !PT ;  /* 0x0000004b465c7209 */ /* 0x000fe40007810000 */
[----:B------:R-:W-:Y:S02]  /*4830*/  ISETP.GT.AND P2, PT, R95, 0x98, PT ;  /* 0x000000985f00780c */ /* 0x000fe40003f44270 */
[----:B------:R-:W-:Y:S01]  /*4840*/  FMNMX.FTZ R75, R71, R92, !PT ;  /* 0x0000005c474b7209 */ /* 0x000fe20007810000 */
[----:B------:R0:W-:Y:S01]  /*4850*/  MUFU.EX2 R4, R93 ;  /* 0x0000005d00047308 */ /* 0x0001e20000000800 */
[----:B-----5:R-:W-:Y:S02]  /*4860*/  FSEL R85, R94, -INF , P2 ;  /* 0xff8000005e557808 */ /* 0x020fe40001000000 */
[----:B------:R-:W-:-:S02]  /*4870*/  FMNMX.FTZ R84, R74, R75, !PT ;  /* 0x0000004b4a547209 */ /* 0x000fc40007810000 */
[----:B-1----:R-:W-:Y:S02]  /*4880*/  FSEL R86, R86, -INF , P1 ;  /* 0xff80000056567808 */ /* 0x002fe40000800000 */
[----:B------:R-:W-:Y:S01]  /*4890*/  FMNMX.FTZ R75, R85, R84, !PT ;  /* 0x00000054554b7209 */ /* 0x000fe20007810000 */
[----:B------:R-:W-:-:S01]  /*48a0*/  FFMA.FTZ R84, R46, UR6, -R24 ;  /* 0x000000062e547c23 */ /* 0x000fc20008010818 */
[--C-:B------:R-:W-:Y:S01]  /*48b0*/  FFMA.FTZ R46, R50, UR6, -R24.reuse ;  /* 0x00000006322e7c23 */ /* 0x100fe20008010818 */
[----:B------:R-:W-:-:S01]  /*48c0*/  FFMA.FTZ R50, R66, UR6, -R24 ;  /* 0x0000000642327c23 */ /* 0x000fc20008010818 */
[----:B------:R-:W-:Y:S01]  /*48d0*/  FMNMX.FTZ R92, R86, R75, !PT ;  /* 0x0000004b565c7209 */ /* 0x000fe20007810000 */
[----:B------:R-:W-:-:S01]  /*48e0*/  FFMA.FTZ R75, R54, UR6, -R24 ;  /* 0x00000006364b7c23 */ /* 0x000fc20008010818 */
[--C-:B------:R-:W-:Y:S01]  /*48f0*/  FFMA.FTZ R54, R67, UR6, -R24.reuse ;  /* 0x0000000643367c23 */ /* 0x100fe20008010818 */
[----:B------:R-:W-:Y:S01]  /*4900*/  MUFU.EX2 R25, R25 ;  /* 0x0000001900197308 */ /* 0x000fe20000000800 */
[----:B------:R-:W-:-:S01]  /*4910*/  FFMA.FTZ R24, R26, UR6, -R24 ;  /* 0x000000061a187c23 */ /* 0x000fc20008010818 */
[----:B0-----:R-:W0:Y:S06]  /*4920*/  SHFL.BFLY PT, R93, R92, 0x2, 0x1f ;  /* 0x0c401f005c5d7f89 */ /* 0x001e2c00000e0000 */
[----:B------:R-:W1:Y:S08]  /*4930*/  MUFU.EX2 R28, R28 ;  /* 0x0000001c001c7308 */ /* 0x000e700000000800 */
[----:B------:R-:W-:Y:S08]  /*4940*/  MUFU.EX2 R29, R29 ;  /* 0x0000001d001d7308 */ /* 0x000ff00000000800 */
[----:B------:R-:W2:Y:S01]  /*4950*/  MUFU.EX2 R32, R32 ;  /* 0x0000002000207308 */ /* 0x000ea20000000800 */
[----:B-1----:R-:W-:-:S01]  /*4960*/  FADD.FTZ R96, R25, R28 ;  /* 0x0000001c19607221 */ /* 0x002fc20000010000 */
[----:B0-----:R-:W-:-:S05]  /*4970*/  FMNMX.FTZ R93, R92, R93, !PT ;  /* 0x0000005d5c5d7209 */ /* 0x001fca0007810000 */
[----:B------:R-:W0:Y:S01]  /*4980*/  SHFL.BFLY PT, R66, R93, 0x1, 0x1f ;  /* 0x0c201f005d427f89 */ /* 0x000e2200000e0000 */
[----:B------:R-:W-:Y:S08]  /*4990*/  MUFU.EX2 R33, R33 ;  /* 0x0000002100217308 */ /* 0x000ff00000000800 */
[----:B------:R-:W-:Y:S01]  /*49a0*/  MUFU.EX2 R3, R3 ;  /* 0x0000000300037308 */ /* 0x000fe20000000800 */
[----:B--2---:R-:W-:-:S04]  /*49b0*/  F2FP.SATFINITE.E4M3.F32.PACK_AB_MERGE_C R217, R32, R29, RZ ;  /* 0x0000001d20d9723e */ /* 0x004fc800048070ff */
[----:B------:R-:W-:-:S03]  /*49c0*/  F2FP.SATFINITE.E4M3.F32.PACK_AB_MERGE_C R217, R28, R25, R217 ;  /* 0x000000191cd9723e */ /* 0x000fc600048070d9 */
[----:B------:R-:W1:Y:S01]  /*49d0*/  MUFU.EX2 R6, R6 ;  /* 0x0000000600067308 */ /* 0x000e620000000800 */
[----:B0-----:R-:W-:Y:S01]  /*49e0*/  FMNMX.FTZ R121, R93, R66, !PT ;  /* 0x000000425d797209 */ /* 0x001fe20007810000 */
[----:B------:R-:W-:-:S06]  /*49f0*/  IMAD.U32 R66, RZ, RZ, UR6 ;  /* 0x00000006ff427e24 */ /* 0x000fcc000f8e00ff */
[----:B------:R-:W-:Y:S01]  /*4a00*/  MUFU.EX2 R8, R8 ;  /* 0x0000000800087308 */ /* 0x000fe20000000800 */
[C---:B------:R-:W-:Y:S01]  /*4a10*/  FSETP.NEU.FTZ.AND P1, PT, R121.reuse, -INF , PT ;  /* 0xff8000007900780b */ /* 0x040fe20003f3d000 */
[----:B------:R-:W-:-:S05]  /*4a20*/  FFMA.FTZ R66, R121, R66, -8 ;  /* 0xc100000079427423 */ /* 0x000fca0000010042 */
[----:B------:R-:W-:Y:S01]  /*4a30*/  FSEL R66, R66, RZ, P1 ;  /* 0x000000ff42427208 */ /* 0x000fe20000800000 */
[----:B------:R-:W0:Y:S01]  /*4a40*/  MUFU.EX2 R10, R10 ;  /* 0x0000000a000a7308 */ /* 0x000e220000000800 */
[----:B-1----:R-:W-:Y:S02]  /*4a50*/  F2FP.SATFINITE.E4M3.F32.PACK_AB_MERGE_C R219, R6, R3, RZ ;  /* 0x0000000306db723e */ /* 0x002fe400048070ff */
        /* <DEDUP_REMOVED lines=27> */
[--C-:B------:R-:W-:Y:S01]  /*4c10*/  FFMA.FTZ R89, R89, UR6, -R66.reuse ;  /* 0x0000000659597c23 */ /* 0x100fe20008010842 */
[----:B------:R-:W-:-:S01]  /*4c20*/  FFMA.FTZ R90, R90, UR6, -R66 ;  /* 0x000000065a5a7c23 */ /* 0x000fc20008010842 */
[----:B------:R-:W-:Y:S01]  /*4c30*/  FFMA.FTZ R91, R91, UR6, -R66 ;  /* 0x000000065b5b7c23 */ /* 0x000fe20008010842 */
[----:B0-----:R-:W-:Y:S01]  /*4c40*/  F2FP.SATFINITE.E4M3.F32.PACK_AB_MERGE_C R213, R10, R7, RZ ;  /* 0x000000070ad5723e */ /* 0x001fe200048070ff */
[----:B------:R-:W0:Y:S01]  /*4c50*/  MUFU.EX2 R92, R92 ;  /* 0x0000005c005c7308 */ /* 0x000e220000000800 */
[----:B-1----:R-:W-:-:S01]  /*4c60*/  FADD.FTZ R94, R44, R45 ;  /* 0x0000002d2c5e7221 */ /* 0x002fc20000010000 */
[--C-:B------:R-:W-:Y:S01]  /*4c70*/  FFMA.FTZ R88, R88, UR6, -R66.reuse ;  /* 0x0000000658587c23 */ /* 0x100fe20008010842 */
[----:B------:R-:W-:-:S01]  /*4c80*/  FFMA.FTZ R62, R62, UR6, -R66 ;  /* 0x000000063e3e7c23 */ /* 0x000fc20008010842 */
[--C-:B------:R-:W-:Y:S01]  /*4c90*/  FFMA.FTZ R61, R61, UR6, -R66.reuse ;  /* 0x000000063d3d7c23 */ /* 0x100fe20008010842 */
[----:B------:R-:W-:-:S01]  /*4ca0*/  FFMA.FTZ R63, R63, UR6, -R66 ;  /* 0x000000063f3f7c23 */ /* 0x000fc20008010842 */
[----:B------:R-:W-:Y:S01]  /*4cb0*/  FFMA.FTZ R51, R51, UR6, -R66 ;  /* 0x0000000633337c23 */ /* 0x000fe20008010842 */
[----:B------:R-:W-:Y:S01]  /*4cc0*/  F2FP.SATFINITE.E4M3.F32.PACK_AB_MERGE_C R219, R4, R33, R219 ;  /* 0x0000002104db723e */ /* 0x000fe200048070db */
[----:B------:R-:W1:Y:S01]  /*4cd0*/  MUFU.EX2 R36, R36 ;  /* 0x0000002400247308 */ /* 0x000e620000000800 */
[----:B--2---:R-:W-:-:S01]  /*4ce0*/  FADD.FTZ R59, R67, R94 ;  /* 0x0000005e433b7221 */ /* 0x004fc20000010000 */
[--C-:B------:R-:W-:Y:S01]  /*4cf0*/  FFMA.FTZ R68, R68, UR6, -R66.reuse ;  /* 0x0000000644447c23 */ /* 0x100fe20008010842 */
[----:B------:R-:W-:-:S01]  /*4d00*/  FFMA.FTZ R69, R69, UR6, -R66 ;  /* 0x0000000645457c23 */ /* 0x000fc20008010842 */
[----:B------:R-:W-:Y:S01]  /*4d10*/  F2FP.SATFINITE.E4M3.F32.PACK_AB_MERGE_C R213, R8, R5, R213 ;  /* 0x0000000508d5723e */ /* 0x000fe200048070d5 */
        /* <DEDUP_REMOVED lines=9> */
[----:B------:R-:W-:-:S02]  /*4db0*/  F2FP.SATFINITE.E4M3.F32.PACK_AB_MERGE_C R216, R92, R67, RZ ;  /* 0x000000435cd8723e */ /* 0x000fc400048070ff */
[----:B------:R-:W-:Y:S01]  /*4dc0*/  MUFU.EX2 R93, R78 ;  /* 0x0000004e005d7308 */ /* 0x000fe20000000800 */
[----:B-1----:R-:W-:-:S01]  /*4dd0*/  FADD.FTZ R2, R36, R59 ;  /* 0x0000003b24027221 */ /* 0x002fc20000010000 */
[----:B------:R-:W-:Y:S02]  /*4de0*/  F2FP.SATFINITE.E4M3.F32.PACK_AB_MERGE_C R216, R45, R44, R216 ;  /* 0x0000002c2dd8723e */ /* 0x000fe400048070d8 */
[----:B------:R-:W-:-:S04]  /*4df0*/  CS2R R44, SRZ ;  /* 0x00000000002c7805 */ /* 0x000fc8000001ff00 */
[----:B------:R0:W-:Y:S01]  /*4e00*/  MUFU.EX2 R78, R77 ;  /* 0x0000004d004e7308 */ /* 0x0001e20000000800 */
[----:B--2---:R-:W-:-:S07]  /*4e10*/  FADD.FTZ R59, R37, R2 ;  /* 0x00000002253b7221 */ /* 0x004fce0000010000 */
[----:B------:R-:W1:Y:S01]  /*4e20*/  MUFU.EX2 R52, R52 ;  /* 0x0000003400347308 */ /* 0x000e620000000800 */
[----:B0-----:R-:W-:-:S01]  /*4e30*/  FADD.FTZ R77, R29, R96 ;  /* 0x000000601d4d7221 */ /* 0x001fc20000010000 */
[----:B------:R-:W-:-:S03]  /*4e40*/  CS2R R96, SRZ ;  /* 0x0000000000607805 */ /* 0x000fc6000001ff00 */
[----:B------:R-:W-:-:S03]  /*4e50*/  FADD.FTZ R94, R32, R77 ;  /* 0x0000004d205e7221 */ /* 0x000fc60000010000 */
[----:B------:R-:W0:Y:S01]  /*4e60*/  MUFU.EX2 R53, R53 ;  /* 0x0000003500357308 */ /* 0x000e220000000800 */
[----:B------:R-:W-:-:S04]  /*4e70*/  FADD.FTZ R77, R33, R94 ;  /* 0x0000005e214d7221 */ /* 0x000fc80000010000 */
[----:B------:R-:W-:-:S03]  /*4e80*/  FADD.FTZ R94, R4, R77 ;  /* 0x0000004d045e7221 */ /* 0x000fc60000010000 */
[----:B------:R-:W2:Y:S01]  /*4e90*/  MUFU.EX2 R76, R76 ;  /* 0x0000004c004c7308 */ /* 0x000ea20000000800 */
[----:B------:R-:W-:-:S01]  /*4ea0*/  FADD.FTZ R77, R3, R94 ;  /* 0x0000005e034d7221 */ /* 0x000fc20000010000 */
[----:B-1----:R-:W-:Y:S01]  /*4eb0*/  FADD.FTZ R2, R52, R59 ;  /* 0x0000003b34027221 */ /* 0x002fe20000010000 */
[----:B------:R-:W-:Y:S02]  /*4ec0*/  CS2R R94, SRZ ;  /* 0x00000000005e7805 */ /* 0x000fe4000001ff00 */
[----:B------:R-:W-:-:S03]  /*4ed0*/  FADD.FTZ R26, R6, R77 ;  /* 0x0000004d061a7221 */ /* 0x000fc60000010000 */
[----:B------:R-:W1:Y:S01]  /*4ee0*/  MUFU.EX2 R80, R80 ;  /* 0x0000005000507308 */ /* 0x000e620000000800 */
[----:B0-----:R-:W-:-:S01]  /*4ef0*/  FADD.FTZ R77, R53, R2 ;  /* 0x00000002354d7221 */ /* 0x001fc20000010000 */
[----:B------:R-:W-:Y:S02]  /*4f00*/  F2FP.SATFINITE.E4M3.F32.PACK_AB_MERGE_C R218, R53, R52, RZ ;  /* 0x0000003435da723e */ /* 0x000fe400048070ff */
[----:B------:R-:W-:Y:S02]  /*4f10*/  CS2R R52, SRZ ;  /* 0x0000000000347805 */ /* 0x000fe4000001ff00 */
[----:B------:R-:W-:Y:S02]  /*4f20*/  F2FP.SATFINITE.E4M3.F32.PACK_AB_MERGE_C R218, R37, R36, R218 ;  /* 0x0000002425da723e */ /* 0x000fe400048070da */
[----:B------:R-:W-:Y:S01]  /*4f30*/  CS2R R36, SRZ ;  /* 0x0000000000247805 */ /* 0x000fe2000001ff00 */
[----:B------:R-:W0:Y:S01]  /*4f40*/  MUFU.EX2 R81, R81 ;  /* 0x0000005100517308 */ /* 0x000e220000000800 */
[----:B--2---:R-:W-:-:S04]  /*4f50*/  FADD.FTZ R2, R76, R77 ;  /* 0x0000004d4c027221 */ /* 0x004fc80000010000 */
[----:B------:R-:W-:-:S03]  /*4f60*/  FADD.FTZ R77, R93, R2 ;  /* 0x000000025d4d7221 */ /* 0x000fc60000010000 */
[----:B------:R2:W-:Y:S01]  /*4f70*/  MUFU.EX2 R82, R87 ;  /* 0x0000005700527308 */ /* 0x0005e20000000800 */
[----:B-1----:R-:W-:-:S07]  /*4f80*/  FADD.FTZ R2, R80, R77 ;  /* 0x0000004d50027221 */ /* 0x002fce0000010000 */
[----:B------:R-:W1:Y:S01]  /*4f90*/  MUFU.EX2 R48, R48 ;  /* 0x0000003000307308 */ /* 0x000e620000000800 */
[----:B--2---:R-:W-:-:S01]  /*4fa0*/  FADD.FTZ R87, R5, R26 ;  /* 0x0000001a05577221 */ /* 0x004fc20000010000 */
[C---:B0-----:R-:W-:Y:S01]  /*4fb0*/  FADD.FTZ R77, R81.reuse, R2 ;  /* 0x00000002514d7221 */ /* 0x041fe20000010000 */
[----:B------:R-:W-:Y:S02]  /*4fc0*/  F2FP.SATFINITE.E4M3.F32.PACK_AB_MERGE_C R212, R81, R80, RZ ;  /* 0x0000005051d4723e */ /* 0x000fe400048070ff */
[----:B------:R-:W-:Y:S01]  /*4fd0*/  CS2R R80, SRZ ;  /* 0x0000000000507805 */ /* 0x000fe2000001ff00 */
[----:B------:R-:W-:-:S01]  /*4fe0*/  FADD.FTZ R26, R8, R87 ;  /* 0x00000057081a7221 */ /* 0x000fc20000010000 */
[----:B------:R-:W-:Y:S01]  /*4ff0*/  F2FP.SATFINITE.E4M3.F32.PACK_AB_MERGE_C R212, R93, R76, R212 ;  /* 0x0000004c5dd4723e */ /* 0x000fe200048070d4 */
[----:B------:R-:W0:Y:S02]  /*5000*/  MUFU.EX2 R83, R83 ;  /* 0x0000005300537308 */ /* 0x000e240000000800 */
[----:B------:R-:W-:-:S01]  /*5010*/  FADD.FTZ R87, R7, R26 ;  /* 0x0000001a07577221 */ /* 0x000fc20000010000 */
[----:B------:R-:W-:-:S03]  /*5020*/  CS2R R92, SRZ ;  /* 0x00000000005c7805 */ /* 0x000fc6000001ff00 */
[----:B------:R-:W-:Y:S02]  /*5030*/  FADD.FTZ R26, R10, R87 ;  /* 0x000000570a1a7221 */ /* 0x000fe40000010000 */
[----:B------:R-:W-:Y:S02]  /*5040*/  MUFU.EX2 R11, R11 ;  /* 0x0000000b000b7308 */ /* 0x000fe40000000800 */
[----:B------:R-:W-:-:S01]  /*5050*/  FADD.FTZ R87, R9, R26 ;  /* 0x0000001a09577221 */ /* 0x000fc20000010000 */
[----:B-1----:R-:W-:-:S05]  /*5060*/  FADD.FTZ R26, R48, R77 ;  /* 0x0000004d301a7221 */ /* 0x002fca0000010000 */
[----:B------:R-:W1:Y:S01]  /*5070*/  MUFU.EX2 R72, R72 ;  /* 0x0000004800487308 */ /* 0x000e620000000800 */
[----:B0-----:R-:W-:-:S07]  /*5080*/  FADD.FTZ R77, R83, R26 ;  /* 0x0000001a534d7221 */ /* 0x001fce0000010000 */
[----:B------:R-:W0:Y:S08]  /*5090*/  MUFU.EX2 R79, R79 ;  /* 0x0000004f004f7308 */ /* 0x000e300000000800 */
[----:B------:R-:W-:Y:S01]  /*50a0*/  MUFU.EX2 R13, R13 ;  /* 0x0000000d000d7308 */ /* 0x000fe20000000800 */
[----:B-1----:R-:W-:-:S01]  /*50b0*/  FADD.FTZ R26, R72, R77 ;  /* 0x0000004d481a7221 */ /* 0x002fc20000010000 */
[----:B------:R-:W-:-:S06]  /*50c0*/  CS2R R76, SRZ ;  /* 0x00000000004c7805 */ /* 0x000fcc000001ff00 */
[----:B------:R-:W1:Y:S01]  /*50d0*/  MUFU.EX2 R73, R73 ;  /* 0x0000004900497308 */ /* 0x000e620000000800 */
[----:B0-----:R-:W-:-:S01]  /*50e0*/  FADD.FTZ R26, R79, R26 ;  /* 0x0000001a4f1a7221 */ /* 0x001fc20000010000 */
[----:B------:R-:W-:-:S04]  /*50f0*/  F2FP.SATFINITE.E4M3.F32.PACK_AB_MERGE_C R72, R79, R72, RZ ;  /* 0x000000484f48723e */ /* 0x000fc800048070ff */
[----:B------:R-:W-:Y:S02]  /*5100*/  F2FP.SATFINITE.E4M3.F32.PACK_AB_MERGE_C R214, R83, R48, R72 ;  /* 0x0000003053d6723e */ /* 0x000fe40004807048 */
[----:B------:R0:W-:Y:S08]  /*5110*/  MUFU.EX2 R59, R60 ;  /* 0x0000003c003b7308 */ /* 0x0001f00000000800 */
[----:B------:R-:W2:Y:S01]  /*5120*/  MUFU.EX2 R21, R21 ;  /* 0x0000001500157308 */ /* 0x000ea20000000800 */
[----:B0-----:R-:W-:-:S01]  /*5130*/  FADD.FTZ R60, R12, R87 ;  /* 0x000000570c3c7221 */ /* 0x001fc20000010000 */
[----:B-1----:R-:W-:-:S03]  /*5140*/  FADD.FTZ R3, R73, R26 ;  /* 0x0000001a49037221 */ /* 0x002fc60000010000 */
[----:B------:R-:W-:Y:S01]  /*5150*/  FADD.FTZ R87, R11, R60 ;  /* 0x0000003c0b577221 */ /* 0x000fe20000010000 */
[----:B------:R-:W-:-:S01]  /*5160*/  FADD.FTZ R6, R78, R3 ;  /* 0x000000034e067221 */ /* 0x000fc20000010000 */
[C---:B------:R-:W-:Y:S01]  /*5170*/  F2FP.SATFINITE.E4M3.F32.PACK_AB_MERGE_C R11, R14.reuse, R11, RZ ;  /* 0x0000000b0e0b723e */ /* 0x040fe200048070ff */
[----:B------:R-:W0:Y:S01]  /*5180*/  MUFU.EX2 R57, R57 ;  /* 0x0000003900397308 */ /* 0x000e220000000800 */
[----:B------:R-:W-:-:S01]  /*5190*/  FADD.FTZ R32, R14, R87 ;  /* 0x000000570e207221 */ /* 0x000fc20000010000 */
[----:B------:R-:W-:Y:S02]  /*51a0*/  CS2R R86, SRZ ;  /* 0x0000000000567805 */ /* 0x000fe4000001ff00 */
[----:B------:R-:W-:Y:S01]  /*51b0*/  F2FP.SATFINITE.E4M3.F32.PACK_AB_MERGE_C R215, R12, R9, R11 ;  /* 0x000000090cd7723e */ /* 0x000fe2000480700b */
[----:B------:R-:W-:Y:S01]  /*51c0*/  FADD.FTZ R29, R13, R32 ;  /* 0x000000200d1d7221 */ /* 0x000fe20000010000 */
[----:B------:R-:W-:Y:S02]  /*51d0*/  CS2R R32, SRZ ;  /* 0x0000000000207805 */ /* 0x000fe4000001ff00 */
[----:B------:R-:W1:Y:S01]  /*51e0*/  MUFU.EX2 R56, R56 ;  /* 0x0000003800387308 */ /* 0x000e620000000800 */
[----:B------:R-:W-:-:S04]  /*51f0*/  FADD.FTZ R26, R20, R29 ;  /* 0x0000001d141a7221 */ /* 0x000fc80000010000 */
[----:B--2---:R-:W-:-:S03]  /*5200*/  FADD.FTZ R29, R21, R26 ;  /* 0x0000001a151d7221 */ /* 0x004fc60000010000 */
[----:B------:R-:W2:Y:S01]  /*5210*/  MUFU.EX2 R58, R58 ;  /* 0x0000003a003a7308 */ /* 0x000ea20000000800 */
[----:B0-----:R-:W-:-:S07]  /*5220*/  FADD.FTZ R3, R57, R6 ;  /* 0x0000000639037221 */ /* 0x001fce0000010000 */
[----:B------:R-:W0:Y:S01]  /*5230*/  MUFU.EX2 R15, R15 ;  /* 0x0000000f000f7308 */ /* 0x000e220000000800 */
[----:B-1----:R-:W-:-:S01]  /*5240*/  FADD.FTZ R26, R56, R29 ;  /* 0x0000001d381a7221 */ /* 0x002fc20000010000 */
[----:B------:R-:W-:Y:S02]  /*5250*/  F2FP.SATFINITE.E4M3.F32.PACK_AB_MERGE_C R21, R56, R21, RZ ;  /* 0x000000153815723e */ /* 0x000fe400048070ff */
[----:B------:R-:W-:Y:S02]  /*5260*/  CS2R R28, SRZ ;  /* 0x00000000001c7805 */ /* 0x000fe4000001ff00 */
[----:B------:R-:W-:Y:S02]  /*5270*/  F2FP.SATFINITE.E4M3.F32.PACK_AB_MERGE_C R209, R20, R13, R21 ;  /* 0x0000000d14d1723e */ /* 0x000fe40004807015 */
[----:B------:R-:W1:Y:S01]  /*5280*/  MUFU.EX2 R49, R49 ;  /* 0x0000003100317308 */ /* 0x000e620000000800 */
[----:B--2---:R-:W-:-:S01]  /*5290*/  FADD.FTZ R10, R58, R3 ;  /* 0x000000033a0a7221 */ /* 0x004fc20000010000 */
[----:B------:R-:W-:-:S04]  /*52a0*/  F2FP.SATFINITE.E4M3.F32.PACK_AB_MERGE_C R57, R58, R57, RZ ;  /* 0x000000393a39723e */ /* 0x000fc800048070ff */
[----:B------:R-:W-:Y:S02]  /*52b0*/  F2FP.SATFINITE.E4M3.F32.PACK_AB_MERGE_C R208, R78, R73, R57 ;  /* 0x000000494ed0723e */ /* 0x000fe40004807039 */
[----:B------:R-:W-:Y:S01]  /*52c0*/  CS2R R78, SRZ ;  /* 0x00000000004e7805 */ /* 0x000fe2000001ff00 */
[----:B------:R-:W2:Y:S01]  /*52d0*/  MUFU.EX2 R42, R42 ;  /* 0x0000002a002a7308 */ /* 0x000ea20000000800 */
[----:B0-----:R-:W-:-:S01]  /*52e0*/  FADD.FTZ R7, R15, R26 ;  /* 0x0000001a0f077221 */ /* 0x001fc20000010000 */
[----:B------:R-:W-:Y:S02]  /*52f0*/  CS2R R72, SRZ ;  /* 0x0000000000487805 */ /* 0x000fe4000001ff00 */
[----:B------:R-:W-:Y:S01]  /*5300*/  CS2R R56, SRZ ;  /* 0x0000000000387805 */ /* 0x000fe2000001ff00 */
[----:B------:R-:W-:-:S03]  /*5310*/  FADD.FTZ R7, R40, R7 ;  /* 0x0000000728077221 */ /* 0x000fc60000010000 */
[----:B------:R-:W0:Y:S01]  /*5320*/  MUFU.EX2 R89, R89 ;  /* 0x0000005900597308 */ /* 0x000e220000000800 */
[----:B-1----:R-:W-:-:S04]  /*5330*/  FADD.FTZ R3, R49, R10 ;  /* 0x0000000a31037221 */ /* 0x002fc80000010000 */
[----:B------:R-:W-:-:S03]  /*5340*/  FADD.FTZ R10, R82, R3 ;  /* 0x00000003520a7221 */ /* 0x000fc60000010000 */
        /* <DEDUP_REMOVED lines=8> */
[----:B------:R-:W-:Y:S01]  /*53d0*/  CS2R R40, SRZ ;  /* 0x0000000000287805 */ /* 0x000fe2000001ff00 */
        /* <DEDUP_REMOVED lines=32> */
[----:B------:R1:W3:Y:S01]  /*55e0*/  MUFU.EX2 R2, R63 ;  /* 0x0000003f00027308 */ /* 0x0002e20000000800 */
[----:B--2---:R-:W-:-:S07]  /*55f0*/  FADD.FTZ R3, R61, R4 ;  /* 0x000000043d037221 */ /* 0x004fce0000010000 */
[----:B------:R-:W2:Y:S01]  /*5600*/  MUFU.EX2 R50, R50 ;  /* 0x0000003200327308 */ /* 0x000ea20000000800 */
[----:B0-----:R-:W-:-:S01]  /*5610*/  FADD.FTZ R5, R75, R8 ;  /* 0x000000084b057221 */ /* 0x001fc20000010000 */
[----:B-1----:R-:W-:-:S06]  /*5620*/  CS2R R62, SRZ ;  /* 0x00000000003e7805 */ /* 0x002fcc000001ff00 */
[----:B------:R-:W0:Y:S01]  /*5630*/  MUFU.EX2 R51, R51 ;  /* 0x0000003300337308 */ /* 0x000e220000000800 */
[----:B---3--:R-:W-:-:S07]  /*5640*/  FADD.FTZ R4, R2, R3 ;  /* 0x0000000302047221 */ /* 0x008fce0000010000 */
        /* <DEDUP_REMOVED lines=16> */
[----:B------:R0:W3:Y:S01]  /*5750*/  MUFU.EX2 R6, R47 ;  /* 0x0000002f00067308 */ /* 0x0000e20000000800 */
[----:B-1----:R-:W-:-:S07]  /*5760*/  FADD.FTZ R3, R69, R68 ;  /* 0x0000004445037221 */ /* 0x002fce0000010000 */
[----:B------:R-:W1:Y:S01]  /*5770*/  MUFU.EX2 R64, R64 ;  /* 0x0000004000407308 */ /* 0x000e620000000800 */
[----:B--2---:R-:W-:-:S01]  /*5780*/  FADD.FTZ R5, R65, R4 ;  /* 0x0000000441057221 */ /* 0x004fc20000010000 */
[----:B0-----:R-:W-:-:S06]  /*5790*/  CS2R R46, SRZ ;  /* 0x00000000002e7805 */ /* 0x001fcc000001ff00 */
[----:B------:R-:W0:Y:S01]  /*57a0*/  MUFU.EX2 R43, R43 ;  /* 0x0000002b002b7308 */ /* 0x000e220000000800 */
[----:B---3--:R-:W-:-:S07]  /*57b0*/  FADD.FTZ R4, R6, R3 ;  /* 0x0000000306047221 */ /* 0x008fce0000010000 */
[----:B------:R-:W2:Y:S01]  /*57c0*/  MUFU.EX2 R39, R39 ;  /* 0x0000002700277308 */ /* 0x000ea20000000800 */
[----:B-1----:R-:W-:-:S07]  /*57d0*/  FADD.FTZ R8, R64, R5 ;  /* 0x0000000540087221 */ /* 0x002fce0000010000 */
[----:B------:R-:W1:Y:S01]  /*57e0*/  MUFU.EX2 R70, R70 ;  /* 0x0000004600467308 */ /* 0x000e620000000800 */
[----:B0-----:R-:W-:-:S07]  /*57f0*/  FADD.FTZ R5, R43, R4 ;  /* 0x000000042b057221 */ /* 0x001fce0000010000 */
[----:B------:R-:W0:Y:S01]  /*5800*/  MUFU.EX2 R35, R35 ;  /* 0x0000002300237308 */ /* 0x000e220000000800 */
[----:B--2---:R-:W-:-:S01]  /*5810*/  FADD.FTZ R8, R39, R8 ;  /* 0x0000000827087221 */ /* 0x004fc20000010000 */
[----:B------:R-:W-:-:S04]  /*5820*/  F2FP.SATFINITE.E4M3.F32.PACK_AB_MERGE_C R64, R39, R64, RZ ;  /* 0x000000402740723e */ /* 0x000fc800048070ff */
[----:B------:R-:W-:Y:S02]  /*5830*/  F2FP.SATFINITE.E4M3.F32.PACK_AB_MERGE_C R201, R65, R54, R64 ;  /* 0x0000003641c9723e */ /* 0x000fe40004807040 */
[----:B------:R-:W-:Y:S01]  /*5840*/  CS2R R64, SRZ ;  /* 0x0000000000407805 */ /* 0x000fe2000001ff00 */
[----:B------:R-:W2:Y:S01]  /*5850*/  MUFU.EX2 R71, R71 ;  /* 0x0000004700477308 */ /* 0x000ea20000000800 */
[C---:B-1----:R-:W-:Y:S01]  /*5860*/  F2FP.SATFINITE.E4M3.F32.PACK_AB_MERGE_C R43, R70.reuse, R43, RZ ;  /* 0x0000002b462b723e */ /* 0x042fe200048070ff */
[----:B------:R-:W-:Y:S01]  /*5870*/  FADD.FTZ R70, R70, R5 ;  /* 0x0000000546467221 */ /* 0x000fe20000010000 */
[----:B------:R-:W-:Y:S02]  /*5880*/  CS2R R54, SRZ ;  /* 0x0000000000367805 */ /* 0x000fe4000001ff00 */
[----:B------:R-:W-:Y:S02]  /*5890*/  F2FP.SATFINITE.E4M3.F32.PACK_AB_MERGE_C R200, R6, R69, R43 ;  /* 0x0000004506c8723e */ /* 0x000fe4000480702b */
[----:B------:R-:W-:-:S02]  /*58a0*/  CS2R R68, SRZ ;  /* 0x0000000000447805 */ /* 0x000fc4000001ff00 */
[----:B------:R-:W-:Y:S01]  /*58b0*/  CS2R R42, SRZ ;  /* 0x00000000002a7805 */ /* 0x000fe2000001ff00 */
[----:B------:R-:W1:Y:S01]  /*58c0*/  MUFU.EX2 R34, R34 ;  /* 0x0000002200227308 */ /* 0x000e620000000800 */
[----:B0-----:R-:W-:-:S07]  /*58d0*/  FADD.FTZ R7, R35, R8 ;  /* 0x0000000823077221 */ /* 0x001fce0000010000 */
[----:B------:R-:W0:Y:S01]  /*58e0*/  MUFU.EX2 R74, R74 ;  /* 0x0000004a004a7308 */ /* 0x000e220000000800 */
[----:B--2---:R-:W-:-:S07]  /*58f0*/  FADD.FTZ R5, R71, R70 ;  /* 0x0000004647057221 */ /* 0x004fce0000010000 */
[----:B------:R-:W-:Y:S01]  /*5900*/  MUFU.EX2 R38, R38 ;  /* 0x0000002600267308 */ /* 0x000fe20000000800 */
[----:B-1----:R-:W-:-:S07]  /*5910*/  FADD.FTZ R7, R34, R7 ;  /* 0x0000000722077221 */ /* 0x002fce0000010000 */
[----:B------:R1:W2:Y:S01]  /*5920*/  MUFU.EX2 R3, R24 ;  /* 0x0000001800037308 */ /* 0x0002a20000000800 */
[----:B0-----:R-:W-:-:S07]  /*5930*/  FADD.FTZ R2, R74, R5 ;  /* 0x000000054a027221 */ /* 0x001fce0000010000 */
[----:B------:R-:W-:Y:S01]  /*5940*/  MUFU.EX2 R85, R85 ;  /* 0x0000005500557308 */ /* 0x000fe20000000800 */
[----:B-1----:R-:W-:-:S07]  /*5950*/  CS2R R24, SRZ ;  /* 0x0000000000187805 */ /* 0x002fce000001ff00 */
[----:B------:R-:W0:Y:S01]  /*5960*/  MUFU.EX2 R66, R66 ;  /* 0x0000004200427308 */ /* 0x000e220000000800 */
[----:B--2---:R-:W-:Y:S01]  /*5970*/  F2FP.SATFINITE.E4M3.F32.PACK_AB_MERGE_C R5, R3, R38, RZ ;  /* 0x000000260305723e */ /* 0x004fe200048070ff */
[----:B------:R-:W-:-:S03]  /*5980*/  FADD.FTZ R38, R38, R7 ;  /* 0x0000000726267221 */ /* 0x000fc60000010000 */
[----:B------:R-:W-:Y:S02]  /*5990*/  F2FP.SATFINITE.E4M3.F32.PACK_AB_MERGE_C R203, R34, R35, R5 ;  /* 0x0000002322cb723e */ /* 0x000fe40004807005 */
[----:B------:R-:W-:Y:S02]  /*59a0*/  CS2R R34, SRZ ;  /* 0x0000000000227805 */ /* 0x000fe4000001ff00 */
[----:B0-----:R-:W-:Y:S01]  /*59b0*/  F2FP.SATFINITE.E4M3.F32.PACK_AB_MERGE_C R4, R66, R85, RZ ;  /* 0x000000554204723e */ /* 0x001fe200048070ff */
[----:B------:R-:W-:-:S01]  /*59c0*/  FADD.FTZ R85, R85, R2 ;  /* 0x0000000255557221 */ /* 0x000fc20000010000 */
[----:B------:R-:W-:Y:S01]  /*59d0*/  FADD.FTZ R2, R3, R38 ;  /* 0x0000002603027221 */ /* 0x000fe20000010000 */
[----:B------:R-:W-:Y:S02]  /*59e0*/  CS2R R38, SRZ ;  /* 0x0000000000267805 */ /* 0x000fe4000001ff00 */
[----:B------:R-:W-:Y:S01]  /*59f0*/  F2FP.SATFINITE.E4M3.F32.PACK_AB_MERGE_C R202, R74, R71, R4 ;  /* 0x000000474aca723e */ /* 0x000fe20004807004 */
[----:B------:R-:W-:-:S01]  /*5a00*/  FADD.FTZ R3, R66, R85 ;  /* 0x0000005542037221 */ /* 0x000fc20000010000 */
[----:B------:R-:W-:-:S02]  /*5a10*/  CS2R R84, SRZ ;  /* 0x0000000000547805 */ /* 0x000fc4000001ff00 */
        /* <DEDUP_REMOVED lines=9> */
[----:B------:R-:W-:-:S06]  /*5ab0*/  ULDC UR53, c[0x0][0x988] ;  /* 0x0002620000357ab9 */ /* 0x000fcc0000000800 */
.L_x_6061:
[----:B------:R-:W-:Y:S01]  /*5ac0*/  ISETP.NE.AND P2, PT, RZ, UR43, PT ;  /* 0x0000002bff007c0c */ /* 0x000fe2000bf45270 */
[----:B------:R-:W-:-:S04]  /*5ad0*/  UISETP.NE.AND UP0, UPT, UR57, 0x1, UPT ;  /* 0x000000013900788c */ /* 0x000fc8000bf05270 */
[----:B------:R-:W-:-:S04]  /*5ae0*/  USEL UR45, URZ, 0x1, UP0 ;  /* 0x000000013f2d7887 */ /* 0x000fc80008000000 */
[----:B------:R-:W-:-:S04]  /*5af0*/  ULOP3.LUT UR45, UR59, UR45, URZ, 0x3c, !UPT ;  /* 0x0000002d3b2d7292 */ /* 0x000fc8000f8e3c3f */
[----:B------:R-:W-:Y:S08]  /*5b00*/  @P2 BRA `(.L_x_6051) ;  /* 0x0000000000382947 */ /* 0x000ff00003800000 */
[----:B------:R-:W-:Y:S05]  /*5b10*/  @!P0 BRA `(.L_x_6052) ;  /* 0x0000000000048947 */ /* 0x000fea0003800000 */
[----:B------:R-:W-:Y:S01]  /*5b20*/  BPT.TRAP 0x1 ;  /* 0x000000040000795c */ /* 0x000fe20000300000 */
.L_x_6052:
        /* <DEDUP_REMOVED lines=9> */
.L_x_6053:
[----:B-1----:R-:W-:Y:S05]  /*5bc0*/  @P1 BRA `(.L_x_6051) ;  /* 0x0000000000081947 */ /* 0x002fea0003800000 */
[----:B------:R-:W1:Y:S02]  /*5bd0*/  SYNCS.PHASECHK.TRANS64.TRYWAIT P1, [UR6+0x33430], R6 ;  /* 0x03343006ff0075a7 */ /* 0x000e640008020146 */
[----:B-1----:R-:W-:Y:S05]  /*5be0*/  @!P1 BRA `(.L_x_6054) ;  /* 0x00000130008c9947 */ /* 0x002fea0003800000 */
.L_x_6051:
        /* <DEDUP_REMOVED lines=191> */
.L_x_6056:
[----:B------:R-:W-:Y:S01]  /*67e0*/  ULEA UR6, UR57, UR41, 0x3 ;  /* 0x0000002939067291 */ /* 0x000fe2000f8e183f */
[----:B------:R-:W-:-:S05]  /*67f0*/  IMAD.U32 R6, RZ, RZ, UR59 ;  /* 0x0000003bff067e24 */ /* 0x000fca000f8e00ff */
[----:B------:R-:W-:-:S04]  /*6800*/  SHF.L.U32 R6, R6, 0x1f, RZ ;  /* 0x0000001f06067819 */ /* 0x000fc800000006ff */
[----:B------:R0:W1:Y:S01]  /*6810*/  SYNCS.PHASECHK.TRANS64.TRYWAIT P1, [UR6+0x33450], R6 ;  /* 0x03345006ff0075a7 */ /* 0x0000620008020146 */
[----:B------:R-:W-:Y:S05]  /*6820*/  @!P0 BRA `(.L_x_6057) ;  /* 0x0000000000048947 */ /* 0x000fea0003800000 */
[----:B------:R-:W-:Y:S01]  /*6830*/  BPT.TRAP 0x1 ;  /* 0x000000040000795c */ /* 0x000fe20000300000 */
.L_x_6057:
[----:B-1----:R-:W-:Y:S05]  /*6840*/  @P1 BRA `(.L_x_6055) ;  /* 0x0000000000081947 */ /* 0x002fea0003800000 */
[----:B------:R-:W1:Y:S02]  /*6850*/  SYNCS.PHASECHK.TRANS64.TRYWAIT P1, [UR6+0x33450], R6 ;  /* 0x03345006ff0075a7 */ /* 0x000e640008020146 */
[----:B-1----:R-:W-:Y:S05]  /*6860*/  @!P1 BRA `(.L_x_6058) ;  /* 0x0000012400849947 */ /* 0x002fea0003800000 */
.L_x_6055:
        /* <DEDUP_REMOVED lines=36> */
.L_x_6059:
        /* <DEDUP_REMOVED lines=13> */
[----:B0-----:R-:W-:Y:S01]  /*6b80*/  FMUL.FTZ R6, R0, R184 ;  /* 0x000000b800067220 */ /* 0x001fe20000410000 */
[----:B------:R-:W-:-:S02]  /*6b90*/  IMAD.MOV.U32 R160, RZ, RZ, -0x2 ;  /* 0xfffffffeffa07424 */ /* 0x000fc400078e00ff */
[C---:B------:R-:W-:Y:S01]  /*6ba0*/  FMUL.FTZ R14, R0.reuse, R192 ;  /* 0x000000c0000e7220 */ /* 0x040fe20000410000 */
[C---:B------:R-:W-:Y:S01]  /*6bb0*/  FMUL.FTZ R192, R0.reuse, R161 ;  /* 0x000000a100c07220 */ /* 0x040fe20000410000 */
[----:B------:R-:W-:Y:S01]  /*6bc0*/  FMUL.FTZ R7, R0, R185 ;  /* 0x000000b900077220 */ /* 0x000fe20000410000 */
[----:B------:R-:W-:Y:S01]  /*6bd0*/  IMAD.U32 R161, RZ, RZ, UR51 ;  /* 0x00000033ffa17e24 */ /* 0x000fe2000f8e00ff */
[----:B------:R-:W0:Y:S01]  /*6be0*/  MUFU.TANH R6, R6 ;  /* 0x0000000600067308 */ /* 0x000e220000002400 */
[----:B------:R-:W-:Y:S01]  /*6bf0*/  @P1 IMAD.HI.U32 R158, R156, UR6, RZ ;  /* 0x000000069c9e1c27 */ /* 0x000fe2000f8e00ff */
[----:B------:R-:W-:-:S03]  /*6c00*/  @UP0 ULDC UR6, c[0x0][0x450] ;  /* 0x0001140000060ab9 */ /* 0x000fc60000000800 */
[C---:B------:R-:W-:Y:S01]  /*6c10*/  FMUL.FTZ R10, R0.reuse, R188 ;  /* 0x000000bc000a7220 */ /* 0x040fe20000410000 */
[C---:B------:R-:W-:Y:S01]  /*6c20*/  FMUL.FTZ R12, R0.reuse, R190 ;  /* 0x000000be000c7220 */ /* 0x040fe20000410000 */
[C---:B------:R-:W-:Y:S01]  /*6c30*/  FMUL.FTZ R190, R0.reuse, R157 ;  /* 0x0000009d00be7220 */ /* 0x040fe20000410000 */
[----:B------:R-:W-:Y:S01]  /*6c40*/  @P2 SHF.R.U32.HI R156, RZ, UR6, R158 ;  /* 0x00000006ff9c2c19 */ /* 0x000fe2000801169e */
[C---:B------:R-:W-:Y:S01]  /*6c50*/  FMUL.FTZ R158, R0.reuse, R163 ;  /* 0x000000a3009e7220 */ /* 0x040fe20000410000 */
[----:B------:R-:W-:Y:S01]  /*6c60*/  UMOV UR6, 0x1 ;  /* 0x0000000100067882 */ /* 0x000fe20000000000 */
[----:B------:R-:W1:Y:S01]  /*6c70*/  MUFU.TANH R7, R7 ;  /* 0x0000000700077308 */ /* 0x000e620000002400 */
[----:B------:R-:W-:Y:S01]  /*6c80*/  UIMAD UR6, UR58, -0xa0, UR6 ;  /* 0xffffff603a0678a4 */ /* 0x000fe2000f8e0206 */
[----:B------:R-:W2:Y:S01]  /*6c90*/  SHFL.IDX PT, R163, R156, RZ, 0x1c1f ;  /* 0x001c1fff9ca37589 */ /* 0x000ea200000e0000 */
[C---:B------:R-:W-:Y:S01]  /*6ca0*/  FMUL.FTZ R157, R0.reuse, R162 ;  /* 0x000000a2009d7220 */ /* 0x040fe20000410000 */
[C---:B------:R-:W-:Y:S01]  /*6cb0*/  FMUL.FTZ R188, R0.reuse, R177 ;  /* 0x000000b100bc7220 */ /* 0x040fe20000410000 */
[C---:B------:R-:W-:Y:S01]  /*6cc0*/  FMUL.FTZ R177, R0.reuse, R178 ;  /* 0x000000b200b17220 */ /* 0x040fe20000410000 */
[C---:B------:R-:W-:Y:S01]  /*6cd0*/  FMUL.FTZ R178, R0.reuse, R179 ;  /* 0x000000b300b27220 */ /* 0x040fe20000410000 */
[----:B------:R-:W-:Y:S01]  /*6ce0*/  IMAD R160, R17, R160, UR6 ;  /* 0x0000000611a07e24 */ /* 0x000fe2000f8e02a0 */
[----:B------:R-:W3:Y:S01]  /*6cf0*/  MUFU.TANH R10, R10 ;  /* 0x0000000a000a7308 */ /* 0x000ee20000002400 */
[C---:B------:R-:W-:Y:S01]  /*6d00*/  FMUL.FTZ R179, R0.reuse, R180 ;  /* 0x000000b400b37220 */ /* 0x040fe20000410000 */
[C---:B------:R-:W-:Y:S01]  /*6d10*/  FMUL.FTZ R180, R0.reuse, R181 ;  /* 0x000000b500b47220 */ /* 0x040fe20000410000 */
[C---:B------:R-:W-:Y:S01]  /*6d20*/  FMUL.FTZ R184, R0.reuse, R196 ;  /* 0x000000c400b87220 */ /* 0x040fe20000410000 */
[----:B------:R-:W-:Y:S01]  /*6d30*/  IADD3 R160, -R161, UR50, R160 ;  /* 0x00000032a1a07c10 */ /* 0x000fe2000fffe1a0 */
        /* <DEDUP_REMOVED lines=13> */
[----:B--2---:R-:W-:-:S02]  /*6e10*/  IMAD.IADD R162, R160, 0x1, R163 ;  /* 0x00000001a0a27824 */ /* 0x004fc400078e02a3 */
[C---:B------:R-:W-:Y:S01]  /*6e20*/  FMUL.FTZ R164, R0.reuse, R165 ;  /* 0x000000a500a47220 */ /* 0x040fe20000410000 */
[C---:B------:R-:W-:Y:S01]  /*6e30*/  FMUL.FTZ R165, R0.reuse, R136 ;  /* 0x0000008800a57220 */ /* 0x040fe20000410000 */
[C---:B------:R-:W-:Y:S01]  /*6e40*/  FMUL.FTZ R169, R0.reuse, R169 ;  /* 0x000000a900a97220 */ /* 0x040fe20000410000 */
[----:B------:R-:W-:Y:S01]  /*6e50*/  FMUL.FTZ R172, R0, R172 ;  /* 0x000000ac00ac7220 */ /* 0x000fe20000410000 */
[C---:B------:R-:W-:Y:S01]  /*6e60*/  ISETP.GT.AND P1, PT, R162.reuse, RZ, PT ;  /* 0x000000ffa200720c */ /* 0x040fe20003f24270 */
[----:B------:R-:W2:Y:S01]  /*6e70*/  MUFU.TANH R15, R15 ;  /* 0x0000000f000f7308 */ /* 0x000ea20000002400 */
[----:B------:R-:W-:Y:S01]  /*6e80*/  ISETP.GT.AND P2, PT, R162, 0x1, PT ;  /* 0x00000001a200780c */ /* 0x000fe20003f44270 */
[----:B------:R-:W-:Y:S01]  /*6e90*/  FMUL.FTZ R173, R0, R173 ;  /* 0x000000ad00ad7220 */ /* 0x000fe20000410000 */
[----:B0-----:R-:W-:Y:S01]  /*6ea0*/  FSEL R163, R6, -INF , P1 ;  /* 0xff80000006a37808 */ /* 0x001fe20000800000 */
[----:B------:R-:W-:Y:S01]  /*6eb0*/  FMUL.FTZ R176, R0, R176 ;  /* 0x000000b000b07220 */ /* 0x000fe20000410000 */
[----:B------:R-:W-:Y:S01]  /*6ec0*/  ISETP.GT.AND P1, PT, R162, 0x8, PT ;  /* 0x00000008a200780c */ /* 0x000fe20003f24270 */
[C---:B------:R-:W-:Y:S01]  /*6ed0*/  FMUL.FTZ R161, R0.reuse, R167 ;  /* 0x000000a700a17220 */ /* 0x040fe20000410000 */
[----:B-1----:R-:W-:Y:S01]  /*6ee0*/  FSEL R7, R7, -INF , P2 ;  /* 0xff80000007077808 */ /* 0x002fe20001000000 */
[----:B------:R-:W0:Y:S01]  /*6ef0*/  MUFU.TANH R184, R184 ;  /* 0x000000b800b87308 */ /* 0x000e220000002400 */
[----:B------:R-:W-:Y:S01]  /*6f00*/  FMNMX.FTZ R6, R163, R4, !PT ;  /* 0x00000004a3067209 */ /* 0x000fe20007810000 */
[----:B------:R-:W-:Y:S01]  /*6f10*/  FMUL.FTZ R167, R0, R140 ;  /* 0x0000008c00a77220 */ /* 0x000fe20000410000 */
[----:B------:R-:W-:Y:S01]  /*6f20*/  ISETP.GT.AND P2, PT, R162, 0x9, PT ;  /* 0x00000009a200780c */ /* 0x000fe20003f44270 */
[----:B------:R-:W-:Y:S01]  /*6f30*/  FMUL.FTZ R21, R0, R195 ;  /* 0x000000c300157220 */ /* 0x000fe20000410000 */
[----:B---3--:R-:W-:Y:S01]  /*6f40*/  FSEL R10, R10, -INF , P1 ;  /* 0xff8000000a0a7808 */ /* 0x008fe20000800000 */
[----:B------:R-:W-:Y:S01]  /*6f50*/  FMUL.FTZ R195, R0, R141 ;  /* 0x0000008d00c37220 */ /* 0x000fe20000410000 */
[----:B------:R-:W-:Y:S01]  /*6f60*/  FMNMX.FTZ R137, R7, R6, !PT ;  /* 0x0000000607897209 */ /* 0x000fe20007810000 */
[----:B------:R-:W1:Y:S01]  /*6f70*/  MUFU.TANH R185, R185 ;  /* 0x000000b900b97308 */ /* 0x000e620000002400 */
[----:B------:R-:W-:Y:S01]  /*6f80*/  ISETP.GT.AND P1, PT, R162, 0x10, PT ;  /* 0x00000010a200780c */ /* 0x000fe20003f24270 */
[C---:B------:R-:W-:Y:S01]  /*6f90*/  FMUL.FTZ R6, R0.reuse, R138 ;  /* 0x0000008a00067220 */ /* 0x040fe20000410000 */
[----:B----4-:R-:W-:Y:S01]  /*6fa0*/  FSEL R11, R11, -INF , P2 ;  /* 0xff8000000b0b7808 */ /* 0x010fe20001000000 */
[----:B------:R-:W-:Y:S01]  /*6fb0*/  FMUL.FTZ R196, R0, R144 ;  /* 0x0000009000c47220 */ /* 0x000fe20000410000 */
[----:B------:R-:W-:Y:S01]  /*6fc0*/  FMNMX.FTZ R136, R10, R137, !PT ;  /* 0x000000890a887209 */ /* 0x000fe20007810000 */
[----:B------:R-:W-:Y:S01]  /*6fd0*/  FMUL.FTZ R197, R0, R145 ;  /* 0x0000009100c57220 */ /* 0x000fe20000410000 */
[----:B------:R-:W-:Y:S01]  /*6fe0*/  ISETP.GT.AND P2, PT, R162, 0x11, PT ;  /* 0x00000011a200780c */ /* 0x000fe20003f44270 */
[----:B------:R-:W3:Y:S01]  /*6ff0*/  MUFU.TANH R168, R168 ;  /* 0x000000a800a87308 */ /* 0x000ee20000002400 */
[----:B-----5:R-:W-:Y:S01]  /*7000*/  FSEL R14, R14, -INF , P1 ;  /* 0xff8000000e0e7808 */ /* 0x020fe20000800000 */
[C---:B------:R-:W-:Y:S01]  /*7010*/  FMUL.FTZ R8, R0.reuse, R186 ;  /* 0x000000ba00087220 */ /* 0x040fe20000410000 */
[----:B------:R-:W-:Y:S01]  /*7020*/  FMNMX.FTZ R137, R11, R136, !PT ;  /* 0x000000880b897209 */ /* 0x000fe20007810000 */
[----:B------:R-:W-:Y:S01]  /*7030*/  FMUL.FTZ R136, R0, R139 ;  /* 0x0000008b00887220 */ /* 0x000fe20000410000 */
[----:B------:R-:W-:Y:S01]  /*7040*/  ISETP.GT.AND P1, PT, R162, 0x18, PT ;  /* 0x00000018a200780c */ /* 0x000fe20003f24270 */
[----:B------:R-:W-:Y:S01]  /*7050*/  FMUL.FTZ R186, R0, R198 ;  /* 0x000000c600ba7220 */ /* 0x000fe20000410000 */
        /* <DEDUP_REMOVED lines=9> */
[----:B------:R-:W0:Y:S01]  /*70f0*/  MUFU.TANH R172, R172 ;  /* 0x000000ac00ac7308 */ /* 0x000e220000002400 */
[----:B------:R-:W-:Y:S01]  /*7100*/  ISETP.GT.AND P1, PT, R162, 0x20, PT ;  /* 0x00000020a200780c */ /* 0x000fe20003f24270 */
[----:B------:R-:W-:Y:S01]  /*7110*/  FMUL.FTZ R121, R0, R121 ;  /* 0x0000007900797220 */ /* 0x000fe20000410000 */
[----:B-1----:R-:W-:Y:S01]  /*7120*/  FSEL R185, R185, -INF , P2 ;  /* 0xff800000b9b97808 */ /* 0x002fe20001000000 */
[----:B------:R-:W-:Y:S01]  /*7130*/  UMOV UR6, UR53 ;  /* 0x0000003500067c82 */ /* 0x000fe20008000000 */
[----:B------:R-:W-:Y:S01]  /*7140*/  FMNMX.FTZ R138, R184, R137, !PT ;  /* 0x00000089b88a7209 */ /* 0x000fe20007810000 */
[----:B------:R-:W-:Y:S01]  /*7150*/  FMUL.FTZ R9, R0, R187 ;  /* 0x000000bb00097220 */ /* 0x000fe20000410000 */
[----:B------:R-:W-:Y:S01]  /*7160*/  ISETP.GT.AND P2, PT, R162, 0x21, PT ;  /* 0x00000021a200780c */ /* 0x000fe20003f44270 */
[----:B------:R-:W1:Y:S01]  /*7170*/  MUFU.TANH R173, R173 ;  /* 0x000000ad00ad7308 */ /* 0x000e620000002400 */
[----:B---3--:R-:W-:Y:S01]  /*7180*/  FSEL R168, R168, -INF , P1 ;  /* 0xff800000a8a87808 */ /* 0x008fe20000800000 */
        /* <DEDUP_REMOVED lines=16> */
[C---:B------:R-:W-:Y:S01]  /*7290*/  FMUL.FTZ R147, R0.reuse, R147 ;  /* 0x0000009300937220 */ /* 0x040fe20000410000 */
[----:B-1----:R-:W-:Y:S01]  /*72a0*/  FSEL R173, R173, -INF , P2 ;  /* 0xff800000adad7808 */ /* 0x002fe20001000000 */
[----:B------:R-:W-:Y:S01]  /*72b0*/  FMUL.FTZ R150, R0, R150 ;  /* 0x0000009600967220 */ /* 0x000fe20000410000 */
[----:B------:R-:W-:Y:S01]  /*72c0*/  FMNMX.FTZ R138, R172, R137, !PT ;  /* 0x00000089ac8a7209 */ /* 0x000fe20007810000 */
[----:B------:R-:W-:Y:S01]  /*72d0*/  FMUL.FTZ R151, R0, R151 ;  /* 0x0000009700977220 */ /* 0x000fe20000410000 */
[----:B------:R-:W-:Y:S01]  /*72e0*/  ISETP.GT.AND P2, PT, R162, 0x31, PT ;  /* 0x00000031a200780c */ /* 0x000fe20003f44270 */
[----:B------:R-:W1:Y:S01]  /*72f0*/  MUFU.TANH R179, R179 ;  /* 0x000000b300b37308 */ /* 0x000e620000002400 */
[----:B--2---:R-:W-:Y:S01]  /*7300*/  FSEL R176, R176, -INF , P1 ;  /* 0xff800000b0b07808 */ /* 0x004fe20000800000 */
[C---:B------:R-:W-:Y:S01]  /*7310*/  FMUL.FTZ R122, R0.reuse, R122 ;  /* 0x0000007a007a7220 */ /* 0x040fe20000410000 */
[----:B------:R-:W-:Y:S01]  /*7320*/  FMNMX.FTZ R137, R173, R138, !PT ;  /* 0x0000008aad897209 */ /* 0x000fe20007810000 */
[----:B------:R-:W-:Y:S01]  /*7330*/  FMUL.FTZ R123, R0, R123 ;  /* 0x0000007b007b7220 */ /* 0x000fe20000410000 */
[----:B------:R-:W-:Y:S01]  /*7340*/  ISETP.GT.AND P1, PT, R162, 0x38, PT ;  /* 0x00000038a200780c */ /* 0x000fe20003f24270 */
[----:B------:R-:W-:Y:S01]  /*7350*/  FMUL.FTZ R126, R0, R126 ;  /* 0x0000007e007e7220 */ /* 0x000fe20000410000 */
[----:B------:R-:W-:Y:S01]  /*7360*/  FMNMX.FTZ R137, R176, R137, !PT ;  /* 0x00000089b0897209 */ /* 0x000fe20007810000 */
        /* <DEDUP_REMOVED lines=10> */
[----:B------:R-:W-:Y:S01]  /*7410*/  ULEA UR7, UR44, UR41, 0x3 ;  /* 0x000000292c077291 */ /* 0x000fe2000f8e183f */
[----:B------:R-:W-:-:S02]  /*7420*/  ISETP.GT.AND P1, PT, R162, 0x40, PT ;  /* 0x00000040a200780c */ /* 0x000fc40003f24270 */
[----:B------:R-:W-:Y:S01]  /*7430*/  FMNMX.FTZ R137, R179, R138, !PT ;  /* 0x0000008ab3897209 */ /* 0x000fe20007810000 */
[----:B------:R-:W-:Y:S02]  /*7440*/  UIADD3 UR7, UR7, 0x33440, URZ ;  /* 0x0003344007077890 */ /* 0x000fe4000fffe03f */
[----:B------:R-:W1:Y:S01]  /*7450*/  MUFU.TANH R183, R183 ;  /* 0x000000b700b77308 */ /* 0x000e620000002400 */
[----:B--2---:R-:W-:Y:S01]  /*7460*/  FSEL R180, R180, -INF , P2 ;  /* 0xff800000b4b47808 */ /* 0x004fe20001000000 */
[----:B------:R-:W-:Y:S01]  /*7470*/  UPRMT UR7, UR40, 0x654, UR7 ;  /* 0x0000065428077896 */ /* 0x000fe20008000007 */
[----:B------:R-:W-:Y:S02]  /*7480*/  ISETP.GT.AND P2, PT, R162, 0x41, PT ;  /* 0x00000041a200780c */ /* 0x000fe40003f44270 */
[----:B------:R-:W-:-:S03]  /*7490*/  FMNMX.FTZ R138, R180, R137, !PT ;  /* 0x00000089b48a7209 */ /* 0x000fc60007810000 */
[----:B------:R-:W2:Y:S01]  /*74a0*/  MUFU.TANH R191, R191 ;  /* 0x000000bf00bf7308 */ /* 0x000ea20000002400 */
[----:B0-----:R-:W-:Y:S02]  /*74b0*/  FSEL R189, R189, -INF , P1 ;  /* 0xff800000bdbd7808 */ /* 0x001fe40000800000 */
[----:B------:R-:W-:Y:S01]  /*74c0*/  ISETP.GT.AND P1, PT, R162, 0x48, PT ;  /* 0x00000048a200780c */ /* 0x000fe20003f24270 */
[----:B------:R-:W-:Y:S01]  /*74d0*/  SYNCS.ARRIVE.TRANS64.RED.A1T0 RZ, [UR7], RZ ;  /* 0x000000ffffff79a7 */ /* 0x000fe20008100407 */
        /* <DEDUP_REMOVED lines=98> */
[----:B------:R-:W0:Y:S03]  /*7b00*/  MUFU.TANH R12, R12 ;  /* 0x0000000c000c7308 */ /* 0x000e260000002400 */
[----:B------:R-:W-:-:S05]  /*7b10*/  FMNMX.FTZ R192, R143, R192, !PT ;  /* 0x000000c08fc07209 */ /* 0x000fca0007810000 */
[----:B------:R-:W2:Y:S01]  /*7b20*/  SHFL.BFLY PT, R121, R192, 0x2, 0x1f ;  /* 0x0c401f00c0797f89 */ /* 0x000ea200000e0000 */
[----:B------:R-:W4:Y:S08]  /*7b30*/  MUFU.TANH R13, R13 ;  /* 0x0000000d000d7308 */ /* 0x000f300000002400 */
[----:B------:R-:W5:Y:S08]  /*7b40*/  MUFU.TANH R20, R20 ;  /* 0x0000001400147308 */ /* 0x000f700000002400 */
[----:B------:R-:W5:Y:S01]  /*7b50*/  MUFU.TANH R21, R21 ;  /* 0x0000001500157308 */ /* 0x000f620000002400 */
[----:B--2---:R-:W-:-:S07]  /*7b60*/  FMNMX.FTZ R191, R192, R121, !PT ;  /* 0x00000079c0bf7209 */ /* 0x004fce0007810000 */
[----:B------:R-:W2:Y:S01]  /*7b70*/  MUFU.TANH R186, R186 ;  /* 0x000000ba00ba7308 */ /* 0x000ea20000002400 */
[----:B------:R-:W3:Y:S07]  /*7b80*/  SHFL.BFLY PT, R192, R191, 0x1, 0x1f ;  /* 0x0c201f00bfc07f89 */ /* 0x000eee00000e0000 */
[----:B------:R-:W2:Y:S08]  /*7b90*/  MUFU.TANH R187, R187 ;  /* 0x000000bb00bb7308 */ /* 0x000eb00000002400 */
[----:B------:R-:W2:Y:S08]  /*7ba0*/  MUFU.TANH R170, R170 ;  /* 0x000000aa00aa7308 */ /* 0x000eb00000002400 */
[----:B------:R-:W2:Y:S01]  /*7bb0*/  MUFU.TANH R171, R171 ;  /* 0x000000ab00ab7308 */ /* 0x000ea20000002400 */
[----:B---3--:R-:W-:Y:S01]  /*7bc0*/  FMNMX.FTZ R121, R191, R192, !PT ;  /* 0x000000c0bf797209 */ /* 0x008fe20007810000 */
[----:B------:R-:W-:Y:S01]  /*7bd0*/  FMUL.FTZ R191, R0, R134 ;  /* 0x0000008600bf7220 */ /* 0x000fe20000410000 */
[----:B------:R-:W-:-:S02]  /*7be0*/  IMAD.U32 R134, RZ, RZ, UR6 ;  /* 0x00000006ff867e24 */ /* 0x000fc4000f8e00ff */
[----:B------:R-:W-:-:S03]  /*7bf0*/  FSETP.NEU.FTZ.AND P1, PT, R121, -INF , PT ;  /* 0xff8000007900780b */ /* 0x000fc60003f3d000 */
[----:B------:R-:W3:Y:S01]  /*7c00*/  MUFU.TANH R174, R174 ;  /* 0x000000ae00ae7308 */ /* 0x000ee20000002400 */
[----:B------:R-:W-:-:S05]  /*7c10*/  FFMA.FTZ R134, R121, R134, -8 ;  /* 0xc100000079867423 */ /* 0x000fca0000010086 */
[----:B------:R-:W-:Y:S02]  /*7c20*/  FSEL R134, R134, RZ, P1 ;  /* 0x000000ff86867208 */ /* 0x000fe40000800000 */
[----:B------:R-:W3:Y:S03]  /*7c30*/  MUFU.TANH R175, R175 ;  /* 0x000000af00af7308 */ /* 0x000ee60000002400 */
[----:B------:R-:W-:-:S01]  /*7c40*/  FFMA.FTZ R192, R163, UR6, -R134 ;  /* 0x00000006a3c07c23 */ /* 0x000fc20008010886 */
[--C-:B------:R-:W-:Y:S01]  /*7c50*/  FFMA.FTZ R193, R184, UR6, -R134.reuse ;  /* 0x00000006b8c17c23 */ /* 0x100fe20008010886 */
[----:B------:R-:W1:Y:S01]  /*7c60*/  SHFL.IDX PT, R163, R156, 0x1, 0x1c1f ;  /* 0x003c1f009ca37f89 */ /* 0x000e6200000e0000 */
[----:B------:R-:W-:-:S01]  /*7c70*/  FFMA.FTZ R194, R185, UR6, -R134 ;  /* 0x00000006b9c27c23 */ /* 0x000fc20008010886 */
[--C-:B------:R-:W-:Y:S01]  /*7c80*/  FFMA.FTZ R189, R189, UR6, -R134.reuse ;  /* 0x00000006bdbd7c23 */ /* 0x100fe20008010886 */
[----:B------:R-:W3:Y:S01]  /*7c90*/  MUFU.TANH R177, R177 ;  /* 0x000000b100b17308 */ /* 0x000ee20000002400 */
[----:B------:R-:W-:-:S01]  /*7ca0*/  FFMA.FTZ R7, R7, UR6, -R134 ;  /* 0x0000000607077c23 */ /* 0x000fc20008010886 */
[--C-:B------:R-:W-:Y:S01]  /*7cb0*/  FFMA.FTZ R10, R10, UR6, -R134.reuse ;  /* 0x000000060a0a7c23 */ /* 0x100fe20008010886 */
[----:B------:R-:W-:-:S01]  /*7cc0*/  FFMA.FTZ R11, R11, UR6, -R134 ;  /* 0x000000060b0b7c23 */ /* 0x000fc20008010886 */
[--C-:B------:R-:W-:Y:S01]  /*7cd0*/  FFMA.FTZ R14, R14, UR6, -R134.reuse ;  /* 0x000000060e0e7c23 */ /* 0x100fe20008010886 */
[----:B------:R-:W-:-:S01]  /*7ce0*/  FFMA.FTZ R15, R15, UR6, -R134 ;  /* 0x000000060f0f7c23 */ /* 0x000fc20008010886 */
[--C-:B------:R-:W-:Y:S01]  /*7cf0*/  FFMA.FTZ R168, R168, UR6, -R134.reuse ;  /* 0x00000006a8a87c23 */ /* 0x100fe20008010886 */
[----:B------:R-:W-:-:S01]  /*7d00*/  FFMA.FTZ R169, R169, UR6, -R134 ;  /* 0x00000006a9a97c23 */ /* 0x000fc20008010886 */
        /* <DEDUP_REMOVED lines=12> */
[----:B------:R-:W-:Y:S01]  /*7dd0*/  FFMA.FTZ R129, R129, UR6, -R134 ;  /* 0x0000000681817c23 */ /* 0x000fe20008010886 */
[----:B-1----:R-:W-:-:S02]  /*7de0*/  IMAD.IADD R160, R160, 0x1, R163 ;  /* 0x00000001a0a07824 */ /* 0x002fc400078e02a3 */
[--C-:B------:R-:W-:Y:S01]  /*7df0*/  FFMA.FTZ R132, R132, UR6, -R134.reuse ;  /* 0x0000000684847c23 */ /* 0x100fe20008010886 */
[----:B------:R-:W-:-:S01]  /*7e00*/  FFMA.FTZ R133, R133, UR6, -R134 ;  /* 0x0000000685857c23 */ /* 0x000fc20008010886 */
[----:B------:R-:W1:Y:S01]  /*7e10*/  MUFU.TANH R182, R182 ;  /* 0x000000b600b67308 */ /* 0x000e620000002400 */
[----:B------:R-:W-:-:S01]  /*7e20*/  FFMA.FTZ R143, R143, UR6, -R134 ;  /* 0x000000068f8f7c23 */ /* 0x000fc20008010886 */
[C---:B------:R-:W-:Y:S02]  /*7e30*/  ISETP.GT.AND P2, PT, R160.reuse, RZ, PT ;  /* 0x000000ffa000720c */ /* 0x040fe40003f44270 */
[----:B------:R-:W-:Y:S02]  /*7e40*/  ISETP.GT.AND P3, PT, R160, 0x1, PT ;  /* 0x00000001a000780c */ /* 0x000fe40003f64270 */
[----:B------:R-:W-:Y:S02]  /*7e50*/  FSEL R8, R8, -INF , P2 ;  /* 0xff80000008087808 */ /* 0x000fe40001000000 */
[----:B------:R-:W-:Y:S01]  /*7e60*/  ISETP.GT.AND P2, PT, R160, 0x8, PT ;  /* 0x00000008a000780c */ /* 0x000fe20003f44270 */
[----:B------:R-:W1:Y:S01]  /*7e70*/  MUFU.TANH R152, R152 ;  /* 0x0000009800987308 */ /* 0x000e620000002400 */
[----:B------:R-:W-:-:S02]  /*7e80*/  FSEL R9, R9, -INF , P3 ;  /* 0xff80000009097808 */ /* 0x000fc40001800000 */
[----:B------:R-:W-:Y:S02]  /*7e90*/  FMNMX.FTZ R184, R8, R5, !PT ;  /* 0x0000000508b87209 */ /* 0x000fe40007810000 */
[----:B------:R-:W-:Y:S02]  /*7ea0*/  ISETP.GT.AND P3, PT, R160, 0x9, PT ;  /* 0x00000009a000780c */ /* 0x000fe40003f64270 */
[----:B0-----:R-:W-:Y:S01]  /*7eb0*/  FSEL R156, R12, -INF , P2 ;  /* 0xff8000000c9c7808 */ /* 0x001fe20001000000 */
[----:B------:R-:W0:Y:S01]  /*7ec0*/  MUFU.TANH R153, R153 ;  /* 0x0000009900997308 */ /* 0x000e220000002400 */
[----:B------:R-:W-:Y:S02]  /*7ed0*/  FMNMX.FTZ R163, R9, R184, !PT ;  /* 0x000000b809a37209 */ /* 0x000fe40007810000 */
[----:B------:R-:W-:Y:S02]  /*7ee0*/  ISETP.GT.AND P2, PT, R160, 0x10, PT ;  /* 0x00000010a000780c */ /* 0x000fe40003f44270 */
[----:B----4-:R-:W-:-:S02]  /*7ef0*/  FSEL R13, R13, -INF , P3 ;  /* 0xff8000000d0d7808 */ /* 0x010fc40001800000 */
[----:B------:R-:W-:Y:S01]  /*7f00*/  FMNMX.FTZ R184, R156, R163, !PT ;  /* 0x000000a39cb87209 */ /* 0x000fe20007810000 */
[----:B------:R-:W4:Y:S01]  /*7f10*/  MUFU.TANH R154, R154 ;  /* 0x0000009a009a7308 */ /* 0x000f220000002400 */
[----:B------:R-:W-:Y:S02]  /*7f20*/  ISETP.GT.AND P3, PT, R160, 0x11, PT ;  /* 0x00000011a000780c */ /* 0x000fe40003f64270 */
[----:B-----5:R-:W-:Y:S02]  /*7f30*/  FSEL R20, R20, -INF , P2 ;  /* 0xff80000014147808 */ /* 0x020fe40001000000 */
[----:B------:R-:W-:Y:S02]  /*7f40*/  FMNMX.FTZ R185, R13, R184, !PT ;  /* 0x000000b80db97209 */ /* 0x000fe40007810000 */
[----:B------:R-:W-:Y:S01]  /*7f50*/  ISETP.GT.AND P2, PT, R160, 0x18, PT ;  /* 0x00000018a000780c */ /* 0x000fe20003f44270 */
[----:B------:R-:W5:Y:S01]  /*7f60*/  MUFU.TANH R155, R155 ;  /* 0x0000009b009b7308 */ /* 0x000f620000002400 */
[----:B------:R-:W-:-:S02]  /*7f70*/  FSEL R21, R21, -INF , P3 ;  /* 0xff80000015157808 */ /* 0x000fc40001800000 */
[----:B------:R-:W-:Y:S02]  /*7f80*/  FMNMX.FTZ R184, R20, R185, !PT ;  /* 0x000000b914b87209 */ /* 0x000fe40007810000 */
[----:B------:R-:W-:Y:S02]  /*7f90*/  ISETP.GT.AND P3, PT, R160, 0x19, PT ;  /* 0x00000019a000780c */ /* 0x000fe40003f64270 */
[----:B--2---:R-:W-:Y:S01]  /*7fa0*/  FSEL R186, R186, -INF , P2 ;  /* 0xff800000baba7808 */ /* 0x004fe20001000000 */
[----:B------:R-:W-:Y:S01]  /*7fb0*/  MUFU.EX2 R12, R193 ;  /* 0x000000c1000c7308 */ /* 0x000fe20000000800 */
[----:B------:R-:W-:Y:S02]  /*7fc0*/  FMNMX.FTZ R185, R21, R184, !PT ;  /* 0x000000b815b97209 */ /* 0x000fe40007810000 */
[----:B------:R-:W-:Y:S02]  /*7fd0*/  ISETP.GT.AND P2, PT, R160, 0x20, PT ;  /* 0x00000020a000780c */ /* 0x000fe40003f44270 */
[----:B------:R-:W-:-:S02]  /*7fe0*/  FSEL R187, R187, -INF , P3 ;  /* 0xff800000bbbb7808 */ /* 0x000fc40001800000 */
[----:B------:R-:W-:Y:S01]  /*7ff0*/  FMNMX.FTZ R184, R186, R185, !PT ;  /* 0x000000b9bab87209 */ /* 0x000fe20007810000 */
[----:B------:R-:W2:Y:S01]  /*8000*/  MUFU.TANH R157, R157 ;  /* 0x0000009d009d7308 */ /* 0x000ea20000002400 */
[----:B------:R-:W-:Y:S02]  /*8010*/  ISETP.GT.AND P3, PT, R160, 0x21, PT ;  /* 0x00000021a000780c */ /* 0x000fe40003f64270 */
[----:B------:R-:W-:Y:S02]  /*8020*/  FSEL R170, R170, -INF , P2 ;  /* 0xff800000aaaa7808 */ /* 0x000fe40001000000 */
[----:B------:R-:W-:Y:S02]  /*8030*/  FMNMX.FTZ R185, R187, R184, !PT ;  /* 0x000000b8bbb97209 */ /* 0x000fe40007810000 */
[----:B------:R-:W-:Y:S01]  /*8040*/  ISETP.GT.AND P2, PT, R160, 0x28, PT ;  /* 0x00000028a000780c */ /* 0x000fe20003f44270 */
[----:B------:R-:W2:Y:S01]  /*8050*/  MUFU.TANH R158, R158 ;  /* 0x0000009e009e7308 */ /* 0x000ea20000002400 */
[----:B------:R-:W-:-:S02]  /*8060*/  FSEL R171, R171, -INF , P3 ;  /* 0xff800000abab7808 */ /* 0x000fc40001800000 */
[----:B------:R-:W-:Y:S02]  /*8070*/  FMNMX.FTZ R184, R170, R185, !PT ;  /* 0x000000b9aab87209 */ /* 0x000fe40007810000 */
[----:B------:R-:W-:Y:S02]  /*8080*/  ISETP.GT.AND P3, PT, R160, 0x29, PT ;  /* 0x00000029a000780c */ /* 0x000fe40003f64270 */
[----:B---3--:R-:W-:Y:S01]  /*8090*/  FSEL R174, R174, -INF , P2 ;  /* 0xff800000aeae7808 */ /* 0x008fe20001000000 */
[----:B------:R-:W3:Y:S01]  /*80a0*/  MUFU.TANH R159, R159 ;  /* 0x0000009f009f7308 */ /* 0x000ee20000002400 */
[----:B------:R-:W-:Y:S02]  /*80b0*/  FMNMX.FTZ R185, R171, R184, !PT ;  /* 0x000000b8abb97209 */ /* 0x000fe40007810000 */
[----:B------:R-:W-:Y:S02]  /*80c0*/  ISETP.GT.AND P2, PT, R160, 0x30, PT ;  /* 0x00000030a000780c */ /* 0x000fe40003f44270 */
[----:B------:R-:W-:-:S02]  /*80d0*/  FSEL R175, R175, -INF , P3 ;  /* 0xff800000afaf7808 */ /* 0x000fc40001800000 */
[----:B------:R-:W-:Y:S01]  /*80e0*/  FMNMX.FTZ R184, R174, R185, !PT ;  /* 0x000000b9aeb87209 */ /* 0x000fe20007810000 */
[----:B------:R-:W3:Y:S01]  /*80f0*/  MUFU.TANH R161, R161 ;  /* 0x000000a100a17308 */ /* 0x000ee20000002400 */
[C---:B------:R-:W-:Y:S02]  /*8100*/  ISETP.GT.AND P3, PT, R160.reuse, 0x31, PT ;  /* 0x00000031a000780c */ /* 0x040fe40003f64270 */
[----:B------:R-:W-:Y:S02]  /*8110*/  FSEL R177, R177, -INF , P2 ;  /* 0xff800000b1b17808 */ /* 0x000fe40001000000 */
[----:B------:R-:W-:Y:S02]  /*8120*/  FMNMX.FTZ R184, R175, R184, !PT ;  /* 0x000000b8afb87209 */ /* 0x000fe40007810000 */
[----:B------:R-:W-:Y:S01]  /*8130*/  ISETP.GT.AND P2, PT, R160, 0x38, PT ;  /* 0x00000038a000780c */ /* 0x000fe20003f44270 */
[----:B------:R0:W-:Y:S01]  /*8140*/  MUFU.EX2 R163, R194 ;  /* 0x000000c200a37308 */ /* 0x0001e20000000800 */
[----:B------:R-:W-:-:S02]  /*8150*/  FSEL R178, R178, -INF , P3 ;  /* 0xff800000b2b27808 */ /* 0x000fc40001800000 */
[----:B------:R-:W-:Y:S02]  /*8160*/  FMNMX.FTZ R185, R177, R184, !PT ;  /* 0x000000b8b1b97209 */ /* 0x000fe40007810000 */
[----:B------:R-:W-:Y:S02]  /*8170*/  ISETP.GT.AND P3, PT, R160, 0x39, PT ;  /* 0x00000039a000780c */ /* 0x000fe40003f64270 */
[----:B------:R-:W-:Y:S01]  /*8180*/  FSEL R181, R181, -INF , P2 ;  /* 0xff800000b5b57808 */ /* 0x000fe20001000000 */
[----:B------:R-:W3:Y:S01]  /*8190*/  MUFU.TANH R6, R6 ;  /* 0x0000000600067308 */ /* 0x000ee20000002400 */
[----:B------:R-:W-:Y:S01]  /*81a0*/  FMNMX.FTZ R184, R178, R185, !PT ;  /* 0x000000b9b2b87209 */ /* 0x000fe20007810000 */
[--C-:B------:R-:W-:Y:S01]  /*81b0*/  FFMA.FTZ R185, R188, UR6, -R134.reuse ;  /* 0x00000006bcb97c23 */ /* 0x100fe20008010886 */
[----:B------:R-:W-:Y:S01]  /*81c0*/  ISETP.GT.AND P2, PT, R160, 0x40, PT ;  /* 0x00000040a000780c */ /* 0x000fe20003f44270 */
[--C-:B------:R-:W-:Y:S01]  /*81d0*/  FFMA.FTZ R188, R179, UR6, -R134.reuse ;  /* 0x00000006b3bc7c23 */ /* 0x100fe20008010886 */
[----:B-1----:R-:W-:Y:S01]  /*81e0*/  FSEL R182, R182, -INF , P3 ;  /* 0xff800000b6b67808 */ /* 0x002fe20001800000 */
[----:B0-----:R-:W-:Y:S01]  /*81f0*/  FFMA.FTZ R194, R180, UR6, -R134 ;  /* 0x00000006b4c27c23 */ /* 0x001fe20008010886 */
[----:B------:R-:W-:Y:S01]  /*8200*/  FMNMX.FTZ R193, R181, R184, !PT ;  /* 0x000000b8b5c17209 */ /* 0x000fe20007810000 */
[----:B------:R-:W0:Y:S01]  /*8210*/  MUFU.TANH R136, R136 ;  /* 0x0000008800887308 */ /* 0x000e220000002400 */
[----:B------:R-:W-:-:S02]  /*8220*/  ISETP.GT.AND P3, PT, R160, 0x41, PT ;  /* 0x00000041a000780c */ /* 0x000fc40003f64270 */
[----:B------:R-:W-:Y:S02]  /*8230*/  FSEL R152, R152, -INF , P2 ;  /* 0xff80000098987808 */ /* 0x000fe40001000000 */
[----:B------:R-:W-:Y:S02]  /*8240*/  FMNMX.FTZ R193, R182, R193, !PT ;  /* 0x000000c1b6c17209 */ /* 0x000fe40007810000 */
[----:B------:R-:W-:Y:S01]  /*8250*/  ISETP.GT.AND P2, PT, R160, 0x48, PT ;  /* 0x00000048a000780c */ /* 0x000fe20003f44270 */
[----:B------:R-:W1:Y:S01]  /*8260*/  MUFU.TANH R166, R166 ;  /* 0x000000a600a67308 */ /* 0x000e620000002400 */
[----:B------:R-:W-:Y:S02]  /*8270*/  FSEL R153, R153, -INF , P3 ;  /* 0xff80000099997808 */ /* 0x000fe40001800000 */
[----:B------:R-:W-:Y:S02]  /*8280*/  FMNMX.FTZ R184, R152, R193, !PT ;  /* 0x000000c198b87209 */ /* 0x000fe40007810000 */
[----:B------:R-:W-:-:S02]  /*8290*/  ISETP.GT.AND P3, PT, R160, 0x49, PT ;  /* 0x00000049a000780c */ /* 0x000fc40003f64270 */
[----:B----4-:R-:W-:Y:S01]  /*82a0*/  FSEL R179, R154, -INF , P2 ;  /* 0xff8000009ab37808 */ /* 0x010fe20001000000 */
[----:B------:R-:W4:Y:S01]  /*82b0*/  MUFU.TANH R190, R190 ;  /* 0x000000be00be7308 */ /* 0x000f220000002400 */
[----:B------:R-:W-:Y:S02]  /*82c0*/  FMNMX.FTZ R184, R153, R184, !PT ;  /* 0x000000b899b87209 */ /* 0x000fe40007810000 */
[C---:B------:R-:W-:Y:S02]  /*82d0*/  ISETP.GT.AND P2, PT, R160.reuse, 0x50, PT ;  /* 0x00000050a000780c */ /* 0x040fe40003f44270 */
[----:B-----5:R-:W-:Y:S02]  /*82e0*/  FSEL R155, R155, -INF , P3 ;  /* 0xff8000009b9b7808 */ /* 0x020fe40001800000 */
[----:B------:R-:W-:Y:S01]  /*82f0*/  FMNMX.FTZ R184, R179, R184, !PT ;  /* 0x000000b8b3b87209 */ /* 0x000fe20007810000 */
[----:B------:R-:W-:Y:S01]  /*8300*/  MUFU.EX2 R154, R188 ;  /* 0x000000bc009a7308 */ /* 0x000fe20000000800 */
[----:B------:R-:W-:-:S02]  /*8310*/  ISETP.GT.AND P3, PT, R160, 0x51, PT ;  /* 0x00000051a000780c */ /* 0x000fc40003f64270 */
[----:B--2---:R-:W-:Y:S02]  /*8320*/  FSEL R180, R157, -INF , P2 ;  /* 0xff8000009db47808 */ /* 0x004fe40001000000 */
[----:B------:R-:W-:Y:S02]  /*8330*/  FMNMX.FTZ R193, R155, R184, !PT ;  /* 0x000000b89bc17209 */ /* 0x000fe40007810000 */
[----:B------:R-:W-:Y:S01]  /*8340*/  ISETP.GT.AND P2, PT, R160, 0x58, PT ;  /* 0x00000058a000780c */ /* 0x000fe20003f44270 */
[----:B------:R2:W-:Y:S01]  /*8350*/  MUFU.EX2 R157, R194 ;  /* 0x000000c2009d7308 */ /* 0x0005e20000000800 */
[----:B------:R-:W-:Y:S02]  /*8360*/  FSEL R158, R158, -INF , P3 ;  /* 0xff8000009e9e7808 */ /* 0x000fe40001800000 */
[----:B------:R-:W-:Y:S02]  /*8370*/  FMNMX.FTZ R193, R180, R193, !PT ;  /* 0x000000c1b4c17209 */ /* 0x000fe40007810000 */
[----:B------:R-:W-:-:S02]  /*8380*/  ISETP.GT.AND P3, PT, R160, 0x59, PT ;  /* 0x00000059a000780c */ /* 0x000fc40003f64270 */
[----:B---3--:R-:W-:Y:S01]  /*8390*/  FSEL R184, R159, -INF , P2 ;  /* 0xff8000009fb87808 */ /* 0x008fe20001000000 */
[----:B------:R-:W3:Y:S01]  /*83a0*/  MUFU.TANH R146, R146 ;  /* 0x0000009200927308 */ /* 0x000ee20000002400 */
[----:B------:R-:W-:Y:S01]  /*83b0*/  FMNMX.FTZ R193, R158, R193, !PT ;  /* 0x000000c19ec17209 */ /* 0x000fe20007810000 */
[--C-:B--2---:R-:W-:Y:S01]  /*83c0*/  FFMA.FTZ R194, R183, UR6, -R134.reuse ;  /* 0x00000006b7c27c23 */ /* 0x104fe20008010886 */
[----:B------:R-:W-:Y:S02]  /*83d0*/  ISETP.GT.AND P2, PT, R160, 0x60, PT ;  /* 0x00000060a000780c */ /* 0x000fe40003f44270 */
[----:B------:R-:W-:Y:S02]  /*83e0*/  FSEL R161, R161, -INF , P3 ;  /* 0xff800000a1a17808 */ /* 0x000fe40001800000 */
[----:B------:R-:W-:Y:S01]  /*83f0*/  FMNMX.FTZ R188, R184, R193, !PT ;  /* 0x000000c1b8bc7209 */ /* 0x000fe20007810000 */
[----:B------:R-:W2:Y:S01]  /*8400*/  MUFU.TANH R147, R147 ;  /* 0x0000009300937308 */ /* 0x000ea20000002400 */
[----:B------:R-:W-:Y:S01]  /*8410*/  ISETP.GT.AND P3, PT, R160, 0x61, PT ;  /* 0x00000061a000780c */ /* 0x000fe20003f64270 */
[----:B------:R-:W-:Y:S01]  /*8420*/  FFMA.FTZ R193, R120, UR6, -R134 ;  /* 0x0000000678c17c23 */ /* 0x000fe20008010886 */
[----:B------:R-:W-:-:S02]  /*8430*/  FSEL R183, R6, -INF , P2 ;  /* 0xff80000006b77808 */ /* 0x000fc40001000000 */
[----:B------:R-:W-:Y:S02]  /*8440*/  FMNMX.FTZ R188, R161, R188, !PT ;  /* 0x000000bca1bc7209 */ /* 0x000fe40007810000 */
[----:B------:R-:W-:Y:S01]  /*8450*/  ISETP.GT.AND P2, PT, R160, 0x68, PT ;  /* 0x00000068a000780c */ /* 0x000fe20003f44270 */
[----:B------:R5:W-:Y:S01]  /*8460*/  MUFU.EX2 R159, R189 ;  /* 0x000000bd009f7308 */ /* 0x000be20000000800 */
[----:B0-----:R-:W-:Y:S02]  /*8470*/  FSEL R136, R136, -INF , P3 ;  /* 0xff80000088887808 */ /* 0x001fe40001800000 */
[----:B------:R-:W-:Y:S02]  /*8480*/  ISETP.GT.AND P3, PT, R160, 0x69, PT ;  /* 0x00000069a000780c */ /* 0x000fe40003f64270 */
[----:B-1----:R-:W-:Y:S02]  /*8490*/  FSEL R166, R166, -INF , P2 ;  /* 0xff800000a6a67808 */ /* 0x002fe40001000000 */
[----:B------:R-:W-:Y:S01]  /*84a0*/  ISETP.GT.AND P2, PT, R160, 0x70, PT ;  /* 0x00000070a000780c */ /* 0x000fe20003f44270 */
[----:B------:R-:W0:Y:S01]  /*84b0*/  MUFU.TANH R150, R150 ;  /* 0x0000009600967308 */ /* 0x000e220000002400 */
[----:B-----5:R-:W-:-:S02]  /*84c0*/  FMNMX.FTZ R189, R183, R188, !PT ;  /* 0x000000bcb7bd7209 */ /* 0x020fc40007810000 */
[----:B----4-:R-:W-:Y:S02]  /*84d0*/  FSEL R190, R190, -INF , P3 ;  /* 0xff800000bebe7808 */ /* 0x010fe40001800000 */
[----:B------:R-:W-:Y:S02]  /*84e0*/  FMNMX.FTZ R189, R136, R189, !PT ;  /* 0x000000bd88bd7209 */ /* 0x000fe40007810000 */
[----:B------:R-:W-:Y:S01]  /*84f0*/  ISETP.GT.AND P3, PT, R160, 0x71, PT ;  /* 0x00000071a000780c */ /* 0x000fe20003f64270 */
[----:B------:R-:W1:Y:S01]  /*8500*/  MUFU.TANH R151, R151 ;  /* 0x0000009700977308 */ /* 0x000e620000002400 */
[----:B------:R-:W-:Y:S02]  /*8510*/  FMNMX.FTZ R189, R166, R189, !PT ;  /* 0x000000bda6bd7209 */ /* 0x000fe40007810000 */
[----:B---3--:R-:W-:Y:S02]  /*8520*/  FSEL R146, R146, -INF , P2 ;  /* 0xff80000092927808 */ /* 0x008fe40001000000 */
[----:B------:R-:W-:-:S02]  /*8530*/  FMNMX.FTZ R189, R190, R189, !PT ;  /* 0x000000bdbebd7209 */ /* 0x000fc40007810000 */
[----:B------:R-:W-:Y:S01]  /*8540*/  ISETP.GT.AND P2, PT, R160, 0x78, PT ;  /* 0x00000078a000780c */ /* 0x000fe20003f44270 */
[----:B------:R-:W3:Y:S01]  /*8550*/  MUFU.TANH R122, R122 ;  /* 0x0000007a007a7308 */ /* 0x000ee20000002400 */
[----:B--2---:R-:W-:Y:S02]  /*8560*/  FSEL R147, R147, -INF , P3 ;  /* 0xff80000093937808 */ /* 0x004fe40001800000 */
[----:B------:R-:W-:Y:S02]  /*8570*/  FMNMX.FTZ R120, R146, R189, !PT ;  /* 0x000000bd92787209 */ /* 0x000fe40007810000 */
[----:B------:R-:W-:Y:S02]  /*8580*/  ISETP.GT.AND P3, PT, R160, 0x79, PT ;  /* 0x00000079a000780c */ /* 0x000fe40003f64270 */
[----:B0-----:R-:W-:Y:S01]  /*8590*/  FSEL R188, R150, -INF , P2 ;  /* 0xff80000096bc7808 */ /* 0x001fe20001000000 */
[----:B------:R-:W0:Y:S01]  /*85a0*/  MUFU.TANH R123, R123 ;  /* 0x0000007b007b7308 */ /* 0x000e220000002400 */
[----:B------:R-:W-:-:S02]  /*85b0*/  FMNMX.FTZ R189, R147, R120, !PT ;  /* 0x0000007893bd7209 */ /* 0x000fc40007810000 */
[----:B------:R-:W-:Y:S02]  /*85c0*/  ISETP.GT.AND P2, PT, R160, 0x80, PT ;  /* 0x00000080a000780c */ /* 0x000fe40003f44270 */
[----:B-1----:R-:W-:Y:S02]  /*85d0*/  FSEL R151, R151, -INF , P3 ;  /* 0xff80000097977808 */ /* 0x002fe40001800000 */
[----:B------:R-:W-:Y:S01]  /*85e0*/  FMNMX.FTZ R120, R188, R189, !PT ;  /* 0x000000bdbc787209 */ /* 0x000fe20007810000 */
[----:B------:R-:W-:Y:S01]  /*85f0*/  MUFU.TANH R126, R126 ;  /* 0x0000007e007e7308 */ /* 0x000fe20000002400 */
[----:B------:R-:W-:Y:S02]  /*8600*/  ISETP.GT.AND P3, PT, R160, 0x81, PT ;  /* 0x00000081a000780c */ /* 0x000fe40003f64270 */
[----:B---3--:R-:W-:Y:S02]  /*8610*/  FSEL R122, R122, -INF , P2 ;  /* 0xff8000007a7a7808 */ /* 0x008fe40001000000 */
[----:B------:R-:W-:-:S02]  /*8620*/  FMNMX.FTZ R189, R151, R120, !PT ;  /* 0x0000007897bd7209 */ /* 0x000fc40007810000 */
[----:B------:R-:W-:Y:S01]  /*8630*/  ISETP.GT.AND P2, PT, R160, 0x88, PT ;  /* 0x00000088a000780c */ /* 0x000fe20003f44270 */
[----:B------:R-:W1:Y:S01]  /*8640*/  MUFU.TANH R127, R127 ;  /* 0x0000007f007f7308 */ /* 0x000e620000002400 */
[----:B0-----:R-:W-:Y:S02]  /*8650*/  FSEL R123, R123, -INF , P3 ;  /* 0xff8000007b7b7808 */ /* 0x001fe40001800000 */
[----:B------:R-:W-:Y:S02]  /*8660*/  FMNMX.FTZ R120, R122, R189, !PT ;  /* 0x000000bd7a787209 */ /* 0x000fe40007810000 */
[----:B------:R-:W-:Y:S02]  /*8670*/  ISETP.GT.AND P3, PT, R160, 0x89, PT ;  /* 0x00000089a000780c */ /* 0x000fe40003f64270 */
[----:B------:R-:W-:Y:S01]  /*8680*/  FMNMX.FTZ R189, R123, R120, !PT ;  /* 0x000000787bbd7209 */ /* 0x000fe20007810000 */
[----:B------:R-:W0:Y:S08]  /*8690*/  MUFU.TANH R130, R130 ;  /* 0x0000008200827308 */ /* 0x000e300000002400 */
[----:B------:R-:W2:Y:S01]  /*86a0*/  MUFU.TANH R131, R131 ;  /* 0x0000008300837308 */ /* 0x000ea20000002400 */
[----:B-1----:R-:W-:-:S02]  /*86b0*/  FSEL R127, R127, -INF , P3 ;  /* 0xff8000007f7f7808 */ /* 0x002fc40001800000 */
[----:B------:R-:W-:-:S05]  /*86c0*/  ISETP.GT.AND P3, PT, R160, 0x91, PT ;  /* 0x00000091a000780c */ /* 0x000fca0003f64270 */
[----:B------:R1:W-:Y:S08]  /*86d0*/  MUFU.EX2 R150, R193 ;  /* 0x000000c100967308 */ /* 0x0003f00000000800 */
[----:B------:R-:W3:Y:S01]  /*86e0*/  MUFU.TANH R191, R191 ;  /* 0x000000bf00bf7308 */ /* 0x000ee20000002400 */
[----:B-1----:R-:W-:-:S01]  /*86f0*/  FFMA.FTZ R193, R140, UR6, -R134 ;  /* 0x000000068cc17c23 */ /* 0x002fc20008010886 */
[----:B------:R-:W-:-:S02]  /*8700*/  FSEL R140, R126, -INF , P2 ;  /* 0xff8000007e8c7808 */ /* 0x000fc40001000000 */
[----:B------:R-:W-:Y:S02]  /*8710*/  ISETP.GT.AND P2, PT, R160, 0x90, PT ;  /* 0x00000090a000780c */ /* 0x000fe40003f44270 */
[----:B------:R-:W-:Y:S02]  /*8720*/  FMNMX.FTZ R120, R140, R189, !PT ;  /* 0x000000bd8c787209 */ /* 0x000fe40007810000 */
[----:B------:R-:W1:Y:S01]  /*8730*/  MUFU.TANH R135, R135 ;  /* 0x0000008700877308 */ /* 0x000e620000002400 */
[----:B0-----:R-:W-:Y:S02]  /*8740*/  FSEL R130, R130, -INF , P2 ;  /* 0xff80000082827808 */ /* 0x001fe40001000000 */
[----:B------:R-:W-:Y:S02]  /*8750*/  FMNMX.FTZ R189, R127, R120, !PT ;  /* 0x000000787fbd7209 */ /* 0x000fe40007810000 */
[----:B------:R-:W-:Y:S02]  /*8760*/  ISETP.GT.AND P2, PT, R160, 0x98, PT ;  /* 0x00000098a000780c */ /* 0x000fe40003f44270 */
[----:B--2---:R-:W-:Y:S01]  /*8770*/  FSEL R131, R131, -INF , P3 ;  /* 0xff80000083837808 */ /* 0x004fe20001800000 */
[----:B------:R0:W-:Y:S01]  /*8780*/  MUFU.EX2 R126, R193 ;  /* 0x000000c1007e7308 */ /* 0x0001e20000000800 */
[----:B------:R-:W-:Y:S01]  /*8790*/  FMNMX.FTZ R120, R130, R189, !PT ;  /* 0x000000bd82787209 */ /* 0x000fe20007810000 */
[--C-:B------:R-:W-:Y:S01]  /*87a0*/  FFMA.FTZ R189, R144, UR6, -R134.reuse ;  /* 0x0000000690bd7c23 */ /* 0x100fe20008010886 */
[----:B------:R-:W-:Y:S01]  /*87b0*/  ISETP.GT.AND P3, PT, R160, 0x99, PT ;  /* 0x00000099a000780c */ /* 0x000fe20003f64270 */
[--C-:B------:R-:W-:Y:S01]  /*87c0*/  FFMA.FTZ R144, R145, UR6, -R134.reuse ;  /* 0x0000000691907c23 */ /* 0x100fe20008010886 */
[----:B---3--:R-:W-:Y:S01]  /*87d0*/  FSEL R191, R191, -INF , P2 ;  /* 0xff800000bfbf7808 */ /* 0x008fe20001000000 */
[--C-:B------:R-:W-:Y:S01]  /*87e0*/  FFMA.FTZ R145, R148, UR6, -R134.reuse ;  /* 0x0000000694917c23 */ /* 0x100fe20008010886 */
[----:B------:R-:W-:Y:S01]  /*87f0*/  FMNMX.FTZ R120, R131, R120, !PT ;  /* 0x0000007883787209 */ /* 0x000fe20007810000 */
[--C-:B------:R-:W-:Y:S01]  /*8800*/  FFMA.FTZ R148, R149, UR6, -R134.reuse ;  /* 0x0000000695947c23 */ /* 0x100fe20008010886 */
[----:B-1----:R-:W-:Y:S01]  /*8810*/  FSEL R135, R135, -INF , P3 ;  /* 0xff80000087877808 */ /* 0x002fe20001800000 */
[--C-:B------:R-:W-:Y:S01]  /*8820*/  FFMA.FTZ R149, R164, UR6, -R134.reuse ;  /* 0x00000006a4957c23 */ /* 0x100fe20008010886 */
[----:B------:R-:W-:Y:S01]  /*8830*/  FMNMX.FTZ R120, R191, R120, !PT ;  /* 0x00000078bf787209 */ /* 0x000fe20007810000 */
[----:B------:R-:W-:Y:S01]  /*8840*/  FFMA.FTZ R164, R167, UR6, -R134 ;  /* 0x00000006a7a47c23 */ /* 0x000fe20008010886 */
[----:B------:R-:W-:-:S02]  /*8850*/  IMAD.U32 R167, RZ, RZ, UR6 ;  /* 0x00000006ffa77e24 */ /* 0x000fc4000f8e00ff */
[--C-:B------:R-:W-:Y:S01]  /*8860*/  FFMA.FTZ R160, R165, UR6, -R134.reuse ;  /* 0x00000006a5a07c23 */ /* 0x100fe20008010886 */
[----:B------:R-:W-:Y:S01]  /*8870*/  FMNMX.FTZ R120, R135, R120, !PT ;  /* 0x0000007887787209 */ /* 0x000fe20007810000 */
[--C-:B------:R-:W-:Y:S01]  /*8880*/  FFMA.FTZ R165, R142, UR6, -R134.reuse ;  /* 0x000000068ea57c23 */ /* 0x100fe20008010886 */
[----:B------:R-:W-:-:S01]  /*8890*/  FFMA.FTZ R142, R162, UR6, -R134 ;  /* 0x00000006a28e7c23 */ /* 0x000fc20008010886 */
[----:B------:R-:W-:Y:S02]  /*88a0*/  MUFU.EX2 R192, R192 ;  /* 0x000000c000c07308 */ /* 0x000fe40000000800 */
[----:B0-----:R-:W0:Y:S06]  /*88b0*/  SHFL.BFLY PT, R193, R120, 0x2, 0x1f ;  /* 0x0c401f0078c17f89 */ /* 0x001e2c00000e0000 */
        /* <DEDUP_REMOVED lines=61> */
[----:B------:R-:W-:-:S01]  /*8c90*/  FADD.FTZ R187, R7, R184 ;  /* 0x000000b807bb7221 */ /* 0x000fc20000010000 */
[----:B------:R-:W-:-:S02]  /*8ca0*/  FFMA.FTZ R131, R131, UR6, -R134 ;  /* 0x0000000683837c23 */ /* 0x000fc40008010886 */
[----:B------:R-:W0:Y:S01]  /*8cb0*/  MUFU.EX2 R156, R156 ;  /* 0x0000009c009c7308 */ /* 0x000e220000000800 */
[----:B-1----:R-:W-:-:S01]  /*8cc0*/  FFMA.FTZ R3, R186, R2, R167 ;  /* 0x00000002ba037223 */ /* 0x002fc200000100a7 */
[----:B------:R-:W-:-:S03]  /*8cd0*/  FADD.FTZ R184, R10, R187 ;  /* 0x000000bb0ab87221 */ /* 0x000fc60000010000 */
[----:B------:R-:W-:Y:S01]  /*8ce0*/  FADD.FTZ R2, R8, R3 ;  /* 0x0000000308027221 */ /* 0x000fe20000010000 */
[----:B------:R-:W-:-:S02]  /*8cf0*/  FADD.FTZ R187, R11, R184 ;  /* 0x000000b80bbb7221 */ /* 0x000fc40000010000 */
        /* <DEDUP_REMOVED lines=16> */
[----:B------:R-:W0:Y:S01]  /*8e00*/  MUFU.EX2 R171, R171 ;  /* 0x000000ab00ab7308 */ /* 0x000e220000000800 */
[----:B-1----:R-:W-:-:S07]  /*8e10*/  FADD.FTZ R3, R162, R3 ;  /* 0x00000003a2037221 */ /* 0x002fce0000010000 */
        /* <DEDUP_REMOVED lines=22> */
[----:B--2---:R-:W-:-:S01]  /*8f80*/  FADD.FTZ R3, R181, R2 ;  /* 0x00000002b5037221 */ /* 0x004fc20000010000 */
[----:B------:R-:W-:Y:S01]  /*8f90*/  FADD.FTZ R2, R157, R184 ;  /* 0x000000b89d027221 */ /* 0x000fe20000010000 */
[----:B------:R-:W-:-:S03]  /*8fa0*/  FFMA.FTZ R184, R188, UR6, -R134 ;  /* 0x00000006bcb87c23 */ /* 0x000fc60008010886 */
        /* <DEDUP_REMOVED lines=55> */
[--C-:B------:R-:W-:Y:S01]  /*9320*/  FFMA.FTZ R188, R191, UR6, -R134.reuse ;  /* 0x00000006bfbc7c23 */ /* 0x100fe20008010886 */
[----:B------:R-:W-:-:S05]  /*9330*/  FFMA.FTZ R134, R135, UR6, -R134 ;  /* 0x0000000687867c23 */ /* 0x000fca0008010886 */
        /* <DEDUP_REMOVED lines=40> */
.L_x_6060:
        /* <DEDUP_REMOVED lines=148> */
.L_x_6050:
[----:B------:R-:W-:-:S13]  /*9f00*/  ISETP.LE.AND P1, PT, RZ, UR58, PT ;  /* 0x0000003aff007c0c */ /* 0x000fda000bf23270 */
[----:B------:R-:W-:Y:S05]  /*9f10*/  @!P1 BRA `(.L_x_6062) ;  /* 0x0000003800349947 */ /* 0x000fea0003800000 */
[----:B------:R-:W-:Y:S01]  /*9f20*/  IMAD.MOV.U32 R5, RZ, RZ, R120 ;  /* 0x000000ffff057224 */ /* 0x000fe200078e0078 */
[----:B------:R-:W-:Y:S01]  /*9f30*/  UMOV UR52, UR45 ;  /* 0x0000002d00347c82 */ /* 0x000fe20008000000 */
[----:B------:R-:W-:Y:S01]  /*9f40*/  IMAD.MOV.U32 R4, RZ, RZ, R121 ;  /* 0x000000ffff047224 */ /* 0x000fe200078e0079 */
[----:B------:R-:W-:Y:S01]  /*9f50*/  UMOV UR51, UR44 ;  /* 0x0000002c00337c82 */ /* 0x000fe20008000000 */
[----:B------:R-:W-:-:S05]  /*9f60*/  ULDC UR50, c[0x0][0x988] ;  /* 0x0002620000327ab9 */ /* 0x000fca0000000800 */
.L_x_6073:
        /* <DEDUP_REMOVED lines=9> */
.L_x_6064:
[----:B------:R-:W-:Y:S01]  /*a000*/  ULEA UR6, UR44, UR41, 0x3 ;  /* 0x000000292c067291 */ /* 0x000fe2000f8e183f */
[----:B------:R-:W-:-:S05]  /*a010*/  IMAD.U32 R6, RZ, RZ, UR45 ;  /* 0x0000002dff067e24 */ /* 0x000fca000f8e00ff */
[----:B------:R-:W-:-:S04]  /*a020*/  SHF.L.U32 R6, R6, 0x1f, RZ ;  /* 0x0000001f06067819 */ /* 0x000fc800000006ff */
[----:B------:R0:W1:Y:S01]  /*a030*/  SYNCS.PHASECHK.TRANS64.TRYWAIT P1, [UR6+0x33430], R6 ;  /* 0x03343006ff0075a7 */ /* 0x0000620008020146 */
[----:B------:R-:W-:Y:S05]  /*a040*/  @!P0 BRA `(.L_x_6065) ;  /* 0x0000000000048947 */ /* 0x000fea0003800000 */
[----:B------:R-:W-:Y:S01]  /*a050*/  BPT.TRAP 0x1 ;  /* 0x000000040000795c */ /* 0x000fe20000300000 */
.L_x_6065:
[----:B-1----:R-:W-:Y:S05]  /*a060*/  @P1 BRA `(.L_x_6063) ;  /* 0x0000000000081947 */ /* 0x002fea0003800000 */
[----:B------:R-:W1:Y:S02]  /*a070*/  SYNCS.PHASECHK.TRANS64.TRYWAIT P1, [UR6+0x33430], R6 ;  /* 0x03343006ff0075a7 */ /* 0x000e640008020146 */
[----:B-1----:R-:W-:Y:S05]  /*a080*/  @!P1 BRA `(.L_x_6066) ;  /* 0x000000ec00949947 */ /* 0x002fea0003800000 */
.L_x_6063:
[----:B-1----:R-:W1:Y:S01]  /*a090*/  S2R R7, SR_TID.X ;  /* 0x0000000000077919 */ /* 0x002e620000002100 */
[----:B------:R-:W-:Y:S01]  /*a0a0*/  UIMAD UR53, UR44, 0x780, UR49 ;  /* 0x000007802c3578a4 */ /* 0x000fe2000f8e0231 */
[----:B------:R-:W-:Y:S01]  /*a0b0*/  UMOV UR27, 0x80000020 ;  /* 0x80000020001b7882 */ /* 0x000fe20000000000 */
[----:B------:R-:W-:Y:S02]  /*a0c0*/  UMOV UR28, UR24 ;  /* 0x00000018001c7c82 */ /* 0x000fe40008000000 */
[----:B------:R-:W-:Y:S01]  /*a0d0*/  UIADD3 UR30, UR53, 0x80, URZ ;  /* 0x00000080351e7890 */ /* 0x000fe2000fffe03f */
[----:B------:R-:W-:Y:S02]  /*a0e0*/  UMOV UR29, UR25 ;  /* 0x00000019001d7c82 */ /* 0x000fe40008000000 */
[----:B------:R-:W-:Y:S01]  /*a0f0*/  UMOV UR26, UR53 ;  /* 0x00000035001a7c82 */ /* 0x000fe20008000000 */
[----:B------:R-:W-:Y:S01]  /*a100*/  UMOV UR31, 0x80000020 ;  /* 0x80000020001f7882 */ /* 0x000fe20000000000 */
[----:B------:R-:W-:Y:S01]  /*a110*/  UIADD3 UR34, UR53, 0x100, URZ ;  /* 0x0000010035227890 */ /* 0x000fe2000fffe03f */
[----:B------:R-:W-:Y:S01]  /*a120*/  UMOV UR32, UR24 ;  /* 0x0000001800207c82 */ /* 0x000fe20008000000 */
[----:B------:R-:W-:Y:S01]  /*a130*/  UMOV UR33, UR25 ;  /* 0x0000001900217c82 */ /* 0x000fe20008000000 */
        /* <DEDUP_REMOVED lines=177> */
.L_x_6068:
[----:B------:R-:W-:Y:S01]  /*ac50*/  ULEA UR6, UR51, UR41, 0x3 ;  /* 0x0000002933067291 */ /* 0x000fe2000f8e183f */
[----:B------:R-:W-:-:S05]  /*ac60*/  IMAD.U32 R6, RZ, RZ, UR52 ;  /* 0x00000034ff067e24 */ /* 0x000fca000f8e00ff */
[----:B------:R-:W-:-:S04]  /*ac70*/  SHF.L.U32 R6, R6, 0x1f, RZ ;  /* 0x0000001f06067819 */ /* 0x000fc800000006ff */
[----:B------:R0:W1:Y:S01]  /*ac80*/  SYNCS.PHASECHK.TRANS64.TRYWAIT P1, [UR6+0x33450], R6 ;  /* 0x03345006ff0075a7 */ /* 0x0000620008020146 */
[----:B------:R-:W-:Y:S05]  /*ac90*/  @!P0 BRA `(.L_x_6069) ;  /* 0x0000000000048947 */ /* 0x000fea0003800000 */
[----:B------:R-:W-:Y:S01]  /*aca0*/  BPT.TRAP 0x1 ;  /* 0x000000040000795c */ /* 0x000fe20000300000 */
.L_x_6069:
[----:B-1----:R-:W-:Y:S05]  /*acb0*/  @P1 BRA `(.L_x_6067) ;  /* 0x0000000000081947 */ /* 0x002fea0003800000 */
[----:B------:R-:W1:Y:S02]  /*acc0*/  SYNCS.PHASECHK.TRANS64.TRYWAIT P1, [UR6+0x33450], R6 ;  /* 0x03345006ff0075a7 */ /* 0x000e640008020146 */
[----:B-1----:R-:W-:Y:S05]  /*acd0*/  @!P1 BRA `(.L_x_6070) ;  /* 0x000000e000989947 */ /* 0x002fea0003800000 */
.L_x_6067:
        /* <DEDUP_REMOVED lines=36> */
.L_x_6071:
        /* <DEDUP_REMOVED lines=505> */
.L_x_6072:
        /* <DEDUP_REMOVED lines=148> */
.L_x_6062:
[----:B------:R-:W-:Y:S06]  /*d7f0*/  BAR.ARV 0x8, 0x180 ;  /* 0x0206000000007b1d */ /* 0x000fec0000002000 */
[----:B------:R-:W-:Y:S05]  /*d800*/  @!P0 BRA `(.L_x_6074) ;  /* 0x0000000000048947 */ /* 0x000fea0003800000 */
[----:B------:R-:W-:Y:S01]  /*d810*/  BPT.TRAP 0x1 ;  /* 0x000000040000795c */ /* 0x000fe20000300000 */
.L_x_6074:
[----:B------:R-:W-:Y:S01]  /*d820*/  ULEA UR14, UR44, UR41, 0x3 ;  /* 0x000000292c0e7291 */ /* 0x000fe2000f8e183f */
[----:B------:R-:W-:-:S05]  /*d830*/  IMAD.U32 R0, RZ, RZ, UR45 ;  /* 0x0000002dff007e24 */ /* 0x000fca000f8e00ff */
[----:B------:R-:W-:-:S04]  /*d840*/  SHF.L.U32 R0, R0, 0x1f, RZ ;  /* 0x0000001f00007819 */ /* 0x000fc800000006ff */
[----:B------:R0:W1:Y:S01]  /*d850*/  SYNCS.PHASECHK.TRANS64.TRYWAIT P1, [UR14+0x33450], R0 ;  /* 0x03345000ff0075a7 */ /* 0x000062000802014e */
[----:B------:R-:W-:Y:S05]  /*d860*/  @!P0 BRA `(.L_x_6075) ;  /* 0x0000000000048947 */ /* 0x000fea0003800000 */
[----:B------:R-:W-:Y:S01]  /*d870*/  BPT.TRAP 0x1 ;  /* 0x000000040000795c */ /* 0x000fe20000300000 */
.L_x_6075:
[----:B-1----:R-:W-:Y:S05]  /*d880*/  @P1 BRA `(.L_x_6076) ;  /* 0x0000000000081947 */ /* 0x002fea0003800000 */
[----:B------:R-:W1:Y:S02]  /*d890*/  SYNCS.PHASECHK.TRANS64.TRYWAIT P1, [UR14+0x33450], R0 ;  /* 0x03345000ff0075a7 */ /* 0x000e64000802014e */
[----:B-1----:R-:W-:Y:S05]  /*d8a0*/  @!P1 BRA `(.L_x_6077) ;  /* 0x000000b400bc9947 */ /* 0x002fea0003800000 */
.L_x_6076:
[----:B------:R-:W-:Y:S01]  /*d8b0*/  UIADD3 UR41, UR41, 0x200, URZ ;  /* 0x0000020029297890 */ /* 0x000fe2000fffe03f */
[----:B------:R-:W-:Y:S01]  /*d8c0*/  WARPGROUP.ARRIVE ;  /* 0x00000000000079c5 */ /* 0x000fe20000000000 */
[----:B------:R-:W-:Y:S01]  /*d8d0*/  UMOV UR11, 0xc0000010 ;  /* 0xc0000010000b7882 */ /* 0x000fe20000000000 */
[----:B------:R-:W-:Y:S01]  /*d8e0*/  IMAD.MOV.U32 R6, RZ, RZ, 0x3f800000 ;  /* 0x3f800000ff067424 */ /* 0x000fe200078e00ff */
        /* <DEDUP_REMOVED lines=16> */
[----:B------:R-:W-:Y:S02]  /*d9f0*/  ULDC.64 UR10, c[0x0][0x9a0] ;  /* 0x00026800000a7ab9 */ /* 0x000fe40000000a00 */
[----:B------:R-:W-:-:S04]  /*da00*/  UISETP.NE.U32.AND UP0, UPT, UR10, URZ, UPT ;  /* 0x0000003f0a00728c */ /* 0x000fc8000bf05070 */
[----:B------:R-:W-:-:S06]  /*da10*/  UISETP.NE.AND.EX UP0, UPT, UR11, URZ, UPT, UP0 ;  /* 0x0000003f0b00728c */ /* 0x000fcc000bf05300 */
        /* <DEDUP_REMOVED lines=64> */
.L_x_6078:
        /* <DEDUP_REMOVED lines=106> */
.L_x_6042:
        /* <DEDUP_REMOVED lines=33> */
[----:B------:R-:W-:Y:S02]  /*e6d0*/  SEL R55, R52, R53, P0 ;  /* 0x0000003534377207 */ /* 0x000fe40000000000 */
[----:B------:R-:W-:Y:S02]  /*e6e0*/  F2FP.BF16.F32.PACK_AB R119, R119, R6 ;  /* 0x000000067777723e */ /* 0x000fe400000010ff */
[----:B------:R-:W-:Y:S02]  /*e6f0*/  SEL R52, R53, R52, P0 ;  /* 0x0000003435347207 */ /* 0x000fe40000000000 */
[----:B------:R-:W-:-:S02]  /*e700*/  F2FP.BF16.F32.PACK_AB R37, R76, R37 ;  /* 0x000000254c25723e */ /* 0x000fc400000010ff */
[----:B------:R-:W-:Y:S02]  /*e710*/  F2FP.BF16.F32.PACK_AB R36, R77, R36 ;  /* 0x000000244d24723e */ /* 0x000fe400000010ff */
[----:B------:R-:W-:Y:S02]  /*e720*/  SEL R53, R45, R44, P0 ;  /* 0x0000002c2d357207 */ /* 0x000fe40000000000 */
[----:B------:R-:W-:Y:S02]  /*e730*/  SEL R44, R44, R45, P0 ;  /* 0x0000002d2c2c7207 */ /* 0x000fe40000000000 */
[----:B------:R-:W-:Y:S02]  /*e740*/  SEL R45, R41, R40, P0 ;  /* 0x00000028292d7207 */ /* 0x000fe40000000000 */
[----:B------:R-:W-:Y:S02]  /*e750*/  SEL R40, R40, R41, P0 ;  /* 0x0000002928287207 */ /* 0x000fe40000000000 */
[----:B------:R-:W-:-:S02]  /*e760*/  MOV R6, R3 ;  /* 0x0000000300067202 */ /* 0x000fc40000000f00 */
[----:B-1----:R-:W-:Y:S02]  /*e770*/  MOV R7, R68 ;  /* 0x0000004400077202 */ /* 0x002fe40000000f00 */
[----:B------:R-:W-:Y:S02]  /*e780*/  F2FP.BF16.F32.PACK_AB R89, R89, R96 ;  /* 0x000000605959723e */ /* 0x000fe400000010ff */
[----:B------:R-:W-:Y:S02]  /*e790*/  F2FP.BF16.F32.PACK_AB R88, R81, R88 ;  /* 0x000000585158723e */ /* 0x000fe400000010ff */
[----:B------:R-:W-:Y:S02]  /*e7a0*/  SEL R41, R37, R36, P0 ;  /* 0x0000002425297207 */ /* 0x000fe40000000000 */
[----:B------:R-:W-:Y:S01]  /*e7b0*/  SEL R48, R36, R37, P0 ;  /* 0x0000002524307207 */ /* 0x000fe20000000000 */
[----:B------:R-:W-:Y:S01]  /*e7c0*/  IMAD.WIDE R36, R224, 0x2, R6 ;  /* 0x00000002e0247825 */ /* 0x000fe200078e0206 */
[----:B------:R-:W-:-:S02]  /*e7d0*/  SEL R69, R89, R88, P0 ;  /* 0x0000005859457207 */ /* 0x000fc40000000000 */
[----:B------:R-:W-:Y:S02]  /*e7e0*/  F2FP.BF16.F32.PACK_AB R11, R110, R11 ;  /* 0x0000000b6e0b723e */ /* 0x000fe400000010ff */
[----:B------:R-:W-:Y:S02]  /*e7f0*/  F2FP.BF16.F32.PACK_AB R10, R111, R10 ;  /* 0x0000000a6f0a723e */ /* 0x000fe400000010ff */
[----:B------:R-:W-:Y:S02]  /*e800*/  SEL R88, R88, R89, P0 ;  /* 0x0000005958587207 */ /* 0x000fe40000000000 */
[----:B------:R-:W-:Y:S02]  /*e810*/  IADD3 R89, P5, R36, 0x40, RZ ;  /* 0x0000004024597810 */ /* 0x000fe40007fbe0ff */
[----:B------:R-:W-:Y:S02]  /*e820*/  SEL R83, R11, R10, P0 ;  /* 0x0000000a0b537207 */ /* 0x000fe40000000000 */
[----:B------:R-:W-:-:S02]  /*e830*/  SEL R74, R10, R11, P0 ;  /* 0x0000000b0a4a7207 */ /* 0x000fc40000000000 */
[----:B------:R-:W-:Y:S02]  /*e840*/  LOP3.LUT R10, R89, 0x380, RZ, 0xc0, !PT ;  /* 0x00000380590a7812 */ /* 0x000fe400078ec0ff */
        /* <DEDUP_REMOVED lines=12> */
[----:B------:R-:W-:Y:S02]  /*e910*/  F2FP.BF16.F32.PACK_AB R34, R71, R34 ;  /* 0x000000224722723e */ /* 0x000fe400000010ff */
[----:B------:R-:W-:Y:S02]  /*e920*/  F2FP.BF16.F32.PACK_AB R24, R95, R24 ;  /* 0x000000185f18723e */ /* 0x000fe400000010ff */
[----:B------:R-:W-:Y:S02]  /*e930*/  IADD3 R91, P6, R36, 0x60, RZ ;  /* 0x00000060245b7810 */ /* 0x000fe40007fde0ff */
[----:B------:R-:W-:Y:S02]  /*e940*/  SHF.R.U64 R10, R10, 0x3, RZ ;  /* 0x000000030a0a7819 */ /* 0x000fe400000012ff */
[----:B------:R-:W-:-:S02]  /*e950*/  F2FP.BF16.F32.PACK_AB R43, R54, R43 ;  /* 0x0000002b362b723e */ /* 0x000fc400000010ff */
[----:B------:R-:W-:Y:S02]  /*e960*/  SEL R71, R73, R72, P0 ;  /* 0x0000004849477207 */ /* 0x000fe40000000000 */
[----:B------:R-:W-:Y:S02]  /*e970*/  IADD3 R95, P2, R36, 0x4020, RZ ;  /* 0x00004020245f7810 */ /* 0x000fe40007f5e0ff */
[----:B------:R-:W-:Y:S02]  /*e980*/  F2FP.BF16.F32.PACK_AB R39, R39, R58 ;  /* 0x0000003a2727723e */ /* 0x000fe400000010ff */
[----:B------:R-:W-:Y:S02]  /*e990*/  SEL R67, R9, R8, P0 ;  /* 0x0000000809437207 */ /* 0x000fe40000000000 */
[----:B------:R-:W-:Y:S02]  /*e9a0*/  SEL R60, R8, R9, P0 ;  /* 0x00000009083c7207 */ /* 0x000fe40000000000 */
[----:B------:R-:W-:-:S02]  /*e9b0*/  SEL R72, R72, R73, P0 ;  /* 0x0000004948487207 */ /* 0x000fc40000000000 */
[----:B------:R-:W-:Y:S02]  /*e9c0*/  F2FP.BF16.F32.PACK_AB R38, R38, R59 ;  /* 0x0000003b2626723e */ /* 0x000fe400000010ff */
[----:B------:R-:W-:Y:S02]  /*e9d0*/  SEL R57, R33, R32, P0 ;  /* 0x0000002021397207 */ /* 0x000fe40000000000 */
[----:B------:R-:W-:Y:S01]  /*e9e0*/  SEL R50, R32, R33, P0 ;  /* 0x0000002120327207 */ /* 0x000fe20000000000 */
[----:B------:R-:W-:Y:S01]  /*e9f0*/  IMAD.X R33, RZ, RZ, R37, P5 ;  /* 0x000000ffff217224 */ /* 0x000fe200028e0625 */
[----:B------:R-:W-:Y:S02]  /*ea00*/  SEL R65, R13, R12, P0 ;  /* 0x0000000c0d417207 */ /* 0x000fe40000000000 */
[----:B------:R-:W-:Y:S02]  /*ea10*/  SEL R58, R12, R13, P0 ;  /* 0x0000000d0c3a7207 */ /* 0x000fe40000000000 */
[----:B------:R-:W-:-:S02]  /*ea20*/  SEL R73, R46, R47, P0 ;  /* 0x0000002f2e497207 */ /* 0x000fc40000000000 */
[----:B------:R-:W-:Y:S02]  /*ea30*/  LOP3.LUT R8, R87, 0x380, RZ, 0xc0, !PT ;  /* 0x0000038057087812 */ /* 0x000fe400078ec0ff */
[----:B------:R-:W-:Y:S02]  /*ea40*/  F2FP.BF16.F32.PACK_AB R31, R78, R31 ;  /* 0x0000001f4e1f723e */ /* 0x000fe400000010ff */
[----:B------:R-:W-:Y:S02]  /*ea50*/  F2FP.BF16.F32.PACK_AB R30, R79, R30 ;  /* 0x0000001e4f1e723e */ /* 0x000fe400000010ff */
[----:B------:R-:W-:Y:S02]  /*ea60*/  SEL R46, R47, R46, P0 ;  /* 0x0000002e2f2e7207 */ /* 0x000fe40000000000 */
[----:B------:R-:W-:Y:S02]  /*ea70*/  LOP3.LUT R12, R91, 0x380, RZ, 0xc0, !PT ;  /* 0x000003805b0c7812 */ /* 0x000fe400078ec0ff */
[----:B------:R-:W-:-:S02]  /*ea80*/  LOP3.LUT R32, R10, R89, RZ, 0x3c, !PT ;  /* 0x000000590a207212 */ /* 0x000fc400078e3cff */
[----:B------:R-:W-:Y:S02]  /*ea90*/  F2FP.BF16.F32.PACK_AB R35, R70, R35 ;  /* 0x000000234623723e */ /* 0x000fe400000010ff */
[----:B------:R-:W-:Y:S02]  /*eaa0*/  F2FP.BF16.F32.PACK_AB R25, R94, R25 ;  /* 0x000000195e19723e */ /* 0x000fe400000010ff */
[----:B------:R-:W-:Y:S02]  /*eab0*/  SEL R47, R43, R42, P0 ;  /* 0x0000002a2b2f7207 */ /* 0x000fe40000000000 */
[----:B------:R-:W-:Y:S02]  /*eac0*/  LOP3.LUT R10, R95, 0x380, RZ, 0xc0, !PT ;  /* 0x000003805f0a7812 */ /* 0x000fe400078ec0ff */
[----:B------:R-:W-:Y:S02]  /*ead0*/  SEL R42, R42, R43, P0 ;  /* 0x0000002b2a2a7207 */ /* 0x000fe40000000000 */
[----:B------:R-:W-:-:S02]  /*eae0*/  F2FP.BF16.F32.PACK_AB R28, R93, R28 ;  /* 0x0000001c5d1c723e */ /* 0x000fc400000010ff */
[----:B------:R-:W-:Y:S02]  /*eaf0*/  SEL R43, R39, R38, P0 ;  /* 0x00000026272b7207 */ /* 0x000fe40000000000 */
[----:B------:R-:W-:Y:S02]  /*eb00*/  SHF.R.U64 R8, R8, 0x3, RZ ;  /* 0x0000000308087819 */ /* 0x000fe400000012ff */
[----:B------:R-:W-:Y:S02]  /*eb10*/  SEL R38, R38, R39, P0 ;  /* 0x0000002726267207 */ /* 0x000fe40000000000 */
[----:B------:R-:W-:Y:S02]  /*eb20*/  SEL R75, R31, R30, P0 ;  /* 0x0000001e1f4b7207 */ /* 0x000fe40000000000 */
[----:B------:R-:W-:Y:S01]  /*eb30*/  SEL R64, R30, R31, P0 ;  /* 0x0000001f1e407207 */ /* 0x000fe20000000000 */
[----:B------:R-:W-:Y:S01]  /*eb40*/  IMAD.X R31, RZ, RZ, R37, P6 ;  /* 0x000000ffff1f7224 */ /* 0x000fe200030e0625 */
[----:B------:R-:W-:-:S02]  /*eb50*/  IADD3 R93, P1, R36, 0x4000, RZ ;  /* 0x00004000245d7810 */ /* 0x000fc40007f3e0ff */
[----:B------:R-:W-:Y:S02]  /*eb60*/  SHF.R.U64 R12, R12, 0x3, RZ ;  /* 0x000000030c0c7819 */ /* 0x000fe400000012ff */
[----:B------:R-:W-:Y:S02]  /*eb70*/  F2FP.BF16.F32.PACK_AB R14, R103, R14 ;  /* 0x0000000e670e723e */ /* 0x000fe400000010ff */
[----:B------:R-:W-:Y:S02]  /*eb80*/  SEL R39, R35, R34, P0 ;  /* 0x0000002223277207 */ /* 0x000fe40000000000 */
[----:B------:R-:W-:Y:S01]  /*eb90*/  SEL R62, R34, R35, P0 ;  /* 0x00000023223e7207 */ /* 0x000fe20000000000 */
[--C-:B------:R-:W-:Y:S01]  /*eba0*/  IMAD.X R35, RZ, RZ, R37.reuse, P4 ;  /* 0x000000ffff237224 */ /* 0x100fe200020e0625 */
[----:B------:R-:W-:Y:S02]  /*ebb0*/  SEL R79, R25, R24, P0 ;  /* 0x00000018194f7207 */ /* 0x000fe40000000000 */
[----:B------:R-:W-:Y:S01]  /*ebc0*/  SEL R68, R24, R25, P0 ;  /* 0x0000001918447207 */ /* 0x000fe20000000000 */
[----:B------:R-:W-:Y:S01]  /*ebd0*/  IMAD.X R25, RZ, RZ, R37, P2 ;  /* 0x000000ffff197224 */ /* 0x000fe200010e0625 */
[----:B------:R-:W-:-:S02]  /*ebe0*/  IADD3 R97, P3, R36, 0x4040, RZ ;  /* 0x0000404024617810 */ /* 0x000fc40007f7e0ff */
[----:B------:R-:W-:Y:S02]  /*ebf0*/  SHF.R.U64 R10, R10, 0x3, RZ ;  /* 0x000000030a0a7819 */ /* 0x000fe400000012ff */
[----:B------:R-:W-:Y:S02]  /*ec00*/  F2FP.BF16.F32.PACK_AB R15, R102, R15 ;  /* 0x0000000f660f723e */ /* 0x000fe400000010ff */
[C---:B------:R-:W-:Y:S02]  /*ec10*/  IADD3 R103, P6, R36.reuse, 0x8020, RZ ;  /* 0x0000802024677810 */ /* 0x040fe40007fde0ff */
[C---:B------:R-:W-:Y:S02]  /*ec20*/  IADD3 R99, P4, R36.reuse, 0x4060, RZ ;  /* 0x0000406024637810 */ /* 0x040fe40007f9e0ff */
[----:B------:R-:W-:Y:S01]  /*ec30*/  IADD3 R107, P2, R36, 0x8060, RZ ;  /* 0x00008060246b7810 */ /* 0x000fe20007f5e0ff */
[----:B------:R-:W-:Y:S01]  /*ec40*/  IMAD.X R13, RZ, RZ, R37, P6 ;  /* 0x000000ffff0d7224 */ /* 0x000fe200030e0625 */
[----:B------:R-:W-:-:S02]  /*ec50*/  LOP3.LUT R34, R8, R87, RZ, 0x3c, !PT ;  /* 0x0000005708227212 */ /* 0x000fc400078e3cff */
[----:B------:R-:W-:Y:S02]  /*ec60*/  F2FP.BF16.F32.PACK_AB R29, R92, R29 ;  /* 0x0000001d5c1d723e */ /* 0x000fe400000010ff */
[----:B------:R-:W-:Y:S02]  /*ec70*/  LOP3.LUT R30, R12, R91, RZ, 0x3c, !PT ;  /* 0x0000005b0c1e7212 */ /* 0x000fe400078e3cff */
[----:B------:R-:W-:Y:S02]  /*ec80*/  LOP3.LUT R8, R93, 0x380, RZ, 0xc0, !PT ;  /* 0x000003805d087812 */ /* 0x000fe400078ec0ff */
[----:B------:R-:W-:Y:S02]  /*ec90*/  LOP3.LUT R12, R97, 0x380, RZ, 0xc0, !PT ;  /* 0x00000380610c7812 */ /* 0x000fe400078ec0ff */
[----:B------:R-:W-:Y:S02]  /*eca0*/  LOP3.LUT R24, R10, R95, RZ, 0x3c, !PT ;  /* 0x0000005f0a187212 */ /* 0x000fe400078e3cff */
[----:B------:R-:W-:-:S02]  /*ecb0*/  SEL R81, R15, R14, P0 ;  /* 0x0000000e0f517207 */ /* 0x000fc40000000000 */
[----:B------:R-:W-:Y:S02]  /*ecc0*/  SEL R70, R14, R15, P0 ;  /* 0x0000000f0e467207 */ /* 0x000fe40000000000 */
[----:B------:R-:W-:Y:S02]  /*ecd0*/  LOP3.LUT R11, R36, 0x380, RZ, 0xc0, !PT ;  /* 0x00000380240b7812 */ /* 0x000fe400078ec0ff */
[----:B------:R-:W-:Y:S02]  /*ece0*/  LOP3.LUT R10, R103, 0x380, RZ, 0xc0, !PT ;  /* 0x00000380670a7812 */ /* 0x000fe400078ec0ff */
[----:B------:R-:W-:Y:S02]  /*ecf0*/  LOP3.LUT R14, R99, 0x380, RZ, 0xc0, !PT ;  /* 0x00000380630e7812 */ /* 0x000fe400078ec0ff */
[----:B------:R-:W-:Y:S02]  /*ed00*/  LOP3.LUT R78, R107, 0x380, RZ, 0xc0, !PT ;  /* 0x000003806b4e7812 */ /* 0x000fe400078ec0ff */
[----:B------:R-:W-:-:S02]  /*ed10*/  F2FP.BF16.F32.PACK_AB R27, R86, R27 ;  /* 0x0000001b561b723e */ /* 0x000fc400000010ff */
[----:B------:R-:W-:Y:S02]  /*ed20*/  F2FP.BF16.F32.PACK_AB R20, R101, R20 ;  /* 0x000000146514723e */ /* 0x000fe400000010ff */
[----:B------:R-:W-:Y:S02]  /*ed30*/  SEL R59, R29, R28, P0 ;  /* 0x0000001c1d3b7207 */ /* 0x000fe40000000000 */
[----:B------:R-:W-:Y:S01]  /*ed40*/  SEL R54, R28, R29, P0 ;  /* 0x0000001d1c367207 */ /* 0x000fe20000000000 */
[----:B------:R-:W-:Y:S01]  /*ed50*/  IMAD.X R29, RZ, RZ, R37, P1 ;  /* 0x000000ffff1d7224 */ /* 0x000fe200008e0625 */
[----:B------:R-:W-:Y:S02]  /*ed60*/  SHF.R.U64 R8, R8, 0x3, RZ ;  /* 0x0000000308087819 */ /* 0x000fe400000012ff */
[----:B------:R-:W-:Y:S02]  /*ed70*/  F2FP.BF16.F32.PACK_AB R21, R100, R21 ;  /* 0x000000156415723e */ /* 0x000fe400000010ff */
[----:B------:R-:W-:-:S02]  /*ed80*/  IADD3 R101, P5, R36, 0x8000, RZ ;  /* 0x0000800024657810 */ /* 0x000fc40007fbe0ff */
[----:B------:R-:W-:Y:S02]  /*ed90*/  SHF.R.U64 R12, R12, 0x3, RZ ;  /* 0x000000030c0c7819 */ /* 0x000fe400000012ff */
[----:B------:R-:W-:Y:S01]  /*eda0*/  IADD3 R105, P1, R36, 0x8040, RZ ;  /* 0x0000804024697810 */ /* 0x000fe20007f3e0ff */
[--C-:B------:R-:W-:Y:S01]  /*edb0*/  IMAD.X R15, RZ, RZ, R37.reuse, P5 ;  /* 0x000000ffff0f7224 */ /* 0x100fe200028e0625 */
[----:B------:R-:W-:Y:S02]  /*edc0*/  SHF.R.U64 R11, R11, 0x3, RZ ;  /* 0x000000030b0b7819 */ /* 0x000fe400000012ff */
[----:B------:R-:W-:Y:S01]  /*edd0*/  SHF.R.U64 R10, R10, 0x3, RZ ;  /* 0x000000030a0a7819 */ /* 0x000fe200000012ff */
[----:B------:R-:W-:Y:S01]  /*ede0*/  IMAD.X R9, RZ, RZ, R37, P1 ;  /* 0x000000ffff097224 */ /* 0x000fe200008e0625 */
[----:B------:R-:W-:Y:S02]  /*edf0*/  SHF.R.U64 R14, R14, 0x3, RZ ;  /* 0x000000030e0e7819 */ /* 0x000fe400000012ff */
[----:B------:R-:W-:-:S02]  /*ee00*/  SHF.R.U64 R78, R78, 0x3, RZ ;  /* 0x000000034e4e7819 */ /* 0x000fc400000012ff */
[----:B------:R-:W-:Y:S02]  /*ee10*/  F2FP.BF16.F32.PACK_AB R130, R130, R133 ;  /* 0x000000858282723e */ /* 0x000fe400000010ff */
[----:B------:R-:W-:Y:S02]  /*ee20*/  F2FP.BF16.F32.PACK_AB R131, R128, R131 ;  /* 0x000000838083723e */ /* 0x000fe400000010ff */
[----:B------:R-:W-:Y:S02]  /*ee30*/  SEL R77, R27, R26, P0 ;  /* 0x0000001a1b4d7207 */ /* 0x000fe40000000000 */
[----:B------:R-:W-:Y:S01]  /*ee40*/  SEL R66, R26, R27, P0 ;  /* 0x0000001b1a427207 */ /* 0x000fe20000000000 */
[----:B------:R-:W-:Y:S01]  /*ee50*/  IMAD.X R27, RZ, RZ, R37, P3 ;  /* 0x000000ffff1b7224 */ /* 0x000fe200018e0625 */
[----:B------:R-:W-:Y:S02]  /*ee60*/  LOP3.LUT R28, R8, R93, RZ, 0x3c, !PT ;  /* 0x0000005d081c7212 */ /* 0x000fe400078e3cff */
[----:B------:R-:W-:-:S02]  /*ee70*/  SEL R61, R21, R20, P0 ;  /* 0x00000014153d7207 */ /* 0x000fc40000000000 */
[----:B------:R-:W-:Y:S01]  /*ee80*/  SEL R56, R20, R21, P0 ;  /* 0x0000001514387207 */ /* 0x000fe20000000000 */
[--C-:B------:R-:W-:Y:S01]  /*ee90*/  IMAD.X R21, RZ, RZ, R37.reuse, P4 ;  /* 0x000000ffff157224 */ /* 0x100fe200020e0625 */
[----:B------:R-:W-:Y:S02]  /*eea0*/  LOP3.LUT R26, R12, R97, RZ, 0x3c, !PT ;  /* 0x000000610c1a7212 */ /* 0x000fe400078e3cff */
[----:B------:R-:W-:Y:S02]  /*eeb0*/  LOP3.LUT R8, R101, 0x380, RZ, 0xc0, !PT ;  /* 0x0000038065087812 */ /* 0x000fe400078ec0ff */
[----:B------:R-:W-:Y:S01]  /*eec0*/  LOP3.LUT R36, R11, R36, RZ, 0x3c, !PT ;  /* 0x000000240b247212 */ /* 0x000fe200078e3cff */
[----:B------:R-:W-:Y:S01]  /*eed0*/  IMAD.X R11, RZ, RZ, R37, P2 ;  /* 0x000000ffff0b7224 */ /* 0x000fe200010e0625 */
[----:B------:R-:W-:Y:S02]  /*eee0*/  LOP3.LUT R76, R105, 0x380, RZ, 0xc0, !PT ;  /* 0x00000380694c7812 */ /* 0x000fe400078ec0ff */
[----:B------:R-:W-:-:S02]  /*eef0*/  LOP3.LUT R12, R10, R103, RZ, 0x3c, !PT ;  /* 0x000000670a0c7212 */ /* 0x000fc400078e3cff */
[----:B------:R-:W-:Y:S02]  /*ef00*/  LOP3.LUT R20, R14, R99, RZ, 0x3c, !PT ;  /* 0x000000630e147212 */ /* 0x000fe400078e3cff */
[----:B------:R-:W-:Y:S02]  /*ef10*/  LOP3.LUT R10, R78, R107, RZ, 0x3c, !PT ;  /* 0x0000006b4e0a7212 */ /* 0x000fe400078e3cff */
[----:B------:R-:W-:Y:S02]  /*ef20*/  SEL R5, R130, R131, P0 ;  /* 0x0000008382057207 */ /* 0x000fe40000000000 */
[----:B------:R-:W-:Y:S02]  /*ef30*/  SHF.R.U64 R8, R8, 0x3, RZ ;  /* 0x0000000308087819 */ /* 0x000fe400000012ff */
[----:B------:R-:W-:Y:S02]  /*ef40*/  SHF.R.U64 R76, R76, 0x3, RZ ;  /* 0x000000034c4c7819 */ /* 0x000fe400000012ff */
[----:B------:R-:W-:-:S02]  /*ef50*/  MOV R80, R20 ;  /* 0x0000001400507202 */ /* 0x000fc40000000f00 */
[----:B------:R-:W-:Y:S02]  /*ef60*/  F2FP.BF16.F32.PACK_AB R126, R126, R129 ;  /* 0x000000817e7e723e */ /* 0x000fe400000010ff */
[----:B------:R-:W-:Y:S02]  /*ef70*/  F2FP.BF16.F32.PACK_AB R127, R124, R127 ;  /* 0x0000007f7c7f723e */ /* 0x000fe400000010ff */
[----:B------:R-:W-:Y:S02]  /*ef80*/  MOV R20, R10 ;  /* 0x0000000a00147202 */ /* 0x000fe40000000f00 */
[----:B------:R-:W-:Y:S02]  /*ef90*/  F2FP.BF16.F32.PACK_AB R122, R122, R125 ;  /* 0x0000007d7a7a723e */ /* 0x000fe400000010ff */
[----:B------:R-:W-:Y:S02]  /*efa0*/  F2FP.BF16.F32.PACK_AB R123, R120, R123 ;  /* 0x0000007b787b723e */ /* 0x000fe400000010ff */
[----:B------:R-:W-:-:S02]  /*efb0*/  LOP3.LUT R14, R8, R101, RZ, 0x3c, !PT ;  /* 0x00000065080e7212 */ /* 0x000fc400078e3cff */
[----:B------:R-:W-:Y:S02]  /*efc0*/  SEL R130, R131, R130, P0 ;  /* 0x0000008283827207 */ /* 0x000fe40000000000 */
[----:B------:R-:W-:Y:S02]  /*efd0*/  LOP3.LUT R8, R76, R105, RZ, 0x3c, !PT ;  /* 0x000000694c087212 */ /* 0x000fe400078e3cff */
[----:B------:R-:W-:Y:S02]  /*efe0*/  SEL R49, R126, R127, P0 ;  /* 0x0000007f7e317207 */ /* 0x000fe40000000000 */
[----:B------:R-:W-:Y:S02]  /*eff0*/  SEL R126, R127, R126, P0 ;  /* 0x0000007e7f7e7207 */ /* 0x000fe40000000000 */
[----:B------:R-:W-:Y:S02]  /*f000*/  SEL R51, R122, R123, P0 ;  /* 0x0000007b7a337207 */ /* 0x000fe40000000000 */
[----:B------:R-:W-:-:S02]  /*f010*/  SEL R122, R123, R122, P0 ;  /* 0x0000007a7b7a7207 */ /* 0x000fc40000000000 */
[----:B------:R-:W-:Y:S02]  /*f020*/  MOV R21, R8 ;  /* 0x0000000800157202 */ /* 0x000fe40000000f00 */
[----:B------:R-:W-:Y:S02]  /*f030*/  SEL R85, R118, R119, P0 ;  /* 0x0000007776557207 */ /* 0x000fe40000000000 */
        /* <DEDUP_REMOVED lines=43> */
[----:B------:R-:W0:Y:S04]  /*f2f0*/  SHFL.IDX PT, R44, R44, R5, 0x1c1f ;  /* 0x001c1f052c2c7589 */ /* 0x000e2800000e0000 */
[----:B------:R-:W3:Y:S01]  /*f300*/  SHFL.IDX PT, R38, R38, R5, 0x1c1f ;  /* 0x001c1f0526267589 */ /* 0x000ee200000e0000 */
[----:B-1----:R-:W-:-:S02]  /*f310*/  SEL R28, R55, R52, P0 ;  /* 0x00000034371c7207 */ /* 0x002fc40000000000 */
[----:B------:R-:W-:Y:S01]  /*f320*/  SEL R30, R52, R55, P0 ;  /* 0x00000037341e7207 */ /* 0x000fe20000000000 */
[----:B------:R-:W1:Y:S01]  /*f330*/  SHFL.IDX PT, R62, R62, R5, 0x1c1f ;  /* 0x001c1f053e3e7589 */ /* 0x000e6200000e0000 */
[----:B--2---:R-:W-:Y:S02]  /*f340*/  SEL R29, R47, R42, P0 ;  /* 0x0000002a2f1d7207 */ /* 0x004fe40000000000 */
[----:B------:R-:W-:Y:S01]  /*f350*/  SEL R31, R42, R47, P0 ;  /* 0x0000002f2a1f7207 */ /* 0x000fe20000000000 */
[----:B------:R-:W-:Y:S06]  /*f360*/  BAR.SYNC.DEFER_BLOCKING 0x1, 0x100 ;  /* 0x0044000000007b1d */ /* 0x000fec0000010000 */
[----:B------:R-:W-:Y:S04]  /*f370*/  SHFL.IDX PT, R45, R45, R4, 0x1c1f ;  /* 0x001c1f042d2d7589 */ /* 0x000fe800000e0000 */
[----:B------:R-:W-:Y:S01]  /*f380*/  SHFL.IDX PT, R41, R41, R4, 0x1c1f ;  /* 0x001c1f0429297589 */ /* 0x000fe200000e0000 */
[----:B0-----:R-:W-:-:S02]  /*f390*/  SEL R32, R53, R44, P0 ;  /* 0x0000002c35207207 */ /* 0x001fc40000000000 */
[----:B------:R-:W-:Y:S01]  /*f3a0*/  SEL R34, R44, R53, P0 ;  /* 0x000000352c227207 */ /* 0x000fe20000000000 */
[----:B------:R-:W0:Y:S01]  /*f3b0*/  SHFL.IDX PT, R40, R40, R5, 0x1c1f ;  /* 0x001c1f0528287589 */ /* 0x000e2200000e0000 */
[----:B---3--:R-:W-:Y:S02]  /*f3c0*/  SEL R33, R43, R38, P0 ;  /* 0x000000262b217207 */ /* 0x008fe40000000000 */
[----:B------:R-:W-:Y:S01]  /*f3d0*/  SEL R35, R38, R43, P0 ;  /* 0x0000002b26237207 */ /* 0x000fe20000000000 */
[----:B------:R-:W-:Y:S01]  /*f3e0*/  SHFL.IDX PT, R48, R48, R5, 0x1c1f ;  /* 0x001c1f0530307589 */ /* 0x000fe200000e0000 */
[----:B-1----:R-:W-:Y:S02]  /*f3f0*/  SEL R37, R39, R62, P0 ;  /* 0x0000003e27257207 */ /* 0x002fe40000000000 */
[----:B------:R-:W-:Y:S01]  /*f400*/  SEL R39, R62, R39, P0 ;  /* 0x000000273e277207 */ /* 0x000fe20000000000 */
        /* <DEDUP_REMOVED lines=8> */
[----:B------:R-:W0:Y:S04]  /*f490*/  SHFL.IDX PT, R54, R54, R5, 0x1c1f ;  /* 0x001c1f0536367589 */ /* 0x000e2800000e0000 */
[----:B------:R-:W1:Y:S04]  /*f4a0*/  SHFL.IDX PT, R66, R66, R5, 0x1c1f ;  /* 0x001c1f0542427589 */ /* 0x000e6800000e0000 */
[----:B------:R-:W-:Y:S04]  /*f4b0*/  SHFL.IDX PT, R61, R61, R4, 0x1c1f ;  /* 0x001c1f043d3d7589 */ /* 0x000fe800000e0000 */
[----:B------:R-:W-:Y:S04]  /*f4c0*/  SHFL.IDX PT, R79, R79, R4, 0x1c1f ;  /* 0x001c1f044f4f7589 */ /* 0x000fe800000e0000 */
[----:B------:R-:W-:Y:S04]  /*f4d0*/  SHFL.IDX PT, R56, R56, R5, 0x1c1f ;  /* 0x001c1f0538387589 */ /* 0x000fe800000e0000 */
[----:B------:R-:W2:Y:S04]  /*f4e0*/  SHFL.IDX PT, R68, R68, R5, 0x1c1f ;  /* 0x001c1f0544447589 */ /* 0x000ea800000e0000 */
[----:B------:R-:W-:Y:S01]  /*f4f0*/  SHFL.IDX PT, R65, R65, R4, 0x1c1f ;  /* 0x001c1f0441417589 */ /* 0x000fe200000e0000 */
[----:B0-----:R-:W-:-:S02]  /*f500*/  SEL R52, R59, R54, P0 ;  /* 0x000000363b347207 */ /* 0x001fc40000000000 */
[----:B------:R-:W-:Y:S01]  /*f510*/  SEL R54, R54, R59, P0 ;  /* 0x0000003b36367207 */ /* 0x000fe20000000000 */
[----:B------:R-:W-:Y:S01]  /*f520*/  SHFL.IDX PT, R81, R81, R4, 0x1c1f ;  /* 0x001c1f0451517589 */ /* 0x000fe200000e0000 */
[----:B-1----:R-:W-:Y:S02]  /*f530*/  SEL R49, R77, R66, P0 ;  /* 0x000000424d317207 */ /* 0x002fe40000000000 */
[----:B------:R-:W-:Y:S01]  /*f540*/  SEL R51, R66, R77, P0 ;  /* 0x0000004d42337207 */ /* 0x000fe20000000000 */
[----:B------:R-:W-:Y:S04]  /*f550*/  SHFL.IDX PT, R58, R58, R5, 0x1c1f ;  /* 0x001c1f053a3a7589 */ /* 0x000fe800000e0000 */
[----:B------:R-:W-:Y:S04]  /*f560*/  SHFL.IDX PT, R70, R70, R5, 0x1c1f ;  /* 0x001c1f0546467589 */ /* 0x000fe800000e0000 */
[----:B------:R-:W-:Y:S04]  /*f570*/  SHFL.IDX PT, R83, R83, R4, 0x1c1f ;  /* 0x001c1f0453537589 */ /* 0x000fe800000e0000 */
[----:B------:R-:W0:Y:S01]  /*f580*/  SHFL.IDX PT, R74, R74, R5, 0x1c1f ;  /* 0x001c1f054a4a7589 */ /* 0x000e2200000e0000 */
[----:B--2---:R-:W-:-:S02]  /*f590*/  SEL R53, R79, R68, P0 ;  /* 0x000000444f357207 */ /* 0x004fc40000000000 */
[----:B------:R-:W-:Y:S01]  /*f5a0*/  SEL R55, R68, R79, P0 ;  /* 0x0000004f44377207 */ /* 0x000fe20000000000 */
[----:B------:R-:W-:Y:S04]  /*f5b0*/  SHFL.IDX PT, R67, R67, R4, 0x1c1f ;  /* 0x001c1f0443437589 */ /* 0x000fe800000e0000 */
[----:B------:R1:W-:Y:S04]  /*f5c0*/  SHFL.IDX PT, R85, R85, R4, 0x1c1f ;  /* 0x001c1f0455557589 */ /* 0x0003e800000e0000 */
[----:B------:R-:W-:Y:S04]  /*f5d0*/  SHFL.IDX PT, R60, R60, R5, 0x1c1f ;  /* 0x001c1f053c3c7589 */ /* 0x000fe800000e0000 */
[----:B------:R2:W3:Y:S01]  /*f5e0*/  SHFL.IDX PT, R118, R118, R5, 0x1c1f ;  /* 0x001c1f0576767589 */ /* 0x0004e200000e0000 */
[----:B-1----:R-:W-:-:S03]  /*f5f0*/  IMAD.U32 R4, RZ, RZ, UR6 ;  /* 0x00000006ff047e24 */ /* 0x002fc6000f8e00ff */
[----:B------:R1:W-:Y:S04]  /*f600*/  STSM.16.M88.4 [R91], R8 ;  /* 0x000000085b007844 */ /* 0x0003e80000000200 */
[----:B------:R4:W-:Y:S01]  /*f610*/  STSM.16.M88.4 [R90], R12 ;  /* 0x0000000c5a007844 */ /* 0x0009e20000000200 */
[----:B0-----:R-:W-:Y:S01]  /*f620*/  SEL R59, R74, R83, P0 ;  /* 0x000000534a3b7207 */ /* 0x001fe20000000000 */
[----:B--2---:R-:W-:Y:S01]  /*f630*/  IMAD.U32 R5, RZ, RZ, UR7 ;  /* 0x00000007ff057e24 */ /* 0x004fe2000f8e00ff */
[----:B------:R-:W-:Y:S01]  /*f640*/  ULDC.64 UR6, c[0x0][0xc08] ;  /* 0x0003020000067ab9 */ /* 0x000fe20000000a00 */
[----:B------:R3:W-:Y:S04]  /*f650*/  STSM.16.M88.4 [R89], R24 ;  /* 0x0000001859007844 */ /* 0x0007e80000000200 */
[----:B------:R-:W-:Y:S01]  /*f660*/  STSM.16.M88.4 [R87], R28 ;  /* 0x0000001c57007844 */ /* 0x000fe20000000200 */
[----:B-1----:R-:W-:-:S03]  /*f670*/  SEL R8, R41, R48, P0 ;  /* 0x0000003029087207 */ /* 0x002fc60000000000 */
[----:B------:R-:W-:Y:S01]  /*f680*/  STSM.16.M88.4 [R86], R32 ;  /* 0x0000002056007844 */ /* 0x000fe20000000200 */
[----:B------:R-:W-:Y:S02]  /*f690*/  SEL R10, R48, R41, P0 ;  /* 0x00000029300a7207 */ /* 0x000fe40000000000 */
[----:B------:R-:W-:Y:S01]  /*f6a0*/  SEL R9, R75, R64, P0 ;  /* 0x000000404b097207 */ /* 0x000fe20000000000 */
[----:B------:R-:W-:Y:S01]  /*f6b0*/  STSM.16.M88.4 [R84], R36 ;  /* 0x0000002454007844 */ /* 0x000fe20000000200 */
[----:B------:R-:W-:Y:S02]  /*f6c0*/  SEL R11, R64, R75, P0 ;  /* 0x0000004b400b7207 */ /* 0x000fe40000000000 */
[----:B------:R-:W-:Y:S02]  /*f6d0*/  SEL R48, R57, R50, P0 ;  /* 0x0000003239307207 */ /* 0x000fe40000000000 */
[----:B------:R-:W-:Y:S01]  /*f6e0*/  SEL R50, R50, R57, P0 ;  /* 0x0000003932327207 */ /* 0x000fe20000000000 */
[----:B------:R0:W-:Y:S01]  /*f6f0*/  STSM.16.M88.4 [R82], R8 ;  /* 0x0000000852007844 */ /* 0x0001e20000000200 */
[----:B----4-:R-:W-:-:S02]  /*f700*/  SEL R12, R61, R56, P0 ;  /* 0x000000383d0c7207 */ /* 0x010fc40000000000 */
[----:B------:R-:W-:Y:S01]  /*f710*/  SEL R14, R56, R61, P0 ;  /* 0x0000003d380e7207 */ /* 0x000fe20000000000 */
[----:B------:R-:W-:Y:S01]  /*f720*/  STSM.16.M88.4 [R80], R48 ;  /* 0x0000003050007844 */ /* 0x000fe20000000200 */
[----:B------:R-:W-:Y:S02]  /*f730*/  SEL R13, R81, R70, P0 ;  /* 0x00000046510d7207 */ /* 0x000fe40000000000 */
[----:B------:R-:W-:Y:S01]  /*f740*/  SEL R15, R70, R81, P0 ;  /* 0x00000051460f7207 */ /* 0x000fe20000000000 */
[----:B------:R-:W-:Y:S01]  /*f750*/  STSM.16.M88.4 [R78], R52 ;  /* 0x000000344e007844 */ /* 0x000fe20000000200 */
[----:B------:R-:W-:Y:S02]  /*f760*/  SEL R56, R65, R58, P0 ;  /* 0x0000003a41387207 */ /* 0x000fe40000000000 */
[----:B------:R-:W-:Y:S01]  /*f770*/  SEL R58, R58, R65, P0 ;  /* 0x000000413a3a7207 */ /* 0x000fe20000000000 */
[----:B------:R1:W-:Y:S01]  /*f780*/  STSM.16.M88.4 [R76], R12 ;  /* 0x0000000c4c007844 */ /* 0x0003e20000000200 */
[----:B------:R-:W-:Y:S01]  /*f790*/  SEL R57, R83, R74, P0 ;  /* 0x0000004a53397207 */ /* 0x000fe20000000000 */
[----:B------:R-:W-:Y:S01]  /*f7a0*/  UISETP.NE.U32.AND UP1, UPT, UR6, URZ, UPT ;  /* 0x0000003f0600728c */ /* 0x000fe2000bf25070 */
[----:B---3--:R-:W-:Y:S01]  /*f7b0*/  SEL R25, R85, R118, P0 ;  /* 0x0000007655197207 */ /* 0x008fe20000000000 */
[----:B------:R-:W-:Y:S01]  /*f7c0*/  ULDC UR8, c[0x0][0xa88] ;  /* 0x0002a20000087ab9 */ /* 0x000fe20000000800 */
[----:B------:R-:W-:Y:S01]  /*f7d0*/  SEL R27, R118, R85, P0 ;  /* 0x00000055761b7207 */ /* 0x000fe20000000000 */
[----:B------:R2:W-:Y:S01]  /*f7e0*/  STSM.16.M88.4 [R21], R56 ;  /* 0x0000003815007844 */ /* 0x0005e20000000200 */
[----:B------:R-:W-:-:S02]  /*f7f0*/  SEL R24, R67, R60, P0 ;  /* 0x0000003c43187207 */ /* 0x000fc40000000000 */
[----:B------:R-:W-:Y:S01]  /*f800*/  SEL R26, R60, R67, P0 ;  /* 0x000000433c1a7207 */ /* 0x000fe20000000000 */
[----:B------:R-:W3:Y:S04]  /*f810*/  LDC R65, c[0x0][0xbe8] ;  /* 0x0002fa00ff417b82 */ /* 0x000ee80000000800 */
[----:B------:R2:W-:Y:S04]  /*f820*/  STSM.16.M88.4 [R20], R24 ;  /* 0x0000001814007844 */ /* 0x0005e80000000200 */
[----:B------:R-:W-:Y:S01]  /*f830*/  BAR.SYNC.DEFER_BLOCKING 0x1, 0x100 ;  /* 0x0044000000007b1d */ /* 0x000fe20000010000 */
[----:B------:R-:W-:-:S06]  /*f840*/  UISETP.NE.AND.EX UP1, UPT, UR7, URZ, UPT, UP1 ;  /* 0x0000003f0700728c */ /* 0x000fcc000bf25310 */
[----:B------:R-:W-:-:S05]  /*f850*/  PLOP3.LUT P0, PT, PT, PT, UP1, 0x80, 0x0 ;  /* 0x000000000000781c */ /* 0x000fca0003f0f018 */
[----:B------:R-:W-:-:S04]  /*f860*/  @UP1 ULEA UR6, UP2, UR36, UR6, 0x2 ;  /* 0x0000000624061291 */ /* 0x000fc8000f84103f */
[----:B------:R-:W-:Y:S01]  /*f870*/  @UP1 ULEA.HI.X UR7, UR36, UR7, UR37, 0x2, UP2 ;  /* 0x0000000724071291 */ /* 0x000fe200090f1425 */
[----:B0-----:R-:W-:Y:S02]  /*f880*/  IMAD.U32 R10, RZ, RZ, UR8 ;  /* 0x00000008ff0a7e24 */ /* 0x001fe4000f8e00ff */
[----:B-1----:R-:W-:-:S03]  /*f890*/  IMAD.U32 R14, RZ, RZ, UR6 ;  /* 0x00000006ff0e7e24 */ /* 0x002fc6000f8e00ff */
[----:B------:R-:W-:Y:S01]  /*f8a0*/  IMAD.U32 R15, RZ, RZ, UR7 ;  /* 0x00000007ff0f7e24 */ /* 0x000fe2000f8e00ff */
[----:B------:R-:W4:Y:S01]  /*f8b0*/  @P2 LDG.E R8, desc[UR54][R4.64] ;  /* 0x0000003604082981 */ /* 0x000f22000c1e1900 */
[----:B---3--:R-:W-:Y:S01]  /*f8c0*/  ISETP.NE.AND P1, PT, R65, 0x1, PT ;  /* 0x000000014100780c */ /* 0x008fe20003f25270 */
[----:B------:R-:W-:Y:S02]  /*f8d0*/  UMOV UR4, URZ ;  /* 0x0000003f00047c82 */ /* 0x000fe40008000000 */
[----:B------:R2:W5:Y:S10]  /*f8e0*/  @P0 LDG.E R10, desc[UR54][R14.64] ;  /* 0x000000360e0a0981 */ /* 0x000574000c1e1900 */
[----:B------:R-:W0:Y:S08]  /*f8f0*/  @P1 LDC R9, c[0x0][0xbec] ;  /* 0x0002fb00ff091b82 */ /* 0x000e300000000800 */
[----:B------:R-:W1:Y:S01]  /*f900*/  @P1 LDC R12, c[0x0][0xbf0] ;  /* 0x0002fc00ff0c1b82 */ /* 0x000e620000000800 */
[----:B----4-:R-:W-:Y:S01]  /*f910*/  @P2 R2UR UR4, R8 ;  /* 0x00000000080422ca */ /* 0x010fe200000e0000 */
[----:B012---:R-:W-:-:S14]  /*f920*/  @P0 BRA `(.L_x_6081) ;  /* 0x0000000000100947 */ /* 0x007fdc0003800000 */
[----:B------:R-:W-:Y:S05]  /*f930*/  @!P2 BRA `(.L_x_6081) ;  /* 0x00000000000ca947 */ /* 0x000fea0003800000 */
[----:B------:R-:W2:Y:S04]  /*f940*/  LDG.E R11, desc[UR54][R4.64] ;  /* 0x00000036040b7981 */ /* 0x000ea8000c1e1900 */
[----:B-----5:R-:W2:Y:S02]  /*f950*/  LDG.E R10, desc[UR54][R4.64+0x4] ;  /* 0x00000436040a7981 */ /* 0x020ea4000c1e1900 */
[----:B--2---:R-:W-:-:S07]  /*f960*/  IMAD.IADD R10, R10, 0x1, -R11 ;  /* 0x000000010a0a7824 */ /* 0x004fce00078e0a0b */
.L_x_6081:
[----:B------:R-:W-:Y:S01]  /*f970*/  USHF.R.S32.HI UR14, URZ, 0x1f, UR38 ;  /* 0x0000001f3f0e7899 */ /* 0x000fe20008011426 */
[----:B------:R-:W-:Y:S01]  /*f980*/  VIADD R14, R18, UR39 ;  /* 0x00000027120e7c36 */ /* 0x000fe20008000000 */
[----:B------:R-:W-:Y:S01]  /*f990*/  ULDC.64 UR12, c[0x0][0xb90] ;  /* 0x0002e400000c7ab9 */ /* 0x000fe20000000a00 */
[----:B------:R-:W-:Y:S01]  /*f9a0*/  USHF.R.S32.HI UR9, URZ, 0x1f, UR4 ;  /* 0x0000001f3f097899 */ /* 0x000fe20008011404 */
[----:B------:R-:W-:Y:S01]  /*f9b0*/  VIADD R28, R223, UR39 ;  /* 0x00000027df1c7c36 */ /* 0x000fe20008000000 */
[----:B------:R-:W-:Y:S01]  /*f9c0*/  UIMAD UR10, UR14, UR12, URZ ;  /* 0x0000000c0e0a72a4 */ /* 0x000fe2000f8e023f */
[----:B------:R-:W-:Y:S01]  /*f9d0*/  @P1 IMAD.HI.U32 R5, R14, R9, RZ ;  /* 0x000000090e051227 */ /* 0x000fe200078e00ff */
[----:B------:R-:W-:Y:S01]  /*f9e0*/  UMOV UR8, UR4 ;  /* 0x0000000400087c82 */ /* 0x000fe20008000000 */
[----:B------:R-:W-:Y:S01]  /*f9f0*/  USEL UR37, UR37, URZ, !UP0 ;  /* 0x0000003f25257287 */ /* 0x000fe2000c000000 */
[----:B------:R-:W0:Y:S01]  /*fa00*/  @P1 LDC R67, c[0x0][0xbf0] ;  /* 0x0002fc00ff431b82 */ /* 0x000e220000000800 */
        /* <DEDUP_REMOVED lines=16> */
[----:B-----5:R-:W-:Y:S01]  /*fb10*/  IMAD R69, R10, R65, RZ ;  /* 0x000000410a457224 */ /* 0x020fe200078e02ff */
[----:B------:R-:W-:Y:S01]  /*fb20*/  IADD3 R4, P0, R4, UR6, RZ ;  /* 0x0000000604047c10 */ /* 0x000fe2000ff1e0ff */
[----:B------:R-:W-:Y:S01]  /*fb30*/  ULDC.64 UR10, c[0x0][0xaa0] ;  /* 0x0002a800000a7ab9 */ /* 0x000fe20000000a00 */
[----:B------:R-:W-:Y:S01]  /*fb40*/  IMAD.U32 R12, RZ, RZ, UR8 ;  /* 0x00000008ff0c7e24 */ /* 0x000fe2000f8e00ff */
[----:B------:R-:W-:-:S02]  /*fb50*/  SHF.R.S32.HI R8, RZ, 0x1f, R9 ;  /* 0x0000001fff087819 */ /* 0x000fc40000011409 */
[----:B------:R-:W-:Y:S02]  /*fb60*/  IADD3 R11, P6, R6, 0x2000, RZ ;  /* 0x00002000060b7810 */ /* 0x000fe40007fde0ff */
[----:B------:R-:W-:Y:S01]  /*fb70*/  IADD3.X R5, R5, UR7, R12, P0, !PT ;  /* 0x0000000705057c10 */ /* 0x000fe200087fe40c */
[----:B------:R-:W-:Y:S01]  /*fb80*/  ULDC.64 UR6, c[0x0][0xb88] ;  /* 0x0002e20000067ab9 */ /* 0x000fe20000000a00 */
[----:B------:R-:W-:Y:S01]  /*fb90*/  LOP3.LUT R12, R13, 0x380, RZ, 0xc0, !PT ;  /* 0x000003800d0c7812 */ /* 0x000fe200078ec0ff */
[----:B------:R-:W-:Y:S01]  /*fba0*/  IMAD R14, R8, UR6, RZ ;  /* 0x00000006080e7c24 */ /* 0x000fe2000f8e02ff */
[----:B------:R-:W-:Y:S01]  /*fbb0*/  LOP3.LUT R8, R11, 0x380, RZ, 0xc0, !PT ;  /* 0x000003800b087812 */ /* 0x000fe200078ec0ff */
[C---:B------:R-:W-:Y:S01]  /*fbc0*/  IMAD.WIDE.U32 R4, R9.reuse, UR6, R4 ;  /* 0x0000000609047c25 */ /* 0x040fe2000f8e0004 */
[----:B------:R-:W-:Y:S01]  /*fbd0*/  SHF.R.U64 R12, R12, 0x3, RZ ;  /* 0x000000030c0c7819 */ /* 0x000fe200000012ff */
[----:B------:R-:W-:Y:S01]  /*fbe0*/  UIMAD UR8, UR9, UR10, URZ ;  /* 0x0000000a090872a4 */ /* 0x000fe2000f8e023f */
[----:B------:R-:W-:Y:S01]  /*fbf0*/  IADD3 R45, P4, R6, 0x4000, RZ ;  /* 0x00004000062d7810 */ /* 0x000fe20007f9e0ff */
[----:B------:R-:W-:Y:S01]  /*fc00*/  IMAD R15, R9, UR7, R14 ;  /* 0x00000007090f7c24 */ /* 0x000fe2000f8e020e */
[----:B------:R-:W-:Y:S01]  /*fc10*/  ULDC.64 UR6, c[0x0][0xb50] ;  /* 0x0002d40000067ab9 */ /* 0x000fe20000000a00 */
[----:B------:R-:W-:Y:S01]  /*fc20*/  LOP3.LUT R12, R12, R13, RZ, 0x3c, !PT ;  /* 0x0000000d0c0c7212 */ /* 0x000fe200078e3cff */
[----:B------:R-:W-:Y:S01]  /*fc30*/  IMAD.X R13, RZ, RZ, R7, P2 ;  /* 0x000000ffff0d7224 */ /* 0x000fe200010e0607 */
[----:B------:R-:W-:Y:S01]  /*fc40*/  LEA R14, P0, R4, UR6, 0x2 ;  /* 0x00000006040e7c11 */ /* 0x000fe2000f8010ff */
[----:B------:R-:W-:Y:S01]  /*fc50*/  IMAD.IADD R5, R5, 0x1, R15 ;  /* 0x0000000105057824 */ /* 0x000fe200078e020f */
[----:B------:R-:W-:-:S02]  /*fc60*/  IADD3 R25, P2, R6, 0x7000, RZ ;  /* 0x0000700006197810 */ /* 0x000fc40007f5e0ff */
[----:B------:R-:W-:Y:S01]  /*fc70*/  IADD3 R33, P3, R6, 0x6000, RZ ;  /* 0x0000600006217810 */ /* 0x000fe20007f7e0ff */
[----:B------:R-:W-:Y:S01]  /*fc80*/  SHFL.IDX PT, R20, R14, RZ, 0x1c1f ;  /* 0x001c1fff0e147589 */ /* 0x000fe200000e0000 */
[----:B------:R-:W-:Y:S02]  /*fc90*/  LEA.HI.X R26, R4, UR7, R5, 0x2, P0 ;  /* 0x00000007041a7c11 */ /* 0x000fe400080f1405 */
[----:B------:R-:W-:Y:S01]  /*fca0*/  SHF.R.U64 R8, R8, 0x3, RZ ;  /* 0x0000000308087819 */ /* 0x000fe200000012ff */
[----:B------:R-:W-:Y:S01]  /*fcb0*/  SHFL.IDX PT, R38, R14, 0x1, 0x1c1f ;  /* 0x003c1f000e267f89 */ /* 0x000fe200000e0000 */
[----:B------:R-:W-:Y:S01]  /*fcc0*/  IADD3 R41, P0, R6, 0x5000, RZ ;  /* 0x0000500006297810 */ /* 0x000fe20007f1e0ff */
[----:B------:R-:W-:Y:S01]  /*fcd0*/  UIMAD UR8, UR4, UR11, UR8 ;  /* 0x0000000b040872a4 */ /* 0x000fe2000f8e0208 */
[----:B------:R-:W-:Y:S01]  /*fce0*/  LOP3.LUT R24, R25, 0x380, RZ, 0xc0, !PT ;  /* 0x0000038019187812 */ /* 0x000fe200078ec0ff */
[----:B------:R-:W1:Y:S01]  /*fcf0*/  SHFL.IDX PT, R21, R26, RZ, 0x1c1f ;  /* 0x001c1fff1a157589 */ /* 0x000e6200000e0000 */
[----:B------:R-:W-:Y:S01]  /*fd00*/  LOP3.LUT R40, R41, 0x380, RZ, 0xc0, !PT ;  /* 0x0000038029287812 */ /* 0x000fe200078ec0ff */
[----:B------:R-:W-:Y:S01]  /*fd10*/  IMAD.X R9, RZ, RZ, R7, P6 ;  /* 0x000000ffff097224 */ /* 0x000fe200030e0607 */
[----:B------:R-:W-:Y:S01]  /*fd20*/  SHF.R.U64 R24, R24, 0x3, RZ ;  /* 0x0000000318187819 */ /* 0x000fe200000012ff */
[----:B------:R-:W2:Y:S01]  /*fd30*/  SHFL.IDX PT, R39, R26, 0x1, 0x1c1f ;  /* 0x003c1f001a277f89 */ /* 0x000ea200000e0000 */
[----:B------:R-:W-:-:S02]  /*fd40*/  SHF.R.U64 R40, R40, 0x3, RZ ;  /* 0x0000000328287819 */ /* 0x000fc400000012ff */
[----:B------:R-:W-:Y:S01]  /*fd50*/  LOP3.LUT R24, R24, R25, RZ, 0x3c, !PT ;  /* 0x0000001918187212 */ /* 0x000fe200078e3cff */
[--C-:B------:R-:W-:Y:S01]  /*fd60*/  IMAD.X R25, RZ, RZ, R7.reuse, P2 ;  /* 0x000000ffff197224 */ /* 0x100fe200010e0607 */
[----:B------:R-:W-:Y:S01]  /*fd70*/  LOP3.LUT R40, R40, R41, RZ, 0x3c, !PT ;  /* 0x0000002928287212 */ /* 0x000fe200078e3cff */
[----:B------:R-:W-:Y:S01]  /*fd80*/  IMAD.X R41, RZ, RZ, R7, P0 ;  /* 0x000000ffff297224 */ /* 0x000fe200000e0607 */
[----:B------:R-:W-:Y:S02]  /*fd90*/  LOP3.LUT P0, RZ, R221, 0x3, RZ, 0xc0, !PT ;  /* 0x00000003ddff7812 */ /* 0x000fe4000780c0ff */
[----:B------:R-:W-:Y:S02]  /*fda0*/  IADD3 R5, P5, R6, 0x3000, RZ ;  /* 0x0000300006057810 */ /* 0x000fe40007fbe0ff */
[----:B------:R-:W-:Y:S01]  /*fdb0*/  ISETP.GE.OR P2, PT, R28, R69, P0 ;  /* 0x000000451c00720c */ /* 0x000fe20000746670 */
[----:B------:R-:W-:Y:S01]  /*fdc0*/  UIMAD.WIDE.U32 UR6, UR4, UR10, URZ ;  /* 0x0000000a040672a5 */ /* 0x000fe2000f8e003f */
[----:B------:R-:W-:-:S02]  /*fdd0*/  LOP3.LUT R4, R5, 0x380, RZ, 0xc0, !PT ;  /* 0x0000038005047812 */ /* 0x000fc400078ec0ff */
[----:B------:R-:W-:Y:S01]  /*fde0*/  LOP3.LUT R44, R45, 0x380, RZ, 0xc0, !PT ;  /* 0x000003802d2c7812 */ /* 0x000fe200078ec0ff */
[----:B------:R-:W-:Y:S01]  /*fdf0*/  ULDC.64 UR10, c[0x0][0xae8] ;  /* 0x0002ba00000a7ab9 */ /* 0x000fe20000000a00 */
[----:B------:R-:W-:Y:S02]  /*fe00*/  LOP3.LUT R32, R33, 0x380, RZ, 0xc0, !PT ;  /* 0x0000038021207812 */ /* 0x000fe400078ec0ff */
[----:B------:R-:W-:Y:S01]  /*fe10*/  LOP3.LUT R8, R8, R11, RZ, 0x3c, !PT ;  /* 0x0000000b08087212 */ /* 0x000fe200078e3cff */
[----:B------:R-:W-:Y:S01]  /*fe20*/  VIADD R11, R28, 0x8 ;  /* 0x000000081c0b7836 */ /* 0x000fe20000000000 */
[----:B------:R-:W-:Y:S02]  /*fe30*/  SHF.R.U64 R4, R4, 0x3, RZ ;  /* 0x0000000304047819 */ /* 0x000fe400000012ff */
[----:B------:R-:W-:Y:S01]  /*fe40*/  IADD3 R57, P6, R6, 0x8000, RZ ;  /* 0x0000800006397810 */ /* 0x000fe20007fde0ff */
        /* <DEDUP_REMOVED lines=10> */
[----:B------:R-:W-:Y:S01]  /*fef0*/  LOP3.LUT R29, R6, 0x380, RZ, 0xc0, !PT ;  /* 0x00000380061d7812 */ /* 0x000fe200078ec0ff */
        /* <DEDUP_REMOVED lines=8> */
[----:B------:R-:W-:Y:S01]  /*ff80*/  IMAD.X R33, RZ, RZ, R7, P3 ;  /* 0x000000ffff217224 */ /* 0x000fe200018e0607 */
[----:B------:R-:W-:Y:S01]  /*ff90*/  IADD3 R15, P3, R6, 0xb000, RZ ;  /* 0x0000b000060f7810 */ /* 0x000fe20007f7e0ff */
[----:B------:R-:W-:Y:S01]  /*ffa0*/  ULDC.64 UR8, c[0x0][0xaf0] ;  /* 0x0002bc0000087ab9 */ /* 0x000fe20000000a00 */
[----:B------:R-:W-:Y:S01]  /*ffb0*/  UIADD3 UR7, UR7, UR4, URZ ;  /* 0x0000000407077290 */ /* 0x000fe2000fffe03f */
[----:B------:R-:W-:Y:S01]  /*ffc0*/  LOP3.LUT R56, R57, 0x380, RZ, 0xc0, !PT ;  /* 0x0000038039387812 */ /* 0x000fe200078ec0ff */
[----:B------:R-:W-:Y:S01]  /*ffd0*/  UIMAD UR4, UR37, UR8, URZ ;  /* 0x00000008250472a4 */ /* 0x000fe2000f8e023f */
[----:B------:R-:W-:Y:S01]  /*ffe0*/  LOP3.LUT R52, R53, 0x380, RZ, 0xc0, !PT ;  /* 0x0000038035347812 */ /* 0x000fe200078ec0ff */
[----:B--2---:R2:W-:Y:S01]  /*fff0*/  @!P0 ST.E desc[UR54][R38.64], R2 ;  /* 0x0000000226008985 */ /* 0x0045e2000c101936 */
[----:B------:R-:W-:-:S02]  /*10000*/  LOP3.LUT R48, R49, 0x380, RZ, 0xc0, !PT ;  /* 0x0000038031307812 */ /* 0x000fc400078ec0ff */
[----:B------:R-:W-:Y:S01]  /*10010*/  SHF.R.U64 R29, R29, 0x3, RZ ;  /* 0x000000031d1d7819 */ /* 0x000fe200000012ff */
[----:B------:R-:W-:Y:S01]  /*10020*/  IMAD.MOV.U32 R61, RZ, RZ, R60 ;  /* 0x000000ffff3d7224 */ /* 0x000fe200078e003c */
[----:B------:R-:W-:Y:S01]  /*10030*/  LOP3.LUT R10, R15, 0x380, RZ, 0xc0, !PT ;  /* 0x000003800f0a7812 */ /* 0x000fe200078ec0ff */
[----:B-1----:R-:W-:Y:S01]  /*10040*/  @P1 IMAD.HI.U32 R0, R60, R21, RZ ;  /* 0x000000153c001227 */ /* 0x002fe200078e00ff */
[----:B------:R-:W-:Y:S01]  /*10050*/  SHF.R.U64 R56, R56, 0x3, RZ ;  /* 0x0000000338387819 */ /* 0x000fe200000012ff */
[----:B------:R-:W-:Y:S01]  /*10060*/  UIMAD UR4, UR36, UR9, UR4 ;  /* 0x00000009240472a4 */ /* 0x000fe2000f8e0204 */
[----:B------:R-:W-:Y:S01]  /*10070*/  SHF.R.U64 R52, R52, 0x3, RZ ;  /* 0x0000000334347819 */ /* 0x000fe200000012ff */
[----:B------:R-:W-:Y:S01]  /*10080*/  UIMAD.WIDE.U32 UR6, UR36, UR8, UR6 ;  /* 0x00000008240672a5 */ /* 0x000fe2000f8e0006 */
[----:B0-----:R-:W-:Y:S01]  /*10090*/  @P1 SHF.R.U32.HI R61, RZ, R67, R0 ;  /* 0x00000043ff3d1219 */ /* 0x001fe20000011600 */
[----:B------:R-:W-:Y:S01]  /*100a0*/  IMAD.X R37, RZ, RZ, R7, P3 ;  /* 0x000000ffff257224 */ /* 0x000fe200018e0607 */
[----:B------:R-:W-:Y:S01]  /*100b0*/  SHF.R.U64 R48, R48, 0x3, RZ ;  /* 0x0000000330307819 */ /* 0x000fe200000012ff */
[----:B------:R-:W5:Y:S01]  /*100c0*/  LD.E.128 R44, desc[UR54][R44.64] ;  /* 0x000000362c2c7980 */ /* 0x000f62000c101d00 */
        /* <DEDUP_REMOVED lines=74> */
.L_x_6083:
[----:B------:R-:W-:Y:S05]  /*10570*/  BSYNC B1 ;  /* 0x0000000000017941 */ /* 0x000fea0003800000 */
.L_x_6082:
        /* <DEDUP_REMOVED lines=17> */
.L_x_6085:
[----:B------:R-:W-:Y:S05]  /*10690*/  BSYNC B1 ;  /* 0x0000000000017941 */ /* 0x000fea0003800000 */
.L_x_6084:
        /* <DEDUP_REMOVED lines=17> */
.L_x_6087:
[----:B------:R-:W-:Y:S05]  /*107b0*/  BSYNC B1 ;  /* 0x0000000000017941 */ /* 0x000fea0003800000 */
.L_x_6086:
        /* <DEDUP_REMOVED lines=20> */
.L_x_6080:
        /* <DEDUP_REMOVED lines=33> */
.L_x_6089:
        /* <DEDUP_REMOVED lines=45> */
.L_x_6091:
[----:B------:R-:W-:Y:S05]  /*10de0*/  BSYNC B1 ;  /* 0x0000000000017941 */ /* 0x000fea0003800000 */
.L_x_6090:
        /* <DEDUP_REMOVED lines=65> */
.L_x_6093:
[----:B------:R-:W-:Y:S05]  /*11200*/  BSYNC B1 ;  /* 0x0000000000017941 */ /* 0x000fea0003800000 */
.L_x_6092:
        /* <DEDUP_REMOVED lines=17> */
.L_x_6095:
[----:B------:R-:W-:Y:S05]  /*11320*/  BSYNC B1 ;  /* 0x0000000000017941 */ /* 0x000fea0003800000 */
.L_x_6094:
        /* <DEDUP_REMOVED lines=17> */
.L_x_6097:
[----:B------:R-:W-:Y:S05]  /*11440*/  BSYNC B1 ;  /* 0x0000000000017941 */ /* 0x000fea0003800000 */
.L_x_6096:
        /* <DEDUP_REMOVED lines=18> */
.L_x_6088:
[----:B------:R-:W-:Y:S05]  /*11570*/  BSYNC B0 ;  /* 0x0000000000007941 */ /* 0x000fea0003800000 */
.L_x_6079:
[----:B------:R-:W-:Y:S02]  /*11580*/  ULDC UR4, c[0x0][0xc3c] ;  /* 0x00030f0000047ab9 */ /* 0x000fe40000000800 */
[----:B------:R-:W-:-:S13]  /*11590*/  ISETP.GE.AND P0, PT, R63, UR4, PT ;  /* 0x000000043f007c0c */ /* 0x000fda000bf06270 */
[----:B------:R-:W-:Y:S05]  /*115a0*/  @!P0 BRA `(.L_x_6098) ;  /* 0xfffffef400ec8947 */ /* 0x000fea000383ffff */
[----:B------:R-:W-:Y:S05]  /*115b0*/  EXIT ;  /* 0x000000000000794d */ /* 0x000fea0003800000 */
.L_x_6037:
        /* <DEDUP_REMOVED lines=55> */
.L_x_6104:
        /* <DEDUP_REMOVED lines=12> */
.L_x_6103:
[----:B------:R-:W-:Y:S05]  /*119f0*/  BSYNC B0 ;  /* 0x0000000000007941 */ /* 0x000fea0003800000 */
.L_x_6102:
        /* <DEDUP_REMOVED lines=21> */
.L_x_6100:
        /* <DEDUP_REMOVED lines=24> */
.L_x_6105:
[----:B-1----:R-:W-:Y:S02]  /*11cd0*/  IMAD.MOV R2, RZ, RZ, -R3 ;  /* 0x000000ffff027224 */ /* 0x002fe400078e0a03 */
[----:B---3--:R-:W-:Y:S02]  /*11ce0*/  IMAD R24, R24, R9, R13 ;  /* 0x0000000918187224 */ /* 0x008fe400078e020d */
[----:B------:R-:W-:Y:S01]  /*11cf0*/  IMAD.MOV.U32 R13, RZ, RZ, R2 ;  /* 0x000000ffff0d7224 */ /* 0x000fe200078e0002 */
[----:B------:R-:W-:Y:S01]  /*11d00*/  IABS R2, R4 ;  /* 0x0000000400027213 */ /* 0x000fe20000000000 */
[----:B0-2---:R-:W-:Y:S02]  /*11d10*/  IMAD.IADD R11, R7, 0x1, -R24 ;  /* 0x00000001070b7824 */ /* 0x005fe400078e0a18 */
        /* <DEDUP_REMOVED lines=55> */
.L_x_6101:
[----:B------:R-:W-:Y:S01]  /*12090*/  IMAD.MOV.U32 R24, RZ, RZ, R7 ;  /* 0x000000ffff187224 */ /* 0x000fe200078e0007 */
[----:B------:R-:W-:Y:S01]  /*120a0*/  ULDC UR39, c[0x0][0xc3c] ;  /* 0x00030f0000277ab9 */ /* 0x000fe20000000800 */
[----:B------:R-:W-:Y:S02]  /*120b0*/  IMAD.MOV.U32 R25, RZ, RZ, RZ ;  /* 0x000000ffff197224 */ /* 0x000fe400078e00ff */
[----:B------:R-:W-:-:S07]  /*120c0*/  IMAD.MOV.U32 R26, RZ, RZ, RZ ;  /* 0x000000ffff1a7224 */ /* 0x000fce00078e00ff */
.L_x_6106:
[----:B------:R-:W-:Y:S01]  /*120d0*/  ISETP.NE.AND P0, PT, R5, RZ, PT ;  /* 0x000000ff0500720c */ /* 0x000fe20003f05270 */
[----:B------:R-:W-:-:S12]  /*120e0*/  IMAD.U32 R27, RZ, RZ, UR39 ;  /* 0x00000027ff1b7e24 */ /* 0x000fd8000f8e00ff */
[----:B------:R-:W0:Y:S01]  /*120f0*/  @!P0 S2R R3, SR_CgaCtaId ;  /* 0x0000000000038919 */ /* 0x000e220000008800 */
[----:B------:R-:W-:-:S04]  /*12100*/  @!P0 MOV R0, 0x400 ;  /* 0x0000040000008802 */ /* 0x000fc80000000f00 */
[----:B0-----:R-:W-:-:S05]  /*12110*/  @!P0 LEA R0, R3, R0, 0x18 ;  /* 0x0000000003008211 */ /* 0x001fca00078ec0ff */
[----:B------:R0:W-:Y:S01]  /*12120*/  @!P0 STS.128 [R0+0x334d0], R24 ;  /* 0x0334d01800008388 */ /* 0x0001e20000000c00 */
[----:B------:R-:W-:Y:S06]  /*12130*/  BAR.ARV 0x5, 0x180 ;  /* 0x0146000000007b1d */ /* 0x000fec0000002000 */
.L_x_6099:
        /* <DEDUP_REMOVED lines=9> */
[----:B------:R-:W-:Y:S01]  /*121d0*/  MOV R18, 0x400 ;  /* 0x0000040000127802 */ /* 0x000fe20000000f00 */
[----:B------:R-:W-:Y:S01]  /*121e0*/  IMAD.MOV.U32 R34, RZ, RZ, 0x1 ;  /* 0x00000001ff227424 */ /* 0x000fe200078e00ff */
[----:B------:R-:W-:Y:S01]  /*121f0*/  STL [R1+0x14], RZ ;  /* 0x000014ff01007387 */ /* 0x000fe20000100800 */
[----:B------:R-:W-:Y:S01]  /*12200*/  IMAD.MOV.U32 R31, RZ, RZ, RZ ;  /* 0x000000ffff1f7224 */ /* 0x000fe200078e00ff */
        /* <DEDUP_REMOVED lines=9> */
[----:B------:R-:W-:Y:S01]  /*122a0*/  LOP3.LUT R6, R37, 0x1b0, RZ, 0xc0, !PT ;  /* 0x000001b025067812 */ /* 0x000fe200078ec0ff */
        /* <DEDUP_REMOVED lines=8> */
[----:B--2---:R-:W-:Y:S01]  /*12330*/  IMAD.U32 R3, RZ, RZ, UR4 ;  /* 0x00000004ff037e24 */ /* 0x004fe2000f8e00ff */
        /* <DEDUP_REMOVED lines=18> */
.L_x_6184:
[----:B------:R-:W-:Y:S01]  /*12460*/  ULDC.64 UR4, c[0x0][0xc88] ;  /* 0x0003220000047ab9 */ /* 0x000fe20000000a00 */
[----:B------:R-:W-:Y:S01]  /*12470*/  ULDC.64 UR6, c[0x0][0xa18] ;  /* 0x0002860000067ab9 */ /* 0x000fe20000000a00 */
[----:B------:R-:W-:Y:S01]  /*12480*/  UIMAD.WIDE UR4, UR39, 0x4, UR4 ;  /* 0x00000004270478a5 */ /* 0x000fe2000f8e0204 */
[----:B------:R-:W-:-:S05]  /*12490*/  ULDC.64 UR8, c[0x0][0xa00] ;  /* 0x0002800000087ab9 */ /* 0x000fca0000000a00 */
[----:B0-----:R-:W-:Y:S02]  /*124a0*/  IMAD.U32 R2, RZ, RZ, UR4 ;  /* 0x00000004ff027e24 */ /* 0x001fe4000f8e00ff */
[----:B------:R-:W-:Y:S01]  /*124b0*/  IMAD.U32 R3, RZ, RZ, UR5 ;  /* 0x00000005ff037e24 */ /* 0x000fe2000f8e00ff */
[----:B------:R-:W-:-:S04]  /*124c0*/  ULDC.64 UR4, c[0x0][0xa28] ;  /* 0x00028a0000047ab9 */ /* 0x000fc80000000a00 */
[----:B------:R-:W2:Y:S01]  /*124d0*/  LDG.E R2, desc[UR54][R2.64] ;  /* 0x0000003602027981 */ /* 0x000ea2000c1e1900 */
        /* <DEDUP_REMOVED lines=41> */
.L_x_6108:
        /* <DEDUP_REMOVED lines=21> */
.L_x_6109:
        /* <DEDUP_REMOVED lines=11> */
.L_x_6110:
        /* <DEDUP_REMOVED lines=14> */
[----:B------:R-:W-:Y:S02]  /*12a50*/  UIMAD.WIDE UR4, UR4, 0x66666667, URZ ;  /* 0x66666667040478a5 */ /* 0x000fe4000f8e023f */
[----:B------:R-:W-:Y:S02]  /*12a60*/  UIADD3 UR6, UR7, UR6, URZ ;  /* 0x0000000607067290 */ /* 0x000fe4000fffe03f */
[----:B------:R-:W-:-:S02]  /*12a70*/  USHF.R.U32.HI UR4, URZ, 0x1f, UR5 ;  /* 0x0000001f3f047899 */ /* 0x000fc40008011605 */
[----:B------:R-:W-:Y:S02]  /*12a80*/  UIMAD.WIDE UR6, UR6, 0x66666667, URZ ;  /* 0x66666667060678a5 */ /* 0x000fe4000f8e023f */
[----:B------:R-:W-:Y:S02]  /*12a90*/  ULEA.HI.SX32 UR4, UR5, UR4, 0x1a ;  /* 0x0000000405047291 */ /* 0x000fe4000f8fd23f */
[----:B------:R-:W-:-:S04]  /*12aa0*/  USHF.R.U32.HI UR6, URZ, 0x1f, UR7 ;  /* 0x0000001f3f067899 */ /* 0x000fc80008011607 */
[----:B------:R-:W-:-:S04]  /*12ab0*/  ULEA.HI.SX32 UR6, UR7, UR6, 0x1a ;  /* 0x0000000607067291 */ /* 0x000fc8000f8fd23f */
        /* <DEDUP_REMOVED lines=21> */
.L_x_6112:
        /* <DEDUP_REMOVED lines=20> */
.L_x_6115:
[----:B------:R-:W-:Y:S05]  /*12d50*/  BSYNC B6 ;  /* 0x0000000000067941 */ /* 0x000fea0003800000 */
.L_x_6114:
        /* <DEDUP_REMOVED lines=22> */
.L_x_6117:
[----:B------:R-:W-:Y:S05]  /*12ec0*/  BSYNC B6 ;  /* 0x0000000000067941 */ /* 0x000fea0003800000 */
.L_x_6116:
        /* <DEDUP_REMOVED lines=20> */
.L_x_6119:
[----:B------:R-:W-:Y:S05]  /*13010*/  BSYNC B6 ;  /* 0x0000000000067941 */ /* 0x000fea0003800000 */
.L_x_6118:
        /* <DEDUP_REMOVED lines=19> */
.L_x_6121:
[----:B------:R-:W-:Y:S05]  /*13150*/  BSYNC B6 ;  /* 0x0000000000067941 */ /* 0x000fea0003800000 */
.L_x_6120:
[----:B------:R-:W-:Y:S01]  /*13160*/  ULDC.64 UR4, c[0x0][0x9f8] ;  /* 0x00027e0000047ab9 */ /* 0x000fe20000000a00 */
[----:B------:R-:W0:Y:S01]  /*13170*/  LDC R20, c[0x0][0x430] ;  /* 0x00010c00ff147b82 */ /* 0x000e220000000800 */
[----:B------:R-:W-:-:S04]  /*13180*/  UISETP.NE.U32.AND UP0, UPT, UR4, URZ, UPT ;  /* 0x0000003f0400728c */ /* 0x000fc8000bf05070 */
[----:B------:R-:W-:-:S06]  /*13190*/  UISETP.NE.AND.EX UP0, UPT, UR5, URZ, UPT, UP0 ;  /* 0x0000003f0500728c */ /* 0x000fcc000bf05300 */
[----:B------:R-:W-:-:S05]  /*131a0*/  PLOP3.LUT P0, PT, PT, PT, UP0, 0x80, 0x0 ;  /* 0x000000000000781c */ /* 0x000fca0003f0f008 */
[----:B------:R-:W-:-:S04]  /*131b0*/  @UP0 UIADD3 UR4, UP1, UR45, UR4, URZ ;  /* 0x000000042d040290 */ /* 0x000fc8000ff3e03f */
[----:B------:R-:W-:Y:S02]  /*131c0*/  @UP0 UIADD3.X UR5, UR37, UR5, URZ, UP1, !UPT ;  /* 0x0000000525050290 */ /* 0x000fe40008ffe43f */
[----:B------:R-:W-:-:S04]  /*131d0*/  IMAD.U32 R2, RZ, RZ, UR4 ;  /* 0x00000004ff027e24 */ /* 0x000fc8000f8e00ff */
[----:B------:R-:W-:-:S05]  /*131e0*/  IMAD.U32 R3, RZ, RZ, UR5 ;  /* 0x00000005ff037e24 */ /* 0x000fca000f8e00ff */
[----:B------:R1:W5:Y:S01]  /*131f0*/  @P0 LDG.E R33, desc[UR54][R2.64] ;  /* 0x0000003602210981 */ /* 0x000362000c1e1900 */
[----:B0-----:R-:W-:Y:S01]  /*13200*/  ISETP.NE.AND P1, PT, R20, 0x1, PT ;  /* 0x000000011400780c */ /* 0x001fe20003f25270 */
[----:B------:R-:W-:Y:S01]  /*13210*/  UMOV UR4, 0xffffffff ;  /* 0xffffffff00047882 */ /* 0x000fe20000000000 */
[----:B------:R-:W-:-:S11]  /*13220*/  LOP3.LUT R36, R36, 0xffffffbf, RZ, 0xc0, !PT ;  /* 0xffffffbf24247812 */ /* 0x000fd600078ec0ff */
[----:B------:R-:W-:Y:S01]  /*13230*/  @P1 LOP3.LUT R36, R36, 0x40, RZ, 0xfc, !PT ;  /* 0x0000004024241812 */ /* 0x000fe200078efcff */
[----:B-1----:R-:W-:Y:S06]  /*13240*/  BRA.DIV UR4, `(.L_x_6122) ;  /* 0x0000005e046c7947 */ /* 0x002fec000b800000 */
.L_x_6204:
[----:B------:R-:W0:Y:S01]  /*13250*/  S2R R0, SR_TID.X ;  /* 0x0000000000007919 */ /* 0x000e220000002100 */
[----:B------:R-:W-:Y:S01]  /*13260*/  UMOV UR4, 0xa0 ;  /* 0x000000a000047882 */ /* 0x000fe20000000000 */
[----:B------:R-:W1:Y:S01]  /*13270*/  @P1 LDC R7, c[0x0][0x438] ;  /* 0x00010e00ff071b82 */ /* 0x000e620000000800 */
[----:B------:R-:W-:Y:S01]  /*13280*/  UIMAD UR4, UR41, UR4, -0xa0 ;  /* 0xffffff60290474a4 */ /* 0x000fe2000f8e0204 */
[----:B------:R-:W2:Y:S01]  /*13290*/  S2R R2, SR_TID.X ;  /* 0x0000000000027919 */ /* 0x000ea20000002100 */
[----:B-----5:R-:W-:-:S05]  /*132a0*/  SHF.R.S32.HI R13, RZ, 0x1f, R33 ;  /* 0x0000001fff0d7819 */ /* 0x020fca0000011421 */
[----:B------:R-:W3:Y:S01]  /*132b0*/  @P1 LDC R5, c[0x0][0x434] ;  /* 0x00010d00ff051b82 */ /* 0x000ee20000000800 */
[----:B------:R-:W-:Y:S01]  /*132c0*/  LOP3.LUT R36, R36, 0xfffffff7, RZ, 0xc0, !PT ;  /* 0xfffffff724247812 */ /* 0x000fe200078ec0ff */
[----:B------:R4:W-:Y:S01]  /*132d0*/  STL [R1+0x4], R13 ;  /* 0x0000040d01007387 */ /* 0x0009e20000100800 */
[----:B0-----:R-:W-:Y:S01]  /*132e0*/  LOP3.LUT R0, R0, 0x7f, RZ, 0xc0, !PT ;  /* 0x0000007f00007812 */ /* 0x001fe200078ec0ff */
[----:B--2---:R-:W-:-:S03]  /*132f0*/  IMAD.SHL.U32 R14, R2, 0x20, RZ ;  /* 0x00000020020e7824 */ /* 0x004fc600078e00ff */
        /* <DEDUP_REMOVED lines=8> */
[----:B------:R-:W2:Y:S01]  /*13380*/  @P1 LDC R2, c[0x0][0x438] ;  /* 0x00010e00ff021b82 */ /* 0x000ea20000000800 */
[----:B------:R-:W-:-:S03]  /*13390*/  VIADD R3, R8, UR38 ;  /* 0x0000002608037c36 */ /* 0x000fc60008000000 */
[----:B------:R-:W-:Y:S01]  /*133a0*/  ISETP.GE.AND P0, PT, R4, UR36, PT ;  /* 0x0000002404007c0c */ /* 0x000fe2000bf06270 */
[----:B------:R-:W-:-:S03]  /*133b0*/  IMAD.MOV.U32 R12, RZ, RZ, R3 ;  /* 0x000000ffff0c7224 */ /* 0x000fc600078e0003 */
[----:B------:R-:W-:Y:S01]  /*133c0*/  ISETP.GT.U32.OR P0, PT, R14, 0x9f, P0 ;  /* 0x0000009f0e00780c */ /* 0x000fe20000704470 */
[----:B0-----:R-:W-:-:S05]  /*133d0*/  @P1 IMAD.HI.U32 R0, R3, R0, RZ ;  /* 0x0000000003001227 */ /* 0x001fca00078e00ff */
[----:B-1----:R-:W-:Y:S01]  /*133e0*/  @P1 SHF.R.U32.HI R12, RZ, R7, R0 ;  /* 0x00000007ff0c1219 */ /* 0x002fe20000011600 */
[----:B------:R-:W-:-:S06]  /*133f0*/  VIADD R0, R4, UR38 ;  /* 0x0000002604007c36 */ /* 0x000fcc0008000000 */
[----:B------:R-:W0:Y:S01]  /*13400*/  @!P0 LDC.64 R6, c[0x0][0x428] ;  /* 0x00010a00ff068b82 */ /* 0x000e220000000a00 */
[----:B---3--:R-:W-:-:S04]  /*13410*/  @P1 IMAD.HI.U32 R5, R0, R5, RZ ;  /* 0x0000000500051227 */ /* 0x008fc800078e00ff */
[----:B------:R-:W-:Y:S01]  /*13420*/  IMAD.MOV.U32 R4, RZ, RZ, R0 ;  /* 0x000000ffff047224 */ /* 0x000fe200078e0000 */
[----:B--2---:R-:W-:Y:S01]  /*13430*/  @P1 SHF.R.U32.HI R4, RZ, R2, R5 ;  /* 0x00000002ff041219 */ /* 0x004fe20000011605 */
        /* <DEDUP_REMOVED lines=10> */
[----:B0-----:R-:W-:Y:S01]  /*134e0*/  @!P0 LEA R10, P2, R2, R6, 0x2 ;  /* 0x00000006020a8211 */ /* 0x001fe200078410ff */
[----:B------:R-:W-:-:S03]  /*134f0*/  IMAD.MOV.U32 R6, RZ, RZ, RZ ;  /* 0x000000ffff067224 */ /* 0x000fc600078e00ff */
[----:B------:R-:W-:Y:S02]  /*13500*/  @!P0 LEA.HI.X R11, R2, R7, R8, 0x2, P2 ;  /* 0x00000007020b8211 */ /* 0x000fe400010f1408 */
[----:B------:R-:W0:Y:S01]  /*13510*/  @!P1 LDC.64 R8, c[0x0][0x428] ;  /* 0x00010a00ff089b82 */ /* 0x000e220000000a00 */
[----:B------:R-:W-:Y:S02]  /*13520*/  @!P1 SHF.R.S32.HI R3, RZ, 0x1f, R12 ;  /* 0x0000001fff039819 */ /* 0x000fe4000001140c */
[----:B------:R1:W5:Y:S01]  /*13530*/  @!P0 LDG.E R6, desc[UR54][R10.64] ;  /* 0x000000360a068981 */ /* 0x000362000c1e1900 */
[----:B0-----:R-:W-:-:S04]  /*13540*/  @!P1 IMAD R2, R13, R8, RZ ;  /* 0x000000080d029224 */ /* 0x001fc800078e02ff */
[----:B------:R-:W-:Y:S02]  /*13550*/  @!P1 IMAD R7, R33, R9, R2 ;  /* 0x0000000921079224 */ /* 0x000fe400078e0202 */
[----:B------:R-:W-:-:S04]  /*13560*/  @!P1 IMAD.MOV.U32 R2, RZ, RZ, R12 ;  /* 0x000000ffff029224 */ /* 0x000fc800078e000c */
[----:B------:R-:W-:Y:S02]  /*13570*/  @!P1 IMAD.WIDE.U32 R2, R33, R8, R2 ;  /* 0x0000000821029225 */ /* 0x000fe400078e0002 */
        /* <DEDUP_REMOVED lines=11> */
[----:B-1----:R-:W-:Y:S01]  /*13630*/  IMAD.U32 R11, RZ, RZ, UR41 ;  /* 0x00000029ff0b7e24 */ /* 0x002fe2000f8e00ff */
[----:B------:R-:W-:-:S02]  /*13640*/  ISETP.NE.AND P3, PT, R4, 0x3, PT ;  /* 0x000000030400780c */ /* 0x000fc40003f65270 */
[----:B------:R-:W-:Y:S01]  /*13650*/  LOP3.LUT R36, R36, 0xffffffef, RZ, 0xc0, !PT ;  /* 0xffffffef24247812 */ /* 0x000fe200078ec0ff */
[----:B------:R-:W-:Y:S01]  /*13660*/  VIADD R11, R11, 0xffffffff ;  /* 0xffffffff0b0b7836 */ /* 0x000fe20000000000 */
[----:B----4-:R-:W-:Y:S02]  /*13670*/  LOP3.LUT R13, R37, 0x40, RZ, 0xfc, !PT ;  /* 0x00000040250d7812 */ /* 0x010fe400078efcff */
[----:B------:R-:W-:Y:S01]  /*13680*/  LOP3.LUT R36, R36, 0xfffffffb, RZ, 0xc0, !PT ;  /* 0xfffffffb24247812 */ /* 0x000fe200078ec0ff */
[----:B--2---:R-:W-:Y:S01]  /*13690*/  IMAD R8, R20, R3, R0 ;  /* 0x0000000314087224 */ /* 0x004fe200078e0200 */
        /* <DEDUP_REMOVED lines=14> */
.L_x_6123:
[----:B------:R-:W-:Y:S01]  /*13780*/  IMAD R4, R31, 0x8, R18 ;  /* 0x000000081f047824 */ /* 0x000fe200078e0212 */
[----:B------:R-:W-:Y:S01]  /*13790*/  SHF.L.U32 R35, R34, 0x1f, RZ ;  /* 0x0000001f22237819 */ /* 0x000fe200000006ff */
[----:B------:R-:W-:Y:S01]  /*137a0*/  BSSY B0, `(.L_x_6124) ;  /* 0x0000004000007945 */ /* 0x000fe20003800000 */
[----:B------:R-:W-:Y:S02]  /*137b0*/  SHF.R.S32.HI R30, RZ, 0x1f, R5 ;  /* 0x0000001fff1e7819 */ /* 0x000fe40000011405 */
[----:B------:R-:W0:Y:S02]  /*137c0*/  SYNCS.PHASECHK.TRANS64.TRYWAIT P0, [R4+URZ+0x33480], R35 ;  /* 0x03348023040075a7 */ /* 0x000e24000800017f */
[----:B0-----:R-:W-:Y:S05]  /*137d0*/  @!P0 BRA `(.L_x_6125) ;  /* 0x0000005800348947 */ /* 0x001fea0003800000 */
.L_x_6205:
[----:B------:R-:W-:Y:S05]  /*137e0*/  BSYNC B0 ;  /* 0x0000000000007941 */ /* 0x000fea0003800000 */
.L_x_6124:
[----:B------:R-:W2:Y:S01]  /*137f0*/  LDL R9, [R1] ;  /* 0x0000000001097983 */ /* 0x000ea20000100800 */
[----:B------:R-:W-:-:S03]  /*13800*/  ULDC.64 UR4, c[0x0][0x328] ;  /* 0x0000ca0000047ab9 */ /* 0x000fc60000000a00 */
[----:B------:R-:W3:Y:S01]  /*13810*/  LDL R12, [R1+0xc] ;  /* 0x00000c00010c7983 */ /* 0x000ee20000100800 */
[----:B------:R-:W-:Y:S01]  /*13820*/  IMAD R0, R30, UR4, RZ ;  /* 0x000000041e007c24 */ /* 0x000fe2000f8e02ff */
[----:B-----5:R-:W-:Y:S01]  /*13830*/  SHF.R.S32.HI R32, RZ, 0x1f, R7 ;  /* 0x0000001fff207819 */ /* 0x020fe20000011407 */
[C---:B------:R-:W-:Y:S01]  /*13840*/  IMAD.WIDE.U32 R2, R5.reuse, UR4, RZ ;  /* 0x0000000405027c25 */ /* 0x040fe2000f8e00ff */
[----:B------:R-:W-:Y:S01]  /*13850*/  ULDC.64 UR6, c[0x0][0x338] ;  /* 0x0000ce0000067ab9 */ /* 0x000fe20000000a00 */
[----:B------:R-:W1:Y:S01]  /*13860*/  S2R R13, SR_TID.X ;  /* 0x00000000000d7919 */ /* 0x000e620000002100 */
        /* <DEDUP_REMOVED lines=13> */
[----:B-1----:R-:W-:-:S04]  /*13940*/  LOP3.LUT R13, R13, 0x7f, RZ, 0xc0, !PT ;  /* 0x0000007f0d0d7812 */ /* 0x002fc800078ec0ff */
        /* <DEDUP_REMOVED lines=23> */
[----:B------:R-:W1:Y:S01]  /*13ac0*/  SHFL.IDX PT, R2, R20, RZ, 0x1c1f ;  /* 0x001c1fff14027589 */ /* 0x000e6200000e0000 */
[----:B------:R-:W2:Y:S01]  /*13ad0*/  LDC R12, c[0x0][0x2f4] ;  /* 0x0000bd00ff0c7b82 */ /* 0x000ea20000000800 */
[C---:B------:R-:W-:Y:S02]  /*13ae0*/  LOP3.LUT R13, R37.reuse, 0x40, RZ, 0xfc, !PT ;  /* 0x00000040250d7812 */ /* 0x040fe400078efcff */
[----:B------:R-:W3:Y:S01]  /*13af0*/  SHFL.IDX PT, R0, R10, RZ, 0x1c1f ;  /* 0x001c1fff0a007589 */ /* 0x000ee200000e0000 */
[----:B------:R-:W-:Y:S02]  /*13b00*/  LOP3.LUT R11, R37, 0x80, RZ, 0xfc, !PT ;  /* 0x00000080250b7812 */ /* 0x000fe400078efcff */
[C---:B------:R-:W-:Y:S01]  /*13b10*/  ISETP.GE.AND P6, PT, R9.reuse, 0x81, PT ;  /* 0x000000810900780c */ /* 0x040fe20003fc6270 */
[----:B------:R-:W-:Y:S01]  /*13b20*/  SHFL.IDX PT, R22, R22, RZ, 0x1c1f ;  /* 0x001c1fff16167589 */ /* 0x000fe200000e0000 */
[----:B------:R-:W-:Y:S02]  /*13b30*/  LOP3.LUT R36, R36, 0xffffff7f, RZ, 0xc0, !PT ;  /* 0xffffff7f24247812 */ /* 0x000fe400078ec0ff */
[----:B------:R-:W-:-:S02]  /*13b40*/  ISETP.GE.AND P5, PT, R9, 0x21, PT ;  /* 0x000000210900780c */ /* 0x000fc40003fa6270 */
[----:B------:R-:W-:-:S07]  /*13b50*/  ISETP.GE.AND P4, PT, R9, 0x41, PT ;  /* 0x000000410900780c */ /* 0x000fce0003f86270 */
[----:B------:R-:W-:Y:S02]  /*13b60*/  @P6 LOP3.LUT R36, R36, 0x80, RZ, 0xfc, !PT ;  /* 0x0000008024246812 */ /* 0x000fe400078efcff */
[C---:B-1----:R-:W-:Y:S02]  /*13b70*/  IADD3 R2, P0, R37.reuse, R2, RZ ;  /* 0x0000000225027210 */ /* 0x042fe40007f1e0ff */
[-C--:B--2---:R-:W-:Y:S02]  /*13b80*/  ISETP.GE.AND P2, PT, R37, R12.reuse, PT ;  /* 0x0000000c2500720c */ /* 0x084fe40003f46270 */
[----:B------:R-:W-:Y:S01]  /*13b90*/  ISETP.GE.AND P1, PT, R13, R12, PT ;  /* 0x0000000c0d00720c */ /* 0x000fe20003f26270 */
[----:B---3--:R-:W-:Y:S01]  /*13ba0*/  IMAD.X R3, RZ, RZ, R0, P0 ;  /* 0x000000ffff037224 */ /* 0x008fe200000e0600 */
        /* <DEDUP_REMOVED lines=39> */
[----:B-1----:R1:W2:Y:S10]  /*13e20*/  SHFL.IDX PT, R2, R23, RZ, 0x1c1f ;  /* 0x001c1fff17027589 */ /* 0x0022b400000e0000 */
.L_x_6217:
        /* <DEDUP_REMOVED lines=13> */
.L_x_6127:
        /* <DEDUP_REMOVED lines=11> */
.L_x_6128:
[----:B------:R2:W-:Y:S01]  /*13fb0*/  SYNCS.ARRIVE.TRANS64.A1T0 RZ, [R4+URZ+0x33470], RZ ;  /* 0x033470ff04ff79a7 */ /* 0x0005e2000810003f */
[----:B------:R-:W-:Y:S05]  /*13fc0*/  @!P2 BRA `(.L_x_6129) ;  /* 0x000000000004a947 */ /* 0x000fea0003800000 */
[----:B------:R-:W-:Y:S01]  /*13fd0*/  BPT.TRAP 0x1 ;  /* 0x000000040000795c */ /* 0x000fe20000300000 */
.L_x_6129:
[----:B------:R-:W3:Y:S01]  /*13fe0*/  SYNCS.PHASECHK.TRANS64.TRYWAIT P0, [R4+URZ+0x33440], R35 ;  /* 0x03344023040075a7 */ /* 0x000ee2000800017f */
[----:B------:R-:W-:Y:S04]  /*13ff0*/  BSSY B0, `(.L_x_6130) ;  /* 0x0000002000007945 */ /* 0x000fe80003800000 */
[----:B---3--:R-:W-:Y:S05]  /*14000*/  @!P0 BRA `(.L_x_6131) ;  /* 0x0000005800488947 */ /* 0x008fea0003800000 */
.L_x_6218:
[----:B------:R-:W-:Y:S05]  /*14010*/  BSYNC B0 ;  /* 0x0000000000007941 */ /* 0x000fea0003800000 */
.L_x_6130:
[----:B------:R-:W4:Y:S01]  /*14020*/  LDL R12, [R1] ;  /* 0x00000000010c7983 */ /* 0x000f220000100800 */
[----:B------:R-:W-:Y:S01]  /*14030*/  ULDC.64 UR4, c[0x0][0x300] ;  /* 0x0000c00000047ab9 */ /* 0x000fe20000000a00 */
[----:B------:R-:W-:Y:S01]  /*14040*/  ULDC.64 UR6, c[0x0][0x310] ;  /* 0x0000c40000067ab9 */ /* 0x000fe20000000a00 */
[----:B------:R-:W-:Y:S02]  /*14050*/  IMAD R9, R30, UR4, RZ ;  /* 0x000000041e097c24 */ /* 0x000fe4000f8e02ff */
        /* <DEDUP_REMOVED lines=22> */
[----:B------:R-:W-:-:S03]  /*141c0*/  UMOV UR4, 0xffffffff ;  /* 0xffffffff00047882 */ /* 0x000fc60000000000 */
[----:B------:R-:W-:-:S05]  /*141d0*/  IMAD R8, R26, UR5, R8 ;  /* 0x000000051a087c24 */ /* 0x000fca000f8e0208 */
[----:B------:R-:W-:Y:S02]  /*141e0*/  IADD3.X R10, R11, UR7, R8, P0, !PT ;  /* 0x000000070b0a7c10 */ /* 0x000fe400087fe408 */
[----:B------:R-:W-:-:S04]  /*141f0*/  IADD3 R6, P0, R2, UR6, RZ ;  /* 0x0000000602067c10 */ /* 0x000fc8000ff1e0ff */
[----:B------:R-:W-:Y:S01]  /*14200*/  IADD3.X R7, R8, UR7, R3, P0, !PT ;  /* 0x0000000708077c10 */ /* 0x000fe200087fe403 */
[----:B------:R-:W-:Y:S08]  /*14210*/  BRA.DIV UR4, `(.L_x_6132) ;  /* 0x0000005604d87947 */ /* 0x000ff0000b800000 */
[----:B------:R-:W4:Y:S01]  /*14220*/  SHFL.IDX PT, R3, R5, RZ, 0x1c1f ;  /* 0x001c1fff05037589 */ /* 0x000f2200000e0000 */
[----:B------:R-:W-:Y:S01]  /*14230*/  LOP3.LUT R36, R36, 0xfffffdff, RZ, 0xc0, !PT ;  /* 0xfffffdff24247812 */ /* 0x000fe200078ec0ff */
[----:B------:R-:W5:Y:S01]  /*14240*/  LDC R9, c[0x0][0x2f4] ;  /* 0x0000bd00ff097b82 */ /* 0x000f620000000800 */
[C---:B------:R-:W-:Y:S01]  /*14250*/  LOP3.LUT R11, R37.reuse, 0x40, RZ, 0xfc, !PT ;  /* 0x00000040250b7812 */ /* 0x040fe200078efcff */
[----:B------:R-:W0:Y:S01]  /*14260*/  SHFL.IDX PT, R2, R10, RZ, 0x1c1f ;  /* 0x001c1fff0a027589 */ /* 0x000e2200000e0000 */
[----:B------:R-:W-:Y:S02]  /*14270*/  @P3 LOP3.LUT R36, R36, 0x200, RZ, 0xfc, !PT ;  /* 0x0000020024243812 */ /* 0x000fe400078efcff */
[----:B------:R-:W-:Y:S01]  /*14280*/  LOP3.LUT R8, R37, 0x80, RZ, 0xfc, !PT ;  /* 0x0000008025087812 */ /* 0x000fe200078efcff */
[----:B------:R-:W-:Y:S01]  /*14290*/  SHFL.IDX PT, R14, R5, 0x3, 0x1c1f ;  /* 0x007c1f00050e7f89 */ /* 0x000fe200000e0000 */
[----:B------:R-:W-:-:S03]  /*142a0*/  LOP3.LUT P3, RZ, R36, 0x20, RZ, 0xc0, !PT ;  /* 0x0000002024ff7812 */ /* 0x000fc6000786c0ff */
[----:B------:R-:W-:Y:S10]  /*142b0*/  SHFL.IDX PT, R7, R7, RZ, 0x1c1f ;  /* 0x001c1fff07077589 */ /* 0x000ff400000e0000 */
[----:B----4-:R-:W-:-:S02]  /*142c0*/  @P3 IADD3 R3, P0, R37, R3, RZ ;  /* 0x0000000325033210 */ /* 0x010fc40007f1e0ff */
[-C--:B-----5:R-:W-:Y:S02]  /*142d0*/  ISETP.GE.AND P6, PT, R37, R9.reuse, PT ;  /* 0x000000092500720c */ /* 0x0a0fe40003fc6270 */
[-C--:B------:R-:W-:Y:S01]  /*142e0*/  ISETP.GE.AND P2, PT, R11, R9.reuse, PT ;  /* 0x000000090b00720c */ /* 0x080fe20003f46270 */
[----:B0-----:R-:W-:Y:S01]  /*142f0*/  @P3 IMAD.X R2, RZ, RZ, R2, P0 ;  /* 0x000000ffff023224 */ /* 0x001fe200000e0602 */
        /* <DEDUP_REMOVED lines=16> */
[----:B------:R-:W-:Y:S04]  /*14400*/  @P5 LDGSTS.E.BYPASS.LTC128B.128 [R0+0x27200], desc[UR54][R2.64+0x40], !P2 ;  /* 0x2720004002005fae */ /* 0x000fe8000d101d76 */
[----:B------:R0:W-:Y:S04]  /*14410*/  @P5 LDGSTS.E.BYPASS.LTC128B.128 [R0+0x29a00], desc[UR54][R2.64+0x80], !P1 ;  /* 0x29a0008002005fae */ /* 0x0001e8000c901d76 */
[----:B0-----:R-:W0:Y:S04]  /*14420*/  SHFL.IDX PT, R3, R5, 0x2, 0x1c1f ;  /* 0x005c1f0005037f89 */ /* 0x001e2800000e0000 */
[----:B------:R-:W4:Y:S04]  /*14430*/  SHFL.IDX PT, R2, R10, 0x2, 0x1c1f ;  /* 0x005c1f000a027f89 */ /* 0x000f2800000e0000 */
[----:B------:R-:W5:Y:S01]  /*14440*/  SHFL.IDX PT, R10, R10, 0x3, 0x1c1f ;  /* 0x007c1f000a0a7f89 */ /* 0x000f6200000e0000 */
[----:B0-----:R-:W-:-:S05]  /*14450*/  @P4 IADD3 R3, P0, R37, R3, RZ ;  /* 0x0000000325034210 */ /* 0x001fca0007f1e0ff */
[----:B----4-:R-:W-:Y:S01]  /*14460*/  @P4 IMAD.X R2, RZ, RZ, R2, P0 ;  /* 0x000000ffff024224 */ /* 0x010fe200000e0602 */
[----:B------:R-:W-:-:S04]  /*14470*/  @P3 IADD3 R14, P0, R37, R14, RZ ;  /* 0x0000000e250e3210 */ /* 0x000fc80007f1e0ff */
[----:B------:R-:W-:Y:S01]  /*14480*/  @P4 LOP3.LUT R3, R3, R2, RZ, 0x3c, !PT ;  /* 0x0000000203034212 */ /* 0x000fe200078e3cff */
[----:B-----5:R-:W-:-:S03]  /*14490*/  @P3 IMAD.X R9, RZ, RZ, R10, P0 ;  /* 0x000000ffff093224 */ /* 0x020fc600000e060a */
[----:B------:R-:W-:-:S04]  /*144a0*/  @P4 LOP3.LUT R2, R3, R2, RZ, 0x3c, !PT ;  /* 0x0000000203024212 */ /* 0x000fc800078e3cff */
[----:B------:R-:W-:-:S05]  /*144b0*/  @P4 LOP3.LUT R3, R3, R2, RZ, 0x3c, !PT ;  /* 0x0000000203034212 */ /* 0x000fca00078e3cff */
[----:B------:R-:W-:Y:S04]  /*144c0*/  @P4 LDGSTS.E.BYPASS.LTC128B.128 [R0+0x25200], desc[UR54][R2.64], !P6 ;  /* 0x2520000002004fae */ /* 0x000fe8000f101d76 */
[----:B------:R-:W-:Y:S04]  /*144d0*/  @P4 LDGSTS.E.BYPASS.LTC128B.128 [R0+0x27a00], desc[UR54][R2.64+0x40], !P2 ;  /* 0x27a0004002004fae */ /* 0x000fe8000d101d76 */
[----:B------:R0:W-:Y:S02]  /*144e0*/  @P4 LDGSTS.E.BYPASS.LTC128B.128 [R0+0x2a200], desc[UR54][R2.64+0x80], !P1 ;  /* 0x2a20008002004fae */ /* 0x0001e4000c901d76 */
[----:B0-----:R-:W-:-:S02]  /*144f0*/  @P3 IMAD.MOV.U32 R2, RZ, RZ, R14 ;  /* 0x000000ffff023224 */ /* 0x001fc400078e000e */
[----:B------:R-:W-:Y:S01]  /*14500*/  @P3 IMAD.MOV.U32 R3, RZ, RZ, R9 ;  /* 0x000000ffff033224 */ /* 0x000fe200078e0009 */
[----:B------:R0:W4:Y:S04]  /*14510*/  SHFL.IDX PT, R14, R6, RZ, 0x1c1f ;  /* 0x001c1fff060e7589 */ /* 0x00012800000e0000 */
[----:B------:R0:W-:Y:S04]  /*14520*/  @P3 LDGSTS.E.BYPASS.LTC128B.128 [R0+0x25a00], desc[UR54][R2.64], !P6 ;  /* 0x25a0000002003fae */ /* 0x0001e8000f101d76 */
[----:B------:R0:W-:Y:S04]  /*14530*/  @P3 LDGSTS.E.BYPASS.LTC128B.128 [R0+0x28200], desc[UR54][R2.64+0x40], !P2 ;  /* 0x2820004002003fae */ /* 0x0001e8000d101d76 */
[----:B------:R0:W-:Y:S02]  /*14540*/  @P3 LDGSTS.E.BYPASS.LTC128B.128 [R0+0x2aa00], desc[UR54][R2.64+0x80], !P1 ;  /* 0x2aa0008002003fae */ /* 0x0001e4000c901d76 */
.L_x_6230:
[----:B------:R-:W-:Y:S01]  /*14550*/  LOP3.LUT P0, RZ, R36, 0x80, RZ, 0xc0, !PT ;  /* 0x0000008024ff7812 */ /* 0x000fe2000780c0ff */
[----:B------:R-:W-:-:S12]  /*14560*/  BSSY B0, `(.L_x_6133) ;  /* 0x0000010000007945 */ /* 0x000fd80003800000 */
[----:B------:R-:W-:Y:S05]  /*14570*/  @!P0 BRA `(.L_x_6134) ;  /* 0x0000000000388947 */ /* 0x000fea0003800000 */
[----:B0-----:R-:W0:Y:S01]  /*14580*/  LDC R6, c[0x0][0x2f4] ;  /* 0x0000bd00ff067b82 */ /* 0x001e220000000800 */
[C---:B------:R-:W-:Y:S02]  /*14590*/  LOP3.LUT R8, R37.reuse, 0x40, RZ, 0xfc, !PT ;  /* 0x0000004025087812 */ /* 0x040fe400078efcff */
[C---:B------:R-:W-:Y:S02]  /*145a0*/  LOP3.LUT R5, R37.reuse, 0x80, RZ, 0xfc, !PT ;  /* 0x0000008025057812 */ /* 0x040fe400078efcff */
[----:B----4-:R-:W-:-:S05]  /*145b0*/  IADD3 R2, P0, R37, R14, RZ ;  /* 0x0000000e25027210 */ /* 0x010fca0007f1e0ff */
[----:B------:R-:W-:Y:S01]  /*145c0*/  IMAD.X R3, RZ, RZ, R7, P0 ;  /* 0x000000ffff037224 */ /* 0x000fe200000e0607 */
[-C--:B0-----:R-:W-:Y:S02]  /*145d0*/  ISETP.GE.AND P3, PT, R37, R6.reuse, PT ;  /* 0x000000062500720c */ /* 0x081fe40003f66270 */
        /* <DEDUP_REMOVED lines=8> */
.L_x_6134:
[----:B------:R-:W-:Y:S05]  /*14660*/  BSYNC B0 ;  /* 0x0000000000007941 */ /* 0x000fea0003800000 */
.L_x_6133:
[----:B------:R-:W-:Y:S01]  /*14670*/  NOP ;  /* 0x0000000000007918 */ /* 0x000fe20000000000 */
[----:B------:R-:W-:-:S13]  /*14680*/  PLOP3.LUT P0, PT, PT, PT, PT, 0x80, 0x0 ;  /* 0x000000000000781c */ /* 0x000fda0003f0f070 */
.L_x_6135:
        /* <DEDUP_REMOVED lines=11> */
.L_x_6136:
        /* <DEDUP_REMOVED lines=34> */
.L_x_6138:
[----:B------:R-:W-:Y:S05]  /*14960*/  BSYNC B6 ;  /* 0x0000000000067941 */ /* 0x000fea0003800000 */
.L_x_6137:
[----:B------:R-:W1:Y:S01]  /*14970*/  S2R R2, SR_TID.X ;  /* 0x0000000000027919 */ /* 0x000e620000002100 */
[----:B------:R1:W5:Y:S01]  /*14980*/  LDL R8, [R1+0x10] ;  /* 0x0000100001087983 */ /* 0x0003620000100800 */
[----:B------:R-:W-:Y:S01]  /*14990*/  UISETP.NE.AND UP0, UPT, UR49, URZ, UPT ;  /* 0x0000003f3100728c */ /* 0x000fe2000bf05270 */
[C---:B------:R-:W-:Y:S01]  /*149a0*/  R2UR UR7, R26.reuse ;  /* 0x000000001a0772ca */ /* 0x040fe200000e0000 */
[----:B0-23--:R-:W0:Y:S01]  /*149b0*/  LDC R4, c[0x0][0x448] ;  /* 0x00011200ff047b82 */ /* 0x00de220000000800 */
[----:B------:R-:W-:Y:S01]  /*149c0*/  R2UR UR10, R26 ;  /* 0x000000001a0a72ca */ /* 0x000fe200000e0000 */
[----:B------:R-:W-:Y:S01]  /*149d0*/  ULDC.64 UR8, c[0x0][0x2d8] ;  /* 0x0000b60000087ab9 */ /* 0x000fe20000000a00 */
[C---:B-1----:R-:W-:Y:S01]  /*149e0*/  LOP3.LUT R20, R2.reuse, 0x7f, RZ, 0xc0, !PT ;  /* 0x0000007f02147812 */ /* 0x042fe200078ec0ff */
[----:B------:R-:W-:Y:S01]  /*149f0*/  IMAD.SHL.U32 R2, R2, 0x20, RZ ;  /* 0x0000002002027824 */ /* 0x000fe200078e00ff */
[----:B------:R-:W-:-:S04]  /*14a00*/  PLOP3.LUT P0, PT, PT, PT, UP0, 0x80, 0x0 ;  /* 0x000000000000781c */ /* 0x000fc80003f0f008 */
[----:B------:R-:W-:Y:S01]  /*14a10*/  @UP0 ULDC UR4, c[0x0][0x44c] ;  /* 0x0001130000040ab9 */ /* 0x000fe20000000800 */
[----:B------:R-:W-:-:S04]  /*14a20*/  SHF.R.U32.HI R20, RZ, 0x2, R20 ;  /* 0x00000002ff147819 */ /* 0x000fc80000011614 */
[----:B------:R-:W-:Y:S02]  /*14a30*/  LOP3.LUT R2, R20, 0x60, R2, 0xf8, !PT ;  /* 0x0000006014027812 */ /* 0x000fe400078ef802 */
[----:B------:R-:W2:Y:S03]  /*14a40*/  LDL R20, [R1] ;  /* 0x0000000001147983 */ /* 0x000ea60000100800 */
[----:B------:R-:W-:-:S04]  /*14a50*/  IMAD R5, R25, 0x80, R2 ;  /* 0x0000008019057824 */ /* 0x000fc800078e0202 */
[----:B------:R-:W-:Y:S01]  /*14a60*/  @P0 IMAD.HI.U32 R2, R5, UR4, RZ ;  /* 0x0000000405020c27 */ /* 0x000fe2000f8e00ff */
[----:B------:R-:W-:Y:S01]  /*14a70*/  PLOP3.LUT P0, PT, PT, PT, UP0, 0x80, 0x0 ;  /* 0x000000000000781c */ /* 0x000fe20003f0f008 */
[----:B------:R-:W-:Y:S02]  /*14a80*/  @UP0 ULDC UR4, c[0x0][0x450] ;  /* 0x0001140000040ab9 */ /* 0x000fe40000000800 */
[----:B------:R-:W-:Y:S01]  /*14a90*/  IMAD.MOV.U32 R0, RZ, RZ, R5 ;  /* 0x000000ffff007224 */ /* 0x000fe200078e0005 */
[----:B------:R-:W-:-:S09]  /*14aa0*/  UMOV UR5, UR45 ;  /* 0x0000002d00057c82 */ /* 0x000fd20008000000 */
[----:B------:R-:W-:Y:S01]  /*14ab0*/  @P0 SHF.R.U32.HI R0, RZ, UR4, R2 ;  /* 0x00000004ff000c19 */ /* 0x000fe20008011602 */
[----:B------:R-:W-:Y:S02]  /*14ac0*/  UMOV UR4, UR36 ;  /* 0x0000002400047c82 */ /* 0x000fe40008000000 */
[----:B------:R-:W-:Y:S01]  /*14ad0*/  UIMAD.WIDE.U32 UR4, UR7, UR8, UR4 ;  /* 0x00000008070472a5 */ /* 0x000fe2000f8e0004 */
[--C-:B------:R-:W-:Y:S01]  /*14ae0*/  SHF.R.S32.HI R2, RZ, 0x1f, R0.reuse ;  /* 0x0000001fff027819 */ /* 0x100fe20000011400 */
[----:B------:R-:W-:-:S04]  /*14af0*/  IMAD.MOV R6, RZ, RZ, -R0 ;  /* 0x000000ffff067224 */ /* 0x000fc800078e0a00 */
[----:B0-----:R-:W-:Y:S01]  /*14b00*/  IMAD R5, R4, R6, R5 ;  /* 0x0000000604057224 */ /* 0x001fe200078e0205 */
[C---:B------:R-:W-:Y:S02]  /*14b10*/  LOP3.LUT R9, R37.reuse, 0x40, RZ, 0xfc, !PT ;  /* 0x0000004025097812 */ /* 0x040fe400078efcff */
[----:B------:R-:W-:Y:S02]  /*14b20*/  LOP3.LUT R10, R37, 0x80, RZ, 0xfc, !PT ;  /* 0x00000080250a7812 */ /* 0x000fe400078efcff */
[----:B--2---:R-:W-:Y:S02]  /*14b30*/  R2UR UR6, R20 ;  /* 0x00000000140672ca */ /* 0x004fe400000e0000 */
[----:B------:R-:W0:Y:S11]  /*14b40*/  S2R R20, SR_TID.X ;  /* 0x0000000000147919 */ /* 0x000e360000002100 */
        /* <DEDUP_REMOVED lines=13> */
[----:B------:R-:W-:Y:S01]  /*14c20*/  SHF.R.S32.HI R0, RZ, 0x1f, R5 ;  /* 0x0000001fff007819 */ /* 0x000fe20000011405 */
[----:B------:R-:W-:-:S02]  /*14c30*/  ULDC.64 UR4, c[0x0][0x2c8] ;  /* 0x0000b20000047ab9 */ /* 0x000fc40000000a00 */
        /* <DEDUP_REMOVED lines=14> */
[----:B------:R-:W-:Y:S10]  /*14d20*/  BRA.DIV UR5, `(.L_x_6139) ;  /* 0x0000005205e47947 */ /* 0x000ff4000b800000 */
[----:B----4-:R-:W0:Y:S01]  /*14d30*/  SHFL.IDX PT, R14, R0, RZ, 0x1c1f ;  /* 0x001c1fff000e7589 */ /* 0x010e2200000e0000 */
[----:B------:R-:W-:Y:S02]  /*14d40*/  IMAD R4, R4, UR40, RZ ;  /* 0x0000002804047c24 */ /* 0x000fe4000f8e02ff */
[----:B------:R-:W-:Y:S01]  /*14d50*/  IMAD R25, R25, 0x80, R9 ;  /* 0x0000008019197824 */ /* 0x000fe200078e0209 */
        /* <DEDUP_REMOVED lines=32> */
.L_x_6239:
        /* <DEDUP_REMOVED lines=10> */
[----:B------:R0:W-:Y:S04]  /*15000*/  LDGSTS.E.BYPASS.LTC128B.128 [R8+0x21a00], desc[UR54][R2.64+0x40], !P2 ;  /* 0x21a0004002087fae */ /* 0x0001e8000d101d76 */
[----:B------:R0:W-:Y:S02]  /*15010*/  LDGSTS.E.BYPASS.LTC128B.128 [R8+0x23a00], desc[UR54][R2.64+0x80], !P1 ;  /* 0x23a0008002087fae */ /* 0x0001e4000c901d76 */
.L_x_6141:
[----:B------:R-:W-:Y:S05]  /*15020*/  BSYNC B0 ;  /* 0x0000000000007941 */ /* 0x000fea0003800000 */
.L_x_6140:
[----:B------:R-:W-:Y:S01]  /*15030*/  NOP ;  /* 0x0000000000007918 */ /* 0x000fe20000000000 */
[----:B------:R-:W-:-:S13]  /*15040*/  PLOP3.LUT P0, PT, PT, PT, PT, 0x80, 0x0 ;  /* 0x000000000000781c */ /* 0x000fda0003f0f070 */
.L_x_6142:
        /* <DEDUP_REMOVED lines=18> */
.L_x_6240:
[----:B------:R-:W-:Y:S05]  /*15170*/  BSYNC B0 ;  /* 0x0000000000007941 */ /* 0x000fea0003800000 */
.L_x_6143:
[----:B------:R-:W-:-:S06]  /*15180*/  UISETP.GE.AND UP0, UPT, UR41, 0x2, UPT ;  /* 0x000000022900788c */ /* 0x000fcc000bf06270 */
[----:B------:R-:W-:-:S13]  /*15190*/  PLOP3.LUT P0, PT, PT, PT, UP0, 0x40, 0x0 ;  /* 0x000000000000781c */ /* 0x000fda0003f0e808 */
[----:B------:R-:W-:Y:S05]  /*151a0*/  @P0 BRA `(.L_x_6145) ;  /* 0x0000001c00680947 */ /* 0x000fea0003800000 */
[----:B------:R-:W-:Y:S01]  /*151b0*/  UIADD3 UR4, UR41, -0x2, URZ ;  /* 0xfffffffe29047890 */ /* 0x000fe2000fffe03f */
[----:B------:R-:W-:Y:S02]  /*151c0*/  IMAD.MOV.U32 R21, RZ, RZ, R34 ;  /* 0x000000ffff157224 */ /* 0x000fe400078e0022 */
[----:B------:R-:W-:-:S03]  /*151d0*/  IMAD.MOV.U32 R20, RZ, RZ, R31 ;  /* 0x000000ffff147224 */ /* 0x000fc600078e001f */
[----:B------:R-:W-:-:S07]  /*151e0*/  IMAD.U32 R32, RZ, RZ, UR4 ;  /* 0x00000004ff207e24 */ /* 0x000fce000f8e00ff */
.L_x_6165:
        /* <DEDUP_REMOVED lines=8> */
[----:B------:R-:W-:Y:S01]  /*15270*/  IMAD.SHL.U32 R0, R0, 0x20, RZ ;  /* 0x0000002000007824 */ /* 0x000fe200078e00ff */
[----:B------:R-:W-:-:S06]  /*15280*/  SHF.R.U32.HI R2, RZ, 0x2, R2 ;  /* 0x00000002ff027819 */ /* 0x000fcc0000011602 */
[----:B------:R-:W4:Y:S01]  /*15290*/  @P2 LDC R5, c[0x0][0x438] ;  /* 0x00010e00ff052b82 */ /* 0x000f220000000800 */
[----:B------:R-:W-:Y:S01]  /*152a0*/  LOP3.LUT R0, R2, 0x60, R0, 0xf8, !PT ;  /* 0x0000006002007812 */ /* 0x000fe200078ef800 */
[----:B------:R-:W-:-:S04]  /*152b0*/  IMAD R10, R32, R7, UR38 ;  /* 0x00000026200a7e24 */ /* 0x000fc8000f8e0207 */
[----:B------:R-:W-:Y:S01]  /*152c0*/  IMAD.IADD R0, R0, 0x1, R10 ;  /* 0x0000000100007824 */ /* 0x000fe200078e020a */
[----:B------:R-:W-:Y:S05]  /*152d0*/  YIELD ;  /* 0x0000000000007946 */ /* 0x000fea0003800000 */
[----:B------:R-:W-:Y:S01]  /*152e0*/  IMAD.MOV.U32 R9, RZ, RZ, R0 ;  /* 0x000000ffff097224 */ /* 0x000fe200078e0000 */
[----:B------:R-:W-:Y:S01]  /*152f0*/  ULDC.64 UR4, c[0x0][0x428] ;  /* 0x00010a0000047ab9 */ /* 0x000fe20000000a00 */
[----:B0-----:R-:W-:Y:S01]  /*15300*/  LOP3.LUT R6, R6, 0x7f, RZ, 0xc0, !PT ;  /* 0x0000007f06067812 */ /* 0x001fe200078ec0ff */
[----:B------:R-:W-:Y:S01]  /*15310*/  ULDC.64 UR6, c[0x0][0x418] ;  /* 0x0001060000067ab9 */ /* 0x000fe20000000a00 */
[----:B-1----:R-:W-:-:S05]  /*15320*/  @P2 IMAD.HI.U32 R2, R0, R3, RZ ;  /* 0x0000000300022227 */ /* 0x002fca00078e00ff */
[----:B----4-:R-:W-:-:S04]  /*15330*/  @P2 SHF.R.U32.HI R9, RZ, R5, R2 ;  /* 0x00000005ff092219 */ /* 0x010fc80000011602 */
[--C-:B------:R-:W-:Y:S01]  /*15340*/  SHF.R.S32.HI R3, RZ, 0x1f, R9.reuse ;  /* 0x0000001fff037819 */ /* 0x100fe20000011409 */
[----:B------:R-:W-:-:S04]  /*15350*/  IMAD.MOV.U32 R2, RZ, RZ, R9 ;  /* 0x000000ffff027224 */ /* 0x000fc800078e0009 */
        /* <DEDUP_REMOVED lines=45> */
.L_x_6146:
[----:B------:R-:W-:Y:S01]  /*15630*/  IMAD R4, R31, 0x8, R18 ;  /* 0x000000081f047824 */ /* 0x000fe200078e0212 */
[----:B------:R-:W-:Y:S01]  /*15640*/  SHF.L.U32 R30, R34, 0x1f, RZ ;  /* 0x0000001f221e7819 */ /* 0x000fe200000006ff */
[----:B------:R-:W-:Y:S01]  /*15650*/  BSSY B0, `(.L_x_6147) ;  /* 0x0000004000007945 */ /* 0x000fe20003800000 */
[----:B------:R-:W-:Y:S02]  /*15660*/  SHF.R.S32.HI R29, RZ, 0x1f, R6 ;  /* 0x0000001fff1d7819 */ /* 0x000fe40000011406 */
[----:B------:R-:W0:Y:S02]  /*15670*/  SYNCS.PHASECHK.TRANS64.TRYWAIT P0, [R4+URZ+0x33480], R30 ;  /* 0x0334801e040075a7 */ /* 0x000e24000800017f */
[----:B0-----:R-:W-:Y:S05]  /*15680*/  @!P0 BRA `(.L_x_6148) ;  /* 0x0000004c00dc8947 */ /* 0x001fea0003800000 */
.L_x_6241:
[----:B------:R-:W-:Y:S05]  /*15690*/  BSYNC B0 ;  /* 0x0000000000007941 */ /* 0x000fea0003800000 */
.L_x_6147:
        /* <DEDUP_REMOVED lines=72> */
.L_x_6253:
        /* <DEDUP_REMOVED lines=10> */
.L_x_6150:
        /* <DEDUP_REMOVED lines=11> */
.L_x_6151:
[----:B------:R2:W-:Y:S01]  /*15c70*/  SYNCS.ARRIVE.TRANS64.A1T0 RZ, [R4+URZ+0x33470], RZ ;  /* 0x033470ff04ff79a7 */ /* 0x0005e2000810003f */
[----:B------:R-:W-:Y:S05]  /*15c80*/  @!P3 BRA `(.L_x_6152) ;  /* 0x000000000004b947 */ /* 0x000fea0003800000 */
[----:B------:R-:W-:Y:S01]  /*15c90*/  BPT.TRAP 0x1 ;  /* 0x000000040000795c */ /* 0x000fe20000300000 */
.L_x_6152:
[----:B------:R-:W3:Y:S01]  /*15ca0*/  SYNCS.PHASECHK.TRANS64.TRYWAIT P0, [R4+URZ+0x33440], R30 ;  /* 0x0334401e040075a7 */ /* 0x000ee2000800017f */
[----:B------:R-:W-:Y:S04]  /*15cb0*/  BSSY B0, `(.L_x_6153) ;  /* 0x0000002000007945 */ /* 0x000fe80003800000 */
[----:B---3--:R-:W-:Y:S05]  /*15cc0*/  @!P0 BRA `(.L_x_6154) ;  /* 0x0000004c00e08947 */ /* 0x008fea0003800000 */
.L_x_6254:
[----:B------:R-:W-:Y:S05]  /*15cd0*/  BSYNC B0 ;  /* 0x0000000000007941 */ /* 0x000fea0003800000 */
.L_x_6153:
        /* <DEDUP_REMOVED lines=68> */
.L_x_6266:
        /* <DEDUP_REMOVED lines=10> */
.L_x_6156:
        /* <DEDUP_REMOVED lines=11> */
.L_x_6157:
[----:B------:R-:W-:Y:S01]  /*16270*/  IMAD.U32 R0, RZ, RZ, UR47 ;  /* 0x0000002fff007e24 */ /* 0x000fe2000f8e00ff */
[----:B------:R4:W-:Y:S04]  /*16280*/  SYNCS.ARRIVE.TRANS64.A1T0 RZ, [R4+URZ+0x33430], RZ ;  /* 0x033430ff04ff79a7 */ /* 0x0009e8000810003f */
[----:B------:R-:W-:-:S13]  /*16290*/  ISETP.NE.AND P0, PT, R0, 0x3, PT ;  /* 0x000000030000780c */ /* 0x000fda0003f05270 */
[----:B----4-:R-:W-:Y:S05]  /*162a0*/  @!P0 BRA `(.L_x_6158) ;  /* 0x0000000000048947 */ /* 0x010fea0003800000 */
[----:B------:R-:W-:Y:S01]  /*162b0*/  BPT.TRAP 0x1 ;  /* 0x000000040000795c */ /* 0x000fe20000300000 */
.L_x_6158:
[----:B------:R-:W-:Y:S01]  /*162c0*/  LOP3.LUT R3, R21, 0x1, RZ, 0x3c, !PT ;  /* 0x0000000115037812 */ /* 0x000fe200078e3cff */
[----:B------:R-:W-:Y:S01]  /*162d0*/  IMAD R2, R20, 0x8, R18 ;  /* 0x0000000814027824 */ /* 0x000fe200078e0212 */
[----:B------:R-:W-:Y:S02]  /*162e0*/  BSSY B0, `(.L_x_6159) ;  /* 0x0000004000007945 */ /* 0x000fe40003800000 */
[----:B------:R-:W-:-:S04]  /*162f0*/  SHF.L.U32 R3, R3, 0x1f, RZ ;  /* 0x0000001f03037819 */ /* 0x000fc800000006ff */
[----:B------:R-:W4:Y:S02]  /*16300*/  SYNCS.PHASECHK.TRANS64.TRYWAIT P1, [R2+URZ+0x33470], R3 ;  /* 0x03347003020075a7 */ /* 0x000f24000802017f */
[----:B----4-:R-:W-:Y:S05]  /*16310*/  @!P1 BRA `(.L_x_6160) ;  /* 0x0000004c00d89947 */ /* 0x010fea0003800000 */
.L_x_6267:
[----:B------:R-:W-:Y:S05]  /*16320*/  BSYNC B0 ;  /* 0x0000000000007941 */ /* 0x000fea0003800000 */
.L_x_6159:
[----:B------:R-:W-:-:S05]  /*16330*/  IMAD.U32 R0, RZ, RZ, UR46 ;  /* 0x0000002eff007e24 */ /* 0x000fca000f8e00ff */
[----:B------:R-:W-:-:S13]  /*16340*/  ISETP.NE.AND P1, PT, R0, 0x3, PT ;  /* 0x000000030000780c */ /* 0x000fda0003f25270 */
[----:B------:R-:W-:Y:S05]  /*16350*/  @!P1 BRA `(.L_x_6161) ;  /* 0x0000000000049947 */ /* 0x000fea0003800000 */
[----:B------:R-:W-:Y:S01]  /*16360*/  BPT.TRAP 0x1 ;  /* 0x000000040000795c */ /* 0x000fe20000300000 */
.L_x_6161:
[----:B----4-:R-:W-:Y:S01]  /*16370*/  SHF.L.U32 R3, R21, 0x1f, RZ ;  /* 0x0000001f15037819 */ /* 0x010fe200000006ff */
[----:B------:R-:W-:-:S03]  /*16380*/  IMAD R0, R20, 0x7800, RZ ;  /* 0x0000780014007824 */ /* 0x000fc600078e02ff */
[----:B------:R-:W4:Y:S02]  /*16390*/  SYNCS.PHASECHK.TRANS64.TRYWAIT P1, [R2+URZ+0x33460], R3 ;  /* 0x03346003020075a7 */ /* 0x000f24000802017f */
[----:B----4-:R-:W-:Y:S05]  /*163a0*/  @!P1 BRA `(.L_x_6162) ;  /* 0x0000004c00c89947 */ /* 0x010fea0003800000 */
.L_x_6268:
[----:B----4-:R-:W-:Y:S01]  /*163b0*/  LOP3.LUT R3, R0, R16, RZ, 0xfc, !PT ;  /* 0x0000001000037212 */ /* 0x010fe200078efcff */
[----:B------:R-:W-:Y:S05]  /*163c0*/  WARPSYNC.ALL ;  /* 0x0000000000007948 */ /* 0x000fea0003800000 */
[----:B------:R-:W-:Y:S02]  /*163d0*/  IMAD.IADD R5, R18, 0x1, R3 ;  /* 0x0000000112057824 */ /* 0x000fe400078e0203 */
[C---:B------:R-:W-:Y:S02]  /*163e0*/  VIADD R12, R0.reuse, 0x2800 ;  /* 0x00002800000c7836 */ /* 0x040fe40000000000 */
[----:B------:R-:W-:-:S02]  /*163f0*/  VIADD R13, R0, 0x800 ;  /* 0x00000800000d7836 */ /* 0x000fc40000000000 */
[----:B0-23--:R-:W0:Y:S01]  /*16400*/  LDSM.16.MT88.4 R4, [R5+0xf200] ;  /* 0x00f200000504783b */ /* 0x00de220000004200 */
[----:B------:R-:W-:Y:S01]  /*16410*/  LOP3.LUT R3, R12, R16, RZ, 0xfc, !PT ;  /* 0x000000100c037212 */ /* 0x000fe200078efcff */
[----:B------:R-:W-:Y:S01]  /*16420*/  VIADD R20, R0, 0x5000 ;  /* 0x0000500000147836 */ /* 0x000fe20000000000 */
[----:B------:R-:W-:Y:S01]  /*16430*/  LOP3.LUT R12, R12, R17, RZ, 0xfc, !PT ;  /* 0x000000110c0c7212 */ /* 0x000fe200078efcff */
[C---:B------:R-:W-:Y:S02]  /*16440*/  VIADD R21, R0.reuse, 0x3000 ;  /* 0x0000300000157836 */ /* 0x040fe40000000000 */
[----:B------:R-:W-:Y:S02]  /*16450*/  VIADD R15, R0, 0x2000 ;  /* 0x00002000000f7836 */ /* 0x000fe40000000000 */
[----:B------:R-:W-:Y:S02]  /*16460*/  IMAD.IADD R12, R19, 0x1, R12 ;  /* 0x00000001130c7824 */ /* 0x000fe400078e020c */
        /* <DEDUP_REMOVED lines=163> */
.L_x_6163:
[----:B--2---:R2:W-:Y:S01]  /*16ea0*/  SYNCS.ARRIVE.TRANS64.A1T0 RZ, [R2+URZ+0x33450], RZ ;  /* 0x033450ff02ff79a7 */ /* 0x0045e2000810003f */
[----:B------:R-:W-:Y:S06]  /*16eb0*/  BAR.SYNC.DEFER_BLOCKING 0x2, 0x80 ;  /* 0x0082000000007b1d */ /* 0x000fec0000010000 */
[----:B------:R-:W-:Y:S05]  /*16ec0*/  @!P0 BRA `(.L_x_6164) ;  /* 0x0000000000048947 */ /* 0x000fea0003800000 */
[----:B------:R-:W-:Y:S01]  /*16ed0*/  BPT.TRAP 0x1 ;  /* 0x000000040000795c */ /* 0x000fe20000300000 */
.L_x_6164:
[----:B0-----:R-:W3:Y:S01]  /*16ee0*/  LDL R0, [R1+0x8] ;  /* 0x0000080001007983 */ /* 0x001ee20000100800 */
[----:B--2---:R-:W-:Y:S02]  /*16ef0*/  VIADD R2, R2, 0x33480 ;  /* 0x0003348002027836 */ /* 0x004fe40000000000 */
[----:B------:R-:W-:Y:S02]  /*16f00*/  IMAD.MOV.U32 R21, RZ, RZ, R34 ;  /* 0x000000ffff157224 */ /* 0x000fe400078e0022 */
[----:B------:R-:W-:Y:S01]  /*16f10*/  IMAD.MOV.U32 R20, RZ, RZ, R31 ;  /* 0x000000ffff147224 */ /* 0x000fe200078e001f */
[----:B---3--:R-:W-:-:S04]  /*16f20*/  PRMT R2, R0, 0x654, R2 ;  /* 0x0000065400027816 */ /* 0x008fc80000000002 */
[----:B------:R3:W-:Y:S01]  /*16f30*/  SYNCS.ARRIVE.TRANS64.RED.A1T0 RZ, [R2+URZ], RZ ;  /* 0x000000ff02ff79a7 */ /* 0x0007e2000810043f */
[----:B------:R-:W-:Y:S05]  /*16f40*/  @P2 BRA `(.L_x_6165) ;  /* 0xffffffe000a82947 */ /* 0x000fea000383ffff */
.L_x_6145:
[----:B------:R-:W3:Y:S01]  /*16f50*/  S2R R0, SR_TID.X ;  /* 0x0000000000007919 */ /* 0x000ee20000002100 */
[----:B------:R-:W-:Y:S01]  /*16f60*/  BSSY B0, `(.L_x_6166) ;  /* 0x0000012000007945 */ /* 0x000fe20003800000 */
[----:B---3--:R-:W-:Y:S01]  /*16f70*/  LOP3.LUT R2, R0, 0x7f, RZ, 0xc0, !PT ;  /* 0x0000007f00027812 */ /* 0x008fe200078ec0ff */
[----:B------:R-:W-:-:S03]  /*16f80*/  IMAD.U32 R0, RZ, RZ, UR47 ;  /* 0x0000002fff007e24 */ /* 0x000fc6000f8e00ff */
        /* <DEDUP_REMOVED lines=15> */
.L_x_6167:
[----:B------:R-:W-:Y:S05]  /*17080*/  BSYNC B0 ;  /* 0x0000000000007941 */ /* 0x000fea0003800000 */
.L_x_6166:
[----:B------:R-:W-:Y:S05]  /*17090*/  @!P0 BRA `(.L_x_6168) ;  /* 0x0000000000048947 */ /* 0x000fea0003800000 */
[----:B------:R-:W-:Y:S01]  /*170a0*/  BPT.TRAP 0x1 ;  /* 0x000000040000795c */ /* 0x000fe20000300000 */
.L_x_6168:
[----:B0-----:R-:W-:Y:S01]  /*170b0*/  LOP3.LUT R3, R34, 0x1, RZ, 0x3c, !PT ;  /* 0x0000000122037812 */ /* 0x001fe200078e3cff */
[----:B------:R-:W-:Y:S01]  /*170c0*/  IMAD R0, R31, 0x8, R18 ;  /* 0x000000081f007824 */ /* 0x000fe200078e0212 */
[----:B------:R-:W-:Y:S02]  /*170d0*/  BSSY B0, `(.L_x_6169) ;  /* 0x0000004000007945 */ /* 0x000fe40003800000 */
[----:B------:R-:W-:-:S04]  /*170e0*/  SHF.L.U32 R3, R3, 0x1f, RZ ;  /* 0x0000001f03037819 */ /* 0x000fc800000006ff */
[----:B------:R-:W0:Y:S02]  /*170f0*/  SYNCS.PHASECHK.TRANS64.TRYWAIT P1, [R0+URZ+0x33470], R3 ;  /* 0x03347003000075a7 */ /* 0x000e24000802017f */
[----:B0-----:R-:W-:Y:S05]  /*17100*/  @!P1 BRA `(.L_x_6170) ;  /* 0x0000004000849947 */ /* 0x001fea0003800000 */
.L_x_6269:
[----:B------:R-:W-:Y:S05]  /*17110*/  BSYNC B0 ;  /* 0x0000000000007941 */ /* 0x000fea0003800000 */
.L_x_6169:
[----:B------:R-:W-:-:S05]  /*17120*/  IMAD.U32 R2, RZ, RZ, UR46 ;  /* 0x0000002eff027e24 */ /* 0x000fca000f8e00ff */
[----:B------:R-:W-:-:S13]  /*17130*/  ISETP.NE.AND P1, PT, R2, 0x3, PT ;  /* 0x000000030200780c */ /* 0x000fda0003f25270 */
[----:B------:R-:W-:Y:S05]  /*17140*/  @!P1 BRA `(.L_x_6171) ;  /* 0x0000000000049947 */ /* 0x000fea0003800000 */
[----:B------:R-:W-:Y:S01]  /*17150*/  BPT.TRAP 0x1 ;  /* 0x000000040000795c */ /* 0x000fe20000300000 */
.L_x_6171:
[----:B0-----:R-:W-:-:S04]  /*17160*/  SHF.L.U32 R3, R34, 0x1f, RZ ;  /* 0x0000001f22037819 */ /* 0x001fc800000006ff */
[----:B------:R-:W0:Y:S02]  /*17170*/  SYNCS.PHASECHK.TRANS64.TRYWAIT P1, [R0+URZ+0x33460], R3 ;  /* 0x03346003000075a7 */ /* 0x000e24000802017f */
[----:B0-----:R-:W-:Y:S05]  /*17180*/  @!P1 BRA `(.L_x_6172) ;  /* 0x0000004000789947 */ /* 0x001fea0003800000 */
.L_x_6270:
        /* <DEDUP_REMOVED lines=176> */
.L_x_6173:
[----:B-1----:R1:W-:Y:S01]  /*17c90*/  SYNCS.ARRIVE.TRANS64.A1T0 RZ, [R0+URZ+0x33450], RZ ;  /* 0x033450ff00ff79a7 */ /* 0x0023e2000810003f */
[----:B------:R-:W-:Y:S06]  /*17ca0*/  BAR.SYNC.DEFER_BLOCKING 0x2, 0x80 ;  /* 0x0082000000007b1d */ /* 0x000fec0000010000 */
[----:B------:R-:W-:Y:S05]  /*17cb0*/  @!P0 BRA `(.L_x_6174) ;  /* 0x0000000000048947 */ /* 0x000fea0003800000 */
[----:B------:R-:W-:Y:S01]  /*17cc0*/  BPT.TRAP 0x1 ;  /* 0x000000040000795c */ /* 0x000fe20000300000 */
.L_x_6174:
        /* <DEDUP_REMOVED lines=9> */
.L_x_6113:
[----:B------:R-:W-:Y:S05]  /*17d60*/  BSYNC B7 ;  /* 0x0000000000077941 */ /* 0x000fea0003800000 */
.L_x_6111:
        /* <DEDUP_REMOVED lines=12> */
.L_x_6175:
[----:B0-----:R-:W0:Y:S01]  /*17e30*/  S2R R0, SR_TID.X ;  /* 0x0000000000007919 */ /* 0x001e220000002100 */
[----:B------:R-:W-:Y:S01]  /*17e40*/  ULDC UR4, c[0x0][0xc3c] ;  /* 0x00030f0000047ab9 */ /* 0x000fe20000000800 */
[----:B------:R-:W-:Y:S01]  /*17e50*/  IMAD.MOV.U32 R25, RZ, RZ, RZ ;  /* 0x000000ffff197224 */ /* 0x000fe200078e00ff */
[----:B0-----:R-:W-:-:S04]  /*17e60*/  LOP3.LUT R6, R0, 0x1f, RZ, 0xc0, !PT ;  /* 0x0000001f00067812 */ /* 0x001fc800078ec0ff */
        /* <DEDUP_REMOVED lines=21> */
[----:B------:R-:W-:Y:S04]  /*17fc0*/  SHFL.IDX PT, R5, R24, RZ, 0x1f ;  /* 0x00001fff18057589 */ /* 0x000fe800000e0000 */
[----:B------:R-:W0:Y:S02]  /*17fd0*/  SHFL.UP PT, R2, R4, 0x8, RZ ;  /* 0x0500000004027989 */ /* 0x000e2400000e00ff */
[----:B0-----:R-:W-:Y:S02]  /*17fe0*/  SEL R3, R2, RZ, P4 ;  /* 0x000000ff02037207 */ /* 0x001fe40002000000 */
[----:B------:R-:W-:Y:S03]  /*17ff0*/  SHFL.IDX PT, R2, R24, 0x1, 0x1f ;  /* 0x00201f0018027f89 */ /* 0x000fe600000e0000 */
        /* <DEDUP_REMOVED lines=10> */
.L_x_6181:
        /* <DEDUP_REMOVED lines=14> */
.L_x_6180:
[----:B------:R-:W-:Y:S05]  /*18180*/  BSYNC B0 ;  /* 0x0000000000007941 */ /* 0x000fea0003800000 */
.L_x_6179:
        /* <DEDUP_REMOVED lines=22> */
.L_x_6177:
        /* <DEDUP_REMOVED lines=26> */
.L_x_6182:
[----:B-1----:R-:W-:Y:S02]  /*18490*/  IMAD R24, R24, R0, R9 ;  /* 0x0000000018187224 */ /* 0x002fe400078e0209 */
[----:B0-----:R-:W-:Y:S02]  /*184a0*/  IMAD R7, R3, R8, RZ ;  /* 0x0000000803077224 */ /* 0x001fe400078e02ff */
[----:B------:R-:W-:Y:S02]  /*184b0*/  IMAD.MOV.U32 R2, RZ, RZ, RZ ;  /* 0x000000ffff027224 */ /* 0x000fe400078e00ff */
[----:B------:R-:W-:Y:S02]  /*184c0*/  IMAD.MOV.U32 R3, RZ, RZ, R11 ;  /* 0x000000ffff037224 */ /* 0x000fe400078e000b */
[----:B------:R-:W-:Y:S02]  /*184d0*/  IMAD.IADD R5, R5, 0x1, -R24 ;  /* 0x0000000105057824 */ /* 0x000fe400078e0a18 */
[----:B------:R-:W-:Y:S01]  /*184e0*/  IMAD.HI.U32 R11, R11, R7, R2 ;  /* 0x000000070b0b7227 */ /* 0x000fe200078e0002 */
[----:B------:R-:W-:-:S02]  /*184f0*/  IABS R3, R4 ;  /* 0x0000000400037213 */ /* 0x000fc40000000000 */
        /* <DEDUP_REMOVED lines=49> */
.L_x_6178:
[----:B------:R-:W-:Y:S01]  /*18810*/  IMAD.MOV.U32 R24, RZ, RZ, R5 ;  /* 0x000000ffff187224 */ /* 0x000fe200078e0005 */
[----:B------:R-:W-:Y:S01]  /*18820*/  ULDC UR39, c[0x0][0xc3c] ;  /* 0x00030f0000277ab9 */ /* 0x000fe20000000800 */
[----:B------:R-:W-:Y:S02]  /*18830*/  IMAD.MOV.U32 R25, RZ, RZ, RZ ;  /* 0x000000ffff197224 */ /* 0x000fe400078e00ff */
[----:B------:R-:W-:-:S07]  /*18840*/  IMAD.MOV.U32 R26, RZ, RZ, RZ ;  /* 0x000000ffff1a7224 */ /* 0x000fce00078e00ff */
.L_x_6183:
[----:B------:R0:W2:Y:S01]  /*18850*/  LDL R2, [R1+0x8] ;  /* 0x0000080001027983 */ /* 0x0000a20000100800 */
[----:B------:R-:W1:Y:S02]  /*18860*/  S2R R0, SR_TID.X ;  /* 0x0000000000007919 */ /* 0x000e640000002100 */
[----:B-1----:R-:W-:Y:S01]  /*18870*/  LOP3.LUT R0, R0, 0x1f, RZ, 0xc0, !PT ;  /* 0x0000001f00007812 */ /* 0x002fe200078ec0ff */
[----:B------:R-:W-:Y:S03]  /*18880*/  BAR.SYNC.DEFER_BLOCKING 0x4, 0x180 ;  /* 0x0106000000007b1d */ /* 0x000fe60000010000 */
[----:B------:R-:W-:Y:S01]  /*18890*/  ISETP.NE.AND P0, PT, R0, RZ, PT ;  /* 0x000000ff0000720c */ /* 0x000fe20003f05270 */
[----:B------:R-:W-:-:S12]  /*188a0*/  IMAD.U32 R27, RZ, RZ, UR39 ;  /* 0x00000027ff1b7e24 */ /* 0x000fd8000f8e00ff */
[----:B------:R-:W-:Y:S01]  /*188b0*/  @!P0 MOV R0, 0x400 ;  /* 0x0000040000008802 */ /* 0x000fe20000000f00 */
[----:B--2---:R-:W1:Y:S03]  /*188c0*/  @!P0 S2R R2, SR_CgaCtaId ;  /* 0x0000000000028919 */ /* 0x004e660000008800 */
[----:B-1----:R-:W-:Y:S01]  /*188d0*/  @!P0 LEA R18, R2, R0, 0x18 ;  /* 0x0000000002128211 */ /* 0x002fe200078ec0ff */
[----:B------:R0:W-:Y:S04]  /*188e0*/  @!P0 STL [R1+0x8], R2 ;  /* 0x0000080201008387 */ /* 0x0001e80000100800 */
[----:B------:R0:W-:Y:S01]  /*188f0*/  @!P0 STS.128 [R18+0x334d0], R24 ;  /* 0x0334d01812008388 */ /* 0x0001e20000000c00 */
[----:B------:R-:W-:Y:S06]  /*18900*/  BAR.ARV 0x5, 0x180 ;  /* 0x0146000000007b1d */ /* 0x000fec0000002000 */
.L_x_6176:
[----:B------:R-:W-:Y:S02]  /*18910*/  ULDC UR4, c[0x0][0xc3c] ;  /* 0x00030f0000047ab9 */ /* 0x000fe40000000800 */
[----:B------:R-:W-:-:S06]  /*18920*/  UISETP.GE.AND UP0, UPT, UR39, UR4, UPT ;  /* 0x000000042700728c */ /* 0x000fcc000bf06270 */
[----:B------:R-:W-:-:S13]  /*18930*/  PLOP3.LUT P0, PT, PT, PT, UP0, 0x80, 0x0 ;  /* 0x000000000000781c */ /* 0x000fda0003f0f008 */
[----:B------:R-:W-:Y:S05]  /*18940*/  @!P0 BRA `(.L_x_6184) ;  /* 0xffffff9800c48947 */ /* 0x000fea000383ffff */
.L_x_6107:
[----:B0-----:R-:W2:Y:S01]  /*18950*/  LDL.LU R0, [R1+0x14] ;  /* 0x0000140001007983 */ /* 0x001ea20000300800 */
        /* <DEDUP_REMOVED lines=11> */
.L_x_6271:
[----:B------:R-:W-:Y:S05]  /*18a10*/  BSYNC B0 ;  /* 0x0000000000007941 */ /* 0x000fea0003800000 */
.L_x_6185:
[----:B------:R-:W-:-:S03]  /*18a20*/  UMOV UR4, 0xffffffff ;  /* 0xffffffff00047882 */ /* 0x000fc60000000000 */
[----:B------:R-:W-:Y:S05]  /*18a30*/  BRA.DIV UR4, `(.L_x_6187) ;  /* 0x0000002a04747947 */ /* 0x000fea000b800000 */
[----:B0-----:R-:W0:Y:S02]  /*18a40*/  S2R R0, SR_TID.X ;  /* 0x0000000000007919 */ /* 0x001e240000002100 */
[----:B0-----:R-:W-:-:S04]  /*18a50*/  SHF.R.U32.HI R0, RZ, 0x5, R0 ;  /* 0x00000005ff007819 */ /* 0x001fc80000011600 */
[----:B------:R-:W-:-:S05]  /*18a60*/  LOP3.LUT R0, R0, 0x3, RZ, 0xc0, !PT ;  /* 0x0000000300007812 */ /* 0x000fca00078ec0ff */
[----:B------:R0:W1:Y:S02]  /*18a70*/  SHFL.IDX PT, R14, R0, RZ, 0x1f ;  /* 0x00001fff000e7589 */ /* 0x00006400000e0000 */
.L_x_6274:
[----:B-1----:R-:W-:Y:S01]  /*18a80*/  ISETP.NE.AND P0, PT, R14, RZ, PT ;  /* 0x000000ff0e00720c */ /* 0x002fe20003f05270 */
[----:B------:R-:W-:-:S12]  /*18a90*/  BSSY B0, `(.L_x_6188) ;  /* 0x000002c000007945 */ /* 0x000fd80003800000 */
[----:B------:R-:W-:Y:S05]  /*18aa0*/  @P0 BRA `(.L_x_6189) ;  /* 0x0000000000a80947 */ /* 0x000fea0003800000 */
[----:B------:R-:W-:-:S03]  /*18ab0*/  UMOV UR4, 0xffffffff ;  /* 0xffffffff00047882 */ /* 0x000fc60000000000 */
[----:B------:R-:W-:Y:S05]  /*18ac0*/  BRA.DIV UR4, `(.L_x_6190) ;  /* 0x0000002a04847947 */ /* 0x000fea000b800000 */
[----:B------:R-:W-:-:S13]  /*18ad0*/  ELECT P6, URZ, PT ;  /* 0x00000000003f782f */ /* 0x000fda00038c0000 */
.L_x_6277:
[----:B------:R-:W-:Y:S05]  /*18ae0*/  @!P6 BRA `(.L_x_6189) ;  /* 0x000000000098e947 */ /* 0x000fea0003800000 */
[----:B------:R-:W-:-:S06]  /*18af0*/  ULOP3.LUT UR4, UR42, 0x2, URZ, 0xfc, !UPT ;  /* 0x000000022a047892 */ /* 0x000fcc000f8efc3f */
[----:B0-----:R-:W-:-:S05]  /*18b00*/  IMAD.U32 R0, RZ, RZ, UR4 ;  /* 0x00000004ff007e24 */ /* 0x001fca000f8e00ff */
[----:B------:R-:W-:-:S13]  /*18b10*/  ISETP.NE.AND P0, PT, R0, 0x3, PT ;  /* 0x000000030000780c */ /* 0x000fda0003f05270 */
[----:B------:R-:W-:Y:S05]  /*18b20*/  @!P0 BRA `(.L_x_6191) ;  /* 0x0000000000048947 */ /* 0x000fea0003800000 */
[----:B------:R-:W-:Y:S01]  /*18b30*/  BPT.TRAP 0x1 ;  /* 0x000000040000795c */ /* 0x000fe20000300000 */
.L_x_6191:
[C---:B------:R-:W-:Y:S01]  /*18b40*/  IMAD R5, R31.reuse, 0x8, R4 ;  /* 0x000000081f057824 */ /* 0x040fe200078e0204 */
[----:B------:R-:W-:Y:S01]  /*18b50*/  SHF.L.U32 R0, R34, 0x1f, RZ ;  /* 0x0000001f22007819 */ /* 0x000fe200000006ff */
[----:B------:R-:W-:-:S03]  /*18b60*/  VIADD R31, R31, 0x1 ;  /* 0x000000011f1f7836 */ /* 0x000fc60000000000 */
[----:B------:R-:W0:Y:S02]  /*18b70*/  SYNCS.PHASECHK.TRANS64.TRYWAIT P1, [R5+URZ+0x33440], R0 ;  /* 0x03344000050075a7 */ /* 0x000e24000802017f */
[----:B------:R-:W-:-:S04]  /*18b80*/  ISETP.NE.AND P2, PT, R31, 0x2, PT ;  /* 0x000000021f00780c */ /* 0x000fc80003f45270 */
[----:B------:R-:W-:Y:S01]  /*18b90*/  SEL R3, RZ, 0x1, P2 ;  /* 0x00000001ff037807 */ /* 0x000fe20001000000 */
[----:B0-----:R-:W-:Y:S08]  /*18ba0*/  @!P1 BRA `(.L_x_6192) ;  /* 0x00000028006c9947 */ /* 0x001ff00003800000 */
.L_x_6278:
[----:B------:R-:W-:Y:S02]  /*18bb0*/  SEL R31, R31, RZ, P2 ;  /* 0x000000ff1f1f7207 */ /* 0x000fe40001000000 */
[----:B------:R-:W-:Y:S01]  /*18bc0*/  LOP3.LUT R2, R34, R3, RZ, 0x3c, !PT ;  /* 0x0000000322027212 */ /* 0x000fe200078e3cff */
[----:B------:R-:W-:Y:S06]  /*18bd0*/  @!P0 BRA `(.L_x_6193) ;  /* 0x0000000000048947 */ /* 0x000fec0003800000 */
[----:B------:R-:W-:Y:S01]  /*18be0*/  BPT.TRAP 0x1 ;  /* 0x000000040000795c */ /* 0x000fe20000300000 */
.L_x_6193:
[----:B------:R-:W-:Y:S01]  /*18bf0*/  IMAD R31, R31, 0x8, R4 ;  /* 0x000000081f1f7824 */ /* 0x000fe200078e0204 */
[----:B------:R-:W-:-:S04]  /*18c00*/  SHF.L.U32 R2, R2, 0x1f, RZ ;  /* 0x0000001f02027819 */ /* 0x000fc800000006ff */
[----:B------:R-:W1:Y:S02]  /*18c10*/  SYNCS.PHASECHK.TRANS64.TRYWAIT P1, [R31+URZ+0x33440], R2 ;  /* 0x033440021f0075a7 */ /* 0x000e64000802017f */
[----:B-1----:R-:W-:Y:S05]  /*18c20*/  @!P1 BRA `(.L_x_6194) ;  /* 0x0000002800609947 */ /* 0x002fea0003800000 */
.L_x_6279:
[----:B------:R-:W-:Y:S05]  /*18c30*/  @!P0 BRA `(.L_x_6195) ;  /* 0x0000000000048947 */ /* 0x000fea0003800000 */
[----:B------:R-:W-:Y:S01]  /*18c40*/  BPT.TRAP 0x1 ;  /* 0x000000040000795c */ /* 0x000fe20000300000 */
.L_x_6195:
[----:B------:R-:W2:Y:S02]  /*18c50*/  SYNCS.PHASECHK.TRANS64.TRYWAIT P1, [R5+URZ+0x33460], R0 ;  /* 0x03346000050075a7 */ /* 0x000ea4000802017f */
[----:B--2---:R-:W-:Y:S05]  /*18c60*/  @!P1 BRA `(.L_x_6196) ;  /* 0x0000002800649947 */ /* 0x004fea0003800000 */
.L_x_6280:
[----:B------:R-:W-:Y:S05]  /*18c70*/  @!P0 BRA `(.L_x_6197) ;  /* 0x0000000000048947 */ /* 0x000fea0003800000 */
[----:B------:R-:W-:Y:S01]  /*18c80*/  BPT.TRAP 0x1 ;  /* 0x000000040000795c */ /* 0x000fe20000300000 */
.L_x_6197:
[----:B------:R-:W3:Y:S02]  /*18c90*/  SYNCS.PHASECHK.TRANS64.TRYWAIT P1, [R31+URZ+0x33460], R2 ;  /* 0x033460021f0075a7 */ /* 0x000ee4000802017f */
[----:B---3--:R-:W-:Y:S05]  /*18ca0*/  @!P1 BRA `(.L_x_6198) ;  /* 0x0000002800689947 */ /* 0x008fea0003800000 */
.L_x_6281:
[----:B------:R-:W-:Y:S05]  /*18cb0*/  @!P0 BRA `(.L_x_6199) ;  /* 0x0000000000048947 */ /* 0x000fea0003800000 */
[----:B------:R-:W-:Y:S01]  /*18cc0*/  BPT.TRAP 0x1 ;  /* 0x000000040000795c */ /* 0x000fe20000300000 */
.L_x_6199:
[----:B------:R-:W4:Y:S02]  /*18cd0*/  SYNCS.PHASECHK.TRANS64.TRYWAIT P1, [R5+URZ+0x33480], R0 ;  /* 0x03348000050075a7 */ /* 0x000f24000802017f */
[----:B----4-:R-:W-:Y:S05]  /*18ce0*/  @!P1 BRA `(.L_x_6200) ;  /* 0x00000028006c9947 */ /* 0x010fea0003800000 */
.L_x_6282:
[----:B------:R-:W-:Y:S05]  /*18cf0*/  @!P0 BRA `(.L_x_6201) ;  /* 0x0000000000048947 */ /* 0x000fea0003800000 */
[----:B------:R-:W-:Y:S01]  /*18d00*/  BPT.TRAP 0x1 ;  /* 0x000000040000795c */ /* 0x000fe20000300000 */
.L_x_6201:
[----:B------:R0:W0:Y:S02]  /*18d10*/  SYNCS.PHASECHK.TRANS64.TRYWAIT P0, [R31+URZ+0x33480], R2 ;  /* 0x033480021f0075a7 */ /* 0x000024000800017f */
[----:B0-----:R-:W-:Y:S05]  /*18d20*/  @!P0 NANOSLEEP.SYNCS 0x989680 ;  /* 0x009896800000895d */ /* 0x001fea0003900000 */
[----:B------:R-:W0:Y:S02]  /*18d30*/  @!P0 SYNCS.PHASECHK.TRANS64 P0, [R31+URZ+0x33480], R2 ;  /* 0x033480021f0085a7 */ /* 0x000e24000800007f */
[----:B0-----:R-:W-:Y:S05]  /*18d40*/  @!P0 BRA `(.L_x_6201) ;  /* 0xfffffffc00f08947 */ /* 0x001fea000383ffff */
.L_x_6189:
[----:B------:R-:W-:Y:S05]  /*18d50*/  BSYNC B0 ;  /* 0x0000000000007941 */ /* 0x000fea0003800000 */
.L_x_6188:
[----:B------:R-:W-:Y:S05]  /*18d60*/  EXIT ;  /* 0x000000000000794d */ /* 0x000fea0003800000 */
.L_x_6044:
[----:B0-----:R-:W-:-:S04]  /*18d70*/  IMAD.U32 R3, RZ, RZ, UR41 ;  /* 0x00000029ff037e24 */ /* 0x001fc8000f8e00ff */
[----:B------:R0:W1:Y:S03]  /*18d80*/  SYNCS.PHASECHK.TRANS64.TRYWAIT P1, [R3+URZ+0x33400], R6 ;  /* 0x03340006030075a7 */ /* 0x000066000802017f */
[----:B-1----:R-:W-:Y:S05]  /*18d90*/  @!P1 NANOSLEEP.SYNCS 0x989680 ;  /* 0x009896800000995d */ /* 0x002fea0003900000 */
[----:B------:R-:W1:Y:S02]  /*18da0*/  @!P1 SYNCS.PHASECHK.TRANS64 P1, [R3+URZ+0x33400], R6 ;  /* 0x03340006030095a7 */ /* 0x000e64000802007f */
[----:B-1----:R-:W-:Y:S05]  /*18db0*/  @!P1 BRA `(.L_x_6044) ;  /* 0xfffffffc00ec9947 */ /* 0x002fea000383ffff */
[----:B------:R-:W-:Y:S05]  /*18dc0*/  BRA `(.L_x_6202) ;  /* 0xfffffe8c008c7947 */ /* 0x000fea000383ffff */
.L_x_6048:
[----:B-1----:R1:W2:Y:S02]  /*18dd0*/  SYNCS.PHASECHK.TRANS64.TRYWAIT P1, [R2+URZ+0x33430], R3 ;  /* 0x03343003020075a7 */ /* 0x0022a4000802017f */
[----:B--2---:R-:W-:Y:S05]  /*18de0*/  @!P1 NANOSLEEP.SYNCS 0x989680 ;  /* 0x009896800000995d */ /* 0x004fea0003900000 */
[----:B------:R-:W2:Y:S02]  /*18df0*/  @!P1 SYNCS.PHASECHK.TRANS64 P1, [R2+URZ+0x33430], R3 ;  /* 0x03343003020095a7 */ /* 0x000ea4000802007f */
[----:B--2---:R-:W-:Y:S05]  /*18e00*/  @!P1 BRA `(.L_x_6048) ;  /* 0xfffffffc00f09947 */ /* 0x004fea000383ffff */
[----:B------:R-:W-:Y:S05]  /*18e10*/  BRA `(.L_x_6047) ;  /* 0xfffffe8c00a87947 */ /* 0x000fea000383ffff */
.L_x_6054:
[----:B-1----:R-:W-:-:S04]  /*18e20*/  IMAD.U32 R7, RZ, RZ, UR6 ;  /* 0x00000006ff077e24 */ /* 0x002fc8000f8e00ff */
[----:B------:R1:W2:Y:S03]  /*18e30*/  SYNCS.PHASECHK.TRANS64.TRYWAIT P1, [R7+URZ+0x33430], R6 ;  /* 0x03343006070075a7 */ /* 0x0002a6000802017f */
[----:B--2---:R-:W-:Y:S05]  /*18e40*/  @!P1 NANOSLEEP.SYNCS 0x989680 ;  /* 0x009896800000995d */ /* 0x004fea0003900000 */
[----:B------:R-:W2:Y:S02]  /*18e50*/  @!P1 SYNCS.PHASECHK.TRANS64 P1, [R7+URZ+0x33430], R6 ;  /* 0x03343006070095a7 */ /* 0x000ea4000802007f */
[----:B--2---:R-:W-:Y:S05]  /*18e60*/  @!P1 BRA `(.L_x_6054) ;  /* 0xfffffffc00ec9947 */ /* 0x004fea000383ffff */
[----:B------:R-:W-:Y:S05]  /*18e70*/  BRA `(.L_x_6051) ;  /* 0xfffffecc005c7947 */ /* 0x000fea000383ffff */
.L_x_6058:
[----:B-1----:R-:W-:-:S04]  /*18e80*/  IMAD.U32 R7, RZ, RZ, UR6 ;  /* 0x00000006ff077e24 */ /* 0x002fc8000f8e00ff */
[----:B------:R1:W2:Y:S03]  /*18e90*/  SYNCS.PHASECHK.TRANS64.TRYWAIT P1, [R7+URZ+0x33450], R6 ;  /* 0x03345006070075a7 */ /* 0x0002a6000802017f */
[----:B--2---:R-:W-:Y:S05]  /*18ea0*/  @!P1 NANOSLEEP.SYNCS 0x989680 ;  /* 0x009896800000995d */ /* 0x004fea0003900000 */
[----:B------:R-:W2:Y:S02]  /*18eb0*/  @!P1 SYNCS.PHASECHK.TRANS64 P1, [R7+URZ+0x33450], R6 ;  /* 0x03345006070095a7 */ /* 0x000ea4000802007f */
[----:B--2---:R-:W-:Y:S05]  /*18ec0*/  @!P1 BRA `(.L_x_6058) ;  /* 0xfffffffc00ec9947 */ /* 0x004fea000383ffff */
[----:B------:R-:W-:Y:S05]  /*18ed0*/  BRA `(.L_x_6055) ;  /* 0xfffffed800647947 */ /* 0x000fea000383ffff */
.L_x_6066:
[----:B-1----:R-:W-:-:S04]  /*18ee0*/  IMAD.U32 R7, RZ, RZ, UR6 ;  /* 0x00000006ff077e24 */ /* 0x002fc8000f8e00ff */
[----:B------:R1:W2:Y:S03]  /*18ef0*/  SYNCS.PHASECHK.TRANS64.TRYWAIT P1, [R7+URZ+0x33430], R6 ;  /* 0x03343006070075a7 */ /* 0x0002a6000802017f */
[----:B--2---:R-:W-:Y:S05]  /*18f00*/  @!P1 NANOSLEEP.SYNCS 0x989680 ;  /* 0x009896800000995d */ /* 0x004fea0003900000 */
[----:B------:R-:W2:Y:S02]  /*18f10*/  @!P1 SYNCS.PHASECHK.TRANS64 P1, [R7+URZ+0x33430], R6 ;  /* 0x03343006070095a7 */ /* 0x000ea4000802007f */
[----:B--2---:R-:W-:Y:S05]  /*18f20*/  @!P1 BRA `(.L_x_6066) ;  /* 0xfffffffc00ec9947 */ /* 0x004fea000383ffff */
[----:B------:R-:W-:Y:S05]  /*18f30*/  BRA `(.L_x_6063) ;  /* 0xffffff1000547947 */ /* 0x000fea000383ffff */
.L_x_6070:
[----:B-1----:R-:W-:-:S04]  /*18f40*/  IMAD.U32 R7, RZ, RZ, UR6 ;  /* 0x00000006ff077e24 */ /* 0x002fc8000f8e00ff */
[----:B------:R1:W2:Y:S03]  /*18f50*/  SYNCS.PHASECHK.TRANS64.TRYWAIT P1, [R7+URZ+0x33450], R6 ;  /* 0x03345006070075a7 */ /* 0x0002a6000802017f */
[----:B--2---:R-:W-:Y:S05]  /*18f60*/  @!P1 NANOSLEEP.SYNCS 0x989680 ;  /* 0x009896800000995d */ /* 0x004fea0003900000 */
[----:B------:R-:W2:Y:S02]  /*18f70*/  @!P1 SYNCS.PHASECHK.TRANS64 P1, [R7+URZ+0x33450], R6 ;  /* 0x03345006070095a7 */ /* 0x000ea4000802007f */
[----:B--2---:R-:W-:Y:S05]  /*18f80*/  @!P1 BRA `(.L_x_6070) ;  /* 0xfffffffc00ec9947 */ /* 0x004fea000383ffff */
[----:B------:R-:W-:Y:S05]  /*18f90*/  BRA `(.L_x_6067) ;  /* 0xffffff1c00507947 */ /* 0x000fea000383ffff */
.L_x_6077:
[----:B-1----:R-:W-:-:S04]  /*18fa0*/  IMAD.U32 R5, RZ, RZ, UR14 ;  /* 0x0000000eff057e24 */ /* 0x002fc8000f8e00ff */
[----:B------:R1:W2:Y:S03]  /*18fb0*/  SYNCS.PHASECHK.TRANS64.TRYWAIT P1, [R5+URZ+0x33450], R0 ;  /* 0x03345000050075a7 */ /* 0x0002a6000802017f */
[----:B--2---:R-:W-:Y:S05]  /*18fc0*/  @!P1 NANOSLEEP.SYNCS 0x989680 ;  /* 0x009896800000995d */ /* 0x004fea0003900000 */
[----:B------:R-:W2:Y:S02]  /*18fd0*/  @!P1 SYNCS.PHASECHK.TRANS64 P1, [R5+URZ+0x33450], R0 ;  /* 0x03345000050095a7 */ /* 0x000ea4000802007f */
[----:B--2---:R-:W-:Y:S05]  /*18fe0*/  @!P1 BRA `(.L_x_6077) ;  /* 0xfffffffc00ec9947 */ /* 0x004fea000383ffff */
[----:B------:R-:W-:Y:S05]  /*18ff0*/  BRA `(.L_x_6076) ;  /* 0xffffff48002c7947 */ /* 0x000fea000383ffff */
.L_x_6122:
        /* <DEDUP_REMOVED lines=10> */
.L_x_6203:
[----:B------:R-:W-:Y:S05]  /*190a0*/  BRA `(.L_x_6204) ;  /* 0xffffffa000687947 */ /* 0x000fea000383ffff */
.L_x_6125:
[----:B0-----:R0:W1:Y:S02]  /*190b0*/  SYNCS.PHASECHK.TRANS64.TRYWAIT P0, [R4+URZ+0x33480], R35 ;  /* 0x03348023040075a7 */ /* 0x001064000800017f */
[----:B-1----:R-:W-:Y:S05]  /*190c0*/  @!P0 NANOSLEEP.SYNCS 0x989680 ;  /* 0x009896800000895d */ /* 0x002fea0003900000 */
[----:B------:R-:W1:Y:S02]  /*190d0*/  @!P0 SYNCS.PHASECHK.TRANS64 P0, [R4+URZ+0x33480], R35 ;  /* 0x03348023040085a7 */ /* 0x000e64000800007f */
[----:B-1----:R-:W-:Y:S05]  /*190e0*/  @!P0 BRA `(.L_x_6125) ;  /* 0xfffffffc00f08947 */ /* 0x002fea000383ffff */
[----:B------:R-:W-:Y:S05]  /*190f0*/  BRA `(.L_x_6205) ;  /* 0xffffffa400b87947 */ /* 0x000fea000383ffff */
.L_x_6126:
        /* <DEDUP_REMOVED lines=8> */
.L_x_6207:
[----:B------:R-:W-:Y:S05]  /*19180*/  BSYNC B0 ;  /* 0x0000000000007941 */ /* 0x000fea0003800000 */
.L_x_6206:
        /* <DEDUP_REMOVED lines=11> */
.L_x_6208:
        /* <DEDUP_REMOVED lines=25> */
.L_x_6209:
        /* <DEDUP_REMOVED lines=9> */
.L_x_6210:
[----:B------:R-:W-:Y:S02]  /*19460*/  IMAD.MOV.U32 R13, RZ, RZ, R10 ;  /* 0x000000ffff0d7224 */ /* 0x000fe400078e000a */
[----:B------:R-:W-:Y:S02]  /*19470*/  IMAD.MOV.U32 R12, RZ, RZ, 0x2 ;  /* 0x00000002ff0c7424 */ /* 0x000fe400078e00ff */
[----:B------:R-:W-:-:S07]  /*19480*/  IMAD.MOV.U32 R2, RZ, RZ, R14 ;  /* 0x000000ffff027224 */ /* 0x000fce00078e000e */
[----:B------:R-:W-:Y:S05]  /*19490*/  WARPSYNC.COLLECTIVE R15, `(.L_x_6211) ;  /* 0x000000000f087348 */ /* 0x000fea0003c00000 */
[----:B------:R0:W1:Y:S02]  /*194a0*/  SHFL.IDX P6, R14, R13, R12, R11 ;  /* 0x0000000c0d0e7389 */ /* 0x00006400000c000b */
[----:B01----:R-:W-:Y:S01]  /*194b0*/  ENDCOLLECTIVE ;  /* 0x000000000000791b */ /* 0x003fe20003800000 */
.L_x_6211:
        /* <DEDUP_REMOVED lines=16> */
.L_x_6212:
[----:B------:R-:W-:Y:S02]  /*195c0*/  IMAD.MOV.U32 R13, RZ, RZ, R10 ;  /* 0x000000ffff0d7224 */ /* 0x000fe400078e000a */
[----:B------:R-:W-:Y:S02]  /*195d0*/  IMAD.MOV.U32 R12, RZ, RZ, 0x3 ;  /* 0x00000003ff0c7424 */ /* 0x000fe400078e00ff */
[----:B------:R-:W-:-:S07]  /*195e0*/  IMAD.MOV.U32 R2, RZ, RZ, R14 ;  /* 0x000000ffff027224 */ /* 0x000fce00078e000e */
[----:B------:R-:W-:Y:S05]  /*195f0*/  WARPSYNC.COLLECTIVE R15, `(.L_x_6213) ;  /* 0x000000000f087348 */ /* 0x000fea0003c00000 */
[----:B------:R0:W1:Y:S02]  /*19600*/  SHFL.IDX P6, R14, R13, R12, R11 ;  /* 0x0000000c0d0e7389 */ /* 0x00006400000c000b */
[----:B01----:R-:W-:Y:S01]  /*19610*/  ENDCOLLECTIVE ;  /* 0x000000000000791b */ /* 0x003fe20003800000 */
.L_x_6213:
        /* <DEDUP_REMOVED lines=13> */
.L_x_6214:
        /* <DEDUP_REMOVED lines=12> */
.L_x_6215:
        /* <DEDUP_REMOVED lines=13> */
.L_x_6216:
        /* <DEDUP_REMOVED lines=11> */
.L_x_6131:
[----:B---3--:R3:W4:Y:S02]  /*19930*/  SYNCS.PHASECHK.TRANS64.TRYWAIT P0, [R4+URZ+0x33440], R35 ;  /* 0x03344023040075a7 */ /* 0x008724000800017f */
[----:B----4-:R-:W-:Y:S05]  /*19940*/  @!P0 NANOSLEEP.SYNCS 0x989680 ;  /* 0x009896800000895d */ /* 0x010fea0003900000 */
[----:B------:R-:W4:Y:S02]  /*19950*/  @!P0 SYNCS.PHASECHK.TRANS64 P0, [R4+URZ+0x33440], R35 ;  /* 0x03344023040085a7 */ /* 0x000f24000800007f */
[----:B----4-:R-:W-:Y:S05]  /*19960*/  @!P0 BRA `(.L_x_6131) ;  /* 0xfffffffc00f08947 */ /* 0x010fea000383ffff */
[----:B------:R-:W-:Y:S05]  /*19970*/  BRA `(.L_x_6218) ;  /* 0xffffffa400a47947 */ /* 0x000fea000383ffff */
.L_x_6132:
        /* <DEDUP_REMOVED lines=8> */
.L_x_6220:
[----:B------:R-:W-:Y:S05]  /*19a00*/  BSYNC B0 ;  /* 0x0000000000007941 */ /* 0x000fea0003800000 */
.L_x_6219:
        /* <DEDUP_REMOVED lines=11> */
.L_x_6221:
        /* <DEDUP_REMOVED lines=21> */
.L_x_6222:
[----:B------:R-:W-:Y:S02]  /*19c10*/  IMAD.MOV.U32 R13, RZ, RZ, R5 ;  /* 0x000000ffff0d7224 */ /* 0x000fe400078e0005 */
[----:B------:R-:W-:-:S07]  /*19c20*/  IMAD.MOV.U32 R2, RZ, RZ, R14 ;  /* 0x000000ffff027224 */ /* 0x000fce00078e000e */
[----:B------:R-:W-:Y:S05]  /*19c30*/  WARPSYNC.COLLECTIVE R15, `(.L_x_6223) ;  /* 0x000000000f087348 */ /* 0x000fea0003c00000 */
[----:B------:R0:W1:Y:S02]  /*19c40*/  SHFL.IDX P6, R14, R13, R12, R11 ;  /* 0x0000000c0d0e7389 */ /* 0x00006400000c000b */
[----:B01----:R-:W-:Y:S01]  /*19c50*/  ENDCOLLECTIVE ;  /* 0x000000000000791b */ /* 0x003fe20003800000 */
.L_x_6223:
        /* <DEDUP_REMOVED lines=16> */
.L_x_6224:
        /* <DEDUP_REMOVED lines=11> */
.L_x_6225:
[----:B------:R-:W-:Y:S02]  /*19e10*/  IMAD.MOV.U32 R13, RZ, RZ, R10 ;  /* 0x000000ffff0d7224 */ /* 0x000fe400078e000a */
[----:B------:R-:W-:Y:S02]  /*19e20*/  IMAD.MOV.U32 R12, RZ, RZ, 0x3 ;  /* 0x00000003ff0c7424 */ /* 0x000fe400078e00ff */
[----:B------:R-:W-:-:S07]  /*19e30*/  IMAD.MOV.U32 R3, RZ, RZ, R14 ;  /* 0x000000ffff037224 */ /* 0x000fce00078e000e */
[----:B------:R-:W-:Y:S05]  /*19e40*/  WARPSYNC.COLLECTIVE R15, `(.L_x_6226) ;  /* 0x000000000f087348 */ /* 0x000fea0003c00000 */
[----:B------:R0:W1:Y:S02]  /*19e50*/  SHFL.IDX P6, R14, R13, R12, R11 ;  /* 0x0000000c0d0e7389 */ /* 0x00006400000c000b */
[----:B01----:R-:W-:Y:S01]  /*19e60*/  ENDCOLLECTIVE ;  /* 0x000000000000791b */ /* 0x003fe20003800000 */
.L_x_6226:
        /* <DEDUP_REMOVED lines=10> */
.L_x_6227:
[----:B------:R-:W-:Y:S01]  /*19f10*/  @!PT LDS RZ, [RZ] ;  /* 0x00000000fffff984 */ /* 0x000fe20000000800 */
[----:B------:R-:W-:Y:S01]  /*19f20*/  @!PT LDS RZ, [RZ] ;  /* 0x00000000fffff984 */ /* 0x000fe20000000800 */
[----:B------:R-:W-:Y:S01]  /*19f30*/  @!PT LDS RZ, [RZ] ;  /* 0x00000000fffff984 */ /* 0x000fe20000000800 */
[----:B------:R-:W-:Y:S04]  /*19f40*/  @P4 LDGSTS.E.BYPASS.LTC128B.128 [R0+0x25200], desc[UR54][R2.64], !P5 ;  /* 0x2520000002004fae */ /* 0x000fe8000e901d76 */
[----:B------:R-:W-:Y:S04]  /*19f50*/  @P4 LDGSTS.E.BYPASS.LTC128B.128 [R0+0x27a00], desc[UR54][R2.64+0x40], !P2 ;  /* 0x27a0004002004fae */ /* 0x000fe8000d101d76 */
[----:B------:R0:W-:Y:S01]  /*19f60*/  @P4 LDGSTS.E.BYPASS.LTC128B.128 [R0+0x2a200], desc[UR54][R2.64+0x80], !P1 ;  /* 0x2a20008002004fae */ /* 0x0001e2000c901d76 */
[----:B------:R-:W-:Y:S02]  /*19f70*/  IMAD.MOV.U32 R13, RZ, RZ, R7 ;  /* 0x000000ffff0d7224 */ /* 0x000fe400078e0007 */
[----:B------:R-:W-:Y:S01]  /*19f80*/  IMAD.MOV.U32 R12, RZ, RZ, RZ ;  /* 0x000000ffff0c7224 */ /* 0x000fe200078e00ff */
[----:B------:R-:W-:-:S05]  /*19f90*/  @P3 IADD3 R14, P0, R37, R14, RZ ;  /* 0x0000000e250e3210 */ /* 0x000fca0007f1e0ff */
[----:B0-----:R-:W-:-:S08]  /*19fa0*/  @P3 IMAD.MOV.U32 R2, RZ, RZ, R14 ;  /* 0x000000ffff023224 */ /* 0x001fd000078e000e */
[----:B------:R-:W-:Y:S05]  /*19fb0*/  WARPSYNC.COLLECTIVE R15, `(.L_x_6228) ;  /* 0x000000000f087348 */ /* 0x000fea0003c00000 */
[----:B------:R0:W1:Y:S02]  /*19fc0*/  SHFL.IDX P6, R14, R13, R12, R11 ;  /* 0x0000000c0d0e7389 */ /* 0x00006400000c000b */
[----:B01----:R-:W-:Y:S01]  /*19fd0*/  ENDCOLLECTIVE ;  /* 0x000000000000791b */ /* 0x003fe20003800000 */
.L_x_6228:
        /* <DEDUP_REMOVED lines=13> */
.L_x_6229:
[----:B------:R-:W-:Y:S05]  /*1a0b0*/  BRA `(.L_x_6230) ;  /* 0xffffffa400247947 */ /* 0x000fea000383ffff */
.L_x_6139:
[----:B------:R-:W-:Y:S02]  /*1a0c0*/  IMAD.MOV.U32 R13, RZ, RZ, R5 ;  /* 0x000000ffff0d7224 */ /* 0x000fe400078e0005 */
[----:B------:R-:W-:Y:S02]  /*1a0d0*/  IMAD.MOV.U32 R12, RZ, RZ, RZ ;  /* 0x000000ffff0c7224 */ /* 0x000fe400078e00ff */
[----:B------:R-:W-:Y:S02]  /*1a0e0*/  IMAD.MOV.U32 R11, RZ, RZ, 0x1c1f ;  /* 0x00001c1fff0b7424 */ /* 0x000fe400078e00ff */
[----:B------:R-:W-:Y:S02]  /*1a0f0*/  IMAD.MOV.U32 R15, RZ, RZ, -0x1 ;  /* 0xffffffffff0f7424 */ /* 0x000fe400078e00ff */
[----:B------:R-:W-:Y:S02]  /*1a100*/  IMAD R4, R4, UR40, RZ ;  /* 0x0000002804047c24 */ /* 0x000fe4000f8e02ff */
[----:B------:R-:W-:-:S07]  /*1a110*/  IMAD R25, R25, 0x80, R9 ;  /* 0x0000008019197824 */ /* 0x000fce00078e0209 */
[----:B----45:R-:W-:Y:S05]  /*1a120*/  WARPSYNC.COLLECTIVE R15, `(.L_x_6231) ;  /* 0x000000000f087348 */ /* 0x030fea0003c00000 */
[----:B----4-:R0:W1:Y:S02]  /*1a130*/  SHFL.IDX P6, R14, R13, R12, R11 ;  /* 0x0000000c0d0e7389 */ /* 0x01006400000c000b */
[----:B01---5:R-:W-:Y:S01]  /*1a140*/  ENDCOLLECTIVE ;  /* 0x000000000000791b */ /* 0x023fe20003800000 */
.L_x_6231:
[C---:B------:R-:W-:Y:S01]  /*1a150*/  VIADD R7, R25.reuse, 0x20 ;  /* 0x0000002019077836 */ /* 0x040fe20000000000 */
[----:B------:R-:W-:Y:S01]  /*1a160*/  ISETP.GE.AND P0, PT, R25, R4, PT ;  /* 0x000000041900720c */ /* 0x000fe20003f06270 */
[----:B------:R-:W-:Y:S02]  /*1a170*/  IMAD.MOV.U32 R13, RZ, RZ, R0 ;  /* 0x000000ffff0d7224 */ /* 0x000fe400078e0000 */
[----:B------:R-:W-:-:S10]  /*1a180*/  IMAD.MOV.U32 R2, RZ, RZ, R14 ;  /* 0x000000ffff027224 */ /* 0x000fd400078e000e */
[----:B------:R-:W-:Y:S05]  /*1a190*/  WARPSYNC.COLLECTIVE R15, `(.L_x_6232) ;  /* 0x000000000f087348 */ /* 0x000fea0003c00000 */
[----:B------:R0:W1:Y:S02]  /*1a1a0*/  SHFL.IDX P6, R14, R13, R12, R11 ;  /* 0x0000000c0d0e7389 */ /* 0x00006400000c000b */
[----:B01----:R-:W-:Y:S01]  /*1a1b0*/  ENDCOLLECTIVE ;  /* 0x000000000000791b */ /* 0x003fe20003800000 */
.L_x_6232:
        /* <DEDUP_REMOVED lines=8> */
.L_x_6233:
        /* <DEDUP_REMOVED lines=8> */
[----:B0-----:R-:W-:-:S10]  /*1a2c0*/  IMAD.MOV.U32 R2, RZ, RZ, R14 ;  /* 0x000000ffff027224 */ /* 0x001fd400078e000e */
[----:B------:R-:W-:Y:S05]  /*1a2d0*/  WARPSYNC.COLLECTIVE R15, `(.L_x_6234) ;  /* 0x000000000f087348 */ /* 0x000fea0003c00000 */
[----:B------:R0:W1:Y:S02]  /*1a2e0*/  SHFL.IDX P6, R14, R13, R12, R11 ;  /* 0x0000000c0d0e7389 */ /* 0x00006400000c000b */
[----:B01----:R-:W-:Y:S01]  /*1a2f0*/  ENDCOLLECTIVE ;  /* 0x000000000000791b */ /* 0x003fe20003800000 */
.L_x_6234:
        /* <DEDUP_REMOVED lines=8> */
.L_x_6235:
[----:B------:R-:W-:Y:S02]  /*1a380*/  @!P0 IMAD.MOV.U32 R3, RZ, RZ, R7 ;  /* 0x000000ffff038224 */ /* 0x000fe400078e0007 */
[----:B------:R-:W-:-:S03]  /*1a390*/  VIADD R7, R25, 0x40 ;  /* 0x0000004019077836 */ /* 0x000fc60000000000 */
        /* <DEDUP_REMOVED lines=12> */
.L_x_6236:
        /* <DEDUP_REMOVED lines=8> */
.L_x_6237:
        /* <DEDUP_REMOVED lines=12> */
.L_x_6238:
[----:B------:R-:W-:Y:S05]  /*1a5a0*/  BRA `(.L_x_6239) ;  /* 0xffffffa8006c7947 */ /* 0x000fea000383ffff */
.L_x_6144:
[----:B0-----:R0:W1:Y:S02]  /*1a5b0*/  SYNCS.PHASECHK.TRANS64.TRYWAIT P0, [R18+URZ+0x33420], R3 ;  /* 0x03342003120075a7 */ /* 0x001064000800017f */
[----:B-1----:R-:W-:Y:S05]  /*1a5c0*/  @!P0 NANOSLEEP.SYNCS 0x989680 ;  /* 0x009896800000895d */ /* 0x002fea0003900000 */
[----:B------:R-:W1:Y:S02]  /*1a5d0*/  @!P0 SYNCS.PHASECHK.TRANS64 P0, [R18+URZ+0x33420], R3 ;  /* 0x03342003120085a7 */ /* 0x000e64000800007f */
[----:B-1----:R-:W-:Y:S05]  /*1a5e0*/  @!P0 BRA `(.L_x_6144) ;  /* 0xfffffffc00f08947 */ /* 0x002fea000383ffff */
[----:B------:R-:W-:Y:S05]  /*1a5f0*/  BRA `(.L_x_6240) ;  /* 0xffffffa800dc7947 */ /* 0x000fea000383ffff */
.L_x_6148:
[----:B0-----:R0:W1:Y:S02]  /*1a600*/  SYNCS.PHASECHK.TRANS64.TRYWAIT P0, [R4+URZ+0x33480], R30 ;  /* 0x0334801e040075a7 */ /* 0x001064000800017f */
[----:B-1----:R-:W-:Y:S05]  /*1a610*/  @!P0 NANOSLEEP.SYNCS 0x989680 ;  /* 0x009896800000895d */ /* 0x002fea0003900000 */
[----:B------:R-:W1:Y:S02]  /*1a620*/  @!P0 SYNCS.PHASECHK.TRANS64 P0, [R4+URZ+0x33480], R30 ;  /* 0x0334801e040085a7 */ /* 0x000e64000800007f */
[----:B-1----:R-:W-:Y:S05]  /*1a630*/  @!P0 BRA `(.L_x_6148) ;  /* 0xfffffffc00f08947 */ /* 0x002fea000383ffff */
[----:B------:R-:W-:Y:S05]  /*1a640*/  BRA `(.L_x_6241) ;  /* 0xffffffb000107947 */ /* 0x000fea000383ffff */
.L_x_6149:
        /* <DEDUP_REMOVED lines=8> */
.L_x_6243:
[----:B------:R-:W-:Y:S05]  /*1a6d0*/  BSYNC B0 ;  /* 0x0000000000007941 */ /* 0x000fea0003800000 */
.L_x_6242:
        /* <DEDUP_REMOVED lines=8> */
.L_x_6244:
[----:B------:R-:W-:Y:S02]  /*1a760*/  IMAD.MOV.U32 R13, RZ, RZ, R10 ;  /* 0x000000ffff0d7224 */ /* 0x000fe400078e000a */
[----:B------:R-:W-:Y:S02]  /*1a770*/  IMAD.MOV.U32 R12, RZ, RZ, 0x1 ;  /* 0x00000001ff0c7424 */ /* 0x000fe400078e00ff */
[----:B------:R-:W-:-:S07]  /*1a780*/  IMAD.MOV.U32 R2, RZ, RZ, R14 ;  /* 0x000000ffff027224 */ /* 0x000fce00078e000e */
[----:B------:R-:W-:Y:S05]  /*1a790*/  WARPSYNC.COLLECTIVE R15, `(.L_x_6245) ;  /* 0x000000000f087348 */ /* 0x000fea0003c00000 */
[----:B------:R0:W1:Y:S02]  /*1a7a0*/  SHFL.IDX P6, R14, R13, R12, R11 ;  /* 0x0000000c0d0e7389 */ /* 0x00006400000c000b */
[----:B01----:R-:W-:Y:S01]  /*1a7b0*/  ENDCOLLECTIVE ;  /* 0x000000000000791b */ /* 0x003fe20003800000 */
.L_x_6245:
        /* <DEDUP_REMOVED lines=14> */
.L_x_6246:
[----:B------:R-:W-:Y:S02]  /*1a8a0*/  IMAD.MOV.U32 R13, RZ, RZ, R10 ;  /* 0x000000ffff0d7224 */ /* 0x000fe400078e000a */
[----:B------:R-:W-:Y:S02]  /*1a8b0*/  IMAD.MOV.U32 R12, RZ, RZ, 0x2 ;  /* 0x00000002ff0c7424 */ /* 0x000fe400078e00ff */
[----:B------:R-:W-:-:S07]  /*1a8c0*/  IMAD.MOV.U32 R2, RZ, RZ, R14 ;  /* 0x000000ffff027224 */ /* 0x000fce00078e000e */
[----:B------:R-:W-:Y:S05]  /*1a8d0*/  WARPSYNC.COLLECTIVE R15, `(.L_x_6247) ;  /* 0x000000000f087348 */ /* 0x000fea0003c00000 */
[----:B------:R0:W1:Y:S02]  /*1a8e0*/  SHFL.IDX P6, R14, R13, R12, R11 ;  /* 0x0000000c0d0e7389 */ /* 0x00006400000c000b */
[----:B01----:R-:W-:Y:S01]  /*1a8f0*/  ENDCOLLECTIVE ;  /* 0x000000000000791b */ /* 0x003fe20003800000 */
.L_x_6247:
        /* <DEDUP_REMOVED lines=13> */
.L_x_6248:
[----:B------:R-:W-:Y:S02]  /*1a9d0*/  IMAD.MOV.U32 R13, RZ, RZ, R10 ;  /* 0x000000ffff0d7224 */ /* 0x000fe400078e000a */
[----:B------:R-:W-:Y:S02]  /*1a9e0*/  IMAD.MOV.U32 R12, RZ, RZ, 0x3 ;  /* 0x00000003ff0c7424 */ /* 0x000fe400078e00ff */
[----:B------:R-:W-:-:S07]  /*1a9f0*/  IMAD.MOV.U32 R2, RZ, RZ, R14 ;  /* 0x000000ffff027224 */ /* 0x000fce00078e000e */
[----:B------:R-:W-:Y:S05]  /*1aa00*/  WARPSYNC.COLLECTIVE R15, `(.L_x_6249) ;  /* 0x000000000f087348 */ /* 0x000fea0003c00000 */
[----:B------:R0:W1:Y:S02]  /*1aa10*/  SHFL.IDX P6, R14, R13, R12, R11 ;  /* 0x0000000c0d0e7389 */ /* 0x00006400000c000b */
[----:B01----:R-:W-:Y:S01]  /*1aa20*/  ENDCOLLECTIVE ;  /* 0x000000000000791b */ /* 0x003fe20003800000 */
.L_x_6249:
        /* <DEDUP_REMOVED lines=13> */
.L_x_6250:
[----:B------:R-:W-:Y:S02]  /*1ab00*/  IMAD.MOV.U32 R13, RZ, RZ, R22 ;  /* 0x000000ffff0d7224 */ /* 0x000fe400078e0016 */
[----:B------:R-:W-:Y:S02]  /*1ab10*/  IMAD.MOV.U32 R12, RZ, RZ, RZ ;  /* 0x000000ffff0c7224 */ /* 0x000fe400078e00ff */
[----:B------:R-:W-:-:S07]  /*1ab20*/  IMAD.MOV.U32 R2, RZ, RZ, R14 ;  /* 0x000000ffff027224 */ /* 0x000fce00078e000e */
[----:B------:R-:W-:Y:S05]  /*1ab30*/  WARPSYNC.COLLECTIVE R15, `(.L_x_6251) ;  /* 0x000000000f087348 */ /* 0x000fea0003c00000 */
[----:B------:R0:W1:Y:S02]  /*1ab40*/  SHFL.IDX P6, R14, R13, R12, R11 ;  /* 0x0000000c0d0e7389 */ /* 0x00006400000c000b */
[----:B01----:R-:W-:Y:S01]  /*1ab50*/  ENDCOLLECTIVE ;  /* 0x000000000000791b */ /* 0x003fe20003800000 */
.L_x_6251:
        /* <DEDUP_REMOVED lines=13> */
.L_x_6252:
[----:B------:R-:W-:Y:S01]  /*1ac30*/  IMAD.MOV.U32 R2, RZ, RZ, R14 ;  /* 0x000000ffff027224 */ /* 0x000fe200078e000e */
[----:B------:R-:W-:Y:S06]  /*1ac40*/  BRA `(.L_x_6253) ;  /* 0xffffffac00b47947 */ /* 0x000fec000383ffff */
.L_x_6154:
[----:B---3--:R3:W4:Y:S02]  /*1ac50*/  SYNCS.PHASECHK.TRANS64.TRYWAIT P0, [R4+URZ+0x33440], R30 ;  /* 0x0334401e040075a7 */ /* 0x008724000800017f */
[----:B----4-:R-:W-:Y:S05]  /*1ac60*/  @!P0 NANOSLEEP.SYNCS 0x989680 ;  /* 0x009896800000895d */ /* 0x010fea0003900000 */
[----:B------:R-:W4:Y:S02]  /*1ac70*/  @!P0 SYNCS.PHASECHK.TRANS64 P0, [R4+URZ+0x33440], R30 ;  /* 0x0334401e040085a7 */ /* 0x000f24000800007f */
[----:B----4-:R-:W-:Y:S05]  /*1ac80*/  @!P0 BRA `(.L_x_6154) ;  /* 0xfffffffc00f08947 */ /* 0x010fea000383ffff */
[----:B------:R-:W-:Y:S05]  /*1ac90*/  BRA `(.L_x_6254) ;  /* 0xffffffb0000c7947 */ /* 0x000fea000383ffff */
.L_x_6155:
        /* <DEDUP_REMOVED lines=8> */
.L_x_6256:
[----:B------:R-:W-:Y:S05]  /*1ad20*/  BSYNC B0 ;  /* 0x0000000000007941 */ /* 0x000fea0003800000 */
.L_x_6255:
        /* <DEDUP_REMOVED lines=8> */
.L_x_6257:
[----:B------:R-:W-:Y:S02]  /*1adb0*/  IMAD.MOV.U32 R13, RZ, RZ, R6 ;  /* 0x000000ffff0d7224 */ /* 0x000fe400078e0006 */
[----:B------:R-:W-:Y:S02]  /*1adc0*/  IMAD.MOV.U32 R12, RZ, RZ, 0x1 ;  /* 0x00000001ff0c7424 */ /* 0x000fe400078e00ff */
[----:B------:R-:W-:-:S07]  /*1add0*/  IMAD.MOV.U32 R2, RZ, RZ, R14 ;  /* 0x000000ffff027224 */ /* 0x000fce00078e000e */
[----:B------:R-:W-:Y:S05]  /*1ade0*/  WARPSYNC.COLLECTIVE R15, `(.L_x_6258) ;  /* 0x000000000f087348 */ /* 0x000fea0003c00000 */
[----:B------:R0:W1:Y:S02]  /*1adf0*/  SHFL.IDX P6, R14, R13, R12, R11 ;  /* 0x0000000c0d0e7389 */ /* 0x00006400000c000b */
[----:B01----:R-:W-:Y:S01]  /*1ae00*/  ENDCOLLECTIVE ;  /* 0x000000000000791b */ /* 0x003fe20003800000 */
.L_x_6258:
        /* <DEDUP_REMOVED lines=13> */
.L_x_6259:
[----:B------:R-:W-:Y:S02]  /*1aee0*/  IMAD.MOV.U32 R13, RZ, RZ, R6 ;  /* 0x000000ffff0d7224 */ /* 0x000fe400078e0006 */
[----:B------:R-:W-:Y:S02]  /*1aef0*/  IMAD.MOV.U32 R12, RZ, RZ, 0x2 ;  /* 0x00000002ff0c7424 */ /* 0x000fe400078e00ff */
[----:B------:R-:W-:-:S07]  /*1af00*/  IMAD.MOV.U32 R2, RZ, RZ, R14 ;  /* 0x000000ffff027224 */ /* 0x000fce00078e000e */
[----:B------:R-:W-:Y:S05]  /*1af10*/  WARPSYNC.COLLECTIVE R15, `(.L_x_6260) ;  /* 0x000000000f087348 */ /* 0x000fea0003c00000 */
[----:B------:R0:W1:Y:S02]  /*1af20*/  SHFL.IDX P6, R14, R13, R12, R11 ;  /* 0x0000000c0d0e7389 */ /* 0x00006400000c000b */
[----:B01----:R-:W-:Y:S01]  /*1af30*/  ENDCOLLECTIVE ;  /* 0x000000000000791b */ /* 0x003fe20003800000 */
.L_x_6260:
        /* <DEDUP_REMOVED lines=13> */
.L_x_6261:
[----:B------:R-:W-:Y:S02]  /*1b010*/  IMAD.MOV.U32 R13, RZ, RZ, R6 ;  /* 0x000000ffff0d7224 */ /* 0x000fe400078e0006 */
[----:B------:R-:W-:Y:S02]  /*1b020*/  IMAD.MOV.U32 R12, RZ, RZ, 0x3 ;  /* 0x00000003ff0c7424 */ /* 0x000fe400078e00ff */
[----:B------:R-:W-:-:S07]  /*1b030*/  IMAD.MOV.U32 R2, RZ, RZ, R14 ;  /* 0x000000ffff027224 */ /* 0x000fce00078e000e */
[----:B------:R-:W-:Y:S05]  /*1b040*/  WARPSYNC.COLLECTIVE R15, `(.L_x_6262) ;  /* 0x000000000f087348 */ /* 0x000fea0003c00000 */
[----:B------:R0:W1:Y:S02]  /*1b050*/  SHFL.IDX P6, R14, R13, R12, R11 ;  /* 0x0000000c0d0e7389 */ /* 0x00006400000c000b */
[----:B01----:R-:W-:Y:S01]  /*1b060*/  ENDCOLLECTIVE ;  /* 0x000000000000791b */ /* 0x003fe20003800000 */
.L_x_6262:
        /* <DEDUP_REMOVED lines=13> */
.L_x_6263:
[----:B------:R-:W-:Y:S02]  /*1b140*/  IMAD.MOV.U32 R13, RZ, RZ, R8 ;  /* 0x000000ffff0d7224 */ /* 0x000fe400078e0008 */
[----:B------:R-:W-:Y:S02]  /*1b150*/  IMAD.MOV.U32 R12, RZ, RZ, RZ ;  /* 0x000000ffff0c7224 */ /* 0x000fe400078e00ff */
[----:B------:R-:W-:-:S07]  /*1b160*/  IMAD.MOV.U32 R2, RZ, RZ, R14 ;  /* 0x000000ffff027224 */ /* 0x000fce00078e000e */
[----:B------:R-:W-:Y:S05]  /*1b170*/  WARPSYNC.COLLECTIVE R15, `(.L_x_6264) ;  /* 0x000000000f087348 */ /* 0x000fea0003c00000 */
[----:B------:R0:W1:Y:S02]  /*1b180*/  SHFL.IDX P6, R14, R13, R12, R11 ;  /* 0x0000000c0d0e7389 */ /* 0x00006400000c000b */
[----:B01----:R-:W-:Y:S01]  /*1b190*/  ENDCOLLECTIVE ;  /* 0x000000000000791b */ /* 0x003fe20003800000 */
.L_x_6264:
        /* <DEDUP_REMOVED lines=13> */
.L_x_6265:
[----:B------:R-:W-:Y:S05]  /*1b270*/  BRA `(.L_x_6266) ;  /* 0xffffffac00a87947 */ /* 0x000fea000383ffff */
.L_x_6160:
[----:B----4-:R4:W0:Y:S02]  /*1b280*/  SYNCS.PHASECHK.TRANS64.TRYWAIT P1, [R2+URZ+0x33470], R3 ;  /* 0x03347003020075a7 */ /* 0x010824000802017f */
[----:B0-----:R-:W-:Y:S05]  /*1b290*/  @!P1 NANOSLEEP.SYNCS 0x989680 ;  /* 0x009896800000995d */ /* 0x001fea0003900000 */
[----:B------:R-:W0:Y:S02]  /*1b2a0*/  @!P1 SYNCS.PHASECHK.TRANS64 P1, [R2+URZ+0x33470], R3 ;  /* 0x03347003020095a7 */ /* 0x000e24000802007f */
[----:B0-----:R-:W-:Y:S05]  /*1b2b0*/  @!P1 BRA `(.L_x_6160) ;  /* 0xfffffffc00f09947 */ /* 0x001fea000383ffff */
[----:B------:R-:W-:Y:S05]  /*1b2c0*/  BRA `(.L_x_6267) ;  /* 0xffffffb000147947 */ /* 0x000fea000383ffff */
.L_x_6162:
[----:B----4-:R4:W0:Y:S02]  /*1b2d0*/  SYNCS.PHASECHK.TRANS64.TRYWAIT P1, [R2+URZ+0x33460], R3 ;  /* 0x03346003020075a7 */ /* 0x010824000802017f */
[----:B0-----:R-:W-:Y:S05]  /*1b2e0*/  @!P1 NANOSLEEP.SYNCS 0x989680 ;  /* 0x009896800000995d */ /* 0x001fea0003900000 */
[----:B------:R-:W0:Y:S02]  /*1b2f0*/  @!P1 SYNCS.PHASECHK.TRANS64 P1, [R2+URZ+0x33460], R3 ;  /* 0x03346003020095a7 */ /* 0x000e24000802007f */
[----:B0-----:R-:W-:Y:S05]  /*1b300*/  @!P1 BRA `(.L_x_6162) ;  /* 0xfffffffc00f09947 */ /* 0x001fea000383ffff */
[----:B------:R-:W-:Y:S05]  /*1b310*/  BRA `(.L_x_6268) ;  /* 0xffffffb000247947 */ /* 0x000fea000383ffff */
.L_x_6170:
[----:B0-----:R0:W3:Y:S02]  /*1b320*/  SYNCS.PHASECHK.TRANS64.TRYWAIT P1, [R0+URZ+0x33470], R3 ;  /* 0x03347003000075a7 */ /* 0x0010e4000802017f */
[----:B---3--:R-:W-:Y:S05]  /*1b330*/  @!P1 NANOSLEEP.SYNCS 0x989680 ;  /* 0x009896800000995d */ /* 0x008fea0003900000 */
[----:B------:R-:W3:Y:S02]  /*1b340*/  @!P1 SYNCS.PHASECHK.TRANS64 P1, [R0+URZ+0x33470], R3 ;  /* 0x03347003000095a7 */ /* 0x000ee4000802007f */
[----:B---3--:R-:W-:Y:S05]  /*1b350*/  @!P1 BRA `(.L_x_6170) ;  /* 0xfffffffc00f09947 */ /* 0x008fea000383ffff */
[----:B------:R-:W-:Y:S05]  /*1b360*/  BRA `(.L_x_6269) ;  /* 0xffffffbc00687947 */ /* 0x000fea000383ffff */
.L_x_6172:
[----:B0-----:R0:W3:Y:S02]  /*1b370*/  SYNCS.PHASECHK.TRANS64.TRYWAIT P1, [R0+URZ+0x33460], R3 ;  /* 0x03346003000075a7 */ /* 0x0010e4000802017f */
[----:B---3--:R-:W-:Y:S05]  /*1b380*/  @!P1 NANOSLEEP.SYNCS 0x989680 ;  /* 0x009896800000995d */ /* 0x008fea0003900000 */
[----:B------:R-:W3:Y:S02]  /*1b390*/  @!P1 SYNCS.PHASECHK.TRANS64 P1, [R0+URZ+0x33460], R3 ;  /* 0x03346003000095a7 */ /* 0x000ee4000802007f */
[----:B---3--:R-:W-:Y:S05]  /*1b3a0*/  @!P1 BRA `(.L_x_6172) ;  /* 0xfffffffc00f09947 */ /* 0x008fea000383ffff */
[----:B------:R-:W-:Y:S05]  /*1b3b0*/  BRA `(.L_x_6270) ;  /* 0xffffffbc00747947 */ /* 0x000fea000383ffff */
.L_x_6186:
[----:B0-----:R0:W1:Y:S02]  /*1b3c0*/  SYNCS.PHASECHK.TRANS64.TRYWAIT P0, [R4+URZ+0x33420], R0 ;  /* 0x03342000040075a7 */ /* 0x001064000800017f */
[----:B-1----:R-:W-:Y:S05]  /*1b3d0*/  @!P0 NANOSLEEP.SYNCS 0x989680 ;  /* 0x009896800000895d */ /* 0x002fea0003900000 */
[----:B------:R-:W1:Y:S02]  /*1b3e0*/  @!P0 SYNCS.PHASECHK.TRANS64 P0, [R4+URZ+0x33420], R0 ;  /* 0x03342000040085a7 */ /* 0x000e64000800007f */
[----:B-1----:R-:W-:Y:S05]  /*1b3f0*/  @!P0 BRA `(.L_x_6186) ;  /* 0xfffffffc00f08947 */ /* 0x002fea000383ffff */
[----:B------:R-:W-:Y:S05]  /*1b400*/  BRA `(.L_x_6271) ;  /* 0xffffffd400807947 */ /* 0x000fea000383ffff */
.L_x_6187:
        /* <DEDUP_REMOVED lines=11> */
.L_x_6273:
[----:B------:R-:W-:Y:S05]  /*1b4c0*/  BSYNC B0 ;  /* 0x0000000000007941 */ /* 0x000fea0003800000 */
.L_x_6272:
[----:B------:R-:W-:Y:S05]  /*1b4d0*/  BRA `(.L_x_6274) ;  /* 0xffffffd400687947 */ /* 0x000fea000383ffff */
.L_x_6190:
[----:B------:R-:W-:Y:S01]  /*1b4e0*/  BSSY B1, `(.L_x_6275) ;  /* 0x0000006000017945 */ /* 0x000fe20003800000 */
[----:B------:R-:W-:-:S07]  /*1b4f0*/  IMAD.MOV.U32 R15, RZ, RZ, -0x1 ;  /* 0xffffffffff0f7424 */ /* 0x000fce00078e00ff */
[----:B0-----:R-:W-:Y:S05]  /*1b500*/  WARPSYNC.COLLECTIVE R15, `(.L_x_6276) ;  /* 0x000000000f0c7348 */ /* 0x001fea0003c00000 */
[----:B------:R-:W-:Y:S02]  /*1b510*/  ELECT P6, UR62, PT ;  /* 0x00000000003e782f */ /* 0x000fe400038c0000 */
[----:B------:R-:W-:Y:S01]  /*1b520*/  MOV R14, UR62 ;  /* 0x0000003e000e7c02 */ /* 0x000fe20008000f00 */
[----:B0-----:R-:W-:Y:S10]  /*1b530*/  ENDCOLLECTIVE ;  /* 0x000000000000791b */ /* 0x001ff40003800000 */
.L_x_6276:
[----:B------:R-:W-:Y:S05]  /*1b540*/  BSYNC B1 ;  /* 0x0000000000017941 */ /* 0x000fea0003800000 */
.L_x_6275:
[----:B------:R-:W-:Y:S05]  /*1b550*/  BRA `(.L_x_6277) ;  /* 0xffffffd400607947 */ /* 0x000fea000383ffff */
.L_x_6192:
[----:B0-----:R0:W1:Y:S02]  /*1b560*/  SYNCS.PHASECHK.TRANS64.TRYWAIT P1, [R5+URZ+0x33440], R0 ;  /* 0x03344000050075a7 */ /* 0x001064000802017f */
[----:B-1----:R-:W-:Y:S05]  /*1b570*/  @!P1 NANOSLEEP.SYNCS 0x989680 ;  /* 0x009896800000995d */ /* 0x002fea0003900000 */
[----:B------:R-:W1:Y:S02]  /*1b580*/  @!P1 SYNCS.PHASECHK.TRANS64 P1, [R5+URZ+0x33440], R0 ;  /* 0x03344000050095a7 */ /* 0x000e64000802007f */
[----:B-1----:R-:W-:Y:S05]  /*1b590*/  @!P1 BRA `(.L_x_6192) ;  /* 0xfffffffc00f09947 */ /* 0x002fea000383ffff */
[----:B------:R-:W-:Y:S05]  /*1b5a0*/  BRA `(.L_x_6278) ;  /* 0xffffffd400807947 */ /* 0x000fea000383ffff */
.L_x_6194:
[----:B-1----:R1:W2:Y:S02]  /*1b5b0*/  SYNCS.PHASECHK.TRANS64.TRYWAIT P1, [R31+URZ+0x33440], R2 ;  /* 0x033440021f0075a7 */ /* 0x0022a4000802017f */
[----:B--2---:R-:W-:Y:S05]  /*1b5c0*/  @!P1 NANOSLEEP.SYNCS 0x989680 ;  /* 0x009896800000995d */ /* 0x004fea0003900000 */
[----:B------:R-:W2:Y:S02]  /*1b5d0*/  @!P1 SYNCS.PHASECHK.TRANS64 P1, [R31+URZ+0x33440], R2 ;  /* 0x033440021f0095a7 */ /* 0x000ea4000802007f */
[----:B--2---:R-:W-:Y:S05]  /*1b5e0*/  @!P1 BRA `(.L_x_6194) ;  /* 0xfffffffc00f09947 */ /* 0x004fea000383ffff */
[----:B------:R-:W-:Y:S05]  /*1b5f0*/  BRA `(.L_x_6279) ;  /* 0xffffffd4008c7947 */ /* 0x000fea000383ffff */
.L_x_6196:
[----:B--2---:R2:W3:Y:S02]  /*1b600*/  SYNCS.PHASECHK.TRANS64.TRYWAIT P1, [R5+URZ+0x33460], R0 ;  /* 0x03346000050075a7 */ /* 0x0044e4000802017f */
[----:B---3--:R-:W-:Y:S05]  /*1b610*/  @!P1 NANOSLEEP.SYNCS 0x989680 ;  /* 0x009896800000995d */ /* 0x008fea0003900000 */
[----:B------:R-:W3:Y:S02]  /*1b620*/  @!P1 SYNCS.PHASECHK.TRANS64 P1, [R5+URZ+0x33460], R0 ;  /* 0x03346000050095a7 */ /* 0x000ee4000802007f */
[----:B---3--:R-:W-:Y:S05]  /*1b630*/  @!P1 BRA `(.L_x_6196) ;  /* 0xfffffffc00f09947 */ /* 0x008fea000383ffff */
[----:B------:R-:W-:Y:S05]  /*1b640*/  BRA `(.L_x_6280) ;  /* 0xffffffd400887947 */ /* 0x000fea000383ffff */
.L_x_6198:
[----:B---3--:R3:W4:Y:S02]  /*1b650*/  SYNCS.PHASECHK.TRANS64.TRYWAIT P1, [R31+URZ+0x33460], R2 ;  /* 0x033460021f0075a7 */ /* 0x008724000802017f */
[----:B----4-:R-:W-:Y:S05]  /*1b660*/  @!P1 NANOSLEEP.SYNCS 0x989680 ;  /* 0x009896800000995d */ /* 0x010fea0003900000 */
[----:B------:R-:W4:Y:S02]  /*1b670*/  @!P1 SYNCS.PHASECHK.TRANS64 P1, [R31+URZ+0x33460], R2 ;  /* 0x033460021f0095a7 */ /* 0x000f24000802007f */
[----:B----4-:R-:W-:Y:S05]  /*1b680*/  @!P1 BRA `(.L_x_6198) ;  /* 0xfffffffc00f09947 */ /* 0x010fea000383ffff */
[----:B------:R-:W-:Y:S05]  /*1b690*/  BRA `(.L_x_6281) ;  /* 0xffffffd400847947 */ /* 0x000fea000383ffff */
.L_x_6200:
[----:B----4-:R4:W0:Y:S02]  /*1b6a0*/  SYNCS.PHASECHK.TRANS64.TRYWAIT P1, [R5+URZ+0x33480], R0 ;  /* 0x03348000050075a7 */ /* 0x010824000802017f */
[----:B0-----:R-:W-:Y:S05]  /*1b6b0*/  @!P1 NANOSLEEP.SYNCS 0x989680 ;  /* 0x009896800000995d */ /* 0x001fea0003900000 */
[----:B------:R-:W0:Y:S02]  /*1b6c0*/  @!P1 SYNCS.PHASECHK.TRANS64 P1, [R5+URZ+0x33480], R0 ;  /* 0x03348000050095a7 */ /* 0x000e24000802007f */
[----:B0-----:R-:W-:Y:S05]  /*1b6d0*/  @!P1 BRA `(.L_x_6200) ;  /* 0xfffffffc00f09947 */ /* 0x001fea000383ffff */
[----:B------:R-:W-:Y:S05]  /*1b6e0*/  BRA `(.L_x_6282) ;  /* 0xffffffd400807947 */ /* 0x000fea000383ffff */
.L_x_6283:
        /* <DEDUP_REMOVED lines=9> */
.L_x_15841:


//--------------------- .text._ZN7cutlass13device_kernelIN5flash11enable_sm90INS1_16FlashAttnFwdSm90INS1_25CollectiveMainloopFwdSm90ILi2EN4cute5tupleIJNS5_1CILi1EEES8_S8_EEENS6_IJNS7_ILi128EEENS7_ILi160EEENS7_ILi192EEEEEELi192ENS_12float_e4m3_tEfNS_4arch4Sm90ELb1ELb0ELb1ELb1ELb1ELb1ELb0ELb1ELb1ELb1ELb0ELb0EEENS1_21CollectiveEpilogueFwdINS6_IJSA_SC_SB_EEES9_NS_10bfloat16_tESG_Li256ELb1ELb1ELb0ELb1EEENS1_36VarlenDynamicPersistentTileSchedulerILi128ELi160ELi256ELi128ELb0ELb1ELb1ELb1ELb1ELb1EEEEEEEEEvNT_6ParamsE --------------------------
	.section	.text._ZN7cutlass13device_kernelIN5flash11enable_sm90INS1_16FlashAttnFwdSm90INS1_25CollectiveMainloopFwdSm90ILi2EN4cute5tupleIJNS5_1CILi1EEES8_S8_EEENS6_IJNS7_ILi128EEENS7_ILi160EEENS7_ILi192EEEEEELi192ENS_12float_e4m3_tEfNS_4arch4Sm90ELb1ELb0ELb1ELb1ELb1ELb1ELb0ELb1ELb1ELb1ELb0ELb0EEENS1_21CollectiveEpilogueFwdINS6_IJSA_SC_SB_EEES9_NS_10bfloat16_tESG_Li256ELb1ELb1ELb0ELb1EEENS1_36VarlenDynamicPersistentTileSchedulerILi128ELi160ELi256ELi128ELb0ELb1ELb1ELb1ELb1ELb1EEEEEEEEEvNT_6ParamsE,"ax",@progbits
	.align	128
.text._ZN7cutlass13device_kernelIN5flash11enable_sm90INS1_16FlashAttnFwdSm90INS1_25CollectiveMainloopFwdSm90ILi2EN4cute5tupleIJNS5_1CILi1EEES8_S8_EEENS6_IJNS7_ILi128EEENS7_ILi160EEENS7_ILi192EEEEEELi192ENS_12float_e4m3_tEfNS_4arch4Sm90ELb1ELb0ELb1ELb1ELb1ELb1ELb0ELb1ELb1ELb1ELb0ELb0EEENS1_21CollectiveEpilogueFwdINS6_IJSA_SC_SB_EEES9_NS_10bfloat16_tESG_Li256ELb1ELb1ELb0ELb1EEENS1_36VarlenDynamicPersistentTileSchedulerILi128ELi160ELi256ELi128ELb0ELb1ELb1ELb1ELb1ELb1EEEEEEEEEvNT_6ParamsE:
        .type           _ZN7cutlass13device_kernelIN5flash11enable_sm90INS1_16FlashAttnFwdSm90INS1_25CollectiveMainloopFwdSm90ILi2EN4cute5tupleIJNS5_1CILi1EEES8_S8_EEENS6_IJNS7_ILi128EEENS7_ILi160EEENS7_ILi192EEEEEELi192ENS_12float_e4m3_tEfNS_4arch4Sm90ELb1ELb0ELb1ELb1ELb1ELb1ELb0ELb1ELb1ELb1ELb0ELb0EEENS1_21CollectiveEpilogueFwdINS6_IJSA_SC_SB_EEES9_NS_10bfloat16_tESG_Li256ELb1ELb1ELb0ELb1EEENS1_36VarlenDynamicPersistentTileSchedulerILi128ELi160ELi256ELi128ELb0ELb1ELb1ELb1ELb1ELb1EEEEEEEEEvNT_6ParamsE,@function
        .size           _ZN7cutlass13device_kernelIN5flash11enable_sm90INS1_16FlashAttnFwdSm90INS1_25CollectiveMainloopFwdSm90ILi2EN4cute5tupleIJNS5_1CILi1EEES8_S8_EEENS6_IJNS7_ILi128EEENS7_ILi160EEENS7_ILi192EEEEEELi192ENS_12float_e4m3_tEfNS_4arch4Sm90ELb1ELb0ELb1ELb1ELb1ELb1ELb0ELb1ELb1ELb1ELb0ELb0EEENS1_21CollectiveEpilogueFwdINS6_IJSA_SC_SB_EEES9_NS_10bfloat16_tESG_Li256ELb1ELb1ELb0ELb1EEENS1_36VarlenDynamicPersistentTileSchedulerILi128ELi160ELi256ELi128ELb0ELb1ELb1ELb1ELb1ELb1EEEEEEEEEvNT_6ParamsE,(.L_x_15842 - _ZN7cutlass13device_kernelIN5flash11enable_sm90INS1_16FlashAttnFwdSm90INS1_25CollectiveMainloopFwdSm90ILi2EN4cute5tupleIJNS5_1CILi1EEES8_S8_EEENS6_IJNS7_ILi128EEENS7_ILi160EEENS7_ILi192EEEEEELi192ENS_12float_e4m3_tEfNS_4arch4Sm90ELb1ELb0ELb1ELb1ELb1ELb1ELb0ELb1ELb1ELb1ELb0ELb0EEENS1_21CollectiveEpilogueFwdINS6_IJSA_SC_SB_EEES9_NS_10bfloat16_tESG_Li256ELb1ELb1ELb0ELb1EEENS1_36VarlenDynamicPersistentTileSchedulerILi128ELi160ELi256ELi128ELb0ELb1ELb1ELb1ELb1ELb1EEEEEEEEEvNT_6ParamsE)
        .other          _ZN7cutlass13device_kernelIN5flash11enable_sm90INS1_16FlashAttnFwdSm90INS1_25CollectiveMainloopFwdSm90ILi2EN4cute5tupleIJNS5_1CILi1EEES8_S8_EEENS6_IJNS7_ILi128EEENS7_ILi160EEENS7_ILi192EEEEEELi192ENS_12float_e4m3_tEfNS_4arch4Sm90ELb1ELb0ELb1ELb1ELb1ELb1ELb0ELb1ELb1ELb1ELb0ELb0EEENS1_21CollectiveEpilogueFwdINS6_IJSA_SC_SB_EEES9_NS_10bfloat16_tESG_Li256ELb1ELb1ELb0ELb1EEENS1_36VarlenDynamicPersistentTileSchedulerILi128ELi160ELi256ELi128ELb0ELb1ELb1ELb1ELb1ELb1EEEEEEEEEvNT_6ParamsE,@"STO_CUDA_ENTRY STV_DEFAULT"
_ZN7cutlass13device_kernelIN5flash11enable_sm90INS1_16FlashAttnFwdSm90INS1_25CollectiveMainloopFwdSm90ILi2EN4cute5tupleIJNS5_1CILi1EEES8_S8_EEENS6_IJNS7_ILi128EEENS7_ILi160EEENS7_ILi192EEEEEELi192ENS_12float_e4m3_tEfNS_4arch4Sm90ELb1ELb0ELb1ELb1ELb1ELb1ELb0ELb1ELb1ELb1ELb0ELb0EEENS1_21CollectiveEpilogueFwdINS6_IJSA_SC_SB_EEES9_NS_10bfloat16_tESG_Li256ELb1ELb1ELb0ELb1EEENS1_36VarlenDynamicPersistentTileSchedulerILi128ELi160ELi256ELi128ELb0ELb1ELb1ELb1ELb1ELb1EEEEEEEEEvNT_6ParamsE:
        /* <DEDUP_REMOVED lines=18> */
.L_x_6285:
[----:B------:R-:W-:Y:S05]  /*0120*/  BSYNC B0 ;  /* 0x0000000000007941 */ /* 0x000fea0003800000 */
.L_x_6284:
        /* <DEDUP_REMOVED lines=41> */
.L_x_6286:
        /* <DEDUP_REMOVED lines=22> */
.L_x_6287:
        /* <DEDUP_REMOVED lines=18> */
.L_x_6288:
        /* <DEDUP_REMOVED lines=22> */
.L_x_6289:
        /* <DEDUP_REMOVED lines=23> */
.L_x_6290:
        /* <DEDUP_REMOVED lines=8> */
.L_x_6293:
[----:B------:R-:W-:-:S08]  /*0990*/  NOP ;  /* 0x0000000000007918 */ /* 0x000fd00000000000 */
[----:B------:R-:W0:Y:S02]  /*09a0*/  USETMAXREG.TRY_ALLOC.CTAPOOL UP0, 0xe8 ;  /* 0x000000e8000079c8 */ /* 0x000e240008000600 */
[----:B0-----:R-:W-:-:S13]  /*09b0*/  PLOP3.LUT P0, PT, PT, PT, UP0, 0x80, 0x0 ;  /* 0x000000000000781c */ /* 0x001fda0003f0f008 */
[----:B------:R-:W-:Y:S05]  /*09c0*/  @!P0 BRA `(.L_x_6293) ;  /* 0xfffffffc00f08947 */ /* 0x000fea000383ffff */
[----:B------:R-:W2:Y:S01]  /*09d0*/  LDL.LU R0, [R1+0x44] ;  /* 0x0000440001007983 */ /* 0x000ea20000300800 */
[----:B------:R-:W0:Y:S01]  /*09e0*/  S2R R2, SR_TID.X ;  /* 0x0000000000027919 */ /* 0x000e220000002100 */
[----:B------:R-:W1:Y:S01]  /*09f0*/  S2UR UR38, SR_CgaCtaId ;  /* 0x00000000002679c3 */ /* 0x000e620000008800 */
[----:B------:R-:W-:Y:S01]  /*0a00*/  UMOV UR4, 0x400 ;  /* 0x0000040000047882 */ /* 0x000fe20000000000 */
[----:B0-----:R-:W-:-:S06]  /*0a10*/  SHF.R.U32.HI R2, RZ, 0x7, R2 ;  /* 0x00000007ff027819 */ /* 0x001fcc0000011602 */
[----:B------:R-:W-:Y:S06]  /*0a20*/  BAR.ARV 0x8, 0x180 ;  /* 0x0206000000007b1d */ /* 0x000fec0000002000 */
[----:B------:R-:W-:-:S13]  /*0a30*/  ISETP.NE.AND P0, PT, R2, 0x1, PT ;  /* 0x000000010200780c */ /* 0x000fda0003f05270 */
[----:B------:R-:W-:Y:S08]  /*0a40*/  @!P0 BAR.ARV 0x9, 0x100 ;  /* 0x0244000000008b1d */ /* 0x000ff00000002000 */
[----:B------:R-:W-:Y:S01]  /*0a50*/  BAR.SYNC.DEFER_BLOCKING 0x5, 0x180 ;  /* 0x0146000000007b1d */ /* 0x000fe20000010000 */
[----:B-1----:R-:W-:-:S06]  /*0a60*/  ULEA UR4, UR38, UR4, 0x18 ;  /* 0x0000000426047291 */ /* 0x002fcc000f8ec03f */
[----:B------:R-:W-:Y:S01]  /*0a70*/  IMAD.U32 R18, RZ, RZ, UR4 ;  /* 0x00000004ff127e24 */ /* 0x000fe2000f8e00ff */
[----:B------:R-:W-:-:S04]  /*0a80*/  ULDC UR4, c[0x0][0xc3c] ;  /* 0x00030f0000047ab9 */ /* 0x000fc80000000800 */
[----:B------:R-:W0:Y:S01]  /*0a90*/  LDS.128 R20, [R18+0x334d0] ;  /* 0x0334d00012147984 */ /* 0x000e220000000c00 */
[----:B------:R-:W-:Y:S06]  /*0aa0*/  BAR.ARV 0x4, 0x180 ;  /* 0x0106000000007b1d */ /* 0x000fec0000002000 */
[----:B--2---:R-:W-:-:S04]  /*0ab0*/  LOP3.LUT R0, R0, 0xfffffff7, RZ, 0xc0, !PT ;  /* 0xfffffff700007812 */ /* 0x004fc800078ec0ff */
[----:B------:R-:W-:-:S05]  /*0ac0*/  @P0 LOP3.LUT R0, R0, 0x8, RZ, 0xfc, !PT ;  /* 0x0000000800000812 */ /* 0x000fca00078efcff */
[----:B------:R1:W-:Y:S01]  /*0ad0*/  STL [R1+0x44], R0 ;  /* 0x0000440001007387 */ /* 0x0003e20000100800 */
[----:B0-----:R-:W-:-:S13]  /*0ae0*/  ISETP.GE.AND P0, PT, R23, UR4, PT ;  /* 0x0000000417007c0c */ /* 0x001fda000bf06270 */
[----:B-1----:R-:W-:Y:S05]  /*0af0*/  @P0 BRA `(.L_x_6294) ;  /* 0x0000031800a00947 */ /* 0x002fea0003800000 */
[----:B------:R-:W0:Y:S01]  /*0b00*/  S2R R0, SR_TID.X ;  /* 0x0000000000007919 */ /* 0x000e220000002100 */
[----:B------:R-:W-:Y:S01]  /*0b10*/  R2UR UR48, R18 ;  /* 0x00000000123072ca */ /* 0x000fe200000e0000 */
[----:B------:R-:W-:Y:S01]  /*0b20*/  IMAD.MOV.U32 R19, RZ, RZ, RZ ;  /* 0x000000ffff137224 */ /* 0x000fe200078e00ff */
[----:B------:R-:W-:Y:S01]  /*0b30*/  ULOP3.LUT UR49, UR36, 0x1, URZ, 0xfc, !UPT ;  /* 0x0000000124317892 */ /* 0x000fe2000f8efc3f */
[----:B------:R-:W-:Y:S01]  /*0b40*/  IMAD.MOV.U32 R223, RZ, RZ, RZ ;  /* 0x000000ffffdf7224 */ /* 0x000fe200078e00ff */
[----:B------:R-:W-:-:S09]  /*0b50*/  UMOV UR37, URZ ;  /* 0x0000003f00257c82 */ /* 0x000fd20008000000 */
[----:B------:R-:W-:Y:S01]  /*0b60*/  UIADD3 UR48, UR48, 0x1e200, URZ ;  /* 0x0001e20030307890 */ /* 0x000fe2000fffe03f */
[----:B0-----:R-:W-:-:S05]  /*0b70*/  VIADD R0, R0, 0xffffff80 ;  /* 0xffffff8000007836 */ /* 0x001fca0000000000 */
[----:B------:R-:W-:Y:S02]  /*0b80*/  SHF.R.S32.HI R3, RZ, 0x1f, R0 ;  /* 0x0000001fff037819 */ /* 0x000fe40000011400 */
[-C--:B------:R-:W-:Y:S02]  /*0b90*/  LEA.HI R8, R0, R0.reuse, RZ, 0x1 ;  /* 0x0000000000087211 */ /* 0x080fe400078f08ff */
[CC--:B------:R-:W-:Y:S02]  /*0ba0*/  LEA.HI R5, R3.reuse, R0.reuse, RZ, 0x5 ;  /* 0x0000000003057211 */ /* 0x0c0fe400078f28ff */
[CC--:B------:R-:W-:Y:S02]  /*0bb0*/  LEA.HI R2, R3.reuse, R0.reuse, RZ, 0x7 ;  /* 0x0000000003027211 */ /* 0x0c0fe400078f38ff */
[-C--:B------:R-:W-:Y:S01]  /*0bc0*/  LEA.HI R4, R3, R0.reuse, RZ, 0x4 ;  /* 0x0000000003047211 */ /* 0x080fe200078f20ff */
[----:B------:R-:W-:Y:S01]  /*0bd0*/  IMAD.SHL.U32 R6, R5, 0x20, RZ ;  /* 0x0000002005067824 */ /* 0x000fe200078e00ff */
[----:B------:R-:W-:-:S02]  /*0be0*/  LEA.HI R9, R3, R0, RZ, 0x2 ;  /* 0x0000000003097211 */ /* 0x000fc400078f10ff */
[----:B------:R-:W-:Y:S02]  /*0bf0*/  LOP3.LUT R7, R8, 0xfffffffe, RZ, 0xc0, !PT ;  /* 0xfffffffe08077812 */ /* 0x000fe400078ec0ff */
[----:B------:R-:W-:Y:S02]  /*0c00*/  LOP3.LUT R5, R2, 0xffffff80, RZ, 0xc0, !PT ;  /* 0xffffff8002057812 */ /* 0x000fe400078ec0ff */
[----:B------:R-:W-:Y:S01]  /*0c10*/  LOP3.LUT R3, R4, 0x3fffff0, RZ, 0xc0, !PT ;  /* 0x03fffff004037812 */ /* 0x000fe200078ec0ff */
[C---:B------:R-:W-:Y:S01]  /*0c20*/  IMAD.IADD R16, R0.reuse, 0x1, -R7 ;  /* 0x0000000100107824 */ /* 0x040fe200078e0a07 */
[----:B------:R-:W-:Y:S02]  /*0c30*/  LOP3.LUT R11, R9, 0xfffffffc, RZ, 0xc0, !PT ;  /* 0xfffffffc090b7812 */ /* 0x000fe400078ec0ff */
[C---:B------:R-:W-:Y:S01]  /*0c40*/  IADD3 R10, R0.reuse, -R5, RZ ;  /* 0x80000005000a7210 */ /* 0x040fe20007ffe0ff */
[----:B------:R-:W-:Y:S01]  /*0c50*/  IMAD.IADD R5, R0, 0x1, -R3 ;  /* 0x0000000100057824 */ /* 0x000fe200078e0a03 */
[----:B------:R-:W-:Y:S01]  /*0c60*/  LOP3.LUT R6, R6, 0xfffffc00, RZ, 0xc0, !PT ;  /* 0xfffffc0006067812 */ /* 0x000fe200078ec0ff */
[----:B------:R-:W-:Y:S01]  /*0c70*/  IMAD.IADD R11, R0, 0x1, -R11 ;  /* 0x00000001000b7824 */ /* 0x000fe200078e0a0b */
[--C-:B------:R-:W-:Y:S01]  /*0c80*/  SHF.R.S32.HI R0, RZ, 0x2, R9.reuse ;  /* 0x00000002ff007819 */ /* 0x100fe20000011409 */
[----:B------:R-:W-:Y:S01]  /*0c90*/  IMAD.SHL.U32 R226, R16, 0x8, RZ ;  /* 0x0000000810e27824 */ /* 0x000fe200078e00ff */
[----:B------:R-:W-:Y:S01]  /*0ca0*/  SHF.R.S32.HI R9, RZ, 0x1f, R9 ;  /* 0x0000001fff097819 */ /* 0x000fe20000011409 */
[----:B------:R-:W-:Y:S01]  /*0cb0*/  IMAD R7, R5, 0x40, R6 ;  /* 0x0000004005077824 */ /* 0x000fe200078e0206 */
[----:B------:R-:W-:-:S02]  /*0cc0*/  SHF.R.S32.HI R12, RZ, 0x1, R8 ;  /* 0x00000001ff0c7819 */ /* 0x000fc40000011408 */
[----:B------:R-:W-:Y:S02]  /*0cd0*/  LEA.HI R9, R9, R0, RZ, 0x2 ;  /* 0x0000000009097211 */ /* 0x000fe400078f10ff */
[----:B------:R-:W-:Y:S02]  /*0ce0*/  SHF.R.S32.HI R5, RZ, 0x4, R4 ;  /* 0x00000004ff057819 */ /* 0x000fe40000011404 */
[----:B------:R-:W-:Y:S02]  /*0cf0*/  SHF.R.S32.HI R3, RZ, 0x7, R2 ;  /* 0x00000007ff037819 */ /* 0x000fe40000011402 */
[----:B------:R-:W-:Y:S02]  /*0d00*/  LOP3.LUT R9, R9, 0xfffffffc, RZ, 0xc0, !PT ;  /* 0xfffffffc09097812 */ /* 0x000fe400078ec0ff */
[----:B------:R-:W-:Y:S02]  /*0d10*/  LEA.HI R8, R8, R12, RZ, 0x1 ;  /* 0x0000000c08087211 */ /* 0x000fe400078f08ff */
[----:B------:R-:W-:Y:S01]  /*0d20*/  LEA.HI R4, R4, R5, RZ, 0x1 ;  /* 0x0000000504047211 */ /* 0x000fe200078f08ff */
[----:B------:R-:W-:Y:S01]  /*0d30*/  IMAD.IADD R9, R0, 0x1, -R9 ;  /* 0x0000000100097824 */ /* 0x000fe200078e0a09 */
[----:B------:R-:W-:-:S02]  /*0d40*/  LEA.HI R2, R2, R3, RZ, 0x1 ;  /* 0x0000000302027211 */ /* 0x000fc400078f08ff */
[----:B------:R-:W-:Y:S01]  /*0d50*/  LEA.HI R0, R11, R11, RZ, 0x1 ;  /* 0x0000000b0b007211 */ /* 0x000fe200078f08ff */
[----:B------:R-:W-:Y:S01]  /*0d60*/  IMAD.SHL.U32 R9, R9, 0x80, RZ ;  /* 0x0000008009097824 */ /* 0x000fe200078e00ff */
[----:B------:R-:W-:Y:S02]  /*0d70*/  LOP3.LUT R8, R8, 0x3fffffe, RZ, 0xc0, !PT ;  /* 0x03fffffe08087812 */ /* 0x000fe400078ec0ff */
[----:B------:R-:W-:Y:S02]  /*0d80*/  LOP3.LUT R4, R4, 0x1ffffffe, RZ, 0xc0, !PT ;  /* 0x1ffffffe04047812 */ /* 0x000fe400078ec0ff */
[----:B------:R-:W-:Y:S02]  /*0d90*/  LOP3.LUT R2, R2, 0x3fffffe, RZ, 0xc0, !PT ;  /* 0x03fffffe02027812 */ /* 0x000fe400078ec0ff */
[----:B------:R-:W-:Y:S01]  /*0da0*/  LOP3.LUT R6, R0, 0x1ffffffe, RZ, 0xc0, !PT ;  /* 0x1ffffffe00067812 */ /* 0x000fe200078ec0ff */
[----:B------:R-:W-:Y:S01]  /*0db0*/  IMAD.IADD R4, R5, 0x1, -R4 ;  /* 0x0000000105047824 */ /* 0x000fe200078e0a04 */
[C---:B------:R-:W-:Y:S01]  /*0dc0*/  IADD3 R8, R12.reuse, -R8, RZ ;  /* 0x800000080c087210 */ /* 0x040fe20007ffe0ff */
[----:B------:R-:W-:Y:S01]  /*0dd0*/  VIADD R12, R12, 0x80 ;  /* 0x000000800c0c7836 */ /* 0x000fe20000000000 */
[----:B------:R-:W-:Y:S01]  /*0de0*/  SHF.L.U32 R16, R16, 0x4, RZ ;  /* 0x0000000410107819 */ /* 0x000fe200000006ff */
[----:B------:R-:W-:Y:S01]  /*0df0*/  IMAD.IADD R2, R3, 0x1, -R2 ;  /* 0x0000000103027824 */ /* 0x000fe200078e0a02 */
[----:B------:R-:W-:Y:S01]  /*0e00*/  SHF.R.S32.HI R3, RZ, 0x1f, R10 ;  /* 0x0000001fff037819 */ /* 0x000fe2000001140a */
[----:B------:R-:W-:Y:S01]  /*0e10*/  IMAD.IADD R11, R11, 0x1, -R6 ;  /* 0x000000010b0b7824 */ /* 0x000fe200078e0a06 */
[----:B------:R-:W-:Y:S01]  /*0e20*/  SHF.R.S32.HI R17, RZ, 0x1f, R16 ;  /* 0x0000001fff117819 */ /* 0x000fe20000011410 */
[----:B------:R-:W-:Y:S01]  /*0e30*/  IMAD R6, R4, 0x8, R7 ;  /* 0x0000000804067824 */ /* 0x000fe200078e0207 */
[----:B------:R-:W-:Y:S01]  /*0e40*/  SHF.R.S32.HI R7, RZ, 0x1f, R12 ;  /* 0x0000001fff077819 */ /* 0x000fe2000001140c */
[----:B------:R-:W-:Y:S01]  /*0e50*/  IMAD R8, R5, 0x8, R8 ;  /* 0x0000000805087824 */ /* 0x000fe200078e0208 */
[----:B------:R-:W-:Y:S01]  /*0e60*/  LEA.HI R0, R3, R10, RZ, 0x2 ;  /* 0x0000000a03007211 */ /* 0x000fe200078f10ff */
[C---:B------:R-:W-:Y:S01]  /*0e70*/  VIADD R221, R16.reuse, 0x60 ;  /* 0x0000006010dd7836 */ /* 0x040fe20000000000 */
[----:B------:R-:W-:Y:S01]  /*0e80*/  LEA.HI R7, R7, R12, RZ, 0x3 ;  /* 0x0000000c07077211 */ /* 0x000fe200078f18ff */
[----:B------:R0:W-:Y:S01]  /*0e90*/  STL [R1+0x70], R6 ;  /* 0x0000700601007387 */ /* 0x0001e20000100800 */
[--C-:B------:R-:W-:Y:S01]  /*0ea0*/  SHF.R.S32.HI R4, RZ, 0x2, R0.reuse ;  /* 0x00000002ff047819 */ /* 0x100fe20000011400 */
[----:B------:R-:W-:Y:S01]  /*0eb0*/  VIADD R220, R16, 0x80 ;  /* 0x0000008010dc7836 */ /* 0x000fe20000000000 */
[----:B------:R-:W-:Y:S01]  /*0ec0*/  SHF.R.S32.HI R5, RZ, 0x1f, R0 ;  /* 0x0000001fff057819 */ /* 0x000fe20000011400 */
[----:B------:R-:W-:Y:S01]  /*0ed0*/  IMAD.SHL.U32 R7, R7, 0x40, RZ ;  /* 0x0000004007077824 */ /* 0x000fe200078e00ff */
[----:B------:R-:W-:Y:S01]  /*0ee0*/  LOP3.LUT R13, R0, 0x7ffffffc, RZ, 0xc0, !PT ;  /* 0x7ffffffc000d7812 */ /* 0x000fe200078ec0ff */
[----:B------:R-:W-:Y:S01]  /*0ef0*/  VIADD R222, R16, 0xa0 ;  /* 0x000000a010de7836 */ /* 0x000fe20000000000 */
[----:B------:R-:W-:-:S02]  /*0f00*/  LEA.HI R5, R5, R4, RZ, 0x3 ;  /* 0x0000000405057211 */ /* 0x000fc400078f18ff */
[----:B------:R-:W-:Y:S02]  /*0f10*/  LEA.HI R3, R3, R10, RZ, 0x5 ;  /* 0x0000000a03037211 */ /* 0x000fe400078f28ff */
[----:B0-----:R-:W-:Y:S02]  /*0f20*/  LEA.HI R6, R12, R12, RZ, 0x1 ;  /* 0x0000000c0c067211 */ /* 0x001fe400078f08ff */
[----:B------:R-:W-:Y:S02]  /*0f30*/  IADD3 R10, R10, -R13, RZ ;  /* 0x8000000d0a0a7210 */ /* 0x000fe40007ffe0ff */
[----:B------:R-:W-:Y:S02]  /*0f40*/  LOP3.LUT R0, R6, 0x3fffffe, RZ, 0xc0, !PT ;  /* 0x03fffffe06007812 */ /* 0x000fe400078ec0ff */
[----:B------:R-:W-:Y:S01]  /*0f50*/  LOP3.LUT R5, R5, 0xfffffff8, RZ, 0xc0, !PT ;  /* 0xfffffff805057812 */ /* 0x000fe200078ec0ff */
[----:B------:R0:W-:Y:S01]  /*0f60*/  STL [R1+0x54], R10 ;  /* 0x0000540a01007387 */ /* 0x0001e20000100800 */
[----:B------:R-:W-:Y:S01]  /*0f70*/  LOP3.LUT R7, R7, 0xfffffe00, RZ, 0xc0, !PT ;  /* 0xfffffe0007077812 */ /* 0x000fe200078ec0ff */
[----:B------:R-:W-:Y:S01]  /*0f80*/  IMAD.IADD R0, R12, 0x1, -R0 ;  /* 0x000000010c007824 */ /* 0x000fe200078e0a00 */
[----:B------:R-:W-:Y:S01]  /*0f90*/  SHF.R.S32.HI R3, RZ, 0x5, R3 ;  /* 0x00000005ff037819 */ /* 0x000fe20000011403 */
[----:B------:R-:W-:Y:S01]  /*0fa0*/  IMAD.IADD R4, R4, 0x1, -R5 ;  /* 0x0000000104047824 */ /* 0x000fe200078e0a05 */
[----:B------:R-:W-:Y:S01]  /*0fb0*/  IADD3 R5, R226, 0x40, RZ ;  /* 0x00000040e2057810 */ /* 0x000fe20007ffe0ff */
[----:B------:R-:W-:Y:S01]  /*0fc0*/  IMAD R0, R0, 0x40, R7 ;  /* 0x0000004000007824 */ /* 0x000fe200078e0207 */
[----:B------:R-:W-:Y:S01]  /*0fd0*/  LOP3.LUT R13, R9, 0x180, RZ, 0xc0, !PT ;  /* 0x00000180090d7812 */ /* 0x000fe200078ec0ff */
[----:B------:R-:W-:Y:S01]  /*0fe0*/  IMAD R3, R3, 0x10, R4 ;  /* 0x0000001003037824 */ /* 0x000fe200078e0204 */
[----:B------:R-:W-:Y:S01]  /*0ff0*/  SHF.R.S32.HI R6, RZ, 0x1, R6 ;  /* 0x00000001ff067819 */ /* 0x000fe20000011406 */
[C---:B0-----:R-:W-:Y:S01]  /*1000*/  VIADD R10, R226.reuse, 0x20 ;  /* 0x00000020e20a7836 */ /* 0x041fe20000000000 */
[----:B------:R-:W-:Y:S01]  /*1010*/  SHF.R.U32.HI R12, RZ, 0x3, R13 ;  /* 0x00000003ff0c7819 */ /* 0x000fe2000001160d */
[----:B------:R-:W-:-:S02]  /*1020*/  IMAD.IADD R225, R226, 0x1, R5 ;  /* 0x00000001e2e17824 */ /* 0x000fc400078e0205 */
[----:B------:R-:W-:Y:S01]  /*1030*/  IMAD.IADD R224, R226, 0x1, R10 ;  /* 0x00000001e2e07824 */ /* 0x000fe200078e020a */
[----:B------:R0:W-:Y:S01]  /*1040*/  STL [R1+0x20], R10 ;  /* 0x0000200a01007387 */ /* 0x0001e20000100800 */
[----:B------:R-:W-:Y:S02]  /*1050*/  IMAD R2, R2, 0x40, R3 ;  /* 0x0000004002027824 */ /* 0x000fe400078e0203 */
[----:B------:R-:W-:Y:S01]  /*1060*/  VIADD R3, R226, 0x10 ;  /* 0x00000010e2037836 */ /* 0x000fe20000000000 */
[----:B------:R1:W-:Y:S01]  /*1070*/  STL [R1+0x3c], R0 ;  /* 0x00003c0001007387 */ /* 0x0003e20000100800 */
[----:B------:R-:W-:-:S03]  /*1080*/  IMAD.SHL.U32 R6, R6, 0x80, RZ ;  /* 0x0000008006067824 */ /* 0x000fc600078e00ff */
[----:B------:R2:W-:Y:S01]  /*1090*/  STL [R1+0x1c], R5 ;  /* 0x00001c0501007387 */ /* 0x0005e20000100800 */
[----:B0-----:R-:W-:Y:S02]  /*10a0*/  SHF.L.U32 R10, R8, 0x6, RZ ;  /* 0x00000006080a7819 */ /* 0x001fe400000006ff */
[----:B-1----:R-:W-:-:S03]  /*10b0*/  SHF.R.S32.HI R0, RZ, 0x1f, R225 ;  /* 0x0000001fff007819 */ /* 0x002fc600000114e1 */
[----:B------:R-:W-:Y:S01]  /*10c0*/  STL [R1+0x34], R10 ;  /* 0x0000340a01007387 */ /* 0x000fe20000100800 */
[----:B--2---:R-:W-:-:S03]  /*10d0*/  SHF.R.S32.HI R5, RZ, 0x1f, R224 ;  /* 0x0000001fff057819 */ /* 0x004fc600000114e0 */
[----:B------:R-:W-:Y:S01]  /*10e0*/  STL [R1+0x2c], R13 ;  /* 0x00002c0d01007387 */ /* 0x000fe20000100800 */
[CC--:B------:R-:W-:Y:S02]  /*10f0*/  LEA.HI R7, R0.reuse, R225.reuse, RZ, 0x6 ;  /* 0x000000e100077211 */ /* 0x0c0fe400078f30ff */
[CC--:B------:R-:W-:Y:S01]  /*1100*/  LEA.HI R4, R5.reuse, R224.reuse, RZ, 0x6 ;  /* 0x000000e005047211 */ /* 0x0c0fe200078f30ff */
[----:B------:R-:W-:Y:S01]  /*1110*/  STL [R1+0x30], R12 ;  /* 0x0000300c01007387 */ /* 0x000fe20000100800 */
[----:B------:R-:W-:Y:S01]  /*1120*/  LEA.HI R5, R5, R224, RZ, 0x4 ;  /* 0x000000e005057211 */ /* 0x000fe200078f20ff */
[----:B------:R-:W-:Y:S01]  /*1130*/  IMAD.SHL.U32 R9, R7, 0x80, RZ ;  /* 0x0000008007097824 */ /* 0x000fe200078e00ff */
[----:B------:R-:W-:Y:S01]  /*1140*/  LEA.HI R229, R0, R225, RZ, 0x4 ;  /* 0x000000e100e57211 */ /* 0x000fe200078f20ff */
[----:B------:R-:W-:Y:S01]  /*1150*/  IMAD.SHL.U32 R4, R4, 0x80, RZ ;  /* 0x0000008004047824 */ /* 0x000fe200078e00ff */
[C---:B------:R-:W-:Y:S02]  /*1160*/  LOP3.LUT R0, R13.reuse, 0x30, R5, 0xf8, !PT ;  /* 0x000000300d007812 */ /* 0x040fe400078ef805 */
[----:B------:R-:W-:-:S02]  /*1170*/  LOP3.LUT R8, R13, 0x30, R229, 0xf8, !PT ;  /* 0x000000300d087812 */ /* 0x000fc400078ef8e5 */
[-C--:B------:R-:W-:Y:S01]  /*1180*/  LOP3.LUT R7, R0, R12.reuse, RZ, 0x3c, !PT ;  /* 0x0000000c00077212 */ /* 0x080fe200078e3cff */
[----:B------:R-:W-:Y:S01]  /*1190*/  IMAD R0, R11, 0x8, R2 ;  /* 0x000000080b007824 */ /* 0x000fe200078e0202 */
[----:B------:R-:W-:Y:S01]  /*11a0*/  LOP3.LUT R4, R4, 0xffffe000, RZ, 0xc0, !PT ;  /* 0xffffe00004047812 */ /* 0x000fe200078ec0ff */
[----:B------:R-:W-:Y:S01]  /*11b0*/  VIADD R2, R226, 0x50 ;  /* 0x00000050e2027836 */ /* 0x000fe20000000000 */
[----:B------:R-:W-:Y:S02]  /*11c0*/  LOP3.LUT R9, R9, 0xffffe000, RZ, 0xc0, !PT ;  /* 0xffffe00009097812 */ /* 0x000fe400078ec0ff */
[----:B------:R0:W-:Y:S01]  /*11d0*/  STL [R1+0x58], R0 ;  /* 0x0000580001007387 */ /* 0x0001e20000100800 */
[----:B------:R-:W-:Y:S02]  /*11e0*/  LOP3.LUT R8, R8, R12, RZ, 0x3c, !PT ;  /* 0x0000000c08087212 */ /* 0x000fe400078e3cff */
[----:B------:R-:W-:Y:S01]  /*11f0*/  IADD3 R7, R7, R10, R4 ;  /* 0x0000000a07077210 */ /* 0x000fe20007ffe004 */
[----:B------:R-:W-:Y:S01]  /*1200*/  STL [R1+0x14], RZ ;  /* 0x000014ff01007387 */ /* 0x000fe20000100800 */
[----:B------:R-:W-:-:S02]  /*1210*/  SHF.R.S32.HI R4, RZ, 0x1f, R220 ;  /* 0x0000001fff047819 */ /* 0x000fc400000114dc */
[----:B------:R-:W-:Y:S01]  /*1220*/  IADD3 R9, R8, R10, R9 ;  /* 0x0000000a08097210 */ /* 0x000fe20007ffe009 */
[----:B------:R-:W-:Y:S01]  /*1230*/  STL [R1], RZ ;  /* 0x000000ff01007387 */ /* 0x000fe20000100800 */
[----:B------:R-:W-:Y:S02]  /*1240*/  SHF.R.S32.HI R228, RZ, 0x4, R5 ;  /* 0x00000004ffe47819 */ /* 0x000fe40000011405 */
[----:B0-----:R-:W-:Y:S01]  /*1250*/  IADD3 R0, R226, 0x30, RZ ;  /* 0x00000030e2007810 */ /* 0x001fe20007ffe0ff */
[----:B------:R0:W-:Y:S01]  /*1260*/  STL [R1+0x18], R3 ;  /* 0x0000180301007387 */ /* 0x0001e20000100800 */
[----:B------:R-:W-:-:S03]  /*1270*/  SHF.R.S32.HI R229, RZ, 0x4, R229 ;  /* 0x00000004ffe57819 */ /* 0x000fc600000114e5 */
[----:B------:R1:W-:Y:S04]  /*1280*/  STL [R1+0x24], R0 ;  /* 0x0000240001007387 */ /* 0x0003e80000100800 */
[----:B------:R2:W-:Y:S01]  /*1290*/  STL [R1+0x28], R2 ;  /* 0x0000280201007387 */ /* 0x0005e20000100800 */
[----:B0-----:R-:W-:Y:S02]  /*12a0*/  SHF.R.S32.HI R3, RZ, 0x1f, R221 ;  /* 0x0000001fff037819 */ /* 0x001fe400000114dd */
[----:B-1----:R-:W-:-:S03]  /*12b0*/  LOP3.LUT R0, R13, 0x30, R16, 0xf8, !PT ;  /* 0x000000300d007812 */ /* 0x002fc600078ef810 */
[----:B------:R0:W-:Y:S01]  /*12c0*/  STL [R1+0xc], R3 ;  /* 0x00000c0301007387 */ /* 0x0001e20000100800 */
[----:B--2---:R-:W-:-:S03]  /*12d0*/  SHF.R.S32.HI R2, RZ, 0x1f, R222 ;  /* 0x0000001fff027819 */ /* 0x004fc600000114de */
[----:B------:R-:W-:Y:S04]  /*12e0*/  STL [R1+0x8], R4 ;  /* 0x0000080401007387 */ /* 0x000fe80000100800 */
[----:B------:R1:W-:Y:S01]  /*12f0*/  STL [R1+0x4], R2 ;  /* 0x0000040201007387 */ /* 0x0003e20000100800 */
[----:B0-----:R-:W-:Y:S02]  /*1300*/  LOP3.LUT R3, R0, R12, RZ, 0x3c, !PT ;  /* 0x0000000c00037212 */ /* 0x001fe400078e3cff */
[----:B------:R-:W-:Y:S02]  /*1310*/  LOP3.LUT R0, R6, 0x180, RZ, 0xc0, !PT ;  /* 0x0000018006007812 */ /* 0x000fe400078ec0ff */
[----:B------:R-:W-:-:S03]  /*1320*/  IADD3 R3, R18, R10, R3 ;  /* 0x0000000a12037210 */ /* 0x000fc60007ffe003 */
[----:B------:R0:W-:Y:S01]  /*1330*/  STL [R1+0x38], R0 ;  /* 0x0000380001007387 */ /* 0x0001e20000100800 */
[----:B-1----:R-:W-:-:S03]  /*1340*/  IMAD.IADD R2, R18, 0x1, R7 ;  /* 0x0000000112027824 */ /* 0x002fc600078e0207 */
[----:B------:R1:W-:Y:S04]  /*1350*/  STL [R1+0x6c], R3 ;  /* 0x00006c0301007387 */ /* 0x0003e80000100800 */
[----:B------:R1:W-:Y:S01]  /*1360*/  STL [R1+0x68], R2 ;  /* 0x0000680201007387 */ /* 0x0003e20000100800 */
[----:B0-----:R-:W-:-:S05]  /*1370*/  IMAD.IADD R0, R18, 0x1, R9 ;  /* 0x0000000112007824 */ /* 0x001fca00078e0209 */
[----:B------:R1:W-:Y:S02]  /*1380*/  STL [R1+0x64], R0 ;  /* 0x0000640001007387 */ /* 0x0003e40000100800 */
.L_x_6506:
[----:B01-3--:R-:W0:Y:S02]  /*1390*/  LDC.64 R2, c[0x0][0xc88] ;  /* 0x00032200ff027b82 */ /* 0x00be240000000a00 */
        /* <DEDUP_REMOVED lines=14> */
[C---:B------:R-:W-:Y:S01]  /*1480*/  IMAD.SHL.U32 R26, R11.reuse, 0x4, RZ ;  /* 0x000000040b1a7824 */ /* 0x040fe200078e00ff */
[C-C-:B------:R-:W-:Y:S01]  /*1490*/  SHF.L.U64.HI R27, R11.reuse, 0x2, R0.reuse ;  /* 0x000000020b1b7819 */ /* 0x140fe20000010200 */
[----:B------:R0:W-:Y:S01]  /*14a0*/  STL [R1+0x60], R0 ;  /* 0x0000600001007387 */ /* 0x0001e20000100800 */
[----:B------:R-:W-:-:S02]  /*14b0*/  @P1 LEA.HI.X R5, R11, UR5, R0, 0x2, P2 ;  /* 0x000000050b051c11 */ /* 0x000fc400090f1400 */
[----:B------:R-:W-:Y:S01]  /*14c0*/  ISETP.NE.U32.AND P2, PT, RZ, UR8, PT ;  /* 0x00000008ff007c0c */ /* 0x000fe2000bf45070 */
[----:B------:R-:W-:Y:S01]  /*14d0*/  ULDC UR4, c[0x0][0x288] ;  /* 0x0000a20000047ab9 */ /* 0x000fe20000000800 */
[----:B------:R-:W-:Y:S02]  /*14e0*/  IADD3 R8, P3, R26, UR6, RZ ;  /* 0x000000061a087c10 */ /* 0x000fe4000ff7e0ff */
[----:B------:R-:W-:Y:S02]  /*14f0*/  ISETP.NE.AND.EX P2, PT, RZ, UR9, PT, P2 ;  /* 0x00000009ff007c0c */ /* 0x000fe4000bf45320 */
[----:B0-----:R-:W-:Y:S01]  /*1500*/  MOV R0, RZ ;  /* 0x000000ff00007202 */ /* 0x001fe20000000f00 */
[----:B------:R-:W-:Y:S01]  /*1510*/  IMAD.U32 R2, RZ, RZ, UR4 ;  /* 0x00000004ff027e24 */ /* 0x000fe2000f8e00ff */
[----:B------:R-:W-:Y:S01]  /*1520*/  IADD3.X R9, R27, UR7, RZ, P3, !PT ;  /* 0x000000071b097c10 */ /* 0x000fe20009ffe4ff */
[----:B------:R-:W-:-:S03]  /*1530*/  ULDC.64 UR4, c[0x0][0x418] ;  /* 0x0001060000047ab9 */ /* 0x000fc60000000a00 */
[----:B------:R0:W5:Y:S05]  /*1540*/  @P1 LDG.E R0, desc[UR54][R4.64] ;  /* 0x0000003604001981 */ /* 0x00016a000c1e1900 */
[----:B------:R-:W-:Y:S01]  /*1550*/  @P2 IADD3 R6, P1, R26, UR8, RZ ;  /* 0x000000081a062c10 */ /* 0x000fe2000ff3e0ff */
[----:B------:R0:W5:Y:S03]  /*1560*/  @P0 LDG.E R122, desc[UR54][R8.64] ;  /* 0x00000036087a0981 */ /* 0x000166000c1e1900 */
[----:B------:R-:W-:-:S05]  /*1570*/  @P2 IADD3.X R7, R27, UR9, RZ, P1, !PT ;  /* 0x000000091b072c10 */ /* 0x000fca0008ffe4ff */
[----:B------:R-:W2:Y:S01]  /*1580*/  @P2 LDG.E R2, desc[UR54][R6.64] ;  /* 0x0000003606022981 */ /* 0x000ea2000c1e1900 */
[----:B------:R-:W-:Y:S01]  /*1590*/  UISETP.NE.U32.AND UP0, UPT, UR4, URZ, UPT ;  /* 0x0000003f0400728c */ /* 0x000fe2000bf05070 */
[----:B------:R-:W-:Y:S02]  /*15a0*/  IMAD.MOV.U32 R23, RZ, RZ, R11 ;  /* 0x000000ffff177224 */ /* 0x000fe400078e000b */
[----:B------:R-:W-:Y:S01]  /*15b0*/  ULDC UR4, c[0x0][0x424] ;  /* 0x0001090000047ab9 */ /* 0x000fe20000000800 */
[----:B------:R-:W-:-:S03]  /*15c0*/  UISETP.NE.AND.EX UP0, UPT, UR5, URZ, UPT, UP0 ;  /* 0x0000003f0500728c */ /* 0x000fc6000bf05300 */
[----:B------:R-:W-:Y:S01]  /*15d0*/  ULDC UR5, c[0x0][0x2f0] ;  /* 0x0000bc0000057ab9 */ /* 0x000fe20000000800 */
[----:B------:R-:W-:-:S04]  /*15e0*/  USEL UR4, UR4, 0x1, UP0 ;  /* 0x0000000104047887 */ /* 0x000fc80008000000 */
[----:B------:R-:W-:-:S03]  /*15f0*/  UIMAD UR4, UR4, UR5, URZ ;  /* 0x00000005040472a4 */ /* 0x000fc6000f8e023f */
[----:B------:R-:W-:-:S03]  /*1600*/  ULDC UR5, c[0x0][0x348] ;  /* 0x0000d20000057ab9 */ /* 0x000fc60000000800 */
[----:B------:R-:W-:Y:S01]  /*1610*/  MOV R25, UR4 ;  /* 0x0000000400197c02 */ /* 0x000fe20008000f00 */
[----:B--2---:R1:W-:Y:S01]  /*1620*/  STL [R1+0x48], R2 ;  /* 0x0000480201007387 */ /* 0x0043e20000100800 */
[----:B------:R-:W-:Y:S02]  /*1630*/  IMAD.MOV.U32 R10, RZ, RZ, R2 ;  /* 0x000000ffff0a7224 */ /* 0x000fe400078e0002 */
[----:B-1----:R-:W-:Y:S01]  /*1640*/  IMAD.U32 R2, RZ, RZ, UR5 ;  /* 0x00000005ff027e24 */ /* 0x002fe2000f8e00ff */
[----:B0---4-:R-:W-:Y:S06]  /*1650*/  @P2 BRA `(.L_x_6295) ;  /* 0x0000000000282947 */ /* 0x011fec0003800000 */
        /* <DEDUP_REMOVED lines=8> */
[----:B--2---:R-:W-:-:S05]  /*16e0*/  IMAD.IADD R10, R6, 0x1, -R3 ;  /* 0x00000001060a7824 */ /* 0x004fca00078e0a03 */
[----:B------:R0:W-:Y:S02]  /*16f0*/  STL [R1+0x48], R10 ;  /* 0x0000480a01007387 */ /* 0x0001e40000100800 */
.L_x_6295:
[----:B------:R-:W-:Y:S01]  /*1700*/  ULDC.64 UR4, c[0x0][0xa20] ;  /* 0x0002880000047ab9 */ /* 0x000fe20000000a00 */
[----:B------:R1:W-:Y:S01]  /*1710*/  STL [R1+0x5c], R22 ;  /* 0x00005c1601007387 */ /* 0x0003e20000100800 */
[----:B------:R-:W-:-:S04]  /*1720*/  ISETP.NE.U32.AND P1, PT, RZ, UR4, PT ;  /* 0x00000004ff007c0c */ /* 0x000fc8000bf25070 */
[----:B------:R-:W-:-:S13]  /*1730*/  ISETP.NE.AND.EX P1, PT, RZ, UR5, PT, P1 ;  /* 0x00000005ff007c0c */ /* 0x000fda000bf25310 */
[----:B-1----:R-:W-:Y:S05]  /*1740*/  @!P1 BRA `(.L_x_6296) ;  /* 0x0000000000109947 */ /* 0x002fea0003800000 */
[----:B------:R-:W-:-:S04]  /*1750*/  IADD3 R4, P0, R26, UR4, RZ ;  /* 0x000000041a047c10 */ /* 0x000fc8000ff1e0ff */
[----:B------:R-:W-:-:S05]  /*1760*/  IADD3.X R5, R27, UR5, RZ, P0, !PT ;  /* 0x000000051b057c10 */ /* 0x000fca00087fe4ff */
[----:B------:R1:W5:Y:S01]  /*1770*/  LDG.E R25, desc[UR54][R4.64] ;  /* 0x0000003604197981 */ /* 0x000362000c1e1900 */
[----:B------:R-:W-:Y:S05]  /*1780*/  BRA `(.L_x_6297) ;  /* 0x0000000000107947 */ /* 0x000fea0003800000 */
.L_x_6296:
[----:B------:R-:W-:Y:S05]  /*1790*/  @!P0 BRA `(.L_x_6297) ;  /* 0x00000000000c8947 */ /* 0x000fea0003800000 */
[----:B------:R-:W2:Y:S04]  /*17a0*/  LDG.E R4, desc[UR54][R8.64] ;  /* 0x0000003608047981 */ /* 0x000ea8000c1e1900 */
[----:B------:R-:W2:Y:S02]  /*17b0*/  LDG.E R25, desc[UR54][R8.64+0x4] ;  /* 0x0000043608197981 */ /* 0x000ea4000c1e1900 */
[----:B--2---:R-:W-:-:S07]  /*17c0*/  IMAD.IADD R25, R25, 0x1, -R4 ;  /* 0x0000000119197824 */ /* 0x004fce00078e0a04 */
.L_x_6297:
[----:B------:R-:W-:Y:S01]  /*17d0*/  ULDC.64 UR4, c[0x0][0xa10] ;  /* 0x0002840000047ab9 */ /* 0x000fe20000000a00 */
[----:B------:R-:W2:Y:S01]  /*17e0*/  LDC R9, c[0x0][0x448] ;  /* 0x00011200ff097b82 */ /* 0x000ea20000000800 */
[----:B------:R-:W-:-:S04]  /*17f0*/  ISETP.NE.U32.AND P0, PT, RZ, UR4, PT ;  /* 0x00000004ff007c0c */ /* 0x000fc8000bf05070 */
[----:B------:R-:W-:Y:S01]  /*1800*/  ISETP.NE.AND.EX P0, PT, RZ, UR5, PT, P0 ;  /* 0x00000005ff007c0c */ /* 0x000fe2000bf05300 */
[----:B------:R-:W-:-:S12]  /*1810*/  ULDC.64 UR4, c[0x0][0xa30] ;  /* 0x00028c0000047ab9 */ /* 0x000fd80000000a00 */
[----:B-1----:R-:W1:Y:S02]  /*1820*/  @P0 LDC.64 R4, c[0x0][0xa10] ;  /* 0x00028400ff040b82 */ /* 0x002e640000000a00 */
[----:B-1----:R-:W-:-:S05]  /*1830*/  @P0 IMAD.WIDE R4, R23, 0x4, R4 ;  /* 0x0000000417040825 */ /* 0x002fca00078e0204 */
[----:B------:R-:W3:Y:S04]  /*1840*/  @P0 LDG.E R3, desc[UR54][R4.64] ;  /* 0x0000003604030981 */ /* 0x000ee8000c1e1900 */
[----:B------:R1:W3:Y:S01]  /*1850*/  @P0 LDG.E R8, desc[UR54][R4.64+0x4] ;  /* 0x0000043604080981 */ /* 0x0002e2000c1e1900 */
[----:B------:R-:W-:Y:S01]  /*1860*/  ISETP.NE.U32.AND P1, PT, RZ, UR4, PT ;  /* 0x00000004ff007c0c */ /* 0x000fe2000bf25070 */
[----:B-----5:R-:W-:-:S03]  /*1870*/  IMAD.MOV.U32 R133, RZ, RZ, R25 ;  /* 0x000000ffff857224 */ /* 0x020fc600078e0019 */
[----:B------:R-:W-:-:S13]  /*1880*/  ISETP.NE.AND.EX P1, PT, RZ, UR5, PT, P1 ;  /* 0x00000005ff007c0c */ /* 0x000fda000bf25310 */
[----:B------:R-:W-:-:S04]  /*1890*/  @P1 IADD3 R6, P2, R26, UR4, RZ ;  /* 0x000000041a061c10 */ /* 0x000fc8000ff5e0ff */
[----:B------:R-:W-:-:S05]  /*18a0*/  @P1 IADD3.X R7, R27, UR5, RZ, P2, !PT ;  /* 0x000000051b071c10 */ /* 0x000fca00097fe4ff */
[----:B------:R4:W5:Y:S01]  /*18b0*/  @P1 LDG.E R133, desc[UR54][R6.64] ;  /* 0x0000003606851981 */ /* 0x000962000c1e1900 */
[----:B--2---:R-:W-:Y:S01]  /*18c0*/  ISETP.NE.AND P1, PT, R9, 0x1, PT ;  /* 0x000000010900780c */ /* 0x004fe20003f25270 */
[----:B------:R-:W-:-:S04]  /*18d0*/  IMAD.SHL.U32 R11, R21, 0x80, RZ ;  /* 0x00000080150b7824 */ /* 0x000fc800078e00ff */
[----:B-1----:R-:W-:Y:S01]  /*18e0*/  VIADD R4, R11, 0x7f ;  /* 0x0000007f0b047836 */ /* 0x002fe20000000000 */
[----:B------:R1:W-:Y:S07]  /*18f0*/  STL [R1+0x40], R11 ;  /* 0x0000400b01007387 */ /* 0x0003ee0000100800 */
[----:B------:R-:W2:Y:S08]  /*1900*/  @P1 LDC R9, c[0x0][0x44c] ;  /* 0x00011300ff091b82 */ /* 0x000eb00000000800 */
[----:B------:R-:W0:Y:S01]  /*1910*/  @P1 LDC R5, c[0x0][0x450] ;  /* 0x00011400ff051b82 */ /* 0x000e220000000800 */
[----:B---3--:R-:W-:Y:S01]  /*1920*/  @P0 IADD3 R2, -R3, R8, RZ ;  /* 0x0000000803020210 */ /* 0x008fe20007ffe1ff */
[----:B------:R-:W-:-:S02]  /*1930*/  IMAD.IADD R8, R25, 0x1, -R0 ;  /* 0x0000000119087824 */ /* 0x000fc400078e0a00 */
[----:B--2---:R-:W-:-:S04]  /*1940*/  @P1 IMAD.HI.U32 R0, R4, R9, RZ ;  /* 0x0000000904001227 */ /* 0x004fc800078e00ff */
[----:B----4-:R-:W-:Y:S01]  /*1950*/  IMAD.IADD R6, R8, 0x1, R2 ;  /* 0x0000000108067824 */ /* 0x010fe200078e0202 */
[----:B0-----:R-:W-:-:S03]  /*1960*/  @P1 SHF.R.U32.HI R4, RZ, R5, R0 ;  /* 0x00000005ff041219 */ /* 0x001fc60000011600 */
[C---:B------:R-:W-:Y:S01]  /*1970*/  VIADD R0, R6.reuse, 0x9f ;  /* 0x0000009f06007836 */ /* 0x040fe20000000000 */
[----:B------:R-:W-:Y:S01]  /*1980*/  IADD3 R145, R6, 0xa0, -R10 ;  /* 0x000000a006917810 */ /* 0x000fe20007ffe80a */
[----:B------:R1:W-:Y:S02]  /*1990*/  STL [R1+0x4c], R6 ;  /* 0x00004c0601007387 */ /* 0x0003e40000100800 */
[----:B------:R-:W-:-:S04]  /*19a0*/  IMAD.HI R0, R0, 0x66666667, RZ ;  /* 0x6666666700007827 */ /* 0x000fc800078e02ff */
[----:B------:R-:W-:Y:S01]  /*19b0*/  IMAD.IADD R4, R145, 0x1, R4 ;  /* 0x0000000191047824 */ /* 0x000fe200078e0204 */
[----:B------:R-:W-:-:S03]  /*19c0*/  SHF.R.U32.HI R3, RZ, 0x1f, R0 ;  /* 0x0000001fff037819 */ /* 0x000fc60000011600 */
[----:B------:R-:W-:Y:S01]  /*19d0*/  IMAD.HI R4, R4, 0x66666667, RZ ;  /* 0x6666666704047827 */ /* 0x000fe200078e02ff */
[----:B------:R-:W-:-:S04]  /*19e0*/  LEA.HI.SX32 R146, R0, R3, 0x1a ;  /* 0x0000000300927211 */ /* 0x000fc800078fd2ff */
[----:B------:R-:W-:-:S04]  /*19f0*/  SHF.R.U32.HI R5, RZ, 0x1f, R4 ;  /* 0x0000001fff057819 */ /* 0x000fc80000011604 */
[----:B------:R-:W-:Y:S01]  /*1a00*/  LEA.HI.SX32 R5, R4, R5, 0x1a ;  /* 0x0000000504057211 */ /* 0x000fe200078fd2ff */
[----:B------:R-:W-:-:S03]  /*1a10*/  IMAD.MOV R4, RZ, RZ, -R8 ;  /* 0x000000ffff047224 */ /* 0x000fc600078e0a08 */
[----:B------:R-:W-:Y:S02]  /*1a20*/  VIMNMX R5, R146, R5, PT ;  /* 0x0000000592057248 */ /* 0x000fe40003fe0100 */
[----:B------:R-:W-:-:S03]  /*1a30*/  VIMNMX R4, RZ, R4, !PT ;  /* 0x00000004ff047248 */ /* 0x000fc60007fe0100 */
        /* <DEDUP_REMOVED lines=12> */
[----:B-1----:R-:W-:Y:S05]  /*1b00*/  @!P1 BRA `(.L_x_6298) ;  /* 0x000000f0001c9947 */ /* 0x002fea0003800000 */
        /* <DEDUP_REMOVED lines=20> */
.L_x_6300:
[----:B------:R-:W-:Y:S05]  /*1c50*/  BSYNC B6 ;  /* 0x0000000000067941 */ /* 0x000fea0003800000 */
.L_x_6299:
        /* <DEDUP_REMOVED lines=20> */
.L_x_6302:
[----:B------:R-:W-:Y:S05]  /*1da0*/  BSYNC B6 ;  /* 0x0000000000067941 */ /* 0x000fea0003800000 */
.L_x_6301:
[----:B------:R-:W2:Y:S01]  /*1db0*/  LDL R13, [R1+0x38] ;  /* 0x00003800010d7983 */ /* 0x000ea20000100800 */
[----:B------:R-:W-:Y:S01]  /*1dc0*/  ULDC.64 UR4, c[0x0][0x9f8] ;  /* 0x00027e0000047ab9 */ /* 0x000fe20000000a00 */
[----:B------:R-:W0:Y:S01]  /*1dd0*/  LDC R15, c[0x0][0x3f4] ;  /* 0x0000fd00ff0f7b82 */ /* 0x000e220000000800 */
[----:B------:R-:W-:Y:S01]  /*1de0*/  ISETP.NE.U32.AND P0, PT, RZ, UR4, PT ;  /* 0x00000004ff007c0c */ /* 0x000fe2000bf05070 */
[----:B------:R-:W3:Y:S03]  /*1df0*/  LDL R11, [R1+0x3c] ;  /* 0x00003c00010b7983 */ /* 0x000ee60000100800 */
[----:B------:R-:W-:Y:S01]  /*1e00*/  ISETP.NE.AND.EX P0, PT, RZ, UR5, PT, P0 ;  /* 0x00000005ff007c0c */ /* 0x000fe2000bf05300 */
[----:B------:R-:W4:Y:S02]  /*1e10*/  LDL R14, [R1+0x2c] ;  /* 0x00002c00010e7983 */ /* 0x000f240000100800 */
[----:B------:R-:W1:Y:S02]  /*1e20*/  LDC.64 R102, c[0x0][0x3f8] ;  /* 0x0000fe00ff667b82 */ /* 0x000e640000000a00 */
        /* <DEDUP_REMOVED lines=9> */
[C---:B------:R-:W-:Y:S02]  /*1ec0*/  VIADD R0, R20.reuse, 0xffffff80 ;  /* 0xffffff8014007836 */ /* 0x040fe40000000000 */
[----:B------:R-:W-:Y:S01]  /*1ed0*/  VIADD R29, R20, 0xffffff80 ;  /* 0xffffff80141d7836 */ /* 0x000fe20000000000 */
[----:B------:R-:W-:Y:S01]  /*1ee0*/  ISETP.NE.AND P6, PT, R30, 0x1, PT ;  /* 0x000000011e00780c */ /* 0x000fe20003fc5270 */
[----:B------:R-:W-:Y:S01]  /*1ef0*/  VIADD R20, R20, 0xffffff80 ;  /* 0xffffff8014147836 */ /* 0x000fe20000000000 */
[----:B------:R-:W-:Y:S02]  /*1f00*/  SHF.R.S32.HI R3, RZ, 0x1f, R0 ;  /* 0x0000001fff037819 */ /* 0x000fe40000011400 */
[----:B------:R-:W-:-:S02]  /*1f10*/  LEA.HI R6, R0, R0, RZ, 0x1 ;  /* 0x0000000000067211 */ /* 0x000fc400078f08ff */
[----:B------:R-:W-:Y:S02]  /*1f20*/  LEA.HI R3, R3, R0, RZ, 0x2 ;  /* 0x0000000003037211 */ /* 0x000fe400078f10ff */
[----:B------:R-:W-:Y:S02]  /*1f30*/  LOP3.LUT R7, R6, 0xfffffffe, RZ, 0xc0, !PT ;  /* 0xfffffffe06077812 */ /* 0x000fe400078ec0ff */
[--C-:B------:R-:W-:Y:S02]  /*1f40*/  SHF.R.S32.HI R118, RZ, 0x2, R3.reuse ;  /* 0x00000002ff767819 */ /* 0x100fe40000011403 */
[----:B------:R-:W-:Y:S01]  /*1f50*/  SHF.R.S32.HI R3, RZ, 0x1f, R3 ;  /* 0x0000001fff037819 */ /* 0x000fe20000011403 */
[----:B------:R-:W-:Y:S05]  /*1f60*/  @!P6 WARPSYNC.ALL ;  /* 0x000000000000e948 */ /* 0x000fea0003800000 */
[----:B------:R-:W-:Y:S01]  /*1f70*/  ULDC UR4, c[0x0][0x2f4] ;  /* 0x0000bd0000047ab9 */ /* 0x000fe20000000800 */
[----:B------:R-:W-:-:S02]  /*1f80*/  IADD3 R109, R0, -R7, RZ ;  /* 0x80000007006d7210 */ /* 0x000fc40007ffe0ff */
[----:B------:R-:W-:Y:S02]  /*1f90*/  ISETP.GE.AND P1, PT, R224, UR4, PT ;  /* 0x00000004e0007c0c */ /* 0x000fe4000bf26270 */
[----:B------:R-:W-:Y:S02]  /*1fa0*/  LEA.HI R3, R3, R118, RZ, 0x2 ;  /* 0x0000007603037211 */ /* 0x000fe400078f10ff */
[----:B------:R-:W-:Y:S02]  /*1fb0*/  SEL R0, RZ, 0xffffffff, P1 ;  /* 0xffffffffff007807 */ /* 0x000fe40000800000 */
[----:B------:R-:W-:Y:S02]  /*1fc0*/  ISETP.GE.AND P0, PT, R16, UR4, PT ;  /* 0x0000000410007c0c */ /* 0x000fe4000bf06270 */
[----:B-1----:R-:W-:Y:S01]  /*1fd0*/  LOP3.LUT R5, R3, 0xfffffffc, RZ, 0xc0, !PT ;  /* 0xfffffffc03057812 */ /* 0x002fe200078ec0ff */
[----:B------:R-:W-:Y:S01]  /*1fe0*/  IMAD.SHL.U32 R0, R0, 0x2, RZ ;  /* 0x0000000200007824 */ /* 0x000fe200078e00ff */
[----:B------:R-:W-:-:S02]  /*1ff0*/  SEL R3, RZ, 0x1, P0 ;  /* 0x00000001ff037807 */ /* 0x000fc40000000000 */
[----:B------:R-:W-:Y:S02]  /*2000*/  ISETP.GE.AND P0, PT, R225, UR4, PT ;  /* 0x00000004e1007c0c */ /* 0x000fe4000bf06270 */
[----:B------:R-:W-:Y:S02]  /*2010*/  ISETP.GE.AND P1, PT, R221, UR4, PT ;  /* 0x00000004dd007c0c */ /* 0x000fe4000bf26270 */
[----:B------:R-:W-:Y:S02]  /*2020*/  LEA.HI R20, R20, R29, RZ, 0x1 ;  /* 0x0000001d14147211 */ /* 0x000fe400078f08ff */
[----:B------:R-:W-:Y:S01]  /*2030*/  LOP3.LUT R3, R0, 0x2, R3, 0xe2, !PT ;  /* 0x0000000200037812 */ /* 0x000fe200078ee203 */
[----:B------:R-:W-:Y:S01]  /*2040*/  IMAD.IADD R118, R118, 0x1, -R5 ;  /* 0x0000000176767824 */ /* 0x000fe200078e0a05 */
[----:B------:R-:W-:Y:S02]  /*2050*/  SEL R0, RZ, 0x4, P0 ;  /* 0x00000004ff007807 */ /* 0x000fe40000000000 */
[----:B------:R-:W-:-:S02]  /*2060*/  SEL R4, RZ, 0x8, P1 ;  /* 0x00000008ff047807 */ /* 0x000fc40000800000 */
[----:B------:R-:W-:Y:S02]  /*2070*/  SHF.R.S32.HI R20, RZ, 0x1, R20 ;  /* 0x00000001ff147819 */ /* 0x000fe40000011414 */
[----:B------:R-:W-:Y:S02]  /*2080*/  ISETP.GE.AND P0, PT, R220, UR4, PT ;  /* 0x00000004dc007c0c */ /* 0x000fe4000bf06270 */
[----:B------:R-:W-:Y:S02]  /*2090*/  LOP3.LUT R0, R4, R3, R0, 0xfe, !PT ;  /* 0x0000000304007212 */ /* 0x000fe400078efe00 */
[----:B------:R-:W-:Y:S02]  /*20a0*/  SHF.R.S32.HI R5, RZ, 0x1f, R20 ;  /* 0x0000001fff057819 */ /* 0x000fe40000011414 */
[----:B------:R-:W-:Y:S02]  /*20b0*/  SEL R3, RZ, 0x10, P0 ;  /* 0x00000010ff037807 */ /* 0x000fe40000000000 */
[----:B------:R-:W-:-:S02]  /*20c0*/  LOP3.LUT P0, RZ, R118, 0x2, RZ, 0xc0, !PT ;  /* 0x0000000276ff7812 */ /* 0x000fc4000780c0ff */
[----:B------:R-:W-:Y:S01]  /*20d0*/  ISETP.GE.AND P0, PT, R16, R15, PT ;  /* 0x0000000f1000720c */ /* 0x000fe20003f06270 */
[----:B------:R-:W-:Y:S01]  /*20e0*/  IMAD R6, R5, R102, RZ ;  /* 0x0000006605067224 */ /* 0x000fe200078e02ff */
[----:B------:R-:W-:Y:S02]  /*20f0*/  SHF.R.S32.HI R227, RZ, 0x1f, R226 ;  /* 0x0000001fffe37819 */ /* 0x000fe400000114e2 */
[----:B------:R-:W-:Y:S02]  /*2100*/  LOP3.LUT R28, R0, R3, RZ, 0xfc, !PT ;  /* 0x00000003001c7212 */ /* 0x000fe400078efcff */
[-C--:B------:R-:W-:Y:S02]  /*2110*/  ISETP.GE.AND P1, PT, R224, R15.reuse, PT ;  /* 0x0000000fe000720c */ /* 0x080fe40003f26270 */
[----:B------:R-:W-:Y:S01]  /*2120*/  SEL R3, R15, RZ, P0 ;  /* 0x000000ff0f037207 */ /* 0x000fe20000000000 */
[----:B------:R-:W-:Y:S01]  /*2130*/  IMAD R0, R5, R96, RZ ;  /* 0x0000006005007224 */ /* 0x000fe200078e02ff */
[----:B------:R-:W-:Y:S01]  /*2140*/  ISETP.GE.AND P2, PT, R225, R15, PT ;  /* 0x0000000fe100720c */ /* 0x000fe20003f46270 */
[C---:B------:R-:W-:Y:S01]  /*2150*/  IMAD R7, R20.reuse, R103, R6 ;  /* 0x0000006714077224 */ /* 0x040fe200078e0206 */
[C---:B------:R-:W-:Y:S01]  /*2160*/  SEL R5, R15.reuse, RZ, P1 ;  /* 0x000000ff0f057207 */ /* 0x040fe20000800000 */
[----:B------:R-:W-:Y:S01]  /*2170*/  IMAD.WIDE.U32 R104, R20, R102, R16 ;  /* 0x0000006614687225 */ /* 0x000fe200078e0010 */
[----:B------:R-:W-:-:S03]  /*2180*/  SEL R4, R15, RZ, P2 ;  /* 0x000000ff0f047207 */ /* 0x000fc60001000000 */
[----:B------:R-:W-:Y:S01]  /*2190*/  IMAD.WIDE.U32 R106, R20, R102, R226 ;  /* 0x00000066146a7225 */ /* 0x000fe200078e00e2 */
[----:B------:R-:W-:-:S03]  /*21a0*/  IADD3 R105, R7, R105, RZ ;  /* 0x0000006907697210 */ /* 0x000fc60007ffe0ff */
[----:B------:R-:W-:Y:S02]  /*21b0*/  IMAD.IADD R3, R16, 0x1, R3 ;  /* 0x0000000110037824 */ /* 0x000fe400078e0203 */
[----:B------:R-:W-:Y:S02]  /*21c0*/  IMAD.IADD R107, R107, 0x1, R7 ;  /* 0x000000016b6b7824 */ /* 0x000fe400078e0207 */
[----:B------:R-:W-:Y:S02]  /*21d0*/  IMAD.IADD R5, R224, 0x1, R5 ;  /* 0x00000001e0057824 */ /* 0x000fe400078e0205 */
[C---:B------:R-:W-:Y:S01]  /*21e0*/  IMAD R7, R20.reuse, R97, R0 ;  /* 0x0000006114077224 */ /* 0x040fe200078e0200 */
[----:B------:R-:W-:Y:S01]  /*21f0*/  SHF.R.S32.HI R0, RZ, 0x1f, R3 ;  /* 0x0000001fff007819 */ /* 0x000fe20000011403 */
[----:B------:R-:W-:Y:S01]  /*2200*/  IMAD.IADD R8, R225, 0x1, R4 ;  /* 0x00000001e1087824 */ /* 0x000fe200078e0204 */
[----:B------:R-:W-:Y:S01]  /*2210*/  SHF.R.S32.HI R4, RZ, 0x1f, R5 ;  /* 0x0000001fff047819 */ /* 0x000fe20000011405 */
[----:B------:R-:W-:Y:S01]  /*2220*/  IMAD.WIDE.U32 R100, R20, R96, R226 ;  /* 0x0000006014647225 */ /* 0x000fe200078e00e2 */
[----:B------:R-:W-:-:S02]  /*2230*/  LEA.HI R21, R0, R3, RZ, 0x4 ;  /* 0x0000000300157211 */ /* 0x000fc400078f20ff */
[----:B------:R-:W-:Y:S01]  /*2240*/  LEA.HI R3, R0, R3, RZ, 0x6 ;  /* 0x0000000300037211 */ /* 0x000fe200078f30ff */
[----:B------:R-:W-:Y:S01]  /*2250*/  IMAD.WIDE.U32 R98, R20, R96, R16 ;  /* 0x0000006014627225 */ /* 0x000fe200078e0010 */
[CC--:B------:R-:W-:Y:S02]  /*2260*/  LEA.HI R25, R4.reuse, R5.reuse, RZ, 0x4 ;  /* 0x0000000504197211 */ /* 0x0c0fe400078f20ff */
[----:B------:R-:W-:Y:S01]  /*2270*/  LEA.HI R5, R4, R5, RZ, 0x6 ;  /* 0x0000000504057211 */ /* 0x000fe200078f30ff */
[----:B------:R-:W-:Y:S01]  /*2280*/  IMAD.IADD R101, R101, 0x1, R7 ;  /* 0x0000000165657824 */ /* 0x000fe200078e0207 */
[----:B------:R-:W-:Y:S01]  /*2290*/  SHF.R.S32.HI R4, RZ, 0x6, R3 ;  /* 0x00000006ff047819 */ /* 0x000fe20000011403 */
[----:B------:R-:W-:Y:S01]  /*22a0*/  IMAD.IADD R99, R7, 0x1, R99 ;  /* 0x0000000107637824 */ /* 0x000fe200078e0263 */
[----:B------:R-:W-:-:S04]  /*22b0*/  SHF.R.S32.HI R9, RZ, 0x1f, R8 ;  /* 0x0000001fff097819 */ /* 0x000fc80000011408 */
[CC--:B------:R-:W-:Y:S02]  /*22c0*/  LEA.HI R26, R9.reuse, R8.reuse, RZ, 0x4 ;  /* 0x00000008091a7211 */ /* 0x0c0fe400078f20ff */
[----:B------:R-:W-:Y:S02]  /*22d0*/  LEA.HI R8, R9, R8, RZ, 0x6 ;  /* 0x0000000809087211 */ /* 0x000fe400078f30ff */
[----:B------:R-:W-:Y:S02]  /*22e0*/  SHF.R.S32.HI R6, RZ, 0x6, R5 ;  /* 0x00000006ff067819 */ /* 0x000fe40000011405 */
[----:B------:R-:W-:Y:S02]  /*22f0*/  SHF.R.S32.HI R8, RZ, 0x6, R8 ;  /* 0x00000006ff087819 */ /* 0x000fe40000011408 */
[----:B-----5:R-:W-:Y:S01]  /*2300*/  SHF.R.S32.HI R9, RZ, 0x1f, R133 ;  /* 0x0000001fff097819 */ /* 0x020fe20000011485 */
[----:B------:R-:W-:Y:S01]  /*2310*/  IMAD.WIDE.U32 R100, R133, R96, R100 ;  /* 0x0000006085647225 */ /* 0x000fe200078e0064 */
[----:B------:R-:W-:-:S03]  /*2320*/  P2R R113, PR, RZ, 0x4 ;  /* 0x00000004ff717803 */ /* 0x000fc60000000000 */
[----:B------:R-:W-:Y:S01]  /*2330*/  IMAD.WIDE.U32 R98, R133, R96, R98 ;  /* 0x0000006085627225 */ /* 0x000fe200078e0062 */
[----:B------:R-:W-:-:S03]  /*2340*/  ISETP.GE.AND P2, PT, R222, UR4, PT ;  /* 0x00000004de007c0c */ /* 0x000fc6000bf46270 */
[----:B------:R-:W-:-:S04]  /*2350*/  IMAD.WIDE.U32 R106, R133, R102, R106 ;  /* 0x00000066856a7225 */ /* 0x000fc800078e006a */
[----:B------:R-:W-:Y:S01]  /*2360*/  IMAD.WIDE.U32 R104, R133, R102, R104 ;  /* 0x0000006685687225 */ /* 0x000fe200078e0068 */
[----:B------:R-:W-:Y:S02]  /*2370*/  SHF.R.S32.HI R112, RZ, 0x4, R21 ;  /* 0x00000004ff707819 */ /* 0x000fe40000011415 */
[----:B------:R-:W-:Y:S01]  /*2380*/  SHF.R.S32.HI R111, RZ, 0x4, R25 ;  /* 0x00000004ff6f7819 */ /* 0x000fe20000011419 */
[----:B------:R-:W-:Y:S01]  /*2390*/  IMAD R123, R103, 0xa0, RZ ;  /* 0x000000a0677b7824 */ /* 0x000fe200078e02ff */
[----:B------:R-:W-:Y:S01]  /*23a0*/  SHF.R.S32.HI R110, RZ, 0x4, R26 ;  /* 0x00000004ff6e7819 */ /* 0x000fe2000001141a */
[----:B------:R-:W-:Y:S01]  /*23b0*/  VIADD R144, R30, 0x8 ;  /* 0x000000081e907836 */ /* 0x000fe20000000000 */
[----:B------:R-:W-:Y:S01]  /*23c0*/  LEA R109, R109, R20, 0x7 ;  /* 0x000000146d6d7211 */ /* 0x000fe200078e38ff */
[----:B------:R-:W-:Y:S01]  /*23d0*/  IMAD.SHL.U32 R116, R15, 0x2, RZ ;  /* 0x000000020f747824 */ /* 0x000fe200078e00ff */
[----:B--2---:R-:W-:Y:S02]  /*23e0*/  SHF.R.U32.HI R0, RZ, 0x3, R13 ;  /* 0x00000003ff007819 */ /* 0x004fe4000001160d */
[----:B------:R-:W-:Y:S01]  /*23f0*/  LOP3.LUT R7, R13, 0x30, R21, 0xf8, !PT ;  /* 0x000000300d077812 */ /* 0x000fe200078ef815 */
[----:B---3--:R-:W-:-:S03]  /*2400*/  IMAD R130, R4, 0x2800, R11 ;  /* 0x0000280004827824 */ /* 0x008fc600078e020b */
[----:B------:R-:W-:Y:S02]  /*2410*/  LOP3.LUT R7, R7, R0, RZ, 0x3c, !PT ;  /* 0x0000000007077212 */ /* 0x000fe400078e3cff */
[----:B----4-:R-:W-:-:S03]  /*2420*/  LOP3.LUT R5, R14, 0x30, R25, 0xf8, !PT ;  /* 0x000000300e057812 */ /* 0x010fc600078ef819 */
[----:B------:R-:W-:Y:S01]  /*2430*/  IMAD.IADD R130, R130, 0x1, R7 ;  /* 0x0000000182827824 */ /* 0x000fe200078e0207 */
[----:B------:R-:W-:Y:S01]  /*2440*/  LOP3.LUT R7, R13, 0x30, R26, 0xf8, !PT ;  /* 0x000000300d077812 */ /* 0x000fe200078ef81a */
[--C-:B------:R-:W-:Y:S02]  /*2450*/  IMAD R132, R4, 0x2800, R12.reuse ;  /* 0x0000280004847824 */ /* 0x100fe400078e020c */
[C---:B------:R-:W-:Y:S01]  /*2460*/  IMAD R131, R6.reuse, 0x2800, R12 ;  /* 0x0000280006837824 */ /* 0x040fe200078e020c */
[----:B------:R-:W-:Y:S01]  /*2470*/  LOP3.LUT R4, R5, R10, RZ, 0x3c, !PT ;  /* 0x0000000a05047212 */ /* 0x000fe200078e3cff */
[--C-:B------:R-:W-:Y:S01]  /*2480*/  IMAD R128, R6, 0x2800, R11.reuse ;  /* 0x0000280006807824 */ /* 0x100fe200078e020b */
[-C--:B------:R-:W-:Y:S01]  /*2490*/  LOP3.LUT R6, R7, R0.reuse, RZ, 0x3c, !PT ;  /* 0x0000000007067212 */ /* 0x080fe200078e3cff */
[----:B------:R-:W-:Y:S01]  /*24a0*/  IMAD R125, R8, 0x2800, R11 ;  /* 0x00002800087d7824 */ /* 0x000fe200078e020b */
[----:B------:R-:W-:Y:S02]  /*24b0*/  LOP3.LUT R5, R13, 0x30, R25, 0xf8, !PT ;  /* 0x000000300d057812 */ /* 0x000fe400078ef819 */
[----:B------:R-:W-:Y:S01]  /*24c0*/  LOP3.LUT R3, R14, 0x30, R21, 0xf8, !PT ;  /* 0x000000300e037812 */ /* 0x000fe200078ef815 */
[----:B------:R-:W-:Y:S01]  /*24d0*/  IMAD.IADD R125, R125, 0x1, R6 ;  /* 0x000000017d7d7824 */ /* 0x000fe200078e0206 */
[----:B------:R-:W-:Y:S01]  /*24e0*/  LOP3.LUT R5, R5, R0, RZ, 0x3c, !PT ;  /* 0x0000000005057212 */ /* 0x000fe200078e3cff */
[----:B------:R-:W-:Y:S01]  /*24f0*/  IMAD R6, R9, R96, RZ ;  /* 0x0000006009067224 */ /* 0x000fe200078e02ff */
[----:B------:R-:W-:Y:S01]  /*2500*/  LOP3.LUT R3, R3, R10, RZ, 0x3c, !PT ;  /* 0x0000000a03037212 */ /* 0x000fe200078e3cff */
[----:B------:R-:W-:-:S02]  /*2510*/  IMAD R129, R8, 0x2800, R12 ;  /* 0x0000280008817824 */ /* 0x000fc400078e020c */
[----:B------:R-:W-:Y:S01]  /*2520*/  IMAD R8, R9, R102, RZ ;  /* 0x0000006609087224 */ /* 0x000fe200078e02ff */
[----:B------:R-:W-:Y:S01]  /*2530*/  IADD3 R132, R132, R3, RZ ;  /* 0x0000000384847210 */ /* 0x000fe20007ffe0ff */
[----:B------:R-:W-:Y:S01]  /*2540*/  IMAD.IADD R128, R128, 0x1, R5 ;  /* 0x0000000180807824 */ /* 0x000fe200078e0205 */
[----:B------:R-:W-:Y:S01]  /*2550*/  LOP3.LUT R3, R14, 0x30, R26, 0xf8, !PT ;  /* 0x000000300e037812 */ /* 0x000fe200078ef81a */
[----:B------:R-:W-:Y:S01]  /*2560*/  IMAD R13, R133, R97, R6 ;  /* 0x00000061850d7224 */ /* 0x000fe200078e0206 */
[C---:B------:R-:W-:Y:S01]  /*2570*/  SHF.L.U64.HI R5, R96.reuse, 0x7, R97 ;  /* 0x0000000760057819 */ /* 0x040fe20000010261 */
[----:B------:R-:W-:Y:S02]  /*2580*/  IMAD R9, R97, 0xa0, RZ ;  /* 0x000000a061097824 */ /* 0x000fe400078e02ff */
[C---:B------:R-:W-:Y:S02]  /*2590*/  IMAD.SHL.U32 R6, R96.reuse, 0x80, RZ ;  /* 0x0000008060067824 */ /* 0x040fe400078e00ff */
[----:B------:R-:W-:-:S04]  /*25a0*/  IMAD.WIDE.U32 R96, R96, 0xa0, RZ ;  /* 0x000000a060607825 */ /* 0x000fc800078e00ff */
[----:B------:R-:W-:Y:S02]  /*25b0*/  IMAD R11, R133, R103, R8 ;  /* 0x00000067850b7224 */ /* 0x000fe400078e0208 */
[----:B------:R-:W-:Y:S01]  /*25c0*/  IMAD.IADD R131, R131, 0x1, R4 ;  /* 0x0000000183837824 */ /* 0x000fe200078e0204 */
[----:B------:R-:W-:Y:S01]  /*25d0*/  LOP3.LUT R4, R3, R10, RZ, 0x3c, !PT ;  /* 0x0000000a03047212 */ /* 0x000fe200078e3cff */
[----:B------:R-:W-:Y:S02]  /*25e0*/  IMAD.IADD R124, R97, 0x1, R9 ;  /* 0x00000001617c7824 */ /* 0x000fe400078e0209 */
[----:B------:R-:W-:Y:S02]  /*25f0*/  IMAD.IADD R8, R107, 0x1, R11 ;  /* 0x000000016b087824 */ /* 0x000fe400078e020b */
[----:B------:R-:W-:Y:S01]  /*2600*/  IMAD.IADD R9, R11, 0x1, R105 ;  /* 0x000000010b097824 */ /* 0x000fe200078e0269 */
[----:B------:R-:W-:Y:S01]  /*2610*/  SEL R11, RZ, 0x20, P2 ;  /* 0x00000020ff0b7807 */ /* 0x000fe20001000000 */
[----:B------:R-:W-:Y:S01]  /*2620*/  IMAD.IADD R129, R129, 0x1, R4 ;  /* 0x0000000181817824 */ /* 0x000fe200078e0204 */
[----:B------:R-:W-:-:S02]  /*2630*/  SHF.L.U64.HI R3, R102, 0x7, R103 ;  /* 0x0000000766037819 */ /* 0x000fc40000010267 */
[C---:B------:R-:W-:Y:S01]  /*2640*/  SHF.L.U32 R4, R102.reuse, 0x7, RZ ;  /* 0x0000000766047819 */ /* 0x040fe200000006ff */
[----:B------:R-:W-:Y:S01]  /*2650*/  IMAD.WIDE.U32 R102, R102, 0xa0, RZ ;  /* 0x000000a066667825 */ /* 0x000fe200078e00ff */
[----:B------:R-:W-:Y:S02]  /*2660*/  LOP3.LUT R21, R21, 0xfffffff0, RZ, 0xc0, !PT ;  /* 0xfffffff015157812 */ /* 0x000fe400078ec0ff */
[----:B------:R-:W-:Y:S02]  /*2670*/  LOP3.LUT R25, R25, 0xfffffff0, RZ, 0xc0, !PT ;  /* 0xfffffff019197812 */ /* 0x000fe400078ec0ff */
[----:B------:R-:W-:Y:S02]  /*2680*/  LOP3.LUT R26, R26, 0xfffffff0, RZ, 0xc0, !PT ;  /* 0xfffffff01a1a7812 */ /* 0x000fe400078ec0ff */
[----:B------:R-:W-:Y:S01]  /*2690*/  LOP3.LUT R11, R28, R11, RZ, 0xfc, !PT ;  /* 0x0000000b1c0b7212 */ /* 0x000fe200078efcff */
[----:B------:R-:W-:Y:S01]  /*26a0*/  IMAD.IADD R123, R103, 0x1, R123 ;  /* 0x00000001677b7824 */ /* 0x000fe200078e027b */
[----:B------:R-:W-:Y:S01]  /*26b0*/  SHF.R.S32.HI R7, RZ, 0x1f, R22 ;  /* 0x0000001fff077819 */ /* 0x000fe20000011416 */
[----:B------:R-:W-:Y:S01]  /*26c0*/  IMAD.IADD R10, R101, 0x1, R13 ;  /* 0x00000001650a7824 */ /* 0x000fe200078e020d */
[----:B------:R-:W-:Y:S01]  /*26d0*/  SHF.R.S32.HI R121, RZ, 0x1f, R23 ;  /* 0x0000001fff797819 */ /* 0x000fe20000011417 */
[----:B------:R-:W-:Y:S01]  /*26e0*/  IMAD.IADD R20, R13, 0x1, R99 ;  /* 0x000000010d147824 */ /* 0x000fe200078e0263 */
[----:B------:R-:W-:-:S02]  /*26f0*/  SHF.R.S32.HI R108, RZ, 0x1f, R21 ;  /* 0x0000001fff6c7819 */ /* 0x000fc40000011415 */
[----:B------:R-:W-:Y:S02]  /*2700*/  SHF.R.S32.HI R95, RZ, 0x1f, R25 ;  /* 0x0000001fff5f7819 */ /* 0x000fe40000011419 */
[----:B------:R-:W-:Y:S02]  /*2710*/  SHF.R.S32.HI R27, RZ, 0x1f, R26 ;  /* 0x0000001fff1b7819 */ /* 0x000fe4000001141a */
[----:B------:R-:W-:Y:S02]  /*2720*/  LOP3.LUT R28, R28, 0x1, RZ, 0xc0, !PT ;  /* 0x000000011c1c7812 */ /* 0x000fe400078ec0ff */
[C---:B------:R-:W-:Y:S02]  /*2730*/  LOP3.LUT R29, R11.reuse, 0x2, RZ, 0xc0, !PT ;  /* 0x000000020b1d7812 */ /* 0x040fe400078ec0ff */
[C---:B------:R-:W-:Y:S02]  /*2740*/  LOP3.LUT R30, R11.reuse, 0x4, RZ, 0xc0, !PT ;  /* 0x000000040b1e7812 */ /* 0x040fe400078ec0ff */
[----:B------:R-:W-:-:S02]  /*2750*/  LOP3.LUT R31, R11, 0x8, RZ, 0xc0, !PT ;  /* 0x000000080b1f7812 */ /* 0x000fc400078ec0ff */
[C---:B------:R-:W-:Y:S02]  /*2760*/  LOP3.LUT R32, R11.reuse, 0x10, RZ, 0xc0, !PT ;  /* 0x000000100b207812 */ /* 0x040fe400078ec0ff */
[----:B------:R-:W-:Y:S01]  /*2770*/  LOP3.LUT R33, R11, 0x20, RZ, 0xc0, !PT ;  /* 0x000000200b217812 */ /* 0x000fe200078ec0ff */
[----:B------:R-:W-:Y:S06]  /*2780*/  @!P6 BAR.SYNC.DEFER_BLOCKING 0x9, 0x100 ;  /* 0x024400000000eb1d */ /* 0x000fec0000010000 */
.L_x_6408:
[----:B----4-:R-:W2:Y:S01]  /*2790*/  LDL R41, [R1+0x2c] ;  /* 0x00002c0001297983 */ /* 0x010ea20000100800 */
[----:B0-----:R-:W0:Y:S03]  /*27a0*/  LDC R35, c[0x0][0x430] ;  /* 0x00010c00ff237b82 */ /* 0x001e260000000800 */
[----:B------:R-:W3:Y:S04]  /*27b0*/  LDL R40, [R1+0x30] ;  /* 0x0000300001287983 */ /* 0x000ee80000100800 */
[----:B------:R-:W4:Y:S01]  /*27c0*/  LDL R36, [R1+0x34] ;  /* 0x0000340001247983 */ /* 0x000f220000100800 */
[----:B------:R-:W-:Y:S01]  /*27d0*/  VIADD R24, R24, 0xffffffff ;  /* 0xffffffff18187836 */ /* 0x000fe20000000000 */
[----:B-1----:R-:W1:Y:S01]  /*27e0*/  LDC R115, c[0x0][0x3f4] ;  /* 0x0000fd00ff737b82 */ /* 0x002e620000000800 */
[----:B------:R-:W-:-:S02]  /*27f0*/  IMAD.MOV.U32 R34, RZ, RZ, RZ ;  /* 0x000000ffff227224 */ /* 0x000fc400078e00ff */
[----:B------:R-:W-:-:S05]  /*2800*/  IMAD R11, R24, 0xa0, R109 ;  /* 0x000000a0180b7824 */ /* 0x000fca00078e026d */
[----:B------:R-:W-:Y:S02]  /*2810*/  ISETP.GE.AND P2, PT, R11, R2, PT ;  /* 0x000000020b00720c */ /* 0x000fe40003f46270 */
[----:B------:R-:W-:Y:S02]  /*2820*/  IADD3 R37, R122, R11, RZ ;  /* 0x0000000b7a257210 */ /* 0x000fe40007ffe0ff */
[----:B------:R-:W-:Y:S02]  /*2830*/  ISETP.GT.OR P2, PT, R109, 0x9f, P2 ;  /* 0x0000009f6d00780c */ /* 0x000fe40001744670 */
[----:B0-----:R-:W-:Y:S01]  /*2840*/  ISETP.NE.AND P3, PT, R35, 0x1, PT ;  /* 0x000000012300780c */ /* 0x001fe20003f65270 */
[----:B------:R-:W-:-:S10]  /*2850*/  IMAD.MOV.U32 R11, RZ, RZ, R37 ;  /* 0x000000ffff0b7224 */ /* 0x000fd400078e0025 */
        /* <DEDUP_REMOVED lines=41> */
[----:B------:R-:W-:Y:S02]  /*2af0*/  IMAD R15, R91, UR4, RZ ;  /* 0x000000045b0f7c24 */ /* 0x000fe4000f8e02ff */
[----:B------:R-:W-:Y:S01]  /*2b00*/  IMAD.IADD R13, R13, 0x1, R11 ;  /* 0x000000010d0d7824 */ /* 0x000fe200078e020b */
[----:B------:R-:W-:Y:S01]  /*2b10*/  SHF.R.S32.HI R11, RZ, 0x1f, R24 ;  /* 0x0000001fff0b7819 */ /* 0x000fe20000011418 */
[----:B------:R-:W-:-:S02]  /*2b20*/  IMAD R15, R34, UR5, R15 ;  /* 0x00000005220f7c24 */ /* 0x000fc4000f8e020f */
[----:B------:R-:W-:Y:S01]  /*2b30*/  IMAD.WIDE.U32 R12, R34, UR4, R12 ;  /* 0x00000004220c7c25 */ /* 0x000fe2000f8e000c */
[----:B------:R-:W-:-:S03]  /*2b40*/  ULDC.64 UR4, c[0x0][0x308] ;  /* 0x0000c20000047ab9 */ /* 0x000fc60000000a00 */
[----:B------:R-:W-:Y:S01]  /*2b50*/  IMAD R37, R11, R102, R14 ;  /* 0x000000660b257224 */ /* 0x000fe200078e020e */
[----:B------:R-:W-:Y:S01]  /*2b60*/  IADD3 R13, R13, R15, RZ ;  /* 0x0000000f0d0d7210 */ /* 0x000fe20007ffe0ff */
[----:B------:R-:W-:Y:S02]  /*2b70*/  IMAD R15, R7, UR4, RZ ;  /* 0x00000004070f7c24 */ /* 0x000fe4000f8e02ff */
[----:B------:R-:W-:Y:S02]  /*2b80*/  IMAD R92, R24, -0xa0, R2 ;  /* 0xffffff60185c7824 */ /* 0x000fe400078e0202 */
[----:B------:R-:W-:-:S03]  /*2b90*/  IMAD.WIDE.U32 R12, R22, UR4, R12 ;  /* 0x00000004160c7c25 */ /* 0x000fc6000f8e000c */
[----:B------:R-:W-:Y:S01]  /*2ba0*/  VIMNMX R92, R92, 0xa0, PT ;  /* 0x000000a05c5c7848 */ /* 0x000fe20003fe0100 */
[----:B------:R-:W-:Y:S01]  /*2bb0*/  IMAD R15, R22, UR5, R15 ;  /* 0x00000005160f7c24 */ /* 0x000fe2000f8e020f */
[----:B------:R-:W-:Y:S01]  /*2bc0*/  ULDC.64 UR4, c[0x0][0x2e8] ;  /* 0x0000ba0000047ab9 */ /* 0x000fe20000000a00 */
[----:B------:R-:W-:Y:S01]  /*2bd0*/  IMAD R11, R11, R96, R36 ;  /* 0x000000600b0b7224 */ /* 0x000fe200078e0224 */
[----:B------:R-:W-:Y:S01]  /*2be0*/  IADD3 R120, P2, R12, UR4, RZ ;  /* 0x000000040c787c10 */ /* 0x000fe2000ff5e0ff */
[----:B------:R-:W-:-:S03]  /*2bf0*/  ULDC.U8 UR4, c[0x0][0x410] ;  /* 0x0001040000047ab9 */ /* 0x000fc60000000000 */
        /* <DEDUP_REMOVED lines=15> */
[----:B------:R-:W-:Y:S01]  /*2cf0*/  CS2R R60, SRZ ;  /* 0x00000000003c7805 */ /* 0x000fe2000001ff00 */
[C---:B-1----:R-:W-:Y:S02]  /*2d00*/  VIADD R39, R38.reuse, 0xffffff80 ;  /* 0xffffff8026277836 */ /* 0x042fe40000000000 */
[----:B------:R-:W-:-:S05]  /*2d10*/  VIADD R38, R38, 0xffffff80 ;  /* 0xffffff8026267836 */ /* 0x000fca0000000000 */
        /* <DEDUP_REMOVED lines=62> */
.L_x_6307:
[----:B------:R-:W-:Y:S05]  /*3100*/  BSYNC B1 ;  /* 0x0000000000017941 */ /* 0x000fea0003800000 */
.L_x_6306:
        /* <DEDUP_REMOVED lines=51> */
.L_x_6309:
[----:B------:R-:W-:Y:S05]  /*3440*/  BSYNC B1 ;  /* 0x0000000000017941 */ /* 0x000fea0003800000 */
.L_x_6308:
        /* <DEDUP_REMOVED lines=26> */
.L_x_6310:
[----:B------:R-:W2:Y:S01]  /*35f0*/  LDL R11, [R1+0x14] ;  /* 0x00001400010b7983 */ /* 0x000ea20000100800 */
[----:B------:R-:W-:Y:S01]  /*3600*/  IMAD R93, R19, 0x8, R18 ;  /* 0x00000008135d7824 */ /* 0x000fe200078e0212 */
[----:B------:R-:W-:Y:S01]  /*3610*/  BSSY B1, `(.L_x_6311) ;  /* 0x0000004000017945 */ /* 0x000fe20003800000 */
[----:B--2---:R-:W-:-:S04]  /*3620*/  SHF.L.U32 R94, R11, 0x1f, RZ ;  /* 0x0000001f0b5e7819 */ /* 0x004fc800000006ff */
[----:B------:R-:W1:Y:S02]  /*3630*/  SYNCS.PHASECHK.TRANS64.TRYWAIT P5, [R93+URZ+0x33490], R94 ;  /* 0x0334905e5d0075a7 */ /* 0x000e6400080a017f */
[----:B-1----:R-:W-:Y:S05]  /*3640*/  @!P5 BRA `(.L_x_6312) ;  /* 0x000002ec00d4d947 */ /* 0x002fea0003800000 */
.L_x_6651:
[----:B------:R-:W-:Y:S05]  /*3650*/  BSYNC B1 ;  /* 0x0000000000017941 */ /* 0x000fea0003800000 */
.L_x_6311:
[----:B------:R-:W-:-:S03]  /*3660*/  UMOV UR4, 0xffffffff ;  /* 0xffffffff00047882 */ /* 0x000fc60000000000 */
[----:B------:R-:W-:Y:S05]  /*3670*/  BRA.DIV UR4, `(.L_x_6313) ;  /* 0x000002ee04dc7947 */ /* 0x000fea000b800000 */
[----:B------:R2:W3:Y:S04]  /*3680*/  SHFL.IDX PT, R141, R119, RZ, 0x1e1f ;  /* 0x001e1fff778d7589 */ /* 0x0004e800000e0000 */
[----:B------:R2:W4:Y:S02]  /*3690*/  SHFL.IDX PT, R143, R120, RZ, 0x1e1f ;  /* 0x001e1fff788f7589 */ /* 0x00052400000e0000 */
.L_x_6655:
        /* <DEDUP_REMOVED lines=12> */
[----:B------:R-:W-:Y:S02]  /*3760*/  SHF.R.U32.HI R161, RZ, 0x8, R81 ;  /* 0x00000008ffa17819 */ /* 0x000fe40000011651 */
[----:B------:R-:W-:Y:S01]  /*3770*/  LOP3.LUT R80, R83, 0xff, RZ, 0xc0, !PT ;  /* 0x000000ff53507812 */ /* 0x000fe200078ec0ff */
[----:B------:R-:W-:Y:S01]  /*3780*/  IMAD.SHL.U32 R82, R82, 0x100, RZ ;  /* 0x0000010052527824 */ /* 0x000fe200078e00ff */
[----:B------:R-:W-:Y:S02]  /*3790*/  SHF.R.U32.HI R159, RZ, 0x18, R83 ;  /* 0x00000018ff9f7819 */ /* 0x000fe40000011653 */
[----:B------:R-:W-:Y:S02]  /*37a0*/  LOP3.LUT R11, R81, 0xff, RZ, 0xc0, !PT ;  /* 0x000000ff510b7812 */ /* 0x000fe400078ec0ff */
[----:B------:R-:W-:-:S02]  /*37b0*/  SHF.R.U32.HI R162, RZ, 0x18, R81 ;  /* 0x00000018ffa27819 */ /* 0x000fc40000011651 */
[----:B------:R-:W-:Y:S01]  /*37c0*/  SHF.R.U32.HI R163, RZ, 0x10, R81 ;  /* 0x00000010ffa37819 */ /* 0x000fe20000011651 */
[----:B0-----:R-:W-:Y:S01]  /*37d0*/  IMAD.MOV.U32 R81, RZ, RZ, R12 ;  /* 0x000000ffff517224 */ /* 0x001fe200078e000c */
[----:B------:R-:W-:Y:S01]  /*37e0*/  PRMT R159, R159, 0x654, R80 ;  /* 0x000006549f9f7816 */ /* 0x000fe20000000050 */
[----:B------:R-:W-:Y:S01]  /*37f0*/  IMAD.SHL.U32 R80, R161, 0x100, RZ ;  /* 0x00000100a1507824 */ /* 0x000fe200078e00ff */
[----:B------:R-:W-:Y:S02]  /*3800*/  SHF.R.U32.HI R160, RZ, 0x10, R83 ;  /* 0x00000010ffa07819 */ /* 0x000fe40000011653 */
[----:B------:R-:W-:Y:S02]  /*3810*/  PRMT R83, R162, 0x654, R11 ;  /* 0x00000654a2537816 */ /* 0x000fe4000000000b */
[----:B------:R-:W-:Y:S01]  /*3820*/  MOV R11, R13 ;  /* 0x0000000d000b7202 */ /* 0x000fe20000000f00 */
[----:B------:R-:W-:Y:S01]  /*3830*/  IMAD.U32 R13, R163, 0x10000, RZ ;  /* 0x00010000a30d7824 */ /* 0x000fe200078e00ff */
[----:B------:R-:W-:Y:S01]  /*3840*/  LOP3.LUT R159, R159, 0xff00, R82, 0xf8, !PT ;  /* 0x0000ff009f9f7812 */ /* 0x000fe200078ef852 */
[----:B------:R-:W-:Y:S01]  /*3850*/  IMAD.U32 R82, R160, 0x10000, RZ ;  /* 0x00010000a0527824 */ /* 0x000fe200078e00ff */
[----:B------:R-:W-:-:S02]  /*3860*/  LOP3.LUT R80, R83, 0xff00, R80, 0xf8, !PT ;  /* 0x0000ff0053507812 */ /* 0x000fc400078ef850 */
        /* <DEDUP_REMOVED lines=90> */
.L_x_6319:
[----:B------:R-:W-:Y:S05]  /*3e10*/  BSYNC B3 ;  /* 0x0000000000037941 */ /* 0x000fea0003800000 */
.L_x_6318:
[----:B0-----:R0:W-:Y:S02]  /*3e20*/  ST.E.128 desc[UR54][R84.64], R12 ;  /* 0x0000000c54007985 */ /* 0x0011e4000c101d36 */
.L_x_6317:
[----:B------:R-:W-:Y:S05]  /*3e30*/  BSYNC B2 ;  /* 0x0000000000027941 */ /* 0x000fea0003800000 */
.L_x_6316:
        /* <DEDUP_REMOVED lines=11> */
[--C-:B------:R-:W-:Y:S02]  /*3ef0*/  SHF.R.U32.HI R76, RZ, 0x18, R77.reuse ;  /* 0x00000018ff4c7819 */ /* 0x100fe4000001164d */
[----:B------:R-:W-:Y:S02]  /*3f00*/  LOP3.LUT R11, R77, 0xff, RZ, 0xc0, !PT ;  /* 0x000000ff4d0b7812 */ /* 0x000fe400078ec0ff */
[--C-:B------:R-:W-:Y:S02]  /*3f10*/  SHF.R.U32.HI R85, RZ, 0x8, R77.reuse ;  /* 0x00000008ff557819 */ /* 0x100fe4000001164d */
[----:B------:R-:W-:Y:S02]  /*3f20*/  SHF.R.U32.HI R84, RZ, 0x10, R77 ;  /* 0x00000010ff547819 */ /* 0x000fe4000001164d */
[----:B------:R-:W-:Y:S02]  /*3f30*/  SHF.R.U32.HI R78, RZ, 0x18, R79 ;  /* 0x00000018ff4e7819 */ /* 0x000fe4000001164f */
[----:B------:R-:W-:-:S02]  /*3f40*/  LOP3.LUT R77, R79, 0xff, RZ, 0xc0, !PT ;  /* 0x000000ff4f4d7812 */ /* 0x000fc400078ec0ff */
[--C-:B------:R-:W-:Y:S02]  /*3f50*/  SHF.R.U32.HI R83, RZ, 0x8, R79.reuse ;  /* 0x00000008ff537819 */ /* 0x100fe4000001164f */
[----:B------:R-:W-:Y:S01]  /*3f60*/  SHF.R.U32.HI R82, RZ, 0x10, R79 ;  /* 0x00000010ff527819 */ /* 0x000fe2000001164f */
[----:B------:R-:W-:Y:S01]  /*3f70*/  IMAD.SHL.U32 R79, R85, 0x100, RZ ;  /* 0x00000100554f7824 */ /* 0x000fe200078e00ff */
[----:B------:R-:W-:Y:S01]  /*3f80*/  PRMT R78, R78, 0x654, R77 ;  /* 0x000006544e4e7816 */ /* 0x000fe2000000004d */
[----:B------:R-:W-:Y:S01]  /*3f90*/  IMAD.MOV.U32 R77, RZ, RZ, R12 ;  /* 0x000000ffff4d7224 */ /* 0x000fe200078e000c */
        /* <DEDUP_REMOVED lines=52> */
[--C-:B------:R-:W-:Y:S01]  /*42e0*/  HADD2.F32 R85, -RZ, R84.reuse.H0_H0 ;  /* 0x20000054ff557230 */ /* 0x100fe20000004100 */
[----:B------:R-:W-:Y:S01]  /*42f0*/  F2FP.SATFINITE.E4M3.F32.PACK_AB_MERGE_C R82, R83, R82, RZ ;  /* 0x000000525352723e */ /* 0x000fe200048070ff */
[----:B------:R-:W-:Y:S01]  /*4300*/  HADD2.F32 R84, -RZ, R84.H1_H1 ;  /* 0x30000054ff547230 */ /* 0x000fe20000004100 */
[----:B------:R-:W-:Y:S01]  /*4310*/  F2FP.F16.E4M3.UNPACK_B R156, R12.H1 ;  /* 0x0000000cff9c723e */ /* 0x000fe200030006ff */
[----:B------:R-:W-:Y:S01]  /*4320*/  HADD2.F32 R161, -RZ, R159.H1_H1 ;  /* 0x3000009fffa17230 */ /* 0x000fe20000004100 */
[----:B------:R-:W-:Y:S02]  /*4330*/  F2FP.F16.E4M3.UNPACK_B R83, R14.H1 ;  /* 0x0000000eff53723e */ /* 0x000fe400030006ff */
[----:B------:R-:W-:Y:S01]  /*4340*/  F2FP.F16.E4M3.UNPACK_B R158, R13 ;  /* 0x0000000dff9e723e */ /* 0x000fe200020006ff */
[----:B------:R-:W-:Y:S01]  /*4350*/  HADD2.F32 R157, -RZ, R156.H1_H1 ;  /* 0x3000009cff9d7230 */ /* 0x000fe20000004100 */
[----:B------:R-:W-:Y:S01]  /*4360*/  F2FP.F16.E4M3.UNPACK_B R155, R12 ;  /* 0x0000000cff9b723e */ /* 0x000fe200020006ff */
[----:B------:R-:W-:-:S02]  /*4370*/  HADD2.F32 R13, -RZ, R83.H1_H1 ;  /* 0x30000053ff0d7230 */ /* 0x000fc40000004100 */
[CC--:B------:R-:W-:Y:S01]  /*4380*/  FMUL.FTZ R12, R84.reuse, R161.reuse ;  /* 0x000000a1540c7220 */ /* 0x0c0fe20000410000 */
        /* <DEDUP_REMOVED lines=9> */
[----:B------:R-:W-:Y:S01]  /*4420*/  FFMA.FTZ R164, R84, R157, R163 ;  /* 0x0000009d54a47223 */ /* 0x000fe200000100a3 */
[-C--:B------:R-:W-:Y:S01]  /*4430*/  FFMA.FTZ R162, R83, R12.reuse, -R162 ;  /* 0x0000000c53a27223 */ /* 0x080fe200000108a2 */
[----:B------:R-:W-:Y:S01]  /*4440*/  FFMA.FTZ R157, R13, R12, R160 ;  /* 0x0000000c0d9d7223 */ /* 0x000fe200000100a0 */
[----:B------:R-:W-:-:S02]  /*4450*/  HADD2.F32 R13, -RZ, R15.H0_H0 ;  /* 0x2000000fff0d7230 */ /* 0x000fc40000004100 */
[--C-:B------:R-:W-:Y:S01]  /*4460*/  HADD2.F32 R12, -RZ, R14.reuse.H0_H0 ;  /* 0x2000000eff0c7230 */ /* 0x100fe20000004100 */
[----:B------:R-:W-:Y:S01]  /*4470*/  F2FP.SATFINITE.E4M3.F32.PACK_AB_MERGE_C R161, R164, R161, RZ ;  /* 0x000000a1a4a1723e */ /* 0x000fe200048070ff */
[----:B------:R-:W-:Y:S01]  /*4480*/  HADD2.F32 R15, -RZ, R15.H1_H1 ;  /* 0x3000000fff0f7230 */ /* 0x000fe20000004100 */
[----:B------:R-:W-:Y:S01]  /*4490*/  F2FP.SATFINITE.E4M3.F32.PACK_AB_MERGE_C R157, R157, R162, RZ ;  /* 0x000000a29d9d723e */ /* 0x000fe200048070ff */
[----:B------:R-:W-:Y:S02]  /*44a0*/  HADD2.F32 R84, -RZ, R159.H0_H0 ;  /* 0x2000009fff547230 */ /* 0x000fe40000004100 */
[----:B------:R-:W-:Y:S02]  /*44b0*/  HADD2.F32 R14, -RZ, R14.H1_H1 ;  /* 0x3000000eff0e7230 */ /* 0x000fe40000004100 */
[----:B------:R-:W-:Y:S02]  /*44c0*/  HADD2.F32 R83, -RZ, R158.H0_H0 ;  /* 0x2000009eff537230 */ /* 0x000fe40000004100 */
[----:B------:R-:W-:Y:S01]  /*44d0*/  FMUL.FTZ R158, R15, R84 ;  /* 0x000000540f9e7220 */ /* 0x000fe20000410000 */
[----:B------:R-:W-:-:S02]  /*44e0*/  HADD2.F32 R156, -RZ, R156.H0_H0 ;  /* 0x2000009cff9c7230 */ /* 0x000fc40000004100 */
        /* <DEDUP_REMOVED lines=12> */
.L_x_6323:
[----:B------:R-:W-:Y:S05]  /*45b0*/  BSYNC B3 ;  /* 0x0000000000037941 */ /* 0x000fea0003800000 */
.L_x_6322:
[----:B------:R0:W-:Y:S02]  /*45c0*/  ST.E.128 desc[UR54][R80.64], R12 ;  /* 0x0000000c50007985 */ /* 0x0001e4000c101d36 */
.L_x_6321:
[----:B------:R-:W-:Y:S05]  /*45d0*/  BSYNC B2 ;  /* 0x0000000000027941 */ /* 0x000fea0003800000 */
.L_x_6320:
        /* <DEDUP_REMOVED lines=13> */
[----:B------:R-:W-:Y:S01]  /*46b0*/  SHF.R.U32.HI R79, RZ, 0x18, R75 ;  /* 0x00000018ff4f7819 */ /* 0x000fe2000001164b */
[----:B------:R-:W-:Y:S01]  /*46c0*/  IMAD.SHL.U32 R74, R74, 0x100, RZ ;  /* 0x000001004a4a7824 */ /* 0x000fe200078e00ff */
[--C-:B------:R-:W-:Y:S02]  /*46d0*/  SHF.R.U32.HI R81, RZ, 0x8, R73.reuse ;  /* 0x00000008ff517819 */ /* 0x100fe40000011649 */
[----:B------:R-:W-:Y:S02]  /*46e0*/  LOP3.LUT R11, R73, 0xff, RZ, 0xc0, !PT ;  /* 0x000000ff490b7812 */ /* 0x000fe400078ec0ff */
[----:B------:R-:W-:-:S02]  /*46f0*/  SHF.R.U32.HI R80, RZ, 0x18, R73 ;  /* 0x00000018ff507819 */ /* 0x000fc40000011649 */
[----:B------:R-:W-:Y:S01]  /*4700*/  SHF.R.U32.HI R82, RZ, 0x10, R73 ;  /* 0x00000010ff527819 */ /* 0x000fe20000011649 */
[----:B------:R-:W-:Y:S01]  /*4710*/  IMAD.MOV.U32 R73, RZ, RZ, R12 ;  /* 0x000000ffff497224 */ /* 0x000fe200078e000c */
[----:B------:R-:W-:Y:S02]  /*4720*/  SHF.R.U32.HI R78, RZ, 0x10, R75 ;  /* 0x00000010ff4e7819 */ /* 0x000fe4000001164b */
[----:B------:R-:W-:Y:S02]  /*4730*/  PRMT R79, R79, 0x654, R72 ;  /* 0x000006544f4f7816 */ /* 0x000fe40000000048 */
[----:B------:R-:W-:Y:S01]  /*4740*/  PRMT R75, R80, 0x654, R11 ;  /* 0x00000654504b7816 */ /* 0x000fe2000000000b */
[----:B------:R-:W-:Y:S01]  /*4750*/  IMAD.MOV.U32 R11, RZ, RZ, R13 ;  /* 0x000000ffff0b7224 */ /* 0x000fe200078e000d */
        /* <DEDUP_REMOVED lines=48> */
[----:B------:R-:W-:-:S02]  /*4a60*/  F2FP.F16.E4M3.UNPACK_B R153, R72.H1 ;  /* 0x00000048ff99723e */ /* 0x000fc400030006ff */
[----:B------:R-:W-:Y:S01]  /*4a70*/  F2FP.SATFINITE.E4M3.F32.PACK_AB_MERGE_C R78, R79, R78, RZ ;  /* 0x0000004e4f4e723e */ /* 0x000fe200048070ff */
        /* <DEDUP_REMOVED lines=29> */
[----:B------:R-:W-:Y:S02]  /*4c50*/  HADD2.F32 R15, -RZ, R15.H1_H1 ;  /* 0x3000000fff0f7230 */ /* 0x000fe40000004100 */
[----:B------:R-:W-:Y:S01]  /*4c60*/  FMUL.FTZ R84, R72, R153 ;  /* 0x0000009948547220 */ /* 0x000fe20000410000 */
[----:B------:R-:W-:-:S02]  /*4c70*/  HADD2.F32 R83, -RZ, R83.H0_H0 ;  /* 0x20000053ff537230 */ /* 0x000fc40000004100 */
[----:B------:R-:W-:Y:S01]  /*4c80*/  FMUL.FTZ R80, R14, R85 ;  /* 0x000000550e507220 */ /* 0x000fe20000410000 */
[----:B------:R-:W-:Y:S02]  /*4c90*/  HADD2.F32 R82, -RZ, R82.H0_H0 ;  /* 0x20000052ff527230 */ /* 0x000fe40000004100 */
[----:B------:R-:W-:Y:S01]  /*4ca0*/  FMUL.FTZ R79, R15, R153 ;  /* 0x000000990f4f7220 */ /* 0x000fe20000410000 */
[----:B------:R-:W-:Y:S01]  /*4cb0*/  FMUL.FTZ R85, R13, R85 ;  /* 0x000000550d557220 */ /* 0x000fe20000410000 */
[----:B------:R-:W-:Y:S01]  /*4cc0*/  FFMA.FTZ R84, R15, R83, R84 ;  /* 0x000000530f547223 */ /* 0x000fe20000010054 */
[----:B------:R-:W-:Y:S01]  /*4cd0*/  F2FP.SATFINITE.E4M3.F32.PACK_AB_MERGE_C R154, R154, R155, RZ ;  /* 0x0000009b9a9a723e */ /* 0x000fe200048070ff */
[----:B------:R-:W-:Y:S01]  /*4ce0*/  FFMA.FTZ R79, R72, R83, -R79 ;  /* 0x00000053484f7223 */ /* 0x000fe2000001084f */
[-C--:B------:R-:W-:Y:S01]  /*4cf0*/  FFMA.FTZ R80, R13, R82.reuse, -R80 ;  /* 0x000000520d507223 */ /* 0x080fe20000010850 */
[----:B------:R-:W-:Y:S01]  /*4d00*/  FFMA.FTZ R85, R14, R82, R85 ;  /* 0x000000520e557223 */ /* 0x000fe20000010055 */
[----:B------:R-:W-:-:S02]  /*4d10*/  F2FP.SATFINITE.E4M3.F32.PACK_AB_MERGE_C R13, R12, R11, R75 ;  /* 0x0000000b0c0d723e */ /* 0x000fc4000480704b */
[----:B------:R-:W-:Y:S02]  /*4d20*/  F2FP.SATFINITE.E4M3.F32.PACK_AB_MERGE_C R12, R74, R73, R78 ;  /* 0x000000494a0c723e */ /* 0x000fe4000480704e */
[----:B------:R-:W-:Y:S02]  /*4d30*/  F2FP.SATFINITE.E4M3.F32.PACK_AB_MERGE_C R14, R85, R80, R81 ;  /* 0x00000050550e723e */ /* 0x000fe40004807051 */
[----:B------:R-:W-:-:S07]  /*4d40*/  F2FP.SATFINITE.E4M3.F32.PACK_AB_MERGE_C R15, R84, R79, R154 ;  /* 0x0000004f540f723e */ /* 0x000fce000480709a */
.L_x_6327:
[----:B------:R-:W-:Y:S05]  /*4d50*/  BSYNC B3 ;  /* 0x0000000000037941 */ /* 0x000fea0003800000 */
.L_x_6326:
[----:B------:R0:W-:Y:S02]  /*4d60*/  ST.E.128 desc[UR54][R76.64], R12 ;  /* 0x0000000c4c007985 */ /* 0x0001e4000c101d36 */
.L_x_6325:
[----:B------:R-:W-:Y:S05]  /*4d70*/  BSYNC B2 ;  /* 0x0000000000027941 */ /* 0x000fea0003800000 */
.L_x_6324:
        /* <DEDUP_REMOVED lines=12> */
[----:B------:R-:W-:Y:S02]  /*4e40*/  LOP3.LUT R11, R69, 0xff, RZ, 0xc0, !PT ;  /* 0x000000ff450b7812 */ /* 0x000fe400078ec0ff */
[--C-:B------:R-:W-:Y:S02]  /*4e50*/  SHF.R.U32.HI R76, RZ, 0x8, R69.reuse ;  /* 0x00000008ff4c7819 */ /* 0x100fe40000011645 */
[----:B------:R-:W-:Y:S02]  /*4e60*/  SHF.R.U32.HI R74, RZ, 0x10, R69 ;  /* 0x00000010ff4a7819 */ /* 0x000fe40000011645 */
[----:B------:R-:W-:Y:S02]  /*4e70*/  SHF.R.U32.HI R77, RZ, 0x18, R71 ;  /* 0x00000018ff4d7819 */ /* 0x000fe40000011647 */
[----:B------:R-:W-:-:S02]  /*4e80*/  LOP3.LUT R68, R71, 0xff, RZ, 0xc0, !PT ;  /* 0x000000ff47447812 */ /* 0x000fc400078ec0ff */
[----:B------:R-:W-:Y:S02]  /*4e90*/  SHF.R.U32.HI R69, RZ, 0x8, R71 ;  /* 0x00000008ff457819 */ /* 0x000fe40000011647 */
[----:B------:R-:W-:Y:S02]  /*4ea0*/  PRMT R11, R70, 0x654, R11 ;  /* 0x00000654460b7816 */ /* 0x000fe4000000000b */
[----:B------:R-:W-:Y:S01]  /*4eb0*/  PRMT R70, R77, 0x654, R68 ;  /* 0x000006544d467816 */ /* 0x000fe20000000044 */
[----:B------:R-:W-:Y:S01]  /*4ec0*/  IMAD.SHL.U32 R68, R76, 0x100, RZ ;  /* 0x000001004c447824 */ /* 0x000fe200078e00ff */
[----:B------:R-:W-:Y:S01]  /*4ed0*/  SHF.R.U32.HI R75, RZ, 0x10, R71 ;  /* 0x00000010ff4b7819 */ /* 0x000fe20000011647 */
[----:B------:R-:W-:Y:S02]  /*4ee0*/  IMAD.SHL.U32 R71, R69, 0x100, RZ ;  /* 0x0000010045477824 */ /* 0x000fe400078e00ff */
[----:B---3--:R-:W-:Y:S01]  /*4ef0*/  IMAD.MOV.U32 R69, RZ, RZ, R12 ;  /* 0x000000ffff457224 */ /* 0x008fe200078e000c */
[----:B------:R-:W-:Y:S01]  /*4f00*/  LOP3.LUT R12, R11, 0xff00, R68, 0xf8, !PT ;  /* 0x0000ff000b0c7812 */ /* 0x000fe200078ef844 */
[----:B------:R-:W-:Y:S01]  /*4f10*/  IMAD.U32 R75, R75, 0x10000, RZ ;  /* 0x000100004b4b7824 */ /* 0x000fe200078e00ff */
[----:B------:R-:W-:Y:S01]  /*4f20*/  LOP3.LUT R68, R70, 0xff00, R71, 0xf8, !PT ;  /* 0x0000ff0046447812 */ /* 0x000fe200078ef847 */
[----:B------:R-:W-:Y:S01]  /*4f30*/  IMAD.U32 R71, R74, 0x10000, RZ ;  /* 0x000100004a477824 */ /* 0x000fe200078e00ff */
[----:B------:R-:W-:-:S02]  /*4f40*/  F2FP.F16.E4M3.UNPACK_B R70, R152.H1 ;  /* 0x00000098ff46723e */ /* 0x000fc400030006ff */
        /* <DEDUP_REMOVED lines=19> */
[----:B------:R-:W-:Y:S01]  /*5080*/  FMUL.FTZ R79, R13, R76 ;  /* 0x0000004c0d4f7220 */ /* 0x000fe20000410000 */
[----:B------:R-:W-:-:S02]  /*5090*/  HADD2.F32 R76, -RZ, R152.H1_H1 ;  /* 0x30000098ff4c7230 */ /* 0x000fc40000004100 */
[----:B------:R-:W-:Y:S01]  /*50a0*/  FFMA.FTZ R80, R13, R71, -R78 ;  /* 0x000000470d507223 */ /* 0x000fe2000001084e */
[----:B------:R-:W-:Y:S01]  /*50b0*/  F2FP.F16.E4M3.UNPACK_B R13, R69.H1 ;  /* 0x00000045ff0d723e */ /* 0x000fe200030006ff */
[----:B------:R-:W-:Y:S01]  /*50c0*/  FFMA.FTZ R81, R70, R71, R79 ;  /* 0x0000004746517223 */ /* 0x000fe2000001004f */
[----:B------:R-:W-:Y:S01]  /*50d0*/  FFMA.FTZ R68, R68, R74, R75 ;  /* 0x0000004a44447223 */ /* 0x000fe2000001004b */
[----:B------:R-:W-:Y:S01]  /*50e0*/  F2FP.F16.E4M3.UNPACK_B R69, R69 ;  /* 0x00000045ff45723e */ /* 0x000fe200020006ff */
[----:B------:R-:W-:Y:S02]  /*50f0*/  HADD2.F32 R75, -RZ, R151.H1_H1 ;  /* 0x30000097ff4b7230 */ /* 0x000fe40000004100 */
[--C-:B------:R-:W-:Y:S01]  /*5100*/  HADD2.F32 R70, -RZ, R13.reuse.H0_H0 ;  /* 0x2000000dff467230 */ /* 0x100fe20000004100 */
[----:B------:R-:W-:Y:S01]  /*5110*/  F2FP.SATFINITE.E4M3.F32.PACK_AB_MERGE_C R85, R81, R80, RZ ;  /* 0x000000505155723e */ /* 0x000fe200048070ff */
[----:B------:R-:W-:Y:S02]  /*5120*/  HADD2.F32 R71, -RZ, R13.H1_H1 ;  /* 0x3000000dff477230 */ /* 0x000fe40000004100 */
[----:B------:R-:W-:-:S02]  /*5130*/  HADD2.F32 R13, -RZ, R69.H0_H0 ;  /* 0x20000045ff0d7230 */ /* 0x000fc40000004100 */
[CC--:B------:R-:W-:Y:S01]  /*5140*/  FMUL.FTZ R78, R70.reuse, R76.reuse ;  /* 0x0000004c464e7220 */ /* 0x0c0fe20000410000 */
[----:B------:R-:W-:Y:S02]  /*5150*/  HADD2.F32 R152, -RZ, R152.H0_H0 ;  /* 0x20000098ff987230 */ /* 0x000fe40000004100 */
[C---:B------:R-:W-:Y:S01]  /*5160*/  FMUL.FTZ R79, R71.reuse, R76 ;  /* 0x0000004c474f7220 */ /* 0x040fe20000410000 */
[----:B------:R-:W-:Y:S02]  /*5170*/  HADD2.F32 R69, -RZ, R69.H1_H1 ;  /* 0x30000045ff457230 */ /* 0x000fe40000004100 */
[-C--:B------:R-:W-:Y:S01]  /*5180*/  FFMA.FTZ R78, R71, R75.reuse, R78 ;  /* 0x0000004b474e7223 */ /* 0x080fe2000001004e */
[----:B------:R-:W-:Y:S02]  /*5190*/  HADD2.F32 R74, -RZ, R151.H0_H0 ;  /* 0x20000097ff4a7230 */ /* 0x000fe40000004100 */
[----:B------:R-:W-:Y:S01]  /*51a0*/  FFMA.FTZ R79, R70, R75, -R79 ;  /* 0x0000004b464f7223 */ /* 0x000fe2000001084f */
[----:B------:R-:W-:Y:S01]  /*51b0*/  F2FP.F16.E4M3.UNPACK_B R70, R15.H1 ;  /* 0x0000000fff46723e */ /* 0x000fe200030006ff */
[-C--:B------:R-:W-:Y:S01]  /*51c0*/  FMUL.FTZ R76, R69, R152.reuse ;  /* 0x00000098454c7220 */ /* 0x080fe20000410000 */
[----:B------:R-:W-:Y:S01]  /*51d0*/  FMUL.FTZ R152, R13, R152 ;  /* 0x000000980d987220 */ /* 0x000fe20000410000 */
[----:B------:R-:W-:-:S02]  /*51e0*/  F2FP.F16.E4M3.UNPACK_B R75, R12 ;  /* 0x0000000cff4b723e */ /* 0x000fc400020006ff */
[----:B------:R-:W-:Y:S01]  /*51f0*/  F2FP.SATFINITE.E4M3.F32.PACK_AB_MERGE_C R84, R78, R79, RZ ;  /* 0x0000004f4e54723e */ /* 0x000fe200048070ff */
[-C--:B------:R-:W-:Y:S01]  /*5200*/  FFMA.FTZ R13, R13, R74.reuse, -R76 ;  /* 0x0000004a0d0d7223 */ /* 0x080fe2000001084c */
[-C--:B------:R-:W-:Y:S01]  /*5210*/  F2FP.F16.E4M3.UNPACK_B R79, R77.reuse.H1 ;  /* 0x0000004dff4f723e */ /* 0x080fe200030006ff */
        /* <DEDUP_REMOVED lines=12> */
[----:B------:R-:W-:Y:S02]  /*52e0*/  HADD2.F32 R80, -RZ, R78.H1_H1 ;  /* 0x3000004eff507230 */ /* 0x000fe40000004100 */
[----:B------:R-:W-:Y:S01]  /*52f0*/  FFMA.FTZ R83, R71, R77, -R12 ;  /* 0x0000004d47537223 */ /* 0x000fe2000001080c */
[----:B------:R-:W-:Y:S01]  /*5300*/  HADD2.F32 R69, -RZ, R69.H0_H0 ;  /* 0x20000045ff457230 */ /* 0x000fe20000004100 */
[----:B------:R-:W-:Y:S01]  /*5310*/  F2FP.F16.E4M3.UNPACK_B R14, R14 ;  /* 0x0000000eff0e723e */ /* 0x000fe200020006ff */
[----:B------:R-:W-:Y:S02]  /*5320*/  HADD2.F32 R12, -RZ, R75.H1_H1 ;  /* 0x3000004bff0c7230 */ /* 0x000fe40000004100 */
[----:B------:R-:W-:Y:S01]  /*5330*/  FMUL.FTZ R82, R70, R80 ;  /* 0x0000005046527220 */ /* 0x000fe20000410000 */
[----:B------:R-:W-:-:S02]  /*5340*/  HADD2.F32 R76, -RZ, R76.H0_H0 ;  /* 0x2000004cff4c7230 */ /* 0x000fc40000004100 */
[C---:B------:R-:W-:Y:S01]  /*5350*/  FMUL.FTZ R71, R69.reuse, R80 ;  /* 0x0000005045477220 */ /* 0x040fe20000410000 */
[----:B------:R-:W-:Y:S01]  /*5360*/  FFMA.FTZ R80, R74, R77, R81 ;  /* 0x0000004d4a507223 */ /* 0x000fe20000010051 */
[-C--:B------:R-:W-:Y:S01]  /*5370*/  FFMA.FTZ R82, R69, R12.reuse, -R82 ;  /* 0x0000000c45527223 */ /* 0x080fe20000010852 */
[--C-:B------:R-:W-:Y:S02]  /*5380*/  HADD2.F32 R69, -RZ, R15.reuse.H0_H0 ;  /* 0x2000000fff457230 */ /* 0x100fe40000004100 */
[----:B------:R-:W-:Y:S01]  /*5390*/  FFMA.FTZ R81, R70, R12, R71 ;  /* 0x0000000c46517223 */ /* 0x000fe20000010047 */
[--C-:B------:R-:W-:Y:S01]  /*53a0*/  HADD2.F32 R12, -RZ, R14.reuse.H0_H0 ;  /* 0x2000000eff0c7230 */ /* 0x100fe20000004100 */
[----:B------:R-:W-:Y:S01]  /*53b0*/  F2FP.SATFINITE.E4M3.F32.PACK_AB_MERGE_C R80, R80, R83, RZ ;  /* 0x000000535050723e */ /* 0x000fe200048070ff */
[----:B------:R-:W-:Y:S01]  /*53c0*/  HADD2.F32 R15, -RZ, R15.H1_H1 ;  /* 0x3000000fff0f7230 */ /* 0x000fe20000004100 */
[----:B------:R-:W-:Y:S01]  /*53d0*/  F2FP.SATFINITE.E4M3.F32.PACK_AB_MERGE_C R11, R68, R11, R85 ;  /* 0x0000000b440b723e */ /* 0x000fe20004807055 */
[----:B------:R-:W-:Y:S01]  /*53e0*/  HADD2.F32 R70, -RZ, R79.H0_H0 ;  /* 0x2000004fff467230 */ /* 0x000fe20000004100 */
[----:B------:R-:W-:Y:S01]  /*53f0*/  F2FP.SATFINITE.E4M3.F32.PACK_AB_MERGE_C R81, R81, R82, RZ ;  /* 0x000000525151723e */ /* 0x000fe200048070ff */
[----:B------:R-:W-:-:S02]  /*5400*/  HADD2.F32 R14, -RZ, R14.H1_H1 ;  /* 0x3000000eff0e7230 */ /* 0x000fc40000004100 */
[----:B------:R-:W-:Y:S02]  /*5410*/  HADD2.F32 R71, -RZ, R78.H0_H0 ;  /* 0x2000004eff477230 */ /* 0x000fe40000004100 */
[-C--:B------:R-:W-:Y:S01]  /*5420*/  FMUL.FTZ R74, R15, R70.reuse ;  /* 0x000000460f4a7220 */ /* 0x080fe20000410000 */
[----:B------:R-:W-:Y:S02]  /*5430*/  HADD2.F32 R75, -RZ, R75.H0_H0 ;  /* 0x2000004bff4b7230 */ /* 0x000fe40000004100 */
[C---:B------:R-:W-:Y:S01]  /*5440*/  FMUL.FTZ R70, R69.reuse, R70 ;  /* 0x0000004645467220 */ /* 0x040fe20000410000 */
        /* <DEDUP_REMOVED lines=10> */
.L_x_6331:
[----:B------:R-:W-:Y:S05]  /*54f0*/  BSYNC B3 ;  /* 0x0000000000037941 */ /* 0x000fea0003800000 */
.L_x_6330:
[----:B---3--:R0:W-:Y:S02]  /*5500*/  ST.E.128 desc[UR54][R72.64], R12 ;  /* 0x0000000c48007985 */ /* 0x0081e4000c101d36 */
.L_x_6329:
[----:B------:R-:W-:Y:S05]  /*5510*/  BSYNC B2 ;  /* 0x0000000000027941 */ /* 0x000fea0003800000 */
.L_x_6328:
        /* <DEDUP_REMOVED lines=22> */
[----:B------:R-:W-:Y:S01]  /*5680*/  PRMT R70, R65, 0x654, R64 ;  /* 0x0000065441467816 */ /* 0x000fe20000000040 */
[----:B---3--:R-:W-:Y:S01]  /*5690*/  IMAD.MOV.U32 R64, RZ, RZ, R12 ;  /* 0x000000ffff407224 */ /* 0x008fe200078e000c */
[----:B------:R-:W-:Y:S01]  /*56a0*/  LOP3.LUT R65, R66, 0xff00, R11, 0xf8, !PT ;  /* 0x0000ff0042417812 */ /* 0x000fe200078ef80b */
[----:B------:R-:W-:Y:S01]  /*56b0*/  IMAD.U32 R12, R74, 0x10000, RZ ;  /* 0x000100004a0c7824 */ /* 0x000fe200078e00ff */
        /* <DEDUP_REMOVED lines=92> */
.L_x_6335:
[----:B------:R-:W-:Y:S05]  /*5c80*/  BSYNC B3 ;  /* 0x0000000000037941 */ /* 0x000fea0003800000 */
.L_x_6334:
[----:B---3--:R0:W-:Y:S02]  /*5c90*/  ST.E.128 desc[UR54][R68.64], R12 ;  /* 0x0000000c44007985 */ /* 0x0081e4000c101d36 */
.L_x_6333:
[----:B------:R-:W-:Y:S05]  /*5ca0*/  BSYNC B2 ;  /* 0x0000000000027941 */ /* 0x000fea0003800000 */
.L_x_6332:
        /* <DEDUP_REMOVED lines=19> */
[----:B------:R-:W-:Y:S02]  /*5de0*/  PRMT R11, R70, 0x654, R11 ;  /* 0x00000654460b7816 */ /* 0x000fe4000000000b */
[----:B------:R-:W-:Y:S01]  /*5df0*/  PRMT R61, R61, 0x654, R60 ;  /* 0x000006543d3d7816 */ /* 0x000fe2000000003c */
[----:B---3--:R-:W-:Y:S01]  /*5e00*/  IMAD.MOV.U32 R60, RZ, RZ, R12 ;  /* 0x000000ffff3c7224 */ /* 0x008fe200078e000c */
[----:B------:R-:W-:Y:S02]  /*5e10*/  SHF.R.U32.HI R67, RZ, 0x10, R63 ;  /* 0x00000010ff437819 */ /* 0x000fe4000001163f */
[----:B------:R-:W-:Y:S01]  /*5e20*/  LOP3.LUT R12, R61, 0xff00, R66, 0xf8, !PT ;  /* 0x0000ff003d0c7812 */ /* 0x000fe200078ef842 */
[----:B------:R-:W-:Y:S01]  /*5e30*/  IMAD.U32 R61, R68, 0x10000, RZ ;  /* 0x00010000443d7824 */ /* 0x000fe200078e00ff */
[----:B------:R-:W-:Y:S02]  /*5e40*/  LOP3.LUT R62, R11, 0xff00, R62, 0xf8, !PT ;  /* 0x0000ff000b3e7812 */ /* 0x000fe400078ef83e */
[----:B------:R-:W-:-:S02]  /*5e50*/  SHF.L.U32 R67, R67, 0x10, RZ ;  /* 0x0000001043437819 */ /* 0x000fc400000006ff */
[----:B------:R-:W-:Y:S02]  /*5e60*/  F2FP.F16.E4M3.UNPACK_B R63, R149.H1 ;  /* 0x00000095ff3f723e */ /* 0x000fe400030006ff */
        /* <DEDUP_REMOVED lines=89> */
.L_x_6337:
[----:B------:R-:W-:Y:S05]  /*6400*/  BSYNC B2 ;  /* 0x0000000000027941 */ /* 0x000fea0003800000 */
.L_x_6336:
[----:B---3--:R0:W-:Y:S02]  /*6410*/  ST.E.128 desc[UR54][R64.64], R12 ;  /* 0x0000000c40007985 */ /* 0x0081e4000c101d36 */
.L_x_6315:
[----:B------:R-:W-:Y:S05]  /*6420*/  BSYNC B1 ;  /* 0x0000000000017941 */ /* 0x000fea0003800000 */
.L_x_6314:
[----:B------:R-:W-:-:S03]  /*6430*/  UMOV UR4, 0xffffffff ;  /* 0xffffffff00047882 */ /* 0x000fc60000000000 */
[----:B------:R-:W-:Y:S05]  /*6440*/  BRA.DIV UR4, `(.L_x_6338) ;  /* 0x000002c204b47947 */ /* 0x000fea000b800000 */
[----:B--2---:R-:W2:Y:S04]  /*6450*/  SHFL.IDX PT, R119, R119, 0x1, 0x1e1f ;  /* 0x003e1f0077777f89 */ /* 0x004ea800000e0000 */
[----:B------:R0:W0:Y:S02]  /*6460*/  SHFL.IDX PT, R63, R120, 0x1, 0x1e1f ;  /* 0x003e1f00783f7f89 */ /* 0x00002400000e0000 */
.L_x_6659:
        /* <DEDUP_REMOVED lines=21> */
[----:B0-----:R-:W-:Y:S01]  /*65c0*/  IMAD.MOV.U32 R56, RZ, RZ, R12 ;  /* 0x000000ffff387224 */ /* 0x001fe200078e000c */
[----:B------:R-:W-:Y:S02]  /*65d0*/  SHF.R.U32.HI R65, RZ, 0x10, R59 ;  /* 0x00000010ff417819 */ /* 0x000fe4000001163b */
[----:B------:R-:W-:Y:S01]  /*65e0*/  LOP3.LUT R12, R57, 0xff00, R62, 0xf8, !PT ;  /* 0x0000ff00390c7812 */ /* 0x000fe200078ef83e */
[----:B------:R-:W-:Y:S01]  /*65f0*/  IMAD.U32 R57, R64, 0x10000, RZ ;  /* 0x0001000040397824 */ /* 0x000fe200078e00ff */
[----:B------:R-:W-:Y:S02]  /*6600*/  LOP3.LUT R58, R11, 0xff00, R58, 0xf8, !PT ;  /* 0x0000ff000b3a7812 */ /* 0x000fe400078ef83a */
[----:B------:R-:W-:-:S02]  /*6610*/  SHF.L.U32 R65, R65, 0x10, RZ ;  /* 0x0000001041417819 */ /* 0x000fc400000006ff */
[-C--:B------:R-:W-:Y:S02]  /*6620*/  F2FP.F16.E4M3.UNPACK_B R11, R13.reuse ;  /* 0x0000000dff0b723e */ /* 0x080fe400020006ff */
[-C--:B------:R-:W-:Y:S02]  /*6630*/  F2FP.F16.E4M3.UNPACK_B R59, R142.reuse.H1 ;  /* 0x0000008eff3b723e */ /* 0x080fe400030006ff */
[----:B------:R-:W-:Y:S02]  /*6640*/  F2FP.F16.E4M3.UNPACK_B R13, R13.H1 ;  /* 0x0000000dff0d723e */ /* 0x000fe400030006ff */
[----:B------:R-:W-:Y:S01]  /*6650*/  LOP3.LUT R62, R58, 0xff0000, R57, 0xf8, !PT ;  /* 0x00ff00003a3e7812 */ /* 0x000fe200078ef839 */
[----:B------:R-:W-:Y:S01]  /*6660*/  HADD2.F32 R64, -RZ, R59.H0_H0 ;  /* 0x2000003bff407230 */ /* 0x000fe20000004100 */
[----:B------:R-:W-:Y:S01]  /*6670*/  LOP3.LUT R65, R12, 0xff0000, R65, 0xf8, !PT ;  /* 0x00ff00000c417812 */ /* 0x000fe200078ef841 */
[--C-:B------:R-:W-:Y:S01]  /*6680*/  HADD2.F32 R12, -RZ, R11.reuse.H1_H1 ;  /* 0x3000000bff0c7230 */ /* 0x100fe20000004100 */
        /* <DEDUP_REMOVED lines=12> */
[-C--:B------:R-:W-:Y:S01]  /*6750*/  FFMA.FTZ R11, R11, R59.reuse, -R68 ;  /* 0x0000003b0b0b7223 */ /* 0x080fe20000010844 */
[----:B------:R-:W-:Y:S01]  /*6760*/  FFMA.FTZ R12, R12, R59, R67 ;  /* 0x0000003b0c0c7223 */ /* 0x000fe20000010043 */
[----:B------:R-:W-:Y:S01]  /*6770*/  FMUL.FTZ R66, R13, R66 ;  /* 0x000000420d427220 */ /* 0x000fe20000410000 */
[----:B------:R-:W-:-:S02]  /*6780*/  HADD2.F32 R59, -RZ, R147.H1_H1 ;  /* 0x30000093ff3b7230 */ /* 0x000fc40000004100 */
[----:B------:R-:W-:Y:S01]  /*6790*/  FFMA.FTZ R68, R13, R58, -R64 ;  /* 0x0000003a0d447223 */ /* 0x000fe20000010840 */
[----:B------:R-:W-:Y:S01]  /*67a0*/  F2FP.F16.E4M3.UNPACK_B R13, R56.H1 ;  /* 0x00000038ff0d723e */ /* 0x000fe200030006ff */
[----:B------:R-:W-:Y:S01]  /*67b0*/  FFMA.FTZ R71, R57, R58, R66 ;  /* 0x0000003a39477223 */ /* 0x000fe20000010042 */
[--C-:B------:R-:W-:Y:S01]  /*67c0*/  HADD2.F32 R64, -RZ, R142.reuse.H1_H1 ;  /* 0x3000008eff407230 */ /* 0x100fe20000004100 */
[----:B------:R-:W-:Y:S01]  /*67d0*/  F2FP.F16.E4M3.UNPACK_B R56, R56 ;  /* 0x00000038ff38723e */ /* 0x000fe200020006ff */
[----:B------:R-:W-:Y:S02]  /*67e0*/  HADD2.F32 R142, -RZ, R142.H0_H0 ;  /* 0x2000008eff8e7230 */ /* 0x000fe40000004100 */
[--C-:B------:R-:W-:Y:S01]  /*67f0*/  HADD2.F32 R58, -RZ, R13.reuse.H1_H1 ;  /* 0x3000000dff3a7230 */ /* 0x100fe20000004100 */
[----:B------:R-:W-:Y:S01]  /*6800*/  F2FP.SATFINITE.E4M3.F32.PACK_AB_MERGE_C R74, R71, R68, RZ ;  /* 0x00000044474a723e */ /* 0x000fe200048070ff */
[----:B------:R-:W-:Y:S02]  /*6810*/  HADD2.F32 R57, -RZ, R13.H0_H0 ;  /* 0x2000000dff397230 */ /* 0x000fe40000004100 */
[----:B------:R-:W-:-:S02]  /*6820*/  HADD2.F32 R13, -RZ, R56.H0_H0 ;  /* 0x20000038ff0d7230 */ /* 0x000fc40000004100 */
[CC--:B------:R-:W-:Y:S01]  /*6830*/  FMUL.FTZ R66, R58.reuse, R64.reuse ;  /* 0x000000403a427220 */ /* 0x0c0fe20000410000 */
[----:B------:R-:W-:Y:S02]  /*6840*/  HADD2.F32 R56, -RZ, R56.H1_H1 ;  /* 0x30000038ff387230 */ /* 0x000fe40000004100 */
[C---:B------:R-:W-:Y:S01]  /*6850*/  FMUL.FTZ R69, R57.reuse, R64 ;  /* 0x0000004039457220 */ /* 0x040fe20000410000 */
[----:B------:R-:W-:Y:S02]  /*6860*/  HADD2.F32 R147, -RZ, R147.H0_H0 ;  /* 0x20000093ff937230 */ /* 0x000fe40000004100 */
[-C--:B------:R-:W-:Y:S01]  /*6870*/  FFMA.FTZ R66, R57, R59.reuse, -R66 ;  /* 0x0000003b39427223 */ /* 0x080fe20000010842 */
[CC--:B------:R-:W-:Y:S01]  /*6880*/  FMUL.FTZ R67, R13.reuse, R142.reuse ;  /* 0x0000008e0d437220 */ /* 0x0c0fe20000410000 */
[----:B------:R-:W-:Y:S01]  /*6890*/  FFMA.FTZ R59, R58, R59, R69 ;  /* 0x0000003b3a3b7223 */ /* 0x000fe20000010045 */
[C---:B------:R-:W-:Y:S02]  /*68a0*/  FMUL.FTZ R64, R56.reuse, R142 ;  /* 0x0000008e38407220 */ /* 0x040fe40000410000 */
[----:B------:R-:W-:Y:S01]  /*68b0*/  FFMA.FTZ R70, R56, R147, R67 ;  /* 0x0000009338467223 */ /* 0x000fe20000010043 */
[----:B------:R-:W-:Y:S01]  /*68c0*/  F2FP.F16.E4M3.UNPACK_B R56, R15.H1 ;  /* 0x0000000fff38723e */ /* 0x000fe200030006ff */
[----:B------:R-:W-:Y:S01]  /*68d0*/  FFMA.FTZ R69, R13, R147, -R64 ;  /* 0x000000930d457223 */ /* 0x000fe20000010840 */
        /* <DEDUP_REMOVED lines=46> */
.L_x_6343:
[----:B------:R-:W-:Y:S05]  /*6bc0*/  BSYNC B2 ;  /* 0x0000000000027941 */ /* 0x000fea0003800000 */
.L_x_6342:
[----:B0-----:R0:W-:Y:S02]  /*6bd0*/  ST.E.128 desc[UR54][R60.64], R12 ;  /* 0x0000000c3c007985 */ /* 0x0011e4000c101d36 */
.L_x_6341:
[----:B------:R-:W-:Y:S05]  /*6be0*/  BSYNC B1 ;  /* 0x0000000000017941 */ /* 0x000fea0003800000 */
.L_x_6340:
        /* <DEDUP_REMOVED lines=22> */
[----:B------:R-:W-:-:S03]  /*6d50*/  IMAD.SHL.U32 R11, R59, 0x100, RZ ;  /* 0x000001003b0b7824 */ /* 0x000fc600078e00ff */
[----:B------:R-:W-:Y:S01]  /*6d60*/  LOP3.LUT R59, R55, 0xff00, R54, 0xf8, !PT ;  /* 0x0000ff00373b7812 */ /* 0x000fe200078ef836 */
[----:B------:R-:W-:Y:S01]  /*6d70*/  IMAD.U32 R54, R60, 0x10000, RZ ;  /* 0x000100003c367824 */ /* 0x000fe200078e00ff */
[----:B------:R-:W-:Y:S01]  /*6d80*/  LOP3.LUT R53, R52, 0xff00, R11, 0xf8, !PT ;  /* 0x0000ff0034357812 */ /* 0x000fe200078ef80b */
[----:B------:R-:W-:Y:S01]  /*6d90*/  IMAD.U32 R52, R61, 0x10000, RZ ;  /* 0x000100003d347824 */ /* 0x000fe200078e00ff */
        /* <DEDUP_REMOVED lines=39> */
[-C--:B------:R-:W-:Y:S01]  /*7010*/  F2FP.F16.E4M3.UNPACK_B R54, R58.reuse.H1 ;  /* 0x0000003aff36723e */ /* 0x080fe200030006ff */
[-C--:B------:R-:W-:Y:S01]  /*7020*/  FMUL.FTZ R60, R12, R139.reuse ;  /* 0x0000008b0c3c7220 */ /* 0x080fe20000410000 */
[C---:B------:R-:W-:Y:S01]  /*7030*/  FMUL.FTZ R139, R13.reuse, R139 ;  /* 0x0000008b0d8b7220 */ /* 0x040fe20000410000 */
[----:B------:R-:W-:Y:S02]  /*7040*/  F2FP.F16.E4M3.UNPACK_B R58, R58 ;  /* 0x0000003aff3a723e */ /* 0x000fe400020006ff */
[-C--:B------:R-:W-:Y:S01]  /*7050*/  FFMA.FTZ R64, R13, R138.reuse, -R60 ;  /* 0x0000008a0d407223 */ /* 0x080fe2000001083c */
[----:B------:R-:W-:Y:S01]  /*7060*/  F2FP.SATFINITE.E4M3.F32.PACK_AB_MERGE_C R69, R62, R59, RZ ;  /* 0x0000003b3e45723e */ /* 0x000fe200048070ff */
[----:B------:R-:W-:Y:S01]  /*7070*/  FFMA.FTZ R139, R12, R138, R139 ;  /* 0x0000008a0c8b7223 */ /* 0x000fe2000001008b */
[----:B------:R-:W-:Y:S01]  /*7080*/  F2FP.F16.E4M3.UNPACK_B R13, R15.H1 ;  /* 0x0000000fff0d723e */ /* 0x000fe200030006ff */
[--C-:B------:R-:W-:Y:S01]  /*7090*/  HADD2.F32 R55, -RZ, R54.reuse.H1_H1 ;  /* 0x30000036ff377230 */ /* 0x100fe20000004100 */
[-C--:B------:R-:W-:Y:S01]  /*70a0*/  F2FP.F16.E4M3.UNPACK_B R59, R61.reuse.H1 ;  /* 0x0000003dff3b723e */ /* 0x080fe200030006ff */
[----:B------:R-:W-:Y:S01]  /*70b0*/  HADD2.F32 R54, -RZ, R54.H0_H0 ;  /* 0x20000036ff367230 */ /* 0x000fe20000004100 */
[-C--:B------:R-:W-:Y:S01]  /*70c0*/  F2FP.F16.E4M3.UNPACK_B R12, R14.reuse.H1 ;  /* 0x0000000eff0c723e */ /* 0x080fe200030006ff */
        /* <DEDUP_REMOVED lines=22> */
[----:B------:R-:W-:Y:S02]  /*7230*/  HADD2.F32 R15, -RZ, R15.H1_H1 ;  /* 0x3000000fff0f7230 */ /* 0x000fe40000004100 */
[----:B------:R-:W-:Y:S01]  /*7240*/  HADD2.F32 R52, -RZ, R59.H0_H0 ;  /* 0x2000003bff347230 */ /* 0x000fe20000004100 */
[----:B------:R-:W-:Y:S01]  /*7250*/  F2FP.SATFINITE.E4M3.F32.PACK_AB_MERGE_C R60, R60, R65, RZ ;  /* 0x000000413c3c723e */ /* 0x000fe200048070ff */
[----:B------:R-:W-:-:S02]  /*7260*/  HADD2.F32 R14, -RZ, R14.H1_H1 ;  /* 0x3000000eff0e7230 */ /* 0x000fc40000004100 */
[----:B------:R-:W-:Y:S02]  /*7270*/  HADD2.F32 R53, -RZ, R58.H0_H0 ;  /* 0x2000003aff357230 */ /* 0x000fe40000004100 */
[-C--:B------:R-:W-:Y:S01]  /*7280*/  FMUL.FTZ R58, R15, R52.reuse ;  /* 0x000000340f3a7220 */ /* 0x080fe20000410000 */
        /* <DEDUP_REMOVED lines=11> */
.L_x_6347:
[----:B------:R-:W-:Y:S05]  /*7340*/  BSYNC B2 ;  /* 0x0000000000027941 */ /* 0x000fea0003800000 */
.L_x_6346:
[----:B------:R0:W-:Y:S02]  /*7350*/  ST.E.128 desc[UR54][R56.64], R12 ;  /* 0x0000000c38007985 */ /* 0x0001e4000c101d36 */
.L_x_6345:
[----:B------:R-:W-:Y:S05]  /*7360*/  BSYNC B1 ;  /* 0x0000000000017941 */ /* 0x000fea0003800000 */
.L_x_6344:
[----:B------:R-:W-:Y:S01]  /*7370*/  ISETP.NE.AND P3, PT, R30, RZ, PT ;  /* 0x000000ff1e00720c */ /* 0x000fe20003f65270 */
[----:B------:R-:W-:-:S12]  /*7380*/  BSSY B1, `(.L_x_6348) ;  /* 0x0000079000017945 */ /* 0x000fd80003800000 */
[----:B------:R-:W-:Y:S05]  /*7390*/  @!P3 BRA `(.L_x_6349) ;  /* 0x0000000400dcb947 */ /* 0x000fea0003800000 */
[----:B------:R-:W5:Y:S01]  /*73a0*/  LDL R11, [R1+0x20] ;  /* 0x00002000010b7983 */ /* 0x000f620000100800 */
[----:B0-----:R-:W-:Y:S01]  /*73b0*/  SHF.L.U32 R12, R229, 0x4, RZ ;  /* 0x00000004e50c7819 */ /* 0x001fe200000006ff */
[----:B------:R-:W-:Y:S03]  /*73c0*/  BSSY B2, `(.L_x_6350) ;  /* 0x0000073000027945 */ /* 0x000fe60003800000 */
[----:B------:R-:W-:-:S04]  /*73d0*/  IADD3 R52, P3, R12, R63, RZ ;  /* 0x0000003f0c347210 */ /* 0x000fc80007f7e0ff */
[----:B--2---:R-:W-:Y:S02]  /*73e0*/  LEA.HI.X.SX32 R53, R12, R119, 0x1, P3 ;  /* 0x000000770c357211 */ /* 0x004fe400018f0eff */
[----:B------:R0:W2:Y:S01]  /*73f0*/  LDS.128 R12, [R88+0x28a00] ;  /* 0x028a0000580c7984 */ /* 0x0000a20000000c00 */
[----:B-----5:R-:W-:-:S13]  /*7400*/  ISETP.GE.AND P3, PT, R11, R115, PT ;  /* 0x000000730b00720c */ /* 0x020fda0003f66270 */
[----:B0-2---:R-:W-:Y:S05]  /*7410*/  @P3 BRA `(.L_x_6351) ;  /* 0x0000000400b43947 */ /* 0x005fea0003800000 */
[----:B------:R-:W-:Y:S01]  /*7420*/  SHF.R.U32.HI R54, RZ, 0x8, R51 ;  /* 0x00000008ff367819 */ /* 0x000fe20000011633 */
[----:B------:R-:W-:Y:S01]  /*7430*/  IMAD.MOV.U32 R48, RZ, RZ, R14 ;  /* 0x000000ffff307224 */ /* 0x000fe200078e000e */
[----:B------:R-:W-:Y:S02]  /*7440*/  SHF.R.U32.HI R58, RZ, 0x8, R49 ;  /* 0x00000008ff3a7819 */ /* 0x000fe40000011631 */
[----:B------:R-:W-:Y:S02]  /*7450*/  SHF.R.U32.HI R57, RZ, 0x18, R51 ;  /* 0x00000018ff397819 */ /* 0x000fe40000011633 */
[----:B------:R-:W-:Y:S01]  /*7460*/  LOP3.LUT R50, R51, 0xff, RZ, 0xc0, !PT ;  /* 0x000000ff33327812 */ /* 0x000fe200078ec0ff */
[----:B------:R-:W-:Y:S01]  /*7470*/  IMAD.SHL.U32 R14, R58, 0x100, RZ ;  /* 0x000001003a0e7824 */ /* 0x000fe200078e00ff */
[----:B------:R-:W-:Y:S02]  /*7480*/  SHF.R.U32.HI R60, RZ, 0x18, R49 ;  /* 0x00000018ff3c7819 */ /* 0x000fe40000011631 */
[----:B------:R-:W-:-:S02]  /*7490*/  LOP3.LUT R11, R49, 0xff, RZ, 0xc0, !PT ;  /* 0x000000ff310b7812 */ /* 0x000fc400078ec0ff */
[----:B------:R-:W-:Y:S01]  /*74a0*/  SHF.R.U32.HI R56, RZ, 0x10, R49 ;  /* 0x00000010ff387819 */ /* 0x000fe20000011631 */
[----:B------:R-:W-:Y:S01]  /*74b0*/  IMAD.MOV.U32 R49, RZ, RZ, R15 ;  /* 0x000000ffff317224 */ /* 0x000fe200078e000f */
        /* <DEDUP_REMOVED lines=99> */
.L_x_6351:
[----:B------:R-:W-:Y:S05]  /*7af0*/  BSYNC B2 ;  /* 0x0000000000027941 */ /* 0x000fea0003800000 */
.L_x_6350:
[----:B------:R0:W-:Y:S02]  /*7b00*/  ST.E.128 desc[UR54][R52.64], R12 ;  /* 0x0000000c34007985 */ /* 0x0001e4000c101d36 */
.L_x_6349:
[----:B------:R-:W-:Y:S05]  /*7b10*/  BSYNC B1 ;  /* 0x0000000000017941 */ /* 0x000fea0003800000 */
.L_x_6348:
        /* <DEDUP_REMOVED lines=13> */
[----:B------:R-:W-:Y:S02]  /*7bf0*/  SHF.R.U32.HI R50, RZ, 0x8, R47 ;  /* 0x00000008ff327819 */ /* 0x000fe4000001162f */
[----:B------:R-:W-:Y:S02]  /*7c00*/  LOP3.LUT R46, R47, 0xff, RZ, 0xc0, !PT ;  /* 0x000000ff2f2e7812 */ /* 0x000fe400078ec0ff */
[--C-:B------:R-:W-:Y:S02]  /*7c10*/  SHF.R.U32.HI R51, RZ, 0x8, R45.reuse ;  /* 0x00000008ff337819 */ /* 0x100fe4000001162d */
[----:B------:R-:W-:Y:S02]  /*7c20*/  LOP3.LUT R11, R45, 0xff, RZ, 0xc0, !PT ;  /* 0x000000ff2d0b7812 */ /* 0x000fe400078ec0ff */
[----:B------:R-:W-:-:S02]  /*7c30*/  SHF.R.U32.HI R54, RZ, 0x18, R45 ;  /* 0x00000018ff367819 */ /* 0x000fc4000001162d */
[----:B------:R-:W-:Y:S02]  /*7c40*/  SHF.R.U32.HI R47, RZ, 0x18, R47 ;  /* 0x00000018ff2f7819 */ /* 0x000fe4000001162f */
[----:B------:R-:W-:Y:S01]  /*7c50*/  PRMT R14, R54, 0x654, R11 ;  /* 0x00000654360e7816 */ /* 0x000fe2000000000b */
[----:B------:R-:W-:Y:S01]  /*7c60*/  IMAD.SHL.U32 R11, R51, 0x100, RZ ;  /* 0x00000100330b7824 */ /* 0x000fe200078e00ff */
[----:B------:R-:W-:Y:S02]  /*7c70*/  PRMT R47, R47, 0x654, R46 ;  /* 0x000006542f2f7816 */ /* 0x000fe4000000002e */
[----:B------:R-:W-:Y:S02]  /*7c80*/  SHF.L.U32 R46, R50, 0x8, RZ ;  /* 0x00000008322e7819 */ /* 0x000fe400000006ff */
        /* <DEDUP_REMOVED lines=97> */
.L_x_6355:
[----:B------:R-:W-:Y:S05]  /*82a0*/  BSYNC B2 ;  /* 0x0000000000027941 */ /* 0x000fea0003800000 */
.L_x_6354:
[----:B--2---:R0:W-:Y:S02]  /*82b0*/  ST.E.128 desc[UR54][R48.64], R12 ;  /* 0x0000000c30007985 */ /* 0x0041e4000c101d36 */
.L_x_6353:
[----:B------:R-:W-:Y:S05]  /*82c0*/  BSYNC B1 ;  /* 0x0000000000017941 */ /* 0x000fea0003800000 */
.L_x_6352:
        /* <DEDUP_REMOVED lines=19> */
[----:B------:R-:W-:Y:S01]  /*8400*/  SHF.R.U32.HI R47, RZ, 0x10, R43 ;  /* 0x00000010ff2f7819 */ /* 0x000fe2000001162b */
[----:B------:R-:W-:Y:S01]  /*8410*/  IMAD.SHL.U32 R15, R46, 0x100, RZ ;  /* 0x000001002e0f7824 */ /* 0x000fe200078e00ff */
[----:B------:R-:W-:Y:S01]  /*8420*/  MOV R40, R14 ;  /* 0x0000000e00287202 */ /* 0x000fe20000000f00 */
[----:B------:R-:W-:Y:S01]  /*8430*/  IMAD.SHL.U32 R14, R50, 0x100, RZ ;  /* 0x00000100320e7824 */ /* 0x000fe200078e00ff */
[----:B------:R-:W-:Y:S01]  /*8440*/  PRMT R42, R49, 0x654, R42 ;  /* 0x00000654312a7816 */ /* 0x000fe2000000002a */
        /* <DEDUP_REMOVED lines=96> */
.L_x_6359:
[----:B------:R-:W-:Y:S05]  /*8a50*/  BSYNC B2 ;  /* 0x0000000000027941 */ /* 0x000fea0003800000 */
.L_x_6358:
[----:B--2---:R0:W-:Y:S02]  /*8a60*/  ST.E.128 desc[UR54][R44.64], R12 ;  /* 0x0000000c2c007985 */ /* 0x0041e4000c101d36 */
.L_x_6357:
[----:B------:R-:W-:Y:S05]  /*8a70*/  BSYNC B1 ;  /* 0x0000000000017941 */ /* 0x000fea0003800000 */
.L_x_6356:
[----:B------:R-:W-:-:S13]  /*8a80*/  ISETP.NE.AND P3, PT, R33, RZ, PT ;  /* 0x000000ff2100720c */ /* 0x000fda0003f65270 */
[----:B------:R-:W-:Y:S05]  /*8a90*/  @!P3 BRA `(.L_x_6339) ;  /* 0x0000007400e4b947 */ /* 0x000fea0003800000 */
[----:B0-----:R-:W2:Y:S04]  /*8aa0*/  LDL R12, [R1+0x4] ;  /* 0x00000400010c7983 */ /* 0x001ea80000100800 */
[----:B------:R-:W5:Y:S01]  /*8ab0*/  LDL R11, [R1+0x28] ;  /* 0x00002800010b7983 */ /* 0x000f620000100800 */
[----:B------:R-:W-:Y:S01]  /*8ac0*/  IADD3 R40, P3, R222, R63, RZ ;  /* 0x0000003fde287210 */ /* 0x000fe20007f7e0ff */
[----:B------:R-:W-:Y:S03]  /*8ad0*/  BSSY B1, `(.L_x_6360) ;  /* 0x0000070000017945 */ /* 0x000fe60003800000 */
[----:B--2---:R-:W-:Y:S02]  /*8ae0*/  IADD3.X R41, R119, R12, RZ, P3, !PT ;  /* 0x0000000c77297210 */ /* 0x004fe40001ffe4ff */
        /* <DEDUP_REMOVED lines=110> */
.L_x_6361:
[----:B------:R-:W-:Y:S05]  /*91d0*/  BSYNC B1 ;  /* 0x0000000000017941 */ /* 0x000fea0003800000 */
.L_x_6360:
[----:B--2---:R0:W-:Y:S01]  /*91e0*/  ST.E.128 desc[UR54][R40.64], R12 ;  /* 0x0000000c28007985 */ /* 0x0041e2000c101d36 */
[----:B------:R-:W-:Y:S05]  /*91f0*/  BRA `(.L_x_6339) ;  /* 0x00000070000c7947 */ /* 0x000fea0003800000 */
.L_x_6305:
        /* <DEDUP_REMOVED lines=59> */
.L_x_6363:
[----:B------:R-:W-:Y:S05]  /*95b0*/  BSYNC B1 ;  /* 0x0000000000017941 */ /* 0x000fea0003800000 */
.L_x_6362:
[----:B0-----:R-:W0:Y:S01]  /*95c0*/  S2R R84, SR_TID.X ;  /* 0x0000000000547919 */ /* 0x001e220000002100 */
[----:B------:R-:W-:Y:S01]  /*95d0*/  BSSY B1, `(.L_x_6364) ;  /* 0x0000029000017945 */ /* 0x000fe20003800000 */
[----:B-----5:R-:W-:Y:S02]  /*95e0*/  IMAD.MOV.U32 R151, RZ, RZ, R38 ;  /* 0x000000ffff977224 */ /* 0x020fe400078e0026 */
[----:B------:R-:W-:Y:S02]  /*95f0*/  IMAD.MOV.U32 R152, RZ, RZ, R36 ;  /* 0x000000ffff987224 */ /* 0x000fe400078e0024 */
[C---:B0-----:R-:W-:Y:S02]  /*9600*/  VIADD R85, R84.reuse, 0xffffff80 ;  /* 0xffffff8054557836 */ /* 0x041fe40000000000 */
[----:B------:R-:W-:-:S05]  /*9610*/  VIADD R84, R84, 0xffffff80 ;  /* 0xffffff8054547836 */ /* 0x000fca0000000000 */
[----:B------:R-:W-:-:S04]  /*9620*/  LEA.HI R84, R84, R85, RZ, 0x1 ;  /* 0x0000005554547211 */ /* 0x000fc800078f08ff */
[----:B------:R-:W-:-:S04]  /*9630*/  SHF.R.S32.HI R84, RZ, 0x1, R84 ;  /* 0x00000001ff547819 */ /* 0x000fc80000011454 */
[----:B------:R-:W-:-:S04]  /*9640*/  IADD3 R84, R84, 0x80, RZ ;  /* 0x0000008054547810 */ /* 0x000fc80007ffe0ff */
        /* <DEDUP_REMOVED lines=33> */
.L_x_6365:
[----:B------:R-:W-:Y:S05]  /*9860*/  BSYNC B1 ;  /* 0x0000000000017941 */ /* 0x000fea0003800000 */
.L_x_6364:
        /* <DEDUP_REMOVED lines=26> */
.L_x_6366:
[----:B------:R-:W2:Y:S01]  /*9a10*/  LDL R11, [R1+0x14] ;  /* 0x00001400010b7983 */ /* 0x000ea20000100800 */
[----:B------:R-:W-:Y:S01]  /*9a20*/  IMAD R93, R19, 0x8, R18 ;  /* 0x00000008135d7824 */ /* 0x000fe200078e0212 */
[----:B------:R-:W1:Y:S01]  /*9a30*/  LDC R134, c[0x0][0x2f4] ;  /* 0x0000bd00ff867b82 */ /* 0x000e620000000800 */
[----:B------:R-:W-:Y:S01]  /*9a40*/  BSSY B1, `(.L_x_6367) ;  /* 0x0000004000017945 */ /* 0x000fe20003800000 */
[----:B--2---:R-:W-:-:S04]  /*9a50*/  SHF.L.U32 R94, R11, 0x1f, RZ ;  /* 0x0000001f0b5e7819 */ /* 0x004fc800000006ff */
[----:B------:R-:W2:Y:S02]  /*9a60*/  SYNCS.PHASECHK.TRANS64.TRYWAIT P5, [R93+URZ+0x33490], R94 ;  /* 0x0334905e5d0075a7 */ /* 0x000ea400080a017f */
[----:B-12---:R-:W-:Y:S05]  /*9a70*/  @!P5 BRA `(.L_x_6368) ;  /* 0x0000028c0074d947 */ /* 0x006fea0003800000 */
.L_x_6660:
[----:B------:R-:W-:Y:S05]  /*9a80*/  BSYNC B1 ;  /* 0x0000000000017941 */ /* 0x000fea0003800000 */
.L_x_6367:
[----:B------:R-:W-:Y:S01]  /*9a90*/  UMOV UR4, 0xffffffff ;  /* 0xffffffff00047882 */ /* 0x000fe20000000000 */
[----:B------:R-:W-:Y:S02]  /*9aa0*/  IMAD.IADD R139, R134, 0x1, -R116 ;  /* 0x00000001868b7824 */ /* 0x000fe400078e0a74 */
[----:B------:R-:W-:Y:S05]  /*9ab0*/  BRA.DIV UR4, `(.L_x_6369) ;  /* 0x0000028e04787947 */ /* 0x000fea000b800000 */
[----:B------:R2:W3:Y:S04]  /*9ac0*/  SHFL.IDX PT, R154, R119, RZ, 0x1e1f ;  /* 0x001e1fff779a7589 */ /* 0x0004e800000e0000 */
[----:B------:R2:W4:Y:S02]  /*9ad0*/  SHFL.IDX PT, R156, R120, RZ, 0x1e1f ;  /* 0x001e1fff789c7589 */ /* 0x00052400000e0000 */
.L_x_6664:
        /* <DEDUP_REMOVED lines=25> */
[----:B------:R-:W-:-:S03]  /*9c70*/  IMAD R15, R19, 0x7800, R12 ;  /* 0x00007800130f7824 */ /* 0x000fc600078e020c */
[C---:B------:R-:W-:Y:S01]  /*9c80*/  IADD3 R13, R18.reuse, R13, RZ ;  /* 0x0000000d120d7210 */ /* 0x040fe20007ffe0ff */
[----:B------:R-:W-:-:S05]  /*9c90*/  IMAD.IADD R84, R18, 0x1, R15 ;  /* 0x0000000112547824 */ /* 0x000fca00078e020f */
[----:B------:R-:W0:Y:S04]  /*9ca0*/  LDS.128 R12, [R13+0x24200] ;  /* 0x024200000d0c7984 */ /* 0x000e280000000c00 */
[----:B------:R-:W2:Y:S01]  /*9cb0*/  LDS.128 R84, [R84+0x24200] ;  /* 0x0242000054547984 */ /* 0x000ea20000000c00 */
[----:B------:R-:W-:Y:S05]  /*9cc0*/  @P3 BRA `(.L_x_6375) ;  /* 0x0000000c00603947 */ /* 0x000fea0003800000 */
[--C-:B------:R-:W-:Y:S02]  /*9cd0*/  SHF.R.U32.HI R167, RZ, 0x8, R45.reuse ;  /* 0x00000008ffa77819 */ /* 0x100fe4000001162d */
[----:B------:R-:W-:Y:S02]  /*9ce0*/  LOP3.LUT R168, R45, 0xff, RZ, 0xc0, !PT ;  /* 0x000000ff2da87812 */ /* 0x000fe400078ec0ff */
[--C-:B------:R-:W-:Y:S01]  /*9cf0*/  SHF.R.U32.HI R175, RZ, 0x18, R45.reuse ;  /* 0x00000018ffaf7819 */ /* 0x100fe2000001162d */
[----:B------:R-:W-:Y:S01]  /*9d00*/  IMAD.SHL.U32 R167, R167, 0x100, RZ ;  /* 0x00000100a7a77824 */ /* 0x000fe200078e00ff */
[----:B------:R-:W-:Y:S01]  /*9d10*/  SHF.R.U32.HI R44, RZ, 0x10, R45 ;  /* 0x00000010ff2c7819 */ /* 0x000fe2000001162d */
[----:B0-----:R-:W-:Y:S01]  /*9d20*/  IMAD.MOV.U32 R45, RZ, RZ, R14 ;  /* 0x000000ffff2d7224 */ /* 0x001fe200078e000e */
[----:B------:R-:W-:Y:S02]  /*9d30*/  SHF.R.U32.HI R166, RZ, 0x8, R83 ;  /* 0x00000008ffa67819 */ /* 0x000fe40000011653 */
[----:B------:R-:W-:Y:S01]  /*9d40*/  SHF.R.U32.HI R82, RZ, 0x8, R47 ;  /* 0x00000008ff527819 */ /* 0x000fe2000001162f */
[----:B------:R-:W-:Y:S01]  /*9d50*/  IMAD.U32 R44, R44, 0x10000, RZ ;  /* 0x000100002c2c7824 */ /* 0x000fe200078e00ff */
[----:B------:R-:W-:Y:S01]  /*9d60*/  LOP3.LUT R171, R83, 0xff, RZ, 0xc0, !PT ;  /* 0x000000ff53ab7812 */ /* 0x000fe200078ec0ff */
[----:B------:R-:W-:Y:S01]  /*9d70*/  IMAD.SHL.U32 R166, R166, 0x100, RZ ;  /* 0x00000100a6a67824 */ /* 0x000fe200078e00ff */
[----:B------:R-:W-:Y:S01]  /*9d80*/  SHF.R.U32.HI R172, RZ, 0x18, R83 ;  /* 0x00000018ffac7819 */ /* 0x000fe20000011653 */
[----:B------:R-:W-:Y:S01]  /*9d90*/  IMAD.SHL.U32 R82, R82, 0x100, RZ ;  /* 0x0000010052527824 */ /* 0x000fe200078e00ff */
[----:B------:R-:W-:-:S02]  /*9da0*/  PRMT R168, R175, 0x654, R168 ;  /* 0x00000654afa87816 */ /* 0x000fc400000000a8 */
[----:B------:R-:W-:Y:S02]  /*9db0*/  LOP3.LUT R169, R47, 0xff, RZ, 0xc0, !PT ;  /* 0x000000ff2fa97812 */ /* 0x000fe400078ec0ff */
[--C-:B------:R-:W-:Y:S02]  /*9dc0*/  SHF.R.U32.HI R174, RZ, 0x18, R47.reuse ;  /* 0x00000018ffae7819 */ /* 0x100fe4000001162f */
[----:B------:R-:W-:Y:S02]  /*9dd0*/  SHF.R.U32.HI R80, RZ, 0x10, R47 ;  /* 0x00000010ff507819 */ /* 0x000fe4000001162f */
[----:B------:R-:W-:Y:S02]  /*9de0*/  LOP3.LUT R170, R81, 0xff, RZ, 0xc0, !PT ;  /* 0x000000ff51aa7812 */ /* 0x000fe400078ec0ff */
[----:B------:R-:W-:Y:S02]  /*9df0*/  SHF.R.U32.HI R173, RZ, 0x18, R81 ;  /* 0x00000018ffad7819 */ /* 0x000fe40000011651 */
[----:B------:R-:W-:-:S02]  /*9e00*/  SHF.R.U32.HI R47, RZ, 0x10, R83 ;  /* 0x00000010ff2f7819 */ /* 0x000fc40000011653 */
[--C-:B------:R-:W-:Y:S02]  /*9e10*/  SHF.R.U32.HI R46, RZ, 0x10, R81.reuse ;  /* 0x00000010ff2e7819 */ /* 0x100fe40000011651 */
[----:B------:R-:W-:Y:S01]  /*9e20*/  SHF.R.U32.HI R165, RZ, 0x8, R81 ;  /* 0x00000008ffa57819 */ /* 0x000fe20000011651 */
[----:B------:R-:W-:Y:S01]  /*9e30*/  IMAD.MOV.U32 R81, RZ, RZ, R12 ;  /* 0x000000ffff517224 */ /* 0x000fe200078e000c */
[----:B------:R-:W-:Y:S01]  /*9e40*/  PRMT R83, R172, 0x654, R171 ;  /* 0x00000654ac537816 */ /* 0x000fe200000000ab */
[----:B------:R-:W-:Y:S01]  /*9e50*/  IMAD.U32 R12, R80, 0x10000, RZ ;  /* 0x00010000500c7824 */ /* 0x000fe200078e00ff */
[----:B------:R-:W-:Y:S01]  /*9e60*/  LOP3.LUT R167, R168, 0xff00, R167, 0xf8, !PT ;  /* 0x0000ff00a8a77812 */ /* 0x000fe200078ef8a7 */
[----:B------:R-:W-:Y:S01]  /*9e70*/  IMAD.U32 R168, R47, 0x10000, RZ ;  /* 0x000100002fa87824 */ /* 0x000fe200078e00ff */
[----:B------:R-:W-:Y:S01]  /*9e80*/  PRMT R169, R174, 0x654, R169 ;  /* 0x00000654aea97816 */ /* 0x000fe200000000a9 */
[----:B------:R-:W-:Y:S01]  /*9e90*/  IMAD.U32 R46, R46, 0x10000, RZ ;  /* 0x000100002e2e7824 */ /* 0x000fe200078e00ff */
[----:B------:R-:W-:-:S02]  /*9ea0*/  PRMT R170, R173, 0x654, R170 ;  /* 0x00000654adaa7816 */ /* 0x000fc400000000aa */
[----:B------:R-:W-:Y:S02]  /*9eb0*/  LOP3.LUT R173, R83, 0xff00, R166, 0xf8, !PT ;  /* 0x0000ff0053ad7812 */ /* 0x000fe400078ef8a6 */
[----:B------:R-:W-:Y:S02]  /*9ec0*/  LOP3.LUT R44, R167, 0xff0000, R44, 0xf8, !PT ;  /* 0x00ff0000a72c7812 */ /* 0x000fe400078ef82c */
[----:B------:R-:W-:Y:S02]  /*9ed0*/  SHF.L.U32 R165, R165, 0x8, RZ ;  /* 0x00000008a5a57819 */ /* 0x000fe400000006ff */
[----:B------:R-:W-:Y:S02]  /*9ee0*/  LOP3.LUT R169, R169, 0xff00, R82, 0xf8, !PT ;  /* 0x0000ff00a9a97812 */ /* 0x000fe400078ef852 */
[----:B------:R-:W-:Y:S02]  /*9ef0*/  F2FP.F16.E4M3.UNPACK_B R167, R163.H1 ;  /* 0x000000a3ffa7723e */ /* 0x000fe400030006ff */
[----:B--2---:R-:W-:-:S02]  /*9f00*/  F2FP.F16.E4M3.UNPACK_B R83, R84.H1 ;  /* 0x00000054ff53723e */ /* 0x004fc400030006ff */
[----:B------:R-:W-:Y:S01]  /*9f10*/  F2FP.F16.E4M3.UNPACK_B R82, R81.H1 ;  /* 0x00000051ff52723e */ /* 0x000fe200030006ff */
        /* <DEDUP_REMOVED lines=23> */
[C---:B------:R-:W-:Y:S01]  /*a090*/  FMUL.FTZ R170, R82.reuse, R170 ;  /* 0x000000aa52aa7220 */ /* 0x040fe20000410000 */
        /* <DEDUP_REMOVED lines=37> */
[----:B------:R-:W-:Y:S01]  /*a2f0*/  F2FP.F16.E4M3.UNPACK_B R169, R161 ;  /* 0x000000a1ffa9723e */ /* 0x000fe200020006ff */
[C---:B------:R-:W-:Y:S01]  /*a300*/  FMUL.FTZ R175, R167.reuse, R173 ;  /* 0x000000ada7af7220 */ /* 0x040fe20000410000 */
[----:B------:R-:W-:Y:S01]  /*a310*/  FFMA.FTZ R161, R167, R170, R174 ;  /* 0x000000aaa7a17223 */ /* 0x000fe200000100ae */
[----:B------:R-:W-:Y:S01]  /*a320*/  F2FP.F16.E4M3.UNPACK_B R167, R86 ;  /* 0x00000056ffa7723e */ /* 0x000fe200020006ff */
[----:B------:R-:W-:Y:S02]  /*a330*/  HADD2.F32 R86, -RZ, R45.H0_H0 ;  /* 0x2000002dff567230 */ /* 0x000fe40000004100 */
[----:B------:R-:W-:Y:S01]  /*a340*/  FFMA.FTZ R168, R168, R170, -R175 ;  /* 0x000000aaa8a87223 */ /* 0x000fe200000108af */
[--C-:B------:R-:W-:Y:S01]  /*a350*/  HADD2.F32 R172, -RZ, R169.reuse.H0_H0 ;  /* 0x200000a9ffac7230 */ /* 0x100fe20000004100 */
[----:B------:R-:W-:Y:S01]  /*a360*/  F2FP.F16.E4M3.UNPACK_B R170, R162 ;  /* 0x000000a2ffaa723e */ /* 0x000fe200020006ff */
[----:B------:R-:W-:Y:S01]  /*a370*/  HADD2.F32 R173, -RZ, R169.H1_H1 ;  /* 0x300000a9ffad7230 */ /* 0x000fe20000004100 */
[----:B------:R-:W-:Y:S01]  /*a380*/  F2FP.SATFINITE.E4M3.F32.PACK_AB_MERGE_C R47, R164, R83, R80 ;  /* 0x00000053a42f723e */ /* 0x000fe20004807050 */
[--C-:B------:R-:W-:Y:S01]  /*a390*/  HADD2.F32 R169, -RZ, R167.reuse.H0_H0 ;  /* 0x200000a7ffa97230 */ /* 0x100fe20000004100 */
[----:B------:R-:W-:Y:S01]  /*a3a0*/  F2FP.SATFINITE.E4M3.F32.PACK_AB_MERGE_C R84, R163, R84, R81 ;  /* 0x00000054a354723e */ /* 0x000fe20004807051 */
[----:B------:R-:W-:Y:S01]  /*a3b0*/  HADD2.F32 R167, -RZ, R167.H1_H1 ;  /* 0x300000a7ffa77230 */ /* 0x000fe20000004100 */
[----:B------:R-:W-:Y:S01]  /*a3c0*/  F2FP.F16.E4M3.UNPACK_B R82, R85 ;  /* 0x00000055ff52723e */ /* 0x000fe200020006ff */
[----:B------:R-:W-:-:S02]  /*a3d0*/  HADD2.F32 R162, -RZ, R45.H1_H1 ;  /* 0x3000002dffa27230 */ /* 0x000fc40000004100 */
[-C--:B------:R-:W-:Y:S01]  /*a3e0*/  FMUL.FTZ R45, R169, R172.reuse ;  /* 0x000000aca92d7220 */ /* 0x080fe20000410000 */
[--C-:B------:R-:W-:Y:S02]  /*a3f0*/  HADD2.F32 R171, -RZ, R170.reuse.H0_H0 ;  /* 0x200000aaffab7230 */ /* 0x100fe40000004100 */
[-C--:B------:R-:W-:Y:S01]  /*a400*/  FMUL.FTZ R175, R167, R173.reuse ;  /* 0x000000ada7af7220 */ /* 0x080fe20000410000 */
[----:B------:R-:W-:Y:S02]  /*a410*/  HADD2.F32 R170, -RZ, R170.H1_H1 ;  /* 0x300000aaffaa7230 */ /* 0x000fe40000004100 */
[----:B------:R-:W-:Y:S01]  /*a420*/  FMUL.FTZ R172, R86, R172 ;  /* 0x000000ac56ac7220 */ /* 0x000fe20000410000 */
[----:B------:R-:W-:Y:S01]  /*a430*/  FMUL.FTZ R174, R162, R173 ;  /* 0x000000ada2ae7220 */ /* 0x000fe20000410000 */
[----:B------:R-:W-:Y:S01]  /*a440*/  F2FP.F16.E4M3.UNPACK_B R83, R46 ;  /* 0x0000002eff53723e */ /* 0x000fe200020006ff */
[----:B------:R-:W-:Y:S01]  /*a450*/  FFMA.FTZ R45, R86, R171, -R45 ;  /* 0x000000ab562d7223 */ /* 0x000fe2000001082d */
[----:B------:R-:W-:Y:S01]  /*a460*/  F2FP.F16.E4M3.UNPACK_B R81, R13 ;  /* 0x0000000dff51723e */ /* 0x000fe200020006ff */
[-C--:B------:R-:W-:Y:S01]  /*a470*/  FFMA.FTZ R162, R162, R170.reuse, -R175 ;  /* 0x000000aaa2a27223 */ /* 0x080fe200000108af */
[----:B------:R-:W-:Y:S01]  /*a480*/  FFMA.FTZ R86, R169, R171, R172 ;  /* 0x000000aba9567223 */ /* 0x000fe200000100ac */
[----:B------:R-:W-:Y:S01]  /*a490*/  FFMA.FTZ R167, R167, R170, R174 ;  /* 0x000000aaa7a77223 */ /* 0x000fe200000100ae */
[----:B------:R-:W-:Y:S01]  /*a4a0*/  F2FP.SATFINITE.E4M3.F32.PACK_AB_MERGE_C R168, R168, R165, RZ ;  /* 0x000000a5a8a8723e */ /* 0x000fe200048070ff */
[----:B------:R-:W-:Y:S01]  /*a4b0*/  HADD2.F32 R165, -RZ, R83.H0_H0 ;  /* 0x20000053ffa57230 */ /* 0x000fe20000004100 */
[----:B------:R-:W-:Y:S01]  /*a4c0*/  F2FP.SATFINITE.E4M3.F32.PACK_AB_MERGE_C R166, R161, R166, RZ ;  /* 0x000000a6a1a6723e */ /* 0x000fe200048070ff */
[--C-:B------:R-:W-:Y:S01]  /*a4d0*/  HADD2.F32 R161, -RZ, R82.reuse.H0_H0 ;  /* 0x20000052ffa17230 */ /* 0x100fe20000004100 */
[----:B------:R-:W-:Y:S01]  /*a4e0*/  F2FP.F16.E4M3.UNPACK_B R163, R44 ;  /* 0x0000002cffa3723e */ /* 0x000fe200020006ff */
[----:B------:R-:W-:Y:S01]  /*a4f0*/  HADD2.F32 R80, -RZ, R81.H0_H0 ;  /* 0x20000051ff507230 */ /* 0x000fe20000004100 */
[----:B------:R-:W-:Y:S01]  /*a500*/  F2FP.SATFINITE.E4M3.F32.PACK_AB_MERGE_C R45, R162, R45, R168 ;  /* 0x0000002da22d723e */ /* 0x000fe200048070a8 */
[----:B------:R-:W-:Y:S01]  /*a510*/  HADD2.F32 R162, -RZ, R82.H1_H1 ;  /* 0x30000052ffa27230 */ /* 0x000fe20000004100 */
[----:B------:R-:W-:Y:S01]  /*a520*/  F2FP.SATFINITE.E4M3.F32.PACK_AB_MERGE_C R86, R167, R86, R166 ;  /* 0x00000056a756723e */ /* 0x000fe200048070a6 */
[----:B------:R-:W-:-:S02]  /*a530*/  HADD2.F32 R164, -RZ, R163.H0_H0 ;  /* 0x200000a3ffa47230 */ /* 0x000fc40000004100 */
[CC--:B------:R-:W-:Y:S01]  /*a540*/  FMUL.FTZ R167, R161.reuse, R165.reuse ;  /* 0x000000a5a1a77220 */ /* 0x0c0fe20000410000 */
[C---:B------:R-:W-:Y:S01]  /*a550*/  FMUL.FTZ R82, R80.reuse, R165 ;  /* 0x000000a550527220 */ /* 0x040fe20000410000 */
[----:B------:R-:W-:Y:S01]  /*a560*/  HADD2.F32 R165, -RZ, R83.H1_H1 ;  /* 0x30000053ffa57230 */ /* 0x000fe20000004100 */
[----:B------:R-:W-:Y:S01]  /*a570*/  F2FP.F16.E4M3.UNPACK_B R44, R44.H1 ;  /* 0x0000002cff2c723e */ /* 0x000fe200030006ff */
[----:B------:R-:W-:Y:S02]  /*a580*/  HADD2.F32 R83, -RZ, R81.H1_H1 ;  /* 0x30000051ff537230 */ /* 0x000fe40000004100 */
[-C--:B------:R-:W-:Y:S01]  /*a590*/  FFMA.FTZ R80, R80, R164.reuse, -R167 ;  /* 0x000000a450507223 */ /* 0x080fe200000108a7 */
[----:B------:R-:W-:Y:S01]  /*a5a0*/  FFMA.FTZ R81, R161, R164, R82 ;  /* 0x000000a4a1517223 */ /* 0x000fe20000010052 */
[----:B------:R-:W-:Y:S02]  /*a5b0*/  HADD2.F32 R163, -RZ, R163.H1_H1 ;  /* 0x300000a3ffa37230 */ /* 0x000fe40000004100 */
[C---:B------:R-:W-:Y:S01]  /*a5c0*/  FMUL.FTZ R164, R162.reuse, R165 ;  /* 0x000000a5a2a47220 */ /* 0x040fe20000410000 */
[----:B------:R-:W-:Y:S01]  /*a5d0*/  F2FP.F16.E4M3.UNPACK_B R82, R13.H1 ;  /* 0x0000000dff52723e */ /* 0x000fe200030006ff */
[C---:B------:R-:W-:Y:S01]  /*a5e0*/  FMUL.FTZ R165, R83.reuse, R165 ;  /* 0x000000a553a57220 */ /* 0x040fe20000410000 */
[----:B------:R-:W-:Y:S01]  /*a5f0*/  F2FP.F16.E4M3.UNPACK_B R161, R85.H1 ;  /* 0x00000055ffa1723e */ /* 0x000fe200030006ff */
[-C--:B------:R-:W-:Y:S01]  /*a600*/  FFMA.FTZ R13, R83, R163.reuse, -R164 ;  /* 0x000000a3530d7223 */ /* 0x080fe200000108a4 */
[----:B------:R-:W-:Y:S01]  /*a610*/  F2FP.F16.E4M3.UNPACK_B R164, R46.H1 ;  /* 0x0000002effa4723e */ /* 0x000fe200030006ff */
[----:B------:R-:W-:Y:S01]  /*a620*/  FFMA.FTZ R46, R162, R163, R165 ;  /* 0x000000a3a22e7223 */ /* 0x000fe200000100a5 */
[----:B------:R-:W-:Y:S01]  /*a630*/  HADD2.F32 R85, -RZ, R82.H1_H1 ;  /* 0x30000052ff557230 */ /* 0x000fe20000004100 */
[----:B------:R-:W-:Y:S01]  /*a640*/  F2FP.F16.E4M3.UNPACK_B R171, R14.H1 ;  /* 0x0000000effab723e */ /* 0x000fe200030006ff */
[----:B------:R-:W-:Y:S01]  /*a650*/  HADD2.F32 R162, -RZ, R161.H0_H0 ;  /* 0x200000a1ffa27230 */ /* 0x000fe20000004100 */
[----:B------:R-:W-:Y:S01]  /*a660*/  F2FP.F16.E4M3.UNPACK_B R167, R12 ;  /* 0x0000000cffa7723e */ /* 0x000fe200020006ff */
[----:B------:R-:W-:-:S02]  /*a670*/  HADD2.F32 R165, -RZ, R164.H0_H0 ;  /* 0x200000a4ffa57230 */ /* 0x000fc40000004100 */
[----:B------:R-:W-:Y:S01]  /*a680*/  HADD2.F32 R163, -RZ, R161.H1_H1 ;  /* 0x300000a1ffa37230 */ /* 0x000fe20000004100 */
[----:B------:R-:W-:Y:S01]  /*a690*/  F2FP.F16.E4M3.UNPACK_B R161, R87 ;  /* 0x00000057ffa1723e */ /* 0x000fe200020006ff */
[----:B------:R-:W-:Y:S02]  /*a6a0*/  HADD2.F32 R166, -RZ, R164.H1_H1 ;  /* 0x300000a4ffa67230 */ /* 0x000fe40000004100 */
[----:B------:R-:W-:Y:S01]  /*a6b0*/  FMUL.FTZ R168, R162, R165 ;  /* 0x000000a5a2a87220 */ /* 0x000fe20000410000 */
[----:B------:R-:W-:Y:S02]  /*a6c0*/  HADD2.F32 R83, -RZ, R82.H0_H0 ;  /* 0x20000052ff537230 */ /* 0x000fe40000004100 */
[--C-:B------:R-:W-:Y:S02]  /*a6d0*/  HADD2.F32 R82, -RZ, R44.reuse.H0_H0 ;  /* 0x2000002cff527230 */ /* 0x100fe40000004100 */
[----:B------:R-:W-:Y:S01]  /*a6e0*/  FMUL.FTZ R170, R163, R166 ;  /* 0x000000a6a3aa7220 */ /* 0x000fe20000410000 */
[----:B------:R-:W-:-:S02]  /*a6f0*/  HADD2.F32 R164, -RZ, R44.H1_H1 ;  /* 0x3000002cffa47230 */ /* 0x000fc40000004100 */
[----:B------:R-:W-:Y:S01]  /*a700*/  FMUL.FTZ R166, R85, R166 ;  /* 0x000000a655a67220 */ /* 0x000fe20000410000 */
[C---:B------:R-:W-:Y:S01]  /*a710*/  FMUL.FTZ R165, R83.reuse, R165 ;  /* 0x000000a553a57220 */ /* 0x040fe20000410000 */
[----:B------:R-:W-:Y:S01]  /*a720*/  FFMA.FTZ R44, R83, R82, -R168 ;  /* 0x00000052532c7223 */ /* 0x000fe200000108a8 */
[----:B------:R-:W-:Y:S01]  /*a730*/  F2FP.F16.E4M3.UNPACK_B R168, R12.H1 ;  /* 0x0000000cffa8723e */ /* 0x000fe200030006ff */
[-C--:B------:R-:W-:Y:S01]  /*a740*/  FFMA.FTZ R83, R85, R164.reuse, -R170 ;  /* 0x000000a455537223 */ /* 0x080fe200000108aa */
[----:B------:R-:W-:Y:S01]  /*a750*/  FFMA.FTZ R85, R163, R164, R166 ;  /* 0x000000a4a3557223 */ /* 0x000fe200000100a6 */
[----:B------:R-:W-:Y:S01]  /*a760*/  F2FP.F16.E4M3.UNPACK_B R163, R15.H1 ;  /* 0x0000000fffa3723e */ /* 0x000fe200030006ff */
[----:B------:R-:W-:Y:S01]  /*a770*/  FFMA.FTZ R82, R162, R82, R165 ;  /* 0x00000052a2527223 */ /* 0x000fe200000100a5 */
[----:B------:R-:W-:Y:S01]  /*a780*/  F2FP.F16.E4M3.UNPACK_B R170, R14 ;  /* 0x0000000effaa723e */ /* 0x000fe200020006ff */
[----:B------:R-:W-:Y:S01]  /*a790*/  HADD2.F32 R172, -RZ, R171.H0_H0 ;  /* 0x200000abffac7230 */ /* 0x000fe20000004100 */
[----:B------:R-:W-:Y:S01]  /*a7a0*/  F2FP.F16.E4M3.UNPACK_B R164, R87.H1 ;  /* 0x00000057ffa4723e */ /* 0x000fe200030006ff */
[----:B------:R-:W-:Y:S01]  /*a7b0*/  HADD2.F32 R87, -RZ, R163.H0_H0 ;  /* 0x200000a3ff577230 */ /* 0x000fe20000004100 */
[----:B------:R-:W-:Y:S01]  /*a7c0*/  F2FP.F16.E4M3.UNPACK_B R162, R15 ;  /* 0x0000000fffa2723e */ /* 0x000fe200020006ff */
[----:B------:R-:W-:Y:S01]  /*a7d0*/  HADD2.F32 R165, -RZ, R161.H0_H0 ;  /* 0x200000a1ffa57230 */ /* 0x000fe20000004100 */
[----:B------:R-:W-:Y:S01]  /*a7e0*/  F2FP.SATFINITE.E4M3.F32.PACK_AB_MERGE_C R44, R83, R44, RZ ;  /* 0x0000002c532c723e */ /* 0x000fe200048070ff */
[----:B------:R-:W-:-:S02]  /*a7f0*/  HADD2.F32 R12, -RZ, R170.H0_H0 ;  /* 0x200000aaff0c7230 */ /* 0x000fc40000004100 */
[----:B------:R-:W-:Y:S01]  /*a800*/  FMUL.FTZ R173, R87, R172 ;  /* 0x000000ac57ad7220 */ /* 0x000fe20000410000 */
[----:B------:R-:W-:Y:S01]  /*a810*/  HADD2.F32 R166, -RZ, R164.H0_H0 ;  /* 0x200000a4ffa67230 */ /* 0x000fe20000004100 */
[----:B------:R-:W-:Y:S01]  /*a820*/  F2FP.SATFINITE.E4M3.F32.PACK_AB_MERGE_C R82, R85, R82, RZ ;  /* 0x000000525552723e */ /* 0x000fe200048070ff */
[----:B------:R-:W-:Y:S02]  /*a830*/  HADD2.F32 R169, -RZ, R168.H0_H0 ;  /* 0x200000a8ffa97230 */ /* 0x000fe40000004100 */
[----:B------:R-:W-:Y:S01]  /*a840*/  FMUL.FTZ R174, R165, R12 ;  /* 0x0000000ca5ae7220 */ /* 0x000fe20000410000 */
[----:B------:R-:W-:Y:S02]  /*a850*/  HADD2.F32 R164, -RZ, R164.H1_H1 ;  /* 0x300000a4ffa47230 */ /* 0x000fe40000004100 */
[C---:B------:R-:W-:Y:S01]  /*a860*/  FMUL.FTZ R178, R166.reuse, R172 ;  /* 0x000000aca6b27220 */ /* 0x040fe20000410000 */
[----:B------:R-:W-:Y:S02]  /*a870*/  HADD2.F32 R171, -RZ, R171.H1_H1 ;  /* 0x300000abffab7230 */ /* 0x000fe40000004100 */
[----:B------:R-:W-:Y:S01]  /*a880*/  FFMA.FTZ R173, R166, R169, R173 ;  /* 0x000000a9a6ad7223 */ /* 0x000fe200000100ad */
[----:B------:R-:W-:Y:S01]  /*a890*/  HADD2.F32 R15, -RZ, R162.H0_H0 ;  /* 0x200000a2ff0f7230 */ /* 0x000fe20000004100 */
[----:B------:R-:W-:Y:S01]  /*a8a0*/  F2FP.SATFINITE.E4M3.F32.PACK_AB_MERGE_C R13, R13, R80, R44 ;  /* 0x000000500d0d723e */ /* 0x000fe2000480702c */
[----:B------:R-:W-:-:S02]  /*a8b0*/  HADD2.F32 R163, -RZ, R163.H1_H1 ;  /* 0x300000a3ffa37230 */ /* 0x000fc40000004100 */
[-C--:B------:R-:W-:Y:S01]  /*a8c0*/  FMUL.FTZ R166, R164, R171.reuse ;  /* 0x000000aba4a67220 */ /* 0x080fe20000410000 */
[----:B------:R-:W-:Y:S02]  /*a8d0*/  HADD2.F32 R14, -RZ, R167.H0_H0 ;  /* 0x200000a7ff0e7230 */ /* 0x000fe40000004100 */
[----:B------:R-:W-:Y:S01]  /*a8e0*/  FMUL.FTZ R176, R15, R12 ;  /* 0x0000000c0fb07220 */ /* 0x000fe20000410000 */
[----:B------:R-:W-:Y:S02]  /*a8f0*/  HADD2.F32 R161, -RZ, R161.H1_H1 ;  /* 0x300000a1ffa17230 */ /* 0x000fe40000004100 */
[----:B------:R-:W-:Y:S01]  /*a900*/  FMUL.FTZ R171, R163, R171 ;  /* 0x000000aba3ab7220 */ /* 0x000fe20000410000 */
[----:B------:R-:W-:Y:S02]  /*a910*/  HADD2.F32 R170, -RZ, R170.H1_H1 ;  /* 0x300000aaffaa7230 */ /* 0x000fe40000004100 */
[----:B------:R-:W-:Y:S01]  /*a920*/  FFMA.FTZ R12, R15, R14, -R174 ;  /* 0x0000000e0f0c7223 */ /* 0x000fe200000108ae */
[----:B------:R-:W-:-:S02]  /*a930*/  HADD2.F32 R168, -RZ, R168.H1_H1 ;  /* 0x300000a8ffa87230 */ /* 0x000fc40000004100 */
[----:B------:R-:W-:Y:S01]  /*a940*/  FFMA.FTZ R15, R87, R169, -R178 ;  /* 0x000000a9570f7223 */ /* 0x000fe200000108b2 */
[----:B------:R-:W-:Y:S02]  /*a950*/  HADD2.F32 R162, -RZ, R162.H1_H1 ;  /* 0x300000a2ffa27230 */ /* 0x000fe40000004100 */
[----:B------:R-:W-:Y:S01]  /*a960*/  FMUL.FTZ R87, R161, R170 ;  /* 0x000000aaa1577220 */ /* 0x000fe20000410000 */
[----:B------:R-:W-:Y:S02]  /*a970*/  HADD2.F32 R167, -RZ, R167.H1_H1 ;  /* 0x300000a7ffa77230 */ /* 0x000fe40000004100 */
[-C--:B------:R-:W-:Y:S01]  /*a980*/  FFMA.FTZ R166, R163, R168.reuse, -R166 ;  /* 0x000000a8a3a67223 */ /* 0x080fe200000108a6 */
[----:B------:R-:W-:Y:S01]  /*a990*/  FFMA.FTZ R164, R164, R168, R171 ;  /* 0x000000a8a4a47223 */ /* 0x000fe200000100ab */
[C---:B------:R-:W-:Y:S01]  /*a9a0*/  FMUL.FTZ R170, R162.reuse, R170 ;  /* 0x000000aaa2aa7220 */ /* 0x040fe20000410000 */
[----:B------:R-:W-:Y:S01]  /*a9b0*/  FFMA.FTZ R14, R165, R14, R176 ;  /* 0x0000000ea50e7223 */ /* 0x000fe200000100b0 */
[----:B------:R-:W-:Y:S01]  /*a9c0*/  FFMA.FTZ R87, R162, R167, -R87 ;  /* 0x000000a7a2577223 */ /* 0x000fe20000010857 */
[----:B------:R-:W-:Y:S01]  /*a9d0*/  F2FP.SATFINITE.E4M3.F32.PACK_AB_MERGE_C R15, R166, R15, RZ ;  /* 0x0000000fa60f723e */ /* 0x000fe200048070ff */
[----:B------:R-:W-:Y:S01]  /*a9e0*/  FFMA.FTZ R161, R161, R167, R170 ;  /* 0x000000a7a1a17223 */ /* 0x000fe200000100aa */
[----:B------:R-:W-:-:S02]  /*a9f0*/  F2FP.SATFINITE.E4M3.F32.PACK_AB_MERGE_C R164, R164, R173, RZ ;  /* 0x000000ada4a4723e */ /* 0x000fc400048070ff */
[----:B------:R-:W-:Y:S02]  /*aa00*/  F2FP.SATFINITE.E4M3.F32.PACK_AB_MERGE_C R15, R87, R12, R15 ;  /* 0x0000000c570f723e */ /* 0x000fe4000480700f */
[----:B------:R-:W-:Y:S01]  /*aa10*/  F2FP.SATFINITE.E4M3.F32.PACK_AB_MERGE_C R87, R161, R14, R164 ;  /* 0x0000000ea157723e */ /* 0x000fe200048070a4 */
[----:B------:R-:W-:Y:S01]  /*aa20*/  IMAD.MOV.U32 R14, RZ, RZ, R45 ;  /* 0x000000ffff0e7224 */ /* 0x000fe200078e002d */
[----:B------:R-:W-:Y:S02]  /*aa30*/  F2FP.SATFINITE.E4M3.F32.PACK_AB_MERGE_C R85, R46, R81, R82 ;  /* 0x000000512e55723e */ /* 0x000fe40004807052 */
[----:B------:R-:W-:-:S07]  /*aa40*/  MOV R12, R47 ;  /* 0x0000002f000c7202 */ /* 0x000fce0000000f00 */
.L_x_6375:
[----:B------:R-:W-:Y:S05]  /*aa50*/  BSYNC B3 ;  /* 0x0000000000037941 */ /* 0x000fea0003800000 */
.L_x_6374:
[----:B------:R-:W-:Y:S01]  /*aa60*/  ISETP.GE.AND P3, PT, R11, R134, PT ;  /* 0x000000860b00720c */ /* 0x000fe20003f66270 */
[----:B0-----:R0:W-:-:S12]  /*aa70*/  ST.E.128 desc[UR54][R126.64], R12 ;  /* 0x0000000c7e007985 */ /* 0x0011d8000c101d36 */
[----:B------:R-:W-:-:S04]  /*aa80*/  @!P3 IADD3 R44, P5, R156, R11, RZ ;  /* 0x0000000b9c2cb210 */ /* 0x000fc80007fbe0ff */
[----:B------:R-:W-:-:S05]  /*aa90*/  @!P3 LEA.HI.X.SX32 R45, R11, R154, 0x1, P5 ;  /* 0x0000009a0b2db211 */ /* 0x000fca00028f0eff */
[----:B--2---:R0:W-:Y:S04]  /*aaa0*/  @!P3 ST.E.128 desc[UR54][R44.64], R84 ;  /* 0x000000542c00b985 */ /* 0x0041e8000c101d36 */
.L_x_6373:
[----:B------:R-:W-:Y:S05]  /*aab0*/  BSYNC B2 ;  /* 0x0000000000027941 */ /* 0x000fea0003800000 */
.L_x_6372:
        /* <DEDUP_REMOVED lines=24> */
[----:B------:R-:W-:-:S03]  /*ac40*/  IMAD.IADD R13, R18, 0x1, R13 ;  /* 0x00000001120d7824 */ /* 0x000fc600078e020d */
[----:B------:R-:W-:-:S03]  /*ac50*/  IADD3 R44, R18, R15, RZ ;  /* 0x0000000f122c7210 */ /* 0x000fc60007ffe0ff */
[----:B------:R-:W0:Y:S04]  /*ac60*/  LDS.128 R12, [R13+0x24200] ;  /* 0x024200000d0c7984 */ /* 0x000e280000000c00 */
[----:B------:R-:W2:Y:S01]  /*ac70*/  LDS.128 R44, [R44+0x24200] ;  /* 0x024200002c2c7984 */ /* 0x000ea20000000c00 */
[----:B------:R-:W-:Y:S05]  /*ac80*/  @P3 BRA `(.L_x_6379) ;  /* 0x0000000c00643947 */ /* 0x000fea0003800000 */
[--C-:B------:R-:W-:Y:S01]  /*ac90*/  SHF.R.U32.HI R163, RZ, 0x8, R41.reuse ;  /* 0x00000008ffa37819 */ /* 0x100fe20000011629 */
[----:B0-----:R-:W-:Y:S01]  /*aca0*/  IMAD.MOV.U32 R42, RZ, RZ, R14 ;  /* 0x000000ffff2a7224 */ /* 0x001fe200078e000e */
[----:B------:R-:W-:Y:S01]  /*acb0*/  SHF.R.U32.HI R165, RZ, 0x18, R41 ;  /* 0x00000018ffa57819 */ /* 0x000fe20000011629 */
[----:B------:R-:W-:Y:S01]  /*acc0*/  IMAD.MOV.U32 R52, RZ, RZ, R12 ;  /* 0x000000ffff347224 */ /* 0x000fe200078e000c */
[----:B------:R-:W-:Y:S02]  /*acd0*/  LOP3.LUT R40, R41, 0xff, RZ, 0xc0, !PT ;  /* 0x000000ff29287812 */ /* 0x000fe400078ec0ff */
[--C-:B------:R-:W-:Y:S02]  /*ace0*/  SHF.R.U32.HI R161, RZ, 0x18, R43.reuse ;  /* 0x00000018ffa17819 */ /* 0x100fe4000001162b */
[----:B------:R-:W-:Y:S02]  /*acf0*/  LOP3.LUT R54, R43, 0xff, RZ, 0xc0, !PT ;  /* 0x000000ff2b367812 */ /* 0x000fe400078ec0ff */
[----:B------:R-:W-:-:S02]  /*ad00*/  SHF.R.U32.HI R86, RZ, 0x8, R43 ;  /* 0x00000008ff567819 */ /* 0x000fc4000001162b */
[----:B------:R-:W-:Y:S02]  /*ad10*/  SHF.R.U32.HI R126, RZ, 0x10, R43 ;  /* 0x00000010ff7e7819 */ /* 0x000fe4000001162b */
[--C-:B------:R-:W-:Y:S02]  /*ad20*/  SHF.R.U32.HI R84, RZ, 0x18, R55.reuse ;  /* 0x00000018ff547819 */ /* 0x100fe40000011637 */
[----:B------:R-:W-:Y:S02]  /*ad30*/  LOP3.LUT R83, R55, 0xff, RZ, 0xc0, !PT ;  /* 0x000000ff37537812 */ /* 0x000fe400078ec0ff */
[--C-:B------:R-:W-:Y:S02]  /*ad40*/  SHF.R.U32.HI R87, RZ, 0x8, R55.reuse ;  /* 0x00000008ff577819 */ /* 0x100fe40000011637 */
[----:B------:R-:W-:Y:S01]  /*ad50*/  SHF.R.U32.HI R43, RZ, 0x10, R55 ;  /* 0x00000010ff2b7819 */ /* 0x000fe20000011637 */
[----:B------:R-:W-:Y:S01]  /*ad60*/  IMAD.SHL.U32 R55, R163, 0x100, RZ ;  /* 0x00000100a3377824 */ /* 0x000fe200078e00ff */
[----:B------:R-:W-:Y:S01]  /*ad70*/  SHF.R.U32.HI R162, RZ, 0x10, R41 ;  /* 0x00000010ffa27819 */ /* 0x000fe20000011629 */
[----:B------:R-:W-:Y:S01]  /*ad80*/  IMAD.SHL.U32 R87, R87, 0x100, RZ ;  /* 0x0000010057577824 */ /* 0x000fe200078e00ff */
[----:B------:R-:W-:-:S02]  /*ad90*/  PRMT R40, R165, 0x654, R40 ;  /* 0x00000654a5287816 */ /* 0x000fc40000000028 */
[--C-:B------:R-:W-:Y:S02]  /*ada0*/  SHF.R.U32.HI R127, RZ, 0x18, R53.reuse ;  /* 0x00000018ff7f7819 */ /* 0x100fe40000011635 */
[----:B------:R-:W-:Y:S02]  /*adb0*/  LOP3.LUT R82, R53, 0xff, RZ, 0xc0, !PT ;  /* 0x000000ff35527812 */ /* 0x000fe400078ec0ff */
[----:B------:R-:W-:Y:S02]  /*adc0*/  SHF.R.U32.HI R85, RZ, 0x8, R53 ;  /* 0x00000008ff557819 */ /* 0x000fe40000011635 */
[----:B------:R-:W-:Y:S01]  /*add0*/  LOP3.LUT R40, R40, 0xff00, R55, 0xf8, !PT ;  /* 0x0000ff0028287812 */ /* 0x000fe200078ef837 */
[----:B------:R-:W-:Y:S01]  /*ade0*/  IMAD.U32 R55, R162, 0x10000, RZ ;  /* 0x00010000a2377824 */ /* 0x000fe200078e00ff */
[----:B------:R-:W-:Y:S01]  /*adf0*/  SHF.R.U32.HI R41, RZ, 0x10, R53 ;  /* 0x00000010ff297819 */ /* 0x000fe20000011635 */
[----:B--2---:R-:W-:Y:S01]  /*ae00*/  IMAD.MOV.U32 R53, RZ, RZ, R44 ;  /* 0x000000ffff357224 */ /* 0x004fe200078e002c */
[----:B------:R-:W-:Y:S01]  /*ae10*/  PRMT R14, R84, 0x654, R83 ;  /* 0x00000654540e7816 */ /* 0x000fe20000000053 */
[----:B------:R-:W-:Y:S01]  /*ae20*/  IMAD.SHL.U32 R83, R86, 0x100, RZ ;  /* 0x0000010056537824 */ /* 0x000fe200078e00ff */
[----:B------:R-:W-:Y:S01]  /*ae30*/  PRMT R82, R127, 0x654, R82 ;  /* 0x000006547f527816 */ /* 0x000fe20000000052 */
[----:B------:R-:W-:Y:S01]  /*ae40*/  IMAD.U32 R41, R41, 0x10000, RZ ;  /* 0x0001000029297824 */ /* 0x000fe200078e00ff */
[----:B------:R-:W-:-:S02]  /*ae50*/  SHF.L.U32 R85, R85, 0x8, RZ ;  /* 0x0000000855557819 */ /* 0x000fc400000006ff */
[----:B------:R-:W-:Y:S02]  /*ae60*/  PRMT R54, R161, 0x654, R54 ;  /* 0x00000654a1367816 */ /* 0x000fe40000000036 */
[----:B------:R-:W-:Y:S01]  /*ae70*/  LOP3.LUT R40, R40, 0xff0000, R55, 0xf8, !PT ;  /* 0x00ff000028287812 */ /* 0x000fe200078ef837 */
[----:B------:R-:W-:Y:S01]  /*ae80*/  IMAD.U32 R55, R126, 0x10000, RZ ;  /* 0x000100007e377824 */ /* 0x000fe200078e00ff */
[----:B------:R-:W-:Y:S01]  /*ae90*/  LOP3.LUT R86, R82, 0xff00, R85, 0xf8, !PT ;  /* 0x0000ff0052567812 */ /* 0x000fe200078ef855 */
[----:B------:R-:W-:Y:S01]  /*aea0*/  IMAD.U32 R126, R43, 0x10000, RZ ;  /* 0x000100002b7e7824 */ /* 0x000fe200078e00ff */
[----:B------:R-:W-:Y:S02]  /*aeb0*/  LOP3.LUT R12, R54, 0xff00, R83, 0xf8, !PT ;  /* 0x0000ff00360c7812 */ /* 0x000fe400078ef853 */
[----:B------:R-:W-:Y:S02]  /*aec0*/  F2FP.F16.E4M3.UNPACK_B R85, R160.H1 ;  /* 0x000000a0ff55723e */ /* 0x000fe400030006ff */
[----:B------:R-:W-:-:S02]  /*aed0*/  F2FP.F16.E4M3.UNPACK_B R82, R53.H1 ;  /* 0x00000035ff52723e */ /* 0x000fc400030006ff */
[----:B------:R-:W-:Y:S02]  /*aee0*/  F2FP.F16.E4M3.UNPACK_B R54, R52.H1 ;  /* 0x00000034ff36723e */ /* 0x000fe400030006ff */
[----:B------:R-:W-:Y:S01]  /*aef0*/  LOP3.LUT R87, R14, 0xff00, R87, 0xf8, !PT ;  /* 0x0000ff000e577812 */ /* 0x000fe200078ef857 */
[----:B------:R-:W-:Y:S01]  /*af00*/  HADD2.F32 R14, -RZ, R85.H0_H0 ;  /* 0x20000055ff0e7230 */ /* 0x000fe20000004100 */
[----:B------:R-:W-:Y:S01]  /*af10*/  LOP3.LUT R12, R12, 0xff0000, R55, 0xf8, !PT ;  /* 0x00ff00000c0c7812 */ /* 0x000fe200078ef837 */
[----:B------:R-:W-:Y:S01]  /*af20*/  HADD2.F32 R55, -RZ, R82.H0_H0 ;  /* 0x20000052ff377230 */ /* 0x000fe20000004100 */
[----:B------:R-:W-:Y:S01]  /*af30*/  F2FP.F16.E4M3.UNPACK_B R83, R158.H1 ;  /* 0x0000009eff53723e */ /* 0x000fe200030006ff */
[----:B------:R-:W-:Y:S01]  /*af40*/  HADD2.F32 R44, -RZ, R54.H0_H0 ;  /* 0x20000036ff2c7230 */ /* 0x000fe20000004100 */
[----:B------:R-:W-:Y:S02]  /*af50*/  LOP3.LUT R41, R86, 0xff0000, R41, 0xf8, !PT ;  /* 0x00ff000056297812 */ /* 0x000fe400078ef829 */
[----:B------:R-:W-:Y:S01]  /*af60*/  FMUL.FTZ R43, R55, R14 ;  /* 0x0000000e372b7220 */ /* 0x000fe20000410000 */
[----:B------:R-:W-:-:S02]  /*af70*/  HADD2.F32 R84, -RZ, R83.H0_H0 ;  /* 0x20000053ff547230 */ /* 0x000fc40000004100 */
[C---:B------:R-:W-:Y:S01]  /*af80*/  FMUL.FTZ R162, R44.reuse, R14 ;  /* 0x0000000e2ca27220 */ /* 0x040fe20000410000 */
        /* <DEDUP_REMOVED lines=20> */
[----:B------:R-:W-:Y:S02]  /*b0d0*/  HADD2.F32 R160, -RZ, R160.H1_H1 ;  /* 0x300000a0ffa07230 */ /* 0x000fe40000004100 */
[C---:B------:R-:W-:Y:S01]  /*b0e0*/  FMUL.FTZ R87, R54.reuse, R87 ;  /* 0x0000005736577220 */ /* 0x040fe20000410000 */
[----:B------:R-:W-:Y:S01]  /*b0f0*/  HADD2.F32 R85, -RZ, R83.H1_H1 ;  /* 0x30000053ff557230 */ /* 0x000fe20000004100 */
[----:B------:R-:W-:Y:S01]  /*b100*/  F2FP.F16.E4M3.UNPACK_B R126, R159.H1 ;  /* 0x0000009fff7e723e */ /* 0x000fe200030006ff */
[----:B------:R-:W-:Y:S01]  /*b110*/  HADD2.F32 R82, -RZ, R82.H1_H1 ;  /* 0x30000052ff527230 */ /* 0x000fe20000004100 */
[----:B------:R-:W-:Y:S01]  /*b120*/  F2FP.F16.E4M3.UNPACK_B R86, R46.H1 ;  /* 0x0000002eff56723e */ /* 0x000fe200030006ff */
[----:B------:R-:W-:Y:S01]  /*b130*/  FFMA.FTZ R54, R54, R55, -R127 ;  /* 0x0000003736367223 */ /* 0x000fe2000001087f */
        /* <DEDUP_REMOVED lines=23> */
[----:B------:R-:W-:Y:S01]  /*b2b0*/  FMUL.FTZ R161, R86, R161 ;  /* 0x000000a156a17220 */ /* 0x000fe20000410000 */
[----:B------:R-:W-:Y:S01]  /*b2c0*/  F2FP.SATFINITE.E4M3.F32.PACK_AB_MERGE_C R43, R52, R43, RZ ;  /* 0x0000002b342b723e */ /* 0x000fe200048070ff */
[-C--:B------:R-:W-:Y:S01]  /*b2d0*/  FFMA.FTZ R165, R86, R127.reuse, -R85 ;  /* 0x0000007f56a57223 */ /* 0x080fe20000010855 */
[----:B------:R-:W-:Y:S01]  /*b2e0*/  F2FP.F16.E4M3.UNPACK_B R85, R46 ;  /* 0x0000002eff55723e */ /* 0x000fe200020006ff */
[----:B------:R-:W-:Y:S01]  /*b2f0*/  FFMA.FTZ R167, R126, R127, R161 ;  /* 0x0000007f7ea77223 */ /* 0x000fe200000100a1 */
[----:B------:R-:W-:-:S02]  /*b300*/  HADD2.F32 R127, -RZ, R159.H0_H0 ;  /* 0x2000009fff7f7230 */ /* 0x000fc40000004100 */
[----:B------:R-:W-:Y:S01]  /*b310*/  FFMA.FTZ R160, R87, R158, R160 ;  /* 0x0000009e57a07223 */ /* 0x000fe200000100a0 */
[----:B------:R-:W-:Y:S01]  /*b320*/  HADD2.F32 R159, -RZ, R159.H1_H1 ;  /* 0x3000009fff9f7230 */ /* 0x000fe20000004100 */
[----:B------:R-:W-:Y:S01]  /*b330*/  F2FP.SATFINITE.E4M3.F32.PACK_AB_MERGE_C R44, R53, R44, RZ ;  /* 0x0000002c352c723e */ /* 0x000fe200048070ff */
[--C-:B------:R-:W-:Y:S01]  /*b340*/  HADD2.F32 R86, -RZ, R85.reuse.H0_H0 ;  /* 0x20000055ff567230 */ /* 0x100fe20000004100 */
[----:B------:R-:W-:Y:S01]  /*b350*/  F2FP.SATFINITE.E4M3.F32.PACK_AB_MERGE_C R165, R165, R84, RZ ;  /* 0x00000054a5a5723e */ /* 0x000fe200048070ff */
[--C-:B------:R-:W-:Y:S01]  /*b360*/  HADD2.F32 R46, -RZ, R42.reuse.H0_H0 ;  /* 0x2000002aff2e7230 */ /* 0x100fe20000004100 */
[----:B------:R-:W-:Y:S01]  /*b370*/  F2FP.SATFINITE.E4M3.F32.PACK_AB_MERGE_C R43, R83, R54, R43 ;  /* 0x00000036532b723e */ /* 0x000fe2000480702b */
[----:B------:R-:W-:Y:S01]  /*b380*/  HADD2.F32 R85, -RZ, R85.H1_H1 ;  /* 0x30000055ff557230 */ /* 0x000fe20000004100 */
[----:B------:R-:W-:Y:S01]  /*b390*/  F2FP.F16.E4M3.UNPACK_B R84, R45 ;  /* 0x0000002dff54723e */ /* 0x000fe200020006ff */
[----:B------:R-:W-:Y:S01]  /*b3a0*/  HADD2.F32 R42, -RZ, R42.H1_H1 ;  /* 0x3000002aff2a7230 */ /* 0x000fe20000004100 */
[----:B------:R-:W-:Y:S01]  /*b3b0*/  F2FP.F16.E4M3.UNPACK_B R54, R41 ;  /* 0x00000029ff36723e */ /* 0x000fe200020006ff */
[----:B------:R-:W-:-:S02]  /*b3c0*/  HADD2.F32 R87, -RZ, R157.H0_H0 ;  /* 0x2000009dff577230 */ /* 0x000fc40000004100 */
[CC--:B------:R-:W-:Y:S01]  /*b3d0*/  FMUL.FTZ R163, R85.reuse, R159.reuse ;  /* 0x0000009f55a37220 */ /* 0x0c0fe20000410000 */
[----:B------:R-:W-:Y:S02]  /*b3e0*/  HADD2.F32 R157, -RZ, R157.H1_H1 ;  /* 0x3000009dff9d7230 */ /* 0x000fe40000004100 */
[----:B------:R-:W-:Y:S01]  /*b3f0*/  FMUL.FTZ R126, R42, R159 ;  /* 0x0000009f2a7e7220 */ /* 0x000fe20000410000 */
[----:B------:R-:W-:Y:S01]  /*b400*/  F2FP.F16.E4M3.UNPACK_B R53, R13 ;  /* 0x0000000dff35723e */ /* 0x000fe200020006ff */
[----:B------:R-:W-:Y:S01]  /*b410*/  FMUL.FTZ R161, R86, R127 ;  /* 0x0000007f56a17220 */ /* 0x000fe20000410000 */
[----:B------:R-:W-:Y:S01]  /*b420*/  F2FP.SATFINITE.E4M3.F32.PACK_AB_MERGE_C R44, R82, R55, R44 ;  /* 0x00000037522c723e */ /* 0x000fe2000480702c */
[-C--:B------:R-:W-:Y:S01]  /*b430*/  FFMA.FTZ R42, R42, R157.reuse, -R163 ;  /* 0x0000009d2a2a7223 */ /* 0x080fe200000108a3 */
[----:B------:R-:W-:Y:S01]  /*b440*/  FFMA.FTZ R157, R85, R157, R126 ;  /* 0x0000009d559d7223 */ /* 0x000fe2000001007e */
[----:B------:R-:W-:Y:S01]  /*b450*/  FMUL.FTZ R127, R46, R127 ;  /* 0x0000007f2e7f7220 */ /* 0x000fe20000410000 */
[----:B------:R-:W-:Y:S01]  /*b460*/  HADD2.F32 R55, -RZ, R84.H0_H0 ;  /* 0x20000054ff377230 */ /* 0x000fe20000004100 */
[----:B------:R-:W-:Y:S01]  /*b470*/  F2FP.F16.E4M3.UNPACK_B R82, R40 ;  /* 0x00000028ff52723e */ /* 0x000fe200020006ff */
        /* <DEDUP_REMOVED lines=13> */
[----:B------:R-:W-:Y:S01]  /*b550*/  FMUL.FTZ R87, R84, R85 ;  /* 0x0000005554577220 */ /* 0x000fe20000410000 */
[----:B------:R-:W-:Y:S01]  /*b560*/  F2FP.F16.E4M3.UNPACK_B R45, R45.H1 ;  /* 0x0000002dff2d723e */ /* 0x000fe200030006ff */
[C---:B------:R-:W-:Y:S01]  /*b570*/  FMUL.FTZ R127, R54.reuse, R85 ;  /* 0x00000055367f7220 */ /* 0x040fe20000410000 */
[----:B------:R-:W-:Y:S02]  /*b580*/  F2FP.F16.E4M3.UNPACK_B R85, R41.H1 ;  /* 0x00000029ff55723e */ /* 0x000fe400030006ff */
[----:B------:R-:W-:Y:S01]  /*b590*/  F2FP.F16.E4M3.UNPACK_B R55, R13.H1 ;  /* 0x0000000dff37723e */ /* 0x000fe200030006ff */
[-C--:B------:R-:W-:Y:S01]  /*b5a0*/  FFMA.FTZ R13, R54, R83.reuse, -R87 ;  /* 0x00000053360d7223 */ /* 0x080fe20000010857 */
[----:B------:R-:W-:Y:S01]  /*b5b0*/  FFMA.FTZ R54, R84, R83, R127 ;  /* 0x0000005354367223 */ /* 0x000fe2000001007f */
[----:B------:R-:W-:Y:S01]  /*b5c0*/  F2FP.F16.E4M3.UNPACK_B R40, R40.H1 ;  /* 0x00000028ff28723e */ /* 0x000fe200030006ff */
[----:B------:R-:W-:Y:S01]  /*b5d0*/  HADD2.F32 R82, -RZ, R45.H0_H0 ;  /* 0x2000002dff527230 */ /* 0x000fe20000004100 */
[----:B------:R-:W-:Y:S01]  /*b5e0*/  F2FP.SATFINITE.E4M3.F32.PACK_AB_MERGE_C R160, R167, R160, RZ ;  /* 0x000000a0a7a0723e */ /* 0x000fe200048070ff */
[----:B------:R-:W-:Y:S01]  /*b5f0*/  HADD2.F32 R84, -RZ, R85.H0_H0 ;  /* 0x20000055ff547230 */ /* 0x000fe20000004100 */
[----:B------:R-:W-:Y:S01]  /*b600*/  F2FP.F16.E4M3.UNPACK_B R87, R12.H1 ;  /* 0x0000000cff57723e */ /* 0x000fe200030006ff */
[----:B------:R-:W-:Y:S01]  /*b610*/  HADD2.F32 R41, -RZ, R55.H0_H0 ;  /* 0x20000037ff297230 */ /* 0x000fe20000004100 */
[----:B------:R-:W-:Y:S01]  /*b620*/  F2FP.SATFINITE.E4M3.F32.PACK_AB_MERGE_C R46, R157, R46, R160 ;  /* 0x0000002e9d2e723e */ /* 0x000fe200048070a0 */
[----:B------:R-:W-:-:S02]  /*b630*/  HADD2.F32 R83, -RZ, R45.H1_H1 ;  /* 0x3000002dff537230 */ /* 0x000fc40000004100 */
[CC--:B------:R-:W-:Y:S01]  /*b640*/  FMUL.FTZ R158, R82.reuse, R84.reuse ;  /* 0x00000054529e7220 */ /* 0x0c0fe20000410000 */
[----:B------:R-:W-:Y:S02]  /*b650*/  HADD2.F32 R126, -RZ, R85.H1_H1 ;  /* 0x30000055ff7e7230 */ /* 0x000fe40000004100 */
[----:B------:R-:W-:Y:S01]  /*b660*/  FMUL.FTZ R85, R41, R84 ;  /* 0x0000005429557220 */ /* 0x000fe20000410000 */
[--C-:B------:R-:W-:Y:S01]  /*b670*/  HADD2.F32 R45, -RZ, R40.reuse.H0_H0 ;  /* 0x20000028ff2d7230 */ /* 0x100fe20000004100 */
[----:B------:R-:W-:Y:S01]  /*b680*/  F2FP.F16.E4M3.UNPACK_B R157, R14 ;  /* 0x0000000eff9d723e */ /* 0x000fe200020006ff */
[----:B------:R-:W-:Y:S02]  /*b690*/  HADD2.F32 R55, -RZ, R55.H1_H1 ;  /* 0x30000037ff377230 */ /* 0x000fe40000004100 */
[-C--:B------:R-:W-:Y:S01]  /*b6a0*/  FMUL.FTZ R84, R83, R126.reuse ;  /* 0x0000007e53547220 */ /* 0x080fe20000410000 */
[----:B------:R-:W-:Y:S02]  /*b6b0*/  HADD2.F32 R86, -RZ, R40.H1_H1 ;  /* 0x30000028ff567230 */ /* 0x000fe40000004100 */
[-C--:B------:R-:W-:Y:S01]  /*b6c0*/  FFMA.FTZ R40, R41, R45.reuse, -R158 ;  /* 0x0000002d29287223 */ /* 0x080fe2000001089e */
[----:B------:R-:W-:Y:S01]  /*b6d0*/  FFMA.FTZ R41, R82, R45, R85 ;  /* 0x0000002d52297223 */ /* 0x000fe20000010055 */
[C---:B------:R-:W-:Y:S01]  /*b6e0*/  FMUL.FTZ R82, R55.reuse, R126 ;  /* 0x0000007e37527220 */ /* 0x040fe20000410000 */
[----:B------:R-:W-:Y:S01]  /*b6f0*/  F2FP.F16.E4M3.UNPACK_B R158, R14.H1 ;  /* 0x0000000eff9e723e */ /* 0x000fe200030006ff */
[-C--:B------:R-:W-:Y:S01]  /*b700*/  FFMA.FTZ R45, R55, R86.reuse, -R84 ;  /* 0x00000056372d7223 */ /* 0x080fe20000010854 */
        /* <DEDUP_REMOVED lines=8> */
[----:B------:R-:W-:Y:S01]  /*b790*/  F2FP.F16.E4M3.UNPACK_B R14, R12 ;  /* 0x0000000cff0e723e */ /* 0x000fe200020006ff */
[----:B------:R-:W-:Y:S01]  /*b7a0*/  HADD2.F32 R47, -RZ, R55.H0_H0 ;  /* 0x20000037ff2f7230 */ /* 0x000fe20000004100 */
[----:B------:R-:W-:Y:S01]  /*b7b0*/  F2FP.SATFINITE.E4M3.F32.PACK_AB_MERGE_C R42, R42, R161, R165 ;  /* 0x000000a12a2a723e */ /* 0x000fe200048070a5 */
        /* <DEDUP_REMOVED lines=9> */
[-C--:B------:R-:W-:Y:S01]  /*b850*/  FFMA.FTZ R162, R47, R126.reuse, -R162 ;  /* 0x0000007e2fa27223 */ /* 0x080fe200000108a2 */
[----:B------:R-:W-:Y:S02]  /*b860*/  HADD2.F32 R158, -RZ, R158.H1_H1 ;  /* 0x3000009eff9e7230 */ /* 0x000fe40000004100 */
[----:B------:R-:W-:Y:S01]  /*b870*/  FFMA.FTZ R159, R86, R126, R159 ;  /* 0x0000007e569f7223 */ /* 0x000fe2000001009f */
        /* <DEDUP_REMOVED lines=9> */
[CC--:B------:R-:W-:Y:S01]  /*b910*/  FMUL.FTZ R86, R84.reuse, R157.reuse ;  /* 0x0000009d54567220 */ /* 0x0c0fe20000410000 */
[----:B------:R-:W-:Y:S02]  /*b920*/  HADD2.F32 R14, -RZ, R14.H1_H1 ;  /* 0x3000000eff0e7230 */ /* 0x000fe40000004100 */
[----:B------:R-:W-:Y:S01]  /*b930*/  FMUL.FTZ R157, R55, R157 ;  /* 0x0000009d379d7220 */ /* 0x000fe20000410000 */
[----:B------:R-:W-:Y:S01]  /*b940*/  F2FP.SATFINITE.E4M3.F32.PACK_AB_MERGE_C R40, R45, R40, RZ ;  /* 0x000000282d28723e */ /* 0x000fe200048070ff */
[-C--:B------:R-:W-:Y:S01]  /*b950*/  FFMA.FTZ R158, R85, R12.reuse, R158 ;  /* 0x0000000c559e7223 */ /* 0x080fe2000001009e */
[----:B------:R-:W-:Y:S01]  /*b960*/  FFMA.FTZ R15, R15, R12, -R126 ;  /* 0x0000000c0f0f7223 */ /* 0x000fe2000001087e */
[-C--:B------:R-:W-:Y:S01]  /*b970*/  FFMA.FTZ R55, R55, R14.reuse, -R86 ;  /* 0x0000000e37377223 */ /* 0x080fe20000010856 */
[----:B------:R-:W-:Y:S01]  /*b980*/  FFMA.FTZ R14, R84, R14, R157 ;  /* 0x0000000e540e7223 */ /* 0x000fe2000001009d */
[----:B------:R-:W-:-:S02]  /*b990*/  F2FP.SATFINITE.E4M3.F32.PACK_AB_MERGE_C R41, R82, R41, RZ ;  /* 0x000000295229723e */ /* 0x000fc400048070ff */
[----:B------:R-:W-:Y:S02]  /*b9a0*/  F2FP.SATFINITE.E4M3.F32.PACK_AB_MERGE_C R158, R158, R161, RZ ;  /* 0x000000a19e9e723e */ /* 0x000fe400048070ff */
[----:B------:R-:W-:Y:S02]  /*b9b0*/  F2FP.SATFINITE.E4M3.F32.PACK_AB_MERGE_C R15, R15, R164, RZ ;  /* 0x000000a40f0f723e */ /* 0x000fe400048070ff */
[----:B------:R-:W-:Y:S01]  /*b9c0*/  F2FP.SATFINITE.E4M3.F32.PACK_AB_MERGE_C R47, R14, R159, R158 ;  /* 0x0000009f0e2f723e */ /* 0x000fe2000480709e */
[----:B------:R-:W-:Y:S01]  /*b9d0*/  IMAD.MOV.U32 R14, RZ, RZ, R42 ;  /* 0x000000ffff0e7224 */ /* 0x000fe200078e002a */
[----:B------:R-:W-:Y:S02]  /*b9e0*/  F2FP.SATFINITE.E4M3.F32.PACK_AB_MERGE_C R13, R13, R52, R40 ;  /* 0x000000340d0d723e */ /* 0x000fe40004807028 */
[----:B------:R-:W-:Y:S02]  /*b9f0*/  F2FP.SATFINITE.E4M3.F32.PACK_AB_MERGE_C R15, R55, R162, R15 ;  /* 0x000000a2370f723e */ /* 0x000fe4000480700f */
[----:B------:R-:W-:-:S02]  /*ba00*/  F2FP.SATFINITE.E4M3.F32.PACK_AB_MERGE_C R45, R54, R53, R41 ;  /* 0x00000035362d723e */ /* 0x000fc40004807029 */
[----:B------:R-:W-:-:S07]  /*ba10*/  MOV R12, R43 ;  /* 0x0000002b000c7202 */ /* 0x000fce0000000f00 */
.L_x_6379:
[----:B------:R-:W-:Y:S05]  /*ba20*/  BSYNC B3 ;  /* 0x0000000000037941 */ /* 0x000fea0003800000 */
.L_x_6378:
[----:B------:R-:W-:Y:S01]  /*ba30*/  ISETP.GE.AND P3, PT, R11, R134, PT ;  /* 0x000000860b00720c */ /* 0x000fe20003f66270 */
[----:B0-----:R0:W-:-:S12]  /*ba40*/  ST.E.128 desc[UR54][R80.64], R12 ;  /* 0x0000000c50007985 */ /* 0x0011d8000c101d36 */
[----:B------:R-:W-:-:S04]  /*ba50*/  @!P3 IADD3 R40, P5, R156, R11, RZ ;  /* 0x0000000b9c28b210 */ /* 0x000fc80007fbe0ff */
[----:B------:R-:W-:-:S05]  /*ba60*/  @!P3 LEA.HI.X.SX32 R41, R11, R154, 0x1, P5 ;  /* 0x0000009a0b29b211 */ /* 0x000fca00028f0eff */
[----:B--2---:R0:W-:Y:S04]  /*ba70*/  @!P3 ST.E.128 desc[UR54][R40.64], R44 ;  /* 0x0000002c2800b985 */ /* 0x0041e8000c101d36 */
.L_x_6377:
[----:B------:R-:W-:Y:S05]  /*ba80*/  BSYNC B2 ;  /* 0x0000000000027941 */ /* 0x000fea0003800000 */
.L_x_6376:
        /* <DEDUP_REMOVED lines=29> */
[----:B------:R-:W-:Y:S01]  /*bc60*/  SHF.R.U32.HI R84, RZ, 0x8, R37 ;  /* 0x00000008ff547819 */ /* 0x000fe20000011625 */
[----:B0-----:R-:W-:Y:S01]  /*bc70*/  IMAD.MOV.U32 R46, RZ, RZ, R12 ;  /* 0x000000ffff2e7224 */ /* 0x001fe200078e000c */
[----:B------:R-:W-:Y:S01]  /*bc80*/  LOP3.LUT R48, R37, 0xff, RZ, 0xc0, !PT ;  /* 0x000000ff25307812 */ /* 0x000fe200078ec0ff */
[----:B------:R-:W-:Y:S01]  /*bc90*/  IMAD.MOV.U32 R36, RZ, RZ, R13 ;  /* 0x000000ffff247224 */ /* 0x000fe200078e000d */
[--C-:B------:R-:W-:Y:S01]  /*bca0*/  SHF.R.U32.HI R85, RZ, 0x18, R37.reuse ;  /* 0x00000018ff557819 */ /* 0x100fe20000011625 */
[----:B------:R-:W-:Y:S01]  /*bcb0*/  IMAD.SHL.U32 R12, R84, 0x100, RZ ;  /* 0x00000100540c7824 */ /* 0x000fe200078e00ff */
[----:B------:R-:W-:Y:S01]  /*bcc0*/  SHF.R.U32.HI R86, RZ, 0x10, R37 ;  /* 0x00000010ff567819 */ /* 0x000fe20000011625 */
[----:B--2---:R-:W-:Y:S01]  /*bcd0*/  IMAD.MOV.U32 R47, RZ, RZ, R40 ;  /* 0x000000ffff2f7224 */ /* 0x004fe200078e0028 */
[--C-:B------:R-:W-:Y:S01]  /*bce0*/  SHF.R.U32.HI R83, RZ, 0x10, R39.reuse ;  /* 0x00000010ff537819 */ /* 0x100fe20000011627 */
[----:B------:R-:W-:Y:S01]  /*bcf0*/  IMAD.MOV.U32 R38, RZ, RZ, R14 ;  /* 0x000000ffff267224 */ /* 0x000fe200078e000e */
[----:B------:R-:W-:Y:S01]  /*bd00*/  SHF.R.U32.HI R82, RZ, 0x8, R39 ;  /* 0x00000008ff527819 */ /* 0x000fe20000011627 */
[----:B------:R-:W-:Y:S01]  /*bd10*/  IMAD.U32 R14, R86, 0x10000, RZ ;  /* 0x00010000560e7824 */ /* 0x000fe200078e00ff */
[----:B------:R-:W-:-:S02]  /*bd20*/  LOP3.LUT R37, R39, 0xff, RZ, 0xc0, !PT ;  /* 0x000000ff27257812 */ /* 0x000fc400078ec0ff */
[----:B------:R-:W-:Y:S02]  /*bd30*/  SHF.R.U32.HI R80, RZ, 0x18, R39 ;  /* 0x00000018ff507819 */ /* 0x000fe40000011627 */
[----:B------:R-:W-:Y:S02]  /*bd40*/  SHF.R.U32.HI R52, RZ, 0x8, R51 ;  /* 0x00000008ff347819 */ /* 0x000fe40000011633 */
[----:B------:R-:W-:Y:S02]  /*bd50*/  PRMT R13, R85, 0x654, R48 ;  /* 0x00000654550d7816 */ /* 0x000fe40000000030 */
[--C-:B------:R-:W-:Y:S01]  /*bd60*/  SHF.R.U32.HI R81, RZ, 0x10, R49.reuse ;  /* 0x00000010ff517819 */ /* 0x100fe20000011631 */
[----:B------:R-:W-:Y:S01]  /*bd70*/  IMAD.SHL.U32 R48, R52, 0x100, RZ ;  /* 0x0000010034307824 */ /* 0x000fe200078e00ff */
[----:B------:R-:W-:Y:S02]  /*bd80*/  SHF.R.U32.HI R55, RZ, 0x8, R49 ;  /* 0x00000008ff377819 */ /* 0x000fe40000011631 */
[----:B------:R-:W-:-:S02]  /*bd90*/  LOP3.LUT R39, R49, 0xff, RZ, 0xc0, !PT ;  /* 0x000000ff31277812 */ /* 0x000fc400078ec0ff */
[----:B------:R-:W-:Y:S02]  /*bda0*/  SHF.R.U32.HI R54, RZ, 0x18, R49 ;  /* 0x00000018ff367819 */ /* 0x000fe40000011631 */
[----:B------:R-:W-:Y:S02]  /*bdb0*/  LOP3.LUT R49, R51, 0xff, RZ, 0xc0, !PT ;  /* 0x000000ff33317812 */ /* 0x000fe400078ec0ff */
[----:B------:R-:W-:Y:S02]  /*bdc0*/  SHF.R.U32.HI R50, RZ, 0x18, R51 ;  /* 0x00000018ff327819 */ /* 0x000fe40000011633 */
[----:B------:R-:W-:Y:S02]  /*bdd0*/  LOP3.LUT R13, R13, 0xff00, R12, 0xf8, !PT ;  /* 0x0000ff000d0d7812 */ /* 0x000fe400078ef80c */
[----:B------:R-:W-:Y:S02]  /*bde0*/  PRMT R37, R80, 0x654, R37 ;  /* 0x0000065450257816 */ /* 0x000fe40000000025 */
[----:B------:R-:W-:-:S02]  /*bdf0*/  SHF.L.U32 R12, R82, 0x8, RZ ;  /* 0x00000008520c7819 */ /* 0x000fc400000006ff */
[----:B------:R-:W-:Y:S02]  /*be00*/  PRMT R49, R50, 0x654, R49 ;  /* 0x0000065432317816 */ /* 0x000fe40000000031 */
[----:B------:R-:W-:Y:S01]  /*be10*/  PRMT R40, R54, 0x654, R39 ;  /* 0x0000065436287816 */ /* 0x000fe20000000027 */
[----:B------:R-:W-:Y:S01]  /*be20*/  IMAD.SHL.U32 R39, R55, 0x100, RZ ;  /* 0x0000010037277824 */ /* 0x000fe200078e00ff */
        /* <DEDUP_REMOVED lines=10> */
[----:B------:R-:W-:Y:S01]  /*bed0*/  LOP3.LUT R12, R37, 0xff0000, R12, 0xf8, !PT ;  /* 0x00ff0000250c7812 */ /* 0x000fe200078ef80c */
[----:B------:R-:W-:Y:S01]  /*bee0*/  HADD2.F32 R39, -RZ, R48.H0_H0 ;  /* 0x20000030ff277230 */ /* 0x000fe20000004100 */
[----:B------:R-:W-:Y:S01]  /*bef0*/  F2FP.F16.E4M3.UNPACK_B R49, R152.H1 ;  /* 0x00000098ff31723e */ /* 0x000fe200030006ff */
[----:B------:R-:W-:Y:S01]  /*bf00*/  IMAD.U32 R37, R81, 0x10000, RZ ;  /* 0x0001000051257824 */ /* 0x000fe200078e00ff */
[----:B------:R-:W-:Y:S01]  /*bf10*/  SHF.R.U32.HI R53, RZ, 0x10, R51 ;  /* 0x00000010ff357819 */ /* 0x000fe20000011633 */
[-C--:B------:R-:W-:Y:S01]  /*bf20*/  FMUL.FTZ R82, R40, R13.reuse ;  /* 0x0000000d28527220 */ /* 0x080fe20000410000 */
[----:B------:R-:W-:Y:S01]  /*bf30*/  FMUL.FTZ R55, R39, R13 ;  /* 0x0000000d27377220 */ /* 0x000fe20000410000 */
[--C-:B------:R-:W-:Y:S01]  /*bf40*/  HADD2.F32 R51, -RZ, R49.reuse.H0_H0 ;  /* 0x20000031ff337230 */ /* 0x100fe20000004100 */
[----:B------:R-:W-:Y:S01]  /*bf50*/  SHF.L.U32 R53, R53, 0x10, RZ ;  /* 0x0000001035357819 */ /* 0x000fe200000006ff */
[----:B------:R-:W-:Y:S01]  /*bf60*/  HADD2.F32 R52, -RZ, R52.H1_H1 ;  /* 0x30000034ff347230 */ /* 0x000fe20000004100 */
[----:B------:R-:W-:Y:S01]  /*bf70*/  LOP3.LUT R37, R54, 0xff0000, R37, 0xf8, !PT ;  /* 0x00ff000036257812 */ /* 0x000fe200078ef825 */
[----:B------:R-:W-:Y:S01]  /*bf80*/  HADD2.F32 R54, -RZ, R49.H1_H1 ;  /* 0x30000031ff367230 */ /* 0x000fe20000004100 */
[----:B------:R-:W-:Y:S01]  /*bf90*/  LOP3.LUT R13, R80, 0xff0000, R53, 0xf8, !PT ;  /* 0x00ff0000500d7812 */ /* 0x000fe200078ef835 */
[----:B------:R-:W-:-:S02]  /*bfa0*/  HADD2.F32 R49, -RZ, R48.H1_H1 ;  /* 0x30000030ff317230 */ /* 0x000fc40000004100 */
[-C--:B------:R-:W-:Y:S01]  /*bfb0*/  FFMA.FTZ R39, R39, R51.reuse, -R82 ;  /* 0x0000003327277223 */ /* 0x080fe20000010852 */
[----:B------:R-:W-:Y:S01]  /*bfc0*/  FFMA.FTZ R40, R40, R51, R55 ;  /* 0x0000003328287223 */ /* 0x000fe20000010037 */
[----:B------:R-:W-:Y:S01]  /*bfd0*/  HADD2.F32 R53, -RZ, R50.H1_H1 ;  /* 0x30000032ff357230 */ /* 0x000fe20000004100 */
[----:B------:R-:W-:Y:S01]  /*bfe0*/  F2FP.F16.E4M3.UNPACK_B R153, R153 ;  /* 0x00000099ff99723e */ /* 0x000fe200020006ff */
[----:B------:R-:W-:Y:S01]  /*bff0*/  FMUL.FTZ R80, R49, R52 ;  /* 0x0000003431507220 */ /* 0x000fe20000410000 */
[----:B------:R-:W-:Y:S02]  /*c000*/  F2FP.F16.E4M3.UNPACK_B R51, R47 ;  /* 0x0000002fff33723e */ /* 0x000fe400020006ff */
[----:B------:R-:W-:Y:S01]  /*c010*/  F2FP.F16.E4M3.UNPACK_B R50, R46 ;  /* 0x0000002eff32723e */ /* 0x000fe200020006ff */
[----:B------:R-:W-:Y:S01]  /*c020*/  FMUL.FTZ R46, R53, R52 ;  /* 0x00000034352e7220 */ /* 0x000fe20000410000 */
[----:B------:R-:W-:Y:S01]  /*c030*/  F2FP.F16.E4M3.UNPACK_B R152, R152 ;  /* 0x00000098ff98723e */ /* 0x000fe200020006ff */
[----:B------:R-:W-:-:S02]  /*c040*/  HADD2.F32 R55, -RZ, R153.H0_H0 ;  /* 0x20000099ff377230 */ /* 0x000fc40000004100 */
[-C--:B------:R-:W-:Y:S01]  /*c050*/  FFMA.FTZ R47, R53, R54.reuse, R80 ;  /* 0x00000036352f7223 */ /* 0x080fe20000010050 */
[----:B------:R-:W-:Y:S02]  /*c060*/  HADD2.F32 R52, -RZ, R51.H0_H0 ;  /* 0x20000033ff347230 */ /* 0x000fe40000004100 */
[----:B------:R-:W-:Y:S01]  /*c070*/  FFMA.FTZ R46, R49, R54, -R46 ;  /* 0x00000036312e7223 */ /* 0x000fe2000001082e */
[----:B------:R-:W-:Y:S01]  /*c080*/  HADD2.F32 R48, -RZ, R50.H0_H0 ;  /* 0x20000032ff307230 */ /* 0x000fe20000004100 */
[----:B------:R-:W-:Y:S01]  /*c090*/  F2FP.F16.E4M3.UNPACK_B R54, R42.H1 ;  /* 0x0000002aff36723e */ /* 0x000fe200030006ff */
[----:B------:R-:W-:Y:S02]  /*c0a0*/  HADD2.F32 R153, -RZ, R153.H1_H1 ;  /* 0x30000099ff997230 */ /* 0x000fe40000004100 */
[-C--:B------:R-:W-:Y:S01]  /*c0b0*/  FMUL.FTZ R81, R52, R55.reuse ;  /* 0x0000003734517220 */ /* 0x080fe20000410000 */
[----:B------:R-:W-:Y:S02]  /*c0c0*/  HADD2.F32 R53, -RZ, R51.H1_H1 ;  /* 0x30000033ff357230 */ /* 0x000fe40000004100 */
[----:B------:R-:W-:Y:S01]  /*c0d0*/  FMUL.FTZ R55, R48, R55 ;  /* 0x0000003730377220 */ /* 0x000fe20000410000 */
[----:B------:R-:W-:Y:S01]  /*c0e0*/  HADD2.F32 R49, -RZ, R152.H0_H0 ;  /* 0x20000098ff317230 */ /* 0x000fe20000004100 */
[----:B------:R-:W-:Y:S01]  /*c0f0*/  F2FP.F16.E4M3.UNPACK_B R80, R151.H1 ;  /* 0x00000097ff50723e */ /* 0x000fe200030006ff */
[----:B------:R-:W-:-:S02]  /*c100*/  HADD2.F32 R50, -RZ, R50.H1_H1 ;  /* 0x30000032ff327230 */ /* 0x000fc40000004100 */
[C---:B------:R-:W-:Y:S01]  /*c110*/  FMUL.FTZ R51, R53.reuse, R153 ;  /* 0x0000009935337220 */ /* 0x040fe20000410000 */
[----:B------:R-:W-:Y:S02]  /*c120*/  HADD2.F32 R152, -RZ, R152.H1_H1 ;  /* 0x30000098ff987230 */ /* 0x000fe40000004100 */
[-C--:B------:R-:W-:Y:S01]  /*c130*/  FFMA.FTZ R48, R48, R49.reuse, -R81 ;  /* 0x0000003130307223 */ /* 0x080fe20000010851 */
[----:B------:R-:W-:Y:S01]  /*c140*/  FFMA.FTZ R49, R52, R49, R55 ;  /* 0x0000003134317223 */ /* 0x000fe20000010037 */
[----:B------:R-:W-:Y:S01]  /*c150*/  F2FP.F16.E4M3.UNPACK_B R52, R155.H1 ;  /* 0x0000009bff34723e */ /* 0x000fe200030006ff */
[C---:B------:R-:W-:Y:S01]  /*c160*/  FMUL.FTZ R82, R50.reuse, R153 ;  /* 0x0000009932527220 */ /* 0x040fe20000410000 */
[----:B------:R-:W-:Y:S01]  /*c170*/  FFMA.FTZ R51, R50, R152, -R51 ;  /* 0x0000009832337223 */ /* 0x000fe20000010833 */
[----:B------:R-:W-:Y:S01]  /*c180*/  F2FP.F16.E4M3.UNPACK_B R50, R38.H1 ;  /* 0x00000026ff32723e */ /* 0x000fe200030006ff */
[----:B------:R-:W-:Y:S02]  /*c190*/  HADD2.F32 R55, -RZ, R54.H0_H0 ;  /* 0x20000036ff377230 */ /* 0x000fe40000004100 */
[----:B------:R-:W-:Y:S01]  /*c1a0*/  FFMA.FTZ R82, R53, R152, R82 ;  /* 0x0000009835527223 */ /* 0x000fe20000010052 */
[--C-:B------:R-:W-:Y:S01]  /*c1b0*/  HADD2.F32 R81, -RZ, R52.reuse.H0_H0 ;  /* 0x20000034ff517230 */ /* 0x100fe20000004100 */
[----:B------:R-:W-:Y:S01]  /*c1c0*/  F2FP.F16.E4M3.UNPACK_B R155, R155 ;  /* 0x0000009bff9b723e */ /* 0x000fe200020006ff */
        /* <DEDUP_REMOVED lines=14> */
[----:B------:R-:W-:Y:S01]  /*c2b0*/  F2FP.F16.E4M3.UNPACK_B R50, R42 ;  /* 0x0000002aff32723e */ /* 0x000fe200020006ff */
[-C--:B------:R-:W-:Y:S01]  /*c2c0*/  FFMA.FTZ R85, R52, R53.reuse, -R85 ;  /* 0x0000003534557223 */ /* 0x080fe20000010855 */
[----:B------:R-:W-:Y:S01]  /*c2d0*/  FFMA.FTZ R84, R55, R53, R84 ;  /* 0x0000003537547223 */ /* 0x000fe20000010054 */
[----:B------:R-:W-:-:S02]  /*c2e0*/  HADD2.F32 R55, -RZ, R155.H0_H0 ;  /* 0x2000009bff377230 */ /* 0x000fc40000004100 */
[----:B------:R-:W-:Y:S01]  /*c2f0*/  FFMA.FTZ R87, R54, R81, R83 ;  /* 0x0000005136577223 */ /* 0x000fe20000010053 */
[----:B------:R-:W-:Y:S01]  /*c300*/  HADD2.F32 R52, -RZ, R50.H0_H0 ;  /* 0x20000032ff347230 */ /* 0x000fe20000004100 */
[----:B------:R-:W-:Y:S01]  /*c310*/  F2FP.SATFINITE.E4M3.F32.PACK_AB_MERGE_C R39, R46, R39, RZ ;  /* 0x000000272e27723e */ /* 0x000fe200048070ff */
[----:B------:R-:W-:Y:S01]  /*c320*/  HADD2.F32 R155, -RZ, R155.H1_H1 ;  /* 0x3000009bff9b7230 */ /* 0x000fe20000004100 */
[----:B------:R-:W-:Y:S01]  /*c330*/  F2FP.F16.E4M3.UNPACK_B R54, R37 ;  /* 0x00000025ff36723e */ /* 0x000fe200020006ff */
[----:B------:R-:W-:Y:S02]  /*c340*/  HADD2.F32 R42, -RZ, R38.H0_H0 ;  /* 0x20000026ff2a7230 */ /* 0x000fe40000004100 */
        /* <DEDUP_REMOVED lines=15> */
[----:B------:R-:W-:Y:S01]  /*c440*/  F2FP.SATFINITE.E4M3.F32.PACK_AB_MERGE_C R40, R82, R49, R40 ;  /* 0x000000315228723e */ /* 0x000fe20004807028 */
[----:B------:R-:W-:Y:S01]  /*c450*/  HADD2.F32 R49, -RZ, R54.H0_H0 ;  /* 0x20000036ff317230 */ /* 0x000fe20000004100 */
[-C--:B------:R-:W-:Y:S01]  /*c460*/  F2FP.F16.E4M3.UNPACK_B R52, R14.reuse ;  /* 0x0000000eff34723e */ /* 0x080fe200020006ff */
        /* <DEDUP_REMOVED lines=15> */
[----:B------:R-:W-:-:S02]  /*c560*/  F2FP.F16.E4M3.UNPACK_B R50, R41.H1 ;  /* 0x00000029ff32723e */ /* 0x000fc400030006ff */
[----:B------:R-:W-:Y:S01]  /*c570*/  F2FP.F16.E4M3.UNPACK_B R53, R37.H1 ;  /* 0x00000025ff35723e */ /* 0x000fe200030006ff */
[C---:B------:R-:W-:Y:S01]  /*c580*/  FFMA.FTZ R41, R49.reuse, R52, -R80 ;  /* 0x0000003431297223 */ /* 0x040fe20000010850 */
[----:B------:R-:W-:Y:S01]  /*c590*/  F2FP.F16.E4M3.UNPACK_B R48, R36.H1 ;  /* 0x00000024ff30723e */ /* 0x000fe200030006ff */
[----:B------:R-:W-:Y:S01]  /*c5a0*/  FMUL.FTZ R36, R49, R54 ;  /* 0x0000003631247220 */ /* 0x000fe20000410000 */
[----:B------:R-:W-:Y:S01]  /*c5b0*/  HADD2.F32 R49, -RZ, R50.H0_H0 ;  /* 0x20000032ff317230 */ /* 0x000fe20000004100 */
[----:B------:R-:W-:Y:S01]  /*c5c0*/  F2FP.SATFINITE.E4M3.F32.PACK_AB_MERGE_C R84, R87, R84, RZ ;  /* 0x000000545754723e */ /* 0x000fe200048070ff */
[----:B------:R-:W-:Y:S02]  /*c5d0*/  HADD2.F32 R54, -RZ, R53.H0_H0 ;  /* 0x20000035ff367230 */ /* 0x000fe40000004100 */
[----:B------:R-:W-:Y:S01]  /*c5e0*/  FFMA.FTZ R36, R51, R52, R36 ;  /* 0x0000003433247223 */ /* 0x000fe20000010024 */
[----:B------:R-:W-:Y:S01]  /*c5f0*/  HADD2.F32 R37, -RZ, R48.H0_H0 ;  /* 0x20000030ff257230 */ /* 0x000fe20000004100 */
[----:B------:R-:W-:Y:S01]  /*c600*/  F2FP.SATFINITE.E4M3.F32.PACK_AB_MERGE_C R42, R155, R42, R84 ;  /* 0x0000002a9b2a723e */ /* 0x000fe20004807054 */
[----:B------:R-:W-:-:S02]  /*c610*/  HADD2.F32 R50, -RZ, R50.H1_H1 ;  /* 0x30000032ff327230 */ /* 0x000fc40000004100 */
[-C--:B------:R-:W-:Y:S01]  /*c620*/  FMUL.FTZ R80, R49, R54.reuse ;  /* 0x0000003631507220 */ /* 0x080fe20000410000 */
[----:B------:R-:W-:Y:S02]  /*c630*/  HADD2.F32 R53, -RZ, R53.H1_H1 ;  /* 0x30000035ff357230 */ /* 0x000fe40000004100 */
[----:B------:R-:W-:Y:S01]  /*c640*/  FMUL.FTZ R54, R37, R54 ;  /* 0x0000003625367220 */ /* 0x000fe20000410000 */
[----:B------:R-:W-:Y:S02]  /*c650*/  HADD2.F32 R52, -RZ, R14.H0_H0 ;  /* 0x2000000eff347230 */ /* 0x000fe40000004100 */
[----:B------:R-:W-:Y:S02]  /*c660*/  HADD2.F32 R48, -RZ, R48.H1_H1 ;  /* 0x30000030ff307230 */ /* 0x000fe40000004100 */
        /* <DEDUP_REMOVED lines=57> */
.L_x_6381:
[----:B------:R-:W-:Y:S05]  /*ca00*/  BSYNC B2 ;  /* 0x0000000000027941 */ /* 0x000fea0003800000 */
.L_x_6380:
[----:B------:R-:W-:Y:S01]  /*ca10*/  ISETP.GE.AND P3, PT, R11, R134, PT ;  /* 0x000000860b00720c */ /* 0x000fe20003f66270 */
[----:B0-----:R0:W-:-:S12]  /*ca20*/  ST.E.128 desc[UR54][R44.64], R12 ;  /* 0x0000000c2c007985 */ /* 0x0011d8000c101d36 */
[----:B------:R-:W-:-:S04]  /*ca30*/  @!P3 IADD3 R36, P5, R156, R11, RZ ;  /* 0x0000000b9c24b210 */ /* 0x000fc80007fbe0ff */
[----:B------:R-:W-:-:S05]  /*ca40*/  @!P3 LEA.HI.X.SX32 R37, R11, R154, 0x1, P5 ;  /* 0x0000009a0b25b211 */ /* 0x000fca00028f0eff */
[----:B--2---:R0:W-:Y:S04]  /*ca50*/  @!P3 ST.E.128 desc[UR54][R36.64], R40 ;  /* 0x000000282400b985 */ /* 0x0041e8000c101d36 */
.L_x_6371:
[----:B------:R-:W-:Y:S05]  /*ca60*/  BSYNC B1 ;  /* 0x0000000000017941 */ /* 0x000fea0003800000 */
.L_x_6370:
[----:B------:R-:W-:-:S03]  /*ca70*/  UMOV UR4, 0xffffffff ;  /* 0xffffffff00047882 */ /* 0x000fc60000000000 */
[----:B------:R-:W-:Y:S05]  /*ca80*/  BRA.DIV UR4, `(.L_x_6382) ;  /* 0x0000025e04d07947 */ /* 0x000fea000b800000 */
[----:B0-----:R0:W0:Y:S04]  /*ca90*/  SHFL.IDX PT, R44, R119, 0x1, 0x1e1f ;  /* 0x003e1f00772c7f89 */ /* 0x00102800000e0000 */
[----:B--2---:R-:W2:Y:S02]  /*caa0*/  SHFL.IDX PT, R120, R120, 0x1, 0x1e1f ;  /* 0x003e1f0078787f89 */ /* 0x004ea400000e0000 */
.L_x_6668:
        /* <DEDUP_REMOVED lines=18> */
[----:B-----5:R-:W-:-:S04]  /*cbd0*/  LOP3.LUT R13, R13, 0x30, R11, 0xf8, !PT ;  /* 0x000000300d0d7812 */ /* 0x020fc800078ef80b */
[----:B------:R-:W-:Y:S01]  /*cbe0*/  LOP3.LUT R13, R13, R0, RZ, 0x3c, !PT ;  /* 0x000000000d0d7212 */ /* 0x000fe200078e3cff */
[----:B---3--:R-:W-:-:S04]  /*cbf0*/  IMAD R12, R12, 0x2800, R14 ;  /* 0x000028000c0c7824 */ /* 0x008fc800078e020e */
        /* <DEDUP_REMOVED lines=13> */
[----:B------:R-:W-:Y:S01]  /*ccd0*/  IMAD.MOV.U32 R43, RZ, RZ, R14 ;  /* 0x000000ffff2b7224 */ /* 0x000fe200078e000e */
[----:B------:R-:W-:Y:S01]  /*cce0*/  SHF.R.U32.HI R51, RZ, 0x8, R79 ;  /* 0x00000008ff337819 */ /* 0x000fe2000001164f */
[----:B--2---:R-:W-:Y:S01]  /*ccf0*/  IMAD.MOV.U32 R50, RZ, RZ, R36 ;  /* 0x000000ffff327224 */ /* 0x004fe200078e0024 */
[----:B------:R-:W-:Y:S02]  /*cd00*/  SHF.R.U32.HI R76, RZ, 0x10, R65 ;  /* 0x00000010ff4c7819 */ /* 0x000fe40000011641 */
[----:B------:R-:W-:Y:S01]  /*cd10*/  SHF.R.U32.HI R54, RZ, 0x8, R77 ;  /* 0x00000008ff367819 */ /* 0x000fe2000001164d */
[----:B------:R-:W-:Y:S01]  /*cd20*/  IMAD.SHL.U32 R51, R51, 0x100, RZ ;  /* 0x0000010033337824 */ /* 0x000fe200078e00ff */
[----:B------:R-:W-:Y:S01]  /*cd30*/  SHF.R.U32.HI R52, RZ, 0x18, R79 ;  /* 0x00000018ff347819 */ /* 0x000fe2000001164f */
[----:B------:R-:W-:Y:S01]  /*cd40*/  IMAD.U32 R13, R76, 0x10000, RZ ;  /* 0x000100004c0d7824 */ /* 0x000fe200078e00ff */
[----:B------:R-:W-:-:S02]  /*cd50*/  LOP3.LUT R49, R79, 0xff, RZ, 0xc0, !PT ;  /* 0x000000ff4f317812 */ /* 0x000fc400078ec0ff */
[----:B------:R-:W-:Y:S02]  /*cd60*/  SHF.R.U32.HI R66, RZ, 0x8, R67 ;  /* 0x00000008ff427819 */ /* 0x000fe40000011643 */
[----:B------:R-:W-:Y:S02]  /*cd70*/  PRMT R45, R80, 0x654, R45 ;  /* 0x00000654502d7816 */ /* 0x000fe4000000002d */
[----:B------:R-:W-:Y:S02]  /*cd80*/  SHF.L.U32 R12, R78, 0x8, RZ ;  /* 0x000000084e0c7819 */ /* 0x000fe400000006ff */
[----:B------:R-:W-:Y:S02]  /*cd90*/  SHF.R.U32.HI R55, RZ, 0x18, R77 ;  /* 0x00000018ff377819 */ /* 0x000fe4000001164d */
[----:B------:R-:W-:Y:S02]  /*cda0*/  LOP3.LUT R48, R77, 0xff, RZ, 0xc0, !PT ;  /* 0x000000ff4d307812 */ /* 0x000fe400078ec0ff */
[----:B------:R-:W-:-:S02]  /*cdb0*/  SHF.R.U32.HI R81, RZ, 0x18, R67 ;  /* 0x00000018ff517819 */ /* 0x000fc40000011643 */
[----:B------:R-:W-:Y:S02]  /*cdc0*/  LOP3.LUT R46, R67, 0xff, RZ, 0xc0, !PT ;  /* 0x000000ff432e7812 */ /* 0x000fe400078ec0ff */
[----:B------:R-:W-:Y:S01]  /*cdd0*/  PRMT R14, R52, 0x654, R49 ;  /* 0x00000654340e7816 */ /* 0x000fe20000000031 */
[----:B------:R-:W-:Y:S01]  /*cde0*/  IMAD.SHL.U32 R49, R54, 0x100, RZ ;  /* 0x0000010036317824 */ /* 0x000fe200078e00ff */
[----:B------:R-:W-:Y:S02]  /*cdf0*/  SHF.R.U32.HI R65, RZ, 0x10, R67 ;  /* 0x00000010ff417819 */ /* 0x000fe40000011643 */
[----:B------:R-:W-:Y:S01]  /*ce00*/  LOP3.LUT R12, R45, 0xff00, R12, 0xf8, !PT ;  /* 0x0000ff002d0c7812 */ /* 0x000fe200078ef80c */
[----:B------:R-:W-:Y:S01]  /*ce10*/  IMAD.SHL.U32 R45, R66, 0x100, RZ ;  /* 0x00000100422d7824 */ /* 0x000fe200078e00ff */
[----:B------:R-:W-:Y:S02]  /*ce20*/  PRMT R48, R55, 0x654, R48 ;  /* 0x0000065437307816 */ /* 0x000fe40000000030 */
        /* <DEDUP_REMOVED lines=10> */
[----:B------:R-:W-:Y:S01]  /*ced0*/  SHF.R.U32.HI R64, RZ, 0x10, R79 ;  /* 0x00000010ff407819 */ /* 0x000fe2000001164f */
        /* <DEDUP_REMOVED lines=8> */
[----:B------:R-:W-:Y:S01]  /*cf60*/  HADD2.F32 R52, -RZ, R49.H0_H0 ;  /* 0x20000031ff347230 */ /* 0x000fe20000004100 */
[----:B------:R-:W-:-:S02]  /*cf70*/  SHF.L.U32 R53, R53, 0x10, RZ ;  /* 0x0000001035357819 */ /* 0x000fc400000006ff */
        /* <DEDUP_REMOVED lines=56> */
[----:B------:R-:W-:-:S02]  /*d300*/  HADD2.F32 R51, -RZ, R149.H0_H0 ;  /* 0x20000095ff337230 */ /* 0x000fc40000004100 */
[----:B------:R-:W-:Y:S02]  /*d310*/  HADD2.F32 R52, -RZ, R149.H1_H1 ;  /* 0x30000095ff347230 */ /* 0x000fe40000004100 */
[----:B------:R-:W-:Y:S01]  /*d320*/  HADD2.F32 R48, -RZ, R47.H0_H0 ;  /* 0x2000002fff307230 */ /* 0x000fe20000004100 */
[----:B------:R-:W-:Y:S01]  /*d330*/  F2FP.SATFINITE.E4M3.F32.PACK_AB_MERGE_C R79, R82, R79, RZ ;  /* 0x0000004f524f723e */ /* 0x000fe200048070ff */
[----:B------:R-:W-:Y:S02]  /*d340*/  HADD2.F32 R38, -RZ, R43.H0_H0 ;  /* 0x2000002bff267230 */ /* 0x000fe40000004100 */
[----:B------:R-:W-:Y:S02]  /*d350*/  HADD2.F32 R47, -RZ, R47.H1_H1 ;  /* 0x3000002fff2f7230 */ /* 0x000fe40000004100 */
[-C--:B------:R-:W-:Y:S01]  /*d360*/  FMUL.FTZ R53, R48, R51.reuse ;  /* 0x0000003330357220 */ /* 0x080fe20000410000 */
[----:B------:R-:W-:Y:S02]  /*d370*/  HADD2.F32 R49, -RZ, R147.H0_H0 ;  /* 0x20000093ff317230 */ /* 0x000fe40000004100 */
[----:B------:R-:W-:Y:S01]  /*d380*/  FMUL.FTZ R51, R38, R51 ;  /* 0x0000003326337220 */ /* 0x000fe20000410000 */
[----:B------:R-:W-:-:S02]  /*d390*/  HADD2.F32 R43, -RZ, R43.H1_H1 ;  /* 0x3000002bff2b7230 */ /* 0x000fc40000004100 */
[-C--:B------:R-:W-:Y:S01]  /*d3a0*/  FMUL.FTZ R54, R47, R52.reuse ;  /* 0x000000342f367220 */ /* 0x080fe20000410000 */
[----:B------:R-:W-:Y:S02]  /*d3b0*/  HADD2.F32 R50, -RZ, R147.H1_H1 ;  /* 0x30000093ff327230 */ /* 0x000fe40000004100 */
[-C--:B------:R-:W-:Y:S01]  /*d3c0*/  FFMA.FTZ R53, R38, R49.reuse, -R53 ;  /* 0x0000003126357223 */ /* 0x080fe20000010835 */
[----:B------:R-:W-:Y:S01]  /*d3d0*/  FFMA.FTZ R38, R48, R49, R51 ;  /* 0x0000003130267223 */ /* 0x000fe20000010033 */
[C---:B------:R-:W-:Y:S01]  /*d3e0*/  FMUL.FTZ R52, R43.reuse, R52 ;  /* 0x000000342b347220 */ /* 0x040fe20000410000 */
[----:B------:R-:W-:Y:S01]  /*d3f0*/  F2FP.F16.E4M3.UNPACK_B R49, R37 ;  /* 0x00000025ff31723e */ /* 0x000fe200020006ff */
[-C--:B------:R-:W-:Y:S01]  /*d400*/  FFMA.FTZ R78, R43, R50.reuse, -R54 ;  /* 0x000000322b4e7223 */ /* 0x080fe20000010836 */
[----:B------:R-:W-:Y:S01]  /*d410*/  F2FP.SATFINITE.E4M3.F32.PACK_AB_MERGE_C R43, R76, R45, RZ ;  /* 0x0000002d4c2b723e */ /* 0x000fe200048070ff */
[----:B------:R-:W-:Y:S01]  /*d420*/  FFMA.FTZ R51, R47, R50, R52 ;  /* 0x000000322f337223 */ /* 0x000fe20000010034 */
[----:B------:R-:W-:Y:S01]  /*d430*/  F2FP.F16.E4M3.UNPACK_B R54, R36 ;  /* 0x00000024ff36723e */ /* 0x000fe200020006ff */
[----:B------:R-:W-:Y:S01]  /*d440*/  HADD2.F32 R50, -RZ, R49.H0_H0 ;  /* 0x20000031ff327230 */ /* 0x000fe20000004100 */
[----:B------:R-:W-:-:S02]  /*d450*/  F2FP.F16.E4M3.UNPACK_B R48, R42 ;  /* 0x0000002aff30723e */ /* 0x000fc400020006ff */
[----:B------:R-:W-:Y:S02]  /*d460*/  F2FP.SATFINITE.E4M3.F32.PACK_AB_MERGE_C R45, R67, R46, RZ ;  /* 0x0000002e432d723e */ /* 0x000fe400048070ff */
[----:B------:R-:W-:Y:S01]  /*d470*/  F2FP.SATFINITE.E4M3.F32.PACK_AB_MERGE_C R43, R66, R55, R43 ;  /* 0x00000037422b723e */ /* 0x000fe2000480702b */
[----:B------:R-:W-:Y:S01]  /*d480*/  HADD2.F32 R55, -RZ, R54.H0_H0 ;  /* 0x20000036ff377230 */ /* 0x000fe20000004100 */
[----:B------:R-:W-:Y:S01]  /*d490*/  F2FP.SATFINITE.E4M3.F32.PACK_AB_MERGE_C R46, R80, R77, RZ ;  /* 0x0000004d502e723e */ /* 0x000fe200048070ff */
[----:B------:R-:W-:Y:S01]  /*d4a0*/  HADD2.F32 R47, -RZ, R48.H0_H0 ;  /* 0x20000030ff2f7230 */ /* 0x000fe20000004100 */
[----:B------:R-:W-:Y:S01]  /*d4b0*/  F2FP.F16.E4M3.UNPACK_B R52, R14 ;  /* 0x0000000eff34723e */ /* 0x000fe200020006ff */
[----:B------:R-:W-:Y:S01]  /*d4c0*/  HADD2.F32 R54, -RZ, R54.H1_H1 ;  /* 0x30000036ff367230 */ /* 0x000fe20000004100 */
[----:B------:R-:W-:Y:S01]  /*d4d0*/  F2FP.SATFINITE.E4M3.F32.PACK_AB_MERGE_C R45, R65, R64, R45 ;  /* 0x00000040412d723e */ /* 0x000fe2000480702d */
[----:B------:R-:W-:Y:S01]  /*d4e0*/  FMUL.FTZ R64, R50, R55 ;  /* 0x0000003732407220 */ /* 0x000fe20000410000 */
[----:B------:R-:W-:Y:S01]  /*d4f0*/  F2FP.SATFINITE.E4M3.F32.PACK_AB_MERGE_C R46, R78, R53, R46 ;  /* 0x000000354e2e723e */ /* 0x000fe2000480702e */
[----:B------:R-:W-:Y:S01]  /*d500*/  HADD2.F32 R53, -RZ, R52.H0_H0 ;  /* 0x20000034ff357230 */ /* 0x000fe20000004100 */
[----:B------:R-:W-:Y:S01]  /*d510*/  F2FP.SATFINITE.E4M3.F32.PACK_AB_MERGE_C R38, R51, R38, R79 ;  /* 0x000000263326723e */ /* 0x000fe2000480704f */
        /* <DEDUP_REMOVED lines=78> */
[----:B------:R-:W-:Y:S02]  /*da00*/  F2FP.SATFINITE.E4M3.F32.PACK_AB_MERGE_C R13, R66, R47, R67 ;  /* 0x0000002f420d723e */ /* 0x000fe40004807043 */
[----:B------:R-:W-:Y:S02]  /*da10*/  F2FP.SATFINITE.E4M3.F32.PACK_AB_MERGE_C R37, R65, R48, R76 ;  /* 0x000000304125723e */ /* 0x000fe4000480704c */
[----:B------:R-:W-:-:S07]  /*da20*/  F2FP.SATFINITE.E4M3.F32.PACK_AB_MERGE_C R39, R53, R80, R54 ;  /* 0x000000503527723e */ /* 0x000fce0004807036 */
.L_x_6386:
[----:B------:R-:W-:Y:S05]  /*da30*/  BSYNC B2 ;  /* 0x0000000000027941 */ /* 0x000fea0003800000 */
.L_x_6385:
[----:B------:R-:W-:Y:S01]  /*da40*/  ISETP.GE.AND P3, PT, R11, R134, PT ;  /* 0x000000860b00720c */ /* 0x000fe20003f66270 */
[----:B0-----:R0:W-:-:S12]  /*da50*/  ST.E.128 desc[UR54][R40.64], R12 ;  /* 0x0000000c28007985 */ /* 0x0011d8000c101d36 */
[----:B------:R-:W-:-:S04]  /*da60*/  @!P3 IADD3 R42, P4, R11, R120, RZ ;  /* 0x000000780b2ab210 */ /* 0x000fc80007f9e0ff */
[----:B------:R-:W-:-:S05]  /*da70*/  @!P3 LEA.HI.X.SX32 R43, R11, R44, 0x1, P4 ;  /* 0x0000002c0b2bb211 */ /* 0x000fca00020f0eff */
[----:B--2---:R0:W-:Y:S04]  /*da80*/  @!P3 ST.E.128 desc[UR54][R42.64], R36 ;  /* 0x000000242a00b985 */ /* 0x0041e8000c101d36 */
.L_x_6384:
[----:B------:R-:W-:Y:S05]  /*da90*/  BSYNC B1 ;  /* 0x0000000000017941 */ /* 0x000fea0003800000 */
.L_x_6383:
        /* <DEDUP_REMOVED lines=52> */
[----:B------:R-:W-:Y:S02]  /*dde0*/  PRMT R61, R52, 0x654, R51 ;  /* 0x00000654343d7816 */ /* 0x000fe40000000033 */
[----:B------:R-:W-:Y:S01]  /*ddf0*/  LOP3.LUT R51, R49, 0xff00, R12, 0xf8, !PT ;  /* 0x0000ff0031337812 */ /* 0x000fe200078ef80c */
[----:B------:R-:W-:Y:S01]  /*de00*/  IMAD.U32 R12, R66, 0x10000, RZ ;  /* 0x00010000420c7824 */ /* 0x000fe200078e00ff */
[----:B------:R-:W-:Y:S02]  /*de10*/  SHF.R.U32.HI R54, RZ, 0x8, R75 ;  /* 0x00000008ff367819 */ /* 0x000fe4000001164b */
[----:B------:R-:W-:Y:S02]  /*de20*/  LOP3.LUT R55, R53, 0xff00, R14, 0xf8, !PT ;  /* 0x0000ff0035377812 */ /* 0x000fe400078ef80e */
[----:B------:R-:W-:Y:S01]  /*de30*/  SHF.L.U32 R36, R72, 0x10, RZ ;  /* 0x0000001048247819 */ /* 0x000fe200000006ff */
[----:B------:R-:W-:Y:S01]  /*de40*/  IMAD.SHL.U32 R38, R54, 0x100, RZ ;  /* 0x0000010036267824 */ /* 0x000fe200078e00ff */
[----:B------:R-:W-:-:S02]  /*de50*/  F2FP.F16.E4M3.UNPACK_B R53, R143.H1 ;  /* 0x0000008fff35723e */ /* 0x000fc400030006ff */
[----:B------:R-:W-:Y:S02]  /*de60*/  F2FP.F16.E4M3.UNPACK_B R46, R45.H1 ;  /* 0x0000002dff2e723e */ /* 0x000fe400030006ff */
[----:B------:R-:W-:Y:S01]  /*de70*/  F2FP.F16.E4M3.UNPACK_B R49, R48.H1 ;  /* 0x00000030ff31723e */ /* 0x000fe200030006ff */
[--C-:B------:R-:W-:Y:S01]  /*de80*/  HADD2.F32 R14, -RZ, R53.reuse.H0_H0 ;  /* 0x20000035ff0e7230 */ /* 0x100fe20000004100 */
[----:B------:R-:W-:Y:S01]  /*de90*/  LOP3.LUT R12, R51, 0xff0000, R12, 0xf8, !PT ;  /* 0x00ff0000330c7812 */ /* 0x000fe200078ef80c */
[----:B------:R-:W-:Y:S01]  /*dea0*/  HADD2.F32 R53, -RZ, R53.H1_H1 ;  /* 0x30000035ff357230 */ /* 0x000fe20000004100 */
[----:B------:R-:W-:Y:S01]  /*deb0*/  SHF.R.U32.HI R62, RZ, 0x10, R73 ;  /* 0x00000010ff3e7819 */ /* 0x000fe20000011649 */
[----:B------:R-:W-:Y:S01]  /*dec0*/  HADD2.F32 R50, -RZ, R49.H0_H0 ;  /* 0x20000031ff327230 */ /* 0x000fe20000004100 */
        /* <DEDUP_REMOVED lines=181> */
.L_x_6390:
[----:B------:R-:W-:Y:S05]  /*ea20*/  BSYNC B2 ;  /* 0x0000000000027941 */ /* 0x000fea0003800000 */
.L_x_6389:
[----:B------:R-:W-:Y:S01]  /*ea30*/  ISETP.GE.AND P3, PT, R11, R134, PT ;  /* 0x000000860b00720c */ /* 0x000fe20003f66270 */
[----:B0-----:R0:W-:-:S12]  /*ea40*/  ST.E.128 desc[UR54][R40.64], R12 ;  /* 0x0000000c28007985 */ /* 0x0011d8000c101d36 */
[----:B------:R-:W-:-:S04]  /*ea50*/  @!P3 IADD3 R42, P4, R11, R120, RZ ;  /* 0x000000780b2ab210 */ /* 0x000fc80007f9e0ff */
[----:B------:R-:W-:-:S05]  /*ea60*/  @!P3 LEA.HI.X.SX32 R43, R11, R44, 0x1, P4 ;  /* 0x0000002c0b2bb211 */ /* 0x000fca00020f0eff */
[----:B--2---:R0:W-:Y:S04]  /*ea70*/  @!P3 ST.E.128 desc[UR54][R42.64], R36 ;  /* 0x000000242a00b985 */ /* 0x0041e8000c101d36 */
.L_x_6388:
[----:B------:R-:W-:Y:S05]  /*ea80*/  BSYNC B1 ;  /* 0x0000000000017941 */ /* 0x000fea0003800000 */
.L_x_6387:
        /* <DEDUP_REMOVED lines=13> */
[----:B------:R-:W-:Y:S01]  /*eb60*/  SHF.R.S32.HI R12, RZ, 0x1f, R139 ;  /* 0x0000001fff0c7819 */ /* 0x000fe2000001148b */
[----:B------:R-:W-:-:S03]  /*eb70*/  IMAD.SHL.U32 R11, R139, 0x10, RZ ;  /* 0x000000108b0b7824 */ /* 0x000fc600078e00ff */
[----:B------:R-:W-:-:S04]  /*eb80*/  LEA.HI R12, R12, R139, RZ, 0x2 ;  /* 0x0000008b0c0c7211 */ /* 0x000fc800078f10ff */
[----:B------:R-:W-:Y:S02]  /*eb90*/  SHF.R.S32.HI R12, RZ, 0x2, R12 ;  /* 0x00000002ff0c7819 */ /* 0x000fe4000001140c */
[----:B-----5:R-:W-:-:S04]  /*eba0*/  LOP3.LUT R13, R13, 0x30, R11, 0xf8, !PT ;  /* 0x000000300d0d7812 */ /* 0x020fc800078ef80b */
[----:B------:R-:W-:Y:S01]  /*ebb0*/  LOP3.LUT R13, R13, R0, RZ, 0x3c, !PT ;  /* 0x000000000d0d7212 */ /* 0x000fe200078e3cff */
[----:B---3--:R-:W-:-:S04]  /*ebc0*/  IMAD R12, R12, 0x2800, R14 ;  /* 0x000028000c0c7824 */ /* 0x008fc800078e020e */
        /* <DEDUP_REMOVED lines=10> */
[--C-:B------:R-:W-:Y:S01]  /*ec70*/  SHF.R.U32.HI R60, RZ, 0x18, R57.reuse ;  /* 0x00000018ff3c7819 */ /* 0x100fe20000011639 */
[----:B--2---:R-:W-:Y:S01]  /*ec80*/  IMAD.MOV.U32 R47, RZ, RZ, R36 ;  /* 0x000000ffff2f7224 */ /* 0x004fe200078e0024 */
[----:B------:R-:W-:Y:S01]  /*ec90*/  LOP3.LUT R45, R57, 0xff, RZ, 0xc0, !PT ;  /* 0x000000ff392d7812 */ /* 0x000fe200078ec0ff */
[----:B------:R-:W-:Y:S01]  /*eca0*/  IMAD.SHL.U32 R12, R50, 0x100, RZ ;  /* 0x00000100320c7824 */ /* 0x000fe200078e00ff */
[----:B------:R-:W-:Y:S01]  /*ecb0*/  SHF.R.U32.HI R58, RZ, 0x10, R57 ;  /* 0x00000010ff3a7819 */ /* 0x000fe20000011639 */
[----:B------:R-:W-:Y:S01]  /*ecc0*/  IMAD.MOV.U32 R50, RZ, RZ, R38 ;  /* 0x000000ffff327224 */ /* 0x000fe200078e0026 */
[----:B------:R-:W-:Y:S01]  /*ecd0*/  SHF.R.U32.HI R49, RZ, 0x18, R69 ;  /* 0x00000018ff317819 */ /* 0x000fe20000011645 */
[----:B------:R-:W-:Y:S01]  /*ece0*/  IMAD.MOV.U32 R42, RZ, RZ, R14 ;  /* 0x000000ffff2a7224 */ /* 0x000fe200078e000e */
[----:B------:R-:W-:-:S02]  /*ecf0*/  LOP3.LUT R48, R69, 0xff, RZ, 0xc0, !PT ;  /* 0x000000ff45307812 */ /* 0x000fc400078ec0ff */
[----:B------:R-:W-:Y:S02]  /*ed00*/  SHF.R.U32.HI R53, RZ, 0x8, R71 ;  /* 0x00000008ff357819 */ /* 0x000fe40000011647 */
[----:B------:R-:W-:Y:S02]  /*ed10*/  PRMT R45, R60, 0x654, R45 ;  /* 0x000006543c2d7816 */ /* 0x000fe4000000002d */
[--C-:B------:R-:W-:Y:S01]  /*ed20*/  SHF.R.U32.HI R61, RZ, 0x18, R59.reuse ;  /* 0x00000018ff3d7819 */ /* 0x100fe2000001163b */
[----:B------:R-:W-:Y:S01]  /*ed30*/  IMAD.SHL.U32 R53, R53, 0x100, RZ ;  /* 0x0000010035357824 */ /* 0x000fe200078e00ff */
[----:B------:R-:W-:Y:S02]  /*ed40*/  LOP3.LUT R46, R59, 0xff, RZ, 0xc0, !PT ;  /* 0x000000ff3b2e7812 */ /* 0x000fe400078ec0ff */
[----:B------:R-:W-:Y:S02]  /*ed50*/  SHF.R.U32.HI R54, RZ, 0x8, R59 ;  /* 0x00000008ff367819 */ /* 0x000fe4000001163b */
[----:B------:R-:W-:-:S02]  /*ed60*/  SHF.R.U32.HI R51, RZ, 0x8, R69 ;  /* 0x00000008ff337819 */ /* 0x000fc40000011645 */
[----:B------:R-:W-:Y:S02]  /*ed70*/  PRMT R48, R49, 0x654, R48 ;  /* 0x0000065431307816 */ /* 0x000fe40000000030 */
[----:B------:R-:W-:Y:S01]  /*ed80*/  LOP3.LUT R12, R45, 0xff00, R12, 0xf8, !PT ;  /* 0x0000ff002d0c7812 */ /* 0x000fe200078ef80c */
[----:B------:R-:W-:Y:S01]  /*ed90*/  IMAD.U32 R45, R58, 0x10000, RZ ;  /* 0x000100003a2d7824 */ /* 0x000fe200078e00ff */
[----:B------:R-:W-:Y:S01]  /*eda0*/  SHF.R.U32.HI R56, RZ, 0x10, R59 ;  /* 0x00000010ff387819 */ /* 0x000fe2000001163b */
[----:B------:R-:W-:Y:S01]  /*edb0*/  IMAD.SHL.U32 R51, R51, 0x100, RZ ;  /* 0x0000010033337824 */ /* 0x000fe200078e00ff */
[----:B------:R-:W-:Y:S02]  /*edc0*/  PRMT R46, R61, 0x654, R46 ;  /* 0x000006543d2e7816 */ /* 0x000fe4000000002e */
[----:B------:R-:W-:Y:S02]  /*edd0*/  SHF.L.U32 R49, R54, 0x8, RZ ;  /* 0x0000000836317819 */ /* 0x000fe400000006ff */
[----:B------:R-:W-:-:S02]  /*ede0*/  LOP3.LUT R52, R71, 0xff0000ff, RZ, 0xc0, !PT ;  /* 0xff0000ff47347812 */ /* 0x000fc400078ec0ff */
[----:B------:R-:W-:Y:S01]  /*edf0*/  LOP3.LUT R46, R46, 0xff00, R49, 0xf8, !PT ;  /* 0x0000ff002e2e7812 */ /* 0x000fe200078ef831 */
[----:B------:R-:W-:Y:S01]  /*ee00*/  IMAD.U32 R49, R56, 0x10000, RZ ;  /* 0x0001000038317824 */ /* 0x000fe200078e00ff */
[----:B------:R-:W-:Y:S02]  /*ee10*/  LOP3.LUT R54, R52, 0xff00, R53, 0xf8, !PT ;  /* 0x0000ff0034367812 */ /* 0x000fe400078ef835 */
        /* <DEDUP_REMOVED lines=9> */
[--C-:B------:R-:W-:Y:S01]  /*eeb0*/  HADD2.F32 R49, -RZ, R48.reuse.H0_H0 ;  /* 0x20000030ff317230 */ /* 0x100fe20000004100 */
[----:B------:R-:W-:Y:S01]  /*eec0*/  SHF.R.U32.HI R57, RZ, 0x10, R71 ;  /* 0x00000010ff397819 */ /* 0x000fe20000011647 */
[----:B------:R-:W-:Y:S01]  /*eed0*/  HADD2.F32 R53, -RZ, R53.H1_H1 ;  /* 0x30000035ff357230 */ /* 0x000fe20000004100 */
[----:B------:R-:W-:Y:S01]  /*eee0*/  SHF.R.U32.HI R55, RZ, 0x10, R69 ;  /* 0x00000010ff377819 */ /* 0x000fe20000011645 */
[----:B------:R-:W-:Y:S01]  /*eef0*/  HADD2.F32 R52, -RZ, R51.H0_H0 ;  /* 0x20000033ff347230 */ /* 0x000fe20000004100 */
[----:B------:R-:W-:Y:S01]  /*ef00*/  SHF.L.U32 R57, R57, 0x10, RZ ;  /* 0x0000001039397819 */ /* 0x000fe200000006ff */
[-C--:B------:R-:W-:Y:S01]  /*ef10*/  FMUL.FTZ R56, R46, R14.reuse ;  /* 0x0000000e2e387220 */ /* 0x080fe20000410000 */
        /* <DEDUP_REMOVED lines=54> */
[-C--:B------:R-:W-:Y:S01]  /*f280*/  FFMA.FTZ R65, R46, R49.reuse, R45 ;  /* 0x000000312e417223 */ /* 0x080fe2000001002d */
[----:B------:R-:W-:Y:S02]  /*f290*/  HADD2.F32 R45, -RZ, R50.H0_H0 ;  /* 0x20000032ff2d7230 */ /* 0x000fe40000004100 */
[----:B------:R-:W-:Y:S01]  /*f2a0*/  FFMA.FTZ R66, R43, R49, -R62 ;  /* 0x000000312b427223 */ /* 0x000fe2000001083e */
[----:B------:R-:W-:Y:S01]  /*f2b0*/  HADD2.F32 R49, -RZ, R136.H1_H1 ;  /* 0x30000088ff317230 */ /* 0x000fe20000004100 */
[----:B------:R-:W-:Y:S01]  /*f2c0*/  F2FP.F16.E4M3.UNPACK_B R138, R138 ;  /* 0x0000008aff8a723e */ /* 0x000fe200020006ff */
[----:B------:R-:W-:Y:S01]  /*f2d0*/  HADD2.F32 R43, -RZ, R42.H0_H0 ;  /* 0x2000002aff2b7230 */ /* 0x000fe20000004100 */
[----:B------:R-:W-:Y:S01]  /*f2e0*/  F2FP.SATFINITE.E4M3.F32.PACK_AB_MERGE_C R64, R65, R64, RZ ;  /* 0x000000404140723e */ /* 0x000fe200048070ff */
[----:B------:R-:W-:Y:S01]  /*f2f0*/  HADD2.F32 R50, -RZ, R50.H1_H1 ;  /* 0x30000032ff327230 */ /* 0x000fe20000004100 */
[----:B------:R-:W-:Y:S01]  /*f300*/  F2FP.SATFINITE.E4M3.F32.PACK_AB_MERGE_C R63, R66, R63, RZ ;  /* 0x0000003f423f723e */ /* 0x000fe200048070ff */
[----:B------:R-:W-:-:S02]  /*f310*/  HADD2.F32 R48, -RZ, R136.H0_H0 ;  /* 0x20000088ff307230 */ /* 0x000fc40000004100 */
[----:B------:R-:W-:Y:S02]  /*f320*/  HADD2.F32 R42, -RZ, R42.H1_H1 ;  /* 0x3000002aff2a7230 */ /* 0x000fe40000004100 */
[-C--:B------:R-:W-:Y:S01]  /*f330*/  FMUL.FTZ R61, R50, R49.reuse ;  /* 0x00000031323d7220 */ /* 0x080fe20000410000 */
[--C-:B------:R-:W-:Y:S02]  /*f340*/  HADD2.F32 R46, -RZ, R138.reuse.H0_H0 ;  /* 0x2000008aff2e7230 */ /* 0x100fe40000004100 */
[-C--:B------:R-:W-:Y:S01]  /*f350*/  FMUL.FTZ R52, R45, R48.reuse ;  /* 0x000000302d347220 */ /* 0x080fe20000410000 */
[----:B------:R-:W-:Y:S02]  /*f360*/  HADD2.F32 R47, -RZ, R138.H1_H1 ;  /* 0x3000008aff2f7230 */ /* 0x000fe40000004100 */
[----:B------:R-:W-:Y:S01]  /*f370*/  FMUL.FTZ R49, R42, R49 ;  /* 0x000000312a317220 */ /* 0x000fe20000410000 */
[C---:B------:R-:W-:Y:S01]  /*f380*/  FMUL.FTZ R48, R43.reuse, R48 ;  /* 0x000000302b307220 */ /* 0x040fe20000410000 */
[-C--:B------:R-:W-:Y:S01]  /*f390*/  FFMA.FTZ R52, R43, R46.reuse, -R52 ;  /* 0x0000002e2b347223 */ /* 0x080fe20000010834 */
[----:B------:R-:W-:Y:S01]  /*f3a0*/  F2FP.SATFINITE.E4M3.F32.PACK_AB_MERGE_C R43, R60, R57, RZ ;  /* 0x000000393c2b723e */ /* 0x000fe200048070ff */
[-C--:B------:R-:W-:Y:S01]  /*f3b0*/  FFMA.FTZ R61, R42, R47.reuse, -R61 ;  /* 0x0000002f2a3d7223 */ /* 0x080fe2000001083d */
[----:B------:R-:W-:Y:S01]  /*f3c0*/  FFMA.FTZ R62, R50, R47, R49 ;  /* 0x0000002f323e7223 */ /* 0x000fe20000010031 */
[----:B------:R-:W-:Y:S01]  /*f3d0*/  FFMA.FTZ R51, R45, R46, R48 ;  /* 0x0000002e2d337223 */ /* 0x000fe20000010030 */
[----:B------:R-:W-:-:S02]  /*f3e0*/  F2FP.F16.E4M3.UNPACK_B R47, R37 ;  /* 0x00000025ff2f723e */ /* 0x000fc400020006ff */
[----:B------:R-:W-:Y:S02]  /*f3f0*/  F2FP.F16.E4M3.UNPACK_B R50, R38 ;  /* 0x00000026ff32723e */ /* 0x000fe400020006ff */
[----:B------:R-:W-:Y:S01]  /*f400*/  F2FP.F16.E4M3.UNPACK_B R45, R13 ;  /* 0x0000000dff2d723e */ /* 0x000fe200020006ff */
[----:B------:R-:W-:Y:S01]  /*f410*/  HADD2.F32 R48, -RZ, R47.H0_H0 ;  /* 0x2000002fff307230 */ /* 0x000fe20000004100 */
        /* <DEDUP_REMOVED lines=9> */
[----:B------:R-:W-:-:S02]  /*f4b0*/  HADD2.F32 R51, -RZ, R49.H0_H0 ;  /* 0x20000031ff337230 */ /* 0x000fc40000004100 */
        /* <DEDUP_REMOVED lines=23> */
[--C-:B------:R-:W-:Y:S02]  /*f630*/  HADD2.F32 R45, -RZ, R36.reuse.H0_H0 ;  /* 0x20000024ff2d7230 */ /* 0x100fe40000004100 */
[----:B------:R-:W-:Y:S02]  /*f640*/  HADD2.F32 R13, -RZ, R13.H1_H1 ;  /* 0x3000000dff0d7230 */ /* 0x000fe40000004100 */
[----:B------:R-:W-:Y:S01]  /*f650*/  FMUL.FTZ R52, R46, R48 ;  /* 0x000000302e347220 */ /* 0x000fe20000410000 */
[----:B------:R-:W-:-:S02]  /*f660*/  HADD2.F32 R36, -RZ, R36.H1_H1 ;  /* 0x30000024ff247230 */ /* 0x000fc40000004100 */
        /* <DEDUP_REMOVED lines=56> */
.L_x_6392:
[----:B------:R-:W-:Y:S05]  /*f9f0*/  BSYNC B1 ;  /* 0x0000000000017941 */ /* 0x000fea0003800000 */
.L_x_6391:
[----:B0-----:R0:W-:Y:S01]  /*fa00*/  ST.E.128 desc[UR54][R40.64], R12 ;  /* 0x0000000c28007985 */ /* 0x0011e2000c101d36 */
[----:B------:R-:W-:-:S13]  /*fa10*/  ISETP.GE.AND P3, PT, R11, R134, PT ;  /* 0x000000860b00720c */ /* 0x000fda0003f66270 */
[----:B------:R-:W-:Y:S05]  /*fa20*/  @P3 BRA `(.L_x_6339) ;  /* 0x0000000800003947 */ /* 0x000fea0003800000 */
[----:B0-----:R-:W-:-:S04]  /*fa30*/  IADD3 R12, P3, R11, R120, RZ ;  /* 0x000000780b0c7210 */ /* 0x001fc80007f7e0ff */
[----:B------:R-:W-:-:S05]  /*fa40*/  LEA.HI.X.SX32 R13, R11, R44, 0x1, P3 ;  /* 0x0000002c0b0d7211 */ /* 0x000fca00018f0eff */
[----:B--2---:R0:W-:Y:S01]  /*fa50*/  ST.E.128 desc[UR54][R12.64], R36 ;  /* 0x000000240c007985 */ /* 0x0041e2000c101d36 */
[----:B------:R-:W-:Y:S05]  /*fa60*/  BRA `(.L_x_6339) ;  /* 0x0000000400f07947 */ /* 0x000fea0003800000 */
.L_x_6304:
[----:B------:R-:W-:-:S06]  /*fa70*/  UISETP.NE.AND UP0, UPT, UR49, 0x3, UPT ;  /* 0x000000033100788c */ /* 0x000fcc000bf05270 */
[----:B------:R-:W-:-:S13]  /*fa80*/  PLOP3.LUT P2, PT, PT, PT, UP0, 0x80, 0x0 ;  /* 0x000000000000781c */ /* 0x000fda0003f4f008 */
[----:B------:R-:W-:Y:S05]  /*fa90*/  @!P2 BRA `(.L_x_6393) ;  /* 0x000000000004a947 */ /* 0x000fea0003800000 */
[----:B------:R-:W-:Y:S01]  /*faa0*/  BPT.TRAP 0x1 ;  /* 0x000000040000795c */ /* 0x000fe20000300000 */
.L_x_6393:
[----:B------:R-:W2:Y:S01]  /*fab0*/  LDL R11, [R1+0x14] ;  /* 0x00001400010b7983 */ /* 0x000ea20000100800 */
[----:B------:R-:W-:Y:S01]  /*fac0*/  IMAD R93, R19, 0x8, R18 ;  /* 0x00000008135d7824 */ /* 0x000fe200078e0212 */
[----:B------:R-:W-:Y:S01]  /*fad0*/  BSSY B1, `(.L_x_6394) ;  /* 0x0000005000017945 */ /* 0x000fe20003800000 */
[----:B------:R-:W-:Y:S02]  /*fae0*/  SHF.R.S32.HI R90, RZ, 0x1f, R35 ;  /* 0x0000001fff5a7819 */ /* 0x000fe40000011423 */
[----:B--2---:R-:W-:-:S04]  /*faf0*/  SHF.L.U32 R94, R11, 0x1f, RZ ;  /* 0x0000001f0b5e7819 */ /* 0x004fc800000006ff */
[----:B------:R-:W0:Y:S02]  /*fb00*/  SYNCS.PHASECHK.TRANS64.TRYWAIT P3, [R93+URZ+0x33490], R94 ;  /* 0x0334905e5d0075a7 */ /* 0x000e24000806017f */
[----:B0-----:R-:W-:Y:S05]  /*fb10*/  @!P3 BRA `(.L_x_6395) ;  /* 0x0000022c00f8b947 */ /* 0x001fea0003800000 */
.L_x_6669:
[----:B------:R-:W-:Y:S05]  /*fb20*/  BSYNC B1 ;  /* 0x0000000000017941 */ /* 0x000fea0003800000 */
.L_x_6394:
        /* <DEDUP_REMOVED lines=9> */
[----:B------:R-:W-:Y:S01]  /*fbc0*/  IMAD R15, R91, UR4, RZ ;  /* 0x000000045b0f7c24 */ /* 0x000fe2000f8e02ff */
[----:B------:R-:W-:Y:S02]  /*fbd0*/  IADD3 R13, R13, R11, RZ ;  /* 0x0000000b0d0d7210 */ /* 0x000fe40007ffe0ff */
        /* <DEDUP_REMOVED lines=14> */
[----:B------:R-:W-:-:S05]  /*fcc0*/  SHF.R.S32.HI R36, RZ, 0x1, R36 ;  /* 0x00000001ff247819 */ /* 0x000fca0000011424 */
[----:B------:R-:W-:-:S05]  /*fcd0*/  IMAD.IADD R51, R92, 0x1, -R36 ;  /* 0x000000015c337824 */ /* 0x000fca00078e0a24 */
[----:B------:R-:W-:Y:S01]  /*fce0*/  ISETP.GE.AND P3, PT, R51, 0x1, PT ;  /* 0x000000013300780c */ /* 0x000fe20003f66270 */
[----:B------:R-:W-:-:S12]  /*fcf0*/  BRA.DIV UR4, `(.L_x_6396) ;  /* 0x0000022e04947947 */ /* 0x000fd8000b800000 */
[----:B------:R1:W2:Y:S04]  /*fd00*/  SHFL.IDX PT, R41, R50, RZ, 0x1e1f ;  /* 0x001e1fff32297589 */ /* 0x0002a800000e0000 */
[----:B------:R1:W3:Y:S02]  /*fd10*/  SHFL.IDX PT, R49, R48, RZ, 0x1e1f ;  /* 0x001e1fff30317589 */ /* 0x0002e400000e0000 */
.L_x_6673:
[----:B------:R-:W-:Y:S04]  /*fd20*/  BSSY B1, `(.L_x_6397) ;  /* 0x0000026000017945 */ /* 0x000fe80003800000 */
[----:B------:R-:W-:Y:S05]  /*fd30*/  @!P3 BRA `(.L_x_6398) ;  /* 0x000000000090b947 */ /* 0x000fea0003800000 */
[----:B------:R-:W4:Y:S01]  /*fd40*/  LDL R13, [R1+0xc] ;  /* 0x00000c00010d7983 */ /* 0x000f220000100800 */
[----:B------:R-:W-:-:S03]  /*fd50*/  ULDC UR4, c[0x0][0x2f4] ;  /* 0x0000bd0000047ab9 */ /* 0x000fc60000000800 */
[----:B------:R-:W5:Y:S01]  /*fd60*/  LDL R12, [R1+0x8] ;  /* 0x00000800010c7983 */ /* 0x000f620000100800 */
[----:B------:R-:W-:-:S03]  /*fd70*/  ISETP.GE.AND P5, PT, R16, UR4, PT ;  /* 0x0000000410007c0c */ /* 0x000fc6000bfa6270 */
[----:B------:R-:W5:Y:S10]  /*fd80*/  LDL R11, [R1+0x4] ;  /* 0x00000400010b7983 */ /* 0x000f740000100800 */
[----:B---3--:R-:W-:-:S05]  /*fd90*/  @!P5 IADD3 R42, P3, R16, R49, RZ ;  /* 0x00000031102ad210 */ /* 0x008fca0007f7e0ff */
[----:B--2---:R-:W-:Y:S01]  /*fda0*/  @!P5 IMAD.X R43, R41, 0x1, R17, P3 ;  /* 0x00000001292bd824 */ /* 0x004fe200018e0611 */
[----:B------:R-:W-:-:S13]  /*fdb0*/  ISETP.GE.AND P3, PT, R221, UR4, PT ;  /* 0x00000004dd007c0c */ /* 0x000fda000bf66270 */
[----:B------:R-:W-:-:S04]  /*fdc0*/  @!P3 IADD3 R38, P4, R221, R49, RZ ;  /* 0x00000031dd26b210 */ /* 0x000fc80007f9e0ff */
[----:B----4-:R-:W-:Y:S02]  /*fdd0*/  @!P3 IADD3.X R39, R41, R13, RZ, P4, !PT ;  /* 0x0000000d2927b210 */ /* 0x010fe400027fe4ff */
        /* <DEDUP_REMOVED lines=13> */
[----:B------:R-:W-:-:S05]  /*feb0*/  @!P5 IMAD.SHL.U32 R40, R229, 0x10, RZ ;  /* 0x00000010e528d824 */ /* 0x000fca00078e00ff */
        /* <DEDUP_REMOVED lines=12> */
.L_x_6398:
[----:B------:R-:W-:Y:S05]  /*ff80*/  BSYNC B1 ;  /* 0x0000000000017941 */ /* 0x000fea0003800000 */
.L_x_6397:
[----:B------:R-:W-:-:S03]  /*ff90*/  UMOV UR4, 0xffffffff ;  /* 0xffffffff00047882 */ /* 0x000fc60000000000 */
[----:B------:R-:W-:Y:S05]  /*ffa0*/  BRA.DIV UR4, `(.L_x_6399) ;  /* 0x0000022e04347947 */ /* 0x000fea000b800000 */
[----:B--2-4-:R2:W4:Y:S04]  /*ffb0*/  SHFL.IDX PT, R41, R50, 0x1, 0x1e1f ;  /* 0x003e1f0032297f89 */ /* 0x01452800000e0000 */
[----:B---3--:R2:W3:Y:S02]  /*ffc0*/  SHFL.IDX PT, R49, R48, 0x1, 0x1e1f ;  /* 0x003e1f0030317f89 */ /* 0x0084e400000e0000 */
.L_x_6677:
[----:B------:R-:W-:-:S13]  /*ffd0*/  ISETP.GE.AND P3, PT, R51, 0x81, PT ;  /* 0x000000813300780c */ /* 0x000fda0003f66270 */
[----:B------:R-:W-:Y:S05]  /*ffe0*/  @!P3 BRA `(.L_x_6339) ;  /* 0x000000000090b947 */ /* 0x000fea0003800000 */
[----:B------:R-:W5:Y:S01]  /*fff0*/  LDL R13, [R1+0xc] ;  /* 0x00000c00010d7983 */ /* 0x000f620000100800 */
[----:B------:R-:W-:-:S03]  /*10000*/  ULDC UR4, c[0x0][0x2f4] ;  /* 0x0000bd0000047ab9 */ /* 0x000fc60000000800 */
[----:B------:R-:W2:Y:S01]  /*10010*/  LDL R12, [R1+0x8] ;  /* 0x00000800010c7983 */ /* 0x000ea20000100800 */
[----:B------:R-:W-:-:S03]  /*10020*/  ISETP.GE.AND P5, PT, R16, UR4, PT ;  /* 0x0000000410007c0c */ /* 0x000fc6000bfa6270 */
[----:B------:R-:W2:Y:S10]  /*10030*/  LDL R11, [R1+0x4] ;  /* 0x00000400010b7983 */ /* 0x000eb40000100800 */
[----:B---3--:R-:W-:-:S05]  /*10040*/  @!P5 IADD3 R42, P3, R16, R49, RZ ;  /* 0x00000031102ad210 */ /* 0x008fca0007f7e0ff */
[----:B----4-:R-:W-:Y:S01]  /*10050*/  @!P5 IMAD.X R43, R41, 0x1, R17, P3 ;  /* 0x00000001292bd824 */ /* 0x010fe200018e0611 */
[----:B------:R-:W-:-:S13]  /*10060*/  ISETP.GE.AND P3, PT, R221, UR4, PT ;  /* 0x00000004dd007c0c */ /* 0x000fda000bf66270 */
[----:B------:R-:W-:-:S04]  /*10070*/  @!P3 IADD3 R38, P4, R221, R49, RZ ;  /* 0x00000031dd26b210 */ /* 0x000fc80007f9e0ff */
[----:B-----5:R-:W-:Y:S02]  /*10080*/  @!P3 IADD3.X R39, R41, R13, RZ, P4, !PT ;  /* 0x0000000d2927b210 */ /* 0x020fe400027fe4ff */
[----:B------:R-:W-:-:S13]  /*10090*/  ISETP.GE.AND P4, PT, R220, UR4, PT ;  /* 0x00000004dc007c0c */ /* 0x000fda000bf86270 */
[----:B------:R-:W-:-:S05]  /*100a0*/  @!P4 IADD3 R36, P6, R220, R49, RZ ;  /* 0x00000031dc24c210 */ /* 0x000fca0007fde0ff */
[----:B--2---:R-:W-:Y:S02]  /*100b0*/  @!P4 IMAD.X R37, R41, 0x1, R12, P6 ;  /* 0x000000012925c824 */ /* 0x004fe400030e060c */
        /* <DEDUP_REMOVED lines=23> */
.L_x_6339:
[----:B------:R-:W-:Y:S05]  /*10230*/  BSYNC B0 ;  /* 0x0000000000007941 */ /* 0x000fea0003800000 */
.L_x_6303:
        /* <DEDUP_REMOVED lines=11> */
[----:B------:R-:W-:-:S05]  /*102f0*/  @!P3 VIADD R11, R93, 0x334a0 ;  /* 0x000334a05d0bb836 */ /* 0x000fca0000000000 */
[----:B------:R-:W-:-:S04]  /*10300*/  @!P3 PRMT R11, RZ, 0x654, R11 ;  /* 0x00000654ff0bb816 */ /* 0x000fc8000000000b */
[----:B------:R1:W-:Y:S01]  /*10310*/  @!P3 SYNCS.ARRIVE.TRANS64.RED.A1T0 RZ, [R11+URZ], RZ ;  /* 0x000000ff0bffb9a7 */ /* 0x0003e2000810043f */
[----:B------:R-:W-:Y:S05]  /*10320*/  @!P2 BRA `(.L_x_6401) ;  /* 0x000000000004a947 */ /* 0x000fea0003800000 */
[----:B------:R-:W-:Y:S01]  /*10330*/  BPT.TRAP 0x1 ;  /* 0x000000040000795c */ /* 0x000fe20000300000 */
.L_x_6401:
[----:B------:R-:W-:Y:S05]  /*10340*/  BSYNC B0 ;  /* 0x0000000000007941 */ /* 0x000fea0003800000 */
.L_x_6400:
[----:B------:R-:W5:Y:S01]  /*10350*/  SYNCS.PHASECHK.TRANS64.TRYWAIT P2, [R93+URZ+0x334b0], R94 ;  /* 0x0334b05e5d0075a7 */ /* 0x000f62000804017f */
[----:B------:R-:W-:Y:S01]  /*10360*/  ULDC UR39, c[0x0][0x2f4] ;  /* 0x0000bd0000277ab9 */ /* 0x000fe20000000800 */
[----:B------:R-:W-:Y:S04]  /*10370*/  BSSY B0, `(.L_x_6402) ;  /* 0x0000002000007945 */ /* 0x000fe80003800000 */
[----:B-----5:R-:W-:Y:S05]  /*10380*/  @!P2 BRA `(.L_x_6403) ;  /* 0x000002280088a947 */ /* 0x020fea0003800000 */
.L_x_6678:
[----:B------:R-:W-:Y:S05]  /*10390*/  BSYNC B0 ;  /* 0x0000000000007941 */ /* 0x000fea0003800000 */
.L_x_6402:
[----:B--2---:R2:W5:Y:S01]  /*103a0*/  LDL R50, [R1+0xc] ;  /* 0x00000c0001327983 */ /* 0x0045620000100800 */
[----:B------:R-:W-:Y:S01]  /*103b0*/  ULDC.64 UR4, c[0x0][0x328] ;  /* 0x0000ca0000047ab9 */ /* 0x000fe20000000a00 */
[----:B------:R-:W-:Y:S02]  /*103c0*/  ULDC.64 UR6, c[0x0][0x318] ;  /* 0x0000c60000067ab9 */ /* 0x000fe40000000a00 */
[----:B0--3--:R2:W5:Y:S01]  /*103d0*/  LDL R49, [R1+0x8] ;  /* 0x0000080001317983 */ /* 0x0095620000100800 */
[----:B------:R-:W-:Y:S02]  /*103e0*/  IMAD R90, R90, UR4, RZ ;  /* 0x000000045a5a7c24 */ /* 0x000fe4000f8e02ff */
[C---:B------:R-:W-:Y:S01]  /*103f0*/  IMAD.WIDE.U32 R12, R35.reuse, UR4, RZ ;  /* 0x00000004230c7c25 */ /* 0x040fe2000f8e00ff */
[----:B------:R2:W5:Y:S03]  /*10400*/  LDL R48, [R1+0x4] ;  /* 0x0000040001307983 */ /* 0x0005660000100800 */
[----:B------:R-:W-:Y:S01]  /*10410*/  IMAD R35, R35, UR5, R90 ;  /* 0x0000000523237c24 */ /* 0x000fe2000f8e025a */
[----:B------:R-:W0:Y:S01]  /*10420*/  S2R R14, SR_TID.X ;  /* 0x00000000000e7919 */ /* 0x000e220000002100 */
[----:B------:R-:W-:-:S02]  /*10430*/  ULDC.64 UR4, c[0x0][0x338] ;  /* 0x0000ce0000047ab9 */ /* 0x000fc40000000a00 */
[----:B------:R-:W-:Y:S01]  /*10440*/  IMAD R91, R91, UR4, RZ ;  /* 0x000000045b5b7c24 */ /* 0x000fe2000f8e02ff */
[----:B------:R-:W-:-:S03]  /*10450*/  IADD3 R13, R13, R35, RZ ;  /* 0x000000230d0d7210 */ /* 0x000fc60007ffe0ff */
        /* <DEDUP_REMOVED lines=17> */
[----:B------:R2:W1:Y:S08]  /*10570*/  SHFL.IDX PT, R45, R11, RZ, 0x1e1f ;  /* 0x001e1fff0b2d7589 */ /* 0x00047000000e0000 */
[----:B--2---:R-:W-:Y:S05]  /*10580*/  @!P2 BRA `(.L_x_6405) ;  /* 0x000000000080a947 */ /* 0x004fea0003800000 */
[----:B------:R-:W-:-:S13]  /*10590*/  ISETP.GE.AND P5, PT, R16, UR39, PT ;  /* 0x0000002710007c0c */ /* 0x000fda000bfa6270 */
[----:B------:R-:W2:Y:S01]  /*105a0*/  @!P5 LDS.128 R12, [R88+0xf200] ;  /* 0x00f20000580cd984 */ /* 0x000ea20000000c00 */
[----:B0-----:R-:W-:-:S05]  /*105b0*/  @!P5 IADD3 R38, P2, R16, R47, RZ ;  /* 0x0000002f1026d210 */ /* 0x001fca0007f5e0ff */
[----:B-1----:R-:W-:Y:S01]  /*105c0*/  @!P5 IMAD.X R39, R45, 0x1, R17, P2 ;  /* 0x000000012d27d824 */ /* 0x002fe200010e0611 */
[----:B------:R-:W-:-:S13]  /*105d0*/  ISETP.GE.AND P2, PT, R221, UR39, PT ;  /* 0x00000027dd007c0c */ /* 0x000fda000bf46270 */
[----:B------:R-:W-:-:S04]  /*105e0*/  @!P2 IADD3 R36, P4, R221, R47, RZ ;  /* 0x0000002fdd24a210 */ /* 0x000fc80007f9e0ff */
[----:B-----5:R-:W-:Y:S02]  /*105f0*/  @!P2 IADD3.X R37, R45, R50, RZ, P4, !PT ;  /* 0x000000322d25a210 */ /* 0x020fe400027fe4ff */
[----:B------:R-:W-:-:S13]  /*10600*/  ISETP.GE.AND P4, PT, R220, UR39, PT ;  /* 0x00000027dc007c0c */ /* 0x000fda000bf86270 */
[----:B------:R-:W-:Y:S01]  /*10610*/  @!P4 IADD3 R34, P6, R220, R47, RZ ;  /* 0x0000002fdc22c210 */ /* 0x000fe20007fde0ff */
[----:B--2---:R-:W-:Y:S01]  /*10620*/  @!P5 ST.E.128 desc[UR54][R38.64], R12 ;  /* 0x0000000c2600d985 */ /* 0x004fe2000c101d36 */
        /* <DEDUP_REMOVED lines=22> */
.L_x_6405:
[----:B------:R-:W-:Y:S05]  /*10790*/  BSYNC B0 ;  /* 0x0000000000007941 */ /* 0x000fea0003800000 */
.L_x_6404:
[----:B------:R-:W-:Y:S01]  /*107a0*/  ISETP.GE.AND P2, PT, R92, 0x81, PT ;  /* 0x000000815c00780c */ /* 0x000fe20003f46270 */
[----:B------:R-:W3:Y:S01]  /*107b0*/  SHFL.IDX PT, R11, R11, 0x1, 0x1e1f ;  /* 0x003e1f000b0b7f89 */ /* 0x000ee200000e0000 */
[----:B------:R-:W-:Y:S03]  /*107c0*/  BSSY B0, `(.L_x_6406) ;  /* 0x0000023000007945 */ /* 0x000fe60003800000 */
[----:B-1----:R1:W0:Y:S08]  /*107d0*/  SHFL.IDX PT, R45, R44, 0x1, 0x1e1f ;  /* 0x003e1f002c2d7f89 */ /* 0x00223000000e0000 */
[----:B-1----:R-:W-:Y:S05]  /*107e0*/  @!P2 BRA `(.L_x_6407) ;  /* 0x000000000080a947 */ /* 0x002fea0003800000 */
[----:B------:R-:W-:-:S13]  /*107f0*/  ISETP.GE.AND P5, PT, R16, UR39, PT ;  /* 0x0000002710007c0c */ /* 0x000fda000bfa6270 */
[----:B--2---:R-:W1:Y:S01]  /*10800*/  @!P5 LDS.128 R12, [R88+0x11200] ;  /* 0x01120000580cd984 */ /* 0x004e620000000c00 */
[----:B0-----:R-:W-:-:S05]  /*10810*/  @!P5 IADD3 R38, P2, R16, R45, RZ ;  /* 0x0000002d1026d210 */ /* 0x001fca0007f5e0ff */
[----:B---3--:R-:W-:Y:S01]  /*10820*/  @!P5 IMAD.X R39, R11, 0x1, R17, P2 ;  /* 0x000000010b27d824 */ /* 0x008fe200010e0611 */
        /* <DEDUP_REMOVED lines=28> */
.L_x_6407:
[----:B------:R-:W-:Y:S05]  /*109f0*/  BSYNC B0 ;  /* 0x0000000000007941 */ /* 0x000fea0003800000 */
.L_x_6406:
[----:B-12---:R-:W2:Y:S01]  /*10a00*/  LDL.LU R12, [R1+0x14] ;  /* 0x00001400010c7983 */ /* 0x006ea20000300800 */
[----:B------:R-:W-:Y:S01]  /*10a10*/  IADD3 R19, R19, 0x1, RZ ;  /* 0x0000000113137810 */ /* 0x000fe20007ffe0ff */
[----:B------:R-:W-:Y:S01]  /*10a20*/  @!P3 VIADD R93, R93, 0x334c0 ;  /* 0x000334c05d5db836 */ /* 0x000fe20000000000 */
[----:B------:R-:W-:Y:S01]  /*10a30*/  ISETP.NE.AND P4, PT, R114, RZ, PT ;  /* 0x000000ff7200720c */ /* 0x000fe20003f85270 */
        /* <DEDUP_REMOVED lines=20> */
.L_x_6298:
[----:B------:R-:W2:Y:S01]  /*10b80*/  LDL R4, [R1+0x40] ;  /* 0x0000400001047983 */ /* 0x000ea20000100800 */
[----:B------:R-:W1:Y:S01]  /*10b90*/  LDC R0, c[0x0][0x448] ;  /* 0x00011200ff007b82 */ /* 0x000e620000000800 */
[----:B------:R-:W-:Y:S01]  /*10ba0*/  CS2R R120, SRZ ;  /* 0x0000000000787805 */ /* 0x000fe2000001ff00 */
[----:B------:R-:W-:Y:S01]  /*10bb0*/  IMAD.MOV.U32 R119, RZ, RZ, RZ ;  /* 0x000000ffff777224 */ /* 0x000fe200078e00ff */
[----:B------:R-:W-:Y:S02]  /*10bc0*/  CS2R R26, SRZ ;  /* 0x00000000001a7805 */ /* 0x000fe4000001ff00 */
[----:B------:R-:W-:Y:S02]  /*10bd0*/  CS2R R84, SRZ ;  /* 0x0000000000547805 */ /* 0x000fe4000001ff00 */
[----:B------:R-:W-:Y:S01]  /*10be0*/  CS2R R112, SRZ ;  /* 0x0000000000707805 */ /* 0x000fe2000001ff00 */
[----:B------:R-:W-:Y:S01]  /*10bf0*/  IMAD.MOV.U32 R46, RZ, RZ, RZ ;  /* 0x000000ffff2e7224 */ /* 0x000fe200078e00ff */
[----:B------:R-:W-:-:S02]  /*10c00*/  CS2R R76, SRZ ;  /* 0x00000000004c7805 */ /* 0x000fc4000001ff00 */
[----:B------:R-:W-:Y:S02]  /*10c10*/  CS2R R92, SRZ ;  /* 0x00000000005c7805 */ /* 0x000fe4000001ff00 */
[----:B------:R-:W-:Y:S02]  /*10c20*/  CS2R R30, SRZ ;  /* 0x00000000001e7805 */ /* 0x000fe4000001ff00 */
[----:B------:R-:W-:Y:S01]  /*10c30*/  CS2R R104, SRZ ;  /* 0x0000000000687805 */ /* 0x000fe2000001ff00 */
[----:B------:R-:W-:Y:S01]  /*10c40*/  IMAD.MOV.U32 R82, RZ, RZ, RZ ;  /* 0x000000ffff527224 */ /* 0x000fe200078e00ff */
[----:B------:R-:W-:Y:S02]  /*10c50*/  CS2R R68, SRZ ;  /* 0x0000000000447805 */ /* 0x000fe4000001ff00 */
[----:B------:R-:W-:Y:S02]  /*10c60*/  MOV R91, RZ ;  /* 0x000000ff005b7202 */ /* 0x000fe40000000f00 */
[----:B------:R-:W-:-:S02]  /*10c70*/  CS2R R34, SRZ ;  /* 0x0000000000227805 */ /* 0x000fc4000001ff00 */
[----:B------:R-:W-:Y:S02]  /*10c80*/  CS2R R60, SRZ ;  /* 0x00000000003c7805 */ /* 0x000fe4000001ff00 */
[----:B------:R-:W-:Y:S01]  /*10c90*/  CS2R R96, SRZ ;  /* 0x0000000000607805 */ /* 0x000fe2000001ff00 */
[----:B------:R-:W-:Y:S01]  /*10ca0*/  IMAD.MOV.U32 R102, RZ, RZ, RZ ;  /* 0x000000ffff667224 */ /* 0x000fe200078e00ff */
[----:B------:R-:W-:Y:S02]  /*10cb0*/  CS2R R38, SRZ ;  /* 0x0000000000267805 */ /* 0x000fe4000001ff00 */
[----:B------:R-:W-:Y:S02]  /*10cc0*/  CS2R R52, SRZ ;  /* 0x0000000000347805 */ /* 0x000fe4000001ff00 */
[----:B------:R-:W-:Y:S02]  /*10cd0*/  CS2R R88, SRZ ;  /* 0x0000000000587805 */ /* 0x000fe4000001ff00 */
[----:B------:R-:W-:Y:S01]  /*10ce0*/  CS2R R78, SRZ ;  /* 0x00000000004e7805 */ /* 0x000fe2000001ff00 */
[----:B------:R-:W-:Y:S01]  /*10cf0*/  IMAD.MOV.U32 R71, RZ, RZ, RZ ;  /* 0x000000ffff477224 */ /* 0x000fe200078e00ff */
[----:B0-----:R-:W-:-:S02]  /*10d00*/  CS2R R44, SRZ ;  /* 0x00000000002c7805 */ /* 0x001fc4000001ff00 */
[----:B-1----:R-:W-:Y:S02]  /*10d10*/  ISETP.NE.AND P1, PT, R0, 0x1, PT ;  /* 0x000000010000780c */ /* 0x002fe40003f25270 */
[----:B------:R-:W-:Y:S02]  /*10d20*/  CS2R R58, SRZ ;  /* 0x00000000003a7805 */ /* 0x000fe4000001ff00 */
[----:B-----5:R-:W-:Y:S02]  /*10d30*/  CS2R R50, SRZ ;  /* 0x0000000000327805 */ /* 0x020fe4000001ff00 */
        /* <DEDUP_REMOVED lines=18> */
[----:B------:R-:W1:Y:S01]  /*10e60*/  @P1 LDC R2, c[0x0][0x450] ;  /* 0x00011400ff021b82 */ /* 0x000e620000000800 */
[----:B------:R-:W-:-:S02]  /*10e70*/  CS2R R48, SRZ ;  /* 0x0000000000307805 */ /* 0x000fc4000001ff00 */
[----:B----4-:R-:W-:Y:S02]  /*10e80*/  CS2R R40, SRZ ;  /* 0x0000000000287805 */ /* 0x010fe4000001ff00 */
        /* <DEDUP_REMOVED lines=8> */
[----:B--2---:R-:W-:Y:S01]  /*10f10*/  VIADD R0, R4, 0x7f ;  /* 0x0000007f04007836 */ /* 0x004fe20000000000 */
[----:B------:R-:W-:-:S03]  /*10f20*/  CS2R R4, SRZ ;  /* 0x0000000000047805 */ /* 0x000fc6000001ff00 */
[----:B0-----:R-:W-:-:S05]  /*10f30*/  @P1 IMAD.HI.U32 R3, R0, R3, RZ ;  /* 0x0000000300031227 */ /* 0x001fca00078e00ff */
[----:B-1----:R-:W-:Y:S02]  /*10f40*/  @P1 SHF.R.U32.HI R0, RZ, R2, R3 ;  /* 0x00000002ff001219 */ /* 0x002fe40000011603 */
[----:B------:R-:W-:-:S03]  /*10f50*/  PLOP3.LUT P1, PT, PT, PT, PT, 0x80, 0x0 ;  /* 0x000000000000781c */ /* 0x000fc60003f2f070 */
[----:B------:R-:W-:-:S04]  /*10f60*/  IMAD.IADD R0, R145, 0x1, R0 ;  /* 0x0000000191007824 */ /* 0x000fc800078e0200 */
[----:B------:R-:W-:-:S05]  /*10f70*/  IMAD.HI R0, R0, 0x66666667, RZ ;  /* 0x6666666700007827 */ /* 0x000fca00078e02ff */
[----:B------:R-:W-:-:S04]  /*10f80*/  SHF.R.U32.HI R3, RZ, 0x1f, R0 ;  /* 0x0000001fff037819 */ /* 0x000fc80000011600 */
[----:B------:R-:W-:-:S04]  /*10f90*/  LEA.HI.SX32 R3, R0, R3, 0x1a ;  /* 0x0000000300037211 */ /* 0x000fc800078fd2ff */
[----:B------:R-:W-:-:S04]  /*10fa0*/  VIMNMX R146, R146, R3, PT ;  /* 0x0000000392927248 */ /* 0x000fc80003fe0100 */
[----:B------:R-:W-:Y:S01]  /*10fb0*/  ISETP.GE.AND P2, PT, R146, 0x1, PT ;  /* 0x000000019200780c */ /* 0x000fe20003f46270 */
[----:B------:R-:W-:-:S12]  /*10fc0*/  @P0 BRA `(.L_x_6409) ;  /* 0x00000000000c0947 */ /* 0x000fd80003800000 */
[----:B------:R-:W0:Y:S01]  /*10fd0*/  FENCE.VIEW.ASYNC.G ;  /* 0x00000000000073c6 */ /* 0x000e220000000100 */
[----:B------:R-:W-:Y:S05]  /*10fe0*/  WARPSYNC.ALL ;  /* 0x0000000000007948 */ /* 0x000fea0003800000 */
[----:B0-----:R-:W-:Y:S06]  /*10ff0*/  BAR.ARV 0xc, 0x180 ;  /* 0x0306000000007b1d */ /* 0x001fec0000002000 */
.L_x_6409:
        /* <DEDUP_REMOVED lines=11> */
.L_x_6681:
        /* <DEDUP_REMOVED lines=17> */
[----:B------:R-:W-:Y:S01]  /*111c0*/  MOV R12, 0x1 ;  /* 0x00000001000c7802 */ /* 0x000fe20000000f00 */
[----:B------:R-:W-:Y:S02]  /*111d0*/  IMAD.U32 R7, RZ, RZ, UR7 ;  /* 0x00000007ff077e24 */ /* 0x000fe4000f8e00ff */
[----:B------:R-:W-:-:S02]  /*111e0*/  IMAD.U32 R10, RZ, RZ, UR4 ;  /* 0x00000004ff0a7e24 */ /* 0x000fc4000f8e00ff */
[----:B------:R-:W-:Y:S02]  /*111f0*/  IMAD.U32 R11, RZ, RZ, UR5 ;  /* 0x00000005ff0b7e24 */ /* 0x000fe4000f8e00ff */
[----:B------:R-:W-:Y:S02]  /*11200*/  IMAD.MOV.U32 R8, RZ, RZ, 0x70 ;  /* 0x00000070ff087424 */ /* 0x000fe400078e00ff */
[----:B01----:R-:W-:-:S07]  /*11210*/  IMAD.MOV.U32 R13, RZ, RZ, RZ ;  /* 0x000000ffff0d7224 */ /* 0x003fce00078e00ff */
[----:B------:R-:W-:-:S07]  /*11220*/  LEPC R20, `(.L_x_6412) ;  /* 0x000000001014794e */ /* 0x000fce0000000000 */
[----:B--2---:R-:W-:Y:S05]  /*11230*/  CALL.ABS.NOINC R2 ;  /* 0x0000000002007343 */ /* 0x004fea0003c00000 */
.L_x_6412:
        /* <DEDUP_REMOVED lines=17> */
[----:B------:R-:W-:Y:S01]  /*11350*/  @P0 IMAD.IADD R3, R3, 0x1, R7 ;  /* 0x0000000103030824 */ /* 0x000fe200078e0207 */
[----:B------:R-:W-:Y:S01]  /*11360*/  @P1 SHF.R.S32.HI R7, RZ, 0x1f, R22 ;  /* 0x0000001fff071819 */ /* 0x000fe20000011416 */
[C---:B------:R-:W-:Y:S02]  /*11370*/  @P1 IMAD R9, R20.reuse, R9, R4 ;  /* 0x0000000914091224 */ /* 0x040fe400078e0204 */
[----:B------:R-:W-:-:S04]  /*11380*/  @P1 IMAD.WIDE.U32 R4, R20, R8, RZ ;  /* 0x0000000814041225 */ /* 0x000fc800078e00ff */
        /* <DEDUP_REMOVED lines=33> */
.L_x_6416:
[----:B-1----:R1:W2:Y:S02]  /*115a0*/  SYNCS.PHASECHK.TRANS64.TRYWAIT P0, [R18+URZ+0x33400], R3 ;  /* 0x03340003120075a7 */ /* 0x0022a4000800017f */
[----:B--2---:R-:W-:Y:S05]  /*115b0*/  @!P0 NANOSLEEP.SYNCS 0x989680 ;  /* 0x009896800000895d */ /* 0x004fea0003900000 */
[----:B------:R-:W2:Y:S02]  /*115c0*/  @!P0 SYNCS.PHASECHK.TRANS64 P0, [R18+URZ+0x33400], R3 ;  /* 0x03340003120085a7 */ /* 0x000ea4000800007f */
[----:B--2---:R-:W-:Y:S05]  /*115d0*/  @!P0 BRA `(.L_x_6416) ;  /* 0xfffffffc00f08947 */ /* 0x004fea000383ffff */
.L_x_6415:
[----:B------:R-:W-:Y:S05]  /*115e0*/  BSYNC B0 ;  /* 0x0000000000007941 */ /* 0x000fea0003800000 */
.L_x_6414:
[----:B------:R-:W-:Y:S05]  /*115f0*/  BRA `(.L_x_6417) ;  /* 0x00000070005c7947 */ /* 0x000fea0003800000 */
.L_x_6413:
[----:B------:R-:W-:Y:S01]  /*11600*/  ULOP3.LUT UP0, URZ, UR48, 0x1bf, URZ, 0xc0, !UPT ;  /* 0x000001bf303f7892 */ /* 0x000fe2000f80c03f */
[----:B------:R-:W-:Y:S01]  /*11610*/  SHF.R.S32.HI R0, RZ, 0x1f, R133 ;  /* 0x0000001fff007819 */ /* 0x000fe20000011485 */
        /* <DEDUP_REMOVED lines=25> */
[----:B0-----:R-:W-:-:S07]  /*117b0*/  IMAD.MOV.U32 R13, RZ, RZ, RZ ;  /* 0x000000ffff0d7224 */ /* 0x001fce00078e00ff */
[----:B------:R-:W-:-:S07]  /*117c0*/  LEPC R20, `(.L_x_6418) ;  /* 0x000000001014794e */ /* 0x000fce0000000000 */
[----:B-1----:R-:W-:Y:S05]  /*117d0*/  CALL.ABS.NOINC R14 ;  /* 0x000000000e007343 */ /* 0x002fea0003c00000 */
.L_x_6418:
[----:B------:R-:W2:Y:S01]  /*117e0*/  LDL R59, [R1+0x40] ;  /* 0x00004000013b7983 */ /* 0x000ea20000100800 */
[----:B------:R-:W-:Y:S01]  /*117f0*/  ULDC.U8 UR4, c[0x0][0x410] ;  /* 0x0001040000047ab9 */ /* 0x000fe20000000000 */
[----:B------:R-:W0:Y:S01]  /*11800*/  S2R R20, SR_TID.X ;  /* 0x0000000000147919 */ /* 0x000e220000002100 */
[----:B------:R-:W-:Y:S01]  /*11810*/  ISETP.NE.AND P0, PT, RZ, UR4, PT ;  /* 0x00000004ff007c0c */ /* 0x000fe2000bf05270 */
[----:B------:R-:W-:Y:S01]  /*11820*/  BSSY B0, `(.L_x_6419) ;  /* 0x00006ec000007945 */ /* 0x000fe20003800000 */
[C---:B0-----:R-:W-:Y:S02]  /*11830*/  VIADD R58, R20.reuse, 0xffffff80 ;  /* 0xffffff80143a7836 */ /* 0x041fe40000000000 */
[----:B------:R-:W-:-:S05]  /*11840*/  VIADD R45, R20, 0xffffff80 ;  /* 0xffffff80142d7836 */ /* 0x000fca0000000000 */
[----:B------:R-:W-:-:S04]  /*11850*/  LEA.HI R45, R45, R58, RZ, 0x1 ;  /* 0x0000003a2d2d7211 */ /* 0x000fc800078f08ff */
[----:B------:R-:W-:-:S05]  /*11860*/  SHF.R.S32.HI R45, RZ, 0x1, R45 ;  /* 0x00000001ff2d7819 */ /* 0x000fca000001142d */
[----:B--2---:R-:W-:Y:S01]  /*11870*/  IMAD.IADD R20, R45, 0x1, R59 ;  /* 0x000000012d147824 */ /* 0x004fe200078e023b */
[----:B------:R-:W-:Y:S06]  /*11880*/  @!P0 BRA `(.L_x_6420) ;  /* 0x0000003400f48947 */ /* 0x000fec0003800000 */
[----:B------:R-:W0:Y:S01]  /*11890*/  LDC R10, c[0x0][0x448] ;  /* 0x00011200ff0a7b82 */ /* 0x000e220000000800 */
[----:B------:R-:W-:Y:S01]  /*118a0*/  IMAD.MOV.U32 R11, RZ, RZ, R20 ;  /* 0x000000ffff0b7224 */ /* 0x000fe200078e0014 */
        /* <DEDUP_REMOVED lines=30> */
.L_x_6687:
[----:B0-----:R-:W5:Y:S01]  /*11a90*/  LDL R5, [R1+0x48] ;  /* 0x0000480001057983 */ /* 0x001f620000100800 */
        /* <DEDUP_REMOVED lines=11> */
[----:B-----5:R-:W-:Y:S01]  /*11b50*/  IMAD R5, R5, R10, RZ ;  /* 0x0000000a05057224 */ /* 0x020fe200078e02ff */
[----:B------:R-:W-:-:S04]  /*11b60*/  CS2R R10, SRZ ;  /* 0x00000000000a7805 */ /* 0x000fc8000001ff00 */
[----:B------:R-:W-:Y:S02]  /*11b70*/  ISETP.GE.AND P0, PT, R20, R5, PT ;  /* 0x000000051400720c */ /* 0x000fe40003f06270 */
[----:B------:R-:W-:-:S11]  /*11b80*/  CS2R R20, SRZ ;  /* 0x0000000000147805 */ /* 0x000fd6000001ff00 */
[----:B------:R-:W-:Y:S05]  /*11b90*/  @P0 BRA `(.L_x_6423) ;  /* 0x0000000400080947 */ /* 0x000fea0003800000 */
        /* <DEDUP_REMOVED lines=14> */
[----:B--2---:R-:W-:Y:S02]  /*11c80*/  ISETP.GE.AND P4, PT, R15, UR4, PT ;  /* 0x000000040f007c0c */ /* 0x004fe4000bf86270 */
[----:B------:R-:W-:Y:S02]  /*11c90*/  SHF.R.S32.HI R9, RZ, 0x1f, R15 ;  /* 0x0000001fff097819 */ /* 0x000fe4000001140f */
[----:B---3--:R-:W-:Y:S02]  /*11ca0*/  ISETP.GE.AND P3, PT, R46, UR4, PT ;  /* 0x000000042e007c0c */ /* 0x008fe4000bf66270 */
[----:B----4-:R-:W-:-:S07]  /*11cb0*/  ISETP.GE.AND P2, PT, R43, UR4, PT ;  /* 0x000000042b007c0c */ /* 0x010fce000bf46270 */
[C---:B------:R-:W-:Y:S02]  /*11cc0*/  @!P4 IADD3 R6, P0, R15.reuse, R3, RZ ;  /* 0x000000030f06c210 */ /* 0x040fe40007f1e0ff */
[----:B------:R-:W-:-:S03]  /*11cd0*/  @!P4 IADD3 R8, P1, R15, R14, RZ ;  /* 0x0000000e0f08c210 */ /* 0x000fc60007f3e0ff */
[--C-:B-1----:R-:W-:Y:S02]  /*11ce0*/  @!P4 IMAD.X R7, R0, 0x1, R9.reuse, P0 ;  /* 0x000000010007c824 */ /* 0x102fe400000e0609 */
[----:B------:R-:W-:Y:S01]  /*11cf0*/  @!P4 IMAD.X R9, R4, 0x1, R9, P1 ;  /* 0x000000010409c824 */ /* 0x000fe200008e0609 */
[----:B------:R-:W-:Y:S02]  /*11d00*/  ISETP.GE.AND P1, PT, R42, UR4, PT ;  /* 0x000000042a007c0c */ /* 0x000fe4000bf26270 */
[----:B------:R-:W5:Y:S01]  /*11d10*/  @!P4 LD.E.64 R32, desc[UR54][R6.64] ;  /* 0x000000360620c980 */ /* 0x000f62000c101b00 */
[----:B------:R-:W-:-:S03]  /*11d20*/  SHF.R.S32.HI R11, RZ, 0x1f, R46 ;  /* 0x0000001fff0b7819 */ /* 0x000fc6000001142e */
[----:B------:R0:W5:Y:S01]  /*11d30*/  @!P4 LD.E.64 R34, desc[UR54][R8.64] ;  /* 0x000000360822c980 */ /* 0x000162000c101b00 */
[C---:B------:R-:W-:Y:S02]  /*11d40*/  @!P3 IADD3 R12, P4, R46.reuse, R3, RZ ;  /* 0x000000032e0cb210 */ /* 0x040fe40007f9e0ff */
[----:B------:R-:W-:Y:S02]  /*11d50*/  @!P3 IADD3 R46, P5, R46, R14, RZ ;  /* 0x0000000e2e2eb210 */ /* 0x000fe40007fbe0ff */
[----:B------:R-:W-:Y:S02]  /*11d60*/  @!P3 IADD3.X R13, R0, R11, RZ, P4, !PT ;  /* 0x0000000b000db210 */ /* 0x000fe400027fe4ff */
[----:B------:R-:W-:Y:S01]  /*11d70*/  SHF.R.S32.HI R15, RZ, 0x1f, R43 ;  /* 0x0000001fff0f7819 */ /* 0x000fe2000001142b */
[----:B------:R-:W-:Y:S01]  /*11d80*/  @!P3 IMAD.X R47, R4, 0x1, R11, P5 ;  /* 0x00000001042fb824 */ /* 0x000fe200028e060b */
[----:B------:R-:W-:Y:S01]  /*11d90*/  @!P2 IADD3 R48, P4, R43, R3, RZ ;  /* 0x000000032b30a210 */ /* 0x000fe20007f9e0ff */
[----:B------:R1:W5:Y:S01]  /*11da0*/  @!P3 LD.E.64 R28, desc[UR54][R12.64] ;  /* 0x000000360c1cb980 */ /* 0x000362000c101b00 */
[----:B------:R-:W-:-:S02]  /*11db0*/  ISETP.GE.AND P0, PT, R226, UR4, PT ;  /* 0x00000004e2007c0c */ /* 0x000fc4000bf06270 */
[-C--:B------:R-:W-:Y:S01]  /*11dc0*/  @!P2 IADD3 R50, P5, R43, R14.reuse, RZ ;  /* 0x0000000e2b32a210 */ /* 0x080fe20007fbe0ff */
[--C-:B------:R-:W-:Y:S01]  /*11dd0*/  @!P2 IMAD.X R49, R0, 0x1, R15.reuse, P4 ;  /* 0x000000010031a824 */ /* 0x100fe200020e060f */
[----:B------:R-:W-:Y:S01]  /*11de0*/  SHF.R.S32.HI R21, RZ, 0x1f, R42 ;  /* 0x0000001fff157819 */ /* 0x000fe2000001142a */
[----:B------:R2:W5:Y:S01]  /*11df0*/  @!P3 LD.E.64 R30, desc[UR54][R46.64] ;  /* 0x000000362e1eb980 */ /* 0x000562000c101b00 */
[----:B------:R-:W-:Y:S01]  /*11e00*/  @!P1 IADD3 R52, P4, R42, R3, RZ ;  /* 0x000000032a349210 */ /* 0x000fe20007f9e0ff */
[----:B------:R-:W-:Y:S01]  /*11e10*/  @!P2 IMAD.X R51, R4, 0x1, R15, P5 ;  /* 0x000000010433a824 */ /* 0x000fe200028e060f */
[----:B------:R-:W-:Y:S02]  /*11e20*/  @!P1 IADD3 R54, P5, R42, R14, RZ ;  /* 0x0000000e2a369210 */ /* 0x000fe40007fbe0ff */
[----:B------:R-:W-:Y:S01]  /*11e30*/  SHF.R.S32.HI R11, RZ, 0x1f, R58 ;  /* 0x0000001fff0b7819 */ /* 0x000fe2000001143a */
[--C-:B------:R-:W-:Y:S01]  /*11e40*/  @!P1 IMAD.X R53, R0, 0x1, R21.reuse, P4 ;  /* 0x0000000100359824 */ /* 0x100fe200020e0615 */
[----:B------:R-:W-:Y:S01]  /*11e50*/  ISETP.GE.AND P4, PT, R58, UR4, PT ;  /* 0x000000043a007c0c */ /* 0x000fe2000bf86270 */
[----:B------:R-:W-:Y:S01]  /*11e60*/  @!P1 IMAD.X R55, R4, 0x1, R21, P5 ;  /* 0x0000000104379824 */ /* 0x000fe200028e0615 */
[----:B0-----:R-:W-:-:S02]  /*11e70*/  @!P0 SHF.R.S32.HI R9, RZ, 0x1f, R226 ;  /* 0x0000001fff098819 */ /* 0x001fc400000114e2 */
[----:B-1----:R-:W-:Y:S02]  /*11e80*/  CS2R R12, SRZ ;  /* 0x00000000000c7805 */ /* 0x002fe4000001ff00 */
[----:B------:R-:W-:Y:S01]  /*11e90*/  @!P0 IADD3 R6, P5, R226, R3, RZ ;  /* 0x00000003e2068210 */ /* 0x000fe20007fbe0ff */
[----:B------:R2:W5:Y:S03]  /*11ea0*/  @!P2 LD.E.64 R24, desc[UR54][R48.64] ;  /* 0x000000363018a980 */ /* 0x000566000c101b00 */
[----:B------:R-:W-:Y:S01]  /*11eb0*/  @!P0 IADD3.X R7, R0, R9, RZ, P5, !PT ;  /* 0x0000000900078210 */ /* 0x000fe20002ffe4ff */
[----:B------:R2:W5:Y:S01]  /*11ec0*/  @!P2 LD.E.64 R26, desc[UR54][R50.64] ;  /* 0x00000036321aa980 */ /* 0x000562000c101b00 */
[----:B------:R-:W-:Y:S02]  /*11ed0*/  @!P0 IADD3 R42, P5, R226, R14, RZ ;  /* 0x0000000ee22a8210 */ /* 0x000fe40007fbe0ff */
[----:B------:R-:W-:Y:S01]  /*11ee0*/  CS2R R20, SRZ ;  /* 0x0000000000147805 */ /* 0x000fe2000001ff00 */
[----:B------:R2:W5:Y:S02]  /*11ef0*/  @!P0 LD.E.64 R36, desc[UR54][R6.64] ;  /* 0x0000003606248980 */ /* 0x000564000c101b00 */
[----:B------:R-:W-:Y:S01]  /*11f00*/  @!P0 IMAD.X R43, R4, 0x1, R9, P5 ;  /* 0x00000001042b8824 */ /* 0x000fe200028e0609 */
[----:B------:R-:W-:-:S02]  /*11f10*/  @!P4 IADD3 R56, P5, R58, R3, RZ ;  /* 0x000000033a38c210 */ /* 0x000fc40007fbe0ff */
[----:B------:R-:W-:Y:S01]  /*11f20*/  CS2R R8, SRZ ;  /* 0x0000000000087805 */ /* 0x000fe2000001ff00 */
[----:B------:R2:W5:Y:S02]  /*11f30*/  @!P1 LD.E.64 R20, desc[UR54][R54.64] ;  /* 0x0000003636149980 */ /* 0x000564000c101b00 */
[--C-:B------:R-:W-:Y:S01]  /*11f40*/  @!P4 IMAD.X R57, R0, 0x1, R11.reuse, P5 ;  /* 0x000000010039c824 */ /* 0x100fe200028e060b */
[----:B------:R-:W-:Y:S01]  /*11f50*/  @!P4 IADD3 R14, P5, R58, R14, RZ ;  /* 0x0000000e3a0ec210 */ /* 0x000fe20007fbe0ff */
[----:B------:R2:W5:Y:S04]  /*11f60*/  @!P0 LD.E.64 R38, desc[UR54][R42.64] ;  /* 0x000000362a268980 */ /* 0x000568000c101b00 */
[----:B------:R-:W-:Y:S01]  /*11f70*/  @!P4 IMAD.X R15, R4, 0x1, R11, P5 ;  /* 0x00000001040fc824 */ /* 0x000fe200028e060b */
[----:B------:R-:W-:Y:S01]  /*11f80*/  CS2R R10, SRZ ;  /* 0x00000000000a7805 */ /* 0x000fe2000001ff00 */
[----:B------:R2:W5:Y:S04]  /*11f90*/  @!P4 LD.E.64 R8, desc[UR54][R56.64] ;  /* 0x000000363808c980 */ /* 0x000568000c101b00 */
[----:B------:R2:W5:Y:S04]  /*11fa0*/  @!P4 LD.E.64 R12, desc[UR54][R14.64] ;  /* 0x000000360e0cc980 */ /* 0x000568000c101b00 */
[----:B------:R2:W5:Y:S02]  /*11fb0*/  @!P1 LD.E.64 R10, desc[UR54][R52.64] ;  /* 0x00000036340a9980 */ /* 0x000564000c101b00 */
.L_x_6423:
[----:B------:R-:W-:Y:S05]  /*11fc0*/  BSYNC B1 ;  /* 0x0000000000017941 */ /* 0x000fea0003800000 */
.L_x_6422:
        /* <DEDUP_REMOVED lines=10> */
.L_x_6688:
[----:B------:R-:W-:Y:S05]  /*12070*/  BSYNC B1 ;  /* 0x0000000000017941 */ /* 0x000fea0003800000 */
.L_x_6424:
[----:B------:R-:W-:Y:S05]  /*12080*/  @P1 BRA `(.L_x_6426) ;  /* 0x0000006400941947 */ /* 0x000fea0003800000 */
[----:B------:R-:W2:Y:S01]  /*12090*/  LDL R0, [R1+0x2c] ;  /* 0x00002c0001007983 */ /* 0x000ea20000100800 */
[----:B------:R-:W1:Y:S03]  /*120a0*/  LDC R5, c[0x0][0x3f4] ;  /* 0x0000fd00ff057b82 */ /* 0x000e660000000800 */
[----:B------:R-:W2:Y:S04]  /*120b0*/  LDL R43, [R1+0x30] ;  /* 0x00003000012b7983 */ /* 0x000ea80000100800 */
[----:B------:R-:W2:Y:S04]  /*120c0*/  LDL R42, [R1+0x34] ;  /* 0x00003400012a7983 */ /* 0x000ea80000100800 */
[----:B------:R-:W2:Y:S04]  /*120d0*/  LDL R15, [R1+0x18] ;  /* 0x00001800010f7983 */ /* 0x000ea80000100800 */
[----:B----4-:R-:W4:Y:S04]  /*120e0*/  LDL R14, [R1+0x20] ;  /* 0x00002000010e7983 */ /* 0x010f280000100800 */
[----:B------:R-:W4:Y:S04]  /*120f0*/  LDL R7, [R1+0x24] ;  /* 0x0000240001077983 */ /* 0x000f280000100800 */
[----:B------:R-:W4:Y:S04]  /*12100*/  LDL R6, [R1+0x1c] ;  /* 0x00001c0001067983 */ /* 0x000f280000100800 */
[----:B---3--:R-:W3:Y:S01]  /*12110*/  LDL R4, [R1+0x28] ;  /* 0x0000280001047983 */ /* 0x008ee20000100800 */
[----:B------:R-:W-:Y:S01]  /*12120*/  LEA.HI R40, R41, R40, RZ, 0x2 ;  /* 0x0000002829287211 */ /* 0x000fe200078f10ff */
[----:B------:R-:W-:Y:S01]  /*12130*/  BSSY B1, `(.L_x_6427) ;  /* 0x0000089000017945 */ /* 0x000fe20003800000 */
[----:B-1----:R-:W-:-:S02]  /*12140*/  ISETP.GE.AND P6, PT, R226, R5, PT ;  /* 0x00000005e200720c */ /* 0x002fc40003fc6270 */
[--C-:B0-----:R-:W-:Y:S02]  /*12150*/  SHF.R.S32.HI R3, RZ, 0x2, R40.reuse ;  /* 0x00000002ff037819 */ /* 0x101fe40000011428 */
[----:B------:R-:W-:-:S04]  /*12160*/  SHF.R.S32.HI R40, RZ, 0x1f, R40 ;  /* 0x0000001fff287819 */ /* 0x000fc80000011428 */
[----:B------:R-:W-:-:S04]  /*12170*/  LEA.HI R40, R40, R3, RZ, 0x2 ;  /* 0x0000000328287211 */ /* 0x000fc800078f10ff */
[----:B------:R-:W-:-:S04]  /*12180*/  LOP3.LUT R40, R40, 0xfffffffc, RZ, 0xc0, !PT ;  /* 0xfffffffc28287812 */ /* 0x000fc800078ec0ff */
[----:B------:R-:W-:-:S04]  /*12190*/  IADD3 R40, R3, -R40, RZ ;  /* 0x8000002803287210 */ /* 0x000fc80007ffe0ff */
[----:B------:R-:W-:Y:S02]  /*121a0*/  LOP3.LUT P0, RZ, R40, 0x2, RZ, 0xc0, !PT ;  /* 0x0000000228ff7812 */ /* 0x000fe4000780c0ff */
[----:B--2---:R-:W-:-:S04]  /*121b0*/  LOP3.LUT R0, R0, 0x10, R16, 0xf8, !PT ;  /* 0x0000001000007812 */ /* 0x004fc800078ef810 */
[----:B------:R-:W-:-:S05]  /*121c0*/  LOP3.LUT R0, R0, R43, RZ, 0x3c, !PT ;  /* 0x0000002b00007212 */ /* 0x000fca00078e3cff */
[----:B------:R-:W-:Y:S01]  /*121d0*/  IMAD.IADD R3, R42, 0x1, R0 ;  /* 0x000000012a037824 */ /* 0x000fe200078e0200 */
[----:B------:R-:W-:-:S03]  /*121e0*/  ISETP.GE.AND P1, PT, R15, R5, PT ;  /* 0x000000050f00720c */ /* 0x000fc60003f26270 */
[----:B------:R-:W-:Y:S01]  /*121f0*/  IMAD.IADD R3, R18, 0x1, R3 ;  /* 0x0000000112037824 */ /* 0x000fe200078e0203 */
[----:B----4-:R-:W-:-:S03]  /*12200*/  ISETP.GE.AND P2, PT, R14, R5, PT ;  /* 0x000000050e00720c */ /* 0x010fc60003f46270 */
[----:B------:R-:W-:Y:S01]  /*12210*/  VIADD R0, R3, 0x20 ;  /* 0x0000002003007836 */ /* 0x000fe20000000000 */
[-C--:B------:R-:W-:Y:S02]  /*12220*/  ISETP.GE.AND P3, PT, R7, R5.reuse, PT ;  /* 0x000000050700720c */ /* 0x080fe40003f66270 */
[-C--:B------:R-:W-:Y:S02]  /*12230*/  ISETP.GE.AND P4, PT, R6, R5.reuse, PT ;  /* 0x000000050600720c */ /* 0x080fe40003f86270 */
[----:B---3--:R-:W-:Y:S01]  /*12240*/  ISETP.GE.AND P5, PT, R4, R5, PT ;  /* 0x000000050400720c */ /* 0x008fe20003fa6270 */
        /* <DEDUP_REMOVED lines=15> */
[----:B------:R-:W-:-:S02]  /*12340*/  PRMT R42, R45, 0x7604, R42 ;  /* 0x000076042d2a7816 */ /* 0x000fc4000000002a */
        /* <DEDUP_REMOVED lines=103> */
.L_x_6428:
[----:B------:R-:W-:Y:S05]  /*129c0*/  BSYNC B1 ;  /* 0x0000000000017941 */ /* 0x000fea0003800000 */
.L_x_6427:
        /* <DEDUP_REMOVED lines=125> */
.L_x_6430:
[----:B------:R-:W-:Y:S05]  /*131a0*/  BSYNC B1 ;  /* 0x0000000000017941 */ /* 0x000fea0003800000 */
.L_x_6429:
        /* <DEDUP_REMOVED lines=120> */
.L_x_6432:
[----:B------:R-:W-:Y:S05]  /*13930*/  BSYNC B1 ;  /* 0x0000000000017941 */ /* 0x000fea0003800000 */
.L_x_6431:
        /* <DEDUP_REMOVED lines=124> */
.L_x_6434:
[----:B------:R-:W-:Y:S05]  /*14100*/  BSYNC B1 ;  /* 0x0000000000017941 */ /* 0x000fea0003800000 */
.L_x_6433:
        /* <DEDUP_REMOVED lines=27> */
[----:B------:R-:W-:Y:S02]  /*142c0*/  LOP3.LUT R15, R15, 0xff0000, R10, 0xf8, !PT ;  /* 0x00ff00000f0f7812 */ /* 0x000fe400078ef80a */
[----:B0-----:R-:W-:-:S02]  /*142d0*/  F2FP.F16.E4M3.UNPACK_B R14, R6.H1 ;  /* 0x00000006ff0e723e */ /* 0x001fc400030006ff */
[----:B------:R-:W-:Y:S02]  /*142e0*/  F2FP.F16.E4M3.UNPACK_B R28, R29 ;  /* 0x0000001dff1c723e */ /* 0x000fe400020006ff */
[----:B------:R-:W-:Y:S02]  /*142f0*/  F2FP.F16.E4M3.UNPACK_B R21, R25 ;  /* 0x00000019ff15723e */ /* 0x000fe400020006ff */
        /* <DEDUP_REMOVED lines=89> */
.L_x_6436:
[----:B------:R-:W-:Y:S05]  /*14890*/  BSYNC B1 ;  /* 0x0000000000017941 */ /* 0x000fea0003800000 */
.L_x_6435:
        /* <DEDUP_REMOVED lines=124> */
.L_x_6420:
[----:B------:R-:W0:Y:S01]  /*15060*/  LDC R10, c[0x0][0x448] ;  /* 0x00011200ff0a7b82 */ /* 0x000e220000000800 */
[----:B------:R-:W-:Y:S01]  /*15070*/  IMAD.MOV.U32 R6, RZ, RZ, R24 ;  /* 0x000000ffff067224 */ /* 0x000fe200078e0018 */
[----:B------:R-:W-:Y:S01]  /*15080*/  ULDC.64 UR4, c[0x0][0x3f8] ;  /* 0x0000fe0000047ab9 */ /* 0x000fe20000000a00 */
[----:B------:R-:W-:Y:S01]  /*15090*/  IMAD.MOV.U32 R7, RZ, RZ, R29 ;  /* 0x000000ffff077224 */ /* 0x000fe200078e001d */
[----:B------:R-:W-:Y:S01]  /*150a0*/  MOV R9, R31 ;  /* 0x0000001f00097202 */ /* 0x000fe20000000f00 */
[----:B------:R-:W-:Y:S01]  /*150b0*/  IMAD.MOV.U32 R8, RZ, RZ, R26 ;  /* 0x000000ffff087224 */ /* 0x000fe200078e001a */
[----:B------:R-:W-:Y:S01]  /*150c0*/  ULDC.64 UR6, c[0x0][0x408] ;  /* 0x0001020000067ab9 */ /* 0x000fe20000000a00 */
[----:B------:R-:W-:Y:S01]  /*150d0*/  ULDC.64 UR8, c[0x0][0x400] ;  /* 0x0001000000087ab9 */ /* 0x000fe20000000a00 */
[----:B0-----:R-:W-:-:S13]  /*150e0*/  ISETP.NE.AND P0, PT, R10, 0x1, PT ;  /* 0x000000010a00780c */ /* 0x001fda0003f05270 */
[----:B------:R-:W0:Y:S08]  /*150f0*/  @P0 LDC R3, c[0x0][0x44c] ;  /* 0x00011300ff030b82 */ /* 0x000e300000000800 */
[----:B------:R-:W1:Y:S01]  /*15100*/  @P0 LDC R5, c[0x0][0x450] ;  /* 0x00011400ff050b82 */ /* 0x000e620000000800 */
[----:B0-----:R-:W-:-:S04]  /*15110*/  @P0 IMAD.HI.U32 R0, R20, R3, RZ ;  /* 0x0000000314000227 */ /* 0x001fc800078e00ff */
[----:B------:R-:W-:Y:S01]  /*15120*/  IMAD.MOV.U32 R3, RZ, RZ, R20 ;  /* 0x000000ffff037224 */ /* 0x000fe200078e0014 */
        /* <DEDUP_REMOVED lines=19> */
.L_x_6694:
[----:B------:R-:W5:Y:S01]  /*15260*/  LDL R0, [R1+0x48] ;  /* 0x0000480001007983 */ /* 0x000f620000100800 */
        /* <DEDUP_REMOVED lines=12> */
[----:B-----5:R-:W-:Y:S01]  /*15330*/  IMAD R41, R0, R10, RZ ;  /* 0x0000000a00297224 */ /* 0x020fe200078e02ff */
[----:B------:R-:W-:-:S04]  /*15340*/  CS2R R10, SRZ ;  /* 0x00000000000a7805 */ /* 0x000fc8000001ff00 */
[----:B------:R-:W-:-:S13]  /*15350*/  ISETP.GE.AND P0, PT, R20, R41, PT ;  /* 0x000000291400720c */ /* 0x000fda0003f06270 */
[----:B------:R-:W-:Y:S05]  /*15360*/  @P0 BRA `(.L_x_6439) ;  /* 0x0000000000980947 */ /* 0x000fea0003800000 */
[----:B------:R-:W-:Y:S01]  /*15370*/  ULDC UR4, c[0x0][0x3f4] ;  /* 0x0000fd0000047ab9 */ /* 0x000fe20000000800 */
[----:B------:R-:W-:Y:S02]  /*15380*/  CS2R R28, SRZ ;  /* 0x00000000001c7805 */ /* 0x000fe4000001ff00 */
[----:B------:R-:W-:Y:S02]  /*15390*/  ISETP.GE.AND P1, PT, R224, UR4, PT ;  /* 0x00000004e0007c0c */ /* 0x000fe4000bf26270 */
[----:B------:R-:W-:Y:S02]  /*153a0*/  CS2R R30, SRZ ;  /* 0x00000000001e7805 */ /* 0x000fe4000001ff00 */
[----:B------:R-:W-:Y:S02]  /*153b0*/  ISETP.GE.AND P2, PT, R16, UR4, PT ;  /* 0x0000000410007c0c */ /* 0x000fe4000bf46270 */
[----:B------:R-:W-:Y:S02]  /*153c0*/  CS2R R8, SRZ ;  /* 0x0000000000087805 */ /* 0x000fe4000001ff00 */
[----:B------:R-:W-:-:S02]  /*153d0*/  ISETP.GE.AND P0, PT, R225, UR4, PT ;  /* 0x00000004e1007c0c */ /* 0x000fc4000bf06270 */
[----:B------:R-:W-:Y:S02]  /*153e0*/  CS2R R10, SRZ ;  /* 0x00000000000a7805 */ /* 0x000fe4000001ff00 */
[----:B------:R-:W-:Y:S02]  /*153f0*/  CS2R R32, SRZ ;  /* 0x0000000000207805 */ /* 0x000fe4000001ff00 */
[----:B------:R-:W-:Y:S01]  /*15400*/  CS2R R34, SRZ ;  /* 0x0000000000227805 */ /* 0x000fe2000001ff00 */
[----:B------:R-:W-:Y:S02]  /*15410*/  @!P1 IMAD.SHL.U32 R48, R228, 0x10, RZ ;  /* 0x00000010e4309824 */ /* 0x000fe400078e00ff */
[----:B--2---:R-:W-:-:S04]  /*15420*/  @!P2 IADD3 R42, P3, R16, R5, RZ ;  /* 0x00000005102aa210 */ /* 0x004fc80007f7e0ff */
[----:B------:R-:W-:Y:S01]  /*15430*/  @!P0 IMAD.SHL.U32 R50, R229, 0x10, RZ ;  /* 0x00000010e5328824 */ /* 0x000fe200078e00ff */
[----:B------:R-:W-:Y:S02]  /*15440*/  @!P1 SHF.R.S32.HI R0, RZ, 0x1f, R48 ;  /* 0x0000001fff009819 */ /* 0x000fe40000011430 */
[C---:B------:R-:W-:Y:S01]  /*15450*/  @!P1 IADD3 R46, P5, R48.reuse, R5, RZ ;  /* 0x00000005302e9210 */ /* 0x040fe20007fbe0ff */
[C---:B-1----:R-:W-:Y:S01]  /*15460*/  @!P2 IMAD.X R43, R3.reuse, 0x1, R17, P3 ;  /* 0x00000001032ba824 */ /* 0x042fe200018e0611 */
[----:B----4-:R-:W-:Y:S02]  /*15470*/  @!P1 IADD3 R48, P4, R48, R21, RZ ;  /* 0x0000001530309210 */ /* 0x010fe40007f9e0ff */
[----:B------:R-:W-:Y:S01]  /*15480*/  @!P0 IADD3 R20, P3, R50, R5, RZ ;  /* 0x0000000532148210 */ /* 0x000fe20007f7e0ff */
[----:B------:R-:W-:Y:S01]  /*15490*/  @!P1 IMAD.X R47, R3, 0x1, R0, P5 ;  /* 0x00000001032f9824 */ /* 0x000fe200028e0600 */
[----:B------:R-:W-:Y:S02]  /*154a0*/  @!P0 SHF.R.S32.HI R6, RZ, 0x1f, R50 ;  /* 0x0000001fff068819 */ /* 0x000fe40000011432 */
[----:B------:R-:W-:-:S02]  /*154b0*/  CS2R R12, SRZ ;  /* 0x00000000000c7805 */ /* 0x000fc4000001ff00 */
[----:B---3--:R-:W-:Y:S02]  /*154c0*/  @!P1 IADD3.X R49, R7, R0, RZ, P4, !PT ;  /* 0x0000000007319210 */ /* 0x008fe400027fe4ff */
[----:B------:R-:W-:Y:S02]  /*154d0*/  CS2R R14, SRZ ;  /* 0x00000000000e7805 */ /* 0x000fe4000001ff00 */
[-C--:B------:R-:W-:Y:S02]  /*154e0*/  @!P0 IADD3 R50, P5, R50, R21.reuse, RZ ;  /* 0x0000001532328210 */ /* 0x080fe40007fbe0ff */
[----:B------:R-:W-:Y:S02]  /*154f0*/  CS2R R36, SRZ ;  /* 0x0000000000247805 */ /* 0x000fe4000001ff00 */
[----:B------:R-:W-:Y:S02]  /*15500*/  @!P2 IADD3 R4, P4, R16, R21, RZ ;  /* 0x000000151004a210 */ /* 0x000fe40007f9e0ff */
[----:B------:R-:W-:-:S02]  /*15510*/  CS2R R38, SRZ ;  /* 0x0000000000267805 */ /* 0x000fc4000001ff00 */
[----:B------:R-:W-:Y:S02]  /*15520*/  CS2R R24, SRZ ;  /* 0x0000000000187805 */ /* 0x000fe4000001ff00 */
[----:B------:R-:W-:Y:S01]  /*15530*/  CS2R R26, SRZ ;  /* 0x00000000001a7805 */ /* 0x000fe2000001ff00 */
[--C-:B------:R-:W-:Y:S01]  /*15540*/  @!P0 IMAD.X R21, R3, 0x1, R6.reuse, P3 ;  /* 0x0000000103158824 */ /* 0x100fe200018e0606 */
[----:B------:R0:W5:Y:S01]  /*15550*/  @!P2 LD.E.128 R28, desc[UR54][R42.64] ;  /* 0x000000362a1ca980 */ /* 0x000162000c101d00 */
[C---:B------:R-:W-:Y:S02]  /*15560*/  @!P0 IMAD.X R51, R7.reuse, 0x1, R6, P5 ;  /* 0x0000000107338824 */ /* 0x040fe400028e0606 */
[----:B------:R-:W-:Y:S01]  /*15570*/  @!P2 IMAD.X R5, R7, 0x1, R17, P4 ;  /* 0x000000010705a824 */ /* 0x000fe200020e0611 */
[----:B------:R0:W5:Y:S04]  /*15580*/  @!P1 LD.E.128 R32, desc[UR54][R46.64] ;  /* 0x000000362e209980 */ /* 0x000168000c101d00 */
[----:B------:R0:W5:Y:S04]  /*15590*/  @!P2 LD.E.128 R8, desc[UR54][R4.64] ;  /* 0x000000360408a980 */ /* 0x000168000c101d00 */
[----:B------:R0:W5:Y:S04]  /*155a0*/  @!P1 LD.E.128 R12, desc[UR54][R48.64] ;  /* 0x00000036300c9980 */ /* 0x000168000c101d00 */
[----:B------:R0:W5:Y:S04]  /*155b0*/  @!P0 LD.E.128 R36, desc[UR54][R20.64] ;  /* 0x0000003614248980 */ /* 0x000168000c101d00 */
[----:B------:R0:W5:Y:S02]  /*155c0*/  @!P0 LD.E.128 R24, desc[UR54][R50.64] ;  /* 0x0000003632188980 */ /* 0x000164000c101d00 */
.L_x_6439:
[----:B------:R-:W-:Y:S05]  /*155d0*/  BSYNC B1 ;  /* 0x0000000000017941 */ /* 0x000fea0003800000 */
.L_x_6438:
[----:B------:R-:W3:Y:S01]  /*155e0*/  LDL R0, [R1+0x40] ;  /* 0x0000400001007983 */ /* 0x000ee20000100800 */
[----:B------:R-:W-:Y:S01]  /*155f0*/  ULEA.HI UR4, UR37, UR37, URZ, 0x1 ;  /* 0x0000002525047291 */ /* 0x000fe2000f8f083f */
[----:B------:R-:W-:Y:S01]  /*15600*/  BSSY B1, `(.L_x_6440) ;  /* 0x000000e000017945 */ /* 0x000fe20003800000 */
[----:B0-----:R-:W2:Y:S02]  /*15610*/  S2R R4, SR_TID.X ;  /* 0x0000000000047919 */ /* 0x001ea40000002100 */
[----:B------:R-:W-:-:S04]  /*15620*/  ULOP3.LUT UR4, UR4, 0xfffffffe, URZ, 0xc0, !UPT ;  /* 0xfffffffe04047892 */ /* 0x000fc8000f8ec03f */
[----:B------:R-:W-:-:S06]  /*15630*/  UIADD3 UR4, UR37, -UR4, URZ ;  /* 0x8000000425047290 */ /* 0x000fcc000fffe03f */
[----:B-1----:R-:W-:-:S05]  /*15640*/  IMAD.U32 R3, RZ, RZ, UR4 ;  /* 0x00000004ff037e24 */ /* 0x002fca000f8e00ff */
[----:B------:R-:W-:-:S04]  /*15650*/  SHF.L.U32 R3, R3, 0x1f, RZ ;  /* 0x0000001f03037819 */ /* 0x000fc800000006ff */
[----:B------:R-:W0:Y:S01]  /*15660*/  SYNCS.PHASECHK.TRANS64.TRYWAIT P0, [R18+URZ+0x33400], R3 ;  /* 0x03340003120075a7 */ /* 0x000e22000800017f */
[C---:B--2---:R-:W-:Y:S01]  /*15670*/  IADD3 R5, R4.reuse, -0x80, RZ ;  /* 0xffffff8004057810 */ /* 0x044fe20007ffe0ff */
[----:B------:R-:W-:-:S05]  /*15680*/  VIADD R4, R4, 0xffffff80 ;  /* 0xffffff8004047836 */ /* 0x000fca0000000000 */
[----:B------:R-:W-:-:S04]  /*15690*/  LEA.HI R4, R4, R5, RZ, 0x1 ;  /* 0x0000000504047211 */ /* 0x000fc800078f08ff */
[----:B------:R-:W-:Y:S02]  /*156a0*/  SHF.R.S32.HI R4, RZ, 0x1, R4 ;  /* 0x00000001ff047819 */ /* 0x000fe40000011404 */
[----:B---3--:R-:W-:-:S04]  /*156b0*/  VIADDMNMX R0, R41, -R0, 0x80, PT ;  /* 0x0000008029007446 */ /* 0x008fc80003800900 */
[----:B------:R-:W-:Y:S01]  /*156c0*/  ISETP.GE.AND P1, PT, R4, R0, PT ;  /* 0x000000000400720c */ /* 0x000fe20003f26270 */
[----:B0-----:R-:W-:-:S12]  /*156d0*/  @!P0 BRA `(.L_x_6441) ;  /* 0x000001d800e08947 */ /* 0x001fd80003800000 */
.L_x_6695:
[----:B------:R-:W-:Y:S05]  /*156e0*/  BSYNC B1 ;  /* 0x0000000000017941 */ /* 0x000fea0003800000 */
.L_x_6440:
[----:B------:R-:W-:Y:S05]  /*156f0*/  @P1 BRA `(.L_x_6426) ;  /* 0x0000002c00f81947 */ /* 0x000fea0003800000 */
[----:B------:R1:W5:Y:S01]  /*15700*/  LDL R69, [R1+0x2c] ;  /* 0x00002c0001457983 */ /* 0x0003620000100800 */
[----:B0-----:R-:W0:Y:S03]  /*15710*/  LDC R3, c[0x0][0x3f4] ;  /* 0x0000fd00ff037b82 */ /* 0x001e260000000800 */
[----:B------:R1:W5:Y:S04]  /*15720*/  LDL R68, [R1+0x30] ;  /* 0x0000300001447983 */ /* 0x0003680000100800 */
[----:B------:R1:W5:Y:S01]  /*15730*/  LDL R67, [R1+0x34] ;  /* 0x0000340001437983 */ /* 0x0003620000100800 */
[----:B------:R-:W-:Y:S01]  /*15740*/  BSSY B1, `(.L_x_6442) ;  /* 0x00000ff000017945 */ /* 0x000fe20003800000 */
[----:B0-----:R-:W-:-:S02]  /*15750*/  ISETP.GE.AND P0, PT, R16, R3, PT ;  /* 0x000000031000720c */ /* 0x001fc40003f06270 */
[-C--:B------:R-:W-:Y:S02]  /*15760*/  ISETP.GE.AND P1, PT, R224, R3.reuse, PT ;  /* 0x00000003e000720c */ /* 0x080fe40003f26270 */
[----:B------:R-:W-:-:S09]  /*15770*/  ISETP.GE.AND P2, PT, R225, R3, PT ;  /* 0x00000003e100720c */ /* 0x000fd20003f46270 */
[----:B-1----:R-:W-:Y:S05]  /*15780*/  @P0 BRA `(.L_x_6443) ;  /* 0x0000000c00e80947 */ /* 0x002fea0003800000 */
[----:B------:R-:W2:Y:S01]  /*15790*/  LDL R70, [R1+0x6c] ;  /* 0x00006c0001467983 */ /* 0x000ea20000100800 */
[----:B------:R-:W-:Y:S02]  /*157a0*/  LEA.HI R0, R40, R40, RZ, 0x1 ;  /* 0x0000002828007211 */ /* 0x000fe400078f08ff */
[----:B-----5:R-:W-:Y:S02]  /*157b0*/  LOP3.LUT R4, R28, 0xff, RZ, 0xc0, !PT ;  /* 0x000000ff1c047812 */ /* 0x020fe400078ec0ff */
[----:B------:R-:W-:Y:S02]  /*157c0*/  LOP3.LUT R5, R0, 0xfffffffe, RZ, 0xc0, !PT ;  /* 0xfffffffe00057812 */ /* 0x000fe400078ec0ff */
[----:B------:R-:W-:Y:S02]  /*157d0*/  SHF.R.U32.HI R0, RZ, 0x8, R28 ;  /* 0x00000008ff007819 */ /* 0x000fe4000001161c */
[----:B------:R-:W-:Y:S01]  /*157e0*/  SHF.R.U32.HI R20, RZ, 0x8, R30 ;  /* 0x00000008ff147819 */ /* 0x000fe2000001161e */
[----:B------:R-:W-:Y:S01]  /*157f0*/  IMAD.IADD R40, R40, 0x1, -R5 ;  /* 0x0000000128287824 */ /* 0x000fe200078e0a05 */
[----:B------:R-:W-:-:S02]  /*15800*/  LOP3.LUT R5, R0, 0xff, RZ, 0xc0, !PT ;  /* 0x000000ff00057812 */ /* 0x000fc400078ec0ff */
[----:B----4-:R-:W-:Y:S02]  /*15810*/  LOP3.LUT R21, R30, 0xff, RZ, 0xc0, !PT ;  /* 0x000000ff1e157812 */ /* 0x010fe400078ec0ff */
[----:B------:R-:W-:Y:S02]  /*15820*/  LEA.HI R0, R3, R40, RZ, 0x1c ;  /* 0x0000002803007211 */ /* 0x000fe400078fe0ff */
[----:B------:R-:W-:Y:S02]  /*15830*/  PRMT R45, R5, 0x7604, R4 ;  /* 0x00007604052d7816 */ /* 0x000fe40000000004 */
[----:B------:R-:W-:Y:S02]  /*15840*/  SHF.R.S32.HI R5, RZ, 0x1f, R0 ;  /* 0x0000001fff057819 */ /* 0x000fe40000011400 */
[----:B------:R-:W-:Y:S02]  /*15850*/  LOP3.LUT R40, R20, 0xff, RZ, 0xc0, !PT ;  /* 0x000000ff14287812 */ /* 0x000fe400078ec0ff */
[----:B------:R-:W-:Y:S01]  /*15860*/  LEA.HI R5, R5, R0, RZ, 0x2 ;  /* 0x0000000005057211 */ /* 0x000fe200078f10ff */
[----:B------:R-:W-:Y:S01]  /*15870*/  IMAD.SHL.U32 R0, R0, 0x10, RZ ;  /* 0x0000001000007824 */ /* 0x000fe200078e00ff */
[----:B------:R-:W-:-:S02]  /*15880*/  SHF.R.U32.HI R7, RZ, 0x8, R29 ;  /* 0x00000008ff077819 */ /* 0x000fc4000001161d */
[----:B------:R-:W-:Y:S01]  /*15890*/  PRMT R47, R40, 0x7604, R21 ;  /* 0x00007604282f7816 */ /* 0x000fe20000000015 */
[----:B------:R-:W-:Y:S01]  /*158a0*/  IMAD.SHL.U32 R5, R5, 0x800, RZ ;  /* 0x0000080005057824 */ /* 0x000fe200078e00ff */
[----:B------:R-:W-:Y:S02]  /*158b0*/  SHF.R.U32.HI R21, RZ, 0x8, R8 ;  /* 0x00000008ff157819 */ /* 0x000fe40000011608 */
[----:B------:R-:W-:Y:S02]  /*158c0*/  LOP3.LUT R6, R29, 0xff, RZ, 0xc0, !PT ;  /* 0x000000ff1d067812 */ /* 0x000fe400078ec0ff */
[----:B------:R-:W-:Y:S02]  /*158d0*/  LOP3.LUT R7, R7, 0xff, RZ, 0xc0, !PT ;  /* 0x000000ff07077812 */ /* 0x000fe400078ec0ff */
[----:B------:R-:W-:Y:S02]  /*158e0*/  LOP3.LUT R0, R69, 0x30, R0, 0xf8, !PT ;  /* 0x0000003045007812 */ /* 0x000fe400078ef800 */
[----:B------:R-:W-:-:S02]  /*158f0*/  LOP3.LUT R41, R21, 0xff, RZ, 0xc0, !PT ;  /* 0x000000ff15297812 */ /* 0x000fc400078ec0ff */
[----:B------:R-:W-:Y:S02]  /*15900*/  PRMT R20, R7, 0x7604, R6 ;  /* 0x0000760407147816 */ /* 0x000fe40000000006 */
[----:B------:R-:W-:Y:S02]  /*15910*/  LOP3.LUT R21, R0, R68, RZ, 0x3c, !PT ;  /* 0x0000004400157212 */ /* 0x000fe400078e3cff */
[----:B------:R-:W-:Y:S02]  /*15920*/  SHF.R.U32.HI R7, RZ, 0x8, R31 ;  /* 0x00000008ff077819 */ /* 0x000fe4000001161f */
[----:B------:R-:W-:Y:S02]  /*15930*/  LOP3.LUT R0, R5, 0xffffe000, RZ, 0xc0, !PT ;  /* 0xffffe00005007812 */ /* 0x000fe400078ec0ff */
[----:B------:R-:W-:Y:S02]  /*15940*/  LOP3.LUT R4, R31, 0xff, RZ, 0xc0, !PT ;  /* 0x000000ff1f047812 */ /* 0x000fe400078ec0ff */
[----:B------:R-:W-:-:S02]  /*15950*/  LOP3.LUT R6, R8, 0xff, RZ, 0xc0, !PT ;  /* 0x000000ff08067812 */ /* 0x000fc400078ec0ff */
[----:B------:R-:W-:Y:S02]  /*15960*/  LOP3.LUT R7, R7, 0xff, RZ, 0xc0, !PT ;  /* 0x000000ff07077812 */ /* 0x000fe400078ec0ff */
[----:B------:R-:W-:Y:S02]  /*15970*/  IADD3 R21, R21, R67, R0 ;  /* 0x0000004315157210 */ /* 0x000fe40007ffe000 */
[----:B------:R-:W-:Y:S02]  /*15980*/  SHF.R.U32.HI R40, RZ, 0x8, R9 ;  /* 0x00000008ff287819 */ /* 0x000fe40000011609 */
[----:B------:R-:W-:Y:S02]  /*15990*/  IADD3 R0, R18, R21, RZ ;  /* 0x0000001512007210 */ /* 0x000fe40007ffe0ff */
[----:B------:R-:W-:Y:S02]  /*159a0*/  PRMT R46, R7, 0x7604, R4 ;  /* 0x00007604072e7816 */ /* 0x000fe40000000004 */
[----:B------:R-:W-:-:S02]  /*159b0*/  PRMT R53, R41, 0x7604, R6 ;  /* 0x0000760429357816 */ /* 0x000fc40000000006 */
[----:B------:R-:W-:Y:S02]  /*159c0*/  LOP3.LUT R21, R40, 0xff, RZ, 0xc0, !PT ;  /* 0x000000ff28157812 */ /* 0x000fe400078ec0ff */
[----:B------:R-:W0:Y:S01]  /*159d0*/  LDS.128 R40, [R0+0x1e200] ;  /* 0x01e2000000287984 */ /* 0x000e220000000c00 */
[----:B------:R-:W-:Y:S02]  /*159e0*/  SHF.R.U32.HI R50, RZ, 0x8, R10 ;  /* 0x00000008ff327819 */ /* 0x000fe4000001160a */
[----:B------:R-:W-:Y:S02]  /*159f0*/  LOP3.LUT R48, R9, 0xff, RZ, 0xc0, !PT ;  /* 0x000000ff09307812 */ /* 0x000fe400078ec0ff */
[----:B------:R-:W-:Y:S02]  /*15a00*/  LOP3.LUT R49, R10, 0xff, RZ, 0xc0, !PT ;  /* 0x000000ff0a317812 */ /* 0x000fe400078ec0ff */
[----:B------:R-:W-:Y:S02]  /*15a10*/  LOP3.LUT R50, R50, 0xff, RZ, 0xc0, !PT ;  /* 0x000000ff32327812 */ /* 0x000fe400078ec0ff */
[----:B------:R-:W-:-:S02]  /*15a20*/  PRMT R48, R21, 0x7604, R48 ;  /* 0x0000760415307816 */ /* 0x000fc40000000030 */
[----:B------:R-:W-:Y:S02]  /*15a30*/  SHF.R.U32.HI R21, RZ, 0x10, R29 ;  /* 0x00000010ff157819 */ /* 0x000fe4000001161d */
[----:B------:R-:W-:Y:S02]  /*15a40*/  SHF.R.U32.HI R55, RZ, 0x10, R9 ;  /* 0x00000010ff377819 */ /* 0x000fe40000011609 */
[----:B------:R-:W-:Y:S01]  /*15a50*/  PRMT R57, R50, 0x7604, R49 ;  /* 0x0000760432397816 */ /* 0x000fe20000000031 */
[----:B------:R-:W-:Y:S01]  /*15a60*/  IMAD.U32 R21, R21, 0x10000, RZ ;  /* 0x0001000015157824 */ /* 0x000fe200078e00ff */
[----:B------:R-:W-:Y:S01]  /*15a70*/  SHF.R.U32.HI R49, RZ, 0x10, R31 ;  /* 0x00000010ff317819 */ /* 0x000fe2000001161f */
[----:B------:R-:W-:Y:S01]  /*15a80*/  IMAD.U32 R55, R55, 0x10000, RZ ;  /* 0x0001000037377824 */ /* 0x000fe200078e00ff */
[--C-:B------:R-:W-:Y:S02]  /*15a90*/  SHF.R.U32.HI R52, RZ, 0x8, R11.reuse ;  /* 0x00000008ff347819 */ /* 0x100fe4000001160b */
[----:B------:R-:W-:Y:S01]  /*15aa0*/  SHF.R.U32.HI R59, RZ, 0x10, R11 ;  /* 0x00000010ff3b7819 */ /* 0x000fe2000001160b */
[----:B------:R-:W-:Y:S01]  /*15ab0*/  IMAD.U32 R49, R49, 0x10000, RZ ;  /* 0x0001000031317824 */ /* 0x000fe200078e00ff */
[----:B------:R-:W-:-:S02]  /*15ac0*/  LOP3.LUT R51, R11, 0xff, RZ, 0xc0, !PT ;  /* 0x000000ff0b337812 */ /* 0x000fc400078ec0ff */
[----:B------:R-:W-:Y:S01]  /*15ad0*/  LOP3.LUT R52, R52, 0xff, RZ, 0xc0, !PT ;  /* 0x000000ff34347812 */ /* 0x000fe200078ec0ff */
[----:B------:R-:W-:Y:S01]  /*15ae0*/  IMAD.U32 R59, R59, 0x10000, RZ ;  /* 0x000100003b3b7824 */ /* 0x000fe200078e00ff */
[----:B------:R-:W-:Y:S02]  /*15af0*/  LOP3.LUT R21, R20, 0xff0000, R21, 0xf8, !PT ;  /* 0x00ff000014157812 */ /* 0x000fe400078ef815 */
[----:B------:R-:W-:Y:S02]  /*15b00*/  LOP3.LUT R45, R45, 0xff0000, R28, 0xf8, !PT ;  /* 0x00ff00002d2d7812 */ /* 0x000fe400078ef81c */
[----:B------:R-:W-:Y:S02]  /*15b10*/  LOP3.LUT R55, R48, 0xff0000, R55, 0xf8, !PT ;  /* 0x00ff000030377812 */ /* 0x000fe400078ef837 */
[----:B------:R-:W-:Y:S02]  /*15b20*/  LOP3.LUT R53, R53, 0xff0000, R8, 0xf8, !PT ;  /* 0x00ff000035357812 */ /* 0x000fe400078ef808 */
[----:B------:R-:W-:-:S02]  /*15b30*/  PRMT R52, R52, 0x7604, R51 ;  /* 0x0000760434347816 */ /* 0x000fc40000000033 */
[----:B------:R-:W-:Y:S02]  /*15b40*/  LOP3.LUT R51, R46, 0xff0000, R49, 0xf8, !PT ;  /* 0x00ff00002e337812 */ /* 0x000fe400078ef831 */
[----:B------:R-:W-:Y:S02]  /*15b50*/  LOP3.LUT R48, R45, 0xff000000, R28, 0xf8, !PT ;  /* 0xff0000002d307812 */ /* 0x000fe400078ef81c */
[----:B------:R-:W-:Y:S02]  /*15b60*/  LOP3.LUT R49, R21, 0xff000000, R29, 0xf8, !PT ;  /* 0xff00000015317812 */ /* 0x000fe400078ef81d */
[----:B------:R-:W-:Y:S02]  /*15b70*/  LOP3.LUT R55, R55, 0xff000000, R9, 0xf8, !PT ;  /* 0xff00000037377812 */ /* 0x000fe400078ef809 */
[----:B------:R-:W-:Y:S02]  /*15b80*/  LOP3.LUT R53, R53, 0xff000000, R8, 0xf8, !PT ;  /* 0xff00000035357812 */ /* 0x000fe400078ef808 */
[----:B------:R-:W-:-:S02]  /*15b90*/  LOP3.LUT R59, R52, 0xff0000, R59, 0xf8, !PT ;  /* 0x00ff0000343b7812 */ /* 0x000fc400078ef83b */
[--C-:B------:R-:W-:Y:S02]  /*15ba0*/  LOP3.LUT R57, R57, 0xff0000, R10.reuse, 0xf8, !PT ;  /* 0x00ff000039397812 */ /* 0x100fe400078ef80a */
[----:B------:R-:W-:Y:S02]  /*15bb0*/  LOP3.LUT R52, R51, 0xff000000, R31, 0xf8, !PT ;  /* 0xff00000033347812 */ /* 0x000fe400078ef81f */
[----:B------:R-:W-:Y:S02]  /*15bc0*/  F2FP.F16.E4M3.UNPACK_B R51, R55 ;  /* 0x00000037ff33723e */ /* 0x000fe400020006ff */
[----:B------:R-:W-:Y:S02]  /*15bd0*/  F2FP.F16.E4M3.UNPACK_B R31, R49 ;  /* 0x00000031ff1f723e */ /* 0x000fe400020006ff */
[----:B------:R-:W-:Y:S01]  /*15be0*/  LOP3.LUT R56, R57, 0xff000000, R10, 0xf8, !PT ;  /* 0xff00000039387812 */ /* 0x000fe200078ef80a */
[----:B------:R-:W-:Y:S01]  /*15bf0*/  HADD2.F32 R54, -RZ, R51.H0_H0 ;  /* 0x20000033ff367230 */ /* 0x000fe20000004100 */
[----:B------:R-:W-:Y:S01]  /*15c00*/  LOP3.LUT R59, R59, 0xff000000, R11, 0xf8, !PT ;  /* 0xff0000003b3b7812 */ /* 0x000fe200078ef80b */
[----:B------:R-:W-:Y:S01]  /*15c10*/  HADD2.F32 R50, -RZ, R31.H0_H0 ;  /* 0x2000001fff327230 */ /* 0x000fe20000004100 */
[----:B------:R-:W-:-:S02]  /*15c20*/  LOP3.LUT R47, R47, 0xff0000, R30, 0xf8, !PT ;  /* 0x00ff00002f2f7812 */ /* 0x000fc400078ef81e */
[----:B------:R-:W-:Y:S02]  /*15c30*/  F2FP.F16.E4M3.UNPACK_B R55, R55.H1 ;  /* 0x00000037ff37723e */ /* 0x000fe400030006ff */
[----:B------:R-:W-:Y:S02]  /*15c40*/  LOP3.LUT R20, R47, 0xff000000, R30, 0xf8, !PT ;  /* 0xff0000002f147812 */ /* 0x000fe400078ef81e */
[-C--:B0-----:R-:W-:Y:S02]  /*15c50*/  F2FP.F16.E4M3.UNPACK_B R46, R43.reuse ;  /* 0x0000002bff2e723e */ /* 0x081fe400020006ff */
[----:B------:R-:W-:Y:S02]  /*15c60*/  F2FP.F16.E4M3.UNPACK_B R47, R43.H1 ;  /* 0x0000002bff2f723e */ /* 0x000fe400030006ff */
[-C--:B------:R-:W-:Y:S02]  /*15c70*/  F2FP.F16.E4M3.UNPACK_B R43, R42.reuse ;  /* 0x0000002aff2b723e */ /* 0x080fe400020006ff */
[----:B------:R-:W-:-:S02]  /*15c80*/  F2FP.F16.E4M3.UNPACK_B R45, R42.H1 ;  /* 0x0000002aff2d723e */ /* 0x000fc400030006ff */
[----:B------:R-:W-:Y:S02]  /*15c90*/  F2FP.F16.E4M3.UNPACK_B R49, R49.H1 ;  /* 0x00000031ff31723e */ /* 0x000fe400030006ff */
[-C--:B------:R-:W-:Y:S02]  /*15ca0*/  F2FP.F16.E4M3.UNPACK_B R30, R40.reuse ;  /* 0x00000028ff1e723e */ /* 0x080fe400020006ff */
[----:B------:R-:W-:Y:S01]  /*15cb0*/  F2FP.F16.E4M3.UNPACK_B R40, R40.H1 ;  /* 0x00000028ff28723e */ /* 0x000fe200030006ff */
[----:B--2---:R-:W0:Y:S02]  /*15cc0*/  LDS.128 R4, [R70+0x1e200] ;  /* 0x01e2000046047984 */ /* 0x004e240000000c00 */
[-C--:B0-----:R-:W-:Y:S02]  /*15cd0*/  F2FP.F16.E4M3.UNPACK_B R28, R7.reuse ;  /* 0x00000007ff1c723e */ /* 0x081fe400020006ff */
[----:B------:R-:W-:Y:S02]  /*15ce0*/  F2FP.F16.E4M3.UNPACK_B R29, R7.H1 ;  /* 0x00000007ff1d723e */ /* 0x000fe400030006ff */
[----:B------:R-:W-:-:S02]  /*15cf0*/  F2FP.F16.E4M3.UNPACK_B R7, R4 ;  /* 0x00000004ff07723e */ /* 0x000fc400020006ff */
[----:B------:R-:W-:Y:S02]  /*15d00*/  F2FP.F16.E4M3.UNPACK_B R8, R4.H1 ;  /* 0x00000004ff08723e */ /* 0x000fe400030006ff */
[-C--:B------:R-:W-:Y:S02]  /*15d10*/  F2FP.F16.E4M3.UNPACK_B R4, R6.reuse ;  /* 0x00000006ff04723e */ /* 0x080fe400020006ff */
[----:B------:R-:W-:Y:S02]  /*15d20*/  F2FP.F16.E4M3.UNPACK_B R21, R6.H1 ;  /* 0x00000006ff15723e */ /* 0x000fe400030006ff */
[----:B------:R-:W-:Y:S02]  /*15d30*/  F2FP.F16.E4M3.UNPACK_B R6, R41 ;  /* 0x00000029ff06723e */ /* 0x000fe400020006ff */
[-C--:B------:R-:W-:Y:S02]  /*15d40*/  F2FP.F16.E4M3.UNPACK_B R10, R5.reuse ;  /* 0x00000005ff0a723e */ /* 0x080fe400020006ff */
[----:B------:R-:W-:Y:S01]  /*15d50*/  F2FP.F16.E4M3.UNPACK_B R11, R5.H1 ;  /* 0x00000005ff0b723e */ /* 0x000fe200030006ff */
[----:B------:R-:W-:Y:S01]  /*15d60*/  HADD2.F32 R5, -RZ, R6.H0_H0 ;  /* 0x20000006ff057230 */ /* 0x000fe20000004100 */
[----:B------:R-:W-:Y:S01]  /*15d70*/  F2FP.F16.E4M3.UNPACK_B R41, R41.H1 ;  /* 0x00000029ff29723e */ /* 0x000fe200030006ff */
[----:B------:R-:W-:-:S02]  /*15d80*/  HADD2.F32 R9, -RZ, R10.H0_H0 ;  /* 0x2000000aff097230 */ /* 0x000fc40000004100 */
[----:B------:R-:W-:Y:S02]  /*15d90*/  HADD2.F32 R10, -RZ, R10.H1_H1 ;  /* 0x3000000aff0a7230 */ /* 0x000fe40000004100 */
[C---:B------:R-:W-:Y:S01]  /*15da0*/  FMUL.FTZ R58, R5.reuse, R54 ;  /* 0x00000036053a7220 */ /* 0x040fe20000410000 */
[-C--:B------:R-:W-:Y:S01]  /*15db0*/  FMUL.FTZ R57, R5, R50.reuse ;  /* 0x0000003205397220 */ /* 0x080fe20000410000 */
[----:B------:R-:W-:Y:S02]  /*15dc0*/  HADD2.F32 R42, -RZ, R41.H0_H0 ;  /* 0x20000029ff2a7230 */ /* 0x000fe40000004100 */
[C---:B------:R-:W-:Y:S01]  /*15dd0*/  FFMA.FTZ R5, R9.reuse, R50, -R58 ;  /* 0x0000003209057223 */ /* 0x040fe2000001083a */
[----:B------:R-:W-:Y:S01]  /*15de0*/  FFMA.FTZ R9, R9, R54, R57 ;  /* 0x0000003609097223 */ /* 0x000fe20000010039 */
[----:B------:R-:W-:Y:S02]  /*15df0*/  HADD2.F32 R50, -RZ, R31.H1_H1 ;  /* 0x3000001fff327230 */ /* 0x000fe40000004100 */
[----:B------:R-:W-:-:S02]  /*15e00*/  HADD2.F32 R54, -RZ, R51.H1_H1 ;  /* 0x30000033ff367230 */ /* 0x000fc40000004100 */
[----:B------:R-:W-:Y:S02]  /*15e10*/  HADD2.F32 R31, -RZ, R6.H1_H1 ;  /* 0x30000006ff1f7230 */ /* 0x000fe40000004100 */
[----:B------:R-:W-:Y:S02]  /*15e20*/  HADD2.F32 R57, -RZ, R55.H0_H0 ;  /* 0x20000037ff397230 */ /* 0x000fe40000004100 */
[----:B------:R-:W-:Y:S02]  /*15e30*/  HADD2.F32 R51, -RZ, R49.H0_H0 ;  /* 0x20000031ff337230 */ /* 0x000fe40000004100 */
[C---:B------:R-:W-:Y:S01]  /*15e40*/  FMUL.FTZ R61, R31.reuse, R54 ;  /* 0x000000361f3d7220 */ /* 0x040fe20000410000 */
[----:B------:R-:W-:Y:S02]  /*15e50*/  HADD2.F32 R6, -RZ, R11.H0_H0 ;  /* 0x2000000bff067230 */ /* 0x000fe40000004100 */
[C---:B------:R-:W-:Y:S01]  /*15e60*/  FMUL.FTZ R63, R42.reuse, R57 ;  /* 0x000000392a3f7220 */ /* 0x040fe20000410000 */
[-C--:B------:R-:W-:Y:S01]  /*15e70*/  FMUL.FTZ R31, R31, R50.reuse ;  /* 0x000000321f1f7220 */ /* 0x080fe20000410000 */
[-C--:B------:R-:W-:Y:S01]  /*15e80*/  FMUL.FTZ R42, R42, R51.reuse ;  /* 0x000000332a2a7220 */ /* 0x080fe20000410000 */
        /* <DEDUP_REMOVED lines=10> */
[----:B------:R-:W-:-:S02]  /*15f30*/  HADD2.F32 R41, -RZ, R41.H1_H1 ;  /* 0x30000029ff297230 */ /* 0x000fc40000004100 */
[----:B------:R-:W-:Y:S02]  /*15f40*/  HADD2.F32 R55, -RZ, R51.H0_H0 ;  /* 0x20000033ff377230 */ /* 0x000fe40000004100 */
[----:B------:R-:W-:Y:S02]  /*15f50*/  HADD2.F32 R10, -RZ, R46.H0_H0 ;  /* 0x2000002eff0a7230 */ /* 0x000fe40000004100 */
[C---:B------:R-:W-:Y:S01]  /*15f60*/  FMUL.FTZ R60, R41.reuse, R50 ;  /* 0x00000032293c7220 */ /* 0x040fe20000410000 */
[----:B------:R-:W-:Y:S02]  /*15f70*/  HADD2.F32 R49, -RZ, R31.H0_H0 ;  /* 0x2000001fff317230 */ /* 0x000fe40000004100 */
[----:B------:R-:W-:Y:S01]  /*15f80*/  FMUL.FTZ R41, R41, R42 ;  /* 0x0000002a29297220 */ /* 0x000fe20000410000 */
[----:B------:R-:W-:Y:S02]  /*15f90*/  HADD2.F32 R11, -RZ, R11.H1_H1 ;  /* 0x3000000bff0b7230 */ /* 0x000fe40000004100 */
[----:B------:R-:W-:Y:S01]  /*15fa0*/  FMUL.FTZ R61, R10, R55 ;  /* 0x000000370a3d7220 */ /* 0x000fe20000410000 */
[----:B------:R-:W-:-:S02]  /*15fb0*/  HADD2.F32 R6, -RZ, R28.H0_H0 ;  /* 0x2000001cff067230 */ /* 0x000fc40000004100 */
[-C--:B------:R-:W-:Y:S01]  /*15fc0*/  FMUL.FTZ R10, R10, R49.reuse ;  /* 0x000000310a0a7220 */ /* 0x080fe20000410000 */
[----:B------:R-:W-:Y:S02]  /*15fd0*/  HADD2.F32 R51, -RZ, R51.H1_H1 ;  /* 0x30000033ff337230 */ /* 0x000fe40000004100 */
[C---:B------:R-:W-:Y:S01]  /*15fe0*/  FFMA.FTZ R50, R11.reuse, R50, R41 ;  /* 0x000000320b327223 */ /* 0x040fe20000010029 */
[----:B------:R-:W-:Y:S02]  /*15ff0*/  HADD2.F32 R46, -RZ, R46.H1_H1 ;  /* 0x3000002eff2e7230 */ /* 0x000fe40000004100 */
[C---:B------:R-:W-:Y:S01]  /*16000*/  FFMA.FTZ R61, R6.reuse, R49, -R61 ;  /* 0x00000031063d7223 */ /* 0x040fe2000001083d */
[----:B------:R-:W-:Y:S02]  /*16010*/  HADD2.F32 R31, -RZ, R31.H1_H1 ;  /* 0x3000001fff1f7230 */ /* 0x000fe40000004100 */
[----:B------:R-:W-:Y:S01]  /*16020*/  FFMA.FTZ R55, R6, R55, R10 ;  /* 0x0000003706377223 */ /* 0x000fe2000001000a */
[----:B------:R-:W-:Y:S01]  /*16030*/  FFMA.FTZ R60, R11, R42, -R60 ;  /* 0x0000002a0b3c7223 */ /* 0x000fe2000001083c */
        /* <DEDUP_REMOVED lines=9> */
[C---:B------:R-:W-:Y:S01]  /*160d0*/  FMUL.FTZ R65, R10.reuse, R41 ;  /* 0x000000290a417220 */ /* 0x040fe20000410000 */
[----:B------:R-:W-:Y:S01]  /*160e0*/  F2FP.F16.E4M3.UNPACK_B R28, R53.H1 ;  /* 0x00000035ff1c723e */ /* 0x000fe200030006ff */
[-C--:B------:R-:W-:Y:S01]  /*160f0*/  FMUL.FTZ R10, R10, R11.reuse ;  /* 0x0000000b0a0a7220 */ /* 0x080fe20000410000 */
[----:B------:R-:W-:Y:S02]  /*16100*/  HADD2.F32 R52, -RZ, R52.H1_H1 ;  /* 0x30000034ff347230 */ /* 0x000fe40000004100 */
[C---:B------:R-:W-:Y:S01]  /*16110*/  FFMA.FTZ R65, R6.reuse, R11, -R65 ;  /* 0x0000000b06417223 */ /* 0x040fe20000010841 */
[----:B------:R-:W-:Y:S02]  /*16120*/  HADD2.F32 R42, -RZ, R59.H1_H1 ;  /* 0x3000003bff2a7230 */ /* 0x000fe40000004100 */
[----:B------:R-:W-:Y:S01]  /*16130*/  FFMA.FTZ R66, R6, R41, R10 ;  /* 0x0000002906427223 */ /* 0x000fe2000001000a */
[-C--:B------:R-:W-:Y:S01]  /*16140*/  F2FP.F16.E4M3.UNPACK_B R11, R48.reuse.H1 ;  /* 0x00000030ff0b723e */ /* 0x080fe200030006ff */
[----:B------:R-:W-:Y:S01]  /*16150*/  HADD2.F32 R47, -RZ, R47.H1_H1 ;  /* 0x3000002fff2f7230 */ /* 0x000fe20000004100 */
[----:B------:R-:W-:Y:S01]  /*16160*/  F2FP.F16.E4M3.UNPACK_B R53, R53 ;  /* 0x00000035ff35723e */ /* 0x000fe200020006ff */
[----:B------:R-:W-:Y:S01]  /*16170*/  HADD2.F32 R41, -RZ, R28.H0_H0 ;  /* 0x2000001cff297230 */ /* 0x000fe20000004100 */
[----:B------:R-:W-:Y:S01]  /*16180*/  F2FP.F16.E4M3.UNPACK_B R48, R48 ;  /* 0x00000030ff30723e */ /* 0x000fe200020006ff */
[----:B------:R-:W-:-:S02]  /*16190*/  HADD2.F32 R10, -RZ, R40.H0_H0 ;  /* 0x20000028ff0a7230 */ /* 0x000fc40000004100 */
[C---:B------:R-:W-:Y:S01]  /*161a0*/  FMUL.FTZ R46, R47.reuse, R42 ;  /* 0x0000002a2f2e7220 */ /* 0x040fe20000410000 */
[----:B------:R-:W-:Y:S02]  /*161b0*/  HADD2.F32 R31, -RZ, R11.H0_H0 ;  /* 0x2000000bff1f7230 */ /* 0x000fe40000004100 */
[----:B------:R-:W-:Y:S01]  /*161c0*/  FMUL.FTZ R49, R47, R52 ;  /* 0x000000342f317220 */ /* 0x000fe20000410000 */
[----:B------:R-:W-:Y:S02]  /*161d0*/  HADD2.F32 R6, -RZ, R8.H0_H0 ;  /* 0x20000008ff067230 */ /* 0x000fe40000004100 */
[C---:B------:R-:W-:Y:S01]  /*161e0*/  FMUL.FTZ R47, R10.reuse, R41 ;  /* 0x000000290a2f7220 */ /* 0x040fe20000410000 */
[----:B------:R-:W-:Y:S02]  /*161f0*/  HADD2.F32 R29, -RZ, R29.H1_H1 ;  /* 0x3000001dff1d7230 */ /* 0x000fe40000004100 */
[----:B------:R-:W-:Y:S01]  /*16200*/  FMUL.FTZ R10, R10, R31 ;  /* 0x0000001f0a0a7220 */ /* 0x000fe20000410000 */
[----:B------:R-:W-:-:S02]  /*16210*/  HADD2.F32 R40, -RZ, R40.H1_H1 ;  /* 0x30000028ff287230 */ /* 0x000fc40000004100 */
[C---:B------:R-:W-:Y:S01]  /*16220*/  FFMA.FTZ R47, R6.reuse, R31, -R47 ;  /* 0x0000001f062f7223 */ /* 0x040fe2000001082f */
[----:B------:R-:W-:Y:S02]  /*16230*/  HADD2.F32 R31, -RZ, R28.H1_H1 ;  /* 0x3000001cff1f7230 */ /* 0x000fe40000004100 */
[C---:B------:R-:W-:Y:S01]  /*16240*/  FFMA.FTZ R59, R29.reuse, R42, R49 ;  /* 0x0000002a1d3b7223 */ /* 0x040fe20000010031 */
[----:B------:R-:W-:Y:S02]  /*16250*/  HADD2.F32 R11, -RZ, R11.H1_H1 ;  /* 0x3000000bff0b7230 */ /* 0x000fe40000004100 */
[----:B------:R-:W-:Y:S01]  /*16260*/  FFMA.FTZ R42, R6, R41, R10 ;  /* 0x00000029062a7223 */ /* 0x000fe2000001000a */
[----:B------:R-:W-:Y:S02]  /*16270*/  HADD2.F32 R8, -RZ, R8.H1_H1 ;  /* 0x30000008ff087230 */ /* 0x000fe40000004100 */
[C---:B------:R-:W-:Y:S01]  /*16280*/  FMUL.FTZ R41, R40.reuse, R31 ;  /* 0x0000001f28297220 */ /* 0x040fe20000410000 */
[----:B------:R-:W-:Y:S01]  /*16290*/  FFMA.FTZ R52, R29, R52, -R46 ;  /* 0x000000341d347223 */ /* 0x000fe2000001082e */
[----:B------:R-:W-:Y:S01]  /*162a0*/  FMUL.FTZ R6, R40, R11 ;  /* 0x0000000b28067220 */ /* 0x000fe20000410000 */
[----:B------:R-:W-:-:S02]  /*162b0*/  HADD2.F32 R29, -RZ, R53.H0_H0 ;  /* 0x20000035ff1d7230 */ /* 0x000fc40000004100 */
[C---:B------:R-:W-:Y:S01]  /*162c0*/  FFMA.FTZ R40, R8.reuse, R11, -R41 ;  /* 0x0000000b08287223 */ /* 0x040fe20000010829 */
[----:B------:R-:W-:Y:S02]  /*162d0*/  HADD2.F32 R10, -RZ, R30.H0_H0 ;  /* 0x2000001eff0a7230 */ /* 0x000fe40000004100 */
[----:B------:R-:W-:Y:S01]  /*162e0*/  FFMA.FTZ R49, R8, R31, R6 ;  /* 0x0000001f08317223 */ /* 0x000fe20000010006 */
[----:B------:R-:W-:Y:S01]  /*162f0*/  HADD2.F32 R11, -RZ, R48.H0_H0 ;  /* 0x20000030ff0b7230 */ /* 0x000fe20000004100 */
[----:B------:R-:W-:Y:S01]  /*16300*/  F2FP.SATFINITE.E4M3.F32.PACK_AB_MERGE_C R60, R60, R63, RZ ;  /* 0x0000003f3c3c723e */ /* 0x000fe200048070ff */
[----:B------:R-:W-:Y:S02]  /*16310*/  HADD2.F32 R6, -RZ, R7.H0_H0 ;  /* 0x20000007ff067230 */ /* 0x000fe40000004100 */
[C---:B------:R-:W-:Y:S01]  /*16320*/  FMUL.FTZ R31, R10.reuse, R29 ;  /* 0x0000001d0a1f7220 */ /* 0x040fe20000410000 */
[----:B------:R-:W-:Y:S02]  /*16330*/  HADD2.F32 R53, -RZ, R53.H1_H1 ;  /* 0x30000035ff357230 */ /* 0x000fe40000004100 */
[----:B------:R-:W-:Y:S01]  /*16340*/  FMUL.FTZ R41, R10, R11 ;  /* 0x0000000b0a297220 */ /* 0x000fe20000410000 */
[----:B------:R-:W-:-:S02]  /*16350*/  HADD2.F32 R30, -RZ, R30.H1_H1 ;  /* 0x3000001eff1e7230 */ /* 0x000fc40000004100 */
[----:B------:R-:W-:Y:S01]  /*16360*/  FFMA.FTZ R31, R6, R11, -R31 ;  /* 0x0000000b061f7223 */ /* 0x000fe2000001081f */
[----:B------:R-:W-:Y:S01]  /*16370*/  HADD2.F32 R48, -RZ, R48.H1_H1 ;  /* 0x30000030ff307230 */ /* 0x000fe20000004100 */
[----:B------:R-:W-:Y:S01]  /*16380*/  F2FP.F16.E4M3.UNPACK_B R11, R56.H1 ;  /* 0x00000038ff0b723e */ /* 0x000fe200030006ff */
[----:B------:R-:W-:Y:S02]  /*16390*/  HADD2.F32 R7, -RZ, R7.H1_H1 ;  /* 0x30000007ff077230 */ /* 0x000fe40000004100 */
[----:B------:R-:W-:Y:S01]  /*163a0*/  FMUL.FTZ R8, R30, R53 ;  /* 0x000000351e087220 */ /* 0x000fe20000410000 */
        /* <DEDUP_REMOVED lines=11> */
[----:B------:R-:W-:Y:S01]  /*16460*/  FMUL.FTZ R51, R8, R29 ;  /* 0x0000001d08337220 */ /* 0x000fe20000410000 */
[----:B------:R-:W-:Y:S01]  /*16470*/  HADD2.F32 R6, -RZ, R21.H0_H0 ;  /* 0x20000015ff067230 */ /* 0x000fe20000004100 */
[----:B------:R-:W-:Y:S01]  /*16480*/  F2FP.SATFINITE.E4M3.F32.PACK_AB_MERGE_C R50, R50, R57, RZ ;  /* 0x000000393232723e */ /* 0x000fe200048070ff */
[----:B------:R-:W-:Y:S02]  /*16490*/  HADD2.F32 R28, -RZ, R11.H1_H1 ;  /* 0x3000000bff1c7230 */ /* 0x000fe40000004100 */
[----:B------:R-:W-:Y:S01]  /*164a0*/  FMUL.FTZ R11, R8, R7 ;  /* 0x00000007080b7220 */ /* 0x000fe20000410000 */
[----:B------:R-:W-:-:S02]  /*164b0*/  HADD2.F32 R45, -RZ, R45.H1_H1 ;  /* 0x3000002dff2d7230 */ /* 0x000fc40000004100 */
[----:B------:R-:W-:Y:S01]  /*164c0*/  FFMA.FTZ R51, R6, R7, -R51 ;  /* 0x0000000706337223 */ /* 0x000fe20000010833 */
[----:B------:R-:W-:Y:S01]  /*164d0*/  HADD2.F32 R21, -RZ, R21.H1_H1 ;  /* 0x30000015ff157230 */ /* 0x000fe20000004100 */
[----:B------:R-:W-:Y:S01]  /*164e0*/  F2FP.SATFINITE.E4M3.F32.PACK_AB_MERGE_C R5, R58, R5, R60 ;  /* 0x000000053a05723e */ /* 0x000fe2000480703c */
        /* <DEDUP_REMOVED lines=10> */
[----:B------:R-:W-:Y:S01]  /*16590*/  HADD2.F32 R8, -RZ, R20.H0_H0 ;  /* 0x20000014ff087230 */ /* 0x000fe20000004100 */
[----:B------:R-:W-:Y:S01]  /*165a0*/  F2FP.SATFINITE.E4M3.F32.PACK_AB_MERGE_C R28, R28, R45, RZ ;  /* 0x0000002d1c1c723e */ /* 0x000fe200048070ff */
[----:B------:R-:W-:-:S02]  /*165b0*/  HADD2.F32 R56, -RZ, R56.H1_H1 ;  /* 0x30000038ff387230 */ /* 0x000fc40000004100 */
[C---:B------:R-:W-:Y:S01]  /*165c0*/  FMUL.FTZ R11, R7.reuse, R10 ;  /* 0x0000000a070b7220 */ /* 0x040fe20000410000 */
[----:B------:R-:W-:Y:S02]  /*165d0*/  HADD2.F32 R43, -RZ, R43.H1_H1 ;  /* 0x3000002bff2b7230 */ /* 0x000fe40000004100 */
[-C--:B------:R-:W-:Y:S01]  /*165e0*/  FMUL.FTZ R7, R7, R8.reuse ;  /* 0x0000000807077220 */ /* 0x080fe20000410000 */
[----:B------:R-:W-:Y:S02]  /*165f0*/  HADD2.F32 R20, -RZ, R20.H1_H1 ;  /* 0x30000014ff147230 */ /* 0x000fe40000004100 */
[C---:B------:R-:W-:Y:S01]  /*16600*/  FFMA.FTZ R21, R6.reuse, R8, -R11 ;  /* 0x0000000806157223 */ /* 0x040fe2000001080b */
[----:B------:R-:W-:Y:S02]  /*16610*/  HADD2.F32 R4, -RZ, R4.H1_H1 ;  /* 0x30000004ff047230 */ /* 0x000fe40000004100 */
[C---:B------:R-:W-:Y:S01]  /*16620*/  FMUL.FTZ R29, R43.reuse, R56 ;  /* 0x000000382b1d7220 */ /* 0x040fe20000410000 */
[----:B------:R-:W-:Y:S01]  /*16630*/  FFMA.FTZ R10, R6, R10, R7 ;  /* 0x0000000a060a7223 */ /* 0x000fe20000010007 */
[-C--:B------:R-:W-:Y:S01]  /*16640*/  FMUL.FTZ R43, R43, R20.reuse ;  /* 0x000000142b2b7220 */ /* 0x080fe20000410000 */
[----:B------:R-:W-:Y:S01]  /*16650*/  F2FP.SATFINITE.E4M3.F32.PACK_AB_MERGE_C R7, R52, R65, RZ ;  /* 0x000000413407723e */ /* 0x000fe200048070ff */
[C---:B------:R-:W-:Y:S01]  /*16660*/  FFMA.FTZ R6, R4.reuse, R20, -R29 ;  /* 0x0000001404067223 */ /* 0x040fe2000001081d */
[----:B------:R-:W-:Y:S01]  /*16670*/  F2FP.SATFINITE.E4M3.F32.PACK_AB_MERGE_C R11, R59, R66, RZ ;  /* 0x000000423b0b723e */ /* 0x000fe200048070ff */
        /* <DEDUP_REMOVED lines=11> */
.L_x_6443:
[----:B------:R-:W-:Y:S05]  /*16730*/  BSYNC B1 ;  /* 0x0000000000017941 */ /* 0x000fea0003800000 */
.L_x_6442:
[----:B------:R-:W-:Y:S04]  /*16740*/  BSSY B1, `(.L_x_6444) ;  /* 0x0000101000017945 */ /* 0x000fe80003800000 */
[----:B------:R-:W-:Y:S05]  /*16750*/  @P1 BRA `(.L_x_6445) ;  /* 0x0000000c00fc1947 */ /* 0x000fea0003800000 */
[----:B------:R-:W2:Y:S01]  /*16760*/  LDL R61, [R1+0x68] ;  /* 0x00006800013d7983 */ /* 0x000ea20000100800 */
[----:B0----5:R-:W-:Y:S02]  /*16770*/  SHF.R.U32.HI R0, RZ, 0x8, R32 ;  /* 0x00000008ff007819 */ /* 0x021fe40000011620 */
[----:B------:R-:W-:Y:S02]  /*16780*/  LOP3.LUT R5, R32, 0xff, RZ, 0xc0, !PT ;  /* 0x000000ff20057812 */ /* 0x000fe400078ec0ff */
[----:B------:R-:W-:Y:S02]  /*16790*/  LOP3.LUT R4, R0, 0xff, RZ, 0xc0, !PT ;  /* 0x000000ff00047812 */ /* 0x000fe400078ec0ff */
[----:B------:R-:W-:Y:S02]  /*167a0*/  LEA.HI R0, R3, R228, RZ, 0x1c ;  /* 0x000000e403007211 */ /* 0x000fe400078fe0ff */
[----:B----4-:R-:W-:Y:S02]  /*167b0*/  PRMT R21, R4, 0x7604, R5 ;  /* 0x0000760404157816 */ /* 0x010fe40000000005 */
[----:B------:R-:W-:-:S02]  /*167c0*/  SHF.R.U32.HI R6, RZ, 0x8, R33 ;  /* 0x00000008ff067819 */ /* 0x000fc40000011621 */
[----:B------:R-:W-:Y:S02]  /*167d0*/  SHF.R.S32.HI R5, RZ, 0x1f, R0 ;  /* 0x0000001fff057819 */ /* 0x000fe40000011400 */
[----:B------:R-:W-:Y:S02]  /*167e0*/  LOP3.LUT R7, R33, 0xff, RZ, 0xc0, !PT ;  /* 0x000000ff21077812 */ /* 0x000fe400078ec0ff */
[----:B------:R-:W-:Y:S02]  /*167f0*/  LOP3.LUT R6, R6, 0xff, RZ, 0xc0, !PT ;  /* 0x000000ff06067812 */ /* 0x000fe400078ec0ff */
[----:B------:R-:W-:Y:S02]  /*16800*/  LEA.HI R5, R5, R0, RZ, 0x2 ;  /* 0x0000000005057211 */ /* 0x000fe400078f10ff */
[----:B------:R-:W-:Y:S02]  /*16810*/  SHF.L.U32 R0, R0, 0x4, RZ ;  /* 0x0000000400007819 */ /* 0x000fe400000006ff */
[----:B------:R-:W-:Y:S01]  /*16820*/  PRMT R29, R6, 0x7604, R7 ;  /* 0x00007604061d7816 */ /* 0x000fe20000000007 */
[----:B------:R-:W-:Y:S01]  /*16830*/  IMAD.SHL.U32 R5, R5, 0x800, RZ ;  /* 0x0000080005057824 */ /* 0x000fe200078e00ff */
[----:B------:R-:W-:-:S02]  /*16840*/  SHF.R.U32.HI R6, RZ, 0x8, R35 ;  /* 0x00000008ff067819 */ /* 0x000fc40000011623 */
[----:B------:R-:W-:Y:S02]  /*16850*/  LOP3.LUT R0, R69, 0x30, R0, 0xf8, !PT ;  /* 0x0000003045007812 */ /* 0x000fe400078ef800 */
[----:B------:R-:W-:Y:S02]  /*16860*/  LOP3.LUT R9, R35, 0xff, RZ, 0xc0, !PT ;  /* 0x000000ff23097812 */ /* 0x000fe400078ec0ff */
        /* <DEDUP_REMOVED lines=8> */
[----:B------:R-:W-:Y:S02]  /*168f0*/  SHF.R.U32.HI R0, RZ, 0x8, R13 ;  /* 0x00000008ff007819 */ /* 0x000fe4000001160d */
[----:B------:R-:W-:-:S02]  /*16900*/  PRMT R45, R8, 0x7604, R11 ;  /* 0x00007604082d7816 */ /* 0x000fc4000000000b */
[----:B------:R-:W-:Y:S02]  /*16910*/  LOP3.LUT R11, R13, 0xff, RZ, 0xc0, !PT ;  /* 0x000000ff0d0b7812 */ /* 0x000fe400078ec0ff */
[----:B------:R-:W-:Y:S02]  /*16920*/  SHF.R.U32.HI R8, RZ, 0x8, R14 ;  /* 0x00000008ff087819 */ /* 0x000fe4000001160e */
[----:B------:R-:W-:Y:S02]  /*16930*/  SHF.R.U32.HI R10, RZ, 0x8, R15 ;  /* 0x00000008ff0a7819 */ /* 0x000fe4000001160f */
[----:B------:R-:W-:Y:S02]  /*16940*/  LOP3.LUT R0, R0, 0xff, RZ, 0xc0, !PT ;  /* 0x000000ff00007812 */ /* 0x000fe400078ec0ff */
        /* <DEDUP_REMOVED lines=12> */
[----:B------:R-:W-:Y:S02]  /*16a10*/  PRMT R31, R4, 0x7604, R7 ;  /* 0x00007604041f7816 */ /* 0x000fe40000000007 */
[----:B------:R-:W-:Y:S02]  /*16a20*/  SHF.R.U32.HI R28, RZ, 0x10, R33 ;  /* 0x00000010ff1c7819 */ /* 0x000fe40000011621 */
[----:B------:R-:W-:Y:S02]  /*16a30*/  SHF.R.U32.HI R20, RZ, 0x10, R32 ;  /* 0x00000010ff147819 */ /* 0x000fe40000011620 */
[----:B------:R-:W-:-:S02]  /*16a40*/  LOP3.LUT R28, R28, 0xff, RZ, 0xc0, !PT ;  /* 0x000000ff1c1c7812 */ /* 0x000fc400078ec0ff */
[----:B------:R-:W-:Y:S02]  /*16a50*/  LOP3.LUT R20, R20, 0xff, RZ, 0xc0, !PT ;  /* 0x000000ff14147812 */ /* 0x000fe400078ec0ff */
[----:B------:R-:W-:Y:S02]  /*16a60*/  PRMT R29, R28, 0x7054, R29 ;  /* 0x000070541c1d7816 */ /* 0x000fe4000000001d */
[----:B------:R-:W-:Y:S02]  /*16a70*/  SHF.R.U32.HI R28, RZ, 0x10, R13 ;  /* 0x00000010ff1c7819 */ /* 0x000fe4000001160d */
[----:B------:R-:W-:Y:S02]  /*16a80*/  SHF.R.U32.HI R30, RZ, 0x10, R34 ;  /* 0x00000010ff1e7819 */ /* 0x000fe40000011622 */
[----:B------:R-:W-:Y:S02]  /*16a90*/  SHF.R.U32.HI R40, RZ, 0x10, R35 ;  /* 0x00000010ff287819 */ /* 0x000fe40000011623 */
[----:B------:R-:W-:-:S02]  /*16aa0*/  LOP3.LUT R28, R28, 0xff, RZ, 0xc0, !PT ;  /* 0x000000ff1c1c7812 */ /* 0x000fc400078ec0ff */
[----:B------:R-:W-:Y:S02]  /*16ab0*/  PRMT R21, R20, 0x7054, R21 ;  /* 0x0000705414157816 */ /* 0x000fe40000000015 */
[----:B------:R-:W-:Y:S02]  /*16ac0*/  LOP3.LUT R30, R30, 0xff, RZ, 0xc0, !PT ;  /* 0x000000ff1e1e7812 */ /* 0x000fe400078ec0ff */
[----:B------:R-:W-:Y:S02]  /*16ad0*/  LOP3.LUT R40, R40, 0xff, RZ, 0xc0, !PT ;  /* 0x000000ff28287812 */ /* 0x000fe400078ec0ff */
[----:B------:R-:W-:Y:S02]  /*16ae0*/  SHF.R.U32.HI R20, RZ, 0x10, R12 ;  /* 0x00000010ff147819 */ /* 0x000fe4000001160c */
[----:B------:R-:W-:Y:S02]  /*16af0*/  PRMT R49, R28, 0x7054, R49 ;  /* 0x000070541c317816 */ /* 0x000fe40000000031 */
[----:B------:R-:W-:-:S02]  /*16b00*/  PRMT R31, R30, 0x7054, R31 ;  /* 0x000070541e1f7816 */ /* 0x000fc4000000001f */
[----:B------:R-:W-:Y:S02]  /*16b10*/  PRMT R43, R40, 0x7054, R41 ;  /* 0x00007054282b7816 */ /* 0x000fe40000000029 */
[----:B------:R-:W-:Y:S02]  /*16b20*/  LOP3.LUT R20, R20, 0xff, RZ, 0xc0, !PT ;  /* 0x000000ff14147812 */ /* 0x000fe400078ec0ff */
[----:B------:R-:W-:Y:S02]  /*16b30*/  SHF.R.U32.HI R30, RZ, 0x10, R14 ;  /* 0x00000010ff1e7819 */ /* 0x000fe4000001160e */
[----:B------:R-:W-:Y:S02]  /*16b40*/  SHF.R.U32.HI R40, RZ, 0x10, R15 ;  /* 0x00000010ff287819 */ /* 0x000fe4000001160f */
[----:B------:R-:W-:Y:S02]  /*16b50*/  LOP3.LUT R49, R49, 0xff000000, R13, 0xf8, !PT ;  /* 0xff00000031317812 */ /* 0x000fe400078ef80d */
[----:B------:R-:W-:-:S02]  /*16b60*/  LOP3.LUT R41, R29, 0xff000000, R33, 0xf8, !PT ;  /* 0xff0000001d297812 */ /* 0x000fc400078ef821 */
[----:B------:R-:W-:Y:S02]  /*16b70*/  PRMT R47, R20, 0x7054, R45 ;  /* 0x00007054142f7816 */ /* 0x000fe4000000002d */
[----:B------:R-:W-:Y:S02]  /*16b80*/  LOP3.LUT R30, R30, 0xff, RZ, 0xc0, !PT ;  /* 0x000000ff1e1e7812 */ /* 0x000fe400078ec0ff */
[----:B------:R-:W-:Y:S02]  /*16b90*/  LOP3.LUT R40, R40, 0xff, RZ, 0xc0, !PT ;  /* 0x000000ff28287812 */ /* 0x000fe400078ec0ff */
[----:B------:R-:W-:Y:S02]  /*16ba0*/  LOP3.LUT R45, R43, 0xff000000, R35, 0xf8, !PT ;  /* 0xff0000002b2d7812 */ /* 0x000fe400078ef823 */
[----:B------:R-:W-:Y:S02]  /*16bb0*/  LOP3.LUT R42, R31, 0xff000000, R34, 0xf8, !PT ;  /* 0xff0000001f2a7812 */ /* 0x000fe400078ef822 */
[----:B------:R-:W-:-:S02]  /*16bc0*/  F2FP.F16.E4M3.UNPACK_B R43, R49 ;  /* 0x00000031ff2b723e */ /* 0x000fc400020006ff */
[----:B0-----:R-:W-:Y:S02]  /*16bd0*/  F2FP.F16.E4M3.UNPACK_B R28, R9 ;  /* 0x00000009ff1c723e */ /* 0x001fe400020006ff */
[----:B------:R-:W-:Y:S01]  /*16be0*/  F2FP.F16.E4M3.UNPACK_B R34, R41 ;  /* 0x00000029ff22723e */ /* 0x000fe200020006ff */
[----:B------:R-:W-:Y:S01]  /*16bf0*/  HADD2.F32 R46, -RZ, R43.H0_H0 ;  /* 0x2000002bff2e7230 */ /* 0x000fe20000004100 */
[----:B------:R-:W-:Y:S02]  /*16c00*/  PRMT R51, R30, 0x7054, R51 ;  /* 0x000070541e337816 */ /* 0x000fe40000000033 */
[----:B------:R-:W-:Y:S01]  /*16c10*/  PRMT R53, R40, 0x7054, R53 ;  /* 0x0000705428357816 */ /* 0x000fe20000000035 */
[----:B------:R-:W-:Y:S01]  /*16c20*/  HADD2.F32 R35, -RZ, R34.H0_H0 ;  /* 0x20000022ff237230 */ /* 0x000fe20000004100 */
[----:B------:R-:W-:Y:S02]  /*16c30*/  LOP3.LUT R47, R47, 0xff000000, R12, 0xf8, !PT ;  /* 0xff0000002f2f7812 */ /* 0x000fe400078ef80c */
[----:B------:R-:W-:-:S02]  /*16c40*/  LOP3.LUT R48, R51, 0xff000000, R14, 0xf8, !PT ;  /* 0xff00000033307812 */ /* 0x000fc400078ef80e */
[----:B------:R-:W-:Y:S02]  /*16c50*/  LOP3.LUT R50, R53, 0xff000000, R15, 0xf8, !PT ;  /* 0xff00000035327812 */ /* 0x000fe400078ef80f */
[----:B------:R-:W-:Y:S02]  /*16c60*/  F2FP.F16.E4M3.UNPACK_B R29, R9.H1 ;  /* 0x00000009ff1d723e */ /* 0x000fe400030006ff */
[----:B------:R-:W-:Y:S02]  /*16c70*/  F2FP.F16.E4M3.UNPACK_B R49, R49.H1 ;  /* 0x00000031ff31723e */ /* 0x000fe400030006ff */
[----:B------:R-:W-:Y:S02]  /*16c80*/  F2FP.F16.E4M3.UNPACK_B R41, R41.H1 ;  /* 0x00000029ff29723e */ /* 0x000fe400030006ff */
[-C--:B------:R-:W-:Y:S01]  /*16c90*/  F2FP.F16.E4M3.UNPACK_B R30, R10.reuse ;  /* 0x0000000aff1e723e */ /* 0x080fe200020006ff */
[----:B------:R-:W-:Y:S01]  /*16ca0*/  HADD2.F32 R53, -RZ, R49.H0_H0 ;  /* 0x20000031ff357230 */ /* 0x000fe20000004100 */
[----:B------:R-:W-:Y:S01]  /*16cb0*/  F2FP.F16.E4M3.UNPACK_B R31, R10.H1 ;  /* 0x0000000aff1f723e */ /* 0x000fe200030006ff */
[--C-:B------:R-:W-:Y:S01]  /*16cc0*/  HADD2.F32 R10, -RZ, R29.reuse.H0_H0 ;  /* 0x2000001dff0a7230 */ /* 0x100fe20000004100 */
[----:B------:R-:W-:Y:S01]  /*16cd0*/  LOP3.LUT R40, R21, 0xff000000, R32, 0xf8, !PT ;  /* 0xff00000015287812 */ /* 0x000fe200078ef820 */
[----:B------:R-:W-:Y:S01]  /*16ce0*/  HADD2.F32 R29, -RZ, R29.H1_H1 ;  /* 0x3000001dff1d7230 */ /* 0x000fe20000004100 */
[----:B------:R-:W-:-:S02]  /*16cf0*/  F2FP.F16.E4M3.UNPACK_B R32, R11 ;  /* 0x0000000bff20723e */ /* 0x000fc400020006ff */
[----:B------:R-:W-:Y:S01]  /*16d00*/  FMUL.FTZ R57, R10, R53 ;  /* 0x000000350a397220 */ /* 0x000fe20000410000 */
[----:B------:R-:W-:Y:S02]  /*16d10*/  F2FP.F16.E4M3.UNPACK_B R33, R11.H1 ;  /* 0x0000000bff21723e */ /* 0x000fe400030006ff */
[-C--:B------:R-:W-:Y:S02]  /*16d20*/  F2FP.F16.E4M3.UNPACK_B R11, R8.reuse ;  /* 0x00000008ff0b723e */ /* 0x080fe400020006ff */
[----:B------:R-:W-:Y:S01]  /*16d30*/  F2FP.F16.E4M3.UNPACK_B R8, R8.H1 ;  /* 0x00000008ff08723e */ /* 0x000fe200030006ff */
[----:B--2---:R-:W0:Y:S02]  /*16d40*/  LDS.128 R4, [R61+0x1e200] ;  /* 0x01e200003d047984 */ /* 0x004e240000000c00 */
        /* <DEDUP_REMOVED lines=9> */
[----:B------:R-:W-:Y:S01]  /*16de0*/  HADD2.F32 R12, -RZ, R12.H1_H1 ;  /* 0x3000000cff0c7230 */ /* 0x000fe20000004100 */
[----:B------:R-:W-:Y:S01]  /*16df0*/  F2FP.F16.E4M3.UNPACK_B R20, R7 ;  /* 0x00000007ff14723e */ /* 0x000fe200020006ff */
[C---:B------:R-:W-:Y:S01]  /*16e00*/  FFMA.FTZ R5, R6.reuse, R35, -R9 ;  /* 0x0000002306057223 */ /* 0x040fe20000010809 */
[----:B------:R-:W-:Y:S01]  /*16e10*/  FFMA.FTZ R9, R6, R46, R51 ;  /* 0x0000002e06097223 */ /* 0x000fe20000010033 */
[----:B------:R-:W-:Y:S01]  /*16e20*/  HADD2.F32 R51, -RZ, R43.H1_H1 ;  /* 0x3000002bff337230 */ /* 0x000fe20000004100 */
[----:B------:R-:W-:Y:S01]  /*16e30*/  F2FP.F16.E4M3.UNPACK_B R21, R7.H1 ;  /* 0x00000007ff15723e */ /* 0x000fe200030006ff */
[----:B------:R-:W-:Y:S01]  /*16e40*/  HADD2.F32 R35, -RZ, R34.H1_H1 ;  /* 0x30000022ff237230 */ /* 0x000fe20000004100 */
[----:B------:R-:W-:Y:S01]  /*16e50*/  F2FP.F16.E4M3.UNPACK_B R7, R4 ;  /* 0x00000004ff07723e */ /* 0x000fe200020006ff */
[----:B------:R-:W-:-:S02]  /*16e60*/  HADD2.F32 R43, -RZ, R41.H0_H0 ;  /* 0x20000029ff2b7230 */ /* 0x000fc40000004100 */
[C---:B------:R-:W-:Y:S01]  /*16e70*/  FMUL.FTZ R55, R28.reuse, R51 ;  /* 0x000000331c377220 */ /* 0x040fe20000410000 */
[----:B------:R-:W-:Y:S02]  /*16e80*/  HADD2.F32 R6, -RZ, R13.H0_H0 ;  /* 0x2000000dff067230 */ /* 0x000fe40000004100 */
[-C--:B------:R-:W-:Y:S01]  /*16e90*/  FMUL.FTZ R28, R28, R35.reuse ;  /* 0x000000231c1c7220 */ /* 0x080fe20000410000 */
[----:B------:R-:W-:Y:S02]  /*16ea0*/  HADD2.F32 R34, -RZ, R49.H1_H1 ;  /* 0x30000031ff227230 */ /* 0x000fe40000004100 */
[----:B------:R-:W-:Y:S01]  /*16eb0*/  FFMA.FTZ R46, R12, R35, -R55 ;  /* 0x000000230c2e7223 */ /* 0x000fe20000010837 */
[----:B------:R-:W-:Y:S01]  /*16ec0*/  FMUL.FTZ R10, R10, R43 ;  /* 0x0000002b0a0a7220 */ /* 0x000fe20000410000 */
[----:B------:R-:W-:Y:S01]  /*16ed0*/  FFMA.FTZ R52, R12, R51, R28 ;  /* 0x000000330c347223 */ /* 0x000fe2000001001c */
[----:B------:R-:W-:Y:S01]  /*16ee0*/  HADD2.F32 R12, -RZ, R41.H1_H1 ;  /* 0x30000029ff0c7230 */ /* 0x000fe20000004100 */
[----:B------:R-:W-:Y:S01]  /*16ef0*/  F2FP.F16.E4M3.UNPACK_B R41, R50 ;  /* 0x00000032ff29723e */ /* 0x000fe200020006ff */
[C---:B------:R-:W-:Y:S01]  /*16f00*/  FFMA.FTZ R57, R6.reuse, R43, -R57 ;  /* 0x0000002b06397223 */ /* 0x040fe20000010839 */
[----:B------:R-:W-:Y:S01]  /*16f10*/  F2FP.F16.E4M3.UNPACK_B R28, R45 ;  /* 0x0000002dff1c723e */ /* 0x000fe200020006ff */
[----:B------:R-:W-:Y:S01]  /*16f20*/  FFMA.FTZ R53, R6, R53, R10 ;  /* 0x0000003506357223 */ /* 0x000fe2000001000a */
[----:B------:R-:W-:-:S02]  /*16f30*/  HADD2.F32 R10, -RZ, R32.H0_H0 ;  /* 0x20000020ff0a7230 */ /* 0x000fc40000004100 */
[C---:B------:R-:W-:Y:S01]  /*16f40*/  FMUL.FTZ R54, R29.reuse, R34 ;  /* 0x000000221d367220 */ /* 0x040fe20000410000 */
[----:B------:R-:W-:Y:S02]  /*16f50*/  HADD2.F32 R43, -RZ, R41.H0_H0 ;  /* 0x20000029ff2b7230 */ /* 0x000fe40000004100 */
[----:B------:R-:W-:Y:S01]  /*16f60*/  FMUL.FTZ R29, R29, R12 ;  /* 0x0000000c1d1d7220 */ /* 0x000fe20000410000 */
[----:B------:R-:W-:Y:S01]  /*16f70*/  HADD2.F32 R35, -RZ, R28.H0_H0 ;  /* 0x2000001cff237230 */ /* 0x000fe20000004100 */
[----:B------:R-:W-:Y:S01]  /*16f80*/  F2FP.F16.E4M3.UNPACK_B R50, R50.H1 ;  /* 0x00000032ff32723e */ /* 0x000fe200030006ff */
[----:B------:R-:W-:Y:S02]  /*16f90*/  HADD2.F32 R13, -RZ, R13.H1_H1 ;  /* 0x3000000dff0d7230 */ /* 0x000fe40000004100 */
[C---:B------:R-:W-:Y:S01]  /*16fa0*/  FMUL.FTZ R49, R10.reuse, R43 ;  /* 0x0000002b0a317220 */ /* 0x040fe20000410000 */
[----:B------:R-:W-:Y:S02]  /*16fb0*/  HADD2.F32 R6, -RZ, R20.H0_H0 ;  /* 0x20000014ff067230 */ /* 0x000fe40000004100 */
[----:B------:R-:W-:Y:S01]  /*16fc0*/  FMUL.FTZ R10, R10, R35 ;  /* 0x000000230a0a7220 */ /* 0x000fe20000410000 */
[----:B------:R-:W-:Y:S01]  /*16fd0*/  F2FP.F16.E4M3.UNPACK_B R45, R45.H1 ;  /* 0x0000002dff2d723e */ /* 0x000fe200030006ff */
[C---:B------:R-:W-:Y:S01]  /*16fe0*/  FFMA.FTZ R54, R13.reuse, R12, -R54 ;  /* 0x0000000c0d367223 */ /* 0x040fe20000010836 */
[----:B------:R-:W-:Y:S01]  /*16ff0*/  FFMA.FTZ R34, R13, R34, R29 ;  /* 0x000000220d227223 */ /* 0x000fe2000001001d */
[C---:B------:R-:W-:Y:S01]  /*17000*/  FFMA.FTZ R49, R6.reuse, R35, -R49 ;  /* 0x0000002306317223 */ /* 0x040fe20000010831 */
[----:B------:R-:W-:Y:S01]  /*17010*/  FFMA.FTZ R51, R6, R43, R10 ;  /* 0x0000002b06337223 */ /* 0x000fe2000001000a */
[----:B------:R-:W-:Y:S01]  /*17020*/  HADD2.F32 R41, -RZ, R41.H1_H1 ;  /* 0x30000029ff297230 */ /* 0x000fe20000004100 */
[----:B------:R-:W-:Y:S01]  /*17030*/  F2FP.F16.E4M3.UNPACK_B R12, R40.H1 ;  /* 0x00000028ff0c723e */ /* 0x000fe200030006ff */
[----:B------:R-:W-:Y:S01]  /*17040*/  HADD2.F32 R32, -RZ, R32.H1_H1 ;  /* 0x30000020ff207230 */ /* 0x000fe20000004100 */
[----:B------:R-:W-:Y:S01]  /*17050*/  F2FP.F16.E4M3.UNPACK_B R4, R4.H1 ;  /* 0x00000004ff04723e */ /* 0x000fe200030006ff */
[----:B------:R-:W-:Y:S01]  /*17060*/  HADD2.F32 R13, -RZ, R28.H1_H1 ;  /* 0x3000001cff0d7230 */ /* 0x000fe20000004100 */
[----:B------:R-:W-:Y:S01]  /*17070*/  F2FP.F16.E4M3.UNPACK_B R28, R47.H1 ;  /* 0x0000002fff1c723e */ /* 0x000fe200030006ff */
[----:B------:R-:W-:-:S02]  /*17080*/  HADD2.F32 R35, -RZ, R50.H0_H0 ;  /* 0x20000032ff237230 */ /* 0x000fc40000004100 */
[C---:B------:R-:W-:Y:S01]  /*17090*/  FMUL.FTZ R43, R32.reuse, R41 ;  /* 0x00000029202b7220 */ /* 0x040fe20000410000 */
[----:B------:R-:W-:Y:S02]  /*170a0*/  HADD2.F32 R10, -RZ, R33.H0_H0 ;  /* 0x20000021ff0a7230 */ /* 0x000fe40000004100 */
[----:B------:R-:W-:Y:S01]  /*170b0*/  FMUL.FTZ R32, R32, R13 ;  /* 0x0000000d20207220 */ /* 0x000fe20000410000 */
[----:B------:R-:W-:Y:S01]  /*170c0*/  HADD2.F32 R29, -RZ, R45.H0_H0 ;  /* 0x2000002dff1d7230 */ /* 0x000fe20000004100 */
[----:B------:R-:W-:Y:S01]  /*170d0*/  F2FP.F16.E4M3.UNPACK_B R47, R47 ;  /* 0x0000002fff2f723e */ /* 0x000fe200020006ff */
[----:B------:R-:W-:Y:S02]  /*170e0*/  HADD2.F32 R20, -RZ, R20.H1_H1 ;  /* 0x30000014ff147230 */ /* 0x000fe40000004100 */
[C---:B------:R-:W-:Y:S01]  /*170f0*/  FMUL.FTZ R55, R10.reuse, R35 ;  /* 0x000000230a377220 */ /* 0x040fe20000410000 */
[----:B------:R-:W-:Y:S02]  /*17100*/  HADD2.F32 R6, -RZ, R21.H0_H0 ;  /* 0x20000015ff067230 */ /* 0x000fe40000004100 */
[----:B------:R-:W-:Y:S01]  /*17110*/  FMUL.FTZ R10, R10, R29 ;  /* 0x0000001d0a0a7220 */ /* 0x000fe20000410000 */
[----:B------:R-:W-:-:S02]  /*17120*/  HADD2.F32 R50, -RZ, R50.H1_H1 ;  /* 0x30000032ff327230 */ /* 0x000fc40000004100 */
[C---:B------:R-:W-:Y:S01]  /*17130*/  FFMA.FTZ R56, R20.reuse, R13, -R43 ;  /* 0x0000000d14387223 */ /* 0x040fe2000001082b */
[----:B------:R-:W-:Y:S01]  /*17140*/  FFMA.FTZ R58, R20, R41, R32 ;  /* 0x00000029143a7223 */ /* 0x000fe20000010020 */
[C---:B------:R-:W-:Y:S01]  /*17150*/  FFMA.FTZ R55, R6.reuse, R29, -R55 ;  /* 0x0000001d06377223 */ /* 0x040fe20000010837 */
[----:B------:R-:W-:Y:S01]  /*17160*/  FFMA.FTZ R59, R6, R35, R10 ;  /* 0x00000023063b7223 */ /* 0x000fe2000001000a */
[----:B------:R-:W-:Y:S01]  /*17170*/  HADD2.F32 R20, -RZ, R45.H1_H1 ;  /* 0x3000002dff147230 */ /* 0x000fe20000004100 */
[----:B------:R-:W-:Y:S01]  /*17180*/  F2FP.F16.E4M3.UNPACK_B R40, R40 ;  /* 0x00000028ff28723e */ /* 0x000fe200020006ff */
[----:B------:R-:W-:Y:S01]  /*17190*/  HADD2.F32 R33, -RZ, R33.H1_H1 ;  /* 0x30000021ff217230 */ /* 0x000fe20000004100 */
[----:B------:R-:W-:Y:S01]  /*171a0*/  F2FP.SATFINITE.E4M3.F32.PACK_AB_MERGE_C R54, R54, R57, RZ ;  /* 0x000000393636723e */ /* 0x000fe200048070ff */
[----:B------:R-:W-:Y:S01]  /*171b0*/  HADD2.F32 R29, -RZ, R28.H0_H0 ;  /* 0x2000001cff1d7230 */ /* 0x000fe20000004100 */
[----:B------:R-:W-:Y:S01]  /*171c0*/  F2FP.SATFINITE.E4M3.F32.PACK_AB_MERGE_C R34, R34, R53, RZ ;  /* 0x000000352222723e */ /* 0x000fe200048070ff */
        /* <DEDUP_REMOVED lines=9> */
[C---:B------:R-:W-:Y:S01]  /*17260*/  FFMA.FTZ R60, R21.reuse, R20, -R32 ;  /* 0x00000014153c7223 */ /* 0x040fe20000010820 */
[----:B------:R-:W-:Y:S02]  /*17270*/  HADD2.F32 R4, -RZ, R4.H1_H1 ;  /* 0x30000004ff047230 */ /* 0x000fe40000004100 */
[C---:B------:R-:W-:Y:S01]  /*17280*/  FFMA.FTZ R32, R6.reuse, R29, R10 ;  /* 0x0000001d06207223 */ /* 0x040fe2000001000a */
[----:B------:R-:W-:Y:S02]  /*17290*/  HADD2.F32 R29, -RZ, R28.H1_H1 ;  /* 0x3000001cff1d7230 */ /* 0x000fe40000004100 */
[----:B------:R-:W-:Y:S01]  /*172a0*/  FFMA.FTZ R20, R6, R13, -R33 ;  /* 0x0000000d06147223 */ /* 0x000fe20000010821 */
[----:B------:R-:W-:Y:S02]  /*172b0*/  HADD2.F32 R13, -RZ, R12.H1_H1 ;  /* 0x3000000cff0d7230 */ /* 0x000fe40000004100 */
[----:B------:R-:W-:Y:S01]  /*172c0*/  FFMA.FTZ R62, R21, R50, R35 ;  /* 0x00000032153e7223 */ /* 0x000fe20000010023 */
[----:B------:R-:W-:-:S02]  /*172d0*/  HADD2.F32 R21, -RZ, R47.H0_H0 ;  /* 0x2000002fff157230 */ /* 0x000fc40000004100 */
[C---:B------:R-:W-:Y:S01]  /*172e0*/  FMUL.FTZ R33, R8.reuse, R29 ;  /* 0x0000001d08217220 */ /* 0x040fe20000410000 */
[--C-:B------:R-:W-:Y:S02]  /*172f0*/  HADD2.F32 R6, -RZ, R11.reuse.H0_H0 ;  /* 0x2000000bff067230 */ /* 0x100fe40000004100 */
[-C--:B------:R-:W-:Y:S01]  /*17300*/  FMUL.FTZ R8, R8, R13.reuse ;  /* 0x0000000d08087220 */ /* 0x080fe20000410000 */
[----:B------:R-:W-:Y:S02]  /*17310*/  HADD2.F32 R11, -RZ, R11.H1_H1 ;  /* 0x3000000bff0b7230 */ /* 0x000fe40000004100 */
[C---:B------:R-:W-:Y:S01]  /*17320*/  FFMA.FTZ R35, R4.reuse, R13, -R33 ;  /* 0x0000000d04237223 */ /* 0x040fe20000010821 */
[----:B------:R-:W-:Y:S02]  /*17330*/  HADD2.F32 R13, -RZ, R40.H0_H0 ;  /* 0x20000028ff0d7230 */ /* 0x000fe40000004100 */
        /* <DEDUP_REMOVED lines=9> */
[----:B------:R-:W-:Y:S01]  /*173d0*/  F2FP.F16.E4M3.UNPACK_B R10, R48.H1 ;  /* 0x00000030ff0a723e */ /* 0x000fe200030006ff */
[C---:B------:R-:W-:Y:S01]  /*173e0*/  FMUL.FTZ R6, R11.reuse, R8 ;  /* 0x000000080b067220 */ /* 0x040fe20000410000 */
[----:B------:R-:W-:Y:S01]  /*173f0*/  F2FP.F16.E4M3.UNPACK_B R4, R42.H1 ;  /* 0x0000002aff04723e */ /* 0x000fe200030006ff */
[----:B------:R-:W-:Y:S01]  /*17400*/  FMUL.FTZ R13, R11, R40 ;  /* 0x000000280b0d7220 */ /* 0x000fe20000410000 */
[----:B------:R-:W-:Y:S01]  /*17410*/  F2FP.F16.E4M3.UNPACK_B R42, R42 ;  /* 0x0000002aff2a723e */ /* 0x000fe200020006ff */
[----:B------:R-:W-:Y:S01]  /*17420*/  FFMA.FTZ R40, R7, R40, -R6 ;  /* 0x0000002807287223 */ /* 0x000fe20000010806 */
[----:B------:R-:W-:-:S02]  /*17430*/  HADD2.F32 R11, -RZ, R10.H0_H0 ;  /* 0x2000000aff0b7230 */ /* 0x000fc40000004100 */
[----:B------:R-:W-:Y:S01]  /*17440*/  FFMA.FTZ R12, R7, R8, R13 ;  /* 0x00000008070c7223 */ /* 0x000fe2000001000d */
[--C-:B------:R-:W-:Y:S01]  /*17450*/  HADD2.F32 R6, -RZ, R31.reuse.H0_H0 ;  /* 0x2000001fff067230 */ /* 0x100fe20000004100 */
[----:B------:R-:W-:Y:S01]  /*17460*/  F2FP.F16.E4M3.UNPACK_B R48, R48 ;  /* 0x00000030ff30723e */ /* 0x000fe200020006ff */
[----:B------:R-:W-:Y:S01]  /*17470*/  HADD2.F32 R7, -RZ, R4.H0_H0 ;  /* 0x20000004ff077230 */ /* 0x000fe20000004100 */
[----:B------:R-:W-:Y:S01]  /*17480*/  F2FP.SATFINITE.E4M3.F32.PACK_AB_MERGE_C R5, R46, R5, R54 ;  /* 0x000000052e05723e */ /* 0x000fe20004807036 */
[----:B------:R-:W-:Y:S02]  /*17490*/  HADD2.F32 R10, -RZ, R10.H1_H1 ;  /* 0x3000000aff0a7230 */ /* 0x000fe40000004100 */
[C---:B------:R-:W-:Y:S01]  /*174a0*/  FMUL.FTZ R13, R6.reuse, R11 ;  /* 0x0000000b060d7220 */ /* 0x040fe20000410000 */
[----:B------:R-:W-:Y:S02]  /*174b0*/  HADD2.F32 R31, -RZ, R31.H1_H1 ;  /* 0x3000001fff1f7230 */ /* 0x000fe40000004100 */
[----:B------:R-:W-:Y:S01]  /*174c0*/  FMUL.FTZ R21, R6, R7 ;  /* 0x0000000706157220 */ /* 0x000fe20000410000 */
[----:B------:R-:W-:Y:S01]  /*174d0*/  HADD2.F32 R8, -RZ, R4.H1_H1 ;  /* 0x30000004ff087230 */ /* 0x000fe20000004100 */
[----:B------:R-:W-:Y:S01]  /*174e0*/  F2FP.SATFINITE.E4M3.F32.PACK_AB_MERGE_C R9, R52, R9, R34 ;  /* 0x000000093409723e */ /* 0x000fe20004807022 */
[----:B------:R-:W-:-:S02]  /*174f0*/  HADD2.F32 R4, -RZ, R15.H0_H0 ;  /* 0x2000000fff047230 */ /* 0x000fc40000004100 */
[C---:B------:R-:W-:Y:S01]  /*17500*/  FMUL.FTZ R6, R31.reuse, R10 ;  /* 0x0000000a1f067220 */ /* 0x040fe20000410000 */
[----:B------:R-:W-:Y:S02]  /*17510*/  HADD2.F32 R15, -RZ, R15.H1_H1 ;  /* 0x3000000fff0f7230 */ /* 0x000fe40000004100 */
[-C--:B------:R-:W-:Y:S01]  /*17520*/  FMUL.FTZ R31, R31, R8.reuse ;  /* 0x000000081f1f7220 */ /* 0x080fe20000410000 */
[C---:B------:R-:W-:Y:S01]  /*17530*/  FFMA.FTZ R28, R4.reuse, R7, -R13 ;  /* 0x00000007041c7223 */ /* 0x040fe2000001080d */
[----:B------:R-:W-:Y:S01]  /*17540*/  FFMA.FTZ R43, R4, R11, R21 ;  /* 0x0000000b042b7223 */ /* 0x000fe20000010015 */
[C---:B------:R-:W-:Y:S01]  /*17550*/  FFMA.FTZ R45, R15.reuse, R8, -R6 ;  /* 0x000000080f2d7223 */ /* 0x040fe20000010806 */
[----:B------:R-:W-:Y:S01]  /*17560*/  FFMA.FTZ R50, R15, R10, R31 ;  /* 0x0000000a0f327223 */ /* 0x000fe2000001001f */
[----:B------:R-:W-:Y:S02]  /*17570*/  HADD2.F32 R6, -RZ, R30.H0_H0 ;  /* 0x2000001eff067230 */ /* 0x000fe40000004100 */
[----:B------:R-:W-:Y:S01]  /*17580*/  HADD2.F32 R7, -RZ, R42.H0_H0 ;  /* 0x2000002aff077230 */ /* 0x000fe20000004100 */
[----:B------:R-:W-:Y:S01]  /*17590*/  F2FP.SATFINITE.E4M3.F32.PACK_AB_MERGE_C R28, R45, R28, RZ ;  /* 0x0000001c2d1c723e */ /* 0x000fe200048070ff */
[--C-:B------:R-:W-:Y:S01]  /*175a0*/  HADD2.F32 R13, -RZ, R48.reuse.H0_H0 ;  /* 0x20000030ff0d7230 */ /* 0x100fe20000004100 */
[----:B------:R-:W-:Y:S01]  /*175b0*/  F2FP.SATFINITE.E4M3.F32.PACK_AB_MERGE_C R43, R50, R43, RZ ;  /* 0x0000002b322b723e */ /* 0x000fe200048070ff */
[----:B------:R-:W-:-:S02]  /*175c0*/  HADD2.F32 R15, -RZ, R48.H1_H1 ;  /* 0x30000030ff0f7230 */ /* 0x000fc40000004100 */
[C---:B------:R-:W-:Y:S01]  /*175d0*/  FMUL.FTZ R8, R6.reuse, R7 ;  /* 0x0000000706087220 */ /* 0x040fe20000410000 */
[----:B------:R-:W-:Y:S02]  /*175e0*/  HADD2.F32 R30, -RZ, R30.H1_H1 ;  /* 0x3000001eff1e7230 */ /* 0x000fe40000004100 */
[----:B------:R-:W-:Y:S01]  /*175f0*/  FMUL.FTZ R21, R6, R13 ;  /* 0x0000000d06157220 */ /* 0x000fe20000410000 */
[----:B------:R-:W-:Y:S02]  /*17600*/  HADD2.F32 R11, -RZ, R42.H1_H1 ;  /* 0x3000002aff0b7230 */ /* 0x000fe40000004100 */
        /* <DEDUP_REMOVED lines=20> */
.L_x_6445:
[----:B------:R-:W-:Y:S05]  /*17750*/  BSYNC B1 ;  /* 0x0000000000017941 */ /* 0x000fea0003800000 */
.L_x_6444:
[----:B------:R-:W-:Y:S05]  /*17760*/  @P2 BRA `(.L_x_6426) ;  /* 0x0000000c00dc2947 */ /* 0x000fea0003800000 */
[----:B------:R-:W2:Y:S01]  /*17770*/  LDL R51, [R1+0x64] ;  /* 0x0000640001337983 */ /* 0x000ea20000100800 */
[----:B01---5:R-:W-:Y:S02]  /*17780*/  SHF.R.U32.HI R4, RZ, 0x8, R36 ;  /* 0x00000008ff047819 */ /* 0x023fe40000011624 */
        /* <DEDUP_REMOVED lines=8> */
[----:B------:R-:W-:Y:S02]  /*17810*/  LOP3.LUT R6, R37, 0xff, RZ, 0xc0, !PT ;  /* 0x000000ff25067812 */ /* 0x000fe400078ec0ff */
[----:B------:R-:W-:Y:S01]  /*17820*/  SHF.R.U32.HI R8, RZ, 0x8, R38 ;  /* 0x00000008ff087819 */ /* 0x000fe20000011626 */
[----:B------:R-:W-:Y:S01]  /*17830*/  IMAD.SHL.U32 R0, R0, 0x800, RZ ;  /* 0x0000080000007824 */ /* 0x000fe200078e00ff */
[----:B------:R-:W-:Y:S02]  /*17840*/  LOP3.LUT R3, R69, 0x30, R3, 0xf8, !PT ;  /* 0x0000003045037812 */ /* 0x000fe400078ef803 */
[----:B------:R-:W-:-:S02]  /*17850*/  LOP3.LUT R7, R7, 0xff, RZ, 0xc0, !PT ;  /* 0x000000ff07077812 */ /* 0x000fc400078ec0ff */
[----:B------:R-:W-:Y:S02]  /*17860*/  LOP3.LUT R3, R3, R68, RZ, 0x3c, !PT ;  /* 0x0000004403037212 */ /* 0x000fe400078e3cff */
[----:B------:R-:W-:Y:S02]  /*17870*/  LOP3.LUT R0, R0, 0xffffe000, RZ, 0xc0, !PT ;  /* 0xffffe00000007812 */ /* 0x000fe400078ec0ff */
[----:B------:R-:W-:Y:S02]  /*17880*/  LOP3.LUT R4, R38, 0xff, RZ, 0xc0, !PT ;  /* 0x000000ff26047812 */ /* 0x000fe400078ec0ff */
[----:B------:R-:W-:Y:S02]  /*17890*/  IADD3 R3, R3, R67, R0 ;  /* 0x0000004303037210 */ /* 0x000fe40007ffe000 */
[----:B------:R-:W-:Y:S02]  /*178a0*/  LOP3.LUT R9, R8, 0xff, RZ, 0xc0, !PT ;  /* 0x000000ff08097812 */ /* 0x000fe400078ec0ff */
[----:B------:R-:W-:-:S02]  /*178b0*/  PRMT R12, R7, 0x7604, R6 ;  /* 0x00007604070c7816 */ /* 0x000fc40000000006 */
[----:B------:R-:W-:Y:S02]  /*178c0*/  SHF.R.U32.HI R5, RZ, 0x8, R39 ;  /* 0x00000008ff057819 */ /* 0x000fe40000011627 */
[----:B------:R-:W-:Y:S02]  /*178d0*/  SHF.R.U32.HI R7, RZ, 0x8, R24 ;  /* 0x00000008ff077819 */ /* 0x000fe40000011618 */
[----:B------:R-:W-:Y:S02]  /*178e0*/  SHF.R.U32.HI R8, RZ, 0x8, R25 ;  /* 0x00000008ff087819 */ /* 0x000fe40000011619 */
[----:B------:R-:W-:Y:S02]  /*178f0*/  IADD3 R0, R18, R3, RZ ;  /* 0x0000000312007210 */ /* 0x000fe40007ffe0ff */
[----:B------:R-:W-:Y:S02]  /*17900*/  PRMT R15, R9, 0x7604, R4 ;  /* 0x00007604090f7816 */ /* 0x000fe40000000004 */
[----:B------:R-:W-:-:S02]  /*17910*/  LOP3.LUT R4, R39, 0xff, RZ, 0xc0, !PT ;  /* 0x000000ff27047812 */ /* 0x000fc400078ec0ff */
[----:B------:R-:W-:Y:S02]  /*17920*/  LOP3.LUT R6, R24, 0xff, RZ, 0xc0, !PT ;  /* 0x000000ff18067812 */ /* 0x000fe400078ec0ff */
[----:B------:R-:W-:Y:S02]  /*17930*/  LOP3.LUT R5, R5, 0xff, RZ, 0xc0, !PT ;  /* 0x000000ff05057812 */ /* 0x000fe400078ec0ff */
[----:B------:R-:W-:Y:S02]  /*17940*/  LOP3.LUT R7, R7, 0xff, RZ, 0xc0, !PT ;  /* 0x000000ff07077812 */ /* 0x000fe400078ec0ff */
[----:B------:R-:W-:Y:S02]  /*17950*/  LOP3.LUT R3, R8, 0xff, RZ, 0xc0, !PT ;  /* 0x000000ff08037812 */ /* 0x000fe400078ec0ff */
[----:B------:R-:W0:Y:S01]  /*17960*/  LDS.128 R8, [R0+0x1e200] ;  /* 0x01e2000000087984 */ /* 0x000e220000000c00 */
[----:B------:R-:W-:Y:S02]  /*17970*/  PRMT R14, R5, 0x7604, R4 ;  /* 0x00007604050e7816 */ /* 0x000fe40000000004 */
[----:B------:R-:W-:-:S02]  /*17980*/  PRMT R29, R7, 0x7604, R6 ;  /* 0x00007604071d7816 */ /* 0x000fc40000000006 */
[----:B------:R-:W-:Y:S02]  /*17990*/  SHF.R.U32.HI R31, RZ, 0x8, R27 ;  /* 0x00000008ff1f7819 */ /* 0x000fe4000001161b */
[----:B------:R-:W-:Y:S02]  /*179a0*/  LOP3.LUT R20, R25, 0xff, RZ, 0xc0, !PT ;  /* 0x000000ff19147812 */ /* 0x000fe400078ec0ff */
[----:B------:R-:W-:Y:S02]  /*179b0*/  LOP3.LUT R30, R27, 0xff, RZ, 0xc0, !PT ;  /* 0x000000ff1b1e7812 */ /* 0x000fe400078ec0ff */
[----:B------:R-:W-:Y:S02]  /*179c0*/  LOP3.LUT R31, R31, 0xff, RZ, 0xc0, !PT ;  /* 0x000000ff1f1f7812 */ /* 0x000fe400078ec0ff */
[----:B------:R-:W-:Y:S02]  /*179d0*/  PRMT R20, R3, 0x7604, R20 ;  /* 0x0000760403147816 */ /* 0x000fe40000000014 */
[----:B------:R-:W-:-:S02]  /*179e0*/  PRMT R30, R31, 0x7604, R30 ;  /* 0x000076041f1e7816 */ /* 0x000fc4000000001e */
[----:B------:R-:W-:Y:S02]  /*179f0*/  SHF.R.U32.HI R3, RZ, 0x10, R37 ;  /* 0x00000010ff037819 */ /* 0x000fe40000011625 */
[----:B------:R-:W-:Y:S02]  /*17a00*/  SHF.R.U32.HI R31, RZ, 0x10, R25 ;  /* 0x00000010ff1f7819 */ /* 0x000fe40000011619 */
[----:B------:R-:W-:Y:S01]  /*17a10*/  SHF.R.U32.HI R41, RZ, 0x10, R27 ;  /* 0x00000010ff297819 */ /* 0x000fe2000001161b */
[----:B------:R-:W-:Y:S01]  /*17a20*/  IMAD.U32 R3, R3, 0x10000, RZ ;  /* 0x0001000003037824 */ /* 0x000fe200078e00ff */
[----:B------:R-:W-:Y:S01]  /*17a30*/  SHF.R.U32.HI R28, RZ, 0x8, R26 ;  /* 0x00000008ff1c7819 */ /* 0x000fe2000001161a */
[----:B------:R-:W-:Y:S01]  /*17a40*/  IMAD.U32 R31, R31, 0x10000, RZ ;  /* 0x000100001f1f7824 */ /* 0x000fe200078e00ff */
[----:B----4-:R-:W-:Y:S01]  /*17a50*/  LOP3.LUT R21, R26, 0xff, RZ, 0xc0, !PT ;  /* 0x000000ff1a157812 */ /* 0x010fe200078ec0ff */
[----:B------:R-:W-:Y:S01]  /*17a60*/  IMAD.U32 R41, R41, 0x10000, RZ ;  /* 0x0001000029297824 */ /* 0x000fe200078e00ff */
[----:B------:R-:W-:-:S02]  /*17a70*/  LOP3.LUT R28, R28, 0xff, RZ, 0xc0, !PT ;  /* 0x000000ff1c1c7812 */ /* 0x000fc400078ec0ff */
[----:B------:R-:W-:Y:S02]  /*17a80*/  LOP3.LUT R13, R13, 0xff0000, R36, 0xf8, !PT ;  /* 0x00ff00000d0d7812 */ /* 0x000fe400078ef824 */
[----:B------:R-:W-:Y:S02]  /*17a90*/  LOP3.LUT R3, R12, 0xff0000, R3, 0xf8, !PT ;  /* 0x00ff00000c037812 */ /* 0x000fe400078ef803 */
[----:B------:R-:W-:Y:S02]  /*17aa0*/  LOP3.LUT R33, R20, 0xff0000, R31, 0xf8, !PT ;  /* 0x00ff000014217812 */ /* 0x000fe400078ef81f */
[----:B------:R-:W-:Y:S02]  /*17ab0*/  PRMT R35, R28, 0x7604, R21 ;  /* 0x000076041c237816 */ /* 0x000fe40000000015 */
[----:B------:R-:W-:Y:S02]  /*17ac0*/  SHF.R.U32.HI R21, RZ, 0x10, R39 ;  /* 0x00000010ff157819 */ /* 0x000fe40000011627 */
        /* <DEDUP_REMOVED lines=8> */
[----:B------:R-:W-:Y:S02]  /*17b50*/  F2FP.F16.E4M3.UNPACK_B R27, R36 ;  /* 0x00000024ff1b723e */ /* 0x000fe400020006ff */
[----:B------:R-:W-:Y:S02]  /*17b60*/  F2FP.F16.E4M3.UNPACK_B R32, R33 ;  /* 0x00000021ff20723e */ /* 0x000fe400020006ff */
[-C--:B0-----:R-:W-:Y:S02]  /*17b70*/  F2FP.F16.E4M3.UNPACK_B R20, R9.reuse ;  /* 0x00000009ff14723e */ /* 0x081fe400020006ff */
[----:B------:R-:W-:Y:S02]  /*17b80*/  LOP3.LUT R15, R15, 0xff0000, R38, 0xf8, !PT ;  /* 0x00ff00000f0f7812 */ /* 0x000fe400078ef826 */
[----:B------:R-:W-:Y:S01]  /*17b90*/  LOP3.LUT R31, R29, 0xff000000, R24, 0xf8, !PT ;  /* 0xff0000001d1f7812 */ /* 0x000fe200078ef818 */
[--C-:B------:R-:W-:Y:S01]  /*17ba0*/  HADD2.F32 R29, -RZ, R27.reuse.H0_H0 ;  /* 0x2000001bff1d7230 */ /* 0x100fe20000004100 */
[----:B------:R-:W-:Y:S01]  /*17bb0*/  LOP3.LUT R34, R35, 0xff000000, R26, 0xf8, !PT ;  /* 0xff00000023227812 */ /* 0x000fe200078ef81a */
[----:B------:R-:W-:Y:S01]  /*17bc0*/  HADD2.F32 R35, -RZ, R32.H0_H0 ;  /* 0x20000020ff237230 */ /* 0x000fe20000004100 */
[----:B------:R-:W-:Y:S01]  /*17bd0*/  LOP3.LUT R21, R14, 0xff0000, R21, 0xf8, !PT ;  /* 0x00ff00000e157812 */ /* 0x000fe200078ef815 */
[--C-:B------:R-:W-:Y:S01]  /*17be0*/  HADD2.F32 R24, -RZ, R20.reuse.H0_H0 ;  /* 0x20000014ff187230 */ /* 0x100fe20000004100 */
[----:B------:R-:W-:Y:S01]  /*17bf0*/  LOP3.LUT R30, R15, 0xff000000, R38, 0xf8, !PT ;  /* 0xff0000000f1e7812 */ /* 0x000fe200078ef826 */
[----:B------:R-:W-:Y:S01]  /*17c00*/  HADD2.F32 R20, -RZ, R20.H1_H1 ;  /* 0x30000014ff147230 */ /* 0x000fe20000004100 */
[----:B------:R-:W-:Y:S01]  /*17c10*/  LOP3.LUT R38, R21, 0xff000000, R39, 0xf8, !PT ;  /* 0xff00000015267812 */ /* 0x000fe200078ef827 */
[----:B------:R-:W-:Y:S01]  /*17c20*/  HADD2.F32 R27, -RZ, R27.H1_H1 ;  /* 0x3000001bff1b7230 */ /* 0x000fe20000004100 */
[----:B------:R-:W-:Y:S01]  /*17c30*/  F2FP.F16.E4M3.UNPACK_B R21, R9.H1 ;  /* 0x00000009ff15723e */ /* 0x000fe200030006ff */
[C---:B------:R-:W-:Y:S01]  /*17c40*/  FMUL.FTZ R37, R24.reuse, R35 ;  /* 0x0000002318257220 */ /* 0x040fe20000410000 */
[----:B------:R-:W-:Y:S01]  /*17c50*/  FMUL.FTZ R40, R24, R29 ;  /* 0x0000001d18287220 */ /* 0x000fe20000410000 */
[----:B------:R-:W-:-:S02]  /*17c60*/  F2FP.F16.E4M3.UNPACK_B R33, R33.H1 ;  /* 0x00000021ff21723e */ /* 0x000fc400030006ff */
        /* <DEDUP_REMOVED lines=8> */
[----:B------:R-:W-:Y:S01]  /*17cf0*/  F2FP.F16.E4M3.UNPACK_B R8, R8.H1 ;  /* 0x00000008ff08723e */ /* 0x000fe200030006ff */
[----:B--2---:R-:W0:Y:S02]  /*17d00*/  LDS.128 R4, [R51+0x1e200] ;  /* 0x01e2000033047984 */ /* 0x004e240000000c00 */
[----:B0-----:R-:W-:Y:S02]  /*17d10*/  F2FP.F16.E4M3.UNPACK_B R12, R5 ;  /* 0x00000005ff0c723e */ /* 0x001fe400020006ff */
        /* <DEDUP_REMOVED lines=8> */
[C---:B------:R-:W-:Y:S01]  /*17da0*/  FFMA.FTZ R39, R6.reuse, R29, -R37 ;  /* 0x0000001d06277223 */ /* 0x040fe20000010825 */
[----:B------:R-:W-:Y:S01]  /*17db0*/  FFMA.FTZ R40, R6, R35, R40 ;  /* 0x0000002306287223 */ /* 0x000fe20000010028 */
[----:B------:R-:W-:Y:S01]  /*17dc0*/  HADD2.F32 R35, -RZ, R32.H1_H1 ;  /* 0x30000020ff237230 */ /* 0x000fe20000004100 */
[----:B------:R-:W-:Y:S01]  /*17dd0*/  F2FP.F16.E4M3.UNPACK_B R4, R4.H1 ;  /* 0x00000004ff04723e */ /* 0x000fe200030006ff */
[----:B------:R-:W-:Y:S02]  /*17de0*/  HADD2.F32 R37, -RZ, R33.H0_H0 ;  /* 0x20000021ff257230 */ /* 0x000fe40000004100 */
[----:B------:R-:W-:Y:S02]  /*17df0*/  HADD2.F32 R29, -RZ, R36.H0_H0 ;  /* 0x20000024ff1d7230 */ /* 0x000fe40000004100 */
[----:B------:R-:W-:Y:S01]  /*17e00*/  FMUL.FTZ R43, R20, R35 ;  /* 0x00000023142b7220 */ /* 0x000fe20000410000 */
[----:B------:R-:W-:Y:S02]  /*17e10*/  HADD2.F32 R6, -RZ, R5.H0_H0 ;  /* 0x20000005ff067230 */ /* 0x000fe40000004100 */
        /* <DEDUP_REMOVED lines=27> */
[----:B------:R-:W-:Y:S02]  /*17fd0*/  HADD2.F32 R20, -RZ, R41.H0_H0 ;  /* 0x20000029ff147230 */ /* 0x000fe40000004100 */
        /* <DEDUP_REMOVED lines=48> */
[----:B------:R-:W-:Y:S01]  /*182e0*/  FMUL.FTZ R5, R5, R6 ;  /* 0x0000000605057220 */ /* 0x000fe20000410000 */
        /* <DEDUP_REMOVED lines=30> */
[--C-:B------:R-:W-:Y:S02]  /*184d0*/  HADD2.F32 R6, -RZ, R34.reuse.H0_H0 ;  /* 0x20000022ff067230 */ /* 0x100fe40000004100 */
[--C-:B------:R-:W-:Y:S02]  /*184e0*/  HADD2.F32 R4, -RZ, R11.reuse.H0_H0 ;  /* 0x2000000bff047230 */ /* 0x100fe40000004100 */
        /* <DEDUP_REMOVED lines=31> */
.L_x_6426:
[----:B------:R-:W-:Y:S05]  /*186e0*/  BSYNC B0 ;  /* 0x0000000000007941 */ /* 0x000fea0003800000 */
.L_x_6419:
        /* <DEDUP_REMOVED lines=8> */
.L_x_6417:
[----:B0-23--:R-:W-:-:S04]  /*18770*/  MOV R0, UR49 ;  /* 0x0000003100007c02 */ /* 0x00dfc80008000f00 */
[----:B------:R-:W-:-:S13]  /*18780*/  ISETP.NE.AND P0, PT, R0, 0x3, PT ;  /* 0x000000030000780c */ /* 0x000fda0003f05270 */
[----:B------:R-:W-:Y:S05]  /*18790*/  @!P0 BRA `(.L_x_6446) ;  /* 0x0000000000048947 */ /* 0x000fea0003800000 */
[----:B------:R-:W-:Y:S01]  /*187a0*/  BPT.TRAP 0x1 ;  /* 0x000000040000795c */ /* 0x000fe20000300000 */
.L_x_6446:
[----:B-1--4-:R-:W2:Y:S01]  /*187b0*/  LDL R3, [R1] ;  /* 0x0000000001037983 */ /* 0x012ea20000100800 */
[----:B------:R-:W-:Y:S01]  /*187c0*/  IMAD R0, R223, 0x8, R18 ;  /* 0x00000008df007824 */ /* 0x000fe200078e0212 */
[----:B--2---:R-:W-:-:S04]  /*187d0*/  SHF.L.U32 R3, R3, 0x1f, RZ ;  /* 0x0000001f03037819 */ /* 0x004fc800000006ff */
[----:B------:R0:W1:Y:S01]  /*187e0*/  SYNCS.PHASECHK.TRANS64.TRYWAIT P1, [R0+URZ+0x33430], R3 ;  /* 0x03343003000075a7 */ /* 0x000062000802017f */
[----:B------:R-:W-:Y:S05]  /*187f0*/  @!P0 BRA `(.L_x_6447) ;  /* 0x0000000000048947 */ /* 0x000fea0003800000 */
[----:B------:R-:W-:Y:S01]  /*18800*/  BPT.TRAP 0x1 ;  /* 0x000000040000795c */ /* 0x000fe20000300000 */
.L_x_6447:
[----:B-1----:R-:W-:Y:S05]  /*18810*/  @P1 BRA `(.L_x_6448) ;  /* 0x0000000000081947 */ /* 0x002fea0003800000 */
[----:B------:R-:W1:Y:S02]  /*18820*/  SYNCS.PHASECHK.TRANS64.TRYWAIT P1, [R0+URZ+0x33430], R3 ;  /* 0x03343003000075a7 */ /* 0x000e64000802017f */
[----:B-1----:R-:W-:Y:S05]  /*18830*/  @!P1 BRA `(.L_x_6449) ;  /* 0x000001a8009c9947 */ /* 0x002fea0003800000 */
.L_x_6448:
[----:B------:R-:W-:Y:S05]  /*18840*/  WARPSYNC.ALL ;  /* 0x0000000000007948 */ /* 0x000fea0003800000 */
[----:B01----:R-:W-:Y:S01]  /*18850*/  VIADD R3, R18, 0x24200 ;  /* 0x0002420012037836 */ /* 0x003fe20000000000 */
[----:B------:R-:W-:Y:S01]  /*18860*/  R2UR UR24, R44 ;  /* 0x000000002c1872ca */ /* 0x000fe200000e0000 */
[----:B------:R-:W-:Y:S01]  /*18870*/  WARPGROUP.ARRIVE ;  /* 0x00000000000079c5 */ /* 0x000fe20000000000 */
[----:B------:R-:W-:Y:S01]  /*18880*/  MOV R5, 0x80000020 ;  /* 0x8000002000057802 */ /* 0x000fe20000000f00 */
[----:B------:R-:W-:Y:S01]  /*18890*/  UMOV UR25, 0x80000020 ;  /* 0x8000002000197882 */ /* 0x000fe20000000000 */
[----:B------:R-:W-:Y:S01]  /*188a0*/  SHF.R.U32.HI R3, RZ, 0x4, R3 ;  /* 0x00000004ff037819 */ /* 0x000fe20000011603 */
[----:B------:R-:W-:Y:S01]  /*188b0*/  IMAD.MOV.U32 R7, RZ, RZ, -0x7fffffe0 ;  /* 0x80000020ff077424 */ /* 0x000fe200078e00ff */
[----:B------:R-:W-:Y:S01]  /*188c0*/  R2UR UR27, R5 ;  /* 0x00000000051b72ca */ /* 0x000fe200000e0000 */
[----:B------:R-:W-:Y:S01]  /*188d0*/  UMOV UR5, UR25 ;  /* 0x0000001900057c82 */ /* 0x000fe20008000000 */
[----:B------:R-:W-:Y:S01]  /*188e0*/  LOP3.LUT R3, R3, 0x3fff, RZ, 0xc0, !PT ;  /* 0x00003fff03037812 */ /* 0x000fe200078ec0ff */
[----:B-----5:R-:W-:Y:S01]  /*188f0*/  IMAD.MOV.U32 R9, RZ, RZ, -0x7fffffe0 ;  /* 0x80000020ff097424 */ /* 0x020fe200078e00ff */
[----:B------:R-:W-:Y:S01]  /*18900*/  R2UR UR7, R7 ;  /* 0x00000000070772ca */ /* 0x000fe200000e0000 */
[----:B------:R-:W-:Y:S01]  /*18910*/  UMOV UR9, UR25 ;  /* 0x0000001900097c82 */ /* 0x000fe20008000000 */
[----:B------:R-:W-:Y:S01]  /*18920*/  LOP3.LUT R13, R3, 0x10000, RZ, 0xfc, !PT ;  /* 0x00010000030d7812 */ /* 0x000fe200078efcff */
[----:B------:R-:W-:Y:S01]  /*18930*/  ULOP3.LUT UR24, UR24, 0x10000, URZ, 0xfc, !UPT ;  /* 0x0001000018187892 */ /* 0x000fe2000f8efc3f */
[----:B------:R-:W-:Y:S01]  /*18940*/  R2UR UR11, R9 ;  /* 0x00000000090b72ca */ /* 0x000fe200000e0000 */
[----:B------:R-:W-:Y:S01]  /*18950*/  UMOV UR13, UR25 ;  /* 0x00000019000d7c82 */ /* 0x000fe20008000000 */
[----:B------:R-:W-:Y:S01]  /*18960*/  R2UR UR15, R7 ;  /* 0x00000000070f72ca */ /* 0x000fe200000e0000 */
[----:B------:R-:W-:Y:S01]  /*18970*/  IMAD R4, R223, 0x780, R13 ;  /* 0x00000780df047824 */ /* 0x000fe200078e020d */
[----:B------:R-:W-:Y:S01]  /*18980*/  R2UR UR19, R9 ;  /* 0x00000000091372ca */ /* 0x000fe200000e0000 */
[----:B------:R-:W-:Y:S01]  /*18990*/  UMOV UR17, UR25 ;  /* 0x0000001900117c82 */ /* 0x000fe20008000000 */
[----:B------:R-:W-:Y:S01]  /*189a0*/  UMOV UR4, UR24 ;  /* 0x0000001800047c82 */ /* 0x000fe20008000000 */
[C---:B------:R-:W-:Y:S01]  /*189b0*/  VIADD R6, R4.reuse, 0x80 ;  /* 0x0000008004067836 */ /* 0x040fe20000000000 */
[C---:B------:R-:W-:Y:S01]  /*189c0*/  R2UR UR26, R4.reuse ;  /* 0x00000000041a72ca */ /* 0x040fe200000e0000 */
[----:B------:R-:W-:Y:S01]  /*189d0*/  VIADD R8, R4, 0x100 ;  /* 0x0000010004087836 */ /* 0x000fe20000000000 */
[----:B------:R-:W-:Y:S01]  /*189e0*/  UMOV UR8, UR24 ;  /* 0x0000001800087c82 */ /* 0x000fe20008000000 */
[----:B------:R-:W-:Y:S01]  /*189f0*/  UMOV UR12, UR24 ;  /* 0x00000018000c7c82 */ /* 0x000fe20008000000 */
[----:B------:R-:W-:Y:S01]  /*18a00*/  R2UR UR6, R6 ;  /* 0x00000000060672ca */ /* 0x000fe200000e0000 */
[----:B------:R-:W-:Y:S01]  /*18a10*/  VIADD R6, R4, 0x180 ;  /* 0x0000018004067836 */ /* 0x000fe20000000000 */
[----:B------:R-:W-:Y:S01]  /*18a20*/  R2UR UR10, R8 ;  /* 0x00000000080a72ca */ /* 0x000fe200000e0000 */
[----:B------:R-:W-:Y:S01]  /*18a30*/  VIADD R8, R4, 0x200 ;  /* 0x0000020004087836 */ /* 0x000fe20000000000 */
[----:B------:R-:W-:Y:S01]  /*18a40*/  UMOV UR16, UR24 ;  /* 0x0000001800107c82 */ /* 0x000fe20008000000 */
[----:B------:R-:W-:Y:S01]  /*18a50*/  IMAD.MOV.U32 R7, RZ, RZ, -0x7fffffe0 ;  /* 0x80000020ff077424 */ /* 0x000fe200078e00ff */
[----:B------:R-:W-:Y:S01]  /*18a60*/  R2UR UR14, R6 ;  /* 0x00000000060e72ca */ /* 0x000fe200000e0000 */
[----:B------:R-:W-:Y:S01]  /*18a70*/  IMAD.MOV.U32 R9, RZ, RZ, -0x7fffffe0 ;  /* 0x80000020ff097424 */ /* 0x000fe200078e00ff */
[----:B------:R-:W-:Y:S01]  /*18a80*/  R2UR UR18, R8 ;  /* 0x00000000081272ca */ /* 0x000fe200000e0000 */
[----:B------:R-:W-:Y:S01]  /*18a90*/  QGMMA.64x32x32.F32.E4M3.E4M3 R88, gdesc[UR24], RZ, !UPT, gsb0 ;  /* 0x00600000185879f3 */ /* 0x000fe2000c0008ff */
[C---:B------:R-:W-:Y:S01]  /*18aa0*/  IADD3 R6, R4.reuse, 0x2, RZ ;  /* 0x0000000204067810 */ /* 0x040fe20007ffe0ff */
[----:B------:R-:W-:-:S02]  /*18ab0*/  VIADD R8, R4, 0x82 ;  /* 0x0000008204087836 */ /* 0x000fc40000000000 */
[----:B------:R-:W-:Y:S02]  /*18ac0*/  VIADD R10, R4, 0x102 ;  /* 0x00000102040a7836 */ /* 0x000fe40000000000 */
[----:B------:R-:W-:Y:S02]  /*18ad0*/  IMAD.MOV.U32 R11, RZ, RZ, -0x7fffffe0 ;  /* 0x80000020ff0b7424 */ /* 0x000fe400078e00ff */
[----:B------:R-:W-:-:S05]  /*18ae0*/  IMAD.MOV.U32 R5, RZ, RZ, -0x7fffffe0 ;  /* 0x80000020ff057424 */ /* 0x000fca00078e00ff */
[----:B------:R-:W-:Y:S01]  /*18af0*/  R2UR UR47, R5 ;  /* 0x00000000052f72ca */ /* 0x000fe200000e0000 */
[----:B------:R-:W-:Y:S02]  /*18b00*/  WARPGROUP.DEPBAR.LE gsb0, 0x0 ;  /* 0x00008000000079c5 */ /* 0x000fe40000010000 */
[----:B------:R-:W-:-:S06]  /*18b10*/  WARPGROUP.ARRIVE ;  /* 0x00000000000079c5 */ /* 0x000fcc0000000000 */
[----:B------:R-:W-:Y:S01]  /*18b20*/  QGMMA.64x32x32.F32.E4M3.E4M3 R72, gdesc[UR4], RZ, !UPT, gsb0 ;  /* 0x00600000044879f3 */ /* 0x000fe2000c0008ff */
[----:B------:R-:W-:Y:S01]  /*18b30*/  R2UR UR6, R6 ;  /* 0x00000000060672ca */ /* 0x000fe200000e0000 */
[----:B------:R-:W-:Y:S01]  /*18b40*/  UIADD3 UR4, UR24, 0x2, URZ ;  /* 0x0000000218047890 */ /* 0x000fe2000fffe03f */
[----:B------:R-:W-:Y:S01]  /*18b50*/  R2UR UR7, R7 ;  /* 0x00000000070772ca */ /* 0x000fe200000e0000 */
[----:B------:R-:W-:Y:S01]  /*18b60*/  UMOV UR5, 0x80000020 ;  /* 0x8000002000057882 */ /* 0x000fe20000000000 */
[----:B------:R-:W-:Y:S01]  /*18b70*/  IMAD.MOV.U32 R7, RZ, RZ, -0x7fffffe0 ;  /* 0x80000020ff077424 */ /* 0x000fe200078e00ff */
[----:B------:R-:W-:Y:S01]  /*18b80*/  IADD3 R6, R4, 0x182, RZ ;  /* 0x0000018204067810 */ /* 0x000fe20007ffe0ff */
[----:B------:R-:W-:Y:S02]  /*18b90*/  UMOV UR21, UR5 ;  /* 0x0000000500157c82 */ /* 0x000fe40008000000 */
[----:B------:R-:W-:Y:S01]  /*18ba0*/  UMOV UR20, UR4 ;  /* 0x0000000400147c82 */ /* 0x000fe20008000000 */
[----:B------:R-:W-:-:S02]  /*18bb0*/  WARPGROUP.DEPBAR.LE gsb0, 0x0 ;  /* 0x00008000000079c5 */ /* 0x000fc40000010000 */
[----:B------:R-:W-:-:S06]  /*18bc0*/  WARPGROUP.ARRIVE ;  /* 0x00000000000079c5 */ /* 0x000fcc0000000000 */
[----:B------:R-:W-:Y:S01]  /*18bd0*/  QGMMA.64x32x32.F32.E4M3.E4M3 R56, gdesc[UR8], RZ, !UPT, gsb0 ;  /* 0x00600000083879f3 */ /* 0x000fe2000c0008ff */
[----:B------:R-:W-:Y:S01]  /*18be0*/  R2UR UR10, R8 ;  /* 0x00000000080a72ca */ /* 0x000fe200000e0000 */
[----:B------:R-:W-:Y:S01]  /*18bf0*/  UMOV UR8, UR4 ;  /* 0x0000000400087c82 */ /* 0x000fe20008000000 */
[----:B------:R-:W-:Y:S01]  /*18c00*/  R2UR UR11, R9 ;  /* 0x00000000090b72ca */ /* 0x000fe200000e0000 */
[----:B------:R-:W-:Y:S01]  /*18c10*/  UMOV UR9, UR5 ;  /* 0x0000000500097c82 */ /* 0x000fe20008000000 */
[----:B------:R-:W-:Y:S02]  /*18c20*/  VIADD R8, R4, 0x202 ;  /* 0x0000020204087836 */ /* 0x000fe40000000000 */
[----:B------:R-:W-:-:S03]  /*18c30*/  IMAD.MOV.U32 R9, RZ, RZ, -0x7fffffe0 ;  /* 0x80000020ff097424 */ /* 0x000fc600078e00ff */
[----:B------:R-:W-:Y:S01]  /*18c40*/  R2UR UR22, R8 ;  /* 0x00000000081672ca */ /* 0x000fe200000e0000 */
[----:B------:R-:W-:Y:S01]  /*18c50*/  VIADD R8, R4, 0x300 ;  /* 0x0000030004087836 */ /* 0x000fe20000000000 */
[----:B------:R-:W-:Y:S01]  /*18c60*/  R2UR UR23, R9 ;  /* 0x00000000091772ca */ /* 0x000fe200000e0000 */
        /* <DEDUP_REMOVED lines=165> */
[C---:B------:R-:W-:Y:S01]  /*196c0*/  IADD3 R6, R4.reuse, 0x682, RZ ;  /* 0x0000068204067810 */ /* 0x040fe20007ffe0ff */
[----:B------:R-:W-:Y:S01]  /*196d0*/  VIADD R4, R4, 0x702 ;  /* 0x0000070204047836 */ /* 0x000fe20000000000 */
[----:B------:R-:W-:Y:S01]  /*196e0*/  UMOV UR45, UR21 ;  /* 0x00000015002d7c82 */ /* 0x000fe20008000000 */
[----:B------:R-:W-:-:S03]  /*196f0*/  UMOV UR44, UR20 ;  /* 0x00000014002c7c82 */ /* 0x000fc60008000000 */
        /* <DEDUP_REMOVED lines=40> */
.L_x_6450:
[----:B------:R-:W2:Y:S01]  /*19980*/  LDL.LU R8, [R1+0x44] ;  /* 0x0000440001087983 */ /* 0x000ea20000300800 */
[----:B------:R-:W0:Y:S01]  /*19990*/  LDC R11, c[0x0][0x448] ;  /* 0x00011200ff0b7b82 */ /* 0x000e220000000800 */
[C---:B------:R-:W-:Y:S01]  /*199a0*/  FMUL.FTZ R5, R2.reuse, R75 ;  /* 0x0000004b02057220 */ /* 0x040fe20000410000 */
[C---:B------:R-:W-:Y:S01]  /*199b0*/  FMUL.FTZ R6, R2.reuse, R79 ;  /* 0x0000004f02067220 */ /* 0x040fe20000410000 */
[----:B------:R-:W3:Y:S01]  /*199c0*/  LDL R10, [R1+0x58] ;  /* 0x00005800010a7983 */ /* 0x000ee20000100800 */
[C---:B------:R-:W-:Y:S01]  /*199d0*/  FMUL.FTZ R3, R2.reuse, R74 ;  /* 0x0000004a02037220 */ /* 0x040fe20000410000 */
[C---:B------:R-:W-:Y:S01]  /*199e0*/  FMUL.FTZ R21, R2.reuse, R97 ;  /* 0x0000006102157220 */ /* 0x040fe20000410000 */
[C---:B------:R-:W-:Y:S01]  /*199f0*/  FMUL.FTZ R78, R2.reuse, R78 ;  /* 0x0000004e024e7220 */ /* 0x040fe20000410000 */
[----:B------:R-:W3:Y:S01]  /*19a00*/  LDL R108, [R1+0x40] ;  /* 0x00004000016c7983 */ /* 0x000ee20000100800 */
        /* <DEDUP_REMOVED lines=16> */
[----:B0-----:R-:W-:Y:S01]  /*19b10*/  ISETP.NE.AND P4, PT, R11, 0x1, PT ;  /* 0x000000010b00780c */ /* 0x001fe20003f85270 */
        /* <DEDUP_REMOVED lines=12> */
[----:B------:R-:W0:Y:S01]  /*19be0*/  @P4 LDC R5, c[0x0][0x44c] ;  /* 0x00011300ff054b82 */ /* 0x000e220000000800 */
[C---:B------:R-:W-:Y:S01]  /*19bf0*/  FMUL.FTZ R46, R2.reuse, R46 ;  /* 0x0000002e022e7220 */ /* 0x040fe20000410000 */
[C---:B------:R-:W-:Y:S01]  /*19c00*/  FMUL.FTZ R47, R2.reuse, R47 ;  /* 0x0000002f022f7220 */ /* 0x040fe20000410000 */
[C---:B------:R-:W-:Y:S01]  /*19c10*/  FMUL.FTZ R75, R2.reuse, R77 ;  /* 0x0000004d024b7220 */ /* 0x040fe20000410000 */
[----:B------:R5:W-:Y:S01]  /*19c20*/  MUFU.TANH R97, R3 ;  /* 0x0000000300617308 */ /* 0x000be20000002400 */
[C---:B-1----:R-:W-:Y:S01]  /*19c30*/  FMUL.FTZ R78, R2.reuse, R85 ;  /* 0x00000055024e7220 */ /* 0x042fe20000410000 */
[C---:B------:R-:W-:Y:S01]  /*19c40*/  FMUL.FTZ R77, R2.reuse, R81 ;  /* 0x00000051024d7220 */ /* 0x040fe20000410000 */
[C---:B------:R-:W-:Y:S01]  /*19c50*/  FMUL.FTZ R50, R2.reuse, R50 ;  /* 0x0000003202327220 */ /* 0x040fe20000410000 */
[----:B------:R-:W1:Y:S01]  /*19c60*/  @P4 LDC R6, c[0x0][0x450] ;  /* 0x00011400ff064b82 */ /* 0x000e620000000800 */
        /* <DEDUP_REMOVED lines=14> */
[----:B------:R-:W-:Y:S01]  /*19d50*/  ULDC UR52, c[0x0][0x988] ;  /* 0x0002620000347ab9 */ /* 0x000fe20000000800 */
[C---:B------:R-:W-:Y:S01]  /*19d60*/  FMUL.FTZ R72, R2.reuse, R72 ;  /* 0x0000004802487220 */ /* 0x040fe20000410000 */
[C---:B------:R-:W-:Y:S01]  /*19d70*/  FMUL.FTZ R73, R2.reuse, R73 ;  /* 0x0000004902497220 */ /* 0x040fe20000410000 */
[C---:B------:R-:W-:Y:S01]  /*19d80*/  FMUL.FTZ R40, R2.reuse, R40 ;  /* 0x0000002802287220 */ /* 0x040fe20000410000 */
[----:B------:R-:W-:Y:S01]  /*19d90*/  FMUL.FTZ R37, R2, R37 ;  /* 0x0000002502257220 */ /* 0x000fe20000410000 */
[----:B------:R-:W-:Y:S01]  /*19da0*/  IADD3 R0, R0, 0x33440, RZ ;  /* 0x0003344000007810 */ /* 0x000fe20007ffe0ff */
[----:B------:R-:W-:Y:S01]  /*19db0*/  ULDC UR50, c[0x0][0x988] ;  /* 0x0002620000327ab9 */ /* 0x000fe20000000800 */
[----:B------:R-:W-:Y:S01]  /*19dc0*/  ULDC UR51, c[0x0][0x988] ;  /* 0x0002620000337ab9 */ /* 0x000fe20000000800 */
[----:B--2---:R-:W-:Y:S01]  /*19dd0*/  LOP3.LUT R8, R8, 0xfffffffe, RZ, 0xc0, !PT ;  /* 0xfffffffe08087812 */ /* 0x004fe200078ec0ff */
[C---:B-----5:R-:W-:Y:S01]  /*19de0*/  FMUL.FTZ R3, R2.reuse, R66 ;  /* 0x0000004202037220 */ /* 0x060fe20000410000 */
[----:B------:R-:W2:Y:S01]  /*19df0*/  MUFU.TANH R9, R9 ;  /* 0x0000000900097308 */ /* 0x000ea20000002400 */
[----:B------:R-:W-:Y:S01]  /*19e00*/  FMUL.FTZ R91, R2, R100 ;  /* 0x00000064025b7220 */ /* 0x000fe20000410000 */
[----:B------:R-:W-:Y:S01]  /*19e10*/  @P4 LOP3.LUT R8, R8, 0x1, RZ, 0xfc, !PT ;  /* 0x0000000108084812 */ /* 0x000fe200078efcff */
[----:B------:R-:W-:-:S05]  /*19e20*/  FMUL.FTZ R79, R2, R84 ;  /* 0x00000054024f7220 */ /* 0x000fca0000410000 */
[----:B------:R5:W-:Y:S01]  /*19e30*/  MUFU.TANH R93, R62 ;  /* 0x0000003e005d7308 */ /* 0x000be20000002400 */
[----:B------:R0:W-:Y:S07]  /*19e40*/  STL [R1+0x44], R8 ;  /* 0x0000440801007387 */ /* 0x0001ee0000100800 */
[----:B------:R-:W2:Y:S01]  /*19e50*/  MUFU.TANH R119, R119 ;  /* 0x0000007700777308 */ /* 0x000ea20000002400 */
[----:B------:R-:W2:Y:S07]  /*19e60*/  LDL R106, [R1+0x48] ;  /* 0x00004800016a7983 */ /* 0x000eae0000100800 */
[----:B------:R-:W2:Y:S01]  /*19e70*/  MUFU.TANH R123, R123 ;  /* 0x0000007b007b7308 */ /* 0x000ea20000002400 */
[----:B0-----:R-:W2:Y:S01]  /*19e80*/  LDL R8, [R1+0x54] ;  /* 0x0000540001087983 */ /* 0x001ea20000100800 */
[----:B---3--:R-:W-:-:S06]  /*19e90*/  IADD3 R66, R10, R108, RZ ;  /* 0x0000006c0a427210 */ /* 0x008fcc0007ffe0ff */
[----:B------:R-:W0:Y:S01]  /*19ea0*/  MUFU.TANH R125, R125 ;  /* 0x0000007d007d7308 */ /* 0x000e220000002400 */
[----:B------:R-:W-:-:S07]  /*19eb0*/  @P4 IMAD.HI.U32 R5, R66, R5, RZ ;  /* 0x0000000542054227 */ /* 0x000fce00078e00ff */
[----:B------:R-:W3:Y:S01]  /*19ec0*/  MUFU.TANH R127, R127 ;  /* 0x0000007f007f7308 */ /* 0x000ee20000002400 */
[----:B-1----:R-:W-:-:S07]  /*19ed0*/  @P4 SHF.R.U32.HI R66, RZ, R6, R5 ;  /* 0x00000006ff424219 */ /* 0x002fce0000011605 */
[----:B------:R-:W1:Y:S01]  /*19ee0*/  MUFU.TANH R121, R121 ;  /* 0x0000007900797308 */ /* 0x000e620000002400 */
[----:B------:R-:W0:Y:S01]  /*19ef0*/  SHFL.IDX PT, R6, R66, 0x1, 0x1c1f ;  /* 0x003c1f0042067f89 */ /* 0x000e2200000e0000 */
[----:B------:R-:W-:-:S06]  /*19f00*/  IMAD.MOV.U32 R5, RZ, RZ, -0xa0 ;  /* 0xffffff60ff057424 */ /* 0x000fcc00078e00ff */
[----:B------:R-:W1:Y:S01]  /*19f10*/  MUFU.TANH R117, R117 ;  /* 0x0000007500757308 */ /* 0x000e620000002400 */
[----:B------:R-:W-:-:S07]  /*19f20*/  IMAD R5, R146, R5, 0xa1 ;  /* 0x000000a192057424 */ /* 0x000fce00078e0205 */
[----:B------:R-:W1:Y:S08]  /*19f30*/  MUFU.TANH R82, R82 ;  /* 0x0000005200527308 */ /* 0x000e700000002400 */
[----:B------:R-:W1:Y:S08]  /*19f40*/  MUFU.TANH R83, R83 ;  /* 0x0000005300537308 */ /* 0x000e700000002400 */
[----:B------:R-:W1:Y:S08]  /*19f50*/  MUFU.TANH R86, R86 ;  /* 0x0000005600567308 */ /* 0x000e700000002400 */
[----:B------:R-:W1:Y:S08]  /*19f60*/  MUFU.TANH R87, R87 ;  /* 0x0000005700577308 */ /* 0x000e700000002400 */
[----:B------:R-:W1:Y:S08]  /*19f70*/  MUFU.TANH R95, R59 ;  /* 0x0000003b005f7308 */ /* 0x000e700000002400 */
[----:B------:R-:W1:Y:S08]  /*19f80*/  MUFU.TANH R63, R63 ;  /* 0x0000003f003f7308 */ /* 0x000e700000002400 */
[----:B------:R-:W-:Y:S08]  /*19f90*/  MUFU.TANH R67, R67 ;  /* 0x0000004300437308 */ /* 0x000ff00000002400 */
[----:B------:R-:W-:Y:S08]  /*19fa0*/  MUFU.TANH R70, R70 ;  /* 0x0000004600467308 */ /* 0x000ff00000002400 */
[----:B------:R-:W-:Y:S01]  /*19fb0*/  MUFU.TANH R71, R71 ;  /* 0x0000004700477308 */ /* 0x000fe20000002400 */
[C---:B------:R-:W-:Y:S01]  /*19fc0*/  FMUL.FTZ R58, R2.reuse, R61 ;  /* 0x0000003d023a7220 */ /* 0x040fe20000410000 */
[C---:B------:R-:W-:Y:S01]  /*19fd0*/  FMUL.FTZ R76, R2.reuse, R80 ;  /* 0x00000050024c7220 */ /* 0x040fe20000410000 */
[C---:B------:R-:W-:Y:S01]  /*19fe0*/  FMUL.FTZ R88, R2.reuse, R92 ;  /* 0x0000005c02587220 */ /* 0x040fe20000410000 */
[----:B------:R-:W-:-:S04]  /*19ff0*/  FMUL.FTZ R89, R2, R96 ;  /* 0x0000006002597220 */ /* 0x000fc80000410000 */
[----:B------:R4:W1:Y:S01]  /*1a000*/  MUFU.TANH R85, R3 ;  /* 0x0000000300557308 */ /* 0x0008620000002400 */
[----:B-----5:R-:W-:-:S07]  /*1a010*/  FMUL.FTZ R62, R2, R68 ;  /* 0x00000044023e7220 */ /* 0x020fce0000410000 */
[----:B------:R-:W5:Y:S01]  /*1a020*/  MUFU.TANH R42, R42 ;  /* 0x0000002a002a7308 */ /* 0x000f620000002400 */
[----:B----4-:R-:W-:-:S07]  /*1a030*/  IMAD R3, R146, -0xa0, R104 ;  /* 0xffffff6092037824 */ /* 0x010fce00078e0268 */
[----:B------:R-:W4:Y:S01]  /*1a040*/  MUFU.TANH R43, R43 ;  /* 0x0000002b002b7308 */ /* 0x000f220000002400 */
[----:B------:R-:W-:-:S07]  /*1a050*/  VIADD R3, R3, 0xa0 ;  /* 0x000000a003037836 */ /* 0x000fce0000000000 */
[----:B------:R-:W4:Y:S01]  /*1a060*/  MUFU.TANH R46, R46 ;  /* 0x0000002e002e7308 */ /* 0x000f220000002400 */
[C---:B------:R-:W-:Y:S01]  /*1a070*/  FMUL.FTZ R61, R2.reuse, R69 ;  /* 0x00000045023d7220 */ /* 0x040fe20000410000 */
[C---:B------:R-:W-:Y:S01]  /*1a080*/  FMUL.FTZ R80, R2.reuse, R56 ;  /* 0x0000003802507220 */ /* 0x040fe20000410000 */
[C---:B------:R-:W-:Y:S01]  /*1a090*/  FMUL.FTZ R56, R2.reuse, R57 ;  /* 0x0000003902387220 */ /* 0x040fe20000410000 */
[----:B------:R-:W-:-:S04]  /*1a0a0*/  FMUL.FTZ R57, R2, R60 ;  /* 0x0000003c02397220 */ /* 0x000fc80000410000 */
[----:B------:R-:W4:Y:S08]  /*1a0b0*/  MUFU.TANH R47, R47 ;  /* 0x0000002f002f7308 */ /* 0x000f300000002400 */
[----:B------:R-:W4:Y:S01]  /*1a0c0*/  MUFU.TANH R50, R50 ;  /* 0x0000003200327308 */ /* 0x000f220000002400 */
[C---:B------:R-:W-:Y:S01]  /*1a0d0*/  FMUL.FTZ R60, R2.reuse, R65 ;  /* 0x00000041023c7220 */ /* 0x040fe20000410000 */
[----:B------:R-:W-:-:S06]  /*1a0e0*/  FMUL.FTZ R59, R2, R64 ;  /* 0x00000040023b7220 */ /* 0x000fcc0000410000 */
[----:B------:R-:W4:Y:S01]  /*1a0f0*/  MUFU.TANH R51, R51 ;  /* 0x0000003300337308 */ /* 0x000f220000002400 */
[----:B------:R-:W-:-:S07]  /*1a100*/  FMUL.FTZ R64, R2, R41 ;  /* 0x0000002902407220 */ /* 0x000fce0000410000 */
[----:B------:R-:W4:Y:S08]  /*1a110*/  MUFU.TANH R54, R54 ;  /* 0x0000003600367308 */ /* 0x000f300000002400 */
[----:B------:R4:W4:Y:S08]  /*1a120*/  MUFU.TANH R41, R55 ;  /* 0x0000003700297308 */ /* 0x0009300000002400 */
[----:B------:R-:W4:Y:S08]  /*1a130*/  MUFU.TANH R26, R26 ;  /* 0x0000001a001a7308 */ /* 0x000f300000002400 */
[----:B------:R-:W4:Y:S08]  /*1a140*/  MUFU.TANH R27, R27 ;  /* 0x0000001b001b7308 */ /* 0x000f300000002400 */
[----:B------:R-:W4:Y:S08]  /*1a150*/  MUFU.TANH R30, R30 ;  /* 0x0000001e001e7308 */ /* 0x000f300000002400 */
[----:B------:R-:W-:Y:S08]  /*1a160*/  MUFU.TANH R11, R34 ;  /* 0x00000022000b7308 */ /* 0x000ff00000002400 */
[----:B------:R-:W-:Y:S08]  /*1a170*/  MUFU.TANH R38, R38 ;  /* 0x0000002600267308 */ /* 0x000ff00000002400 */
[----:B------:R-:W-:Y:S01]  /*1a180*/  MUFU.TANH R39, R39 ;  /* 0x0000002700277308 */ /* 0x000fe20000002400 */
[----:B------:R-:W-:Y:S07]  /*1a190*/  SHFL.IDX PT, R66, R66, RZ, 0x1c1f ;  /* 0x001c1fff42427589 */ /* 0x000fee00000e0000 */
[----:B------:R-:W-:Y:S08]  /*1a1a0*/  MUFU.TANH R14, R14 ;  /* 0x0000000e000e7308 */ /* 0x000ff00000002400 */
[----:B------:R-:W-:Y:S08]  /*1a1b0*/  MUFU.TANH R4, R4 ;  /* 0x0000000400047308 */ /* 0x000ff00000002400 */
[----:B------:R-:W-:Y:S08]  /*1a1c0*/  MUFU.TANH R88, R88 ;  /* 0x0000005800587308 */ /* 0x000ff00000002400 */
[----:B------:R-:W-:Y:S08]  /*1a1d0*/  MUFU.TANH R20, R20 ;  /* 0x0000001400147308 */ /* 0x000ff00000002400 */
[----:B------:R-:W-:Y:S08]  /*1a1e0*/  MUFU.TANH R89, R89 ;  /* 0x0000005900597308 */ /* 0x000ff00000002400 */
[----:B------:R-:W-:Y:S08]  /*1a1f0*/  MUFU.TANH R21, R21 ;  /* 0x0000001500157308 */ /* 0x000ff00000002400 */
[----:B------:R-:W-:Y:S08]  /*1a200*/  MUFU.TANH R91, R91 ;  /* 0x0000005b005b7308 */ /* 0x000ff00000002400 */
[----:B------:R-:W-:Y:S08]  /*1a210*/  MUFU.TANH R90, R90 ;  /* 0x0000005a005a7308 */ /* 0x000ff00000002400 */
[----:B------:R-:W-:Y:S01]  /*1a220*/  MUFU.TANH R72, R72 ;  /* 0x0000004800487308 */ /* 0x000fe20000002400 */
[----:B--2---:R-:W-:-:S02]  /*1a230*/  IMAD R5, R8, -0x2, R5 ;  /* 0xfffffffe08057824 */ /* 0x004fc400078e0205 */
[----:B------:R-:W-:-:S05]  /*1a240*/  IMAD R68, R8, -0x2, R3 ;  /* 0xfffffffe08447824 */ /* 0x000fca00078e0203 */
[----:B------:R-:W-:Y:S01]  /*1a250*/  MUFU.TANH R73, R73 ;  /* 0x0000004900497308 */ /* 0x000fe20000002400 */
[----:B------:R-:W-:-:S04]  /*1a260*/  IADD3 R111, -R106, R5, R104 ;  /* 0x000000056a6f7210 */ /* 0x000fc80007ffe168 */
[----:B0-----:R-:W-:-:S03]  /*1a270*/  VIADDMNMX R3, R6, R111, R68, PT ;  /* 0x0000006f06037246 */ /* 0x001fc60003800144 */
[----:B------:R-:W-:Y:S01]  /*1a280*/  MUFU.TANH R74, R74 ;  /* 0x0000004a004a7308 */ /* 0x000fe20000002400 */
[C---:B------:R-:W-:Y:S02]  /*1a290*/  ISETP.GT.AND P1, PT, R3.reuse, RZ, PT ;  /* 0x000000ff0300720c */ /* 0x040fe40003f24270 */
[C---:B------:R-:W-:Y:S02]  /*1a2a0*/  ISETP.GT.AND P2, PT, R3.reuse, 0x1, PT ;  /* 0x000000010300780c */ /* 0x040fe40003f44270 */
[----:B------:R-:W-:Y:S02]  /*1a2b0*/  ISETP.GT.AND P3, PT, R3, 0x8, PT ;  /* 0x000000080300780c */ /* 0x000fe40003f64270 */
[----:B------:R-:W-:Y:S01]  /*1a2c0*/  FSEL R7, R7, -INF , P1 ;  /* 0xff80000007077808 */ /* 0x000fe20000800000 */
[----:B------:R-:W-:Y:S01]  /*1a2d0*/  MUFU.TANH R75, R75 ;  /* 0x0000004b004b7308 */ /* 0x000fe20000002400 */
[----:B------:R-:W-:Y:S02]  /*1a2e0*/  FSEL R9, R9, -INF , P2 ;  /* 0xff80000009097808 */ /* 0x000fe40001000000 */
[----:B------:R-:W-:-:S02]  /*1a2f0*/  ISETP.GT.AND P1, PT, R3, 0x9, PT ;  /* 0x000000090300780c */ /* 0x000fc40003f24270 */
[----:B------:R-:W-:Y:S02]  /*1a300*/  FSEL R119, R119, -INF , P3 ;  /* 0xff80000077777808 */ /* 0x000fe40001800000 */
[----:B------:R-:W-:Y:S01]  /*1a310*/  FMNMX.FTZ R6, R7, R9, !PT ;  /* 0x0000000907067209 */ /* 0x000fe20007810000 */
[----:B------:R-:W-:Y:S01]  /*1a320*/  MUFU.TANH R76, R76 ;  /* 0x0000004c004c7308 */ /* 0x000fe20000002400 */
[----:B------:R-:W-:Y:S02]  /*1a330*/  ISETP.GT.AND P2, PT, R3, 0x10, PT ;  /* 0x000000100300780c */ /* 0x000fe40003f44270 */
[----:B------:R-:W-:Y:S02]  /*1a340*/  FSEL R123, R123, -INF , P1 ;  /* 0xff8000007b7b7808 */ /* 0x000fe40000800000 */
[----:B------:R-:W-:Y:S02]  /*1a350*/  FMNMX.FTZ R6, R119, R6, !PT ;  /* 0x0000000677067209 */ /* 0x000fe40007810000 */
[----:B------:R-:W-:Y:S01]  /*1a360*/  ISETP.GT.AND P1, PT, R3, 0x11, PT ;  /* 0x000000110300780c */ /* 0x000fe20003f24270 */
[----:B------:R-:W-:Y:S01]  /*1a370*/  MUFU.TANH R77, R77 ;  /* 0x0000004d004d7308 */ /* 0x000fe20000002400 */
[----:B------:R-:W-:-:S02]  /*1a380*/  FSEL R125, R125, -INF , P2 ;  /* 0xff8000007d7d7808 */ /* 0x000fc40001000000 */
[----:B------:R-:W-:Y:S02]  /*1a390*/  FMNMX.FTZ R6, R123, R6, !PT ;  /* 0x000000067b067209 */ /* 0x000fe40007810000 */
[----:B------:R-:W-:Y:S02]  /*1a3a0*/  ISETP.GT.AND P2, PT, R3, 0x18, PT ;  /* 0x000000180300780c */ /* 0x000fe40003f44270 */
[----:B---3--:R-:W-:Y:S01]  /*1a3b0*/  FSEL R127, R127, -INF , P1 ;  /* 0xff8000007f7f7808 */ /* 0x008fe20000800000 */
[----:B------:R-:W-:Y:S01]  /*1a3c0*/  MUFU.TANH R79, R79 ;  /* 0x0000004f004f7308 */ /* 0x000fe20000002400 */
[----:B------:R-:W-:Y:S02]  /*1a3d0*/  FMNMX.FTZ R6, R125, R6, !PT ;  /* 0x000000067d067209 */ /* 0x000fe40007810000 */
[----:B------:R-:W-:Y:S02]  /*1a3e0*/  ISETP.GT.AND P1, PT, R3, 0x19, PT ;  /* 0x000000190300780c */ /* 0x000fe40003f24270 */
[----:B-1----:R-:W-:-:S02]  /*1a3f0*/  FSEL R121, R121, -INF , P2 ;  /* 0xff80000079797808 */ /* 0x002fc40001000000 */
        /* <DEDUP_REMOVED lines=10> */
[----:B------:R-:W-:Y:S01]  /*1a4a0*/  FSEL R113, R113, -INF , P1 ;  /* 0xff80000071717808 */ /* 0x000fe20000800000 */
[----:B------:R-:W-:Y:S01]  /*1a4b0*/  MUFU.TANH R56, R56 ;  /* 0x0000003800387308 */ /* 0x000fe20000002400 */
[----:B------:R-:W-:Y:S02]  /*1a4c0*/  FMNMX.FTZ R6, R115, R6, !PT ;  /* 0x0000000673067209 */ /* 0x000fe40007810000 */
[----:B------:R-:W-:Y:S02]  /*1a4d0*/  ISETP.GT.AND P1, PT, R3, 0x29, PT ;  /* 0x000000290300780c */ /* 0x000fe40003f24270 */
[----:B------:R-:W-:-:S02]  /*1a4e0*/  FSEL R109, R109, -INF , P2 ;  /* 0xff8000006d6d7808 */ /* 0x000fc40001000000 */
[----:B------:R-:W-:Y:S01]  /*1a4f0*/  FMNMX.FTZ R6, R113, R6, !PT ;  /* 0x0000000671067209 */ /* 0x000fe20007810000 */
[----:B------:R-:W-:Y:S01]  /*1a500*/  MUFU.TANH R57, R57 ;  /* 0x0000003900397308 */ /* 0x000fe20000002400 */
        /* <DEDUP_REMOVED lines=40> */
[----:B-----5:R-:W-:-:S02]  /*1a790*/  FSEL R69, R42, -INF , P2 ;  /* 0xff8000002a457808 */ /* 0x020fc40001000000 */
[----:B------:R-:W-:Y:S02]  /*1a7a0*/  FMNMX.FTZ R6, R71, R6, !PT ;  /* 0x0000000647067209 */ /* 0x000fe40007810000 */
[----:B------:R-:W-:Y:S02]  /*1a7b0*/  ISETP.GT.AND P2, PT, R3, 0x68, PT ;  /* 0x000000680300780c */ /* 0x000fe40003f44270 */
[----:B----4-:R-:W-:Y:S02]  /*1a7c0*/  FSEL R67, R43, -INF , P1 ;  /* 0xff8000002b437808 */ /* 0x010fe40000800000 */
        /* <DEDUP_REMOVED lines=16> */
[----:B------:R0:W1:Y:S01]  /*1a8d0*/  MUFU.TANH R8, R31 ;  /* 0x0000001f00087308 */ /* 0x0000620000002400 */
[----:B------:R-:W-:Y:S01]  /*1a8e0*/  ISETP.GT.AND P2, PT, R3, 0x80, PT ;  /* 0x000000800300780c */ /* 0x000fe20003f44270 */
[----:B------:R-:W-:Y:S01]  /*1a8f0*/  FMUL.FTZ R5, R2, R35 ;  /* 0x0000002302057220 */ /* 0x000fe20000410000 */
[----:B------:R-:W-:Y:S02]  /*1a900*/  FSEL R41, R41, -INF , P1 ;  /* 0xff80000029297808 */ /* 0x000fe40000800000 */
        /* <DEDUP_REMOVED lines=8> */
[----:B------:R-:W-:Y:S02]  /*1a990*/  ISETP.GT.AND P1, PT, R3, 0x89, PT ;  /* 0x000000890300780c */ /* 0x000fe40003f24270 */
[----:B0-----:R-:W-:-:S02]  /*1a9a0*/  FSEL R31, R30, -INF , P2 ;  /* 0xff8000001e1f7808 */ /* 0x001fc40001000000 */
[----:B------:R-:W-:Y:S02]  /*1a9b0*/  FMNMX.FTZ R6, R35, R6, !PT ;  /* 0x0000000623067209 */ /* 0x000fe40007810000 */
[----:B------:R-:W-:Y:S02]  /*1a9c0*/  ISETP.GT.AND P2, PT, R3, 0x90, PT ;  /* 0x000000900300780c */ /* 0x000fe40003f44270 */
[----:B-1----:R-:W-:Y:S02]  /*1a9d0*/  FSEL R27, R8, -INF , P1 ;  /* 0xff800000081b7808 */ /* 0x002fe40000800000 */
[----:B------:R-:W-:Y:S02]  /*1a9e0*/  FMNMX.FTZ R6, R31, R6, !PT ;  /* 0x000000061f067209 */ /* 0x000fe40007810000 */
[----:B------:R-:W-:Y:S02]  /*1a9f0*/  ISETP.GT.AND P1, PT, R3, 0x91, PT ;  /* 0x000000910300780c */ /* 0x000fe40003f24270 */
[----:B------:R-:W-:-:S02]  /*1aa00*/  FSEL R11, R11, -INF , P2 ;  /* 0xff8000000b0b7808 */ /* 0x000fc40001000000 */
[----:B------:R-:W-:Y:S02]  /*1aa10*/  FMNMX.FTZ R6, R27, R6, !PT ;  /* 0x000000061b067209 */ /* 0x000fe40007810000 */
[----:B------:R-:W-:Y:S02]  /*1aa20*/  ISETP.GT.AND P2, PT, R3, 0x98, PT ;  /* 0x000000980300780c */ /* 0x000fe40003f44270 */
[----:B--2---:R-:W-:Y:S02]  /*1aa30*/  FSEL R5, R5, -INF , P1 ;  /* 0xff80000005057808 */ /* 0x004fe40000800000 */
[----:B------:R-:W-:Y:S02]  /*1aa40*/  FMNMX.FTZ R8, R11, R6, !PT ;  /* 0x000000060b087209 */ /* 0x000fe40007810000 */
[----:B------:R-:W-:Y:S02]  /*1aa50*/  ISETP.GT.AND P1, PT, R3, 0x99, PT ;  /* 0x000000990300780c */ /* 0x000fe40003f24270 */
[----:B------:R-:W-:-:S02]  /*1aa60*/  FSEL R6, R38, -INF , P2 ;  /* 0xff80000026067808 */ /* 0x000fc40001000000 */
[----:B------:R-:W-:Y:S02]  /*1aa70*/  FMNMX.FTZ R15, R5, R8, !PT ;  /* 0x00000008050f7209 */ /* 0x000fe40007810000 */
[----:B------:R-:W-:Y:S02]  /*1aa80*/  FSEL R3, R39, -INF , P1 ;  /* 0xff80000027037808 */ /* 0x000fe40000800000 */
[----:B------:R-:W-:-:S04]  /*1aa90*/  FMNMX.FTZ R8, R6, R15, !PT ;  /* 0x0000000f06087209 */ /* 0x000fc80007810000 */
[----:B------:R-:W-:-:S05]  /*1aaa0*/  FMNMX.FTZ R8, R3, R8, !PT ;  /* 0x0000000803087209 */ /* 0x000fca0007810000 */
[----:B------:R-:W0:Y:S02]  /*1aab0*/  SHFL.BFLY PT, R15, R8, 0x2, 0x1f ;  /* 0x0c401f00080f7f89 */ /* 0x000e2400000e0000 */
[----:B0-----:R-:W-:-:S05]  /*1aac0*/  FMNMX.FTZ R10, R8, R15, !PT ;  /* 0x0000000f080a7209 */ /* 0x001fca0007810000 */
[----:B------:R-:W0:Y:S01]  /*1aad0*/  SHFL.BFLY PT, R15, R10, 0x1, 0x1f ;  /* 0x0c201f000a0f7f89 */ /* 0x000e2200000e0000 */
[----:B------:R-:W-:Y:S01]  /*1aae0*/  IMAD.U32 R8, RZ, RZ, UR52 ;  /* 0x00000034ff087e24 */ /* 0x000fe2000f8e00ff */
[----:B------:R-:W-:Y:S01]  /*1aaf0*/  VIADDMNMX R111, R66, R111, R68, PT ;  /* 0x0000006f426f7246 */ /* 0x000fe20003800144 */
[----:B------:R-:W-:-:S03]  /*1ab00*/  FMUL.FTZ R50, R2, R32 ;  /* 0x0000002002327220 */ /* 0x000fc60000410000 */
[C---:B------:R-:W-:Y:S01]  /*1ab10*/  ISETP.GT.AND P2, PT, R111.reuse, 0x1, PT ;  /* 0x000000016f00780c */ /* 0x040fe20003f44270 */
[----:B------:R-:W-:Y:S01]  /*1ab20*/  FMUL.FTZ R32, R2, R33 ;  /* 0x0000002102207220 */ /* 0x000fe20000410000 */
[----:B------:R-:W-:Y:S02]  /*1ab30*/  ISETP.GT.AND P3, PT, R111, 0x8, PT ;  /* 0x000000086f00780c */ /* 0x000fe40003f64270 */
[----:B0-----:R-:W-:-:S04]  /*1ab40*/  FMNMX.FTZ R15, R10, R15, !PT ;  /* 0x0000000f0a0f7209 */ /* 0x001fc80007810000 */
[C---:B------:R-:W-:Y:S01]  /*1ab50*/  FSETP.NEU.FTZ.AND P1, PT, R15.reuse, -INF , PT ;  /* 0xff8000000f00780b */ /* 0x040fe20003f3d000 */
[----:B------:R-:W-:-:S05]  /*1ab60*/  FFMA.FTZ R8, R15, R8, -8 ;  /* 0xc10000000f087423 */ /* 0x000fca0000010008 */
[----:B------:R-:W-:Y:S02]  /*1ab70*/  FSEL R8, R8, RZ, P1 ;  /* 0x000000ff08087208 */ /* 0x000fe40000800000 */
[C---:B------:R-:W-:Y:S02]  /*1ab80*/  ISETP.GT.AND P1, PT, R111.reuse, RZ, PT ;  /* 0x000000ff6f00720c */ /* 0x040fe40003f24270 */
[----:B------:R-:W-:Y:S02]  /*1ab90*/  FSEL R33, R4, -INF , P2 ;  /* 0xff80000004217808 */ /* 0x000fe40001000000 */
[----:B------:R-:W-:Y:S01]  /*1aba0*/  FSEL R26, R14, -INF , P1 ;  /* 0xff8000000e1a7808 */ /* 0x000fe20000800000 */
[C---:B------:R-:W-:Y:S01]  /*1abb0*/  FMUL.FTZ R39, R2.reuse, R48 ;  /* 0x0000003002277220 */ /* 0x040fe20000410000 */
[----:B------:R-:W-:Y:S01]  /*1abc0*/  FMUL.FTZ R48, R2, R29 ;  /* 0x0000001d02307220 */ /* 0x000fe20000410000 */
[----:B------:R-:W-:Y:S02]  /*1abd0*/  ISETP.GT.AND P1, PT, R111, 0x9, PT ;  /* 0x000000096f00780c */ /* 0x000fe40003f24270 */
[----:B------:R-:W-:-:S02]  /*1abe0*/  FSEL R88, R88, -INF , P3 ;  /* 0xff80000058587808 */ /* 0x000fc40001800000 */
[----:B------:R-:W-:Y:S01]  /*1abf0*/  FMNMX.FTZ R29, R26, R33, !PT ;  /* 0x000000211a1d7209 */ /* 0x000fe20007810000 */
[C---:B------:R-:W-:Y:S01]  /*1ac00*/  FMUL.FTZ R38, R2.reuse, R49 ;  /* 0x0000003102267220 */ /* 0x040fe20000410000 */
[----:B------:R-:W-:Y:S01]  /*1ac10*/  FMUL.FTZ R49, R2, R28 ;  /* 0x0000001c02317220 */ /* 0x000fe20000410000 */
[C---:B------:R-:W-:Y:S02]  /*1ac20*/  ISETP.GT.AND P2, PT, R111.reuse, 0x10, PT ;  /* 0x000000106f00780c */ /* 0x040fe40003f44270 */
[----:B------:R-:W-:Y:S02]  /*1ac30*/  FSEL R28, R20, -INF , P1 ;  /* 0xff800000141c7808 */ /* 0x000fe40000800000 */
[----:B------:R-:W-:Y:S01]  /*1ac40*/  FMNMX.FTZ R29, R88, R29, !PT ;  /* 0x0000001d581d7209 */ /* 0x000fe20007810000 */
[----:B------:R-:W-:Y:S01]  /*1ac50*/  FMUL.FTZ R30, R2, R44 ;  /* 0x0000002c021e7220 */ /* 0x000fe20000410000 */
[----:B------:R-:W-:Y:S02]  /*1ac60*/  ISETP.GT.AND P1, PT, R111, 0x11, PT ;  /* 0x000000116f00780c */ /* 0x000fe40003f24270 */
[----:B------:R-:W-:-:S02]  /*1ac70*/  FSEL R89, R89, -INF , P2 ;  /* 0xff80000059597808 */ /* 0x000fc40001000000 */
[----:B------:R-:W-:Y:S01]  /*1ac80*/  FMNMX.FTZ R4, R28, R29, !PT ;  /* 0x0000001d1c047209 */ /* 0x000fe20007810000 */
[C---:B------:R-:W-:Y:S01]  /*1ac90*/  FMUL.FTZ R44, R2.reuse, R52 ;  /* 0x00000034022c7220 */ /* 0x040fe20000410000 */
[----:B------:R-:W-:Y:S01]  /*1aca0*/  FMUL.FTZ R52, R2, R36 ;  /* 0x0000002402347220 */ /* 0x000fe20000410000 */
        /* <DEDUP_REMOVED lines=14> */
[----:B------:R-:W-:Y:S01]  /*1ad90*/  FMNMX.FTZ R4, R72, R29, !PT ;  /* 0x0000001d48047209 */ /* 0x000fe20007810000 */
[----:B------:R-:W-:Y:S01]  /*1ada0*/  FMUL.FTZ R42, R2, R53 ;  /* 0x00000035022a7220 */ /* 0x000fe20000410000 */
[----:B------:R-:W-:Y:S02]  /*1adb0*/  ISETP.GT.AND P1, PT, R111, 0x29, PT ;  /* 0x000000296f00780c */ /* 0x000fe40003f24270 */
[----:B------:R-:W-:-:S02]  /*1adc0*/  FSEL R74, R74, -INF , P2 ;  /* 0xff8000004a4a7808 */ /* 0x000fc40001000000 */
[----:B------:R-:W-:Y:S02]  /*1add0*/  FMNMX.FTZ R53, R73, R4, !PT ;  /* 0x0000000449357209 */ /* 0x000fe40007810000 */
[----:B------:R-:W-:Y:S02]  /*1ade0*/  ISETP.GT.AND P2, PT, R111, 0x30, PT ;  /* 0x000000306f00780c */ /* 0x000fe40003f44270 */
[----:B------:R-:W-:Y:S02]  /*1adf0*/  FSEL R75, R75, -INF , P1 ;  /* 0xff8000004b4b7808 */ /* 0x000fe40000800000 */
[----:B------:R-:W-:Y:S01]  /*1ae00*/  FMNMX.FTZ R4, R74, R53, !PT ;  /* 0x000000354a047209 */ /* 0x000fe20007810000 */
[----:B------:R-:W-:Y:S01]  /*1ae10*/  FFMA.FTZ R54, R109, UR52, -R8 ;  /* 0x000000346d367c23 */ /* 0x000fe20008010808 */
        /* <DEDUP_REMOVED lines=9> */
[----:B------:R0:W-:Y:S01]  /*1aeb0*/  MUFU.EX2 R53, R54 ;  /* 0x0000003600357308 */ /* 0x0001e20000000800 */
[----:B------:R-:W-:Y:S02]  /*1aec0*/  ISETP.GT.AND P2, PT, R111, 0x40, PT ;  /* 0x000000406f00780c */ /* 0x000fe40003f44270 */
[----:B------:R-:W-:-:S05]  /*1aed0*/  FSEL R78, R78, -INF , P1 ;  /* 0xff8000004e4e7808 */ /* 0x000fca0000800000 */
[----:B------:R-:W1:Y:S01]  /*1aee0*/  MUFU.TANH R58, R58 ;  /* 0x0000003a003a7308 */ /* 0x000e620000002400 */
[----:B0-----:R-:W-:-:S01]  /*1aef0*/  FFMA.FTZ R54, R105, UR52, -R8 ;  /* 0x0000003469367c23 */ /* 0x001fc20008010808 */
[----:B------:R-:W-:Y:S02]  /*1af00*/  FMNMX.FTZ R105, R79, R4, !PT ;  /* 0x000000044f697209 */ /* 0x000fe40007810000 */
[C---:B------:R-:W-:Y:S02]  /*1af10*/  ISETP.GT.AND P1, PT, R111.reuse, 0x41, PT ;  /* 0x000000416f00780c */ /* 0x040fe40003f24270 */
[----:B------:R-:W-:Y:S02]  /*1af20*/  FSEL R80, R80, -INF , P2 ;  /* 0xff80000050507808 */ /* 0x000fe40001000000 */
[----:B------:R-:W0:Y:S01]  /*1af30*/  MUFU.TANH R59, R59 ;  /* 0x0000003b003b7308 */ /* 0x000e220000002400 */
[----:B------:R-:W-:Y:S02]  /*1af40*/  FMNMX.FTZ R105, R78, R105, !PT ;  /* 0x000000694e697209 */ /* 0x000fe40007810000 */
[----:B------:R-:W-:-:S02]  /*1af50*/  ISETP.GT.AND P2, PT, R111, 0x48, PT ;  /* 0x000000486f00780c */ /* 0x000fc40003f44270 */
[----:B------:R-:W-:Y:S02]  /*1af60*/  FSEL R68, R56, -INF , P1 ;  /* 0xff80000038447808 */ /* 0x000fe40000800000 */
[----:B------:R-:W-:Y:S01]  /*1af70*/  FMNMX.FTZ R105, R80, R105, !PT ;  /* 0x0000006950697209 */ /* 0x000fe20007810000 */
[----:B------:R-:W2:Y:S01]  /*1af80*/  MUFU.TANH R60, R60 ;  /* 0x0000003c003c7308 */ /* 0x000ea20000002400 */
[----:B------:R-:W-:Y:S02]  /*1af90*/  ISETP.GT.AND P1, PT, R111, 0x49, PT ;  /* 0x000000496f00780c */ /* 0x000fe40003f24270 */
[----:B------:R-:W-:Y:S02]  /*1afa0*/  FSEL R70, R57, -INF , P2 ;  /* 0xff80000039467808 */ /* 0x000fe40001000000 */
[----:B------:R-:W-:-:S03]  /*1afb0*/  FMNMX.FTZ R105, R68, R105, !PT ;  /* 0x0000006944697209 */ /* 0x000fc60007810000 */
[----:B------:R-:W3:Y:S01]  /*1afc0*/  MUFU.TANH R62, R62 ;  /* 0x0000003e003e7308 */ /* 0x000ee20000002400 */
[----:B------:R-:W-:Y:S02]  /*1afd0*/  ISETP.GT.AND P2, PT, R111, 0x50, PT ;  /* 0x000000506f00780c */ /* 0x000fe40003f44270 */
[----:B-1----:R-:W-:Y:S02]  /*1afe0*/  FSEL R58, R58, -INF , P1 ;  /* 0xff8000003a3a7808 */ /* 0x002fe40000800000 */
[----:B------:R-:W-:-:S03]  /*1aff0*/  FMNMX.FTZ R105, R70, R105, !PT ;  /* 0x0000006946697209 */ /* 0x000fc60007810000 */
[----:B------:R-:W1:Y:S01]  /*1b000*/  MUFU.TANH R61, R61 ;  /* 0x0000003d003d7308 */ /* 0x000e620000002400 */
[----:B------:R-:W-:Y:S02]  /*1b010*/  ISETP.GT.AND P1, PT, R111, 0x51, PT ;  /* 0x000000516f00780c */ /* 0x000fe40003f24270 */
[----:B0-----:R-:W-:Y:S02]  /*1b020*/  FSEL R82, R59, -INF , P2 ;  /* 0xff8000003b527808 */ /* 0x001fe40001000000 */
[----:B------:R-:W-:-:S03]  /*1b030*/  FMNMX.FTZ R105, R58, R105, !PT ;  /* 0x000000693a697209 */ /* 0x000fc60007810000 */
[----:B------:R-:W0:Y:S01]  /*1b040*/  MUFU.TANH R40, R40 ;  /* 0x0000002800287308 */ /* 0x000e220000002400 */
[----:B------:R-:W-:Y:S01]  /*1b050*/  ISETP.GT.AND P2, PT, R111, 0x58, PT ;  /* 0x000000586f00780c */ /* 0x000fe20003f44270 */
[----:B------:R-:W-:Y:S01]  /*1b060*/  FMUL.FTZ R34, R2, R45 ;  /* 0x0000002d02227220 */ /* 0x000fe20000410000 */
[----:B--2---:R-:W-:Y:S02]  /*1b070*/  FSEL R60, R60, -INF , P1 ;  /* 0xff8000003c3c7808 */ /* 0x004fe40000800000 */
[----:B------:R-:W-:-:S03]  /*1b080*/  FMNMX.FTZ R105, R82, R105, !PT ;  /* 0x0000006952697209 */ /* 0x000fc60007810000 */
[----:B------:R-:W2:Y:S01]  /*1b090*/  MUFU.TANH R64, R64 ;  /* 0x0000004000407308 */ /* 0x000ea20000002400 */
[----:B------:R-:W-:Y:S02]  /*1b0a0*/  ISETP.GT.AND P1, PT, R111, 0x59, PT ;  /* 0x000000596f00780c */ /* 0x000fe40003f24270 */
[----:B---3--:R-:W-:Y:S02]  /*1b0b0*/  FSEL R62, R62, -INF , P2 ;  /* 0xff8000003e3e7808 */ /* 0x008fe40001000000 */
        /* <DEDUP_REMOVED lines=10> */
[----:B------:R-:W-:Y:S02]  /*1b160*/  ISETP.GT.AND P2, PT, R111, 0x68, PT ;  /* 0x000000686f00780c */ /* 0x000fe40003f44270 */
[----:B--2---:R-:W-:Y:S02]  /*1b170*/  FSEL R64, R64, -INF , P1 ;  /* 0xff80000040407808 */ /* 0x004fe40000800000 */
[----:B------:R-:W-:-:S03]  /*1b180*/  FMNMX.FTZ R105, R86, R105, !PT ;  /* 0x0000006956697209 */ /* 0x000fc60007810000 */
[----:B------:R-:W2:Y:S01]  /*1b190*/  MUFU.TANH R38, R38 ;  /* 0x0000002600267308 */ /* 0x000ea20000002400 */
[----:B------:R-:W-:Y:S01]  /*1b1a0*/  ISETP.GT.AND P1, PT, R111, 0x69, PT ;  /* 0x000000696f00780c */ /* 0x000fe20003f24270 */
[----:B------:R-:W-:Y:S01]  /*1b1b0*/  FMUL.FTZ R46, R2, R24 ;  /* 0x00000018022e7220 */ /* 0x000fe20000410000 */
[----:B---3--:R-:W-:Y:S02]  /*1b1c0*/  FSEL R92, R30, -INF , P2 ;  /* 0xff8000001e5c7808 */ /* 0x008fe40001000000 */
[----:B------:R-:W-:-:S03]  /*1b1d0*/  FMNMX.FTZ R105, R64, R105, !PT ;  /* 0x0000006940697209 */ /* 0x000fc60007810000 */
[----:B------:R-:W3:Y:S01]  /*1b1e0*/  MUFU.TANH R44, R44 ;  /* 0x0000002c002c7308 */ /* 0x000ee20000002400 */
[----:B------:R-:W-:Y:S01]  /*1b1f0*/  ISETP.GT.AND P2, PT, R111, 0x70, PT ;  /* 0x000000706f00780c */ /* 0x000fe20003f44270 */
[----:B------:R-:W-:Y:S01]  /*1b200*/  FMUL.FTZ R45, R2, R25 ;  /* 0x00000019022d7220 */ /* 0x000fe20000410000 */
[----:B-1----:R-:W-:Y:S02]  /*1b210*/  FSEL R34, R34, -INF , P1 ;  /* 0xff80000022227808 */ /* 0x002fe40000800000 */
[----:B------:R-:W-:-:S03]  /*1b220*/  FMNMX.FTZ R105, R92, R105, !PT ;  /* 0x000000695c697209 */ /* 0x000fc60007810000 */
[----:B------:R-:W1:Y:S01]  /*1b230*/  MUFU.TANH R42, R42 ;  /* 0x0000002a002a7308 */ /* 0x000e620000002400 */
[----:B------:R-:W-:Y:S02]  /*1b240*/  ISETP.GT.AND P1, PT, R111, 0x71, PT ;  /* 0x000000716f00780c */ /* 0x000fe40003f24270 */
[----:B0-----:R-:W-:Y:S02]  /*1b250*/  FSEL R39, R39, -INF , P2 ;  /* 0xff80000027277808 */ /* 0x001fe40001000000 */
[----:B------:R-:W-:-:S03]  /*1b260*/  FMNMX.FTZ R4, R34, R105, !PT ;  /* 0x0000006922047209 */ /* 0x000fc60007810000 */
[----:B------:R-:W0:Y:S01]  /*1b270*/  MUFU.TANH R46, R46 ;  /* 0x0000002e002e7308 */ /* 0x000e220000002400 */
[----:B------:R-:W-:-:S01]  /*1b280*/  FFMA.FTZ R30, R93, UR52, -R8 ;  /* 0x000000345d1e7c23 */ /* 0x000fc20008010808 */
[----:B------:R-:W-:Y:S02]  /*1b290*/  ISETP.GT.AND P2, PT, R111, 0x78, PT ;  /* 0x000000786f00780c */ /* 0x000fe40003f44270 */
[----:B--2---:R-:W-:Y:S02]  /*1b2a0*/  FSEL R93, R38, -INF , P1 ;  /* 0xff800000265d7808 */ /* 0x004fe40000800000 */
[----:B------:R-:W-:Y:S02]  /*1b2b0*/  FMNMX.FTZ R4, R39, R4, !PT ;  /* 0x0000000427047209 */ /* 0x000fe40007810000 */
[----:B------:R-:W2:Y:S01]  /*1b2c0*/  MUFU.TANH R45, R45 ;  /* 0x0000002d002d7308 */ /* 0x000ea20000002400 */
[----:B------:R-:W-:-:S01]  /*1b2d0*/  FFMA.FTZ R61, R95, UR52, -R8 ;  /* 0x000000345f3d7c23 */ /* 0x000fc20008010808 */
[----:B------:R-:W-:-:S02]  /*1b2e0*/  ISETP.GT.AND P1, PT, R111, 0x79, PT ;  /* 0x000000796f00780c */ /* 0x000fc40003f24270 */
[----:B---3--:R-:W-:Y:S02]  /*1b2f0*/  FSEL R44, R44, -INF , P2 ;  /* 0xff8000002c2c7808 */ /* 0x008fe40001000000 */
[----:B------:R-:W-:Y:S02]  /*1b300*/  FMNMX.FTZ R95, R93, R4, !PT ;  /* 0x000000045d5f7209 */ /* 0x000fe40007810000 */
        /* <DEDUP_REMOVED lines=14> */
[----:B------:R-:W-:Y:S02]  /*1b3f0*/  ISETP.GT.AND P1, PT, R111, 0x89, PT ;  /* 0x000000896f00780c */ /* 0x000fe40003f24270 */
[----:B---3--:R-:W-:-:S02]  /*1b400*/  FSEL R49, R49, -INF , P2 ;  /* 0xff80000031317808 */ /* 0x008fc40001000000 */
[----:B------:R-:W-:-:S03]  /*1b410*/  FMNMX.FTZ R4, R85, R4, !PT ;  /* 0x0000000455047209 */ /* 0x000fc60007810000 */
[----:B------:R-:W3:Y:S01]  /*1b420*/  MUFU.TANH R52, R52 ;  /* 0x0000003400347308 */ /* 0x000ee20000002400 */
[----:B------:R-:W-:-:S01]  /*1b430*/  FFMA.FTZ R45, R83, UR52, -R8 ;  /* 0x00000034532d7c23 */ /* 0x000fc20008010808 */
[----:B------:R-:W-:Y:S02]  /*1b440*/  ISETP.GT.AND P2, PT, R111, 0x90, PT ;  /* 0x000000906f00780c */ /* 0x000fe40003f44270 */
[----:B-1----:R-:W-:Y:S02]  /*1b450*/  FSEL R83, R48, -INF , P1 ;  /* 0xff80000030537808 */ /* 0x002fe40000800000 */
[----:B------:R-:W-:Y:S02]  /*1b460*/  FMNMX.FTZ R4, R49, R4, !PT ;  /* 0x0000000431047209 */ /* 0x000fe40007810000 */
[----:B------:R-:W1:Y:S01]  /*1b470*/  MUFU.TANH R37, R37 ;  /* 0x0000002500257308 */ /* 0x000e620000002400 */
[----:B------:R-:W-:-:S01]  /*1b480*/  FFMA.FTZ R97, R97, UR52, -R8 ;  /* 0x0000003461617c23 */ /* 0x000fc20008010808 */
[----:B------:R-:W-:Y:S01]  /*1b490*/  FFMA.FTZ R48, R81, UR52, -R8 ;  /* 0x0000003451307c23 */ /* 0x000fe20008010808 */
[----:B------:R-:W-:-:S02]  /*1b4a0*/  ISETP.GT.AND P1, PT, R111, 0x91, PT ;  /* 0x000000916f00780c */ /* 0x000fc40003f24270 */
[----:B0-----:R-:W-:Y:S02]  /*1b4b0*/  FSEL R81, R50, -INF , P2 ;  /* 0xff80000032517808 */ /* 0x001fe40001000000 */
[----:B------:R-:W-:Y:S01]  /*1b4c0*/  FMNMX.FTZ R4, R83, R4, !PT ;  /* 0x0000000453047209 */ /* 0x000fe20007810000 */
[----:B------:R0:W-:Y:S01]  /*1b4d0*/  MUFU.EX2 R40, R97 ;  /* 0x0000006100287308 */ /* 0x0001e20000000800 */
[C---:B------:R-:W-:Y:S02]  /*1b4e0*/  ISETP.GT.AND P2, PT, R111.reuse, 0x98, PT ;  /* 0x000000986f00780c */ /* 0x040fe40003f44270 */
[----:B--2---:R-:W-:Y:S02]  /*1b4f0*/  FSEL R94, R32, -INF , P1 ;  /* 0xff800000205e7808 */ /* 0x004fe40000800000 */
[----:B------:R-:W-:Y:S02]  /*1b500*/  ISETP.GT.AND P1, PT, R111, 0x99, PT ;  /* 0x000000996f00780c */ /* 0x000fe40003f24270 */
[----:B0-----:R-:W-:-:S02]  /*1b510*/  FMNMX.FTZ R97, R81, R4, !PT ;  /* 0x0000000451617209 */ /* 0x001fc40007810000 */
[----:B---3--:R-:W-:Y:S02]  /*1b520*/  FSEL R95, R52, -INF , P2 ;  /* 0xff800000345f7808 */ /* 0x008fe40001000000 */
[----:B------:R-:W-:Y:S02]  /*1b530*/  FMNMX.FTZ R4, R94, R97, !PT ;  /* 0x000000615e047209 */ /* 0x000fe40007810000 */
[----:B-1----:R-:W-:Y:S02]  /*1b540*/  FSEL R97, R37, -INF , P1 ;  /* 0xff80000025617808 */ /* 0x002fe40000800000 */
[----:B------:R-:W-:-:S04]  /*1b550*/  FMNMX.FTZ R4, R95, R4, !PT ;  /* 0x000000045f047209 */ /* 0x000fc80007810000 */
[----:B------:R-:W-:Y:S01]  /*1b560*/  FMNMX.FTZ R4, R97, R4, !PT ;  /* 0x0000000461047209 */ /* 0x000fe20007810000 */
[----:B------:R-:W-:-:S04]  /*1b570*/  FFMA.FTZ R37, R67, UR52, -R8 ;  /* 0x0000003443257c23 */ /* 0x000fc80008010808 */
[----:B------:R-:W0:Y:S02]  /*1b580*/  SHFL.BFLY PT, R67, R4, 0x2, 0x1f ;  /* 0x0c401f0004437f89 */ /* 0x000e2400000e0000 */
[----:B0-----:R-:W-:-:S05]  /*1b590*/  FMNMX.FTZ R67, R4, R67, !PT ;  /* 0x0000004304437209 */ /* 0x001fca0007810000 */
[----:B------:R-:W0:Y:S01]  /*1b5a0*/  SHFL.BFLY PT, R4, R67, 0x1, 0x1f ;  /* 0x0c201f0043047f89 */ /* 0x000e2200000e0000 */
[----:B------:R-:W-:-:S01]  /*1b5b0*/  FFMA.FTZ R100, R27, UR52, -R8 ;  /* 0x000000341b647c23 */ /* 0x000fc20008010808 */
[----:B------:R-:W-:Y:S02]  /*1b5c0*/  IMAD.U32 R27, RZ, RZ, UR52 ;  /* 0x00000034ff1b7e24 */ /* 0x000fe4000f8e00ff */
[----:B------:R-:W-:-:S01]  /*1b5d0*/  FFMA.FTZ R59, R99, UR52, -R8 ;  /* 0x00000034633b7c23 */ /* 0x000fc20008010808 */
[--C-:B------:R-:W-:Y:S01]  /*1b5e0*/  FFMA.FTZ R7, R7, UR52, -R8.reuse ;  /* 0x0000003407077c23 */ /* 0x100fe20008010808 */
[----:B------:R-:W-:-:S01]  /*1b5f0*/  FFMA.FTZ R10, R9, UR52, -R8 ;  /* 0x00000034090a7c23 */ /* 0x000fc20008010808 */
[----:B------:R-:W-:Y:S01]  /*1b600*/  FFMA.FTZ R9, R119, UR52, -R8 ;  /* 0x0000003477097c23 */ /* 0x000fe20008010808 */
[----:B0-----:R-:W-:-:S04]  /*1b610*/  FMNMX.FTZ R4, R67, R4, !PT ;  /* 0x0000000443047209 */ /* 0x001fc80007810000 */
[C---:B------:R-:W-:Y:S01]  /*1b620*/  FSETP.NEU.FTZ.AND P1, PT, R4.reuse, -INF , PT ;  /* 0xff8000000400780b */ /* 0x040fe20003f3d000 */
[----:B------:R-:W-:-:S05]  /*1b630*/  FFMA.FTZ R27, R4, R27, -8 ;  /* 0xc1000000041b7423 */ /* 0x000fca000001001b */
[----:B------:R-:W-:-:S05]  /*1b640*/  FSEL R99, R27, RZ, P1 ;  /* 0x000000ff1b637208 */ /* 0x000fca0000800000 */
[--C-:B------:R-:W-:Y:S01]  /*1b650*/  FFMA.FTZ R216, R26, UR52, -R99.reuse ;  /* 0x000000341ad87c23 */ /* 0x100fe20008010863 */
[----:B------:R-:W-:-:S01]  /*1b660*/  FFMA.FTZ R27, R33, UR52, -R99 ;  /* 0x00000034211b7c23 */ /* 0x000fc20008010863 */
[----:B------:R-:W-:Y:S01]  /*1b670*/  FFMA.FTZ R88, R88, UR52, -R99 ;  /* 0x0000003458587c23 */ /* 0x000fe20008010863 */
[----:B------:R-:W-:Y:S01]  /*1b680*/  MUFU.EX2 R7, R7 ;  /* 0x0000000700077308 */ /* 0x000fe20000000800 */
[----:B------:R-:W-:-:S01]  /*1b690*/  FFMA.FTZ R12, R123, UR52, -R8 ;  /* 0x000000347b0c7c23 */ /* 0x000fc20008010808 */
[----:B------:R-:W-:-:S06]  /*1b6a0*/  FFMA.FTZ R28, R28, UR52, -R99 ;  /* 0x000000341c1c7c23 */ /* 0x000fcc0008010863 */
[----:B------:R-:W0:Y:S01]  /*1b6b0*/  MUFU.EX2 R10, R10 ;  /* 0x0000000a000a7308 */ /* 0x000e220000000800 */
[----:B------:R-:W-:-:S01]  /*1b6c0*/  FFMA.FTZ R24, R125, UR52, -R8 ;  /* 0x000000347d187c23 */ /* 0x000fc20008010808 */
[----:B------:R-:W-:-:S06]  /*1b6d0*/  FFMA.FTZ R218, R89, UR52, -R99 ;  /* 0x0000003459da7c23 */ /* 0x000fcc0008010863 */
[----:B------:R-:W-:Y:S01]  /*1b6e0*/  MUFU.EX2 R216, R216 ;  /* 0x000000d800d87308 */ /* 0x000fe20000000800 */
[----:B------:R-:W-:-:S07]  /*1b6f0*/  FFMA.FTZ R56, R101, UR52, -R8 ;  /* 0x0000003465387c23 */ /* 0x000fce0008010808 */
[----:B------:R-:W1:Y:S01]  /*1b700*/  MUFU.EX2 R27, R27 ;  /* 0x0000001b001b7308 */ /* 0x000e620000000800 */
[----:B------:R-:W-:-:S07]  /*1b710*/  FFMA.FTZ R25, R127, UR52, -R8 ;  /* 0x000000347f197c23 */ /* 0x000fce0008010808 */
[----:B------:R-:W2:Y:S01]  /*1b720*/  MUFU.EX2 R9, R9 ;  /* 0x0000000900097308 */ /* 0x000ea20000000800 */
[----:B------:R-:W-:-:S07]  /*1b730*/  FFMA.FTZ R33, R36, UR52, -R99 ;  /* 0x0000003424217c23 */ /* 0x000fce0008010863 */
[----:B------:R-:W-:Y:S01]  /*1b740*/  MUFU.EX2 R88, R88 ;  /* 0x0000005800587308 */ /* 0x000fe20000000800 */
[----:B------:R-:W-:-:S01]  /*1b750*/  FFMA.FTZ R58, R58, UR52, -R99 ;  /* 0x000000343a3a7c23 */ /* 0x000fc20008010863 */
[----:B------:R-:W-:-:S06]  /*1b760*/  IMAD.U32 R67, RZ, RZ, UR38 ;  /* 0x00000026ff437e24 */ /* 0x000fcc000f8e00ff */
[----:B------:R-:W3:Y:S01]  /*1b770*/  MUFU.EX2 R12, R12 ;  /* 0x0000000c000c7308 */ /* 0x000ee20000000800 */
[----:B------:R-:W-:-:S01]  /*1b780*/  FFMA.FTZ R14, R121, UR52, -R8 ;  /* 0x00000034790e7c23 */ /* 0x000fc20008010808 */
[----:B------:R-:W-:-:S06]  /*1b790*/  FFMA.FTZ R98, R35, UR52, -R8 ;  /* 0x0000003423627c23 */ /* 0x000fcc0008010808 */
[----:B------:R-:W4:Y:S01]  /*1b7a0*/  MUFU.EX2 R101, R28 ;  /* 0x0000001c00657308 */ /* 0x000f220000000800 */
[----:B------:R-:W-:-:S01]  /*1b7b0*/  FFMA.FTZ R102, R5, UR52, -R8 ;  /* 0x0000003405667c23 */ /* 0x000fc20008010808 */
[--C-:B------:R-:W-:Y:S01]  /*1b7c0*/  FFMA.FTZ R91, R91, UR52, -R99.reuse ;  /* 0x000000345b5b7c23 */ /* 0x100fe20008010863 */
[----:B------:R-:W-:-:S01]  /*1b7d0*/  FFMA.FTZ R35, R73, UR52, -R99 ;  /* 0x0000003449237c23 */ /* 0x000fc20008010863 */
[----:B------:R-:W-:-:S04]  /*1b7e0*/  FFMA.FTZ R21, R117, UR52, -R8 ;  /* 0x0000003475157c23 */ /* 0x000fc80008010808 */
[----:B------:R-:W5:Y:S01]  /*1b7f0*/  MUFU.EX2 R24, R24 ;  /* 0x0000001800187308 */ /* 0x000f620000000800 */
[----:B------:R-:W-:-:S01]  /*1b800*/  FFMA.FTZ R20, R115, UR52, -R8 ;  /* 0x0000003473147c23 */ /* 0x000fc20008010808 */
[--C-:B------:R-:W-:Y:S01]  /*1b810*/  FFMA.FTZ R113, R113, UR52, -R8.reuse ;  /* 0x0000003471717c23 */ /* 0x100fe20008010808 */
[----:B------:R-:W-:-:S01]  /*1b820*/  FFMA.FTZ R66, R107, UR52, -R8 ;  /* 0x000000346b427c23 */ /* 0x000fc20008010808 */
[--C-:B------:R-:W-:Y:S01]  /*1b830*/  FFMA.FTZ R103, R103, UR52, -R8.reuse ;  /* 0x0000003467677c23 */ /* 0x100fe20008010808 */
[----:B------:R-:W-:-:S03]  /*1b840*/  FFMA.FTZ R87, R87, UR52, -R8 ;  /* 0x0000003457577c23 */ /* 0x000fc60008010808 */
[----:B------:R-:W5:Y:S01]  /*1b850*/  MUFU.EX2 R218, R218 ;  /* 0x000000da00da7308 */ /* 0x000f620000000800 */
        /* <DEDUP_REMOVED lines=8> */
[----:B------:R-:W-:-:S01]  /*1b8e0*/  FFMA.FTZ R41, R41, UR52, -R8 ;  /* 0x0000003429297c23 */ /* 0x000fc20008010808 */
[--C-:B------:R-:W-:Y:S01]  /*1b8f0*/  FFMA.FTZ R43, R43, UR52, -R8.reuse ;  /* 0x000000342b2b7c23 */ /* 0x100fe20008010808 */
[----:B------:R-:W-:-:S01]  /*1b900*/  FFMA.FTZ R31, R31, UR52, -R8 ;  /* 0x000000341f1f7c23 */ /* 0x000fc20008010808 */
[--C-:B------:R-:W-:Y:S01]  /*1b910*/  FFMA.FTZ R11, R11, UR52, -R8.reuse ;  /* 0x000000340b0b7c23 */ /* 0x100fe20008010808 */
[----:B------:R-:W-:-:S01]  /*1b920*/  FFMA.FTZ R5, R6, UR52, -R8 ;  /* 0x0000003406057c23 */ /* 0x000fc20008010808 */
[----:B------:R-:W-:Y:S01]  /*1b930*/  FFMA.FTZ R3, R3, UR52, -R8 ;  /* 0x0000003403037c23 */ /* 0x000fe20008010808 */
[----:B------:R-:W-:-:S01]  /*1b940*/  FFMA.FTZ R47, R77, UR52, -R99 ;  /* 0x000000344d2f7c23 */ /* 0x000fc20008010863 */
[----:B------:R2:W-:Y:S01]  /*1b950*/  MUFU.EX2 R73, R58 ;  /* 0x0000003a00497308 */ /* 0x0005e20000000800 */
[----:B0-----:R-:W-:-:S01]  /*1b960*/  FADD.FTZ R8, R7, R10 ;  /* 0x0000000a07087221 */ /* 0x001fc20000010000 */
[----:B-1----:R-:W-:Y:S01]  /*1b970*/  FADD.FTZ R77, R216, R27 ;  /* 0x0000001bd84d7221 */ /* 0x002fe20000010000 */
[----:B------:R-:W-:-:S05]  /*1b980*/  FFMA.FTZ R90, R90, UR52, -R99 ;  /* 0x000000345a5a7c23 */ /* 0x000fca0008010863 */
[----:B------:R-:W0:Y:S01]  /*1b990*/  MUFU.EX2 R33, R33 ;  /* 0x0000002100217308 */ /* 0x000e220000000800 */
[----:B--2---:R-:W-:Y:S01]  /*1b9a0*/  PRMT R58, R67, 0x654, R0 ;  /* 0x00000654433a7816 */ /* 0x004fe20000000000 */
[----:B------:R-:W-:Y:S01]  /*1b9b0*/  FADD.FTZ R89, R9, R8 ;  /* 0x0000000809597221 */ /* 0x000fe20000010000 */
[----:B------:R-:W-:-:S02]  /*1b9c0*/  FFMA.FTZ R212, R72, UR52, -R99 ;  /* 0x0000003448d47c23 */ /* 0x000fc40008010863 */
[----:B------:R1:W-:Y:S03]  /*1b9d0*/  SYNCS.ARRIVE.TRANS64.RED.A1T0 RZ, [R58+URZ], RZ ;  /* 0x000000ff3aff79a7 */ /* 0x0003e6000810043f */
[----:B------:R-:W2:Y:S01]  /*1b9e0*/  MUFU.EX2 R14, R14 ;  /* 0x0000000e000e7308 */ /* 0x000ea20000000800 */
[----:B------:R-:W-:-:S01]  /*1b9f0*/  FFMA.FTZ R8, R39, UR52, -R99 ;  /* 0x0000003427087c23 */ /* 0x000fc20008010863 */
[----:B---3--:R-:W-:Y:S01]  /*1ba00*/  FADD.FTZ R89, R12, R89 ;  /* 0x000000590c597221 */ /* 0x008fe20000010000 */
[----:B-1----:R-:W-:-:S05]  /*1ba10*/  FADD.FTZ R58, R88, R77 ;  /* 0x0000004d583a7221 */ /* 0x002fca0000010000 */
[----:B------:R-:W1:Y:S01]  /*1ba20*/  MUFU.EX2 R91, R91 ;  /* 0x0000005b005b7308 */ /* 0x000e620000000800 */
[----:B----4-:R-:W-:-:S01]  /*1ba30*/  FADD.FTZ R39, R101, R58 ;  /* 0x0000003a65277221 */ /* 0x010fc20000010000 */
[----:B------:R-:W-:Y:S01]  /*1ba40*/  FFMA.FTZ R65, R60, UR52, -R99 ;  /* 0x000000343c417c23 */ /* 0x000fe20008010863 */
[----:B-----5:R-:W-:-:S05]  /*1ba50*/  FADD.FTZ R60, R24, R89 ;  /* 0x00000059183c7221 */ /* 0x020fca0000010000 */
[----:B------:R-:W3:Y:S01]  /*1ba60*/  MUFU.EX2 R21, R21 ;  /* 0x0000001500157308 */ /* 0x000ee20000000800 */
[----:B------:R-:W-:-:S01]  /*1ba70*/  FADD.FTZ R58, R218, R39 ;  /* 0x00000027da3a7221 */ /* 0x000fc20000010000 */
[----:B------:R-:W-:-:S06]  /*1ba80*/  FFMA.FTZ R74, R74, UR52, -R99 ;  /* 0x000000344a4a7c23 */ /* 0x000fcc0008010863 */
[----:B------:R-:W4:Y:S01]  /*1ba90*/  MUFU.EX2 R90, R90 ;  /* 0x0000005a005a7308 */ /* 0x000f220000000800 */
[----:B------:R-:W-:-:S01]  /*1baa0*/  FADD.FTZ R77, R25, R60 ;  /* 0x0000003c194d7221 */ /* 0x000fc20000010000 */
[----:B0-----:R-:W-:-:S06]  /*1bab0*/  FADD.FTZ R58, R33, R58 ;  /* 0x0000003a213a7221 */ /* 0x001fcc0000010000 */
[----:B------:R-:W0:Y:S01]  /*1bac0*/  MUFU.EX2 R20, R20 ;  /* 0x0000001400147308 */ /* 0x000e220000000800 */
[----:B------:R-:W-:-:S07]  /*1bad0*/  FFMA.FTZ R75, R75, UR52, -R99 ;  /* 0x000000344b4b7c23 */ /* 0x000fce0008010863 */
[----:B------:R-:W-:Y:S01]  /*1bae0*/  MUFU.EX2 R212, R212 ;  /* 0x000000d400d47308 */ /* 0x000fe20000000800 */
[----:B--2---:R-:W-:-:S01]  /*1baf0*/  FADD.FTZ R60, R14, R77 ;  /* 0x0000004d0e3c7221 */ /* 0x004fc20000010000 */
[----:B-1----:R-:W-:-:S06]  /*1bb00*/  FADD.FTZ R77, R91, R58 ;  /* 0x0000003a5b4d7221 */ /* 0x002fcc0000010000 */
[----:B------:R-:W1:Y:S01]  /*1bb10*/  MUFU.EX2 R29, R113 ;  /* 0x00000071001d7308 */ /* 0x000e620000000800 */
[----:B------:R-:W-:-:S07]  /*1bb20*/  FFMA.FTZ R6, R76, UR52, -R99 ;  /* 0x000000344c067c23 */ /* 0x000fce0008010863 */
[----:B------:R-:W2:Y:S01]  /*1bb30*/  MUFU.EX2 R35, R35 ;  /* 0x0000002300237308 */ /* 0x000ea20000000800 */
[----:B------:R-:W-:-:S01]  /*1bb40*/  FFMA.FTZ R34, R34, UR52, -R99 ;  /* 0x0000003422227c23 */ /* 0x000fc20008010863 */
[----:B---3--:R-:W-:Y:S01]  /*1bb50*/  FADD.FTZ R89, R21, R60 ;  /* 0x0000003c15597221 */ /* 0x008fe20000010000 */
[----:B----4-:R-:W-:-:S05]  /*1bb60*/  FADD.FTZ R77, R90, R77 ;  /* 0x0000004d5a4d7221 */ /* 0x010fca0000010000 */
[----:B------:R-:W3:Y:S01]  /*1bb70*/  MUFU.EX2 R74, R74 ;  /* 0x0000004a004a7308 */ /* 0x000ee20000000800 */
[----:B0-----:R-:W-:-:S01]  /*1bb80*/  FADD.FTZ R58, R20, R89 ;  /* 0x00000059143a7221 */ /* 0x001fc20000010000 */
[----:B------:R-:W-:-:S06]  /*1bb90*/  FFMA.FTZ R79, R79, UR52, -R99 ;  /* 0x000000344f4f7c23 */ /* 0x000fcc0008010863 */
[----:B------:R-:W0:Y:S08]  /*1bba0*/  MUFU.EX2 R66, R66 ;  /* 0x0000004200427308 */ /* 0x000e300000000800 */
[----:B------:R-:W4:Y:S01]  /*1bbb0*/  MUFU.EX2 R75, R75 ;  /* 0x0000004b004b7308 */ /* 0x000f220000000800 */
[----:B-1----:R-:W-:-:S01]  /*1bbc0*/  FADD.FTZ R58, R29, R58 ;  /* 0x0000003a1d3a7221 */ /* 0x002fc20000010000 */
[----:B------:R-:W-:-:S06]  /*1bbd0*/  FFMA.FTZ R78, R78, UR52, -R99 ;  /* 0x000000344e4e7c23 */ /* 0x000fcc0008010863 */
[----:B------:R-:W1:Y:S08]  /*1bbe0*/  MUFU.EX2 R54, R54 ;  /* 0x0000003600367308 */ /* 0x000e700000000800 */
[----:B------:R-:W5:Y:S08]  /*1bbf0*/  MUFU.EX2 R6, R6 ;  /* 0x0000000600067308 */ /* 0x000f700000000800 */
[----:B------:R2:W-:Y:S01]  /*1bc00*/  MUFU.EX2 R39, R34 ;  /* 0x0000002200277308 */ /* 0x0005e20000000800 */
[----:B------:R-:W-:Y:S01]  /*1bc10*/  F2FP.SATFINITE.E4M3.F32.PACK_AB_MERGE_C R217, R12, R9, RZ ;  /* 0x000000090cd9723e */ /* 0x000fe200048070ff */
[----:B--2---:R-:W-:-:S06]  /*1bc20*/  FADD.FTZ R34, R212, R77 ;  /* 0x0000004dd4227221 */ /* 0x004fcc0000010000 */
[----:B------:R-:W2:Y:S01]  /*1bc30*/  MUFU.EX2 R57, R103 ;  /* 0x0000006700397308 */ /* 0x000ea20000000800 */
[----:B------:R-:W-:-:S07]  /*1bc40*/  FADD.FTZ R77, R35, R34 ;  /* 0x00000022234d7221 */ /* 0x000fce0000010000 */
[----:B------:R-:W2:Y:S01]  /*1bc50*/  MUFU.EX2 R47, R47 ;  /* 0x0000002f002f7308 */ /* 0x000ea20000000800 */
[----:B------:R-:W-:-:S01]  /*1bc60*/  FADD.FTZ R89, R53, R58 ;  /* 0x0000003a35597221 */ /* 0x000fc20000010000 */
[----:B---3--:R-:W-:Y:S01]  /*1bc70*/  FADD.FTZ R12, R74, R77 ;  /* 0x0000004d4a0c7221 */ /* 0x008fe20000010000 */
[----:B------:R-:W-:-:S05]  /*1bc80*/  FFMA.FTZ R26, R80, UR52, -R99 ;  /* 0x00000034501a7c23 */ /* 0x000fca0008010863 */
[----:B------:R-:W3:Y:S01]  /*1bc90*/  MUFU.EX2 R56, R56 ;  /* 0x0000003800387308 */ /* 0x000ee20000000800 */
[----:B0-----:R-:W-:-:S01]  /*1bca0*/  FADD.FTZ R89, R66, R89 ;  /* 0x0000005942597221 */ /* 0x001fc20000010000 */
[----:B----4-:R-:W-:-:S06]  /*1bcb0*/  FADD.FTZ R9, R75, R12 ;  /* 0x0000000c4b097221 */ /* 0x010fcc0000010000 */
[----:B------:R-:W0:Y:S01]  /*1bcc0*/  MUFU.EX2 R79, R79 ;  /* 0x0000004f004f7308 */ /* 0x000e220000000800 */
[----:B------:R-:W-:-:S01]  /*1bcd0*/  FFMA.FTZ R55, R68, UR52, -R99 ;  /* 0x0000003444377c23 */ /* 0x000fc20008010863 */
[----:B------:R-:W-:-:S06]  /*1bce0*/  F2FP.SATFINITE.E4M3.F32.PACK_AB_MERGE_C R219, R21, R14, RZ ;  /* 0x0000000e15db723e */ /* 0x000fcc00048070ff */
[----:B------:R-:W4:Y:S01]  /*1bcf0*/  MUFU.EX2 R59, R59 ;  /* 0x0000003b003b7308 */ /* 0x000f220000000800 */
[----:B-1----:R-:W-:-:S01]  /*1bd00*/  FADD.FTZ R14, R54, R89 ;  /* 0x00000059360e7221 */ /* 0x002fc20000010000 */
[----:B-----5:R-:W-:-:S06]  /*1bd10*/  FADD.FTZ R12, R6, R9 ;  /* 0x00000009060c7221 */ /* 0x020fcc0000010000 */
[----:B------:R-:W1:Y:S01]  /*1bd20*/  MUFU.EX2 R78, R78 ;  /* 0x0000004e004e7308 */ /* 0x000e620000000800 */
[----:B------:R-:W-:-:S01]  /*1bd30*/  FFMA.FTZ R70, R70, UR52, -R99 ;  /* 0x0000003446467c23 */ /* 0x000fc20008010863 */
[----:B--2---:R-:W-:Y:S01]  /*1bd40*/  FADD.FTZ R21, R57, R14 ;  /* 0x0000000e39157221 */ /* 0x004fe20000010000 */
[----:B------:R-:W-:-:S05]  /*1bd50*/  FADD.FTZ R12, R47, R12 ;  /* 0x0000000c2f0c7221 */ /* 0x000fca0000010000 */
[----:B------:R-:W2:Y:S01]  /*1bd60*/  MUFU.EX2 R26, R26 ;  /* 0x0000001a001a7308 */ /* 0x000ea20000000800 */
[----:B------:R-:W-:Y:S01]  /*1bd70*/  F2FP.SATFINITE.E4M3.F32.PACK_AB_MERGE_C R217, R10, R7, R217 ;  /* 0x000000070ad9723e */ /* 0x000fe200048070d9 */
[----:B---3--:R-:W-:Y:S01]  /*1bd80*/  FADD.FTZ R14, R56, R21 ;  /* 0x00000015380e7221 */ /* 0x008fe20000010000 */
[----:B0-----:R-:W-:-:S05]  /*1bd90*/  FADD.FTZ R7, R79, R12 ;  /* 0x0000000c4f077221 */ /* 0x001fca0000010000 */
[----:B------:R-:W0:Y:S01]  /*1bda0*/  MUFU.EX2 R61, R61 ;  /* 0x0000003d003d7308 */ /* 0x000e220000000800 */
[----:B------:R-:W-:-:S07]  /*1bdb0*/  FFMA.FTZ R28, R82, UR52, -R99 ;  /* 0x00000034521c7c23 */ /* 0x000fce0008010863 */
[----:B------:R-:W3:Y:S01]  /*1bdc0*/  MUFU.EX2 R55, R55 ;  /* 0x0000003700377308 */ /* 0x000ee20000000800 */
[C---:B----4-:R-:W-:Y:S01]  /*1bdd0*/  F2FP.SATFINITE.E4M3.F32.PACK_AB_MERGE_C R215, R59.reuse, R56, RZ ;  /* 0x000000383bd7723e */ /* 0x050fe200048070ff */
[----:B------:R-:W-:Y:S01]  /*1bde0*/  FADD.FTZ R59, R59, R14 ;  /* 0x0000000e3b3b7221 */ /* 0x000fe20000010000 */
[----:B-1----:R-:W-:-:S05]  /*1bdf0*/  FADD.FTZ R7, R78, R7 ;  /* 0x000000074e077221 */ /* 0x002fca0000010000 */
[----:B------:R-:W1:Y:S08]  /*1be00*/  MUFU.EX2 R30, R30 ;  /* 0x0000001e001e7308 */ /* 0x000e700000000800 */
[----:B------:R-:W4:Y:S01]  /*1be10*/  MUFU.EX2 R70, R70 ;  /* 0x0000004600467308 */ /* 0x000f220000000800 */
[----:B------:R-:W-:-:S01]  /*1be20*/  FADD.FTZ R12, R40, R59 ;  /* 0x0000003b280c7221 */ /* 0x000fc20000010000 */
[----:B--2---:R-:W-:-:S06]  /*1be30*/  FADD.FTZ R10, R26, R7 ;  /* 0x000000071a0a7221 */ /* 0x004fcc0000010000 */
[----:B------:R-:W2:Y:S01]  /*1be40*/  MUFU.EX2 R87, R87 ;  /* 0x0000005700577308 */ /* 0x000ea20000000800 */
[----:B------:R-:W-:-:S01]  /*1be50*/  FFMA.FTZ R36, R62, UR52, -R99 ;  /* 0x000000343e247c23 */ /* 0x000fc20008010863 */
[----:B------:R-:W-:Y:S01]  /*1be60*/  FFMA.FTZ R69, R84, UR52, -R99 ;  /* 0x0000003454457c23 */ /* 0x000fe20008010863 */
[----:B0-----:R-:W-:-:S05]  /*1be70*/  FADD.FTZ R21, R61, R12 ;  /* 0x0000000c3d157221 */ /* 0x001fca0000010000 */
[----:B------:R-:W0:Y:S01]  /*1be80*/  MUFU.EX2 R38, R38 ;  /* 0x0000002600267308 */ /* 0x000e220000000800 */
[----:B---3--:R-:W-:-:S07]  /*1be90*/  FADD.FTZ R7, R55, R10 ;  /* 0x0000000a37077221 */ /* 0x008fce0000010000 */
[----:B------:R-:W3:Y:S01]  /*1bea0*/  MUFU.EX2 R28, R28 ;  /* 0x0000001c001c7308 */ /* 0x000ee20000000800 */
[----:B-1----:R-:W-:-:S01]  /*1beb0*/  FADD.FTZ R12, R30, R21 ;  /* 0x000000151e0c7221 */ /* 0x002fc20000010000 */
[----:B----4-:R-:W-:-:S06]  /*1bec0*/  FADD.FTZ R10, R70, R7 ;  /* 0x00000007460a7221 */ /* 0x010fcc0000010000 */
[----:B------:R-:W1:Y:S08]  /*1bed0*/  MUFU.EX2 R45, R45 ;  /* 0x0000002d002d7308 */ /* 0x000e700000000800 */
[----:B------:R-:W4:Y:S01]  /*1bee0*/  MUFU.EX2 R65, R65 ;  /* 0x0000004100417308 */ /* 0x000f220000000800 */
[----:B------:R-:W-:-:S01]  /*1bef0*/  FFMA.FTZ R86, R86, UR52, -R99 ;  /* 0x0000003456567c23 */ /* 0x000fc20008010863 */
[C---:B--2---:R-:W-:Y:S01]  /*1bf00*/  F2FP.SATFINITE.E4M3.F32.PACK_AB_MERGE_C R209, R87.reuse, R30, RZ ;  /* 0x0000001e57d1723e */ /* 0x044fe200048070ff */
[----:B------:R-:W-:-:S01]  /*1bf10*/  FADD.FTZ R87, R87, R12 ;  /* 0x0000000c57577221 */ /* 0x000fc20000010000 */
[----:B------:R-:W-:-:S04]  /*1bf20*/  F2FP.SATFINITE.E4M3.F32.PACK_AB_MERGE_C R208, R73, R70, RZ ;  /* 0x0000004649d0723e */ /* 0x000fc800048070ff */
[----:B------:R-:W2:Y:S01]  /*1bf30*/  MUFU.EX2 R48, R48 ;  /* 0x0000003000307308 */ /* 0x000ea20000000800 */
[----:B------:R-:W-:-:S01]  /*1bf40*/  FADD.FTZ R73, R73, R10 ;  /* 0x0000000a49497221 */ /* 0x000fc20000010000 */
[----:B------:R-:W-:-:S06]  /*1bf50*/  FFMA.FTZ R67, R64, UR52, -R99 ;  /* 0x0000003440437c23 */ /* 0x000fcc0008010863 */
[----:B------:R-:W5:Y:S01]  /*1bf60*/  MUFU.EX2 R36, R36 ;  /* 0x0000002400247308 */ /* 0x000f620000000800 */
[----:B0-----:R-:W-:-:S01]  /*1bf70*/  FADD.FTZ R12, R38, R87 ;  /* 0x00000057260c7221 */ /* 0x001fc20000010000 */
[----:B---3--:R-:W-:-:S06]  /*1bf80*/  FADD.FTZ R10, R28, R73 ;  /* 0x000000491c0a7221 */ /* 0x008fcc0000010000 */
[----:B------:R-:W0:Y:S01]  /*1bf90*/  MUFU.EX2 R71, R71 ;  /* 0x0000004700477308 */ /* 0x000e220000000800 */
[----:B------:R-:W-:-:S07]  /*1bfa0*/  FFMA.FTZ R92, R92, UR52, -R99 ;  /* 0x000000345c5c7c23 */ /* 0x000fce0008010863 */
[----:B------:R-:W3:Y:S01]  /*1bfb0*/  MUFU.EX2 R69, R69 ;  /* 0x0000004500457308 */ /* 0x000ee20000000800 */
[----:B-1----:R-:W-:-:S01]  /*1bfc0*/  FADD.FTZ R21, R45, R12 ;  /* 0x0000000c2d157221 */ /* 0x002fc20000010000 */
[----:B----4-:R-:W-:-:S06]  /*1bfd0*/  FADD.FTZ R7, R65, R10 ;  /* 0x0000000a41077221 */ /* 0x010fcc0000010000 */
[----:B------:R-:W1:Y:S08]  /*1bfe0*/  MUFU.EX2 R32, R32 ;  /* 0x0000002000207308 */ /* 0x000e700000000800 */
[----:B------:R-:W4:Y:S01]  /*1bff0*/  MUFU.EX2 R0, R86 ;  /* 0x0000005600007308 */ /* 0x000f220000000800 */
[----:B--2---:R-:W-:-:S01]  /*1c000*/  FADD.FTZ R12, R48, R21 ;  /* 0x00000015300c7221 */ /* 0x004fc20000010000 */
[----:B-----5:R-:W-:-:S06]  /*1c010*/  FADD.FTZ R10, R36, R7 ;  /* 0x00000007240a7221 */ /* 0x020fcc0000010000 */
[----:B------:R-:W2:Y:S08]  /*1c020*/  MUFU.EX2 R37, R37 ;  /* 0x0000002500257308 */ /* 0x000eb00000000800 */
[----:B------:R-:W5:Y:S01]  /*1c030*/  MUFU.EX2 R67, R67 ;  /* 0x0000004300437308 */ /* 0x000f620000000800 */
[C---:B0-----:R-:W-:Y:S01]  /*1c040*/  F2FP.SATFINITE.E4M3.F32.PACK_AB_MERGE_C R211, R71.reuse, R48, RZ ;  /* 0x0000003047d3723e */ /* 0x041fe200048070ff */
[----:B------:R-:W-:Y:S01]  /*1c050*/  FADD.FTZ R71, R71, R12 ;  /* 0x0000000c47477221 */ /* 0x000fe20000010000 */
[----:B---3--:R-:W-:-:S05]  /*1c060*/  F2FP.SATFINITE.E4M3.F32.PACK_AB_MERGE_C R210, R69, R36, RZ ;  /* 0x0000002445d2723e */ /* 0x008fca00048070ff */
[----:B------:R-:W0:Y:S01]  /*1c070*/  MUFU.EX2 R52, R52 ;  /* 0x0000003400347308 */ /* 0x000e220000000800 */
[----:B------:R-:W-:-:S01]  /*1c080*/  FADD.FTZ R69, R69, R10 ;  /* 0x0000000a45457221 */ /* 0x000fc20000010000 */
[----:B------:R-:W-:-:S06]  /*1c090*/  FFMA.FTZ R93, R93, UR52, -R99 ;  /* 0x000000345d5d7c23 */ /* 0x000fcc0008010863 */
[----:B------:R-:W3:Y:S01]  /*1c0a0*/  MUFU.EX2 R92, R92 ;  /* 0x0000005c005c7308 */ /* 0x000ee20000000800 */
[----:B------:R-:W-:-:S01]  /*1c0b0*/  FFMA.FTZ R44, R44, UR52, -R99 ;  /* 0x000000342c2c7c23 */ /* 0x000fc20008010863 */
[----:B-1----:R-:W-:-:S06]  /*1c0c0*/  FADD.FTZ R12, R32, R71 ;  /* 0x00000047200c7221 */ /* 0x002fcc0000010000 */
[----:B------:R-:W1:Y:S01]  /*1c0d0*/  MUFU.EX2 R63, R63 ;  /* 0x0000003f003f7308 */ /* 0x000e620000000800 */
[----:B----4-:R-:W-:-:S01]  /*1c0e0*/  FADD.FTZ R10, R0, R69 ;  /* 0x00000045000a7221 */ /* 0x010fc20000010000 */
[----:B------:R-:W-:Y:S01]  /*1c0f0*/  FFMA.FTZ R42, R42, UR52, -R99 ;  /* 0x000000342a2a7c23 */ /* 0x000fe20008010863 */
[----:B--2---:R-:W-:-:S05]  /*1c100*/  FADD.FTZ R21, R37, R12 ;  /* 0x0000000c25157221 */ /* 0x004fca0000010000 */
[----:B------:R-:W2:Y:S01]  /*1c110*/  MUFU.EX2 R50, R50 ;  /* 0x0000003200327308 */ /* 0x000ea20000000800 */
[----:B-----5:R-:W-:-:S01]  /*1c120*/  FADD.FTZ R7, R67, R10 ;  /* 0x0000000a43077221 */ /* 0x020fc20000010000 */
[----:B------:R-:W-:-:S06]  /*1c130*/  F2FP.SATFINITE.E4M3.F32.PACK_AB_MERGE_C R213, R66, R53, RZ ;  /* 0x0000003542d5723e */ /* 0x000fcc00048070ff */
[----:B------:R-:W4:Y:S01]  /*1c140*/  MUFU.EX2 R8, R8 ;  /* 0x0000000800087308 */ /* 0x000f220000000800 */
[----:B0-----:R-:W-:-:S01]  /*1c150*/  FADD.FTZ R12, R52, R21 ;  /* 0x00000015340c7221 */ /* 0x001fc20000010000 */
[----:B---3--:R-:W-:-:S06]  /*1c160*/  FADD.FTZ R10, R92, R7 ;  /* 0x000000075c0a7221 */ /* 0x008fcc0000010000 */
[----:B------:R-:W0:Y:S01]  /*1c170*/  MUFU.EX2 R51, R51 ;  /* 0x0000003300337308 */ /* 0x000e220000000800 */
[----:B------:R-:W-:-:S01]  /*1c180*/  FFMA.FTZ R46, R46, UR52, -R99 ;  /* 0x000000342e2e7c23 */ /* 0x000fc20008010863 */
[----:B------:R-:W-:Y:S02]  /*1c190*/  F2FP.SATFINITE.E4M3.F32.PACK_AB_MERGE_C R213, R29, R20, R213 ;  /* 0x000000141dd5723e */ /* 0x000fe400048070d5 */
[----:B------:R-:W3:Y:S04]  /*1c1a0*/  @P4 LDC R20, c[0x0][0x44c] ;  /* 0x00011300ff144b82 */ /* 0x000ee80000000800 */
[----:B------:R-:W5:Y:S01]  /*1c1b0*/  MUFU.EX2 R93, R93 ;  /* 0x0000005d005d7308 */ /* 0x000f620000000800 */
[C---:B------:R-:W-:Y:S01]  /*1c1c0*/  F2FP.SATFINITE.E4M3.F32.PACK_AB_MERGE_C R204, R39.reuse, R92, RZ ;  /* 0x0000005c27cc723e */ /* 0x040fe200048070ff */
[----:B------:R-:W-:Y:S01]  /*1c1d0*/  FADD.FTZ R39, R39, R10 ;  /* 0x0000000a27277221 */ /* 0x000fe20000010000 */
[----:B-1----:R-:W-:-:S05]  /*1c1e0*/  F2FP.SATFINITE.E4M3.F32.PACK_AB_MERGE_C R205, R63, R52, RZ ;  /* 0x000000343fcd723e */ /* 0x002fca00048070ff */
[----:B------:R-:W-:Y:S01]  /*1c1f0*/  MUFU.EX2 R96, R96 ;  /* 0x0000006000607308 */ /* 0x000fe20000000800 */
[----:B------:R-:W-:-:S07]  /*1c200*/  FADD.FTZ R63, R63, R12 ;  /* 0x0000000c3f3f7221 */ /* 0x000fce0000010000 */
[----:B------:R-:W-:Y:S08]  /*1c210*/  MUFU.EX2 R41, R41 ;  /* 0x0000002900297308 */ /* 0x000ff00000000800 */
[----:B------:R-:W-:Y:S08]  /*1c220*/  MUFU.EX2 R44, R44 ;  /* 0x0000002c002c7308 */ /* 0x000ff00000000800 */
[----:B------:R-:W1:Y:S01]  /*1c230*/  MUFU.EX2 R9, R42 ;  /* 0x0000002a00097308 */ /* 0x000e620000000800 */
[----:B------:R-:W-:-:S01]  /*1c240*/  FFMA.FTZ R85, R85, UR52, -R99 ;  /* 0x0000003455557c23 */ /* 0x000fc20008010863 */
[----:B------:R-:W-:Y:S01]  /*1c250*/  F2FP.SATFINITE.E4M3.F32.PACK_AB_MERGE_C R219, R25, R24, R219 ;  /* 0x0000001819db723e */ /* 0x000fe200048070db */
[----:B--2---:R-:W-:-:S01]  /*1c260*/  FADD.FTZ R10, R50, R63 ;  /* 0x0000003f320a7221 */ /* 0x004fc20000010000 */
[----:B------:R-:W-:Y:S01]  /*1c270*/  F2FP.SATFINITE.E4M3.F32.PACK_AB_MERGE_C R204, R67, R0, R204 ;  /* 0x0000000043cc723e */ /* 0x000fe200048070cc */
[----:B------:R-:W2:Y:S01]  /*1c280*/  @P4 LDC R25, c[0x0][0x450] ;  /* 0x00011400ff194b82 */ /* 0x000ea20000000800 */
[----:B----4-:R-:W-:-:S02]  /*1c290*/  FADD.FTZ R0, R8, R39 ;  /* 0x0000002708007221 */ /* 0x010fc40000010000 */
[----:B------:R-:W4:Y:S01]  /*1c2a0*/  MUFU.EX2 R43, R43 ;  /* 0x0000002b002b7308 */ /* 0x000f220000000800 */
[----:B------:R-:W-:-:S01]  /*1c2b0*/  FFMA.FTZ R49, R49, UR52, -R99 ;  /* 0x0000003431317c23 */ /* 0x000fc20008010863 */
[----:B------:R-:W-:Y:S01]  /*1c2c0*/  F2FP.SATFINITE.E4M3.F32.PACK_AB_MERGE_C R214, R78, R79, RZ ;  /* 0x0000004f4ed6723e */ /* 0x000fe200048070ff */
[----:B------:R-:W-:-:S05]  /*1c2d0*/  FFMA.FTZ R83, R83, UR52, -R99 ;  /* 0x0000003453537c23 */ /* 0x000fca0008010863 */
[----:B------:R-:W3:Y:S01]  /*1c2e0*/  MUFU.EX2 R46, R46 ;  /* 0x0000002e002e7308 */ /* 0x000ee20000000800 */
[----:B0-----:R-:W-:-:S01]  /*1c2f0*/  FADD.FTZ R21, R51, R10 ;  /* 0x0000000a33157221 */ /* 0x001fc20000010000 */
[----:B-----5:R-:W-:Y:S01]  /*1c300*/  FADD.FTZ R7, R93, R0 ;  /* 0x000000005d077221 */ /* 0x020fe20000010000 */
[----:B------:R-:W-:-:S05]  /*1c310*/  F2FP.SATFINITE.E4M3.F32.PACK_AB_MERGE_C R214, R47, R6, R214 ;  /* 0x000000062fd6723e */ /* 0x000fca00048070d6 */
[----:B------:R-:W0:Y:S01]  /*1c320*/  MUFU.EX2 R98, R98 ;  /* 0x0000006200627308 */ /* 0x000e220000000800 */
[----:B-1----:R-:W-:Y:S01]  /*1c330*/  F2FP.SATFINITE.E4M3.F32.PACK_AB_MERGE_C R206, R9, R44, RZ ;  /* 0x0000002c09ce723e */ /* 0x002fe200048070ff */
[----:B------:R-:W-:Y:S01]  /*1c340*/  FADD.FTZ R44, R44, R7 ;  /* 0x000000072c2c7221 */ /* 0x000fe20000010000 */
[----:B------:R-:W-:Y:S01]  /*1c350*/  F2FP.SATFINITE.E4M3.F32.PACK_AB_MERGE_C R207, R41, R96, RZ ;  /* 0x0000006029cf723e */ /* 0x000fe200048070ff */
[----:B------:R-:W-:-:S04]  /*1c360*/  FADD.FTZ R96, R96, R21 ;  /* 0x0000001560607221 */ /* 0x000fc80000010000 */
[----:B------:R-:W1:Y:S01]  /*1c370*/  MUFU.EX2 R85, R85 ;  /* 0x0000005500557308 */ /* 0x000e620000000800 */
[----:B------:R-:W-:-:S01]  /*1c380*/  FFMA.FTZ R81, R81, UR52, -R99 ;  /* 0x0000003451517c23 */ /* 0x000fc20008010863 */
[----:B------:R-:W-:Y:S01]  /*1c390*/  FADD.FTZ R96, R41, R96 ;  /* 0x0000006029607221 */ /* 0x000fe20000010000 */
[----:B------:R-:W-:-:S05]  /*1c3a0*/  FADD.FTZ R9, R9, R44 ;  /* 0x0000002c09097221 */ /* 0x000fca0000010000 */
[----:B------:R-:W5:Y:S01]  /*1c3b0*/  MUFU.EX2 R31, R31 ;  /* 0x0000001f001f7308 */ /* 0x000f620000000800 */
[----:B------:R-:W-:-:S07]  /*1c3c0*/  FFMA.FTZ R94, R94, UR52, -R99 ;  /* 0x000000345e5e7c23 */ /* 0x000fce0008010863 */
[----:B------:R-:W-:Y:S08]  /*1c3d0*/  MUFU.EX2 R49, R49 ;  /* 0x0000003100317308 */ /* 0x000ff00000000800 */
[----:B------:R-:W5:Y:S01]  /*1c3e0*/  MUFU.EX2 R6, R83 ;  /* 0x0000005300067308 */ /* 0x000f620000000800 */
[----:B----4-:R-:W-:-:S01]  /*1c3f0*/  FADD.FTZ R7, R43, R96 ;  /* 0x000000602b077221 */ /* 0x010fc20000010000 */
[----:B---3--:R-:W-:-:S06]  /*1c400*/  FADD.FTZ R0, R46, R9 ;  /* 0x000000092e007221 */ /* 0x008fcc0000010000 */
[----:B------:R-:W3:Y:S01]  /*1c410*/  MUFU.EX2 R100, R100 ;  /* 0x0000006400647308 */ /* 0x000ee20000000800 */
[----:B------:R-:W-:Y:S01]  /*1c420*/  @P4 IMAD.HI.U32 R20, R108, R20, RZ ;  /* 0x000000146c144227 */ /* 0x000fe200078e00ff */
[----:B------:R-:W-:-:S03]  /*1c430*/  F2FP.SATFINITE.E4M3.F32.PACK_AB_MERGE_C R206, R93, R8, R206 ;  /* 0x000000085dce723e */ /* 0x000fc600048070ce */
[----:B0-----:R-:W-:-:S03]  /*1c440*/  FADD.FTZ R10, R98, R7 ;  /* 0x00000007620a7221 */ /* 0x001fc60000010000 */
[----:B------:R-:W0:Y:S01]  /*1c450*/  MUFU.EX2 R11, R11 ;  /* 0x0000000b000b7308 */ /* 0x000e220000000800 */
[----:B-1----:R-:W-:-:S01]  /*1c460*/  FADD.FTZ R8, R85, R0 ;  /* 0x0000000055087221 */ /* 0x002fc20000010000 */
[----:B------:R-:W-:-:S06]  /*1c470*/  IMAD.MOV.U32 R14, RZ, RZ, R108 ;  /* 0x000000ffff0e7224 */ /* 0x000fcc00078e006c */
[----:B------:R-:W-:Y:S01]  /*1c480*/  MUFU.EX2 R81, R81 ;  /* 0x0000005100517308 */ /* 0x000fe20000000800 */
[----:B--2---:R-:W-:Y:S01]  /*1c490*/  @P4 SHF.R.U32.HI R14, RZ, R25, R20 ;  /* 0x00000019ff0e4219 */ /* 0x004fe20000011614 */
[----:B-----5:R-:W-:-:S06]  /*1c4a0*/  FADD.FTZ R7, R31, R10 ;  /* 0x0000000a1f077221 */ /* 0x020fcc0000010000 */
[----:B------:R-:W1:Y:S01]  /*1c4b0*/  MUFU.EX2 R102, R102 ;  /* 0x0000006600667308 */ /* 0x000e620000000800 */
[----:B------:R-:W-:Y:S01]  /*1c4c0*/  F2FP.SATFINITE.E4M3.F32.PACK_AB_MERGE_C R9, R6, R49, RZ ;  /* 0x000000310609723e */ /* 0x000fe200048070ff */
[----:B------:R-:W-:-:S06]  /*1c4d0*/  FADD.FTZ R49, R49, R8 ;  /* 0x0000000831317221 */ /* 0x000fcc0000010000 */
[----:B------:R-:W2:Y:S01]  /*1c4e0*/  MUFU.EX2 R94, R94 ;  /* 0x0000005e005e7308 */ /* 0x000ea20000000800 */
[C---:B---3--:R-:W-:Y:S01]  /*1c4f0*/  F2FP.SATFINITE.E4M3.F32.PACK_AB_MERGE_C R31, R100.reuse, R31, RZ ;  /* 0x0000001f641f723e */ /* 0x048fe200048070ff */
[----:B------:R-:W-:Y:S01]  /*1c500*/  FADD.FTZ R100, R100, R7 ;  /* 0x0000000764647221 */ /* 0x000fe20000010000 */
[----:B------:R-:W-:-:S05]  /*1c510*/  IADD3 R8, R14, R104, -R106 ;  /* 0x000000680e087210 */ /* 0x000fca0007ffe86a */
[----:B------:R-:W-:Y:S08]  /*1c520*/  MUFU.EX2 R5, R5 ;  /* 0x0000000500057308 */ /* 0x000ff00000000800 */
[----:B------:R3:W4:Y:S01]  /*1c530*/  MUFU.EX2 R0, R3 ;  /* 0x0000000300007308 */ /* 0x0007220000000800 */
[----:B------:R-:W-:-:S01]  /*1c540*/  FADD.FTZ R6, R6, R49 ;  /* 0x0000003106067221 */ /* 0x000fc20000010000 */
[----:B0-----:R-:W-:Y:S01]  /*1c550*/  FADD.FTZ R7, R11, R100 ;  /* 0x000000640b077221 */ /* 0x001fe20000010000 */
[----:B------:R-:W-:-:S04]  /*1c560*/  IMAD.HI R10, R8, 0x66666667, RZ ;  /* 0x66666667080a7827 */ /* 0x000fc800078e02ff */
[--C-:B------:R-:W-:Y:S01]  /*1c570*/  FFMA.FTZ R95, R95, UR52, -R99.reuse ;  /* 0x000000345f5f7c23 */ /* 0x100fe20008010863 */
[----:B------:R-:W-:-:S01]  /*1c580*/  FFMA.FTZ R97, R97, UR52, -R99 ;  /* 0x0000003461617c23 */ /* 0x000fc20008010863 */
[----:B-1----:R-:W-:Y:S01]  /*1c590*/  FADD.FTZ R8, R102, R7 ;  /* 0x0000000766087221 */ /* 0x002fe20000010000 */
[----:B---3--:R-:W-:-:S01]  /*1c5a0*/  FADD.FTZ R3, R81, R6 ;  /* 0x0000000651037221 */ /* 0x008fc20000010000 */
[----:B------:R-:W-:-:S03]  /*1c5b0*/  SHF.R.U32.HI R7, RZ, 0x1f, R10 ;  /* 0x0000001fff077819 */ /* 0x000fc6000001160a */
[----:B--2---:R-:W-:Y:S01]  /*1c5c0*/  FADD.FTZ R6, R94, R3 ;  /* 0x000000035e067221 */ /* 0x004fe20000010000 */
[----:B------:R-:W-:Y:S01]  /*1c5d0*/  MUFU.EX2 R95, R95 ;  /* 0x0000005f005f7308 */ /* 0x000fe20000000800 */
[----:B------:R-:W-:Y:S02]  /*1c5e0*/  LEA.HI.SX32 R7, R10, R7, 0x1a ;  /* 0x000000070a077211 */ /* 0x000fe400078fd2ff */
[----:B----4-:R-:W-:-:S05]  /*1c5f0*/  F2FP.SATFINITE.E4M3.F32.PACK_AB_MERGE_C R3, R0, R5, RZ ;  /* 0x000000050003723e */ /* 0x010fca00048070ff */
[----:B------:R-:W0:Y:S01]  /*1c600*/  MUFU.EX2 R12, R97 ;  /* 0x00000061000c7308 */ /* 0x000e220000000800 */
[----:B------:R-:W-:Y:S01]  /*1c610*/  F2FP.SATFINITE.E4M3.F32.PACK_AB_MERGE_C R203, R102, R11, R3 ;  /* 0x0000000b66cb723e */ /* 0x000fe20004807003 */
[----:B------:R-:W-:Y:S01]  /*1c620*/  VIADD R3, R146, 0xfffffffe ;  /* 0xfffffffe92037836 */ /* 0x000fe20000000000 */
[----:B------:R-:W-:-:S04]  /*1c630*/  VIMNMX R20, RZ, R7, !PT ;  /* 0x00000007ff147248 */ /* 0x000fc80007fe0100 */
[----:B------:R-:W-:Y:S02]  /*1c640*/  ISETP.GE.AND P1, PT, R3, R20, PT ;  /* 0x000000140300720c */ /* 0x000fe40003f26270 */
[----:B------:R-:W-:Y:S01]  /*1c650*/  F2FP.SATFINITE.E4M3.F32.PACK_AB_MERGE_C R200, R85, R46, R9 ;  /* 0x0000002e55c8723e */ /* 0x000fe20004807009 */
[----:B------:R-:W-:Y:S01]  /*1c660*/  FADD.FTZ R5, R5, R8 ;  /* 0x0000000805057221 */ /* 0x000fe20000010000 */
[----:B------:R-:W-:Y:S02]  /*1c670*/  F2FP.SATFINITE.E4M3.F32.PACK_AB_MERGE_C R88, R101, R88, RZ ;  /* 0x000000586558723e */ /* 0x000fe400048070ff */
[----:B------:R-:W-:Y:S02]  /*1c680*/  F2FP.SATFINITE.E4M3.F32.PACK_AB_MERGE_C R90, R90, R91, RZ ;  /* 0x0000005b5a5a723e */ /* 0x000fe400048070ff */
[----:B------:R-:W-:Y:S02]  /*1c690*/  F2FP.SATFINITE.E4M3.F32.PACK_AB_MERGE_C R74, R75, R74, RZ ;  /* 0x0000004a4b4a723e */ /* 0x000fe400048070ff */
[----:B0-----:R-:W-:Y:S01]  /*1c6a0*/  F2FP.SATFINITE.E4M3.F32.PACK_AB_MERGE_C R9, R12, R95, RZ ;  /* 0x0000005f0c09723e */ /* 0x001fe200048070ff */
[----:B------:R-:W-:-:S01]  /*1c6b0*/  FADD.FTZ R95, R95, R6 ;  /* 0x000000065f5f7221 */ /* 0x000fc20000010000 */
[----:B------:R-:W-:Y:S01]  /*1c6c0*/  F2FP.SATFINITE.E4M3.F32.PACK_AB_MERGE_C R216, R27, R216, R88 ;  /* 0x000000d81bd8723e */ /* 0x000fe20004807058 */
[----:B------:R-:W-:-:S01]  /*1c6d0*/  FADD.FTZ R11, R0, R5 ;  /* 0x00000005000b7221 */ /* 0x000fc20000010000 */
[----:B------:R-:W-:Y:S01]  /*1c6e0*/  F2FP.SATFINITE.E4M3.F32.PACK_AB_MERGE_C R218, R33, R218, R90 ;  /* 0x000000da21da723e */ /* 0x000fe2000480705a */
[----:B------:R-:W-:-:S01]  /*1c6f0*/  FADD.FTZ R12, R12, R95 ;  /* 0x0000005f0c0c7221 */ /* 0x000fc20000010000 */
[----:B------:R-:W-:-:S02]  /*1c700*/  F2FP.SATFINITE.E4M3.F32.PACK_AB_MERGE_C R212, R35, R212, R74 ;  /* 0x000000d423d4723e */ /* 0x000fc4000480704a */
[----:B------:R-:W-:Y:S02]  /*1c710*/  CS2R R118, SRZ ;  /* 0x0000000000767805 */ /* 0x000fe4000001ff00 */
[----:B------:R-:W-:Y:S02]  /*1c720*/  F2FP.SATFINITE.E4M3.F32.PACK_AB_MERGE_C R215, R57, R54, R215 ;  /* 0x0000003639d7723e */ /* 0x000fe400048070d7 */
[----:B------:R-:W-:Y:S02]  /*1c730*/  CS2R R116, SRZ ;  /* 0x0000000000747805 */ /* 0x000fe4000001ff00 */
[----:B------:R-:W-:Y:S02]  /*1c740*/  F2FP.SATFINITE.E4M3.F32.PACK_AB_MERGE_C R208, R55, R26, R208 ;  /* 0x0000001a37d0723e */ /* 0x000fe400048070d0 */
[----:B------:R-:W-:Y:S02]  /*1c750*/  CS2R R114, SRZ ;  /* 0x0000000000727805 */ /* 0x000fe4000001ff00 */
        /* <DEDUP_REMOVED lines=52> */
[----:B------:R-:W-:Y:S06]  /*1caa0*/  @!P1 BRA `(.L_x_6451) ;  /* 0x0000004800989947 */ /* 0x000fec0003800000 */
[----:B------:R0:W5:Y:S01]  /*1cab0*/  LDL.LU R8, [R1] ;  /* 0x0000000001087983 */ /* 0x0001620000300800 */
[----:B------:R-:W-:Y:S01]  /*1cac0*/  IMAD.MOV.U32 R0, RZ, RZ, R3 ;  /* 0x000000ffff007224 */ /* 0x000fe200078e0003 */
[----:B------:R-:W-:Y:S01]  /*1cad0*/  MOV R9, R4 ;  /* 0x0000000400097202 */ /* 0x000fe20000000f00 */
[----:B------:R-:W-:Y:S02]  /*1cae0*/  IMAD.MOV.U32 R10, RZ, RZ, R15 ;  /* 0x000000ffff0a7224 */ /* 0x000fe400078e000f */
[----:B------:R-:W-:Y:S02]  /*1caf0*/  IMAD.MOV.U32 R3, RZ, RZ, R223 ;  /* 0x000000ffff037224 */ /* 0x000fe400078e00df */
[----:B------:R-:W-:-:S07]  /*1cb00*/  IMAD.MOV.U32 R119, RZ, RZ, RZ ;  /* 0x000000ffff777224 */ /* 0x000fce00078e00ff */
.L_x_6463:
[----:B------:R-:W-:Y:S01]  /*1cb10*/  ISETP.NE.AND P1, PT, R3, 0x1, PT ;  /* 0x000000010300780c */ /* 0x000fe20003f25270 */
[----:B------:R-:W-:Y:S05]  /*1cb20*/  YIELD ;  /* 0x0000000000007946 */ /* 0x000fea0003800000 */
[----:B------:R-:W-:Y:S02]  /*1cb30*/  SEL R5, RZ, 0x1, P1 ;  /* 0x00000001ff057807 */ /* 0x000fe40000800000 */
[----:B------:R-:W-:Y:S02]  /*1cb40*/  ISETP.NE.AND P1, PT, R23, RZ, PT ;  /* 0x000000ff1700720c */ /* 0x000fe40003f25270 */
[----:B-----5:R-:W-:-:S05]  /*1cb50*/  LOP3.LUT R6, R8, R5, RZ, 0x3c, !PT ;  /* 0x0000000508067212 */ /* 0x020fca00078e3cff */
[----:B------:R1:W-:Y:S06]  /*1cb60*/  STL [R1], R6 ;  /* 0x0000000601007387 */ /* 0x0003ec0000100800 */
[----:B------:R-:W-:Y:S05]  /*1cb70*/  @P1 BRA `(.L_x_6452) ;  /* 0x00000000003c1947 */ /* 0x000fea0003800000 */
[----:B------:R-:W-:Y:S05]  /*1cb80*/  @!P0 BRA `(.L_x_6453) ;  /* 0x0000000000048947 */ /* 0x000fea0003800000 */
[----:B------:R-:W-:Y:S01]  /*1cb90*/  BPT.TRAP 0x1 ;  /* 0x000000040000795c */ /* 0x000fe20000300000 */
.L_x_6453:
[----:B------:R-:W-:-:S05]  /*1cba0*/  VIADD R4, R3, 0x1 ;  /* 0x0000000103047836 */ /* 0x000fca0000000000 */
[----:B------:R-:W-:-:S04]  /*1cbb0*/  ISETP.NE.AND P2, PT, R4, 0x2, PT ;  /* 0x000000020400780c */ /* 0x000fc80003f45270 */
[----:B------:R-:W-:Y:S02]  /*1cbc0*/  SEL R5, R4, RZ, P2 ;  /* 0x000000ff04057207 */ /* 0x000fe40001000000 */
[----:B------:R-:W-:Y:S02]  /*1cbd0*/  SHF.L.U32 R4, R6, 0x1f, RZ ;  /* 0x0000001f06047819 */ /* 0x000fe400000006ff */
[----:B------:R-:W-:-:S04]  /*1cbe0*/  LEA R5, R5, R18, 0x3 ;  /* 0x0000001205057211 */ /* 0x000fc800078e18ff */
[----:B------:R2:W3:Y:S01]  /*1cbf0*/  SYNCS.PHASECHK.TRANS64.TRYWAIT P2, [R5+URZ+0x33430], R4 ;  /* 0x03343004050075a7 */ /* 0x0004e2000804017f */
[----:B------:R-:W-:Y:S05]  /*1cc00*/  @!P0 BRA `(.L_x_6454) ;  /* 0x0000000000048947 */ /* 0x000fea0003800000 */
[----:B------:R-:W-:Y:S01]  /*1cc10*/  BPT.TRAP 0x1 ;  /* 0x000000040000795c */ /* 0x000fe20000300000 */
.L_x_6454:
[----:B------:R-:W-:Y:S04]  /*1cc20*/  BSSY B0, `(.L_x_6452) ;  /* 0x0000004000007945 */ /* 0x000fe80003800000 */
[----:B---3--:R-:W-:Y:S05]  /*1cc30*/  @P2 BRA `(.L_x_6455) ;  /* 0x0000000000082947 */ /* 0x008fea0003800000 */
[----:B------:R-:W3:Y:S02]  /*1cc40*/  SYNCS.PHASECHK.TRANS64.TRYWAIT P2, [R5+URZ+0x33430], R4 ;  /* 0x03343004050075a7 */ /* 0x000ee4000804017f */
[----:B---3--:R-:W-:Y:S05]  /*1cc50*/  @!P2 BRA `(.L_x_6456) ;  /* 0x0000016400a8a947 */ /* 0x008fea0003800000 */
.L_x_6455:
[----:B------:R-:W-:Y:S05]  /*1cc60*/  BSYNC B0 ;  /* 0x0000000000007941 */ /* 0x000fea0003800000 */
.L_x_6452:
[----:B--23--:R-:W2:Y:S01]  /*1cc70*/  S2R R4, SR_TID.X ;  /* 0x0000000000047919 */ /* 0x00cea20000002100 */
[----:B------:R-:W-:Y:S01]  /*1cc80*/  VIADD R223, R3, 0x1 ;  /* 0x0000000103df7836 */ /* 0x000fe20000000000 */
[----:B------:R-:W-:Y:S05]  /*1cc90*/  WARPSYNC.ALL ;  /* 0x0000000000007948 */ /* 0x000fea0003800000 */
[C---:B------:R-:W-:Y:S01]  /*1cca0*/  ISETP.NE.AND P2, PT, R223.reuse, 0x2, PT ;  /* 0x00000002df00780c */ /* 0x040fe20003f45270 */
[----:B------:R-:W-:Y:S01]  /*1ccb0*/  IMAD.MOV.U32 R5, RZ, RZ, -0x7fffffe0 ;  /* 0x80000020ff057424 */ /* 0x000fe200078e00ff */
[----:B------:R-:W-:Y:S01]  /*1ccc0*/  UMOV UR44, UR24 ;  /* 0x00000018002c7c82 */ /* 0x000fe20008000000 */
[----:B------:R-:W-:Y:S01]  /*1ccd0*/  UMOV UR45, UR25 ;  /* 0x00000019002d7c82 */ /* 0x000fe20008000000 */
[----:B------:R-:W-:Y:S01]  /*1cce0*/  SEL R223, R223, RZ, P2 ;  /* 0x000000ffdfdf7207 */ /* 0x000fe20001000000 */
[----:B------:R-:W-:Y:S01]  /*1ccf0*/  IMAD.MOV.U32 R7, RZ, RZ, -0x7fffffe0 ;  /* 0x80000020ff077424 */ /* 0x000fe200078e00ff */
[----:B------:R-:W-:Y:S01]  /*1cd00*/  R2UR UR47, R5 ;  /* 0x00000000052f72ca */ /* 0x000fe200000e0000 */
[----:B------:R-:W-:Y:S01]  /*1cd10*/  UMOV UR40, UR24 ;  /* 0x0000001800287c82 */ /* 0x000fe20008000000 */
[----:B------:R-:W-:Y:S01]  /*1cd20*/  UMOV UR41, UR25 ;  /* 0x0000001900297c82 */ /* 0x000fe20008000000 */
[----:B------:R-:W-:Y:S01]  /*1cd30*/  IMAD.MOV.U32 R121, RZ, RZ, -0x7fffffe0 ;  /* 0x80000020ff797424 */ /* 0x000fe200078e00ff */
[----:B------:R-:W-:Y:S01]  /*1cd40*/  R2UR UR43, R7 ;  /* 0x00000000072b72ca */ /* 0x000fe200000e0000 */
[----:B------:R-:W-:Y:S01]  /*1cd50*/  IMAD.MOV.U32 R15, RZ, RZ, -0x7fffffe0 ;  /* 0x80000020ff0f7424 */ /* 0x000fe200078e00ff */
[----:B------:R-:W-:Y:S01]  /*1cd60*/  UMOV UR28, UR24 ;  /* 0x00000018001c7c82 */ /* 0x000fe20008000000 */
[----:B------:R-:W-:Y:S01]  /*1cd70*/  UMOV UR29, UR25 ;  /* 0x00000019001d7c82 */ /* 0x000fe20008000000 */
[----:B------:R-:W-:Y:S01]  /*1cd80*/  R2UR UR27, R121 ;  /* 0x00000000791b72ca */ /* 0x000fe200000e0000 */
[----:B------:R-:W-:Y:S01]  /*1cd90*/  UMOV UR32, UR24 ;  /* 0x0000001800207c82 */ /* 0x000fe20008000000 */
[----:B------:R-:W-:Y:S01]  /*1cda0*/  R2UR UR31, R15 ;  /* 0x000000000f1f72ca */ /* 0x000fe200000e0000 */
[----:B------:R-:W-:Y:S01]  /*1cdb0*/  UMOV UR33, UR25 ;  /* 0x0000001900217c82 */ /* 0x000fe20008000000 */
[----:B------:R-:W-:Y:S01]  /*1cdc0*/  R2UR UR35, R7 ;  /* 0x00000000072372ca */ /* 0x000fe200000e0000 */
[----:B------:R-:W-:Y:S01]  /*1cdd0*/  IMAD.MOV.U32 R15, RZ, RZ, -0x7fffffe0 ;  /* 0x80000020ff0f7424 */ /* 0x000fe200078e00ff */
[----:B------:R-:W-:Y:S01]  /*1cde0*/  R2UR UR7, R121 ;  /* 0x00000000790772ca */ /* 0x000fe200000e0000 */
[----:B------:R-:W-:Y:S01]  /*1cdf0*/  IMAD.MOV.U32 R5, RZ, RZ, -0x7fffffe0 ;  /* 0x80000020ff057424 */ /* 0x000fe200078e00ff */
[----:B------:R-:W-:-:S02]  /*1ce00*/  MOV R7, 0x80000020 ;  /* 0x8000002000077802 */ /* 0x000fc40000000f00 */
[----:B--2---:R-:W-:-:S05]  /*1ce10*/  SHF.R.U32.HI R4, RZ, 0x7, R4 ;  /* 0x00000007ff047819 */ /* 0x004fca0000011604 */
[----:B------:R-:W-:Y:S02]  /*1ce20*/  VIADD R21, R4, 0x8 ;  /* 0x0000000804157836 */ /* 0x000fe40000000000 */
[----:B------:R-:W-:-:S03]  /*1ce30*/  IMAD R4, R223, 0x780, R13 ;  /* 0x00000780df047824 */ /* 0x000fc600078e020d */
[----:B------:R2:W-:Y:S01]  /*1ce40*/  BAR.SYNC.DEFER_BLOCKING R21, 0x100 ;  /* 0x000400150000751d */ /* 0x0005e20000010000 */
[C---:B-1----:R-:W-:Y:S01]  /*1ce50*/  VIADD R6, R4.reuse, 0x80 ;  /* 0x0000008004067836 */ /* 0x042fe20000000000 */
[C---:B------:R-:W-:Y:S01]  /*1ce60*/  R2UR UR46, R4.reuse ;  /* 0x00000000042e72ca */ /* 0x040fe200000e0000 */
[C---:B------:R-:W-:Y:S01]  /*1ce70*/  VIADD R14, R4.reuse, 0x180 ;  /* 0x00000180040e7836 */ /* 0x040fe20000000000 */
[----:B------:R-:W-:Y:S02]  /*1ce80*/  IADD3 R120, R4, 0x100, RZ ;  /* 0x0000010004787810 */ /* 0x000fe40007ffe0ff */
[----:B------:R-:W-:Y:S01]  /*1ce90*/  R2UR UR42, R6 ;  /* 0x00000000062a72ca */ /* 0x000fe200000e0000 */
[----:B------:R-:W-:Y:S01]  /*1cea0*/  VIADD R6, R4, 0x200 ;  /* 0x0000020004067836 */ /* 0x000fe20000000000 */
[----:B------:R-:W-:Y:S02]  /*1ceb0*/  R2UR UR26, R120 ;  /* 0x00000000781a72ca */ /* 0x000fe400000e0000 */
[----:B------:R-:W-:Y:S01]  /*1cec0*/  R2UR UR30, R14 ;  /* 0x000000000e1e72ca */ /* 0x000fe200000e0000 */
[----:B------:R-:W-:Y:S01]  /*1ced0*/  VIADD R14, R4, 0x82 ;  /* 0x00000082040e7836 */ /* 0x000fe20000000000 */
[----:B------:R-:W-:Y:S01]  /*1cee0*/  R2UR UR34, R6 ;  /* 0x00000000062272ca */ /* 0x000fe200000e0000 */
[C---:B------:R-:W-:Y:S01]  /*1cef0*/  VIADD R6, R4.reuse, 0x102 ;  /* 0x0000010204067836 */ /* 0x040fe20000000000 */
[----:B------:R-:W-:-:S04]  /*1cf00*/  IADD3 R120, R4, 0x2, RZ ;  /* 0x0000000204787810 */ /* 0x000fc80007ffe0ff */
[----:B------:R-:W-:Y:S01]  /*1cf10*/  R2UR UR6, R120 ;  /* 0x00000000780672ca */ /* 0x000fe200000e0000 */
        /* <DEDUP_REMOVED lines=35> */
[----:B------:R-:W-:-:S04]  /*1d150*/  IADD3 R6, R4, 0x280, RZ ;  /* 0x0000028004067810 */ /* 0x000fc80007ffe0ff */
        /* <DEDUP_REMOVED lines=10> */
[----:B------:R-:W-:Y:S01]  /*1d200*/  UMOV UR40, UR8 ;  /* 0x0000000800287c82 */ /* 0x000fe20008000000 */
[----:B------:R-:W-:Y:S01]  /*1d210*/  UMOV UR41, UR9 ;  /* 0x0000000900297c82 */ /* 0x000fe20008000000 */
        /* <DEDUP_REMOVED lines=26> */
[----:B------:R-:W-:-:S03]  /*1d3c0*/  IMAD.MOV.U32 R7, RZ, RZ, -0x7fffffe0 ;  /* 0x80000020ff077424 */ /* 0x000fc600078e00ff */
[----:B------:R-:W-:Y:S02]  /*1d3d0*/  R2UR UR46, R6 ;  /* 0x00000000062e72ca */ /* 0x000fe400000e0000 */
[----:B------:R-:W-:Y:S01]  /*1d3e0*/  R2UR UR47, R7 ;  /* 0x00000000072f72ca */ /* 0x000fe200000e0000 */
        /* <DEDUP_REMOVED lines=111> */
[C---:B------:R-:W-:Y:S02]  /*1dae0*/  VIADD R6, R4.reuse, 0x682 ;  /* 0x0000068204067836 */ /* 0x040fe40000000000 */
[----:B------:R-:W-:Y:S02]  /*1daf0*/  IMAD.MOV.U32 R7, RZ, RZ, -0x7fffffe0 ;  /* 0x80000020ff077424 */ /* 0x000fe400078e00ff */
[----:B------:R-:W-:Y:S01]  /*1db00*/  VIADD R4, R4, 0x702 ;  /* 0x0000070204047836 */ /* 0x000fe20000000000 */
[----:B------:R-:W-:-:S02]  /*1db10*/  WARPGROUP.DEPBAR.LE gsb0, 0x0 ;  /* 0x00008000000079c5 */ /* 0x000fc40000010000 */
        /* <DEDUP_REMOVED lines=29> */
[----:B--2---:R-:W-:Y:S05]  /*1dcf0*/  @P1 BRA `(.L_x_6457) ;  /* 0x0000000000281947 */ /* 0x004fea0003800000 */
[----:B------:R-:W-:Y:S05]  /*1dd00*/  @!P0 BRA `(.L_x_6458) ;  /* 0x0000000000048947 */ /* 0x000fea0003800000 */
[----:B------:R-:W-:Y:S01]  /*1dd10*/  BPT.TRAP 0x1 ;  /* 0x000000040000795c */ /* 0x000fe20000300000 */
.L_x_6458:
[----:B------:R-:W-:Y:S02]  /*1dd20*/  SHF.L.U32 R4, R8, 0x1f, RZ ;  /* 0x0000001f08047819 */ /* 0x000fe400000006ff */
[----:B------:R-:W-:-:S04]  /*1dd30*/  LEA R5, R3, R18, 0x3 ;  /* 0x0000001203057211 */ /* 0x000fc800078e18ff */
[----:B------:R1:W2:Y:S01]  /*1dd40*/  SYNCS.PHASECHK.TRANS64.TRYWAIT P1, [R5+URZ+0x33450], R4 ;  /* 0x03345004050075a7 */ /* 0x0002a2000802017f */
[----:B------:R-:W-:Y:S05]  /*1dd50*/  @!P0 BRA `(.L_x_6459) ;  /* 0x0000000000048947 */ /* 0x000fea0003800000 */
[----:B------:R-:W-:Y:S01]  /*1dd60*/  BPT.TRAP 0x1 ;  /* 0x000000040000795c */ /* 0x000fe20000300000 */
.L_x_6459:
[----:B--2---:R-:W-:Y:S05]  /*1dd70*/  @P1 BRA `(.L_x_6457) ;  /* 0x0000000000081947 */ /* 0x004fea0003800000 */
[----:B------:R-:W2:Y:S02]  /*1dd80*/  SYNCS.PHASECHK.TRANS64.TRYWAIT P1, [R5+URZ+0x33450], R4 ;  /* 0x03345004050075a7 */ /* 0x000ea4000802017f */
[----:B--2---:R-:W-:Y:S05]  /*1dd90*/  @!P1 BRA `(.L_x_6460) ;  /* 0x00000154006c9947 */ /* 0x004fea0003800000 */
.L_x_6457:
[----:B-12---:R-:W-:Y:S01]  /*1dda0*/  VIADD R4, R18, 0x200 ;  /* 0x0000020012047836 */ /* 0x006fe20000000000 */
[----:B------:R-:W-:Y:S05]  /*1ddb0*/  WARPSYNC.ALL ;  /* 0x0000000000007948 */ /* 0x000fea0003800000 */
[----:B------:R-:W-:Y:S01]  /*1ddc0*/  SHF.R.U32.HI R4, RZ, 0x4, R4 ;  /* 0x00000004ff047819 */ /* 0x000fe20000011604 */
[----:B------:R-:W-:Y:S01]  /*1ddd0*/  IMAD.MOV.U32 R5, RZ, RZ, -0x3ffffff0 ;  /* 0xc0000010ff057424 */ /* 0x000fe200078e00ff */
[----:B------:R-:W-:Y:S01]  /*1dde0*/  WARPGROUP.ARRIVE ;  /* 0x00000000000079c5 */ /* 0x000fe20000000000 */
[----:B------:R-:W-:Y:S01]  /*1ddf0*/  IMAD.MOV.U32 R7, RZ, RZ, -0x3ffffff0 ;  /* 0xc0000010ff077424 */ /* 0x000fe200078e00ff */
[----:B------:R-:W-:-:S04]  /*1de00*/  LOP3.LUT R4, R4, 0x3fff, RZ, 0xc0, !PT ;  /* 0x00003fff04047812 */ /* 0x000fc800078ec0ff */
[----:B------:R-:W1:Y:S01]  /*1de10*/  S2R R8, SR_TID.X ;  /* 0x0000000000087919 */ /* 0x000e620000002100 */
[----:B------:R-:W-:Y:S02]  /*1de20*/  R2UR UR7, R5 ;  /* 0x00000000050772ca */ /* 0x000fe400000e0000 */
[----:B------:R-:W-:Y:S02]  /*1de30*/  LOP3.LUT R4, R4, 0x10000, RZ, 0xfc, !PT ;  /* 0x0001000004047812 */ /* 0x000fe400078efcff */
[----:B------:R-:W-:-:S03]  /*1de40*/  MOV R5, 0xc0000010 ;  /* 0xc000001000057802 */ /* 0x000fc60000000f00 */
[----:B------:R-:W-:-:S04]  /*1de50*/  IMAD R4, R3, 0x780, R4 ;  /* 0x0000078003047824 */ /* 0x000fc800078e0204 */
[C---:B------:R-:W-:Y:S01]  /*1de60*/  VIADD R6, R4.reuse, 0x180 ;  /* 0x0000018004067836 */ /* 0x040fe20000000000 */
[----:B------:R-:W-:-:S13]  /*1de70*/  R2UR UR6, R4 ;  /* 0x00000000040672ca */ /* 0x000fda00000e0000 */
[----:B------:R-:W-:Y:S01]  /*1de80*/  QGMMA.64x192x32.F32.E4M3.E4M3 R24, R216, gdesc[UR4], R24, gsb0 ;  /* 0x02e00004d8187df3 */ /* 0x000fe20008000818 */
[----:B------:R-:W-:Y:S02]  /*1de90*/  R2UR UR6, R6 ;  /* 0x00000000060672ca */ /* 0x000fe400000e0000 */
[----:B------:R-:W-:Y:S01]  /*1dea0*/  R2UR UR7, R7 ;  /* 0x00000000070772ca */ /* 0x000fe200000e0000 */
[----:B------:R-:W-:Y:S01]  /*1deb0*/  IMAD.MOV.U32 R7, RZ, RZ, -0x3ffffff0 ;  /* 0xc0000010ff077424 */ /* 0x000fe200078e00ff */
[----:B------:R-:W-:Y:S02]  /*1dec0*/  IADD3 R6, R4, 0x300, RZ ;  /* 0x0000030004067810 */ /* 0x000fe40007ffe0ff */
[----:B-1----:R-:W-:Y:S01]  /*1ded0*/  SHF.R.U32.HI R8, RZ, 0x7, R8 ;  /* 0x00000007ff087819 */ /* 0x002fe20000011608 */
[----:B------:R-:W-:Y:S02]  /*1dee0*/  WARPGROUP.DEPBAR.LE gsb0, 0x0 ;  /* 0x00008000000079c5 */ /* 0x000fe40000010000 */
[----:B------:R-:W-:-:S10]  /*1def0*/  WARPGROUP.ARRIVE ;  /* 0x00000000000079c5 */ /* 0x000fd40000000000 */
        /* <DEDUP_REMOVED lines=24> */
.L_x_6461:
[----:B------:R-:W2:Y:S01]  /*1e080*/  LDL R7, [R1+0x40] ;  /* 0x0000400001077983 */ /* 0x000ea20000100800 */
[----:B------:R-:W3:Y:S03]  /*1e090*/  LDC R5, c[0x0][0x448] ;  /* 0x00011200ff057b82 */ /* 0x000ee60000000800 */
[----:B-1----:R-:W2:Y:S04]  /*1e0a0*/  LDL R4, [R1+0x58] ;  /* 0x0000580001047983 */ /* 0x002ea80000100800 */
[----:B------:R-:W4:Y:S04]  /*1e0b0*/  LDL R202, [R1+0x54] ;  /* 0x0000540001ca7983 */ /* 0x000f280000100800 */
[----:B------:R-:W5:Y:S04]  /*1e0c0*/  LDL R201, [R1+0x4c] ;  /* 0x00004c0001c97983 */ /* 0x000f680000100800 */
[----:B------:R-:W5:Y:S01]  /*1e0d0*/  LDL R200, [R1+0x48] ;  /* 0x0000480001c87983 */ /* 0x000f620000100800 */
[----:B---3--:R-:W-:-:S13]  /*1e0e0*/  ISETP.NE.AND P1, PT, R5, 0x1, PT ;  /* 0x000000010500780c */ /* 0x008fda0003f25270 */
[----:B------:R-:W1:Y:S08]  /*1e0f0*/  @P1 LDC R6, c[0x0][0x44c] ;  /* 0x00011300ff061b82 */ /* 0x000e700000000800 */
[----:B------:R-:W3:Y:S01]  /*1e100*/  @P1 LDC R5, c[0x0][0x450] ;  /* 0x00011400ff051b82 */ /* 0x000ee20000000800 */
        /* <DEDUP_REMOVED lines=13> */
[----:B------:R-:W-:Y:S01]  /*1e1e0*/  MUFU.TANH R15, R15 ;  /* 0x0000000f000f7308 */ /* 0x000fe20000002400 */
[C---:B------:R-:W-:Y:S01]  /*1e1f0*/  FMUL.FTZ R176, R2.reuse, R176 ;  /* 0x000000b002b07220 */ /* 0x040fe20000410000 */
[C---:B------:R-:W-:Y:S01]  /*1e200*/  FMUL.FTZ R177, R2.reuse, R177 ;  /* 0x000000b102b17220 */ /* 0x040fe20000410000 */
[C---:B------:R-:W-:Y:S01]  /*1e210*/  FMUL.FTZ R180, R2.reuse, R180 ;  /* 0x000000b402b47220 */ /* 0x040fe20000410000 */
[----:B------:R-:W-:-:S04]  /*1e220*/  FMUL.FTZ R181, R2, R181 ;  /* 0x000000b502b57220 */ /* 0x000fc80000410000 */
[----:B------:R-:W-:Y:S01]  /*1e230*/  MUFU.TANH R189, R189 ;  /* 0x000000bd00bd7308 */ /* 0x000fe20000002400 */
[----:B------:R-:W-:-:S07]  /*1e240*/  FMUL.FTZ R152, R2, R152 ;  /* 0x0000009802987220 */ /* 0x000fce0000410000 */
[----:B------:R-:W-:Y:S01]  /*1e250*/  MUFU.TANH R190, R190 ;  /* 0x000000be00be7308 */ /* 0x000fe20000002400 */
[----:B------:R-:W-:-:S07]  /*1e260*/  FMUL.FTZ R153, R2, R153 ;  /* 0x0000009902997220 */ /* 0x000fce0000410000 */
[----:B------:R-:W-:Y:S01]  /*1e270*/  MUFU.TANH R168, R168 ;  /* 0x000000a800a87308 */ /* 0x000fe20000002400 */
[C---:B------:R-:W-:Y:S01]  /*1e280*/  FMUL.FTZ R156, R2.reuse, R156 ;  /* 0x0000009c029c7220 */ /* 0x040fe20000410000 */
[----:B------:R-:W-:-:S06]  /*1e290*/  FMUL.FTZ R157, R2, R157 ;  /* 0x0000009d029d7220 */ /* 0x000fcc0000410000 */
[----:B------:R-:W-:Y:S01]  /*1e2a0*/  MUFU.TANH R169, R169 ;  /* 0x000000a900a97308 */ /* 0x000fe20000002400 */
[----:B------:R-:W-:-:S07]  /*1e2b0*/  FMUL.FTZ R160, R2, R160 ;  /* 0x000000a002a07220 */ /* 0x000fce0000410000 */
[----:B------:R-:W-:Y:S08]  /*1e2c0*/  MUFU.TANH R172, R172 ;  /* 0x000000ac00ac7308 */ /* 0x000ff00000002400 */
        /* <DEDUP_REMOVED lines=29> */
[----:B------:R-:W-:Y:S08]  /*1e4a0*/  MUFU.TANH R137, R137 ;  /* 0x0000008900897308 */ /* 0x000ff00000002400 */
[----:B------:R-:W-:Y:S08]  /*1e4b0*/  MUFU.TANH R140, R140 ;  /* 0x0000008c008c7308 */ /* 0x000ff00000002400 */
[----:B------:R-:W-:Y:S01]  /*1e4c0*/  MUFU.TANH R141, R141 ;  /* 0x0000008d008d7308 */ /* 0x000fe20000002400 */
[----:B--2---:R-:W-:-:S04]  /*1e4d0*/  IMAD.IADD R4, R4, 0x1, R7 ;  /* 0x0000000104047824 */ /* 0x004fc800078e0207 */
[----:B-1----:R-:W-:-:S05]  /*1e4e0*/  @P1 IMAD.HI.U32 R6, R4, R6, RZ ;  /* 0x0000000604061227 */ /* 0x002fca00078e00ff */
[----:B---3--:R-:W-:Y:S01]  /*1e4f0*/  @P1 SHF.R.U32.HI R4, RZ, R5, R6 ;  /* 0x00000005ff041219 */ /* 0x008fe20000011606 */
[C---:B------:R-:W-:Y:S01]  /*1e500*/  FMUL.FTZ R7, R2.reuse, R186 ;  /* 0x000000ba02077220 */ /* 0x040fe20000410000 */
[----:B------:R-:W-:-:S03]  /*1e510*/  FMUL.FTZ R186, R2, R193 ;  /* 0x000000c102ba7220 */ /* 0x000fc60000410000 */
[----:B------:R-:W1:Y:S04]  /*1e520*/  SHFL.IDX PT, R128, R4, RZ, 0x1c1f ;  /* 0x001c1fff04807589 */ /* 0x000e6800000e0000 */
[----:B------:R2:W3:Y:S01]  /*1e530*/  SHFL.IDX PT, R193, R4, 0x1, 0x1c1f ;  /* 0x003c1f0004c17f89 */ /* 0x0004e200000e0000 */
[C---:B------:R-:W-:Y:S01]  /*1e540*/  FMUL.FTZ R5, R2.reuse, R184 ;  /* 0x000000b802057220 */ /* 0x040fe20000410000 */
[----:B--2---:R2:W-:Y:S01]  /*1e550*/  MUFU.TANH R4, R194 ;  /* 0x000000c200047308 */ /* 0x0045e20000002400 */
[----:B------:R-:W-:Y:S01]  /*1e560*/  FMUL.FTZ R6, R2, R185 ;  /* 0x000000b902067220 */ /* 0x000fe20000410000 */
[----:B--2---:R-:W-:-:S04]  /*1e570*/  IMAD.MOV.U32 R194, RZ, RZ, -0xa0 ;  /* 0xffffff60ffc27424 */ /* 0x004fc800078e00ff */
[----:B------:R-:W-:Y:S02]  /*1e580*/  IMAD R194, R0, R194, 0x1 ;  /* 0x0000000100c27424 */ /* 0x000fe400078e02c2 */
[----:B------:R-:W-:Y:S01]  /*1e590*/  FMUL.FTZ R185, R2, R192 ;  /* 0x000000c002b97220 */ /* 0x000fe20000410000 */
[----:B------:R-:W2:Y:S01]  /*1e5a0*/  MUFU.TANH R5, R5 ;  /* 0x0000000500057308 */ /* 0x000ea20000002400 */
[----:B----4-:R-:W-:-:S05]  /*1e5b0*/  IMAD R194, R202, -0x2, R194 ;  /* 0xfffffffecac27824 */ /* 0x010fca00078e02c2 */
[----:B-----5:R-:W-:Y:S02]  /*1e5c0*/  IADD3 R194, -R200, R194, R201 ;  /* 0x000000c2c8c27210 */ /* 0x020fe40007ffe1c9 */
[----:B------:R-:W4:Y:S03]  /*1e5d0*/  MUFU.TANH R6, R6 ;  /* 0x0000000600067308 */ /* 0x000f260000002400 */
[----:B-1----:R-:W-:-:S05]  /*1e5e0*/  IMAD.IADD R128, R194, 0x1, R128 ;  /* 0x00000001c2807824 */ /* 0x002fca00078e0280 */
[----:B------:R-:W1:Y:S01]  /*1e5f0*/  MUFU.TANH R185, R185 ;  /* 0x000000b900b97308 */ /* 0x000e620000002400 */
[----:B------:R-:W-:-:S07]  /*1e600*/  ISETP.GT.AND P2, PT, R128, RZ, PT ;  /* 0x000000ff8000720c */ /* 0x000fce0003f44270 */
[----:B------:R-:W5:Y:S01]  /*1e610*/  MUFU.TANH R186, R186 ;  /* 0x000000ba00ba7308 */ /* 0x000f620000002400 */
[C---:B------:R-:W-:Y:S02]  /*1e620*/  ISETP.GT.AND P3, PT, R128.reuse, 0x1, PT ;  /* 0x000000018000780c */ /* 0x040fe40003f64270 */
[C---:B------:R-:W-:Y:S02]  /*1e630*/  ISETP.GT.AND P4, PT, R128.reuse, 0x8, PT ;  /* 0x000000088000780c */ /* 0x040fe40003f84270 */
[C---:B------:R-:W-:Y:S02]  /*1e640*/  ISETP.GT.AND P1, PT, R128.reuse, 0x9, PT ;  /* 0x000000098000780c */ /* 0x040fe40003f24270 */
[----:B--2---:R-:W-:Y:S02]  /*1e650*/  FSEL R5, R5, -INF , P2 ;  /* 0xff80000005057808 */ /* 0x004fe40001000000 */
[----:B------:R-:W-:Y:S02]  /*1e660*/  ISETP.GT.AND P2, PT, R128, 0x10, PT ;  /* 0x000000108000780c */ /* 0x000fe40003f44270 */
[----:B----4-:R-:W-:-:S02]  /*1e670*/  FSEL R6, R6, -INF , P3 ;  /* 0xff80000006067808 */ /* 0x010fc40001800000 */
[----:B------:R-:W-:Y:S02]  /*1e680*/  FSEL R14, R14, -INF , P4 ;  /* 0xff8000000e0e7808 */ /* 0x000fe40002000000 */
[----:B------:R-:W-:Y:S02]  /*1e690*/  FSEL R15, R15, -INF , P1 ;  /* 0xff8000000f0f7808 */ /* 0x000fe40000800000 */
[C---:B------:R-:W-:Y:S02]  /*1e6a0*/  ISETP.GT.AND P3, PT, R128.reuse, 0x11, PT ;  /* 0x000000118000780c */ /* 0x040fe40003f64270 */
[C---:B------:R-:W-:Y:S02]  /*1e6b0*/  ISETP.GT.AND P4, PT, R128.reuse, 0x18, PT ;  /* 0x000000188000780c */ /* 0x040fe40003f84270 */
[----:B------:R-:W-:Y:S02]  /*1e6c0*/  ISETP.GT.AND P1, PT, R128, 0x19, PT ;  /* 0x000000198000780c */ /* 0x000fe40003f24270 */
[----:B-1----:R-:W-:-:S02]  /*1e6d0*/  FSEL R185, R185, -INF , P2 ;  /* 0xff800000b9b97808 */ /* 0x002fc40001000000 */
[----:B------:R-:W-:Y:S02]  /*1e6e0*/  ISETP.GT.AND P2, PT, R128, 0x20, PT ;  /* 0x000000208000780c */ /* 0x000fe40003f44270 */
[----:B-----5:R-:W-:Y:S02]  /*1e6f0*/  FSEL R186, R186, -INF , P3 ;  /* 0xff800000baba7808 */ /* 0x020fe40001800000 */
[----:B------:R-:W-:Y:S02]  /*1e700*/  FSEL R189, R189, -INF , P4 ;  /* 0xff800000bdbd7808 */ /* 0x000fe40002000000 */
[----:B------:R-:W-:Y:S02]  /*1e710*/  FSEL R190, R190, -INF , P1 ;  /* 0xff800000bebe7808 */ /* 0x000fe40000800000 */
[C---:B------:R-:W-:Y:S02]  /*1e720*/  ISETP.GT.AND P3, PT, R128.reuse, 0x21, PT ;  /* 0x000000218000780c */ /* 0x040fe40003f64270 */
[----:B------:R-:W-:-:S02]  /*1e730*/  ISETP.GT.AND P4, PT, R128, 0x28, PT ;  /* 0x000000288000780c */ /* 0x000fc40003f84270 */
[----:B------:R-:W-:Y:S02]  /*1e740*/  ISETP.GT.AND P1, PT, R128, 0x29, PT ;  /* 0x000000298000780c */ /* 0x000fe40003f24270 */
[----:B------:R-:W-:Y:S02]  /*1e750*/  FSEL R168, R168, -INF , P2 ;  /* 0xff800000a8a87808 */ /* 0x000fe40001000000 */
[----:B------:R-:W-:Y:S02]  /*1e760*/  ISETP.GT.AND P2, PT, R128, 0x30, PT ;  /* 0x000000308000780c */ /* 0x000fe40003f44270 */
[----:B------:R-:W-:Y:S02]  /*1e770*/  FSEL R169, R169, -INF , P3 ;  /* 0xff800000a9a97808 */ /* 0x000fe40001800000 */
[----:B------:R-:W-:Y:S02]  /*1e780*/  FSEL R172, R172, -INF , P4 ;  /* 0xff800000acac7808 */ /* 0x000fe40002000000 */
[----:B------:R-:W-:-:S02]  /*1e790*/  FSEL R173, R173, -INF , P1 ;  /* 0xff800000adad7808 */ /* 0x000fc40000800000 */
[C---:B------:R-:W-:Y:S02]  /*1e7a0*/  ISETP.GT.AND P3, PT, R128.reuse, 0x31, PT ;  /* 0x000000318000780c */ /* 0x040fe40003f64270 */
[C---:B------:R-:W-:Y:S02]  /*1e7b0*/  ISETP.GT.AND P4, PT, R128.reuse, 0x38, PT ;  /* 0x000000388000780c */ /* 0x040fe40003f84270 */
[----:B------:R-:W-:Y:S02]  /*1e7c0*/  ISETP.GT.AND P1, PT, R128, 0x39, PT ;  /* 0x000000398000780c */ /* 0x000fe40003f24270 */
[----:B------:R-:W-:Y:S02]  /*1e7d0*/  FSEL R176, R176, -INF , P2 ;  /* 0xff800000b0b07808 */ /* 0x000fe40001000000 */
[----:B------:R-:W-:Y:S01]  /*1e7e0*/  ISETP.GT.AND P2, PT, R128, 0x40, PT ;  /* 0x000000408000780c */ /* 0x000fe20003f44270 */
[----:B------:R-:W1:Y:S01]  /*1e7f0*/  MUFU.TANH R144, R144 ;  /* 0x0000009000907308 */ /* 0x000e620000002400 */
[----:B------:R-:W-:-:S02]  /*1e800*/  FSEL R177, R177, -INF , P3 ;  /* 0xff800000b1b17808 */ /* 0x000fc40001800000 */
[----:B------:R-:W-:Y:S02]  /*1e810*/  FSEL R180, R180, -INF , P4 ;  /* 0xff800000b4b47808 */ /* 0x000fe40002000000 */
[----:B------:R-:W-:Y:S02]  /*1e820*/  FSEL R181, R181, -INF , P1 ;  /* 0xff800000b5b57808 */ /* 0x000fe40000800000 */
[C---:B------:R-:W-:Y:S02]  /*1e830*/  ISETP.GT.AND P3, PT, R128.reuse, 0x41, PT ;  /* 0x000000418000780c */ /* 0x040fe40003f64270 */
[C---:B------:R-:W-:Y:S02]  /*1e840*/  ISETP.GT.AND P4, PT, R128.reuse, 0x48, PT ;  /* 0x000000488000780c */ /* 0x040fe40003f84270 */
[----:B------:R-:W-:Y:S01]  /*1e850*/  ISETP.GT.AND P1, PT, R128, 0x49, PT ;  /* 0x000000498000780c */ /* 0x000fe20003f24270 */
[----:B------:R-:W2:Y:S01]  /*1e860*/  MUFU.TANH R145, R145 ;  /* 0x0000009100917308 */ /* 0x000ea20000002400 */
[----:B------:R-:W-:-:S02]  /*1e870*/  FSEL R152, R152, -INF , P2 ;  /* 0xff80000098987808 */ /* 0x000fc40001000000 */
[----:B------:R-:W-:Y:S02]  /*1e880*/  ISETP.GT.AND P2, PT, R128, 0x50, PT ;  /* 0x000000508000780c */ /* 0x000fe40003f44270 */
[----:B------:R-:W-:-:S03]  /*1e890*/  FSEL R153, R153, -INF , P3 ;  /* 0xff80000099997808 */ /* 0x000fc60001800000 */
[----:B------:R-:W4:Y:S01]  /*1e8a0*/  MUFU.TANH R148, R148 ;  /* 0x0000009400947308 */ /* 0x000f220000002400 */
[----:B------:R-:W-:Y:S02]  /*1e8b0*/  FSEL R156, R156, -INF , P4 ;  /* 0xff8000009c9c7808 */ /* 0x000fe40002000000 */
[----:B------:R-:W-:Y:S02]  /*1e8c0*/  FSEL R157, R157, -INF , P1 ;  /* 0xff8000009d9d7808 */ /* 0x000fe40000800000 */
[----:B------:R-:W-:-:S03]  /*1e8d0*/  ISETP.GT.AND P3, PT, R128, 0x51, PT ;  /* 0x000000518000780c */ /* 0x000fc60003f64270 */
[----:B------:R-:W5:Y:S01]  /*1e8e0*/  MUFU.TANH R149, R149 ;  /* 0x0000009500957308 */ /* 0x000f620000002400 */
[C---:B------:R-:W-:Y:S02]  /*1e8f0*/  ISETP.GT.AND P4, PT, R128.reuse, 0x58, PT ;  /* 0x000000588000780c */ /* 0x040fe40003f84270 */
[----:B------:R-:W-:Y:S02]  /*1e900*/  ISETP.GT.AND P1, PT, R128, 0x59, PT ;  /* 0x000000598000780c */ /* 0x000fe40003f24270 */
[----:B------:R-:W-:-:S03]  /*1e910*/  FSEL R160, R160, -INF , P2 ;  /* 0xff800000a0a07808 */ /* 0x000fc60001000000 */
[----:B------:R-:W0:Y:S01]  /*1e920*/  MUFU.TANH R120, R120 ;  /* 0x0000007800787308 */ /* 0x000e220000002400 */
[----:B------:R-:W-:Y:S02]  /*1e930*/  ISETP.GT.AND P2, PT, R128, 0x60, PT ;  /* 0x000000608000780c */ /* 0x000fe40003f44270 */
[----:B------:R-:W-:Y:S02]  /*1e940*/  FSEL R161, R161, -INF , P3 ;  /* 0xff800000a1a17808 */ /* 0x000fe40001800000 */
[----:B------:R-:W-:-:S03]  /*1e950*/  FSEL R164, R164, -INF , P4 ;  /* 0xff800000a4a47808 */ /* 0x000fc60002000000 */
[----:B------:R-:W3:Y:S01]  /*1e960*/  MUFU.TANH R121, R121 ;  /* 0x0000007900797308 */ /* 0x000ee20000002400 */
[----:B------:R-:W-:Y:S02]  /*1e970*/  FSEL R165, R165, -INF , P1 ;  /* 0xff800000a5a57808 */ /* 0x000fe40000800000 */
[C---:B------:R-:W-:Y:S02]  /*1e980*/  ISETP.GT.AND P3, PT, R128.reuse, 0x61, PT ;  /* 0x000000618000780c */ /* 0x040fe40003f64270 */
[----:B------:R-:W-:-:S03]  /*1e990*/  ISETP.GT.AND P4, PT, R128, 0x68, PT ;  /* 0x000000688000780c */ /* 0x000fc60003f84270 */
[----:B------:R-:W3:Y:S01]  /*1e9a0*/  MUFU.TANH R124, R124 ;  /* 0x0000007c007c7308 */ /* 0x000ee20000002400 */
[----:B------:R-:W-:Y:S02]  /*1e9b0*/  ISETP.GT.AND P1, PT, R128, 0x69, PT ;  /* 0x000000698000780c */ /* 0x000fe40003f24270 */
[----:B------:R-:W-:-:S05]  /*1e9c0*/  FSEL R136, R136, -INF , P2 ;  /* 0xff80000088887808 */ /* 0x000fca0001000000 */
[----:B------:R-:W3:Y:S01]  /*1e9d0*/  MUFU.TANH R125, R125 ;  /* 0x0000007d007d7308 */ /* 0x000ee20000002400 */
[----:B------:R-:W-:Y:S02]  /*1e9e0*/  ISETP.GT.AND P2, PT, R128, 0x70, PT ;  /* 0x000000708000780c */ /* 0x000fe40003f44270 */
[----:B------:R-:W-:Y:S02]  /*1e9f0*/  FSEL R137, R137, -INF , P3 ;  /* 0xff80000089897808 */ /* 0x000fe40001800000 */
[----:B------:R-:W-:Y:S02]  /*1ea00*/  FSEL R140, R140, -INF , P4 ;  /* 0xff8000008c8c7808 */ /* 0x000fe40002000000 */
[----:B------:R-:W-:Y:S02]  /*1ea10*/  FSEL R141, R141, -INF , P1 ;  /* 0xff8000008d8d7808 */ /* 0x000fe40000800000 */
[C---:B------:R-:W-:Y:S02]  /*1ea20*/  ISETP.GT.AND P3, PT, R128.reuse, 0x71, PT ;  /* 0x000000718000780c */ /* 0x040fe40003f64270 */
[----:B------:R-:W-:-:S02]  /*1ea30*/  ISETP.GT.AND P4, PT, R128, 0x78, PT ;  /* 0x000000788000780c */ /* 0x000fc40003f84270 */
[----:B------:R-:W-:Y:S02]  /*1ea40*/  ISETP.GT.AND P1, PT, R128, 0x79, PT ;  /* 0x000000798000780c */ /* 0x000fe40003f24270 */
[----:B-1----:R-:W-:Y:S02]  /*1ea50*/  FSEL R144, R144, -INF , P2 ;  /* 0xff80000090907808 */ /* 0x002fe40001000000 */
[----:B------:R-:W-:Y:S02]  /*1ea60*/  ISETP.GT.AND P2, PT, R128, 0x80, PT ;  /* 0x000000808000780c */ /* 0x000fe40003f44270 */
[----:B--2---:R-:W-:Y:S02]  /*1ea70*/  FSEL R145, R145, -INF , P3 ;  /* 0xff80000091917808 */ /* 0x004fe40001800000 */
[----:B----4-:R-:W-:Y:S02]  /*1ea80*/  FSEL R148, R148, -INF , P4 ;  /* 0xff80000094947808 */ /* 0x010fe40002000000 */
[----:B-----5:R-:W-:-:S02]  /*1ea90*/  FSEL R149, R149, -INF , P1 ;  /* 0xff80000095957808 */ /* 0x020fc40000800000 */
[C---:B------:R-:W-:Y:S02]  /*1eaa0*/  ISETP.GT.AND P3, PT, R128.reuse, 0x81, PT ;  /* 0x000000818000780c */ /* 0x040fe40003f64270 */
[C---:B------:R-:W-:Y:S02]  /*1eab0*/  ISETP.GT.AND P4, PT, R128.reuse, 0x88, PT ;  /* 0x000000888000780c */ /* 0x040fe40003f84270 */
[----:B------:R-:W-:Y:S02]  /*1eac0*/  ISETP.GT.AND P1, PT, R128, 0x89, PT ;  /* 0x000000898000780c */ /* 0x000fe40003f24270 */
[----:B0-----:R-:W-:Y:S02]  /*1ead0*/  FSEL R120, R120, -INF , P2 ;  /* 0xff80000078787808 */ /* 0x001fe40001000000 */
[----:B------:R-:W-:Y:S02]  /*1eae0*/  ISETP.GT.AND P2, PT, R128, 0x90, PT ;  /* 0x000000908000780c */ /* 0x000fe40003f44270 */
[----:B---3--:R-:W-:-:S02]  /*1eaf0*/  FSEL R121, R121, -INF , P3 ;  /* 0xff80000079797808 */ /* 0x008fc40001800000 */
[----:B------:R-:W-:Y:S02]  /*1eb00*/  FSEL R124, R124, -INF , P4 ;  /* 0xff8000007c7c7808 */ /* 0x000fe40002000000 */
[----:B------:R-:W-:Y:S02]  /*1eb10*/  FSEL R125, R125, -INF , P1 ;  /* 0xff8000007d7d7808 */ /* 0x000fe40000800000 */
[C---:B------:R-:W-:Y:S02]  /*1eb20*/  ISETP.GT.AND P3, PT, R128.reuse, 0x91, PT ;  /* 0x000000918000780c */ /* 0x040fe40003f64270 */
[C---:B------:R-:W-:Y:S02]  /*1eb30*/  ISETP.GT.AND P4, PT, R128.reuse, 0x98, PT ;  /* 0x000000988000780c */ /* 0x040fe40003f84270 */
[----:B------:R-:W-:Y:S02]  /*1eb40*/  ISETP.GT.AND P1, PT, R128, 0x99, PT ;  /* 0x000000998000780c */ /* 0x000fe40003f24270 */
[----:B------:R-:W-:-:S02]  /*1eb50*/  FSEL R128, R4, -INF , P2 ;  /* 0xff80000004807808 */ /* 0x000fc40001000000 */
        /* <DEDUP_REMOVED lines=27> */
[----:B------:R-:W-:Y:S02]  /*1ed10*/  IMAD.IADD R193, R194, 0x1, R193 ;  /* 0x00000001c2c17824 */ /* 0x000fe400078e02c1 */
[----:B------:R-:W-:Y:S01]  /*1ed20*/  FMNMX.FTZ R4, R136, R4, !PT ;  /* 0x0000000488047209 */ /* 0x000fe20007810000 */
[C---:B------:R-:W-:Y:S01]  /*1ed30*/  FMUL.FTZ R194, R2.reuse, R133 ;  /* 0x0000008502c27220 */ /* 0x040fe20000410000 */
[----:B------:R-:W-:-:S03]  /*1ed40*/  FMUL.FTZ R184, R2, R191 ;  /* 0x000000bf02b87220 */ /* 0x000fc60000410000 */
[----:B------:R-:W1:Y:S01]  /*1ed50*/  MUFU.TANH R132, R132 ;  /* 0x0000008400847308 */ /* 0x000e620000002400 */
[----:B------:R-:W-:Y:S01]  /*1ed60*/  FMNMX.FTZ R4, R137, R4, !PT ;  /* 0x0000000489047209 */ /* 0x000fe20007810000 */
[C---:B------:R-:W-:Y:S01]  /*1ed70*/  FMUL.FTZ R188, R2.reuse, R195 ;  /* 0x000000c302bc7220 */ /* 0x040fe20000410000 */
[C---:B------:R-:W-:Y:S01]  /*1ed80*/  FMUL.FTZ R191, R2.reuse, R198 ;  /* 0x000000c602bf7220 */ /* 0x040fe20000410000 */
[----:B------:R-:W-:Y:S01]  /*1ed90*/  FMUL.FTZ R133, R2, R126 ;  /* 0x0000007e02857220 */ /* 0x000fe20000410000 */
[----:B------:R-:W-:-:S03]  /*1eda0*/  FMNMX.FTZ R4, R140, R4, !PT ;  /* 0x000000048c047209 */ /* 0x000fc60007810000 */
[----:B------:R-:W-:Y:S01]  /*1edb0*/  MUFU.TANH R7, R7 ;  /* 0x0000000700077308 */ /* 0x000fe20000002400 */
[C---:B------:R-:W-:Y:S01]  /*1edc0*/  FMUL.FTZ R192, R2.reuse, R199 ;  /* 0x000000c702c07220 */ /* 0x040fe20000410000 */
[C---:B------:R-:W-:Y:S01]  /*1edd0*/  FMUL.FTZ R170, R2.reuse, R170 ;  /* 0x000000aa02aa7220 */ /* 0x040fe20000410000 */
[C---:B------:R-:W-:Y:S01]  /*1ede0*/  FMUL.FTZ R171, R2.reuse, R171 ;  /* 0x000000ab02ab7220 */ /* 0x040fe20000410000 */
[----:B------:R-:W-:-:S04]  /*1edf0*/  FMUL.FTZ R174, R2, R174 ;  /* 0x000000ae02ae7220 */ /* 0x000fc80000410000 */
[----:B------:R-:W-:Y:S01]  /*1ee00*/  MUFU.TANH R8, R8 ;  /* 0x0000000800087308 */ /* 0x000fe20000002400 */
[----:B------:R-:W-:-:S07]  /*1ee10*/  FMNMX.FTZ R4, R141, R4, !PT ;  /* 0x000000048d047209 */ /* 0x000fce0007810000 */
[----:B------:R-:W-:Y:S08]  /*1ee20*/  MUFU.TANH R21, R21 ;  /* 0x0000001500157308 */ /* 0x000ff00000002400 */
[----:B------:R-:W2:Y:S01]  /*1ee30*/  MUFU.TANH R126, R194 ;  /* 0x000000c2007e7308 */ /* 0x000ea20000002400 */
[C---:B------:R-:W-:Y:S01]  /*1ee40*/  FMUL.FTZ R175, R2.reuse, R175 ;  /* 0x000000af02af7220 */ /* 0x040fe20000410000 */
[C---:B------:R-:W-:Y:S01]  /*1ee50*/  FMUL.FTZ R178, R2.reuse, R178 ;  /* 0x000000b202b27220 */ /* 0x040fe20000410000 */
[C---:B------:R-:W-:Y:S01]  /*1ee60*/  FMUL.FTZ R179, R2.reuse, R179 ;  /* 0x000000b302b37220 */ /* 0x040fe20000410000 */
[----:B------:R-:W-:-:S04]  /*1ee70*/  FMUL.FTZ R182, R2, R182 ;  /* 0x000000b602b67220 */ /* 0x000fc80000410000 */
[----:B------:R-:W3:Y:S01]  /*1ee80*/  MUFU.TANH R184, R184 ;  /* 0x000000b800b87308 */ /* 0x000ee20000002400 */
[----:B------:R-:W-:-:S07]  /*1ee90*/  FMNMX.FTZ R4, R144, R4, !PT ;  /* 0x0000000490047209 */ /* 0x000fce0007810000 */
[----:B------:R-:W4:Y:S01]  /*1eea0*/  MUFU.TANH R187, R187 ;  /* 0x000000bb00bb7308 */ /* 0x000f220000002400 */
[----:B0-----:R-:W-:-:S07]  /*1eeb0*/  FSEL R129, R129, -INF , P3 ;  /* 0xff80000081817808 */ /* 0x001fce0001800000 */
[----:B------:R-:W0:Y:S01]  /*1eec0*/  MUFU.TANH R188, R188 ;  /* 0x000000bc00bc7308 */ /* 0x000e220000002400 */
[----:B-1----:R-:W-:-:S07]  /*1eed0*/  FSEL R132, R132, -INF , P4 ;  /* 0xff80000084847808 */ /* 0x002fce0002000000 */
[----:B------:R-:W1:Y:S01]  /*1eee0*/  MUFU.TANH R191, R191 ;  /* 0x000000bf00bf7308 */ /* 0x000e620000002400 */
[C---:B------:R-:W-:Y:S01]  /*1eef0*/  ISETP.GT.AND P2, PT, R193.reuse, RZ, PT ;  /* 0x000000ffc100720c */ /* 0x040fe20003f44270 */
[C---:B------:R-:W-:Y:S01]  /*1ef00*/  FMUL.FTZ R183, R2.reuse, R183 ;  /* 0x000000b702b77220 */ /* 0x040fe20000410000 */
[C---:B------:R-:W-:Y:S01]  /*1ef10*/  ISETP.GT.AND P3, PT, R193.reuse, 0x1, PT ;  /* 0x00000001c100780c */ /* 0x040fe20003f64270 */
[----:B------:R-:W-:Y:S01]  /*1ef20*/  FMUL.FTZ R154, R2, R154 ;  /* 0x0000009a029a7220 */ /* 0x000fe20000410000 */
[----:B------:R-:W-:-:S03]  /*1ef30*/  ISETP.GT.AND P4, PT, R193, 0x8, PT ;  /* 0x00000008c100780c */ /* 0x000fc60003f84270 */
[----:B------:R-:W5:Y:S01]  /*1ef40*/  MUFU.TANH R192, R192 ;  /* 0x000000c000c07308 */ /* 0x000f620000002400 */
[C---:B------:R-:W-:Y:S01]  /*1ef50*/  FMUL.FTZ R155, R2.reuse, R155 ;  /* 0x0000009b029b7220 */ /* 0x040fe20000410000 */
[----:B------:R-:W-:Y:S01]  /*1ef60*/  FMUL.FTZ R158, R2, R158 ;  /* 0x0000009e029e7220 */ /* 0x000fe20000410000 */
[----:B------:R-:W-:-:S05]  /*1ef70*/  FMNMX.FTZ R4, R145, R4, !PT ;  /* 0x0000000491047209 */ /* 0x000fca0007810000 */
[----:B------:R-:W5:Y:S01]  /*1ef80*/  MUFU.TANH R170, R170 ;  /* 0x000000aa00aa7308 */ /* 0x000f620000002400 */
[----:B--2---:R-:W-:-:S07]  /*1ef90*/  FSEL R126, R126, -INF , P1 ;  /* 0xff8000007e7e7808 */ /* 0x004fce0000800000 */
[----:B------:R-:W2:Y:S01]  /*1efa0*/  MUFU.TANH R171, R171 ;  /* 0x000000ab00ab7308 */ /* 0x000ea20000002400 */
[----:B------:R-:W-:-:S07]  /*1efb0*/  FSEL R7, R7, -INF , P2 ;  /* 0xff80000007077808 */ /* 0x000fce0001000000 */
[----:B------:R-:W2:Y:S01]  /*1efc0*/  MUFU.TANH R174, R174 ;  /* 0x000000ae00ae7308 */ /* 0x000ea20000002400 */
[----:B------:R-:W-:Y:S02]  /*1efd0*/  FSEL R8, R8, -INF , P3 ;  /* 0xff80000008087808 */ /* 0x000fe40001800000 */
[----:B------:R-:W-:Y:S01]  /*1efe0*/  FSEL R21, R21, -INF , P4 ;  /* 0xff80000015157808 */ /* 0x000fe20002000000 */
[----:B------:R-:W-:Y:S01]  /*1eff0*/  FMUL.FTZ R159, R2, R159 ;  /* 0x0000009f029f7220 */ /* 0x000fe20000410000 */
[----:B------:R-:W-:-:S03]  /*1f000*/  ISETP.GT.AND P1, PT, R193, 0x9, PT ;  /* 0x00000009c100780c */ /* 0x000fc60003f24270 */
[----:B------:R-:W2:Y:S01]  /*1f010*/  MUFU.TANH R175, R175 ;  /* 0x000000af00af7308 */ /* 0x000ea20000002400 */
[C---:B------:R-:W-:Y:S01]  /*1f020*/  ISETP.GT.AND P2, PT, R193.reuse, 0x10, PT ;  /* 0x00000010c100780c */ /* 0x040fe20003f44270 */
[C---:B------:R-:W-:Y:S01]  /*1f030*/  FMUL.FTZ R162, R2.reuse, R162 ;  /* 0x000000a202a27220 */ /* 0x040fe20000410000 */
[C---:B------:R-:W-:Y:S01]  /*1f040*/  ISETP.GT.AND P3, PT, R193.reuse, 0x11, PT ;  /* 0x00000011c100780c */ /* 0x040fe20003f64270 */
[----:B------:R-:W-:Y:S01]  /*1f050*/  FMUL.FTZ R163, R2, R163 ;  /* 0x000000a302a37220 */ /* 0x000fe20000410000 */
[----:B------:R-:W-:-:S03]  /*1f060*/  ISETP.GT.AND P4, PT, R193, 0x18, PT ;  /* 0x00000018c100780c */ /* 0x000fc60003f84270 */
[----:B------:R-:W2:Y:S01]  /*1f070*/  MUFU.TANH R178, R178 ;  /* 0x000000b200b27308 */ /* 0x000ea20000002400 */
[----:B------:R-:W-:Y:S01]  /*1f080*/  FMNMX.FTZ R4, R148, R4, !PT ;  /* 0x0000000494047209 */ /* 0x000fe20007810000 */
[----:B------:R-:W-:-:S06]  /*1f090*/  FMUL.FTZ R166, R2, R166 ;  /* 0x000000a602a67220 */ /* 0x000fcc0000410000 */
[----:B------:R-:W2:Y:S01]  /*1f0a0*/  MUFU.TANH R179, R179 ;  /* 0x000000b300b37308 */ /* 0x000ea20000002400 */
[----:B---3--:R-:W-:-:S07]  /*1f0b0*/  FSEL R184, R184, -INF , P1 ;  /* 0xff800000b8b87808 */ /* 0x008fce0000800000 */
[----:B------:R-:W3:Y:S01]  /*1f0c0*/  MUFU.TANH R182, R182 ;  /* 0x000000b600b67308 */ /* 0x000ee20000002400 */
[----:B----4-:R-:W-:Y:S02]  /*1f0d0*/  FSEL R187, R187, -INF , P2 ;  /* 0xff800000bbbb7808 */ /* 0x010fe40001000000 */
[----:B0-----:R-:W-:Y:S02]  /*1f0e0*/  FSEL R188, R188, -INF , P3 ;  /* 0xff800000bcbc7808 */ /* 0x001fe40001800000 */
[----:B-1----:R-:W-:-:S03]  /*1f0f0*/  FSEL R191, R191, -INF , P4 ;  /* 0xff800000bfbf7808 */ /* 0x002fc60002000000 */
[----:B------:R-:W0:Y:S01]  /*1f100*/  MUFU.TANH R183, R183 ;  /* 0x000000b700b77308 */ /* 0x000e220000002400 */
[----:B------:R-:W-:Y:S01]  /*1f110*/  FMNMX.FTZ R4, R149, R4, !PT ;  /* 0x0000000495047209 */ /* 0x000fe20007810000 */
[C---:B------:R-:W-:Y:S01]  /*1f120*/  FMUL.FTZ R167, R2.reuse, R167 ;  /* 0x000000a702a77220 */ /* 0x040fe20000410000 */
[C---:B------:R-:W-:Y:S01]  /*1f130*/  ISETP.GT.AND P1, PT, R193.reuse, 0x19, PT ;  /* 0x00000019c100780c */ /* 0x040fe20003f24270 */
[----:B------:R-:W-:Y:S01]  /*1f140*/  FMUL.FTZ R138, R2, R138 ;  /* 0x0000008a028a7220 */ /* 0x000fe20000410000 */
[----:B------:R-:W-:-:S03]  /*1f150*/  ISETP.GT.AND P2, PT, R193, 0x20, PT ;  /* 0x00000020c100780c */ /* 0x000fc60003f44270 */
[----:B------:R-:W1:Y:S01]  /*1f160*/  MUFU.TANH R154, R154 ;  /* 0x0000009a009a7308 */ /* 0x000e620000002400 */
[C---:B------:R-:W-:Y:S01]  /*1f170*/  ISETP.GT.AND P3, PT, R193.reuse, 0x21, PT ;  /* 0x00000021c100780c */ /* 0x040fe20003f64270 */
[C---:B------:R-:W-:Y:S01]  /*1f180*/  FMUL.FTZ R139, R2.reuse, R139 ;  /* 0x0000008b028b7220 */ /* 0x040fe20000410000 */
[----:B------:R-:W-:Y:S01]  /*1f190*/  ISETP.GT.AND P4, PT, R193, 0x28, PT ;  /* 0x00000028c100780c */ /* 0x000fe20003f84270 */
[----:B------:R-:W-:-:S04]  /*1f1a0*/  FMUL.FTZ R142, R2, R142 ;  /* 0x0000008e028e7220 */ /* 0x000fc80000410000 */
[----:B------:R-:W4:Y:S01]  /*1f1b0*/  MUFU.TANH R155, R155 ;  /* 0x0000009b009b7308 */ /* 0x000f220000002400 */
[----:B------:R-:W-:-:S07]  /*1f1c0*/  FMNMX.FTZ R4, R120, R4, !PT ;  /* 0x0000000478047209 */ /* 0x000fce0007810000 */
[----:B------:R-:W4:Y:S01]  /*1f1d0*/  MUFU.TANH R158, R158 ;  /* 0x0000009e009e7308 */ /* 0x000f220000002400 */
[----:B-----5:R-:W-:Y:S02]  /*1f1e0*/  FSEL R192, R192, -INF , P1 ;  /* 0xff800000c0c07808 */ /* 0x020fe40000800000 */
[----:B------:R-:W-:Y:S02]  /*1f1f0*/  FSEL R170, R170, -INF , P2 ;  /* 0xff800000aaaa7808 */ /* 0x000fe40001000000 */
[----:B--2---:R-:W-:-:S03]  /*1f200*/  FSEL R171, R171, -INF , P3 ;  /* 0xff800000abab7808 */ /* 0x004fc60001800000 */
[----:B------:R-:W2:Y:S01]  /*1f210*/  MUFU.TANH R159, R159 ;  /* 0x0000009f009f7308 */ /* 0x000ea20000002400 */
[----:B------:R-:W-:Y:S01]  /*1f220*/  FSEL R174, R174, -INF , P4 ;  /* 0xff800000aeae7808 */ /* 0x000fe20002000000 */
[C---:B------:R-:W-:Y:S01]  /*1f230*/  FMUL.FTZ R143, R2.reuse, R143 ;  /* 0x0000008f028f7220 */ /* 0x040fe20000410000 */
[C---:B------:R-:W-:Y:S01]  /*1f240*/  ISETP.GT.AND P1, PT, R193.reuse, 0x29, PT ;  /* 0x00000029c100780c */ /* 0x040fe20003f24270 */
[----:B------:R-:W-:Y:S01]  /*1f250*/  FMUL.FTZ R146, R2, R146 ;  /* 0x0000009202927220 */ /* 0x000fe20000410000 */
[----:B------:R-:W-:-:S03]  /*1f260*/  ISETP.GT.AND P2, PT, R193, 0x30, PT ;  /* 0x00000030c100780c */ /* 0x000fc60003f44270 */
[----:B------:R-:W5:Y:S01]  /*1f270*/  MUFU.TANH R162, R162 ;  /* 0x000000a200a27308 */ /* 0x000f620000002400 */
[C---:B------:R-:W-:Y:S01]  /*1f280*/  ISETP.GT.AND P3, PT, R193.reuse, 0x31, PT ;  /* 0x00000031c100780c */ /* 0x040fe20003f64270 */
[C---:B------:R-:W-:Y:S01]  /*1f290*/  FMUL.FTZ R147, R2.reuse, R147 ;  /* 0x0000009302937220 */ /* 0x040fe20000410000 */
[----:B------:R-:W-:Y:S01]  /*1f2a0*/  ISETP.GT.AND P4, PT, R193, 0x38, PT ;  /* 0x00000038c100780c */ /* 0x000fe20003f84270 */
[----:B------:R-:W-:-:S04]  /*1f2b0*/  FMUL.FTZ R150, R2, R150 ;  /* 0x0000009602967220 */ /* 0x000fc80000410000 */
[----:B------:R-:W5:Y:S01]  /*1f2c0*/  MUFU.TANH R163, R163 ;  /* 0x000000a300a37308 */ /* 0x000f620000002400 */
[----:B------:R-:W-:-:S07]  /*1f2d0*/  FMNMX.FTZ R4, R121, R4, !PT ;  /* 0x0000000479047209 */ /* 0x000fce0007810000 */
[----:B------:R-:W5:Y:S01]  /*1f2e0*/  MUFU.TANH R166, R166 ;  /* 0x000000a600a67308 */ /* 0x000f620000002400 */
[----:B------:R-:W-:Y:S02]  /*1f2f0*/  FSEL R175, R175, -INF , P1 ;  /* 0xff800000afaf7808 */ /* 0x000fe40000800000 */
[----:B------:R-:W-:Y:S02]  /*1f300*/  FSEL R178, R178, -INF , P2 ;  /* 0xff800000b2b27808 */ /* 0x000fe40001000000 */
[----:B------:R-:W-:-:S03]  /*1f310*/  FSEL R179, R179, -INF , P3 ;  /* 0xff800000b3b37808 */ /* 0x000fc60001800000 */
[----:B------:R-:W5:Y:S01]  /*1f320*/  MUFU.TANH R167, R167 ;  /* 0x000000a700a77308 */ /* 0x000f620000002400 */
[----:B---3--:R-:W-:Y:S01]  /*1f330*/  FSEL R182, R182, -INF , P4 ;  /* 0xff800000b6b67808 */ /* 0x008fe20002000000 */
[C---:B------:R-:W-:Y:S01]  /*1f340*/  FMUL.FTZ R151, R2.reuse, R151 ;  /* 0x0000009702977220 */ /* 0x040fe20000410000 */
[C---:B------:R-:W-:Y:S01]  /*1f350*/  ISETP.GT.AND P1, PT, R193.reuse, 0x39, PT ;  /* 0x00000039c100780c */ /* 0x040fe20003f24270 */
[----:B------:R-:W-:Y:S01]  /*1f360*/  FMUL.FTZ R122, R2, R122 ;  /* 0x0000007a027a7220 */ /* 0x000fe20000410000 */
[----:B------:R-:W-:-:S03]  /*1f370*/  ISETP.GT.AND P2, PT, R193, 0x40, PT ;  /* 0x00000040c100780c */ /* 0x000fc60003f44270 */
[----:B------:R-:W3:Y:S01]  /*1f380*/  MUFU.TANH R138, R138 ;  /* 0x0000008a008a7308 */ /* 0x000ee20000002400 */
[C---:B------:R-:W-:Y:S01]  /*1f390*/  ISETP.GT.AND P3, PT, R193.reuse, 0x41, PT ;  /* 0x00000041c100780c */ /* 0x040fe20003f64270 */
[----:B------:R-:W-:Y:S01]  /*1f3a0*/  FMUL.FTZ R123, R2, R123 ;  /* 0x0000007b027b7220 */ /* 0x000fe20000410000 */
[----:B------:R-:W-:-:S05]  /*1f3b0*/  ISETP.GT.AND P4, PT, R193, 0x48, PT ;  /* 0x00000048c100780c */ /* 0x000fca0003f84270 */
[----:B------:R-:W3:Y:S01]  /*1f3c0*/  MUFU.TANH R139, R139 ;  /* 0x0000008b008b7308 */ /* 0x000ee20000002400 */
[----:B------:R-:W-:-:S07]  /*1f3d0*/  FMNMX.FTZ R4, R124, R4, !PT ;  /* 0x000000047c047209 */ /* 0x000fce0007810000 */
[----:B------:R-:W3:Y:S01]  /*1f3e0*/  MUFU.TANH R142, R142 ;  /* 0x0000008e008e7308 */ /* 0x000ee20000002400 */
[----:B0-----:R-:W-:Y:S02]  /*1f3f0*/  FSEL R183, R183, -INF , P1 ;  /* 0xff800000b7b77808 */ /* 0x001fe40000800000 */
[----:B-1----:R-:W-:Y:S02]  /*1f400*/  FSEL R154, R154, -INF , P2 ;  /* 0xff8000009a9a7808 */ /* 0x002fe40001000000 */
[----:B----4-:R-:W-:-:S03]  /*1f410*/  FSEL R155, R155, -INF , P3 ;  /* 0xff8000009b9b7808 */ /* 0x010fc60001800000 */
[----:B------:R-:W0:Y:S01]  /*1f420*/  MUFU.TANH R143, R143 ;  /* 0x0000008f008f7308 */ /* 0x000e220000002400 */
[----:B------:R-:W-:Y:S02]  /*1f430*/  FSEL R158, R158, -INF , P4 ;  /* 0xff8000009e9e7808 */ /* 0x000fe40002000000 */
[C---:B------:R-:W-:Y:S02]  /*1f440*/  ISETP.GT.AND P1, PT, R193.reuse, 0x49, PT ;  /* 0x00000049c100780c */ /* 0x040fe40003f24270 */
[----:B------:R-:W-:-:S03]  /*1f450*/  ISETP.GT.AND P2, PT, R193, 0x50, PT ;  /* 0x00000050c100780c */ /* 0x000fc60003f44270 */
[----:B------:R-:W1:Y:S01]  /*1f460*/  MUFU.TANH R146, R146 ;  /* 0x0000009200927308 */ /* 0x000e620000002400 */
[C---:B------:R-:W-:Y:S02]  /*1f470*/  ISETP.GT.AND P3, PT, R193.reuse, 0x51, PT ;  /* 0x00000051c100780c */ /* 0x040fe40003f64270 */
[----:B------:R-:W-:Y:S02]  /*1f480*/  ISETP.GT.AND P4, PT, R193, 0x58, PT ;  /* 0x00000058c100780c */ /* 0x000fe40003f84270 */
[----:B------:R-:W-:-:S03]  /*1f490*/  FMNMX.FTZ R4, R125, R4, !PT ;  /* 0x000000047d047209 */ /* 0x000fc60007810000 */
[----:B------:R-:W4:Y:S01]  /*1f4a0*/  MUFU.TANH R147, R147 ;  /* 0x0000009300937308 */ /* 0x000f220000002400 */
[----:B--2---:R-:W-:-:S07]  /*1f4b0*/  FSEL R159, R159, -INF , P1 ;  /* 0xff8000009f9f7808 */ /* 0x004fce0000800000 */
[----:B------:R-:W2:Y:S01]  /*1f4c0*/  MUFU.TANH R150, R150 ;  /* 0x0000009600967308 */ /* 0x000ea20000002400 */
[----:B-----5:R-:W-:Y:S02]  /*1f4d0*/  FSEL R162, R162, -INF , P2 ;  /* 0xff800000a2a27808 */ /* 0x020fe40001000000 */
[----:B------:R-:W-:Y:S02]  /*1f4e0*/  FSEL R163, R163, -INF , P3 ;  /* 0xff800000a3a37808 */ /* 0x000fe40001800000 */
[----:B------:R-:W-:-:S03]  /*1f4f0*/  FSEL R166, R166, -INF , P4 ;  /* 0xff800000a6a67808 */ /* 0x000fc60002000000 */
[----:B------:R-:W5:Y:S01]  /*1f500*/  MUFU.TANH R151, R151 ;  /* 0x0000009700977308 */ /* 0x000f620000002400 */
[----:B------:R-:W-:Y:S02]  /*1f510*/  FMNMX.FTZ R4, R128, R4, !PT ;  /* 0x0000000480047209 */ /* 0x000fe40007810000 */
[C---:B------:R-:W-:Y:S02]  /*1f520*/  ISETP.GT.AND P1, PT, R193.reuse, 0x59, PT ;  /* 0x00000059c100780c */ /* 0x040fe40003f24270 */
[----:B------:R-:W-:-:S03]  /*1f530*/  ISETP.GT.AND P2, PT, R193, 0x60, PT ;  /* 0x00000060c100780c */ /* 0x000fc60003f44270 */
[----:B------:R-:W5:Y:S01]  /*1f540*/  MUFU.TANH R122, R122 ;  /* 0x0000007a007a7308 */ /* 0x000f620000002400 */
[C---:B------:R-:W-:Y:S02]  /*1f550*/  ISETP.GT.AND P3, PT, R193.reuse, 0x61, PT ;  /* 0x00000061c100780c */ /* 0x040fe40003f64270 */
[----:B------:R-:W-:-:S05]  /*1f560*/  ISETP.GT.AND P4, PT, R193, 0x68, PT ;  /* 0x00000068c100780c */ /* 0x000fca0003f84270 */
[----:B------:R-:W5:Y:S01]  /*1f570*/  MUFU.TANH R123, R123 ;  /* 0x0000007b007b7308 */ /* 0x000f620000002400 */
[----:B------:R-:W-:-:S07]  /*1f580*/  FMNMX.FTZ R4, R129, R4, !PT ;  /* 0x0000000481047209 */ /* 0x000fce0007810000 */
[----:B------:R-:W5:Y:S01]  /*1f590*/  MUFU.TANH R133, R133 ;  /* 0x0000008500857308 */ /* 0x000f620000002400 */
[----:B------:R-:W-:Y:S02]  /*1f5a0*/  FSEL R167, R167, -INF , P1 ;  /* 0xff800000a7a77808 */ /* 0x000fe40000800000 */
[----:B---3--:R-:W-:Y:S02]  /*1f5b0*/  FSEL R138, R138, -INF , P2 ;  /* 0xff8000008a8a7808 */ /* 0x008fe40001000000 */
[----:B------:R-:W-:Y:S02]  /*1f5c0*/  FSEL R139, R139, -INF , P3 ;  /* 0xff8000008b8b7808 */ /* 0x000fe40001800000 */
[----:B------:R-:W-:Y:S02]  /*1f5d0*/  FSEL R142, R142, -INF , P4 ;  /* 0xff8000008e8e7808 */ /* 0x000fe40002000000 */
[C---:B------:R-:W-:Y:S02]  /*1f5e0*/  ISETP.GT.AND P1, PT, R193.reuse, 0x69, PT ;  /* 0x00000069c100780c */ /* 0x040fe40003f24270 */
[----:B------:R-:W-:-:S02]  /*1f5f0*/  ISETP.GT.AND P2, PT, R193, 0x70, PT ;  /* 0x00000070c100780c */ /* 0x000fc40003f44270 */
[C---:B------:R-:W-:Y:S02]  /*1f600*/  ISETP.GT.AND P3, PT, R193.reuse, 0x71, PT ;  /* 0x00000071c100780c */ /* 0x040fe40003f64270 */
[----:B------:R-:W-:Y:S02]  /*1f610*/  ISETP.GT.AND P4, PT, R193, 0x78, PT ;  /* 0x00000078c100780c */ /* 0x000fe40003f84270 */
[----:B------:R-:W-:Y:S02]  /*1f620*/  FMNMX.FTZ R4, R132, R4, !PT ;  /* 0x0000000484047209 */ /* 0x000fe40007810000 */
[----:B0-----:R-:W-:Y:S02]  /*1f630*/  FSEL R143, R143, -INF , P1 ;  /* 0xff8000008f8f7808 */ /* 0x001fe40000800000 */
[----:B-1----:R-:W-:Y:S02]  /*1f640*/  FSEL R146, R146, -INF , P2 ;  /* 0xff80000092927808 */ /* 0x002fe40001000000 */
[----:B----4-:R-:W-:-:S02]  /*1f650*/  FSEL R147, R147, -INF , P3 ;  /* 0xff80000093937808 */ /* 0x010fc40001800000 */
[----:B--2---:R-:W-:Y:S02]  /*1f660*/  FSEL R150, R150, -INF , P4 ;  /* 0xff80000096967808 */ /* 0x004fe40002000000 */
[C---:B------:R-:W-:Y:S02]  /*1f670*/  ISETP.GT.AND P1, PT, R193.reuse, 0x79, PT ;  /* 0x00000079c100780c */ /* 0x040fe40003f24270 */
[C---:B------:R-:W-:Y:S02]  /*1f680*/  ISETP.GT.AND P2, PT, R193.reuse, 0x80, PT ;  /* 0x00000080c100780c */ /* 0x040fe40003f44270 */
[C---:B------:R-:W-:Y:S02]  /*1f690*/  ISETP.GT.AND P3, PT, R193.reuse, 0x81, PT ;  /* 0x00000081c100780c */ /* 0x040fe40003f64270 */
[----:B------:R-:W-:Y:S02]  /*1f6a0*/  ISETP.GT.AND P4, PT, R193, 0x88, PT ;  /* 0x00000088c100780c */ /* 0x000fe40003f84270 */
[----:B------:R-:W-:-:S02]  /*1f6b0*/  FMNMX.FTZ R4, R126, R4, !PT ;  /* 0x000000047e047209 */ /* 0x000fc40007810000 */
[----:B-----5:R-:W-:Y:S02]  /*1f6c0*/  FSEL R151, R151, -INF , P1 ;  /* 0xff80000097977808 */ /* 0x020fe40000800000 */
[----:B------:R-:W-:Y:S02]  /*1f6d0*/  FSEL R122, R122, -INF , P2 ;  /* 0xff8000007a7a7808 */ /* 0x000fe40001000000 */
[----:B------:R-:W-:Y:S02]  /*1f6e0*/  FSEL R123, R123, -INF , P3 ;  /* 0xff8000007b7b7808 */ /* 0x000fe40001800000 */
[----:B------:R-:W-:Y:S02]  /*1f6f0*/  FSEL R133, R133, -INF , P4 ;  /* 0xff80000085857808 */ /* 0x000fe40002000000 */
[C---:B------:R-:W-:Y:S02]  /*1f700*/  ISETP.GT.AND P1, PT, R193.reuse, 0x89, PT ;  /* 0x00000089c100780c */ /* 0x040fe40003f24270 */
[----:B------:R-:W-:-:S02]  /*1f710*/  ISETP.GT.AND P2, PT, R193, 0x90, PT ;  /* 0x00000090c100780c */ /* 0x000fc40003f44270 */
[C---:B------:R-:W-:Y:S02]  /*1f720*/  ISETP.GT.AND P3, PT, R193.reuse, 0x91, PT ;  /* 0x00000091c100780c */ /* 0x040fe40003f64270 */
[C---:B------:R-:W-:Y:S02]  /*1f730*/  ISETP.GT.AND P4, PT, R193.reuse, 0x98, PT ;  /* 0x00000098c100780c */ /* 0x040fe40003f84270 */
[----:B------:R-:W-:Y:S02]  /*1f740*/  ISETP.GT.AND P5, PT, R193, 0x99, PT ;  /* 0x00000099c100780c */ /* 0x000fe40003fa4270 */
        /* <DEDUP_REMOVED lines=8> */
[----:B------:R-:W-:-:S05]  /*1f7d0*/  MOV R193, UR52 ;  /* 0x0000003400c17c02 */ /* 0x000fca0008000f00 */
[----:B------:R-:W-:-:S05]  /*1f7e0*/  FFMA.FTZ R193, R4, R193, -8 ;  /* 0xc100000004c17423 */ /* 0x000fca00000100c1 */
        /* <DEDUP_REMOVED lines=74> */
[----:B------:R-:W-:Y:S02]  /*1fc90*/  FMUL.FTZ R131, R2, R131 ;  /* 0x0000008302837220 */ /* 0x000fe40000410000 */
[----:B------:R-:W-:Y:S01]  /*1fca0*/  FMNMX.FTZ R193, R150, R193, !PT ;  /* 0x000000c196c17209 */ /* 0x000fe20007810000 */
[----:B------:R-:W-:-:S03]  /*1fcb0*/  FMUL.FTZ R134, R2, R134 ;  /* 0x0000008602867220 */ /* 0x000fc60000410000 */
[----:B------:R-:W-:Y:S01]  /*1fcc0*/  FMNMX.FTZ R193, R151, R193, !PT ;  /* 0x000000c197c17209 */ /* 0x000fe20007810000 */
[----:B------:R-:W1:Y:S01]  /*1fcd0*/  MUFU.TANH R130, R130 ;  /* 0x0000008200827308 */ /* 0x000e620000002400 */
[----:B------:R-:W-:Y:S02]  /*1fce0*/  FMUL.FTZ R135, R2, R135 ;  /* 0x0000008702877220 */ /* 0x000fe40000410000 */
[----:B------:R-:W-:-:S05]  /*1fcf0*/  FMNMX.FTZ R193, R122, R193, !PT ;  /* 0x000000c17ac17209 */ /* 0x000fca0007810000 */
[----:B------:R-:W2:Y:S01]  /*1fd00*/  MUFU.TANH R131, R131 ;  /* 0x0000008300837308 */ /* 0x000ea20000002400 */
[----:B------:R-:W-:Y:S02]  /*1fd10*/  FMNMX.FTZ R193, R123, R193, !PT ;  /* 0x000000c17bc17209 */ /* 0x000fe40007810000 */
[----:B0-----:R-:W-:-:S05]  /*1fd20*/  FSEL R127, R127, -INF , P1 ;  /* 0xff8000007f7f7808 */ /* 0x001fca0000800000 */
[----:B------:R-:W0:Y:S01]  /*1fd30*/  MUFU.TANH R134, R134 ;  /* 0x0000008600867308 */ /* 0x000e220000002400 */
[----:B------:R-:W-:Y:S02]  /*1fd40*/  FMNMX.FTZ R193, R133, R193, !PT ;  /* 0x000000c185c17209 */ /* 0x000fe40007810000 */
[----:B-1----:R-:W-:-:S05]  /*1fd50*/  FSEL R130, R130, -INF , P2 ;  /* 0xff80000082827808 */ /* 0x002fca0001000000 */
[----:B------:R-:W1:Y:S01]  /*1fd60*/  MUFU.TANH R135, R135 ;  /* 0x0000008700877308 */ /* 0x000e620000002400 */
[----:B------:R-:W-:Y:S02]  /*1fd70*/  FMNMX.FTZ R193, R127, R193, !PT ;  /* 0x000000c17fc17209 */ /* 0x000fe40007810000 */
[----:B--2---:R-:W-:Y:S02]  /*1fd80*/  FSEL R131, R131, -INF , P3 ;  /* 0xff80000083837808 */ /* 0x004fe40001800000 */
[----:B------:R-:W-:Y:S02]  /*1fd90*/  FMNMX.FTZ R193, R130, R193, !PT ;  /* 0x000000c182c17209 */ /* 0x000fe40007810000 */
[----:B0-----:R-:W-:Y:S02]  /*1fda0*/  FSEL R134, R134, -INF , P4 ;  /* 0xff80000086867808 */ /* 0x001fe40002000000 */
[----:B------:R-:W-:-:S04]  /*1fdb0*/  FMNMX.FTZ R193, R131, R193, !PT ;  /* 0x000000c183c17209 */ /* 0x000fc80007810000 */
[----:B------:R-:W-:Y:S02]  /*1fdc0*/  FMNMX.FTZ R193, R134, R193, !PT ;  /* 0x000000c186c17209 */ /* 0x000fe40007810000 */
[----:B-1----:R-:W-:-:S04]  /*1fdd0*/  FSEL R135, R135, -INF , P5 ;  /* 0xff80000087877808 */ /* 0x002fc80002800000 */
[----:B------:R-:W-:-:S05]  /*1fde0*/  FMNMX.FTZ R193, R135, R193, !PT ;  /* 0x000000c187c17209 */ /* 0x000fca0007810000 */
[----:B------:R-:W0:Y:S01]  /*1fdf0*/  SHFL.BFLY PT, R194, R193, 0x2, 0x1f ;  /* 0x0c401f00c1c27f89 */ /* 0x000e2200000e0000 */
[----:B------:R1:W-:Y:S01]  /*1fe00*/  MUFU.EX2 R195, R15 ;  /* 0x0000000f00c37308 */ /* 0x0003e20000000800 */
[----:B0-----:R-:W-:-:S05]  /*1fe10*/  FMNMX.FTZ R194, R193, R194, !PT ;  /* 0x000000c2c1c27209 */ /* 0x001fca0007810000 */
[----:B-1----:R-:W0:Y:S02]  /*1fe20*/  SHFL.BFLY PT, R15, R194, 0x1, 0x1f ;  /* 0x0c201f00c20f7f89 */ /* 0x002e2400000e0000 */
[----:B0-----:R-:W-:-:S04]  /*1fe30*/  FMNMX.FTZ R15, R194, R15, !PT ;  /* 0x0000000fc20f7209 */ /* 0x001fc80007810000 */
[----:B------:R-:W-:-:S04]  /*1fe40*/  FSETP.NEU.FTZ.AND P1, PT, R15, -INF , PT ;  /* 0xff8000000f00780b */ /* 0x000fc80003f3d000 */
[----:B------:R-:W-:-:S05]  /*1fe50*/  FSEL R193, R15, RZ, P1 ;  /* 0x000000ff0fc17208 */ /* 0x000fca0000800000 */
[----:B------:R-:W-:Y:S01]  /*1fe60*/  FADD.FTZ R10, -R193, R10 ;  /* 0x0000000ac10a7221 */ /* 0x000fe20000010100 */
[----:B------:R-:W-:-:S04]  /*1fe70*/  IMAD.U32 R193, RZ, RZ, UR52 ;  /* 0x00000034ffc17e24 */ /* 0x000fc8000f8e00ff */
[----:B------:R-:W-:Y:S01]  /*1fe80*/  FFMA.FTZ R193, R15, R193, -8 ;  /* 0xc10000000fc17423 */ /* 0x000fe200000100c1 */
[----:B------:R-:W-:-:S04]  /*1fe90*/  FMUL.FTZ R9, R9, UR52 ;  /* 0x0000003409097c20 */ /* 0x000fc80008410000 */
[----:B------:R-:W-:Y:S01]  /*1fea0*/  FSEL R194, R193, RZ, P1 ;  /* 0x000000ffc1c27208 */ /* 0x000fe20000800000 */
[----:B------:R-:W-:-:S04]  /*1feb0*/  FMUL.FTZ R10, R10, UR52 ;  /* 0x000000340a0a7c20 */ /* 0x000fc80008410000 */
[--C-:B------:R-:W-:Y:S01]  /*1fec0*/  FFMA.FTZ R7, R7, UR52, -R194.reuse ;  /* 0x0000003407077c23 */ /* 0x100fe200080108c2 */
[----:B------:R-:W-:-:S01]  /*1fed0*/  FFMA.FTZ R8, R8, UR52, -R194 ;  /* 0x0000003408087c23 */ /* 0x000fc200080108c2 */
[----:B------:R-:W-:Y:S01]  /*1fee0*/  MUFU.EX2 R5, R5 ;  /* 0x0000000500057308 */ /* 0x000fe20000000800 */
[----:B------:R-:W-:-:S07]  /*1fef0*/  FFMA.FTZ R21, R21, UR52, -R194 ;  /* 0x0000003415157c23 */ /* 0x000fce00080108c2 */
[----:B------:R-:W0:Y:S01]  /*1ff00*/  MUFU.EX2 R9, R9 ;  /* 0x0000000900097308 */ /* 0x000e220000000800 */
[----:B------:R-:W-:-:S07]  /*1ff10*/  FFMA.FTZ R184, R184, UR52, -R194 ;  /* 0x00000034b8b87c23 */ /* 0x000fce00080108c2 */
[----:B------:R-:W-:Y:S01]  /*1ff20*/  MUFU.EX2 R7, R7 ;  /* 0x0000000700077308 */ /* 0x000fe20000000800 */
[----:B------:R-:W-:-:S07]  /*1ff30*/  IMAD R193, R223, 0x8, R18 ;  /* 0x00000008dfc17824 */ /* 0x000fce00078e0212 */
[----:B------:R-:W1:Y:S01]  /*1ff40*/  MUFU.EX2 R10, R10 ;  /* 0x0000000a000a7308 */ /* 0x000e620000000800 */
[----:B------:R-:W-:-:S07]  /*1ff50*/  FFMA.FTZ R187, R187, UR52, -R194 ;  /* 0x00000034bbbb7c23 */ /* 0x000fce00080108c2 */
[----:B------:R-:W2:Y:S01]  /*1ff60*/  MUFU.EX2 R6, R6 ;  /* 0x0000000600067308 */ /* 0x000ea20000000800 */
[----:B------:R-:W-:-:S01]  /*1ff70*/  FFMA.FTZ R188, R188, UR52, -R194 ;  /* 0x00000034bcbc7c23 */ /* 0x000fc200080108c2 */
[----:B------:R-:W-:-:S06]  /*1ff80*/  FFMA.FTZ R191, R191, UR52, -R194 ;  /* 0x00000034bfbf7c23 */ /* 0x000fcc00080108c2 */
[----:B------:R-:W3:Y:S01]  /*1ff90*/  MUFU.EX2 R8, R8 ;  /* 0x0000000800087308 */ /* 0x000ee20000000800 */
[----:B------:R-:W-:-:S01]  /*1ffa0*/  FFMA.FTZ R192, R192, UR52, -R194 ;  /* 0x00000034c0c07c23 */ /* 0x000fc200080108c2 */
[--C-:B------:R-:W-:Y:S01]  /*1ffb0*/  FFMA.FTZ R170, R170, UR52, -R194.reuse ;  /* 0x00000034aaaa7c23 */ /* 0x100fe200080108c2 */
[----:B------:R-:W-:-:S01]  /*1ffc0*/  FFMA.FTZ R171, R171, UR52, -R194 ;  /* 0x00000034abab7c23 */ /* 0x000fc200080108c2 */
[--C-:B------:R-:W-:Y:S01]  /*1ffd0*/  FFMA.FTZ R174, R174, UR52, -R194.reuse ;  /* 0x00000034aeae7c23 */ /* 0x100fe200080108c2 */
[----:B------:R-:W-:-:S03]  /*1ffe0*/  FFMA.FTZ R175, R175, UR52, -R194 ;  /* 0x00000034afaf7c23 */ /* 0x000fc600080108c2 */
[----:B------:R-:W4:Y:S01]  /*1fff0*/  MUFU.EX2 R14, R14 ;  /* 0x0000000e000e7308 */ /* 0x000f220000000800 */
[----:B------:R-:W-:-:S01]  /*20000*/  FFMA.FTZ R178, R178, UR52, -R194 ;  /* 0x00000034b2b27c23 */ /* 0x000fc200080108c2 */
[--C-:B------:R-:W-:Y:S01]  /*20010*/  FFMA.FTZ R179, R179, UR52, -R194.reuse ;  /* 0x00000034b3b37c23 */ /* 0x100fe200080108c2 */
[----:B------:R-:W-:-:S01]  /*20020*/  FFMA.FTZ R182, R182, UR52, -R194 ;  /* 0x00000034b6b67c23 */ /* 0x000fc200080108c2 */
[--C-:B------:R-:W-:Y:S01]  /*20030*/  FFMA.FTZ R183, R183, UR52, -R194.reuse ;  /* 0x00000034b7b77c23 */ /* 0x100fe200080108c2 */
[----:B------:R-:W-:-:S01]  /*20040*/  FFMA.FTZ R154, R154, UR52, -R194 ;  /* 0x000000349a9a7c23 */ /* 0x000fc200080108c2 */
[--C-:B------:R-:W-:Y:S02]  /*20050*/  FFMA.FTZ R155, R155, UR52, -R194.reuse ;  /* 0x000000349b9b7c23 */ /* 0x100fe400080108c2 */
        /* <DEDUP_REMOVED lines=23> */
[----:B------:R-:W-:Y:S01]  /*201d0*/  VIADD R193, R193, 0x33440 ;  /* 0x00033440c1c17836 */ /* 0x000fe20000000000 */
[----:B------:R-:W5:Y:S01]  /*201e0*/  MUFU.EX2 R184, R184 ;  /* 0x000000b800b87308 */ /* 0x000f620000000800 */
[----:B------:R-:W-:-:S02]  /*201f0*/  IMAD.U32 R194, RZ, RZ, UR38 ;  /* 0x00000026ffc27e24 */ /* 0x000fc4000f8e00ff */
[----:B0-----:R-:W-:Y:S01]  /*20200*/  FFMA.FTZ R12, R9, R12, R5 ;  /* 0x0000000c090c7223 */ /* 0x001fe20000010005 */
[----:B-1----:R-:W-:-:S02]  /*20210*/  FFMA.FTZ R11, R10, R11, R7 ;  /* 0x0000000b0a0b7223 */ /* 0x002fc40000010007 */
[----:B------:R-:W-:Y:S02]  /*20220*/  PRMT R193, R194, 0x654, R193 ;  /* 0x00000654c2c17816 */ /* 0x000fe400000000c1 */
[----:B------:R-:W0:Y:S01]  /*20230*/  MUFU.EX2 R185, R185 ;  /* 0x000000b900b97308 */ /* 0x000e220000000800 */
[----:B--2---:R-:W-:-:S01]  /*20240*/  FADD.FTZ R12, R6, R12 ;  /* 0x0000000c060c7221 */ /* 0x004fc20000010000 */
[----:B------:R3:W-:Y:S06]  /*20250*/  SYNCS.ARRIVE.TRANS64.RED.A1T0 RZ, [R193+URZ], RZ ;  /* 0x000000ffc1ff79a7 */ /* 0x0007ec000810043f */
[----:B------:R-:W1:Y:S01]  /*20260*/  MUFU.EX2 R187, R187 ;  /* 0x000000bb00bb7308 */ /* 0x000e620000000800 */
[----:B---3--:R-:W-:-:S01]  /*20270*/  FADD.FTZ R193, R8, R11 ;  /* 0x0000000b08c17221 */ /* 0x008fc20000010000 */
[----:B----4-:R-:W-:-:S06]  /*20280*/  FADD.FTZ R11, R14, R12 ;  /* 0x0000000c0e0b7221 */ /* 0x010fcc0000010000 */
[----:B------:R-:W2:Y:S01]  /*20290*/  MUFU.EX2 R186, R186 ;  /* 0x000000ba00ba7308 */ /* 0x000ea20000000800 */
[----:B-----5:R-:W-:-:S07]  /*202a0*/  FADD.FTZ R12, R21, R193 ;  /* 0x000000c1150c7221 */ /* 0x020fce0000010000 */
[----:B------:R-:W3:Y:S01]  /*202b0*/  MUFU.EX2 R188, R188 ;  /* 0x000000bc00bc7308 */ /* 0x000ee20000000800 */
[----:B------:R-:W-:-:S01]  /*202c0*/  FADD.FTZ R11, R195, R11 ;  /* 0x0000000bc30b7221 */ /* 0x000fc20000010000 */
[----:B------:R-:W-:-:S06]  /*202d0*/  FADD.FTZ R12, R184, R12 ;  /* 0x0000000cb80c7221 */ /* 0x000fcc0000010000 */
[----:B------:R-:W4:Y:S08]  /*202e0*/  MUFU.EX2 R189, R189 ;  /* 0x000000bd00bd7308 */ /* 0x000f300000000800 */
[----:B------:R-:W5:Y:S01]  /*202f0*/  MUFU.EX2 R191, R191 ;  /* 0x000000bf00bf7308 */ /* 0x000f620000000800 */
[----:B0-----:R-:W-:-:S01]  /*20300*/  FADD.FTZ R11, R185, R11 ;  /* 0x0000000bb90b7221 */ /* 0x001fc20000010000 */
[----:B-1----:R-:W-:-:S06]  /*20310*/  FADD.FTZ R12, R187, R12 ;  /* 0x0000000cbb0c7221 */ /* 0x002fcc0000010000 */
[----:B------:R-:W0:Y:S08]  /*20320*/  MUFU.EX2 R190, R190 ;  /* 0x000000be00be7308 */ /* 0x000e300000000800 */
[----:B------:R-:W1:Y:S01]  /*20330*/  MUFU.EX2 R192, R192 ;  /* 0x000000c000c07308 */ /* 0x000e620000000800 */
[----:B--2---:R-:W-:-:S01]  /*20340*/  FADD.FTZ R11, R186, R11 ;  /* 0x0000000bba0b7221 */ /* 0x004fc20000010000 */
[----:B---3--:R-:W-:-:S06]  /*20350*/  FADD.FTZ R12, R188, R12 ;  /* 0x0000000cbc0c7221 */ /* 0x008fcc0000010000 */
[----:B------:R-:W2:Y:S08]  /*20360*/  MUFU.EX2 R168, R168 ;  /* 0x000000a800a87308 */ /* 0x000eb00000000800 */
[----:B------:R-:W3:Y:S01]  /*20370*/  MUFU.EX2 R170, R170 ;  /* 0x000000aa00aa7308 */ /* 0x000ee20000000800 */
[----:B----4-:R-:W-:-:S01]  /*20380*/  FADD.FTZ R11, R189, R11 ;  /* 0x0000000bbd0b7221 */ /* 0x010fc20000010000 */
[----:B-----5:R-:W-:-:S06]  /*20390*/  FADD.FTZ R12, R191, R12 ;  /* 0x0000000cbf0c7221 */ /* 0x020fcc0000010000 */
        /* <DEDUP_REMOVED lines=123> */
[----:B-1----:R-:W-:-:S03]  /*20b50*/  FADD.FTZ R12, R131, R12 ;  /* 0x0000000c830c7221 */ /* 0x002fc60000010000 */
[----:B--2---:R-:W-:Y:S01]  /*20b60*/  FADD.FTZ R11, R132, R11 ;  /* 0x0000000b840b7221 */ /* 0x004fe20000010000 */
[----:B---3--:R-:W-:-:S03]  /*20b70*/  FADD.FTZ R193, R134, R12 ;  /* 0x0000000c86c17221 */ /* 0x008fc60000010000 */
[----:B----4-:R-:W-:Y:S01]  /*20b80*/  FADD.FTZ R12, R126, R11 ;  /* 0x0000000b7e0c7221 */ /* 0x010fe20000010000 */
[----:B-----5:R-:W-:-:S01]  /*20b90*/  FADD.FTZ R11, R135, R193 ;  /* 0x000000c1870b7221 */ /* 0x020fc20000010000 */
[----:B------:R-:W-:Y:S06]  /*20ba0*/  @!P0 BRA `(.L_x_6462) ;  /* 0x0000000000048947 */ /* 0x000fec0003800000 */
[----:B------:R-:W-:Y:S01]  /*20bb0*/  BPT.TRAP 0x1 ;  /* 0x000000040000795c */ /* 0x000fe20000300000 */
.L_x_6462:
[----:B------:R-:W-:Y:S01]  /*20bc0*/  F2FP.SATFINITE.E4M3.F32.PACK_AB_MERGE_C R21, R184, R21, RZ ;  /* 0x00000015b815723e */ /* 0x000fe200048070ff */
[----:B------:R-:W-:Y:S01]  /*20bd0*/  IMAD.U32 R193, RZ, RZ, UR38 ;  /* 0x00000026ffc17e24 */ /* 0x000fe2000f8e00ff */
[----:B------:R-:W-:Y:S01]  /*20be0*/  LEA R3, R3, R18, 0x3 ;  /* 0x0000001203037211 */ /* 0x000fe200078e18ff */
[----:B------:R-:W-:Y:S01]  /*20bf0*/  FMUL.FTZ R24, R24, R9 ;  /* 0x0000000918187220 */ /* 0x000fe20000410000 */
[----:B------:R-:W-:Y:S01]  /*20c00*/  F2FP.SATFINITE.E4M3.F32.PACK_AB_MERGE_C R217, R8, R7, R21 ;  /* 0x0000000708d9723e */ /* 0x000fe20004807015 */
[-C--:B------:R-:W-:Y:S01]  /*20c10*/  FMUL.FTZ R25, R25, R9.reuse ;  /* 0x0000000919197220 */ /* 0x080fe20000410000 */
[----:B------:R1:W5:Y:S01]  /*20c20*/  LDL R8, [R1] ;  /* 0x0000000001087983 */ /* 0x0003620000100800 */
[----:B------:R-:W-:Y:S01]  /*20c30*/  ISETP.GT.AND P1, PT, R0, R20, PT ;  /* 0x000000140000720c */ /* 0x000fe20003f24270 */
        /* <DEDUP_REMOVED lines=138> */
[----:B------:R-:W-:Y:S01]  /*214e0*/  MOV R9, R4 ;  /* 0x0000000400097202 */ /* 0x000fe20000000f00 */
[----:B-1----:R-:W-:Y:S06]  /*214f0*/  @P1 BRA `(.L_x_6463) ;  /* 0xffffffb400841947 */ /* 0x002fec000383ffff */
[----:B------:R-:W-:-:S07]  /*21500*/  IMAD.MOV.U32 R3, RZ, RZ, R0 ;  /* 0x000000ffff037224 */ /* 0x000fce00078e0000 */
.L_x_6451:
[----:B------:R-:W-:-:S13]  /*21510*/  ISETP.GE.AND P1, PT, R3, RZ, PT ;  /* 0x000000ff0300720c */ /* 0x000fda0003f26270 */
[----:B------:R-:W-:Y:S05]  /*21520*/  @!P1 BRA `(.L_x_6464) ;  /* 0x0000003c00949947 */ /* 0x000fea0003800000 */
[----:B-----5:R0:W5:Y:S01]  /*21530*/  LDL.LU R8, [R1] ;  /* 0x0000000001087983 */ /* 0x0201620000300800 */
[----:B------:R-:W-:Y:S01]  /*21540*/  IMAD.MOV.U32 R10, RZ, RZ, R15 ;  /* 0x000000ffff0a7224 */ /* 0x000fe200078e000f */
[----:B------:R-:W-:Y:S01]  /*21550*/  MOV R0, R223 ;  /* 0x000000df00007202 */ /* 0x000fe20000000f00 */
[----:B------:R-:W-:-:S07]  /*21560*/  IMAD.MOV.U32 R9, RZ, RZ, R4 ;  /* 0x000000ffff097224 */ /* 0x000fce00078e0004 */
.L_x_6476:
[----:B------:R-:W-:Y:S01]  /*21570*/  VIADD R223, R0, 0x1 ;  /* 0x0000000100df7836 */ /* 0x000fe20000000000 */
[----:B------:R-:W-:Y:S01]  /*21580*/  ISETP.NE.AND P2, PT, R23, RZ, PT ;  /* 0x000000ff1700720c */ /* 0x000fe20003f45270 */
[----:B------:R-:W-:Y:S05]  /*21590*/  YIELD ;  /* 0x0000000000007946 */ /* 0x000fea0003800000 */
[----:B------:R-:W-:-:S04]  /*215a0*/  ISETP.NE.AND P1, PT, R223, 0x2, PT ;  /* 0x00000002df00780c */ /* 0x000fc80003f25270 */
[----:B------:R-:W-:Y:S02]  /*215b0*/  SEL R5, RZ, 0x1, P1 ;  /* 0x00000001ff057807 */ /* 0x000fe40000800000 */
[----:B------:R-:W-:Y:S02]  /*215c0*/  SEL R223, R223, RZ, P1 ;  /* 0x000000ffdfdf7207 */ /* 0x000fe40000800000 */
[----:B-----5:R-:W-:-:S05]  /*215d0*/  LOP3.LUT R6, R8, R5, RZ, 0x3c, !PT ;  /* 0x0000000508067212 */ /* 0x020fca00078e3cff */
[----:B------:R1:W-:Y:S01]  /*215e0*/  STL [R1], R6 ;  /* 0x0000000601007387 */ /* 0x0003e20000100800 */
[----:B------:R-:W-:Y:S05]  /*215f0*/  @P2 BRA `(.L_x_6465) ;  /* 0x0000000000302947 */ /* 0x000fea0003800000 */
[----:B------:R-:W-:Y:S05]  /*21600*/  @!P0 BRA `(.L_x_6466) ;  /* 0x0000000000048947 */ /* 0x000fea0003800000 */
[----:B------:R-:W-:Y:S01]  /*21610*/  BPT.TRAP 0x1 ;  /* 0x000000040000795c */ /* 0x000fe20000300000 */
.L_x_6466:
[----:B------:R-:W-:Y:S01]  /*21620*/  IMAD R4, R223, 0x8, R18 ;  /* 0x00000008df047824 */ /* 0x000fe200078e0212 */
[----:B------:R-:W-:-:S04]  /*21630*/  SHF.L.U32 R5, R6, 0x1f, RZ ;  /* 0x0000001f06057819 */ /* 0x000fc800000006ff */
[----:B------:R2:W3:Y:S01]  /*21640*/  SYNCS.PHASECHK.TRANS64.TRYWAIT P1, [R4+URZ+0x33430], R5 ;  /* 0x03343005040075a7 */ /* 0x0004e2000802017f */
[----:B------:R-:W-:Y:S05]  /*21650*/  @!P0 BRA `(.L_x_6467) ;  /* 0x0000000000048947 */ /* 0x000fea0003800000 */
[----:B------:R-:W-:Y:S01]  /*21660*/  BPT.TRAP 0x1 ;  /* 0x000000040000795c */ /* 0x000fe20000300000 */
.L_x_6467:
[----:B------:R-:W-:Y:S04]  /*21670*/  BSSY B0, `(.L_x_6465) ;  /* 0x0000004000007945 */ /* 0x000fe80003800000 */
[----:B---3--:R-:W-:Y:S05]  /*21680*/  @P1 BRA `(.L_x_6468) ;  /* 0x0000000000081947 */ /* 0x008fea0003800000 */
[----:B------:R-:W3:Y:S02]  /*21690*/  SYNCS.PHASECHK.TRANS64.TRYWAIT P1, [R4+URZ+0x33430], R5 ;  /* 0x03343005040075a7 */ /* 0x000ee4000802017f */
[----:B---3--:R-:W-:Y:S05]  /*216a0*/  @!P1 BRA `(.L_x_6469) ;  /* 0x0000011c003c9947 */ /* 0x008fea0003800000 */
.L_x_6468:
[----:B------:R-:W-:Y:S05]  /*216b0*/  BSYNC B0 ;  /* 0x0000000000007941 */ /* 0x000fea0003800000 */
.L_x_6465:
[----:B--23--:R-:W2:Y:S01]  /*216c0*/  S2R R4, SR_TID.X ;  /* 0x0000000000047919 */ /* 0x00cea20000002100 */
[----:B------:R-:W-:Y:S05]  /*216d0*/  WARPSYNC.ALL ;  /* 0x0000000000007948 */ /* 0x000fea0003800000 */
[----:B------:R-:W-:Y:S01]  /*216e0*/  MOV R5, 0x80000020 ;  /* 0x8000002000057802 */ /* 0x000fe20000000f00 */
[----:B------:R-:W-:Y:S01]  /*216f0*/  UMOV UR44, UR24 ;  /* 0x00000018002c7c82 */ /* 0x000fe20008000000 */
[----:B------:R-:W-:Y:S01]  /*21700*/  UMOV UR45, UR25 ;  /* 0x00000019002d7c82 */ /* 0x000fe20008000000 */
[----:B------:R-:W-:Y:S01]  /*21710*/  IMAD.MOV.U32 R7, RZ, RZ, -0x7fffffe0 ;  /* 0x80000020ff077424 */ /* 0x000fe200078e00ff */
[----:B------:R-:W-:Y:S01]  /*21720*/  R2UR UR47, R5 ;  /* 0x00000000052f72ca */ /* 0x000fe200000e0000 */
[----:B------:R-:W-:Y:S01]  /*21730*/  UMOV UR40, UR24 ;  /* 0x0000001800287c82 */ /* 0x000fe20008000000 */
[----:B------:R-:W-:Y:S01]  /*21740*/  UMOV UR41, UR25 ;  /* 0x0000001900297c82 */ /* 0x000fe20008000000 */
[----:B------:R-:W-:Y:S01]  /*21750*/  MOV R21, 0x80000020 ;  /* 0x8000002000157802 */ /* 0x000fe20000000f00 */
[----:B------:R-:W-:Y:S01]  /*21760*/  IMAD.MOV.U32 R15, RZ, RZ, -0x7fffffe0 ;  /* 0x80000020ff0f7424 */ /* 0x000fe200078e00ff */
        /* <DEDUP_REMOVED lines=9> */
[----:B------:R-:W-:Y:S01]  /*21800*/  IMAD.MOV.U32 R7, RZ, RZ, -0x7fffffe0 ;  /* 0x80000020ff077424 */ /* 0x000fe200078e00ff */
[----:B------:R-:W-:-:S02]  /*21810*/  MOV R15, 0x80000020 ;  /* 0x80000020000f7802 */ /* 0x000fc40000000f00 */
[----:B------:R-:W-:Y:S02]  /*21820*/  MOV R5, 0x80000020 ;  /* 0x8000002000057802 */ /* 0x000fe40000000f00 */
[----:B--2---:R-:W-:-:S05]  /*21830*/  SHF.R.U32.HI R4, RZ, 0x7, R4 ;  /* 0x00000007ff047819 */ /* 0x004fca0000011604 */
[----:B------:R-:W-:Y:S02]  /*21840*/  VIADD R120, R4, 0x8 ;  /* 0x0000000804787836 */ /* 0x000fe40000000000 */
[----:B------:R-:W-:-:S03]  /*21850*/  IMAD R4, R223, 0x780, R13 ;  /* 0x00000780df047824 */ /* 0x000fc600078e020d */
[----:B------:R2:W-:Y:S01]  /*21860*/  BAR.SYNC.DEFER_BLOCKING R120, 0x100 ;  /* 0x000400780000751d */ /* 0x0005e20000010000 */
[C---:B-1----:R-:W-:Y:S01]  /*21870*/  VIADD R6, R4.reuse, 0x80 ;  /* 0x0000008004067836 */ /* 0x042fe20000000000 */
[C---:B------:R-:W-:Y:S01]  /*21880*/  R2UR UR46, R4.reuse ;  /* 0x00000000042e72ca */ /* 0x040fe200000e0000 */
[C---:B------:R-:W-:Y:S02]  /*21890*/  VIADD R20, R4.reuse, 0x100 ;  /* 0x0000010004147836 */ /* 0x040fe40000000000 */
[----:B------:R-:W-:Y:S01]  /*218a0*/  VIADD R14, R4, 0x180 ;  /* 0x00000180040e7836 */ /* 0x000fe20000000000 */
[----:B------:R-:W-:Y:S01]  /*218b0*/  R2UR UR42, R6 ;  /* 0x00000000062a72ca */ /* 0x000fe200000e0000 */
        /* <DEDUP_REMOVED lines=36> */
[----:B--2---:R-:W-:-:S06]  /*21b00*/  WARPGROUP.ARRIVE ;  /* 0x00000000000079c5 */ /* 0x004fcc0000000000 */
        /* <DEDUP_REMOVED lines=44> */
[----:B------:R-:W-:Y:S02]  /*21dd0*/  R2UR UR43, R7 ;  /* 0x00000000072b72ca */ /* 0x000fe400000e0000 */
[----:B------:R-:W-:Y:S02]  /*21de0*/  MOV R7, 0x80000020 ;  /* 0x8000002000077802 */ /* 0x000fe40000000f00 */
[----:B------:R-:W-:Y:S01]  /*21df0*/  R2UR UR46, R6 ;  /* 0x00000000062e72ca */ /* 0x000fe200000e0000 */
[----:B------:R-:W-:Y:S01]  /*21e00*/  VIADD R6, R4, 0x282 ;  /* 0x0000028204067836 */ /* 0x000fe20000000000 */
[----:B------:R-:W-:Y:S01]  /*21e10*/  R2UR UR47, R7 ;  /* 0x00000000072f72ca */ /* 0x000fe200000e0000 */
        /* <DEDUP_REMOVED lines=146> */
.L_x_6471:
[----:B------:R-:W-:Y:S01]  /*22740*/  SHF.L.U32 R4, R8, 0x1f, RZ ;  /* 0x0000001f08047819 */ /* 0x000fe200000006ff */
[----:B------:R-:W-:-:S04]  /*22750*/  IMAD R5, R0, 0x8, R18 ;  /* 0x0000000800057824 */ /* 0x000fc800078e0212 */
[----:B------:R1:W2:Y:S01]  /*22760*/  SYNCS.PHASECHK.TRANS64.TRYWAIT P1, [R5+URZ+0x33450], R4 ;  /* 0x03345004050075a7 */ /* 0x0002a2000802017f */
[----:B------:R-:W-:Y:S05]  /*22770*/  @!P0 BRA `(.L_x_6472) ;  /* 0x0000000000048947 */ /* 0x000fea0003800000 */
[----:B------:R-:W-:Y:S01]  /*22780*/  BPT.TRAP 0x1 ;  /* 0x000000040000795c */ /* 0x000fe20000300000 */
.L_x_6472:
[----:B--2---:R-:W-:Y:S05]  /*22790*/  @P1 BRA `(.L_x_6470) ;  /* 0x0000000000081947 */ /* 0x004fea0003800000 */
[----:B------:R-:W2:Y:S02]  /*227a0*/  SYNCS.PHASECHK.TRANS64.TRYWAIT P1, [R5+URZ+0x33450], R4 ;  /* 0x03345004050075a7 */ /* 0x000ea4000802017f */
[----:B--2---:R-:W-:Y:S05]  /*227b0*/  @!P1 BRA `(.L_x_6473) ;  /* 0x0000010c000c9947 */ /* 0x004fea0003800000 */
.L_x_6470:
[----:B-12---:R-:W-:Y:S01]  /*227c0*/  VIADD R4, R18, 0x200 ;  /* 0x0000020012047836 */ /* 0x006fe20000000000 */
[----:B------:R-:W-:Y:S05]  /*227d0*/  WARPSYNC.ALL ;  /* 0x0000000000007948 */ /* 0x000fea0003800000 */
[----:B------:R-:W-:Y:S01]  /*227e0*/  SHF.R.U32.HI R4, RZ, 0x4, R4 ;  /* 0x00000004ff047819 */ /* 0x000fe20000011604 */
[----:B------:R-:W-:Y:S01]  /*227f0*/  IMAD.MOV.U32 R5, RZ, RZ, -0x3ffffff0 ;  /* 0xc0000010ff057424 */ /* 0x000fe200078e00ff */
[----:B------:R-:W-:Y:S01]  /*22800*/  WARPGROUP.ARRIVE ;  /* 0x00000000000079c5 */ /* 0x000fe20000000000 */
[----:B------:R-:W-:-:S05]  /*22810*/  MOV R7, 0xc0000010 ;  /* 0xc000001000077802 */ /* 0x000fca0000000f00 */
[----:B------:R-:W1:Y:S01]  /*22820*/  S2R R8, SR_TID.X ;  /* 0x0000000000087919 */ /* 0x000e620000002100 */
[----:B------:R-:W-:Y:S02]  /*22830*/  LOP3.LUT R4, R4, 0x3fff, RZ, 0xc0, !PT ;  /* 0x00003fff04047812 */ /* 0x000fe400078ec0ff */
[----:B------:R-:W-:Y:S01]  /*22840*/  R2UR UR7, R5 ;  /* 0x00000000050772ca */ /* 0x000fe200000e0000 */
[----:B------:R-:W-:Y:S01]  /*22850*/  IMAD.MOV.U32 R5, RZ, RZ, -0x3ffffff0 ;  /* 0xc0000010ff057424 */ /* 0x000fe200078e00ff */
[----:B------:R-:W-:-:S05]  /*22860*/  LOP3.LUT R4, R4, 0x10000, RZ, 0xfc, !PT ;  /* 0x0001000004047812 */ /* 0x000fca00078efcff */
[----:B------:R-:W-:-:S04]  /*22870*/  IMAD R4, R0, 0x780, R4 ;  /* 0x0000078000047824 */ /* 0x000fc800078e0204 */
[C---:B------:R-:W-:Y:S01]  /*22880*/  VIADD R6, R4.reuse, 0x180 ;  /* 0x0000018004067836 */ /* 0x040fe20000000000 */
[----:B------:R-:W-:-:S13]  /*22890*/  R2UR UR6, R4 ;  /* 0x00000000040672ca */ /* 0x000fda00000e0000 */
[----:B------:R-:W-:Y:S01]  /*228a0*/  QGMMA.64x192x32.F32.E4M3.E4M3 R24, R216, gdesc[UR4], R24, gsb0 ;  /* 0x02e00004d8187df3 */ /* 0x000fe20008000818 */
[----:B------:R-:W-:Y:S01]  /*228b0*/  R2UR UR6, R6 ;  /* 0x00000000060672ca */ /* 0x000fe200000e0000 */
[----:B------:R-:W-:Y:S01]  /*228c0*/  VIADD R6, R4, 0x300 ;  /* 0x0000030004067836 */ /* 0x000fe20000000000 */
[----:B------:R-:W-:Y:S01]  /*228d0*/  R2UR UR7, R7 ;  /* 0x00000000070772ca */ /* 0x000fe200000e0000 */
[----:B------:R-:W-:Y:S01]  /*228e0*/  IMAD.MOV.U32 R7, RZ, RZ, -0x3ffffff0 ;  /* 0xc0000010ff077424 */ /* 0x000fe200078e00ff */
[----:B-1----:R-:W-:Y:S01]  /*228f0*/  SHF.R.U32.HI R8, RZ, 0x7, R8 ;  /* 0x00000007ff087819 */ /* 0x002fe20000011608 */
[----:B------:R-:W-:Y:S02]  /*22900*/  WARPGROUP.DEPBAR.LE gsb0, 0x0 ;  /* 0x00008000000079c5 */ /* 0x000fe40000010000 */
[----:B------:R-:W-:-:S12]  /*22910*/  WARPGROUP.ARRIVE ;  /* 0x00000000000079c5 */ /* 0x000fd80000000000 */
[----:B------:R-:W-:Y:S01]  /*22920*/  QGMMA.64x192x32.F32.E4M3.E4M3 R24, R212, gdesc[UR4], R24, gsb0 ;  /* 0x02e00004d4187df3 */ /* 0x000fe20008000818 */
[----:B------:R-:W-:Y:S01]  /*22930*/  R2UR UR6, R6 ;  /* 0x00000000060672ca */ /* 0x000fe200000e0000 */
[C---:B------:R-:W-:Y:S01]  /*22940*/  VIADD R6, R4.reuse, 0x480 ;  /* 0x0000048004067836 */ /* 0x040fe20000000000 */
[----:B------:R-:W-:Y:S01]  /*22950*/  R2UR UR7, R7 ;  /* 0x00000000070772ca */ /* 0x000fe200000e0000 */
[----:B------:R-:W-:Y:S01]  /*22960*/  IMAD.MOV.U32 R7, RZ, RZ, -0x3ffffff0 ;  /* 0xc0000010ff077424 */ /* 0x000fe200078e00ff */
[----:B------:R-:W-:Y:S01]  /*22970*/  IADD3 R4, R4, 0x600, RZ ;  /* 0x0000060004047810 */ /* 0x000fe20007ffe0ff */
[----:B------:R-:W-:Y:S02]  /*22980*/  WARPGROUP.DEPBAR.LE gsb0, 0x0 ;  /* 0x00008000000079c5 */ /* 0x000fe40000010000 */
[----:B------:R-:W-:-:S12]  /*22990*/  WARPGROUP.ARRIVE ;  /* 0x00000000000079c5 */ /* 0x000fd80000000000 */
        /* <DEDUP_REMOVED lines=16> */
.L_x_6474:
[C---:B------:R-:W-:Y:S01]  /*22aa0*/  FMUL.FTZ R5, R2.reuse, R184 ;  /* 0x000000b802057220 */ /* 0x040fe20000410000 */
[C---:B------:R-:W-:Y:S01]  /*22ab0*/  FMUL.FTZ R6, R2.reuse, R185 ;  /* 0x000000b902067220 */ /* 0x040fe20000410000 */
[C---:B------:R-:W-:Y:S01]  /*22ac0*/  FMUL.FTZ R14, R2.reuse, R188 ;  /* 0x000000bc020e7220 */ /* 0x040fe20000410000 */
[----:B-1----:R-:W-:Y:S02]  /*22ad0*/  IMAD R4, R223, 0x8, R18 ;  /* 0x00000008df047824 */ /* 0x002fe400078e0212 */
[----:B------:R-:W-:Y:S01]  /*22ae0*/  FMUL.FTZ R20, R2, R189 ;  /* 0x000000bd02147220 */ /* 0x000fe20000410000 */
[----:B------:R-:W-:Y:S01]  /*22af0*/  IMAD.U32 R15, RZ, RZ, UR38 ;  /* 0x00000026ff0f7e24 */ /* 0x000fe2000f8e00ff */
[----:B------:R-:W1:Y:S01]  /*22b00*/  MUFU.TANH R5, R5 ;  /* 0x0000000500057308 */ /* 0x000e620000002400 */
[----:B------:R-:W-:Y:S02]  /*22b10*/  VIADD R4, R4, 0x33440 ;  /* 0x0003344004047836 */ /* 0x000fe40000000000 */
[C---:B------:R-:W-:Y:S01]  /*22b20*/  FMUL.FTZ R185, R2.reuse, R192 ;  /* 0x000000c002b97220 */ /* 0x040fe20000410000 */
[C---:B------:R-:W-:Y:S01]  /*22b30*/  FMUL.FTZ R7, R2.reuse, R186 ;  /* 0x000000ba02077220 */ /* 0x040fe20000410000 */
[C---:B------:R-:W-:Y:S01]  /*22b40*/  FMUL.FTZ R186, R2.reuse, R193 ;  /* 0x000000c102ba7220 */ /* 0x040fe20000410000 */
[C---:B------:R-:W-:Y:S01]  /*22b50*/  FMUL.FTZ R189, R2.reuse, R196 ;  /* 0x000000c402bd7220 */ /* 0x040fe20000410000 */
[----:B------:R-:W-:Y:S01]  /*22b60*/  PRMT R4, R15, 0x654, R4 ;  /* 0x000006540f047816 */ /* 0x000fe20000000004 */
[C---:B------:R-:W-:Y:S01]  /*22b70*/  FMUL.FTZ R21, R2.reuse, R190 ;  /* 0x000000be02157220 */ /* 0x040fe20000410000 */
[----:B------:R-:W2:Y:S01]  /*22b80*/  MUFU.TANH R6, R6 ;  /* 0x0000000600067308 */ /* 0x000ea20000002400 */
[C---:B------:R-:W-:Y:S01]  /*22b90*/  FMUL.FTZ R190, R2.reuse, R197 ;  /* 0x000000c502be7220 */ /* 0x040fe20000410000 */
[----:B------:R1:W-:Y:S01]  /*22ba0*/  SYNCS.ARRIVE.TRANS64.RED.A1T0 RZ, [R4+URZ], RZ ;  /* 0x000000ff04ff79a7 */ /* 0x0003e2000810043f */
[C---:B------:R-:W-:Y:S01]  /*22bb0*/  FMUL.FTZ R168, R2.reuse, R168 ;  /* 0x000000a802a87220 */ /* 0x040fe20000410000 */
[C---:B------:R-:W-:Y:S01]  /*22bc0*/  FMUL.FTZ R169, R2.reuse, R169 ;  /* 0x000000a902a97220 */ /* 0x040fe20000410000 */
[C---:B------:R-:W-:Y:S01]  /*22bd0*/  FMUL.FTZ R172, R2.reuse, R172 ;  /* 0x000000ac02ac7220 */ /* 0x040fe20000410000 */
[C---:B------:R-:W-:Y:S01]  /*22be0*/  FMUL.FTZ R173, R2.reuse, R173 ;  /* 0x000000ad02ad7220 */ /* 0x040fe20000410000 */
[C---:B------:R-:W-:Y:S01]  /*22bf0*/  FMUL.FTZ R176, R2.reuse, R176 ;  /* 0x000000b002b07220 */ /* 0x040fe20000410000 */
[----:B------:R-:W3:Y:S01]  /*22c00*/  MUFU.TANH R14, R14 ;  /* 0x0000000e000e7308 */ /* 0x000ee20000002400 */
[C---:B------:R-:W-:Y:S01]  /*22c10*/  FMUL.FTZ R177, R2.reuse, R177 ;  /* 0x000000b102b17220 */ /* 0x040fe20000410000 */
[----:B-1----:R-:W-:Y:S01]  /*22c20*/  FMNMX.FTZ R4, R5, R9, !PT ;  /* 0x0000000905047209 */ /* 0x002fe20007810000 */
        /* <DEDUP_REMOVED lines=83> */
[----:B------:R-:W-:Y:S01]  /*23160*/  FMUL.FTZ R193, R2, R135 ;  /* 0x0000008702c17220 */ /* 0x000fe20000410000 */
[----:B------:R-:W-:Y:S01]  /*23170*/  UMOV UR52, UR50 ;  /* 0x0000003200347c82 */ /* 0x000fe20008000000 */
        /* <DEDUP_REMOVED lines=57> */
[----:B-1----:R-:W-:-:S05]  /*23510*/  FMNMX.FTZ R15, R133, R4, !PT ;  /* 0x00000004850f7209 */ /* 0x002fca0007810000 */
[----:B------:R-:W1:Y:S02]  /*23520*/  SHFL.BFLY PT, R4, R15, 0x2, 0x1f ;  /* 0x0c401f000f047f89 */ /* 0x000e6400000e0000 */
[----:B------:R-:W4:Y:S08]  /*23530*/  MUFU.TANH R21, R21 ;  /* 0x0000001500157308 */ /* 0x000f300000002400 */
[----:B------:R-:W5:Y:S08]  /*23540*/  MUFU.TANH R184, R184 ;  /* 0x000000b800b87308 */ /* 0x000f700000002400 */
        /* <DEDUP_REMOVED lines=10> */
[----:B---3--:R-:W-:Y:S01]  /*235f0*/  FMNMX.FTZ R15, R8, R15, !PT ;  /* 0x0000000f080f7209 */ /* 0x008fe20007810000 */
[----:B------:R-:W-:-:S03]  /*23600*/  FADD.FTZ R9, -R4, R9 ;  /* 0x0000000904097221 */ /* 0x000fc60000010100 */
[----:B----4-:R-:W-:Y:S01]  /*23610*/  FMNMX.FTZ R15, R21, R15, !PT ;  /* 0x0000000f150f7209 */ /* 0x010fe20007810000 */
[----:B------:R-:W-:Y:S02]  /*23620*/  FMUL.FTZ R9, R9, UR52 ;  /* 0x0000003409097c20 */ /* 0x000fe40008410000 */
[----:B------:R-:W3:Y:S01]  /*23630*/  MUFU.TANH R174, R174 ;  /* 0x000000ae00ae7308 */ /* 0x000ee20000002400 */
[----:B-----5:R-:W-:-:S04]  /*23640*/  FMNMX.FTZ R15, R184, R15, !PT ;  /* 0x0000000fb80f7209 */ /* 0x020fc80007810000 */
[----:B0-----:R-:W-:-:S03]  /*23650*/  FMNMX.FTZ R15, R187, R15, !PT ;  /* 0x0000000fbb0f7209 */ /* 0x001fc60007810000 */
[----:B------:R-:W0:Y:S01]  /*23660*/  MUFU.TANH R175, R175 ;  /* 0x000000af00af7308 */ /* 0x000e220000002400 */
[----:B-1----:R-:W-:-:S04]  /*23670*/  FMNMX.FTZ R15, R188, R15, !PT ;  /* 0x0000000fbc0f7209 */ /* 0x002fc80007810000 */
[----:B------:R-:W-:-:S03]  /*23680*/  FMNMX.FTZ R15, R191, R15, !PT ;  /* 0x0000000fbf0f7209 */ /* 0x000fc60007810000 */
[----:B------:R-:W1:Y:S01]  /*23690*/  MUFU.TANH R178, R178 ;  /* 0x000000b200b27308 */ /* 0x000e620000002400 */
[----:B------:R-:W-:-:S04]  /*236a0*/  FMNMX.FTZ R15, R192, R15, !PT ;  /* 0x0000000fc00f7209 */ /* 0x000fc80007810000 */
[----:B------:R-:W-:-:S03]  /*236b0*/  FMNMX.FTZ R15, R170, R15, !PT ;  /* 0x0000000faa0f7209 */ /* 0x000fc60007810000 */
[----:B------:R-:W4:Y:S01]  /*236c0*/  MUFU.TANH R179, R179 ;  /* 0x000000b300b37308 */ /* 0x000f220000002400 */
[----:B--2---:R-:W-:-:S04]  /*236d0*/  FMNMX.FTZ R15, R171, R15, !PT ;  /* 0x0000000fab0f7209 */ /* 0x004fc80007810000 */
[----:B---3--:R-:W-:-:S03]  /*236e0*/  FMNMX.FTZ R15, R174, R15, !PT ;  /* 0x0000000fae0f7209 */ /* 0x008fc60007810000 */
[----:B------:R-:W2:Y:S01]  /*236f0*/  MUFU.TANH R182, R182 ;  /* 0x000000b600b67308 */ /* 0x000ea20000002400 */
[----:B0-----:R-:W-:-:S04]  /*23700*/  FMNMX.FTZ R15, R175, R15, !PT ;  /* 0x0000000faf0f7209 */ /* 0x001fc80007810000 */
[----:B-1----:R-:W-:-:S03]  /*23710*/  FMNMX.FTZ R15, R178, R15, !PT ;  /* 0x0000000fb20f7209 */ /* 0x002fc60007810000 */
[----:B------:R-:W0:Y:S01]  /*23720*/  MUFU.TANH R183, R183 ;  /* 0x000000b700b77308 */ /* 0x000e220000002400 */
[----:B----4-:R-:W-:-:S07]  /*23730*/  FMNMX.FTZ R15, R179, R15, !PT ;  /* 0x0000000fb30f7209 */ /* 0x010fce0007810000 */
        /* <DEDUP_REMOVED lines=48> */
[----:B------:R-:W-:Y:S01]  /*23a40*/  MUFU.EX2 R9, R9 ;  /* 0x0000000900097308 */ /* 0x000fe20000000800 */
[----:B--2---:R-:W-:-:S04]  /*23a50*/  FMNMX.FTZ R15, R134, R15, !PT ;  /* 0x0000000f860f7209 */ /* 0x004fc80007810000 */
[----:B0-----:R-:W-:-:S05]  /*23a60*/  FMNMX.FTZ R15, R193, R15, !PT ;  /* 0x0000000fc10f7209 */ /* 0x001fca0007810000 */
[----:B------:R-:W0:Y:S02]  /*23a70*/  SHFL.BFLY PT, R135, R15, 0x2, 0x1f ;  /* 0x0c401f000f877f89 */ /* 0x000e2400000e0000 */
[----:B0-----:R-:W-:-:S05]  /*23a80*/  FMNMX.FTZ R15, R15, R135, !PT ;  /* 0x000000870f0f7209 */ /* 0x001fca0007810000 */
[----:B------:R-:W0:Y:S02]  /*23a90*/  SHFL.BFLY PT, R135, R15, 0x1, 0x1f ;  /* 0x0c201f000f877f89 */ /* 0x000e2400000e0000 */
[----:B0-----:R-:W-:Y:S02]  /*23aa0*/  FMNMX.FTZ R15, R15, R135, !PT ;  /* 0x000000870f0f7209 */ /* 0x001fe40007810000 */
[----:B------:R-:W-:-:S03]  /*23ab0*/  MOV R135, UR52 ;  /* 0x0000003400877c02 */ /* 0x000fc60008000f00 */
[----:B------:R-:W-:Y:S02]  /*23ac0*/  FADD.FTZ R10, -R15, R10 ;  /* 0x0000000a0f0a7221 */ /* 0x000fe40000010100 */
[----:B------:R-:W-:-:S02]  /*23ad0*/  FFMA.FTZ R135, R4, R135, -8 ;  /* 0xc100000004877423 */ /* 0x000fc40000010087 */
[----:B------:R-:W-:Y:S02]  /*23ae0*/  FMUL.FTZ R10, R10, UR52 ;  /* 0x000000340a0a7c20 */ /* 0x000fe40008410000 */
        /* <DEDUP_REMOVED lines=40> */
[----:B------:R-:W-:Y:S01]  /*23d70*/  IMAD.U32 R135, RZ, RZ, UR52 ;  /* 0x00000034ff877e24 */ /* 0x000fe2000f8e00ff */
[----:B------:R-:W0:Y:S03]  /*23d80*/  MUFU.EX2 R5, R5 ;  /* 0x0000000500057308 */ /* 0x000e260000000800 */
[----:B------:R-:W-:-:S04]  /*23d90*/  FFMA.FTZ R135, R15, R135, -8 ;  /* 0xc10000000f877423 */ /* 0x000fc80000010087 */
        /* <DEDUP_REMOVED lines=48> */
[----:B0-----:R-:W-:Y:S01]  /*240a0*/  FADD.FTZ R12, R6, R12 ;  /* 0x0000000c060c7221 */ /* 0x001fe20000010000 */
[----:B--2---:R-:W-:-:S01]  /*240b0*/  FADD.FTZ R193, R8, R11 ;  /* 0x0000000b08c17221 */ /* 0x004fc20000010000 */
[----:B------:R-:W0:Y:S02]  /*240c0*/  MUFU.EX2 R20, R20 ;  /* 0x0000001400147308 */ /* 0x000e240000000800 */
[----:B-1----:R-:W-:-:S06]  /*240d0*/  FADD.FTZ R11, R14, R12 ;  /* 0x0000000c0e0b7221 */ /* 0x002fcc0000010000 */
[----:B------:R-:W1:Y:S01]  /*240e0*/  MUFU.EX2 R184, R184 ;  /* 0x000000b800b87308 */ /* 0x000e620000000800 */
[----:B---3--:R-:W-:-:S07]  /*240f0*/  FADD.FTZ R12, R21, R193 ;  /* 0x000000c1150c7221 */ /* 0x008fce0000010000 */
        /* <DEDUP_REMOVED lines=148> */
.L_x_6475:
[----:B------:R-:W-:Y:S01]  /*24a40*/  F2FP.SATFINITE.E4M3.F32.PACK_AB_MERGE_C R21, R184, R21, RZ ;  /* 0x00000015b815723e */ /* 0x000fe200048070ff */
[----:B------:R-:W-:Y:S01]  /*24a50*/  IMAD R0, R0, 0x8, R18 ;  /* 0x0000000800007824 */ /* 0x000fe200078e0212 */
[----:B------:R-:W-:Y:S01]  /*24a60*/  ISETP.GT.AND P1, PT, R3, RZ, PT ;  /* 0x000000ff0300720c */ /* 0x000fe20003f24270 */
[----:B------:R-:W-:Y:S01]  /*24a70*/  IMAD.U32 R193, RZ, RZ, UR38 ;  /* 0x00000026ffc17e24 */ /* 0x000fe2000f8e00ff */
[----:B------:R-:W-:Y:S01]  /*24a80*/  F2FP.SATFINITE.E4M3.F32.PACK_AB_MERGE_C R217, R8, R7, R21 ;  /* 0x0000000708d9723e */ /* 0x000fe20004807015 */
[----:B------:R-:W-:Y:S01]  /*24a90*/  VIADD R0, R0, 0x33460 ;  /* 0x0003346000007836 */ /* 0x000fe20000000000 */
[----:B------:R1:W5:Y:S01]  /*24aa0*/  LDL R8, [R1] ;  /* 0x0000000001087983 */ /* 0x0003620000100800 */
        /* <DEDUP_REMOVED lines=139> */
[----:B------:R-:W-:Y:S01]  /*25360*/  IADD3 R3, R3, -0x1, RZ ;  /* 0xffffffff03037810 */ /* 0x000fe20007ffe0ff */
[----:B-1----:R-:W-:Y:S06]  /*25370*/  @P1 BRA `(.L_x_6476) ;  /* 0xffffffc0007c1947 */ /* 0x002fec000383ffff */
.L_x_6464:
[----:B------:R-:W-:Y:S05]  /*25380*/  WARPSYNC.ALL ;  /* 0x0000000000007948 */ /* 0x000fea0003800000 */
[----:B------:R-:W-:Y:S06]  /*25390*/  BAR.ARV 0x8, 0x180 ;  /* 0x0206000000007b1d */ /* 0x000fec0000002000 */
[----:B------:R-:W-:Y:S05]  /*253a0*/  @!P0 BRA `(.L_x_6477) ;  /* 0x0000000000048947 */ /* 0x000fea0003800000 */
[----:B------:R-:W-:Y:S01]  /*253b0*/  BPT.TRAP 0x1 ;  /* 0x000000040000795c */ /* 0x000fe20000300000 */
.L_x_6477:
[----:B------:R-:W2:Y:S01]  /*253c0*/  LDL R0, [R1] ;  /* 0x0000000001007983 */ /* 0x000ea20000100800 */
[----:B------:R-:W-:Y:S01]  /*253d0*/  IMAD R13, R223, 0x8, R18 ;  /* 0x00000008df0d7824 */ /* 0x000fe200078e0212 */
[----:B--2---:R-:W-:-:S04]  /*253e0*/  SHF.L.U32 R0, R0, 0x1f, RZ ;  /* 0x0000001f00007819 */ /* 0x004fc800000006ff */
[----:B------:R0:W1:Y:S01]  /*253f0*/  SYNCS.PHASECHK.TRANS64.TRYWAIT P1, [R13+URZ+0x33450], R0 ;  /* 0x033450000d0075a7 */ /* 0x000062000802017f */
[----:B------:R-:W-:Y:S05]  /*25400*/  @!P0 BRA `(.L_x_6478) ;  /* 0x0000000000048947 */ /* 0x000fea0003800000 */
[----:B------:R-:W-:Y:S01]  /*25410*/  BPT.TRAP 0x1 ;  /* 0x000000040000795c */ /* 0x000fe20000300000 */
.L_x_6478:
[----:B------:R-:W-:-:S04]  /*25420*/  IADD3 R18, R18, 0x200, RZ ;  /* 0x0000020012127810 */ /* 0x000fc80007ffe0ff */
[----:B------:R-:W-:-:S04]  /*25430*/  SHF.R.U32.HI R18, RZ, 0x4, R18 ;  /* 0x00000004ff127819 */ /* 0x000fc80000011612 */
[----:B------:R-:W-:-:S04]  /*25440*/  LOP3.LUT R18, R18, 0x3fff, RZ, 0xc0, !PT ;  /* 0x00003fff12127812 */ /* 0x000fc800078ec0ff */
[----:B------:R-:W-:Y:S01]  /*25450*/  LOP3.LUT R18, R18, 0x10000, RZ, 0xfc, !PT ;  /* 0x0001000012127812 */ /* 0x000fe200078efcff */
[----:B-1----:R-:W-:Y:S06]  /*25460*/  @P1 BRA `(.L_x_6479) ;  /* 0x0000000000081947 */ /* 0x002fec0003800000 */
[----:B------:R-:W1:Y:S02]  /*25470*/  SYNCS.PHASECHK.TRANS64.TRYWAIT P1, [R13+URZ+0x33450], R0 ;  /* 0x033450000d0075a7 */ /* 0x000e64000802017f */
[----:B-1----:R-:W-:Y:S05]  /*25480*/  @!P1 BRA `(.L_x_6480) ;  /* 0x000000dc00ec9947 */ /* 0x002fea0003800000 */
.L_x_6479:
[----:B------:R-:W-:Y:S01]  /*25490*/  IMAD R2, R223, 0x780, R18 ;  /* 0x00000780df027824 */ /* 0x000fe200078e0212 */
[----:B------:R-:W0:Y:S01]  /*254a0*/  LDL R5, [R1+0x60] ;  /* 0x0000600001057983 */ /* 0x000e220000100800 */
[----:B------:R-:W-:Y:S01]  /*254b0*/  IMAD.MOV.U32 R3, RZ, RZ, -0x3ffffff0 ;  /* 0xc0000010ff037424 */ /* 0x000fe200078e00ff */
[----:B------:R-:W-:Y:S05]  /*254c0*/  WARPSYNC.ALL ;  /* 0x0000000000007948 */ /* 0x000fea0003800000 */
[C---:B------:R-:W-:Y:S01]  /*254d0*/  R2UR UR6, R2.reuse ;  /* 0x00000000020672ca */ /* 0x040fe200000e0000 */
[----:B------:R-:W2:Y:S01]  /*254e0*/  LDL R10, [R1+0x50] ;  /* 0x00005000010a7983 */ /* 0x000ea20000100800 */
[----:B------:R-:W-:Y:S01]  /*254f0*/  R2UR UR7, R3 ;  /* 0x00000000030772ca */ /* 0x000fe200000e0000 */
[----:B------:R-:W-:Y:S01]  /*25500*/  WARPGROUP.ARRIVE ;  /* 0x00000000000079c5 */ /* 0x000fe20000000000 */
[----:B------:R-:W-:Y:S01]  /*25510*/  VIADD R6, R2, 0x180 ;  /* 0x0000018002067836 */ /* 0x000fe20000000000 */
[----:B------:R-:W-:Y:S01]  /*25520*/  ULDC.64 UR4, c[0x0][0x9a0] ;  /* 0x0002680000047ab9 */ /* 0x000fe20000000a00 */
[----:B------:R-:W-:Y:S01]  /*25530*/  IMAD.MOV.U32 R7, RZ, RZ, -0x3ffffff0 ;  /* 0xc0000010ff077424 */ /* 0x000fe200078e00ff */
[----:B------:R-:W-:-:S04]  /*25540*/  ISETP.NE.U32.AND P1, PT, RZ, UR4, PT ;  /* 0x00000004ff007c0c */ /* 0x000fc8000bf25070 */
[----:B------:R-:W-:-:S04]  /*25550*/  ISETP.NE.AND.EX P1, PT, RZ, UR5, PT, P1 ;  /* 0x00000005ff007c0c */ /* 0x000fc8000bf25310 */
[----:B------:R-:W-:Y:S01]  /*25560*/  QGMMA.64x192x32.F32.E4M3.E4M3 R24, R216, gdesc[UR4], R24, gsb0 ;  /* 0x02e00004d8187df3 */ /* 0x000fe20008000818 */
[----:B------:R-:W-:Y:S01]  /*25570*/  R2UR UR6, R6 ;  /* 0x00000000060672ca */ /* 0x000fe200000e0000 */
[----:B------:R-:W-:Y:S01]  /*25580*/  VIADD R6, R2, 0x300 ;  /* 0x0000030002067836 */ /* 0x000fe20000000000 */
[----:B------:R-:W-:Y:S02]  /*25590*/  R2UR UR7, R7 ;  /* 0x00000000070772ca */ /* 0x000fe400000e0000 */
[----:B------:R-:W-:-:S04]  /*255a0*/  MOV R7, 0xc0000010 ;  /* 0xc000001000077802 */ /* 0x000fc80000000f00 */
[----:B-----5:R-:W3:Y:S01]  /*255b0*/  @P1 LDC.64 R8, c[0x0][0x9d0] ;  /* 0x00027400ff081b82 */ /* 0x020ee20000000a00 */
[----:B------:R-:W-:Y:S02]  /*255c0*/  WARPGROUP.DEPBAR.LE gsb0, 0x0 ;  /* 0x00008000000079c5 */ /* 0x000fe40000010000 */
[----:B------:R-:W-:-:S08]  /*255d0*/  WARPGROUP.ARRIVE ;  /* 0x00000000000079c5 */ /* 0x000fd00000000000 */
[----:B------:R-:W-:Y:S01]  /*255e0*/  QGMMA.64x192x32.F32.E4M3.E4M3 R24, R212, gdesc[UR4], R24, gsb0 ;  /* 0x02e00004d4187df3 */ /* 0x000fe20008000818 */
[----:B------:R-:W-:Y:S02]  /*255f0*/  R2UR UR6, R6 ;  /* 0x00000000060672ca */ /* 0x000fe400000e0000 */
[----:B------:R-:W-:Y:S02]  /*25600*/  R2UR UR7, R7 ;  /* 0x00000000070772ca */ /* 0x000fe400000e0000 */
[----:B------:R-:W0:Y:S02]  /*25610*/  @P1 LDC.64 R6, c[0x0][0x9c8] ;  /* 0x00027200ff061b82 */ /* 0x000e240000000a00 */
[----:B01----:R-:W-:Y:S01]  /*25620*/  @P1 IMAD R0, R5, R6, RZ ;  /* 0x0000000605001224 */ /* 0x003fe200078e02ff */
[----:B------:R-:W-:-:S03]  /*25630*/  @P1 SHF.R.S32.HI R5, RZ, 0x1f, R22 ;  /* 0x0000001fff051819 */ /* 0x000fc60000011416 */
[C---:B--2---:R-:W-:Y:S02]  /*25640*/  @P1 IMAD R3, R10.reuse, R7, R0 ;  /* 0x000000070a031224 */ /* 0x044fe400078e0200 */
[----:B------:R-:W-:-:S04]  /*25650*/  @P1 IMAD.WIDE.U32 R6, R10, R6, RZ ;  /* 0x000000060a061225 */ /* 0x000fc800078e00ff */
[-C--:B---3--:R-:W-:Y:S02]  /*25660*/  @P1 IMAD R0, R5, R8.reuse, RZ ;  /* 0x0000000805001224 */ /* 0x088fe400078e02ff */
[----:B------:R-:W-:Y:S02]  /*25670*/  @P1 IMAD.IADD R7, R7, 0x1, R3 ;  /* 0x0000000107071824 */ /* 0x000fe400078e0203 */
[C---:B------:R-:W-:Y:S02]  /*25680*/  @P1 IMAD R3, R22.reuse, R9, R0 ;  /* 0x0000000916031224 */ /* 0x040fe400078e0200 */
[----:B------:R-:W-:-:S04]  /*25690*/  @P1 IMAD.WIDE.U32 R6, R22, R8, R6 ;  /* 0x0000000816061225 */ /* 0x000fc800078e0006 */
[----:B------:R-:W-:Y:S01]  /*256a0*/  @P1 IMAD.IADD R3, R7, 0x1, R3 ;  /* 0x0000000107031824 */ /* 0x000fe200078e0203 */
[----:B------:R-:W-:Y:S01]  /*256b0*/  @P1 LEA R8, P2, R6, UR4, 0x2 ;  /* 0x0000000406081c11 */ /* 0x000fe2000f8410ff */
[----:B------:R-:W-:-:S03]  /*256c0*/  IMAD.MOV.U32 R0, RZ, RZ, 0x3f800000 ;  /* 0x3f800000ff007424 */ /* 0x000fc600078e00ff */
[----:B------:R-:W-:-:S05]  /*256d0*/  @P1 LEA.HI.X R9, R6, UR5, R3, 0x2, P2 ;  /* 0x0000000506091c11 */ /* 0x000fca00090f1403 */
[----:B------:R0:W2:Y:S01]  /*256e0*/  @P1 LDG.E R0, desc[UR54][R8.64] ;  /* 0x0000003608001981 */ /* 0x0000a2000c1e1900 */
[----:B------:R-:W-:Y:S02]  /*256f0*/  WARPGROUP.DEPBAR.LE gsb0, 0x0 ;  /* 0x00008000000079c5 */ /* 0x000fe40000010000 */
[----:B------:R-:W-:-:S06]  /*25700*/  WARPGROUP.ARRIVE ;  /* 0x00000000000079c5 */ /* 0x000fcc0000000000 */
[----:B------:R-:W-:Y:S01]  /*25710*/  QGMMA.64x192x32.F32.E4M3.E4M3 R24, R208, gdesc[UR4], R24, gsb0 ;  /* 0x02e00004d0187df3 */ /* 0x000fe20008000818 */
[----:B------:R-:W-:Y:S01]  /*25720*/  VIADD R6, R2, 0x480 ;  /* 0x0000048002067836 */ /* 0x000fe20000000000 */
[----:B------:R-:W-:-:S04]  /*25730*/  MOV R7, 0xc0000010 ;  /* 0xc000001000077802 */ /* 0x000fc80000000f00 */
[----:B------:R-:W-:Y:S02]  /*25740*/  R2UR UR6, R6 ;  /* 0x00000000060672ca */ /* 0x000fe400000e0000 */
[----:B------:R-:W-:Y:S01]  /*25750*/  R2UR UR7, R7 ;  /* 0x00000000070772ca */ /* 0x000fe200000e0000 */
[----:B------:R-:W-:Y:S02]  /*25760*/  VIADD R2, R2, 0x600 ;  /* 0x0000060002027836 */ /* 0x000fe40000000000 */
[----:B------:R-:W-:Y:S01]  /*25770*/  IMAD.MOV.U32 R3, RZ, RZ, -0x3ffffff0 ;  /* 0xc0000010ff037424 */ /* 0x000fe200078e00ff */
[----:B------:R-:W1:Y:S01]  /*25780*/  SHFL.BFLY PT, R6, R11, 0x2, 0x1f ;  /* 0x0c401f000b067f89 */ /* 0x000e6200000e0000 */
[----:B------:R-:W-:Y:S02]  /*25790*/  WARPGROUP.DEPBAR.LE gsb0, 0x0 ;  /* 0x00008000000079c5 */ /* 0x000fe40000010000 */
[----:B------:R-:W-:-:S06]  /*257a0*/  WARPGROUP.ARRIVE ;  /* 0x00000000000079c5 */ /* 0x000fcc0000000000 */
[----:B------:R-:W-:Y:S01]  /*257b0*/  QGMMA.64x192x32.F32.E4M3.E4M3 R24, R204, gdesc[UR4], R24, gsb0 ;  /* 0x02e00004cc187df3 */ /* 0x000fe20008000818 */
[----:B------:R-:W-:Y:S02]  /*257c0*/  R2UR UR6, R2 ;  /* 0x00000000020672ca */ /* 0x000fe400000e0000 */
[----:B------:R-:W-:Y:S02]  /*257d0*/  R2UR UR7, R3 ;  /* 0x00000000030772ca */ /* 0x000fe400000e0000 */
[----:B------:R-:W3:Y:S01]  /*257e0*/  SHFL.BFLY PT, R3, R12, 0x2, 0x1f ;  /* 0x0c401f000c037f89 */ /* 0x000ee200000e0000 */
[----:B-1----:R-:W-:-:S05]  /*257f0*/  FADD.FTZ R6, R6, R11 ;  /* 0x0000000b06067221 */ /* 0x002fca0000010000 */
[----:B------:R-:W0:Y:S01]  /*25800*/  SHFL.BFLY PT, R5, R6, 0x1, 0x1f ;  /* 0x0c201f0006057f89 */ /* 0x000e2200000e0000 */
[----:B---3--:R-:W-:-:S05]  /*25810*/  FADD.FTZ R3, R3, R12 ;  /* 0x0000000c03037221 */ /* 0x008fca0000010000 */
[----:B------:R-:W1:Y:S01]  /*25820*/  SHFL.BFLY PT, R2, R3, 0x1, 0x1f ;  /* 0x0c201f0003027f89 */ /* 0x000e6200000e0000 */
[----:B0-----:R-:W-:-:S01]  /*25830*/  FADD.FTZ R9, R6, R5 ;  /* 0x0000000506097221 */ /* 0x001fc20000010000 */
[----:B------:R-:W-:-:S03]  /*25840*/  IMAD.MOV.U32 R5, RZ, RZ, RZ ;  /* 0x000000ffff057224 */ /* 0x000fc600078e00ff */
[----:B------:R-:W-:Y:S01]  /*25850*/  FMUL.FTZ R10, R9, 0.00390625 ;  /* 0x3b800000090a7820 */ /* 0x000fe20000410000 */
[----:B-1----:R-:W-:-:S05]  /*25860*/  FADD.FTZ R8, R3, R2 ;  /* 0x0000000203087221 */ /* 0x002fca0000010000 */
        /* <DEDUP_REMOVED lines=12> */
[----:B------:R-:W-:-:S07]  /*25930*/  MOV R3, UR52 ;  /* 0x0000003400037c02 */ /* 0x000fce0008000f00 */
[----:B------:R-:W3:Y:S01]  /*25940*/  @P1 MUFU.RCP R7, R9 ;  /* 0x0000000900071308 */ /* 0x000ee20000001000 */
[----:B------:R-:W-:Y:S02]  /*25950*/  IMAD.U32 R11, RZ, RZ, UR52 ;  /* 0x00000034ff0b7e24 */ /* 0x000fe4000f8e00ff */
[----:B------:R-:W-:Y:S01]  /*25960*/  @P2 FMUL.FTZ R3, R3, 0.69314718246459960938 ;  /* 0x3f31721803032820 */ /* 0x000fe20000410000 */
[----:B0-----:R-:W-:Y:S01]  /*25970*/  @P2 FMUL.FTZ R2, R2, 0.69314718246459960938 ;  /* 0x3f31721802022820 */ /* 0x001fe20000410000 */
[----:B------:R-:W-:Y:S02]  /*25980*/  IMAD.MOV.U32 R121, RZ, RZ, -0x800000 ;  /* 0xff800000ff797424 */ /* 0x000fe400078e00ff */
[----:B------:R-:W-:Y:S01]  /*25990*/  @P3 FMUL.FTZ R11, R11, 0.69314718246459960938 ;  /* 0x3f3172180b0b3820 */ /* 0x000fe20000410000 */
[----:B------:R-:W-:Y:S02]  /*259a0*/  IMAD.MOV.U32 R120, RZ, RZ, -0x800000 ;  /* 0xff800000ff787424 */ /* 0x000fe400078e00ff */
[----:B------:R-:W-:-:S01]  /*259b0*/  @P2 FFMA.FTZ R121, R3, R4, R2 ;  /* 0x0000000403792223 */ /* 0x000fc20000010002 */
[----:B-1----:R-:W-:Y:S01]  /*259c0*/  @P3 FMUL.FTZ R6, R6, 0.69314718246459960938 ;  /* 0x3f31721806063820 */ /* 0x002fe20000410000 */
[----:B--2---:R-:W-:-:S03]  /*259d0*/  FMUL.FTZ R3, R5, R0 ;  /* 0x0000000005037220 */ /* 0x004fc60000410000 */
[----:B------:R-:W-:Y:S01]  /*259e0*/  @P3 FFMA.FTZ R120, R11, R15, R6 ;  /* 0x0000000f0b783223 */ /* 0x000fe20000010006 */
[----:B---3--:R-:W-:Y:S01]  /*259f0*/  FMUL.FTZ R0, R7, R0 ;  /* 0x0000000007007220 */ /* 0x008fe20000410000 */
[----:B------:R-:W-:Y:S02]  /*25a00*/  WARPGROUP.DEPBAR.LE gsb0, 0x0 ;  /* 0x00008000000079c5 */ /* 0x000fe40000010000 */
[----:B------:R-:W-:Y:S05]  /*25a10*/  @!P0 BRA `(.L_x_6481) ;  /* 0x0000000000048947 */ /* 0x000fea0003800000 */
[----:B------:R-:W-:Y:S01]  /*25a20*/  BPT.TRAP 0x1 ;  /* 0x000000040000795c */ /* 0x000fe20000300000 */
.L_x_6481:
[----:B------:R-:W2:Y:S01]  /*25a30*/  LDL.LU R18, [R1] ;  /* 0x0000000001127983 */ /* 0x000ea20000300800 */
[----:B------:R-:W-:Y:S01]  /*25a40*/  VIADD R2, R13, 0x33460 ;  /* 0x000334600d027836 */ /* 0x000fe20000000000 */
[----:B------:R-:W-:Y:S01]  /*25a50*/  MOV R5, UR38 ;  /* 0x0000002600057c02 */ /* 0x000fe20008000f00 */
        /* <DEDUP_REMOVED lines=102> */
[----:B------:R-:W-:Y:S01]  /*260c0*/  SEL R223, R223, RZ, P0 ;  /* 0x000000ffdfdf7207 */ /* 0x000fe20000000000 */
[----:B------:R-:W-:Y:S01]  /*260d0*/  UIADD3 UR37, UR37, 0x1, URZ ;  /* 0x0000000125257890 */ /* 0x000fe2000fffe03f */
[----:B--2---:R-:W-:-:S05]  /*260e0*/  LOP3.LUT R18, R18, R2, RZ, 0x3c, !PT ;  /* 0x0000000212127212 */ /* 0x004fca00078e3cff */
[----:B------:R0:W-:Y:S06]  /*260f0*/  STL [R1], R18 ;  /* 0x0000001201007387 */ /* 0x0001ec0000100800 */
.L_x_6410:
        /* <DEDUP_REMOVED lines=15> */
[----:B---3--:R-:W-:-:S05]  /*261f0*/  IMAD.SHL.U32 R0, R103, 0x4, RZ ;  /* 0x0000000467007824 */ /* 0x008fca00078e00ff */
[----:B------:R-:W-:-:S04]  /*26200*/  LOP3.LUT R0, R0, 0xc, RZ, 0xc0, !PT ;  /* 0x0000000c00007812 */ /* 0x000fc800078ec0ff */
[----:B------:R-:W-:-:S05]  /*26210*/  IADD3 R2, P0, R0, UR4, RZ ;  /* 0x0000000400027c10 */ /* 0x000fca000ff1e0ff */
[----:B------:R-:W-:-:S05]  /*26220*/  IMAD.X R3, RZ, RZ, UR5, P0 ;  /* 0x00000005ff037e24 */ /* 0x000fca00080e06ff */
[----:B------:R3:W5:Y:S02]  /*26230*/  LDG.E.CONSTANT R0, desc[UR54][R2.64] ;  /* 0x0000003602007981 */ /* 0x000764000c1e9900 */
        /* <DEDUP_REMOVED lines=9> */
[----:B-1----:R-:W-:Y:S02]  /*262d0*/  F2FP.BF16.F32.PACK_AB R20, R37, R40 ;  /* 0x000000282514723e */ /* 0x002fe400000010ff */
[----:B------:R-:W-:Y:S02]  /*262e0*/  MOV R60, R18 ;  /* 0x00000012003c7202 */ /* 0x000fe40000000f00 */
[----:B---3--:R-:W-:-:S02]  /*262f0*/  MOV R61, R3 ;  /* 0x00000003003d7202 */ /* 0x008fc40000000f00 */
        /* <DEDUP_REMOVED lines=10> */
[----:B------:R-:W-:-:S04]  /*263a0*/  LOP3.LUT P0, R2, R103, 0x3, RZ, 0xc0, !PT ;  /* 0x0000000367027812 */ /* 0x000fc8000780c0ff */
[----:B------:R-:W-:Y:S02]  /*263b0*/  ISETP.EQ.OR P0, PT, R2, 0x3, !P0 ;  /* 0x000000030200780c */ /* 0x000fe40004702670 */
        /* <DEDUP_REMOVED lines=8> */
[----:B------:R-:W-:Y:S01]  /*26440*/  F2FP.BF16.F32.PACK_AB R97, R119, R26 ;  /* 0x0000001a7761723e */ /* 0x000fe200000010ff */
[----:B------:R-:W-:Y:S01]  /*26450*/  UMOV UR4, 0xffffffff ;  /* 0xffffffff00047882 */ /* 0x000fe20000000000 */
        /* <DEDUP_REMOVED lines=32> */
[----:B------:R-:W-:Y:S02]  /*26660*/  IADD3 R29, P3, R24, 0x4040, RZ ;  /* 0x00004040181d7810 */ /* 0x000fe40007f7e0ff */
        /* <DEDUP_REMOVED lines=19> */
[----:B----4-:R-:W-:Y:S02]  /*267a0*/  MOV R94, R87 ;  /* 0x00000057005e7202 */ /* 0x010fe40000000f00 */
[----:B------:R-:W-:Y:S02]  /*267b0*/  IADD3.X R35, RZ, R25, RZ, P5, !PT ;  /* 0x00000019ff237210 */ /* 0x000fe40002ffe4ff */
[C---:B------:R-:W-:Y:S02]  /*267c0*/  IADD3 R27, P2, R24.reuse, 0x4020, RZ ;  /* 0x00004020181b7810 */ /* 0x040fe40007f5e0ff */
[----:B------:R-:W-:-:S02]  /*267d0*/  IADD3 R15, P1, R24, 0x4000, RZ ;  /* 0x00004000180f7810 */ /* 0x000fc40007f3e0ff */
[C---:B------:R-:W-:Y:S02]  /*267e0*/  IADD3 R87, P5, R24.reuse, 0x60, RZ ;  /* 0x0000006018577810 */ /* 0x040fe40007fbe0ff */
[C---:B------:R-:W-:Y:S02]  /*267f0*/  IADD3 R9, P4, R24.reuse, 0x40, RZ ;  /* 0x0000004018097810 */ /* 0x040fe40007f9e0ff */
[----:B------:R-:W-:Y:S02]  /*26800*/  IADD3 R7, P3, R24, 0x20, RZ ;  /* 0x0000002018077810 */ /* 0x000fe40007f7e0ff */
[----:B------:R-:W-:Y:S02]  /*26810*/  LOP3.LUT R26, R27, 0x380, RZ, 0xc0, !PT ;  /* 0x000003801b1a7812 */ /* 0x000fe400078ec0ff */
[----:B------:R-:W-:Y:S02]  /*26820*/  LOP3.LUT R14, R15, 0x380, RZ, 0xc0, !PT ;  /* 0x000003800f0e7812 */ /* 0x000fe400078ec0ff */
[----:B------:R-:W-:-:S02]  /*26830*/  LOP3.LUT R86, R87, 0x380, RZ, 0xc0, !PT ;  /* 0x0000038057567812 */ /* 0x000fc400078ec0ff */
[----:B------:R-:W-:Y:S02]  /*26840*/  LOP3.LUT R8, R9, 0x380, RZ, 0xc0, !PT ;  /* 0x0000038009087812 */ /* 0x000fe400078ec0ff */
[----:B------:R-:W-:Y:S02]  /*26850*/  LOP3.LUT R6, R7, 0x380, RZ, 0xc0, !PT ;  /* 0x0000038007067812 */ /* 0x000fe400078ec0ff */
[----:B------:R-:W-:Y:S02]  /*26860*/  LOP3.LUT R3, R24, 0x380, RZ, 0xc0, !PT ;  /* 0x0000038018037812 */ /* 0x000fe400078ec0ff */
[----:B------:R-:W-:Y:S02]  /*26870*/  SHF.R.U64 R26, R26, 0x3, RZ ;  /* 0x000000031a1a7819 */ /* 0x000fe400000012ff */
[----:B------:R-:W-:Y:S02]  /*26880*/  SHF.R.U64 R14, R14, 0x3, RZ ;  /* 0x000000030e0e7819 */ /* 0x000fe400000012ff */
[----:B------:R-:W-:-:S02]  /*26890*/  SHF.R.U64 R86, R86, 0x3, RZ ;  /* 0x0000000356567819 */ /* 0x000fc400000012ff */
[----:B------:R-:W-:Y:S02]  /*268a0*/  SHF.R.U64 R8, R8, 0x3, RZ ;  /* 0x0000000308087819 */ /* 0x000fe400000012ff */
[----:B------:R-:W-:Y:S02]  /*268b0*/  SHF.R.U64 R6, R6, 0x3, RZ ;  /* 0x0000000306067819 */ /* 0x000fe400000012ff */
[----:B------:R-:W-:Y:S01]  /*268c0*/  SHF.R.U64 R3, R3, 0x3, RZ ;  /* 0x0000000303037819 */ /* 0x000fe200000012ff */
[----:B-----5:R-:W-:Y:S01]  /*268d0*/  IMAD.MOV.U32 R98, RZ, RZ, R83 ;  /* 0x000000ffff627224 */ /* 0x020fe200078e0053 */
        /* <DEDUP_REMOVED lines=10> */
[----:B------:R-:W-:Y:S01]  /*26980*/  LOP3.LUT R24, R3, R24, RZ, 0x3c, !PT ;  /* 0x0000001803187212 */ /* 0x000fe200078e3cff */
[----:B------:R-:W-:Y:S01]  /*26990*/  IMAD.SHL.U32 R88, R94, 0x4, RZ ;  /* 0x000000045e587824 */ /* 0x000fe200078e00ff */
        /* <DEDUP_REMOVED lines=12> */
[----:B------:R-:W-:Y:S02]  /*26a60*/  SHF.L.U64.HI R90, R94, 0x2, R98 ;  /* 0x000000025e5a7819 */ /* 0x000fe40000010262 */
        /* <DEDUP_REMOVED lines=63> */
[----:B------:R-:W3:Y:S01]  /*26e60*/  SHFL.IDX PT, R7, R8, R3, 0x1c1f ;  /* 0x001c1f0308077589 */ /* 0x000ee200000e0000 */
[----:B------:R-:W-:-:S02]  /*26e70*/  SEL R80, R91, R80, P0 ;  /* 0x000000505b507207 */ /* 0x000fc40000000000 */
[----:B------:R-:W-:Y:S01]  /*26e80*/  SEL R82, R93, R82, P0 ;  /* 0x000000525d527207 */ /* 0x000fe20000000000 */
[----:B------:R-:W4:Y:S01]  /*26e90*/  SHFL.IDX PT, R9, R20, R3, 0x1c1f ;  /* 0x001c1f0314097589 */ /* 0x000f2200000e0000 */
[----:B------:R-:W-:Y:S02]  /*26ea0*/  SEL R67, R46, R97, P0 ;  /* 0x000000612e437207 */ /* 0x000fe40000000000 */
[----:B------:R-:W-:Y:S01]  /*26eb0*/  SEL R84, R97, R46, P0 ;  /* 0x0000002e61547207 */ /* 0x000fe20000000000 */
[----:B------:R4:W5:Y:S01]  /*26ec0*/  SHFL.IDX PT, R25, R24, R3, 0x1c1f ;  /* 0x001c1f0318197589 */ /* 0x00096200000e0000 */
[----:B-1----:R-:W-:Y:S02]  /*26ed0*/  SEL R12, R31, R40, P0 ;  /* 0x000000281f0c7207 */ /* 0x002fe40000000000 */
[----:B------:R-:W-:Y:S01]  /*26ee0*/  SEL R14, R40, R31, P0 ;  /* 0x0000001f280e7207 */ /* 0x000fe20000000000 */
[----:B------:R-:W-:Y:S04]  /*26ef0*/  SHFL.IDX PT, R46, R35, R0, 0x1c1f ;  /* 0x001c1f00232e7589 */ /* 0x000fe800000e0000 */
[----:B------:R5:W1:Y:S04]  /*26f00*/  SHFL.IDX PT, R27, R28, R3, 0x1c1f ;  /* 0x001c1f031c1b7589 */ /* 0x000a6800000e0000 */
[----:B------:R1:W0:Y:S01]  /*26f10*/  SHFL.IDX PT, R29, R32, R3, 0x1c1f ;  /* 0x001c1f03201d7589 */ /* 0x00022200000e0000 */
[----:B--2---:R-:W-:-:S02]  /*26f20*/  SEL R4, R6, R5, P0 ;  /* 0x0000000506047207 */ /* 0x004fc40000000000 */
[----:B------:R-:W-:Y:S01]  /*26f30*/  SEL R6, R5, R6, P0 ;  /* 0x0000000605067207 */ /* 0x000fe20000000000 */
[----:B------:R-:W2:Y:S01]  /*26f40*/  SHFL.IDX PT, R42, R42, R3, 0x1c1f ;  /* 0x001c1f032a2a7589 */ /* 0x000ea200000e0000 */
[----:B---3--:R-:W-:Y:S02]  /*26f50*/  SEL R8, R10, R7, P0 ;  /* 0x000000070a087207 */ /* 0x008fe40000000000 */
[----:B------:R-:W-:Y:S01]  /*26f60*/  SEL R10, R7, R10, P0 ;  /* 0x0000000a070a7207 */ /* 0x000fe20000000000 */
[----:B------:R-:W3:Y:S01]  /*26f70*/  SHFL.IDX PT, R35, R44, R3, 0x1c1f ;  /* 0x001c1f032c237589 */ /* 0x000ee200000e0000 */
[----:B----4-:R-:W-:Y:S02]  /*26f80*/  SEL R24, R26, R9, P0 ;  /* 0x000000091a187207 */ /* 0x010fe40000000000 */
[----:B------:R-:W-:Y:S01]  /*26f90*/  SEL R26, R9, R26, P0 ;  /* 0x0000001a091a7207 */ /* 0x000fe20000000000 */
[----:B------:R-:W4:Y:S01]  /*26fa0*/  SHFL.IDX PT, R37, R48, R3, 0x1c1f ;  /* 0x001c1f0330257589 */ /* 0x000f2200000e0000 */
[----:B-----5:R-:W-:-:S02]  /*26fb0*/  SEL R28, R30, R25, P0 ;  /* 0x000000191e1c7207 */ /* 0x020fc40000000000 */
[----:B------:R-:W-:Y:S01]  /*26fc0*/  SEL R30, R25, R30, P0 ;  /* 0x0000001e191e7207 */ /* 0x000fe20000000000 */
[----:B------:R-:W5:Y:S04]  /*26fd0*/  SHFL.IDX PT, R39, R52, R3, 0x1c1f ;  /* 0x001c1f0334277589 */ /* 0x000f6800000e0000 */
[----:B------:R-:W5:Y:S01]  /*26fe0*/  SHFL.IDX PT, R41, R56, R3, 0x1c1f ;  /* 0x001c1f0338297589 */ /* 0x000f6200000e0000 */
[----:B-1----:R-:W-:Y:S02]  /*26ff0*/  SEL R32, R34, R27, P0 ;  /* 0x0000001b22207207 */ /* 0x002fe40000000000 */
[----:B------:R-:W-:Y:S01]  /*27000*/  SEL R34, R27, R34, P0 ;  /* 0x000000221b227207 */ /* 0x000fe20000000000 */
[----:B------:R-:W-:Y:S01]  /*27010*/  SHFL.IDX PT, R43, R43, R0, 0x1c1f ;  /* 0x001c1f002b2b7589 */ /* 0x000fe200000e0000 */
[----:B0-----:R-:W-:-:S02]  /*27020*/  SEL R36, R38, R29, P0 ;  /* 0x0000001d26247207 */ /* 0x001fc40000000000 */
[----:B------:R-:W-:Y:S01]  /*27030*/  SEL R38, R29, R38, P0 ;  /* 0x000000261d267207 */ /* 0x000fe20000000000 */
[----:B------:R-:W0:Y:S01]  /*27040*/  SHFL.IDX PT, R62, R62, R3, 0x1c1f ;  /* 0x001c1f033e3e7589 */ /* 0x000e2200000e0000 */
[----:B--2---:R-:W-:Y:S02]  /*27050*/  SEL R40, R33, R42, P0 ;  /* 0x0000002a21287207 */ /* 0x004fe40000000000 */
[----:B------:R-:W-:Y:S01]  /*27060*/  SEL R42, R42, R33, P0 ;  /* 0x000000212a2a7207 */ /* 0x000fe20000000000 */
[----:B------:R-:W1:Y:S01]  /*27070*/  SHFL.IDX PT, R64, R64, R3, 0x1c1f ;  /* 0x001c1f0340407589 */ /* 0x000e6200000e0000 */
[----:B---3--:R-:W-:Y:S02]  /*27080*/  SEL R44, R46, R35, P0 ;  /* 0x000000232e2c7207 */ /* 0x008fe40000000000 */
[----:B------:R-:W-:Y:S01]  /*27090*/  SEL R46, R35, R46, P0 ;  /* 0x0000002e232e7207 */ /* 0x000fe20000000000 */
[----:B------:R-:W2:Y:S01]  /*270a0*/  SHFL.IDX PT, R66, R66, R3, 0x1c1f ;  /* 0x001c1f0342427589 */ /* 0x000ea200000e0000 */
[----:B----4-:R-:W-:-:S02]  /*270b0*/  SEL R48, R50, R37, P0 ;  /* 0x0000002532307207 */ /* 0x010fc40000000000 */
[----:B------:R-:W-:Y:S01]  /*270c0*/  SEL R50, R37, R50, P0 ;  /* 0x0000003225327207 */ /* 0x000fe20000000000 */
[----:B------:R-:W3:Y:S01]  /*270d0*/  SHFL.IDX PT, R68, R68, R3, 0x1c1f ;  /* 0x001c1f0344447589 */ /* 0x000ee200000e0000 */
[----:B-----5:R-:W-:Y:S02]  /*270e0*/  SEL R52, R54, R39, P0 ;  /* 0x0000002736347207 */ /* 0x020fe40000000000 */
[----:B------:R-:W-:Y:S01]  /*270f0*/  SEL R54, R39, R54, P0 ;  /* 0x0000003627367207 */ /* 0x000fe20000000000 */
[----:B------:R-:W4:Y:S01]  /*27100*/  SHFL.IDX PT, R70, R70, R3, 0x1c1f ;  /* 0x001c1f0346467589 */ /* 0x000f2200000e0000 */
[----:B------:R-:W-:Y:S02]  /*27110*/  SEL R56, R58, R41, P0 ;  /* 0x000000293a387207 */ /* 0x000fe40000000000 */
[----:B------:R-:W-:Y:S01]  /*27120*/  SEL R58, R41, R58, P0 ;  /* 0x0000003a293a7207 */ /* 0x000fe20000000000 */
[----:B------:R-:W5:Y:S04]  /*27130*/  SHFL.IDX PT, R72, R72, R3, 0x1c1f ;  /* 0x001c1f0348487589 */ /* 0x000f6800000e0000 */
[----:B------:R-:W5:Y:S01]  /*27140*/  SHFL.IDX PT, R74, R74, R3, 0x1c1f ;  /* 0x001c1f034a4a7589 */ /* 0x000f6200000e0000 */
        /* <DEDUP_REMOVED lines=11> */
[----:B------:R-:W-:Y:S01]  /*27200*/  SHFL.IDX PT, R65, R65, R0, 0x1c1f ;  /* 0x001c1f0041417589 */ /* 0x000fe200000e0000 */
[----:B----4-:R-:W-:Y:S02]  /*27210*/  SEL R33, R51, R70, P0 ;  /* 0x0000004633217207 */ /* 0x010fe40000000000 */
[----:B------:R-:W-:Y:S01]  /*27220*/  SEL R35, R70, R51, P0 ;  /* 0x0000003346237207 */ /* 0x000fe20000000000 */
[----:B------:R-:W0:Y:S01]  /*27230*/  SHFL.IDX PT, R76, R76, R3, 0x1c1f ;  /* 0x001c1f034c4c7589 */ /* 0x000e2200000e0000 */
[----:B-----5:R-:W-:Y:S02]  /*27240*/  SEL R37, R53, R72, P0 ;  /* 0x0000004835257207 */ /* 0x020fe40000000000 */
[----:B------:R-:W-:Y:S01]  /*27250*/  SEL R39, R72, R53, P0 ;  /* 0x0000003548277207 */ /* 0x000fe20000000000 */
[----:B------:R-:W1:Y:S01]  /*27260*/  SHFL.IDX PT, R78, R78, R3, 0x1c1f ;  /* 0x001c1f034e4e7589 */ /* 0x000e6200000e0000 */
[----:B------:R-:W-:-:S02]  /*27270*/  SEL R13, R55, R74, P0 ;  /* 0x0000004a370d7207 */ /* 0x000fc40000000000 */
        /* <DEDUP_REMOVED lines=14> */
.L_x_6744:
[----:B------:R-:W-:Y:S05]  /*27360*/  WARPSYNC.ALL ;  /* 0x0000000000007948 */ /* 0x000fea0003800000 */
[----:B------:R-:W-:Y:S01]  /*27370*/  BAR.SYNC.DEFER_BLOCKING 0x1, 0x100 ;  /* 0x0044000000007b1d */ /* 0x000fe20000010000 */
[----:B----4-:R-:W-:-:S05]  /*27380*/  SEL R57, R67, R84, P0 ;  /* 0x0000005443397207 */ /* 0x010fca0000000000 */
[----:B------:R-:W-:Y:S01]  /*27390*/  ULDC.64 UR4, c[0x0][0xc00] ;  /* 0x0003000000047ab9 */ /* 0x000fe20000000a00 */
[----:B------:R-:W-:Y:S01]  /*273a0*/  SEL R59, R84, R67, P0 ;  /* 0x00000043543b7207 */ /* 0x000fe20000000000 */
[----:B------:R-:W2:Y:S01]  /*273b0*/  LDL R62, [R1+0x58] ;  /* 0x00005800013e7983 */ /* 0x000ea20000100800 */
[----:B------:R-:W-:Y:S01]  /*273c0*/  ISETP.NE.U32.AND P1, PT, RZ, UR4, PT ;  /* 0x00000004ff007c0c */ /* 0x000fe2000bf25070 */
[----:B------:R-:W0:Y:S01]  /*273d0*/  LDC R20, c[0x0][0xbe8] ;  /* 0x0002fa00ff147b82 */ /* 0x000e220000000800 */
[----:B------:R-:W-:Y:S01]  /*273e0*/  IADD3 R2, P2, R88, UR4, RZ ;  /* 0x0000000458027c10 */ /* 0x000fe2000ff5e0ff */
[----:B------:R-:W2:Y:S01]  /*273f0*/  LDL R68, [R1+0x40] ;  /* 0x0000400001447983 */ /* 0x000ea20000100800 */
[----:B------:R-:W-:Y:S02]  /*27400*/  ISETP.NE.AND.EX P1, PT, RZ, UR5, PT, P1 ;  /* 0x00000005ff007c0c */ /* 0x000fe4000bf25310 */
[----:B------:R-:W-:Y:S01]  /*27410*/  IADD3.X R3, R90, UR5, RZ, P2, !PT ;  /* 0x000000055a037c10 */ /* 0x000fe200097fe4ff */
[----:B------:R-:W-:Y:S01]  /*27420*/  ULDC.64 UR4, c[0x0][0xc08] ;  /* 0x0003020000047ab9 */ /* 0x000fe20000000a00 */
[----:B------:R1:W-:Y:S04]  /*27430*/  STSM.16.M88.4 [R85], R4 ;  /* 0x0000000455007844 */ /* 0x0003e80000000200 */
[----:B------:R3:W-:Y:S04]  /*27440*/  STSM.16.M88.4 [R89], R8 ;  /* 0x0000000859007844 */ /* 0x0007e80000000200 */
[----:B------:R-:W-:Y:S04]  /*27450*/  STSM.16.M88.4 [R87], R24 ;  /* 0x0000001857007844 */ /* 0x000fe80000000200 */
[----:B------:R-:W-:Y:S04]  /*27460*/  STSM.16.M88.4 [R86], R28 ;  /* 0x0000001c56007844 */ /* 0x000fe80000000200 */
[----:B------:R-:W-:Y:S04]  /*27470*/  STSM.16.M88.4 [R77], R32 ;  /* 0x000000204d007844 */ /* 0x000fe80000000200 */
[----:B------:R-:W-:Y:S04]  /*27480*/  STSM.16.M88.4 [R79], R36 ;  /* 0x000000244f007844 */ /* 0x000fe80000000200 */
[----:B------:R4:W-:Y:S01]  /*27490*/  STSM.16.M88.4 [R81], R12 ;  /* 0x0000000c51007844 */ /* 0x0009e20000000200 */
[----:B------:R-:W-:-:S03]  /*274a0*/  ISETP.NE.U32.AND P0, PT, RZ, UR4, PT ;  /* 0x00000004ff007c0c */ /* 0x000fc6000bf05070 */
[----:B------:R0:W-:Y:S04]  /*274b0*/  STSM.16.M88.4 [R83], R40 ;  /* 0x0000002853007844 */ /* 0x0001e80000000200 */
        /* <DEDUP_REMOVED lines=8> */
[----:B-1----:R-:W-:Y:S01]  /*27540*/  IMAD.U32 R7, RZ, RZ, UR4 ;  /* 0x00000004ff077e24 */ /* 0x002fe2000f8e00ff */
[----:B---3--:R-:W-:Y:S01]  /*27550*/  @P0 IADD3.X R89, R90, UR5, RZ, P3, !PT ;  /* 0x000000055a590c10 */ /* 0x008fe20009ffe4ff */
[----:B------:R1:W5:Y:S01]  /*27560*/  @P1 LDG.E R0, desc[UR54][R2.64] ;  /* 0x0000003602001981 */ /* 0x000362000c1e1900 */
[----:B0-----:R-:W-:Y:S02]  /*27570*/  ISETP.NE.AND P2, PT, R20, 0x1, PT ;  /* 0x000000011400780c */ /* 0x001fe40003f45270 */
[----:B------:R-:W-:Y:S01]  /*27580*/  IADD3 R8, R103, -0x80, RZ ;  /* 0xffffff8067087810 */ /* 0x000fe20007ffe0ff */
[----:B------:R1:W5:Y:S03]  /*27590*/  @P0 LDG.E R7, desc[UR54][R88.64] ;  /* 0x0000003658070981 */ /* 0x000366000c1e1900 */
[----:B------:R-:W-:-:S07]  /*275a0*/  SHF.R.S32.HI R5, RZ, 0x1f, R8 ;  /* 0x0000001fff057819 */ /* 0x000fce0000011408 */
[----:B------:R-:W0:Y:S08]  /*275b0*/  @P2 LDC R6, c[0x0][0xbec] ;  /* 0x0002fb00ff062b82 */ /* 0x000e300000000800 */
[----:B----4-:R-:W3:Y:S01]  /*275c0*/  @P2 LDC R13, c[0x0][0xbf0] ;  /* 0x0002fc00ff0d2b82 */ /* 0x010ee20000000800 */
[----:B--2---:R-:W-:Y:S01]  /*275d0*/  IMAD.IADD R15, R62, 0x1, R68 ;  /* 0x000000013e0f7824 */ /* 0x004fe200078e0244 */
[----:B01-3--:R-:W-:Y:S06]  /*275e0*/  @P0 BRA `(.L_x_6485) ;  /* 0x0000000000100947 */ /* 0x00bfec0003800000 */
[----:B------:R-:W-:Y:S05]  /*275f0*/  @!P1 BRA `(.L_x_6485) ;  /* 0x00000000000c9947 */ /* 0x000fea0003800000 */
[----:B------:R-:W2:Y:S04]  /*27600*/  LDG.E R4, desc[UR54][R2.64] ;  /* 0x0000003602047981 */ /* 0x000ea8000c1e1900 */
[----:B-----5:R-:W2:Y:S02]  /*27610*/  LDG.E R7, desc[UR54][R2.64+0x4] ;  /* 0x0000043602077981 */ /* 0x020ea4000c1e1900 */
[----:B--2---:R-:W-:-:S07]  /*27620*/  IMAD.IADD R7, R7, 0x1, -R4 ;  /* 0x0000000107077824 */ /* 0x004fce00078e0a04 */
.L_x_6485:
[----:B------:R-:W2:Y:S01]  /*27630*/  LDL.LU R70, [R1+0x5c] ;  /* 0x00005c0001467983 */ /* 0x000ea20000300800 */
[----:B------:R-:W-:Y:S01]  /*27640*/  ULDC.64 UR4, c[0x0][0xb90] ;  /* 0x0002e40000047ab9 */ /* 0x000fe20000000a00 */
[----:B-----5:R-:W-:Y:S01]  /*27650*/  SHF.R.S32.HI R3, RZ, 0x1f, R0 ;  /* 0x0000001fff037819 */ /* 0x020fe20000011400 */
[----:B------:R-:W-:Y:S01]  /*27660*/  @P2 IMAD.HI.U32 R6, R15, R6, RZ ;  /* 0x000000060f062227 */ /* 0x000fe200078e00ff */
[----:B------:R-:W-:Y:S01]  /*27670*/  MOV R2, R0 ;  /* 0x0000000000027202 */ /* 0x000fe20000000f00 */
[----:B------:R-:W0:Y:S01]  /*27680*/  @P2 LDC R67, c[0x0][0xbec] ;  /* 0x0002fb00ff432b82 */ /* 0x000e220000000800 */
[CC--:B------:R-:W-:Y:S01]  /*27690*/  LEA.HI R63, R5.reuse, R8.reuse, RZ, 0x3 ;  /* 0x00000008053f7211 */ /* 0x0c0fe200078f18ff */
[----:B------:R-:W-:Y:S01]  /*276a0*/  IMAD.MOV.U32 R9, RZ, RZ, R15 ;  /* 0x000000ffff097224 */ /* 0x000fe200078e000f */
[----:B------:R-:W-:Y:S01]  /*276b0*/  LEA.HI R10, R5, R8, RZ, 0x7 ;  /* 0x00000008050a7211 */ /* 0x000fe200078f38ff */
[----:B------:R-:W-:Y:S01]  /*276c0*/  IMAD R69, R7, R20, RZ ;  /* 0x0000001407457224 */ /* 0x000fe200078e02ff */
[----:B------:R-:W-:-:S02]  /*276d0*/  @P2 SHF.R.U32.HI R9, RZ, R13, R6 ;  /* 0x0000000dff092219 */ /* 0x000fc40000011606 */
[----:B------:R-:W-:Y:S01]  /*276e0*/  SEL R65, R98, RZ, !P1 ;  /* 0x000000ff62417207 */ /* 0x000fe20004800000 */
[----:B------:R-:W1:Y:S01]  /*276f0*/  @P2 LDC R71, c[0x0][0xbf0] ;  /* 0x0002fc00ff472b82 */ /* 0x000e620000000800 */
[----:B------:R-:W-:Y:S02]  /*27700*/  SEL R62, R94, RZ, !P1 ;  /* 0x000000ff5e3e7207 */ /* 0x000fe40004800000 */
[----:B------:R-:W-:Y:S02]  /*27710*/  LOP3.LUT R27, R10, 0xffffff80, RZ, 0xc0, !PT ;  /* 0xffffff800a1b7812 */ /* 0x000fe400078ec0ff */
[----:B------:R-:W-:Y:S02]  /*27720*/  LOP3.LUT R25, R63, 0xfffffff8, RZ, 0xc0, !PT ;  /* 0xfffffff83f197812 */ /* 0x000fe400078ec0ff */
[----:B------:R-:W-:Y:S01]  /*27730*/  SHF.R.S32.HI R63, RZ, 0x3, R63 ;  /* 0x00000003ff3f7819 */ /* 0x000fe2000001143f */
[C---:B------:R-:W-:Y:S02]  /*27740*/  IMAD.IADD R27, R8.reuse, 0x1, -R27 ;  /* 0x00000001081b7824 */ /* 0x040fe400078e0a1b */
[----:B------:R-:W-:-:S03]  /*27750*/  IMAD.IADD R66, R8, 0x1, -R25 ;  /* 0x0000000108427824 */ /* 0x000fc600078e0a19 */
[----:B------:R-:W-:Y:S02]  /*27760*/  SHF.R.S32.HI R8, RZ, 0x1f, R27 ;  /* 0x0000001fff087819 */ /* 0x000fe4000001141b */
[----:B------:R-:W-:Y:S02]  /*27770*/  LOP3.LUT P0, RZ, R27, 0x3, RZ, 0xc0, !PT ;  /* 0x000000031bff7812 */ /* 0x000fe4000780c0ff */
[CC--:B------:R-:W-:Y:S02]  /*27780*/  LEA.HI R12, R8.reuse, R27.reuse, RZ, 0x2 ;  /* 0x0000001b080c7211 */ /* 0x0c0fe400078f10ff */
[----:B------:R-:W-:Y:S02]  /*27790*/  LEA.HI R27, R8, R27, RZ, 0x5 ;  /* 0x0000001b081b7211 */ /* 0x000fe400078f28ff */
[--C-:B------:R-:W-:Y:S02]  /*277a0*/  SHF.R.S32.HI R14, RZ, 0x2, R12.reuse ;  /* 0x00000002ff0e7819 */ /* 0x100fe4000001140c */
[----:B------:R-:W-:-:S02]  /*277b0*/  SHF.R.S32.HI R25, RZ, 0x1f, R12 ;  /* 0x0000001fff197819 */ /* 0x000fc4000001140c */
[----:B------:R-:W-:Y:S02]  /*277c0*/  SHF.R.S32.HI R27, RZ, 0x5, R27 ;  /* 0x00000005ff1b7819 */ /* 0x000fe4000001141b */
[----:B------:R-:W-:-:S04]  /*277d0*/  LEA.HI R25, R25, R14, RZ, 0x3 ;  /* 0x0000000e19197211 */ /* 0x000fc800078f18ff */
[----:B------:R-:W-:-:S05]  /*277e0*/  LOP3.LUT R25, R25, 0xfffffff8, RZ, 0xc0, !PT ;  /* 0xfffffff819197812 */ /* 0x000fca00078ec0ff */
[----:B------:R-:W-:-:S05]  /*277f0*/  IMAD.IADD R14, R14, 0x1, -R25 ;  /* 0x000000010e0e7824 */ /* 0x000fca00078e0a19 */
[----:B------:R-:W-:Y:S01]  /*27800*/  LEA R27, R27, R14, 0x4 ;  /* 0x0000000e1b1b7211 */ /* 0x000fe200078e20ff */
[----:B------:R-:W-:Y:S01]  /*27810*/  BSSY B1, `(.L_x_6486) ;  /* 0x00000b9000017945 */ /* 0x000fe20003800000 */
[----:B--2---:R-:W-:-:S05]  /*27820*/  SHF.R.S32.HI R64, RZ, 0x1f, R70 ;  /* 0x0000001fff407819 */ /* 0x004fca0000011446 */
[----:B------:R-:W-:-:S04]  /*27830*/  IMAD R4, R64, UR4, RZ ;  /* 0x0000000440047c24 */ /* 0x000fc8000f8e02ff */
[C---:B------:R-:W-:Y:S02]  /*27840*/  IMAD R11, R70.reuse, UR5, R4 ;  /* 0x00000005460b7c24 */ /* 0x040fe4000f8e0204 */
[----:B------:R-:W-:Y:S01]  /*27850*/  IMAD.WIDE.U32 R4, R70, UR4, R2 ;  /* 0x0000000446047c25 */ /* 0x000fe2000f8e0002 */
[----:B------:R-:W-:Y:S01]  /*27860*/  ULDC.64 UR4, c[0x0][0xb98] ;  /* 0x0002e60000047ab9 */ /* 0x000fe20000000a00 */
[----:B------:R-:W-:Y:S02]  /*27870*/  SHF.L.U32 R2, R66, 0x3, RZ ;  /* 0x0000000342027819 */ /* 0x000fe400000006ff */
[----:B------:R-:W-:Y:S02]  /*27880*/  IMAD.IADD R5, R5, 0x1, R11 ;  /* 0x0000000105057824 */ /* 0x000fe400078e020b */
[----:B------:R-:W-:Y:S02]  /*27890*/  IMAD.MOV R11, RZ, RZ, -R9 ;  /* 0x000000ffff0b7224 */ /* 0x000fe400078e0a09 */
[----:B------:R-:W-:-:S02]  /*278a0*/  IMAD R13, R65, UR4, RZ ;  /* 0x00000004410d7c24 */ /* 0x000fc4000f8e02ff */
[----:B------:R-:W-:-:S04]  /*278b0*/  IMAD.WIDE.U32 R4, R62, UR4, R4 ;  /* 0x000000043e047c25 */ /* 0x000fc8000f8e0004 */
[----:B------:R-:W-:Y:S01]  /*278c0*/  IMAD R11, R20, R11, R15 ;  /* 0x0000000b140b7224 */ /* 0x000fe200078e020f */
[----:B------:R-:W-:Y:S01]  /*278d0*/  SHF.R.S32.HI R15, RZ, 0x1f, R9 ;  /* 0x0000001fff0f7819 */ /* 0x000fe20000011409 */
[----:B------:R-:W-:Y:S01]  /*278e0*/  IMAD R6, R62, UR5, R13 ;  /* 0x000000053e067c24 */ /* 0x000fe2000f8e020d */
[----:B------:R-:W-:Y:S01]  /*278f0*/  IADD3 R4, P1, R9, R4, RZ ;  /* 0x0000000409047210 */ /* 0x000fe20007f3e0ff */
[----:B------:R-:W-:Y:S01]  /*27900*/  ULDC.64 UR4, c[0x0][0xb88] ;  /* 0x0002e20000047ab9 */ /* 0x000fe20000000a00 */
[----:B------:R-:W-:Y:S02]  /*27910*/  IMAD R13, R63, 0x40, R2 ;  /* 0x000000403f0d7824 */ /* 0x000fe400078e0202 */
[----:B------:R-:W-:Y:S02]  /*27920*/  IADD3.X R5, R15, R5, R6, P1, !PT ;  /* 0x000000050f057210 */ /* 0x000fe40000ffe406 */
[----:B------:R-:W-:Y:S01]  /*27930*/  SHF.R.S32.HI R6, RZ, 0x1f, R11 ;  /* 0x0000001fff067819 */ /* 0x000fe2000001140b */
[----:B------:R-:W-:Y:S01]  /*27940*/  IMAD.WIDE R60, R13, 0x2, R60 ;  /* 0x000000020d3c7825 */ /* 0x000fe200078e023c */
[----:B------:R-:W-:-:S03]  /*27950*/  SHF.R.S32.HI R15, RZ, 0x7, R10 ;  /* 0x00000007ff0f7819 */ /* 0x000fc6000001140a */
[----:B------:R-:W-:Y:S01]  /*27960*/  IMAD R6, R6, UR4, RZ ;  /* 0x0000000406067c24 */ /* 0x000fe2000f8e02ff */
[----:B------:R-:W-:Y:S01]  /*27970*/  LEA.HI R10, R10, R15, RZ, 0x1 ;  /* 0x0000000f0a0a7211 */ /* 0x000fe200078f08ff */
[C---:B------:R-:W-:Y:S01]  /*27980*/  IMAD.WIDE.U32 R4, R11.reuse, UR4, R4 ;  /* 0x000000040b047c25 */ /* 0x040fe2000f8e0004 */
[C---:B------:R-:W-:Y:S02]  /*27990*/  IADD3 R29, P3, R60.reuse, 0x4000, RZ ;  /* 0x000040003c1d7810 */ /* 0x040fe40007f7e0ff */
[----:B------:R-:W-:Y:S01]  /*279a0*/  IADD3 R9, P5, R60, 0x1000, RZ ;  /* 0x000010003c097810 */ /* 0x000fe20007fbe0ff */
[----:B------:R-:W-:Y:S01]  /*279b0*/  IMAD R13, R11, UR5, R6 ;  /* 0x000000050b0d7c24 */ /* 0x000fe2000f8e0206 */
[----:B------:R-:W-:Y:S01]  /*279c0*/  ULDC.64 UR4, c[0x0][0xb50] ;  /* 0x0002d40000047ab9 */ /* 0x000fe20000000a00 */
[----:B------:R-:W-:Y:S02]  /*279d0*/  LOP3.LUT R6, R10, 0x3fffffe, RZ, 0xc0, !PT ;  /* 0x03fffffe0a067812 */ /* 0x000fe400078ec0ff */
[----:B------:R-:W-:Y:S01]  /*279e0*/  IMAD.IADD R5, R5, 0x1, R13 ;  /* 0x0000000105057824 */ /* 0x000fe200078e020d */
[----:B------:R-:W-:-:S02]  /*279f0*/  LEA R10, P1, R4, UR4, 0x2 ;  /* 0x00000004040a7c11 */ /* 0x000fc4000f8210ff */
[----:B------:R-:W-:Y:S01]  /*27a00*/  IADD3 R13, P4, R60, 0x2000, RZ ;  /* 0x000020003c0d7810 */ /* 0x000fe20007f9e0ff */
[----:B------:R-:W-:Y:S01]  /*27a10*/  IMAD.IADD R6, R15, 0x1, -R6 ;  /* 0x000000010f067824 */ /* 0x000fe200078e0a06 */
[----:B------:R-:W-:Y:S01]  /*27a20*/  LEA.HI.X R11, R4, UR5, R5, 0x2, P1 ;  /* 0x00000005040b7c11 */ /* 0x000fe200088f1405 */
[----:B------:R-:W-:Y:S01]  /*27a30*/  SHFL.IDX PT, R50, R10, RZ, 0x1c1f ;  /* 0x001c1fff0a327589 */ /* 0x000fe200000e0000 */
[----:B------:R-:W-:Y:S01]  /*27a40*/  IADD3 R25, P1, R60, 0x3000, RZ ;  /* 0x000030003c197810 */ /* 0x000fe20007f3e0ff */
[----:B------:R-:W-:Y:S01]  /*27a50*/  IMAD R4, R6, 0x40, R27 ;  /* 0x0000004006047824 */ /* 0x000fe200078e021b */
[----:B------:R-:W-:Y:S01]  /*27a60*/  LOP3.LUT R28, R29, 0x380, RZ, 0xc0, !PT ;  /* 0x000003801d1c7812 */ /* 0x000fe200078ec0ff */
[----:B------:R-:W2:Y:S01]  /*27a70*/  SHFL.IDX PT, R51, R11, RZ, 0x1c1f ;  /* 0x001c1fff0b337589 */ /* 0x000ea200000e0000 */
[----:B------:R-:W-:Y:S01]  /*27a80*/  LOP3.LUT R24, R25, 0x380, RZ, 0xc0, !PT ;  /* 0x0000038019187812 */ /* 0x000fe200078ec0ff */
[----:B------:R-:W-:Y:S01]  /*27a90*/  IMAD.IADD R4, R4, 0x1, R68 ;  /* 0x0000000104047824 */ /* 0x000fe200078e0244 */
[----:B------:R-:W-:Y:S01]  /*27aa0*/  LOP3.LUT R8, R9, 0x380, RZ, 0xc0, !PT ;  /* 0x0000038009087812 */ /* 0x000fe200078ec0ff */
[----:B------:R-:W-:Y:S01]  /*27ab0*/  SHFL.IDX PT, R54, R10, 0x1, 0x1c1f ;  /* 0x003c1f000a367f89 */ /* 0x000fe200000e0000 */
[----:B------:R-:W-:Y:S01]  /*27ac0*/  SHF.R.U64 R24, R24, 0x3, RZ ;  /* 0x0000000318187819 */ /* 0x000fe200000012ff */
[----:B------:R-:W-:Y:S01]  /*27ad0*/  ULDC.64 UR4, c[0x0][0xaa0] ;  /* 0x0002a80000047ab9 */ /* 0x000fe20000000a00 */
[----:B------:R-:W-:Y:S01]  /*27ae0*/  LOP3.LUT R12, R13, 0x380, RZ, 0xc0, !PT ;  /* 0x000003800d0c7812 */ /* 0x000fe200078ec0ff */
[----:B------:R-:W3:Y:S01]  /*27af0*/  SHFL.IDX PT, R55, R11, 0x1, 0x1c1f ;  /* 0x003c1f000b377f89 */ /* 0x000ee200000e0000 */
[----:B------:R-:W-:Y:S01]  /*27b00*/  LOP3.LUT R24, R24, R25, RZ, 0x3c, !PT ;  /* 0x0000001918187212 */ /* 0x000fe200078e3cff */
[----:B------:R-:W-:Y:S01]  /*27b10*/  IMAD.X R25, RZ, RZ, R61, P1 ;  /* 0x000000ffff197224 */ /* 0x000fe200008e063d */
[----:B------:R-:W-:-:S02]  /*27b20*/  SHF.R.U64 R28, R28, 0x3, RZ ;  /* 0x000000031c1c7819 */ /* 0x000fc400000012ff */
[----:B------:R-:W-:Y:S02]  /*27b30*/  IADD3 R41, P1, R60, 0x7000, RZ ;  /* 0x000070003c297810 */ /* 0x000fe40007f3e0ff */
[----:B------:R-:W-:Y:S02]  /*27b40*/  SHF.R.U64 R8, R8, 0x3, RZ ;  /* 0x0000000308087819 */ /* 0x000fe400000012ff */
[----:B------:R-:W-:Y:S02]  /*27b50*/  SHF.R.U64 R12, R12, 0x3, RZ ;  /* 0x000000030c0c7819 */ /* 0x000fe400000012ff */
[----:B------:R-:W-:Y:S01]  /*27b60*/  LOP3.LUT R28, R28, R29, RZ, 0x3c, !PT ;  /* 0x0000001d1c1c7212 */ /* 0x000fe200078e3cff */
[--C-:B------:R-:W-:Y:S01]  /*27b70*/  IMAD.X R29, RZ, RZ, R61.reuse, P3 ;  /* 0x000000ffff1d7224 */ /* 0x100fe200018e063d */
[----:B------:R-:W-:Y:S02]  /*27b80*/  LOP3.LUT R40, R41, 0x380, RZ, 0xc0, !PT ;  /* 0x0000038029287812 */ /* 0x000fe400078ec0ff */
[----:B------:R-:W-:Y:S01]  /*27b90*/  LOP3.LUT R8, R8, R9, RZ, 0x3c, !PT ;  /* 0x0000000908087212 */ /* 0x000fe200078e3cff */
[--C-:B------:R-:W-:Y:S01]  /*27ba0*/  IMAD.X R9, RZ, RZ, R61.reuse, P5 ;  /* 0x000000ffff097224 */ /* 0x100fe200028e063d */
[----:B------:R-:W-:Y:S01]  /*27bb0*/  LOP3.LUT R12, R12, R13, RZ, 0x3c, !PT ;  /* 0x0000000d0c0c7212 */ /* 0x000fe200078e3cff */
[----:B------:R-:W-:Y:S01]  /*27bc0*/  IMAD.X R13, RZ, RZ, R61, P4 ;  /* 0x000000ffff0d7224 */ /* 0x000fe200020e063d */
[----:B------:R-:W-:-:S02]  /*27bd0*/  IADD3 R45, P3, R60, 0x8000, RZ ;  /* 0x000080003c2d7810 */ /* 0x000fc40007f7e0ff */
        /* <DEDUP_REMOVED lines=8> */
[----:B------:R-:W-:Y:S02]  /*27c60*/  SHF.R.U64 R44, R44, 0x3, RZ ;  /* 0x000000032c2c7819 */ /* 0x000fe400000012ff */
[C---:B------:R-:W-:Y:S01]  /*27c70*/  ISETP.GE.OR P1, PT, R4.reuse, R69, P0 ;  /* 0x000000450400720c */ /* 0x040fe20000726670 */
[----:B------:R-:W-:Y:S01]  /*27c80*/  VIADD R4, R4, 0x8 ;  /* 0x0000000804047836 */ /* 0x000fe20000000000 */
[----:B------:R-:W-:Y:S02]  /*27c90*/  SHF.R.U64 R32, R32, 0x3, RZ ;  /* 0x0000000320207819 */ /* 0x000fe400000012ff */
[----:B------:R-:W-:Y:S02]  /*27ca0*/  SHF.R.U64 R36, R36, 0x3, RZ ;  /* 0x0000000324247819 */ /* 0x000fe400000012ff */
[----:B------:R-:W-:-:S02]  /*27cb0*/  LOP3.LUT R44, R44, R45, RZ, 0x3c, !PT ;  /* 0x0000002d2c2c7212 */ /* 0x000fc400078e3cff */
[----:B------:R-:W-:Y:S02]  /*27cc0*/  LOP3.LUT R32, R32, R33, RZ, 0x3c, !PT ;  /* 0x0000002120207212 */ /* 0x000fe400078e3cff */
[----:B------:R-:W-:Y:S01]  /*27cd0*/  LOP3.LUT R36, R36, R37, RZ, 0x3c, !PT ;  /* 0x0000002524247212 */ /* 0x000fe200078e3cff */
[----:B------:R-:W-:Y:S01]  /*27ce0*/  IMAD.X R37, RZ, RZ, R61, P4 ;  /* 0x000000ffff257224 */ /* 0x000fe200020e063d */
[-C--:B------:R-:W-:Y:S02]  /*27cf0*/  IADD3.X R45, RZ, R61.reuse, RZ, P3, !PT ;  /* 0x0000003dff2d7210 */ /* 0x080fe40001ffe4ff */
[C---:B------:R-:W-:Y:S01]  /*27d00*/  LOP3.LUT R6, R60.reuse, 0x380, RZ, 0xc0, !PT ;  /* 0x000003803c067812 */ /* 0x040fe200078ec0ff */
[----:B------:R-:W-:Y:S01]  /*27d10*/  IMAD R3, R3, UR4, RZ ;  /* 0x0000000403037c24 */ /* 0x000fe2000f8e02ff */
[----:B------:R-:W-:Y:S01]  /*27d20*/  IADD3.X R33, RZ, R61, RZ, P5, !PT ;  /* 0x0000003dff217210 */ /* 0x000fe20002ffe4ff */
[----:B--2---:R2:W-:Y:S01]  /*27d30*/  @!P1 ST.E desc[UR54][R50.64], R121 ;  /* 0x0000007932009985 */ /* 0x0045e2000c101936 */
[----:B------:R-:W-:-:S02]  /*27d40*/  IADD3 R5, P3, R60, 0xb000, RZ ;  /* 0x0000b0003c057810 */ /* 0x000fc40007f7e0ff */
[----:B------:R-:W-:Y:S02]  /*27d50*/  ISETP.GE.OR P0, PT, R4, R69, P0 ;  /* 0x000000450400720c */ /* 0x000fe40000706670 */
[C---:B------:R-:W-:Y:S01]  /*27d60*/  IADD3 R49, P5, R60.reuse, 0x9000, RZ ;  /* 0x000090003c317810 */ /* 0x040fe20007fbe0ff */
[----:B------:R-:W-:Y:S01]  /*27d70*/  IMAD.X R57, RZ, RZ, R61, P3 ;  /* 0x000000ffff397224 */ /* 0x000fe200018e063d */
[----:B------:R-:W-:Y:S02]  /*27d80*/  IADD3 R53, P4, R60, 0xa000, RZ ;  /* 0x0000a0003c357810 */ /* 0x000fe40007f9e0ff */
[----:B------:R-:W-:Y:S02]  /*27d90*/  LOP3.LUT R4, R5, 0x380, RZ, 0xc0, !PT ;  /* 0x0000038005047812 */ /* 0x000fe400078ec0ff */
[----:B------:R-:W-:Y:S02]  /*27da0*/  LOP3.LUT R48, R49, 0x380, RZ, 0xc0, !PT ;  /* 0x0000038031307812 */ /* 0x000fe400078ec0ff */
[----:B------:R-:W-:-:S02]  /*27db0*/  LOP3.LUT R52, R53, 0x380, RZ, 0xc0, !PT ;  /* 0x0000038035347812 */ /* 0x000fc400078ec0ff */
[----:B------:R-:W-:Y:S01]  /*27dc0*/  SHF.R.U64 R7, R6, 0x3, RZ ;  /* 0x0000000306077819 */ /* 0x000fe200000012ff */
[----:B---3--:R3:W-:Y:S01]  /*27dd0*/  @!P0 ST.E desc[UR54][R54.64], R120 ;  /* 0x0000007836008985 */ /* 0x0087e2000c101936 */
[----:B------:R-:W-:Y:S02]  /*27de0*/  SHF.R.U64 R4, R4, 0x3, RZ ;  /* 0x0000000304047819 */ /* 0x000fe400000012ff */
[----:B------:R-:W-:Y:S01]  /*27df0*/  SHF.R.U64 R48, R48, 0x3, RZ ;  /* 0x0000000330307819 */ /* 0x000fe200000012ff */
[----:B------:R-:W-:Y:S01]  /*27e00*/  IMAD R3, R0, UR5, R3 ;  /* 0x0000000500037c24 */ /* 0x000fe2000f8e0203 */
[----:B------:R-:W-:Y:S01]  /*27e10*/  SHF.R.U64 R52, R52, 0x3, RZ ;  /* 0x0000000334347819 */ /* 0x000fe200000012ff */
[----:B------:R-:W-:Y:S01]  /*27e20*/  IMAD R66, R66, 0x20, R63 ;  /* 0x0000002042427824 */ /* 0x000fe200078e023f */
[----:B------:R-:W-:Y:S01]  /*27e30*/  LOP3.LUT R60, R7, R60, RZ, 0x3c, !PT ;  /* 0x0000003c073c7212 */ /* 0x000fe200078e3cff */
[----:B------:R-:W5:Y:S01]  /*27e40*/  LD.E.128 R8, desc[UR54][R8.64] ;  /* 0x0000003608087980 */ /* 0x000f62000c101d00 */
[----:B------:R-:W-:Y:S01]  /*27e50*/  LOP3.LUT R48, R48, R49, RZ, 0x3c, !PT ;  /* 0x0000003130307212 */ /* 0x000fe200078e3cff */
[--C-:B------:R-:W-:Y:S01]  /*27e60*/  IMAD.X R49, RZ, RZ, R61.reuse, P5 ;  /* 0x000000ffff317224 */ /* 0x100fe200028e063d */
[----:B------:R-:W-:Y:S01]  /*27e70*/  LOP3.LUT R52, R52, R53, RZ, 0x3c, !PT ;  /* 0x0000003534347212 */ /* 0x000fe200078e3cff */
[----:B------:R-:W-:Y:S01]  /*27e80*/  IMAD.X R53, RZ, RZ, R61, P4 ;  /* 0x000000ffff357224 */ /* 0x000fe200020e063d */
[----:B------:R-:W-:Y:S01]  /*27e90*/  LOP3.LUT R56, R4, R5, RZ, 0x3c, !PT ;  /* 0x0000000504387212 */ /* 0x000fe200078e3cff */
[----:B------:R-:W5:Y:S04]  /*27ea0*/  LD.E.128 R12, desc[UR54][R12.64] ;  /* 0x000000360c0c7980 */ /* 0x000f68000c101d00 */
[----:B------:R4:W5:Y:S01]  /*27eb0*/  LD.E.128 R4, desc[UR54][R60.64] ;  /* 0x000000363c047980 */ /* 0x000962000c101d00 */
[----:B------:R-:W-:-:S03]  /*27ec0*/  IMAD.IADD R66, R68, 0x1, R66 ;  /* 0x0000000144427824 */ /* 0x000fc600078e0242 */
[----:B------:R-:W5:Y:S04]  /*27ed0*/  LD.E.128 R24, desc[UR54][R24.64] ;  /* 0x0000003618187980 */ /* 0x000f68000c101d00 */
[----:B------:R-:W5:Y:S01]  /*27ee0*/  LD.E.128 R28, desc[UR54][R28.64] ;  /* 0x000000361c1c7980 */ /* 0x000f62000c101d00 */
[----:B----4-:R-:W-:Y:S01]  /*27ef0*/  IMAD.WIDE.U32 R60, R0, UR4, RZ ;  /* 0x00000004003c7c25 */ /* 0x010fe2000f8e00ff */
[----:B------:R-:W-:Y:S02]  /*27f00*/  ULDC.64 UR4, c[0x0][0xae8] ;  /* 0x0002ba0000047ab9 */ /* 0x000fe40000000a00 */
[----:B------:R-:W5:Y:S01]  /*27f10*/  LD.E.128 R32, desc[UR54][R32.64] ;  /* 0x0000003620207980 */ /* 0x000f62000c101d00 */
[----:B------:R-:W-:Y:S01]  /*27f20*/  IMAD R64, R64, UR4, RZ ;  /* 0x0000000440407c24 */ /* 0x000fe2000f8e02ff */
[----:B------:R-:W-:Y:S01]  /*27f30*/  IADD3 R61, R61, R3, RZ ;  /* 0x000000033d3d7210 */ /* 0x000fe20007ffe0ff */
[----:B0-----:R-:W-:Y:S01]  /*27f40*/  @P2 IMAD.HI.U32 R0, R66, R67, RZ ;  /* 0x0000004342002227 */ /* 0x001fe200078e00ff */
[----:B------:R-:W5:Y:S03]  /*27f50*/  LD.E.128 R36, desc[UR54][R36.64] ;  /* 0x0000003624247980 */ /* 0x000f66000c101d00 */
[C---:B------:R-:W-:Y:S01]  /*27f60*/  IMAD R3, R70.reuse, UR5, R64 ;  /* 0x0000000546037c24 */ /* 0x040fe2000f8e0240 */
[----:B------:R-:W5:Y:S01]  /*27f70*/  LD.E.128 R40, desc[UR54][R40.64] ;  /* 0x0000003628287980 */ /* 0x000f62000c101d00 */
[----:B------:R-:W-:Y:S01]  /*27f80*/  IMAD.WIDE.U32 R60, R70, UR4, R60 ;  /* 0x00000004463c7c25 */ /* 0x000fe2000f8e003c */
[----:B------:R-:W-:-:S02]  /*27f90*/  ULDC.64 UR4, c[0x0][0xaf0] ;  /* 0x0002bc0000047ab9 */ /* 0x000fc40000000a00 */
[----:B------:R-:W5:Y:S01]  /*27fa0*/  LD.E.128 R44, desc[UR54][R44.64] ;  /* 0x000000362c2c7980 */ /* 0x000f62000c101d00 */
[----:B------:R-:W-:Y:S02]  /*27fb0*/  IMAD.IADD R61, R61, 0x1, R3 ;  /* 0x000000013d3d7824 */ /* 0x000fe400078e0203 */
[----:B------:R-:W-:Y:S01]  /*27fc0*/  IMAD.MOV.U32 R3, RZ, RZ, R66 ;  /* 0x000000ffff037224 */ /* 0x000fe200078e0042 */
[----:B-1----:R-:W-:Y:S01]  /*27fd0*/  @P2 SHF.R.U32.HI R3, RZ, R71, R0 ;  /* 0x00000047ff032219 */ /* 0x002fe20000011600 */
[----:B------:R-:W-:Y:S01]  /*27fe0*/  IMAD R65, R65, UR4, RZ ;  /* 0x0000000441417c24 */ /* 0x000fe2000f8e02ff */
[----:B--2---:R-:W5:Y:S01]  /*27ff0*/  LD.E.128 R48, desc[UR54][R48.64] ;  /* 0x0000003630307980 */ /* 0x004f62000c101d00 */
[C---:B------:R-:W-:Y:S01]  /*28000*/  IMAD.WIDE.U32 R60, R62.reuse, UR4, R60 ;  /* 0x000000043e3c7c25 */ /* 0x040fe2000f8e003c */
[----:B------:R-:W-:Y:S02]  /*28010*/  SHF.R.S32.HI R0, RZ, 0x1f, R3 ;  /* 0x0000001fff007819 */ /* 0x000fe40000011403 */
[----:B------:R-:W-:Y:S01]  /*28020*/  IADD3 R67, -R3, RZ, RZ ;  /* 0x000000ff03437210 */ /* 0x000fe20007ffe1ff */
[----:B------:R-:W-:Y:S01]  /*28030*/  IMAD R65, R62, UR5, R65 ;  /* 0x000000053e417c24 */ /* 0x000fe2000f8e0241 */
[----:B------:R-:W-:Y:S01]  /*28040*/  ULDC.64 UR4, c[0x0][0xae0] ;  /* 0x0002b80000047ab9 */ /* 0x000fe20000000a00 */
[----:B---3--:R-:W5:Y:S01]  /*28050*/  LD.E.128 R52, desc[UR54][R52.64] ;  /* 0x0000003634347980 */ /* 0x008f62000c101d00 */
[----:B------:R-:W-:-:S02]  /*28060*/  IMAD R0, R0, UR4, RZ ;  /* 0x0000000400007c24 */ /* 0x000fc4000f8e02ff */
[----:B------:R-:W-:Y:S01]  /*28070*/  IMAD.IADD R61, R61, 0x1, R65 ;  /* 0x000000013d3d7824 */ /* 0x000fe200078e0241 */
[----:B------:R-:W5:Y:S01]  /*28080*/  LD.E.128 R56, desc[UR54][R56.64] ;  /* 0x0000003638387980 */ /* 0x000f62000c101d00 */
[----:B------:R-:W-:Y:S02]  /*28090*/  IMAD R65, R20, R67, R66 ;  /* 0x0000004314417224 */ /* 0x000fe400078e0242 */
[C---:B------:R-:W-:Y:S01]  /*280a0*/  IMAD R67, R3.reuse, UR5, R0 ;  /* 0x0000000503437c24 */ /* 0x040fe2000f8e0200 */
[----:B------:R-:W-:Y:S01]  /*280b0*/  @!PT LDS RZ, [RZ] ;  /* 0x00000000fffff984 */ /* 0x000fe20000000800 */
[----:B------:R-:W-:Y:S01]  /*280c0*/  @!PT LDS RZ, [RZ] ;  /* 0x00000000fffff984 */ /* 0x000fe20000000800 */
[----:B------:R-:W-:Y:S01]  /*280d0*/  @!PT LDS RZ, [RZ] ;  /* 0x00000000fffff984 */ /* 0x000fe20000000800 */
[----:B------:R-:W-:Y:S01]  /*280e0*/  @!PT LDS RZ, [RZ] ;  /* 0x00000000fffff984 */ /* 0x000fe20000000800 */
[----:B------:R0:W-:Y:S06]  /*280f0*/  MEMBAR.ALL.CTA ;  /* 0x0000000000007992 */ /* 0x0001ec0000008000 */
[----:B0-----:R-:W0:Y:S01]  /*28100*/  FENCE.VIEW.ASYNC.S ;  /* 0x00000000000073c6 */ /* 0x001e220000000000 */
[----:B------:R-:W-:Y:S01]  /*28110*/  IMAD.WIDE.U32 R60, R3, UR4, R60 ;  /* 0x00000004033c7c25 */ /* 0x000fe2000f8e003c */
[----:B------:R-:W-:Y:S01]  /*28120*/  SHF.R.S32.HI R0, RZ, 0x1f, R65 ;  /* 0x0000001fff007819 */ /* 0x000fe20000011441 */
[----:B------:R-:W-:-:S02]  /*28130*/  ULDC.64 UR4, c[0x0][0xad8] ;  /* 0x0002b60000047ab9 */ /* 0x000fc40000000a00 */
[----:B------:R-:W-:Y:S02]  /*28140*/  IMAD.IADD R61, R61, 0x1, R67 ;  /* 0x000000013d3d7824 */ /* 0x000fe400078e0243 */
[----:B------:R-:W-:Y:S02]  /*28150*/  IMAD R0, R0, UR4, RZ ;  /* 0x0000000400007c24 */ /* 0x000fe4000f8e02ff */
[----:B------:R-:W-:Y:S02]  /*28160*/  IMAD.IADD R68, R63, 0x1, R68 ;  /* 0x000000013f447824 */ /* 0x000fe400078e0244 */
[C---:B------:R-:W-:Y:S02]  /*28170*/  IMAD R63, R65.reuse, UR5, R0 ;  /* 0x00000005413f7c24 */ /* 0x040fe4000f8e0200 */
[----:B------:R-:W-:Y:S01]  /*28180*/  IMAD.WIDE.U32 R60, R65, UR4, R60 ;  /* 0x00000004413c7c25 */ /* 0x000fe2000f8e003c */
[----:B------:R-:W-:-:S03]  /*28190*/  ULDC.64 UR4, c[0x0][0xa80] ;  /* 0x0002a00000047ab9 */ /* 0x000fc60000000a00 */
[----:B------:R-:W-:Y:S01]  /*281a0*/  VIADD R3, R68, 0x20 ;  /* 0x0000002044037836 */ /* 0x000fe20000000000 */
[----:B------:R-:W-:Y:S01]  /*281b0*/  LEA R66, P2, R60, UR4, 0x1 ;  /* 0x000000043c427c11 */ /* 0x000fe2000f8408ff */
[----:B------:R-:W-:-:S03]  /*281c0*/  IMAD.IADD R61, R61, 0x1, R63 ;  /* 0x000000013d3d7824 */ /* 0x000fc600078e023f */
[-C--:B------:R-:W-:Y:S02]  /*281d0*/  ISETP.GE.AND P1, PT, R3, R69.reuse, PT ;  /* 0x000000450300720c */ /* 0x080fe40003f26270 */
[----:B------:R-:W-:Y:S02]  /*281e0*/  LEA.HI.X R3, R60, UR5, R61, 0x1, P2 ;  /* 0x000000053c037c11 */ /* 0x000fe400090f0c3d */
[----:B------:R-:W-:Y:S01]  /*281f0*/  ISETP.GE.AND P2, PT, R68, R69, PT ;  /* 0x000000454400720c */ /* 0x000fe20003f46270 */
[----:B------:R-:W-:Y:S01]  /*28200*/  VIADD R0, R18, 0x33420 ;  /* 0x0003342012007836 */ /* 0x000fe20000000000 */
[----:B------:R-:W-:Y:S01]  /*28210*/  IADD3 R20, R68, 0x40, RZ ;  /* 0x0000004044147810 */ /* 0x000fe20007ffe0ff */
[----:B------:R-:W-:-:S03]  /*28220*/  VIADD R72, R2, 0x40 ;  /* 0x0000004002487836 */ /* 0x000fc60000000000 */
[----:B------:R-:W-:Y:S02]  /*28230*/  PRMT R0, RZ, 0x654, R0 ;  /* 0x00000654ff007816 */ /* 0x000fe40000000000 */
[----:B------:R-:W-:Y:S01]  /*28240*/  ISETP.GE.AND P0, PT, R20, R69, PT ;  /* 0x000000451400720c */ /* 0x000fe20003f06270 */
[----:B------:R-:W-:Y:S01]  /*28250*/  VIADD R20, R2, 0x80 ;  /* 0x0000008002147836 */ /* 0x000fe20000000000 */
[----:B0-----:R0:W-:Y:S01]  /*28260*/  SYNCS.ARRIVE.TRANS64.RED.A1T0 RZ, [R0+URZ], RZ ;  /* 0x000000ff00ff79a7 */ /* 0x0011e2000810043f */
[----:B------:R0:W1:Y:S01]  /*28270*/  SHFL.IDX PT, R67, R66, RZ, 0x181f ;  /* 0x00181fff42437589 */ /* 0x00006200000e0000 */
[----:B------:R-:W-:-:S03]  /*28280*/  SHF.R.S32.HI R71, RZ, 0x1f, R2 ;  /* 0x0000001fff477819 */ /* 0x000fc60000011402 */
[----:B------:R0:W2:Y:S01]  /*28290*/  SHFL.IDX PT, R65, R3, RZ, 0x181f ;  /* 0x00181fff03417589 */ /* 0x0000a200000e0000 */
[----:B------:R-:W-:Y:S02]  /*282a0*/  SHF.R.S32.HI R70, RZ, 0x1f, R20 ;  /* 0x0000001fff467819 */ /* 0x000fe40000011414 */
        /* <DEDUP_REMOVED lines=15> */
.L_x_6487:
[----:B------:R-:W-:Y:S05]  /*283a0*/  BSYNC B1 ;  /* 0x0000000000017941 */ /* 0x000fea0003800000 */
.L_x_6486:
[----:B---3-5:R3:W4:Y:S01]  /*283b0*/  SHFL.IDX PT, R29, R3, 0x1, 0x181f ;  /* 0x00381f00031d7f89 */ /* 0x02872200000e0000 */
        /* <DEDUP_REMOVED lines=16> */
.L_x_6489:
[----:B------:R-:W-:Y:S05]  /*284c0*/  BSYNC B1 ;  /* 0x0000000000017941 */ /* 0x000fea0003800000 */
.L_x_6488:
        /* <DEDUP_REMOVED lines=17> */
.L_x_6491:
[----:B------:R-:W-:Y:S05]  /*285e0*/  BSYNC B1 ;  /* 0x0000000000017941 */ /* 0x000fea0003800000 */
.L_x_6490:
[----:B------:R-:W-:Y:S01]  /*285f0*/  IADD3 R0, R68, 0x60, RZ ;  /* 0x0000006044007810 */ /* 0x000fe20007ffe0ff */
[----:B0--3--:R-:W3:Y:S03]  /*28600*/  SHFL.IDX PT, R3, R3, 0x3, 0x181f ;  /* 0x00781f0003037f89 */ /* 0x009ee600000e0000 */
[----:B------:R-:W-:Y:S01]  /*28610*/  ISETP.GE.AND P0, PT, R0, R69, PT ;  /* 0x000000450000720c */ /* 0x000fe20003f06270 */
[----:B------:R0:W0:-:S12]  /*28620*/  SHFL.IDX PT, R9, R66, 0x3, 0x181f ;  /* 0x00781f0042097f89 */ /* 0x00001800000e0000 */
[----:B------:R-:W-:Y:S05]  /*28630*/  @P0 BRA `(.L_x_6492) ;  /* 0x0000000c00900947 */ /* 0x000fea0003800000 */
[----:B------:R-:W-:Y:S02]  /*28640*/  ULDC UR4, c[0x0][0xac8] ;  /* 0x0002b20000047ab9 */ /* 0x000fe40000000800 */
[----:B------:R-:W-:Y:S02]  /*28650*/  ISETP.GE.AND P2, PT, R2, UR4, PT ;  /* 0x0000000402007c0c */ /* 0x000fe4000bf46270 */
[----:B------:R-:W-:-:S11]  /*28660*/  ISETP.GE.AND P3, PT, R72, UR4, PT ;  /* 0x0000000448007c0c */ /* 0x000fd6000bf66270 */
[-C--:B0-----:R-:W-:Y:S02]  /*28670*/  @!P2 LEA R4, P0, R2, R9.reuse, 0x1 ;  /* 0x000000090204a211 */ /* 0x081fe400078008ff */
[----:B------:R-:W-:Y:S02]  /*28680*/  @!P3 LEA R6, P1, R72, R9, 0x1 ;  /* 0x000000094806b211 */ /* 0x000fe400078208ff */
[-C--:B---3--:R-:W-:Y:S02]  /*28690*/  @!P2 LEA.HI.X R5, R2, R3.reuse, R71, 0x1, P0 ;  /* 0x000000030205a211 */ /* 0x088fe400000f0c47 */
        /* <DEDUP_REMOVED lines=9> */
.L_x_6483:
        /* <DEDUP_REMOVED lines=23> */
[----:B---3--:R-:W-:-:S05]  /*288a0*/  VIADD R14, R8, 0xffffff80 ;  /* 0xffffff80080e7836 */ /* 0x008fca0000000000 */
[----:B------:R-:W-:Y:S02]  /*288b0*/  ISETP.GE.AND P3, PT, R14, 0x80, PT ;  /* 0x000000800e00780c */ /* 0x000fe40003f66270 */
[----:B------:R-:W-:Y:S01]  /*288c0*/  SHF.R.S32.HI R7, RZ, 0x1f, R14 ;  /* 0x0000001fff077819 */ /* 0x000fe2000001140e */
[----:B--2---:R-:W-:Y:S10]  /*288d0*/  @P1 BRA `(.L_x_6493) ;  /* 0x0000000000101947 */ /* 0x004ff40003800000 */
[----:B------:R-:W-:Y:S05]  /*288e0*/  @!P0 BRA `(.L_x_6493) ;  /* 0x00000000000c8947 */ /* 0x000fea0003800000 */
[----:B------:R-:W2:Y:S04]  /*288f0*/  LDG.E R5, desc[UR54][R2.64] ;  /* 0x0000003602057981 */ /* 0x000ea8000c1e1900 */
[----:B-----5:R-:W2:Y:S02]  /*28900*/  LDG.E R6, desc[UR54][R2.64+0x4] ;  /* 0x0000043602067981 */ /* 0x020ea4000c1e1900 */
[----:B--2---:R-:W-:-:S07]  /*28910*/  IADD3 R6, -R5, R6, RZ ;  /* 0x0000000605067210 */ /* 0x004fce0007ffe1ff */
.L_x_6493:
[----:B------:R-:W2:Y:S04]  /*28920*/  LDL R26, [R1+0x5c] ;  /* 0x00005c00011a7983 */ /* 0x000ea80000100800 */
[----:B------:R3:W5:Y:S01]  /*28930*/  LDL R24, [R1+0x40] ;  /* 0x0000400001187983 */ /* 0x0007620000100800 */
[----:B-1----:R-:W-:Y:S01]  /*28940*/  LEA.HI R20, R7, R14, RZ, 0x3 ;  /* 0x0000000e07147211 */ /* 0x002fe200078f18ff */
[----:B------:R-:W-:Y:S01]  /*28950*/  BSSY B1, `(.L_x_6494) ;  /* 0x000002d000017945 */ /* 0x000fe20003800000 */
[----:B------:R-:W-:Y:S02]  /*28960*/  SEL R13, R11, RZ, !P0 ;  /* 0x000000ff0b0d7207 */ /* 0x000fe40004000000 */
[----:B------:R-:W-:Y:S02]  /*28970*/  SEL R12, R9, RZ, !P0 ;  /* 0x000000ff090c7207 */ /* 0x000fe40004000000 */
[----:B------:R-:W-:-:S02]  /*28980*/  LOP3.LUT R31, R20, 0xfffffff8, RZ, 0xc0, !PT ;  /* 0xfffffff8141f7812 */ /* 0x000fc400078ec0ff */
[----:B-----5:R-:W-:Y:S02]  /*28990*/  SHF.R.S32.HI R11, RZ, 0x1f, R0 ;  /* 0x0000001fff0b7819 */ /* 0x020fe40000011400 */
[----:B--2---:R-:W-:Y:S01]  /*289a0*/  SHF.R.S32.HI R10, RZ, 0x1f, R26 ;  /* 0x0000001fff0a7819 */ /* 0x004fe2000001141a */
[----:B---3--:R-:W-:Y:S06]  /*289b0*/  @P3 BRA `(.L_x_6495) ;  /* 0x0000000000983947 */ /* 0x008fec0003800000 */
        /* <DEDUP_REMOVED lines=38> */
.L_x_6495:
[----:B------:R-:W-:Y:S05]  /*28c20*/  BSYNC B1 ;  /* 0x0000000000017941 */ /* 0x000fea0003800000 */
.L_x_6494:
[----:B------:R-:W2:Y:S01]  /*28c30*/  @P2 LDC R9, c[0x0][0xbf0] ;  /* 0x0002fc00ff092b82 */ /* 0x000ea20000000800 */
[----:B------:R-:W-:Y:S01]  /*28c40*/  ULDC.64 UR4, c[0x0][0xaa0] ;  /* 0x0002a80000047ab9 */ /* 0x000fe20000000a00 */
[----:B------:R-:W-:Y:S01]  /*28c50*/  SHF.R.S32.HI R20, RZ, 0x3, R20 ;  /* 0x00000003ff147819 */ /* 0x000fe20000011414 */
[----:B-1----:R-:W-:Y:S02]  /*28c60*/  IMAD R3, R11, UR4, RZ ;  /* 0x000000040b037c24 */ /* 0x002fe4000f8e02ff */
[----:B------:R-:W-:Y:S02]  /*28c70*/  IMAD.IADD R31, R14, 0x1, -R31 ;  /* 0x000000010e1f7824 */ /* 0x000fe400078e0a1f */
[C---:B------:R-:W-:Y:S02]  /*28c80*/  IMAD R5, R0.reuse, UR5, R3 ;  /* 0x0000000500057c24 */ /* 0x040fe4000f8e0203 */
[----:B------:R-:W-:Y:S01]  /*28c90*/  IMAD.WIDE.U32 R2, R0, UR4, RZ ;  /* 0x0000000400027c25 */ /* 0x000fe2000f8e00ff */
[----:B------:R-:W-:-:S03]  /*28ca0*/  ULDC.64 UR4, c[0x0][0xae8] ;  /* 0x0002ba0000047ab9 */ /* 0x000fc60000000a00 */
[----:B------:R-:W-:Y:S01]  /*28cb0*/  IMAD R4, R31, 0x20, R20 ;  /* 0x000000201f047824 */ /* 0x000fe200078e0214 */
[----:B------:R-:W-:Y:S01]  /*28cc0*/  IADD3 R3, R3, R5, RZ ;  /* 0x0000000503037210 */ /* 0x000fe20007ffe0ff */
[----:B------:R-:W-:Y:S02]  /*28cd0*/  IMAD R0, R10, UR4, RZ ;  /* 0x000000040a007c24 */ /* 0x000fe4000f8e02ff */
[----:B------:R-:W-:Y:S02]  /*28ce0*/  IMAD.IADD R8, R24, 0x1, R4 ;  /* 0x0000000118087824 */ /* 0x000fe400078e0204 */
[----:B------:R-:W-:Y:S02]  /*28cf0*/  IMAD R7, R26, UR5, R0 ;  /* 0x000000051a077c24 */ /* 0x000fe4000f8e0200 */
[----:B----4-:R-:W-:-:S04]  /*28d00*/  @P2 IMAD.HI.U32 R0, R8, R29, RZ ;  /* 0x0000001d08002227 */ /* 0x010fc800078e00ff */
[----:B------:R-:W-:Y:S01]  /*28d10*/  IMAD.WIDE.U32 R2, R26, UR4, R2 ;  /* 0x000000041a027c25 */ /* 0x000fe2000f8e0002 */
[----:B------:R-:W-:-:S03]  /*28d20*/  ULDC.64 UR4, c[0x0][0xaf0] ;  /* 0x0002bc0000047ab9 */ /* 0x000fc60000000a00 */
[----:B------:R-:W-:Y:S01]  /*28d30*/  IMAD.MOV.U32 R5, RZ, RZ, R8 ;  /* 0x000000ffff057224 */ /* 0x000fe200078e0008 */
[----:B--2---:R-:W-:Y:S01]  /*28d40*/  @P2 SHF.R.U32.HI R5, RZ, R9, R0 ;  /* 0x00000009ff052219 */ /* 0x004fe20000011600 */
[----:B------:R-:W-:Y:S02]  /*28d50*/  IMAD.IADD R3, R3, 0x1, R7 ;  /* 0x0000000103037824 */ /* 0x000fe400078e0207 */
[----:B------:R-:W-:Y:S01]  /*28d60*/  IMAD R4, R12, UR4, RZ ;  /* 0x000000040c047c24 */ /* 0x000fe2000f8e02ff */
[--C-:B------:R-:W-:Y:S01]  /*28d70*/  SHF.R.S32.HI R0, RZ, 0x1f, R5.reuse ;  /* 0x0000001fff007819 */ /* 0x100fe20000011405 */
[----:B------:R-:W-:Y:S02]  /*28d80*/  IMAD.MOV R7, RZ, RZ, -R5 ;  /* 0x000000ffff077224 */ /* 0x000fe400078e0a05 */
[C---:B------:R-:W-:Y:S02]  /*28d90*/  IMAD R9, R13.reuse, UR5, R4 ;  /* 0x000000050d097c24 */ /* 0x040fe4000f8e0204 */
[----:B------:R-:W-:Y:S01]  /*28da0*/  IMAD.WIDE.U32 R2, R13, UR4, R2 ;  /* 0x000000040d027c25 */ /* 0x000fe2000f8e0002 */
[----:B------:R-:W-:-:S03]  /*28db0*/  ULDC.64 UR4, c[0x0][0xae0] ;  /* 0x0002b80000047ab9 */ /* 0x000fc60000000a00 */
[----:B------:R-:W-:Y:S01]  /*28dc0*/  IMAD R7, R27, R7, R8 ;  /* 0x000000071b077224 */ /* 0x000fe200078e0208 */
[----:B------:R-:W-:Y:S01]  /*28dd0*/  IADD3 R3, R3, R9, RZ ;  /* 0x0000000903037210 */ /* 0x000fe20007ffe0ff */
[----:B------:R-:W-:Y:S02]  /*28de0*/  IMAD R4, R0, UR4, RZ ;  /* 0x0000000400047c24 */ /* 0x000fe4000f8e02ff */
[----:B------:R-:W-:Y:S01]  /*28df0*/  IMAD.SHL.U32 R31, R31, 0x8, RZ ;  /* 0x000000081f1f7824 */ /* 0x000fe200078e00ff */
        /* <DEDUP_REMOVED lines=8> */
[----:B------:R-:W-:Y:S01]  /*28e80*/  ULDC.64 UR4, c[0x0][0xa80] ;  /* 0x0002a00000047ab9 */ /* 0x000fe20000000a00 */
[----:B------:R-:W-:Y:S02]  /*28e90*/  IADD3 R7, R31, 0x40, RZ ;  /* 0x000000401f077810 */ /* 0x000fe40007ffe0ff */
[----:B------:R-:W-:Y:S01]  /*28ea0*/  IMAD.IADD R3, R5, 0x1, R9 ;  /* 0x0000000105037824 */ /* 0x000fe200078e0209 */
[----:B------:R-:W-:Y:S01]  /*28eb0*/  LEA R2, P0, R4, UR4, 0x1 ;  /* 0x0000000404027c11 */ /* 0x000fe2000f8008ff */
[----:B------:R-:W-:Y:S01]  /*28ec0*/  VIADD R9, R31, 0x80 ;  /* 0x000000801f097836 */ /* 0x000fe20000000000 */
[----:B------:R-:W-:Y:S01]  /*28ed0*/  UMOV UR4, 0xffffffff ;  /* 0xffffffff00047882 */ /* 0x000fe20000000000 */
[----:B------:R-:W-:-:S02]  /*28ee0*/  SHF.R.S32.HI R5, RZ, 0x1f, R31 ;  /* 0x0000001fff057819 */ /* 0x000fc4000001141f */
[----:B------:R-:W-:Y:S02]  /*28ef0*/  LEA.HI.X R3, R4, UR5, R3, 0x1, P0 ;  /* 0x0000000504037c11 */ /* 0x000fe400080f0c03 */
[----:B------:R-:W-:Y:S02]  /*28f00*/  SHF.R.S32.HI R8, RZ, 0x1f, R9 ;  /* 0x0000001fff087819 */ /* 0x000fe40000011409 */
[----:B------:R-:W-:Y:S01]  /*28f10*/  SHF.R.S32.HI R10, RZ, 0x1f, R7 ;  /* 0x0000001fff0a7819 */ /* 0x000fe20000011407 */
[----:B------:R-:W-:Y:S06]  /*28f20*/  BRA.DIV UR4, `(.L_x_6496) ;  /* 0x000000be04547947 */ /* 0x000fec000b800000 */
[----:B------:R1:W2:Y:S04]  /*28f30*/  SHFL.IDX PT, R0, R3, RZ, 0x181f ;  /* 0x00181fff03007589 */ /* 0x0002a800000e0000 */
[----:B------:R1:W3:Y:S02]  /*28f40*/  SHFL.IDX PT, R14, R2, RZ, 0x181f ;  /* 0x00181fff020e7589 */ /* 0x0002e400000e0000 */
.L_x_6747:
[----:B------:R-:W-:Y:S01]  /*28f50*/  IMAD R27, R6, R27, RZ ;  /* 0x0000001b061b7224 */ /* 0x000fe200078e02ff */
[----:B------:R-:W-:Y:S01]  /*28f60*/  BSSY B1, `(.L_x_6497) ;  /* 0x0000011000017945 */ /* 0x000fe20003800000 */
[----:B------:R-:W-:-:S05]  /*28f70*/  IMAD.IADD R6, R20, 0x1, R24 ;  /* 0x0000000114067824 */ /* 0x000fca00078e0218 */
[----:B------:R-:W-:-:S13]  /*28f80*/  ISETP.GE.AND P0, PT, R6, R27, PT ;  /* 0x0000001b0600720c */ /* 0x000fda0003f06270 */
        /* <DEDUP_REMOVED lines=8> */
[-C--:B--2---:R-:W-:Y:S02]  /*29010*/  @!P3 LEA.HI.X R13, R31, R0.reuse, R5, 0x1, P0 ;  /* 0x000000001f0db211 */ /* 0x084fe400000f0c05 */
[-C--:B------:R-:W-:Y:S02]  /*29020*/  @!P4 LEA.HI.X R25, R7, R0.reuse, R10, 0x1, P1 ;  /* 0x000000000719c211 */ /* 0x080fe400008f0c0a */
[----:B------:R-:W-:Y:S01]  /*29030*/  @!P5 LEA.HI.X R15, R9, R0, R8, 0x1, P2 ;  /* 0x00000000090fd211 */ /* 0x000fe200010f0c08 */
[----:B------:R4:W-:Y:S04]  /*29040*/  @!P3 ST.E.128 desc[UR54][R12.64], RZ ;  /* 0x000000ff0c00b985 */ /* 0x0009e8000c101d36 */
[----:B------:R4:W-:Y:S04]  /*29050*/  @!P4 ST.E.128 desc[UR54][R24.64], RZ ;  /* 0x000000ff1800c985 */ /* 0x0009e8000c101d36 */
[----:B------:R4:W-:Y:S02]  /*29060*/  @!P5 ST.E.128 desc[UR54][R14.64], RZ ;  /* 0x000000ff0e00d985 */ /* 0x0009e4000c101d36 */
.L_x_6498:
[----:B------:R-:W-:Y:S05]  /*29070*/  BSYNC B1 ;  /* 0x0000000000017941 */ /* 0x000fea0003800000 */
.L_x_6497:
[----:B------:R-:W-:-:S03]  /*29080*/  UMOV UR4, 0xffffffff ;  /* 0xffffffff00047882 */ /* 0x000fc60000000000 */
[----:B------:R-:W-:Y:S05]  /*29090*/  BRA.DIV UR4, `(.L_x_6499) ;  /* 0x000000be042c7947 */ /* 0x000fea000b800000 */
[----:B--2---:R2:W0:Y:S04]  /*290a0*/  SHFL.IDX PT, R0, R3, 0x1, 0x181f ;  /* 0x00381f0003007f89 */ /* 0x00442800000e0000 */
[----:B---34-:R2:W3:Y:S02]  /*290b0*/  SHFL.IDX PT, R14, R2, 0x1, 0x181f ;  /* 0x00381f00020e7f89 */ /* 0x0184e400000e0000 */
.L_x_6751:
        /* <DEDUP_REMOVED lines=17> */
.L_x_6501:
[----:B------:R-:W-:Y:S05]  /*291d0*/  BSYNC B1 ;  /* 0x0000000000017941 */ /* 0x000fea0003800000 */
.L_x_6500:
[----:B------:R-:W-:-:S03]  /*291e0*/  UMOV UR4, 0xffffffff ;  /* 0xffffffff00047882 */ /* 0x000fc60000000000 */
[----:B------:R-:W-:Y:S05]  /*291f0*/  BRA.DIV UR4, `(.L_x_6502) ;  /* 0x000000be041c7947 */ /* 0x000fea000b800000 */
[----:B0-----:R0:W0:Y:S04]  /*29200*/  SHFL.IDX PT, R0, R3, 0x2, 0x181f ;  /* 0x00581f0003007f89 */ /* 0x00102800000e0000 */
[----:B---34-:R3:W4:Y:S02]  /*29210*/  SHFL.IDX PT, R14, R2, 0x2, 0x181f ;  /* 0x00581f00020e7f89 */ /* 0x01872400000e0000 */
.L_x_6755:
        /* <DEDUP_REMOVED lines=17> */
.L_x_6504:
[----:B------:R-:W-:Y:S05]  /*29330*/  BSYNC B1 ;  /* 0x0000000000017941 */ /* 0x000fea0003800000 */
.L_x_6503:
[----:B------:R-:W-:-:S03]  /*29340*/  UMOV UR4, 0xffffffff ;  /* 0xffffffff00047882 */ /* 0x000fc60000000000 */
[----:B------:R-:W-:Y:S05]  /*29350*/  BRA.DIV UR4, `(.L_x_6505) ;  /* 0x000000be040c7947 */ /* 0x000fea000b800000 */
[----:B0-----:R0:W0:Y:S04]  /*29360*/  SHFL.IDX PT, R0, R3, 0x3, 0x181f ;  /* 0x00781f0003007f89 */ /* 0x00102800000e0000 */
[----:B----4-:R4:W0:Y:S02]  /*29370*/  SHFL.IDX PT, R14, R2, 0x3, 0x181f ;  /* 0x00781f00020e7f89 */ /* 0x01082400000e0000 */
.L_x_6759:
[----:B-1234-:R-:W-:-:S05]  /*29380*/  VIADD R2, R6, 0x60 ;  /* 0x0000006006027836 */ /* 0x01efca0000000000 */
        /* <DEDUP_REMOVED lines=15> */
.L_x_6492:
[----:B------:R-:W-:Y:S05]  /*29480*/  BSYNC B0 ;  /* 0x0000000000007941 */ /* 0x000fea0003800000 */
.L_x_6482:
[----:B------:R-:W-:Y:S02]  /*29490*/  ULDC UR4, c[0x0][0xc3c] ;  /* 0x00030f0000047ab9 */ /* 0x000fe40000000800 */
[----:B------:R-:W-:-:S13]  /*294a0*/  ISETP.GE.AND P0, PT, R23, UR4, PT ;  /* 0x0000000417007c0c */ /* 0x000fda000bf06270 */
[----:B------:R-:W-:Y:S05]  /*294b0*/  @!P0 BRA `(.L_x_6506) ;  /* 0xfffffd7c00b48947 */ /* 0x000fea000383ffff */
[----:B------:R-:W-:Y:S05]  /*294c0*/  BRA `(.L_x_6294) ;  /* 0x00000090002c7947 */ /* 0x000fea0003800000 */
.L_x_6292:
        /* <DEDUP_REMOVED lines=17> */
[----:B------:R-:W-:Y:S01]  /*295e0*/  MOV R0, RZ ;  /* 0x000000ff00007202 */ /* 0x000fe20000000f00 */
        /* <DEDUP_REMOVED lines=40> */
.L_x_6512:
[----:B------:R-:W-:Y:S01]  /*29870*/  UIADD3 UR4, UR4, 0x1f, URZ ;  /* 0x0000001f04047890 */ /* 0x000fe2000fffe03f */
[----:B------:R-:W-:-:S05]  /*29880*/  IMAD.U32 R19, RZ, RZ, UR7 ;  /* 0x00000007ff137e24 */ /* 0x000fca000f8e00ff */
[----:B0-----:R-:W-:-:S13]  /*29890*/  ISETP.LE.AND P6, PT, R10, UR4, PT ;  /* 0x000000040a007c0c */ /* 0x001fda000bfc3270 */
[----:B------:R-:W-:Y:S05]  /*298a0*/  @P6 BRA `(.L_x_6509) ;  /* 0x0000000400b06947 */ /* 0x000fea0003800000 */
[----:B------:R-:W-:Y:S01]  /*298b0*/  IADD3 R7, R5, UR4, RZ ;  /* 0x0000000405077c10 */ /* 0x000fe2000fffe0ff */
[----:B------:R-:W-:Y:S01]  /*298c0*/  BSSY B0, `(.L_x_6510) ;  /* 0x0000007000007945 */ /* 0x000fe20003800000 */
[----:B------:R-:W-:Y:S02]  /*298d0*/  IMAD.MOV.U32 R0, RZ, RZ, RZ ;  /* 0x000000ffff007224 */ /* 0x000fe400078e00ff */
[----:B------:R-:W-:-:S13]  /*298e0*/  ISETP.GE.OR P6, PT, R7, R10, !P0 ;  /* 0x0000000a0700720c */ /* 0x000fda00047c6670 */
[----:B------:R-:W-:Y:S05]  /*298f0*/  @P6 BRA `(.L_x_6511) ;  /* 0x00000000000c6947 */ /* 0x000fea0003800000 */
[----:B------:R-:W0:Y:S02]  /*29900*/  LDC.64 R2, c[0x0][0xc80] ;  /* 0x00032000ff027b82 */ /* 0x000e240000000a00 */
[----:B0-----:R-:W-:-:S05]  /*29910*/  IMAD.WIDE R2, R7, 0x4, R2 ;  /* 0x0000000407027825 */ /* 0x001fca00078e0202 */
[----:B------:R0:W5:Y:S02]  /*29920*/  LDG.E R0, desc[UR54][R2.64] ;  /* 0x0000003602007981 */ /* 0x000164000c1e1900 */
.L_x_6511:
[----:B------:R-:W-:Y:S05]  /*29930*/  BSYNC B0 ;  /* 0x0000000000007941 */ /* 0x000fea0003800000 */
.L_x_6510:
        /* <DEDUP_REMOVED lines=20> */
.L_x_6508:
        /* <DEDUP_REMOVED lines=20> */
.L_x_6513:
        /* <DEDUP_REMOVED lines=38> */
[----:B0-----:R-:W-:-:S05]  /*29e20*/  IADD3 R7, RZ, -R3, RZ ;  /* 0x80000003ff077210 */ /* 0x001fca0007ffe0ff */
        /* <DEDUP_REMOVED lines=15> */
[----:B------:R-:W-:-:S04]  /*29f20*/  @!P1 LOP3.LUT R2, RZ, R13, RZ, 0x33, !PT ;  /* 0x0000000dff029212 */ /* 0x000fc800078e33ff */
[----:B------:R-:W-:Y:S01]  /*29f30*/  LOP3.LUT R17, RZ, R2, RZ, 0x33, !PT ;  /* 0x00000002ff117212 */ /* 0x000fe200078e33ff */
[----:B------:R-:W-:-:S04]  /*29f40*/  IMAD R18, R2, R18, R3 ;  /* 0x0000001202127224 */ /* 0x000fc800078e0203 */
[----:B------:R-:W-:Y:S01]  /*29f50*/  IMAD.IADD R17, R0, 0x1, R17 ;  /* 0x0000000100117824 */ /* 0x000fe200078e0211 */
[----:B------:R-:W-:Y:S06]  /*29f60*/  BRA `(.L_x_6514) ;  /* 0x00000000000c7947 */ /* 0x000fec0003800000 */
.L_x_6509:
[----:B------:R-:W-:Y:S01]  /*29f70*/  MOV R17, RZ ;  /* 0x000000ff00117202 */ /* 0x000fe20000000f00 */
[----:B------:R-:W-:Y:S02]  /*29f80*/  IMAD.U32 R16, RZ, RZ, UR6 ;  /* 0x00000006ff107e24 */ /* 0x000fe4000f8e00ff */
[----:B------:R-:W-:-:S07]  /*29f90*/  IMAD.MOV.U32 R18, RZ, RZ, RZ ;  /* 0x000000ffff127224 */ /* 0x000fce00078e00ff */
.L_x_6514:
[----:B------:R-:W-:-:S13]  /*29fa0*/  ISETP.NE.AND P0, PT, R5, RZ, PT ;  /* 0x000000ff0500720c */ /* 0x000fda0003f05270 */
[----:B------:R-:W0:Y:S01]  /*29fb0*/  @!P0 S2R R3, SR_CgaCtaId ;  /* 0x0000000000038919 */ /* 0x000e220000008800 */
[----:B------:R-:W-:-:S04]  /*29fc0*/  @!P0 MOV R0, 0x400 ;  /* 0x0000040000008802 */ /* 0x000fc80000000f00 */
[----:B0-----:R-:W-:-:S05]  /*29fd0*/  @!P0 LEA R0, R3, R0, 0x18 ;  /* 0x0000000003008211 */ /* 0x001fca00078ec0ff */
[----:B------:R2:W-:Y:S01]  /*29fe0*/  @!P0 STS.128 [R0+0x334d0], R16 ;  /* 0x0334d01000008388 */ /* 0x0005e20000000c00 */
[----:B------:R-:W-:Y:S06]  /*29ff0*/  BAR.ARV 0x5, 0x180 ;  /* 0x0146000000007b1d */ /* 0x000fec0000002000 */
.L_x_6507:
        /* <DEDUP_REMOVED lines=10> */
[----:B------:R-:W-:Y:S01]  /*2a0a0*/  IMAD.MOV.U32 R34, RZ, RZ, RZ ;  /* 0x000000ffff227224 */ /* 0x000fe200078e00ff */
[----:B------:R-:W-:Y:S01]  /*2a0b0*/  MOV R32, RZ ;  /* 0x000000ff00207202 */ /* 0x000fe20000000f00 */
[----:B------:R-:W-:Y:S01]  /*2a0c0*/  IMAD.MOV.U32 R37, RZ, RZ, 0x1 ;  /* 0x00000001ff257424 */ /* 0x000fe200078e00ff */
[----:B------:R-:W-:Y:S01]  /*2a0d0*/  ULDC.64 UR40, c[0x0][0x198] ;  /* 0x0000660000287ab9 */ /* 0x000fe20000000a00 */
[----:B------:R-:W-:Y:S02]  /*2a0e0*/  ULOP3.LUT UR39, UR36, 0x2, URZ, 0xfc, !UPT ;  /* 0x0000000224277892 */ /* 0x000fe4000f8efc3f */
[----:B------:R-:W-:Y:S01]  /*2a0f0*/  ULOP3.LUT UR37, UR36, 0x1, URZ, 0xfc, !UPT ;  /* 0x0000000124257892 */ /* 0x000fe2000f8efc3f */
[----:B------:R-:W-:Y:S01]  /*2a100*/  ULDC UR38, c[0x0][0xc] ;  /* 0x0000030000267ab9 */ /* 0x000fe20000000800 */
[C---:B-1----:R-:W-:Y:S01]  /*2a110*/  SHF.L.U32 R25, R9.reuse, 0x6, RZ ;  /* 0x0000000609197819 */ /* 0x042fe200000006ff */
[C---:B--2---:R-:W-:Y:S01]  /*2a120*/  IMAD.SHL.U32 R0, R9.reuse, 0x10, RZ ;  /* 0x0000001009007824 */ /* 0x044fe200078e00ff */
[----:B0-----:R-:W-:Y:S01]  /*2a130*/  SHF.R.U32.HI R2, RZ, 0x1, R9 ;  /* 0x00000001ff027819 */ /* 0x001fe20000011609 */
[----:B------:R-:W-:Y:S01]  /*2a140*/  IMAD.SHL.U32 R6, R9, 0x2, RZ ;  /* 0x0000000209067824 */ /* 0x000fe200078e00ff */
[----:B------:R-:W-:Y:S01]  /*2a150*/  LOP3.LUT R3, R25, 0x180, RZ, 0xc0, !PT ;  /* 0x0000018019037812 */ /* 0x000fe200078ec0ff */
[C---:B------:R-:W-:Y:S01]  /*2a160*/  IMAD.SHL.U32 R8, R9.reuse, 0x4, RZ ;  /* 0x0000000409087824 */ /* 0x040fe200078e00ff */
[----:B------:R-:W-:-:S02]  /*2a170*/  LOP3.LUT R11, R9, 0x7f, RZ, 0xc0, !PT ;  /* 0x0000007f090b7812 */ /* 0x000fc400078ec0ff */
[----:B------:R-:W-:Y:S01]  /*2a180*/  LOP3.LUT R3, R3, 0x30, R2, 0xf8, !PT ;  /* 0x0000003003037812 */ /* 0x000fe200078ef802 */
[----:B------:R-:W-:Y:S01]  /*2a190*/  IMAD.SHL.U32 R2, R9, 0x20, RZ ;  /* 0x0000002009027824 */ /* 0x000fe200078e00ff */
[----:B------:R-:W-:Y:S01]  /*2a1a0*/  LOP3.LUT R5, R0, 0x1b0, RZ, 0xc0, !PT ;  /* 0x000001b000057812 */ /* 0x000fe200078ec0ff */
[----:B------:R-:W-:-:S03]  /*2a1b0*/  IMAD.SHL.U32 R4, R11, 0x10, RZ ;  /* 0x000000100b047824 */ /* 0x000fc600078e00ff */
[----:B------:R-:W-:Y:S02]  /*2a1c0*/  LOP3.LUT R6, R5, 0x30, R6, 0x78, !PT ;  /* 0x0000003005067812 */ /* 0x000fe400078e7806 */
[----:B------:R-:W-:Y:S02]  /*2a1d0*/  LOP3.LUT R5, R2, 0x80, RZ, 0xc0, !PT ;  /* 0x0000008002057812 */ /* 0x000fe400078ec0ff */
[----:B------:R-:W-:Y:S02]  /*2a1e0*/  LOP3.LUT R7, R4, 0x600, RZ, 0xc0, !PT ;  /* 0x0000060004077812 */ /* 0x000fe400078ec0ff */
[----:B------:R-:W-:Y:S02]  /*2a1f0*/  SHF.L.U32 R4, R9, 0x3, RZ ;  /* 0x0000000309047819 */ /* 0x000fe400000006ff */
        /* <DEDUP_REMOVED lines=24> */
.L_x_6635:
[----:B-1----:R-:W1:Y:S02]  /*2a380*/  LDC.64 R26, c[0x0][0xc88] ;  /* 0x00032200ff1a7b82 */ /* 0x002e640000000a00 */
[----:B-1----:R-:W-:-:S06]  /*2a390*/  IMAD.WIDE R26, R19, 0x4, R26 ;  /* 0x00000004131a7825 */ /* 0x002fcc00078e021a */
[----:B0-----:R-:W0:Y:S01]  /*2a3a0*/  LDG.E R26, desc[UR54][R26.64] ;  /* 0x000000361a1a7981 */ /* 0x001e22000c1e1900 */
[----:B------:R-:W-:Y:S05]  /*2a3b0*/  YIELD ;  /* 0x0000000000007946 */ /* 0x000fea0003800000 */
[----:B------:R-:W-:Y:S01]  /*2a3c0*/  ULDC.64 UR4, c[0x0][0xa28] ;  /* 0x00028a0000047ab9 */ /* 0x000fe20000000a00 */
[----:B--2---:R-:W-:Y:S01]  /*2a3d0*/  IMAD.MOV.U32 R8, RZ, RZ, RZ ;  /* 0x000000ffff087224 */ /* 0x004fe200078e00ff */
[----:B------:R-:W-:Y:S01]  /*2a3e0*/  ISETP.NE.U32.AND P0, PT, RZ, UR4, PT ;  /* 0x00000004ff007c0c */ /* 0x000fe2000bf05070 */
[----:B------:R-:W-:Y:S01]  /*2a3f0*/  ULDC.64 UR6, c[0x0][0xa10] ;  /* 0x0002840000067ab9 */ /* 0x000fe20000000a00 */
[----:B------:R-:W-:Y:S01]  /*2a400*/  MOV R30, RZ ;  /* 0x000000ff001e7202 */ /* 0x000fe20000000f00 */
[----:B------:R-:W-:Y:S01]  /*2a410*/  ULDC.64 UR8, c[0x0][0xa18] ;  /* 0x0002860000087ab9 */ /* 0x000fe20000000a00 */
[----:B------:R-:W-:-:S02]  /*2a420*/  ISETP.NE.AND.EX P0, PT, RZ, UR5, PT, P0 ;  /* 0x00000005ff007c0c */ /* 0x000fc4000bf05300 */
[----:B0--3--:R-:W-:-:S11]  /*2a430*/  SHF.R.S32.HI R0, RZ, 0x1f, R26 ;  /* 0x0000001fff007819 */ /* 0x009fd6000001141a */
        /* <DEDUP_REMOVED lines=13> */
[----:B-1----:R-:W-:-:S02]  /*2a510*/  IADD3 R2, P3, R27, UR4, RZ ;  /* 0x000000041b027c10 */ /* 0x002fc4000ff7e0ff */
[C---:B------:R-:W-:Y:S02]  /*2a520*/  IADD3.X R5, R28.reuse, UR7, RZ, P4, !PT ;  /* 0x000000071c057c10 */ /* 0x040fe4000a7fe4ff */
[----:B------:R-:W-:Y:S02]  /*2a530*/  IADD3.X R3, R28, UR5, RZ, P3, !PT ;  /* 0x000000051c037c10 */ /* 0x000fe40009ffe4ff */
[----:B------:R-:W-:-:S03]  /*2a540*/  ISETP.NE.U32.AND P2, PT, RZ, UR8, PT ;  /* 0x00000008ff007c0c */ /* 0x000fc6000bf45070 */
[----:B------:R-:W5:Y:S01]  /*2a550*/  @P0 LDG.E R30, desc[UR54][R2.64] ;  /* 0x00000036021e0981 */ /* 0x000f62000c1e1900 */
[----:B------:R-:W-:-:S03]  /*2a560*/  ISETP.NE.AND.EX P2, PT, RZ, UR9, PT, P2 ;  /* 0x00000009ff007c0c */ /* 0x000fc6000bf45320 */
[----:B------:R-:W5:Y:S01]  /*2a570*/  @P1 LDG.E R0, desc[UR54][R4.64] ;  /* 0x0000003604001981 */ /* 0x000f62000c1e1900 */
[----:B------:R-:W-:Y:S02]  /*2a580*/  ULDC UR4, c[0x0][0x288] ;  /* 0x0000a20000047ab9 */ /* 0x000fe40000000800 */
[----:B------:R-:W-:Y:S01]  /*2a590*/  IMAD.U32 R31, RZ, RZ, UR4 ;  /* 0x00000004ff1f7e24 */ /* 0x000fe2000f8e00ff */
[----:B------:R-:W-:Y:S02]  /*2a5a0*/  ULDC.64 UR4, c[0x0][0x418] ;  /* 0x0001060000047ab9 */ /* 0x000fe40000000a00 */
[----:B------:R-:W-:-:S03]  /*2a5b0*/  UISETP.NE.U32.AND UP0, UPT, UR4, URZ, UPT ;  /* 0x0000003f0400728c */ /* 0x000fc6000bf05070 */
[----:B------:R-:W-:Y:S01]  /*2a5c0*/  ULDC UR4, c[0x0][0x424] ;  /* 0x0001090000047ab9 */ /* 0x000fe20000000800 */
[----:B------:R-:W-:Y:S01]  /*2a5d0*/  UISETP.NE.AND.EX UP0, UPT, UR5, URZ, UPT, UP0 ;  /* 0x0000003f0500728c */ /* 0x000fe2000bf05300 */
[----:B------:R-:W-:Y:S02]  /*2a5e0*/  @P2 IADD3 R6, P3, R27, UR8, RZ ;  /* 0x000000081b062c10 */ /* 0x000fe4000ff7e0ff */
[----:B------:R-:W-:Y:S01]  /*2a5f0*/  ULDC UR5, c[0x0][0x2f0] ;  /* 0x0000bc0000057ab9 */ /* 0x000fe20000000800 */
[----:B------:R-:W-:Y:S01]  /*2a600*/  USEL UR4, UR4, 0x1, UP0 ;  /* 0x0000000104047887 */ /* 0x000fe20008000000 */
[----:B------:R-:W-:-:S03]  /*2a610*/  @P2 IADD3.X R7, R28, UR9, RZ, P3, !PT ;  /* 0x000000091c072c10 */ /* 0x000fc60009ffe4ff */
[----:B------:R-:W-:Y:S02]  /*2a620*/  UIMAD UR4, UR4, UR5, URZ ;  /* 0x00000005040472a4 */ /* 0x000fe4000f8e023f */
[----:B------:R0:W5:Y:S01]  /*2a630*/  @P2 LDG.E R31, desc[UR54][R6.64] ;  /* 0x00000036061f2981 */ /* 0x000162000c1e1900 */
[----:B------:R-:W-:Y:S02]  /*2a640*/  ULDC UR5, c[0x0][0x348] ;  /* 0x0000d20000057ab9 */ /* 0x000fe40000000800 */
[----:B0-----:R-:W-:Y:S02]  /*2a650*/  IMAD.U32 R6, RZ, RZ, UR5 ;  /* 0x00000005ff067e24 */ /* 0x001fe4000f8e00ff */
[----:B------:R-:W-:Y:S01]  /*2a660*/  IMAD.U32 R7, RZ, RZ, UR4 ;  /* 0x00000004ff077e24 */ /* 0x000fe2000f8e00ff */
[----:B--2---:R0:W-:Y:S01]  /*2a670*/  STL [R1+0xc], R8 ;  /* 0x00000c0801007387 */ /* 0x0041e20000100800 */
[----:B------:R-:W-:Y:S05]  /*2a680*/  @P2 BRA `(.L_x_6516) ;  /* 0x0000000000102947 */ /* 0x000fea0003800000 */
[----:B------:R-:W-:Y:S05]  /*2a690*/  @!P0 BRA `(.L_x_6516) ;  /* 0x00000000000c8947 */ /* 0x000fea0003800000 */
[----:B-----5:R-:W2:Y:S04]  /*2a6a0*/  LDG.E R31, desc[UR54][R2.64] ;  /* 0x00000036021f7981 */ /* 0x020ea8000c1e1900 */
[----:B------:R-:W2:Y:S02]  /*2a6b0*/  LDG.E R2, desc[UR54][R2.64+0x4] ;  /* 0x0000043602027981 */ /* 0x000ea4000c1e1900 */
[----:B--2---:R-:W-:-:S07]  /*2a6c0*/  IADD3 R31, -R31, R2, RZ ;  /* 0x000000021f1f7210 */ /* 0x004fce0007ffe1ff */
.L_x_6516:
[----:B------:R-:W-:Y:S01]  /*2a6d0*/  ULDC.64 UR4, c[0x0][0xa20] ;  /* 0x0002880000047ab9 */ /* 0x000fe20000000a00 */
[----:B------:R-:W-:Y:S01]  /*2a6e0*/  IMAD.MOV.U32 R36, RZ, RZ, R26 ;  /* 0x000000ffff247224 */ /* 0x000fe200078e001a */
[----:B------:R-:W-:-:S04]  /*2a6f0*/  ISETP.NE.U32.AND P0, PT, RZ, UR4, PT ;  /* 0x00000004ff007c0c */ /* 0x000fc8000bf05070 */
[----:B------:R-:W-:-:S13]  /*2a700*/  ISETP.NE.AND.EX P0, PT, RZ, UR5, PT, P0 ;  /* 0x00000005ff007c0c */ /* 0x000fda000bf05300 */
[----:B------:R-:W-:Y:S05]  /*2a710*/  @!P0 BRA `(.L_x_6517) ;  /* 0x0000000000108947 */ /* 0x000fea0003800000 */
[----:B------:R-:W-:-:S04]  /*2a720*/  IADD3 R2, P0, R27, UR4, RZ ;  /* 0x000000041b027c10 */ /* 0x000fc8000ff1e0ff */
[----:B------:R-:W-:-:S05]  /*2a730*/  IADD3.X R3, R28, UR5, RZ, P0, !PT ;  /* 0x000000051c037c10 */ /* 0x000fca00087fe4ff */
[----:B------:R1:W5:Y:S01]  /*2a740*/  LDG.E R7, desc[UR54][R2.64] ;  /* 0x0000003602077981 */ /* 0x000362000c1e1900 */
[----:B------:R-:W-:Y:S05]  /*2a750*/  BRA `(.L_x_6518) ;  /* 0x0000000000247947 */ /* 0x000fea0003800000 */
.L_x_6517:
        /* <DEDUP_REMOVED lines=9> */
.L_x_6518:
[----:B-1----:R-:W2:Y:S01]  /*2a7f0*/  @P1 LDG.E R2, desc[UR54][R4.64] ;  /* 0x0000003604021981 */ /* 0x002ea2000c1e1900 */
[----:B------:R-:W1:Y:S03]  /*2a800*/  LDC R3, c[0x0][0x448] ;  /* 0x00011200ff037b82 */ /* 0x000e660000000800 */
[----:B------:R3:W2:Y:S01]  /*2a810*/  @P1 LDG.E R5, desc[UR54][R4.64+0x4] ;  /* 0x0000043604051981 */ /* 0x0006a2000c1e1900 */
[----:B-----5:R-:W-:Y:S01]  /*2a820*/  IMAD.IADD R7, R7, 0x1, -R8 ;  /* 0x0000000107077824 */ /* 0x020fe200078e0a08 */
[----:B------:R-:W-:Y:S01]  /*2a830*/  BSSY B0, `(.L_x_6519) ;  /* 0x000016a000007945 */ /* 0x000fe20003800000 */
[----:B-1----:R-:W-:-:S13]  /*2a840*/  ISETP.NE.AND P0, PT, R3, 0x1, PT ;  /* 0x000000010300780c */ /* 0x002fda0003f05270 */
[----:B------:R-:W1:Y:S08]  /*2a850*/  @P0 LDC R3, c[0x0][0x44c] ;  /* 0x00011300ff030b82 */ /* 0x000e700000000800 */
[----:B---3--:R-:W3:Y:S01]  /*2a860*/  @P0 LDC R4, c[0x0][0x450] ;  /* 0x00011400ff040b82 */ /* 0x008ee20000000800 */
[----:B--2---:R-:W-:Y:S02]  /*2a870*/  @P1 IMAD.IADD R6, R5, 0x1, -R2 ;  /* 0x0000000105061824 */ /* 0x004fe400078e0a02 */
[----:B------:R-:W-:-:S02]  /*2a880*/  IMAD.SHL.U32 R2, R17, 0x80, RZ ;  /* 0x0000008011027824 */ /* 0x000fc400078e00ff */
[----:B------:R-:W-:-:S03]  /*2a890*/  IMAD.IADD R29, R7, 0x1, R6 ;  /* 0x00000001071d7824 */ /* 0x000fc600078e0206 */
[----:B------:R-:W-:Y:S01]  /*2a8a0*/  IADD3 R2, R2, 0x7f, RZ ;  /* 0x0000007f02027810 */ /* 0x000fe20007ffe0ff */
[----:B------:R-:W-:-:S04]  /*2a8b0*/  VIADD R33, R29, 0x9f ;  /* 0x0000009f1d217836 */ /* 0x000fc80000000000 */
[----:B------:R-:W-:-:S04]  /*2a8c0*/  IMAD.HI R33, R33, 0x66666667, RZ ;  /* 0x6666666721217827 */ /* 0x000fc800078e02ff */
[----:B-1----:R-:W-:-:S04]  /*2a8d0*/  @P0 IMAD.HI.U32 R5, R2, R3, RZ ;  /* 0x0000000302050227 */ /* 0x002fc800078e00ff */
[----:B------:R-:W-:Y:S01]  /*2a8e0*/  IMAD.MOV.U32 R3, RZ, RZ, R2 ;  /* 0x000000ffff037224 */ /* 0x000fe200078e0002 */
[----:B------:R-:W-:Y:S02]  /*2a8f0*/  SHF.R.U32.HI R2, RZ, 0x1f, R33 ;  /* 0x0000001fff027819 */ /* 0x000fe40000011621 */
[----:B---3--:R-:W-:Y:S02]  /*2a900*/  @P0 SHF.R.U32.HI R3, RZ, R4, R5 ;  /* 0x00000004ff030219 */ /* 0x008fe40000011605 */
[----:B------:R-:W-:Y:S02]  /*2a910*/  LEA.HI.SX32 R33, R33, R2, 0x1a ;  /* 0x0000000221217211 */ /* 0x000fe400078fd2ff */
[----:B------:R-:W-:-:S04]  /*2a920*/  IADD3 R2, R29, 0xa0, -R31 ;  /* 0x000000a01d027810 */ /* 0x000fc80007ffe81f */
[----:B------:R-:W-:-:S05]  /*2a930*/  IADD3 R3, R2, R3, RZ ;  /* 0x0000000302037210 */ /* 0x000fca0007ffe0ff */
[----:B------:R-:W-:-:S05]  /*2a940*/  IMAD.HI R3, R3, 0x66666667, RZ ;  /* 0x6666666703037827 */ /* 0x000fca00078e02ff */
[----:B------:R-:W-:-:S04]  /*2a950*/  SHF.R.U32.HI R4, RZ, 0x1f, R3 ;  /* 0x0000001fff047819 */ /* 0x000fc80000011603 */
[----:B------:R-:W-:-:S04]  /*2a960*/  LEA.HI.SX32 R4, R3, R4, 0x1a ;  /* 0x0000000403047211 */ /* 0x000fc800078fd2ff */
[----:B------:R-:W-:-:S05]  /*2a970*/  VIMNMX R3, R33, R4, PT ;  /* 0x0000000421037248 */ /* 0x000fca0003fe0100 */
[--C-:B------:R-:W-:Y:S02]  /*2a980*/  IMAD R3, R3, 0xa0, -R7.reuse ;  /* 0x000000a003037824 */ /* 0x100fe400078e0a07 */
[----:B------:R-:W-:-:S03]  /*2a990*/  IMAD.MOV R7, RZ, RZ, -R7 ;  /* 0x000000ffff077224 */ /* 0x000fc600078e0a07 */
[----:B------:R-:W-:Y:S02]  /*2a9a0*/  VIMNMX R3, R3, R6, PT ;  /* 0x0000000603037248 */ /* 0x000fe40003fe0100 */
[----:B------:R-:W-:-:S04]  /*2a9b0*/  VIMNMX R7, RZ, R7, !PT ;  /* 0x00000007ff077248 */ /* 0x000fc80007fe0100 */
[----:B------:R-:W-:Y:S01]  /*2a9c0*/  ISETP.GT.AND P0, PT, R3, R7, PT ;  /* 0x000000070300720c */ /* 0x000fe20003f04270 */
[----:B------:R-:W-:-:S05]  /*2a9d0*/  IMAD.WIDE.U32 R4, R7, -0x33333333, RZ ;  /* 0xcccccccd07047825 */ /* 0x000fca00078e00ff */
[----:B------:R-:W-:-:S05]  /*2a9e0*/  SHF.R.U32.HI R5, RZ, 0x7, R5 ;  /* 0x00000007ff057819 */ /* 0x000fca0000011605 */
[----:B------:R-:W-:Y:S02]  /*2a9f0*/  IMAD.MOV.U32 R4, RZ, RZ, R5 ;  /* 0x000000ffff047224 */ /* 0x000fe400078e0005 */
[----:B------:R-:W-:-:S04]  /*2aa00*/  @P0 VIADD R3, R3, 0x9f ;  /* 0x0000009f03030836 */ /* 0x000fc80000000000 */
[----:B------:R-:W-:-:S05]  /*2aa10*/  @P0 IMAD.HI R3, R3, 0x66666667, RZ ;  /* 0x6666666703030827 */ /* 0x000fca00078e02ff */
[----:B------:R-:W-:-:S04]  /*2aa20*/  @P0 SHF.R.U32.HI R6, RZ, 0x1f, R3 ;  /* 0x0000001fff060819 */ /* 0x000fc80000011603 */
        /* <DEDUP_REMOVED lines=11> */
.L_x_6762:
[----:B--2---:R-:W-:Y:S02]  /*2aae0*/  ISETP.NE.AND P0, PT, R14, RZ, PT ;  /* 0x000000ff0e00720c */ /* 0x004fe40003f05270 */
[----:B------:R-:W-:-:S11]  /*2aaf0*/  PLOP3.LUT P6, PT, PT, PT, PT, 0x8, 0x0 ;  /* 0x000000000000781c */ /* 0x000fd60003fce170 */
[----:B------:R-:W-:Y:S05]  /*2ab00*/  @P0 BRA `(.L_x_6522) ;  /* 0x00000000000c0947 */ /* 0x000fea0003800000 */
[----:B------:R-:W-:-:S03]  /*2ab10*/  UMOV UR4, 0xffffffff ;  /* 0xffffffff00047882 */ /* 0x000fc60000000000 */
[----:B------:R-:W-:Y:S05]  /*2ab20*/  BRA.DIV UR4, `(.L_x_6523) ;  /* 0x000000a604947947 */ /* 0x000fea000b800000 */
[----:B------:R-:W-:-:S13]  /*2ab30*/  ELECT P6, URZ, PT ;  /* 0x00000000003f782f */ /* 0x000fda00038c0000 */
.L_x_6522:
[----:B-1----:R-:W2:Y:S01]  /*2ab40*/  LDL R6, [R1+0x34] ;  /* 0x0000340001067983 */ /* 0x002ea20000100800 */
[----:B------:R-:W-:Y:S01]  /*2ab50*/  BSSY B1, `(.L_x_6524) ;  /* 0x0000008000017945 */ /* 0x000fe20003800000 */
[----:B--2---:R-:W-:-:S05]  /*2ab60*/  VIADD R6, R6, 0x1 ;  /* 0x0000000106067836 */ /* 0x004fca0000000000 */
[----:B------:R-:W-:-:S04]  /*2ab70*/  LEA.HI R7, R6, R6, RZ, 0x1 ;  /* 0x0000000606077211 */ /* 0x000fc800078f08ff */
[----:B------:R-:W-:-:S04]  /*2ab80*/  LOP3.LUT R7, R7, 0xfffffffe, RZ, 0xc0, !PT ;  /* 0xfffffffe07077812 */ /* 0x000fc800078ec0ff */
[----:B------:R-:W-:-:S04]  /*2ab90*/  IADD3 R6, R6, -R7, RZ ;  /* 0x8000000706067210 */ /* 0x000fc80007ffe0ff */
[----:B------:R-:W-:-:S04]  /*2aba0*/  SHF.L.U32 R6, R6, 0x1f, RZ ;  /* 0x0000001f06067819 */ /* 0x000fc800000006ff */
[----:B------:R-:W1:Y:S02]  /*2abb0*/  SYNCS.PHASECHK.TRANS64.TRYWAIT P0, [R23+URZ+0x33420], R6 ;  /* 0x03342006170075a7 */ /* 0x000e64000800017f */
[----:B-1----:R-:W-:Y:S05]  /*2abc0*/  @!P0 BRA `(.L_x_6525) ;  /* 0x000000a4008c8947 */ /* 0x002fea0003800000 */
.L_x_6765:
[----:B------:R-:W-:Y:S05]  /*2abd0*/  BSYNC B1 ;  /* 0x0000000000017941 */ /* 0x000fea0003800000 */
.L_x_6524:
[----:B------:R-:W-:Y:S04]  /*2abe0*/  BSSY B1, `(.L_x_6526) ;  /* 0x000008c000017945 */ /* 0x000fe80003800000 */
[----:B------:R-:W-:Y:S05]  /*2abf0*/  @!P6 BRA `(.L_x_6527) ;  /* 0x000000080028e947 */ /* 0x000fea0003800000 */
[----:B0-----:R-:W2:Y:S01]  /*2ac00*/  LDL R8, [R1] ;  /* 0x0000000001087983 */ /* 0x001ea20000100800 */
[----:B------:R-:W-:Y:S01]  /*2ac10*/  IMAD R10, R34, 0x8, R23 ;  /* 0x00000008220a7824 */ /* 0x000fe200078e0217 */
[----:B------:R-:W0:Y:S01]  /*2ac20*/  S2R R7, SR_TID.X ;  /* 0x0000000000077919 */ /* 0x000e220000002100 */
[----:B------:R-:W-:Y:S01]  /*2ac30*/  BSSY B2, `(.L_x_6528) ;  /* 0x0000006000027945 */ /* 0x000fe20003800000 */
[----:B0-----:R-:W-:-:S04]  /*2ac40*/  LOP3.LUT R7, R7, 0x7f, RZ, 0xc0, !PT ;  /* 0x0000007f07077812 */ /* 0x001fc800078ec0ff */
[----:B------:R-:W-:Y:S02]  /*2ac50*/  ISETP.NE.AND P1, PT, R7, RZ, PT ;  /* 0x000000ff0700720c */ /* 0x000fe40003f25270 */
[----:B--2---:R-:W-:-:S04]  /*2ac60*/  SHF.L.U32 R9, R8, 0x1f, RZ ;  /* 0x0000001f08097819 */ /* 0x004fc800000006ff */
[----:B------:R-:W0:Y:S02]  /*2ac70*/  SYNCS.PHASECHK.TRANS64.TRYWAIT P0, [R10+URZ+0x334a0], R9 ;  /* 0x0334a0090a0075a7 */ /* 0x000e24000800017f */
[----:B0-----:R-:W-:Y:S05]  /*2ac80*/  @!P0 BRA `(.L_x_6529) ;  /* 0x000000a400708947 */ /* 0x001fea0003800000 */
.L_x_6766:
[----:B------:R-:W-:Y:S05]  /*2ac90*/  BSYNC B2 ;  /* 0x0000000000027941 */ /* 0x000fea0003800000 */
.L_x_6528:
[----:B------:R-:W-:Y:S04]  /*2aca0*/  BSSY B2, `(.L_x_6530) ;  /* 0x0000009000027945 */ /* 0x000fe80003800000 */
[----:B------:R-:W-:Y:S05]  /*2acb0*/  @P1 BRA `(.L_x_6531) ;  /* 0x00000000001c1947 */ /* 0x000fea0003800000 */
[----:B-1----:R-:W1:Y:S02]  /*2acc0*/  S2R R6, SR_TID.X ;  /* 0x0000000000067919 */ /* 0x002e640000002100 */
[----:B-1----:R-:W-:Y:S01]  /*2acd0*/  LOP3.LUT R7, R6, 0x1f, RZ, 0xc0, !PT ;  /* 0x0000001f06077812 */ /* 0x002fe200078ec0ff */
[----:B------:R-:W-:-:S03]  /*2ace0*/  IMAD.MOV.U32 R6, RZ, RZ, 0x7800 ;  /* 0x00007800ff067424 */ /* 0x000fc600078e00ff */
[----:B------:R-:W-:Y:S01]  /*2acf0*/  ISETP.NE.AND P0, PT, R7, RZ, PT ;  /* 0x000000ff0700720c */ /* 0x000fe20003f05270 */
[----:B------:R2:W-:-:S12]  /*2ad00*/  SYNCS.ARRIVE.TRANS64 RZ, [R10+URZ+0x33490], R6 ;  /* 0x033490060aff79a7 */ /* 0x0005d8000800003f */
[----:B--2---:R-:W-:Y:S05]  /*2ad10*/  @!P0 BRA `(.L_x_6531) ;  /* 0x0000000000048947 */ /* 0x004fea0003800000 */
[----:B------:R-:W-:Y:S01]  /*2ad20*/  BPT.TRAP 0x1 ;  /* 0x000000040000795c */ /* 0x000fe20000300000 */
.L_x_6531:
[----:B------:R-:W-:Y:S05]  /*2ad30*/  BSYNC B2 ;  /* 0x0000000000027941 */ /* 0x000fea0003800000 */
.L_x_6530:
[----:B------:R-:W-:Y:S01]  /*2ad40*/  IMAD.MOV.U32 R20, RZ, RZ, RZ ;  /* 0x000000ffff147224 */ /* 0x000fe200078e00ff */
[----:B------:R-:W-:Y:S01]  /*2ad50*/  UIADD3 UR4, UP0, UR40, 0x570, URZ ;  /* 0x0000057028047890 */ /* 0x000fe2000ff1e03f */
[----:B------:R-:W-:Y:S01]  /*2ad60*/  IMAD R7, R4, 0xa0, R0 ;  /* 0x000000a004077824 */ /* 0x000fe200078e0200 */
[----:B------:R-:W-:Y:S01]  /*2ad70*/  PLOP3.LUT P0, PT, PT, PT, PT, 0x80, 0x0 ;  /* 0x000000000000781c */ /* 0x000fe20003f0f070 */
[----:B------:R-:W-:Y:S01]  /*2ad80*/  IMAD R8, R34, 0x7800, R23 ;  /* 0x0000780022087824 */ /* 0x000fe200078e0217 */
[----:B------:R-:W-:Y:S01]  /*2ad90*/  R2UR UR10, R20 ;  /* 0x00000000140a72ca */ /* 0x000fe200000e0000 */
[----:B------:R-:W-:Y:S01]  /*2ada0*/  VIADD R7, R7, 0xffffff60 ;  /* 0xffffff6007077836 */ /* 0x000fe20000000000 */
[----:B-1----:R-:W-:Y:S01]  /*2adb0*/  IADD3 R6, R10, 0x33490, RZ ;  /* 0x000334900a067810 */ /* 0x002fe20007ffe0ff */
[----:B------:R-:W-:Y:S01]  /*2adc0*/  VIADD R11, R8, 0x24200 ;  /* 0x00024200080b7836 */ /* 0x000fe20000000000 */
[----:B------:R-:W-:Y:S01]  /*2add0*/  UIADD3.X UR5, URZ, UR41, URZ, UP0, !UPT ;  /* 0x000000293f057290 */ /* 0x000fe200087fe43f */
[----:B------:R-:W-:Y:S01]  /*2ade0*/  UMOV UR6, 0x0 ;  /* 0x0000000000067882 */ /* 0x000fe20000000000 */
[----:B------:R-:W-:-:S10]  /*2adf0*/  UMOV UR7, 0x12f00000 ;  /* 0x12f0000000077882 */ /* 0x000fd40000000000 */
.L_x_6532:
        /* <DEDUP_REMOVED lines=16> */
.L_x_6533:
        /* <DEDUP_REMOVED lines=12> */
[----:B------:R-:W-:Y:S01]  /*2afc0*/  UMOV UR6, 0x0 ;  /* 0x0000000000067882 */ /* 0x000fe20000000000 */
[----:B------:R-:W-:Y:S01]  /*2afd0*/  IADD3 R11, R8, 0x29200, RZ ;  /* 0x00029200080b7810 */ /* 0x000fe20007ffe0ff */
[----:B------:R-:W-:Y:S01]  /*2afe0*/  UMOV UR7, 0x12f00000 ;  /* 0x12f0000000077882 */ /* 0x000fe20000000000 */
[----:B------:R-:W-:-:S15]  /*2aff0*/  R2UR UR10, R14 ;  /* 0x000000000e0a72ca */ /* 0x000fde00000e0000 */
.L_x_6534:
        /* <DEDUP_REMOVED lines=13> */
.L_x_6767:
[----:B------:R-:W-:Y:S05]  /*2b0d0*/  BSYNC B2 ;  /* 0x0000000000027941 */ /* 0x000fea0003800000 */
.L_x_6535:
        /* <DEDUP_REMOVED lines=11> */
.L_x_6538:
[----:B------:R-:W-:Y:S05]  /*2b190*/  BSYNC B2 ;  /* 0x0000000000027941 */ /* 0x000fea0003800000 */
.L_x_6537:
        /* <DEDUP_REMOVED lines=8> */
.L_x_6539:
        /* <DEDUP_REMOVED lines=15> */
.L_x_6540:
        /* <DEDUP_REMOVED lines=15> */
.L_x_6541:
        /* <DEDUP_REMOVED lines=10> */
.L_x_6527:
[----:B------:R-:W-:Y:S05]  /*2b4a0*/  BSYNC B1 ;  /* 0x0000000000017941 */ /* 0x000fea0003800000 */
.L_x_6526:
[----:B-1----:R-:W2:Y:S01]  /*2b4b0*/  LDL.LU R6, [R1] ;  /* 0x0000000001067983 */ /* 0x002ea20000300800 */
[----:B------:R-:W-:Y:S01]  /*2b4c0*/  VIADD R34, R34, 0x1 ;  /* 0x0000000122227836 */ /* 0x000fe20000000000 */
[----:B------:R-:W-:Y:S01]  /*2b4d0*/  PLOP3.LUT P0, PT, PT, PT, PT, 0x8, 0x0 ;  /* 0x000000000000781c */ /* 0x000fe20003f0e170 */
[----:B------:R-:W-:-:S03]  /*2b4e0*/  VIADD R10, R4, 0xfffffffe ;  /* 0xfffffffe040a7836 */ /* 0x000fc60000000000 */
[----:B------:R-:W-:Y:S02]  /*2b4f0*/  ISETP.NE.AND P1, PT, R34, 0x2, PT ;  /* 0x000000022200780c */ /* 0x000fe40003f25270 */
[----:B------:R-:W-:Y:S02]  /*2b500*/  ISETP.GE.AND P2, PT, R10, R5, PT ;  /* 0x000000050a00720c */ /* 0x000fe40003f46270 */
[----:B------:R-:W-:Y:S02]  /*2b510*/  SEL R4, RZ, 0x1, P1 ;  /* 0x00000001ff047807 */ /* 0x000fe40000800000 */
[----:B------:R-:W-:Y:S02]  /*2b520*/  SEL R34, R34, RZ, P1 ;  /* 0x000000ff22227207 */ /* 0x000fe40000800000 */
[----:B--2---:R-:W-:-:S05]  /*2b530*/  LOP3.LUT R6, R6, R4, RZ, 0x3c, !PT ;  /* 0x0000000406067212 */ /* 0x004fca00078e3cff */
[----:B------:R1:W-:Y:S02]  /*2b540*/  STL [R1], R6 ;  /* 0x0000000601007387 */ /* 0x0003e40000100800 */
[----:B------:R-:W-:Y:S05]  /*2b550*/  @!P2 BRA `(.L_x_6520) ;  /* 0x00000008005ca947 */ /* 0x000fea0003800000 */
.L_x_6558:
[----:B------:R-:W-:Y:S05]  /*2b560*/  YIELD ;  /* 0x0000000000007946 */ /* 0x000fea0003800000 */
[----:B------:R-:W-:Y:S04]  /*2b570*/  BSSY B1, `(.L_x_6542) ;  /* 0x000008b000017945 */ /* 0x000fe80003800000 */
[----:B--2---:R-:W-:Y:S05]  /*2b580*/  @!P6 BRA `(.L_x_6543) ;  /* 0x000000080024e947 */ /* 0x004fea0003800000 */
[----:B-1----:R-:W0:Y:S01]  /*2b590*/  LDL R6, [R1] ;  /* 0x0000000001067983 */ /* 0x002e220000100800 */
[----:B------:R-:W-:Y:S01]  /*2b5a0*/  LEA R9, R34, R23, 0x3 ;  /* 0x0000001722097211 */ /* 0x000fe200078e18ff */
[----:B------:R-:W1:Y:S01]  /*2b5b0*/  S2R R4, SR_TID.X ;  /* 0x0000000000047919 */ /* 0x000e620000002100 */
[----:B------:R-:W-:Y:S01]  /*2b5c0*/  BSSY B2, `(.L_x_6544) ;  /* 0x0000006000027945 */ /* 0x000fe20003800000 */
[----:B-1----:R-:W-:-:S04]  /*2b5d0*/  LOP3.LUT R4, R4, 0x7f, RZ, 0xc0, !PT ;  /* 0x0000007f04047812 */ /* 0x002fc800078ec0ff */
[----:B------:R-:W-:Y:S02]  /*2b5e0*/  ISETP.NE.AND P2, PT, R4, RZ, PT ;  /* 0x000000ff0400720c */ /* 0x000fe40003f45270 */
[----:B0-----:R-:W-:-:S04]  /*2b5f0*/  SHF.L.U32 R8, R6, 0x1f, RZ ;  /* 0x0000001f06087819 */ /* 0x001fc800000006ff */
[----:B------:R-:W0:Y:S02]  /*2b600*/  SYNCS.PHASECHK.TRANS64.TRYWAIT P1, [R9+URZ+0x334a0], R8 ;  /* 0x0334a008090075a7 */ /* 0x000e24000802017f */
[----:B0-----:R-:W-:Y:S05]  /*2b610*/  @!P1 BRA `(.L_x_6545) ;  /* 0x0000009c00349947 */ /* 0x001fea0003800000 */
.L_x_6768:
[----:B------:R-:W-:Y:S05]  /*2b620*/  BSYNC B2 ;  /* 0x0000000000027941 */ /* 0x000fea0003800000 */
.L_x_6544:
        /* <DEDUP_REMOVED lines=9> */
.L_x_6547:
[----:B------:R-:W-:Y:S05]  /*2b6c0*/  BSYNC B2 ;  /* 0x0000000000027941 */ /* 0x000fea0003800000 */
.L_x_6546:
        /* <DEDUP_REMOVED lines=11> */
.L_x_6548:
        /* <DEDUP_REMOVED lines=16> */
.L_x_6549:
        /* <DEDUP_REMOVED lines=16> */
.L_x_6550:
        /* <DEDUP_REMOVED lines=13> */
.L_x_6769:
[----:B------:R-:W-:Y:S05]  /*2ba50*/  BSYNC B2 ;  /* 0x0000000000027941 */ /* 0x000fea0003800000 */
.L_x_6551:
        /* <DEDUP_REMOVED lines=11> */
.L_x_6554:
[----:B------:R-:W-:Y:S05]  /*2bb10*/  BSYNC B2 ;  /* 0x0000000000027941 */ /* 0x000fea0003800000 */
.L_x_6553:
        /* <DEDUP_REMOVED lines=8> */
.L_x_6555:
        /* <DEDUP_REMOVED lines=15> */
.L_x_6556:
        /* <DEDUP_REMOVED lines=15> */
.L_x_6557:
        /* <DEDUP_REMOVED lines=10> */
.L_x_6543:
[----:B------:R-:W-:Y:S05]  /*2be20*/  BSYNC B1 ;  /* 0x0000000000017941 */ /* 0x000fea0003800000 */
.L_x_6542:
[----:B0-----:R-:W2:Y:S01]  /*2be30*/  LDL.LU R8, [R1] ;  /* 0x0000000001087983 */ /* 0x001ea20000300800 */
[----:B------:R-:W-:Y:S01]  /*2be40*/  VIADD R34, R34, 0x1 ;  /* 0x0000000122227836 */ /* 0x000fe20000000000 */
[C---:B------:R-:W-:Y:S01]  /*2be50*/  ISETP.GT.AND P2, PT, R10.reuse, R5, PT ;  /* 0x000000050a00720c */ /* 0x040fe20003f44270 */
[----:B------:R-:W-:-:S03]  /*2be60*/  VIADD R10, R10, 0xffffffff ;  /* 0xffffffff0a0a7836 */ /* 0x000fc60000000000 */
[----:B------:R-:W-:-:S04]  /*2be70*/  ISETP.NE.AND P1, PT, R34, 0x2, PT ;  /* 0x000000022200780c */ /* 0x000fc80003f25270 */
[----:B------:R-:W-:Y:S02]  /*2be80*/  SEL R4, RZ, 0x1, P1 ;  /* 0x00000001ff047807 */ /* 0x000fe40000800000 */
[----:B------:R-:W-:Y:S02]  /*2be90*/  SEL R34, R34, RZ, P1 ;  /* 0x000000ff22227207 */ /* 0x000fe40000800000 */
[----:B--2---:R-:W-:-:S05]  /*2bea0*/  LOP3.LUT R8, R8, R4, RZ, 0x3c, !PT ;  /* 0x0000000408087212 */ /* 0x004fca00078e3cff */
[----:B------:R2:W-:Y:S01]  /*2beb0*/  STL [R1], R8 ;  /* 0x0000000801007387 */ /* 0x0005e20000100800 */
[----:B------:R-:W-:Y:S05]  /*2bec0*/  @P2 BRA `(.L_x_6558) ;  /* 0xfffffff400a42947 */ /* 0x000fea000383ffff */
.L_x_6520:
[----:B------:R-:W-:Y:S05]  /*2bed0*/  BSYNC B0 ;  /* 0x0000000000007941 */ /* 0x000fea0003800000 */
.L_x_6519:
        /* <DEDUP_REMOVED lines=8> */
[----:B----4-:R-:W-:-:S05]  /*2bf60*/  @P1 SHF.R.U32.HI R3, RZ, R0, R4 ;  /* 0x00000000ff031219 */ /* 0x010fca0000011604 */
[----:B------:R-:W-:-:S04]  /*2bf70*/  IMAD.IADD R3, R2, 0x1, R3 ;  /* 0x0000000102037824 */ /* 0x000fc800078e0203 */
[----:B------:R-:W-:-:S05]  /*2bf80*/  IMAD.HI R3, R3, 0x66666667, RZ ;  /* 0x6666666703037827 */ /* 0x000fca00078e02ff */
[----:B------:R-:W-:-:S04]  /*2bf90*/  SHF.R.U32.HI R0, RZ, 0x1f, R3 ;  /* 0x0000001fff007819 */ /* 0x000fc80000011603 */
[----:B------:R-:W-:-:S04]  /*2bfa0*/  LEA.HI.SX32 R0, R3, R0, 0x1a ;  /* 0x0000000003007211 */ /* 0x000fc800078fd2ff */
[----:B------:R-:W-:-:S04]  /*2bfb0*/  VIMNMX R33, R33, R0, PT ;  /* 0x0000000021217248 */ /* 0x000fc80003fe0100 */
[----:B------:R-:W-:-:S13]  /*2bfc0*/  ISETP.GT.AND P0, PT, R33, RZ, PT ;  /* 0x000000ff2100720c */ /* 0x000fda0003f04270 */
[----:B------:R-:W-:Y:S05]  /*2bfd0*/  @P0 BRA `(.L_x_6559) ;  /* 0x0000000000440947 */ /* 0x000fea0003800000 */
[----:B-1----:R-:W1:Y:S02]  /*2bfe0*/  S2R R6, SR_TID.X ;  /* 0x0000000000067919 */ /* 0x002e640000002100 */
[----:B-1----:R-:W-:-:S04]  /*2bff0*/  LOP3.LUT R6, R6, 0x7f, RZ, 0xc0, !PT ;  /* 0x0000007f06067812 */ /* 0x002fc800078ec0ff */
[----:B------:R-:W-:-:S13]  /*2c000*/  ISETP.NE.AND P0, PT, R6, RZ, PT ;  /* 0x000000ff0600720c */ /* 0x000fda0003f05270 */
[----:B------:R-:W-:Y:S05]  /*2c010*/  @P0 BRA `(.L_x_6560) ;  /* 0x0000005400440947 */ /* 0x000fea0003800000 */
[----:B------:R-:W1:Y:S01]  /*2c020*/  S2R R5, SR_LANEID ;  /* 0x0000000000057919 */ /* 0x000e620000000000 */
[----:B------:R-:W-:Y:S01]  /*2c030*/  VOTEU.ANY UR4, UPT, PT ;  /* 0x0000000000047886 */ /* 0x000fe200038e0100 */
[----:B------:R-:W3:Y:S01]  /*2c040*/  LDC.64 R2, c[0x0][0xc60] ;  /* 0x00031800ff027b82 */ /* 0x000ee20000000a00 */
[----:B------:R-:W1:Y:S02]  /*2c050*/  FLO.U32 R0, UR4 ;  /* 0x0000000400007d00 */ /* 0x000e6400080e0000 */
[----:B-1----:R-:W-:-:S06]  /*2c060*/  ISETP.EQ.U32.AND P0, PT, R0, R5, PT ;  /* 0x000000050000720c */ /* 0x002fcc0003f02070 */
[----:B------:R-:W3:Y:S07]  /*2c070*/  POPC R5, UR4 ;  /* 0x0000000400057d09 */ /* 0x000eee0008000000 */
[----:B---3--:R-:W3:Y:S01]  /*2c080*/  @P0 ATOMG.E.ADD.STRONG.GPU PT, R3, desc[UR54][R2.64], R5 ;  /* 0x00000005020309a8 */ /* 0x008ee200081ee1f6 */
[----:B------:R-:W1:Y:S02]  /*2c090*/  S2R R4, SR_LTMASK ;  /* 0x0000000000047919 */ /* 0x000e640000003900 */
[----:B-1----:R-:W-:-:S04]  /*2c0a0*/  LOP3.LUT R4, R4, UR4, RZ, 0xc0, !PT ;  /* 0x0000000404047c12 */ /* 0x002fc8000f8ec0ff */
[----:B------:R-:W1:Y:S01]  /*2c0b0*/  POPC R7, R4 ;  /* 0x0000000400077309 */ /* 0x000e620000000000 */
[----:B---3--:R-:W1:Y:S02]  /*2c0c0*/  SHFL.IDX PT, R0, R3, R0, 0x1f ;  /* 0x00001f0003007589 */ /* 0x008e6400000e0000 */
[----:B-1----:R-:W-:Y:S01]  /*2c0d0*/  IADD3 R16, R0, UR38, R7 ;  /* 0x0000002600107c10 */ /* 0x002fe2000fffe007 */
[----:B------:R-:W-:Y:S06]  /*2c0e0*/  BRA `(.L_x_6560) ;  /* 0x0000005400107947 */ /* 0x000fec0003800000 */
.L_x_6559:
        /* <DEDUP_REMOVED lines=9> */
[----:B------:R-:W-:Y:S01]  /*2c180*/  IMAD.U32 R5, RZ, RZ, UR7 ;  /* 0x00000007ff057e24 */ /* 0x000fe2000f8e00ff */
[----:B------:R-:W3:Y:S01]  /*2c190*/  LDC.64 R2, c[0x4][R2] ;  /* 0x0100000002027b82 */ /* 0x000ee20000000a00 */
[----:B-1----:R-:W-:Y:S01]  /*2c1a0*/  IMAD.U32 R6, RZ, RZ, UR8 ;  /* 0x00000008ff067e24 */ /* 0x002fe2000f8e00ff */
[----:B------:R-:W-:Y:S01]  /*2c1b0*/  MOV R11, UR5 ;  /* 0x00000005000b7c02 */ /* 0x000fe20008000f00 */
[----:B------:R-:W-:Y:S02]  /*2c1c0*/  IMAD.U32 R7, RZ, RZ, UR9 ;  /* 0x00000009ff077e24 */ /* 0x000fe4000f8e00ff */
[----:B------:R-:W-:-:S02]  /*2c1d0*/  IMAD.U32 R10, RZ, RZ, UR4 ;  /* 0x00000004ff0a7e24 */ /* 0x000fc4000f8e00ff */
[----:B0-2---:R-:W-:Y:S02]  /*2c1e0*/  IMAD.MOV.U32 R8, RZ, RZ, 0x70 ;  /* 0x00000070ff087424 */ /* 0x005fe400078e00ff */
[----:B------:R-:W-:Y:S02]  /*2c1f0*/  IMAD.MOV.U32 R12, RZ, RZ, 0x1 ;  /* 0x00000001ff0c7424 */ /* 0x000fe400078e00ff */
[----:B------:R-:W-:-:S07]  /*2c200*/  IMAD.MOV.U32 R13, RZ, RZ, RZ ;  /* 0x000000ffff0d7224 */ /* 0x000fce00078e00ff */
[----:B------:R-:W-:-:S07]  /*2c210*/  LEPC R20, `(.L_x_6562) ;  /* 0x000000001014794e */ /* 0x000fce0000000000 */
[----:B---3--:R-:W-:Y:S05]  /*2c220*/  CALL.ABS.NOINC R2 ;  /* 0x0000000002007343 */ /* 0x008fea0003c00000 */
.L_x_6562:
[----:B------:R-:W-:Y:S05]  /*2c230*/  BSYNC B6 ;  /* 0x0000000000067941 */ /* 0x000fea0003800000 */
.L_x_6561:
        /* <DEDUP_REMOVED lines=12> */
[----:B------:R-:W-:Y:S01]  /*2c300*/  MOV R4, UR6 ;  /* 0x0000000600047c02 */ /* 0x000fe20008000f00 */
[----:B------:R-:W-:Y:S01]  /*2c310*/  IMAD.U32 R5, RZ, RZ, UR7 ;  /* 0x00000007ff057e24 */ /* 0x000fe2000f8e00ff */
[----:B------:R-:W4:Y:S01]  /*2c320*/  LDC.64 R2, c[0x4][R2] ;  /* 0x0100000002027b82 */ /* 0x000f220000000a00 */
        /* <DEDUP_REMOVED lines=8> */
[----:B---34-:R-:W-:Y:S05]  /*2c3b0*/  CALL.ABS.NOINC R2 ;  /* 0x0000000002007343 */ /* 0x018fea0003c00000 */
.L_x_6564:
[----:B------:R-:W-:Y:S05]  /*2c3c0*/  BSYNC B6 ;  /* 0x0000000000067941 */ /* 0x000fea0003800000 */
.L_x_6563:
        /* <DEDUP_REMOVED lines=20> */
.L_x_6566:
[----:B------:R-:W-:Y:S05]  /*2c510*/  BSYNC B6 ;  /* 0x0000000000067941 */ /* 0x000fea0003800000 */
.L_x_6565:
        /* <DEDUP_REMOVED lines=9> */
[----:B------:R-:W4:Y:S01]  /*2c5b0*/  LDC.64 R2, c[0x4][R2] ;  /* 0x0100000002027b82 */ /* 0x000f220000000a00 */
[----:B-1----:R-:W-:Y:S01]  /*2c5c0*/  IMAD.U32 R6, RZ, RZ, UR6 ;  /* 0x00000006ff067e24 */ /* 0x002fe2000f8e00ff */
[----:B0-2---:R-:W-:Y:S01]  /*2c5d0*/  MOV R8, 0x70 ;  /* 0x0000007000087802 */ /* 0x005fe20000000f00 */
[----:B------:R-:W-:Y:S02]  /*2c5e0*/  IMAD.U32 R7, RZ, RZ, UR7 ;  /* 0x00000007ff077e24 */ /* 0x000fe4000f8e00ff */
[----:B------:R-:W-:-:S02]  /*2c5f0*/  IMAD.U32 R10, RZ, RZ, UR8 ;  /* 0x00000008ff0a7e24 */ /* 0x000fc4000f8e00ff */
[----:B------:R-:W-:Y:S02]  /*2c600*/  IMAD.U32 R11, RZ, RZ, UR9 ;  /* 0x00000009ff0b7e24 */ /* 0x000fe4000f8e00ff */
[----:B------:R-:W-:Y:S02]  /*2c610*/  IMAD.MOV.U32 R12, RZ, RZ, 0x1 ;  /* 0x00000001ff0c7424 */ /* 0x000fe400078e00ff */
[----:B------:R-:W-:-:S07]  /*2c620*/  IMAD.MOV.U32 R13, RZ, RZ, RZ ;  /* 0x000000ffff0d7224 */ /* 0x000fce00078e00ff */
[----:B------:R-:W-:-:S07]  /*2c630*/  LEPC R20, `(.L_x_6568) ;  /* 0x000000001014794e */ /* 0x000fce0000000000 */
[----:B---34-:R-:W-:Y:S05]  /*2c640*/  CALL.ABS.NOINC R2 ;  /* 0x0000000002007343 */ /* 0x018fea0003c00000 */
.L_x_6568:
[----:B------:R-:W-:Y:S05]  /*2c650*/  BSYNC B6 ;  /* 0x0000000000067941 */ /* 0x000fea0003800000 */
.L_x_6567:
[----:B------:R-:W0:Y:S01]  /*2c660*/  LDL R21, [R1+0xc] ;  /* 0x00000c0001157983 */ /* 0x000e220000100800 */
[----:B------:R-:W-:Y:S01]  /*2c670*/  ULDC.64 UR4, c[0x0][0x9f8] ;  /* 0x00027e0000047ab9 */ /* 0x000fe20000000a00 */
[----:B------:R-:W4:Y:S01]  /*2c680*/  LDC R11, c[0x0][0x430] ;  /* 0x00010c00ff0b7b82 */ /* 0x000f220000000800 */
[----:B------:R-:W-:Y:S01]  /*2c690*/  ISETP.NE.U32.AND P0, PT, RZ, UR4, PT ;  /* 0x00000004ff007c0c */ /* 0x000fe2000bf05070 */
[----:B------:R-:W2:Y:S03]  /*2c6a0*/  S2R R20, SR_TID.X ;  /* 0x0000000000147919 */ /* 0x000ea60000002100 */
[----:B------:R-:W-:-:S13]  /*2c6b0*/  ISETP.NE.AND.EX P0, PT, RZ, UR5, PT, P0 ;  /* 0x00000005ff007c0c */ /* 0x000fda000bf05300 */
[----:B------:R-:W-:-:S04]  /*2c6c0*/  @P0 IADD3 R2, P1, R27, UR4, RZ ;  /* 0x000000041b020c10 */ /* 0x000fc8000ff3e0ff */
[----:B------:R-:W-:-:S05]  /*2c6d0*/  @P0 IADD3.X R3, R28, UR5, RZ, P1, !PT ;  /* 0x000000051c030c10 */ /* 0x000fca0008ffe4ff */
[----:B------:R3:W3:Y:S01]  /*2c6e0*/  @P0 LDG.E R36, desc[UR54][R2.64] ;  /* 0x0000003602240981 */ /* 0x0006e2000c1e1900 */
[----:B----4-:R-:W-:Y:S01]  /*2c6f0*/  ISETP.NE.AND P0, PT, R11, 0x1, PT ;  /* 0x000000010b00780c */ /* 0x010fe20003f05270 */
[----:B-1----:R-:W-:Y:S01]  /*2c700*/  IMAD.MOV.U32 R6, RZ, RZ, 0xa0 ;  /* 0x000000a0ff067424 */ /* 0x002fe200078e00ff */
[----:B------:R-:W1:Y:S03]  /*2c710*/  S2R R0, SR_TID.X ;  /* 0x0000000000007919 */ /* 0x000e660000002100 */
[----:B------:R-:W-:Y:S01]  /*2c720*/  IMAD R6, R33, R6, -0xa0 ;  /* 0xffffff6021067424 */ /* 0x000fe200078e0206 */
[----:B--2---:R-:W-:Y:S01]  /*2c730*/  LOP3.LUT R20, R20, 0x7f, RZ, 0xc0, !PT ;  /* 0x0000007f14147812 */ /* 0x004fe200078ec0ff */
[----:B------:R-:W2:Y:S03]  /*2c740*/  S2R R14, SR_TID.X ;  /* 0x00000000000e7919 */ /* 0x000ea60000002100 */
[----:B------:R-:W-:-:S03]  /*2c750*/  SHF.R.U32.HI R20, RZ, 0x2, R20 ;  /* 0x00000002ff147819 */ /* 0x000fc60000011614 */
[----:B------:R-:W4:Y:S08]  /*2c760*/  @P0 LDC R5, c[0x0][0x434] ;  /* 0x00010d00ff050b82 */ /* 0x000f300000000800 */
[----:B---3--:R-:W3:Y:S08]  /*2c770*/  @P0 LDC R3, c[0x0][0x438] ;  /* 0x00010e00ff030b82 */ /* 0x008ef00000000800 */
[----:B------:R-:W3:Y:S01]  /*2c780*/  @P0 LDC R2, c[0x0][0x438] ;  /* 0x00010e00ff020b82 */ /* 0x000ee20000000800 */
[----:B-1----:R-:W-:-:S05]  /*2c790*/  IMAD.SHL.U32 R0, R0, 0x20, RZ ;  /* 0x0000002000007824 */ /* 0x002fca00078e00ff */
[----:B------:R-:W-:Y:S02]  /*2c7a0*/  LOP3.LUT R0, R20, 0x60, R0, 0xf8, !PT ;  /* 0x0000006014007812 */ /* 0x000fe400078ef800 */
[----:B------:R-:W1:Y:S02]  /*2c7b0*/  S2R R20, SR_TID.X ;  /* 0x0000000000147919 */ /* 0x000e640000002100 */
[----:B------:R-:W-:Y:S02]  /*2c7c0*/  IADD3 R4, R0, R6, RZ ;  /* 0x0000000600047210 */ /* 0x000fe40007ffe0ff */
[----:B------:R-:W3:Y:S02]  /*2c7d0*/  @P0 LDC R0, c[0x0][0x434] ;  /* 0x00010d00ff000b82 */ /* 0x000ee40000000800 */
[----:B------:R-:W-:Y:S02]  /*2c7e0*/  ISETP.GE.AND P1, PT, R4, R29, PT ;  /* 0x0000001d0400720c */ /* 0x000fe40003f26270 */
[----:B-1----:R-:W-:-:S04]  /*2c7f0*/  LOP3.LUT R20, R20, 0x7f, RZ, 0xc0, !PT ;  /* 0x0000007f14147812 */ /* 0x002fc800078ec0ff */
[----:B------:R-:W-:Y:S01]  /*2c800*/  SHF.R.U32.HI R7, RZ, 0x2, R20 ;  /* 0x00000002ff077819 */ /* 0x000fe20000011614 */
[----:B--2---:R-:W-:-:S05]  /*2c810*/  IMAD.SHL.U32 R20, R14, 0x20, RZ ;  /* 0x000000200e147824 */ /* 0x004fca00078e00ff */
[----:B------:R-:W-:-:S04]  /*2c820*/  LOP3.LUT R20, R7, 0x60, R20, 0xf8, !PT ;  /* 0x0000006007147812 */ /* 0x000fc800078ef814 */
[----:B------:R-:W-:-:S05]  /*2c830*/  LOP3.LUT R20, R20, 0x80, RZ, 0xfc, !PT ;  /* 0x0000008014147812 */ /* 0x000fca00078efcff */
[----:B------:R-:W-:Y:S01]  /*2c840*/  IMAD.IADD R6, R20, 0x1, R6 ;  /* 0x0000000114067824 */ /* 0x000fe200078e0206 */
[----:B------:R-:W-:Y:S01]  /*2c850*/  LOP3.LUT R35, R35, 0xfffffff7, RZ, 0xc0, !PT ;  /* 0xfffffff723237812 */ /* 0x000fe200078ec0ff */
[----:B0-----:R-:W-:-:S03]  /*2c860*/  IMAD.IADD R8, R4, 0x1, R21 ;  /* 0x0000000104087824 */ /* 0x001fc600078e0215 */
[----:B------:R-:W-:Y:S01]  /*2c870*/  IADD3 R9, R6, R21, RZ ;  /* 0x0000001506097210 */ /* 0x000fe20007ffe0ff */
[----:B----4-:R-:W-:-:S04]  /*2c880*/  @P0 IMAD.HI.U32 R5, R8, R5, RZ ;  /* 0x0000000508050227 */ /* 0x010fc800078e00ff */
[----:B------:R-:W-:Y:S01]  /*2c890*/  IMAD.MOV.U32 R10, RZ, RZ, R8 ;  /* 0x000000ffff0a7224 */ /* 0x000fe200078e0008 */
[----:B---3--:R-:W-:Y:S01]  /*2c8a0*/  @P0 SHF.R.U32.HI R10, RZ, R3, R5 ;  /* 0x00000003ff0a0219 */ /* 0x008fe20000011605 */
[----:B------:R-:W-:Y:S01]  /*2c8b0*/  @P0 IMAD.HI.U32 R3, R9, R0, RZ ;  /* 0x0000000009030227 */ /* 0x000fe200078e00ff */
[----:B------:R-:W0:Y:S02]  /*2c8c0*/  @!P1 LDC.64 R4, c[0x0][0x418] ;  /* 0x00010600ff049b82 */ /* 0x000e240000000a00 */
[--C-:B------:R-:W-:Y:S01]  /*2c8d0*/  @!P1 SHF.R.S32.HI R7, RZ, 0x1f, R10.reuse ;  /* 0x0000001fff079819 */ /* 0x100fe2000001140a */
[----:B------:R-:W-:Y:S01]  /*2c8e0*/  IMAD.MOV.U32 R0, RZ, RZ, R9 ;  /* 0x000000ffff007224 */ /* 0x000fe200078e0009 */
[----:B------:R-:W-:Y:S02]  /*2c8f0*/  @P0 SHF.R.U32.HI R0, RZ, R2, R3 ;  /* 0x00000002ff000219 */ /* 0x000fe40000011603 */
[----:B------:R-:W-:Y:S01]  /*2c900*/  ISETP.GE.AND P0, PT, R6, R29, PT ;  /* 0x0000001d0600720c */ /* 0x000fe20003f06270 */
[----:B------:R-:W-:Y:S01]  /*2c910*/  @!P1 IMAD.MOV.U32 R6, RZ, RZ, R10 ;  /* 0x000000ffff069224 */ /* 0x000fe200078e000a */
[----:B------:R-:W1:Y:S02]  /*2c920*/  @!P1 LDC.64 R2, c[0x0][0x428] ;  /* 0x00010a00ff029b82 */ /* 0x000e640000000a00 */
[----:B------:R-:W-:-:S02]  /*2c930*/  ISETP.GT.U32.OR P0, PT, R20, 0x9f, P0 ;  /* 0x0000009f1400780c */ /* 0x000fc40000704470 */
[----:B------:R-:W-:Y:S02]  /*2c940*/  SHF.R.S32.HI R15, RZ, 0x1f, R36 ;  /* 0x0000001fff0f7819 */ /* 0x000fe40000011424 */
[----:B------:R-:W-:Y:S01]  /*2c950*/  SHF.L.U32 R21, R14, 0x4, RZ ;  /* 0x000000040e157819 */ /* 0x000fe200000006ff */
[-C--:B-1----:R-:W-:Y:S02]  /*2c960*/  @!P1 IMAD.WIDE.U32 R6, R36, R2.reuse, R6 ;  /* 0x0000000224069225 */ /* 0x082fe400078e0006 */
[----:B------:R1:W-:Y:S02]  /*2c970*/  STL [R1+0x10], R15 ;  /* 0x0000100f01007387 */ /* 0x0003e40000100800 */
[----:B------:R-:W-:Y:S01]  /*2c980*/  @!P1 IMAD R2, R15, R2, RZ ;  /* 0x000000020f029224 */ /* 0x000fe200078e02ff */
[----:B0-----:R-:W-:-:S03]  /*2c990*/  @!P1 LEA R12, P2, R6, R4, 0x2 ;  /* 0x00000004060c9211 */ /* 0x001fc600078410ff */
[----:B------:R-:W-:-:S04]  /*2c9a0*/  @!P1 IMAD R3, R36, R3, R2 ;  /* 0x0000000324039224 */ /* 0x000fc800078e0202 */
[----:B------:R-:W-:Y:S01]  /*2c9b0*/  @!P1 IMAD.IADD R3, R7, 0x1, R3 ;  /* 0x0000000107039824 */ /* 0x000fe200078e0203 */
[----:B------:R-:W-:-:S04]  /*2c9c0*/  @!P0 SHF.R.S32.HI R7, RZ, 0x1f, R0 ;  /* 0x0000001fff078819 */ /* 0x000fc80000011400 */
[----:B------:R-:W-:Y:S01]  /*2c9d0*/  @!P1 LEA.HI.X R13, R6, R5, R3, 0x2, P2 ;  /* 0x00000005060d9211 */ /* 0x000fe200010f1403 */
[----:B------:R-:W-:Y:S01]  /*2c9e0*/  IMAD.MOV R5, RZ, RZ, -R10 ;  /* 0x000000ffff057224 */ /* 0x000fe200078e0a0a */
[----:B------:R-:W0:Y:S01]  /*2c9f0*/  @!P0 LDC.64 R2, c[0x0][0x428] ;  /* 0x00010a00ff028b82 */ /* 0x000e220000000a00 */
[----:B------:R-:W-:Y:S01]  /*2ca00*/  @!P0 MOV R6, R0 ;  /* 0x0000000000068202 */ /* 0x000fe20000000f00 */
[----:B------:R-:W-:Y:S02]  /*2ca10*/  IMAD.SHL.U32 R14, R14, 0x10, RZ ;  /* 0x000000100e0e7824 */ /* 0x000fe400078e00ff */
[----:B------:R-:W-:Y:S02]  /*2ca20*/  IMAD R5, R11, R5, R8 ;  /* 0x000000050b057224 */ /* 0x000fe400078e0208 */
[----:B------:R-:W-:Y:S02]  /*2ca30*/  IMAD.MOV.U32 R8, RZ, RZ, RZ ;  /* 0x000000ffff087224 */ /* 0x000fe400078e00ff */
[----:B------:R-:W2:Y:S01]  /*2ca40*/  LDC R10, c[0x0][0x2f4] ;  /* 0x0000bd00ff0a7b82 */ /* 0x000ea20000000800 */
[----:B0-----:R-:W-:-:S02]  /*2ca50*/  @!P0 IMAD R4, R15, R2, RZ ;  /* 0x000000020f048224 */ /* 0x001fc400078e02ff */
[----:B------:R-:W-:Y:S01]  /*2ca60*/  @!P0 IMAD.WIDE.U32 R6, R36, R2, R6 ;  /* 0x0000000224068225 */ /* 0x000fe200078e0006 */
[----:B------:R-:W-:Y:S01]  /*2ca70*/  LOP3.LUT R14, R14, 0x30, RZ, 0xc0, !PT ;  /* 0x000000300e0e7812 */ /* 0x000fe200078ec0ff */
[----:B------:R0:W5:Y:S02]  /*2ca80*/  @!P1 LDG.E R8, desc[UR54][R12.64] ;  /* 0x000000360c089981 */ /* 0x000164000c1e1900 */
[----:B------:R-:W-:Y:S02]  /*2ca90*/  @!P0 IMAD R4, R36, R3, R4 ;  /* 0x0000000324048224 */ /* 0x000fe400078e0204 */
[----:B------:R-:W3:Y:S02]  /*2caa0*/  @!P0 LDC.64 R2, c[0x0][0x418] ;  /* 0x00010600ff028b82 */ /* 0x000ee40000000a00 */
[----:B------:R-:W-:Y:S01]  /*2cab0*/  @!P0 IMAD.IADD R4, R4, 0x1, R7 ;  /* 0x0000000104048824 */ /* 0x000fe200078e0207 */
[----:B--2---:R-:W-:Y:S02]  /*2cac0*/  ISETP.GE.AND P1, PT, R14, R10, PT ;  /* 0x0000000a0e00720c */ /* 0x004fe40003f26270 */
[----:B---3--:R-:W-:-:S04]  /*2cad0*/  @!P0 LEA R2, P2, R6, R2, 0x2 ;  /* 0x0000000206028211 */ /* 0x008fc800078410ff */
[----:B------:R-:W-:Y:S02]  /*2cae0*/  @!P0 LEA.HI.X R3, R6, R3, R4, 0x2, P2 ;  /* 0x0000000306038211 */ /* 0x000fe400010f1404 */
[----:B------:R-:W-:Y:S01]  /*2caf0*/  ISETP.GT.U32.AND P2, PT, R20, 0x9f, PT ;  /* 0x0000009f1400780c */ /* 0x000fe20003f44070 */
[----:B------:R-:W-:Y:S02]  /*2cb00*/  IMAD.MOV R6, RZ, RZ, -R0 ;  /* 0x000000ffff067224 */ /* 0x000fe400078e0a00 */
[----:B------:R-:W-:Y:S01]  /*2cb10*/  IMAD.U32 R0, RZ, RZ, UR39 ;  /* 0x00000027ff007e24 */ /* 0x000fe2000f8e00ff */
[----:B------:R-:W-:Y:S01]  /*2cb20*/  LOP3.LUT R21, R21, 0x30, RZ, 0xc0, !PT ;  /* 0x0000003015157812 */ /* 0x000fe200078ec0ff */
[----:B------:R-:W-:-:S03]  /*2cb30*/  IMAD.MOV.U32 R7, RZ, RZ, RZ ;  /* 0x000000ffff077224 */ /* 0x000fc600078e00ff */
[----:B------:R-:W-:-:S05]  /*2cb40*/  ISETP.NE.AND P3, PT, R0, 0x3, PT ;  /* 0x000000030000780c */ /* 0x000fca0003f65270 */
[----:B------:R-:W-:Y:S01]  /*2cb50*/  @P2 LOP3.LUT R35, R35, 0x8, RZ, 0xfc, !PT ;  /* 0x0000000823232812 */ /* 0x000fe200078efcff */
[----:B------:R0:W5:Y:S03]  /*2cb60*/  @!P0 LDG.E R7, desc[UR54][R2.64] ;  /* 0x0000003602078981 */ /* 0x000166000c1e1900 */
[----:B------:R-:W-:Y:S02]  /*2cb70*/  LOP3.LUT R35, R35, 0xffffffef, RZ, 0xc0, !PT ;  /* 0xffffffef23237812 */ /* 0x000fe400078ec0ff */
[----:B-1----:R-:W-:Y:S02]  /*2cb80*/  LOP3.LUT R15, R21, 0x40, RZ, 0xfc, !PT ;  /* 0x00000040150f7812 */ /* 0x002fe400078efcff */
[----:B------:R-:W-:Y:S02]  /*2cb90*/  LOP3.LUT R35, R35, 0xfffffffb, RZ, 0xc0, !PT ;  /* 0xfffffffb23237812 */ /* 0x000fe400078ec0ff */
[----:B------:R-:W-:-:S02]  /*2cba0*/  ISETP.GE.AND P0, PT, R15, R10, PT ;  /* 0x0000000a0f00720c */ /* 0x000fc40003f06270 */
[----:B------:R-:W-:-:S04]  /*2cbb0*/  @P1 LOP3.LUT R35, R35, 0x4, RZ, 0xfc, !PT ;  /* 0x0000000423231812 */ /* 0x000fc800078efcff */
[----:B------:R-:W-:Y:S02]  /*2cbc0*/  @P3 LOP3.LUT R35, R35, 0x10, RZ, 0xfc, !PT ;  /* 0x0000001023233812 */ /* 0x000fe400078efcff */
[----:B------:R-:W-:Y:S02]  /*2cbd0*/  LOP3.LUT R14, R14, 0x80, RZ, 0xfc, !PT ;  /* 0x000000800e0e7812 */ /* 0x000fe400078efcff */
[----:B------:R-:W-:-:S04]  /*2cbe0*/  LOP3.LUT R35, R35, 0xfffffffd, RZ, 0xc0, !PT ;  /* 0xfffffffd23237812 */ /* 0x000fc800078ec0ff */
[----:B------:R-:W-:Y:S02]  /*2cbf0*/  @P0 LOP3.LUT R35, R35, 0x2, RZ, 0xfc, !PT ;  /* 0x0000000223230812 */ /* 0x000fe400078efcff */
[----:B------:R-:W-:Y:S02]  /*2cc00*/  ISETP.GE.AND P0, PT, R14, R10, PT ;  /* 0x0000000a0e00720c */ /* 0x000fe40003f06270 */
[----:B------:R-:W-:-:S11]  /*2cc10*/  LOP3.LUT R35, R35, 0xfffffffe, RZ, 0xc0, !PT ;  /* 0xfffffffe23237812 */ /* 0x000fd600078ec0ff */
[----:B------:R-:W-:-:S05]  /*2cc20*/  @P0 LOP3.LUT R35, R35, 0x1, RZ, 0xfc, !PT ;  /* 0x0000000123230812 */ /* 0x000fca00078efcff */
[----:B------:R0:W-:Y:S01]  /*2cc30*/  STL [R1+0x44], R35 ;  /* 0x0000442301007387 */ /* 0x0001e20000100800 */
[----:B------:R-:W-:Y:S01]  /*2cc40*/  UMOV UR4, 0xffffffff ;  /* 0xffffffff00047882 */ /* 0x000fe20000000000 */
[----:B------:R-:W-:Y:S02]  /*2cc50*/  IMAD R6, R11, R6, R9 ;  /* 0x000000060b067224 */ /* 0x000fe400078e0209 */
[----:B------:R-:W-:Y:S05]  /*2cc60*/  BRA.DIV UR4, `(.L_x_6569) ;  /* 0x0000008604c87947 */ /* 0x000fea000b800000 */
.L_x_6772:
[----:B------:R-:W-:Y:S01]  /*2cc70*/  SHF.R.S32.HI R0, RZ, 0x1f, R18 ;  /* 0x0000001fff007819 */ /* 0x000fe20000011412 */
[----:B------:R-:W-:-:S04]  /*2cc80*/  VIADD R9, R33, 0xffffffff ;  /* 0xffffffff21097836 */ /* 0x000fc80000000000 */
[----:B------:R1:W-:Y:S01]  /*2cc90*/  STL [R1+0x8], R0 ;  /* 0x0000080001007387 */ /* 0x0003e20000100800 */
[----:B------:R-:W-:Y:S05]  /*2cca0*/  @!P3 BRA `(.L_x_6570) ;  /* 0x000000000004b947 */ /* 0x000fea0003800000 */
[----:B------:R-:W-:Y:S01]  /*2ccb0*/  BPT.TRAP 0x1 ;  /* 0x000000040000795c */ /* 0x000fe20000300000 */
.L_x_6570:
[----:B------:R-:W-:Y:S01]  /*2ccc0*/  IMAD R4, R32, 0x8, R23 ;  /* 0x0000000820047824 */ /* 0x000fe200078e0217 */
[----:B-1----:R-:W-:Y:S01]  /*2ccd0*/  SHF.L.U32 R0, R37, 0x1f, RZ ;  /* 0x0000001f25007819 */ /* 0x002fe200000006ff */
[----:B------:R-:W-:Y:S03]  /*2cce0*/  BSSY B0, `(.L_x_6571) ;  /* 0x0000006000007945 */ /* 0x000fe60003800000 */
[----:B------:R1:W2:Y:S01]  /*2ccf0*/  SYNCS.PHASECHK.TRANS64.TRYWAIT P0, [R4+URZ+0x33480], R0 ;  /* 0x03348000040075a7 */ /* 0x0002a2000800017f */
[----:B------:R1:W-:Y:S02]  /*2cd00*/  STL [R1+0x2c], R0 ;  /* 0x00002c0001007387 */ /* 0x0003e40000100800 */
[----:B-1----:R-:W-:-:S05]  /*2cd10*/  SHF.R.S32.HI R0, RZ, 0x1f, R5 ;  /* 0x0000001fff007819 */ /* 0x002fca0000011405 */
[----:B------:R1:W-:Y:S02]  /*2cd20*/  STL [R1+0x28], R0 ;  /* 0x0000280001007387 */ /* 0x0003e40000100800 */
[----:B-12---:R-:W-:Y:S05]  /*2cd30*/  @!P0 BRA `(.L_x_6572) ;  /* 0x0000008400c88947 */ /* 0x006fea0003800000 */
.L_x_6773:
[----:B------:R-:W-:Y:S05]  /*2cd40*/  BSYNC B0 ;  /* 0x0000000000007941 */ /* 0x000fea0003800000 */
.L_x_6571:
[----:B-1----:R-:W2:Y:S01]  /*2cd50*/  LDL R0, [R1+0x28] ;  /* 0x0000280001007983 */ /* 0x002ea20000100800 */
[----:B------:R-:W-:-:S03]  /*2cd60*/  ULDC.64 UR4, c[0x0][0x328] ;  /* 0x0000ca0000047ab9 */ /* 0x000fc60000000a00 */
[----:B------:R-:W3:Y:S04]  /*2cd70*/  LDL R10, [R1+0x8] ;  /* 0x00000800010a7983 */ /* 0x000ee80000100800 */
[----:B0-----:R-:W4:Y:S01]  /*2cd80*/  LDL R13, [R1+0x18] ;  /* 0x00001800010d7983 */ /* 0x001f220000100800 */
[----:B-----5:R-:W-:Y:S01]  /*2cd90*/  SHF.R.S32.HI R35, RZ, 0x1f, R8 ;  /* 0x0000001fff237819 */ /* 0x020fe20000011408 */
[----:B------:R-:W-:Y:S01]  /*2cda0*/  ULDC.64 UR6, c[0x0][0x338] ;  /* 0x0000ce0000067ab9 */ /* 0x000fe20000000a00 */
[----:B------:R-:W-:Y:S01]  /*2cdb0*/  ULDC.64 UR8, c[0x0][0x330] ;  /* 0x0000cc0000087ab9 */ /* 0x000fe20000000a00 */
[----:B------:R-:W4:Y:S01]  /*2cdc0*/  LDL.LU R12, [R1+0x44] ;  /* 0x00004400010c7983 */ /* 0x000f220000300800 */
[----:B------:R-:W-:Y:S01]  /*2cdd0*/  IMAD.WIDE.U32 R2, R5, UR4, RZ ;  /* 0x0000000405027c25 */ /* 0x000fe2000f8e00ff */
[----:B------:R-:W-:Y:S01]  /*2cde0*/  ULDC.64 UR10, c[0x0][0x318] ;  /* 0x0000c600000a7ab9 */ /* 0x000fe20000000a00 */
[----:B------:R-:W0:Y:S02]  /*2cdf0*/  S2R R14, SR_TID.X ;  /* 0x00000000000e7919 */ /* 0x000e240000002100 */
[----:B------:R-:W-:Y:S01]  /*2ce00*/  IMAD R11, R9, -0xa0, R29 ;  /* 0xffffff60090b7824 */ /* 0x000fe200078e021d */
[----:B------:R-:W-:-:S02]  /*2ce10*/  SHF.R.S32.HI R29, RZ, 0x1f, R7 ;  /* 0x0000001fff1d7819 */ /* 0x000fc40000011407 */
[----:B------:R-:W-:Y:S02]  /*2ce20*/  SHF.R.S32.HI R15, RZ, 0x1f, R6 ;  /* 0x0000001fff0f7819 */ /* 0x000fe40000011406 */
[----:B0-----:R-:W-:-:S04]  /*2ce30*/  LOP3.LUT R14, R14, 0x7f, RZ, 0xc0, !PT ;  /* 0x0000007f0e0e7812 */ /* 0x001fc800078ec0ff */
[----:B------:R-:W-:Y:S01]  /*2ce40*/  SHF.R.U32.HI R14, RZ, 0x2, R14 ;  /* 0x00000002ff0e7819 */ /* 0x000fe2000001160e */
[----:B------:R0:W-:Y:S01]  /*2ce50*/  STL [R1+0x24], R15 ;  /* 0x0000240f01007387 */ /* 0x0001e20000100800 */
[----:B--2---:R-:W-:-:S04]  /*2ce60*/  IMAD R0, R0, UR4, RZ ;  /* 0x0000000400007c24 */ /* 0x004fc8000f8e02ff */
[----:B------:R-:W-:-:S05]  /*2ce70*/  IMAD R0, R5, UR5, R0 ;  /* 0x0000000505007c24 */ /* 0x000fca000f8e0200 */
[----:B------:R-:W-:Y:S01]  /*2ce80*/  IADD3 R3, R3, R0, RZ ;  /* 0x0000000003037210 */ /* 0x000fe20007ffe0ff */
[----:B------:R-:W-:-:S04]  /*2ce90*/  IMAD R0, R35, UR6, RZ ;  /* 0x0000000623007c24 */ /* 0x000fc8000f8e02ff */
[C---:B------:R-:W-:Y:S02]  /*2cea0*/  IMAD R0, R8.reuse, UR7, R0 ;  /* 0x0000000708007c24 */ /* 0x040fe4000f8e0200 */
[----:B------:R-:W-:-:S04]  /*2ceb0*/  IMAD.WIDE.U32 R2, R8, UR6, R2 ;  /* 0x0000000608027c25 */ /* 0x000fc8000f8e0002 */
[----:B------:R-:W-:Y:S02]  /*2cec0*/  IMAD.IADD R3, R3, 0x1, R0 ;  /* 0x0000000103037824 */ /* 0x000fe400078e0200 */
[----:B---3--:R-:W-:Y:S02]  /*2ced0*/  IMAD R0, R10, UR8, RZ ;  /* 0x000000080a007c24 */ /* 0x008fe4000f8e02ff */
[----:B------:R-:W-:-:S04]  /*2cee0*/  IMAD.WIDE.U32 R2, R18, UR8, R2 ;  /* 0x0000000812027c25 */ /* 0x000fc8000f8e0002 */
[----:B------:R-:W-:Y:S01]  /*2cef0*/  IMAD R0, R18, UR9, R0 ;  /* 0x0000000912007c24 */ /* 0x000fe2000f8e0200 */
[----:B------:R-:W-:Y:S01]  /*2cf00*/  IADD3 R10, P0, R2, UR10, RZ ;  /* 0x0000000a020a7c10 */ /* 0x000fe2000ff1e0ff */
[----:B------:R-:W-:-:S03]  /*2cf10*/  IMAD R2, R29, UR6, RZ ;  /* 0x000000061d027c24 */ /* 0x000fc6000f8e02ff */
[----:B------:R-:W-:Y:S01]  /*2cf20*/  IADD3.X R20, R3, UR11, R0, P0, !PT ;  /* 0x0000000b03147c10 */ /* 0x000fe200087fe400 */
[C---:B------:R-:W-:Y:S02]  /*2cf30*/  IMAD R9, R7.reuse, UR7, R2 ;  /* 0x0000000707097c24 */ /* 0x040fe4000f8e0202 */
[----:B------:R-:W-:-:S04]  /*2cf40*/  IMAD.WIDE.U32 R2, R7, UR6, RZ ;  /* 0x0000000607027c25 */ /* 0x000fc8000f8e00ff */
[----:B------:R-:W-:Y:S02]  /*2cf50*/  IMAD.IADD R3, R3, 0x1, R9 ;  /* 0x0000000103037824 */ /* 0x000fe400078e0209 */
[----:B------:R-:W-:Y:S02]  /*2cf60*/  IMAD R9, R15, UR4, RZ ;  /* 0x000000040f097c24 */ /* 0x000fe4000f8e02ff */
[----:B------:R-:W-:-:S04]  /*2cf70*/  IMAD.WIDE.U32 R2, R6, UR4, R2 ;  /* 0x0000000406027c25 */ /* 0x000fc8000f8e0002 */
[----:B------:R-:W-:-:S04]  /*2cf80*/  IMAD R9, R6, UR5, R9 ;  /* 0x0000000506097c24 */ /* 0x000fc8000f8e0209 */
[----:B------:R-:W-:Y:S02]  /*2cf90*/  IMAD.IADD R3, R3, 0x1, R9 ;  /* 0x0000000103037824 */ /* 0x000fe400078e0209 */
[----:B------:R-:W-:-:S04]  /*2cfa0*/  IMAD.WIDE.U32 R2, R18, UR8, R2 ;  /* 0x0000000812027c25 */ /* 0x000fc8000f8e0002 */
[----:B------:R-:W-:Y:S01]  /*2cfb0*/  IMAD.IADD R9, R11, 0x1, -R14 ;  /* 0x000000010b097824 */ /* 0x000fe200078e0a0e */
[----:B------:R-:W-:-:S04]  /*2cfc0*/  IADD3 R28, P0, R2, UR10, RZ ;  /* 0x0000000a021c7c10 */ /* 0x000fc8000ff1e0ff */
[----:B------:R-:W-:Y:S02]  /*2cfd0*/  IADD3.X R27, R0, UR11, R3, P0, !PT ;  /* 0x0000000b001b7c10 */ /* 0x000fe400087fe403 */
[----:B------:R-:W-:Y:S02]  /*2cfe0*/  ISETP.GE.AND P0, PT, R9, 0x1, PT ;  /* 0x000000010900780c */ /* 0x000fe40003f06270 */
[----:B----4-:R-:W-:-:S11]  /*2cff0*/  LOP3.LUT R12, R12, 0xffffffdf, RZ, 0xc0, !PT ;  /* 0xffffffdf0c0c7812 */ /* 0x010fd600078ec0ff */
        /* <DEDUP_REMOVED lines=15> */
[----:B------:R-:W-:Y:S01]  /*2d0f0*/  LOP3.LUT R14, R11, 0x40, RZ, 0xfc, !PT ;  /* 0x000000400b0e7812 */ /* 0x000fe200078efcff */
        /* <DEDUP_REMOVED lines=10> */
[C---:B------:R-:W-:Y:S02]  /*2d1a0*/  ISETP.GE.AND P6, PT, R9.reuse, 0x81, PT ;  /* 0x000000810900780c */ /* 0x040fe40003fc6270 */
[C---:B------:R-:W-:Y:S02]  /*2d1b0*/  ISETP.GE.AND P5, PT, R9.reuse, 0x21, PT ;  /* 0x000000210900780c */ /* 0x040fe40003fa6270 */
[----:B------:R-:W-:-:S07]  /*2d1c0*/  ISETP.GE.AND P4, PT, R9, 0x41, PT ;  /* 0x000000410900780c */ /* 0x000fce0003f86270 */
        /* <DEDUP_REMOVED lines=16> */
[----:B0-----:R-:W-:-:S04]  /*2d2d0*/  IADD3 R2, P1, R12, R2, RZ ;  /* 0x000000020c027210 */ /* 0x001fc80007f3e0ff */
[----:B-1----:R-:W-:Y:S02]  /*2d2e0*/  IADD3.X R3, RZ, R3, RZ, P1, !PT ;  /* 0x00000003ff037210 */ /* 0x002fe40000ffe4ff */
        /* <DEDUP_REMOVED lines=16> */
[----:B0-----:R1:W3:Y:S04]  /*2d3f0*/  SHFL.IDX PT, R3, R27, RZ, 0x1c1f ;  /* 0x001c1fff1b037589 */ /* 0x0012e800000e0000 */
[----:B------:R1:W4:Y:S01]  /*2d400*/  SHFL.IDX PT, R2, R28, RZ, 0x1c1f ;  /* 0x001c1fff1c027589 */ /* 0x00032200000e0000 */
[----:B--2---:R-:W-:-:S04]  /*2d410*/  LOP3.LUT R11, R11, 0xffffffbf, RZ, 0xc0, !PT ;  /* 0xffffffbf0b0b7812 */ /* 0x004fc800078ec0ff */
[----:B------:R-:W-:-:S05]  /*2d420*/  @P6 LOP3.LUT R11, R11, 0x40, RZ, 0xfc, !PT ;  /* 0x000000400b0b6812 */ /* 0x000fca00078efcff */
[----:B------:R1:W-:Y:S02]  /*2d430*/  STL [R1+0x44], R11 ;  /* 0x0000440b01007387 */ /* 0x0003e40000100800 */
.L_x_6785:
[----:B------:R-:W2:Y:S01]  /*2d440*/  S2R R10, SR_TID.X ;  /* 0x00000000000a7919 */ /* 0x000ea20000002100 */
[C---:B------:R-:W-:Y:S02]  /*2d450*/  ISETP.LT.OR P3, PT, R9.reuse, 0x81, P3 ;  /* 0x000000810900780c */ /* 0x040fe40001f61670 */
[C---:B------:R-:W-:Y:S02]  /*2d460*/  ISETP.LT.OR P2, PT, R9.reuse, 0x81, P2 ;  /* 0x000000810900780c */ /* 0x040fe40001741670 */
[----:B------:R-:W-:Y:S01]  /*2d470*/  ISETP.LT.OR P0, PT, R9, 0x81, P0 ;  /* 0x000000810900780c */ /* 0x000fe20000701670 */
[----:B--2---:R-:W-:-:S05]  /*2d480*/  IMAD.SHL.U32 R10, R10, 0x10, RZ ;  /* 0x000000100a0a7824 */ /* 0x004fca00078e00ff */
[----:B------:R-:W-:-:S04]  /*2d490*/  LOP3.LUT R10, R10, 0x30, RZ, 0xc0, !PT ;  /* 0x000000300a0a7812 */ /* 0x000fc800078ec0ff */
[----:B----4-:R-:W-:-:S05]  /*2d4a0*/  IADD3 R2, P6, R10, R2, RZ ;  /* 0x000000020a027210 */ /* 0x010fca0007fde0ff */
[----:B---3--:R-:W-:-:S05]  /*2d4b0*/  IMAD.X R3, RZ, RZ, R3, P6 ;  /* 0x000000ffff037224 */ /* 0x008fca00030e0603 */
        /* <DEDUP_REMOVED lines=8> */
.L_x_6574:
        /* <DEDUP_REMOVED lines=11> */
.L_x_6575:
[----:B------:R2:W-:Y:S01]  /*2d5f0*/  SYNCS.ARRIVE.TRANS64.A1T0 RZ, [R4+URZ+0x33470], RZ ;  /* 0x033470ff04ff79a7 */ /* 0x0005e2000810003f */
[----:B------:R-:W-:Y:S05]  /*2d600*/  @!P3 BRA `(.L_x_6576) ;  /* 0x000000000004b947 */ /* 0x000fea0003800000 */
[----:B------:R-:W-:Y:S01]  /*2d610*/  BPT.TRAP 0x1 ;  /* 0x000000040000795c */ /* 0x000fe20000300000 */
.L_x_6576:
[----:B------:R-:W3:Y:S01]  /*2d620*/  LDL R2, [R1+0x2c] ;  /* 0x00002c0001027983 */ /* 0x000ee20000100800 */
[----:B------:R-:W-:Y:S01]  /*2d630*/  BSSY B0, `(.L_x_6577) ;  /* 0x0000003000007945 */ /* 0x000fe20003800000 */
[----:B---3--:R-:W3:Y:S03]  /*2d640*/  SYNCS.PHASECHK.TRANS64.TRYWAIT P0, [R4+URZ+0x33440], R2 ;  /* 0x03344002040075a7 */ /* 0x008ee6000800017f */
[----:B---3--:R-:W-:Y:S05]  /*2d650*/  @!P0 BRA `(.L_x_6578) ;  /* 0x0000008400e48947 */ /* 0x008fea0003800000 */
.L_x_6786:
[----:B------:R-:W-:Y:S05]  /*2d660*/  BSYNC B0 ;  /* 0x0000000000007941 */ /* 0x000fea0003800000 */
.L_x_6577:
[----:B------:R-:W4:Y:S01]  /*2d670*/  LDL.LU R12, [R1+0x28] ;  /* 0x00002800010c7983 */ /* 0x000f220000300800 */
[----:B------:R-:W-:Y:S01]  /*2d680*/  ULDC.64 UR4, c[0x0][0x310] ;  /* 0x0000c40000047ab9 */ /* 0x000fe20000000a00 */
[----:B------:R-:W-:Y:S02]  /*2d690*/  ULDC.64 UR6, c[0x0][0x300] ;  /* 0x0000c00000067ab9 */ /* 0x000fe40000000a00 */
[----:B------:R-:W2:Y:S04]  /*2d6a0*/  LDL.LU R10, [R1+0x24] ;  /* 0x00002400010a7983 */ /* 0x000ea80000300800 */
[----:B-1----:R-:W2:Y:S01]  /*2d6b0*/  LDL R11, [R1+0x8] ;  /* 0x00000800010b7983 */ /* 0x002ea20000100800 */
[----:B------:R-:W-:Y:S02]  /*2d6c0*/  IMAD R9, R35, UR4, RZ ;  /* 0x0000000423097c24 */ /* 0x000fe4000f8e02ff */
[C---:B---3--:R-:W-:Y:S01]  /*2d6d0*/  IMAD.WIDE.U32 R2, R8.reuse, UR4, RZ ;  /* 0x0000000408027c25 */ /* 0x048fe2000f8e00ff */
[----:B------:R1:W5:Y:S03]  /*2d6e0*/  LDL R20, [R1+0x44] ;  /* 0x0000440001147983 */ /* 0x0003660000100800 */
[----:B------:R-:W-:-:S05]  /*2d6f0*/  IMAD R9, R8, UR5, R9 ;  /* 0x0000000508097c24 */ /* 0x000fca000f8e0209 */
[----:B------:R-:W-:-:S03]  /*2d700*/  IADD3 R3, R3, R9, RZ ;  /* 0x0000000903037210 */ /* 0x000fc60007ffe0ff */
[----:B------:R-:W-:-:S04]  /*2d710*/  IMAD.WIDE.U32 R2, R5, UR6, R2 ;  /* 0x0000000605027c25 */ /* 0x000fc8000f8e0002 */
[----:B----4-:R-:W-:-:S04]  /*2d720*/  IMAD R8, R12, UR6, RZ ;  /* 0x000000060c087c24 */ /* 0x010fc8000f8e02ff */
[----:B------:R-:W-:Y:S02]  /*2d730*/  IMAD R8, R5, UR7, R8 ;  /* 0x0000000705087c24 */ /* 0x000fe4000f8e0208 */
[----:B------:R-:W-:Y:S02]  /*2d740*/  IMAD R5, R29, UR4, RZ ;  /* 0x000000041d057c24 */ /* 0x000fe4000f8e02ff */
[----:B------:R-:W-:Y:S02]  /*2d750*/  IMAD.IADD R9, R3, 0x1, R8 ;  /* 0x0000000103097824 */ /* 0x000fe400078e0208 */
[----:B------:R-:W-:Y:S02]  /*2d760*/  IMAD.MOV.U32 R8, RZ, RZ, R2 ;  /* 0x000000ffff087224 */ /* 0x000fe400078e0002 */
[C---:B------:R-:W-:Y:S02]  /*2d770*/  IMAD R5, R7.reuse, UR5, R5 ;  /* 0x0000000507057c24 */ /* 0x040fe4000f8e0205 */
[----:B------:R-:W-:Y:S01]  /*2d780*/  IMAD.WIDE.U32 R2, R7, UR4, RZ ;  /* 0x0000000407027c25 */ /* 0x000fe2000f8e00ff */
[----:B------:R-:W-:-:S03]  /*2d790*/  ULDC.64 UR4, c[0x0][0x308] ;  /* 0x0000c20000047ab9 */ /* 0x000fc60000000a00 */
[----:B------:R-:W-:Y:S02]  /*2d7a0*/  IMAD.IADD R3, R3, 0x1, R5 ;  /* 0x0000000103037824 */ /* 0x000fe400078e0205 */
[----:B--2---:R-:W-:Y:S02]  /*2d7b0*/  IMAD R10, R10, UR6, RZ ;  /* 0x000000060a0a7c24 */ /* 0x004fe4000f8e02ff */
        /* <DEDUP_REMOVED lines=13> */
[----:B-1----:R-:W-:Y:S08]  /*2d890*/  BRA.DIV UR4, `(.L_x_6579) ;  /* 0x00000086046c7947 */ /* 0x002ff0000b800000 */
[----:B------:R-:W1:Y:S01]  /*2d8a0*/  S2R R10, SR_TID.X ;  /* 0x00000000000a7919 */ /* 0x000e620000002100 */
        /* <DEDUP_REMOVED lines=8> */
[C---:B-1----:R-:W-:Y:S01]  /*2d930*/  SHF.L.U32 R9, R10.reuse, 0x4, RZ ;  /* 0x000000040a097819 */ /* 0x042fe200000006ff */
        /* <DEDUP_REMOVED lines=29> */
[----:B------:R-:W3:Y:S04]  /*2db10*/  SHFL.IDX PT, R5, R5, 0x3, 0x1c1f ;  /* 0x007c1f0005057f89 */ /* 0x000ee800000e0000 */
[----:B------:R-:W4:Y:S01]  /*2db20*/  SHFL.IDX PT, R6, R6, 0x3, 0x1c1f ;  /* 0x007c1f0006067f89 */ /* 0x000f2200000e0000 */
[----:B-1----:R-:W-:-:S05]  /*2db30*/  @P4 IADD3 R3, P0, R9, R3, RZ ;  /* 0x0000000309034210 */ /* 0x002fca0007f1e0ff */
        /* <DEDUP_REMOVED lines=12> */
[----:B-1----:R1:W2:Y:S02]  /*2dc00*/  SHFL.IDX PT, R2, R7, RZ, 0x1c1f ;  /* 0x001c1fff07027589 */ /* 0x0022a400000e0000 */
.L_x_6798:
[----:B------:R-:W-:Y:S01]  /*2dc10*/  LOP3.LUT P0, RZ, R20, 0x40, RZ, 0xc0, !PT ;  /* 0x0000004014ff7812 */ /* 0x000fe2000780c0ff */
[----:B------:R-:W-:-:S12]  /*2dc20*/  BSSY B0, `(.L_x_6580) ;  /* 0x0000013000007945 */ /* 0x000fd80003800000 */
[----:B------:R-:W-:Y:S05]  /*2dc30*/  @!P0 BRA `(.L_x_6581) ;  /* 0x0000000000448947 */ /* 0x000fea0003800000 */
[----:B------:R-:W3:Y:S01]  /*2dc40*/  S2R R3, SR_TID.X ;  /* 0x0000000000037919 */ /* 0x000ee20000002100 */
[----:B------:R-:W4:Y:S01]  /*2dc50*/  LDC R6, c[0x0][0x2f4] ;  /* 0x0000bd00ff067b82 */ /* 0x000f220000000800 */
[----:B---3--:R-:W-:-:S05]  /*2dc60*/  IMAD.SHL.U32 R9, R3, 0x10, RZ ;  /* 0x0000001003097824 */ /* 0x008fca00078e00ff */
[----:B------:R-:W-:-:S04]  /*2dc70*/  LOP3.LUT R9, R9, 0x30, RZ, 0xc0, !PT ;  /* 0x0000003009097812 */ /* 0x000fc800078ec0ff */
[C---:B-1----:R-:W-:Y:S02]  /*2dc80*/  LOP3.LUT R7, R9.reuse, 0x40, RZ, 0xfc, !PT ;  /* 0x0000004009077812 */ /* 0x042fe400078efcff */
        /* <DEDUP_REMOVED lines=12> */
.L_x_6581:
[----:B------:R-:W-:Y:S05]  /*2dd50*/  BSYNC B0 ;  /* 0x0000000000007941 */ /* 0x000fea0003800000 */
.L_x_6580:
[----:B------:R-:W-:Y:S01]  /*2dd60*/  NOP ;  /* 0x0000000000007918 */ /* 0x000fe20000000000 */
[----:B------:R-:W-:-:S13]  /*2dd70*/  PLOP3.LUT P0, PT, PT, PT, PT, 0x80, 0x0 ;  /* 0x000000000000781c */ /* 0x000fda0003f0f070 */
.L_x_6582:
        /* <DEDUP_REMOVED lines=11> */
.L_x_6583:
        /* <DEDUP_REMOVED lines=12> */
[----:B------:R-:W-:Y:S01]  /*2def0*/  SEL R28, R26, RZ, !P0 ;  /* 0x000000ff1a1c7207 */ /* 0x000fe20004000000 */
[----:B------:R-:W-:-:S04]  /*2df00*/  IMAD.WIDE.U32 R26, R30, UR4, RZ ;  /* 0x000000041e1a7c25 */ /* 0x000fc8000f8e00ff */
[----:B------:R-:W-:-:S05]  /*2df10*/  IMAD R0, R30, UR5, R0 ;  /* 0x000000051e007c24 */ /* 0x000fca000f8e0200 */
[----:B------:R-:W-:Y:S02]  /*2df20*/  IADD3 R29, R27, R0, RZ ;  /* 0x000000001b1d7210 */ /* 0x000fe40007ffe0ff */
        /* <DEDUP_REMOVED lines=9> */
[----:B------:R-:W2:Y:S01]  /*2dfc0*/  LDC.64 R2, c[0x4][R2] ;  /* 0x0100000002027b82 */ /* 0x000ea20000000a00 */
[----:B------:R-:W-:Y:S02]  /*2dfd0*/  IMAD.U32 R5, RZ, RZ, UR5 ;  /* 0x00000005ff057e24 */ /* 0x000fe4000f8e00ff */
[----:B------:R-:W-:Y:S02]  /*2dfe0*/  IMAD.U32 R6, RZ, RZ, UR6 ;  /* 0x00000006ff067e24 */ /* 0x000fe4000f8e00ff */
[----:B-1----:R-:W-:-:S02]  /*2dff0*/  IMAD.U32 R7, RZ, RZ, UR7 ;  /* 0x00000007ff077e24 */ /* 0x002fc4000f8e00ff */
[----:B------:R-:W-:Y:S02]  /*2e000*/  IMAD.U32 R11, RZ, RZ, UR9 ;  /* 0x00000009ff0b7e24 */ /* 0x000fe4000f8e00ff */
[----:B------:R-:W-:Y:S02]  /*2e010*/  IMAD.MOV.U32 R8, RZ, RZ, 0x70 ;  /* 0x00000070ff087424 */ /* 0x000fe400078e00ff */
[----:B------:R-:W-:Y:S02]  /*2e020*/  IMAD.MOV.U32 R12, RZ, RZ, 0x1 ;  /* 0x00000001ff0c7424 */ /* 0x000fe400078e00ff */
[----:B------:R-:W-:-:S07]  /*2e030*/  IMAD.MOV.U32 R13, RZ, RZ, RZ ;  /* 0x000000ffff0d7224 */ /* 0x000fce00078e00ff */
[----:B0-----:R-:W-:-:S07]  /*2e040*/  LEPC R20, `(.L_x_6585) ;  /* 0x000000001014794e */ /* 0x001fce0000000000 */
[----:B--2---:R-:W-:Y:S05]  /*2e050*/  CALL.ABS.NOINC R2 ;  /* 0x0000000002007343 */ /* 0x004fea0003c00000 */
.L_x_6585:
[----:B------:R-:W-:Y:S05]  /*2e060*/  BSYNC B6 ;  /* 0x0000000000067941 */ /* 0x000fea0003800000 */
.L_x_6584:
[----:B------:R-:W2:Y:S01]  /*2e070*/  LDL R20, [R1+0x8] ;  /* 0x0000080001147983 */ /* 0x000ea20000100800 */
[----:B-1----:R-:W1:Y:S01]  /*2e080*/  LDC R7, c[0x0][0x448] ;  /* 0x00011200ff077b82 */ /* 0x002e620000000800 */
[----:B------:R-:W-:Y:S01]  /*2e090*/  ULDC.64 UR4, c[0x0][0x2d8] ;  /* 0x0000b60000047ab9 */ /* 0x000fe20000000a00 */
[----:B------:R-:W-:Y:S01]  /*2e0a0*/  MOV R2, R26 ;  /* 0x0000001a00027202 */ /* 0x000fe20000000f00 */
[----:B------:R4:W5:Y:S01]  /*2e0b0*/  LDL R8, [R1+0x1c] ;  /* 0x00001c0001087983 */ /* 0x0009620000100800 */
[----:B------:R-:W-:-:S03]  /*2e0c0*/  IMAD.MOV.U32 R3, RZ, RZ, R29 ;  /* 0x000000ffff037224 */ /* 0x000fc600078e001d */
[----:B------:R-:W-:Y:S01]  /*2e0d0*/  IMAD.WIDE.U32 R2, R18, UR4, R2 ;  /* 0x0000000412027c25 */ /* 0x000fe2000f8e0002 */
[----:B-1----:R-:W-:-:S13]  /*2e0e0*/  ISETP.NE.AND P0, PT, R7, 0x1, PT ;  /* 0x000000010700780c */ /* 0x002fda0003f05270 */
[----:B------:R-:W1:Y:S01]  /*2e0f0*/  @P0 LDC R6, c[0x0][0x44c] ;  /* 0x00011300ff060b82 */ /* 0x000e620000000800 */
[----:B--2---:R-:W-:Y:S02]  /*2e100*/  IMAD R0, R20, UR4, RZ ;  /* 0x0000000414007c24 */ /* 0x004fe4000f8e02ff */
[----:B------:R-:W0:Y:S02]  /*2e110*/  S2R R20, SR_TID.X ;  /* 0x0000000000147919 */ /* 0x000e240000002100 */
        /* <DEDUP_REMOVED lines=8> */
[----:B------:R-:W2:Y:S01]  /*2e1a0*/  @P0 LDC R0, c[0x0][0x450] ;  /* 0x00011400ff000b82 */ /* 0x000ea20000000800 */
[C---:B0-----:R-:W-:Y:S01]  /*2e1b0*/  LOP3.LUT R21, R20.reuse, 0x7f, RZ, 0xc0, !PT ;  /* 0x0000007f14157812 */ /* 0x041fe200078ec0ff */
[----:B------:R-:W-:-:S03]  /*2e1c0*/  IMAD.SHL.U32 R20, R20, 0x20, RZ ;  /* 0x0000002014147824 */ /* 0x000fc600078e00ff */
[----:B------:R-:W-:-:S04]  /*2e1d0*/  SHF.R.U32.HI R21, RZ, 0x2, R21 ;  /* 0x00000002ff157819 */ /* 0x000fc80000011615 */
[----:B------:R-:W-:-:S04]  /*2e1e0*/  LOP3.LUT R20, R21, 0x60, R20, 0xf8, !PT ;  /* 0x0000006015147812 */ /* 0x000fc800078ef814 */
[----:B------:R-:W-:Y:S02]  /*2e1f0*/  LEA R5, R17, R20, 0x7 ;  /* 0x0000001411057211 */ /* 0x000fe400078e38ff */
[----:B------:R-:W0:Y:S03]  /*2e200*/  S2R R20, SR_TID.X ;  /* 0x0000000000147919 */ /* 0x000e260000002100 */
[----:B-1----:R-:W-:-:S04]  /*2e210*/  @P0 IMAD.HI.U32 R6, R5, R6, RZ ;  /* 0x0000000605060227 */ /* 0x002fc800078e00ff */
[----:B---3--:R-:W-:Y:S01]  /*2e220*/  IMAD.MOV.U32 R4, RZ, RZ, R5 ;  /* 0x000000ffff047224 */ /* 0x008fe200078e0005 */
        /* <DEDUP_REMOVED lines=10> */
[----:B------:R-:W-:Y:S01]  /*2e2d0*/  IMAD R4, R4, UR4, RZ ;  /* 0x0000000404047c24 */ /* 0x000fe2000f8e02ff */
[----:B0-----:R-:W-:Y:S01]  /*2e2e0*/  SHF.L.U32 R21, R20, 0x4, RZ ;  /* 0x0000000414157819 */ /* 0x001fe200000006ff */
[----:B------:R-:W-:-:S04]  /*2e2f0*/  IMAD.WIDE.U32 R2, R0, UR4, R2 ;  /* 0x0000000400027c25 */ /* 0x000fc8000f8e0002 */
        /* <DEDUP_REMOVED lines=16> */
[----:B----4-:R-:W-:Y:S10]  /*2e400*/  BRA.DIV UR5, `(.L_x_6586) ;  /* 0x0000008205807947 */ /* 0x010ff4000b800000 */
[----:B------:R-:W0:Y:S01]  /*2e410*/  SHFL.IDX PT, R3, R0, RZ, 0x1c1f ;  /* 0x001c1fff00037589 */ /* 0x000e2200000e0000 */
[----:B------:R-:W-:Y:S02]  /*2e420*/  IMAD R31, R31, R7, RZ ;  /* 0x000000071f1f7224 */ /* 0x000fe400078e02ff */
[----:B------:R-:W-:Y:S01]  /*2e430*/  IMAD R17, R17, 0x80, R10 ;  /* 0x0000008011117824 */ /* 0x000fe200078e020a */
[----:B------:R-:W1:Y:S03]  /*2e440*/  SHFL.IDX PT, R2, R4, RZ, 0x1c1f ;  /* 0x001c1fff04027589 */ /* 0x000e6600000e0000 */
[C---:B------:R-:W-:Y:S01]  /*2e450*/  VIADD R6, R17.reuse, 0x20 ;  /* 0x0000002011067836 */ /* 0x040fe20000000000 */
[----:B------:R-:W-:Y:S01]  /*2e460*/  ISETP.GE.AND P1, PT, R17, R31, PT ;  /* 0x0000001f1100720c */ /* 0x000fe20003f26270 */
[----:B------:R-:W-:-:S12]  /*2e470*/  SHFL.IDX PT, R14, R0, 0x3, 0x1c1f ;  /* 0x007c1f00000e7f89 */ /* 0x000fd800000e0000 */
[----:B0-----:R-:W-:-:S05]  /*2e480*/  @!P1 IADD3 R3, P4, R9, R3, RZ ;  /* 0x0000000309039210 */ /* 0x001fca0007f9e0ff */
[----:B-1----:R-:W-:-:S05]  /*2e490*/  @!P1 IMAD.X R2, RZ, RZ, R2, P4 ;  /* 0x000000ffff029224 */ /* 0x002fca00020e0602 */
[----:B------:R-:W-:-:S04]  /*2e4a0*/  @!P1 LOP3.LUT R3, R3, R2, RZ, 0x3c, !PT ;  /* 0x0000000203039212 */ /* 0x000fc800078e3cff */
[----:B------:R-:W-:-:S04]  /*2e4b0*/  @!P1 LOP3.LUT R2, R3, R2, RZ, 0x3c, !PT ;  /* 0x0000000203029212 */ /* 0x000fc800078e3cff */
[----:B------:R-:W-:-:S05]  /*2e4c0*/  @!P1 LOP3.LUT R3, R3, R2, RZ, 0x3c, !PT ;  /* 0x0000000203039212 */ /* 0x000fca00078e3cff */
[----:B-----5:R-:W-:Y:S04]  /*2e4d0*/  @!P1 LDGSTS.E.BYPASS.LTC128B.128 [R8+0x1e200], desc[UR54][R2.64], !P3 ;  /* 0x1e20000002089fae */ /* 0x020fe8000d901d76 */
[----:B------:R-:W-:Y:S04]  /*2e4e0*/  @!P1 LDGSTS.E.BYPASS.LTC128B.128 [R8+0x20200], desc[UR54][R2.64+0x40], !P2 ;  /* 0x2020004002089fae */ /* 0x000fe8000d101d76 */
[----:B------:R0:W-:Y:S01]  /*2e4f0*/  @!P1 LDGSTS.E.BYPASS.LTC128B.128 [R8+0x22200], desc[UR54][R2.64+0x80], !P0 ;  /* 0x2220008002089fae */ /* 0x0001e2000c101d76 */
[----:B------:R-:W-:Y:S02]  /*2e500*/  ISETP.GE.AND P1, PT, R6, R31, PT ;  /* 0x0000001f0600720c */ /* 0x000fe40003f26270 */
[----:B------:R-:W-:Y:S01]  /*2e510*/  IADD3 R6, R17, 0x40, RZ ;  /* 0x0000004011067810 */ /* 0x000fe20007ffe0ff */
[----:B0-----:R-:W0:Y:S04]  /*2e520*/  SHFL.IDX PT, R3, R0, 0x1, 0x1c1f ;  /* 0x003c1f0000037f89 */ /* 0x001e2800000e0000 */
[----:B------:R-:W1:Y:S06]  /*2e530*/  SHFL.IDX PT, R2, R4, 0x1, 0x1c1f ;  /* 0x003c1f0004027f89 */ /* 0x000e6c00000e0000 */
[----:B0-----:R-:W-:-:S05]  /*2e540*/  @!P1 IADD3 R3, P4, R9, R3, RZ ;  /* 0x0000000309039210 */ /* 0x001fca0007f9e0ff */
[----:B-1----:R-:W-:-:S05]  /*2e550*/  @!P1 IMAD.X R2, RZ, RZ, R2, P4 ;  /* 0x000000ffff029224 */ /* 0x002fca00020e0602 */
[----:B------:R-:W-:-:S04]  /*2e560*/  @!P1 LOP3.LUT R3, R3, R2, RZ, 0x3c, !PT ;  /* 0x0000000203039212 */ /* 0x000fc800078e3cff */
[----:B------:R-:W-:-:S04]  /*2e570*/  @!P1 LOP3.LUT R2, R3, R2, RZ, 0x3c, !PT ;  /* 0x0000000203029212 */ /* 0x000fc800078e3cff */
[----:B------:R-:W-:-:S05]  /*2e580*/  @!P1 LOP3.LUT R3, R3, R2, RZ, 0x3c, !PT ;  /* 0x0000000203039212 */ /* 0x000fca00078e3cff */
[----:B------:R-:W-:Y:S04]  /*2e590*/  @!P1 LDGSTS.E.BYPASS.LTC128B.128 [R8+0x1ea00], desc[UR54][R2.64], !P3 ;  /* 0x1ea0000002089fae */ /* 0x000fe8000d901d76 */
[----:B------:R-:W-:Y:S04]  /*2e5a0*/  @!P1 LDGSTS.E.BYPASS.LTC128B.128 [R8+0x20a00], desc[UR54][R2.64+0x40], !P2 ;  /* 0x20a0004002089fae */ /* 0x000fe8000d101d76 */
[----:B------:R0:W-:Y:S01]  /*2e5b0*/  @!P1 LDGSTS.E.BYPASS.LTC128B.128 [R8+0x22a00], desc[UR54][R2.64+0x80], !P0 ;  /* 0x22a0008002089fae */ /* 0x0001e2000c101d76 */
[----:B------:R-:W-:-:S03]  /*2e5c0*/  ISETP.GE.AND P1, PT, R6, R31, PT ;  /* 0x0000001f0600720c */ /* 0x000fc60003f26270 */
[----:B0-----:R-:W0:Y:S04]  /*2e5d0*/  SHFL.IDX PT, R3, R0, 0x2, 0x1c1f ;  /* 0x005c1f0000037f89 */ /* 0x001e2800000e0000 */
[----:B------:R-:W1:Y:S04]  /*2e5e0*/  SHFL.IDX PT, R2, R4, 0x2, 0x1c1f ;  /* 0x005c1f0004027f89 */ /* 0x000e6800000e0000 */
[----:B------:R-:W2:Y:S02]  /*2e5f0*/  SHFL.IDX PT, R4, R4, 0x3, 0x1c1f ;  /* 0x007c1f0004047f89 */ /* 0x000ea400000e0000 */
        /* <DEDUP_REMOVED lines=8> */
.L_x_6807:
        /* <DEDUP_REMOVED lines=12> */
.L_x_6588:
[----:B------:R-:W-:Y:S05]  /*2e740*/  BSYNC B0 ;  /* 0x0000000000007941 */ /* 0x000fea0003800000 */
.L_x_6587:
[----:B------:R-:W-:Y:S01]  /*2e750*/  NOP ;  /* 0x0000000000007918 */ /* 0x000fe20000000000 */
[----:B------:R-:W-:-:S13]  /*2e760*/  PLOP3.LUT P0, PT, PT, PT, PT, 0x80, 0x0 ;  /* 0x000000000000781c */ /* 0x000fda0003f0f070 */
.L_x_6589:
        /* <DEDUP_REMOVED lines=18> */
.L_x_6808:
[----:B------:R-:W-:Y:S05]  /*2e890*/  BSYNC B0 ;  /* 0x0000000000007941 */ /* 0x000fea0003800000 */
.L_x_6590:
[----:B------:R-:W-:-:S13]  /*2e8a0*/  ISETP.GE.AND P0, PT, R33, 0x2, PT ;  /* 0x000000022100780c */ /* 0x000fda0003f06270 */
[----:B------:R-:W-:Y:S05]  /*2e8b0*/  @!P0 BRA `(.L_x_6592) ;  /* 0x0000001c00988947 */ /* 0x000fea0003800000 */
[----:B------:R-:W-:Y:S02]  /*2e8c0*/  VIADD R33, R33, 0xfffffffe ;  /* 0xfffffffe21217836 */ /* 0x000fe40000000000 */
[----:B------:R-:W-:Y:S02]  /*2e8d0*/  IMAD.MOV.U32 R17, RZ, RZ, R32 ;  /* 0x000000ffff117224 */ /* 0x000fe400078e0020 */
[----:B------:R-:W-:-:S07]  /*2e8e0*/  IMAD.MOV.U32 R20, RZ, RZ, R37 ;  /* 0x000000ffff147224 */ /* 0x000fce00078e0025 */
.L_x_6612:
        /* <DEDUP_REMOVED lines=65> */
.L_x_6593:
[----:B------:R-:W-:Y:S01]  /*2ed00*/  LEA R4, R32, R23, 0x3 ;  /* 0x0000001720047211 */ /* 0x000fe200078e18ff */
[----:B------:R-:W-:Y:S01]  /*2ed10*/  BSSY B0, `(.L_x_6594) ;  /* 0x0000005000007945 */ /* 0x000fe20003800000 */
[----:B------:R-:W-:Y:S02]  /*2ed20*/  SHF.L.U32 R31, R37, 0x1f, RZ ;  /* 0x0000001f251f7819 */ /* 0x000fe400000006ff */
[----:B------:R-:W-:Y:S02]  /*2ed30*/  SHF.R.S32.HI R30, RZ, 0x1f, R5 ;  /* 0x0000001fff1e7819 */ /* 0x000fe40000011405 */
[----:B------:R-:W0:Y:S02]  /*2ed40*/  SYNCS.PHASECHK.TRANS64.TRYWAIT P0, [R4+URZ+0x33480], R31 ;  /* 0x0334801f040075a7 */ /* 0x000e24000800017f */
[----:B0-----:R-:W-:Y:S05]  /*2ed50*/  @!P0 BRA `(.L_x_6595) ;  /* 0x0000007c00988947 */ /* 0x001fea0003800000 */
.L_x_6809:
[----:B------:R-:W-:Y:S05]  /*2ed60*/  BSYNC B0 ;  /* 0x0000000000007941 */ /* 0x000fea0003800000 */
.L_x_6594:
        /* <DEDUP_REMOVED lines=80> */
.L_x_6821:
        /* <DEDUP_REMOVED lines=13> */
.L_x_6597:
        /* <DEDUP_REMOVED lines=11> */
.L_x_6598:
[----:B------:R2:W-:Y:S01]  /*2f3f0*/  SYNCS.ARRIVE.TRANS64.A1T0 RZ, [R4+URZ+0x33470], RZ ;  /* 0x033470ff04ff79a7 */ /* 0x0005e2000810003f */
[----:B------:R-:W-:Y:S05]  /*2f400*/  @!P3 BRA `(.L_x_6599) ;  /* 0x000000000004b947 */ /* 0x000fea0003800000 */
[----:B------:R-:W-:Y:S01]  /*2f410*/  BPT.TRAP 0x1 ;  /* 0x000000040000795c */ /* 0x000fe20000300000 */
.L_x_6599:
[----:B------:R-:W3:Y:S01]  /*2f420*/  SYNCS.PHASECHK.TRANS64.TRYWAIT P0, [R4+URZ+0x33440], R31 ;  /* 0x0334401f040075a7 */ /* 0x000ee2000800017f */
[----:B------:R-:W-:Y:S04]  /*2f430*/  BSSY B0, `(.L_x_6600) ;  /* 0x0000002000007945 */ /* 0x000fe80003800000 */
[----:B---3--:R-:W-:Y:S05]  /*2f440*/  @!P0 BRA `(.L_x_6601) ;  /* 0x0000007c00948947 */ /* 0x008fea0003800000 */
.L_x_6822:
[----:B------:R-:W-:Y:S05]  /*2f450*/  BSYNC B0 ;  /* 0x0000000000007941 */ /* 0x000fea0003800000 */
.L_x_6600:
        /* <DEDUP_REMOVED lines=73> */
.L_x_6834:
        /* <DEDUP_REMOVED lines=10> */
.L_x_6603:
        /* <DEDUP_REMOVED lines=11> */
.L_x_6604:
[----:B------:R-:W-:Y:S01]  /*2fa40*/  IMAD.U32 R0, RZ, RZ, UR37 ;  /* 0x00000025ff007e24 */ /* 0x000fe2000f8e00ff */
[----:B------:R0:W-:Y:S04]  /*2fa50*/  SYNCS.ARRIVE.TRANS64.A1T0 RZ, [R4+URZ+0x33430], RZ ;  /* 0x033430ff04ff79a7 */ /* 0x0001e8000810003f */
[----:B------:R-:W-:-:S13]  /*2fa60*/  ISETP.NE.AND P0, PT, R0, 0x3, PT ;  /* 0x000000030000780c */ /* 0x000fda0003f05270 */
[----:B0-----:R-:W-:Y:S05]  /*2fa70*/  @!P0 BRA `(.L_x_6605) ;  /* 0x0000000000048947 */ /* 0x001fea0003800000 */
[----:B------:R-:W-:Y:S01]  /*2fa80*/  BPT.TRAP 0x1 ;  /* 0x000000040000795c */ /* 0x000fe20000300000 */
.L_x_6605:
[----:B------:R-:W-:Y:S01]  /*2fa90*/  LOP3.LUT R3, R20, 0x1, RZ, 0x3c, !PT ;  /* 0x0000000114037812 */ /* 0x000fe200078e3cff */
[----:B------:R-:W-:Y:S01]  /*2faa0*/  BSSY B0, `(.L_x_6606) ;  /* 0x0000005000007945 */ /* 0x000fe20003800000 */
[----:B------:R-:W-:Y:S02]  /*2fab0*/  LEA R2, R17, R23, 0x3 ;  /* 0x0000001711027211 */ /* 0x000fe400078e18ff */
[----:B------:R-:W-:-:S04]  /*2fac0*/  SHF.L.U32 R3, R3, 0x1f, RZ ;  /* 0x0000001f03037819 */ /* 0x000fc800000006ff */
[----:B------:R-:W0:Y:S02]  /*2fad0*/  SYNCS.PHASECHK.TRANS64.TRYWAIT P2, [R2+URZ+0x33470], R3 ;  /* 0x03347003020075a7 */ /* 0x000e24000804017f */
[----:B0-----:R-:W-:Y:S05]  /*2fae0*/  @!P2 BRA `(.L_x_6607) ;  /* 0x0000007c007ca947 */ /* 0x001fea0003800000 */
.L_x_6835:
[----:B------:R-:W-:Y:S05]  /*2faf0*/  BSYNC B0 ;  /* 0x0000000000007941 */ /* 0x000fea0003800000 */
.L_x_6606:
[----:B------:R-:W-:-:S05]  /*2fb00*/  IMAD.U32 R0, RZ, RZ, UR39 ;  /* 0x00000027ff007e24 */ /* 0x000fca000f8e00ff */
[----:B------:R-:W-:-:S13]  /*2fb10*/  ISETP.NE.AND P2, PT, R0, 0x3, PT ;  /* 0x000000030000780c */ /* 0x000fda0003f45270 */
[----:B------:R-:W-:Y:S05]  /*2fb20*/  @!P2 BRA `(.L_x_6608) ;  /* 0x000000000004a947 */ /* 0x000fea0003800000 */
[----:B------:R-:W-:Y:S01]  /*2fb30*/  BPT.TRAP 0x1 ;  /* 0x000000040000795c */ /* 0x000fe20000300000 */
.L_x_6608:
[----:B------:R-:W-:Y:S01]  /*2fb40*/  SHF.L.U32 R3, R20, 0x1f, RZ ;  /* 0x0000001f14037819 */ /* 0x000fe200000006ff */
[----:B------:R-:W-:-:S03]  /*2fb50*/  IMAD R0, R17, 0x7800, RZ ;  /* 0x0000780011007824 */ /* 0x000fc600078e02ff */
[----:B------:R-:W0:Y:S02]  /*2fb60*/  SYNCS.PHASECHK.TRANS64.TRYWAIT P2, [R2+URZ+0x33460], R3 ;  /* 0x03346003020075a7 */ /* 0x000e24000804017f */
[----:B0-----:R-:W-:Y:S05]  /*2fb70*/  @!P2 BRA `(.L_x_6609) ;  /* 0x0000007c006ca947 */ /* 0x001fea0003800000 */
.L_x_6836:
        /* <DEDUP_REMOVED lines=175> */
.L_x_6610:
[----:B--2---:R2:W-:Y:S01]  /*30670*/  SYNCS.ARRIVE.TRANS64.A1T0 RZ, [R2+URZ+0x33450], RZ ;  /* 0x033450ff02ff79a7 */ /* 0x0045e2000810003f */
[----:B------:R-:W-:Y:S06]  /*30680*/  BAR.SYNC.DEFER_BLOCKING 0x2, 0x80 ;  /* 0x0082000000007b1d */ /* 0x000fec0000010000 */
[----:B------:R-:W-:Y:S05]  /*30690*/  @!P0 BRA `(.L_x_6611) ;  /* 0x0000000000048947 */ /* 0x000fea0003800000 */
[----:B------:R-:W-:Y:S01]  /*306a0*/  BPT.TRAP 0x1 ;  /* 0x000000040000795c */ /* 0x000fe20000300000 */
.L_x_6611:
[----:B0-----:R-:W3:Y:S01]  /*306b0*/  LDL R0, [R1+0x14] ;  /* 0x0000140001007983 */ /* 0x001ee20000100800 */
[----:B--2---:R-:W-:Y:S02]  /*306c0*/  VIADD R2, R2, 0x33480 ;  /* 0x0003348002027836 */ /* 0x004fe40000000000 */
[----:B------:R-:W-:Y:S02]  /*306d0*/  IMAD.MOV.U32 R17, RZ, RZ, R32 ;  /* 0x000000ffff117224 */ /* 0x000fe400078e0020 */
[----:B------:R-:W-:Y:S01]  /*306e0*/  IMAD.MOV.U32 R20, RZ, RZ, R37 ;  /* 0x000000ffff147224 */ /* 0x000fe200078e0025 */
[----:B---3--:R-:W-:-:S04]  /*306f0*/  PRMT R2, R0, 0x654, R2 ;  /* 0x0000065400027816 */ /* 0x008fc80000000002 */
[----:B------:R2:W-:Y:S01]  /*30700*/  SYNCS.ARRIVE.TRANS64.RED.A1T0 RZ, [R2+URZ], RZ ;  /* 0x000000ff02ff79a7 */ /* 0x0005e2000810043f */
[----:B------:R-:W-:Y:S05]  /*30710*/  @P1 BRA `(.L_x_6612) ;  /* 0xffffffe000741947 */ /* 0x000fea000383ffff */
.L_x_6592:
        /* <DEDUP_REMOVED lines=19> */
.L_x_6614:
[----:B------:R-:W-:Y:S05]  /*30850*/  BSYNC B0 ;  /* 0x0000000000007941 */ /* 0x000fea0003800000 */
.L_x_6613:
[----:B------:R-:W-:Y:S05]  /*30860*/  @!P0 BRA `(.L_x_6615) ;  /* 0x0000000000048947 */ /* 0x000fea0003800000 */
[----:B------:R-:W-:Y:S01]  /*30870*/  BPT.TRAP 0x1 ;  /* 0x000000040000795c */ /* 0x000fe20000300000 */
.L_x_6615:
[----:B------:R-:W-:Y:S01]  /*30880*/  LOP3.LUT R3, R37, 0x1, RZ, 0x3c, !PT ;  /* 0x0000000125037812 */ /* 0x000fe200078e3cff */
[----:B------:R-:W-:Y:S01]  /*30890*/  IMAD R0, R32, 0x8, R23 ;  /* 0x0000000820007824 */ /* 0x000fe200078e0217 */
[----:B------:R-:W-:Y:S02]  /*308a0*/  BSSY B0, `(.L_x_6616) ;  /* 0x0000004000007945 */ /* 0x000fe40003800000 */
[----:B------:R-:W-:-:S04]  /*308b0*/  SHF.L.U32 R3, R3, 0x1f, RZ ;  /* 0x0000001f03037819 */ /* 0x000fc800000006ff */
[----:B------:R-:W0:Y:S02]  /*308c0*/  SYNCS.PHASECHK.TRANS64.TRYWAIT P1, [R0+URZ+0x33470], R3 ;  /* 0x03347003000075a7 */ /* 0x000e24000802017f */
[----:B0-----:R-:W-:Y:S05]  /*308d0*/  @!P1 BRA `(.L_x_6617) ;  /* 0x0000007000289947 */ /* 0x001fea0003800000 */
.L_x_6837:
[----:B------:R-:W-:Y:S05]  /*308e0*/  BSYNC B0 ;  /* 0x0000000000007941 */ /* 0x000fea0003800000 */
.L_x_6616:
[----:B------:R-:W-:-:S05]  /*308f0*/  IMAD.U32 R2, RZ, RZ, UR39 ;  /* 0x00000027ff027e24 */ /* 0x000fca000f8e00ff */
[----:B------:R-:W-:-:S13]  /*30900*/  ISETP.NE.AND P1, PT, R2, 0x3, PT ;  /* 0x000000030200780c */ /* 0x000fda0003f25270 */
[----:B------:R-:W-:Y:S05]  /*30910*/  @!P1 BRA `(.L_x_6618) ;  /* 0x0000000000049947 */ /* 0x000fea0003800000 */
[----:B------:R-:W-:Y:S01]  /*30920*/  BPT.TRAP 0x1 ;  /* 0x000000040000795c */ /* 0x000fe20000300000 */
.L_x_6618:
[----:B0-----:R-:W-:-:S04]  /*30930*/  SHF.L.U32 R3, R37, 0x1f, RZ ;  /* 0x0000001f25037819 */ /* 0x001fc800000006ff */
[----:B------:R-:W0:Y:S02]  /*30940*/  SYNCS.PHASECHK.TRANS64.TRYWAIT P1, [R0+URZ+0x33460], R3 ;  /* 0x03346003000075a7 */ /* 0x000e24000802017f */
[----:B0-----:R-:W-:Y:S05]  /*30950*/  @!P1 BRA `(.L_x_6619) ;  /* 0x00000070001c9947 */ /* 0x001fea0003800000 */
.L_x_6838:
        /* <DEDUP_REMOVED lines=176> */
.L_x_6620:
[----:B--2---:R2:W-:Y:S01]  /*31460*/  SYNCS.ARRIVE.TRANS64.A1T0 RZ, [R0+URZ+0x33450], RZ ;  /* 0x033450ff00ff79a7 */ /* 0x0045e2000810003f */
[----:B------:R-:W-:Y:S06]  /*31470*/  BAR.SYNC.DEFER_BLOCKING 0x2, 0x80 ;  /* 0x0082000000007b1d */ /* 0x000fec0000010000 */
[----:B------:R-:W-:Y:S05]  /*31480*/  @!P0 BRA `(.L_x_6621) ;  /* 0x0000000000048947 */ /* 0x000fea0003800000 */
[----:B------:R-:W-:Y:S01]  /*31490*/  BPT.TRAP 0x1 ;  /* 0x000000040000795c */ /* 0x000fe20000300000 */
.L_x_6621:
        /* <DEDUP_REMOVED lines=9> */
.L_x_6560:
        /* <DEDUP_REMOVED lines=13> */
.L_x_6622:
[----:B------:R-:W0:Y:S01]  /*31600*/  S2R R0, SR_TID.X ;  /* 0x0000000000007919 */ /* 0x000e220000002100 */
[----:B------:R-:W-:Y:S01]  /*31610*/  UMOV UR4, 0xffffffff ;  /* 0xffffffff00047882 */ /* 0x000fe20000000000 */
[----:B0-2---:R-:W-:-:S04]  /*31620*/  LOP3.LUT R8, R0, 0x1f, RZ, 0xc0, !PT ;  /* 0x0000001f00087812 */ /* 0x005fc800078ec0ff */
[----:B------:R-:W-:Y:S01]  /*31630*/  ISETP.NE.AND P0, PT, R8, 0x1f, PT ;  /* 0x0000001f0800780c */ /* 0x000fe20003f05270 */
[----:B------:R-:W-:-:S12]  /*31640*/  BRA.DIV UR4, `(.L_x_6624) ;  /* 0x0000006204f47947 */ /* 0x000fd8000b800000 */
[----:B------:R-:W-:Y:S01]  /*31650*/  IMAD.IADD R5, R19, 0x1, R8 ;  /* 0x0000000113057824 */ /* 0x000fe200078e0208 */
[----:B------:R-:W-:-:S04]  /*31660*/  ULDC UR4, c[0x0][0xc3c] ;  /* 0x00030f0000047ab9 */ /* 0x000fc80000000800 */
        /* <DEDUP_REMOVED lines=16> */
[----:B0-----:R-:W-:-:S04]  /*31770*/  SEL R5, R14, RZ, P2 ;  /* 0x000000ff0e057207 */ /* 0x001fc80001000000 */
[----:B------:R-:W-:Y:S02]  /*31780*/  IADD3 R6, R4, R5, RZ ;  /* 0x0000000504067210 */ /* 0x000fe40007ffe0ff */
        /* <DEDUP_REMOVED lines=10> */
[----:B------:R0:W2:Y:S02]  /*31830*/  SHFL.IDX PT, R14, R2, 0x1f, 0x1f ;  /* 0x03e01f00020e7f89 */ /* 0x0000a400000e0000 */
.L_x_6848:
[----:B------:R-:W-:Y:S02]  /*31840*/  ULDC UR4, c[0x0][0xc38] ;  /* 0x00030e0000047ab9 */ /* 0x000fe40000000800 */
[----:B------:R-:W-:-:S04]  /*31850*/  IMAD.U32 R4, RZ, RZ, UR4 ;  /* 0x00000004ff047e24 */ /* 0x000fc8000f8e00ff */
[----:B--2---:R-:W-:-:S05]  /*31860*/  IMAD R14, R14, R4, RZ ;  /* 0x000000040e0e7224 */ /* 0x004fca00078e02ff */
[----:B------:R-:W-:-:S04]  /*31870*/  IADD3 R5, R5, R14, RZ ;  /* 0x0000000e05057210 */ /* 0x000fc80007ffe0ff */
[----:B------:R-:W-:-:S13]  /*31880*/  ISETP.GT.AND P6, PT, R5, R0, PT ;  /* 0x000000000500720c */ /* 0x000fda0003fc4270 */
[----:B------:R-:W-:Y:S05]  /*31890*/  @P6 BRA `(.L_x_6625) ;  /* 0x00000000009c6947 */ /* 0x000fea0003800000 */
.L_x_6630:
        /* <DEDUP_REMOVED lines=14> */
.L_x_6628:
[----:B------:R-:W-:Y:S05]  /*31980*/  BSYNC B0 ;  /* 0x0000000000007941 */ /* 0x000fea0003800000 */
.L_x_6627:
[----:B------:R-:W-:-:S03]  /*31990*/  UMOV UR4, 0xffffffff ;  /* 0xffffffff00047882 */ /* 0x000fc60000000000 */
[----:B------:R-:W-:Y:S05]  /*319a0*/  BRA.DIV UR4, `(.L_x_6629) ;  /* 0x0000006604407947 */ /* 0x000fea000b800000 */
[----:B-----5:R-:W2:Y:S02]  /*319b0*/  SHFL.UP PT, R14, R17, 0x1, RZ ;  /* 0x04200000110e7989 */ /* 0x020ea400000e00ff */
[----:B--2---:R-:W-:-:S05]  /*319c0*/  SEL R14, R14, RZ, P1 ;  /* 0x000000ff0e0e7207 */ /* 0x004fca0000800000 */
        /* <DEDUP_REMOVED lines=14> */
.L_x_6856:
[----:B------:R-:W-:Y:S02]  /*31ab0*/  ULDC UR4, c[0x0][0xc38] ;  /* 0x00030e0000047ab9 */ /* 0x000fe40000000800 */
[----:B------:R-:W-:-:S04]  /*31ac0*/  IMAD.U32 R4, RZ, RZ, UR4 ;  /* 0x00000004ff047e24 */ /* 0x000fc8000f8e00ff */
[----:B--2---:R-:W-:-:S05]  /*31ad0*/  IMAD R14, R14, R4, RZ ;  /* 0x000000040e0e7224 */ /* 0x004fca00078e02ff */
[----:B------:R-:W-:-:S04]  /*31ae0*/  IADD3 R5, R14, R5, RZ ;  /* 0x000000050e057210 */ /* 0x000fc80007ffe0ff */
[----:B------:R-:W-:-:S13]  /*31af0*/  ISETP.GT.AND P6, PT, R5, R0, PT ;  /* 0x000000000500720c */ /* 0x000fda0003fc4270 */
[----:B------:R-:W-:Y:S05]  /*31b00*/  @!P6 BRA `(.L_x_6630) ;  /* 0xfffffffc0064e947 */ /* 0x000fea000383ffff */
.L_x_6625:
        /* <DEDUP_REMOVED lines=8> */
.L_x_6860:
[----:B------:R-:W-:Y:S01]  /*31b90*/  ISETP.NE.AND P0, PT, R3, RZ, PT ;  /* 0x000000ff0300720c */ /* 0x000fe20003f05270 */
[----:B------:R-:W-:-:S12]  /*31ba0*/  IMAD.MOV.U32 R14, RZ, RZ, RZ ;  /* 0x000000ffff0e7224 */ /* 0x000fd800078e00ff */
[----:B------:R-:W-:Y:S05]  /*31bb0*/  @!P0 BRA `(.L_x_6632) ;  /* 0x0000000000108947 */ /* 0x000fea0003800000 */
[----:B------:R-:W-:Y:S01]  /*31bc0*/  UMOV UR4, 0xffffffff ;  /* 0xffffffff00047882 */ /* 0x000fe20000000000 */
[----:B------:R-:W-:Y:S02]  /*31bd0*/  VIADD R12, R6, 0xffffffff ;  /* 0xffffffff060c7836 */ /* 0x000fe40000000000 */
[----:B------:R-:W-:Y:S05]  /*31be0*/  BRA.DIV UR4, `(.L_x_6633) ;  /* 0x0000006604b47947 */ /* 0x000fea000b800000 */
[----:B------:R4:W0:Y:S02]  /*31bf0*/  SHFL.IDX PT, R14, R2, R12, 0x1f ;  /* 0x00001f0c020e7589 */ /* 0x00082400000e0000 */
.L_x_6632:
[----:B0---4-:R-:W0:Y:S01]  /*31c00*/  LDC.64 R2, c[0x0][0xc90] ;  /* 0x00032400ff027b82 */ /* 0x011e220000000a00 */
[----:B------:R-:W-:-:S04]  /*31c10*/  IMAD.IADD R19, R6, 0x1, R19 ;  /* 0x0000000106137824 */ /* 0x000fc800078e0213 */
[----:B0-----:R-:W-:-:S05]  /*31c20*/  IMAD.WIDE R2, R19, 0x4, R2 ;  /* 0x0000000413027825 */ /* 0x001fca00078e0202 */
[----:B------:R0:W2:Y:S01]  /*31c30*/  LDG.E R7, desc[UR54][R2.64] ;  /* 0x0000003602077981 */ /* 0x0000a2000c1e1900 */
[----:B------:R-:W-:Y:S02]  /*31c40*/  IMAD R16, R14, R4, R5 ;  /* 0x000000040e107224 */ /* 0x000fe400078e0205 */
[----:B0-----:R-:W-:Y:S02]  /*31c50*/  IMAD.MOV.U32 R2, RZ, RZ, RZ ;  /* 0x000000ffff027224 */ /* 0x001fe400078e00ff */
[----:B--23--:R-:W-:-:S05]  /*31c60*/  IMAD R6, R17, R7, RZ ;  /* 0x0000000711067224 */ /* 0x00cfca00078e02ff */
[----:B------:R-:W-:-:S04]  /*31c70*/  IABS R8, R6 ;  /* 0x0000000600087213 */ /* 0x000fc80000000000 */
[----:B------:R-:W0:Y:S08]  /*31c80*/  I2F.RP R9, R8 ;  /* 0x0000000800097306 */ /* 0x000e300000209400 */
[----:B0-----:R-:W0:Y:S02]  /*31c90*/  MUFU.RCP R9, R9 ;  /* 0x0000000900097308 */ /* 0x001e240000001000 */
[----:B0-----:R-:W-:-:S06]  /*31ca0*/  IADD3 R10, R9, 0xffffffe, RZ ;  /* 0x0ffffffe090a7810 */ /* 0x001fcc0007ffe0ff */
[----:B------:R-:W0:Y:S02]  /*31cb0*/  F2I.FTZ.U32.TRUNC.NTZ R3, R10 ;  /* 0x0000000a00037305 */ /* 0x000e24000021f000 */
[----:B0-----:R-:W-:-:S04]  /*31cc0*/  IMAD.MOV R11, RZ, RZ, -R3 ;  /* 0x000000ffff0b7224 */ /* 0x001fc800078e0a03 */
[----:B------:R-:W-:-:S04]  /*31cd0*/  IMAD R5, R11, R8, RZ ;  /* 0x000000080b057224 */ /* 0x000fc800078e02ff */
[----:B------:R-:W-:-:S04]  /*31ce0*/  IMAD.HI.U32 R2, R3, R5, R2 ;  /* 0x0000000503027227 */ /* 0x000fc800078e0002 */
[----:B------:R-:W-:Y:S01]  /*31cf0*/  IMAD.IADD R5, R0, 0x1, -R16 ;  /* 0x0000000100057824 */ /* 0x000fe200078e0a10 */
[----:B------:R-:W-:-:S04]  /*31d00*/  IABS R0, R6 ;  /* 0x0000000600007213 */ /* 0x000fc80000000000 */
[----:B------:R-:W-:Y:S01]  /*31d10*/  IABS R3, R5 ;  /* 0x0000000500037213 */ /* 0x000fe20000000000 */
[----:B------:R-:W-:-:S04]  /*31d20*/  IMAD.MOV R0, RZ, RZ, -R0 ;  /* 0x000000ffff007224 */ /* 0x000fc800078e0a00 */
[----:B------:R-:W-:-:S04]  /*31d30*/  IMAD.HI.U32 R2, R2, R3, RZ ;  /* 0x0000000302027227 */ /* 0x000fc800078e00ff */
[----:B------:R-:W-:Y:S01]  /*31d40*/  IMAD R3, R2, R0, R3 ;  /* 0x0000000002037224 */ /* 0x000fe200078e0203 */
[----:B------:R-:W-:-:S04]  /*31d50*/  LOP3.LUT R0, R5, R6, RZ, 0x3c, !PT ;  /* 0x0000000605007212 */ /* 0x000fc800078e3cff */
[----:B------:R-:W-:Y:S02]  /*31d60*/  ISETP.GT.U32.AND P1, PT, R8, R3, PT ;  /* 0x000000030800720c */ /* 0x000fe40003f24070 */
[----:B------:R-:W-:-:S11]  /*31d70*/  ISETP.GE.AND P2, PT, R0, RZ, PT ;  /* 0x000000ff0000720c */ /* 0x000fd60003f46270 */
[-C--:B------:R-:W-:Y:S01]  /*31d80*/  @!P1 IADD3 R3, R3, -R8.reuse, RZ ;  /* 0x8000000803039210 */ /* 0x080fe20007ffe0ff */
        /* <DEDUP_REMOVED lines=11> */
[-C--:B------:R-:W-:Y:S02]  /*31e40*/  IABS R7, R4.reuse ;  /* 0x0000000400077213 */ /* 0x080fe40000000000 */
[----:B------:R-:W-:Y:S02]  /*31e50*/  IABS R6, R4 ;  /* 0x0000000400067213 */ /* 0x000fe40000000000 */
[----:B------:R-:W0:Y:S03]  /*31e60*/  I2F.RP R8, R7 ;  /* 0x0000000700087306 */ /* 0x000e260000209400 */
[----:B------:R-:W-:-:S05]  /*31e70*/  IMAD.MOV R6, RZ, RZ, -R6 ;  /* 0x000000ffff067224 */ /* 0x000fca00078e0a06 */
[----:B0-----:R-:W0:Y:S02]  /*31e80*/  MUFU.RCP R8, R8 ;  /* 0x0000000800087308 */ /* 0x001e240000001000 */
[----:B0-----:R-:W-:-:S06]  /*31e90*/  IADD3 R3, R8, 0xffffffe, RZ ;  /* 0x0ffffffe08037810 */ /* 0x001fcc0007ffe0ff */
[----:B------:R-:W0:Y:S02]  /*31ea0*/  F2I.FTZ.U32.TRUNC.NTZ R3, R3 ;  /* 0x0000000300037305 */ /* 0x000e24000021f000 */
[----:B0-----:R-:W-:-:S04]  /*31eb0*/  IMAD.MOV R2, RZ, RZ, -R3 ;  /* 0x000000ffff027224 */ /* 0x001fc800078e0a03 */
[----:B------:R-:W-:Y:S02]  /*31ec0*/  IMAD R9, R2, R7, RZ ;  /* 0x0000000702097224 */ /* 0x000fe400078e02ff */
[----:B------:R-:W-:-:S04]  /*31ed0*/  IMAD.MOV.U32 R2, RZ, RZ, RZ ;  /* 0x000000ffff027224 */ /* 0x000fc800078e00ff */
[----:B------:R-:W-:Y:S01]  /*31ee0*/  IMAD.HI.U32 R2, R3, R9, R2 ;  /* 0x0000000903027227 */ /* 0x000fe200078e0002 */
[----:B------:R-:W-:Y:S02]  /*31ef0*/  IABS R9, R5 ;  /* 0x0000000500097213 */ /* 0x000fe40000000000 */
[C---:B------:R-:W-:Y:S01]  /*31f00*/  LOP3.LUT R3, R5.reuse, R4, RZ, 0x3c, !PT ;  /* 0x0000000405037212 */ /* 0x040fe200078e3cff */
[----:B------:R-:W-:Y:S02]  /*31f10*/  IMAD.IADD R5, R5, 0x1, R0 ;  /* 0x0000000105057824 */ /* 0x000fe400078e0200 */
[----:B------:R-:W-:Y:S01]  /*31f20*/  IMAD.HI.U32 R2, R2, R9, RZ ;  /* 0x0000000902027227 */ /* 0x000fe200078e00ff */
[----:B------:R-:W-:-:S03]  /*31f30*/  ISETP.GE.AND P2, PT, R3, RZ, PT ;  /* 0x000000ff0300720c */ /* 0x000fc60003f46270 */
[----:B------:R-:W-:-:S05]  /*31f40*/  IMAD R6, R2, R6, R9 ;  /* 0x0000000602067224 */ /* 0x000fca00078e0209 */
[----:B------:R-:W-:-:S13]  /*31f50*/  ISETP.GT.U32.AND P1, PT, R7, R6, PT ;  /* 0x000000060700720c */ /* 0x000fda0003f24070 */
[-C--:B------:R-:W-:Y:S01]  /*31f60*/  @!P1 IADD3 R6, R6, -R7.reuse, RZ ;  /* 0x8000000706069210 */ /* 0x080fe20007ffe0ff */
[----:B------:R-:W-:Y:S01]  /*31f70*/  @!P1 VIADD R2, R2, 0x1 ;  /* 0x0000000102029836 */ /* 0x000fe20000000000 */
[----:B------:R-:W-:Y:S02]  /*31f80*/  ISETP.NE.AND P1, PT, R4, RZ, PT ;  /* 0x000000ff0400720c */ /* 0x000fe40003f25270 */
[----:B------:R-:W-:-:S13]  /*31f90*/  ISETP.GE.U32.AND P0, PT, R6, R7, PT ;  /* 0x000000070600720c */ /* 0x000fda0003f06070 */
[----:B------:R-:W-:-:S04]  /*31fa0*/  @P0 VIADD R2, R2, 0x1 ;  /* 0x0000000102020836 */ /* 0x000fc80000000000 */
[----:B------:R-:W-:Y:S01]  /*31fb0*/  @!P2 IMAD.MOV R2, RZ, RZ, -R2 ;  /* 0x000000ffff02a224 */ /* 0x000fe200078e0a02 */
[----:B------:R-:W-:Y:S02]  /*31fc0*/  @!P1 LOP3.LUT R2, RZ, R4, RZ, 0x33, !PT ;  /* 0x00000004ff029212 */ /* 0x000fe400078e33ff */
[----:B------:R-:W-:-:S05]  /*31fd0*/  IADD3 R4, -R4, RZ, RZ ;  /* 0x000000ff04047210 */ /* 0x000fca0007ffe1ff */
[----:B------:R-:W-:Y:S01]  /*31fe0*/  IMAD R18, R2, R4, R5 ;  /* 0x0000000402127224 */ /* 0x000fe200078e0205 */
[----:B------:R-:W-:-:S05]  /*31ff0*/  LOP3.LUT R2, RZ, R2, RZ, 0x33, !PT ;  /* 0x00000002ff027212 */ /* 0x000fca00078e33ff */
[----:B------:R-:W-:Y:S01]  /*32000*/  IMAD.IADD R17, R17, 0x1, R2 ;  /* 0x0000000111117824 */ /* 0x000fe200078e0202 */
[----:B------:R-:W-:Y:S06]  /*32010*/  BRA `(.L_x_6634) ;  /* 0x00000000001c7947 */ /* 0x000fec0003800000 */
.L_x_6626:
[----:B------:R-:W-:Y:S01]  /*32020*/  UMOV UR4, URZ ;  /* 0x0000003f00047c82 */ /* 0x000fe20008000000 */
[----:B------:R-:W-:Y:S01]  /*32030*/  UMOV UR5, URZ ;  /* 0x0000003f00057c82 */ /* 0x000fe20008000000 */
[----:B------:R-:W-:Y:S01]  /*32040*/  ULDC UR6, c[0x0][0xc3c] ;  /* 0x00030f0000067ab9 */ /* 0x000fe20000000800 */
[----:B------:R-:W-:Y:S01]  /*32050*/  IMAD.MOV.U32 R16, RZ, RZ, R0 ;  /* 0x000000ffff107224 */ /* 0x000fe200078e0000 */
[----:B------:R-:W-:Y:S01]  /*32060*/  MOV R19, UR6 ;  /* 0x0000000600137c02 */ /* 0x000fe20008000f00 */
[----:B------:R-:W-:Y:S02]  /*32070*/  IMAD.U32 R17, RZ, RZ, UR4 ;  /* 0x00000004ff117e24 */ /* 0x000fe4000f8e00ff */
[----:B------:R-:W-:-:S07]  /*32080*/  IMAD.U32 R18, RZ, RZ, UR5 ;  /* 0x00000005ff127e24 */ /* 0x000fce000f8e00ff */
.L_x_6634:
        /* <DEDUP_REMOVED lines=12> */
.L_x_6623:
[----:B------:R-:W-:Y:S02]  /*32150*/  ULDC UR4, c[0x0][0xc3c] ;  /* 0x00030f0000047ab9 */ /* 0x000fe40000000800 */
[----:B----4-:R-:W-:-:S13]  /*32160*/  ISETP.GE.AND P0, PT, R19, UR4, PT ;  /* 0x0000000413007c0c */ /* 0x010fda000bf06270 */
[----:B------:R-:W-:Y:S05]  /*32170*/  @!P0 BRA `(.L_x_6635) ;  /* 0xffffff8000808947 */ /* 0x000fea000383ffff */
[----:B------:R-:W-:Y:S05]  /*32180*/  BSYNC B7 ;  /* 0x0000000000077941 */ /* 0x000fea0003800000 */
.L_x_6515:
        /* <DEDUP_REMOVED lines=12> */
.L_x_6863:
[----:B------:R-:W-:Y:S05]  /*32250*/  BSYNC B0 ;  /* 0x0000000000007941 */ /* 0x000fea0003800000 */
.L_x_6636:
[----:B------:R-:W-:-:S03]  /*32260*/  UMOV UR4, 0xffffffff ;  /* 0xffffffff00047882 */ /* 0x000fc60000000000 */
[----:B------:R-:W-:Y:S05]  /*32270*/  BRA.DIV UR4, `(.L_x_6638) ;  /* 0x0000006204487947 */ /* 0x000fea000b800000 */
[----:B0-----:R-:W0:Y:S02]  /*32280*/  S2R R0, SR_TID.X ;  /* 0x0000000000007919 */ /* 0x001e240000002100 */
[----:B0-----:R-:W-:-:S04]  /*32290*/  SHF.R.U32.HI R0, RZ, 0x5, R0 ;  /* 0x00000005ff007819 */ /* 0x001fc80000011600 */
[----:B------:R-:W-:-:S05]  /*322a0*/  LOP3.LUT R0, R0, 0x3, RZ, 0xc0, !PT ;  /* 0x0000000300007812 */ /* 0x000fca00078ec0ff */
[----:B------:R0:W2:Y:S02]  /*322b0*/  SHFL.IDX PT, R14, R0, RZ, 0x1f ;  /* 0x00001fff000e7589 */ /* 0x0000a400000e0000 */
.L_x_6866:
[----:B--2---:R-:W-:-:S13]  /*322c0*/  ISETP.NE.AND P0, PT, R14, RZ, PT ;  /* 0x000000ff0e00720c */ /* 0x004fda0003f05270 */
[----:B------:R-:W-:Y:S05]  /*322d0*/  @P0 BRA `(.L_x_6294) ;  /* 0x0000000000a80947 */ /* 0x000fea0003800000 */
[----:B------:R-:W-:-:S03]  /*322e0*/  UMOV UR4, 0xffffffff ;  /* 0xffffffff00047882 */ /* 0x000fc60000000000 */
[----:B------:R-:W-:Y:S05]  /*322f0*/  BRA.DIV UR4, `(.L_x_6639) ;  /* 0x00000062045c7947 */ /* 0x000fea000b800000 */
[----:B------:R-:W-:-:S13]  /*32300*/  ELECT P6, URZ, PT ;  /* 0x00000000003f782f */ /* 0x000fda00038c0000 */
.L_x_6869:
[----:B------:R-:W-:Y:S05]  /*32310*/  @!P6 BRA `(.L_x_6294) ;  /* 0x000000000098e947 */ /* 0x000fea0003800000 */
[----:B------:R-:W-:-:S06]  /*32320*/  ULOP3.LUT UR4, UR36, 0x2, URZ, 0xfc, !UPT ;  /* 0x0000000224047892 */ /* 0x000fcc000f8efc3f */
[----:B0-----:R-:W-:-:S05]  /*32330*/  IMAD.U32 R0, RZ, RZ, UR4 ;  /* 0x00000004ff007e24 */ /* 0x001fca000f8e00ff */
[----:B------:R-:W-:-:S13]  /*32340*/  ISETP.NE.AND P0, PT, R0, 0x3, PT ;  /* 0x000000030000780c */ /* 0x000fda0003f05270 */
[----:B------:R-:W-:Y:S05]  /*32350*/  @!P0 BRA `(.L_x_6640) ;  /* 0x0000000000048947 */ /* 0x000fea0003800000 */
[----:B------:R-:W-:Y:S01]  /*32360*/  BPT.TRAP 0x1 ;  /* 0x000000040000795c */ /* 0x000fe20000300000 */
.L_x_6640:
[C---:B------:R-:W-:Y:S01]  /*32370*/  IMAD R3, R32.reuse, 0x8, R5 ;  /* 0x0000000820037824 */ /* 0x040fe200078e0205 */
[----:B------:R-:W-:Y:S02]  /*32380*/  SHF.L.U32 R2, R37, 0x1f, RZ ;  /* 0x0000001f25027819 */ /* 0x000fe400000006ff */
[----:B------:R-:W-:Y:S02]  /*32390*/  IADD3 R32, R32, 0x1, RZ ;  /* 0x0000000120207810 */ /* 0x000fe40007ffe0ff */
[----:B------:R-:W0:Y:S02]  /*323a0*/  SYNCS.PHASECHK.TRANS64.TRYWAIT P1, [R3+URZ+0x33440], R2 ;  /* 0x03344002030075a7 */ /* 0x000e24000802017f */
[----:B------:R-:W-:-:S04]  /*323b0*/  ISETP.NE.AND P2, PT, R32, 0x2, PT ;  /* 0x000000022000780c */ /* 0x000fc80003f45270 */
[----:B------:R-:W-:Y:S01]  /*323c0*/  SEL R0, RZ, 0x1, P2 ;  /* 0x00000001ff007807 */ /* 0x000fe20001000000 */
[----:B0-----:R-:W-:Y:S08]  /*323d0*/  @!P1 BRA `(.L_x_6641) ;  /* 0x0000006000449947 */ /* 0x001ff00003800000 */
.L_x_6870:
[----:B------:R-:W-:Y:S02]  /*323e0*/  SEL R32, R32, RZ, P2 ;  /* 0x000000ff20207207 */ /* 0x000fe40001000000 */
[----:B------:R-:W-:Y:S01]  /*323f0*/  LOP3.LUT R0, R37, R0, RZ, 0x3c, !PT ;  /* 0x0000000025007212 */ /* 0x000fe200078e3cff */
[----:B------:R-:W-:Y:S06]  /*32400*/  @!P0 BRA `(.L_x_6642) ;  /* 0x0000000000048947 */ /* 0x000fec0003800000 */
[----:B------:R-:W-:Y:S01]  /*32410*/  BPT.TRAP 0x1 ;  /* 0x000000040000795c */ /* 0x000fe20000300000 */
.L_x_6642:
[----:B------:R-:W-:Y:S01]  /*32420*/  IMAD R5, R32, 0x8, R5 ;  /* 0x0000000820057824 */ /* 0x000fe200078e0205 */
[----:B------:R-:W-:-:S04]  /*32430*/  SHF.L.U32 R0, R0, 0x1f, RZ ;  /* 0x0000001f00007819 */ /* 0x000fc800000006ff */
[----:B------:R-:W2:Y:S02]  /*32440*/  SYNCS.PHASECHK.TRANS64.TRYWAIT P1, [R5+URZ+0x33440], R0 ;  /* 0x03344000050075a7 */ /* 0x000ea4000802017f */
[----:B--2---:R-:W-:Y:S05]  /*32450*/  @!P1 BRA `(.L_x_6643) ;  /* 0x0000006000389947 */ /* 0x004fea0003800000 */
.L_x_6871:
[----:B------:R-:W-:Y:S05]  /*32460*/  @!P0 BRA `(.L_x_6644) ;  /* 0x0000000000048947 */ /* 0x000fea0003800000 */
[----:B------:R-:W-:Y:S01]  /*32470*/  BPT.TRAP 0x1 ;  /* 0x000000040000795c */ /* 0x000fe20000300000 */
.L_x_6644:
[----:B------:R-:W3:Y:S02]  /*32480*/  SYNCS.PHASECHK.TRANS64.TRYWAIT P1, [R3+URZ+0x33460], R2 ;  /* 0x03346002030075a7 */ /* 0x000ee4000802017f */
[----:B---3--:R-:W-:Y:S05]  /*32490*/  @!P1 BRA `(.L_x_6645) ;  /* 0x00000060003c9947 */ /* 0x008fea0003800000 */
.L_x_6872:
[----:B------:R-:W-:Y:S05]  /*324a0*/  @!P0 BRA `(.L_x_6646) ;  /* 0x0000000000048947 */ /* 0x000fea0003800000 */
[----:B------:R-:W-:Y:S01]  /*324b0*/  BPT.TRAP 0x1 ;  /* 0x000000040000795c */ /* 0x000fe20000300000 */
.L_x_6646:
[----:B------:R-:W4:Y:S02]  /*324c0*/  SYNCS.PHASECHK.TRANS64.TRYWAIT P1, [R5+URZ+0x33460], R0 ;  /* 0x03346000050075a7 */ /* 0x000f24000802017f */
[----:B----4-:R-:W-:Y:S05]  /*324d0*/  @!P1 BRA `(.L_x_6647) ;  /* 0x0000006000409947 */ /* 0x010fea0003800000 */
.L_x_6873:
[----:B------:R-:W-:Y:S05]  /*324e0*/  @!P0 BRA `(.L_x_6648) ;  /* 0x0000000000048947 */ /* 0x000fea0003800000 */
[----:B------:R-:W-:Y:S01]  /*324f0*/  BPT.TRAP 0x1 ;  /* 0x000000040000795c */ /* 0x000fe20000300000 */
.L_x_6648:
[----:B------:R-:W5:Y:S02]  /*32500*/  SYNCS.PHASECHK.TRANS64.TRYWAIT P1, [R3+URZ+0x33480], R2 ;  /* 0x03348002030075a7 */ /* 0x000f64000802017f */
[----:B-----5:R-:W-:Y:S05]  /*32510*/  @!P1 BRA `(.L_x_6649) ;  /* 0x0000006000449947 */ /* 0x020fea0003800000 */
.L_x_6874:
[----:B------:R-:W-:Y:S05]  /*32520*/  @!P0 BRA `(.L_x_6650) ;  /* 0x0000000000048947 */ /* 0x000fea0003800000 */
[----:B------:R-:W-:Y:S01]  /*32530*/  BPT.TRAP 0x1 ;  /* 0x000000040000795c */ /* 0x000fe20000300000 */
.L_x_6650:
[----:B------:R0:W0:Y:S02]  /*32540*/  SYNCS.PHASECHK.TRANS64.TRYWAIT P0, [R5+URZ+0x33480], R0 ;  /* 0x03348000050075a7 */ /* 0x000024000800017f */
[----:B0-----:R-:W-:Y:S05]  /*32550*/  @!P0 NANOSLEEP.SYNCS 0x989680 ;  /* 0x009896800000895d */ /* 0x001fea0003900000 */
[----:B------:R-:W0:Y:S02]  /*32560*/  @!P0 SYNCS.PHASECHK.TRANS64 P0, [R5+URZ+0x33480], R0 ;  /* 0x03348000050085a7 */ /* 0x000e24000800007f */
[----:B0-----:R-:W-:Y:S05]  /*32570*/  @!P0 BRA `(.L_x_6650) ;  /* 0xfffffffc00f08947 */ /* 0x001fea000383ffff */
.L_x_6294:
[----:B------:R-:W-:Y:S05]  /*32580*/  BSYNC B8 ;  /* 0x0000000000087941 */ /* 0x000fea0003800000 */
.L_x_6291:
[----:B------:R-:W-:Y:S05]  /*32590*/  EXIT ;  /* 0x000000000000794d */ /* 0x000fea0003800000 */
.L_x_6312:
[----:B-1----:R1:W2:Y:S02]  /*325a0*/  SYNCS.PHASECHK.TRANS64.TRYWAIT P5, [R93+URZ+0x33490], R94 ;  /* 0x0334905e5d0075a7 */ /* 0x0022a400080a017f */
[----:B--2---:R-:W-:Y:S05]  /*325b0*/  @!P5 NANOSLEEP.SYNCS 0x989680 ;  /* 0x009896800000d95d */ /* 0x004fea0003900000 */
[----:B------:R-:W2:Y:S02]  /*325c0*/  @!P5 SYNCS.PHASECHK.TRANS64 P5, [R93+URZ+0x33490], R94 ;  /* 0x0334905e5d00d5a7 */ /* 0x000ea400080a007f */
[----:B--2---:R-:W-:Y:S05]  /*325d0*/  @!P5 BRA `(.L_x_6312) ;  /* 0xfffffffc00f0d947 */ /* 0x004fea000383ffff */
[----:B------:R-:W-:Y:S05]  /*325e0*/  BRA `(.L_x_6651) ;  /* 0xfffffd1000187947 */ /* 0x000fea000383ffff */
.L_x_6313:
[----:B------:R-:W-:Y:S01]  /*325f0*/  BSSY B1, `(.L_x_6652) ;  /* 0x0000008000017945 */ /* 0x000fe20003800000 */
[----:B0-----:R-:W-:Y:S01]  /*32600*/  IMAD.MOV.U32 R13, RZ, RZ, R119 ;  /* 0x000000ffff0d7224 */ /* 0x001fe200078e0077 */
[----:B------:R-:W-:Y:S01]  /*32610*/  MOV R15, 0xffffffff ;  /* 0xffffffff000f7802 */ /* 0x000fe20000000f00 */
[----:B------:R-:W-:Y:S02]  /*32620*/  IMAD.MOV.U32 R12, RZ, RZ, RZ ;  /* 0x000000ffff0c7224 */ /* 0x000fe400078e00ff */
[----:B------:R-:W-:-:S07]  /*32630*/  IMAD.MOV.U32 R11, RZ, RZ, 0x1e1f ;  /* 0x00001e1fff0b7424 */ /* 0x000fce00078e00ff */
[----:B-1----:R-:W-:Y:S05]  /*32640*/  WARPSYNC.COLLECTIVE R15, `(.L_x_6653) ;  /* 0x000000000f087348 */ /* 0x002fea0003c00000 */
[----:B------:R0:W2:Y:S02]  /*32650*/  SHFL.IDX P6, R14, R13, R12, R11 ;  /* 0x0000000c0d0e7389 */ /* 0x0000a400000c000b */
[----:B012---:R-:W-:Y:S01]  /*32660*/  ENDCOLLECTIVE ;  /* 0x000000000000791b */ /* 0x007fe20003800000 */
.L_x_6653:
[----:B------:R-:W-:Y:S05]  /*32670*/  BSYNC B1 ;  /* 0x0000000000017941 */ /* 0x000fea0003800000 */
.L_x_6652:
        /* <DEDUP_REMOVED lines=8> */
.L_x_6654:
[----:B------:R-:W-:Y:S01]  /*32700*/  IMAD.MOV.U32 R143, RZ, RZ, R14 ;  /* 0x000000ffff8f7224 */ /* 0x000fe200078e000e */
[----:B------:R-:W-:Y:S06]  /*32710*/  BRA `(.L_x_6655) ;  /* 0xfffffd0c00e07947 */ /* 0x000fec000383ffff */
.L_x_6338:
        /* <DEDUP_REMOVED lines=8> */
.L_x_6657:
[----:B------:R-:W-:Y:S05]  /*327a0*/  BSYNC B1 ;  /* 0x0000000000017941 */ /* 0x000fea0003800000 */
.L_x_6656:
        /* <DEDUP_REMOVED lines=8> */
.L_x_6658:
[----:B------:R-:W-:Y:S01]  /*32830*/  IMAD.MOV.U32 R63, RZ, RZ, R14 ;  /* 0x000000ffff3f7224 */ /* 0x000fe200078e000e */
[----:B------:R-:W-:Y:S06]  /*32840*/  BRA `(.L_x_6659) ;  /* 0xfffffd3c00087947 */ /* 0x000fec000383ffff */
.L_x_6368:
[----:B-1----:R1:W2:Y:S02]  /*32850*/  SYNCS.PHASECHK.TRANS64.TRYWAIT P5, [R93+URZ+0x33490], R94 ;  /* 0x0334905e5d0075a7 */ /* 0x0022a400080a017f */
[----:B--2---:R-:W-:Y:S05]  /*32860*/  @!P5 NANOSLEEP.SYNCS 0x989680 ;  /* 0x009896800000d95d */ /* 0x004fea0003900000 */
[----:B------:R-:W2:Y:S02]  /*32870*/  @!P5 SYNCS.PHASECHK.TRANS64 P5, [R93+URZ+0x33490], R94 ;  /* 0x0334905e5d00d5a7 */ /* 0x000ea400080a007f */
[----:B--2---:R-:W-:Y:S05]  /*32880*/  @!P5 BRA `(.L_x_6368) ;  /* 0xfffffffc00f0d947 */ /* 0x004fea000383ffff */
[----:B------:R-:W-:Y:S05]  /*32890*/  BRA `(.L_x_6660) ;  /* 0xfffffd7000787947 */ /* 0x000fea000383ffff */
.L_x_6369:
        /* <DEDUP_REMOVED lines=8> */
.L_x_6662:
[----:B------:R-:W-:Y:S05]  /*32920*/  BSYNC B1 ;  /* 0x0000000000017941 */ /* 0x000fea0003800000 */
.L_x_6661:
        /* <DEDUP_REMOVED lines=8> */
.L_x_6663:
[----:B------:R-:W-:Y:S01]  /*329b0*/  IMAD.MOV.U32 R156, RZ, RZ, R14 ;  /* 0x000000ffff9c7224 */ /* 0x000fe200078e000e */
[----:B------:R-:W-:Y:S06]  /*329c0*/  BRA `(.L_x_6664) ;  /* 0xfffffd7000447947 */ /* 0x000fec000383ffff */
.L_x_6382:
        /* <DEDUP_REMOVED lines=8> */
.L_x_6666:
[----:B------:R-:W-:Y:S05]  /*32a50*/  BSYNC B1 ;  /* 0x0000000000017941 */ /* 0x000fea0003800000 */
.L_x_6665:
        /* <DEDUP_REMOVED lines=8> */
.L_x_6667:
[----:B------:R-:W-:Y:S01]  /*32ae0*/  IMAD.MOV.U32 R120, RZ, RZ, R14 ;  /* 0x000000ffff787224 */ /* 0x000fe200078e000e */
[----:B------:R-:W-:Y:S06]  /*32af0*/  BRA `(.L_x_6668) ;  /* 0xfffffd9c00ec7947 */ /* 0x000fec000383ffff */
.L_x_6395:
[----:B0-----:R0:W1:Y:S02]  /*32b00*/  SYNCS.PHASECHK.TRANS64.TRYWAIT P3, [R93+URZ+0x33490], R94 ;  /* 0x0334905e5d0075a7 */ /* 0x001064000806017f */
[----:B-1----:R-:W-:Y:S05]  /*32b10*/  @!P3 NANOSLEEP.SYNCS 0x989680 ;  /* 0x009896800000b95d */ /* 0x002fea0003900000 */
[----:B------:R-:W1:Y:S02]  /*32b20*/  @!P3 SYNCS.PHASECHK.TRANS64 P3, [R93+URZ+0x33490], R94 ;  /* 0x0334905e5d00b5a7 */ /* 0x000e64000806007f */
[----:B-1----:R-:W-:Y:S05]  /*32b30*/  @!P3 BRA `(.L_x_6395) ;  /* 0xfffffffc00f0b947 */ /* 0x002fea000383ffff */
[----:B------:R-:W-:Y:S05]  /*32b40*/  BRA `(.L_x_6669) ;  /* 0xfffffdcc00f47947 */ /* 0x000fea000383ffff */
.L_x_6396:
[----:B------:R-:W-:Y:S01]  /*32b50*/  BSSY B1, `(.L_x_6670) ;  /* 0x0000008000017945 */ /* 0x000fe20003800000 */
[----:B------:R-:W-:Y:S01]  /*32b60*/  IMAD.MOV.U32 R13, RZ, RZ, R50 ;  /* 0x000000ffff0d7224 */ /* 0x000fe200078e0032 */
[----:B------:R-:W-:Y:S01]  /*32b70*/  MOV R15, 0xffffffff ;  /* 0xffffffff000f7802 */ /* 0x000fe20000000f00 */
[----:B------:R-:W-:Y:S02]  /*32b80*/  IMAD.MOV.U32 R12, RZ, RZ, RZ ;  /* 0x000000ffff0c7224 */ /* 0x000fe400078e00ff */
[----:B------:R-:W-:-:S07]  /*32b90*/  IMAD.MOV.U32 R11, RZ, RZ, 0x1e1f ;  /* 0x00001e1fff0b7424 */ /* 0x000fce00078e00ff */
[----:B0-----:R-:W-:Y:S05]  /*32ba0*/  WARPSYNC.COLLECTIVE R15, `(.L_x_6671) ;  /* 0x000000000f087348 */ /* 0x001fea0003c00000 */
[----:B------:R1:W2:Y:S02]  /*32bb0*/  SHFL.IDX P6, R14, R13, R12, R11 ;  /* 0x0000000c0d0e7389 */ /* 0x0002a400000c000b */
[----:B012---:R-:W-:Y:S01]  /*32bc0*/  ENDCOLLECTIVE ;  /* 0x000000000000791b */ /* 0x007fe20003800000 */
.L_x_6671:
[----:B------:R-:W-:Y:S05]  /*32bd0*/  BSYNC B1 ;  /* 0x0000000000017941 */ /* 0x000fea0003800000 */
.L_x_6670:
        /* <DEDUP_REMOVED lines=8> */
.L_x_6672:
[----:B------:R-:W-:Y:S01]  /*32c60*/  IMAD.MOV.U32 R49, RZ, RZ, R14 ;  /* 0x000000ffff317224 */ /* 0x000fe200078e000e */
[----:B------:R-:W-:Y:S06]  /*32c70*/  BRA `(.L_x_6673) ;  /* 0xfffffdd000287947 */ /* 0x000fec000383ffff */
.L_x_6399:
[----:B------:R-:W-:Y:S01]  /*32c80*/  BSSY B1, `(.L_x_6674) ;  /* 0x0000008000017945 */ /* 0x000fe20003800000 */
[----:B----4-:R-:W-:Y:S01]  /*32c90*/  IMAD.MOV.U32 R13, RZ, RZ, R50 ;  /* 0x000000ffff0d7224 */ /* 0x010fe200078e0032 */
[----:B------:R-:W-:Y:S01]  /*32ca0*/  MOV R15, 0xffffffff ;  /* 0xffffffff000f7802 */ /* 0x000fe20000000f00 */
[----:B------:R-:W-:Y:S02]  /*32cb0*/  IMAD.MOV.U32 R12, RZ, RZ, 0x1 ;  /* 0x00000001ff0c7424 */ /* 0x000fe400078e00ff */
[----:B------:R-:W-:-:S07]  /*32cc0*/  IMAD.MOV.U32 R11, RZ, RZ, 0x1e1f ;  /* 0x00001e1fff0b7424 */ /* 0x000fce00078e00ff */
[----:B0123--:R-:W-:Y:S05]  /*32cd0*/  WARPSYNC.COLLECTIVE R15, `(.L_x_6675) ;  /* 0x000000000f087348 */ /* 0x00ffea0003c00000 */
[----:B------:R4:W0:Y:S02]  /*32ce0*/  SHFL.IDX P6, R14, R13, R12, R11 ;  /* 0x0000000c0d0e7389 */ /* 0x00082400000c000b */
[----:B01234-:R-:W-:Y:S01]  /*32cf0*/  ENDCOLLECTIVE ;  /* 0x000000000000791b */ /* 0x01ffe20003800000 */
.L_x_6675:
[----:B------:R-:W-:Y:S05]  /*32d00*/  BSYNC B1 ;  /* 0x0000000000017941 */ /* 0x000fea0003800000 */
.L_x_6674:
        /* <DEDUP_REMOVED lines=8> */
.L_x_6676:
[----:B------:R-:W-:Y:S01]  /*32d90*/  IMAD.MOV.U32 R49, RZ, RZ, R14 ;  /* 0x000000ffff317224 */ /* 0x000fe200078e000e */
[----:B------:R-:W-:Y:S06]  /*32da0*/  BRA `(.L_x_6677) ;  /* 0xfffffdd000887947 */ /* 0x000fec000383ffff */
.L_x_6403:
[----:B------:R0:W0:Y:S02]  /*32db0*/  SYNCS.PHASECHK.TRANS64.TRYWAIT P2, [R93+URZ+0x334b0], R94 ;  /* 0x0334b05e5d0075a7 */ /* 0x000024000804017f */
[----:B0-----:R-:W-:Y:S05]  /*32dc0*/  @!P2 NANOSLEEP.SYNCS 0x989680 ;  /* 0x009896800000a95d */ /* 0x001fea0003900000 */
[----:B------:R-:W0:Y:S02]  /*32dd0*/  @!P2 SYNCS.PHASECHK.TRANS64 P2, [R93+URZ+0x334b0], R94 ;  /* 0x0334b05e5d00a5a7 */ /* 0x000e24000804007f */
[----:B0-----:R-:W-:Y:S05]  /*32de0*/  @!P2 BRA `(.L_x_6403) ;  /* 0xfffffffc00f0a947 */ /* 0x001fea000383ffff */
[----:B------:R-:W-:Y:S05]  /*32df0*/  BRA `(.L_x_6678) ;  /* 0xfffffdd400647947 */ /* 0x000fea000383ffff */
.L_x_6411:
[----:B------:R-:W-:Y:S01]  /*32e00*/  BSSY B0, `(.L_x_6679) ;  /* 0x0000007000007945 */ /* 0x000fe20003800000 */
[----:B------:R-:W-:Y:S02]  /*32e10*/  IMAD.MOV.U32 R12, RZ, RZ, RZ ;  /* 0x000000ffff0c7224 */ /* 0x000fe400078e00ff */
[----:B------:R-:W-:Y:S02]  /*32e20*/  IMAD.MOV.U32 R11, RZ, RZ, 0x1f ;  /* 0x0000001fff0b7424 */ /* 0x000fe400078e00ff */
[----:B------:R-:W-:-:S07]  /*32e30*/  IMAD.MOV.U32 R15, RZ, RZ, -0x1 ;  /* 0xffffffffff0f7424 */ /* 0x000fce00078e00ff */
[----:B------:R-:W-:Y:S05]  /*32e40*/  WARPSYNC.COLLECTIVE R15, `(.L_x_6680) ;  /* 0x000000000f087348 */ /* 0x000fea0003c00000 */
[----:B------:R0:W1:Y:S02]  /*32e50*/  SHFL.IDX P6, R14, R13, R12, R11 ;  /* 0x0000000c0d0e7389 */ /* 0x00006400000c000b */
[----:B01----:R-:W-:Y:S01]  /*32e60*/  ENDCOLLECTIVE ;  /* 0x000000000000791b */ /* 0x003fe20003800000 */
.L_x_6680:
[----:B------:R-:W-:Y:S05]  /*32e70*/  BSYNC B0 ;  /* 0x0000000000007941 */ /* 0x000fea0003800000 */
.L_x_6679:
[----:B------:R-:W-:Y:S01]  /*32e80*/  MOV R23, R14 ;  /* 0x0000000e00177202 */ /* 0x000fe20000000f00 */
[----:B------:R-:W-:Y:S06]  /*32e90*/  BRA `(.L_x_6681) ;  /* 0xfffffde000847947 */ /* 0x000fec000383ffff */
.L_x_6421:
[----:B------:R-:W-:Y:S01]  /*32ea0*/  BSSY B1, `(.L_x_6682) ;  /* 0x0000007000017945 */ /* 0x000fe20003800000 */
[----:B------:R-:W-:Y:S02]  /*32eb0*/  IMAD.MOV.U32 R12, RZ, RZ, RZ ;  /* 0x000000ffff0c7224 */ /* 0x000fe400078e00ff */
[----:B------:R-:W-:Y:S02]  /*32ec0*/  IMAD.MOV.U32 R11, RZ, RZ, 0x1e1f ;  /* 0x00001e1fff0b7424 */ /* 0x000fe400078e00ff */
[----:B------:R-:W-:-:S07]  /*32ed0*/  IMAD.MOV.U32 R15, RZ, RZ, -0x1 ;  /* 0xffffffffff0f7424 */ /* 0x000fce00078e00ff */
[----:B------:R-:W-:Y:S05]  /*32ee0*/  WARPSYNC.COLLECTIVE R15, `(.L_x_6683) ;  /* 0x000000000f087348 */ /* 0x000fea0003c00000 */
[----:B------:R0:W1:Y:S02]  /*32ef0*/  SHFL.IDX P6, R14, R13, R12, R11 ;  /* 0x0000000c0d0e7389 */ /* 0x00006400000c000b */
[----:B01----:R-:W-:Y:S01]  /*32f00*/  ENDCOLLECTIVE ;  /* 0x000000000000791b */ /* 0x003fe20003800000 */
.L_x_6683:
[----:B------:R-:W-:Y:S05]  /*32f10*/  BSYNC B1 ;  /* 0x0000000000017941 */ /* 0x000fea0003800000 */
.L_x_6682:
        /* <DEDUP_REMOVED lines=8> */
.L_x_6684:
[----:B------:R-:W-:Y:S01]  /*32fa0*/  MOV R13, R4 ;  /* 0x00000004000d7202 */ /* 0x000fe20000000f00 */
[----:B------:R-:W-:-:S07]  /*32fb0*/  IMAD.MOV.U32 R3, RZ, RZ, R14 ;  /* 0x000000ffff037224 */ /* 0x000fce00078e000e */
[----:B------:R-:W-:Y:S05]  /*32fc0*/  WARPSYNC.COLLECTIVE R15, `(.L_x_6685) ;  /* 0x000000000f087348 */ /* 0x000fea0003c00000 */
[----:B------:R0:W1:Y:S02]  /*32fd0*/  SHFL.IDX P6, R14, R13, R12, R11 ;  /* 0x0000000c0d0e7389 */ /* 0x00006400000c000b */
[----:B01----:R-:W-:Y:S01]  /*32fe0*/  ENDCOLLECTIVE ;  /* 0x000000000000791b */ /* 0x003fe20003800000 */
.L_x_6685:
[----:B------:R-:W-:Y:S02]  /*32ff0*/  IMAD.MOV.U32 R13, RZ, RZ, R5 ;  /* 0x000000ffff0d7224 */ /* 0x000fe400078e0005 */
[----:B------:R-:W-:-:S07]  /*33000*/  IMAD.MOV.U32 R4, RZ, RZ, R14 ;  /* 0x000000ffff047224 */ /* 0x000fce00078e000e */
[----:B------:R-:W-:Y:S05]  /*33010*/  WARPSYNC.COLLECTIVE R15, `(.L_x_6686) ;  /* 0x000000000f087348 */ /* 0x000fea0003c00000 */
[----:B------:R0:W1:Y:S02]  /*33020*/  SHFL.IDX P6, R14, R13, R12, R11 ;  /* 0x0000000c0d0e7389 */ /* 0x00006400000c000b */
[----:B01----:R-:W-:Y:S01]  /*33030*/  ENDCOLLECTIVE ;  /* 0x000000000000791b */ /* 0x003fe20003800000 */
.L_x_6686:
[----:B------:R-:W-:Y:S05]  /*33040*/  BRA `(.L_x_6687) ;  /* 0xfffffde800907947 */ /* 0x000fea000383ffff */
.L_x_6425:
[----:B0-----:R0:W1:Y:S02]  /*33050*/  SYNCS.PHASECHK.TRANS64.TRYWAIT P0, [R18+URZ+0x33400], R3 ;  /* 0x03340003120075a7 */ /* 0x001064000800017f */
[----:B-1----:R-:W-:Y:S05]  /*33060*/  @!P0 NANOSLEEP.SYNCS 0x989680 ;  /* 0x009896800000895d */ /* 0x002fea0003900000 */
[----:B------:R-:W1:Y:S02]  /*33070*/  @!P0 SYNCS.PHASECHK.TRANS64 P0, [R18+URZ+0x33400], R3 ;  /* 0x03340003120085a7 */ /* 0x000e64000800007f */
[----:B-1----:R-:W-:Y:S05]  /*33080*/  @!P0 BRA `(.L_x_6425) ;  /* 0xfffffffc00f08947 */ /* 0x002fea000383ffff */
[----:B------:R-:W-:Y:S05]  /*33090*/  BRA `(.L_x_6688) ;  /* 0xfffffdec00f47947 */ /* 0x000fea000383ffff */
.L_x_6437:
[----:B------:R-:W-:Y:S01]  /*330a0*/  BSSY B1, `(.L_x_6689) ;  /* 0x0000007000017945 */ /* 0x000fe20003800000 */
[----:B------:R-:W-:Y:S01]  /*330b0*/  IMAD.MOV.U32 R12, RZ, RZ, RZ ;  /* 0x000000ffff0c7224 */ /* 0x000fe200078e00ff */
[----:B------:R-:W-:Y:S01]  /*330c0*/  MOV R15, 0xffffffff ;  /* 0xffffffff000f7802 */ /* 0x000fe20000000f00 */
[----:B------:R-:W-:-:S07]  /*330d0*/  IMAD.MOV.U32 R11, RZ, RZ, 0x1e1f ;  /* 0x00001e1fff0b7424 */ /* 0x000fce00078e00ff */
[----:B------:R-:W-:Y:S05]  /*330e0*/  WARPSYNC.COLLECTIVE R15, `(.L_x_6690) ;  /* 0x000000000f087348 */ /* 0x000fea0003c00000 */
[----:B------:R0:W1:Y:S02]  /*330f0*/  SHFL.IDX P6, R14, R13, R12, R11 ;  /* 0x0000000c0d0e7389 */ /* 0x00006400000c000b */
[----:B01----:R-:W-:Y:S01]  /*33100*/  ENDCOLLECTIVE ;  /* 0x000000000000791b */ /* 0x003fe20003800000 */
.L_x_6690:
[----:B------:R-:W-:Y:S05]  /*33110*/  BSYNC B1 ;  /* 0x0000000000017941 */ /* 0x000fea0003800000 */
.L_x_6689:
        /* <DEDUP_REMOVED lines=8> */
.L_x_6691:
[----:B------:R-:W-:Y:S02]  /*331a0*/  IMAD.MOV.U32 R13, RZ, RZ, R7 ;  /* 0x000000ffff0d7224 */ /* 0x000fe400078e0007 */
[----:B------:R-:W-:-:S07]  /*331b0*/  IMAD.MOV.U32 R5, RZ, RZ, R14 ;  /* 0x000000ffff057224 */ /* 0x000fce00078e000e */
[----:B------:R-:W-:Y:S05]  /*331c0*/  WARPSYNC.COLLECTIVE R15, `(.L_x_6692) ;  /* 0x000000000f087348 */ /* 0x000fea0003c00000 */
[----:B------:R0:W1:Y:S02]  /*331d0*/  SHFL.IDX P6, R14, R13, R12, R11 ;  /* 0x0000000c0d0e7389 */ /* 0x00006400000c000b */
[----:B01----:R-:W-:Y:S01]  /*331e0*/  ENDCOLLECTIVE ;  /* 0x000000000000791b */ /* 0x003fe20003800000 */
.L_x_6692:
[----:B------:R-:W-:Y:S02]  /*331f0*/  IMAD.MOV.U32 R13, RZ, RZ, R21 ;  /* 0x000000ffff0d7224 */ /* 0x000fe400078e0015 */
[----:B------:R-:W-:-:S07]  /*33200*/  IMAD.MOV.U32 R7, RZ, RZ, R14 ;  /* 0x000000ffff077224 */ /* 0x000fce00078e000e */
[----:B------:R-:W-:Y:S05]  /*33210*/  WARPSYNC.COLLECTIVE R15, `(.L_x_6693) ;  /* 0x000000000f087348 */ /* 0x000fea0003c00000 */
[----:B------:R0:W1:Y:S02]  /*33220*/  SHFL.IDX P6, R14, R13, R12, R11 ;  /* 0x0000000c0d0e7389 */ /* 0x00006400000c000b */
[----:B01----:R-:W-:Y:S01]  /*33230*/  ENDCOLLECTIVE ;  /* 0x000000000000791b */ /* 0x003fe20003800000 */
.L_x_6693:
[----:B------:R-:W-:Y:S01]  /*33240*/  MOV R21, R14 ;  /* 0x0000000e00157202 */ /* 0x000fe20000000f00 */
[----:B------:R-:W-:Y:S06]  /*33250*/  BRA `(.L_x_6694) ;  /* 0xfffffe2000007947 */ /* 0x000fec000383ffff */
.L_x_6441:
[----:B0-----:R0:W1:Y:S02]  /*33260*/  SYNCS.PHASECHK.TRANS64.TRYWAIT P0, [R18+URZ+0x33400], R3 ;  /* 0x03340003120075a7 */ /* 0x001064000800017f */
[----:B-1----:R-:W-:Y:S05]  /*33270*/  @!P0 NANOSLEEP.SYNCS 0x989680 ;  /* 0x009896800000895d */ /* 0x002fea0003900000 */
[----:B------:R-:W1:Y:S02]  /*33280*/  @!P0 SYNCS.PHASECHK.TRANS64 P0, [R18+URZ+0x33400], R3 ;  /* 0x03340003120085a7 */ /* 0x000e64000800007f */
[----:B-1----:R-:W-:Y:S05]  /*33290*/  @!P0 BRA `(.L_x_6441) ;  /* 0xfffffffc00f08947 */ /* 0x002fea000383ffff */
[----:B------:R-:W-:Y:S05]  /*332a0*/  BRA `(.L_x_6695) ;  /* 0xfffffe24000c7947 */ /* 0x000fea000383ffff */
.L_x_6449:
[----:B-1----:R1:W2:Y:S02]  /*332b0*/  SYNCS.PHASECHK.TRANS64.TRYWAIT P1, [R0+URZ+0x33430], R3 ;  /* 0x03343003000075a7 */ /* 0x0022a4000802017f */
[----:B--2---:R-:W-:Y:S05]  /*332c0*/  @!P1 NANOSLEEP.SYNCS 0x989680 ;  /* 0x009896800000995d */ /* 0x004fea0003900000 */
[----:B------:R-:W2:Y:S02]  /*332d0*/  @!P1 SYNCS.PHASECHK.TRANS64 P1, [R0+URZ+0x33430], R3 ;  /* 0x03343003000095a7 */ /* 0x000ea4000802007f */
[----:B--2---:R-:W-:Y:S05]  /*332e0*/  @!P1 BRA `(.L_x_6449) ;  /* 0xfffffffc00f09947 */ /* 0x004fea000383ffff */
[----:B------:R-:W-:Y:S05]  /*332f0*/  BRA `(.L_x_6448) ;  /* 0xfffffe5400507947 */ /* 0x000fea000383ffff */
.L_x_6456:
[----:B---3--:R3:W4:Y:S02]  /*33300*/  SYNCS.PHASECHK.TRANS64.TRYWAIT P2, [R5+URZ+0x33430], R4 ;  /* 0x03343004050075a7 */ /* 0x008724000804017f */
[----:B----4-:R-:W-:Y:S05]  /*33310*/  @!P2 NANOSLEEP.SYNCS 0x989680 ;  /* 0x009896800000a95d */ /* 0x010fea0003900000 */
[----:B------:R-:W4:Y:S02]  /*33320*/  @!P2 SYNCS.PHASECHK.TRANS64 P2, [R5+URZ+0x33430], R4 ;  /* 0x033430040500a5a7 */ /* 0x000f24000804007f */
[----:B----4-:R-:W-:Y:S05]  /*33330*/  @!P2 BRA `(.L_x_6456) ;  /* 0xfffffffc00f0a947 */ /* 0x010fea000383ffff */
[----:B------:R-:W-:Y:S05]  /*33340*/  BRA `(.L_x_6455) ;  /* 0xfffffe9800447947 */ /* 0x000fea000383ffff */
.L_x_6460:
[----:B--2---:R2:W3:Y:S02]  /*33350*/  SYNCS.PHASECHK.TRANS64.TRYWAIT P1, [R5+URZ+0x33450], R4 ;  /* 0x03345004050075a7 */ /* 0x0044e4000802017f */
[----:B---3--:R-:W-:Y:S05]  /*33360*/  @!P1 NANOSLEEP.SYNCS 0x989680 ;  /* 0x009896800000995d */ /* 0x008fea0003900000 */
[----:B------:R-:W3:Y:S02]  /*33370*/  @!P1 SYNCS.PHASECHK.TRANS64 P1, [R5+URZ+0x33450], R4 ;  /* 0x03345004050095a7 */ /* 0x000ee4000802007f */
[----:B---3--:R-:W-:Y:S05]  /*33380*/  @!P1 BRA `(.L_x_6460) ;  /* 0xfffffffc00f09947 */ /* 0x008fea000383ffff */
[----:B------:R-:W-:Y:S05]  /*33390*/  BRA `(.L_x_6457) ;  /* 0xfffffea800807947 */ /* 0x000fea000383ffff */
.L_x_6469:
[----:B---3--:R3:W4:Y:S02]  /*333a0*/  SYNCS.PHASECHK.TRANS64.TRYWAIT P1, [R4+URZ+0x33430], R5 ;  /* 0x03343005040075a7 */ /* 0x008724000802017f */
[----:B----4-:R-:W-:Y:S05]  /*333b0*/  @!P1 NANOSLEEP.SYNCS 0x989680 ;  /* 0x009896800000995d */ /* 0x010fea0003900000 */
[----:B------:R-:W4:Y:S02]  /*333c0*/  @!P1 SYNCS.PHASECHK.TRANS64 P1, [R4+URZ+0x33430], R5 ;  /* 0x03343005040095a7 */ /* 0x000f24000802007f */
[----:B----4-:R-:W-:Y:S05]  /*333d0*/  @!P1 BRA `(.L_x_6469) ;  /* 0xfffffffc00f09947 */ /* 0x010fea000383ffff */
[----:B------:R-:W-:Y:S05]  /*333e0*/  BRA `(.L_x_6468) ;  /* 0xfffffee000b07947 */ /* 0x000fea000383ffff */
.L_x_6473:
[----:B--2---:R2:W3:Y:S02]  /*333f0*/  SYNCS.PHASECHK.TRANS64.TRYWAIT P1, [R5+URZ+0x33450], R4 ;  /* 0x03345004050075a7 */ /* 0x0044e4000802017f */
[----:B---3--:R-:W-:Y:S05]  /*33400*/  @!P1 NANOSLEEP.SYNCS 0x989680 ;  /* 0x009896800000995d */ /* 0x008fea0003900000 */
[----:B------:R-:W3:Y:S02]  /*33410*/  @!P1 SYNCS.PHASECHK.TRANS64 P1, [R5+URZ+0x33450], R4 ;  /* 0x03345004050095a7 */ /* 0x000ee4000802007f */
[----:B---3--:R-:W-:Y:S05]  /*33420*/  @!P1 BRA `(.L_x_6473) ;  /* 0xfffffffc00f09947 */ /* 0x008fea000383ffff */
[----:B------:R-:W-:Y:S05]  /*33430*/  BRA `(.L_x_6470) ;  /* 0xfffffef000e07947 */ /* 0x000fea000383ffff */
.L_x_6480:
[----:B-1----:R1:W2:Y:S02]  /*33440*/  SYNCS.PHASECHK.TRANS64.TRYWAIT P1, [R13+URZ+0x33450], R0 ;  /* 0x033450000d0075a7 */ /* 0x0022a4000802017f */
[----:B--2---:R-:W-:Y:S05]  /*33450*/  @!P1 NANOSLEEP.SYNCS 0x989680 ;  /* 0x009896800000995d */ /* 0x004fea0003900000 */
[----:B------:R-:W2:Y:S02]  /*33460*/  @!P1 SYNCS.PHASECHK.TRANS64 P1, [R13+URZ+0x33450], R0 ;  /* 0x033450000d0095a7 */ /* 0x000ea4000802007f */
[----:B--2---:R-:W-:Y:S05]  /*33470*/  @!P1 BRA `(.L_x_6480) ;  /* 0xfffffffc00f09947 */ /* 0x004fea000383ffff */
[----:B------:R-:W-:Y:S05]  /*33480*/  BRA `(.L_x_6479) ;  /* 0xffffff2000007947 */ /* 0x000fea000383ffff */
.L_x_6484:
[----:B------:R-:W-:Y:S01]  /*33490*/  SEL R9, R20, R43, P0 ;  /* 0x0000002b14097207 */ /* 0x000fe20000000000 */
[----:B------:R-:W-:Y:S01]  /*334a0*/  IMAD.MOV.U32 R15, RZ, RZ, -0x1 ;  /* 0xffffffffff0f7424 */ /* 0x000fe200078e00ff */
        /* <DEDUP_REMOVED lines=8> */
[----:B------:R-:W-:Y:S01]  /*33530*/  IMAD.MOV.U32 R12, RZ, RZ, R0 ;  /* 0x000000ffff0c7224 */ /* 0x000fe200078e0000 */
[----:B------:R-:W-:Y:S01]  /*33540*/  SEL R62, R11, R62, P0 ;  /* 0x0000003e0b3e7207 */ /* 0x000fe20000000000 */
[----:B------:R-:W-:Y:S01]  /*33550*/  IMAD.MOV.U32 R11, RZ, RZ, 0x1c1f ;  /* 0x00001c1fff0b7424 */ /* 0x000fe200078e00ff */
[----:B------:R-:W-:Y:S02]  /*33560*/  SEL R35, R44, R45, P0 ;  /* 0x0000002d2c237207 */ /* 0x000fe40000000000 */
[----:B------:R-:W-:-:S07]  /*33570*/  SEL R44, R45, R44, P0 ;  /* 0x0000002c2d2c7207 */ /* 0x000fce0000000000 */
[----:B0-----:R-:W-:Y:S05]  /*33580*/  WARPSYNC.COLLECTIVE R15, `(.L_x_6696) ;  /* 0x000000000f087348 */ /* 0x001fea0003c00000 */
[----:B------:R1:W2:Y:S02]  /*33590*/  SHFL.IDX P6, R14, R13, R12, R11 ;  /* 0x0000000c0d0e7389 */ /* 0x0002a400000c000b */
[----:B012---:R-:W-:Y:S01]  /*335a0*/  ENDCOLLECTIVE ;  /* 0x000000000000791b */ /* 0x007fe20003800000 */
.L_x_6696:
        /* <DEDUP_REMOVED lines=18> */
.L_x_6697:
        /* <DEDUP_REMOVED lines=19> */
.L_x_6698:
        /* <DEDUP_REMOVED lines=13> */
[----:B------:R-:W-:-:S07]  /*338d0*/  MOV R10, R14 ;  /* 0x0000000e000a7202 */ /* 0x000fce0000000f00 */
[----:B------:R-:W-:Y:S05]  /*338e0*/  WARPSYNC.COLLECTIVE R15, `(.L_x_6699) ;  /* 0x000000000f087348 */ /* 0x000fea0003c00000 */
[----:B------:R0:W1:Y:S02]  /*338f0*/  SHFL.IDX P6, R14, R13, R12, R11 ;  /* 0x0000000c0d0e7389 */ /* 0x00006400000c000b */
[----:B01----:R-:W-:Y:S01]  /*33900*/  ENDCOLLECTIVE ;  /* 0x000000000000791b */ /* 0x003fe20003800000 */
.L_x_6699:
[----:B------:R-:W-:Y:S01]  /*33910*/  IMAD.MOV.U32 R13, RZ, RZ, R9 ;  /* 0x000000ffff0d7224 */ /* 0x000fe200078e0009 */
[----:B------:R-:W-:Y:S01]  /*33920*/  MOV R12, R0 ;  /* 0x00000000000c7202 */ /* 0x000fe20000000f00 */
[----:B------:R-:W-:-:S07]  /*33930*/  IMAD.MOV.U32 R7, RZ, RZ, R14 ;  /* 0x000000ffff077224 */ /* 0x000fce00078e000e */
[----:B------:R-:W-:Y:S05]  /*33940*/  WARPSYNC.COLLECTIVE R15, `(.L_x_6700) ;  /* 0x000000000f087348 */ /* 0x000fea0003c00000 */
[----:B------:R0:W1:Y:S02]  /*33950*/  SHFL.IDX P6, R14, R13, R12, R11 ;  /* 0x0000000c0d0e7389 */ /* 0x00006400000c000b */
[----:B01----:R-:W-:Y:S01]  /*33960*/  ENDCOLLECTIVE ;  /* 0x000000000000791b */ /* 0x003fe20003800000 */
.L_x_6700:
        /* <DEDUP_REMOVED lines=8> */
.L_x_6701:
[----:B------:R-:W-:Y:S01]  /*339f0*/  MOV R13, R25 ;  /* 0x00000019000d7202 */ /* 0x000fe20000000f00 */
[----:B------:R-:W-:Y:S02]  /*33a00*/  IMAD.MOV.U32 R12, RZ, RZ, R0 ;  /* 0x000000ffff0c7224 */ /* 0x000fe400078e0000 */
[----:B------:R-:W-:-:S07]  /*33a10*/  IMAD.MOV.U32 R9, RZ, RZ, R14 ;  /* 0x000000ffff097224 */ /* 0x000fce00078e000e */
[----:B------:R-:W-:Y:S05]  /*33a20*/  WARPSYNC.COLLECTIVE R15, `(.L_x_6702) ;  /* 0x000000000f087348 */ /* 0x000fea0003c00000 */
[----:B------:R0:W1:Y:S02]  /*33a30*/  SHFL.IDX P6, R14, R13, R12, R11 ;  /* 0x0000000c0d0e7389 */ /* 0x00006400000c000b */
[----:B01----:R-:W-:Y:S01]  /*33a40*/  ENDCOLLECTIVE ;  /* 0x000000000000791b */ /* 0x003fe20003800000 */
.L_x_6702:
        /* <DEDUP_REMOVED lines=8> */
.L_x_6703:
[----:B------:R-:W-:Y:S02]  /*33ad0*/  IMAD.MOV.U32 R13, RZ, RZ, R27 ;  /* 0x000000ffff0d7224 */ /* 0x000fe400078e001b */
[----:B------:R-:W-:Y:S01]  /*33ae0*/  IMAD.MOV.U32 R12, RZ, RZ, R0 ;  /* 0x000000ffff0c7224 */ /* 0x000fe200078e0000 */
[----:B------:R-:W-:-:S07]  /*33af0*/  MOV R25, R14 ;  /* 0x0000000e00197202 */ /* 0x000fce0000000f00 */
[----:B------:R-:W-:Y:S05]  /*33b00*/  WARPSYNC.COLLECTIVE R15, `(.L_x_6704) ;  /* 0x000000000f087348 */ /* 0x000fea0003c00000 */
[----:B------:R0:W1:Y:S02]  /*33b10*/  SHFL.IDX P6, R14, R13, R12, R11 ;  /* 0x0000000c0d0e7389 */ /* 0x00006400000c000b */
[----:B01----:R-:W-:Y:S01]  /*33b20*/  ENDCOLLECTIVE ;  /* 0x000000000000791b */ /* 0x003fe20003800000 */
.L_x_6704:
[----:B------:R-:W-:Y:S01]  /*33b30*/  IMAD.MOV.U32 R13, RZ, RZ, R28 ;  /* 0x000000ffff0d7224 */ /* 0x000fe200078e001c */
[----:B------:R-:W-:Y:S02]  /*33b40*/  MOV R12, R3 ;  /* 0x00000003000c7202 */ /* 0x000fe40000000f00 */
[----:B------:R-:W-:Y:S02]  /*33b50*/  SEL R28, R30, R25, P0 ;  /* 0x000000191e1c7207 */ /* 0x000fe40000000000 */
[----:B------:R-:W-:Y:S01]  /*33b60*/  SEL R30, R25, R30, P0 ;  /* 0x0000001e191e7207 */ /* 0x000fe20000000000 */
[----:B------:R-:W-:-:S07]  /*33b70*/  IMAD.MOV.U32 R34, RZ, RZ, R14 ;  /* 0x000000ffff227224 */ /* 0x000fce00078e000e */
[----:B------:R-:W-:Y:S05]  /*33b80*/  WARPSYNC.COLLECTIVE R15, `(.L_x_6705) ;  /* 0x000000000f087348 */ /* 0x000fea0003c00000 */
[----:B------:R0:W1:Y:S02]  /*33b90*/  SHFL.IDX P6, R14, R13, R12, R11 ;  /* 0x0000000c0d0e7389 */ /* 0x00006400000c000b */
[----:B01----:R-:W-:Y:S01]  /*33ba0*/  ENDCOLLECTIVE ;  /* 0x000000000000791b */ /* 0x003fe20003800000 */
.L_x_6705:
[----:B------:R-:W-:Y:S02]  /*33bb0*/  IMAD.MOV.U32 R13, RZ, RZ, R29 ;  /* 0x000000ffff0d7224 */ /* 0x000fe400078e001d */
[----:B------:R-:W-:Y:S02]  /*33bc0*/  IMAD.MOV.U32 R12, RZ, RZ, R0 ;  /* 0x000000ffff0c7224 */ /* 0x000fe400078e0000 */
[----:B------:R-:W-:-:S07]  /*33bd0*/  IMAD.MOV.U32 R27, RZ, RZ, R14 ;  /* 0x000000ffff1b7224 */ /* 0x000fce00078e000e */
[----:B------:R-:W-:Y:S05]  /*33be0*/  WARPSYNC.COLLECTIVE R15, `(.L_x_6706) ;  /* 0x000000000f087348 */ /* 0x000fea0003c00000 */
[----:B------:R0:W1:Y:S02]  /*33bf0*/  SHFL.IDX P6, R14, R13, R12, R11 ;  /* 0x0000000c0d0e7389 */ /* 0x00006400000c000b */
[----:B01----:R-:W-:Y:S01]  /*33c00*/  ENDCOLLECTIVE ;  /* 0x000000000000791b */ /* 0x003fe20003800000 */
.L_x_6706:
        /* <DEDUP_REMOVED lines=8> */
.L_x_6707:
[----:B------:R-:W-:Y:S02]  /*33c90*/  IMAD.MOV.U32 R13, RZ, RZ, R31 ;  /* 0x000000ffff0d7224 */ /* 0x000fe400078e001f */
[----:B------:R-:W-:Y:S02]  /*33ca0*/  IMAD.MOV.U32 R12, RZ, RZ, R0 ;  /* 0x000000ffff0c7224 */ /* 0x000fe400078e0000 */
[----:B------:R-:W-:-:S07]  /*33cb0*/  IMAD.MOV.U32 R29, RZ, RZ, R14 ;  /* 0x000000ffff1d7224 */ /* 0x000fce00078e000e */
[----:B------:R-:W-:Y:S05]  /*33cc0*/  WARPSYNC.COLLECTIVE R15, `(.L_x_6708) ;  /* 0x000000000f087348 */ /* 0x000fea0003c00000 */
[----:B------:R0:W1:Y:S02]  /*33cd0*/  SHFL.IDX P6, R14, R13, R12, R11 ;  /* 0x0000000c0d0e7389 */ /* 0x00006400000c000b */
[----:B01----:R-:W-:Y:S01]  /*33ce0*/  ENDCOLLECTIVE ;  /* 0x000000000000791b */ /* 0x003fe20003800000 */
.L_x_6708:
        /* <DEDUP_REMOVED lines=8> */
.L_x_6709:
[----:B------:R-:W-:Y:S01]  /*33d70*/  IMAD.MOV.U32 R13, RZ, RZ, R33 ;  /* 0x000000ffff0d7224 */ /* 0x000fe200078e0021 */
[----:B------:R-:W-:Y:S01]  /*33d80*/  MOV R12, R0 ;  /* 0x00000000000c7202 */ /* 0x000fe20000000f00 */
[----:B------:R-:W-:-:S07]  /*33d90*/  IMAD.MOV.U32 R40, RZ, RZ, R14 ;  /* 0x000000ffff287224 */ /* 0x000fce00078e000e */
[----:B------:R-:W-:Y:S05]  /*33da0*/  WARPSYNC.COLLECTIVE R15, `(.L_x_6710) ;  /* 0x000000000f087348 */ /* 0x000fea0003c00000 */
[----:B------:R0:W1:Y:S02]  /*33db0*/  SHFL.IDX P6, R14, R13, R12, R11 ;  /* 0x0000000c0d0e7389 */ /* 0x00006400000c000b */
[----:B01----:R-:W-:Y:S01]  /*33dc0*/  ENDCOLLECTIVE ;  /* 0x000000000000791b */ /* 0x003fe20003800000 */
.L_x_6710:
[----:B------:R-:W-:Y:S02]  /*33dd0*/  IMAD.MOV.U32 R13, RZ, RZ, R42 ;  /* 0x000000ffff0d7224 */ /* 0x000fe400078e002a */
[----:B------:R-:W-:Y:S02]  /*33de0*/  IMAD.MOV.U32 R12, RZ, RZ, R3 ;  /* 0x000000ffff0c7224 */ /* 0x000fe400078e0003 */
[----:B------:R-:W-:-:S07]  /*33df0*/  IMAD.MOV.U32 R33, RZ, RZ, R14 ;  /* 0x000000ffff217224 */ /* 0x000fce00078e000e */
[----:B------:R-:W-:Y:S05]  /*33e00*/  WARPSYNC.COLLECTIVE R15, `(.L_x_6711) ;  /* 0x000000000f087348 */ /* 0x000fea0003c00000 */
[----:B------:R0:W1:Y:S02]  /*33e10*/  SHFL.IDX P6, R14, R13, R12, R11 ;  /* 0x0000000c0d0e7389 */ /* 0x00006400000c000b */
[----:B01----:R-:W-:Y:S01]  /*33e20*/  ENDCOLLECTIVE ;  /* 0x000000000000791b */ /* 0x003fe20003800000 */
.L_x_6711:
[----:B------:R-:W-:Y:S01]  /*33e30*/  MOV R13, R35 ;  /* 0x00000023000d7202 */ /* 0x000fe20000000f00 */
[----:B------:R-:W-:Y:S02]  /*33e40*/  IMAD.MOV.U32 R12, RZ, RZ, R0 ;  /* 0x000000ffff0c7224 */ /* 0x000fe400078e0000 */
[----:B------:R-:W-:-:S07]  /*33e50*/  IMAD.MOV.U32 R42, RZ, RZ, R14 ;  /* 0x000000ffff2a7224 */ /* 0x000fce00078e000e */
[----:B------:R-:W-:Y:S05]  /*33e60*/  WARPSYNC.COLLECTIVE R15, `(.L_x_6712) ;  /* 0x000000000f087348 */ /* 0x000fea0003c00000 */
[----:B------:R0:W1:Y:S02]  /*33e70*/  SHFL.IDX P6, R14, R13, R12, R11 ;  /* 0x0000000c0d0e7389 */ /* 0x00006400000c000b */
[----:B01----:R-:W-:Y:S01]  /*33e80*/  ENDCOLLECTIVE ;  /* 0x000000000000791b */ /* 0x003fe20003800000 */
.L_x_6712:
[----:B------:R-:W-:Y:S02]  /*33e90*/  IMAD.MOV.U32 R13, RZ, RZ, R44 ;  /* 0x000000ffff0d7224 */ /* 0x000fe400078e002c */
[----:B------:R-:W-:Y:S02]  /*33ea0*/  IMAD.MOV.U32 R12, RZ, RZ, R3 ;  /* 0x000000ffff0c7224 */ /* 0x000fe400078e0003 */
[----:B------:R-:W-:-:S07]  /*33eb0*/  IMAD.MOV.U32 R46, RZ, RZ, R14 ;  /* 0x000000ffff2e7224 */ /* 0x000fce00078e000e */
[----:B------:R-:W-:Y:S05]  /*33ec0*/  WARPSYNC.COLLECTIVE R15, `(.L_x_6713) ;  /* 0x000000000f087348 */ /* 0x000fea0003c00000 */
[----:B------:R0:W1:Y:S02]  /*33ed0*/  SHFL.IDX P6, R14, R13, R12, R11 ;  /* 0x0000000c0d0e7389 */ /* 0x00006400000c000b */
[----:B01----:R-:W-:Y:S01]  /*33ee0*/  ENDCOLLECTIVE ;  /* 0x000000000000791b */ /* 0x003fe20003800000 */
.L_x_6713:
[----:B------:R-:W-:Y:S02]  /*33ef0*/  IMAD.MOV.U32 R13, RZ, RZ, R37 ;  /* 0x000000ffff0d7224 */ /* 0x000fe400078e0025 */
[----:B------:R-:W-:Y:S01]  /*33f00*/  IMAD.MOV.U32 R12, RZ, RZ, R0 ;  /* 0x000000ffff0c7224 */ /* 0x000fe200078e0000 */
[----:B------:R-:W-:-:S07]  /*33f10*/  MOV R35, R14 ;  /* 0x0000000e00237202 */ /* 0x000fce0000000f00 */
[----:B------:R-:W-:Y:S05]  /*33f20*/  WARPSYNC.COLLECTIVE R15, `(.L_x_6714) ;  /* 0x000000000f087348 */ /* 0x000fea0003c00000 */
[----:B------:R0:W1:Y:S02]  /*33f30*/  SHFL.IDX P6, R14, R13, R12, R11 ;  /* 0x0000000c0d0e7389 */ /* 0x00006400000c000b */
[----:B01----:R-:W-:Y:S01]  /*33f40*/  ENDCOLLECTIVE ;  /* 0x000000000000791b */ /* 0x003fe20003800000 */
.L_x_6714:
        /* <DEDUP_REMOVED lines=8> */
.L_x_6715:
[----:B------:R-:W-:Y:S02]  /*33fd0*/  IMAD.MOV.U32 R13, RZ, RZ, R39 ;  /* 0x000000ffff0d7224 */ /* 0x000fe400078e0027 */
[----:B------:R-:W-:Y:S02]  /*33fe0*/  IMAD.MOV.U32 R12, RZ, RZ, R0 ;  /* 0x000000ffff0c7224 */ /* 0x000fe400078e0000 */
[----:B------:R-:W-:-:S07]  /*33ff0*/  IMAD.MOV.U32 R37, RZ, RZ, R14 ;  /* 0x000000ffff257224 */ /* 0x000fce00078e000e */
[----:B------:R-:W-:Y:S05]  /*34000*/  WARPSYNC.COLLECTIVE R15, `(.L_x_6716) ;  /* 0x000000000f087348 */ /* 0x000fea0003c00000 */
[----:B------:R0:W1:Y:S02]  /*34010*/  SHFL.IDX P6, R14, R13, R12, R11 ;  /* 0x0000000c0d0e7389 */ /* 0x00006400000c000b */
[----:B01----:R-:W-:Y:S01]  /*34020*/  ENDCOLLECTIVE ;  /* 0x000000000000791b */ /* 0x003fe20003800000 */
.L_x_6716:
        /* <DEDUP_REMOVED lines=8> */
.L_x_6717:
[----:B------:R-:W-:Y:S02]  /*340b0*/  IMAD.MOV.U32 R13, RZ, RZ, R41 ;  /* 0x000000ffff0d7224 */ /* 0x000fe400078e0029 */
[----:B------:R-:W-:Y:S02]  /*340c0*/  IMAD.MOV.U32 R12, RZ, RZ, R0 ;  /* 0x000000ffff0c7224 */ /* 0x000fe400078e0000 */
[----:B------:R-:W-:-:S07]  /*340d0*/  IMAD.MOV.U32 R39, RZ, RZ, R14 ;  /* 0x000000ffff277224 */ /* 0x000fce00078e000e */
[----:B------:R-:W-:Y:S05]  /*340e0*/  WARPSYNC.COLLECTIVE R15, `(.L_x_6718) ;  /* 0x000000000f087348 */ /* 0x000fea0003c00000 */
[----:B------:R0:W1:Y:S02]  /*340f0*/  SHFL.IDX P6, R14, R13, R12, R11 ;  /* 0x0000000c0d0e7389 */ /* 0x00006400000c000b */
[----:B01----:R-:W-:Y:S01]  /*34100*/  ENDCOLLECTIVE ;  /* 0x000000000000791b */ /* 0x003fe20003800000 */
.L_x_6718:
        /* <DEDUP_REMOVED lines=8> */
.L_x_6719:
[----:B------:R-:W-:Y:S01]  /*34190*/  IMAD.MOV.U32 R13, RZ, RZ, R43 ;  /* 0x000000ffff0d7224 */ /* 0x000fe200078e002b */
[----:B------:R-:W-:Y:S01]  /*341a0*/  MOV R12, R0 ;  /* 0x00000000000c7202 */ /* 0x000fe20000000f00 */
[----:B------:R-:W-:-:S07]  /*341b0*/  IMAD.MOV.U32 R41, RZ, RZ, R14 ;  /* 0x000000ffff297224 */ /* 0x000fce00078e000e */
[----:B------:R-:W-:Y:S05]  /*341c0*/  WARPSYNC.COLLECTIVE R15, `(.L_x_6720) ;  /* 0x000000000f087348 */ /* 0x000fea0003c00000 */
[----:B------:R0:W1:Y:S02]  /*341d0*/  SHFL.IDX P6, R14, R13, R12, R11 ;  /* 0x0000000c0d0e7389 */ /* 0x00006400000c000b */
[----:B01----:R-:W-:Y:S01]  /*341e0*/  ENDCOLLECTIVE ;  /* 0x000000000000791b */ /* 0x003fe20003800000 */
.L_x_6720:
        /* <DEDUP_REMOVED lines=8> */
.L_x_6721:
[----:B------:R-:W-:Y:S01]  /*34270*/  MOV R13, R45 ;  /* 0x0000002d000d7202 */ /* 0x000fe20000000f00 */
[----:B------:R-:W-:Y:S02]  /*34280*/  IMAD.MOV.U32 R12, RZ, RZ, R0 ;  /* 0x000000ffff0c7224 */ /* 0x000fe400078e0000 */
[----:B------:R-:W-:-:S07]  /*34290*/  IMAD.MOV.U32 R62, RZ, RZ, R14 ;  /* 0x000000ffff3e7224 */ /* 0x000fce00078e000e */
[----:B------:R-:W-:Y:S05]  /*342a0*/  WARPSYNC.COLLECTIVE R15, `(.L_x_6722) ;  /* 0x000000000f087348 */ /* 0x000fea0003c00000 */
[----:B------:R0:W1:Y:S02]  /*342b0*/  SHFL.IDX P6, R14, R13, R12, R11 ;  /* 0x0000000c0d0e7389 */ /* 0x00006400000c000b */
[----:B01----:R-:W-:Y:S01]  /*342c0*/  ENDCOLLECTIVE ;  /* 0x000000000000791b */ /* 0x003fe20003800000 */
.L_x_6722:
        /* <DEDUP_REMOVED lines=8> */
.L_x_6723:
[----:B------:R-:W-:Y:S02]  /*34350*/  IMAD.MOV.U32 R13, RZ, RZ, R47 ;  /* 0x000000ffff0d7224 */ /* 0x000fe400078e002f */
[----:B------:R-:W-:Y:S01]  /*34360*/  IMAD.MOV.U32 R12, RZ, RZ, R0 ;  /* 0x000000ffff0c7224 */ /* 0x000fe200078e0000 */
[----:B------:R-:W-:-:S07]  /*34370*/  MOV R64, R14 ;  /* 0x0000000e00407202 */ /* 0x000fce0000000f00 */
[----:B------:R-:W-:Y:S05]  /*34380*/  WARPSYNC.COLLECTIVE R15, `(.L_x_6724) ;  /* 0x000000000f087348 */ /* 0x000fea0003c00000 */
[----:B------:R0:W1:Y:S02]  /*34390*/  SHFL.IDX P6, R14, R13, R12, R11 ;  /* 0x0000000c0d0e7389 */ /* 0x00006400000c000b */
[----:B01----:R-:W-:Y:S01]  /*343a0*/  ENDCOLLECTIVE ;  /* 0x000000000000791b */ /* 0x003fe20003800000 */
.L_x_6724:
[----:B------:R-:W-:Y:S01]  /*343b0*/  SEL R9, R45, R64, P0 ;  /* 0x000000402d097207 */ /* 0x000fe20000000000 */
[----:B------:R-:W-:Y:S01]  /*343c0*/  IMAD.MOV.U32 R13, RZ, RZ, R66 ;  /* 0x000000ffff0d7224 */ /* 0x000fe200078e0042 */
[----:B------:R-:W-:Y:S01]  /*343d0*/  MOV R12, R3 ;  /* 0x00000003000c7202 */ /* 0x000fe20000000f00 */
[----:B------:R-:W-:-:S07]  /*343e0*/  IMAD.MOV.U32 R47, RZ, RZ, R14 ;  /* 0x000000ffff2f7224 */ /* 0x000fce00078e000e */
[----:B------:R-:W-:Y:S05]  /*343f0*/  WARPSYNC.COLLECTIVE R15, `(.L_x_6725) ;  /* 0x000000000f087348 */ /* 0x000fea0003c00000 */
[----:B------:R0:W1:Y:S02]  /*34400*/  SHFL.IDX P6, R14, R13, R12, R11 ;  /* 0x0000000c0d0e7389 */ /* 0x00006400000c000b */
[----:B01----:R-:W-:Y:S01]  /*34410*/  ENDCOLLECTIVE ;  /* 0x000000000000791b */ /* 0x003fe20003800000 */
.L_x_6725:
[----:B------:R-:W-:Y:S02]  /*34420*/  IMAD.MOV.U32 R13, RZ, RZ, R49 ;  /* 0x000000ffff0d7224 */ /* 0x000fe400078e0031 */
[----:B------:R-:W-:Y:S02]  /*34430*/  IMAD.MOV.U32 R12, RZ, RZ, R0 ;  /* 0x000000ffff0c7224 */ /* 0x000fe400078e0000 */
[----:B------:R-:W-:-:S07]  /*34440*/  IMAD.MOV.U32 R66, RZ, RZ, R14 ;  /* 0x000000ffff427224 */ /* 0x000fce00078e000e */
[----:B------:R-:W-:Y:S05]  /*34450*/  WARPSYNC.COLLECTIVE R15, `(.L_x_6726) ;  /* 0x000000000f087348 */ /* 0x000fea0003c00000 */
[----:B------:R0:W1:Y:S02]  /*34460*/  SHFL.IDX P6, R14, R13, R12, R11 ;  /* 0x0000000c0d0e7389 */ /* 0x00006400000c000b */
[----:B01----:R-:W-:Y:S01]  /*34470*/  ENDCOLLECTIVE ;  /* 0x000000000000791b */ /* 0x003fe20003800000 */
.L_x_6726:
        /* <DEDUP_REMOVED lines=8> */
.L_x_6727:
[----:B------:R-:W-:Y:S02]  /*34500*/  IMAD.MOV.U32 R13, RZ, RZ, R51 ;  /* 0x000000ffff0d7224 */ /* 0x000fe400078e0033 */
[----:B------:R-:W-:Y:S02]  /*34510*/  IMAD.MOV.U32 R12, RZ, RZ, R0 ;  /* 0x000000ffff0c7224 */ /* 0x000fe400078e0000 */
[----:B------:R-:W-:-:S07]  /*34520*/  IMAD.MOV.U32 R68, RZ, RZ, R14 ;  /* 0x000000ffff447224 */ /* 0x000fce00078e000e */
[----:B------:R-:W-:Y:S05]  /*34530*/  WARPSYNC.COLLECTIVE R15, `(.L_x_6728) ;  /* 0x000000000f087348 */ /* 0x000fea0003c00000 */
[----:B------:R0:W1:Y:S02]  /*34540*/  SHFL.IDX P6, R14, R13, R12, R11 ;  /* 0x0000000c0d0e7389 */ /* 0x00006400000c000b */
[----:B01----:R-:W-:Y:S01]  /*34550*/  ENDCOLLECTIVE ;  /* 0x000000000000791b */ /* 0x003fe20003800000 */
.L_x_6728:
[----:B------:R-:W-:Y:S01]  /*34560*/  SEL R29, R49, R68, P0 ;  /* 0x00000044311d7207 */ /* 0x000fe20000000000 */
[----:B------:R-:W-:Y:S02]  /*34570*/  IMAD.MOV.U32 R13, RZ, RZ, R70 ;  /* 0x000000ffff0d7224 */ /* 0x000fe400078e0046 */
[----:B------:R-:W-:Y:S01]  /*34580*/  IMAD.MOV.U32 R12, RZ, RZ, R3 ;  /* 0x000000ffff0c7224 */ /* 0x000fe200078e0003 */
[----:B------:R-:W-:-:S07]  /*34590*/  MOV R51, R14 ;  /* 0x0000000e00337202 */ /* 0x000fce0000000f00 */
[----:B------:R-:W-:Y:S05]  /*345a0*/  WARPSYNC.COLLECTIVE R15, `(.L_x_6729) ;  /* 0x000000000f087348 */ /* 0x000fea0003c00000 */
[----:B------:R0:W1:Y:S02]  /*345b0*/  SHFL.IDX P6, R14, R13, R12, R11 ;  /* 0x0000000c0d0e7389 */ /* 0x00006400000c000b */
[----:B01----:R-:W-:Y:S01]  /*345c0*/  ENDCOLLECTIVE ;  /* 0x000000000000791b */ /* 0x003fe20003800000 */
.L_x_6729:
[----:B------:R-:W-:Y:S01]  /*345d0*/  IMAD.MOV.U32 R13, RZ, RZ, R53 ;  /* 0x000000ffff0d7224 */ /* 0x000fe200078e0035 */
[----:B------:R-:W-:Y:S01]  /*345e0*/  MOV R12, R0 ;  /* 0x00000000000c7202 */ /* 0x000fe20000000f00 */
[----:B------:R-:W-:-:S07]  /*345f0*/  IMAD.MOV.U32 R70, RZ, RZ, R14 ;  /* 0x000000ffff467224 */ /* 0x000fce00078e000e */
[----:B------:R-:W-:Y:S05]  /*34600*/  WARPSYNC.COLLECTIVE R15, `(.L_x_6730) ;  /* 0x000000000f087348 */ /* 0x000fea0003c00000 */
[----:B------:R0:W1:Y:S02]  /*34610*/  SHFL.IDX P6, R14, R13, R12, R11 ;  /* 0x0000000c0d0e7389 */ /* 0x00006400000c000b */
[----:B01----:R-:W-:Y:S01]  /*34620*/  ENDCOLLECTIVE ;  /* 0x000000000000791b */ /* 0x003fe20003800000 */
.L_x_6730:
[----:B------:R-:W-:Y:S01]  /*34630*/  SEL R35, R70, R51, P0 ;  /* 0x0000003346237207 */ /* 0x000fe20000000000 */
[----:B------:R-:W-:Y:S02]  /*34640*/  IMAD.MOV.U32 R13, RZ, RZ, R72 ;  /* 0x000000ffff0d7224 */ /* 0x000fe400078e0048 */
[----:B------:R-:W-:Y:S02]  /*34650*/  IMAD.MOV.U32 R12, RZ, RZ, R3 ;  /* 0x000000ffff0c7224 */ /* 0x000fe400078e0003 */
[----:B------:R-:W-:-:S07]  /*34660*/  IMAD.MOV.U32 R53, RZ, RZ, R14 ;  /* 0x000000ffff357224 */ /* 0x000fce00078e000e */
[----:B------:R-:W-:Y:S05]  /*34670*/  WARPSYNC.COLLECTIVE R15, `(.L_x_6731) ;  /* 0x000000000f087348 */ /* 0x000fea0003c00000 */
[----:B------:R0:W1:Y:S02]  /*34680*/  SHFL.IDX P6, R14, R13, R12, R11 ;  /* 0x0000000c0d0e7389 */ /* 0x00006400000c000b */
[----:B01----:R-:W-:Y:S01]  /*34690*/  ENDCOLLECTIVE ;  /* 0x000000000000791b */ /* 0x003fe20003800000 */
.L_x_6731:
[----:B------:R-:W-:Y:S01]  /*346a0*/  MOV R13, R55 ;  /* 0x00000037000d7202 */ /* 0x000fe20000000f00 */
[----:B------:R-:W-:Y:S02]  /*346b0*/  IMAD.MOV.U32 R12, RZ, RZ, R0 ;  /* 0x000000ffff0c7224 */ /* 0x000fe400078e0000 */
[----:B------:R-:W-:-:S07]  /*346c0*/  IMAD.MOV.U32 R72, RZ, RZ, R14 ;  /* 0x000000ffff487224 */ /* 0x000fce00078e000e */
[----:B------:R-:W-:Y:S05]  /*346d0*/  WARPSYNC.COLLECTIVE R15, `(.L_x_6732) ;  /* 0x000000000f087348 */ /* 0x000fea0003c00000 */
[----:B------:R0:W1:Y:S02]  /*346e0*/  SHFL.IDX P6, R14, R13, R12, R11 ;  /* 0x0000000c0d0e7389 */ /* 0x00006400000c000b */
[----:B01----:R-:W-:Y:S01]  /*346f0*/  ENDCOLLECTIVE ;  /* 0x000000000000791b */ /* 0x003fe20003800000 */
.L_x_6732:
        /* <DEDUP_REMOVED lines=8> */
.L_x_6733:
[----:B------:R-:W-:Y:S02]  /*34780*/  IMAD.MOV.U32 R13, RZ, RZ, R57 ;  /* 0x000000ffff0d7224 */ /* 0x000fe400078e0039 */
[----:B------:R-:W-:Y:S01]  /*34790*/  IMAD.MOV.U32 R12, RZ, RZ, R0 ;  /* 0x000000ffff0c7224 */ /* 0x000fe200078e0000 */
[----:B------:R-:W-:-:S07]  /*347a0*/  MOV R74, R14 ;  /* 0x0000000e004a7202 */ /* 0x000fce0000000f00 */
[----:B------:R-:W-:Y:S05]  /*347b0*/  WARPSYNC.COLLECTIVE R15, `(.L_x_6734) ;  /* 0x000000000f087348 */ /* 0x000fea0003c00000 */
[----:B------:R0:W1:Y:S02]  /*347c0*/  SHFL.IDX P6, R14, R13, R12, R11 ;  /* 0x0000000c0d0e7389 */ /* 0x00006400000c000b */
[----:B01----:R-:W-:Y:S01]  /*347d0*/  ENDCOLLECTIVE ;  /* 0x000000000000791b */ /* 0x003fe20003800000 */
.L_x_6734:
[----:B------:R-:W-:Y:S01]  /*347e0*/  IMAD.MOV.U32 R13, RZ, RZ, R76 ;  /* 0x000000ffff0d7224 */ /* 0x000fe200078e004c */
[----:B------:R-:W-:Y:S01]  /*347f0*/  MOV R12, R3 ;  /* 0x00000003000c7202 */ /* 0x000fe20000000f00 */
[----:B------:R-:W-:-:S07]  /*34800*/  IMAD.MOV.U32 R57, RZ, RZ, R14 ;  /* 0x000000ffff397224 */ /* 0x000fce00078e000e */
[----:B------:R-:W-:Y:S05]  /*34810*/  WARPSYNC.COLLECTIVE R15, `(.L_x_6735) ;  /* 0x000000000f087348 */ /* 0x000fea0003c00000 */
[----:B------:R0:W1:Y:S02]  /*34820*/  SHFL.IDX P6, R14, R13, R12, R11 ;  /* 0x0000000c0d0e7389 */ /* 0x00006400000c000b */
[----:B01----:R-:W-:Y:S01]  /*34830*/  ENDCOLLECTIVE ;  /* 0x000000000000791b */ /* 0x003fe20003800000 */
.L_x_6735:
[----:B------:R-:W-:Y:S02]  /*34840*/  IMAD.MOV.U32 R13, RZ, RZ, R59 ;  /* 0x000000ffff0d7224 */ /* 0x000fe400078e003b */
[----:B------:R-:W-:Y:S02]  /*34850*/  IMAD.MOV.U32 R12, RZ, RZ, R0 ;  /* 0x000000ffff0c7224 */ /* 0x000fe400078e0000 */
[----:B------:R-:W-:-:S07]  /*34860*/  IMAD.MOV.U32 R76, RZ, RZ, R14 ;  /* 0x000000ffff4c7224 */ /* 0x000fce00078e000e */
[----:B------:R-:W-:Y:S05]  /*34870*/  WARPSYNC.COLLECTIVE R15, `(.L_x_6736) ;  /* 0x000000000f087348 */ /* 0x000fea0003c00000 */
[----:B------:R0:W1:Y:S02]  /*34880*/  SHFL.IDX P6, R14, R13, R12, R11 ;  /* 0x0000000c0d0e7389 */ /* 0x00006400000c000b */
[----:B01----:R-:W-:Y:S01]  /*34890*/  ENDCOLLECTIVE ;  /* 0x000000000000791b */ /* 0x003fe20003800000 */
.L_x_6736:
        /* <DEDUP_REMOVED lines=8> */
.L_x_6737:
[----:B------:R-:W-:Y:S02]  /*34920*/  IMAD.MOV.U32 R13, RZ, RZ, R63 ;  /* 0x000000ffff0d7224 */ /* 0x000fe400078e003f */
[----:B------:R-:W-:Y:S02]  /*34930*/  IMAD.MOV.U32 R12, RZ, RZ, R0 ;  /* 0x000000ffff0c7224 */ /* 0x000fe400078e0000 */
[----:B------:R-:W-:-:S07]  /*34940*/  IMAD.MOV.U32 R78, RZ, RZ, R14 ;  /* 0x000000ffff4e7224 */ /* 0x000fce00078e000e */
[----:B------:R-:W-:Y:S05]  /*34950*/  WARPSYNC.COLLECTIVE R15, `(.L_x_6738) ;  /* 0x000000000f087348 */ /* 0x000fea0003c00000 */
[----:B------:R0:W1:Y:S02]  /*34960*/  SHFL.IDX P6, R14, R13, R12, R11 ;  /* 0x0000000c0d0e7389 */ /* 0x00006400000c000b */
[----:B01----:R-:W-:Y:S01]  /*34970*/  ENDCOLLECTIVE ;  /* 0x000000000000791b */ /* 0x003fe20003800000 */
.L_x_6738:
[----:B------:R-:W-:Y:S01]  /*34980*/  SEL R47, R78, R59, P0 ;  /* 0x0000003b4e2f7207 */ /* 0x000fe20000000000 */
[----:B------:R-:W-:Y:S02]  /*34990*/  IMAD.MOV.U32 R13, RZ, RZ, R80 ;  /* 0x000000ffff0d7224 */ /* 0x000fe400078e0050 */
[----:B------:R-:W-:Y:S01]  /*349a0*/  IMAD.MOV.U32 R12, RZ, RZ, R3 ;  /* 0x000000ffff0c7224 */ /* 0x000fe200078e0003 */
[----:B------:R-:W-:-:S07]  /*349b0*/  MOV R63, R14 ;  /* 0x0000000e003f7202 */ /* 0x000fce0000000f00 */
[----:B------:R-:W-:Y:S05]  /*349c0*/  WARPSYNC.COLLECTIVE R15, `(.L_x_6739) ;  /* 0x000000000f087348 */ /* 0x000fea0003c00000 */
[----:B------:R0:W1:Y:S02]  /*349d0*/  SHFL.IDX P6, R14, R13, R12, R11 ;  /* 0x0000000c0d0e7389 */ /* 0x00006400000c000b */
[----:B01----:R-:W-:Y:S01]  /*349e0*/  ENDCOLLECTIVE ;  /* 0x000000000000791b */ /* 0x003fe20003800000 */
.L_x_6739:
[----:B------:R-:W-:Y:S01]  /*349f0*/  IMAD.MOV.U32 R13, RZ, RZ, R65 ;  /* 0x000000ffff0d7224 */ /* 0x000fe200078e0041 */
[----:B------:R-:W-:Y:S01]  /*34a00*/  MOV R12, R0 ;  /* 0x00000000000c7202 */ /* 0x000fe20000000f00 */
[----:B------:R-:W-:-:S07]  /*34a10*/  IMAD.MOV.U32 R80, RZ, RZ, R14 ;  /* 0x000000ffff507224 */ /* 0x000fce00078e000e */
[----:B------:R-:W-:Y:S05]  /*34a20*/  WARPSYNC.COLLECTIVE R15, `(.L_x_6740) ;  /* 0x000000000f087348 */ /* 0x000fea0003c00000 */
[----:B------:R0:W1:Y:S02]  /*34a30*/  SHFL.IDX P6, R14, R13, R12, R11 ;  /* 0x0000000c0d0e7389 */ /* 0x00006400000c000b */
[----:B01----:R-:W-:Y:S01]  /*34a40*/  ENDCOLLECTIVE ;  /* 0x000000000000791b */ /* 0x003fe20003800000 */
.L_x_6740:
[----:B------:R-:W-:Y:S02]  /*34a50*/  IMAD.MOV.U32 R13, RZ, RZ, R82 ;  /* 0x000000ffff0d7224 */ /* 0x000fe400078e0052 */
[----:B------:R-:W-:Y:S02]  /*34a60*/  IMAD.MOV.U32 R12, RZ, RZ, R3 ;  /* 0x000000ffff0c7224 */ /* 0x000fe400078e0003 */
[----:B------:R-:W-:-:S07]  /*34a70*/  IMAD.MOV.U32 R65, RZ, RZ, R14 ;  /* 0x000000ffff417224 */ /* 0x000fce00078e000e */
[----:B------:R-:W-:Y:S05]  /*34a80*/  WARPSYNC.COLLECTIVE R15, `(.L_x_6741) ;  /* 0x000000000f087348 */ /* 0x000fea0003c00000 */
[----:B------:R0:W1:Y:S02]  /*34a90*/  SHFL.IDX P6, R14, R13, R12, R11 ;  /* 0x0000000c0d0e7389 */ /* 0x00006400000c000b */
[----:B01----:R-:W-:Y:S01]  /*34aa0*/  ENDCOLLECTIVE ;  /* 0x000000000000791b */ /* 0x003fe20003800000 */
.L_x_6741:
[----:B------:R-:W-:Y:S01]  /*34ab0*/  MOV R13, R67 ;  /* 0x00000043000d7202 */ /* 0x000fe20000000f00 */
[----:B------:R-:W-:Y:S02]  /*34ac0*/  IMAD.MOV.U32 R12, RZ, RZ, R0 ;  /* 0x000000ffff0c7224 */ /* 0x000fe400078e0000 */
[----:B------:R-:W-:Y:S02]  /*34ad0*/  IMAD.MOV.U32 R0, RZ, RZ, RZ ;  /* 0x000000ffff007224 */ /* 0x000fe400078e00ff */
[----:B------:R-:W-:-:S07]  /*34ae0*/  IMAD.MOV.U32 R82, RZ, RZ, R14 ;  /* 0x000000ffff527224 */ /* 0x000fce00078e000e */
[----:B------:R-:W-:Y:S05]  /*34af0*/  WARPSYNC.COLLECTIVE R15, `(.L_x_6742) ;  /* 0x000000000f087348 */ /* 0x000fea0003c00000 */
[----:B------:R0:W1:Y:S02]  /*34b00*/  SHFL.IDX P6, R14, R13, R12, R11 ;  /* 0x0000000c0d0e7389 */ /* 0x00006400000c000b */
[----:B01----:R-:W-:Y:S01]  /*34b10*/  ENDCOLLECTIVE ;  /* 0x000000000000791b */ /* 0x003fe20003800000 */
.L_x_6742:
[----:B------:R-:W-:Y:S01]  /*34b20*/  SEL R53, R65, R82, P0 ;  /* 0x0000005241357207 */ /* 0x000fe20000000000 */
[----:B------:R-:W-:Y:S02]  /*34b30*/  IMAD.MOV.U32 R13, RZ, RZ, R84 ;  /* 0x000000ffff0d7224 */ /* 0x000fe400078e0054 */
[----:B------:R-:W-:Y:S02]  /*34b40*/  IMAD.MOV.U32 R12, RZ, RZ, R3 ;  /* 0x000000ffff0c7224 */ /* 0x000fe400078e0003 */
[----:B------:R-:W-:-:S07]  /*34b50*/  IMAD.MOV.U32 R67, RZ, RZ, R14 ;  /* 0x000000ffff437224 */ /* 0x000fce00078e000e */
[----:B------:R-:W-:Y:S05]  /*34b60*/  WARPSYNC.COLLECTIVE R15, `(.L_x_6743) ;  /* 0x000000000f087348 */ /* 0x000fea0003c00000 */
[----:B------:R0:W1:Y:S02]  /*34b70*/  SHFL.IDX P6, R14, R13, R12, R11 ;  /* 0x0000000c0d0e7389 */ /* 0x00006400000c000b */
[----:B01----:R-:W-:Y:S01]  /*34b80*/  ENDCOLLECTIVE ;  /* 0x000000000000791b */ /* 0x003fe20003800000 */
.L_x_6743:
        /* <DEDUP_REMOVED lines=12> */
[----:B------:R-:W-:Y:S02]  /*34c50*/  SEL R51, R80, R63, P0 ;  /* 0x0000003f50337207 */ /* 0x000fe40000000000 */
[----:B------:R-:W-:Y:S01]  /*34c60*/  SEL R55, R82, R65, P0 ;  /* 0x0000004152377207 */ /* 0x000fe20000000000 */
[----:B------:R-:W-:Y:S06]  /*34c70*/  BRA `(.L_x_6744) ;  /* 0xffffff2400b87947 */ /* 0x000fec000383ffff */
.L_x_6496:
[----:B------:R-:W-:Y:S01]  /*34c80*/  IMAD.MOV.U32 R13, RZ, RZ, R3 ;  /* 0x000000ffff0d7224 */ /* 0x000fe200078e0003 */
[----:B------:R-:W-:Y:S01]  /*34c90*/  MOV R15, 0xffffffff ;  /* 0xffffffff000f7802 */ /* 0x000fe20000000f00 */
[----:B------:R-:W-:Y:S02]  /*34ca0*/  IMAD.MOV.U32 R12, RZ, RZ, RZ ;  /* 0x000000ffff0c7224 */ /* 0x000fe400078e00ff */
[----:B------:R-:W-:-:S07]  /*34cb0*/  IMAD.MOV.U32 R11, RZ, RZ, 0x181f ;  /* 0x0000181fff0b7424 */ /* 0x000fce00078e00ff */
[----:B0-----:R-:W-:Y:S05]  /*34cc0*/  WARPSYNC.COLLECTIVE R15, `(.L_x_6745) ;  /* 0x000000000f087348 */ /* 0x001fea0003c00000 */
[----:B------:R1:W2:Y:S02]  /*34cd0*/  SHFL.IDX P6, R14, R13, R12, R11 ;  /* 0x0000000c0d0e7389 */ /* 0x0002a400000c000b */
[----:B012---:R-:W-:Y:S01]  /*34ce0*/  ENDCOLLECTIVE ;  /* 0x000000000000791b */ /* 0x007fe20003800000 */
.L_x_6745:
[----:B------:R-:W-:Y:S02]  /*34cf0*/  IMAD.MOV.U32 R13, RZ, RZ, R2 ;  /* 0x000000ffff0d7224 */ /* 0x000fe400078e0002 */
[----:B------:R-:W-:-:S07]  /*34d00*/  IMAD.MOV.U32 R0, RZ, RZ, R14 ;  /* 0x000000ffff007224 */ /* 0x000fce00078e000e */
[----:B------:R-:W-:Y:S05]  /*34d10*/  WARPSYNC.COLLECTIVE R15, `(.L_x_6746) ;  /* 0x000000000f087348 */ /* 0x000fea0003c00000 */
[----:B------:R0:W1:Y:S02]  /*34d20*/  SHFL.IDX P6, R14, R13, R12, R11 ;  /* 0x0000000c0d0e7389 */ /* 0x00006400000c000b */
[----:B01----:R-:W-:Y:S01]  /*34d30*/  ENDCOLLECTIVE ;  /* 0x000000000000791b */ /* 0x003fe20003800000 */
.L_x_6746:
[----:B------:R-:W-:Y:S05]  /*34d40*/  BRA `(.L_x_6747) ;  /* 0xffffff4000807947 */ /* 0x000fea000383ffff */
.L_x_6499:
        /* <DEDUP_REMOVED lines=8> */
.L_x_6749:
[----:B------:R-:W-:Y:S05]  /*34dd0*/  BSYNC B1 ;  /* 0x0000000000017941 */ /* 0x000fea0003800000 */
.L_x_6748:
        /* <DEDUP_REMOVED lines=8> */
.L_x_6750:
[----:B------:R-:W-:Y:S05]  /*34e60*/  BRA `(.L_x_6751) ;  /* 0xffffff4000947947 */ /* 0x000fea000383ffff */
.L_x_6502:
        /* <DEDUP_REMOVED lines=8> */
.L_x_6753:
[----:B------:R-:W-:Y:S05]  /*34ef0*/  BSYNC B1 ;  /* 0x0000000000017941 */ /* 0x000fea0003800000 */
.L_x_6752:
        /* <DEDUP_REMOVED lines=8> */
.L_x_6754:
[----:B------:R-:W-:Y:S05]  /*34f80*/  BRA `(.L_x_6755) ;  /* 0xffffff4000a47947 */ /* 0x000fea000383ffff */
.L_x_6505:
        /* <DEDUP_REMOVED lines=8> */
.L_x_6757:
[----:B------:R-:W-:Y:S05]  /*35010*/  BSYNC B1 ;  /* 0x0000000000017941 */ /* 0x000fea0003800000 */
.L_x_6756:
        /* <DEDUP_REMOVED lines=8> */
.L_x_6758:
[----:B------:R-:W-:Y:S05]  /*350a0*/  BRA `(.L_x_6759) ;  /* 0xffffff4000b47947 */ /* 0x000fea000383ffff */
.L_x_6521:
[----:B0-----:R-:W0:Y:S01]  /*350b0*/  S2R R8, SR_TID.X ;  /* 0x0000000000087919 */ /* 0x001e220000002100 */
[----:B------:R-:W-:Y:S01]  /*350c0*/  BSSY B1, `(.L_x_6760) ;  /* 0x000000a000017945 */ /* 0x000fe20003800000 */
[----:B------:R-:W-:Y:S02]  /*350d0*/  IMAD.MOV.U32 R12, RZ, RZ, RZ ;  /* 0x000000ffff0c7224 */ /* 0x000fe400078e00ff */
[----:B------:R-:W-:Y:S02]  /*350e0*/  IMAD.MOV.U32 R11, RZ, RZ, 0x1f ;  /* 0x0000001fff0b7424 */ /* 0x000fe400078e00ff */
[----:B------:R-:W-:Y:S01]  /*350f0*/  IMAD.MOV.U32 R15, RZ, RZ, -0x1 ;  /* 0xffffffffff0f7424 */ /* 0x000fe200078e00ff */
[----:B0-----:R-:W-:-:S04]  /*35100*/  SHF.R.U32.HI R8, RZ, 0x5, R8 ;  /* 0x00000005ff087819 */ /* 0x001fc80000011608 */
[----:B------:R-:W-:-:S04]  /*35110*/  LOP3.LUT R8, R8, 0x3, RZ, 0xc0, !PT ;  /* 0x0000000308087812 */ /* 0x000fc800078ec0ff */
[----:B------:R-:W-:-:S07]  /*35120*/  MOV R13, R8 ;  /* 0x00000008000d7202 */ /* 0x000fce0000000f00 */
[----:B------:R-:W-:Y:S05]  /*35130*/  WARPSYNC.COLLECTIVE R15, `(.L_x_6761) ;  /* 0x000000000f087348 */ /* 0x000fea0003c00000 */
[----:B------:R0:W1:Y:S02]  /*35140*/  SHFL.IDX P6, R14, R13, R12, R11 ;  /* 0x0000000c0d0e7389 */ /* 0x00006400000c000b */
[----:B01----:R-:W-:Y:S01]  /*35150*/  ENDCOLLECTIVE ;  /* 0x000000000000791b */ /* 0x003fe20003800000 */
.L_x_6761:
[----:B------:R-:W-:Y:S05]  /*35160*/  BSYNC B1 ;  /* 0x0000000000017941 */ /* 0x000fea0003800000 */
.L_x_6760:
[----:B------:R-:W-:Y:S05]  /*35170*/  BRA `(.L_x_6762) ;  /* 0xffffff5800587947 */ /* 0x000fea000383ffff */
.L_x_6523:
[----:B------:R-:W-:Y:S01]  /*35180*/  BSSY B1, `(.L_x_6763) ;  /* 0x0000006000017945 */ /* 0x000fe20003800000 */
[----:B------:R-:W-:-:S07]  /*35190*/  IMAD.MOV.U32 R15, RZ, RZ, -0x1 ;  /* 0xffffffffff0f7424 */ /* 0x000fce00078e00ff */
[----:B01----:R-:W-:Y:S05]  /*351a0*/  WARPSYNC.COLLECTIVE R15, `(.L_x_6764) ;  /* 0x000000000f0c7348 */ /* 0x003fea0003c00000 */
[----:B------:R-:W-:Y:S02]  /*351b0*/  ELECT P6, UR62, PT ;  /* 0x00000000003e782f */ /* 0x000fe400038c0000 */
[----:B------:R-:W-:Y:S01]  /*351c0*/  MOV R14, UR62 ;  /* 0x0000003e000e7c02 */ /* 0x000fe20008000f00 */
[----:B01----:R-:W-:Y:S10]  /*351d0*/  ENDCOLLECTIVE ;  /* 0x000000000000791b */ /* 0x003ff40003800000 */
.L_x_6764:
[----:B------:R-:W-:Y:S05]  /*351e0*/  BSYNC B1 ;  /* 0x0000000000017941 */ /* 0x000fea0003800000 */
.L_x_6763:
[----:B------:R-:W-:Y:S05]  /*351f0*/  BRA `(.L_x_6522) ;  /* 0xffffff5800507947 */ /* 0x000fea000383ffff */
.L_x_6525:
[----:B-1----:R1:W2:Y:S02]  /*35200*/  SYNCS.PHASECHK.TRANS64.TRYWAIT P0, [R23+URZ+0x33420], R6 ;  /* 0x03342006170075a7 */ /* 0x0022a4000800017f */
[----:B--2---:R-:W-:Y:S05]  /*35210*/  @!P0 NANOSLEEP.SYNCS 0x989680 ;  /* 0x009896800000895d */ /* 0x004fea0003900000 */
[----:B------:R-:W2:Y:S02]  /*35220*/  @!P0 SYNCS.PHASECHK.TRANS64 P0, [R23+URZ+0x33420], R6 ;  /* 0x03342006170085a7 */ /* 0x000ea4000800007f */
[----:B--2---:R-:W-:Y:S05]  /*35230*/  @!P0 BRA `(.L_x_6525) ;  /* 0xfffffffc00f08947 */ /* 0x004fea000383ffff */
[----:B------:R-:W-:Y:S05]  /*35240*/  BRA `(.L_x_6765) ;  /* 0xffffff5800607947 */ /* 0x000fea000383ffff */
.L_x_6529:
[----:B0-----:R0:W2:Y:S02]  /*35250*/  SYNCS.PHASECHK.TRANS64.TRYWAIT P0, [R10+URZ+0x334a0], R9 ;  /* 0x0334a0090a0075a7 */ /* 0x0010a4000800017f */
[----:B--2---:R-:W-:Y:S05]  /*35260*/  @!P0 NANOSLEEP.SYNCS 0x989680 ;  /* 0x009896800000895d */ /* 0x004fea0003900000 */
[----:B------:R-:W2:Y:S02]  /*35270*/  @!P0 SYNCS.PHASECHK.TRANS64 P0, [R10+URZ+0x334a0], R9 ;  /* 0x0334a0090a0085a7 */ /* 0x000ea4000800007f */
[----:B--2---:R-:W-:Y:S05]  /*35280*/  @!P0 BRA `(.L_x_6529) ;  /* 0xfffffffc00f08947 */ /* 0x004fea000383ffff */
[----:B------:R-:W-:Y:S05]  /*35290*/  BRA `(.L_x_6766) ;  /* 0xffffff58007c7947 */ /* 0x000fea000383ffff */
.L_x_6536:
[----:B-1----:R1:W2:Y:S02]  /*352a0*/  SYNCS.PHASECHK.TRANS64.TRYWAIT P0, [R10+URZ+0x334c0], R9 ;  /* 0x0334c0090a0075a7 */ /* 0x0022a4000800017f */
[----:B--2---:R-:W-:Y:S05]  /*352b0*/  @!P0 NANOSLEEP.SYNCS 0x989680 ;  /* 0x009896800000895d */ /* 0x004fea0003900000 */
[----:B------:R-:W2:Y:S02]  /*352c0*/  @!P0 SYNCS.PHASECHK.TRANS64 P0, [R10+URZ+0x334c0], R9 ;  /* 0x0334c0090a0085a7 */ /* 0x000ea4000800007f */
[----:B--2---:R-:W-:Y:S05]  /*352d0*/  @!P0 BRA `(.L_x_6536) ;  /* 0xfffffffc00f08947 */ /* 0x004fea000383ffff */
[----:B------:R-:W-:Y:S05]  /*352e0*/  BRA `(.L_x_6767) ;  /* 0xffffff5c00787947 */ /* 0x000fea000383ffff */
.L_x_6545:
[----:B0-----:R0:W1:Y:S02]  /*352f0*/  SYNCS.PHASECHK.TRANS64.TRYWAIT P1, [R9+URZ+0x334a0], R8 ;  /* 0x0334a008090075a7 */ /* 0x001064000802017f */
[----:B-1----:R-:W-:Y:S05]  /*35300*/  @!P1 NANOSLEEP.SYNCS 0x989680 ;  /* 0x009896800000995d */ /* 0x002fea0003900000 */
[----:B------:R-:W1:Y:S02]  /*35310*/  @!P1 SYNCS.PHASECHK.TRANS64 P1, [R9+URZ+0x334a0], R8 ;  /* 0x0334a008090095a7 */ /* 0x000e64000802007f */
[----:B-1----:R-:W-:Y:S05]  /*35320*/  @!P1 BRA `(.L_x_6545) ;  /* 0xfffffffc00f09947 */ /* 0x002fea000383ffff */
[----:B------:R-:W-:Y:S05]  /*35330*/  BRA `(.L_x_6768) ;  /* 0xffffff6000b87947 */ /* 0x000fea000383ffff */
.L_x_6552:
[----:B-1----:R1:W2:Y:S02]  /*35340*/  SYNCS.PHASECHK.TRANS64.TRYWAIT P1, [R9+URZ+0x334c0], R8 ;  /* 0x0334c008090075a7 */ /* 0x0022a4000802017f */
[----:B--2---:R-:W-:Y:S05]  /*35350*/  @!P1 NANOSLEEP.SYNCS 0x989680 ;  /* 0x009896800000995d */ /* 0x004fea0003900000 */
[----:B------:R-:W2:Y:S02]  /*35360*/  @!P1 SYNCS.PHASECHK.TRANS64 P1, [R9+URZ+0x334c0], R8 ;  /* 0x0334c008090095a7 */ /* 0x000ea4000802007f */
[----:B--2---:R-:W-:Y:S05]  /*35370*/  @!P1 BRA `(.L_x_6552) ;  /* 0xfffffffc00f09947 */ /* 0x004fea000383ffff */
[----:B------:R-:W-:Y:S05]  /*35380*/  BRA `(.L_x_6769) ;  /* 0xffffff6400b07947 */ /* 0x000fea000383ffff */
.L_x_6569:
        /* <DEDUP_REMOVED lines=11> */
.L_x_6771:
[----:B------:R-:W-:Y:S05]  /*35440*/  BSYNC B0 ;  /* 0x0000000000007941 */ /* 0x000fea0003800000 */
.L_x_6770:
[----:B------:R-:W-:Y:S05]  /*35450*/  BRA `(.L_x_6772) ;  /* 0xffffff7800047947 */ /* 0x000fea000383ffff */
.L_x_6572:
[----:B-1----:R-:W2:Y:S02]  /*35460*/  LDL R0, [R1+0x2c] ;  /* 0x00002c0001007983 */ /* 0x002ea40000100800 */
[----:B--2---:R1:W2:Y:S02]  /*35470*/  SYNCS.PHASECHK.TRANS64.TRYWAIT P0, [R4+URZ+0x33480], R0 ;  /* 0x03348000040075a7 */ /* 0x0042a4000800017f */
[----:B--2---:R-:W-:Y:S05]  /*35480*/  @!P0 NANOSLEEP.SYNCS 0x989680 ;  /* 0x009896800000895d */ /* 0x004fea0003900000 */
[----:B------:R-:W2:Y:S02]  /*35490*/  @!P0 SYNCS.PHASECHK.TRANS64 P0, [R4+URZ+0x33480], R0 ;  /* 0x03348000040085a7 */ /* 0x000ea4000800007f */
[----:B--2---:R-:W-:Y:S05]  /*354a0*/  @!P0 BRA `(.L_x_6572) ;  /* 0xfffffffc00ec8947 */ /* 0x004fea000383ffff */
[----:B------:R-:W-:Y:S05]  /*354b0*/  BRA `(.L_x_6773) ;  /* 0xffffff7800207947 */ /* 0x000fea000383ffff */
.L_x_6573:
[----:B------:R-:W-:Y:S01]  /*354c0*/  BSSY B0, `(.L_x_6774) ;  /* 0x0000008000007945 */ /* 0x000fe20003800000 */
[----:B------:R-:W-:Y:S01]  /*354d0*/  IMAD.MOV.U32 R13, RZ, RZ, R20 ;  /* 0x000000ffff0d7224 */ /* 0x000fe200078e0014 */
[----:B0-----:R-:W-:Y:S01]  /*354e0*/  MOV R12, RZ ;  /* 0x000000ff000c7202 */ /* 0x001fe20000000f00 */
[----:B------:R-:W-:Y:S02]  /*354f0*/  IMAD.MOV.U32 R11, RZ, RZ, 0x1c1f ;  /* 0x00001c1fff0b7424 */ /* 0x000fe400078e00ff */
[----:B------:R-:W-:-:S07]  /*35500*/  IMAD.MOV.U32 R15, RZ, RZ, -0x1 ;  /* 0xffffffffff0f7424 */ /* 0x000fce00078e00ff */
[----:B------:R-:W-:Y:S05]  /*35510*/  WARPSYNC.COLLECTIVE R15, `(.L_x_6775) ;  /* 0x000000000f087348 */ /* 0x000fea0003c00000 */
[----:B------:R0:W1:Y:S02]  /*35520*/  SHFL.IDX P6, R14, R13, R12, R11 ;  /* 0x0000000c0d0e7389 */ /* 0x00006400000c000b */
[----:B01----:R-:W-:Y:S01]  /*35530*/  ENDCOLLECTIVE ;  /* 0x000000000000791b */ /* 0x003fe20003800000 */
.L_x_6775:
[----:B------:R-:W-:Y:S05]  /*35540*/  BSYNC B0 ;  /* 0x0000000000007941 */ /* 0x000fea0003800000 */
.L_x_6774:
[----:B------:R-:W0:Y:S01]  /*35550*/  S2R R3, SR_TID.X ;  /* 0x0000000000037919 */ /* 0x000e220000002100 */
[----:B------:R-:W-:Y:S01]  /*35560*/  IMAD.MOV.U32 R13, RZ, RZ, R10 ;  /* 0x000000ffff0d7224 */ /* 0x000fe200078e000a */
[----:B------:R-:W-:Y:S01]  /*35570*/  MOV R12, RZ ;  /* 0x000000ff000c7202 */ /* 0x000fe20000000f00 */
[----:B------:R-:W-:Y:S02]  /*35580*/  IMAD.MOV.U32 R11, RZ, RZ, 0x1c1f ;  /* 0x00001c1fff0b7424 */ /* 0x000fe400078e00ff */
[----:B------:R-:W-:Y:S02]  /*35590*/  IMAD.MOV.U32 R15, RZ, RZ, -0x1 ;  /* 0xffffffffff0f7424 */ /* 0x000fe400078e00ff */
[----:B------:R-:W-:-:S07]  /*355a0*/  IMAD.MOV.U32 R0, RZ, RZ, R14 ;  /* 0x000000ffff007224 */ /* 0x000fce00078e000e */
[----:B0-----:R-:W-:Y:S05]  /*355b0*/  WARPSYNC.COLLECTIVE R15, `(.L_x_6776) ;  /* 0x000000000f087348 */ /* 0x001fea0003c00000 */
[----:B------:R1:W2:Y:S02]  /*355c0*/  SHFL.IDX P6, R14, R13, R12, R11 ;  /* 0x0000000c0d0e7389 */ /* 0x0002a400000c000b */
[----:B012---:R-:W-:Y:S01]  /*355d0*/  ENDCOLLECTIVE ;  /* 0x000000000000791b */ /* 0x007fe20003800000 */
.L_x_6776:
[----:B------:R-:W0:Y:S01]  /*355e0*/  LDC R11, c[0x0][0x2f4] ;  /* 0x0000bd00ff0b7b82 */ /* 0x000e220000000800 */
[----:B------:R-:W-:Y:S02]  /*355f0*/  IMAD.SHL.U32 R15, R3, 0x10, RZ ;  /* 0x00000010030f7824 */ /* 0x000fe400078e00ff */
[----:B------:R-:W-:-:S03]  /*35600*/  IMAD.MOV.U32 R2, RZ, RZ, R14 ;  /* 0x000000ffff027224 */ /* 0x000fc600078e000e */
[----:B------:R-:W-:-:S04]  /*35610*/  LOP3.LUT R15, R15, 0x30, RZ, 0xc0, !PT ;  /* 0x000000300f0f7812 */ /* 0x000fc800078ec0ff */
[C---:B------:R-:W-:Y:S02]  /*35620*/  IADD3 R2, P0, R15.reuse, R2, RZ ;  /* 0x000000020f027210 */ /* 0x040fe40007f1e0ff */
[----:B------:R-:W-:Y:S02]  /*35630*/  LOP3.LUT R12, R15, 0x40, RZ, 0xfc, !PT ;  /* 0x000000400f0c7812 */ /* 0x000fe400078efcff */
[----:B------:R-:W-:Y:S01]  /*35640*/  IADD3.X R3, RZ, R0, RZ, P0, !PT ;  /* 0x00000000ff037210 */ /* 0x000fe200007fe4ff */
[----:B------:R-:W-:Y:S01]  /*35650*/  IMAD.IADD R0, R23, 0x1, R21 ;  /* 0x0000000117007824 */ /* 0x000fe200078e0215 */
[-C--:B0-----:R-:W-:Y:S01]  /*35660*/  ISETP.GE.AND P3, PT, R15, R11.reuse, PT ;  /* 0x0000000b0f00720c */ /* 0x081fe20003f66270 */
[----:B------:R-:W-:Y:S01]  /*35670*/  IMAD.MOV.U32 R13, RZ, RZ, R20 ;  /* 0x000000ffff0d7224 */ /* 0x000fe200078e0014 */
[----:B------:R-:W-:Y:S01]  /*35680*/  ISETP.GE.AND P2, PT, R12, R11, PT ;  /* 0x0000000b0c00720c */ /* 0x000fe20003f46270 */
[----:B------:R0:W5:Y:S01]  /*35690*/  LDL.LU R21, [R1+0x44] ;  /* 0x0000440001157983 */ /* 0x0001620000300800 */
[----:B------:R-:W-:-:S02]  /*356a0*/  ISETP.LT.OR P0, PT, R9, 0x1, P3 ;  /* 0x000000010900780c */ /* 0x000fc40001f01670 */
[----:B------:R-:W-:Y:S02]  /*356b0*/  ISETP.LT.OR P1, PT, R9, 0x1, P2 ;  /* 0x000000010900780c */ /* 0x000fe40001721670 */
[----:B------:R-:W-:Y:S01]  /*356c0*/  LOP3.LUT R15, R15, 0x80, RZ, 0xfc, !PT ;  /* 0x000000800f0f7812 */ /* 0x000fe200078efcff */
[----:B------:R-:W-:-:S08]  /*356d0*/  IMAD.MOV.U32 R12, RZ, RZ, 0x1 ;  /* 0x00000001ff0c7424 */ /* 0x000fd000078e00ff */
[----:B------:R-:W-:Y:S01]  /*356e0*/  @!PT LDS RZ, [RZ] ;  /* 0x00000000fffff984 */ /* 0x000fe20000000800 */
[----:B------:R-:W-:Y:S01]  /*356f0*/  @!PT LDS RZ, [RZ] ;  /* 0x00000000fffff984 */ /* 0x000fe20000000800 */
[----:B------:R-:W-:Y:S01]  /*35700*/  @!PT LDS RZ, [RZ] ;  /* 0x00000000fffff984 */ /* 0x000fe20000000800 */
[----:B------:R0:W-:Y:S01]  /*35710*/  LDGSTS.E.BYPASS.LTC128B.128 [R0+0xf200], desc[UR54][R2.64], !P0 ;  /* 0x0f20000002007fae */ /* 0x0001e2000c101d76 */
[----:B------:R-:W-:Y:S01]  /*35720*/  ISETP.GE.AND P0, PT, R15, R11, PT ;  /* 0x0000000b0f00720c */ /* 0x000fe20003f06270 */
[----:B------:R-:W-:Y:S01]  /*35730*/  IMAD.MOV.U32 R11, RZ, RZ, 0x1c1f ;  /* 0x00001c1fff0b7424 */ /* 0x000fe200078e00ff */
[----:B------:R-:W-:Y:S01]  /*35740*/  MOV R15, 0xffffffff ;  /* 0xffffffff000f7802 */ /* 0x000fe20000000f00 */
[----:B------:R0:W-:Y:S01]  /*35750*/  LDGSTS.E.BYPASS.LTC128B.128 [R0+0x11a00], desc[UR54][R2.64+0x40], !P1 ;  /* 0x11a0004002007fae */ /* 0x0001e2000c901d76 */
[----:B------:R-:W-:-:S13]  /*35760*/  ISETP.LT.OR P1, PT, R9, 0x1, P0 ;  /* 0x000000010900780c */ /* 0x000fda0000721670 */
[----:B0----5:R-:W-:Y:S05]  /*35770*/  WARPSYNC.COLLECTIVE R15, `(.L_x_6777) ;  /* 0x000000000f087348 */ /* 0x021fea0003c00000 */
[----:B------:R1:W2:Y:S02]  /*35780*/  SHFL.IDX P6, R14, R13, R12, R11 ;  /* 0x0000000c0d0e7389 */ /* 0x0002a400000c000b */
[----:B012--5:R-:W-:Y:S01]  /*35790*/  ENDCOLLECTIVE ;  /* 0x000000000000791b */ /* 0x027fe20003800000 */
.L_x_6777:
[----:B------:R-:W-:Y:S01]  /*357a0*/  @!PT LDS RZ, [RZ] ;  /* 0x00000000fffff984 */ /* 0x000fe20000000800 */
[----:B------:R-:W-:Y:S01]  /*357b0*/  @!PT LDS RZ, [RZ] ;  /* 0x00000000fffff984 */ /* 0x000fe20000000800 */
[----:B------:R-:W-:Y:S01]  /*357c0*/  @!PT LDS RZ, [RZ] ;  /* 0x00000000fffff984 */ /* 0x000fe20000000800 */
[----:B------:R0:W-:Y:S01]  /*357d0*/  LDGSTS.E.BYPASS.LTC128B.128 [R0+0x14200], desc[UR54][R2.64+0x80], !P1 ;  /* 0x1420008002007fae */ /* 0x0001e2000c901d76 */
[----:B------:R-:W-:Y:S01]  /*357e0*/  IMAD.MOV.U32 R13, RZ, RZ, R10 ;  /* 0x000000ffff0d7224 */ /* 0x000fe200078e000a */
[----:B0-----:R-:W0:Y:S01]  /*357f0*/  S2R R2, SR_TID.X ;  /* 0x0000000000027919 */ /* 0x001e220000002100 */
[----:B------:R-:W-:-:S07]  /*35800*/  IMAD.MOV.U32 R3, RZ, RZ, R14 ;  /* 0x000000ffff037224 */ /* 0x000fce00078e000e */
[----:B0-----:R-:W-:Y:S05]  /*35810*/  WARPSYNC.COLLECTIVE R15, `(.L_x_6778) ;  /* 0x000000000f087348 */ /* 0x001fea0003c00000 */
[----:B------:R1:W2:Y:S02]  /*35820*/  SHFL.IDX P6, R14, R13, R12, R11 ;  /* 0x0000000c0d0e7389 */ /* 0x0002a400000c000b */
[----:B012---:R-:W-:Y:S01]  /*35830*/  ENDCOLLECTIVE ;  /* 0x000000000000791b */ /* 0x007fe20003800000 */
.L_x_6778:
[----:B------:R-:W-:Y:S02]  /*35840*/  IMAD.SHL.U32 R15, R2, 0x10, RZ ;  /* 0x00000010020f7824 */ /* 0x000fe400078e00ff */
[----:B------:R-:W-:-:S03]  /*35850*/  IMAD.MOV.U32 R2, RZ, RZ, R14 ;  /* 0x000000ffff027224 */ /* 0x000fc600078e000e */
[----:B------:R-:W-:-:S04]  /*35860*/  LOP3.LUT R15, R15, 0x30, RZ, 0xc0, !PT ;  /* 0x000000300f0f7812 */ /* 0x000fc800078ec0ff */
[----:B------:R-:W-:-:S04]  /*35870*/  IADD3 R2, P1, R15, R2, RZ ;  /* 0x000000020f027210 */ /* 0x000fc80007f3e0ff */
[----:B------:R-:W-:Y:S02]  /*35880*/  IADD3.X R3, RZ, R3, RZ, P1, !PT ;  /* 0x00000003ff037210 */ /* 0x000fe40000ffe4ff */
[----:B------:R-:W-:Y:S01]  /*35890*/  ISETP.LT.OR P1, PT, R9, 0x21, P3 ;  /* 0x000000210900780c */ /* 0x000fe20001f21670 */
[----:B------:R-:W-:-:S12]  /*358a0*/  IMAD.MOV.U32 R13, RZ, RZ, R20 ;  /* 0x000000ffff0d7224 */ /* 0x000fd800078e0014 */
[----:B------:R-:W-:Y:S01]  /*358b0*/  @!PT LDS RZ, [RZ] ;  /* 0x00000000fffff984 */ /* 0x000fe20000000800 */
[----:B------:R-:W-:Y:S01]  /*358c0*/  @!PT LDS RZ, [RZ] ;  /* 0x00000000fffff984 */ /* 0x000fe20000000800 */
[----:B------:R-:W-:Y:S01]  /*358d0*/  @!PT LDS RZ, [RZ] ;  /* 0x00000000fffff984 */ /* 0x000fe20000000800 */
[----:B------:R0:W-:Y:S01]  /*358e0*/  LDGSTS.E.BYPASS.LTC128B.128 [R0+0xfa00], desc[UR54][R2.64], !P1 ;  /* 0x0fa0000002007fae */ /* 0x0001e2000c901d76 */
[----:B------:R-:W-:Y:S01]  /*358f0*/  ISETP.LT.OR P1, PT, R9, 0x21, P2 ;  /* 0x000000210900780c */ /* 0x000fe20001721670 */
[----:B------:R-:W-:Y:S02]  /*35900*/  IMAD.MOV.U32 R12, RZ, RZ, 0x2 ;  /* 0x00000002ff0c7424 */ /* 0x000fe400078e00ff */
[----:B------:R-:W-:-:S10]  /*35910*/  IMAD.MOV.U32 R15, RZ, RZ, -0x1 ;  /* 0xffffffffff0f7424 */ /* 0x000fd400078e00ff */
[----:B0-----:R-:W-:Y:S05]  /*35920*/  WARPSYNC.COLLECTIVE R15, `(.L_x_6779) ;  /* 0x000000000f087348 */ /* 0x001fea0003c00000 */
[----:B------:R1:W2:Y:S02]  /*35930*/  SHFL.IDX P6, R14, R13, R12, R11 ;  /* 0x0000000c0d0e7389 */ /* 0x0002a400000c000b */
[----:B012---:R-:W-:Y:S01]  /*35940*/  ENDCOLLECTIVE ;  /* 0x000000000000791b */ /* 0x007fe20003800000 */
.L_x_6779:
[----:B------:R-:W-:Y:S01]  /*35950*/  @!PT LDS RZ, [RZ] ;  /* 0x00000000fffff984 */ /* 0x000fe20000000800 */
[----:B------:R-:W-:Y:S01]  /*35960*/  @!PT LDS RZ, [RZ] ;  /* 0x00000000fffff984 */ /* 0x000fe20000000800 */
[----:B------:R-:W-:Y:S01]  /*35970*/  @!PT LDS RZ, [RZ] ;  /* 0x00000000fffff984 */ /* 0x000fe20000000800 */
[----:B------:R-:W-:Y:S01]  /*35980*/  LDGSTS.E.BYPASS.LTC128B.128 [R0+0x12200], desc[UR54][R2.64+0x40], !P1 ;  /* 0x1220004002007fae */ /* 0x000fe2000c901d76 */
[----:B------:R-:W-:-:S13]  /*35990*/  ISETP.LT.OR P1, PT, R9, 0x21, P0 ;  /* 0x000000210900780c */ /* 0x000fda0000721670 */
[----:B------:R0:W-:Y:S01]  /*359a0*/  LDGSTS.E.BYPASS.LTC128B.128 [R0+0x14a00], desc[UR54][R2.64+0x80], !P1 ;  /* 0x14a0008002007fae */ /* 0x0001e2000c901d76 */
[----:B------:R-:W-:Y:S01]  /*359b0*/  MOV R13, R10 ;  /* 0x0000000a000d7202 */ /* 0x000fe20000000f00 */
[----:B0-----:R-:W0:Y:S01]  /*359c0*/  S2R R2, SR_TID.X ;  /* 0x0000000000027919 */ /* 0x001e220000002100 */
[----:B------:R-:W-:-:S07]  /*359d0*/  IMAD.MOV.U32 R3, RZ, RZ, R14 ;  /* 0x000000ffff037224 */ /* 0x000fce00078e000e */
[----:B0-----:R-:W-:Y:S05]  /*359e0*/  WARPSYNC.COLLECTIVE R15, `(.L_x_6780) ;  /* 0x000000000f087348 */ /* 0x001fea0003c00000 */
[----:B------:R1:W2:Y:S02]  /*359f0*/  SHFL.IDX P6, R14, R13, R12, R11 ;  /* 0x0000000c0d0e7389 */ /* 0x0002a400000c000b */
[----:B012---:R-:W-:Y:S01]  /*35a00*/  ENDCOLLECTIVE ;  /* 0x000000000000791b */ /* 0x007fe20003800000 */
.L_x_6780:
[----:B------:R-:W-:Y:S02]  /*35a10*/  IMAD.SHL.U32 R15, R2, 0x10, RZ ;  /* 0x00000010020f7824 */ /* 0x000fe400078e00ff */
[----:B------:R-:W-:-:S03]  /*35a20*/  IMAD.MOV.U32 R2, RZ, RZ, R14 ;  /* 0x000000ffff027224 */ /* 0x000fc600078e000e */
[----:B------:R-:W-:-:S04]  /*35a30*/  LOP3.LUT R15, R15, 0x30, RZ, 0xc0, !PT ;  /* 0x000000300f0f7812 */ /* 0x000fc800078ec0ff */
        /* <DEDUP_REMOVED lines=9> */
[----:B------:R-:W-:Y:S01]  /*35ad0*/  IMAD.MOV.U32 R15, RZ, RZ, -0x1 ;  /* 0xffffffffff0f7424 */ /* 0x000fe200078e00ff */
[----:B------:R-:W-:-:S11]  /*35ae0*/  MOV R12, 0x3 ;  /* 0x00000003000c7802 */ /* 0x000fd60000000f00 */
[----:B0-----:R-:W-:Y:S05]  /*35af0*/  WARPSYNC.COLLECTIVE R15, `(.L_x_6781) ;  /* 0x000000000f087348 */ /* 0x001fea0003c00000 */
[----:B------:R1:W2:Y:S02]  /*35b00*/  SHFL.IDX P6, R14, R13, R12, R11 ;  /* 0x0000000c0d0e7389 */ /* 0x0002a400000c000b */
[----:B012---:R-:W-:Y:S01]  /*35b10*/  ENDCOLLECTIVE ;  /* 0x000000000000791b */ /* 0x007fe20003800000 */
.L_x_6781:
[----:B------:R-:W-:Y:S01]  /*35b20*/  @!PT LDS RZ, [RZ] ;  /* 0x00000000fffff984 */ /* 0x000fe20000000800 */
[----:B------:R-:W-:Y:S01]  /*35b30*/  @!PT LDS RZ, [RZ] ;  /* 0x00000000fffff984 */ /* 0x000fe20000000800 */
[----:B------:R-:W-:Y:S01]  /*35b40*/  @!PT LDS RZ, [RZ] ;  /* 0x00000000fffff984 */ /* 0x000fe20000000800 */
[----:B------:R-:W-:Y:S01]  /*35b50*/  LDGSTS.E.BYPASS.LTC128B.128 [R0+0x12a00], desc[UR54][R2.64+0x40], !P1 ;  /* 0x12a0004002007fae */ /* 0x000fe2000c901d76 */
[----:B------:R-:W-:-:S13]  /*35b60*/  ISETP.LT.OR P1, PT, R9, 0x41, P0 ;  /* 0x000000410900780c */ /* 0x000fda0000721670 */
[----:B------:R0:W-:Y:S01]  /*35b70*/  LDGSTS.E.BYPASS.LTC128B.128 [R0+0x15200], desc[UR54][R2.64+0x80], !P1 ;  /* 0x1520008002007fae */ /* 0x0001e2000c901d76 */
[----:B------:R-:W-:Y:S01]  /*35b80*/  IMAD.MOV.U32 R13, RZ, RZ, R10 ;  /* 0x000000ffff0d7224 */ /* 0x000fe200078e000a */
[----:B0-----:R-:W0:Y:S01]  /*35b90*/  S2R R3, SR_TID.X ;  /* 0x0000000000037919 */ /* 0x001e220000002100 */
[----:B------:R-:W-:-:S07]  /*35ba0*/  IMAD.MOV.U32 R20, RZ, RZ, R14 ;  /* 0x000000ffff147224 */ /* 0x000fce00078e000e */
[----:B0-----:R-:W-:Y:S05]  /*35bb0*/  WARPSYNC.COLLECTIVE R15, `(.L_x_6782) ;  /* 0x000000000f087348 */ /* 0x001fea0003c00000 */
[----:B------:R1:W2:Y:S02]  /*35bc0*/  SHFL.IDX P6, R14, R13, R12, R11 ;  /* 0x0000000c0d0e7389 */ /* 0x0002a400000c000b */
[----:B012---:R-:W-:Y:S01]  /*35bd0*/  ENDCOLLECTIVE ;  /* 0x000000000000791b */ /* 0x007fe20003800000 */
.L_x_6782:
[----:B------:R-:W-:Y:S01]  /*35be0*/  IMAD.SHL.U32 R3, R3, 0x10, RZ ;  /* 0x0000001003037824 */ /* 0x000fe200078e00ff */
[----:B------:R-:W-:-:S04]  /*35bf0*/  MOV R2, R14 ;  /* 0x0000000e00027202 */ /* 0x000fc80000000f00 */
[----:B------:R-:W-:-:S04]  /*35c00*/  LOP3.LUT R3, R3, 0x30, RZ, 0xc0, !PT ;  /* 0x0000003003037812 */ /* 0x000fc800078ec0ff */
[----:B------:R-:W-:-:S05]  /*35c10*/  IADD3 R2, P1, R3, R2, RZ ;  /* 0x0000000203027210 */ /* 0x000fca0007f3e0ff */
[----:B------:R-:W-:Y:S01]  /*35c20*/  IMAD.X R3, RZ, RZ, R20, P1 ;  /* 0x000000ffff037224 */ /* 0x000fe200008e0614 */
[----:B------:R-:W-:Y:S01]  /*35c30*/  ISETP.LT.OR P1, PT, R9, 0x61, P3 ;  /* 0x000000610900780c */ /* 0x000fe20001f21670 */
[----:B------:R-:W-:Y:S02]  /*35c40*/  IMAD.MOV.U32 R13, RZ, RZ, R27 ;  /* 0x000000ffff0d7224 */ /* 0x000fe400078e001b */
[----:B------:R-:W-:-:S10]  /*35c50*/  IMAD.MOV.U32 R12, RZ, RZ, RZ ;  /* 0x000000ffff0c7224 */ /* 0x000fd400078e00ff */
[----:B------:R-:W-:Y:S05]  /*35c60*/  WARPSYNC.COLLECTIVE R15, `(.L_x_6783) ;  /* 0x000000000f087348 */ /* 0x000fea0003c00000 */
[----:B------:R0:W1:Y:S02]  /*35c70*/  SHFL.IDX P6, R14, R13, R12, R11 ;  /* 0x0000000c0d0e7389 */ /* 0x00006400000c000b */
[----:B01----:R-:W-:Y:S01]  /*35c80*/  ENDCOLLECTIVE ;  /* 0x000000000000791b */ /* 0x003fe20003800000 */
.L_x_6783:
[----:B------:R-:W-:Y:S01]  /*35c90*/  @!PT LDS RZ, [RZ] ;  /* 0x00000000fffff984 */ /* 0x000fe20000000800 */
[----:B------:R-:W-:Y:S01]  /*35ca0*/  @!PT LDS RZ, [RZ] ;  /* 0x00000000fffff984 */ /* 0x000fe20000000800 */
[----:B------:R-:W-:Y:S01]  /*35cb0*/  @!PT LDS RZ, [RZ] ;  /* 0x00000000fffff984 */ /* 0x000fe20000000800 */
[----:B------:R-:W-:Y:S01]  /*35cc0*/  LDGSTS.E.BYPASS.LTC128B.128 [R0+0x10a00], desc[UR54][R2.64], !P1 ;  /* 0x10a0000002007fae */ /* 0x000fe2000c901d76 */
[----:B------:R-:W-:-:S13]  /*35cd0*/  ISETP.LT.OR P1, PT, R9, 0x61, P2 ;  /* 0x000000610900780c */ /* 0x000fda0001721670 */
[----:B------:R-:W-:Y:S01]  /*35ce0*/  LDGSTS.E.BYPASS.LTC128B.128 [R0+0x13200], desc[UR54][R2.64+0x40], !P1 ;  /* 0x1320004002007fae */ /* 0x000fe2000c901d76 */
[----:B------:R-:W-:Y:S02]  /*35cf0*/  ISETP.LT.OR P1, PT, R9, 0x61, P0 ;  /* 0x000000610900780c */ /* 0x000fe40000721670 */
[----:B------:R-:W-:-:S11]  /*35d00*/  MOV R13, R28 ;  /* 0x0000001c000d7202 */ /* 0x000fd60000000f00 */
[----:B------:R0:W-:Y:S02]  /*35d10*/  LDGSTS.E.BYPASS.LTC128B.128 [R0+0x15a00], desc[UR54][R2.64+0x80], !P1 ;  /* 0x15a0008002007fae */ /* 0x0001e4000c901d76 */
[----:B0-----:R-:W-:-:S07]  /*35d20*/  IMAD.MOV.U32 R3, RZ, RZ, R14 ;  /* 0x000000ffff037224 */ /* 0x001fce00078e000e */
[----:B------:R-:W-:Y:S05]  /*35d30*/  WARPSYNC.COLLECTIVE R15, `(.L_x_6784) ;  /* 0x000000000f087348 */ /* 0x000fea0003c00000 */
[----:B------:R0:W1:Y:S02]  /*35d40*/  SHFL.IDX P6, R14, R13, R12, R11 ;  /* 0x0000000c0d0e7389 */ /* 0x00006400000c000b */
[----:B01----:R-:W-:Y:S01]  /*35d50*/  ENDCOLLECTIVE ;  /* 0x000000000000791b */ /* 0x003fe20003800000 */
.L_x_6784:
[----:B------:R-:W-:Y:S02]  /*35d60*/  LOP3.LUT R21, R21, 0xffffffbf, RZ, 0xc0, !PT ;  /* 0xffffffbf15157812 */ /* 0x000fe400078ec0ff */
[----:B------:R-:W-:-:S13]  /*35d70*/  ISETP.GE.AND P6, PT, R9, 0x81, PT ;  /* 0x000000810900780c */ /* 0x000fda0003fc6270 */
[----:B------:R-:W-:-:S05]  /*35d80*/  @P6 LOP3.LUT R21, R21, 0x40, RZ, 0xfc, !PT ;  /* 0x0000004015156812 */ /* 0x000fca00078efcff */
[----:B------:R0:W-:Y:S01]  /*35d90*/  STL [R1+0x44], R21 ;  /* 0x0000441501007387 */ /* 0x0001e20000100800 */
[----:B------:R-:W-:Y:S01]  /*35da0*/  IMAD.MOV.U32 R2, RZ, RZ, R14 ;  /* 0x000000ffff027224 */ /* 0x000fe200078e000e */
[C---:B------:R-:W-:Y:S02]  /*35db0*/  ISETP.GE.AND P5, PT, R9.reuse, 0x21, PT ;  /* 0x000000210900780c */ /* 0x040fe40003fa6270 */
[C---:B------:R-:W-:Y:S02]  /*35dc0*/  ISETP.GE.AND P4, PT, R9.reuse, 0x41, PT ;  /* 0x000000410900780c */ /* 0x040fe40003f86270 */
[----:B------:R-:W-:Y:S01]  /*35dd0*/  ISETP.GE.AND P1, PT, R9, 0x61, PT ;  /* 0x000000610900780c */ /* 0x000fe20003f26270 */
[----:B------:R-:W-:-:S12]  /*35de0*/  BRA `(.L_x_6785) ;  /* 0xffffff7400947947 */ /* 0x000fd8000383ffff */
.L_x_6578:
[----:B---3--:R-:W3:Y:S02]  /*35df0*/  LDL R2, [R1+0x2c] ;  /* 0x00002c0001027983 */ /* 0x008ee40000100800 */
[----:B---3--:R3:W4:Y:S02]  /*35e00*/  SYNCS.PHASECHK.TRANS64.TRYWAIT P0, [R4+URZ+0x33440], R2 ;  /* 0x03344002040075a7 */ /* 0x008724000800017f */
[----:B----4-:R-:W-:Y:S05]  /*35e10*/  @!P0 NANOSLEEP.SYNCS 0x989680 ;  /* 0x009896800000895d */ /* 0x010fea0003900000 */
[----:B------:R-:W4:Y:S02]  /*35e20*/  @!P0 SYNCS.PHASECHK.TRANS64 P0, [R4+URZ+0x33440], R2 ;  /* 0x03344002040085a7 */ /* 0x000f24000800007f */
[----:B----4-:R-:W-:Y:S05]  /*35e30*/  @!P0 BRA `(.L_x_6578) ;  /* 0xfffffffc00ec8947 */ /* 0x010fea000383ffff */
[----:B------:R-:W-:Y:S05]  /*35e40*/  BRA `(.L_x_6786) ;  /* 0xffffff7800047947 */ /* 0x000fea000383ffff */
.L_x_6579:
[----:B------:R-:W-:Y:S01]  /*35e50*/  BSSY B0, `(.L_x_6787) ;  /* 0x0000008000007945 */ /* 0x000fe20003800000 */
[----:B------:R-:W-:Y:S01]  /*35e60*/  IMAD.MOV.U32 R13, RZ, RZ, R6 ;  /* 0x000000ffff0d7224 */ /* 0x000fe200078e0006 */
[----:B------:R-:W-:Y:S01]  /*35e70*/  MOV R15, 0xffffffff ;  /* 0xffffffff000f7802 */ /* 0x000fe20000000f00 */
[----:B------:R-:W-:Y:S02]  /*35e80*/  IMAD.MOV.U32 R12, RZ, RZ, RZ ;  /* 0x000000ffff0c7224 */ /* 0x000fe400078e00ff */
[----:B------:R-:W-:-:S07]  /*35e90*/  IMAD.MOV.U32 R11, RZ, RZ, 0x1c1f ;  /* 0x00001c1fff0b7424 */ /* 0x000fce00078e00ff */
[----:B0----5:R-:W-:Y:S05]  /*35ea0*/  WARPSYNC.COLLECTIVE R15, `(.L_x_6788) ;  /* 0x000000000f087348 */ /* 0x021fea0003c00000 */
[----:B------:R1:W2:Y:S02]  /*35eb0*/  SHFL.IDX P6, R14, R13, R12, R11 ;  /* 0x0000000c0d0e7389 */ /* 0x0002a400000c000b */
[----:B012--5:R-:W-:Y:S01]  /*35ec0*/  ENDCOLLECTIVE ;  /* 0x000000000000791b */ /* 0x027fe20003800000 */
.L_x_6788:
[----:B------:R-:W-:Y:S05]  /*35ed0*/  BSYNC B0 ;  /* 0x0000000000007941 */ /* 0x000fea0003800000 */
.L_x_6787:
[----:B------:R-:W-:Y:S01]  /*35ee0*/  IMAD.MOV.U32 R13, RZ, RZ, R5 ;  /* 0x000000ffff0d7224 */ /* 0x000fe200078e0005 */
[----:B------:R-:W-:Y:S01]  /*35ef0*/  MOV R15, 0xffffffff ;  /* 0xffffffff000f7802 */ /* 0x000fe20000000f00 */
[----:B------:R-:W-:Y:S01]  /*35f00*/  IMAD.MOV.U32 R12, RZ, RZ, RZ ;  /* 0x000000ffff0c7224 */ /* 0x000fe200078e00ff */
[----:B------:R-:W0:Y:S01]  /*35f10*/  S2R R27, SR_TID.X ;  /* 0x00000000001b7919 */ /* 0x000e220000002100 */
[----:B------:R-:W-:Y:S01]  /*35f20*/  IMAD.MOV.U32 R11, RZ, RZ, 0x1c1f ;  /* 0x00001c1fff0b7424 */ /* 0x000fe200078e00ff */
[----:B------:R-:W1:Y:S01]  /*35f30*/  LDC R9, c[0x0][0x2f4] ;  /* 0x0000bd00ff097b82 */ /* 0x000e620000000800 */
[----:B------:R-:W-:-:S07]  /*35f40*/  IMAD.MOV.U32 R2, RZ, RZ, R14 ;  /* 0x000000ffff027224 */ /* 0x000fce00078e000e */
[----:B01----:R-:W-:Y:S05]  /*35f50*/  WARPSYNC.COLLECTIVE R15, `(.L_x_6789) ;  /* 0x000000000f087348 */ /* 0x003fea0003c00000 */
[----:B------:R2:W3:Y:S02]  /*35f60*/  SHFL.IDX P6, R14, R13, R12, R11 ;  /* 0x0000000c0d0e7389 */ /* 0x0004e400000c000b */
[----:B0123--:R-:W-:Y:S01]  /*35f70*/  ENDCOLLECTIVE ;  /* 0x000000000000791b */ /* 0x00ffe20003800000 */
.L_x_6789:
[----:B------:R-:W-:Y:S01]  /*35f80*/  MOV R13, R6 ;  /* 0x00000006000d7202 */ /* 0x000fe20000000f00 */
[----:B------:R-:W-:Y:S01]  /*35f90*/  IMAD.MOV.U32 R12, RZ, RZ, 0x1 ;  /* 0x00000001ff0c7424 */ /* 0x000fe200078e00ff */
[----:B------:R-:W-:Y:S01]  /*35fa0*/  LOP3.LUT P6, RZ, R20, 0x20, RZ, 0xc0, !PT ;  /* 0x0000002014ff7812 */ /* 0x000fe200078cc0ff */
[----:B------:R-:W-:Y:S02]  /*35fb0*/  IMAD.MOV.U32 R3, RZ, RZ, R14 ;  /* 0x000000ffff037224 */ /* 0x000fe400078e000e */
[C---:B------:R-:W-:Y:S02]  /*35fc0*/  IMAD.SHL.U32 R21, R27.reuse, 0x10, RZ ;  /* 0x000000101b157824 */ /* 0x040fe400078e00ff */
[----:B------:R-:W-:-:S03]  /*35fd0*/  IMAD.SHL.U32 R27, R27, 0x10, RZ ;  /* 0x000000101b1b7824 */ /* 0x000fc600078e00ff */
[----:B------:R-:W-:Y:S02]  /*35fe0*/  LOP3.LUT R21, R21, 0x30, RZ, 0xc0, !PT ;  /* 0x0000003015157812 */ /* 0x000fe400078ec0ff */
[----:B------:R-:W-:-:S03]  /*35ff0*/  LOP3.LUT R27, R27, 0x30, RZ, 0xc0, !PT ;  /* 0x000000301b1b7812 */ /* 0x000fc600078ec0ff */
[----:B------:R-:W-:Y:S02]  /*36000*/  @P6 IADD3 R3, P0, R21, R3, RZ ;  /* 0x0000000315036210 */ /* 0x000fe40007f1e0ff */
        /* <DEDUP_REMOVED lines=18> */
.L_x_6790:
[----:B------:R-:W-:Y:S02]  /*36130*/  IMAD.MOV.U32 R13, RZ, RZ, R5 ;  /* 0x000000ffff0d7224 */ /* 0x000fe400078e0005 */
[----:B------:R-:W-:-:S07]  /*36140*/  IMAD.MOV.U32 R2, RZ, RZ, R14 ;  /* 0x000000ffff027224 */ /* 0x000fce00078e000e */
[----:B------:R-:W-:Y:S05]  /*36150*/  WARPSYNC.COLLECTIVE R15, `(.L_x_6791) ;  /* 0x000000000f087348 */ /* 0x000fea0003c00000 */
[----:B------:R0:W1:Y:S02]  /*36160*/  SHFL.IDX P6, R14, R13, R12, R11 ;  /* 0x0000000c0d0e7389 */ /* 0x00006400000c000b */
[----:B01----:R-:W-:Y:S01]  /*36170*/  ENDCOLLECTIVE ;  /* 0x000000000000791b */ /* 0x003fe20003800000 */
.L_x_6791:
[----:B------:R-:W-:Y:S02]  /*36180*/  IMAD.MOV.U32 R13, RZ, RZ, R6 ;  /* 0x000000ffff0d7224 */ /* 0x000fe400078e0006 */
[----:B------:R-:W-:Y:S02]  /*36190*/  IMAD.MOV.U32 R12, RZ, RZ, 0x2 ;  /* 0x00000002ff0c7424 */ /* 0x000fe400078e00ff */
[----:B------:R-:W-:Y:S01]  /*361a0*/  IMAD.MOV.U32 R3, RZ, RZ, R14 ;  /* 0x000000ffff037224 */ /* 0x000fe200078e000e */
[----:B------:R-:W-:-:S04]  /*361b0*/  ISETP.GE.AND P6, PT, R21, R9, PT ;  /* 0x000000091500720c */ /* 0x000fc80003fc6270 */
[----:B------:R-:W-:-:S04]  /*361c0*/  @P5 IADD3 R3, P0, R21, R3, RZ ;  /* 0x0000000315035210 */ /* 0x000fc80007f1e0ff */
[----:B------:R-:W-:-:S04]  /*361d0*/  @P5 IADD3.X R2, RZ, R2, RZ, P0, !PT ;  /* 0x00000002ff025210 */ /* 0x000fc800007fe4ff */
        /* <DEDUP_REMOVED lines=10> */
.L_x_6792:
        /* <DEDUP_REMOVED lines=11> */
.L_x_6793:
[----:B------:R-:W-:Y:S02]  /*36330*/  IMAD.MOV.U32 R13, RZ, RZ, R6 ;  /* 0x000000ffff0d7224 */ /* 0x000fe400078e0006 */
[----:B------:R-:W-:Y:S01]  /*36340*/  IMAD.MOV.U32 R12, RZ, RZ, 0x3 ;  /* 0x00000003ff0c7424 */ /* 0x000fe200078e00ff */
[----:B------:R-:W-:-:S07]  /*36350*/  MOV R3, R14 ;  /* 0x0000000e00037202 */ /* 0x000fce0000000f00 */
[----:B------:R-:W-:Y:S05]  /*36360*/  WARPSYNC.COLLECTIVE R15, `(.L_x_6794) ;  /* 0x000000000f087348 */ /* 0x000fea0003c00000 */
[----:B------:R0:W1:Y:S02]  /*36370*/  SHFL.IDX P6, R14, R13, R12, R11 ;  /* 0x0000000c0d0e7389 */ /* 0x00006400000c000b */
[----:B01----:R-:W-:Y:S01]  /*36380*/  ENDCOLLECTIVE ;  /* 0x000000000000791b */ /* 0x003fe20003800000 */
.L_x_6794:
[----:B------:R-:W-:-:S05]  /*36390*/  @P4 IADD3 R3, P0, R21, R3, RZ ;  /* 0x0000000315034210 */ /* 0x000fca0007f1e0ff */
[----:B------:R-:W-:-:S05]  /*363a0*/  @P4 IMAD.X R2, RZ, RZ, R2, P0 ;  /* 0x000000ffff024224 */ /* 0x000fca00000e0602 */
[-C--:B------:R-:W-:Y:S02]  /*363b0*/  @P4 LOP3.LUT R3, R3, R2.reuse, RZ, 0x3c, !PT ;  /* 0x0000000203034212 */ /* 0x080fe400078e3cff */
[----:B------:R-:W-:Y:S02]  /*363c0*/  MOV R13, R5 ;  /* 0x00000005000d7202 */ /* 0x000fe40000000f00 */
[----:B------:R-:W-:-:S04]  /*363d0*/  @P4 LOP3.LUT R2, R3, R2, RZ, 0x3c, !PT ;  /* 0x0000000203024212 */ /* 0x000fc800078e3cff */
[----:B------:R-:W-:Y:S01]  /*363e0*/  @P4 LOP3.LUT R3, R3, R2, RZ, 0x3c, !PT ;  /* 0x0000000203034212 */ /* 0x000fe200078e3cff */
[----:B------:R-:W-:-:S04]  /*363f0*/  IMAD.MOV.U32 R6, RZ, RZ, R14 ;  /* 0x000000ffff067224 */ /* 0x000fc800078e000e */
[----:B------:R-:W-:Y:S01]  /*36400*/  @!PT LDS RZ, [RZ] ;  /* 0x00000000fffff984 */ /* 0x000fe20000000800 */
[----:B------:R-:W-:Y:S01]  /*36410*/  @!PT LDS RZ, [RZ] ;  /* 0x00000000fffff984 */ /* 0x000fe20000000800 */
[----:B------:R-:W-:Y:S01]  /*36420*/  @!PT LDS RZ, [RZ] ;  /* 0x00000000fffff984 */ /* 0x000fe20000000800 */
[----:B------:R0:W-:Y:S03]  /*36430*/  @P4 LDGSTS.E.BYPASS.LTC128B.128 [R0+0x25200], desc[UR54][R2.64], !P5 ;  /* 0x2520000002004fae */ /* 0x0001e6000e901d76 */
[----:B0-----:R-:W-:Y:S05]  /*36440*/  WARPSYNC.COLLECTIVE R15, `(.L_x_6795) ;  /* 0x000000000f087348 */ /* 0x001fea0003c00000 */
[----:B------:R1:W2:Y:S02]  /*36450*/  SHFL.IDX P6, R14, R13, R12, R11 ;  /* 0x0000000c0d0e7389 */ /* 0x0002a400000c000b */
[----:B012---:R-:W-:Y:S01]  /*36460*/  ENDCOLLECTIVE ;  /* 0x000000000000791b */ /* 0x007fe20003800000 */
.L_x_6795:
[----:B------:R-:W-:Y:S01]  /*36470*/  @!PT LDS RZ, [RZ] ;  /* 0x00000000fffff984 */ /* 0x000fe20000000800 */
[----:B------:R-:W-:Y:S01]  /*36480*/  @!PT LDS RZ, [RZ] ;  /* 0x00000000fffff984 */ /* 0x000fe20000000800 */
[----:B------:R-:W-:Y:S01]  /*36490*/  @!PT LDS RZ, [RZ] ;  /* 0x00000000fffff984 */ /* 0x000fe20000000800 */
[----:B------:R0:W-:Y:S04]  /*364a0*/  @P4 LDGSTS.E.BYPASS.LTC128B.128 [R0+0x27a00], desc[UR54][R2.64+0x40], !P3 ;  /* 0x27a0004002004fae */ /* 0x0001e8000d901d76 */
[----:B------:R0:W-:Y:S01]  /*364b0*/  @P4 LDGSTS.E.BYPASS.LTC128B.128 [R0+0x2a200], desc[UR54][R2.64+0x80], !P2 ;  /* 0x2a20008002004fae */ /* 0x0001e2000d101d76 */
[----:B------:R-:W-:Y:S02]  /*364c0*/  IMAD.MOV.U32 R13, RZ, RZ, R8 ;  /* 0x000000ffff0d7224 */ /* 0x000fe400078e0008 */
[----:B------:R-:W-:Y:S02]  /*364d0*/  IMAD.MOV.U32 R12, RZ, RZ, RZ ;  /* 0x000000ffff0c7224 */ /* 0x000fe400078e00ff */
[----:B------:R-:W-:-:S07]  /*364e0*/  IMAD.MOV.U32 R5, RZ, RZ, R14 ;  /* 0x000000ffff057224 */ /* 0x000fce00078e000e */
[----:B0-----:R-:W-:Y:S05]  /*364f0*/  WARPSYNC.COLLECTIVE R15, `(.L_x_6796) ;  /* 0x000000000f087348 */ /* 0x001fea0003c00000 */
[----:B------:R1:W2:Y:S02]  /*36500*/  SHFL.IDX P6, R14, R13, R12, R11 ;  /* 0x0000000c0d0e7389 */ /* 0x0002a400000c000b */
[----:B012---:R-:W-:Y:S01]  /*36510*/  ENDCOLLECTIVE ;  /* 0x000000000000791b */ /* 0x007fe20003800000 */
.L_x_6796:
        /* <DEDUP_REMOVED lines=13> */
.L_x_6797:
[----:B------:R-:W-:Y:S01]  /*365f0*/  IMAD.MOV.U32 R2, RZ, RZ, R14 ;  /* 0x000000ffff027224 */ /* 0x000fe200078e000e */
[----:B------:R-:W-:Y:S06]  /*36600*/  BRA `(.L_x_6798) ;  /* 0xffffff7400807947 */ /* 0x000fec000383ffff */
.L_x_6586:
[----:B------:R-:W-:Y:S01]  /*36610*/  IMAD.MOV.U32 R13, RZ, RZ, R4 ;  /* 0x000000ffff0d7224 */ /* 0x000fe200078e0004 */
[----:B------:R-:W-:Y:S01]  /*36620*/  MOV R11, 0x1c1f ;  /* 0x00001c1f000b7802 */ /* 0x000fe20000000f00 */
[----:B------:R-:W-:Y:S01]  /*36630*/  IMAD.MOV.U32 R12, RZ, RZ, RZ ;  /* 0x000000ffff0c7224 */ /* 0x000fe200078e00ff */
[----:B------:R-:W-:Y:S01]  /*36640*/  LEA R17, R17, R10, 0x7 ;  /* 0x0000000a11117211 */ /* 0x000fe200078e38ff */
[----:B------:R-:W-:Y:S02]  /*36650*/  IMAD.MOV.U32 R15, RZ, RZ, -0x1 ;  /* 0xffffffffff0f7424 */ /* 0x000fe400078e00ff */
[----:B------:R-:W-:Y:S02]  /*36660*/  IMAD R31, R31, R7, RZ ;  /* 0x000000071f1f7224 */ /* 0x000fe400078e02ff */
[----:B------:R-:W-:-:S07]  /*36670*/  VIADD R6, R17, 0x20 ;  /* 0x0000002011067836 */ /* 0x000fce0000000000 */
[----:B-----5:R-:W-:Y:S05]  /*36680*/  WARPSYNC.COLLECTIVE R15, `(.L_x_6799) ;  /* 0x000000000f087348 */ /* 0x020fea0003c00000 */
[----:B------:R0:W1:Y:S02]  /*36690*/  SHFL.IDX P6, R14, R13, R12, R11 ;  /* 0x0000000c0d0e7389 */ /* 0x00006400000c000b */
[----:B01---5:R-:W-:Y:S01]  /*366a0*/  ENDCOLLECTIVE ;  /* 0x000000000000791b */ /* 0x023fe20003800000 */
.L_x_6799:
[----:B------:R-:W-:Y:S01]  /*366b0*/  ISETP.GE.AND P1, PT, R17, R31, PT ;  /* 0x0000001f1100720c */ /* 0x000fe20003f26270 */
[----:B------:R-:W-:Y:S02]  /*366c0*/  IMAD.MOV.U32 R13, RZ, RZ, R0 ;  /* 0x000000ffff0d7224 */ /* 0x000fe400078e0000 */
[----:B------:R-:W-:-:S10]  /*366d0*/  IMAD.MOV.U32 R2, RZ, RZ, R14 ;  /* 0x000000ffff027224 */ /* 0x000fd400078e000e */
[----:B------:R-:W-:Y:S05]  /*366e0*/  WARPSYNC.COLLECTIVE R15, `(.L_x_6800) ;  /* 0x000000000f087348 */ /* 0x000fea0003c00000 */
[----:B------:R0:W1:Y:S02]  /*366f0*/  SHFL.IDX P6, R14, R13, R12, R11 ;  /* 0x0000000c0d0e7389 */ /* 0x00006400000c000b */
[----:B01----:R-:W-:Y:S01]  /*36700*/  ENDCOLLECTIVE ;  /* 0x000000000000791b */ /* 0x003fe20003800000 */
.L_x_6800:
[----:B------:R-:W-:Y:S02]  /*36710*/  IMAD.MOV.U32 R13, RZ, RZ, R4 ;  /* 0x000000ffff0d7224 */ /* 0x000fe400078e0004 */
[----:B------:R-:W-:Y:S02]  /*36720*/  IMAD.MOV.U32 R12, RZ, RZ, 0x1 ;  /* 0x00000001ff0c7424 */ /* 0x000fe400078e00ff */
[----:B------:R-:W-:-:S07]  /*36730*/  IMAD.MOV.U32 R3, RZ, RZ, R14 ;  /* 0x000000ffff037224 */ /* 0x000fce00078e000e */
[----:B------:R-:W-:Y:S05]  /*36740*/  WARPSYNC.COLLECTIVE R15, `(.L_x_6801) ;  /* 0x000000000f087348 */ /* 0x000fea0003c00000 */
[----:B------:R0:W1:Y:S02]  /*36750*/  SHFL.IDX P6, R14, R13, R12, R11 ;  /* 0x0000000c0d0e7389 */ /* 0x00006400000c000b */
[----:B01----:R-:W-:Y:S01]  /*36760*/  ENDCOLLECTIVE ;  /* 0x000000000000791b */ /* 0x003fe20003800000 */
.L_x_6801:
        /* <DEDUP_REMOVED lines=13> */
[----:B------:R-:W-:Y:S01]  /*36840*/  VIADD R6, R17, 0x40 ;  /* 0x0000004011067836 */ /* 0x000fe20000000000 */
[----:B0-----:R-:W-:-:S11]  /*36850*/  MOV R2, R14 ;  /* 0x0000000e00027202 */ /* 0x001fd60000000f00 */
[----:B------:R-:W-:Y:S05]  /*36860*/  WARPSYNC.COLLECTIVE R15, `(.L_x_6802) ;  /* 0x000000000f087348 */ /* 0x000fea0003c00000 */
[----:B------:R0:W1:Y:S02]  /*36870*/  SHFL.IDX P6, R14, R13, R12, R11 ;  /* 0x0000000c0d0e7389 */ /* 0x00006400000c000b */
[----:B01----:R-:W-:Y:S01]  /*36880*/  ENDCOLLECTIVE ;  /* 0x000000000000791b */ /* 0x003fe20003800000 */
.L_x_6802:
[----:B------:R-:W-:Y:S01]  /*36890*/  MOV R13, R4 ;  /* 0x00000004000d7202 */ /* 0x000fe20000000f00 */
[----:B------:R-:W-:Y:S02]  /*368a0*/  IMAD.MOV.U32 R12, RZ, RZ, 0x2 ;  /* 0x00000002ff0c7424 */ /* 0x000fe400078e00ff */
[----:B------:R-:W-:-:S07]  /*368b0*/  IMAD.MOV.U32 R3, RZ, RZ, R14 ;  /* 0x000000ffff037224 */ /* 0x000fce00078e000e */
[----:B------:R-:W-:Y:S05]  /*368c0*/  WARPSYNC.COLLECTIVE R15, `(.L_x_6803) ;  /* 0x000000000f087348 */ /* 0x000fea0003c00000 */
[----:B------:R0:W1:Y:S02]  /*368d0*/  SHFL.IDX P6, R14, R13, R12, R11 ;  /* 0x0000000c0d0e7389 */ /* 0x00006400000c000b */
[----:B01----:R-:W-:Y:S01]  /*368e0*/  ENDCOLLECTIVE ;  /* 0x000000000000791b */ /* 0x003fe20003800000 */
.L_x_6803:
        /* <DEDUP_REMOVED lines=17> */
.L_x_6804:
[----:B------:R-:W-:Y:S02]  /*36a00*/  IMAD.MOV.U32 R13, RZ, RZ, R4 ;  /* 0x000000ffff0d7224 */ /* 0x000fe400078e0004 */
[----:B------:R-:W-:Y:S02]  /*36a10*/  IMAD.MOV.U32 R12, RZ, RZ, 0x3 ;  /* 0x00000003ff0c7424 */ /* 0x000fe400078e00ff */
[----:B------:R-:W-:-:S07]  /*36a20*/  IMAD.MOV.U32 R3, RZ, RZ, R14 ;  /* 0x000000ffff037224 */ /* 0x000fce00078e000e */
[----:B------:R-:W-:Y:S05]  /*36a30*/  WARPSYNC.COLLECTIVE R15, `(.L_x_6805) ;  /* 0x000000000f087348 */ /* 0x000fea0003c00000 */
[----:B------:R0:W1:Y:S02]  /*36a40*/  SHFL.IDX P6, R14, R13, R12, R11 ;  /* 0x0000000c0d0e7389 */ /* 0x00006400000c000b */
[----:B01----:R-:W-:Y:S01]  /*36a50*/  ENDCOLLECTIVE ;  /* 0x000000000000791b */ /* 0x003fe20003800000 */
.L_x_6805:
        /* <DEDUP_REMOVED lines=9> */
[----:B------:R0:W-:Y:S01]  /*36af0*/  @!P1 LDGSTS.E.BYPASS.LTC128B.128 [R8+0x1f200], desc[UR54][R2.64], !P3 ;  /* 0x1f20000002089fae */ /* 0x0001e2000d901d76 */
[----:B------:R-:W-:-:S03]  /*36b00*/  IMAD.MOV.U32 R4, RZ, RZ, R14 ;  /* 0x000000ffff047224 */ /* 0x000fc600078e000e */
[----:B------:R0:W-:Y:S04]  /*36b10*/  @!P1 LDGSTS.E.BYPASS.LTC128B.128 [R8+0x21200], desc[UR54][R2.64+0x40], !P2 ;  /* 0x2120004002089fae */ /* 0x0001e8000d101d76 */
[----:B------:R0:W-:Y:S02]  /*36b20*/  @!P1 LDGSTS.E.BYPASS.LTC128B.128 [R8+0x23200], desc[UR54][R2.64+0x80], !P0 ;  /* 0x2320008002089fae */ /* 0x0001e4000c101d76 */
[----:B0-----:R-:W-:Y:S05]  /*36b30*/  WARPSYNC.COLLECTIVE R15, `(.L_x_6806) ;  /* 0x000000000f087348 */ /* 0x001fea0003c00000 */
[----:B------:R1:W2:Y:S02]  /*36b40*/  SHFL.IDX P6, R14, R13, R12, R11 ;  /* 0x0000000c0d0e7389 */ /* 0x0002a400000c000b */
[----:B012---:R-:W-:Y:S01]  /*36b50*/  ENDCOLLECTIVE ;  /* 0x000000000000791b */ /* 0x007fe20003800000 */
.L_x_6806:
[----:B------:R-:W-:Y:S05]  /*36b60*/  BRA `(.L_x_6807) ;  /* 0xffffff7800c47947 */ /* 0x000fea000383ffff */
.L_x_6591:
[----:B0-----:R0:W1:Y:S02]  /*36b70*/  SYNCS.PHASECHK.TRANS64.TRYWAIT P0, [R23+URZ+0x33420], R0 ;  /* 0x03342000170075a7 */ /* 0x001064000800017f */
[----:B-1----:R-:W-:Y:S05]  /*36b80*/  @!P0 NANOSLEEP.SYNCS 0x989680 ;  /* 0x009896800000895d */ /* 0x002fea0003900000 */
[----:B------:R-:W1:Y:S02]  /*36b90*/  @!P0 SYNCS.PHASECHK.TRANS64 P0, [R23+URZ+0x33420], R0 ;  /* 0x03342000170085a7 */ /* 0x000e64000800007f */
[----:B-1----:R-:W-:Y:S05]  /*36ba0*/  @!P0 BRA `(.L_x_6591) ;  /* 0xfffffffc00f08947 */ /* 0x002fea000383ffff */
[----:B------:R-:W-:Y:S05]  /*36bb0*/  BRA `(.L_x_6808) ;  /* 0xffffff7c00347947 */ /* 0x000fea000383ffff */
.L_x_6595:
[----:B0-----:R0:W1:Y:S02]  /*36bc0*/  SYNCS.PHASECHK.TRANS64.TRYWAIT P0, [R4+URZ+0x33480], R31 ;  /* 0x0334801f040075a7 */ /* 0x001064000800017f */
[----:B-1----:R-:W-:Y:S05]  /*36bd0*/  @!P0 NANOSLEEP.SYNCS 0x989680 ;  /* 0x009896800000895d */ /* 0x002fea0003900000 */
[----:B------:R-:W1:Y:S02]  /*36be0*/  @!P0 SYNCS.PHASECHK.TRANS64 P0, [R4+URZ+0x33480], R31 ;  /* 0x0334801f040085a7 */ /* 0x000e64000800007f */
[----:B-1----:R-:W-:Y:S05]  /*36bf0*/  @!P0 BRA `(.L_x_6595) ;  /* 0xfffffffc00f08947 */ /* 0x002fea000383ffff */
[----:B------:R-:W-:Y:S05]  /*36c00*/  BRA `(.L_x_6809) ;  /* 0xffffff8000547947 */ /* 0x000fea000383ffff */
.L_x_6596:
        /* <DEDUP_REMOVED lines=8> */
.L_x_6811:
[----:B------:R-:W-:Y:S05]  /*36c90*/  BSYNC B0 ;  /* 0x0000000000007941 */ /* 0x000fea0003800000 */
.L_x_6810:
        /* <DEDUP_REMOVED lines=8> */
.L_x_6812:
[----:B------:R-:W-:Y:S02]  /*36d20*/  IMAD.MOV.U32 R13, RZ, RZ, R10 ;  /* 0x000000ffff0d7224 */ /* 0x000fe400078e000a */
[----:B------:R-:W-:Y:S02]  /*36d30*/  IMAD.MOV.U32 R12, RZ, RZ, 0x1 ;  /* 0x00000001ff0c7424 */ /* 0x000fe400078e00ff */
[----:B------:R-:W-:-:S07]  /*36d40*/  IMAD.MOV.U32 R2, RZ, RZ, R14 ;  /* 0x000000ffff027224 */ /* 0x000fce00078e000e */
[----:B------:R-:W-:Y:S05]  /*36d50*/  WARPSYNC.COLLECTIVE R15, `(.L_x_6813) ;  /* 0x000000000f087348 */ /* 0x000fea0003c00000 */
[----:B------:R0:W1:Y:S02]  /*36d60*/  SHFL.IDX P6, R14, R13, R12, R11 ;  /* 0x0000000c0d0e7389 */ /* 0x00006400000c000b */
[----:B01----:R-:W-:Y:S01]  /*36d70*/  ENDCOLLECTIVE ;  /* 0x000000000000791b */ /* 0x003fe20003800000 */
.L_x_6813:
[----:B------:R-:W-:-:S04]  /*36d80*/  IADD3 R2, P0, R3, R2, RZ ;  /* 0x0000000203027210 */ /* 0x000fc80007f1e0ff */
[----:B------:R-:W-:Y:S01]  /*36d90*/  IADD3.X R3, RZ, R0, RZ, P0, !PT ;  /* 0x00000000ff037210 */ /* 0x000fe200007fe4ff */
[----:B------:R-:W-:Y:S02]  /*36da0*/  IMAD.IADD R0, R23, 0x1, R35 ;  /* 0x0000000117007824 */ /* 0x000fe400078e0223 */
[----:B------:R-:W0:Y:S01]  /*36db0*/  S2R R35, SR_TID.X ;  /* 0x0000000000237919 */ /* 0x000e220000002100 */
[----:B------:R-:W-:Y:S02]  /*36dc0*/  MOV R13, R9 ;  /* 0x00000009000d7202 */ /* 0x000fe40000000f00 */
        /* <DEDUP_REMOVED lines=10> */
.L_x_6814:
[----:B------:R-:W-:-:S05]  /*36e70*/  IMAD.SHL.U32 R35, R35, 0x10, RZ ;  /* 0x0000001023237824 */ /* 0x000fca00078e00ff */
[----:B------:R-:W-:Y:S01]  /*36e80*/  LOP3.LUT R35, R35, 0x30, RZ, 0xc0, !PT ;  /* 0x0000003023237812 */ /* 0x000fe200078ec0ff */
[----:B------:R-:W-:Y:S01]  /*36e90*/  IMAD.MOV.U32 R13, RZ, RZ, R10 ;  /* 0x000000ffff0d7224 */ /* 0x000fe200078e000a */
[----:B------:R-:W-:Y:S01]  /*36ea0*/  MOV R12, 0x2 ;  /* 0x00000002000c7802 */ /* 0x000fe20000000f00 */
[----:B------:R-:W-:-:S07]  /*36eb0*/  IMAD.MOV.U32 R2, RZ, RZ, R14 ;  /* 0x000000ffff027224 */ /* 0x000fce00078e000e */
[----:B------:R-:W-:Y:S05]  /*36ec0*/  WARPSYNC.COLLECTIVE R15, `(.L_x_6815) ;  /* 0x000000000f087348 */ /* 0x000fea0003c00000 */
[----:B------:R0:W1:Y:S02]  /*36ed0*/  SHFL.IDX P6, R14, R13, R12, R11 ;  /* 0x0000000c0d0e7389 */ /* 0x00006400000c000b */
[----:B01----:R-:W-:Y:S01]  /*36ee0*/  ENDCOLLECTIVE ;  /* 0x000000000000791b */ /* 0x003fe20003800000 */
.L_x_6815:
        /* <DEDUP_REMOVED lines=13> */
.L_x_6816:
[----:B------:R-:W0:Y:S01]  /*36fc0*/  S2R R3, SR_TID.X ;  /* 0x0000000000037919 */ /* 0x000e220000002100 */
[----:B------:R-:W-:Y:S02]  /*36fd0*/  IMAD.MOV.U32 R13, RZ, RZ, R10 ;  /* 0x000000ffff0d7224 */ /* 0x000fe400078e000a */
[----:B------:R-:W-:Y:S02]  /*36fe0*/  IMAD.MOV.U32 R12, RZ, RZ, 0x3 ;  /* 0x00000003ff0c7424 */ /* 0x000fe400078e00ff */
[----:B------:R-:W-:-:S07]  /*36ff0*/  IMAD.MOV.U32 R2, RZ, RZ, R14 ;  /* 0x000000ffff027224 */ /* 0x000fce00078e000e */
[----:B0-----:R-:W-:Y:S05]  /*37000*/  WARPSYNC.COLLECTIVE R15, `(.L_x_6817) ;  /* 0x000000000f087348 */ /* 0x001fea0003c00000 */
[----:B------:R1:W2:Y:S02]  /*37010*/  SHFL.IDX P6, R14, R13, R12, R11 ;  /* 0x0000000c0d0e7389 */ /* 0x0002a400000c000b */
[----:B012---:R-:W-:Y:S01]  /*37020*/  ENDCOLLECTIVE ;  /* 0x000000000000791b */ /* 0x007fe20003800000 */
.L_x_6817:
[----:B------:R-:W-:Y:S02]  /*37030*/  IMAD.SHL.U32 R3, R3, 0x10, RZ ;  /* 0x0000001003037824 */ /* 0x000fe400078e00ff */
[----:B------:R-:W-:-:S03]  /*37040*/  IMAD.MOV.U32 R13, RZ, RZ, R9 ;  /* 0x000000ffff0d7224 */ /* 0x000fc600078e0009 */
[----:B------:R-:W-:-:S04]  /*37050*/  LOP3.LUT R3, R3, 0x30, RZ, 0xc0, !PT ;  /* 0x0000003003037812 */ /* 0x000fc800078ec0ff */
[----:B------:R-:W-:-:S04]  /*37060*/  IADD3 R2, P0, R3, R2, RZ ;  /* 0x0000000203027210 */ /* 0x000fc80007f1e0ff */
[----:B------:R-:W-:Y:S01]  /*37070*/  IADD3.X R3, RZ, R35, RZ, P0, !PT ;  /* 0x00000023ff037210 */ /* 0x000fe200007fe4ff */
[----:B------:R-:W-:-:S08]  /*37080*/  IMAD.MOV.U32 R35, RZ, RZ, R14 ;  /* 0x000000ffff237224 */ /* 0x000fd000078e000e */
[----:B------:R-:W-:Y:S05]  /*37090*/  WARPSYNC.COLLECTIVE R15, `(.L_x_6818) ;  /* 0x000000000f087348 */ /* 0x000fea0003c00000 */
[----:B------:R0:W1:Y:S02]  /*370a0*/  SHFL.IDX P6, R14, R13, R12, R11 ;  /* 0x0000000c0d0e7389 */ /* 0x00006400000c000b */
[----:B01----:R-:W-:Y:S01]  /*370b0*/  ENDCOLLECTIVE ;  /* 0x000000000000791b */ /* 0x003fe20003800000 */
.L_x_6818:
        /* <DEDUP_REMOVED lines=13> */
.L_x_6819:
[----:B------:R-:W-:Y:S01]  /*37190*/  IMAD.MOV.U32 R13, RZ, RZ, R26 ;  /* 0x000000ffff0d7224 */ /* 0x000fe200078e001a */
[----:B------:R-:W-:-:S07]  /*371a0*/  MOV R21, R14 ;  /* 0x0000000e00157202 */ /* 0x000fce0000000f00 */
[----:B------:R-:W-:Y:S05]  /*371b0*/  WARPSYNC.COLLECTIVE R15, `(.L_x_6820) ;  /* 0x000000000f087348 */ /* 0x000fea0003c00000 */
[----:B------:R0:W1:Y:S02]  /*371c0*/  SHFL.IDX P6, R14, R13, R12, R11 ;  /* 0x0000000c0d0e7389 */ /* 0x00006400000c000b */
[----:B01----:R-:W-:Y:S01]  /*371d0*/  ENDCOLLECTIVE ;  /* 0x000000000000791b */ /* 0x003fe20003800000 */
.L_x_6820:
[----:B------:R-:W-:-:S04]  /*371e0*/  SHF.L.U32 R3, R3, 0x4, RZ ;  /* 0x0000000403037819 */ /* 0x000fc800000006ff */
[----:B------:R-:W-:-:S04]  /*371f0*/  LOP3.LUT R3, R3, 0x30, RZ, 0xc0, !PT ;  /* 0x0000003003037812 */ /* 0x000fc800078ec0ff */
[----:B------:R-:W-:-:S05]  /*37200*/  IADD3 R2, P0, R3, R2, RZ ;  /* 0x0000000203027210 */ /* 0x000fca0007f1e0ff */
[----:B------:R-:W-:-:S05]  /*37210*/  IMAD.X R3, RZ, RZ, R35, P0 ;  /* 0x000000ffff037224 */ /* 0x000fca00000e0623 */
        /* <DEDUP_REMOVED lines=8> */
.L_x_6601:
[----:B---3--:R3:W4:Y:S02]  /*372a0*/  SYNCS.PHASECHK.TRANS64.TRYWAIT P0, [R4+URZ+0x33440], R31 ;  /* 0x0334401f040075a7 */ /* 0x008724000800017f */
[----:B----4-:R-:W-:Y:S05]  /*372b0*/  @!P0 NANOSLEEP.SYNCS 0x989680 ;  /* 0x009896800000895d */ /* 0x010fea0003900000 */
[----:B------:R-:W4:Y:S02]  /*372c0*/  @!P0 SYNCS.PHASECHK.TRANS64 P0, [R4+URZ+0x33440], R31 ;  /* 0x0334401f040085a7 */ /* 0x000f24000800007f */
[----:B----4-:R-:W-:Y:S05]  /*372d0*/  @!P0 BRA `(.L_x_6601) ;  /* 0xfffffffc00f08947 */ /* 0x010fea000383ffff */
[----:B------:R-:W-:Y:S05]  /*372e0*/  BRA `(.L_x_6822) ;  /* 0xffffff8000587947 */ /* 0x000fea000383ffff */
.L_x_6602:
        /* <DEDUP_REMOVED lines=8> */
.L_x_6824:
[----:B------:R-:W-:Y:S05]  /*37370*/  BSYNC B0 ;  /* 0x0000000000007941 */ /* 0x000fea0003800000 */
.L_x_6823:
        /* <DEDUP_REMOVED lines=8> */
.L_x_6825:
[----:B------:R-:W-:Y:S01]  /*37400*/  IMAD.MOV.U32 R13, RZ, RZ, R10 ;  /* 0x000000ffff0d7224 */ /* 0x000fe200078e000a */
[----:B------:R-:W-:Y:S01]  /*37410*/  MOV R12, 0x1 ;  /* 0x00000001000c7802 */ /* 0x000fe20000000f00 */
[----:B------:R-:W-:-:S07]  /*37420*/  IMAD.MOV.U32 R2, RZ, RZ, R14 ;  /* 0x000000ffff027224 */ /* 0x000fce00078e000e */
[----:B------:R-:W-:Y:S05]  /*37430*/  WARPSYNC.COLLECTIVE R15, `(.L_x_6826) ;  /* 0x000000000f087348 */ /* 0x000fea0003c00000 */
[----:B------:R0:W1:Y:S02]  /*37440*/  SHFL.IDX P6, R14, R13, R12, R11 ;  /* 0x0000000c0d0e7389 */ /* 0x00006400000c000b */
[----:B01----:R-:W-:Y:S01]  /*37450*/  ENDCOLLECTIVE ;  /* 0x000000000000791b */ /* 0x003fe20003800000 */
.L_x_6826:
        /* <DEDUP_REMOVED lines=13> */
.L_x_6827:
[----:B------:R-:W-:Y:S01]  /*37530*/  MOV R13, R10 ;  /* 0x0000000a000d7202 */ /* 0x000fe20000000f00 */
[----:B------:R-:W-:Y:S02]  /*37540*/  IMAD.MOV.U32 R12, RZ, RZ, 0x2 ;  /* 0x00000002ff0c7424 */ /* 0x000fe400078e00ff */
[----:B------:R-:W-:-:S07]  /*37550*/  IMAD.MOV.U32 R2, RZ, RZ, R14 ;  /* 0x000000ffff027224 */ /* 0x000fce00078e000e */
[----:B------:R-:W-:Y:S05]  /*37560*/  WARPSYNC.COLLECTIVE R15, `(.L_x_6828) ;  /* 0x000000000f087348 */ /* 0x000fea0003c00000 */
[----:B------:R0:W1:Y:S02]  /*37570*/  SHFL.IDX P6, R14, R13, R12, R11 ;  /* 0x0000000c0d0e7389 */ /* 0x00006400000c000b */
[----:B01----:R-:W-:Y:S01]  /*37580*/  ENDCOLLECTIVE ;  /* 0x000000000000791b */ /* 0x003fe20003800000 */
.L_x_6828:
        /* <DEDUP_REMOVED lines=13> */
.L_x_6829:
[----:B------:R-:W-:Y:S02]  /*37660*/  IMAD.MOV.U32 R13, RZ, RZ, R10 ;  /* 0x000000ffff0d7224 */ /* 0x000fe400078e000a */
[----:B------:R-:W-:Y:S02]  /*37670*/  IMAD.MOV.U32 R12, RZ, RZ, 0x3 ;  /* 0x00000003ff0c7424 */ /* 0x000fe400078e00ff */
[----:B------:R-:W-:-:S07]  /*37680*/  IMAD.MOV.U32 R2, RZ, RZ, R14 ;  /* 0x000000ffff027224 */ /* 0x000fce00078e000e */
[----:B------:R-:W-:Y:S05]  /*37690*/  WARPSYNC.COLLECTIVE R15, `(.L_x_6830) ;  /* 0x000000000f087348 */ /* 0x000fea0003c00000 */
[----:B------:R0:W1:Y:S02]  /*376a0*/  SHFL.IDX P6, R14, R13, R12, R11 ;  /* 0x0000000c0d0e7389 */ /* 0x00006400000c000b */
[----:B01----:R-:W-:Y:S01]  /*376b0*/  ENDCOLLECTIVE ;  /* 0x000000000000791b */ /* 0x003fe20003800000 */
.L_x_6830:
        /* <DEDUP_REMOVED lines=13> */
.L_x_6831:
[----:B------:R-:W-:Y:S02]  /*37790*/  IMAD.MOV.U32 R13, RZ, RZ, R7 ;  /* 0x000000ffff0d7224 */ /* 0x000fe400078e0007 */
[----:B------:R-:W-:Y:S01]  /*377a0*/  IMAD.MOV.U32 R12, RZ, RZ, RZ ;  /* 0x000000ffff0c7224 */ /* 0x000fe200078e00ff */
[----:B------:R-:W-:-:S07]  /*377b0*/  MOV R2, R14 ;  /* 0x0000000e00027202 */ /* 0x000fce0000000f00 */
[----:B------:R-:W-:Y:S05]  /*377c0*/  WARPSYNC.COLLECTIVE R15, `(.L_x_6832) ;  /* 0x000000000f087348 */ /* 0x000fea0003c00000 */
[----:B------:R0:W1:Y:S02]  /*377d0*/  SHFL.IDX P6, R14, R13, R12, R11 ;  /* 0x0000000c0d0e7389 */ /* 0x00006400000c000b */
[----:B01----:R-:W-:Y:S01]  /*377e0*/  ENDCOLLECTIVE ;  /* 0x000000000000791b */ /* 0x003fe20003800000 */
.L_x_6832:
[----:B------:R-:W-:-:S05]  /*377f0*/  IADD3 R2, P0, R21, R2, RZ ;  /* 0x0000000215027210 */ /* 0x000fca0007f1e0ff */
[----:B------:R-:W-:-:S05]  /*37800*/  IMAD.X R3, RZ, RZ, R8, P0 ;  /* 0x000000ffff037224 */ /* 0x000fca00000e0608 */
        /* <DEDUP_REMOVED lines=11> */
.L_x_6833:
[----:B------:R-:W-:Y:S01]  /*378c0*/  IMAD.MOV.U32 R2, RZ, RZ, R14 ;  /* 0x000000ffff027224 */ /* 0x000fe200078e000e */
[----:B------:R-:W-:Y:S06]  /*378d0*/  BRA `(.L_x_6834) ;  /* 0xffffff8000047947 */ /* 0x000fec000383ffff */
.L_x_6607:
[----:B------:R0:W0:Y:S02]  /*378e0*/  SYNCS.PHASECHK.TRANS64.TRYWAIT P2, [R2+URZ+0x33470], R3 ;  /* 0x03347003020075a7 */ /* 0x000024000804017f */
[----:B0-----:R-:W-:Y:S05]  /*378f0*/  @!P2 NANOSLEEP.SYNCS 0x989680 ;  /* 0x009896800000a95d */ /* 0x001fea0003900000 */
[----:B------:R-:W0:Y:S02]  /*37900*/  @!P2 SYNCS.PHASECHK.TRANS64 P2, [R2+URZ+0x33470], R3 ;  /* 0x033470030200a5a7 */ /* 0x000e24000804007f */
[----:B0-----:R-:W-:Y:S05]  /*37910*/  @!P2 BRA `(.L_x_6607) ;  /* 0xfffffffc00f0a947 */ /* 0x001fea000383ffff */
[----:B------:R-:W-:Y:S05]  /*37920*/  BRA `(.L_x_6835) ;  /* 0xffffff8000707947 */ /* 0x000fea000383ffff */
.L_x_6609:
[----:B------:R0:W0:Y:S02]  /*37930*/  SYNCS.PHASECHK.TRANS64.TRYWAIT P2, [R2+URZ+0x33460], R3 ;  /* 0x03346003020075a7 */ /* 0x000024000804017f */
[----:B0-----:R-:W-:Y:S05]  /*37940*/  @!P2 NANOSLEEP.SYNCS 0x989680 ;  /* 0x009896800000a95d */ /* 0x001fea0003900000 */
[----:B------:R-:W0:Y:S02]  /*37950*/  @!P2 SYNCS.PHASECHK.TRANS64 P2, [R2+URZ+0x33460], R3 ;  /* 0x033460030200a5a7 */ /* 0x000e24000804007f */
[----:B0-----:R-:W-:Y:S05]  /*37960*/  @!P2 BRA `(.L_x_6609) ;  /* 0xfffffffc00f0a947 */ /* 0x001fea000383ffff */
[----:B------:R-:W-:Y:S05]  /*37970*/  BRA `(.L_x_6836) ;  /* 0xffffff8000807947 */ /* 0x000fea000383ffff */
.L_x_6617:
[----:B0-----:R0:W2:Y:S02]  /*37980*/  SYNCS.PHASECHK.TRANS64.TRYWAIT P1, [R0+URZ+0x33470], R3 ;  /* 0x03347003000075a7 */ /* 0x0010a4000802017f */
[----:B--2---:R-:W-:Y:S05]  /*37990*/  @!P1 NANOSLEEP.SYNCS 0x989680 ;  /* 0x009896800000995d */ /* 0x004fea0003900000 */
[----:B------:R-:W2:Y:S02]  /*379a0*/  @!P1 SYNCS.PHASECHK.TRANS64 P1, [R0+URZ+0x33470], R3 ;  /* 0x03347003000095a7 */ /* 0x000ea4000802007f */
[----:B--2---:R-:W-:Y:S05]  /*379b0*/  @!P1 BRA `(.L_x_6617) ;  /* 0xfffffffc00f09947 */ /* 0x004fea000383ffff */
[----:B------:R-:W-:Y:S05]  /*379c0*/  BRA `(.L_x_6837) ;  /* 0xffffff8c00c47947 */ /* 0x000fea000383ffff */
.L_x_6619:
[----:B0-----:R0:W2:Y:S02]  /*379d0*/  SYNCS.PHASECHK.TRANS64.TRYWAIT P1, [R0+URZ+0x33460], R3 ;  /* 0x03346003000075a7 */ /* 0x0010a4000802017f */
[----:B--2---:R-:W-:Y:S05]  /*379e0*/  @!P1 NANOSLEEP.SYNCS 0x989680 ;  /* 0x009896800000995d */ /* 0x004fea0003900000 */
[----:B------:R-:W2:Y:S02]  /*379f0*/  @!P1 SYNCS.PHASECHK.TRANS64 P1, [R0+URZ+0x33460], R3 ;  /* 0x03346003000095a7 */ /* 0x000ea4000802007f */
[----:B--2---:R-:W-:Y:S05]  /*37a00*/  @!P1 BRA `(.L_x_6619) ;  /* 0xfffffffc00f09947 */ /* 0x004fea000383ffff */
[----:B------:R-:W-:Y:S05]  /*37a10*/  BRA `(.L_x_6838) ;  /* 0xffffff8c00d07947 */ /* 0x000fea000383ffff */
.L_x_6624:
        /* <DEDUP_REMOVED lines=8> */
.L_x_6840:
[----:B------:R-:W-:Y:S05]  /*37aa0*/  BSYNC B0 ;  /* 0x0000000000007941 */ /* 0x000fea0003800000 */
.L_x_6839:
[----:B------:R-:W-:Y:S01]  /*37ab0*/  IMAD.MOV.U32 R13, RZ, RZ, R16 ;  /* 0x000000ffff0d7224 */ /* 0x000fe200078e0010 */
[----:B------:R-:W-:Y:S01]  /*37ac0*/  MOV R15, 0xffffffff ;  /* 0xffffffff000f7802 */ /* 0x000fe20000000f00 */
[----:B------:R-:W-:Y:S02]  /*37ad0*/  IMAD.MOV.U32 R12, RZ, RZ, 0x1 ;  /* 0x00000001ff0c7424 */ /* 0x000fe400078e00ff */
[----:B------:R-:W-:Y:S02]  /*37ae0*/  IMAD.MOV.U32 R11, RZ, RZ, 0x1f ;  /* 0x0000001fff0b7424 */ /* 0x000fe400078e00ff */
[----:B------:R-:W-:Y:S02]  /*37af0*/  IMAD.IADD R7, R19, 0x1, R8 ;  /* 0x0000000113077824 */ /* 0x000fe400078e0208 */
[----:B------:R-:W-:-:S07]  /*37b00*/  IMAD.MOV.U32 R0, RZ, RZ, R14 ;  /* 0x000000ffff007224 */ /* 0x000fce00078e000e */
[----:B------:R-:W-:Y:S05]  /*37b10*/  WARPSYNC.COLLECTIVE R15, `(.L_x_6841) ;  /* 0x000000000f087348 */ /* 0x000fea0003c00000 */
[----:B------:R0:W1:Y:S02]  /*37b20*/  SHFL.IDX P6, R14, R13, R12, R11 ;  /* 0x0000000c0d0e7389 */ /* 0x00006400000c000b */
[----:B01----:R-:W-:Y:S01]  /*37b30*/  ENDCOLLECTIVE ;  /* 0x000000000000791b */ /* 0x003fe20003800000 */
.L_x_6841:
        /* <DEDUP_REMOVED lines=11> */
[C---:B------:R-:W-:Y:S01]  /*37bf0*/  ISETP.GE.U32.AND P5, PT, R8.reuse, 0x10, PT ;  /* 0x000000100800780c */ /* 0x040fe20003fa6070 */
[----:B--2---:R-:W-:Y:S01]  /*37c00*/  @!P1 IMAD.MOV.U32 R17, RZ, RZ, R2 ;  /* 0x000000ffff119224 */ /* 0x004fe200078e0002 */
[----:B------:R-:W-:-:S04]  /*37c10*/  ISETP.NE.AND P1, PT, R8, RZ, PT ;  /* 0x000000ff0800720c */ /* 0x000fc80003f25270 */
[----:B------:R-:W-:-:S09]  /*37c20*/  MOV R13, R17 ;  /* 0x00000011000d7202 */ /* 0x000fd20000000f00 */
[----:B------:R-:W-:Y:S05]  /*37c30*/  WARPSYNC.COLLECTIVE R15, `(.L_x_6842) ;  /* 0x000000000f087348 */ /* 0x000fea0003c00000 */
[----:B------:R0:W1:Y:S02]  /*37c40*/  SHFL.UP P6, R14, R13, R12, R11 ;  /* 0x0400000c0d0e7389 */ /* 0x00006400000c000b */
[----:B01----:R-:W-:Y:S01]  /*37c50*/  ENDCOLLECTIVE ;  /* 0x000000000000791b */ /* 0x003fe20003800000 */
.L_x_6842:
[----:B------:R-:W-:Y:S01]  /*37c60*/  IMAD.MOV.U32 R12, RZ, RZ, 0x2 ;  /* 0x00000002ff0c7424 */ /* 0x000fe200078e00ff */
[----:B------:R-:W-:-:S05]  /*37c70*/  SEL R4, R14, RZ, P1 ;  /* 0x000000ff0e047207 */ /* 0x000fca0000800000 */
[----:B------:R-:W-:-:S04]  /*37c80*/  IMAD.IADD R4, R17, 0x1, R4 ;  /* 0x0000000111047824 */ /* 0x000fc800078e0204 */
[----:B------:R-:W-:-:S07]  /*37c90*/  IMAD.MOV.U32 R13, RZ, RZ, R4 ;  /* 0x000000ffff0d7224 */ /* 0x000fce00078e0004 */
[----:B------:R-:W-:Y:S05]  /*37ca0*/  WARPSYNC.COLLECTIVE R15, `(.L_x_6843) ;  /* 0x000000000f087348 */ /* 0x000fea0003c00000 */
[----:B------:R0:W1:Y:S02]  /*37cb0*/  SHFL.UP P6, R14, R13, R12, R11 ;  /* 0x0400000c0d0e7389 */ /* 0x00006400000c000b */
[----:B01----:R-:W-:Y:S01]  /*37cc0*/  ENDCOLLECTIVE ;  /* 0x000000000000791b */ /* 0x003fe20003800000 */
.L_x_6843:
[----:B------:R-:W-:Y:S01]  /*37cd0*/  IMAD.MOV.U32 R12, RZ, RZ, 0x4 ;  /* 0x00000004ff0c7424 */ /* 0x000fe200078e00ff */
[----:B------:R-:W-:-:S04]  /*37ce0*/  SEL R3, R14, RZ, P2 ;  /* 0x000000ff0e037207 */ /* 0x000fc80001000000 */
[----:B------:R-:W-:-:S05]  /*37cf0*/  IADD3 R6, R4, R3, RZ ;  /* 0x0000000304067210 */ /* 0x000fca0007ffe0ff */
[----:B------:R-:W-:-:S07]  /*37d00*/  IMAD.MOV.U32 R13, RZ, RZ, R6 ;  /* 0x000000ffff0d7224 */ /* 0x000fce00078e0006 */
[----:B------:R-:W-:Y:S05]  /*37d10*/  WARPSYNC.COLLECTIVE R15, `(.L_x_6844) ;  /* 0x000000000f087348 */ /* 0x000fea0003c00000 */
[----:B------:R0:W1:Y:S02]  /*37d20*/  SHFL.UP P6, R14, R13, R12, R11 ;  /* 0x0400000c0d0e7389 */ /* 0x00006400000c000b */
[----:B01----:R-:W-:Y:S01]  /*37d30*/  ENDCOLLECTIVE ;  /* 0x000000000000791b */ /* 0x003fe20003800000 */
.L_x_6844:
[----:B------:R-:W-:Y:S02]  /*37d40*/  MOV R12, 0x8 ;  /* 0x00000008000c7802 */ /* 0x000fe40000000f00 */
[----:B------:R-:W-:-:S05]  /*37d50*/  SEL R3, R14, RZ, P3 ;  /* 0x000000ff0e037207 */ /* 0x000fca0001800000 */
[----:B------:R-:W-:-:S04]  /*37d60*/  IMAD.IADD R2, R6, 0x1, R3 ;  /* 0x0000000106027824 */ /* 0x000fc800078e0203 */
[----:B------:R-:W-:-:S07]  /*37d70*/  IMAD.MOV.U32 R13, RZ, RZ, R2 ;  /* 0x000000ffff0d7224 */ /* 0x000fce00078e0002 */
[----:B------:R-:W-:Y:S05]  /*37d80*/  WARPSYNC.COLLECTIVE R15, `(.L_x_6845) ;  /* 0x000000000f087348 */ /* 0x000fea0003c00000 */
[----:B------:R0:W1:Y:S02]  /*37d90*/  SHFL.UP P6, R14, R13, R12, R11 ;  /* 0x0400000c0d0e7389 */ /* 0x00006400000c000b */
[----:B01----:R-:W-:Y:S01]  /*37da0*/  ENDCOLLECTIVE ;  /* 0x000000000000791b */ /* 0x003fe20003800000 */
.L_x_6845:
[----:B------:R-:W-:Y:S01]  /*37db0*/  IMAD.MOV.U32 R12, RZ, RZ, 0x10 ;  /* 0x00000010ff0c7424 */ /* 0x000fe200078e00ff */
[----:B------:R-:W-:-:S05]  /*37dc0*/  SEL R3, R14, RZ, P4 ;  /* 0x000000ff0e037207 */ /* 0x000fca0002000000 */
[----:B------:R-:W-:-:S04]  /*37dd0*/  IMAD.IADD R3, R2, 0x1, R3 ;  /* 0x0000000102037824 */ /* 0x000fc800078e0203 */
[----:B------:R-:W-:-:S07]  /*37de0*/  IMAD.MOV.U32 R13, RZ, RZ, R3 ;  /* 0x000000ffff0d7224 */ /* 0x000fce00078e0003 */
[----:B------:R-:W-:Y:S05]  /*37df0*/  WARPSYNC.COLLECTIVE R15, `(.L_x_6846) ;  /* 0x000000000f087348 */ /* 0x000fea0003c00000 */
[----:B------:R0:W1:Y:S02]  /*37e00*/  SHFL.UP P6, R14, R13, R12, R11 ;  /* 0x0400000c0d0e7389 */ /* 0x00006400000c000b */
[----:B01----:R-:W-:Y:S01]  /*37e10*/  ENDCOLLECTIVE ;  /* 0x000000000000791b */ /* 0x003fe20003800000 */
.L_x_6846:
        /* <DEDUP_REMOVED lines=8> */
.L_x_6847:
[----:B------:R-:W-:Y:S05]  /*37ea0*/  BRA `(.L_x_6848) ;  /* 0xffffff9800647947 */ /* 0x000fea000383ffff */
.L_x_6629:
[----:B------:R-:W-:Y:S01]  /*37eb0*/  BSSY B0, `(.L_x_6849) ;  /* 0x0000008000007945 */ /* 0x000fe20003800000 */
[----:B-----5:R-:W-:Y:S01]  /*37ec0*/  IMAD.MOV.U32 R13, RZ, RZ, R17 ;  /* 0x000000ffff0d7224 */ /* 0x020fe200078e0011 */
[----:B------:R-:W-:Y:S01]  /*37ed0*/  MOV R11, RZ ;  /* 0x000000ff000b7202 */ /* 0x000fe20000000f00 */
[----:B------:R-:W-:Y:S02]  /*37ee0*/  IMAD.MOV.U32 R12, RZ, RZ, 0x1 ;  /* 0x00000001ff0c7424 */ /* 0x000fe400078e00ff */
[----:B------:R-:W-:-:S07]  /*37ef0*/  IMAD.MOV.U32 R15, RZ, RZ, -0x1 ;  /* 0xffffffffff0f7424 */ /* 0x000fce00078e00ff */
[----:B01----:R-:W-:Y:S05]  /*37f00*/  WARPSYNC.COLLECTIVE R15, `(.L_x_6850) ;  /* 0x000000000f087348 */ /* 0x003fea0003c00000 */
[----:B------:R2:W3:Y:S02]  /*37f10*/  SHFL.UP P6, R14, R13, R12, R11 ;  /* 0x0400000c0d0e7389 */ /* 0x0004e400000c000b */
[----:B0123--:R-:W-:Y:S01]  /*37f20*/  ENDCOLLECTIVE ;  /* 0x000000000000791b */ /* 0x00ffe20003800000 */
.L_x_6850:
[----:B------:R-:W-:Y:S05]  /*37f30*/  BSYNC B0 ;  /* 0x0000000000007941 */ /* 0x000fea0003800000 */
.L_x_6849:
[----:B------:R-:W-:Y:S01]  /*37f40*/  SEL R14, R14, RZ, P1 ;  /* 0x000000ff0e0e7207 */ /* 0x000fe20000800000 */
[----:B------:R-:W-:Y:S01]  /*37f50*/  IMAD.MOV.U32 R12, RZ, RZ, 0x2 ;  /* 0x00000002ff0c7424 */ /* 0x000fe200078e00ff */
[----:B------:R-:W-:Y:S01]  /*37f60*/  MOV R15, 0xffffffff ;  /* 0xffffffff000f7802 */ /* 0x000fe20000000f00 */
[----:B------:R-:W-:Y:S02]  /*37f70*/  IMAD.MOV.U32 R11, RZ, RZ, RZ ;  /* 0x000000ffff0b7224 */ /* 0x000fe400078e00ff */
[----:B------:R-:W-:-:S07]  /*37f80*/  IMAD.IADD R13, R17, 0x1, R14 ;  /* 0x00000001110d7824 */ /* 0x000fce00078e020e */
[----:B------:R-:W-:Y:S05]  /*37f90*/  WARPSYNC.COLLECTIVE R15, `(.L_x_6851) ;  /* 0x000000000f087348 */ /* 0x000fea0003c00000 */
[----:B------:R0:W1:Y:S02]  /*37fa0*/  SHFL.UP P6, R14, R13, R12, R11 ;  /* 0x0400000c0d0e7389 */ /* 0x00006400000c000b */
[----:B01----:R-:W-:Y:S01]  /*37fb0*/  ENDCOLLECTIVE ;  /* 0x000000000000791b */ /* 0x003fe20003800000 */
.L_x_6851:
[----:B------:R-:W-:Y:S01]  /*37fc0*/  IMAD.MOV.U32 R12, RZ, RZ, 0x4 ;  /* 0x00000004ff0c7424 */ /* 0x000fe200078e00ff */
[----:B------:R-:W-:-:S05]  /*37fd0*/  SEL R2, R14, RZ, P2 ;  /* 0x000000ff0e027207 */ /* 0x000fca0001000000 */
[----:B------:R-:W-:-:S04]  /*37fe0*/  IMAD.IADD R2, R13, 0x1, R2 ;  /* 0x000000010d027824 */ /* 0x000fc800078e0202 */
[----:B------:R-:W-:-:S07]  /*37ff0*/  IMAD.MOV.U32 R13, RZ, RZ, R2 ;  /* 0x000000ffff0d7224 */ /* 0x000fce00078e0002 */
[----:B------:R-:W-:Y:S05]  /*38000*/  WARPSYNC.COLLECTIVE R15, `(.L_x_6852) ;  /* 0x000000000f087348 */ /* 0x000fea0003c00000 */
[----:B------:R0:W1:Y:S02]  /*38010*/  SHFL.UP P6, R14, R13, R12, R11 ;  /* 0x0400000c0d0e7389 */ /* 0x00006400000c000b */
[----:B01----:R-:W-:Y:S01]  /*38020*/  ENDCOLLECTIVE ;  /* 0x000000000000791b */ /* 0x003fe20003800000 */
.L_x_6852:
[----:B------:R-:W-:Y:S01]  /*38030*/  IMAD.MOV.U32 R12, RZ, RZ, 0x8 ;  /* 0x00000008ff0c7424 */ /* 0x000fe200078e00ff */
[----:B------:R-:W-:-:S05]  /*38040*/  SEL R3, R14, RZ, P3 ;  /* 0x000000ff0e037207 */ /* 0x000fca0001800000 */
[----:B------:R-:W-:-:S05]  /*38050*/  IMAD.IADD R3, R2, 0x1, R3 ;  /* 0x0000000102037824 */ /* 0x000fca00078e0203 */
[----:B------:R-:W-:-:S07]  /*38060*/  MOV R13, R3 ;  /* 0x00000003000d7202 */ /* 0x000fce0000000f00 */
[----:B------:R-:W-:Y:S05]  /*38070*/  WARPSYNC.COLLECTIVE R15, `(.L_x_6853) ;  /* 0x000000000f087348 */ /* 0x000fea0003c00000 */
[----:B------:R0:W1:Y:S02]  /*38080*/  SHFL.UP P6, R14, R13, R12, R11 ;  /* 0x0400000c0d0e7389 */ /* 0x00006400000c000b */
[----:B01----:R-:W-:Y:S01]  /*38090*/  ENDCOLLECTIVE ;  /* 0x000000000000791b */ /* 0x003fe20003800000 */
.L_x_6853:
[----:B------:R-:W-:Y:S01]  /*380a0*/  IMAD.MOV.U32 R12, RZ, RZ, 0x10 ;  /* 0x00000010ff0c7424 */ /* 0x000fe200078e00ff */
[----:B------:R-:W-:-:S05]  /*380b0*/  SEL R4, R14, RZ, P4 ;  /* 0x000000ff0e047207 */ /* 0x000fca0002000000 */
[----:B------:R-:W-:-:S04]  /*380c0*/  IMAD.IADD R4, R3, 0x1, R4 ;  /* 0x0000000103047824 */ /* 0x000fc800078e0204 */
[----:B------:R-:W-:-:S07]  /*380d0*/  IMAD.MOV.U32 R13, RZ, RZ, R4 ;  /* 0x000000ffff0d7224 */ /* 0x000fce00078e0004 */
[----:B------:R-:W-:Y:S05]  /*380e0*/  WARPSYNC.COLLECTIVE R15, `(.L_x_6854) ;  /* 0x000000000f087348 */ /* 0x000fea0003c00000 */
[----:B------:R0:W1:Y:S02]  /*380f0*/  SHFL.UP P6, R14, R13, R12, R11 ;  /* 0x0400000c0d0e7389 */ /* 0x00006400000c000b */
[----:B01----:R-:W-:Y:S01]  /*38100*/  ENDCOLLECTIVE ;  /* 0x000000000000791b */ /* 0x003fe20003800000 */
.L_x_6854:
        /* <DEDUP_REMOVED lines=8> */
.L_x_6855:
[----:B------:R-:W-:Y:S05]  /*38190*/  BRA `(.L_x_6856) ;  /* 0xffffff9800447947 */ /* 0x000fea000383ffff */
.L_x_6631:
[----:B------:R-:W-:Y:S01]  /*381a0*/  BSSY B0, `(.L_x_6857) ;  /* 0x0000006000007945 */ /* 0x000fe20003800000 */
[----:B------:R-:W-:Y:S01]  /*381b0*/  PLOP3.LUT P6, PT, P6, PT, PT, 0x8, 0x0 ;  /* 0x000000000000781c */ /* 0x000fe200037ce170 */
[----:B------:R-:W-:-:S12]  /*381c0*/  IMAD.MOV.U32 R15, RZ, RZ, -0x1 ;  /* 0xffffffffff0f7424 */ /* 0x000fd800078e00ff */
[----:B01----:R-:W-:Y:S05]  /*381d0*/  WARPSYNC.COLLECTIVE R15, `(.L_x_6858) ;  /* 0x000000000f087348 */ /* 0x003fea0003c00000 */
[----:B------:R-:W-:Y:S01]  /*381e0*/  VOTE.ANY R14, PT, P6 ;  /* 0x00000000000e7806 */ /* 0x000fe200030e0100 */
[----:B01----:R-:W-:Y:S06]  /*381f0*/  ENDCOLLECTIVE ;  /* 0x000000000000791b */ /* 0x003fec0003800000 */
.L_x_6858:
[----:B------:R-:W-:Y:S05]  /*38200*/  BSYNC B0 ;  /* 0x0000000000007941 */ /* 0x000fea0003800000 */
.L_x_6857:
[----:B------:R-:W-:Y:S01]  /*38210*/  MOV R3, R14 ;  /* 0x0000000e00037202 */ /* 0x000fe20000000f00 */
[----:B------:R-:W-:Y:S02]  /*38220*/  IMAD.MOV.U32 R13, RZ, RZ, R17 ;  /* 0x000000ffff0d7224 */ /* 0x000fe400078e0011 */
[----:B------:R-:W-:Y:S01]  /*38230*/  IMAD.MOV.U32 R11, RZ, RZ, 0x1f ;  /* 0x0000001fff0b7424 */ /* 0x000fe200078e00ff */
[----:B------:R-:W0:Y:S01]  /*38240*/  POPC R6, R3 ;  /* 0x0000000300067309 */ /* 0x000e220000000000 */
[----:B------:R-:W-:Y:S02]  /*38250*/  IMAD.MOV.U32 R15, RZ, RZ, -0x1 ;  /* 0xffffffffff0f7424 */ /* 0x000fe400078e00ff */
[----:B0-----:R-:W-:-:S07]  /*38260*/  IMAD.MOV.U32 R12, RZ, RZ, R6 ;  /* 0x000000ffff0c7224 */ /* 0x001fce00078e0006 */
[----:B------:R-:W-:Y:S05]  /*38270*/  WARPSYNC.COLLECTIVE R15, `(.L_x_6859) ;  /* 0x000000000f087348 */ /* 0x000fea0003c00000 */
[----:B------:R0:W1:Y:S02]  /*38280*/  SHFL.IDX P6, R14, R13, R12, R11 ;  /* 0x0000000c0d0e7389 */ /* 0x00006400000c000b */
[----:B01----:R-:W-:Y:S01]  /*38290*/  ENDCOLLECTIVE ;  /* 0x000000000000791b */ /* 0x003fe20003800000 */
.L_x_6859:
[----:B------:R-:W-:Y:S01]  /*382a0*/  MOV R17, R14 ;  /* 0x0000000e00117202 */ /* 0x000fe20000000f00 */
[----:B------:R-:W-:Y:S06]  /*382b0*/  BRA `(.L_x_6860) ;  /* 0xffffff9800347947 */ /* 0x000fec000383ffff */
.L_x_6633:
[----:B------:R-:W-:Y:S01]  /*382c0*/  BSSY B0, `(.L_x_6861) ;  /* 0x0000007000007945 */ /* 0x000fe20003800000 */
[----:B------:R-:W-:Y:S02]  /*382d0*/  IMAD.MOV.U32 R13, RZ, RZ, R2 ;  /* 0x000000ffff0d7224 */ /* 0x000fe400078e0002 */
[----:B------:R-:W-:Y:S02]  /*382e0*/  IMAD.MOV.U32 R11, RZ, RZ, 0x1f ;  /* 0x0000001fff0b7424 */ /* 0x000fe400078e00ff */
[----:B------:R-:W-:-:S07]  /*382f0*/  IMAD.MOV.U32 R15, RZ, RZ, -0x1 ;  /* 0xffffffffff0f7424 */ /* 0x000fce00078e00ff */
[----:B0123--:R-:W-:Y:S05]  /*38300*/  WARPSYNC.COLLECTIVE R15, `(.L_x_6862) ;  /* 0x000000000f087348 */ /* 0x00ffea0003c00000 */
[----:B------:R4:W0:Y:S02]  /*38310*/  SHFL.IDX P6, R14, R13, R12, R11 ;  /* 0x0000000c0d0e7389 */ /* 0x00082400000c000b */
[----:B01234-:R-:W-:Y:S01]  /*38320*/  ENDCOLLECTIVE ;  /* 0x000000000000791b */ /* 0x01ffe20003800000 */
.L_x_6862:
[----:B------:R-:W-:Y:S05]  /*38330*/  BSYNC B0 ;  /* 0x0000000000007941 */ /* 0x000fea0003800000 */
.L_x_6861:
[----:B------:R-:W-:Y:S05]  /*38340*/  BRA `(.L_x_6632) ;  /* 0xffffff98002c7947 */ /* 0x000fea000383ffff */
.L_x_6637:
[----:B0-----:R0:W2:Y:S02]  /*38350*/  SYNCS.PHASECHK.TRANS64.TRYWAIT P0, [R5+URZ+0x33420], R0 ;  /* 0x03342000050075a7 */ /* 0x0010a4000800017f */
[----:B--2---:R-:W-:Y:S05]  /*38360*/  @!P0 NANOSLEEP.SYNCS 0x989680 ;  /* 0x009896800000895d */ /* 0x004fea0003900000 */
[----:B------:R-:W2:Y:S02]  /*38370*/  @!P0 SYNCS.PHASECHK.TRANS64 P0, [R5+URZ+0x33420], R0 ;  /* 0x03342000050085a7 */ /* 0x000ea4000800007f */
[----:B--2---:R-:W-:Y:S05]  /*38380*/  @!P0 BRA `(.L_x_6637) ;  /* 0xfffffffc00f08947 */ /* 0x004fea000383ffff */
[----:B------:R-:W-:Y:S05]  /*38390*/  BRA `(.L_x_6863) ;  /* 0xffffff9c00ac7947 */ /* 0x000fea000383ffff */
.L_x_6638:
        /* <DEDUP_REMOVED lines=11> */
.L_x_6865:
[----:B------:R-:W-:Y:S05]  /*38450*/  BSYNC B0 ;  /* 0x0000000000007941 */ /* 0x000fea0003800000 */
.L_x_6864:
[----:B------:R-:W-:Y:S05]  /*38460*/  BRA `(.L_x_6866) ;  /* 0xffffff9c00947947 */ /* 0x000fea000383ffff */
.L_x_6639:
[----:B------:R-:W-:Y:S01]  /*38470*/  BSSY B0, `(.L_x_6867) ;  /* 0x0000006000007945 */ /* 0x000fe20003800000 */
[----:B------:R-:W-:-:S07]  /*38480*/  IMAD.MOV.U32 R15, RZ, RZ, -0x1 ;  /* 0xffffffffff0f7424 */ /* 0x000fce00078e00ff */
[----:B01----:R-:W-:Y:S05]  /*38490*/  WARPSYNC.COLLECTIVE R15, `(.L_x_6868) ;  /* 0x000000000f0c7348 */ /* 0x003fea0003c00000 */
[----:B------:R-:W-:Y:S02]  /*384a0*/  ELECT P6, UR62, PT ;  /* 0x00000000003e782f */ /* 0x000fe400038c0000 */
[----:B------:R-:W-:Y:S01]  /*384b0*/  MOV R14, UR62 ;  /* 0x0000003e000e7c02 */ /* 0x000fe20008000f00 */
[----:B01----:R-:W-:Y:S10]  /*384c0*/  ENDCOLLECTIVE ;  /* 0x000000000000791b */ /* 0x003ff40003800000 */
.L_x_6868:
[----:B------:R-:W-:Y:S05]  /*384d0*/  BSYNC B0 ;  /* 0x0000000000007941 */ /* 0x000fea0003800000 */
.L_x_6867:
[----:B------:R-:W-:Y:S05]  /*384e0*/  BRA `(.L_x_6869) ;  /* 0xffffff9c00887947 */ /* 0x000fea000383ffff */
.L_x_6641:
[----:B0-----:R0:W2:Y:S02]  /*384f0*/  SYNCS.PHASECHK.TRANS64.TRYWAIT P1, [R3+URZ+0x33440], R2 ;  /* 0x03344002030075a7 */ /* 0x0010a4000802017f */
[----:B--2---:R-:W-:Y:S05]  /*38500*/  @!P1 NANOSLEEP.SYNCS 0x989680 ;  /* 0x009896800000995d */ /* 0x004fea0003900000 */
[----:B------:R-:W2:Y:S02]  /*38510*/  @!P1 SYNCS.PHASECHK.TRANS64 P1, [R3+URZ+0x33440], R2 ;  /* 0x03344002030095a7 */ /* 0x000ea4000802007f */
[----:B--2---:R-:W-:Y:S05]  /*38520*/  @!P1 BRA `(.L_x_6641) ;  /* 0xfffffffc00f09947 */ /* 0x004fea000383ffff */
[----:B------:R-:W-:Y:S05]  /*38530*/  BRA `(.L_x_6870) ;  /* 0xffffff9c00a87947 */ /* 0x000fea000383ffff */
.L_x_6643:
[----:B--2---:R2:W3:Y:S02]  /*38540*/  SYNCS.PHASECHK.TRANS64.TRYWAIT P1, [R5+URZ+0x33440], R0 ;  /* 0x03344000050075a7 */ /* 0x0044e4000802017f */
[----:B---3--:R-:W-:Y:S05]  /*38550*/  @!P1 NANOSLEEP.SYNCS 0x989680 ;  /* 0x009896800000995d */ /* 0x008fea0003900000 */
[----:B------:R-:W3:Y:S02]  /*38560*/  @!P1 SYNCS.PHASECHK.TRANS64 P1, [R5+URZ+0x33440], R0 ;  /* 0x03344000050095a7 */ /* 0x000ee4000802007f */
[----:B---3--:R-:W-:Y:S05]  /*38570*/  @!P1 BRA `(.L_x_6643) ;  /* 0xfffffffc00f09947 */ /* 0x008fea000383ffff */
[----:B------:R-:W-:Y:S05]  /*38580*/  BRA `(.L_x_6871) ;  /* 0xffffff9c00b47947 */ /* 0x000fea000383ffff */
.L_x_6645:
[----:B---3--:R3:W4:Y:S02]  /*38590*/  SYNCS.PHASECHK.TRANS64.TRYWAIT P1, [R3+URZ+0x33460], R2 ;  /* 0x03346002030075a7 */ /* 0x008724000802017f */
[----:B----4-:R-:W-:Y:S05]  /*385a0*/  @!P1 NANOSLEEP.SYNCS 0x989680 ;  /* 0x009896800000995d */ /* 0x010fea0003900000 */
[----:B------:R-:W4:Y:S02]  /*385b0*/  @!P1 SYNCS.PHASECHK.TRANS64 P1, [R3+URZ+0x33460], R2 ;  /* 0x03346002030095a7 */ /* 0x000f24000802007f */
[----:B----4-:R-:W-:Y:S05]  /*385c0*/  @!P1 BRA `(.L_x_6645) ;  /* 0xfffffffc00f09947 */ /* 0x010fea000383ffff */
[----:B------:R-:W-:Y:S05]  /*385d0*/  BRA `(.L_x_6872) ;  /* 0xffffff9c00b07947 */ /* 0x000fea000383ffff */
.L_x_6647:
[----:B----4-:R4:W0:Y:S02]  /*385e0*/  SYNCS.PHASECHK.TRANS64.TRYWAIT P1, [R5+URZ+0x33460], R0 ;  /* 0x03346000050075a7 */ /* 0x010824000802017f */
[----:B0-----:R-:W-:Y:S05]  /*385f0*/  @!P1 NANOSLEEP.SYNCS 0x989680 ;  /* 0x009896800000995d */ /* 0x001fea0003900000 */
[----:B------:R-:W0:Y:S02]  /*38600*/  @!P1 SYNCS.PHASECHK.TRANS64 P1, [R5+URZ+0x33460], R0 ;  /* 0x03346000050095a7 */ /* 0x000e24000802007f */
[----:B0-----:R-:W-:Y:S05]  /*38610*/  @!P1 BRA `(.L_x_6647) ;  /* 0xfffffffc00f09947 */ /* 0x001fea000383ffff */
[----:B------:R-:W-:Y:S05]  /*38620*/  BRA `(.L_x_6873) ;  /* 0xffffff9c00ac7947 */ /* 0x000fea000383ffff */
.L_x_6649:
[----:B------:R0:W0:Y:S02]  /*38630*/  SYNCS.PHASECHK.TRANS64.TRYWAIT P1, [R3+URZ+0x33480], R2 ;  /* 0x03348002030075a7 */ /* 0x000024000802017f */
[----:B0-----:R-:W-:Y:S05]  /*38640*/  @!P1 NANOSLEEP.SYNCS 0x989680 ;  /* 0x009896800000995d */ /* 0x001fea0003900000 */
[----:B------:R-:W0:Y:S02]  /*38650*/  @!P1 SYNCS.PHASECHK.TRANS64 P1, [R3+URZ+0x33480], R2 ;  /* 0x03348002030095a7 */ /* 0x000e24000802007f */
[----:B0-----:R-:W-:Y:S05]  /*38660*/  @!P1 BRA `(.L_x_6649) ;  /* 0xfffffffc00f09947 */ /* 0x001fea000383ffff */
[----:B------:R-:W-:Y:S05]  /*38670*/  BRA `(.L_x_6874) ;  /* 0xffffff9c00a87947 */ /* 0x000fea000383ffff */
.L_x_6875:
        /* <DEDUP_REMOVED lines=16> */
.L_x_15842:


//--------------------- .text._ZN7cutlass13device_kernelIN5flash11enable_sm90INS1_16FlashAttnFwdSm90INS1_25CollectiveMainloopFwdSm90ILi2EN4cute5tupleIJNS5_1CILi1EEES8_S8_EEENS6_IJNS7_ILi128EEENS7_ILi160EEESA_EEELi128ENS_12float_e4m3_tEfNS_4arch4Sm90ELb0ELb0ELb1ELb0ELb1ELb0ELb0ELb1ELb1ELb1ELb0ELb0EEENS1_21CollectiveEpilogueFwdINS6_IJSA_SA_SB_EEES9_NS_10bfloat16_tESF_Li256ELb0ELb1ELb0ELb1EEENS1_29StaticPersistentTileSchedulerILb0EEEEEEEEEvNT_6ParamsE --------------------------
	.section	.text._ZN7cutlass13device_kernelIN5flash11enable_sm90INS1_16FlashAttnFwdSm90INS1_25CollectiveMainloopFwdSm90ILi2EN4cute5tupleIJNS5_1CILi1EEES8_S8_EEENS6_IJNS7_ILi128EEENS7_ILi160EEESA_EEELi128ENS_12float_e4m3_tEfNS_4arch4Sm90ELb0ELb0ELb1ELb0ELb1ELb0ELb0ELb1ELb1ELb1ELb0ELb0EEENS1_21CollectiveEpilogueFwdINS6_IJSA_SA_SB_EEES9_NS_10bfloat16_tESF_Li256ELb0ELb1ELb0ELb1EEENS1_29StaticPersistentTileSchedulerILb0EEEEEEEEEvNT_6ParamsE,"ax",@progbits
	.align	128
.text._ZN7cutlass13device_kernelIN5flash11enable_sm90INS1_16FlashAttnFwdSm90INS1_25CollectiveMainloopFwdSm90ILi2EN4cute5tupleIJNS5_1CILi1EEES8_S8_EEENS6_IJNS7_ILi128EEENS7_ILi160EEESA_EEELi128ENS_12float_e4m3_tEfNS_4arch4Sm90ELb0ELb0ELb1ELb0ELb1ELb0ELb0ELb1ELb1ELb1ELb0ELb0EEENS1_21CollectiveEpilogueFwdINS6_IJSA_SA_SB_EEES9_NS_10bfloat16_tESF_Li256ELb0ELb1ELb0ELb1EEENS1_29StaticPersistentTileSchedulerILb0EEEEEEEEEvNT_6ParamsE:
        .type           _ZN7cutlass13device_kernelIN5flash11enable_sm90INS1_16FlashAttnFwdSm90INS1_25CollectiveMainloopFwdSm90ILi2EN4cute5tupleIJNS5_1CILi1EEES8_S8_EEENS6_IJNS7_ILi128EEENS7_ILi160EEESA_EEELi128ENS_12float_e4m3_tEfNS_4arch4Sm90ELb0ELb0ELb1ELb0ELb1ELb0ELb0ELb1ELb1ELb1ELb0ELb0EEENS1_21CollectiveEpilogueFwdINS6_IJSA_SA_SB_EEES9_NS_10bfloat16_tESF_Li256ELb0ELb1ELb0ELb1EEENS1_29StaticPersistentTileSchedulerILb0EEEEEEEEEvNT_6ParamsE,@function
        .size           _ZN7cutlass13device_kernelIN5flash11enable_sm90INS1_16FlashAttnFwdSm90INS1_25CollectiveMainloopFwdSm90ILi2EN4cute5tupleIJNS5_1CILi1EEES8_S8_EEENS6_IJNS7_ILi128EEENS7_ILi160EEESA_EEELi128ENS_12float_e4m3_tEfNS_4arch4Sm90ELb0ELb0ELb1ELb0ELb1ELb0ELb0ELb1ELb1ELb1ELb0ELb0EEENS1_21CollectiveEpilogueFwdINS6_IJSA_SA_SB_EEES9_NS_10bfloat16_tESF_Li256ELb0ELb1ELb0ELb1EEENS1_29StaticPersistentTileSchedulerILb0EEEEEEEEEvNT_6ParamsE,(.L_x_15843 - _ZN7cutlass13device_kernelIN5flash11enable_sm90INS1_16FlashAttnFwdSm90INS1_25CollectiveMainloopFwdSm90ILi2EN4cute5tupleIJNS5_1CILi1EEES8_S8_EEENS6_IJNS7_ILi128EEENS7_ILi160EEESA_EEELi128ENS_12float_e4m3_tEfNS_4arch4Sm90ELb0ELb0ELb1ELb0ELb1ELb0ELb0ELb1ELb1ELb1ELb0ELb0EEENS1_21CollectiveEpilogueFwdINS6_IJSA_SA_SB_EEES9_NS_10bfloat16_tESF_Li256ELb0ELb1ELb0ELb1EEENS1_29StaticPersistentTileSchedulerILb0EEEEEEEEEvNT_6ParamsE)
        .other          _ZN7cutlass13device_kernelIN5flash11enable_sm90INS1_16FlashAttnFwdSm90INS1_25CollectiveMainloopFwdSm90ILi2EN4cute5tupleIJNS5_1CILi1EEES8_S8_EEENS6_IJNS7_ILi128EEENS7_ILi160EEESA_EEELi128ENS_12float_e4m3_tEfNS_4arch4Sm90ELb0ELb0ELb1ELb0ELb1ELb0ELb0ELb1ELb1ELb1ELb0ELb0EEENS1_21CollectiveEpilogueFwdINS6_IJSA_SA_SB_EEES9_NS_10bfloat16_tESF_Li256ELb0ELb1ELb0ELb1EEENS1_29StaticPersistentTileSchedulerILb0EEEEEEEEEvNT_6ParamsE,@"STO_CUDA_ENTRY STV_DEFAULT"
_ZN7cutlass13device_kernelIN5flash11enable_sm90INS1_16FlashAttnFwdSm90INS1_25CollectiveMainloopFwdSm90ILi2EN4cute5tupleIJNS5_1CILi1EEES8_S8_EEENS6_IJNS7_ILi128EEENS7_ILi160EEESA_EEELi128ENS_12float_e4m3_tEfNS_4arch4Sm90ELb0ELb0ELb1ELb0ELb1ELb0ELb0ELb1ELb1ELb1ELb0ELb0EEENS1_21CollectiveEpilogueFwdINS6_IJSA_SA_SB_EEES9_NS_10bfloat16_tESF_Li256ELb0ELb1ELb0ELb1EEENS1_29StaticPersistentTileSchedulerILb0EEEEEEEEEvNT_6ParamsE:
        /* <DEDUP_REMOVED lines=45> */
.L_x_6876:
        /* <DEDUP_REMOVED lines=22> */
.L_x_6877:
        /* <DEDUP_REMOVED lines=18> */
.L_x_6878:
        /* <DEDUP_REMOVED lines=22> */
.L_x_6879:
        /* <DEDUP_REMOVED lines=24> */
.L_x_6880:
        /* <DEDUP_REMOVED lines=8> */
.L_x_6882:
        /* <DEDUP_REMOVED lines=14> */
[----:B------:R-:W-:Y:S01]  /*0990*/  MOV R191, 0xfffffffe ;  /* 0xfffffffe00bf7802 */ /* 0x000fe20000000f00 */
[----:B------:R-:W-:Y:S01]  /*09a0*/  ULOP3.LUT UR46, UR37, 0x1, URZ, 0xfc, !UPT ;  /* 0x00000001252e7892 */ /* 0x000fe2000f8efc3f */
[----:B------:R-:W-:Y:S02]  /*09b0*/  UMOV UR45, URZ ;  /* 0x0000003f002d7c82 */ /* 0x000fe40008000000 */
[----:B------:R-:W-:Y:S01]  /*09c0*/  SHF.R.S32.HI R0, RZ, 0x1f, R17 ;  /* 0x0000001fff007819 */ /* 0x000fe20000011411 */
[----:B------:R-:W-:Y:S01]  /*09d0*/  UMOV UR44, URZ ;  /* 0x0000003f002c7c82 */ /* 0x000fe20008000000 */
[----:B------:R-:W-:Y:S02]  /*09e0*/  UMOV UR36, URZ ;  /* 0x0000003f00247c82 */ /* 0x000fe40008000000 */
[CC--:B------:R-:W-:Y:S02]  /*09f0*/  LEA.HI R2, R0.reuse, R17.reuse, RZ, 0x7 ;  /* 0x0000001100027211 */ /* 0x0c0fe400078f38ff */
[----:B------:R-:W-:-:S02]  /*0a00*/  LEA.HI R3, R0, R17, RZ, 0x5 ;  /* 0x0000001100037211 */ /* 0x000fc400078f28ff */
[----:B------:R-:W-:Y:S02]  /*0a10*/  LOP3.LUT R4, R2, 0xffffff80, RZ, 0xc0, !PT ;  /* 0xffffff8002047812 */ /* 0x000fe400078ec0ff */
[CC--:B------:R-:W-:Y:S01]  /*0a20*/  LEA.HI R5, R0.reuse, R17.reuse, RZ, 0x4 ;  /* 0x0000001100057211 */ /* 0x0c0fe200078f20ff */
[----:B------:R-:W-:Y:S01]  /*0a30*/  IMAD.SHL.U32 R3, R3, 0x20, RZ ;  /* 0x0000002003037824 */ /* 0x000fe200078e00ff */
[----:B------:R-:W-:Y:S01]  /*0a40*/  LEA.HI R9, R0, R17, RZ, 0x2 ;  /* 0x0000001100097211 */ /* 0x000fe200078f10ff */
[----:B------:R-:W-:Y:S01]  /*0a50*/  IMAD.IADD R19, R17, 0x1, -R4 ;  /* 0x0000000111137824 */ /* 0x000fe200078e0a04 */
[----:B------:R-:W-:Y:S02]  /*0a60*/  LOP3.LUT R6, R5, 0x3fffff0, RZ, 0xc0, !PT ;  /* 0x03fffff005067812 */ /* 0x000fe400078ec0ff */
[----:B------:R-:W-:Y:S02]  /*0a70*/  LOP3.LUT R7, R3, 0xfffffc00, RZ, 0xc0, !PT ;  /* 0xfffffc0003077812 */ /* 0x000fe400078ec0ff */
[----:B------:R-:W-:Y:S01]  /*0a80*/  SHF.R.S32.HI R4, RZ, 0x1f, R19 ;  /* 0x0000001fff047819 */ /* 0x000fe20000011413 */
[----:B------:R-:W-:Y:S01]  /*0a90*/  IMAD.IADD R6, R17, 0x1, -R6 ;  /* 0x0000000111067824 */ /* 0x000fe200078e0a06 */
[----:B------:R-:W-:-:S02]  /*0aa0*/  SHF.R.S32.HI R8, RZ, 0x4, R5 ;  /* 0x00000004ff087819 */ /* 0x000fc40000011405 */
[----:B------:R-:W-:Y:S02]  /*0ab0*/  LEA.HI R3, R4, R19, RZ, 0x2 ;  /* 0x0000001304037211 */ /* 0x000fe400078f10ff */
[----:B------:R-:W-:Y:S02]  /*0ac0*/  LEA R6, R6, R7, 0x6 ;  /* 0x0000000706067211 */ /* 0x000fe400078e30ff */
[----:B------:R-:W-:Y:S02]  /*0ad0*/  LEA.HI R5, R5, R8, RZ, 0x1 ;  /* 0x0000000805057211 */ /* 0x000fe400078f08ff */
[--C-:B------:R-:W-:Y:S02]  /*0ae0*/  SHF.R.S32.HI R7, RZ, 0x2, R3.reuse ;  /* 0x00000002ff077819 */ /* 0x100fe40000011403 */
[----:B------:R-:W-:Y:S02]  /*0af0*/  SHF.R.S32.HI R10, RZ, 0x1f, R3 ;  /* 0x0000001fff0a7819 */ /* 0x000fe40000011403 */
[----:B------:R-:W-:-:S02]  /*0b00*/  LEA.HI R18, R0, R17, RZ, 0x3 ;  /* 0x0000001100127211 */ /* 0x000fc400078f18ff */
[----:B------:R-:W-:Y:S02]  /*0b10*/  LOP3.LUT R5, R5, 0x1ffffffe, RZ, 0xc0, !PT ;  /* 0x1ffffffe05057812 */ /* 0x000fe400078ec0ff */
[----:B------:R-:W-:Y:S02]  /*0b20*/  LOP3.LUT R0, R9, 0xfffffffc, RZ, 0xc0, !PT ;  /* 0xfffffffc09007812 */ /* 0x000fe400078ec0ff */
[----:B------:R-:W-:Y:S01]  /*0b30*/  LEA.HI R10, R10, R7, RZ, 0x3 ;  /* 0x000000070a0a7211 */ /* 0x000fe200078f18ff */
[----:B------:R-:W-:Y:S01]  /*0b40*/  IMAD.IADD R5, R8, 0x1, -R5 ;  /* 0x0000000108057824 */ /* 0x000fe200078e0a05 */
[----:B------:R-:W-:Y:S01]  /*0b50*/  SHF.R.S32.HI R23, RZ, 0x7, R2 ;  /* 0x00000007ff177819 */ /* 0x000fe20000011402 */
[----:B------:R-:W-:Y:S01]  /*0b60*/  IMAD.IADD R8, R17, 0x1, -R0 ;  /* 0x0000000111087824 */ /* 0x000fe200078e0a00 */
[----:B------:R-:W-:Y:S01]  /*0b70*/  LOP3.LUT R10, R10, 0xfffffff8, RZ, 0xc0, !PT ;  /* 0xfffffff80a0a7812 */ /* 0x000fe200078ec0ff */
[----:B------:R-:W-:Y:S01]  /*0b80*/  IMAD R190, R5, 0x8, R6 ;  /* 0x0000000805be7824 */ /* 0x000fe200078e0206 */
[----:B------:R-:W-:-:S02]  /*0b90*/  LEA.HI R4, R4, R19, RZ, 0x5 ;  /* 0x0000001304047211 */ /* 0x000fc400078f28ff */
[----:B------:R-:W-:Y:S01]  /*0ba0*/  LEA.HI R2, R2, R23, RZ, 0x1 ;  /* 0x0000001702027211 */ /* 0x000fe200078f08ff */
[----:B------:R-:W-:Y:S01]  /*0bb0*/  IMAD.IADD R7, R7, 0x1, -R10 ;  /* 0x0000000107077824 */ /* 0x000fe200078e0a0a */
[----:B------:R-:W-:Y:S02]  /*0bc0*/  LOP3.LUT R12, R18, 0xfffffff8, RZ, 0xc0, !PT ;  /* 0xfffffff8120c7812 */ /* 0x000fe400078ec0ff */
[----:B------:R-:W-:Y:S02]  /*0bd0*/  SHF.R.S32.HI R4, RZ, 0x5, R4 ;  /* 0x00000005ff047819 */ /* 0x000fe40000011404 */
[----:B------:R-:W-:Y:S01]  /*0be0*/  LOP3.LUT R2, R2, 0x3fffffe, RZ, 0xc0, !PT ;  /* 0x03fffffe02027812 */ /* 0x000fe200078ec0ff */
[----:B------:R-:W-:Y:S01]  /*0bf0*/  IMAD.IADD R17, R17, 0x1, -R12 ;  /* 0x0000000111117824 */ /* 0x000fe200078e0a0c */
[----:B------:R-:W-:Y:S01]  /*0c00*/  LEA.HI R5, R8, R8, RZ, 0x1 ;  /* 0x0000000808057211 */ /* 0x000fe200078f08ff */
[----:B------:R-:W-:Y:S01]  /*0c10*/  IMAD R7, R4, 0x10, R7 ;  /* 0x0000001004077824 */ /* 0x000fe200078e0207 */
[----:B------:R-:W-:Y:S01]  /*0c20*/  LOP3.LUT R0, R3, 0x7ffffffc, RZ, 0xc0, !PT ;  /* 0x7ffffffc03007812 */ /* 0x000fe200078ec0ff */
[----:B------:R-:W-:Y:S01]  /*0c30*/  IMAD.IADD R188, R23, 0x1, -R2 ;  /* 0x0000000117bc7824 */ /* 0x000fe200078e0a02 */
[----:B------:R-:W-:Y:S01]  /*0c40*/  LOP3.LUT R5, R5, 0x1ffffffe, RZ, 0xc0, !PT ;  /* 0x1ffffffe05057812 */ /* 0x000fe200078ec0ff */
[----:B------:R-:W-:Y:S01]  /*0c50*/  IMAD.SHL.U32 R2, R17, 0x8, RZ ;  /* 0x0000000811027824 */ /* 0x000fe200078e00ff */
[----:B------:R-:W-:Y:S01]  /*0c60*/  SHF.R.S32.HI R18, RZ, 0x3, R18 ;  /* 0x00000003ff127819 */ /* 0x000fe20000011412 */
[----:B------:R-:W-:Y:S01]  /*0c70*/  IMAD.IADD R0, R19, 0x1, -R0 ;  /* 0x0000000113007824 */ /* 0x000fe200078e0a00 */
[----:B------:R-:W-:Y:S01]  /*0c80*/  LEA R188, R188, R7, 0x6 ;  /* 0x00000007bcbc7211 */ /* 0x000fe200078e30ff */
[----:B------:R-:W-:-:S02]  /*0c90*/  VIADD R16, R2, 0x40 ;  /* 0x0000004002107836 */ /* 0x000fc40000000000 */
[----:B------:R-:W-:Y:S02]  /*0ca0*/  IMAD.IADD R5, R8, 0x1, -R5 ;  /* 0x0000000108057824 */ /* 0x000fe400078e0a05 */
[----:B------:R-:W-:Y:S01]  /*0cb0*/  IMAD R191, R0, R191, 0xa0 ;  /* 0x000000a000bf7424 */ /* 0x000fe200078e02bf */
[----:B------:R-:W-:Y:S01]  /*0cc0*/  SHF.R.S32.HI R192, RZ, 0x1f, R16 ;  /* 0x0000001fffc07819 */ /* 0x000fe20000011410 */
[----:B------:R-:W-:-:S07]  /*0cd0*/  IMAD R189, R5, 0x8, R188 ;  /* 0x0000000805bd7824 */ /* 0x000fce00078e02bc */
.L_x_6915:
[----:B0-----:R-:W0:Y:S01]  /*0ce0*/  SHFL.IDX PT, R0, R23, RZ, 0x1f ;  /* 0x00001fff17007589 */ /* 0x001e2200000e0000 */
[----:B-1----:R-:W1:Y:S01]  /*0cf0*/  S2UR UR38, SR_CgaCtaId ;  /* 0x00000000002679c3 */ /* 0x002e620000008800 */
        /* <DEDUP_REMOVED lines=36> */
[----:B---345:R-:W-:Y:S11]  /*0f40*/  @!P0 BRA `(.L_x_6883) ;  /* 0x0000000000408947 */ /* 0x038ff60003800000 */
        /* <DEDUP_REMOVED lines=16> */
.L_x_6883:
[----:B------:R-:W-:Y:S01]  /*1050*/  ULDC.64 UR4, c[0x0][0x990] ;  /* 0x0002640000047ab9 */ /* 0x000fe20000000a00 */
[----:B------:R-:W-:Y:S01]  /*1060*/  ULDC.64 UR6, c[0x0][0x998] ;  /* 0x0002660000067ab9 */ /* 0x000fe20000000a00 */
[----:B------:R-:W-:Y:S01]  /*1070*/  UISETP.NE.U32.AND UP0, UPT, UR4, URZ, UPT ;  /* 0x0000003f0400728c */ /* 0x000fe2000bf05070 */
[----:B------:R-:W-:Y:S01]  /*1080*/  MOV R3, 0x3f800000 ;  /* 0x3f80000000037802 */ /* 0x000fe20000000f00 */
        /* <DEDUP_REMOVED lines=48> */
[----:B------:R-:W-:Y:S01]  /*1390*/  MOV R8, UR4 ;  /* 0x0000000400087c02 */ /* 0x000fe20008000f00 */
[----:B------:R-:W-:Y:S01]  /*13a0*/  ULDC UR4, c[0x0][0x9d8] ;  /* 0x0002760000047ab9 */ /* 0x000fe20000000800 */
[----:B------:R-:W-:Y:S02]  /*13b0*/  ISETP.NE.AND P0, PT, R9, 0x3, PT ;  /* 0x000000030900780c */ /* 0x000fe40003f05270 */
[----:B------:R-:W-:-:S04]  /*13c0*/  SHF.L.U32 R8, R8, 0x1f, RZ ;  /* 0x0000001f08087819 */ /* 0x000fc800000006ff */
[----:B------:R-:W0:Y:S01]  /*13d0*/  SYNCS.PHASECHK.TRANS64.TRYWAIT P1, [UR41+0x22800], R8 ;  /* 0x02280008ff0075a7 */ /* 0x000e220008020169 */
[----:B--2---:R-:W-:-:S04]  /*13e0*/  FMUL.FTZ R0, R3, R0 ;  /* 0x0000000003007220 */ /* 0x004fc80000410000 */
[----:B------:R-:W-:Y:S01]  /*13f0*/  FMUL.FTZ R0, R0, UR4 ;  /* 0x0000000400007c20 */ /* 0x000fe20008410000 */
[----:B0-----:R-:W-:Y:S06]  /*1400*/  @!P1 BRA `(.L_x_6884) ;  /* 0x000000e4005c9947 */ /* 0x001fec0003800000 */
.L_x_6981:
[----:B------:R-:W-:Y:S05]  /*1410*/  @!P0 BRA `(.L_x_6885) ;  /* 0x0000000000048947 */ /* 0x000fea0003800000 */
[----:B------:R-:W-:Y:S01]  /*1420*/  BPT.TRAP 0x1 ;  /* 0x000000040000795c */ /* 0x000fe20000300000 */
.L_x_6885:
[----:B------:R-:W-:Y:S02]  /*1430*/  IMAD.U32 R4, RZ, RZ, UR36 ;  /* 0x00000024ff047e24 */ /* 0x000fe4000f8e00ff */
[----:B0-----:R-:W-:-:S03]  /*1440*/  IMAD.U32 R3, RZ, RZ, UR44 ;  /* 0x0000002cff037e24 */ /* 0x001fc6000f8e00ff */
[----:B------:R-:W-:Y:S02]  /*1450*/  LEA R4, R4, UR41, 0x3 ;  /* 0x0000002904047c11 */ /* 0x000fe4000f8e18ff */
[----:B------:R-:W-:-:S04]  /*1460*/  SHF.L.U32 R3, R3, 0x1f, RZ ;  /* 0x0000001f03037819 */ /* 0x000fc800000006ff */
[----:B------:R0:W1:Y:S01]  /*1470*/  SYNCS.PHASECHK.TRANS64.TRYWAIT P1, [R4+URZ+0x22830], R3 ;  /* 0x02283003040075a7 */ /* 0x000062000802017f */
[----:B------:R-:W-:Y:S05]  /*1480*/  @!P0 BRA `(.L_x_6886) ;  /* 0x0000000000048947 */ /* 0x000fea0003800000 */
[----:B------:R-:W-:Y:S01]  /*1490*/  BPT.TRAP 0x1 ;  /* 0x000000040000795c */ /* 0x000fe20000300000 */
.L_x_6886:
[----:B-1----:R-:W-:Y:S05]  /*14a0*/  @P1 BRA `(.L_x_6887) ;  /* 0x0000000000081947 */ /* 0x002fea0003800000 */
[----:B------:R-:W1:Y:S02]  /*14b0*/  SYNCS.PHASECHK.TRANS64.TRYWAIT P1, [R4+URZ+0x22830], R3 ;  /* 0x02283003040075a7 */ /* 0x000e64000802017f */
[----:B-1----:R-:W-:Y:S05]  /*14c0*/  @!P1 BRA `(.L_x_6888) ;  /* 0x000000e400449947 */ /* 0x002fea0003800000 */
.L_x_6887:
[----:B------:R-:W-:Y:S01]  /*14d0*/  UIADD3 UR4, UR41, 0x18400, URZ ;  /* 0x0001840029047890 */ /* 0x000fe2000fffe03f */
[----:B------:R-:W-:-:S03]  /*14e0*/  IMAD.MOV.U32 R87, RZ, RZ, RZ ;  /* 0x000000ffff577224 */ /* 0x000fc600078e00ff */
[----:B------:R-:W-:-:S04]  /*14f0*/  USHF.R.U32.HI UR4, URZ, 0x4, UR4 ;  /* 0x000000043f047899 */ /* 0x000fc80008011604 */
[----:B------:R-:W-:-:S06]  /*1500*/  ULOP3.LUT UR4, UR4, 0x3fff, URZ, 0xc0, !UPT ;  /* 0x00003fff04047892 */ /* 0x000fcc000f8ec03f */
[----:B01----:R-:W-:Y:S01]  /*1510*/  IMAD.U32 R3, RZ, RZ, UR4 ;  /* 0x00000004ff037e24 */ /* 0x003fe2000f8e00ff */
[----:B------:R-:W-:Y:S05]  /*1520*/  WARPSYNC.ALL ;  /* 0x0000000000007948 */ /* 0x000fea0003800000 */
[----:B------:R-:W-:-:S04]  /*1530*/  LOP3.LUT R3, R3, 0x10000, RZ, 0xfc, !PT ;  /* 0x0001000003037812 */ /* 0x000fc800078efcff */
[----:B------:R-:W-:Y:S01]  /*1540*/  R2UR UR20, R3 ;  /* 0x00000000031472ca */ /* 0x000fe200000e0000 */
[----:B------:R-:W-:Y:S01]  /*1550*/  ULOP3.LUT UR12, UR49, 0x10000, URZ, 0xfc, !UPT ;  /* 0x00010000310c7892 */ /* 0x000fe2000f8efc3f */
[----:B------:R-:W-:Y:S01]  /*1560*/  WARPGROUP.ARRIVE ;  /* 0x00000000000079c5 */ /* 0x000fe20000000000 */
[----:B------:R-:W-:Y:S01]  /*1570*/  UMOV UR17, 0x40000040 ;  /* 0x4000004000117882 */ /* 0x000fe20000000000 */
[----:B------:R-:W-:Y:S01]  /*1580*/  UMOV UR19, 0x40000040 ;  /* 0x4000004000137882 */ /* 0x000fe20000000000 */
[----:B------:R-:W-:Y:S01]  /*1590*/  UMOV UR7, 0x40000040 ;  /* 0x4000004000077882 */ /* 0x000fe20000000000 */
[----:B------:R-:W-:Y:S01]  /*15a0*/  UMOV UR11, 0x40000040 ;  /* 0x40000040000b7882 */ /* 0x000fe20000000000 */
[----:B------:R-:W-:Y:S01]  /*15b0*/  UMOV UR15, 0x40000040 ;  /* 0x40000040000f7882 */ /* 0x000fe20000000000 */
[----:B------:R-:W-:-:S05]  /*15c0*/  UMOV UR16, UR12 ;  /* 0x0000000c00107c82 */ /* 0x000fca0008000000 */
[----:B------:R-:W-:-:S04]  /*15d0*/  UIMAD UR20, UR36, 0x500, UR20 ;  /* 0x00000500241478a4 */ /* 0x000fc8000f8e0214 */
[----:B------:R-:W-:Y:S02]  /*15e0*/  UIADD3 UR4, UR20, 0x100, URZ ;  /* 0x0000010014047890 */ /* 0x000fe4000fffe03f */
[----:B------:R-:W-:Y:S02]  /*15f0*/  UIADD3 UR5, UR20, 0x200, URZ ;  /* 0x0000020014057890 */ /* 0x000fe4000fffe03f */
[----:B------:R-:W-:Y:S01]  /*1600*/  UMOV UR18, UR20 ;  /* 0x0000001400127c82 */ /* 0x000fe20008000000 */
[----:B------:R-:W-:Y:S01]  /*1610*/  UIADD3 UR6, UR20, 0x300, URZ ;  /* 0x0000030014067890 */ /* 0x000fe2000fffe03f */
[----:B------:R-:W-:Y:S01]  /*1620*/  QGMMA.64x32x32.F32.E4M3.E4M3 R104, gdesc[UR16], RZ, !UPT, gsb0 ;  /* 0x00600000106879f3 */ /* 0x000fe2000c0008ff */
[----:B------:R-:W-:Y:S01]  /*1630*/  UMOV UR18, UR4 ;  /* 0x0000000400127c82 */ /* 0x000fe20008000000 */
[----:B------:R-:W-:Y:S01]  /*1640*/  UMOV UR19, 0x40000040 ;  /* 0x4000004000137882 */ /* 0x000fe20000000000 */
[----:B------:R-:W-:Y:S02]  /*1650*/  UIADD3 UR4, UR20, 0x400, URZ ;  /* 0x0000040014047890 */ /* 0x000fe4000fffe03f */
[----:B------:R-:W-:-:S02]  /*1660*/  UIADD3 UR8, UR20, 0x102, URZ ;  /* 0x0000010214087890 */ /* 0x000fc4000fffe03f */
[----:B------:R-:W-:Y:S02]  /*1670*/  UIADD3 UR9, UR20, 0x202, URZ ;  /* 0x0000020214097890 */ /* 0x000fe4000fffe03f */
[----:B------:R-:W-:Y:S02]  /*1680*/  UIADD3 UR10, UR20, 0x302, URZ ;  /* 0x00000302140a7890 */ /* 0x000fe4000fffe03f */
[----:B------:R-:W-:Y:S02]  /*1690*/  UIADD3 UR13, UR20, 0x304, URZ ;  /* 0x00000304140d7890 */ /* 0x000fe4000fffe03f */
[----:B------:R-:W-:Y:S01]  /*16a0*/  UIADD3 UR14, UR20, 0x6, URZ ;  /* 0x00000006140e7890 */ /* 0x000fe2000fffe03f */
[----:B------:R-:W-:Y:S02]  /*16b0*/  WARPGROUP.DEPBAR.LE gsb0, 0x0 ;  /* 0x00008000000079c5 */ /* 0x000fe40000010000 */
[----:B------:R-:W-:-:S06]  /*16c0*/  WARPGROUP.ARRIVE ;  /* 0x00000000000079c5 */ /* 0x000fcc0000000000 */
[----:B------:R-:W-:Y:S01]  /*16d0*/  QGMMA.64x32x32.F32.E4M3.E4M3 R88, gdesc[UR16], RZ, !UPT, gsb0 ;  /* 0x00600000105879f3 */ /* 0x000fe2000c0008ff */
[----:B------:R-:W-:Y:S01]  /*16e0*/  UMOV UR18, UR5 ;  /* 0x0000000500127c82 */ /* 0x000fe20008000000 */
[----:B------:R-:W-:Y:S01]  /*16f0*/  UMOV UR19, 0x40000040 ;  /* 0x4000004000137882 */ /* 0x000fe20000000000 */
        /* <DEDUP_REMOVED lines=39> */
[----:B------:R-:W-:Y:S02]  /*1970*/  UIADD3 UR8, UR12, 0x4, URZ ;  /* 0x000000040c087890 */ /* 0x000fe4000fffe03f */
        /* <DEDUP_REMOVED lines=61> */
.L_x_6889:
[C---:B------:R-:W-:Y:S01]  /*1d50*/  FMUL.FTZ R7, R0.reuse, R104 ;  /* 0x0000006800077220 */ /* 0x040fe20000410000 */
[C---:B------:R-:W-:Y:S01]  /*1d60*/  FMUL.FTZ R8, R0.reuse, R105 ;  /* 0x0000006900087220 */ /* 0x040fe20000410000 */
[C---:B------:R-:W-:Y:S01]  /*1d70*/  FMUL.FTZ R11, R0.reuse, R108 ;  /* 0x0000006c000b7220 */ /* 0x040fe20000410000 */
[C---:B------:R-:W-:Y:S01]  /*1d80*/  FMUL.FTZ R24, R0.reuse, R24 ;  /* 0x0000001800187220 */ /* 0x040fe20000410000 */
[C---:B------:R-:W-:Y:S01]  /*1d90*/  FMUL.FTZ R12, R0.reuse, R109 ;  /* 0x0000006d000c7220 */ /* 0x040fe20000410000 */
[C---:B------:R-:W-:Y:S01]  /*1da0*/  FMUL.FTZ R77, R0.reuse, R95 ;  /* 0x0000005f004d7220 */ /* 0x040fe20000410000 */
[----:B------:R-:W-:Y:S01]  /*1db0*/  MUFU.TANH R7, R7 ;  /* 0x0000000700077308 */ /* 0x000fe20000002400 */
[----:B------:R-:W-:Y:S02]  /*1dc0*/  IMAD.U32 R95, RZ, RZ, UR47 ;  /* 0x0000002fff5f7e24 */ /* 0x000fe4000f8e00ff */
        /* <DEDUP_REMOVED lines=23> */
[----:B0-----:R-:W-:Y:S01]  /*1f40*/  IADD3 R24, R191, UR48, RZ ;  /* 0x00000030bf187c10 */ /* 0x001fe2000fffe0ff */
[C---:B------:R-:W-:Y:S01]  /*1f50*/  FMUL.FTZ R15, R0.reuse, R119 ;  /* 0x00000077000f7220 */ /* 0x040fe20000410000 */
[C---:B------:R-:W-:Y:S01]  /*1f60*/  FMUL.FTZ R96, R0.reuse, R96 ;  /* 0x0000006000607220 */ /* 0x040fe20000410000 */
[C---:B------:R-:W-:Y:S01]  /*1f70*/  FMUL.FTZ R132, R0.reuse, R97 ;  /* 0x0000006100847220 */ /* 0x040fe20000410000 */
[----:B------:R-:W-:Y:S01]  /*1f80*/  FMUL.FTZ R73, R0, R91 ;  /* 0x0000005b00497220 */ /* 0x000fe20000410000 */
[----:B------:R-:W-:-:S02]  /*1f90*/  IMAD R95, R95, -0xa0, R24 ;  /* 0xffffff605f5f7824 */ /* 0x000fc400078e0218 */
[C---:B------:R-:W-:Y:S01]  /*1fa0*/  FMUL.FTZ R101, R0.reuse, R101 ;  /* 0x0000006500657220 */ /* 0x040fe20000410000 */
[----:B------:R-:W0:Y:S01]  /*1fb0*/  MUFU.TANH R12, R12 ;  /* 0x0000000c000c7308 */ /* 0x000e220000002400 */
[C---:B------:R-:W-:Y:S01]  /*1fc0*/  FMUL.FTZ R26, R0.reuse, R26 ;  /* 0x0000001a001a7220 */ /* 0x040fe20000410000 */
[C---:B------:R-:W-:Y:S01]  /*1fd0*/  FMUL.FTZ R28, R0.reuse, R28 ;  /* 0x0000001c001c7220 */ /* 0x040fe20000410000 */
[C---:B------:R-:W-:Y:S01]  /*1fe0*/  ISETP.GT.AND P4, PT, R95.reuse, RZ, PT ;  /* 0x000000ff5f00720c */ /* 0x040fe20003f84270 */
[C---:B------:R-:W-:Y:S01]  /*1ff0*/  FMUL.FTZ R82, R0.reuse, R98 ;  /* 0x0000006200527220 */ /* 0x040fe20000410000 */
[C---:B------:R-:W-:Y:S01]  /*2000*/  ISETP.GT.AND P3, PT, R95.reuse, 0x1, PT ;  /* 0x000000015f00780c */ /* 0x040fe20003f64270 */
[C---:B------:R-:W-:Y:S01]  /*2010*/  FMUL.FTZ R89, R0.reuse, R57 ;  /* 0x0000003900597220 */ /* 0x040fe20000410000 */
[C---:B------:R-:W-:Y:S01]  /*2020*/  ISETP.GT.AND P2, PT, R95.reuse, 0x8, PT ;  /* 0x000000085f00780c */ /* 0x040fe20003f44270 */
[----:B------:R-:W1:Y:S01]  /*2030*/  MUFU.TANH R21, R21 ;  /* 0x0000001500157308 */ /* 0x000e620000002400 */
[C---:B------:R-:W-:Y:S01]  /*2040*/  ISETP.GT.AND P1, PT, R95.reuse, 0x9, PT ;  /* 0x000000095f00780c */ /* 0x040fe20003f24270 */
[C---:B------:R-:W-:Y:S01]  /*2050*/  FMUL.FTZ R81, R0.reuse, R99 ;  /* 0x0000006300517220 */ /* 0x040fe20000410000 */
[C---:B------:R-:W-:Y:S01]  /*2060*/  ISETP.GT.AND P6, PT, R95.reuse, 0x10, PT ;  /* 0x000000105f00780c */ /* 0x040fe20003fc4270 */
[C---:B------:R-:W-:Y:S01]  /*2070*/  FMUL.FTZ R32, R0.reuse, R32 ;  /* 0x0000002000207220 */ /* 0x040fe20000410000 */
[----:B------:R-:W-:Y:S01]  /*2080*/  ISETP.GT.AND P5, PT, R95, 0x11, PT ;  /* 0x000000115f00780c */ /* 0x000fe20003fa4270 */
[C---:B------:R-:W-:Y:S01]  /*2090*/  FMUL.FTZ R60, R0.reuse, R60 ;  /* 0x0000003c003c7220 */ /* 0x040fe20000410000 */
[----:B------:R-:W-:Y:S01]  /*20a0*/  FMUL.FTZ R86, R0, R102 ;  /* 0x0000006600567220 */ /* 0x000fe20000410000 */
[----:B------:R-:W2:Y:S01]  /*20b0*/  MUFU.TANH R6, R6 ;  /* 0x0000000600067308 */ /* 0x000ea20000002400 */
        /* <DEDUP_REMOVED lines=9> */
[C---:B------:R-:W-:Y:S01]  /*2150*/  FMUL.FTZ R68, R0.reuse, R68 ;  /* 0x0000004400447220 */ /* 0x040fe20000410000 */
[C---:B------:R-:W-:Y:S01]  /*2160*/  FMUL.FTZ R40, R0.reuse, R40 ;  /* 0x0000002800287220 */ /* 0x040fe20000410000 */
[C---:B------:R-:W-:Y:S01]  /*2170*/  FMUL.FTZ R59, R0.reuse, R62 ;  /* 0x0000003e003b7220 */ /* 0x040fe20000410000 */
[C---:B------:R-:W-:Y:S01]  /*2180*/  FMUL.FTZ R69, R0.reuse, R69 ;  /* 0x0000004500457220 */ /* 0x040fe20000410000 */
[C---:B------:R-:W-:Y:S01]  /*2190*/  FMUL.FTZ R61, R0.reuse, R66 ;  /* 0x00000042003d7220 */ /* 0x040fe20000410000 */
[C---:B------:R-:W-:Y:S01]  /*21a0*/  FMUL.FTZ R58, R0.reuse, R63 ;  /* 0x0000003f003a7220 */ /* 0x040fe20000410000 */
[----:B------:R-:W-:Y:S01]  /*21b0*/  MUFU.TANH R72, R72 ;  /* 0x0000004800487308 */ /* 0x000fe20000002400 */
[----:B0-----:R-:W-:Y:S01]  /*21c0*/  FSEL R88, R7, -INF , P4 ;  /* 0xff80000007587808 */ /* 0x001fe20002000000 */
[----:B------:R-:W-:Y:S01]  /*21d0*/  FMUL.FTZ R42, R0, R42 ;  /* 0x0000002a002a7220 */ /* 0x000fe20000410000 */
[----:B------:R-:W-:Y:S01]  /*21e0*/  FSEL R7, R8, -INF , P3 ;  /* 0xff80000008077808 */ /* 0x000fe20001800000 */
[----:B------:R-:W-:Y:S01]  /*21f0*/  FMUL.FTZ R41, R0, R41 ;  /* 0x0000002900297220 */ /* 0x000fe20000410000 */
[----:B--2---:R-:W-:Y:S01]  /*2200*/  FSEL R6, R6, -INF , P4 ;  /* 0xff80000006067808 */ /* 0x004fe20002000000 */
[C---:B------:R-:W-:Y:S01]  /*2210*/  FMUL.FTZ R45, R0.reuse, R45 ;  /* 0x0000002d002d7220 */ /* 0x040fe20000410000 */
[----:B------:R-:W-:Y:S01]  /*2220*/  ISETP.GT.AND P4, PT, R95, 0x18, PT ;  /* 0x000000185f00780c */ /* 0x000fe20003f84270 */
        /* <DEDUP_REMOVED lines=17> */
[----:B-1----:R-:W-:Y:S01]  /*2340*/  FSEL R90, R11, -INF , P2 ;  /* 0xff8000000b5a7808 */ /* 0x002fe20001000000 */
[----:B------:R-:W-:Y:S01]  /*2350*/  FMUL.FTZ R29, R0, R29 ;  /* 0x0000001d001d7220 */ /* 0x000fe20000410000 */
[----:B------:R-:W-:Y:S01]  /*2360*/  FMNMX.FTZ R11, R88, R7, !PT ;  /* 0x00000007580b7209 */ /* 0x000fe20007810000 */
[C---:B------:R-:W-:Y:S01]  /*2370*/  FMUL.FTZ R54, R0.reuse, R54 ;  /* 0x0000003600367220 */ /* 0x040fe20000410000 */
[----:B0-----:R-:W-:Y:S01]  /*2380*/  FSEL R5, R5, -INF , P3 ;  /* 0xff80000005057808 */ /* 0x001fe20001800000 */
[----:B------:R-:W-:Y:S01]  /*2390*/  FMUL.FTZ R55, R0, R55 ;  /* 0x0000003700377220 */ /* 0x000fe20000410000 */
[----:B------:R-:W-:Y:S01]  /*23a0*/  FMNMX.FTZ R11, R90, R11, !PT ;  /* 0x0000000b5a0b7209 */ /* 0x000fe20007810000 */
[----:B------:R-:W0:Y:S01]  /*23b0*/  MUFU.TANH R9, R9 ;  /* 0x0000000900097308 */ /* 0x000e220000002400 */
[----:B------:R-:W-:Y:S01]  /*23c0*/  ISETP.GT.AND P3, PT, R95, 0x19, PT ;  /* 0x000000195f00780c */ /* 0x000fe20003f64270 */
[----:B------:R-:W-:Y:S01]  /*23d0*/  FMUL.FTZ R33, R0, R33 ;  /* 0x0000002100217220 */ /* 0x000fe20000410000 */
[----:B------:R-:W-:Y:S01]  /*23e0*/  FMNMX.FTZ R11, R92, R11, !PT ;  /* 0x0000000b5c0b7209 */ /* 0x000fe20007810000 */
[C---:B------:R-:W-:Y:S01]  /*23f0*/  FMUL.FTZ R37, R0.reuse, R37 ;  /* 0x0000002500257220 */ /* 0x040fe20000410000 */
[C---:B------:R-:W-:Y:S01]  /*2400*/  FMUL.FTZ R31, R0.reuse, R31 ;  /* 0x0000001f001f7220 */ /* 0x040fe20000410000 */
[----:B------:R-:W-:Y:S01]  /*2410*/  FMUL.FTZ R35, R0, R35 ;  /* 0x0000002300237220 */ /* 0x000fe20000410000 */
[----:B------:R-:W-:Y:S01]  /*2420*/  FMNMX.FTZ R11, R94, R11, !PT ;  /* 0x0000000b5e0b7209 */ /* 0x000fe20007810000 */
[----:B------:R-:W1:Y:S01]  /*2430*/  MUFU.TANH R75, R75 ;  /* 0x0000004b004b7308 */ /* 0x000e620000002400 */
[----:B--2---:R-:W-:Y:S01]  /*2440*/  FSEL R108, R76, -INF , P4 ;  /* 0xff8000004c6c7808 */ /* 0x004fe20002000000 */
[C---:B------:R-:W-:Y:S01]  /*2450*/  FMUL.FTZ R39, R0.reuse, R39 ;  /* 0x0000002700277220 */ /* 0x040fe20000410000 */
[C---:B------:R-:W-:Y:S01]  /*2460*/  FMUL.FTZ R30, R0.reuse, R30 ;  /* 0x0000001e001e7220 */ /* 0x040fe20000410000 */
[----:B------:R-:W-:Y:S01]  /*2470*/  ULDC UR6, c[0x0][0x988] ;  /* 0x0002620000067ab9 */ /* 0x000fe20000000800 */
[C---:B------:R-:W-:Y:S01]  /*2480*/  FMUL.FTZ R34, R0.reuse, R34 ;  /* 0x0000002200227220 */ /* 0x040fe20000410000 */
[----:B------:R-:W-:Y:S01]  /*2490*/  P2R R121, PR, RZ, 0x1 ;  /* 0x00000001ff797803 */ /* 0x000fe20000000000 */
[----:B------:R-:W-:Y:S01]  /*24a0*/  FMUL.FTZ R38, R0, R38 ;  /* 0x0000002600267220 */ /* 0x000fe20000410000 */
[----:B------:R-:W2:Y:S01]  /*24b0*/  MUFU.TANH R10, R10 ;  /* 0x0000000a000a7308 */ /* 0x000ea20000002400 */
[----:B0-----:R-:W-:Y:S01]  /*24c0*/  FSEL R8, R9, -INF , P2 ;  /* 0xff80000009087808 */ /* 0x001fe20001000000 */
[----:B------:R-:W-:Y:S01]  /*24d0*/  UISETP.GE.AND UP0, UPT, UR48, 0xa1, UPT ;  /* 0x000000a13000788c */ /* 0x000fe2000bf06270 */
[----:B------:R-:W-:-:S05]  /*24e0*/  ISETP.GT.AND P2, PT, R95, 0x20, PT ;  /* 0x000000205f00780c */ /* 0x000fca0003f44270 */
[----:B------:R-:W0:Y:S01]  /*24f0*/  MUFU.TANH R79, R79 ;  /* 0x0000004f004f7308 */ /* 0x000e220000002400 */
[----:B-1----:R-:W-:-:S07]  /*2500*/  FSEL R112, R75, -INF , P3 ;  /* 0xff8000004b707808 */ /* 0x002fce0001800000 */
[----:B------:R-:W1:Y:S01]  /*2510*/  MUFU.TANH R14, R14 ;  /* 0x0000000e000e7308 */ /* 0x000e620000002400 */
[----:B--2---:R-:W-:Y:S02]  /*2520*/  FSEL R10, R10, -INF , P1 ;  /* 0xff8000000a0a7808 */ /* 0x004fe40000800000 */
[----:B------:R-:W-:-:S05]  /*2530*/  ISETP.GT.AND P1, PT, R95, 0x21, PT ;  /* 0x000000215f00780c */ /* 0x000fca0003f24270 */
[----:B------:R-:W2:Y:S01]  /*2540*/  MUFU.TANH R80, R80 ;  /* 0x0000005000507308 */ /* 0x000ea20000002400 */
[----:B0-----:R-:W-:-:S07]  /*2550*/  FSEL R138, R79, -INF , P2 ;  /* 0xff8000004f8a7808 */ /* 0x001fce0001000000 */
[----:B------:R0:W-:Y:S01]  /*2560*/  MUFU.TANH R120, R100 ;  /* 0x0000006400787308 */ /* 0x0001e20000002400 */
[----:B-1----:R-:W-:Y:S02]  /*2570*/  FSEL R12, R14, -INF , P6 ;  /* 0xff8000000e0c7808 */ /* 0x002fe40003000000 */
[----:B------:R-:W-:-:S05]  /*2580*/  ISETP.GT.AND P6, PT, R95, 0x28, PT ;  /* 0x000000285f00780c */ /* 0x000fca0003fc4270 */
[----:B------:R-:W1:Y:S01]  /*2590*/  MUFU.TANH R13, R13 ;  /* 0x0000000d000d7308 */ /* 0x000e620000002400 */
[----:B0-----:R-:W-:Y:S02]  /*25a0*/  FSEL R100, R72, -INF , P5 ;  /* 0xff80000048647808 */ /* 0x001fe40002800000 */
[----:B--2---:R-:W-:Y:S02]  /*25b0*/  FSEL R136, R80, -INF , P1 ;  /* 0xff80000050887808 */ /* 0x004fe40000800000 */
[----:B------:R-:W-:-:S03]  /*25c0*/  FMNMX.FTZ R11, R100, R11, !PT ;  /* 0x0000000b640b7209 */ /* 0x000fc60007810000 */
[----:B------:R-:W0:Y:S01]  /*25d0*/  MUFU.TANH R83, R83 ;  /* 0x0000005300537308 */ /* 0x000e220000002400 */
[----:B------:R-:W-:-:S04]  /*25e0*/  FMNMX.FTZ R11, R108, R11, !PT ;  /* 0x0000000b6c0b7209 */ /* 0x000fc80007810000 */
[----:B------:R-:W-:-:S03]  /*25f0*/  FMNMX.FTZ R11, R112, R11, !PT ;  /* 0x0000000b700b7209 */ /* 0x000fc60007810000 */
[----:B------:R-:W-:Y:S01]  /*2600*/  MUFU.TANH R20, R20 ;  /* 0x0000001400147308 */ /* 0x000fe20000002400 */
[----:B------:R-:W-:Y:S02]  /*2610*/  FMNMX.FTZ R11, R138, R11, !PT ;  /* 0x0000000b8a0b7209 */ /* 0x000fe40007810000 */
[----:B-1----:R-:W-:Y:S01]  /*2620*/  FSEL R24, R13, -INF , P5 ;  /* 0xff8000000d187808 */ /* 0x002fe20002800000 */
[----:B------:R-:W-:Y:S01]  /*2630*/  IMAD.U32 R13, RZ, RZ, UR6 ;  /* 0x00000006ff0d7e24 */ /* 0x000fe2000f8e00ff */
[----:B------:R-:W-:Y:S02]  /*2640*/  ISETP.GT.AND P5, PT, R95, 0x29, PT ;  /* 0x000000295f00780c */ /* 0x000fe40003fa4270 */
[----:B------:R-:W-:Y:S01]  /*2650*/  FMNMX.FTZ R11, R136, R11, !PT ;  /* 0x0000000b880b7209 */ /* 0x000fe20007810000 */
[----:B------:R-:W1:Y:S01]  /*2660*/  MUFU.TANH R84, R84 ;  /* 0x0000005400547308 */ /* 0x000e620000002400 */
[----:B0-----:R-:W-:Y:S02]  /*2670*/  FSEL R118, R83, -INF , P6 ;  /* 0xff80000053767808 */ /* 0x001fe40003000000 */
[----:B------:R-:W-:-:S02]  /*2680*/  R2UR UR6, R4 ;  /* 0x00000000040672ca */ /* 0x000fc400000e0000 */
[----:B------:R-:W-:-:S03]  /*2690*/  FMNMX.FTZ R11, R118, R11, !PT ;  /* 0x0000000b760b7209 */ /* 0x000fc60007810000 */
[----:B------:R-:W-:Y:S08]  /*26a0*/  MUFU.TANH R15, R15 ;  /* 0x0000000f000f7308 */ /* 0x000ff00000002400 */
[----:B------:R-:W-:Y:S01]  /*26b0*/  MUFU.TANH R96, R96 ;  /* 0x0000006000607308 */ /* 0x000fe20000002400 */
[----:B-1----:R-:W-:Y:S01]  /*26c0*/  FSEL R144, R84, -INF , P5 ;  /* 0xff80000054907808 */ /* 0x002fe20002800000 */
[----:B------:R-:W-:-:S03]  /*26d0*/  UIADD3 UR6, UR6, 0x22840, URZ ;  /* 0x0002284006067890 */ /* 0x000fc6000fffe03f */
[----:B------:R-:W-:Y:S01]  /*26e0*/  FMNMX.FTZ R11, R144, R11, !PT ;  /* 0x0000000b900b7209 */ /* 0x000fe20007810000 */
[----:B------:R-:W-:Y:S02]  /*26f0*/  UPRMT UR6, UR38, 0x654, UR6 ;  /* 0x0000065426067896 */ /* 0x000fe40008000006 */
[----:B------:R-:W0:Y:S07]  /*2700*/  MUFU.TANH R74, R74 ;  /* 0x0000004a004a7308 */ /* 0x000e2e0000002400 */
[----:B------:R-:W-:Y:S01]  /*2710*/  SYNCS.ARRIVE.TRANS64.RED.A1T0 RZ, [UR6], RZ ;  /* 0x000000ffffff79a7 */ /* 0x000fe20008100406 */
[----:B------:R-:W-:Y:S08]  /*2720*/  MUFU.TANH R132, R132 ;  /* 0x0000008400847308 */ /* 0x000ff00000002400 */
[----:B------:R-:W-:Y:S01]  /*2730*/  MUFU.TANH R73, R73 ;  /* 0x0000004900497308 */ /* 0x000fe20000002400 */
[----:B0-----:R-:W-:-:S02]  /*2740*/  FSEL R74, R74, -INF , P2 ;  /* 0xff8000004a4a7808 */ /* 0x001fc40001000000 */
[----:B------:R-:W-:-:S04]  /*2750*/  ISETP.GT.AND P2, PT, R95, 0x38, PT ;  /* 0x000000385f00780c */ /* 0x000fc80003f44270 */
[----:B------:R-:W-:Y:S01]  /*2760*/  FSEL R120, R120, -INF , P2 ;  /* 0xff80000078787808 */ /* 0x000fe20001000000 */
[----:B------:R-:W0:Y:S08]  /*2770*/  MUFU.TANH R78, R78 ;  /* 0x0000004e004e7308 */ /* 0x000e300000002400 */
[----:B------:R1:W-:Y:S08]  /*2780*/  MUFU.TANH R93, R26 ;  /* 0x0000001a005d7308 */ /* 0x0003f00000002400 */
[----:B------:R-:W-:Y:S01]  /*2790*/  MUFU.TANH R101, R101 ;  /* 0x0000006500657308 */ /* 0x000fe20000002400 */
[----:B-1----:R-:W-:-:S02]  /*27a0*/  FSEL R26, R20, -INF , P4 ;  /* 0xff800000141a7808 */ /* 0x002fc40002000000 */
[C---:B------:R-:W-:Y:S02]  /*27b0*/  ISETP.GT.AND P4, PT, R95.reuse, 0x30, PT ;  /* 0x000000305f00780c */ /* 0x040fe40003f84270 */
[----:B0-----:R-:W-:Y:S02]  /*27c0*/  FSEL R78, R78, -INF , P6 ;  /* 0xff8000004e4e7808 */ /* 0x001fe40003000000 */
[----:B------:R-:W-:Y:S01]  /*27d0*/  FSEL R134, R96, -INF , P4 ;  /* 0xff80000060867808 */ /* 0x000fe20002000000 */
[----:B------:R-:W-:Y:S01]  /*27e0*/  MUFU.TANH R77, R77 ;  /* 0x0000004d004d7308 */ /* 0x000fe20000002400 */
[----:B------:R-:W-:Y:S02]  /*27f0*/  ISETP.GT.AND P6, PT, R95, 0x40, PT ;  /* 0x000000405f00780c */ /* 0x000fe40003fc4270 */
[----:B------:R-:W-:Y:S02]  /*2800*/  FMNMX.FTZ R11, R134, R11, !PT ;  /* 0x0000000b860b7209 */ /* 0x000fe40007810000 */
[----:B------:R-:W-:-:S03]  /*2810*/  FSEL R130, R130, -INF , P6 ;  /* 0xff80000082827808 */ /* 0x000fc60003000000 */
[----:B------:R0:W-:Y:S08]  /*2820*/  MUFU.TANH R152, R28 ;  /* 0x0000001c00987308 */ /* 0x0001f00000002400 */
[----:B------:R-:W1:Y:S01]  /*2830*/  MUFU.TANH R82, R82 ;  /* 0x0000005200527308 */ /* 0x000e620000002400 */
[----:B0-----:R-:W-:Y:S02]  /*2840*/  FSEL R28, R15, -INF , P3 ;  /* 0xff8000000f1c7808 */ /* 0x001fe40001800000 */
[----:B------:R-:W-:-:S04]  /*2850*/  ISETP.GT.AND P3, PT, R95, 0x31, PT ;  /* 0x000000315f00780c */ /* 0x000fc80003f64270 */
[----:B------:R-:W-:Y:S01]  /*2860*/  FSEL R132, R132, -INF , P3 ;  /* 0xff80000084847808 */ /* 0x000fe20001800000 */
[----:B------:R-:W-:Y:S03]  /*2870*/  MUFU.TANH R89, R89 ;  /* 0x0000005900597308 */ /* 0x000fe60000002400 */
[----:B------:R-:W-:-:S04]  /*2880*/  FMNMX.FTZ R11, R132, R11, !PT ;  /* 0x0000000b840b7209 */ /* 0x000fc80007810000 */
[----:B------:R-:W-:Y:S01]  /*2890*/  FMNMX.FTZ R11, R120, R11, !PT ;  /* 0x0000000b780b7209 */ /* 0x000fe20007810000 */
[----:B------:R-:W-:Y:S01]  /*28a0*/  MUFU.TANH R81, R81 ;  /* 0x0000005100517308 */ /* 0x000fe20000002400 */
[----:B-1----:R-:W-:Y:S02]  /*28b0*/  FSEL R82, R82, -INF , P4 ;  /* 0xff80000052527808 */ /* 0x002fe40002000000 */
[----:B------:R-:W-:-:S05]  /*28c0*/  ISETP.GT.AND P4, PT, R95, 0x48, PT ;  /* 0x000000485f00780c */ /* 0x000fca0003f84270 */
[----:B------:R0:W-:Y:S08]  /*28d0*/  MUFU.TANH R156, R32 ;  /* 0x00000020009c7308 */ /* 0x0001f00000002400 */
[----:B------:R1:W2:Y:S01]  /*28e0*/  MUFU.TANH R114, R60 ;  /* 0x0000003c00727308 */ /* 0x0002a20000002400 */
[----:B0-----:R-:W-:Y:S02]  /*28f0*/  FSEL R32, R73, -INF , P1 ;  /* 0xff80000049207808 */ /* 0x001fe40000800000 */
[----:B------:R-:W-:-:S04]  /*2900*/  ISETP.GT.AND P1, PT, R95, 0x39, PT ;  /* 0x000000395f00780c */ /* 0x000fc80003f24270 */
[----:B------:R-:W-:Y:S01]  /*2910*/  FSEL R142, R101, -INF , P1 ;  /* 0xff800000658e7808 */ /* 0x000fe20000800000 */
[----:B------:R-:W0:Y:S01]  /*2920*/  MUFU.TANH R86, R86 ;  /* 0x0000005600567308 */ /* 0x000e220000002400 */
[----:B-1----:R-:W-:Y:S02]  /*2930*/  FMUL.FTZ R60, R0, R67 ;  /* 0x00000043003c7220 */ /* 0x002fe40000410000 */
[----:B------:R-:W-:-:S04]  /*2940*/  FMNMX.FTZ R11, R142, R11, !PT ;  /* 0x0000000b8e0b7209 */ /* 0x000fc80007810000 */
[----:B------:R-:W-:Y:S01]  /*2950*/  FMNMX.FTZ R11, R130, R11, !PT ;  /* 0x0000000b820b7209 */ /* 0x000fe20007810000 */
[----:B------:R-:W-:Y:S01]  /*2960*/  MUFU.TANH R85, R85 ;  /* 0x0000005500557308 */ /* 0x000fe20000002400 */
[----:B--2---:R-:W-:-:S07]  /*2970*/  FSEL R114, R114, -INF , P4 ;  /* 0xff80000072727808 */ /* 0x004fce0002000000 */
[----:B------:R1:W-:Y:S01]  /*2980*/  MUFU.TANH R160, R36 ;  /* 0x0000002400a07308 */ /* 0x0003e20000002400 */
[----:B0-----:R-:W-:Y:S02]  /*2990*/  FSEL R86, R86, -INF , P2 ;  /* 0xff80000056567808 */ /* 0x001fe40001000000 */
[----:B------:R-:W-:-:S05]  /*29a0*/  ISETP.GT.AND P2, PT, R95, 0x50, PT ;  /* 0x000000505f00780c */ /* 0x000fca0003f44270 */
[----:B------:R-:W0:Y:S01]  /*29b0*/  MUFU.TANH R64, R64 ;  /* 0x0000004000407308 */ /* 0x000e220000002400 */
[----:B-1----:R-:W-:Y:S02]  /*29c0*/  FSEL R36, R77, -INF , P5 ;  /* 0xff8000004d247808 */ /* 0x002fe40002800000 */
[----:B------:R-:W-:-:S04]  /*29d0*/  ISETP.GT.AND P5, PT, R95, 0x41, PT ;  /* 0x000000415f00780c */ /* 0x000fc80003fa4270 */
[----:B------:R-:W-:Y:S01]  /*29e0*/  FSEL R128, R89, -INF , P5 ;  /* 0xff80000059807808 */ /* 0x000fe20002800000 */
[----:B------:R-:W-:Y:S03]  /*29f0*/  MUFU.TANH R57, R57 ;  /* 0x0000003900397308 */ /* 0x000fe60000002400 */
[----:B------:R-:W-:-:S04]  /*2a00*/  FMNMX.FTZ R11, R128, R11, !PT ;  /* 0x0000000b800b7209 */ /* 0x000fc80007810000 */
[----:B------:R-:W-:Y:S01]  /*2a10*/  FMNMX.FTZ R11, R114, R11, !PT ;  /* 0x0000000b720b7209 */ /* 0x000fe20007810000 */
[----:B------:R-:W-:Y:S01]  /*2a20*/  MUFU.TANH R65, R65 ;  /* 0x0000004100417308 */ /* 0x000fe20000002400 */
[----:B0-----:R-:W-:-:S07]  /*2a30*/  FSEL R126, R64, -INF , P2 ;  /* 0xff800000407e7808 */ /* 0x001fce0001000000 */
        /* <DEDUP_REMOVED lines=9> */
[----:B------:R-:W-:-:S04]  /*2ad0*/  FMNMX.FTZ R11, R140, R11, !PT ;  /* 0x0000000b8c0b7209 */ /* 0x000fc80007810000 */
[----:B------:R-:W-:Y:S01]  /*2ae0*/  FMNMX.FTZ R11, R126, R11, !PT ;  /* 0x0000000b7e0b7209 */ /* 0x000fe20007810000 */
[----:B------:R-:W0:Y:S08]  /*2af0*/  MUFU.TANH R69, R69 ;  /* 0x0000004500457308 */ /* 0x000e300000002400 */
[----:B------:R-:W-:Y:S08]  /*2b00*/  MUFU.TANH R61, R61 ;  /* 0x0000003d003d7308 */ /* 0x000ff00000002400 */
[----:B------:R-:W1:Y:S01]  /*2b10*/  MUFU.TANH R58, R58 ;  /* 0x0000003a003a7308 */ /* 0x000e620000002400 */
[----:B0-----:R-:W-:-:S07]  /*2b20*/  FSEL R110, R69, -INF , P5 ;  /* 0xff800000456e7808 */ /* 0x001fce0002800000 */
[----:B------:R-:W0:Y:S08]  /*2b30*/  MUFU.TANH R60, R60 ;  /* 0x0000003c003c7308 */ /* 0x000e300000002400 */
[----:B------:R2:W-:Y:S01]  /*2b40*/  MUFU.TANH R63, R42 ;  /* 0x0000002a003f7308 */ /* 0x0005e20000002400 */
[----:B-1----:R-:W-:Y:S02]  /*2b50*/  FSEL R58, R58, -INF , P3 ;  /* 0xff8000003a3a7808 */ /* 0x002fe40001800000 */
[----:B------:R-:W-:-:S05]  /*2b60*/  ISETP.GT.AND P3, PT, R95, 0x61, PT ;  /* 0x000000615f00780c */ /* 0x000fca0003f64270 */
[----:B------:R1:W-:Y:S01]  /*2b70*/  MUFU.TANH R66, R44 ;  /* 0x0000002c00427308 */ /* 0x0003e20000002400 */
[----:B--2---:R-:W-:Y:S02]  /*2b80*/  FSEL R42, R85, -INF , P1 ;  /* 0xff800000552a7808 */ /* 0x004fe40000800000 */
[----:B------:R-:W-:-:S04]  /*2b90*/  ISETP.GT.AND P1, PT, R95, 0x51, PT ;  /* 0x000000515f00780c */ /* 0x000fc80003f24270 */
[----:B------:R-:W-:Y:S01]  /*2ba0*/  FSEL R124, R65, -INF , P1 ;  /* 0xff800000417c7808 */ /* 0x000fe20000800000 */
[----:B------:R-:W2:Y:S01]  /*2bb0*/  MUFU.TANH R41, R41 ;  /* 0x0000002900297308 */ /* 0x000ea20000002400 */
[----:B-1----:R-:W-:Y:S02]  /*2bc0*/  FSEL R44, R57, -INF , P6 ;  /* 0xff800000392c7808 */ /* 0x002fe40003000000 */
[----:B------:R-:W-:Y:S02]  /*2bd0*/  ISETP.GT.AND P6, PT, R95, 0x58, PT ;  /* 0x000000585f00780c */ /* 0x000fe40003fc4270 */
[----:B------:R-:W-:Y:S02]  /*2be0*/  FMNMX.FTZ R11, R124, R11, !PT ;  /* 0x0000000b7c0b7209 */ /* 0x000fe40007810000 */
[----:B------:R-:W-:Y:S01]  /*2bf0*/  FSEL R116, R68, -INF , P6 ;  /* 0xff80000044747808 */ /* 0x000fe20003000000 */
[----:B------:R-:W1:Y:S01]  /*2c00*/  MUFU.TANH R45, R45 ;  /* 0x0000002d002d7308 */ /* 0x000e620000002400 */
[----:B0-----:R-:W-:-:S02]  /*2c10*/  FSEL R60, R60, -INF , P1 ;  /* 0xff8000003c3c7808 */ /* 0x001fc40000800000 */
[----:B------:R-:W-:Y:S02]  /*2c20*/  FMNMX.FTZ R11, R116, R11, !PT ;  /* 0x0000000b740b7209 */ /* 0x000fe40007810000 */
[----:B------:R-:W-:Y:S02]  /*2c30*/  ISETP.GT.AND P1, PT, R95, 0x69, PT ;  /* 0x000000695f00780c */ /* 0x000fe40003f24270 */
[----:B------:R-:W-:Y:S01]  /*2c40*/  FMNMX.FTZ R11, R110, R11, !PT ;  /* 0x0000000b6e0b7209 */ /* 0x000fe20007810000 */
[----:B------:R-:W0:Y:S01]  /*2c50*/  MUFU.TANH R47, R47 ;  /* 0x0000002f002f7308 */ /* 0x000e220000002400 */
[----:B--2---:R-:W-:-:S07]  /*2c60*/  FSEL R96, R41, -INF , P3 ;  /* 0xff80000029607808 */ /* 0x004fce0001800000 */
[----:B------:R-:W2:Y:S01]  /*2c70*/  MUFU.TANH R25, R25 ;  /* 0x0000001900197308 */ /* 0x000ea20000002400 */
[----:B-1----:R-:W-:-:S07]  /*2c80*/  FSEL R84, R45, -INF , P1 ;  /* 0xff8000002d547808 */ /* 0x002fce0000800000 */
[----:B------:R-:W-:Y:S08]  /*2c90*/  MUFU.TANH R70, R70 ;  /* 0x0000004600467308 */ /* 0x000ff00000002400 */
[----:B------:R1:W-:Y:S08]  /*2ca0*/  MUFU.TANH R67, R46 ;  /* 0x0000002e00437308 */ /* 0x0003f00000002400 */
[----:B------:R3:W-:Y:S01]  /*2cb0*/  MUFU.TANH R98, R48 ;  /* 0x0000003000627308 */ /* 0x0007e20000002400 */
[----:B-1----:R-:W-:-:S02]  /*2cc0*/  FSEL R46, R59, -INF , P4 ;  /* 0xff8000003b2e7808 */ /* 0x002fc40002000000 */
[----:B------:R-:W-:-:S04]  /*2cd0*/  ISETP.GT.AND P4, PT, R95, 0x60, PT ;  /* 0x000000605f00780c */ /* 0x000fc80003f84270 */
[----:B------:R-:W-:Y:S01]  /*2ce0*/  FSEL R104, R104, -INF , P4 ;  /* 0xff80000068687808 */ /* 0x000fe20002000000 */
[----:B------:R-:W-:Y:S01]  /*2cf0*/  MUFU.TANH R62, R62 ;  /* 0x0000003e003e7308 */ /* 0x000fe20000002400 */
[----:B---3--:R-:W-:Y:S02]  /*2d00*/  FSEL R48, R61, -INF , P2 ;  /* 0xff8000003d307808 */ /* 0x008fe40001000000 */
[----:B------:R-:W-:Y:S02]  /*2d10*/  ISETP.GT.AND P2, PT, R95, 0x68, PT ;  /* 0x000000685f00780c */ /* 0x000fe40003f44270 */
[----:B------:R-:W-:Y:S02]  /*2d20*/  FMNMX.FTZ R11, R104, R11, !PT ;  /* 0x0000000b680b7209 */ /* 0x000fe40007810000 */
[----:B------:R-:W-:Y:S01]  /*2d30*/  FSEL R20, R66, -INF , P2 ;  /* 0xff80000042147808 */ /* 0x000fe20001000000 */
[----:B------:R-:W1:Y:S01]  /*2d40*/  MUFU.TANH R27, R27 ;  /* 0x0000001b001b7308 */ /* 0x000e620000002400 */
[----:B0-----:R-:W-:-:S02]  /*2d50*/  FSEL R66, R47, -INF , P1 ;  /* 0xff8000002f427808 */ /* 0x001fc40000800000 */
[----:B------:R-:W-:Y:S02]  /*2d60*/  ISETP.GT.AND P1, PT, R95, 0x81, PT ;  /* 0x000000815f00780c */ /* 0x000fe40003f24270 */
[----:B------:R-:W-:Y:S02]  /*2d70*/  FMNMX.FTZ R11, R96, R11, !PT ;  /* 0x0000000b600b7209 */ /* 0x000fe40007810000 */
[----:B--2---:R-:W-:Y:S01]  /*2d80*/  FSEL R150, R25, -INF , P1 ;  /* 0xff80000019967808 */ /* 0x004fe20000800000 */
[----:B------:R-:W-:Y:S01]  /*2d90*/  MUFU.TANH R49, R49 ;  /* 0x0000003100317308 */ /* 0x000fe20000002400 */
[----:B------:R-:W-:Y:S02]  /*2da0*/  FMNMX.FTZ R25, R6, R5, !PT ;  /* 0x0000000506197209 */ /* 0x000fe40007810000 */
[----:B------:R-:W-:Y:S02]  /*2db0*/  FMNMX.FTZ R11, R20, R11, !PT ;  /* 0x0000000b140b7209 */ /* 0x000fe40007810000 */
[----:B------:R-:W-:-:S02]  /*2dc0*/  FMNMX.FTZ R25, R8, R25, !PT ;  /* 0x0000001908197209 */ /* 0x000fc40007810000 */
[----:B------:R-:W-:Y:S01]  /*2dd0*/  FMNMX.FTZ R11, R84, R11, !PT ;  /* 0x0000000b540b7209 */ /* 0x000fe20007810000 */
[----:B------:R-:W0:Y:S01]  /*2de0*/  MUFU.TANH R43, R43 ;  /* 0x0000002b002b7308 */ /* 0x000e220000002400 */
[----:B-1----:R-:W-:Y:S02]  /*2df0*/  FSEL R102, R27, -INF , P1 ;  /* 0xff8000001b667808 */ /* 0x002fe40000800000 */
[----:B------:R-:W-:Y:S02]  /*2e00*/  FMNMX.FTZ R27, R10, R25, !PT ;  /* 0x000000190a1b7209 */ /* 0x000fe40007810000 */
[----:B------:R-:W-:Y:S02]  /*2e10*/  FSEL R64, R67, -INF , P2 ;  /* 0xff80000043407808 */ /* 0x000fe40001000000 */
[----:B------:R-:W-:Y:S01]  /*2e20*/  FMNMX.FTZ R27, R12, R27, !PT ;  /* 0x0000001b0c1b7209 */ /* 0x000fe20007810000 */
[----:B------:R1:W-:Y:S01]  /*2e30*/  MUFU.TANH R122, R52 ;  /* 0x00000034007a7308 */ /* 0x0003e20000002400 */
[----:B------:R-:W-:-:S02]  /*2e40*/  ISETP.GT.AND P2, PT, R95, 0x80, PT ;  /* 0x000000805f00780c */ /* 0x000fc40003f44270 */
[----:B------:R-:W-:Y:S02]  /*2e50*/  FMNMX.FTZ R27, R24, R27, !PT ;  /* 0x0000001b181b7209 */ /* 0x000fe40007810000 */
[----:B------:R-:W-:Y:S02]  /*2e60*/  FSEL R148, R148, -INF , P2 ;  /* 0xff80000094947808 */ /* 0x000fe40001000000 */
[----:B------:R-:W-:Y:S01]  /*2e70*/  FMNMX.FTZ R27, R26, R27, !PT ;  /* 0x0000001b1a1b7209 */ /* 0x000fe20007810000 */
[----:B------:R2:W3:Y:S01]  /*2e80*/  MUFU.TANH R71, R50 ;  /* 0x0000003200477308 */ /* 0x0004e20000002400 */
[----:B-1----:R-:W-:Y:S02]  /*2e90*/  FSEL R52, R62, -INF , P5 ;  /* 0xff8000003e347808 */ /* 0x002fe40002800000 */
[----:B------:R-:W-:Y:S02]  /*2ea0*/  ISETP.GT.AND P5, PT, R95, 0x71, PT ;  /* 0x000000715f00780c */ /* 0x000fe40003fa4270 */
[----:B0-----:R-:W-:-:S02]  /*2eb0*/  FSEL R62, R43, -INF , P3 ;  /* 0xff8000002b3e7808 */ /* 0x001fc40001800000 */
[----:B------:R-:W-:Y:S01]  /*2ec0*/  FSEL R106, R49, -INF , P5 ;  /* 0xff800000316a7808 */ /* 0x000fe20002800000 */
[----:B------:R-:W0:Y:S01]  /*2ed0*/  MUFU.TANH R51, R51 ;  /* 0x0000003300337308 */ /* 0x000e220000002400 */
[----:B--2---:R-:W-:Y:S02]  /*2ee0*/  FSEL R50, R70, -INF , P6 ;  /* 0xff80000046327808 */ /* 0x004fe40003000000 */
[C---:B------:R-:W-:Y:S02]  /*2ef0*/  ISETP.GT.AND P6, PT, R95.reuse, 0x70, PT ;  /* 0x000000705f00780c */ /* 0x040fe40003fc4270 */
[----:B------:R-:W-:Y:S02]  /*2f00*/  ISETP.GT.AND P3, PT, R95, 0x79, PT ;  /* 0x000000795f00780c */ /* 0x000fe40003f64270 */
[----:B------:R-:W-:Y:S01]  /*2f10*/  FSEL R98, R98, -INF , P6 ;  /* 0xff80000062627808 */ /* 0x000fe20003000000 */
[----:B------:R-:W1:Y:S01]  /*2f20*/  MUFU.TANH R53, R53 ;  /* 0x0000003500357308 */ /* 0x000e620000002400 */
[----:B---3--:R-:W-:-:S02]  /*2f30*/  FSEL R68, R71, -INF , P6 ;  /* 0xff80000047447808 */ /* 0x008fc40003000000 */
[----:B------:R-:W-:Y:S02]  /*2f40*/  FMNMX.FTZ R11, R98, R11, !PT ;  /* 0x0000000b620b7209 */ /* 0x000fe40007810000 */
[----:B------:R-:W-:Y:S02]  /*2f50*/  ISETP.GT.AND P6, PT, R95, 0x88, PT ;  /* 0x000000885f00780c */ /* 0x000fe40003fc4270 */
[----:B------:R-:W-:Y:S01]  /*2f60*/  FMNMX.FTZ R11, R106, R11, !PT ;  /* 0x0000000b6a0b7209 */ /* 0x000fe20007810000 */
[----:B------:R-:W2:Y:S01]  /*2f70*/  MUFU.TANH R29, R29 ;  /* 0x0000001d001d7308 */ /* 0x000ea20000002400 */
[----:B0-----:R-:W-:Y:S02]  /*2f80*/  FSEL R70, R51, -INF , P5 ;  /* 0xff80000033467808 */ /* 0x001fe40002800000 */
[----:B------:R-:W-:Y:S02]  /*2f90*/  ISETP.GT.AND P5, PT, R95, 0x89, PT ;  /* 0x000000895f00780c */ /* 0x000fe40003fa4270 */
[----:B------:R-:W-:-:S02]  /*2fa0*/  FSEL R152, R152, -INF , P6 ;  /* 0xff80000098987808 */ /* 0x000fc40003000000 */
[----:B------:R-:W-:Y:S01]  /*2fb0*/  FSEL R80, R93, -INF , P2 ;  /* 0xff8000005d507808 */ /* 0x000fe20001000000 */
[----:B------:R0:W3:Y:S01]  /*2fc0*/  MUFU.TANH R91, R54 ;  /* 0x00000036005b7308 */ /* 0x0000e20000002400 */
[----:B-1----:R-:W-:Y:S02]  /*2fd0*/  FSEL R146, R53, -INF , P3 ;  /* 0xff80000035927808 */ /* 0x002fe40001800000 */
[C---:B------:R-:W-:Y:S02]  /*2fe0*/  ISETP.GT.AND P2, PT, R95.reuse, 0x98, PT ;  /* 0x000000985f00780c */ /* 0x040fe40003f44270 */
[----:B------:R-:W-:Y:S02]  /*2ff0*/  ISETP.GT.AND P1, PT, R95, 0x99, PT ;  /* 0x000000995f00780c */ /* 0x000fe40003f24270 */
[----:B------:R-:W-:Y:S01]  /*3000*/  FSEL R160, R160, -INF , P2 ;  /* 0xff800000a0a07808 */ /* 0x000fe20001000000 */
[----:B------:R-:W1:Y:S01]  /*3010*/  MUFU.TANH R55, R55 ;  /* 0x0000003700377308 */ /* 0x000e620000002400 */
[----:B0-----:R-:W-:-:S02]  /*3020*/  FSEL R54, R63, -INF , P4 ;  /* 0xff8000003f367808 */ /* 0x001fc40002000000 */
[----:B------:R-:W-:Y:S02]  /*3030*/  ISETP.GT.AND P4, PT, R95, 0x78, PT ;  /* 0x000000785f00780c */ /* 0x000fe40003f84270 */
[----:B--2---:R-:W-:Y:S02]  /*3040*/  FSEL R154, R29, -INF , P5 ;  /* 0xff8000001d9a7808 */ /* 0x004fe40002800000 */
[----:B------:R-:W-:Y:S01]  /*3050*/  FSEL R122, R122, -INF , P4 ;  /* 0xff8000007a7a7808 */ /* 0x000fe20002000000 */
[----:B------:R-:W0:Y:S01]  /*3060*/  MUFU.TANH R33, R33 ;  /* 0x0000002100217308 */ /* 0x000e220000002400 */
[----:B------:R-:W-:Y:S02]  /*3070*/  FMNMX.FTZ R29, R28, R27, !PT ;  /* 0x0000001b1c1d7209 */ /* 0x000fe40007810000 */
[----:B------:R-:W-:Y:S02]  /*3080*/  FMNMX.FTZ R11, R122, R11, !PT ;  /* 0x0000000b7a0b7209 */ /* 0x000fe40007810000 */
[----:B------:R-:W-:-:S02]  /*3090*/  FMNMX.FTZ R29, R74, R29, !PT ;  /* 0x0000001d4a1d7209 */ /* 0x000fc40007810000 */
[----:B------:R-:W-:Y:S01]  /*30a0*/  FMNMX.FTZ R11, R146, R11, !PT ;  /* 0x0000000b920b7209 */ /* 0x000fe20007810000 */
[----:B------:R-:W2:Y:S01]  /*30b0*/  MUFU.TANH R37, R37 ;  /* 0x0000002500257308 */ /* 0x000ea20000002400 */
[----:B------:R-:W-:Y:S02]  /*30c0*/  FMNMX.FTZ R29, R32, R29, !PT ;  /* 0x0000001d201d7209 */ /* 0x000fe40007810000 */
[----:B------:R-:W-:Y:S02]  /*30d0*/  FMNMX.FTZ R11, R148, R11, !PT ;  /* 0x0000000b940b7209 */ /* 0x000fe40007810000 */
[----:B---3--:R-:W-:Y:S02]  /*30e0*/  FSEL R72, R91, -INF , P4 ;  /* 0xff8000005b487808 */ /* 0x008fe40002000000 */
[----:B------:R-:W-:Y:S01]  /*30f0*/  FMNMX.FTZ R11, R150, R11, !PT ;  /* 0x0000000b960b7209 */ /* 0x000fe20007810000 */
[----:B------:R3:W-:Y:S01]  /*3100*/  MUFU.TANH R43, R31 ;  /* 0x0000001f002b7308 */ /* 0x0007e20000002400 */
[----:B------:R-:W-:-:S02]  /*3110*/  ISETP.GT.AND P4, PT, R95, 0x90, PT ;  /* 0x000000905f00780c */ /* 0x000fc40003f84270 */
[----:B------:R-:W-:Y:S02]  /*3120*/  FMNMX.FTZ R11, R152, R11, !PT ;  /* 0x0000000b980b7209 */ /* 0x000fe40007810000 */
[----:B------:R-:W-:Y:S02]  /*3130*/  FMNMX.FTZ R29, R78, R29, !PT ;  /* 0x0000001d4e1d7209 */ /* 0x000fe40007810000 */
[----:B-1----:R-:W-:Y:S01]  /*3140*/  FSEL R76, R55, -INF , P3 ;  /* 0xff800000374c7808 */ /* 0x002fe20001800000 */
[----:B------:R1:W-:Y:S01]  /*3150*/  MUFU.TANH R47, R35 ;  /* 0x00000023002f7308 */ /* 0x0003e20000002400 */
[----:B------:R-:W-:Y:S02]  /*3160*/  ISETP.GT.AND P3, PT, R95, 0x91, PT ;  /* 0x000000915f00780c */ /* 0x000fe40003f64270 */
[----:B------:R-:W-:Y:S02]  /*3170*/  FSEL R156, R156, -INF , P4 ;  /* 0xff8000009c9c7808 */ /* 0x000fe40002000000 */
[----:B------:R-:W-:-:S02]  /*3180*/  FMNMX.FTZ R11, R154, R11, !PT ;  /* 0x0000000b9a0b7209 */ /* 0x000fc40007810000 */
[----:B---3--:R-:W-:Y:S01]  /*3190*/  FMNMX.FTZ R31, R36, R29, !PT ;  /* 0x0000001d241f7209 */ /* 0x008fe20007810000 */
[----:B------:R3:W-:Y:S01]  /*31a0*/  MUFU.TANH R51, R39 ;  /* 0x0000002700337308 */ /* 0x0007e20000002400 */
[----:B0-----:R-:W-:Y:S02]  /*31b0*/  FSEL R158, R33, -INF , P3 ;  /* 0xff800000219e7808 */ /* 0x001fe40001800000 */
[----:B------:R-:W-:Y:S02]  /*31c0*/  FMNMX.FTZ R11, R156, R11, !PT ;  /* 0x0000000b9c0b7209 */ /* 0x000fe40007810000 */
[----:B------:R-:W-:Y:S02]  /*31d0*/  FMNMX.FTZ R31, R82, R31, !PT ;  /* 0x0000001f521f7209 */ /* 0x000fe40007810000 */
[----:B------:R-:W-:Y:S01]  /*31e0*/  FMNMX.FTZ R11, R158, R11, !PT ;  /* 0x0000000b9e0b7209 */ /* 0x000fe20007810000 */
[----:B------:R-:W0:Y:S01]  /*31f0*/  MUFU.TANH R41, R30 ;  /* 0x0000001e00297308 */ /* 0x000e220000002400 */
[----:B------:R-:W-:-:S02]  /*3200*/  FMNMX.FTZ R31, R40, R31, !PT ;  /* 0x0000001f281f7209 */ /* 0x000fc40007810000 */
[----:B--2---:R-:W-:Y:S02]  /*3210*/  FSEL R162, R37, -INF , P1 ;  /* 0xff80000025a27808 */ /* 0x004fe40000800000 */
[----:B------:R-:W-:Y:S02]  /*3220*/  FMNMX.FTZ R11, R160, R11, !PT ;  /* 0x0000000ba00b7209 */ /* 0x000fe40007810000 */
[----:B------:R-:W-:Y:S01]  /*3230*/  FMNMX.FTZ R31, R86, R31, !PT ;  /* 0x0000001f561f7209 */ /* 0x000fe20007810000 */
[----:B------:R-:W2:Y:S01]  /*3240*/  MUFU.TANH R45, R34 ;  /* 0x00000022002d7308 */ /* 0x000ea20000002400 */
[----:B------:R-:W-:Y:S02]  /*3250*/  FMNMX.FTZ R11, R162, R11, !PT ;  /* 0x0000000ba20b7209 */ /* 0x000fe40007810000 */
[----:B------:R-:W-:-:S03]  /*3260*/  FMNMX.FTZ R33, R42, R31, !PT ;  /* 0x0000001f2a217209 */ /* 0x000fc60007810000 */
[----:B------:R-:W4:Y:S01]  /*3270*/  SHFL.BFLY PT, R14, R11, 0x2, 0x1f ;  /* 0x0c401f000b0e7f89 */ /* 0x000f2200000e0000 */
[----:B------:R-:W-:Y:S01]  /*3280*/  FMNMX.FTZ R33, R44, R33, !PT ;  /* 0x000000212c217209 */ /* 0x000fe20007810000 */
[----:B------:R-:W5:Y:S03]  /*3290*/  MUFU.TANH R49, R38 ;  /* 0x0000002600317308 */ /* 0x000f660000002400 */
[----:B------:R-:W-:-:S04]  /*32a0*/  FMNMX.FTZ R33, R56, R33, !PT ;  /* 0x0000002138217209 */ /* 0x000fc80007810000 */
[----:B------:R-:W-:-:S04]  /*32b0*/  FMNMX.FTZ R33, R46, R33, !PT ;  /* 0x000000212e217209 */ /* 0x000fc80007810000 */
[----:B-1----:R-:W-:-:S04]  /*32c0*/  FMNMX.FTZ R35, R58, R33, !PT ;  /* 0x000000213a237209 */ /* 0x002fc80007810000 */
[----:B------:R-:W-:-:S04]  /*32d0*/  FMNMX.FTZ R35, R48, R35, !PT ;  /* 0x0000002330237209 */ /* 0x000fc80007810000 */
[----:B------:R-:W-:Y:S02]  /*32e0*/  FMNMX.FTZ R35, R60, R35, !PT ;  /* 0x000000233c237209 */ /* 0x000fe40007810000 */
[----:B----4-:R-:W-:Y:S02]  /*32f0*/  FMNMX.FTZ R15, R11, R14, !PT ;  /* 0x0000000e0b0f7209 */ /* 0x010fe40007810000 */
[----:B------:R-:W-:-:S03]  /*3300*/  FMNMX.FTZ R35, R50, R35, !PT ;  /* 0x0000002332237209 */ /* 0x000fc60007810000 */
[----:B------:R-:W1:Y:S01]  /*3310*/  SHFL.BFLY PT, R14, R15, 0x1, 0x1f ;  /* 0x0c201f000f0e7f89 */ /* 0x000e6200000e0000 */
[----:B------:R-:W-:-:S04]  /*3320*/  FMNMX.FTZ R37, R52, R35, !PT ;  /* 0x0000002334257209 */ /* 0x000fc80007810000 */
[----:B------:R-:W-:-:S04]  /*3330*/  FMNMX.FTZ R37, R54, R37, !PT ;  /* 0x0000002536257209 */ /* 0x000fc80007810000 */
[----:B------:R-:W-:-:S04]  /*3340*/  FMNMX.FTZ R37, R62, R37, !PT ;  /* 0x000000253e257209 */ /* 0x000fc80007810000 */
[----:B------:R-:W-:-:S04]  /*3350*/  FMNMX.FTZ R37, R64, R37, !PT ;  /* 0x0000002540257209 */ /* 0x000fc80007810000 */
[----:B---3--:R-:W-:-:S04]  /*3360*/  FMNMX.FTZ R39, R66, R37, !PT ;  /* 0x0000002542277209 */ /* 0x008fc80007810000 */
[----:B------:R-:W-:Y:S02]  /*3370*/  FMNMX.FTZ R39, R68, R39, !PT ;  /* 0x0000002744277209 */ /* 0x000fe40007810000 */
[----:B-1----:R-:W-:Y:S02]  /*3380*/  FMNMX.FTZ R14, R15, R14, !PT ;  /* 0x0000000e0f0e7209 */ /* 0x002fe40007810000 */
[----:B------:R-:W-:Y:S02]  /*3390*/  FMNMX.FTZ R39, R70, R39, !PT ;  /* 0x0000002746277209 */ /* 0x000fe40007810000 */
[C---:B------:R-:W-:Y:S01]  /*33a0*/  FSETP.NEU.FTZ.AND P0, PT, R14.reuse, -INF , PT ;  /* 0xff8000000e00780b */ /* 0x040fe20003f1d000 */
[----:B------:R-:W-:-:S01]  /*33b0*/  FFMA.FTZ R9, R14, R13, -8 ;  /* 0xc10000000e097423 */ /* 0x000fc2000001000d */
[----:B------:R-:W-:-:S04]  /*33c0*/  FMNMX.FTZ R39, R72, R39, !PT ;  /* 0x0000002748277209 */ /* 0x000fc80007810000 */
[----:B------:R-:W-:Y:S02]  /*33d0*/  FMNMX.FTZ R53, R76, R39, !PT ;  /* 0x000000274c357209 */ /* 0x000fe40007810000 */
[----:B------:R-:W-:Y:S02]  /*33e0*/  FSEL R9, R9, RZ, P0 ;  /* 0x000000ff09097208 */ /* 0x000fe40000000000 */
[----:B------:R-:W-:Y:S02]  /*33f0*/  FMNMX.FTZ R53, R80, R53, !PT ;  /* 0x0000003550357209 */ /* 0x000fe40007810000 */
[----:B------:R-:W-:Y:S01]  /*3400*/  ISETP.NE.AND P0, PT, R121, RZ, PT ;  /* 0x000000ff7900720c */ /* 0x000fe20003f05270 */
[-CC-:B------:R-:W-:Y:S01]  /*3410*/  FFMA.FTZ R118, R118, R13.reuse, -R9.reuse ;  /* 0x0000000d76767223 */ /* 0x180fe20000010809 */
[----:B------:R-:W-:-:S01]  /*3420*/  FFMA.FTZ R55, R116, R13, -R9 ;  /* 0x0000000d74377223 */ /* 0x000fc20000010809 */
[----:B0-----:R-:W-:Y:S01]  /*3430*/  FSEL R116, R41, -INF , P6 ;  /* 0xff80000029747808 */ /* 0x001fe20003000000 */
[----:B------:R-:W-:-:S01]  /*3440*/  FFMA.FTZ R120, R120, R13, -R9 ;  /* 0x0000000d78787223 */ /* 0x000fc20000010809 */
[----:B------:R-:W-:Y:S01]  /*3450*/  FMNMX.FTZ R53, R102, R53, !PT ;  /* 0x0000003566357209 */ /* 0x000fe20007810000 */
[----:B------:R0:W-:Y:S01]  /*3460*/  MUFU.EX2 R27, R118 ;  /* 0x00000076001b7308 */ /* 0x0001e20000000800 */
[----:B------:R-:W-:-:S01]  /*3470*/  FFMA.FTZ R114, R114, R13, -R9 ;  /* 0x0000000d72727223 */ /* 0x000fc20000010809 */
[--C-:B------:R-:W-:Y:S01]  /*3480*/  FFMA.FTZ R124, R124, R13, -R9.reuse ;  /* 0x0000000d7c7c7223 */ /* 0x100fe20000010809 */
[----:B------:R-:W-:Y:S01]  /*3490*/  FMNMX.FTZ R53, R116, R53, !PT ;  /* 0x0000003574357209 */ /* 0x000fe20007810000 */
[-CC-:B------:R-:W-:Y:S01]  /*34a0*/  FFMA.FTZ R41, R104, R13.reuse, -R9.reuse ;  /* 0x0000000d68297223 */ /* 0x180fe20000010809 */
[----:B------:R-:W-:Y:S01]  /*34b0*/  FSEL R104, R47, -INF , P3 ;  /* 0xff8000002f687808 */ /* 0x000fe20001800000 */
[-CC-:B------:R-:W-:Y:S01]  /*34c0*/  FFMA.FTZ R126, R126, R13.reuse, -R9.reuse ;  /* 0x0000000d7e7e7223 */ /* 0x180fe20000010809 */
[----:B------:R-:W-:-:S01]  /*34d0*/  FFMA.FTZ R11, R88, R13, -R9 ;  /* 0x0000000d580b7223 */ /* 0x000fc20000010809 */
[----:B------:R2:W-:Y:S01]  /*34e0*/  MUFU.EX2 R31, R120 ;  /* 0x00000078001f7308 */ /* 0x0005e20000000800 */
[----:B0-----:R-:W-:Y:S01]  /*34f0*/  FSEL R118, R43, -INF , P5 ;  /* 0xff8000002b767808 */ /* 0x001fe20002800000 */
[-CC-:B------:R-:W-:Y:S01]  /*3500*/  FFMA.FTZ R43, R20, R13.reuse, -R9.reuse ;  /* 0x0000000d142b7223 */ /* 0x180fe20000010809 */
[----:B------:R-:W-:-:S01]  /*3510*/  FFMA.FTZ R30, R7, R13, -R9 ;  /* 0x0000000d071e7223 */ /* 0x000fc20000010809 */
[--C-:B------:R-:W-:Y:S01]  /*3520*/  FFMA.FTZ R7, R90, R13, -R9.reuse ;  /* 0x0000000d5a077223 */ /* 0x100fe20000010809 */
[----:B------:R-:W-:Y:S01]  /*3530*/  FMNMX.FTZ R53, R118, R53, !PT ;  /* 0x0000003576357209 */ /* 0x000fe20007810000 */
[-CC-:B------:R-:W-:Y:S01]  /*3540*/  FFMA.FTZ R34, R92, R13.reuse, -R9.reuse ;  /* 0x0000000d5c227223 */ /* 0x180fe20000010809 */
[----:B------:R-:W-:-:S01]  /*3550*/  FFMA.FTZ R134, R134, R13, -R9 ;  /* 0x0000000d86867223 */ /* 0x000fc20000010809 */
[----:B------:R-:W-:Y:S01]  /*3560*/  MUFU.EX2 R35, R114 ;  /* 0x0000007200237308 */ /* 0x000fe20000000800 */
[----:B--2---:R-:W-:Y:S01]  /*3570*/  FSEL R120, R45, -INF , P4 ;  /* 0xff8000002d787808 */ /* 0x004fe20002000000 */
[-CC-:B------:R-:W-:Y:S01]  /*3580*/  FFMA.FTZ R130, R130, R13.reuse, -R9.reuse ;  /* 0x0000000d82827223 */ /* 0x180fe20000010809 */
[----:B------:R-:W-:-:S01]  /*3590*/  FFMA.FTZ R15, R94, R13, -R9 ;  /* 0x0000000d5e0f7223 */ /* 0x000fc20000010809 */
[--C-:B------:R-:W-:Y:S01]  /*35a0*/  FFMA.FTZ R21, R108, R13, -R9.reuse ;  /* 0x0000000d6c157223 */ /* 0x100fe20000010809 */
[----:B------:R-:W-:Y:S01]  /*35b0*/  FMNMX.FTZ R53, R120, R53, !PT ;  /* 0x0000003578357209 */ /* 0x000fe20007810000 */
[-CC-:B------:R-:W-:Y:S01]  /*35c0*/  FFMA.FTZ R45, R98, R13.reuse, -R9.reuse ;  /* 0x0000000d622d7223 */ /* 0x180fe20000010809 */
[----:B------:R-:W-:-:S01]  /*35d0*/  FFMA.FTZ R38, R100, R13, -R9 ;  /* 0x0000000d64267223 */ /* 0x000fc20000010809 */
[----:B------:R5:W-:Y:S01]  /*35e0*/  MUFU.EX2 R114, R124 ;  /* 0x0000007c00727308 */ /* 0x000be20000000800 */
[----:B------:R-:W-:Y:S01]  /*35f0*/  FMNMX.FTZ R53, R104, R53, !PT ;  /* 0x0000003568357209 */ /* 0x000fe20007810000 */
[-CC-:B------:R-:W-:Y:S01]  /*3600*/  FFMA.FTZ R88, R112, R13.reuse, -R9.reuse ;  /* 0x0000000d70587223 */ /* 0x180fe20000010809 */
[----:B------:R-:W-:-:S01]  /*3610*/  FFMA.FTZ R94, R132, R13, -R9 ;  /* 0x0000000d845e7223 */ /* 0x000fc20000010809 */
[-CC-:B------:R-:W-:Y:S01]  /*3620*/  FFMA.FTZ R108, R128, R13.reuse, -R9.reuse ;  /* 0x0000000d806c7223 */ /* 0x180fe20000010809 */
[----:B------:R-:W-:-:S01]  /*3630*/  FFMA.FTZ R98, R106, R13, -R9 ;  /* 0x0000000d6a627223 */ /* 0x000fc20000010809 */
[-CC-:B------:R-:W-:Y:S01]  /*3640*/  FFMA.FTZ R47, R122, R13.reuse, -R9.reuse ;  /* 0x0000000d7a2f7223 */ /* 0x180fe20000010809 */
[----:B------:R-:W-:-:S01]  /*3650*/  FFMA.FTZ R138, R138, R13, -R9 ;  /* 0x0000000d8a8a7223 */ /* 0x000fc20000010809 */
[----:B------:R0:W-:Y:S01]  /*3660*/  MUFU.EX2 R37, R126 ;  /* 0x0000007e00257308 */ /* 0x0001e20000000800 */
[----:B-----5:R-:W-:Y:S01]  /*3670*/  FSEL R124, R49, -INF , P2 ;  /* 0xff800000317c7808 */ /* 0x020fe20001000000 */
[-CC-:B------:R-:W-:Y:S01]  /*3680*/  FFMA.FTZ R90, R136, R13.reuse, -R9.reuse ;  /* 0x0000000d885a7223 */ /* 0x180fe20000010809 */
[----:B------:R-:W-:-:S01]  /*3690*/  FFMA.FTZ R92, R144, R13, -R9 ;  /* 0x0000000d905c7223 */ /* 0x000fc20000010809 */
[--C-:B------:R-:W-:Y:S01]  /*36a0*/  FFMA.FTZ R100, R142, R13, -R9.reuse ;  /* 0x0000000d8e647223 */ /* 0x100fe20000010809 */
[----:B------:R-:W-:Y:S01]  /*36b0*/  FMNMX.FTZ R53, R124, R53, !PT ;  /* 0x000000357c357209 */ /* 0x000fe20007810000 */
        /* <DEDUP_REMOVED lines=11> */
[----:B------:R-:W-:-:S01]  /*3770*/  FFMA.FTZ R51, R152, R13, -R9 ;  /* 0x0000000d98337223 */ /* 0x000fc20000010809 */
[----:B------:R-:W1:Y:S01]  /*3780*/  SHFL.BFLY PT, R20, R53, 0x2, 0x1f ;  /* 0x0c401f0035147f89 */ /* 0x000e6200000e0000 */
[----:B------:R-:W-:-:S01]  /*3790*/  FFMA.FTZ R128, R154, R13, -R9 ;  /* 0x0000000d9a807223 */ /* 0x000fc20000010809 */
[----:B------:R-:W-:-:S04]  /*37a0*/  FFMA.FTZ R132, R162, R13, -R9 ;  /* 0x0000000da2847223 */ /* 0x000fc80000010809 */
[----:B------:R-:W-:Y:S08]  /*37b0*/  MUFU.EX2 R30, R30 ;  /* 0x0000001e001e7308 */ /* 0x000ff00000000800 */
[----:B------:R-:W-:Y:S08]  /*37c0*/  MUFU.EX2 R7, R7 ;  /* 0x0000000700077308 */ /* 0x000ff00000000800 */
[----:B------:R-:W-:Y:S01]  /*37d0*/  MUFU.EX2 R34, R34 ;  /* 0x0000002200227308 */ /* 0x000fe20000000800 */
[----:B-1----:R-:W-:Y:S01]  /*37e0*/  FMNMX.FTZ R55, R53, R20, !PT ;  /* 0x0000001435377209 */ /* 0x002fe20007810000 */
[----:B------:R-:W-:-:S04]  /*37f0*/  FFMA.FTZ R53, R156, R13, -R9 ;  /* 0x0000000d9c357223 */ /* 0x000fc80000010809 */
[----:B------:R-:W0:Y:S02]  /*3800*/  SHFL.BFLY PT, R20, R55, 0x1, 0x1f ;  /* 0x0c201f0037147f89 */ /* 0x000e2400000e0000 */
[----:B------:R-:W-:Y:S08]  /*3810*/  MUFU.EX2 R29, R134 ;  /* 0x00000086001d7308 */ /* 0x000ff00000000800 */
[----:B------:R1:W-:Y:S08]  /*3820*/  MUFU.EX2 R33, R130 ;  /* 0x0000008200217308 */ /* 0x0003f00000000800 */
[----:B------:R-:W-:Y:S01]  /*3830*/  MUFU.EX2 R15, R15 ;  /* 0x0000000f000f7308 */ /* 0x000fe20000000800 */
[----:B-1----:R-:W-:-:S01]  /*3840*/  FFMA.FTZ R130, R158, R13, -R9 ;  /* 0x0000000d9e827223 */ /* 0x002fc20000010809 */
[----:B0-----:R-:W-:Y:S01]  /*3850*/  FMNMX.FTZ R20, R55, R20, !PT ;  /* 0x0000001437147209 */ /* 0x001fe20007810000 */
[----:B------:R-:W-:-:S05]  /*3860*/  FFMA.FTZ R55, R160, R13, -R9 ;  /* 0x0000000da0377223 */ /* 0x000fca0000010809 */
[----:B------:R-:W-:Y:S01]  /*3870*/  MUFU.EX2 R38, R38 ;  /* 0x0000002600267308 */ /* 0x000fe20000000800 */
[C---:B------:R-:W-:Y:S01]  /*3880*/  FSETP.NEU.FTZ.AND P1, PT, R20.reuse, -INF , PT ;  /* 0xff8000001400780b */ /* 0x040fe20003f3d000 */
[----:B------:R-:W-:-:S05]  /*3890*/  FFMA.FTZ R57, R20, R13, -8 ;  /* 0xc100000014397423 */ /* 0x000fca000001000d */
[----:B------:R-:W-:Y:S01]  /*38a0*/  FSEL R65, R57, RZ, P1 ;  /* 0x000000ff39417208 */ /* 0x000fe20000800000 */
[----:B------:R-:W-:Y:S01]  /*38b0*/  MUFU.EX2 R21, R21 ;  /* 0x0000001500157308 */ /* 0x000fe20000000800 */
[----:B------:R-:W-:-:S03]  /*38c0*/  PLOP3.LUT P1, PT, PT, PT, UP0, 0x80, 0x0 ;  /* 0x000000000000781c */ /* 0x000fc60003f2f008 */
[-CC-:B------:R-:W-:Y:S01]  /*38d0*/  FFMA.FTZ R6, R6, R13.reuse, -R65.reuse ;  /* 0x0000000d06067223 */ /* 0x180fe20000010841 */
[----:B------:R-:W-:-:S01]  /*38e0*/  FFMA.FTZ R5, R5, R13, -R65 ;  /* 0x0000000d05057223 */ /* 0x000fc20000010841 */
[-CC-:B------:R-:W-:Y:S01]  /*38f0*/  FFMA.FTZ R57, R8, R13.reuse, -R65.reuse ;  /* 0x0000000d08397223 */ /* 0x180fe20000010841 */
[----:B------:R-:W-:-:S01]  /*3900*/  FFMA.FTZ R59, R10, R13, -R65 ;  /* 0x0000000d0a3b7223 */ /* 0x000fc20000010841 */
[-CC-:B------:R-:W-:Y:S01]  /*3910*/  FFMA.FTZ R8, R12, R13.reuse, -R65.reuse ;  /* 0x0000000d0c087223 */ /* 0x180fe20000010841 */
[----:B------:R-:W-:-:S01]  /*3920*/  FFMA.FTZ R9, R24, R13, -R65 ;  /* 0x0000000d18097223 */ /* 0x000fc20000010841 */
[----:B------:R-:W-:Y:S01]  /*3930*/  MUFU.EX2 R6, R6 ;  /* 0x0000000600067308 */ /* 0x000fe20000000800 */
[----:B------:R-:W-:-:S01]  /*3940*/  FFMA.FTZ R28, R28, R13, -R65 ;  /* 0x0000000d1c1c7223 */ /* 0x000fc20000010841 */
[-CC-:B------:R-:W-:Y:S01]  /*3950*/  FFMA.FTZ R26, R26, R13.reuse, -R65.reuse ;  /* 0x0000000d1a1a7223 */ /* 0x180fe20000010841 */
[----:B------:R-:W-:-:S01]  /*3960*/  FFMA.FTZ R10, R74, R13, -R65 ;  /* 0x0000000d4a0a7223 */ /* 0x000fc20000010841 */
[-CC-:B------:R-:W-:Y:S01]  /*3970*/  FFMA.FTZ R36, R36, R13.reuse, -R65.reuse ;  /* 0x0000000d24247223 */ /* 0x180fe20000010841 */
[----:B------:R-:W-:-:S01]  /*3980*/  FFMA.FTZ R78, R78, R13, -R65 ;  /* 0x0000000d4e4e7223 */ /* 0x000fc20000010841 */
[-CC-:B------:R-:W-:Y:S01]  /*3990*/  FFMA.FTZ R12, R82, R13.reuse, -R65.reuse ;  /* 0x0000000d520c7223 */ /* 0x180fe20000010841 */
[----:B------:R-:W-:-:S01]  /*39a0*/  FFMA.FTZ R86, R86, R13, -R65 ;  /* 0x0000000d56567223 */ /* 0x000fc20000010841 */
[----:B------:R-:W0:Y:S01]  /*39b0*/  MUFU.EX2 R5, R5 ;  /* 0x0000000500057308 */ /* 0x000e220000000800 */
[----:B------:R-:W-:-:S01]  /*39c0*/  FFMA.FTZ R42, R42, R13, -R65 ;  /* 0x0000000d2a2a7223 */ /* 0x000fc20000010841 */
[-CC-:B------:R-:W-:Y:S01]  /*39d0*/  FFMA.FTZ R24, R44, R13.reuse, -R65.reuse ;  /* 0x0000000d2c187223 */ /* 0x180fe20000010841 */
[----:B------:R-:W-:-:S01]  /*39e0*/  FFMA.FTZ R61, R56, R13, -R65 ;  /* 0x0000000d383d7223 */ /* 0x000fc20000010841 */
[-CC-:B------:R-:W-:Y:S01]  /*39f0*/  FFMA.FTZ R46, R46, R13.reuse, -R65.reuse ;  /* 0x0000000d2e2e7223 */ /* 0x180fe20000010841 */
[----:B------:R-:W-:-:S01]  /*3a00*/  FFMA.FTZ R58, R58, R13, -R65 ;  /* 0x0000000d3a3a7223 */ /* 0x000fc20000010841 */
[-CC-:B------:R-:W-:Y:S01]  /*3a10*/  FFMA.FTZ R63, R60, R13.reuse, -R65.reuse ;  /* 0x0000000d3c3f7223 */ /* 0x180fe20000010841 */
[----:B------:R-:W-:-:S01]  /*3a20*/  FFMA.FTZ R50, R50, R13, -R65 ;  /* 0x0000000d32327223 */ /* 0x000fc20000010841 */
[----:B------:R1:W2:Y:S01]  /*3a30*/  MUFU.EX2 R67, R57 ;  /* 0x0000003900437308 */ /* 0x0002a20000000800 */
[----:B------:R-:W-:-:S01]  /*3a40*/  FFMA.FTZ R52, R52, R13, -R65 ;  /* 0x0000000d34347223 */ /* 0x000fc20000010841 */
[-CC-:B------:R-:W-:Y:S01]  /*3a50*/  FFMA.FTZ R62, R62, R13.reuse, -R65.reuse ;  /* 0x0000000d3e3e7223 */ /* 0x180fe20000010841 */
[----:B------:R-:W-:-:S01]  /*3a60*/  FFMA.FTZ R64, R64, R13, -R65 ;  /* 0x0000000d40407223 */ /* 0x000fc20000010841 */
[-CC-:B------:R-:W-:Y:S01]  /*3a70*/  FFMA.FTZ R66, R66, R13.reuse, -R65.reuse ;  /* 0x0000000d42427223 */ /* 0x180fe20000010841 */
[----:B------:R-:W-:-:S01]  /*3a80*/  FFMA.FTZ R68, R68, R13, -R65 ;  /* 0x0000000d44447223 */ /* 0x000fc20000010841 */
[-CC-:B------:R-:W-:Y:S01]  /*3a90*/  FFMA.FTZ R70, R70, R13.reuse, -R65.reuse ;  /* 0x0000000d46467223 */ /* 0x180fe20000010841 */
[----:B------:R-:W-:-:S01]  /*3aa0*/  FFMA.FTZ R72, R72, R13, -R65 ;  /* 0x0000000d48487223 */ /* 0x000fc20000010841 */
[----:B------:R3:W4:Y:S01]  /*3ab0*/  MUFU.EX2 R134, R59 ;  /* 0x0000003b00867308 */ /* 0x0007220000000800 */
[----:B-1----:R-:W-:-:S01]  /*3ac0*/  FFMA.FTZ R57, R32, R13, -R65 ;  /* 0x0000000d20397223 */ /* 0x002fc20000010841 */
[----:B0-----:R-:W-:Y:S01]  /*3ad0*/  FADD.FTZ R32, R6, R5 ;  /* 0x0000000506207221 */ /* 0x001fe20000010000 */
[----:B------:R-:W-:-:S01]  /*3ae0*/  FFMA.FTZ R76, R76, R13, -R65 ;  /* 0x0000000d4c4c7223 */ /* 0x000fc20000010841 */
[-CC-:B------:R-:W-:Y:S01]  /*3af0*/  FFMA.FTZ R80, R80, R13.reuse, -R65.reuse ;  /* 0x0000000d50507223 */ /* 0x180fe20000010841 */
[----:B------:R-:W-:-:S01]  /*3b00*/  FFMA.FTZ R102, R102, R13, -R65 ;  /* 0x0000000d66667223 */ /* 0x000fc20000010841 */
[-CC-:B------:R-:W-:Y:S01]  /*3b10*/  FFMA.FTZ R116, R116, R13.reuse, -R65.reuse ;  /* 0x0000000d74747223 */ /* 0x180fe20000010841 */
[----:B------:R-:W-:-:S01]  /*3b20*/  FFMA.FTZ R118, R118, R13, -R65 ;  /* 0x0000000d76767223 */ /* 0x000fc20000010841 */
[----:B------:R-:W0:Y:S01]  /*3b30*/  MUFU.EX2 R8, R8 ;  /* 0x0000000800087308 */ /* 0x000e220000000800 */
[----:B--2---:R-:W-:-:S01]  /*3b40*/  FADD.FTZ R81, R67, R32 ;  /* 0x0000002043517221 */ /* 0x004fc20000010000 */
[-CC-:B---3--:R-:W-:Y:S01]  /*3b50*/  FFMA.FTZ R59, R40, R13.reuse, -R65.reuse ;  /* 0x0000000d283b7223 */ /* 0x188fe20000010841 */
[----:B------:R-:W-:-:S01]  /*3b60*/  FFMA.FTZ R120, R120, R13, -R65 ;  /* 0x0000000d78787223 */ /* 0x000fc20000010841 */
[-CC-:B------:R-:W-:Y:S01]  /*3b70*/  FFMA.FTZ R104, R104, R13.reuse, -R65.reuse ;  /* 0x0000000d68687223 */ /* 0x180fe20000010841 */
[----:B------:R-:W-:-:S01]  /*3b80*/  FFMA.FTZ R124, R124, R13, -R65 ;  /* 0x0000000d7c7c7223 */ /* 0x000fc20000010841 */
[----:B------:R-:W-:-:S02]  /*3b90*/  IMAD.MOV.U32 R82, RZ, RZ, R87 ;  /* 0x000000ffff527224 */ /* 0x000fc400078e0057 */
[----:B------:R1:W-:Y:S01]  /*3ba0*/  MUFU.EX2 R136, R28 ;  /* 0x0000001c00887308 */ /* 0x0003e20000000800 */
[----:B----4-:R-:W-:-:S01]  /*3bb0*/  FADD.FTZ R81, R134, R81 ;  /* 0x0000005186517221 */ /* 0x010fc20000010000 */
[----:B------:R-:W-:Y:S01]  /*3bc0*/  F2FP.SATFINITE.E4M3.F32.PACK_AB_MERGE_C R67, R134, R67, RZ ;  /* 0x000000438643723e */ /* 0x000fe200048070ff */
[--C-:B------:R-:W-:Y:S02]  /*3bd0*/  IMAD.MOV.U32 R74, RZ, RZ, R87.reuse ;  /* 0x000000ffff4a7224 */ /* 0x100fe400078e0057 */
[----:B------:R-:W-:Y:S01]  /*3be0*/  IMAD.MOV.U32 R60, RZ, RZ, R87 ;  /* 0x000000ffff3c7224 */ /* 0x000fe200078e0057 */
[----:B------:R-:W-:Y:S01]  /*3bf0*/  F2FP.SATFINITE.E4M3.F32.PACK_AB_MERGE_C R169, R5, R6, R67 ;  /* 0x0000000605a9723e */ /* 0x000fe20004807043 */
[----:B------:R-:W-:Y:S01]  /*3c00*/  IMAD.MOV.U32 R67, RZ, RZ, R87 ;  /* 0x000000ffff437224 */ /* 0x000fe200078e0057 */
[----:B------:R-:W2:Y:S01]  /*3c10*/  MUFU.EX2 R9, R9 ;  /* 0x0000000900097308 */ /* 0x000ea20000000800 */
[----:B-1----:R-:W-:-:S01]  /*3c20*/  FADD.FTZ R28, R11, R30 ;  /* 0x0000001e0b1c7221 */ /* 0x002fc20000010000 */
[----:B------:R-:W-:-:S02]  /*3c30*/  IMAD.MOV.U32 R56, RZ, RZ, R87 ;  /* 0x000000ffff387224 */ /* 0x000fc400078e0057 */
[----:B------:R-:W-:Y:S02]  /*3c40*/  IMAD.MOV.U32 R44, RZ, RZ, R87 ;  /* 0x000000ffff2c7224 */ /* 0x000fe400078e0057 */
[----:B------:R-:W-:Y:S01]  /*3c50*/  FADD.FTZ R79, R7, R28 ;  /* 0x0000001c074f7221 */ /* 0x000fe20000010000 */
[----:B------:R-:W-:-:S01]  /*3c60*/  FFMA.FTZ R28, R54, R13, -R65 ;  /* 0x0000000d361c7223 */ /* 0x000fc20000010841 */
[----:B------:R-:W-:Y:S01]  /*3c70*/  IMAD.MOV.U32 R54, RZ, RZ, R87 ;  /* 0x000000ffff367224 */ /* 0x000fe200078e0057 */
[----:B------:R1:W3:Y:S01]  /*3c80*/  MUFU.EX2 R69, R26 ;  /* 0x0000001a00457308 */ /* 0x0002e20000000800 */
[----:B------:R-:W-:-:S01]  /*3c90*/  FADD.FTZ R32, R34, R79 ;  /* 0x0000004f22207221 */ /* 0x000fc20000010000 */
[----:B------:R-:W-:Y:S01]  /*3ca0*/  F2FP.SATFINITE.E4M3.F32.PACK_AB_MERGE_C R34, R34, R7, RZ ;  /* 0x000000072222723e */ /* 0x000fe200048070ff */
[----:B------:R-:W-:Y:S02]  /*3cb0*/  IMAD.MOV.U32 R40, RZ, RZ, R87 ;  /* 0x000000ffff287224 */ /* 0x000fe400078e0057 */
[----:B------:R-:W-:Y:S01]  /*3cc0*/  FADD.FTZ R79, R15, R32 ;  /* 0x000000200f4f7221 */ /* 0x000fe20000010000 */
[----:B0-----:R-:W-:-:S01]  /*3cd0*/  FADD.FTZ R32, R8, R81 ;  /* 0x0000005108207221 */ /* 0x001fc20000010000 */
[----:B------:R-:W-:Y:S01]  /*3ce0*/  F2FP.SATFINITE.E4M3.F32.PACK_AB_MERGE_C R168, R30, R11, R34 ;  /* 0x0000000b1ea8723e */ /* 0x000fe20004807022 */
[----:B------:R-:W0:Y:S01]  /*3cf0*/  MUFU.EX2 R88, R88 ;  /* 0x0000005800587308 */ /* 0x000e220000000800 */
[----:B-1----:R-:W-:-:S01]  /*3d00*/  FFMA.FTZ R26, R48, R13, -R65 ;  /* 0x0000000d301a7223 */ /* 0x002fc20000010841 */
[----:B--2---:R-:W-:Y:S01]  /*3d10*/  FADD.FTZ R32, R9, R32 ;  /* 0x0000002009207221 */ /* 0x004fe20000010000 */
[----:B------:R-:W-:-:S01]  /*3d20*/  FFMA.FTZ R65, R126, R13, -R65 ;  /* 0x0000000d7e417223 */ /* 0x000fc20000010841 */
[----:B------:R-:W-:-:S02]  /*3d30*/  IMAD.MOV.U32 R48, RZ, RZ, R87 ;  /* 0x000000ffff307224 */ /* 0x000fc400078e0057 */
[----:B------:R-:W-:Y:S02]  /*3d40*/  IMAD.MOV.U32 R34, RZ, RZ, R87 ;  /* 0x000000ffff227224 */ /* 0x000fe400078e0057 */
[----:B------:R-:W1:Y:S01]  /*3d50*/  MUFU.EX2 R25, R138 ;  /* 0x0000008a00197308 */ /* 0x000e620000000800 */
[----:B---3--:R-:W-:-:S01]  /*3d60*/  FADD.FTZ R83, R69, R32 ;  /* 0x0000002045537221 */ /* 0x008fc20000010000 */
[----:B------:R-:W-:-:S03]  /*3d70*/  F2FP.SATFINITE.E4M3.F32.PACK_AB_MERGE_C R69, R136, R69, RZ ;  /* 0x000000458845723e */ /* 0x000fc600048070ff */
[----:B------:R-:W-:Y:S01]  /*3d80*/  FADD.FTZ R83, R136, R83 ;  /* 0x0000005388537221 */ /* 0x000fe20000010000 */
[----:B------:R-:W-:Y:S01]  /*3d90*/  F2FP.SATFINITE.E4M3.F32.PACK_AB_MERGE_C R171, R9, R8, R69 ;  /* 0x0000000809ab723e */ /* 0x000fe20004807045 */
[----:B------:R-:W-:Y:S01]  /*3da0*/  IMAD.MOV.U32 R69, RZ, RZ, R87 ;  /* 0x000000ffff457224 */ /* 0x000fe200078e0057 */
[----:B------:R-:W2:Y:S08]  /*3db0*/  MUFU.EX2 R10, R10 ;  /* 0x0000000a000a7308 */ /* 0x000eb00000000800 */
[----:B------:R-:W3:Y:S08]  /*3dc0*/  MUFU.EX2 R90, R90 ;  /* 0x0000005a005a7308 */ /* 0x000ef00000000800 */
[----:B------:R4:W-:Y:S08]  /*3dd0*/  MUFU.EX2 R71, R36 ;  /* 0x0000002400477308 */ /* 0x0009f00000000800 */
[----:B------:R-:W5:Y:S01]  /*3de0*/  MUFU.EX2 R57, R57 ;  /* 0x0000003900397308 */ /* 0x000f620000000800 */
[----:B----4-:R-:W-:-:S04]  /*3df0*/  FADD.FTZ R36, R38, R79 ;  /* 0x0000004f26247221 */ /* 0x010fc80000010000 */
[----:B------:R-:W-:Y:S01]  /*3e00*/  FADD.FTZ R81, R21, R36 ;  /* 0x0000002415517221 */ /* 0x000fe20000010000 */
[----:B------:R-:W-:Y:S02]  /*3e10*/  IMAD.MOV.U32 R36, RZ, RZ, R87 ;  /* 0x000000ffff247224 */ /* 0x000fe400078e0057 */
[----:B------:R-:W4:Y:S01]  /*3e20*/  MUFU.EX2 R78, R78 ;  /* 0x0000004e004e7308 */ /* 0x000f220000000800 */
[----:B0-----:R-:W-:-:S01]  /*3e30*/  FADD.FTZ R4, R88, R81 ;  /* 0x0000005158047221 */ /* 0x001fc20000010000 */
[----:B------:R-:W-:-:S03]  /*3e40*/  F2FP.SATFINITE.E4M3.F32.PACK_AB_MERGE_C R88, R88, R21, RZ ;  /* 0x000000155858723e */ /* 0x000fc600048070ff */
[----:B-1----:R-:W-:Y:S01]  /*3e50*/  FADD.FTZ R81, R25, R4 ;  /* 0x0000000419517221 */ /* 0x002fe20000010000 */
[----:B--2---:R-:W-:-:S01]  /*3e60*/  FADD.FTZ R4, R10, R83 ;  /* 0x000000530a047221 */ /* 0x004fc20000010000 */
[----:B------:R-:W-:Y:S01]  /*3e70*/  F2FP.SATFINITE.E4M3.F32.PACK_AB_MERGE_C R170, R38, R15, R88 ;  /* 0x0000000f26aa723e */ /* 0x000fe20004807058 */
[----:B------:R-:W0:Y:S01]  /*3e80*/  MUFU.EX2 R92, R92 ;  /* 0x0000005c005c7308 */ /* 0x000e220000000800 */
[----:B---3--:R-:W-:-:S01]  /*3e90*/  FADD.FTZ R32, R90, R81 ;  /* 0x000000515a207221 */ /* 0x008fc20000010000 */
[----:B-----5:R-:W-:Y:S01]  /*3ea0*/  FADD.FTZ R83, R57, R4 ;  /* 0x0000000439537221 */ /* 0x020fe20000010000 */
[----:B------:R-:W-:Y:S02]  /*3eb0*/  IMAD.MOV.U32 R38, RZ, RZ, R87 ;  /* 0x000000ffff267224 */ /* 0x000fe400078e0057 */
[----:B------:R-:W-:-:S03]  /*3ec0*/  FADD.FTZ R85, R27, R32 ;  /* 0x000000201b557221 */ /* 0x000fc60000010000 */
[----:B------:R-:W1:Y:S01]  /*3ed0*/  MUFU.EX2 R12, R12 ;  /* 0x0000000c000c7308 */ /* 0x000e620000000800 */
[----:B----4-:R-:W-:-:S04]  /*3ee0*/  FADD.FTZ R4, R78, R83 ;  /* 0x000000534e047221 */ /* 0x010fc80000010000 */
[C---:B------:R-:W-:Y:S01]  /*3ef0*/  FADD.FTZ R83, R71.reuse, R4 ;  /* 0x0000000447537221 */ /* 0x040fe20000010000 */
[----:B------:R-:W-:Y:S01]  /*3f00*/  F2FP.SATFINITE.E4M3.F32.PACK_AB_MERGE_C R71, R71, R78, RZ ;  /* 0x0000004e4747723e */ /* 0x000fe200048070ff */
[----:B------:R-:W-:Y:S01]  /*3f10*/  IMAD.MOV.U32 R78, RZ, RZ, R87 ;  /* 0x000000ffff4e7224 */ /* 0x000fe200078e0057 */
[----:B------:R-:W2:Y:S01]  /*3f20*/  MUFU.EX2 R94, R94 ;  /* 0x0000005e005e7308 */ /* 0x000ea20000000800 */
[----:B0-----:R-:W-:-:S01]  /*3f30*/  FADD.FTZ R32, R92, R85 ;  /* 0x000000555c207221 */ /* 0x001fc20000010000 */
[----:B------:R-:W-:Y:S02]  /*3f40*/  F2FP.SATFINITE.E4M3.F32.PACK_AB_MERGE_C R92, R92, R27, RZ ;  /* 0x0000001b5c5c723e */ /* 0x000fe400048070ff */
[----:B------:R-:W-:Y:S01]  /*3f50*/  F2FP.SATFINITE.E4M3.F32.PACK_AB_MERGE_C R173, R57, R10, R71 ;  /* 0x0000000a39ad723e */ /* 0x000fe20004807047 */
[----:B------:R-:W-:Y:S01]  /*3f60*/  FADD.FTZ R85, R29, R32 ;  /* 0x000000201d557221 */ /* 0x000fe20000010000 */
[----:B------:R-:W-:Y:S01]  /*3f70*/  F2FP.SATFINITE.E4M3.F32.PACK_AB_MERGE_C R172, R90, R25, R92 ;  /* 0x000000195aac723e */ /* 0x000fe2000480705c */
[----:B------:R-:W-:Y:S01]  /*3f80*/  IMAD.MOV.U32 R57, RZ, RZ, R87 ;  /* 0x000000ffff397224 */ /* 0x000fe200078e0057 */
[----:B------:R-:W0:Y:S01]  /*3f90*/  MUFU.EX2 R59, R59 ;  /* 0x0000003b003b7308 */ /* 0x000e220000000800 */
[----:B-1----:R-:W-:-:S01]  /*3fa0*/  FADD.FTZ R4, R12, R83 ;  /* 0x000000530c047221 */ /* 0x002fc20000010000 */
[----:B------:R-:W-:-:S06]  /*3fb0*/  MOV R71, R87 ;  /* 0x0000005700477202 */ /* 0x000fcc0000000f00 */
[----:B------:R-:W1:Y:S01]  /*3fc0*/  MUFU.EX2 R86, R86 ;  /* 0x0000005600567308 */ /* 0x000e620000000800 */
[----:B--2---:R-:W-:-:S04]  /*3fd0*/  FADD.FTZ R32, R94, R85 ;  /* 0x000000555e207221 */ /* 0x004fc80000010000 */
[----:B------:R-:W-:-:S03]  /*3fe0*/  FADD.FTZ R89, R31, R32 ;  /* 0x000000201f597221 */ /* 0x000fc60000010000 */
[----:B------:R-:W2:Y:S01]  /*3ff0*/  MUFU.EX2 R100, R100 ;  /* 0x0000006400647308 */ /* 0x000ea20000000800 */
[----:B0-----:R-:W-:-:S07]  /*4000*/  FADD.FTZ R85, R59, R4 ;  /* 0x000000043b557221 */ /* 0x001fce0000010000 */
[----:B------:R0:W3:Y:S01]  /*4010*/  MUFU.EX2 R73, R42 ;  /* 0x0000002a00497308 */ /* 0x0000e20000000800 */
[----:B-1----:R-:W-:-:S07]  /*4020*/  FADD.FTZ R4, R86, R85 ;  /* 0x0000005556047221 */ /* 0x002fce0000010000 */
[----:B------:R-:W1:Y:S01]  /*4030*/  MUFU.EX2 R24, R24 ;  /* 0x0000001800187308 */ /* 0x000e620000000800 */
[----:B--2---:R-:W-:-:S01]  /*4040*/  FADD.FTZ R32, R100, R89 ;  /* 0x0000005964207221 */ /* 0x004fc20000010000 */
[----:B------:R-:W-:Y:S01]  /*4050*/  F2FP.SATFINITE.E4M3.F32.PACK_AB_MERGE_C R100, R100, R31, RZ ;  /* 0x0000001f6464723e */ /* 0x000fe200048070ff */
[----:B0-----:R-:W-:Y:S02]  /*4060*/  IMAD.MOV.U32 R42, RZ, RZ, R87 ;  /* 0x000000ffff2a7224 */ /* 0x001fe400078e0057 */
[----:B------:R-:W-:Y:S01]  /*4070*/  FADD.FTZ R85, R33, R32 ;  /* 0x0000002021557221 */ /* 0x000fe20000010000 */
[----:B------:R-:W-:Y:S02]  /*4080*/  F2FP.SATFINITE.E4M3.F32.PACK_AB_MERGE_C R174, R94, R29, R100 ;  /* 0x0000001d5eae723e */ /* 0x000fe40004807064 */
[----:B------:R-:W0:Y:S01]  /*4090*/  MUFU.EX2 R108, R108 ;  /* 0x0000006c006c7308 */ /* 0x000e220000000800 */
[----:B---3--:R-:W-:-:S01]  /*40a0*/  FADD.FTZ R7, R73, R4 ;  /* 0x0000000449077221 */ /* 0x008fc20000010000 */
[----:B------:R-:W-:Y:S01]  /*40b0*/  F2FP.SATFINITE.E4M3.F32.PACK_AB_MERGE_C R73, R73, R86, RZ ;  /* 0x000000564949723e */ /* 0x000fe200048070ff */
[----:B------:R-:W-:Y:S01]  /*40c0*/  IMAD.MOV.U32 R86, RZ, RZ, R87 ;  /* 0x000000ffff567224 */ /* 0x000fe200078e0057 */
[----:B------:R-:W-:-:S02]  /*40d0*/  MOV R29, R87 ;  /* 0x00000057001d7202 */ /* 0x000fc40000000f00 */
[----:B------:R-:W-:Y:S01]  /*40e0*/  F2FP.SATFINITE.E4M3.F32.PACK_AB_MERGE_C R175, R59, R12, R73 ;  /* 0x0000000c3baf723e */ /* 0x000fe20004807049 */
[----:B------:R-:W-:Y:S01]  /*40f0*/  IMAD.MOV.U32 R73, RZ, RZ, R87 ;  /* 0x000000ffff497224 */ /* 0x000fe200078e0057 */
[----:B------:R-:W2:Y:S01]  /*4100*/  MUFU.EX2 R61, R61 ;  /* 0x0000003d003d7308 */ /* 0x000ea20000000800 */
[----:B-1----:R-:W-:-:S01]  /*4110*/  FADD.FTZ R4, R24, R7 ;  /* 0x0000000718047221 */ /* 0x002fc20000010000 */
[----:B------:R-:W-:-:S06]  /*4120*/  MOV R59, R87 ;  /* 0x00000057003b7202 */ /* 0x000fcc0000000f00 */
[----:B------:R-:W1:Y:S01]  /*4130*/  MUFU.EX2 R46, R46 ;  /* 0x0000002e002e7308 */ /* 0x000e620000000800 */
[----:B0-----:R-:W-:-:S01]  /*4140*/  FADD.FTZ R32, R108, R85 ;  /* 0x000000556c207221 */ /* 0x001fc20000010000 */
[----:B------:R-:W-:-:S03]  /*4150*/  IMAD.MOV.U32 R85, RZ, RZ, R87 ;  /* 0x000000ffff557224 */ /* 0x000fc600078e0057 */
[----:B------:R-:W-:-:S03]  /*4160*/  FADD.FTZ R27, R35, R32 ;  /* 0x00000020231b7221 */ /* 0x000fc60000010000 */
[----:B------:R-:W0:Y:S01]  /*4170*/  MUFU.EX2 R112, R112 ;  /* 0x0000007000707308 */ /* 0x000e220000000800 */
[----:B--2---:R-:W-:-:S07]  /*4180*/  FADD.FTZ R21, R61, R4 ;  /* 0x000000043d157221 */ /* 0x004fce0000010000 */
[----:B------:R2:W3:Y:S01]  /*4190*/  MUFU.EX2 R75, R58 ;  /* 0x0000003a004b7308 */ /* 0x0004e20000000800 */
[----:B-1----:R-:W-:-:S07]  /*41a0*/  FADD.FTZ R4, R46, R21 ;  /* 0x000000152e047221 */ /* 0x002fce0000010000 */
[----:B------:R-:W1:Y:S01]  /*41b0*/  MUFU.EX2 R26, R26 ;  /* 0x0000001a001a7308 */ /* 0x000e620000000800 */
[C---:B0-----:R-:W-:Y:S01]  /*41c0*/  F2FP.SATFINITE.E4M3.F32.PACK_AB_MERGE_C R35, R112.reuse, R35, RZ ;  /* 0x000000237023723e */ /* 0x041fe200048070ff */
[----:B------:R-:W-:Y:S01]  /*41d0*/  FADD.FTZ R112, R112, R27 ;  /* 0x0000001b70707221 */ /* 0x000fe20000010000 */
[----:B--2---:R-:W-:Y:S02]  /*41e0*/  IMAD.MOV.U32 R58, RZ, RZ, R87 ;  /* 0x000000ffff3a7224 */ /* 0x004fe400078e0057 */
[----:B------:R-:W-:Y:S01]  /*41f0*/  F2FP.SATFINITE.E4M3.F32.PACK_AB_MERGE_C R176, R108, R33, R35 ;  /* 0x000000216cb0723e */ /* 0x000fe20004807023 */
[----:B------:R-:W-:-:S01]  /*4200*/  FADD.FTZ R27, R37, R112 ;  /* 0x00000070251b7221 */ /* 0x000fc20000010000 */
[----:B------:R-:W-:Y:S01]  /*4210*/  MOV R35, R87 ;  /* 0x0000005700237202 */ /* 0x000fe20000000f00 */
[----:B------:R-:W0:Y:S01]  /*4220*/  MUFU.EX2 R63, R63 ;  /* 0x0000003f003f7308 */ /* 0x000e220000000800 */
[----:B---3--:R-:W-:-:S01]  /*4230*/  FADD.FTZ R21, R75, R4 ;  /* 0x000000044b157221 */ /* 0x008fc20000010000 */
[----:B------:R-:W-:Y:S01]  /*4240*/  FADD.FTZ R32, R114, R27 ;  /* 0x0000001b72207221 */ /* 0x000fe20000010000 */
[----:B------:R-:W-:Y:S01]  /*4250*/  F2FP.SATFINITE.E4M3.F32.PACK_AB_MERGE_C R46, R75, R46, RZ ;  /* 0x0000002e4b2e723e */ /* 0x000fe200048070ff */
[----:B------:R-:W-:-:S02]  /*4260*/  IMAD.MOV.U32 R75, RZ, RZ, R87 ;  /* 0x000000ffff4b7224 */ /* 0x000fc400078e0057 */
[----:B------:R-:W-:-:S01]  /*4270*/  FADD.FTZ R31, R39, R32 ;  /* 0x00000020271f7221 */ /* 0x000fc20000010000 */
[----:B------:R-:W-:Y:S01]  /*4280*/  F2FP.SATFINITE.E4M3.F32.PACK_AB_MERGE_C R177, R61, R24, R46 ;  /* 0x000000183db1723e */ /* 0x000fe2000480702e */
[----:B------:R-:W2:Y:S01]  /*4290*/  MUFU.EX2 R50, R50 ;  /* 0x0000003200327308 */ /* 0x000ea20000000800 */
[----:B-1----:R-:W-:-:S01]  /*42a0*/  FADD.FTZ R4, R26, R21 ;  /* 0x000000151a047221 */ /* 0x002fc20000010000 */
[--C-:B------:R-:W-:Y:S02]  /*42b0*/  IMAD.MOV.U32 R61, RZ, RZ, R87.reuse ;  /* 0x000000ffff3d7224 */ /* 0x100fe400078e0057 */
[--C-:B------:R-:W-:Y:S02]  /*42c0*/  IMAD.MOV.U32 R46, RZ, RZ, R87.reuse ;  /* 0x000000ffff2e7224 */ /* 0x100fe400078e0057 */
[----:B------:R-:W-:Y:S02]  /*42d0*/  IMAD.MOV.U32 R33, RZ, RZ, R87 ;  /* 0x000000ffff217224 */ /* 0x000fe400078e0057 */
[----:B------:R-:W1:Y:S01]  /*42e0*/  MUFU.EX2 R110, R110 ;  /* 0x0000006e006e7308 */ /* 0x000e620000000800 */
[----:B0-----:R-:W-:-:S01]  /*42f0*/  FADD.FTZ R27, R63, R4 ;  /* 0x000000043f1b7221 */ /* 0x001fc20000010000 */
[----:B------:R-:W-:-:S02]  /*4300*/  IMAD.MOV.U32 R32, RZ, RZ, R87 ;  /* 0x000000ffff207224 */ /* 0x000fc400078e0057 */
[----:B------:R-:W-:-:S04]  /*4310*/  IMAD.MOV.U32 R24, RZ, RZ, R87 ;  /* 0x000000ffff187224 */ /* 0x000fc800078e0057 */
[----:B------:R0:W3:Y:S01]  /*4320*/  MUFU.EX2 R77, R52 ;  /* 0x00000034004d7308 */ /* 0x0000e20000000800 */
[----:B--2---:R-:W-:-:S07]  /*4330*/  FADD.FTZ R4, R50, R27 ;  /* 0x0000001b32047221 */ /* 0x004fce0000010000 */
[----:B------:R-:W2:Y:S01]  /*4340*/  MUFU.EX2 R41, R41 ;  /* 0x0000002900297308 */ /* 0x000ea20000000800 */
[C---:B-1----:R-:W-:Y:S01]  /*4350*/  F2FP.SATFINITE.E4M3.F32.PACK_AB_MERGE_C R39, R110.reuse, R39, RZ ;  /* 0x000000276e27723e */ /* 0x042fe200048070ff */
[----:B------:R-:W-:Y:S01]  /*4360*/  FADD.FTZ R110, R110, R31 ;  /* 0x0000001f6e6e7221 */ /* 0x000fe20000010000 */
[----:B0-----:R-:W-:Y:S02]  /*4370*/  IMAD.MOV.U32 R52, RZ, RZ, R87 ;  /* 0x000000ffff347224 */ /* 0x001fe400078e0057 */
[----:B------:R-:W-:Y:S01]  /*4380*/  F2FP.SATFINITE.E4M3.F32.PACK_AB_MERGE_C R178, R114, R37, R39 ;  /* 0x0000002572b2723e */ /* 0x000fe20004807027 */
[--C-:B------:R-:W-:Y:S02]  /*4390*/  IMAD.MOV.U32 R39, RZ, RZ, R87.reuse ;  /* 0x000000ffff277224 */ /* 0x100fe400078e0057 */
[----:B------:R-:W0:Y:S01]  /*43a0*/  MUFU.EX2 R28, R28 ;  /* 0x0000001c001c7308 */ /* 0x000e220000000800 */
[C---:B---3--:R-:W-:Y:S01]  /*43b0*/  F2FP.SATFINITE.E4M3.F32.PACK_AB_MERGE_C R50, R77.reuse, R50, RZ ;  /* 0x000000324d32723e */ /* 0x048fe200048070ff */
[----:B------:R-:W-:Y:S01]  /*43c0*/  FADD.FTZ R77, R77, R4 ;  /* 0x000000044d4d7221 */ /* 0x000fe20000010000 */
[----:B------:R-:W-:-:S02]  /*43d0*/  IMAD.MOV.U32 R37, RZ, RZ, R87 ;  /* 0x000000ffff257224 */ /* 0x000fc400078e0057 */
[----:B------:R-:W-:Y:S01]  /*43e0*/  F2FP.SATFINITE.E4M3.F32.PACK_AB_MERGE_C R179, R63, R26, R50 ;  /* 0x0000001a3fb3723e */ /* 0x000fe20004807032 */
[----:B------:R-:W-:Y:S02]  /*43f0*/  IMAD.MOV.U32 R63, RZ, RZ, R87 ;  /* 0x000000ffff3f7224 */ /* 0x000fe400078e0057 */
[----:B------:R-:W1:Y:S01]  /*4400*/  MUFU.EX2 R96, R96 ;  /* 0x0000006000607308 */ /* 0x000e620000000800 */
[----:B--2---:R-:W-:-:S01]  /*4410*/  FADD.FTZ R11, R41, R110 ;  /* 0x0000006e290b7221 */ /* 0x004fc20000010000 */
[--C-:B------:R-:W-:Y:S02]  /*4420*/  IMAD.MOV.U32 R50, RZ, RZ, R87.reuse ;  /* 0x000000ffff327224 */ /* 0x100fe400078e0057 */
[--C-:B------:R-:W-:Y:S02]  /*4430*/  IMAD.MOV.U32 R31, RZ, RZ, R87.reuse ;  /* 0x000000ffff1f7224 */ /* 0x100fe400078e0057 */
[----:B------:R-:W-:Y:S02]  /*4440*/  IMAD.MOV.U32 R26, RZ, RZ, R87 ;  /* 0x000000ffff1a7224 */ /* 0x000fe400078e0057 */
[----:B------:R2:W3:Y:S01]  /*4450*/  MUFU.EX2 R79, R62 ;  /* 0x0000003e004f7308 */ /* 0x0004e20000000800 */
[----:B0-----:R-:W-:-:S01]  /*4460*/  FADD.FTZ R4, R28, R77 ;  /* 0x0000004d1c047221 */ /* 0x001fc20000010000 */
[----:B------:R-:W-:-:S06]  /*4470*/  MOV R77, R87 ;  /* 0x00000057004d7202 */ /* 0x000fcc0000000f00 */
[----:B------:R-:W0:Y:S01]  /*4480*/  MUFU.EX2 R43, R43 ;  /* 0x0000002b002b7308 */ /* 0x000e220000000800 */
[----:B-1----:R-:W-:-:S01]  /*4490*/  FADD.FTZ R30, R96, R11 ;  /* 0x0000000b601e7221 */ /* 0x002fc20000010000 */
[----:B--2---:R-:W-:-:S06]  /*44a0*/  IMAD.MOV.U32 R62, RZ, RZ, R87 ;  /* 0x000000ffff3e7224 */ /* 0x004fcc00078e0057 */
[----:B------:R-:W1:Y:S01]  /*44b0*/  MUFU.EX2 R64, R64 ;  /* 0x0000004000407308 */ /* 0x000e620000000800 */
[----:B---3--:R-:W-:-:S07]  /*44c0*/  FADD.FTZ R15, R79, R4 ;  /* 0x000000044f0f7221 */ /* 0x008fce0000010000 */
[----:B------:R-:W2:Y:S01]  /*44d0*/  MUFU.EX2 R84, R84 ;  /* 0x0000005400547308 */ /* 0x000ea20000000800 */
[----:B0-----:R-:W-:-:S07]  /*44e0*/  FADD.FTZ R25, R43, R30 ;  /* 0x0000001e2b197221 */ /* 0x001fce0000010000 */
[----:B------:R0:W3:Y:S01]  /*44f0*/  MUFU.EX2 R81, R66 ;  /* 0x0000004200517308 */ /* 0x0000e20000000800 */
[----:B-1----:R-:W-:-:S07]  /*4500*/  FADD.FTZ R4, R64, R15 ;  /* 0x0000000f40047221 */ /* 0x002fce0000010000 */
[----:B------:R-:W1:Y:S01]  /*4510*/  MUFU.EX2 R45, R45 ;  /* 0x0000002d002d7308 */ /* 0x000e620000000800 */
[C---:B--2---:R-:W-:Y:S01]  /*4520*/  F2FP.SATFINITE.E4M3.F32.PACK_AB_MERGE_C R43, R84.reuse, R43, RZ ;  /* 0x0000002b542b723e */ /* 0x044fe200048070ff */
[----:B------:R-:W-:Y:S01]  /*4530*/  FADD.FTZ R84, R84, R25 ;  /* 0x0000001954547221 */ /* 0x000fe20000010000 */
[----:B0-----:R-:W-:Y:S02]  /*4540*/  IMAD.MOV.U32 R66, RZ, RZ, R87 ;  /* 0x000000ffff427224 */ /* 0x001fe400078e0057 */
[----:B------:R-:W-:Y:S01]  /*4550*/  F2FP.SATFINITE.E4M3.F32.PACK_AB_MERGE_C R180, R96, R41, R43 ;  /* 0x0000002960b4723e */ /* 0x000fe2000480702b */
[----:B------:R-:W-:Y:S01]  /*4560*/  IMAD.MOV.U32 R43, RZ, RZ, R87 ;  /* 0x000000ffff2b7224 */ /* 0x000fe200078e0057 */
[----:B------:R-:W-:Y:S01]  /*4570*/  MOV R41, R87 ;  /* 0x0000005700297202 */ /* 0x000fe20000000f00 */
[----:B------:R-:W0:Y:S01]  /*4580*/  MUFU.EX2 R68, R68 ;  /* 0x0000004400447308 */ /* 0x000e220000000800 */
[C---:B---3--:R-:W-:Y:S01]  /*4590*/  F2FP.SATFINITE.E4M3.F32.PACK_AB_MERGE_C R64, R81.reuse, R64, RZ ;  /* 0x000000405140723e */ /* 0x048fe200048070ff */
[----:B------:R-:W-:-:S03]  /*45a0*/  FADD.FTZ R81, R81, R4 ;  /* 0x0000000451517221 */ /* 0x000fc60000010000 */
[----:B------:R-:W-:Y:S01]  /*45b0*/  F2FP.SATFINITE.E4M3.F32.PACK_AB_MERGE_C R181, R79, R28, R64 ;  /* 0x0000001c4fb5723e */ /* 0x000fe20004807040 */
[----:B------:R-:W-:Y:S02]  /*45c0*/  IMAD.MOV.U32 R79, RZ, RZ, R87 ;  /* 0x000000ffff4f7224 */ /* 0x000fe400078e0057 */
[----:B------:R-:W2:Y:S01]  /*45d0*/  MUFU.EX2 R98, R98 ;  /* 0x0000006200627308 */ /* 0x000ea20000000800 */
[----:B-1----:R-:W-:-:S01]  /*45e0*/  FADD.FTZ R15, R45, R84 ;  /* 0x000000542d0f7221 */ /* 0x002fc20000010000 */
[--C-:B------:R-:W-:Y:S02]  /*45f0*/  IMAD.MOV.U32 R84, RZ, RZ, R87.reuse ;  /* 0x000000ffff547224 */ /* 0x100fe400078e0057 */
[--C-:B------:R-:W-:Y:S02]  /*4600*/  IMAD.MOV.U32 R64, RZ, RZ, R87.reuse ;  /* 0x000000ffff407224 */ /* 0x100fe400078e0057 */
[----:B------:R-:W-:Y:S02]  /*4610*/  IMAD.MOV.U32 R28, RZ, RZ, R87 ;  /* 0x000000ffff1c7224 */ /* 0x000fe400078e0057 */
[----:B------:R1:W3:Y:S01]  /*4620*/  MUFU.EX2 R83, R70 ;  /* 0x0000004600537308 */ /* 0x0002e20000000800 */
[----:B0-----:R-:W-:-:S01]  /*4630*/  FADD.FTZ R4, R68, R81 ;  /* 0x0000005144047221 */ /* 0x001fc20000010000 */
[----:B------:R-:W-:-:S06]  /*4640*/  IMAD.MOV.U32 R81, RZ, RZ, R87 ;  /* 0x000000ffff517224 */ /* 0x000fcc00078e0057 */
[----:B------:R-:W-:Y:S01]  /*4650*/  MUFU.EX2 R47, R47 ;  /* 0x0000002f002f7308 */ /* 0x000fe20000000800 */
[----:B--2---:R-:W-:-:S01]  /*4660*/  FADD.FTZ R30, R98, R15 ;  /* 0x0000000f621e7221 */ /* 0x004fc20000010000 */
[----:B-1----:R-:W-:-:S06]  /*4670*/  IMAD.MOV.U32 R70, RZ, RZ, R87 ;  /* 0x000000ffff467224 */ /* 0x002fcc00078e0057 */
[----:B------:R-:W0:Y:S01]  /*4680*/  MUFU.EX2 R106, R106 ;  /* 0x0000006a006a7308 */ /* 0x000e220000000800 */
[----:B---3--:R-:W-:-:S07]  /*4690*/  FADD.FTZ R25, R83, R4 ;  /* 0x0000000453197221 */ /* 0x008fce0000010000 */
[----:B------:R-:W1:Y:S08]  /*46a0*/  MUFU.EX2 R72, R72 ;  /* 0x0000004800487308 */ /* 0x000e700000000800 */
[----:B------:R2:W3:Y:S01]  /*46b0*/  MUFU.EX2 R7, R76 ;  /* 0x0000004c00077308 */ /* 0x0004e20000000800 */
[----:B0-----:R-:W-:Y:S01]  /*46c0*/  F2FP.SATFINITE.E4M3.F32.PACK_AB_MERGE_C R27, R106, R47, RZ ;  /* 0x0000002f6a1b723e */ /* 0x001fe200048070ff */
[----:B------:R-:W-:Y:S01]  /*46d0*/  FADD.FTZ R47, R47, R30 ;  /* 0x0000001e2f2f7221 */ /* 0x000fe20000010000 */
[----:B------:R-:W-:-:S02]  /*46e0*/  IMAD.MOV.U32 R30, RZ, RZ, R87 ;  /* 0x000000ffff1e7224 */ /* 0x000fc400078e0057 */
[----:B------:R-:W-:Y:S01]  /*46f0*/  F2FP.SATFINITE.E4M3.F32.PACK_AB_MERGE_C R182, R98, R45, R27 ;  /* 0x0000002d62b6723e */ /* 0x000fe2000480701b */
[----:B------:R-:W-:-:S01]  /*4700*/  FADD.FTZ R106, R106, R47 ;  /* 0x0000002f6a6a7221 */ /* 0x000fc20000010000 */
[----:B------:R-:W-:Y:S01]  /*4710*/  MOV R47, R87 ;  /* 0x00000057002f7202 */ /* 0x000fe20000000f00 */
[----:B------:R-:W-:Y:S01]  /*4720*/  MUFU.EX2 R51, R51 ;  /* 0x0000003300337308 */ /* 0x000fe20000000800 */
[----:B-1----:R-:W-:-:S01]  /*4730*/  FADD.FTZ R4, R72, R25 ;  /* 0x0000001948047221 */ /* 0x002fc20000010000 */
[--C-:B--2---:R-:W-:Y:S02]  /*4740*/  IMAD.MOV.U32 R76, RZ, RZ, R87.reuse ;  /* 0x000000ffff4c7224 */ /* 0x104fe400078e0057 */
[--C-:B------:R-:W-:Y:S02]  /*4750*/  IMAD.MOV.U32 R45, RZ, RZ, R87.reuse ;  /* 0x000000ffff2d7224 */ /* 0x100fe400078e0057 */
[--C-:B------:R-:W-:Y:S02]  /*4760*/  IMAD.MOV.U32 R27, RZ, RZ, R87.reuse ;  /* 0x000000ffff1b7224 */ /* 0x100fe400078e0057 */
[----:B------:R-:W0:Y:S01]  /*4770*/  MUFU.EX2 R128, R128 ;  /* 0x0000008000807308 */ /* 0x000e220000000800 */
[C---:B---3--:R-:W-:Y:S01]  /*4780*/  F2FP.SATFINITE.E4M3.F32.PACK_AB_MERGE_C R72, R7.reuse, R72, RZ ;  /* 0x000000480748723e */ /* 0x048fe200048070ff */
[----:B------:R-:W-:Y:S01]  /*4790*/  FADD.FTZ R7, R7, R4 ;  /* 0x0000000407077221 */ /* 0x000fe20000010000 */
[----:B------:R-:W-:-:S02]  /*47a0*/  IMAD.MOV.U32 R25, RZ, RZ, R87 ;  /* 0x000000ffff197224 */ /* 0x000fc400078e0057 */
[----:B------:R-:W-:Y:S01]  /*47b0*/  F2FP.SATFINITE.E4M3.F32.PACK_AB_MERGE_C R183, R83, R68, R72 ;  /* 0x0000004453b7723e */ /* 0x000fe20004807048 */
[--C-:B------:R-:W-:Y:S01]  /*47c0*/  IMAD.MOV.U32 R72, RZ, RZ, R87.reuse ;  /* 0x000000ffff487224 */ /* 0x100fe200078e0057 */
[----:B------:R-:W-:Y:S01]  /*47d0*/  MOV R83, R87 ;  /* 0x0000005700537202 */ /* 0x000fe20000000f00 */
[----:B------:R-:W1:Y:S01]  /*47e0*/  MUFU.EX2 R49, R49 ;  /* 0x0000003100317308 */ /* 0x000e620000000800 */
[----:B------:R-:W-:-:S07]  /*47f0*/  IMAD.MOV.U32 R68, RZ, RZ, R87 ;  /* 0x000000ffff447224 */ /* 0x000fce00078e0057 */
[----:B------:R-:W2:Y:S01]  /*4800*/  MUFU.EX2 R80, R80 ;  /* 0x0000005000507308 */ /* 0x000ea20000000800 */
[----:B0-----:R-:W-:-:S07]  /*4810*/  F2FP.SATFINITE.E4M3.F32.PACK_AB_MERGE_C R6, R128, R51, RZ ;  /* 0x000000338006723e */ /* 0x001fce00048070ff */
[----:B------:R-:W0:Y:S01]  /*4820*/  MUFU.EX2 R122, R122 ;  /* 0x0000007a007a7308 */ /* 0x000e220000000800 */
[----:B-1----:R-:W-:-:S07]  /*4830*/  FADD.FTZ R5, R49, R106 ;  /* 0x0000006a31057221 */ /* 0x002fce0000010000 */
[----:B------:R-:W1:Y:S01]  /*4840*/  MUFU.EX2 R21, R102 ;  /* 0x0000006600157308 */ /* 0x000e620000000800 */
[----:B--2---:R-:W-:-:S07]  /*4850*/  FADD.FTZ R4, R80, R7 ;  /* 0x0000000750047221 */ /* 0x004fce0000010000 */
[----:B------:R-:W2:Y:S01]  /*4860*/  MUFU.EX2 R116, R116 ;  /* 0x0000007400747308 */ /* 0x000ea20000000800 */
[C---:B0-----:R-:W-:Y:S01]  /*4870*/  F2FP.SATFINITE.E4M3.F32.PACK_AB_MERGE_C R184, R122.reuse, R49, R6 ;  /* 0x000000317ab8723e */ /* 0x041fe20004807006 */
[----:B------:R-:W-:Y:S01]  /*4880*/  FADD.FTZ R122, R122, R5 ;  /* 0x000000057a7a7221 */ /* 0x000fe20000010000 */
[----:B------:R-:W-:-:S03]  /*4890*/  IMAD.MOV.U32 R49, RZ, RZ, R87 ;  /* 0x000000ffff317224 */ /* 0x000fc600078e0057 */
[----:B------:R-:W-:Y:S02]  /*48a0*/  FADD.FTZ R51, R51, R122 ;  /* 0x0000007a33337221 */ /* 0x000fe40000010000 */
[----:B------:R-:W0:Y:S01]  /*48b0*/  MUFU.EX2 R11, R118 ;  /* 0x00000076000b7308 */ /* 0x000e220000000800 */
[----:B-1----:R-:W-:-:S01]  /*48c0*/  FADD.FTZ R5, R21, R4 ;  /* 0x0000000415057221 */ /* 0x002fc20000010000 */
[----:B------:R-:W-:Y:S01]  /*48d0*/  FADD.FTZ R128, R128, R51 ;  /* 0x0000003380807221 */ /* 0x000fe20000010000 */
[----:B------:R-:W-:-:S05]  /*48e0*/  IMAD.MOV.U32 R51, RZ, RZ, R87 ;  /* 0x000000ffff337224 */ /* 0x000fca00078e0057 */
[----:B------:R-:W-:Y:S01]  /*48f0*/  MUFU.EX2 R55, R55 ;  /* 0x0000003700377308 */ /* 0x000fe20000000800 */
[----:B--2---:R-:W-:-:S07]  /*4900*/  FADD.FTZ R4, R116, R5 ;  /* 0x0000000574047221 */ /* 0x004fce0000010000 */
[----:B------:R-:W1:Y:S01]  /*4910*/  MUFU.EX2 R132, R132 ;  /* 0x0000008400847308 */ /* 0x000e620000000800 */
[C---:B0-----:R-:W-:Y:S01]  /*4920*/  F2FP.SATFINITE.E4M3.F32.PACK_AB_MERGE_C R116, R11.reuse, R116, RZ ;  /* 0x000000740b74723e */ /* 0x041fe200048070ff */
[----:B------:R-:W-:-:S03]  /*4930*/  FADD.FTZ R11, R11, R4 ;  /* 0x000000040b0b7221 */ /* 0x000fc60000010000 */
[----:B------:R-:W-:Y:S01]  /*4940*/  F2FP.SATFINITE.E4M3.F32.PACK_AB_MERGE_C R185, R21, R80, R116 ;  /* 0x0000005015b9723e */ /* 0x000fe20004807074 */
[----:B------:R-:W-:Y:S02]  /*4950*/  IMAD.MOV.U32 R80, RZ, RZ, R87 ;  /* 0x000000ffff507224 */ /* 0x000fe400078e0057 */
[----:B------:R-:W0:Y:S08]  /*4960*/  MUFU.EX2 R53, R53 ;  /* 0x0000003500357308 */ /* 0x000e300000000800 */
[----:B------:R-:W2:Y:S01]  /*4970*/  MUFU.EX2 R120, R120 ;  /* 0x0000007800787308 */ /* 0x000ea20000000800 */
[----:B-1----:R-:W-:-:S07]  /*4980*/  F2FP.SATFINITE.E4M3.F32.PACK_AB_MERGE_C R6, R132, R55, RZ ;  /* 0x000000378406723e */ /* 0x002fce00048070ff */
[----:B------:R-:W1:Y:S01]  /*4990*/  MUFU.EX2 R130, R130 ;  /* 0x0000008200827308 */ /* 0x000e620000000800 */
[----:B0-----:R-:W-:-:S07]  /*49a0*/  FADD.FTZ R5, R53, R128 ;  /* 0x0000008035057221 */ /* 0x001fce0000010000 */
[----:B------:R-:W0:Y:S01]  /*49b0*/  MUFU.EX2 R15, R104 ;  /* 0x00000068000f7308 */ /* 0x000e220000000800 */
[----:B--2---:R-:W-:-:S07]  /*49c0*/  FADD.FTZ R4, R120, R11 ;  /* 0x0000000b78047221 */ /* 0x004fce0000010000 */
[----:B------:R-:W-:Y:S01]  /*49d0*/  MUFU.EX2 R124, R124 ;  /* 0x0000007c007c7308 */ /* 0x000fe20000000800 */
[C---:B-1----:R-:W-:Y:S01]  /*49e0*/  F2FP.SATFINITE.E4M3.F32.PACK_AB_MERGE_C R186, R130.reuse, R53, R6 ;  /* 0x0000003582ba723e */ /* 0x042fe20004807006 */
[----:B------:R-:W-:Y:S01]  /*49f0*/  FADD.FTZ R130, R130, R5 ;  /* 0x0000000582827221 */ /* 0x000fe20000010000 */
[----:B------:R-:W-:-:S03]  /*4a00*/  MOV R53, R87 ;  /* 0x0000005700357202 */ /* 0x000fc60000000f00 */
[----:B------:R-:W-:Y:S02]  /*4a10*/  FADD.FTZ R55, R55, R130 ;  /* 0x0000008237377221 */ /* 0x000fe40000010000 */
[----:B------:R-:W1:Y:S01]  /*4a20*/  MUFU.EX2 R65, R65 ;  /* 0x0000004100417308 */ /* 0x000e620000000800 */
[----:B0-----:R-:W-:-:S01]  /*4a30*/  FADD.FTZ R5, R15, R4 ;  /* 0x000000040f057221 */ /* 0x001fc20000010000 */
[----:B-1----:R-:W-:-:S03]  /*4a40*/  F2FP.SATFINITE.E4M3.F32.PACK_AB_MERGE_C R4, R65, R124, RZ ;  /* 0x0000007c4104723e */ /* 0x002fc600048070ff */
[----:B------:R-:W-:Y:S01]  /*4a50*/  FADD.FTZ R124, R124, R5 ;  /* 0x000000057c7c7221 */ /* 0x000fe20000010000 */
[----:B------:R-:W-:-:S01]  /*4a60*/  FADD.FTZ R5, R132, R55 ;  /* 0x0000003784057221 */ /* 0x000fc20000010000 */
[----:B------:R-:W-:Y:S01]  /*4a70*/  IMAD.MOV.U32 R55, RZ, RZ, R87 ;  /* 0x000000ffff377224 */ /* 0x000fe200078e0057 */
[----:B------:R-:W-:Y:S01]  /*4a80*/  F2FP.SATFINITE.E4M3.F32.PACK_AB_MERGE_C R187, R15, R120, R4 ;  /* 0x000000780fbb723e */ /* 0x000fe20004807004 */
[----:B------:R-:W-:Y:S01]  /*4a90*/  FADD.FTZ R7, R65, R124 ;  /* 0x0000007c41077221 */ /* 0x000fe20000010000 */
[----:B------:R-:W-:Y:S01]  /*4aa0*/  MOV R65, R87 ;  /* 0x0000005700417202 */ /* 0x000fe20000000f00 */
[----:B------:R-:W-:Y:S06]  /*4ab0*/  @!P1 BRA `(.L_x_6890) ;  /* 0x00000034004c9947 */ /* 0x000fec0003800000 */
[----:B------:R-:W-:Y:S01]  /*4ac0*/  MOV R6, R20 ;  /* 0x0000001400067202 */ /* 0x000fe20000000f00 */
        /* <DEDUP_REMOVED lines=33> */
[----:B------:R-:W-:Y:S01]  /*4ce0*/  UIADD3 UR47, UR47, -0x2, URZ ;  /* 0xfffffffe2f2f7890 */ /* 0x000fe2000fffe03f */
[----:B------:R-:W-:Y:S01]  /*4cf0*/  UMOV UR29, UR44 ;  /* 0x0000002c001d7c82 */ /* 0x000fe20008000000 */
[----:B------:R-:W-:-:S10]  /*4d00*/  UMOV UR28, UR36 ;  /* 0x00000024001c7c82 */ /* 0x000fd40008000000 */
.L_x_6901:
[----:B------:R-:W-:Y:S01]  /*4d10*/  ISETP.NE.AND P2, PT, RZ, UR39, PT ;  /* 0x00000027ff007c0c */ /* 0x000fe2000bf45270 */
[----:B------:R-:W-:-:S04]  /*4d20*/  UISETP.NE.AND UP0, UPT, UR28, 0x1, UPT ;  /* 0x000000011c00788c */ /* 0x000fc8000bf05270 */
[----:B------:R-:W-:-:S04]  /*4d30*/  USEL UR44, URZ, 0x1, UP0 ;  /* 0x000000013f2c7887 */ /* 0x000fc80008000000 */
[----:B------:R-:W-:-:S04]  /*4d40*/  ULOP3.LUT UR44, UR29, UR44, URZ, 0x3c, !UPT ;  /* 0x0000002c1d2c7292 */ /* 0x000fc8000f8e3c3f */
[----:B------:R-:W-:Y:S08]  /*4d50*/  @P2 BRA `(.L_x_6891) ;  /* 0x0000000000382947 */ /* 0x000ff00003800000 */
[----:B------:R-:W-:Y:S05]  /*4d60*/  @!P0 BRA `(.L_x_6892) ;  /* 0x0000000000048947 */ /* 0x000fea0003800000 */
[----:B------:R-:W-:Y:S01]  /*4d70*/  BPT.TRAP 0x1 ;  /* 0x000000040000795c */ /* 0x000fe20000300000 */
.L_x_6892:
        /* <DEDUP_REMOVED lines=9> */
.L_x_6893:
[----:B-1----:R-:W-:Y:S05]  /*4e10*/  @P1 BRA `(.L_x_6891) ;  /* 0x0000000000081947 */ /* 0x002fea0003800000 */
[----:B------:R-:W1:Y:S02]  /*4e20*/  SYNCS.PHASECHK.TRANS64.TRYWAIT P1, [UR6+0x22830], R8 ;  /* 0x02283008ff0075a7 */ /* 0x000e640008020146 */
[----:B-1----:R-:W-:Y:S05]  /*4e30*/  @!P1 BRA `(.L_x_6894) ;  /* 0x000000a800fc9947 */ /* 0x002fea0003800000 */
.L_x_6891:
[----:B01----:R-:W-:Y:S01]  /*4e40*/  VIADD R8, R22, 0x8 ;  /* 0x0000000816087836 */ /* 0x003fe20000000000 */
[----:B------:R-:W-:Y:S01]  /*4e50*/  R2UR UR30, R3 ;  /* 0x00000000031e72ca */ /* 0x000fe200000e0000 */
[----:B------:R-:W-:Y:S01]  /*4e60*/  UIADD3 UR36, UR28, 0x1, URZ ;  /* 0x000000011c247890 */ /* 0x000fe2000fffe03f */
[----:B------:R-:W-:Y:S02]  /*4e70*/  UMOV UR19, 0x40000040 ;  /* 0x4000004000137882 */ /* 0x000fe40000000000 */
[----:B------:R0:W-:Y:S01]  /*4e80*/  BAR.SYNC.DEFER_BLOCKING R8, 0x100 ;  /* 0x000400080000751d */ /* 0x0001e20000010000 */
[----:B------:R-:W-:-:S04]  /*4e90*/  UISETP.NE.AND UP0, UPT, UR36, 0x2, UPT ;  /* 0x000000022400788c */ /* 0x000fc8000bf05270 */
[----:B------:R-:W-:Y:S01]  /*4ea0*/  USEL UR36, UR36, URZ, UP0 ;  /* 0x0000003f24247287 */ /* 0x000fe20008000000 */
[----:B------:R-:W-:Y:S01]  /*4eb0*/  UMOV UR20, UR16 ;  /* 0x0000001000147c82 */ /* 0x000fe20008000000 */
[----:B------:R-:W-:Y:S02]  /*4ec0*/  UMOV UR21, UR17 ;  /* 0x0000001100157c82 */ /* 0x000fe40008000000 */
[----:B------:R-:W-:Y:S01]  /*4ed0*/  UIMAD UR30, UR36, 0x500, UR30 ;  /* 0x00000500241e78a4 */ /* 0x000fe2000f8e021e */
[----:B------:R-:W-:Y:S01]  /*4ee0*/  UMOV UR23, 0x40000040 ;  /* 0x4000004000177882 */ /* 0x000fe20000000000 */
[----:B------:R-:W-:Y:S02]  /*4ef0*/  UMOV UR24, UR16 ;  /* 0x0000001000187c82 */ /* 0x000fe40008000000 */
[----:B------:R-:W-:Y:S02]  /*4f00*/  UIADD3 UR22, UR30, 0x100, URZ ;  /* 0x000001001e167890 */ /* 0x000fe4000fffe03f */
[----:B------:R-:W-:-:S02]  /*4f10*/  UIADD3 UR26, UR30, 0x200, URZ ;  /* 0x000002001e1a7890 */ /* 0x000fc4000fffe03f */
[----:B------:R-:W-:Y:S01]  /*4f20*/  UMOV UR18, UR30 ;  /* 0x0000001e00127c82 */ /* 0x000fe20008000000 */
        /* <DEDUP_REMOVED lines=8> */
[----:B------:R-:W-:-:S03]  /*4fb0*/  UMOV UR15, 0x40000040 ;  /* 0x40000040000f7882 */ /* 0x000fc60000000000 */
        /* <DEDUP_REMOVED lines=106> */
.L_x_6896:
[----:B------:R-:W-:Y:S01]  /*5660*/  ULEA UR6, UR28, UR41, 0x3 ;  /* 0x000000291c067291 */ /* 0x000fe2000f8e183f */
[----:B------:R-:W-:-:S05]  /*5670*/  IMAD.U32 R8, RZ, RZ, UR29 ;  /* 0x0000001dff087e24 */ /* 0x000fca000f8e00ff */
[----:B------:R-:W-:-:S04]  /*5680*/  SHF.L.U32 R8, R8, 0x1f, RZ ;  /* 0x0000001f08087819 */ /* 0x000fc800000006ff */
[----:B------:R0:W1:Y:S01]  /*5690*/  SYNCS.PHASECHK.TRANS64.TRYWAIT P1, [UR6+0x22850], R8 ;  /* 0x02285008ff0075a7 */ /* 0x0000620008020146 */
[----:B------:R-:W-:Y:S05]  /*56a0*/  @!P0 BRA `(.L_x_6897) ;  /* 0x0000000000048947 */ /* 0x000fea0003800000 */
[----:B------:R-:W-:Y:S01]  /*56b0*/  BPT.TRAP 0x1 ;  /* 0x000000040000795c */ /* 0x000fe20000300000 */
.L_x_6897:
[----:B-1----:R-:W-:Y:S05]  /*56c0*/  @P1 BRA `(.L_x_6895) ;  /* 0x0000000000081947 */ /* 0x002fea0003800000 */
[----:B------:R-:W1:Y:S02]  /*56d0*/  SYNCS.PHASECHK.TRANS64.TRYWAIT P1, [UR6+0x22850], R8 ;  /* 0x02285008ff0075a7 */ /* 0x000e640008020146 */
[----:B-1----:R-:W-:Y:S05]  /*56e0*/  @!P1 BRA `(.L_x_6898) ;  /* 0x000000a000e89947 */ /* 0x002fea0003800000 */
.L_x_6895:
        /* <DEDUP_REMOVED lines=9> */
[----:B------:R-:W-:Y:S01]  /*5780*/  QGMMA.64x128x32.F32.E4M3.E4M3 R24, R168, gdesc[UR4], R24, gsb0 ;  /* 0x01e00004a8187df3 */ /* 0x000fe20008000818 */
[----:B------:R-:W-:Y:S01]  /*5790*/  UIADD3 UR6, UR10, 0x100, URZ ;  /* 0x000001000a067890 */ /* 0x000fe2000fffe03f */
[----:B------:R-:W-:Y:S01]  /*57a0*/  UMOV UR7, 0xc0000010 ;  /* 0xc000001000077882 */ /* 0x000fe20000000000 */
[----:B------:R-:W-:Y:S02]  /*57b0*/  WARPGROUP.DEPBAR.LE gsb0, 0x0 ;  /* 0x00008000000079c5 */ /* 0x000fe40000010000 */
[----:B------:R-:W-:-:S07]  /*57c0*/  WARPGROUP.ARRIVE ;  /* 0x00000000000079c5 */ /* 0x000fce0000000000 */
        /* <DEDUP_REMOVED lines=15> */
[----:B------:R-:W-:Y:S03]  /*58c0*/  QGMMA.64x128x32.F32.E4M3.E4M3 R24, R184, gdesc[UR4], R24, gsb0 ;  /* 0x01e00004b8187df3 */ /* 0x000fe60008000818 */
[----:B------:R-:W-:Y:S02]  /*58d0*/  WARPGROUP.DEPBAR.LE gsb0, 0x0 ;  /* 0x00008000000079c5 */ /* 0x000fe40000010000 */
[----:B------:R0:W-:Y:S06]  /*58e0*/  BAR.ARV R8, 0x100 ;  /* 0x000400080000751d */ /* 0x0001ec0000002000 */
[----:B------:R-:W-:Y:S05]  /*58f0*/  @!P0 BRA `(.L_x_6899) ;  /* 0x0000000000048947 */ /* 0x000fea0003800000 */
[----:B------:R-:W-:Y:S01]  /*5900*/  BPT.TRAP 0x1 ;  /* 0x000000040000795c */ /* 0x000fe20000300000 */
.L_x_6899:
[C---:B------:R-:W-:Y:S01]  /*5910*/  FMUL.FTZ R15, R0.reuse, R152 ;  /* 0x00000098000f7220 */ /* 0x040fe20000410000 */
[C---:B------:R-:W-:Y:S01]  /*5920*/  FMUL.FTZ R168, R0.reuse, R153 ;  /* 0x0000009900a87220 */ /* 0x040fe20000410000 */
[C---:B------:R-:W-:Y:S01]  /*5930*/  FMUL.FTZ R9, R0.reuse, R154 ;  /* 0x0000009a00097220 */ /* 0x040fe20000410000 */
[C---:B------:R-:W-:Y:S01]  /*5940*/  FMUL.FTZ R156, R0.reuse, R156 ;  /* 0x0000009c009c7220 */ /* 0x040fe20000410000 */
[C---:B0-----:R-:W-:Y:S01]  /*5950*/  FMUL.FTZ R8, R0.reuse, R155 ;  /* 0x0000009b00087220 */ /* 0x041fe20000410000 */
        /* <DEDUP_REMOVED lines=99> */
[----:B------:R-:W-:-:S04]  /*5f90*/  ULEA UR6, UR36, UR41, 0x3 ;  /* 0x0000002924067291 */ /* 0x000fc8000f8e183f */
[----:B------:R-:W-:Y:S02]  /*5fa0*/  UIADD3 UR6, UR6, 0x22840, URZ ;  /* 0x0002284006067890 */ /* 0x000fe4000fffe03f */
[----:B------:R-:W1:Y:S01]  /*5fb0*/  MUFU.TANH R164, R164 ;  /* 0x000000a400a47308 */ /* 0x000e620000002400 */
[----:B--2---:R-:W-:Y:S01]  /*5fc0*/  FMNMX.FTZ R13, R162, R13, !PT ;  /* 0x0000000da20d7209 */ /* 0x004fe20007810000 */
[----:B------:R-:W-:-:S06]  /*5fd0*/  UPRMT UR6, UR38, 0x654, UR6 ;  /* 0x0000065426067896 */ /* 0x000fcc0008000006 */
[----:B------:R-:W2:Y:S01]  /*5fe0*/  MUFU.TANH R154, R154 ;  /* 0x0000009a009a7308 */ /* 0x000ea20000002400 */
[----:B0-----:R-:W-:Y:S02]  /*5ff0*/  FMNMX.FTZ R21, R152, R21, !PT ;  /* 0x0000001598157209 */ /* 0x001fe40007810000 */
[----:B------:R-:W-:Y:S05]  /*6000*/  SYNCS.ARRIVE.TRANS64.RED.A1T0 RZ, [UR6], RZ ;  /* 0x000000ffffff79a7 */ /* 0x000fea0008100406 */
        /* <DEDUP_REMOVED lines=106> */
[----:B------:R-:W2:Y:S05]  /*66b0*/  LDC R13, c[0x0][0x988] ;  /* 0x00026200ff0d7b82 */ /* 0x000eaa0000000800 */
[----:B------:R-:W3:Y:S01]  /*66c0*/  MUFU.TANH R90, R90 ;  /* 0x0000005a005a7308 */ /* 0x000ee20000002400 */
[----:B0-----:R-:W-:-:S07]  /*66d0*/  FMNMX.FTZ R21, R88, R21, !PT ;  /* 0x0000001558157209 */ /* 0x001fce0007810000 */
[----:B------:R-:W0:Y:S01]  /*66e0*/  MUFU.TANH R107, R107 ;  /* 0x0000006b006b7308 */ /* 0x000e220000002400 */
[----:B-1----:R-:W-:-:S07]  /*66f0*/  FMNMX.FTZ R14, R105, R14, !PT ;  /* 0x0000000e690e7209 */ /* 0x002fce0007810000 */
[----:B------:R-:W1:Y:S01]  /*6700*/  MUFU.TANH R92, R92 ;  /* 0x0000005c005c7308 */ /* 0x000e620000002400 */
[----:B---3--:R-:W-:-:S07]  /*6710*/  FMNMX.FTZ R21, R90, R21, !PT ;  /* 0x000000155a157209 */ /* 0x008fce0007810000 */
        /* <DEDUP_REMOVED lines=17> */
[----:B---3--:R-:W-:-:S05]  /*6830*/  FMNMX.FTZ R89, R101, R14, !PT ;  /* 0x0000000e65597209 */ /* 0x008fca0007810000 */
[----:B------:R-:W3:Y:S01]  /*6840*/  SHFL.BFLY PT, R14, R89, 0x2, 0x1f ;  /* 0x0c401f00590e7f89 */ /* 0x000ee200000e0000 */
[----:B0-----:R-:W-:-:S04]  /*6850*/  FMNMX.FTZ R21, R100, R21, !PT ;  /* 0x0000001564157209 */ /* 0x001fc80007810000 */
[----:B-1----:R-:W-:-:S05]  /*6860*/  FMNMX.FTZ R21, R102, R21, !PT ;  /* 0x0000001566157209 */ /* 0x002fca0007810000 */
[----:B------:R-:W0:Y:S01]  /*6870*/  SHFL.BFLY PT, R20, R21, 0x2, 0x1f ;  /* 0x0c401f0015147f89 */ /* 0x000e2200000e0000 */
[----:B---3--:R-:W-:-:S05]  /*6880*/  FMNMX.FTZ R91, R89, R14, !PT ;  /* 0x0000000e595b7209 */ /* 0x008fca0007810000 */
[----:B------:R-:W1:Y:S01]  /*6890*/  SHFL.BFLY PT, R14, R91, 0x1, 0x1f ;  /* 0x0c201f005b0e7f89 */ /* 0x000e6200000e0000 */
[----:B0-----:R-:W-:-:S05]  /*68a0*/  FMNMX.FTZ R93, R21, R20, !PT ;  /* 0x00000014155d7209 */ /* 0x001fca0007810000 */
[----:B------:R-:W0:Y:S01]  /*68b0*/  SHFL.BFLY PT, R20, R93, 0x1, 0x1f ;  /* 0x0c201f005d147f89 */ /* 0x000e2200000e0000 */
[----:B-1----:R-:W-:-:S05]  /*68c0*/  FMNMX.FTZ R14, R91, R14, !PT ;  /* 0x0000000e5b0e7209 */ /* 0x002fca0007810000 */
[C---:B--2---:R-:W-:Y:S01]  /*68d0*/  FFMA.FTZ R115, R14.reuse, R13, -8 ;  /* 0xc10000000e737423 */ /* 0x044fe2000001000d */
[----:B------:R-:W-:-:S03]  /*68e0*/  FADD.FTZ R4, -R14, R4 ;  /* 0x000000040e047221 */ /* 0x000fc60000010100 */
[-CC-:B------:R-:W-:Y:S01]  /*68f0*/  FFMA.FTZ R119, R202, R13.reuse, -R115.reuse ;  /* 0x0000000dca777223 */ /* 0x180fe20000010873 */
[-C--:B------:R-:W-:Y:S01]  /*6900*/  FMUL.FTZ R95, R4, R13.reuse ;  /* 0x0000000d045f7220 */ /* 0x080fe20000410000 */
[-CC-:B------:R-:W-:Y:S01]  /*6910*/  FFMA.FTZ R202, R101, R13.reuse, -R115.reuse ;  /* 0x0000000d65ca7223 */ /* 0x180fe20000010873 */
[----:B------:R-:W-:-:S01]  /*6920*/  FFMA.FTZ R15, R15, R13, -R115 ;  /* 0x0000000d0f0f7223 */ /* 0x000fc20000010873 */
[-CC-:B------:R-:W-:Y:S01]  /*6930*/  FFMA.FTZ R168, R168, R13.reuse, -R115.reuse ;  /* 0x0000000da8a87223 */ /* 0x180fe20000010873 */
[----:B------:R-:W-:-:S01]  /*6940*/  FFMA.FTZ R21, R156, R13, -R115 ;  /* 0x0000000d9c157223 */ /* 0x000fc20000010873 */
[-CC-:B------:R-:W-:Y:S01]  /*6950*/  FFMA.FTZ R156, R170, R13.reuse, -R115.reuse ;  /* 0x0000000daa9c7223 */ /* 0x180fe20000010873 */
[----:B0-----:R-:W-:Y:S01]  /*6960*/  FMNMX.FTZ R20, R93, R20, !PT ;  /* 0x000000145d147209 */ /* 0x001fe20007810000 */
[-CC-:B------:R-:W-:Y:S01]  /*6970*/  FFMA.FTZ R89, R160, R13.reuse, -R115.reuse ;  /* 0x0000000da0597223 */ /* 0x180fe20000010873 */
[----:B------:R-:W-:Y:S01]  /*6980*/  MUFU.EX2 R15, R15 ;  /* 0x0000000f000f7308 */ /* 0x000fe20000000800 */
[----:B------:R-:W-:-:S01]  /*6990*/  FFMA.FTZ R113, R120, R13, -R115 ;  /* 0x0000000d78717223 */ /* 0x000fc20000010873 */
[----:B------:R-:W-:Y:S01]  /*69a0*/  FFMA.FTZ R120, R194, R13, -R115 ;  /* 0x0000000dc2787223 */ /* 0x000fe20000010873 */
[----:B------:R-:W-:-:S01]  /*69b0*/  FADD.FTZ R4, -R20, R6 ;  /* 0x0000000614047221 */ /* 0x000fc20000010100 */
[-C--:B------:R-:W-:Y:S01]  /*69c0*/  FFMA.FTZ R101, R20, R13.reuse, -8 ;  /* 0xc100000014657423 */ /* 0x080fe2000001000d */
[----:B------:R-:W-:-:S01]  /*69d0*/  FFMA.FTZ R194, R107, R13, -R115 ;  /* 0x0000000d6bc27223 */ /* 0x000fc20000010873 */
[-C--:B------:R-:W-:Y:S01]  /*69e0*/  FFMA.FTZ R160, R172, R13.reuse, -R115 ;  /* 0x0000000daca07223 */ /* 0x080fe20000010873 */
[-C--:B------:R-:W-:Y:S01]  /*69f0*/  FMUL.FTZ R4, R4, R13.reuse ;  /* 0x0000000d04047220 */ /* 0x080fe20000410000 */
[-CC-:B------:R-:W-:Y:S01]  /*6a00*/  FFMA.FTZ R9, R9, R13.reuse, -R101.reuse ;  /* 0x0000000d09097223 */ /* 0x180fe20000010865 */
[----:B------:R-:W-:-:S01]  /*6a10*/  FFMA.FTZ R8, R8, R13, -R101 ;  /* 0x0000000d08087223 */ /* 0x000fc20000010865 */
[----:B------:R-:W0:Y:S01]  /*6a20*/  MUFU.EX2 R6, R95 ;  /* 0x0000005f00067308 */ /* 0x000e220000000800 */
[----:B------:R-:W-:-:S01]  /*6a30*/  FFMA.FTZ R10, R10, R13, -R101 ;  /* 0x0000000d0a0a7223 */ /* 0x000fc20000010865 */
[-CC-:B------:R-:W-:Y:S01]  /*6a40*/  FFMA.FTZ R11, R11, R13.reuse, -R101.reuse ;  /* 0x0000000d0b0b7223 */ /* 0x180fe20000010865 */
[----:B------:R-:W-:-:S01]  /*6a50*/  FFMA.FTZ R12, R12, R13, -R101 ;  /* 0x0000000d0c0c7223 */ /* 0x000fc20000010865 */
[-C--:B------:R-:W-:Y:S01]  /*6a60*/  FFMA.FTZ R107, R109, R13.reuse, -R115 ;  /* 0x0000000d6d6b7223 */ /* 0x080fe20000010873 */
[----:B------:R-:W-:-:S01]  /*6a70*/  FFMA.FTZ R109, R152, R13, -R101 ;  /* 0x0000000d986d7223 */ /* 0x000fc20000010865 */
[-CC-:B------:R-:W-:Y:S01]  /*6a80*/  FFMA.FTZ R117, R124, R13.reuse, -R115.reuse ;  /* 0x0000000d7c757223 */ /* 0x180fe20000010873 */
[----:B------:R-:W-:-:S01]  /*6a90*/  FFMA.FTZ R124, R198, R13, -R115 ;  /* 0x0000000dc67c7223 */ /* 0x000fc20000010873 */
[----:B------:R-:W-:Y:S01]  /*6aa0*/  MUFU.EX2 R4, R4 ;  /* 0x0000000400047308 */ /* 0x000fe20000000800 */
[----:B------:R-:W-:-:S01]  /*6ab0*/  FFMA.FTZ R91, R162, R13, -R115 ;  /* 0x0000000da25b7223 */ /* 0x000fc20000010873 */
[-C--:B------:R-:W-:Y:S01]  /*6ac0*/  FFMA.FTZ R198, R111, R13.reuse, -R115 ;  /* 0x0000000d6fc67223 */ /* 0x080fe20000010873 */
[----:B------:R-:W-:-:S01]  /*6ad0*/  FFMA.FTZ R111, R154, R13, -R101 ;  /* 0x0000000d9a6f7223 */ /* 0x000fc20000010865 */
[-CC-:B------:R-:W-:Y:S01]  /*6ae0*/  FFMA.FTZ R143, R130, R13.reuse, -R101.reuse ;  /* 0x0000000d828f7223 */ /* 0x180fe20000010865 */
[----:B------:R-:W-:-:S01]  /*6af0*/  FFMA.FTZ R130, R132, R13, -R101 ;  /* 0x0000000d84827223 */ /* 0x000fc20000010865 */
[-C--:B------:R-:W-:Y:S01]  /*6b00*/  FFMA.FTZ R162, R164, R13.reuse, -R115 ;  /* 0x0000000da4a27223 */ /* 0x080fe20000010873 */
[----:B------:R-:W-:-:S01]  /*6b10*/  FFMA.FTZ R152, R158, R13, -R101 ;  /* 0x0000000d9e987223 */ /* 0x000fc20000010865 */
[----:B------:R-:W1:Y:S01]  /*6b20*/  MUFU.EX2 R9, R9 ;  /* 0x0000000900097308 */ /* 0x000e620000000800 */
[----:B0-----:R-:W-:-:S01]  /*6b30*/  FFMA.FTZ R5, R6, R5, R15 ;  /* 0x0000000506057223 */ /* 0x001fc2000001000f */
        /* <DEDUP_REMOVED lines=14> */
[----:B------:R-:W2:Y:S01]  /*6c20*/  MUFU.EX2 R8, R8 ;  /* 0x0000000800087308 */ /* 0x000ea20000000800 */
[----:B-1----:R-:W-:-:S01]  /*6c30*/  FFMA.FTZ R7, R4, R7, R9 ;  /* 0x0000000704077223 */ /* 0x002fc20000010009 */
[-CC-:B------:R-:W-:Y:S01]  /*6c40*/  FFMA.FTZ R125, R214, R13.reuse, -R115.reuse ;  /* 0x0000000dd67d7223 */ /* 0x180fe20000010873 */
[----:B------:R-:W-:-:S01]  /*6c50*/  FFMA.FTZ R176, R216, R13, -R115 ;  /* 0x0000000dd8b07223 */ /* 0x000fc20000010873 */
[-CC-:B------:R-:W-:Y:S01]  /*6c60*/  FFMA.FTZ R127, R218, R13.reuse, -R115.reuse ;  /* 0x0000000dda7f7223 */ /* 0x180fe20000010873 */
[----:B------:R-:W-:-:S01]  /*6c70*/  FFMA.FTZ R178, R220, R13, -R115 ;  /* 0x0000000ddcb27223 */ /* 0x000fc20000010873 */
[-CC-:B------:R-:W-:Y:S01]  /*6c80*/  FFMA.FTZ R129, R222, R13.reuse, -R115.reuse ;  /* 0x0000000dde817223 */ /* 0x180fe20000010873 */
[----:B------:R-:W-:-:S01]  /*6c90*/  FFMA.FTZ R180, R224, R13, -R115 ;  /* 0x0000000de0b47223 */ /* 0x000fc20000010873 */
[----:B------:R-:W1:Y:S01]  /*6ca0*/  MUFU.EX2 R21, R21 ;  /* 0x0000001500157308 */ /* 0x000e620000000800 */
[----:B0-----:R-:W-:-:S01]  /*6cb0*/  FADD.FTZ R132, R168, R5 ;  /* 0x00000005a8847221 */ /* 0x001fc20000010000 */
[-CC-:B------:R-:W-:Y:S01]  /*6cc0*/  FFMA.FTZ R131, R226, R13.reuse, -R115.reuse ;  /* 0x0000000de2837223 */ /* 0x180fe20000010873 */
[----:B------:R-:W-:-:S01]  /*6cd0*/  FFMA.FTZ R184, R228, R13, -R115 ;  /* 0x0000000de4b87223 */ /* 0x000fc20000010873 */
[-CC-:B------:R-:W-:Y:S01]  /*6ce0*/  FFMA.FTZ R105, R105, R13.reuse, -R115.reuse ;  /* 0x0000000d69697223 */ /* 0x180fe20000010873 */
[----:B------:R-:W-:-:S01]  /*6cf0*/  FFMA.FTZ R99, R99, R13, -R115 ;  /* 0x0000000d63637223 */ /* 0x000fc20000010873 */
[-CC-:B------:R-:W-:Y:S01]  /*6d00*/  FFMA.FTZ R115, R136, R13.reuse, -R101.reuse ;  /* 0x0000000d88737223 */ /* 0x180fe20000010865 */
[----:B------:R-:W-:-:S01]  /*6d10*/  FFMA.FTZ R145, R134, R13, -R101 ;  /* 0x0000000d86917223 */ /* 0x000fc20000010865 */
[----:B------:R-:W0:Y:S01]  /*6d20*/  MUFU.EX2 R10, R10 ;  /* 0x0000000a000a7308 */ /* 0x000e220000000800 */
[----:B--2---:R-:W-:-:S01]  /*6d30*/  FADD.FTZ R7, R8, R7 ;  /* 0x0000000708077221 */ /* 0x004fc20000010000 */
[-CC-:B------:R-:W-:Y:S01]  /*6d40*/  FFMA.FTZ R136, R138, R13.reuse, -R101.reuse ;  /* 0x0000000d8a887223 */ /* 0x180fe20000010865 */
[----:B------:R-:W-:-:S01]  /*6d50*/  FFMA.FTZ R133, R140, R13, -R101 ;  /* 0x0000000d8c857223 */ /* 0x000fc20000010865 */
[-CC-:B------:R-:W-:Y:S01]  /*6d60*/  FFMA.FTZ R138, R142, R13.reuse, -R101.reuse ;  /* 0x0000000d8e8a7223 */ /* 0x180fe20000010865 */
[----:B------:R-:W-:-:S01]  /*6d70*/  FFMA.FTZ R135, R146, R13, -R101 ;  /* 0x0000000d92877223 */ /* 0x000fc20000010865 */
[-CC-:B------:R-:W-:Y:S01]  /*6d80*/  FFMA.FTZ R140, R182, R13.reuse, -R101.reuse ;  /* 0x0000000db68c7223 */ /* 0x180fe20000010865 */
[----:B------:R-:W-:-:S01]  /*6d90*/  FFMA.FTZ R137, R150, R13, -R101 ;  /* 0x0000000d96897223 */ /* 0x000fc20000010865 */
[----:B------:R-:W2:Y:S01]  /*6da0*/  MUFU.EX2 R156, R156 ;  /* 0x0000009c009c7308 */ /* 0x000ea20000000800 */
[----:B-1----:R-:W-:-:S01]  /*6db0*/  FADD.FTZ R5, R21, R132 ;  /* 0x0000008415057221 */ /* 0x002fc20000010000 */
        /* <DEDUP_REMOVED lines=50> */
[----:B------:R-:W-:-:S06]  /*70e0*/  FFMA.FTZ R108, R112, R13, -R101 ;  /* 0x0000000d706c7223 */ /* 0x000fcc0000010865 */
        /* <DEDUP_REMOVED lines=16> */
[----:B------:R-:W-:-:S06]  /*71f0*/  FFMA.FTZ R110, R116, R13, -R101 ;  /* 0x0000000d746e7223 */ /* 0x000fcc0000010865 */
        /* <DEDUP_REMOVED lines=52> */
[----:B------:R-:W-:Y:S01]  /*7540*/  MUFU.EX2 R108, R108 ;  /* 0x0000006c006c7308 */ /* 0x000fe20000000800 */
[----:B-1----:R-:W-:-:S01]  /*7550*/  FADD.FTZ R5, R149, R90 ;  /* 0x0000005a95057221 */ /* 0x002fc20000010000 */
[-CC-:B------:R-:W-:Y:S01]  /*7560*/  FFMA.FTZ R90, R96, R13.reuse, -R101.reuse ;  /* 0x0000000d605a7223 */ /* 0x180fe20000010865 */
[----:B------:R-:W-:-:S05]  /*7570*/  FFMA.FTZ R101, R102, R13, -R101 ;  /* 0x0000000d66657223 */ /* 0x000fca0000010865 */
[----:B------:R-:W1:Y:S01]  /*7580*/  MUFU.EX2 R178, R178 ;  /* 0x000000b200b27308 */ /* 0x000e620000000800 */
[----:B0-----:R-:W-:-:S07]  /*7590*/  FADD.FTZ R7, R127, R112 ;  /* 0x000000707f077221 */ /* 0x001fce0000010000 */
[----:B------:R-:W-:Y:S08]  /*75a0*/  MUFU.EX2 R151, R151 ;  /* 0x0000009700977308 */ /* 0x000ff00000000800 */
[----:B------:R-:W0:Y:S01]  /*75b0*/  MUFU.EX2 R129, R129 ;  /* 0x0000008100817308 */ /* 0x000e220000000800 */
[----:B-1----:R-:W-:-:S07]  /*75c0*/  FADD.FTZ R96, R178, R7 ;  /* 0x00000007b2607221 */ /* 0x002fce0000010000 */
[----:B------:R-:W1:Y:S08]  /*75d0*/  MUFU.EX2 R110, R110 ;  /* 0x0000006e006e7308 */ /* 0x000e700000000800 */
[----:B------:R-:W-:Y:S01]  /*75e0*/  MUFU.EX2 R180, R180 ;  /* 0x000000b400b47308 */ /* 0x000fe20000000800 */
[----:B0-----:R-:W-:-:S07]  /*75f0*/  FADD.FTZ R7, R129, R96 ;  /* 0x0000006081077221 */ /* 0x001fce0000010000 */
[----:B------:R-:W0:Y:S08]  /*7600*/  MUFU.EX2 R153, R153 ;  /* 0x0000009900997308 */ /* 0x000e300000000800 */
[----:B------:R-:W-:Y:S08]  /*7610*/  MUFU.EX2 R131, R131 ;  /* 0x0000008300837308 */ /* 0x000ff00000000800 */
[----:B------:R-:W2:Y:S08]  /*7620*/  MUFU.EX2 R88, R88 ;  /* 0x0000005800587308 */ /* 0x000eb00000000800 */
[----:B------:R3:W-:Y:S08]  /*7630*/  MUFU.EX2 R157, R92 ;  /* 0x0000005c009d7308 */ /* 0x0007f00000000800 */
[----:B------:R-:W-:Y:S01]  /*7640*/  MUFU.EX2 R184, R184 ;  /* 0x000000b800b87308 */ /* 0x000fe20000000800 */
[----:B---3--:R-:W-:-:S04]  /*7650*/  FADD.FTZ R92, R108, R5 ;  /* 0x000000056c5c7221 */ /* 0x008fc80000010000 */
[----:B------:R-:W-:-:S03]  /*7660*/  FADD.FTZ R5, R151, R92 ;  /* 0x0000005c97057221 */ /* 0x000fc60000010000 */
[----:B------:R-:W3:Y:S01]  /*7670*/  MUFU.EX2 R155, R155 ;  /* 0x0000009b009b7308 */ /* 0x000ee20000000800 */
[----:B-1----:R-:W-:-:S04]  /*7680*/  FADD.FTZ R92, R110, R5 ;  /* 0x000000056e5c7221 */ /* 0x002fc80000010000 */
[----:B0-----:R-:W-:-:S03]  /*7690*/  FADD.FTZ R5, R153, R92 ;  /* 0x0000005c99057221 */ /* 0x001fc60000010000 */
[----:B------:R-:W0:Y:S01]  /*76a0*/  MUFU.EX2 R105, R105 ;  /* 0x0000006900697308 */ /* 0x000e220000000800 */
[----:B--2---:R-:W-:-:S07]  /*76b0*/  FADD.FTZ R92, R88, R5 ;  /* 0x00000005585c7221 */ /* 0x004fce0000010000 */
[----:B------:R-:W1:Y:S01]  /*76c0*/  MUFU.EX2 R194, R194 ;  /* 0x000000c200c27308 */ /* 0x000e620000000800 */
[----:B---3--:R-:W-:-:S04]  /*76d0*/  FADD.FTZ R92, R155, R92 ;  /* 0x0000005c9b5c7221 */ /* 0x008fc80000010000 */
[----:B------:R-:W-:-:S03]  /*76e0*/  FADD.FTZ R92, R157, R92 ;  /* 0x0000005c9d5c7221 */ /* 0x000fc60000010000 */
[----:B------:R2:W3:Y:S08]  /*76f0*/  MUFU.EX2 R114, R94 ;  /* 0x0000005e00727308 */ /* 0x0004f00000000800 */
[----:B------:R-:W4:Y:S01]  /*7700*/  MUFU.EX2 R107, R107 ;  /* 0x0000006b006b7308 */ /* 0x000f220000000800 */
[----:B--2---:R-:W-:-:S04]  /*7710*/  FADD.FTZ R94, R180, R7 ;  /* 0x00000007b45e7221 */ /* 0x004fc80000010000 */
[----:B------:R-:W-:-:S03]  /*7720*/  FADD.FTZ R7, R131, R94 ;  /* 0x0000005e83077221 */ /* 0x000fc60000010000 */
[----:B------:R-:W2:Y:S01]  /*7730*/  MUFU.EX2 R90, R90 ;  /* 0x0000005a005a7308 */ /* 0x000ea20000000800 */
[----:B------:R-:W-:-:S04]  /*7740*/  FADD.FTZ R94, R184, R7 ;  /* 0x00000007b85e7221 */ /* 0x000fc80000010000 */
[----:B0-----:R-:W-:-:S03]  /*7750*/  FADD.FTZ R5, R105, R94 ;  /* 0x0000005e69057221 */ /* 0x001fc60000010000 */
[----:B------:R-:W0:Y:S01]  /*7760*/  MUFU.EX2 R198, R198 ;  /* 0x000000c600c67308 */ /* 0x000e220000000800 */
[----:B-1----:R-:W-:-:S01]  /*7770*/  FADD.FTZ R94, R194, R5 ;  /* 0x00000005c25e7221 */ /* 0x002fc20000010000 */
[----:B---3--:R-:W-:-:S03]  /*7780*/  FADD.FTZ R5, R114, R92 ;  /* 0x0000005c72057221 */ /* 0x008fc60000010000 */
[----:B----4-:R-:W-:-:S03]  /*7790*/  FADD.FTZ R7, R107, R94 ;  /* 0x0000005e6b077221 */ /* 0x010fc60000010000 */
        /* <DEDUP_REMOVED lines=14> */
.L_x_6900:
        /* <DEDUP_REMOVED lines=15> */
[----:B------:R-:W-:Y:S01]  /*7970*/  F2FP.SATFINITE.E4M3.F32.PACK_AB_MERGE_C R91, R160, R89, R91 ;  /* 0x00000059a05b723e */ /* 0x000fe2000480705b */
[-C--:B------:R-:W-:Y:S01]  /*7980*/  FMUL.FTZ R25, R25, R6.reuse ;  /* 0x0000000619197220 */ /* 0x080fe20000410000 */
[----:B------:R-:W-:Y:S01]  /*7990*/  F2FP.SATFINITE.E4M3.F32.PACK_AB_MERGE_C R103, R144, R97, R103 ;  /* 0x000000619067723e */ /* 0x000fe20004807067 */
[----:B------:R-:W-:Y:S01]  /*79a0*/  SYNCS.ARRIVE.TRANS64.RED.A1T0 RZ, [UR6], RZ ;  /* 0x000000ffffff79a7 */ /* 0x000fe20008100406 */
[----:B------:R-:W-:Y:S01]  /*79b0*/  F2FP.SATFINITE.E4M3.F32.PACK_AB_MERGE_C R121, R170, R119, R121 ;  /* 0x00000077aa79723e */ /* 0x000fe20004807079 */
        /* <DEDUP_REMOVED lines=97> */
[----:B------:R-:W-:Y:S01]  /*7fd0*/  MOV R4, R14 ;  /* 0x0000000e00047202 */ /* 0x000fe20000000f00 */
[----:B------:R-:W-:Y:S06]  /*7fe0*/  @P1 BRA `(.L_x_6901) ;  /* 0xffffffcc00481947 */ /* 0x000fec000383ffff */
.L_x_6890:
[----:B------:R-:W-:Y:S06]  /*7ff0*/  BAR.ARV 0x8, 0x180 ;  /* 0x0206000000007b1d */ /* 0x000fec0000002000 */
[----:B------:R-:W-:Y:S05]  /*8000*/  @!P0 BRA `(.L_x_6902) ;  /* 0x0000000000048947 */ /* 0x000fea0003800000 */
[----:B------:R-:W-:Y:S01]  /*8010*/  BPT.TRAP 0x1 ;  /* 0x000000040000795c */ /* 0x000fe20000300000 */
.L_x_6902:
[----:B------:R-:W-:Y:S01]  /*8020*/  ULEA UR4, UR36, UR41, 0x3 ;  /* 0x0000002924047291 */ /* 0x000fe2000f8e183f */
[----:B------:R-:W-:-:S05]  /*8030*/  IMAD.U32 R0, RZ, RZ, UR44 ;  /* 0x0000002cff007e24 */ /* 0x000fca000f8e00ff */
[----:B------:R-:W-:-:S04]  /*8040*/  SHF.L.U32 R0, R0, 0x1f, RZ ;  /* 0x0000001f00007819 */ /* 0x000fc800000006ff */
[----:B------:R0:W1:Y:S01]  /*8050*/  SYNCS.PHASECHK.TRANS64.TRYWAIT P1, [UR4+0x22850], R0 ;  /* 0x02285000ff0075a7 */ /* 0x0000620008020144 */
[----:B------:R-:W-:Y:S05]  /*8060*/  @!P0 BRA `(.L_x_6903) ;  /* 0x0000000000048947 */ /* 0x000fea0003800000 */
[----:B------:R-:W-:Y:S01]  /*8070*/  BPT.TRAP 0x1 ;  /* 0x000000040000795c */ /* 0x000fe20000300000 */
.L_x_6903:
[----:B-1----:R-:W-:Y:S05]  /*8080*/  @P1 BRA `(.L_x_6904) ;  /* 0x0000000000081947 */ /* 0x002fea0003800000 */
[----:B------:R-:W1:Y:S02]  /*8090*/  SYNCS.PHASECHK.TRANS64.TRYWAIT P1, [UR4+0x22850], R0 ;  /* 0x02285000ff0075a7 */ /* 0x000e640008020144 */
[----:B-1----:R-:W-:Y:S05]  /*80a0*/  @!P1 BRA `(.L_x_6905) ;  /* 0x0000007800909947 */ /* 0x002fea0003800000 */
.L_x_6904:
        /* <DEDUP_REMOVED lines=15> */
[----:B------:R-:W-:Y:S02]  /*81a0*/  ULDC.64 UR6, c[0x0][0x9a0] ;  /* 0x0002680000067ab9 */ /* 0x000fe40000000a00 */
[----:B------:R-:W-:-:S04]  /*81b0*/  UISETP.NE.U32.AND UP0, UPT, UR6, URZ, UPT ;  /* 0x0000003f0600728c */ /* 0x000fc8000bf05070 */
[----:B------:R-:W-:-:S06]  /*81c0*/  UISETP.NE.AND.EX UP0, UPT, UR7, URZ, UPT, UP0 ;  /* 0x0000003f0700728c */ /* 0x000fcc000bf05300 */
[----:B------:R-:W-:-:S05]  /*81d0*/  PLOP3.LUT P1, PT, PT, PT, UP0, 0x80, 0x0 ;  /* 0x000000000000781c */ /* 0x000fca0003f2f008 */
[----:B------:R-:W-:Y:S01]  /*81e0*/  @UP0 USHF.R.S32.HI UR10, URZ, 0x1f, UR42 ;  /* 0x0000001f3f0a0899 */ /* 0x000fe2000801142a */
[----:B------:R-:W-:Y:S01]  /*81f0*/  @UP0 ULDC.64 UR12, c[0x0][0x9c8] ;  /* 0x00027200000c0ab9 */ /* 0x000fe20000000a00 */
[----:B------:R-:W-:Y:S02]  /*8200*/  @UP0 UIADD3 UR8, -UR42, URZ, URZ ;  /* 0x0000003f2a080290 */ /* 0x000fe4000fffe13f */
[----:B------:R-:W-:Y:S01]  /*8210*/  @UP0 UIMAD UR10, UR10, UR12, URZ ;  /* 0x0000000c0a0a02a4 */ /* 0x000fe2000f8e023f */
[----:B------:R-:W-:Y:S02]  /*8220*/  @UP0 ULDC UR9, c[0x0][0xc44] ;  /* 0x0003110000090ab9 */ /* 0x000fe40000000800 */
[----:B------:R-:W-:Y:S02]  /*8230*/  @UP0 UIMAD UR11, UR9, UR8, UR40 ;  /* 0x00000008090b02a4 */ /* 0x000fe4000f8e0228 */
[----:B------:R-:W-:Y:S02]  /*8240*/  @UP0 UIMAD.WIDE.U32 UR8, UR42, UR12, URZ ;  /* 0x0000000c2a0802a5 */ /* 0x000fe4000f8e003f */
[----:B------:R-:W-:-:S02]  /*8250*/  @UP0 UIMAD UR10, UR42, UR13, UR10 ;  /* 0x0000000d2a0a02a4 */ /* 0x000fc4000f8e020a */
[----:B------:R-:W-:Y:S02]  /*8260*/  @UP0 USHF.R.S32.HI UR14, URZ, 0x1f, UR11 ;  /* 0x0000001f3f0e0899 */ /* 0x000fe4000801140b */
[----:B------:R-:W-:Y:S01]  /*8270*/  @UP0 UIADD3 UR9, UR9, UR10, URZ ;  /* 0x0000000a09090290 */ /* 0x000fe2000fffe03f */
[----:B------:R-:W-:Y:S02]  /*8280*/  @UP0 ULDC.64 UR12, c[0x0][0x9d0] ;  /* 0x00027400000c0ab9 */ /* 0x000fe40000000a00 */
[----:B------:R-:W-:Y:S02]  /*8290*/  @UP0 UIMAD UR10, UR14, UR12, URZ ;  /* 0x0000000c0e0a02a4 */ /* 0x000fe4000f8e023f */
[----:B------:R-:W-:Y:S02]  /*82a0*/  @UP0 UIMAD.WIDE.U32 UR8, UR11, UR12, UR8 ;  /* 0x0000000c0b0802a5 */ /* 0x000fe4000f8e0008 */
[----:B------:R-:W-:Y:S02]  /*82b0*/  @UP0 UIMAD UR10, UR11, UR13, UR10 ;  /* 0x0000000d0b0a02a4 */ /* 0x000fe4000f8e020a */
[----:B------:R-:W-:-:S02]  /*82c0*/  @UP0 ULEA UR6, UP1, UR8, UR6, 0x2 ;  /* 0x0000000608060291 */ /* 0x000fc4000f82103f */
[----:B------:R-:W-:-:S04]  /*82d0*/  @UP0 UIADD3 UR9, UR9, UR10, URZ ;  /* 0x0000000a09090290 */ /* 0x000fc8000fffe03f */
[----:B------:R-:W-:Y:S01]  /*82e0*/  MOV R8, UR6 ;  /* 0x0000000600087c02 */ /* 0x000fe20008000f00 */
[----:B------:R-:W-:Y:S02]  /*82f0*/  @UP0 ULEA.HI.X UR7, UR8, UR7, UR9, 0x2, UP1 ;  /* 0x0000000708070291 */ /* 0x000fe400088f1409 */
[----:B------:R-:W-:-:S04]  /*8300*/  UIADD3 UR6, UR5, 0x200, URZ ;  /* 0x0000020005067890 */ /* 0x000fc8000fffe03f */
[----:B------:R-:W-:Y:S01]  /*8310*/  IMAD.U32 R9, RZ, RZ, UR7 ;  /* 0x00000007ff097e24 */ /* 0x000fe2000f8e00ff */
[----:B------:R-:W-:-:S04]  /*8320*/  UMOV UR7, 0xc0000010 ;  /* 0xc000001000077882 */ /* 0x000fc80000000000 */
[----:B------:R2:W3:Y:S01]  /*8330*/  @P1 LDG.E R4, desc[UR50][R8.64] ;  /* 0x0000003208041981 */ /* 0x0004e2000c1e1900 */
[----:B------:R-:W-:Y:S02]  /*8340*/  WARPGROUP.DEPBAR.LE gsb0, 0x0 ;  /* 0x00008000000079c5 */ /* 0x000fe40000010000 */
[----:B------:R-:W-:-:S06]  /*8350*/  WARPGROUP.ARRIVE ;  /* 0x00000000000079c5 */ /* 0x000fcc0000000000 */
[----:B------:R-:W-:Y:S01]  /*8360*/  QGMMA.64x128x32.F32.E4M3.E4M3 R24, R176, gdesc[UR4], R24, gsb0 ;  /* 0x01e00004b0187df3 */ /* 0x000fe20008000818 */
[----:B------:R-:W-:Y:S01]  /*8370*/  UIADD3 UR6, UR5, 0x300, URZ ;  /* 0x0000030005067890 */ /* 0x000fe2000fffe03f */
[----:B------:R-:W-:Y:S01]  /*8380*/  UMOV UR7, 0xc0000010 ;  /* 0xc000001000077882 */ /* 0x000fe20000000000 */
[----:B01----:R-:W0:Y:S04]  /*8390*/  SHFL.BFLY PT, R0, R5, 0x2, 0x1f ;  /* 0x0c401f0005007f89 */ /* 0x003e2800000e0000 */
[----:B------:R-:W1:Y:S01]  /*83a0*/  SHFL.BFLY PT, R6, R7, 0x2, 0x1f ;  /* 0x0c401f0007067f89 */ /* 0x000e6200000e0000 */
[----:B------:R-:W-:Y:S02]  /*83b0*/  WARPGROUP.DEPBAR.LE gsb0, 0x0 ;  /* 0x00008000000079c5 */ /* 0x000fe40000010000 */
[----:B------:R-:W-:-:S06]  /*83c0*/  WARPGROUP.ARRIVE ;  /* 0x00000000000079c5 */ /* 0x000fcc0000000000 */
[----:B------:R-:W-:Y:S01]  /*83d0*/  QGMMA.64x128x32.F32.E4M3.E4M3 R24, R180, gdesc[UR4], R24, gsb0 ;  /* 0x01e00004b4187df3 */ /* 0x000fe20008000818 */
[----:B------:R-:W-:Y:S01]  /*83e0*/  UIADD3 UR6, UR5, 0x400, URZ ;  /* 0x0000040005067890 */ /* 0x000fe2000fffe03f */
[----:B------:R-:W-:Y:S01]  /*83f0*/  UMOV UR7, 0xc0000010 ;  /* 0xc000001000077882 */ /* 0x000fe20000000000 */
[----:B0-----:R-:W-:-:S01]  /*8400*/  FADD.FTZ R0, R0, R5 ;  /* 0x0000000500007221 */ /* 0x001fc20000010000 */
[----:B-1----:R-:W-:-:S04]  /*8410*/  FADD.FTZ R6, R6, R7 ;  /* 0x0000000706067221 */ /* 0x002fc80000010000 */
[----:B------:R-:W0:Y:S04]  /*8420*/  SHFL.BFLY PT, R3, R0, 0x1, 0x1f ;  /* 0x0c201f0000037f89 */ /* 0x000e2800000e0000 */
        /* <DEDUP_REMOVED lines=11> */
[----:B------:R-:W-:Y:S01]  /*84e0*/  IMAD.MOV.U32 R9, RZ, RZ, RZ ;  /* 0x000000ffff097224 */ /* 0x000fe200078e00ff */
[----:B------:R-:W-:Y:S02]  /*84f0*/  WARPGROUP.DEPBAR.LE gsb0, 0x0 ;  /* 0x00008000000079c5 */ /* 0x000fe40000010000 */
[----:B------:R-:W-:-:S06]  /*8500*/  WARPGROUP.ARRIVE ;  /* 0x00000000000079c5 */ /* 0x000fcc0000000000 */
[----:B------:R-:W-:Y:S01]  /*8510*/  QGMMA.64x128x32.F32.E4M3.E4M3 R24, R184, gdesc[UR4], R24, gsb0 ;  /* 0x01e00004b8187df3 */ /* 0x000fe20008000818 */
[----:B------:R-:W0:Y:S08]  /*8520*/  @P2 MUFU.LG2 R8, R15 ;  /* 0x0000000f00082308 */ /* 0x000e300000000c00 */
[----:B------:R-:W1:Y:S08]  /*8530*/  @P3 MUFU.LG2 R6, R21 ;  /* 0x0000001500063308 */ /* 0x000e700000000c00 */
[----:B------:R-:W2:Y:S01]  /*8540*/  @P1 MUFU.RCP R9, R12 ;  /* 0x0000000c00091308 */ /* 0x000ea20000001000 */
[C---:B------:R-:W-:Y:S01]  /*8550*/  @P2 FMUL.FTZ R7, R13.reuse, 0.69314718246459960938 ;  /* 0x3f3172180d072820 */ /* 0x040fe20000410000 */
[----:B------:R-:W-:Y:S01]  /*8560*/  @P3 FMUL.FTZ R88, R13, 0.69314718246459960938 ;  /* 0x3f3172180d583820 */ /* 0x000fe20000410000 */
[----:B0-----:R-:W-:Y:S01]  /*8570*/  @P2 FMUL.FTZ R8, R8, 0.69314718246459960938 ;  /* 0x3f31721808082820 */ /* 0x001fe20000410000 */
[----:B------:R-:W-:-:S02]  /*8580*/  IMAD.MOV.U32 R3, RZ, RZ, -0x800000 ;  /* 0xff800000ff037424 */ /* 0x000fc400078e00ff */
[----:B------:R-:W-:Y:S02]  /*8590*/  IMAD.MOV.U32 R0, RZ, RZ, -0x800000 ;  /* 0xff800000ff007424 */ /* 0x000fe400078e00ff */
[----:B-1----:R-:W-:Y:S01]  /*85a0*/  @P3 FMUL.FTZ R11, R6, 0.69314718246459960938 ;  /* 0x3f317218060b3820 */ /* 0x002fe20000410000 */
[----:B------:R-:W-:-:S01]  /*85b0*/  @P2 FFMA.FTZ R3, R7, R14, R8 ;  /* 0x0000000e07032223 */ /* 0x000fc20000010008 */
[----:B---3--:R-:W-:Y:S02]  /*85c0*/  FMUL.FTZ R8, R5, R4 ;  /* 0x0000000405087220 */ /* 0x008fe40000410000 */
[----:B------:R-:W-:-:S01]  /*85d0*/  @P3 FFMA.FTZ R0, R88, R20, R11 ;  /* 0x0000001458003223 */ /* 0x000fc2000001000b */
[----:B--2---:R-:W-:Y:S01]  /*85e0*/  FMUL.FTZ R88, R9, R4 ;  /* 0x0000000409587220 */ /* 0x004fe20000410000 */
[----:B------:R-:W-:Y:S02]  /*85f0*/  WARPGROUP.DEPBAR.LE gsb0, 0x0 ;  /* 0x00008000000079c5 */ /* 0x000fe40000010000 */
[----:B------:R-:W-:Y:S05]  /*8600*/  @!P0 BRA `(.L_x_6906) ;  /* 0x0000000000048947 */ /* 0x000fea0003800000 */
[----:B------:R-:W-:Y:S01]  /*8610*/  BPT.TRAP 0x1 ;  /* 0x000000040000795c */ /* 0x000fe20000300000 */
.L_x_6906:
[----:B------:R-:W0:Y:S01]  /*8620*/  S2R R89, SR_TID.X ;  /* 0x0000000000597919 */ /* 0x000e220000002100 */
[----:B------:R-:W-:Y:S01]  /*8630*/  ULDC.64 UR6, c[0x4][0xa8] ;  /* 0x01002a0000067ab9 */ /* 0x000fe20000000a00 */
[----:B------:R-:W1:Y:S01]  /*8640*/  S2UR UR5, SR_SWINHI ;  /* 0x00000000000579c3 */ /* 0x000e620000002f00 */
        /* <DEDUP_REMOVED lines=11> */
[----:B------:R-:W-:Y:S01]  /*8700*/  ULDC.64 UR8, c[0x0][0xb90] ;  /* 0x0002e40000087ab9 */ /* 0x000fe20000000a00 */
[----:B------:R-:W-:Y:S01]  /*8710*/  USHF.R.S32.HI UR14, URZ, 0x1f, UR42 ;  /* 0x0000001f3f0e7899 */ /* 0x000fe2000801142a */
[----:B------:R-:W-:Y:S01]  /*8720*/  ULDC.64 UR10, c[0x0][0xb98] ;  /* 0x0002e600000a7ab9 */ /* 0x000fe20000000a00 */
[----:B0-----:R-:W-:-:S04]  /*8730*/  SHF.L.U32 R4, R89, 0x2, RZ ;  /* 0x0000000259047819 */ /* 0x001fc800000006ff */
[----:B------:R-:W-:-:S04]  /*8740*/  LOP3.LUT R4, R4, 0xc, RZ, 0xc0, !PT ;  /* 0x0000000c04047812 */ /* 0x000fc800078ec0ff */
[----:B------:R-:W-:-:S05]  /*8750*/  IADD3 R4, P0, R4, UR6, RZ ;  /* 0x0000000604047c10 */ /* 0x000fca000ff1e0ff */
[----:B------:R-:W-:-:S05]  /*8760*/  IMAD.X R5, RZ, RZ, UR7, P0 ;  /* 0x00000007ff057e24 */ /* 0x000fca00080e06ff */
[----:B------:R0:W2:Y:S01]  /*8770*/  LDG.E.CONSTANT R4, desc[UR50][R4.64] ;  /* 0x0000003204047981 */ /* 0x0000a2000c1e9900 */
        /* <DEDUP_REMOVED lines=25> */
[-C--:B0-----:R-:W-:Y:S01]  /*8910*/  FMUL.FTZ R5, R30, R88.reuse ;  /* 0x000000581e057220 */ /* 0x081fe20000410000 */
[-C--:B------:R-:W-:Y:S01]  /*8920*/  FMUL.FTZ R8, R26, R88.reuse ;  /* 0x000000581a087220 */ /* 0x080fe20000410000 */
[-C--:B------:R-:W-:Y:S01]  /*8930*/  FMUL.FTZ R25, R39, R88.reuse ;  /* 0x0000005827197220 */ /* 0x080fe20000410000 */
[-C--:B------:R-:W-:Y:S01]  /*8940*/  FMUL.FTZ R26, R35, R88.reuse ;  /* 0x00000058231a7220 */ /* 0x080fe20000410000 */
[-C--:B------:R-:W-:Y:S01]  /*8950*/  FMUL.FTZ R27, R46, R88.reuse ;  /* 0x000000582e1b7220 */ /* 0x080fe20000410000 */
[-C--:B------:R-:W-:Y:S01]  /*8960*/  FMUL.FTZ R30, R42, R88.reuse ;  /* 0x000000582a1e7220 */ /* 0x080fe20000410000 */
[----:B------:R-:W-:Y:S01]  /*8970*/  F2FP.BF16.F32.PACK_AB R6, R6, R7 ;  /* 0x000000070606723e */ /* 0x000fe200000010ff */
[-C--:B------:R-:W-:Y:S01]  /*8980*/  FMUL.FTZ R34, R43, R88.reuse ;  /* 0x000000582b227220 */ /* 0x080fe20000410000 */
[----:B------:R-:W-:Y:S01]  /*8990*/  LOP3.LUT P0, R7, R89, 0x3, RZ, 0xc0, !PT ;  /* 0x0000000359077812 */ /* 0x000fe2000780c0ff */
[-C--:B------:R-:W-:Y:S01]  /*89a0*/  FMUL.FTZ R43, R62, R88.reuse ;  /* 0x000000583e2b7220 */ /* 0x080fe20000410000 */
[-C--:B------:R-:W-:Y:S01]  /*89b0*/  FMUL.FTZ R46, R58, R88.reuse ;  /* 0x000000583a2e7220 */ /* 0x080fe20000410000 */
[-C--:B------:R-:W-:Y:S01]  /*89c0*/  FMUL.FTZ R31, R47, R88.reuse ;  /* 0x000000582f1f7220 */ /* 0x080fe20000410000 */
[----:B------:R-:W-:Y:S01]  /*89d0*/  FMUL.FTZ R35, R54, R88 ;  /* 0x0000005836237220 */ /* 0x000fe20000410000 */
[----:B------:R-:W-:Y:S01]  /*89e0*/  F2FP.BF16.F32.PACK_AB R5, R5, R8 ;  /* 0x000000080505723e */ /* 0x000fe200000010ff */
[----:B------:R-:W-:Y:S01]  /*89f0*/  UMOV UR6, UR41 ;  /* 0x0000002900067c82 */ /* 0x000fe20008000000 */
[----:B-1----:R-:W-:Y:S01]  /*8a00*/  UMOV UR7, UR5 ;  /* 0x0000000500077c82 */ /* 0x002fe20008000000 */
[-C--:B------:R-:W-:Y:S01]  /*8a10*/  FMUL.FTZ R38, R50, R88.reuse ;  /* 0x0000005832267220 */ /* 0x080fe20000410000 */
[-C--:B------:R-:W-:Y:S01]  /*8a20*/  FMUL.FTZ R39, R55, R88.reuse ;  /* 0x0000005837277220 */ /* 0x080fe20000410000 */
[-C--:B------:R-:W-:Y:S01]  /*8a30*/  FMUL.FTZ R42, R51, R88.reuse ;  /* 0x00000058332a7220 */ /* 0x080fe20000410000 */
[-C--:B------:R-:W-:Y:S01]  /*8a40*/  FMUL.FTZ R47, R63, R88.reuse ;  /* 0x000000583f2f7220 */ /* 0x080fe20000410000 */
[----:B------:R-:W-:Y:S01]  /*8a50*/  FMUL.FTZ R54, R66, R88 ;  /* 0x0000005842367220 */ /* 0x000fe20000410000 */
[----:B------:R-:W-:Y:S01]  /*8a60*/  F2FP.BF16.F32.PACK_AB R9, R9, R10 ;  /* 0x0000000a0909723e */ /* 0x000fe200000010ff */
[----:B------:R-:W-:Y:S01]  /*8a70*/  FMUL.FTZ R63, R79, R88 ;  /* 0x000000584f3f7220 */ /* 0x000fe20000410000 */
[----:B------:R-:W-:Y:S01]  /*8a80*/  F2FP.BF16.F32.PACK_AB R8, R25, R26 ;  /* 0x0000001a1908723e */ /* 0x000fe200000010ff */
[----:B------:R-:W-:Y:S01]  /*8a90*/  FMUL.FTZ R66, R75, R88 ;  /* 0x000000584b427220 */ /* 0x000fe20000410000 */
[----:B------:R-:W-:Y:S01]  /*8aa0*/  F2FP.BF16.F32.PACK_AB R30, R27, R30 ;  /* 0x0000001e1b1e723e */ /* 0x000fe200000010ff */
[----:B------:R-:W-:Y:S01]  /*8ab0*/  IMAD.U32 R26, RZ, RZ, UR6 ;  /* 0x00000006ff1a7e24 */ /* 0x000fe2000f8e00ff */
[----:B------:R-:W-:Y:S01]  /*8ac0*/  ISETP.EQ.OR P0, PT, R7, 0x3, !P0 ;  /* 0x000000030700780c */ /* 0x000fe20004702670 */
[----:B------:R-:W-:Y:S01]  /*8ad0*/  IMAD.U32 R27, RZ, RZ, UR7 ;  /* 0x00000007ff1b7e24 */ /* 0x000fe2000f8e00ff */
[----:B------:R-:W-:Y:S01]  /*8ae0*/  F2FP.BF16.F32.PACK_AB R44, R44, R45 ;  /* 0x0000002d2c2c723e */ /* 0x000fe200000010ff */
[----:B------:R-:W-:Y:S01]  /*8af0*/  FMUL.FTZ R50, R59, R88 ;  /* 0x000000583b327220 */ /* 0x000fe20000410000 */
[----:B------:R-:W-:Y:S01]  /*8b00*/  F2FP.BF16.F32.PACK_AB R43, R43, R46 ;  /* 0x0000002e2b2b723e */ /* 0x000fe200000010ff */
[-C--:B------:R-:W-:Y:S01]  /*8b10*/  FMUL.FTZ R59, R78, R88.reuse ;  /* 0x000000584e3b7220 */ /* 0x080fe20000410000 */
[----:B------:R-:W-:Y:S01]  /*8b20*/  F2FP.BF16.F32.PACK_AB R49, R48, R49 ;  /* 0x000000313031723e */ /* 0x000fe200000010ff */
[-C--:B------:R-:W-:Y:S01]  /*8b30*/  FMUL.FTZ R62, R74, R88.reuse ;  /* 0x000000584a3e7220 */ /* 0x080fe20000410000 */
[----:B------:R-:W-:Y:S01]  /*8b40*/  F2FP.BF16.F32.PACK_AB R68, R68, R69 ;  /* 0x000000454444723e */ /* 0x000fe200000010ff */
[-C--:B------:R-:W-:Y:S01]  /*8b50*/  FMUL.FTZ R51, R70, R88.reuse ;  /* 0x0000005846337220 */ /* 0x080fe20000410000 */
[----:B------:R-:W-:Y:S01]  /*8b60*/  F2FP.BF16.F32.PACK_AB R73, R72, R73 ;  /* 0x000000494849723e */ /* 0x000fe200000010ff */
[-C--:B------:R-:W-:Y:S01]  /*8b70*/  FMUL.FTZ R55, R71, R88.reuse ;  /* 0x0000005847377220 */ /* 0x080fe20000410000 */
[----:B------:R-:W-:Y:S01]  /*8b80*/  SEL R45, R6, R9, P0 ;  /* 0x00000009062d7207 */ /* 0x000fe20000000000 */
[----:B------:R-:W-:Y:S01]  /*8b90*/  FMUL.FTZ R58, R67, R88 ;  /* 0x00000058433a7220 */ /* 0x000fe20000410000 */
[----:B------:R-:W-:Y:S01]  /*8ba0*/  SEL R46, R9, R6, P0 ;  /* 0x00000006092e7207 */ /* 0x000fe20000000000 */
[----:B------:R-:W-:Y:S01]  /*8bb0*/  IMAD.WIDE R6, R190, 0x2, R26 ;  /* 0x00000002be067825 */ /* 0x000fe200078e021a */
[----:B------:R-:W-:-:S03]  /*8bc0*/  F2FP.BF16.F32.PACK_AB R35, R35, R38 ;  /* 0x000000262323723e */ /* 0x000fc600000010ff */
[----:B------:R-:W-:Y:S01]  /*8bd0*/  FMUL.FTZ R71, R87, R88 ;  /* 0x0000005857477220 */ /* 0x000fe20000410000 */
[----:B------:R-:W-:Y:S01]  /*8be0*/  F2FP.BF16.F32.PACK_AB R42, R39, R42 ;  /* 0x0000002a272a723e */ /* 0x000fe200000010ff */
[-C--:B------:R-:W-:Y:S01]  /*8bf0*/  FMUL.FTZ R67, R86, R88.reuse ;  /* 0x0000005856437220 */ /* 0x080fe20000410000 */
[----:B------:R-:W-:Y:S01]  /*8c00*/  F2FP.BF16.F32.PACK_AB R52, R52, R53 ;  /* 0x000000353434723e */ /* 0x000fe200000010ff */
[-C--:B------:R-:W-:Y:S01]  /*8c10*/  FMUL.FTZ R70, R82, R88.reuse ;  /* 0x0000005852467220 */ /* 0x080fe20000410000 */
[----:B------:R-:W-:Y:S01]  /*8c20*/  F2FP.BF16.F32.PACK_AB R57, R56, R57 ;  /* 0x000000393839723e */ /* 0x000fe200000010ff */
[----:B------:R-:W-:Y:S01]  /*8c30*/  FMUL.FTZ R74, R83, R88 ;  /* 0x00000058534a7220 */ /* 0x000fe20000410000 */
[----:B------:R-:W-:Y:S01]  /*8c40*/  F2FP.BF16.F32.PACK_AB R60, R60, R61 ;  /* 0x0000003d3c3c723e */ /* 0x000fe200000010ff */
[----:B------:R-:W0:Y:S01]  /*8c50*/  LDC R87, c[0x0][0xc38] ;  /* 0x00030e00ff577b82 */ /* 0x000e220000000800 */
[----:B------:R-:W-:Y:S01]  /*8c60*/  F2FP.BF16.F32.PACK_AB R66, R63, R66 ;  /* 0x000000423f42723e */ /* 0x000fe200000010ff */
[----:B------:R-:W-:Y:S01]  /*8c70*/  UIADD3 UR5, -UR42, URZ, URZ ;  /* 0x0000003f2a057290 */ /* 0x000fe2000fffe13f */
[----:B------:R-:W-:Y:S01]  /*8c80*/  F2FP.BF16.F32.PACK_AB R65, R64, R65 ;  /* 0x000000414041723e */ /* 0x000fe200000010ff */
[----:B------:R-:W-:Y:S01]  /*8c90*/  ULDC UR6, c[0x0][0xc44] ;  /* 0x0003110000067ab9 */ /* 0x000fe20000000800 */
[----:B------:R-:W-:Y:S01]  /*8ca0*/  SEL R61, R44, R49, P0 ;  /* 0x000000312c3d7207 */ /* 0x000fe20000000000 */
[----:B------:R-:W-:Y:S01]  /*8cb0*/  UIMAD UR13, UR6, UR5, UR40 ;  /* 0x00000005060d72a4 */ /* 0x000fe2000f8e0228 */
[----:B------:R-:W-:Y:S01]  /*8cc0*/  SEL R63, R68, R73, P0 ;  /* 0x00000049443f7207 */ /* 0x000fe20000000000 */
[----:B------:R-:W-:Y:S01]  /*8cd0*/  UIADD3 UR4, UR4, 0x22860, URZ ;  /* 0x0002286004047890 */ /* 0x000fe2000fffe03f */
[----:B------:R-:W-:Y:S01]  /*8ce0*/  SEL R44, R49, R44, P0 ;  /* 0x0000002c312c7207 */ /* 0x000fe20000000000 */
[----:B------:R-:W-:Y:S01]  /*8cf0*/  USHF.R.S32.HI UR12, URZ, 0x1f, UR13 ;  /* 0x0000001f3f0c7899 */ /* 0x000fe2000801140d */
[----:B------:R-:W-:Y:S01]  /*8d00*/  SEL R68, R73, R68, P0 ;  /* 0x0000004449447207 */ /* 0x000fe20000000000 */
[----:B------:R-:W-:Y:S01]  /*8d10*/  UPRMT UR4, UR38, 0x654, UR4 ;  /* 0x0000065426047896 */ /* 0x000fe20008000004 */
[----:B------:R-:W-:Y:S01]  /*8d20*/  F2FP.BF16.F32.PACK_AB R12, R11, R12 ;  /* 0x0000000c0b0c723e */ /* 0x000fe200000010ff */
[----:B------:R-:W-:Y:S01]  /*8d30*/  UIMAD UR5, UR12, UR8, URZ ;  /* 0x000000080c0572a4 */ /* 0x000fe2000f8e023f */
[----:B------:R-:W-:Y:S01]  /*8d40*/  SEL R49, R52, R57, P0 ;  /* 0x0000003934317207 */ /* 0x000fe20000000000 */
[----:B------:R-:W-:Y:S01]  /*8d50*/  UIMAD.WIDE.U32 UR6, UR13, UR8, URZ ;  /* 0x000000080d0672a5 */ /* 0x000fe2000f8e003f */
[----:B------:R-:W-:Y:S01]  /*8d60*/  SEL R73, R35, R42, P0 ;  /* 0x0000002a23497207 */ /* 0x000fe20000000000 */
[----:B------:R-:W-:Y:S01]  /*8d70*/  UIMAD UR5, UR13, UR9, UR5 ;  /* 0x000000090d0572a4 */ /* 0x000fe2000f8e0205 */
[----:B------:R-:W-:Y:S01]  /*8d80*/  SEL R72, R42, R35, P0 ;  /* 0x000000232a487207 */ /* 0x000fe20000000000 */
[----:B------:R-:W-:Y:S01]  /*8d90*/  UIMAD UR8, UR14, UR10, URZ ;  /* 0x0000000a0e0872a4 */ /* 0x000fe2000f8e023f */
[----:B------:R-:W-:Y:S01]  /*8da0*/  F2FP.BF16.F32.PACK_AB R15, R15, R20 ;  /* 0x000000140f0f723e */ /* 0x000fe200000010ff */
[----:B------:R-:W-:Y:S01]  /*8db0*/  SYNCS.ARRIVE.TRANS64.RED.A1T0 RZ, [UR4], RZ ;  /* 0x000000ffffff79a7 */ /* 0x000fe20008100404 */
[----:B------:R-:W-:Y:S01]  /*8dc0*/  SEL R52, R57, R52, P0 ;  /* 0x0000003439347207 */ /* 0x000fe20000000000 */
[----:B------:R-:W-:Y:S01]  /*8dd0*/  UIADD3 UR7, UR7, UR5, URZ ;  /* 0x0000000507077290 */ /* 0x000fe2000fffe03f */
[----:B------:R-:W-:Y:S01]  /*8de0*/  IADD3 R35, P6, R6, 0x4060, RZ ;  /* 0x0000406006237810 */ /* 0x000fe20007fde0ff */
[----:B------:R-:W-:Y:S01]  /*8df0*/  UIMAD UR8, UR42, UR11, UR8 ;  /* 0x0000000b2a0872a4 */ /* 0x000fe2000f8e0208 */
[----:B------:R-:W-:Y:S01]  /*8e00*/  SEL R57, R60, R65, P0 ;  /* 0x000000413c397207 */ /* 0x000fe20000000000 */
[----:B------:R-:W-:Y:S01]  /*8e10*/  UIMAD.WIDE.U32 UR6, UR42, UR10, UR6 ;  /* 0x0000000a2a0672a5 */ /* 0x000fe2000f8e0006 */
[----:B------:R-:W-:Y:S01]  /*8e20*/  F2FP.BF16.F32.PACK_AB R59, R59, R62 ;  /* 0x0000003e3b3b723e */ /* 0x000fe200000010ff */
[----:B------:R-:W-:Y:S01]  /*8e30*/  ULDC.64 UR4, c[0x0][0xb50] ;  /* 0x0002d40000047ab9 */ /* 0x000fe20000000a00 */
[----:B------:R-:W-:-:S02]  /*8e40*/  SEL R60, R65, R60, P0 ;  /* 0x0000003c413c7207 */ /* 0x000fc40000000000 */
[----:B------:R-:W-:Y:S02]  /*8e50*/  F2FP.BF16.F32.PACK_AB R31, R31, R34 ;  /* 0x000000221f1f723e */ /* 0x000fe400000010ff */
[----:B------:R-:W-:Y:S02]  /*8e60*/  SEL R65, R5, R12, P0 ;  /* 0x0000000c05417207 */ /* 0x000fe40000000000 */
[----:B------:R-:W-:Y:S01]  /*8e70*/  SEL R62, R12, R5, P0 ;  /* 0x000000050c3e7207 */ /* 0x000fe20000000000 */
[----:B------:R-:W-:Y:S01]  /*8e80*/  IMAD R5, R18, 0x40, R2 ;  /* 0x0000004012057824 */ /* 0x000fe200078e0202 */
[----:B------:R-:W-:Y:S02]  /*8e90*/  SEL R69, R15, R8, P0 ;  /* 0x000000080f457207 */ /* 0x000fe40000000000 */
[----:B------:R-:W-:Y:S01]  /*8ea0*/  SEL R64, R8, R15, P0 ;  /* 0x0000000f08407207 */ /* 0x000fe20000000000 */
[----:B------:R-:W-:Y:S01]  /*8eb0*/  IMAD.WIDE R26, R5, 0x2, R26 ;  /* 0x00000002051a7825 */ /* 0x000fe200078e021a */
[----:B------:R-:W-:-:S02]  /*8ec0*/  LOP3.LUT R34, R35, 0x380, RZ, 0xc0, !PT ;  /* 0x0000038023227812 */ /* 0x000fc400078ec0ff */
[----:B------:R-:W-:Y:S02]  /*8ed0*/  IADD3 R8, P2, R6, 0x20, RZ ;  /* 0x0000002006087810 */ /* 0x000fe40007f5e0ff */
[----:B------:R-:W-:Y:S02]  /*8ee0*/  SHF.R.U64 R34, R34, 0x3, RZ ;  /* 0x0000000322227819 */ /* 0x000fe400000012ff */
[----:B------:R-:W-:Y:S02]  /*8ef0*/  LOP3.LUT R5, R8, 0x380, RZ, 0xc0, !PT ;  /* 0x0000038008057812 */ /* 0x000fe400078ec0ff */
[----:B------:R-:W-:Y:S01]  /*8f00*/  LOP3.LUT R34, R34, R35, RZ, 0x3c, !PT ;  /* 0x0000002322227212 */ /* 0x000fe200078e3cff */
[----:B------:R-:W-:Y:S01]  /*8f10*/  IMAD.X R35, RZ, RZ, R7, P6 ;  /* 0x000000ffff237224 */ /* 0x000fe200030e0607 */
[----:B------:R-:W-:Y:S02]  /*8f20*/  SHF.R.U64 R5, R5, 0x3, RZ ;  /* 0x0000000305057819 */ /* 0x000fe400000012ff */
[----:B------:R-:W-:-:S02]  /*8f30*/  IADD3 R10, P6, R6, 0x40, RZ ;  /* 0x00000040060a7810 */ /* 0x000fc40007fde0ff */
[----:B------:R-:W-:Y:S02]  /*8f40*/  F2FP.BF16.F32.PACK_AB R33, R32, R33 ;  /* 0x000000212021723e */ /* 0x000fe400000010ff */
[----:B------:R-:W-:Y:S02]  /*8f50*/  LOP3.LUT R32, R5, R8, RZ, 0x3c, !PT ;  /* 0x0000000805207212 */ /* 0x000fe400078e3cff */
[----:B------:R-:W-:Y:S02]  /*8f60*/  LOP3.LUT R5, R10, 0x380, RZ, 0xc0, !PT ;  /* 0x000003800a057812 */ /* 0x000fe400078ec0ff */
[----:B------:R-:W-:Y:S01]  /*8f70*/  F2FP.BF16.F32.PACK_AB R28, R28, R29 ;  /* 0x0000001d1c1c723e */ /* 0x000fe200000010ff */
[----:B------:R-:W-:Y:S01]  /*8f80*/  IMAD.X R29, RZ, RZ, R7, P6 ;  /* 0x000000ffff1d7224 */ /* 0x000fe200030e0607 */
[----:B------:R-:W-:Y:S02]  /*8f90*/  SHF.R.U64 R5, R5, 0x3, RZ ;  /* 0x0000000305057819 */ /* 0x000fe400000012ff */
[----:B------:R-:W-:-:S02]  /*8fa0*/  F2FP.BF16.F32.PACK_AB R51, R51, R54 ;  /* 0x000000363333723e */ /* 0x000fc400000010ff */
[----:B------:R-:W-:Y:S02]  /*8fb0*/  SEL R53, R28, R33, P0 ;  /* 0x000000211c357207 */ /* 0x000fe40000000000 */
[----:B------:R-:W-:Y:S01]  /*8fc0*/  SEL R54, R33, R28, P0 ;  /* 0x0000001c21367207 */ /* 0x000fe20000000000 */
[----:B------:R-:W-:Y:S01]  /*8fd0*/  IMAD.X R33, RZ, RZ, R7, P2 ;  /* 0x000000ffff217224 */ /* 0x000fe200010e0607 */
[----:B------:R-:W-:Y:S02]  /*8fe0*/  LOP3.LUT R28, R5, R10, RZ, 0x3c, !PT ;  /* 0x0000000a051c7212 */ /* 0x000fe400078e3cff */
[----:B------:R-:W1:Y:S01]  /*8ff0*/  LDC R5, c[0x0][0xbe8] ;  /* 0x0002fa00ff057b82 */ /* 0x000e620000000800 */
[----:B------:R-:W-:Y:S02]  /*9000*/  F2FP.BF16.F32.PACK_AB R50, R47, R50 ;  /* 0x000000322f32723e */ /* 0x000fe400000010ff */
[----:B------:R-:W-:Y:S02]  /*9010*/  F2FP.BF16.F32.PACK_AB R24, R21, R24 ;  /* 0x000000181518723e */ /* 0x000fe400000010ff */
[----:B------:R-:W-:-:S02]  /*9020*/  SEL R75, R43, R50, P0 ;  /* 0x000000322b4b7207 */ /* 0x000fc40000000000 */
[----:B------:R-:W-:Y:S02]  /*9030*/  SEL R76, R50, R43, P0 ;  /* 0x0000002b324c7207 */ /* 0x000fe40000000000 */
[----:B------:R-:W-:Y:S02]  /*9040*/  LOP3.LUT R43, R6, 0x380, RZ, 0xc0, !PT ;  /* 0x00000380062b7812 */ /* 0x000fe400078ec0ff */
[----:B------:R-:W-:Y:S02]  /*9050*/  IADD3 R21, P2, R26, 0x2000, RZ ;  /* 0x000020001a157810 */ /* 0x000fe40007f5e0ff */
[----:B------:R-:W-:Y:S02]  /*9060*/  SHF.R.U64 R43, R43, 0x3, RZ ;  /* 0x000000032b2b7819 */ /* 0x000fe400000012ff */
[----:B------:R-:W-:Y:S02]  /*9070*/  LOP3.LUT R20, R21, 0x380, RZ, 0xc0, !PT ;  /* 0x0000038015147812 */ /* 0x000fe400078ec0ff */
[----:B------:R-:W-:-:S02]  /*9080*/  IADD3 R11, P3, R6, 0x4000, RZ ;  /* 0x00004000060b7810 */ /* 0x000fc40007f7e0ff */
[----:B------:R-:W-:Y:S02]  /*9090*/  F2FP.BF16.F32.PACK_AB R13, R13, R14 ;  /* 0x0000000e0d0d723e */ /* 0x000fe400000010ff */
[C---:B------:R-:W-:Y:S02]  /*90a0*/  IADD3 R14, P5, R6.reuse, 0x4040, RZ ;  /* 0x00004040060e7810 */ /* 0x040fe40007fbe0ff */
[C---:B------:R-:W-:Y:S02]  /*90b0*/  IADD3 R12, P4, R6.reuse, 0x4020, RZ ;  /* 0x00004020060c7810 */ /* 0x040fe40007f9e0ff */
[----:B------:R-:W-:Y:S02]  /*90c0*/  IADD3 R9, P1, R6, 0x60, RZ ;  /* 0x0000006006097810 */ /* 0x000fe40007f3e0ff */
[----:B------:R-:W-:Y:S01]  /*90d0*/  LOP3.LUT R42, R43, R6, RZ, 0x3c, !PT ;  /* 0x000000062b2a7212 */ /* 0x000fe200078e3cff */
[----:B------:R-:W-:Y:S01]  /*90e0*/  IMAD.X R39, RZ, RZ, R7, P4 ;  /* 0x000000ffff277224 */ /* 0x000fe200020e0607 */
[----:B------:R-:W-:-:S02]  /*90f0*/  SHF.R.U64 R20, R20, 0x3, RZ ;  /* 0x0000000314147819 */ /* 0x000fc400000012ff */
[----:B------:R-:W-:Y:S02]  /*9100*/  LOP3.LUT R6, R11, 0x380, RZ, 0xc0, !PT ;  /* 0x000003800b067812 */ /* 0x000fe400078ec0ff */
[----:B------:R-:W-:Y:S01]  /*9110*/  LOP3.LUT R20, R20, R21, RZ, 0x3c, !PT ;  /* 0x0000001514147212 */ /* 0x000fe200078e3cff */
[----:B------:R-:W-:Y:S01]  /*9120*/  IMAD.X R21, RZ, RZ, R27, P2 ;  /* 0x000000ffff157224 */ /* 0x000fe200010e061b */
[----:B------:R-:W-:Y:S02]  /*9130*/  SHF.R.U64 R6, R6, 0x3, RZ ;  /* 0x0000000306067819 */ /* 0x000fe400000012ff */
[----:B-1----:R-:W-:Y:S02]  /*9140*/  ISETP.NE.AND P2, PT, R5, 0x1, PT ;  /* 0x000000010500780c */ /* 0x002fe40003f45270 */
[----:B------:R-:W-:Y:S02]  /*9150*/  F2FP.BF16.F32.PACK_AB R41, R40, R41 ;  /* 0x000000292829723e */ /* 0x000fe400000010ff */
[----:B------:R-:W-:-:S02]  /*9160*/  LOP3.LUT R40, R6, R11, RZ, 0x3c, !PT ;  /* 0x0000000b06287212 */ /* 0x000fc400078e3cff */
[----:B------:R-:W-:Y:S02]  /*9170*/  LOP3.LUT R6, R9, 0x380, RZ, 0xc0, !PT ;  /* 0x0000038009067812 */ /* 0x000fe400078ec0ff */
[----:B------:R-:W-:Y:S02]  /*9180*/  IADD3 R25, P6, R26, 0x1000, RZ ;  /* 0x000010001a197810 */ /* 0x000fe40007fde0ff */
[----:B------:R-:W-:Y:S02]  /*9190*/  SHF.R.U64 R6, R6, 0x3, RZ ;  /* 0x0000000306067819 */ /* 0x000fe400000012ff */
[----:B------:R-:W-:Y:S02]  /*91a0*/  F2FP.BF16.F32.PACK_AB R67, R67, R70 ;  /* 0x000000464343723e */ /* 0x000fe400000010ff */
[----:B------:R-:W-:Y:S02]  /*91b0*/  F2FP.BF16.F32.PACK_AB R74, R71, R74 ;  /* 0x0000004a474a723e */ /* 0x000fe400000010ff */
[----:B------:R-:W-:-:S02]  /*91c0*/  SEL R71, R30, R31, P0 ;  /* 0x0000001f1e477207 */ /* 0x000fc40000000000 */
[----:B------:R-:W-:Y:S01]  /*91d0*/  SEL R70, R31, R30, P0 ;  /* 0x0000001e1f467207 */ /* 0x000fe20000000000 */
[----:B------:R-:W-:Y:S01]  /*91e0*/  IMAD.X R31, RZ, RZ, R7, P1 ;  /* 0x000000ffff1f7224 */ /* 0x000fe200008e0607 */
[----:B------:R-:W-:Y:S02]  /*91f0*/  SEL R47, R13, R24, P0 ;  /* 0x000000180d2f7207 */ /* 0x000fe40000000000 */
[----:B------:R-:W-:Y:S02]  /*9200*/  SEL R48, R24, R13, P0 ;  /* 0x0000000d18307207 */ /* 0x000fe40000000000 */
[----:B------:R-:W-:Y:S02]  /*9210*/  LOP3.LUT R30, R6, R9, RZ, 0x3c, !PT ;  /* 0x00000009061e7212 */ /* 0x000fe400078e3cff */
[----:B------:R-:W-:Y:S01]  /*9220*/  MOV R79, R34 ;  /* 0x00000022004f7202 */ /* 0x000fe20000000f00 */
[----:B------:R-:W-:Y:S01]  /*9230*/  IMAD R34, RZ, RZ, -UR40 ;  /* 0x80000028ff227e24 */ /* 0x000fe2000f8e02ff */
[----:B------:R-:W-:Y:S01]  /*9240*/  F2FP.BF16.F32.PACK_AB R58, R55, R58 ;  /* 0x0000003a373a723e */ /* 0x000fe200000010ff */
[----:B------:R-:W1:Y:S01]  /*9250*/  @P2 LDC R35, c[0x0][0xbec] ;  /* 0x0002fb00ff232b82 */ /* 0x000e620000000800 */
[----:B------:R-:W-:Y:S01]  /*9260*/  LOP3.LUT R24, R25, 0x380, RZ, 0xc0, !PT ;  /* 0x0000038019187812 */ /* 0x000fe200078ec0ff */
[----:B0-----:R-:W-:Y:S01]  /*9270*/  IMAD R87, R87, R34, UR43 ;  /* 0x0000002b57577e24 */ /* 0x001fe2000f8e0222 */
[----:B------:R-:W-:Y:S01]  /*9280*/  SEL R77, R51, R58, P0 ;  /* 0x0000003a334d7207 */ /* 0x000fe20000000000 */
[----:B------:R-:W-:Y:S01]  /*9290*/  IMAD.U32 R34, RZ, RZ, UR8 ;  /* 0x00000008ff227e24 */ /* 0x000fe2000f8e00ff */
[----:B------:R-:W-:Y:S01]  /*92a0*/  SHF.R.U64 R24, R24, 0x3, RZ ;  /* 0x0000000318187819 */ /* 0x000fe200000012ff */
[----:B------:R-:W-:Y:S01]  /*92b0*/  ULDC.64 UR8, c[0x0][0xae8] ;  /* 0x0002ba0000087ab9 */ /* 0x000fe20000000a00 */
[----:B------:R-:W-:-:S02]  /*92c0*/  MOV R84, R30 ;  /* 0x0000001e00547202 */ /* 0x000fc40000000f00 */
[----:B------:R-:W-:Y:S01]  /*92d0*/  SEL R58, R58, R51, P0 ;  /* 0x000000333a3a7207 */ /* 0x000fe20000000000 */
[----:B------:R-:W0:Y:S01]  /*92e0*/  @P2 LDC R30, c[0x0][0xbf0] ;  /* 0x0002fc00ff1e2b82 */ /* 0x000e220000000800 */
[----:B------:R-:W-:Y:S02]  /*92f0*/  SEL R51, R59, R66, P0 ;  /* 0x000000423b337207 */ /* 0x000fe40000000000 */
[----:B------:R-:W-:Y:S02]  /*9300*/  SEL R66, R66, R59, P0 ;  /* 0x0000003b42427207 */ /* 0x000fe40000000000 */
[----:B------:R-:W-:Y:S02]  /*9310*/  SEL R59, R67, R74, P0 ;  /* 0x0000004a433b7207 */ /* 0x000fe40000000000 */
[----:B------:R-:W-:Y:S01]  /*9320*/  LOP3.LUT R24, R24, R25, RZ, 0x3c, !PT ;  /* 0x0000001918187212 */ /* 0x000fe200078e3cff */
[----:B------:R-:W-:Y:S01]  /*9330*/  IMAD.X R25, RZ, RZ, R27, P6 ;  /* 0x000000ffff197224 */ /* 0x000fe200030e061b */
[----:B------:R-:W-:-:S02]  /*9340*/  SEL R74, R74, R67, P0 ;  /* 0x000000434a4a7207 */ /* 0x000fc40000000000 */
[----:B------:R-:W-:Y:S02]  /*9350*/  IADD3 R67, P6, R26, 0x7000, RZ ;  /* 0x000070001a437810 */ /* 0x000fe40007fde0ff */
[----:B------:R-:W-:Y:S02]  /*9360*/  MOV R43, R7 ;  /* 0x00000007002b7202 */ /* 0x000fe40000000f00 */
[----:B------:R-:W-:Y:S02]  /*9370*/  LOP3.LUT R6, R67, 0x380, RZ, 0xc0, !PT ;  /* 0x0000038043067812 */ /* 0x000fe400078ec0ff */
[----:B------:R-:W-:Y:S02]  /*9380*/  MOV R85, R42 ;  /* 0x0000002a00557202 */ /* 0x000fe40000000f00 */
[----:B------:R-:W-:Y:S02]  /*9390*/  SHF.R.U64 R6, R6, 0x3, RZ ;  /* 0x0000000306067819 */ /* 0x000fe400000012ff */
[----:B------:R-:W-:Y:S01]  /*93a0*/  MOV R42, R32 ;  /* 0x00000020002a7202 */ /* 0x000fe20000000f00 */
[----:B------:R-:W-:Y:S01]  /*93b0*/  IMAD R32, R87, 0x80, R189 ;  /* 0x0000008057207824 */ /* 0x000fe200078e02bd */
[----:B------:R-:W-:-:S02]  /*93c0*/  LOP3.LUT R13, R14, 0x380, RZ, 0xc0, !PT ;  /* 0x000003800e0d7812 */ /* 0x000fc400078ec0ff */
[----:B------:R-:W-:Y:S02]  /*93d0*/  LOP3.LUT R6, R6, R67, RZ, 0x3c, !PT ;  /* 0x0000004306067212 */ /* 0x000fe400078e3cff */
[----:B------:R-:W-:Y:S01]  /*93e0*/  MOV R67, R28 ;  /* 0x0000001c00437202 */ /* 0x000fe20000000f00 */
[----:B-1----:R-:W-:Y:S01]  /*93f0*/  @P2 IMAD.HI.U32 R29, R32, R35, RZ ;  /* 0x00000023201d2227 */ /* 0x002fe200078e00ff */
[----:B------:R-:W-:Y:S02]  /*9400*/  F2FP.BF16.F32.PACK_AB R36, R36, R37 ;  /* 0x000000252424723e */ /* 0x000fe400000010ff */
[----:B------:R-:W-:Y:S01]  /*9410*/  SHF.R.U64 R13, R13, 0x3, RZ ;  /* 0x000000030d0d7819 */ /* 0x000fe200000012ff */
[----:B------:R-:W-:Y:S01]  /*9420*/  IMAD.MOV.U32 R28, RZ, RZ, R32 ;  /* 0x000000ffff1c7224 */ /* 0x000fe200078e0020 */
[----:B------:R-:W-:Y:S02]  /*9430*/  IADD3 R15, P1, R26, 0x3000, RZ ;  /* 0x000030001a0f7810 */ /* 0x000fe40007f3e0ff */
[----:B------:R-:W-:-:S02]  /*9440*/  SEL R55, R36, R41, P0 ;  /* 0x0000002924377207 */ /* 0x000fc40000000000 */
[----:B------:R-:W-:Y:S01]  /*9450*/  SEL R56, R41, R36, P0 ;  /* 0x0000002429387207 */ /* 0x000fe20000000000 */
[----:B------:R-:W-:Y:S01]  /*9460*/  IMAD.X R41, RZ, RZ, R7, P3 ;  /* 0x000000ffff297224 */ /* 0x000fe200018e0607 */
[----:B0-----:R-:W-:Y:S02]  /*9470*/  @P2 SHF.R.U32.HI R28, RZ, R30, R29 ;  /* 0x0000001eff1c2219 */ /* 0x001fe4000001161d */
[----:B------:R-:W-:Y:S02]  /*9480*/  LOP3.LUT R36, R13, R14, RZ, 0x3c, !PT ;  /* 0x0000000e0d247212 */ /* 0x000fe400078e3cff */
[----:B------:R-:W-:Y:S02]  /*9490*/  LOP3.LUT R14, R15, 0x380, RZ, 0xc0, !PT ;  /* 0x000003800f0e7812 */ /* 0x000fe400078ec0ff */
[----:B------:R-:W-:Y:S02]  /*94a0*/  IADD3.X R37, RZ, R7, RZ, P5, !PT ;  /* 0x00000007ff257210 */ /* 0x000fe40002ffe4ff */
[----:B------:R-:W-:-:S02]  /*94b0*/  IADD3 R30, -R28, RZ, RZ ;  /* 0x000000ff1c1e7210 */ /* 0x000fc40007ffe1ff */
[----:B------:R-:W-:Y:S02]  /*94c0*/  SHF.R.U64 R14, R14, 0x3, RZ ;  /* 0x000000030e0e7819 */ /* 0x000fe400000012ff */
[----:B------:R-:W-:Y:S01]  /*94d0*/  MOV R81, R36 ;  /* 0x0000002400517202 */ /* 0x000fe20000000f00 */
[----:B------:R-:W-:Y:S01]  /*94e0*/  IMAD R37, R5, R30, R32 ;  /* 0x0000001e05257224 */ /* 0x000fe200078e0220 */
[----:B------:R-:W-:Y:S01]  /*94f0*/  LOP3.LUT R14, R14, R15, RZ, 0x3c, !PT ;  /* 0x0000000f0e0e7212 */ /* 0x000fe200078e3cff */
[----:B------:R-:W-:Y:S01]  /*9500*/  IMAD.X R15, RZ, RZ, R27, P1 ;  /* 0x000000ffff0f7224 */ /* 0x000fe200008e061b */
[----:B------:R-:W-:Y:S02]  /*9510*/  MOV R83, R40 ;  /* 0x0000002800537202 */ /* 0x000fe40000000f00 */
[----:B------:R-:W-:Y:S02]  /*9520*/  LOP3.LUT R7, R12, 0x380, RZ, 0xc0, !PT ;  /* 0x000003800c077812 */ /* 0x000fe400078ec0ff */
[----:B------:R-:W-:-:S02]  /*9530*/  SHF.R.S32.HI R29, RZ, 0x1f, R28 ;  /* 0x0000001fff1d7819 */ /* 0x000fc4000001141c */
[----:B------:R-:W-:Y:S02]  /*9540*/  IADD3 R40, P1, R28, UR6, RZ ;  /* 0x000000061c287c10 */ /* 0x000fe4000ff3e0ff */
[C---:B------:R-:W-:Y:S02]  /*9550*/  IADD3 R11, P4, R26.reuse, 0x5000, RZ ;  /* 0x000050001a0b7810 */ /* 0x040fe40007f9e0ff */
[----:B------:R-:W-:Y:S02]  /*9560*/  SHF.R.S32.HI R36, RZ, 0x1f, R37 ;  /* 0x0000001fff247819 */ /* 0x000fe40000011425 */
[----:B------:R-:W-:Y:S02]  /*9570*/  SHF.R.U64 R7, R7, 0x3, RZ ;  /* 0x0000000307077819 */ /* 0x000fe400000012ff */
[----:B------:R-:W-:Y:S01]  /*9580*/  IADD3.X R41, R29, UR7, R34, P1, !PT ;  /* 0x000000071d297c10 */ /* 0x000fe20008ffe422 */
[----:B------:R-:W-:Y:S01]  /*9590*/  ULDC.64 UR6, c[0x0][0xb88] ;  /* 0x0002e20000067ab9 */ /* 0x000fe20000000a00 */
[----:B------:R-:W-:Y:S01]  /*95a0*/  IADD3 R13, P3, R26, 0x4000, RZ ;  /* 0x000040001a0d7810 */ /* 0x000fe20007f7e0ff */
[----:B--2---:R-:W-:Y:S01]  /*95b0*/  SHFL.IDX PT, R45, R45, R4, 0x1c1f ;  /* 0x001c1f042d2d7589 */ /* 0x004fe200000e0000 */
[----:B------:R-:W-:Y:S01]  /*95c0*/  LOP3.LUT R33, R4, 0x2, RZ, 0x3c, !PT ;  /* 0x0000000204217812 */ /* 0x000fe200078e3cff */
[----:B------:R-:W-:Y:S01]  /*95d0*/  IMAD R36, R36, UR6, RZ ;  /* 0x0000000624247c24 */ /* 0x000fe2000f8e02ff */
[----:B------:R-:W-:Y:S01]  /*95e0*/  LOP3.LUT R10, R11, 0x380, RZ, 0xc0, !PT ;  /* 0x000003800b0a7812 */ /* 0x000fe200078ec0ff */
[----:B------:R-:W-:Y:S01]  /*95f0*/  SHFL.IDX PT, R65, R65, R4, 0x1c1f ;  /* 0x001c1f0441417589 */ /* 0x000fe200000e0000 */
[----:B------:R-:W-:Y:S01]  /*9600*/  LOP3.LUT R38, R7, R12, RZ, 0x3c, !PT ;  /* 0x0000000c07267212 */ /* 0x000fe200078e3cff */
[----:B------:R-:W-:Y:S01]  /*9610*/  IMAD.WIDE.U32 R40, R37, UR6, R40 ;  /* 0x0000000625287c25 */ /* 0x000fe2000f8e0028 */
[----:B------:R-:W-:Y:S01]  /*9620*/  LOP3.LUT R12, R13, 0x380, RZ, 0xc0, !PT ;  /* 0x000003800d0c7812 */ /* 0x000fe200078ec0ff */
[----:B------:R-:W0:Y:S01]  /*9630*/  SHFL.IDX PT, R46, R46, R33, 0x1c1f ;  /* 0x001c1f212e2e7589 */ /* 0x000e2200000e0000 */
[----:B------:R-:W-:Y:S01]  /*9640*/  SHF.R.U64 R10, R10, 0x3, RZ ;  /* 0x000000030a0a7819 */ /* 0x000fe200000012ff */
[----:B------:R-:W-:Y:S01]  /*9650*/  ULDC UR6, c[0x0][0xa88] ;  /* 0x0002a20000067ab9 */ /* 0x000fe20000000800 */
[----:B------:R-:W-:Y:S01]  /*9660*/  SHF.R.U64 R12, R12, 0x3, RZ ;  /* 0x000000030c0c7819 */ /* 0x000fe200000012ff */
[----:B------:R-:W1:Y:S01]  /*9670*/  SHFL.IDX PT, R62, R62, R33, 0x1c1f ;  /* 0x001c1f213e3e7589 */ /* 0x000e6200000e0000 */
[----:B------:R-:W-:Y:S01]  /*9680*/  LOP3.LUT R10, R10, R11, RZ, 0x3c, !PT ;  /* 0x0000000b0a0a7212 */ /* 0x000fe200078e3cff */
[----:B------:R-:W-:Y:S01]  /*9690*/  IMAD.X R11, RZ, RZ, R27, P4 ;  /* 0x000000ffff0b7224 */ /* 0x000fe200020e061b */
[----:B------:R-:W-:Y:S01]  /*96a0*/  LOP3.LUT P1, RZ, R19, 0x3, RZ, 0xc0, !PT ;  /* 0x0000000313ff7812 */ /* 0x000fe2000782c0ff */
[----:B------:R-:W-:Y:S01]  /*96b0*/  SHFL.IDX PT, R47, R47, R4, 0x1c1f ;  /* 0x001c1f042f2f7589 */ /* 0x000fe200000e0000 */
[----:B------:R-:W-:-:S02]  /*96c0*/  MOV R82, R38 ;  /* 0x0000002600527202 */ /* 0x000fc40000000f00 */
[----:B------:R-:W-:Y:S01]  /*96d0*/  LOP3.LUT R12, R12, R13, RZ, 0x3c, !PT ;  /* 0x0000000d0c0c7212 */ /* 0x000fe200078e3cff */
[----:B------:R-:W-:Y:S01]  /*96e0*/  SHFL.IDX PT, R69, R69, R4, 0x1c1f ;  /* 0x001c1f0445457589 */ /* 0x000fe200000e0000 */
[----:B------:R-:W-:Y:S01]  /*96f0*/  IMAD.X R13, RZ, RZ, R27, P3 ;  /* 0x000000ffff0d7224 */ /* 0x000fe200018e061b */
[C---:B------:R-:W-:Y:S02]  /*9700*/  IADD3 R9, P5, R26.reuse, 0x6000, RZ ;  /* 0x000060001a097810 */ /* 0x040fe40007fbe0ff */
[----:B------:R-:W2:Y:S01]  /*9710*/  SHFL.IDX PT, R48, R48, R33, 0x1c1f ;  /* 0x001c1f2130307589 */ /* 0x000ea200000e0000 */
[----:B------:R-:W-:Y:S02]  /*9720*/  LOP3.LUT R7, R26, 0x380, RZ, 0xc0, !PT ;  /* 0x000003801a077812 */ /* 0x000fe400078ec0ff */
[----:B------:R-:W-:Y:S01]  /*9730*/  LOP3.LUT R8, R9, 0x380, RZ, 0xc0, !PT ;  /* 0x0000038009087812 */ /* 0x000fe200078ec0ff */
[----:B------:R-:W3:Y:S01]  /*9740*/  SHFL.IDX PT, R64, R64, R33, 0x1c1f ;  /* 0x001c1f2140407589 */ /* 0x000ee200000e0000 */
[----:B------:R-:W-:-:S02]  /*9750*/  SHF.R.U64 R7, R7, 0x3, RZ ;  /* 0x0000000307077819 */ /* 0x000fc400000012ff */
[----:B------:R-:W-:Y:S01]  /*9760*/  SHF.R.U64 R8, R8, 0x3, RZ ;  /* 0x0000000308087819 */ /* 0x000fe200000012ff */
[----:B------:R-:W-:Y:S01]  /*9770*/  SHFL.IDX PT, R53, R53, R4, 0x1c1f ;  /* 0x001c1f0435357589 */ /* 0x000fe200000e0000 */
[----:B0-----:R-:W-:Y:S02]  /*9780*/  SEL R28, R45, R46, P0 ;  /* 0x0000002e2d1c7207 */ /* 0x001fe40000000000 */
[----:B------:R-:W-:Y:S01]  /*9790*/  SEL R30, R46, R45, P0 ;  /* 0x0000002d2e1e7207 */ /* 0x000fe20000000000 */
[----:B------:R-:W-:Y:S01]  /*97a0*/  SHFL.IDX PT, R71, R71, R4, 0x1c1f ;  /* 0x001c1f0447477589 */ /* 0x000fe200000e0000 */
[----:B-1----:R-:W-:Y:S01]  /*97b0*/  SEL R29, R65, R62, P0 ;  /* 0x0000003e411d7207 */ /* 0x002fe20000000000 */
[----:B------:R-:W-:Y:S01]  /*97c0*/  IMAD R45, R37, UR7, R36 ;  /* 0x00000007252d7c24 */ /* 0x000fe2000f8e0224 */
[----:B------:R-:W-:Y:S01]  /*97d0*/  SEL R31, R62, R65, P0 ;  /* 0x000000413e1f7207 */ /* 0x000fe20000000000 */
[----:B------:R-:W-:Y:S01]  /*97e0*/  BAR.SYNC.DEFER_BLOCKING 0x1, 0x100 ;  /* 0x0044000000007b1d */ /* 0x000fe20000010000 */
[----:B------:R-:W-:Y:S01]  /*97f0*/  IMAD R46, R87, 0x80, R188 ;  /* 0x00000080572e7824 */ /* 0x000fe200078e02bc */
[----:B------:R-:W-:-:S02]  /*9800*/  LOP3.LUT R8, R8, R9, RZ, 0x3c, !PT ;  /* 0x0000000908087212 */ /* 0x000fc400078e3cff */
[----:B------:R-:W-:Y:S02]  /*9810*/  IADD3.X R9, RZ, R27, RZ, P5, !PT ;  /* 0x0000001bff097210 */ /* 0x000fe40002ffe4ff */
[----:B------:R-:W-:Y:S01]  /*9820*/  LOP3.LUT R26, R7, R26, RZ, 0x3c, !PT ;  /* 0x0000001a071a7212 */ /* 0x000fe200078e3cff */
[----:B------:R-:W-:Y:S01]  /*9830*/  IMAD.X R7, RZ, RZ, R27, P6 ;  /* 0x000000ffff077224 */ /* 0x000fe200030e061b */
[----:B------:R-:W0:Y:S01]  /*9840*/  SHFL.IDX PT, R54, R54, R33, 0x1c1f ;  /* 0x001c1f2136367589 */ /* 0x000e2200000e0000 */
[----:B--2---:R-:W-:Y:S02]  /*9850*/  SEL R32, R47, R48, P0 ;  /* 0x000000302f207207 */ /* 0x004fe40000000000 */
[----:B------:R-:W-:Y:S01]  /*9860*/  SEL R34, R48, R47, P0 ;  /* 0x0000002f30227207 */ /* 0x000fe20000000000 */
[----:B------:R-:W1:Y:S01]  /*9870*/  SHFL.IDX PT, R70, R70, R33, 0x1c1f ;  /* 0x001c1f2146467589 */ /* 0x000e6200000e0000 */
[----:B---3--:R-:W-:-:S03]  /*9880*/  SEL R35, R64, R69, P0 ;  /* 0x0000004540237207 */ /* 0x008fc60000000000 */
[----:B------:R-:W-:Y:S04]  /*9890*/  SHFL.IDX PT, R55, R55, R4, 0x1c1f ;  /* 0x001c1f0437377589 */ /* 0x000fe800000e0000 */
[----:B------:R-:W-:Y:S04]  /*98a0*/  SHFL.IDX PT, R43, R63, R4, 0x1c1f ;  /* 0x001c1f043f2b7589 */ /* 0x000fe800000e0000 */
[----:B------:R-:W-:Y:S04]  /*98b0*/  SHFL.IDX PT, R73, R73, R4, 0x1c1f ;  /* 0x001c1f0449497589 */ /* 0x000fe800000e0000 */
[----:B------:R-:W-:Y:S04]  /*98c0*/  SHFL.IDX PT, R56, R56, R33, 0x1c1f ;  /* 0x001c1f2138387589 */ /* 0x000fe800000e0000 */
[----:B------:R-:W2:Y:S01]  /*98d0*/  SHFL.IDX PT, R68, R68, R33, 0x1c1f ;  /* 0x001c1f2144447589 */ /* 0x000ea200000e0000 */
[----:B0-----:R-:W-:-:S02]  /*98e0*/  SEL R36, R53, R54, P0 ;  /* 0x0000003635247207 */ /* 0x001fc40000000000 */
[----:B------:R-:W-:Y:S01]  /*98f0*/  SEL R38, R54, R53, P0 ;  /* 0x0000003536267207 */ /* 0x000fe20000000000 */
[----:B------:R2:W-:Y:S01]  /*9900*/  SHFL.IDX PT, R50, R72, R33, 0x1c1f ;  /* 0x001c1f2148327589 */ /* 0x0005e200000e0000 */
[----:B-1----:R-:W-:Y:S02]  /*9910*/  SEL R37, R71, R70, P0 ;  /* 0x0000004647257207 */ /* 0x002fe40000000000 */
[----:B------:R-:W-:Y:S01]  /*9920*/  SEL R39, R70, R71, P0 ;  /* 0x0000004746277207 */ /* 0x000fe20000000000 */
[----:B------:R-:W-:Y:S04]  /*9930*/  SHFL.IDX PT, R61, R61, R4, 0x1c1f ;  /* 0x001c1f043d3d7589 */ /* 0x000fe800000e0000 */
[----:B------:R-:W-:Y:S04]  /*9940*/  SHFL.IDX PT, R75, R75, R4, 0x1c1f ;  /* 0x001c1f044b4b7589 */ /* 0x000fe800000e0000 */
[----:B------:R-:W-:Y:S04]  /*9950*/  SHFL.IDX PT, R44, R44, R33, 0x1c1f ;  /* 0x001c1f212c2c7589 */ /* 0x000fe800000e0000 */
[----:B------:R-:W-:Y:S04]  /*9960*/  SHFL.IDX PT, R76, R76, R33, 0x1c1f ;  /* 0x001c1f214c4c7589 */ /* 0x000fe800000e0000 */
[----:B------:R-:W-:Y:S01]  /*9970*/  SHFL.IDX PT, R49, R49, R4, 0x1c1f ;  /* 0x001c1f0431317589 */ /* 0x000fe200000e0000 */
[----:B--2---:R-:W-:-:S03]  /*9980*/  SEL R72, R43, R68, P0 ;  /* 0x000000442b487207 */ /* 0x004fc60000000000 */
[----:B------:R-:W-:Y:S04]  /*9990*/  SHFL.IDX PT, R57, R57, R4, 0x1c1f ;  /* 0x001c1f0439397589 */ /* 0x000fe800000e0000 */
[----:B------:R-:W-:Y:S04]  /*99a0*/  SHFL.IDX PT, R77, R77, R4, 0x1c1f ;  /* 0x001c1f044d4d7589 */ /* 0x000fe800000e0000 */
[----:B------:R-:W-:Y:S04]  /*99b0*/  SHFL.IDX PT, R51, R51, R4, 0x1c1f ;  /* 0x001c1f0433337589 */ /* 0x000fe800000e0000 */
[----:B------:R-:W-:Y:S04]  /*99c0*/  SHFL.IDX PT, R59, R59, R4, 0x1c1f ;  /* 0x001c1f043b3b7589 */ /* 0x000fe800000e0000 */
[----:B------:R-:W0:Y:S04]  /*99d0*/  SHFL.IDX PT, R52, R52, R33, 0x1c1f ;  /* 0x001c1f2134347589 */ /* 0x000e2800000e0000 */
[----:B------:R-:W1:Y:S04]  /*99e0*/  SHFL.IDX PT, R58, R58, R33, 0x1c1f ;  /* 0x001c1f213a3a7589 */ /* 0x000e6800000e0000 */
[----:B------:R-:W2:Y:S04]  /*99f0*/  SHFL.IDX PT, R4, R60, R33, 0x1c1f ;  /* 0x001c1f213c047589 */ /* 0x000ea800000e0000 */
[----:B------:R0:W3:Y:S04]  /*9a00*/  SHFL.IDX PT, R78, R66, R33, 0x1c1f ;  /* 0x001c1f21424e7589 */ /* 0x0000e800000e0000 */
[----:B------:R4:W3:Y:S04]  /*9a10*/  SHFL.IDX PT, R80, R74, R33, 0x1c1f ;  /* 0x001c1f214a507589 */ /* 0x0008e800000e0000 */
[----:B------:R1:W-:Y:S01]  /*9a20*/  STSM.16.M88.4 [R85], R28 ;  /* 0x0000001c55007844 */ /* 0x0003e20000000200 */
[----:B0-----:R-:W-:-:S02]  /*9a30*/  SEL R66, R52, R49, P0 ;  /* 0x0000003134427207 */ /* 0x001fc40000000000 */
[----:B----4-:R-:W-:Y:S01]  /*9a40*/  SEL R33, R69, R64, P0 ;  /* 0x0000004045217207 */ /* 0x010fe20000000000 */
[----:B------:R-:W-:Y:S01]  /*9a50*/  IMAD R69, R5, UR6, RZ ;  /* 0x0000000605457c24 */ /* 0x000fe2000f8e02ff */
[----:B------:R-:W-:Y:S02]  /*9a60*/  SEL R74, R68, R43, P0 ;  /* 0x0000002b444a7207 */ /* 0x000fe40000000000 */
[----:B------:R-:W-:Y:S01]  /*9a70*/  SEL R43, R76, R75, P0 ;  /* 0x0000004b4c2b7207 */ /* 0x000fe20000000000 */
[----:B------:R0:W-:Y:S01]  /*9a80*/  STSM.16.M88.4 [R42], R32 ;  /* 0x000000202a007844 */ /* 0x0001e20000000200 */
[C---:B------:R-:W-:Y:S02]  /*9a90*/  ISETP.GE.OR P3, PT, R46.reuse, R69, P1 ;  /* 0x000000452e00720c */ /* 0x040fe40000f66670 */
[----:B------:R-:W-:Y:S01]  /*9aa0*/  SEL R64, R49, R52, P0 ;  /* 0x0000003431407207 */ /* 0x000fe20000000000 */
[----:B------:R4:W-:Y:S01]  /*9ab0*/  STSM.16.M88.4 [R67], R36 ;  /* 0x0000002443007844 */ /* 0x0009e20000000200 */
[----:B-1----:R-:W-:Y:S01]  /*9ac0*/  VIADD R28, R46, 0x8 ;  /* 0x000000082e1c7836 */ /* 0x002fe20000000000 */
[----:B------:R-:W-:Y:S01]  /*9ad0*/  SEL R30, R56, R55, P0 ;  /* 0x00000037381e7207 */ /* 0x000fe20000000000 */
[----:B------:R-:W-:Y:S01]  /*9ae0*/  IMAD.IADD R29, R41, 0x1, R45 ;  /* 0x00000001291d7824 */ /* 0x000fe200078e022d */
[----:B------:R-:W-:-:S02]  /*9af0*/  SEL R31, R50, R73, P0 ;  /* 0x00000049321f7207 */ /* 0x000fc40000000000 */
[----:B------:R-:W-:Y:S02]  /*9b00*/  ISETP.GE.OR P1, PT, R28, R69, P1 ;  /* 0x000000451c00720c */ /* 0x000fe40000f26670 */
[----:B------:R-:W-:Y:S02]  /*9b10*/  SEL R28, R55, R56, P0 ;  /* 0x00000038371c7207 */ /* 0x000fe40000000000 */
[----:B------:R-:W-:Y:S02]  /*9b20*/  SEL R41, R75, R76, P0 ;  /* 0x0000004c4b297207 */ /* 0x000fe40000000000 */
[----:B0-----:R-:W-:Y:S02]  /*9b30*/  LEA R32, P4, R40, UR4, 0x2 ;  /* 0x0000000428207c11 */ /* 0x001fe4000f8810ff */
[----:B------:R-:W-:Y:S02]  /*9b40*/  SEL R42, R44, R61, P0 ;  /* 0x0000003d2c2a7207 */ /* 0x000fe40000000000 */
[----:B------:R-:W-:Y:S01]  /*9b50*/  LEA.HI.X R33, R40, UR5, R29, 0x2, P4 ;  /* 0x0000000528217c11 */ /* 0x000fe2000a0f141d */
[----:B------:R-:W-:Y:S01]  /*9b60*/  SHFL.IDX PT, R60, R32, RZ, 0x1c1f ;  /* 0x001c1fff203c7589 */ /* 0x000fe200000e0000 */
[----:B------:R-:W-:-:S02]  /*9b70*/  SEL R29, R73, R50, P0 ;  /* 0x00000032491d7207 */ /* 0x000fc40000000000 */
[----:B------:R-:W-:Y:S01]  /*9b80*/  SEL R40, R61, R44, P0 ;  /* 0x0000002c3d287207 */ /* 0x000fe20000000000 */
[----:B------:R-:W-:Y:S01]  /*9b90*/  SHFL.IDX PT, R62, R32, 0x1, 0x1c1f ;  /* 0x003c1f00203e7f89 */ /* 0x000fe200000e0000 */
[----:B------:R-:W-:Y:S02]  /*9ba0*/  SEL R65, R77, R58, P0 ;  /* 0x0000003a4d417207 */ /* 0x000fe40000000000 */
[----:B----4-:R-:W-:Y:S01]  /*9bb0*/  SEL R67, R58, R77, P0 ;  /* 0x0000004d3a437207 */ /* 0x010fe20000000000 */
[----:B------:R-:W-:Y:S01]  /*9bc0*/  STSM.16.M88.4 [R84], R28 ;  /* 0x0000001c54007844 */ /* 0x000fe20000000200 */
[----:B--2---:R-:W-:Y:S02]  /*9bd0*/  SEL R36, R57, R4, P0 ;  /* 0x0000000439247207 */ /* 0x004fe40000000000 */
[----:B------:R-:W-:Y:S01]  /*9be0*/  SEL R38, R4, R57, P0 ;  /* 0x0000003904267207 */ /* 0x000fe20000000000 */
[----:B------:R-:W-:Y:S01]  /*9bf0*/  STSM.16.M88.4 [R83], R40 ;  /* 0x0000002853007844 */ /* 0x000fe20000000200 */
[----:B---3--:R-:W-:-:S02]  /*9c00*/  SEL R37, R51, R78, P0 ;  /* 0x0000004e33257207 */ /* 0x008fc40000000000 */
[----:B------:R-:W-:Y:S01]  /*9c10*/  SEL R39, R78, R51, P0 ;  /* 0x000000334e277207 */ /* 0x000fe20000000000 */
[----:B------:R0:W-:Y:S01]  /*9c20*/  STSM.16.M88.4 [R82], R64 ;  /* 0x0000004052007844 */ /* 0x0001e20000000200 */
[----:B------:R-:W-:Y:S02]  /*9c30*/  SEL R73, R59, R80, P0 ;  /* 0x000000503b497207 */ /* 0x000fe40000000000 */
[----:B------:R-:W-:Y:S01]  /*9c40*/  SEL R75, R80, R59, P0 ;  /* 0x0000003b504b7207 */ /* 0x000fe20000000000 */
[----:B------:R-:W-:Y:S04]  /*9c50*/  STSM.16.M88.4 [R81], R36 ;  /* 0x0000002451007844 */ /* 0x000fe80000000200 */
[----:B------:R-:W-:Y:S04]  /*9c60*/  STSM.16.M88.4 [R79], R72 ;  /* 0x000000484f007844 */ /* 0x000fe80000000200 */
[----:B------:R-:W1:Y:S01]  /*9c70*/  SHFL.IDX PT, R61, R33, RZ, 0x1c1f ;  /* 0x001c1fff213d7589 */ /* 0x000e6200000e0000 */
[----:B------:R-:W-:Y:S08]  /*9c80*/  BAR.SYNC.DEFER_BLOCKING 0x1, 0x100 ;  /* 0x0044000000007b1d */ /* 0x000ff00000010000 */
[----:B0-----:R-:W0:Y:S01]  /*9c90*/  @P2 LDC R65, c[0x0][0xbec] ;  /* 0x0002fb00ff412b82 */ /* 0x001e220000000800 */
[----:B------:R-:W2:Y:S01]  /*9ca0*/  SHFL.IDX PT, R63, R33, 0x1, 0x1c1f ;  /* 0x003c1f00213f7f89 */ /* 0x000ea200000e0000 */
[----:B------:R-:W-:-:S03]  /*9cb0*/  UIMAD UR6, UR12, UR8, URZ ;  /* 0x000000080c0672a4 */ /* 0x000fc6000f8e023f */
[----:B-1----:R1:W-:Y:S01]  /*9cc0*/  @!P3 ST.E desc[UR50][R60.64], R3 ;  /* 0x000000033c00b985 */ /* 0x0023e2000c101932 */
[----:B------:R-:W-:-:S03]  /*9cd0*/  UIMAD.WIDE.U32 UR4, UR13, UR8, URZ ;  /* 0x000000080d0472a5 */ /* 0x000fc6000f8e003f */
[----:B--2---:R2:W-:Y:S01]  /*9ce0*/  @!P1 ST.E desc[UR50][R62.64], R0 ;  /* 0x000000003e009985 */ /* 0x0045e2000c101932 */
[----:B-1----:R-:W1:Y:S03]  /*9cf0*/  @P2 LDC R61, c[0x0][0xbf0] ;  /* 0x0002fc00ff3d2b82 */ /* 0x002e660000000800 */
[----:B------:R3:W5:Y:S01]  /*9d00*/  LD.E.128 R40, desc[UR50][R8.64] ;  /* 0x0000003208287980 */ /* 0x000762000c101d00 */
[----:B------:R-:W-:-:S03]  /*9d10*/  UIMAD UR6, UR13, UR9, UR6 ;  /* 0x000000090d0672a4 */ /* 0x000fc6000f8e0206 */
[----:B------:R-:W-:Y:S01]  /*9d20*/  ULDC.64 UR8, c[0x0][0xaf0] ;  /* 0x0002bc0000087ab9 */ /* 0x000fe20000000a00 */
[----:B--2---:R-:W-:Y:S01]  /*9d30*/  IMAD R0, R17, 0x20, R18 ;  /* 0x0000002011007824 */ /* 0x004fe200078e0212 */
[----:B------:R2:W5:Y:S03]  /*9d40*/  LD.E.128 R36, desc[UR50][R6.64] ;  /* 0x0000003206247980 */ /* 0x000566000c101d00 */
[----:B---3--:R-:W-:Y:S01]  /*9d50*/  IMAD R8, R87, 0x80, R0 ;  /* 0x0000008057087824 */ /* 0x008fe200078e0200 */
[----:B------:R-:W-:Y:S01]  /*9d60*/  UIMAD UR7, UR14, UR8, URZ ;  /* 0x000000080e0772a4 */ /* 0x000fe2000f8e023f */
[----:B------:R-:W5:Y:S02]  /*9d70*/  LD.E.128 R48, desc[UR50][R26.64] ;  /* 0x000000321a307980 */ /* 0x000f64000c101d00 */
[----:B0-----:R-:W-:Y:S01]  /*9d80*/  @P2 IMAD.HI.U32 R0, R8, R65, RZ ;  /* 0x0000004108002227 */ /* 0x001fe200078e00ff */
[----:B------:R-:W-:Y:S01]  /*9d90*/  UIADD3 UR5, UR5, UR6, URZ ;  /* 0x0000000605057290 */ /* 0x000fe2000fffe03f */
[----:B------:R-:W-:Y:S01]  /*9da0*/  MOV R3, R8 ;  /* 0x0000000800037202 */ /* 0x000fe20000000f00 */
[----:B------:R-:W-:Y:S01]  /*9db0*/  UIMAD UR6, UR42, UR9, UR7 ;  /* 0x000000092a0672a4 */ /* 0x000fe2000f8e0207 */
[----:B------:R-:W5:Y:S01]  /*9dc0*/  LD.E.128 R44, desc[UR50][R24.64] ;  /* 0x00000032182c7980 */ /* 0x000f62000c101d00 */
[----:B------:R-:W-:Y:S01]  /*9dd0*/  UIMAD.WIDE.U32 UR4, UR42, UR8, UR4 ;  /* 0x000000082a0472a5 */ /* 0x000fe2000f8e0004 */
[----:B-1----:R-:W-:-:S03]  /*9de0*/  @P2 SHF.R.U32.HI R3, RZ, R61, R0 ;  /* 0x0000003dff032219 */ /* 0x002fc60000011600 */
[----:B------:R-:W-:Y:S01]  /*9df0*/  UIADD3 UR6, UR5, UR6, URZ ;  /* 0x0000000605067290 */ /* 0x000fe2000fffe03f */
[----:B------:R-:W5:Y:S01]  /*9e00*/  LD.E.128 R32, desc[UR50][R20.64] ;  /* 0x0000003214207980 */ /* 0x000f62000c101d00 */
[----:B------:R-:W-:Y:S01]  /*9e10*/  ULDC.64 UR8, c[0x0][0xae0] ;  /* 0x0002b80000087ab9 */ /* 0x000fe20000000a00 */
[--C-:B------:R-:W-:Y:S01]  /*9e20*/  SHF.R.S32.HI R0, RZ, 0x1f, R3.reuse ;  /* 0x0000001fff007819 */ /* 0x100fe20000011403 */
[----:B------:R-:W-:Y:S01]  /*9e30*/  IMAD.MOV R4, RZ, RZ, -R3 ;  /* 0x000000ffff047224 */ /* 0x000fe200078e0a03 */
[----:B------:R-:W5:Y:S01]  /*9e40*/  LD.E.128 R28, desc[UR50][R14.64] ;  /* 0x000000320e1c7980 */ /* 0x000f62000c101d00 */
[----:B--2---:R-:W-:Y:S02]  /*9e50*/  IMAD.U32 R7, RZ, RZ, UR5 ;  /* 0x00000005ff077e24 */ /* 0x004fe4000f8e00ff */
[----:B------:R-:W-:Y:S01]  /*9e60*/  IMAD R0, R0, UR8, RZ ;  /* 0x0000000800007c24 */ /* 0x000fe2000f8e02ff */
[----:B------:R-:W5:Y:S01]  /*9e70*/  LD.E.128 R56, desc[UR50][R12.64] ;  /* 0x000000320c387980 */ /* 0x000f62000c101d00 */
[----:B------:R-:W-:-:S02]  /*9e80*/  IMAD R9, R5, R4, R8 ;  /* 0x0000000405097224 */ /* 0x000fc400078e0208 */
[----:B------:R-:W-:Y:S01]  /*9e90*/  IMAD.U32 R6, RZ, RZ, UR4 ;  /* 0x00000004ff067e24 */ /* 0x000fe2000f8e00ff */
[----:B------:R0:W5:Y:S01]  /*9ea0*/  LD.E.128 R52, desc[UR50][R10.64] ;  /* 0x000000320a347980 */ /* 0x000162000c101d00 */
[----:B------:R-:W-:Y:S01]  /*9eb0*/  IMAD.U32 R7, RZ, RZ, UR6 ;  /* 0x00000006ff077e24 */ /* 0x000fe2000f8e00ff */
[----:B------:R-:W-:Y:S01]  /*9ec0*/  ULDC.64 UR6, c[0x0][0xad8] ;  /* 0x0002b60000067ab9 */ /* 0x000fe20000000a00 */
[----:B------:R-:W-:Y:S01]  /*9ed0*/  @!PT LDS RZ, [RZ] ;  /* 0x00000000fffff984 */ /* 0x000fe20000000800 */
[----:B------:R-:W-:Y:S01]  /*9ee0*/  @!PT LDS RZ, [RZ] ;  /* 0x00000000fffff984 */ /* 0x000fe20000000800 */
[----:B------:R-:W-:Y:S01]  /*9ef0*/  @!PT LDS RZ, [RZ] ;  /* 0x00000000fffff984 */ /* 0x000fe20000000800 */
[----:B------:R-:W-:Y:S01]  /*9f00*/  @!PT LDS RZ, [RZ] ;  /* 0x00000000fffff984 */ /* 0x000fe20000000800 */
[----:B------:R1:W-:Y:S06]  /*9f10*/  MEMBAR.ALL.CTA ;  /* 0x0000000000007992 */ /* 0x0003ec0000008000 */
[----:B-1----:R-:W1:Y:S01]  /*9f20*/  FENCE.VIEW.ASYNC.S ;  /* 0x00000000000073c6 */ /* 0x002e620000000000 */
[----:B------:R-:W-:-:S04]  /*9f30*/  IMAD.WIDE.U32 R4, R3, UR8, R6 ;  /* 0x0000000803047c25 */ /* 0x000fc8000f8e0006 */
[----:B0-----:R-:W-:Y:S01]  /*9f40*/  IMAD R11, R3, UR9, R0 ;  /* 0x00000009030b7c24 */ /* 0x001fe2000f8e0200 */
[----:B------:R-:W-:-:S03]  /*9f50*/  SHF.R.S32.HI R0, RZ, 0x1f, R9 ;  /* 0x0000001fff007819 */ /* 0x000fc60000011409 */
[----:B------:R-:W-:Y:S02]  /*9f60*/  IMAD.IADD R5, R5, 0x1, R11 ;  /* 0x0000000105057824 */ /* 0x000fe400078e020b */
[----:B------:R-:W-:Y:S01]  /*9f70*/  IMAD R6, R0, UR6, RZ ;  /* 0x0000000600067c24 */ /* 0x000fe2000f8e02ff */
[----:B------:R-:W-:Y:S01]  /*9f80*/  LEA R12, R87, R18, 0x7 ;  /* 0x00000012570c7211 */ /* 0x000fe200078e38ff */
[----:B------:R-:W-:Y:S01]  /*9f90*/  IMAD.WIDE.U32 R4, R9, UR6, R4 ;  /* 0x0000000609047c25 */ /* 0x000fe2000f8e0004 */
[----:B------:R-:W-:-:S03]  /*9fa0*/  UIADD3 UR41, UR41, 0x22820, URZ ;  /* 0x0002282029297890 */ /* 0x000fc6000fffe03f */
[----:B------:R-:W-:Y:S01]  /*9fb0*/  IMAD R3, R9, UR7, R6 ;  /* 0x0000000709037c24 */ /* 0x000fe2000f8e0206 */
[----:B------:R-:W-:Y:S01]  /*9fc0*/  UIADD3 UR36, UR36, 0x1, URZ ;  /* 0x0000000124247890 */ /* 0x000fe2000fffe03f */
[----:B------:R-:W-:Y:S01]  /*9fd0*/  ISETP.GE.AND P1, PT, R12, R69, PT ;  /* 0x000000450c00720c */ /* 0x000fe20003f26270 */
[----:B------:R-:W-:Y:S01]  /*9fe0*/  ULDC.64 UR6, c[0x0][0xa80] ;  /* 0x0002a00000067ab9 */ /* 0x000fe20000000a00 */
[----:B------:R-:W-:Y:S01]  /*9ff0*/  IMAD.IADD R3, R5, 0x1, R3 ;  /* 0x0000000105037824 */ /* 0x000fe200078e0203 */
[----:B------:R-:W-:Y:S01]  /*a000*/  UPRMT UR41, URZ, 0x654, UR41 ;  /* 0x000006543f297896 */ /* 0x000fe20008000029 */
[----:B------:R-:W-:Y:S01]  /*a010*/  LEA R10, P2, R4, UR6, 0x1 ;  /* 0x00000006040a7c11 */ /* 0x000fe2000f8408ff */
[----:B------:R-:W-:Y:S01]  /*a020*/  VIADD R0, R12, 0x20 ;  /* 0x000000200c007836 */ /* 0x000fe20000000000 */
[----:B------:R-:W-:Y:S02]  /*a030*/  UISETP.NE.AND UP0, UPT, UR36, 0x2, UPT ;  /* 0x000000022400788c */ /* 0x000fe4000bf05270 */
[----:B------:R-:W-:-:S02]  /*a040*/  LEA.HI.X R3, R4, UR7, R3, 0x1, P2 ;  /* 0x0000000704037c11 */ /* 0x000fc400090f0c03 */
[----:B------:R-:W-:Y:S01]  /*a050*/  USEL UR5, URZ, 0x1, UP0 ;  /* 0x000000013f057887 */ /* 0x000fe20008000000 */
[-C--:B------:R-:W-:Y:S01]  /*a060*/  ISETP.GE.AND P3, PT, R0, R69.reuse, PT ;  /* 0x000000450000720c */ /* 0x080fe20003f66270 */
[----:B------:R-:W-:Y:S01]  /*a070*/  ULDC UR4, c[0x0][0xc] ;  /* 0x0000030000047ab9 */ /* 0x000fe20000000800 */
[----:B------:R-:W-:Y:S01]  /*a080*/  VIADD R0, R12, 0x40 ;  /* 0x000000400c007836 */ /* 0x000fe20000000000 */
[----:B------:R-:W-:Y:S01]  /*a090*/  UIADD3 UR43, UR4, UR43, URZ ;  /* 0x0000002b042b7290 */ /* 0x000fe2000fffe03f */
[----:B-1----:R0:W1:Y:S01]  /*a0a0*/  SHFL.IDX PT, R8, R10, RZ, 0x181f ;  /* 0x00181fff0a087589 */ /* 0x00206200000e0000 */
        /* <DEDUP_REMOVED lines=9> */
[----:B------:R-:W-:-:S11]  /*a140*/  ISETP.GE.AND P1, PT, R2, UR4, PT ;  /* 0x0000000402007c0c */ /* 0x000fd6000bf26270 */
[----:B-1----:R-:W-:Y:S02]  /*a150*/  @!P2 LEA R6, P4, R16, R8, 0x1 ;  /* 0x000000081006a211 */ /* 0x002fe400078808ff */
[----:B--2---:R-:W-:Y:S02]  /*a160*/  @!P1 IMAD.WIDE R4, R2, 0x2, R8 ;  /* 0x0000000202049825 */ /* 0x004fe400078e0208 */
[----:B------:R-:W-:-:S03]  /*a170*/  @!P2 LEA.HI.X R7, R16, R9, R192, 0x1, P4 ;  /* 0x000000091007a211 */ /* 0x000fc600020f0cc0 */
[----:B-----5:R3:W-:Y:S04]  /*a180*/  @!P1 ST.E.128 desc[UR50][R4.64], R48 ;  /* 0x0000003004009985 */ /* 0x0207e8000c101d32 */
[----:B------:R3:W-:Y:S02]  /*a190*/  @!P2 ST.E.128 desc[UR50][R6.64], R56 ;  /* 0x000000380600a985 */ /* 0x0007e4000c101d32 */
.L_x_6908:
[----:B------:R-:W-:Y:S05]  /*a1a0*/  BSYNC B0 ;  /* 0x0000000000007941 */ /* 0x000fea0003800000 */
.L_x_6907:
[----:B--2---:R2:W4:Y:S01]  /*a1b0*/  SHFL.IDX PT, R9, R3, 0x1, 0x181f ;  /* 0x00381f0003097f89 */ /* 0x00452200000e0000 */
[----:B------:R-:W-:Y:S03]  /*a1c0*/  BSSY B0, `(.L_x_6909) ;  /* 0x000000b000007945 */ /* 0x000fe60003800000 */
[----:B-1----:R2:W1:Y:S01]  /*a1d0*/  SHFL.IDX PT, R8, R10, 0x1, 0x181f ;  /* 0x00381f000a087f89 */ /* 0x00246200000e0000 */
[----:B------:R-:W-:Y:S05]  /*a1e0*/  @P3 BRA `(.L_x_6910) ;  /* 0x0000000000203947 */ /* 0x000fea0003800000 */
[----:B------:R-:W-:Y:S02]  /*a1f0*/  ULDC UR4, c[0x0][0xac8] ;  /* 0x0002b20000047ab9 */ /* 0x000fe40000000800 */
[----:B------:R-:W-:Y:S02]  /*a200*/  ISETP.GE.AND P3, PT, R16, UR4, PT ;  /* 0x0000000410007c0c */ /* 0x000fe4000bf66270 */
[----:B------:R-:W-:-:S11]  /*a210*/  ISETP.GE.AND P2, PT, R2, UR4, PT ;  /* 0x0000000402007c0c */ /* 0x000fd6000bf46270 */
[----:B-1-3--:R-:W-:Y:S02]  /*a220*/  @!P3 LEA R6, P1, R16, R8, 0x1 ;  /* 0x000000081006b211 */ /* 0x00afe400078208ff */
[----:B----4-:R-:W-:Y:S02]  /*a230*/  @!P2 IMAD.WIDE R4, R2, 0x2, R8 ;  /* 0x000000020204a825 */ /* 0x010fe400078e0208 */
[----:B------:R-:W-:-:S03]  /*a240*/  @!P3 LEA.HI.X R7, R16, R9, R192, 0x1, P1 ;  /* 0x000000091007b211 */ /* 0x000fc600008f0cc0 */
[----:B-----5:R1:W-:Y:S04]  /*a250*/  @!P2 ST.E.128 desc[UR50][R4.64], R44 ;  /* 0x0000002c0400a985 */ /* 0x0203e8000c101d32 */
[----:B------:R1:W-:Y:S02]  /*a260*/  @!P3 ST.E.128 desc[UR50][R6.64], R52 ;  /* 0x000000340600b985 */ /* 0x0003e4000c101d32 */
.L_x_6910:
[----:B------:R-:W-:Y:S05]  /*a270*/  BSYNC B0 ;  /* 0x0000000000007941 */ /* 0x000fea0003800000 */
.L_x_6909:
[----:B----4-:R4:W0:Y:S01]  /*a280*/  SHFL.IDX PT, R9, R3, 0x2, 0x181f ;  /* 0x00581f0003097f89 */ /* 0x01082200000e0000 */
[----:B------:R-:W-:Y:S03]  /*a290*/  BSSY B0, `(.L_x_6911) ;  /* 0x000000b000007945 */ /* 0x000fe60003800000 */
[----:B-1----:R4:W1:Y:S01]  /*a2a0*/  SHFL.IDX PT, R8, R10, 0x2, 0x181f ;  /* 0x00581f000a087f89 */ /* 0x00286200000e0000 */
[----:B------:R-:W-:Y:S05]  /*a2b0*/  @P0 BRA `(.L_x_6912) ;  /* 0x0000000000200947 */ /* 0x000fea0003800000 */
[----:B------:R-:W-:Y:S02]  /*a2c0*/  ULDC UR4, c[0x0][0xac8] ;  /* 0x0002b20000047ab9 */ /* 0x000fe40000000800 */
[----:B------:R-:W-:Y:S02]  /*a2d0*/  ISETP.GE.AND P2, PT, R16, UR4, PT ;  /* 0x0000000410007c0c */ /* 0x000fe4000bf46270 */
[----:B------:R-:W-:-:S11]  /*a2e0*/  ISETP.GE.AND P1, PT, R2, UR4, PT ;  /* 0x0000000402007c0c */ /* 0x000fd6000bf26270 */
[----:B-1-3--:R-:W-:Y:S02]  /*a2f0*/  @!P2 LEA R6, P0, R16, R8, 0x1 ;  /* 0x000000081006a211 */ /* 0x00afe400078008ff */
[----:B0-----:R-:W-:Y:S02]  /*a300*/  @!P1 IMAD.WIDE R4, R2, 0x2, R8 ;  /* 0x0000000202049825 */ /* 0x001fe400078e0208 */
[----:B------:R-:W-:-:S03]  /*a310*/  @!P2 LEA.HI.X R7, R16, R9, R192, 0x1, P0 ;  /* 0x000000091007a211 */ /* 0x000fc600000f0cc0 */
[----:B-----5:R0:W-:Y:S04]  /*a320*/  @!P1 ST.E.128 desc[UR50][R4.64], R32 ;  /* 0x0000002004009985 */ /* 0x0201e8000c101d32 */
[----:B------:R0:W-:Y:S02]  /*a330*/  @!P2 ST.E.128 desc[UR50][R6.64], R40 ;  /* 0x000000280600a985 */ /* 0x0001e4000c101d32 */
.L_x_6912:
[----:B------:R-:W-:Y:S05]  /*a340*/  BSYNC B0 ;  /* 0x0000000000007941 */ /* 0x000fea0003800000 */
.L_x_6911:
[----:B------:R-:W-:Y:S01]  /*a350*/  VIADD R0, R12, 0x60 ;  /* 0x000000600c007836 */ /* 0x000fe20000000000 */
[----:B0-----:R0:W0:Y:S01]  /*a360*/  SHFL.IDX PT, R9, R3, 0x3, 0x181f ;  /* 0x00781f0003097f89 */ /* 0x00102200000e0000 */
[----:B------:R-:W-:Y:S01]  /*a370*/  UIADD3 UR45, UR45, 0x1, URZ ;  /* 0x000000012d2d7890 */ /* 0x000fe2000fffe03f */
[----:B------:R-:W-:Y:S02]  /*a380*/  BSSY B0, `(.L_x_6913) ;  /* 0x000000c000007945 */ /* 0x000fe40003800000 */
[----:B------:R-:W-:Y:S01]  /*a390*/  ISETP.GE.AND P0, PT, R0, R69, PT ;  /* 0x000000450000720c */ /* 0x000fe20003f06270 */
[----:B-1----:R1:W0:-:S12]  /*a3a0*/  SHFL.IDX PT, R8, R10, 0x3, 0x181f ;  /* 0x00781f000a087f89 */ /* 0x00221800000e0000 */
[----:B-1----:R-:W-:Y:S05]  /*a3b0*/  @P0 BRA `(.L_x_6914) ;  /* 0x0000000000200947 */ /* 0x002fea0003800000 */
[----:B------:R-:W-:Y:S02]  /*a3c0*/  ULDC UR4, c[0x0][0xac8] ;  /* 0x0002b20000047ab9 */ /* 0x000fe40000000800 */
[----:B------:R-:W-:Y:S02]  /*a3d0*/  ISETP.GE.AND P2, PT, R16, UR4, PT ;  /* 0x0000000410007c0c */ /* 0x000fe4000bf46270 */
[----:B------:R-:W-:-:S11]  /*a3e0*/  ISETP.GE.AND P1, PT, R2, UR4, PT ;  /* 0x0000000402007c0c */ /* 0x000fd6000bf26270 */
[----:B0--3--:R-:W-:Y:S02]  /*a3f0*/  @!P2 LEA R6, P0, R16, R8, 0x1 ;  /* 0x000000081006a211 */ /* 0x009fe400078008ff */
[----:B------:R-:W-:Y:S02]  /*a400*/  @!P1 IMAD.WIDE R4, R2, 0x2, R8 ;  /* 0x0000000202049825 */ /* 0x000fe400078e0208 */
[----:B------:R-:W-:-:S03]  /*a410*/  @!P2 LEA.HI.X R7, R16, R9, R192, 0x1, P0 ;  /* 0x000000091007a211 */ /* 0x000fc600000f0cc0 */
[----:B-----5:R1:W-:Y:S04]  /*a420*/  @!P1 ST.E.128 desc[UR50][R4.64], R28 ;  /* 0x0000001c04009985 */ /* 0x0203e8000c101d32 */
[----:B------:R1:W-:Y:S02]  /*a430*/  @!P2 ST.E.128 desc[UR50][R6.64], R36 ;  /* 0x000000240600a985 */ /* 0x0003e4000c101d32 */
.L_x_6914:
[----:B------:R-:W-:Y:S05]  /*a440*/  BSYNC B0 ;  /* 0x0000000000007941 */ /* 0x000fea0003800000 */
.L_x_6913:
[----:B------:R-:W2:Y:S02]  /*a450*/  LDC R0, c[0x0][0xc34] ;  /* 0x00030d00ff007b82 */ /* 0x000ea40000000800 */
[----:B--2---:R-:W-:-:S13]  /*a460*/  ISETP.LE.AND P0, PT, R0, UR43, PT ;  /* 0x0000002b00007c0c */ /* 0x004fda000bf03270 */
[----:B------:R-:W-:Y:S05]  /*a470*/  @!P0 BRA `(.L_x_6915) ;  /* 0xffffff6800188947 */ /* 0x000fea000383ffff */
[----:B------:R-:W-:Y:S05]  /*a480*/  EXIT ;  /* 0x000000000000794d */ /* 0x000fea0003800000 */
.L_x_6881:
[----:B------:R-:W-:-:S08]  /*a490*/  NOP ;  /* 0x0000000000007918 */ /* 0x000fd00000000000 */
[----:B------:R-:W0:-:S00]  /*a4a0*/  USETMAXREG.DEALLOC.CTAPOOL 0x28 ;  /* 0x00000028000079c8 */ /* 0x000e0000080e0500 */
[----:B------:R-:W1:Y:S01]  /*a4b0*/  S2UR UR39, SR_CTAID.X ;  /* 0x00000000002779c3 */ /* 0x000e620000002500 */
[----:B0-----:R-:W-:Y:S01]  /*a4c0*/  IMAD.MOV.U32 R0, RZ, RZ, 0x1 ;  /* 0x00000001ff007424 */ /* 0x001fe200078e00ff */
[----:B------:R-:W-:Y:S01]  /*a4d0*/  UMOV UR36, 0x1 ;  /* 0x0000000100247882 */ /* 0x000fe20000000000 */
[----:B------:R-:W-:-:S03]  /*a4e0*/  MOV R37, RZ ;  /* 0x000000ff00257202 */ /* 0x000fc60000000f00 */
[----:B------:R0:W-:Y:S02]  /*a4f0*/  STL [R1+0x8], R0 ;  /* 0x0000080001007387 */ /* 0x0001e40000100800 */
[----:B------:R-:W1:Y:S02]  /*a500*/  LDC R2, c[0x0][0xc34] ;  /* 0x00030d00ff027b82 */ /* 0x000e640000000800 */
[----:B-1----:R-:W-:-:S13]  /*a510*/  ISETP.LE.AND P0, PT, R2, UR39, PT ;  /* 0x0000002702007c0c */ /* 0x002fda000bf03270 */
[----:B0-----:R-:W-:Y:S05]  /*a520*/  @P0 BRA `(.L_x_6916) ;  /* 0x00000050002c0947 */ /* 0x001fea0003800000 */
        /* <DEDUP_REMOVED lines=8> */
[----:B------:R-:W-:Y:S01]  /*a5b0*/  IMAD.MOV.U32 R37, RZ, RZ, RZ ;  /* 0x000000ffff257224 */ /* 0x000fe200078e00ff */
[----:B------:R-:W-:Y:S02]  /*a5c0*/  ULEA UR42, UR46, UR42, 0x18 ;  /* 0x0000002a2e2a7291 */ /* 0x000fe4000f8ec03f */
        /* <DEDUP_REMOVED lines=15> */
[C---:B------:R-:W-:Y:S01]  /*a6c0*/  LOP3.LUT R0, R8.reuse, 0x7f, RZ, 0xc0, !PT ;  /* 0x0000007f08007812 */ /* 0x040fe200078ec0ff */
[C---:B------:R-:W-:Y:S01]  /*a6d0*/  IMAD.SHL.U32 R31, R8.reuse, 0x80, RZ ;  /* 0x00000080081f7824 */ /* 0x040fe200078e00ff */
[C---:B------:R-:W-:Y:S01]  /*a6e0*/  LOP3.LUT P1, RZ, R8.reuse, 0x4, RZ, 0xc0, !PT ;  /* 0x0000000408ff7812 */ /* 0x040fe2000782c0ff */
[----:B------:R-:W-:Y:S01]  /*a6f0*/  IMAD.SHL.U32 R6, R8, 0x4, RZ ;  /* 0x0000000408067824 */ /* 0x000fe200078e00ff */
[----:B------:R-:W-:Y:S01]  /*a700*/  LOP3.LUT R5, R4, 0x80, RZ, 0xc0, !PT ;  /* 0x0000008004057812 */ /* 0x000fe200078ec0ff */
[----:B------:R-:W-:Y:S01]  /*a710*/  UIADD3 UR4, UR43, -0x1, URZ ;  /* 0xffffffff2b047890 */ /* 0x000fe2000fffe03f */
[----:B------:R-:W-:Y:S01]  /*a720*/  SHF.R.U32.HI R2, RZ, 0x5, R0 ;  /* 0x00000005ff027819 */ /* 0x000fe20000011600 */
[----:B------:R-:W-:Y:S01]  /*a730*/  IMAD.SHL.U32 R9, R8, 0x2, RZ ;  /* 0x0000000208097824 */ /* 0x000fe200078e00ff */
[----:B------:R-:W-:Y:S01]  /*a740*/  LOP3.LUT R7, R4, 0x60, RZ, 0xc0, !PT ;  /* 0x0000006004077812 */ /* 0x000fe200078ec0ff */
[----:B------:R-:W-:Y:S01]  /*a750*/  UIMAD UR5, UR4, -0xa0, UR40 ;  /* 0xffffff60040578a4 */ /* 0x000fe2000f8e0228 */
[----:B------:R-:W-:Y:S01]  /*a760*/  LOP3.LUT R3, R31, 0x380, RZ, 0xc0, !PT ;  /* 0x000003801f037812 */ /* 0x000fe200078ec0ff */
[----:B------:R-:W-:Y:S01]  /*a770*/  UIMAD UR4, UR43, UR6, -0xa0 ;  /* 0xffffff602b0474a4 */ /* 0x000fe2000f8e0206 */
[----:B------:R-:W-:Y:S01]  /*a780*/  LOP3.LUT R5, R5, 0x10, R8, 0xf8, !PT ;  /* 0x0000001005057812 */ /* 0x000fe200078ef808 */
[----:B------:R-:W-:Y:S01]  /*a790*/  IMAD R7, R2, 0x200, R7 ;  /* 0x0000020002077824 */ /* 0x000fe200078e0207 */
[----:B------:R-:W-:Y:S01]  /*a7a0*/  LOP3.LUT R4, R4, 0x100, RZ, 0xc0, !PT ;  /* 0x0000010004047812 */ /* 0x000fe200078ec0ff */
[----:B------:R-:W-:Y:S01]  /*a7b0*/  IMAD R3, R2, 0x10, R3 ;  /* 0x0000001002037824 */ /* 0x000fe200078e0203 */
[----:B------:R-:W-:Y:S01]  /*a7c0*/  LOP3.LUT R5, R5, 0x10, R6, 0x78, !PT ;  /* 0x0000001005057812 */ /* 0x000fe200078e7806 */
[----:B------:R-:W-:Y:S01]  /*a7d0*/  UIMAD UR41, UR41, UR7, URZ ;  /* 0x00000007292972a4 */ /* 0x000fe2000f8e023f */
[----:B------:R-:W-:Y:S01]  /*a7e0*/  SHF.L.U32 R2, R8, 0x4, RZ ;  /* 0x0000000408027819 */ /* 0x000fe200000006ff */
[----:B------:R-:W-:Y:S01]  /*a7f0*/  UIADD3 UR43, UR43, -0x2, URZ ;  /* 0xfffffffe2b2b7890 */ /* 0x000fe2000fffe03f */
[----:B------:R-:W-:-:S02]  /*a800*/  IADD3 R5, R5, R7, R4 ;  /* 0x0000000705057210 */ /* 0x000fc40007ffe004 */
[----:B------:R-:W-:Y:S01]  /*a810*/  LOP3.LUT R4, R3, 0x70, R2, 0x78, !PT ;  /* 0x0000007003047812 */ /* 0x000fe200078e7802 */
[----:B------:R-:W-:Y:S01]  /*a820*/  IMAD.MOV.U32 R3, RZ, RZ, 0x1 ;  /* 0x00000001ff037424 */ /* 0x000fe200078e00ff */
[----:B------:R-:W-:Y:S01]  /*a830*/  SHF.R.U32.HI R0, RZ, 0x3, R0 ;  /* 0x00000003ff007819 */ /* 0x000fe20000011600 */
[----:B------:R0:W-:Y:S01]  /*a840*/  STL [R1+0x20], R5 ;  /* 0x0000200501007387 */ /* 0x0001e20000100800 */
[----:B------:R-:W-:Y:S02]  /*a850*/  LOP3.LUT R6, R2, 0x3f0, RZ, 0xc0, !PT ;  /* 0x000003f002067812 */ /* 0x000fe400078ec0ff */
[----:B------:R-:W-:Y:S01]  /*a860*/  LOP3.LUT R31, R4, 0xc00, R31, 0xf8, !PT ;  /* 0x00000c00041f7812 */ /* 0x000fe200078ef81f */
[----:B------:R1:W-:Y:S01]  /*a870*/  STL [R1+0x8], R3 ;  /* 0x0000080301007387 */ /* 0x0003e20000100800 */
[----:B------:R-:W-:-:S03]  /*a880*/  LOP3.LUT R9, R6, 0x70, R9, 0x78, !PT ;  /* 0x0000007006097812 */ /* 0x000fc600078e7809 */
[C---:B------:R-:W-:Y:S01]  /*a890*/  VIADD R6, R31.reuse, 0x40 ;  /* 0x000000401f067836 */ /* 0x040fe20000000000 */
[----:B------:R-:W-:Y:S02]  /*a8a0*/  @P1 IADD3 R6, R31, -0x40, RZ ;  /* 0xffffffc01f061810 */ /* 0x000fe40007ffe0ff */
[C-C-:B0-----:R-:W-:Y:S02]  /*a8b0*/  LOP3.LUT R5, R0.reuse, 0x70, R2.reuse, 0xf8, !PT ;  /* 0x0000007000057812 */ /* 0x141fe400078ef802 */
[----:B------:R-:W-:Y:S02]  /*a8c0*/  IADD3 R0, -R0, UR5, RZ ;  /* 0x0000000500007c10 */ /* 0x000fe4000fffe1ff */
[----:B-1----:R-:W-:Y:S02]  /*a8d0*/  LOP3.LUT R3, R2, 0x70, RZ, 0xc0, !PT ;  /* 0x0000007002037812 */ /* 0x002fe400078ec0ff */
[----:B------:R-:W-:Y:S02]  /*a8e0*/  LOP3.LUT R7, R9, 0x400, R2, 0xf8, !PT ;  /* 0x0000040009077812 */ /* 0x000fe400078ef802 */
[----:B------:R-:W-:-:S02]  /*a8f0*/  ISETP.GE.AND P0, PT, R3, UR9, PT ;  /* 0x0000000903007c0c */ /* 0x000fc4000bf06270 */
[----:B------:R-:W-:Y:S01]  /*a900*/  LOP3.LUT R4, R5, 0x80, RZ, 0xfc, !PT ;  /* 0x0000008005047812 */ /* 0x000fe200078efcff */
[----:B------:R-:W-:Y:S01]  /*a910*/  VIADD R2, R7, UR42 ;  /* 0x0000002a07027c36 */ /* 0x000fe20008000000 */
[C---:B------:R-:W-:Y:S01]  /*a920*/  ISETP.LT.OR P1, PT, R0.reuse, 0x1, P0 ;  /* 0x000000010000780c */ /* 0x040fe20000721670 */
[----:B------:R-:W-:Y:S01]  /*a930*/  STL [R1+0x18], R7 ;  /* 0x0000180701007387 */ /* 0x000fe20000100800 */
[C---:B------:R-:W-:Y:S01]  /*a940*/  ISETP.LT.OR P3, PT, R0.reuse, 0x11, P0 ;  /* 0x000000110000780c */ /* 0x040fe20000761670 */
[----:B------:R-:W-:Y:S01]  /*a950*/  VIADD R5, R5, UR4 ;  /* 0x0000000405057c36 */ /* 0x000fe20008000000 */
[----:B------:R-:W-:Y:S01]  /*a960*/  ISETP.LT.OR P2, PT, R0, 0x21, P0 ;  /* 0x000000210000780c */ /* 0x000fe20000741670 */
[----:B------:R0:W-:Y:S04]  /*a970*/  STL [R1+0x2c], R2 ;  /* 0x00002c0201007387 */ /* 0x0001e80000100800 */
[----:B------:R1:W-:Y:S04]  /*a980*/  STL [R1+0x1c], R6 ;  /* 0x00001c0601007387 */ /* 0x0003e80000100800 */
[----:B------:R-:W-:Y:S01]  /*a990*/  @P1 LOP3.LUT R28, R28, 0x800000, RZ, 0xfc, !PT ;  /* 0x008000001c1c1812 */ /* 0x000fe200078efcff */
[----:B------:R1:W-:Y:S01]  /*a9a0*/  STL [R1+0x14], R0 ;  /* 0x0000140001007387 */ /* 0x0003e20000100800 */
[----:B------:R-:W-:Y:S01]  /*a9b0*/  ISETP.LT.OR P1, PT, R0, 0x31, P0 ;  /* 0x000000310000780c */ /* 0x000fe20000721670 */
[----:B0-----:R-:W-:Y:S01]  /*a9c0*/  VIADD R2, R4, UR4 ;  /* 0x0000000404027c36 */ /* 0x001fe20008000000 */
[----:B------:R-:W-:Y:S01]  /*a9d0*/  LOP3.LUT R28, R28, 0xffbfffff, RZ, 0xc0, !PT ;  /* 0xffbfffff1c1c7812 */ /* 0x000fe200078ec0ff */
[----:B------:R1:W-:Y:S03]  /*a9e0*/  STL [R1+0x24], R5 ;  /* 0x0000240501007387 */ /* 0x0003e60000100800 */
[----:B------:R-:W-:Y:S01]  /*a9f0*/  @P3 LOP3.LUT R28, R28, 0x400000, RZ, 0xfc, !PT ;  /* 0x004000001c1c3812 */ /* 0x000fe200078efcff */
[----:B------:R1:W-:Y:S01]  /*aa00*/  STL [R1+0x28], R2 ;  /* 0x0000280201007387 */ /* 0x0003e20000100800 */
        /* <DEDUP_REMOVED lines=21> */
[----:B------:R-:W-:Y:S02]  /*ab60*/  ISETP.LT.U32.AND P2, PT, R4, 0xa0, !P0 ;  /* 0x000000a00400780c */ /* 0x000fe40004741070 */
[----:B------:R-:W-:Y:S02]  /*ab70*/  LOP3.LUT R28, R28, 0xfeffffff, RZ, 0xc0, !PT ;  /* 0xfeffffff1c1c7812 */ /* 0x000fe400078ec0ff */
[----:B------:R-:W-:Y:S02]  /*ab80*/  ISETP.GE.AND P0, PT, R0, 0x1, PT ;  /* 0x000000010000780c */ /* 0x000fe40003f06270 */
[----:B------:R-:W-:Y:S02]  /*ab90*/  @P1 LOP3.LUT R28, R28, 0x1000000, RZ, 0xfc, !PT ;  /* 0x010000001c1c1812 */ /* 0x000fe400078efcff */
[----:B------:R-:W-:-:S02]  /*aba0*/  ISETP.GE.AND P1, PT, R0, 0x11, PT ;  /* 0x000000110000780c */ /* 0x000fc40003f26270 */
        /* <DEDUP_REMOVED lines=28> */
[----:B------:R-:W-:-:S04]  /*ad70*/  @P2 LOP3.LUT R28, R28, 0x20, RZ, 0xfc, !PT ;  /* 0x000000201c1c2812 */ /* 0x000fc800078efcff */
[----:B------:R-:W-:-:S04]  /*ad80*/  LOP3.LUT R28, R28, 0xfffffffe, RZ, 0xc0, !PT ;  /* 0xfffffffe1c1c7812 */ /* 0x000fc800078ec0ff */
[----:B------:R-:W-:-:S04]  /*ad90*/  LOP3.LUT R28, R28, 0xffffbfff, RZ, 0xc0, !PT ;  /* 0xffffbfff1c1c7812 */ /* 0x000fc800078ec0ff */
[----:B------:R-:W-:Y:S02]  /*ada0*/  @P0 LOP3.LUT R28, R28, 0x4000, RZ, 0xfc, !PT ;  /* 0x000040001c1c0812 */ /* 0x000fe400078efcff */
[----:B------:R-:W-:Y:S02]  /*adb0*/  ISETP.GE.AND P0, PT, R3, UR8, PT ;  /* 0x0000000803007c0c */ /* 0x000fe4000bf06270 */
[----:B------:R-:W-:-:S04]  /*adc0*/  @P1 LOP3.LUT R28, R28, 0x1, RZ, 0xfc, !PT ;  /* 0x000000011c1c1812 */ /* 0x000fc800078efcff */
[----:B------:R-:W-:-:S07]  /*add0*/  LOP3.LUT R28, R28, 0xffffffef, RZ, 0xc0, !PT ;  /* 0xffffffef1c1c7812 */ /* 0x000fce00078ec0ff */
[----:B-1----:R-:W-:-:S07]  /*ade0*/  @P0 LOP3.LUT R28, R28, 0x10, RZ, 0xfc, !PT ;  /* 0x000000101c1c0812 */ /* 0x002fce00078efcff */
.L_x_6966:
        /* <DEDUP_REMOVED lines=9> */
[----:B------:R-:W-:-:S04]  /*ae80*/  UMOV UR38, URZ ;  /* 0x0000003f00267c82 */ /* 0x000fc80008000000 */
        /* <DEDUP_REMOVED lines=9> */
[----:B-1---5:R-:W-:Y:S11]  /*af20*/  @!P0 BRA `(.L_x_6917) ;  /* 0x0000000000188947 */ /* 0x022ff60003800000 */
[----:B------:R-:W-:Y:S02]  /*af30*/  ULDC.64 UR4, c[0x0][0xa28] ;  /* 0x00028a0000047ab9 */ /* 0x000fe40000000a00 */
[----:B------:R-:W-:-:S06]  /*af40*/  UIMAD.WIDE UR4, UR45, 0x4, UR4 ;  /* 0x000000042d0478a5 */ /* 0x000fcc000f8e0204 */
[----:B------:R-:W-:Y:S02]  /*af50*/  IMAD.U32 R2, RZ, RZ, UR4 ;  /* 0x00000004ff027e24 */ /* 0x000fe4000f8e00ff */
[----:B------:R-:W-:-:S05]  /*af60*/  IMAD.U32 R3, RZ, RZ, UR5 ;  /* 0x00000005ff037e24 */ /* 0x000fca000f8e00ff */
[----:B------:R-:W2:Y:S02]  /*af70*/  LDG.E R2, desc[UR50][R2.64] ;  /* 0x0000003202027981 */ /* 0x000ea4000c1e1900 */
[----:B--2---:R-:W-:-:S15]  /*af80*/  R2UR UR38, R2 ;  /* 0x00000000022672ca */ /* 0x004fde00000e0000 */
.L_x_6917:
[----:B------:R-:W-:-:S13]  /*af90*/  PLOP3.LUT P0, PT, PT, PT, UP0, 0x80, 0x0 ;  /* 0x000000000000781c */ /* 0x000fda0003f0f008 */
[----:B------:R-:W-:Y:S05]  /*afa0*/  @!P0 BRA `(.L_x_6918) ;  /* 0x0000000000408947 */ /* 0x000fea0003800000 */
[----:B------:R-:W-:Y:S01]  /*afb0*/  MOV R2, 0x0 ;  /* 0x0000000000027802 */ /* 0x000fe20000000f00 */
[----:B------:R-:W-:Y:S01]  /*afc0*/  ULDC.64 UR4, c[0x4][0x1b0] ;  /* 0x01006c0000047ab9 */ /* 0x000fe20000000a00 */
[----:B------:R-:W-:Y:S01]  /*afd0*/  ULDC.64 UR6, c[0x4][0x1b8] ;  /* 0x01006e0000067ab9 */ /* 0x000fe20000000a00 */
[----:B------:R-:W-:Y:S01]  /*afe0*/  IMAD.U32 R4, RZ, RZ, UR4 ;  /* 0x00000004ff047e24 */ /* 0x000fe2000f8e00ff */
[----:B------:R-:W-:Y:S01]  /*aff0*/  MOV R5, UR5 ;  /* 0x0000000500057c02 */ /* 0x000fe20008000f00 */
[----:B------:R-:W-:Y:S01]  /*b000*/  ULDC.64 UR4, c[0x4][0x78] ;  /* 0x01001e0000047ab9 */ /* 0x000fe20000000a00 */
        /* <DEDUP_REMOVED lines=10> */
.L_x_6918:
        /* <DEDUP_REMOVED lines=10> */
[----:B------:R-:W-:Y:S01]  /*b150*/  MOV R6, UR6 ;  /* 0x0000000600067c02 */ /* 0x000fe20008000f00 */
[----:B------:R-:W-:Y:S01]  /*b160*/  IMAD.U32 R5, RZ, RZ, UR5 ;  /* 0x00000005ff057e24 */ /* 0x000fe2000f8e00ff */
[----:B------:R-:W0:Y:S01]  /*b170*/  LDC.64 R2, c[0x4][R2] ;  /* 0x0100000002027b82 */ /* 0x000e220000000a00 */
[----:B------:R-:W-:Y:S01]  /*b180*/  ULDC.64 UR4, c[0x4][0x80] ;  /* 0x0100200000047ab9 */ /* 0x000fe20000000a00 */
[----:B------:R-:W-:Y:S01]  /*b190*/  IMAD.U32 R7, RZ, RZ, UR7 ;  /* 0x00000007ff077e24 */ /* 0x000fe2000f8e00ff */
[----:B------:R-:W-:Y:S01]  /*b1a0*/  MOV R12, 0x1 ;  /* 0x00000001000c7802 */ /* 0x000fe20000000f00 */
[----:B------:R-:W-:-:S02]  /*b1b0*/  IMAD.U32 R10, RZ, RZ, UR4 ;  /* 0x00000004ff0a7e24 */ /* 0x000fc4000f8e00ff */
[----:B------:R-:W-:Y:S02]  /*b1c0*/  IMAD.U32 R11, RZ, RZ, UR5 ;  /* 0x00000005ff0b7e24 */ /* 0x000fe4000f8e00ff */
[----:B------:R-:W-:Y:S02]  /*b1d0*/  IMAD.MOV.U32 R8, RZ, RZ, 0x70 ;  /* 0x00000070ff087424 */ /* 0x000fe400078e00ff */
[----:B------:R-:W-:-:S07]  /*b1e0*/  IMAD.MOV.U32 R13, RZ, RZ, RZ ;  /* 0x000000ffff0d7224 */ /* 0x000fce00078e00ff */
[----:B------:R-:W-:-:S07]  /*b1f0*/  LEPC R20, `(.L_x_6919) ;  /* 0x000000001014794e */ /* 0x000fce0000000000 */
[----:B0-----:R-:W-:Y:S05]  /*b200*/  CALL.ABS.NOINC R2 ;  /* 0x0000000002007343 */ /* 0x001fea0003c00000 */
.L_x_6919:
        /* <DEDUP_REMOVED lines=20> */
.L_x_6920:
        /* <DEDUP_REMOVED lines=18> */
.L_x_6921:
        /* <DEDUP_REMOVED lines=8> */
[----:B------:R-:W-:Y:S02]  /*b4f0*/  IMAD.U32 R2, RZ, RZ, UR4 ;  /* 0x00000004ff027e24 */ /* 0x000fe4000f8e00ff */
[----:B------:R-:W-:-:S05]  /*b500*/  IMAD.U32 R3, RZ, RZ, UR5 ;  /* 0x00000005ff037e24 */ /* 0x000fca000f8e00ff */
[----:B------:R-:W2:Y:S01]  /*b510*/  @P0 LDG.E R17, desc[UR50][R2.64] ;  /* 0x0000003202110981 */ /* 0x000ea2000c1e1900 */
[----:B------:R-:W-:-:S03]  /*b520*/  UMOV UR4, 0xffffffff ;  /* 0xffffffff00047882 */ /* 0x000fc60000000000 */
[----:B--2---:R1:W-:Y:S01]  /*b530*/  STL [R1+0x4], R17 ;  /* 0x0000041101007387 */ /* 0x0043e20000100800 */
[----:B0-----:R-:W-:Y:S05]  /*b540*/  BRA.DIV UR4, `(.L_x_6922) ;  /* 0x0000004604807947 */ /* 0x001fea000b800000 */
.L_x_6983:
[----:B------:R-:W2:Y:S04]  /*b550*/  LDL R2, [R1+0x24] ;  /* 0x0000240001027983 */ /* 0x000ea80000100800 */
[----:B------:R-:W3:Y:S01]  /*b560*/  LDL R8, [R1+0x28] ;  /* 0x0000280001087983 */ /* 0x000ee20000100800 */
[----:B------:R-:W-:Y:S02]  /*b570*/  ISETP.NE.AND P3, PT, R16, 0x1, PT ;  /* 0x000000011000780c */ /* 0x000fe40003f65270 */
[----:B------:R-:W-:Y:S02]  /*b580*/  SHF.R.S32.HI R13, RZ, 0x1f, R17 ;  /* 0x0000001fff0d7819 */ /* 0x000fe40000011411 */
[C---:B------:R-:W-:Y:S02]  /*b590*/  LOP3.LUT P2, RZ, R28.reuse, 0x8, RZ, 0xc0, !PT ;  /* 0x000000081cff7812 */ /* 0x040fe4000784c0ff */
[----:B------:R-:W-:Y:S01]  /*b5a0*/  LOP3.LUT R28, R28, 0xfffffffb, RZ, 0xc0, !PT ;  /* 0xfffffffb1c1c7812 */ /* 0x000fe200078ec0ff */
[----:B------:R0:W-:Y:S06]  /*b5b0*/  STL [R1+0x10], R13 ;  /* 0x0000100d01007387 */ /* 0x0001ec0000100800 */
[----:B------:R-:W4:Y:S01]  /*b5c0*/  @P3 LDC R3, c[0x0][0x434] ;  /* 0x00010d00ff033b82 */ /* 0x000f220000000800 */
[----:B------:R-:W-:-:S07]  /*b5d0*/  @P3 LOP3.LUT R28, R28, 0x4, RZ, 0xfc, !PT ;  /* 0x000000041c1c3812 */ /* 0x000fce00078efcff */
[----:B------:R-:W1:Y:S01]  /*b5e0*/  @P3 LDC R5, c[0x0][0x438] ;  /* 0x00010e00ff053b82 */ /* 0x000e620000000800 */
[----:B------:R-:W-:Y:S02]  /*b5f0*/  LOP3.LUT R28, R28, 0xfffffffd, RZ, 0xc0, !PT ;  /* 0xfffffffd1c1c7812 */ /* 0x000fe400078ec0ff */
[C---:B--2---:R-:W-:Y:S02]  /*b600*/  ISETP.GE.AND P0, PT, R2.reuse, UR40, PT ;  /* 0x0000002802007c0c */ /* 0x044fe4000bf06270 */
[----:B------:R-:W-:Y:S01]  /*b610*/  IADD3 R0, R2, UR38, RZ ;  /* 0x0000002602007c10 */ /* 0x000fe2000fffe0ff */
[----:B---3--:R-:W-:Y:S02]  /*b620*/  VIADD R11, R8, UR38 ;  /* 0x00000026080b7c36 */ /* 0x008fe40008000000 */
[----:B------:R-:W2:Y:S02]  /*b630*/  @P2 LDC.64 R8, c[0x0][0x428] ;  /* 0x00010a00ff082b82 */ /* 0x000ea40000000a00 */
[----:B----4-:R-:W-:Y:S01]  /*b640*/  @P3 IMAD.HI.U32 R2, R0, R3, RZ ;  /* 0x0000000300023227 */ /* 0x010fe200078e00ff */
[----:B------:R-:W-:-:S03]  /*b650*/  MOV R12, R11 ;  /* 0x0000000b000c7202 */ /* 0x000fc60000000f00 */
[----:B------:R-:W-:Y:S01]  /*b660*/  IMAD.MOV.U32 R10, RZ, RZ, R0 ;  /* 0x000000ffff0a7224 */ /* 0x000fe200078e0000 */
[----:B-1----:R-:W-:Y:S01]  /*b670*/  @P3 SHF.R.U32.HI R10, RZ, R5, R2 ;  /* 0x00000005ff0a3219 */ /* 0x002fe20000011602 */
[----:B------:R-:W1:Y:S03]  /*b680*/  @!P0 LDC.64 R6, c[0x0][0x428] ;  /* 0x00010a00ff068b82 */ /* 0x000e660000000a00 */
[----:B------:R-:W-:-:S05]  /*b690*/  @!P0 SHF.R.S32.HI R3, RZ, 0x1f, R10 ;  /* 0x0000001fff038819 */ /* 0x000fca000001140a */
[----:B------:R-:W3:Y:S01]  /*b6a0*/  @!P0 LDC.64 R4, c[0x0][0x418] ;  /* 0x00010600ff048b82 */ /* 0x000ee20000000a00 */
[----:B-1----:R-:W-:-:S04]  /*b6b0*/  @!P0 IMAD R2, R13, R6, RZ ;  /* 0x000000060d028224 */ /* 0x002fc800078e02ff */
[----:B------:R-:W-:Y:S02]  /*b6c0*/  @!P0 IMAD R7, R17, R7, R2 ;  /* 0x0000000711078224 */ /* 0x000fe400078e0202 */
[----:B------:R-:W-:-:S04]  /*b6d0*/  @!P0 IMAD.MOV.U32 R2, RZ, RZ, R10 ;  /* 0x000000ffff028224 */ /* 0x000fc800078e000a */
[----:B------:R-:W-:-:S04]  /*b6e0*/  @!P0 IMAD.WIDE.U32 R2, R17, R6, R2 ;  /* 0x0000000611028225 */ /* 0x000fc800078e0002 */
[----:B------:R-:W-:Y:S01]  /*b6f0*/  @!P0 IMAD.IADD R3, R3, 0x1, R7 ;  /* 0x0000000103038824 */ /* 0x000fe200078e0207 */
[C---:B---3--:R-:W-:Y:S01]  /*b700*/  @!P0 LEA R4, P1, R2.reuse, R4, 0x2 ;  /* 0x0000000402048211 */ /* 0x048fe200078210ff */
[----:B------:R-:W1:Y:S03]  /*b710*/  @P2 LDC.64 R6, c[0x0][0x418] ;  /* 0x00010600ff062b82 */ /* 0x000e660000000a00 */
[----:B------:R-:W-:-:S05]  /*b720*/  @!P0 LEA.HI.X R5, R2, R5, R3, 0x2, P1 ;  /* 0x0000000502058211 */ /* 0x000fca00008f1403 */
[----:B------:R-:W3:Y:S08]  /*b730*/  @P3 LDC R2, c[0x0][0x434] ;  /* 0x00010d00ff023b82 */ /* 0x000ef00000000800 */
[----:B------:R-:W4:Y:S01]  /*b740*/  @P3 LDC R3, c[0x0][0x438] ;  /* 0x00010e00ff033b82 */ /* 0x000f220000000800 */
[----:B---3--:R-:W-:-:S05]  /*b750*/  @P3 IMAD.HI.U32 R2, R11, R2, RZ ;  /* 0x000000020b023227 */ /* 0x008fca00078e00ff */
[----:B----4-:R-:W-:Y:S01]  /*b760*/  @P3 SHF.R.U32.HI R12, RZ, R3, R2 ;  /* 0x00000003ff0c3219 */ /* 0x010fe20000011602 */
[----:B--2---:R-:W-:-:S03]  /*b770*/  @P2 IMAD R2, R13, R8, RZ ;  /* 0x000000080d022224 */ /* 0x004fc600078e02ff */
[----:B------:R-:W-:Y:S01]  /*b780*/  @P2 SHF.R.S32.HI R3, RZ, 0x1f, R12 ;  /* 0x0000001fff032819 */ /* 0x000fe2000001140c */
[----:B------:R-:W-:Y:S02]  /*b790*/  @P2 IMAD R9, R17, R9, R2 ;  /* 0x0000000911092224 */ /* 0x000fe400078e0202 */
[----:B------:R-:W-:-:S04]  /*b7a0*/  @P2 IMAD.MOV.U32 R2, RZ, RZ, R12 ;  /* 0x000000ffff022224 */ /* 0x000fc800078e000c */
[----:B------:R-:W-:-:S04]  /*b7b0*/  @P2 IMAD.WIDE.U32 R2, R17, R8, R2 ;  /* 0x0000000811022225 */ /* 0x000fc800078e0002 */
[----:B------:R-:W-:Y:S01]  /*b7c0*/  @P2 IMAD.IADD R3, R9, 0x1, R3 ;  /* 0x0000000109032824 */ /* 0x000fe200078e0203 */
[C---:B-1----:R-:W-:Y:S01]  /*b7d0*/  @P2 LEA R6, P1, R2.reuse, R6, 0x2 ;  /* 0x0000000602062211 */ /* 0x042fe200078210ff */
[----:B------:R-:W1:Y:S01]  /*b7e0*/  LDC R9, c[0x0][0xc44] ;  /* 0x00031100ff097b82 */ /* 0x000e620000000800 */
[----:B------:R-:W-:Y:S02]  /*b7f0*/  IMAD.MOV.U32 R8, RZ, RZ, RZ ;  /* 0x000000ffff087224 */ /* 0x000fe400078e00ff */
[----:B------:R-:W-:-:S04]  /*b800*/  @P2 LEA.HI.X R7, R2, R7, R3, 0x2, P1 ;  /* 0x0000000702072211 */ /* 0x000fc800008f1403 */
[----:B------:R2:W5:Y:S01]  /*b810*/  @!P0 LDG.E R8, desc[UR50][R4.64] ;  /* 0x0000003204088981 */ /* 0x000562000c1e1900 */
[----:B------:R-:W-:Y:S01]  /*b820*/  IADD3 R3, -R10, RZ, RZ ;  /* 0x000000ff0a037210 */ /* 0x000fe20007ffe1ff */
[----:B------:R-:W-:Y:S02]  /*b830*/  IMAD.MOV R2, RZ, RZ, -R12 ;  /* 0x000000ffff027224 */ /* 0x000fe400078e0a0c */
[----:B--2---:R-:W-:-:S06]  /*b840*/  IMAD.MOV.U32 R5, RZ, RZ, RZ ;  /* 0x000000ffff057224 */ /* 0x004fcc00078e00ff */
[----:B------:R2:W5:Y:S02]  /*b850*/  @P2 LDG.E R5, desc[UR50][R6.64] ;  /* 0x0000003206052981 */ /* 0x000564000c1e1900 */
[C---:B--2---:R-:W-:Y:S02]  /*b860*/  IMAD R7, R16.reuse, R3, R0 ;  /* 0x0000000310077224 */ /* 0x044fe400078e0200 */
[----:B------:R-:W-:Y:S02]  /*b870*/  IMAD R6, R16, R2, R11 ;  /* 0x0000000210067224 */ /* 0x000fe400078e020b */
[----:B------:R-:W-:Y:S02]  /*b880*/  IMAD R16, RZ, RZ, -UR45 ;  /* 0x8000002dff107e24 */ /* 0x000fe4000f8e02ff */
[----:B------:R-:W-:Y:S02]  /*b890*/  IMAD.U32 R0, RZ, RZ, UR47 ;  /* 0x0000002fff007e24 */ /* 0x000fe4000f8e00ff */
[----:B-1----:R-:W-:-:S03]  /*b8a0*/  IMAD R16, R9, R16, UR44 ;  /* 0x0000002c09107e24 */ /* 0x002fc6000f8e0210 */
[----:B------:R-:W-:Y:S02]  /*b8b0*/  ISETP.NE.AND P0, PT, R0, 0x3, PT ;  /* 0x000000030000780c */ /* 0x000fe40003f05270 */
[----:B------:R-:W-:-:S05]  /*b8c0*/  SHF.R.S32.HI R2, RZ, 0x1f, R16 ;  /* 0x0000001fff027819 */ /* 0x000fca0000011410 */
[----:B------:R0:W-:Y:S06]  /*b8d0*/  STL [R1+0xc], R2 ;  /* 0x00000c0201007387 */ /* 0x0001ec0000100800 */
[----:B------:R-:W-:Y:S01]  /*b8e0*/  @P0 LOP3.LUT R28, R28, 0x2, RZ, 0xfc, !PT ;  /* 0x000000021c1c0812 */ /* 0x000fe200078efcff */
[----:B------:R-:W-:Y:S06]  /*b8f0*/  @!P0 BRA `(.L_x_6923) ;  /* 0x0000000000048947 */ /* 0x000fec0003800000 */
[----:B------:R-:W-:Y:S01]  /*b900*/  BPT.TRAP 0x1 ;  /* 0x000000040000795c */ /* 0x000fe20000300000 */
.L_x_6923:
[----:B0-----:R-:W2:Y:S01]  /*b910*/  LDL R2, [R1+0x8] ;  /* 0x0000080001027983 */ /* 0x001ea20000100800 */
[----:B------:R-:W-:Y:S01]  /*b920*/  LEA R0, R37, UR42, 0x3 ;  /* 0x0000002a25007c11 */ /* 0x000fe2000f8e18ff */
[----:B------:R-:W-:Y:S01]  /*b930*/  BSSY B0, `(.L_x_6924) ;  /* 0x0000005000007945 */ /* 0x000fe20003800000 */
[----:B------:R-:W-:Y:S02]  /*b940*/  SHF.R.S32.HI R30, RZ, 0x1f, R7 ;  /* 0x0000001fff1e7819 */ /* 0x000fe40000011407 */
[----:B--2---:R-:W-:-:S04]  /*b950*/  SHF.L.U32 R35, R2, 0x1f, RZ ;  /* 0x0000001f02237819 */ /* 0x004fc800000006ff */
[----:B------:R-:W0:Y:S02]  /*b960*/  SYNCS.PHASECHK.TRANS64.TRYWAIT P0, [R0+URZ+0x22880], R35 ;  /* 0x02288023000075a7 */ /* 0x000e24000800017f */
[----:B0-----:R-:W-:Y:S05]  /*b970*/  @!P0 BRA `(.L_x_6925) ;  /* 0x0000004000a08947 */ /* 0x001fea0003800000 */
.L_x_6984:
[----:B------:R-:W-:Y:S05]  /*b980*/  BSYNC B0 ;  /* 0x0000000000007941 */ /* 0x000fea0003800000 */
.L_x_6924:
[----:B------:R-:W2:Y:S01]  /*b990*/  LDL R4, [R1+0xc] ;  /* 0x00000c0001047983 */ /* 0x000ea20000100800 */
[----:B------:R-:W-:-:S03]  /*b9a0*/  ULDC.64 UR4, c[0x0][0x328] ;  /* 0x0000ca0000047ab9 */ /* 0x000fc60000000a00 */
[----:B------:R-:W3:Y:S01]  /*b9b0*/  LDL R11, [R1+0x18] ;  /* 0x00001800010b7983 */ /* 0x000ee20000100800 */
[----:B------:R-:W-:Y:S01]  /*b9c0*/  IMAD R2, R30, UR4, RZ ;  /* 0x000000041e027c24 */ /* 0x000fe2000f8e02ff */
[----:B-----5:R-:W-:Y:S01]  /*b9d0*/  SHF.R.S32.HI R33, RZ, 0x1f, R8 ;  /* 0x0000001fff217819 */ /* 0x020fe20000011408 */
[----:B------:R-:W-:Y:S01]  /*b9e0*/  ULDC.64 UR6, c[0x0][0x338] ;  /* 0x0000ce0000067ab9 */ /* 0x000fe20000000a00 */
[----:B------:R-:W-:Y:S01]  /*b9f0*/  ULDC.64 UR8, c[0x0][0x330] ;  /* 0x0000cc0000087ab9 */ /* 0x000fe20000000a00 */
[C---:B------:R-:W-:Y:S01]  /*ba00*/  IMAD R9, R7.reuse, UR5, R2 ;  /* 0x0000000507097c24 */ /* 0x040fe2000f8e0202 */
[----:B------:R-:W-:Y:S01]  /*ba10*/  ULDC.64 UR10, c[0x0][0x318] ;  /* 0x0000c600000a7ab9 */ /* 0x000fe20000000a00 */
[----:B------:R-:W-:Y:S01]  /*ba20*/  IMAD.WIDE.U32 R2, R7, UR4, RZ ;  /* 0x0000000407027c25 */ /* 0x000fe2000f8e00ff */
[----:B------:R-:W-:Y:S02]  /*ba30*/  SHF.R.S32.HI R32, RZ, 0x1f, R6 ;  /* 0x0000001fff207819 */ /* 0x000fe40000011406 */
[----:B------:R-:W-:Y:S01]  /*ba40*/  SHF.R.S32.HI R34, RZ, 0x1f, R5 ;  /* 0x0000001fff227819 */ /* 0x000fe20000011405 */
[----:B------:R-:W-:-:S02]  /*ba50*/  IMAD.IADD R3, R3, 0x1, R9 ;  /* 0x0000000103037824 */ /* 0x000fc400078e0209 */
[----:B------:R-:W-:Y:S02]  /*ba60*/  IMAD R9, R33, UR6, RZ ;  /* 0x0000000621097c24 */ /* 0x000fe4000f8e02ff */
[----:B------:R-:W-:-:S04]  /*ba70*/  IMAD.WIDE.U32 R2, R8, UR6, R2 ;  /* 0x0000000608027c25 */ /* 0x000fc8000f8e0002 */
[----:B------:R-:W-:-:S05]  /*ba80*/  IMAD R9, R8, UR7, R9 ;  /* 0x0000000708097c24 */ /* 0x000fca000f8e0209 */
[----:B------:R-:W-:-:S03]  /*ba90*/  IADD3 R3, R3, R9, RZ ;  /* 0x0000000903037210 */ /* 0x000fc60007ffe0ff */
[----:B------:R-:W-:-:S04]  /*baa0*/  IMAD.WIDE.U32 R2, R16, UR8, R2 ;  /* 0x0000000810027c25 */ /* 0x000fc8000f8e0002 */
[----:B--2---:R-:W-:-:S04]  /*bab0*/  IMAD R9, R4, UR8, RZ ;  /* 0x0000000804097c24 */ /* 0x004fc8000f8e02ff */
[----:B------:R-:W-:Y:S01]  /*bac0*/  IMAD R18, R16, UR9, R9 ;  /* 0x0000000910127c24 */ /* 0x000fe2000f8e0209 */
[----:B------:R-:W-:Y:S01]  /*bad0*/  IADD3 R9, P0, R2, UR10, RZ ;  /* 0x0000000a02097c10 */ /* 0x000fe2000ff1e0ff */
[----:B---3--:R-:W-:-:S03]  /*bae0*/  IMAD R29, R37, 0x5000, R11 ;  /* 0x00005000251d7824 */ /* 0x008fc600078e020b */
        /* <DEDUP_REMOVED lines=14> */
[----:B------:R-:W1:Y:S01]  /*bbd0*/  S2R R2, SR_TID.X ;  /* 0x0000000000027919 */ /* 0x000e620000002100 */
[C---:B------:R-:W-:Y:S02]  /*bbe0*/  LOP3.LUT P6, RZ, R28.reuse, 0x100000, RZ, 0xc0, !PT ;  /* 0x001000001cff7812 */ /* 0x040fe400078cc0ff */
[----:B------:R-:W-:Y:S01]  /*bbf0*/  LOP3.LUT R28, R28, 0xfdffffff, RZ, 0xc0, !PT ;  /* 0xfdffffff1c1c7812 */ /* 0x000fe200078ec0ff */
[----:B------:R-:W-:Y:S04]  /*bc00*/  SHFL.IDX PT, R3, R10, 0x1, 0x181f ;  /* 0x00381f000a037f89 */ /* 0x000fe800000e0000 */
[----:B------:R-:W-:Y:S04]  /*bc10*/  SHFL.IDX PT, R26, R9, 0x3, 0x181f ;  /* 0x00781f00091a7f89 */ /* 0x000fe800000e0000 */
[----:B------:R-:W-:Y:S02]  /*bc20*/  SHFL.IDX PT, R19, R10, 0x3, 0x181f ;  /* 0x00781f000a137f89 */ /* 0x000fe400000e0000 */
[----:B------:R-:W-:-:S02]  /*bc30*/  @P6 LOP3.LUT R28, R28, 0x2000000, RZ, 0xfc, !PT ;  /* 0x020000001c1c6812 */ /* 0x000fc400078efcff */
[----:B------:R-:W-:Y:S02]  /*bc40*/  SHFL.IDX PT, R24, R9, 0x4, 0x181f ;  /* 0x00981f0009187f89 */ /* 0x000fe400000e0000 */
[C---:B------:R-:W-:Y:S02]  /*bc50*/  LOP3.LUT P6, RZ, R28.reuse, 0x400000, RZ, 0xc0, !PT ;  /* 0x004000001cff7812 */ /* 0x040fe400078cc0ff */
[----:B------:R-:W-:Y:S01]  /*bc60*/  SHFL.IDX PT, R22, R9, 0x5, 0x181f ;  /* 0x00b81f0009167f89 */ /* 0x000fe200000e0000 */
[----:B------:R-:W-:-:S03]  /*bc70*/  LOP3.LUT R28, R28, 0xfbffffff, RZ, 0xc0, !PT ;  /* 0xfbffffff1c1c7812 */ /* 0x000fc600078ec0ff */
[----:B------:R-:W-:Y:S04]  /*bc80*/  SHFL.IDX PT, R20, R9, 0x6, 0x181f ;  /* 0x00d81f0009147f89 */ /* 0x000fe800000e0000 */
[----:B------:R-:W-:Y:S03]  /*bc90*/  SHFL.IDX PT, R14, R9, RZ, 0x181f ;  /* 0x00181fff090e7589 */ /* 0x000fe600000e0000 */
[----:B------:R-:W-:Y:S01]  /*bca0*/  @P6 LOP3.LUT R28, R28, 0x4000000, RZ, 0xfc, !PT ;  /* 0x040000001c1c6812 */ /* 0x000fe200078efcff */
[----:B-1----:R-:W-:Y:S01]  /*bcb0*/  IMAD.SHL.U32 R11, R2, 0x10, RZ ;  /* 0x00000010020b7824 */ /* 0x002fe200078e00ff */
[----:B------:R-:W-:Y:S02]  /*bcc0*/  SHFL.IDX PT, R4, R10, RZ, 0x181f ;  /* 0x00181fff0a047589 */ /* 0x000fe400000e0000 */
[----:B------:R-:W-:-:S02]  /*bcd0*/  LOP3.LUT P6, RZ, R28, 0x800000, RZ, 0xc0, !PT ;  /* 0x008000001cff7812 */ /* 0x000fc400078cc0ff */
[----:B------:R-:W1:Y:S01]  /*bce0*/  SHFL.IDX PT, R2, R9, 0x1, 0x181f ;  /* 0x00381f0009027f89 */ /* 0x000e6200000e0000 */
[----:B------:R-:W-:Y:S02]  /*bcf0*/  LOP3.LUT R11, R11, 0x70, RZ, 0xc0, !PT ;  /* 0x000000700b0b7812 */ /* 0x000fe400078ec0ff */
[C---:B------:R-:W-:Y:S02]  /*bd00*/  LOP3.LUT P5, RZ, R28.reuse, 0x80000, RZ, 0xc0, !PT ;  /* 0x000800001cff7812 */ /* 0x040fe400078ac0ff */
[C---:B------:R-:W-:Y:S02]  /*bd10*/  LOP3.LUT P4, RZ, R28.reuse, 0x40000, RZ, 0xc0, !PT ;  /* 0x000400001cff7812 */ /* 0x040fe4000788c0ff */
[C---:B------:R-:W-:Y:S02]  /*bd20*/  LOP3.LUT P3, RZ, R28.reuse, 0x20000, RZ, 0xc0, !PT ;  /* 0x000200001cff7812 */ /* 0x040fe4000786c0ff */
[C---:B------:R-:W-:Y:S02]  /*bd30*/  LOP3.LUT P2, RZ, R28.reuse, 0x10000, RZ, 0xc0, !PT ;  /* 0x000100001cff7812 */ /* 0x040fe4000784c0ff */
[----:B------:R-:W-:-:S02]  /*bd40*/  LOP3.LUT P1, RZ, R28, 0x8000, RZ, 0xc0, !PT ;  /* 0x000080001cff7812 */ /* 0x000fc4000782c0ff */
[C---:B-1----:R-:W-:Y:S02]  /*bd50*/  IADD3 R12, P0, R11.reuse, R2, RZ ;  /* 0x000000020b0c7210 */ /* 0x042fe40007f1e0ff */
[----:B------:R-:W1:Y:S03]  /*bd60*/  SHFL.IDX PT, R2, R9, 0x2, 0x181f ;  /* 0x00581f0009027f89 */ /* 0x000e6600000e0000 */
[----:B------:R-:W-:Y:S01]  /*bd70*/  IMAD.X R13, RZ, RZ, R3, P0 ;  /* 0x000000ffff0d7224 */ /* 0x000fe200000e0603 */
[----:B------:R-:W-:Y:S04]  /*bd80*/  SHFL.IDX PT, R9, R9, 0x7, 0x181f ;  /* 0x00f81f0009097f89 */ /* 0x000fe800000e0000 */
[----:B------:R-:W2:Y:S01]  /*bd90*/  SHFL.IDX PT, R3, R10, 0x2, 0x181f ;  /* 0x00581f000a037f89 */ /* 0x000ea200000e0000 */
[----:B-1----:R-:W-:-:S04]  /*bda0*/  IADD3 R2, P0, R11, R2, RZ ;  /* 0x000000020b027210 */ /* 0x002fc80007f1e0ff */
[----:B--2---:R-:W-:Y:S02]  /*bdb0*/  IADD3.X R3, RZ, R3, RZ, P0, !PT ;  /* 0x00000003ff037210 */ /* 0x004fe400007fe4ff */
[----:B------:R-:W-:-:S05]  /*bdc0*/  IADD3 R26, P0, R11, R26, RZ ;  /* 0x0000001a0b1a7210 */ /* 0x000fca0007f1e0ff */
[----:B------:R-:W-:Y:S01]  /*bdd0*/  IMAD.X R27, RZ, RZ, R19, P0 ;  /* 0x000000ffff1b7224 */ /* 0x000fe200000e0613 */
[C---:B------:R-:W-:Y:S01]  /*bde0*/  IADD3 R24, P0, R11.reuse, R24, RZ ;  /* 0x000000180b187210 */ /* 0x040fe20007f1e0ff */
[----:B------:R-:W1:Y:S04]  /*bdf0*/  SHFL.IDX PT, R19, R10, 0x4, 0x181f ;  /* 0x00981f000a137f89 */ /* 0x000e6800000e0000 */
[----:B-1----:R-:W-:Y:S01]  /*be00*/  IMAD.X R25, RZ, RZ, R19, P0 ;  /* 0x000000ffff197224 */ /* 0x002fe200000e0613 */
[C---:B------:R-:W-:Y:S01]  /*be10*/  IADD3 R22, P0, R11.reuse, R22, RZ ;  /* 0x000000160b167210 */ /* 0x040fe20007f1e0ff */
[----:B------:R-:W1:Y:S04]  /*be20*/  SHFL.IDX PT, R19, R10, 0x5, 0x181f ;  /* 0x00b81f000a137f89 */ /* 0x000e6800000e0000 */
[----:B-1----:R-:W-:Y:S01]  /*be30*/  IMAD.X R23, RZ, RZ, R19, P0 ;  /* 0x000000ffff177224 */ /* 0x002fe200000e0613 */
[C---:B------:R-:W-:Y:S01]  /*be40*/  IADD3 R20, P0, R11.reuse, R20, RZ ;  /* 0x000000140b147210 */ /* 0x040fe20007f1e0ff */
[----:B------:R-:W1:Y:S04]  /*be50*/  SHFL.IDX PT, R19, R10, 0x6, 0x181f ;  /* 0x00d81f000a137f89 */ /* 0x000e6800000e0000 */
[----:B------:R-:W-:Y:S01]  /*be60*/  SHFL.IDX PT, R10, R10, 0x7, 0x181f ;  /* 0x00f81f000a0a7f89 */ /* 0x000fe200000e0000 */
[----:B-1----:R-:W-:Y:S01]  /*be70*/  IMAD.X R21, RZ, RZ, R19, P0 ;  /* 0x000000ffff157224 */ /* 0x002fe200000e0613 */
[----:B------:R-:W-:-:S04]  /*be80*/  IADD3 R14, P0, R11, R14, RZ ;  /* 0x0000000e0b0e7210 */ /* 0x000fc80007f1e0ff */
[----:B------:R-:W-:Y:S01]  /*be90*/  IADD3.X R15, RZ, R4, RZ, P0, !PT ;  /* 0x00000004ff0f7210 */ /* 0x000fe200007fe4ff */
[----:B------:R-:W-:Y:S01]  /*bea0*/  VIADD R4, R29, UR42 ;  /* 0x0000002a1d047c36 */ /* 0x000fe20008000000 */
[----:B------:R-:W-:-:S04]  /*beb0*/  LOP3.LUT P0, RZ, R28, 0x200000, RZ, 0xc0, !PT ;  /* 0x002000001cff7812 */ /* 0x000fc8000780c0ff */
[----:B------:R1:W-:Y:S01]  /*bec0*/  LDGSTS.E.BYPASS.LTC128B.128 [R4+0xa400], desc[UR50][R14.64], !P6 ;  /* 0x0a4000000e047fae */ /* 0x0003e2000f101d72 */
[----:B------:R-:W-:-:S03]  /*bed0*/  LOP3.LUT P6, RZ, R28, 0x4000000, RZ, 0xc0, !PT ;  /* 0x040000001cff7812 */ /* 0x000fc600078cc0ff */
[----:B-1----:R-:W-:Y:S10]  /*bee0*/  SHFL.IDX PT, R14, R17, 0x1, 0x181f ;  /* 0x00381f00110e7f89 */ /* 0x002ff400000e0000 */
[----:B------:R-:W-:Y:S01]  /*bef0*/  LDGSTS.E.BYPASS.LTC128B.128 [R4+0xac00], desc[UR50][R12.64], !P6 ;  /* 0x0ac000000c047fae */ /* 0x000fe2000f101d72 */
[----:B------:R-:W-:-:S03]  /*bf00*/  LOP3.LUT P6, RZ, R28, 0x2000000, RZ, 0xc0, !PT ;  /* 0x020000001cff7812 */ /* 0x000fc600078cc0ff */
[----:B------:R1:W-:Y:S10]  /*bf10*/  LDGSTS.E.BYPASS.LTC128B.128 [R4+0xb400], desc[UR50][R2.64], !P0 ;  /* 0x0b40000002047fae */ /* 0x0003f4000c101d72 */
[----:B------:R2:W-:Y:S04]  /*bf20*/  LDGSTS.E.BYPASS.LTC128B.128 [R4+0xbc00], desc[UR50][R26.64], !P6 ;  /* 0x0bc000001a047fae */ /* 0x0005e8000f101d72 */
[----:B-1----:R-:W1:Y:S04]  /*bf30*/  SHFL.IDX PT, R2, R17, RZ, 0x181f ;  /* 0x00181fff11027589 */ /* 0x002e6800000e0000 */
[----:B------:R-:W3:Y:S04]  /*bf40*/  SHFL.IDX PT, R3, R18, RZ, 0x181f ;  /* 0x00181fff12037589 */ /* 0x000ee800000e0000 */
[----:B------:R2:W-:Y:S04]  /*bf50*/  LDGSTS.E.BYPASS.LTC128B.128 [R4+0xc400], desc[UR50][R24.64], !P5 ;  /* 0x0c40000018047fae */ /* 0x0005e8000e901d72 */
[----:B------:R2:W-:Y:S04]  /*bf60*/  LDGSTS.E.BYPASS.LTC128B.128 [R4+0xcc00], desc[UR50][R22.64], !P4 ;  /* 0x0cc0000016047fae */ /* 0x0005e8000e101d72 */
[----:B------:R2:W-:Y:S04]  /*bf70*/  LDGSTS.E.BYPASS.LTC128B.128 [R4+0xd400], desc[UR50][R20.64], !P3 ;  /* 0x0d40000014047fae */ /* 0x0005e8000d901d72 */
[----:B------:R-:W4:Y:S01]  /*bf80*/  SHFL.IDX PT, R18, R18, 0x1, 0x181f ;  /* 0x00381f0012127f89 */ /* 0x000f2200000e0000 */
[----:B-1----:R-:W-:-:S05]  /*bf90*/  IADD3 R12, P0, R11, R2, RZ ;  /* 0x000000020b0c7210 */ /* 0x002fca0007f1e0ff */
[----:B---3--:R-:W-:Y:S01]  /*bfa0*/  IMAD.X R13, RZ, RZ, R3, P0 ;  /* 0x000000ffff0d7224 */ /* 0x008fe200000e0603 */
[----:B------:R-:W-:-:S05]  /*bfb0*/  IADD3 R2, P0, R11, R9, RZ ;  /* 0x000000090b027210 */ /* 0x000fca0007f1e0ff */
[----:B------:R-:W-:-:S05]  /*bfc0*/  IMAD.X R3, RZ, RZ, R10, P0 ;  /* 0x000000ffff037224 */ /* 0x000fca00000e060a */
[----:B------:R2:W-:Y:S04]  /*bfd0*/  LDGSTS.E.BYPASS.LTC128B.128 [R4+0xdc00], desc[UR50][R2.64], !P2 ;  /* 0x0dc0000002047fae */ /* 0x0005e8000d101d72 */
[----:B----4-:R2:W-:Y:S02]  /*bfe0*/  LDGSTS.E.BYPASS.LTC128B.128 [R4+0xe400], desc[UR50][R12.64], !P1 ;  /* 0x0e4000000c047fae */ /* 0x0105e4000c901d72 */
.L_x_7006:
[----:B--2---:R-:W1:Y:S01]  /*bff0*/  S2R R2, SR_TID.X ;  /* 0x0000000000027919 */ /* 0x004e620000002100 */
[----:B------:R-:W-:Y:S01]  /*c000*/  LOP3.LUT P1, RZ, R28, 0x1000000, RZ, 0xc0, !PT ;  /* 0x010000001cff7812 */ /* 0x000fe2000782c0ff */
[----:B-1----:R-:W-:-:S05]  /*c010*/  IMAD.SHL.U32 R2, R2, 0x10, RZ ;  /* 0x0000001002027824 */ /* 0x002fca00078e00ff */
[----:B------:R-:W-:-:S04]  /*c020*/  LOP3.LUT R2, R2, 0x70, RZ, 0xc0, !PT ;  /* 0x0000007002027812 */ /* 0x000fc800078ec0ff */
[----:B------:R-:W-:-:S04]  /*c030*/  IADD3 R2, P0, R2, R14, RZ ;  /* 0x0000000e02027210 */ /* 0x000fc80007f1e0ff */
[----:B------:R-:W-:Y:S02]  /*c040*/  IADD3.X R3, RZ, R18, RZ, P0, !PT ;  /* 0x00000012ff037210 */ /* 0x000fe400007fe4ff */
[----:B------:R-:W-:-:S03]  /*c050*/  PLOP3.LUT P0, PT, PT, PT, PT, 0x80, 0x0 ;  /* 0x000000000000781c */ /* 0x000fc60003f0f070 */
[----:B------:R-:W-:Y:S01]  /*c060*/  @!PT LDS RZ, [RZ] ;  /* 0x00000000fffff984 */ /* 0x000fe20000000800 */
[----:B------:R-:W-:Y:S01]  /*c070*/  @!PT LDS RZ, [RZ] ;  /* 0x00000000fffff984 */ /* 0x000fe20000000800 */
[----:B------:R-:W-:Y:S01]  /*c080*/  @!PT LDS RZ, [RZ] ;  /* 0x00000000fffff984 */ /* 0x000fe20000000800 */
[----:B------:R1:W-:Y:S01]  /*c090*/  LDGSTS.E.BYPASS.LTC128B.128 [R4+0xec00], desc[UR50][R2.64], !P1 ;  /* 0x0ec0000002047fae */ /* 0x0003e2000c901d72 */
[----:B------:R-:W-:-:S09]  /*c0a0*/  NOP ;  /* 0x0000000000007918 */ /* 0x000fd20000000000 */
.L_x_6927:
        /* <DEDUP_REMOVED lines=11> */
.L_x_6928:
[----:B------:R1:W-:Y:S01]  /*c160*/  SYNCS.ARRIVE.TRANS64.A1T0 RZ, [R0+URZ+0x22870], RZ ;  /* 0x022870ff00ff79a7 */ /* 0x0003e2000810003f */
[----:B------:R-:W-:Y:S05]  /*c170*/  @!P2 BRA `(.L_x_6929) ;  /* 0x000000000004a947 */ /* 0x000fea0003800000 */
[----:B------:R-:W-:Y:S01]  /*c180*/  BPT.TRAP 0x1 ;  /* 0x000000040000795c */ /* 0x000fe20000300000 */
.L_x_6929:
[----:B------:R-:W2:Y:S01]  /*c190*/  SYNCS.PHASECHK.TRANS64.TRYWAIT P0, [R0+URZ+0x22840], R35 ;  /* 0x02284023000075a7 */ /* 0x000ea2000800017f */
[----:B------:R-:W-:Y:S04]  /*c1a0*/  BSSY B0, `(.L_x_6930) ;  /* 0x0000002000007945 */ /* 0x000fe80003800000 */
[----:B--2---:R-:W-:Y:S05]  /*c1b0*/  @!P0 BRA `(.L_x_6931) ;  /* 0x0000004400808947 */ /* 0x004fea0003800000 */
.L_x_7007:
[----:B------:R-:W-:Y:S05]  /*c1c0*/  BSYNC B0 ;  /* 0x0000000000007941 */ /* 0x000fea0003800000 */
.L_x_6930:
[----:B------:R-:W3:Y:S01]  /*c1d0*/  LDL R10, [R1+0xc] ;  /* 0x00000c00010a7983 */ /* 0x000ee20000100800 */
[----:B------:R-:W-:Y:S01]  /*c1e0*/  ULDC.64 UR4, c[0x0][0x300] ;  /* 0x0000c00000047ab9 */ /* 0x000fe20000000a00 */
[----:B------:R-:W-:Y:S01]  /*c1f0*/  ULDC.64 UR6, c[0x0][0x310] ;  /* 0x0000c40000067ab9 */ /* 0x000fe20000000a00 */
[----:B------:R-:W-:Y:S01]  /*c200*/  IMAD R30, R30, UR4, RZ ;  /* 0x000000041e1e7c24 */ /* 0x000fe2000f8e02ff */
[----:B------:R4:W5:Y:S01]  /*c210*/  LDL R23, [R1+0x14] ;  /* 0x0000140001177983 */ /* 0x0009620000100800 */
[C---:B------:R-:W-:Y:S01]  /*c220*/  IMAD.WIDE.U32 R2, R7.reuse, UR4, RZ ;  /* 0x0000000407027c25 */ /* 0x040fe2000f8e00ff */
[----:B------:R-:W-:Y:S01]  /*c230*/  ULDC.64 UR8, c[0x0][0x308] ;  /* 0x0000c20000087ab9 */ /* 0x000fe20000000a00 */
[----:B------:R-:W-:Y:S01]  /*c240*/  ULDC.64 UR10, c[0x0][0x2e8] ;  /* 0x0000ba00000a7ab9 */ /* 0x000fe20000000a00 */
[----:B------:R-:W-:Y:S01]  /*c250*/  LOP3.LUT P1, RZ, R28, 0x1, RZ, 0xc0, !PT ;  /* 0x000000011cff7812 */ /* 0x000fe2000782c0ff */
[----:B------:R-:W-:Y:S02]  /*c260*/  IMAD R9, R7, UR5, R30 ;  /* 0x0000000507097c24 */ /* 0x000fe4000f8e021e */
[----:B------:R-:W-:-:S02]  /*c270*/  IMAD R33, R33, UR6, RZ ;  /* 0x0000000621217c24 */ /* 0x000fc4000f8e02ff */
[----:B------:R-:W-:Y:S02]  /*c280*/  IMAD.IADD R3, R3, 0x1, R9 ;  /* 0x0000000103037824 */ /* 0x000fe400078e0209 */
[C---:B------:R-:W-:Y:S02]  /*c290*/  IMAD R33, R8.reuse, UR7, R33 ;  /* 0x0000000708217c24 */ /* 0x040fe4000f8e0221 */
[----:B------:R-:W-:-:S04]  /*c2a0*/  IMAD.WIDE.U32 R2, R8, UR6, R2 ;  /* 0x0000000608027c25 */ /* 0x000fc8000f8e0002 */
[----:B------:R-:W-:Y:S02]  /*c2b0*/  IMAD.IADD R3, R3, 0x1, R33 ;  /* 0x0000000103037824 */ /* 0x000fe400078e0221 */
[----:B------:R-:W-:-:S03]  /*c2c0*/  IMAD.WIDE.U32 R2, R16, UR8, R2 ;  /* 0x0000000810027c25 */ /* 0x000fc6000f8e0002 */
[----:B------:R-:W-:Y:S01]  /*c2d0*/  IADD3 R8, P0, R2, UR10, RZ ;  /* 0x0000000a02087c10 */ /* 0x000fe2000ff1e0ff */
[----:B------:R-:W-:Y:S02]  /*c2e0*/  IMAD R34, R34, UR6, RZ ;  /* 0x0000000622227c24 */ /* 0x000fe4000f8e02ff */
[----:B---3--:R-:W-:-:S04]  /*c2f0*/  IMAD R9, R10, UR8, RZ ;  /* 0x000000080a097c24 */ /* 0x008fc8000f8e02ff */
[----:B------:R-:W-:Y:S01]  /*c300*/  IMAD R9, R16, UR9, R9 ;  /* 0x0000000910097c24 */ /* 0x000fe2000f8e0209 */
[----:B------:R-:W3:Y:S04]  /*c310*/  S2R R10, SR_TID.X ;  /* 0x00000000000a7919 */ /* 0x000ee80000002100 */
[----:B------:R-:W-:Y:S01]  /*c320*/  IADD3.X R7, R3, UR11, R9, P0, !PT ;  /* 0x0000000b03077c10 */ /* 0x000fe200087fe409 */
[----:B------:R-:W-:-:S04]  /*c330*/  IMAD R3, R32, UR4, RZ ;  /* 0x0000000420037c24 */ /* 0x000fc8000f8e02ff */
[C---:B------:R-:W-:Y:S02]  /*c340*/  IMAD R11, R6.reuse, UR5, R3 ;  /* 0x00000005060b7c24 */ /* 0x040fe4000f8e0203 */
[----:B------:R-:W-:-:S04]  /*c350*/  IMAD.WIDE.U32 R2, R6, UR4, RZ ;  /* 0x0000000406027c25 */ /* 0x000fc8000f8e00ff */
[----:B------:R-:W-:Y:S02]  /*c360*/  IMAD.IADD R3, R3, 0x1, R11 ;  /* 0x0000000103037824 */ /* 0x000fe400078e020b */
[C---:B------:R-:W-:Y:S02]  /*c370*/  IMAD R11, R5.reuse, UR7, R34 ;  /* 0x00000007050b7c24 */ /* 0x040fe4000f8e0222 */
[----:B------:R-:W-:-:S05]  /*c380*/  IMAD.WIDE.U32 R2, R5, UR6, R2 ;  /* 0x0000000605027c25 */ /* 0x000fca000f8e0002 */
[----:B------:R-:W-:-:S03]  /*c390*/  IADD3 R3, R3, R11, RZ ;  /* 0x0000000b03037210 */ /* 0x000fc60007ffe0ff */
[----:B------:R-:W-:Y:S01]  /*c3a0*/  IMAD.WIDE.U32 R2, R16, UR8, R2 ;  /* 0x0000000810027c25 */ /* 0x000fe2000f8e0002 */
[----:B------:R-:W-:Y:S02]  /*c3b0*/  UMOV UR4, 0xffffffff ;  /* 0xffffffff00047882 */ /* 0x000fe40000000000 */
[----:B------:R-:W-:Y:S01]  /*c3c0*/  IADD3 R6, P0, R2, UR10, RZ ;  /* 0x0000000a02067c10 */ /* 0x000fe2000ff1e0ff */
[----:B---3--:R-:W-:-:S03]  /*c3d0*/  IMAD.SHL.U32 R22, R10, 0x10, RZ ;  /* 0x000000100a167824 */ /* 0x008fc600078e00ff */
[----:B------:R-:W-:Y:S02]  /*c3e0*/  IADD3.X R5, R9, UR11, R3, P0, !PT ;  /* 0x0000000b09057c10 */ /* 0x000fe400087fe403 */
[----:B------:R-:W-:Y:S01]  /*c3f0*/  LOP3.LUT R22, R22, 0x70, RZ, 0xc0, !PT ;  /* 0x0000007016167812 */ /* 0x000fe200078ec0ff */
[----:B----4-:R-:W-:Y:S06]  /*c400*/  BRA.DIV UR4, `(.L_x_6932) ;  /* 0x0000004604007947 */ /* 0x010fec000b800000 */
[----:B------:R-:W3:Y:S01]  /*c410*/  SHFL.IDX PT, R14, R8, 0x1, 0x181f ;  /* 0x00381f00080e7f89 */ /* 0x000ee200000e0000 */
[C---:B-----5:R-:W-:Y:S02]  /*c420*/  ISETP.GE.AND P2, PT, R23.reuse, 0x11, PT ;  /* 0x000000111700780c */ /* 0x060fe40003f46270 */
[C---:B------:R-:W-:Y:S01]  /*c430*/  ISETP.GE.AND P3, PT, R23.reuse, 0x21, PT ;  /* 0x000000211700780c */ /* 0x040fe20003f66270 */
[----:B------:R-:W4:Y:S01]  /*c440*/  SHFL.IDX PT, R21, R7, 0x1, 0x181f ;  /* 0x00381f0007157f89 */ /* 0x000f2200000e0000 */
[C---:B------:R-:W-:Y:S02]  /*c450*/  ISETP.GE.AND P4, PT, R23.reuse, 0x31, PT ;  /* 0x000000311700780c */ /* 0x040fe40003f86270 */
[C---:B------:R-:W-:Y:S01]  /*c460*/  ISETP.GE.AND P6, PT, R23.reuse, 0x41, PT ;  /* 0x000000411700780c */ /* 0x040fe20003fc6270 */
[----:B------:R-:W-:Y:S01]  /*c470*/  SHFL.IDX PT, R2, R7, 0x2, 0x181f ;  /* 0x00581f0007027f89 */ /* 0x000fe200000e0000 */
[C---:B------:R-:W-:Y:S02]  /*c480*/  ISETP.GE.AND P5, PT, R23.reuse, 0x51, PT ;  /* 0x000000511700780c */ /* 0x040fe40003fa6270 */
[----:B------:R-:W-:Y:S01]  /*c490*/  LOP3.LUT R28, R28, 0xfdffffff, RZ, 0xc0, !PT ;  /* 0xfdffffff1c1c7812 */ /* 0x000fe200078ec0ff */
[----:B------:R-:W-:Y:S03]  /*c4a0*/  SHFL.IDX PT, R13, R8, 0x4, 0x181f ;  /* 0x00981f00080d7f89 */ /* 0x000fe600000e0000 */
[----:B------:R-:W-:Y:S01]  /*c4b0*/  @P1 LOP3.LUT R28, R28, 0x2000000, RZ, 0xfc, !PT ;  /* 0x020000001c1c1812 */ /* 0x000fe200078efcff */
[----:B------:R-:W-:Y:S01]  /*c4c0*/  SHFL.IDX PT, R10, R8, 0x5, 0x181f ;  /* 0x00b81f00080a7f89 */ /* 0x000fe200000e0000 */
[----:B------:R-:W-:-:S03]  /*c4d0*/  ISETP.GE.AND P1, PT, R23, 0x1, PT ;  /* 0x000000011700780c */ /* 0x000fc60003f26270 */
[----:B------:R-:W-:Y:S01]  /*c4e0*/  SHFL.IDX PT, R9, R7, 0x5, 0x181f ;  /* 0x00b81f0007097f89 */ /* 0x000fe200000e0000 */
[----:B---3--:R-:W-:-:S03]  /*c4f0*/  @P2 IADD3 R18, P0, R22, R14, RZ ;  /* 0x0000000e16122210 */ /* 0x008fc60007f1e0ff */
[----:B------:R-:W-:Y:S04]  /*c500*/  SHFL.IDX PT, R3, R8, RZ, 0x181f ;  /* 0x00181fff08037589 */ /* 0x000fe800000e0000 */
[----:B------:R-:W3:Y:S01]  /*c510*/  SHFL.IDX PT, R14, R8, 0x2, 0x181f ;  /* 0x00581f00080e7f89 */ /* 0x000ee200000e0000 */
[----:B----4-:R-:W-:-:S03]  /*c520*/  @P2 IMAD.X R21, RZ, RZ, R21, P0 ;  /* 0x000000ffff152224 */ /* 0x010fc600000e0615 */
[----:B------:R-:W-:Y:S04]  /*c530*/  SHFL.IDX PT, R20, R8, 0x6, 0x181f ;  /* 0x00d81f0008147f89 */ /* 0x000fe800000e0000 */
[----:B------:R-:W-:Y:S01]  /*c540*/  SHFL.IDX PT, R19, R7, 0x6, 0x181f ;  /* 0x00d81f0007137f89 */ /* 0x000fe200000e0000 */
[----:B---3--:R-:W-:-:S03]  /*c550*/  @P3 IADD3 R11, P0, R22, R14, RZ ;  /* 0x0000000e160b3210 */ /* 0x008fc60007f1e0ff */
[----:B------:R-:W3:Y:S02]  /*c560*/  SHFL.IDX PT, R14, R8, 0x3, 0x181f ;  /* 0x00781f00080e7f89 */ /* 0x000ee400000e0000 */
[----:B------:R-:W-:Y:S02]  /*c570*/  @P3 IMAD.X R12, RZ, RZ, R2, P0 ;  /* 0x000000ffff0c3224 */ /* 0x000fe400000e0602 */
[----:B------:R-:W-:Y:S04]  /*c580*/  SHFL.IDX PT, R8, R8, 0x7, 0x181f ;  /* 0x00f81f0008087f89 */ /* 0x000fe800000e0000 */
[----:B------:R-:W4:Y:S01]  /*c590*/  SHFL.IDX PT, R2, R7, 0x3, 0x181f ;  /* 0x00781f0007027f89 */ /* 0x000f2200000e0000 */
[----:B---3--:R-:W-:-:S05]  /*c5a0*/  @P4 IADD3 R17, P0, R22, R14, RZ ;  /* 0x0000000e16114210 */ /* 0x008fca0007f1e0ff */
[----:B----4-:R-:W-:Y:S01]  /*c5b0*/  @P4 IMAD.X R15, RZ, RZ, R2, P0 ;  /* 0x000000ffff0f4224 */ /* 0x010fe200000e0602 */
[C---:B------:R-:W-:Y:S01]  /*c5c0*/  @P6 IADD3 R13, P0, R22.reuse, R13, RZ ;  /* 0x0000000d160d6210 */ /* 0x040fe20007f1e0ff */
[----:B------:R-:W3:Y:S01]  /*c5d0*/  SHFL.IDX PT, R2, R7, 0x4, 0x181f ;  /* 0x00981f0007027f89 */ /* 0x000ee200000e0000 */
[----:B------:R-:W-:Y:S02]  /*c5e0*/  ISETP.GE.AND P4, PT, R23, 0x61, PT ;  /* 0x000000611700780c */ /* 0x000fe40003f86270 */
[----:B---3--:R-:W-:Y:S02]  /*c5f0*/  @P6 IADD3.X R14, RZ, R2, RZ, P0, !PT ;  /* 0x00000002ff0e6210 */ /* 0x008fe400007fe4ff */
[----:B------:R-:W3:Y:S01]  /*c600*/  SHFL.IDX PT, R2, R7, RZ, 0x181f ;  /* 0x00181fff07027589 */ /* 0x000ee200000e0000 */
[----:B------:R-:W-:-:S05]  /*c610*/  @P5 IADD3 R10, P0, R22, R10, RZ ;  /* 0x0000000a160a5210 */ /* 0x000fca0007f1e0ff */
[----:B------:R-:W-:Y:S01]  /*c620*/  @P5 IMAD.X R9, RZ, RZ, R9, P0 ;  /* 0x000000ffff095224 */ /* 0x000fe200000e0609 */
[----:B------:R-:W-:-:S05]  /*c630*/  @P1 IADD3 R3, P0, R22, R3, RZ ;  /* 0x0000000316031210 */ /* 0x000fca0007f1e0ff */
[----:B---3--:R-:W-:Y:S01]  /*c640*/  @P1 IMAD.X R2, RZ, RZ, R2, P0 ;  /* 0x000000ffff021224 */ /* 0x008fe200000e0602 */
[----:B------:R-:W-:Y:S02]  /*c650*/  @P4 IADD3 R20, P0, R22, R20, RZ ;  /* 0x0000001416144210 */ /* 0x000fe40007f1e0ff */
[----:B------:R-:W-:-:S03]  /*c660*/  LOP3.LUT P1, RZ, R28, 0x2000000, RZ, 0xc0, !PT ;  /* 0x020000001cff7812 */ /* 0x000fc6000782c0ff */
[----:B------:R-:W-:Y:S01]  /*c670*/  @P4 IMAD.X R19, RZ, RZ, R19, P0 ;  /* 0x000000ffff134224 */ /* 0x000fe200000e0613 */
[----:B------:R-:W-:-:S13]  /*c680*/  ISETP.GE.AND P0, PT, R23, 0x1, PT ;  /* 0x000000011700780c */ /* 0x000fda0003f06270 */
[----:B------:R-:W-:-:S04]  /*c690*/  @P0 LOP3.LUT R3, R3, R2, RZ, 0x3c, !PT ;  /* 0x0000000203030212 */ /* 0x000fc800078e3cff */
[----:B------:R-:W-:-:S04]  /*c6a0*/  @P0 LOP3.LUT R2, R3, R2, RZ, 0x3c, !PT ;  /* 0x0000000203020212 */ /* 0x000fc800078e3cff */
[----:B------:R-:W-:-:S05]  /*c6b0*/  @P0 LOP3.LUT R3, R3, R2, RZ, 0x3c, !PT ;  /* 0x0000000203030212 */ /* 0x000fca00078e3cff */
[----:B------:R3:W-:Y:S02]  /*c6c0*/  @P0 LDGSTS.E.BYPASS.LTC128B.128 [R4+0x18400], desc[UR50][R2.64], !P1 ;  /* 0x1840000002040fae */ /* 0x0007e4000c901d72 */
[----:B---3--:R-:W-:Y:S01]  /*c6d0*/  @P2 IMAD.MOV.U32 R2, RZ, RZ, R18 ;  /* 0x000000ffff022224 */ /* 0x008fe200078e0012 */
[----:B------:R-:W-:Y:S01]  /*c6e0*/  @P2 MOV R3, R21 ;  /* 0x0000001500032202 */ /* 0x000fe20000000f00 */
[----:B------:R-:W-:Y:S04]  /*c6f0*/  SHFL.IDX PT, R18, R7, 0x7, 0x181f ;  /* 0x00f81f0007127f89 */ /* 0x000fe800000e0000 */
[----:B------:R3:W-:Y:S01]  /*c700*/  @P2 LDGSTS.E.BYPASS.LTC128B.128 [R4+0x18c00], desc[UR50][R2.64], !P1 ;  /* 0x18c0000002042fae */ /* 0x0007e2000c901d72 */
[----:B------:R-:W-:Y:S01]  /*c710*/  ISETP.GE.AND P2, PT, R23, 0x81, PT ;  /* 0x000000811700780c */ /* 0x000fe20003f46270 */
[----:B---3--:R-:W-:-:S02]  /*c720*/  @P3 IMAD.MOV.U32 R2, RZ, RZ, R11 ;  /* 0x000000ffff023224 */ /* 0x008fc400078e000b */
[----:B------:R-:W-:Y:S01]  /*c730*/  @P3 IMAD.MOV.U32 R3, RZ, RZ, R12 ;  /* 0x000000ffff033224 */ /* 0x000fe200078e000c */
[----:B------:R-:W3:Y:S04]  /*c740*/  SHFL.IDX PT, R11, R6, RZ, 0x181f ;  /* 0x00181fff060b7589 */ /* 0x000ee800000e0000 */
[----:B------:R4:W-:Y:S01]  /*c750*/  @P3 LDGSTS.E.BYPASS.LTC128B.128 [R4+0x19400], desc[UR50][R2.64], !P1 ;  /* 0x1940000002043fae */ /* 0x0009e2000c901d72 */
[----:B------:R-:W-:-:S03]  /*c760*/  ISETP.GE.AND P3, PT, R23, 0x71, PT ;  /* 0x000000711700780c */ /* 0x000fc60003f66270 */
[----:B----4-:R-:W4:Y:S04]  /*c770*/  SHFL.IDX PT, R2, R5, RZ, 0x181f ;  /* 0x00181fff05027589 */ /* 0x010f2800000e0000 */
[----:B------:R-:W0:Y:S01]  /*c780*/  SHFL.IDX PT, R5, R5, 0x1, 0x181f ;  /* 0x00381f0005057f89 */ /* 0x000e2200000e0000 */
[----:B---3--:R-:W-:-:S05]  /*c790*/  @P2 IADD3 R11, P0, R22, R11, RZ ;  /* 0x0000000b160b2210 */ /* 0x008fca0007f1e0ff */
[----:B----4-:R-:W-:Y:S01]  /*c7a0*/  @P2 IMAD.X R12, RZ, RZ, R2, P0 ;  /* 0x000000ffff0c2224 */ /* 0x010fe200000e0602 */
[----:B------:R-:W-:-:S05]  /*c7b0*/  @P3 IADD3 R7, P0, R22, R8, RZ ;  /* 0x0000000816073210 */ /* 0x000fca0007f1e0ff */
[----:B------:R-:W-:Y:S01]  /*c7c0*/  @P3 IMAD.X R18, RZ, RZ, R18, P0 ;  /* 0x000000ffff123224 */ /* 0x000fe200000e0612 */
[----:B------:R-:W-:-:S13]  /*c7d0*/  ISETP.GE.AND P0, PT, R23, 0x31, PT ;  /* 0x000000311700780c */ /* 0x000fda0003f06270 */
[----:B------:R-:W-:Y:S01]  /*c7e0*/  @P0 MOV R2, R17 ;  /* 0x0000001100020202 */ /* 0x000fe20000000f00 */
[----:B------:R-:W-:-:S05]  /*c7f0*/  @P0 IMAD.MOV.U32 R3, RZ, RZ, R15 ;  /* 0x000000ffff030224 */ /* 0x000fca00078e000f */
[----:B------:R3:W-:Y:S02]  /*c800*/  @P0 LDGSTS.E.BYPASS.LTC128B.128 [R4+0x19c00], desc[UR50][R2.64], !P1 ;  /* 0x19c0000002040fae */ /* 0x0007e4000c901d72 */
[----:B---3--:R-:W-:Y:S02]  /*c810*/  @P6 IMAD.MOV.U32 R2, RZ, RZ, R13 ;  /* 0x000000ffff026224 */ /* 0x008fe400078e000d */
[----:B------:R-:W-:Y:S02]  /*c820*/  @P6 IMAD.MOV.U32 R3, RZ, RZ, R14 ;  /* 0x000000ffff036224 */ /* 0x000fe400078e000e */
[----:B------:R3:W4:Y:S04]  /*c830*/  SHFL.IDX PT, R14, R6, 0x1, 0x181f ;  /* 0x00381f00060e7f89 */ /* 0x00072800000e0000 */
[----:B------:R1:W-:Y:S02]  /*c840*/  @P6 LDGSTS.E.BYPASS.LTC128B.128 [R4+0x1a400], desc[UR50][R2.64], !P1 ;  /* 0x1a40000002046fae */ /* 0x0003e4000c901d72 */
[----:B-1----:R-:W-:Y:S01]  /*c850*/  @P5 IMAD.MOV.U32 R2, RZ, RZ, R10 ;  /* 0x000000ffff025224 */ /* 0x002fe200078e000a */
[----:B------:R-:W-:-:S05]  /*c860*/  @P5 MOV R3, R9 ;  /* 0x0000000900035202 */ /* 0x000fca0000000f00 */
[----:B------:R1:W-:Y:S02]  /*c870*/  @P5 LDGSTS.E.BYPASS.LTC128B.128 [R4+0x1ac00], desc[UR50][R2.64], !P1 ;  /* 0x1ac0000002045fae */ /* 0x0003e4000c901d72 */
[----:B-1----:R-:W-:Y:S02]  /*c880*/  @P4 IMAD.MOV.U32 R2, RZ, RZ, R20 ;  /* 0x000000ffff024224 */ /* 0x002fe400078e0014 */
[----:B------:R-:W-:-:S05]  /*c890*/  @P4 IMAD.MOV.U32 R3, RZ, RZ, R19 ;  /* 0x000000ffff034224 */ /* 0x000fca00078e0013 */
[----:B------:R1:W-:Y:S02]  /*c8a0*/  @P4 LDGSTS.E.BYPASS.LTC128B.128 [R4+0x1b400], desc[UR50][R2.64], !P1 ;  /* 0x1b40000002044fae */ /* 0x0003e4000c901d72 */
[----:B-1----:R-:W-:Y:S02]  /*c8b0*/  @P3 IMAD.MOV.U32 R2, RZ, RZ, R7 ;  /* 0x000000ffff023224 */ /* 0x002fe400078e0007 */
[----:B------:R-:W-:-:S05]  /*c8c0*/  @P3 IMAD.MOV.U32 R3, RZ, RZ, R18 ;  /* 0x000000ffff033224 */ /* 0x000fca00078e0012 */
[----:B------:R1:W-:Y:S02]  /*c8d0*/  @P3 LDGSTS.E.BYPASS.LTC128B.128 [R4+0x1bc00], desc[UR50][R2.64], !P1 ;  /* 0x1bc0000002043fae */ /* 0x0003e4000c901d72 */
[----:B-1----:R-:W-:Y:S01]  /*c8e0*/  @P2 MOV R2, R11 ;  /* 0x0000000b00022202 */ /* 0x002fe20000000f00 */
[----:B------:R-:W-:-:S05]  /*c8f0*/  @P2 IMAD.MOV.U32 R3, RZ, RZ, R12 ;  /* 0x000000ffff032224 */ /* 0x000fca00078e000c */
[----:B0---4-:R3:W-:Y:S02]  /*c900*/  @P2 LDGSTS.E.BYPASS.LTC128B.128 [R4+0x1c400], desc[UR50][R2.64], !P1 ;  /* 0x1c40000002042fae */ /* 0x0117e4000c901d72 */
.L_x_7029:
[----:B------:R-:W-:-:S13]  /*c910*/  ISETP.GE.AND P2, PT, R23, 0x91, PT ;  /* 0x000000911700780c */ /* 0x000fda0003f46270 */
[----:B---3--:R-:W-:-:S05]  /*c920*/  @P2 IADD3 R2, P0, R22, R14, RZ ;  /* 0x0000000e16022210 */ /* 0x008fca0007f1e0ff */
[----:B------:R-:W-:Y:S01]  /*c930*/  @P2 IMAD.X R3, RZ, RZ, R5, P0 ;  /* 0x000000ffff032224 */ /* 0x000fe200000e0605 */
[----:B------:R-:W-:-:S04]  /*c940*/  PLOP3.LUT P0, PT, PT, PT, PT, 0x80, 0x0 ;  /* 0x000000000000781c */ /* 0x000fc80003f0f070 */
[----:B------:R-:W-:Y:S01]  /*c950*/  @!PT LDS RZ, [RZ] ;  /* 0x00000000fffff984 */ /* 0x000fe20000000800 */
[----:B------:R-:W-:Y:S01]  /*c960*/  @!PT LDS RZ, [RZ] ;  /* 0x00000000fffff984 */ /* 0x000fe20000000800 */
[----:B------:R-:W-:Y:S01]  /*c970*/  @!PT LDS RZ, [RZ] ;  /* 0x00000000fffff984 */ /* 0x000fe20000000800 */
[----:B------:R0:W-:Y:S01]  /*c980*/  @P2 LDGSTS.E.BYPASS.LTC128B.128 [R4+0x1cc00], desc[UR50][R2.64], !P1 ;  /* 0x1cc0000002042fae */ /* 0x0001e2000c901d72 */
[----:B------:R-:W-:-:S08]  /*c990*/  NOP ;  /* 0x0000000000007918 */ /* 0x000fd00000000000 */
.L_x_6933:
        /* <DEDUP_REMOVED lines=11> */
.L_x_6934:
        /* <DEDUP_REMOVED lines=22> */
[----:B012---:R-:W-:Y:S05]  /*cbb0*/  CALL.ABS.NOINC R2 ;  /* 0x0000000002007343 */ /* 0x007fea0003c00000 */
.L_x_6935:
[----:B------:R-:W3:Y:S01]  /*cbc0*/  LDL R17, [R1+0xc] ;  /* 0x00000c0001117983 */ /* 0x000ee20000100800 */
[----:B------:R-:W1:Y:S01]  /*cbd0*/  LDC R7, c[0x0][0x448] ;  /* 0x00011200ff077b82 */ /* 0x000e620000000800 */
[----:B------:R-:W-:Y:S01]  /*cbe0*/  IMAD R4, RZ, RZ, -UR44 ;  /* 0x8000002cff047e24 */ /* 0x000fe2000f8e02ff */
[----:B------:R-:W-:Y:S01]  /*cbf0*/  LOP3.LUT P5, RZ, R28, 0x10, RZ, 0xc0, !PT ;  /* 0x000000101cff7812 */ /* 0x000fe200078ac0ff */
[----:B------:R4:W5:Y:S01]  /*cc00*/  LDL R8, [R1+0x2c] ;  /* 0x00002c0001087983 */ /* 0x0009620000100800 */
[----:B------:R-:W4:Y:S04]  /*cc10*/  S2R R2, SR_TID.X ;  /* 0x0000000000027919 */ /* 0x000f280000002100 */
[----:B------:R-:W0:Y:S01]  /*cc20*/  LDC R5, c[0x0][0xc38] ;  /* 0x00030e00ff057b82 */ /* 0x000e220000000800 */
[----:B------:R-:W-:Y:S01]  /*cc30*/  R2UR UR7, R16 ;  /* 0x00000000100772ca */ /* 0x000fe200000e0000 */
[----:B------:R-:W-:Y:S01]  /*cc40*/  ULDC.64 UR8, c[0x0][0x2d8] ;  /* 0x0000b60000087ab9 */ /* 0x000fe20000000a00 */
[----:B-1----:R-:W-:-:S02]  /*cc50*/  ISETP.NE.AND P0, PT, R7, 0x1, PT ;  /* 0x000000010700780c */ /* 0x002fc40003f05270 */
[----:B------:R-:W-:Y:S01]  /*cc60*/  R2UR UR4, R16 ;  /* 0x00000000100472ca */ /* 0x000fe200000e0000 */
[----:B0-----:R-:W-:-:S10]  /*cc70*/  IMAD R4, R5, R4, UR39 ;  /* 0x0000002705047e24 */ /* 0x001fd4000f8e0204 */
[----:B--2---:R-:W0:Y:S01]  /*cc80*/  @P0 LDC R0, c[0x0][0x44c] ;  /* 0x00011300ff000b82 */ /* 0x004e220000000800 */
[----:B------:R-:W-:Y:S02]  /*cc90*/  SHF.L.U32 R4, R4, 0x7, RZ ;  /* 0x0000000704047819 */ /* 0x000fe400000006ff */
[C---:B----4-:R-:W-:Y:S01]  /*cca0*/  LOP3.LUT R18, R2.reuse, 0x7f, RZ, 0xc0, !PT ;  /* 0x0000007f02127812 */ /* 0x050fe200078ec0ff */
[----:B------:R-:W-:-:S03]  /*ccb0*/  IMAD.SHL.U32 R2, R2, 0x10, RZ ;  /* 0x0000001002027824 */ /* 0x000fc600078e00ff */
[----:B------:R-:W-:Y:S01]  /*ccc0*/  SHF.R.U32.HI R18, RZ, 0x3, R18 ;  /* 0x00000003ff127819 */ /* 0x000fe20000011612 */
[----:B------:R-:W1:Y:S03]  /*ccd0*/  @P0 LDC R3, c[0x0][0x450] ;  /* 0x00011400ff030b82 */ /* 0x000e660000000800 */
[----:B------:R-:W-:-:S04]  /*cce0*/  LOP3.LUT R2, R18, 0x70, R2, 0xf8, !PT ;  /* 0x0000007012027812 */ /* 0x000fc800078ef802 */
[----:B------:R-:W-:Y:S01]  /*ccf0*/  LOP3.LUT R6, R2, R4, RZ, 0xfc, !PT ;  /* 0x0000000402067212 */ /* 0x000fe200078efcff */
[----:B------:R-:W-:-:S04]  /*cd00*/  UIMAD.WIDE.U32 UR4, UR4, UR8, URZ ;  /* 0x00000008040472a5 */ /* 0x000fc8000f8e003f */
[----:B------:R-:W-:Y:S02]  /*cd10*/  IMAD.MOV.U32 R2, RZ, RZ, R6 ;  /* 0x000000ffff027224 */ /* 0x000fe400078e0006 */
[----:B0-----:R-:W-:-:S05]  /*cd20*/  @P0 IMAD.HI.U32 R0, R6, R0, RZ ;  /* 0x0000000006000227 */ /* 0x001fca00078e00ff */
[----:B-1----:R-:W-:-:S04]  /*cd30*/  @P0 SHF.R.U32.HI R2, RZ, R3, R0 ;  /* 0x00000003ff020219 */ /* 0x002fc80000011600 */
[--C-:B------:R-:W-:Y:S01]  /*cd40*/  SHF.R.S32.HI R0, RZ, 0x1f, R2.reuse ;  /* 0x0000001fff007819 */ /* 0x100fe20000011402 */
[----:B------:R-:W-:-:S04]  /*cd50*/  IMAD.MOV R5, RZ, RZ, -R2 ;  /* 0x000000ffff057224 */ /* 0x000fc800078e0a02 */
[----:B------:R-:W-:Y:S01]  /*cd60*/  IMAD R5, R7, R5, R6 ;  /* 0x0000000507057224 */ /* 0x000fe200078e0206 */
[----:B---3--:R-:W-:Y:S02]  /*cd70*/  R2UR UR6, R17 ;  /* 0x00000000110672ca */ /* 0x008fe400000e0000 */
[----:B------:R-:W0:Y:S11]  /*cd80*/  S2R R17, SR_TID.X ;  /* 0x0000000000117919 */ /* 0x000e360000002100 */
[----:B------:R-:W-:-:S04]  /*cd90*/  UIMAD UR6, UR6, UR8, URZ ;  /* 0x00000008060672a4 */ /* 0x000fc8000f8e023f */
[----:B------:R-:W-:Y:S02]  /*cda0*/  UIMAD UR7, UR7, UR9, UR6 ;  /* 0x00000009070772a4 */ /* 0x000fe4000f8e0206 */
[----:B------:R-:W-:Y:S01]  /*cdb0*/  USHF.R.S32.HI UR6, URZ, 0x1f, UR45 ;  /* 0x0000001f3f067899 */ /* 0x000fe2000801142d */
        /* <DEDUP_REMOVED lines=9> */
[C---:B------:R-:W-:Y:S01]  /*ce50*/  IMAD R7, R2.reuse, UR9, R3 ;  /* 0x0000000902077c24 */ /* 0x040fe2000f8e0203 */
[----:B------:R-:W-:Y:S01]  /*ce60*/  SHF.R.S32.HI R0, RZ, 0x1f, R5 ;  /* 0x0000001fff007819 */ /* 0x000fe20000011405 */
        /* <DEDUP_REMOVED lines=8> */
[----:B------:R-:W-:Y:S01]  /*cef0*/  UMOV UR4, 0xffffffff ;  /* 0xffffffff00047882 */ /* 0x000fe20000000000 */
[C---:B0-----:R-:W-:Y:S02]  /*cf00*/  SHF.L.U32 R10, R17.reuse, 0x4, RZ ;  /* 0x00000004110a7819 */ /* 0x041fe400000006ff */
[----:B------:R-:W-:Y:S02]  /*cf10*/  LOP3.LUT R17, R17, 0x7f, RZ, 0xc0, !PT ;  /* 0x0000007f11117812 */ /* 0x000fe400078ec0ff */
[----:B------:R-:W-:Y:S02]  /*cf20*/  IADD3.X R5, R3, UR5, R5, P0, !PT ;  /* 0x0000000503057c10 */ /* 0x000fe400087fe405 */
[----:B------:R-:W-:-:S02]  /*cf30*/  LOP3.LUT R10, R10, 0x70, RZ, 0xc0, !PT ;  /* 0x000000700a0a7812 */ /* 0x000fc400078ec0ff */
[----:B------:R-:W-:Y:S01]  /*cf40*/  SHF.R.U32.HI R17, RZ, 0x3, R17 ;  /* 0x00000003ff117819 */ /* 0x000fe20000011611 */
[----:B------:R-:W-:Y:S06]  /*cf50*/  BRA.DIV UR4, `(.L_x_6936) ;  /* 0x0000004604487947 */ /* 0x000fec000b800000 */
        /* <DEDUP_REMOVED lines=10> */
[----:B-----5:R0:W-:Y:S01]  /*d000*/  @!P1 LDGSTS.E.BYPASS.LTC128B.128 [R8+0x14400], desc[UR50][R2.64], !P5 ;  /* 0x1440000002089fae */ /* 0x0201e2000e901d72 */
[----:B------:R-:W-:Y:S01]  /*d010*/  ISETP.GE.AND P1, PT, R7, UR41, PT ;  /* 0x0000002907007c0c */ /* 0x000fe2000bf26270 */
[----:B------:R-:W-:-:S12]  /*d020*/  VIADD R7, R4, 0x20 ;  /* 0x0000002004077836 */ /* 0x000fd80000000000 */
[----:B0-----:R-:W-:Y:S02]  /*d030*/  @!P1 IADD3 R2, P0, R10, R14, RZ ;  /* 0x0000000e0a029210 */ /* 0x001fe40007f1e0ff */
[----:B------:R-:W0:Y:S02]  /*d040*/  SHFL.IDX PT, R14, R0, 0x2, 0x181f ;  /* 0x00581f00000e7f89 */ /* 0x000e2400000e0000 */
[----:B------:R-:W-:Y:S02]  /*d050*/  @!P1 IADD3.X R3, RZ, R6, RZ, P0, !PT ;  /* 0x00000006ff039210 */ /* 0x000fe400007fe4ff */
[----:B------:R-:W1:Y:S04]  /*d060*/  SHFL.IDX PT, R6, R5, 0x2, 0x181f ;  /* 0x00581f0005067f89 */ /* 0x000e6800000e0000 */
[----:B------:R0:W-:Y:S01]  /*d070*/  @!P1 LDGSTS.E.BYPASS.LTC128B.128 [R8+0x14c00], desc[UR50][R2.64], !P5 ;  /* 0x14c0000002089fae */ /* 0x0001e2000e901d72 */
[----:B------:R-:W-:Y:S01]  /*d080*/  ISETP.GE.AND P1, PT, R7, UR41, PT ;  /* 0x0000002907007c0c */ /* 0x000fe2000bf26270 */
[----:B------:R-:W-:-:S12]  /*d090*/  VIADD R7, R4, 0x30 ;  /* 0x0000003004077836 */ /* 0x000fd80000000000 */
[----:B0-----:R-:W-:Y:S02]  /*d0a0*/  @!P1 IADD3 R2, P0, R10, R14, RZ ;  /* 0x0000000e0a029210 */ /* 0x001fe40007f1e0ff */
[----:B------:R-:W0:Y:S03]  /*d0b0*/  SHFL.IDX PT, R14, R0, 0x3, 0x181f ;  /* 0x00781f00000e7f89 */ /* 0x000e2600000e0000 */
[----:B-1----:R-:W-:Y:S02]  /*d0c0*/  @!P1 IMAD.X R3, RZ, RZ, R6, P0 ;  /* 0x000000ffff039224 */ /* 0x002fe400000e0606 */
[----:B------:R-:W1:Y:S04]  /*d0d0*/  SHFL.IDX PT, R6, R5, 0x3, 0x181f ;  /* 0x00781f0005067f89 */ /* 0x000e6800000e0000 */
[----:B------:R0:W-:Y:S01]  /*d0e0*/  @!P1 LDGSTS.E.BYPASS.LTC128B.128 [R8+0x15400], desc[UR50][R2.64], !P5 ;  /* 0x1540000002089fae */ /* 0x0001e2000e901d72 */
[----:B------:R-:W-:-:S02]  /*d0f0*/  ISETP.GE.AND P1, PT, R7, UR41, PT ;  /* 0x0000002907007c0c */ /* 0x000fc4000bf26270 */
[----:B------:R-:W-:-:S11]  /*d100*/  IADD3 R7, R4, 0x40, RZ ;  /* 0x0000004004077810 */ /* 0x000fd60007ffe0ff */
[----:B0-----:R-:W-:Y:S02]  /*d110*/  @!P1 IADD3 R2, P0, R10, R14, RZ ;  /* 0x0000000e0a029210 */ /* 0x001fe40007f1e0ff */
[----:B------:R-:W0:Y:S03]  /*d120*/  SHFL.IDX PT, R14, R0, 0x4, 0x181f ;  /* 0x00981f00000e7f89 */ /* 0x000e2600000e0000 */
[----:B-1----:R-:W-:Y:S02]  /*d130*/  @!P1 IMAD.X R3, RZ, RZ, R6, P0 ;  /* 0x000000ffff039224 */ /* 0x002fe400000e0606 */
        /* <DEDUP_REMOVED lines=16> */
[----:B------:R-:W-:-:S13]  /*d240*/  ISETP.GE.AND P1, PT, R7, UR41, PT ;  /* 0x0000002907007c0c */ /* 0x000fda000bf26270 */
[----:B0-----:R-:W-:Y:S02]  /*d250*/  @!P1 IADD3 R2, P0, R10, R14, RZ ;  /* 0x0000000e0a029210 */ /* 0x001fe40007f1e0ff */
[----:B------:R0:W2:Y:S02]  /*d260*/  SHFL.IDX PT, R14, R0, 0x7, 0x181f ;  /* 0x00f81f00000e7f89 */ /* 0x0000a400000e0000 */
[----:B-1----:R-:W-:Y:S02]  /*d270*/  @!P1 IADD3.X R3, RZ, R6, RZ, P0, !PT ;  /* 0x00000006ff039210 */ /* 0x002fe400007fe4ff */
[----:B------:R0:W1:Y:S04]  /*d280*/  SHFL.IDX PT, R6, R5, 0x7, 0x181f ;  /* 0x00f81f0005067f89 */ /* 0x00006800000e0000 */
[----:B------:R0:W-:Y:S03]  /*d290*/  @!P1 LDGSTS.E.BYPASS.LTC128B.128 [R8+0x17400], desc[UR50][R2.64], !P5 ;  /* 0x1740000002089fae */ /* 0x0001e6000e901d72 */
.L_x_7046:
[----:B------:R-:W-:-:S05]  /*d2a0*/  VIADD R4, R4, 0x70 ;  /* 0x0000007004047836 */ /* 0x000fca0000000000 */
[----:B------:R-:W-:-:S13]  /*d2b0*/  ISETP.GE.AND P0, PT, R4, UR41, PT ;  /* 0x0000002904007c0c */ /* 0x000fda000bf06270 */
[----:B0-2---:R-:W-:-:S05]  /*d2c0*/  @!P0 IADD3 R2, P1, R10, R14, RZ ;  /* 0x0000000e0a028210 */ /* 0x005fca0007f3e0ff */
[----:B-1----:R-:W-:-:S05]  /*d2d0*/  @!P0 IMAD.X R3, RZ, RZ, R6, P1 ;  /* 0x000000ffff038224 */ /* 0x002fca00008e0606 */
[----:B------:R-:W-:Y:S01]  /*d2e0*/  @!PT LDS RZ, [RZ] ;  /* 0x00000000fffff984 */ /* 0x000fe20000000800 */
[----:B------:R-:W-:Y:S01]  /*d2f0*/  @!PT LDS RZ, [RZ] ;  /* 0x00000000fffff984 */ /* 0x000fe20000000800 */
[----:B------:R-:W-:Y:S01]  /*d300*/  @!PT LDS RZ, [RZ] ;  /* 0x00000000fffff984 */ /* 0x000fe20000000800 */
[----:B------:R0:W-:Y:S01]  /*d310*/  @!P0 LDGSTS.E.BYPASS.LTC128B.128 [R8+0x17c00], desc[UR50][R2.64], !P5 ;  /* 0x17c0000002088fae */ /* 0x0001e2000e901d72 */
[----:B------:R-:W-:Y:S01]  /*d320*/  NOP ;  /* 0x0000000000007918 */ /* 0x000fe20000000000 */
[----:B------:R-:W-:Y:S02]  /*d330*/  SYNCS.ARRIVE.TRANS64.RED.A0T1 RZ, [UR42+0x22800], RZ ;  /* 0x022800ffffff79a7 */ /* 0x000fe4000820042a */
[----:B------:R-:W-:Y:S01]  /*d340*/  ARRIVES.LDGSTSBAR.64.TRANSCNT [UR42+0x22800] ;  /* 0x02280000ff0079b0 */ /* 0x000fe20008000aaa */
[----:B------:R-:W-:Y:S01]  /*d350*/  NOP ;  /* 0x0000000000007918 */ /* 0x000fe20000000000 */
[----:B------:R-:W-:Y:S01]  /*d360*/  ULOP3.LUT UR4, UR36, 0x1, URZ, 0xc, !UPT ;  /* 0x0000000124047892 */ /* 0x000fe2000f8e0c3f */
[----:B------:R-:W-:Y:S05]  /*d370*/  SYNCS.ARRIVE.TRANS64.A1T0 RZ, [UR42+0x22800], RZ ;  /* 0x022800ffffff79a7 */ /* 0x000fea000810002a */
[----:B0-----:R-:W-:-:S05]  /*d380*/  IMAD.U32 R3, RZ, RZ, UR4 ;  /* 0x00000004ff037e24 */ /* 0x001fca000f8e00ff */
[----:B------:R-:W-:-:S04]  /*d390*/  SHF.L.U32 R3, R3, 0x1f, RZ ;  /* 0x0000001f03037819 */ /* 0x000fc800000006ff */
[----:B------:R-:W0:Y:S02]  /*d3a0*/  SYNCS.PHASECHK.TRANS64.TRYWAIT P0, [UR42+0x22820], R3 ;  /* 0x02282003ff0075a7 */ /* 0x000e24000800016a */
[----:B0-----:R-:W-:Y:S05]  /*d3b0*/  @!P0 BRA `(.L_x_6937) ;  /* 0x0000004800608947 */ /* 0x001fea0003800000 */
.L_x_7047:
[----:B------:R-:W-:-:S05]  /*d3c0*/  IMAD.U32 R0, RZ, RZ, UR40 ;  /* 0x00000028ff007e24 */ /* 0x000fca000f8e00ff */
[----:B------:R-:W-:-:S13]  /*d3d0*/  ISETP.GE.AND P0, PT, R0, 0xa1, PT ;  /* 0x000000a10000780c */ /* 0x000fda0003f06270 */
[----:B------:R-:W-:Y:S05]  /*d3e0*/  @!P0 BRA `(.L_x_6938) ;  /* 0x00000018007c8947 */ /* 0x000fea0003800000 */
[----:B------:R-:W-:Y:S01]  /*d3f0*/  IMAD.U32 R0, RZ, RZ, UR43 ;  /* 0x0000002bff007e24 */ /* 0x000fe2000f8e00ff */
[----:B------:R1:W5:Y:S01]  /*d400*/  LDL.LU R30, [R1+0x8] ;  /* 0x00000800011e7983 */ /* 0x0003620000300800 */
[----:B------:R-:W-:-:S03]  /*d410*/  MOV R29, R37 ;  /* 0x00000025001d7202 */ /* 0x000fc60000000f00 */
[----:B------:R1:W-:Y:S04]  /*d420*/  STL [R1], R0 ;  /* 0x0000000001007387 */ /* 0x0003e80000100800 */
.L_x_6958:
[----:B0-2---:R-:W2:Y:S01]  /*d430*/  LDL R4, [R1+0x10] ;  /* 0x0000100001047983 */ /* 0x005ea20000100800 */
[----:B------:R-:W3:Y:S03]  /*d440*/  LDC R2, c[0x0][0x430] ;  /* 0x00010c00ff027b82 */ /* 0x000ee60000000800 */
[----:B------:R-:W4:Y:S01]  /*d450*/  LDL R6, [R1+0x4] ;  /* 0x0000040001067983 */ /* 0x000f220000100800 */
[----:B-1----:R-:W0:Y:S01]  /*d460*/  S2R R0, SR_TID.X ;  /* 0x0000000000007919 */ /* 0x002e220000002100 */
[----:B------:R-:W-:Y:S01]  /*d470*/  IMAD.MOV.U32 R10, RZ, RZ, 0xa0 ;  /* 0x000000a0ff0a7424 */ /* 0x000fe200078e00ff */
[----:B------:R-:W-:Y:S01]  /*d480*/  ULDC.64 UR4, c[0x0][0x428] ;  /* 0x00010a0000047ab9 */ /* 0x000fe20000000a00 */
[----:B------:R-:W-:Y:S01]  /*d490*/  ULDC.64 UR6, c[0x0][0x418] ;  /* 0x0001060000067ab9 */ /* 0x000fe20000000a00 */
[----:B------:R-:W2:Y:S01]  /*d4a0*/  LDL.LU R13, [R1] ;  /* 0x00000000010d7983 */ /* 0x000ea20000300800 */
[----:B---3--:R-:W-:-:S13]  /*d4b0*/  ISETP.NE.AND P1, PT, R2, 0x1, PT ;  /* 0x000000010200780c */ /* 0x008fda0003f25270 */
[----:B------:R-:W1:Y:S01]  /*d4c0*/  @P1 LDC R2, c[0x0][0x434] ;  /* 0x00010d00ff021b82 */ /* 0x000e620000000800 */
[C---:B0-----:R-:W-:Y:S01]  /*d4d0*/  LOP3.LUT R3, R0.reuse, 0x7f, RZ, 0xc0, !PT ;  /* 0x0000007f00037812 */ /* 0x041fe200078ec0ff */
[----:B------:R-:W-:-:S03]  /*d4e0*/  IMAD.SHL.U32 R0, R0, 0x10, RZ ;  /* 0x0000001000007824 */ /* 0x000fc600078e00ff */
[----:B------:R-:W-:-:S04]  /*d4f0*/  SHF.R.U32.HI R3, RZ, 0x3, R3 ;  /* 0x00000003ff037819 */ /* 0x000fc80000011603 */
[----:B------:R-:W-:Y:S02]  /*d500*/  LOP3.LUT R0, R3, 0x70, R0, 0xf8, !PT ;  /* 0x0000007003007812 */ /* 0x000fe400078ef800 */
[----:B------:R-:W0:Y:S01]  /*d510*/  @P1 LDC R3, c[0x0][0x438] ;  /* 0x00010e00ff031b82 */ /* 0x000e220000000800 */
[----:B------:R-:W3:Y:S01]  /*d520*/  S2R R11, SR_TID.X ;  /* 0x00000000000b7919 */ /* 0x000ee20000002100 */
[----:B--2---:R-:W-:-:S04]  /*d530*/  IMAD R10, R13, R10, UR38 ;  /* 0x000000260d0a7e24 */ /* 0x004fc8000f8e020a */
[----:B------:R-:W-:-:S04]  /*d540*/  IMAD.IADD R7, R0, 0x1, R10 ;  /* 0x0000000100077824 */ /* 0x000fc800078e020a */
[----:B-1----:R-:W-:Y:S01]  /*d550*/  @P1 IMAD.HI.U32 R2, R7, R2, RZ ;  /* 0x0000000207021227 */ /* 0x002fe200078e00ff */
[----:B------:R-:W-:-:S04]  /*d560*/  MOV R0, R7 ;  /* 0x0000000700007202 */ /* 0x000fc80000000f00 */
[----:B0-----:R-:W-:Y:S01]  /*d570*/  @P1 SHF.R.U32.HI R0, RZ, R3, R2 ;  /* 0x00000003ff001219 */ /* 0x001fe20000011602 */
[----:B------:R-:W-:-:S03]  /*d580*/  IMAD R4, R4, UR4, RZ ;  /* 0x0000000404047c24 */ /* 0x000fc6000f8e02ff */
[--C-:B------:R-:W-:Y:S01]  /*d590*/  SHF.R.S32.HI R3, RZ, 0x1f, R0.reuse ;  /* 0x0000001fff037819 */ /* 0x100fe20000011400 */
[----:B------:R-:W-:Y:S02]  /*d5a0*/  IMAD.MOV.U32 R2, RZ, RZ, R0 ;  /* 0x000000ffff027224 */ /* 0x000fe400078e0000 */
[C---:B----4-:R-:W-:Y:S02]  /*d5b0*/  IMAD R4, R6.reuse, UR5, R4 ;  /* 0x0000000506047c24 */ /* 0x050fe4000f8e0204 */
[----:B------:R-:W-:-:S04]  /*d5c0*/  IMAD.WIDE.U32 R2, R6, UR4, R2 ;  /* 0x0000000406027c25 */ /* 0x000fc8000f8e0002 */
[----:B------:R-:W-:Y:S01]  /*d5d0*/  IMAD.IADD R3, R4, 0x1, R3 ;  /* 0x0000000104037824 */ /* 0x000fe200078e0203 */
[----:B------:R-:W-:-:S04]  /*d5e0*/  LEA R8, P0, R2, UR6, 0x2 ;  /* 0x0000000602087c11 */ /* 0x000fc8000f8010ff */
[----:B------:R-:W-:Y:S02]  /*d5f0*/  LEA.HI.X R9, R2, UR7, R3, 0x2, P0 ;  /* 0x0000000702097c11 */ /* 0x000fe400080f1403 */
[C---:B---3--:R-:W-:Y:S01]  /*d600*/  LOP3.LUT R5, R11.reuse, 0x7f, RZ, 0xc0, !PT ;  /* 0x0000007f0b057812 */ /* 0x048fe200078ec0ff */
[----:B------:R-:W-:Y:S01]  /*d610*/  IMAD.SHL.U32 R12, R11, 0x10, RZ ;  /* 0x000000100b0c7824 */ /* 0x000fe200078e00ff */
[----:B------:R-:W0:Y:S01]  /*d620*/  @P1 LDC R3, c[0x0][0x434] ;  /* 0x00010d00ff031b82 */ /* 0x000e220000000800 */
[----:B------:R-:W2:Y:S01]  /*d630*/  LDG.E R8, desc[UR50][R8.64] ;  /* 0x0000003208087981 */ /* 0x000ea2000c1e1900 */
[----:B------:R-:W-:-:S04]  /*d640*/  SHF.R.U32.HI R5, RZ, 0x3, R5 ;  /* 0x00000003ff057819 */ /* 0x000fc80000011605 */
[----:B------:R-:W-:Y:S02]  /*d650*/  LOP3.LUT R12, R5, 0x70, R12, 0xf8, !PT ;  /* 0x00000070050c7812 */ /* 0x000fe400078ef80c */
[----:B------:R-:W1:Y:S02]  /*d660*/  @P1 LDC R5, c[0x0][0x438] ;  /* 0x00010e00ff051b82 */ /* 0x000e640000000800 */
[----:B------:R-:W-:-:S04]  /*d670*/  LOP3.LUT R12, R12, 0x80, RZ, 0xfc, !PT ;  /* 0x000000800c0c7812 */ /* 0x000fc800078efcff */
[C---:B------:R-:W-:Y:S01]  /*d680*/  ISETP.GT.U32.AND P0, PT, R12.reuse, 0x9f, PT ;  /* 0x0000009f0c00780c */ /* 0x040fe20003f04070 */
[----:B------:R-:W-:-:S05]  /*d690*/  IMAD.IADD R10, R12, 0x1, R10 ;  /* 0x000000010c0a7824 */ /* 0x000fca00078e020a */
[----:B------:R-:W-:Y:S01]  /*d6a0*/  MOV R11, R10 ;  /* 0x0000000a000b7202 */ /* 0x000fe20000000f00 */
[----:B0-----:R-:W-:-:S05]  /*d6b0*/  @P1 IMAD.HI.U32 R2, R10, R3, RZ ;  /* 0x000000030a021227 */ /* 0x001fca00078e00ff */
[----:B-1----:R-:W-:-:S04]  /*d6c0*/  @P1 SHF.R.U32.HI R11, RZ, R5, R2 ;  /* 0x00000005ff0b1219 */ /* 0x002fc80000011602 */
[--C-:B------:R-:W-:Y:S01]  /*d6d0*/  @!P0 SHF.R.S32.HI R3, RZ, 0x1f, R11.reuse ;  /* 0x0000001fff038819 */ /* 0x100fe2000001140b */
[----:B------:R-:W-:-:S04]  /*d6e0*/  @!P0 IMAD.MOV.U32 R2, RZ, RZ, R11 ;  /* 0x000000ffff028224 */ /* 0x000fc800078e000b */
[----:B------:R-:W-:-:S04]  /*d6f0*/  @!P0 IMAD.WIDE.U32 R2, R6, UR4, R2 ;  /* 0x0000000406028c25 */ /* 0x000fc8000f8e0002 */
[----:B------:R-:W-:Y:S01]  /*d700*/  VIADD R37, R29, 0x1 ;  /* 0x000000011d257836 */ /* 0x000fe20000000000 */
[----:B------:R-:W-:Y:S01]  /*d710*/  IADD3 R0, -R0, RZ, RZ ;  /* 0x000000ff00007210 */ /* 0x000fe20007ffe1ff */
[----:B------:R-:W-:Y:S01]  /*d720*/  @!P0 IMAD.IADD R3, R4, 0x1, R3 ;  /* 0x0000000104038824 */ /* 0x000fe200078e0203 */
[C---:B------:R-:W-:Y:S01]  /*d730*/  @!P0 LEA R4, P1, R2.reuse, UR6, 0x2 ;  /* 0x0000000602048c11 */ /* 0x040fe2000f8210ff */
[----:B------:R-:W-:Y:S01]  /*d740*/  IMAD.MOV.U32 R6, RZ, RZ, RZ ;  /* 0x000000ffff067224 */ /* 0x000fe200078e00ff */
[----:B------:R-:W-:Y:S02]  /*d750*/  ULDC UR4, c[0x0][0x430] ;  /* 0x00010c0000047ab9 */ /* 0x000fe40000000800 */
[----:B------:R-:W-:-:S05]  /*d760*/  @!P0 LEA.HI.X R5, R2, UR7, R3, 0x2, P1 ;  /* 0x0000000702058c11 */ /* 0x000fca00088f1403 */
[----:B-----5:R0:W5:Y:S01]  /*d770*/  @!P0 LDG.E R6, desc[UR50][R4.64] ;  /* 0x0000003204068981 */ /* 0x020162000c1e1900 */
[----:B------:R-:W-:Y:S01]  /*d780*/  ISETP.NE.AND P0, PT, R37, 0x2, PT ;  /* 0x000000022500780c */ /* 0x000fe20003f05270 */
[----:B------:R-:W-:-:S03]  /*d790*/  IMAD R7, R0, UR4, R7 ;  /* 0x0000000400077c24 */ /* 0x000fc6000f8e0207 */
[----:B------:R-:W-:Y:S01]  /*d7a0*/  SEL R3, RZ, 0x1, P0 ;  /* 0x00000001ff037807 */ /* 0x000fe20000000000 */
[----:B------:R-:W-:Y:S02]  /*d7b0*/  IMAD.MOV.U32 R0, RZ, RZ, R13 ;  /* 0x000000ffff007224 */ /* 0x000fe400078e000d */
[----:B------:R-:W-:Y:S01]  /*d7c0*/  VIADD R13, R13, 0xffffffff ;  /* 0xffffffff0d0d7836 */ /* 0x000fe20000000000 */
[----:B------:R-:W-:Y:S01]  /*d7d0*/  LOP3.LUT R2, R30, R3, RZ, 0x3c, !PT ;  /* 0x000000031e027212 */ /* 0x000fe200078e3cff */
[----:B------:R-:W-:-:S03]  /*d7e0*/  IMAD.U32 R12, RZ, RZ, UR47 ;  /* 0x0000002fff0c7e24 */ /* 0x000fc6000f8e00ff */
[----:B------:R1:W-:Y:S04]  /*d7f0*/  STL [R1], R13 ;  /* 0x0000000d01007387 */ /* 0x0003e80000100800 */
[----:B------:R1:W-:Y:S01]  /*d800*/  STL [R1+0x8], R2 ;  /* 0x0000080201007387 */ /* 0x0003e20000100800 */
[----:B------:R-:W-:Y:S01]  /*d810*/  ISETP.NE.AND P2, PT, R12, 0x3, PT ;  /* 0x000000030c00780c */ /* 0x000fe20003f45270 */
[----:B------:R-:W-:Y:S01]  /*d820*/  IMAD.MOV R11, RZ, RZ, -R11 ;  /* 0x000000ffff0b7224 */ /* 0x000fe200078e0a0b */
[----:B------:R-:W-:-:S03]  /*d830*/  SEL R37, R37, RZ, P0 ;  /* 0x000000ff25257207 */ /* 0x000fc60000000000 */
[----:B0-----:R-:W-:Y:S01]  /*d840*/  IMAD R5, R11, UR4, R10 ;  /* 0x000000040b057c24 */ /* 0x001fe2000f8e020a */
[----:B------:R-:W-:Y:S02]  /*d850*/  ISETP.GT.AND P1, PT, R0, RZ, PT ;  /* 0x000000ff0000720c */ /* 0x000fe40003f24270 */
[----:B--2---:R-:W-:-:S05]  /*d860*/  SHF.R.S32.HI R33, RZ, 0x1f, R8 ;  /* 0x0000001fff217819 */ /* 0x004fca0000011408 */
[----:B-1----:R-:W-:Y:S06]  /*d870*/  @!P2 BRA `(.L_x_6939) ;  /* 0x000000000004a947 */ /* 0x002fec0003800000 */
[----:B------:R-:W-:Y:S01]  /*d880*/  BPT.TRAP 0x1 ;  /* 0x000000040000795c */ /* 0x000fe20000300000 */
.L_x_6939:
[----:B------:R-:W-:Y:S01]  /*d890*/  LEA R0, R37, UR42, 0x3 ;  /* 0x0000002a25007c11 */ /* 0x000fe2000f8e18ff */
[----:B------:R-:W-:Y:S01]  /*d8a0*/  BSSY B0, `(.L_x_6940) ;  /* 0x0000005000007945 */ /* 0x000fe20003800000 */
[----:B------:R-:W-:Y:S02]  /*d8b0*/  SHF.L.U32 R35, R2, 0x1f, RZ ;  /* 0x0000001f02237819 */ /* 0x000fe400000006ff */
[----:B------:R-:W-:Y:S02]  /*d8c0*/  SHF.R.S32.HI R34, RZ, 0x1f, R7 ;  /* 0x0000001fff227819 */ /* 0x000fe40000011407 */
[----:B------:R-:W0:Y:S02]  /*d8d0*/  SYNCS.PHASECHK.TRANS64.TRYWAIT P0, [R0+URZ+0x22880], R35 ;  /* 0x02288023000075a7 */ /* 0x000e24000800017f */
[----:B0-----:R-:W-:Y:S05]  /*d8e0*/  @!P0 BRA `(.L_x_6941) ;  /* 0x0000004400288947 */ /* 0x001fea0003800000 */
.L_x_7048:
[----:B------:R-:W-:Y:S05]  /*d8f0*/  BSYNC B0 ;  /* 0x0000000000007941 */ /* 0x000fea0003800000 */
.L_x_6940:
[----:B------:R-:W2:Y:S01]  /*d900*/  LDL R10, [R1+0xc] ;  /* 0x00000c00010a7983 */ /* 0x000ea20000100800 */
[----:B------:R-:W-:Y:S01]  /*d910*/  ULDC.64 UR4, c[0x0][0x328] ;  /* 0x0000ca0000047ab9 */ /* 0x000fe20000000a00 */
[----:B------:R-:W-:Y:S02]  /*d920*/  ULDC.64 UR6, c[0x0][0x338] ;  /* 0x0000ce0000067ab9 */ /* 0x000fe40000000a00 */
[----:B------:R-:W3:Y:S01]  /*d930*/  LDL R11, [R1+0x18] ;  /* 0x00001800010b7983 */ /* 0x000ee20000100800 */
[----:B------:R-:W-:Y:S01]  /*d940*/  IMAD R2, R34, UR4, RZ ;  /* 0x0000000422027c24 */ /* 0x000fe2000f8e02ff */
[----:B------:R-:W-:Y:S01]  /*d950*/  ULDC.64 UR8, c[0x0][0x330] ;  /* 0x0000cc0000087ab9 */ /* 0x000fe20000000a00 */
[----:B------:R-:W-:Y:S01]  /*d960*/  SHF.R.S32.HI R36, RZ, 0x1f, R5 ;  /* 0x0000001fff247819 */ /* 0x000fe20000011405 */
[----:B------:R-:W-:Y:S01]  /*d970*/  ULDC.64 UR10, c[0x0][0x318] ;  /* 0x0000c600000a7ab9 */ /* 0x000fe20000000a00 */
[C---:B------:R-:W-:Y:S01]  /*d980*/  IMAD R9, R7.reuse, UR5, R2 ;  /* 0x0000000507097c24 */ /* 0x040fe2000f8e0202 */
[----:B-----5:R-:W-:Y:S01]  /*d990*/  SHF.R.S32.HI R32, RZ, 0x1f, R6 ;  /* 0x0000001fff207819 */ /* 0x020fe20000011406 */
[----:B------:R-:W-:Y:S01]  /*d9a0*/  IMAD.WIDE.U32 R2, R7, UR4, RZ ;  /* 0x0000000407027c25 */ /* 0x000fe2000f8e00ff */
[----:B------:R-:W-:-:S04]  /*d9b0*/  LOP3.LUT P2, RZ, R28, 0x1, RZ, 0xc0, !PT ;  /* 0x000000011cff7812 */ /* 0x000fc8000784c0ff */
[----:B------:R-:W-:Y:S01]  /*d9c0*/  IADD3 R3, R3, R9, RZ ;  /* 0x0000000903037210 */ /* 0x000fe20007ffe0ff */
[----:B------:R-:W-:-:S04]  /*d9d0*/  IMAD R9, R33, UR6, RZ ;  /* 0x0000000621097c24 */ /* 0x000fc8000f8e02ff */
[C---:B------:R-:W-:Y:S02]  /*d9e0*/  IMAD R4, R8.reuse, UR7, R9 ;  /* 0x0000000708047c24 */ /* 0x040fe4000f8e0209 */
[----:B------:R-:W-:-:S04]  /*d9f0*/  IMAD.WIDE.U32 R2, R8, UR6, R2 ;  /* 0x0000000608027c25 */ /* 0x000fc8000f8e0002 */
[----:B------:R-:W-:Y:S02]  /*da00*/  IMAD.IADD R3, R3, 0x1, R4 ;  /* 0x0000000103037824 */ /* 0x000fe400078e0204 */
[----:B------:R-:W-:Y:S02]  /*da10*/  IMAD R4, R36, UR4, RZ ;  /* 0x0000000424047c24 */ /* 0x000fe4000f8e02ff */
[----:B------:R-:W-:-:S04]  /*da20*/  IMAD.WIDE.U32 R2, R16, UR8, R2 ;  /* 0x0000000810027c25 */ /* 0x000fc8000f8e0002 */
[----:B------:R-:W-:Y:S02]  /*da30*/  IMAD R4, R5, UR5, R4 ;  /* 0x0000000505047c24 */ /* 0x000fe4000f8e0204 */
[----:B--2---:R-:W-:-:S04]  /*da40*/  IMAD R9, R10, UR8, RZ ;  /* 0x000000080a097c24 */ /* 0x004fc8000f8e02ff */
[----:B------:R-:W-:Y:S01]  /*da50*/  IMAD R18, R16, UR9, R9 ;  /* 0x0000000910127c24 */ /* 0x000fe2000f8e0209 */
[----:B------:R-:W-:Y:S01]  /*da60*/  IADD3 R9, P0, R2, UR10, RZ ;  /* 0x0000000a02097c10 */ /* 0x000fe2000ff1e0ff */
        /* <DEDUP_REMOVED lines=14> */
[----:B------:R-:W2:Y:S04]  /*db50*/  SHFL.IDX PT, R2, R9, 0x1, 0x181f ;  /* 0x00381f0009027f89 */ /* 0x000ea800000e0000 */
[----:B------:R-:W-:Y:S04]  /*db60*/  SHFL.IDX PT, R26, R9, 0x3, 0x181f ;  /* 0x00781f00091a7f89 */ /* 0x000fe800000e0000 */
[----:B------:R-:W-:Y:S04]  /*db70*/  SHFL.IDX PT, R20, R10, 0x3, 0x181f ;  /* 0x00781f000a147f89 */ /* 0x000fe800000e0000 */
[----:B------:R-:W-:Y:S04]  /*db80*/  SHFL.IDX PT, R24, R9, 0x4, 0x181f ;  /* 0x00981f0009187f89 */ /* 0x000fe800000e0000 */
[----:B------:R-:W-:Y:S04]  /*db90*/  SHFL.IDX PT, R22, R9, 0x5, 0x181f ;  /* 0x00b81f0009167f89 */ /* 0x000fe800000e0000 */
[----:B------:R-:W-:Y:S04]  /*dba0*/  SHFL.IDX PT, R21, R10, 0x6, 0x181f ;  /* 0x00d81f000a157f89 */ /* 0x000fe800000e0000 */
[----:B------:R-:W-:Y:S01]  /*dbb0*/  SHFL.IDX PT, R14, R9, RZ, 0x181f ;  /* 0x00181fff090e7589 */ /* 0x000fe200000e0000 */
[----:B-1----:R-:W-:-:S03]  /*dbc0*/  IMAD.SHL.U32 R11, R3, 0x10, RZ ;  /* 0x00000010030b7824 */ /* 0x002fc600078e00ff */
[----:B------:R-:W-:Y:S04]  /*dbd0*/  SHFL.IDX PT, R4, R10, RZ, 0x181f ;  /* 0x00181fff0a047589 */ /* 0x000fe800000e0000 */
[----:B------:R-:W1:Y:S01]  /*dbe0*/  SHFL.IDX PT, R3, R10, 0x1, 0x181f ;  /* 0x00381f000a037f89 */ /* 0x000e6200000e0000 */
[----:B------:R-:W-:-:S04]  /*dbf0*/  LOP3.LUT R11, R11, 0x70, RZ, 0xc0, !PT ;  /* 0x000000700b0b7812 */ /* 0x000fc800078ec0ff */
[C---:B--2---:R-:W-:Y:S02]  /*dc00*/  IADD3 R12, P0, R11.reuse, R2, RZ ;  /* 0x000000020b0c7210 */ /* 0x044fe40007f1e0ff */
[----:B------:R-:W2:Y:S02]  /*dc10*/  SHFL.IDX PT, R2, R9, 0x2, 0x181f ;  /* 0x00581f0009027f89 */ /* 0x000ea400000e0000 */
[----:B-1----:R-:W-:Y:S02]  /*dc20*/  IADD3.X R13, RZ, R3, RZ, P0, !PT ;  /* 0x00000003ff0d7210 */ /* 0x002fe400007fe4ff */
[----:B------:R-:W1:Y:S01]  /*dc30*/  SHFL.IDX PT, R3, R10, 0x2, 0x181f ;  /* 0x00581f000a037f89 */ /* 0x000e6200000e0000 */
[----:B--2---:R-:W-:-:S05]  /*dc40*/  IADD3 R2, P0, R11, R2, RZ ;  /* 0x000000020b027210 */ /* 0x004fca0007f1e0ff */
[----:B-1----:R-:W-:Y:S01]  /*dc50*/  IMAD.X R3, RZ, RZ, R3, P0 ;  /* 0x000000ffff037224 */ /* 0x002fe200000e0603 */
[----:B------:R-:W-:-:S05]  /*dc60*/  IADD3 R26, P0, R11, R26, RZ ;  /* 0x0000001a0b1a7210 */ /* 0x000fca0007f1e0ff */
[----:B------:R-:W-:Y:S01]  /*dc70*/  IMAD.X R27, RZ, RZ, R20, P0 ;  /* 0x000000ffff1b7224 */ /* 0x000fe200000e0614 */
[C---:B------:R-:W-:Y:S01]  /*dc80*/  IADD3 R24, P0, R11.reuse, R24, RZ ;  /* 0x000000180b187210 */ /* 0x040fe20007f1e0ff */
[----:B------:R-:W1:Y:S04]  /*dc90*/  SHFL.IDX PT, R20, R10, 0x4, 0x181f ;  /* 0x00981f000a147f89 */ /* 0x000e6800000e0000 */
[----:B-1----:R-:W-:Y:S01]  /*dca0*/  IMAD.X R25, RZ, RZ, R20, P0 ;  /* 0x000000ffff197224 */ /* 0x002fe200000e0614 */
[----:B------:R-:W-:Y:S01]  /*dcb0*/  IADD3 R22, P0, R11, R22, RZ ;  /* 0x000000160b167210 */ /* 0x000fe20007f1e0ff */
[----:B------:R-:W1:Y:S04]  /*dcc0*/  SHFL.IDX PT, R20, R10, 0x5, 0x181f ;  /* 0x00b81f000a147f89 */ /* 0x000e6800000e0000 */
[----:B------:R-:W-:Y:S01]  /*dcd0*/  SHFL.IDX PT, R10, R10, 0x7, 0x181f ;  /* 0x00f81f000a0a7f89 */ /* 0x000fe200000e0000 */
[----:B-1----:R-:W-:-:S03]  /*dce0*/  IMAD.X R23, RZ, RZ, R20, P0 ;  /* 0x000000ffff177224 */ /* 0x002fc600000e0614 */
[----:B------:R-:W1:Y:S04]  /*dcf0*/  SHFL.IDX PT, R20, R9, 0x6, 0x181f ;  /* 0x00d81f0009147f89 */ /* 0x000e6800000e0000 */
[----:B------:R-:W-:Y:S01]  /*dd00*/  SHFL.IDX PT, R9, R9, 0x7, 0x181f ;  /* 0x00f81f0009097f89 */ /* 0x000fe200000e0000 */
[----:B-1----:R-:W-:-:S04]  /*dd10*/  IADD3 R20, P0, R11, R20, RZ ;  /* 0x000000140b147210 */ /* 0x002fc80007f1e0ff */
[----:B------:R-:W-:Y:S02]  /*dd20*/  IADD3.X R21, RZ, R21, RZ, P0, !PT ;  /* 0x00000015ff157210 */ /* 0x000fe400007fe4ff */
[----:B------:R-:W-:-:S05]  /*dd30*/  IADD3 R14, P0, R11, R14, RZ ;  /* 0x0000000e0b0e7210 */ /* 0x000fca0007f1e0ff */
[----:B------:R-:W-:Y:S02]  /*dd40*/  IMAD.X R15, RZ, RZ, R4, P0 ;  /* 0x000000ffff0f7224 */ /* 0x000fe400000e0604 */
[----:B------:R-:W-:-:S05]  /*dd50*/  VIADD R4, R19, UR42 ;  /* 0x0000002a13047c36 */ /* 0x000fca0008000000 */
[----:B------:R-:W-:Y:S04]  /*dd60*/  LDGSTS.E.BYPASS.LTC128B.128 [R4+0xa400], desc[UR50][R14.64], !P2 ;  /* 0x0a4000000e047fae */ /* 0x000fe8000d101d72 */
[----:B------:R-:W-:Y:S04]  /*dd70*/  LDGSTS.E.BYPASS.LTC128B.128 [R4+0xac00], desc[UR50][R12.64], !P2 ;  /* 0x0ac000000c047fae */ /* 0x000fe8000d101d72 */
[----:B------:R1:W-:Y:S04]  /*dd80*/  LDGSTS.E.BYPASS.LTC128B.128 [R4+0xb400], desc[UR50][R2.64], !P2 ;  /* 0x0b40000002047fae */ /* 0x0003e8000d101d72 */
[----:B------:R-:W-:Y:S04]  /*dd90*/  LDGSTS.E.BYPASS.LTC128B.128 [R4+0xbc00], desc[UR50][R26.64], !P2 ;  /* 0x0bc000001a047fae */ /* 0x000fe8000d101d72 */
[----:B------:R-:W-:Y:S04]  /*dda0*/  LDGSTS.E.BYPASS.LTC128B.128 [R4+0xc400], desc[UR50][R24.64], !P2 ;  /* 0x0c40000018047fae */ /* 0x000fe8000d101d72 */
[----:B-1----:R-:W1:Y:S04]  /*ddb0*/  SHFL.IDX PT, R2, R17, RZ, 0x181f ;  /* 0x00181fff11027589 */ /* 0x002e6800000e0000 */
[----:B------:R-:W2:Y:S04]  /*ddc0*/  SHFL.IDX PT, R3, R18, RZ, 0x181f ;  /* 0x00181fff12037589 */ /* 0x000ea800000e0000 */
[----:B------:R-:W-:Y:S04]  /*ddd0*/  LDGSTS.E.BYPASS.LTC128B.128 [R4+0xcc00], desc[UR50][R22.64], !P2 ;  /* 0x0cc0000016047fae */ /* 0x000fe8000d101d72 */
[----:B------:R-:W-:Y:S04]  /*dde0*/  LDGSTS.E.BYPASS.LTC128B.128 [R4+0xd400], desc[UR50][R20.64], !P2 ;  /* 0x0d40000014047fae */ /* 0x000fe8000d101d72 */
[----:B------:R-:W3:Y:S01]  /*ddf0*/  SHFL.IDX PT, R18, R18, 0x1, 0x181f ;  /* 0x00381f0012127f89 */ /* 0x000ee200000e0000 */
[----:B-1----:R-:W-:-:S05]  /*de00*/  IADD3 R12, P0, R11, R2, RZ ;  /* 0x000000020b0c7210 */ /* 0x002fca0007f1e0ff */
[----:B--2---:R-:W-:Y:S01]  /*de10*/  IMAD.X R13, RZ, RZ, R3, P0 ;  /* 0x000000ffff0d7224 */ /* 0x004fe200000e0603 */
[----:B------:R-:W-:-:S05]  /*de20*/  IADD3 R2, P0, R11, R9, RZ ;  /* 0x000000090b027210 */ /* 0x000fca0007f1e0ff */
[----:B------:R-:W-:-:S05]  /*de30*/  IMAD.X R3, RZ, RZ, R10, P0 ;  /* 0x000000ffff037224 */ /* 0x000fca00000e060a */
[----:B------:R1:W-:Y:S04]  /*de40*/  LDGSTS.E.BYPASS.LTC128B.128 [R4+0xdc00], desc[UR50][R2.64], !P2 ;  /* 0x0dc0000002047fae */ /* 0x0003e8000d101d72 */
[----:B------:R2:W-:Y:S04]  /*de50*/  LDGSTS.E.BYPASS.LTC128B.128 [R4+0xe400], desc[UR50][R12.64], !P2 ;  /* 0x0e4000000c047fae */ /* 0x0005e8000d101d72 */
[----:B-1-3--:R2:W1:Y:S02]  /*de60*/  SHFL.IDX PT, R2, R17, 0x1, 0x181f ;  /* 0x00381f0011027f89 */ /* 0x00a46400000e0000 */
.L_x_7070:
[----:B------:R-:W3:Y:S02]  /*de70*/  S2R R3, SR_TID.X ;  /* 0x0000000000037919 */ /* 0x000ee40000002100 */
[----:B---3--:R-:W-:-:S04]  /*de80*/  SHF.L.U32 R3, R3, 0x4, RZ ;  /* 0x0000000403037819 */ /* 0x008fc800000006ff */
[----:B------:R-:W-:-:S04]  /*de90*/  LOP3.LUT R3, R3, 0x70, RZ, 0xc0, !PT ;  /* 0x0000007003037812 */ /* 0x000fc800078ec0ff */
[----:B-1----:R-:W-:-:S05]  /*dea0*/  IADD3 R2, P0, R3, R2, RZ ;  /* 0x0000000203027210 */ /* 0x002fca0007f1e0ff */
[----:B------:R-:W-:Y:S01]  /*deb0*/  IMAD.X R3, RZ, RZ, R18, P0 ;  /* 0x000000ffff037224 */ /* 0x000fe200000e0612 */
[----:B------:R-:W-:-:S04]  /*dec0*/  PLOP3.LUT P0, PT, PT, PT, PT, 0x80, 0x0 ;  /* 0x000000000000781c */ /* 0x000fc80003f0f070 */
[----:B------:R-:W-:Y:S01]  /*ded0*/  @!PT LDS RZ, [RZ] ;  /* 0x00000000fffff984 */ /* 0x000fe20000000800 */
[----:B------:R-:W-:Y:S01]  /*dee0*/  @!PT LDS RZ, [RZ] ;  /* 0x00000000fffff984 */ /* 0x000fe20000000800 */
[----:B------:R-:W-:Y:S01]  /*def0*/  @!PT LDS RZ, [RZ] ;  /* 0x00000000fffff984 */ /* 0x000fe20000000800 */
[----:B------:R1:W-:Y:S01]  /*df00*/  LDGSTS.E.BYPASS.LTC128B.128 [R4+0xec00], desc[UR50][R2.64], !P2 ;  /* 0x0ec0000002047fae */ /* 0x0003e2000d101d72 */
[----:B------:R-:W-:-:S08]  /*df10*/  NOP ;  /* 0x0000000000007918 */ /* 0x000fd00000000000 */
.L_x_6943:
        /* <DEDUP_REMOVED lines=11> */
.L_x_6944:
[----:B------:R1:W-:Y:S01]  /*dfd0*/  SYNCS.ARRIVE.TRANS64.A1T0 RZ, [R0+URZ+0x22870], RZ ;  /* 0x022870ff00ff79a7 */ /* 0x0003e2000810003f */
[----:B------:R-:W-:Y:S05]  /*dfe0*/  @!P3 BRA `(.L_x_6945) ;  /* 0x000000000004b947 */ /* 0x000fea0003800000 */
[----:B------:R-:W-:Y:S01]  /*dff0*/  BPT.TRAP 0x1 ;  /* 0x000000040000795c */ /* 0x000fe20000300000 */
.L_x_6945:
[----:B------:R-:W3:Y:S01]  /*e000*/  SYNCS.PHASECHK.TRANS64.TRYWAIT P0, [R0+URZ+0x22840], R35 ;  /* 0x02284023000075a7 */ /* 0x000ee2000800017f */
[----:B------:R-:W-:Y:S04]  /*e010*/  BSSY B0, `(.L_x_6946) ;  /* 0x0000002000007945 */ /* 0x000fe80003800000 */
[----:B---3--:R-:W-:Y:S05]  /*e020*/  @!P0 BRA `(.L_x_6947) ;  /* 0x0000004800288947 */ /* 0x008fea0003800000 */
.L_x_7071:
[----:B------:R-:W-:Y:S05]  /*e030*/  BSYNC B0 ;  /* 0x0000000000007941 */ /* 0x000fea0003800000 */
.L_x_6946:
[----:B------:R-:W4:Y:S01]  /*e040*/  LDL R10, [R1+0xc] ;  /* 0x00000c00010a7983 */ /* 0x000f220000100800 */
[----:B------:R-:W-:Y:S01]  /*e050*/  ULDC.64 UR4, c[0x0][0x310] ;  /* 0x0000c40000047ab9 */ /* 0x000fe20000000a00 */
[----:B------:R-:W-:Y:S01]  /*e060*/  ULDC.64 UR6, c[0x0][0x300] ;  /* 0x0000c00000067ab9 */ /* 0x000fe20000000a00 */
[----:B------:R-:W-:Y:S01]  /*e070*/  IMAD R9, R33, UR4, RZ ;  /* 0x0000000421097c24 */ /* 0x000fe2000f8e02ff */
[----:B------:R-:W-:Y:S01]  /*e080*/  ULDC.64 UR8, c[0x0][0x308] ;  /* 0x0000c20000087ab9 */ /* 0x000fe20000000a00 */
[----:B------:R-:W-:Y:S01]  /*e090*/  IMAD.WIDE.U32 R2, R8, UR4, RZ ;  /* 0x0000000408027c25 */ /* 0x000fe2000f8e00ff */
[----:B------:R-:W-:Y:S01]  /*e0a0*/  ULDC.64 UR10, c[0x0][0x2e8] ;  /* 0x0000ba00000a7ab9 */ /* 0x000fe20000000a00 */
[----:B------:R-:W5:Y:S01]  /*e0b0*/  S2R R11, SR_TID.X ;  /* 0x00000000000b7919 */ /* 0x000f620000002100 */
[----:B------:R-:W-:Y:S01]  /*e0c0*/  LOP3.LUT P2, RZ, R28, 0x1, RZ, 0xc0, !PT ;  /* 0x000000011cff7812 */ /* 0x000fe2000784c0ff */
[----:B------:R-:W-:Y:S02]  /*e0d0*/  IMAD R9, R8, UR5, R9 ;  /* 0x0000000508097c24 */ /* 0x000fe4000f8e0209 */
[----:B------:R-:W-:-:S02]  /*e0e0*/  IMAD R34, R34, UR6, RZ ;  /* 0x0000000622227c24 */ /* 0x000fc4000f8e02ff */
[----:B------:R-:W-:Y:S02]  /*e0f0*/  IMAD.IADD R3, R3, 0x1, R9 ;  /* 0x0000000103037824 */ /* 0x000fe400078e0209 */
[C---:B------:R-:W-:Y:S02]  /*e100*/  IMAD R34, R7.reuse, UR7, R34 ;  /* 0x0000000707227c24 */ /* 0x040fe4000f8e0222 */
[----:B------:R-:W-:-:S04]  /*e110*/  IMAD.WIDE.U32 R2, R7, UR6, R2 ;  /* 0x0000000607027c25 */ /* 0x000fc8000f8e0002 */
[----:B------:R-:W-:Y:S02]  /*e120*/  IMAD.IADD R3, R3, 0x1, R34 ;  /* 0x0000000103037824 */ /* 0x000fe400078e0222 */
[----:B------:R-:W-:Y:S02]  /*e130*/  IMAD R36, R36, UR6, RZ ;  /* 0x0000000624247c24 */ /* 0x000fe4000f8e02ff */
[----:B------:R-:W-:-:S03]  /*e140*/  IMAD.WIDE.U32 R2, R16, UR8, R2 ;  /* 0x0000000810027c25 */ /* 0x000fc6000f8e0002 */
[----:B------:R-:W-:Y:S01]  /*e150*/  IADD3 R8, P0, R2, UR10, RZ ;  /* 0x0000000a02087c10 */ /* 0x000fe2000ff1e0ff */
[----:B-----5:R-:W-:-:S05]  /*e160*/  IMAD.SHL.U32 R24, R11, 0x10, RZ ;  /* 0x000000100b187824 */ /* 0x020fca00078e00ff */
[----:B------:R-:W-:Y:S01]  /*e170*/  LOP3.LUT R24, R24, 0x70, RZ, 0xc0, !PT ;  /* 0x0000007018187812 */ /* 0x000fe200078ec0ff */
[----:B----4-:R-:W-:-:S04]  /*e180*/  IMAD R7, R10, UR8, RZ ;  /* 0x000000080a077c24 */ /* 0x010fc8000f8e02ff */
[----:B------:R-:W-:-:S05]  /*e190*/  IMAD R10, R16, UR9, R7 ;  /* 0x00000009100a7c24 */ /* 0x000fca000f8e0207 */
[----:B------:R-:W-:Y:S01]  /*e1a0*/  IADD3.X R9, R10, UR11, R3, P0, !PT ;  /* 0x0000000b0a097c10 */ /* 0x000fe200087fe403 */
[----:B------:R-:W-:-:S04]  /*e1b0*/  IMAD R3, R32, UR4, RZ ;  /* 0x0000000420037c24 */ /* 0x000fc8000f8e02ff */
[C---:B------:R-:W-:Y:S02]  /*e1c0*/  IMAD R7, R6.reuse, UR5, R3 ;  /* 0x0000000506077c24 */ /* 0x040fe4000f8e0203 */
[----:B------:R-:W-:Y:S01]  /*e1d0*/  IMAD.WIDE.U32 R2, R6, UR4, RZ ;  /* 0x0000000406027c25 */ /* 0x000fe2000f8e00ff */
[----:B------:R-:W-:-:S04]  /*e1e0*/  UMOV UR4, 0xffffffff ;  /* 0xffffffff00047882 */ /* 0x000fc80000000000 */
[----:B------:R-:W-:Y:S01]  /*e1f0*/  IADD3 R3, R3, R7, RZ ;  /* 0x0000000703037210 */ /* 0x000fe20007ffe0ff */
[C---:B------:R-:W-:Y:S02]  /*e200*/  IMAD R7, R5.reuse, UR7, R36 ;  /* 0x0000000705077c24 */ /* 0x040fe4000f8e0224 */
[----:B------:R-:W-:-:S04]  /*e210*/  IMAD.WIDE.U32 R2, R5, UR6, R2 ;  /* 0x0000000605027c25 */ /* 0x000fc8000f8e0002 */
[----:B------:R-:W-:Y:S02]  /*e220*/  IMAD.IADD R3, R3, 0x1, R7 ;  /* 0x0000000103037824 */ /* 0x000fe400078e0207 */
[----:B------:R-:W-:-:S03]  /*e230*/  IMAD.WIDE.U32 R2, R16, UR8, R2 ;  /* 0x0000000810027c25 */ /* 0x000fc6000f8e0002 */
[----:B------:R-:W-:-:S04]  /*e240*/  IADD3 R5, P0, R2, UR10, RZ ;  /* 0x0000000a02057c10 */ /* 0x000fc8000ff1e0ff */
[----:B------:R-:W-:Y:S01]  /*e250*/  IADD3.X R10, R10, UR11, R3, P0, !PT ;  /* 0x0000000b0a0a7c10 */ /* 0x000fe200087fe403 */
[----:B------:R-:W-:Y:S08]  /*e260*/  BRA.DIV UR4, `(.L_x_6948) ;  /* 0x0000004604ac7947 */ /* 0x000ff0000b800000 */
[----:B------:R-:W4:Y:S04]  /*e270*/  SHFL.IDX PT, R14, R8, 0x1, 0x181f ;  /* 0x00381f00080e7f89 */ /* 0x000f2800000e0000 */
[----:B------:R-:W5:Y:S04]  /*e280*/  SHFL.IDX PT, R3, R9, 0x1, 0x181f ;  /* 0x00381f0009037f89 */ /* 0x000f6800000e0000 */
[----:B------:R-:W-:Y:S04]  /*e290*/  SHFL.IDX PT, R22, R8, 0x3, 0x181f ;  /* 0x00781f0008167f89 */ /* 0x000fe800000e0000 */
[----:B--2---:R-:W-:Y:S04]  /*e2a0*/  SHFL.IDX PT, R17, R9, 0x3, 0x181f ;  /* 0x00781f0009117f89 */ /* 0x004fe800000e0000 */
[----:B------:R-:W-:Y:S04]  /*e2b0*/  SHFL.IDX PT, R20, R8, 0x4, 0x181f ;  /* 0x00981f0008147f89 */ /* 0x000fe800000e0000 */
[----:B------:R-:W-:Y:S01]  /*e2c0*/  SHFL.IDX PT, R18, R8, 0x5, 0x181f ;  /* 0x00b81f0008127f89 */ /* 0x000fe200000e0000 */
[----:B----4-:R-:W-:-:S03]  /*e2d0*/  IADD3 R6, P0, R24, R14, RZ ;  /* 0x0000000e18067210 */ /* 0x010fc60007f1e0ff */
[----:B------:R-:W-:Y:S04]  /*e2e0*/  SHFL.IDX PT, R12, R8, RZ, 0x181f ;  /* 0x00181fff080c7589 */ /* 0x000fe800000e0000 */
[----:B------:R-:W2:Y:S01]  /*e2f0*/  SHFL.IDX PT, R14, R8, 0x2, 0x181f ;  /* 0x00581f00080e7f89 */ /* 0x000ea200000e0000 */
[----:B-----5:R-:W-:-:S03]  /*e300*/  IMAD.X R7, RZ, RZ, R3, P0 ;  /* 0x000000ffff077224 */ /* 0x020fc600000e0603 */
[----:B------:R-:W4:Y:S01]  /*e310*/  SHFL.IDX PT, R3, R9, 0x2, 0x181f ;  /* 0x00581f0009037f89 */ /* 0x000f2200000e0000 */
[----:B--2---:R-:W-:-:S03]  /*e320*/  IADD3 R2, P0, R24, R14, RZ ;  /* 0x0000000e18027210 */ /* 0x004fc60007f1e0ff */
[----:B------:R-:W-:Y:S02]  /*e330*/  SHFL.IDX PT, R14, R8, 0x6, 0x181f ;  /* 0x00d81f00080e7f89 */ /* 0x000fe400000e0000 */
[----:B----4-:R-:W-:Y:S01]  /*e340*/  IMAD.X R3, RZ, RZ, R3, P0 ;  /* 0x000000ffff037224 */ /* 0x010fe200000e0603 */
[----:B------:R-:W-:-:S04]  /*e350*/  IADD3 R22, P0, R24, R22, RZ ;  /* 0x0000001618167210 */ /* 0x000fc80007f1e0ff */
[----:B------:R-:W-:Y:S02]  /*e360*/  IADD3.X R23, RZ, R17, RZ, P0, !PT ;  /* 0x00000011ff177210 */ /* 0x000fe400007fe4ff */
[----:B------:R-:W2:Y:S01]  /*e370*/  SHFL.IDX PT, R17, R9, 0x4, 0x181f ;  /* 0x00981f0009117f89 */ /* 0x000ea200000e0000 */
[----:B------:R-:W-:-:S05]  /*e380*/  IADD3 R20, P0, R24, R20, RZ ;  /* 0x0000001418147210 */ /* 0x000fca0007f1e0ff */
[----:B--2---:R-:W-:Y:S01]  /*e390*/  IMAD.X R21, RZ, RZ, R17, P0 ;  /* 0x000000ffff157224 */ /* 0x004fe200000e0611 */
[C---:B------:R-:W-:Y:S01]  /*e3a0*/  IADD3 R18, P0, R24.reuse, R18, RZ ;  /* 0x0000001218127210 */ /* 0x040fe20007f1e0ff */
[----:B------:R-:W2:Y:S04]  /*e3b0*/  SHFL.IDX PT, R17, R9, 0x5, 0x181f ;  /* 0x00b81f0009117f89 */ /* 0x000ea800000e0000 */
[----:B--2---:R-:W-:Y:S01]  /*e3c0*/  IMAD.X R19, RZ, RZ, R17, P0 ;  /* 0x000000ffff137224 */ /* 0x004fe200000e0611 */
[C---:B------:R-:W-:Y:S01]  /*e3d0*/  IADD3 R12, P0, R24.reuse, R12, RZ ;  /* 0x0000000c180c7210 */ /* 0x040fe20007f1e0ff */
[----:B------:R-:W2:Y:S04]  /*e3e0*/  SHFL.IDX PT, R17, R9, RZ, 0x181f ;  /* 0x00181fff09117589 */ /* 0x000ea800000e0000 */
[----:B--2---:R-:W-:Y:S01]  /*e3f0*/  IMAD.X R13, RZ, RZ, R17, P0 ;  /* 0x000000ffff0d7224 */ /* 0x004fe200000e0611 */
[----:B------:R-:W-:Y:S01]  /*e400*/  IADD3 R14, P0, R24, R14, RZ ;  /* 0x0000000e180e7210 */ /* 0x000fe20007f1e0ff */
[----:B------:R-:W2:Y:S04]  /*e410*/  SHFL.IDX PT, R17, R9, 0x6, 0x181f ;  /* 0x00d81f0009117f89 */ /* 0x000ea800000e0000 */
[----:B------:R-:W-:Y:S04]  /*e420*/  LDGSTS.E.BYPASS.LTC128B.128 [R4+0x18400], desc[UR50][R12.64], !P2 ;  /* 0x184000000c047fae */ /* 0x000fe8000d101d72 */
[----:B------:R4:W-:Y:S04]  /*e430*/  LDGSTS.E.BYPASS.LTC128B.128 [R4+0x18c00], desc[UR50][R6.64], !P2 ;  /* 0x18c0000006047fae */ /* 0x0009e8000d101d72 */
[----:B------:R5:W-:Y:S04]  /*e440*/  LDGSTS.E.BYPASS.LTC128B.128 [R4+0x19400], desc[UR50][R2.64], !P2 ;  /* 0x1940000002047fae */ /* 0x000be8000d101d72 */
[----:B------:R-:W-:Y:S04]  /*e450*/  SHFL.IDX PT, R9, R9, 0x7, 0x181f ;  /* 0x00f81f0009097f89 */ /* 0x000fe800000e0000 */
[----:B----4-:R-:W-:Y:S04]  /*e460*/  SHFL.IDX PT, R6, R8, 0x7, 0x181f ;  /* 0x00f81f0008067f89 */ /* 0x010fe800000e0000 */
[----:B-----5:R-:W4:Y:S01]  /*e470*/  SHFL.IDX PT, R2, R5, RZ, 0x181f ;  /* 0x00181fff05027589 */ /* 0x020f2200000e0000 */
[----:B--2---:R-:W-:-:S03]  /*e480*/  IMAD.X R15, RZ, RZ, R17, P0 ;  /* 0x000000ffff0f7224 */ /* 0x004fc600000e0611 */
[----:B------:R-:W2:Y:S04]  /*e490*/  SHFL.IDX PT, R3, R10, RZ, 0x181f ;  /* 0x00181fff0a037589 */ /* 0x000ea800000e0000 */
[----:B------:R0:W-:Y:S04]  /*e4a0*/  LDGSTS.E.BYPASS.LTC128B.128 [R4+0x19c00], desc[UR50][R22.64], !P2 ;  /* 0x19c0000016047fae */ /* 0x0001e8000d101d72 */
[----:B------:R0:W-:Y:S04]  /*e4b0*/  LDGSTS.E.BYPASS.LTC128B.128 [R4+0x1a400], desc[UR50][R20.64], !P2 ;  /* 0x1a40000014047fae */ /* 0x0001e8000d101d72 */
[----:B------:R0:W-:Y:S04]  /*e4c0*/  LDGSTS.E.BYPASS.LTC128B.128 [R4+0x1ac00], desc[UR50][R18.64], !P2 ;  /* 0x1ac0000012047fae */ /* 0x0001e8000d101d72 */
[----:B------:R0:W-:Y:S01]  /*e4d0*/  LDGSTS.E.BYPASS.LTC128B.128 [R4+0x1b400], desc[UR50][R14.64], !P2 ;  /* 0x1b4000000e047fae */ /* 0x0001e2000d101d72 */
[----:B----4-:R-:W-:-:S03]  /*e4e0*/  IADD3 R2, P0, R24, R2, RZ ;  /* 0x0000000218027210 */ /* 0x010fc60007f1e0ff */
[----:B------:R-:W4:Y:S01]  /*e4f0*/  SHFL.IDX PT, R10, R10, 0x1, 0x181f ;  /* 0x00381f000a0a7f89 */ /* 0x000f2200000e0000 */
[----:B--2---:R-:W-:-:S03]  /*e500*/  IADD3.X R3, RZ, R3, RZ, P0, !PT ;  /* 0x00000003ff037210 */ /* 0x004fc600007fe4ff */
[----:B------:R-:W2:Y:S01]  /*e510*/  SHFL.IDX PT, R5, R5, 0x1, 0x181f ;  /* 0x00381f0005057f89 */ /* 0x000ea200000e0000 */
[----:B------:R-:W-:-:S05]  /*e520*/  IADD3 R6, P0, R24, R6, RZ ;  /* 0x0000000618067210 */ /* 0x000fca0007f1e0ff */
[----:B------:R-:W-:-:S05]  /*e530*/  IMAD.X R7, RZ, RZ, R9, P0 ;  /* 0x000000ffff077224 */ /* 0x000fca00000e0609 */
[----:B------:R0:W-:Y:S04]  /*e540*/  LDGSTS.E.BYPASS.LTC128B.128 [R4+0x1bc00], desc[UR50][R6.64], !P2 ;  /* 0x1bc0000006047fae */ /* 0x0001e8000d101d72 */
[----:B------:R0:W-:Y:S02]  /*e550*/  LDGSTS.E.BYPASS.LTC128B.128 [R4+0x1c400], desc[UR50][R2.64], !P2 ;  /* 0x1c40000002047fae */ /* 0x0001e4000d101d72 */
.L_x_7093:
[----:B0-2---:R-:W-:-:S05]  /*e560*/  IADD3 R2, P0, R24, R5, RZ ;  /* 0x0000000518027210 */ /* 0x005fca0007f1e0ff */
[----:B----4-:R-:W-:Y:S01]  /*e570*/  IMAD.X R3, RZ, RZ, R10, P0 ;  /* 0x000000ffff037224 */ /* 0x010fe200000e060a */
[----:B------:R-:W-:-:S04]  /*e580*/  PLOP3.LUT P0, PT, PT, PT, PT, 0x80, 0x0 ;  /* 0x000000000000781c */ /* 0x000fc80003f0f070 */
[----:B------:R-:W-:Y:S01]  /*e590*/  @!PT LDS RZ, [RZ] ;  /* 0x00000000fffff984 */ /* 0x000fe20000000800 */
[----:B------:R-:W-:Y:S01]  /*e5a0*/  @!PT LDS RZ, [RZ] ;  /* 0x00000000fffff984 */ /* 0x000fe20000000800 */
[----:B------:R-:W-:Y:S01]  /*e5b0*/  @!PT LDS RZ, [RZ] ;  /* 0x00000000fffff984 */ /* 0x000fe20000000800 */
[----:B------:R0:W-:Y:S01]  /*e5c0*/  LDGSTS.E.BYPASS.LTC128B.128 [R4+0x1cc00], desc[UR50][R2.64], !P2 ;  /* 0x1cc0000002047fae */ /* 0x0001e2000d101d72 */
[----:B------:R-:W-:-:S08]  /*e5d0*/  NOP ;  /* 0x0000000000007918 */ /* 0x000fd00000000000 */
.L_x_6949:
        /* <DEDUP_REMOVED lines=11> */
.L_x_6950:
[----:B------:R1:W-:Y:S02]  /*e690*/  SYNCS.ARRIVE.TRANS64.A1T0 RZ, [R0+URZ+0x22830], RZ ;  /* 0x022830ff00ff79a7 */ /* 0x0003e4000810003f */
[----:B-1-3--:R-:W-:-:S05]  /*e6a0*/  IMAD.U32 R0, RZ, RZ, UR48 ;  /* 0x00000030ff007e24 */ /* 0x00afca000f8e00ff */
[----:B------:R-:W-:-:S13]  /*e6b0*/  ISETP.NE.AND P0, PT, R0, 0x3, PT ;  /* 0x000000030000780c */ /* 0x000fda0003f05270 */
[----:B------:R-:W-:Y:S05]  /*e6c0*/  @!P0 BRA `(.L_x_6951) ;  /* 0x0000000000048947 */ /* 0x000fea0003800000 */
[----:B------:R-:W-:Y:S01]  /*e6d0*/  BPT.TRAP 0x1 ;  /* 0x000000040000795c */ /* 0x000fe20000300000 */
.L_x_6951:
[----:B------:R-:W-:Y:S01]  /*e6e0*/  LOP3.LUT R3, R30, 0x1, RZ, 0x3c, !PT ;  /* 0x000000011e037812 */ /* 0x000fe200078e3cff */
[----:B------:R-:W-:Y:S01]  /*e6f0*/  BSSY B0, `(.L_x_6952) ;  /* 0x0000005000007945 */ /* 0x000fe20003800000 */
[----:B------:R-:W-:Y:S02]  /*e700*/  LEA R0, R29, UR42, 0x3 ;  /* 0x0000002a1d007c11 */ /* 0x000fe4000f8e18ff */
[----:B------:R-:W-:-:S04]  /*e710*/  SHF.L.U32 R3, R3, 0x1f, RZ ;  /* 0x0000001f03037819 */ /* 0x000fc800000006ff */
[----:B------:R-:W0:Y:S02]  /*e720*/  SYNCS.PHASECHK.TRANS64.TRYWAIT P2, [R0+URZ+0x22870], R3 ;  /* 0x02287003000075a7 */ /* 0x000e24000804017f */
[----:B0-----:R-:W-:Y:S05]  /*e730*/  @!P2 BRA `(.L_x_6953) ;  /* 0x0000004c001ca947 */ /* 0x001fea0003800000 */
.L_x_7094:
[----:B------:R-:W-:Y:S05]  /*e740*/  BSYNC B0 ;  /* 0x0000000000007941 */ /* 0x000fea0003800000 */
.L_x_6952:
[----:B------:R-:W-:-:S04]  /*e750*/  MOV R2, UR47 ;  /* 0x0000002f00027c02 */ /* 0x000fc80008000f00 */
[----:B------:R-:W-:-:S13]  /*e760*/  ISETP.NE.AND P2, PT, R2, 0x3, PT ;  /* 0x000000030200780c */ /* 0x000fda0003f45270 */
[----:B------:R-:W-:Y:S05]  /*e770*/  @!P2 BRA `(.L_x_6954) ;  /* 0x000000000004a947 */ /* 0x000fea0003800000 */
[----:B------:R-:W-:Y:S01]  /*e780*/  BPT.TRAP 0x1 ;  /* 0x000000040000795c */ /* 0x000fe20000300000 */
.L_x_6954:
[----:B------:R-:W-:Y:S01]  /*e790*/  SHF.L.U32 R5, R30, 0x1f, RZ ;  /* 0x0000001f1e057819 */ /* 0x000fe200000006ff */
[----:B0-----:R-:W-:-:S03]  /*e7a0*/  IMAD R3, R29, 0x5000, RZ ;  /* 0x000050001d037824 */ /* 0x001fc600078e02ff */
[----:B------:R-:W0:Y:S02]  /*e7b0*/  SYNCS.PHASECHK.TRANS64.TRYWAIT P2, [R0+URZ+0x22860], R5 ;  /* 0x02286005000075a7 */ /* 0x000e24000804017f */
[----:B0-----:R-:W-:Y:S05]  /*e7c0*/  @!P2 BRA `(.L_x_6955) ;  /* 0x0000004c000ca947 */ /* 0x001fea0003800000 */
.L_x_7095:
[----:B------:R-:W2:Y:S04]  /*e7d0*/  LDL R2, [R1+0x1c] ;  /* 0x00001c0001027983 */ /* 0x000ea80000100800 */
[----:B------:R-:W3:Y:S01]  /*e7e0*/  LDL R18, [R1+0x20] ;  /* 0x0000200001127983 */ /* 0x000ee20000100800 */
[----:B------:R-:W-:Y:S01]  /*e7f0*/  LOP3.LUT R12, R3, R31, RZ, 0xfc, !PT ;  /* 0x0000001f030c7212 */ /* 0x000fe200078efcff */
[----:B------:R-:W-:Y:S05]  /*e800*/  WARPSYNC.ALL ;  /* 0x0000000000007948 */ /* 0x000fea0003800000 */
[----:B------:R-:W1:Y:S01]  /*e810*/  LDSM.16.MT88.4 R12, [R12+UR42+0xa400] ;  /* 0x00a4002a0c0c783b */ /* 0x000e620008004200 */
[----:B------:R-:W-:-:S05]  /*e820*/  IMAD.U32 R19, RZ, RZ, UR47 ;  /* 0x0000002fff137e24 */ /* 0x000fca000f8e00ff */
[----:B------:R-:W-:Y:S02]  /*e830*/  ISETP.NE.AND P2, PT, R19, 0x3, PT ;  /* 0x000000031300780c */ /* 0x000fe40003f45270 */
[C-C-:B-1----:R-:W-:Y:S02]  /*e840*/  PRMT R8, R12.reuse, 0x6420, R13.reuse ;  /* 0x000064200c087816 */ /* 0x142fe4000000000d */
[----:B------:R-:W-:Y:S02]  /*e850*/  PRMT R9, R12, 0x7531, R13 ;  /* 0x000075310c097816 */ /* 0x000fe4000000000d */
[C-C-:B------:R-:W-:Y:S02]  /*e860*/  PRMT R10, R14.reuse, 0x6420, R15.reuse ;  /* 0x000064200e0a7816 */ /* 0x140fe4000000000f */
[----:B------:R-:W-:Y:S02]  /*e870*/  PRMT R11, R14, 0x7531, R15 ;  /* 0x000075310e0b7816 */ /* 0x000fe4000000000f */
[----:B--2---:R-:W-:Y:S01]  /*e880*/  IADD3 R17, R2, UR42, R3 ;  /* 0x0000002a02117c10 */ /* 0x004fe2000fffe003 */
[----:B------:R-:W-:-:S04]  /*e890*/  IMAD.U32 R2, RZ, RZ, UR42 ;  /* 0x0000002aff027e24 */ /* 0x000fc8000f8e00ff */
[----:B0-----:R-:W0:Y:S01]  /*e8a0*/  LDSM.16.MT88.4 R4, [R17+0xa400] ;  /* 0x00a400001104783b */ /* 0x001e220000004200 */
[----:B------:R-:W-:-:S05]  /*e8b0*/  VIADD R2, R2, 0x400 ;  /* 0x0000040002027836 */ /* 0x000fca0000000000 */
[----:B---3--:R-:W-:-:S05]  /*e8c0*/  IADD3 R2, R2, R3, R18 ;  /* 0x0000000302027210 */ /* 0x008fca0007ffe012 */
        /* <DEDUP_REMOVED lines=11> */
[----:B------:R-:W-:Y:S01]  /*e980*/  PRMT R13, R4, 0x7531, R5 ;  /* 0x00007531040d7816 */ /* 0x000fe20000000005 */
[----:B------:R-:W-:Y:S01]  /*e990*/  VIADD R4, R3, 0x2000 ;  /* 0x0000200003047836 */ /* 0x000fe20000000000 */
[----:B------:R-:W-:-:S02]  /*e9a0*/  PRMT R14, R6, 0x6420, R7 ;  /* 0x00006420060e7816 */ /* 0x000fc40000000007 */
[----:B------:R-:W-:Y:S02]  /*e9b0*/  PRMT R15, R6, 0x7531, R7 ;  /* 0x00007531060f7816 */ /* 0x000fe40000000007 */
[C-C-:B-1----:R-:W-:Y:S02]  /*e9c0*/  PRMT R24, R8.reuse, 0x6420, R9.reuse ;  /* 0x0000642008187816 */ /* 0x142fe40000000009 */
[----:B------:R-:W-:Y:S01]  /*e9d0*/  PRMT R25, R8, 0x7531, R9 ;  /* 0x0000753108197816 */ /* 0x000fe20000000009 */
[----:B------:R-:W-:Y:S01]  /*e9e0*/  STSM.16.M88.4 [R2+0x1000], R12 ;  /* 0x0010000c02007844 */ /* 0x000fe20000000200 */
        /* <DEDUP_REMOVED lines=8> */
[----:B------:R-:W-:Y:S02]  /*ea70*/  IADD3 R4, R3, 0x3000, RZ ;  /* 0x0000300003047810 */ /* 0x000fe40007ffe0ff */
[C-C-:B------:R-:W-:Y:S02]  /*ea80*/  PRMT R14, R6.reuse, 0x6420, R7.reuse ;  /* 0x00006420060e7816 */ /* 0x140fe40000000007 */
[----:B------:R-:W-:Y:S02]  /*ea90*/  PRMT R15, R6, 0x7531, R7 ;  /* 0x00007531060f7816 */ /* 0x000fe40000000007 */
[C-C-:B-1----:R-:W-:Y:S02]  /*eaa0*/  PRMT R20, R8.reuse, 0x6420, R9.reuse ;  /* 0x0000642008147816 */ /* 0x142fe40000000009 */
[----:B------:R-:W-:Y:S01]  /*eab0*/  PRMT R21, R8, 0x7531, R9 ;  /* 0x0000753108157816 */ /* 0x000fe20000000009 */
[----:B------:R-:W-:Y:S01]  /*eac0*/  STSM.16.M88.4 [R2+0x2000], R12 ;  /* 0x0020000c02007844 */ /* 0x000fe20000000200 */
[----:B------:R-:W-:-:S02]  /*ead0*/  PRMT R22, R10, 0x6420, R11 ;  /* 0x000064200a167816 */ /* 0x000fc4000000000b */
        /* <DEDUP_REMOVED lines=13> */
[----:B------:R-:W-:Y:S01]  /*ebb0*/  PRMT R7, R10, 0x7531, R11 ;  /* 0x000075310a077816 */ /* 0x000fe2000000000b */
[----:B------:R-:W-:Y:S01]  /*ebc0*/  STSM.16.M88.4 [R2+0x3000], R12 ;  /* 0x0030000c02007844 */ /* 0x000fe20000000200 */
[----:B------:R-:W-:-:S03]  /*ebd0*/  LOP3.LUT R3, R8, R31, RZ, 0xfc, !PT ;  /* 0x0000001f08037212 */ /* 0x000fc600078efcff */
[----:B------:R-:W-:Y:S04]  /*ebe0*/  STSM.16.M88.4 [R2+0x3800], R4 ;  /* 0x0038000402007844 */ /* 0x000fe80000000200 */
[----:B------:R-:W0:Y:S04]  /*ebf0*/  LDSM.16.MT88.4 R4, [R3+UR42+0xa400] ;  /* 0x00a4002a0304783b */ /* 0x000e280008004200 */
        /* <DEDUP_REMOVED lines=19> */
.L_x_6956:
[----:B-1----:R1:W-:Y:S01]  /*ed30*/  SYNCS.ARRIVE.TRANS64.A1T0 RZ, [R0+URZ+0x22850], RZ ;  /* 0x022850ff00ff79a7 */ /* 0x0023e2000810003f */
[----:B------:R-:W-:Y:S06]  /*ed40*/  BAR.SYNC.DEFER_BLOCKING 0x2, 0x80 ;  /* 0x0082000000007b1d */ /* 0x000fec0000010000 */
[----:B------:R-:W-:Y:S05]  /*ed50*/  @!P0 BRA `(.L_x_6957) ;  /* 0x0000000000048947 */ /* 0x000fea0003800000 */
[----:B------:R-:W-:Y:S01]  /*ed60*/  BPT.TRAP 0x1 ;  /* 0x000000040000795c */ /* 0x000fe20000300000 */
.L_x_6957:
[----:B------:R2:W5:Y:S01]  /*ed70*/  LDL R30, [R1+0x8] ;  /* 0x00000800011e7983 */ /* 0x0005620000100800 */
[----:B-1----:R-:W-:Y:S02]  /*ed80*/  VIADD R0, R0, 0x22880 ;  /* 0x0002288000007836 */ /* 0x002fe40000000000 */
[----:B------:R-:W-:-:S05]  /*ed90*/  IMAD.U32 R3, RZ, RZ, UR46 ;  /* 0x0000002eff037e24 */ /* 0x000fca000f8e00ff */
[----:B------:R-:W-:-:S04]  /*eda0*/  PRMT R0, R3, 0x654, R0 ;  /* 0x0000065403007816 */ /* 0x000fc80000000000 */
[----:B------:R2:W-:Y:S01]  /*edb0*/  SYNCS.ARRIVE.TRANS64.RED.A1T0 RZ, [R0+URZ], RZ ;  /* 0x000000ff00ff79a7 */ /* 0x0005e2000810043f */
[----:B------:R-:W-:Y:S01]  /*edc0*/  MOV R29, R37 ;  /* 0x00000025001d7202 */ /* 0x000fe20000000f00 */
[----:B------:R-:W-:Y:S06]  /*edd0*/  @P1 BRA `(.L_x_6958) ;  /* 0xffffffe400941947 */ /* 0x000fec000383ffff */
.L_x_6938:
[----:B--2---:R-:W-:-:S05]  /*ede0*/  IMAD.U32 R0, RZ, RZ, UR48 ;  /* 0x00000030ff007e24 */ /* 0x004fca000f8e00ff */
[----:B------:R-:W-:-:S13]  /*edf0*/  ISETP.NE.AND P0, PT, R0, 0x3, PT ;  /* 0x000000030000780c */ /* 0x000fda0003f05270 */
[----:B------:R-:W-:Y:S05]  /*ee00*/  @!P0 BRA `(.L_x_6959) ;  /* 0x0000000000048947 */ /* 0x000fea0003800000 */
[----:B------:R-:W-:Y:S01]  /*ee10*/  BPT.TRAP 0x1 ;  /* 0x000000040000795c */ /* 0x000fe20000300000 */
.L_x_6959:
[----:B------:R-:W2:Y:S01]  /*ee20*/  LDL R0, [R1+0x8] ;  /* 0x0000080001007983 */ /* 0x000ea20000100800 */
[----:B0-----:R-:W-:Y:S01]  /*ee30*/  LEA R3, R37, UR42, 0x3 ;  /* 0x0000002a25037c11 */ /* 0x001fe2000f8e18ff */
[----:B------:R-:W-:Y:S01]  /*ee40*/  BSSY B0, `(.L_x_6960) ;  /* 0x0000005000007945 */ /* 0x000fe20003800000 */
[----:B--2---:R-:W-:-:S04]  /*ee50*/  LOP3.LUT R0, R0, 0x1, RZ, 0x3c, !PT ;  /* 0x0000000100007812 */ /* 0x004fc800078e3cff */
[----:B------:R-:W-:-:S04]  /*ee60*/  SHF.L.U32 R0, R0, 0x1f, RZ ;  /* 0x0000001f00007819 */ /* 0x000fc800000006ff */
[----:B------:R-:W0:Y:S02]  /*ee70*/  SYNCS.PHASECHK.TRANS64.TRYWAIT P1, [R3+URZ+0x22870], R0 ;  /* 0x02287000030075a7 */ /* 0x000e24000802017f */
[----:B0-----:R-:W-:Y:S05]  /*ee80*/  @!P1 BRA `(.L_x_6961) ;  /* 0x0000004400709947 */ /* 0x001fea0003800000 */
.L_x_7096:
[----:B------:R-:W-:Y:S05]  /*ee90*/  BSYNC B0 ;  /* 0x0000000000007941 */ /* 0x000fea0003800000 */
.L_x_6960:
[----:B------:R-:W-:-:S05]  /*eea0*/  IMAD.U32 R2, RZ, RZ, UR47 ;  /* 0x0000002fff027e24 */ /* 0x000fca000f8e00ff */
[----:B------:R-:W-:-:S13]  /*eeb0*/  ISETP.NE.AND P1, PT, R2, 0x3, PT ;  /* 0x000000030200780c */ /* 0x000fda0003f25270 */
[----:B------:R-:W-:Y:S05]  /*eec0*/  @!P1 BRA `(.L_x_6962) ;  /* 0x0000000000049947 */ /* 0x000fea0003800000 */
[----:B------:R-:W-:Y:S01]  /*eed0*/  BPT.TRAP 0x1 ;  /* 0x000000040000795c */ /* 0x000fe20000300000 */
.L_x_6962:
[----:B0-----:R-:W2:Y:S01]  /*eee0*/  LDL R0, [R1+0x8] ;  /* 0x0000080001007983 */ /* 0x001ea20000100800 */
[----:B------:R-:W-:-:S05]  /*eef0*/  IMAD R2, R37, 0x5000, RZ ;  /* 0x0000500025027824 */ /* 0x000fca00078e02ff */
[----:B------:R-:W-:Y:S02]  /*ef00*/  LOP3.LUT R6, R2, R31, RZ, 0xfc, !PT ;  /* 0x0000001f02067212 */ /* 0x000fe400078efcff */
[----:B--2---:R-:W-:-:S04]  /*ef10*/  SHF.L.U32 R0, R0, 0x1f, RZ ;  /* 0x0000001f00007819 */ /* 0x004fc800000006ff */
[----:B------:R-:W0:Y:S02]  /*ef20*/  SYNCS.PHASECHK.TRANS64.TRYWAIT P1, [R3+URZ+0x22860], R0 ;  /* 0x02286000030075a7 */ /* 0x000e24000802017f */
[----:B0-----:R-:W-:Y:S05]  /*ef30*/  @!P1 BRA `(.L_x_6963) ;  /* 0x0000004400589947 */ /* 0x001fea0003800000 */
.L_x_7097:
[----:B------:R-:W2:Y:S04]  /*ef40*/  LDL R8, [R1+0x1c] ;  /* 0x00001c0001087983 */ /* 0x000ea80000100800 */
[----:B------:R-:W0:Y:S01]  /*ef50*/  LDL R18, [R1+0x20] ;  /* 0x0000200001127983 */ /* 0x000e220000100800 */
[----:B------:R-:W-:Y:S05]  /*ef60*/  WARPSYNC.ALL ;  /* 0x0000000000007948 */ /* 0x000fea0003800000 */
[----:B------:R-:W1:Y:S01]  /*ef70*/  LDSM.16.MT88.4 R4, [R6+UR42+0xa400] ;  /* 0x00a4002a0604783b */ /* 0x000e620008004200 */
[----:B------:R-:W-:-:S04]  /*ef80*/  IMAD.U32 R17, RZ, RZ, UR42 ;  /* 0x0000002aff117e24 */ /* 0x000fc8000f8e00ff */
[----:B------:R-:W-:Y:S01]  /*ef90*/  VIADD R17, R17, 0x400 ;  /* 0x0000040011117836 */ /* 0x000fe20000000000 */
[C-C-:B-1----:R-:W-:Y:S02]  /*efa0*/  PRMT R12, R4.reuse, 0x6420, R5.reuse ;  /* 0x00006420040c7816 */ /* 0x142fe40000000005 */
[----:B------:R-:W-:Y:S02]  /*efb0*/  PRMT R13, R4, 0x7531, R5 ;  /* 0x00007531040d7816 */ /* 0x000fe40000000005 */
[C-C-:B------:R-:W-:Y:S02]  /*efc0*/  PRMT R14, R6.reuse, 0x6420, R7.reuse ;  /* 0x00006420060e7816 */ /* 0x140fe40000000007 */
[----:B------:R-:W-:Y:S02]  /*efd0*/  PRMT R15, R6, 0x7531, R7 ;  /* 0x00007531060f7816 */ /* 0x000fe40000000007 */
[----:B--2---:R-:W-:Y:S02]  /*efe0*/  IADD3 R16, R8, UR42, R2 ;  /* 0x0000002a08107c10 */ /* 0x004fe4000fffe002 */
[----:B0-----:R-:W-:-:S03]  /*eff0*/  IADD3 R0, R17, R2, R18 ;  /* 0x0000000211007210 */ /* 0x001fc60007ffe012 */
[----:B------:R-:W0:Y:S01]  /*f000*/  LDSM.16.MT88.4 R8, [R16+0xa400] ;  /* 0x00a400001008783b */ /* 0x000e220000004200 */
[----:B------:R-:W-:-:S03]  /*f010*/  IMAD.U32 R18, RZ, RZ, UR47 ;  /* 0x0000002fff127e24 */ /* 0x000fc6000f8e00ff */
[----:B------:R-:W-:Y:S02]  /*f020*/  STSM.16.M88.4 [R0], R12 ;  /* 0x0000000c00007844 */ /* 0x000fe40000000200 */
[----:B------:R-:W-:Y:S02]  /*f030*/  ISETP.NE.AND P1, PT, R18, 0x3, PT ;  /* 0x000000031200780c */ /* 0x000fe40003f25270 */
[C-C-:B0-----:R-:W-:Y:S02]  /*f040*/  PRMT R4, R8.reuse, 0x6420, R9.reuse ;  /* 0x0000642008047816 */ /* 0x141fe40000000009 */
[----:B------:R-:W-:Y:S02]  /*f050*/  PRMT R5, R8, 0x7531, R9 ;  /* 0x0000753108057816 */ /* 0x000fe40000000009 */
[----:B------:R-:W-:Y:S02]  /*f060*/  IADD3 R8, R2, 0x1000, RZ ;  /* 0x0000100002087810 */ /* 0x000fe40007ffe0ff */
        /* <DEDUP_REMOVED lines=25> */
[--C-:B------:R-:W-:Y:S01]  /*f200*/  PRMT R14, R6, 0x6420, R7.reuse ;  /* 0x00006420060e7816 */ /* 0x100fe20000000007 */
[----:B------:R-:W-:Y:S01]  /*f210*/  VIADD R2, R2, 0x4000 ;  /* 0x0000400002027836 */ /* 0x000fe20000000000 */
[----:B------:R-:W-:Y:S02]  /*f220*/  PRMT R15, R6, 0x7531, R7 ;  /* 0x00007531060f7816 */ /* 0x000fe40000000007 */
[C-C-:B------:R-:W-:Y:S02]  /*f230*/  PRMT R6, R10.reuse, 0x6420, R11.reuse ;  /* 0x000064200a067816 */ /* 0x140fe4000000000b */
[----:B------:R-:W-:Y:S01]  /*f240*/  PRMT R7, R10, 0x7531, R11 ;  /* 0x000075310a077816 */ /* 0x000fe2000000000b */
[----:B------:R-:W-:Y:S01]  /*f250*/  STSM.16.M88.4 [R0+0x2000], R12 ;  /* 0x0020000c00007844 */ /* 0x000fe20000000200 */
[----:B------:R-:W-:-:S02]  /*f260*/  LOP3.LUT R17, R8, R31, RZ, 0xfc, !PT ;  /* 0x0000001f08117212 */ /* 0x000fc400078efcff */
[----:B------:R-:W-:Y:S01]  /*f270*/  LOP3.LUT R2, R2, R31, RZ, 0xfc, !PT ;  /* 0x0000001f02027212 */ /* 0x000fe200078efcff */
        /* <DEDUP_REMOVED lines=9> */
[----:B------:R-:W-:Y:S01]  /*f310*/  STSM.16.M88.4 [R0+0x3000], R12 ;  /* 0x0030000c00007844 */ /* 0x000fe20000000200 */
[----:B------:R-:W-:-:S02]  /*f320*/  PRMT R6, R10, 0x6420, R11 ;  /* 0x000064200a067816 */ /* 0x000fc4000000000b */
[----:B------:R-:W-:-:S05]  /*f330*/  PRMT R7, R10, 0x7531, R11 ;  /* 0x000075310a077816 */ /* 0x000fca000000000b */
        /* <DEDUP_REMOVED lines=21> */
.L_x_6964:
[----:B-1----:R1:W-:Y:S01]  /*f490*/  SYNCS.ARRIVE.TRANS64.A1T0 RZ, [R3+URZ+0x22850], RZ ;  /* 0x022850ff03ff79a7 */ /* 0x0023e2000810003f */
[----:B------:R-:W-:Y:S06]  /*f4a0*/  BAR.SYNC.DEFER_BLOCKING 0x2, 0x80 ;  /* 0x0082000000007b1d */ /* 0x000fec0000010000 */
[----:B------:R-:W-:Y:S05]  /*f4b0*/  @!P0 BRA `(.L_x_6965) ;  /* 0x0000000000048947 */ /* 0x000fea0003800000 */
[----:B------:R-:W-:Y:S01]  /*f4c0*/  BPT.TRAP 0x1 ;  /* 0x000000040000795c */ /* 0x000fe20000300000 */
.L_x_6965:
[----:B0-----:R-:W2:Y:S01]  /*f4d0*/  LDL.LU R5, [R1+0x8] ;  /* 0x0000080001057983 */ /* 0x001ea20000300800 */
[----:B------:R-:W0:Y:S01]  /*f4e0*/  LDC R4, c[0x0][0xc34] ;  /* 0x00030d00ff047b82 */ /* 0x000e220000000800 */
[----:B------:R-:W-:Y:S01]  /*f4f0*/  IADD3 R37, R37, 0x1, RZ ;  /* 0x0000000125257810 */ /* 0x000fe20007ffe0ff */
[----:B------:R-:W-:Y:S01]  /*f500*/  UIADD3 UR39, UR49, UR39, URZ ;  /* 0x0000002731277290 */ /* 0x000fe2000fffe03f */
[----:B-1----:R-:W-:Y:S01]  /*f510*/  VIADD R3, R3, 0x22880 ;  /* 0x0002288003037836 */ /* 0x002fe20000000000 */
[----:B------:R-:W-:Y:S01]  /*f520*/  UIADD3 UR36, UR36, 0x1, URZ ;  /* 0x0000000124247890 */ /* 0x000fe2000fffe03f */
[----:B------:R-:W-:Y:S01]  /*f530*/  ISETP.NE.AND P0, PT, R37, 0x2, PT ;  /* 0x000000022500780c */ /* 0x000fe20003f05270 */
[----:B------:R-:W-:-:S03]  /*f540*/  IMAD.U32 R2, RZ, RZ, UR46 ;  /* 0x0000002eff027e24 */ /* 0x000fc6000f8e00ff */
[----:B------:R-:W-:Y:S02]  /*f550*/  SEL R0, RZ, 0x1, P0 ;  /* 0x00000001ff007807 */ /* 0x000fe40000000000 */
[----:B------:R-:W-:Y:S02]  /*f560*/  SEL R37, R37, RZ, P0 ;  /* 0x000000ff25257207 */ /* 0x000fe40000000000 */
[----:B------:R-:W-:-:S04]  /*f570*/  PRMT R3, R2, 0x654, R3 ;  /* 0x0000065402037816 */ /* 0x000fc80000000003 */
[----:B------:R1:W-:Y:S01]  /*f580*/  SYNCS.ARRIVE.TRANS64.RED.A1T0 RZ, [R3+URZ], RZ ;  /* 0x000000ff03ff79a7 */ /* 0x0003e2000810043f */
[----:B0-----:R-:W-:Y:S02]  /*f590*/  ISETP.LE.AND P0, PT, R4, UR39, PT ;  /* 0x0000002704007c0c */ /* 0x001fe4000bf03270 */
[----:B--2---:R-:W-:-:S05]  /*f5a0*/  LOP3.LUT R5, R5, R0, RZ, 0x3c, !PT ;  /* 0x0000000005057212 */ /* 0x004fca00078e3cff */
[----:B------:R1:W-:Y:S06]  /*f5b0*/  STL [R1+0x8], R5 ;  /* 0x0000080501007387 */ /* 0x0003ec0000100800 */
[----:B------:R-:W-:Y:S05]  /*f5c0*/  @!P0 BRA `(.L_x_6966) ;  /* 0xffffffb800088947 */ /* 0x000fea000383ffff */
[----:B------:R-:W-:-:S12]  /*f5d0*/  ULOP3.LUT UR36, UR36, 0x1, URZ, 0xc, !UPT ;  /* 0x0000000124247892 */ /* 0x000fd8000f8e0c3f */
.L_x_6916:
[----:B-1----:R-:W0:Y:S01]  /*f5e0*/  S2R R3, SR_CgaCtaId ;  /* 0x0000000000037919 */ /* 0x002e220000008800 */
[----:B------:R-:W-:Y:S01]  /*f5f0*/  MOV R0, 0x400 ;  /* 0x0000040000007802 */ /* 0x000fe20000000f00 */
[----:B------:R-:W-:-:S03]  /*f600*/  IMAD.U32 R2, RZ, RZ, UR36 ;  /* 0x00000024ff027e24 */ /* 0x000fc6000f8e00ff */
[----:B0-----:R-:W-:Y:S02]  /*f610*/  LEA R4, R3, R0, 0x18 ;  /* 0x0000000003047211 */ /* 0x001fe400078ec0ff */
[----:B------:R-:W-:-:S04]  /*f620*/  SHF.L.U32 R0, R2, 0x1f, RZ ;  /* 0x0000001f02007819 */ /* 0x000fc800000006ff */
[----:B------:R-:W0:Y:S02]  /*f630*/  SYNCS.PHASECHK.TRANS64.TRYWAIT P0, [R4+URZ+0x22820], R0 ;  /* 0x02282000040075a7 */ /* 0x000e24000800017f */
[----:B0-----:R-:W-:Y:S05]  /*f640*/  @!P0 BRA `(.L_x_6967) ;  /* 0x0000003c00a88947 */ /* 0x001fea0003800000 */
.L_x_7098:
        /* <DEDUP_REMOVED lines=14> */
.L_x_6970:
[----:B------:R-:W2:Y:S01]  /*f730*/  LDL R0, [R1+0x8] ;  /* 0x0000080001007983 */ /* 0x000ea20000100800 */
[C---:B------:R-:W-:Y:S01]  /*f740*/  LEA R3, R37.reuse, R4, 0x3 ;  /* 0x0000000425037211 */ /* 0x040fe200078e18ff */
[----:B------:R-:W-:-:S05]  /*f750*/  VIADD R37, R37, 0x1 ;  /* 0x0000000125257836 */ /* 0x000fca0000000000 */
[----:B------:R-:W-:Y:S02]  /*f760*/  ISETP.NE.AND P2, PT, R37, 0x2, PT ;  /* 0x000000022500780c */ /* 0x000fe40003f45270 */
[----:B--2---:R-:W-:Y:S02]  /*f770*/  SHF.L.U32 R2, R0, 0x1f, RZ ;  /* 0x0000001f00027819 */ /* 0x004fe400000006ff */
[----:B------:R-:W-:Y:S02]  /*f780*/  SEL R0, RZ, 0x1, P2 ;  /* 0x00000001ff007807 */ /* 0x000fe40001000000 */
[----:B------:R-:W0:Y:S02]  /*f790*/  SYNCS.PHASECHK.TRANS64.TRYWAIT P1, [R3+URZ+0x22840], R2 ;  /* 0x02284002030075a7 */ /* 0x000e24000802017f */
[----:B0-----:R-:W-:Y:S05]  /*f7a0*/  @!P1 BRA `(.L_x_6971) ;  /* 0x0000003c00649947 */ /* 0x001fea0003800000 */
.L_x_7099:
[----:B------:R-:W2:Y:S01]  /*f7b0*/  LDL.LU R5, [R1+0x8] ;  /* 0x0000080001057983 */ /* 0x000ea20000300800 */
[----:B------:R-:W-:Y:S02]  /*f7c0*/  SEL R37, R37, RZ, P2 ;  /* 0x000000ff25257207 */ /* 0x000fe40001000000 */
[----:B--2---:R-:W-:Y:S01]  /*f7d0*/  LOP3.LUT R0, R5, R0, RZ, 0x3c, !PT ;  /* 0x0000000005007212 */ /* 0x004fe200078e3cff */
[----:B------:R-:W-:Y:S06]  /*f7e0*/  @!P0 BRA `(.L_x_6972) ;  /* 0x0000000000048947 */ /* 0x000fec0003800000 */
[----:B------:R-:W-:Y:S01]  /*f7f0*/  BPT.TRAP 0x1 ;  /* 0x000000040000795c */ /* 0x000fe20000300000 */
.L_x_6972:
[----:B------:R-:W-:Y:S01]  /*f800*/  IMAD R37, R37, 0x8, R4 ;  /* 0x0000000825257824 */ /* 0x000fe200078e0204 */
[----:B------:R-:W-:-:S04]  /*f810*/  SHF.L.U32 R0, R0, 0x1f, RZ ;  /* 0x0000001f00007819 */ /* 0x000fc800000006ff */
[----:B------:R-:W1:Y:S02]  /*f820*/  SYNCS.PHASECHK.TRANS64.TRYWAIT P1, [R37+URZ+0x22840], R0 ;  /* 0x02284000250075a7 */ /* 0x000e64000802017f */
[----:B-1----:R-:W-:Y:S05]  /*f830*/  @!P1 BRA `(.L_x_6973) ;  /* 0x0000003c00549947 */ /* 0x002fea0003800000 */
.L_x_7100:
[----:B------:R-:W-:Y:S05]  /*f840*/  @!P0 BRA `(.L_x_6974) ;  /* 0x0000000000048947 */ /* 0x000fea0003800000 */
[----:B------:R-:W-:Y:S01]  /*f850*/  BPT.TRAP 0x1 ;  /* 0x000000040000795c */ /* 0x000fe20000300000 */
.L_x_6974:
[----:B------:R-:W2:Y:S02]  /*f860*/  SYNCS.PHASECHK.TRANS64.TRYWAIT P1, [R3+URZ+0x22860], R2 ;  /* 0x02286002030075a7 */ /* 0x000ea4000802017f */
[----:B--2---:R-:W-:Y:S05]  /*f870*/  @!P1 BRA `(.L_x_6975) ;  /* 0x0000003c00589947 */ /* 0x004fea0003800000 */
.L_x_7101:
[----:B------:R-:W-:Y:S05]  /*f880*/  @!P0 BRA `(.L_x_6976) ;  /* 0x0000000000048947 */ /* 0x000fea0003800000 */
[----:B------:R-:W-:Y:S01]  /*f890*/  BPT.TRAP 0x1 ;  /* 0x000000040000795c */ /* 0x000fe20000300000 */
.L_x_6976:
[----:B------:R-:W3:Y:S02]  /*f8a0*/  SYNCS.PHASECHK.TRANS64.TRYWAIT P1, [R37+URZ+0x22860], R0 ;  /* 0x02286000250075a7 */ /* 0x000ee4000802017f */
[----:B---3--:R-:W-:Y:S05]  /*f8b0*/  @!P1 BRA `(.L_x_6977) ;  /* 0x0000003c005c9947 */ /* 0x008fea0003800000 */
.L_x_7102:
[----:B------:R-:W-:Y:S05]  /*f8c0*/  @!P0 BRA `(.L_x_6978) ;  /* 0x0000000000048947 */ /* 0x000fea0003800000 */
[----:B------:R-:W-:Y:S01]  /*f8d0*/  BPT.TRAP 0x1 ;  /* 0x000000040000795c */ /* 0x000fe20000300000 */
.L_x_6978:
[----:B------:R-:W4:Y:S02]  /*f8e0*/  SYNCS.PHASECHK.TRANS64.TRYWAIT P1, [R3+URZ+0x22880], R2 ;  /* 0x02288002030075a7 */ /* 0x000f24000802017f */
[----:B----4-:R-:W-:Y:S05]  /*f8f0*/  @!P1 BRA `(.L_x_6979) ;  /* 0x0000003c00609947 */ /* 0x010fea0003800000 */
.L_x_7103:
[----:B------:R-:W-:Y:S05]  /*f900*/  @!P0 BRA `(.L_x_6980) ;  /* 0x0000000000048947 */ /* 0x000fea0003800000 */
[----:B------:R-:W-:Y:S01]  /*f910*/  BPT.TRAP 0x1 ;  /* 0x000000040000795c */ /* 0x000fe20000300000 */
.L_x_6980:
[----:B------:R0:W0:Y:S02]  /*f920*/  SYNCS.PHASECHK.TRANS64.TRYWAIT P0, [R37+URZ+0x22880], R0 ;  /* 0x02288000250075a7 */ /* 0x000024000800017f */
[----:B0-----:R-:W-:Y:S05]  /*f930*/  @!P0 NANOSLEEP.SYNCS 0x989680 ;  /* 0x009896800000895d */ /* 0x001fea0003900000 */
[----:B------:R-:W0:Y:S02]  /*f940*/  @!P0 SYNCS.PHASECHK.TRANS64 P0, [R37+URZ+0x22880], R0 ;  /* 0x02288000250085a7 */ /* 0x000e24000800007f */
[----:B0-----:R-:W-:Y:S05]  /*f950*/  @!P0 BRA `(.L_x_6980) ;  /* 0xfffffffc00f08947 */ /* 0x001fea000383ffff */
.L_x_6969:
[----:B------:R-:W-:Y:S05]  /*f960*/  BSYNC B0 ;  /* 0x0000000000007941 */ /* 0x000fea0003800000 */
.L_x_6968:
[----:B------:R-:W-:Y:S05]  /*f970*/  EXIT ;  /* 0x000000000000794d */ /* 0x000fea0003800000 */
.L_x_6884:
[----:B0-----:R-:W-:-:S04]  /*f980*/  IMAD.U32 R3, RZ, RZ, UR41 ;  /* 0x00000029ff037e24 */ /* 0x001fc8000f8e00ff */
[----:B------:R0:W1:Y:S03]  /*f990*/  SYNCS.PHASECHK.TRANS64.TRYWAIT P1, [R3+URZ+0x22800], R8 ;  /* 0x02280008030075a7 */ /* 0x000066000802017f */
[----:B-1----:R-:W-:Y:S05]  /*f9a0*/  @!P1 NANOSLEEP.SYNCS 0x989680 ;  /* 0x009896800000995d */ /* 0x002fea0003900000 */
[----:B------:R-:W1:Y:S02]  /*f9b0*/  @!P1 SYNCS.PHASECHK.TRANS64 P1, [R3+URZ+0x22800], R8 ;  /* 0x02280008030095a7 */ /* 0x000e64000802007f */
[----:B-1----:R-:W-:Y:S05]  /*f9c0*/  @!P1 BRA `(.L_x_6884) ;  /* 0xfffffffc00ec9947 */ /* 0x002fea000383ffff */
[----:B------:R-:W-:Y:S05]  /*f9d0*/  BRA `(.L_x_6981) ;  /* 0xffffff18008c7947 */ /* 0x000fea000383ffff */
.L_x_6888:
[----:B-1----:R1:W2:Y:S02]  /*f9e0*/  SYNCS.PHASECHK.TRANS64.TRYWAIT P1, [R4+URZ+0x22830], R3 ;  /* 0x02283003040075a7 */ /* 0x0022a4000802017f */
[----:B--2---:R-:W-:Y:S05]  /*f9f0*/  @!P1 NANOSLEEP.SYNCS 0x989680 ;  /* 0x009896800000995d */ /* 0x004fea0003900000 */
[----:B------:R-:W2:Y:S02]  /*fa00*/  @!P1 SYNCS.PHASECHK.TRANS64 P1, [R4+URZ+0x22830], R3 ;  /* 0x02283003040095a7 */ /* 0x000ea4000802007f */
[----:B--2---:R-:W-:Y:S05]  /*fa10*/  @!P1 BRA `(.L_x_6888) ;  /* 0xfffffffc00f09947 */ /* 0x004fea000383ffff */
[----:B------:R-:W-:Y:S05]  /*fa20*/  BRA `(.L_x_6887) ;  /* 0xffffff1800a87947 */ /* 0x000fea000383ffff */
.L_x_6894:
[----:B-1----:R-:W-:-:S04]  /*fa30*/  IMAD.U32 R9, RZ, RZ, UR6 ;  /* 0x00000006ff097e24 */ /* 0x002fc8000f8e00ff */
[----:B------:R1:W2:Y:S03]  /*fa40*/  SYNCS.PHASECHK.TRANS64.TRYWAIT P1, [R9+URZ+0x22830], R8 ;  /* 0x02283008090075a7 */ /* 0x0002a6000802017f */
[----:B--2---:R-:W-:Y:S05]  /*fa50*/  @!P1 NANOSLEEP.SYNCS 0x989680 ;  /* 0x009896800000995d */ /* 0x004fea0003900000 */
[----:B------:R-:W2:Y:S02]  /*fa60*/  @!P1 SYNCS.PHASECHK.TRANS64 P1, [R9+URZ+0x22830], R8 ;  /* 0x02283008090095a7 */ /* 0x000ea4000802007f */
[----:B--2---:R-:W-:Y:S05]  /*fa70*/  @!P1 BRA `(.L_x_6894) ;  /* 0xfffffffc00ec9947 */ /* 0x004fea000383ffff */
[----:B------:R-:W-:Y:S05]  /*fa80*/  BRA `(.L_x_6891) ;  /* 0xffffff5000ec7947 */ /* 0x000fea000383ffff */
.L_x_6898:
[----:B-1----:R-:W-:-:S04]  /*fa90*/  MOV R9, UR6 ;  /* 0x0000000600097c02 */ /* 0x002fc80008000f00 */
[----:B------:R1:W2:Y:S03]  /*faa0*/  SYNCS.PHASECHK.TRANS64.TRYWAIT P1, [R9+URZ+0x22850], R8 ;  /* 0x02285008090075a7 */ /* 0x0002a6000802017f */
[----:B--2---:R-:W-:Y:S05]  /*fab0*/  @!P1 NANOSLEEP.SYNCS 0x989680 ;  /* 0x009896800000995d */ /* 0x004fea0003900000 */
[----:B------:R-:W2:Y:S02]  /*fac0*/  @!P1 SYNCS.PHASECHK.TRANS64 P1, [R9+URZ+0x22850], R8 ;  /* 0x02285008090095a7 */ /* 0x000ea4000802007f */
[----:B--2---:R-:W-:Y:S05]  /*fad0*/  @!P1 BRA `(.L_x_6898) ;  /* 0xfffffffc00ec9947 */ /* 0x004fea000383ffff */
[----:B------:R-:W-:Y:S05]  /*fae0*/  BRA `(.L_x_6895) ;  /* 0xffffff5c00007947 */ /* 0x000fea000383ffff */
.L_x_6905:
[----:B-1----:R-:W-:-:S04]  /*faf0*/  IMAD.U32 R3, RZ, RZ, UR4 ;  /* 0x00000004ff037e24 */ /* 0x002fc8000f8e00ff */
[----:B------:R1:W2:Y:S03]  /*fb00*/  SYNCS.PHASECHK.TRANS64.TRYWAIT P1, [R3+URZ+0x22850], R0 ;  /* 0x02285000030075a7 */ /* 0x0002a6000802017f */
[----:B--2---:R-:W-:Y:S05]  /*fb10*/  @!P1 NANOSLEEP.SYNCS 0x989680 ;  /* 0x009896800000995d */ /* 0x004fea0003900000 */
[----:B------:R-:W2:Y:S02]  /*fb20*/  @!P1 SYNCS.PHASECHK.TRANS64 P1, [R3+URZ+0x22850], R0 ;  /* 0x02285000030095a7 */ /* 0x000ea4000802007f */
[----:B--2---:R-:W-:Y:S05]  /*fb30*/  @!P1 BRA `(.L_x_6905) ;  /* 0xfffffffc00ec9947 */ /* 0x004fea000383ffff */
[----:B------:R-:W-:Y:S05]  /*fb40*/  BRA `(.L_x_6904) ;  /* 0xffffff8400587947 */ /* 0x000fea000383ffff */
.L_x_6922:
[----:B------:R-:W0:Y:S01]  /*fb50*/  S2R R18, SR_TID.X ;  /* 0x0000000000127919 */ /* 0x000e220000002100 */
[----:B------:R-:W-:Y:S01]  /*fb60*/  IMAD.MOV.U32 R12, RZ, RZ, RZ ;  /* 0x000000ffff0c7224 */ /* 0x000fe200078e00ff */
[----:B------:R-:W-:Y:S01]  /*fb70*/  MOV R15, 0xffffffff ;  /* 0xffffffff000f7802 */ /* 0x000fe20000000f00 */
[----:B------:R-:W-:Y:S01]  /*fb80*/  IMAD.MOV.U32 R11, RZ, RZ, 0x1f ;  /* 0x0000001fff0b7424 */ /* 0x000fe200078e00ff */
[----:B0-----:R-:W-:-:S04]  /*fb90*/  SHF.R.U32.HI R18, RZ, 0x5, R18 ;  /* 0x00000005ff127819 */ /* 0x001fc80000011612 */
[----:B------:R-:W-:-:S05]  /*fba0*/  LOP3.LUT R18, R18, 0x3, RZ, 0xc0, !PT ;  /* 0x0000000312127812 */ /* 0x000fca00078ec0ff */
[----:B------:R-:W-:-:S07]  /*fbb0*/  IMAD.MOV.U32 R13, RZ, RZ, R18 ;  /* 0x000000ffff0d7224 */ /* 0x000fce00078e0012 */
[----:B-1----:R-:W-:Y:S05]  /*fbc0*/  WARPSYNC.COLLECTIVE R15, `(.L_x_6982) ;  /* 0x000000000f087348 */ /* 0x002fea0003c00000 */
[----:B------:R0:W2:Y:S02]  /*fbd0*/  SHFL.IDX P6, R14, R13, R12, R11 ;  /* 0x0000000c0d0e7389 */ /* 0x0000a400000c000b */
[----:B012---:R-:W-:Y:S01]  /*fbe0*/  ENDCOLLECTIVE ;  /* 0x000000000000791b */ /* 0x007fe20003800000 */
.L_x_6982:
[----:B------:R-:W-:Y:S05]  /*fbf0*/  BRA `(.L_x_6983) ;  /* 0xffffffb800547947 */ /* 0x000fea000383ffff */
.L_x_6925:
[----:B0-----:R0:W1:Y:S02]  /*fc00*/  SYNCS.PHASECHK.TRANS64.TRYWAIT P0, [R0+URZ+0x22880], R35 ;  /* 0x02288023000075a7 */ /* 0x001064000800017f */
[----:B-1----:R-:W-:Y:S05]  /*fc10*/  @!P0 NANOSLEEP.SYNCS 0x989680 ;  /* 0x009896800000895d */ /* 0x002fea0003900000 */
[----:B------:R-:W1:Y:S02]  /*fc20*/  @!P0 SYNCS.PHASECHK.TRANS64 P0, [R0+URZ+0x22880], R35 ;  /* 0x02288023000085a7 */ /* 0x000e64000800007f */
[----:B-1----:R-:W-:Y:S05]  /*fc30*/  @!P0 BRA `(.L_x_6925) ;  /* 0xfffffffc00f08947 */ /* 0x002fea000383ffff */
[----:B------:R-:W-:Y:S05]  /*fc40*/  BRA `(.L_x_6984) ;  /* 0xffffffbc004c7947 */ /* 0x000fea000383ffff */
.L_x_6926:
        /* <DEDUP_REMOVED lines=8> */
.L_x_6986:
[----:B------:R-:W-:Y:S05]  /*fcd0*/  BSYNC B0 ;  /* 0x0000000000007941 */ /* 0x000fea0003800000 */
.L_x_6985:
[----:B------:R-:W0:Y:S01]  /*fce0*/  S2R R19, SR_TID.X ;  /* 0x0000000000137919 */ /* 0x000e220000002100 */
[----:B------:R-:W-:Y:S01]  /*fcf0*/  IMAD.MOV.U32 R13, RZ, RZ, R9 ;  /* 0x000000ffff0d7224 */ /* 0x000fe200078e0009 */
[----:B------:R-:W-:Y:S01]  /*fd00*/  MOV R15, 0xffffffff ;  /* 0xffffffff000f7802 */ /* 0x000fe20000000f00 */
[----:B------:R-:W-:Y:S01]  /*fd10*/  IMAD.MOV.U32 R12, RZ, RZ, RZ ;  /* 0x000000ffff0c7224 */ /* 0x000fe200078e00ff */
[----:B------:R-:W-:Y:S01]  /*fd20*/  MOV R4, R14 ;  /* 0x0000000e00047202 */ /* 0x000fe20000000f00 */
[----:B------:R-:W-:Y:S01]  /*fd30*/  IMAD.MOV.U32 R11, RZ, RZ, 0x181f ;  /* 0x0000181fff0b7424 */ /* 0x000fe200078e00ff */
[C---:B------:R-:W-:Y:S02]  /*fd40*/  LOP3.LUT P2, RZ, R28.reuse, 0x800000, RZ, 0xc0, !PT ;  /* 0x008000001cff7812 */ /* 0x040fe4000784c0ff */
[----:B------:R-:W-:-:S13]  /*fd50*/  LOP3.LUT P1, RZ, R28, 0x400000, RZ, 0xc0, !PT ;  /* 0x004000001cff7812 */ /* 0x000fda000782c0ff */
[----:B0-----:R-:W-:Y:S05]  /*fd60*/  WARPSYNC.COLLECTIVE R15, `(.L_x_6987) ;  /* 0x000000000f087348 */ /* 0x001fea0003c00000 */
[----:B------:R1:W2:Y:S02]  /*fd70*/  SHFL.IDX P6, R14, R13, R12, R11 ;  /* 0x0000000c0d0e7389 */ /* 0x0002a400000c000b */
[----:B012---:R-:W-:Y:S01]  /*fd80*/  ENDCOLLECTIVE ;  /* 0x000000000000791b */ /* 0x007fe20003800000 */
.L_x_6987:
[----:B------:R-:W-:Y:S01]  /*fd90*/  LOP3.LUT P3, RZ, R28, 0x20000, RZ, 0xc0, !PT ;  /* 0x000200001cff7812 */ /* 0x000fe2000786c0ff */
[----:B------:R-:W-:Y:S02]  /*fda0*/  IMAD.MOV.U32 R13, RZ, RZ, R10 ;  /* 0x000000ffff0d7224 */ /* 0x000fe400078e000a */
[----:B------:R-:W-:Y:S02]  /*fdb0*/  IMAD.MOV.U32 R12, RZ, RZ, 0x1 ;  /* 0x00000001ff0c7424 */ /* 0x000fe400078e00ff */
[----:B------:R-:W-:-:S05]  /*fdc0*/  IMAD.SHL.U32 R21, R19, 0x10, RZ ;  /* 0x0000001013157824 */ /* 0x000fca00078e00ff */
[----:B------:R-:W-:-:S04]  /*fdd0*/  LOP3.LUT R21, R21, 0x70, RZ, 0xc0, !PT ;  /* 0x0000007015157812 */ /* 0x000fc800078ec0ff */
[----:B------:R-:W-:-:S13]  /*fde0*/  IADD3 R2, P0, R21, R14, RZ ;  /* 0x0000000e15027210 */ /* 0x000fda0007f1e0ff */
[----:B------:R-:W-:Y:S05]  /*fdf0*/  WARPSYNC.COLLECTIVE R15, `(.L_x_6988) ;  /* 0x000000000f087348 */ /* 0x000fea0003c00000 */
[----:B------:R0:W1:Y:S02]  /*fe00*/  SHFL.IDX P6, R14, R13, R12, R11 ;  /* 0x0000000c0d0e7389 */ /* 0x00006400000c000b */
[----:B01----:R-:W-:Y:S01]  /*fe10*/  ENDCOLLECTIVE ;  /* 0x000000000000791b */ /* 0x003fe20003800000 */
.L_x_6988:
[----:B------:R-:W-:Y:S02]  /*fe20*/  IMAD.X R3, RZ, RZ, R4, P0 ;  /* 0x000000ffff037224 */ /* 0x000fe400000e0604 */
[----:B------:R-:W-:-:S05]  /*fe30*/  VIADD R4, R29, UR42 ;  /* 0x0000002a1d047c36 */ /* 0x000fca0008000000 */
[----:B------:R-:W-:Y:S01]  /*fe40*/  @!PT LDS RZ, [RZ] ;  /* 0x00000000fffff984 */ /* 0x000fe20000000800 */
[----:B------:R-:W-:Y:S01]  /*fe50*/  @!PT LDS RZ, [RZ] ;  /* 0x00000000fffff984 */ /* 0x000fe20000000800 */
[----:B------:R-:W-:Y:S01]  /*fe60*/  @!PT LDS RZ, [RZ] ;  /* 0x00000000fffff984 */ /* 0x000fe20000000800 */
[----:B------:R0:W-:Y:S01]  /*fe70*/  LDGSTS.E.BYPASS.LTC128B.128 [R4+0xa400], desc[UR50][R2.64], !P2 ;  /* 0x0a40000002047fae */ /* 0x0001e2000d101d72 */
[----:B------:R-:W-:Y:S01]  /*fe80*/  LOP3.LUT P2, RZ, R28, 0x200000, RZ, 0xc0, !PT ;  /* 0x002000001cff7812 */ /* 0x000fe2000784c0ff */
[----:B------:R-:W-:Y:S01]  /*fe90*/  IMAD.MOV.U32 R13, RZ, RZ, R9 ;  /* 0x000000ffff0d7224 */ /* 0x000fe200078e0009 */
[----:B0-----:R-:W-:-:S11]  /*fea0*/  MOV R3, R14 ;  /* 0x0000000e00037202 */ /* 0x001fd60000000f00 */
[----:B------:R-:W-:Y:S05]  /*feb0*/  WARPSYNC.COLLECTIVE R15, `(.L_x_6989) ;  /* 0x000000000f087348 */ /* 0x000fea0003c00000 */
[----:B------:R0:W1:Y:S02]  /*fec0*/  SHFL.IDX P6, R14, R13, R12, R11 ;  /* 0x0000000c0d0e7389 */ /* 0x00006400000c000b */
[----:B01----:R-:W-:Y:S01]  /*fed0*/  ENDCOLLECTIVE ;  /* 0x000000000000791b */ /* 0x003fe20003800000 */
.L_x_6989:
[----:B------:R-:W-:Y:S01]  /*fee0*/  IMAD.MOV.U32 R13, RZ, RZ, R10 ;  /* 0x000000ffff0d7224 */ /* 0x000fe200078e000a */
[----:B------:R-:W-:Y:S01]  /*fef0*/  MOV R12, 0x2 ;  /* 0x00000002000c7802 */ /* 0x000fe20000000f00 */
[----:B------:R-:W-:-:S07]  /*ff00*/  IMAD.MOV.U32 R2, RZ, RZ, R14 ;  /* 0x000000ffff027224 */ /* 0x000fce00078e000e */
[----:B------:R-:W-:Y:S05]  /*ff10*/  WARPSYNC.COLLECTIVE R15, `(.L_x_6990) ;  /* 0x000000000f087348 */ /* 0x000fea0003c00000 */
[----:B------:R0:W1:Y:S02]  /*ff20*/  SHFL.IDX P6, R14, R13, R12, R11 ;  /* 0x0000000c0d0e7389 */ /* 0x00006400000c000b */
[----:B01----:R-:W-:Y:S01]  /*ff30*/  ENDCOLLECTIVE ;  /* 0x000000000000791b */ /* 0x003fe20003800000 */
.L_x_6990:
[----:B------:R-:W-:-:S05]  /*ff40*/  IADD3 R2, P0, R21, R2, RZ ;  /* 0x0000000215027210 */ /* 0x000fca0007f1e0ff */
[----:B------:R-:W-:-:S05]  /*ff50*/  IMAD.X R3, RZ, RZ, R3, P0 ;  /* 0x000000ffff037224 */ /* 0x000fca00000e0603 */
[----:B------:R-:W-:Y:S01]  /*ff60*/  @!PT LDS RZ, [RZ] ;  /* 0x00000000fffff984 */ /* 0x000fe20000000800 */
[----:B------:R-:W-:Y:S01]  /*ff70*/  @!PT LDS RZ, [RZ] ;  /* 0x00000000fffff984 */ /* 0x000fe20000000800 */
[----:B------:R-:W-:Y:S01]  /*ff80*/  @!PT LDS RZ, [RZ] ;  /* 0x00000000fffff984 */ /* 0x000fe20000000800 */
[----:B------:R0:W-:Y:S01]  /*ff90*/  LDGSTS.E.BYPASS.LTC128B.128 [R4+0xac00], desc[UR50][R2.64], !P1 ;  /* 0x0ac0000002047fae */ /* 0x0001e2000c901d72 */
[----:B------:R-:W-:Y:S01]  /*ffa0*/  IMAD.MOV.U32 R13, RZ, RZ, R9 ;  /* 0x000000ffff0d7224 */ /* 0x000fe200078e0009 */
[----:B------:R-:W-:Y:S01]  /*ffb0*/  LOP3.LUT P1, RZ, R28, 0x100000, RZ, 0xc0, !PT ;  /* 0x001000001cff7812 */ /* 0x000fe2000782c0ff */
[----:B0-----:R-:W-:-:S12]  /*ffc0*/  IMAD.MOV.U32 R3, RZ, RZ, R14 ;  /* 0x000000ffff037224 */ /* 0x001fd800078e000e */
[----:B------:R-:W-:Y:S05]  /*ffd0*/  WARPSYNC.COLLECTIVE R15, `(.L_x_6991) ;  /* 0x000000000f087348 */ /* 0x000fea0003c00000 */
[----:B------:R0:W1:Y:S02]  /*ffe0*/  SHFL.IDX P6, R14, R13, R12, R11 ;  /* 0x0000000c0d0e7389 */ /* 0x00006400000c000b */
[----:B01----:R-:W-:Y:S01]  /*fff0*/  ENDCOLLECTIVE ;  /* 0x000000000000791b */ /* 0x003fe20003800000 */
.L_x_6991:
[----:B------:R-:W-:Y:S01]  /*10000*/  MOV R13, R10 ;  /* 0x0000000a000d7202 */ /* 0x000fe20000000f00 */
[----:B------:R-:W-:Y:S02]  /*10010*/  IMAD.MOV.U32 R12, RZ, RZ, 0x3 ;  /* 0x00000003ff0c7424 */ /* 0x000fe400078e00ff */
[----:B------:R-:W-:-:S07]  /*10020*/  IMAD.MOV.U32 R2, RZ, RZ, R14 ;  /* 0x000000ffff027224 */ /* 0x000fce00078e000e */
[----:B------:R-:W-:Y:S05]  /*10030*/  WARPSYNC.COLLECTIVE R15, `(.L_x_6992) ;  /* 0x000000000f087348 */ /* 0x000fea0003c00000 */
[----:B------:R0:W1:Y:S02]  /*10040*/  SHFL.IDX P6, R14, R13, R12, R11 ;  /* 0x0000000c0d0e7389 */ /* 0x00006400000c000b */
[----:B01----:R-:W-:Y:S01]  /*10050*/  ENDCOLLECTIVE ;  /* 0x000000000000791b */ /* 0x003fe20003800000 */
.L_x_6992:
        /* <DEDUP_REMOVED lines=8> */
[----:B------:R-:W-:-:S12]  /*100e0*/  IMAD.MOV.U32 R19, RZ, RZ, R14 ;  /* 0x000000ffff137224 */ /* 0x000fd800078e000e */
[----:B0-----:R-:W-:Y:S05]  /*100f0*/  WARPSYNC.COLLECTIVE R15, `(.L_x_6993) ;  /* 0x000000000f087348 */ /* 0x001fea0003c00000 */
[----:B------:R1:W2:Y:S02]  /*10100*/  SHFL.IDX P6, R14, R13, R12, R11 ;  /* 0x0000000c0d0e7389 */ /* 0x0002a400000c000b */
[----:B012---:R-:W-:Y:S01]  /*10110*/  ENDCOLLECTIVE ;  /* 0x000000000000791b */ /* 0x007fe20003800000 */
.L_x_6993:
[----:B------:R-:W-:Y:S02]  /*10120*/  IMAD.MOV.U32 R13, RZ, RZ, R10 ;  /* 0x000000ffff0d7224 */ /* 0x000fe400078e000a */
[----:B------:R-:W-:Y:S02]  /*10130*/  IMAD.MOV.U32 R12, RZ, RZ, 0x4 ;  /* 0x00000004ff0c7424 */ /* 0x000fe400078e00ff */
[----:B------:R-:W-:-:S07]  /*10140*/  IMAD.MOV.U32 R26, RZ, RZ, R14 ;  /* 0x000000ffff1a7224 */ /* 0x000fce00078e000e */
[----:B------:R-:W-:Y:S05]  /*10150*/  WARPSYNC.COLLECTIVE R15, `(.L_x_6994) ;  /* 0x000000000f087348 */ /* 0x000fea0003c00000 */
[----:B------:R0:W1:Y:S02]  /*10160*/  SHFL.IDX P6, R14, R13, R12, R11 ;  /* 0x0000000c0d0e7389 */ /* 0x00006400000c000b */
[----:B01----:R-:W-:Y:S01]  /*10170*/  ENDCOLLECTIVE ;  /* 0x000000000000791b */ /* 0x003fe20003800000 */
.L_x_6994:
[----:B------:R-:W-:-:S04]  /*10180*/  IADD3 R2, P0, R21, R26, RZ ;  /* 0x0000001a15027210 */ /* 0x000fc80007f1e0ff */
[----:B------:R-:W-:-:S05]  /*10190*/  IADD3.X R3, RZ, R19, RZ, P0, !PT ;  /* 0x00000013ff037210 */ /* 0x000fca00007fe4ff */
[----:B------:R-:W-:Y:S01]  /*101a0*/  @!PT LDS RZ, [RZ] ;  /* 0x00000000fffff984 */ /* 0x000fe20000000800 */
[----:B------:R-:W-:Y:S01]  /*101b0*/  @!PT LDS RZ, [RZ] ;  /* 0x00000000fffff984 */ /* 0x000fe20000000800 */
[----:B------:R-:W-:Y:S01]  /*101c0*/  @!PT LDS RZ, [RZ] ;  /* 0x00000000fffff984 */ /* 0x000fe20000000800 */
[----:B------:R0:W-:Y:S01]  /*101d0*/  LDGSTS.E.BYPASS.LTC128B.128 [R4+0xbc00], desc[UR50][R2.64], !P1 ;  /* 0x0bc0000002047fae */ /* 0x0001e2000c901d72 */
[----:B------:R-:W-:Y:S01]  /*101e0*/  LOP3.LUT P1, RZ, R28, 0x40000, RZ, 0xc0, !PT ;  /* 0x000400001cff7812 */ /* 0x000fe2000782c0ff */
[----:B------:R-:W-:Y:S02]  /*101f0*/  IMAD.MOV.U32 R13, RZ, RZ, R9 ;  /* 0x000000ffff0d7224 */ /* 0x000fe400078e0009 */
[----:B------:R-:W-:-:S10]  /*10200*/  IMAD.MOV.U32 R19, RZ, RZ, R14 ;  /* 0x000000ffff137224 */ /* 0x000fd400078e000e */
[----:B0-----:R-:W-:Y:S05]  /*10210*/  WARPSYNC.COLLECTIVE R15, `(.L_x_6995) ;  /* 0x000000000f087348 */ /* 0x001fea0003c00000 */
[----:B------:R1:W2:Y:S02]  /*10220*/  SHFL.IDX P6, R14, R13, R12, R11 ;  /* 0x0000000c0d0e7389 */ /* 0x0002a400000c000b */
[----:B012---:R-:W-:Y:S01]  /*10230*/  ENDCOLLECTIVE ;  /* 0x000000000000791b */ /* 0x007fe20003800000 */
.L_x_6995:
[----:B------:R-:W-:Y:S02]  /*10240*/  IMAD.MOV.U32 R13, RZ, RZ, R10 ;  /* 0x000000ffff0d7224 */ /* 0x000fe400078e000a */
[----:B------:R-:W-:Y:S01]  /*10250*/  IMAD.MOV.U32 R12, RZ, RZ, 0x5 ;  /* 0x00000005ff0c7424 */ /* 0x000fe200078e00ff */
[----:B------:R-:W-:-:S07]  /*10260*/  MOV R24, R14 ;  /* 0x0000000e00187202 */ /* 0x000fce0000000f00 */
[----:B------:R-:W-:Y:S05]  /*10270*/  WARPSYNC.COLLECTIVE R15, `(.L_x_6996) ;  /* 0x000000000f087348 */ /* 0x000fea0003c00000 */
[----:B------:R0:W1:Y:S02]  /*10280*/  SHFL.IDX P6, R14, R13, R12, R11 ;  /* 0x0000000c0d0e7389 */ /* 0x00006400000c000b */
[----:B01----:R-:W-:Y:S01]  /*10290*/  ENDCOLLECTIVE ;  /* 0x000000000000791b */ /* 0x003fe20003800000 */
.L_x_6996:
[----:B------:R-:W-:-:S05]  /*102a0*/  IADD3 R2, P0, R21, R24, RZ ;  /* 0x0000001815027210 */ /* 0x000fca0007f1e0ff */
[----:B------:R-:W-:-:S05]  /*102b0*/  IMAD.X R3, RZ, RZ, R19, P0 ;  /* 0x000000ffff037224 */ /* 0x000fca00000e0613 */
[----:B------:R-:W-:Y:S01]  /*102c0*/  @!PT LDS RZ, [RZ] ;  /* 0x00000000fffff984 */ /* 0x000fe20000000800 */
[----:B------:R-:W-:Y:S01]  /*102d0*/  @!PT LDS RZ, [RZ] ;  /* 0x00000000fffff984 */ /* 0x000fe20000000800 */
[----:B------:R-:W-:Y:S01]  /*102e0*/  @!PT LDS RZ, [RZ] ;  /* 0x00000000fffff984 */ /* 0x000fe20000000800 */
[----:B------:R0:W-:Y:S01]  /*102f0*/  LDGSTS.E.BYPASS.LTC128B.128 [R4+0xc400], desc[UR50][R2.64], !P2 ;  /* 0x0c40000002047fae */ /* 0x0001e2000d101d72 */
[----:B------:R-:W-:Y:S02]  /*10300*/  LOP3.LUT P2, RZ, R28, 0x10000, RZ, 0xc0, !PT ;  /* 0x000100001cff7812 */ /* 0x000fe4000784c0ff */
[----:B------:R-:W-:Y:S01]  /*10310*/  MOV R13, R9 ;  /* 0x00000009000d7202 */ /* 0x000fe20000000f00 */
[----:B------:R-:W-:-:S10]  /*10320*/  IMAD.MOV.U32 R19, RZ, RZ, R14 ;  /* 0x000000ffff137224 */ /* 0x000fd400078e000e */
[----:B0-----:R-:W-:Y:S05]  /*10330*/  WARPSYNC.COLLECTIVE R15, `(.L_x_6997) ;  /* 0x000000000f087348 */ /* 0x001fea0003c00000 */
[----:B------:R1:W2:Y:S02]  /*10340*/  SHFL.IDX P6, R14, R13, R12, R11 ;  /* 0x0000000c0d0e7389 */ /* 0x0002a400000c000b */
[----:B012---:R-:W-:Y:S01]  /*10350*/  ENDCOLLECTIVE ;  /* 0x000000000000791b */ /* 0x007fe20003800000 */
.L_x_6997:
[----:B------:R-:W-:Y:S02]  /*10360*/  IMAD.MOV.U32 R13, RZ, RZ, R10 ;  /* 0x000000ffff0d7224 */ /* 0x000fe400078e000a */
[----:B------:R-:W-:Y:S02]  /*10370*/  IMAD.MOV.U32 R12, RZ, RZ, 0x6 ;  /* 0x00000006ff0c7424 */ /* 0x000fe400078e00ff */
[----:B------:R-:W-:-:S07]  /*10380*/  IMAD.MOV.U32 R22, RZ, RZ, R14 ;  /* 0x000000ffff167224 */ /* 0x000fce00078e000e */
[----:B------:R-:W-:Y:S05]  /*10390*/  WARPSYNC.COLLECTIVE R15, `(.L_x_6998) ;  /* 0x000000000f087348 */ /* 0x000fea0003c00000 */
[----:B------:R0:W1:Y:S02]  /*103a0*/  SHFL.IDX P6, R14, R13, R12, R11 ;  /* 0x0000000c0d0e7389 */ /* 0x00006400000c000b */
[----:B01----:R-:W-:Y:S01]  /*103b0*/  ENDCOLLECTIVE ;  /* 0x000000000000791b */ /* 0x003fe20003800000 */
.L_x_6998:
        /* <DEDUP_REMOVED lines=8> */
[----:B------:R-:W-:-:S11]  /*10440*/  MOV R19, R14 ;  /* 0x0000000e00137202 */ /* 0x000fd60000000f00 */
[----:B0-----:R-:W-:Y:S05]  /*10450*/  WARPSYNC.COLLECTIVE R15, `(.L_x_6999) ;  /* 0x000000000f087348 */ /* 0x001fea0003c00000 */
[----:B------:R1:W2:Y:S02]  /*10460*/  SHFL.IDX P6, R14, R13, R12, R11 ;  /* 0x0000000c0d0e7389 */ /* 0x0002a400000c000b */
[----:B012---:R-:W-:Y:S01]  /*10470*/  ENDCOLLECTIVE ;  /* 0x000000000000791b */ /* 0x007fe20003800000 */
.L_x_6999:
[----:B------:R-:W-:Y:S01]  /*10480*/  IMAD.MOV.U32 R13, RZ, RZ, R10 ;  /* 0x000000ffff0d7224 */ /* 0x000fe200078e000a */
[----:B------:R-:W-:Y:S01]  /*10490*/  MOV R12, 0x7 ;  /* 0x00000007000c7802 */ /* 0x000fe20000000f00 */
[----:B------:R-:W-:-:S07]  /*104a0*/  IMAD.MOV.U32 R20, RZ, RZ, R14 ;  /* 0x000000ffff147224 */ /* 0x000fce00078e000e */
[----:B------:R-:W-:Y:S05]  /*104b0*/  WARPSYNC.COLLECTIVE R15, `(.L_x_7000) ;  /* 0x000000000f087348 */ /* 0x000fea0003c00000 */
[----:B------:R0:W1:Y:S02]  /*104c0*/  SHFL.IDX P6, R14, R13, R12, R11 ;  /* 0x0000000c0d0e7389 */ /* 0x00006400000c000b */
[----:B01----:R-:W-:Y:S01]  /*104d0*/  ENDCOLLECTIVE ;  /* 0x000000000000791b */ /* 0x003fe20003800000 */
.L_x_7000:
[----:B------:R-:W-:-:S05]  /*104e0*/  IADD3 R2, P0, R21, R20, RZ ;  /* 0x0000001415027210 */ /* 0x000fca0007f1e0ff */
[----:B------:R-:W-:-:S05]  /*104f0*/  IMAD.X R3, RZ, RZ, R19, P0 ;  /* 0x000000ffff037224 */ /* 0x000fca00000e0613 */
[----:B------:R-:W-:Y:S01]  /*10500*/  @!PT LDS RZ, [RZ] ;  /* 0x00000000fffff984 */ /* 0x000fe20000000800 */
[----:B------:R-:W-:Y:S01]  /*10510*/  @!PT LDS RZ, [RZ] ;  /* 0x00000000fffff984 */ /* 0x000fe20000000800 */
[----:B------:R-:W-:Y:S01]  /*10520*/  @!PT LDS RZ, [RZ] ;  /* 0x00000000fffff984 */ /* 0x000fe20000000800 */
[----:B------:R0:W-:Y:S01]  /*10530*/  LDGSTS.E.BYPASS.LTC128B.128 [R4+0xd400], desc[UR50][R2.64], !P3 ;  /* 0x0d40000002047fae */ /* 0x0001e2000d901d72 */
[----:B------:R-:W-:Y:S02]  /*10540*/  IMAD.MOV.U32 R13, RZ, RZ, R9 ;  /* 0x000000ffff0d7224 */ /* 0x000fe400078e0009 */
[----:B------:R-:W-:-:S07]  /*10550*/  IMAD.MOV.U32 R10, RZ, RZ, R14 ;  /* 0x000000ffff0a7224 */ /* 0x000fce00078e000e */
[----:B0-----:R-:W-:Y:S05]  /*10560*/  WARPSYNC.COLLECTIVE R15, `(.L_x_7001) ;  /* 0x000000000f087348 */ /* 0x001fea0003c00000 */
[----:B------:R1:W2:Y:S02]  /*10570*/  SHFL.IDX P6, R14, R13, R12, R11 ;  /* 0x0000000c0d0e7389 */ /* 0x0002a400000c000b */
[----:B012---:R-:W-:Y:S01]  /*10580*/  ENDCOLLECTIVE ;  /* 0x000000000000791b */ /* 0x007fe20003800000 */
.L_x_7001:
[----:B------:R-:W-:Y:S01]  /*10590*/  MOV R13, R18 ;  /* 0x00000012000d7202 */ /* 0x000fe20000000f00 */
[----:B------:R-:W-:Y:S02]  /*105a0*/  IMAD.MOV.U32 R12, RZ, RZ, RZ ;  /* 0x000000ffff0c7224 */ /* 0x000fe400078e00ff */
[----:B------:R-:W-:-:S07]  /*105b0*/  IMAD.MOV.U32 R9, RZ, RZ, R14 ;  /* 0x000000ffff097224 */ /* 0x000fce00078e000e */
[----:B------:R-:W-:Y:S05]  /*105c0*/  WARPSYNC.COLLECTIVE R15, `(.L_x_7002) ;  /* 0x000000000f087348 */ /* 0x000fea0003c00000 */
[----:B------:R0:W1:Y:S02]  /*105d0*/  SHFL.IDX P6, R14, R13, R12, R11 ;  /* 0x0000000c0d0e7389 */ /* 0x00006400000c000b */
[----:B01----:R-:W-:Y:S01]  /*105e0*/  ENDCOLLECTIVE ;  /* 0x000000000000791b */ /* 0x003fe20003800000 */
.L_x_7002:
[----:B------:R-:W-:-:S05]  /*105f0*/  IADD3 R2, P0, R21, R9, RZ ;  /* 0x0000000915027210 */ /* 0x000fca0007f1e0ff */
[----:B------:R-:W-:-:S05]  /*10600*/  IMAD.X R3, RZ, RZ, R10, P0 ;  /* 0x000000ffff037224 */ /* 0x000fca00000e060a */
        /* <DEDUP_REMOVED lines=9> */
.L_x_7003:
[----:B------:R-:W-:Y:S02]  /*106a0*/  IMAD.MOV.U32 R13, RZ, RZ, R18 ;  /* 0x000000ffff0d7224 */ /* 0x000fe400078e0012 */
[----:B------:R-:W-:Y:S02]  /*106b0*/  IMAD.MOV.U32 R12, RZ, RZ, 0x1 ;  /* 0x00000001ff0c7424 */ /* 0x000fe400078e00ff */
[----:B------:R-:W-:-:S07]  /*106c0*/  IMAD.MOV.U32 R2, RZ, RZ, R14 ;  /* 0x000000ffff027224 */ /* 0x000fce00078e000e */
[----:B------:R-:W-:Y:S05]  /*106d0*/  WARPSYNC.COLLECTIVE R15, `(.L_x_7004) ;  /* 0x000000000f087348 */ /* 0x000fea0003c00000 */
[----:B------:R0:W1:Y:S02]  /*106e0*/  SHFL.IDX P6, R14, R13, R12, R11 ;  /* 0x0000000c0d0e7389 */ /* 0x00006400000c000b */
[----:B01----:R-:W-:Y:S01]  /*106f0*/  ENDCOLLECTIVE ;  /* 0x000000000000791b */ /* 0x003fe20003800000 */
.L_x_7004:
[----:B------:R-:W-:-:S04]  /*10700*/  IADD3 R2, P0, R21, R2, RZ ;  /* 0x0000000215027210 */ /* 0x000fc80007f1e0ff */
[----:B------:R-:W-:-:S05]  /*10710*/  IADD3.X R3, RZ, R3, RZ, P0, !PT ;  /* 0x00000003ff037210 */ /* 0x000fca00007fe4ff */
        /* <DEDUP_REMOVED lines=9> */
.L_x_7005:
[----:B------:R-:W-:Y:S05]  /*107b0*/  BRA `(.L_x_7006) ;  /* 0xffffffb8000c7947 */ /* 0x000fea000383ffff */
.L_x_6931:
[----:B--2---:R2:W3:Y:S02]  /*107c0*/  SYNCS.PHASECHK.TRANS64.TRYWAIT P0, [R0+URZ+0x22840], R35 ;  /* 0x02284023000075a7 */ /* 0x0044e4000800017f */
[----:B---3--:R-:W-:Y:S05]  /*107d0*/  @!P0 NANOSLEEP.SYNCS 0x989680 ;  /* 0x009896800000895d */ /* 0x008fea0003900000 */
[----:B------:R-:W3:Y:S02]  /*107e0*/  @!P0 SYNCS.PHASECHK.TRANS64 P0, [R0+URZ+0x22840], R35 ;  /* 0x02284023000085a7 */ /* 0x000ee4000800007f */
[----:B---3--:R-:W-:Y:S05]  /*107f0*/  @!P0 BRA `(.L_x_6931) ;  /* 0xfffffffc00f08947 */ /* 0x008fea000383ffff */
[----:B------:R-:W-:Y:S05]  /*10800*/  BRA `(.L_x_7007) ;  /* 0xffffffb8006c7947 */ /* 0x000fea000383ffff */
.L_x_6932:
[----:B------:R-:W-:Y:S01]  /*10810*/  BSSY B0, `(.L_x_7008) ;  /* 0x0000008000007945 */ /* 0x000fe20003800000 */
[----:B------:R-:W-:Y:S01]  /*10820*/  MOV R13, R7 ;  /* 0x00000007000d7202 */ /* 0x000fe20000000f00 */
[----:B------:R-:W-:Y:S02]  /*10830*/  IMAD.MOV.U32 R12, RZ, RZ, RZ ;  /* 0x000000ffff0c7224 */ /* 0x000fe400078e00ff */
[----:B------:R-:W-:Y:S02]  /*10840*/  IMAD.MOV.U32 R11, RZ, RZ, 0x181f ;  /* 0x0000181fff0b7424 */ /* 0x000fe400078e00ff */
[----:B------:R-:W-:-:S07]  /*10850*/  IMAD.MOV.U32 R15, RZ, RZ, -0x1 ;  /* 0xffffffffff0f7424 */ /* 0x000fce00078e00ff */
[----:B012--5:R-:W-:Y:S05]  /*10860*/  WARPSYNC.COLLECTIVE R15, `(.L_x_7009) ;  /* 0x000000000f087348 */ /* 0x027fea0003c00000 */
[----:B------:R3:W4:Y:S02]  /*10870*/  SHFL.IDX P6, R14, R13, R12, R11 ;  /* 0x0000000c0d0e7389 */ /* 0x00072400000c000b */
[----:B012345:R-:W-:Y:S01]  /*10880*/  ENDCOLLECTIVE ;  /* 0x000000000000791b */ /* 0x03ffe20003800000 */
.L_x_7009:
[----:B------:R-:W-:Y:S05]  /*10890*/  BSYNC B0 ;  /* 0x0000000000007941 */ /* 0x000fea0003800000 */
.L_x_7008:
[----:B------:R-:W-:Y:S01]  /*108a0*/  MOV R13, R8 ;  /* 0x00000008000d7202 */ /* 0x000fe20000000f00 */
        /* <DEDUP_REMOVED lines=9> */
.L_x_7010:
[----:B------:R-:W-:Y:S02]  /*10940*/  IMAD.MOV.U32 R13, RZ, RZ, R7 ;  /* 0x000000ffff0d7224 */ /* 0x000fe400078e0007 */
[----:B------:R-:W-:Y:S02]  /*10950*/  IMAD.MOV.U32 R12, RZ, RZ, 0x1 ;  /* 0x00000001ff0c7424 */ /* 0x000fe400078e00ff */
[----:B------:R-:W-:-:S07]  /*10960*/  IMAD.MOV.U32 R3, RZ, RZ, R14 ;  /* 0x000000ffff037224 */ /* 0x000fce00078e000e */
[----:B------:R-:W-:Y:S05]  /*10970*/  WARPSYNC.COLLECTIVE R15, `(.L_x_7011) ;  /* 0x000000000f087348 */ /* 0x000fea0003c00000 */
[----:B------:R0:W1:Y:S02]  /*10980*/  SHFL.IDX P6, R14, R13, R12, R11 ;  /* 0x0000000c0d0e7389 */ /* 0x00006400000c000b */
[----:B01----:R-:W-:Y:S01]  /*10990*/  ENDCOLLECTIVE ;  /* 0x000000000000791b */ /* 0x003fe20003800000 */
.L_x_7011:
[----:B------:R-:W-:-:S04]  /*109a0*/  @P2 IADD3 R3, P0, R22, R3, RZ ;  /* 0x0000000316032210 */ /* 0x000fc80007f1e0ff */
[----:B------:R-:W-:-:S04]  /*109b0*/  @P2 IADD3.X R2, RZ, R2, RZ, P0, !PT ;  /* 0x00000002ff022210 */ /* 0x000fc800007fe4ff */
        /* <DEDUP_REMOVED lines=8> */
[----:B------:R0:W-:Y:S01]  /*10a40*/  @P2 LDGSTS.E.BYPASS.LTC128B.128 [R4+0x18400], desc[UR50][R2.64], !P1 ;  /* 0x1840000002042fae */ /* 0x0001e2000c901d72 */
[----:B------:R-:W-:-:S13]  /*10a50*/  ISETP.GE.AND P2, PT, R23, 0x11, PT ;  /* 0x000000111700780c */ /* 0x000fda0003f46270 */
[----:B0-----:R-:W-:Y:S05]  /*10a60*/  WARPSYNC.COLLECTIVE R15, `(.L_x_7012) ;  /* 0x000000000f087348 */ /* 0x001fea0003c00000 */
[----:B------:R1:W2:Y:S02]  /*10a70*/  SHFL.IDX P6, R14, R13, R12, R11 ;  /* 0x0000000c0d0e7389 */ /* 0x0002a400000c000b */
[----:B012---:R-:W-:Y:S01]  /*10a80*/  ENDCOLLECTIVE ;  /* 0x000000000000791b */ /* 0x007fe20003800000 */
.L_x_7012:
[----:B------:R-:W-:Y:S02]  /*10a90*/  IMAD.MOV.U32 R13, RZ, RZ, R7 ;  /* 0x000000ffff0d7224 */ /* 0x000fe400078e0007 */
[----:B------:R-:W-:Y:S01]  /*10aa0*/  IMAD.MOV.U32 R12, RZ, RZ, 0x2 ;  /* 0x00000002ff0c7424 */ /* 0x000fe200078e00ff */
[----:B------:R-:W-:-:S13]  /*10ab0*/  @P2 IADD3 R18, P0, R22, R14, RZ ;  /* 0x0000000e16122210 */ /* 0x000fda0007f1e0ff */
[----:B------:R-:W-:Y:S05]  /*10ac0*/  WARPSYNC.COLLECTIVE R15, `(.L_x_7013) ;  /* 0x000000000f087348 */ /* 0x000fea0003c00000 */
[----:B------:R0:W1:Y:S02]  /*10ad0*/  SHFL.IDX P6, R14, R13, R12, R11 ;  /* 0x0000000c0d0e7389 */ /* 0x00006400000c000b */
[----:B01----:R-:W-:Y:S01]  /*10ae0*/  ENDCOLLECTIVE ;  /* 0x000000000000791b */ /* 0x003fe20003800000 */
.L_x_7013:
[----:B------:R-:W-:Y:S01]  /*10af0*/  @P2 IADD3.X R21, RZ, R21, RZ, P0, !PT ;  /* 0x00000015ff152210 */ /* 0x000fe200007fe4ff */
[----:B------:R-:W-:-:S04]  /*10b00*/  @P2 IMAD.MOV.U32 R2, RZ, RZ, R18 ;  /* 0x000000ffff022224 */ /* 0x000fc800078e0012 */
[----:B------:R-:W-:-:S05]  /*10b10*/  @P2 IMAD.MOV.U32 R3, RZ, RZ, R21 ;  /* 0x000000ffff032224 */ /* 0x000fca00078e0015 */
[----:B------:R-:W-:Y:S01]  /*10b20*/  @!PT LDS RZ, [RZ] ;  /* 0x00000000fffff984 */ /* 0x000fe20000000800 */
[----:B------:R-:W-:Y:S01]  /*10b30*/  @!PT LDS RZ, [RZ] ;  /* 0x00000000fffff984 */ /* 0x000fe20000000800 */
[----:B------:R-:W-:Y:S01]  /*10b40*/  @!PT LDS RZ, [RZ] ;  /* 0x00000000fffff984 */ /* 0x000fe20000000800 */
[----:B------:R0:W-:Y:S01]  /*10b50*/  @P2 LDGSTS.E.BYPASS.LTC128B.128 [R4+0x18c00], desc[UR50][R2.64], !P1 ;  /* 0x18c0000002042fae */ /* 0x0001e2000c901d72 */
[----:B------:R-:W-:Y:S01]  /*10b60*/  ISETP.GE.AND P2, PT, R23, 0x21, PT ;  /* 0x000000211700780c */ /* 0x000fe20003f46270 */
[----:B------:R-:W-:Y:S01]  /*10b70*/  IMAD.MOV.U32 R13, RZ, RZ, R8 ;  /* 0x000000ffff0d7224 */ /* 0x000fe200078e0008 */
[----:B0-----:R-:W-:-:S11]  /*10b80*/  MOV R2, R14 ;  /* 0x0000000e00027202 */ /* 0x001fd60000000f00 */
[----:B------:R-:W-:Y:S05]  /*10b90*/  WARPSYNC.COLLECTIVE R15, `(.L_x_7014) ;  /* 0x000000000f087348 */ /* 0x000fea0003c00000 */
[----:B------:R0:W1:Y:S02]  /*10ba0*/  SHFL.IDX P6, R14, R13, R12, R11 ;  /* 0x0000000c0d0e7389 */ /* 0x00006400000c000b */
[----:B01----:R-:W-:Y:S01]  /*10bb0*/  ENDCOLLECTIVE ;  /* 0x000000000000791b */ /* 0x003fe20003800000 */
.L_x_7014:
[----:B------:R-:W-:Y:S02]  /*10bc0*/  MOV R13, R7 ;  /* 0x00000007000d7202 */ /* 0x000fe40000000f00 */
        /* <DEDUP_REMOVED lines=14> */
.L_x_7015:
[----:B------:R-:W-:Y:S02]  /*10cb0*/  IMAD.MOV.U32 R13, RZ, RZ, R8 ;  /* 0x000000ffff0d7224 */ /* 0x000fe400078e0008 */
[----:B------:R-:W-:-:S07]  /*10cc0*/  IMAD.MOV.U32 R2, RZ, RZ, R14 ;  /* 0x000000ffff027224 */ /* 0x000fce00078e000e */
[----:B------:R-:W-:Y:S05]  /*10cd0*/  WARPSYNC.COLLECTIVE R15, `(.L_x_7016) ;  /* 0x000000000f087348 */ /* 0x000fea0003c00000 */
[----:B------:R0:W1:Y:S02]  /*10ce0*/  SHFL.IDX P6, R14, R13, R12, R11 ;  /* 0x0000000c0d0e7389 */ /* 0x00006400000c000b */
[----:B01----:R-:W-:Y:S01]  /*10cf0*/  ENDCOLLECTIVE ;  /* 0x000000000000791b */ /* 0x003fe20003800000 */
.L_x_7016:
[----:B------:R-:W-:Y:S02]  /*10d00*/  IMAD.MOV.U32 R13, RZ, RZ, R7 ;  /* 0x000000ffff0d7224 */ /* 0x000fe400078e0007 */
[----:B------:R-:W-:Y:S01]  /*10d10*/  IMAD.MOV.U32 R12, RZ, RZ, 0x4 ;  /* 0x00000004ff0c7424 */ /* 0x000fe200078e00ff */
[----:B------:R-:W-:-:S04]  /*10d20*/  @P2 IADD3 R17, P0, R22, R14, RZ ;  /* 0x0000000e16112210 */ /* 0x000fc80007f1e0ff */
[----:B------:R-:W-:Y:S01]  /*10d30*/  @P2 IADD3.X R15, RZ, R2, RZ, P0, !PT ;  /* 0x00000002ff0f2210 */ /* 0x000fe200007fe4ff */
[----:B------:R-:W-:-:S04]  /*10d40*/  @P2 IMAD.MOV.U32 R2, RZ, RZ, R17 ;  /* 0x000000ffff022224 */ /* 0x000fc800078e0011 */
[----:B------:R-:W-:Y:S01]  /*10d50*/  @P2 IMAD.MOV.U32 R3, RZ, RZ, R15 ;  /* 0x000000ffff032224 */ /* 0x000fe200078e000f */
[----:B------:R-:W-:-:S04]  /*10d60*/  MOV R15, 0xffffffff ;  /* 0xffffffff000f7802 */ /* 0x000fc80000000f00 */
        /* <DEDUP_REMOVED lines=8> */
.L_x_7017:
[----:B------:R-:W-:Y:S02]  /*10df0*/  IMAD.MOV.U32 R13, RZ, RZ, R8 ;  /* 0x000000ffff0d7224 */ /* 0x000fe400078e0008 */
[----:B------:R-:W-:-:S07]  /*10e00*/  IMAD.MOV.U32 R2, RZ, RZ, R14 ;  /* 0x000000ffff027224 */ /* 0x000fce00078e000e */
[----:B------:R-:W-:Y:S05]  /*10e10*/  WARPSYNC.COLLECTIVE R15, `(.L_x_7018) ;  /* 0x000000000f087348 */ /* 0x000fea0003c00000 */
[----:B------:R0:W1:Y:S02]  /*10e20*/  SHFL.IDX P6, R14, R13, R12, R11 ;  /* 0x0000000c0d0e7389 */ /* 0x00006400000c000b */
[----:B01----:R-:W-:Y:S01]  /*10e30*/  ENDCOLLECTIVE ;  /* 0x000000000000791b */ /* 0x003fe20003800000 */
.L_x_7018:
[----:B------:R-:W-:Y:S02]  /*10e40*/  IMAD.MOV.U32 R12, RZ, RZ, 0x5 ;  /* 0x00000005ff0c7424 */ /* 0x000fe400078e00ff */
[----:B------:R-:W-:-:S05]  /*10e50*/  IMAD.MOV.U32 R13, RZ, RZ, R14 ;  /* 0x000000ffff0d7224 */ /* 0x000fca00078e000e */
[----:B------:R-:W-:-:S05]  /*10e60*/  @P2 IADD3 R13, P0, R22, R13, RZ ;  /* 0x0000000d160d2210 */ /* 0x000fca0007f1e0ff */
[----:B------:R-:W-:Y:S01]  /*10e70*/  @P2 IMAD.X R14, RZ, RZ, R2, P0 ;  /* 0x000000ffff0e2224 */ /* 0x000fe200000e0602 */
[----:B------:R-:W-:Y:S01]  /*10e80*/  @P2 MOV R2, R13 ;  /* 0x0000000d00022202 */ /* 0x000fe20000000f00 */
[----:B------:R-:W-:Y:S02]  /*10e90*/  IMAD.MOV.U32 R13, RZ, RZ, R7 ;  /* 0x000000ffff0d7224 */ /* 0x000fe400078e0007 */
[----:B------:R-:W-:-:S07]  /*10ea0*/  @P2 IMAD.MOV.U32 R3, RZ, RZ, R14 ;  /* 0x000000ffff032224 */ /* 0x000fce00078e000e */
[----:B------:R-:W-:Y:S05]  /*10eb0*/  WARPSYNC.COLLECTIVE R15, `(.L_x_7019) ;  /* 0x000000000f087348 */ /* 0x000fea0003c00000 */
[----:B------:R0:W1:Y:S02]  /*10ec0*/  SHFL.IDX P6, R14, R13, R12, R11 ;  /* 0x0000000c0d0e7389 */ /* 0x00006400000c000b */
[----:B01----:R-:W-:Y:S01]  /*10ed0*/  ENDCOLLECTIVE ;  /* 0x000000000000791b */ /* 0x003fe20003800000 */
.L_x_7019:
[----:B------:R-:W-:Y:S01]  /*10ee0*/  @!PT LDS RZ, [RZ] ;  /* 0x00000000fffff984 */ /* 0x000fe20000000800 */
[----:B------:R-:W-:Y:S01]  /*10ef0*/  @!PT LDS RZ, [RZ] ;  /* 0x00000000fffff984 */ /* 0x000fe20000000800 */
[----:B------:R-:W-:Y:S01]  /*10f00*/  @!PT LDS RZ, [RZ] ;  /* 0x00000000fffff984 */ /* 0x000fe20000000800 */
[----:B------:R0:W-:Y:S01]  /*10f10*/  @P2 LDGSTS.E.BYPASS.LTC128B.128 [R4+0x1a400], desc[UR50][R2.64], !P1 ;  /* 0x1a40000002042fae */ /* 0x0001e2000c901d72 */
[----:B------:R-:W-:Y:S02]  /*10f20*/  ISETP.GE.AND P2, PT, R23, 0x51, PT ;  /* 0x000000511700780c */ /* 0x000fe40003f46270 */
[----:B------:R-:W-:Y:S01]  /*10f30*/  MOV R13, R8 ;  /* 0x00000008000d7202 */ /* 0x000fe20000000f00 */
[----:B------:R-:W-:-:S10]  /*10f40*/  IMAD.MOV.U32 R9, RZ, RZ, R14 ;  /* 0x000000ffff097224 */ /* 0x000fd400078e000e */
[----:B0-----:R-:W-:Y:S05]  /*10f50*/  WARPSYNC.COLLECTIVE R15, `(.L_x_7020) ;  /* 0x000000000f087348 */ /* 0x001fea0003c00000 */
[----:B------:R1:W2:Y:S02]  /*10f60*/  SHFL.IDX P6, R14, R13, R12, R11 ;  /* 0x0000000c0d0e7389 */ /* 0x0002a400000c000b */
[----:B012---:R-:W-:Y:S01]  /*10f70*/  ENDCOLLECTIVE ;  /* 0x000000000000791b */ /* 0x007fe20003800000 */
.L_x_7020:
[----:B------:R-:W-:Y:S01]  /*10f80*/  MOV R13, R7 ;  /* 0x00000007000d7202 */ /* 0x000fe20000000f00 */
[----:B------:R-:W-:Y:S02]  /*10f90*/  IMAD.MOV.U32 R12, RZ, RZ, 0x6 ;  /* 0x00000006ff0c7424 */ /* 0x000fe400078e00ff */
[----:B------:R-:W-:-:S07]  /*10fa0*/  IMAD.MOV.U32 R10, RZ, RZ, R14 ;  /* 0x000000ffff0a7224 */ /* 0x000fce00078e000e */
[----:B------:R-:W-:Y:S05]  /*10fb0*/  WARPSYNC.COLLECTIVE R15, `(.L_x_7021) ;  /* 0x000000000f087348 */ /* 0x000fea0003c00000 */
[----:B------:R0:W1:Y:S02]  /*10fc0*/  SHFL.IDX P6, R14, R13, R12, R11 ;  /* 0x0000000c0d0e7389 */ /* 0x00006400000c000b */
[----:B01----:R-:W-:Y:S01]  /*10fd0*/  ENDCOLLECTIVE ;  /* 0x000000000000791b */ /* 0x003fe20003800000 */
.L_x_7021:
        /* <DEDUP_REMOVED lines=8> */
[----:B------:R0:W-:Y:S01]  /*11060*/  @P2 LDGSTS.E.BYPASS.LTC128B.128 [R4+0x1ac00], desc[UR50][R2.64], !P1 ;  /* 0x1ac0000002042fae */ /* 0x0001e2000c901d72 */
[----:B------:R-:W-:Y:S01]  /*11070*/  ISETP.GE.AND P2, PT, R23, 0x71, PT ;  /* 0x000000711700780c */ /* 0x000fe20003f46270 */
[----:B------:R-:W-:-:S12]  /*11080*/  IMAD.MOV.U32 R19, RZ, RZ, R14 ;  /* 0x000000ffff137224 */ /* 0x000fd800078e000e */
[----:B0-----:R-:W-:Y:S05]  /*11090*/  WARPSYNC.COLLECTIVE R15, `(.L_x_7022) ;  /* 0x000000000f087348 */ /* 0x001fea0003c00000 */
[----:B------:R1:W2:Y:S02]  /*110a0*/  SHFL.IDX P6, R14, R13, R12, R11 ;  /* 0x0000000c0d0e7389 */ /* 0x0002a400000c000b */
[----:B012---:R-:W-:Y:S01]  /*110b0*/  ENDCOLLECTIVE ;  /* 0x000000000000791b */ /* 0x007fe20003800000 */
.L_x_7022:
[----:B------:R-:W-:Y:S02]  /*110c0*/  IMAD.MOV.U32 R13, RZ, RZ, R7 ;  /* 0x000000ffff0d7224 */ /* 0x000fe400078e0007 */
[----:B------:R-:W-:Y:S02]  /*110d0*/  IMAD.MOV.U32 R12, RZ, RZ, 0x7 ;  /* 0x00000007ff0c7424 */ /* 0x000fe400078e00ff */
[----:B------:R-:W-:-:S07]  /*110e0*/  IMAD.MOV.U32 R20, RZ, RZ, R14 ;  /* 0x000000ffff147224 */ /* 0x000fce00078e000e */
[----:B------:R-:W-:Y:S05]  /*110f0*/  WARPSYNC.COLLECTIVE R15, `(.L_x_7023) ;  /* 0x000000000f087348 */ /* 0x000fea0003c00000 */
[----:B------:R0:W1:Y:S02]  /*11100*/  SHFL.IDX P6, R14, R13, R12, R11 ;  /* 0x0000000c0d0e7389 */ /* 0x00006400000c000b */
[----:B01----:R-:W-:Y:S01]  /*11110*/  ENDCOLLECTIVE ;  /* 0x000000000000791b */ /* 0x003fe20003800000 */
.L_x_7023:
[----:B------:R-:W-:-:S04]  /*11120*/  @P3 IADD3 R20, P0, R22, R20, RZ ;  /* 0x0000001416143210 */ /* 0x000fc80007f1e0ff */
[----:B------:R-:W-:Y:S01]  /*11130*/  @P3 IADD3.X R19, RZ, R19, RZ, P0, !PT ;  /* 0x00000013ff133210 */ /* 0x000fe200007fe4ff */
[----:B------:R-:W-:-:S04]  /*11140*/  @P3 IMAD.MOV.U32 R2, RZ, RZ, R20 ;  /* 0x000000ffff023224 */ /* 0x000fc800078e0014 */
[----:B------:R-:W-:Y:S02]  /*11150*/  @P3 IMAD.MOV.U32 R3, RZ, RZ, R19 ;  /* 0x000000ffff033224 */ /* 0x000fe400078e0013 */
[----:B------:R-:W-:-:S03]  /*11160*/  IMAD.MOV.U32 R13, RZ, RZ, R8 ;  /* 0x000000ffff0d7224 */ /* 0x000fc600078e0008 */
[----:B------:R-:W-:Y:S01]  /*11170*/  @!PT LDS RZ, [RZ] ;  /* 0x00000000fffff984 */ /* 0x000fe20000000800 */
[----:B------:R-:W-:Y:S01]  /*11180*/  @!PT LDS RZ, [RZ] ;  /* 0x00000000fffff984 */ /* 0x000fe20000000800 */
[----:B------:R-:W-:Y:S01]  /*11190*/  @!PT LDS RZ, [RZ] ;  /* 0x00000000fffff984 */ /* 0x000fe20000000800 */
[----:B------:R0:W-:Y:S01]  /*111a0*/  @P3 LDGSTS.E.BYPASS.LTC128B.128 [R4+0x1b400], desc[UR50][R2.64], !P1 ;  /* 0x1b40000002043fae */ /* 0x0001e2000c901d72 */
[----:B------:R-:W-:-:S07]  /*111b0*/  IMAD.MOV.U32 R18, RZ, RZ, R14 ;  /* 0x000000ffff127224 */ /* 0x000fce00078e000e */
[----:B0-----:R-:W-:Y:S05]  /*111c0*/  WARPSYNC.COLLECTIVE R15, `(.L_x_7024) ;  /* 0x000000000f087348 */ /* 0x001fea0003c00000 */
[----:B------:R1:W2:Y:S02]  /*111d0*/  SHFL.IDX P6, R14, R13, R12, R11 ;  /* 0x0000000c0d0e7389 */ /* 0x0002a400000c000b */
[----:B012---:R-:W-:Y:S01]  /*111e0*/  ENDCOLLECTIVE ;  /* 0x000000000000791b */ /* 0x007fe20003800000 */
.L_x_7024:
[----:B------:R-:W-:Y:S02]  /*111f0*/  IMAD.MOV.U32 R13, RZ, RZ, R5 ;  /* 0x000000ffff0d7224 */ /* 0x000fe400078e0005 */
[----:B------:R-:W-:Y:S01]  /*11200*/  IMAD.MOV.U32 R12, RZ, RZ, RZ ;  /* 0x000000ffff0c7224 */ /* 0x000fe200078e00ff */
[----:B------:R-:W-:-:S07]  /*11210*/  MOV R8, R14 ;  /* 0x0000000e00087202 */ /* 0x000fce0000000f00 */
[----:B------:R-:W-:Y:S05]  /*11220*/  WARPSYNC.COLLECTIVE R15, `(.L_x_7025) ;  /* 0x000000000f087348 */ /* 0x000fea0003c00000 */
[----:B------:R0:W1:Y:S02]  /*11230*/  SHFL.IDX P6, R14, R13, R12, R11 ;  /* 0x0000000c0d0e7389 */ /* 0x00006400000c000b */
[----:B01----:R-:W-:Y:S01]  /*11240*/  ENDCOLLECTIVE ;  /* 0x000000000000791b */ /* 0x003fe20003800000 */
.L_x_7025:
[----:B------:R-:W-:-:S05]  /*11250*/  @P2 IADD3 R7, P0, R22, R8, RZ ;  /* 0x0000000816072210 */ /* 0x000fca0007f1e0ff */
[----:B------:R-:W-:Y:S02]  /*11260*/  @P2 IMAD.X R18, RZ, RZ, R18, P0 ;  /* 0x000000ffff122224 */ /* 0x000fe400000e0612 */
[----:B------:R-:W-:-:S03]  /*11270*/  @P2 IMAD.MOV.U32 R2, RZ, RZ, R7 ;  /* 0x000000ffff022224 */ /* 0x000fc600078e0007 */
[----:B------:R-:W-:Y:S01]  /*11280*/  @P2 MOV R3, R18 ;  /* 0x0000001200032202 */ /* 0x000fe20000000f00 */
[----:B------:R-:W-:-:S04]  /*11290*/  IMAD.MOV.U32 R13, RZ, RZ, R6 ;  /* 0x000000ffff0d7224 */ /* 0x000fc800078e0006 */
[----:B------:R-:W-:Y:S01]  /*112a0*/  @!PT LDS RZ, [RZ] ;  /* 0x00000000fffff984 */ /* 0x000fe20000000800 */
[----:B------:R-:W-:Y:S01]  /*112b0*/  @!PT LDS RZ, [RZ] ;  /* 0x00000000fffff984 */ /* 0x000fe20000000800 */
[----:B------:R-:W-:Y:S01]  /*112c0*/  @!PT LDS RZ, [RZ] ;  /* 0x00000000fffff984 */ /* 0x000fe20000000800 */
[----:B------:R0:W-:Y:S01]  /*112d0*/  @P2 LDGSTS.E.BYPASS.LTC128B.128 [R4+0x1bc00], desc[UR50][R2.64], !P1 ;  /* 0x1bc0000002042fae */ /* 0x0001e2000c901d72 */
[----:B------:R-:W-:Y:S01]  /*112e0*/  ISETP.GE.AND P2, PT, R23, 0x81, PT ;  /* 0x000000811700780c */ /* 0x000fe20003f46270 */
[----:B0-----:R-:W-:-:S12]  /*112f0*/  IMAD.MOV.U32 R2, RZ, RZ, R14 ;  /* 0x000000ffff027224 */ /* 0x001fd800078e000e */
[----:B------:R-:W-:Y:S05]  /*11300*/  WARPSYNC.COLLECTIVE R15, `(.L_x_7026) ;  /* 0x000000000f087348 */ /* 0x000fea0003c00000 */
[----:B------:R0:W1:Y:S02]  /*11310*/  SHFL.IDX P6, R14, R13, R12, R11 ;  /* 0x0000000c0d0e7389 */ /* 0x00006400000c000b */
[----:B01----:R-:W-:Y:S01]  /*11320*/  ENDCOLLECTIVE ;  /* 0x000000000000791b */ /* 0x003fe20003800000 */
.L_x_7026:
[----:B------:R-:W-:Y:S01]  /*11330*/  IMAD.MOV.U32 R13, RZ, RZ, R5 ;  /* 0x000000ffff0d7224 */ /* 0x000fe200078e0005 */
[----:B------:R-:W-:-:S04]  /*11340*/  MOV R11, R14 ;  /* 0x0000000e000b7202 */ /* 0x000fc80000000f00 */
[----:B------:R-:W-:-:S05]  /*11350*/  @P2 IADD3 R11, P0, R22, R11, RZ ;  /* 0x0000000b160b2210 */ /* 0x000fca0007f1e0ff */
[----:B------:R-:W-:Y:S02]  /*11360*/  @P2 IMAD.X R12, RZ, RZ, R2, P0 ;  /* 0x000000ffff0c2224 */ /* 0x000fe400000e0602 */
[----:B------:R-:W-:Y:S02]  /*11370*/  @P2 IMAD.MOV.U32 R2, RZ, RZ, R11 ;  /* 0x000000ffff022224 */ /* 0x000fe400078e000b */
[----:B------:R-:W-:Y:S01]  /*11380*/  @P2 IMAD.MOV.U32 R3, RZ, RZ, R12 ;  /* 0x000000ffff032224 */ /* 0x000fe200078e000c */
[----:B------:R-:W-:Y:S01]  /*11390*/  MOV R12, 0x1 ;  /* 0x00000001000c7802 */ /* 0x000fe20000000f00 */
[----:B------:R-:W-:-:S03]  /*113a0*/  IMAD.MOV.U32 R11, RZ, RZ, 0x181f ;  /* 0x0000181fff0b7424 */ /* 0x000fc600078e00ff */
[----:B------:R-:W-:Y:S01]  /*113b0*/  @!PT LDS RZ, [RZ] ;  /* 0x00000000fffff984 */ /* 0x000fe20000000800 */
[----:B------:R-:W-:Y:S01]  /*113c0*/  @!PT LDS RZ, [RZ] ;  /* 0x00000000fffff984 */ /* 0x000fe20000000800 */
[----:B------:R-:W-:Y:S01]  /*113d0*/  @!PT LDS RZ, [RZ] ;  /* 0x00000000fffff984 */ /* 0x000fe20000000800 */
[----:B------:R0:W-:Y:S04]  /*113e0*/  @P2 LDGSTS.E.BYPASS.LTC128B.128 [R4+0x1c400], desc[UR50][R2.64], !P1 ;  /* 0x1c40000002042fae */ /* 0x0001e8000c901d72 */
[----:B0-----:R-:W-:Y:S05]  /*113f0*/  WARPSYNC.COLLECTIVE R15, `(.L_x_7027) ;  /* 0x000000000f087348 */ /* 0x001fea0003c00000 */
[----:B------:R1:W2:Y:S02]  /*11400*/  SHFL.IDX P6, R14, R13, R12, R11 ;  /* 0x0000000c0d0e7389 */ /* 0x0002a400000c000b */
[----:B012---:R-:W-:Y:S01]  /*11410*/  ENDCOLLECTIVE ;  /* 0x000000000000791b */ /* 0x007fe20003800000 */
.L_x_7027:
[----:B------:R-:W-:Y:S02]  /*11420*/  IMAD.MOV.U32 R13, RZ, RZ, R6 ;  /* 0x000000ffff0d7224 */ /* 0x000fe400078e0006 */
[----:B------:R-:W-:-:S07]  /*11430*/  IMAD.MOV.U32 R5, RZ, RZ, R14 ;  /* 0x000000ffff057224 */ /* 0x000fce00078e000e */
[----:B------:R-:W-:Y:S05]  /*11440*/  WARPSYNC.COLLECTIVE R15, `(.L_x_7028) ;  /* 0x000000000f087348 */ /* 0x000fea0003c00000 */
[----:B------:R0:W1:Y:S02]  /*11450*/  SHFL.IDX P6, R14, R13, R12, R11 ;  /* 0x0000000c0d0e7389 */ /* 0x00006400000c000b */
[----:B01----:R-:W-:Y:S01]  /*11460*/  ENDCOLLECTIVE ;  /* 0x000000000000791b */ /* 0x003fe20003800000 */
.L_x_7028:
[----:B------:R-:W-:Y:S05]  /*11470*/  BRA `(.L_x_7029) ;  /* 0xffffffb400247947 */ /* 0x000fea000383ffff */
.L_x_6936:
[----:B------:R-:W-:Y:S01]  /*11480*/  IMAD.MOV.U32 R13, RZ, RZ, R5 ;  /* 0x000000ffff0d7224 */ /* 0x000fe200078e0005 */
[----:B------:R-:W-:Y:S01]  /*11490*/  MOV R12, RZ ;  /* 0x000000ff000c7202 */ /* 0x000fe20000000f00 */
[----:B------:R-:W-:Y:S01]  /*114a0*/  IMAD.MOV.U32 R11, RZ, RZ, 0x181f ;  /* 0x0000181fff0b7424 */ /* 0x000fe200078e00ff */
[----:B------:R-:W-:Y:S01]  /*114b0*/  IADD3 R4, R17, R4, RZ ;  /* 0x0000000411047210 */ /* 0x000fe20007ffe0ff */
[----:B------:R-:W-:-:S03]  /*114c0*/  IMAD.MOV.U32 R15, RZ, RZ, -0x1 ;  /* 0xffffffffff0f7424 */ /* 0x000fc600078e00ff */
[C---:B------:R-:W-:Y:S01]  /*114d0*/  ISETP.GE.AND P1, PT, R4.reuse, UR41, PT ;  /* 0x0000002904007c0c */ /* 0x040fe2000bf26270 */
[----:B------:R-:W-:-:S12]  /*114e0*/  VIADD R6, R4, 0x10 ;  /* 0x0000001004067836 */ /* 0x000fd80000000000 */
[----:B-----5:R-:W-:Y:S05]  /*114f0*/  WARPSYNC.COLLECTIVE R15, `(.L_x_7030) ;  /* 0x000000000f087348 */ /* 0x020fea0003c00000 */
[----:B------:R0:W1:Y:S02]  /*11500*/  SHFL.IDX P6, R14, R13, R12, R11 ;  /* 0x0000000c0d0e7389 */ /* 0x00006400000c000b */
[----:B01---5:R-:W-:Y:S01]  /*11510*/  ENDCOLLECTIVE ;  /* 0x000000000000791b */ /* 0x023fe20003800000 */
.L_x_7030:
[----:B------:R-:W-:Y:S02]  /*11520*/  IMAD.MOV.U32 R13, RZ, RZ, R0 ;  /* 0x000000ffff0d7224 */ /* 0x000fe400078e0000 */
[----:B------:R-:W-:-:S07]  /*11530*/  IMAD.MOV.U32 R2, RZ, RZ, R14 ;  /* 0x000000ffff027224 */ /* 0x000fce00078e000e */
[----:B------:R-:W-:Y:S05]  /*11540*/  WARPSYNC.COLLECTIVE R15, `(.L_x_7031) ;  /* 0x000000000f087348 */ /* 0x000fea0003c00000 */
[----:B------:R0:W1:Y:S02]  /*11550*/  SHFL.IDX P6, R14, R13, R12, R11 ;  /* 0x0000000c0d0e7389 */ /* 0x00006400000c000b */
[----:B01----:R-:W-:Y:S01]  /*11560*/  ENDCOLLECTIVE ;  /* 0x000000000000791b */ /* 0x003fe20003800000 */
.L_x_7031:
        /* <DEDUP_REMOVED lines=8> */
.L_x_7032:
[----:B------:R-:W-:Y:S01]  /*115f0*/  @!PT LDS RZ, [RZ] ;  /* 0x00000000fffff984 */ /* 0x000fe20000000800 */
[----:B------:R-:W-:Y:S01]  /*11600*/  @!PT LDS RZ, [RZ] ;  /* 0x00000000fffff984 */ /* 0x000fe20000000800 */
[----:B------:R-:W-:Y:S01]  /*11610*/  @!PT LDS RZ, [RZ] ;  /* 0x00000000fffff984 */ /* 0x000fe20000000800 */
[----:B------:R0:W-:Y:S01]  /*11620*/  @!P1 LDGSTS.E.BYPASS.LTC128B.128 [R8+0x14400], desc[UR50][R2.64], !P5 ;  /* 0x1440000002089fae */ /* 0x0001e2000e901d72 */
[----:B------:R-:W-:Y:S01]  /*11630*/  ISETP.GE.AND P1, PT, R6, UR41, PT ;  /* 0x0000002906007c0c */ /* 0x000fe2000bf26270 */
[----:B------:R-:W-:Y:S02]  /*11640*/  IMAD.MOV.U32 R13, RZ, RZ, R0 ;  /* 0x000000ffff0d7224 */ /* 0x000fe400078e0000 */
[----:B------:R-:W-:-:S10]  /*11650*/  IMAD.MOV.U32 R6, RZ, RZ, R14 ;  /* 0x000000ffff067224 */ /* 0x000fd400078e000e */
[----:B0-----:R-:W-:Y:S05]  /*11660*/  WARPSYNC.COLLECTIVE R15, `(.L_x_7033) ;  /* 0x000000000f087348 */ /* 0x001fea0003c00000 */
[----:B------:R1:W2:Y:S02]  /*11670*/  SHFL.IDX P6, R14, R13, R12, R11 ;  /* 0x0000000c0d0e7389 */ /* 0x0002a400000c000b */
[----:B012---:R-:W-:Y:S01]  /*11680*/  ENDCOLLECTIVE ;  /* 0x000000000000791b */ /* 0x007fe20003800000 */
.L_x_7033:
[----:B------:R-:W-:Y:S01]  /*11690*/  MOV R13, R5 ;  /* 0x00000005000d7202 */ /* 0x000fe20000000f00 */
[----:B------:R-:W-:Y:S01]  /*116a0*/  IMAD.MOV.U32 R12, RZ, RZ, 0x2 ;  /* 0x00000002ff0c7424 */ /* 0x000fe200078e00ff */
[----:B------:R-:W-:-:S13]  /*116b0*/  @!P1 IADD3 R2, P0, R10, R14, RZ ;  /* 0x0000000e0a029210 */ /* 0x000fda0007f1e0ff */
[----:B------:R-:W-:Y:S05]  /*116c0*/  WARPSYNC.COLLECTIVE R15, `(.L_x_7034) ;  /* 0x000000000f087348 */ /* 0x000fea0003c00000 */
[----:B------:R0:W1:Y:S02]  /*116d0*/  SHFL.IDX P6, R14, R13, R12, R11 ;  /* 0x0000000c0d0e7389 */ /* 0x00006400000c000b */
[----:B01----:R-:W-:Y:S01]  /*116e0*/  ENDCOLLECTIVE ;  /* 0x000000000000791b */ /* 0x003fe20003800000 */
.L_x_7034:
[----:B------:R-:W-:Y:S02]  /*116f0*/  @!P1 IMAD.X R3, RZ, RZ, R6, P0 ;  /* 0x000000ffff039224 */ /* 0x000fe400000e0606 */
[----:B------:R-:W-:-:S03]  /*11700*/  VIADD R6, R4, 0x20 ;  /* 0x0000002004067836 */ /* 0x000fc60000000000 */
[----:B------:R-:W-:Y:S01]  /*11710*/  @!PT LDS RZ, [RZ] ;  /* 0x00000000fffff984 */ /* 0x000fe20000000800 */
[----:B------:R-:W-:Y:S01]  /*11720*/  @!PT LDS RZ, [RZ] ;  /* 0x00000000fffff984 */ /* 0x000fe20000000800 */
[----:B------:R-:W-:Y:S01]  /*11730*/  @!PT LDS RZ, [RZ] ;  /* 0x00000000fffff984 */ /* 0x000fe20000000800 */
[----:B------:R0:W-:Y:S02]  /*11740*/  @!P1 LDGSTS.E.BYPASS.LTC128B.128 [R8+0x14c00], desc[UR50][R2.64], !P5 ;  /* 0x14c0000002089fae */ /* 0x0001e4000e901d72 */
[----:B------:R-:W-:Y:S01]  /*11750*/  ISETP.GE.AND P1, PT, R6, UR41, PT ;  /* 0x0000002906007c0c */ /* 0x000fe2000bf26270 */
[----:B------:R-:W-:Y:S02]  /*11760*/  IMAD.MOV.U32 R13, RZ, RZ, R0 ;  /* 0x000000ffff0d7224 */ /* 0x000fe400078e0000 */
[----:B------:R-:W-:-:S10]  /*11770*/  IMAD.MOV.U32 R6, RZ, RZ, R14 ;  /* 0x000000ffff067224 */ /* 0x000fd400078e000e */
[----:B0-----:R-:W-:Y:S05]  /*11780*/  WARPSYNC.COLLECTIVE R15, `(.L_x_7035) ;  /* 0x000000000f087348 */ /* 0x001fea0003c00000 */
[----:B------:R1:W2:Y:S02]  /*11790*/  SHFL.IDX P6, R14, R13, R12, R11 ;  /* 0x0000000c0d0e7389 */ /* 0x0002a400000c000b */
[----:B012---:R-:W-:Y:S01]  /*117a0*/  ENDCOLLECTIVE ;  /* 0x000000000000791b */ /* 0x007fe20003800000 */
.L_x_7035:
[----:B------:R-:W-:Y:S02]  /*117b0*/  IMAD.MOV.U32 R13, RZ, RZ, R5 ;  /* 0x000000ffff0d7224 */ /* 0x000fe400078e0005 */
[----:B------:R-:W-:Y:S01]  /*117c0*/  IMAD.MOV.U32 R12, RZ, RZ, 0x3 ;  /* 0x00000003ff0c7424 */ /* 0x000fe200078e00ff */
[----:B------:R-:W-:-:S13]  /*117d0*/  @!P1 IADD3 R2, P0, R10, R14, RZ ;  /* 0x0000000e0a029210 */ /* 0x000fda0007f1e0ff */
[----:B------:R-:W-:Y:S05]  /*117e0*/  WARPSYNC.COLLECTIVE R15, `(.L_x_7036) ;  /* 0x000000000f087348 */ /* 0x000fea0003c00000 */
[----:B------:R0:W1:Y:S02]  /*117f0*/  SHFL.IDX P6, R14, R13, R12, R11 ;  /* 0x0000000c0d0e7389 */ /* 0x00006400000c000b */
[----:B01----:R-:W-:Y:S01]  /*11800*/  ENDCOLLECTIVE ;  /* 0x000000000000791b */ /* 0x003fe20003800000 */
.L_x_7036:
[----:B------:R-:W-:Y:S01]  /*11810*/  @!P1 IMAD.X R3, RZ, RZ, R6, P0 ;  /* 0x000000ffff039224 */ /* 0x000fe200000e0606 */
[----:B------:R-:W-:-:S04]  /*11820*/  IADD3 R6, R4, 0x30, RZ ;  /* 0x0000003004067810 */ /* 0x000fc80007ffe0ff */
        /* <DEDUP_REMOVED lines=10> */
.L_x_7037:
[----:B------:R-:W-:Y:S02]  /*118d0*/  IMAD.MOV.U32 R13, RZ, RZ, R5 ;  /* 0x000000ffff0d7224 */ /* 0x000fe400078e0005 */
[----:B------:R-:W-:Y:S01]  /*118e0*/  IMAD.MOV.U32 R12, RZ, RZ, 0x4 ;  /* 0x00000004ff0c7424 */ /* 0x000fe200078e00ff */
[----:B------:R-:W-:-:S13]  /*118f0*/  @!P1 IADD3 R2, P0, R10, R14, RZ ;  /* 0x0000000e0a029210 */ /* 0x000fda0007f1e0ff */
[----:B------:R-:W-:Y:S05]  /*11900*/  WARPSYNC.COLLECTIVE R15, `(.L_x_7038) ;  /* 0x000000000f087348 */ /* 0x000fea0003c00000 */
[----:B------:R0:W1:Y:S02]  /*11910*/  SHFL.IDX P6, R14, R13, R12, R11 ;  /* 0x0000000c0d0e7389 */ /* 0x00006400000c000b */
[----:B01----:R-:W-:Y:S01]  /*11920*/  ENDCOLLECTIVE ;  /* 0x000000000000791b */ /* 0x003fe20003800000 */
.L_x_7038:
[----:B------:R-:W-:Y:S01]  /*11930*/  @!P1 IADD3.X R3, RZ, R6, RZ, P0, !PT ;  /* 0x00000006ff039210 */ /* 0x000fe200007fe4ff */
[----:B------:R-:W-:-:S04]  /*11940*/  VIADD R6, R4, 0x40 ;  /* 0x0000004004067836 */ /* 0x000fc80000000000 */
[----:B------:R-:W-:Y:S01]  /*11950*/  @!PT LDS RZ, [RZ] ;  /* 0x00000000fffff984 */ /* 0x000fe20000000800 */
[----:B------:R-:W-:Y:S01]  /*11960*/  @!PT LDS RZ, [RZ] ;  /* 0x00000000fffff984 */ /* 0x000fe20000000800 */
[----:B------:R-:W-:Y:S01]  /*11970*/  @!PT LDS RZ, [RZ] ;  /* 0x00000000fffff984 */ /* 0x000fe20000000800 */
[----:B------:R0:W-:Y:S01]  /*11980*/  @!P1 LDGSTS.E.BYPASS.LTC128B.128 [R8+0x15c00], desc[UR50][R2.64], !P5 ;  /* 0x15c0000002089fae */ /* 0x0001e2000e901d72 */
[----:B------:R-:W-:Y:S02]  /*11990*/  ISETP.GE.AND P1, PT, R6, UR41, PT ;  /* 0x0000002906007c0c */ /* 0x000fe4000bf26270 */
[----:B------:R-:W-:Y:S01]  /*119a0*/  MOV R13, R0 ;  /* 0x00000000000d7202 */ /* 0x000fe20000000f00 */
[----:B------:R-:W-:-:S10]  /*119b0*/  IMAD.MOV.U32 R6, RZ, RZ, R14 ;  /* 0x000000ffff067224 */ /* 0x000fd400078e000e */
[----:B0-----:R-:W-:Y:S05]  /*119c0*/  WARPSYNC.COLLECTIVE R15, `(.L_x_7039) ;  /* 0x000000000f087348 */ /* 0x001fea0003c00000 */
[----:B------:R1:W2:Y:S02]  /*119d0*/  SHFL.IDX P6, R14, R13, R12, R11 ;  /* 0x0000000c0d0e7389 */ /* 0x0002a400000c000b */
[----:B012---:R-:W-:Y:S01]  /*119e0*/  ENDCOLLECTIVE ;  /* 0x000000000000791b */ /* 0x007fe20003800000 */
.L_x_7039:
[----:B------:R-:W-:Y:S02]  /*119f0*/  IMAD.MOV.U32 R13, RZ, RZ, R5 ;  /* 0x000000ffff0d7224 */ /* 0x000fe400078e0005 */
[----:B------:R-:W-:Y:S01]  /*11a00*/  IMAD.MOV.U32 R12, RZ, RZ, 0x5 ;  /* 0x00000005ff0c7424 */ /* 0x000fe200078e00ff */
[----:B------:R-:W-:-:S13]  /*11a10*/  @!P1 IADD3 R2, P0, R10, R14, RZ ;  /* 0x0000000e0a029210 */ /* 0x000fda0007f1e0ff */
[----:B------:R-:W-:Y:S05]  /*11a20*/  WARPSYNC.COLLECTIVE R15, `(.L_x_7040) ;  /* 0x000000000f087348 */ /* 0x000fea0003c00000 */
[----:B------:R0:W1:Y:S02]  /*11a30*/  SHFL.IDX P6, R14, R13, R12, R11 ;  /* 0x0000000c0d0e7389 */ /* 0x00006400000c000b */
[----:B01----:R-:W-:Y:S01]  /*11a40*/  ENDCOLLECTIVE ;  /* 0x000000000000791b */ /* 0x003fe20003800000 */
.L_x_7040:
[----:B------:R-:W-:Y:S02]  /*11a50*/  @!P1 IMAD.X R3, RZ, RZ, R6, P0 ;  /* 0x000000ffff039224 */ /* 0x000fe400000e0606 */
[----:B------:R-:W-:-:S03]  /*11a60*/  VIADD R6, R4, 0x50 ;  /* 0x0000005004067836 */ /* 0x000fc60000000000 */
[----:B------:R-:W-:Y:S01]  /*11a70*/  @!PT LDS RZ, [RZ] ;  /* 0x00000000fffff984 */ /* 0x000fe20000000800 */
[----:B------:R-:W-:Y:S01]  /*11a80*/  @!PT LDS RZ, [RZ] ;  /* 0x00000000fffff984 */ /* 0x000fe20000000800 */
[----:B------:R-:W-:Y:S01]  /*11a90*/  @!PT LDS RZ, [RZ] ;  /* 0x00000000fffff984 */ /* 0x000fe20000000800 */
[----:B------:R0:W-:Y:S02]  /*11aa0*/  @!P1 LDGSTS.E.BYPASS.LTC128B.128 [R8+0x16400], desc[UR50][R2.64], !P5 ;  /* 0x1640000002089fae */ /* 0x0001e4000e901d72 */
[----:B------:R-:W-:Y:S01]  /*11ab0*/  ISETP.GE.AND P1, PT, R6, UR41, PT ;  /* 0x0000002906007c0c */ /* 0x000fe2000bf26270 */
[----:B------:R-:W-:Y:S01]  /*11ac0*/  IMAD.MOV.U32 R13, RZ, RZ, R0 ;  /* 0x000000ffff0d7224 */ /* 0x000fe200078e0000 */
[----:B------:R-:W-:-:S11]  /*11ad0*/  MOV R6, R14 ;  /* 0x0000000e00067202 */ /* 0x000fd60000000f00 */
[----:B0-----:R-:W-:Y:S05]  /*11ae0*/  WARPSYNC.COLLECTIVE R15, `(.L_x_7041) ;  /* 0x000000000f087348 */ /* 0x001fea0003c00000 */
[----:B------:R1:W2:Y:S02]  /*11af0*/  SHFL.IDX P6, R14, R13, R12, R11 ;  /* 0x0000000c0d0e7389 */ /* 0x0002a400000c000b */
[----:B012---:R-:W-:Y:S01]  /*11b00*/  ENDCOLLECTIVE ;  /* 0x000000000000791b */ /* 0x007fe20003800000 */
.L_x_7041:
[----:B------:R-:W-:Y:S01]  /*11b10*/  IMAD.MOV.U32 R13, RZ, RZ, R5 ;  /* 0x000000ffff0d7224 */ /* 0x000fe200078e0005 */
[----:B------:R-:W-:Y:S02]  /*11b20*/  MOV R12, 0x6 ;  /* 0x00000006000c7802 */ /* 0x000fe40000000f00 */
[----:B------:R-:W-:-:S13]  /*11b30*/  @!P1 IADD3 R2, P0, R10, R14, RZ ;  /* 0x0000000e0a029210 */ /* 0x000fda0007f1e0ff */
[----:B------:R-:W-:Y:S05]  /*11b40*/  WARPSYNC.COLLECTIVE R15, `(.L_x_7042) ;  /* 0x000000000f087348 */ /* 0x000fea0003c00000 */
[----:B------:R0:W1:Y:S02]  /*11b50*/  SHFL.IDX P6, R14, R13, R12, R11 ;  /* 0x0000000c0d0e7389 */ /* 0x00006400000c000b */
[----:B01----:R-:W-:Y:S01]  /*11b60*/  ENDCOLLECTIVE ;  /* 0x000000000000791b */ /* 0x003fe20003800000 */
.L_x_7042:
        /* <DEDUP_REMOVED lines=12> */
.L_x_7043:
[----:B------:R-:W-:Y:S01]  /*11c30*/  IMAD.MOV.U32 R13, RZ, RZ, R5 ;  /* 0x000000ffff0d7224 */ /* 0x000fe200078e0005 */
[----:B------:R-:W-:Y:S02]  /*11c40*/  MOV R12, 0x7 ;  /* 0x00000007000c7802 */ /* 0x000fe40000000f00 */
[----:B------:R-:W-:-:S13]  /*11c50*/  @!P1 IADD3 R2, P0, R10, R14, RZ ;  /* 0x0000000e0a029210 */ /* 0x000fda0007f1e0ff */
[----:B------:R-:W-:Y:S05]  /*11c60*/  WARPSYNC.COLLECTIVE R15, `(.L_x_7044) ;  /* 0x000000000f087348 */ /* 0x000fea0003c00000 */
[----:B------:R0:W1:Y:S02]  /*11c70*/  SHFL.IDX P6, R14, R13, R12, R11 ;  /* 0x0000000c0d0e7389 */ /* 0x00006400000c000b */
[----:B01----:R-:W-:Y:S01]  /*11c80*/  ENDCOLLECTIVE ;  /* 0x000000000000791b */ /* 0x003fe20003800000 */
.L_x_7044:
[----:B------:R-:W-:-:S05]  /*11c90*/  @!P1 IMAD.X R3, RZ, RZ, R6, P0 ;  /* 0x000000ffff039224 */ /* 0x000fca00000e0606 */
[----:B------:R-:W-:Y:S01]  /*11ca0*/  @!PT LDS RZ, [RZ] ;  /* 0x00000000fffff984 */ /* 0x000fe20000000800 */
[----:B------:R-:W-:Y:S01]  /*11cb0*/  @!PT LDS RZ, [RZ] ;  /* 0x00000000fffff984 */ /* 0x000fe20000000800 */
[----:B------:R-:W-:Y:S01]  /*11cc0*/  @!PT LDS RZ, [RZ] ;  /* 0x00000000fffff984 */ /* 0x000fe20000000800 */
[----:B------:R0:W-:Y:S01]  /*11cd0*/  @!P1 LDGSTS.E.BYPASS.LTC128B.128 [R8+0x17400], desc[UR50][R2.64], !P5 ;  /* 0x1740000002089fae */ /* 0x0001e2000e901d72 */
[----:B------:R-:W-:Y:S02]  /*11ce0*/  IMAD.MOV.U32 R13, RZ, RZ, R0 ;  /* 0x000000ffff0d7224 */ /* 0x000fe400078e0000 */
[----:B------:R-:W-:-:S07]  /*11cf0*/  IMAD.MOV.U32 R6, RZ, RZ, R14 ;  /* 0x000000ffff067224 */ /* 0x000fce00078e000e */
[----:B0-----:R-:W-:Y:S05]  /*11d00*/  WARPSYNC.COLLECTIVE R15, `(.L_x_7045) ;  /* 0x000000000f087348 */ /* 0x001fea0003c00000 */
[----:B------:R1:W2:Y:S02]  /*11d10*/  SHFL.IDX P6, R14, R13, R12, R11 ;  /* 0x0000000c0d0e7389 */ /* 0x0002a400000c000b */
[----:B012---:R-:W-:Y:S01]  /*11d20*/  ENDCOLLECTIVE ;  /* 0x000000000000791b */ /* 0x007fe20003800000 */
.L_x_7045:
[----:B------:R-:W-:Y:S05]  /*11d30*/  BRA `(.L_x_7046) ;  /* 0xffffffb400587947 */ /* 0x000fea000383ffff */
.L_x_6937:
[----:B0-----:R0:W1:Y:S02]  /*11d40*/  SYNCS.PHASECHK.TRANS64.TRYWAIT P0, [R36+URZ+0x22820], R3 ;  /* 0x02282003240075a7 */ /* 0x001064000800017f */
[----:B-1----:R-:W-:Y:S05]  /*11d50*/  @!P0 NANOSLEEP.SYNCS 0x989680 ;  /* 0x009896800000895d */ /* 0x002fea0003900000 */
[----:B------:R-:W1:Y:S02]  /*11d60*/  @!P0 SYNCS.PHASECHK.TRANS64 P0, [R36+URZ+0x22820], R3 ;  /* 0x02282003240085a7 */ /* 0x000e64000800007f */
[----:B-1----:R-:W-:Y:S05]  /*11d70*/  @!P0 BRA `(.L_x_6937) ;  /* 0xfffffffc00f08947 */ /* 0x002fea000383ffff */
[----:B------:R-:W-:Y:S05]  /*11d80*/  BRA `(.L_x_7047) ;  /* 0xffffffb4008c7947 */ /* 0x000fea000383ffff */
.L_x_6941:
[----:B0-----:R0:W1:Y:S02]  /*11d90*/  SYNCS.PHASECHK.TRANS64.TRYWAIT P0, [R0+URZ+0x22880], R35 ;  /* 0x02288023000075a7 */ /* 0x001064000800017f */
[----:B-1----:R-:W-:Y:S05]  /*11da0*/  @!P0 NANOSLEEP.SYNCS 0x989680 ;  /* 0x009896800000895d */ /* 0x002fea0003900000 */
[----:B------:R-:W1:Y:S02]  /*11db0*/  @!P0 SYNCS.PHASECHK.TRANS64 P0, [R0+URZ+0x22880], R35 ;  /* 0x02288023000085a7 */ /* 0x000e64000800007f */
[----:B-1----:R-:W-:Y:S05]  /*11dc0*/  @!P0 BRA `(.L_x_6941) ;  /* 0xfffffffc00f08947 */ /* 0x002fea000383ffff */
[----:B------:R-:W-:Y:S05]  /*11dd0*/  BRA `(.L_x_7048) ;  /* 0xffffffb800c47947 */ /* 0x000fea000383ffff */
.L_x_6942:
        /* <DEDUP_REMOVED lines=8> */
.L_x_7050:
[----:B------:R-:W-:Y:S05]  /*11e60*/  BSYNC B0 ;  /* 0x0000000000007941 */ /* 0x000fea0003800000 */
.L_x_7049:
[----:B------:R-:W0:Y:S01]  /*11e70*/  S2R R20, SR_TID.X ;  /* 0x0000000000147919 */ /* 0x000e220000002100 */
[----:B------:R-:W-:Y:S01]  /*11e80*/  IMAD.MOV.U32 R13, RZ, RZ, R9 ;  /* 0x000000ffff0d7224 */ /* 0x000fe200078e0009 */
[----:B------:R-:W-:Y:S01]  /*11e90*/  MOV R11, 0x181f ;  /* 0x0000181f000b7802 */ /* 0x000fe20000000f00 */
[----:B------:R-:W-:Y:S02]  /*11ea0*/  IMAD.MOV.U32 R12, RZ, RZ, RZ ;  /* 0x000000ffff0c7224 */ /* 0x000fe400078e00ff */
[----:B------:R-:W-:Y:S02]  /*11eb0*/  IMAD.MOV.U32 R15, RZ, RZ, -0x1 ;  /* 0xffffffffff0f7424 */ /* 0x000fe400078e00ff */
[----:B------:R-:W-:-:S07]  /*11ec0*/  IMAD.MOV.U32 R4, RZ, RZ, R14 ;  /* 0x000000ffff047224 */ /* 0x000fce00078e000e */
[----:B0-----:R-:W-:Y:S05]  /*11ed0*/  WARPSYNC.COLLECTIVE R15, `(.L_x_7051) ;  /* 0x000000000f087348 */ /* 0x001fea0003c00000 */
[----:B------:R1:W2:Y:S02]  /*11ee0*/  SHFL.IDX P6, R14, R13, R12, R11 ;  /* 0x0000000c0d0e7389 */ /* 0x0002a400000c000b */
[----:B012---:R-:W-:Y:S01]  /*11ef0*/  ENDCOLLECTIVE ;  /* 0x000000000000791b */ /* 0x007fe20003800000 */
.L_x_7051:
[----:B------:R-:W-:Y:S01]  /*11f00*/  MOV R13, R10 ;  /* 0x0000000a000d7202 */ /* 0x000fe20000000f00 */
[----:B------:R-:W-:Y:S02]  /*11f10*/  IMAD.MOV.U32 R12, RZ, RZ, 0x1 ;  /* 0x00000001ff0c7424 */ /* 0x000fe400078e00ff */
[----:B------:R-:W-:-:S05]  /*11f20*/  IMAD.SHL.U32 R23, R20, 0x10, RZ ;  /* 0x0000001014177824 */ /* 0x000fca00078e00ff */
[----:B------:R-:W-:-:S04]  /*11f30*/  LOP3.LUT R23, R23, 0x70, RZ, 0xc0, !PT ;  /* 0x0000007017177812 */ /* 0x000fc800078ec0ff */
[----:B------:R-:W-:-:S13]  /*11f40*/  IADD3 R2, P0, R23, R14, RZ ;  /* 0x0000000e17027210 */ /* 0x000fda0007f1e0ff */
[----:B------:R-:W-:Y:S05]  /*11f50*/  WARPSYNC.COLLECTIVE R15, `(.L_x_7052) ;  /* 0x000000000f087348 */ /* 0x000fea0003c00000 */
[----:B------:R0:W1:Y:S02]  /*11f60*/  SHFL.IDX P6, R14, R13, R12, R11 ;  /* 0x0000000c0d0e7389 */ /* 0x00006400000c000b */
[----:B01----:R-:W-:Y:S01]  /*11f70*/  ENDCOLLECTIVE ;  /* 0x000000000000791b */ /* 0x003fe20003800000 */
.L_x_7052:
[----:B------:R-:W-:Y:S02]  /*11f80*/  IMAD.X R3, RZ, RZ, R4, P0 ;  /* 0x000000ffff037224 */ /* 0x000fe400000e0604 */
[----:B------:R-:W-:-:S05]  /*11f90*/  VIADD R4, R19, UR42 ;  /* 0x0000002a13047c36 */ /* 0x000fca0008000000 */
        /* <DEDUP_REMOVED lines=9> */
.L_x_7053:
[----:B------:R-:W-:Y:S02]  /*12030*/  IMAD.MOV.U32 R13, RZ, RZ, R10 ;  /* 0x000000ffff0d7224 */ /* 0x000fe400078e000a */
[----:B------:R-:W-:Y:S02]  /*12040*/  IMAD.MOV.U32 R12, RZ, RZ, 0x2 ;  /* 0x00000002ff0c7424 */ /* 0x000fe400078e00ff */
[----:B------:R-:W-:-:S07]  /*12050*/  IMAD.MOV.U32 R2, RZ, RZ, R14 ;  /* 0x000000ffff027224 */ /* 0x000fce00078e000e */
[----:B------:R-:W-:Y:S05]  /*12060*/  WARPSYNC.COLLECTIVE R15, `(.L_x_7054) ;  /* 0x000000000f087348 */ /* 0x000fea0003c00000 */
[----:B------:R0:W1:Y:S02]  /*12070*/  SHFL.IDX P6, R14, R13, R12, R11 ;  /* 0x0000000c0d0e7389 */ /* 0x00006400000c000b */
[----:B01----:R-:W-:Y:S01]  /*12080*/  ENDCOLLECTIVE ;  /* 0x000000000000791b */ /* 0x003fe20003800000 */
.L_x_7054:
[----:B------:R-:W-:-:S04]  /*12090*/  IADD3 R2, P0, R23, R2, RZ ;  /* 0x0000000217027210 */ /* 0x000fc80007f1e0ff */
[----:B------:R-:W-:-:S05]  /*120a0*/  IADD3.X R3, RZ, R3, RZ, P0, !PT ;  /* 0x00000003ff037210 */ /* 0x000fca00007fe4ff */
        /* <DEDUP_REMOVED lines=9> */
.L_x_7055:
[----:B------:R-:W-:Y:S02]  /*12140*/  IMAD.MOV.U32 R13, RZ, RZ, R10 ;  /* 0x000000ffff0d7224 */ /* 0x000fe400078e000a */
[----:B------:R-:W-:Y:S01]  /*12150*/  IMAD.MOV.U32 R12, RZ, RZ, 0x3 ;  /* 0x00000003ff0c7424 */ /* 0x000fe200078e00ff */
[----:B------:R-:W-:-:S07]  /*12160*/  MOV R2, R14 ;  /* 0x0000000e00027202 */ /* 0x000fce0000000f00 */
[----:B------:R-:W-:Y:S05]  /*12170*/  WARPSYNC.COLLECTIVE R15, `(.L_x_7056) ;  /* 0x000000000f087348 */ /* 0x000fea0003c00000 */
[----:B------:R0:W1:Y:S02]  /*12180*/  SHFL.IDX P6, R14, R13, R12, R11 ;  /* 0x0000000c0d0e7389 */ /* 0x00006400000c000b */
[----:B01----:R-:W-:Y:S01]  /*12190*/  ENDCOLLECTIVE ;  /* 0x000000000000791b */ /* 0x003fe20003800000 */
.L_x_7056:
[----:B------:R-:W-:-:S05]  /*121a0*/  IADD3 R2, P0, R23, R2, RZ ;  /* 0x0000000217027210 */ /* 0x000fca0007f1e0ff */
[----:B------:R-:W-:-:S05]  /*121b0*/  IMAD.X R3, RZ, RZ, R3, P0 ;  /* 0x000000ffff037224 */ /* 0x000fca00000e0603 */
[----:B------:R-:W-:Y:S01]  /*121c0*/  @!PT LDS RZ, [RZ] ;  /* 0x00000000fffff984 */ /* 0x000fe20000000800 */
[----:B------:R-:W-:Y:S01]  /*121d0*/  @!PT LDS RZ, [RZ] ;  /* 0x00000000fffff984 */ /* 0x000fe20000000800 */
[----:B------:R-:W-:Y:S01]  /*121e0*/  @!PT LDS RZ, [RZ] ;  /* 0x00000000fffff984 */ /* 0x000fe20000000800 */
[----:B------:R0:W-:Y:S01]  /*121f0*/  LDGSTS.E.BYPASS.LTC128B.128 [R4+0xb400], desc[UR50][R2.64], !P2 ;  /* 0x0b40000002047fae */ /* 0x0001e2000d101d72 */
[----:B------:R-:W-:Y:S01]  /*12200*/  MOV R13, R9 ;  /* 0x00000009000d7202 */ /* 0x000fe20000000f00 */
[----:B------:R-:W-:-:S07]  /*12210*/  IMAD.MOV.U32 R20, RZ, RZ, R14 ;  /* 0x000000ffff147224 */ /* 0x000fce00078e000e */
[----:B0-----:R-:W-:Y:S05]  /*12220*/  WARPSYNC.COLLECTIVE R15, `(.L_x_7057) ;  /* 0x000000000f087348 */ /* 0x001fea0003c00000 */
[----:B------:R1:W2:Y:S02]  /*12230*/  SHFL.IDX P6, R14, R13, R12, R11 ;  /* 0x0000000c0d0e7389 */ /* 0x0002a400000c000b */
[----:B012---:R-:W-:Y:S01]  /*12240*/  ENDCOLLECTIVE ;  /* 0x000000000000791b */ /* 0x007fe20003800000 */
.L_x_7057:
[----:B------:R-:W-:Y:S02]  /*12250*/  IMAD.MOV.U32 R13, RZ, RZ, R10 ;  /* 0x000000ffff0d7224 */ /* 0x000fe400078e000a */
[----:B------:R-:W-:Y:S02]  /*12260*/  IMAD.MOV.U32 R12, RZ, RZ, 0x4 ;  /* 0x00000004ff0c7424 */ /* 0x000fe400078e00ff */
[----:B------:R-:W-:-:S07]  /*12270*/  IMAD.MOV.U32 R26, RZ, RZ, R14 ;  /* 0x000000ffff1a7224 */ /* 0x000fce00078e000e */
[----:B------:R-:W-:Y:S05]  /*12280*/  WARPSYNC.COLLECTIVE R15, `(.L_x_7058) ;  /* 0x000000000f087348 */ /* 0x000fea0003c00000 */
[----:B------:R0:W1:Y:S02]  /*12290*/  SHFL.IDX P6, R14, R13, R12, R11 ;  /* 0x0000000c0d0e7389 */ /* 0x00006400000c000b */
[----:B01----:R-:W-:Y:S01]  /*122a0*/  ENDCOLLECTIVE ;  /* 0x000000000000791b */ /* 0x003fe20003800000 */
.L_x_7058:
[----:B------:R-:W-:-:S05]  /*122b0*/  IADD3 R2, P0, R23, R26, RZ ;  /* 0x0000001a17027210 */ /* 0x000fca0007f1e0ff */
[----:B------:R-:W-:-:S05]  /*122c0*/  IMAD.X R3, RZ, RZ, R20, P0 ;  /* 0x000000ffff037224 */ /* 0x000fca00000e0614 */
        /* <DEDUP_REMOVED lines=9> */
.L_x_7059:
[----:B------:R-:W-:Y:S01]  /*12360*/  IMAD.MOV.U32 R13, RZ, RZ, R10 ;  /* 0x000000ffff0d7224 */ /* 0x000fe200078e000a */
[----:B------:R-:W-:Y:S01]  /*12370*/  MOV R12, 0x5 ;  /* 0x00000005000c7802 */ /* 0x000fe20000000f00 */
[----:B------:R-:W-:-:S07]  /*12380*/  IMAD.MOV.U32 R24, RZ, RZ, R14 ;  /* 0x000000ffff187224 */ /* 0x000fce00078e000e */
[----:B------:R-:W-:Y:S05]  /*12390*/  WARPSYNC.COLLECTIVE R15, `(.L_x_7060) ;  /* 0x000000000f087348 */ /* 0x000fea0003c00000 */
[----:B------:R0:W1:Y:S02]  /*123a0*/  SHFL.IDX P6, R14, R13, R12, R11 ;  /* 0x0000000c0d0e7389 */ /* 0x00006400000c000b */
[----:B01----:R-:W-:Y:S01]  /*123b0*/  ENDCOLLECTIVE ;  /* 0x000000000000791b */ /* 0x003fe20003800000 */
.L_x_7060:
        /* <DEDUP_REMOVED lines=11> */
.L_x_7061:
[----:B------:R-:W-:Y:S01]  /*12470*/  MOV R13, R10 ;  /* 0x0000000a000d7202 */ /* 0x000fe20000000f00 */
[----:B------:R-:W-:Y:S02]  /*12480*/  IMAD.MOV.U32 R12, RZ, RZ, 0x6 ;  /* 0x00000006ff0c7424 */ /* 0x000fe400078e00ff */
[----:B------:R-:W-:-:S07]  /*12490*/  IMAD.MOV.U32 R22, RZ, RZ, R14 ;  /* 0x000000ffff167224 */ /* 0x000fce00078e000e */
[----:B------:R-:W-:Y:S05]  /*124a0*/  WARPSYNC.COLLECTIVE R15, `(.L_x_7062) ;  /* 0x000000000f087348 */ /* 0x000fea0003c00000 */
[----:B------:R0:W1:Y:S02]  /*124b0*/  SHFL.IDX P6, R14, R13, R12, R11 ;  /* 0x0000000c0d0e7389 */ /* 0x00006400000c000b */
[----:B01----:R-:W-:Y:S01]  /*124c0*/  ENDCOLLECTIVE ;  /* 0x000000000000791b */ /* 0x003fe20003800000 */
.L_x_7062:
        /* <DEDUP_REMOVED lines=11> */
.L_x_7063:
[----:B------:R-:W-:Y:S02]  /*12580*/  IMAD.MOV.U32 R13, RZ, RZ, R10 ;  /* 0x000000ffff0d7224 */ /* 0x000fe400078e000a */
[----:B------:R-:W-:Y:S02]  /*12590*/  IMAD.MOV.U32 R12, RZ, RZ, 0x7 ;  /* 0x00000007ff0c7424 */ /* 0x000fe400078e00ff */
[----:B------:R-:W-:-:S07]  /*125a0*/  IMAD.MOV.U32 R20, RZ, RZ, R14 ;  /* 0x000000ffff147224 */ /* 0x000fce00078e000e */
[----:B------:R-:W-:Y:S05]  /*125b0*/  WARPSYNC.COLLECTIVE R15, `(.L_x_7064) ;  /* 0x000000000f087348 */ /* 0x000fea0003c00000 */
[----:B------:R0:W1:Y:S02]  /*125c0*/  SHFL.IDX P6, R14, R13, R12, R11 ;  /* 0x0000000c0d0e7389 */ /* 0x00006400000c000b */
[----:B01----:R-:W-:Y:S01]  /*125d0*/  ENDCOLLECTIVE ;  /* 0x000000000000791b */ /* 0x003fe20003800000 */
.L_x_7064:
        /* <DEDUP_REMOVED lines=11> */
.L_x_7065:
[----:B------:R-:W-:Y:S02]  /*12690*/  IMAD.MOV.U32 R13, RZ, RZ, R18 ;  /* 0x000000ffff0d7224 */ /* 0x000fe400078e0012 */
[----:B------:R-:W-:Y:S01]  /*126a0*/  IMAD.MOV.U32 R12, RZ, RZ, RZ ;  /* 0x000000ffff0c7224 */ /* 0x000fe200078e00ff */
[----:B------:R-:W-:-:S07]  /*126b0*/  MOV R9, R14 ;  /* 0x0000000e00097202 */ /* 0x000fce0000000f00 */
[----:B------:R-:W-:Y:S05]  /*126c0*/  WARPSYNC.COLLECTIVE R15, `(.L_x_7066) ;  /* 0x000000000f087348 */ /* 0x000fea0003c00000 */
[----:B------:R0:W1:Y:S02]  /*126d0*/  SHFL.IDX P6, R14, R13, R12, R11 ;  /* 0x0000000c0d0e7389 */ /* 0x00006400000c000b */
[----:B01----:R-:W-:Y:S01]  /*126e0*/  ENDCOLLECTIVE ;  /* 0x000000000000791b */ /* 0x003fe20003800000 */
.L_x_7066:
[----:B------:R-:W-:-:S05]  /*126f0*/  IADD3 R2, P0, R23, R9, RZ ;  /* 0x0000000917027210 */ /* 0x000fca0007f1e0ff */
[----:B------:R-:W-:-:S05]  /*12700*/  IMAD.X R3, RZ, RZ, R10, P0 ;  /* 0x000000ffff037224 */ /* 0x000fca00000e060a */
[----:B------:R-:W-:Y:S01]  /*12710*/  @!PT LDS RZ, [RZ] ;  /* 0x00000000fffff984 */ /* 0x000fe20000000800 */
[----:B------:R-:W-:Y:S01]  /*12720*/  @!PT LDS RZ, [RZ] ;  /* 0x00000000fffff984 */ /* 0x000fe20000000800 */
[----:B------:R-:W-:Y:S01]  /*12730*/  @!PT LDS RZ, [RZ] ;  /* 0x00000000fffff984 */ /* 0x000fe20000000800 */
[----:B------:R0:W-:Y:S01]  /*12740*/  LDGSTS.E.BYPASS.LTC128B.128 [R4+0xdc00], desc[UR50][R2.64], !P2 ;  /* 0x0dc0000002047fae */ /* 0x0001e2000d101d72 */
[----:B------:R-:W-:Y:S01]  /*12750*/  MOV R13, R17 ;  /* 0x00000011000d7202 */ /* 0x000fe20000000f00 */
[----:B0-----:R-:W-:-:S07]  /*12760*/  IMAD.MOV.U32 R3, RZ, RZ, R14 ;  /* 0x000000ffff037224 */ /* 0x001fce00078e000e */
[----:B------:R-:W-:Y:S05]  /*12770*/  WARPSYNC.COLLECTIVE R15, `(.L_x_7067) ;  /* 0x000000000f087348 */ /* 0x000fea0003c00000 */
[----:B------:R0:W1:Y:S02]  /*12780*/  SHFL.IDX P6, R14, R13, R12, R11 ;  /* 0x0000000c0d0e7389 */ /* 0x00006400000c000b */
[----:B01----:R-:W-:Y:S01]  /*12790*/  ENDCOLLECTIVE ;  /* 0x000000000000791b */ /* 0x003fe20003800000 */
.L_x_7067:
[----:B------:R-:W-:Y:S02]  /*127a0*/  IMAD.MOV.U32 R13, RZ, RZ, R18 ;  /* 0x000000ffff0d7224 */ /* 0x000fe400078e0012 */
[----:B------:R-:W-:Y:S02]  /*127b0*/  IMAD.MOV.U32 R12, RZ, RZ, 0x1 ;  /* 0x00000001ff0c7424 */ /* 0x000fe400078e00ff */
[----:B------:R-:W-:-:S07]  /*127c0*/  IMAD.MOV.U32 R2, RZ, RZ, R14 ;  /* 0x000000ffff027224 */ /* 0x000fce00078e000e */
[----:B------:R-:W-:Y:S05]  /*127d0*/  WARPSYNC.COLLECTIVE R15, `(.L_x_7068) ;  /* 0x000000000f087348 */ /* 0x000fea0003c00000 */
[----:B------:R0:W1:Y:S02]  /*127e0*/  SHFL.IDX P6, R14, R13, R12, R11 ;  /* 0x0000000c0d0e7389 */ /* 0x00006400000c000b */
[----:B01----:R-:W-:Y:S01]  /*127f0*/  ENDCOLLECTIVE ;  /* 0x000000000000791b */ /* 0x003fe20003800000 */
.L_x_7068:
        /* <DEDUP_REMOVED lines=11> */
.L_x_7069:
[----:B------:R-:W-:Y:S01]  /*128b0*/  IMAD.MOV.U32 R2, RZ, RZ, R14 ;  /* 0x000000ffff027224 */ /* 0x000fe200078e000e */
[----:B------:R-:W-:Y:S06]  /*128c0*/  BRA `(.L_x_7070) ;  /* 0xffffffb400687947 */ /* 0x000fec000383ffff */
.L_x_6947:
[----:B---3--:R3:W4:Y:S02]  /*128d0*/  SYNCS.PHASECHK.TRANS64.TRYWAIT P0, [R0+URZ+0x22840], R35 ;  /* 0x02284023000075a7 */ /* 0x008724000800017f */
[----:B----4-:R-:W-:Y:S05]  /*128e0*/  @!P0 NANOSLEEP.SYNCS 0x989680 ;  /* 0x009896800000895d */ /* 0x010fea0003900000 */
[----:B------:R-:W4:Y:S02]  /*128f0*/  @!P0 SYNCS.PHASECHK.TRANS64 P0, [R0+URZ+0x22840], R35 ;  /* 0x02284023000085a7 */ /* 0x000f24000800007f */
[----:B----4-:R-:W-:Y:S05]  /*12900*/  @!P0 BRA `(.L_x_6947) ;  /* 0xfffffffc00f08947 */ /* 0x010fea000383ffff */
[----:B------:R-:W-:Y:S05]  /*12910*/  BRA `(.L_x_7071) ;  /* 0xffffffb400c47947 */ /* 0x000fea000383ffff */
.L_x_6948:
        /* <DEDUP_REMOVED lines=8> */
.L_x_7073:
[----:B------:R-:W-:Y:S05]  /*129a0*/  BSYNC B0 ;  /* 0x0000000000007941 */ /* 0x000fea0003800000 */
.L_x_7072:
        /* <DEDUP_REMOVED lines=8> */
.L_x_7074:
[----:B------:R-:W-:Y:S02]  /*12a30*/  IMAD.MOV.U32 R13, RZ, RZ, R9 ;  /* 0x000000ffff0d7224 */ /* 0x000fe400078e0009 */
[----:B------:R-:W-:-:S05]  /*12a40*/  IMAD.MOV.U32 R12, RZ, RZ, R14 ;  /* 0x000000ffff0c7224 */ /* 0x000fca00078e000e */
[----:B------:R-:W-:Y:S02]  /*12a50*/  IADD3 R2, P0, R24, R12, RZ ;  /* 0x0000000c18027210 */ /* 0x000fe40007f1e0ff */
[----:B------:R-:W-:-:S03]  /*12a60*/  MOV R12, 0x1 ;  /* 0x00000001000c7802 */ /* 0x000fc60000000f00 */
[----:B------:R-:W-:-:S08]  /*12a70*/  IMAD.X R3, RZ, RZ, R17, P0 ;  /* 0x000000ffff037224 */ /* 0x000fd000000e0611 */
[----:B------:R-:W-:Y:S05]  /*12a80*/  WARPSYNC.COLLECTIVE R15, `(.L_x_7075) ;  /* 0x000000000f087348 */ /* 0x000fea0003c00000 */
[----:B------:R0:W1:Y:S02]  /*12a90*/  SHFL.IDX P6, R14, R13, R12, R11 ;  /* 0x0000000c0d0e7389 */ /* 0x00006400000c000b */
[----:B01----:R-:W-:Y:S01]  /*12aa0*/  ENDCOLLECTIVE ;  /* 0x000000000000791b */ /* 0x003fe20003800000 */
.L_x_7075:
        /* <DEDUP_REMOVED lines=9> */
.L_x_7076:
[----:B------:R-:W-:Y:S01]  /*12b40*/  IMAD.MOV.U32 R13, RZ, RZ, R9 ;  /* 0x000000ffff0d7224 */ /* 0x000fe200078e0009 */
[----:B------:R-:W-:Y:S02]  /*12b50*/  MOV R12, 0x2 ;  /* 0x00000002000c7802 */ /* 0x000fe40000000f00 */
[----:B------:R-:W-:-:S13]  /*12b60*/  IADD3 R2, P0, R24, R14, RZ ;  /* 0x0000000e18027210 */ /* 0x000fda0007f1e0ff */
[----:B------:R-:W-:Y:S05]  /*12b70*/  WARPSYNC.COLLECTIVE R15, `(.L_x_7077) ;  /* 0x000000000f087348 */ /* 0x000fea0003c00000 */
[----:B------:R0:W1:Y:S02]  /*12b80*/  SHFL.IDX P6, R14, R13, R12, R11 ;  /* 0x0000000c0d0e7389 */ /* 0x00006400000c000b */
[----:B01----:R-:W-:Y:S01]  /*12b90*/  ENDCOLLECTIVE ;  /* 0x000000000000791b */ /* 0x003fe20003800000 */
.L_x_7077:
        /* <DEDUP_REMOVED lines=10> */
.L_x_7078:
[----:B------:R-:W-:Y:S01]  /*12c40*/  IMAD.MOV.U32 R13, RZ, RZ, R9 ;  /* 0x000000ffff0d7224 */ /* 0x000fe200078e0009 */
[----:B------:R-:W-:Y:S02]  /*12c50*/  MOV R12, 0x3 ;  /* 0x00000003000c7802 */ /* 0x000fe40000000f00 */
[----:B------:R-:W-:-:S13]  /*12c60*/  IADD3 R2, P0, R24, R14, RZ ;  /* 0x0000000e18027210 */ /* 0x000fda0007f1e0ff */
[----:B------:R-:W-:Y:S05]  /*12c70*/  WARPSYNC.COLLECTIVE R15, `(.L_x_7079) ;  /* 0x000000000f087348 */ /* 0x000fea0003c00000 */
[----:B------:R0:W1:Y:S02]  /*12c80*/  SHFL.IDX P6, R14, R13, R12, R11 ;  /* 0x0000000c0d0e7389 */ /* 0x00006400000c000b */
[----:B01----:R-:W-:Y:S01]  /*12c90*/  ENDCOLLECTIVE ;  /* 0x000000000000791b */ /* 0x003fe20003800000 */
.L_x_7079:
        /* <DEDUP_REMOVED lines=10> */
.L_x_7080:
[----:B------:R-:W-:Y:S01]  /*12d40*/  MOV R13, R9 ;  /* 0x00000009000d7202 */ /* 0x000fe20000000f00 */
[----:B------:R-:W-:Y:S02]  /*12d50*/  IMAD.MOV.U32 R12, RZ, RZ, 0x4 ;  /* 0x00000004ff0c7424 */ /* 0x000fe400078e00ff */
[----:B------:R-:W-:-:S07]  /*12d60*/  IMAD.MOV.U32 R22, RZ, RZ, R14 ;  /* 0x000000ffff167224 */ /* 0x000fce00078e000e */
[----:B------:R-:W-:Y:S05]  /*12d70*/  WARPSYNC.COLLECTIVE R15, `(.L_x_7081) ;  /* 0x000000000f087348 */ /* 0x000fea0003c00000 */
[----:B------:R0:W1:Y:S02]  /*12d80*/  SHFL.IDX P6, R14, R13, R12, R11 ;  /* 0x0000000c0d0e7389 */ /* 0x00006400000c000b */
[----:B01----:R-:W-:Y:S01]  /*12d90*/  ENDCOLLECTIVE ;  /* 0x000000000000791b */ /* 0x003fe20003800000 */
.L_x_7081:
        /* <DEDUP_REMOVED lines=11> */
.L_x_7082:
[----:B------:R-:W-:Y:S02]  /*12e50*/  IMAD.MOV.U32 R13, RZ, RZ, R9 ;  /* 0x000000ffff0d7224 */ /* 0x000fe400078e0009 */
[----:B------:R-:W-:Y:S02]  /*12e60*/  IMAD.MOV.U32 R12, RZ, RZ, 0x5 ;  /* 0x00000005ff0c7424 */ /* 0x000fe400078e00ff */
[----:B------:R-:W-:-:S07]  /*12e70*/  IMAD.MOV.U32 R20, RZ, RZ, R14 ;  /* 0x000000ffff147224 */ /* 0x000fce00078e000e */
[----:B------:R-:W-:Y:S05]  /*12e80*/  WARPSYNC.COLLECTIVE R15, `(.L_x_7083) ;  /* 0x000000000f087348 */ /* 0x000fea0003c00000 */
[----:B------:R0:W1:Y:S02]  /*12e90*/  SHFL.IDX P6, R14, R13, R12, R11 ;  /* 0x0000000c0d0e7389 */ /* 0x00006400000c000b */
[----:B01----:R-:W-:Y:S01]  /*12ea0*/  ENDCOLLECTIVE ;  /* 0x000000000000791b */ /* 0x003fe20003800000 */
.L_x_7083:
        /* <DEDUP_REMOVED lines=11> */
.L_x_7084:
[----:B------:R-:W-:Y:S02]  /*12f60*/  IMAD.MOV.U32 R13, RZ, RZ, R9 ;  /* 0x000000ffff0d7224 */ /* 0x000fe400078e0009 */
[----:B------:R-:W-:Y:S01]  /*12f70*/  IMAD.MOV.U32 R12, RZ, RZ, 0x6 ;  /* 0x00000006ff0c7424 */ /* 0x000fe200078e00ff */
[----:B------:R-:W-:-:S07]  /*12f80*/  MOV R18, R14 ;  /* 0x0000000e00127202 */ /* 0x000fce0000000f00 */
[----:B------:R-:W-:Y:S05]  /*12f90*/  WARPSYNC.COLLECTIVE R15, `(.L_x_7085) ;  /* 0x000000000f087348 */ /* 0x000fea0003c00000 */
[----:B------:R0:W1:Y:S02]  /*12fa0*/  SHFL.IDX P6, R14, R13, R12, R11 ;  /* 0x0000000c0d0e7389 */ /* 0x00006400000c000b */
[----:B01----:R-:W-:Y:S01]  /*12fb0*/  ENDCOLLECTIVE ;  /* 0x000000000000791b */ /* 0x003fe20003800000 */
.L_x_7085:
        /* <DEDUP_REMOVED lines=11> */
.L_x_7086:
[----:B------:R-:W-:Y:S02]  /*13070*/  IMAD.MOV.U32 R13, RZ, RZ, R9 ;  /* 0x000000ffff0d7224 */ /* 0x000fe400078e0009 */
[----:B------:R-:W-:Y:S01]  /*13080*/  IMAD.MOV.U32 R12, RZ, RZ, 0x7 ;  /* 0x00000007ff0c7424 */ /* 0x000fe200078e00ff */
[----:B------:R-:W-:-:S13]  /*13090*/  IADD3 R2, P0, R24, R14, RZ ;  /* 0x0000000e18027210 */ /* 0x000fda0007f1e0ff */
[----:B------:R-:W-:Y:S05]  /*130a0*/  WARPSYNC.COLLECTIVE R15, `(.L_x_7087) ;  /* 0x000000000f087348 */ /* 0x000fea0003c00000 */
[----:B------:R0:W1:Y:S02]  /*130b0*/  SHFL.IDX P6, R14, R13, R12, R11 ;  /* 0x0000000c0d0e7389 */ /* 0x00006400000c000b */
[----:B01----:R-:W-:Y:S01]  /*130c0*/  ENDCOLLECTIVE ;  /* 0x000000000000791b */ /* 0x003fe20003800000 */
.L_x_7087:
        /* <DEDUP_REMOVED lines=10> */
.L_x_7088:
[----:B------:R-:W-:Y:S02]  /*13170*/  IMAD.MOV.U32 R13, RZ, RZ, R10 ;  /* 0x000000ffff0d7224 */ /* 0x000fe400078e000a */
[----:B------:R-:W-:Y:S02]  /*13180*/  IMAD.MOV.U32 R12, RZ, RZ, RZ ;  /* 0x000000ffff0c7224 */ /* 0x000fe400078e00ff */
[----:B------:R-:W-:-:S07]  /*13190*/  IMAD.MOV.U32 R6, RZ, RZ, R14 ;  /* 0x000000ffff067224 */ /* 0x000fce00078e000e */
[----:B------:R-:W-:Y:S05]  /*131a0*/  WARPSYNC.COLLECTIVE R15, `(.L_x_7089) ;  /* 0x000000000f087348 */ /* 0x000fea0003c00000 */
[----:B------:R0:W1:Y:S02]  /*131b0*/  SHFL.IDX P6, R14, R13, R12, R11 ;  /* 0x0000000c0d0e7389 */ /* 0x00006400000c000b */
[----:B01----:R-:W-:Y:S01]  /*131c0*/  ENDCOLLECTIVE ;  /* 0x000000000000791b */ /* 0x003fe20003800000 */
.L_x_7089:
[----:B------:R-:W-:-:S05]  /*131d0*/  IADD3 R2, P0, R24, R6, RZ ;  /* 0x0000000618027210 */ /* 0x000fca0007f1e0ff */
[----:B------:R-:W-:-:S05]  /*131e0*/  IMAD.X R3, RZ, RZ, R9, P0 ;  /* 0x000000ffff037224 */ /* 0x000fca00000e0609 */
[----:B------:R-:W-:Y:S01]  /*131f0*/  @!PT LDS RZ, [RZ] ;  /* 0x00000000fffff984 */ /* 0x000fe20000000800 */
[----:B------:R-:W-:Y:S01]  /*13200*/  @!PT LDS RZ, [RZ] ;  /* 0x00000000fffff984 */ /* 0x000fe20000000800 */
[----:B------:R-:W-:Y:S01]  /*13210*/  @!PT LDS RZ, [RZ] ;  /* 0x00000000fffff984 */ /* 0x000fe20000000800 */
[----:B------:R0:W-:Y:S01]  /*13220*/  LDGSTS.E.BYPASS.LTC128B.128 [R4+0x1bc00], desc[UR50][R2.64], !P2 ;  /* 0x1bc0000002047fae */ /* 0x0001e2000d101d72 */
[----:B------:R-:W-:Y:S01]  /*13230*/  IMAD.MOV.U32 R13, RZ, RZ, R5 ;  /* 0x000000ffff0d7224 */ /* 0x000fe200078e0005 */
[----:B0-----:R-:W-:-:S07]  /*13240*/  MOV R3, R14 ;  /* 0x0000000e00037202 */ /* 0x001fce0000000f00 */
[----:B------:R-:W-:Y:S05]  /*13250*/  WARPSYNC.COLLECTIVE R15, `(.L_x_7090) ;  /* 0x000000000f087348 */ /* 0x000fea0003c00000 */
[----:B------:R0:W1:Y:S02]  /*13260*/  SHFL.IDX P6, R14, R13, R12, R11 ;  /* 0x0000000c0d0e7389 */ /* 0x00006400000c000b */
[----:B01----:R-:W-:Y:S01]  /*13270*/  ENDCOLLECTIVE ;  /* 0x000000000000791b */ /* 0x003fe20003800000 */
.L_x_7090:
[----:B------:R-:W-:Y:S01]  /*13280*/  IMAD.MOV.U32 R13, RZ, RZ, R10 ;  /* 0x000000ffff0d7224 */ /* 0x000fe200078e000a */
[----:B------:R-:W-:Y:S01]  /*13290*/  MOV R12, 0x1 ;  /* 0x00000001000c7802 */ /* 0x000fe20000000f00 */
[----:B------:R-:W-:-:S07]  /*132a0*/  IMAD.MOV.U32 R2, RZ, RZ, R14 ;  /* 0x000000ffff027224 */ /* 0x000fce00078e000e */
[----:B------:R-:W-:Y:S05]  /*132b0*/  WARPSYNC.COLLECTIVE R15, `(.L_x_7091) ;  /* 0x000000000f087348 */ /* 0x000fea0003c00000 */
[----:B------:R0:W1:Y:S02]  /*132c0*/  SHFL.IDX P6, R14, R13, R12, R11 ;  /* 0x0000000c0d0e7389 */ /* 0x00006400000c000b */
[----:B01----:R-:W-:Y:S01]  /*132d0*/  ENDCOLLECTIVE ;  /* 0x000000000000791b */ /* 0x003fe20003800000 */
.L_x_7091:
        /* <DEDUP_REMOVED lines=11> */
.L_x_7092:
[----:B------:R-:W-:Y:S01]  /*13390*/  IMAD.MOV.U32 R5, RZ, RZ, R14 ;  /* 0x000000ffff057224 */ /* 0x000fe200078e000e */
[----:B------:R-:W-:Y:S06]  /*133a0*/  BRA `(.L_x_7093) ;  /* 0xffffffb0006c7947 */ /* 0x000fec000383ffff */
.L_x_6953:
[----:B0-----:R0:W1:Y:S02]  /*133b0*/  SYNCS.PHASECHK.TRANS64.TRYWAIT P2, [R0+URZ+0x22870], R3 ;  /* 0x02287003000075a7 */ /* 0x001064000804017f */
[----:B-1----:R-:W-:Y:S05]  /*133c0*/  @!P2 NANOSLEEP.SYNCS 0x989680 ;  /* 0x009896800000a95d */ /* 0x002fea0003900000 */
[----:B------:R-:W1:Y:S02]  /*133d0*/  @!P2 SYNCS.PHASECHK.TRANS64 P2, [R0+URZ+0x22870], R3 ;  /* 0x022870030000a5a7 */ /* 0x000e64000804007f */
[----:B-1----:R-:W-:Y:S05]  /*133e0*/  @!P2 BRA `(.L_x_6953) ;  /* 0xfffffffc00f0a947 */ /* 0x002fea000383ffff */
[----:B------:R-:W-:Y:S05]  /*133f0*/  BRA `(.L_x_7094) ;  /* 0xffffffb000d07947 */ /* 0x000fea000383ffff */
.L_x_6955:
[----:B0-----:R0:W1:Y:S02]  /*13400*/  SYNCS.PHASECHK.TRANS64.TRYWAIT P2, [R0+URZ+0x22860], R5 ;  /* 0x02286005000075a7 */ /* 0x001064000804017f */
[----:B-1----:R-:W-:Y:S05]  /*13410*/  @!P2 NANOSLEEP.SYNCS 0x989680 ;  /* 0x009896800000a95d */ /* 0x002fea0003900000 */
[----:B------:R-:W1:Y:S02]  /*13420*/  @!P2 SYNCS.PHASECHK.TRANS64 P2, [R0+URZ+0x22860], R5 ;  /* 0x022860050000a5a7 */ /* 0x000e64000804007f */
[----:B-1----:R-:W-:Y:S05]  /*13430*/  @!P2 BRA `(.L_x_6955) ;  /* 0xfffffffc00f0a947 */ /* 0x002fea000383ffff */
[----:B------:R-:W-:Y:S05]  /*13440*/  BRA `(.L_x_7095) ;  /* 0xffffffb000e07947 */ /* 0x000fea000383ffff */
.L_x_6961:
[----:B0-----:R0:W1:Y:S02]  /*13450*/  SYNCS.PHASECHK.TRANS64.TRYWAIT P1, [R3+URZ+0x22870], R0 ;  /* 0x02287000030075a7 */ /* 0x001064000802017f */
[----:B-1----:R-:W-:Y:S05]  /*13460*/  @!P1 NANOSLEEP.SYNCS 0x989680 ;  /* 0x009896800000995d */ /* 0x002fea0003900000 */
[----:B------:R-:W1:Y:S02]  /*13470*/  @!P1 SYNCS.PHASECHK.TRANS64 P1, [R3+URZ+0x22870], R0 ;  /* 0x02287000030095a7 */ /* 0x000e64000802007f */
[----:B-1----:R-:W-:Y:S05]  /*13480*/  @!P1 BRA `(.L_x_6961) ;  /* 0xfffffffc00f09947 */ /* 0x002fea000383ffff */
[----:B------:R-:W-:Y:S05]  /*13490*/  BRA `(.L_x_7096) ;  /* 0xffffffb8007c7947 */ /* 0x000fea000383ffff */
.L_x_6963:
[----:B0-----:R0:W1:Y:S02]  /*134a0*/  SYNCS.PHASECHK.TRANS64.TRYWAIT P1, [R3+URZ+0x22860], R0 ;  /* 0x02286000030075a7 */ /* 0x001064000802017f */
[----:B-1----:R-:W-:Y:S05]  /*134b0*/  @!P1 NANOSLEEP.SYNCS 0x989680 ;  /* 0x009896800000995d */ /* 0x002fea0003900000 */
[----:B------:R-:W1:Y:S02]  /*134c0*/  @!P1 SYNCS.PHASECHK.TRANS64 P1, [R3+URZ+0x22860], R0 ;  /* 0x02286000030095a7 */ /* 0x000e64000802007f */
[----:B-1----:R-:W-:Y:S05]  /*134d0*/  @!P1 BRA `(.L_x_6963) ;  /* 0xfffffffc00f09947 */ /* 0x002fea000383ffff */
[----:B------:R-:W-:Y:S05]  /*134e0*/  BRA `(.L_x_7097) ;  /* 0xffffffb800947947 */ /* 0x000fea000383ffff */
.L_x_6967:
[----:B0-----:R0:W1:Y:S02]  /*134f0*/  SYNCS.PHASECHK.TRANS64.TRYWAIT P0, [R4+URZ+0x22820], R0 ;  /* 0x02282000040075a7 */ /* 0x001064000800017f */
[----:B-1----:R-:W-:Y:S05]  /*13500*/  @!P0 NANOSLEEP.SYNCS 0x989680 ;  /* 0x009896800000895d */ /* 0x002fea0003900000 */
[----:B------:R-:W1:Y:S02]  /*13510*/  @!P0 SYNCS.PHASECHK.TRANS64 P0, [R4+URZ+0x22820], R0 ;  /* 0x02282000040085a7 */ /* 0x000e64000800007f */
[----:B-1----:R-:W-:Y:S05]  /*13520*/  @!P0 BRA `(.L_x_6967) ;  /* 0xfffffffc00f08947 */ /* 0x002fea000383ffff */
[----:B------:R-:W-:Y:S05]  /*13530*/  BRA `(.L_x_7098) ;  /* 0xffffffc000447947 */ /* 0x000fea000383ffff */
.L_x_6971:
[----:B0-----:R0:W1:Y:S02]  /*13540*/  SYNCS.PHASECHK.TRANS64.TRYWAIT P1, [R3+URZ+0x22840], R2 ;  /* 0x02284002030075a7 */ /* 0x001064000802017f */
[----:B-1----:R-:W-:Y:S05]  /*13550*/  @!P1 NANOSLEEP.SYNCS 0x989680 ;  /* 0x009896800000995d */ /* 0x002fea0003900000 */
[----:B------:R-:W1:Y:S02]  /*13560*/  @!P1 SYNCS.PHASECHK.TRANS64 P1, [R3+URZ+0x22840], R2 ;  /* 0x02284002030095a7 */ /* 0x000e64000802007f */
[----:B-1----:R-:W-:Y:S05]  /*13570*/  @!P1 BRA `(.L_x_6971) ;  /* 0xfffffffc00f09947 */ /* 0x002fea000383ffff */
[----:B------:R-:W-:Y:S05]  /*13580*/  BRA `(.L_x_7099) ;  /* 0xffffffc000887947 */ /* 0x000fea000383ffff */
.L_x_6973:
[----:B-1----:R1:W2:Y:S02]  /*13590*/  SYNCS.PHASECHK.TRANS64.TRYWAIT P1, [R37+URZ+0x22840], R0 ;  /* 0x02284000250075a7 */ /* 0x0022a4000802017f */
[----:B--2---:R-:W-:Y:S05]  /*135a0*/  @!P1 NANOSLEEP.SYNCS 0x989680 ;  /* 0x009896800000995d */ /* 0x004fea0003900000 */
[----:B------:R-:W2:Y:S02]  /*135b0*/  @!P1 SYNCS.PHASECHK.TRANS64 P1, [R37+URZ+0x22840], R0 ;  /* 0x02284000250095a7 */ /* 0x000ea4000802007f */
[----:B--2---:R-:W-:Y:S05]  /*135c0*/  @!P1 BRA `(.L_x_6973) ;  /* 0xfffffffc00f09947 */ /* 0x004fea000383ffff */
[----:B------:R-:W-:Y:S05]  /*135d0*/  BRA `(.L_x_7100) ;  /* 0xffffffc000987947 */ /* 0x000fea000383ffff */
.L_x_6975:
[----:B--2---:R2:W3:Y:S02]  /*135e0*/  SYNCS.PHASECHK.TRANS64.TRYWAIT P1, [R3+URZ+0x22860], R2 ;  /* 0x02286002030075a7 */ /* 0x0044e4000802017f */
[----:B---3--:R-:W-:Y:S05]  /*135f0*/  @!P1 NANOSLEEP.SYNCS 0x989680 ;  /* 0x009896800000995d */ /* 0x008fea0003900000 */
[----:B------:R-:W3:Y:S02]  /*13600*/  @!P1 SYNCS.PHASECHK.TRANS64 P1, [R3+URZ+0x22860], R2 ;  /* 0x02286002030095a7 */ /* 0x000ee4000802007f */
[----:B---3--:R-:W-:Y:S05]  /*13610*/  @!P1 BRA `(.L_x_6975) ;  /* 0xfffffffc00f09947 */ /* 0x008fea000383ffff */
[----:B------:R-:W-:Y:S05]  /*13620*/  BRA `(.L_x_7101) ;  /* 0xffffffc000947947 */ /* 0x000fea000383ffff */
.L_x_6977:
[----:B---3--:R3:W4:Y:S02]  /*13630*/  SYNCS.PHASECHK.TRANS64.TRYWAIT P1, [R37+URZ+0x22860], R0 ;  /* 0x02286000250075a7 */ /* 0x008724000802017f */
[----:B----4-:R-:W-:Y:S05]  /*13640*/  @!P1 NANOSLEEP.SYNCS 0x989680 ;  /* 0x009896800000995d */ /* 0x010fea0003900000 */
[----:B------:R-:W4:Y:S02]  /*13650*/  @!P1 SYNCS.PHASECHK.TRANS64 P1, [R37+URZ+0x22860], R0 ;  /* 0x02286000250095a7 */ /* 0x000f24000802007f */
[----:B----4-:R-:W-:Y:S05]  /*13660*/  @!P1 BRA `(.L_x_6977) ;  /* 0xfffffffc00f09947 */ /* 0x010fea000383ffff */
[----:B------:R-:W-:Y:S05]  /*13670*/  BRA `(.L_x_7102) ;  /* 0xffffffc000907947 */ /* 0x000fea000383ffff */
.L_x_6979:
[----:B----4-:R4:W0:Y:S02]  /*13680*/  SYNCS.PHASECHK.TRANS64.TRYWAIT P1, [R3+URZ+0x22880], R2 ;  /* 0x02288002030075a7 */ /* 0x010824000802017f */
[----:B0-----:R-:W-:Y:S05]  /*13690*/  @!P1 NANOSLEEP.SYNCS 0x989680 ;  /* 0x009896800000995d */ /* 0x001fea0003900000 */
[----:B------:R-:W0:Y:S02]  /*136a0*/  @!P1 SYNCS.PHASECHK.TRANS64 P1, [R3+URZ+0x22880], R2 ;  /* 0x02288002030095a7 */ /* 0x000e24000802007f */
[----:B0-----:R-:W-:Y:S05]  /*136b0*/  @!P1 BRA `(.L_x_6979) ;  /* 0xfffffffc00f09947 */ /* 0x001fea000383ffff */
[----:B------:R-:W-:Y:S05]  /*136c0*/  BRA `(.L_x_7103) ;  /* 0xffffffc0008c7947 */ /* 0x000fea000383ffff */
.L_x_7104:
        /* <DEDUP_REMOVED lines=11> */
.L_x_15843:


//--------------------- .text._ZN7cutlass13device_kernelIN5flash11enable_sm90INS1_16FlashAttnFwdSm90INS1_25CollectiveMainloopFwdSm90ILi2EN4cute5tupleIJNS5_1CILi1EEES8_S8_EEENS6_IJNS7_ILi128EEENS7_ILi160EEESA_EEELi128ENS_12float_e4m3_tEfNS_4arch4Sm90ELb0ELb0ELb1ELb1ELb1ELb0ELb0ELb1ELb1ELb1ELb0ELb0EEENS1_21CollectiveEpilogueFwdINS6_IJSA_SA_SB_EEES9_NS_10bfloat16_tESF_Li256ELb1ELb1ELb0ELb1EEENS1_36VarlenDynamicPersistentTileSchedulerILi128ELi160ELi256ELi128ELb0ELb1ELb1ELb0ELb1ELb1EEEEEEEEEvNT_6ParamsE --------------------------
	.section	.text._ZN7cutlass13device_kernelIN5flash11enable_sm90INS1_16FlashAttnFwdSm90INS1_25CollectiveMainloopFwdSm90ILi2EN4cute5tupleIJNS5_1CILi1EEES8_S8_EEENS6_IJNS7_ILi128EEENS7_ILi160EEESA_EEELi128ENS_12float_e4m3_tEfNS_4arch4Sm90ELb0ELb0ELb1ELb1ELb1ELb0ELb0ELb1ELb1ELb1ELb0ELb0EEENS1_21CollectiveEpilogueFwdINS6_IJSA_SA_SB_EEES9_NS_10bfloat16_tESF_Li256ELb1ELb1ELb0ELb1EEENS1_36VarlenDynamicPersistentTileSchedulerILi128ELi160ELi256ELi128ELb0ELb1ELb1ELb0ELb1ELb1EEEEEEEEEvNT_6ParamsE,"ax",@progbits
	.align	128
.text._ZN7cutlass13device_kernelIN5flash11enable_sm90INS1_16FlashAttnFwdSm90INS1_25CollectiveMainloopFwdSm90ILi2EN4cute5tupleIJNS5_1CILi1EEES8_S8_EEENS6_IJNS7_ILi128EEENS7_ILi160EEESA_EEELi128ENS_12float_e4m3_tEfNS_4arch4Sm90ELb0ELb0ELb1ELb1ELb1ELb0ELb0ELb1ELb1ELb1ELb0ELb0EEENS1_21CollectiveEpilogueFwdINS6_IJSA_SA_SB_EEES9_NS_10bfloat16_tESF_Li256ELb1ELb1ELb0ELb1EEENS1_36VarlenDynamicPersistentTileSchedulerILi128ELi160ELi256ELi128ELb0ELb1ELb1ELb0ELb1ELb1EEEEEEEEEvNT_6ParamsE:
        .type           _ZN7cutlass13device_kernelIN5flash11enable_sm90INS1_16FlashAttnFwdSm90INS1_25CollectiveMainloopFwdSm90ILi2EN4cute5tupleIJNS5_1CILi1EEES8_S8_EEENS6_IJNS7_ILi128EEENS7_ILi160EEESA_EEELi128ENS_12float_e4m3_tEfNS_4arch4Sm90ELb0ELb0ELb1ELb1ELb1ELb0ELb0ELb1ELb1ELb1ELb0ELb0EEENS1_21CollectiveEpilogueFwdINS6_IJSA_SA_SB_EEES9_NS_10bfloat16_tESF_Li256ELb1ELb1ELb0ELb1EEENS1_36VarlenDynamicPersistentTileSchedulerILi128ELi160ELi256ELi128ELb0ELb1ELb1ELb0ELb1ELb1EEEEEEEEEvNT_6ParamsE,@function
        .size           _ZN7cutlass13device_kernelIN5flash11enable_sm90INS1_16FlashAttnFwdSm90INS1_25CollectiveMainloopFwdSm90ILi2EN4cute5tupleIJNS5_1CILi1EEES8_S8_EEENS6_IJNS7_ILi128EEENS7_ILi160EEESA_EEELi128ENS_12float_e4m3_tEfNS_4arch4Sm90ELb0ELb0ELb1ELb1ELb1ELb0ELb0ELb1ELb1ELb1ELb0ELb0EEENS1_21CollectiveEpilogueFwdINS6_IJSA_SA_SB_EEES9_NS_10bfloat16_tESF_Li256ELb1ELb1ELb0ELb1EEENS1_36VarlenDynamicPersistentTileSchedulerILi128ELi160ELi256ELi128ELb0ELb1ELb1ELb0ELb1ELb1EEEEEEEEEvNT_6ParamsE,(.L_x_15844 - _ZN7cutlass13device_kernelIN5flash11enable_sm90INS1_16FlashAttnFwdSm90INS1_25CollectiveMainloopFwdSm90ILi2EN4cute5tupleIJNS5_1CILi1EEES8_S8_EEENS6_IJNS7_ILi128EEENS7_ILi160EEESA_EEELi128ENS_12float_e4m3_tEfNS_4arch4Sm90ELb0ELb0ELb1ELb1ELb1ELb0ELb0ELb1ELb1ELb1ELb0ELb0EEENS1_21CollectiveEpilogueFwdINS6_IJSA_SA_SB_EEES9_NS_10bfloat16_tESF_Li256ELb1ELb1ELb0ELb1EEENS1_36VarlenDynamicPersistentTileSchedulerILi128ELi160ELi256ELi128ELb0ELb1ELb1ELb0ELb1ELb1EEEEEEEEEvNT_6ParamsE)
        .other          _ZN7cutlass13device_kernelIN5flash11enable_sm90INS1_16FlashAttnFwdSm90INS1_25CollectiveMainloopFwdSm90ILi2EN4cute5tupleIJNS5_1CILi1EEES8_S8_EEENS6_IJNS7_ILi128EEENS7_ILi160EEESA_EEELi128ENS_12float_e4m3_tEfNS_4arch4Sm90ELb0ELb0ELb1ELb1ELb1ELb0ELb0ELb1ELb1ELb1ELb0ELb0EEENS1_21CollectiveEpilogueFwdINS6_IJSA_SA_SB_EEES9_NS_10bfloat16_tESF_Li256ELb1ELb1ELb0ELb1EEENS1_36VarlenDynamicPersistentTileSchedulerILi128ELi160ELi256ELi128ELb0ELb1ELb1ELb0ELb1ELb1EEEEEEEEEvNT_6ParamsE,@"STO_CUDA_ENTRY STV_DEFAULT"
_ZN7cutlass13device_kernelIN5flash11enable_sm90INS1_16FlashAttnFwdSm90INS1_25CollectiveMainloopFwdSm90ILi2EN4cute5tupleIJNS5_1CILi1EEES8_S8_EEENS6_IJNS7_ILi128EEENS7_ILi160EEESA_EEELi128ENS_12float_e4m3_tEfNS_4arch4Sm90ELb0ELb0ELb1ELb1ELb1ELb0ELb0ELb1ELb1ELb1ELb0ELb0EEENS1_21CollectiveEpilogueFwdINS6_IJSA_SA_SB_EEES9_NS_10bfloat16_tESF_Li256ELb1ELb1ELb0ELb1EEENS1_36VarlenDynamicPersistentTileSchedulerILi128ELi160ELi256ELi128ELb0ELb1ELb1ELb0ELb1ELb1EEEEEEEEEvNT_6ParamsE:
        /* <DEDUP_REMOVED lines=45> */
.L_x_7105:
        /* <DEDUP_REMOVED lines=22> */
.L_x_7106:
        /* <DEDUP_REMOVED lines=18> */
.L_x_7107:
        /* <DEDUP_REMOVED lines=22> */
.L_x_7108:
        /* <DEDUP_REMOVED lines=24> */
.L_x_7109:
        /* <DEDUP_REMOVED lines=8> */
.L_x_7111:
        /* <DEDUP_REMOVED lines=29> */
[----:B------:R-:W-:Y:S02]  /*0a80*/  LEA.HI R0, R3, R194, RZ, 0x7 ;  /* 0x000000c203007211 */ /* 0x000fe400078f38ff */
[----:B------:R-:W-:Y:S01]  /*0a90*/  SHF.R.S32.HI R7, RZ, 0x4, R2 ;  /* 0x00000004ff077819 */ /* 0x000fe20000011402 */
[----:B------:R-:W-:Y:S01]  /*0aa0*/  IMAD.SHL.U32 R4, R4, 0x20, RZ ;  /* 0x0000002004047824 */ /* 0x000fe200078e00ff */
[----:B------:R-:W-:Y:S02]  /*0ab0*/  LOP3.LUT R5, R2, 0x3fffff0, RZ, 0xc0, !PT ;  /* 0x03fffff002057812 */ /* 0x000fe400078ec0ff */
[----:B------:R-:W-:Y:S02]  /*0ac0*/  LOP3.LUT R19, R0, 0xffffff80, RZ, 0xc0, !PT ;  /* 0xffffff8000137812 */ /* 0x000fe400078ec0ff */
[----:B------:R-:W-:Y:S01]  /*0ad0*/  LEA.HI R2, R2, R7, RZ, 0x1 ;  /* 0x0000000702027211 */ /* 0x000fe200078f08ff */
[----:B------:R-:W-:Y:S01]  /*0ae0*/  IMAD.IADD R5, R194, 0x1, -R5 ;  /* 0x00000001c2057824 */ /* 0x000fe200078e0a05 */
[----:B------:R-:W-:Y:S01]  /*0af0*/  LOP3.LUT R4, R4, 0xfffffc00, RZ, 0xc0, !PT ;  /* 0xfffffc0004047812 */ /* 0x000fe200078ec0ff */
[----:B------:R-:W-:Y:S01]  /*0b00*/  IMAD.IADD R19, R194, 0x1, -R19 ;  /* 0x00000001c2137824 */ /* 0x000fe200078e0a13 */
[----:B------:R-:W-:-:S02]  /*0b10*/  LOP3.LUT R2, R2, 0x1ffffffe, RZ, 0xc0, !PT ;  /* 0x1ffffffe02027812 */ /* 0x000fc400078ec0ff */
[----:B------:R-:W-:Y:S01]  /*0b20*/  SHF.R.S32.HI R23, RZ, 0x7, R0 ;  /* 0x00000007ff177819 */ /* 0x000fe20000011400 */
[----:B------:R-:W-:Y:S01]  /*0b30*/  IMAD R5, R5, 0x40, R4 ;  /* 0x0000004005057824 */ /* 0x000fe200078e0204 */
[----:B------:R-:W-:Y:S02]  /*0b40*/  IADD3 R2, R7, -R2, RZ ;  /* 0x8000000207027210 */ /* 0x000fe40007ffe0ff */
[----:B------:R-:W-:Y:S02]  /*0b50*/  SHF.R.S32.HI R6, RZ, 0x1f, R19 ;  /* 0x0000001fff067819 */ /* 0x000fe40000011413 */
[----:B------:R-:W-:Y:S01]  /*0b60*/  LEA.HI R4, R3, R194, RZ, 0x2 ;  /* 0x000000c203047211 */ /* 0x000fe200078f10ff */
[----:B------:R-:W-:Y:S01]  /*0b70*/  IMAD R191, R2, 0x8, R5 ;  /* 0x0000000802bf7824 */ /* 0x000fe200078e0205 */
[----:B------:R-:W-:Y:S02]  /*0b80*/  LEA.HI R8, R6, R19, RZ, 0x2 ;  /* 0x0000001306087211 */ /* 0x000fe400078f10ff */
[----:B------:R-:W-:-:S02]  /*0b90*/  LOP3.LUT R5, R4, 0xfffffffc, RZ, 0xc0, !PT ;  /* 0xfffffffc04057812 */ /* 0x000fc400078ec0ff */
[--C-:B------:R-:W-:Y:S02]  /*0ba0*/  SHF.R.S32.HI R9, RZ, 0x2, R8.reuse ;  /* 0x00000002ff097819 */ /* 0x100fe40000011408 */
[----:B------:R-:W-:Y:S01]  /*0bb0*/  SHF.R.S32.HI R10, RZ, 0x1f, R8 ;  /* 0x0000001fff0a7819 */ /* 0x000fe20000011408 */
[----:B------:R-:W-:Y:S01]  /*0bc0*/  IMAD.IADD R5, R194, 0x1, -R5 ;  /* 0x00000001c2057824 */ /* 0x000fe200078e0a05 */
[----:B------:R-:W-:Y:S02]  /*0bd0*/  LEA.HI R3, R3, R194, RZ, 0x3 ;  /* 0x000000c203037211 */ /* 0x000fe400078f18ff */
[----:B------:R-:W-:Y:S02]  /*0be0*/  LEA.HI R10, R10, R9, RZ, 0x3 ;  /* 0x000000090a0a7211 */ /* 0x000fe400078f18ff */
[----:B------:R-:W-:Y:S02]  /*0bf0*/  LEA.HI R2, R5, R5, RZ, 0x1 ;  /* 0x0000000505027211 */ /* 0x000fe400078f08ff */
[----:B------:R-:W-:-:S02]  /*0c00*/  LOP3.LUT R17, R3, 0xfffffff8, RZ, 0xc0, !PT ;  /* 0xfffffff803117812 */ /* 0x000fc400078ec0ff */
[----:B------:R-:W-:Y:S02]  /*0c10*/  LOP3.LUT R10, R10, 0xfffffff8, RZ, 0xc0, !PT ;  /* 0xfffffff80a0a7812 */ /* 0x000fe400078ec0ff */
[----:B------:R-:W-:Y:S02]  /*0c20*/  LEA.HI R6, R6, R19, RZ, 0x5 ;  /* 0x0000001306067211 */ /* 0x000fe400078f28ff */
[----:B------:R-:W-:Y:S01]  /*0c30*/  LEA.HI R0, R0, R23, RZ, 0x1 ;  /* 0x0000001700007211 */ /* 0x000fe200078f08ff */
[----:B------:R-:W-:Y:S01]  /*0c40*/  IMAD.IADD R9, R9, 0x1, -R10 ;  /* 0x0000000109097824 */ /* 0x000fe200078e0a0a */
[----:B------:R-:W-:Y:S02]  /*0c50*/  LOP3.LUT R2, R2, 0x1ffffffe, RZ, 0xc0, !PT ;  /* 0x1ffffffe02027812 */ /* 0x000fe400078ec0ff */
[----:B------:R-:W-:Y:S02]  /*0c60*/  IADD3 R17, R194, -R17, RZ ;  /* 0x80000011c2117210 */ /* 0x000fe40007ffe0ff */
[----:B------:R-:W-:Y:S01]  /*0c70*/  SHF.R.S32.HI R6, RZ, 0x5, R6 ;  /* 0x00000005ff067819 */ /* 0x000fe20000011406 */
[----:B------:R-:W-:Y:S01]  /*0c80*/  IMAD.IADD R5, R5, 0x1, -R2 ;  /* 0x0000000105057824 */ /* 0x000fe200078e0a02 */
        /* <DEDUP_REMOVED lines=8> */
[----:B------:R-:W-:Y:S02]  /*0d10*/  IMAD.IADD R8, R19, 0x1, -R8 ;  /* 0x0000000113087824 */ /* 0x000fe400078e0a08 */
[----:B------:R-:W-:Y:S01]  /*0d20*/  IMAD R188, R0, 0x40, R9 ;  /* 0x0000004000bc7824 */ /* 0x000fe200078e0209 */
[----:B------:R-:W-:Y:S01]  /*0d30*/  SHF.R.S32.HI R192, RZ, 0x1f, R16 ;  /* 0x0000001fffc07819 */ /* 0x000fe20000011410 */
[----:B------:R-:W-:Y:S02]  /*0d40*/  IMAD R189, R8, R189, 0xa0 ;  /* 0x000000a008bd7424 */ /* 0x000fe400078e02bd */
[----:B------:R-:W-:-:S07]  /*0d50*/  IMAD R190, R5, 0x8, R188 ;  /* 0x0000000805be7824 */ /* 0x000fce00078e02bc */
.L_x_7157:
        /* <DEDUP_REMOVED lines=18> */
[----:B------:R-:W-:Y:S01]  /*0e80*/  MOV R4, UR6 ;  /* 0x0000000600047c02 */ /* 0x000fe20008000f00 */
[----:B------:R-:W-:-:S02]  /*0e90*/  IMAD.U32 R6, RZ, RZ, UR8 ;  /* 0x00000008ff067e24 */ /* 0x000fc4000f8e00ff */
[----:B------:R-:W-:Y:S01]  /*0ea0*/  IMAD.U32 R5, RZ, RZ, UR7 ;  /* 0x00000007ff057e24 */ /* 0x000fe2000f8e00ff */
[----:B------:R-:W-:Y:S01]  /*0eb0*/  ULDC.64 UR6, c[0x0][0x418] ;  /* 0x0001060000067ab9 */ /* 0x000fe20000000a00 */
[----:B---3--:R-:W-:-:S03]  /*0ec0*/  IMAD.U32 R7, RZ, RZ, UR9 ;  /* 0x00000009ff077e24 */ /* 0x008fc6000f8e00ff */
[----:B------:R-:W2:Y:S04]  /*0ed0*/  @P0 LDG.E R4, desc[UR50][R4.64] ;  /* 0x0000003204040981 */ /* 0x000ea8000c1e1900 */
[----:B------:R-:W3:Y:S01]  /*0ee0*/  @P1 LDG.E R6, desc[UR50][R6.64] ;  /* 0x0000003206061981 */ /* 0x000ee2000c1e1900 */
        /* <DEDUP_REMOVED lines=9> */
[----:B-----5:R-:W-:-:S02]  /*0f80*/  CS2R R8, SRZ ;  /* 0x0000000000087805 */ /* 0x020fc4000001ff00 */
        /* <DEDUP_REMOVED lines=21> */
[----:B------:R-:W-:Y:S02]  /*10e0*/  MOV R60, RZ ;  /* 0x000000ff003c7202 */ /* 0x000fe40000000f00 */
[----:B------:R-:W-:Y:S01]  /*10f0*/  CS2R R92, SRZ ;  /* 0x00000000005c7805 */ /* 0x000fe2000001ff00 */
[----:B------:R-:W-:Y:S01]  /*1100*/  IMAD.MOV.U32 R64, RZ, RZ, RZ ;  /* 0x000000ffff407224 */ /* 0x000fe200078e00ff */
[----:B--2---:R-:W-:Y:S02]  /*1110*/  @P0 R2UR UR49, R4 ;  /* 0x00000000043102ca */ /* 0x004fe400000e0000 */
[----:B------:R-:W-:-:S02]  /*1120*/  PLOP3.LUT P0, PT, PT, PT, PT, 0x80, 0x0 ;  /* 0x000000000000781c */ /* 0x000fc40003f0f070 */
        /* <DEDUP_REMOVED lines=15> */
.L_x_7112:
        /* <DEDUP_REMOVED lines=11> */
[----:B------:R-:W-:Y:S01]  /*12d0*/  UIMAD.WIDE UR4, UR4, 0x66666667, URZ ;  /* 0x66666667040478a5 */ /* 0x000fe2000f8e023f */
[----:B------:R-:W-:-:S02]  /*12e0*/  CS2R R96, SRZ ;  /* 0x0000000000607805 */ /* 0x000fc4000001ff00 */
[----:B------:R-:W-:Y:S02]  /*12f0*/  MOV R76, RZ ;  /* 0x000000ff004c7202 */ /* 0x000fe40000000f00 */
[----:B------:R-:W-:Y:S01]  /*1300*/  CS2R R98, SRZ ;  /* 0x0000000000627805 */ /* 0x000fe2000001ff00 */
[----:B------:R-:W-:Y:S01]  /*1310*/  USHF.R.U32.HI UR48, URZ, 0x1f, UR5 ;  /* 0x0000001f3f307899 */ /* 0x000fe20008011605 */
[----:B------:R-:W-:Y:S01]  /*1320*/  IMAD.MOV.U32 R80, RZ, RZ, RZ ;  /* 0x000000ffff507224 */ /* 0x000fe200078e00ff */
[----:B------:R-:W-:Y:S02]  /*1330*/  CS2R R100, SRZ ;  /* 0x0000000000647805 */ /* 0x000fe4000001ff00 */
[----:B------:R-:W-:Y:S02]  /*1340*/  ULEA.HI.SX32 UR48, UR5, UR48, 0x1a ;  /* 0x0000003005307291 */ /* 0x000fe4000f8fd23f */
[----:B------:R-:W-:Y:S10]  /*1350*/  @!P1 BRA `(.L_x_7113) ;  /* 0x0000007c00309947 */ /* 0x000ff40003800000 */
        /* <DEDUP_REMOVED lines=31> */
.L_x_7114:
        /* <DEDUP_REMOVED lines=54> */
.L_x_7257:
[----:B------:R-:W-:Y:S05]  /*18b0*/  @!P0 BRA `(.L_x_7116) ;  /* 0x0000000000048947 */ /* 0x000fea0003800000 */
[----:B------:R-:W-:Y:S01]  /*18c0*/  BPT.TRAP 0x1 ;  /* 0x000000040000795c */ /* 0x000fe20000300000 */
.L_x_7116:
[----:B------:R-:W-:Y:S02]  /*18d0*/  IMAD.U32 R4, RZ, RZ, UR37 ;  /* 0x00000025ff047e24 */ /* 0x000fe4000f8e00ff */
[----:B0-----:R-:W-:-:S03]  /*18e0*/  IMAD.U32 R3, RZ, RZ, UR36 ;  /* 0x00000024ff037e24 */ /* 0x001fc6000f8e00ff */
[----:B------:R-:W-:Y:S02]  /*18f0*/  LEA R4, R4, UR52, 0x3 ;  /* 0x0000003404047c11 */ /* 0x000fe4000f8e18ff */
[----:B------:R-:W-:-:S04]  /*1900*/  SHF.L.U32 R3, R3, 0x1f, RZ ;  /* 0x0000001f03037819 */ /* 0x000fc800000006ff */
[----:B------:R0:W1:Y:S01]  /*1910*/  SYNCS.PHASECHK.TRANS64.TRYWAIT P1, [R4+URZ+0x22830], R3 ;  /* 0x02283003040075a7 */ /* 0x000062000802017f */
[----:B------:R-:W-:Y:S05]  /*1920*/  @!P0 BRA `(.L_x_7117) ;  /* 0x0000000000048947 */ /* 0x000fea0003800000 */
[----:B------:R-:W-:Y:S01]  /*1930*/  BPT.TRAP 0x1 ;  /* 0x000000040000795c */ /* 0x000fe20000300000 */
.L_x_7117:
[----:B-1----:R-:W-:Y:S05]  /*1940*/  @P1 BRA `(.L_x_7118) ;  /* 0x0000000000081947 */ /* 0x002fea0003800000 */
[----:B------:R-:W1:Y:S02]  /*1950*/  SYNCS.PHASECHK.TRANS64.TRYWAIT P1, [R4+URZ+0x22830], R3 ;  /* 0x02283003040075a7 */ /* 0x000e64000802017f */
[----:B-1----:R-:W-:Y:S05]  /*1960*/  @!P1 BRA `(.L_x_7119) ;  /* 0x0000010800549947 */ /* 0x002fea0003800000 */
.L_x_7118:
[----:B------:R-:W-:Y:S01]  /*1970*/  UIADD3 UR4, UR52, 0x18400, URZ ;  /* 0x0001840034047890 */ /* 0x000fe2000fffe03f */
[----:B------:R-:W-:-:S03]  /*1980*/  IMAD.MOV.U32 R87, RZ, RZ, RZ ;  /* 0x000000ffff577224 */ /* 0x000fc600078e00ff */
[----:B------:R-:W-:-:S04]  /*1990*/  USHF.R.U32.HI UR4, URZ, 0x4, UR4 ;  /* 0x000000043f047899 */ /* 0x000fc80008011604 */
[----:B------:R-:W-:-:S06]  /*19a0*/  ULOP3.LUT UR4, UR4, 0x3fff, URZ, 0xc0, !UPT ;  /* 0x00003fff04047892 */ /* 0x000fcc000f8ec03f */
[----:B01----:R-:W-:Y:S01]  /*19b0*/  MOV R3, UR4 ;  /* 0x0000000400037c02 */ /* 0x003fe20008000f00 */
        /* <DEDUP_REMOVED lines=131> */
.L_x_7120:
        /* <DEDUP_REMOVED lines=8> */
[----:B------:R-:W-:Y:S02]  /*2270*/  IMAD.U32 R94, RZ, RZ, UR48 ;  /* 0x00000030ff5e7e24 */ /* 0x000fe4000f8e00ff */
        /* <DEDUP_REMOVED lines=22> */
[----:B-1----:R-:W-:-:S02]  /*23e0*/  VIADD R41, R189, UR49 ;  /* 0x00000031bd297c36 */ /* 0x002fc40008000000 */
[C---:B------:R-:W-:Y:S01]  /*23f0*/  FMUL.FTZ R80, R0.reuse, R89 ;  /* 0x0000005900507220 */ /* 0x040fe20000410000 */
[C---:B------:R-:W-:Y:S01]  /*2400*/  FMUL.FTZ R84, R0.reuse, R93 ;  /* 0x0000005d00547220 */ /* 0x040fe20000410000 */
[----:B------:R-:W-:Y:S01]  /*2410*/  FMUL.FTZ R13, R0, R115 ;  /* 0x00000073000d7220 */ /* 0x000fe20000410000 */
        /* <DEDUP_REMOVED lines=11> */
[----:B------:R-:W1:Y:S01]  /*24d0*/  MUFU.TANH R21, R21 ;  /* 0x0000001500157308 */ /* 0x000e620000002400 */
[----:B0-----:R-:W-:Y:S01]  /*24e0*/  FSEL R8, R8, -INF , P3 ;  /* 0xff80000008087808 */ /* 0x001fe20001800000 */
[----:B------:R-:W-:Y:S01]  /*24f0*/  FMUL.FTZ R145, R0, R101 ;  /* 0x0000006500917220 */ /* 0x000fe20000410000 */
[----:B------:R-:W-:Y:S01]  /*2500*/  ISETP.GT.AND P1, PT, R94, 0x9, PT ;  /* 0x000000095e00780c */ /* 0x000fe20003f24270 */
[C---:B------:R-:W-:Y:S01]  /*2510*/  FMUL.FTZ R25, R0.reuse, R25 ;  /* 0x0000001900197220 */ /* 0x040fe20000410000 */
[----:B--2---:R-:W-:Y:S01]  /*2520*/  FSEL R71, R11, -INF , P2 ;  /* 0xff8000000b477808 */ /* 0x004fe20001000000 */
[----:B------:R-:W-:Y:S01]  /*2530*/  FMUL.FTZ R77, R0, R95 ;  /* 0x0000005f004d7220 */ /* 0x000fe20000410000 */
[C---:B------:R-:W-:Y:S01]  /*2540*/  ISETP.GT.AND P6, PT, R94.reuse, 0x10, PT ;  /* 0x000000105e00780c */ /* 0x040fe20003fc4270 */
[----:B------:R-:W0:Y:S01]  /*2550*/  MUFU.TANH R6, R6 ;  /* 0x0000000600067308 */ /* 0x000e220000002400 */
[----:B------:R-:W-:Y:S01]  /*2560*/  ISETP.GT.AND P5, PT, R94, 0x11, PT ;  /* 0x000000115e00780c */ /* 0x000fe20003fa4270 */
        /* <DEDUP_REMOVED lines=23> */
[----:B-1----:R-:W-:Y:S01]  /*26e0*/  FSEL R69, R7, -INF , P4 ;  /* 0xff80000007457808 */ /* 0x002fe20002000000 */
[----:B------:R-:W-:Y:S01]  /*26f0*/  FMUL.FTZ R46, R0, R46 ;  /* 0x0000002e002e7220 */ /* 0x000fe20000410000 */
[----:B0-----:R-:W-:Y:S01]  /*2700*/  FSEL R7, R6, -INF , P4 ;  /* 0xff80000006077808 */ /* 0x001fe20002000000 */
[C---:B------:R-:W-:Y:S01]  /*2710*/  FMUL.FTZ R52, R0.reuse, R52 ;  /* 0x0000003400347220 */ /* 0x040fe20000410000 */
[----:B------:R-:W-:Y:S01]  /*2720*/  FMNMX.FTZ R96, R69, R8, !PT ;  /* 0x0000000845607209 */ /* 0x000fe20007810000 */
[----:B------:R-:W-:Y:S01]  /*2730*/  FMUL.FTZ R24, R0, R24 ;  /* 0x0000001800187220 */ /* 0x000fe20000410000 */
[----:B------:R-:W-:Y:S01]  /*2740*/  ISETP.GT.AND P4, PT, R94, 0x18, PT ;  /* 0x000000185e00780c */ /* 0x000fe20003f84270 */
[----:B------:R-:W0:Y:S01]  /*2750*/  MUFU.TANH R76, R76 ;  /* 0x0000004c004c7308 */ /* 0x000e220000002400 */
[----:B------:R-:W-:Y:S01]  /*2760*/  FMNMX.FTZ R96, R71, R96, !PT ;  /* 0x0000006047607209 */ /* 0x000fe20007810000 */
[----:B------:R-:W-:Y:S01]  /*2770*/  FMUL.FTZ R53, R0, R53 ;  /* 0x0000003500357220 */ /* 0x000fe20000410000 */
[----:B--2---:R-:W-:Y:S01]  /*2780*/  FSEL R103, R72, -INF , P5 ;  /* 0xff80000048677808 */ /* 0x004fe20002800000 */
[C---:B------:R-:W-:Y:S01]  /*2790*/  FMUL.FTZ R47, R0.reuse, R47 ;  /* 0x0000002f002f7220 */ /* 0x040fe20000410000 */
[C---:B------:R-:W-:Y:S01]  /*27a0*/  FMUL.FTZ R50, R0.reuse, R50 ;  /* 0x0000003200327220 */ /* 0x040fe20000410000 */
[C---:B------:R-:W-:Y:S01]  /*27b0*/  FMUL.FTZ R28, R0.reuse, R28 ;  /* 0x0000001c001c7220 */ /* 0x040fe20000410000 */
[C---:B------:R-:W-:Y:S01]  /*27c0*/  FMUL.FTZ R51, R0.reuse, R51 ;  /* 0x0000003300337220 */ /* 0x040fe20000410000 */
[----:B------:R-:W1:Y:S01]  /*27d0*/  MUFU.TANH R9, R9 ;  /* 0x0000000900097308 */ /* 0x000e620000002400 */
[----:B---3--:R-:W-:Y:S01]  /*27e0*/  FSEL R5, R5, -INF , P3 ;  /* 0xff80000005057808 */ /* 0x008fe20001800000 */
[----:B------:R-:W-:Y:S01]  /*27f0*/  FMUL.FTZ R54, R0, R54 ;  /* 0x0000003600367220 */ /* 0x000fe20000410000 */
[----:B------:R-:W-:Y:S01]  /*2800*/  ISETP.GT.AND P3, PT, R94, 0x19, PT ;  /* 0x000000195e00780c */ /* 0x000fe20003f64270 */
[C---:B------:R-:W-:Y:S01]  /*2810*/  FMUL.FTZ R26, R0.reuse, R26 ;  /* 0x0000001a001a7220 */ /* 0x040fe20000410000 */
[C---:B------:R-:W-:Y:S01]  /*2820*/  FMUL.FTZ R32, R0.reuse, R32 ;  /* 0x0000002000207220 */ /* 0x040fe20000410000 */
[C---:B------:R-:W-:Y:S01]  /*2830*/  FMUL.FTZ R55, R0.reuse, R55 ;  /* 0x0000003700377220 */ /* 0x040fe20000410000 */
[----:B------:R-:W-:Y:S01]  /*2840*/  FMUL.FTZ R36, R0, R36 ;  /* 0x0000002400247220 */ /* 0x000fe20000410000 */
[----:B------:R-:W2:Y:S01]  /*2850*/  MUFU.TANH R75, R75 ;  /* 0x0000004b004b7308 */ /* 0x000ea20000002400 */
[----:B0-----:R-:W-:Y:S01]  /*2860*/  FSEL R111, R76, -INF , P4 ;  /* 0xff8000004c6f7808 */ /* 0x001fe20002000000 */
[C---:B------:R-:W-:Y:S01]  /*2870*/  FMUL.FTZ R30, R0.reuse, R30 ;  /* 0x0000001e001e7220 */ /* 0x040fe20000410000 */
[C---:B------:R-:W-:Y:S01]  /*2880*/  FMUL.FTZ R34, R0.reuse, R34 ;  /* 0x0000002200227220 */ /* 0x040fe20000410000 */
[----:B------:R-:W-:Y:S01]  /*2890*/  ULDC UR6, c[0x0][0x988] ;  /* 0x0002620000067ab9 */ /* 0x000fe20000000800 */
[----:B------:R-:W-:Y:S01]  /*28a0*/  P2R R120, PR, RZ, 0x1 ;  /* 0x00000001ff787803 */ /* 0x000fe20000000000 */
[C---:B------:R-:W-:Y:S01]  /*28b0*/  FMUL.FTZ R38, R0.reuse, R38 ;  /* 0x0000002600267220 */ /* 0x040fe20000410000 */
[C---:B------:R-:W-:Y:S01]  /*28c0*/  FMUL.FTZ R31, R0.reuse, R31 ;  /* 0x0000001f001f7220 */ /* 0x040fe20000410000 */
[----:B------:R0:W-:Y:S01]  /*28d0*/  MUFU.TANH R131, R91 ;  /* 0x0000005b00837308 */ /* 0x0001e20000002400 */
[----:B-1----:R-:W-:Y:S01]  /*28e0*/  FSEL R9, R9, -INF , P2 ;  /* 0xff80000009097808 */ /* 0x002fe20001000000 */
[----:B------:R-:W-:Y:S01]  /*28f0*/  FMUL.FTZ R35, R0, R35 ;  /* 0x0000002300237220 */ /* 0x000fe20000410000 */
[----:B------:R-:W-:Y:S01]  /*2900*/  ISETP.GT.AND P2, PT, R94, 0x20, PT ;  /* 0x000000205e00780c */ /* 0x000fe20003f44270 */
[----:B------:R-:W-:Y:S01]  /*2910*/  FMUL.FTZ R39, R0, R39 ;  /* 0x0000002700277220 */ /* 0x000fe20000410000 */
[----:B------:R-:W-:-:S03]  /*2920*/  UISETP.GE.AND UP0, UPT, UR49, 0xa1, UPT ;  /* 0x000000a13100788c */ /* 0x000fc6000bf06270 */
[----:B------:R-:W1:Y:S01]  /*2930*/  MUFU.TANH R10, R10 ;  /* 0x0000000a000a7308 */ /* 0x000e620000002400 */
[----:B0-----:R-:W-:Y:S02]  /*2940*/  FSEL R91, R12, -INF , P1 ;  /* 0xff8000000c5b7808 */ /* 0x001fe40000800000 */
[----:B--2---:R-:W-:Y:S02]  /*2950*/  FSEL R115, R75, -INF , P3 ;  /* 0xff8000004b737808 */ /* 0x004fe40001800000 */
        /* <DEDUP_REMOVED lines=15> */
[----:B------:R-:W2:Y:S01]  /*2a50*/  MUFU.TANH R83, R83 ;  /* 0x0000005300537308 */ /* 0x000ea20000002400 */
[----:B-1----:R-:W-:-:S04]  /*2a60*/  FSEL R139, R80, -INF , P1 ;  /* 0xff800000508b7808 */ /* 0x002fc80000800000 */
[----:B------:R-:W-:-:S03]  /*2a70*/  FMNMX.FTZ R96, R139, R96, !PT ;  /* 0x000000608b607209 */ /* 0x000fc60007810000 */
[----:B------:R-:W-:Y:S01]  /*2a80*/  MUFU.TANH R20, R20 ;  /* 0x0000001400147308 */ /* 0x000fe20000002400 */
[----:B0-----:R-:W-:Y:S02]  /*2a90*/  FSEL R13, R13, -INF , P5 ;  /* 0xff8000000d0d7808 */ /* 0x001fe40002800000 */
[----:B------:R-:W-:-:S05]  /*2aa0*/  ISETP.GT.AND P5, PT, R94, 0x29, PT ;  /* 0x000000295e00780c */ /* 0x000fca0003fa4270 */
[----:B------:R-:W0:Y:S01]  /*2ab0*/  MUFU.TANH R84, R84 ;  /* 0x0000005400547308 */ /* 0x000e220000002400 */
[----:B--2---:R-:W-:-:S04]  /*2ac0*/  FSEL R121, R83, -INF , P6 ;  /* 0xff80000053797808 */ /* 0x004fc80003000000 */
[----:B------:R-:W-:-:S03]  /*2ad0*/  FMNMX.FTZ R96, R121, R96, !PT ;  /* 0x0000006079607209 */ /* 0x000fc60007810000 */
[----:B------:R-:W1:Y:S08]  /*2ae0*/  MUFU.TANH R15, R15 ;  /* 0x0000000f000f7308 */ /* 0x000e700000002400 */
[----:B------:R-:W-:Y:S01]  /*2af0*/  MUFU.TANH R88, R88 ;  /* 0x0000005800587308 */ /* 0x000fe20000002400 */
[----:B0-----:R-:W-:-:S04]  /*2b00*/  FSEL R147, R84, -INF , P5 ;  /* 0xff80000054937808 */ /* 0x001fc80002800000 */
[----:B------:R-:W-:-:S03]  /*2b10*/  FMNMX.FTZ R96, R147, R96, !PT ;  /* 0x0000006093607209 */ /* 0x000fc60007810000 */
[----:B------:R-:W-:Y:S01]  /*2b20*/  MUFU.TANH R74, R74 ;  /* 0x0000004a004a7308 */ /* 0x000fe20000002400 */
[----:B-1----:R-:W-:Y:S02]  /*2b30*/  FSEL R15, R15, -INF , P3 ;  /* 0xff8000000f0f7808 */ /* 0x002fe40001800000 */
[----:B------:R-:W-:-:S05]  /*2b40*/  ISETP.GT.AND P3, PT, R94, 0x31, PT ;  /* 0x000000315e00780c */ /* 0x000fca0003f64270 */
[----:B------:R-:W0:Y:S08]  /*2b50*/  MUFU.TANH R89, R89 ;  /* 0x0000005900597308 */ /* 0x000e300000002400 */
[----:B------:R-:W1:Y:S08]  /*2b60*/  MUFU.TANH R73, R73 ;  /* 0x0000004900497308 */ /* 0x000e700000002400 */
[----:B------:R-:W-:Y:S01]  /*2b70*/  MUFU.TANH R100, R100 ;  /* 0x0000006400647308 */ /* 0x000fe20000002400 */
[----:B0-----:R-:W-:-:S07]  /*2b80*/  FSEL R135, R89, -INF , P3 ;  /* 0xff80000059877808 */ /* 0x001fce0001800000 */
[----:B------:R-:W-:Y:S01]  /*2b90*/  MUFU.TANH R78, R78 ;  /* 0x0000004e004e7308 */ /* 0x000fe20000002400 */
[----:B-1----:R-:W-:Y:S02]  /*2ba0*/  FSEL R73, R73, -INF , P1 ;  /* 0xff80000049497808 */ /* 0x002fe40000800000 */
[----:B------:R-:W-:-:S05]  /*2bb0*/  ISETP.GT.AND P1, PT, R94, 0x39, PT ;  /* 0x000000395e00780c */ /* 0x000fca0003f24270 */
[----:B------:R0:W-:Y:S08]  /*2bc0*/  MUFU.TANH R153, R25 ;  /* 0x0000001900997308 */ /* 0x0001f00000002400 */
[----:B------:R-:W1:Y:S01]  /*2bd0*/  MUFU.TANH R145, R145 ;  /* 0x0000009100917308 */ /* 0x000e620000002400 */
[----:B0-----:R-:W-:Y:S02]  /*2be0*/  FSEL R25, R20, -INF , P4 ;  /* 0xff80000014197808 */ /* 0x001fe40002000000 */
[----:B------:R-:W-:-:S02]  /*2bf0*/  ISETP.GT.AND P4, PT, R94, 0x30, PT ;  /* 0x000000305e00780c */ /* 0x000fc40003f84270 */
[----:B------:R-:W-:Y:S02]  /*2c00*/  FMNMX.FTZ R20, R7, R5, !PT ;  /* 0x0000000507147209 */ /* 0x000fe40007810000 */
[----:B------:R-:W-:Y:S01]  /*2c10*/  FSEL R137, R88, -INF , P4 ;  /* 0xff80000058897808 */ /* 0x000fe20002000000 */
[----:B------:R-:W0:Y:S01]  /*2c20*/  MUFU.TANH R77, R77 ;  /* 0x0000004d004d7308 */ /* 0x000e220000002400 */
[----:B------:R-:W-:Y:S01]  /*2c30*/  FMNMX.FTZ R20, R9, R20, !PT ;  /* 0x0000001409147209 */ /* 0x000fe20007810000 */
[----:B------:R-:W-:Y:S01]  /*2c40*/  IMAD.U32 R88, RZ, RZ, UR6 ;  /* 0x00000006ff587e24 */ /* 0x000fe2000f8e00ff */
[----:B------:R-:W-:Y:S02]  /*2c50*/  FMNMX.FTZ R96, R137, R96, !PT ;  /* 0x0000006089607209 */ /* 0x000fe40007810000 */
[----:B------:R-:W-:Y:S02]  /*2c60*/  R2UR UR6, R4 ;  /* 0x00000000040672ca */ /* 0x000fe400000e0000 */
[----:B------:R-:W-:Y:S01]  /*2c70*/  FMNMX.FTZ R96, R135, R96, !PT ;  /* 0x0000006087607209 */ /* 0x000fe20007810000 */
[----:B------:R-:W-:Y:S01]  /*2c80*/  MUFU.TANH R90, R90 ;  /* 0x0000005a005a7308 */ /* 0x000fe20000002400 */
[----:B-1----:R-:W-:-:S07]  /*2c90*/  FSEL R145, R145, -INF , P1 ;  /* 0xff80000091917808 */ /* 0x002fce0000800000 */
[----:B------:R-:W-:Y:S01]  /*2ca0*/  MUFU.TANH R82, R82 ;  /* 0x0000005200527308 */ /* 0x000fe20000002400 */
[----:B0-----:R-:W-:Y:S01]  /*2cb0*/  FSEL R77, R77, -INF , P5 ;  /* 0xff8000004d4d7808 */ /* 0x001fe20002800000 */
[----:B------:R-:W-:Y:S01]  /*2cc0*/  UIADD3 UR6, UR6, 0x22840, URZ ;  /* 0x0002284006067890 */ /* 0x000fe2000fffe03f */
[----:B------:R-:W-:-:S03]  /*2cd0*/  ISETP.GT.AND P5, PT, R94, 0x41, PT ;  /* 0x000000415e00780c */ /* 0x000fc60003fa4270 */
[----:B------:R-:W-:Y:S01]  /*2ce0*/  UPRMT UR6, UR47, 0x654, UR6 ;  /* 0x000006542f067896 */ /* 0x000fe20008000006 */
[----:B------:R-:W-:Y:S01]  /*2cf0*/  FSEL R131, R131, -INF , P5 ;  /* 0xff80000083837808 */ /* 0x000fe20002800000 */
[----:B------:R0:W-:Y:S07]  /*2d00*/  MUFU.TANH R105, R27 ;  /* 0x0000001b00697308 */ /* 0x0001ee0000002400 */
[----:B------:R-:W-:Y:S01]  /*2d10*/  SYNCS.ARRIVE.TRANS64.RED.A1T0 RZ, [UR6], RZ ;  /* 0x000000ffffff79a7 */ /* 0x000fe20008100406 */
[----:B------:R-:W1:Y:S01]  /*2d20*/  MUFU.TANH R81, R81 ;  /* 0x0000005100517308 */ /* 0x000e620000002400 */
[----:B0-----:R-:W-:-:S02]  /*2d30*/  FSEL R27, R74, -INF , P2 ;  /* 0xff8000004a1b7808 */ /* 0x001fc40001000000 */
[----:B------:R-:W-:-:S04]  /*2d40*/  ISETP.GT.AND P2, PT, R94, 0x38, PT ;  /* 0x000000385e00780c */ /* 0x000fc80003f44270 */
[----:B------:R-:W-:Y:S01]  /*2d50*/  FSEL R123, R100, -INF , P2 ;  /* 0xff800000647b7808 */ /* 0x000fe20001000000 */
[----:B------:R0:W-:Y:S03]  /*2d60*/  MUFU.TANH R117, R60 ;  /* 0x0000003c00757308 */ /* 0x0001e60000002400 */
[----:B------:R-:W-:-:S04]  /*2d70*/  FMNMX.FTZ R96, R123, R96, !PT ;  /* 0x000000607b607209 */ /* 0x000fc80007810000 */
[----:B------:R-:W-:Y:S01]  /*2d80*/  FMNMX.FTZ R96, R145, R96, !PT ;  /* 0x0000006091607209 */ /* 0x000fe20007810000 */
[----:B------:R-:W-:Y:S01]  /*2d90*/  MUFU.TANH R86, R86 ;  /* 0x0000005600567308 */ /* 0x000fe20000002400 */
[----:B-1----:R-:W-:Y:S01]  /*2da0*/  FSEL R81, R81, -INF , P3 ;  /* 0xff80000051517808 */ /* 0x002fe20001800000 */
[----:B0-----:R-:W-:Y:S01]  /*2db0*/  FMUL.FTZ R60, R0, R66 ;  /* 0x00000042003c7220 */ /* 0x001fe20000410000 */
[----:B------:R-:W-:Y:S01]  /*2dc0*/  ISETP.GT.AND P3, PT, R94, 0x49, PT ;  /* 0x000000495e00780c */ /* 0x000fe20003f64270 */
[C---:B------:R-:W-:Y:S01]  /*2dd0*/  FMUL.FTZ R66, R0.reuse, R40 ;  /* 0x0000002800427220 */ /* 0x040fe20000410000 */
[----:B------:R-:W-:-:S03]  /*2de0*/  FMUL.FTZ R40, R0, R43 ;  /* 0x0000002b00287220 */ /* 0x000fc60000410000 */
        /* <DEDUP_REMOVED lines=11> */
[----:B------:R-:W1:Y:S01]  /*2ea0*/  MUFU.TANH R57, R57 ;  /* 0x0000003900397308 */ /* 0x000e620000002400 */
[----:B0-----:R-:W-:Y:S02]  /*2eb0*/  FSEL R85, R85, -INF , P1 ;  /* 0xff80000055557808 */ /* 0x001fe40000800000 */
[----:B------:R-:W-:-:S05]  /*2ec0*/  ISETP.GT.AND P1, PT, R94, 0x51, PT ;  /* 0x000000515e00780c */ /* 0x000fca0003f24270 */
[----:B------:R0:W-:Y:S08]  /*2ed0*/  MUFU.TANH R161, R33 ;  /* 0x0000002100a17308 */ /* 0x0001f00000002400 */
[----:B------:R-:W2:Y:S01]  /*2ee0*/  MUFU.TANH R65, R65 ;  /* 0x0000004100417308 */ /* 0x000ea20000002400 */
[----:B0-----:R-:W-:Y:S02]  /*2ef0*/  FSEL R33, R82, -INF , P4 ;  /* 0xff80000052217808 */ /* 0x001fe40002000000 */
[----:B------:R-:W-:-:S02]  /*2f00*/  ISETP.GT.AND P4, PT, R94, 0x48, PT ;  /* 0x000000485e00780c */ /* 0x000fc40003f84270 */
[----:B-1----:R-:W-:Y:S02]  /*2f10*/  FSEL R57, R57, -INF , P6 ;  /* 0xff80000039397808 */ /* 0x002fe40003000000 */
[----:B------:R-:W-:Y:S01]  /*2f20*/  FSEL R117, R117, -INF , P4 ;  /* 0xff80000075757808 */ /* 0x000fe20002000000 */
[----:B------:R-:W0:Y:S01]  /*2f30*/  MUFU.TANH R56, R56 ;  /* 0x0000003800387308 */ /* 0x000e220000002400 */
[----:B------:R-:W-:Y:S02]  /*2f40*/  ISETP.GT.AND P6, PT, R94, 0x58, PT ;  /* 0x000000585e00780c */ /* 0x000fe40003fc4270 */
[----:B------:R-:W-:-:S04]  /*2f50*/  FMNMX.FTZ R96, R117, R96, !PT ;  /* 0x0000006075607209 */ /* 0x000fc80007810000 */
[----:B------:R-:W-:Y:S01]  /*2f60*/  FMNMX.FTZ R96, R143, R96, !PT ;  /* 0x000000608f607209 */ /* 0x000fe20007810000 */
[----:B------:R-:W1:Y:S01]  /*2f70*/  MUFU.TANH R68, R68 ;  /* 0x0000004400447308 */ /* 0x000e620000002400 */
[----:B--2---:R-:W-:-:S07]  /*2f80*/  FSEL R127, R65, -INF , P1 ;  /* 0xff800000417f7808 */ /* 0x004fce0000800000 */
[----:B------:R-:W2:Y:S01]  /*2f90*/  MUFU.TANH R59, R59 ;  /* 0x0000003b003b7308 */ /* 0x000ea20000002400 */
[----:B0-----:R-:W-:Y:S02]  /*2fa0*/  FSEL R41, R56, -INF , P5 ;  /* 0xff80000038297808 */ /* 0x001fe40002800000 */
[----:B------:R-:W-:-:S04]  /*2fb0*/  ISETP.GT.AND P5, PT, R94, 0x59, PT ;  /* 0x000000595e00780c */ /* 0x000fc80003fa4270 */
[----:B------:R-:W-:Y:S01]  /*2fc0*/  FSEL R113, R113, -INF , P5 ;  /* 0xff80000071717808 */ /* 0x000fe20002800000 */
[----:B------:R0:W-:Y:S01]  /*2fd0*/  MUFU.TANH R165, R37 ;  /* 0x0000002500a57308 */ /* 0x0001e20000002400 */
[----:B-1----:R-:W-:-:S07]  /*2fe0*/  FSEL R119, R68, -INF , P6 ;  /* 0xff80000044777808 */ /* 0x002fce0003000000 */
[----:B------:R-:W1:Y:S01]  /*2ff0*/  MUFU.TANH R58, R58 ;  /* 0x0000003a003a7308 */ /* 0x000e620000002400 */
[----:B0-----:R-:W-:Y:S01]  /*3000*/  FSEL R37, R86, -INF , P2 ;  /* 0xff80000056257808 */ /* 0x001fe20001000000 */
[----:B------:R-:W-:Y:S01]  /*3010*/  IMAD.MOV.U32 R86, RZ, RZ, R87 ;  /* 0x000000ffff567224 */ /* 0x000fe200078e0057 */
[----:B------:R-:W-:Y:S02]  /*3020*/  ISETP.GT.AND P2, PT, R94, 0x50, PT ;  /* 0x000000505e00780c */ /* 0x000fe40003f44270 */
[----:B--2---:R-:W-:Y:S02]  /*3030*/  FSEL R59, R59, -INF , P4 ;  /* 0xff8000003b3b7808 */ /* 0x004fe40002000000 */
[----:B------:R-:W-:Y:S01]  /*3040*/  FSEL R129, R64, -INF , P2 ;  /* 0xff80000040817808 */ /* 0x000fe20001000000 */
[----:B------:R-:W0:Y:S01]  /*3050*/  MUFU.TANH R66, R66 ;  /* 0x0000004200427308 */ /* 0x000e220000002400 */
[----:B------:R-:W-:Y:S02]  /*3060*/  ISETP.GT.AND P4, PT, R94, 0x60, PT ;  /* 0x000000605e00780c */ /* 0x000fe40003f84270 */
[----:B------:R-:W-:-:S04]  /*3070*/  FMNMX.FTZ R96, R129, R96, !PT ;  /* 0x0000006081607209 */ /* 0x000fc80007810000 */
[----:B------:R-:W-:Y:S01]  /*3080*/  FMNMX.FTZ R96, R127, R96, !PT ;  /* 0x000000607f607209 */ /* 0x000fe20007810000 */
[----:B------:R-:W-:Y:S01]  /*3090*/  MUFU.TANH R60, R60 ;  /* 0x0000003c003c7308 */ /* 0x000fe20000002400 */
[----:B-1----:R-:W-:Y:S02]  /*30a0*/  FSEL R43, R58, -INF , P3 ;  /* 0xff8000003a2b7808 */ /* 0x002fe40001800000 */
[----:B------:R-:W-:Y:S02]  /*30b0*/  FMNMX.FTZ R96, R119, R96, !PT ;  /* 0x0000006077607209 */ /* 0x000fe40007810000 */
[----:B------:R-:W-:Y:S02]  /*30c0*/  ISETP.GT.AND P3, PT, R94, 0x61, PT ;  /* 0x000000615e00780c */ /* 0x000fe40003f64270 */
[----:B------:R-:W-:Y:S01]  /*30d0*/  FMNMX.FTZ R96, R113, R96, !PT ;  /* 0x0000006071607209 */ /* 0x000fe20007810000 */
[----:B------:R-:W1:Y:S01]  /*30e0*/  MUFU.TANH R61, R61 ;  /* 0x0000003d003d7308 */ /* 0x000e620000002400 */
[----:B0-----:R-:W-:-:S02]  /*30f0*/  FSEL R107, R66, -INF , P4 ;  /* 0xff800000426b7808 */ /* 0x001fc40002000000 */
[----:B------:R-:W-:Y:S02]  /*3100*/  FSEL R99, R99, -INF , P3 ;  /* 0xff80000063637808 */ /* 0x000fe40001800000 */
[----:B------:R-:W-:-:S03]  /*3110*/  FMNMX.FTZ R96, R107, R96, !PT ;  /* 0x000000606b607209 */ /* 0x000fc60007810000 */
[----:B------:R-:W-:Y:S01]  /*3120*/  MUFU.TANH R44, R44 ;  /* 0x0000002c002c7308 */ /* 0x000fe20000002400 */
[----:B------:R-:W-:-:S07]  /*3130*/  FMNMX.FTZ R96, R99, R96, !PT ;  /* 0x0000006063607209 */ /* 0x000fce0007810000 */
[----:B------:R-:W0:Y:S01]  /*3140*/  MUFU.TANH R63, R63 ;  /* 0x0000003f003f7308 */ /* 0x000e220000002400 */
[----:B-1----:R-:W-:Y:S02]  /*3150*/  FSEL R61, R61, -INF , P1 ;  /* 0xff8000003d3d7808 */ /* 0x002fe40000800000 */
[----:B------:R-:W-:-:S05]  /*3160*/  ISETP.GT.AND P1, PT, R94, 0x69, PT ;  /* 0x000000695e00780c */ /* 0x000fca0003f24270 */
[----:B------:R1:W2:Y:S08]  /*3170*/  MUFU.TANH R97, R45 ;  /* 0x0000002d00617308 */ /* 0x0002b00000002400 */
[----:B------:R-:W-:Y:S01]  /*3180*/  MUFU.TANH R62, R62 ;  /* 0x0000003e003e7308 */ /* 0x000fe20000002400 */
[----:B-1----:R-:W-:Y:S02]  /*3190*/  FSEL R45, R60, -INF , P2 ;  /* 0xff8000003c2d7808 */ /* 0x002fe40001000000 */
[----:B------:R-:W-:-:S02]  /*31a0*/  ISETP.GT.AND P2, PT, R94, 0x68, PT ;  /* 0x000000685e00780c */ /* 0x000fc40003f44270 */
[----:B0-----:R-:W-:Y:S02]  /*31b0*/  FSEL R63, R63, -INF , P6 ;  /* 0xff8000003f3f7808 */ /* 0x001fe40003000000 */
[----:B------:R-:W-:Y:S01]  /*31c0*/  FSEL R79, R44, -INF , P2 ;  /* 0xff8000002c4f7808 */ /* 0x000fe20001000000 */
[----:B------:R-:W0:Y:S01]  /*31d0*/  MUFU.TANH R48, R48 ;  /* 0x0000003000307308 */ /* 0x000e220000002400 */
[----:B------:R-:W-:Y:S02]  /*31e0*/  ISETP.GT.AND P6, PT, R94, 0x70, PT ;  /* 0x000000705e00780c */ /* 0x000fe40003fc4270 */
[----:B--2---:R-:W-:Y:S02]  /*31f0*/  FSEL R97, R97, -INF , P1 ;  /* 0xff80000061617808 */ /* 0x004fe40000800000 */
[----:B------:R-:W-:-:S03]  /*3200*/  FMNMX.FTZ R96, R79, R96, !PT ;  /* 0x000000604f607209 */ /* 0x000fc60007810000 */
[----:B------:R-:W1:Y:S01]  /*3210*/  MUFU.TANH R42, R42 ;  /* 0x0000002a002a7308 */ /* 0x000e620000002400 */
[----:B------:R-:W-:-:S07]  /*3220*/  FMNMX.FTZ R96, R97, R96, !PT ;  /* 0x0000006061607209 */ /* 0x000fce0007810000 */
[----:B------:R1:W-:Y:S01]  /*3230*/  MUFU.TANH R109, R49 ;  /* 0x00000031006d7308 */ /* 0x0003e20000002400 */
[----:B0-----:R-:W-:-:S04]  /*3240*/  FSEL R101, R48, -INF , P6 ;  /* 0xff80000030657808 */ /* 0x001fc80003000000 */
[----:B------:R-:W-:-:S03]  /*3250*/  FMNMX.FTZ R96, R101, R96, !PT ;  /* 0x0000006065607209 */ /* 0x000fc60007810000 */
[----:B------:R-:W-:Y:S01]  /*3260*/  MUFU.TANH R40, R40 ;  /* 0x0000002800287308 */ /* 0x000fe20000002400 */
[----:B-1----:R-:W-:Y:S02]  /*3270*/  FSEL R49, R42, -INF , P4 ;  /* 0xff8000002a317808 */ /* 0x002fe40002000000 */
[----:B------:R-:W-:-:S05]  /*3280*/  ISETP.GT.AND P4, PT, R94, 0x78, PT ;  /* 0x000000785e00780c */ /* 0x000fca0003f84270 */
[----:B------:R-:W-:Y:S08]  /*3290*/  MUFU.TANH R46, R46 ;  /* 0x0000002e002e7308 */ /* 0x000ff00000002400 */
[----:B------:R-:W0:Y:S08]  /*32a0*/  MUFU.TANH R52, R52 ;  /* 0x0000003400347308 */ /* 0x000e300000002400 */
[----:B------:R1:W-:Y:S08]  /*32b0*/  MUFU.TANH R149, R53 ;  /* 0x0000003500957308 */ /* 0x0003f00000002400 */
[----:B------:R-:W2:Y:S01]  /*32c0*/  MUFU.TANH R24, R24 ;  /* 0x0000001800187308 */ /* 0x000ea20000002400 */
[----:B0-----:R-:W-:-:S02]  /*32d0*/  FSEL R125, R52, -INF , P4 ;  /* 0xff800000347d7808 */ /* 0x001fc40002000000 */
[----:B-1----:R-:W-:Y:S02]  /*32e0*/  FSEL R53, R46, -INF , P2 ;  /* 0xff8000002e357808 */ /* 0x002fe40001000000 */
[----:B------:R-:W-:-:S03]  /*32f0*/  ISETP.GT.AND P2, PT, R94, 0x80, PT ;  /* 0x000000805e00780c */ /* 0x000fc60003f44270 */
[----:B------:R0:W-:Y:S08]  /*3300*/  MUFU.TANH R67, R47 ;  /* 0x0000002f00437308 */ /* 0x0001f00000002400 */
[----:B------:R-:W1:Y:S01]  /*3310*/  MUFU.TANH R50, R50 ;  /* 0x0000003200327308 */ /* 0x000e620000002400 */
[----:B0-----:R-:W-:Y:S02]  /*3320*/  FSEL R47, R62, -INF , P5 ;  /* 0xff8000003e2f7808 */ /* 0x001fe40002800000 */
[----:B------:R-:W-:-:S02]  /*3330*/  ISETP.GT.AND P5, PT, R94, 0x71, PT ;  /* 0x000000715e00780c */ /* 0x000fc40003fa4270 */
[----:B--2---:R-:W-:Y:S02]  /*3340*/  FSEL R151, R24, -INF , P2 ;  /* 0xff80000018977808 */ /* 0x004fe40001000000 */
[----:B------:R-:W-:Y:S01]  /*3350*/  FSEL R109, R109, -INF , P5 ;  /* 0xff8000006d6d7808 */ /* 0x000fe20002800000 */
[----:B------:R0:W-:Y:S01]  /*3360*/  MUFU.TANH R70, R51 ;  /* 0x0000003300467308 */ /* 0x0001e20000002400 */
[----:B------:R-:W-:Y:S02]  /*3370*/  FMNMX.FTZ R24, R11, R20, !PT ;  /* 0x000000140b187209 */ /* 0x000fe40007810000 */
[----:B------:R-:W-:Y:S02]  /*3380*/  FMNMX.FTZ R96, R109, R96, !PT ;  /* 0x000000606d607209 */ /* 0x000fe40007810000 */
[----:B------:R-:W-:Y:S02]  /*3390*/  FMNMX.FTZ R24, R21, R24, !PT ;  /* 0x0000001815187209 */ /* 0x000fe40007810000 */
[----:B------:R-:W-:Y:S01]  /*33a0*/  FMNMX.FTZ R96, R125, R96, !PT ;  /* 0x000000607d607209 */ /* 0x000fe20007810000 */
[----:B------:R-:W2:Y:S01]  /*33b0*/  MUFU.TANH R28, R28 ;  /* 0x0000001c001c7308 */ /* 0x000ea20000002400 */
[----:B0-----:R-:W-:-:S02]  /*33c0*/  FSEL R51, R40, -INF , P3 ;  /* 0xff80000028337808 */ /* 0x001fc40001800000 */
[----:B------:R-:W-:Y:S02]  /*33d0*/  ISETP.GT.AND P3, PT, R94, 0x79, PT ;  /* 0x000000795e00780c */ /* 0x000fe40003f64270 */
[----:B-1----:R-:W-:Y:S02]  /*33e0*/  FSEL R65, R50, -INF , P6 ;  /* 0xff80000032417808 */ /* 0x002fe40003000000 */
[----:B------:R-:W-:Y:S01]  /*33f0*/  FSEL R149, R149, -INF , P3 ;  /* 0xff80000095957808 */ /* 0x000fe20001800000 */
[----:B------:R-:W0:Y:S01]  /*3400*/  MUFU.TANH R54, R54 ;  /* 0x0000003600367308 */ /* 0x000e220000002400 */
[----:B------:R-:W-:Y:S02]  /*3410*/  ISETP.GT.AND P6, PT, R94, 0x88, PT ;  /* 0x000000885e00780c */ /* 0x000fe40003fc4270 */
[----:B------:R-:W-:Y:S02]  /*3420*/  FMNMX.FTZ R96, R149, R96, !PT ;  /* 0x0000006095607209 */ /* 0x000fe40007810000 */
[----:B------:R-:W-:-:S02]  /*3430*/  FMNMX.FTZ R24, R13, R24, !PT ;  /* 0x000000180d187209 */ /* 0x000fc40007810000 */
[----:B------:R-:W-:Y:S01]  /*3440*/  FMNMX.FTZ R96, R151, R96, !PT ;  /* 0x0000006097607209 */ /* 0x000fe20007810000 */
[----:B------:R-:W1:Y:S01]  /*3450*/  MUFU.TANH R26, R26 ;  /* 0x0000001a001a7308 */ /* 0x000e620000002400 */
[----:B--2---:R-:W-:Y:S02]  /*3460*/  FSEL R155, R28, -INF , P6 ;  /* 0xff8000001c9b7808 */ /* 0x004fe40003000000 */
[----:B------:R-:W-:-:S05]  /*3470*/  FMNMX.FTZ R24, R25, R24, !PT ;  /* 0x0000001819187209 */ /* 0x000fca0007810000 */
[----:B------:R2:W3:Y:S01]  /*3480*/  MUFU.TANH R92, R55 ;  /* 0x00000037005c7308 */ /* 0x0004e20000002400 */
[----:B0-----:R-:W-:Y:S02]  /*3490*/  FSEL R75, R54, -INF , P4 ;  /* 0xff800000364b7808 */ /* 0x001fe40002000000 */
[----:B------:R-:W-:-:S05]  /*34a0*/  ISETP.GT.AND P4, PT, R94, 0x90, PT ;  /* 0x000000905e00780c */ /* 0x000fca0003f84270 */
[----:B------:R-:W0:Y:S01]  /*34b0*/  MUFU.TANH R32, R32 ;  /* 0x0000002000207308 */ /* 0x000e220000002400 */
[----:B--2---:R-:W-:Y:S02]  /*34c0*/  FSEL R55, R67, -INF , P1 ;  /* 0xff80000043377808 */ /* 0x004fe40000800000 */
[----:B------:R-:W-:Y:S02]  /*34d0*/  ISETP.GT.AND P1, PT, R94, 0x81, PT ;  /* 0x000000815e00780c */ /* 0x000fe40003f24270 */
[----:B------:R-:W-:Y:S02]  /*34e0*/  FSEL R67, R70, -INF , P5 ;  /* 0xff80000046437808 */ /* 0x000fe40002800000 */
[----:B------:R-:W-:Y:S01]  /*34f0*/  FSEL R153, R153, -INF , P1 ;  /* 0xff80000099997808 */ /* 0x000fe20000800000 */
[----:B------:R-:W2:Y:S01]  /*3500*/  MUFU.TANH R36, R36 ;  /* 0x0000002400247308 */ /* 0x000ea20000002400 */
[----:B------:R-:W-:Y:S02]  /*3510*/  ISETP.GT.AND P5, PT, R94, 0x89, PT ;  /* 0x000000895e00780c */ /* 0x000fe40003fa4270 */
[----:B------:R-:W-:-:S02]  /*3520*/  FMNMX.FTZ R96, R153, R96, !PT ;  /* 0x0000006099607209 */ /* 0x000fc40007810000 */
[----:B------:R-:W-:Y:S02]  /*3530*/  FSEL R157, R157, -INF , P5 ;  /* 0xff8000009d9d7808 */ /* 0x000fe40002800000 */
[----:B------:R-:W-:Y:S01]  /*3540*/  FMNMX.FTZ R96, R155, R96, !PT ;  /* 0x000000609b607209 */ /* 0x000fe20007810000 */
[----:B------:R4:W5:Y:S01]  /*3550*/  MUFU.TANH R40, R30 ;  /* 0x0000001e00287308 */ /* 0x0009620000002400 */
[----:B-1----:R-:W-:Y:S02]  /*3560*/  FSEL R95, R26, -INF , P2 ;  /* 0xff8000001a5f7808 */ /* 0x002fe40001000000 */
[----:B------:R-:W-:Y:S02]  /*3570*/  FMNMX.FTZ R26, R15, R24, !PT ;  /* 0x000000180f1a7209 */ /* 0x000fe40007810000 */
[----:B---3--:R-:W-:Y:S02]  /*3580*/  FSEL R83, R92, -INF , P3 ;  /* 0xff8000005c537808 */ /* 0x008fe40001800000 */
[----:B------:R-:W-:Y:S01]  /*3590*/  ISETP.GT.AND P3, PT, R94, 0x91, PT ;  /* 0x000000915e00780c */ /* 0x000fe20003f64270 */
[----:B------:R1:W-:Y:S01]  /*35a0*/  MUFU.TANH R44, R34 ;  /* 0x00000022002c7308 */ /* 0x0003e20000002400 */
[----:B0-----:R-:W-:-:S02]  /*35b0*/  FSEL R159, R32, -INF , P4 ;  /* 0xff800000209f7808 */ /* 0x001fc40002000000 */
[----:B------:R-:W-:Y:S02]  /*35c0*/  FMNMX.FTZ R96, R157, R96, !PT ;  /* 0x000000609d607209 */ /* 0x000fe40007810000 */
[----:B------:R-:W-:Y:S02]  /*35d0*/  FMNMX.FTZ R26, R27, R26, !PT ;  /* 0x0000001a1b1a7209 */ /* 0x000fe40007810000 */
[----:B------:R-:W-:Y:S01]  /*35e0*/  ISETP.GT.AND P2, PT, R94, 0x98, PT ;  /* 0x000000985e00780c */ /* 0x000fe20003f44270 */
[----:B------:R0:W-:Y:S01]  /*35f0*/  MUFU.TANH R48, R38 ;  /* 0x0000002600307308 */ /* 0x0001e20000002400 */
[----:B------:R-:W-:Y:S02]  /*3600*/  FSEL R161, R161, -INF , P3 ;  /* 0xff800000a1a17808 */ /* 0x000fe40001800000 */
[----:B------:R-:W-:Y:S02]  /*3610*/  FMNMX.FTZ R96, R159, R96, !PT ;  /* 0x000000609f607209 */ /* 0x000fe40007810000 */
[----:B------:R-:W-:-:S02]  /*3620*/  FMNMX.FTZ R26, R73, R26, !PT ;  /* 0x0000001a491a7209 */ /* 0x000fc40007810000 */
[----:B------:R-:W-:Y:S01]  /*3630*/  FSEL R105, R105, -INF , P1 ;  /* 0xff80000069697808 */ /* 0x000fe20000800000 */
[----:B------:R-:W-:Y:S01]  /*3640*/  MUFU.TANH R42, R31 ;  /* 0x0000001f002a7308 */ /* 0x000fe20000002400 */
[----:B------:R-:W-:Y:S02]  /*3650*/  ISETP.GT.AND P1, PT, R94, 0x99, PT ;  /* 0x000000995e00780c */ /* 0x000fe40003f24270 */
[----:B--2---:R-:W-:Y:S02]  /*3660*/  FSEL R163, R36, -INF , P2 ;  /* 0xff80000024a37808 */ /* 0x004fe40001000000 */
[----:B------:R-:W-:Y:S02]  /*3670*/  FMNMX.FTZ R96, R161, R96, !PT ;  /* 0x00000060a1607209 */ /* 0x000fe40007810000 */
[----:B------:R-:W-:Y:S01]  /*3680*/  FMNMX.FTZ R26, R29, R26, !PT ;  /* 0x0000001a1d1a7209 */ /* 0x000fe20007810000 */
[----:B------:R-:W-:Y:S01]  /*3690*/  MUFU.TANH R46, R35 ;  /* 0x00000023002e7308 */ /* 0x000fe20000002400 */
[----:B------:R-:W-:-:S02]  /*36a0*/  FSEL R165, R165, -INF , P1 ;  /* 0xff800000a5a57808 */ /* 0x000fc40000800000 */
[----:B------:R-:W-:Y:S02]  /*36b0*/  FMNMX.FTZ R96, R163, R96, !PT ;  /* 0x00000060a3607209 */ /* 0x000fe40007810000 */
[----:B------:R-:W-:Y:S02]  /*36c0*/  FMNMX.FTZ R28, R77, R26, !PT ;  /* 0x0000001a4d1c7209 */ /* 0x000fe40007810000 */
[----:B------:R-:W-:Y:S01]  /*36d0*/  FMNMX.FTZ R96, R165, R96, !PT ;  /* 0x00000060a5607209 */ /* 0x000fe20007810000 */
[----:B------:R-:W2:Y:S01]  /*36e0*/  MUFU.TANH R50, R39 ;  /* 0x0000002700327308 */ /* 0x000ea20000002400 */
[----:B------:R-:W-:-:S03]  /*36f0*/  FMNMX.FTZ R28, R33, R28, !PT ;  /* 0x0000001c211c7209 */ /* 0x000fc60007810000 */
[----:B------:R-:W3:Y:S01]  /*3700*/  SHFL.BFLY PT, R89, R96, 0x2, 0x1f ;  /* 0x0c401f0060597f89 */ /* 0x000ee200000e0000 */
[----:B------:R-:W-:-:S04]  /*3710*/  FMNMX.FTZ R28, R81, R28, !PT ;  /* 0x0000001c511c7209 */ /* 0x000fc80007810000 */
[----:B------:R-:W-:-:S04]  /*3720*/  FMNMX.FTZ R28, R37, R28, !PT ;  /* 0x0000001c251c7209 */ /* 0x000fc80007810000 */
[----:B----4-:R-:W-:-:S04]  /*3730*/  FMNMX.FTZ R30, R85, R28, !PT ;  /* 0x0000001c551e7209 */ /* 0x010fc80007810000 */
[----:B------:R-:W-:-:S04]  /*3740*/  FMNMX.FTZ R30, R57, R30, !PT ;  /* 0x0000001e391e7209 */ /* 0x000fc80007810000 */
[----:B------:R-:W-:-:S04]  /*3750*/  FMNMX.FTZ R30, R41, R30, !PT ;  /* 0x0000001e291e7209 */ /* 0x000fc80007810000 */
[----:B------:R-:W-:Y:S02]  /*3760*/  FMNMX.FTZ R30, R59, R30, !PT ;  /* 0x0000001e3b1e7209 */ /* 0x000fe40007810000 */
[----:B---3--:R-:W-:Y:S02]  /*3770*/  FMNMX.FTZ R10, R96, R89, !PT ;  /* 0x00000059600a7209 */ /* 0x008fe40007810000 */
[----:B------:R-:W-:-:S03]  /*3780*/  FMNMX.FTZ R32, R43, R30, !PT ;  /* 0x0000001e2b207209 */ /* 0x000fc60007810000 */
[----:B------:R-:W3:Y:S01]  /*3790*/  SHFL.BFLY PT, R89, R10, 0x1, 0x1f ;  /* 0x0c201f000a597f89 */ /* 0x000ee200000e0000 */
[----:B------:R-:W-:-:S04]  /*37a0*/  FMNMX.FTZ R32, R45, R32, !PT ;  /* 0x000000202d207209 */ /* 0x000fc80007810000 */
[----:B------:R-:W-:-:S04]  /*37b0*/  FMNMX.FTZ R32, R61, R32, !PT ;  /* 0x000000203d207209 */ /* 0x000fc80007810000 */
[----:B------:R-:W-:-:S04]  /*37c0*/  FMNMX.FTZ R32, R63, R32, !PT ;  /* 0x000000203f207209 */ /* 0x000fc80007810000 */
[----:B-1----:R-:W-:-:S04]  /*37d0*/  FMNMX.FTZ R34, R47, R32, !PT ;  /* 0x000000202f227209 */ /* 0x002fc80007810000 */
[----:B------:R-:W-:-:S04]  /*37e0*/  FMNMX.FTZ R34, R49, R34, !PT ;  /* 0x0000002231227209 */ /* 0x000fc80007810000 */
[----:B------:R-:W-:Y:S02]  /*37f0*/  FMNMX.FTZ R34, R51, R34, !PT ;  /* 0x0000002233227209 */ /* 0x000fe40007810000 */
[----:B---3--:R-:W-:Y:S02]  /*3800*/  FMNMX.FTZ R89, R10, R89, !PT ;  /* 0x000000590a597209 */ /* 0x008fe40007810000 */
        /* <DEDUP_REMOVED lines=8> */
[--C-:B0-----:R-:W-:Y:S01]  /*3890*/  FFMA.FTZ R38, R117, R88, -R6.reuse ;  /* 0x0000005875267223 */ /* 0x101fe20000010806 */
[----:B------:R-:W-:Y:S01]  /*38a0*/  FMNMX.FTZ R36, R75, R36, !PT ;  /* 0x000000244b247209 */ /* 0x000fe20007810000 */
[-CC-:B------:R-:W-:Y:S01]  /*38b0*/  FFMA.FTZ R123, R123, R88.reuse, -R6.reuse ;  /* 0x000000587b7b7223 */ /* 0x180fe20000010806 */
[----:B------:R-:W-:-:S01]  /*38c0*/  FFMA.FTZ R52, R119, R88, -R6 ;  /* 0x0000005877347223 */ /* 0x000fc20000010806 */
[----:B------:R0:W-:Y:S01]  /*38d0*/  MUFU.EX2 R32, R38 ;  /* 0x0000002600207308 */ /* 0x0001e20000000800 */
[----:B-----5:R-:W-:Y:S01]  /*38e0*/  FSEL R119, R40, -INF , P6 ;  /* 0xff80000028777808 */ /* 0x020fe20003000000 */
[-CC-:B------:R-:W-:Y:S01]  /*38f0*/  FFMA.FTZ R121, R121, R88.reuse, -R6.reuse ;  /* 0x0000005879797223 */ /* 0x180fe20000010806 */
[----:B------:R-:W-:-:S01]  /*3900*/  FFMA.FTZ R129, R129, R88, -R6 ;  /* 0x0000005881817223 */ /* 0x000fc20000010806 */
[-CC-:B------:R-:W-:Y:S01]  /*3910*/  FFMA.FTZ R10, R69, R88.reuse, -R6.reuse ;  /* 0x00000058450a7223 */ /* 0x180fe20000010806 */
[----:B------:R-:W-:-:S01]  /*3920*/  FFMA.FTZ R69, R115, R88, -R6 ;  /* 0x0000005873457223 */ /* 0x000fc20000010806 */
[--C-:B------:R-:W-:Y:S01]  /*3930*/  FFMA.FTZ R115, R131, R88, -R6.reuse ;  /* 0x0000005883737223 */ /* 0x100fe20000010806 */
[----:B--2---:R-:W-:Y:S01]  /*3940*/  FSEL R131, R50, -INF , P1 ;  /* 0xff80000032837808 */ /* 0x004fe20000800000 */
[----:B------:R1:W-:Y:S01]  /*3950*/  MUFU.EX2 R28, R123 ;  /* 0x0000007b001c7308 */ /* 0x0003e20000000800 */
[----:B0-----:R-:W-:Y:S01]  /*3960*/  FMNMX.FTZ R38, R83, R36, !PT ;  /* 0x0000002453267209 */ /* 0x001fe20007810000 */
        /* <DEDUP_REMOVED lines=9> */
[----:B-1----:R-:W-:Y:S01]  /*3a00*/  FSEL R123, R42, -INF , P5 ;  /* 0xff8000002a7b7808 */ /* 0x002fe20002800000 */
[--C-:B------:R-:W-:Y:S01]  /*3a10*/  FFMA.FTZ R42, R107, R88, -R6.reuse ;  /* 0x000000586b2a7223 */ /* 0x100fe20000010806 */
[----:B------:R-:W-:Y:S01]  /*3a20*/  FMNMX.FTZ R38, R119, R38, !PT ;  /* 0x0000002677267209 */ /* 0x000fe20007810000 */
[-CC-:B------:R-:W-:Y:S01]  /*3a30*/  FFMA.FTZ R14, R111, R88.reuse, -R6.reuse ;  /* 0x000000586f0e7223 */ /* 0x180fe20000010806 */
[----:B------:R-:W-:Y:S01]  /*3a40*/  FSEL R107, R46, -INF , P3 ;  /* 0xff8000002e6b7808 */ /* 0x000fe20001800000 */
[----:B------:R1:W-:Y:S01]  /*3a50*/  MUFU.EX2 R34, R129 ;  /* 0x0000008100227308 */ /* 0x0003e20000000800 */
[----:B0-----:R-:W-:-:S01]  /*3a60*/  FFMA.FTZ R121, R127, R88, -R6 ;  /* 0x000000587f797223 */ /* 0x001fc20000010806 */
[----:B------:R-:W-:Y:S01]  /*3a70*/  FSEL R127, R44, -INF , P4 ;  /* 0xff8000002c7f7808 */ /* 0x000fe20002000000 */
[----:B------:R-:W-:-:S01]  /*3a80*/  FFMA.FTZ R103, R135, R88, -R6 ;  /* 0x0000005887677223 */ /* 0x000fc20000010806 */
[----:B------:R-:W-:Y:S01]  /*3a90*/  FMNMX.FTZ R40, R123, R38, !PT ;  /* 0x000000267b287209 */ /* 0x000fe20007810000 */
[----:B------:R-:W-:-:S01]  /*3aa0*/  FFMA.FTZ R44, R125, R88, -R6 ;  /* 0x000000587d2c7223 */ /* 0x000fc20000010806 */
[-CC-:B------:R-:W-:Y:S01]  /*3ab0*/  FFMA.FTZ R141, R141, R88.reuse, -R6.reuse ;  /* 0x000000588d8d7223 */ /* 0x180fe20000010806 */
[----:B------:R-:W-:-:S01]  /*3ac0*/  FFMA.FTZ R71, R139, R88, -R6 ;  /* 0x000000588b477223 */ /* 0x000fc20000010806 */
[----:B------:R-:W-:Y:S01]  /*3ad0*/  FMNMX.FTZ R40, R127, R40, !PT ;  /* 0x000000287f287209 */ /* 0x000fe20007810000 */
[----:B------:R-:W-:Y:S01]  /*3ae0*/  MUFU.EX2 R36, R52 ;  /* 0x0000003400247308 */ /* 0x000fe20000000800 */
[----:B-1----:R-:W-:Y:S01]  /*3af0*/  FSEL R129, R48, -INF , P2 ;  /* 0xff80000030817808 */ /* 0x002fe20001000000 */
[--C-:B------:R-:W-:Y:S01]  /*3b00*/  FFMA.FTZ R48, R79, R88, -R6.reuse ;  /* 0x000000584f307223 */ /* 0x100fe20000010806 */
[----:B------:R-:W-:Y:S01]  /*3b10*/  FMNMX.FTZ R40, R107, R40, !PT ;  /* 0x000000286b287209 */ /* 0x000fe20007810000 */
[-CC-:B------:R-:W-:Y:S01]  /*3b20*/  FFMA.FTZ R79, R97, R88.reuse, -R6.reuse ;  /* 0x00000058614f7223 */ /* 0x180fe20000010806 */
[----:B------:R-:W-:-:S01]  /*3b30*/  FFMA.FTZ R97, R109, R88, -R6 ;  /* 0x000000586d617223 */ /* 0x000fc20000010806 */
[--C-:B------:R-:W-:Y:S01]  /*3b40*/  FFMA.FTZ R93, R147, R88, -R6.reuse ;  /* 0x00000058935d7223 */ /* 0x100fe20000010806 */
[----:B------:R-:W-:Y:S01]  /*3b50*/  FMNMX.FTZ R40, R129, R40, !PT ;  /* 0x0000002881287209 */ /* 0x000fe20007810000 */
[----:B------:R0:W-:Y:S01]  /*3b60*/  MUFU.EX2 R38, R42 ;  /* 0x0000002a00267308 */ /* 0x0001e20000000800 */
[----:B------:R-:W-:-:S01]  /*3b70*/  FFMA.FTZ R137, R137, R88, -R6 ;  /* 0x0000005889897223 */ /* 0x000fc20000010806 */
[--C-:B------:R-:W-:Y:S01]  /*3b80*/  FFMA.FTZ R111, R145, R88, -R6.reuse ;  /* 0x00000058916f7223 */ /* 0x100fe20000010806 */
[----:B------:R-:W-:Y:S01]  /*3b90*/  FMNMX.FTZ R46, R131, R40, !PT ;  /* 0x00000028832e7209 */ /* 0x000fe20007810000 */
[-CC-:B------:R-:W-:Y:S01]  /*3ba0*/  FFMA.FTZ R117, R143, R88.reuse, -R6.reuse ;  /* 0x000000588f757223 */ /* 0x180fe20000010806 */
[----:B------:R-:W-:-:S01]  /*3bb0*/  FFMA.FTZ R113, R113, R88, -R6 ;  /* 0x0000005871717223 */ /* 0x000fc20000010806 */
[-CC-:B------:R-:W-:Y:S01]  /*3bc0*/  FFMA.FTZ R99, R99, R88.reuse, -R6.reuse ;  /* 0x0000005863637223 */ /* 0x180fe20000010806 */
[----:B------:R-:W-:-:S01]  /*3bd0*/  FFMA.FTZ R109, R153, R88, -R6 ;  /* 0x00000058996d7223 */ /* 0x000fc20000010806 */
[----:B------:R-:W1:Y:S01]  /*3be0*/  SHFL.BFLY PT, R91, R46, 0x2, 0x1f ;  /* 0x0c401f002e5b7f89 */ /* 0x000e6200000e0000 */
[----:B------:R2:W-:Y:S01]  /*3bf0*/  MUFU.EX2 R30, R133 ;  /* 0x00000085001e7308 */ /* 0x0005e20000000800 */
[----:B0-----:R-:W-:-:S01]  /*3c00*/  FFMA.FTZ R42, R101, R88, -R6 ;  /* 0x00000058652a7223 */ /* 0x001fc20000010806 */
[-CC-:B------:R-:W-:Y:S01]  /*3c10*/  FFMA.FTZ R101, R149, R88.reuse, -R6.reuse ;  /* 0x0000005895657223 */ /* 0x180fe20000010806 */
[----:B------:R-:W-:-:S01]  /*3c20*/  FFMA.FTZ R125, R157, R88, -R6 ;  /* 0x000000589d7d7223 */ /* 0x000fc20000010806 */
[-CC-:B------:R-:W-:Y:S01]  /*3c30*/  FFMA.FTZ R50, R159, R88.reuse, -R6.reuse ;  /* 0x000000589f327223 */ /* 0x180fe20000010806 */
[----:B------:R-:W-:-:S03]  /*3c40*/  FFMA.FTZ R135, R165, R88, -R6 ;  /* 0x00000058a5877223 */ /* 0x000fc60000010806 */
[----:B------:R0:W-:Y:S01]  /*3c50*/  MUFU.EX2 R40, R48 ;  /* 0x0000003000287308 */ /* 0x0001e20000000800 */
[----:B--2---:R-:W-:-:S07]  /*3c60*/  FFMA.FTZ R133, R161, R88, -R6 ;  /* 0x00000058a1857223 */ /* 0x004fce0000010806 */
[----:B------:R-:W-:Y:S01]  /*3c70*/  MUFU.EX2 R10, R10 ;  /* 0x0000000a000a7308 */ /* 0x000fe20000000800 */
[----:B0-----:R-:W-:-:S01]  /*3c80*/  FFMA.FTZ R48, R155, R88, -R6 ;  /* 0x000000589b307223 */ /* 0x001fc20000010806 */
[----:B-1----:R-:W-:Y:S01]  /*3c90*/  FMNMX.FTZ R52, R46, R91, !PT ;  /* 0x0000005b2e347209 */ /* 0x002fe20007810000 */
[----:B------:R-:W-:-:S05]  /*3ca0*/  FFMA.FTZ R46, R151, R88, -R6 ;  /* 0x00000058972e7223 */ /* 0x000fca0000010806 */
[----:B------:R-:W0:Y:S01]  /*3cb0*/  MUFU.EX2 R31, R31 ;  /* 0x0000001f001f7308 */ /* 0x000e220000000800 */
[----:B------:R-:W1:Y:S07]  /*3cc0*/  SHFL.BFLY PT, R91, R52, 0x1, 0x1f ;  /* 0x0c201f00345b7f89 */ /* 0x000e6e00000e0000 */
[----:B------:R-:W2:Y:S08]  /*3cd0*/  MUFU.EX2 R8, R8 ;  /* 0x0000000800087308 */ /* 0x000eb00000000800 */
[----:B------:R-:W-:Y:S08]  /*3ce0*/  MUFU.EX2 R35, R35 ;  /* 0x0000002300237308 */ /* 0x000ff00000000800 */
[----:B------:R-:W-:Y:S01]  /*3cf0*/  MUFU.EX2 R26, R137 ;  /* 0x00000089001a7308 */ /* 0x000fe20000000800 */
[----:B-1----:R-:W-:Y:S01]  /*3d00*/  FMNMX.FTZ R91, R52, R91, !PT ;  /* 0x0000005b345b7209 */ /* 0x002fe20007810000 */
[----:B------:R-:W-:-:S03]  /*3d10*/  FFMA.FTZ R52, R163, R88, -R6 ;  /* 0x00000058a3347223 */ /* 0x000fc60000010806 */
[C---:B------:R-:W-:Y:S01]  /*3d20*/  FSETP.NEU.FTZ.AND P1, PT, R91.reuse, -INF , PT ;  /* 0xff8000005b00780b */ /* 0x040fe20003f3d000 */
[----:B------:R-:W-:-:S02]  /*3d30*/  FFMA.FTZ R54, R91, R88, -8 ;  /* 0xc10000005b367423 */ /* 0x000fc40000010058 */
[----:B------:R-:W-:Y:S03]  /*3d40*/  MUFU.EX2 R12, R12 ;  /* 0x0000000c000c7308 */ /* 0x000fe60000000800 */
[----:B------:R-:W-:Y:S02]  /*3d50*/  FSEL R64, R54, RZ, P1 ;  /* 0x000000ff36407208 */ /* 0x000fe40000800000 */
[----:B------:R-:W-:-:S03]  /*3d60*/  PLOP3.LUT P1, PT, PT, PT, UP0, 0x80, 0x0 ;  /* 0x000000000000781c */ /* 0x000fc60003f2f008 */
        /* <DEDUP_REMOVED lines=8> */
[----:B------:R-:W-:Y:S01]  /*3df0*/  MUFU.EX2 R6, R6 ;  /* 0x0000000600067308 */ /* 0x000fe20000000800 */
[----:B0-----:R-:W-:-:S01]  /*3e00*/  FADD.FTZ R21, R10, R31 ;  /* 0x0000001f0a157221 */ /* 0x001fc20000010000 */
[-CC-:B------:R-:W-:Y:S01]  /*3e10*/  FFMA.FTZ R15, R15, R88.reuse, -R64.reuse ;  /* 0x000000580f0f7223 */ /* 0x180fe20000010840 */
[----:B------:R-:W-:-:S01]  /*3e20*/  FFMA.FTZ R56, R73, R88, -R64 ;  /* 0x0000005849387223 */ /* 0x000fc20000010840 */
[----:B------:R-:W-:Y:S01]  /*3e30*/  FFMA.FTZ R29, R29, R88, -R64 ;  /* 0x000000581d1d7223 */ /* 0x000fe20000010840 */
[----:B--2---:R-:W-:-:S01]  /*3e40*/  FADD.FTZ R78, R8, R21 ;  /* 0x00000015084e7221 */ /* 0x004fc20000010000 */
        /* <DEDUP_REMOVED lines=28> */
[----:B------:R-:W-:Y:S01]  /*4010*/  FADD.FTZ R27, R35, R78 ;  /* 0x0000004e231b7221 */ /* 0x000fe20000010000 */
[----:B---3--:R-:W-:-:S01]  /*4020*/  FFMA.FTZ R11, R33, R88, -R64 ;  /* 0x00000058210b7223 */ /* 0x008fc20000010840 */
[----:B------:R-:W-:Y:S01]  /*4030*/  F2FP.SATFINITE.E4M3.F32.PACK_AB_MERGE_C R35, R35, R8, RZ ;  /* 0x000000082323723e */ /* 0x000fe200048070ff */
[----:B------:R-:W-:-:S01]  /*4040*/  FFMA.FTZ R119, R119, R88, -R64 ;  /* 0x0000005877777223 */ /* 0x000fc20000010840 */
[----:B------:R-:W-:Y:S01]  /*4050*/  FADD.FTZ R78, R12, R27 ;  /* 0x0000001b0c4e7221 */ /* 0x000fe20000010000 */
[----:B------:R-:W-:-:S01]  /*4060*/  FFMA.FTZ R123, R123, R88, -R64 ;  /* 0x000000587b7b7223 */ /* 0x000fc20000010840 */
[----:B------:R-:W1:Y:S01]  /*4070*/  MUFU.EX2 R54, R54 ;  /* 0x0000003600367308 */ /* 0x000e620000000800 */
[----:B----4-:R-:W-:-:S01]  /*4080*/  FADD.FTZ R80, R137, R80 ;  /* 0x0000005089507221 */ /* 0x010fc20000010000 */
[----:B------:R-:W-:Y:S01]  /*4090*/  FADD.FTZ R33, R39, R78 ;  /* 0x0000004e27217221 */ /* 0x000fe20000010000 */
[----:B------:R-:W-:Y:S01]  /*40a0*/  F2FP.SATFINITE.E4M3.F32.PACK_AB_MERGE_C R168, R31, R10, R35 ;  /* 0x0000000a1fa8723e */ /* 0x000fe20004807023 */
[--C-:B------:R-:W-:Y:S01]  /*40b0*/  FFMA.FTZ R127, R127, R88, -R64.reuse ;  /* 0x000000587f7f7223 */ /* 0x100fe20000010840 */
[----:B------:R-:W-:Y:S01]  /*40c0*/  F2FP.SATFINITE.E4M3.F32.PACK_AB_MERGE_C R66, R137, R66, RZ ;  /* 0x000000428942723e */ /* 0x000fe200048070ff */
[-CC-:B------:R-:W-:Y:S01]  /*40d0*/  FFMA.FTZ R107, R107, R88.reuse, -R64.reuse ;  /* 0x000000586b6b7223 */ /* 0x180fe20000010840 */
[----:B------:R-:W-:-:S01]  /*40e0*/  FFMA.FTZ R129, R129, R88, -R64 ;  /* 0x0000005881817223 */ /* 0x000fc20000010840 */
[----:B------:R-:W2:Y:S01]  /*40f0*/  MUFU.EX2 R14, R14 ;  /* 0x0000000e000e7308 */ /* 0x000ea20000000800 */
[----:B0-----:R-:W-:-:S01]  /*4100*/  FADD.FTZ R27, R7, R80 ;  /* 0x00000050071b7221 */ /* 0x001fc20000010000 */
[----:B------:R-:W-:Y:S01]  /*4110*/  F2FP.SATFINITE.E4M3.F32.PACK_AB_MERGE_C R169, R5, R6, R66 ;  /* 0x0000000605a9723e */ /* 0x000fe20004807042 */
[--C-:B------:R-:W-:Y:S01]  /*4120*/  IMAD.MOV.U32 R81, RZ, RZ, R87.reuse ;  /* 0x000000ffff517224 */ /* 0x100fe200078e0057 */
[-C--:B------:R-:W-:Y:S01]  /*4130*/  MOV R49, R87.reuse ;  /* 0x0000005700317202 */ /* 0x080fe20000000f00 */
[--C-:B------:R-:W-:Y:S01]  /*4140*/  IMAD.MOV.U32 R73, RZ, RZ, R87.reuse ;  /* 0x000000ffff497224 */ /* 0x100fe200078e0057 */
[----:B------:R-:W-:Y:S01]  /*4150*/  MOV R35, R87 ;  /* 0x0000005700237202 */ /* 0x000fe20000000f00 */
[----:B------:R-:W-:Y:S01]  /*4160*/  IMAD.MOV.U32 R66, RZ, RZ, R87 ;  /* 0x000000ffff427224 */ /* 0x000fe200078e0057 */
[----:B------:R-:W0:Y:S01]  /*4170*/  MUFU.EX2 R25, R25 ;  /* 0x0000001900197308 */ /* 0x000e220000000800 */
[----:B-1----:R-:W-:-:S01]  /*4180*/  FADD.FTZ R78, R54, R27 ;  /* 0x0000001b364e7221 */ /* 0x002fc20000010000 */
[----:B------:R-:W-:-:S02]  /*4190*/  IMAD.MOV.U32 R61, RZ, RZ, R87 ;  /* 0x000000ffff3d7224 */ /* 0x000fc400078e0057 */
[--C-:B------:R-:W-:Y:S02]  /*41a0*/  IMAD.MOV.U32 R57, RZ, RZ, R87.reuse ;  /* 0x000000ffff397224 */ /* 0x100fe400078e0057 */
[----:B------:R-:W-:Y:S02]  /*41b0*/  IMAD.MOV.U32 R41, RZ, RZ, R87 ;  /* 0x000000ffff297224 */ /* 0x000fe400078e0057 */
[----:B------:R-:W1:Y:S01]  /*41c0*/  MUFU.EX2 R69, R69 ;  /* 0x0000004500457308 */ /* 0x000e620000000800 */
[----:B--2---:R-:W-:-:S01]  /*41d0*/  FADD.FTZ R80, R14, R33 ;  /* 0x000000210e507221 */ /* 0x004fc20000010000 */
[----:B------:R-:W-:-:S06]  /*41e0*/  IMAD.MOV.U32 R31, RZ, RZ, R87 ;  /* 0x000000ffff1f7224 */ /* 0x000fcc00078e0057 */
[----:B------:R2:W3:Y:S01]  /*41f0*/  MUFU.EX2 R68, R15 ;  /* 0x0000000f00447308 */ /* 0x0004e20000000800 */
[----:B0-----:R-:W-:-:S07]  /*4200*/  FADD.FTZ R27, R25, R78 ;  /* 0x0000004e191b7221 */ /* 0x001fce0000010000 */
[----:B------:R-:W0:Y:S01]  /*4210*/  MUFU.EX2 R20, R141 ;  /* 0x0000008d00147308 */ /* 0x000e220000000800 */
[----:B-1----:R-:W-:-:S01]  /*4220*/  FADD.FTZ R33, R69, R80 ;  /* 0x0000005045217221 */ /* 0x002fc20000010000 */
[--C-:B--2---:R-:W-:Y:S01]  /*4230*/  FFMA.FTZ R15, R45, R88, -R64.reuse ;  /* 0x000000582d0f7223 */ /* 0x104fe20000010840 */
[----:B------:R-:W-:Y:S01]  /*4240*/  F2FP.SATFINITE.E4M3.F32.PACK_AB_MERGE_C R69, R69, R14, RZ ;  /* 0x0000000e4545723e */ /* 0x000fe200048070ff */
[----:B------:R-:W-:Y:S01]  /*4250*/  FFMA.FTZ R64, R131, R88, -R64 ;  /* 0x0000005883407223 */ /* 0x000fe20000010840 */
[----:B------:R-:W-:Y:S02]  /*4260*/  IMAD.MOV.U32 R45, RZ, RZ, R87 ;  /* 0x000000ffff2d7224 */ /* 0x000fe400078e0057 */
[----:B------:R-:W-:Y:S01]  /*4270*/  F2FP.SATFINITE.E4M3.F32.PACK_AB_MERGE_C R170, R39, R12, R69 ;  /* 0x0000000c27aa723e */ /* 0x000fe20004807045 */
[----:B------:R-:W1:Y:S01]  /*4280*/  MUFU.EX2 R9, R9 ;  /* 0x0000000900097308 */ /* 0x000e620000000800 */
[----:B---3--:R-:W-:-:S01]  /*4290*/  FADD.FTZ R78, R68, R27 ;  /* 0x0000001b444e7221 */ /* 0x008fc20000010000 */
[----:B------:R-:W-:Y:S01]  /*42a0*/  F2FP.SATFINITE.E4M3.F32.PACK_AB_MERGE_C R68, R68, R25, RZ ;  /* 0x000000194444723e */ /* 0x000fe200048070ff */
[----:B------:R-:W-:-:S02]  /*42b0*/  IMAD.MOV.U32 R69, RZ, RZ, R87 ;  /* 0x000000ffff457224 */ /* 0x000fc400078e0057 */
[--C-:B------:R-:W-:Y:S01]  /*42c0*/  IMAD.MOV.U32 R39, RZ, RZ, R87.reuse ;  /* 0x000000ffff277224 */ /* 0x100fe200078e0057 */
        /* <DEDUP_REMOVED lines=16> */
[----:B------:R-:W-:Y:S02]  /*43d0*/  F2FP.SATFINITE.E4M3.F32.PACK_AB_MERGE_C R93, R93, R24, RZ ;  /* 0x000000185d5d723e */ /* 0x000fe400048070ff */
[----:B0-----:R-:W-:Y:S01]  /*43e0*/  MOV R77, R87 ;  /* 0x00000057004d7202 */ /* 0x001fe20000000f00 */
[----:B------:R-:W-:Y:S01]  /*43f0*/  FADD.FTZ R82, R26, R33 ;  /* 0x000000211a527221 */ /* 0x000fe20000010000 */
[----:B------:R-:W-:Y:S01]  /*4400*/  F2FP.SATFINITE.E4M3.F32.PACK_AB_MERGE_C R172, R71, R20, R93 ;  /* 0x0000001447ac723e */ /* 0x000fe2000480705d */
[----:B------:R-:W-:Y:S01]  /*4410*/  IMAD.MOV.U32 R71, RZ, RZ, R87 ;  /* 0x000000ffff477224 */ /* 0x000fe200078e0057 */
[----:B------:R-:W0:Y:S01]  /*4420*/  MUFU.EX2 R103, R103 ;  /* 0x0000006700677308 */ /* 0x000e220000000800 */
[----:B---3--:R-:W-:-:S01]  /*4430*/  FADD.FTZ R80, R70, R27 ;  /* 0x0000001b46507221 */ /* 0x008fc20000010000 */
[----:B------:R-:W-:-:S02]  /*4440*/  F2FP.SATFINITE.E4M3.F32.PACK_AB_MERGE_C R29, R70, R29, RZ ;  /* 0x0000001d461d723e */ /* 0x000fc400048070ff */
[----:B------:R-:W-:Y:S02]  /*4450*/  MOV R70, R87 ;  /* 0x0000005700467202 */ /* 0x000fe40000000f00 */
[----:B------:R-:W-:Y:S01]  /*4460*/  F2FP.SATFINITE.E4M3.F32.PACK_AB_MERGE_C R173, R56, R9, R29 ;  /* 0x0000000938ad723e */ /* 0x000fe2000480701d */
[----:B------:R-:W-:Y:S01]  /*4470*/  IMAD.MOV.U32 R29, RZ, RZ, R87 ;  /* 0x000000ffff1d7224 */ /* 0x000fe200078e0057 */
[----:B------:R-:W2:Y:S01]  /*4480*/  MUFU.EX2 R58, R58 ;  /* 0x0000003a003a7308 */ /* 0x000ea20000000800 */
[----:B-1----:R-:W-:-:S01]  /*4490*/  FADD.FTZ R27, R11, R80 ;  /* 0x000000500b1b7221 */ /* 0x002fc20000010000 */
[----:B------:R-:W-:-:S06]  /*44a0*/  MOV R56, R87 ;  /* 0x0000005700387202 */ /* 0x000fcc0000000f00 */
[----:B------:R-:W1:Y:S01]  /*44b0*/  MUFU.EX2 R37, R37 ;  /* 0x0000002500257308 */ /* 0x000e620000000800 */
[----:B0-----:R-:W-:-:S04]  /*44c0*/  FADD.FTZ R33, R103, R82 ;  /* 0x0000005267217221 */ /* 0x001fc80000010000 */
[----:B------:R-:W-:-:S03]  /*44d0*/  FADD.FTZ R84, R28, R33 ;  /* 0x000000211c547221 */ /* 0x000fc60000010000 */
[----:B------:R-:W0:Y:S01]  /*44e0*/  MUFU.EX2 R111, R111 ;  /* 0x0000006f006f7308 */ /* 0x000e220000000800 */
[----:B--2---:R-:W-:-:S07]  /*44f0*/  FADD.FTZ R82, R58, R27 ;  /* 0x0000001b3a527221 */ /* 0x004fce0000010000 */
[----:B------:R2:W3:Y:S01]  /*4500*/  MUFU.EX2 R72, R85 ;  /* 0x0000005500487308 */ /* 0x0004e20000000800 */
[----:B-1----:R-:W-:-:S07]  /*4510*/  FADD.FTZ R27, R37, R82 ;  /* 0x00000052251b7221 */ /* 0x002fce0000010000 */
[----:B------:R-:W1:Y:S01]  /*4520*/  MUFU.EX2 R13, R13 ;  /* 0x0000000d000d7308 */ /* 0x000e620000000800 */
[----:B0-----:R-:W-:-:S01]  /*4530*/  FADD.FTZ R33, R111, R84 ;  /* 0x000000546f217221 */ /* 0x001fc20000010000 */
[----:B------:R-:W-:Y:S01]  /*4540*/  F2FP.SATFINITE.E4M3.F32.PACK_AB_MERGE_C R111, R111, R28, RZ ;  /* 0x0000001c6f6f723e */ /* 0x000fe200048070ff */
[----:B--2---:R-:W-:Y:S01]  /*4550*/  IMAD.MOV.U32 R85, RZ, RZ, R87 ;  /* 0x000000ffff557224 */ /* 0x004fe200078e0057 */
[----:B------:R-:W-:Y:S01]  /*4560*/  MOV R84, R87 ;  /* 0x0000005700547202 */ /* 0x000fe20000000f00 */
[----:B------:R-:W-:-:S01]  /*4570*/  FADD.FTZ R82, R30, R33 ;  /* 0x000000211e527221 */ /* 0x000fc20000010000 */
[----:B------:R-:W-:Y:S01]  /*4580*/  F2FP.SATFINITE.E4M3.F32.PACK_AB_MERGE_C R174, R103, R26, R111 ;  /* 0x0000001a67ae723e */ /* 0x000fe2000480706f */
[----:B------:R-:W-:Y:S01]  /*4590*/  IMAD.MOV.U32 R26, RZ, RZ, R87 ;  /* 0x000000ffff1a7224 */ /* 0x000fe200078e0057 */
[----:B------:R-:W0:Y:S01]  /*45a0*/  MUFU.EX2 R115, R115 ;  /* 0x0000007300737308 */ /* 0x000e220000000800 */
[----:B---3--:R-:W-:-:S01]  /*45b0*/  FADD.FTZ R8, R72, R27 ;  /* 0x0000001b48087221 */ /* 0x008fc20000010000 */
[----:B------:R-:W-:Y:S01]  /*45c0*/  F2FP.SATFINITE.E4M3.F32.PACK_AB_MERGE_C R37, R72, R37, RZ ;  /* 0x000000254825723e */ /* 0x000fe200048070ff */
[----:B------:R-:W-:-:S03]  /*45d0*/  IMAD.MOV.U32 R72, RZ, RZ, R87 ;  /* 0x000000ffff487224 */ /* 0x000fc600078e0057 */
[----:B------:R-:W-:Y:S01]  /*45e0*/  F2FP.SATFINITE.E4M3.F32.PACK_AB_MERGE_C R175, R58, R11, R37 ;  /* 0x0000000b3aaf723e */ /* 0x000fe20004807025 */
[----:B------:R-:W-:Y:S01]  /*45f0*/  IMAD.MOV.U32 R58, RZ, RZ, R87 ;  /* 0x000000ffff3a7224 */ /* 0x000fe200078e0057 */
[----:B------:R-:W2:Y:S01]  /*4600*/  MUFU.EX2 R60, R60 ;  /* 0x0000003c003c7308 */ /* 0x000ea20000000800 */
[----:B-1----:R-:W-:-:S01]  /*4610*/  FADD.FTZ R27, R13, R8 ;  /* 0x000000080d1b7221 */ /* 0x002fc20000010000 */
[----:B------:R-:W-:-:S06]  /*4620*/  IMAD.MOV.U32 R37, RZ, RZ, R87 ;  /* 0x000000ffff257224 */ /* 0x000fcc00078e0057 */
[----:B------:R-:W1:Y:S01]  /*4630*/  MUFU.EX2 R59, R59 ;  /* 0x0000003b003b7308 */ /* 0x000e620000000800 */
[----:B0-----:R-:W-:-:S01]  /*4640*/  FADD.FTZ R33, R115, R82 ;  /* 0x0000005273217221 */ /* 0x001fc20000010000 */
[----:B------:R-:W-:-:S03]  /*4650*/  IMAD.MOV.U32 R82, RZ, RZ, R87 ;  /* 0x000000ffff527224 */ /* 0x000fc600078e0057 */
[----:B------:R-:W-:Y:S01]  /*4660*/  FADD.FTZ R24, R32, R33 ;  /* 0x0000002120187221 */ /* 0x000fe20000010000 */
[----:B------:R-:W-:Y:S02]  /*4670*/  IMAD.MOV.U32 R33, RZ, RZ, R87 ;  /* 0x000000ffff217224 */ /* 0x000fe400078e0057 */
        /* <DEDUP_REMOVED lines=10> */
[----:B------:R-:W-:Y:S01]  /*4720*/  IMAD.MOV.U32 R32, RZ, RZ, R87 ;  /* 0x000000ffff207224 */ /* 0x000fe200078e0057 */
[----:B------:R-:W0:Y:S01]  /*4730*/  MUFU.EX2 R121, R121 ;  /* 0x0000007900797308 */ /* 0x000e220000000800 */
[----:B---3--:R-:W-:-:S01]  /*4740*/  FADD.FTZ R14, R74, R27 ;  /* 0x0000001b4a0e7221 */ /* 0x008fc20000010000 */
[----:B------:R-:W-:Y:S01]  /*4750*/  F2FP.SATFINITE.E4M3.F32.PACK_AB_MERGE_C R59, R74, R59, RZ ;  /* 0x0000003b4a3b723e */ /* 0x000fe200048070ff */
[----:B------:R-:W-:-:S02]  /*4760*/  IMAD.MOV.U32 R74, RZ, RZ, R87 ;  /* 0x000000ffff4a7224 */ /* 0x000fc400078e0057 */
[----:B------:R-:W-:Y:S01]  /*4770*/  IMAD.MOV.U32 R30, RZ, RZ, R87 ;  /* 0x000000ffff1e7224 */ /* 0x000fe200078e0057 */
[----:B------:R-:W-:Y:S01]  /*4780*/  F2FP.SATFINITE.E4M3.F32.PACK_AB_MERGE_C R177, R60, R13, R59 ;  /* 0x0000000d3cb1723e */ /* 0x000fe2000480703b */
[----:B------:R-:W-:Y:S01]  /*4790*/  IMAD.MOV.U32 R60, RZ, RZ, R87 ;  /* 0x000000ffff3c7224 */ /* 0x000fe200078e0057 */
[----:B------:R-:W2:Y:S01]  /*47a0*/  MUFU.EX2 R62, R62 ;  /* 0x0000003e003e7308 */ /* 0x000ea20000000800 */
[----:B-1----:R-:W-:-:S01]  /*47b0*/  FADD.FTZ R25, R15, R14 ;  /* 0x0000000e0f197221 */ /* 0x002fc20000010000 */
[----:B------:R-:W-:-:S06]  /*47c0*/  IMAD.MOV.U32 R59, RZ, RZ, R87 ;  /* 0x000000ffff3b7224 */ /* 0x000fcc00078e0057 */
        /* <DEDUP_REMOVED lines=10> */
[----:B--2---:R-:W-:Y:S01]  /*4870*/  IMAD.MOV.U32 R47, RZ, RZ, R87 ;  /* 0x000000ffff2f7224 */ /* 0x004fe200078e0057 */
[----:B------:R-:W-:Y:S02]  /*4880*/  MOV R28, R87 ;  /* 0x00000057001c7202 */ /* 0x000fe40000000f00 */
[----:B------:R-:W-:-:S01]  /*4890*/  FADD.FTZ R10, R38, R113 ;  /* 0x00000071260a7221 */ /* 0x000fc20000010000 */
[----:B------:R-:W-:Y:S01]  /*48a0*/  F2FP.SATFINITE.E4M3.F32.PACK_AB_MERGE_C R178, R121, R34, R36 ;  /* 0x0000002279b2723e */ /* 0x000fe20004807024 */
[----:B------:R-:W0:Y:S01]  /*48b0*/  MUFU.EX2 R99, R99 ;  /* 0x0000006300637308 */ /* 0x000e220000000800 */
[C---:B---3--:R-:W-:Y:S01]  /*48c0*/  F2FP.SATFINITE.E4M3.F32.PACK_AB_MERGE_C R63, R76.reuse, R63, RZ ;  /* 0x0000003f4c3f723e */ /* 0x048fe200048070ff */
[----:B------:R-:W-:Y:S01]  /*48d0*/  FADD.FTZ R76, R76, R25 ;  /* 0x000000194c4c7221 */ /* 0x000fe20000010000 */
[----:B------:R-:W-:-:S02]  /*48e0*/  IMAD.MOV.U32 R36, RZ, RZ, R87 ;  /* 0x000000ffff247224 */ /* 0x000fc400078e0057 */
[----:B------:R-:W-:Y:S01]  /*48f0*/  F2FP.SATFINITE.E4M3.F32.PACK_AB_MERGE_C R179, R62, R15, R63 ;  /* 0x0000000f3eb3723e */ /* 0x000fe2000480703f */
[----:B------:R-:W-:Y:S01]  /*4900*/  IMAD.MOV.U32 R62, RZ, RZ, R87 ;  /* 0x000000ffff3e7224 */ /* 0x000fe200078e0057 */
[----:B------:R-:W-:Y:S01]  /*4910*/  MOV R63, R87 ;  /* 0x00000057003f7202 */ /* 0x000fe20000000f00 */
[----:B------:R2:W3:Y:S01]  /*4920*/  MUFU.EX2 R4, R51 ;  /* 0x0000003300047308 */ /* 0x0004e20000000800 */
[----:B-1----:R-:W-:-:S01]  /*4930*/  FADD.FTZ R25, R21, R76 ;  /* 0x0000004c15197221 */ /* 0x002fc20000010000 */
[--C-:B------:R-:W-:Y:S02]  /*4940*/  IMAD.MOV.U32 R76, RZ, RZ, R87.reuse ;  /* 0x000000ffff4c7224 */ /* 0x100fe400078e0057 */
[----:B------:R-:W-:-:S04]  /*4950*/  IMAD.MOV.U32 R34, RZ, RZ, R87 ;  /* 0x000000ffff227224 */ /* 0x000fc800078e0057 */
[----:B------:R-:W1:Y:S01]  /*4960*/  MUFU.EX2 R53, R53 ;  /* 0x0000003500357308 */ /* 0x000e620000000800 */
[----:B0-----:R-:W-:-:S01]  /*4970*/  FADD.FTZ R27, R99, R10 ;  /* 0x0000000a631b7221 */ /* 0x001fc20000010000 */
[----:B--2---:R-:W-:-:S03]  /*4980*/  IMAD.MOV.U32 R51, RZ, RZ, R87 ;  /* 0x000000ffff337224 */ /* 0x004fc600078e0057 */
[----:B------:R-:W-:-:S03]  /*4990*/  FADD.FTZ R20, R40, R27 ;  /* 0x0000001b28147221 */ /* 0x000fc60000010000 */
[----:B------:R-:W0:Y:S01]  /*49a0*/  MUFU.EX2 R79, R79 ;  /* 0x0000004f004f7308 */ /* 0x000e220000000800 */
[----:B---3--:R-:W-:-:S07]  /*49b0*/  FADD.FTZ R12, R4, R25 ;  /* 0x00000019040c7221 */ /* 0x008fce0000010000 */
[----:B------:R2:W3:Y:S01]  /*49c0*/  MUFU.EX2 R78, R55 ;  /* 0x00000037004e7308 */ /* 0x0004e20000000800 */
[----:B-1----:R-:W-:-:S07]  /*49d0*/  FADD.FTZ R25, R53, R12 ;  /* 0x0000000c35197221 */ /* 0x002fce0000010000 */
[----:B------:R-:W1:Y:S01]  /*49e0*/  MUFU.EX2 R42, R42 ;  /* 0x0000002a002a7308 */ /* 0x000e620000000800 */
[C---:B0-----:R-:W-:Y:S01]  /*49f0*/  F2FP.SATFINITE.E4M3.F32.PACK_AB_MERGE_C R40, R79.reuse, R40, RZ ;  /* 0x000000284f28723e */ /* 0x041fe200048070ff */
[----:B------:R-:W-:Y:S01]  /*4a00*/  FADD.FTZ R79, R79, R20 ;  /* 0x000000144f4f7221 */ /* 0x000fe20000010000 */
[--C-:B--2---:R-:W-:Y:S02]  /*4a10*/  IMAD.MOV.U32 R55, RZ, RZ, R87.reuse ;  /* 0x000000ffff377224 */ /* 0x104fe400078e0057 */
[----:B------:R-:W-:Y:S01]  /*4a20*/  F2FP.SATFINITE.E4M3.F32.PACK_AB_MERGE_C R180, R99, R38, R40 ;  /* 0x0000002663b4723e */ /* 0x000fe20004807028 */
[----:B------:R-:W-:Y:S02]  /*4a30*/  IMAD.MOV.U32 R40, RZ, RZ, R87 ;  /* 0x000000ffff287224 */ /* 0x000fe400078e0057 */
[----:B------:R-:W0:Y:S01]  /*4a40*/  MUFU.EX2 R65, R65 ;  /* 0x0000004100417308 */ /* 0x000e220000000800 */
[C---:B---3--:R-:W-:Y:S01]  /*4a50*/  F2FP.SATFINITE.E4M3.F32.PACK_AB_MERGE_C R53, R78.reuse, R53, RZ ;  /* 0x000000354e35723e */ /* 0x048fe200048070ff */
[----:B------:R-:W-:Y:S01]  /*4a60*/  FADD.FTZ R78, R78, R25 ;  /* 0x000000194e4e7221 */ /* 0x000fe20000010000 */
[----:B------:R-:W-:-:S02]  /*4a70*/  IMAD.MOV.U32 R38, RZ, RZ, R87 ;  /* 0x000000ffff267224 */ /* 0x000fc400078e0057 */
[----:B------:R-:W-:Y:S01]  /*4a80*/  F2FP.SATFINITE.E4M3.F32.PACK_AB_MERGE_C R181, R4, R21, R53 ;  /* 0x0000001504b5723e */ /* 0x000fe20004807035 */
[----:B------:R-:W-:Y:S02]  /*4a90*/  IMAD.MOV.U32 R53, RZ, RZ, R87 ;  /* 0x000000ffff357224 */ /* 0x000fe400078e0057 */
[----:B------:R-:W2:Y:S01]  /*4aa0*/  MUFU.EX2 R97, R97 ;  /* 0x0000006100617308 */ /* 0x000ea20000000800 */
[----:B-1----:R-:W-:-:S01]  /*4ab0*/  FADD.FTZ R12, R42, R79 ;  /* 0x0000004f2a0c7221 */ /* 0x002fc20000010000 */
[----:B------:R-:W-:-:S06]  /*4ac0*/  IMAD.MOV.U32 R79, RZ, RZ, R87 ;  /* 0x000000ffff4f7224 */ /* 0x000fcc00078e0057 */
        /* <DEDUP_REMOVED lines=18> */
[--C-:B--2---:R-:W-:Y:S01]  /*4bf0*/  IMAD.MOV.U32 R83, RZ, RZ, R87.reuse ;  /* 0x000000ffff537224 */ /* 0x104fe200078e0057 */
[----:B------:R-:W-:Y:S01]  /*4c00*/  MOV R42, R87 ;  /* 0x00000057002a7202 */ /* 0x000fe20000000f00 */
[----:B------:R-:W-:-:S04]  /*4c10*/  IMAD.MOV.U32 R24, RZ, RZ, R87 ;  /* 0x000000ffff187224 */ /* 0x000fc800078e0057 */
[----:B------:R-:W0:Y:S01]  /*4c20*/  MUFU.EX2 R125, R125 ;  /* 0x0000007d007d7308 */ /* 0x000e220000000800 */
[C---:B---3--:R-:W-:Y:S01]  /*4c30*/  F2FP.SATFINITE.E4M3.F32.PACK_AB_MERGE_C R75, R8.reuse, R75, RZ ;  /* 0x0000004b084b723e */ /* 0x048fe200048070ff */
[----:B------:R-:W-:Y:S01]  /*4c40*/  FADD.FTZ R8, R8, R25 ;  /* 0x0000001908087221 */ /* 0x000fe20000010000 */
[----:B------:R-:W-:Y:S02]  /*4c50*/  IMAD.MOV.U32 R25, RZ, RZ, R87 ;  /* 0x000000ffff197224 */ /* 0x000fe400078e0057 */
        /* <DEDUP_REMOVED lines=25> */
[----:B------:R-:W-:-:S03]  /*4df0*/  F2FP.SATFINITE.E4M3.F32.PACK_AB_MERGE_C R185, R14, R95, R119 ;  /* 0x0000005f0eb9723e */ /* 0x000fc60004807077 */
[----:B------:R-:W0:Y:S08]  /*4e00*/  MUFU.EX2 R50, R50 ;  /* 0x0000003200327308 */ /* 0x000e300000000800 */
[----:B------:R-:W2:Y:S01]  /*4e10*/  MUFU.EX2 R127, R127 ;  /* 0x0000007f007f7308 */ /* 0x000ea20000000800 */
[----:B-1----:R-:W-:-:S07]  /*4e20*/  F2FP.SATFINITE.E4M3.F32.PACK_AB_MERGE_C R7, R135, R52, RZ ;  /* 0x000000348707723e */ /* 0x002fce00048070ff */
[----:B------:R-:W1:Y:S01]  /*4e30*/  MUFU.EX2 R133, R133 ;  /* 0x0000008500857308 */ /* 0x000e620000000800 */
[----:B0-----:R-:W-:-:S07]  /*4e40*/  FADD.FTZ R6, R50, R125 ;  /* 0x0000007d32067221 */ /* 0x001fce0000010000 */
[----:B------:R-:W0:Y:S01]  /*4e50*/  MUFU.EX2 R12, R107 ;  /* 0x0000006b000c7308 */ /* 0x000e220000000800 */
[----:B--2---:R-:W-:-:S07]  /*4e60*/  FADD.FTZ R5, R127, R10 ;  /* 0x0000000a7f057221 */ /* 0x004fce0000010000 */
[----:B------:R-:W2:Y:S01]  /*4e70*/  MUFU.EX2 R129, R129 ;  /* 0x0000008100817308 */ /* 0x000ea20000000800 */
[C---:B-1----:R-:W-:Y:S01]  /*4e80*/  F2FP.SATFINITE.E4M3.F32.PACK_AB_MERGE_C R186, R133.reuse, R50, R7 ;  /* 0x0000003285ba723e */ /* 0x042fe20004807007 */
[----:B------:R-:W-:Y:S01]  /*4e90*/  FADD.FTZ R133, R133, R6 ;  /* 0x0000000685857221 */ /* 0x000fe20000010000 */
[----:B------:R-:W-:-:S03]  /*4ea0*/  IMAD.MOV.U32 R50, RZ, RZ, R87 ;  /* 0x000000ffff327224 */ /* 0x000fc600078e0057 */
[----:B------:R-:W-:Y:S02]  /*4eb0*/  FADD.FTZ R52, R52, R133 ;  /* 0x0000008534347221 */ /* 0x000fe40000010000 */
[----:B------:R-:W1:Y:S01]  /*4ec0*/  MUFU.EX2 R64, R64 ;  /* 0x0000004000407308 */ /* 0x000e620000000800 */
[----:B0-----:R-:W-:-:S04]  /*4ed0*/  FADD.FTZ R4, R12, R5 ;  /* 0x000000050c047221 */ /* 0x001fc80000010000 */
[----:B--2---:R-:W-:Y:S01]  /*4ee0*/  FADD.FTZ R7, R129, R4 ;  /* 0x0000000481077221 */ /* 0x004fe20000010000 */
[----:B-1----:R-:W-:-:S03]  /*4ef0*/  F2FP.SATFINITE.E4M3.F32.PACK_AB_MERGE_C R5, R64, R129, RZ ;  /* 0x000000814005723e */ /* 0x002fc600048070ff */
[----:B------:R-:W-:Y:S01]  /*4f00*/  FADD.FTZ R7, R64, R7 ;  /* 0x0000000740077221 */ /* 0x000fe20000010000 */
[----:B------:R-:W-:Y:S01]  /*4f10*/  IMAD.MOV.U32 R64, RZ, RZ, R87 ;  /* 0x000000ffff407224 */ /* 0x000fe200078e0057 */
[----:B------:R-:W-:Y:S01]  /*4f20*/  F2FP.SATFINITE.E4M3.F32.PACK_AB_MERGE_C R187, R12, R127, R5 ;  /* 0x0000007f0cbb723e */ /* 0x000fe20004807005 */
[----:B------:R-:W-:-:S01]  /*4f30*/  FADD.FTZ R5, R135, R52 ;  /* 0x0000003487057221 */ /* 0x000fc20000010000 */
        /* <DEDUP_REMOVED lines=36> */
[----:B------:R-:W-:Y:S01]  /*5180*/  UIADD3 UR48, UR48, -0x2, URZ ;  /* 0xfffffffe30307890 */ /* 0x000fe2000fffe03f */
[----:B------:R-:W-:Y:S01]  /*5190*/  UMOV UR29, UR36 ;  /* 0x00000024001d7c82 */ /* 0x000fe20008000000 */
[----:B------:R-:W-:-:S10]  /*51a0*/  UMOV UR28, UR37 ;  /* 0x00000025001c7c82 */ /* 0x000fd40008000000 */
.L_x_7132:
[----:B------:R-:W-:Y:S01]  /*51b0*/  ISETP.NE.AND P2, PT, RZ, UR43, PT ;  /* 0x0000002bff007c0c */ /* 0x000fe2000bf45270 */
[----:B------:R-:W-:-:S04]  /*51c0*/  UISETP.NE.AND UP0, UPT, UR28, 0x1, UPT ;  /* 0x000000011c00788c */ /* 0x000fc8000bf05270 */
[----:B------:R-:W-:-:S04]  /*51d0*/  USEL UR36, URZ, 0x1, UP0 ;  /* 0x000000013f247887 */ /* 0x000fc80008000000 */
[----:B------:R-:W-:-:S04]  /*51e0*/  ULOP3.LUT UR36, UR29, UR36, URZ, 0x3c, !UPT ;  /* 0x000000241d247292 */ /* 0x000fc8000f8e3c3f */
[----:B------:R-:W-:Y:S08]  /*51f0*/  @P2 BRA `(.L_x_7122) ;  /* 0x0000000000442947 */ /* 0x000ff00003800000 */
[----:B------:R-:W-:Y:S05]  /*5200*/  @!P0 BRA `(.L_x_7123) ;  /* 0x0000000000048947 */ /* 0x000fea0003800000 */
[----:B------:R-:W-:Y:S01]  /*5210*/  BPT.TRAP 0x1 ;  /* 0x000000040000795c */ /* 0x000fe20000300000 */
.L_x_7123:
[----:B------:R-:W0:Y:S01]  /*5220*/  S2UR UR10, SR_CgaCtaId ;  /* 0x00000000000a79c3 */ /* 0x000e220000008800 */
[----:B------:R-:W-:Y:S01]  /*5230*/  UIADD3 UR6, UR28, 0x1, URZ ;  /* 0x000000011c067890 */ /* 0x000fe2000fffe03f */
[----:B------:R-:W-:Y:S01]  /*5240*/  MOV R8, UR36 ;  /* 0x0000002400087c02 */ /* 0x000fe20008000f00 */
[----:B------:R-:W-:Y:S02]  /*5250*/  UMOV UR7, 0x400 ;  /* 0x0000040000077882 */ /* 0x000fe40000000000 */
[----:B------:R-:W-:Y:S01]  /*5260*/  UISETP.NE.AND UP0, UPT, UR6, 0x2, UPT ;  /* 0x000000020600788c */ /* 0x000fe2000bf05270 */
[----:B------:R-:W-:-:S03]  /*5270*/  SHF.L.U32 R8, R8, 0x1f, RZ ;  /* 0x0000001f08087819 */ /* 0x000fc600000006ff */
[----:B------:R-:W-:Y:S02]  /*5280*/  USEL UR6, UR6, URZ, UP0 ;  /* 0x0000003f06067287 */ /* 0x000fe40008000000 */
[----:B0-----:R-:W-:-:S04]  /*5290*/  ULEA UR7, UR10, UR7, 0x18 ;  /* 0x000000070a077291 */ /* 0x001fc8000f8ec03f */
[----:B------:R-:W-:-:S09]  /*52a0*/  ULEA UR6, UR6, UR7, 0x3 ;  /* 0x0000000706067291 */ /* 0x000fd2000f8e183f */
[----:B------:R0:W1:Y:S01]  /*52b0*/  SYNCS.PHASECHK.TRANS64.TRYWAIT P1, [UR6+0x22830], R8 ;  /* 0x02283008ff0075a7 */ /* 0x0000620008020146 */
[----:B------:R-:W-:Y:S05]  /*52c0*/  @!P0 BRA `(.L_x_7124) ;  /* 0x0000000000048947 */ /* 0x000fea0003800000 */
[----:B------:R-:W-:Y:S01]  /*52d0*/  BPT.TRAP 0x1 ;  /* 0x000000040000795c */ /* 0x000fe20000300000 */
.L_x_7124:
[----:B-1----:R-:W-:Y:S05]  /*52e0*/  @P1 BRA `(.L_x_7122) ;  /* 0x0000000000081947 */ /* 0x002fea0003800000 */
[----:B------:R-:W1:Y:S02]  /*52f0*/  SYNCS.PHASECHK.TRANS64.TRYWAIT P1, [UR6+0x22830], R8 ;  /* 0x02283008ff0075a7 */ /* 0x000e640008020146 */
[----:B-1----:R-:W-:Y:S05]  /*5300*/  @!P1 BRA `(.L_x_7125) ;  /* 0x000000d000009947 */ /* 0x002fea0003800000 */
.L_x_7122:
        /* <DEDUP_REMOVED lines=130> */
.L_x_7127:
        /* <DEDUP_REMOVED lines=9> */
.L_x_7128:
[----:B-1----:R-:W-:Y:S05]  /*5bc0*/  @P1 BRA `(.L_x_7126) ;  /* 0x0000000000081947 */ /* 0x002fea0003800000 */
[----:B------:R-:W1:Y:S02]  /*5bd0*/  SYNCS.PHASECHK.TRANS64.TRYWAIT P1, [UR6+0x22850], R8 ;  /* 0x02285008ff0075a7 */ /* 0x000e640008020146 */
[----:B-1----:R-:W-:Y:S05]  /*5be0*/  @!P1 BRA `(.L_x_7129) ;  /* 0x000000c400e09947 */ /* 0x002fea0003800000 */
.L_x_7126:
        /* <DEDUP_REMOVED lines=37> */
.L_x_7130:
[C---:B------:R-:W-:Y:S01]  /*5e40*/  FMUL.FTZ R9, R0.reuse, R152 ;  /* 0x0000009800097220 */ /* 0x040fe20000410000 */
[C---:B0-----:R-:W-:Y:S01]  /*5e50*/  FMUL.FTZ R8, R0.reuse, R153 ;  /* 0x0000009900087220 */ /* 0x041fe20000410000 */
        /* <DEDUP_REMOVED lines=97> */
[----:B------:R-:W-:Y:S01]  /*6470*/  FMUL.FTZ R103, R0, R103 ;  /* 0x0000006700677220 */ /* 0x000fe20000410000 */
[----:B------:R-:W-:-:S02]  /*6480*/  ULEA UR6, UR37, UR14, 0x3 ;  /* 0x0000000e25067291 */ /* 0x000fc4000f8e183f */
[----:B------:R-:W0:Y:S01]  /*6490*/  MUFU.TANH R15, R15 ;  /* 0x0000000f000f7308 */ /* 0x000e220000002400 */
[----:B-1----:R-:W-:Y:S01]  /*64a0*/  FMNMX.FTZ R88, R14, R199, !PT ;  /* 0x000000c70e587209 */ /* 0x002fe20007810000 */
[----:B------:R-:W-:-:S04]  /*64b0*/  UIADD3 UR6, UR6, 0x22840, URZ ;  /* 0x0002284006067890 */ /* 0x000fc8000fffe03f */
[----:B------:R-:W-:Y:S02]  /*64c0*/  UPRMT UR6, UR11, 0x654, UR6 ;  /* 0x000006540b067896 */ /* 0x000fe40008000006 */
[----:B------:R-:W1:Y:S01]  /*64d0*/  MUFU.TANH R163, R163 ;  /* 0x000000a300a37308 */ /* 0x000e620000002400 */
[----:B--2---:R-:W-:-:S06]  /*64e0*/  FMNMX.FTZ R104, R161, R104, !PT ;  /* 0x00000068a1687209 */ /* 0x004fcc0007810000 */
[----:B------:R-:W-:Y:S01]  /*64f0*/  SYNCS.ARRIVE.TRANS64.RED.A1T0 RZ, [UR6], RZ ;  /* 0x000000ffffff79a7 */ /* 0x000fe20008100406 */
        /* <DEDUP_REMOVED lines=136> */
[----:B-1----:R-:W-:Y:S02]  /*6d80*/  FMNMX.FTZ R92, R103, R88, !PT ;  /* 0x00000058675c7209 */ /* 0x002fe40007810000 */
[----:B------:R-:W0:Y:S03]  /*6d90*/  LDC R88, c[0x0][0x988] ;  /* 0x00026200ff587b82 */ /* 0x000e260000000800 */
[----:B------:R-:W1:Y:S01]  /*6da0*/  SHFL.BFLY PT, R91, R92, 0x2, 0x1f ;  /* 0x0c401f005c5b7f89 */ /* 0x000e6200000e0000 */
[----:B--2---:R-:W-:-:S05]  /*6db0*/  FMNMX.FTZ R94, R90, R89, !PT ;  /* 0x000000595a5e7209 */ /* 0x004fca0007810000 */
[----:B------:R-:W2:Y:S01]  /*6dc0*/  SHFL.BFLY PT, R89, R94, 0x1, 0x1f ;  /* 0x0c201f005e597f89 */ /* 0x000ea200000e0000 */
[----:B-1----:R-:W-:-:S05]  /*6dd0*/  FMNMX.FTZ R96, R92, R91, !PT ;  /* 0x0000005b5c607209 */ /* 0x002fca0007810000 */
[----:B------:R-:W1:Y:S01]  /*6de0*/  SHFL.BFLY PT, R91, R96, 0x1, 0x1f ;  /* 0x0c201f00605b7f89 */ /* 0x000e6200000e0000 */
[----:B--2---:R-:W-:-:S05]  /*6df0*/  FMNMX.FTZ R89, R94, R89, !PT ;  /* 0x000000595e597209 */ /* 0x004fca0007810000 */
[C---:B0-----:R-:W-:Y:S01]  /*6e00*/  FFMA.FTZ R114, R89.reuse, R88, -8 ;  /* 0xc100000059727423 */ /* 0x041fe20000010058 */
[----:B------:R-:W-:-:S03]  /*6e10*/  FADD.FTZ R4, -R89, R4 ;  /* 0x0000000459047221 */ /* 0x000fc60000010100 */
[-CC-:B------:R-:W-:Y:S01]  /*6e20*/  FFMA.FTZ R112, R181, R88.reuse, -R114.reuse ;  /* 0x00000058b5707223 */ /* 0x180fe20000010872 */
[----:B------:R-:W-:-:S01]  /*6e30*/  FFMA.FTZ R181, R106, R88, -R114 ;  /* 0x000000586ab57223 */ /* 0x000fc20000010872 */
[-C--:B------:R-:W-:Y:S01]  /*6e40*/  FMUL.FTZ R98, R4, R88.reuse ;  /* 0x0000005804627220 */ /* 0x080fe20000410000 */
[----:B------:R-:W-:-:S01]  /*6e50*/  FFMA.FTZ R106, R108, R88, -R114 ;  /* 0x000000586c6a7223 */ /* 0x000fc20000010872 */
[-CC-:B------:R-:W-:Y:S01]  /*6e60*/  FFMA.FTZ R9, R9, R88.reuse, -R114.reuse ;  /* 0x0000005809097223 */ /* 0x180fe20000010872 */
[----:B------:R-:W-:-:S01]  /*6e70*/  FFMA.FTZ R8, R8, R88, -R114 ;  /* 0x0000005808087223 */ /* 0x000fc20000010872 */
[-CC-:B------:R-:W-:Y:S01]  /*6e80*/  FFMA.FTZ R90, R153, R88.reuse, -R114.reuse ;  /* 0x00000058995a7223 */ /* 0x180fe20000010872 */
[----:B-1----:R-:W-:Y:S01]  /*6e90*/  FMNMX.FTZ R91, R96, R91, !PT ;  /* 0x0000005b605b7209 */ /* 0x002fe20007810000 */
[-CC-:B------:R-:W-:Y:S01]  /*6ea0*/  FFMA.FTZ R153, R155, R88.reuse, -R114.reuse ;  /* 0x000000589b997223 */ /* 0x180fe20000010872 */
[----:B------:R-:W-:-:S01]  /*6eb0*/  FFMA.FTZ R92, R157, R88, -R114 ;  /* 0x000000589d5c7223 */ /* 0x000fc20000010872 */
[----:B------:R-:W-:Y:S01]  /*6ec0*/  MUFU.EX2 R9, R9 ;  /* 0x0000000900097308 */ /* 0x000fe20000000800 */
[----:B------:R-:W-:-:S01]  /*6ed0*/  FFMA.FTZ R155, R159, R88, -R114 ;  /* 0x000000589f9b7223 */ /* 0x000fc20000010872 */
[C---:B------:R-:W-:Y:S01]  /*6ee0*/  FADD.FTZ R4, -R91.reuse, R6 ;  /* 0x000000065b047221 */ /* 0x040fe20000010100 */
[----:B------:R-:W-:-:S01]  /*6ef0*/  FFMA.FTZ R108, R91, R88, -8 ;  /* 0xc10000005b6c7423 */ /* 0x000fc20000010058 */
[-CC-:B------:R-:W-:Y:S01]  /*6f00*/  FFMA.FTZ R94, R161, R88.reuse, -R114.reuse ;  /* 0x00000058a15e7223 */ /* 0x180fe20000010872 */
[----:B------:R-:W-:-:S01]  /*6f10*/  FFMA.FTZ R157, R163, R88, -R114 ;  /* 0x00000058a39d7223 */ /* 0x000fc20000010872 */
[-C--:B------:R-:W-:Y:S01]  /*6f20*/  FMUL.FTZ R4, R4, R88.reuse ;  /* 0x0000005804047220 */ /* 0x080fe20000410000 */
[----:B------:R-:W-:-:S01]  /*6f30*/  FFMA.FTZ R11, R11, R88, -R108 ;  /* 0x000000580b0b7223 */ /* 0x000fc2000001086c */
[-CC-:B------:R-:W-:Y:S01]  /*6f40*/  FFMA.FTZ R10, R10, R88.reuse, -R108.reuse ;  /* 0x000000580a0a7223 */ /* 0x180fe2000001086c */
[----:B------:R0:W1:Y:S01]  /*6f50*/  MUFU.EX2 R6, R98 ;  /* 0x0000006200067308 */ /* 0x0000620000000800 */
[----:B------:R-:W-:-:S01]  /*6f60*/  FFMA.FTZ R12, R12, R88, -R108 ;  /* 0x000000580c0c7223 */ /* 0x000fc2000001086c */
[-CC-:B------:R-:W-:Y:S01]  /*6f70*/  FFMA.FTZ R13, R13, R88.reuse, -R108.reuse ;  /* 0x000000580d0d7223 */ /* 0x180fe2000001086c */
[----:B------:R-:W-:-:S01]  /*6f80*/  FFMA.FTZ R14, R14, R88, -R108 ;  /* 0x000000580e0e7223 */ /* 0x000fc2000001086c */
[-CC-:B------:R-:W-:Y:S01]  /*6f90*/  FFMA.FTZ R15, R15, R88.reuse, -R108.reuse ;  /* 0x000000580f0f7223 */ /* 0x180fe2000001086c */
[----:B------:R-:W-:-:S01]  /*6fa0*/  FFMA.FTZ R20, R20, R88, -R108 ;  /* 0x0000005814147223 */ /* 0x000fc2000001086c */
[-C--:B------:R-:W-:Y:S01]  /*6fb0*/  FFMA.FTZ R21, R21, R88.reuse, -R108 ;  /* 0x0000005815157223 */ /* 0x080fe2000001086c */
[----:B------:R-:W-:-:S01]  /*6fc0*/  FFMA.FTZ R116, R185, R88, -R114 ;  /* 0x00000058b9747223 */ /* 0x000fc20000010872 */
[----:B------:R-:W-:Y:S01]  /*6fd0*/  MUFU.EX2 R4, R4 ;  /* 0x0000000400047308 */ /* 0x000fe20000000800 */
[----:B------:R-:W-:-:S01]  /*6fe0*/  FFMA.FTZ R96, R165, R88, -R114 ;  /* 0x00000058a5607223 */ /* 0x000fc20000010872 */
[-C--:B------:R-:W-:Y:S01]  /*6ff0*/  FFMA.FTZ R185, R110, R88.reuse, -R114 ;  /* 0x000000586eb97223 */ /* 0x080fe20000010872 */
[----:B------:R-:W-:-:S01]  /*7000*/  FFMA.FTZ R110, R137, R88, -R108 ;  /* 0x00000058896e7223 */ /* 0x000fc2000001086c */
[-C--:B------:R-:W-:Y:S01]  /*7010*/  FFMA.FTZ R159, R167, R88.reuse, -R114 ;  /* 0x00000058a79f7223 */ /* 0x080fe20000010872 */
[----:B------:R-:W-:-:S01]  /*7020*/  FFMA.FTZ R137, R139, R88, -R108 ;  /* 0x000000588b897223 */ /* 0x000fc2000001086c */
[-CC-:B0-----:R-:W-:Y:S01]  /*7030*/  FFMA.FTZ R98, R169, R88.reuse, -R114.reuse ;  /* 0x00000058a9627223 */ /* 0x181fe20000010872 */
[----:B------:R-:W-:-:S01]  /*7040*/  FFMA.FTZ R161, R171, R88, -R114 ;  /* 0x00000058aba17223 */ /* 0x000fc20000010872 */
[----:B------:R-:W0:Y:S01]  /*7050*/  MUFU.EX2 R11, R11 ;  /* 0x0000000b000b7308 */ /* 0x000e220000000800 */
        /* <DEDUP_REMOVED lines=65> */
[-CC-:B------:R-:W-:Y:S01]  /*7470*/  FFMA.FTZ R146, R107, R88.reuse, -R108.reuse ;  /* 0x000000586b927223 */ /* 0x180fe2000001086c */
[----:B------:R-:W-:-:S01]  /*7480*/  FFMA.FTZ R107, R109, R88, -R108 ;  /* 0x000000586d6b7223 */ /* 0x000fc2000001086c */
[-CC-:B------:R-:W-:Y:S01]  /*7490*/  FFMA.FTZ R109, R113, R88.reuse, -R108.reuse ;  /* 0x00000058716d7223 */ /* 0x180fe2000001086c */
[----:B------:R-:W-:-:S03]  /*74a0*/  FFMA.FTZ R113, R199, R88, -R108 ;  /* 0x00000058c7717223 */ /* 0x000fc6000001086c */
        /* <DEDUP_REMOVED lines=16> */
[-CC-:B------:R-:W-:Y:S01]  /*75b0*/  FFMA.FTZ R148, R111, R88.reuse, -R108.reuse ;  /* 0x000000586f947223 */ /* 0x180fe2000001086c */
[----:B------:R-:W-:-:S05]  /*75c0*/  FFMA.FTZ R111, R117, R88, -R108 ;  /* 0x00000058756f7223 */ /* 0x000fca000001086c */
        /* <DEDUP_REMOVED lines=16> */
[----:B------:R-:W-:-:S06]  /*76d0*/  FFMA.FTZ R150, R115, R88, -R108 ;  /* 0x0000005873967223 */ /* 0x000fcc000001086c */
        /* <DEDUP_REMOVED lines=16> */
[----:B------:R-:W-:-:S06]  /*77e0*/  FFMA.FTZ R152, R119, R88, -R108 ;  /* 0x0000005877987223 */ /* 0x000fcc000001086c */
        /* <DEDUP_REMOVED lines=16> */
[----:B------:R-:W-:-:S06]  /*78f0*/  FFMA.FTZ R154, R201, R88, -R108 ;  /* 0x00000058c99a7223 */ /* 0x000fcc000001086c */
        /* <DEDUP_REMOVED lines=75> */
.L_x_7131:
        /* <DEDUP_REMOVED lines=17> */
[----:B------:R-:W-:Y:S01]  /*7ec0*/  F2FP.SATFINITE.E4M3.F32.PACK_AB_MERGE_C R20, R15, R14, R20 ;  /* 0x0000000e0f14723e */ /* 0x000fe20004807014 */
[----:B------:R-:W-:Y:S01]  /*7ed0*/  SYNCS.ARRIVE.TRANS64.RED.A1T0 RZ, [UR6], RZ ;  /* 0x000000ffffff79a7 */ /* 0x000fe20008100406 */
[----:B------:R-:W-:Y:S01]  /*7ee0*/  F2FP.SATFINITE.E4M3.F32.PACK_AB_MERGE_C R136, R141, R134, R136 ;  /* 0x000000868d88723e */ /* 0x000fe20004807088 */
        /* <DEDUP_REMOVED lines=98> */
[----:B------:R-:W-:Y:S06]  /*8510*/  @P1 BRA `(.L_x_7132) ;  /* 0xffffffcc00241947 */ /* 0x000fec000383ffff */
.L_x_7121:
[----:B------:R-:W-:Y:S06]  /*8520*/  BAR.ARV 0x8, 0x180 ;  /* 0x0206000000007b1d */ /* 0x000fec0000002000 */
[----:B------:R-:W-:Y:S05]  /*8530*/  @!P0 BRA `(.L_x_7133) ;  /* 0x0000000000048947 */ /* 0x000fea0003800000 */
[----:B------:R-:W-:Y:S01]  /*8540*/  BPT.TRAP 0x1 ;  /* 0x000000040000795c */ /* 0x000fe20000300000 */
.L_x_7133:
        /* <DEDUP_REMOVED lines=9> */
.L_x_7134:
[----:B-1----:R-:W-:Y:S05]  /*85e0*/  @P1 BRA `(.L_x_7135) ;  /* 0x0000000000081947 */ /* 0x002fea0003800000 */
[----:B------:R-:W1:Y:S02]  /*85f0*/  SYNCS.PHASECHK.TRANS64.TRYWAIT P1, [UR9+0x22850], R0 ;  /* 0x02285000ff0075a7 */ /* 0x000e640008020149 */
[----:B-1----:R-:W-:Y:S05]  /*8600*/  @!P1 BRA `(.L_x_7136) ;  /* 0x0000009c00709947 */ /* 0x002fea0003800000 */
.L_x_7135:
        /* <DEDUP_REMOVED lines=15> */
[----:B------:R-:W-:Y:S01]  /*8700*/  QGMMA.64x128x32.F32.E4M3.E4M3 R24, R168, gdesc[UR4], R24, gsb0 ;  /* 0x01e00004a8187df3 */ /* 0x000fe20008000818 */
[----:B------:R-:W-:Y:S01]  /*8710*/  UMOV UR7, 0xc0000010 ;  /* 0xc000001000077882 */ /* 0x000fe20000000000 */
[----:B------:R-:W-:Y:S01]  /*8720*/  UMOV UR6, UR4 ;  /* 0x0000000400067c82 */ /* 0x000fe20008000000 */
[----:B------:R-:W-:Y:S01]  /*8730*/  @UP0 UIMAD.WIDE.U32 UR4, UR39, UR12, URZ ;  /* 0x0000000c270402a5 */ /* 0x000fe2000f8e003f */
[----:B------:R-:W-:Y:S02]  /*8740*/  WARPGROUP.DEPBAR.LE gsb0, 0x0 ;  /* 0x00008000000079c5 */ /* 0x000fe40000010000 */
[----:B------:R-:W-:-:S06]  /*8750*/  WARPGROUP.ARRIVE ;  /* 0x00000000000079c5 */ /* 0x000fcc0000000000 */
[----:B------:R-:W-:Y:S01]  /*8760*/  QGMMA.64x128x32.F32.E4M3.E4M3 R24, R172, gdesc[UR4], R24, gsb0 ;  /* 0x01e00004ac187df3 */ /* 0x000fe20008000818 */
[----:B------:R-:W-:Y:S02]  /*8770*/  @UP0 UIMAD UR6, UR40, UR12, URZ ;  /* 0x0000000c280602a4 */ /* 0x000fe4000f8e023f */
[----:B------:R-:W-:Y:S02]  /*8780*/  @UP0 USHF.R.S32.HI UR7, URZ, 0x1f, UR46 ;  /* 0x0000001f3f070899 */ /* 0x000fe4000801142e */
        /* <DEDUP_REMOVED lines=9> */
[----:B------:R-:W-:Y:S01]  /*8820*/  UIADD3 UR4, UR8, 0x200, URZ ;  /* 0x0000020008047890 */ /* 0x000fe2000fffe03f */
[----:B------:R-:W-:-:S03]  /*8830*/  IMAD.U32 R8, RZ, RZ, UR6 ;  /* 0x00000006ff087e24 */ /* 0x000fc6000f8e00ff */
[----:B------:R-:W-:Y:S01]  /*8840*/  IMAD.U32 R9, RZ, RZ, UR7 ;  /* 0x00000007ff097e24 */ /* 0x000fe2000f8e00ff */
[----:B------:R-:W-:Y:S02]  /*8850*/  UMOV UR7, 0xc0000010 ;  /* 0xc000001000077882 */ /* 0x000fe40000000000 */
[----:B------:R-:W-:Y:S02]  /*8860*/  UMOV UR6, UR4 ;  /* 0x0000000400067c82 */ /* 0x000fe40008000000 */
[----:B------:R2:W3:Y:S01]  /*8870*/  @P1 LDG.E R4, desc[UR50][R8.64] ;  /* 0x0000003208041981 */ /* 0x0004e2000c1e1900 */
[----:B------:R-:W-:Y:S01]  /*8880*/  UIADD3 UR4, UR8, 0x300, URZ ;  /* 0x0000030008047890 */ /* 0x000fe2000fffe03f */
[----:B------:R-:W-:Y:S02]  /*8890*/  WARPGROUP.DEPBAR.LE gsb0, 0x0 ;  /* 0x00008000000079c5 */ /* 0x000fe40000010000 */
[----:B------:R-:W-:-:S06]  /*88a0*/  WARPGROUP.ARRIVE ;  /* 0x00000000000079c5 */ /* 0x000fcc0000000000 */
[----:B------:R-:W-:Y:S01]  /*88b0*/  QGMMA.64x128x32.F32.E4M3.E4M3 R24, R176, gdesc[UR4], R24, gsb0 ;  /* 0x01e00004b0187df3 */ /* 0x000fe20008000818 */
[----:B------:R-:W-:Y:S01]  /*88c0*/  UMOV UR6, UR4 ;  /* 0x0000000400067c82 */ /* 0x000fe20008000000 */
[----:B------:R-:W-:Y:S01]  /*88d0*/  UMOV UR7, 0xc0000010 ;  /* 0xc000001000077882 */ /* 0x000fe20000000000 */
[----:B------:R-:W-:Y:S01]  /*88e0*/  UIADD3 UR8, UR8, 0x400, URZ ;  /* 0x0000040008087890 */ /* 0x000fe2000fffe03f */
[----:B01----:R-:W0:Y:S04]  /*88f0*/  SHFL.BFLY PT, R0, R5, 0x2, 0x1f ;  /* 0x0c401f0005007f89 */ /* 0x003e2800000e0000 */
[----:B------:R-:W1:Y:S01]  /*8900*/  SHFL.BFLY PT, R6, R7, 0x2, 0x1f ;  /* 0x0c401f0007067f89 */ /* 0x000e6200000e0000 */
[----:B------:R-:W-:Y:S02]  /*8910*/  WARPGROUP.DEPBAR.LE gsb0, 0x0 ;  /* 0x00008000000079c5 */ /* 0x000fe40000010000 */
[----:B------:R-:W-:-:S06]  /*8920*/  WARPGROUP.ARRIVE ;  /* 0x00000000000079c5 */ /* 0x000fcc0000000000 */
[----:B------:R-:W-:Y:S01]  /*8930*/  QGMMA.64x128x32.F32.E4M3.E4M3 R24, R180, gdesc[UR4], R24, gsb0 ;  /* 0x01e00004b4187df3 */ /* 0x000fe20008000818 */
[----:B------:R-:W-:Y:S01]  /*8940*/  UMOV UR6, UR8 ;  /* 0x0000000800067c82 */ /* 0x000fe20008000000 */
        /* <DEDUP_REMOVED lines=23> */
[----:B0-----:R-:W-:Y:S01]  /*8ac0*/  @P2 FMUL.FTZ R7, R7, 0.69314718246459960938 ;  /* 0x3f31721807072820 */ /* 0x001fe20000410000 */
[----:B------:R-:W-:Y:S01]  /*8ad0*/  @P3 FMUL.FTZ R15, R88, 0.69314718246459960938 ;  /* 0x3f317218580f3820 */ /* 0x000fe20000410000 */
[----:B------:R-:W-:Y:S01]  /*8ae0*/  MOV R3, 0xff800000 ;  /* 0xff80000000037802 */ /* 0x000fe20000000f00 */
[----:B------:R-:W-:-:S02]  /*8af0*/  IMAD.MOV.U32 R0, RZ, RZ, -0x800000 ;  /* 0xff800000ff007424 */ /* 0x000fc400078e00ff */
[----:B------:R-:W-:Y:S01]  /*8b00*/  @P2 FFMA.FTZ R3, R6, R89, R7 ;  /* 0x0000005906032223 */ /* 0x000fe20000010007 */
[----:B-1----:R-:W-:Y:S01]  /*8b10*/  @P3 FMUL.FTZ R8, R8, 0.69314718246459960938 ;  /* 0x3f31721808083820 */ /* 0x002fe20000410000 */
[----:B---3--:R-:W-:-:S03]  /*8b20*/  FMUL.FTZ R6, R5, R4 ;  /* 0x0000000405067220 */ /* 0x008fc60000410000 */
[----:B------:R-:W-:Y:S01]  /*8b30*/  @P3 FFMA.FTZ R0, R15, R91, R8 ;  /* 0x0000005b0f003223 */ /* 0x000fe20000010008 */
[----:B--2---:R-:W-:Y:S01]  /*8b40*/  FMUL.FTZ R4, R9, R4 ;  /* 0x0000000409047220 */ /* 0x004fe20000410000 */
[----:B------:R-:W-:Y:S02]  /*8b50*/  WARPGROUP.DEPBAR.LE gsb0, 0x0 ;  /* 0x00008000000079c5 */ /* 0x000fe40000010000 */
[----:B------:R-:W-:Y:S05]  /*8b60*/  @!P0 BRA `(.L_x_7137) ;  /* 0x0000000000048947 */ /* 0x000fea0003800000 */
[----:B------:R-:W-:Y:S01]  /*8b70*/  BPT.TRAP 0x1 ;  /* 0x000000040000795c */ /* 0x000fe20000300000 */
.L_x_7137:
        /* <DEDUP_REMOVED lines=74> */
.L_x_7113:
        /* <DEDUP_REMOVED lines=35> */
[----:B------:R-:W-:Y:S02]  /*9250*/  F2FP.BF16.F32.PACK_AB R47, R47, R56 ;  /* 0x000000382f2f723e */ /* 0x000fe400000010ff */
[----:B------:R-:W-:-:S02]  /*9260*/  SEL R90, R90, R5, P0 ;  /* 0x000000055a5a7207 */ /* 0x000fc40000000000 */
[----:B------:R-:W-:Y:S02]  /*9270*/  F2FP.BF16.F32.PACK_AB R68, R61, R68 ;  /* 0x000000443d44723e */ /* 0x000fe400000010ff */
[----:B------:R-:W-:Y:S02]  /*9280*/  F2FP.BF16.F32.PACK_AB R39, R39, R42 ;  /* 0x0000002a2727723e */ /* 0x000fe400000010ff */
[----:B------:R-:W-:Y:S02]  /*9290*/  F2FP.BF16.F32.PACK_AB R38, R35, R38 ;  /* 0x000000262326723e */ /* 0x000fe400000010ff */
[----:B------:R-:W-:Y:S02]  /*92a0*/  F2FP.BF16.F32.PACK_AB R13, R13, R14 ;  /* 0x0000000e0d0d723e */ /* 0x000fe400000010ff */
[----:B------:R-:W-:Y:S02]  /*92b0*/  SEL R63, R11, R12, P0 ;  /* 0x0000000c0b3f7207 */ /* 0x000fe40000000000 */
[----:B------:R-:W-:-:S02]  /*92c0*/  MOV R6, R4 ;  /* 0x0000000400067202 */ /* 0x000fc40000000f00 */
[----:B-1----:R-:W-:Y:S02]  /*92d0*/  MOV R7, R27 ;  /* 0x0000001b00077202 */ /* 0x002fe40000000f00 */
[----:B------:R-:W-:Y:S02]  /*92e0*/  SEL R56, R12, R11, P0 ;  /* 0x0000000b0c387207 */ /* 0x000fe40000000000 */
[----:B------:R-:W-:Y:S01]  /*92f0*/  F2FP.BF16.F32.PACK_AB R73, R73, R80 ;  /* 0x000000504949723e */ /* 0x000fe200000010ff */
[----:B------:R-:W-:Y:S01]  /*9300*/  IMAD.WIDE R8, R191, 0x2, R6 ;  /* 0x00000002bf087825 */ /* 0x000fe200078e0206 */
[----:B------:R-:W-:Y:S02]  /*9310*/  F2FP.BF16.F32.PACK_AB R76, R69, R76 ;  /* 0x0000004c454c723e */ /* 0x000fe400000010ff */
[----:B------:R-:W-:Y:S02]  /*9320*/  F2FP.BF16.F32.PACK_AB R65, R65, R72 ;  /* 0x000000484141723e */ /* 0x000fe400000010ff */
[----:B------:R-:W-:-:S02]  /*9330*/  LOP3.LUT R5, R8, 0x380, RZ, 0xc0, !PT ;  /* 0x0000038008057812 */ /* 0x000fc400078ec0ff */
[----:B------:R-:W-:Y:S02]  /*9340*/  SEL R61, R57, R60, P0 ;  /* 0x0000003c393d7207 */ /* 0x000fe40000000000 */
[----:B------:R-:W-:Y:S02]  /*9350*/  IADD3 R12, P6, R8, 0x20, RZ ;  /* 0x00000020080c7810 */ /* 0x000fe40007fde0ff */
[----:B------:R-:W-:Y:S02]  /*9360*/  F2FP.BF16.F32.PACK_AB R41, R40, R41 ;  /* 0x000000292829723e */ /* 0x000fe400000010ff */
[----:B------:R-:W-:Y:S02]  /*9370*/  F2FP.BF16.F32.PACK_AB R31, R31, R34 ;  /* 0x000000221f1f723e */ /* 0x000fe400000010ff */
[----:B------:R-:W-:Y:S02]  /*9380*/  SEL R60, R60, R57, P0 ;  /* 0x000000393c3c7207 */ /* 0x000fe40000000000 */
[----:B------:R-:W-:-:S02]  /*9390*/  SEL R57, R47, R46, P0 ;  /* 0x0000002e2f397207 */ /* 0x000fc40000000000 */
[----:B------:R-:W-:Y:S02]  /*93a0*/  SEL R40, R46, R47, P0 ;  /* 0x0000002f2e287207 */ /* 0x000fe40000000000 */
[----:B------:R-:W-:Y:S02]  /*93b0*/  F2FP.BF16.F32.PACK_AB R44, R44, R45 ;  /* 0x0000002d2c2c723e */ /* 0x000fe400000010ff */
[----:B------:R-:W-:Y:S02]  /*93c0*/  SEL R53, R13, R10, P0 ;  /* 0x0000000a0d357207 */ /* 0x000fe40000000000 */
[----:B------:R-:W-:Y:S02]  /*93d0*/  SEL R34, R10, R13, P0 ;  /* 0x0000000d0a227207 */ /* 0x000fe40000000000 */
[----:B------:R-:W-:Y:S02]  /*93e0*/  SEL R47, R39, R38, P0 ;  /* 0x00000026272f7207 */ /* 0x000fe40000000000 */
[----:B------:R-:W-:-:S02]  /*93f0*/  SHF.R.U64 R5, R5, 0x3, RZ ;  /* 0x0000000305057819 */ /* 0x000fc400000012ff */
[----:B------:R-:W-:Y:S01]  /*9400*/  F2FP.BF16.F32.PACK_AB R28, R28, R29 ;  /* 0x0000001d1c1c723e */ /* 0x000fe200000010ff */
[----:B------:R-:W-:Y:S01]  /*9410*/  IMAD.X R29, RZ, RZ, R9, P6 ;  /* 0x000000ffff1d7224 */ /* 0x000fe200030e0609 */
[----:B------:R-:W-:Y:S02]  /*9420*/  SEL R55, R73, R76, P0 ;  /* 0x0000004c49377207 */ /* 0x000fe40000000000 */
[----:B------:R-:W-:Y:S02]  /*9430*/  SEL R59, R65, R68, P0 ;  /* 0x00000044413b7207 */ /* 0x000fe40000000000 */
[----:B------:R-:W-:Y:S02]  /*9440*/  SEL R38, R38, R39, P0 ;  /* 0x0000002726267207 */ /* 0x000fe40000000000 */
[----:B------:R-:W-:Y:S02]  /*9450*/  LOP3.LUT R10, R12, 0x380, RZ, 0xc0, !PT ;  /* 0x000003800c0a7812 */ /* 0x000fe400078ec0ff */
[----:B------:R-:W-:-:S02]  /*9460*/  F2FP.BF16.F32.PACK_AB R36, R36, R37 ;  /* 0x000000252424723e */ /* 0x000fc400000010ff */
[----:B------:R-:W-:Y:S02]  /*9470*/  F2FP.BF16.F32.PACK_AB R33, R32, R33 ;  /* 0x000000212021723e */ /* 0x000fe400000010ff */
[----:B------:R-:W-:Y:S02]  /*9480*/  SEL R76, R76, R73, P0 ;  /* 0x000000494c4c7207 */ /* 0x000fe40000000000 */
[----:B------:R-:W-:Y:S02]  /*9490*/  SEL R68, R68, R65, P0 ;  /* 0x0000004144447207 */ /* 0x000fe40000000000 */
[----:B------:R-:W-:Y:S02]  /*94a0*/  SEL R39, R31, R30, P0 ;  /* 0x0000001e1f277207 */ /* 0x000fe40000000000 */
[----:B------:R-:W-:Y:S02]  /*94b0*/  SEL R42, R30, R31, P0 ;  /* 0x0000001f1e2a7207 */ /* 0x000fe40000000000 */
[----:B------:R-:W-:-:S02]  /*94c0*/  IADD3 R65, P1, R8, 0x40, RZ ;  /* 0x0000004008417810 */ /* 0x000fc40007f3e0ff */
[C---:B------:R-:W-:Y:S02]  /*94d0*/  IADD3 R67, P2, R8.reuse, 0x60, RZ ;  /* 0x0000006008437810 */ /* 0x040fe40007f5e0ff */
[C---:B------:R-:W-:Y:S01]  /*94e0*/  IADD3 R30, P3, R8.reuse, 0x4000, RZ ;  /* 0x00004000081e7810 */ /* 0x040fe20007f7e0ff */
[--C-:B------:R-:W-:Y:S01]  /*94f0*/  IMAD.X R27, RZ, RZ, R9.reuse, P1 ;  /* 0x000000ffff1b7224 */ /* 0x100fe200008e0609 */
[C---:B------:R-:W-:Y:S02]  /*9500*/  IADD3 R69, P4, R8.reuse, 0x4020, RZ ;  /* 0x0000402008457810 */ /* 0x040fe40007f9e0ff */
[C---:B------:R-:W-:Y:S02]  /*9510*/  IADD3 R71, P5, R8.reuse, 0x4040, RZ ;  /* 0x0000404008477810 */ /* 0x040fe40007fbe0ff */
[----:B------:R-:W-:Y:S02]  /*9520*/  IADD3 R73, P6, R8, 0x4060, RZ ;  /* 0x0000406008497810 */ /* 0x000fe40007fde0ff */
[----:B------:R-:W-:Y:S01]  /*9530*/  F2FP.BF16.F32.PACK_AB R21, R21, R24 ;  /* 0x000000181515723e */ /* 0x000fe200000010ff */
[--C-:B------:R-:W-:Y:S01]  /*9540*/  IMAD.X R13, RZ, RZ, R9.reuse, P5 ;  /* 0x000000ffff0d7224 */ /* 0x100fe200028e0609 */
[----:B------:R-:W-:Y:S01]  /*9550*/  SEL R49, R44, R41, P0 ;  /* 0x000000292c317207 */ /* 0x000fe20000000000 */
[----:B------:R-:W-:Y:S01]  /*9560*/  IMAD.X R11, RZ, RZ, R9, P6 ;  /* 0x000000ffff0b7224 */ /* 0x000fe200030e0609 */
[----:B------:R-:W-:-:S02]  /*9570*/  LOP3.LUT R8, R5, R8, RZ, 0x3c, !PT ;  /* 0x0000000805087212 */ /* 0x000fc400078e3cff */
[----:B------:R-:W-:Y:S02]  /*9580*/  SEL R44, R41, R44, P0 ;  /* 0x0000002c292c7207 */ /* 0x000fe40000000000 */
[----:B------:R-:W-:Y:S02]  /*9590*/  SHF.R.U64 R5, R10, 0x3, RZ ;  /* 0x000000030a057819 */ /* 0x000fe400000012ff */
[----:B------:R-:W-:Y:S02]  /*95a0*/  SEL R41, R36, R33, P0 ;  /* 0x0000002124297207 */ /* 0x000fe40000000000 */
[----:B------:R-:W-:Y:S02]  /*95b0*/  SEL R36, R33, R36, P0 ;  /* 0x0000002421247207 */ /* 0x000fe40000000000 */
[----:B------:R-:W-:Y:S02]  /*95c0*/  F2FP.BF16.F32.PACK_AB R25, R25, R26 ;  /* 0x0000001a1919723e */ /* 0x000fe400000010ff */
[----:B------:R-:W-:Y:S01]  /*95d0*/  F2FP.BF16.F32.PACK_AB R20, R15, R20 ;  /* 0x000000140f14723e */ /* 0x000fe200000010ff */
[----:B------:R-:W-:Y:S01]  /*95e0*/  IMAD.X R15, RZ, RZ, R9, P4 ;  /* 0x000000ffff0f7224 */ /* 0x000fe200020e0609 */
[----:B------:R-:W-:-:S02]  /*95f0*/  SEL R33, R28, R21, P0 ;  /* 0x000000151c217207 */ /* 0x000fc40000000000 */
[----:B------:R-:W-:Y:S02]  /*9600*/  SEL R32, R21, R28, P0 ;  /* 0x0000001c15207207 */ /* 0x000fe40000000000 */
[----:B------:R-:W-:Y:S02]  /*9610*/  LOP3.LUT R28, R5, R12, RZ, 0x3c, !PT ;  /* 0x0000000c051c7212 */ /* 0x000fe400078e3cff */
[----:B------:R-:W-:Y:S02]  /*9620*/  LOP3.LUT R5, R30, 0x380, RZ, 0xc0, !PT ;  /* 0x000003801e057812 */ /* 0x000fe400078ec0ff */
[----:B------:R-:W-:Y:S02]  /*9630*/  LOP3.LUT R14, R65, 0x380, RZ, 0xc0, !PT ;  /* 0x00000380410e7812 */ /* 0x000fe400078ec0ff */
[----:B------:R-:W-:Y:S02]  /*9640*/  SEL R31, R25, R20, P0 ;  /* 0x00000014191f7207 */ /* 0x000fe40000000000 */
[----:B------:R-:W-:Y:S01]  /*9650*/  SEL R54, R20, R25, P0 ;  /* 0x0000001914367207 */ /* 0x000fe20000000000 */
[----:B------:R-:W-:Y:S01]  /*9660*/  IMAD.X R25, RZ, RZ, R9, P2 ;  /* 0x000000ffff197224 */ /* 0x000fe200010e0609 */
[----:B------:R-:W-:-:S02]  /*9670*/  F2FP.BF16.F32.PACK_AB R100, R100, R101 ;  /* 0x000000656464723e */ /* 0x000fc400000010ff */
[----:B------:R-:W-:Y:S02]  /*9680*/  F2FP.BF16.F32.PACK_AB R99, R98, R99 ;  /* 0x000000636263723e */ /* 0x000fe400000010ff */
[----:B------:R-:W-:Y:S02]  /*9690*/  LOP3.LUT R20, R67, 0x380, RZ, 0xc0, !PT ;  /* 0x0000038043147812 */ /* 0x000fe400078ec0ff */
[----:B------:R-:W-:Y:S02]  /*96a0*/  F2FP.BF16.F32.PACK_AB R96, R96, R97 ;  /* 0x000000616060723e */ /* 0x000fe400000010ff */
[----:B------:R-:W-:Y:S02]  /*96b0*/  F2FP.BF16.F32.PACK_AB R95, R94, R95 ;  /* 0x0000005f5e5f723e */ /* 0x000fe400000010ff */
[----:B------:R-:W-:Y:S02]  /*96c0*/  SHF.R.U64 R5, R5, 0x3, RZ ;  /* 0x0000000305057819 */ /* 0x000fe400000012ff */
[----:B------:R-:W-:-:S02]  /*96d0*/  SHF.R.U64 R10, R14, 0x3, RZ ;  /* 0x000000030e0a7819 */ /* 0x000fc400000012ff */
[----:B------:R-:W-:Y:S02]  /*96e0*/  F2FP.BF16.F32.PACK_AB R88, R88, R91 ;  /* 0x0000005b5858723e */ /* 0x000fe400000010ff */
[----:B------:R-:W-:Y:S02]  /*96f0*/  F2FP.BF16.F32.PACK_AB R89, R52, R89 ;  /* 0x000000593459723e */ /* 0x000fe400000010ff */
[----:B------:R-:W-:Y:S02]  /*9700*/  SEL R35, R100, R99, P0 ;  /* 0x0000006364237207 */ /* 0x000fe40000000000 */
[----:B------:R-:W-:Y:S02]  /*9710*/  SHF.R.U64 R14, R20, 0x3, RZ ;  /* 0x00000003140e7819 */ /* 0x000fe400000012ff */
[----:B------:R-:W-:Y:S02]  /*9720*/  SEL R100, R99, R100, P0 ;  /* 0x0000006463647207 */ /* 0x000fe40000000000 */
[----:B------:R-:W-:-:S02]  /*9730*/  SEL R37, R96, R95, P0 ;  /* 0x0000005f60257207 */ /* 0x000fc40000000000 */
[----:B------:R-:W-:Y:S02]  /*9740*/  LOP3.LUT R20, R5, R30, RZ, 0x3c, !PT ;  /* 0x0000001e05147212 */ /* 0x000fe400078e3cff */
[----:B------:R-:W-:Y:S02]  /*9750*/  SEL R96, R95, R96, P0 ;  /* 0x000000605f607207 */ /* 0x000fe40000000000 */
[----:B------:R-:W-:Y:S02]  /*9760*/  LOP3.LUT R26, R10, R65, RZ, 0x3c, !PT ;  /* 0x000000410a1a7212 */ /* 0x000fe400078e3cff */
[----:B------:R-:W-:Y:S02]  /*9770*/  SEL R45, R88, R89, P0 ;  /* 0x00000059582d7207 */ /* 0x000fe40000000000 */
[----:B------:R-:W-:Y:S02]  /*9780*/  LOP3.LUT R10, R69, 0x380, RZ, 0xc0, !PT ;  /* 0x00000380450a7812 */ /* 0x000fe400078ec0ff */
[----:B------:R-:W-:-:S02]  /*9790*/  LOP3.LUT R46, R73, 0x380, RZ, 0xc0, !PT ;  /* 0x00000380492e7812 */ /* 0x000fc400078ec0ff */
[----:B------:R-:W-:Y:S02]  /*97a0*/  SEL R88, R89, R88, P0 ;  /* 0x0000005859587207 */ /* 0x000fe40000000000 */
[----:B------:R-:W-:Y:S02]  /*97b0*/  IADD3.X R21, RZ, R9, RZ, P3, !PT ;  /* 0x00000009ff157210 */ /* 0x000fe40001ffe4ff */
[----:B------:R-:W-:Y:S02]  /*97c0*/  SHF.R.U64 R10, R10, 0x3, RZ ;  /* 0x000000030a0a7819 */ /* 0x000fe400000012ff */
[----:B------:R-:W-:Y:S02]  /*97d0*/  SHF.R.U64 R46, R46, 0x3, RZ ;  /* 0x000000032e2e7819 */ /* 0x000fe400000012ff */
[----:B------:R-:W-:Y:S02]  /*97e0*/  MOV R65, R20 ;  /* 0x0000001400417202 */ /* 0x000fe40000000f00 */
[----:B------:R-:W-:-:S02]  /*97f0*/  LOP3.LUT R24, R14, R67, RZ, 0x3c, !PT ;  /* 0x000000430e187212 */ /* 0x000fc400078e3cff */
[----:B------:R-:W-:Y:S02]  /*9800*/  LOP3.LUT R14, R10, R69, RZ, 0x3c, !PT ;  /* 0x000000450a0e7212 */ /* 0x000fe400078e3cff */
[----:B------:R-:W-:Y:S02]  /*9810*/  LOP3.LUT R10, R46, R73, RZ, 0x3c, !PT ;  /* 0x000000492e0a7212 */ /* 0x000fe400078e3cff */
[----:B------:R-:W-:Y:S02]  /*9820*/  LOP3.LUT R12, R71, 0x380, RZ, 0xc0, !PT ;  /* 0x00000380470c7812 */ /* 0x000fe400078ec0ff */
[----:B------:R-:W-:Y:S02]  /*9830*/  MOV R70, R8 ;  /* 0x0000000800467202 */ /* 0x000fe40000000f00 */
[----:B------:R-:W-:Y:S02]  /*9840*/  SHF.R.U64 R12, R12, 0x3, RZ ;  /* 0x000000030c0c7819 */ /* 0x000fe400000012ff */
[----:B------:R-:W-:-:S02]  /*9850*/  MOV R58, R10 ;  /* 0x0000000a003a7202 */ /* 0x000fc40000000f00 */
[----:B------:R-:W-:Y:S02]  /*9860*/  LOP3.LUT R12, R12, R71, RZ, 0x3c, !PT ;  /* 0x000000470c0c7212 */ /* 0x000fe400078e3cff */
[----:B------:R-:W-:Y:S02]  /*9870*/  MOV R69, R28 ;  /* 0x0000001c00457202 */ /* 0x000fe40000000f00 */
[----:B------:R-:W-:Y:S02]  /*9880*/  MOV R64, R14 ;  /* 0x0000000e00407202 */ /* 0x000fe40000000f00 */
[----:B------:R-:W-:Y:S02]  /*9890*/  MOV R62, R12 ;  /* 0x0000000c003e7202 */ /* 0x000fe40000000f00 */
[----:B------:R-:W-:Y:S02]  /*98a0*/  MOV R67, R26 ;  /* 0x0000001a00437202 */ /* 0x000fe40000000f00 */
[----:B------:R-:W-:-:S02]  /*98b0*/  MOV R66, R24 ;  /* 0x0000001800427202 */ /* 0x000fc40000000f00 */
[----:B------:R-:W-:Y:S02]  /*98c0*/  PLOP3.LUT P2, PT, PT, PT, UP0, 0x80, 0x0 ;  /* 0x000000000000781c */ /* 0x000fe40003f4f008 */
[----:B--2---:R-:W-:Y:S01]  /*98d0*/  LOP3.LUT R5, R48, 0x2, RZ, 0x3c, !PT ;  /* 0x0000000230057812 */ /* 0x004fe200078e3cff */
[----:B------:R-:W-:Y:S04]  /*98e0*/  SHFL.IDX PT, R35, R35, R48, 0x1c1f ;  /* 0x001c1f3023237589 */ /* 0x000fe800000e0000 */
[----:B------:R-:W0:Y:S04]  /*98f0*/  SHFL.IDX PT, R100, R100, R5, 0x1c1f ;  /* 0x001c1f0564647589 */ /* 0x000e2800000e0000 */
[----:B------:R-:W-:Y:S04]  /*9900*/  SHFL.IDX PT, R55, R55, R48, 0x1c1f ;  /* 0x001c1f3037377589 */ /* 0x000fe800000e0000 */
[----:B------:R-:W1:Y:S04]  /*9910*/  SHFL.IDX PT, R76, R76, R5, 0x1c1f ;  /* 0x001c1f054c4c7589 */ /* 0x000e6800000e0000 */
[----:B------:R-:W-:Y:S04]  /*9920*/  SHFL.IDX PT, R37, R37, R48, 0x1c1f ;  /* 0x001c1f3025257589 */ /* 0x000fe800000e0000 */
[----:B------:R-:W2:Y:S04]  /*9930*/  SHFL.IDX PT, R96, R96, R5, 0x1c1f ;  /* 0x001c1f0560607589 */ /* 0x000ea800000e0000 */
[----:B------:R-:W-:Y:S04]  /*9940*/  SHFL.IDX PT, R59, R59, R48, 0x1c1f ;  /* 0x001c1f303b3b7589 */ /* 0x000fe800000e0000 */
[----:B------:R-:W-:Y:S01]  /*9950*/  SHFL.IDX PT, R57, R57, R48, 0x1c1f ;  /* 0x001c1f3039397589 */ /* 0x000fe200000e0000 */
[----:B0-----:R-:W-:-:S02]  /*9960*/  SEL R8, R35, R100, P0 ;  /* 0x0000006423087207 */ /* 0x001fc40000000000 */
[----:B------:R-:W-:Y:S01]  /*9970*/  SEL R10, R100, R35, P0 ;  /* 0x00000023640a7207 */ /* 0x000fe20000000000 */
[----:B------:R-:W0:Y:S04]  /*9980*/  SHFL.IDX PT, R68, R68, R5, 0x1c1f ;  /* 0x001c1f0544447589 */ /* 0x000e2800000e0000 */
[----:B------:R-:W3:Y:S01]  /*9990*/  SHFL.IDX PT, R40, R40, R5, 0x1c1f ;  /* 0x001c1f0528287589 */ /* 0x000ee200000e0000 */
[----:B-1----:R-:W-:Y:S02]  /*99a0*/  SEL R9, R55, R76, P0 ;  /* 0x0000004c37097207 */ /* 0x002fe40000000000 */
[----:B------:R-:W-:Y:S01]  /*99b0*/  SEL R11, R76, R55, P0 ;  /* 0x000000374c0b7207 */ /* 0x000fe20000000000 */
[----:B------:R-:W-:Y:S04]  /*99c0*/  SHFL.IDX PT, R43, R43, R48, 0x1c1f ;  /* 0x001c1f302b2b7589 */ /* 0x000fe800000e0000 */
[----:B------:R-:W-:Y:S01]  /*99d0*/  SHFL.IDX PT, R41, R41, R48, 0x1c1f ;  /* 0x001c1f3029297589 */ /* 0x000fe200000e0000 */
[----:B--2---:R-:W-:-:S02]  /*99e0*/  SEL R12, R37, R96, P0 ;  /* 0x00000060250c7207 */ /* 0x004fc40000000000 */
[----:B------:R-:W-:Y:S01]  /*99f0*/  SEL R14, R96, R37, P0 ;  /* 0x00000025600e7207 */ /* 0x000fe20000000000 */
[----:B------:R-:W1:Y:S04]  /*9a00*/  SHFL.IDX PT, R90, R90, R5, 0x1c1f ;  /* 0x001c1f055a5a7589 */ /* 0x000e6800000e0000 */
[----:B------:R-:W-:Y:S04]  /*9a10*/  SHFL.IDX PT, R61, R61, R48, 0x1c1f ;  /* 0x001c1f303d3d7589 */ /* 0x000fe800000e0000 */
[----:B------:R-:W2:Y:S01]  /*9a20*/  SHFL.IDX PT, R60, R60, R5, 0x1c1f ;  /* 0x001c1f053c3c7589 */ /* 0x000ea200000e0000 */
[----:B0-----:R-:W-:-:S02]  /*9a30*/  SEL R13, R59, R68, P0 ;  /* 0x000000443b0d7207 */ /* 0x001fc40000000000 */
[----:B------:R-:W-:Y:S01]  /*9a40*/  SEL R15, R68, R59, P0 ;  /* 0x0000003b440f7207 */ /* 0x000fe20000000000 */
[----:B------:R-:W-:Y:S01]  /*9a50*/  SHFL.IDX PT, R36, R36, R5, 0x1c1f ;  /* 0x001c1f0524247589 */ /* 0x000fe200000e0000 */
[----:B---3--:R-:W-:-:S03]  /*9a60*/  SEL R29, R57, R40, P0 ;  /* 0x00000028391d7207 */ /* 0x008fc60000000000 */
[----:B------:R-:W-:Y:S04]  /*9a70*/  SHFL.IDX PT, R45, R45, R48, 0x1c1f ;  /* 0x001c1f302d2d7589 */ /* 0x000fe800000e0000 */
[----:B------:R-:W-:Y:S04]  /*9a80*/  SHFL.IDX PT, R33, R33, R48, 0x1c1f ;  /* 0x001c1f3021217589 */ /* 0x000fe800000e0000 */
[----:B------:R-:W0:Y:S01]  /*9a90*/  SHFL.IDX PT, R88, R88, R5, 0x1c1f ;  /* 0x001c1f0558587589 */ /* 0x000e2200000e0000 */
[----:B-1----:R-:W-:Y:S02]  /*9aa0*/  SEL R24, R43, R90, P0 ;  /* 0x0000005a2b187207 */ /* 0x002fe40000000000 */
[----:B------:R-:W-:Y:S01]  /*9ab0*/  SEL R26, R90, R43, P0 ;  /* 0x0000002b5a1a7207 */ /* 0x000fe20000000000 */
[----:B------:R-:W1:Y:S04]  /*9ac0*/  SHFL.IDX PT, R20, R32, R5, 0x1c1f ;  /* 0x001c1f0520147589 */ /* 0x000e6800000e0000 */
[----:B------:R-:W-:Y:S01]  /*9ad0*/  SHFL.IDX PT, R49, R49, R48, 0x1c1f ;  /* 0x001c1f3031317589 */ /* 0x000fe200000e0000 */
[----:B--2---:R-:W-:-:S02]  /*9ae0*/  SEL R25, R61, R60, P0 ;  /* 0x0000003c3d197207 */ /* 0x004fc40000000000 */
[----:B------:R-:W-:Y:S01]  /*9af0*/  SEL R27, R60, R61, P0 ;  /* 0x0000003d3c1b7207 */ /* 0x000fe20000000000 */
[----:B------:R-:W-:Y:S04]  /*9b00*/  SHFL.IDX PT, R47, R47, R48, 0x1c1f ;  /* 0x001c1f302f2f7589 */ /* 0x000fe800000e0000 */
[----:B------:R-:W2:Y:S04]  /*9b10*/  SHFL.IDX PT, R44, R44, R5, 0x1c1f ;  /* 0x001c1f052c2c7589 */ /* 0x000ea800000e0000 */
[----:B------:R1:W3:Y:S04]  /*9b20*/  SHFL.IDX PT, R50, R38, R5, 0x1c1f ;  /* 0x001c1f0526327589 */ /* 0x0002e800000e0000 */
[----:B------:R-:W-:Y:S01]  /*9b30*/  SHFL.IDX PT, R39, R39, R48, 0x1c1f ;  /* 0x001c1f3027277589 */ /* 0x000fe200000e0000 */
[----:B0-----:R-:W-:-:S02]  /*9b40*/  SEL R28, R45, R88, P0 ;  /* 0x000000582d1c7207 */ /* 0x001fc40000000000 */
[----:B------:R-:W-:Y:S01]  /*9b50*/  SEL R30, R88, R45, P0 ;  /* 0x0000002d581e7207 */ /* 0x000fe20000000000 */
[----:B------:R0:W4:Y:S01]  /*9b60*/  SHFL.IDX PT, R52, R42, R5, 0x1c1f ;  /* 0x001c1f052a347589 */ /* 0x00012200000e0000 */
[----:B-1----:R-:W-:Y:S01]  /*9b70*/  SEL R38, R20, R33, P0 ;  /* 0x0000002114267207 */ /* 0x002fe20000000000 */
[----:B------:R-:W-:Y:S01]  /*9b80*/  BAR.SYNC.DEFER_BLOCKING 0x1, 0x100 ;  /* 0x0044000000007b1d */ /* 0x000fe20000010000 */
[----:B0-----:R-:W-:-:S05]  /*9b90*/  SEL R42, R36, R41, P0 ;  /* 0x00000029242a7207 */ /* 0x001fca0000000000 */
[----:B------:R-:W-:Y:S01]  /*9ba0*/  SHFL.IDX PT, R53, R53, R48, 0x1c1f ;  /* 0x001c1f3035357589 */ /* 0x000fe200000e0000 */
[----:B--2---:R-:W-:-:S03]  /*9bb0*/  SEL R32, R49, R44, P0 ;  /* 0x0000002c31207207 */ /* 0x004fc60000000000 */
[----:B------:R0:W-:Y:S01]  /*9bc0*/  SHFL.IDX PT, R21, R31, R48, 0x1c1f ;  /* 0x001c1f301f157589 */ /* 0x0001e200000e0000 */
[----:B---3--:R-:W-:-:S03]  /*9bd0*/  SEL R35, R50, R47, P0 ;  /* 0x0000002f32237207 */ /* 0x008fc60000000000 */
[----:B------:R1:W2:Y:S04]  /*9be0*/  SHFL.IDX PT, R46, R34, R5, 0x1c1f ;  /* 0x001c1f05222e7589 */ /* 0x0002a800000e0000 */
[----:B------:R-:W3:Y:S01]  /*9bf0*/  SHFL.IDX PT, R54, R54, R5, 0x1c1f ;  /* 0x001c1f0536367589 */ /* 0x000ee200000e0000 */
[----:B----4-:R-:W-:Y:S02]  /*9c00*/  SEL R43, R52, R39, P0 ;  /* 0x00000027342b7207 */ /* 0x010fe40000000000 */
[----:B0-----:R-:W-:Y:S01]  /*9c10*/  SEL R31, R40, R57, P0 ;  /* 0x00000039281f7207 */ /* 0x001fe20000000000 */
[----:B------:R-:W-:Y:S01]  /*9c20*/  SHFL.IDX PT, R63, R63, R48, 0x1c1f ;  /* 0x001c1f303f3f7589 */ /* 0x000fe200000e0000 */
[----:B------:R-:W-:Y:S02]  /*9c30*/  SEL R40, R41, R36, P0 ;  /* 0x0000002429287207 */ /* 0x000fe40000000000 */
[----:B------:R-:W-:Y:S01]  /*9c40*/  SEL R36, R33, R20, P0 ;  /* 0x0000001421247207 */ /* 0x000fe20000000000 */
[----:B------:R-:W0:Y:S01]  /*9c50*/  SHFL.IDX PT, R56, R56, R5, 0x1c1f ;  /* 0x001c1f0538387589 */ /* 0x000e2200000e0000 */
[----:B-1----:R-:W-:-:S02]  /*9c60*/  SEL R34, R44, R49, P0 ;  /* 0x000000312c227207 */ /* 0x002fc40000000000 */
[----:B------:R-:W-:Y:S01]  /*9c70*/  SEL R33, R47, R50, P0 ;  /* 0x000000322f217207 */ /* 0x000fe20000000000 */
[----:B------:R1:W-:Y:S01]  /*9c80*/  STSM.16.M88.4 [R70], R8 ;  /* 0x0000000846007844 */ /* 0x0003e20000000200 */
[----:B------:R-:W-:Y:S01]  /*9c90*/  SEL R41, R39, R52, P0 ;  /* 0x0000003427297207 */ /* 0x000fe20000000000 */
[----:B------:R-:W-:Y:S01]  /*9ca0*/  UMOV UR4, URZ ;  /* 0x0000003f00047c82 */ /* 0x000fe20008000000 */
[----:B------:R-:W-:Y:S01]  /*9cb0*/  ULDC UR8, c[0x0][0xa88] ;  /* 0x0002a20000087ab9 */ /* 0x000fe20000000800 */
[----:B------:R4:W-:Y:S01]  /*9cc0*/  STSM.16.M88.4 [R69], R12 ;  /* 0x0000000c45007844 */ /* 0x0009e20000000200 */
[----:B------:R-:W4:Y:S01]  /*9cd0*/  LDC R50, c[0x0][0xbe8] ;  /* 0x0002fa00ff327b82 */ /* 0x000f220000000800 */
[----:B--2---:R-:W-:Y:S02]  /*9ce0*/  SEL R44, R53, R46, P0 ;  /* 0x0000002e352c7207 */ /* 0x004fe40000000000 */
[----:B------:R2:W-:Y:S01]  /*9cf0*/  STSM.16.M88.4 [R67], R24 ;  /* 0x0000001843007844 */ /* 0x0005e20000000200 */
[----:B------:R-:W-:-:S02]  /*9d00*/  SEL R46, R46, R53, P0 ;  /* 0x000000352e2e7207 */ /* 0x000fc40000000000 */
[----:B---3--:R-:W-:Y:S01]  /*9d10*/  SEL R37, R21, R54, P0 ;  /* 0x0000003615257207 */ /* 0x008fe20000000000 */
[----:B------:R2:W-:Y:S01]  /*9d20*/  STSM.16.M88.4 [R66], R28 ;  /* 0x0000001c42007844 */ /* 0x0005e20000000200 */
[----:B------:R-:W-:Y:S01]  /*9d30*/  SEL R39, R54, R21, P0 ;  /* 0x0000001536277207 */ /* 0x000fe20000000000 */
[----:B-1----:R-:W-:Y:S02]  /*9d40*/  IMAD.U32 R8, RZ, RZ, UR6 ;  /* 0x00000006ff087e24 */ /* 0x002fe4000f8e00ff */
[----:B------:R2:W-:Y:S01]  /*9d50*/  STSM.16.M88.4 [R65], R32 ;  /* 0x0000002041007844 */ /* 0x0005e20000000200 */
[----:B------:R-:W-:Y:S01]  /*9d60*/  IMAD.U32 R9, RZ, RZ, UR7 ;  /* 0x00000007ff097e24 */ /* 0x000fe2000f8e00ff */
[----:B------:R-:W-:Y:S01]  /*9d70*/  ULDC.64 UR6, c[0x0][0xc08] ;  /* 0x0003020000067ab9 */ /* 0x000fe20000000a00 */
[----:B0-----:R-:W-:Y:S01]  /*9d80*/  SEL R45, R63, R56, P0 ;  /* 0x000000383f2d7207 */ /* 0x001fe20000000000 */
[----:B------:R2:W-:Y:S01]  /*9d90*/  STSM.16.M88.4 [R64], R40 ;  /* 0x0000002840007844 */ /* 0x0005e20000000200 */
[----:B------:R-:W-:-:S03]  /*9da0*/  SEL R47, R56, R63, P0 ;  /* 0x0000003f382f7207 */ /* 0x000fc60000000000 */
[----:B------:R2:W-:Y:S04]  /*9db0*/  STSM.16.M88.4 [R62], R36 ;  /* 0x000000243e007844 */ /* 0x0005e80000000200 */
[----:B------:R2:W-:Y:S01]  /*9dc0*/  STSM.16.M88.4 [R58], R44 ;  /* 0x0000002c3a007844 */ /* 0x0005e20000000200 */
[----:B------:R-:W-:Y:S06]  /*9dd0*/  BAR.SYNC.DEFER_BLOCKING 0x1, 0x100 ;  /* 0x0044000000007b1d */ /* 0x000fec0000010000 */
[----:B------:R-:W3:Y:S01]  /*9de0*/  @P2 LDG.E R5, desc[UR50][R8.64] ;  /* 0x0000003208052981 */ /* 0x000ee2000c1e1900 */
[----:B------:R-:W-:Y:S01]  /*9df0*/  UISETP.NE.U32.AND UP1, UPT, UR6, URZ, UPT ;  /* 0x0000003f0600728c */ /* 0x000fe2000bf25070 */
[----:B----4-:R-:W-:Y:S01]  /*9e00*/  ISETP.NE.AND P1, PT, R50, 0x1, PT ;  /* 0x000000013200780c */ /* 0x010fe20003f25270 */
[----:B------:R-:W-:-:S02]  /*9e10*/  IMAD.U32 R13, RZ, RZ, UR41 ;  /* 0x00000029ff0d7e24 */ /* 0x000fc4000f8e00ff */
        /* <DEDUP_REMOVED lines=16> */
.L_x_7140:
[----:B------:R-:W-:Y:S01]  /*9f20*/  USHF.R.S32.HI UR14, URZ, 0x1f, UR42 ;  /* 0x0000001f3f0e7899 */ /* 0x000fe2000801142a */
[----:B------:R-:W-:Y:S01]  /*9f30*/  IMAD R13, R13, 0x80, R190 ;  /* 0x000000800d0d7824 */ /* 0x000fe200078e02be */
[----:B------:R-:W-:Y:S01]  /*9f40*/  ULDC.64 UR12, c[0x0][0xb90] ;  /* 0x0002e400000c7ab9 */ /* 0x000fe20000000a00 */
[----:B------:R-:W-:Y:S01]  /*9f50*/  USHF.R.S32.HI UR9, URZ, 0x1f, UR4 ;  /* 0x0000001f3f097899 */ /* 0x000fe20008011404 */
[----:B-----5:R-:W-:Y:S01]  /*9f60*/  IMAD R53, R5, R50, RZ ;  /* 0x0000003205357224 */ /* 0x020fe200078e02ff */
        /* <DEDUP_REMOVED lines=12> */
[----:B------:R-:W-:Y:S01]  /*a030*/  IADD3 R11, -R8, RZ, RZ ;  /* 0x000000ff080b7210 */ /* 0x000fe20007ffe1ff */
[----:B------:R-:W-:Y:S01]  /*a040*/  UIMAD UR8, UR40, UR12, URZ ;  /* 0x0000000c280872a4 */ /* 0x000fe2000f8e023f */
[----:B------:R-:W-:Y:S01]  /*a050*/  IMAD.WIDE R6, R9, 0x2, R6 ;  /* 0x0000000209067825 */ /* 0x000fe200078e0206 */
[----:B------:R-:W-:Y:S01]  /*a060*/  UIMAD.WIDE.U32 UR6, UR39, UR12, UR6 ;  /* 0x0000000c270672a5 */ /* 0x000fe2000f8e0006 */
[----:B------:R-:W-:Y:S01]  /*a070*/  SHF.R.S32.HI R9, RZ, 0x1f, R8 ;  /* 0x0000001fff097819 */ /* 0x000fe20000011408 */
[----:B------:R-:W-:Y:S01]  /*a080*/  UIMAD UR8, UR39, UR13, UR8 ;  /* 0x0000000d270872a4 */ /* 0x000fe2000f8e0208 */
[----:B------:R-:W-:Y:S01]  /*a090*/  IMAD R11, R50, R11, R13 ;  /* 0x0000000b320b7224 */ /* 0x000fe200078e020d */
[----:B--2---:R-:W-:Y:S01]  /*a0a0*/  IADD3 R15, P3, R6, 0x2000, RZ ;  /* 0x00002000060f7810 */ /* 0x004fe20007f7e0ff */
[----:B------:R-:W-:Y:S01]  /*a0b0*/  ULDC.64 UR10, c[0x0][0xaa0] ;  /* 0x0002a800000a7ab9 */ /* 0x000fe20000000a00 */
[----:B------:R-:W-:-:S02]  /*a0c0*/  IADD3 R8, P2, R8, UR6, RZ ;  /* 0x0000000608087c10 */ /* 0x000fc4000ff5e0ff */
[----:B------:R-:W-:Y:S01]  /*a0d0*/  IMAD.U32 R10, RZ, RZ, UR8 ;  /* 0x00000008ff0a7e24 */ /* 0x000fe2000f8e00ff */
[----:B------:R-:W-:Y:S02]  /*a0e0*/  LOP3.LUT R12, R15, 0x380, RZ, 0xc0, !PT ;  /* 0x000003800f0c7812 */ /* 0x000fe400078ec0ff */
[----:B------:R-:W-:Y:S02]  /*a0f0*/  IADD3 R25, P0, R6, 0x1000, RZ ;  /* 0x0000100006197810 */ /* 0x000fe40007f1e0ff */
[----:B------:R-:W-:Y:S01]  /*a100*/  IADD3.X R9, R9, UR7, R10, P2, !PT ;  /* 0x0000000709097c10 */ /* 0x000fe200097fe40a */
[----:B------:R-:W-:Y:S01]  /*a110*/  ULDC.64 UR6, c[0x0][0xb88] ;  /* 0x0002e20000067ab9 */ /* 0x000fe20000000a00 */
[----:B------:R-:W-:Y:S02]  /*a120*/  SHF.R.S32.HI R10, RZ, 0x1f, R11 ;  /* 0x0000001fff0a7819 */ /* 0x000fe4000001140b */
[----:B------:R-:W-:Y:S01]  /*a130*/  SHF.R.U64 R12, R12, 0x3, RZ ;  /* 0x000000030c0c7819 */ /* 0x000fe200000012ff */
[----:B------:R-:W-:Y:S01]  /*a140*/  IMAD.WIDE.U32 R8, R11, UR6, R8 ;  /* 0x000000060b087c25 */ /* 0x000fe2000f8e0008 */
[----:B------:R-:W-:-:S02]  /*a150*/  IADD3 R13, P2, R6, 0x3000, RZ ;  /* 0x00003000060d7810 */ /* 0x000fc40007f5e0ff */
[----:B------:R-:W-:Y:S01]  /*a160*/  LOP3.LUT R12, R12, R15, RZ, 0x3c, !PT ;  /* 0x0000000f0c0c7212 */ /* 0x000fe200078e3cff */
[----:B------:R-:W-:Y:S01]  /*a170*/  IMAD R14, R10, UR6, RZ ;  /* 0x000000060a0e7c24 */ /* 0x000fe2000f8e02ff */
[----:B------:R-:W-:Y:S02]  /*a180*/  LOP3.LUT R24, R25, 0x380, RZ, 0xc0, !PT ;  /* 0x0000038019187812 */ /* 0x000fe400078ec0ff */
[----:B------:R-:W-:Y:S01]  /*a190*/  LOP3.LUT R10, R13, 0x380, RZ, 0xc0, !PT ;  /* 0x000003800d0a7812 */ /* 0x000fe200078ec0ff */
[----:B------:R-:W-:Y:S01]  /*a1a0*/  IMAD R15, R11, UR7, R14 ;  /* 0x000000070b0f7c24 */ /* 0x000fe2000f8e020e */
[----:B------:R-:W-:Y:S01]  /*a1b0*/  ULDC.64 UR6, c[0x0][0xb50] ;  /* 0x0002d40000067ab9 */ /* 0x000fe20000000a00 */
[----:B------:R-:W-:Y:S01]  /*a1c0*/  SHF.R.U64 R24, R24, 0x3, RZ ;  /* 0x0000000318187819 */ /* 0x000fe200000012ff */
[----:B------:R-:W-:Y:S01]  /*a1d0*/  IMAD.X R11, RZ, RZ, R7, P2 ;  /* 0x000000ffff0b7224 */ /* 0x000fe200010e0607 */
[----:B------:R-:W-:Y:S01]  /*a1e0*/  SHF.R.U64 R10, R10, 0x3, RZ ;  /* 0x000000030a0a7819 */ /* 0x000fe200000012ff */
[----:B------:R-:W-:Y:S01]  /*a1f0*/  IMAD.IADD R9, R9, 0x1, R15 ;  /* 0x0000000109097824 */ /* 0x000fe200078e020f */
[----:B------:R-:W-:-:S02]  /*a200*/  LEA R15, P4, R8, UR6, 0x2 ;  /* 0x00000006080f7c11 */ /* 0x000fc4000f8810ff */
[----:B------:R-:W-:Y:S01]  /*a210*/  LOP3.LUT R24, R24, R25, RZ, 0x3c, !PT ;  /* 0x0000001918187212 */ /* 0x000fe200078e3cff */
[----:B------:R-:W-:Y:S01]  /*a220*/  IMAD.X R25, RZ, RZ, R7, P0 ;  /* 0x000000ffff197224 */ /* 0x000fe200000e0607 */
[----:B------:R-:W-:Y:S01]  /*a230*/  LEA.HI.X R26, R8, UR7, R9, 0x2, P4 ;  /* 0x00000007081a7c11 */ /* 0x000fe2000a0f1409 */
[----:B------:R-:W-:Y:S01]  /*a240*/  IMAD.U32 R9, RZ, RZ, UR41 ;  /* 0x00000029ff097e24 */ /* 0x000fe2000f8e00ff */
[----:B------:R-:W-:Y:S01]  /*a250*/  SHFL.IDX PT, R20, R15, RZ, 0x1c1f ;  /* 0x001c1fff0f147589 */ /* 0x000fe200000e0000 */
[----:B------:R-:W-:Y:S02]  /*a260*/  LOP3.LUT R10, R10, R13, RZ, 0x3c, !PT ;  /* 0x0000000d0a0a7212 */ /* 0x000fe400078e3cff */
[----:B------:R-:W-:Y:S01]  /*a270*/  IMAD R28, R9, 0x80, R188 ;  /* 0x00000080091c7824 */ /* 0x000fe200078e02bc */
[----:B------:R-:W0:Y:S01]  /*a280*/  SHFL.IDX PT, R21, R26, RZ, 0x1c1f ;  /* 0x001c1fff1a157589 */ /* 0x000e2200000e0000 */
[----:B------:R-:W-:Y:S02]  /*a290*/  LOP3.LUT P0, RZ, R19, 0x3, RZ, 0xc0, !PT ;  /* 0x0000000313ff7812 */ /* 0x000fe4000780c0ff */
[----:B------:R-:W-:Y:S01]  /*a2a0*/  VIADD R8, R28, 0x8 ;  /* 0x000000081c087836 */ /* 0x000fe20000000000 */
[----:B------:R-:W-:Y:S01]  /*a2b0*/  SHFL.IDX PT, R48, R15, 0x1, 0x1c1f ;  /* 0x003c1f000f307f89 */ /* 0x000fe200000e0000 */
[----:B------:R-:W-:-:S02]  /*a2c0*/  IADD3.X R13, RZ, R7, RZ, P3, !PT ;  /* 0x00000007ff0d7210 */ /* 0x000fc40001ffe4ff */
[----:B------:R-:W-:Y:S01]  /*a2d0*/  IADD3 R14, P3, R6, 0x7000, RZ ;  /* 0x00007000060e7810 */ /* 0x000fe20007f7e0ff */
[----:B------:R-:W1:Y:S01]  /*a2e0*/  SHFL.IDX PT, R49, R26, 0x1, 0x1c1f ;  /* 0x003c1f001a317f89 */ /* 0x000e6200000e0000 */
[-C--:B------:R-:W-:Y:S02]  /*a2f0*/  ISETP.GE.OR P2, PT, R28, R53.reuse, P0 ;  /* 0x000000351c00720c */ /* 0x080fe40000746670 */
[----:B------:R-:W-:Y:S01]  /*a300*/  ISETP.GE.OR P0, PT, R8, R53, P0 ;  /* 0x000000350800720c */ /* 0x000fe20000706670 */
[----:B------:R-:W-:Y:S01]  /*a310*/  IMAD.X R33, RZ, RZ, R7, P3 ;  /* 0x000000ffff217224 */ /* 0x000fe200018e0607 */
[----:B------:R-:W-:Y:S02]  /*a320*/  LOP3.LUT R5, R14, 0x380, RZ, 0xc0, !PT ;  /* 0x000003800e057812 */ /* 0x000fe400078ec0ff */
[C---:B------:R-:W-:Y:S02]  /*a330*/  IADD3 R45, P6, R6.reuse, 0x4000, RZ ;  /* 0x00004000062d7810 */ /* 0x040fe40007fde0ff */
[----:B------:R-:W-:-:S02]  /*a340*/  IADD3 R41, P5, R6, 0x5000, RZ ;  /* 0x0000500006297810 */ /* 0x000fc40007fbe0ff */
[C---:B------:R-:W-:Y:S02]  /*a350*/  IADD3 R37, P4, R6.reuse, 0x6000, RZ ;  /* 0x0000600006257810 */ /* 0x040fe40007f9e0ff */
[----:B------:R-:W-:Y:S02]  /*a360*/  LOP3.LUT R9, R6, 0x380, RZ, 0xc0, !PT ;  /* 0x0000038006097812 */ /* 0x000fe400078ec0ff */
[----:B------:R-:W-:Y:S01]  /*a370*/  SHF.R.U64 R5, R5, 0x3, RZ ;  /* 0x0000000305057819 */ /* 0x000fe200000012ff */
[----:B0-----:R0:W-:Y:S01]  /*a380*/  @!P2 ST.E desc[UR50][R20.64], R3 ;  /* 0x000000031400a985 */ /* 0x0011e2000c101932 */
[----:B------:R-:W-:Y:S02]  /*a390*/  LOP3.LUT R44, R45, 0x380, RZ, 0xc0, !PT ;  /* 0x000003802d2c7812 */ /* 0x000fe400078ec0ff */
[----:B------:R-:W-:Y:S02]  /*a3a0*/  LOP3.LUT R40, R41, 0x380, RZ, 0xc0, !PT ;  /* 0x0000038029287812 */ /* 0x000fe400078ec0ff */
[----:B------:R-:W-:-:S02]  /*a3b0*/  LOP3.LUT R36, R37, 0x380, RZ, 0xc0, !PT ;  /* 0x0000038025247812 */ /* 0x000fc400078ec0ff */
[----:B------:R-:W-:Y:S01]  /*a3c0*/  SHF.R.U64 R9, R9, 0x3, RZ ;  /* 0x0000000309097819 */ /* 0x000fe200000012ff */
[----:B-1----:R1:W-:Y:S01]  /*a3d0*/  @!P0 ST.E desc[UR50][R48.64], R0 ;  /* 0x0000000030008985 */ /* 0x0023e2000c101932 */
[----:B------:R-:W-:Y:S02]  /*a3e0*/  SHF.R.U64 R44, R44, 0x3, RZ ;  /* 0x000000032c2c7819 */ /* 0x000fe400000012ff */
[----:B------:R-:W-:Y:S01]  /*a3f0*/  SHF.R.U64 R40, R40, 0x3, RZ ;  /* 0x0000000328287819 */ /* 0x000fe200000012ff */
[----:B------:R-:W-:Y:S01]  /*a400*/  UIMAD UR8, UR9, UR10, URZ ;  /* 0x0000000a090872a4 */ /* 0x000fe2000f8e023f */
[----:B------:R-:W-:Y:S01]  /*a410*/  SHF.R.U64 R36, R36, 0x3, RZ ;  /* 0x0000000324247819 */ /* 0x000fe200000012ff */
[----:B------:R-:W-:Y:S01]  /*a420*/  UIMAD.WIDE.U32 UR6, UR4, UR10, URZ ;  /* 0x0000000a040672a5 */ /* 0x000fe2000f8e003f */
[----:B------:R-:W-:Y:S01]  /*a430*/  LOP3.LUT R6, R9, R6, RZ, 0x3c, !PT ;  /* 0x0000000609067212 */ /* 0x000fe200078e3cff */
[----:B------:R-:W5:Y:S01]  /*a440*/  LD.E.128 R24, desc[UR50][R24.64] ;  /* 0x0000003218187980 */ /* 0x000f62000c101d00 */
[----:B------:R-:W-:-:S02]  /*a450*/  LOP3.LUT R32, R5, R14, RZ, 0x3c, !PT ;  /* 0x0000000e05207212 */ /* 0x000fc400078e3cff */
[----:B------:R-:W2:Y:S01]  /*a460*/  @P1 LDC R5, c[0x0][0xbec] ;  /* 0x0002fb00ff051b82 */ /* 0x000ea20000000800 */
[----:B------:R-:W-:Y:S01]  /*a470*/  LOP3.LUT R44, R44, R45, RZ, 0x3c, !PT ;  /* 0x0000002d2c2c7212 */ /* 0x000fe200078e3cff */
[--C-:B------:R-:W-:Y:S01]  /*a480*/  IMAD.X R45, RZ, RZ, R7.reuse, P6 ;  /* 0x000000ffff2d7224 */ /* 0x100fe200030e0607 */
[----:B------:R-:W-:Y:S01]  /*a490*/  LOP3.LUT R40, R40, R41, RZ, 0x3c, !PT ;  /* 0x0000002928287212 */ /* 0x000fe200078e3cff */
[--C-:B------:R-:W-:Y:S01]  /*a4a0*/  IMAD.X R41, RZ, RZ, R7.reuse, P5 ;  /* 0x000000ffff297224 */ /* 0x100fe200028e0607 */
[----:B------:R-:W-:Y:S01]  /*a4b0*/  LOP3.LUT R36, R36, R37, RZ, 0x3c, !PT ;  /* 0x0000002524247212 */ /* 0x000fe200078e3cff */
[----:B------:R-:W-:Y:S01]  /*a4c0*/  IMAD.X R37, RZ, RZ, R7, P4 ;  /* 0x000000ffff257224 */ /* 0x000fe200020e0607 */
[----:B------:R3:W5:Y:S01]  /*a4d0*/  LD.E.128 R28, desc[UR50][R6.64] ;  /* 0x00000032061c7980 */ /* 0x000762000c101d00 */
[----:B------:R-:W-:Y:S01]  /*a4e0*/  UIMAD UR8, UR4, UR11, UR8 ;  /* 0x0000000b040872a4 */ /* 0x000fe2000f8e0208 */
[----:B0-----:R-:W-:Y:S01]  /*a4f0*/  MOV R3, UR41 ;  /* 0x0000002900037c02 */ /* 0x001fe20008000f00 */
[----:B-1----:R-:W-:Y:S01]  /*a500*/  IMAD R0, R17, 0x20, R18 ;  /* 0x0000002011007824 */ /* 0x002fe200078e0212 */
[----:B------:R-:W-:Y:S01]  /*a510*/  ULDC.64 UR10, c[0x0][0xae8] ;  /* 0x0002ba00000a7ab9 */ /* 0x000fe20000000a00 */
[----:B------:R-:W5:Y:S01]  /*a520*/  LD.E.128 R12, desc[UR50][R12.64] ;  /* 0x000000320c0c7980 */ /* 0x000f62000c101d00 */
[----:B------:R-:W-:-:S03]  /*a530*/  MOV R49, UR41 ;  /* 0x0000002900317c02 */ /* 0x000fc60008000f00 */
[----:B------:R-:W5:Y:S01]  /*a540*/  LD.E.128 R8, desc[UR50][R10.64] ;  /* 0x000000320a087980 */ /* 0x000f62000c101d00 */
[----:B---3--:R-:W0:Y:S01]  /*a550*/  @P1 LDC R7, c[0x0][0xbf0] ;  /* 0x0002fc00ff071b82 */ /* 0x008e220000000800 */
[----:B------:R-:W-:Y:S02]  /*a560*/  UIADD3 UR7, UR7, UR8, URZ ;  /* 0x0000000807077290 */ /* 0x000fe4000fffe03f */
[----:B------:R-:W-:Y:S01]  /*a570*/  UIMAD UR4, UR14, UR10, URZ ;  /* 0x0000000a0e0472a4 */ /* 0x000fe2000f8e023f */
[----:B------:R-:W-:Y:S01]  /*a580*/  IMAD R20, R3, 0x80, R0 ;  /* 0x0000008003147824 */ /* 0x000fe200078e0200 */
[----:B------:R-:W-:Y:S01]  /*a590*/  UIMAD.WIDE.U32 UR6, UR42, UR10, UR6 ;  /* 0x0000000a2a0672a5 */ /* 0x000fe2000f8e0006 */
[----:B------:R-:W5:Y:S01]  /*a5a0*/  LD.E.128 R44, desc[UR50][R44.64] ;  /* 0x000000322c2c7980 */ /* 0x000f62000c101d00 */
[----:B------:R-:W-:Y:S01]  /*a5b0*/  UIMAD UR4, UR42, UR11, UR4 ;  /* 0x0000000b2a0472a4 */ /* 0x000fe2000f8e0204 */
[----:B--2---:R-:W-:Y:S01]  /*a5c0*/  @P1 IMAD.HI.U32 R0, R20, R5, RZ ;  /* 0x0000000514001227 */ /* 0x004fe200078e00ff */
        /* <DEDUP_REMOVED lines=9> */
[----:B0-----:R-:W-:Y:S01]  /*a660*/  @P1 SHF.R.U32.HI R3, RZ, R7, R0 ;  /* 0x00000007ff031219 */ /* 0x001fe20000011600 */
[----:B------:R-:W-:Y:S01]  /*a670*/  UIADD3 UR4, UR7, UR4, URZ ;  /* 0x0000000407047290 */ /* 0x000fe2000fffe03f */
[----:B------:R-:W-:Y:S01]  /*a680*/  IMAD.U32 R6, RZ, RZ, UR6 ;  /* 0x00000006ff067e24 */ /* 0x000fe2000f8e00ff */
[----:B------:R-:W-:Y:S01]  /*a690*/  @!PT LDS RZ, [RZ] ;  /* 0x00000000fffff984 */ /* 0x000fe20000000800 */
[----:B------:R-:W-:Y:S01]  /*a6a0*/  @!PT LDS RZ, [RZ] ;  /* 0x00000000fffff984 */ /* 0x000fe20000000800 */
[----:B------:R-:W-:Y:S01]  /*a6b0*/  @!PT LDS RZ, [RZ] ;  /* 0x00000000fffff984 */ /* 0x000fe20000000800 */
[----:B------:R-:W-:Y:S01]  /*a6c0*/  @!PT LDS RZ, [RZ] ;  /* 0x00000000fffff984 */ /* 0x000fe20000000800 */
[----:B------:R0:W-:Y:S06]  /*a6d0*/  MEMBAR.ALL.CTA ;  /* 0x0000000000007992 */ /* 0x0001ec0000008000 */
[----:B0-----:R-:W0:Y:S01]  /*a6e0*/  FENCE.VIEW.ASYNC.S ;  /* 0x00000000000073c6 */ /* 0x001e220000000000 */
[--C-:B------:R-:W-:Y:S01]  /*a6f0*/  SHF.R.S32.HI R0, RZ, 0x1f, R3.reuse ;  /* 0x0000001fff007819 */ /* 0x100fe20000011403 */
[----:B------:R-:W-:-:S02]  /*a700*/  IMAD.MOV R5, RZ, RZ, -R3 ;  /* 0x000000ffff057224 */ /* 0x000fc400078e0a03 */
[----:B------:R-:W-:Y:S01]  /*a710*/  IMAD.U32 R7, RZ, RZ, UR7 ;  /* 0x00000007ff077e24 */ /* 0x000fe2000f8e00ff */
[----:B------:R-:W-:Y:S01]  /*a720*/  ULDC.64 UR6, c[0x0][0xae0] ;  /* 0x0002b80000067ab9 */ /* 0x000fe20000000a00 */
[----:B------:R-:W-:Y:S02]  /*a730*/  IMAD R5, R50, R5, R20 ;  /* 0x0000000532057224 */ /* 0x000fe400078e0214 */
[----:B------:R-:W-:Y:S02]  /*a740*/  IMAD R0, R0, UR6, RZ ;  /* 0x0000000600007c24 */ /* 0x000fe4000f8e02ff */
[----:B------:R-:W-:Y:S02]  /*a750*/  IMAD.U32 R7, RZ, RZ, UR4 ;  /* 0x00000004ff077e24 */ /* 0x000fe4000f8e00ff */
[C---:B------:R-:W-:Y:S01]  /*a760*/  IMAD R21, R3.reuse, UR7, R0 ;  /* 0x0000000703157c24 */ /* 0x040fe2000f8e0200 */
[----:B------:R-:W-:Y:S01]  /*a770*/  SHF.R.S32.HI R0, RZ, 0x1f, R5 ;  /* 0x0000001fff007819 */ /* 0x000fe20000011405 */
[----:B------:R-:W-:Y:S01]  /*a780*/  IMAD.WIDE.U32 R6, R3, UR6, R6 ;  /* 0x0000000603067c25 */ /* 0x000fe2000f8e0006 */
[----:B------:R-:W-:-:S03]  /*a790*/  ULDC.64 UR6, c[0x0][0xad8] ;  /* 0x0002b60000067ab9 */ /* 0x000fc60000000a00 */
[----:B------:R-:W-:Y:S02]  /*a7a0*/  IMAD.IADD R7, R7, 0x1, R21 ;  /* 0x0000000107077824 */ /* 0x000fe400078e0215 */
[----:B------:R-:W-:Y:S02]  /*a7b0*/  IMAD R20, R0, UR6, RZ ;  /* 0x0000000600147c24 */ /* 0x000fe4000f8e02ff */
[----:B------:R-:W-:Y:S02]  /*a7c0*/  IMAD R48, R49, 0x80, R18 ;  /* 0x0000008031307824 */ /* 0x000fe400078e0212 */
[C---:B------:R-:W-:Y:S02]  /*a7d0*/  IMAD R3, R5.reuse, UR7, R20 ;  /* 0x0000000705037c24 */ /* 0x040fe4000f8e0214 */
[----:B------:R-:W-:Y:S01]  /*a7e0*/  IMAD.WIDE.U32 R6, R5, UR6, R6 ;  /* 0x0000000605067c25 */ /* 0x000fe2000f8e0006 */
[----:B------:R-:W-:Y:S01]  /*a7f0*/  ISETP.GE.AND P2, PT, R48, R53, PT ;  /* 0x000000353000720c */ /* 0x000fe20003f46270 */
[----:B------:R-:W-:-:S02]  /*a800*/  ULDC.64 UR6, c[0x0][0xa80] ;  /* 0x0002a00000067ab9 */ /* 0x000fc40000000a00 */
[----:B------:R-:W-:Y:S01]  /*a810*/  IMAD.IADD R3, R7, 0x1, R3 ;  /* 0x0000000107037824 */ /* 0x000fe200078e0203 */
[----:B------:R-:W-:Y:S01]  /*a820*/  LEA R20, P3, R6, UR6, 0x1 ;  /* 0x0000000606147c11 */ /* 0x000fe2000f8608ff */
[----:B------:R-:W-:Y:S02]  /*a830*/  VIADD R4, R4, 0x22820 ;  /* 0x0002282004047836 */ /* 0x000fe40000000000 */
        /* <DEDUP_REMOVED lines=13> */
[----:B------:R-:W-:-:S11]  /*a910*/  ISETP.GE.AND P3, PT, R16, UR4, PT ;  /* 0x0000000410007c0c */ /* 0x000fd6000bf66270 */
[-C--:B01----:R-:W-:Y:S02]  /*a920*/  @!P2 LEA R4, P4, R2, R5.reuse, 0x1 ;  /* 0x000000050204a211 */ /* 0x083fe400078808ff */
[----:B------:R-:W-:Y:S02]  /*a930*/  @!P3 LEA R6, P5, R16, R5, 0x1 ;  /* 0x000000051006b211 */ /* 0x000fe400078a08ff */
[-C--:B--2---:R-:W-:Y:S02]  /*a940*/  @!P2 LEA.HI.X R5, R2, R7.reuse, R193, 0x1, P4 ;  /* 0x000000070205a211 */ /* 0x084fe400020f0cc1 */
[----:B------:R-:W-:-:S03]  /*a950*/  @!P3 LEA.HI.X R7, R16, R7, R192, 0x1, P5 ;  /* 0x000000071007b211 */ /* 0x000fc600028f0cc0 */
[----:B-----5:R3:W-:Y:S04]  /*a960*/  @!P2 ST.E.128 desc[UR50][R4.64], R28 ;  /* 0x0000001c0400a985 */ /* 0x0207e8000c101d32 */
[----:B------:R3:W-:Y:S02]  /*a970*/  @!P3 ST.E.128 desc[UR50][R6.64], R44 ;  /* 0x0000002c0600b985 */ /* 0x0007e4000c101d32 */
.L_x_7142:
[----:B------:R-:W-:Y:S05]  /*a980*/  BSYNC B1 ;  /* 0x0000000000017941 */ /* 0x000fea0003800000 */
.L_x_7141:
[----:B--23--:R2:W3:Y:S01]  /*a990*/  SHFL.IDX PT, R7, R3, 0x1, 0x181f ;  /* 0x00381f0003077f89 */ /* 0x00c4e200000e0000 */
[----:B------:R-:W-:Y:S03]  /*a9a0*/  BSSY B1, `(.L_x_7143) ;  /* 0x000000c000017945 */ /* 0x000fe60003800000 */
[----:B-1----:R2:W1:Y:S01]  /*a9b0*/  SHFL.IDX PT, R5, R20, 0x1, 0x181f ;  /* 0x00381f0014057f89 */ /* 0x00246200000e0000 */
[----:B------:R-:W-:Y:S05]  /*a9c0*/  @P0 BRA `(.L_x_7144) ;  /* 0x0000000000240947 */ /* 0x000fea0003800000 */
[----:B------:R-:W-:Y:S02]  /*a9d0*/  ULDC UR4, c[0x0][0xac8] ;  /* 0x0002b20000047ab9 */ /* 0x000fe40000000800 */
[----:B------:R-:W-:Y:S02]  /*a9e0*/  ISETP.GE.AND P3, PT, R2, UR4, PT ;  /* 0x0000000402007c0c */ /* 0x000fe4000bf66270 */
[----:B------:R-:W-:-:S11]  /*a9f0*/  ISETP.GE.AND P4, PT, R16, UR4, PT ;  /* 0x0000000410007c0c */ /* 0x000fd6000bf86270 */
[-C--:B01----:R-:W-:Y:S02]  /*aa00*/  @!P3 LEA R4, P0, R2, R5.reuse, 0x1 ;  /* 0x000000050204b211 */ /* 0x083fe400078008ff */
[----:B------:R-:W-:Y:S02]  /*aa10*/  @!P4 LEA R6, P2, R16, R5, 0x1 ;  /* 0x000000051006c211 */ /* 0x000fe400078408ff */
[-C--:B---3--:R-:W-:Y:S02]  /*aa20*/  @!P3 LEA.HI.X R5, R2, R7.reuse, R193, 0x1, P0 ;  /* 0x000000070205b211 */ /* 0x088fe400000f0cc1 */
[----:B------:R-:W-:-:S03]  /*aa30*/  @!P4 LEA.HI.X R7, R16, R7, R192, 0x1, P2 ;  /* 0x000000071007c211 */ /* 0x000fc600010f0cc0 */
[----:B-----5:R4:W-:Y:S04]  /*aa40*/  @!P3 ST.E.128 desc[UR50][R4.64], R24 ;  /* 0x000000180400b985 */ /* 0x0209e8000c101d32 */
[----:B------:R4:W-:Y:S02]  /*aa50*/  @!P4 ST.E.128 desc[UR50][R6.64], R40 ;  /* 0x000000280600c985 */ /* 0x0009e4000c101d32 */
.L_x_7144:
[----:B------:R-:W-:Y:S05]  /*aa60*/  BSYNC B1 ;  /* 0x0000000000017941 */ /* 0x000fea0003800000 */
.L_x_7143:
[----:B---34-:R3:W4:Y:S01]  /*aa70*/  SHFL.IDX PT, R7, R3, 0x2, 0x181f ;  /* 0x00581f0003077f89 */ /* 0x01872200000e0000 */
        /* <DEDUP_REMOVED lines=8> */
[-C--:B----4-:R-:W-:Y:S02]  /*ab00*/  @!P2 LEA.HI.X R5, R2, R7.reuse, R193, 0x1, P0 ;  /* 0x000000070205a211 */ /* 0x090fe400000f0cc1 */
[----:B------:R-:W-:-:S03]  /*ab10*/  @!P3 LEA.HI.X R7, R16, R7, R192, 0x1, P1 ;  /* 0x000000071007b211 */ /* 0x000fc600008f0cc0 */
[----:B-----5:R0:W-:Y:S04]  /*ab20*/  @!P2 ST.E.128 desc[UR50][R4.64], R12 ;  /* 0x0000000c0400a985 */ /* 0x0201e8000c101d32 */
[----:B------:R0:W-:Y:S02]  /*ab30*/  @!P3 ST.E.128 desc[UR50][R6.64], R36 ;  /* 0x000000240600b985 */ /* 0x0001e4000c101d32 */
.L_x_7146:
[----:B------:R-:W-:Y:S05]  /*ab40*/  BSYNC B1 ;  /* 0x0000000000017941 */ /* 0x000fea0003800000 */
.L_x_7145:
[----:B------:R-:W-:Y:S01]  /*ab50*/  IADD3 R0, R48, 0x60, RZ ;  /* 0x0000006030007810 */ /* 0x000fe20007ffe0ff */
[----:B0-23--:R-:W0:Y:S03]  /*ab60*/  SHFL.IDX PT, R3, R3, 0x3, 0x181f ;  /* 0x00781f0003037f89 */ /* 0x00de2600000e0000 */
[----:B------:R-:W-:Y:S01]  /*ab70*/  ISETP.GE.AND P0, PT, R0, R53, PT ;  /* 0x000000350000720c */ /* 0x000fe20003f06270 */
[----:B----4-:R2:W3:-:S12]  /*ab80*/  SHFL.IDX PT, R7, R20, 0x3, 0x181f ;  /* 0x00781f0014077f89 */ /* 0x0104d800000e0000 */
[----:B--2---:R-:W-:Y:S05]  /*ab90*/  @P0 BRA `(.L_x_7147) ;  /* 0x0000000c00140947 */ /* 0x004fea0003800000 */
[----:B------:R-:W-:Y:S02]  /*aba0*/  ULDC UR4, c[0x0][0xac8] ;  /* 0x0002b20000047ab9 */ /* 0x000fe40000000800 */
[----:B------:R-:W-:-:S13]  /*abb0*/  ISETP.GE.AND P1, PT, R2, UR4, PT ;  /* 0x0000000402007c0c */ /* 0x000fda000bf26270 */
[----:B---3--:R-:W-:-:S04]  /*abc0*/  @!P1 LEA R4, P0, R2, R7, 0x1 ;  /* 0x0000000702049211 */ /* 0x008fc800078008ff */
[----:B01----:R-:W-:Y:S02]  /*abd0*/  @!P1 LEA.HI.X R5, R2, R3, R193, 0x1, P0 ;  /* 0x0000000302059211 */ /* 0x003fe400000f0cc1 */
[----:B------:R-:W-:-:S03]  /*abe0*/  ISETP.GE.AND P0, PT, R16, UR4, PT ;  /* 0x0000000410007c0c */ /* 0x000fc6000bf06270 */
[----:B-----5:R2:W-:Y:S10]  /*abf0*/  @!P1 ST.E.128 desc[UR50][R4.64], R8 ;  /* 0x0000000804009985 */ /* 0x0205f4000c101d32 */
[----:B------:R-:W-:Y:S05]  /*ac00*/  @P0 BRA `(.L_x_7147) ;  /* 0x0000000800f80947 */ /* 0x000fea0003800000 */
[----:B--2---:R-:W-:-:S04]  /*ac10*/  LEA R4, P0, R16, R7, 0x1 ;  /* 0x0000000710047211 */ /* 0x004fc800078008ff */
[----:B------:R-:W-:-:S05]  /*ac20*/  LEA.HI.X R5, R16, R3, R192, 0x1, P0 ;  /* 0x0000000310057211 */ /* 0x000fca00000f0cc0 */
[----:B------:R4:W-:Y:S01]  /*ac30*/  ST.E.128 desc[UR50][R4.64], R32 ;  /* 0x0000002004007985 */ /* 0x0009e2000c101d32 */
[----:B------:R-:W-:Y:S05]  /*ac40*/  BRA `(.L_x_7147) ;  /* 0x0000000800e87947 */ /* 0x000fea0003800000 */
.L_x_7139:
        /* <DEDUP_REMOVED lines=33> */
.L_x_7148:
[----:B------:R-:W-:Y:S01]  /*ae60*/  USEL UR39, UR39, URZ, !UP0 ;  /* 0x0000003f27277287 */ /* 0x000fe2000c000000 */
[----:B------:R-:W-:Y:S01]  /*ae70*/  BSSY B1, `(.L_x_7149) ;  /* 0x000002d000017945 */ /* 0x000fe20003800000 */
[----:B------:R-:W-:-:S03]  /*ae80*/  USEL UR40, UR40, URZ, !UP0 ;  /* 0x0000003f28287287 */ /* 0x000fc6000c000000 */
[----:B------:R-:W-:Y:S09]  /*ae90*/  @P1 BRA `(.L_x_7150) ;  /* 0x0000000000a81947 */ /* 0x000ff20003800000 */
[----:B------:R-:W0:Y:S01]  /*aea0*/  S2R R4, SR_TID.X ;  /* 0x0000000000047919 */ /* 0x000e220000002100 */
[----:B------:R-:W1:Y:S01]  /*aeb0*/  LDC R6, c[0x0][0xbe8] ;  /* 0x0002fa00ff067b82 */ /* 0x000e620000000800 */
[----:B------:R-:W-:-:S05]  /*aec0*/  MOV R3, UR41 ;  /* 0x0000002900037c02 */ /* 0x000fca0008000f00 */
        /* <DEDUP_REMOVED lines=36> */
[----:B------:R-:W-:Y:S02]  /*b110*/  LEA.HI.X R7, R4, UR7, R3, 0x2, P1 ;  /* 0x0000000704077c11 */ /* 0x000fe400088f1403 */
[----:B------:R-:W-:-:S05]  /*b120*/  MOV R3, 0xff800000 ;  /* 0xff80000000037802 */ /* 0x000fca0000000f00 */
[----:B------:R0:W-:Y:S02]  /*b130*/  STG.E desc[UR50][R6.64], R3 ;  /* 0x0000000306007986 */ /* 0x0001e4000c101932 */
.L_x_7150:
[----:B------:R-:W-:Y:S05]  /*b140*/  BSYNC B1 ;  /* 0x0000000000017941 */ /* 0x000fea0003800000 */
.L_x_7149:
        /* <DEDUP_REMOVED lines=27> */
[----:B------:R-:W-:Y:S01]  /*b300*/  MOV R5, UR7 ;  /* 0x0000000700057c02 */ /* 0x000fe20008000f00 */
[----:B------:R-:W-:Y:S02]  /*b310*/  IMAD R6, R4, UR8, RZ ;  /* 0x0000000804067c24 */ /* 0x000fe4000f8e02ff */
[----:B------:R-:W-:Y:S01]  /*b320*/  IMAD.U32 R4, RZ, RZ, UR6 ;  /* 0x00000006ff047e24 */ /* 0x000fe2000f8e00ff */
[----:B------:R-:W-:Y:S01]  /*b330*/  ULDC.64 UR6, c[0x0][0xad8] ;  /* 0x0002b60000067ab9 */ /* 0x000fe20000000a00 */
[----:B------:R-:W-:Y:S02]  /*b340*/  IMAD.U32 R5, RZ, RZ, UR4 ;  /* 0x00000004ff057e24 */ /* 0x000fe4000f8e00ff */
[----:B------:R-:W-:Y:S02]  /*b350*/  IMAD R7, R11, R7, R8 ;  /* 0x000000070b077224 */ /* 0x000fe400078e0208 */
[C---:B------:R-:W-:Y:S02]  /*b360*/  IMAD R9, R3.reuse, UR9, R6 ;  /* 0x0000000903097c24 */ /* 0x040fe4000f8e0206 */
        /* <DEDUP_REMOVED lines=15> */
[----:B------:R-:W-:Y:S01]  /*b460*/  LEA.HI.X R3, R4, UR7, R3, 0x1, P3 ;  /* 0x0000000704037c11 */ /* 0x000fe200098f0c03 */
[----:B------:R0:W1:Y:S03]  /*b470*/  SHFL.IDX PT, R7, R6, RZ, 0x181f ;  /* 0x00181fff06077589 */ /* 0x00006600000e0000 */
[----:B------:R-:W-:Y:S01]  /*b480*/  ISETP.GE.AND P0, PT, R0, R11, PT ;  /* 0x0000000b0000720c */ /* 0x000fe20003f06270 */
[----:B------:R0:W2:Y:S01]  /*b490*/  SHFL.IDX PT, R5, R3, RZ, 0x181f ;  /* 0x00181fff03057589 */ /* 0x0000a200000e0000 */
[----:B------:R-:W-:Y:S11]  /*b4a0*/  @P2 BRA `(.L_x_7152) ;  /* 0x0000000000242947 */ /* 0x000ff60003800000 */
[----:B------:R-:W-:Y:S02]  /*b4b0*/  ULDC UR4, c[0x0][0xac8] ;  /* 0x0002b20000047ab9 */ /* 0x000fe40000000800 */
[----:B------:R-:W-:Y:S02]  /*b4c0*/  ISETP.GE.AND P4, PT, R2, UR4, PT ;  /* 0x0000000402007c0c */ /* 0x000fe4000bf86270 */
[----:B------:R-:W-:-:S11]  /*b4d0*/  ISETP.GE.AND P5, PT, R16, UR4, PT ;  /* 0x0000000410007c0c */ /* 0x000fd6000bfa6270 */
[-C--:B-1----:R-:W-:Y:S02]  /*b4e0*/  @!P4 LEA R12, P2, R2, R7.reuse, 0x1 ;  /* 0x00000007020cc211 */ /* 0x082fe400078408ff */
[----:B------:R-:W-:Y:S02]  /*b4f0*/  @!P5 LEA R4, P3, R16, R7, 0x1 ;  /* 0x000000071004d211 */ /* 0x000fe400078608ff */
[-C--:B--2---:R-:W-:Y:S02]  /*b500*/  @!P4 LEA.HI.X R13, R2, R5.reuse, R193, 0x1, P2 ;  /* 0x00000005020dc211 */ /* 0x084fe400010f0cc1 */
[----:B------:R-:W-:-:S03]  /*b510*/  @!P5 LEA.HI.X R5, R16, R5, R192, 0x1, P3 ;  /* 0x000000051005d211 */ /* 0x000fc600018f0cc0 */
[----:B------:R3:W-:Y:S04]  /*b520*/  @!P4 ST.E.128 desc[UR50][R12.64], RZ ;  /* 0x000000ff0c00c985 */ /* 0x0007e8000c101d32 */
[----:B------:R3:W-:Y:S02]  /*b530*/  @!P5 ST.E.128 desc[UR50][R4.64], RZ ;  /* 0x000000ff0400d985 */ /* 0x0007e4000c101d32 */
.L_x_7152:
[----:B------:R-:W-:Y:S05]  /*b540*/  BSYNC B1 ;  /* 0x0000000000017941 */ /* 0x000fea0003800000 */
.L_x_7151:
[----:B--23--:R2:W3:Y:S01]  /*b550*/  SHFL.IDX PT, R5, R3, 0x1, 0x181f ;  /* 0x00381f0003057f89 */ /* 0x00c4e200000e0000 */
[----:B------:R-:W-:Y:S03]  /*b560*/  BSSY B1, `(.L_x_7153) ;  /* 0x000000c000017945 */ /* 0x000fe60003800000 */
[----:B-1----:R2:W1:Y:S01]  /*b570*/  SHFL.IDX PT, R7, R6, 0x1, 0x181f ;  /* 0x00381f0006077f89 */ /* 0x00246200000e0000 */
[----:B------:R-:W-:Y:S05]  /*b580*/  @P1 BRA `(.L_x_7154) ;  /* 0x0000000000241947 */ /* 0x000fea0003800000 */
[----:B------:R-:W-:Y:S02]  /*b590*/  ULDC UR4, c[0x0][0xac8] ;  /* 0x0002b20000047ab9 */ /* 0x000fe40000000800 */
[----:B------:R-:W-:Y:S02]  /*b5a0*/  ISETP.GE.AND P3, PT, R2, UR4, PT ;  /* 0x0000000402007c0c */ /* 0x000fe4000bf66270 */
[----:B------:R-:W-:-:S11]  /*b5b0*/  ISETP.GE.AND P4, PT, R16, UR4, PT ;  /* 0x0000000410007c0c */ /* 0x000fd6000bf86270 */
[-C--:B-1----:R-:W-:Y:S02]  /*b5c0*/  @!P3 LEA R12, P1, R2, R7.reuse, 0x1 ;  /* 0x00000007020cb211 */ /* 0x082fe400078208ff */
[----:B------:R-:W-:Y:S02]  /*b5d0*/  @!P4 LEA R4, P2, R16, R7, 0x1 ;  /* 0x000000071004c211 */ /* 0x000fe400078408ff */
[-C--:B---3--:R-:W-:Y:S02]  /*b5e0*/  @!P3 LEA.HI.X R13, R2, R5.reuse, R193, 0x1, P1 ;  /* 0x00000005020db211 */ /* 0x088fe400008f0cc1 */
[----:B------:R-:W-:-:S03]  /*b5f0*/  @!P4 LEA.HI.X R5, R16, R5, R192, 0x1, P2 ;  /* 0x000000051005c211 */ /* 0x000fc600010f0cc0 */
[----:B------:R4:W-:Y:S04]  /*b600*/  @!P3 ST.E.128 desc[UR50][R12.64], RZ ;  /* 0x000000ff0c00b985 */ /* 0x0009e8000c101d32 */
[----:B------:R4:W-:Y:S02]  /*b610*/  @!P4 ST.E.128 desc[UR50][R4.64], RZ ;  /* 0x000000ff0400c985 */ /* 0x0009e4000c101d32 */
.L_x_7154:
[----:B------:R-:W-:Y:S05]  /*b620*/  BSYNC B1 ;  /* 0x0000000000017941 */ /* 0x000fea0003800000 */
.L_x_7153:
[----:B---34-:R3:W4:Y:S01]  /*b630*/  SHFL.IDX PT, R5, R3, 0x2, 0x181f ;  /* 0x00581f0003057f89 */ /* 0x01872200000e0000 */
        /* <DEDUP_REMOVED lines=8> */
[-C--:B----4-:R-:W-:Y:S02]  /*b6c0*/  @!P2 LEA.HI.X R13, R2, R5.reuse, R193, 0x1, P0 ;  /* 0x00000005020da211 */ /* 0x090fe400000f0cc1 */
[----:B------:R-:W-:-:S03]  /*b6d0*/  @!P3 LEA.HI.X R5, R16, R5, R192, 0x1, P1 ;  /* 0x000000051005b211 */ /* 0x000fc600008f0cc0 */
[----:B------:R1:W-:Y:S04]  /*b6e0*/  @!P2 ST.E.128 desc[UR50][R12.64], RZ ;  /* 0x000000ff0c00a985 */ /* 0x0003e8000c101d32 */
[----:B------:R1:W-:Y:S02]  /*b6f0*/  @!P3 ST.E.128 desc[UR50][R4.64], RZ ;  /* 0x000000ff0400b985 */ /* 0x0003e4000c101d32 */
.L_x_7156:
[----:B------:R-:W-:Y:S05]  /*b700*/  BSYNC B1 ;  /* 0x0000000000017941 */ /* 0x000fea0003800000 */
.L_x_7155:
[----:B------:R-:W-:Y:S01]  /*b710*/  VIADD R0, R8, 0x60 ;  /* 0x0000006008007836 */ /* 0x000fe20000000000 */
[----:B0-23--:R-:W0:Y:S04]  /*b720*/  SHFL.IDX PT, R3, R3, 0x3, 0x181f ;  /* 0x00781f0003037f89 */ /* 0x00de2800000e0000 */
[----:B------:R-:W-:Y:S01]  /*b730*/  ISETP.GE.AND P0, PT, R0, R11, PT ;  /* 0x0000000b0000720c */ /* 0x000fe20003f06270 */
[----:B-1--4-:R1:W2:-:S12]  /*b740*/  SHFL.IDX PT, R5, R6, 0x3, 0x181f ;  /* 0x00781f0006057f89 */ /* 0x01229800000e0000 */
[----:B-1----:R-:W-:Y:S05]  /*b750*/  @P0 BRA `(.L_x_7147) ;  /* 0x0000000000240947 */ /* 0x002fea0003800000 */
[----:B------:R-:W-:Y:S02]  /*b760*/  ULDC UR4, c[0x0][0xac8] ;  /* 0x0002b20000047ab9 */ /* 0x000fe40000000800 */
[----:B------:R-:W-:Y:S02]  /*b770*/  ISETP.GE.AND P2, PT, R2, UR4, PT ;  /* 0x0000000402007c0c */ /* 0x000fe4000bf46270 */
[----:B------:R-:W-:-:S11]  /*b780*/  ISETP.GE.AND P3, PT, R16, UR4, PT ;  /* 0x0000000410007c0c */ /* 0x000fd6000bf66270 */
[-C--:B--2---:R-:W-:Y:S02]  /*b790*/  @!P2 LEA R6, P0, R2, R5.reuse, 0x1 ;  /* 0x000000050206a211 */ /* 0x084fe400078008ff */
[----:B------:R-:W-:Y:S02]  /*b7a0*/  @!P3 LEA R4, P1, R16, R5, 0x1 ;  /* 0x000000051004b211 */ /* 0x000fe400078208ff */
[-C--:B0-----:R-:W-:Y:S02]  /*b7b0*/  @!P2 LEA.HI.X R7, R2, R3.reuse, R193, 0x1, P0 ;  /* 0x000000030207a211 */ /* 0x081fe400000f0cc1 */
[----:B------:R-:W-:-:S03]  /*b7c0*/  @!P3 LEA.HI.X R5, R16, R3, R192, 0x1, P1 ;  /* 0x000000031005b211 */ /* 0x000fc600008f0cc0 */
[----:B------:R0:W-:Y:S04]  /*b7d0*/  @!P2 ST.E.128 desc[UR50][R6.64], RZ ;  /* 0x000000ff0600a985 */ /* 0x0001e8000c101d32 */
[----:B------:R0:W-:Y:S02]  /*b7e0*/  @!P3 ST.E.128 desc[UR50][R4.64], RZ ;  /* 0x000000ff0400b985 */ /* 0x0001e4000c101d32 */
.L_x_7147:
[----:B------:R-:W-:Y:S05]  /*b7f0*/  BSYNC B0 ;  /* 0x0000000000007941 */ /* 0x000fea0003800000 */
.L_x_7138:
[----:B------:R-:W-:Y:S02]  /*b800*/  ULDC UR4, c[0x0][0xc3c] ;  /* 0x00030f0000047ab9 */ /* 0x000fe40000000800 */
[----:B------:R-:W-:-:S13]  /*b810*/  ISETP.GE.AND P0, PT, R51, UR4, PT ;  /* 0x0000000433007c0c */ /* 0x000fda000bf06270 */
[----:B------:R-:W-:Y:S05]  /*b820*/  @!P0 BRA `(.L_x_7157) ;  /* 0xffffff54004c8947 */ /* 0x000fea000383ffff */
[----:B------:R-:W-:Y:S05]  /*b830*/  EXIT ;  /* 0x000000000000794d */ /* 0x000fea0003800000 */
.L_x_7110:
        /* <DEDUP_REMOVED lines=45> */
[----:B------:R-:W-:Y:S02]  /*bb10*/  IADD3 R6, R2, R7, RZ ;  /* 0x0000000702067210 */ /* 0x000fe40007ffe0ff */
        /* <DEDUP_REMOVED lines=9> */
.L_x_7163:
        /* <DEDUP_REMOVED lines=12> */
.L_x_7162:
[----:B------:R-:W-:Y:S05]  /*bc70*/  BSYNC B0 ;  /* 0x0000000000007941 */ /* 0x000fea0003800000 */
.L_x_7161:
        /* <DEDUP_REMOVED lines=21> */
.L_x_7159:
[----:B------:R-:W-:-:S05]  /*bdd0*/  IADD3 R8, -R3, R4, RZ ;  /* 0x0000000403087210 */ /* 0x000fca0007ffe1ff */
        /* <DEDUP_REMOVED lines=16> */
.L_x_7164:
[----:B---3--:R-:W-:Y:S01]  /*bee0*/  IMAD R16, R16, R11, R8 ;  /* 0x0000000b10107224 */ /* 0x008fe200078e0208 */
[----:B0-----:R-:W-:Y:S01]  /*bef0*/  IABS R2, R10 ;  /* 0x0000000a00027213 */ /* 0x001fe20000000000 */
[----:B-1----:R-:W-:Y:S01]  /*bf00*/  IMAD.MOV R0, RZ, RZ, -R3 ;  /* 0x000000ffff007224 */ /* 0x002fe200078e0a03 */
[----:B------:R-:W-:Y:S01]  /*bf10*/  UIADD3 UR40, UR40, UR4, URZ ;  /* 0x0000000428287290 */ /* 0x000fe2000fffe03f */
[----:B------:R-:W-:Y:S01]  /*bf20*/  IMAD.IADD R11, R7, 0x1, -R16 ;  /* 0x00000001070b7824 */ /* 0x000fe200078e0a10 */
[----:B------:R-:W-:Y:S01]  /*bf30*/  IADD3 R4, RZ, -R2, RZ ;  /* 0x80000002ff047210 */ /* 0x000fe20007ffe0ff */
[----:B------:R-:W-:Y:S02]  /*bf40*/  IMAD R7, R0, R9, RZ ;  /* 0x0000000900077224 */ /* 0x000fe400078e02ff */
[----:B------:R-:W-:Y:S01]  /*bf50*/  IMAD.MOV.U32 R2, RZ, RZ, RZ ;  /* 0x000000ffff027224 */ /* 0x000fe200078e00ff */
        /* <DEDUP_REMOVED lines=16> */
[--C-:B------:R-:W-:Y:S02]  /*c060*/  IMAD.MOV R17, RZ, RZ, -R2.reuse ;  /* 0x000000ffff117224 */ /* 0x100fe400078e0a02 */
[----:B------:R-:W-:Y:S02]  /*c070*/  IMAD.MOV.U32 R18, RZ, RZ, R2 ;  /* 0x000000ffff127224 */ /* 0x000fe400078e0002 */
[----:B------:R-:W-:Y:S01]  /*c080*/  IMAD R17, R10, R17, R11 ;  /* 0x000000110a117224 */ /* 0x000fe200078e020b */
[----:B------:R-:W-:Y:S06]  /*c090*/  BRA `(.L_x_7165) ;  /* 0x0000000000107947 */ /* 0x000fec0003800000 */
.L_x_7160:
[----:B------:R-:W-:Y:S01]  /*c0a0*/  IMAD.MOV.U32 R16, RZ, RZ, R7 ;  /* 0x000000ffff107224 */ /* 0x000fe200078e0007 */
[----:B------:R-:W-:Y:S01]  /*c0b0*/  MOV R18, RZ ;  /* 0x000000ff00127202 */ /* 0x000fe20000000f00 */
[----:B------:R-:W-:Y:S01]  /*c0c0*/  IMAD.MOV.U32 R17, RZ, RZ, RZ ;  /* 0x000000ffff117224 */ /* 0x000fe200078e00ff */
[----:B------:R-:W-:-:S06]  /*c0d0*/  ULDC UR40, c[0x0][0xc3c] ;  /* 0x00030f0000287ab9 */ /* 0x000fcc0000000800 */
.L_x_7165:
[----:B------:R-:W-:Y:S01]  /*c0e0*/  ISETP.NE.AND P0, PT, R5, RZ, PT ;  /* 0x000000ff0500720c */ /* 0x000fe20003f05270 */
[----:B------:R-:W-:-:S12]  /*c0f0*/  IMAD.U32 R19, RZ, RZ, UR40 ;  /* 0x00000028ff137e24 */ /* 0x000fd8000f8e00ff */
[----:B------:R-:W0:Y:S01]  /*c100*/  @!P0 S2R R3, SR_CgaCtaId ;  /* 0x0000000000038919 */ /* 0x000e220000008800 */
[----:B------:R-:W-:-:S04]  /*c110*/  @!P0 MOV R0, 0x400 ;  /* 0x0000040000008802 */ /* 0x000fc80000000f00 */
[----:B0-----:R-:W-:-:S05]  /*c120*/  @!P0 LEA R0, R3, R0, 0x18 ;  /* 0x0000000003008211 */ /* 0x001fca00078ec0ff */
[----:B------:R0:W-:Y:S01]  /*c130*/  @!P0 STS.128 [R0+0x228d0], R16 ;  /* 0x0228d01000008388 */ /* 0x0001e20000000c00 */
[----:B------:R-:W-:Y:S06]  /*c140*/  BAR.ARV 0x5, 0x180 ;  /* 0x0146000000007b1d */ /* 0x000fec0000002000 */
.L_x_7158:
        /* <DEDUP_REMOVED lines=10> */
[----:B------:R-:W-:Y:S01]  /*c1f0*/  IMAD.MOV.U32 R36, RZ, RZ, 0x1 ;  /* 0x00000001ff247424 */ /* 0x000fe200078e00ff */
[----:B------:R-:W-:Y:S01]  /*c200*/  ULOP3.LUT UR46, UR38, 0x2, URZ, 0xfc, !UPT ;  /* 0x00000002262e7892 */ /* 0x000fe2000f8efc3f */
[----:B------:R-:W-:Y:S01]  /*c210*/  IMAD.MOV.U32 R33, RZ, RZ, RZ ;  /* 0x000000ffff217224 */ /* 0x000fe200078e00ff */
[----:B------:R-:W-:Y:S01]  /*c220*/  ULOP3.LUT UR48, UR38, 0x1, URZ, 0xfc, !UPT ;  /* 0x0000000126307892 */ /* 0x000fe2000f8efc3f */
[----:B------:R-:W-:Y:S01]  /*c230*/  ULDC UR49, c[0x0][0xc] ;  /* 0x0000030000317ab9 */ /* 0x000fe20000000800 */
[C---:B-1----:R-:W-:Y:S01]  /*c240*/  IMAD.SHL.U32 R2, R9.reuse, 0x20, RZ ;  /* 0x0000002009027824 */ /* 0x042fe200078e00ff */
[C---:B------:R-:W-:Y:S01]  /*c250*/  LOP3.LUT R8, R9.reuse, 0x7f, RZ, 0xc0, !PT ;  /* 0x0000007f09087812 */ /* 0x040fe200078ec0ff */
[C---:B------:R-:W-:Y:S01]  /*c260*/  IMAD.SHL.U32 R23, R9.reuse, 0x80, RZ ;  /* 0x0000008009177824 */ /* 0x040fe200078e00ff */
[C---:B------:R-:W-:Y:S01]  /*c270*/  SHF.L.U32 R7, R9.reuse, 0x2, RZ ;  /* 0x0000000209077819 */ /* 0x040fe200000006ff */
[----:B------:R-:W-:Y:S01]  /*c280*/  IMAD.SHL.U32 R32, R9, 0x10, RZ ;  /* 0x0000001009207824 */ /* 0x000fe200078e00ff */
[----:B------:R-:W-:-:S02]  /*c290*/  LOP3.LUT R4, R2, 0x80, RZ, 0xc0, !PT ;  /* 0x0000008002047812 */ /* 0x000fc400078ec0ff */
[----:B0-----:R-:W-:Y:S02]  /*c2a0*/  SHF.R.U32.HI R0, RZ, 0x5, R8 ;  /* 0x00000005ff007819 */ /* 0x001fe40000011608 */
[----:B------:R-:W-:Y:S02]  /*c2b0*/  LOP3.LUT R3, R23, 0x380, RZ, 0xc0, !PT ;  /* 0x0000038017037812 */ /* 0x000fe400078ec0ff */
[----:B------:R-:W-:Y:S02]  /*c2c0*/  LOP3.LUT R5, R2, 0x60, RZ, 0xc0, !PT ;  /* 0x0000006002057812 */ /* 0x000fe400078ec0ff */
[----:B------:R-:W-:Y:S01]  /*c2d0*/  LOP3.LUT R4, R4, 0x10, R9, 0xf8, !PT ;  /* 0x0000001004047812 */ /* 0x000fe200078ef809 */
[----:B------:R-:W-:Y:S01]  /*c2e0*/  IMAD R3, R0, 0x10, R3 ;  /* 0x0000001000037824 */ /* 0x000fe200078e0203 */
[----:B------:R-:W-:Y:S01]  /*c2f0*/  LOP3.LUT R2, R2, 0x100, RZ, 0xc0, !PT ;  /* 0x0000010002027812 */ /* 0x000fe200078ec0ff */
[----:B--2---:R-:W-:Y:S01]  /*c300*/  IMAD R6, R0, 0x200, R5 ;  /* 0x0000020000067824 */ /* 0x004fe200078e0205 */
[----:B------:R-:W-:Y:S01]  /*c310*/  LOP3.LUT R5, R4, 0x10, R7, 0x78, !PT ;  /* 0x0000001004057812 */ /* 0x000fe200078e7807 */
[----:B------:R-:W-:Y:S01]  /*c320*/  IMAD.SHL.U32 R7, R9, 0x2, RZ ;  /* 0x0000000209077824 */ /* 0x000fe200078e00ff */
[----:B------:R-:W-:-:S02]  /*c330*/  LOP3.LUT R0, R3, 0x70, R32, 0x78, !PT ;  /* 0x0000007003007812 */ /* 0x000fc400078e7820 */
[----:B------:R-:W-:Y:S02]  /*c340*/  IADD3 R2, R5, R6, R2 ;  /* 0x0000000605027210 */ /* 0x000fe40007ffe002 */
[----:B------:R-:W-:Y:S02]  /*c350*/  LOP3.LUT R4, R32, 0x3f0, RZ, 0xc0, !PT ;  /* 0x000003f020047812 */ /* 0x000fe400078ec0ff */
[----:B------:R-:W-:Y:S01]  /*c360*/  LOP3.LUT P0, RZ, R9, 0x4, RZ, 0xc0, !PT ;  /* 0x0000000409ff7812 */ /* 0x000fe2000780c0ff */
[----:B------:R3:W-:Y:S01]  /*c370*/  STL [R1+0x14], R2 ;  /* 0x0000140201007387 */ /* 0x0007e20000100800 */
[----:B------:R-:W-:Y:S02]  /*c380*/  LOP3.LUT R23, R0, 0xc00, R23, 0xf8, !PT ;  /* 0x00000c0000177812 */ /* 0x000fe400078ef817 */
[----:B------:R-:W-:Y:S01]  /*c390*/  SHF.R.U32.HI R0, RZ, 0x3, R8 ;  /* 0x00000003ff007819 */ /* 0x000fe20000011608 */
[----:B------:R-:W-:Y:S01]  /*c3a0*/  STL [R1+0x1c], RZ ;  /* 0x00001cff01007387 */ /* 0x000fe20000100800 */
[----:B------:R-:W-:-:S02]  /*c3b0*/  LOP3.LUT R7, R4, 0x70, R7, 0x78, !PT ;  /* 0x0000007004077812 */ /* 0x000fc400078e7807 */
[--C-:B------:R-:W-:Y:S02]  /*c3c0*/  LOP3.LUT R3, R0, 0x70, R32.reuse, 0xf8, !PT ;  /* 0x0000007000037812 */ /* 0x100fe400078ef820 */
[----:B------:R-:W-:Y:S02]  /*c3d0*/  LOP3.LUT R0, R7, 0x400, R32, 0xf8, !PT ;  /* 0x0000040007007812 */ /* 0x000fe400078ef820 */
[----:B---3--:R-:W-:Y:S02]  /*c3e0*/  MOV R2, UR4 ;  /* 0x0000000400027c02 */ /* 0x008fe40008000f00 */
[----:B------:R-:W-:Y:S02]  /*c3f0*/  LOP3.LUT R32, R32, 0x70, RZ, 0xc0, !PT ;  /* 0x0000007020207812 */ /* 0x000fe400078ec0ff */
[----:B------:R-:W-:Y:S01]  /*c400*/  LEA R22, R2, R22, 0x18 ;  /* 0x0000001602167211 */ /* 0x000fe200078ec0ff */
[----:B------:R0:W-:Y:S01]  /*c410*/  STL [R1+0x8], R2 ;  /* 0x0000080201007387 */ /* 0x0001e20000100800 */
[----:B------:R-:W-:-:S03]  /*c420*/  LOP3.LUT R3, R3, 0x80, RZ, 0xfc, !PT ;  /* 0x0000008003037812 */ /* 0x000fc600078efcff */
[----:B------:R1:W-:Y:S01]  /*c430*/  STL [R1+0x10], R0 ;  /* 0x0000100001007387 */ /* 0x0003e20000100800 */
[C---:B0-----:R-:W-:Y:S02]  /*c440*/  VIADD R2, R23.reuse, 0x40 ;  /* 0x0000004017027836 */ /* 0x041fe40000000000 */
[----:B------:R-:W-:Y:S02]  /*c450*/  @P0 VIADD R2, R23, 0xffffffc0 ;  /* 0xffffffc017020836 */ /* 0x000fe40000000000 */
[----:B-1----:R-:W-:-:S03]  /*c460*/  IMAD.IADD R0, R22, 0x1, R0 ;  /* 0x0000000116007824 */ /* 0x002fc600078e0200 */
[----:B------:R0:W-:Y:S04]  /*c470*/  STL [R1+0xc], R2 ;  /* 0x00000c0201007387 */ /* 0x0001e80000100800 */
[----:B------:R0:W-:Y:S02]  /*c480*/  STL [R1+0x18], R0 ;  /* 0x0000180001007387 */ /* 0x0001e40000100800 */
.L_x_7239:
[----:B------:R-:W-:Y:S01]  /*c490*/  ULDC.64 UR4, c[0x0][0xc88] ;  /* 0x0003220000047ab9 */ /* 0x000fe20000000a00 */
[----:B------:R-:W-:Y:S01]  /*c4a0*/  ULDC.64 UR6, c[0x0][0xa18] ;  /* 0x0002860000067ab9 */ /* 0x000fe20000000a00 */
[----:B------:R-:W-:Y:S01]  /*c4b0*/  UIMAD.WIDE UR4, UR40, 0x4, UR4 ;  /* 0x00000004280478a5 */ /* 0x000fe2000f8e0204 */
[----:B------:R-:W-:-:S05]  /*c4c0*/  ULDC.64 UR8, c[0x0][0xa00] ;  /* 0x0002800000087ab9 */ /* 0x000fca0000000a00 */
[----:B01----:R-:W-:Y:S01]  /*c4d0*/  IMAD.U32 R2, RZ, RZ, UR4 ;  /* 0x00000004ff027e24 */ /* 0x003fe2000f8e00ff */
[----:B------:R-:W-:Y:S01]  /*c4e0*/  MOV R3, UR5 ;  /* 0x0000000500037c02 */ /* 0x000fe20008000f00 */
        /* <DEDUP_REMOVED lines=24> */
[----:B------:R0:W5:Y:S03]  /*c670*/  @P0 LDG.E R0, desc[UR50][R2.64] ;  /* 0x0000003202000981 */ /* 0x000166000c1e1900 */
[----:B------:R-:W-:Y:S01]  /*c680*/  UIADD3.X UR4, UR37, UR9, URZ, UP0, !UPT ;  /* 0x0000000925047290 */ /* 0x000fe200087fe43f */
[----:B0-----:R-:W-:Y:S02]  /*c690*/  IMAD.U32 R2, RZ, RZ, UR6 ;  /* 0x00000006ff027e24 */ /* 0x001fe4000f8e00ff */
[----:B------:R-:W-:-:S05]  /*c6a0*/  IMAD.U32 R3, RZ, RZ, UR7 ;  /* 0x00000007ff037e24 */ /* 0x000fca000f8e00ff */
[----:B------:R0:W2:Y:S02]  /*c6b0*/  @P1 LDG.E R4, desc[UR50][R2.64] ;  /* 0x0000003202041981 */ /* 0x0000a4000c1e1900 */
[----:B0-----:R-:W-:Y:S01]  /*c6c0*/  IMAD.U32 R2, RZ, RZ, UR8 ;  /* 0x00000008ff027e24 */ /* 0x001fe2000f8e00ff */
[----:B------:R-:W-:-:S05]  /*c6d0*/  MOV R3, UR4 ;  /* 0x0000000400037c02 */ /* 0x000fca0008000f00 */
        /* <DEDUP_REMOVED lines=12> */
.L_x_7167:
        /* <DEDUP_REMOVED lines=21> */
.L_x_7168:
        /* <DEDUP_REMOVED lines=11> */
.L_x_7169:
        /* <DEDUP_REMOVED lines=25> */
.L_x_7171:
        /* <DEDUP_REMOVED lines=20> */
.L_x_7174:
[----:B------:R-:W-:Y:S05]  /*cc70*/  BSYNC B6 ;  /* 0x0000000000067941 */ /* 0x000fea0003800000 */
.L_x_7173:
        /* <DEDUP_REMOVED lines=22> */
.L_x_7176:
[----:B------:R-:W-:Y:S05]  /*cde0*/  BSYNC B6 ;  /* 0x0000000000067941 */ /* 0x000fea0003800000 */
.L_x_7175:
[----:B------:R-:W-:Y:S01]  /*cdf0*/  VIADD R0, R22, 0x400 ;  /* 0x0000040016007836 */ /* 0x000fe20000000000 */
[----:B------:R-:W-:Y:S04]  /*ce00*/  BSSY B6, `(.L_x_7177) ;  /* 0x0000014000067945 */ /* 0x000fe80003800000 */
[----:B------:R0:W-:Y:S01]  /*ce10*/  STL [R1+0x4], R0 ;  /* 0x0000040001007387 */ /* 0x0001e20000100800 */
[----:B------:R-:W-:-:S13]  /*ce20*/  LOP3.LUT P0, RZ, R0, 0x9f, RZ, 0xc0, !PT ;  /* 0x0000009f00ff7812 */ /* 0x000fda000780c0ff */
[----:B0-----:R-:W-:Y:S05]  /*ce30*/  @!P0 BRA `(.L_x_7178) ;  /* 0x0000000000408947 */ /* 0x001fea0003800000 */
        /* <DEDUP_REMOVED lines=16> */
.L_x_7178:
[----:B------:R-:W-:Y:S05]  /*cf40*/  BSYNC B6 ;  /* 0x0000000000067941 */ /* 0x000fea0003800000 */
.L_x_7177:
        /* <DEDUP_REMOVED lines=19> */
.L_x_7180:
[----:B------:R-:W-:Y:S05]  /*d080*/  BSYNC B6 ;  /* 0x0000000000067941 */ /* 0x000fea0003800000 */
.L_x_7179:
        /* <DEDUP_REMOVED lines=15> */
.L_x_7259:
[----:B------:R-:W0:Y:S01]  /*d180*/  S2R R0, SR_TID.X ;  /* 0x0000000000007919 */ /* 0x000e220000002100 */
[----:B------:R-:W-:Y:S01]  /*d190*/  UMOV UR4, 0xa0 ;  /* 0x000000a000047882 */ /* 0x000fe20000000000 */
[----:B------:R-:W1:Y:S01]  /*d1a0*/  @P2 LDC R5, c[0x0][0x438] ;  /* 0x00010e00ff052b82 */ /* 0x000e620000000800 */
[----:B------:R-:W-:Y:S01]  /*d1b0*/  UIMAD UR4, UR43, UR4, -0xa0 ;  /* 0xffffff602b0474a4 */ /* 0x000fe2000f8e0204 */
[----:B------:R-:W2:Y:S01]  /*d1c0*/  S2R R8, SR_TID.X ;  /* 0x0000000000087919 */ /* 0x000ea20000002100 */
[----:B-----5:R-:W-:Y:S01]  /*d1d0*/  SHF.R.S32.HI R13, RZ, 0x1f, R35 ;  /* 0x0000001fff0d7819 */ /* 0x020fe20000011423 */
[----:B------:R-:W3:Y:S04]  /*d1e0*/  S2R R12, SR_TID.X ;  /* 0x00000000000c7919 */ /* 0x000ee80000002100 */
[----:B------:R4:W-:Y:S01]  /*d1f0*/  STL [R1], R13 ;  /* 0x0000000d01007387 */ /* 0x0009e20000100800 */
[C---:B0-----:R-:W-:Y:S01]  /*d200*/  LOP3.LUT R3, R0.reuse, 0x7f, RZ, 0xc0, !PT ;  /* 0x0000007f00037812 */ /* 0x041fe200078ec0ff */
[----:B------:R-:W-:-:S03]  /*d210*/  IMAD.SHL.U32 R0, R0, 0x10, RZ ;  /* 0x0000001000007824 */ /* 0x000fc600078e00ff */
[----:B------:R-:W-:Y:S02]  /*d220*/  SHF.R.U32.HI R3, RZ, 0x3, R3 ;  /* 0x00000003ff037819 */ /* 0x000fe40000011603 */
[----:B--2---:R-:W-:Y:S02]  /*d230*/  LOP3.LUT R8, R8, 0x7f, RZ, 0xc0, !PT ;  /* 0x0000007f08087812 */ /* 0x004fe400078ec0ff */
[----:B------:R-:W-:Y:S01]  /*d240*/  LOP3.LUT R0, R3, 0x70, R0, 0xf8, !PT ;  /* 0x0000007003007812 */ /* 0x000fe200078ef800 */
[----:B---3--:R-:W-:Y:S01]  /*d250*/  IMAD.SHL.U32 R12, R12, 0x10, RZ ;  /* 0x000000100c0c7824 */ /* 0x008fe200078e00ff */
[----:B------:R-:W0:Y:S01]  /*d260*/  @P2 LDC R3, c[0x0][0x434] ;  /* 0x00010d00ff032b82 */ /* 0x000e220000000800 */
[----:B------:R-:W-:Y:S02]  /*d270*/  SHF.R.U32.HI R14, RZ, 0x3, R8 ;  /* 0x00000003ff0e7819 */ /* 0x000fe40000011608 */
[----:B------:R-:W-:Y:S02]  /*d280*/  VIADD R10, R0, UR4 ;  /* 0x00000004000a7c36 */ /* 0x000fe40008000000 */
[----:B------:R-:W-:-:S03]  /*d290*/  LOP3.LUT R12, R14, 0x70, R12, 0xf8, !PT ;  /* 0x000000700e0c7812 */ /* 0x000fc600078ef80c */
[C---:B------:R-:W-:Y:S02]  /*d2a0*/  ISETP.GE.AND P1, PT, R10.reuse, UR42, PT ;  /* 0x0000002a0a007c0c */ /* 0x040fe4000bf26270 */
[----:B------:R-:W-:Y:S02]  /*d2b0*/  IADD3 R10, R10, UR39, RZ ;  /* 0x000000270a0a7c10 */ /* 0x000fe4000fffe0ff */
[----:B------:R-:W-:-:S03]  /*d2c0*/  LOP3.LUT R12, R12, 0x80, RZ, 0xfc, !PT ;  /* 0x000000800c0c7812 */ /* 0x000fc600078efcff */
[----:B------:R-:W-:-:S06]  /*d2d0*/  IMAD.MOV.U32 R11, RZ, RZ, R10 ;  /* 0x000000ffff0b7224 */ /* 0x000fcc00078e000a */
[----:B------:R-:W2:Y:S01]  /*d2e0*/  @!P1 LDC.64 R6, c[0x0][0x428] ;  /* 0x00010a00ff069b82 */ /* 0x000ea20000000a00 */
[----:B0-----:R-:W-:-:S05]  /*d2f0*/  @P2 IMAD.HI.U32 R0, R10, R3, RZ ;  /* 0x000000030a002227 */ /* 0x001fca00078e00ff */
[----:B-1----:R-:W-:Y:S02]  /*d300*/  @P2 SHF.R.U32.HI R11, RZ, R5, R0 ;  /* 0x00000005ff0b2219 */ /* 0x002fe40000011600 */
[----:B------:R-:W0:Y:S02]  /*d310*/  @!P1 LDC.64 R4, c[0x0][0x418] ;  /* 0x00010600ff049b82 */ /* 0x000e240000000a00 */
[--C-:B------:R-:W-:Y:S01]  /*d320*/  @!P1 SHF.R.S32.HI R3, RZ, 0x1f, R11.reuse ;  /* 0x0000001fff039819 */ /* 0x100fe2000001140b */
[----:B------:R-:W-:Y:S02]  /*d330*/  @!P1 IMAD.MOV.U32 R2, RZ, RZ, R11 ;  /* 0x000000ffff029224 */ /* 0x000fe400078e000b */
[-C--:B--2---:R-:W-:Y:S02]  /*d340*/  @!P1 IMAD R0, R13, R6.reuse, RZ ;  /* 0x000000060d009224 */ /* 0x084fe400078e02ff */
[----:B------:R-:W-:-:S04]  /*d350*/  @!P1 IMAD.WIDE.U32 R2, R35, R6, R2 ;  /* 0x0000000623029225 */ /* 0x000fc800078e0002 */
[----:B------:R-:W-:-:S04]  /*d360*/  @!P1 IMAD R7, R35, R7, R0 ;  /* 0x0000000723079224 */ /* 0x000fc800078e0200 */
[----:B------:R-:W-:Y:S01]  /*d370*/  @!P1 IMAD.IADD R0, R3, 0x1, R7 ;  /* 0x0000000103009824 */ /* 0x000fe200078e0207 */
[C---:B0-----:R-:W-:Y:S01]  /*d380*/  @!P1 LEA R8, P0, R2.reuse, R4, 0x2 ;  /* 0x0000000402089211 */ /* 0x041fe200078010ff */
[----:B------:R-:W0:Y:S03]  /*d390*/  @P2 LDC R3, c[0x0][0x434] ;  /* 0x00010d00ff032b82 */ /* 0x000e260000000800 */
[----:B------:R-:W-:Y:S01]  /*d3a0*/  @!P1 LEA.HI.X R9, R2, R5, R0, 0x2, P0 ;  /* 0x0000000502099211 */ /* 0x000fe200000f1400 */
[----:B------:R-:W-:-:S04]  /*d3b0*/  VIADD R0, R12, UR4 ;  /* 0x000000040c007c36 */ /* 0x000fc80008000000 */
[----:B------:R-:W1:Y:S01]  /*d3c0*/  @P2 LDC R5, c[0x0][0x438] ;  /* 0x00010e00ff052b82 */ /* 0x000e620000000800 */
[C---:B------:R-:W-:Y:S02]  /*d3d0*/  ISETP.GE.AND P0, PT, R0.reuse, UR42, PT ;  /* 0x0000002a00007c0c */ /* 0x040fe4000bf06270 */
[----:B------:R-:W-:Y:S02]  /*d3e0*/  IADD3 R0, R0, UR39, RZ ;  /* 0x0000002700007c10 */ /* 0x000fe4000fffe0ff */
[----:B------:R-:W-:-:S03]  /*d3f0*/  ISETP.GT.U32.OR P0, PT, R12, 0x9f, P0 ;  /* 0x0000009f0c00780c */ /* 0x000fc60000704470 */
[----:B------:R-:W-:Y:S02]  /*d400*/  IMAD.MOV.U32 R4, RZ, RZ, R0 ;  /* 0x000000ffff047224 */ /* 0x000fe400078e0000 */
[----:B0-----:R-:W-:-:S08]  /*d410*/  @P2 IMAD.HI.U32 R2, R0, R3, RZ ;  /* 0x0000000300022227 */ /* 0x001fd000078e00ff */
[----:B------:R-:W0:Y:S01]  /*d420*/  @!P0 LDC.64 R6, c[0x0][0x428] ;  /* 0x00010a00ff068b82 */ /* 0x000e220000000a00 */
[----:B------:R-:W-:Y:S01]  /*d430*/  IMAD.MOV R3, RZ, RZ, -R11 ;  /* 0x000000ffff037224 */ /* 0x000fe200078e0a0b */
[----:B-1----:R-:W-:Y:S01]  /*d440*/  @P2 SHF.R.U32.HI R4, RZ, R5, R2 ;  /* 0x00000005ff042219 */ /* 0x002fe20000011602 */
[----:B------:R-:W-:-:S06]  /*d450*/  IMAD.MOV.U32 R5, RZ, RZ, RZ ;  /* 0x000000ffff057224 */ /* 0x000fcc00078e00ff */
[----:B------:R1:W5:Y:S02]  /*d460*/  @!P1 LDG.E R5, desc[UR50][R8.64] ;  /* 0x0000003208059981 */ /* 0x000364000c1e1900 */
[----:B-1----:R-:W-:Y:S01]  /*d470*/  IMAD R8, R19, R3, R10 ;  /* 0x0000000313087224 */ /* 0x002fe200078e020a */
[----:B------:R-:W-:Y:S01]  /*d480*/  @!P0 SHF.R.S32.HI R3, RZ, 0x1f, R4 ;  /* 0x0000001fff038819 */ /* 0x000fe20000011404 */
[----:B0-----:R-:W-:-:S04]  /*d490*/  @!P0 IMAD R2, R13, R6, RZ ;  /* 0x000000060d028224 */ /* 0x001fc800078e02ff */
[----:B------:R-:W-:Y:S02]  /*d4a0*/  @!P0 IMAD R9, R35, R7, R2 ;  /* 0x0000000723098224 */ /* 0x000fe400078e0202 */
[----:B------:R-:W-:-:S04]  /*d4b0*/  @!P0 IMAD.MOV.U32 R2, RZ, RZ, R4 ;  /* 0x000000ffff028224 */ /* 0x000fc800078e0004 */
[----:B------:R-:W-:Y:S02]  /*d4c0*/  @!P0 IMAD.WIDE.U32 R2, R35, R6, R2 ;  /* 0x0000000623028225 */ /* 0x000fe400078e0002 */
[----:B------:R-:W0:Y:S02]  /*d4d0*/  @!P0 LDC.64 R6, c[0x0][0x418] ;  /* 0x00010600ff068b82 */ /* 0x000e240000000a00 */
[----:B------:R-:W-:Y:S01]  /*d4e0*/  @!P0 IMAD.IADD R3, R9, 0x1, R3 ;  /* 0x0000000109038824 */ /* 0x000fe200078e0203 */
[----:B------:R-:W-:Y:S02]  /*d4f0*/  LOP3.LUT R27, R27, 0xfffffffd, RZ, 0xc0, !PT ;  /* 0xfffffffd1b1b7812 */ /* 0x000fe400078ec0ff */
[C---:B0-----:R-:W-:Y:S02]  /*d500*/  @!P0 LEA R10, P1, R2.reuse, R6, 0x2 ;  /* 0x00000006020a8211 */ /* 0x041fe400078210ff */
[----:B------:R-:W-:Y:S02]  /*d510*/  MOV R6, RZ ;  /* 0x000000ff00067202 */ /* 0x000fe40000000f00 */
[----:B------:R-:W-:Y:S01]  /*d520*/  @!P0 LEA.HI.X R11, R2, R7, R3, 0x2, P1 ;  /* 0x00000007020b8211 */ /* 0x000fe200008f1403 */
[----:B------:R-:W-:-:S04]  /*d530*/  IMAD.U32 R2, RZ, RZ, UR46 ;  /* 0x0000002eff027e24 */ /* 0x000fc8000f8e00ff */
[----:B------:R0:W5:Y:S01]  /*d540*/  @!P0 LDG.E R6, desc[UR50][R10.64] ;  /* 0x000000320a068981 */ /* 0x000162000c1e1900 */
[----:B------:R-:W-:Y:S01]  /*d550*/  ISETP.GT.U32.AND P0, PT, R12, 0x9f, PT ;  /* 0x0000009f0c00780c */ /* 0x000fe20003f04070 */
[----:B------:R-:W-:Y:S01]  /*d560*/  IMAD.MOV R7, RZ, RZ, -R4 ;  /* 0x000000ffff077224 */ /* 0x000fe200078e0a04 */
[----:B------:R-:W-:Y:S02]  /*d570*/  ISETP.NE.AND P2, PT, R2, 0x3, PT ;  /* 0x000000030200780c */ /* 0x000fe40003f45270 */
[----:B------:R-:W-:Y:S01]  /*d580*/  SHF.R.S32.HI R37, RZ, 0x1f, R18 ;  /* 0x0000001fff257819 */ /* 0x000fe20000011412 */
[----:B------:R-:W-:Y:S02]  /*d590*/  IMAD R7, R19, R7, R0 ;  /* 0x0000000713077224 */ /* 0x000fe400078e0200 */
[----:B------:R-:W-:-:S04]  /*d5a0*/  IMAD.U32 R0, RZ, RZ, UR43 ;  /* 0x0000002bff007e24 */ /* 0x000fc8000f8e00ff */
[----:B0-----:R-:W-:Y:S02]  /*d5b0*/  VIADD R11, R0, 0xffffffff ;  /* 0xffffffff000b7836 */ /* 0x001fe40000000000 */
[----:B------:R-:W-:-:S04]  /*d5c0*/  @P0 LOP3.LUT R27, R27, 0x2, RZ, 0xfc, !PT ;  /* 0x000000021b1b0812 */ /* 0x000fc800078efcff */
[----:B------:R-:W-:-:S04]  /*d5d0*/  LOP3.LUT R27, R27, 0xfffffffb, RZ, 0xc0, !PT ;  /* 0xfffffffb1b1b7812 */ /* 0x000fc800078ec0ff */
[----:B------:R-:W-:Y:S01]  /*d5e0*/  @P2 LOP3.LUT R27, R27, 0x4, RZ, 0xfc, !PT ;  /* 0x000000041b1b2812 */ /* 0x000fe200078efcff */
[----:B----4-:R-:W-:Y:S06]  /*d5f0*/  @!P2 BRA `(.L_x_7182) ;  /* 0x000000000004a947 */ /* 0x010fec0003800000 */
[----:B------:R-:W-:Y:S01]  /*d600*/  BPT.TRAP 0x1 ;  /* 0x000000040000795c */ /* 0x000fe20000300000 */
.L_x_7182:
[----:B------:R-:W-:Y:S01]  /*d610*/  IMAD R0, R33, 0x8, R22 ;  /* 0x0000000821007824 */ /* 0x000fe200078e0216 */
[----:B------:R-:W-:Y:S01]  /*d620*/  SHF.L.U32 R30, R36, 0x1f, RZ ;  /* 0x0000001f241e7819 */ /* 0x000fe200000006ff */
[----:B------:R-:W-:Y:S01]  /*d630*/  BSSY B0, `(.L_x_7183) ;  /* 0x0000004000007945 */ /* 0x000fe20003800000 */
[----:B------:R-:W-:Y:S02]  /*d640*/  SHF.R.S32.HI R26, RZ, 0x1f, R8 ;  /* 0x0000001fff1a7819 */ /* 0x000fe40000011408 */
[----:B------:R-:W0:Y:S02]  /*d650*/  SYNCS.PHASECHK.TRANS64.TRYWAIT P0, [R0+URZ+0x22880], R30 ;  /* 0x0228801e000075a7 */ /* 0x000e24000800017f */
[----:B0-----:R-:W-:Y:S05]  /*d660*/  @!P0 BRA `(.L_x_7184) ;  /* 0x0000004c009c8947 */ /* 0x001fea0003800000 */
.L_x_7260:
[----:B------:R-:W-:Y:S05]  /*d670*/  BSYNC B0 ;  /* 0x0000000000007941 */ /* 0x000fea0003800000 */
.L_x_7183:
[----:B------:R-:W2:Y:S01]  /*d680*/  LDL R12, [R1+0x10] ;  /* 0x00001000010c7983 */ /* 0x000ea20000100800 */
[----:B------:R-:W1:Y:S01]  /*d690*/  LDC R9, c[0x0][0x2f4] ;  /* 0x0000bd00ff097b82 */ /* 0x000e620000000800 */
[----:B------:R-:W-:Y:S01]  /*d6a0*/  ULDC.64 UR4, c[0x0][0x328] ;  /* 0x0000ca0000047ab9 */ /* 0x000fe20000000a00 */
[----:B-----5:R-:W-:Y:S01]  /*d6b0*/  SHF.R.S32.HI R28, RZ, 0x1f, R5 ;  /* 0x0000001fff1c7819 */ /* 0x020fe20000011405 */
[----:B------:R-:W-:Y:S01]  /*d6c0*/  IMAD R3, R26, UR4, RZ ;  /* 0x000000041a037c24 */ /* 0x000fe2000f8e02ff */
[----:B------:R-:W-:Y:S01]  /*d6d0*/  ULDC.64 UR6, c[0x0][0x338] ;  /* 0x0000ce0000067ab9 */ /* 0x000fe20000000a00 */
[----:B------:R-:W-:Y:S01]  /*d6e0*/  ULDC.64 UR8, c[0x0][0x330] ;  /* 0x0000cc0000087ab9 */ /* 0x000fe20000000a00 */
[----:B------:R-:W-:Y:S01]  /*d6f0*/  LOP3.LUT R27, R27, 0xfffffffe, RZ, 0xc0, !PT ;  /* 0xfffffffe1b1b7812 */ /* 0x000fe200078ec0ff */
[C---:B------:R-:W-:Y:S01]  /*d700*/  IMAD R4, R8.reuse, UR5, R3 ;  /* 0x0000000508047c24 */ /* 0x040fe2000f8e0203 */
[----:B------:R-:W-:Y:S01]  /*d710*/  ULDC.64 UR10, c[0x0][0x318] ;  /* 0x0000c600000a7ab9 */ /* 0x000fe20000000a00 */
[----:B------:R-:W-:-:S05]  /*d720*/  IMAD.WIDE.U32 R2, R8, UR4, RZ ;  /* 0x0000000408027c25 */ /* 0x000fca000f8e00ff */
[----:B------:R-:W-:Y:S01]  /*d730*/  IADD3 R3, R3, R4, RZ ;  /* 0x0000000403037210 */ /* 0x000fe20007ffe0ff */
[----:B------:R-:W-:-:S04]  /*d740*/  IMAD R4, R28, UR6, RZ ;  /* 0x000000061c047c24 */ /* 0x000fc8000f8e02ff */
[C---:B------:R-:W-:Y:S02]  /*d750*/  IMAD R4, R5.reuse, UR7, R4 ;  /* 0x0000000705047c24 */ /* 0x040fe4000f8e0204 */
[----:B------:R-:W-:Y:S01]  /*d760*/  IMAD.WIDE.U32 R2, R5, UR6, R2 ;  /* 0x0000000605027c25 */ /* 0x000fe2000f8e0002 */
[----:B-1----:R-:W-:-:S03]  /*d770*/  ISETP.GE.AND P1, PT, R32, R9, PT ;  /* 0x000000092000720c */ /* 0x002fc60003f26270 */
[----:B------:R-:W-:Y:S01]  /*d780*/  IMAD.IADD R3, R3, 0x1, R4 ;  /* 0x0000000103037824 */ /* 0x000fe200078e0204 */
[----:B------:R-:W1:Y:S01]  /*d790*/  S2R R13, SR_TID.X ;  /* 0x00000000000d7919 */ /* 0x000e620000002100 */
[----:B------:R-:W-:Y:S01]  /*d7a0*/  IMAD R21, R37, UR8, RZ ;  /* 0x0000000825157c24 */ /* 0x000fe2000f8e02ff */
[----:B------:R-:W-:Y:S01]  /*d7b0*/  SHF.R.S32.HI R25, RZ, 0x1f, R7 ;  /* 0x0000001fff197819 */ /* 0x000fe20000011407 */
[----:B------:R-:W-:Y:S01]  /*d7c0*/  IMAD.WIDE.U32 R2, R18, UR8, R2 ;  /* 0x0000000812027c25 */ /* 0x000fe2000f8e0002 */
[----:B------:R-:W-:-:S03]  /*d7d0*/  ISETP.GE.AND P0, PT, R32, R9, PT ;  /* 0x000000092000720c */ /* 0x000fc60003f06270 */
[----:B------:R-:W-:Y:S02]  /*d7e0*/  IMAD R21, R18, UR9, R21 ;  /* 0x0000000912157c24 */ /* 0x000fe4000f8e0215 */
[----:B------:R-:W-:Y:S01]  /*d7f0*/  IMAD R4, R25, UR4, RZ ;  /* 0x0000000419047c24 */ /* 0x000fe2000f8e02ff */
[----:B------:R-:W-:Y:S02]  /*d800*/  @P1 LOP3.LUT R27, R27, 0x1, RZ, 0xfc, !PT ;  /* 0x000000011b1b1812 */ /* 0x000fe400078efcff */
[----:B------:R-:W-:Y:S01]  /*d810*/  IADD3 R9, P1, R2, UR10, RZ ;  /* 0x0000000a02097c10 */ /* 0x000fe2000ff3e0ff */
[----:B------:R-:W-:Y:S01]  /*d820*/  IMAD R4, R7, UR5, R4 ;  /* 0x0000000507047c24 */ /* 0x000fe2000f8e0204 */
[----:B------:R-:W-:Y:S02]  /*d830*/  SHF.R.S32.HI R29, RZ, 0x1f, R6 ;  /* 0x0000001fff1d7819 */ /* 0x000fe40000011406 */
[----:B------:R-:W-:Y:S01]  /*d840*/  IADD3.X R10, R3, UR11, R21, P1, !PT ;  /* 0x0000000b030a7c10 */ /* 0x000fe20008ffe415 */
[----:B------:R-:W-:-:S04]  /*d850*/  IMAD.WIDE.U32 R2, R7, UR4, RZ ;  /* 0x0000000407027c25 */ /* 0x000fc8000f8e00ff */
[----:B------:R-:W-:Y:S02]  /*d860*/  IMAD.IADD R3, R3, 0x1, R4 ;  /* 0x0000000103037824 */ /* 0x000fe400078e0204 */
[----:B------:R-:W-:Y:S02]  /*d870*/  IMAD R4, R29, UR6, RZ ;  /* 0x000000061d047c24 */ /* 0x000fe4000f8e02ff */
[----:B------:R-:W-:-:S04]  /*d880*/  IMAD.WIDE.U32 R2, R6, UR6, R2 ;  /* 0x0000000606027c25 */ /* 0x000fc8000f8e0002 */
[----:B------:R-:W-:-:S04]  /*d890*/  IMAD R4, R6, UR7, R4 ;  /* 0x0000000706047c24 */ /* 0x000fc8000f8e0204 */
[----:B------:R-:W-:Y:S02]  /*d8a0*/  IMAD.IADD R3, R3, 0x1, R4 ;  /* 0x0000000103037824 */ /* 0x000fe400078e0204 */
[----:B------:R-:W-:Y:S01]  /*d8b0*/  IMAD.WIDE.U32 R2, R18, UR8, R2 ;  /* 0x0000000812027c25 */ /* 0x000fe2000f8e0002 */
[----:B-1----:R-:W-:Y:S02]  /*d8c0*/  LOP3.LUT R13, R13, 0x7f, RZ, 0xc0, !PT ;  /* 0x0000007f0d0d7812 */ /* 0x002fe400078ec0ff */
[----:B------:R-:W-:Y:S01]  /*d8d0*/  IADD3 R19, P1, R2, UR10, RZ ;  /* 0x0000000a02137c10 */ /* 0x000fe2000ff3e0ff */
[----:B------:R-:W-:Y:S01]  /*d8e0*/  IMAD.MOV.U32 R2, RZ, RZ, -0xa0 ;  /* 0xffffff60ff027424 */ /* 0x000fe200078e00ff */
[----:B------:R-:W-:-:S03]  /*d8f0*/  SHF.R.U32.HI R13, RZ, 0x3, R13 ;  /* 0x00000003ff0d7819 */ /* 0x000fc6000001160d */
[----:B------:R-:W-:-:S04]  /*d900*/  IMAD R11, R11, R2, UR42 ;  /* 0x0000002a0b0b7e24 */ /* 0x000fc8000f8e0202 */
[----:B------:R-:W-:Y:S01]  /*d910*/  IMAD.IADD R20, R11, 0x1, -R13 ;  /* 0x000000010b147824 */ /* 0x000fe200078e0a0d */
[----:B------:R-:W-:-:S04]  /*d920*/  IADD3.X R21, R21, UR11, R3, P1, !PT ;  /* 0x0000000b15157c10 */ /* 0x000fc80008ffe403 */
[----:B------:R-:W-:Y:S01]  /*d930*/  ISETP.GE.AND P1, PT, R20, 0x1, PT ;  /* 0x000000011400780c */ /* 0x000fe20003f26270 */
[----:B------:R-:W-:Y:S01]  /*d940*/  UMOV UR4, 0xffffffff ;  /* 0xffffffff00047882 */ /* 0x000fe20000000000 */
[----:B------:R-:W-:-:S11]  /*d950*/  LOP3.LUT R27, R27, 0xffffff7f, RZ, 0xc0, !PT ;  /* 0xffffff7f1b1b7812 */ /* 0x000fd600078ec0ff */
[----:B------:R-:W-:Y:S01]  /*d960*/  @P1 LOP3.LUT R27, R27, 0x80, RZ, 0xfc, !PT ;  /* 0x000000801b1b1812 */ /* 0x000fe200078efcff */
[----:B--2---:R-:W-:Y:S01]  /*d970*/  IMAD R4, R33, 0x5000, R12 ;  /* 0x0000500021047824 */ /* 0x004fe200078e020c */
[----:B------:R-:W-:Y:S06]  /*d980*/  BRA.DIV UR4, `(.L_x_7185) ;  /* 0x0000004a04e87947 */ /* 0x000fec000b800000 */
[----:B------:R-:W1:Y:S01]  /*d990*/  SHFL.IDX PT, R2, R9, RZ, 0x181f ;  /* 0x00181fff09027589 */ /* 0x000e6200000e0000 */
[----:B------:R-:W-:Y:S01]  /*d9a0*/  IMAD.IADD R4, R22, 0x1, R4 ;  /* 0x0000000116047824 */ /* 0x000fe200078e0204 */
[C---:B------:R-:W-:Y:S02]  /*d9b0*/  ISETP.GE.AND P3, PT, R20.reuse, 0x41, PT ;  /* 0x000000411400780c */ /* 0x040fe40003f66270 */
[----:B------:R-:W2:Y:S01]  /*d9c0*/  SHFL.IDX PT, R3, R10, RZ, 0x181f ;  /* 0x00181fff0a037589 */ /* 0x000ea200000e0000 */
[----:B------:R-:W-:Y:S02]  /*d9d0*/  LOP3.LUT R27, R27, 0xffffffef, RZ, 0xc0, !PT ;  /* 0xffffffef1b1b7812 */ /* 0x000fe400078ec0ff */
[C---:B------:R-:W-:Y:S02]  /*d9e0*/  ISETP.GE.AND P2, PT, R20.reuse, 0x61, PT ;  /* 0x000000611400780c */ /* 0x040fe40003f46270 */
[C---:B------:R-:W-:Y:S02]  /*d9f0*/  ISETP.GE.AND P5, PT, R20.reuse, 0x21, PT ;  /* 0x000000211400780c */ /* 0x040fe40003fa6270 */
[----:B------:R-:W-:-:S02]  /*da00*/  ISETP.GE.AND P4, PT, R20, 0x31, PT ;  /* 0x000000311400780c */ /* 0x000fc40003f86270 */
[----:B-1----:R-:W-:-:S04]  /*da10*/  IADD3 R2, P1, R32, R2, RZ ;  /* 0x0000000220027210 */ /* 0x002fc80007f3e0ff */
[----:B--2---:R-:W-:Y:S02]  /*da20*/  IADD3.X R3, RZ, R3, RZ, P1, !PT ;  /* 0x00000003ff037210 */ /* 0x004fe40000ffe4ff */
[----:B------:R-:W-:-:S13]  /*da30*/  ISETP.LT.OR P1, PT, R20, 0x1, P0 ;  /* 0x000000011400780c */ /* 0x000fda0000721670 */
[----:B------:R-:W-:Y:S01]  /*da40*/  @!PT LDS RZ, [RZ] ;  /* 0x00000000fffff984 */ /* 0x000fe20000000800 */
[----:B------:R1:W-:Y:S04]  /*da50*/  LDGSTS.E.BYPASS.LTC128B.128 [R4+0xa400], desc[UR50][R2.64], !P1 ;  /* 0x0a40000002047fae */ /* 0x0003e8000c901d72 */
[----:B-1----:R-:W1:Y:S04]  /*da60*/  SHFL.IDX PT, R2, R9, 0x1, 0x181f ;  /* 0x00381f0009027f89 */ /* 0x002e6800000e0000 */
[----:B------:R-:W2:Y:S01]  /*da70*/  SHFL.IDX PT, R3, R10, 0x1, 0x181f ;  /* 0x00381f000a037f89 */ /* 0x000ea200000e0000 */
[----:B-1----:R-:W-:-:S05]  /*da80*/  IADD3 R2, P1, R32, R2, RZ ;  /* 0x0000000220027210 */ /* 0x002fca0007f3e0ff */
[----:B--2---:R-:W-:Y:S01]  /*da90*/  IMAD.X R3, RZ, RZ, R3, P1 ;  /* 0x000000ffff037224 */ /* 0x004fe200008e0603 */
[----:B------:R-:W-:-:S13]  /*daa0*/  ISETP.LT.OR P1, PT, R20, 0x11, P0 ;  /* 0x000000111400780c */ /* 0x000fda0000721670 */
        /* <DEDUP_REMOVED lines=21> */
[----:B-1----:R-:W-:-:S04]  /*dc00*/  IADD3 R2, P1, R32, R2, RZ ;  /* 0x0000000220027210 */ /* 0x002fc80007f3e0ff */
[----:B--2---:R-:W-:Y:S02]  /*dc10*/  IADD3.X R3, RZ, R3, RZ, P1, !PT ;  /* 0x00000003ff037210 */ /* 0x004fe40000ffe4ff */
        /* <DEDUP_REMOVED lines=8> */
[----:B------:R1:W-:Y:S04]  /*dca0*/  LDGSTS.E.BYPASS.LTC128B.128 [R4+0xd400], desc[UR50][R2.64], !P1 ;  /* 0x0d40000002047fae */ /* 0x0003e8000c901d72 */
[----:B-1----:R-:W1:Y:S02]  /*dcb0*/  SHFL.IDX PT, R2, R9, 0x7, 0x181f ;  /* 0x00f81f0009027f89 */ /* 0x002e6400000e0000 */
[----:B-1----:R-:W-:-:S05]  /*dcc0*/  IADD3 R2, P1, R32, R2, RZ ;  /* 0x0000000220027210 */ /* 0x002fca0007f3e0ff */
[----:B------:R-:W-:Y:S01]  /*dcd0*/  IMAD.X R3, RZ, RZ, R10, P1 ;  /* 0x000000ffff037224 */ /* 0x000fe200008e060a */
[----:B------:R-:W-:-:S13]  /*dce0*/  ISETP.LT.OR P1, PT, R20, 0x71, P0 ;  /* 0x000000711400780c */ /* 0x000fda0000721670 */
[----:B------:R1:W-:Y:S04]  /*dcf0*/  LDGSTS.E.BYPASS.LTC128B.128 [R4+0xdc00], desc[UR50][R2.64], !P1 ;  /* 0x0dc0000002047fae */ /* 0x0003e8000c901d72 */
[----:B-1----:R-:W1:Y:S04]  /*dd00*/  SHFL.IDX PT, R2, R19, RZ, 0x181f ;  /* 0x00181fff13027589 */ /* 0x002e6800000e0000 */
[----:B------:R-:W2:Y:S04]  /*dd10*/  SHFL.IDX PT, R3, R21, RZ, 0x181f ;  /* 0x00181fff15037589 */ /* 0x000ea800000e0000 */
[----:B------:R-:W3:Y:S01]  /*dd20*/  SHFL.IDX PT, R21, R21, 0x1, 0x181f ;  /* 0x00381f0015157f89 */ /* 0x000ee200000e0000 */
[----:B-1----:R-:W-:-:S05]  /*dd30*/  IADD3 R2, P1, R32, R2, RZ ;  /* 0x0000000220027210 */ /* 0x002fca0007f3e0ff */
[----:B--2---:R-:W-:Y:S01]  /*dd40*/  IMAD.X R3, RZ, RZ, R3, P1 ;  /* 0x000000ffff037224 */ /* 0x004fe200008e0603 */
[----:B------:R-:W-:-:S13]  /*dd50*/  ISETP.LT.OR P1, PT, R20, 0x81, P0 ;  /* 0x000000811400780c */ /* 0x000fda0000721670 */
[----:B------:R1:W-:Y:S01]  /*dd60*/  LDGSTS.E.BYPASS.LTC128B.128 [R4+0xe400], desc[UR50][R2.64], !P1 ;  /* 0x0e40000002047fae */ /* 0x0003e2000c901d72 */
[----:B------:R-:W-:-:S03]  /*dd70*/  ISETP.GE.AND P1, PT, R20, 0x11, PT ;  /* 0x000000111400780c */ /* 0x000fc60003f26270 */
[----:B-1----:R1:W2:Y:S10]  /*dd80*/  SHFL.IDX PT, R2, R19, 0x1, 0x181f ;  /* 0x00381f0013027f89 */ /* 0x0022b400000e0000 */
[----:B------:R-:W-:-:S02]  /*dd90*/  @P1 LOP3.LUT R27, R27, 0x10, RZ, 0xfc, !PT ;  /* 0x000000101b1b1812 */ /* 0x000fc400078efcff */
        /* <DEDUP_REMOVED lines=10> */
[----:B------:R-:W-:-:S11]  /*de40*/  LOP3.LUT R27, R27, 0xfffffdff, RZ, 0xc0, !PT ;  /* 0xfffffdff1b1b7812 */ /* 0x000fd600078ec0ff */
[----:B-123--:R-:W-:-:S07]  /*de50*/  @P2 LOP3.LUT R27, R27, 0x200, RZ, 0xfc, !PT ;  /* 0x000002001b1b2812 */ /* 0x00efce00078efcff */
.L_x_7282:
[----:B------:R-:W-:Y:S02]  /*de60*/  ISETP.LT.OR P0, PT, R20, 0x91, P0 ;  /* 0x000000911400780c */ /* 0x000fe40000701670 */
[----:B------:R-:W-:-:S05]  /*de70*/  IADD3 R2, P2, R32, R2, RZ ;  /* 0x0000000220027210 */ /* 0x000fca0007f5e0ff */
[----:B------:R-:W-:-:S06]  /*de80*/  IMAD.X R3, RZ, RZ, R21, P2 ;  /* 0x000000ffff037224 */ /* 0x000fcc00010e0615 */
[----:B------:R-:W-:Y:S01]  /*de90*/  @!PT LDS RZ, [RZ] ;  /* 0x00000000fffff984 */ /* 0x000fe20000000800 */
[----:B------:R-:W-:Y:S01]  /*dea0*/  @!PT LDS RZ, [RZ] ;  /* 0x00000000fffff984 */ /* 0x000fe20000000800 */
[----:B------:R-:W-:Y:S01]  /*deb0*/  @!PT LDS RZ, [RZ] ;  /* 0x00000000fffff984 */ /* 0x000fe20000000800 */
[----:B------:R1:W-:Y:S01]  /*dec0*/  LDGSTS.E.BYPASS.LTC128B.128 [R4+0xec00], desc[UR50][R2.64], !P0 ;  /* 0x0ec0000002047fae */ /* 0x0003e2000c101d72 */
[----:B------:R-:W-:Y:S01]  /*ded0*/  PLOP3.LUT P0, PT, PT, PT, PT, 0x80, 0x0 ;  /* 0x000000000000781c */ /* 0x000fe20003f0f070 */
[----:B------:R-:W-:-:S12]  /*dee0*/  NOP ;  /* 0x0000000000007918 */ /* 0x000fd80000000000 */
.L_x_7186:
        /* <DEDUP_REMOVED lines=11> */
.L_x_7187:
[----:B------:R1:W-:Y:S01]  /*dfa0*/  SYNCS.ARRIVE.TRANS64.A1T0 RZ, [R0+URZ+0x22870], RZ ;  /* 0x022870ff00ff79a7 */ /* 0x0003e2000810003f */
[----:B------:R-:W-:Y:S05]  /*dfb0*/  @!P6 BRA `(.L_x_7188) ;  /* 0x000000000004e947 */ /* 0x000fea0003800000 */
[----:B------:R-:W-:Y:S01]  /*dfc0*/  BPT.TRAP 0x1 ;  /* 0x000000040000795c */ /* 0x000fe20000300000 */
.L_x_7188:
[----:B------:R-:W2:Y:S01]  /*dfd0*/  SYNCS.PHASECHK.TRANS64.TRYWAIT P0, [R0+URZ+0x22840], R30 ;  /* 0x0228401e000075a7 */ /* 0x000ea2000800017f */
[----:B------:R-:W-:Y:S04]  /*dfe0*/  BSSY B0, `(.L_x_7189) ;  /* 0x0000002000007945 */ /* 0x000fe80003800000 */
[----:B--2---:R-:W-:Y:S05]  /*dff0*/  @!P0 BRA `(.L_x_7190) ;  /* 0x0000005000708947 */ /* 0x004fea0003800000 */
.L_x_7283:
[----:B------:R-:W-:Y:S05]  /*e000*/  BSYNC B0 ;  /* 0x0000000000007941 */ /* 0x000fea0003800000 */
.L_x_7189:
[----:B------:R-:W-:Y:S01]  /*e010*/  ULDC.64 UR4, c[0x0][0x300] ;  /* 0x0000c00000047ab9 */ /* 0x000fe20000000a00 */
[----:B------:R-:W-:Y:S01]  /*e020*/  ULDC.64 UR6, c[0x0][0x310] ;  /* 0x0000c40000067ab9 */ /* 0x000fe20000000a00 */
[----:B------:R-:W-:Y:S01]  /*e030*/  IMAD R9, R26, UR4, RZ ;  /* 0x000000041a097c24 */ /* 0x000fe2000f8e02ff */
[----:B------:R-:W-:Y:S01]  /*e040*/  ULDC.64 UR8, c[0x0][0x2e8] ;  /* 0x0000ba0000087ab9 */ /* 0x000fe20000000a00 */
[C---:B------:R-:W-:Y:S01]  /*e050*/  IMAD.WIDE.U32 R2, R8.reuse, UR4, RZ ;  /* 0x0000000408027c25 */ /* 0x040fe2000f8e00ff */
[----:B------:R-:W3:Y:S03]  /*e060*/  LDC R12, c[0x0][0x2f4] ;  /* 0x0000bd00ff0c7b82 */ /* 0x000ee60000000800 */
[----:B------:R-:W-:Y:S02]  /*e070*/  IMAD R9, R8, UR5, R9 ;  /* 0x0000000508097c24 */ /* 0x000fe4000f8e0209 */
[----:B------:R-:W-:-:S02]  /*e080*/  IMAD R28, R28, UR6, RZ ;  /* 0x000000061c1c7c24 */ /* 0x000fc4000f8e02ff */
[----:B------:R-:W-:Y:S01]  /*e090*/  IMAD R25, R25, UR4, RZ ;  /* 0x0000000419197c24 */ /* 0x000fe2000f8e02ff */
[----:B------:R-:W-:Y:S01]  /*e0a0*/  IADD3 R3, R3, R9, RZ ;  /* 0x0000000903037210 */ /* 0x000fe20007ffe0ff */
[----:B------:R-:W-:Y:S02]  /*e0b0*/  IMAD R28, R5, UR7, R28 ;  /* 0x00000007051c7c24 */ /* 0x000fe4000f8e021c */
[----:B------:R-:W-:Y:S02]  /*e0c0*/  IMAD R25, R7, UR5, R25 ;  /* 0x0000000507197c24 */ /* 0x000fe4000f8e0219 */
[----:B------:R-:W-:-:S04]  /*e0d0*/  IMAD.WIDE.U32 R2, R5, UR6, R2 ;  /* 0x0000000605027c25 */ /* 0x000fc8000f8e0002 */
[----:B------:R-:W-:Y:S02]  /*e0e0*/  IMAD.IADD R3, R3, 0x1, R28 ;  /* 0x0000000103037824 */ /* 0x000fe400078e021c */
[----:B------:R-:W-:Y:S01]  /*e0f0*/  IMAD.WIDE.U32 R10, R7, UR4, RZ ;  /* 0x00000004070a7c25 */ /* 0x000fe2000f8e00ff */
[----:B------:R-:W-:-:S03]  /*e100*/  ULDC.64 UR4, c[0x0][0x308] ;  /* 0x0000c20000047ab9 */ /* 0x000fc60000000a00 */
[----:B------:R-:W-:Y:S01]  /*e110*/  IMAD.WIDE.U32 R2, R18, UR4, R2 ;  /* 0x0000000412027c25 */ /* 0x000fe2000f8e0002 */
[----:B---3--:R-:W-:-:S03]  /*e120*/  ISETP.GE.AND P2, PT, R32, R12, PT ;  /* 0x0000000c2000720c */ /* 0x008fc60003f46270 */
[----:B------:R-:W-:Y:S01]  /*e130*/  IMAD R9, R37, UR4, RZ ;  /* 0x0000000425097c24 */ /* 0x000fe2000f8e02ff */
[----:B------:R-:W-:Y:S01]  /*e140*/  IADD3 R8, P0, R2, UR8, RZ ;  /* 0x0000000802087c10 */ /* 0x000fe2000ff1e0ff */
[----:B------:R-:W-:Y:S02]  /*e150*/  IMAD.IADD R11, R11, 0x1, R25 ;  /* 0x000000010b0b7824 */ /* 0x000fe400078e0219 */
[----:B------:R-:W-:Y:S02]  /*e160*/  IMAD R9, R18, UR5, R9 ;  /* 0x0000000512097c24 */ /* 0x000fe4000f8e0209 */
[----:B------:R-:W-:-:S03]  /*e170*/  IMAD R29, R29, UR6, RZ ;  /* 0x000000061d1d7c24 */ /* 0x000fc6000f8e02ff */
[----:B------:R-:W-:Y:S01]  /*e180*/  IADD3.X R7, R3, UR9, R9, P0, !PT ;  /* 0x0000000903077c10 */ /* 0x000fe200087fe409 */
[----:B------:R-:W-:-:S04]  /*e190*/  IMAD.WIDE.U32 R2, R6, UR6, R10 ;  /* 0x0000000606027c25 */ /* 0x000fc8000f8e000a */
[----:B------:R-:W-:-:S04]  /*e1a0*/  IMAD R29, R6, UR7, R29 ;  /* 0x00000007061d7c24 */ /* 0x000fc8000f8e021d */
[----:B------:R-:W-:Y:S02]  /*e1b0*/  IMAD.IADD R3, R3, 0x1, R29 ;  /* 0x0000000103037824 */ /* 0x000fe400078e021d */
[----:B------:R-:W-:Y:S01]  /*e1c0*/  IMAD.WIDE.U32 R2, R18, UR4, R2 ;  /* 0x0000000412027c25 */ /* 0x000fe2000f8e0002 */
[----:B------:R-:W-:Y:S02]  /*e1d0*/  UMOV UR4, 0xffffffff ;  /* 0xffffffff00047882 */ /* 0x000fe40000000000 */
[----:B------:R-:W-:-:S04]  /*e1e0*/  IADD3 R5, P0, R2, UR8, RZ ;  /* 0x0000000802057c10 */ /* 0x000fc8000ff1e0ff */
[----:B------:R-:W-:Y:S01]  /*e1f0*/  IADD3.X R6, R9, UR9, R3, P0, !PT ;  /* 0x0000000909067c10 */ /* 0x000fe200087fe403 */
[----:B------:R-:W-:Y:S08]  /*e200*/  BRA.DIV UR4, `(.L_x_7191) ;  /* 0x0000005204007947 */ /* 0x000ff0000b800000 */
[----:B------:R-:W3:Y:S01]  /*e210*/  SHFL.IDX PT, R14, R8, RZ, 0x181f ;  /* 0x00181fff080e7589 */ /* 0x000ee200000e0000 */
[C---:B------:R-:W-:Y:S02]  /*e220*/  LOP3.LUT P6, RZ, R27.reuse, 0x80, RZ, 0xc0, !PT ;  /* 0x000000801bff7812 */ /* 0x040fe400078cc0ff */
[----:B------:R-:W-:Y:S01]  /*e230*/  LOP3.LUT R27, R27, 0xfffff7ff, RZ, 0xc0, !PT ;  /* 0xfffff7ff1b1b7812 */ /* 0x000fe200078ec0ff */
[----:B------:R-:W4:Y:S03]  /*e240*/  SHFL.IDX PT, R2, R7, RZ, 0x181f ;  /* 0x00181fff07027589 */ /* 0x000f2600000e0000 */
[----:B------:R-:W-:-:S04]  /*e250*/  @P1 LOP3.LUT R27, R27, 0x800, RZ, 0xfc, !PT ;  /* 0x000008001b1b1812 */ /* 0x000fc800078efcff */
[----:B------:R-:W-:-:S03]  /*e260*/  LOP3.LUT P1, RZ, R27, 0x10, RZ, 0xc0, !PT ;  /* 0x000000101bff7812 */ /* 0x000fc6000782c0ff */
[----:B---3--:R-:W-:Y:S02]  /*e270*/  @P6 IADD3 R9, P0, R32, R14, RZ ;  /* 0x0000000e20096210 */ /* 0x008fe40007f1e0ff */
[----:B------:R-:W3:Y:S03]  /*e280*/  SHFL.IDX PT, R14, R8, 0x1, 0x181f ;  /* 0x00381f00080e7f89 */ /* 0x000ee600000e0000 */
[----:B----4-:R-:W-:Y:S02]  /*e290*/  @P6 IMAD.X R3, RZ, RZ, R2, P0 ;  /* 0x000000ffff036224 */ /* 0x010fe400000e0602 */
[----:B------:R-:W-:-:S05]  /*e2a0*/  @P6 IMAD.MOV.U32 R2, RZ, RZ, R9 ;  /* 0x000000ffff026224 */ /* 0x000fca00078e0009 */
[----:B------:R4:W-:Y:S01]  /*e2b0*/  @P6 LDGSTS.E.BYPASS.LTC128B.128 [R4+0x18400], desc[UR50][R2.64], !P2 ;  /* 0x1840000002046fae */ /* 0x0009e2000d101d72 */
[----:B------:R-:W-:-:S03]  /*e2c0*/  LOP3.LUT P6, RZ, R27, 0x100, RZ, 0xc0, !PT ;  /* 0x000001001bff7812 */ /* 0x000fc600078cc0ff */
[----:B----4-:R-:W4:Y:S01]  /*e2d0*/  SHFL.IDX PT, R2, R7, 0x1, 0x181f ;  /* 0x00381f0007027f89 */ /* 0x010f2200000e0000 */
[----:B---3--:R-:W-:-:S03]  /*e2e0*/  @P1 IADD3 R9, P0, R32, R14, RZ ;  /* 0x0000000e20091210 */ /* 0x008fc60007f1e0ff */
[----:B------:R-:W3:Y:S01]  /*e2f0*/  SHFL.IDX PT, R14, R8, 0x2, 0x181f ;  /* 0x00581f00080e7f89 */ /* 0x000ee200000e0000 */
[----:B----4-:R-:W-:Y:S01]  /*e300*/  @P1 IADD3.X R3, RZ, R2, RZ, P0, !PT ;  /* 0x00000002ff031210 */ /* 0x010fe200007fe4ff */
[----:B------:R-:W-:Y:S01]  /*e310*/  @P1 IMAD.MOV.U32 R2, RZ, RZ, R9 ;  /* 0x000000ffff021224 */ /* 0x000fe200078e0009 */
[----:B---3--:R-:W-:-:S04]  /*e320*/  @P5 IADD3 R9, P0, R32, R14, RZ ;  /* 0x0000000e20095210 */ /* 0x008fc80007f1e0ff */
[----:B------:R3:W-:Y:S01]  /*e330*/  @P1 LDGSTS.E.BYPASS.LTC128B.128 [R4+0x18c00], desc[UR50][R2.64], !P2 ;  /* 0x18c0000002041fae */ /* 0x0007e2000d101d72 */
[----:B------:R-:W-:-:S03]  /*e340*/  LOP3.LUT P1, RZ, R27, 0x800, RZ, 0xc0, !PT ;  /* 0x000008001bff7812 */ /* 0x000fc6000782c0ff */
[----:B------:R-:W-:Y:S04]  /*e350*/  SHFL.IDX PT, R14, R8, 0x3, 0x181f ;  /* 0x00781f00080e7f89 */ /* 0x000fe800000e0000 */
[----:B---3--:R-:W3:Y:S02]  /*e360*/  SHFL.IDX PT, R2, R7, 0x2, 0x181f ;  /* 0x00581f0007027f89 */ /* 0x008ee400000e0000 */
[----:B---3--:R-:W-:Y:S02]  /*e370*/  @P5 IMAD.X R10, RZ, RZ, R2, P0 ;  /* 0x000000ffff0a5224 */ /* 0x008fe400000e0602 */
[----:B------:R-:W-:Y:S01]  /*e380*/  @P5 IMAD.MOV.U32 R2, RZ, RZ, R9 ;  /* 0x000000ffff025224 */ /* 0x000fe200078e0009 */
[----:B------:R-:W-:Y:S01]  /*e390*/  @P4 IADD3 R9, P0, R32, R14, RZ ;  /* 0x0000000e20094210 */ /* 0x000fe20007f1e0ff */
[----:B------:R-:W-:Y:S01]  /*e3a0*/  @P5 IMAD.MOV.U32 R3, RZ, RZ, R10 ;  /* 0x000000ffff035224 */ /* 0x000fe200078e000a */
[----:B------:R-:W-:Y:S04]  /*e3b0*/  SHFL.IDX PT, R14, R8, 0x4, 0x181f ;  /* 0x00981f00080e7f89 */ /* 0x000fe800000e0000 */
[----:B------:R3:W-:Y:S01]  /*e3c0*/  @P5 LDGSTS.E.BYPASS.LTC128B.128 [R4+0x19400], desc[UR50][R2.64], !P2 ;  /* 0x1940000002045fae */ /* 0x0007e2000d101d72 */
[----:B------:R-:W-:-:S03]  /*e3d0*/  LOP3.LUT P5, RZ, R27, 0x40, RZ, 0xc0, !PT ;  /* 0x000000401bff7812 */ /* 0x000fc600078ac0ff */
[----:B---3--:R-:W3:Y:S02]  /*e3e0*/  SHFL.IDX PT, R2, R7, 0x3, 0x181f ;  /* 0x00781f0007027f89 */ /* 0x008ee400000e0000 */
[----:B---3--:R-:W-:Y:S01]  /*e3f0*/  @P4 IMAD.X R10, RZ, RZ, R2, P0 ;  /* 0x000000ffff0a4224 */ /* 0x008fe200000e0602 */
[----:B------:R-:W-:-:S03]  /*e400*/  @P4 MOV R2, R9 ;  /* 0x0000000900024202 */ /* 0x000fc60000000f00 */
[----:B------:R-:W-:-:S05]  /*e410*/  @P4 IMAD.MOV.U32 R3, RZ, RZ, R10 ;  /* 0x000000ffff034224 */ /* 0x000fca00078e000a */
[----:B------:R3:W-:Y:S01]  /*e420*/  @P4 LDGSTS.E.BYPASS.LTC128B.128 [R4+0x19c00], desc[UR50][R2.64], !P2 ;  /* 0x19c0000002044fae */ /* 0x0007e2000d101d72 */
[----:B------:R-:W-:-:S03]  /*e430*/  LOP3.LUT P4, RZ, R27, 0x20, RZ, 0xc0, !PT ;  /* 0x000000201bff7812 */ /* 0x000fc6000788c0ff */
[----:B---3--:R-:W3:Y:S10]  /*e440*/  SHFL.IDX PT, R2, R7, 0x4, 0x181f ;  /* 0x00981f0007027f89 */ /* 0x008ef400000e0000 */
[----:B------:R-:W-:-:S02]  /*e450*/  @P4 IADD3 R9, P0, R32, R14, RZ ;  /* 0x0000000e20094210 */ /* 0x000fc40007f1e0ff */
[----:B------:R-:W4:Y:S03]  /*e460*/  SHFL.IDX PT, R14, R8, 0x5, 0x181f ;  /* 0x00b81f00080e7f89 */ /* 0x000f2600000e0000 */
[----:B---3--:R-:W-:Y:S02]  /*e470*/  @P4 IMAD.X R10, RZ, RZ, R2, P0 ;  /* 0x000000ffff0a4224 */ /* 0x008fe400000e0602 */
[----:B------:R-:W-:Y:S02]  /*e480*/  @P4 IMAD.MOV.U32 R2, RZ, RZ, R9 ;  /* 0x000000ffff024224 */ /* 0x000fe400078e0009 */
[----:B------:R-:W-:Y:S01]  /*e490*/  @P4 IMAD.MOV.U32 R3, RZ, RZ, R10 ;  /* 0x000000ffff034224 */ /* 0x000fe200078e000a */
[----:B----4-:R-:W-:Y:S02]  /*e4a0*/  @P5 IADD3 R9, P0, R32, R14, RZ ;  /* 0x0000000e20095210 */ /* 0x010fe40007f1e0ff */
[----:B------:R-:W-:Y:S04]  /*e4b0*/  SHFL.IDX PT, R14, R8, 0x6, 0x181f ;  /* 0x00d81f00080e7f89 */ /* 0x000fe800000e0000 */
[----:B------:R3:W-:Y:S04]  /*e4c0*/  @P4 LDGSTS.E.BYPASS.LTC128B.128 [R4+0x1a400], desc[UR50][R2.64], !P2 ;  /* 0x1a40000002044fae */ /* 0x0007e8000d101d72 */
[----:B---3--:R-:W3:Y:S02]  /*e4d0*/  SHFL.IDX PT, R2, R7, 0x5, 0x181f ;  /* 0x00b81f0007027f89 */ /* 0x008ee400000e0000 */
[----:B---3--:R-:W-:Y:S01]  /*e4e0*/  @P5 IMAD.X R10, RZ, RZ, R2, P0 ;  /* 0x000000ffff0a5224 */ /* 0x008fe200000e0602 */
[----:B------:R-:W-:-:S02]  /*e4f0*/  @P5 MOV R2, R9 ;  /* 0x0000000900025202 */ /* 0x000fc40000000f00 */
[C---:B------:R-:W-:Y:S01]  /*e500*/  @P6 IADD3 R9, P0, R32.reuse, R14, RZ ;  /* 0x0000000e20096210 */ /* 0x040fe20007f1e0ff */
[----:B------:R-:W-:Y:S01]  /*e510*/  @P5 IMAD.MOV.U32 R3, RZ, RZ, R10 ;  /* 0x000000ffff035224 */ /* 0x000fe200078e000a */
[----:B------:R-:W-:Y:S04]  /*e520*/  SHFL.IDX PT, R14, R8, 0x7, 0x181f ;  /* 0x00f81f00080e7f89 */ /* 0x000fe800000e0000 */
[----:B------:R3:W-:Y:S04]  /*e530*/  @P5 LDGSTS.E.BYPASS.LTC128B.128 [R4+0x1ac00], desc[UR50][R2.64], !P2 ;  /* 0x1ac0000002045fae */ /* 0x0007e8000d101d72 */
[----:B---3--:R-:W3:Y:S04]  /*e540*/  SHFL.IDX PT, R2, R7, 0x6, 0x181f ;  /* 0x00d81f0007027f89 */ /* 0x008ee800000e0000 */
[----:B------:R-:W4:Y:S01]  /*e550*/  SHFL.IDX PT, R7, R7, 0x7, 0x181f ;  /* 0x00f81f0007077f89 */ /* 0x000f2200000e0000 */
[----:B---3--:R-:W-:Y:S01]  /*e560*/  @P6 IMAD.X R10, RZ, RZ, R2, P0 ;  /* 0x000000ffff0a6224 */ /* 0x008fe200000e0602 */
[----:B------:R-:W-:Y:S01]  /*e570*/  @P3 IADD3 R14, P0, R32, R14, RZ ;  /* 0x0000000e200e3210 */ /* 0x000fe20007f1e0ff */
[----:B------:R-:W-:-:S02]  /*e580*/  @P6 IMAD.MOV.U32 R2, RZ, RZ, R9 ;  /* 0x000000ffff026224 */ /* 0x000fc400078e0009 */
[----:B------:R-:W-:Y:S02]  /*e590*/  @P6 IMAD.MOV.U32 R3, RZ, RZ, R10 ;  /* 0x000000ffff036224 */ /* 0x000fe400078e000a */
[----:B----4-:R-:W-:-:S03]  /*e5a0*/  @P3 IMAD.X R9, RZ, RZ, R7, P0 ;  /* 0x000000ffff093224 */ /* 0x010fc600000e0607 */
[----:B------:R3:W-:Y:S02]  /*e5b0*/  @P6 LDGSTS.E.BYPASS.LTC128B.128 [R4+0x1b400], desc[UR50][R2.64], !P2 ;  /* 0x1b40000002046fae */ /* 0x0007e4000d101d72 */
[----:B---3--:R-:W-:Y:S01]  /*e5c0*/  @P3 MOV R2, R14 ;  /* 0x0000000e00023202 */ /* 0x008fe20000000f00 */
[----:B------:R-:W-:Y:S01]  /*e5d0*/  @P3 IMAD.MOV.U32 R3, RZ, RZ, R9 ;  /* 0x000000ffff033224 */ /* 0x000fe200078e0009 */
[----:B------:R-:W3:Y:S04]  /*e5e0*/  SHFL.IDX PT, R14, R5, RZ, 0x181f ;  /* 0x00181fff050e7589 */ /* 0x000ee800000e0000 */
[----:B------:R4:W-:Y:S04]  /*e5f0*/  @P3 LDGSTS.E.BYPASS.LTC128B.128 [R4+0x1bc00], desc[UR50][R2.64], !P2 ;  /* 0x1bc0000002043fae */ /* 0x0009e8000d101d72 */
[----:B----4-:R-:W4:Y:S04]  /*e600*/  SHFL.IDX PT, R2, R6, RZ, 0x181f ;  /* 0x00181fff06027589 */ /* 0x010f2800000e0000 */
[----:B------:R-:W0:Y:S01]  /*e610*/  SHFL.IDX PT, R6, R6, 0x1, 0x181f ;  /* 0x00381f0006067f89 */ /* 0x000e2200000e0000 */
[----:B---3--:R-:W-:-:S05]  /*e620*/  @P1 IADD3 R14, P0, R32, R14, RZ ;  /* 0x0000000e200e1210 */ /* 0x008fca0007f1e0ff */
[----:B----4-:R-:W-:Y:S02]  /*e630*/  @P1 IMAD.X R9, RZ, RZ, R2, P0 ;  /* 0x000000ffff091224 */ /* 0x010fe400000e0602 */
[----:B------:R-:W-:Y:S02]  /*e640*/  @P1 IMAD.MOV.U32 R2, RZ, RZ, R14 ;  /* 0x000000ffff021224 */ /* 0x000fe400078e000e */
[----:B------:R-:W-:Y:S01]  /*e650*/  @P1 IMAD.MOV.U32 R3, RZ, RZ, R9 ;  /* 0x000000ffff031224 */ /* 0x000fe200078e0009 */
[----:B------:R3:W4:Y:S04]  /*e660*/  SHFL.IDX PT, R14, R5, 0x1, 0x181f ;  /* 0x00381f00050e7f89 */ /* 0x00072800000e0000 */
[----:B0-----:R3:W-:Y:S02]  /*e670*/  @P1 LDGSTS.E.BYPASS.LTC128B.128 [R4+0x1c400], desc[UR50][R2.64], !P2 ;  /* 0x1c40000002041fae */ /* 0x0017e4000d101d72 */
.L_x_7305:
[----:B------:R-:W-:-:S13]  /*e680*/  LOP3.LUT P1, RZ, R27, 0x200, RZ, 0xc0, !PT ;  /* 0x000002001bff7812 */ /* 0x000fda000782c0ff */
[----:B---34-:R-:W-:-:S05]  /*e690*/  @P1 IADD3 R2, P0, R32, R14, RZ ;  /* 0x0000000e20021210 */ /* 0x018fca0007f1e0ff */
[----:B------:R-:W-:Y:S01]  /*e6a0*/  @P1 IMAD.X R3, RZ, RZ, R6, P0 ;  /* 0x000000ffff031224 */ /* 0x000fe200000e0606 */
[----:B------:R-:W-:-:S04]  /*e6b0*/  PLOP3.LUT P0, PT, PT, PT, PT, 0x80, 0x0 ;  /* 0x000000000000781c */ /* 0x000fc80003f0f070 */
[----:B------:R-:W-:Y:S01]  /*e6c0*/  @!PT LDS RZ, [RZ] ;  /* 0x00000000fffff984 */ /* 0x000fe20000000800 */
[----:B------:R-:W-:Y:S01]  /*e6d0*/  @!PT LDS RZ, [RZ] ;  /* 0x00000000fffff984 */ /* 0x000fe20000000800 */
[----:B------:R-:W-:Y:S01]  /*e6e0*/  @!PT LDS RZ, [RZ] ;  /* 0x00000000fffff984 */ /* 0x000fe20000000800 */
[----:B------:R0:W-:Y:S01]  /*e6f0*/  @P1 LDGSTS.E.BYPASS.LTC128B.128 [R4+0x1cc00], desc[UR50][R2.64], !P2 ;  /* 0x1cc0000002041fae */ /* 0x0001e2000d101d72 */
[----:B------:R-:W-:-:S08]  /*e700*/  NOP ;  /* 0x0000000000007918 */ /* 0x000fd00000000000 */
.L_x_7192:
[----:B------:R-:W-:Y:S02]  /*e710*/  PLOP3.LUT P1, PT, P1, P0, PT, 0xa2, 0x0 ;  /* 0x000000000000781c */ /* 0x000fe40000f21472 */
[----:B------:R-:W-:-:S08]  /*e720*/  @P0 R2UR P1, UR4, R0 ;  /* 0x00000000000402ca */ /* 0x000fd00000020000 */
[----:B------:R-:W-:-:S05]  /*e730*/  @P0 PLOP3.LUT P0, PT, P1, PT, PT, 0x80, 0x0 ;  /* 0x000000000000081c */ /* 0x000fca0000f0f070 */
[----:B------:R-:W-:Y:S01]  /*e740*/  @!P1 SYNCS.ARRIVE.TRANS64.RED.A0T1 RZ, [UR4+0x22830], RZ ;  /* 0x022830ffffff99a7 */ /* 0x000fe20008200404 */
[----:B------:R-:W-:Y:S07]  /*e750*/  @!P1 ARRIVES.LDGSTSBAR.64.TRANSCNT [UR4+0x22830] ;  /* 0x02283000ff0099b0 */ /* 0x000fee0008000a84 */
[----:B------:R-:W-:Y:S05]  /*e760*/  @P0 BRA.U.ANY `(.L_x_7192) ;  /* 0xfffffffd00e80947 */ /* 0x000fea000393ffff */
[----:B------:R-:W-:Y:S01]  /*e770*/  NOP ;  /* 0x0000000000007918 */ /* 0x000fe20000000000 */
[----:B0-----:R-:W-:-:S04]  /*e780*/  MOV R2, UR46 ;  /* 0x0000002e00027c02 */ /* 0x001fc80008000f00 */
[----:B------:R-:W-:-:S13]  /*e790*/  ISETP.NE.AND P2, PT, R2, 0x3, PT ;  /* 0x000000030200780c */ /* 0x000fda0003f45270 */
[----:B------:R-:W-:Y:S05]  /*e7a0*/  @!P2 BRA `(.L_x_7193) ;  /* 0x000000000004a947 */ /* 0x000fea0003800000 */
[----:B------:R-:W-:Y:S01]  /*e7b0*/  BPT.TRAP 0x1 ;  /* 0x000000040000795c */ /* 0x000fe20000300000 */
.L_x_7193:
[----:B------:R0:W-:Y:S02]  /*e7c0*/  SYNCS.ARRIVE.TRANS64.A1T0 RZ, [R0+URZ+0x22830], RZ ;  /* 0x022830ff00ff79a7 */ /* 0x0001e4000810003f */
[----:B------:R-:W-:Y:S05]  /*e7d0*/  WARPSYNC.ALL ;  /* 0x0000000000007948 */ /* 0x000fea0003800000 */
[----:B------:R-:W-:Y:S01]  /*e7e0*/  R2UR UR5, R24 ;  /* 0x00000000180572ca */ /* 0x000fe200000e0000 */
[----:B012---:R-:W-:Y:S01]  /*e7f0*/  VIADD R0, R22, 0x14400 ;  /* 0x0001440016007836 */ /* 0x007fe20000000000 */
        /* <DEDUP_REMOVED lines=30> */
.L_x_7195:
[----:B------:R-:W-:Y:S05]  /*e9e0*/  BSYNC B6 ;  /* 0x0000000000067941 */ /* 0x000fea0003800000 */
.L_x_7194:
[----:B------:R0:W5:Y:S01]  /*e9f0*/  LDL R10, [R1+0x18] ;  /* 0x00001800010a7983 */ /* 0x0001620000100800 */
[----:B------:R-:W1:Y:S01]  /*ea00*/  LDC R5, c[0x0][0x448] ;  /* 0x00011200ff057b82 */ /* 0x000e620000000800 */
[----:B------:R-:W-:Y:S01]  /*ea10*/  R2UR UR6, R37 ;  /* 0x00000000250672ca */ /* 0x000fe200000e0000 */
[----:B------:R-:W-:Y:S01]  /*ea20*/  ULDC.64 UR8, c[0x0][0x2d8] ;  /* 0x0000b60000087ab9 */ /* 0x000fe20000000a00 */
[----:B------:R-:W2:Y:S01]  /*ea30*/  S2R R2, SR_TID.X ;  /* 0x0000000000027919 */ /* 0x000ea20000002100 */
[----:B------:R-:W-:Y:S02]  /*ea40*/  SHF.L.U32 R4, R17, 0x7, RZ ;  /* 0x0000000711047819 */ /* 0x000fe400000006ff */
[----:B-1----:R-:W-:Y:S02]  /*ea50*/  ISETP.NE.AND P0, PT, R5, 0x1, PT ;  /* 0x000000010500780c */ /* 0x002fe40003f05270 */
[C---:B------:R-:W-:Y:S02]  /*ea60*/  R2UR UR7, R18.reuse ;  /* 0x00000000120772ca */ /* 0x040fe400000e0000 */
[----:B------:R-:W-:-:S02]  /*ea70*/  R2UR UR10, R18 ;  /* 0x00000000120a72ca */ /* 0x000fc400000e0000 */
[C---:B--2---:R-:W-:Y:S01]  /*ea80*/  LOP3.LUT R19, R2.reuse, 0x7f, RZ, 0xc0, !PT ;  /* 0x0000007f02137812 */ /* 0x044fe200078ec0ff */
[----:B------:R-:W-:-:S06]  /*ea90*/  IMAD.SHL.U32 R2, R2, 0x10, RZ ;  /* 0x0000001002027824 */ /* 0x000fcc00078e00ff */
[----:B------:R-:W1:Y:S01]  /*eaa0*/  @P0 LDC R3, c[0x0][0x44c] ;  /* 0x00011300ff030b82 */ /* 0x000e620000000800 */
[----:B------:R-:W-:-:S04]  /*eab0*/  SHF.R.U32.HI R19, RZ, 0x3, R19 ;  /* 0x00000003ff137819 */ /* 0x000fc80000011613 */
[----:B------:R-:W-:-:S03]  /*eac0*/  LOP3.LUT R2, R19, 0x70, R2, 0xf8, !PT ;  /* 0x0000007013027812 */ /* 0x000fc600078ef802 */
[----:B------:R-:W2:Y:S01]  /*ead0*/  @P0 LDC R6, c[0x0][0x450] ;  /* 0x00011400ff060b82 */ /* 0x000ea20000000800 */
        /* <DEDUP_REMOVED lines=9> */
[----:B-1----:R-:W-:Y:S01]  /*eb70*/  @P0 IMAD.HI.U32 R3, R0, R3, RZ ;  /* 0x0000000300030227 */ /* 0x002fe200078e00ff */
[----:B------:R-:W-:Y:S01]  /*eb80*/  UIMAD UR6, UR45, UR8, URZ ;  /* 0x000000082d0672a4 */ /* 0x000fe2000f8e023f */
[----:B------:R-:W1:Y:S01]  /*eb90*/  S2R R19, SR_TID.X ;  /* 0x0000000000137919 */ /* 0x000e620000002100 */
[----:B------:R-:W-:-:S02]  /*eba0*/  UIMAD.WIDE.U32 UR4, UR44, UR8, UR4 ;  /* 0x000000082c0472a5 */ /* 0x000fc4000f8e0004 */
[----:B--2---:R-:W-:Y:S01]  /*ebb0*/  @P0 SHF.R.U32.HI R2, RZ, R6, R3 ;  /* 0x00000006ff020219 */ /* 0x004fe20000011603 */
        /* <DEDUP_REMOVED lines=18> */
[----:B------:R-:W-:-:S03]  /*ece0*/  ULDC UR4, c[0x0][0x2b8] ;  /* 0x0000ae0000047ab9 */ /* 0x000fc60000000800 */
[----:B------:R-:W-:Y:S02]  /*ecf0*/  IADD3.X R6, R3, UR5, R7, P0, !PT ;  /* 0x0000000503067c10 */ /* 0x000fe400087fe407 */
[----:B------:R-:W-:Y:S01]  /*ed00*/  ISETP.GE.AND P0, PT, R32, UR4, PT ;  /* 0x0000000420007c0c */ /* 0x000fe2000bf06270 */
[----:B------:R-:W-:Y:S01]  /*ed10*/  UMOV UR4, 0xffffffff ;  /* 0xffffffff00047882 */ /* 0x000fe20000000000 */
[----:B-1----:R-:W-:-:S04]  /*ed20*/  LOP3.LUT R19, R19, 0x7f, RZ, 0xc0, !PT ;  /* 0x0000007f13137812 */ /* 0x002fc800078ec0ff */
[----:B------:R-:W-:Y:S01]  /*ed30*/  SHF.R.U32.HI R17, RZ, 0x3, R19 ;  /* 0x00000003ff117819 */ /* 0x000fe20000011613 */
[----:B0-----:R-:W-:Y:S06]  /*ed40*/  BRA.DIV UR4, `(.L_x_7196) ;  /* 0x00000052040c7947 */ /* 0x001fec000b800000 */
[----:B------:R-:W0:Y:S01]  /*ed50*/  SHFL.IDX PT, R14, R0, RZ, 0x181f ;  /* 0x00181fff000e7589 */ /* 0x000e2200000e0000 */
[----:B------:R-:W-:Y:S02]  /*ed60*/  IMAD R5, R5, UR41, RZ ;  /* 0x0000002905057c24 */ /* 0x000fe4000f8e02ff */
[----:B------:R-:W-:Y:S01]  /*ed70*/  IMAD.IADD R4, R17, 0x1, R4 ;  /* 0x0000000111047824 */ /* 0x000fe200078e0204 */
[----:B------:R-:W1:Y:S03]  /*ed80*/  SHFL.IDX PT, R2, R6, RZ, 0x181f ;  /* 0x00181fff06027589 */ /* 0x000e6600000e0000 */
[C---:B------:R-:W-:Y:S01]  /*ed90*/  VIADD R8, R4.reuse, 0x10 ;  /* 0x0000001004087836 */ /* 0x040fe20000000000 */
[----:B------:R-:W-:Y:S01]  /*eda0*/  ISETP.GE.AND P2, PT, R4, R5, PT ;  /* 0x000000050400720c */ /* 0x000fe20003f46270 */
[----:B------:R-:W-:-:S12]  /*edb0*/  SHFL.IDX PT, R7, R6, 0x1, 0x181f ;  /* 0x00381f0006077f89 */ /* 0x000fd800000e0000 */
[----:B0-----:R-:W-:-:S04]  /*edc0*/  @!P2 IADD3 R14, P1, R32, R14, RZ ;  /* 0x0000000e200ea210 */ /* 0x001fc80007f3e0ff */
[----:B-1----:R-:W-:Y:S01]  /*edd0*/  @!P2 IADD3.X R3, RZ, R2, RZ, P1, !PT ;  /* 0x00000002ff03a210 */ /* 0x002fe20000ffe4ff */
[----:B------:R-:W-:Y:S02]  /*ede0*/  @!P2 IMAD.MOV.U32 R2, RZ, RZ, R14 ;  /* 0x000000ffff02a224 */ /* 0x000fe400078e000e */
[----:B------:R-:W0:Y:S04]  /*edf0*/  SHFL.IDX PT, R14, R0, 0x1, 0x181f ;  /* 0x00381f00000e7f89 */ /* 0x000e2800000e0000 */
[----:B-----5:R0:W-:Y:S01]  /*ee00*/  @!P2 LDGSTS.E.BYPASS.LTC128B.128 [R10+0x14400], desc[UR50][R2.64], !P0 ;  /* 0x14400000020aafae */ /* 0x0201e2000c101d72 */
[----:B------:R-:W-:Y:S01]  /*ee10*/  ISETP.GE.AND P2, PT, R8, R5, PT ;  /* 0x000000050800720c */ /* 0x000fe20003f46270 */
[----:B------:R-:W-:-:S12]  /*ee20*/  VIADD R8, R4, 0x20 ;  /* 0x0000002004087836 */ /* 0x000fd80000000000 */
[----:B0-----:R-:W-:Y:S02]  /*ee30*/  @!P2 IADD3 R2, P1, R32, R14, RZ ;  /* 0x0000000e2002a210 */ /* 0x001fe40007f3e0ff */
[----:B------:R-:W0:Y:S03]  /*ee40*/  SHFL.IDX PT, R14, R0, 0x2, 0x181f ;  /* 0x00581f00000e7f89 */ /* 0x000e2600000e0000 */
[----:B------:R-:W-:Y:S02]  /*ee50*/  @!P2 IMAD.X R3, RZ, RZ, R7, P1 ;  /* 0x000000ffff03a224 */ /* 0x000fe400008e0607 */
[----:B------:R-:W1:Y:S04]  /*ee60*/  SHFL.IDX PT, R7, R6, 0x2, 0x181f ;  /* 0x00581f0006077f89 */ /* 0x000e6800000e0000 */
[----:B------:R0:W-:Y:S01]  /*ee70*/  @!P2 LDGSTS.E.BYPASS.LTC128B.128 [R10+0x14c00], desc[UR50][R2.64], !P0 ;  /* 0x14c00000020aafae */ /* 0x0001e2000c101d72 */
[----:B------:R-:W-:-:S02]  /*ee80*/  ISETP.GE.AND P2, PT, R8, R5, PT ;  /* 0x000000050800720c */ /* 0x000fc40003f46270 */
[----:B------:R-:W-:-:S11]  /*ee90*/  IADD3 R8, R4, 0x30, RZ ;  /* 0x0000003004087810 */ /* 0x000fd60007ffe0ff */
[----:B0-----:R-:W-:Y:S02]  /*eea0*/  @!P2 IADD3 R2, P1, R32, R14, RZ ;  /* 0x0000000e2002a210 */ /* 0x001fe40007f3e0ff */
[----:B------:R-:W0:Y:S03]  /*eeb0*/  SHFL.IDX PT, R14, R0, 0x3, 0x181f ;  /* 0x00781f00000e7f89 */ /* 0x000e2600000e0000 */
[----:B-1----:R-:W-:Y:S02]  /*eec0*/  @!P2 IMAD.X R3, RZ, RZ, R7, P1 ;  /* 0x000000ffff03a224 */ /* 0x002fe400008e0607 */
[----:B------:R-:W1:Y:S04]  /*eed0*/  SHFL.IDX PT, R7, R6, 0x3, 0x181f ;  /* 0x00781f0006077f89 */ /* 0x000e6800000e0000 */
[----:B------:R0:W-:Y:S01]  /*eee0*/  @!P2 LDGSTS.E.BYPASS.LTC128B.128 [R10+0x15400], desc[UR50][R2.64], !P0 ;  /* 0x15400000020aafae */ /* 0x0001e2000c101d72 */
[----:B------:R-:W-:Y:S01]  /*eef0*/  ISETP.GE.AND P2, PT, R8, R5, PT ;  /* 0x000000050800720c */ /* 0x000fe20003f46270 */
[----:B------:R-:W-:-:S12]  /*ef00*/  VIADD R8, R4, 0x40 ;  /* 0x0000004004087836 */ /* 0x000fd80000000000 */
        /* <DEDUP_REMOVED lines=19> */
[----:B------:R-:W-:-:S03]  /*f040*/  ISETP.GE.AND P2, PT, R8, R5, PT ;  /* 0x000000050800720c */ /* 0x000fc60003f46270 */
[----:B------:R-:W2:Y:S10]  /*f050*/  SHFL.IDX PT, R6, R6, 0x7, 0x181f ;  /* 0x00f81f0006067f89 */ /* 0x000eb400000e0000 */
[----:B0-----:R-:W-:-:S02]  /*f060*/  @!P2 IADD3 R2, P1, R32, R14, RZ ;  /* 0x0000000e2002a210 */ /* 0x001fc40007f3e0ff */
[----:B------:R0:W3:Y:S03]  /*f070*/  SHFL.IDX PT, R14, R0, 0x7, 0x181f ;  /* 0x00f81f00000e7f89 */ /* 0x0000e600000e0000 */
[----:B-1----:R-:W-:-:S05]  /*f080*/  @!P2 IMAD.X R3, RZ, RZ, R7, P1 ;  /* 0x000000ffff03a224 */ /* 0x002fca00008e0607 */
[----:B------:R0:W-:Y:S03]  /*f090*/  @!P2 LDGSTS.E.BYPASS.LTC128B.128 [R10+0x17400], desc[UR50][R2.64], !P0 ;  /* 0x17400000020aafae */ /* 0x0001e6000c101d72 */
.L_x_7322:
[----:B------:R-:W-:-:S05]  /*f0a0*/  VIADD R4, R4, 0x70 ;  /* 0x0000007004047836 */ /* 0x000fca0000000000 */
[----:B------:R-:W-:-:S13]  /*f0b0*/  ISETP.GE.AND P1, PT, R4, R5, PT ;  /* 0x000000050400720c */ /* 0x000fda0003f26270 */
[----:B0--3--:R-:W-:-:S05]  /*f0c0*/  @!P1 IADD3 R2, P2, R32, R14, RZ ;  /* 0x0000000e20029210 */ /* 0x009fca0007f5e0ff */
[----:B--2---:R-:W-:-:S05]  /*f0d0*/  @!P1 IMAD.X R3, RZ, RZ, R6, P2 ;  /* 0x000000ffff039224 */ /* 0x004fca00010e0606 */
[----:B------:R-:W-:Y:S01]  /*f0e0*/  @!PT LDS RZ, [RZ] ;  /* 0x00000000fffff984 */ /* 0x000fe20000000800 */
[----:B------:R-:W-:Y:S01]  /*f0f0*/  @!PT LDS RZ, [RZ] ;  /* 0x00000000fffff984 */ /* 0x000fe20000000800 */
[----:B------:R-:W-:Y:S01]  /*f100*/  @!PT LDS RZ, [RZ] ;  /* 0x00000000fffff984 */ /* 0x000fe20000000800 */
[----:B------:R0:W-:Y:S01]  /*f110*/  @!P1 LDGSTS.E.BYPASS.LTC128B.128 [R10+0x17c00], desc[UR50][R2.64], !P0 ;  /* 0x17c00000020a9fae */ /* 0x0001e2000c101d72 */
[----:B------:R-:W-:Y:S01]  /*f120*/  PLOP3.LUT P0, PT, PT, PT, PT, 0x80, 0x0 ;  /* 0x000000000000781c */ /* 0x000fe20003f0f070 */
[----:B------:R-:W-:-:S12]  /*f130*/  NOP ;  /* 0x0000000000007918 */ /* 0x000fd80000000000 */
.L_x_7197:
        /* <DEDUP_REMOVED lines=18> */
.L_x_7323:
[----:B------:R-:W-:Y:S05]  /*f260*/  BSYNC B0 ;  /* 0x0000000000007941 */ /* 0x000fea0003800000 */
.L_x_7198:
[----:B------:R-:W-:-:S06]  /*f270*/  UISETP.GE.AND UP0, UPT, UR42, 0xa1, UPT ;  /* 0x000000a12a00788c */ /* 0x000fcc000bf06270 */
[----:B------:R-:W-:-:S13]  /*f280*/  PLOP3.LUT P0, PT, PT, PT, UP0, 0x80, 0x0 ;  /* 0x000000000000781c */ /* 0x000fda0003f0f008 */
[----:B------:R-:W-:Y:S05]  /*f290*/  @!P0 BRA `(.L_x_7200) ;  /* 0x0000001800548947 */ /* 0x000fea0003800000 */
[----:B------:R-:W-:Y:S01]  /*f2a0*/  UIADD3 UR4, UR43, -0x2, URZ ;  /* 0xfffffffe2b047890 */ /* 0x000fe2000fffe03f */
[----:B------:R-:W-:Y:S01]  /*f2b0*/  MOV R25, R36 ;  /* 0x0000002400197202 */ /* 0x000fe20000000f00 */
[----:B------:R-:W-:-:S04]  /*f2c0*/  IMAD.MOV.U32 R24, RZ, RZ, R33 ;  /* 0x000000ffff187224 */ /* 0x000fc800078e0021 */
[----:B------:R-:W-:-:S07]  /*f2d0*/  IMAD.U32 R34, RZ, RZ, UR4 ;  /* 0x00000004ff227e24 */ /* 0x000fce000f8e00ff */
.L_x_7220:
[----:B------:R-:W2:Y:S01]  /*f2e0*/  LDL R12, [R1] ;  /* 0x00000000010c7983 */ /* 0x000ea20000100800 */
[----:B-1----:R-:W1:Y:S01]  /*f2f0*/  LDC R2, c[0x0][0x430] ;  /* 0x00010c00ff027b82 */ /* 0x002e620000000800 */
[----:B------:R-:W3:Y:S01]  /*f300*/  S2R R0, SR_TID.X ;  /* 0x0000000000007919 */ /* 0x000ee20000002100 */
[----:B0-----:R-:W4:Y:S01]  /*f310*/  S2R R6, SR_TID.X ;  /* 0x0000000000067919 */ /* 0x001f220000002100 */
[----:B-1----:R-:W-:Y:S01]  /*f320*/  ISETP.NE.AND P0, PT, R2, 0x1, PT ;  /* 0x000000010200780c */ /* 0x002fe20003f05270 */
[----:B------:R-:W-:Y:S01]  /*f330*/  IMAD.MOV.U32 R9, RZ, RZ, 0xa0 ;  /* 0x000000a0ff097424 */ /* 0x000fe200078e00ff */
[----:B---3--:R-:W-:-:S11]  /*f340*/  LOP3.LUT R2, R0, 0x7f, RZ, 0xc0, !PT ;  /* 0x0000007f00027812 */ /* 0x008fd600078ec0ff */
[----:B------:R-:W1:Y:S01]  /*f350*/  @P0 LDC R5, c[0x0][0x434] ;  /* 0x00010d00ff050b82 */ /* 0x000e620000000800 */
[----:B------:R-:W-:-:S07]  /*f360*/  SHF.R.U32.HI R4, RZ, 0x3, R2 ;  /* 0x00000003ff047819 */ /* 0x000fce0000011602 */
[----:B0-----:R-:W0:Y:S01]  /*f370*/  @P0 LDC R3, c[0x0][0x434] ;  /* 0x00010d00ff030b82 */ /* 0x001e220000000800 */
[----:B------:R-:W-:Y:S01]  /*f380*/  IMAD.SHL.U32 R0, R0, 0x10, RZ ;  /* 0x0000001000007824 */ /* 0x000fe200078e00ff */
[----:B----4-:R-:W-:-:S06]  /*f390*/  SHF.L.U32 R6, R6, 0x4, RZ ;  /* 0x0000000406067819 */ /* 0x010fcc00000006ff */
[----:B------:R-:W3:Y:S01]  /*f3a0*/  @P0 LDC R7, c[0x0][0x438] ;  /* 0x00010e00ff070b82 */ /* 0x000ee20000000800 */
[----:B------:R-:W-:-:S07]  /*f3b0*/  LOP3.LUT R6, R4, 0x70, R6, 0xf8, !PT ;  /* 0x0000007004067812 */ /* 0x000fce00078ef806 */
[----:B------:R-:W4:Y:S01]  /*f3c0*/  @P0 LDC R2, c[0x0][0x438] ;  /* 0x00010e00ff020b82 */ /* 0x000f220000000800 */
[----:B------:R-:W-:Y:S01]  /*f3d0*/  LOP3.LUT R0, R4, 0x70, R0, 0xf8, !PT ;  /* 0x0000007004007812 */ /* 0x000fe200078ef800 */
[----:B------:R-:W-:Y:S01]  /*f3e0*/  IMAD R8, R34, R9, UR39 ;  /* 0x0000002722087e24 */ /* 0x000fe2000f8e0209 */
[----:B------:R-:W-:-:S03]  /*f3f0*/  LOP3.LUT R6, R6, 0x80, RZ, 0xfc, !PT ;  /* 0x0000008006067812 */ /* 0x000fc600078efcff */
[--C-:B------:R-:W-:Y:S02]  /*f400*/  IMAD.IADD R0, R0, 0x1, R8.reuse ;  /* 0x0000000100007824 */ /* 0x100fe400078e0208 */
[----:B------:R-:W-:Y:S02]  /*f410*/  IMAD.IADD R8, R6, 0x1, R8 ;  /* 0x0000000106087824 */ /* 0x000fe400078e0208 */
[----:B-1----:R-:W-:-:S04]  /*f420*/  @P0 IMAD.HI.U32 R4, R0, R5, RZ ;  /* 0x0000000500040227 */ /* 0x002fc800078e00ff */
[----:B0-----:R-:W-:Y:S01]  /*f430*/  @P0 IMAD.HI.U32 R3, R8, R3, RZ ;  /* 0x0000000308030227 */ /* 0x001fe200078e00ff */
[----:B------:R-:W-:Y:S05]  /*f440*/  YIELD ;  /* 0x0000000000007946 */ /* 0x000fea0003800000 */
[----:B------:R-:W-:Y:S01]  /*f450*/  IMAD.MOV.U32 R10, RZ, RZ, R0 ;  /* 0x000000ffff0a7224 */ /* 0x000fe200078e0000 */
[----:B---3--:R-:W-:Y:S01]  /*f460*/  @P0 SHF.R.U32.HI R10, RZ, R7, R4 ;  /* 0x00000007ff0a0219 */ /* 0x008fe20000011604 */
[----:B------:R-:W-:Y:S01]  /*f470*/  IMAD.MOV.U32 R11, RZ, RZ, R8 ;  /* 0x000000ffff0b7224 */ /* 0x000fe200078e0008 */
[----:B------:R-:W-:Y:S01]  /*f480*/  ULDC.64 UR4, c[0x0][0x428] ;  /* 0x00010a0000047ab9 */ /* 0x000fe20000000a00 */
[----:B----4-:R-:W-:Y:S01]  /*f490*/  @P0 SHF.R.U32.HI R11, RZ, R2, R3 ;  /* 0x00000002ff0b0219 */ /* 0x010fe20000011603 */
[----:B------:R-:W-:Y:S01]  /*f4a0*/  ULDC.64 UR6, c[0x0][0x418] ;  /* 0x0001060000067ab9 */ /* 0x000fe20000000a00 */
[--C-:B------:R-:W-:Y:S01]  /*f4b0*/  SHF.R.S32.HI R3, RZ, 0x1f, R10.reuse ;  /* 0x0000001fff037819 */ /* 0x100fe2000001140a */
[----:B------:R-:W-:-:S04]  /*f4c0*/  IMAD.MOV.U32 R2, RZ, RZ, R10 ;  /* 0x000000ffff027224 */ /* 0x000fc800078e000a */
[----:B------:R-:W-:Y:S01]  /*f4d0*/  IMAD.WIDE.U32 R2, R35, UR4, R2 ;  /* 0x0000000423027c25 */ /* 0x000fe2000f8e0002 */
[----:B------:R-:W-:Y:S02]  /*f4e0*/  ISETP.GT.U32.AND P1, PT, R6, 0x9f, PT ;  /* 0x0000009f0600780c */ /* 0x000fe40003f24070 */
[----:B------:R-:W-:Y:S01]  /*f4f0*/  LEA R6, P0, R2, UR6, 0x2 ;  /* 0x0000000602067c11 */ /* 0x000fe2000f8010ff */
[----:B--2---:R-:W-:-:S04]  /*f500*/  IMAD R4, R12, UR4, RZ ;  /* 0x000000040c047c24 */ /* 0x004fc8000f8e02ff */
[----:B------:R-:W-:-:S04]  /*f510*/  IMAD R4, R35, UR5, R4 ;  /* 0x0000000523047c24 */ /* 0x000fc8000f8e0204 */
[----:B------:R-:W-:-:S05]  /*f520*/  IMAD.IADD R3, R4, 0x1, R3 ;  /* 0x0000000104037824 */ /* 0x000fca00078e0203 */
[----:B------:R-:W-:-:S05]  /*f530*/  LEA.HI.X R7, R2, UR7, R3, 0x2, P0 ;  /* 0x0000000702077c11 */ /* 0x000fca00080f1403 */
[----:B------:R0:W2:Y:S01]  /*f540*/  LDG.E R9, desc[UR50][R6.64] ;  /* 0x0000003206097981 */ /* 0x0000a2000c1e1900 */
[----:B------:R-:W-:Y:S02]  /*f550*/  @!P1 SHF.R.S32.HI R3, RZ, 0x1f, R11 ;  /* 0x0000001fff039819 */ /* 0x000fe4000001140b */
[----:B------:R-:W-:Y:S02]  /*f560*/  @!P1 MOV R2, R11 ;  /* 0x0000000b00029202 */ /* 0x000fe40000000f00 */
[----:B------:R-:W-:-:S03]  /*f570*/  MOV R12, UR46 ;  /* 0x0000002e000c7c02 */ /* 0x000fc60008000f00 */
[----:B------:R-:W-:Y:S01]  /*f580*/  @!P1 IMAD.WIDE.U32 R2, R35, UR4, R2 ;  /* 0x0000000423029c25 */ /* 0x000fe2000f8e0002 */
[----:B------:R-:W-:Y:S01]  /*f590*/  ISETP.NE.AND P2, PT, R12, 0x3, PT ;  /* 0x000000030c00780c */ /* 0x000fe20003f45270 */
[----:B------:R-:W-:Y:S02]  /*f5a0*/  ULDC UR4, c[0x0][0x430] ;  /* 0x00010c0000047ab9 */ /* 0x000fe40000000800 */
[----:B------:R-:W-:Y:S01]  /*f5b0*/  @!P1 IMAD.IADD R3, R4, 0x1, R3 ;  /* 0x0000000104039824 */ /* 0x000fe200078e0203 */
[----:B------:R-:W-:Y:S01]  /*f5c0*/  @!P1 LEA R4, P0, R2, UR6, 0x2 ;  /* 0x0000000602049c11 */ /* 0x000fe2000f8010ff */
[----:B------:R-:W-:Y:S02]  /*f5d0*/  VIADD R33, R24, 0x1 ;  /* 0x0000000118217836 */ /* 0x000fe40000000000 */
[----:B0-----:R-:W-:Y:S01]  /*f5e0*/  IMAD.MOV.U32 R7, RZ, RZ, RZ ;  /* 0x000000ffff077224 */ /* 0x001fe200078e00ff */
[----:B------:R-:W-:Y:S01]  /*f5f0*/  @!P1 LEA.HI.X R5, R2, UR7, R3, 0x2, P0 ;  /* 0x0000000702059c11 */ /* 0x000fe200080f1403 */
[----:B------:R-:W-:Y:S01]  /*f600*/  IMAD.MOV R3, RZ, RZ, -R10 ;  /* 0x000000ffff037224 */ /* 0x000fe200078e0a0a */
[----:B------:R-:W-:Y:S01]  /*f610*/  ISETP.NE.AND P0, PT, R33, 0x2, PT ;  /* 0x000000022100780c */ /* 0x000fe20003f05270 */
[----:B------:R-:W-:-:S02]  /*f620*/  IMAD.MOV R11, RZ, RZ, -R11 ;  /* 0x000000ffff0b7224 */ /* 0x000fc400078e0a0b */
[----:B------:R0:W5:Y:S01]  /*f630*/  @!P1 LDG.E R7, desc[UR50][R4.64] ;  /* 0x0000003204079981 */ /* 0x000162000c1e1900 */
[----:B------:R-:W-:Y:S01]  /*f640*/  SEL R36, RZ, 0x1, P0 ;  /* 0x00000001ff247807 */ /* 0x000fe20000000000 */
[----:B------:R-:W-:Y:S01]  /*f650*/  IMAD R8, R11, UR4, R8 ;  /* 0x000000040b087c24 */ /* 0x000fe2000f8e0208 */
[C---:B------:R-:W-:Y:S01]  /*f660*/  ISETP.GT.AND P1, PT, R34.reuse, RZ, PT ;  /* 0x000000ff2200720c */ /* 0x040fe20003f24270 */
[----:B------:R-:W-:Y:S01]  /*f670*/  VIADD R34, R34, 0xffffffff ;  /* 0xffffffff22227836 */ /* 0x000fe20000000000 */
[----:B------:R-:W-:Y:S02]  /*f680*/  SEL R33, R33, RZ, P0 ;  /* 0x000000ff21217207 */ /* 0x000fe40000000000 */
[----:B------:R-:W-:Y:S01]  /*f690*/  LOP3.LUT R36, R25, R36, RZ, 0x3c, !PT ;  /* 0x0000002419247212 */ /* 0x000fe200078e3cff */
[----:B0-----:R-:W-:Y:S01]  /*f6a0*/  IMAD R4, R3, UR4, R0 ;  /* 0x0000000403047c24 */ /* 0x001fe2000f8e0200 */
[----:B--2---:R-:W-:Y:S01]  /*f6b0*/  SHF.R.S32.HI R28, RZ, 0x1f, R9 ;  /* 0x0000001fff1c7819 */ /* 0x004fe20000011409 */
[----:B------:R-:W-:Y:S06]  /*f6c0*/  @!P2 BRA `(.L_x_7201) ;  /* 0x000000000004a947 */ /* 0x000fec0003800000 */
[----:B------:R-:W-:Y:S01]  /*f6d0*/  BPT.TRAP 0x1 ;  /* 0x000000040000795c */ /* 0x000fe20000300000 */
.L_x_7201:
[----:B------:R-:W-:Y:S01]  /*f6e0*/  IMAD R0, R33, 0x8, R22 ;  /* 0x0000000821007824 */ /* 0x000fe200078e0216 */
[----:B------:R-:W-:Y:S01]  /*f6f0*/  SHF.L.U32 R31, R36, 0x1f, RZ ;  /* 0x0000001f241f7819 */ /* 0x000fe200000006ff */
[----:B------:R-:W-:Y:S01]  /*f700*/  BSSY B0, `(.L_x_7202) ;  /* 0x0000004000007945 */ /* 0x000fe20003800000 */
[----:B------:R-:W-:Y:S02]  /*f710*/  SHF.R.S32.HI R30, RZ, 0x1f, R4 ;  /* 0x0000001fff1e7819 */ /* 0x000fe40000011404 */
[----:B------:R-:W0:Y:S02]  /*f720*/  SYNCS.PHASECHK.TRANS64.TRYWAIT P0, [R0+URZ+0x22880], R31 ;  /* 0x0228801f000075a7 */ /* 0x000e24000800017f */
[----:B0-----:R-:W-:Y:S05]  /*f730*/  @!P0 BRA `(.L_x_7203) ;  /* 0x0000004c00d88947 */ /* 0x001fea0003800000 */
.L_x_7324:
[----:B------:R-:W-:Y:S05]  /*f740*/  BSYNC B0 ;  /* 0x0000000000007941 */ /* 0x000fea0003800000 */
.L_x_7202:
        /* <DEDUP_REMOVED lines=11> */
[----:B------:R-:W-:-:S02]  /*f800*/  IMAD R10, R37, UR8, RZ ;  /* 0x00000008250a7c24 */ /* 0x000fc4000f8e02ff */
[----:B------:R-:W-:Y:S02]  /*f810*/  IMAD.IADD R3, R3, 0x1, R5 ;  /* 0x0000000103037824 */ /* 0x000fe400078e0205 */
[----:B------:R-:W-:Y:S02]  /*f820*/  IMAD R5, R28, UR6, RZ ;  /* 0x000000061c057c24 */ /* 0x000fe4000f8e02ff */
[----:B------:R-:W-:-:S04]  /*f830*/  IMAD.WIDE.U32 R2, R9, UR6, R2 ;  /* 0x0000000609027c25 */ /* 0x000fc8000f8e0002 */
[----:B------:R-:W-:Y:S02]  /*f840*/  IMAD R5, R9, UR7, R5 ;  /* 0x0000000709057c24 */ /* 0x000fe4000f8e0205 */
[C---:B------:R-:W-:Y:S02]  /*f850*/  IMAD R10, R18.reuse, UR9, R10 ;  /* 0x00000009120a7c24 */ /* 0x040fe4000f8e020a */
[----:B------:R-:W-:Y:S02]  /*f860*/  IMAD.IADD R3, R3, 0x1, R5 ;  /* 0x0000000103037824 */ /* 0x000fe400078e0205 */
[----:B------:R-:W-:Y:S02]  /*f870*/  IMAD R5, R29, UR4, RZ ;  /* 0x000000041d057c24 */ /* 0x000fe4000f8e02ff */
[----:B------:R-:W-:-:S04]  /*f880*/  IMAD.WIDE.U32 R2, R18, UR8, R2 ;  /* 0x0000000812027c25 */ /* 0x000fc8000f8e0002 */
[----:B------:R-:W-:Y:S01]  /*f890*/  IMAD R5, R8, UR5, R5 ;  /* 0x0000000508057c24 */ /* 0x000fe2000f8e0205 */
[----:B------:R-:W-:Y:S02]  /*f8a0*/  IADD3 R17, P0, R2, UR10, RZ ;  /* 0x0000000a02117c10 */ /* 0x000fe4000ff1e0ff */
[----:B-1----:R-:W-:Y:S02]  /*f8b0*/  ISETP.GE.AND P2, PT, R32, R11, PT ;  /* 0x0000000b2000720c */ /* 0x002fe40003f46270 */
        /* <DEDUP_REMOVED lines=13> */
[----:B------:R-:W1:Y:S01]  /*f990*/  SHFL.IDX PT, R2, R17, RZ, 0x181f ;  /* 0x00181fff11027589 */ /* 0x000e6200000e0000 */
[----:B------:R-:W-:-:S03]  /*f9a0*/  IMAD.IADD R6, R22, 0x1, R6 ;  /* 0x0000000116067824 */ /* 0x000fc600078e0206 */
[----:B------:R-:W2:Y:S04]  /*f9b0*/  SHFL.IDX PT, R3, R19, RZ, 0x181f ;  /* 0x00181fff13037589 */ /* 0x000ea800000e0000 */
[----:B------:R-:W3:Y:S04]  /*f9c0*/  SHFL.IDX PT, R12, R17, 0x1, 0x181f ;  /* 0x00381f00110c7f89 */ /* 0x000ee800000e0000 */
[----:B------:R-:W4:Y:S04]  /*f9d0*/  SHFL.IDX PT, R21, R19, 0x1, 0x181f ;  /* 0x00381f0013157f89 */ /* 0x000f2800000e0000 */
[----:B------:R-:W5:Y:S04]  /*f9e0*/  SHFL.IDX PT, R11, R17, 0x2, 0x181f ;  /* 0x00581f00110b7f89 */ /* 0x000f6800000e0000 */
[----:B------:R-:W0:Y:S01]  /*f9f0*/  SHFL.IDX PT, R20, R19, 0x2, 0x181f ;  /* 0x00581f0013147f89 */ /* 0x000e2200000e0000 */
[----:B-1----:R-:W-:-:S05]  /*fa00*/  IADD3 R2, P0, R32, R2, RZ ;  /* 0x0000000220027210 */ /* 0x002fca0007f1e0ff */
[----:B--2---:R-:W-:-:S05]  /*fa10*/  IMAD.X R3, RZ, RZ, R3, P0 ;  /* 0x000000ffff037224 */ /* 0x004fca00000e0603 */
[----:B------:R3:W-:Y:S02]  /*fa20*/  LDGSTS.E.BYPASS.LTC128B.128 [R6+0xa400], desc[UR50][R2.64], !P2 ;  /* 0x0a40000002067fae */ /* 0x0007e4000d101d72 */
[----:B---3--:R-:W-:Y:S02]  /*fa30*/  IADD3 R2, P0, R32, R12, RZ ;  /* 0x0000000c20027210 */ /* 0x008fe40007f1e0ff */
[----:B------:R-:W-:Y:S03]  /*fa40*/  SHFL.IDX PT, R12, R5, RZ, 0x181f ;  /* 0x00181fff050c7589 */ /* 0x000fe600000e0000 */
[----:B----4-:R-:W-:-:S05]  /*fa50*/  IMAD.X R3, RZ, RZ, R21, P0 ;  /* 0x000000ffff037224 */ /* 0x010fca00000e0615 */
[----:B------:R5:W-:Y:S02]  /*fa60*/  LDGSTS.E.BYPASS.LTC128B.128 [R6+0xac00], desc[UR50][R2.64], !P2 ;  /* 0x0ac0000002067fae */ /* 0x000be4000d101d72 */
[----:B-----5:R-:W-:Y:S02]  /*fa70*/  IADD3 R2, P0, R32, R11, RZ ;  /* 0x0000000b20027210 */ /* 0x020fe40007f1e0ff */
[----:B------:R-:W-:Y:S03]  /*fa80*/  SHFL.IDX PT, R11, R17, 0x7, 0x181f ;  /* 0x00f81f00110b7f89 */ /* 0x000fe600000e0000 */
[----:B0-----:R-:W-:-:S05]  /*fa90*/  IMAD.X R3, RZ, RZ, R20, P0 ;  /* 0x000000ffff037224 */ /* 0x001fca00000e0614 */
[----:B------:R0:W-:Y:S04]  /*faa0*/  LDGSTS.E.BYPASS.LTC128B.128 [R6+0xb400], desc[UR50][R2.64], !P2 ;  /* 0x0b40000002067fae */ /* 0x0001e8000d101d72 */
[----:B0-----:R-:W0:Y:S04]  /*fab0*/  SHFL.IDX PT, R2, R17, 0x3, 0x181f ;  /* 0x00781f0011027f89 */ /* 0x001e2800000e0000 */
[----:B------:R-:W1:Y:S01]  /*fac0*/  SHFL.IDX PT, R3, R19, 0x3, 0x181f ;  /* 0x00781f0013037f89 */ /* 0x000e6200000e0000 */
[----:B0-----:R-:W-:-:S05]  /*fad0*/  IADD3 R2, P0, R32, R2, RZ ;  /* 0x0000000220027210 */ /* 0x001fca0007f1e0ff */
[----:B-1----:R-:W-:-:S05]  /*fae0*/  IMAD.X R3, RZ, RZ, R3, P0 ;  /* 0x000000ffff037224 */ /* 0x002fca00000e0603 */
[----:B------:R0:W-:Y:S04]  /*faf0*/  LDGSTS.E.BYPASS.LTC128B.128 [R6+0xbc00], desc[UR50][R2.64], !P2 ;  /* 0x0bc0000002067fae */ /* 0x0001e8000d101d72 */
[----:B0-----:R-:W0:Y:S04]  /*fb00*/  SHFL.IDX PT, R2, R17, 0x4, 0x181f ;  /* 0x00981f0011027f89 */ /* 0x001e2800000e0000 */
[----:B------:R-:W1:Y:S01]  /*fb10*/  SHFL.IDX PT, R3, R19, 0x4, 0x181f ;  /* 0x00981f0013037f89 */ /* 0x000e6200000e0000 */
[----:B0-----:R-:W-:-:S04]  /*fb20*/  IADD3 R2, P0, R32, R2, RZ ;  /* 0x0000000220027210 */ /* 0x001fc80007f1e0ff */
[----:B-1----:R-:W-:-:S05]  /*fb30*/  IADD3.X R3, RZ, R3, RZ, P0, !PT ;  /* 0x00000003ff037210 */ /* 0x002fca00007fe4ff */
[----:B------:R0:W-:Y:S04]  /*fb40*/  LDGSTS.E.BYPASS.LTC128B.128 [R6+0xc400], desc[UR50][R2.64], !P2 ;  /* 0x0c40000002067fae */ /* 0x0001e8000d101d72 */
[----:B0-----:R-:W0:Y:S04]  /*fb50*/  SHFL.IDX PT, R2, R17, 0x5, 0x181f ;  /* 0x00b81f0011027f89 */ /* 0x001e2800000e0000 */
[----:B------:R-:W1:Y:S01]  /*fb60*/  SHFL.IDX PT, R3, R19, 0x5, 0x181f ;  /* 0x00b81f0013037f89 */ /* 0x000e6200000e0000 */
[----:B0-----:R-:W-:-:S05]  /*fb70*/  IADD3 R2, P0, R32, R2, RZ ;  /* 0x0000000220027210 */ /* 0x001fca0007f1e0ff */
[----:B-1----:R-:W-:-:S05]  /*fb80*/  IMAD.X R3, RZ, RZ, R3, P0 ;  /* 0x000000ffff037224 */ /* 0x002fca00000e0603 */
[----:B------:R0:W-:Y:S04]  /*fb90*/  LDGSTS.E.BYPASS.LTC128B.128 [R6+0xcc00], desc[UR50][R2.64], !P2 ;  /* 0x0cc0000002067fae */ /* 0x0001e8000d101d72 */
[----:B0-----:R-:W0:Y:S04]  /*fba0*/  SHFL.IDX PT, R2, R17, 0x6, 0x181f ;  /* 0x00d81f0011027f89 */ /* 0x001e2800000e0000 */
[----:B------:R-:W1:Y:S04]  /*fbb0*/  SHFL.IDX PT, R3, R19, 0x6, 0x181f ;  /* 0x00d81f0013037f89 */ /* 0x000e6800000e0000 */
[----:B------:R-:W2:Y:S04]  /*fbc0*/  SHFL.IDX PT, R19, R19, 0x7, 0x181f ;  /* 0x00f81f0013137f89 */ /* 0x000ea800000e0000 */
[----:B------:R-:W3:Y:S04]  /*fbd0*/  SHFL.IDX PT, R17, R10, RZ, 0x181f ;  /* 0x00181fff0a117589 */ /* 0x000ee800000e0000 */
[----:B------:R-:W4:Y:S01]  /*fbe0*/  SHFL.IDX PT, R10, R10, 0x1, 0x181f ;  /* 0x00381f000a0a7f89 */ /* 0x000f2200000e0000 */
[----:B0-----:R-:W-:-:S05]  /*fbf0*/  IADD3 R2, P0, R32, R2, RZ ;  /* 0x0000000220027210 */ /* 0x001fca0007f1e0ff */
[----:B-1----:R-:W-:-:S05]  /*fc00*/  IMAD.X R3, RZ, RZ, R3, P0 ;  /* 0x000000ffff037224 */ /* 0x002fca00000e0603 */
[----:B------:R0:W-:Y:S02]  /*fc10*/  LDGSTS.E.BYPASS.LTC128B.128 [R6+0xd400], desc[UR50][R2.64], !P2 ;  /* 0x0d40000002067fae */ /* 0x0001e4000d101d72 */
[----:B0-----:R-:W-:-:S05]  /*fc20*/  IADD3 R2, P0, R32, R11, RZ ;  /* 0x0000000b20027210 */ /* 0x001fca0007f1e0ff */
[----:B--2---:R-:W-:-:S05]  /*fc30*/  IMAD.X R3, RZ, RZ, R19, P0 ;  /* 0x000000ffff037224 */ /* 0x004fca00000e0613 */
[----:B------:R0:W-:Y:S02]  /*fc40*/  LDGSTS.E.BYPASS.LTC128B.128 [R6+0xdc00], desc[UR50][R2.64], !P2 ;  /* 0x0dc0000002067fae */ /* 0x0001e4000d101d72 */
[----:B0-----:R-:W-:-:S05]  /*fc50*/  IADD3 R2, P0, R32, R12, RZ ;  /* 0x0000000c20027210 */ /* 0x001fca0007f1e0ff */
[----:B---3--:R-:W-:-:S05]  /*fc60*/  IMAD.X R3, RZ, RZ, R17, P0 ;  /* 0x000000ffff037224 */ /* 0x008fca00000e0611 */
[----:B------:R0:W-:Y:S04]  /*fc70*/  LDGSTS.E.BYPASS.LTC128B.128 [R6+0xe400], desc[UR50][R2.64], !P2 ;  /* 0x0e40000002067fae */ /* 0x0001e8000d101d72 */
[----:B0---4-:R0:W1:Y:S02]  /*fc80*/  SHFL.IDX PT, R2, R5, 0x1, 0x181f ;  /* 0x00381f0005027f89 */ /* 0x01106400000e0000 */
.L_x_7346:
        /* <DEDUP_REMOVED lines=8> */
.L_x_7205:
[----:B------:R-:W-:Y:S02]  /*fd10*/  PLOP3.LUT P2, PT, P2, P0, PT, 0xa2, 0x0 ;  /* 0x000000000000781c */ /* 0x000fe40001741472 */
[----:B------:R-:W-:-:S08]  /*fd20*/  @P0 R2UR P2, UR4, R0 ;  /* 0x00000000000402ca */ /* 0x000fd00000040000 */
[----:B------:R-:W-:-:S05]  /*fd30*/  @P0 PLOP3.LUT P0, PT, P2, PT, PT, 0x80, 0x0 ;  /* 0x000000000000081c */ /* 0x000fca000170f070 */
[----:B------:R-:W-:Y:S01]  /*fd40*/  @!P2 SYNCS.ARRIVE.TRANS64.RED.A0T1 RZ, [UR4+0x22870], RZ ;  /* 0x022870ffffffa9a7 */ /* 0x000fe20008200404 */
[----:B------:R-:W-:Y:S07]  /*fd50*/  @!P2 ARRIVES.LDGSTSBAR.64.TRANSCNT [UR4+0x22870] ;  /* 0x02287000ff00a9b0 */ /* 0x000fee0008000a84 */
[----:B------:R-:W-:Y:S05]  /*fd60*/  @P0 BRA.U.ANY `(.L_x_7205) ;  /* 0xfffffffd00e80947 */ /* 0x000fea000393ffff */
[----:B------:R-:W-:Y:S01]  /*fd70*/  NOP ;  /* 0x0000000000007918 */ /* 0x000fe20000000000 */
[----:B-1----:R-:W-:-:S04]  /*fd80*/  MOV R2, UR46 ;  /* 0x0000002e00027c02 */ /* 0x002fc80008000f00 */
[----:B------:R-:W-:-:S13]  /*fd90*/  ISETP.NE.AND P3, PT, R2, 0x3, PT ;  /* 0x000000030200780c */ /* 0x000fda0003f65270 */
[----:B------:R-:W-:Y:S05]  /*fda0*/  @!P3 BRA `(.L_x_7206) ;  /* 0x000000000004b947 */ /* 0x000fea0003800000 */
[----:B------:R-:W-:Y:S01]  /*fdb0*/  BPT.TRAP 0x1 ;  /* 0x000000040000795c */ /* 0x000fe20000300000 */
.L_x_7206:
[----:B------:R1:W-:Y:S01]  /*fdc0*/  SYNCS.ARRIVE.TRANS64.A1T0 RZ, [R0+URZ+0x22870], RZ ;  /* 0x022870ff00ff79a7 */ /* 0x0003e2000810003f */
[----:B------:R-:W-:Y:S05]  /*fdd0*/  @!P3 BRA `(.L_x_7207) ;  /* 0x000000000004b947 */ /* 0x000fea0003800000 */
[----:B------:R-:W-:Y:S01]  /*fde0*/  BPT.TRAP 0x1 ;  /* 0x000000040000795c */ /* 0x000fe20000300000 */
.L_x_7207:
[----:B------:R-:W2:Y:S01]  /*fdf0*/  SYNCS.PHASECHK.TRANS64.TRYWAIT P0, [R0+URZ+0x22840], R31 ;  /* 0x0228401f000075a7 */ /* 0x000ea2000800017f */
[----:B------:R-:W-:Y:S04]  /*fe00*/  BSSY B0, `(.L_x_7208) ;  /* 0x0000002000007945 */ /* 0x000fe80003800000 */
[----:B--2---:R-:W-:Y:S05]  /*fe10*/  @!P0 BRA `(.L_x_7209) ;  /* 0x0000005000f08947 */ /* 0x004fea0003800000 */
.L_x_7347:
[----:B------:R-:W-:Y:S05]  /*fe20*/  BSYNC B0 ;  /* 0x0000000000007941 */ /* 0x000fea0003800000 */
.L_x_7208:
[----:B------:R-:W-:Y:S01]  /*fe30*/  ULDC.64 UR4, c[0x0][0x310] ;  /* 0x0000c40000047ab9 */ /* 0x000fe20000000a00 */
[----:B------:R-:W-:Y:S01]  /*fe40*/  ULDC.64 UR6, c[0x0][0x300] ;  /* 0x0000c00000067ab9 */ /* 0x000fe20000000a00 */
[----:B0-----:R-:W-:Y:S01]  /*fe50*/  IMAD R5, R28, UR4, RZ ;  /* 0x000000041c057c24 */ /* 0x001fe2000f8e02ff */
[----:B------:R-:W0:Y:S01]  /*fe60*/  LDC R10, c[0x0][0x2f4] ;  /* 0x0000bd00ff0a7b82 */ /* 0x000e220000000800 */
[----:B------:R-:W-:-:S04]  /*fe70*/  IMAD.WIDE.U32 R2, R9, UR4, RZ ;  /* 0x0000000409027c25 */ /* 0x000fc8000f8e00ff */
[----:B------:R-:W-:Y:S02]  /*fe80*/  IMAD R5, R9, UR5, R5 ;  /* 0x0000000509057c24 */ /* 0x000fe4000f8e0205 */
[----:B------:R-:W-:Y:S02]  /*fe90*/  IMAD R30, R30, UR6, RZ ;  /* 0x000000061e1e7c24 */ /* 0x000fe4000f8e02ff */
[----:B------:R-:W-:Y:S02]  /*fea0*/  IMAD.IADD R3, R3, 0x1, R5 ;  /* 0x0000000103037824 */ /* 0x000fe400078e0205 */
[----:B------:R-:W-:Y:S02]  /*feb0*/  IMAD R9, R26, UR4, RZ ;  /* 0x000000041a097c24 */ /* 0x000fe4000f8e02ff */
[----:B------:R-:W-:-:S04]  /*fec0*/  IMAD.WIDE.U32 R2, R4, UR6, R2 ;  /* 0x0000000604027c25 */ /* 0x000fc8000f8e0002 */
[----:B------:R-:W-:Y:S02]  /*fed0*/  IMAD R4, R4, UR7, R30 ;  /* 0x0000000704047c24 */ /* 0x000fe4000f8e021e */
[----:B------:R-:W-:Y:S02]  /*fee0*/  IMAD R9, R7, UR5, R9 ;  /* 0x0000000507097c24 */ /* 0x000fe4000f8e0209 */
[----:B------:R-:W-:Y:S02]  /*fef0*/  IMAD.IADD R5, R3, 0x1, R4 ;  /* 0x0000000103057824 */ /* 0x000fe400078e0204 */
[----:B------:R-:W-:Y:S01]  /*ff00*/  IMAD.MOV.U32 R4, RZ, RZ, R2 ;  /* 0x000000ffff047224 */ /* 0x000fe200078e0002 */
[----:B0-----:R-:W-:Y:S01]  /*ff10*/  ISETP.GE.AND P2, PT, R32, R10, PT ;  /* 0x0000000a2000720c */ /* 0x001fe20003f46270 */
        /* <DEDUP_REMOVED lines=10> */
[----:B------:R-:W-:Y:S02]  /*ffc0*/  IMAD R7, R37, UR4, RZ ;  /* 0x0000000425077c24 */ /* 0x000fe4000f8e02ff */
[----:B------:R-:W-:Y:S01]  /*ffd0*/  IMAD.WIDE.U32 R2, R18, UR4, R2 ;  /* 0x0000000412027c25 */ /* 0x000fe2000f8e0002 */
[----:B------:R-:W-:-:S03]  /*ffe0*/  UMOV UR4, 0xffffffff ;  /* 0xffffffff00047882 */ /* 0x000fc60000000000 */
[----:B------:R-:W-:-:S05]  /*fff0*/  IMAD R8, R18, UR5, R7 ;  /* 0x0000000512087c24 */ /* 0x000fca000f8e0207 */
[----:B------:R-:W-:Y:S02]  /*10000*/  IADD3.X R4, R8, UR7, R5, P0, !PT ;  /* 0x0000000708047c10 */ /* 0x000fe400087fe405 */
[----:B------:R-:W-:-:S04]  /*10010*/  IADD3 R7, P0, R2, UR6, RZ ;  /* 0x0000000602077c10 */ /* 0x000fc8000ff1e0ff */
[----:B------:R-:W-:Y:S01]  /*10020*/  IADD3.X R8, R8, UR7, R3, P0, !PT ;  /* 0x0000000708087c10 */ /* 0x000fe200087fe403 */
[----:B------:R-:W-:Y:S08]  /*10030*/  BRA.DIV UR4, `(.L_x_7210) ;  /* 0x00000052047c7947 */ /* 0x000ff0000b800000 */
[----:B------:R-:W0:Y:S04]  /*10040*/  SHFL.IDX PT, R2, R9, RZ, 0x181f ;  /* 0x00181fff09027589 */ /* 0x000e2800000e0000 */
[----:B------:R-:W3:Y:S04]  /*10050*/  SHFL.IDX PT, R3, R4, RZ, 0x181f ;  /* 0x00181fff04037589 */ /* 0x000ee800000e0000 */
[----:B------:R-:W4:Y:S04]  /*10060*/  SHFL.IDX PT, R12, R9, 0x1, 0x181f ;  /* 0x00381f00090c7f89 */ /* 0x000f2800000e0000 */
[----:B------:R-:W5:Y:S04]  /*10070*/  SHFL.IDX PT, R10, R4, 0x1, 0x181f ;  /* 0x00381f00040a7f89 */ /* 0x000f6800000e0000 */
[----:B------:R-:W1:Y:S04]  /*10080*/  SHFL.IDX PT, R11, R9, 0x2, 0x181f ;  /* 0x00581f00090b7f89 */ /* 0x000e6800000e0000 */
[----:B------:R-:W2:Y:S01]  /*10090*/  SHFL.IDX PT, R5, R4, 0x2, 0x181f ;  /* 0x00581f0004057f89 */ /* 0x000ea200000e0000 */
[----:B0-----:R-:W-:-:S03]  /*100a0*/  IADD3 R2, P0, R32, R2, RZ ;  /* 0x0000000220027210 */ /* 0x001fc60007f1e0ff */
[----:B------:R-:W-:Y:S01]  /*100b0*/  SHFL.IDX PT, R14, R7, 0x1, 0x181f ;  /* 0x00381f00070e7f89 */ /* 0x000fe200000e0000 */
[----:B---3--:R-:W-:-:S05]  /*100c0*/  IADD3.X R3, RZ, R3, RZ, P0, !PT ;  /* 0x00000003ff037210 */ /* 0x008fca00007fe4ff */
[----:B------:R4:W-:Y:S02]  /*100d0*/  LDGSTS.E.BYPASS.LTC128B.128 [R6+0x18400], desc[UR50][R2.64], !P2 ;  /* 0x1840000002067fae */ /* 0x0009e4000d101d72 */
[----:B----4-:R-:W-:-:S05]  /*100e0*/  IADD3 R2, P0, R32, R12, RZ ;  /* 0x0000000c20027210 */ /* 0x010fca0007f1e0ff */
[----:B-----5:R-:W-:Y:S02]  /*100f0*/  IMAD.X R3, RZ, RZ, R10, P0 ;  /* 0x000000ffff037224 */ /* 0x020fe400000e060a */
[----:B------:R-:W-:Y:S04]  /*10100*/  SHFL.IDX PT, R10, R4, 0x7, 0x181f ;  /* 0x00f81f00040a7f89 */ /* 0x000fe800000e0000 */
[----:B------:R1:W-:Y:S02]  /*10110*/  LDGSTS.E.BYPASS.LTC128B.128 [R6+0x18c00], desc[UR50][R2.64], !P2 ;  /* 0x18c0000002067fae */ /* 0x0003e4000d101d72 */
[----:B-1----:R-:W-:-:S05]  /*10120*/  IADD3 R2, P0, R32, R11, RZ ;  /* 0x0000000b20027210 */ /* 0x002fca0007f1e0ff */
[----:B--2---:R-:W-:Y:S02]  /*10130*/  IMAD.X R3, RZ, RZ, R5, P0 ;  /* 0x000000ffff037224 */ /* 0x004fe400000e0605 */
[----:B------:R-:W-:Y:S04]  /*10140*/  SHFL.IDX PT, R5, R7, RZ, 0x181f ;  /* 0x00181fff07057589 */ /* 0x000fe800000e0000 */
        /* <DEDUP_REMOVED lines=21> */
[----:B0-----:R-:W-:-:S04]  /*102a0*/  IADD3 R2, P0, R32, R2, RZ ;  /* 0x0000000220027210 */ /* 0x001fc80007f1e0ff */
[----:B-1----:R-:W-:-:S05]  /*102b0*/  IADD3.X R3, RZ, R3, RZ, P0, !PT ;  /* 0x00000003ff037210 */ /* 0x002fca00007fe4ff */
[----:B------:R2:W-:Y:S02]  /*102c0*/  LDGSTS.E.BYPASS.LTC128B.128 [R6+0x1b400], desc[UR50][R2.64], !P2 ;  /* 0x1b40000002067fae */ /* 0x0005e4000d101d72 */
[----:B--2---:R-:W-:-:S05]  /*102d0*/  IADD3 R2, P0, R32, R9, RZ ;  /* 0x0000000920027210 */ /* 0x004fca0007f1e0ff */
[----:B------:R-:W-:-:S05]  /*102e0*/  IMAD.X R3, RZ, RZ, R10, P0 ;  /* 0x000000ffff037224 */ /* 0x000fca00000e060a */
[----:B------:R0:W-:Y:S02]  /*102f0*/  LDGSTS.E.BYPASS.LTC128B.128 [R6+0x1bc00], desc[UR50][R2.64], !P2 ;  /* 0x1bc0000002067fae */ /* 0x0001e4000d101d72 */
[----:B0-----:R-:W-:-:S05]  /*10300*/  IADD3 R2, P0, R32, R5, RZ ;  /* 0x0000000520027210 */ /* 0x001fca0007f1e0ff */
[----:B---3--:R-:W-:-:S05]  /*10310*/  IMAD.X R3, RZ, RZ, R4, P0 ;  /* 0x000000ffff037224 */ /* 0x008fca00000e0604 */
[----:B----4-:R0:W-:Y:S03]  /*10320*/  LDGSTS.E.BYPASS.LTC128B.128 [R6+0x1c400], desc[UR50][R2.64], !P2 ;  /* 0x1c40000002067fae */ /* 0x0101e6000d101d72 */
.L_x_7369:
[----:B0-----:R-:W-:-:S05]  /*10330*/  IADD3 R2, P0, R32, R14, RZ ;  /* 0x0000000e20027210 */ /* 0x001fca0007f1e0ff */
[----:B------:R-:W-:Y:S01]  /*10340*/  IMAD.X R3, RZ, RZ, R8, P0 ;  /* 0x000000ffff037224 */ /* 0x000fe200000e0608 */
[----:B------:R-:W-:-:S04]  /*10350*/  PLOP3.LUT P0, PT, PT, PT, PT, 0x80, 0x0 ;  /* 0x000000000000781c */ /* 0x000fc80003f0f070 */
[----:B------:R-:W-:Y:S01]  /*10360*/  @!PT LDS RZ, [RZ] ;  /* 0x00000000fffff984 */ /* 0x000fe20000000800 */
[----:B------:R-:W-:Y:S01]  /*10370*/  @!PT LDS RZ, [RZ] ;  /* 0x00000000fffff984 */ /* 0x000fe20000000800 */
[----:B------:R-:W-:Y:S01]  /*10380*/  @!PT LDS RZ, [RZ] ;  /* 0x00000000fffff984 */ /* 0x000fe20000000800 */
[----:B------:R0:W-:Y:S01]  /*10390*/  LDGSTS.E.BYPASS.LTC128B.128 [R6+0x1cc00], desc[UR50][R2.64], !P2 ;  /* 0x1cc0000002067fae */ /* 0x0001e2000d101d72 */
[----:B------:R-:W-:-:S08]  /*103a0*/  NOP ;  /* 0x0000000000007918 */ /* 0x000fd00000000000 */
.L_x_7211:
        /* <DEDUP_REMOVED lines=11> */
.L_x_7212:
[----:B------:R0:W-:Y:S02]  /*10460*/  SYNCS.ARRIVE.TRANS64.A1T0 RZ, [R0+URZ+0x22830], RZ ;  /* 0x022830ff00ff79a7 */ /* 0x0001e4000810003f */
[----:B0-----:R-:W-:-:S05]  /*10470*/  IMAD.U32 R0, RZ, RZ, UR48 ;  /* 0x00000030ff007e24 */ /* 0x001fca000f8e00ff */
[----:B------:R-:W-:-:S13]  /*10480*/  ISETP.NE.AND P0, PT, R0, 0x3, PT ;  /* 0x000000030000780c */ /* 0x000fda0003f05270 */
[----:B------:R-:W-:Y:S05]  /*10490*/  @!P0 BRA `(.L_x_7213) ;  /* 0x0000000000048947 */ /* 0x000fea0003800000 */
[----:B------:R-:W-:Y:S01]  /*104a0*/  BPT.TRAP 0x1 ;  /* 0x000000040000795c */ /* 0x000fe20000300000 */
.L_x_7213:
[----:B------:R-:W-:Y:S01]  /*104b0*/  LOP3.LUT R3, R25, 0x1, RZ, 0x3c, !PT ;  /* 0x0000000119037812 */ /* 0x000fe200078e3cff */
[----:B------:R-:W-:Y:S01]  /*104c0*/  BSSY B0, `(.L_x_7214) ;  /* 0x0000005000007945 */ /* 0x000fe20003800000 */
[----:B------:R-:W-:Y:S02]  /*104d0*/  LEA R0, R24, R22, 0x3 ;  /* 0x0000001618007211 */ /* 0x000fe400078e18ff */
[----:B------:R-:W-:-:S04]  /*104e0*/  SHF.L.U32 R3, R3, 0x1f, RZ ;  /* 0x0000001f03037819 */ /* 0x000fc800000006ff */
[----:B------:R-:W0:Y:S02]  /*104f0*/  SYNCS.PHASECHK.TRANS64.TRYWAIT P2, [R0+URZ+0x22870], R3 ;  /* 0x02287003000075a7 */ /* 0x000e24000804017f */
[----:B0-----:R-:W-:Y:S05]  /*10500*/  @!P2 BRA `(.L_x_7215) ;  /* 0x0000005400f8a947 */ /* 0x001fea0003800000 */
.L_x_7370:
[----:B------:R-:W-:Y:S05]  /*10510*/  BSYNC B0 ;  /* 0x0000000000007941 */ /* 0x000fea0003800000 */
.L_x_7214:
[----:B------:R-:W-:-:S05]  /*10520*/  IMAD.U32 R2, RZ, RZ, UR46 ;  /* 0x0000002eff027e24 */ /* 0x000fca000f8e00ff */
[----:B------:R-:W-:-:S13]  /*10530*/  ISETP.NE.AND P2, PT, R2, 0x3, PT ;  /* 0x000000030200780c */ /* 0x000fda0003f45270 */
[----:B------:R-:W-:Y:S05]  /*10540*/  @!P2 BRA `(.L_x_7216) ;  /* 0x000000000004a947 */ /* 0x000fea0003800000 */
[----:B------:R-:W-:Y:S01]  /*10550*/  BPT.TRAP 0x1 ;  /* 0x000000040000795c */ /* 0x000fe20000300000 */
.L_x_7216:
[----:B0-----:R-:W-:Y:S01]  /*10560*/  SHF.L.U32 R3, R25, 0x1f, RZ ;  /* 0x0000001f19037819 */ /* 0x001fe200000006ff */
[----:B------:R-:W-:-:S03]  /*10570*/  IMAD R2, R24, 0x5000, RZ ;  /* 0x0000500018027824 */ /* 0x000fc600078e02ff */
[----:B------:R-:W0:Y:S02]  /*10580*/  SYNCS.PHASECHK.TRANS64.TRYWAIT P2, [R0+URZ+0x22860], R3 ;  /* 0x02286003000075a7 */ /* 0x000e24000804017f */
[----:B0-----:R-:W-:Y:S05]  /*10590*/  @!P2 BRA `(.L_x_7217) ;  /* 0x0000005400e8a947 */ /* 0x001fea0003800000 */
.L_x_7371:
[----:B------:R-:W2:Y:S04]  /*105a0*/  LDL R15, [R1+0xc] ;  /* 0x00000c00010f7983 */ /* 0x000ea80000100800 */
[----:B------:R-:W3:Y:S04]  /*105b0*/  LDL R13, [R1+0x14] ;  /* 0x00001400010d7983 */ /* 0x000ee80000100800 */
[----:B------:R-:W3:Y:S01]  /*105c0*/  LDL R12, [R1+0x4] ;  /* 0x00000400010c7983 */ /* 0x000ee20000100800 */
[----:B0-----:R-:W-:Y:S01]  /*105d0*/  LOP3.LUT R3, R2, R23, RZ, 0xfc, !PT ;  /* 0x0000001702037212 */ /* 0x001fe200078efcff */
[----:B------:R-:W-:Y:S05]  /*105e0*/  WARPSYNC.ALL ;  /* 0x0000000000007948 */ /* 0x000fea0003800000 */
[----:B------:R-:W-:-:S02]  /*105f0*/  IMAD.IADD R14, R22, 0x1, R3 ;  /* 0x00000001160e7824 */ /* 0x000fc400078e0203 */
[----:B------:R-:W-:-:S03]  /*10600*/  IMAD.U32 R20, RZ, RZ, UR46 ;  /* 0x0000002eff147e24 */ /* 0x000fc6000f8e00ff */
[----:B------:R-:W0:Y:S02]  /*10610*/  LDSM.16.MT88.4 R4, [R14+0xa400] ;  /* 0x00a400000e04783b */ /* 0x000e240000004200 */
[----:B------:R-:W-:Y:S02]  /*10620*/  ISETP.NE.AND P2, PT, R20, 0x3, PT ;  /* 0x000000031400780c */ /* 0x000fe40003f45270 */
[C-C-:B0-----:R-:W-:Y:S02]  /*10630*/  PRMT R8, R4.reuse, 0x6420, R5.reuse ;  /* 0x0000642004087816 */ /* 0x141fe40000000005 */
[----:B------:R-:W-:Y:S02]  /*10640*/  PRMT R9, R4, 0x7531, R5 ;  /* 0x0000753104097816 */ /* 0x000fe40000000005 */
[C-C-:B------:R-:W-:Y:S02]  /*10650*/  PRMT R10, R6.reuse, 0x6420, R7.reuse ;  /* 0x00006420060a7816 */ /* 0x140fe40000000007 */
[----:B------:R-:W-:-:S02]  /*10660*/  PRMT R11, R6, 0x7531, R7 ;  /* 0x00007531060b7816 */ /* 0x000fc40000000007 */
[----:B--2---:R-:W-:-:S05]  /*10670*/  IADD3 R17, R22, R15, R2 ;  /* 0x0000000f16117210 */ /* 0x004fca0007ffe002 */
[----:B------:R-:W0:Y:S01]  /*10680*/  LDSM.16.MT88.4 R4, [R17+0xa400] ;  /* 0x00a400001104783b */ /* 0x000e220000004200 */
        /* <DEDUP_REMOVED lines=23> */
[----:B------:R-:W-:Y:S01]  /*10800*/  STSM.16.M88.4 [R3+0x1800], R12 ;  /* 0x0018000c03007844 */ /* 0x000fe20000000200 */
[----:B------:R-:W-:-:S05]  /*10810*/  IADD3 R19, R22, R9, RZ ;  /* 0x0000000916137210 */ /* 0x000fca0007ffe0ff */
        /* <DEDUP_REMOVED lines=10> */
[--C-:B------:R-:W-:Y:S01]  /*108c0*/  PRMT R14, R10, 0x6420, R11.reuse ;  /* 0x000064200a0e7816 */ /* 0x100fe2000000000b */
[----:B------:R-:W-:Y:S01]  /*108d0*/  VIADD R2, R2, 0x4000 ;  /* 0x0000400002027836 */ /* 0x000fe20000000000 */
        /* <DEDUP_REMOVED lines=38> */
.L_x_7218:
[----:B-1----:R1:W-:Y:S01]  /*10b40*/  SYNCS.ARRIVE.TRANS64.A1T0 RZ, [R0+URZ+0x22850], RZ ;  /* 0x022850ff00ff79a7 */ /* 0x0023e2000810003f */
[----:B------:R-:W-:Y:S06]  /*10b50*/  BAR.SYNC.DEFER_BLOCKING 0x2, 0x80 ;  /* 0x0082000000007b1d */ /* 0x000fec0000010000 */
[----:B------:R-:W-:Y:S05]  /*10b60*/  @!P0 BRA `(.L_x_7219) ;  /* 0x0000000000048947 */ /* 0x000fea0003800000 */
[----:B------:R-:W-:Y:S01]  /*10b70*/  BPT.TRAP 0x1 ;  /* 0x000000040000795c */ /* 0x000fe20000300000 */
.L_x_7219:
[----:B------:R-:W2:Y:S01]  /*10b80*/  LDL R2, [R1+0x8] ;  /* 0x0000080001027983 */ /* 0x000ea20000100800 */
[----:B-1----:R-:W-:Y:S01]  /*10b90*/  IADD3 R0, R0, 0x22880, RZ ;  /* 0x0002288000007810 */ /* 0x002fe20007ffe0ff */
[----:B------:R-:W-:Y:S02]  /*10ba0*/  IMAD.MOV.U32 R25, RZ, RZ, R36 ;  /* 0x000000ffff197224 */ /* 0x000fe400078e0024 */
[----:B------:R-:W-:Y:S01]  /*10bb0*/  IMAD.MOV.U32 R24, RZ, RZ, R33 ;  /* 0x000000ffff187224 */ /* 0x000fe200078e0021 */
[----:B--2---:R-:W-:-:S04]  /*10bc0*/  PRMT R0, R2, 0x654, R0 ;  /* 0x0000065402007816 */ /* 0x004fc80000000000 */
[----:B------:R1:W-:Y:S01]  /*10bd0*/  SYNCS.ARRIVE.TRANS64.RED.A1T0 RZ, [R0+URZ], RZ ;  /* 0x000000ff00ff79a7 */ /* 0x0003e2000810043f */
[----:B------:R-:W-:Y:S05]  /*10be0*/  @P1 BRA `(.L_x_7220) ;  /* 0xffffffe400bc1947 */ /* 0x000fea000383ffff */
.L_x_7200:
[----:B-1----:R-:W1:Y:S01]  /*10bf0*/  S2R R0, SR_TID.X ;  /* 0x0000000000007919 */ /* 0x002e620000002100 */
[----:B------:R-:W-:Y:S01]  /*10c00*/  BSSY B0, `(.L_x_7221) ;  /* 0x0000012000007945 */ /* 0x000fe20003800000 */
[----:B-1----:R-:W-:Y:S01]  /*10c10*/  LOP3.LUT R2, R0, 0x7f, RZ, 0xc0, !PT ;  /* 0x0000007f00027812 */ /* 0x002fe200078ec0ff */
[----:B------:R-:W-:-:S03]  /*10c20*/  IMAD.U32 R0, RZ, RZ, UR48 ;  /* 0x00000030ff007e24 */ /* 0x000fc6000f8e00ff */
[----:B------:R-:W-:Y:S02]  /*10c30*/  ISETP.NE.AND P1, PT, R2, RZ, PT ;  /* 0x000000ff0200720c */ /* 0x000fe40003f25270 */
[----:B------:R-:W-:-:S11]  /*10c40*/  ISETP.NE.AND P0, PT, R0, 0x3, PT ;  /* 0x000000030000780c */ /* 0x000fd60003f05270 */
        /* <DEDUP_REMOVED lines=13> */
.L_x_7222:
[----:B------:R-:W-:Y:S05]  /*10d20*/  BSYNC B0 ;  /* 0x0000000000007941 */ /* 0x000fea0003800000 */
.L_x_7221:
[----:B------:R-:W-:Y:S05]  /*10d30*/  @!P0 BRA `(.L_x_7223) ;  /* 0x0000000000048947 */ /* 0x000fea0003800000 */
[----:B------:R-:W-:Y:S01]  /*10d40*/  BPT.TRAP 0x1 ;  /* 0x000000040000795c */ /* 0x000fe20000300000 */
.L_x_7223:
[----:B0-----:R-:W-:Y:S01]  /*10d50*/  LOP3.LUT R3, R36, 0x1, RZ, 0x3c, !PT ;  /* 0x0000000124037812 */ /* 0x001fe200078e3cff */
[----:B------:R-:W-:Y:S01]  /*10d60*/  IMAD R2, R33, 0x8, R22 ;  /* 0x0000000821027824 */ /* 0x000fe200078e0216 */
[----:B------:R-:W-:Y:S02]  /*10d70*/  BSSY B0, `(.L_x_7224) ;  /* 0x0000004000007945 */ /* 0x000fe40003800000 */
[----:B------:R-:W-:-:S04]  /*10d80*/  SHF.L.U32 R3, R3, 0x1f, RZ ;  /* 0x0000001f03037819 */ /* 0x000fc800000006ff */
[----:B------:R-:W0:Y:S02]  /*10d90*/  SYNCS.PHASECHK.TRANS64.TRYWAIT P1, [R2+URZ+0x22870], R3 ;  /* 0x02287003020075a7 */ /* 0x000e24000802017f */
[----:B0-----:R-:W-:Y:S05]  /*10da0*/  @!P1 BRA `(.L_x_7225) ;  /* 0x0000004c00f89947 */ /* 0x001fea0003800000 */
.L_x_7372:
[----:B------:R-:W-:Y:S05]  /*10db0*/  BSYNC B0 ;  /* 0x0000000000007941 */ /* 0x000fea0003800000 */
.L_x_7224:
[----:B------:R-:W-:-:S05]  /*10dc0*/  IMAD.U32 R0, RZ, RZ, UR46 ;  /* 0x0000002eff007e24 */ /* 0x000fca000f8e00ff */
[----:B------:R-:W-:-:S13]  /*10dd0*/  ISETP.NE.AND P1, PT, R0, 0x3, PT ;  /* 0x000000030000780c */ /* 0x000fda0003f25270 */
[----:B------:R-:W-:Y:S05]  /*10de0*/  @!P1 BRA `(.L_x_7226) ;  /* 0x0000000000049947 */ /* 0x000fea0003800000 */
[----:B------:R-:W-:Y:S01]  /*10df0*/  BPT.TRAP 0x1 ;  /* 0x000000040000795c */ /* 0x000fe20000300000 */
.L_x_7226:
[----:B0-----:R-:W-:-:S04]  /*10e00*/  SHF.L.U32 R3, R36, 0x1f, RZ ;  /* 0x0000001f24037819 */ /* 0x001fc800000006ff */
[----:B------:R-:W0:Y:S02]  /*10e10*/  SYNCS.PHASECHK.TRANS64.TRYWAIT P1, [R2+URZ+0x22860], R3 ;  /* 0x02286003020075a7 */ /* 0x000e24000802017f */
[----:B0-----:R-:W-:Y:S05]  /*10e20*/  @!P1 BRA `(.L_x_7227) ;  /* 0x0000004c00ec9947 */ /* 0x001fea0003800000 */
.L_x_7373:
[----:B------:R-:W2:Y:S04]  /*10e30*/  LDL R4, [R1+0xc] ;  /* 0x00000c0001047983 */ /* 0x000ea80000100800 */
[----:B------:R-:W3:Y:S04]  /*10e40*/  LDL R18, [R1+0x14] ;  /* 0x0000140001127983 */ /* 0x000ee80000100800 */
[----:B------:R-:W3:Y:S01]  /*10e50*/  LDL.LU R0, [R1+0x4] ;  /* 0x0000040001007983 */ /* 0x000ee20000300800 */
[----:B------:R-:W-:Y:S01]  /*10e60*/  IMAD R17, R33, 0x5000, RZ ;  /* 0x0000500021117824 */ /* 0x000fe200078e02ff */
[----:B------:R-:W-:Y:S05]  /*10e70*/  WARPSYNC.ALL ;  /* 0x0000000000007948 */ /* 0x000fea0003800000 */
[----:B0-----:R-:W-:Y:S01]  /*10e80*/  LOP3.LUT R3, R17, R23, RZ, 0xfc, !PT ;  /* 0x0000001711037212 */ /* 0x001fe200078efcff */
[----:B------:R-:W-:-:S03]  /*10e90*/  IMAD.U32 R19, RZ, RZ, UR46 ;  /* 0x0000002eff137e24 */ /* 0x000fc6000f8e00ff */
[----:B------:R-:W-:Y:S02]  /*10ea0*/  IADD3 R10, R22, R3, RZ ;  /* 0x00000003160a7210 */ /* 0x000fe40007ffe0ff */
[----:B------:R-:W-:-:S04]  /*10eb0*/  ISETP.NE.AND P1, PT, R19, 0x3, PT ;  /* 0x000000031300780c */ /* 0x000fc80003f25270 */
[----:B------:R-:W0:Y:S02]  /*10ec0*/  LDSM.16.MT88.4 R8, [R10+0xa400] ;  /* 0x00a400000a08783b */ /* 0x000e240000004200 */
[C-C-:B0-----:R-:W-:Y:S02]  /*10ed0*/  PRMT R12, R8.reuse, 0x6420, R9.reuse ;  /* 0x00006420080c7816 */ /* 0x141fe40000000009 */
[----:B------:R-:W-:Y:S02]  /*10ee0*/  PRMT R13, R8, 0x7531, R9 ;  /* 0x00007531080d7816 */ /* 0x000fe40000000009 */
[C-C-:B------:R-:W-:Y:S02]  /*10ef0*/  PRMT R14, R10.reuse, 0x6420, R11.reuse ;  /* 0x000064200a0e7816 */ /* 0x140fe4000000000b */
[----:B------:R-:W-:Y:S02]  /*10f00*/  PRMT R15, R10, 0x7531, R11 ;  /* 0x000075310a0f7816 */ /* 0x000fe4000000000b */
        /* <DEDUP_REMOVED lines=39> */
[----:B------:R-:W-:-:S02]  /*11180*/  PRMT R11, R6, 0x7531, R7 ;  /* 0x00007531060b7816 */ /* 0x000fc40000000007 */
[----:B------:R-:W-:-:S03]  /*11190*/  IADD3 R18, R22, R5, RZ ;  /* 0x0000000516127210 */ /* 0x000fc60007ffe0ff */
        /* <DEDUP_REMOVED lines=36> */
.L_x_7228:
[----:B-1----:R1:W-:Y:S01]  /*113e0*/  SYNCS.ARRIVE.TRANS64.A1T0 RZ, [R2+URZ+0x22850], RZ ;  /* 0x022850ff02ff79a7 */ /* 0x0023e2000810003f */
[----:B------:R-:W-:Y:S06]  /*113f0*/  BAR.SYNC.DEFER_BLOCKING 0x2, 0x80 ;  /* 0x0082000000007b1d */ /* 0x000fec0000010000 */
[----:B------:R-:W-:Y:S05]  /*11400*/  @!P0 BRA `(.L_x_7229) ;  /* 0x0000000000048947 */ /* 0x000fea0003800000 */
[----:B------:R-:W-:Y:S01]  /*11410*/  BPT.TRAP 0x1 ;  /* 0x000000040000795c */ /* 0x000fe20000300000 */
.L_x_7229:
        /* <DEDUP_REMOVED lines=9> */
.L_x_7172:
[----:B------:R-:W-:Y:S05]  /*114b0*/  BSYNC B7 ;  /* 0x0000000000077941 */ /* 0x000fea0003800000 */
.L_x_7170:
[----:B------:R-:W-:-:S13]  /*114c0*/  LOP3.LUT P0, RZ, R27, 0x400, RZ, 0xc0, !PT ;  /* 0x000004001bff7812 */ /* 0x000fda000780c0ff */
[----:B------:R-:W-:Y:S05]  /*114d0*/  @!P0 BRA `(.L_x_7230) ;  /* 0x0000000000288947 */ /* 0x000fea0003800000 */
[----:B------:R-:W1:Y:S08]  /*114e0*/  S2UR UR4, SR_CgaCtaId ;  /* 0x00000000000479c3 */ /* 0x000e700000008800 */
[----:B------:R-:W-:Y:S01]  /*114f0*/  BAR.SYNC.DEFER_BLOCKING 0x5, 0x180 ;  /* 0x0146000000007b1d */ /* 0x000fe20000010000 */
[----:B------:R-:W-:Y:S02]  /*11500*/  MOV R22, 0x400 ;  /* 0x0000040000167802 */ /* 0x000fe40000000f00 */
[----:B-1----:R-:W-:-:S04]  /*11510*/  MOV R0, UR4 ;  /* 0x0000000400007c02 */ /* 0x002fc80008000f00 */
[----:B------:R-:W-:Y:S01]  /*11520*/  LEA R22, R0, R22, 0x18 ;  /* 0x0000001600167211 */ /* 0x000fe200078ec0ff */
[----:B------:R-:W-:Y:S04]  /*11530*/  STL [R1+0x8], R0 ;  /* 0x0000080001007387 */ /* 0x000fe80000100800 */
[----:B------:R-:W1:Y:S02]  /*11540*/  LDS.128 R16, [R22+0x228d0] ;  /* 0x0228d00016107984 */ /* 0x000e640000000c00 */
[----:B-1----:R-:W-:Y:S01]  /*11550*/  R2UR UR40, R19 ;  /* 0x00000000132872ca */ /* 0x002fe200000e0000 */
[----:B------:R-:W-:Y:S06]  /*11560*/  BAR.ARV 0x4, 0x180 ;  /* 0x0106000000007b1d */ /* 0x000fec0000002000 */
[----:B------:R-:W-:Y:S08]  /*11570*/  BRA `(.L_x_7231) ;  /* 0x0000000800207947 */ /* 0x000ff00003800000 */
.L_x_7230:
[----:B------:R-:W1:Y:S01]  /*11580*/  S2R R0, SR_TID.X ;  /* 0x0000000000007919 */ /* 0x000e620000002100 */
[----:B------:R-:W-:Y:S01]  /*11590*/  ULDC UR4, c[0x0][0xc3c] ;  /* 0x00030f0000047ab9 */ /* 0x000fe20000000800 */
[----:B-1----:R-:W-:Y:S01]  /*115a0*/  LOP3.LUT R8, R0, 0x1f, RZ, 0xc0, !PT ;  /* 0x0000001f00087812 */ /* 0x002fe200078ec0ff */
[----:B------:R-:W-:-:S03]  /*115b0*/  IMAD.MOV.U32 R0, RZ, RZ, RZ ;  /* 0x000000ffff007224 */ /* 0x000fc600078e00ff */
[C---:B------:R-:W-:Y:S01]  /*115c0*/  ISETP.NE.AND P0, PT, R8.reuse, 0x1f, PT ;  /* 0x0000001f0800780c */ /* 0x040fe20003f05270 */
[----:B------:R-:W-:-:S05]  /*115d0*/  VIADD R5, R8, UR40 ;  /* 0x0000002808057c36 */ /* 0x000fca0008000000 */
[----:B------:R-:W-:Y:S01]  /*115e0*/  ISETP.GE.OR P1, PT, R5, UR4, !P0 ;  /* 0x0000000405007c0c */ /* 0x000fe2000c726670 */
[----:B------:R-:W-:-:S12]  /*115f0*/  ULDC UR4, c[0x0][0xc3c] ;  /* 0x00030f0000047ab9 */ /* 0x000fd80000000800 */
[----:B0-----:R-:W0:Y:S02]  /*11600*/  @!P1 LDC.64 R2, c[0x0][0xc80] ;  /* 0x00032000ff029b82 */ /* 0x001e240000000a00 */
        /* <DEDUP_REMOVED lines=19> */
[----:B0-----:R-:W-:-:S04]  /*11740*/  SEL R3, R2, RZ, P4 ;  /* 0x000000ff02037207 */ /* 0x001fc80002000000 */
[----:B------:R-:W-:-:S05]  /*11750*/  IADD3 R7, R6, R3, RZ ;  /* 0x0000000306077210 */ /* 0x000fca0007ffe0ff */
        /* <DEDUP_REMOVED lines=9> */
.L_x_7236:
        /* <DEDUP_REMOVED lines=14> */
.L_x_7235:
[----:B------:R-:W-:Y:S05]  /*118d0*/  BSYNC B0 ;  /* 0x0000000000007941 */ /* 0x000fea0003800000 */
.L_x_7234:
        /* <DEDUP_REMOVED lines=21> */
.L_x_7232:
[----:B------:R-:W-:Y:S02]  /*11a30*/  IMAD.IADD R16, R4, 0x1, -R9 ;  /* 0x0000000104107824 */ /* 0x000fe400078e0a09 */
[----:B------:R-:W-:Y:S02]  /*11a40*/  IMAD.MOV.U32 R7, RZ, RZ, RZ ;  /* 0x000000ffff077224 */ /* 0x000fe400078e00ff */
[----:B------:R-:W-:-:S05]  /*11a50*/  IMAD R4, R3, R2, R16 ;  /* 0x0000000203047224 */ /* 0x000fca00078e0210 */
[----:B------:R-:W-:-:S13]  /*11a60*/  ISETP.GT.AND P0, PT, R4, R5, PT ;  /* 0x000000050400720c */ /* 0x000fda0003f04270 */
[----:B------:R-:W-:Y:S02]  /*11a70*/  VOTEU.ANY UR5, UPT, !P0 ;  /* 0x0000000000057886 */ /* 0x000fe400040e0100 */
[----:B------:R-:W-:Y:S02]  /*11a80*/  UPOPC UR4, UR5 ;  /* 0x00000005000472bf */ /* 0x000fe40008000000 */
[----:B------:R-:W-:-:S04]  /*11a90*/  ISETP.NE.AND P0, PT, RZ, UR5, PT ;  /* 0x00000005ff007c0c */ /* 0x000fc8000bf05270 */
[----:B------:R-:W-:-:S05]  /*11aa0*/  MOV R11, UR4 ;  /* 0x00000004000b7c02 */ /* 0x000fca0008000f00 */
        /* <DEDUP_REMOVED lines=10> */
.L_x_7237:
[----:B-12---:R-:W-:Y:S01]  /*11b50*/  IMAD.MOV R3, RZ, RZ, -R9 ;  /* 0x000000ffff037224 */ /* 0x006fe200078e0a09 */
[----:B------:R-:W-:Y:S01]  /*11b60*/  UIADD3 UR40, UR4, UR40, URZ ;  /* 0x0000002804287290 */ /* 0x000fe2000fffe03f */
[----:B---3--:R-:W-:Y:S02]  /*11b70*/  IMAD R16, R7, R2, R16 ;  /* 0x0000000207107224 */ /* 0x008fe400078e0210 */
[----:B------:R-:W-:Y:S01]  /*11b80*/  IMAD R6, R3, R4, RZ ;  /* 0x0000000403067224 */ /* 0x000fe200078e02ff */
[----:B------:R-:W-:Y:S01]  /*11b90*/  MOV R3, R9 ;  /* 0x0000000900037202 */ /* 0x000fe20000000f00 */
[----:B------:R-:W-:Y:S02]  /*11ba0*/  IMAD.MOV.U32 R2, RZ, RZ, RZ ;  /* 0x000000ffff027224 */ /* 0x000fe400078e00ff */
        /* <DEDUP_REMOVED lines=14> */
[----:B------:R-:W-:-:S05]  /*11c90*/  @P0 VIADD R9, R9, 0x1 ;  /* 0x0000000109090836 */ /* 0x000fca0000000000 */
[----:B------:R-:W-:Y:S02]  /*11ca0*/  @!P2 IADD3 R9, -R9, RZ, RZ ;  /* 0x000000ff0909a210 */ /* 0x000fe40007ffe1ff */
[----:B------:R-:W-:-:S05]  /*11cb0*/  @!P1 LOP3.LUT R9, RZ, R0, RZ, 0x33, !PT ;  /* 0x00000000ff099212 */ /* 0x000fca00078e33ff */
[--C-:B------:R-:W-:Y:S02]  /*11cc0*/  IMAD.MOV R17, RZ, RZ, -R9.reuse ;  /* 0x000000ffff117224 */ /* 0x100fe400078e0a09 */
[----:B------:R-:W-:Y:S02]  /*11cd0*/  IMAD.MOV.U32 R18, RZ, RZ, R9 ;  /* 0x000000ffff127224 */ /* 0x000fe400078e0009 */
[----:B------:R-:W-:Y:S01]  /*11ce0*/  IMAD R17, R0, R17, R5 ;  /* 0x0000001100117224 */ /* 0x000fe200078e0205 */
[----:B------:R-:W-:Y:S06]  /*11cf0*/  BRA `(.L_x_7238) ;  /* 0x0000000000107947 */ /* 0x000fec0003800000 */
.L_x_7233:
[----:B------:R-:W-:Y:S01]  /*11d00*/  IMAD.MOV.U32 R16, RZ, RZ, R5 ;  /* 0x000000ffff107224 */ /* 0x000fe200078e0005 */
[----:B------:R-:W-:Y:S01]  /*11d10*/  ULDC UR40, c[0x0][0xc3c] ;  /* 0x00030f0000287ab9 */ /* 0x000fe20000000800 */
[----:B------:R-:W-:Y:S02]  /*11d20*/  IMAD.MOV.U32 R17, RZ, RZ, RZ ;  /* 0x000000ffff117224 */ /* 0x000fe400078e00ff */
[----:B------:R-:W-:-:S07]  /*11d30*/  IMAD.MOV.U32 R18, RZ, RZ, RZ ;  /* 0x000000ffff127224 */ /* 0x000fce00078e00ff */
.L_x_7238:
[----:B------:R1:W2:Y:S01]  /*11d40*/  LDL R2, [R1+0x8] ;  /* 0x0000080001027983 */ /* 0x0002a20000100800 */
[----:B------:R-:W3:Y:S02]  /*11d50*/  S2R R0, SR_TID.X ;  /* 0x0000000000007919 */ /* 0x000ee40000002100 */
[----:B---3--:R-:W-:Y:S01]  /*11d60*/  LOP3.LUT R0, R0, 0x1f, RZ, 0xc0, !PT ;  /* 0x0000001f00007812 */ /* 0x008fe200078ec0ff */
[----:B------:R-:W-:Y:S03]  /*11d70*/  BAR.SYNC.DEFER_BLOCKING 0x4, 0x180 ;  /* 0x0106000000007b1d */ /* 0x000fe60000010000 */
[----:B------:R-:W-:Y:S02]  /*11d80*/  ISETP.NE.AND P0, PT, R0, RZ, PT ;  /* 0x000000ff0000720c */ /* 0x000fe40003f05270 */
[----:B------:R-:W-:-:S11]  /*11d90*/  MOV R19, UR40 ;  /* 0x0000002800137c02 */ /* 0x000fd60008000f00 */
[----:B------:R-:W-:Y:S01]  /*11da0*/  @!P0 MOV R0, 0x400 ;  /* 0x0000040000008802 */ /* 0x000fe20000000f00 */
[----:B--2---:R-:W2:Y:S03]  /*11db0*/  @!P0 S2R R2, SR_CgaCtaId ;  /* 0x0000000000028919 */ /* 0x004ea60000008800 */
[----:B--2---:R-:W-:Y:S01]  /*11dc0*/  @!P0 LEA R22, R2, R0, 0x18 ;  /* 0x0000000002168211 */ /* 0x004fe200078ec0ff */
[----:B------:R1:W-:Y:S04]  /*11dd0*/  @!P0 STL [R1+0x8], R2 ;  /* 0x0000080201008387 */ /* 0x0003e80000100800 */
[----:B------:R1:W-:Y:S01]  /*11de0*/  @!P0 STS.128 [R22+0x228d0], R16 ;  /* 0x0228d01016008388 */ /* 0x0003e20000000c00 */
[----:B------:R-:W-:Y:S06]  /*11df0*/  BAR.ARV 0x5, 0x180 ;  /* 0x0146000000007b1d */ /* 0x000fec0000002000 */
.L_x_7231:
[----:B------:R-:W-:Y:S02]  /*11e00*/  ULDC UR4, c[0x0][0xc3c] ;  /* 0x00030f0000047ab9 */ /* 0x000fe40000000800 */
[----:B------:R-:W-:-:S06]  /*11e10*/  UISETP.GE.AND UP0, UPT, UR40, UR4, UPT ;  /* 0x000000042800728c */ /* 0x000fcc000bf06270 */
[----:B------:R-:W-:-:S13]  /*11e20*/  PLOP3.LUT P0, PT, PT, PT, UP0, 0x80, 0x0 ;  /* 0x000000000000781c */ /* 0x000fda0003f0f008 */
[----:B------:R-:W-:Y:S05]  /*11e30*/  @!P0 BRA `(.L_x_7239) ;  /* 0xffffffa400948947 */ /* 0x000fea000383ffff */
.L_x_7166:
        /* <DEDUP_REMOVED lines=12> */
.L_x_7374:
[----:B------:R-:W-:Y:S05]  /*11f00*/  BSYNC B0 ;  /* 0x0000000000007941 */ /* 0x000fea0003800000 */
.L_x_7240:
[----:B------:R-:W-:-:S03]  /*11f10*/  UMOV UR4, 0xffffffff ;  /* 0xffffffff00047882 */ /* 0x000fc60000000000 */
[----:B------:R-:W-:Y:S05]  /*11f20*/  BRA.DIV UR4, `(.L_x_7242) ;  /* 0x0000003e04d47947 */ /* 0x000fea000b800000 */
[----:B0-----:R-:W0:Y:S02]  /*11f30*/  S2R R0, SR_TID.X ;  /* 0x0000000000007919 */ /* 0x001e240000002100 */
[----:B0-----:R-:W-:-:S04]  /*11f40*/  SHF.R.U32.HI R0, RZ, 0x5, R0 ;  /* 0x00000005ff007819 */ /* 0x001fc80000011600 */
[----:B------:R-:W-:-:S05]  /*11f50*/  LOP3.LUT R0, R0, 0x3, RZ, 0xc0, !PT ;  /* 0x0000000300007812 */ /* 0x000fca00078ec0ff */
[----:B------:R0:W1:Y:S02]  /*11f60*/  SHFL.IDX PT, R14, R0, RZ, 0x1f ;  /* 0x00001fff000e7589 */ /* 0x00006400000e0000 */
.L_x_7377:
[----:B-1----:R-:W-:Y:S01]  /*11f70*/  ISETP.NE.AND P0, PT, R14, RZ, PT ;  /* 0x000000ff0e00720c */ /* 0x002fe20003f05270 */
[----:B------:R-:W-:-:S12]  /*11f80*/  BSSY B0, `(.L_x_7243) ;  /* 0x000002c000007945 */ /* 0x000fd80003800000 */
[----:B------:R-:W-:Y:S05]  /*11f90*/  @P0 BRA `(.L_x_7244) ;  /* 0x0000000000a80947 */ /* 0x000fea0003800000 */
[----:B------:R-:W-:-:S03]  /*11fa0*/  UMOV UR4, 0xffffffff ;  /* 0xffffffff00047882 */ /* 0x000fc60000000000 */
[----:B------:R-:W-:Y:S05]  /*11fb0*/  BRA.DIV UR4, `(.L_x_7245) ;  /* 0x0000003e04e47947 */ /* 0x000fea000b800000 */
[----:B------:R-:W-:-:S13]  /*11fc0*/  ELECT P6, URZ, PT ;  /* 0x00000000003f782f */ /* 0x000fda00038c0000 */
.L_x_7380:
[----:B------:R-:W-:Y:S05]  /*11fd0*/  @!P6 BRA `(.L_x_7244) ;  /* 0x000000000098e947 */ /* 0x000fea0003800000 */
[----:B------:R-:W-:-:S06]  /*11fe0*/  ULOP3.LUT UR4, UR38, 0x2, URZ, 0xfc, !UPT ;  /* 0x0000000226047892 */ /* 0x000fcc000f8efc3f */
[----:B0-----:R-:W-:-:S05]  /*11ff0*/  IMAD.U32 R0, RZ, RZ, UR4 ;  /* 0x00000004ff007e24 */ /* 0x001fca000f8e00ff */
[----:B------:R-:W-:-:S13]  /*12000*/  ISETP.NE.AND P0, PT, R0, 0x3, PT ;  /* 0x000000030000780c */ /* 0x000fda0003f05270 */
[----:B------:R-:W-:Y:S05]  /*12010*/  @!P0 BRA `(.L_x_7246) ;  /* 0x0000000000048947 */ /* 0x000fea0003800000 */
[----:B------:R-:W-:Y:S01]  /*12020*/  BPT.TRAP 0x1 ;  /* 0x000000040000795c */ /* 0x000fe20000300000 */
.L_x_7246:
[C---:B------:R-:W-:Y:S01]  /*12030*/  IMAD R5, R33.reuse, 0x8, R4 ;  /* 0x0000000821057824 */ /* 0x040fe200078e0204 */
[----:B------:R-:W-:Y:S01]  /*12040*/  SHF.L.U32 R0, R36, 0x1f, RZ ;  /* 0x0000001f24007819 */ /* 0x000fe200000006ff */
[----:B------:R-:W-:-:S03]  /*12050*/  VIADD R33, R33, 0x1 ;  /* 0x0000000121217836 */ /* 0x000fc60000000000 */
[----:B------:R-:W0:Y:S02]  /*12060*/  SYNCS.PHASECHK.TRANS64.TRYWAIT P1, [R5+URZ+0x22840], R0 ;  /* 0x02284000050075a7 */ /* 0x000e24000802017f */
[----:B------:R-:W-:-:S04]  /*12070*/  ISETP.NE.AND P2, PT, R33, 0x2, PT ;  /* 0x000000022100780c */ /* 0x000fc80003f45270 */
[----:B------:R-:W-:Y:S01]  /*12080*/  SEL R3, RZ, 0x1, P2 ;  /* 0x00000001ff037807 */ /* 0x000fe20001000000 */
[----:B0-----:R-:W-:Y:S08]  /*12090*/  @!P1 BRA `(.L_x_7247) ;  /* 0x0000003c00cc9947 */ /* 0x001ff00003800000 */
.L_x_7381:
[----:B------:R-:W-:Y:S02]  /*120a0*/  SEL R33, R33, RZ, P2 ;  /* 0x000000ff21217207 */ /* 0x000fe40001000000 */
[----:B------:R-:W-:Y:S01]  /*120b0*/  LOP3.LUT R2, R36, R3, RZ, 0x3c, !PT ;  /* 0x0000000324027212 */ /* 0x000fe200078e3cff */
[----:B------:R-:W-:Y:S06]  /*120c0*/  @!P0 BRA `(.L_x_7248) ;  /* 0x0000000000048947 */ /* 0x000fec0003800000 */
[----:B------:R-:W-:Y:S01]  /*120d0*/  BPT.TRAP 0x1 ;  /* 0x000000040000795c */ /* 0x000fe20000300000 */
.L_x_7248:
[----:B------:R-:W-:Y:S02]  /*120e0*/  LEA R33, R33, R4, 0x3 ;  /* 0x0000000421217211 */ /* 0x000fe400078e18ff */
[----:B------:R-:W-:-:S04]  /*120f0*/  SHF.L.U32 R2, R2, 0x1f, RZ ;  /* 0x0000001f02027819 */ /* 0x000fc800000006ff */
[----:B------:R-:W1:Y:S02]  /*12100*/  SYNCS.PHASECHK.TRANS64.TRYWAIT P1, [R33+URZ+0x22840], R2 ;  /* 0x02284002210075a7 */ /* 0x000e64000802017f */
[----:B-1----:R-:W-:Y:S05]  /*12110*/  @!P1 BRA `(.L_x_7249) ;  /* 0x0000003c00c09947 */ /* 0x002fea0003800000 */
.L_x_7382:
[----:B------:R-:W-:Y:S05]  /*12120*/  @!P0 BRA `(.L_x_7250) ;  /* 0x0000000000048947 */ /* 0x000fea0003800000 */
[----:B------:R-:W-:Y:S01]  /*12130*/  BPT.TRAP 0x1 ;  /* 0x000000040000795c */ /* 0x000fe20000300000 */
.L_x_7250:
[----:B------:R-:W3:Y:S02]  /*12140*/  SYNCS.PHASECHK.TRANS64.TRYWAIT P1, [R5+URZ+0x22860], R0 ;  /* 0x02286000050075a7 */ /* 0x000ee4000802017f */
[----:B---3--:R-:W-:Y:S05]  /*12150*/  @!P1 BRA `(.L_x_7251) ;  /* 0x0000003c00c49947 */ /* 0x008fea0003800000 */
.L_x_7383:
[----:B------:R-:W-:Y:S05]  /*12160*/  @!P0 BRA `(.L_x_7252) ;  /* 0x0000000000048947 */ /* 0x000fea0003800000 */
[----:B------:R-:W-:Y:S01]  /*12170*/  BPT.TRAP 0x1 ;  /* 0x000000040000795c */ /* 0x000fe20000300000 */
.L_x_7252:
[----:B------:R-:W4:Y:S02]  /*12180*/  SYNCS.PHASECHK.TRANS64.TRYWAIT P1, [R33+URZ+0x22860], R2 ;  /* 0x02286002210075a7 */ /* 0x000f24000802017f */
[----:B----4-:R-:W-:Y:S05]  /*12190*/  @!P1 BRA `(.L_x_7253) ;  /* 0x0000003c00c89947 */ /* 0x010fea0003800000 */
.L_x_7384:
[----:B------:R-:W-:Y:S05]  /*121a0*/  @!P0 BRA `(.L_x_7254) ;  /* 0x0000000000048947 */ /* 0x000fea0003800000 */
[----:B------:R-:W-:Y:S01]  /*121b0*/  BPT.TRAP 0x1 ;  /* 0x000000040000795c */ /* 0x000fe20000300000 */
.L_x_7254:
[----:B------:R-:W5:Y:S02]  /*121c0*/  SYNCS.PHASECHK.TRANS64.TRYWAIT P1, [R5+URZ+0x22880], R0 ;  /* 0x02288000050075a7 */ /* 0x000f64000802017f */
[----:B-----5:R-:W-:Y:S05]  /*121d0*/  @!P1 BRA `(.L_x_7255) ;  /* 0x0000003c00cc9947 */ /* 0x020fea0003800000 */
.L_x_7385:
[----:B------:R-:W-:Y:S05]  /*121e0*/  @!P0 BRA `(.L_x_7256) ;  /* 0x0000000000048947 */ /* 0x000fea0003800000 */
[----:B------:R-:W-:Y:S01]  /*121f0*/  BPT.TRAP 0x1 ;  /* 0x000000040000795c */ /* 0x000fe20000300000 */
.L_x_7256:
[----:B------:R0:W0:Y:S02]  /*12200*/  SYNCS.PHASECHK.TRANS64.TRYWAIT P0, [R33+URZ+0x22880], R2 ;  /* 0x02288002210075a7 */ /* 0x000024000800017f */
[----:B0-----:R-:W-:Y:S05]  /*12210*/  @!P0 NANOSLEEP.SYNCS 0x989680 ;  /* 0x009896800000895d */ /* 0x001fea0003900000 */
[----:B------:R-:W0:Y:S02]  /*12220*/  @!P0 SYNCS.PHASECHK.TRANS64 P0, [R33+URZ+0x22880], R2 ;  /* 0x02288002210085a7 */ /* 0x000e24000800007f */
[----:B0-----:R-:W-:Y:S05]  /*12230*/  @!P0 BRA `(.L_x_7256) ;  /* 0xfffffffc00f08947 */ /* 0x001fea000383ffff */
.L_x_7244:
[----:B------:R-:W-:Y:S05]  /*12240*/  BSYNC B0 ;  /* 0x0000000000007941 */ /* 0x000fea0003800000 */
.L_x_7243:
[----:B------:R-:W-:Y:S05]  /*12250*/  EXIT ;  /* 0x000000000000794d */ /* 0x000fea0003800000 */
.L_x_7115:
[----:B0-----:R-:W-:-:S04]  /*12260*/  IMAD.U32 R3, RZ, RZ, UR52 ;  /* 0x00000034ff037e24 */ /* 0x001fc8000f8e00ff */
[----:B------:R0:W1:Y:S03]  /*12270*/  SYNCS.PHASECHK.TRANS64.TRYWAIT P1, [R3+URZ+0x22800], R8 ;  /* 0x02280008030075a7 */ /* 0x000066000802017f */
[----:B-1----:R-:W-:Y:S05]  /*12280*/  @!P1 NANOSLEEP.SYNCS 0x989680 ;  /* 0x009896800000995d */ /* 0x002fea0003900000 */
[----:B------:R-:W1:Y:S02]  /*12290*/  @!P1 SYNCS.PHASECHK.TRANS64 P1, [R3+URZ+0x22800], R8 ;  /* 0x02280008030095a7 */ /* 0x000e64000802007f */
[----:B-1----:R-:W-:Y:S05]  /*122a0*/  @!P1 BRA `(.L_x_7115) ;  /* 0xfffffffc00ec9947 */ /* 0x002fea000383ffff */
[----:B------:R-:W-:Y:S05]  /*122b0*/  BRA `(.L_x_7257) ;  /* 0xfffffef4007c7947 */ /* 0x000fea000383ffff */
.L_x_7119:
[----:B-1----:R1:W2:Y:S02]  /*122c0*/  SYNCS.PHASECHK.TRANS64.TRYWAIT P1, [R4+URZ+0x22830], R3 ;  /* 0x02283003040075a7 */ /* 0x0022a4000802017f */
[----:B--2---:R-:W-:Y:S05]  /*122d0*/  @!P1 NANOSLEEP.SYNCS 0x989680 ;  /* 0x009896800000995d */ /* 0x004fea0003900000 */
[----:B------:R-:W2:Y:S02]  /*122e0*/  @!P1 SYNCS.PHASECHK.TRANS64 P1, [R4+URZ+0x22830], R3 ;  /* 0x02283003040095a7 */ /* 0x000ea4000802007f */
[----:B--2---:R-:W-:Y:S05]  /*122f0*/  @!P1 BRA `(.L_x_7119) ;  /* 0xfffffffc00f09947 */ /* 0x004fea000383ffff */
[----:B------:R-:W-:Y:S05]  /*12300*/  BRA `(.L_x_7118) ;  /* 0xfffffef400987947 */ /* 0x000fea000383ffff */
.L_x_7125:
[----:B-1----:R-:W-:-:S04]  /*12310*/  IMAD.U32 R9, RZ, RZ, UR6 ;  /* 0x00000006ff097e24 */ /* 0x002fc8000f8e00ff */
[----:B------:R1:W2:Y:S03]  /*12320*/  SYNCS.PHASECHK.TRANS64.TRYWAIT P1, [R9+URZ+0x22830], R8 ;  /* 0x02283008090075a7 */ /* 0x0002a6000802017f */
[----:B--2---:R-:W-:Y:S05]  /*12330*/  @!P1 NANOSLEEP.SYNCS 0x989680 ;  /* 0x009896800000995d */ /* 0x004fea0003900000 */
[----:B------:R-:W2:Y:S02]  /*12340*/  @!P1 SYNCS.PHASECHK.TRANS64 P1, [R9+URZ+0x22830], R8 ;  /* 0x02283008090095a7 */ /* 0x000ea4000802007f */
[----:B--2---:R-:W-:Y:S05]  /*12350*/  @!P1 BRA `(.L_x_7125) ;  /* 0xfffffffc00ec9947 */ /* 0x004fea000383ffff */
[----:B------:R-:W-:Y:S05]  /*12360*/  BRA `(.L_x_7122) ;  /* 0xffffff2c00e87947 */ /* 0x000fea000383ffff */
.L_x_7129:
[----:B-1----:R-:W-:-:S04]  /*12370*/  IMAD.U32 R9, RZ, RZ, UR6 ;  /* 0x00000006ff097e24 */ /* 0x002fc8000f8e00ff */
[----:B------:R1:W2:Y:S03]  /*12380*/  SYNCS.PHASECHK.TRANS64.TRYWAIT P1, [R9+URZ+0x22850], R8 ;  /* 0x02285008090075a7 */ /* 0x0002a6000802017f */
[----:B--2---:R-:W-:Y:S05]  /*12390*/  @!P1 NANOSLEEP.SYNCS 0x989680 ;  /* 0x009896800000995d */ /* 0x004fea0003900000 */
[----:B------:R-:W2:Y:S02]  /*123a0*/  @!P1 SYNCS.PHASECHK.TRANS64 P1, [R9+URZ+0x22850], R8 ;  /* 0x02285008090095a7 */ /* 0x000ea4000802007f */
[----:B--2---:R-:W-:Y:S05]  /*123b0*/  @!P1 BRA `(.L_x_7129) ;  /* 0xfffffffc00ec9947 */ /* 0x004fea000383ffff */
[----:B------:R-:W-:Y:S05]  /*123c0*/  BRA `(.L_x_7126) ;  /* 0xffffff3800087947 */ /* 0x000fea000383ffff */
.L_x_7136:
[----:B-1----:R-:W-:-:S04]  /*123d0*/  IMAD.U32 R3, RZ, RZ, UR9 ;  /* 0x00000009ff037e24 */ /* 0x002fc8000f8e00ff */
[----:B------:R1:W2:Y:S03]  /*123e0*/  SYNCS.PHASECHK.TRANS64.TRYWAIT P1, [R3+URZ+0x22850], R0 ;  /* 0x02285000030075a7 */ /* 0x0002a6000802017f */
[----:B--2---:R-:W-:Y:S05]  /*123f0*/  @!P1 NANOSLEEP.SYNCS 0x989680 ;  /* 0x009896800000995d */ /* 0x004fea0003900000 */
[----:B------:R-:W2:Y:S02]  /*12400*/  @!P1 SYNCS.PHASECHK.TRANS64 P1, [R3+URZ+0x22850], R0 ;  /* 0x02285000030095a7 */ /* 0x000ea4000802007f */
[----:B--2---:R-:W-:Y:S05]  /*12410*/  @!P1 BRA `(.L_x_7136) ;  /* 0xfffffffc00ec9947 */ /* 0x004fea000383ffff */
[----:B------:R-:W-:Y:S05]  /*12420*/  BRA `(.L_x_7135) ;  /* 0xffffff6000787947 */ /* 0x000fea000383ffff */
.L_x_7181:
[----:B------:R-:W0:Y:S01]  /*12430*/  S2R R20, SR_TID.X ;  /* 0x0000000000147919 */ /* 0x000e220000002100 */
[----:B------:R-:W-:Y:S01]  /*12440*/  MOV R12, RZ ;  /* 0x000000ff000c7202 */ /* 0x000fe20000000f00 */
        /* <DEDUP_REMOVED lines=8> */
.L_x_7258:
[----:B------:R-:W-:Y:S05]  /*124d0*/  BRA `(.L_x_7259) ;  /* 0xffffffac00287947 */ /* 0x000fea000383ffff */
.L_x_7184:
[----:B0-----:R0:W1:Y:S02]  /*124e0*/  SYNCS.PHASECHK.TRANS64.TRYWAIT P0, [R0+URZ+0x22880], R30 ;  /* 0x0228801e000075a7 */ /* 0x001064000800017f */
[----:B-1----:R-:W-:Y:S05]  /*124f0*/  @!P0 NANOSLEEP.SYNCS 0x989680 ;  /* 0x009896800000895d */ /* 0x002fea0003900000 */
[----:B------:R-:W1:Y:S02]  /*12500*/  @!P0 SYNCS.PHASECHK.TRANS64 P0, [R0+URZ+0x22880], R30 ;  /* 0x0228801e000085a7 */ /* 0x000e64000800007f */
[----:B-1----:R-:W-:Y:S05]  /*12510*/  @!P0 BRA `(.L_x_7184) ;  /* 0xfffffffc00f08947 */ /* 0x002fea000383ffff */
[----:B------:R-:W-:Y:S05]  /*12520*/  BRA `(.L_x_7260) ;  /* 0xffffffb000507947 */ /* 0x000fea000383ffff */
.L_x_7185:
        /* <DEDUP_REMOVED lines=8> */
.L_x_7262:
[----:B------:R-:W-:Y:S05]  /*125b0*/  BSYNC B0 ;  /* 0x0000000000007941 */ /* 0x000fea0003800000 */
.L_x_7261:
[----:B------:R-:W-:Y:S01]  /*125c0*/  IMAD.MOV.U32 R13, RZ, RZ, R9 ;  /* 0x000000ffff0d7224 */ /* 0x000fe200078e0009 */
[C---:B------:R-:W-:Y:S01]  /*125d0*/  ISETP.GE.AND P3, PT, R20.reuse, 0x41, PT ;  /* 0x000000411400780c */ /* 0x040fe20003f66270 */
[----:B------:R-:W-:Y:S01]  /*125e0*/  IMAD.MOV.U32 R12, RZ, RZ, RZ ;  /* 0x000000ffff0c7224 */ /* 0x000fe200078e00ff */
[----:B------:R-:W-:Y:S01]  /*125f0*/  LOP3.LUT R27, R27, 0xffffffef, RZ, 0xc0, !PT ;  /* 0xffffffef1b1b7812 */ /* 0x000fe200078ec0ff */
[----:B------:R-:W-:Y:S01]  /*12600*/  IMAD.MOV.U32 R11, RZ, RZ, 0x181f ;  /* 0x0000181fff0b7424 */ /* 0x000fe200078e00ff */
[C---:B------:R-:W-:Y:S01]  /*12610*/  ISETP.GE.AND P2, PT, R20.reuse, 0x61, PT ;  /* 0x000000611400780c */ /* 0x040fe20003f46270 */
        /* <DEDUP_REMOVED lines=8> */
.L_x_7263:
[----:B------:R-:W-:Y:S02]  /*126a0*/  IMAD.MOV.U32 R13, RZ, RZ, R10 ;  /* 0x000000ffff0d7224 */ /* 0x000fe400078e000a */
[----:B------:R-:W-:Y:S01]  /*126b0*/  IMAD.MOV.U32 R12, RZ, RZ, 0x1 ;  /* 0x00000001ff0c7424 */ /* 0x000fe200078e00ff */
[----:B------:R-:W-:-:S07]  /*126c0*/  MOV R2, R14 ;  /* 0x0000000e00027202 */ /* 0x000fce0000000f00 */
[----:B------:R-:W-:Y:S05]  /*126d0*/  WARPSYNC.COLLECTIVE R15, `(.L_x_7264) ;  /* 0x000000000f087348 */ /* 0x000fea0003c00000 */
[----:B------:R0:W1:Y:S02]  /*126e0*/  SHFL.IDX P6, R14, R13, R12, R11 ;  /* 0x0000000c0d0e7389 */ /* 0x00006400000c000b */
[----:B01----:R-:W-:Y:S01]  /*126f0*/  ENDCOLLECTIVE ;  /* 0x000000000000791b */ /* 0x003fe20003800000 */
.L_x_7264:
[----:B------:R-:W-:-:S05]  /*12700*/  IADD3 R2, P1, R32, R2, RZ ;  /* 0x0000000220027210 */ /* 0x000fca0007f3e0ff */
[----:B------:R-:W-:Y:S01]  /*12710*/  IMAD.X R3, RZ, RZ, R3, P1 ;  /* 0x000000ffff037224 */ /* 0x000fe200008e0603 */
[----:B------:R-:W-:Y:S02]  /*12720*/  ISETP.LT.OR P1, PT, R20, 0x1, P0 ;  /* 0x000000011400780c */ /* 0x000fe40000721670 */
[----:B------:R-:W-:-:S11]  /*12730*/  MOV R13, R9 ;  /* 0x00000009000d7202 */ /* 0x000fd60000000f00 */
[----:B------:R-:W-:Y:S01]  /*12740*/  @!PT LDS RZ, [RZ] ;  /* 0x00000000fffff984 */ /* 0x000fe20000000800 */
[----:B------:R-:W-:Y:S01]  /*12750*/  @!PT LDS RZ, [RZ] ;  /* 0x00000000fffff984 */ /* 0x000fe20000000800 */
[----:B------:R-:W-:Y:S01]  /*12760*/  @!PT LDS RZ, [RZ] ;  /* 0x00000000fffff984 */ /* 0x000fe20000000800 */
[----:B------:R0:W-:Y:S02]  /*12770*/  LDGSTS.E.BYPASS.LTC128B.128 [R4+0xa400], desc[UR50][R2.64], !P1 ;  /* 0x0a40000002047fae */ /* 0x0001e4000c901d72 */
[----:B0-----:R-:W-:-:S07]  /*12780*/  IMAD.MOV.U32 R3, RZ, RZ, R14 ;  /* 0x000000ffff037224 */ /* 0x001fce00078e000e */
[----:B------:R-:W-:Y:S05]  /*12790*/  WARPSYNC.COLLECTIVE R15, `(.L_x_7265) ;  /* 0x000000000f087348 */ /* 0x000fea0003c00000 */
[----:B------:R0:W1:Y:S02]  /*127a0*/  SHFL.IDX P6, R14, R13, R12, R11 ;  /* 0x0000000c0d0e7389 */ /* 0x00006400000c000b */
[----:B01----:R-:W-:Y:S01]  /*127b0*/  ENDCOLLECTIVE ;  /* 0x000000000000791b */ /* 0x003fe20003800000 */
.L_x_7265:
[----:B------:R-:W-:Y:S02]  /*127c0*/  IMAD.MOV.U32 R13, RZ, RZ, R10 ;  /* 0x000000ffff0d7224 */ /* 0x000fe400078e000a */
[----:B------:R-:W-:Y:S02]  /*127d0*/  IMAD.MOV.U32 R12, RZ, RZ, 0x2 ;  /* 0x00000002ff0c7424 */ /* 0x000fe400078e00ff */
[----:B------:R-:W-:-:S07]  /*127e0*/  IMAD.MOV.U32 R2, RZ, RZ, R14 ;  /* 0x000000ffff027224 */ /* 0x000fce00078e000e */
[----:B------:R-:W-:Y:S05]  /*127f0*/  WARPSYNC.COLLECTIVE R15, `(.L_x_7266) ;  /* 0x000000000f087348 */ /* 0x000fea0003c00000 */
[----:B------:R0:W1:Y:S02]  /*12800*/  SHFL.IDX P6, R14, R13, R12, R11 ;  /* 0x0000000c0d0e7389 */ /* 0x00006400000c000b */
[----:B01----:R-:W-:Y:S01]  /*12810*/  ENDCOLLECTIVE ;  /* 0x000000000000791b */ /* 0x003fe20003800000 */
.L_x_7266:
        /* <DEDUP_REMOVED lines=12> */
.L_x_7267:
[----:B------:R-:W-:Y:S02]  /*128e0*/  IMAD.MOV.U32 R13, RZ, RZ, R10 ;  /* 0x000000ffff0d7224 */ /* 0x000fe400078e000a */
[----:B------:R-:W-:Y:S02]  /*128f0*/  IMAD.MOV.U32 R12, RZ, RZ, 0x3 ;  /* 0x00000003ff0c7424 */ /* 0x000fe400078e00ff */
[----:B------:R-:W-:-:S07]  /*12900*/  IMAD.MOV.U32 R2, RZ, RZ, R14 ;  /* 0x000000ffff027224 */ /* 0x000fce00078e000e */
[----:B------:R-:W-:Y:S05]  /*12910*/  WARPSYNC.COLLECTIVE R15, `(.L_x_7268) ;  /* 0x000000000f087348 */ /* 0x000fea0003c00000 */
[----:B------:R0:W1:Y:S02]  /*12920*/  SHFL.IDX P6, R14, R13, R12, R11 ;  /* 0x0000000c0d0e7389 */ /* 0x00006400000c000b */
[----:B01----:R-:W-:Y:S01]  /*12930*/  ENDCOLLECTIVE ;  /* 0x000000000000791b */ /* 0x003fe20003800000 */
.L_x_7268:
        /* <DEDUP_REMOVED lines=12> */
.L_x_7269:
[----:B------:R-:W-:Y:S02]  /*12a00*/  IMAD.MOV.U32 R13, RZ, RZ, R10 ;  /* 0x000000ffff0d7224 */ /* 0x000fe400078e000a */
[----:B------:R-:W-:Y:S02]  /*12a10*/  IMAD.MOV.U32 R12, RZ, RZ, 0x4 ;  /* 0x00000004ff0c7424 */ /* 0x000fe400078e00ff */
[----:B------:R-:W-:-:S07]  /*12a20*/  IMAD.MOV.U32 R2, RZ, RZ, R14 ;  /* 0x000000ffff027224 */ /* 0x000fce00078e000e */
[----:B------:R-:W-:Y:S05]  /*12a30*/  WARPSYNC.COLLECTIVE R15, `(.L_x_7270) ;  /* 0x000000000f087348 */ /* 0x000fea0003c00000 */
[----:B------:R0:W1:Y:S02]  /*12a40*/  SHFL.IDX P6, R14, R13, R12, R11 ;  /* 0x0000000c0d0e7389 */ /* 0x00006400000c000b */
[----:B01----:R-:W-:Y:S01]  /*12a50*/  ENDCOLLECTIVE ;  /* 0x000000000000791b */ /* 0x003fe20003800000 */
.L_x_7270:
        /* <DEDUP_REMOVED lines=12> */
.L_x_7271:
[----:B------:R-:W-:Y:S02]  /*12b20*/  IMAD.MOV.U32 R13, RZ, RZ, R10 ;  /* 0x000000ffff0d7224 */ /* 0x000fe400078e000a */
[----:B------:R-:W-:Y:S02]  /*12b30*/  IMAD.MOV.U32 R12, RZ, RZ, 0x5 ;  /* 0x00000005ff0c7424 */ /* 0x000fe400078e00ff */
[----:B------:R-:W-:-:S07]  /*12b40*/  IMAD.MOV.U32 R2, RZ, RZ, R14 ;  /* 0x000000ffff027224 */ /* 0x000fce00078e000e */
[----:B------:R-:W-:Y:S05]  /*12b50*/  WARPSYNC.COLLECTIVE R15, `(.L_x_7272) ;  /* 0x000000000f087348 */ /* 0x000fea0003c00000 */
[----:B------:R0:W1:Y:S02]  /*12b60*/  SHFL.IDX P6, R14, R13, R12, R11 ;  /* 0x0000000c0d0e7389 */ /* 0x00006400000c000b */
[----:B01----:R-:W-:Y:S01]  /*12b70*/  ENDCOLLECTIVE ;  /* 0x000000000000791b */ /* 0x003fe20003800000 */
.L_x_7272:
        /* <DEDUP_REMOVED lines=12> */
.L_x_7273:
[----:B------:R-:W-:Y:S02]  /*12c40*/  IMAD.MOV.U32 R13, RZ, RZ, R10 ;  /* 0x000000ffff0d7224 */ /* 0x000fe400078e000a */
[----:B------:R-:W-:Y:S02]  /*12c50*/  IMAD.MOV.U32 R12, RZ, RZ, 0x6 ;  /* 0x00000006ff0c7424 */ /* 0x000fe400078e00ff */
[----:B------:R-:W-:-:S07]  /*12c60*/  IMAD.MOV.U32 R2, RZ, RZ, R14 ;  /* 0x000000ffff027224 */ /* 0x000fce00078e000e */
[----:B------:R-:W-:Y:S05]  /*12c70*/  WARPSYNC.COLLECTIVE R15, `(.L_x_7274) ;  /* 0x000000000f087348 */ /* 0x000fea0003c00000 */
[----:B------:R0:W1:Y:S02]  /*12c80*/  SHFL.IDX P6, R14, R13, R12, R11 ;  /* 0x0000000c0d0e7389 */ /* 0x00006400000c000b */
[----:B01----:R-:W-:Y:S01]  /*12c90*/  ENDCOLLECTIVE ;  /* 0x000000000000791b */ /* 0x003fe20003800000 */
.L_x_7274:
        /* <DEDUP_REMOVED lines=12> */
.L_x_7275:
[----:B------:R-:W-:Y:S02]  /*12d60*/  IMAD.MOV.U32 R13, RZ, RZ, R10 ;  /* 0x000000ffff0d7224 */ /* 0x000fe400078e000a */
[----:B------:R-:W-:Y:S02]  /*12d70*/  IMAD.MOV.U32 R12, RZ, RZ, 0x7 ;  /* 0x00000007ff0c7424 */ /* 0x000fe400078e00ff */
[----:B------:R-:W-:-:S07]  /*12d80*/  IMAD.MOV.U32 R2, RZ, RZ, R14 ;  /* 0x000000ffff027224 */ /* 0x000fce00078e000e */
[----:B------:R-:W-:Y:S05]  /*12d90*/  WARPSYNC.COLLECTIVE R15, `(.L_x_7276) ;  /* 0x000000000f087348 */ /* 0x000fea0003c00000 */
[----:B------:R0:W1:Y:S02]  /*12da0*/  SHFL.IDX P6, R14, R13, R12, R11 ;  /* 0x0000000c0d0e7389 */ /* 0x00006400000c000b */
[----:B01----:R-:W-:Y:S01]  /*12db0*/  ENDCOLLECTIVE ;  /* 0x000000000000791b */ /* 0x003fe20003800000 */
.L_x_7276:
        /* <DEDUP_REMOVED lines=8> */
[----:B------:R-:W-:-:S07]  /*12e40*/  IMAD.MOV.U32 R10, RZ, RZ, R14 ;  /* 0x000000ffff0a7224 */ /* 0x000fce00078e000e */
[----:B0-----:R-:W-:Y:S05]  /*12e50*/  WARPSYNC.COLLECTIVE R15, `(.L_x_7277) ;  /* 0x000000000f087348 */ /* 0x001fea0003c00000 */
[----:B------:R1:W2:Y:S02]  /*12e60*/  SHFL.IDX P6, R14, R13, R12, R11 ;  /* 0x0000000c0d0e7389 */ /* 0x0002a400000c000b */
[----:B012---:R-:W-:Y:S01]  /*12e70*/  ENDCOLLECTIVE ;  /* 0x000000000000791b */ /* 0x007fe20003800000 */
.L_x_7277:
[----:B------:R-:W-:Y:S02]  /*12e80*/  IMAD.MOV.U32 R13, RZ, RZ, R21 ;  /* 0x000000ffff0d7224 */ /* 0x000fe400078e0015 */
[----:B------:R-:W-:Y:S02]  /*12e90*/  IMAD.MOV.U32 R12, RZ, RZ, RZ ;  /* 0x000000ffff0c7224 */ /* 0x000fe400078e00ff */
[----:B------:R-:W-:-:S07]  /*12ea0*/  IMAD.MOV.U32 R2, RZ, RZ, R14 ;  /* 0x000000ffff027224 */ /* 0x000fce00078e000e */
[----:B------:R-:W-:Y:S05]  /*12eb0*/  WARPSYNC.COLLECTIVE R15, `(.L_x_7278) ;  /* 0x000000000f087348 */ /* 0x000fea0003c00000 */
[----:B------:R0:W1:Y:S02]  /*12ec0*/  SHFL.IDX P6, R14, R13, R12, R11 ;  /* 0x0000000c0d0e7389 */ /* 0x00006400000c000b */
[----:B01----:R-:W-:Y:S01]  /*12ed0*/  ENDCOLLECTIVE ;  /* 0x000000000000791b */ /* 0x003fe20003800000 */
.L_x_7278:
        /* <DEDUP_REMOVED lines=12> */
.L_x_7279:
[----:B------:R-:W-:Y:S02]  /*12fa0*/  IMAD.MOV.U32 R13, RZ, RZ, R21 ;  /* 0x000000ffff0d7224 */ /* 0x000fe400078e0015 */
[----:B------:R-:W-:Y:S02]  /*12fb0*/  IMAD.MOV.U32 R12, RZ, RZ, 0x1 ;  /* 0x00000001ff0c7424 */ /* 0x000fe400078e00ff */
[----:B------:R-:W-:-:S07]  /*12fc0*/  IMAD.MOV.U32 R2, RZ, RZ, R14 ;  /* 0x000000ffff027224 */ /* 0x000fce00078e000e */
[----:B------:R-:W-:Y:S05]  /*12fd0*/  WARPSYNC.COLLECTIVE R15, `(.L_x_7280) ;  /* 0x000000000f087348 */ /* 0x000fea0003c00000 */
[----:B------:R0:W1:Y:S02]  /*12fe0*/  SHFL.IDX P6, R14, R13, R12, R11 ;  /* 0x0000000c0d0e7389 */ /* 0x00006400000c000b */
[----:B01----:R-:W-:Y:S01]  /*12ff0*/  ENDCOLLECTIVE ;  /* 0x000000000000791b */ /* 0x003fe20003800000 */
.L_x_7280:
        /* <DEDUP_REMOVED lines=8> */
[----:B------:R-:W-:Y:S01]  /*13080*/  ISETP.GE.AND P1, PT, R20, 0x11, PT ;  /* 0x000000111400780c */ /* 0x000fe20003f26270 */
[----:B------:R-:W-:-:S12]  /*13090*/  IMAD.MOV.U32 R21, RZ, RZ, R14 ;  /* 0x000000ffff157224 */ /* 0x000fd800078e000e */
[----:B0-----:R-:W-:Y:S05]  /*130a0*/  WARPSYNC.COLLECTIVE R15, `(.L_x_7281) ;  /* 0x000000000f087348 */ /* 0x001fea0003c00000 */
[----:B------:R1:W2:Y:S02]  /*130b0*/  SHFL.IDX P6, R14, R13, R12, R11 ;  /* 0x0000000c0d0e7389 */ /* 0x0002a400000c000b */
[----:B012---:R-:W-:Y:S01]  /*130c0*/  ENDCOLLECTIVE ;  /* 0x000000000000791b */ /* 0x007fe20003800000 */
.L_x_7281:
[----:B------:R-:W-:Y:S02]  /*130d0*/  @P1 LOP3.LUT R27, R27, 0x10, RZ, 0xfc, !PT ;  /* 0x000000101b1b1812 */ /* 0x000fe400078efcff */
[----:B------:R-:W-:Y:S02]  /*130e0*/  ISETP.GE.AND P1, PT, R20, 0x51, PT ;  /* 0x000000511400780c */ /* 0x000fe40003f26270 */
[----:B------:R-:W-:-:S04]  /*130f0*/  LOP3.LUT R27, R27, 0xffffffdf, RZ, 0xc0, !PT ;  /* 0xffffffdf1b1b7812 */ /* 0x000fc800078ec0ff */
[----:B------:R-:W-:Y:S02]  /*13100*/  @P3 LOP3.LUT R27, R27, 0x20, RZ, 0xfc, !PT ;  /* 0x000000201b1b3812 */ /* 0x000fe400078efcff */
[----:B------:R-:W-:Y:S02]  /*13110*/  ISETP.GE.AND P3, PT, R20, 0x71, PT ;  /* 0x000000711400780c */ /* 0x000fe40003f66270 */
[----:B------:R-:W-:Y:S01]  /*13120*/  LOP3.LUT R27, R27, 0xffffffbf, RZ, 0xc0, !PT ;  /* 0xffffffbf1b1b7812 */ /* 0x000fe200078ec0ff */
[----:B------:R-:W-:-:S03]  /*13130*/  IMAD.MOV.U32 R2, RZ, RZ, R14 ;  /* 0x000000ffff027224 */ /* 0x000fc600078e000e */
[----:B------:R-:W-:Y:S02]  /*13140*/  @P1 LOP3.LUT R27, R27, 0x40, RZ, 0xfc, !PT ;  /* 0x000000401b1b1812 */ /* 0x000fe400078efcff */
[----:B------:R-:W-:Y:S02]  /*13150*/  ISETP.GE.AND P1, PT, R20, 0x81, PT ;  /* 0x000000811400780c */ /* 0x000fe40003f26270 */
[----:B------:R-:W-:-:S04]  /*13160*/  LOP3.LUT R27, R27, 0xfffffeff, RZ, 0xc0, !PT ;  /* 0xfffffeff1b1b7812 */ /* 0x000fc800078ec0ff */
[----:B------:R-:W-:Y:S02]  /*13170*/  @P2 LOP3.LUT R27, R27, 0x100, RZ, 0xfc, !PT ;  /* 0x000001001b1b2812 */ /* 0x000fe400078efcff */
[----:B------:R-:W-:Y:S02]  /*13180*/  ISETP.GE.AND P2, PT, R20, 0x91, PT ;  /* 0x000000911400780c */ /* 0x000fe40003f46270 */
[----:B------:R-:W-:-:S11]  /*13190*/  LOP3.LUT R27, R27, 0xfffffdff, RZ, 0xc0, !PT ;  /* 0xfffffdff1b1b7812 */ /* 0x000fd600078ec0ff */
[----:B------:R-:W-:Y:S01]  /*131a0*/  @P2 LOP3.LUT R27, R27, 0x200, RZ, 0xfc, !PT ;  /* 0x000002001b1b2812 */ /* 0x000fe200078efcff */
[----:B------:R-:W-:Y:S06]  /*131b0*/  BRA `(.L_x_7282) ;  /* 0xffffffac00287947 */ /* 0x000fec000383ffff */
.L_x_7190:
[----:B--2---:R2:W3:Y:S02]  /*131c0*/  SYNCS.PHASECHK.TRANS64.TRYWAIT P0, [R0+URZ+0x22840], R30 ;  /* 0x0228401e000075a7 */ /* 0x0044e4000800017f */
[----:B---3--:R-:W-:Y:S05]  /*131d0*/  @!P0 NANOSLEEP.SYNCS 0x989680 ;  /* 0x009896800000895d */ /* 0x008fea0003900000 */
[----:B------:R-:W3:Y:S02]  /*131e0*/  @!P0 SYNCS.PHASECHK.TRANS64 P0, [R0+URZ+0x22840], R30 ;  /* 0x0228401e000085a7 */ /* 0x000ee4000800007f */
[----:B---3--:R-:W-:Y:S05]  /*131f0*/  @!P0 BRA `(.L_x_7190) ;  /* 0xfffffffc00f08947 */ /* 0x008fea000383ffff */
[----:B------:R-:W-:Y:S05]  /*13200*/  BRA `(.L_x_7283) ;  /* 0xffffffac007c7947 */ /* 0x000fea000383ffff */
.L_x_7191:
        /* <DEDUP_REMOVED lines=8> */
.L_x_7285:
[----:B------:R-:W-:Y:S05]  /*13290*/  BSYNC B0 ;  /* 0x0000000000007941 */ /* 0x000fea0003800000 */
.L_x_7284:
        /* <DEDUP_REMOVED lines=8> */
.L_x_7286:
[----:B------:R-:W-:Y:S02]  /*13320*/  IMAD.MOV.U32 R13, RZ, RZ, R7 ;  /* 0x000000ffff0d7224 */ /* 0x000fe400078e0007 */
[----:B------:R-:W-:Y:S01]  /*13330*/  IMAD.MOV.U32 R12, RZ, RZ, 0x1 ;  /* 0x00000001ff0c7424 */ /* 0x000fe200078e00ff */
[----:B------:R-:W-:-:S13]  /*13340*/  LOP3.LUT P6, RZ, R27, 0x80, RZ, 0xc0, !PT ;  /* 0x000000801bff7812 */ /* 0x000fda00078cc0ff */
[----:B------:R-:W-:-:S05]  /*13350*/  @P6 IADD3 R9, P0, R32, R14, RZ ;  /* 0x0000000e20096210 */ /* 0x000fca0007f1e0ff */
[----:B------:R-:W-:Y:S01]  /*13360*/  @P6 IMAD.X R3, RZ, RZ, R2, P0 ;  /* 0x000000ffff036224 */ /* 0x000fe200000e0602 */
[----:B------:R-:W-:-:S05]  /*13370*/  @P6 MOV R2, R9 ;  /* 0x0000000900026202 */ /* 0x000fca0000000f00 */
[----:B------:R-:W-:Y:S01]  /*13380*/  @!PT LDS RZ, [RZ] ;  /* 0x00000000fffff984 */ /* 0x000fe20000000800 */
[----:B------:R-:W-:Y:S01]  /*13390*/  @!PT LDS RZ, [RZ] ;  /* 0x00000000fffff984 */ /* 0x000fe20000000800 */
[----:B------:R-:W-:Y:S01]  /*133a0*/  @!PT LDS RZ, [RZ] ;  /* 0x00000000fffff984 */ /* 0x000fe20000000800 */
[----:B------:R0:W-:Y:S02]  /*133b0*/  @P6 LDGSTS.E.BYPASS.LTC128B.128 [R4+0x18400], desc[UR50][R2.64], !P2 ;  /* 0x1840000002046fae */ /* 0x0001e4000d101d72 */
[----:B0-----:R-:W-:Y:S05]  /*133c0*/  WARPSYNC.COLLECTIVE R15, `(.L_x_7287) ;  /* 0x000000000f087348 */ /* 0x001fea0003c00000 */
[----:B------:R1:W2:Y:S02]  /*133d0*/  SHFL.IDX P6, R14, R13, R12, R11 ;  /* 0x0000000c0d0e7389 */ /* 0x0002a400000c000b */
[----:B012---:R-:W-:Y:S01]  /*133e0*/  ENDCOLLECTIVE ;  /* 0x000000000000791b */ /* 0x007fe20003800000 */
.L_x_7287:
[----:B------:R-:W-:Y:S02]  /*133f0*/  IMAD.MOV.U32 R13, RZ, RZ, R8 ;  /* 0x000000ffff0d7224 */ /* 0x000fe400078e0008 */
[----:B------:R-:W-:-:S07]  /*13400*/  IMAD.MOV.U32 R2, RZ, RZ, R14 ;  /* 0x000000ffff027224 */ /* 0x000fce00078e000e */
[----:B------:R-:W-:Y:S05]  /*13410*/  WARPSYNC.COLLECTIVE R15, `(.L_x_7288) ;  /* 0x000000000f087348 */ /* 0x000fea0003c00000 */
[----:B------:R0:W1:Y:S02]  /*13420*/  SHFL.IDX P6, R14, R13, R12, R11 ;  /* 0x0000000c0d0e7389 */ /* 0x00006400000c000b */
[----:B01----:R-:W-:Y:S01]  /*13430*/  ENDCOLLECTIVE ;  /* 0x000000000000791b */ /* 0x003fe20003800000 */
.L_x_7288:
        /* <DEDUP_REMOVED lines=13> */
.L_x_7289:
[----:B------:R-:W-:Y:S02]  /*13510*/  IMAD.MOV.U32 R13, RZ, RZ, R8 ;  /* 0x000000ffff0d7224 */ /* 0x000fe400078e0008 */
[----:B------:R-:W-:-:S07]  /*13520*/  IMAD.MOV.U32 R2, RZ, RZ, R14 ;  /* 0x000000ffff027224 */ /* 0x000fce00078e000e */
[----:B------:R-:W-:Y:S05]  /*13530*/  WARPSYNC.COLLECTIVE R15, `(.L_x_7290) ;  /* 0x000000000f087348 */ /* 0x000fea0003c00000 */
[----:B------:R0:W1:Y:S02]  /*13540*/  SHFL.IDX P6, R14, R13, R12, R11 ;  /* 0x0000000c0d0e7389 */ /* 0x00006400000c000b */
[----:B01----:R-:W-:Y:S01]  /*13550*/  ENDCOLLECTIVE ;  /* 0x000000000000791b */ /* 0x003fe20003800000 */
.L_x_7290:
[----:B------:R-:W-:Y:S02]  /*13560*/  IMAD.MOV.U32 R13, RZ, RZ, R7 ;  /* 0x000000ffff0d7224 */ /* 0x000fe400078e0007 */
[----:B------:R-:W-:Y:S01]  /*13570*/  IMAD.MOV.U32 R12, RZ, RZ, 0x3 ;  /* 0x00000003ff0c7424 */ /* 0x000fe200078e00ff */
[----:B------:R-:W-:-:S13]  /*13580*/  @P5 IADD3 R9, P0, R32, R14, RZ ;  /* 0x0000000e20095210 */ /* 0x000fda0007f1e0ff */
[----:B------:R-:W-:Y:S05]  /*13590*/  WARPSYNC.COLLECTIVE R15, `(.L_x_7291) ;  /* 0x000000000f087348 */ /* 0x000fea0003c00000 */
[----:B------:R0:W1:Y:S02]  /*135a0*/  SHFL.IDX P6, R14, R13, R12, R11 ;  /* 0x0000000c0d0e7389 */ /* 0x00006400000c000b */
[----:B01----:R-:W-:Y:S01]  /*135b0*/  ENDCOLLECTIVE ;  /* 0x000000000000791b */ /* 0x003fe20003800000 */
.L_x_7291:
[----:B------:R-:W-:Y:S01]  /*135c0*/  @P5 IMAD.X R10, RZ, RZ, R2, P0 ;  /* 0x000000ffff0a5224 */ /* 0x000fe200000e0602 */
[----:B------:R-:W-:-:S03]  /*135d0*/  @P5 MOV R2, R9 ;  /* 0x0000000900025202 */ /* 0x000fc60000000f00 */
[----:B------:R-:W-:-:S05]  /*135e0*/  @P5 IMAD.MOV.U32 R3, RZ, RZ, R10 ;  /* 0x000000ffff035224 */ /* 0x000fca00078e000a */
[----:B------:R-:W-:Y:S01]  /*135f0*/  @!PT LDS RZ, [RZ] ;  /* 0x00000000fffff984 */ /* 0x000fe20000000800 */
[----:B------:R-:W-:Y:S01]  /*13600*/  @!PT LDS RZ, [RZ] ;  /* 0x00000000fffff984 */ /* 0x000fe20000000800 */
[----:B------:R-:W-:Y:S01]  /*13610*/  @!PT LDS RZ, [RZ] ;  /* 0x00000000fffff984 */ /* 0x000fe20000000800 */
[----:B------:R0:W-:Y:S01]  /*13620*/  @P5 LDGSTS.E.BYPASS.LTC128B.128 [R4+0x19400], desc[UR50][R2.64], !P2 ;  /* 0x1940000002045fae */ /* 0x0001e2000d101d72 */
[----:B------:R-:W-:Y:S01]  /*13630*/  LOP3.LUT P5, RZ, R27, 0x40, RZ, 0xc0, !PT ;  /* 0x000000401bff7812 */ /* 0x000fe200078ac0ff */
[----:B------:R-:W-:Y:S02]  /*13640*/  IMAD.MOV.U32 R13, RZ, RZ, R8 ;  /* 0x000000ffff0d7224 */ /* 0x000fe400078e0008 */
[----:B0-----:R-:W-:-:S10]  /*13650*/  IMAD.MOV.U32 R2, RZ, RZ, R14 ;  /* 0x000000ffff027224 */ /* 0x001fd400078e000e */
[----:B------:R-:W-:Y:S05]  /*13660*/  WARPSYNC.COLLECTIVE R15, `(.L_x_7292) ;  /* 0x000000000f087348 */ /* 0x000fea0003c00000 */
[----:B------:R0:W1:Y:S02]  /*13670*/  SHFL.IDX P6, R14, R13, R12, R11 ;  /* 0x0000000c0d0e7389 */ /* 0x00006400000c000b */
[----:B01----:R-:W-:Y:S01]  /*13680*/  ENDCOLLECTIVE ;  /* 0x000000000000791b */ /* 0x003fe20003800000 */
.L_x_7292:
[----:B------:R-:W-:Y:S02]  /*13690*/  IMAD.MOV.U32 R13, RZ, RZ, R7 ;  /* 0x000000ffff0d7224 */ /* 0x000fe400078e0007 */
[----:B------:R-:W-:Y:S01]  /*136a0*/  IMAD.MOV.U32 R12, RZ, RZ, 0x4 ;  /* 0x00000004ff0c7424 */ /* 0x000fe200078e00ff */
[----:B------:R-:W-:-:S13]  /*136b0*/  @P4 IADD3 R9, P0, R32, R14, RZ ;  /* 0x0000000e20094210 */ /* 0x000fda0007f1e0ff */
[----:B------:R-:W-:Y:S05]  /*136c0*/  WARPSYNC.COLLECTIVE R15, `(.L_x_7293) ;  /* 0x000000000f087348 */ /* 0x000fea0003c00000 */
[----:B------:R0:W1:Y:S02]  /*136d0*/  SHFL.IDX P6, R14, R13, R12, R11 ;  /* 0x0000000c0d0e7389 */ /* 0x00006400000c000b */
[----:B01----:R-:W-:Y:S01]  /*136e0*/  ENDCOLLECTIVE ;  /* 0x000000000000791b */ /* 0x003fe20003800000 */
.L_x_7293:
[----:B------:R-:W-:Y:S01]  /*136f0*/  @P4 IADD3.X R10, RZ, R2, RZ, P0, !PT ;  /* 0x00000002ff0a4210 */ /* 0x000fe200007fe4ff */
[----:B------:R-:W-:-:S04]  /*13700*/  @P4 IMAD.MOV.U32 R2, RZ, RZ, R9 ;  /* 0x000000ffff024224 */ /* 0x000fc800078e0009 */
[----:B------:R-:W-:-:S05]  /*13710*/  @P4 IMAD.MOV.U32 R3, RZ, RZ, R10 ;  /* 0x000000ffff034224 */ /* 0x000fca00078e000a */
[----:B------:R-:W-:Y:S01]  /*13720*/  @!PT LDS RZ, [RZ] ;  /* 0x00000000fffff984 */ /* 0x000fe20000000800 */
[----:B------:R-:W-:Y:S01]  /*13730*/  @!PT LDS RZ, [RZ] ;  /* 0x00000000fffff984 */ /* 0x000fe20000000800 */
[----:B------:R-:W-:Y:S01]  /*13740*/  @!PT LDS RZ, [RZ] ;  /* 0x00000000fffff984 */ /* 0x000fe20000000800 */
[----:B------:R0:W-:Y:S01]  /*13750*/  @P4 LDGSTS.E.BYPASS.LTC128B.128 [R4+0x19c00], desc[UR50][R2.64], !P2 ;  /* 0x19c0000002044fae */ /* 0x0001e2000d101d72 */
[----:B------:R-:W-:Y:S02]  /*13760*/  LOP3.LUT P4, RZ, R27, 0x20, RZ, 0xc0, !PT ;  /* 0x000000201bff7812 */ /* 0x000fe4000788c0ff */
[----:B------:R-:W-:Y:S01]  /*13770*/  MOV R13, R8 ;  /* 0x00000008000d7202 */ /* 0x000fe20000000f00 */
[----:B0-----:R-:W-:-:S10]  /*13780*/  IMAD.MOV.U32 R2, RZ, RZ, R14 ;  /* 0x000000ffff027224 */ /* 0x001fd400078e000e */
[----:B------:R-:W-:Y:S05]  /*13790*/  WARPSYNC.COLLECTIVE R15, `(.L_x_7294) ;  /* 0x000000000f087348 */ /* 0x000fea0003c00000 */
[----:B------:R0:W1:Y:S02]  /*137a0*/  SHFL.IDX P6, R14, R13, R12, R11 ;  /* 0x0000000c0d0e7389 */ /* 0x00006400000c000b */
[----:B01----:R-:W-:Y:S01]  /*137b0*/  ENDCOLLECTIVE ;  /* 0x000000000000791b */ /* 0x003fe20003800000 */
.L_x_7294:
[----:B------:R-:W-:Y:S02]  /*137c0*/  IMAD.MOV.U32 R13, RZ, RZ, R7 ;  /* 0x000000ffff0d7224 */ /* 0x000fe400078e0007 */
[----:B------:R-:W-:Y:S01]  /*137d0*/  IMAD.MOV.U32 R12, RZ, RZ, 0x5 ;  /* 0x00000005ff0c7424 */ /* 0x000fe200078e00ff */
[----:B------:R-:W-:-:S13]  /*137e0*/  @P4 IADD3 R9, P0, R32, R14, RZ ;  /* 0x0000000e20094210 */ /* 0x000fda0007f1e0ff */
[----:B------:R-:W-:Y:S05]  /*137f0*/  WARPSYNC.COLLECTIVE R15, `(.L_x_7295) ;  /* 0x000000000f087348 */ /* 0x000fea0003c00000 */
[----:B------:R0:W1:Y:S02]  /*13800*/  SHFL.IDX P6, R14, R13, R12, R11 ;  /* 0x0000000c0d0e7389 */ /* 0x00006400000c000b */
[----:B01----:R-:W-:Y:S01]  /*13810*/  ENDCOLLECTIVE ;  /* 0x000000000000791b */ /* 0x003fe20003800000 */
.L_x_7295:
[----:B------:R-:W-:Y:S02]  /*13820*/  @P4 IMAD.X R10, RZ, RZ, R2, P0 ;  /* 0x000000ffff0a4224 */ /* 0x000fe400000e0602 */
[----:B------:R-:W-:Y:S02]  /*13830*/  @P4 IMAD.MOV.U32 R2, RZ, RZ, R9 ;  /* 0x000000ffff024224 */ /* 0x000fe400078e0009 */
[----:B------:R-:W-:-:S05]  /*13840*/  @P4 IMAD.MOV.U32 R3, RZ, RZ, R10 ;  /* 0x000000ffff034224 */ /* 0x000fca00078e000a */
[----:B------:R-:W-:Y:S01]  /*13850*/  @!PT LDS RZ, [RZ] ;  /* 0x00000000fffff984 */ /* 0x000fe20000000800 */
[----:B------:R-:W-:Y:S01]  /*13860*/  @!PT LDS RZ, [RZ] ;  /* 0x00000000fffff984 */ /* 0x000fe20000000800 */
[----:B------:R-:W-:Y:S01]  /*13870*/  @!PT LDS RZ, [RZ] ;  /* 0x00000000fffff984 */ /* 0x000fe20000000800 */
[----:B------:R0:W-:Y:S01]  /*13880*/  @P4 LDGSTS.E.BYPASS.LTC128B.128 [R4+0x1a400], desc[UR50][R2.64], !P2 ;  /* 0x1a40000002044fae */ /* 0x0001e2000d101d72 */
[----:B------:R-:W-:Y:S01]  /*13890*/  LOP3.LUT P4, RZ, R27, 0x100, RZ, 0xc0, !PT ;  /* 0x000001001bff7812 */ /* 0x000fe2000788c0ff */
[----:B------:R-:W-:Y:S01]  /*138a0*/  IMAD.MOV.U32 R13, RZ, RZ, R8 ;  /* 0x000000ffff0d7224 */ /* 0x000fe200078e0008 */
[----:B0-----:R-:W-:-:S11]  /*138b0*/  MOV R2, R14 ;  /* 0x0000000e00027202 */ /* 0x001fd60000000f00 */
[----:B------:R-:W-:Y:S05]  /*138c0*/  WARPSYNC.COLLECTIVE R15, `(.L_x_7296) ;  /* 0x000000000f087348 */ /* 0x000fea0003c00000 */
[----:B------:R0:W1:Y:S02]  /*138d0*/  SHFL.IDX P6, R14, R13, R12, R11 ;  /* 0x0000000c0d0e7389 */ /* 0x00006400000c000b */
[----:B01----:R-:W-:Y:S01]  /*138e0*/  ENDCOLLECTIVE ;  /* 0x000000000000791b */ /* 0x003fe20003800000 */
.L_x_7296:
[----:B------:R-:W-:Y:S01]  /*138f0*/  IMAD.MOV.U32 R13, RZ, RZ, R7 ;  /* 0x000000ffff0d7224 */ /* 0x000fe200078e0007 */
[----:B------:R-:W-:Y:S02]  /*13900*/  MOV R12, 0x6 ;  /* 0x00000006000c7802 */ /* 0x000fe40000000f00 */
[----:B------:R-:W-:-:S13]  /*13910*/  @P5 IADD3 R9, P0, R32, R14, RZ ;  /* 0x0000000e20095210 */ /* 0x000fda0007f1e0ff */
[----:B------:R-:W-:Y:S05]  /*13920*/  WARPSYNC.COLLECTIVE R15, `(.L_x_7297) ;  /* 0x000000000f087348 */ /* 0x000fea0003c00000 */
[----:B------:R0:W1:Y:S02]  /*13930*/  SHFL.IDX P6, R14, R13, R12, R11 ;  /* 0x0000000c0d0e7389 */ /* 0x00006400000c000b */
[----:B01----:R-:W-:Y:S01]  /*13940*/  ENDCOLLECTIVE ;  /* 0x000000000000791b */ /* 0x003fe20003800000 */
.L_x_7297:
[----:B------:R-:W-:Y:S02]  /*13950*/  @P5 IMAD.X R10, RZ, RZ, R2, P0 ;  /* 0x000000ffff0a5224 */ /* 0x000fe400000e0602 */
[----:B------:R-:W-:Y:S02]  /*13960*/  @P5 IMAD.MOV.U32 R2, RZ, RZ, R9 ;  /* 0x000000ffff025224 */ /* 0x000fe400078e0009 */
[----:B------:R-:W-:-:S05]  /*13970*/  @P5 IMAD.MOV.U32 R3, RZ, RZ, R10 ;  /* 0x000000ffff035224 */ /* 0x000fca00078e000a */
[----:B------:R-:W-:Y:S01]  /*13980*/  @!PT LDS RZ, [RZ] ;  /* 0x00000000fffff984 */ /* 0x000fe20000000800 */
[----:B------:R-:W-:Y:S01]  /*13990*/  @!PT LDS RZ, [RZ] ;  /* 0x00000000fffff984 */ /* 0x000fe20000000800 */
[----:B------:R-:W-:Y:S01]  /*139a0*/  @!PT LDS RZ, [RZ] ;  /* 0x00000000fffff984 */ /* 0x000fe20000000800 */
[----:B------:R0:W-:Y:S01]  /*139b0*/  @P5 LDGSTS.E.BYPASS.LTC128B.128 [R4+0x1ac00], desc[UR50][R2.64], !P2 ;  /* 0x1ac0000002045fae */ /* 0x0001e2000d101d72 */
[----:B------:R-:W-:Y:S02]  /*139c0*/  IMAD.MOV.U32 R13, RZ, RZ, R8 ;  /* 0x000000ffff0d7224 */ /* 0x000fe400078e0008 */
[----:B0-----:R-:W-:-:S07]  /*139d0*/  IMAD.MOV.U32 R2, RZ, RZ, R14 ;  /* 0x000000ffff027224 */ /* 0x001fce00078e000e */
[----:B------:R-:W-:Y:S05]  /*139e0*/  WARPSYNC.COLLECTIVE R15, `(.L_x_7298) ;  /* 0x000000000f087348 */ /* 0x000fea0003c00000 */
[----:B------:R0:W1:Y:S02]  /*139f0*/  SHFL.IDX P6, R14, R13, R12, R11 ;  /* 0x0000000c0d0e7389 */ /* 0x00006400000c000b */
[----:B01----:R-:W-:Y:S01]  /*13a00*/  ENDCOLLECTIVE ;  /* 0x000000000000791b */ /* 0x003fe20003800000 */
.L_x_7298:
[----:B------:R-:W-:Y:S01]  /*13a10*/  MOV R13, R7 ;  /* 0x00000007000d7202 */ /* 0x000fe20000000f00 */
[----:B------:R-:W-:Y:S01]  /*13a20*/  IMAD.MOV.U32 R12, RZ, RZ, 0x7 ;  /* 0x00000007ff0c7424 */ /* 0x000fe200078e00ff */
[----:B------:R-:W-:-:S13]  /*13a30*/  @P4 IADD3 R9, P0, R32, R14, RZ ;  /* 0x0000000e20094210 */ /* 0x000fda0007f1e0ff */
[----:B------:R-:W-:Y:S05]  /*13a40*/  WARPSYNC.COLLECTIVE R15, `(.L_x_7299) ;  /* 0x000000000f087348 */ /* 0x000fea0003c00000 */
[----:B------:R0:W1:Y:S02]  /*13a50*/  SHFL.IDX P6, R14, R13, R12, R11 ;  /* 0x0000000c0d0e7389 */ /* 0x00006400000c000b */
[----:B01----:R-:W-:Y:S01]  /*13a60*/  ENDCOLLECTIVE ;  /* 0x000000000000791b */ /* 0x003fe20003800000 */
.L_x_7299:
        /* <DEDUP_REMOVED lines=8> */
[----:B------:R-:W-:-:S07]  /*13af0*/  IMAD.MOV.U32 R7, RZ, RZ, R14 ;  /* 0x000000ffff077224 */ /* 0x000fce00078e000e */
[----:B0-----:R-:W-:Y:S05]  /*13b00*/  WARPSYNC.COLLECTIVE R15, `(.L_x_7300) ;  /* 0x000000000f087348 */ /* 0x001fea0003c00000 */
[----:B------:R1:W2:Y:S02]  /*13b10*/  SHFL.IDX P6, R14, R13, R12, R11 ;  /* 0x0000000c0d0e7389 */ /* 0x0002a400000c000b */
[----:B012---:R-:W-:Y:S01]  /*13b20*/  ENDCOLLECTIVE ;  /* 0x000000000000791b */ /* 0x007fe20003800000 */
.L_x_7300:
[----:B------:R-:W-:Y:S02]  /*13b30*/  IMAD.MOV.U32 R13, RZ, RZ, R6 ;  /* 0x000000ffff0d7224 */ /* 0x000fe400078e0006 */
[----:B------:R-:W-:Y:S01]  /*13b40*/  IMAD.MOV.U32 R12, RZ, RZ, RZ ;  /* 0x000000ffff0c7224 */ /* 0x000fe200078e00ff */
[----:B------:R-:W-:-:S05]  /*13b50*/  @P3 IADD3 R14, P0, R32, R14, RZ ;  /* 0x0000000e200e3210 */ /* 0x000fca0007f1e0ff */
[----:B------:R-:W-:-:S08]  /*13b60*/  @P3 IMAD.MOV.U32 R2, RZ, RZ, R14 ;  /* 0x000000ffff023224 */ /* 0x000fd000078e000e */
[----:B------:R-:W-:Y:S05]  /*13b70*/  WARPSYNC.COLLECTIVE R15, `(.L_x_7301) ;  /* 0x000000000f087348 */ /* 0x000fea0003c00000 */
[----:B------:R0:W1:Y:S02]  /*13b80*/  SHFL.IDX P6, R14, R13, R12, R11 ;  /* 0x0000000c0d0e7389 */ /* 0x00006400000c000b */
[----:B01----:R-:W-:Y:S01]  /*13b90*/  ENDCOLLECTIVE ;  /* 0x000000000000791b */ /* 0x003fe20003800000 */
.L_x_7301:
[----:B------:R-:W-:-:S05]  /*13ba0*/  @P3 IMAD.X R9, RZ, RZ, R7, P0 ;  /* 0x000000ffff093224 */ /* 0x000fca00000e0607 */
[----:B------:R-:W-:-:S05]  /*13bb0*/  @P3 MOV R3, R9 ;  /* 0x0000000900033202 */ /* 0x000fca0000000f00 */
        /* <DEDUP_REMOVED lines=9> */
.L_x_7302:
[----:B------:R-:W-:Y:S02]  /*13c50*/  IMAD.MOV.U32 R13, RZ, RZ, R6 ;  /* 0x000000ffff0d7224 */ /* 0x000fe400078e0006 */
[----:B------:R-:W-:Y:S01]  /*13c60*/  IMAD.MOV.U32 R12, RZ, RZ, 0x1 ;  /* 0x00000001ff0c7424 */ /* 0x000fe200078e00ff */
[----:B------:R-:W-:-:S05]  /*13c70*/  @P1 IADD3 R14, P0, R32, R14, RZ ;  /* 0x0000000e200e1210 */ /* 0x000fca0007f1e0ff */
[----:B------:R-:W-:Y:S01]  /*13c80*/  @P1 IMAD.X R9, RZ, RZ, R2, P0 ;  /* 0x000000ffff091224 */ /* 0x000fe200000e0602 */
[----:B------:R-:W-:-:S07]  /*13c90*/  @P1 MOV R2, R14 ;  /* 0x0000000e00021202 */ /* 0x000fce0000000f00 */
[----:B------:R-:W-:Y:S05]  /*13ca0*/  WARPSYNC.COLLECTIVE R15, `(.L_x_7303) ;  /* 0x000000000f087348 */ /* 0x000fea0003c00000 */
[----:B------:R0:W1:Y:S02]  /*13cb0*/  SHFL.IDX P6, R14, R13, R12, R11 ;  /* 0x0000000c0d0e7389 */ /* 0x00006400000c000b */
[----:B01----:R-:W-:Y:S01]  /*13cc0*/  ENDCOLLECTIVE ;  /* 0x000000000000791b */ /* 0x003fe20003800000 */
.L_x_7303:
        /* <DEDUP_REMOVED lines=10> */
.L_x_7304:
[----:B------:R-:W-:Y:S05]  /*13d70*/  BRA `(.L_x_7305) ;  /* 0xffffffa800407947 */ /* 0x000fea000383ffff */
.L_x_7196:
[----:B------:R-:W-:Y:S01]  /*13d80*/  MOV R13, R6 ;  /* 0x00000006000d7202 */ /* 0x000fe20000000f00 */
[----:B------:R-:W-:Y:S01]  /*13d90*/  IMAD.MOV.U32 R12, RZ, RZ, RZ ;  /* 0x000000ffff0c7224 */ /* 0x000fe200078e00ff */
[----:B------:R-:W-:Y:S01]  /*13da0*/  IADD3 R4, R17, R4, RZ ;  /* 0x0000000411047210 */ /* 0x000fe20007ffe0ff */
[----:B------:R-:W-:Y:S02]  /*13db0*/  IMAD.MOV.U32 R11, RZ, RZ, 0x181f ;  /* 0x0000181fff0b7424 */ /* 0x000fe400078e00ff */
[----:B------:R-:W-:Y:S02]  /*13dc0*/  IMAD.MOV.U32 R15, RZ, RZ, -0x1 ;  /* 0xffffffffff0f7424 */ /* 0x000fe400078e00ff */
[----:B------:R-:W-:Y:S02]  /*13dd0*/  IMAD R5, R5, UR41, RZ ;  /* 0x0000002905057c24 */ /* 0x000fe4000f8e02ff */
[----:B------:R-:W-:-:S07]  /*13de0*/  VIADD R8, R4, 0x10 ;  /* 0x0000001004087836 */ /* 0x000fce0000000000 */
[----:B-----5:R-:W-:Y:S05]  /*13df0*/  WARPSYNC.COLLECTIVE R15, `(.L_x_7306) ;  /* 0x000000000f087348 */ /* 0x020fea0003c00000 */
[----:B------:R0:W1:Y:S02]  /*13e00*/  SHFL.IDX P6, R14, R13, R12, R11 ;  /* 0x0000000c0d0e7389 */ /* 0x00006400000c000b */
[----:B01---5:R-:W-:Y:S01]  /*13e10*/  ENDCOLLECTIVE ;  /* 0x000000000000791b */ /* 0x023fe20003800000 */
.L_x_7306:
[----:B------:R-:W-:Y:S01]  /*13e20*/  ISETP.GE.AND P2, PT, R4, R5, PT ;  /* 0x000000050400720c */ /* 0x000fe20003f46270 */
[----:B------:R-:W-:Y:S02]  /*13e30*/  IMAD.MOV.U32 R13, RZ, RZ, R0 ;  /* 0x000000ffff0d7224 */ /* 0x000fe400078e0000 */
[----:B------:R-:W-:-:S10]  /*13e40*/  IMAD.MOV.U32 R2, RZ, RZ, R14 ;  /* 0x000000ffff027224 */ /* 0x000fd400078e000e */
[----:B------:R-:W-:Y:S05]  /*13e50*/  WARPSYNC.COLLECTIVE R15, `(.L_x_7307) ;  /* 0x000000000f087348 */ /* 0x000fea0003c00000 */
[----:B------:R0:W1:Y:S02]  /*13e60*/  SHFL.IDX P6, R14, R13, R12, R11 ;  /* 0x0000000c0d0e7389 */ /* 0x00006400000c000b */
[----:B01----:R-:W-:Y:S01]  /*13e70*/  ENDCOLLECTIVE ;  /* 0x000000000000791b */ /* 0x003fe20003800000 */
.L_x_7307:
        /* <DEDUP_REMOVED lines=8> */
.L_x_7308:
[----:B------:R-:W-:Y:S01]  /*13f00*/  @!PT LDS RZ, [RZ] ;  /* 0x00000000fffff984 */ /* 0x000fe20000000800 */
[----:B------:R-:W-:Y:S01]  /*13f10*/  @!PT LDS RZ, [RZ] ;  /* 0x00000000fffff984 */ /* 0x000fe20000000800 */
[----:B------:R-:W-:Y:S01]  /*13f20*/  @!PT LDS RZ, [RZ] ;  /* 0x00000000fffff984 */ /* 0x000fe20000000800 */
[----:B------:R0:W-:Y:S01]  /*13f30*/  @!P2 LDGSTS.E.BYPASS.LTC128B.128 [R10+0x14400], desc[UR50][R2.64], !P0 ;  /* 0x14400000020aafae */ /* 0x0001e2000c101d72 */
[----:B------:R-:W-:Y:S01]  /*13f40*/  ISETP.GE.AND P2, PT, R8, R5, PT ;  /* 0x000000050800720c */ /* 0x000fe20003f46270 */
[----:B------:R-:W-:Y:S02]  /*13f50*/  VIADD R8, R4, 0x20 ;  /* 0x0000002004087836 */ /* 0x000fe40000000000 */
[----:B------:R-:W-:Y:S01]  /*13f60*/  IMAD.MOV.U32 R13, RZ, RZ, R0 ;  /* 0x000000ffff0d7224 */ /* 0x000fe200078e0000 */
[----:B------:R-:W-:-:S09]  /*13f70*/  MOV R7, R14 ;  /* 0x0000000e00077202 */ /* 0x000fd20000000f00 */
[----:B0-----:R-:W-:Y:S05]  /*13f80*/  WARPSYNC.COLLECTIVE R15, `(.L_x_7309) ;  /* 0x000000000f087348 */ /* 0x001fea0003c00000 */
[----:B------:R1:W2:Y:S02]  /*13f90*/  SHFL.IDX P6, R14, R13, R12, R11 ;  /* 0x0000000c0d0e7389 */ /* 0x0002a400000c000b */
[----:B012---:R-:W-:Y:S01]  /*13fa0*/  ENDCOLLECTIVE ;  /* 0x000000000000791b */ /* 0x007fe20003800000 */
.L_x_7309:
[----:B------:R-:W-:Y:S02]  /*13fb0*/  IMAD.MOV.U32 R13, RZ, RZ, R6 ;  /* 0x000000ffff0d7224 */ /* 0x000fe400078e0006 */
[----:B------:R-:W-:Y:S01]  /*13fc0*/  IMAD.MOV.U32 R12, RZ, RZ, 0x2 ;  /* 0x00000002ff0c7424 */ /* 0x000fe200078e00ff */
[----:B------:R-:W-:-:S13]  /*13fd0*/  @!P2 IADD3 R2, P1, R32, R14, RZ ;  /* 0x0000000e2002a210 */ /* 0x000fda0007f3e0ff */
[----:B------:R-:W-:Y:S05]  /*13fe0*/  WARPSYNC.COLLECTIVE R15, `(.L_x_7310) ;  /* 0x000000000f087348 */ /* 0x000fea0003c00000 */
[----:B------:R0:W1:Y:S02]  /*13ff0*/  SHFL.IDX P6, R14, R13, R12, R11 ;  /* 0x0000000c0d0e7389 */ /* 0x00006400000c000b */
[----:B01----:R-:W-:Y:S01]  /*14000*/  ENDCOLLECTIVE ;  /* 0x000000000000791b */ /* 0x003fe20003800000 */
.L_x_7310:
[----:B------:R-:W-:-:S05]  /*14010*/  @!P2 IMAD.X R3, RZ, RZ, R7, P1 ;  /* 0x000000ffff03a224 */ /* 0x000fca00008e0607 */
        /* <DEDUP_REMOVED lines=11> */
.L_x_7311:
[----:B------:R-:W-:Y:S02]  /*140d0*/  IMAD.MOV.U32 R13, RZ, RZ, R6 ;  /* 0x000000ffff0d7224 */ /* 0x000fe400078e0006 */
[----:B------:R-:W-:Y:S01]  /*140e0*/  IMAD.MOV.U32 R12, RZ, RZ, 0x3 ;  /* 0x00000003ff0c7424 */ /* 0x000fe200078e00ff */
[----:B------:R-:W-:-:S13]  /*140f0*/  @!P2 IADD3 R2, P1, R32, R14, RZ ;  /* 0x0000000e2002a210 */ /* 0x000fda0007f3e0ff */
[----:B------:R-:W-:Y:S05]  /*14100*/  WARPSYNC.COLLECTIVE R15, `(.L_x_7312) ;  /* 0x000000000f087348 */ /* 0x000fea0003c00000 */
[----:B------:R0:W1:Y:S02]  /*14110*/  SHFL.IDX P6, R14, R13, R12, R11 ;  /* 0x0000000c0d0e7389 */ /* 0x00006400000c000b */
[----:B01----:R-:W-:Y:S01]  /*14120*/  ENDCOLLECTIVE ;  /* 0x000000000000791b */ /* 0x003fe20003800000 */
.L_x_7312:
        /* <DEDUP_REMOVED lines=12> */
.L_x_7313:
[----:B------:R-:W-:Y:S02]  /*141f0*/  IMAD.MOV.U32 R13, RZ, RZ, R6 ;  /* 0x000000ffff0d7224 */ /* 0x000fe400078e0006 */
[----:B------:R-:W-:Y:S01]  /*14200*/  IMAD.MOV.U32 R12, RZ, RZ, 0x4 ;  /* 0x00000004ff0c7424 */ /* 0x000fe200078e00ff */
[----:B------:R-:W-:-:S13]  /*14210*/  @!P2 IADD3 R2, P1, R32, R14, RZ ;  /* 0x0000000e2002a210 */ /* 0x000fda0007f3e0ff */
[----:B------:R-:W-:Y:S05]  /*14220*/  WARPSYNC.COLLECTIVE R15, `(.L_x_7314) ;  /* 0x000000000f087348 */ /* 0x000fea0003c00000 */
[----:B------:R0:W1:Y:S02]  /*14230*/  SHFL.IDX P6, R14, R13, R12, R11 ;  /* 0x0000000c0d0e7389 */ /* 0x00006400000c000b */
[----:B01----:R-:W-:Y:S01]  /*14240*/  ENDCOLLECTIVE ;  /* 0x000000000000791b */ /* 0x003fe20003800000 */
.L_x_7314:
        /* <DEDUP_REMOVED lines=12> */
.L_x_7315:
[----:B------:R-:W-:Y:S02]  /*14310*/  IMAD.MOV.U32 R13, RZ, RZ, R6 ;  /* 0x000000ffff0d7224 */ /* 0x000fe400078e0006 */
[----:B------:R-:W-:Y:S01]  /*14320*/  IMAD.MOV.U32 R12, RZ, RZ, 0x5 ;  /* 0x00000005ff0c7424 */ /* 0x000fe200078e00ff */
[----:B------:R-:W-:-:S13]  /*14330*/  @!P2 IADD3 R2, P1, R32, R14, RZ ;  /* 0x0000000e2002a210 */ /* 0x000fda0007f3e0ff */
[----:B------:R-:W-:Y:S05]  /*14340*/  WARPSYNC.COLLECTIVE R15, `(.L_x_7316) ;  /* 0x000000000f087348 */ /* 0x000fea0003c00000 */
[----:B------:R0:W1:Y:S02]  /*14350*/  SHFL.IDX P6, R14, R13, R12, R11 ;  /* 0x0000000c0d0e7389 */ /* 0x00006400000c000b */
[----:B01----:R-:W-:Y:S01]  /*14360*/  ENDCOLLECTIVE ;  /* 0x000000000000791b */ /* 0x003fe20003800000 */
.L_x_7316:
[----:B------:R-:W-:-:S05]  /*14370*/  @!P2 IMAD.X R3, RZ, RZ, R7, P1 ;  /* 0x000000ffff03a224 */ /* 0x000fca00008e0607 */
[----:B------:R-:W-:Y:S01]  /*14380*/  @!PT LDS RZ, [RZ] ;  /* 0x00000000fffff984 */ /* 0x000fe20000000800 */
[----:B------:R-:W-:Y:S01]  /*14390*/  @!PT LDS RZ, [RZ] ;  /* 0x00000000fffff984 */ /* 0x000fe20000000800 */
[----:B------:R-:W-:Y:S01]  /*143a0*/  @!PT LDS RZ, [RZ] ;  /* 0x00000000fffff984 */ /* 0x000fe20000000800 */
[----:B------:R0:W-:Y:S01]  /*143b0*/  @!P2 LDGSTS.E.BYPASS.LTC128B.128 [R10+0x16400], desc[UR50][R2.64], !P0 ;  /* 0x16400000020aafae */ /* 0x0001e2000c101d72 */
[----:B------:R-:W-:Y:S01]  /*143c0*/  ISETP.GE.AND P2, PT, R8, R5, PT ;  /* 0x000000050800720c */ /* 0x000fe20003f46270 */
[----:B------:R-:W-:Y:S01]  /*143d0*/  IMAD.MOV.U32 R13, RZ, RZ, R0 ;  /* 0x000000ffff0d7224 */ /* 0x000fe200078e0000 */
[----:B------:R-:W-:-:S11]  /*143e0*/  MOV R7, R14 ;  /* 0x0000000e00077202 */ /* 0x000fd60000000f00 */
[----:B0-----:R-:W-:Y:S05]  /*143f0*/  WARPSYNC.COLLECTIVE R15, `(.L_x_7317) ;  /* 0x000000000f087348 */ /* 0x001fea0003c00000 */
[----:B------:R1:W2:Y:S02]  /*14400*/  SHFL.IDX P6, R14, R13, R12, R11 ;  /* 0x0000000c0d0e7389 */ /* 0x0002a400000c000b */
[----:B012---:R-:W-:Y:S01]  /*14410*/  ENDCOLLECTIVE ;  /* 0x000000000000791b */ /* 0x007fe20003800000 */
.L_x_7317:
[----:B------:R-:W-:Y:S02]  /*14420*/  IMAD.MOV.U32 R13, RZ, RZ, R6 ;  /* 0x000000ffff0d7224 */ /* 0x000fe400078e0006 */
[----:B------:R-:W-:Y:S01]  /*14430*/  IMAD.MOV.U32 R12, RZ, RZ, 0x6 ;  /* 0x00000006ff0c7424 */ /* 0x000fe200078e00ff */
[----:B------:R-:W-:-:S13]  /*14440*/  @!P2 IADD3 R2, P1, R32, R14, RZ ;  /* 0x0000000e2002a210 */ /* 0x000fda0007f3e0ff */
[----:B------:R-:W-:Y:S05]  /*14450*/  WARPSYNC.COLLECTIVE R15, `(.L_x_7318) ;  /* 0x000000000f087348 */ /* 0x000fea0003c00000 */
[----:B------:R0:W1:Y:S02]  /*14460*/  SHFL.IDX P6, R14, R13, R12, R11 ;  /* 0x0000000c0d0e7389 */ /* 0x00006400000c000b */
[----:B01----:R-:W-:Y:S01]  /*14470*/  ENDCOLLECTIVE ;  /* 0x000000000000791b */ /* 0x003fe20003800000 */
.L_x_7318:
[----:B------:R-:W-:-:S05]  /*14480*/  @!P2 IMAD.X R3, RZ, RZ, R7, P1 ;  /* 0x000000ffff03a224 */ /* 0x000fca00008e0607 */
[----:B------:R-:W-:Y:S01]  /*14490*/  @!PT LDS RZ, [RZ] ;  /* 0x00000000fffff984 */ /* 0x000fe20000000800 */
[----:B------:R-:W-:Y:S01]  /*144a0*/  @!PT LDS RZ, [RZ] ;  /* 0x00000000fffff984 */ /* 0x000fe20000000800 */
[----:B------:R-:W-:Y:S01]  /*144b0*/  @!PT LDS RZ, [RZ] ;  /* 0x00000000fffff984 */ /* 0x000fe20000000800 */
[----:B------:R0:W-:Y:S01]  /*144c0*/  @!P2 LDGSTS.E.BYPASS.LTC128B.128 [R10+0x16c00], desc[UR50][R2.64], !P0 ;  /* 0x16c00000020aafae */ /* 0x0001e2000c101d72 */
[----:B------:R-:W-:Y:S01]  /*144d0*/  MOV R13, R0 ;  /* 0x00000000000d7202 */ /* 0x000fe20000000f00 */
[----:B0-----:R-:W-:Y:S02]  /*144e0*/  VIADD R2, R4, 0x60 ;  /* 0x0000006004027836 */ /* 0x001fe40000000000 */
[----:B------:R-:W-:-:S03]  /*144f0*/  IMAD.MOV.U32 R7, RZ, RZ, R14 ;  /* 0x000000ffff077224 */ /* 0x000fc600078e000e */
[----:B------:R-:W-:-:S13]  /*14500*/  ISETP.GE.AND P2, PT, R2, R5, PT ;  /* 0x000000050200720c */ /* 0x000fda0003f46270 */
[----:B------:R-:W-:Y:S05]  /*14510*/  WARPSYNC.COLLECTIVE R15, `(.L_x_7319) ;  /* 0x000000000f087348 */ /* 0x000fea0003c00000 */
[----:B------:R0:W1:Y:S02]  /*14520*/  SHFL.IDX P6, R14, R13, R12, R11 ;  /* 0x0000000c0d0e7389 */ /* 0x00006400000c000b */
[----:B01----:R-:W-:Y:S01]  /*14530*/  ENDCOLLECTIVE ;  /* 0x000000000000791b */ /* 0x003fe20003800000 */
.L_x_7319:
[----:B------:R-:W-:Y:S02]  /*14540*/  IMAD.MOV.U32 R13, RZ, RZ, R6 ;  /* 0x000000ffff0d7224 */ /* 0x000fe400078e0006 */
[----:B------:R-:W-:Y:S01]  /*14550*/  IMAD.MOV.U32 R12, RZ, RZ, 0x7 ;  /* 0x00000007ff0c7424 */ /* 0x000fe200078e00ff */
[----:B------:R-:W-:-:S13]  /*14560*/  @!P2 IADD3 R2, P1, R32, R14, RZ ;  /* 0x0000000e2002a210 */ /* 0x000fda0007f3e0ff */
[----:B------:R-:W-:Y:S05]  /*14570*/  WARPSYNC.COLLECTIVE R15, `(.L_x_7320) ;  /* 0x000000000f087348 */ /* 0x000fea0003c00000 */
[----:B------:R0:W1:Y:S02]  /*14580*/  SHFL.IDX P6, R14, R13, R12, R11 ;  /* 0x0000000c0d0e7389 */ /* 0x00006400000c000b */
[----:B01----:R-:W-:Y:S01]  /*14590*/  ENDCOLLECTIVE ;  /* 0x000000000000791b */ /* 0x003fe20003800000 */
.L_x_7320:
[----:B------:R-:W-:-:S05]  /*145a0*/  @!P2 IMAD.X R3, RZ, RZ, R7, P1 ;  /* 0x000000ffff03a224 */ /* 0x000fca00008e0607 */
[----:B------:R-:W-:Y:S01]  /*145b0*/  @!PT LDS RZ, [RZ] ;  /* 0x00000000fffff984 */ /* 0x000fe20000000800 */
[----:B------:R-:W-:Y:S01]  /*145c0*/  @!PT LDS RZ, [RZ] ;  /* 0x00000000fffff984 */ /* 0x000fe20000000800 */
[----:B------:R-:W-:Y:S01]  /*145d0*/  @!PT LDS RZ, [RZ] ;  /* 0x00000000fffff984 */ /* 0x000fe20000000800 */
[----:B------:R0:W-:Y:S01]  /*145e0*/  @!P2 LDGSTS.E.BYPASS.LTC128B.128 [R10+0x17400], desc[UR50][R2.64], !P0 ;  /* 0x17400000020aafae */ /* 0x0001e2000c101d72 */
[----:B------:R-:W-:Y:S01]  /*145f0*/  MOV R13, R0 ;  /* 0x00000000000d7202 */ /* 0x000fe20000000f00 */
[----:B------:R-:W-:-:S07]  /*14600*/  IMAD.MOV.U32 R6, RZ, RZ, R14 ;  /* 0x000000ffff067224 */ /* 0x000fce00078e000e */
[----:B0-----:R-:W-:Y:S05]  /*14610*/  WARPSYNC.COLLECTIVE R15, `(.L_x_7321) ;  /* 0x000000000f087348 */ /* 0x001fea0003c00000 */
[----:B------:R1:W2:Y:S02]  /*14620*/  SHFL.IDX P6, R14, R13, R12, R11 ;  /* 0x0000000c0d0e7389 */ /* 0x0002a400000c000b */
[----:B012---:R-:W-:Y:S01]  /*14630*/  ENDCOLLECTIVE ;  /* 0x000000000000791b */ /* 0x007fe20003800000 */
.L_x_7321:
[----:B------:R-:W-:Y:S05]  /*14640*/  BRA `(.L_x_7322) ;  /* 0xffffffa800947947 */ /* 0x000fea000383ffff */
.L_x_7199:
[----:B0-----:R0:W1:Y:S02]  /*14650*/  SYNCS.PHASECHK.TRANS64.TRYWAIT P0, [R22+URZ+0x22820], R3 ;  /* 0x02282003160075a7 */ /* 0x001064000800017f */
[----:B-1----:R-:W-:Y:S05]  /*14660*/  @!P0 NANOSLEEP.SYNCS 0x989680 ;  /* 0x009896800000895d */ /* 0x002fea0003900000 */
[----:B------:R-:W1:Y:S02]  /*14670*/  @!P0 SYNCS.PHASECHK.TRANS64 P0, [R22+URZ+0x22820], R3 ;  /* 0x02282003160085a7 */ /* 0x000e64000800007f */
[----:B-1----:R-:W-:Y:S05]  /*14680*/  @!P0 BRA `(.L_x_7199) ;  /* 0xfffffffc00f08947 */ /* 0x002fea000383ffff */
[----:B------:R-:W-:Y:S05]  /*14690*/  BRA `(.L_x_7323) ;  /* 0xffffffa800f07947 */ /* 0x000fea000383ffff */
.L_x_7203:
[----:B0-----:R0:W1:Y:S02]  /*146a0*/  SYNCS.PHASECHK.TRANS64.TRYWAIT P0, [R0+URZ+0x22880], R31 ;  /* 0x0228801f000075a7 */ /* 0x001064000800017f */
[----:B-1----:R-:W-:Y:S05]  /*146b0*/  @!P0 NANOSLEEP.SYNCS 0x989680 ;  /* 0x009896800000895d */ /* 0x002fea0003900000 */
[----:B------:R-:W1:Y:S02]  /*146c0*/  @!P0 SYNCS.PHASECHK.TRANS64 P0, [R0+URZ+0x22880], R31 ;  /* 0x0228801f000085a7 */ /* 0x000e64000800007f */
[----:B-1----:R-:W-:Y:S05]  /*146d0*/  @!P0 BRA `(.L_x_7203) ;  /* 0xfffffffc00f08947 */ /* 0x002fea000383ffff */
[----:B------:R-:W-:Y:S05]  /*146e0*/  BRA `(.L_x_7324) ;  /* 0xffffffb000147947 */ /* 0x000fea000383ffff */
.L_x_7204:
        /* <DEDUP_REMOVED lines=8> */
.L_x_7326:
[----:B------:R-:W-:Y:S05]  /*14770*/  BSYNC B0 ;  /* 0x0000000000007941 */ /* 0x000fea0003800000 */
.L_x_7325:
[----:B------:R-:W-:Y:S01]  /*14780*/  MOV R13, R17 ;  /* 0x00000011000d7202 */ /* 0x000fe20000000f00 */
[----:B------:R-:W-:Y:S01]  /*14790*/  IMAD.MOV.U32 R12, RZ, RZ, RZ ;  /* 0x000000ffff0c7224 */ /* 0x000fe200078e00ff */
[----:B------:R-:W-:Y:S01]  /*147a0*/  IADD3 R6, R22, R6, RZ ;  /* 0x0000000616067210 */ /* 0x000fe20007ffe0ff */
[----:B------:R-:W-:Y:S02]  /*147b0*/  IMAD.MOV.U32 R11, RZ, RZ, 0x181f ;  /* 0x0000181fff0b7424 */ /* 0x000fe400078e00ff */
[----:B------:R-:W-:Y:S02]  /*147c0*/  IMAD.MOV.U32 R15, RZ, RZ, -0x1 ;  /* 0xffffffffff0f7424 */ /* 0x000fe400078e00ff */
[----:B------:R-:W-:-:S07]  /*147d0*/  IMAD.MOV.U32 R3, RZ, RZ, R14 ;  /* 0x000000ffff037224 */ /* 0x000fce00078e000e */
[----:B------:R-:W-:Y:S05]  /*147e0*/  WARPSYNC.COLLECTIVE R15, `(.L_x_7327) ;  /* 0x000000000f087348 */ /* 0x000fea0003c00000 */
[----:B------:R0:W1:Y:S02]  /*147f0*/  SHFL.IDX P6, R14, R13, R12, R11 ;  /* 0x0000000c0d0e7389 */ /* 0x00006400000c000b */
[----:B01----:R-:W-:Y:S01]  /*14800*/  ENDCOLLECTIVE ;  /* 0x000000000000791b */ /* 0x003fe20003800000 */
.L_x_7327:
[----:B------:R-:W-:Y:S02]  /*14810*/  IMAD.MOV.U32 R13, RZ, RZ, R19 ;  /* 0x000000ffff0d7224 */ /* 0x000fe400078e0013 */
[----:B------:R-:W-:Y:S02]  /*14820*/  IMAD.MOV.U32 R12, RZ, RZ, 0x1 ;  /* 0x00000001ff0c7424 */ /* 0x000fe400078e00ff */
[----:B------:R-:W-:-:S07]  /*14830*/  IMAD.MOV.U32 R2, RZ, RZ, R14 ;  /* 0x000000ffff027224 */ /* 0x000fce00078e000e */
[----:B------:R-:W-:Y:S05]  /*14840*/  WARPSYNC.COLLECTIVE R15, `(.L_x_7328) ;  /* 0x000000000f087348 */ /* 0x000fea0003c00000 */
[----:B------:R0:W1:Y:S02]  /*14850*/  SHFL.IDX P6, R14, R13, R12, R11 ;  /* 0x0000000c0d0e7389 */ /* 0x00006400000c000b */
[----:B01----:R-:W-:Y:S01]  /*14860*/  ENDCOLLECTIVE ;  /* 0x000000000000791b */ /* 0x003fe20003800000 */
.L_x_7328:
        /* <DEDUP_REMOVED lines=11> */
.L_x_7329:
[----:B------:R-:W-:Y:S02]  /*14920*/  IMAD.MOV.U32 R13, RZ, RZ, R19 ;  /* 0x000000ffff0d7224 */ /* 0x000fe400078e0013 */
[----:B------:R-:W-:-:S05]  /*14930*/  IMAD.MOV.U32 R12, RZ, RZ, R14 ;  /* 0x000000ffff0c7224 */ /* 0x000fca00078e000e */
[----:B------:R-:W-:Y:S01]  /*14940*/  IADD3 R2, P0, R32, R12, RZ ;  /* 0x0000000c20027210 */ /* 0x000fe20007f1e0ff */
[----:B------:R-:W-:-:S03]  /*14950*/  IMAD.MOV.U32 R12, RZ, RZ, 0x2 ;  /* 0x00000002ff0c7424 */ /* 0x000fc600078e00ff */
[----:B------:R-:W-:-:S09]  /*14960*/  IADD3.X R3, RZ, R21, RZ, P0, !PT ;  /* 0x00000015ff037210 */ /* 0x000fd200007fe4ff */
[----:B------:R-:W-:Y:S05]  /*14970*/  WARPSYNC.COLLECTIVE R15, `(.L_x_7330) ;  /* 0x000000000f087348 */ /* 0x000fea0003c00000 */
[----:B------:R0:W1:Y:S02]  /*14980*/  SHFL.IDX P6, R14, R13, R12, R11 ;  /* 0x0000000c0d0e7389 */ /* 0x00006400000c000b */
[----:B01----:R-:W-:Y:S01]  /*14990*/  ENDCOLLECTIVE ;  /* 0x000000000000791b */ /* 0x003fe20003800000 */
.L_x_7330:
        /* <DEDUP_REMOVED lines=9> */
.L_x_7331:
[----:B------:R-:W-:Y:S02]  /*14a30*/  IMAD.MOV.U32 R13, RZ, RZ, R19 ;  /* 0x000000ffff0d7224 */ /* 0x000fe400078e0013 */
[----:B------:R-:W-:Y:S02]  /*14a40*/  IMAD.MOV.U32 R12, RZ, RZ, 0x3 ;  /* 0x00000003ff0c7424 */ /* 0x000fe400078e00ff */
[----:B------:R-:W-:-:S05]  /*14a50*/  IMAD.MOV.U32 R11, RZ, RZ, R14 ;  /* 0x000000ffff0b7224 */ /* 0x000fca00078e000e */
[----:B------:R-:W-:Y:S01]  /*14a60*/  IADD3 R2, P0, R32, R11, RZ ;  /* 0x0000000b20027210 */ /* 0x000fe20007f1e0ff */
[----:B------:R-:W-:-:S03]  /*14a70*/  IMAD.MOV.U32 R11, RZ, RZ, 0x181f ;  /* 0x0000181fff0b7424 */ /* 0x000fc600078e00ff */
[----:B------:R-:W-:-:S09]  /*14a80*/  IADD3.X R3, RZ, R20, RZ, P0, !PT ;  /* 0x00000014ff037210 */ /* 0x000fd200007fe4ff */
[----:B------:R-:W-:Y:S05]  /*14a90*/  WARPSYNC.COLLECTIVE R15, `(.L_x_7332) ;  /* 0x000000000f087348 */ /* 0x000fea0003c00000 */
[----:B------:R0:W1:Y:S02]  /*14aa0*/  SHFL.IDX P6, R14, R13, R12, R11 ;  /* 0x0000000c0d0e7389 */ /* 0x00006400000c000b */
[----:B01----:R-:W-:Y:S01]  /*14ab0*/  ENDCOLLECTIVE ;  /* 0x000000000000791b */ /* 0x003fe20003800000 */
.L_x_7332:
        /* <DEDUP_REMOVED lines=9> */
.L_x_7333:
[----:B------:R-:W-:Y:S02]  /*14b50*/  IMAD.MOV.U32 R13, RZ, RZ, R19 ;  /* 0x000000ffff0d7224 */ /* 0x000fe400078e0013 */
[----:B------:R-:W-:Y:S01]  /*14b60*/  IMAD.MOV.U32 R12, RZ, RZ, 0x4 ;  /* 0x00000004ff0c7424 */ /* 0x000fe200078e00ff */
[----:B------:R-:W-:-:S07]  /*14b70*/  MOV R2, R14 ;  /* 0x0000000e00027202 */ /* 0x000fce0000000f00 */
[----:B------:R-:W-:Y:S05]  /*14b80*/  WARPSYNC.COLLECTIVE R15, `(.L_x_7334) ;  /* 0x000000000f087348 */ /* 0x000fea0003c00000 */
[----:B------:R0:W1:Y:S02]  /*14b90*/  SHFL.IDX P6, R14, R13, R12, R11 ;  /* 0x0000000c0d0e7389 */ /* 0x00006400000c000b */
[----:B01----:R-:W-:Y:S01]  /*14ba0*/  ENDCOLLECTIVE ;  /* 0x000000000000791b */ /* 0x003fe20003800000 */
.L_x_7334:
        /* <DEDUP_REMOVED lines=11> */
.L_x_7335:
[----:B------:R-:W-:Y:S02]  /*14c60*/  IMAD.MOV.U32 R13, RZ, RZ, R19 ;  /* 0x000000ffff0d7224 */ /* 0x000fe400078e0013 */
[----:B------:R-:W-:Y:S01]  /*14c70*/  IMAD.MOV.U32 R12, RZ, RZ, 0x5 ;  /* 0x00000005ff0c7424 */ /* 0x000fe200078e00ff */
[----:B------:R-:W-:-:S07]  /*14c80*/  MOV R2, R14 ;  /* 0x0000000e00027202 */ /* 0x000fce0000000f00 */
[----:B------:R-:W-:Y:S05]  /*14c90*/  WARPSYNC.COLLECTIVE R15, `(.L_x_7336) ;  /* 0x000000000f087348 */ /* 0x000fea0003c00000 */
[----:B------:R0:W1:Y:S02]  /*14ca0*/  SHFL.IDX P6, R14, R13, R12, R11 ;  /* 0x0000000c0d0e7389 */ /* 0x00006400000c000b */
[----:B01----:R-:W-:Y:S01]  /*14cb0*/  ENDCOLLECTIVE ;  /* 0x000000000000791b */ /* 0x003fe20003800000 */
.L_x_7336:
        /* <DEDUP_REMOVED lines=11> */
.L_x_7337:
[----:B------:R-:W-:Y:S02]  /*14d70*/  IMAD.MOV.U32 R13, RZ, RZ, R19 ;  /* 0x000000ffff0d7224 */ /* 0x000fe400078e0013 */
[----:B------:R-:W-:Y:S01]  /*14d80*/  IMAD.MOV.U32 R12, RZ, RZ, 0x6 ;  /* 0x00000006ff0c7424 */ /* 0x000fe200078e00ff */
[----:B------:R-:W-:-:S07]  /*14d90*/  MOV R2, R14 ;  /* 0x0000000e00027202 */ /* 0x000fce0000000f00 */
[----:B------:R-:W-:Y:S05]  /*14da0*/  WARPSYNC.COLLECTIVE R15, `(.L_x_7338) ;  /* 0x000000000f087348 */ /* 0x000fea0003c00000 */
[----:B------:R0:W1:Y:S02]  /*14db0*/  SHFL.IDX P6, R14, R13, R12, R11 ;  /* 0x0000000c0d0e7389 */ /* 0x00006400000c000b */
[----:B01----:R-:W-:Y:S01]  /*14dc0*/  ENDCOLLECTIVE ;  /* 0x000000000000791b */ /* 0x003fe20003800000 */
.L_x_7338:
        /* <DEDUP_REMOVED lines=11> */
.L_x_7339:
[----:B------:R-:W-:Y:S02]  /*14e80*/  IMAD.MOV.U32 R13, RZ, RZ, R19 ;  /* 0x000000ffff0d7224 */ /* 0x000fe400078e0013 */
[----:B------:R-:W-:Y:S01]  /*14e90*/  IMAD.MOV.U32 R12, RZ, RZ, 0x7 ;  /* 0x00000007ff0c7424 */ /* 0x000fe200078e00ff */
[----:B------:R-:W-:-:S07]  /*14ea0*/  MOV R2, R14 ;  /* 0x0000000e00027202 */ /* 0x000fce0000000f00 */
[----:B------:R-:W-:Y:S05]  /*14eb0*/  WARPSYNC.COLLECTIVE R15, `(.L_x_7340) ;  /* 0x000000000f087348 */ /* 0x000fea0003c00000 */
[----:B------:R0:W1:Y:S02]  /*14ec0*/  SHFL.IDX P6, R14, R13, R12, R11 ;  /* 0x0000000c0d0e7389 */ /* 0x00006400000c000b */
[----:B01----:R-:W-:Y:S01]  /*14ed0*/  ENDCOLLECTIVE ;  /* 0x000000000000791b */ /* 0x003fe20003800000 */
.L_x_7340:
        /* <DEDUP_REMOVED lines=11> */
.L_x_7341:
[----:B------:R-:W-:Y:S02]  /*14f90*/  IMAD.MOV.U32 R13, RZ, RZ, R10 ;  /* 0x000000ffff0d7224 */ /* 0x000fe400078e000a */
[----:B------:R-:W-:Y:S02]  /*14fa0*/  IMAD.MOV.U32 R12, RZ, RZ, RZ ;  /* 0x000000ffff0c7224 */ /* 0x000fe400078e00ff */
[----:B------:R-:W-:-:S05]  /*14fb0*/  IMAD.MOV.U32 R11, RZ, RZ, R14 ;  /* 0x000000ffff0b7224 */ /* 0x000fca00078e000e */
[----:B------:R-:W-:Y:S01]  /*14fc0*/  IADD3 R2, P0, R32, R11, RZ ;  /* 0x0000000b20027210 */ /* 0x000fe20007f1e0ff */
[----:B------:R-:W-:-:S04]  /*14fd0*/  IMAD.MOV.U32 R11, RZ, RZ, 0x181f ;  /* 0x0000181fff0b7424 */ /* 0x000fc800078e00ff */
[----:B------:R-:W-:-:S08]  /*14fe0*/  IMAD.X R3, RZ, RZ, R19, P0 ;  /* 0x000000ffff037224 */ /* 0x000fd000000e0613 */
[----:B------:R-:W-:Y:S05]  /*14ff0*/  WARPSYNC.COLLECTIVE R15, `(.L_x_7342) ;  /* 0x000000000f087348 */ /* 0x000fea0003c00000 */
[----:B------:R0:W1:Y:S02]  /*15000*/  SHFL.IDX P6, R14, R13, R12, R11 ;  /* 0x0000000c0d0e7389 */ /* 0x00006400000c000b */
[----:B01----:R-:W-:Y:S01]  /*15010*/  ENDCOLLECTIVE ;  /* 0x000000000000791b */ /* 0x003fe20003800000 */
.L_x_7342:
        /* <DEDUP_REMOVED lines=9> */
.L_x_7343:
        /* <DEDUP_REMOVED lines=8> */
.L_x_7344:
        /* <DEDUP_REMOVED lines=9> */
.L_x_7345:
[----:B------:R-:W-:Y:S01]  /*151c0*/  IMAD.MOV.U32 R2, RZ, RZ, R14 ;  /* 0x000000ffff027224 */ /* 0x000fe200078e000e */
[----:B------:R-:W-:Y:S06]  /*151d0*/  BRA `(.L_x_7346) ;  /* 0xffffffa800ac7947 */ /* 0x000fec000383ffff */
.L_x_7209:
[----:B--2---:R2:W3:Y:S02]  /*151e0*/  SYNCS.PHASECHK.TRANS64.TRYWAIT P0, [R0+URZ+0x22840], R31 ;  /* 0x0228401f000075a7 */ /* 0x0044e4000800017f */
[----:B---3--:R-:W-:Y:S05]  /*151f0*/  @!P0 NANOSLEEP.SYNCS 0x989680 ;  /* 0x009896800000895d */ /* 0x008fea0003900000 */
[----:B------:R-:W3:Y:S02]  /*15200*/  @!P0 SYNCS.PHASECHK.TRANS64 P0, [R0+URZ+0x22840], R31 ;  /* 0x0228401f000085a7 */ /* 0x000ee4000800007f */
[----:B---3--:R-:W-:Y:S05]  /*15210*/  @!P0 BRA `(.L_x_7209) ;  /* 0xfffffffc00f08947 */ /* 0x008fea000383ffff */
[----:B------:R-:W-:Y:S05]  /*15220*/  BRA `(.L_x_7347) ;  /* 0xffffffa800fc7947 */ /* 0x000fea000383ffff */
.L_x_7210:
        /* <DEDUP_REMOVED lines=8> */
.L_x_7349:
[----:B------:R-:W-:Y:S05]  /*152b0*/  BSYNC B0 ;  /* 0x0000000000007941 */ /* 0x000fea0003800000 */
.L_x_7348:
        /* <DEDUP_REMOVED lines=8> */
.L_x_7350:
[----:B------:R-:W-:Y:S02]  /*15340*/  IMAD.MOV.U32 R13, RZ, RZ, R4 ;  /* 0x000000ffff0d7224 */ /* 0x000fe400078e0004 */
[----:B------:R-:W-:Y:S02]  /*15350*/  IMAD.MOV.U32 R12, RZ, RZ, 0x1 ;  /* 0x00000001ff0c7424 */ /* 0x000fe400078e00ff */
[----:B------:R-:W-:-:S07]  /*15360*/  IMAD.MOV.U32 R2, RZ, RZ, R14 ;  /* 0x000000ffff027224 */ /* 0x000fce00078e000e */
[----:B------:R-:W-:Y:S05]  /*15370*/  WARPSYNC.COLLECTIVE R15, `(.L_x_7351) ;  /* 0x000000000f087348 */ /* 0x000fea0003c00000 */
[----:B------:R0:W1:Y:S02]  /*15380*/  SHFL.IDX P6, R14, R13, R12, R11 ;  /* 0x0000000c0d0e7389 */ /* 0x00006400000c000b */
[----:B01----:R-:W-:Y:S01]  /*15390*/  ENDCOLLECTIVE ;  /* 0x000000000000791b */ /* 0x003fe20003800000 */
.L_x_7351:
        /* <DEDUP_REMOVED lines=11> */
.L_x_7352:
        /* <DEDUP_REMOVED lines=8> */
.L_x_7353:
        /* <DEDUP_REMOVED lines=9> */
.L_x_7354:
        /* <DEDUP_REMOVED lines=9> */
.L_x_7355:
        /* <DEDUP_REMOVED lines=9> */
.L_x_7356:
[----:B------:R-:W-:Y:S02]  /*15680*/  IMAD.MOV.U32 R13, RZ, RZ, R4 ;  /* 0x000000ffff0d7224 */ /* 0x000fe400078e0004 */
[----:B------:R-:W-:Y:S01]  /*15690*/  IMAD.MOV.U32 R12, RZ, RZ, 0x4 ;  /* 0x00000004ff0c7424 */ /* 0x000fe200078e00ff */
[----:B------:R-:W-:-:S07]  /*156a0*/  MOV R2, R14 ;  /* 0x0000000e00027202 */ /* 0x000fce0000000f00 */
[----:B------:R-:W-:Y:S05]  /*156b0*/  WARPSYNC.COLLECTIVE R15, `(.L_x_7357) ;  /* 0x000000000f087348 */ /* 0x000fea0003c00000 */
[----:B------:R0:W1:Y:S02]  /*156c0*/  SHFL.IDX P6, R14, R13, R12, R11 ;  /* 0x0000000c0d0e7389 */ /* 0x00006400000c000b */
[----:B01----:R-:W-:Y:S01]  /*156d0*/  ENDCOLLECTIVE ;  /* 0x000000000000791b */ /* 0x003fe20003800000 */
.L_x_7357:
        /* <DEDUP_REMOVED lines=11> */
.L_x_7358:
[----:B------:R-:W-:Y:S02]  /*15790*/  IMAD.MOV.U32 R13, RZ, RZ, R4 ;  /* 0x000000ffff0d7224 */ /* 0x000fe400078e0004 */
[----:B------:R-:W-:Y:S01]  /*157a0*/  IMAD.MOV.U32 R12, RZ, RZ, 0x5 ;  /* 0x00000005ff0c7424 */ /* 0x000fe200078e00ff */
[----:B------:R-:W-:-:S07]  /*157b0*/  MOV R2, R14 ;  /* 0x0000000e00027202 */ /* 0x000fce0000000f00 */
[----:B------:R-:W-:Y:S05]  /*157c0*/  WARPSYNC.COLLECTIVE R15, `(.L_x_7359) ;  /* 0x000000000f087348 */ /* 0x000fea0003c00000 */
[----:B------:R0:W1:Y:S02]  /*157d0*/  SHFL.IDX P6, R14, R13, R12, R11 ;  /* 0x0000000c0d0e7389 */ /* 0x00006400000c000b */
[----:B01----:R-:W-:Y:S01]  /*157e0*/  ENDCOLLECTIVE ;  /* 0x000000000000791b */ /* 0x003fe20003800000 */
.L_x_7359:
        /* <DEDUP_REMOVED lines=11> */
.L_x_7360:
[----:B------:R-:W-:Y:S02]  /*158a0*/  IMAD.MOV.U32 R13, RZ, RZ, R4 ;  /* 0x000000ffff0d7224 */ /* 0x000fe400078e0004 */
[----:B------:R-:W-:Y:S01]  /*158b0*/  IMAD.MOV.U32 R12, RZ, RZ, 0x6 ;  /* 0x00000006ff0c7424 */ /* 0x000fe200078e00ff */
[----:B------:R-:W-:-:S07]  /*158c0*/  MOV R2, R14 ;  /* 0x0000000e00027202 */ /* 0x000fce0000000f00 */
[----:B------:R-:W-:Y:S05]  /*158d0*/  WARPSYNC.COLLECTIVE R15, `(.L_x_7361) ;  /* 0x000000000f087348 */ /* 0x000fea0003c00000 */
[----:B------:R0:W1:Y:S02]  /*158e0*/  SHFL.IDX P6, R14, R13, R12, R11 ;  /* 0x0000000c0d0e7389 */ /* 0x00006400000c000b */
[----:B01----:R-:W-:Y:S01]  /*158f0*/  ENDCOLLECTIVE ;  /* 0x000000000000791b */ /* 0x003fe20003800000 */
.L_x_7361:
        /* <DEDUP_REMOVED lines=11> */
.L_x_7362:
[----:B------:R-:W-:Y:S02]  /*159b0*/  IMAD.MOV.U32 R13, RZ, RZ, R4 ;  /* 0x000000ffff0d7224 */ /* 0x000fe400078e0004 */
[----:B------:R-:W-:Y:S01]  /*159c0*/  IMAD.MOV.U32 R12, RZ, RZ, 0x7 ;  /* 0x00000007ff0c7424 */ /* 0x000fe200078e00ff */
[----:B------:R-:W-:-:S07]  /*159d0*/  MOV R2, R14 ;  /* 0x0000000e00027202 */ /* 0x000fce0000000f00 */
[----:B------:R-:W-:Y:S05]  /*159e0*/  WARPSYNC.COLLECTIVE R15, `(.L_x_7363) ;  /* 0x000000000f087348 */ /* 0x000fea0003c00000 */
[----:B------:R0:W1:Y:S02]  /*159f0*/  SHFL.IDX P6, R14, R13, R12, R11 ;  /* 0x0000000c0d0e7389 */ /* 0x00006400000c000b */
[----:B01----:R-:W-:Y:S01]  /*15a00*/  ENDCOLLECTIVE ;  /* 0x000000000000791b */ /* 0x003fe20003800000 */
.L_x_7363:
        /* <DEDUP_REMOVED lines=11> */
.L_x_7364:
[----:B------:R-:W-:Y:S02]  /*15ac0*/  IMAD.MOV.U32 R13, RZ, RZ, R8 ;  /* 0x000000ffff0d7224 */ /* 0x000fe400078e0008 */
[----:B------:R-:W-:Y:S02]  /*15ad0*/  IMAD.MOV.U32 R12, RZ, RZ, RZ ;  /* 0x000000ffff0c7224 */ /* 0x000fe400078e00ff */
[----:B------:R-:W-:-:S07]  /*15ae0*/  IMAD.MOV.U32 R9, RZ, RZ, R14 ;  /* 0x000000ffff097224 */ /* 0x000fce00078e000e */
[----:B------:R-:W-:Y:S05]  /*15af0*/  WARPSYNC.COLLECTIVE R15, `(.L_x_7365) ;  /* 0x000000000f087348 */ /* 0x000fea0003c00000 */
[----:B------:R0:W1:Y:S02]  /*15b00*/  SHFL.IDX P6, R14, R13, R12, R11 ;  /* 0x0000000c0d0e7389 */ /* 0x00006400000c000b */
[----:B01----:R-:W-:Y:S01]  /*15b10*/  ENDCOLLECTIVE ;  /* 0x000000000000791b */ /* 0x003fe20003800000 */
.L_x_7365:
        /* <DEDUP_REMOVED lines=11> */
.L_x_7366:
[----:B------:R-:W-:Y:S02]  /*15bd0*/  IMAD.MOV.U32 R13, RZ, RZ, R8 ;  /* 0x000000ffff0d7224 */ /* 0x000fe400078e0008 */
[----:B------:R-:W-:Y:S01]  /*15be0*/  IMAD.MOV.U32 R12, RZ, RZ, 0x1 ;  /* 0x00000001ff0c7424 */ /* 0x000fe200078e00ff */
[----:B------:R-:W-:-:S07]  /*15bf0*/  MOV R5, R14 ;  /* 0x0000000e00057202 */ /* 0x000fce0000000f00 */
[----:B------:R-:W-:Y:S05]  /*15c00*/  WARPSYNC.COLLECTIVE R15, `(.L_x_7367) ;  /* 0x000000000f087348 */ /* 0x000fea0003c00000 */
[----:B------:R0:W1:Y:S02]  /*15c10*/  SHFL.IDX P6, R14, R13, R12, R11 ;  /* 0x0000000c0d0e7389 */ /* 0x00006400000c000b */
[----:B01----:R-:W-:Y:S01]  /*15c20*/  ENDCOLLECTIVE ;  /* 0x000000000000791b */ /* 0x003fe20003800000 */
.L_x_7367:
        /* <DEDUP_REMOVED lines=11> */
.L_x_7368:
[----:B------:R-:W-:Y:S05]  /*15ce0*/  BRA `(.L_x_7369) ;  /* 0xffffffa400907947 */ /* 0x000fea000383ffff */
.L_x_7215:
[----:B0-----:R0:W1:Y:S02]  /*15cf0*/  SYNCS.PHASECHK.TRANS64.TRYWAIT P2, [R0+URZ+0x22870], R3 ;  /* 0x02287003000075a7 */ /* 0x001064000804017f */
[----:B-1----:R-:W-:Y:S05]  /*15d00*/  @!P2 NANOSLEEP.SYNCS 0x989680 ;  /* 0x009896800000a95d */ /* 0x002fea0003900000 */
[----:B------:R-:W1:Y:S02]  /*15d10*/  @!P2 SYNCS.PHASECHK.TRANS64 P2, [R0+URZ+0x22870], R3 ;  /* 0x022870030000a5a7 */ /* 0x000e64000804007f */
[----:B-1----:R-:W-:Y:S05]  /*15d20*/  @!P2 BRA `(.L_x_7215) ;  /* 0xfffffffc00f0a947 */ /* 0x002fea000383ffff */
[----:B------:R-:W-:Y:S05]  /*15d30*/  BRA `(.L_x_7370) ;  /* 0xffffffa400f47947 */ /* 0x000fea000383ffff */
.L_x_7217:
[----:B0-----:R0:W1:Y:S02]  /*15d40*/  SYNCS.PHASECHK.TRANS64.TRYWAIT P2, [R0+URZ+0x22860], R3 ;  /* 0x02286003000075a7 */ /* 0x001064000804017f */
[----:B-1----:R-:W-:Y:S05]  /*15d50*/  @!P2 NANOSLEEP.SYNCS 0x989680 ;  /* 0x009896800000a95d */ /* 0x002fea0003900000 */
[----:B------:R-:W1:Y:S02]  /*15d60*/  @!P2 SYNCS.PHASECHK.TRANS64 P2, [R0+URZ+0x22860], R3 ;  /* 0x022860030000a5a7 */ /* 0x000e64000804007f */
[----:B-1----:R-:W-:Y:S05]  /*15d70*/  @!P2 BRA `(.L_x_7217) ;  /* 0xfffffffc00f0a947 */ /* 0x002fea000383ffff */
[----:B------:R-:W-:Y:S05]  /*15d80*/  BRA `(.L_x_7371) ;  /* 0xffffffa800047947 */ /* 0x000fea000383ffff */
.L_x_7225:
[----:B0-----:R0:W1:Y:S02]  /*15d90*/  SYNCS.PHASECHK.TRANS64.TRYWAIT P1, [R2+URZ+0x22870], R3 ;  /* 0x02287003020075a7 */ /* 0x001064000802017f */
[----:B-1----:R-:W-:Y:S05]  /*15da0*/  @!P1 NANOSLEEP.SYNCS 0x989680 ;  /* 0x009896800000995d */ /* 0x002fea0003900000 */
[----:B------:R-:W1:Y:S02]  /*15db0*/  @!P1 SYNCS.PHASECHK.TRANS64 P1, [R2+URZ+0x22870], R3 ;  /* 0x02287003020095a7 */ /* 0x000e64000802007f */
[----:B-1----:R-:W-:Y:S05]  /*15dc0*/  @!P1 BRA `(.L_x_7225) ;  /* 0xfffffffc00f09947 */ /* 0x002fea000383ffff */
[----:B------:R-:W-:Y:S05]  /*15dd0*/  BRA `(.L_x_7372) ;  /* 0xffffffac00f47947 */ /* 0x000fea000383ffff */
.L_x_7227:
[----:B0-----:R0:W1:Y:S02]  /*15de0*/  SYNCS.PHASECHK.TRANS64.TRYWAIT P1, [R2+URZ+0x22860], R3 ;  /* 0x02286003020075a7 */ /* 0x001064000802017f */
[----:B-1----:R-:W-:Y:S05]  /*15df0*/  @!P1 NANOSLEEP.SYNCS 0x989680 ;  /* 0x009896800000995d */ /* 0x002fea0003900000 */
[----:B------:R-:W1:Y:S02]  /*15e00*/  @!P1 SYNCS.PHASECHK.TRANS64 P1, [R2+URZ+0x22860], R3 ;  /* 0x02286003020095a7 */ /* 0x000e64000802007f */
[----:B-1----:R-:W-:Y:S05]  /*15e10*/  @!P1 BRA `(.L_x_7227) ;  /* 0xfffffffc00f09947 */ /* 0x002fea000383ffff */
[----:B------:R-:W-:Y:S05]  /*15e20*/  BRA `(.L_x_7373) ;  /* 0xffffffb000007947 */ /* 0x000fea000383ffff */
.L_x_7241:
[----:B0-----:R0:W1:Y:S02]  /*15e30*/  SYNCS.PHASECHK.TRANS64.TRYWAIT P0, [R4+URZ+0x22820], R0 ;  /* 0x02282000040075a7 */ /* 0x001064000800017f */
[----:B-1----:R-:W-:Y:S05]  /*15e40*/  @!P0 NANOSLEEP.SYNCS 0x989680 ;  /* 0x009896800000895d */ /* 0x002fea0003900000 */
[----:B------:R-:W1:Y:S02]  /*15e50*/  @!P0 SYNCS.PHASECHK.TRANS64 P0, [R4+URZ+0x22820], R0 ;  /* 0x02282000040085a7 */ /* 0x000e64000800007f */
[----:B-1----:R-:W-:Y:S05]  /*15e60*/  @!P0 BRA `(.L_x_7241) ;  /* 0xfffffffc00f08947 */ /* 0x002fea000383ffff */
[----:B------:R-:W-:Y:S05]  /*15e70*/  BRA `(.L_x_7374) ;  /* 0xffffffc000207947 */ /* 0x000fea000383ffff */
.L_x_7242:
[----:B------:R-:W1:Y:S01]  /*15e80*/  S2R R2, SR_TID.X ;  /* 0x0000000000027919 */ /* 0x000e620000002100 */
[----:B------:R-:W-:Y:S01]  /*15e90*/  BSSY B0, `(.L_x_7375) ;  /* 0x000000a000007945 */ /* 0x000fe20003800000 */
[----:B------:R-:W-:Y:S02]  /*15ea0*/  IMAD.MOV.U32 R12, RZ, RZ, RZ ;  /* 0x000000ffff0c7224 */ /* 0x000fe400078e00ff */
[----:B------:R-:W-:Y:S02]  /*15eb0*/  IMAD.MOV.U32 R11, RZ, RZ, 0x1f ;  /* 0x0000001fff0b7424 */ /* 0x000fe400078e00ff */
[----:B------:R-:W-:Y:S01]  /*15ec0*/  IMAD.MOV.U32 R15, RZ, RZ, -0x1 ;  /* 0xffffffffff0f7424 */ /* 0x000fe200078e00ff */
[----:B-1----:R-:W-:-:S04]  /*15ed0*/  SHF.R.U32.HI R2, RZ, 0x5, R2 ;  /* 0x00000005ff027819 */ /* 0x002fc80000011602 */
[----:B------:R-:W-:-:S04]  /*15ee0*/  LOP3.LUT R2, R2, 0x3, RZ, 0xc0, !PT ;  /* 0x0000000302027812 */ /* 0x000fc800078ec0ff */
[----:B--2---:R-:W-:-:S07]  /*15ef0*/  MOV R13, R2 ;  /* 0x00000002000d7202 */ /* 0x004fce0000000f00 */
[----:B0-----:R-:W-:Y:S05]  /*15f00*/  WARPSYNC.COLLECTIVE R15, `(.L_x_7376) ;  /* 0x000000000f087348 */ /* 0x001fea0003c00000 */
[----:B------:R1:W2:Y:S02]  /*15f10*/  SHFL.IDX P6, R14, R13, R12, R11 ;  /* 0x0000000c0d0e7389 */ /* 0x0002a400000c000b */
[----:B012---:R-:W-:Y:S01]  /*15f20*/  ENDCOLLECTIVE ;  /* 0x000000000000791b */ /* 0x007fe20003800000 */
.L_x_7376:
[----:B------:R-:W-:Y:S05]  /*15f30*/  BSYNC B0 ;  /* 0x0000000000007941 */ /* 0x000fea0003800000 */
.L_x_7375:
[----:B------:R-:W-:Y:S05]  /*15f40*/  BRA `(.L_x_7377) ;  /* 0xffffffc000087947 */ /* 0x000fea000383ffff */
.L_x_7245:
[----:B------:R-:W-:Y:S01]  /*15f50*/  BSSY B1, `(.L_x_7378) ;  /* 0x0000006000017945 */ /* 0x000fe20003800000 */
[----:B------:R-:W-:-:S07]  /*15f60*/  IMAD.MOV.U32 R15, RZ, RZ, -0x1 ;  /* 0xffffffffff0f7424 */ /* 0x000fce00078e00ff */
[----:B0-2---:R-:W-:Y:S05]  /*15f70*/  WARPSYNC.COLLECTIVE R15, `(.L_x_7379) ;  /* 0x000000000f0c7348 */ /* 0x005fea0003c00000 */
[----:B------:R-:W-:Y:S02]  /*15f80*/  ELECT P6, UR62, PT ;  /* 0x00000000003e782f */ /* 0x000fe400038c0000 */
[----:B------:R-:W-:Y:S01]  /*15f90*/  MOV R14, UR62 ;  /* 0x0000003e000e7c02 */ /* 0x000fe20008000f00 */
[----:B0-2---:R-:W-:Y:S10]  /*15fa0*/  ENDCOLLECTIVE ;  /* 0x000000000000791b */ /* 0x005ff40003800000 */
.L_x_7379:
[----:B------:R-:W-:Y:S05]  /*15fb0*/  BSYNC B1 ;  /* 0x0000000000017941 */ /* 0x000fea0003800000 */
.L_x_7378:
[----:B------:R-:W-:Y:S05]  /*15fc0*/  BRA `(.L_x_7380) ;  /* 0xffffffc000007947 */ /* 0x000fea000383ffff */
.L_x_7247:
[----:B0-----:R0:W1:Y:S02]  /*15fd0*/  SYNCS.PHASECHK.TRANS64.TRYWAIT P1, [R5+URZ+0x22840], R0 ;  /* 0x02284000050075a7 */ /* 0x001064000802017f */
[----:B-1----:R-:W-:Y:S05]  /*15fe0*/  @!P1 NANOSLEEP.SYNCS 0x989680 ;  /* 0x009896800000995d */ /* 0x002fea0003900000 */
[----:B------:R-:W1:Y:S02]  /*15ff0*/  @!P1 SYNCS.PHASECHK.TRANS64 P1, [R5+URZ+0x22840], R0 ;  /* 0x02284000050095a7 */ /* 0x000e64000802007f */
[----:B-1----:R-:W-:Y:S05]  /*16000*/  @!P1 BRA `(.L_x_7247) ;  /* 0xfffffffc00f09947 */ /* 0x002fea000383ffff */
[----:B------:R-:W-:Y:S05]  /*16010*/  BRA `(.L_x_7381) ;  /* 0xffffffc000207947 */ /* 0x000fea000383ffff */
.L_x_7249:
[----:B-1----:R1:W3:Y:S02]  /*16020*/  SYNCS.PHASECHK.TRANS64.TRYWAIT P1, [R33+URZ+0x22840], R2 ;  /* 0x02284002210075a7 */ /* 0x0022e4000802017f */
[----:B---3--:R-:W-:Y:S05]  /*16030*/  @!P1 NANOSLEEP.SYNCS 0x989680 ;  /* 0x009896800000995d */ /* 0x008fea0003900000 */
[----:B------:R-:W3:Y:S02]  /*16040*/  @!P1 SYNCS.PHASECHK.TRANS64 P1, [R33+URZ+0x22840], R2 ;  /* 0x02284002210095a7 */ /* 0x000ee4000802007f */
[----:B---3--:R-:W-:Y:S05]  /*16050*/  @!P1 BRA `(.L_x_7249) ;  /* 0xfffffffc00f09947 */ /* 0x008fea000383ffff */
[----:B------:R-:W-:Y:S05]  /*16060*/  BRA `(.L_x_7382) ;  /* 0xffffffc0002c7947 */ /* 0x000fea000383ffff */
.L_x_7251:
[----:B---3--:R3:W4:Y:S02]  /*16070*/  SYNCS.PHASECHK.TRANS64.TRYWAIT P1, [R5+URZ+0x22860], R0 ;  /* 0x02286000050075a7 */ /* 0x008724000802017f */
[----:B----4-:R-:W-:Y:S05]  /*16080*/  @!P1 NANOSLEEP.SYNCS 0x989680 ;  /* 0x009896800000995d */ /* 0x010fea0003900000 */
[----:B------:R-:W4:Y:S02]  /*16090*/  @!P1 SYNCS.PHASECHK.TRANS64 P1, [R5+URZ+0x22860], R0 ;  /* 0x02286000050095a7 */ /* 0x000f24000802007f */
[----:B----4-:R-:W-:Y:S05]  /*160a0*/  @!P1 BRA `(.L_x_7251) ;  /* 0xfffffffc00f09947 */ /* 0x010fea000383ffff */
[----:B------:R-:W-:Y:S05]  /*160b0*/  BRA `(.L_x_7383) ;  /* 0xffffffc000287947 */ /* 0x000fea000383ffff */
.L_x_7253:
[----:B----4-:R4:W0:Y:S02]  /*160c0*/  SYNCS.PHASECHK.TRANS64.TRYWAIT P1, [R33+URZ+0x22860], R2 ;  /* 0x02286002210075a7 */ /* 0x010824000802017f */
[----:B0-----:R-:W-:Y:S05]  /*160d0*/  @!P1 NANOSLEEP.SYNCS 0x989680 ;  /* 0x009896800000995d */ /* 0x001fea0003900000 */
[----:B------:R-:W0:Y:S02]  /*160e0*/  @!P1 SYNCS.PHASECHK.TRANS64 P1, [R33+URZ+0x22860], R2 ;  /* 0x02286002210095a7 */ /* 0x000e24000802007f */
[----:B0-----:R-:W-:Y:S05]  /*160f0*/  @!P1 BRA `(.L_x_7253) ;  /* 0xfffffffc00f09947 */ /* 0x001fea000383ffff */
[----:B------:R-:W-:Y:S05]  /*16100*/  BRA `(.L_x_7384) ;  /* 0xffffffc000247947 */ /* 0x000fea000383ffff */
.L_x_7255:
[----:B------:R0:W0:Y:S02]  /*16110*/  SYNCS.PHASECHK.TRANS64.TRYWAIT P1, [R5+URZ+0x22880], R0 ;  /* 0x02288000050075a7 */ /* 0x000024000802017f */
[----:B0-----:R-:W-:Y:S05]  /*16120*/  @!P1 NANOSLEEP.SYNCS 0x989680 ;  /* 0x009896800000995d */ /* 0x001fea0003900000 */
[----:B------:R-:W0:Y:S02]  /*16130*/  @!P1 SYNCS.PHASECHK.TRANS64 P1, [R5+URZ+0x22880], R0 ;  /* 0x02288000050095a7 */ /* 0x000e24000802007f */
[----:B0-----:R-:W-:Y:S05]  /*16140*/  @!P1 BRA `(.L_x_7255) ;  /* 0xfffffffc00f09947 */ /* 0x001fea000383ffff */
[----:B------:R-:W-:Y:S05]  /*16150*/  BRA `(.L_x_7385) ;  /* 0xffffffc000207947 */ /* 0x000fea000383ffff */
.L_x_7386:
        /* <DEDUP_REMOVED lines=10> */
.L_x_15844:


//--------------------- .text._ZN7cutlass13device_kernelIN5flash11enable_sm90INS1_16FlashAttnFwdSm90INS1_25CollectiveMainloopFwdSm90ILi2EN4cute5tupleIJNS5_1CILi1EEES8_S8_EEENS6_IJNS7_ILi128EEENS7_ILi160EEESA_EEELi128ENS_12float_e4m3_tEfNS_4arch4Sm90ELb0ELb0ELb1ELb1ELb1ELb1ELb0ELb1ELb1ELb1ELb0ELb0EEENS1_21CollectiveEpilogueFwdINS6_IJSA_SA_SB_EEES9_NS_10bfloat16_tESF_Li256ELb1ELb1ELb0ELb1EEENS1_36VarlenDynamicPersistentTileSchedulerILi128ELi160ELi256ELi128ELb0ELb1ELb1ELb0ELb1ELb1EEEEEEEEEvNT_6ParamsE --------------------------
	.section	.text._ZN7cutlass13device_kernelIN5flash11enable_sm90INS1_16FlashAttnFwdSm90INS1_25CollectiveMainloopFwdSm90ILi2EN4cute5tupleIJNS5_1CILi1EEES8_S8_EEENS6_IJNS7_ILi128EEENS7_ILi160EEESA_EEELi128ENS_12float_e4m3_tEfNS_4arch4Sm90ELb0ELb0ELb1ELb1ELb1ELb1ELb0ELb1ELb1ELb1ELb0ELb0EEENS1_21CollectiveEpilogueFwdINS6_IJSA_SA_SB_EEES9_NS_10bfloat16_tESF_Li256ELb1ELb1ELb0ELb1EEENS1_36VarlenDynamicPersistentTileSchedulerILi128ELi160ELi256ELi128ELb0ELb1ELb1ELb0ELb1ELb1EEEEEEEEEvNT_6ParamsE,"ax",@progbits
	.align	128
.text._ZN7cutlass13device_kernelIN5flash11enable_sm90INS1_16FlashAttnFwdSm90INS1_25CollectiveMainloopFwdSm90ILi2EN4cute5tupleIJNS5_1CILi1EEES8_S8_EEENS6_IJNS7_ILi128EEENS7_ILi160EEESA_EEELi128ENS_12float_e4m3_tEfNS_4arch4Sm90ELb0ELb0ELb1ELb1ELb1ELb1ELb0ELb1ELb1ELb1ELb0ELb0EEENS1_21CollectiveEpilogueFwdINS6_IJSA_SA_SB_EEES9_NS_10bfloat16_tESF_Li256ELb1ELb1ELb0ELb1EEENS1_36VarlenDynamicPersistentTileSchedulerILi128ELi160ELi256ELi128ELb0ELb1ELb1ELb0ELb1ELb1EEEEEEEEEvNT_6ParamsE:
        .type           _ZN7cutlass13device_kernelIN5flash11enable_sm90INS1_16FlashAttnFwdSm90INS1_25CollectiveMainloopFwdSm90ILi2EN4cute5tupleIJNS5_1CILi1EEES8_S8_EEENS6_IJNS7_ILi128EEENS7_ILi160EEESA_EEELi128ENS_12float_e4m3_tEfNS_4arch4Sm90ELb0ELb0ELb1ELb1ELb1ELb1ELb0ELb1ELb1ELb1ELb0ELb0EEENS1_21CollectiveEpilogueFwdINS6_IJSA_SA_SB_EEES9_NS_10bfloat16_tESF_Li256ELb1ELb1ELb0ELb1EEENS1_36VarlenDynamicPersistentTileSchedulerILi128ELi160ELi256ELi128ELb0ELb1ELb1ELb0ELb1ELb1EEEEEEEEEvNT_6ParamsE,@function
        .size           _ZN7cutlass13device_kernelIN5flash11enable_sm90INS1_16FlashAttnFwdSm90INS1_25CollectiveMainloopFwdSm90ILi2EN4cute5tupleIJNS5_1CILi1EEES8_S8_EEENS6_IJNS7_ILi128EEENS7_ILi160EEESA_EEELi128ENS_12float_e4m3_tEfNS_4arch4Sm90ELb0ELb0ELb1ELb1ELb1ELb1ELb0ELb1ELb1ELb1ELb0ELb0EEENS1_21CollectiveEpilogueFwdINS6_IJSA_SA_SB_EEES9_NS_10bfloat16_tESF_Li256ELb1ELb1ELb0ELb1EEENS1_36VarlenDynamicPersistentTileSchedulerILi128ELi160ELi256ELi128ELb0ELb1ELb1ELb0ELb1ELb1EEEEEEEEEvNT_6ParamsE,(.L_x_15845 - _ZN7cutlass13device_kernelIN5flash11enable_sm90INS1_16FlashAttnFwdSm90INS1_25CollectiveMainloopFwdSm90ILi2EN4cute5tupleIJNS5_1CILi1EEES8_S8_EEENS6_IJNS7_ILi128EEENS7_ILi160EEESA_EEELi128ENS_12float_e4m3_tEfNS_4arch4Sm90ELb0ELb0ELb1ELb1ELb1ELb1ELb0ELb1ELb1ELb1ELb0ELb0EEENS1_21CollectiveEpilogueFwdINS6_IJSA_SA_SB_EEES9_NS_10bfloat16_tESF_Li256ELb1ELb1ELb0ELb1EEENS1_36VarlenDynamicPersistentTileSchedulerILi128ELi160ELi256ELi128ELb0ELb1ELb1ELb0ELb1ELb1EEEEEEEEEvNT_6ParamsE)
        .other          _ZN7cutlass13device_kernelIN5flash11enable_sm90INS1_16FlashAttnFwdSm90INS1_25CollectiveMainloopFwdSm90ILi2EN4cute5tupleIJNS5_1CILi1EEES8_S8_EEENS6_IJNS7_ILi128EEENS7_ILi160EEESA_EEELi128ENS_12float_e4m3_tEfNS_4arch4Sm90ELb0ELb0ELb1ELb1ELb1ELb1ELb0ELb1ELb1ELb1ELb0ELb0EEENS1_21CollectiveEpilogueFwdINS6_IJSA_SA_SB_EEES9_NS_10bfloat16_tESF_Li256ELb1ELb1ELb0ELb1EEENS1_36VarlenDynamicPersistentTileSchedulerILi128ELi160ELi256ELi128ELb0ELb1ELb1ELb0ELb1ELb1EEEEEEEEEvNT_6ParamsE,@"STO_CUDA_ENTRY STV_DEFAULT"
_ZN7cutlass13device_kernelIN5flash11enable_sm90INS1_16FlashAttnFwdSm90INS1_25CollectiveMainloopFwdSm90ILi2EN4cute5tupleIJNS5_1CILi1EEES8_S8_EEENS6_IJNS7_ILi128EEENS7_ILi160EEESA_EEELi128ENS_12float_e4m3_tEfNS_4arch4Sm90ELb0ELb0ELb1ELb1ELb1ELb1ELb0ELb1ELb1ELb1ELb0ELb0EEENS1_21CollectiveEpilogueFwdINS6_IJSA_SA_SB_EEES9_NS_10bfloat16_tESF_Li256ELb1ELb1ELb0ELb1EEENS1_36VarlenDynamicPersistentTileSchedulerILi128ELi160ELi256ELi128ELb0ELb1ELb1ELb0ELb1ELb1EEEEEEEEEvNT_6ParamsE:
[----:B------:R-:W0:Y:S02]  /*0000*/  LDC R1, c[0x0][0x28] ;  /* 0x00000a00ff017b82 */ /* 0x000e240000000800 */
[----:B0-----:R-:W-:Y:S01]  /*0010*/  VIADD R1, R1, 0xffffffb0 ;  /* 0xffffffb001017836 */ /* 0x001fe20000000000 */
[----:B------:R-:W0:Y:S01]  /*0020*/  S2R R3, SR_TID.X ;  /* 0x0000000000037919 */ /* 0x000e220000002100 */
[----:B------:R-:W-:Y:S01]  /*0030*/  ELECT P0, URZ, PT ;  /* 0x00000000003f782f */ /* 0x000fe20003800000 */
[----:B------:R-:W-:Y:S01]  /*0040*/  BSSY B0, `(.L_x_7387) ;  /* 0x000000d000007945 */ /* 0x000fe20003800000 */
[----:B0-----:R-:W-:-:S05]  /*0050*/  SHF.R.U32.HI R0, RZ, 0x5, R3 ;  /* 0x00000005ff007819 */ /* 0x001fca0000011603 */
        /* <DEDUP_REMOVED lines=11> */
.L_x_7388:
[----:B------:R-:W-:Y:S05]  /*0110*/  BSYNC B0 ;  /* 0x0000000000007941 */ /* 0x000fea0003800000 */
.L_x_7387:
[----:B------:R-:W-:Y:S01]  /*0120*/  VOTEU.ANY UP0, P0 ;  /* 0x00000000003f7886 */ /* 0x000fe20000000100 */
[----:B------:R-:W0:Y:S01]  /*0130*/  SHFL.IDX PT, R2, R0, RZ, 0x1f ;  /* 0x00001fff00027589 */ /* 0x000e2200000e0000 */
[----:B------:R-:W-:Y:S01]  /*0140*/  UMOV UR4, 0x80 ;  /* 0x0000008000047882 */ /* 0x000fe20000000000 */
[----:B------:R-:W-:Y:S01]  /*0150*/  UMOV UR7, 0x100 ;  /* 0x0000010000077882 */ /* 0x000fe20000000000 */
[----:B------:R-:W-:Y:S01]  /*0160*/  SHF.R.U32.HI R3, RZ, 0x7, R3 ;  /* 0x00000007ff037819 */ /* 0x000fe20000011603 */
[----:B------:R-:W1:Y:S01]  /*0170*/  @UP0 S2UR UR8, SR_CgaCtaId ;  /* 0x00000000000809c3 */ /* 0x000e620000008800 */
[----:B------:R-:W-:Y:S01]  /*0180*/  @UP0 UMOV UR6, 0x400 ;  /* 0x0000040000060882 */ /* 0x000fe20000000000 */
[----:B------:R-:W-:-:S04]  /*0190*/  @UP0 UIADD3 UR4, -UR4, 0x100000, URZ ;  /* 0x0010000004040890 */ /* 0x000fc8000fffe13f */
[----:B------:R-:W-:Y:S02]  /*01a0*/  @UP0 USHF.L.U32 UR5, UR4, 0xb, URZ ;  /* 0x0000000b04050899 */ /* 0x000fe4000800063f */
[----:B------:R-:W-:Y:S01]  /*01b0*/  @UP0 USHF.L.U32 UR4, UR4, 0x1, URZ ;  /* 0x0000000104040899 */ /* 0x000fe2000800063f */
[----:B------:R-:W-:Y:S01]  /*01c0*/  VOTEU.ANY UP1, P0 ;  /* 0x00000000003f7886 */ /* 0x000fe20000020100 */
[----:B0-----:R-:W-:Y:S02]  /*01d0*/  ISETP.NE.AND P1, PT, R2, RZ, PT ;  /* 0x000000ff0200720c */ /* 0x001fe40003f25270 */
[----:B------:R0:W2:Y:S01]  /*01e0*/  SHFL.IDX PT, R2, R3, RZ, 0x1f ;  /* 0x00001fff03027589 */ /* 0x0000a200000e0000 */
[----:B-1----:R-:W-:Y:S02]  /*01f0*/  @UP0 ULEA UR8, UR8, UR6, 0x18 ;  /* 0x0000000608080291 */ /* 0x002fe4000f8ec03f */
[----:B------:R-:W-:-:S04]  /*0200*/  @UP0 UIADD3 UR6, -UR7, 0x100000, URZ ;  /* 0x0010000007060890 */ /* 0x000fc8000fffe13f */
[----:B------:R-:W-:Y:S02]  /*0210*/  @UP0 USHF.L.U32 UR7, UR6, 0xb, URZ ;  /* 0x0000000b06070899 */ /* 0x000fe4000800063f */
[----:B------:R-:W-:Y:S01]  /*0220*/  @UP0 USHF.L.U32 UR6, UR6, 0x1, URZ ;  /* 0x0000000106060899 */ /* 0x000fe2000800063f */
[----:B------:R-:W-:Y:S01]  /*0230*/  VOTEU.ANY UP0, P0 ;  /* 0x00000000003f7886 */ /* 0x000fe20000000100 */
[----:B------:R-:W1:Y:S04]  /*0240*/  FENCE.VIEW.ASYNC.S ;  /* 0x00000000000073c6 */ /* 0x000e680000000000 */
[----:B-1----:R0:W1:Y:S06]  /*0250*/  @UP0 SYNCS.EXCH.64 URZ, [UR8+0x22800], UR4 ;  /* 0x02280004083f05b2 */ /* 0x00206c0008000100 */
[----:B------:R0:W3:Y:S02]  /*0260*/  @UP1 SYNCS.EXCH.64 URZ, [UR8+0x22820], UR6 ;  /* 0x02282006083f15b2 */ /* 0x0000e40008000100 */
        /* <DEDUP_REMOVED lines=17> */
[----:B------:R0:W0:Y:S01]  /*0380*/  SYNCS.EXCH.64 URZ, [UR8+0x22848], UR6 ;  /* 0x02284806083f75b2 */ /* 0x0000220008000100 */
[----:B------:R-:W-:Y:S01]  /*0390*/  NOP ;  /* 0x0000000000007918 */ /* 0x000fe20000000000 */
.L_x_7389:
        /* <DEDUP_REMOVED lines=22> */
.L_x_7390:
        /* <DEDUP_REMOVED lines=18> */
.L_x_7391:
        /* <DEDUP_REMOVED lines=22> */
.L_x_7392:
[----:B------:R-:W5:Y:S01]  /*0780*/  SHFL.IDX PT, R4, R0, RZ, 0x1f ;  /* 0x00001fff00047589 */ /* 0x000f6200000e0000 */
[----:B------:R-:W-:Y:S01]  /*0790*/  NOP ;  /* 0x0000000000007918 */ /* 0x000fe20000000000 */
[----:B------:R-:W0:Y:S01]  /*07a0*/  S2R R3, SR_CgaCtaId ;  /* 0x0000000000037919 */ /* 0x000e220000008800 */
        /* <DEDUP_REMOVED lines=20> */
.L_x_7393:
[----:B--2---:R-:W-:Y:S01]  /*08f0*/  ISETP.NE.AND P0, PT, R2, RZ, PT ;  /* 0x000000ff0200720c */ /* 0x004fe20003f05270 */
[----:B------:R-:W-:Y:S01]  /*0900*/  IMAD.MOV.U32 R2, RZ, RZ, 0x1 ;  /* 0x00000001ff027424 */ /* 0x000fe200078e00ff */
[----:B------:R-:W-:Y:S01]  /*0910*/  NOP ;  /* 0x0000000000007918 */ /* 0x000fe20000000000 */
[----:B------:R-:W-:Y:S01]  /*0920*/  ULDC.64 UR60, c[0x0][0x208] ;  /* 0x00008200003c7ab9 */ /* 0x000fe20000000a00 */
[----:B------:R-:W-:Y:S02]  /*0930*/  BSSY B8, `(.L_x_7394) ;  /* 0x0001f97000087945 */ /* 0x000fe40003800000 */
[----:B------:R-:W-:-:S05]  /*0940*/  SEL R2, R2, 0x2, !P0 ;  /* 0x0000000202027807 */ /* 0x000fca0004000000 */
[----:B------:R2:W-:Y:S01]  /*0950*/  STL [R1+0x20], R2 ;  /* 0x0000200201007387 */ /* 0x0005e20000100800 */
[----:B01-34-:R-:W-:Y:S06]  /*0960*/  BAR.SYNC.DEFER_BLOCKING 0x0 ;  /* 0x0000000000007b1d */ /* 0x01bfec0000010000 */
[----:B------:R-:W-:Y:S05]  /*0970*/  @!P0 BRA `(.L_x_7395) ;  /* 0x0000017c00108947 */ /* 0x000fea0003800000 */
.L_x_7396:
[----:B------:R-:W-:-:S08]  /*0980*/  NOP ;  /* 0x0000000000007918 */ /* 0x000fd00000000000 */
[----:B------:R-:W0:Y:S02]  /*0990*/  USETMAXREG.TRY_ALLOC.CTAPOOL UP0, 0xe8 ;  /* 0x000000e8000079c8 */ /* 0x000e240008000600 */
[----:B0-----:R-:W-:-:S13]  /*09a0*/  PLOP3.LUT P0, PT, PT, PT, UP0, 0x80, 0x0 ;  /* 0x000000000000781c */ /* 0x001fda0003f0f008 */
[----:B------:R-:W-:Y:S05]  /*09b0*/  @!P0 BRA `(.L_x_7396) ;  /* 0xfffffffc00f08947 */ /* 0x000fea000383ffff */
[----:B------:R-:W2:Y:S01]  /*09c0*/  S2R R0, SR_TID.X ;  /* 0x0000000000007919 */ /* 0x000ea20000002100 */
[----:B------:R-:W-:Y:S01]  /*09d0*/  MOV R18, 0x400 ;  /* 0x0000040000127802 */ /* 0x000fe20000000f00 */
[----:B------:R-:W-:Y:S01]  /*09e0*/  ULDC UR4, c[0x0][0xc3c] ;  /* 0x00030f0000047ab9 */ /* 0x000fe20000000800 */
[----:B--2---:R-:W-:Y:S02]  /*09f0*/  SHF.R.U32.HI R2, RZ, 0x7, R0 ;  /* 0x00000007ff027819 */ /* 0x004fe40000011600 */
[----:B------:R-:W0:Y:S01]  /*0a00*/  S2R R0, SR_CgaCtaId ;  /* 0x0000000000007919 */ /* 0x000e220000008800 */
[----:B------:R-:W-:Y:S06]  /*0a10*/  BAR.ARV 0x8, 0x180 ;  /* 0x0206000000007b1d */ /* 0x000fec0000002000 */
[----:B------:R-:W-:-:S13]  /*0a20*/  ISETP.NE.AND P0, PT, R2, 0x1, PT ;  /* 0x000000010200780c */ /* 0x000fda0003f05270 */
[----:B------:R-:W-:Y:S08]  /*0a30*/  @!P0 BAR.ARV 0x9, 0x100 ;  /* 0x0244000000008b1d */ /* 0x000ff00000002000 */
[----:B------:R-:W-:Y:S01]  /*0a40*/  BAR.SYNC.DEFER_BLOCKING 0x5, 0x180 ;  /* 0x0146000000007b1d */ /* 0x000fe20000010000 */
[----:B0-----:R-:W-:-:S05]  /*0a50*/  LEA R18, R0, R18, 0x18 ;  /* 0x0000001200127211 */ /* 0x001fca00078ec0ff */
[----:B------:R-:W0:Y:S02]  /*0a60*/  LDS.128 R168, [R18+0x228d0] ;  /* 0x0228d00012a87984 */ /* 0x000e240000000c00 */
[----:B------:R-:W-:Y:S06]  /*0a70*/  BAR.ARV 0x4, 0x180 ;  /* 0x0106000000007b1d */ /* 0x000fec0000002000 */
[----:B0-----:R-:W-:-:S13]  /*0a80*/  ISETP.GE.AND P0, PT, R171, UR4, PT ;  /* 0x00000004ab007c0c */ /* 0x001fda000bf06270 */
[----:B------:R-:W-:Y:S05]  /*0a90*/  @P0 BRA `(.L_x_7397) ;  /* 0x000001f800000947 */ /* 0x000fea0003800000 */
[----:B------:R-:W2:Y:S01]  /*0aa0*/  LDL R13, [R1+0x20] ;  /* 0x00002000010d7983 */ /* 0x000ea20000100800 */
[----:B------:R-:W0:Y:S02]  /*0ab0*/  S2R R0, SR_TID.X ;  /* 0x0000000000007919 */ /* 0x000e240000002100 */
[----:B0-----:R-:W-:-:S05]  /*0ac0*/  VIADD R12, R0, 0xffffff80 ;  /* 0xffffff80000c7836 */ /* 0x001fca0000000000 */
[----:B------:R-:W-:-:S04]  /*0ad0*/  SHF.R.S32.HI R0, RZ, 0x1f, R12 ;  /* 0x0000001fff007819 */ /* 0x000fc8000001140c */
[CC--:B------:R-:W-:Y:S02]  /*0ae0*/  LEA.HI R3, R0.reuse, R12.reuse, RZ, 0x4 ;  /* 0x0000000c00037211 */ /* 0x0c0fe400078f20ff */
[----:B------:R-:W-:Y:S02]  /*0af0*/  LEA.HI R2, R0, R12, RZ, 0x7 ;  /* 0x0000000c00027211 */ /* 0x000fe400078f38ff */
[----:B------:R-:W-:Y:S02]  /*0b00*/  SHF.R.S32.HI R6, RZ, 0x4, R3 ;  /* 0x00000004ff067819 */ /* 0x000fe40000011403 */
[----:B------:R-:W-:Y:S02]  /*0b10*/  LOP3.LUT R217, R2, 0xffffff80, RZ, 0xc0, !PT ;  /* 0xffffff8002d97812 */ /* 0x000fe400078ec0ff */
[----:B------:R-:W-:Y:S02]  /*0b20*/  LEA.HI R4, R3, R6, RZ, 0x1 ;  /* 0x0000000603047211 */ /* 0x000fe400078f08ff */
[----:B------:R-:W-:-:S02]  /*0b30*/  IADD3 R217, R12, -R217, RZ ;  /* 0x800000d90cd97210 */ /* 0x000fc40007ffe0ff */
[----:B------:R-:W-:Y:S02]  /*0b40*/  LOP3.LUT R5, R4, 0x1ffffffe, RZ, 0xc0, !PT ;  /* 0x1ffffffe04057812 */ /* 0x000fe400078ec0ff */
[----:B------:R-:W-:Y:S02]  /*0b50*/  LEA.HI R4, R0, R12, RZ, 0x5 ;  /* 0x0000000c00047211 */ /* 0x000fe400078f28ff */
[----:B------:R-:W-:Y:S02]  /*0b60*/  SHF.R.S32.HI R8, RZ, 0x1f, R217 ;  /* 0x0000001fff087819 */ /* 0x000fe400000114d9 */
[----:B------:R-:W-:Y:S02]  /*0b70*/  SHF.R.S32.HI R229, RZ, 0x7, R2 ;  /* 0x00000007ffe57819 */ /* 0x000fe40000011402 */
[----:B------:R-:W-:Y:S02]  /*0b80*/  LOP3.LUT R3, R3, 0x3fffff0, RZ, 0xc0, !PT ;  /* 0x03fffff003037812 */ /* 0x000fe400078ec0ff */
[----:B------:R-:W-:Y:S01]  /*0b90*/  SHF.L.U32 R4, R4, 0x5, RZ ;  /* 0x0000000504047819 */ /* 0x000fe200000006ff */
[----:B------:R-:W-:Y:S01]  /*0ba0*/  IMAD.IADD R5, R6, 0x1, -R5 ;  /* 0x0000000106057824 */ /* 0x000fe200078e0a05 */
[----:B------:R-:W-:-:S02]  /*0bb0*/  LEA.HI R7, R8, R217, RZ, 0x2 ;  /* 0x000000d908077211 */ /* 0x000fc400078f10ff */
[----:B------:R-:W-:Y:S01]  /*0bc0*/  LEA.HI R6, R2, R229, RZ, 0x1 ;  /* 0x000000e502067211 */ /* 0x000fe200078f08ff */
[----:B------:R-:W-:Y:S01]  /*0bd0*/  IMAD.IADD R2, R12, 0x1, -R3 ;  /* 0x000000010c027824 */ /* 0x000fe200078e0a03 */
[----:B------:R-:W-:Y:S02]  /*0be0*/  LOP3.LUT R203, R4, 0xfffffc00, RZ, 0xc0, !PT ;  /* 0xfffffc0004cb7812 */ /* 0x000fe400078ec0ff */
[----:B------:R-:W-:Y:S02]  /*0bf0*/  LOP3.LUT R4, R7, 0x7ffffffc, RZ, 0xc0, !PT ;  /* 0x7ffffffc07047812 */ /* 0x000fe400078ec0ff */
[-C--:B------:R-:W-:Y:S01]  /*0c00*/  LEA.HI R216, R0, R12.reuse, RZ, 0x3 ;  /* 0x0000000c00d87211 */ /* 0x080fe200078f18ff */
[----:B------:R-:W-:Y:S01]  /*0c10*/  IMAD R2, R2, 0x40, R203 ;  /* 0x0000004002027824 */ /* 0x000fe200078e02cb */
[----:B------:R-:W-:Y:S01]  /*0c20*/  LEA.HI R0, R0, R12, RZ, 0x2 ;  /* 0x0000000c00007211 */ /* 0x000fe200078f10ff */
[----:B------:R-:W-:Y:S01]  /*0c30*/  IMAD.MOV.U32 R11, RZ, RZ, -0x2 ;  /* 0xfffffffeff0b7424 */ /* 0x000fe200078e00ff */
[--C-:B------:R-:W-:Y:S01]  /*0c40*/  SHF.R.S32.HI R9, RZ, 0x2, R7.reuse ;  /* 0x00000002ff097819 */ /* 0x100fe20000011407 */
[----:B------:R-:W-:Y:S01]  /*0c50*/  IMAD.IADD R4, R217, 0x1, -R4 ;  /* 0x00000001d9047824 */ /* 0x000fe200078e0a04 */
[----:B------:R-:W-:Y:S01]  /*0c60*/  SHF.R.S32.HI R10, RZ, 0x1f, R7 ;  /* 0x0000001fff0a7819 */ /* 0x000fe20000011407 */
[----:B------:R-:W-:Y:S01]  /*0c70*/  IMAD R3, R5, 0x8, R2 ;  /* 0x0000000805037824 */ /* 0x000fe200078e0202 */
[----:B------:R-:W-:Y:S01]  /*0c80*/  SHF.R.S32.HI R194, RZ, 0x2, R0 ;  /* 0x00000002ffc27819 */ /* 0x000fe20000011400 */
[----:B------:R-:W-:Y:S01]  /*0c90*/  IMAD R2, R4, R11, 0xa0 ;  /* 0x000000a004027424 */ /* 0x000fe200078e020b */
[----:B------:R-:W-:-:S02]  /*0ca0*/  LEA.HI R10, R10, R9, RZ, 0x3 ;  /* 0x000000090a0a7211 */ /* 0x000fc400078f18ff */
[----:B------:R0:W-:Y:S01]  /*0cb0*/  STL [R1+0x14], R3 ;  /* 0x0000140301007387 */ /* 0x0001e20000100800 */
[----:B------:R-:W-:Y:S01]  /*0cc0*/  VIADD R221, R194, 0x40 ;  /* 0x00000040c2dd7836 */ /* 0x000fe20000000000 */
[----:B------:R-:W-:Y:S02]  /*0cd0*/  LOP3.LUT R10, R10, 0xfffffff8, RZ, 0xc0, !PT ;  /* 0xfffffff80a0a7812 */ /* 0x000fe400078ec0ff */
[----:B------:R-:W-:Y:S01]  /*0ce0*/  LOP3.LUT R228, R0, 0xfffffffc, RZ, 0xc0, !PT ;  /* 0xfffffffc00e47812 */ /* 0x000fe200078ec0ff */
[----:B------:R1:W-:Y:S01]  /*0cf0*/  STL [R1+0x10], R2 ;  /* 0x0000100201007387 */ /* 0x0003e20000100800 */
[----:B------:R-:W-:Y:S02]  /*0d00*/  LOP3.LUT R209, R216, 0xfffffff8, RZ, 0xc0, !PT ;  /* 0xfffffff8d8d17812 */ /* 0x000fe400078ec0ff */
[----:B0-----:R-:W-:Y:S02]  /*0d10*/  SHF.R.S32.HI R3, RZ, 0x1f, R0 ;  /* 0x0000001fff037819 */ /* 0x001fe40000011400 */
[----:B------:R-:W-:-:S02]  /*0d20*/  LEA.HI R8, R8, R217, RZ, 0x5 ;  /* 0x000000d908087211 */ /* 0x000fc400078f28ff */
[----:B------:R-:W-:Y:S02]  /*0d30*/  LEA.HI R3, R3, R194, RZ, 0x3 ;  /* 0x000000c203037211 */ /* 0x000fe400078f18ff */
[----:B-1----:R-:W-:Y:S01]  /*0d40*/  SHF.R.S32.HI R2, RZ, 0x1f, R221 ;  /* 0x0000001fff027819 */ /* 0x002fe200000114dd */
[----:B------:R-:W-:Y:S01]  /*0d50*/  IMAD.IADD R9, R9, 0x1, -R10 ;  /* 0x0000000109097824 */ /* 0x000fe200078e0a0a */
[C---:B------:R-:W-:Y:S01]  /*0d60*/  IADD3 R228, R12.reuse, -R228, RZ ;  /* 0x800000e40ce47210 */ /* 0x040fe20007ffe0ff */
[----:B------:R-:W-:Y:S01]  /*0d70*/  IMAD.IADD R209, R12, 0x1, -R209 ;  /* 0x000000010cd17824 */ /* 0x000fe200078e0ad1 */
[----:B------:R-:W-:Y:S01]  /*0d80*/  SHF.R.S32.HI R8, RZ, 0x5, R8 ;  /* 0x00000005ff087819 */ /* 0x000fe20000011408 */
[----:B------:R-:W-:Y:S01]  /*0d90*/  IMAD.SHL.U32 R200, R221, 0x80, RZ ;  /* 0x00000080ddc87824 */ /* 0x000fe200078e00ff */
[----:B------:R-:W-:Y:S02]  /*0da0*/  LOP3.LUT R6, R6, 0x3fffffe, RZ, 0xc0, !PT ;  /* 0x03fffffe06067812 */ /* 0x000fe400078ec0ff */
[----:B------:R-:W-:-:S02]  /*0db0*/  LEA.HI R2, R2, R221, RZ, 0x3 ;  /* 0x000000dd02027211 */ /* 0x000fc400078f18ff */
[----:B------:R-:W-:Y:S02]  /*0dc0*/  LOP3.LUT R3, R3, 0xfffffff8, RZ, 0xc0, !PT ;  /* 0xfffffff803037812 */ /* 0x000fe400078ec0ff */
[----:B------:R-:W-:Y:S01]  /*0dd0*/  LEA.HI R0, R228, R228, RZ, 0x1 ;  /* 0x000000e4e4007211 */ /* 0x000fe200078f08ff */
[----:B------:R-:W-:Y:S01]  /*0de0*/  IMAD.SHL.U32 R202, R209, 0x8, RZ ;  /* 0x00000008d1ca7824 */ /* 0x000fe200078e00ff */
[----:B------:R-:W-:Y:S01]  /*0df0*/  LEA R9, R8, R9, 0x4 ;  /* 0x0000000908097211 */ /* 0x000fe200078e20ff */
[----:B------:R-:W-:Y:S01]  /*0e00*/  IMAD.IADD R6, R229, 0x1, -R6 ;  /* 0x00000001e5067824 */ /* 0x000fe200078e0a06 */
[----:B------:R-:W-:Y:S01]  /*0e10*/  IADD3 R204, R194, -R3, RZ ;  /* 0x80000003c2cc7210 */ /* 0x000fe20007ffe0ff */
[----:B------:R-:W-:Y:S01]  /*0e20*/  IMAD.SHL.U32 R2, R2, 0x80, RZ ;  /* 0x0000008002027824 */ /* 0x000fe200078e00ff */
[----:B------:R-:W-:Y:S02]  /*0e30*/  SHF.L.U32 R16, R228, 0x4, RZ ;  /* 0x00000004e4107819 */ /* 0x000fe400000006ff */
[----:B------:R-:W-:-:S02]  /*0e40*/  LOP3.LUT R3, R0, 0x1ffffffe, RZ, 0xc0, !PT ;  /* 0x1ffffffe00037812 */ /* 0x000fc400078ec0ff */
[----:B------:R-:W-:Y:S01]  /*0e50*/  LOP3.LUT R200, R200, 0x380, RZ, 0xc0, !PT ;  /* 0x00000380c8c87812 */ /* 0x000fe200078ec0ff */
[----:B------:R-:W-:Y:S01]  /*0e60*/  IMAD R5, R6, 0x40, R9 ;  /* 0x0000004006057824 */ /* 0x000fe200078e0209 */
[----:B------:R-:W-:Y:S01]  /*0e70*/  SHF.R.S32.HI R0, RZ, 0x1f, R202 ;  /* 0x0000001fff007819 */ /* 0x000fe200000114ca */
[----:B------:R-:W-:Y:S01]  /*0e80*/  VIADD R208, R202, 0x40 ;  /* 0x00000040cad07836 */ /* 0x000fe20000000000 */
[----:B------:R-:W-:Y:S01]  /*0e90*/  SHF.R.U32.HI R6, RZ, 0x3, R200 ;  /* 0x00000003ff067819 */ /* 0x000fe200000116c8 */
[----:B------:R-:W-:Y:S01]  /*0ea0*/  IMAD.IADD R3, R228, 0x1, -R3 ;  /* 0x00000001e4037824 */ /* 0x000fe200078e0a03 */
[----:B------:R-:W-:Y:S02]  /*0eb0*/  LOP3.LUT R0, R200, 0x70, R16, 0xf8, !PT ;  /* 0x00000070c8007812 */ /* 0x000fe400078ef810 */
[----:B------:R-:W-:-:S04]  /*0ec0*/  LOP3.LUT R205, R2, 0xfffffc00, RZ, 0xc0, !PT ;  /* 0xfffffc0002cd7812 */ /* 0x000fc800078ec0ff */
[----:B------:R-:W-:Y:S02]  /*0ed0*/  LOP3.LUT R219, R205, R0, R6, 0xf6, !PT ;  /* 0x00000000cddb7212 */ /* 0x000fe400078ef606 */
[----:B------:R-:W-:Y:S02]  /*0ee0*/  SHF.R.S32.HI R0, RZ, 0x1f, R208 ;  /* 0x0000001fff007819 */ /* 0x000fe400000114d0 */
[----:B------:R-:W-:Y:S01]  /*0ef0*/  LEA R0, R3, R5, 0x3 ;  /* 0x0000000503007211 */ /* 0x000fe200078e18ff */
[----:B------:R0:W-:Y:S01]  /*0f00*/  STL [R1+0x8], R5 ;  /* 0x0000080501007387 */ /* 0x0001e20000100800 */
[----:B------:R-:W-:-:S03]  /*0f10*/  VIADD R227, R194, 0x80 ;  /* 0x00000080c2e37836 */ /* 0x000fc60000000000 */
[----:B------:R0:W-:Y:S02]  /*0f20*/  STL [R1+0xc], R0 ;  /* 0x00000c0001007387 */ /* 0x0001e40000100800 */
[----:B------:R-:W-:Y:S01]  /*0f30*/  SHF.R.S32.HI R4, RZ, 0x1f, R227 ;  /* 0x0000001fff047819 */ /* 0x000fe200000114e3 */
[----:B------:R-:W-:-:S03]  /*0f40*/  IMAD.SHL.U32 R22, R228, 0x8, RZ ;  /* 0x00000008e4167824 */ /* 0x000fc600078e00ff */
[----:B------:R-:W-:Y:S01]  /*0f50*/  LEA.HI R4, R4, R227, RZ, 0x3 ;  /* 0x000000e304047211 */ /* 0x000fe200078f18ff */
[----:B------:R-:W-:Y:S01]  /*0f60*/  IMAD.SHL.U32 R201, R227, 0x80, RZ ;  /* 0x00000080e3c97824 */ /* 0x000fe200078e00ff */
[----:B------:R-:W-:Y:S01]  /*0f70*/  IADD3 R195, R22, 0x20, RZ ;  /* 0x0000002016c37810 */ /* 0x000fe20007ffe0ff */
[----:B------:R-:W-:Y:S02]  /*0f80*/  VIADD R19, R16, 0x40 ;  /* 0x0000004010137836 */ /* 0x000fe40000000000 */
[----:B------:R-:W-:Y:S01]  /*0f90*/  IMAD.SHL.U32 R4, R4, 0x80, RZ ;  /* 0x0000008004047824 */ /* 0x000fe200078e00ff */
[----:B------:R-:W-:Y:S01]  /*0fa0*/  MOV R213, RZ ;  /* 0x000000ff00d57202 */ /* 0x000fe20000000f00 */
[----:B------:R-:W-:Y:S01]  /*0fb0*/  IMAD.MOV.U32 R192, RZ, RZ, RZ ;  /* 0x000000ffffc07224 */ /* 0x000fe200078e00ff */
[----:B------:R-:W-:Y:S01]  /*0fc0*/  CS2R R196, SRZ ;  /* 0x0000000000c47805 */ /* 0x000fe2000001ff00 */
[----:B------:R-:W-:Y:S01]  /*0fd0*/  IMAD.MOV.U32 R199, RZ, RZ, RZ ;  /* 0x000000ffffc77224 */ /* 0x000fe200078e00ff */
[----:B------:R-:W-:Y:S01]  /*0fe0*/  SHF.R.S32.HI R216, RZ, 0x3, R216 ;  /* 0x00000003ffd87819 */ /* 0x000fe200000114d8 */
[----:B------:R-:W-:Y:S01]  /*0ff0*/  IMAD.IADD R219, R18, 0x1, R219 ;  /* 0x0000000112db7824 */ /* 0x000fe200078e02db */
[----:B------:R-:W-:-:S02]  /*1000*/  LOP3.LUT R201, R201, 0x380, RZ, 0xc0, !PT ;  /* 0x00000380c9c97812 */ /* 0x000fc400078ec0ff */
[----:B------:R-:W-:Y:S02]  /*1010*/  SHF.R.S32.HI R17, RZ, 0x1f, R16 ;  /* 0x0000001fff117819 */ /* 0x000fe40000011410 */
[----:B------:R-:W-:Y:S02]  /*1020*/  SHF.R.S32.HI R193, RZ, 0x1f, R19 ;  /* 0x0000001fffc17819 */ /* 0x000fe40000011413 */
[----:B------:R-:W-:Y:S02]  /*1030*/  SHF.R.S32.HI R218, RZ, 0x1f, R195 ;  /* 0x0000001fffda7819 */ /* 0x000fe400000114c3 */
[----:B------:R-:W-:Y:S02]  /*1040*/  LOP3.LUT R206, R4, 0xfffffc00, RZ, 0xc0, !PT ;  /* 0xfffffc0004ce7812 */ /* 0x000fe400078ec0ff */
[----:B0-2---:R-:W-:-:S07]  /*1050*/  LOP3.LUT R198, R13, 0x1, RZ, 0xfc, !PT ;  /* 0x000000010dc67812 */ /* 0x005fce00078efcff */
.L_x_7561:
[----:B0--3--:R-:W0:Y:S02]  /*1060*/  LDC.64 R2, c[0x0][0xc88] ;  /* 0x00032200ff027b82 */ /* 0x009e240000000a00 */
        /* <DEDUP_REMOVED lines=8> */
[----:B------:R-:W-:Y:S01]  /*10f0*/  ISETP.NE.U32.AND P0, PT, RZ, UR6, PT ;  /* 0x00000006ff007c0c */ /* 0x000fe2000bf05070 */
[----:B------:R-:W-:Y:S01]  /*1100*/  IMAD.MOV.U32 R87, RZ, RZ, RZ ;  /* 0x000000ffff577224 */ /* 0x000fe200078e00ff */
[----:B------:R-:W-:-:S02]  /*1110*/  ISETP.NE.AND.EX P1, PT, RZ, UR5, PT, P1 ;  /* 0x00000005ff007c0c */ /* 0x000fc4000bf25310 */
[----:B------:R-:W-:Y:S02]  /*1120*/  ISETP.NE.AND.EX P0, PT, RZ, UR7, PT, P0 ;  /* 0x00000007ff007c0c */ /* 0x000fe4000bf05300 */
[----:B--2---:R-:W-:Y:S01]  /*1130*/  SHF.R.S32.HI R214, RZ, 0x1f, R207 ;  /* 0x0000001fffd67819 */ /* 0x004fe200000114cf */
[----:B------:R-:W-:-:S08]  /*1140*/  IMAD.SHL.U32 R211, R207, 0x4, RZ ;  /* 0x00000004cfd37824 */ /* 0x000fd000078e00ff */
[C---:B------:R-:W-:Y:S02]  /*1150*/  @P1 LEA R4, P2, R207.reuse, UR4, 0x2 ;  /* 0x00000004cf041c11 */ /* 0x040fe4000f8410ff */
[C-C-:B------:R-:W-:Y:S02]  /*1160*/  SHF.L.U64.HI R212, R207.reuse, 0x2, R214.reuse ;  /* 0x00000002cfd47819 */ /* 0x140fe400000102d6 */
[----:B----4-:R-:W-:Y:S02]  /*1170*/  @P1 LEA.HI.X R5, R207, UR5, R214, 0x2, P2 ;  /* 0x00000005cf051c11 */ /* 0x010fe400090f14d6 */
[----:B------:R-:W-:Y:S01]  /*1180*/  ISETP.NE.U32.AND P2, PT, RZ, UR8, PT ;  /* 0x00000008ff007c0c */ /* 0x000fe2000bf45070 */
[----:B------:R-:W-:Y:S01]  /*1190*/  ULDC UR4, c[0x0][0x288] ;  /* 0x0000a20000047ab9 */ /* 0x000fe20000000800 */
[----:B------:R-:W-:Y:S01]  /*11a0*/  IADD3 R6, P3, R211, UR6, RZ ;  /* 0x00000006d3067c10 */ /* 0x000fe2000ff7e0ff */
[----:B------:R0:W5:Y:S01]  /*11b0*/  @P1 LDG.E R9, desc[UR60][R4.64] ;  /* 0x0000003c04091981 */ /* 0x000162000c1e1900 */
[----:B------:R-:W-:-:S02]  /*11c0*/  ISETP.NE.AND.EX P2, PT, RZ, UR9, PT, P2 ;  /* 0x00000009ff007c0c */ /* 0x000fc4000bf45320 */
[----:B------:R-:W-:Y:S01]  /*11d0*/  MOV R25, UR4 ;  /* 0x0000000400197c02 */ /* 0x000fe20008000f00 */
[----:B------:R-:W-:Y:S01]  /*11e0*/  ULDC.64 UR4, c[0x0][0x418] ;  /* 0x0001060000047ab9 */ /* 0x000fe20000000a00 */
[----:B------:R-:W-:-:S05]  /*11f0*/  IADD3.X R7, R212, UR7, RZ, P3, !PT ;  /* 0x00000007d4077c10 */ /* 0x000fca0009ffe4ff */
[----:B------:R0:W5:Y:S04]  /*1200*/  @P0 LDG.E R87, desc[UR60][R6.64] ;  /* 0x0000003c06570981 */ /* 0x000168000c1e1900 */
[----:B------:R-:W-:-:S04]  /*1210*/  @P2 IADD3 R2, P1, R211, UR8, RZ ;  /* 0x00000008d3022c10 */ /* 0x000fc8000ff3e0ff */
        /* <DEDUP_REMOVED lines=10> */
[----:B------:R-:W-:Y:S02]  /*12c0*/  IMAD.U32 R28, RZ, RZ, UR4 ;  /* 0x00000004ff1c7e24 */ /* 0x000fe4000f8e00ff */
[----:B------:R-:W-:Y:S01]  /*12d0*/  IMAD.MOV.U32 R27, RZ, RZ, R207 ;  /* 0x000000ffff1b7224 */ /* 0x000fe200078e00cf */
        /* <DEDUP_REMOVED lines=10> */
.L_x_7398:
[----:B------:R-:W-:Y:S01]  /*1380*/  ULDC.64 UR4, c[0x0][0xa20] ;  /* 0x0002880000047ab9 */ /* 0x000fe20000000a00 */
[----:B------:R-:W-:Y:S01]  /*1390*/  IMAD.MOV.U32 R215, RZ, RZ, R169 ;  /* 0x000000ffffd77224 */ /* 0x000fe200078e00a9 */
[----:B------:R-:W-:Y:S01]  /*13a0*/  ISETP.NE.U32.AND P1, PT, RZ, UR4, PT ;  /* 0x00000004ff007c0c */ /* 0x000fe2000bf25070 */
[----:B------:R-:W-:-:S03]  /*13b0*/  IMAD.MOV.U32 R210, RZ, RZ, R170 ;  /* 0x000000ffffd27224 */ /* 0x000fc600078e00aa */
[----:B------:R-:W-:-:S13]  /*13c0*/  ISETP.NE.AND.EX P1, PT, RZ, UR5, PT, P1 ;  /* 0x00000005ff007c0c */ /* 0x000fda000bf25310 */
[----:B------:R-:W-:Y:S05]  /*13d0*/  @!P1 BRA `(.L_x_7399) ;  /* 0x0000000000109947 */ /* 0x000fea0003800000 */
[----:B------:R-:W-:-:S04]  /*13e0*/  IADD3 R2, P0, R211, UR4, RZ ;  /* 0x00000004d3027c10 */ /* 0x000fc8000ff1e0ff */
[----:B------:R-:W-:-:S05]  /*13f0*/  IADD3.X R3, R212, UR5, RZ, P0, !PT ;  /* 0x00000005d4037c10 */ /* 0x000fca00087fe4ff */
[----:B------:R0:W5:Y:S01]  /*1400*/  LDG.E R28, desc[UR60][R2.64] ;  /* 0x0000003c021c7981 */ /* 0x000162000c1e1900 */
[----:B------:R-:W-:Y:S05]  /*1410*/  BRA `(.L_x_7400) ;  /* 0x0000000000107947 */ /* 0x000fea0003800000 */
.L_x_7399:
[----:B------:R-:W-:Y:S05]  /*1420*/  @!P0 BRA `(.L_x_7400) ;  /* 0x00000000000c8947 */ /* 0x000fea0003800000 */
[----:B------:R-:W2:Y:S04]  /*1430*/  LDG.E R3, desc[UR60][R6.64] ;  /* 0x0000003c06037981 */ /* 0x000ea8000c1e1900 */
[----:B------:R-:W2:Y:S02]  /*1440*/  LDG.E R28, desc[UR60][R6.64+0x4] ;  /* 0x0000043c061c7981 */ /* 0x000ea4000c1e1900 */
[----:B--2---:R-:W-:-:S07]  /*1450*/  IMAD.IADD R28, R28, 0x1, -R3 ;  /* 0x000000011c1c7824 */ /* 0x004fce00078e0a03 */
.L_x_7400:
        /* <DEDUP_REMOVED lines=8> */
[----:B------:R0:W2:Y:S01]  /*14e0*/  @P0 LDG.E R7, desc[UR60][R2.64+0x4] ;  /* 0x0000043c02070981 */ /* 0x0000a2000c1e1900 */
[----:B------:R-:W-:Y:S02]  /*14f0*/  ISETP.NE.U32.AND P1, PT, RZ, UR4, PT ;  /* 0x00000004ff007c0c */ /* 0x000fe4000bf25070 */
[----:B------:R-:W-:Y:S02]  /*1500*/  MOV R24, R28 ;  /* 0x0000001c00187202 */ /* 0x000fe40000000f00 */
[----:B------:R-:W-:Y:S01]  /*1510*/  ISETP.NE.AND.EX P1, PT, RZ, UR5, PT, P1 ;  /* 0x00000005ff007c0c */ /* 0x000fe2000bf25310 */
[----:B0-----:R-:W-:-:S12]  /*1520*/  IMAD.MOV R2, RZ, RZ, -R9 ;  /* 0x000000ffff027224 */ /* 0x001fd800078e0a09 */
[----:B------:R-:W-:-:S04]  /*1530*/  @P1 IADD3 R4, P2, R211, UR4, RZ ;  /* 0x00000004d3041c10 */ /* 0x000fc8000ff5e0ff */
[----:B------:R-:W-:Y:S02]  /*1540*/  @P1 IADD3.X R5, R212, UR5, RZ, P2, !PT ;  /* 0x00000005d4051c10 */ /* 0x000fe400097fe4ff */
[----:B------:R-:W-:-:S03]  /*1550*/  VIMNMX R2, RZ, R2, !PT ;  /* 0x00000002ff027248 */ /* 0x000fc60007fe0100 */
[----:B------:R0:W5:Y:S01]  /*1560*/  @P1 LDG.E R24, desc[UR60][R4.64] ;  /* 0x0000003c04181981 */ /* 0x000162000c1e1900 */
[----:B--2---:R-:W-:-:S04]  /*1570*/  @P0 IMAD.IADD R48, R7, 0x1, -R0 ;  /* 0x0000000107300824 */ /* 0x004fc800078e0a00 */
[----:B------:R-:W-:-:S05]  /*1580*/  IMAD.IADD R72, R9, 0x1, R48 ;  /* 0x0000000109487824 */ /* 0x000fca00078e0230 */
[----:B------:R-:W-:-:S05]  /*1590*/  IADD3 R0, R72, 0x9f, RZ ;  /* 0x0000009f48007810 */ /* 0x000fca0007ffe0ff */
[----:B------:R-:W-:-:S05]  /*15a0*/  IMAD.HI R0, R0, 0x66666667, RZ ;  /* 0x6666666700007827 */ /* 0x000fca00078e02ff */
[----:B------:R-:W-:-:S04]  /*15b0*/  SHF.R.U32.HI R3, RZ, 0x1f, R0 ;  /* 0x0000001fff037819 */ /* 0x000fc80000011600 */
[----:B------:R-:W-:-:S05]  /*15c0*/  LEA.HI.SX32 R120, R0, R3, 0x1a ;  /* 0x0000000300787211 */ /* 0x000fca00078fd2ff */
[----:B------:R-:W-:-:S05]  /*15d0*/  IMAD R3, R120, 0xa0, -R9 ;  /* 0x000000a078037824 */ /* 0x000fca00078e0a09 */
[----:B0-----:R-:W-:-:S04]  /*15e0*/  VIMNMX R5, R3, R48, PT ;  /* 0x0000003003057248 */ /* 0x001fc80003fe0100 */
        /* <DEDUP_REMOVED lines=31> */
.L_x_7403:
[----:B------:R-:W-:Y:S05]  /*17e0*/  BSYNC B6 ;  /* 0x0000000000067941 */ /* 0x000fea0003800000 */
.L_x_7402:
        /* <DEDUP_REMOVED lines=20> */
.L_x_7405:
[----:B------:R-:W-:Y:S05]  /*1930*/  BSYNC B6 ;  /* 0x0000000000067941 */ /* 0x000fea0003800000 */
.L_x_7404:
[----:B------:R-:W-:Y:S01]  /*1940*/  ULDC.64 UR4, c[0x0][0x9f8] ;  /* 0x00027e0000047ab9 */ /* 0x000fe20000000a00 */
[----:B------:R-:W0:Y:S01]  /*1950*/  LDC.64 R52, c[0x0][0x3f8] ;  /* 0x0000fe00ff347b82 */ /* 0x000e220000000a00 */
[----:B------:R-:W-:-:S04]  /*1960*/  ISETP.NE.U32.AND P0, PT, RZ, UR4, PT ;  /* 0x00000004ff007c0c */ /* 0x000fc8000bf05070 */
[----:B------:R-:W-:-:S03]  /*1970*/  ISETP.NE.AND.EX P0, PT, RZ, UR5, PT, P0 ;  /* 0x00000005ff007c0c */ /* 0x000fc6000bf05300 */
[----:B------:R-:W1:Y:S08]  /*1980*/  LDC.64 R58, c[0x0][0x408] ;  /* 0x00010200ff3a7b82 */ /* 0x000e700000000a00 */
[----:B------:R-:W2:Y:S02]  /*1990*/  LDC R71, c[0x0][0x3f4] ;  /* 0x0000fd00ff477b82 */ /* 0x000ea40000000800 */
[----:B------:R-:W-:-:S04]  /*19a0*/  @P0 IADD3 R4, P1, R211, UR4, RZ ;  /* 0x00000004d3040c10 */ /* 0x000fc8000ff3e0ff */
[----:B------:R-:W-:-:S05]  /*19b0*/  @P0 IADD3.X R5, R212, UR5, RZ, P1, !PT ;  /* 0x00000005d4050c10 */ /* 0x000fca0008ffe4ff */
[----:B------:R3:W4:Y:S01]  /*19c0*/  @P0 LDG.E R27, desc[UR60][R4.64] ;  /* 0x0000003c041b0981 */ /* 0x000722000c1e1900 */
[----:B------:R-:W-:Y:S01]  /*19d0*/  SHF.R.S32.HI R3, RZ, 0x1f, R194 ;  /* 0x0000001fff037819 */ /* 0x000fe200000114c2 */
[----:B------:R-:W-:Y:S01]  /*19e0*/  IMAD.SHL.U32 R82, R204, 0x80, RZ ;  /* 0x00000080cc527824 */ /* 0x000fe200078e00ff */
[----:B------:R-:W-:Y:S01]  /*19f0*/  SHF.R.S32.HI R23, RZ, 0x1f, R22 ;  /* 0x0000001fff177819 */ /* 0x000fe20000011416 */
[----:B------:R-:W2:Y:S01]  /*1a00*/  S2R R30, SR_TID.X ;  /* 0x00000000001e7919 */ /* 0x000ea20000002100 */
[-C--:B0-----:R-:W-:Y:S01]  /*1a10*/  IMAD.WIDE.U32 R8, R194, R52.reuse, R16 ;  /* 0x00000034c2087225 */ /* 0x081fe200078e0010 */
[----:B------:R-:W-:Y:S02]  /*1a20*/  SHF.R.U32.HI R77, RZ, 0x3, R201 ;  /* 0x00000003ff4d7819 */ /* 0x000fe400000116c9 */
[----:B------:R-:W-:Y:S01]  /*1a30*/  LOP3.LUT R82, R82, 0x380, RZ, 0xc0, !PT ;  /* 0x0000038052527812 */ /* 0x000fe200078ec0ff */
[C---:B------:R-:W-:Y:S01]  /*1a40*/  IMAD R0, R3.reuse, R52, RZ ;  /* 0x0000003403007224 */ /* 0x040fe200078e02ff */
[----:B------:R-:W-:Y:S01]  /*1a50*/  SHF.L.U64.HI R86, R52, 0x6, R53 ;  /* 0x0000000634567819 */ /* 0x000fe20000010235 */
[-C--:B-1----:R-:W-:Y:S01]  /*1a60*/  IMAD R3, R3, R58.reuse, RZ ;  /* 0x0000003a03037224 */ /* 0x082fe200078e02ff */
[----:B------:R-:W-:Y:S01]  /*1a70*/  SHF.R.U32.HI R76, RZ, 0x3, R82 ;  /* 0x00000003ff4c7819 */ /* 0x000fe20000011652 */
[----:B---3--:R-:W-:Y:S01]  /*1a80*/  IMAD.WIDE.U32 R4, R194, R58, R22 ;  /* 0x0000003ac2047225 */ /* 0x008fe200078e0016 */
[----:B--2---:R-:W-:-:S02]  /*1a90*/  ISETP.GE.AND P0, PT, R16, R71, PT ;  /* 0x000000471000720c */ /* 0x004fc40003f06270 */
[----:B------:R-:W-:Y:S01]  /*1aa0*/  SHF.L.U64.HI R85, R52, 0x7, R53 ;  /* 0x0000000734557819 */ /* 0x000fe20000010235 */
[C---:B------:R-:W-:Y:S01]  /*1ab0*/  IMAD R15, R194.reuse, R59, R3 ;  /* 0x0000003bc20f7224 */ /* 0x040fe200078e0203 */
[----:B------:R-:W-:Y:S01]  /*1ac0*/  SEL R3, R71, RZ, P0 ;  /* 0x000000ff47037207 */ /* 0x000fe20000000000 */
[----:B------:R-:W-:Y:S01]  /*1ad0*/  IMAD R13, R194, R53, R0 ;  /* 0x00000035c20d7224 */ /* 0x000fe200078e0200 */
[----:B------:R-:W-:Y:S01]  /*1ae0*/  SHF.L.U32 R83, R52, 0x7, RZ ;  /* 0x0000000734537819 */ /* 0x000fe200000006ff */
[----:B------:R-:W-:Y:S01]  /*1af0*/  IMAD.WIDE.U32 R6, R194, R52, R22 ;  /* 0x00000034c2067225 */ /* 0x000fe200078e0016 */
[----:B------:R-:W-:Y:S02]  /*1b00*/  IADD3 R5, R5, R15, RZ ;  /* 0x0000000f05057210 */ /* 0x000fe40007ffe0ff */
[----:B------:R-:W-:Y:S01]  /*1b10*/  SHF.L.U64.HI R81, R58, 0x6, R59 ;  /* 0x000000063a517819 */ /* 0x000fe2000001023b */
[----:B------:R-:W-:Y:S01]  /*1b20*/  IMAD.IADD R3, R16, 0x1, R3 ;  /* 0x0000000110037824 */ /* 0x000fe200078e0203 */
[----:B------:R-:W-:Y:S01]  /*1b30*/  SHF.L.U64.HI R80, R58, 0x7, R59 ;  /* 0x000000073a507819 */ /* 0x000fe2000001023b */
[----:B------:R-:W-:Y:S01]  /*1b40*/  IMAD.IADD R7, R7, 0x1, R13 ;  /* 0x0000000107077824 */ /* 0x000fe200078e020d */
[----:B------:R-:W-:Y:S01]  /*1b50*/  LOP3.LUT P1, RZ, R204, 0x4, RZ, 0xc0, !PT ;  /* 0x00000004ccff7812 */ /* 0x000fe2000782c0ff */
[----:B------:R-:W-:Y:S01]  /*1b60*/  IMAD.IADD R9, R13, 0x1, R9 ;  /* 0x000000010d097824 */ /* 0x000fe200078e0209 */
[----:B------:R-:W-:Y:S01]  /*1b70*/  SHF.R.S32.HI R0, RZ, 0x1f, R3 ;  /* 0x0000001fff007819 */ /* 0x000fe20000011403 */
[----:B-----5:R-:W-:Y:S01]  /*1b80*/  IMAD.WIDE.U32 R54, R24, R58, R4 ;  /* 0x0000003a18367225 */ /* 0x020fe200078e0004 */
[----:B------:R-:W-:-:S02]  /*1b90*/  SHF.R.S32.HI R13, RZ, 0x1f, R24 ;  /* 0x0000001fff0d7819 */ /* 0x000fc40000011418 */
[--C-:B------:R-:W-:Y:S01]  /*1ba0*/  LOP3.LUT R5, R82, 0x30, R16.reuse, 0xf8, !PT ;  /* 0x0000003052057812 */ /* 0x100fe200078ef810 */
[----:B------:R-:W-:Y:S01]  /*1bb0*/  IMAD.WIDE.U32 R10, R194, R58, R16 ;  /* 0x0000003ac20a7225 */ /* 0x000fe200078e0010 */
[----:B------:R-:W-:Y:S02]  /*1bc0*/  SHF.R.U32.HI R30, RZ, 0x7, R30 ;  /* 0x00000007ff1e7819 */ /* 0x000fe4000001161e */
[----:B------:R-:W-:Y:S01]  /*1bd0*/  LEA.HI R3, R0, R3, RZ, 0x4 ;  /* 0x0000000300037211 */ /* 0x000fe200078f20ff */
[-C--:B------:R-:W-:Y:S01]  /*1be0*/  IMAD R0, R13, R52.reuse, RZ ;  /* 0x000000340d007224 */ /* 0x080fe200078e02ff */
[----:B------:R-:W-:Y:S01]  /*1bf0*/  ISETP.NE.AND P6, PT, R30, 0x1, PT ;  /* 0x000000011e00780c */ /* 0x000fe20003fc5270 */
[----:B------:R-:W-:Y:S01]  /*1c00*/  IMAD.WIDE.U32 R20, R24, R52, R6 ;  /* 0x0000003418147225 */ /* 0x000fe200078e0006 */
[----:B------:R-:W-:Y:S02]  /*1c10*/  LOP3.LUT R68, R5, R76, RZ, 0x3c, !PT ;  /* 0x0000004c05447212 */ /* 0x000fe400078e3cff */
[--C-:B------:R-:W-:Y:S01]  /*1c20*/  LOP3.LUT R5, R82, 0x70, R3.reuse, 0xf8, !PT ;  /* 0x0000007052057812 */ /* 0x100fe200078ef803 */
[----:B------:R-:W-:Y:S01]  /*1c30*/  VIADD R74, R30, 0x8 ;  /* 0x000000081e4a7836 */ /* 0x000fe20000000000 */
[----:B------:R-:W-:Y:S01]  /*1c40*/  LOP3.LUT R4, R200, 0x70, R3, 0xf8, !PT ;  /* 0x00000070c8047812 */ /* 0x000fe200078ef803 */
[----:B------:R-:W-:Y:S01]  /*1c50*/  IMAD.IADD R11, R15, 0x1, R11 ;  /* 0x000000010f0b7824 */ /* 0x000fe200078e020b */
[----:B------:R-:W-:Y:S01]  /*1c60*/  LOP3.LUT R6, R201, 0x70, R3, 0xf8, !PT ;  /* 0x00000070c9067812 */ /* 0x000fe200078ef803 */
[----:B------:R-:W-:Y:S01]  /*1c70*/  IMAD R13, R13, R58, RZ ;  /* 0x0000003a0d0d7224 */ /* 0x000fe200078e02ff */
[----:B------:R-:W-:Y:S01]  /*1c80*/  SHF.R.U32.HI R30, RZ, 0x3, R200 ;  /* 0x00000003ff1e7819 */ /* 0x000fe200000116c8 */
[----:B------:R-:W-:Y:S01]  /*1c90*/  IMAD R15, R24, R53, R0 ;  /* 0x00000035180f7224 */ /* 0x000fe200078e0200 */
[----:B------:R-:W-:Y:S01]  /*1ca0*/  LOP3.LUT R0, R5, R76, RZ, 0x3c, !PT ;  /* 0x0000004c05007212 */ /* 0x000fe200078e3cff */
[----:B------:R-:W-:Y:S05]  /*1cb0*/  @!P6 WARPSYNC.ALL ;  /* 0x000000000000e948 */ /* 0x000fea0003800000 */
[----:B------:R-:W-:Y:S01]  /*1cc0*/  ULDC UR4, c[0x0][0x2f4] ;  /* 0x0000bd0000047ab9 */ /* 0x000fe20000000800 */
[----:B------:R-:W-:Y:S01]  /*1cd0*/  IMAD R29, R53, 0xa0, RZ ;  /* 0x000000a0351d7824 */ /* 0x000fe200078e02ff */
[----:B------:R-:W-:Y:S01]  /*1ce0*/  LOP3.LUT R4, R4, R30, RZ, 0x3c, !PT ;  /* 0x0000001e04047212 */ /* 0x000fe200078e3cff */
[----:B------:R-:W-:Y:S01]  /*1cf0*/  IMAD.SHL.U32 R84, R52, 0x40, RZ ;  /* 0x0000004034547824 */ /* 0x000fe200078e00ff */
[----:B------:R-:W-:Y:S01]  /*1d00*/  LOP3.LUT R5, R6, R77, RZ, 0x3c, !PT ;  /* 0x0000004d06057212 */ /* 0x000fe200078e3cff */
[----:B------:R-:W-:Y:S01]  /*1d10*/  IMAD.WIDE.U32 R50, R24, R52, R8 ;  /* 0x0000003418327225 */ /* 0x000fe200078e0008 */
[----:B------:R-:W-:-:S02]  /*1d20*/  LOP3.LUT R62, R3, 0xfffffff0, RZ, 0xc0, !PT ;  /* 0xfffffff0033e7812 */ /* 0x000fc400078ec0ff */
[----:B------:R-:W-:Y:S01]  /*1d30*/  ISETP.GE.AND P2, PT, R19, UR4, PT ;  /* 0x0000000413007c0c */ /* 0x000fe2000bf46270 */
[----:B------:R-:W-:Y:S01]  /*1d40*/  IMAD R13, R24, R59, R13 ;  /* 0x0000003b180d7224 */ /* 0x000fe200078e020d */
[----:B------:R-:W-:Y:S01]  /*1d50*/  SHF.R.S32.HI R63, RZ, 0x4, R3 ;  /* 0x00000004ff3f7819 */ /* 0x000fe20000011403 */
[----:B------:R-:W-:Y:S01]  /*1d60*/  IMAD R69, R59, 0xa0, RZ ;  /* 0x000000a03b457824 */ /* 0x000fe200078e02ff */
[----:B------:R-:W-:Y:S01]  /*1d70*/  IADD3 R87, R87, R28, RZ ;  /* 0x0000001c57577210 */ /* 0x000fe20007ffe0ff */
[C---:B------:R-:W-:Y:S01]  /*1d80*/  IMAD.SHL.U32 R79, R58.reuse, 0x40, RZ ;  /* 0x000000403a4f7824 */ /* 0x040fe200078e00ff */
[----:B------:R-:W-:Y:S01]  /*1d90*/  SHF.R.S32.HI R75, RZ, 0x1f, R170 ;  /* 0x0000001fff4b7819 */ /* 0x000fe200000114aa */
[----:B------:R-:W-:Y:S01]  /*1da0*/  IMAD.SHL.U32 R78, R58, 0x80, RZ ;  /* 0x000000803a4e7824 */ /* 0x000fe200078e00ff */
[----:B------:R-:W-:Y:S01]  /*1db0*/  LEA R73, R228, R194, 0x6 ;  /* 0x000000c2e4497211 */ /* 0x000fe200078e30ff */
[----:B------:R-:W-:Y:S01]  /*1dc0*/  IMAD.WIDE.U32 R56, R24, R58, R10 ;  /* 0x0000003a18387225 */ /* 0x000fe200078e000a */
[----:B------:R-:W-:-:S02]  /*1dd0*/  IADD3 R68, R203, R68, RZ ;  /* 0x00000044cb447210 */ /* 0x000fc40007ffe0ff */
[----:B------:R-:W-:Y:S01]  /*1de0*/  ISETP.GE.AND P1, PT, R16, UR4, PT ;  /* 0x0000000410007c0c */ /* 0x000fe2000bf26270 */
[----:B------:R-:W-:Y:S01]  /*1df0*/  IMAD.WIDE.U32 R52, R52, 0xa0, RZ ;  /* 0x000000a034347825 */ /* 0x000fe200078e00ff */
[----:B------:R-:W-:Y:S02]  /*1e00*/  IADD3 R64, R13, R57, RZ ;  /* 0x000000390d407210 */ /* 0x000fe40007ffe0ff */
[----:B------:R-:W-:Y:S01]  /*1e10*/  P2R R89, PR, RZ, 0x4 ;  /* 0x00000004ff597803 */ /* 0x000fe20000000000 */
[----:B------:R-:W-:Y:S01]  /*1e20*/  IMAD.WIDE.U32 R58, R58, 0xa0, RZ ;  /* 0x000000a03a3a7825 */ /* 0x000fe200078e00ff */
[----:B------:R-:W-:-:S03]  /*1e30*/  SHF.R.S32.HI R60, RZ, 0x1f, R62 ;  /* 0x0000001fff3c7819 */ /* 0x000fc6000001143e */
[----:B------:R-:W-:Y:S02]  /*1e40*/  IMAD.IADD R49, R203, 0x1, R0 ;  /* 0x00000001cb317824 */ /* 0x000fe400078e0200 */
[----:B------:R-:W-:Y:S02]  /*1e50*/  IMAD.SHL.U32 R71, R71, 0x2, RZ ;  /* 0x0000000247477824 */ /* 0x000fe400078e00ff */
[----:B------:R-:W-:Y:S02]  /*1e60*/  IMAD.IADD R70, R53, 0x1, R29 ;  /* 0x0000000135467824 */ /* 0x000fe400078e021d */
[----:B------:R-:W-:Y:S02]  /*1e70*/  IMAD.IADD R69, R59, 0x1, R69 ;  /* 0x000000013b457824 */ /* 0x000fe400078e0245 */
[----:B------:R-:W-:Y:S02]  /*1e80*/  IMAD.IADD R67, R21, 0x1, R15 ;  /* 0x0000000115437824 */ /* 0x000fe400078e020f */
[----:B------:R-:W-:-:S02]  /*1e90*/  IMAD.IADD R66, R15, 0x1, R51 ;  /* 0x000000010f427824 */ /* 0x000fc400078e0233 */
[----:B------:R-:W-:Y:S02]  /*1ea0*/  IMAD.IADD R65, R55, 0x1, R13 ;  /* 0x0000000137417824 */ /* 0x000fe400078e020d */
[----:B------:R-:W-:Y:S02]  /*1eb0*/  IMAD.IADD R3, R205, 0x1, R4 ;  /* 0x00000001cd037824 */ /* 0x000fe400078e0204 */
[----:B------:R-:W-:Y:S01]  /*1ec0*/  IMAD.IADD R0, R206, 0x1, R5 ;  /* 0x00000001ce007824 */ /* 0x000fe200078e0205 */
[----:B----4-:R-:W-:Y:S01]  /*1ed0*/  SHF.R.S32.HI R61, RZ, 0x1f, R27 ;  /* 0x0000001fff3d7819 */ /* 0x010fe2000001141b */
[----:B------:R-:W-:Y:S06]  /*1ee0*/  @!P6 BAR.SYNC.DEFER_BLOCKING 0x9, 0x100 ;  /* 0x024400000000eb1d */ /* 0x000fec0000010000 */
.L_x_7480:
[----:B------:R-:W0:Y:S01]  /*1ef0*/  LDC R94, c[0x0][0x430] ;  /* 0x00010c00ff5e7b82 */ /* 0x000e220000000800 */
[----:B------:R-:W-:Y:S01]  /*1f00*/  IADD3 R2, R2, -0x1, RZ ;  /* 0xffffffff02027810 */ /* 0x000fe20007ffe0ff */
[----:B------:R-:W-:-:S04]  /*1f10*/  IMAD.MOV.U32 R93, RZ, RZ, RZ ;  /* 0x000000ffff5d7224 */ /* 0x000fc800078e00ff */
[----:B------:R-:W-:Y:S02]  /*1f20*/  IMAD R8, R2, 0xa0, R73 ;  /* 0x000000a002087824 */ /* 0x000fe400078e0249 */
[----:B------:R-:W1:Y:S02]  /*1f30*/  LDC R105, c[0x0][0x3f4] ;  /* 0x0000fd00ff697b82 */ /* 0x000e640000000800 */
        /* <DEDUP_REMOVED lines=8> */
[----:B----4-:R-:W4:Y:S01]  /*1fc0*/  @P3 LDC R5, c[0x0][0x438] ;  /* 0x00010e00ff053b82 */ /* 0x010f220000000800 */
[----:B---3--:R-:W-:-:S05]  /*1fd0*/  @P3 IMAD.HI.U32 R4, R11, R4, RZ ;  /* 0x000000040b043227 */ /* 0x008fca00078e00ff */
[----:B----4-:R-:W-:Y:S01]  /*1fe0*/  @P3 SHF.R.U32.HI R9, RZ, R5, R4 ;  /* 0x00000005ff093219 */ /* 0x010fe20000011604 */
[----:B0-----:R-:W-:-:S03]  /*1ff0*/  @!P2 IMAD R4, R61, R6, RZ ;  /* 0x000000063d04a224 */ /* 0x001fc600078e02ff */
[--C-:B------:R-:W-:Y:S01]  /*2000*/  @!P2 SHF.R.S32.HI R5, RZ, 0x1f, R9.reuse ;  /* 0x0000001fff05a819 */ /* 0x100fe20000011409 */
[----:B------:R-:W-:Y:S02]  /*2010*/  @!P2 IMAD R7, R27, R7, R4 ;  /* 0x000000071b07a224 */ /* 0x000fe400078e0204 */
[----:B------:R-:W-:-:S04]  /*2020*/  @!P2 IMAD.MOV.U32 R4, RZ, RZ, R9 ;  /* 0x000000ffff04a224 */ /* 0x000fc800078e0009 */
[----:B------:R-:W-:-:S05]  /*2030*/  @!P2 IMAD.WIDE.U32 R4, R27, R6, R4 ;  /* 0x000000061b04a225 */ /* 0x000fca00078e0004 */
[----:B------:R-:W-:Y:S02]  /*2040*/  @!P2 IADD3 R5, R5, R7, RZ ;  /* 0x000000070505a210 */ /* 0x000fe40007ffe0ff */
[----:B--2---:R-:W-:-:S04]  /*2050*/  @!P2 LEA R6, P3, R4, R12, 0x2 ;  /* 0x0000000c0406a211 */ /* 0x004fc800078610ff */
[----:B------:R-:W-:Y:S02]  /*2060*/  @!P2 LEA.HI.X R7, R4, R13, R5, 0x2, P3 ;  /* 0x0000000d0407a211 */ /* 0x000fe400018f1405 */
[----:B------:R-:W-:-:S03]  /*2070*/  LOP3.LUT P4, RZ, R204, 0x4, RZ, 0xc0, !PT ;  /* 0x00000004ccff7812 */ /* 0x000fc6000788c0ff */
[----:B------:R0:W5:Y:S01]  /*2080*/  @!P2 LDG.E R93, desc[UR60][R6.64] ;  /* 0x0000003c065da981 */ /* 0x000162000c1e1900 */
[----:B------:R-:W-:Y:S01]  /*2090*/  ISETP.GT.AND P2, PT, R2, R26, PT ;  /* 0x0000001a0200720c */ /* 0x000fe20003f44270 */
[----:B------:R-:W-:Y:S01]  /*20a0*/  IMAD R5, R192, 0x5000, R68 ;  /* 0x00005000c0057824 */ /* 0x000fe200078e0244 */
[----:B------:R-:W-:Y:S05]  /*20b0*/  YIELD ;  /* 0x0000000000007946 */ /* 0x000fea0003800000 */
[----:B------:R-:W-:Y:S01]  /*20c0*/  P2R R90, PR, RZ, 0x4 ;  /* 0x00000004ff5a7803 */ /* 0x000fe20000000000 */
[----:B------:R-:W-:Y:S01]  /*20d0*/  VIADD R91, R5, 0x40 ;  /* 0x00000040055b7836 */ /* 0x000fe20000000000 */
[----:B-1----:R-:W-:Y:S01]  /*20e0*/  ISETP.GE.AND P2, PT, R105, 0x1, PT ;  /* 0x000000016900780c */ /* 0x002fe20003f46270 */
[----:B------:R-:W-:Y:S01]  /*20f0*/  IMAD.MOV R9, RZ, RZ, -R9 ;  /* 0x000000ffff097224 */ /* 0x000fe200078e0a09 */
[----:B------:R-:W-:Y:S01]  /*2100*/  @P4 IADD3 R91, R5, -0x40, RZ ;  /* 0xffffffc0055b4810 */ /* 0x000fe20007ffe0ff */
[----:B------:R-:W-:Y:S01]  /*2110*/  BSSY B0, `(.L_x_7406) ;  /* 0x00006f0000007945 */ /* 0x000fe20003800000 */
[----:B------:R-:W-:-:S02]  /*2120*/  IMAD.IADD R92, R18, 0x1, R5 ;  /* 0x00000001125c7824 */ /* 0x000fc400078e0205 */
[----:B------:R-:W-:Y:S02]  /*2130*/  IMAD R94, R94, R9, R11 ;  /* 0x000000095e5e7224 */ /* 0x000fe400078e020b */
[----:B------:R-:W-:-:S05]  /*2140*/  IMAD.IADD R91, R18, 0x1, R91 ;  /* 0x00000001125b7824 */ /* 0x000fca00078e025b */
[----:B0-----:R-:W-:Y:S05]  /*2150*/  @!P2 BRA `(.L_x_7407) ;  /* 0x000000680054a947 */ /* 0x001fea0003800000 */
[----:B------:R-:W-:Y:S01]  /*2160*/  SHF.R.S32.HI R95, RZ, 0x1f, R94 ;  /* 0x0000001fff5f7819 */ /* 0x000fe2000001145e */
[----:B------:R-:W-:Y:S01]  /*2170*/  ULDC.64 UR4, c[0x0][0x300] ;  /* 0x0000c00000047ab9 */ /* 0x000fe20000000a00 */
[----:B-----5:R-:W-:Y:S01]  /*2180*/  SHF.R.S32.HI R96, RZ, 0x1f, R93 ;  /* 0x0000001fff607819 */ /* 0x020fe2000001145d */
[----:B------:R-:W-:-:S04]  /*2190*/  IMAD.WIDE.U32 R4, R94, UR4, RZ ;  /* 0x000000045e047c25 */ /* 0x000fc8000f8e00ff */
[----:B------:R-:W-:Y:S02]  /*21a0*/  IMAD R7, R95, UR4, RZ ;  /* 0x000000045f077c24 */ /* 0x000fe4000f8e02ff */
[----:B------:R-:W-:Y:S02]  /*21b0*/  IMAD R97, R2, -0xa0, R48 ;  /* 0xffffff6002617824 */ /* 0x000fe400078e0230 */
[----:B------:R-:W-:Y:S01]  /*21c0*/  IMAD R7, R94, UR5, R7 ;  /* 0x000000055e077c24 */ /* 0x000fe2000f8e0207 */
[----:B------:R-:W-:Y:S02]  /*21d0*/  ULDC.64 UR4, c[0x0][0x310] ;  /* 0x0000c40000047ab9 */ /* 0x000fe40000000a00 */
[----:B------:R-:W-:Y:S01]  /*21e0*/  IMAD R6, R96, UR4, RZ ;  /* 0x0000000460067c24 */ /* 0x000fe2000f8e02ff */
[----:B------:R-:W-:Y:S01]  /*21f0*/  VIMNMX R97, R97, 0xa0, PT ;  /* 0x000000a061617848 */ /* 0x000fe20003fe0100 */
[----:B------:R-:W-:Y:S02]  /*2200*/  IMAD.IADD R5, R5, 0x1, R7 ;  /* 0x0000000105057824 */ /* 0x000fe400078e0207 */
[----:B------:R-:W-:-:S02]  /*2210*/  IMAD R7, R93, UR5, R6 ;  /* 0x000000055d077c24 */ /* 0x000fc4000f8e0206 */
[----:B------:R-:W-:Y:S01]  /*2220*/  IMAD.WIDE.U32 R4, R93, UR4, R4 ;  /* 0x000000045d047c25 */ /* 0x000fe2000f8e0004 */
[----:B------:R-:W-:-:S03]  /*2230*/  ULDC.64 UR4, c[0x0][0x308] ;  /* 0x0000c20000047ab9 */ /* 0x000fc60000000a00 */
[----:B------:R-:W-:Y:S01]  /*2240*/  IMAD R9, R75, UR4, RZ ;  /* 0x000000044b097c24 */ /* 0x000fe2000f8e02ff */
[----:B------:R-:W-:Y:S02]  /*2250*/  IADD3 R5, R5, R7, RZ ;  /* 0x0000000705057210 */ /* 0x000fe40007ffe0ff */
[----:B------:R-:W-:Y:S01]  /*2260*/  SHF.R.S32.HI R7, RZ, 0x1f, R2 ;  /* 0x0000001fff077819 */ /* 0x000fe20000011402 */
[C---:B------:R-:W-:Y:S02]  /*2270*/  IMAD R9, R170.reuse, UR5, R9 ;  /* 0x00000005aa097c24 */ /* 0x040fe4000f8e0209 */
[----:B------:R-:W-:Y:S01]  /*2280*/  IMAD.WIDE.U32 R102, R170, UR4, R4 ;  /* 0x00000004aa667c25 */ /* 0x000fe2000f8e0004 */
[----:B------:R-:W-:-:S03]  /*2290*/  ULDC.64 UR4, c[0x0][0x2e8] ;  /* 0x0000ba0000047ab9 */ /* 0x000fc60000000a00 */
[-C--:B------:R-:W-:Y:S01]  /*22a0*/  IMAD R4, R70, R2.reuse, RZ ;  /* 0x0000000246047224 */ /* 0x080fe200078e02ff */
[----:B------:R-:W-:Y:S01]  /*22b0*/  IADD3 R101, P2, R102, UR4, RZ ;  /* 0x0000000466657c10 */ /* 0x000fe2000ff5e0ff */
[----:B------:R-:W-:Y:S01]  /*22c0*/  ULDC.U8 UR4, c[0x0][0x410] ;  /* 0x0001040000047ab9 */ /* 0x000fe20000000000 */
[----:B------:R-:W-:Y:S02]  /*22d0*/  IMAD R5, R69, R2, RZ ;  /* 0x0000000245057224 */ /* 0x000fe400078e02ff */
[----:B------:R-:W-:Y:S01]  /*22e0*/  IADD3.X R102, R103, UR5, R9, P2, !PT ;  /* 0x0000000567667c10 */ /* 0x000fe200097fe409 */
[C---:B------:R-:W-:Y:S01]  /*22f0*/  IMAD R11, R7.reuse, R52, R4 ;  /* 0x00000034070b7224 */ /* 0x040fe200078e0204 */
[----:B------:R-:W-:Y:S01]  /*2300*/  ISETP.NE.AND P2, PT, RZ, UR4, PT ;  /* 0x00000004ff007c0c */ /* 0x000fe2000bf45270 */
[----:B------:R-:W-:Y:S02]  /*2310*/  IMAD R13, R7, R58, R5 ;  /* 0x0000003a070d7224 */ /* 0x000fe400078e0205 */
[----:B------:R-:W-:-:S04]  /*2320*/  IMAD.WIDE.U32 R4, R52, R2, RZ ;  /* 0x0000000234047225 */ /* 0x000fc800078e00ff */
        /* <DEDUP_REMOVED lines=35> */
.L_x_7410:
[----:B------:R-:W-:Y:S05]  /*2560*/  BSYNC B1 ;  /* 0x0000000000017941 */ /* 0x000fea0003800000 */
.L_x_7409:
[----:B------:R-:W-:Y:S01]  /*2570*/  ISETP.GE.AND P3, PT, R221, R97, PT ;  /* 0x00000061dd00720c */ /* 0x000fe20003f66270 */
[----:B------:R-:W-:Y:S01]  /*2580*/  BSSY B1, `(.L_x_7411) ;  /* 0x0000018000017945 */ /* 0x000fe20003800000 */
[----:B-----5:R-:W-:Y:S01]  /*2590*/  IMAD.MOV.U32 R111, RZ, RZ, R44 ;  /* 0x000000ffff6f7224 */ /* 0x020fe200078e002c */
[----:B------:R-:W-:-:S10]  /*25a0*/  MOV R115, R98 ;  /* 0x0000006200737202 */ /* 0x000fd40000000f00 */
        /* <DEDUP_REMOVED lines=21> */
.L_x_7412:
[----:B------:R-:W-:Y:S05]  /*2700*/  BSYNC B1 ;  /* 0x0000000000017941 */ /* 0x000fea0003800000 */
.L_x_7411:
[----:B------:R-:W-:Y:S01]  /*2710*/  ISETP.GE.AND P4, PT, R227, R97, PT ;  /* 0x00000061e300720c */ /* 0x000fe20003f86270 */
[----:B------:R-:W-:-:S12]  /*2720*/  BSSY B1, `(.L_x_7413) ;  /* 0x0000014000017945 */ /* 0x000fd80003800000 */
[----:B------:R-:W-:Y:S05]  /*2730*/  @P4 BRA `(.L_x_7414) ;  /* 0x0000000000484947 */ /* 0x000fea0003800000 */
[----:B------:R-:W-:Y:S01]  /*2740*/  IADD3 R4, P5, P6, R20, R83, R4 ;  /* 0x0000005314047210 */ /* 0x000fe20007ebe004 */
[----:B------:R-:W-:-:S03]  /*2750*/  ULDC.64 UR4, c[0x0][0x3e8] ;  /* 0x0000fa0000047ab9 */ /* 0x000fc60000000a00 */
        /* <DEDUP_REMOVED lines=16> */
.L_x_7414:
[----:B------:R-:W-:Y:S05]  /*2860*/  BSYNC B1 ;  /* 0x0000000000017941 */ /* 0x000fea0003800000 */
.L_x_7413:
[----:B------:R-:W-:Y:S01]  /*2870*/  ISETP.NE.AND P5, PT, R198, 0x3, PT ;  /* 0x00000003c600780c */ /* 0x000fe20003fa5270 */
[----:B------:R-:W-:Y:S01]  /*2880*/  IMAD.MOV.U32 R114, RZ, RZ, R42 ;  /* 0x000000ffff727224 */ /* 0x000fe200078e002a */
[----:B-----5:R-:W-:Y:S01]  /*2890*/  MOV R112, R38 ;  /* 0x0000002600707202 */ /* 0x020fe20000000f00 */
[----:B------:R-:W-:Y:S01]  /*28a0*/  IMAD.MOV.U32 R121, RZ, RZ, R46 ;  /* 0x000000ffff797224 */ /* 0x000fe200078e002e */
[----:B------:R-:W-:Y:S01]  /*28b0*/  MOV R107, R30 ;  /* 0x0000001e006b7202 */ /* 0x000fe20000000f00 */
[----:B------:R-:W-:Y:S02]  /*28c0*/  IMAD.MOV.U32 R109, RZ, RZ, R34 ;  /* 0x000000ffff6d7224 */ /* 0x000fe400078e0022 */
[----:B------:R-:W-:Y:S02]  /*28d0*/  IMAD.MOV.U32 R110, RZ, RZ, R36 ;  /* 0x000000ffff6e7224 */ /* 0x000fe400078e0024 */
[----:B------:R-:W-:Y:S02]  /*28e0*/  IMAD.MOV.U32 R113, RZ, RZ, R40 ;  /* 0x000000ffff717224 */ /* 0x000fe400078e0028 */
[----:B------:R-:W-:-:S02]  /*28f0*/  IMAD.MOV.U32 R104, RZ, RZ, R8 ;  /* 0x000000ffff687224 */ /* 0x000fc400078e0008 */
[----:B------:R-:W-:Y:S02]  /*2900*/  IMAD.MOV.U32 R106, RZ, RZ, R28 ;  /* 0x000000ffff6a7224 */ /* 0x000fe400078e001c */
[----:B------:R-:W-:Y:S01]  /*2910*/  IMAD.MOV.U32 R108, RZ, RZ, R32 ;  /* 0x000000ffff6c7224 */ /* 0x000fe200078e0020 */
[----:B------:R-:W-:Y:S06]  /*2920*/  @!P5 BRA `(.L_x_7415) ;  /* 0x000000000004d947 */ /* 0x000fec0003800000 */
[----:B------:R-:W-:Y:S01]  /*2930*/  BPT.TRAP 0x1 ;  /* 0x000000040000795c */ /* 0x000fe20000300000 */
.L_x_7415:
[----:B------:R-:W-:Y:S01]  /*2940*/  IMAD R88, R192, 0x8, R18 ;  /* 0x00000008c0587824 */ /* 0x000fe200078e0212 */
[----:B------:R-:W-:Y:S01]  /*2950*/  SHF.L.U32 R100, R196, 0x1f, RZ ;  /* 0x0000001fc4647819 */ /* 0x000fe200000006ff */
[----:B------:R-:W-:Y:S03]  /*2960*/  BSSY B1, `(.L_x_7416) ;  /* 0x0000003000017945 */ /* 0x000fe60003800000 */
[----:B------:R-:W3:Y:S02]  /*2970*/  SYNCS.PHASECHK.TRANS64.TRYWAIT P6, [R88+URZ+0x22890], R100 ;  /* 0x02289064580075a7 */ /* 0x000ee400080c017f */
[----:B---3--:R-:W-:Y:S05]  /*2980*/  @!P6 BRA `(.L_x_7417) ;  /* 0x000001d8004ce947 */ /* 0x008fea0003800000 */
.L_x_7694:
[----:B------:R-:W-:Y:S05]  /*2990*/  BSYNC B1 ;  /* 0x0000000000017941 */ /* 0x000fea0003800000 */
.L_x_7416:
[----:B------:R-:W-:-:S03]  /*29a0*/  UMOV UR4, 0xffffffff ;  /* 0xffffffff00047882 */ /* 0x000fc60000000000 */
[----:B------:R-:W-:Y:S05]  /*29b0*/  BRA.DIV UR4, `(.L_x_7418) ;  /* 0x000001da04547947 */ /* 0x000fea000b800000 */
[----:B------:R4:W0:Y:S04]  /*29c0*/  SHFL.IDX PT, R103, R102, RZ, 0x1c1f ;  /* 0x001c1fff66677589 */ /* 0x00082800000e0000 */
[----:B------:R4:W0:Y:S02]  /*29d0*/  SHFL.IDX PT, R14, R101, RZ, 0x1c1f ;  /* 0x001c1fff650e7589 */ /* 0x00082400000e0000 */
.L_x_7698:
[----:B------:R-:W-:Y:S04]  /*29e0*/  BSSY B1, `(.L_x_7419) ;  /* 0x00000ed000017945 */ /* 0x000fe80003800000 */
[----:B------:R-:W-:Y:S05]  /*29f0*/  @P2 BRA `(.L_x_7420) ;  /* 0x0000000c00ac2947 */ /* 0x000fea0003800000 */
[----:B------:R-:W-:Y:S04]  /*2a00*/  BSSY B2, `(.L_x_7421) ;  /* 0x0000075000027945 */ /* 0x000fe80003800000 */
[----:B------:R-:W-:Y:S05]  /*2a10*/  @P1 BRA `(.L_x_7422) ;  /* 0x0000000400cc1947 */ /* 0x000fea0003800000 */
[----:B--2---:R2:W2:Y:S01]  /*2a20*/  LDS.128 R4, [R92+0x18400] ;  /* 0x018400005c047984 */ /* 0x0044a20000000c00 */
[----:B01----:R-:W-:Y:S01]  /*2a30*/  IADD3 R10, P2, R16, R14, RZ ;  /* 0x0000000e100a7210 */ /* 0x003fe20007f5e0ff */
[----:B------:R-:W-:Y:S03]  /*2a40*/  BSSY B3, `(.L_x_7423) ;  /* 0x000006f000037945 */ /* 0x000fe60003800000 */
[----:B------:R-:W-:Y:S02]  /*2a50*/  IADD3.X R11, R103, R17, RZ, P2, !PT ;  /* 0x00000011670b7210 */ /* 0x000fe400017fe4ff */
[----:B------:R-:W-:-:S13]  /*2a60*/  ISETP.GE.AND P2, PT, R22, R105, PT ;  /* 0x000000691600720c */ /* 0x000fda0003f46270 */
[----:B------:R-:W-:Y:S05]  /*2a70*/  @P2 BRA `(.L_x_7424) ;  /* 0x0000000400ac2947 */ /* 0x000fea0003800000 */
[----:B------:R-:W-:Y:S02]  /*2a80*/  SHF.R.U32.HI R116, RZ, 0x8, R99 ;  /* 0x00000008ff747819 */ /* 0x000fe40000011663 */
[----:B------:R-:W-:Y:S02]  /*2a90*/  LOP3.LUT R13, R47, 0xff, RZ, 0xc0, !PT ;  /* 0x000000ff2f0d7812 */ /* 0x000fe400078ec0ff */
[--C-:B------:R-:W-:Y:S02]  /*2aa0*/  SHF.R.U32.HI R98, RZ, 0x18, R47.reuse ;  /* 0x00000018ff627819 */ /* 0x100fe4000001162f */
[----:B------:R-:W-:Y:S02]  /*2ab0*/  SHF.R.U32.HI R15, RZ, 0x8, R47 ;  /* 0x00000008ff0f7819 */ /* 0x000fe4000001162f */
[----:B------:R-:W-:Y:S02]  /*2ac0*/  LOP3.LUT R12, R99, 0xff, RZ, 0xc0, !PT ;  /* 0x000000ff630c7812 */ /* 0x000fe400078ec0ff */
[----:B------:R-:W-:Y:S01]  /*2ad0*/  SHF.R.U32.HI R117, RZ, 0x18, R99 ;  /* 0x00000018ff757819 */ /* 0x000fe20000011663 */
[----:B------:R-:W-:Y:S01]  /*2ae0*/  IMAD.SHL.U32 R15, R15, 0x100, RZ ;  /* 0x000001000f0f7824 */ /* 0x000fe200078e00ff */
[----:B------:R-:W-:Y:S01]  /*2af0*/  PRMT R98, R98, 0x654, R13 ;  /* 0x0000065462627816 */ /* 0x000fe2000000000d */
[----:B------:R-:W-:Y:S01]  /*2b00*/  IMAD.SHL.U32 R13, R116, 0x100, RZ ;  /* 0x00000100740d7824 */ /* 0x000fe200078e00ff */
[----:B------:R-:W-:-:S02]  /*2b10*/  SHF.R.U32.HI R118, RZ, 0x10, R99 ;  /* 0x00000010ff767819 */ /* 0x000fc40000011663 */
[----:B------:R-:W-:Y:S02]  /*2b20*/  SHF.R.U32.HI R99, RZ, 0x10, R47 ;  /* 0x00000010ff637819 */ /* 0x000fe4000001162f */
[----:B------:R-:W-:Y:S01]  /*2b30*/  PRMT R46, R117, 0x654, R12 ;  /* 0x00000654752e7816 */ /* 0x000fe2000000000c */
[----:B--2---:R-:W-:Y:S01]  /*2b40*/  IMAD.MOV.U32 R12, RZ, RZ, R4 ;  /* 0x000000ffff0c7224 */ /* 0x004fe200078e0004 */
[----:B------:R-:W-:Y:S01]  /*2b50*/  LOP3.LUT R116, R98, 0xff00, R15, 0xf8, !PT ;  /* 0x0000ff0062747812 */ /* 0x000fe200078ef80f */
[----:B------:R-:W-:Y:S01]  /*2b60*/  IMAD.U32 R47, R99, 0x10000, RZ ;  /* 0x00010000632f7824 */ /* 0x000fe200078e00ff */
[----:B------:R-:W-:Y:S02]  /*2b70*/  LOP3.LUT R46, R46, 0xff00, R13, 0xf8, !PT ;  /* 0x0000ff002e2e7812 */ /* 0x000fe400078ef80d */
[----:B------:R-:W-:Y:S02]  /*2b80*/  SHF.L.U32 R13, R118, 0x10, RZ ;  /* 0x00000010760d7819 */ /* 0x000fe400000006ff */
[----:B------:R-:W-:-:S02]  /*2b90*/  F2FP.F16.E4M3.UNPACK_B R4, R5 ;  /* 0x00000005ff04723e */ /* 0x000fc400020006ff */
[----:B------:R-:W-:Y:S02]  /*2ba0*/  F2FP.F16.E4M3.UNPACK_B R15, R121.H1 ;  /* 0x00000079ff0f723e */ /* 0x000fe400030006ff */
[----:B------:R-:W-:Y:S02]  /*2bb0*/  F2FP.F16.E4M3.UNPACK_B R5, R5.H1 ;  /* 0x00000005ff05723e */ /* 0x000fe400030006ff */
[----:B------:R-:W-:Y:S01]  /*2bc0*/  LOP3.LUT R98, R46, 0xff0000, R13, 0xf8, !PT ;  /* 0x00ff00002e627812 */ /* 0x000fe200078ef80d */
[--C-:B------:R-:W-:Y:S01]  /*2bd0*/  HADD2.F32 R13, -RZ, R4.reuse.H1_H1 ;  /* 0x30000004ff0d7230 */ /* 0x100fe20000004100 */
[----:B------:R-:W-:Y:S01]  /*2be0*/  LOP3.LUT R117, R116, 0xff0000, R47, 0xf8, !PT ;  /* 0x00ff000074757812 */ /* 0x000fe200078ef82f */
[--C-:B------:R-:W-:Y:S01]  /*2bf0*/  HADD2.F32 R99, -RZ, R15.reuse.H0_H0 ;  /* 0x2000000fff637230 */ /* 0x100fe20000004100 */
[-C--:B------:R-:W-:Y:S01]  /*2c00*/  F2FP.F16.E4M3.UNPACK_B R46, R115.reuse.H1 ;  /* 0x00000073ff2e723e */ /* 0x080fe200030006ff */
[----:B------:R-:W-:Y:S01]  /*2c10*/  HADD2.F32 R116, -RZ, R15.H1_H1 ;  /* 0x3000000fff747230 */ /* 0x000fe20000004100 */
[----:B------:R-:W-:Y:S01]  /*2c20*/  F2FP.F16.E4M3.UNPACK_B R115, R115 ;  /* 0x00000073ff73723e */ /* 0x000fe200020006ff */
[----:B------:R-:W-:-:S02]  /*2c30*/  HADD2.F32 R4, -RZ, R4.H0_H0 ;  /* 0x20000004ff047230 */ /* 0x000fc40000004100 */
[-C--:B------:R-:W-:Y:S01]  /*2c40*/  FMUL.FTZ R119, R13, R99.reuse ;  /* 0x000000630d777220 */ /* 0x080fe20000410000 */
[--C-:B------:R-:W-:Y:S02]  /*2c50*/  HADD2.F32 R15, -RZ, R5.reuse.H1_H1 ;  /* 0x30000005ff0f7230 */ /* 0x100fe40000004100 */
[--C-:B------:R-:W-:Y:S02]  /*2c60*/  HADD2.F32 R47, -RZ, R46.reuse.H0_H0 ;  /* 0x2000002eff2f7230 */ /* 0x100fe40000004100 */
[C---:B------:R-:W-:Y:S01]  /*2c70*/  FMUL.FTZ R118, R4.reuse, R99 ;  /* 0x0000006304767220 */ /* 0x040fe20000410000 */
[----:B------:R-:W-:Y:S02]  /*2c80*/  HADD2.F32 R5, -RZ, R5.H0_H0 ;  /* 0x20000005ff057230 */ /* 0x000fe40000004100 */
[-C--:B------:R-:W-:Y:S01]  /*2c90*/  FMUL.FTZ R122, R15, R116.reuse ;  /* 0x000000740f7a7220 */ /* 0x080fe20000410000 */
[----:B------:R-:W-:Y:S01]  /*2ca0*/  HADD2.F32 R46, -RZ, R46.H1_H1 ;  /* 0x3000002eff2e7230 */ /* 0x000fe20000004100 */
[----:B------:R-:W-:Y:S01]  /*2cb0*/  F2FP.F16.E4M3.UNPACK_B R99, R121 ;  /* 0x00000079ff63723e */ /* 0x000fe200020006ff */
[-C--:B------:R-:W-:Y:S01]  /*2cc0*/  FFMA.FTZ R4, R4, R47.reuse, -R119 ;  /* 0x0000002f04047223 */ /* 0x080fe20000010877 */
[----:B------:R-:W-:Y:S01]  /*2cd0*/  FFMA.FTZ R121, R13, R47, R118 ;  /* 0x0000002f0d797223 */ /* 0x000fe20000010076 */
[C---:B------:R-:W-:Y:S01]  /*2ce0*/  FMUL.FTZ R116, R5.reuse, R116 ;  /* 0x0000007405747220 */ /* 0x040fe20000410000 */
[----:B------:R-:W-:Y:S01]  /*2cf0*/  FFMA.FTZ R47, R5, R46, -R122 ;  /* 0x0000002e052f7223 */ /* 0x000fe2000001087a */
[----:B------:R-:W-:-:S02]  /*2d00*/  F2FP.F16.E4M3.UNPACK_B R5, R12.H1 ;  /* 0x0000000cff05723e */ /* 0x000fc400030006ff */
[----:B------:R-:W-:Y:S01]  /*2d10*/  F2FP.F16.E4M3.UNPACK_B R12, R12 ;  /* 0x0000000cff0c723e */ /* 0x000fe200020006ff */
[----:B------:R-:W-:Y:S01]  /*2d20*/  FFMA.FTZ R124, R15, R46, R116 ;  /* 0x0000002e0f7c7223 */ /* 0x000fe20000010074 */
[----:B------:R-:W-:Y:S02]  /*2d30*/  HADD2.F32 R116, -RZ, R99.H1_H1 ;  /* 0x30000063ff747230 */ /* 0x000fe40000004100 */
[--C-:B------:R-:W-:Y:S02]  /*2d40*/  HADD2.F32 R13, -RZ, R5.reuse.H0_H0 ;  /* 0x20000005ff0d7230 */ /* 0x100fe40000004100 */
[----:B------:R-:W-:Y:S01]  /*2d50*/  HADD2.F32 R15, -RZ, R5.H1_H1 ;  /* 0x30000005ff0f7230 */ /* 0x000fe20000004100 */
[----:B------:R-:W-:Y:S01]  /*2d60*/  F2FP.SATFINITE.E4M3.F32.PACK_AB_MERGE_C R125, R124, R47, RZ ;  /* 0x0000002f7c7d723e */ /* 0x000fe200048070ff */
[----:B------:R-:W-:Y:S02]  /*2d70*/  HADD2.F32 R5, -RZ, R12.H0_H0 ;  /* 0x2000000cff057230 */ /* 0x000fe40000004100 */
[----:B------:R-:W-:Y:S01]  /*2d80*/  FMUL.FTZ R122, R13, R116 ;  /* 0x000000740d7a7220 */ /* 0x000fe20000410000 */
[----:B------:R-:W-:-:S02]  /*2d90*/  HADD2.F32 R99, -RZ, R99.H0_H0 ;  /* 0x20000063ff637230 */ /* 0x000fc40000004100 */
[----:B------:R-:W-:Y:S01]  /*2da0*/  FMUL.FTZ R118, R15, R116 ;  /* 0x000000740f767220 */ /* 0x000fe20000410000 */
[----:B------:R-:W-:Y:S01]  /*2db0*/  HADD2.F32 R12, -RZ, R12.H1_H1 ;  /* 0x3000000cff0c7230 */ /* 0x000fe20000004100 */
[-C--:B------:R-:W-:Y:S01]  /*2dc0*/  F2FP.F16.E4M3.UNPACK_B R47, R117.reuse.H1 ;  /* 0x00000075ff2f723e */ /* 0x080fe200030006ff */
[--C-:B------:R-:W-:Y:S01]  /*2dd0*/  HADD2.F32 R46, -RZ, R115.reuse.H1_H1 ;  /* 0x30000073ff2e7230 */ /* 0x100fe20000004100 */
[----:B------:R-:W-:Y:S01]  /*2de0*/  F2FP.F16.E4M3.UNPACK_B R117, R117 ;  /* 0x00000075ff75723e */ /* 0x000fe200020006ff */
[----:B------:R-:W-:Y:S02]  /*2df0*/  HADD2.F32 R115, -RZ, R115.H0_H0 ;  /* 0x20000073ff737230 */ /* 0x000fe40000004100 */
[CC--:B------:R-:W-:Y:S01]  /*2e00*/  FMUL.FTZ R116, R12.reuse, R99.reuse ;  /* 0x000000630c747220 */ /* 0x0c0fe20000410000 */
[----:B------:R-:W-:Y:S01]  /*2e10*/  FMUL.FTZ R99, R5, R99 ;  /* 0x0000006305637220 */ /* 0x000fe20000410000 */
[-C--:B------:R-:W-:Y:S01]  /*2e20*/  FFMA.FTZ R15, R15, R46.reuse, R122 ;  /* 0x0000002e0f0f7223 */ /* 0x080fe2000001007a */
[----:B------:R-:W-:Y:S01]  /*2e30*/  FFMA.FTZ R118, R13, R46, -R118 ;  /* 0x0000002e0d767223 */ /* 0x000fe20000010876 */
[----:B------:R-:W-:Y:S01]  /*2e40*/  F2FP.F16.E4M3.UNPACK_B R46, R98.H1 ;  /* 0x00000062ff2e723e */ /* 0x000fe200030006ff */
[----:B------:R-:W-:Y:S01]  /*2e50*/  FFMA.FTZ R122, R12, R115, R99 ;  /* 0x000000730c7a7223 */ /* 0x000fe20000010063 */
[----:B------:R-:W-:Y:S01]  /*2e60*/  F2FP.F16.E4M3.UNPACK_B R12, R7.H1 ;  /* 0x00000007ff0c723e */ /* 0x000fe200030006ff */
[----:B------:R-:W-:Y:S01]  /*2e70*/  FFMA.FTZ R119, R5, R115, -R116 ;  /* 0x0000007305777223 */ /* 0x000fe20000010874 */
[----:B------:R-:W-:Y:S01]  /*2e80*/  F2FP.SATFINITE.E4M3.F32.PACK_AB_MERGE_C R123, R15, R118, RZ ;  /* 0x000000760f7b723e */ /* 0x000fe200048070ff */
[----:B------:R-:W-:Y:S01]  /*2e90*/  HADD2.F32 R118, -RZ, R47.H1_H1 ;  /* 0x3000002fff767230 */ /* 0x000fe20000004100 */
[----:B------:R-:W-:Y:S01]  /*2ea0*/  F2FP.F16.E4M3.UNPACK_B R5, R6.H1 ;  /* 0x00000006ff05723e */ /* 0x000fe200030006ff */
[--C-:B------:R-:W-:Y:S01]  /*2eb0*/  HADD2.F32 R15, -RZ, R12.reuse.H1_H1 ;  /* 0x3000000cff0f7230 */ /* 0x100fe20000004100 */
[----:B------:R-:W-:Y:S01]  /*2ec0*/  F2FP.F16.E4M3.UNPACK_B R98, R98 ;  /* 0x00000062ff62723e */ /* 0x000fe200020006ff */
[----:B------:R-:W-:Y:S01]  /*2ed0*/  HADD2.F32 R13, -RZ, R12.H0_H0 ;  /* 0x2000000cff0d7230 */ /* 0x000fe20000004100 */
[----:B------:R-:W-:Y:S01]  /*2ee0*/  F2FP.F16.E4M3.UNPACK_B R6, R6 ;  /* 0x00000006ff06723e */ /* 0x000fe200020006ff */
        /* <DEDUP_REMOVED lines=19> */
[----:B------:R-:W-:Y:S02]  /*3020*/  HADD2.F32 R7, -RZ, R7.H1_H1 ;  /* 0x30000007ff077230 */ /* 0x000fe40000004100 */
[----:B------:R-:W-:Y:S01]  /*3030*/  FMUL.FTZ R124, R12, R47 ;  /* 0x0000002f0c7c7220 */ /* 0x000fe20000410000 */
[----:B------:R-:W-:Y:S02]  /*3040*/  HADD2.F32 R46, -RZ, R46.H0_H0 ;  /* 0x2000002eff2e7230 */ /* 0x000fe40000004100 */
        /* <DEDUP_REMOVED lines=9> */
[----:B------:R-:W-:-:S02]  /*30e0*/  F2FP.SATFINITE.E4M3.F32.PACK_AB_MERGE_C R115, R126, R115, RZ ;  /* 0x000000737e73723e */ /* 0x000fc400048070ff */
[----:B------:R-:W-:Y:S02]  /*30f0*/  F2FP.SATFINITE.E4M3.F32.PACK_AB_MERGE_C R5, R121, R4, R125 ;  /* 0x000000047905723e */ /* 0x000fe4000480707d */
[----:B------:R-:W-:Y:S02]  /*3100*/  F2FP.SATFINITE.E4M3.F32.PACK_AB_MERGE_C R4, R122, R119, R123 ;  /* 0x000000777a04723e */ /* 0x000fe4000480707b */
[----:B------:R-:W-:Y:S02]  /*3110*/  F2FP.SATFINITE.E4M3.F32.PACK_AB_MERGE_C R6, R117, R116, R99 ;  /* 0x000000747506723e */ /* 0x000fe40004807063 */
[----:B------:R-:W-:-:S07]  /*3120*/  F2FP.SATFINITE.E4M3.F32.PACK_AB_MERGE_C R7, R124, R13, R115 ;  /* 0x0000000d7c07723e */ /* 0x000fce0004807073 */
.L_x_7424:
[----:B------:R-:W-:Y:S05]  /*3130*/  BSYNC B3 ;  /* 0x0000000000037941 */ /* 0x000fea0003800000 */
.L_x_7423:
[----:B--2---:R0:W-:Y:S02]  /*3140*/  ST.E.128 desc[UR60][R10.64], R4 ;  /* 0x000000040a007985 */ /* 0x0041e4000c101d3c */
.L_x_7422:
[----:B------:R-:W-:Y:S05]  /*3150*/  BSYNC B2 ;  /* 0x0000000000027941 */ /* 0x000fea0003800000 */
.L_x_7421:
[----:B------:R-:W-:-:S13]  /*3160*/  ISETP.NE.AND P2, PT, R89, RZ, PT ;  /* 0x000000ff5900720c */ /* 0x000fda0003f45270 */
[----:B------:R-:W-:Y:S05]  /*3170*/  @P2 BRA `(.L_x_7420) ;  /* 0x0000000400cc2947 */ /* 0x000fea0003800000 */
[----:B0-2---:R0:W2:Y:S01]  /*3180*/  LDS.128 R4, [R91+0x18400] ;  /* 0x018400005b047984 */ /* 0x0050a20000000c00 */
[----:B-1----:R-:W-:Y:S01]  /*3190*/  IADD3 R10, P2, R19, R14, RZ ;  /* 0x0000000e130a7210 */ /* 0x002fe20007f5e0ff */
[----:B------:R-:W-:Y:S04]  /*31a0*/  BSSY B2, `(.L_x_7425) ;  /* 0x000006f000027945 */ /* 0x000fe80003800000 */
[----:B------:R-:W-:Y:S01]  /*31b0*/  IMAD.X R11, R103, 0x1, R193, P2 ;  /* 0x00000001670b7824 */ /* 0x000fe200010e06c1 */
[----:B------:R-:W-:-:S13]  /*31c0*/  ISETP.GE.AND P2, PT, R195, R105, PT ;  /* 0x00000069c300720c */ /* 0x000fda0003f46270 */
[----:B0-----:R-:W-:Y:S05]  /*31d0*/  @P2 BRA `(.L_x_7426) ;  /* 0x0000000400ac2947 */ /* 0x001fea0003800000 */
[----:B------:R-:W-:Y:S01]  /*31e0*/  SHF.R.U32.HI R42, RZ, 0x8, R43 ;  /* 0x00000008ff2a7819 */ /* 0x000fe2000001162b */
[----:B--2---:R-:W-:Y:S01]  /*31f0*/  IMAD.MOV.U32 R14, RZ, RZ, R7 ;  /* 0x000000ffff0e7224 */ /* 0x004fe200078e0007 */
[----:B------:R-:W-:Y:S02]  /*3200*/  SHF.R.U32.HI R46, RZ, 0x18, R43 ;  /* 0x00000018ff2e7819 */ /* 0x000fe4000001162b */
[----:B------:R-:W-:Y:S01]  /*3210*/  LOP3.LUT R13, R43, 0xff, RZ, 0xc0, !PT ;  /* 0x000000ff2b0d7812 */ /* 0x000fe200078ec0ff */
[----:B------:R-:W-:Y:S01]  /*3220*/  IMAD.SHL.U32 R42, R42, 0x100, RZ ;  /* 0x000001002a2a7824 */ /* 0x000fe200078e00ff */
[--C-:B------:R-:W-:Y:S02]  /*3230*/  SHF.R.U32.HI R47, RZ, 0x18, R45.reuse ;  /* 0x00000018ff2f7819 */ /* 0x100fe4000001162d */
[----:B------:R-:W-:Y:S02]  /*3240*/  LOP3.LUT R12, R45, 0xff, RZ, 0xc0, !PT ;  /* 0x000000ff2d0c7812 */ /* 0x000fe400078ec0ff */
[----:B------:R-:W-:-:S02]  /*3250*/  SHF.R.U32.HI R15, RZ, 0x8, R45 ;  /* 0x00000008ff0f7819 */ /* 0x000fc4000001162d */
[----:B------:R-:W-:Y:S02]  /*3260*/  SHF.R.U32.HI R44, RZ, 0x10, R43 ;  /* 0x00000010ff2c7819 */ /* 0x000fe4000001162b */
[----:B------:R-:W-:Y:S02]  /*3270*/  SHF.R.U32.HI R45, RZ, 0x10, R45 ;  /* 0x00000010ff2d7819 */ /* 0x000fe4000001162d */
[----:B------:R-:W-:Y:S01]  /*3280*/  PRMT R13, R46, 0x654, R13 ;  /* 0x000006542e0d7816 */ /* 0x000fe2000000000d */
[----:B------:R-:W-:Y:S01]  /*3290*/  IMAD.U32 R44, R44, 0x10000, RZ ;  /* 0x000100002c2c7824 */ /* 0x000fe200078e00ff */
[----:B------:R-:W-:Y:S02]  /*32a0*/  PRMT R12, R47, 0x654, R12 ;  /* 0x000006542f0c7816 */ /* 0x000fe4000000000c */
[----:B------:R-:W-:Y:S02]  /*32b0*/  SHF.L.U32 R7, R15, 0x8, RZ ;  /* 0x000000080f077819 */ /* 0x000fe400000006ff */
        /* <DEDUP_REMOVED lines=19> */
[----:B------:R-:W-:Y:S01]  /*33f0*/  FFMA.FTZ R99, R7, R42, -R98 ;  /* 0x0000002a07637223 */ /* 0x000fe20000010862 */
[----:B------:R-:W-:Y:S02]  /*3400*/  HADD2.F32 R44, -RZ, R15.H1_H1 ;  /* 0x3000000fff2c7230 */ /* 0x000fe40000004100 */
[----:B------:R-:W-:Y:S01]  /*3410*/  FMUL.FTZ R98, R13, R46 ;  /* 0x0000002e0d627220 */ /* 0x000fe20000410000 */
[----:B------:R-:W-:Y:S01]  /*3420*/  FFMA.FTZ R116, R12, R42, R47 ;  /* 0x0000002a0c747223 */ /* 0x000fe2000001002f */
[C---:B------:R-:W-:Y:S01]  /*3430*/  FMUL.FTZ R118, R5.reuse, R46 ;  /* 0x0000002e05767220 */ /* 0x040fe20000410000 */
[----:B------:R-:W-:Y:S01]  /*3440*/  F2FP.F16.E4M3.UNPACK_B R111, R111 ;  /* 0x0000006fff6f723e */ /* 0x000fe200020006ff */
[----:B------:R-:W-:Y:S01]  /*3450*/  FFMA.FTZ R46, R5, R44, -R98 ;  /* 0x0000002c052e7223 */ /* 0x000fe20000010862 */
[-C--:B------:R-:W-:Y:S01]  /*3460*/  F2FP.F16.E4M3.UNPACK_B R5, R4.reuse.H1 ;  /* 0x00000004ff05723e */ /* 0x080fe200030006ff */
[--C-:B------:R-:W-:Y:S01]  /*3470*/  HADD2.F32 R15, -RZ, R114.reuse.H1_H1 ;  /* 0x30000072ff0f7230 */ /* 0x100fe20000004100 */
[----:B------:R-:W-:Y:S01]  /*3480*/  F2FP.F16.E4M3.UNPACK_B R4, R4 ;  /* 0x00000004ff04723e */ /* 0x000fe200020006ff */
[----:B------:R-:W-:-:S02]  /*3490*/  HADD2.F32 R114, -RZ, R114.H0_H0 ;  /* 0x20000072ff727230 */ /* 0x000fc40000004100 */
[----:B------:R-:W-:Y:S01]  /*34a0*/  FFMA.FTZ R103, R13, R44, R118 ;  /* 0x0000002c0d677223 */ /* 0x000fe20000010076 */
[--C-:B------:R-:W-:Y:S02]  /*34b0*/  HADD2.F32 R7, -RZ, R5.reuse.H0_H0 ;  /* 0x20000005ff077230 */ /* 0x100fe40000004100 */
[----:B------:R-:W-:Y:S02]  /*34c0*/  HADD2.F32 R12, -RZ, R5.H1_H1 ;  /* 0x30000005ff0c7230 */ /* 0x000fe40000004100 */
[--C-:B------:R-:W-:Y:S02]  /*34d0*/  HADD2.F32 R5, -RZ, R4.reuse.H0_H0 ;  /* 0x20000004ff057230 */ /* 0x100fe40000004100 */
[-C--:B------:R-:W-:Y:S01]  /*34e0*/  FMUL.FTZ R47, R7, R15.reuse ;  /* 0x0000000f072f7220 */ /* 0x080fe20000410000 */
[----:B------:R-:W-:Y:S02]  /*34f0*/  HADD2.F32 R4, -RZ, R4.H1_H1 ;  /* 0x30000004ff047230 */ /* 0x000fe40000004100 */
[----:B------:R-:W-:Y:S01]  /*3500*/  FMUL.FTZ R44, R12, R15 ;  /* 0x0000000f0c2c7220 */ /* 0x000fe20000410000 */
[----:B------:R-:W-:-:S02]  /*3510*/  HADD2.F32 R13, -RZ, R111.H1_H1 ;  /* 0x3000006fff0d7230 */ /* 0x000fc40000004100 */
[-C--:B------:R-:W-:Y:S01]  /*3520*/  FMUL.FTZ R15, R5, R114.reuse ;  /* 0x00000072050f7220 */ /* 0x080fe20000410000 */
[----:B------:R-:W-:Y:S02]  /*3530*/  HADD2.F32 R111, -RZ, R111.H0_H0 ;  /* 0x2000006fff6f7230 */ /* 0x000fe40000004100 */
[----:B------:R-:W-:Y:S01]  /*3540*/  FMUL.FTZ R42, R4, R114 ;  /* 0x00000072042a7220 */ /* 0x000fe20000410000 */
[----:B------:R-:W-:Y:S01]  /*3550*/  F2FP.SATFINITE.E4M3.F32.PACK_AB_MERGE_C R117, R103, R46, RZ ;  /* 0x0000002e6775723e */ /* 0x000fe200048070ff */
[-C--:B------:R-:W-:Y:S01]  /*3560*/  FFMA.FTZ R44, R7, R13.reuse, -R44 ;  /* 0x0000000d072c7223 */ /* 0x080fe2000001082c */
[----:B------:R-:W-:Y:S01]  /*3570*/  FFMA.FTZ R13, R12, R13, R47 ;  /* 0x0000000d0c0d7223 */ /* 0x000fe2000001002f */
[-C--:B------:R-:W-:Y:S01]  /*3580*/  FFMA.FTZ R47, R5, R111.reuse, -R42 ;  /* 0x0000006f052f7223 */ /* 0x080fe2000001082a */
        /* <DEDUP_REMOVED lines=38> */
[C---:B------:R-:W-:Y:S01]  /*37f0*/  FMUL.FTZ R15, R5.reuse, R42 ;  /* 0x0000002a050f7220 */ /* 0x040fe20000410000 */
[-C--:B------:R-:W-:Y:S01]  /*3800*/  FFMA.FTZ R7, R4, R43.reuse, -R7 ;  /* 0x0000002b04077223 */ /* 0x080fe20000010807 */
[----:B------:R-:W-:Y:S01]  /*3810*/  FFMA.FTZ R6, R6, R43, R45 ;  /* 0x0000002b06067223 */ /* 0x000fe2000001002d */
[-C--:B------:R-:W-:Y:S01]  /*3820*/  FFMA.FTZ R12, R5, R13.reuse, -R12 ;  /* 0x0000000d050c7223 */ /* 0x080fe2000001080c */
[----:B------:R-:W-:Y:S01]  /*3830*/  FFMA.FTZ R15, R14, R13, R15 ;  /* 0x0000000d0e0f7223 */ /* 0x000fe2000001000f */
[----:B------:R-:W-:-:S02]  /*3840*/  F2FP.SATFINITE.E4M3.F32.PACK_AB_MERGE_C R111, R111, R114, RZ ;  /* 0x000000726f6f723e */ /* 0x000fc400048070ff */
[----:B------:R-:W-:Y:S02]  /*3850*/  F2FP.SATFINITE.E4M3.F32.PACK_AB_MERGE_C R6, R6, R7, R44 ;  /* 0x000000070606723e */ /* 0x000fe4000480702c */
[----:B------:R-:W-:Y:S02]  /*3860*/  F2FP.SATFINITE.E4M3.F32.PACK_AB_MERGE_C R5, R116, R99, R117 ;  /* 0x000000637405723e */ /* 0x000fe40004807075 */
[----:B------:R-:W-:Y:S02]  /*3870*/  F2FP.SATFINITE.E4M3.F32.PACK_AB_MERGE_C R4, R98, R47, R115 ;  /* 0x0000002f6204723e */ /* 0x000fe40004807073 */
[----:B------:R-:W-:-:S07]  /*3880*/  F2FP.SATFINITE.E4M3.F32.PACK_AB_MERGE_C R7, R15, R12, R111 ;  /* 0x0000000c0f07723e */ /* 0x000fce000480706f */
.L_x_7426:
[----:B------:R-:W-:Y:S05]  /*3890*/  BSYNC B2 ;  /* 0x0000000000027941 */ /* 0x000fea0003800000 */
.L_x_7425:
[----:B--2---:R0:W-:Y:S02]  /*38a0*/  ST.E.128 desc[UR60][R10.64], R4 ;  /* 0x000000040a007985 */ /* 0x0041e4000c101d3c */
.L_x_7420:
[----:B------:R-:W-:Y:S05]  /*38b0*/  BSYNC B1 ;  /* 0x0000000000017941 */ /* 0x000fea0003800000 */
.L_x_7419:
[----:B------:R-:W-:-:S03]  /*38c0*/  UMOV UR4, 0xffffffff ;  /* 0xffffffff00047882 */ /* 0x000fc60000000000 */
[----:B------:R-:W-:Y:S05]  /*38d0*/  BRA.DIV UR4, `(.L_x_7427) ;  /* 0x000001ca04d47947 */ /* 0x000fea000b800000 */
[----:B------:R1:W1:Y:S04]  /*38e0*/  SHFL.IDX PT, R42, R102, 0x1, 0x1c1f ;  /* 0x003c1f00662a7f89 */ /* 0x00026800000e0000 */
[----:B0-----:R0:W0:Y:S02]  /*38f0*/  SHFL.IDX PT, R14, R101, 0x1, 0x1c1f ;  /* 0x003c1f00650e7f89 */ /* 0x00102400000e0000 */
.L_x_7702:
        /* <DEDUP_REMOVED lines=10> */
[----:B------:R-:W-:Y:S01]  /*39a0*/  SHF.R.U32.HI R44, RZ, 0x8, R39 ;  /* 0x00000008ff2c7819 */ /* 0x000fe20000011627 */
[----:B--2---:R-:W-:Y:S01]  /*39b0*/  IMAD.MOV.U32 R15, RZ, RZ, R7 ;  /* 0x000000ffff0f7224 */ /* 0x004fe200078e0007 */
[--C-:B------:R-:W-:Y:S01]  /*39c0*/  SHF.R.U32.HI R45, RZ, 0x18, R39.reuse ;  /* 0x00000018ff2d7819 */ /* 0x100fe20000011627 */
[----:B------:R-:W-:Y:S01]  /*39d0*/  IMAD.MOV.U32 R13, RZ, RZ, R6 ;  /* 0x000000ffff0d7224 */ /* 0x000fe200078e0006 */
[----:B------:R-:W-:Y:S01]  /*39e0*/  LOP3.LUT R12, R39, 0xff, RZ, 0xc0, !PT ;  /* 0x000000ff270c7812 */ /* 0x000fe200078ec0ff */
[----:B------:R-:W-:Y:S01]  /*39f0*/  IMAD.SHL.U32 R7, R44, 0x100, RZ ;  /* 0x000001002c077824 */ /* 0x000fe200078e00ff */
[----:B------:R-:W-:Y:S02]  /*3a00*/  SHF.R.U32.HI R40, RZ, 0x10, R39 ;  /* 0x00000010ff287819 */ /* 0x000fe40000011627 */
[----:B------:R-:W-:Y:S02]  /*3a10*/  SHF.R.U32.HI R43, RZ, 0x18, R41 ;  /* 0x00000018ff2b7819 */ /* 0x000fe40000011629 */
[----:B------:R-:W-:-:S02]  /*3a20*/  LOP3.LUT R38, R41, 0xff, RZ, 0xc0, !PT ;  /* 0x000000ff29267812 */ /* 0x000fc400078ec0ff */
[--C-:B------:R-:W-:Y:S02]  /*3a30*/  SHF.R.U32.HI R39, RZ, 0x8, R41.reuse ;  /* 0x00000008ff277819 */ /* 0x100fe40000011629 */
        /* <DEDUP_REMOVED lines=8> */
[----:B------:R-:W-:Y:S02]  /*3ac0*/  F2FP.F16.E4M3.UNPACK_B R39, R113.H1 ;  /* 0x00000071ff27723e */ /* 0x000fe400030006ff */
[-C--:B------:R-:W-:Y:S02]  /*3ad0*/  F2FP.F16.E4M3.UNPACK_B R6, R5.reuse ;  /* 0x00000005ff06723e */ /* 0x080fe400020006ff */
        /* <DEDUP_REMOVED lines=14> */
[----:B------:R-:W-:Y:S01]  /*3bc0*/  FFMA.FTZ R47, R6, R39, -R45 ;  /* 0x00000027062f7223 */ /* 0x000fe2000001082d */
[----:B------:R-:W-:Y:S02]  /*3bd0*/  HADD2.F32 R38, -RZ, R38.H1_H1 ;  /* 0x30000026ff267230 */ /* 0x000fe40000004100 */
[C---:B------:R-:W-:Y:S01]  /*3be0*/  FMUL.FTZ R6, R12.reuse, R43 ;  /* 0x0000002b0c067220 */ /* 0x040fe20000410000 */
        /* <DEDUP_REMOVED lines=50> */
[----:B------:R-:W-:Y:S02]  /*3f10*/  HADD2.F32 R4, -RZ, R13.H0_H0 ;  /* 0x2000000dff047230 */ /* 0x000fe40000004100 */
[----:B------:R-:W-:Y:S01]  /*3f20*/  FFMA.FTZ R46, R5, R6, R46 ;  /* 0x00000006052e7223 */ /* 0x000fe2000001002e */
[----:B------:R-:W-:Y:S01]  /*3f30*/  HADD2.F32 R5, -RZ, R15.H0_H0 ;  /* 0x2000000fff057230 */ /* 0x000fe20000004100 */
[----:B------:R-:W-:Y:S01]  /*3f40*/  F2FP.SATFINITE.E4M3.F32.PACK_AB_MERGE_C R99, R114, R99, RZ ;  /* 0x000000637263723e */ /* 0x000fe200048070ff */
[----:B------:R-:W-:Y:S02]  /*3f50*/  HADD2.F32 R13, -RZ, R13.H1_H1 ;  /* 0x3000000dff0d7230 */ /* 0x000fe40000004100 */
[----:B------:R-:W-:Y:S01]  /*3f60*/  HADD2.F32 R15, -RZ, R15.H1_H1 ;  /* 0x3000000fff0f7230 */ /* 0x000fe20000004100 */
[----:B------:R-:W-:Y:S01]  /*3f70*/  F2FP.SATFINITE.E4M3.F32.PACK_AB_MERGE_C R43, R46, R43, RZ ;  /* 0x0000002b2e2b723e */ /* 0x000fe200048070ff */
[----:B------:R-:W-:-:S02]  /*3f80*/  HADD2.F32 R6, -RZ, R39.H0_H0 ;  /* 0x20000027ff067230 */ /* 0x000fc40000004100 */
[-C--:B------:R-:W-:Y:S01]  /*3f90*/  FMUL.FTZ R7, R13, R44.reuse ;  /* 0x0000002c0d077220 */ /* 0x080fe20000410000 */
[----:B------:R-:W-:Y:S02]  /*3fa0*/  HADD2.F32 R40, -RZ, R40.H0_H0 ;  /* 0x20000028ff287230 */ /* 0x000fe40000004100 */
[C---:B------:R-:W-:Y:S01]  /*3fb0*/  FMUL.FTZ R44, R4.reuse, R44 ;  /* 0x0000002c042c7220 */ /* 0x040fe20000410000 */
        /* <DEDUP_REMOVED lines=10> */
.L_x_7433:
[----:B------:R-:W-:Y:S05]  /*4060*/  BSYNC B3 ;  /* 0x0000000000037941 */ /* 0x000fea0003800000 */
.L_x_7432:
[----:B--2---:R0:W-:Y:S02]  /*4070*/  ST.E.128 desc[UR60][R10.64], R4 ;  /* 0x000000040a007985 */ /* 0x0041e4000c101d3c */
.L_x_7431:
[----:B------:R-:W-:Y:S05]  /*4080*/  BSYNC B2 ;  /* 0x0000000000027941 */ /* 0x000fea0003800000 */
.L_x_7430:
        /* <DEDUP_REMOVED lines=8> */
[--C-:B------:R-:W-:Y:S01]  /*4110*/  SHF.R.U32.HI R40, RZ, 0x10, R35.reuse ;  /* 0x00000010ff287819 */ /* 0x100fe20000011623 */
[----:B--2---:R-:W-:Y:S01]  /*4120*/  IMAD.MOV.U32 R13, RZ, RZ, R6 ;  /* 0x000000ffff0d7224 */ /* 0x004fe200078e0006 */
        /* <DEDUP_REMOVED lines=10> */
[----:B------:R-:W-:Y:S02]  /*41d0*/  MOV R14, R7 ;  /* 0x00000007000e7202 */ /* 0x000fe40000000f00 */
        /* <DEDUP_REMOVED lines=96> */
.L_x_7435:
[----:B------:R-:W-:Y:S05]  /*47e0*/  BSYNC B2 ;  /* 0x0000000000027941 */ /* 0x000fea0003800000 */
.L_x_7434:
[----:B--2---:R0:W-:Y:S02]  /*47f0*/  ST.E.128 desc[UR60][R10.64], R4 ;  /* 0x000000040a007985 */ /* 0x0041e4000c101d3c */
.L_x_7429:
[----:B------:R-:W-:Y:S05]  /*4800*/  BSYNC B1 ;  /* 0x0000000000017941 */ /* 0x000fea0003800000 */
.L_x_7428:
[----:B------:R-:W-:-:S03]  /*4810*/  UMOV UR4, 0xffffffff ;  /* 0xffffffff00047882 */ /* 0x000fc60000000000 */
[----:B------:R-:W-:Y:S05]  /*4820*/  BRA.DIV UR4, `(.L_x_7436) ;  /* 0x000001be04487947 */ /* 0x000fea000b800000 */
[----:B-1--4-:R-:W1:Y:S04]  /*4830*/  SHFL.IDX PT, R102, R102, 0x2, 0x1c1f ;  /* 0x005c1f0066667f89 */ /* 0x012e6800000e0000 */
[----:B0-----:R0:W4:Y:S02]  /*4840*/  SHFL.IDX PT, R14, R101, 0x2, 0x1c1f ;  /* 0x005c1f00650e7f89 */ /* 0x00112400000e0000 */
.L_x_7706:
        /* <DEDUP_REMOVED lines=9> */
[--C-:B------:R-:W-:Y:S01]  /*48e0*/  SHF.R.U32.HI R37, RZ, 0x10, R31.reuse ;  /* 0x00000010ff257819 */ /* 0x100fe2000001161f */
[----:B0-----:R-:W-:Y:S01]  /*48f0*/  IMAD.MOV.U32 R13, RZ, RZ, R6 ;  /* 0x000000ffff0d7224 */ /* 0x001fe200078e0006 */
        /* <DEDUP_REMOVED lines=106> */
.L_x_7441:
[----:B------:R-:W-:Y:S05]  /*4fa0*/  BSYNC B2 ;  /* 0x0000000000027941 */ /* 0x000fea0003800000 */
.L_x_7440:
[----:B0-----:R0:W-:Y:S02]  /*4fb0*/  ST.E.128 desc[UR60][R10.64], R4 ;  /* 0x000000040a007985 */ /* 0x0011e4000c101d3c */
.L_x_7439:
[----:B------:R-:W-:Y:S05]  /*4fc0*/  BSYNC B1 ;  /* 0x0000000000017941 */ /* 0x000fea0003800000 */
.L_x_7438:
[----:B------:R-:W-:-:S13]  /*4fd0*/  ISETP.NE.AND P2, PT, R89, RZ, PT ;  /* 0x000000ff5900720c */ /* 0x000fda0003f45270 */
[----:B------:R-:W-:Y:S05]  /*4fe0*/  @P2 BRA `(.L_x_7437) ;  /* 0x0000004000082947 */ /* 0x000fea0003800000 */
[----:B0-2---:R0:W2:Y:S01]  /*4ff0*/  LDS.128 R4, [R91+0x1c400] ;  /* 0x01c400005b047984 */ /* 0x0050a20000000c00 */
[----:B----4-:R-:W-:Y:S01]  /*5000*/  IADD3 R14, P2, R19, R14, RZ ;  /* 0x0000000e130e7210 */ /* 0x010fe20007f5e0ff */
[----:B------:R-:W-:Y:S04]  /*5010*/  BSSY B1, `(.L_x_7442) ;  /* 0x000006f000017945 */ /* 0x000fe80003800000 */
[----:B-1----:R-:W-:Y:S01]  /*5020*/  IMAD.X R15, R102, 0x1, R193, P2 ;  /* 0x00000001660f7824 */ /* 0x002fe200010e06c1 */
[----:B------:R-:W-:-:S13]  /*5030*/  ISETP.GE.AND P2, PT, R195, R105, PT ;  /* 0x00000069c300720c */ /* 0x000fda0003f46270 */
[----:B0-----:R-:W-:Y:S05]  /*5040*/  @P2 BRA `(.L_x_7443) ;  /* 0x0000000400ac2947 */ /* 0x001fea0003800000 */
[----:B------:R-:W-:Y:S01]  /*5050*/  SHF.R.U32.HI R30, RZ, 0x8, R9 ;  /* 0x00000008ff1e7819 */ /* 0x000fe20000011609 */
[----:B--2---:R-:W-:Y:S01]  /*5060*/  IMAD.MOV.U32 R10, RZ, RZ, R7 ;  /* 0x000000ffff0a7224 */ /* 0x004fe200078e0007 */
[----:B------:R-:W-:Y:S02]  /*5070*/  SHF.R.U32.HI R12, RZ, 0x8, R29 ;  /* 0x00000008ff0c7819 */ /* 0x000fe4000001161d */
[--C-:B------:R-:W-:Y:S01]  /*5080*/  SHF.R.U32.HI R31, RZ, 0x18, R9.reuse ;  /* 0x00000018ff1f7819 */ /* 0x100fe20000011609 */
[----:B------:R-:W-:Y:S01]  /*5090*/  IMAD.SHL.U32 R7, R30, 0x100, RZ ;  /* 0x000001001e077824 */ /* 0x000fe200078e00ff */
[----:B------:R-:W-:Y:S02]  /*50a0*/  LOP3.LUT R8, R9, 0xff, RZ, 0xc0, !PT ;  /* 0x000000ff09087812 */ /* 0x000fe400078ec0ff */
[----:B------:R-:W-:Y:S02]  /*50b0*/  SHF.R.U32.HI R13, RZ, 0x10, R9 ;  /* 0x00000010ff0d7819 */ /* 0x000fe40000011609 */
[----:B------:R-:W-:Y:S01]  /*50c0*/  MOV R9, R6 ;  /* 0x0000000600097202 */ /* 0x000fe20000000f00 */
[----:B------:R-:W-:Y:S01]  /*50d0*/  IMAD.SHL.U32 R6, R12, 0x100, RZ ;  /* 0x000001000c067824 */ /* 0x000fe200078e00ff */
[----:B------:R-:W-:-:S02]  /*50e0*/  PRMT R8, R31, 0x654, R8 ;  /* 0x000006541f087816 */ /* 0x000fc40000000008 */
[----:B------:R-:W-:Y:S02]  /*50f0*/  LOP3.LUT R11, R29, 0xff0000ff, RZ, 0xc0, !PT ;  /* 0xff0000ff1d0b7812 */ /* 0x000fe400078ec0ff */
[----:B------:R-:W-:Y:S02]  /*5100*/  SHF.R.U32.HI R28, RZ, 0x10, R29 ;  /* 0x00000010ff1c7819 */ /* 0x000fe4000001161d */
        /* <DEDUP_REMOVED lines=95> */
.L_x_7443:
[----:B------:R-:W-:Y:S05]  /*5700*/  BSYNC B1 ;  /* 0x0000000000017941 */ /* 0x000fea0003800000 */
.L_x_7442:
[----:B--2---:R0:W-:Y:S01]  /*5710*/  ST.E.128 desc[UR60][R14.64], R4 ;  /* 0x000000040e007985 */ /* 0x0041e2000c101d3c */
[----:B------:R-:W-:Y:S05]  /*5720*/  BRA `(.L_x_7437) ;  /* 0x0000003800387947 */ /* 0x000fea0003800000 */
.L_x_7408:
[----:B------:R-:W-:Y:S02]  /*5730*/  ISETP.GE.AND P3, PT, R221, R97, PT ;  /* 0x00000061dd00720c */ /* 0x000fe40003f66270 */
[----:B------:R-:W-:Y:S02]  /*5740*/  CS2R R30, SRZ ;  /* 0x00000000001e7805 */ /* 0x000fe4000001ff00 */
[----:B------:R-:W-:Y:S02]  /*5750*/  CS2R R28, SRZ ;  /* 0x00000000001c7805 */ /* 0x000fe4000001ff00 */
[----:B------:R-:W-:-:S13]  /*5760*/  ISETP.GE.OR P3, PT, R16, R105, P3 ;  /* 0x000000691000720c */ /* 0x000fda0001f66670 */
[----:B------:R-:W-:Y:S01]  /*5770*/  @!P3 IADD3 R11, P2, P4, R50, R4, R84 ;  /* 0x00000004320bb210 */ /* 0x000fe20007c5e054 */
[----:B------:R-:W0:Y:S03]  /*5780*/  @!P3 LDC.64 R12, c[0x0][0x3e8] ;  /* 0x0000fa00ff0cbb82 */ /* 0x000e260000000a00 */
[----:B------:R-:W-:Y:S02]  /*5790*/  @!P3 IADD3.X R14, R66, R88, R86, P2, P4 ;  /* 0x00000058420eb210 */ /* 0x000fe400017e8456 */
[----:B------:R-:W-:-:S04]  /*57a0*/  ISETP.GE.AND P4, PT, R194, R97, PT ;  /* 0x00000061c200720c */ /* 0x000fc80003f86270 */
[----:B------:R-:W-:-:S13]  /*57b0*/  ISETP.GE.OR P4, PT, R16, R105, P4 ;  /* 0x000000691000720c */ /* 0x000fda0002786670 */
[----:B------:R-:W1:Y:S08]  /*57c0*/  @!P4 LDC.64 R32, c[0x0][0x3e8] ;  /* 0x0000fa00ff20cb82 */ /* 0x000e700000000a00 */
[----:B------:R-:W2:Y:S01]  /*57d0*/  @!P4 LDC.64 R34, c[0x0][0x400] ;  /* 0x00010000ff22cb82 */ /* 0x000ea20000000a00 */
[----:B-1----:R-:W-:-:S04]  /*57e0*/  @!P4 IADD3 R32, P2, P5, R50, R32, R4 ;  /* 0x000000203220c210 */ /* 0x002fc80007d5e004 */
[----:B------:R-:W-:Y:S02]  /*57f0*/  @!P4 IADD3.X R33, R66, R33, R88, P2, P5 ;  /* 0x000000214221c210 */ /* 0x000fe400017ea458 */
[----:B--2---:R-:W-:-:S04]  /*5800*/  @!P4 IADD3 R34, P2, P5, R56, R34, R6 ;  /* 0x000000223822c210 */ /* 0x004fc80007d5e006 */
[----:B------:R-:W-:Y:S02]  /*5810*/  @!P4 IADD3.X R35, R64, R35, R100, P2, P5 ;  /* 0x000000234023c210 */ /* 0x000fe400017ea464 */
[----:B------:R-:W-:Y:S02]  /*5820*/  ISETP.GE.AND P2, PT, R227, R97, PT ;  /* 0x00000061e300720c */ /* 0x000fe40003f46270 */
[----:B------:R-:W-:Y:S02]  /*5830*/  CS2R R38, SRZ ;  /* 0x0000000000267805 */ /* 0x000fe4000001ff00 */
[----:B------:R-:W-:Y:S01]  /*5840*/  CS2R R36, SRZ ;  /* 0x0000000000247805 */ /* 0x000fe2000001ff00 */
[----:B------:R1:W2:Y:S01]  /*5850*/  @!P4 LDG.E.128 R28, desc[UR60][R34.64] ;  /* 0x0000003c221cc981 */ /* 0x0002a2000c1e1d00 */
[----:B------:R-:W-:-:S13]  /*5860*/  ISETP.GE.OR P2, PT, R16, R105, P2 ;  /* 0x000000691000720c */ /* 0x000fda0001746670 */
[----:B------:R-:W-:-:S04]  /*5870*/  @!P2 IADD3 R5, P5, P6, R50, R83, R4 ;  /* 0x000000533205a210 */ /* 0x000fc80007ebe004 */
[----:B------:R-:W-:Y:S02]  /*5880*/  @!P2 IADD3.X R10, R66, R85, R88, P5, P6 ;  /* 0x00000055420aa210 */ /* 0x000fe40002fec458 */
[----:B------:R-:W-:-:S04]  /*5890*/  @!P3 IADD3 R9, P5, P6, R56, R6, R79 ;  /* 0x000000063809b210 */ /* 0x000fc80007ebe04f */
[----:B------:R-:W-:Y:S02]  /*58a0*/  @!P3 IADD3.X R8, R64, R100, R81, P5, P6 ;  /* 0x000000644008b210 */ /* 0x000fe40002fec451 */
[----:B------:R-:W-:-:S04]  /*58b0*/  @!P2 IADD3 R7, P5, P6, R56, R78, R6 ;  /* 0x0000004e3807a210 */ /* 0x000fc80007ebe006 */
[----:B------:R-:W-:Y:S02]  /*58c0*/  @!P2 IADD3.X R4, R64, R80, R100, P5, P6 ;  /* 0x000000504004a210 */ /* 0x000fe40002fec464 */
[----:B0-----:R-:W-:-:S05]  /*58d0*/  @!P3 IADD3 R12, P5, R11, R12, RZ ;  /* 0x0000000c0b0cb210 */ /* 0x001fca0007fbe0ff */
[----:B------:R-:W-:Y:S02]  /*58e0*/  @!P3 IMAD.X R13, R14, 0x1, R13, P5 ;  /* 0x000000010e0db824 */ /* 0x000fe400028e060d */
[----:B------:R-:W0:Y:S02]  /*58f0*/  @!P3 LDC.64 R14, c[0x0][0x400] ;  /* 0x00010000ff0ebb82 */ /* 0x000e240000000a00 */
[----:B0-----:R-:W-:-:S05]  /*5900*/  @!P3 IADD3 R14, P5, R9, R14, RZ ;  /* 0x0000000e090eb210 */ /* 0x001fca0007fbe0ff */
[----:B------:R-:W-:Y:S02]  /*5910*/  @!P3 IMAD.X R15, R8, 0x1, R15, P5 ;  /* 0x00000001080fb824 */ /* 0x000fe400028e060f */
[----:B------:R-:W0:Y:S01]  /*5920*/  @!P2 LDC.64 R8, c[0x0][0x3e8] ;  /* 0x0000fa00ff08ab82 */ /* 0x000e220000000a00 */
[----:B-1----:R-:W-:Y:S02]  /*5930*/  CS2R R34, SRZ ;  /* 0x0000000000227805 */ /* 0x002fe4000001ff00 */
[----:B------:R-:W-:Y:S02]  /*5940*/  CS2R R42, SRZ ;  /* 0x00000000002a7805 */ /* 0x000fe4000001ff00 */
[----:B------:R-:W-:Y:S02]  /*5950*/  CS2R R40, SRZ ;  /* 0x0000000000287805 */ /* 0x000fe4000001ff00 */
[----:B------:R-:W-:Y:S02]  /*5960*/  CS2R R46, SRZ ;  /* 0x00000000002e7805 */ /* 0x000fe4000001ff00 */
[----:B------:R-:W-:Y:S01]  /*5970*/  CS2R R44, SRZ ;  /* 0x00000000002c7805 */ /* 0x000fe2000001ff00 */
[----:B------:R-:W3:Y:S01]  /*5980*/  @!P3 LDG.E.128 R36, desc[UR60][R14.64] ;  /* 0x0000003c0e24b981 */ /* 0x000ee2000c1e1d00 */
[----:B0-----:R-:W-:-:S04]  /*5990*/  @!P2 IADD3 R8, P5, R5, R8, RZ ;  /* 0x000000080508a210 */ /* 0x001fc80007fbe0ff */
[----:B------:R-:W-:Y:S02]  /*59a0*/  @!P2 IADD3.X R9, R10, R9, RZ, P5, !PT ;  /* 0x000000090a09a210 */ /* 0x000fe40002ffe4ff */
[----:B------:R-:W0:Y:S03]  /*59b0*/  @!P2 LDC.64 R10, c[0x0][0x400] ;  /* 0x00010000ff0aab82 */ /* 0x000e260000000a00 */
[----:B------:R-:W4:Y:S01]  /*59c0*/  @!P2 LDG.E.128 R40, desc[UR60][R8.64] ;  /* 0x0000003c0828a981 */ /* 0x000f22000c1e1d00 */
[----:B0-----:R-:W-:Y:S02]  /*59d0*/  @!P2 IADD3 R10, P5, R7, R10, RZ ;  /* 0x0000000a070aa210 */ /* 0x001fe40007fbe0ff */
[----:B------:R-:W-:-:S03]  /*59e0*/  CS2R R6, SRZ ;  /* 0x0000000000067805 */ /* 0x000fc6000001ff00 */
[----:B------:R-:W-:Y:S01]  /*59f0*/  @!P2 IMAD.X R11, R4, 0x1, R11, P5 ;  /* 0x00000001040ba824 */ /* 0x000fe200028e060b */
[----:B------:R-:W-:-:S04]  /*5a00*/  CS2R R4, SRZ ;  /* 0x0000000000047805 */ /* 0x000fc8000001ff00 */
[----:B------:R-:W5:Y:S04]  /*5a10*/  @!P2 LDG.E.128 R44, desc[UR60][R10.64] ;  /* 0x0000003c0a2ca981 */ /* 0x000f68000c1e1d00 */
[----:B------:R0:W5:Y:S02]  /*5a20*/  @!P4 LDG.E.128 R4, desc[UR60][R32.64] ;  /* 0x0000003c2004c981 */ /* 0x000164000c1e1d00 */
[----:B0-----:R-:W-:-:S06]  /*5a30*/  CS2R R32, SRZ ;  /* 0x0000000000207805 */ /* 0x001fcc000001ff00 */
[----:B------:R-:W5:Y:S01]  /*5a40*/  @!P3 LDG.E.128 R32, desc[UR60][R12.64] ;  /* 0x0000003c0c20b981 */ /* 0x000f62000c1e1d00 */
[----:B------:R-:W-:Y:S02]  /*5a50*/  ISETP.NE.AND P5, PT, R198, 0x3, PT ;  /* 0x00000003c600780c */ /* 0x000fe40003fa5270 */
[----:B------:R-:W-:Y:S02]  /*5a60*/  ISETP.GE.AND P2, PT, R16, R105, PT ;  /* 0x000000691000720c */ /* 0x000fe40003f46270 */
[----:B--2---:R-:W-:Y:S01]  /*5a70*/  MOV R117, R30 ;  /* 0x0000001e00757202 */ /* 0x004fe20000000f00 */
[----:B------:R-:W-:Y:S01]  /*5a80*/  IMAD.MOV.U32 R119, RZ, RZ, R28 ;  /* 0x000000ffff777224 */ /* 0x000fe200078e001c */
[----:B---3--:R-:W-:Y:S01]  /*5a90*/  MOV R113, R38 ;  /* 0x0000002600717202 */ /* 0x008fe20000000f00 */
[----:B------:R-:W-:Y:S02]  /*5aa0*/  IMAD.MOV.U32 R114, RZ, RZ, R36 ;  /* 0x000000ffff727224 */ /* 0x000fe400078e0024 */
[----:B----4-:R-:W-:-:S02]  /*5ab0*/  IMAD.MOV.U32 R109, RZ, RZ, R42 ;  /* 0x000000ffff6d7224 */ /* 0x010fc400078e002a */
[----:B------:R-:W-:Y:S01]  /*5ac0*/  IMAD.MOV.U32 R108, RZ, RZ, R40 ;  /* 0x000000ffff6c7224 */ /* 0x000fe200078e0028 */
[----:B-----5:R-:W-:Y:S01]  /*5ad0*/  MOV R107, R46 ;  /* 0x0000002e006b7202 */ /* 0x020fe20000000f00 */
[----:B------:R-:W-:Y:S02]  /*5ae0*/  IMAD.MOV.U32 R106, RZ, RZ, R44 ;  /* 0x000000ffff6a7224 */ /* 0x000fe400078e002c */
[----:B------:R-:W-:Y:S02]  /*5af0*/  IMAD.MOV.U32 R116, RZ, RZ, R6 ;  /* 0x000000ffff747224 */ /* 0x000fe400078e0006 */
[----:B------:R-:W-:Y:S02]  /*5b00*/  IMAD.MOV.U32 R118, RZ, RZ, R4 ;  /* 0x000000ffff767224 */ /* 0x000fe400078e0004 */
[----:B------:R-:W-:Y:S02]  /*5b10*/  IMAD.MOV.U32 R111, RZ, RZ, R34 ;  /* 0x000000ffff6f7224 */ /* 0x000fe400078e0022 */
[----:B------:R-:W-:Y:S01]  /*5b20*/  IMAD.MOV.U32 R112, RZ, RZ, R32 ;  /* 0x000000ffff707224 */ /* 0x000fe200078e0020 */
[----:B------:R-:W-:Y:S06]  /*5b30*/  @!P5 BRA `(.L_x_7444) ;  /* 0x000000000004d947 */ /* 0x000fec0003800000 */
[----:B------:R-:W-:Y:S01]  /*5b40*/  BPT.TRAP 0x1 ;  /* 0x000000040000795c */ /* 0x000fe20000300000 */
.L_x_7444:
[----:B------:R-:W-:Y:S01]  /*5b50*/  IMAD R88, R192, 0x8, R18 ;  /* 0x00000008c0587824 */ /* 0x000fe200078e0212 */
[----:B------:R-:W-:Y:S01]  /*5b60*/  SHF.L.U32 R100, R196, 0x1f, RZ ;  /* 0x0000001fc4647819 */ /* 0x000fe200000006ff */
[----:B------:R-:W0:Y:S01]  /*5b70*/  LDC R104, c[0x0][0x2f4] ;  /* 0x0000bd00ff687b82 */ /* 0x000e220000000800 */
[----:B------:R-:W-:Y:S02]  /*5b80*/  BSSY B1, `(.L_x_7445) ;  /* 0x0000003000017945 */ /* 0x000fe40003800000 */
[----:B------:R-:W1:Y:S02]  /*5b90*/  SYNCS.PHASECHK.TRANS64.TRYWAIT P3, [R88+URZ+0x22890], R100 ;  /* 0x02289064580075a7 */ /* 0x000e64000806017f */
[----:B-1----:R-:W-:Y:S05]  /*5ba0*/  @!P3 BRA `(.L_x_7446) ;  /* 0x000001a800b0b947 */ /* 0x002fea0003800000 */
.L_x_7707:
[----:B------:R-:W-:Y:S05]  /*5bb0*/  BSYNC B1 ;  /* 0x0000000000017941 */ /* 0x000fea0003800000 */
.L_x_7445:
[----:B------:R-:W-:Y:S01]  /*5bc0*/  UMOV UR4, 0xffffffff ;  /* 0xffffffff00047882 */ /* 0x000fe20000000000 */
[----:B0-----:R-:W-:Y:S02]  /*5bd0*/  IMAD.IADD R110, R104, 0x1, -R71 ;  /* 0x00000001686e7824 */ /* 0x001fe400078e0a47 */
[----:B------:R-:W-:Y:S05]  /*5be0*/  BRA.DIV UR4, `(.L_x_7447) ;  /* 0x000001aa04b47947 */ /* 0x000fea000b800000 */
[----:B------:R0:W2:Y:S04]  /*5bf0*/  SHFL.IDX PT, R103, R102, RZ, 0x1c1f ;  /* 0x001c1fff66677589 */ /* 0x0000a800000e0000 */
[----:B------:R0:W3:Y:S02]  /*5c00*/  SHFL.IDX PT, R105, R101, RZ, 0x1c1f ;  /* 0x001c1fff65697589 */ /* 0x0000e400000e0000 */
.L_x_7711:
[----:B------:R-:W-:Y:S01]  /*5c10*/  ISETP.GE.OR P3, PT, R194, R97, P1 ;  /* 0x00000061c200720c */ /* 0x000fe20000f66670 */
[----:B------:R-:W-:-:S12]  /*5c20*/  BSSY B1, `(.L_x_7448) ;  /* 0x00000f1000017945 */ /* 0x000fd80003800000 */
[----:B------:R-:W-:Y:S05]  /*5c30*/  @P3 BRA `(.L_x_7449) ;  /* 0x0000000c00bc3947 */ /* 0x000fea0003800000 */
[----:B------:R-:W-:Y:S01]  /*5c40*/  SEL R8, R71, R110, !P0 ;  /* 0x0000006e47087207 */ /* 0x000fe20004000000 */
[----:B------:R-:W-:Y:S01]  /*5c50*/  BSSY B2, `(.L_x_7450) ;  /* 0x00000e8000027945 */ /* 0x000fe20003800000 */
[----:B---3--:R-:W-:Y:S02]  /*5c60*/  IADD3 R98, P3, R62, R105, RZ ;  /* 0x000000693e627210 */ /* 0x008fe40007f7e0ff */
[----:B------:R-:W-:Y:S02]  /*5c70*/  SHF.R.S32.HI R9, RZ, 0x1f, R8 ;  /* 0x0000001fff097819 */ /* 0x000fe40000011408 */
[----:B--2---:R-:W-:Y:S02]  /*5c80*/  IADD3.X R99, R103, R60, RZ, P3, !PT ;  /* 0x0000003c67637210 */ /* 0x004fe40001ffe4ff */
[----:B------:R-:W-:-:S04]  /*5c90*/  LEA.HI R8, R9, R8, RZ, 0x5 ;  /* 0x0000000809087211 */ /* 0x000fc800078f28ff */
[----:B------:R-:W-:-:S05]  /*5ca0*/  LEA.HI.SX32 R8, R8, R63, 0x1b ;  /* 0x0000003f08087211 */ /* 0x000fca00078fdaff */
[----:B------:R-:W-:-:S05]  /*5cb0*/  IMAD.SHL.U32 R115, R8, 0x10, RZ ;  /* 0x0000001008737824 */ /* 0x000fca00078e00ff */
[----:B------:R-:W-:-:S04]  /*5cc0*/  LOP3.LUT R9, R82, 0x70, R115, 0xf8, !PT ;  /* 0x0000007052097812 */ /* 0x000fc800078ef873 */
[----:B------:R-:W-:Y:S01]  /*5cd0*/  LOP3.LUT R8, R9, R76, RZ, 0x3c, !PT ;  /* 0x0000004c09087212 */ /* 0x000fe200078e3cff */
[----:B------:R-:W-:-:S04]  /*5ce0*/  IMAD R9, R192, 0x5000, R49 ;  /* 0x00005000c0097824 */ /* 0x000fc800078e0231 */
[----:B------:R-:W-:Y:S02]  /*5cf0*/  IMAD.IADD R11, R203, 0x1, R8 ;  /* 0x00000001cb0b7824 */ /* 0x000fe400078e0208 */
[----:B------:R-:W-:Y:S02]  /*5d00*/  IMAD.IADD R9, R18, 0x1, R9 ;  /* 0x0000000112097824 */ /* 0x000fe400078e0209 */
[----:B------:R-:W-:-:S05]  /*5d10*/  IMAD R11, R192, 0x5000, R11 ;  /* 0x00005000c00b7824 */ /* 0x000fca00078e020b */
[----:B------:R-:W-:Y:S02]  /*5d20*/  IADD3 R12, R18, R11, RZ ;  /* 0x0000000b120c7210 */ /* 0x000fe40007ffe0ff */
[----:B------:R-:W2:Y:S04]  /*5d30*/  LDS.128 R8, [R9+0x18400] ;  /* 0x0184000009087984 */ /* 0x000ea80000000c00 */
[----:B------:R-:W3:Y:S01]  /*5d40*/  LDS.128 R12, [R12+0x18400] ;  /* 0x018400000c0c7984 */ /* 0x000ee20000000c00 */
[----:B------:R-:W-:Y:S05]  /*5d50*/  @P2 BRA `(.L_x_7451) ;  /* 0x0000000c005c2947 */ /* 0x000fea0003800000 */
[----:B------:R-:W-:Y:S01]  /*5d60*/  SHF.R.U32.HI R130, RZ, 0x8, R5 ;  /* 0x00000008ff827819 */ /* 0x000fe20000011605 */
[----:B--2---:R-:W-:Y:S01]  /*5d70*/  IMAD.MOV.U32 R28, RZ, RZ, R8 ;  /* 0x000000ffff1c7224 */ /* 0x004fe200078e0008 */
[--C-:B------:R-:W-:Y:S02]  /*5d80*/  SHF.R.U32.HI R129, RZ, 0x18, R7.reuse ;  /* 0x00000018ff817819 */ /* 0x100fe40000011607 */
[----:B------:R-:W-:Y:S02]  /*5d90*/  LOP3.LUT R6, R7, 0xff, RZ, 0xc0, !PT ;  /* 0x000000ff07067812 */ /* 0x000fe400078ec0ff */
[--C-:B------:R-:W-:Y:S02]  /*5da0*/  SHF.R.U32.HI R125, RZ, 0x8, R7.reuse ;  /* 0x00000008ff7d7819 */ /* 0x100fe40000011607 */
[----:B------:R-:W-:Y:S02]  /*5db0*/  SHF.R.U32.HI R127, RZ, 0x10, R7 ;  /* 0x00000010ff7f7819 */ /* 0x000fe40000011607 */
[----:B------:R-:W-:-:S02]  /*5dc0*/  SHF.R.U32.HI R131, RZ, 0x18, R5 ;  /* 0x00000018ff837819 */ /* 0x000fc40000011605 */
[----:B------:R-:W-:Y:S02]  /*5dd0*/  LOP3.LUT R4, R5, 0xff, RZ, 0xc0, !PT ;  /* 0x000000ff05047812 */ /* 0x000fe400078ec0ff */
[--C-:B------:R-:W-:Y:S02]  /*5de0*/  SHF.R.U32.HI R124, RZ, 0x18, R29.reuse ;  /* 0x00000018ff7c7819 */ /* 0x100fe4000001161d */
[----:B------:R-:W-:Y:S02]  /*5df0*/  LOP3.LUT R7, R29, 0xff, RZ, 0xc0, !PT ;  /* 0x000000ff1d077812 */ /* 0x000fe400078ec0ff */
[--C-:B------:R-:W-:Y:S02]  /*5e00*/  SHF.R.U32.HI R122, RZ, 0x8, R29.reuse ;  /* 0x00000008ff7a7819 */ /* 0x100fe4000001161d */
[----:B------:R-:W-:Y:S02]  /*5e10*/  SHF.R.U32.HI R123, RZ, 0x10, R29 ;  /* 0x00000010ff7b7819 */ /* 0x000fe4000001161d */
[----:B------:R-:W-:-:S02]  /*5e20*/  SHF.R.U32.HI R30, RZ, 0x18, R31 ;  /* 0x00000018ff1e7819 */ /* 0x000fc4000001161f */
[----:B------:R-:W-:Y:S02]  /*5e30*/  LOP3.LUT R29, R31, 0xff, RZ, 0xc0, !PT ;  /* 0x000000ff1f1d7812 */ /* 0x000fe400078ec0ff */
[----:B------:R-:W-:Y:S02]  /*5e40*/  SHF.R.U32.HI R121, RZ, 0x8, R31 ;  /* 0x00000008ff797819 */ /* 0x000fe4000001161f */
[----:B------:R-:W-:Y:S01]  /*5e50*/  SHF.R.U32.HI R128, RZ, 0x10, R5 ;  /* 0x00000010ff807819 */ /* 0x000fe20000011605 */
[----:B------:R-:W-:Y:S01]  /*5e60*/  IMAD.SHL.U32 R5, R130, 0x100, RZ ;  /* 0x0000010082057824 */ /* 0x000fe200078e00ff */
[----:B------:R-:W-:Y:S01]  /*5e70*/  SHF.R.U32.HI R126, RZ, 0x10, R31 ;  /* 0x00000010ff7e7819 */ /* 0x000fe2000001161f */
[----:B---3--:R-:W-:Y:S01]  /*5e80*/  IMAD.MOV.U32 R31, RZ, RZ, R12 ;  /* 0x000000ffff1f7224 */ /* 0x008fe200078e000c */
[----:B------:R-:W-:Y:S01]  /*5e90*/  PRMT R4, R131, 0x654, R4 ;  /* 0x0000065483047816 */ /* 0x000fe20000000004 */
[----:B------:R-:W-:Y:S01]  /*5ea0*/  IMAD.SHL.U32 R121, R121, 0x100, RZ ;  /* 0x0000010079797824 */ /* 0x000fe200078e00ff */
[----:B------:R-:W-:Y:S01]  /*5eb0*/  PRMT R12, R30, 0x654, R29 ;  /* 0x000006541e0c7816 */ /* 0x000fe2000000001d */
[----:B------:R-:W-:Y:S01]  /*5ec0*/  IMAD.SHL.U32 R29, R122, 0x100, RZ ;  /* 0x000001007a1d7824 */ /* 0x000fe200078e00ff */
[----:B------:R-:W-:Y:S01]  /*5ed0*/  PRMT R8, R124, 0x654, R7 ;  /* 0x000006547c087816 */ /* 0x000fe20000000007 */
[----:B------:R-:W-:Y:S01]  /*5ee0*/  IMAD.U32 R126, R126, 0x10000, RZ ;  /* 0x000100007e7e7824 */ /* 0x000fe200078e00ff */
[----:B------:R-:W-:Y:S01]  /*5ef0*/  LOP3.LUT R4, R4, 0xff00, R5, 0xf8, !PT ;  /* 0x0000ff0004047812 */ /* 0x000fe200078ef805 */
[----:B------:R-:W-:Y:S01]  /*5f00*/  IMAD.U32 R5, R128, 0x10000, RZ ;  /* 0x0001000080057824 */ /* 0x000fe200078e00ff */
[----:B------:R-:W-:-:S02]  /*5f10*/  PRMT R6, R129, 0x654, R6 ;  /* 0x0000065481067816 */ /* 0x000fc40000000006 */
[----:B------:R-:W-:Y:S02]  /*5f20*/  SHF.L.U32 R7, R125, 0x8, RZ ;  /* 0x000000087d077819 */ /* 0x000fe400000006ff */
[----:B------:R-:W-:Y:S02]  /*5f30*/  LOP3.LUT R122, R8, 0xff00, R29, 0xf8, !PT ;  /* 0x0000ff00087a7812 */ /* 0x000fe400078ef81d */
[----:B------:R-:W-:Y:S02]  /*5f40*/  LOP3.LUT R125, R12, 0xff00, R121, 0xf8, !PT ;  /* 0x0000ff000c7d7812 */ /* 0x000fe400078ef879 */
[----:B------:R-:W-:Y:S02]  /*5f50*/  F2FP.F16.E4M3.UNPACK_B R124, R119.H1 ;  /* 0x00000077ff7c723e */ /* 0x000fe400030006ff */
[----:B------:R-:W-:Y:S02]  /*5f60*/  F2FP.F16.E4M3.UNPACK_B R121, R31.H1 ;  /* 0x0000001fff79723e */ /* 0x000fe400030006ff */
[----:B------:R-:W-:-:S02]  /*5f70*/  F2FP.F16.E4M3.UNPACK_B R29, R28.H1 ;  /* 0x0000001cff1d723e */ /* 0x000fc400030006ff */
[----:B------:R-:W-:Y:S01]  /*5f80*/  LOP3.LUT R7, R6, 0xff00, R7, 0xf8, !PT ;  /* 0x0000ff0006077812 */ /* 0x000fe200078ef807 */
[----:B------:R-:W-:Y:S01]  /*5f90*/  HADD2.F32 R12, -RZ, R121.H0_H0 ;  /* 0x20000079ff0c7230 */ /* 0x000fe20000004100 */
[----:B------:R-:W-:Y:S01]  /*5fa0*/  LOP3.LUT R6, R4, 0xff0000, R5, 0xf8, !PT ;  /* 0x00ff000004067812 */ /* 0x000fe200078ef805 */
[----:B------:R-:W-:Y:S01]  /*5fb0*/  HADD2.F32 R5, -RZ, R124.H0_H0 ;  /* 0x2000007cff057230 */ /* 0x000fe20000004100 */
[----:B------:R-:W-:Y:S01]  /*5fc0*/  SHF.L.U32 R4, R127, 0x10, RZ ;  /* 0x000000107f047819 */ /* 0x000fe200000006ff */
[----:B------:R-:W-:Y:S01]  /*5fd0*/  HADD2.F32 R8, -RZ, R29.H0_H0 ;  /* 0x2000001dff087230 */ /* 0x000fe20000004100 */
[----:B------:R-:W-:Y:S01]  /*5fe0*/  F2FP.F16.E4M3.UNPACK_B R30, R118.H1 ;  /* 0x00000076ff1e723e */ /* 0x000fe200030006ff */
[----:B------:R-:W-:Y:S01]  /*5ff0*/  HADD2.F32 R121, -RZ, R121.H1_H1 ;  /* 0x30000079ff797230 */ /* 0x000fe20000004100 */
[----:B------:R-:W-:Y:S01]  /*6000*/  LOP3.LUT R4, R7, 0xff0000, R4, 0xf8, !PT ;  /* 0x00ff000007047812 */ /* 0x000fe200078ef804 */
[----:B------:R-:W-:Y:S02]  /*6010*/  IMAD.U32 R7, R123, 0x10000, RZ ;  /* 0x000100007b077824 */ /* 0x000fe400078e00ff */
        /* <DEDUP_REMOVED lines=12> */
[----:B------:R-:W-:Y:S01]  /*60e0*/  FMUL.FTZ R127, R121, R125 ;  /* 0x0000007d797f7220 */ /* 0x000fe20000410000 */
[----:B------:R-:W-:Y:S01]  /*60f0*/  F2FP.F16.E4M3.UNPACK_B R31, R31 ;  /* 0x0000001fff1f723e */ /* 0x000fe200020006ff */
[----:B------:R-:W-:Y:S01]  /*6100*/  HADD2.F32 R124, -RZ, R123.H0_H0 ;  /* 0x2000007bff7c7230 */ /* 0x000fe20000004100 */
        /* <DEDUP_REMOVED lines=40> */
[-C--:B------:R-:W-:Y:S01]  /*6390*/  FFMA.FTZ R135, R28, R121.reuse, -R29 ;  /* 0x000000791c877223 */ /* 0x080fe2000001081d */
[----:B------:R-:W-:Y:S01]  /*63a0*/  F2FP.F16.E4M3.UNPACK_B R28, R14 ;  /* 0x0000000eff1c723e */ /* 0x000fe200020006ff */
[----:B------:R-:W-:Y:S01]  /*63b0*/  HADD2.F32 R14, -RZ, R10.H0_H0 ;  /* 0x2000000aff0e7230 */ /* 0x000fe20000004100 */
[----:B------:R-:W-:Y:S01]  /*63c0*/  F2FP.F16.E4M3.UNPACK_B R116, R116 ;  /* 0x00000074ff74723e */ /* 0x000fe200020006ff */
[----:B------:R-:W-:Y:S01]  /*63d0*/  FFMA.FTZ R137, R30, R121, R119 ;  /* 0x000000791e897223 */ /* 0x000fe20000010077 */
[----:B------:R-:W-:Y:S01]  /*63e0*/  HADD2.F32 R117, -RZ, R117.H1_H1 ;  /* 0x30000075ff757230 */ /* 0x000fe20000004100 */
[----:B------:R-:W-:Y:S01]  /*63f0*/  F2FP.SATFINITE.E4M3.F32.PACK_AB_MERGE_C R8, R127, R8, RZ ;  /* 0x000000087f08723e */ /* 0x000fe200048070ff */
[--C-:B------:R-:W-:Y:S01]  /*6400*/  HADD2.F32 R29, -RZ, R28.reuse.H0_H0 ;  /* 0x2000001cff1d7230 */ /* 0x100fe20000004100 */
[----:B------:R-:W-:Y:S01]  /*6410*/  F2FP.SATFINITE.E4M3.F32.PACK_AB_MERGE_C R12, R129, R12, RZ ;  /* 0x0000000c810c723e */ /* 0x000fe200048070ff */
[----:B------:R-:W-:Y:S01]  /*6420*/  HADD2.F32 R28, -RZ, R28.H1_H1 ;  /* 0x3000001cff1c7230 */ /* 0x000fe20000004100 */
[----:B------:R-:W-:Y:S01]  /*6430*/  F2FP.SATFINITE.E4M3.F32.PACK_AB_MERGE_C R122, R137, R122, RZ ;  /* 0x0000007a897a723e */ /* 0x000fe200048070ff */
[----:B------:R-:W-:-:S02]  /*6440*/  HADD2.F32 R10, -RZ, R10.H1_H1 ;  /* 0x3000000aff0a7230 */ /* 0x000fc40000004100 */
[CC--:B------:R-:W-:Y:S01]  /*6450*/  FMUL.FTZ R119, R29.reuse, R118.reuse ;  /* 0x000000761d777220 */ /* 0x0c0fe20000410000 */
[--C-:B------:R-:W-:Y:S02]  /*6460*/  HADD2.F32 R30, -RZ, R116.reuse.H0_H0 ;  /* 0x20000074ff1e7230 */ /* 0x100fe40000004100 */
[----:B------:R-:W-:Y:S01]  /*6470*/  FMUL.FTZ R118, R14, R118 ;  /* 0x000000760e767220 */ /* 0x000fe20000410000 */
[----:B------:R-:W-:Y:S02]  /*6480*/  HADD2.F32 R31, -RZ, R116.H1_H1 ;  /* 0x30000074ff1f7230 */ /* 0x000fe40000004100 */
[-C--:B------:R-:W-:Y:S01]  /*6490*/  FMUL.FTZ R121, R28, R117.reuse ;  /* 0x000000751c797220 */ /* 0x080fe20000410000 */
[----:B------:R-:W-:Y:S01]  /*64a0*/  FMUL.FTZ R117, R10, R117 ;  /* 0x000000750a757220 */ /* 0x000fe20000410000 */
[-C--:B------:R-:W-:Y:S01]  /*64b0*/  FFMA.FTZ R14, R14, R30.reuse, -R119 ;  /* 0x0000001e0e0e7223 */ /* 0x080fe20000010877 */
[----:B------:R-:W-:Y:S01]  /*64c0*/  FFMA.FTZ R118, R29, R30, R118 ;  /* 0x0000001e1d767223 */ /* 0x000fe20000010076 */
[----:B------:R-:W-:Y:S01]  /*64d0*/  F2FP.F16.E4M3.UNPACK_B R119, R7 ;  /* 0x00000007ff77723e */ /* 0x000fe200020006ff */
[----:B------:R-:W-:Y:S01]  /*64e0*/  FFMA.FTZ R131, R10, R31, -R121 ;  /* 0x0000001f0a837223 */ /* 0x000fe20000010879 */
[----:B------:R-:W-:Y:S01]  /*64f0*/  F2FP.F16.E4M3.UNPACK_B R29, R9 ;  /* 0x00000009ff1d723e */ /* 0x000fe200020006ff */
[----:B------:R-:W-:Y:S01]  /*6500*/  FFMA.FTZ R133, R28, R31, R117 ;  /* 0x0000001f1c857223 */ /* 0x000fe20000010075 */
[----:B------:R-:W-:Y:S01]  /*6510*/  F2FP.SATFINITE.E4M3.F32.PACK_AB_MERGE_C R10, R135, R128, RZ ;  /* 0x00000080870a723e */ /* 0x000fe200048070ff */
[----:B------:R-:W-:Y:S01]  /*6520*/  HADD2.F32 R121, -RZ, R119.H0_H0 ;  /* 0x20000077ff797230 */ /* 0x000fe20000004100 */
[----:B------:R-:W-:Y:S01]  /*6530*/  F2FP.F16.E4M3.UNPACK_B R30, R13 ;  /* 0x0000000dff1e723e */ /* 0x000fe200020006ff */
[----:B------:R-:W-:Y:S01]  /*6540*/  HADD2.F32 R28, -RZ, R29.H0_H0 ;  /* 0x2000001dff1c7230 */ /* 0x000fe20000004100 */
[----:B------:R-:W-:Y:S01]  /*6550*/  F2FP.F16.E4M3.UNPACK_B R117, R6 ;  /* 0x00000006ff75723e */ /* 0x000fe200020006ff */
[----:B------:R-:W-:Y:S01]  /*6560*/  HADD2.F32 R119, -RZ, R119.H1_H1 ;  /* 0x30000077ff777230 */ /* 0x000fe20000004100 */
[----:B------:R-:W-:Y:S01]  /*6570*/  F2FP.SATFINITE.E4M3.F32.PACK_AB_MERGE_C R10, R131, R14, R10 ;  /* 0x0000000e830a723e */ /* 0x000fe2000480700a */
[----:B------:R-:W-:Y:S01]  /*6580*/  HADD2.F32 R31, -RZ, R30.H0_H0 ;  /* 0x2000001eff1f7230 */ /* 0x000fe20000004100 */
[----:B------:R-:W-:Y:S01]  /*6590*/  F2FP.SATFINITE.E4M3.F32.PACK_AB_MERGE_C R14, R133, R118, R122 ;  /* 0x00000076850e723e */ /* 0x000fe2000480707a */
[----:B------:R-:W-:-:S02]  /*65a0*/  HADD2.F32 R118, -RZ, R117.H0_H0 ;  /* 0x20000075ff767230 */ /* 0x000fc40000004100 */
[-C--:B------:R-:W-:Y:S01]  /*65b0*/  FMUL.FTZ R122, R28, R121.reuse ;  /* 0x000000791c7a7220 */ /* 0x080fe20000410000 */
[----:B------:R-:W-:Y:S01]  /*65c0*/  HADD2.F32 R116, -RZ, R30.H1_H1 ;  /* 0x3000001eff747230 */ /* 0x000fe20000004100 */
[----:B------:R-:W-:Y:S01]  /*65d0*/  F2FP.SATFINITE.E4M3.F32.PACK_AB_MERGE_C R8, R123, R124, R8 ;  /* 0x0000007c7b08723e */ /* 0x000fe20004807008 */
[----:B------:R-:W-:Y:S02]  /*65e0*/  HADD2.F32 R30, -RZ, R29.H1_H1 ;  /* 0x3000001dff1e7230 */ /* 0x000fe40000004100 */
[C---:B------:R-:W-:Y:S01]  /*65f0*/  FMUL.FTZ R123, R31.reuse, R121 ;  /* 0x000000791f7b7220 */ /* 0x040fe20000410000 */
[-C--:B------:R-:W-:Y:S01]  /*6600*/  FFMA.FTZ R29, R31, R118.reuse, R122 ;  /* 0x000000761f1d7223 */ /* 0x080fe2000001007a */
[----:B------:R-:W-:Y:S02]  /*6610*/  HADD2.F32 R117, -RZ, R117.H1_H1 ;  /* 0x30000075ff757230 */ /* 0x000fe40000004100 */
[----:B------:R-:W-:Y:S01]  /*6620*/  FMUL.FTZ R31, R116, R119 ;  /* 0x00000077741f7220 */ /* 0x000fe20000410000 */
[----:B------:R-:W-:Y:S01]  /*6630*/  FFMA.FTZ R28, R28, R118, -R123 ;  /* 0x000000761c1c7223 */ /* 0x000fe2000001087b */
[----:B------:R-:W-:Y:S01]  /*6640*/  F2FP.F16.E4M3.UNPACK_B R9, R9.H1 ;  /* 0x00000009ff09723e */ /* 0x000fe200030006ff */
[C---:B------:R-:W-:Y:S01]  /*6650*/  FMUL.FTZ R119, R30.reuse, R119 ;  /* 0x000000771e777220 */ /* 0x040fe20000410000 */
[----:B------:R-:W-:Y:S01]  /*6660*/  FFMA.FTZ R123, R30, R117, -R31 ;  /* 0x000000751e7b7223 */ /* 0x000fe2000001081f */
[----:B------:R-:W-:-:S02]  /*6670*/  F2FP.F16.E4M3.UNPACK_B R13, R13.H1 ;  /* 0x0000000dff0d723e */ /* 0x000fc400030006ff */
[----:B------:R-:W-:Y:S01]  /*6680*/  F2FP.F16.E4M3.UNPACK_B R31, R7.H1 ;  /* 0x00000007ff1f723e */ /* 0x000fe200030006ff */
[----:B------:R-:W-:Y:S01]  /*6690*/  FFMA.FTZ R124, R116, R117, R119 ;  /* 0x00000075747c7223 */ /* 0x000fe20000010077 */
[----:B------:R-:W-:Y:S01]  /*66a0*/  HADD2.F32 R7, -RZ, R9.H0_H0 ;  /* 0x20000009ff077230 */ /* 0x000fe20000004100 */
[----:B------:R-:W-:Y:S01]  /*66b0*/  F2FP.F16.E4M3.UNPACK_B R6, R6.H1 ;  /* 0x00000006ff06723e */ /* 0x000fe200030006ff */
[----:B------:R-:W-:Y:S01]  /*66c0*/  HADD2.F32 R30, -RZ, R13.H0_H0 ;  /* 0x2000000dff1e7230 */ /* 0x000fe20000004100 */
[----:B------:R-:W-:Y:S01]  /*66d0*/  F2FP.SATFINITE.E4M3.F32.PACK_AB_MERGE_C R12, R126, R125, R12 ;  /* 0x0000007d7e0c723e */ /* 0x000fe2000480700c */
[----:B------:R-:W-:Y:S01]  /*66e0*/  HADD2.F32 R116, -RZ, R31.H0_H0 ;  /* 0x2000001fff747230 */ /* 0x000fe20000004100 */
[----:B------:R-:W-:Y:S01]  /*66f0*/  F2FP.F16.E4M3.UNPACK_B R119, R5.H1 ;  /* 0x00000005ff77723e */ /* 0x000fe200030006ff */
[----:B------:R-:W-:Y:S02]  /*6700*/  HADD2.F32 R13, -RZ, R13.H1_H1 ;  /* 0x3000000dff0d7230 */ /* 0x000fe40000004100 */
[----:B------:R-:W-:-:S02]  /*6710*/  HADD2.F32 R118, -RZ, R31.H1_H1 ;  /* 0x3000001fff767230 */ /* 0x000fc40000004100 */
[CC--:B------:R-:W-:Y:S01]  /*6720*/  FMUL.FTZ R122, R30.reuse, R116.reuse ;  /* 0x000000741e7a7220 */ /* 0x0c0fe20000410000 */
[----:B------:R-:W-:Y:S02]  /*6730*/  HADD2.F32 R9, -RZ, R9.H1_H1 ;  /* 0x30000009ff097230 */ /* 0x000fe40000004100 */
[----:B------:R-:W-:Y:S01]  /*6740*/  FMUL.FTZ R117, R7, R116 ;  /* 0x0000007407757220 */ /* 0x000fe20000410000 */
[--C-:B------:R-:W-:Y:S02]  /*6750*/  HADD2.F32 R31, -RZ, R6.reuse.H0_H0 ;  /* 0x20000006ff1f7230 */ /* 0x100fe40000004100 */
[----:B------:R-:W-:Y:S02]  /*6760*/  HADD2.F32 R116, -RZ, R6.H1_H1 ;  /* 0x30000006ff747230 */ /* 0x000fe40000004100 */
        /* <DEDUP_REMOVED lines=8> */
[----:B------:R-:W-:Y:S01]  /*67f0*/  F2FP.F16.E4M3.UNPACK_B R6, R11 ;  /* 0x0000000bff06723e */ /* 0x000fe200020006ff */
        /* <DEDUP_REMOVED lines=18> */
[----:B------:R-:W-:Y:S01]  /*6920*/  FFMA.FTZ R122, R13, R116, R122 ;  /* 0x000000740d7a7223 */ /* 0x000fe2000001007a */
[----:B------:R-:W-:Y:S02]  /*6930*/  HADD2.F32 R116, -RZ, R119.H1_H1 ;  /* 0x30000077ff747230 */ /* 0x000fe40000004100 */
[-C--:B------:R-:W-:Y:S01]  /*6940*/  FFMA.FTZ R121, R4, R117.reuse, R121 ;  /* 0x0000007504797223 */ /* 0x080fe20000010079 */
[----:B------:R-:W-:Y:S02]  /*6950*/  HADD2.F32 R11, -RZ, R11.H1_H1 ;  /* 0x3000000bff0b7230 */ /* 0x000fe40000004100 */
[----:B------:R-:W-:Y:S01]  /*6960*/  FFMA.FTZ R132, R9, R117, -R132 ;  /* 0x0000007509847223 */ /* 0x000fe20000010884 */
[----:B------:R-:W-:Y:S01]  /*6970*/  HADD2.F32 R30, -RZ, R30.H1_H1 ;  /* 0x3000001eff1e7230 */ /* 0x000fe20000004100 */
[----:B------:R-:W-:Y:S01]  /*6980*/  F2FP.SATFINITE.E4M3.F32.PACK_AB_MERGE_C R125, R128, R125, RZ ;  /* 0x0000007d807d723e */ /* 0x000fe200048070ff */
[----:B------:R-:W-:-:S02]  /*6990*/  HADD2.F32 R7, -RZ, R118.H1_H1 ;  /* 0x30000076ff077230 */ /* 0x000fc40000004100 */
[-C--:B------:R-:W-:Y:S01]  /*69a0*/  FMUL.FTZ R118, R15, R116.reuse ;  /* 0x000000740f767220 */ /* 0x080fe20000410000 */
[----:B------:R-:W-:Y:S02]  /*69b0*/  HADD2.F32 R4, -RZ, R31.H1_H1 ;  /* 0x3000001fff047230 */ /* 0x000fe40000004100 */
[C---:B------:R-:W-:Y:S01]  /*69c0*/  FMUL.FTZ R116, R11.reuse, R116 ;  /* 0x000000740b747220 */ /* 0x040fe20000410000 */
[----:B------:R-:W-:Y:S02]  /*69d0*/  HADD2.F32 R6, -RZ, R6.H1_H1 ;  /* 0x30000006ff067230 */ /* 0x000fe40000004100 */
[-C--:B------:R-:W-:Y:S01]  /*69e0*/  FMUL.FTZ R9, R30, R7.reuse ;  /* 0x000000071e097220 */ /* 0x080fe20000410000 */
[----:B------:R-:W-:Y:S02]  /*69f0*/  HADD2.F32 R5, -RZ, R5.H1_H1 ;  /* 0x30000005ff057230 */ /* 0x000fe40000004100 */
[-C--:B------:R-:W-:Y:S01]  /*6a00*/  FFMA.FTZ R11, R11, R4.reuse, -R118 ;  /* 0x000000040b0b7223 */ /* 0x080fe20000010876 */
[----:B------:R-:W-:Y:S01]  /*6a10*/  FFMA.FTZ R116, R15, R4, R116 ;  /* 0x000000040f747223 */ /* 0x000fe20000010074 */
[C---:B------:R-:W-:Y:S01]  /*6a20*/  FMUL.FTZ R7, R6.reuse, R7 ;  /* 0x0000000706077220 */ /* 0x040fe20000410000 */
[----:B------:R-:W-:Y:S01]  /*6a30*/  F2FP.SATFINITE.E4M3.F32.PACK_AB_MERGE_C R123, R123, R28, R125 ;  /* 0x0000001c7b7b723e */ /* 0x000fe2000480707d */
[-C--:B------:R-:W-:Y:S01]  /*6a40*/  FFMA.FTZ R9, R6, R5.reuse, -R9 ;  /* 0x0000000506097223 */ /* 0x080fe20000010809 */
[----:B------:R-:W-:Y:S01]  /*6a50*/  F2FP.SATFINITE.E4M3.F32.PACK_AB_MERGE_C R11, R11, R132, RZ ;  /* 0x000000840b0b723e */ /* 0x000fe200048070ff */
[----:B------:R-:W-:Y:S01]  /*6a60*/  FFMA.FTZ R7, R30, R5, R7 ;  /* 0x000000051e077223 */ /* 0x000fe20000010007 */
[----:B------:R-:W-:-:S02]  /*6a70*/  F2FP.SATFINITE.E4M3.F32.PACK_AB_MERGE_C R126, R127, R126, RZ ;  /* 0x0000007e7f7e723e */ /* 0x000fc400048070ff */
[----:B------:R-:W-:Y:S02]  /*6a80*/  F2FP.SATFINITE.E4M3.F32.PACK_AB_MERGE_C R116, R116, R121, RZ ;  /* 0x000000797474723e */ /* 0x000fe400048070ff */
[----:B------:R-:W-:Y:S01]  /*6a90*/  F2FP.SATFINITE.E4M3.F32.PACK_AB_MERGE_C R11, R9, R130, R11 ;  /* 0x00000082090b723e */ /* 0x000fe2000480700b */
[----:B------:R-:W-:Y:S01]  /*6aa0*/  IMAD.MOV.U32 R9, RZ, RZ, R123 ;  /* 0x000000ffff097224 */ /* 0x000fe200078e007b */
[----:B------:R-:W-:Y:S02]  /*6ab0*/  F2FP.SATFINITE.E4M3.F32.PACK_AB_MERGE_C R13, R124, R29, R126 ;  /* 0x0000001d7c0d723e */ /* 0x000fe4000480707e */
[----:B------:R-:W-:-:S07]  /*6ac0*/  F2FP.SATFINITE.E4M3.F32.PACK_AB_MERGE_C R15, R7, R122, R116 ;  /* 0x0000007a070f723e */ /* 0x000fce0004807074 */
.L_x_7451:
[----:B------:R-:W-:Y:S05]  /*6ad0*/  BSYNC B2 ;  /* 0x0000000000027941 */ /* 0x000fea0003800000 */
.L_x_7450:
[----:B------:R-:W-:Y:S01]  /*6ae0*/  ISETP.GE.AND P3, PT, R115, R104, PT ;  /* 0x000000687300720c */ /* 0x000fe20003f66270 */
[----:B--2---:R4:W-:-:S12]  /*6af0*/  ST.E.128 desc[UR60][R98.64], R8 ;  /* 0x0000000862007985 */ /* 0x0049d8000c101d3c */
[----:B------:R-:W-:-:S04]  /*6b00*/  @!P3 IADD3 R4, P4, R105, R115, RZ ;  /* 0x000000736904b210 */ /* 0x000fc80007f9e0ff */
[----:B------:R-:W-:-:S05]  /*6b10*/  @!P3 LEA.HI.X.SX32 R5, R115, R103, 0x1, P4 ;  /* 0x000000677305b211 */ /* 0x000fca00020f0eff */
[----:B---3--:R4:W-:Y:S04]  /*6b20*/  @!P3 ST.E.128 desc[UR60][R4.64], R12 ;  /* 0x0000000c0400b985 */ /* 0x0089e8000c101d3c */
.L_x_7449:
[----:B------:R-:W-:Y:S05]  /*6b30*/  BSYNC B1 ;  /* 0x0000000000017941 */ /* 0x000fea0003800000 */
.L_x_7448:
[----:B------:R-:W-:-:S03]  /*6b40*/  UMOV UR4, 0xffffffff ;  /* 0xffffffff00047882 */ /* 0x000fc60000000000 */
[----:B------:R-:W-:Y:S05]  /*6b50*/  BRA.DIV UR4, `(.L_x_7452) ;  /* 0x0000019e04247947 */ /* 0x000fea000b800000 */
[----:B------:R0:W0:Y:S04]  /*6b60*/  SHFL.IDX PT, R29, R102, 0x1, 0x1c1f ;  /* 0x003c1f00661d7f89 */ /* 0x00002800000e0000 */
[----:B----4-:R4:W0:Y:S02]  /*6b70*/  SHFL.IDX PT, R14, R101, 0x1, 0x1c1f ;  /* 0x003c1f00650e7f89 */ /* 0x01082400000e0000 */
.L_x_7715:
[----:B------:R-:W-:Y:S01]  /*6b80*/  ISETP.GE.OR P3, PT, R221, R97, P1 ;  /* 0x00000061dd00720c */ /* 0x000fe20000f66670 */
[----:B------:R-:W-:-:S12]  /*6b90*/  BSSY B1, `(.L_x_7453) ;  /* 0x00000f7000017945 */ /* 0x000fd80003800000 */
[----:B------:R-:W-:Y:S05]  /*6ba0*/  @P3 BRA `(.L_x_7454) ;  /* 0x0000000c00d43947 */ /* 0x000fea0003800000 */
[----:B------:R-:W-:Y:S01]  /*6bb0*/  SEL R4, R71, R110, !P0 ;  /* 0x0000006e47047207 */ /* 0x000fe20004000000 */
[----:B------:R-:W-:Y:S01]  /*6bc0*/  BSSY B2, `(.L_x_7455) ;  /* 0x00000ee000027945 */ /* 0x000fe20003800000 */
[----:B------:R-:W-:Y:S02]  /*6bd0*/  SHF.R.U32.HI R6, RZ, 0x3, R200 ;  /* 0x00000003ff067819 */ /* 0x000fe400000116c8 */
[----:B------:R-:W-:Y:S02]  /*6be0*/  SHF.R.S32.HI R5, RZ, 0x1f, R4 ;  /* 0x0000001fff057819 */ /* 0x000fe40000011404 */
[----:B0-----:R-:W-:Y:S02]  /*6bf0*/  IADD3 R12, P3, R62, R14, RZ ;  /* 0x0000000e3e0c7210 */ /* 0x001fe40007f7e0ff */
[----:B------:R-:W-:Y:S01]  /*6c00*/  LEA.HI R4, R5, R4, RZ, 0x5 ;  /* 0x0000000405047211 */ /* 0x000fe200078f28ff */
[----:B------:R-:W-:Y:S01]  /*6c10*/  IMAD R5, R192, 0x5000, R3 ;  /* 0x00005000c0057824 */ /* 0x000fe200078e0203 */
[----:B------:R-:W-:-:S02]  /*6c20*/  IADD3.X R13, R29, R60, RZ, P3, !PT ;  /* 0x0000003c1d0d7210 */ /* 0x000fc40001ffe4ff */
[----:B------:R-:W-:Y:S01]  /*6c30*/  LEA.HI.SX32 R4, R4, R63, 0x1b ;  /* 0x0000003f04047211 */ /* 0x000fe200078fdaff */
[----:B------:R-:W-:-:S04]  /*6c40*/  IMAD.IADD R5, R18, 0x1, R5 ;  /* 0x0000000112057824 */ /* 0x000fc800078e0205 */
[----:B------:R-:W-:-:S05]  /*6c50*/  IMAD.SHL.U32 R15, R4, 0x10, RZ ;  /* 0x00000010040f7824 */ /* 0x000fca00078e00ff */
[----:B------:R-:W-:-:S04]  /*6c60*/  LOP3.LUT R4, R200, 0x70, R15, 0xf8, !PT ;  /* 0x00000070c8047812 */ /* 0x000fc800078ef80f */
[----:B------:R-:W-:-:S05]  /*6c70*/  LOP3.LUT R4, R4, R6, RZ, 0x3c, !PT ;  /* 0x0000000604047212 */ /* 0x000fca00078e3cff */
[----:B------:R-:W-:-:S04]  /*6c80*/  IMAD.IADD R7, R205, 0x1, R4 ;  /* 0x00000001cd077824 */ /* 0x000fc800078e0204 */
[----:B------:R-:W-:-:S05]  /*6c90*/  IMAD R7, R192, 0x5000, R7 ;  /* 0x00005000c0077824 */ /* 0x000fca00078e0207 */
[----:B------:R-:W-:Y:S02]  /*6ca0*/  IADD3 R8, R18, R7, RZ ;  /* 0x0000000712087210 */ /* 0x000fe40007ffe0ff */
        /* <DEDUP_REMOVED lines=8> */
[----:B------:R-:W-:Y:S01]  /*6d30*/  IMAD.SHL.U32 R4, R119, 0x100, RZ ;  /* 0x0000010077047824 */ /* 0x000fe200078e00ff */
[----:B------:R-:W-:Y:S01]  /*6d40*/  SHF.R.U32.HI R33, RZ, 0x18, R33 ;  /* 0x00000018ff217819 */ /* 0x000fe20000011621 */
[----:B------:R-:W-:Y:S01]  /*6d50*/  IMAD.MOV.U32 R34, RZ, RZ, R8 ;  /* 0x000000ffff227224 */ /* 0x000fe200078e0008 */
[----:B------:R-:W-:Y:S01]  /*6d60*/  SHF.R.U32.HI R117, RZ, 0x8, R35 ;  /* 0x00000008ff757819 */ /* 0x000fe20000011623 */
[----:B------:R-:W-:Y:S01]  /*6d70*/  IMAD.U32 R8, R121, 0x10000, RZ ;  /* 0x0001000079087824 */ /* 0x000fe200078e00ff */
[----:B------:R-:W-:-:S02]  /*6d80*/  PRMT R33, R33, 0x654, R32 ;  /* 0x0000065421217816 */ /* 0x000fc40000000020 */
[--C-:B------:R-:W-:Y:S02]  /*6d90*/  SHF.R.U32.HI R118, RZ, 0x10, R35.reuse ;  /* 0x00000010ff767819 */ /* 0x100fe40000011623 */
[----:B------:R-:W-:Y:S02]  /*6da0*/  LOP3.LUT R36, R35, 0xff, RZ, 0xc0, !PT ;  /* 0x000000ff23247812 */ /* 0x000fe400078ec0ff */
[----:B------:R-:W-:Y:S02]  /*6db0*/  SHF.R.U32.HI R35, RZ, 0x18, R35 ;  /* 0x00000018ff237819 */ /* 0x000fe40000011623 */
[--C-:B------:R-:W-:Y:S02]  /*6dc0*/  SHF.R.U32.HI R115, RZ, 0x8, R37.reuse ;  /* 0x00000008ff737819 */ /* 0x100fe40000011625 */
[--C-:B------:R-:W-:Y:S02]  /*6dd0*/  SHF.R.U32.HI R116, RZ, 0x10, R37.reuse ;  /* 0x00000010ff747819 */ /* 0x100fe40000011625 */
[----:B------:R-:W-:Y:S01]  /*6de0*/  LOP3.LUT R38, R37, 0xff, RZ, 0xc0, !PT ;  /* 0x000000ff25267812 */ /* 0x000fe200078ec0ff */
[----:B------:R-:W-:Y:S01]  /*6df0*/  IMAD.SHL.U32 R6, R115, 0x100, RZ ;  /* 0x0000010073067824 */ /* 0x000fe200078e00ff */
[----:B--2---:R-:W-:-:S02]  /*6e00*/  SHF.R.U32.HI R103, RZ, 0x18, R37 ;  /* 0x00000018ff677819 */ /* 0x004fc40000011625 */
[----:B------:R-:W-:Y:S01]  /*6e10*/  LOP3.LUT R33, R33, 0xff00, R4, 0xf8, !PT ;  /* 0x0000ff0021217812 */ /* 0x000fe200078ef804 */
[----:B------:R-:W-:Y:S01]  /*6e20*/  IMAD.SHL.U32 R4, R117, 0x100, RZ ;  /* 0x0000010075047824 */ /* 0x000fe200078e00ff */
[----:B------:R-:W-:Y:S02]  /*6e30*/  LOP3.LUT R37, R39, 0xff, RZ, 0xc0, !PT ;  /* 0x000000ff27257812 */ /* 0x000fe400078ec0ff */
[--C-:B------:R-:W-:Y:S02]  /*6e40*/  SHF.R.U32.HI R98, RZ, 0x18, R39.reuse ;  /* 0x00000018ff627819 */ /* 0x100fe40000011627 */
[----:B------:R-:W-:Y:S02]  /*6e50*/  PRMT R35, R35, 0x654, R36 ;  /* 0x0000065423237816 */ /* 0x000fe40000000024 */
[--C-:B---3--:R-:W-:Y:S02]  /*6e60*/  SHF.R.U32.HI R105, RZ, 0x10, R39.reuse ;  /* 0x00000010ff697819 */ /* 0x108fe40000011627 */
[----:B------:R-:W-:-:S02]  /*6e70*/  SHF.R.U32.HI R99, RZ, 0x8, R39 ;  /* 0x00000008ff637819 */ /* 0x000fc40000011627 */
[----:B------:R-:W-:Y:S02]  /*6e80*/  PRMT R39, R103, 0x654, R38 ;  /* 0x0000065467277816 */ /* 0x000fe40000000026 */
[----:B------:R-:W-:Y:S02]  /*6e90*/  PRMT R103, R98, 0x654, R37 ;  /* 0x0000065462677816 */ /* 0x000fe40000000025 */
[----:B------:R-:W-:Y:S02]  /*6ea0*/  MOV R30, R10 ;  /* 0x0000000a001e7202 */ /* 0x000fe40000000f00 */
[----:B------:R-:W-:Y:S01]  /*6eb0*/  LOP3.LUT R37, R35, 0xff00, R4, 0xf8, !PT ;  /* 0x0000ff0023257812 */ /* 0x000fe200078ef804 */
[----:B------:R-:W-:Y:S01]  /*6ec0*/  IMAD.U32 R4, R118, 0x10000, RZ ;  /* 0x0001000076047824 */ /* 0x000fe200078e00ff */
[----:B------:R-:W-:Y:S02]  /*6ed0*/  SHF.L.U32 R10, R99, 0x8, RZ ;  /* 0x00000008630a7819 */ /* 0x000fe400000006ff */
[----:B------:R-:W-:-:S02]  /*6ee0*/  LOP3.LUT R99, R39, 0xff00, R6, 0xf8, !PT ;  /* 0x0000ff0027637812 */ /* 0x000fc400078ef806 */
[----:B------:R-:W-:Y:S02]  /*6ef0*/  F2FP.F16.E4M3.UNPACK_B R39, R114.H1 ;  /* 0x00000072ff27723e */ /* 0x000fe400030006ff */
[----:B------:R-:W-:Y:S02]  /*6f00*/  F2FP.F16.E4M3.UNPACK_B R32, R31.H1 ;  /* 0x0000001fff20723e */ /* 0x000fe400030006ff */
[----:B------:R-:W-:Y:S01]  /*6f10*/  F2FP.F16.E4M3.UNPACK_B R35, R34.H1 ;  /* 0x00000022ff23723e */ /* 0x000fe200030006ff */
[--C-:B------:R-:W-:Y:S01]  /*6f20*/  HADD2.F32 R6, -RZ, R39.reuse.H0_H0 ;  /* 0x20000027ff067230 */ /* 0x100fe20000004100 */
[----:B------:R-:W-:Y:S01]  /*6f30*/  LOP3.LUT R4, R37, 0xff0000, R4, 0xf8, !PT ;  /* 0x00ff000025047812 */ /* 0x000fe200078ef804 */
[----:B------:R-:W-:Y:S01]  /*6f40*/  HADD2.F32 R39, -RZ, R39.H1_H1 ;  /* 0x30000027ff277230 */ /* 0x000fe20000004100 */
[----:B------:R-:W-:Y:S01]  /*6f50*/  LOP3.LUT R8, R33, 0xff0000, R8, 0xf8, !PT ;  /* 0x00ff000021087812 */ /* 0x000fe200078ef808 */
[----:B------:R-:W-:Y:S01]  /*6f60*/  HADD2.F32 R33, -RZ, R32.H0_H0 ;  /* 0x20000020ff217230 */ /* 0x000fe20000004100 */
[----:B------:R-:W-:Y:S01]  /*6f70*/  F2FP.F16.E4M3.UNPACK_B R37, R112.H1 ;  /* 0x00000070ff25723e */ /* 0x000fe200030006ff */
[----:B------:R-:W-:Y:S01]  /*6f80*/  HADD2.F32 R36, -RZ, R35.H0_H0 ;  /* 0x20000023ff247230 */ /* 0x000fe20000004100 */
[----:B------:R-:W-:Y:S01]  /*6f90*/  LOP3.LUT R103, R103, 0xff00, R10, 0xf8, !PT ;  /* 0x0000ff0067677812 */ /* 0x000fe200078ef80a */
[----:B------:R-:W-:Y:S01]  /*6fa0*/  IMAD.U32 R10, R116, 0x10000, RZ ;  /* 0x00010000740a7824 */ /* 0x000fe200078e00ff */
[----:B------:R-:W-:Y:S01]  /*6fb0*/  SHF.L.U32 R98, R105, 0x10, RZ ;  /* 0x0000001069627819 */ /* 0x000fe200000006ff */
[----:B------:R-:W-:-:S02]  /*6fc0*/  HADD2.F32 R38, -RZ, R37.H0_H0 ;  /* 0x20000025ff267230 */ /* 0x000fc40000004100 */
[CC--:B------:R-:W-:Y:S01]  /*6fd0*/  FMUL.FTZ R105, R33.reuse, R6.reuse ;  /* 0x0000000621697220 */ /* 0x0c0fe20000410000 */
[C---:B------:R-:W-:Y:S01]  /*6fe0*/  FMUL.FTZ R116, R36.reuse, R6 ;  /* 0x0000000624747220 */ /* 0x040fe20000410000 */
        /* <DEDUP_REMOVED lines=27> */
[----:B------:R-:W-:Y:S02]  /*71a0*/  F2FP.F16.E4M3.UNPACK_B R32, R113.H1 ;  /* 0x00000071ff20723e */ /* 0x000fe400030006ff */
[----:B------:R-:W-:Y:S02]  /*71b0*/  F2FP.F16.E4M3.UNPACK_B R33, R30.H1 ;  /* 0x0000001eff21723e */ /* 0x000fe400030006ff */
[----:B------:R-:W-:Y:S01]  /*71c0*/  LOP3.LUT R10, R99, 0xff0000, R10, 0xf8, !PT ;  /* 0x00ff0000630a7812 */ /* 0x000fe200078ef80a */
[C---:B------:R-:W-:Y:S01]  /*71d0*/  FMUL.FTZ R99, R31.reuse, R114 ;  /* 0x000000721f637220 */ /* 0x040fe20000410000 */
        /* <DEDUP_REMOVED lines=17> */
[-C--:B------:R-:W-:Y:S01]  /*72f0*/  FMUL.FTZ R32, R33, R38.reuse ;  /* 0x0000002621207220 */ /* 0x080fe20000410000 */
[----:B------:R-:W-:Y:S01]  /*7300*/  F2FP.F16.E4M3.UNPACK_B R111, R111 ;  /* 0x0000006fff6f723e */ /* 0x000fe200020006ff */
[----:B------:R-:W-:Y:S01]  /*7310*/  FMUL.FTZ R124, R31, R38 ;  /* 0x000000261f7c7220 */ /* 0x000fe20000410000 */
[----:B------:R-:W-:Y:S01]  /*7320*/  FFMA.FTZ R38, R35, R34, R112 ;  /* 0x0000002223267223 */ /* 0x000fe20000010070 */
[----:B------:R-:W-:Y:S01]  /*7330*/  FFMA.FTZ R122, R31, R36, -R32 ;  /* 0x000000241f7a7223 */ /* 0x000fe20000010820 */
[----:B------:R-:W-:Y:S01]  /*7340*/  F2FP.F16.E4M3.UNPACK_B R31, R30 ;  /* 0x0000001eff1f723e */ /* 0x000fe200020006ff */
[--C-:B------:R-:W-:Y:S02]  /*7350*/  HADD2.F32 R35, -RZ, R113.reuse.H0_H0 ;  /* 0x20000071ff237230 */ /* 0x100fe40000004100 */
[----:B------:R-:W-:Y:S01]  /*7360*/  FFMA.FTZ R119, R33, R36, R124 ;  /* 0x0000002421777223 */ /* 0x000fe2000001007c */
[----:B------:R-:W-:Y:S01]  /*7370*/  HADD2.F32 R113, -RZ, R113.H1_H1 ;  /* 0x30000071ff717230 */ /* 0x000fe20000004100 */
[----:B------:R-:W-:Y:S01]  /*7380*/  F2FP.SATFINITE.E4M3.F32.PACK_AB_MERGE_C R117, R122, R117, RZ ;  /* 0x000000757a75723e */ /* 0x000fe200048070ff */
[----:B------:R-:W-:-:S02]  /*7390*/  HADD2.F32 R32, -RZ, R31.H0_H0 ;  /* 0x2000001fff207230 */ /* 0x000fc40000004100 */
[--C-:B------:R-:W-:Y:S02]  /*73a0*/  HADD2.F32 R30, -RZ, R28.reuse.H0_H0 ;  /* 0x2000001cff1e7230 */ /* 0x100fe40000004100 */
[----:B------:R-:W-:Y:S02]  /*73b0*/  HADD2.F32 R31, -RZ, R31.H1_H1 ;  /* 0x3000001fff1f7230 */ /* 0x000fe40000004100 */
[-C--:B------:R-:W-:Y:S01]  /*73c0*/  FMUL.FTZ R37, R32, R35.reuse ;  /* 0x0000002320257220 */ /* 0x080fe20000410000 */
[----:B------:R-:W-:Y:S02]  /*73d0*/  HADD2.F32 R28, -RZ, R28.H1_H1 ;  /* 0x3000001cff1c7230 */ /* 0x000fe40000004100 */
[----:B------:R-:W-:Y:S01]  /*73e0*/  FMUL.FTZ R35, R30, R35 ;  /* 0x000000231e237220 */ /* 0x000fe20000410000 */
[--C-:B------:R-:W-:Y:S02]  /*73f0*/  HADD2.F32 R33, -RZ, R111.reuse.H0_H0 ;  /* 0x2000006fff217230 */ /* 0x100fe40000004100 */
[----:B------:R-:W-:Y:S01]  /*7400*/  FMUL.FTZ R115, R31, R113 ;  /* 0x000000711f737220 */ /* 0x000fe20000410000 */
[----:B------:R-:W-:-:S02]  /*7410*/  HADD2.F32 R111, -RZ, R111.H1_H1 ;  /* 0x3000006fff6f7230 */ /* 0x000fc40000004100 */
[----:B------:R-:W-:Y:S01]  /*7420*/  FMUL.FTZ R34, R28, R113 ;  /* 0x000000711c227220 */ /* 0x000fe20000410000 */
[-C--:B------:R-:W-:Y:S01]  /*7430*/  FFMA.FTZ R112, R32, R33.reuse, R35 ;  /* 0x0000002120707223 */ /* 0x080fe20000010023 */
[----:B------:R-:W-:Y:S01]  /*7440*/  FFMA.FTZ R30, R30, R33, -R37 ;  /* 0x000000211e1e7223 */ /* 0x000fe20000010825 */
[-C--:B------:R-:W-:Y:S01]  /*7450*/  FFMA.FTZ R115, R28, R111.reuse, -R115 ;  /* 0x0000006f1c737223 */ /* 0x080fe20000010873 */
[----:B------:R-:W-:Y:S01]  /*7460*/  FFMA.FTZ R111, R31, R111, R34 ;  /* 0x0000006f1f6f7223 */ /* 0x000fe20000010022 */
[----:B------:R-:W-:Y:S02]  /*7470*/  F2FP.SATFINITE.E4M3.F32.PACK_AB_MERGE_C R28, R119, R38, RZ ;  /* 0x00000026771c723e */ /* 0x000fe400048070ff */
[----:B------:R-:W-:Y:S02]  /*7480*/  F2FP.SATFINITE.E4M3.F32.PACK_AB_MERGE_C R31, R118, R105, RZ ;  /* 0x00000069761f723e */ /* 0x000fe400048070ff */
[----:B------:R-:W-:Y:S02]  /*7490*/  F2FP.F16.E4M3.UNPACK_B R35, R9 ;  /* 0x00000009ff23723e */ /* 0x000fe400020006ff */
[----:B------:R-:W-:-:S02]  /*74a0*/  F2FP.F16.E4M3.UNPACK_B R38, R10 ;  /* 0x0000000aff26723e */ /* 0x000fc400020006ff */
[----:B------:R-:W-:Y:S01]  /*74b0*/  F2FP.F16.E4M3.UNPACK_B R33, R5 ;  /* 0x00000005ff21723e */ /* 0x000fe200020006ff */
[----:B------:R-:W-:Y:S01]  /*74c0*/  HADD2.F32 R36, -RZ, R35.H0_H0 ;  /* 0x20000023ff247230 */ /* 0x000fe20000004100 */
[----:B------:R-:W-:Y:S01]  /*74d0*/  F2FP.SATFINITE.E4M3.F32.PACK_AB_MERGE_C R31, R99, R98, R31 ;  /* 0x00000062631f723e */ /* 0x000fe2000480701f */
[--C-:B------:R-:W-:Y:S01]  /*74e0*/  HADD2.F32 R99, -RZ, R38.reuse.H0_H0 ;  /* 0x20000026ff637230 */ /* 0x100fe20000004100 */
[----:B------:R-:W-:Y:S01]  /*74f0*/  F2FP.SATFINITE.E4M3.F32.PACK_AB_MERGE_C R32, R103, R116, RZ ;  /* 0x000000746720723e */ /* 0x000fe200048070ff */
[----:B------:R-:W-:Y:S01]  /*7500*/  HADD2.F32 R34, -RZ, R33.H0_H0 ;  /* 0x20000021ff227230 */ /* 0x000fe20000004100 */
[----:B------:R-:W-:Y:S01]  /*7510*/  F2FP.F16.E4M3.UNPACK_B R37, R8 ;  /* 0x00000008ff25723e */ /* 0x000fe200020006ff */
[----:B------:R-:W-:Y:S01]  /*7520*/  HADD2.F32 R35, -RZ, R35.H1_H1 ;  /* 0x30000023ff237230 */ /* 0x000fe20000004100 */
[----:B------:R-:W-:Y:S01]  /*7530*/  F2FP.SATFINITE.E4M3.F32.PACK_AB_MERGE_C R32, R114, R39, R32 ;  /* 0x000000277220723e */ /* 0x000fe20004807020 */
[-C--:B------:R-:W-:Y:S01]  /*7540*/  FMUL.FTZ R103, R36, R99.reuse ;  /* 0x0000006324677220 */ /* 0x080fe20000410000 */
[----:B------:R-:W-:Y:S01]  /*7550*/  FMUL.FTZ R99, R34, R99 ;  /* 0x0000006322637220 */ /* 0x000fe20000410000 */
[----:B------:R-:W-:Y:S01]  /*7560*/  HADD2.F32 R39, -RZ, R37.H0_H0 ;  /* 0x20000025ff277230 */ /* 0x000fe20000004100 */
[----:B------:R-:W-:Y:S01]  /*7570*/  F2FP.SATFINITE.E4M3.F32.PACK_AB_MERGE_C R28, R111, R112, R28 ;  /* 0x000000706f1c723e */ /* 0x000fe2000480701c */
[----:B------:R-:W-:Y:S01]  /*7580*/  HADD2.F32 R38, -RZ, R38.H1_H1 ;  /* 0x30000026ff267230 */ /* 0x000fe20000004100 */
[----:B------:R-:W-:Y:S01]  /*7590*/  F2FP.F16.E4M3.UNPACK_B R5, R5.H1 ;  /* 0x00000005ff05723e */ /* 0x000fe200030006ff */
[----:B------:R-:W-:-:S02]  /*75a0*/  HADD2.F32 R33, -RZ, R33.H1_H1 ;  /* 0x30000021ff217230 */ /* 0x000fc40000004100 */
        /* <DEDUP_REMOVED lines=12> */
[----:B------:R-:W-:Y:S01]  /*7670*/  HADD2.F32 R35, -RZ, R33.H0_H0 ;  /* 0x20000021ff237230 */ /* 0x000fe20000004100 */
[----:B------:R-:W-:Y:S01]  /*7680*/  F2FP.SATFINITE.E4M3.F32.PACK_AB_MERGE_C R30, R115, R30, R117 ;  /* 0x0000001e731e723e */ /* 0x000fe20004807075 */
        /* <DEDUP_REMOVED lines=65> */
.L_x_7456:
[----:B------:R-:W-:Y:S05]  /*7aa0*/  BSYNC B2 ;  /* 0x0000000000027941 */ /* 0x000fea0003800000 */
.L_x_7455:
[----:B------:R-:W-:Y:S01]  /*7ab0*/  ISETP.GE.AND P3, PT, R15, R104, PT ;  /* 0x000000680f00720c */ /* 0x000fe20003f66270 */
[----:B0-----:R0:W-:-:S12]  /*7ac0*/  ST.E.128 desc[UR60][R12.64], R4 ;  /* 0x000000040c007985 */ /* 0x0011d8000c101d3c */
[----:B------:R-:W-:-:S04]  /*7ad0*/  @!P3 IADD3 R14, P4, R15, R14, RZ ;  /* 0x0000000e0f0eb210 */ /* 0x000fc80007f9e0ff */
[----:B------:R-:W-:-:S05]  /*7ae0*/  @!P3 LEA.HI.X.SX32 R15, R15, R29, 0x1, P4 ;  /* 0x0000001d0f0fb211 */ /* 0x000fca00020f0eff */
[----:B------:R0:W-:Y:S04]  /*7af0*/  @!P3 ST.E.128 desc[UR60][R14.64], R8 ;  /* 0x000000080e00b985 */ /* 0x0001e8000c101d3c */
.L_x_7454:
[----:B------:R-:W-:Y:S05]  /*7b00*/  BSYNC B1 ;  /* 0x0000000000017941 */ /* 0x000fea0003800000 */
.L_x_7453:
[----:B------:R-:W-:-:S03]  /*7b10*/  UMOV UR4, 0xffffffff ;  /* 0xffffffff00047882 */ /* 0x000fc60000000000 */
[----:B------:R-:W-:Y:S05]  /*7b20*/  BRA.DIV UR4, `(.L_x_7457) ;  /* 0x0000018e04787947 */ /* 0x000fea000b800000 */
[----:B0-----:R0:W0:Y:S04]  /*7b30*/  SHFL.IDX PT, R29, R102, 0x2, 0x1c1f ;  /* 0x005c1f00661d7f89 */ /* 0x00102800000e0000 */
[----:B------:R0:W0:Y:S02]  /*7b40*/  SHFL.IDX PT, R14, R101, 0x2, 0x1c1f ;  /* 0x005c1f00650e7f89 */ /* 0x00002400000e0000 */
.L_x_7719:
[----:B------:R-:W-:-:S13]  /*7b50*/  ISETP.GE.OR P3, PT, R227, R97, P1 ;  /* 0x00000061e300720c */ /* 0x000fda0000f66670 */
[----:B------:R-:W-:Y:S05]  /*7b60*/  @P3 BRA `(.L_x_7437) ;  /* 0x0000001400283947 */ /* 0x000fea0003800000 */
[----:B------:R-:W-:Y:S01]  /*7b70*/  SEL R110, R71, R110, !P0 ;  /* 0x0000006e476e7207 */ /* 0x000fe20004000000 */
[----:B------:R-:W-:Y:S01]  /*7b80*/  BSSY B1, `(.L_x_7458) ;  /* 0x00000eb000017945 */ /* 0x000fe20003800000 */
[----:B0-----:R-:W-:Y:S02]  /*7b90*/  IADD3 R12, P3, R62, R14, RZ ;  /* 0x0000000e3e0c7210 */ /* 0x001fe40007f7e0ff */
[----:B------:R-:W-:-:S03]  /*7ba0*/  SHF.R.S32.HI R5, RZ, 0x1f, R110 ;  /* 0x0000001fff057819 */ /* 0x000fc6000001146e */
[----:B------:R-:W-:Y:S01]  /*7bb0*/  IMAD.X R13, R29, 0x1, R60, P3 ;  /* 0x000000011d0d7824 */ /* 0x000fe200018e063c */
[----:B------:R-:W-:-:S04]  /*7bc0*/  LEA.HI R110, R5, R110, RZ, 0x5 ;  /* 0x0000006e056e7211 */ /* 0x000fc800078f28ff */
[----:B------:R-:W-:-:S05]  /*7bd0*/  LEA.HI.SX32 R15, R110, R63, 0x1b ;  /* 0x0000003f6e0f7211 */ /* 0x000fca00078fdaff */
[----:B------:R-:W-:-:S05]  /*7be0*/  IMAD.SHL.U32 R15, R15, 0x10, RZ ;  /* 0x000000100f0f7824 */ /* 0x000fca00078e00ff */
[----:B------:R-:W-:-:S04]  /*7bf0*/  LOP3.LUT R4, R201, 0x70, R15, 0xf8, !PT ;  /* 0x00000070c9047812 */ /* 0x000fc800078ef80f */
[----:B------:R-:W-:-:S05]  /*7c00*/  LOP3.LUT R5, R4, R77, RZ, 0x3c, !PT ;  /* 0x0000004d04057212 */ /* 0x000fca00078e3cff */
[----:B------:R-:W-:Y:S02]  /*7c10*/  IMAD.IADD R7, R206, 0x1, R5 ;  /* 0x00000001ce077824 */ /* 0x000fe400078e0205 */
[C---:B------:R-:W-:Y:S02]  /*7c20*/  IMAD R5, R192.reuse, 0x5000, R0 ;  /* 0x00005000c0057824 */ /* 0x040fe400078e0200 */
[----:B------:R-:W-:-:S03]  /*7c30*/  IMAD R7, R192, 0x5000, R7 ;  /* 0x00005000c0077824 */ /* 0x000fc600078e0207 */
[C---:B------:R-:W-:Y:S01]  /*7c40*/  IADD3 R5, R18.reuse, R5, RZ ;  /* 0x0000000512057210 */ /* 0x040fe20007ffe0ff */
[----:B------:R-:W-:-:S05]  /*7c50*/  IMAD.IADD R8, R18, 0x1, R7 ;  /* 0x0000000112087824 */ /* 0x000fca00078e0207 */
[----:B------:R-:W0:Y:S04]  /*7c60*/  LDS.128 R4, [R5+0x18400] ;  /* 0x0184000005047984 */ /* 0x000e280000000c00 */
[----:B------:R-:W0:Y:S01]  /*7c70*/  LDS.128 R8, [R8+0x18400] ;  /* 0x0184000008087984 */ /* 0x000e220000000c00 */
[----:B------:R-:W-:Y:S05]  /*7c80*/  @P2 BRA `(.L_x_7459) ;  /* 0x0000000c00682947 */ /* 0x000fea0003800000 */
[--C-:B------:R-:W-:Y:S01]  /*7c90*/  SHF.R.U32.HI R31, RZ, 0x8, R41.reuse ;  /* 0x00000008ff1f7819 */ /* 0x100fe20000011629 */
[----:B0-----:R-:W-:Y:S01]  /*7ca0*/  IMAD.MOV.U32 R33, RZ, RZ, R8 ;  /* 0x000000ffff217224 */ /* 0x001fe200078e0008 */
[--C-:B----4-:R-:W-:Y:S01]  /*7cb0*/  SHF.R.U32.HI R101, RZ, 0x18, R41.reuse ;  /* 0x00000018ff657819 */ /* 0x110fe20000011629 */
[----:B------:R-:W-:Y:S01]  /*7cc0*/  IMAD.MOV.U32 R28, RZ, RZ, R4 ;  /* 0x000000ffff1c7224 */ /* 0x000fe200078e0004 */
[----:B------:R-:W-:Y:S01]  /*7cd0*/  LOP3.LUT R30, R41, 0xff, RZ, 0xc0, !PT ;  /* 0x000000ff291e7812 */ /* 0x000fe200078ec0ff */
[----:B------:R-:W-:Y:S01]  /*7ce0*/  IMAD.SHL.U32 R31, R31, 0x100, RZ ;  /* 0x000001001f1f7824 */ /* 0x000fe200078e00ff */
[----:B------:R-:W-:Y:S01]  /*7cf0*/  SHF.R.U32.HI R46, RZ, 0x10, R41 ;  /* 0x00000010ff2e7819 */ /* 0x000fe20000011629 */
[----:B------:R-:W-:Y:S01]  /*7d00*/  IMAD.MOV.U32 R36, RZ, RZ, R10 ;  /* 0x000000ffff247224 */ /* 0x000fe200078e000a */
[----:B------:R-:W-:Y:S02]  /*7d10*/  PRMT R30, R101, 0x654, R30 ;  /* 0x00000654651e7816 */ /* 0x000fe4000000001e */
[----:B------:R-:W-:-:S02]  /*7d20*/  SHF.R.U32.HI R39, RZ, 0x8, R47 ;  /* 0x00000008ff277819 */ /* 0x000fc4000001162f */
[----:B------:R-:W-:Y:S02]  /*7d30*/  SHF.R.U32.HI R44, RZ, 0x8, R43 ;  /* 0x00000008ff2c7819 */ /* 0x000fe4000001162b */
[----:B------:R-:W-:Y:S01]  /*7d40*/  SHF.R.U32.HI R40, RZ, 0x18, R45 ;  /* 0x00000018ff287819 */ /* 0x000fe2000001162d */
[----:B------:R-:W-:Y:S01]  /*7d50*/  IMAD.SHL.U32 R39, R39, 0x100, RZ ;  /* 0x0000010027277824 */ /* 0x000fe200078e00ff */
[----:B------:R-:W-:Y:S02]  /*7d60*/  LOP3.LUT R35, R45, 0xff, RZ, 0xc0, !PT ;  /* 0x000000ff2d237812 */ /* 0x000fe400078ec0ff */
[----:B------:R-:W-:Y:S02]  /*7d70*/  SHF.R.U32.HI R99, RZ, 0x18, R43 ;  /* 0x00000018ff637819 */ /* 0x000fe4000001162b */
[----:B------:R-:W-:Y:S02]  /*7d80*/  LOP3.LUT R34, R43, 0xff, RZ, 0xc0, !PT ;  /* 0x000000ff2b227812 */ /* 0x000fe400078ec0ff */
[----:B------:R-:W-:Y:S01]  /*7d90*/  LOP3.LUT R8, R30, 0xff00, R31, 0xf8, !PT ;  /* 0x0000ff001e087812 */ /* 0x000fe200078ef81f */
[----:B------:R-:W-:Y:S01]  /*7da0*/  IMAD.U32 R31, R46, 0x10000, RZ ;  /* 0x000100002e1f7824 */ /* 0x000fe200078e00ff */
[----:B------:R-:W-:-:S02]  /*7db0*/  MOV R32, R6 ;  /* 0x0000000600207202 */ /* 0x000fc40000000f00 */
[----:B------:R-:W-:Y:S02]  /*7dc0*/  SHF.R.U32.HI R42, RZ, 0x10, R43 ;  /* 0x00000010ff2a7819 */ /* 0x000fe4000001162b */
[----:B------:R-:W-:Y:S01]  /*7dd0*/  PRMT R6, R40, 0x654, R35 ;  /* 0x0000065428067816 */ /* 0x000fe20000000023 */
[----:B------:R-:W-:Y:S01]  /*7de0*/  IMAD.SHL.U32 R35, R44, 0x100, RZ ;  /* 0x000001002c237824 */ /* 0x000fe200078e00ff */
[----:B------:R-:W-:Y:S02]  /*7df0*/  SHF.R.U32.HI R37, RZ, 0x8, R45 ;  /* 0x00000008ff257819 */ /* 0x000fe4000001162d */
[----:B------:R-:W-:Y:S02]  /*7e00*/  LOP3.LUT R38, R47, 0xff0000ff, RZ, 0xc0, !PT ;  /* 0xff0000ff2f267812 */ /* 0x000fe400078ec0ff */
[----:B------:R-:W-:Y:S02]  /*7e10*/  PRMT R34, R99, 0x654, R34 ;  /* 0x0000065463227816 */ /* 0x000fe40000000022 */
[----:B------:R-:W-:Y:S01]  /*7e20*/  LOP3.LUT R8, R8, 0xff0000, R31, 0xf8, !PT ;  /* 0x00ff000008087812 */ /* 0x000fe200078ef81f */
[----:B------:R-:W-:Y:S01]  /*7e30*/  IMAD.U32 R31, R42, 0x10000, RZ ;  /* 0x000100002a1f7824 */ /* 0x000fe200078e00ff */
[----:B------:R-:W-:-:S02]  /*7e40*/  SHF.L.U32 R37, R37, 0x8, RZ ;  /* 0x0000000825257819 */ /* 0x000fc400000006ff */
[----:B------:R-:W-:Y:S02]  /*7e50*/  LOP3.LUT R40, R38, 0xff00, R39, 0xf8, !PT ;  /* 0x0000ff0026287812 */ /* 0x000fe400078ef827 */
[----:B------:R-:W-:Y:S02]  /*7e60*/  LOP3.LUT R4, R34, 0xff00, R35, 0xf8, !PT ;  /* 0x0000ff0022047812 */ /* 0x000fe400078ef823 */
[----:B------:R-:W-:Y:S02]  /*7e70*/  F2FP.F16.E4M3.UNPACK_B R39, R106.H1 ;  /* 0x0000006aff27723e */ /* 0x000fe400030006ff */
[----:B------:R-:W-:Y:S02]  /*7e80*/  F2FP.F16.E4M3.UNPACK_B R30, R28.H1 ;  /* 0x0000001cff1e723e */ /* 0x000fe400030006ff */
[----:B------:R-:W-:Y:S02]  /*7e90*/  F2FP.F16.E4M3.UNPACK_B R34, R33.H1 ;  /* 0x00000021ff22723e */ /* 0x000fe400030006ff */
[----:B------:R-:W-:Y:S01]  /*7ea0*/  LOP3.LUT R10, R6, 0xff00, R37, 0xf8, !PT ;  /* 0x0000ff00060a7812 */ /* 0x000fe200078ef825 */
[----:B------:R-:W-:Y:S01]  /*7eb0*/  HADD2.F32 R6, -RZ, R39.H0_H0 ;  /* 0x20000027ff067230 */ /* 0x000fe20000004100 */
[----:B------:R-:W-:Y:S01]  /*7ec0*/  SHF.R.U32.HI R43, RZ, 0x10, R47 ;  /* 0x00000010ff2b7819 */ /* 0x000fe2000001162f */
[----:B------:R-:W-:Y:S01]  /*7ed0*/  HADD2.F32 R35, -RZ, R34.H0_H0 ;  /* 0x20000022ff237230 */ /* 0x000fe20000004100 */
[----:B------:R-:W-:Y:S01]  /*7ee0*/  LOP3.LUT R4, R4, 0xff0000, R31, 0xf8, !PT ;  /* 0x00ff000004047812 */ /* 0x000fe200078ef81f */
[----:B------:R-:W-:Y:S01]  /*7ef0*/  HADD2.F32 R31, -RZ, R30.H0_H0 ;  /* 0x2000001eff1f7230 */ /* 0x000fe20000004100 */
[----:B------:R-:W-:Y:S01]  /*7f00*/  F2FP.F16.E4M3.UNPACK_B R37, R108.H1 ;  /* 0x0000006cff25723e */ /* 0x000fe200030006ff */
[----:B------:R-:W-:-:S02]  /*7f10*/  IMAD.U32 R43, R43, 0x10000, RZ ;  /* 0x000100002b2b7824 */ /* 0x000fc400078e00ff */
[----:B------:R-:W-:Y:S01]  /*7f20*/  FMUL.FTZ R42, R35, R6 ;  /* 0x00000006232a7220 */ /* 0x000fe20000410000 */
[----:B------:R-:W-:Y:S01]  /*7f30*/  F2FP.F16.E4M3.UNPACK_B R106, R106 ;  /* 0x0000006aff6a723e */ /* 0x000fe200020006ff */
[----:B------:R-:W-:Y:S01]  /*7f40*/  FMUL.FTZ R44, R31, R6 ;  /* 0x000000061f2c7220 */ /* 0x000fe20000410000 */
[----:B------:R-:W-:Y:S01]  /*7f50*/  HADD2.F32 R38, -RZ, R37.H0_H0 ;  /* 0x20000025ff267230 */ /* 0x000fe20000004100 */
[----:B------:R-:W-:Y:S01]  /*7f60*/  LOP3.LUT R6, R40, 0xff0000, R43, 0xf8, !PT ;  /* 0x00ff000028067812 */ /* 0x000fe200078ef82b */
[----:B------:R-:W-:Y:S01]  /*7f70*/  HADD2.F32 R40, -RZ, R39.H1_H1 ;  /* 0x30000027ff287230 */ /* 0x000fe20000004100 */
[----:B------:R-:W-:Y:S02]  /*7f80*/  F2FP.F16.E4M3.UNPACK_B R33, R33 ;  /* 0x00000021ff21723e */ /* 0x000fe400020006ff */
[-C--:B------:R-:W-:Y:S01]  /*7f90*/  FFMA.FTZ R44, R35, R38.reuse, R44 ;  /* 0x00000026232c7223 */ /* 0x080fe2000001002c */
[----:B------:R-:W-:Y:S01]  /*7fa0*/  FFMA.FTZ R43, R31, R38, -R42 ;  /* 0x000000261f2b7223 */ /* 0x000fe2000001082a */
        /* <DEDUP_REMOVED lines=8> */
[----:B------:R-:W-:Y:S01]  /*8030*/  HADD2.F32 R34, -RZ, R33.H0_H0 ;  /* 0x20000021ff227230 */ /* 0x000fe20000004100 */
[----:B------:R-:W-:Y:S01]  /*8040*/  SHF.R.U32.HI R41, RZ, 0x10, R45 ;  /* 0x00000010ff297819 */ /* 0x000fe2000001162d */
[-C--:B------:R-:W-:Y:S01]  /*8050*/  FFMA.FTZ R46, R31, R38.reuse, -R42 ;  /* 0x000000261f2e7223 */ /* 0x080fe2000001082a */
[----:B------:R-:W-:Y:S02]  /*8060*/  HADD2.F32 R30, -RZ, R28.H0_H0 ;  /* 0x2000001cff1e7230 */ /* 0x000fe40000004100 */
[----:B------:R-:W-:Y:S01]  /*8070*/  FFMA.FTZ R45, R35, R38, R40 ;  /* 0x00000026232d7223 */ /* 0x000fe20000010028 */
        /* <DEDUP_REMOVED lines=10> */
[----:B------:R-:W-:Y:S01]  /*8120*/  F2FP.F16.E4M3.UNPACK_B R30, R107.H1 ;  /* 0x0000006bff1e723e */ /* 0x000fe200030006ff */
[C---:B------:R-:W-:Y:S01]  /*8130*/  FMUL.FTZ R106, R28.reuse, R106 ;  /* 0x0000006a1c6a7220 */ /* 0x040fe20000410000 */
[----:B------:R-:W-:Y:S01]  /*8140*/  F2FP.F16.E4M3.UNPACK_B R31, R36.H1 ;  /* 0x00000024ff1f723e */ /* 0x000fe200030006ff */
[----:B------:R-:W-:Y:S01]  /*8150*/  FFMA.FTZ R42, R28, R108, -R35 ;  /* 0x0000006c1c2a7223 */ /* 0x000fe20000010823 */
[----:B------:R-:W-:Y:S01]  /*8160*/  F2FP.F16.E4M3.UNPACK_B R28, R32.H1 ;  /* 0x00000020ff1c723e */ /* 0x000fe200030006ff */
[--C-:B------:R-:W-:Y:S01]  /*8170*/  HADD2.F32 R37, -RZ, R30.reuse.H0_H0 ;  /* 0x2000001eff257230 */ /* 0x100fe20000004100 */
[----:B------:R-:W-:Y:S01]  /*8180*/  SHF.L.U32 R41, R41, 0x10, RZ ;  /* 0x0000001029297819 */ /* 0x000fe200000006ff */
[----:B------:R-:W-:Y:S01]  /*8190*/  HADD2.F32 R34, -RZ, R31.H0_H0 ;  /* 0x2000001fff227230 */ /* 0x000fe20000004100 */
[----:B------:R-:W-:Y:S01]  /*81a0*/  F2FP.F16.E4M3.UNPACK_B R35, R109.H1 ;  /* 0x0000006dff23723e */ /* 0x000fe200030006ff */
[----:B------:R-:W-:Y:S01]  /*81b0*/  HADD2.F32 R38, -RZ, R30.H1_H1 ;  /* 0x3000001eff267230 */ /* 0x000fe20000004100 */
[----:B------:R-:W-:Y:S01]  /*81c0*/  LOP3.LUT R10, R10, 0xff0000, R41, 0xf8, !PT ;  /* 0x00ff00000a0a7812 */ /* 0x000fe200078ef829 */
[----:B------:R-:W-:-:S02]  /*81d0*/  HADD2.F32 R30, -RZ, R28.H0_H0 ;  /* 0x2000001cff1e7230 */ /* 0x000fc40000004100 */
[----:B------:R-:W-:Y:S01]  /*81e0*/  FFMA.FTZ R41, R33, R108, R106 ;  /* 0x0000006c21297223 */ /* 0x000fe2000001006a */
[----:B------:R-:W-:Y:S02]  /*81f0*/  HADD2.F32 R31, -RZ, R31.H1_H1 ;  /* 0x3000001fff1f7230 */ /* 0x000fe40000004100 */
[-C--:B------:R-:W-:Y:S01]  /*8200*/  FMUL.FTZ R47, R34, R37.reuse ;  /* 0x00000025222f7220 */ /* 0x080fe20000410000 */
[--C-:B------:R-:W-:Y:S02]  /*8210*/  HADD2.F32 R33, -RZ, R35.reuse.H0_H0 ;  /* 0x20000023ff217230 */ /* 0x100fe40000004100 */
[C---:B------:R-:W-:Y:S01]  /*8220*/  FMUL.FTZ R37, R30.reuse, R37 ;  /* 0x000000251e257220 */ /* 0x040fe20000410000 */
[----:B------:R-:W-:Y:S01]  /*8230*/  HADD2.F32 R28, -RZ, R28.H1_H1 ;  /* 0x3000001cff1c7230 */ /* 0x000fe20000004100 */
[----:B------:R-:W-:Y:S01]  /*8240*/  F2FP.F16.E4M3.UNPACK_B R107, R107 ;  /* 0x0000006bff6b723e */ /* 0x000fe200020006ff */
[----:B------:R-:W-:Y:S01]  /*8250*/  HADD2.F32 R35, -RZ, R35.H1_H1 ;  /* 0x30000023ff237230 */ /* 0x000fe20000004100 */
[----:B------:R-:W-:Y:S01]  /*8260*/  F2FP.F16.E4M3.UNPACK_B R36, R36 ;  /* 0x00000024ff24723e */ /* 0x000fe200020006ff */
[----:B------:R-:W-:Y:S01]  /*8270*/  FMUL.FTZ R99, R31, R38 ;  /* 0x000000261f637220 */ /* 0x000fe20000410000 */
[----:B------:R-:W-:Y:S01]  /*8280*/  F2FP.F16.E4M3.UNPACK_B R32, R32 ;  /* 0x00000020ff20723e */ /* 0x000fe200020006ff */
[-C--:B------:R-:W-:Y:S01]  /*8290*/  FFMA.FTZ R47, R30, R33.reuse, -R47 ;  /* 0x000000211e2f7223 */ /* 0x080fe2000001082f */
        /* <DEDUP_REMOVED lines=10> */
[----:B------:R-:W-:Y:S01]  /*8340*/  FMUL.FTZ R35, R30, R33 ;  /* 0x000000211e237220 */ /* 0x000fe20000410000 */
        /* <DEDUP_REMOVED lines=8> */
[----:B------:R-:W-:Y:S01]  /*83d0*/  F2FP.SATFINITE.E4M3.F32.PACK_AB_MERGE_C R98, R42, R39, R43 ;  /* 0x000000272a62723e */ /* 0x000fe2000480702b */
[-C--:B------:R-:W-:Y:S01]  /*83e0*/  FFMA.FTZ R35, R28, R31.reuse, -R35 ;  /* 0x0000001f1c237223 */ /* 0x080fe20000010823 */
[----:B------:R-:W-:Y:S01]  /*83f0*/  FFMA.FTZ R38, R30, R31, R33 ;  /* 0x0000001f1e267223 */ /* 0x000fe20000010021 */
[-C--:B------:R-:W-:Y:S01]  /*8400*/  FFMA.FTZ R107, R36, R109.reuse, R107 ;  /* 0x0000006d246b7223 */ /* 0x080fe2000001006b */
[----:B------:R-:W-:Y:S01]  /*8410*/  F2FP.SATFINITE.E4M3.F32.PACK_AB_MERGE_C R36, R99, R34, RZ ;  /* 0x000000226324723e */ /* 0x000fe200048070ff */
[----:B------:R-:W-:Y:S01]  /*8420*/  FFMA.FTZ R30, R32, R109, -R37 ;  /* 0x0000006d201e7223 */ /* 0x000fe20000010825 */
        /* <DEDUP_REMOVED lines=19> */
[----:B------:R-:W-:Y:S01]  /*8560*/  F2FP.SATFINITE.E4M3.F32.PACK_AB_MERGE_C R44, R45, R44, RZ ;  /* 0x0000002c2d2c723e */ /* 0x000fe200048070ff */
[C---:B------:R-:W-:Y:S01]  /*8570*/  FMUL.FTZ R34, R28.reuse, R34 ;  /* 0x000000221c227220 */ /* 0x040fe20000410000 */
[----:B------:R-:W-:Y:S01]  /*8580*/  F2FP.F16.E4M3.UNPACK_B R30, R9.H1 ;  /* 0x00000009ff1e723e */ /* 0x000fe200030006ff */
[----:B------:R-:W-:Y:S01]  /*8590*/  FFMA.FTZ R38, R28, R33, -R35 ;  /* 0x000000211c267223 */ /* 0x000fe20000010823 */
[----:B------:R-:W-:-:S02]  /*85a0*/  F2FP.F16.E4M3.UNPACK_B R28, R10.H1 ;  /* 0x0000000aff1c723e */ /* 0x000fc400030006ff */
[----:B------:R-:W-:Y:S01]  /*85b0*/  F2FP.F16.E4M3.UNPACK_B R5, R5.H1 ;  /* 0x00000005ff05723e */ /* 0x000fe200030006ff */
[----:B------:R-:W-:Y:S01]  /*85c0*/  HADD2.F32 R10, -RZ, R30.H0_H0 ;  /* 0x2000001eff0a7230 */ /* 0x000fe20000004100 */
[----:B------:R-:W-:Y:S01]  /*85d0*/  F2FP.SATFINITE.E4M3.F32.PACK_AB_MERGE_C R101, R41, R40, R44 ;  /* 0x000000282965723e */ /* 0x000fe2000480702c */
[----:B------:R-:W-:Y:S01]  /*85e0*/  FFMA.FTZ R40, R31, R33, R34 ;  /* 0x000000211f287223 */ /* 0x000fe20000010022 */
[----:B------:R-:W-:Y:S01]  /*85f0*/  F2FP.F16.E4M3.UNPACK_B R8, R8.H1 ;  /* 0x00000008ff08723e */ /* 0x000fe200030006ff */
[----:B------:R-:W-:Y:S01]  /*8600*/  HADD2.F32 R31, -RZ, R28.H0_H0 ;  /* 0x2000001cff1f7230 */ /* 0x000fe20000004100 */
[----:B------:R-:W-:Y:S01]  /*8610*/  F2FP.F16.E4M3.UNPACK_B R33, R6 ;  /* 0x00000006ff21723e */ /* 0x000fe200020006ff */
[----:B------:R-:W-:Y:S02]  /*8620*/  HADD2.F32 R9, -RZ, R5.H0_H0 ;  /* 0x20000005ff097230 */ /* 0x000fe40000004100 */
[----:B------:R-:W-:Y:S02]  /*8630*/  HADD2.F32 R30, -RZ, R30.H1_H1 ;  /* 0x3000001eff1e7230 */ /* 0x000fe40000004100 */
[----:B------:R-:W-:Y:S01]  /*8640*/  FMUL.FTZ R34, R10, R31 ;  /* 0x0000001f0a227220 */ /* 0x000fe20000410000 */
[----:B------:R-:W-:-:S02]  /*8650*/  HADD2.F32 R32, -RZ, R28.H1_H1 ;  /* 0x3000001cff207230 */ /* 0x000fc40000004100 */
[C---:B------:R-:W-:Y:S01]  /*8660*/  FMUL.FTZ R31, R9.reuse, R31 ;  /* 0x0000001f091f7220 */ /* 0x040fe20000410000 */
[--C-:B------:R-:W-:Y:S02]  /*8670*/  HADD2.F32 R28, -RZ, R8.reuse.H0_H0 ;  /* 0x20000008ff1c7230 */ /* 0x100fe40000004100 */
[----:B------:R-:W-:Y:S02]  /*8680*/  HADD2.F32 R5, -RZ, R5.H1_H1 ;  /* 0x30000005ff057230 */ /* 0x000fe40000004100 */
[----:B------:R-:W-:Y:S01]  /*8690*/  FMUL.FTZ R36, R30, R32 ;  /* 0x000000201e247220 */ /* 0x000fe20000410000 */
[----:B------:R-:W-:Y:S02]  /*86a0*/  HADD2.F32 R8, -RZ, R8.H1_H1 ;  /* 0x30000008ff087230 */ /* 0x000fe40000004100 */
[-C--:B------:R-:W-:Y:S01]  /*86b0*/  FFMA.FTZ R42, R10, R28.reuse, R31 ;  /* 0x0000001c0a2a7223 */ /* 0x080fe2000001001f */
        /* <DEDUP_REMOVED lines=53> */
[----:B------:R-:W-:Y:S02]  /*8a10*/  F2FP.SATFINITE.E4M3.F32.PACK_AB_MERGE_C R9, R40, R37, R42 ;  /* 0x000000252809723e */ /* 0x000fe4000480702a */
[----:B------:R-:W-:-:S07]  /*8a20*/  MOV R6, R99 ;  /* 0x0000006300067202 */ /* 0x000fce0000000f00 */
.L_x_7459:
[----:B------:R-:W-:Y:S05]  /*8a30*/  BSYNC B1 ;  /* 0x0000000000017941 */ /* 0x000fea0003800000 */
.L_x_7458:
[----:B0-----:R0:W-:Y:S01]  /*8a40*/  ST.E.128 desc[UR60][R12.64], R4 ;  /* 0x000000040c007985 */ /* 0x0011e2000c101d3c */
[----:B------:R-:W-:-:S13]  /*8a50*/  ISETP.GE.AND P2, PT, R15, R104, PT ;  /* 0x000000680f00720c */ /* 0x000fda0003f46270 */
[----:B------:R-:W-:Y:S05]  /*8a60*/  @P2 BRA `(.L_x_7437) ;  /* 0x0000000400682947 */ /* 0x000fea0003800000 */
[----:B------:R-:W-:-:S04]  /*8a70*/  IADD3 R14, P2, R15, R14, RZ ;  /* 0x0000000e0f0e7210 */ /* 0x000fc80007f5e0ff */
[----:B------:R-:W-:-:S05]  /*8a80*/  LEA.HI.X.SX32 R15, R15, R29, 0x1, P2 ;  /* 0x0000001d0f0f7211 */ /* 0x000fca00010f0eff */
[----:B------:R0:W-:Y:S01]  /*8a90*/  ST.E.128 desc[UR60][R14.64], R8 ;  /* 0x000000080e007985 */ /* 0x0001e2000c101d3c */
[----:B------:R-:W-:Y:S05]  /*8aa0*/  BRA `(.L_x_7437) ;  /* 0x0000000400587947 */ /* 0x000fea0003800000 */
.L_x_7407:
[----:B------:R-:W-:-:S13]  /*8ab0*/  ISETP.NE.AND P5, PT, R198, 0x3, PT ;  /* 0x00000003c600780c */ /* 0x000fda0003fa5270 */
[----:B------:R-:W-:Y:S05]  /*8ac0*/  @!P5 BRA `(.L_x_7460) ;  /* 0x000000000004d947 */ /* 0x000fea0003800000 */
[----:B------:R-:W-:Y:S01]  /*8ad0*/  BPT.TRAP 0x1 ;  /* 0x000000040000795c */ /* 0x000fe20000300000 */
.L_x_7460:
[----:B------:R-:W-:Y:S01]  /*8ae0*/  IMAD R88, R192, 0x8, R18 ;  /* 0x00000008c0587824 */ /* 0x000fe200078e0212 */
[----:B------:R-:W-:Y:S01]  /*8af0*/  SHF.L.U32 R100, R196, 0x1f, RZ ;  /* 0x0000001fc4647819 */ /* 0x000fe200000006ff */
[----:B------:R-:W-:Y:S01]  /*8b00*/  BSSY B1, `(.L_x_7461) ;  /* 0x0000004000017945 */ /* 0x000fe20003800000 */
[----:B------:R-:W-:Y:S02]  /*8b10*/  SHF.R.S32.HI R95, RZ, 0x1f, R94 ;  /* 0x0000001fff5f7819 */ /* 0x000fe4000001145e */
[----:B------:R-:W0:Y:S02]  /*8b20*/  SYNCS.PHASECHK.TRANS64.TRYWAIT P2, [R88+URZ+0x22890], R100 ;  /* 0x02289064580075a7 */ /* 0x000e24000804017f */
[----:B0-----:R-:W-:Y:S05]  /*8b30*/  @!P2 BRA `(.L_x_7462) ;  /* 0x0000017c00bca947 */ /* 0x001fea0003800000 */
.L_x_7720:
[----:B------:R-:W-:Y:S05]  /*8b40*/  BSYNC B1 ;  /* 0x0000000000017941 */ /* 0x000fea0003800000 */
.L_x_7461:
        /* <DEDUP_REMOVED lines=14> */
[----:B------:R-:W-:Y:S01]  /*8c30*/  IMAD.IADD R28, R97, 0x1, -R194 ;  /* 0x00000001611c7824 */ /* 0x000fe200078e0ac2 */
[----:B------:R-:W-:Y:S01]  /*8c40*/  IADD3 R5, R5, R7, RZ ;  /* 0x0000000705057210 */ /* 0x000fe20007ffe0ff */
        /* <DEDUP_REMOVED lines=10> */
.L_x_7724:
[----:B------:R-:W-:Y:S04]  /*8cf0*/  BSSY B1, `(.L_x_7464) ;  /* 0x000000d000017945 */ /* 0x000fe80003800000 */
[----:B------:R-:W-:Y:S05]  /*8d00*/  @!P2 BRA `(.L_x_7465) ;  /* 0x00000000002ca947 */ /* 0x000fea0003800000 */
[----:B------:R-:W-:Y:S02]  /*8d10*/  ULDC UR4, c[0x0][0x2f4] ;  /* 0x0000bd0000047ab9 */ /* 0x000fe40000000800 */
[----:B------:R-:W-:-:S13]  /*8d20*/  ISETP.GE.AND P2, PT, R16, UR4, PT ;  /* 0x0000000410007c0c */ /* 0x000fda000bf46270 */
[----:B---3--:R-:W-:-:S05]  /*8d30*/  @!P2 IADD3 R10, P3, R16, R14, RZ ;  /* 0x0000000e100aa210 */ /* 0x008fca0007f7e0ff */
[----:B--2---:R-:W-:Y:S01]  /*8d40*/  @!P2 IMAD.X R11, R4, 0x1, R17, P3 ;  /* 0x00000001040ba824 */ /* 0x004fe200018e0611 */
[----:B------:R-:W-:-:S13]  /*8d50*/  ISETP.GE.AND P3, PT, R19, UR4, PT ;  /* 0x0000000413007c0c */ /* 0x000fda000bf66270 */
[----:B------:R-:W-:-:S05]  /*8d60*/  @!P3 IADD3 R14, P4, R19, R14, RZ ;  /* 0x0000000e130eb210 */ /* 0x000fca0007f9e0ff */
[----:B------:R-:W-:Y:S02]  /*8d70*/  @!P3 IMAD.X R15, R4, 0x1, R193, P4 ;  /* 0x00000001040fb824 */ /* 0x000fe400020e06c1 */
[----:B------:R-:W2:Y:S04]  /*8d80*/  @!P2 LDS.128 R4, [R92+0x18400] ;  /* 0x018400005c04a984 */ /* 0x000ea80000000c00 */
[----:B--2---:R-:W-:Y:S04]  /*8d90*/  @!P2 ST.E.128 desc[UR60][R10.64], R4 ;  /* 0x000000040a00a985 */ /* 0x004fe8000c101d3c */
[----:B------:R-:W2:Y:S04]  /*8da0*/  @!P3 LDS.128 R4, [R91+0x18400] ;  /* 0x018400005b04b984 */ /* 0x000ea80000000c00 */
[----:B--2---:R4:W-:Y:S02]  /*8db0*/  @!P3 ST.E.128 desc[UR60][R14.64], R4 ;  /* 0x000000040e00b985 */ /* 0x0049e4000c101d3c */
.L_x_7465:
[----:B------:R-:W-:Y:S05]  /*8dc0*/  BSYNC B1 ;  /* 0x0000000000017941 */ /* 0x000fea0003800000 */
.L_x_7464:
[----:B------:R-:W-:-:S03]  /*8dd0*/  UMOV UR4, 0xffffffff ;  /* 0xffffffff00047882 */ /* 0x000fc60000000000 */
[----:B------:R-:W-:Y:S05]  /*8de0*/  BRA.DIV UR4, `(.L_x_7466) ;  /* 0x0000017e046c7947 */ /* 0x000fea000b800000 */
[----:B--2-4-:R2:W4:Y:S04]  /*8df0*/  SHFL.IDX PT, R4, R9, 0x1, 0x1c1f ;  /* 0x003c1f0009047f89 */ /* 0x01452800000e0000 */
[----:B---3--:R2:W3:Y:S02]  /*8e00*/  SHFL.IDX PT, R14, R8, 0x1, 0x1c1f ;  /* 0x003c1f00080e7f89 */ /* 0x0084e400000e0000 */
.L_x_7728:
[----:B------:R-:W-:Y:S01]  /*8e10*/  ISETP.GE.AND P2, PT, R28, 0x41, PT ;  /* 0x000000411c00780c */ /* 0x000fe20003f46270 */
[----:B------:R-:W-:-:S12]  /*8e20*/  BSSY B1, `(.L_x_7467) ;  /* 0x000000d000017945 */ /* 0x000fd80003800000 */
[----:B------:R-:W-:Y:S05]  /*8e30*/  @!P2 BRA `(.L_x_7468) ;  /* 0x00000000002ca947 */ /* 0x000fea0003800000 */
[----:B------:R-:W-:Y:S02]  /*8e40*/  ULDC UR4, c[0x0][0x2f4] ;  /* 0x0000bd0000047ab9 */ /* 0x000fe40000000800 */
[----:B------:R-:W-:-:S13]  /*8e50*/  ISETP.GE.AND P2, PT, R16, UR4, PT ;  /* 0x0000000410007c0c */ /* 0x000fda000bf46270 */
[----:B---3--:R-:W-:-:S04]  /*8e60*/  @!P2 IADD3 R10, P3, R16, R14, RZ ;  /* 0x0000000e100aa210 */ /* 0x008fc80007f7e0ff */
[----:B----4-:R-:W-:Y:S02]  /*8e70*/  @!P2 IADD3.X R11, R4, R17, RZ, P3, !PT ;  /* 0x00000011040ba210 */ /* 0x010fe40001ffe4ff */
[----:B------:R-:W-:-:S13]  /*8e80*/  ISETP.GE.AND P3, PT, R19, UR4, PT ;  /* 0x0000000413007c0c */ /* 0x000fda000bf66270 */
[----:B------:R-:W-:-:S05]  /*8e90*/  @!P3 IADD3 R14, P4, R19, R14, RZ ;  /* 0x0000000e130eb210 */ /* 0x000fca0007f9e0ff */
[----:B------:R-:W-:Y:S02]  /*8ea0*/  @!P3 IMAD.X R15, R4, 0x1, R193, P4 ;  /* 0x00000001040fb824 */ /* 0x000fe400020e06c1 */
[----:B------:R-:W3:Y:S04]  /*8eb0*/  @!P2 LDS.128 R4, [R92+0x1a400] ;  /* 0x01a400005c04a984 */ /* 0x000ee80000000c00 */
[----:B---3--:R-:W-:Y:S04]  /*8ec0*/  @!P2 ST.E.128 desc[UR60][R10.64], R4 ;  /* 0x000000040a00a985 */ /* 0x008fe8000c101d3c */
[----:B------:R-:W3:Y:S04]  /*8ed0*/  @!P3 LDS.128 R4, [R91+0x1a400] ;  /* 0x01a400005b04b984 */ /* 0x000ee80000000c00 */
[----:B---3--:R3:W-:Y:S02]  /*8ee0*/  @!P3 ST.E.128 desc[UR60][R14.64], R4 ;  /* 0x000000040e00b985 */ /* 0x0087e4000c101d3c */
.L_x_7468:
[----:B------:R-:W-:Y:S05]  /*8ef0*/  BSYNC B1 ;  /* 0x0000000000017941 */ /* 0x000fea0003800000 */
.L_x_7467:
[----:B------:R-:W-:-:S03]  /*8f00*/  UMOV UR4, 0xffffffff ;  /* 0xffffffff00047882 */ /* 0x000fc60000000000 */
[----:B------:R-:W-:Y:S05]  /*8f10*/  BRA.DIV UR4, `(.L_x_7469) ;  /* 0x0000017e04687947 */ /* 0x000fea000b800000 */
[----:B---34-:R3:W4:Y:S04]  /*8f20*/  SHFL.IDX PT, R4, R9, 0x2, 0x1c1f ;  /* 0x005c1f0009047f89 */ /* 0x01872800000e0000 */
[----:B------:R3:W0:Y:S02]  /*8f30*/  SHFL.IDX PT, R14, R8, 0x2, 0x1c1f ;  /* 0x005c1f00080e7f89 */ /* 0x00062400000e0000 */
.L_x_7732:
[----:B------:R-:W-:-:S13]  /*8f40*/  ISETP.GE.AND P2, PT, R28, 0x81, PT ;  /* 0x000000811c00780c */ /* 0x000fda0003f46270 */
[----:B------:R-:W-:Y:S05]  /*8f50*/  @!P2 BRA `(.L_x_7437) ;  /* 0x00000000002ca947 */ /* 0x000fea0003800000 */
[----:B------:R-:W-:Y:S02]  /*8f60*/  ULDC UR4, c[0x0][0x2f4] ;  /* 0x0000bd0000047ab9 */ /* 0x000fe40000000800 */
[----:B------:R-:W-:-:S13]  /*8f70*/  ISETP.GE.AND P2, PT, R16, UR4, PT ;  /* 0x0000000410007c0c */ /* 0x000fda000bf46270 */
[----:B0123--:R-:W-:-:S05]  /*8f80*/  @!P2 IADD3 R8, P3, R16, R14, RZ ;  /* 0x0000000e1008a210 */ /* 0x00ffca0007f7e0ff */
[----:B----4-:R-:W-:Y:S01]  /*8f90*/  @!P2 IMAD.X R9, R4, 0x1, R17, P3 ;  /* 0x000000010409a824 */ /* 0x010fe200018e0611 */
[----:B------:R-:W-:-:S13]  /*8fa0*/  ISETP.GE.AND P3, PT, R19, UR4, PT ;  /* 0x0000000413007c0c */ /* 0x000fda000bf66270 */
[----:B------:R-:W-:-:S05]  /*8fb0*/  @!P3 IADD3 R14, P4, R19, R14, RZ ;  /* 0x0000000e130eb210 */ /* 0x000fca0007f9e0ff */
[----:B------:R-:W-:Y:S02]  /*8fc0*/  @!P3 IMAD.X R15, R4, 0x1, R193, P4 ;  /* 0x00000001040fb824 */ /* 0x000fe400020e06c1 */
[----:B------:R-:W0:Y:S04]  /*8fd0*/  @!P2 LDS.128 R4, [R92+0x1c400] ;  /* 0x01c400005c04a984 */ /* 0x000e280000000c00 */
[----:B0-----:R-:W-:Y:S04]  /*8fe0*/  @!P2 ST.E.128 desc[UR60][R8.64], R4 ;  /* 0x000000040800a985 */ /* 0x001fe8000c101d3c */
[----:B------:R-:W0:Y:S04]  /*8ff0*/  @!P3 LDS.128 R4, [R91+0x1c400] ;  /* 0x01c400005b04b984 */ /* 0x000e280000000c00 */
[----:B0-----:R0:W-:Y:S02]  /*9000*/  @!P3 ST.E.128 desc[UR60][R14.64], R4 ;  /* 0x000000040e00b985 */ /* 0x0011e4000c101d3c */
.L_x_7437:
[----:B------:R-:W-:Y:S05]  /*9010*/  BSYNC B0 ;  /* 0x0000000000007941 */ /* 0x000fea0003800000 */
.L_x_7406:
        /* <DEDUP_REMOVED lines=11> */
[----:B------:R-:W-:-:S04]  /*90d0*/  @!P2 IADD3 R4, R88, 0x228a0, RZ ;  /* 0x000228a05804a810 */ /* 0x000fc80007ffe0ff */
[----:B------:R-:W-:-:S04]  /*90e0*/  @!P2 PRMT R4, RZ, 0x654, R4 ;  /* 0x00000654ff04a816 */ /* 0x000fc80000000004 */
[----:B------:R2:W-:Y:S01]  /*90f0*/  @!P2 SYNCS.ARRIVE.TRANS64.RED.A1T0 RZ, [R4+URZ], RZ ;  /* 0x000000ff04ffa9a7 */ /* 0x0005e2000810043f */
[----:B------:R-:W-:Y:S05]  /*9100*/  @!P5 BRA `(.L_x_7471) ;  /* 0x000000000004d947 */ /* 0x000fea0003800000 */
[----:B------:R-:W-:Y:S01]  /*9110*/  BPT.TRAP 0x1 ;  /* 0x000000040000795c */ /* 0x000fe20000300000 */
.L_x_7471:
[----:B------:R-:W-:Y:S05]  /*9120*/  BSYNC B0 ;  /* 0x0000000000007941 */ /* 0x000fea0003800000 */
.L_x_7470:
[----:B------:R-:W0:Y:S01]  /*9130*/  SYNCS.PHASECHK.TRANS64.TRYWAIT P3, [R88+URZ+0x228b0], R100 ;  /* 0x0228b064580075a7 */ /* 0x000e22000806017f */
[----:B------:R-:W-:Y:S04]  /*9140*/  BSSY B0, `(.L_x_7472) ;  /* 0x0000002000007945 */ /* 0x000fe80003800000 */
[----:B0-----:R-:W-:Y:S05]  /*9150*/  @!P3 BRA `(.L_x_7473) ;  /* 0x0000017c0020b947 */ /* 0x001fea0003800000 */
.L_x_7733:
[----:B------:R-:W-:Y:S05]  /*9160*/  BSYNC B0 ;  /* 0x0000000000007941 */ /* 0x000fea0003800000 */
.L_x_7472:
[----:B------:R-:W-:Y:S01]  /*9170*/  ULDC.64 UR4, c[0x0][0x328] ;  /* 0x0000ca0000047ab9 */ /* 0x000fe20000000a00 */
[----:B------:R-:W-:Y:S01]  /*9180*/  ULDC.64 UR6, c[0x0][0x318] ;  /* 0x0000c60000067ab9 */ /* 0x000fe20000000a00 */
[----:B------:R-:W-:Y:S01]  /*9190*/  IMAD R95, R95, UR4, RZ ;  /* 0x000000045f5f7c24 */ /* 0x000fe2000f8e02ff */
[----:B------:R-:W-:Y:S01]  /*91a0*/  BSSY B0, `(.L_x_7474) ;  /* 0x000001f000007945 */ /* 0x000fe20003800000 */
[----:B--2---:R-:W-:-:S04]  /*91b0*/  IMAD.WIDE.U32 R4, R94, UR4, RZ ;  /* 0x000000045e047c25 */ /* 0x004fc8000f8e00ff */
        /* <DEDUP_REMOVED lines=14> */
[----:B------:R2:W4:Y:S01]  /*92a0*/  SHFL.IDX PT, R10, R12, RZ, 0x1c1f ;  /* 0x001c1fff0c0a7589 */ /* 0x00052200000e0000 */
[----:B------:R-:W-:-:S03]  /*92b0*/  ISETP.GE.AND P3, PT, R97, 0x1, PT ;  /* 0x000000016100780c */ /* 0x000fc60003f66270 */
[----:B------:R2:W0:Y:S10]  /*92c0*/  SHFL.IDX PT, R4, R13, RZ, 0x1c1f ;  /* 0x001c1fff0d047589 */ /* 0x00043400000e0000 */
[----:B--2---:R-:W-:Y:S05]  /*92d0*/  @!P3 BRA `(.L_x_7475) ;  /* 0x00000000002cb947 */ /* 0x004fea0003800000 */
[----:B------:R-:W-:Y:S02]  /*92e0*/  ULDC UR4, c[0x0][0x2f4] ;  /* 0x0000bd0000047ab9 */ /* 0x000fe40000000800 */
[----:B------:R-:W-:-:S13]  /*92f0*/  ISETP.GE.AND P3, PT, R16, UR4, PT ;  /* 0x0000000410007c0c */ /* 0x000fda000bf66270 */
[----:B-1-34-:R-:W-:-:S04]  /*9300*/  @!P3 IADD3 R8, P4, R16, R10, RZ ;  /* 0x0000000a1008b210 */ /* 0x01afc80007f9e0ff */
[----:B0-----:R-:W-:Y:S02]  /*9310*/  @!P3 IADD3.X R9, R4, R17, RZ, P4, !PT ;  /* 0x000000110409b210 */ /* 0x001fe400027fe4ff */
[----:B------:R-:W-:-:S13]  /*9320*/  ISETP.GE.AND P4, PT, R19, UR4, PT ;  /* 0x0000000413007c0c */ /* 0x000fda000bf86270 */
[----:B------:R-:W-:-:S05]  /*9330*/  @!P4 IADD3 R10, P5, R19, R10, RZ ;  /* 0x0000000a130ac210 */ /* 0x000fca0007fbe0ff */
[----:B------:R-:W-:Y:S02]  /*9340*/  @!P4 IMAD.X R11, R4, 0x1, R193, P5 ;  /* 0x00000001040bc824 */ /* 0x000fe400028e06c1 */
[----:B------:R-:W0:Y:S04]  /*9350*/  @!P3 LDS.128 R4, [R92+0xa400] ;  /* 0x00a400005c04b984 */ /* 0x000e280000000c00 */
[----:B0-----:R-:W-:Y:S04]  /*9360*/  @!P3 ST.E.128 desc[UR60][R8.64], R4 ;  /* 0x000000040800b985 */ /* 0x001fe8000c101d3c */
[----:B------:R-:W0:Y:S04]  /*9370*/  @!P4 LDS.128 R4, [R91+0xa400] ;  /* 0x00a400005b04c984 */ /* 0x000e280000000c00 */
[----:B0-----:R2:W-:Y:S02]  /*9380*/  @!P4 ST.E.128 desc[UR60][R10.64], R4 ;  /* 0x000000040a00c985 */ /* 0x0015e4000c101d3c */
.L_x_7475:
[----:B------:R-:W-:Y:S05]  /*9390*/  BSYNC B0 ;  /* 0x0000000000007941 */ /* 0x000fea0003800000 */
.L_x_7474:
[----:B------:R-:W-:Y:S01]  /*93a0*/  ISETP.GE.AND P3, PT, R97, 0x41, PT ;  /* 0x000000416100780c */ /* 0x000fe20003f66270 */
[----:B0-2---:R0:W2:Y:S01]  /*93b0*/  SHFL.IDX PT, R4, R13, 0x1, 0x1c1f ;  /* 0x003c1f000d047f89 */ /* 0x0050a200000e0000 */
[----:B------:R-:W-:Y:S03]  /*93c0*/  BSSY B0, `(.L_x_7476) ;  /* 0x000000e000007945 */ /* 0x000fe60003800000 */
[----:B----4-:R0:W4:Y:S08]  /*93d0*/  SHFL.IDX PT, R10, R12, 0x1, 0x1c1f ;  /* 0x003c1f000c0a7f89 */ /* 0x01013000000e0000 */
[----:B0-----:R-:W-:Y:S05]  /*93e0*/  @!P3 BRA `(.L_x_7477) ;  /* 0x00000000002cb947 */ /* 0x001fea0003800000 */
[----:B------:R-:W-:Y:S02]  /*93f0*/  ULDC UR4, c[0x0][0x2f4] ;  /* 0x0000bd0000047ab9 */ /* 0x000fe40000000800 */
[----:B------:R-:W-:-:S13]  /*9400*/  ISETP.GE.AND P3, PT, R16, UR4, PT ;  /* 0x0000000410007c0c */ /* 0x000fda000bf66270 */
[----:B-1-34-:R-:W-:-:S05]  /*9410*/  @!P3 IADD3 R8, P4, R16, R10, RZ ;  /* 0x0000000a1008b210 */ /* 0x01afca0007f9e0ff */
        /* <DEDUP_REMOVED lines=8> */
.L_x_7477:
[----:B------:R-:W-:Y:S05]  /*94a0*/  BSYNC B0 ;  /* 0x0000000000007941 */ /* 0x000fea0003800000 */
.L_x_7476:
[----:B------:R-:W-:Y:S01]  /*94b0*/  ISETP.GE.AND P3, PT, R97, 0x81, PT ;  /* 0x000000816100780c */ /* 0x000fe20003f66270 */
[----:B------:R-:W1:Y:S01]  /*94c0*/  SHFL.IDX PT, R13, R13, 0x2, 0x1c1f ;  /* 0x005c1f000d0d7f89 */ /* 0x000e6200000e0000 */
[----:B------:R-:W-:Y:S03]  /*94d0*/  BSSY B0, `(.L_x_7478) ;  /* 0x000000e000007945 */ /* 0x000fe60003800000 */
[----:B0---4-:R0:W4:Y:S08]  /*94e0*/  SHFL.IDX PT, R10, R12, 0x2, 0x1c1f ;  /* 0x005c1f000c0a7f89 */ /* 0x01113000000e0000 */
[----:B0-----:R-:W-:Y:S05]  /*94f0*/  @!P3 BRA `(.L_x_7479) ;  /* 0x00000000002cb947 */ /* 0x001fea0003800000 */
[----:B------:R-:W-:Y:S02]  /*9500*/  ULDC UR4, c[0x0][0x2f4] ;  /* 0x0000bd0000047ab9 */ /* 0x000fe40000000800 */
[----:B------:R-:W-:-:S13]  /*9510*/  ISETP.GE.AND P3, PT, R16, UR4, PT ;  /* 0x0000000410007c0c */ /* 0x000fda000bf66270 */
[----:B--2---:R-:W0:Y:S01]  /*9520*/  @!P3 LDS.128 R4, [R92+0xe400] ;  /* 0x00e400005c04b984 */ /* 0x004e220000000c00 */
[----:B-1-34-:R-:W-:-:S04]  /*9530*/  @!P3 IADD3 R8, P4, R16, R10, RZ ;  /* 0x0000000a1008b210 */ /* 0x01afc80007f9e0ff */
[----:B------:R-:W-:Y:S02]  /*9540*/  @!P3 IADD3.X R9, R13, R17, RZ, P4, !PT ;  /* 0x000000110d09b210 */ /* 0x000fe400027fe4ff */
[----:B------:R-:W-:-:S13]  /*9550*/  ISETP.GE.AND P4, PT, R19, UR4, PT ;  /* 0x0000000413007c0c */ /* 0x000fda000bf86270 */
[----:B------:R-:W-:-:S05]  /*9560*/  @!P4 IADD3 R10, P5, R19, R10, RZ ;  /* 0x0000000a130ac210 */ /* 0x000fca0007fbe0ff */
[----:B------:R-:W-:Y:S01]  /*9570*/  @!P4 IMAD.X R11, R13, 0x1, R193, P5 ;  /* 0x000000010d0bc824 */ /* 0x000fe200028e06c1 */
[----:B0-----:R-:W-:Y:S04]  /*9580*/  @!P3 ST.E.128 desc[UR60][R8.64], R4 ;  /* 0x000000040800b985 */ /* 0x001fe8000c101d3c */
[----:B------:R-:W0:Y:S04]  /*9590*/  @!P4 LDS.128 R4, [R91+0xe400] ;  /* 0x00e400005b04c984 */ /* 0x000e280000000c00 */
[----:B0-----:R0:W-:Y:S02]  /*95a0*/  @!P4 ST.E.128 desc[UR60][R10.64], R4 ;  /* 0x000000040a00c985 */ /* 0x0011e4000c101d3c */
.L_x_7479:
[----:B------:R-:W-:Y:S05]  /*95b0*/  BSYNC B0 ;  /* 0x0000000000007941 */ /* 0x000fea0003800000 */
.L_x_7478:
[----:B------:R-:W-:Y:S01]  /*95c0*/  @!PT LDS RZ, [RZ] ;  /* 0x00000000fffff984 */ /* 0x000fe20000000800 */
[----:B------:R-:W-:Y:S01]  /*95d0*/  @!PT LDS RZ, [RZ] ;  /* 0x00000000fffff984 */ /* 0x000fe20000000800 */
[----:B------:R-:W-:Y:S01]  /*95e0*/  @!PT LDS RZ, [RZ] ;  /* 0x00000000fffff984 */ /* 0x000fe20000000800 */
[----:B------:R-:W-:Y:S01]  /*95f0*/  @!PT LDS RZ, [RZ] ;  /* 0x00000000fffff984 */ /* 0x000fe20000000800 */
[----:B------:R5:W-:Y:S06]  /*9600*/  MEMBAR.ALL.CTA ;  /* 0x0000000000007992 */ /* 0x000bec0000008000 */
[----:B-----5:R-:W5:Y:S01]  /*9610*/  FENCE.VIEW.ASYNC.S ;  /* 0x00000000000073c6 */ /* 0x020f620000000000 */
[----:B-1-3--:R-:W-:Y:S01]  /*9620*/  @!P2 VIADD R88, R88, 0x228c0 ;  /* 0x000228c05858a836 */ /* 0x00afe20000000000 */
[----:B-----5:R1:W-:Y:S01]  /*9630*/  BAR.SYNC.DEFER_BLOCKING R74, 0x80 ;  /* 0x0002004a0000751d */ /* 0x0203e20000010000 */
[----:B------:R-:W-:Y:S01]  /*9640*/  ISETP.NE.AND P3, PT, R90, RZ, PT ;  /* 0x000000ff5a00720c */ /* 0x000fe20003f65270 */
[----:B------:R-:W-:-:S02]  /*9650*/  VIADD R192, R192, 0x1 ;  /* 0x00000001c0c07836 */ /* 0x000fc40000000000 */
[----:B------:R-:W-:-:S04]  /*9660*/  @!P2 PRMT R88, RZ, 0x654, R88 ;  /* 0x00000654ff58a816 */ /* 0x000fc80000000058 */
[----:B------:R1:W-:Y:S01]  /*9670*/  @!P2 SYNCS.ARRIVE.TRANS64.RED.A1T0 RZ, [R88+URZ], RZ ;  /* 0x000000ff58ffa9a7 */ /* 0x0003e2000810043f */
[----:B------:R-:W-:-:S04]  /*9680*/  ISETP.NE.AND P2, PT, R192, 0x2, PT ;  /* 0x00000002c000780c */ /* 0x000fc80003f45270 */
[----:B0-----:R-:W-:Y:S02]  /*9690*/  SEL R5, RZ, 0x1, P2 ;  /* 0x00000001ff057807 */ /* 0x001fe40001000000 */
[----:B------:R-:W-:Y:S02]  /*96a0*/  SEL R192, R192, RZ, P2 ;  /* 0x000000ffc0c07207 */ /* 0x000fe40001000000 */
[----:B------:R-:W-:Y:S01]  /*96b0*/  LOP3.LUT R196, R196, R5, RZ, 0x3c, !PT ;  /* 0x00000005c4c47212 */ /* 0x000fe200078e3cff */
[----:B-1----:R-:W-:Y:S06]  /*96c0*/  @P3 BRA `(.L_x_7480) ;  /* 0xffffff8800083947 */ /* 0x002fec000383ffff */
[----:B--2---:R-:W0:Y:S01]  /*96d0*/  S2R R4, SR_TID.X ;  /* 0x0000000000047919 */ /* 0x004e220000002100 */
[----:B------:R-:W-:Y:S02]  /*96e0*/  PLOP3.LUT P0, PT, PT, PT, PT, 0x8, 0x0 ;  /* 0x000000000000781c */ /* 0x000fe40003f0e170 */
[----:B0-----:R-:W-:-:S04]  /*96f0*/  SHF.R.U32.HI R4, RZ, 0x7, R4 ;  /* 0x00000007ff047819 */ /* 0x001fc80000011604 */
[----:B------:R-:W-:-:S13]  /*9700*/  ISETP.NE.AND P3, PT, R4, 0x1, PT ;  /* 0x000000010400780c */ /* 0x000fda0003f65270 */
[----:B------:R-:W-:Y:S06]  /*9710*/  @!P3 BAR.ARV 0x9, 0x100 ;  /* 0x024400000000bb1d */ /* 0x000fec0000002000 */
.L_x_7401:
[----:B------:R-:W-:Y:S02]  /*9720*/  ISETP.GE.AND P2, PT, R72, 0x1, PT ;  /* 0x000000014800780c */ /* 0x000fe40003f46270 */
[----:B------:R-:W-:Y:S02]  /*9730*/  CS2R R88, SRZ ;  /* 0x0000000000587805 */ /* 0x000fe4000001ff00 */
[----:B------:R-:W-:Y:S02]  /*9740*/  PLOP3.LUT P1, PT, PT, PT, PT, 0x80, 0x0 ;  /* 0x000000000000781c */ /* 0x000fe40003f2f070 */
[----:B------:R-:W-:Y:S02]  /*9750*/  CS2R R6, SRZ ;  /* 0x0000000000067805 */ /* 0x000fe4000001ff00 */
[----:B------:R-:W-:Y:S02]  /*9760*/  MOV R87, RZ ;  /* 0x000000ff00577202 */ /* 0x000fe40000000f00 */
[----:B------:R-:W-:-:S02]  /*9770*/  CS2R R8, SRZ ;  /* 0x0000000000087805 */ /* 0x000fc4000001ff00 */
[----:B----4-:R-:W-:Y:S02]  /*9780*/  CS2R R10, SRZ ;  /* 0x00000000000a7805 */ /* 0x010fe4000001ff00 */
        /* <DEDUP_REMOVED lines=26> */
[----:B------:R-:W-:Y:S02]  /*9930*/  IMAD.MOV.U32 R100, RZ, RZ, RZ ;  /* 0x000000ffff647224 */ /* 0x000fe400078e00ff */
[----:B------:R-:W-:Y:S02]  /*9940*/  IMAD.MOV.U32 R73, RZ, RZ, RZ ;  /* 0x000000ffff497224 */ /* 0x000fe400078e00ff */
[----:B------:R-:W-:Y:S01]  /*9950*/  IMAD.MOV.U32 R76, RZ, RZ, RZ ;  /* 0x000000ffff4c7224 */ /* 0x000fe200078e00ff */
[----:B------:R-:W-:Y:S06]  /*9960*/  @P0 BRA `(.L_x_7481) ;  /* 0x00000000000c0947 */ /* 0x000fec0003800000 */
[----:B------:R-:W0:Y:S01]  /*9970*/  FENCE.VIEW.ASYNC.G ;  /* 0x00000000000073c6 */ /* 0x000e220000000100 */
[----:B------:R-:W-:Y:S05]  /*9980*/  WARPSYNC.ALL ;  /* 0x0000000000007948 */ /* 0x000fea0003800000 */
[----:B0-----:R-:W-:Y:S06]  /*9990*/  BAR.ARV 0xc, 0x180 ;  /* 0x0306000000007b1d */ /* 0x001fec0000002000 */
.L_x_7481:
[----:B------:R-:W-:Y:S01]  /*99a0*/  MOV R101, RZ ;  /* 0x000000ff00657202 */ /* 0x000fe20000000f00 */
[----:B------:R-:W-:Y:S01]  /*99b0*/  IMAD.MOV.U32 R102, RZ, RZ, RZ ;  /* 0x000000ffff667224 */ /* 0x000fe200078e00ff */
[----:B------:R-:W-:Y:S06]  /*99c0*/  @!P2 BRA `(.L_x_7482) ;  /* 0x000000c40004a947 */ /* 0x000fec0003800000 */
[----:B------:R-:W-:-:S03]  /*99d0*/  UMOV UR4, 0xffffffff ;  /* 0xffffffff00047882 */ /* 0x000fc60000000000 */
[----:B------:R-:W-:Y:S05]  /*99e0*/  BRA.DIV UR4, `(.L_x_7483) ;  /* 0x0000017604107947 */ /* 0x000fea000b800000 */
[----:B------:R0:W1:Y:S02]  /*99f0*/  SHFL.IDX PT, R168, R229, RZ, 0x1f ;  /* 0x00001fffe5a87589 */ /* 0x00006400000e0000 */
.L_x_7736:
[----:B-1----:R-:W-:Y:S01]  /*9a00*/  LEA.HI R0, R168, R168, RZ, 0x1 ;  /* 0x000000a8a8007211 */ /* 0x002fe200078f08ff */
[----:B------:R-:W-:Y:S01]  /*9a10*/  VIADD R30, R18, 0x14400 ;  /* 0x00014400121e7836 */ /* 0x000fe20000000000 */
[----:B------:R-:W-:Y:S02]  /*9a20*/  BSSY B6, `(.L_x_7484) ;  /* 0x0000018000067945 */ /* 0x000fe40003800000 */
[----:B------:R-:W-:Y:S02]  /*9a30*/  LOP3.LUT R3, R0, 0x1e, RZ, 0xc0, !PT ;  /* 0x0000001e00037812 */ /* 0x000fe400078ec0ff */
[----:B------:R-:W-:-:S03]  /*9a40*/  LOP3.LUT P0, RZ, R30, 0x9f, RZ, 0xc0, !PT ;  /* 0x0000009f1eff7812 */ /* 0x000fc6000780c0ff */
[----:B------:R-:W-:-:S05]  /*9a50*/  IMAD.IADD R3, R168, 0x1, -R3 ;  /* 0x00000001a8037824 */ /* 0x000fca00078e0a03 */
[----:B------:R-:W-:-:S04]  /*9a60*/  LEA R3, R3, R30, 0xd ;  /* 0x0000001e03037211 */ /* 0x000fc800078e68ff */
        /* <DEDUP_REMOVED lines=16> */
[----:B-1----:R-:W-:-:S07]  /*9b70*/  IMAD.MOV.U32 R13, RZ, RZ, RZ ;  /* 0x000000ffff0d7224 */ /* 0x002fce00078e00ff */
[----:B------:R-:W-:-:S07]  /*9b80*/  LEPC R20, `(.L_x_7485) ;  /* 0x000000001014794e */ /* 0x000fce0000000000 */
[----:B0-2--5:R-:W-:Y:S05]  /*9b90*/  CALL.ABS.NOINC R2 ;  /* 0x0000000002007343 */ /* 0x025fea0003c00000 */
.L_x_7485:
[----:B------:R-:W-:Y:S05]  /*9ba0*/  BSYNC B6 ;  /* 0x0000000000067941 */ /* 0x000fea0003800000 */
.L_x_7484:
[----:B------:R-:W-:Y:S01]  /*9bb0*/  ULDC.64 UR4, c[0x0][0x990] ;  /* 0x0002640000047ab9 */ /* 0x000fe20000000a00 */
[----:B------:R-:W-:Y:S01]  /*9bc0*/  ULDC.64 UR6, c[0x0][0x998] ;  /* 0x0002660000067ab9 */ /* 0x000fe20000000a00 */
[----:B------:R-:W-:Y:S02]  /*9bd0*/  ISETP.NE.U32.AND P0, PT, RZ, UR4, PT ;  /* 0x00000004ff007c0c */ /* 0x000fe4000bf05070 */
[----:B------:R-:W-:Y:S02]  /*9be0*/  ISETP.NE.U32.AND P1, PT, RZ, UR6, PT ;  /* 0x00000006ff007c0c */ /* 0x000fe4000bf25070 */
[----:B------:R-:W-:Y:S02]  /*9bf0*/  ISETP.NE.AND.EX P0, PT, RZ, UR5, PT, P0 ;  /* 0x00000005ff007c0c */ /* 0x000fe4000bf05300 */
[----:B------:R-:W-:-:S11]  /*9c00*/  ISETP.NE.AND.EX P1, PT, RZ, UR7, PT, P1 ;  /* 0x00000007ff007c0c */ /* 0x000fd6000bf25310 */
[----:B------:R-:W1:Y:S01]  /*9c10*/  @P0 LDC.64 R6, c[0x0][0x9a8] ;  /* 0x00026a00ff060b82 */ /* 0x000e620000000a00 */
[----:B------:R-:W-:-:S07]  /*9c20*/  @P0 SHF.R.S32.HI R15, RZ, 0x1f, R170 ;  /* 0x0000001fff0f0819 */ /* 0x000fce00000114aa */
[----:B------:R-:W2:Y:S08]  /*9c30*/  @P1 LDC.64 R8, c[0x0][0x9b8] ;  /* 0x00026e00ff081b82 */ /* 0x000eb00000000a00 */
[----:B------:R-:W3:Y:S08]  /*9c40*/  @P0 LDC.64 R10, c[0x0][0x9b0] ;  /* 0x00026c00ff0a0b82 */ /* 0x000ef00000000a00 */
[----:B------:R-:W4:Y:S01]  /*9c50*/  @P1 LDC.64 R12, c[0x0][0x9c0] ;  /* 0x00027000ff0c1b82 */ /* 0x000f220000000a00 */
[----:B-1----:R-:W-:-:S02]  /*9c60*/  @P0 IMAD R0, R214, R6, RZ ;  /* 0x00000006d6000224 */ /* 0x002fc400078e02ff */
[----:B------:R-:W-:-:S04]  /*9c70*/  @P0 IMAD.WIDE.U32 R2, R207, R6, RZ ;  /* 0x00000006cf020225 */ /* 0x000fc800078e00ff */
[----:B------:R-:W-:Y:S02]  /*9c80*/  @P0 IMAD R7, R207, R7, R0 ;  /* 0x00000007cf070224 */ /* 0x000fe400078e0200 */
[-C--:B--2---:R-:W-:Y:S02]  /*9c90*/  @P1 IMAD R4, R214, R8.reuse, RZ ;  /* 0x00000008d6041224 */ /* 0x084fe400078e02ff */
[----:B------:R-:W-:Y:S01]  /*9ca0*/  @P0 IMAD.IADD R3, R3, 0x1, R7 ;  /* 0x0000000103030824 */ /* 0x000fe200078e0207 */
[----:B------:R-:W-:Y:S01]  /*9cb0*/  @P1 SHF.R.S32.HI R7, RZ, 0x1f, R170 ;  /* 0x0000001fff071819 */ /* 0x000fe200000114aa */
[C---:B------:R-:W-:Y:S02]  /*9cc0*/  @P1 IMAD R9, R207.reuse, R9, R4 ;  /* 0x00000009cf091224 */ /* 0x040fe400078e0204 */
[----:B------:R-:W-:-:S04]  /*9cd0*/  @P1 IMAD.WIDE.U32 R4, R207, R8, RZ ;  /* 0x00000008cf041225 */ /* 0x000fc800078e00ff */
[----:B---3--:R-:W-:Y:S02]  /*9ce0*/  @P0 IMAD R0, R15, R10, RZ ;  /* 0x0000000a0f000224 */ /* 0x008fe400078e02ff */
[----:B------:R-:W-:Y:S02]  /*9cf0*/  @P1 IMAD.IADD R5, R5, 0x1, R9 ;  /* 0x0000000105051824 */ /* 0x000fe400078e0209 */
[C---:B------:R-:W-:Y:S02]  /*9d00*/  @P0 IMAD R9, R170.reuse, R11, R0 ;  /* 0x0000000baa090224 */ /* 0x040fe400078e0200 */
[----:B----4-:R-:W-:Y:S02]  /*9d10*/  @P1 IMAD R6, R7, R12, RZ ;  /* 0x0000000c07061224 */ /* 0x010fe400078e02ff */
[----:B------:R-:W-:-:S04]  /*9d20*/  @P0 IMAD.WIDE.U32 R2, R170, R10, R2 ;  /* 0x0000000aaa020225 */ /* 0x000fc800078e0002 */
[C---:B------:R-:W-:Y:S02]  /*9d30*/  @P1 IMAD R11, R170.reuse, R13, R6 ;  /* 0x0000000daa0b1224 */ /* 0x040fe400078e0206 */
[----:B------:R-:W-:Y:S01]  /*9d40*/  @P1 IMAD.WIDE.U32 R6, R170, R12, R4 ;  /* 0x0000000caa061225 */ /* 0x000fe200078e0004 */
[----:B------:R-:W-:Y:S02]  /*9d50*/  @P0 IADD3 R5, R3, R9, RZ ;  /* 0x0000000903050210 */ /* 0x000fe40007ffe0ff */
[----:B------:R-:W-:Y:S01]  /*9d60*/  @P0 LEA R4, P2, R2, UR4, 0x2 ;  /* 0x0000000402040c11 */ /* 0x000fe2000f8410ff */
[----:B------:R-:W-:Y:S01]  /*9d70*/  @P1 IMAD.IADD R3, R7, 0x1, R11 ;  /* 0x0000000107031824 */ /* 0x000fe200078e020b */
[----:B------:R-:W-:Y:S01]  /*9d80*/  @P1 LEA R8, P3, R6, UR6, 0x2 ;  /* 0x0000000606081c11 */ /* 0x000fe2000f8610ff */
[----:B------:R-:W-:Y:S01]  /*9d90*/  IMAD.MOV.U32 R0, RZ, RZ, 0x3f800000 ;  /* 0x3f800000ff007424 */ /* 0x000fe200078e00ff */
[----:B------:R-:W-:Y:S01]  /*9da0*/  @P0 LEA.HI.X R5, R2, UR5, R5, 0x2, P2 ;  /* 0x0000000502050c11 */ /* 0x000fe200090f1405 */
[----:B------:R-:W-:Y:S01]  /*9db0*/  ULDC UR4, c[0x0][0x3f4] ;  /* 0x0000fd0000047ab9 */ /* 0x000fe20000000800 */
        /* <DEDUP_REMOVED lines=10> */
[----:B------:R-:W-:-:S04]  /*9e60*/  LOP3.LUT R0, R0, 0xfffffffe, RZ, 0xc0, !PT ;  /* 0xfffffffe00007812 */ /* 0x000fc800078ec0ff */
[----:B------:R-:W-:-:S04]  /*9e70*/  IADD3 R0, R213, -R0, RZ ;  /* 0x80000000d5007210 */ /* 0x000fc80007ffe0ff */
[----:B------:R-:W-:-:S04]  /*9e80*/  SHF.L.U32 R3, R0, 0x1f, RZ ;  /* 0x0000001f00037819 */ /* 0x000fc800000006ff */
[----:B------:R1:W2:Y:S03]  /*9e90*/  SYNCS.PHASECHK.TRANS64.TRYWAIT P0, [R18+URZ+0x22800], R3 ;  /* 0x02280003120075a7 */ /* 0x0002a6000800017f */
[----:B--2---:R-:W-:Y:S05]  /*9ea0*/  @!P0 NANOSLEEP.SYNCS 0x989680 ;  /* 0x009896800000895d */ /* 0x004fea0003900000 */
[----:B------:R-:W2:Y:S01]  /*9eb0*/  @!P0 SYNCS.PHASECHK.TRANS64 P0, [R18+URZ+0x22800], R3 ;  /* 0x02280003120085a7 */ /* 0x000ea2000800007f */
[----:B------:R-:W-:Y:S04]  /*9ec0*/  BSSY B0, `(.L_x_7487) ;  /* 0x0000006000007945 */ /* 0x000fe80003800000 */
[----:B--2---:R-:W-:Y:S05]  /*9ed0*/  @P0 BRA `(.L_x_7488) ;  /* 0x0000000000100947 */ /* 0x004fea0003800000 */
.L_x_7489:
[----:B--2---:R2:W3:Y:S02]  /*9ee0*/  SYNCS.PHASECHK.TRANS64.TRYWAIT P0, [R18+URZ+0x22800], R3 ;  /* 0x02280003120075a7 */ /* 0x0044e4000800017f */
[----:B---3--:R-:W-:Y:S05]  /*9ef0*/  @!P0 NANOSLEEP.SYNCS 0x989680 ;  /* 0x009896800000895d */ /* 0x008fea0003900000 */
[----:B------:R-:W3:Y:S02]  /*9f00*/  @!P0 SYNCS.PHASECHK.TRANS64 P0, [R18+URZ+0x22800], R3 ;  /* 0x02280003120085a7 */ /* 0x000ee4000800007f */
[----:B---3--:R-:W-:Y:S05]  /*9f10*/  @!P0 BRA `(.L_x_7489) ;  /* 0xfffffffc00f08947 */ /* 0x008fea000383ffff */
.L_x_7488:
[----:B------:R-:W-:Y:S05]  /*9f20*/  BSYNC B0 ;  /* 0x0000000000007941 */ /* 0x000fea0003800000 */
.L_x_7487:
[----:B------:R-:W-:Y:S05]  /*9f30*/  BRA `(.L_x_7490) ;  /* 0x0000003c00d47947 */ /* 0x000fea0003800000 */
.L_x_7486:
[----:B------:R-:W1:Y:S01]  /*9f40*/  LDC.64 R26, c[0x0][0x3e8] ;  /* 0x0000fa00ff1a7b82 */ /* 0x000e620000000a00 */
[----:B------:R-:W-:Y:S01]  /*9f50*/  LOP3.LUT P0, RZ, R30, 0x3ff, RZ, 0xc0, !PT ;  /* 0x000003ff1eff7812 */ /* 0x000fe2000780c0ff */
[----:B------:R-:W-:Y:S01]  /*9f60*/  ULDC.64 UR4, c[0x0][0x3f8] ;  /* 0x0000fe0000047ab9 */ /* 0x000fe20000000a00 */
[----:B-----5:R-:W-:Y:S01]  /*9f70*/  SHF.R.S32.HI R0, RZ, 0x1f, R24 ;  /* 0x0000001fff007819 */ /* 0x020fe20000011418 */
[----:B------:R-:W-:Y:S01]  /*9f80*/  ULDC.64 UR6, c[0x0][0x408] ;  /* 0x0001020000067ab9 */ /* 0x000fe20000000a00 */
[----:B------:R-:W-:Y:S03]  /*9f90*/  BSSY B6, `(.L_x_7491) ;  /* 0x000001b000067945 */ /* 0x000fe60003800000 */
[----:B------:R-:W2:Y:S01]  /*9fa0*/  LDC.64 R28, c[0x0][0x400] ;  /* 0x00010000ff1c7b82 */ /* 0x000ea20000000a00 */
[C---:B------:R-:W-:Y:S02]  /*9fb0*/  IMAD R3, R0.reuse, UR4, RZ ;  /* 0x0000000400037c24 */ /* 0x040fe4000f8e02ff */
[----:B------:R-:W-:-:S02]  /*9fc0*/  IMAD R5, R0, UR6, RZ ;  /* 0x0000000600057c24 */ /* 0x000fc4000f8e02ff */
[C---:B------:R-:W-:Y:S02]  /*9fd0*/  IMAD R3, R24.reuse, UR5, R3 ;  /* 0x0000000518037c24 */ /* 0x040fe4000f8e0203 */
[C---:B------:R-:W-:Y:S02]  /*9fe0*/  IMAD R5, R24.reuse, UR7, R5 ;  /* 0x0000000718057c24 */ /* 0x040fe4000f8e0205 */
[----:B-1----:R-:W-:-:S04]  /*9ff0*/  IMAD.WIDE.U32 R26, R24, UR4, R26 ;  /* 0x00000004181a7c25 */ /* 0x002fc8000f8e001a */
[----:B--2---:R-:W-:-:S04]  /*a000*/  IMAD.WIDE.U32 R28, R24, UR6, R28 ;  /* 0x00000006181c7c25 */ /* 0x004fc8000f8e001c */
[----:B------:R-:W-:Y:S02]  /*a010*/  IMAD.IADD R24, R3, 0x1, R27 ;  /* 0x0000000103187824 */ /* 0x000fe400078e021b */
[----:B------:R-:W-:Y:S01]  /*a020*/  IMAD.IADD R30, R5, 0x1, R29 ;  /* 0x00000001051e7824 */ /* 0x000fe200078e021d */
        /* <DEDUP_REMOVED lines=14> */
[----:B-1----:R-:W-:-:S07]  /*a110*/  IMAD.MOV.U32 R13, RZ, RZ, RZ ;  /* 0x000000ffff0d7224 */ /* 0x002fce00078e00ff */
[----:B------:R-:W-:-:S07]  /*a120*/  LEPC R20, `(.L_x_7492) ;  /* 0x000000001014794e */ /* 0x000fce0000000000 */
[----:B0-2---:R-:W-:Y:S05]  /*a130*/  CALL.ABS.NOINC R14 ;  /* 0x000000000e007343 */ /* 0x005fea0003c00000 */
.L_x_7492:
[----:B------:R-:W-:Y:S05]  /*a140*/  BSYNC B6 ;  /* 0x0000000000067941 */ /* 0x000fea0003800000 */
.L_x_7491:
[----:B------:R-:W-:Y:S01]  /*a150*/  ULDC.U8 UR4, c[0x0][0x410] ;  /* 0x0001040000047ab9 */ /* 0x000fe20000000000 */
[----:B------:R-:W-:Y:S01]  /*a160*/  BSSY B0, `(.L_x_7493) ;  /* 0x00003ca000007945 */ /* 0x000fe20003800000 */
[----:B------:R-:W-:Y:S02]  /*a170*/  ISETP.NE.AND P0, PT, RZ, UR4, PT ;  /* 0x00000004ff007c0c */ /* 0x000fe4000bf05270 */
[----:B------:R-:W-:-:S11]  /*a180*/  LEA R4, R169, R194, 0x7 ;  /* 0x000000c2a9047211 */ /* 0x000fd600078e38ff */
[----:B------:R-:W-:Y:S05]  /*a190*/  @!P0 BRA `(.L_x_7494) ;  /* 0x0000001c00ac8947 */ /* 0x000fea0003800000 */
[----:B------:R-:W-:-:S03]  /*a1a0*/  UMOV UR4, 0xffffffff ;  /* 0xffffffff00047882 */ /* 0x000fc60000000000 */
[----:B------:R-:W-:Y:S05]  /*a1b0*/  BRA.DIV UR4, `(.L_x_7495) ;  /* 0x0000016e04487947 */ /* 0x000fea000b800000 */
[----:B------:R1:W2:Y:S04]  /*a1c0*/  SHFL.IDX PT, R0, R26, RZ, 0x1c1f ;  /* 0x001c1fff1a007589 */ /* 0x0002a800000e0000 */
[----:B------:R1:W3:Y:S04]  /*a1d0*/  SHFL.IDX PT, R14, R28, RZ, 0x1c1f ;  /* 0x001c1fff1c0e7589 */ /* 0x0002e800000e0000 */
[----:B------:R1:W4:Y:S04]  /*a1e0*/  SHFL.IDX PT, R3, R24, RZ, 0x1c1f ;  /* 0x001c1fff18037589 */ /* 0x00032800000e0000 */
[----:B------:R1:W0:Y:S02]  /*a1f0*/  SHFL.IDX PT, R5, R30, RZ, 0x1c1f ;  /* 0x001c1fff1e057589 */ /* 0x00022400000e0000 */
.L_x_7742:
[C---:B------:R-:W-:Y:S01]  /*a200*/  IMAD.SHL.U32 R6, R204.reuse, 0x80, RZ ;  /* 0x00000080cc067824 */ /* 0x040fe200078e00ff */
[----:B------:R-:W-:Y:S01]  /*a210*/  ULDC UR4, c[0x0][0x448] ;  /* 0x0001120000047ab9 */ /* 0x000fe20000000800 */
[----:B------:R-:W-:Y:S01]  /*a220*/  BSSY B1, `(.L_x_7496) ;  /* 0x0000027000017945 */ /* 0x000fe20003800000 */
[----:B------:R-:W-:Y:S01]  /*a230*/  IMAD R25, R25, UR4, RZ ;  /* 0x0000000419197c24 */ /* 0x000fe2000f8e02ff */
[----:B------:R-:W-:Y:S02]  /*a240*/  LOP3.LUT P0, RZ, R204, 0x4, RZ, 0xc0, !PT ;  /* 0x00000004ccff7812 */ /* 0x000fe4000780c0ff */
[----:B------:R-:W-:Y:S02]  /*a250*/  CS2R R12, SRZ ;  /* 0x00000000000c7805 */ /* 0x000fe4000001ff00 */
[----:B------:R-:W-:Y:S01]  /*a260*/  LOP3.LUT R7, R6, 0x380, RZ, 0xc0, !PT ;  /* 0x0000038006077812 */ /* 0x000fe200078ec0ff */
[----:B-1----:R-:W-:Y:S01]  /*a270*/  IMAD R30, R169, -0x80, R25 ;  /* 0xffffff80a91e7824 */ /* 0x002fe200078e0219 */
[----:B------:R-:W-:-:S02]  /*a280*/  ISETP.GE.AND P1, PT, R4, R25, PT ;  /* 0x000000190400720c */ /* 0x000fc40003f26270 */
[----:B------:R-:W-:Y:S02]  /*a290*/  CS2R R24, SRZ ;  /* 0x0000000000187805 */ /* 0x000fe4000001ff00 */
[----:B------:R-:W-:Y:S02]  /*a2a0*/  LEA.HI R6, R213, R213, RZ, 0x1 ;  /* 0x000000d5d5067211 */ /* 0x000fe400078f08ff */
[----:B------:R-:W-:Y:S02]  /*a2b0*/  CS2R R20, SRZ ;  /* 0x0000000000147805 */ /* 0x000fe4000001ff00 */
[----:B------:R-:W-:Y:S02]  /*a2c0*/  LOP3.LUT R8, R7, 0x30, R16, 0xf8, !PT ;  /* 0x0000003007087812 */ /* 0x000fe400078ef810 */
[----:B------:R-:W-:Y:S02]  /*a2d0*/  SHF.R.U32.HI R7, RZ, 0x3, R7 ;  /* 0x00000003ff077819 */ /* 0x000fe40000011607 */
[----:B------:R-:W-:-:S02]  /*a2e0*/  LOP3.LUT R6, R6, 0xfffffffe, RZ, 0xc0, !PT ;  /* 0xfffffffe06067812 */ /* 0x000fc400078ec0ff */
[----:B------:R-:W-:-:S03]  /*a2f0*/  LOP3.LUT R7, R8, R7, RZ, 0x3c, !PT ;  /* 0x0000000708077212 */ /* 0x000fc600078e3cff */
[----:B------:R-:W-:Y:S01]  /*a300*/  IMAD.IADD R41, R213, 0x1, -R6 ;  /* 0x00000001d5297824 */ /* 0x000fe200078e0a06 */
[----:B------:R-:W-:Y:S02]  /*a310*/  IADD3 R9, R18, R7, R203 ;  /* 0x0000000712097210 */ /* 0x000fe40007ffe0cb */
[----:B------:R-:W-:Y:S02]  /*a320*/  CS2R R6, SRZ ;  /* 0x0000000000067805 */ /* 0x000fe4000001ff00 */
[----:B------:R-:W-:Y:S01]  /*a330*/  SHF.L.U32 R41, R41, 0x1f, RZ ;  /* 0x0000001f29297819 */ /* 0x000fe200000006ff */
[C---:B------:R-:W-:Y:S01]  /*a340*/  VIADD R32, R9.reuse, 0x14400 ;  /* 0x0001440009207836 */ /* 0x040fe20000000000 */
[----:B------:R-:W-:Y:S01]  /*a350*/  IADD3 R8, R9, 0x14440, RZ ;  /* 0x0001444009087810 */ /* 0x000fe20007ffe0ff */
[----:B------:R-:W-:Y:S06]  /*a360*/  @P1 BRA `(.L_x_7497) ;  /* 0x0000000000481947 */ /* 0x000fec0003800000 */
[----:B------:R-:W-:Y:S02]  /*a370*/  ULDC UR4, c[0x0][0x3f4] ;  /* 0x0000fd0000047ab9 */ /* 0x000fe40000000800 */
[----:B------:R-:W-:Y:S02]  /*a380*/  ISETP.GE.AND P2, PT, R22, UR4, PT ;  /* 0x0000000416007c0c */ /* 0x000fe4000bf46270 */
[----:B------:R-:W-:Y:S02]  /*a390*/  ISETP.GE.AND P1, PT, R195, UR4, PT ;  /* 0x00000004c3007c0c */ /* 0x000fe4000bf26270 */
[----:B------:R-:W-:-:S09]  /*a3a0*/  CS2R R24, SRZ ;  /* 0x0000000000187805 */ /* 0x000fd2000001ff00 */
[----:B------:R-:W-:Y:S02]  /*a3b0*/  @!P2 SHF.R.S32.HI R4, RZ, 0x1f, R22 ;  /* 0x0000001fff04a819 */ /* 0x000fe40000011416 */
[-C--:B--2---:R-:W-:Y:S02]  /*a3c0*/  @!P2 IADD3 R10, P3, R22, R0.reuse, RZ ;  /* 0x00000000160aa210 */ /* 0x084fe40007f7e0ff */
[----:B------:R-:W-:-:S03]  /*a3d0*/  @!P1 IADD3 R28, P4, R195, R0, RZ ;  /* 0x00000000c31c9210 */ /* 0x000fc60007f9e0ff */
[----:B----4-:R-:W-:Y:S01]  /*a3e0*/  @!P2 IMAD.X R11, R3, 0x1, R4, P3 ;  /* 0x00000001030ba824 */ /* 0x010fe200018e0604 */
[-C--:B---3--:R-:W-:Y:S02]  /*a3f0*/  @!P2 IADD3 R26, P3, R22, R14.reuse, RZ ;  /* 0x0000000e161aa210 */ /* 0x088fe40007f7e0ff */
[----:B------:R-:W-:Y:S02]  /*a400*/  @!P1 IADD3 R14, P5, R195, R14, RZ ;  /* 0x0000000ec30e9210 */ /* 0x000fe40007fbe0ff */
[----:B------:R-:W-:Y:S01]  /*a410*/  CS2R R6, SRZ ;  /* 0x0000000000067805 */ /* 0x000fe2000001ff00 */
[----:B------:R-:W-:Y:S01]  /*a420*/  @!P1 IMAD.X R29, R3, 0x1, R218, P4 ;  /* 0x00000001031d9824 */ /* 0x000fe200020e06da */
[----:B------:R1:W5:Y:S01]  /*a430*/  @!P2 LD.E.64 R12, desc[UR60][R10.64] ;  /* 0x0000003c0a0ca980 */ /* 0x000362000c101b00 */
[C---:B0-----:R-:W-:Y:S01]  /*a440*/  @!P2 IMAD.X R27, R5.reuse, 0x1, R4, P3 ;  /* 0x00000001051ba824 */ /* 0x041fe200018e0604 */
[----:B------:R-:W-:Y:S02]  /*a450*/  @!P1 IADD3.X R15, R5, R218, RZ, P5, !PT ;  /* 0x000000da050f9210 */ /* 0x000fe40002ffe4ff */
[----:B------:R1:W5:Y:S04]  /*a460*/  @!P1 LD.E.64 R24, desc[UR60][R28.64] ;  /* 0x0000003c1c189980 */ /* 0x000368000c101b00 */
[----:B------:R1:W5:Y:S04]  /*a470*/  @!P2 LD.E.64 R20, desc[UR60][R26.64] ;  /* 0x0000003c1a14a980 */ /* 0x000368000c101b00 */
[----:B------:R1:W5:Y:S02]  /*a480*/  @!P1 LD.E.64 R6, desc[UR60][R14.64] ;  /* 0x0000003c0e069980 */ /* 0x000364000c101b00 */
.L_x_7497:
[----:B------:R-:W-:Y:S05]  /*a490*/  BSYNC B1 ;  /* 0x0000000000017941 */ /* 0x000fea0003800000 */
.L_x_7496:
[----:B------:R-:W-:Y:S01]  /*a4a0*/  @P0 VIADD R8, R32, 0xffffffc0 ;  /* 0xffffffc020080836 */ /* 0x000fe20000000000 */
[----:B------:R-:W0:Y:S01]  /*a4b0*/  SYNCS.PHASECHK.TRANS64.TRYWAIT P0, [R18+URZ+0x22800], R41 ;  /* 0x02280029120075a7 */ /* 0x000e22000800017f */
[----:B--2--5:R-:W-:Y:S01]  /*a4c0*/  SHF.R.U32.HI R0, RZ, 0x8, R12 ;  /* 0x00000008ff007819 */ /* 0x024fe2000001160c */
[----:B------:R-:W-:Y:S01]  /*a4d0*/  BSSY B1, `(.L_x_7498) ;  /* 0x000002e000017945 */ /* 0x000fe20003800000 */
[----:B----4-:R-:W-:Y:S02]  /*a4e0*/  SHF.R.U32.HI R3, RZ, 0x8, R24 ;  /* 0x00000008ff037819 */ /* 0x010fe40000011618 */
[----:B-1----:R-:W-:Y:S02]  /*a4f0*/  SHF.R.U32.HI R26, RZ, 0x8, R25 ;  /* 0x00000008ff1a7819 */ /* 0x002fe40000011619 */
[----:B------:R-:W-:Y:S02]  /*a500*/  LOP3.LUT R4, R12, 0xff, RZ, 0xc0, !PT ;  /* 0x000000ff0c047812 */ /* 0x000fe400078ec0ff */
[----:B---3--:R-:W-:-:S02]  /*a510*/  LOP3.LUT R14, R24, 0xff, RZ, 0xc0, !PT ;  /* 0x000000ff180e7812 */ /* 0x008fc400078ec0ff */
[----:B0-----:R-:W-:Y:S02]  /*a520*/  LOP3.LUT R5, R0, 0xff, RZ, 0xc0, !PT ;  /* 0x000000ff00057812 */ /* 0x001fe400078ec0ff */
[----:B------:R-:W-:Y:S02]  /*a530*/  LOP3.LUT R3, R3, 0xff, RZ, 0xc0, !PT ;  /* 0x000000ff03037812 */ /* 0x000fe400078ec0ff */
[----:B------:R-:W-:Y:S02]  /*a540*/  SHF.R.U32.HI R11, RZ, 0x8, R13 ;  /* 0x00000008ff0b7819 */ /* 0x000fe4000001160d */
[----:B------:R-:W-:Y:S02]  /*a550*/  LOP3.LUT R15, R25, 0xff, RZ, 0xc0, !PT ;  /* 0x000000ff190f7812 */ /* 0x000fe400078ec0ff */
[----:B------:R-:W-:Y:S02]  /*a560*/  LOP3.LUT R0, R26, 0xff, RZ, 0xc0, !PT ;  /* 0x000000ff1a007812 */ /* 0x000fe400078ec0ff */
[----:B------:R-:W-:-:S02]  /*a570*/  PRMT R5, R5, 0x7604, R4 ;  /* 0x0000760405057816 */ /* 0x000fc40000000004 */
[----:B------:R-:W-:Y:S02]  /*a580*/  PRMT R27, R3, 0x7604, R14 ;  /* 0x00007604031b7816 */ /* 0x000fe4000000000e */
[----:B------:R-:W-:Y:S02]  /*a590*/  LOP3.LUT R10, R13, 0xff, RZ, 0xc0, !PT ;  /* 0x000000ff0d0a7812 */ /* 0x000fe400078ec0ff */
[----:B------:R-:W-:Y:S02]  /*a5a0*/  LOP3.LUT R11, R11, 0xff, RZ, 0xc0, !PT ;  /* 0x000000ff0b0b7812 */ /* 0x000fe400078ec0ff */
[----:B------:R-:W-:Y:S02]  /*a5b0*/  PRMT R4, R0, 0x7604, R15 ;  /* 0x0000760400047816 */ /* 0x000fe4000000000f */
[----:B------:R-:W-:Y:S02]  /*a5c0*/  SHF.R.U32.HI R3, RZ, 0x8, R6 ;  /* 0x00000008ff037819 */ /* 0x000fe40000011606 */
[----:B------:R-:W-:-:S02]  /*a5d0*/  SHF.R.U32.HI R0, RZ, 0x8, R20 ;  /* 0x00000008ff007819 */ /* 0x000fc40000011614 */
[----:B------:R-:W-:Y:S02]  /*a5e0*/  PRMT R10, R11, 0x7604, R10 ;  /* 0x000076040b0a7816 */ /* 0x000fe4000000000a */
[----:B------:R-:W-:Y:S02]  /*a5f0*/  LOP3.LUT R26, R6, 0xff, RZ, 0xc0, !PT ;  /* 0x000000ff061a7812 */ /* 0x000fe400078ec0ff */
[----:B------:R-:W-:Y:S02]  /*a600*/  LOP3.LUT R3, R3, 0xff, RZ, 0xc0, !PT ;  /* 0x000000ff03037812 */ /* 0x000fe400078ec0ff */
[----:B------:R-:W-:Y:S02]  /*a610*/  LOP3.LUT R11, R20, 0xff, RZ, 0xc0, !PT ;  /* 0x000000ff140b7812 */ /* 0x000fe400078ec0ff */
[----:B------:R-:W-:Y:S02]  /*a620*/  LOP3.LUT R0, R0, 0xff, RZ, 0xc0, !PT ;  /* 0x000000ff00007812 */ /* 0x000fe400078ec0ff */
[----:B------:R-:W-:-:S02]  /*a630*/  SHF.R.U32.HI R15, RZ, 0x8, R21 ;  /* 0x00000008ff0f7819 */ /* 0x000fc40000011615 */
[----:B------:R-:W-:Y:S02]  /*a640*/  SHF.R.U32.HI R29, RZ, 0x8, R7 ;  /* 0x00000008ff1d7819 */ /* 0x000fe40000011607 */
[----:B------:R-:W-:Y:S02]  /*a650*/  PRMT R37, R3, 0x7604, R26 ;  /* 0x0000760403257816 */ /* 0x000fe4000000001a */
[----:B------:R-:W-:Y:S02]  /*a660*/  PRMT R33, R0, 0x7604, R11 ;  /* 0x0000760400217816 */ /* 0x000fe4000000000b */
[----:B------:R-:W-:Y:S02]  /*a670*/  SHF.R.U32.HI R3, RZ, 0x10, R13 ;  /* 0x00000010ff037819 */ /* 0x000fe4000001160d */
[----:B------:R-:W-:Y:S02]  /*a680*/  SHF.R.U32.HI R11, RZ, 0x10, R25 ;  /* 0x00000010ff0b7819 */ /* 0x000fe40000011619 */
[----:B------:R-:W-:Y:S01]  /*a690*/  SHF.R.U32.HI R39, RZ, 0x10, R7 ;  /* 0x00000010ff277819 */ /* 0x000fe20000011607 */
[----:B------:R-:W-:Y:S01]  /*a6a0*/  IMAD.U32 R3, R3, 0x10000, RZ ;  /* 0x0001000003037824 */ /* 0x000fe200078e00ff */
[----:B------:R-:W-:Y:S01]  /*a6b0*/  LOP3.LUT R14, R21, 0xff, RZ, 0xc0, !PT ;  /* 0x000000ff150e7812 */ /* 0x000fe200078ec0ff */
[----:B------:R-:W-:Y:S01]  /*a6c0*/  IMAD.U32 R11, R11, 0x10000, RZ ;  /* 0x000100000b0b7824 */ /* 0x000fe200078e00ff */
[----:B------:R-:W-:Y:S01]  /*a6d0*/  LOP3.LUT R28, R7, 0xff, RZ, 0xc0, !PT ;  /* 0x000000ff071c7812 */ /* 0x000fe200078ec0ff */
[----:B------:R-:W-:Y:S01]  /*a6e0*/  IMAD.U32 R39, R39, 0x10000, RZ ;  /* 0x0001000027277824 */ /* 0x000fe200078e00ff */
[----:B------:R-:W-:-:S02]  /*a6f0*/  LOP3.LUT R15, R15, 0xff, RZ, 0xc0, !PT ;  /* 0x000000ff0f0f7812 */ /* 0x000fc400078ec0ff */
[----:B------:R-:W-:Y:S02]  /*a700*/  LOP3.LUT R29, R29, 0xff, RZ, 0xc0, !PT ;  /* 0x000000ff1d1d7812 */ /* 0x000fe400078ec0ff */
[----:B------:R-:W-:Y:S02]  /*a710*/  SHF.R.U32.HI R35, RZ, 0x10, R21 ;  /* 0x00000010ff237819 */ /* 0x000fe40000011615 */
[----:B------:R-:W-:Y:S02]  /*a720*/  PRMT R14, R15, 0x7604, R14 ;  /* 0x000076040f0e7816 */ /* 0x000fe4000000000e */
[----:B------:R-:W-:Y:S02]  /*a730*/  PRMT R28, R29, 0x7604, R28 ;  /* 0x000076041d1c7816 */ /* 0x000fe4000000001c */
[----:B------:R-:W-:Y:S02]  /*a740*/  SHF.L.U32 R35, R35, 0x10, RZ ;  /* 0x0000001023237819 */ /* 0x000fe400000006ff */
[----:B------:R-:W-:-:S02]  /*a750*/  LOP3.LUT R15, R10, 0xff0000, R3, 0xf8, !PT ;  /* 0x00ff00000a0f7812 */ /* 0x000fc400078ef803 */
[----:B------:R-:W-:Y:S02]  /*a760*/  LOP3.LUT R29, R4, 0xff0000, R11, 0xf8, !PT ;  /* 0x00ff0000041d7812 */ /* 0x000fe400078ef80b */
[----:B------:R-:W-:Y:S02]  /*a770*/  LOP3.LUT R35, R14, 0xff0000, R35, 0xf8, !PT ;  /* 0x00ff00000e237812 */ /* 0x000fe400078ef823 */
[----:B------:R-:W-:Y:S02]  /*a780*/  LOP3.LUT R39, R28, 0xff0000, R39, 0xf8, !PT ;  /* 0x00ff00001c277812 */ /* 0x000fe400078ef827 */
[----:B------:R-:W-:Y:S01]  /*a790*/  LOP3.LUT R3, R5, 0xff0000, R12, 0xf8, !PT ;  /* 0x00ff000005037812 */ /* 0x000fe200078ef80c */
[----:B------:R-:W-:Y:S06]  /*a7a0*/  @!P0 BRA `(.L_x_7499) ;  /* 0x00000168003c8947 */ /* 0x000fec0003800000 */
.L_x_7743:
[----:B------:R-:W-:Y:S05]  /*a7b0*/  BSYNC B1 ;  /* 0x0000000000017941 */ /* 0x000fea0003800000 */
.L_x_7498:
        /* <DEDUP_REMOVED lines=15> */
[----:B------:R-:W1:Y:S01]  /*a8b0*/  LDC R4, c[0x0][0x3f4] ;  /* 0x0000fd00ff047b82 */ /* 0x000e620000000800 */
[----:B------:R-:W-:Y:S01]  /*a8c0*/  BSSY B2, `(.L_x_7502) ;  /* 0x000005e000027945 */ /* 0x000fe20003800000 */
[-C--:B-1----:R-:W-:Y:S02]  /*a8d0*/  ISETP.GE.AND P0, PT, R22, R4.reuse, PT ;  /* 0x000000041600720c */ /* 0x082fe40003f06270 */
[----:B------:R-:W-:-:S11]  /*a8e0*/  ISETP.GE.AND P1, PT, R195, R4, PT ;  /* 0x00000004c300720c */ /* 0x000fd60003f26270 */
[----:B------:R-:W-:Y:S05]  /*a8f0*/  @P0 BRA `(.L_x_7503) ;  /* 0x0000000400680947 */ /* 0x000fea0003800000 */
[----:B------:R-:W1:Y:S01]  /*a900*/  LDS.128 R4, [R9+0x14400] ;  /* 0x0144000009047984 */ /* 0x000e620000000c00 */
        /* <DEDUP_REMOVED lines=14> */
[CC--:B------:R-:W-:Y:S01]  /*a9f0*/  FMUL.FTZ R5, R21.reuse, R32.reuse ;  /* 0x0000002015057220 */ /* 0x0c0fe20000410000 */
[----:B------:R-:W-:Y:S01]  /*aa00*/  FMUL.FTZ R33, R21, R29 ;  /* 0x0000001d15217220 */ /* 0x000fe20000410000 */
[----:B------:R-:W-:Y:S02]  /*aa10*/  F2FP.F16.E4M3.UNPACK_B R21, R7 ;  /* 0x00000007ff15723e */ /* 0x000fe400020006ff */
[C---:B------:R-:W-:Y:S01]  /*aa20*/  FFMA.FTZ R36, R24.reuse, R29, -R5 ;  /* 0x0000001d18247223 */ /* 0x040fe20000010805 */
        /* <DEDUP_REMOVED lines=35> */
[-C--:B0-----:R-:W-:Y:S01]  /*ac60*/  FMUL.FTZ R41, R5, R24.reuse ;  /* 0x0000001805297220 */ /* 0x081fe20000410000 */
        /* <DEDUP_REMOVED lines=35> */
.L_x_7503:
[----:B------:R-:W-:Y:S05]  /*aea0*/  BSYNC B2 ;  /* 0x0000000000027941 */ /* 0x000fea0003800000 */
.L_x_7502:
[----:B------:R-:W-:Y:S05]  /*aeb0*/  @P1 BRA `(.L_x_7501) ;  /* 0x0000000400681947 */ /* 0x000fea0003800000 */
[----:B-1----:R-:W1:Y:S01]  /*aec0*/  LDS.128 R4, [R8] ;  /* 0x0000000008047984 */ /* 0x002e620000000c00 */
        /* <DEDUP_REMOVED lines=88> */
[----:B------:R2:W-:Y:S02]  /*b450*/  STS.128 [R8], R4 ;  /* 0x0000000408007388 */ /* 0x0005e40000000c00 */
.L_x_7501:
[----:B------:R-:W-:Y:S05]  /*b460*/  BSYNC B1 ;  /* 0x0000000000017941 */ /* 0x000fea0003800000 */
.L_x_7500:
[----:B------:R-:W-:-:S13]  /*b470*/  ISETP.GE.AND P0, PT, R221, R11, PT ;  /* 0x0000000bdd00720c */ /* 0x000fda0003f06270 */
[----:B------:R-:W-:Y:S05]  /*b480*/  @P0 BRA `(.L_x_7504) ;  /* 0x00000028005c0947 */ /* 0x000fea0003800000 */
[----:B-12---:R-:W1:Y:S01]  /*b490*/  LDC R4, c[0x0][0x3f4] ;  /* 0x0000fd00ff047b82 */ /* 0x006e620000000800 */
[----:B------:R-:W-:Y:S01]  /*b4a0*/  BSSY B1, `(.L_x_7505) ;  /* 0x000005e000017945 */ /* 0x000fe20003800000 */
[-C--:B-1----:R-:W-:Y:S02]  /*b4b0*/  ISETP.GE.AND P0, PT, R22, R4.reuse, PT ;  /* 0x000000041600720c */ /* 0x082fe40003f06270 */
[----:B------:R-:W-:-:S11]  /*b4c0*/  ISETP.GE.AND P1, PT, R195, R4, PT ;  /* 0x00000004c300720c */ /* 0x000fd60003f26270 */
[----:B------:R-:W-:Y:S05]  /*b4d0*/  @P0 BRA `(.L_x_7506) ;  /* 0x0000000400680947 */ /* 0x000fea0003800000 */
[----:B------:R-:W1:Y:S01]  /*b4e0*/  LDS.128 R4, [R9+0x16400] ;  /* 0x0164000009047984 */ /* 0x000e620000000c00 */
[----:B------:R-:W-:Y:S02]  /*b4f0*/  F2FP.F16.E4M3.UNPACK_B R32, R15 ;  /* 0x0000000fff20723e */ /* 0x000fe400020006ff */
[----:B------:R-:W-:-:S03]  /*b500*/  F2FP.F16.E4M3.UNPACK_B R29, R3 ;  /* 0x00000003ff1d723e */ /* 0x000fc600020006ff */
[--C-:B------:R-:W-:Y:S02]  /*b510*/  HADD2.F32 R33, -RZ, R32.reuse.H1_H1 ;  /* 0x30000020ff217230 */ /* 0x100fe40000004100 */
[----:B------:R-:W-:Y:S02]  /*b520*/  HADD2.F32 R27, -RZ, R29.H1_H1 ;  /* 0x3000001dff1b7230 */ /* 0x000fe40000004100 */
[----:B------:R-:W-:Y:S01]  /*b530*/  HADD2.F32 R34, -RZ, R32.H0_H0 ;  /* 0x20000020ff227230 */ /* 0x000fe20000004100 */
[----:B------:R-:W-:Y:S02]  /*b540*/  F2FP.F16.E4M3.UNPACK_B R32, R15.H1 ;  /* 0x0000000fff20723e */ /* 0x000fe400030006ff */
        /* <DEDUP_REMOVED lines=26> */
[----:B------:R-:W-:Y:S01]  /*b6f0*/  HADD2.F32 R34, -RZ, R32.H0_H0 ;  /* 0x20000020ff227230 */ /* 0x000fe20000004100 */
[----:B------:R-:W-:Y:S01]  /*b700*/  F2FP.F16.E4M3.UNPACK_B R7, R7.H1 ;  /* 0x00000007ff07723e */ /* 0x000fe200030006ff */
[--C-:B------:R-:W-:Y:S02]  /*b710*/  HADD2.F32 R3, -RZ, R24.reuse.H1_H1 ;  /* 0x30000018ff037230 */ /* 0x100fe40000004100 */
[C---:B------:R-:W-:Y:S01]  /*b720*/  FMUL.FTZ R32, R21.reuse, R5 ;  /* 0x0000000515207220 */ /* 0x040fe20000410000 */
[----:B------:R-:W-:Y:S01]  /*b730*/  FFMA.FTZ R21, R21, R25, -R4 ;  /* 0x0000001915157223 */ /* 0x000fe20000010804 */
[----:B------:R-:W-:Y:S01]  /*b740*/  HADD2.F32 R4, -RZ, R29.H0_H0 ;  /* 0x2000001dff047230 */ /* 0x000fe20000004100 */
[----:B------:R-:W-:Y:S01]  /*b750*/  F2FP.F16.E4M3.UNPACK_B R29, R20 ;  /* 0x00000014ff1d723e */ /* 0x000fe200020006ff */
[----:B------:R-:W-:-:S02]  /*b760*/  HADD2.F32 R24, -RZ, R24.H0_H0 ;  /* 0x20000018ff187230 */ /* 0x000fc40000004100 */
[----:B------:R-:W-:Y:S01]  /*b770*/  FMUL.FTZ R5, R34, R3 ;  /* 0x0000000322057220 */ /* 0x000fe20000410000 */
[----:B------:R-:W-:Y:S01]  /*b780*/  FFMA.FTZ R32, R33, R25, R32 ;  /* 0x0000001921207223 */ /* 0x000fe20000010020 */
[----:B------:R-:W-:Y:S01]  /*b790*/  F2FP.F16.E4M3.UNPACK_B R25, R12 ;  /* 0x0000000cff19723e */ /* 0x000fe200020006ff */
[C---:B------:R-:W-:Y:S01]  /*b7a0*/  FMUL.FTZ R3, R4.reuse, R3 ;  /* 0x0000000304037220 */ /* 0x040fe20000410000 */
[----:B------:R-:W-:Y:S01]  /*b7b0*/  FFMA.FTZ R5, R4, R24, -R5 ;  /* 0x0000001804057223 */ /* 0x000fe20000010805 */
[----:B------:R-:W-:Y:S01]  /*b7c0*/  HADD2.F32 R40, -RZ, R29.H1_H1 ;  /* 0x3000001dff287230 */ /* 0x000fe20000004100 */
[----:B------:R-:W-:Y:S01]  /*b7d0*/  F2FP.F16.E4M3.UNPACK_B R20, R20.H1 ;  /* 0x00000014ff14723e */ /* 0x000fe200030006ff */
[----:B------:R-:W-:Y:S02]  /*b7e0*/  HADD2.F32 R4, -RZ, R6.H1_H1 ;  /* 0x30000006ff047230 */ /* 0x000fe40000004100 */
[----:B------:R-:W-:Y:S01]  /*b7f0*/  FFMA.FTZ R24, R34, R24, R3 ;  /* 0x0000001822187223 */ /* 0x000fe20000010003 */
[--C-:B------:R-:W-:Y:S01]  /*b800*/  HADD2.F32 R36, -RZ, R25.reuse.H1_H1 ;  /* 0x30000019ff247230 */ /* 0x100fe20000004100 */
[----:B------:R-:W-:Y:S01]  /*b810*/  F2FP.SATFINITE.E4M3.F32.PACK_AB_MERGE_C R21, R32, R21, RZ ;  /* 0x000000152015723e */ /* 0x000fe200048070ff */
[----:B------:R-:W-:-:S02]  /*b820*/  HADD2.F32 R34, -RZ, R25.H0_H0 ;  /* 0x20000019ff227230 */ /* 0x000fc40000004100 */
[-C--:B------:R-:W-:Y:S01]  /*b830*/  FMUL.FTZ R25, R40, R4.reuse ;  /* 0x0000000428197220 */ /* 0x080fe20000410000 */
[----:B------:R-:W-:Y:S02]  /*b840*/  HADD2.F32 R6, -RZ, R6.H0_H0 ;  /* 0x20000006ff067230 */ /* 0x000fe40000004100 */
[C---:B------:R-:W-:Y:S01]  /*b850*/  FMUL.FTZ R33, R36.reuse, R4 ;  /* 0x0000000424217220 */ /* 0x040fe20000410000 */
[----:B------:R-:W-:Y:S01]  /*b860*/  HADD2.F32 R38, -RZ, R29.H0_H0 ;  /* 0x2000001dff267230 */ /* 0x000fe20000004100 */
[----:B------:R-:W-:Y:S01]  /*b870*/  F2FP.F16.E4M3.UNPACK_B R4, R12.H1 ;  /* 0x0000000cff04723e */ /* 0x000fe200030006ff */
[--C-:B------:R-:W-:Y:S02]  /*b880*/  HADD2.F32 R3, -RZ, R26.reuse.H1_H1 ;  /* 0x3000001aff037230 */ /* 0x100fe40000004100 */
[-C--:B------:R-:W-:Y:S01]  /*b890*/  FFMA.FTZ R29, R36, R6.reuse, -R25 ;  /* 0x00000006241d7223 */ /* 0x080fe20000010819 */
[----:B------:R-:W-:Y:S02]  /*b8a0*/  HADD2.F32 R26, -RZ, R26.H0_H0 ;  /* 0x2000001aff1a7230 */ /* 0x000fe40000004100 */
[----:B------:R-:W-:Y:S01]  /*b8b0*/  FFMA.FTZ R12, R40, R6, R33 ;  /* 0x00000006280c7223 */ /* 0x000fe20000010021 */
[----:B------:R-:W-:-:S02]  /*b8c0*/  HADD2.F32 R35, -RZ, R4.H1_H1 ;  /* 0x30000004ff237230 */ /* 0x000fc40000004100 */
[-C--:B------:R-:W-:Y:S01]  /*b8d0*/  FMUL.FTZ R25, R38, R3.reuse ;  /* 0x0000000326197220 */ /* 0x080fe20000410000 */
[----:B------:R-:W-:Y:S01]  /*b8e0*/  FMUL.FTZ R3, R34, R3 ;  /* 0x0000000322037220 */ /* 0x000fe20000410000 */
[----:B------:R-:W-:Y:S01]  /*b8f0*/  HADD2.F32 R33, -RZ, R4.H0_H0 ;  /* 0x20000004ff217230 */ /* 0x000fe20000004100 */
[----:B------:R-:W-:Y:S01]  /*b900*/  F2FP.SATFINITE.E4M3.F32.PACK_AB_MERGE_C R12, R12, R29, RZ ;  /* 0x0000001d0c0c723e */ /* 0x000fe200048070ff */
[--C-:B------:R-:W-:Y:S02]  /*b910*/  HADD2.F32 R39, -RZ, R20.reuse.H1_H1 ;  /* 0x30000014ff277230 */ /* 0x100fe40000004100 */
[-C--:B------:R-:W-:Y:S01]  /*b920*/  FFMA.FTZ R6, R34, R26.reuse, -R25 ;  /* 0x0000001a22067223 */ /* 0x080fe20000010819 */
        /* <DEDUP_REMOVED lines=19> */
[----:B------:R-:W-:-:S05]  /*ba60*/  F2FP.SATFINITE.E4M3.F32.PACK_AB_MERGE_C R7, R20, R7, R3 ;  /* 0x000000071407723e */ /* 0x000fca0004807003 */
[----:B------:R1:W-:Y:S02]  /*ba70*/  STS.128 [R9+0x16400], R4 ;  /* 0x0164000409007388 */ /* 0x0003e40000000c00 */
.L_x_7506:
[----:B------:R-:W-:Y:S05]  /*ba80*/  BSYNC B1 ;  /* 0x0000000000017941 */ /* 0x000fea0003800000 */
.L_x_7505:
[----:B------:R-:W-:Y:S05]  /*ba90*/  @P1 BRA `(.L_x_7504) ;  /* 0x0000002000d81947 */ /* 0x000fea0003800000 */
[----:B-1----:R-:W1:Y:S01]  /*baa0*/  LDS.128 R4, [R8+0x2000] ;  /* 0x0020000008047984 */ /* 0x002e620000000c00 */
[-C--:B------:R-:W-:Y:S02]  /*bab0*/  F2FP.F16.E4M3.UNPACK_B R26, R13.reuse ;  /* 0x0000000dff1a723e */ /* 0x080fe400020006ff */
[----:B------:R-:W-:Y:S02]  /*bac0*/  F2FP.F16.E4M3.UNPACK_B R25, R0 ;  /* 0x00000000ff19723e */ /* 0x000fe400020006ff */
[-C--:B------:R-:W-:Y:S01]  /*bad0*/  F2FP.F16.E4M3.UNPACK_B R32, R14.reuse ;  /* 0x0000000eff20723e */ /* 0x080fe200020006ff */
[--C-:B------:R-:W-:Y:S01]  /*bae0*/  HADD2.F32 R27, -RZ, R26.reuse.H1_H1 ;  /* 0x3000001aff1b7230 */ /* 0x100fe20000004100 */
[----:B------:R-:W-:Y:S01]  /*baf0*/  F2FP.F16.E4M3.UNPACK_B R14, R14.H1 ;  /* 0x0000000eff0e723e */ /* 0x000fe200030006ff */
[----:B------:R-:W-:Y:S02]  /*bb00*/  HADD2.F32 R21, -RZ, R25.H1_H1 ;  /* 0x30000019ff157230 */ /* 0x000fe40000004100 */
[----:B------:R-:W-:Y:S01]  /*bb10*/  HADD2.F32 R28, -RZ, R26.H0_H0 ;  /* 0x2000001aff1c7230 */ /* 0x000fe20000004100 */
[----:B------:R-:W-:Y:S01]  /*bb20*/  F2FP.F16.E4M3.UNPACK_B R26, R13.H1 ;  /* 0x0000000dff1a723e */ /* 0x000fe200030006ff */
[----:B------:R-:W-:-:S02]  /*bb30*/  HADD2.F32 R34, -RZ, R32.H1_H1 ;  /* 0x30000020ff227230 */ /* 0x000fc40000004100 */
[----:B------:R-:W-:Y:S02]  /*bb40*/  HADD2.F32 R32, -RZ, R32.H0_H0 ;  /* 0x20000020ff207230 */ /* 0x000fe40000004100 */
[----:B------:R-:W-:Y:S02]  /*bb50*/  HADD2.F32 R29, -RZ, R26.H0_H0 ;  /* 0x2000001aff1d7230 */ /* 0x000fe40000004100 */
[--C-:B------:R-:W-:Y:S02]  /*bb60*/  HADD2.F32 R35, -RZ, R14.reuse.H1_H1 ;  /* 0x3000000eff237230 */ /* 0x100fe40000004100 */
[----:B------:R-:W-:Y:S01]  /*bb70*/  HADD2.F32 R33, -RZ, R14.H0_H0 ;  /* 0x2000000eff217230 */ /* 0x000fe20000004100 */
[-C--:B-1----:R-:W-:Y:S02]  /*bb80*/  F2FP.F16.E4M3.UNPACK_B R3, R4.reuse.H1 ;  /* 0x00000004ff03723e */ /* 0x082fe400030006ff */
[----:B------:R-:W-:Y:S02]  /*bb90*/  F2FP.F16.E4M3.UNPACK_B R4, R4 ;  /* 0x00000004ff04723e */ /* 0x000fe400020006ff */
[-C--:B------:R-:W-:Y:S01]  /*bba0*/  F2FP.F16.E4M3.UNPACK_B R11, R5.reuse ;  /* 0x00000005ff0b723e */ /* 0x080fe200020006ff */
[--C-:B------:R-:W-:Y:S01]  /*bbb0*/  HADD2.F32 R9, -RZ, R3.reuse.H0_H0 ;  /* 0x20000003ff097230 */ /* 0x100fe20000004100 */
[----:B------:R-:W-:Y:S01]  /*bbc0*/  F2FP.F16.E4M3.UNPACK_B R5, R5.H1 ;  /* 0x00000005ff05723e */ /* 0x000fe200030006ff */
[----:B------:R-:W-:Y:S01]  /*bbd0*/  HADD2.F32 R3, -RZ, R3.H1_H1 ;  /* 0x30000003ff037230 */ /* 0x000fe20000004100 */
[----:B------:R-:W-:-:S02]  /*bbe0*/  F2FP.F16.E4M3.UNPACK_B R12, R6 ;  /* 0x00000006ff0c723e */ /* 0x000fc400020006ff */
[----:B------:R-:W-:Y:S02]  /*bbf0*/  F2FP.F16.E4M3.UNPACK_B R6, R6.H1 ;  /* 0x00000006ff06723e */ /* 0x000fe400030006ff */
        /* <DEDUP_REMOVED lines=12> */
[--C-:B------:R-:W-:Y:S02]  /*bcc0*/  HADD2.F32 R3, -RZ, R5.reuse.H1_H1 ;  /* 0x30000005ff037230 */ /* 0x100fe40000004100 */
[-C--:B------:R-:W-:Y:S01]  /*bcd0*/  FFMA.FTZ R9, R24, R4.reuse, -R9 ;  /* 0x0000000418097223 */ /* 0x080fe20000010809 */
[----:B------:R-:W-:Y:S02]  /*bce0*/  HADD2.F32 R5, -RZ, R5.H0_H0 ;  /* 0x20000005ff057230 */ /* 0x000fe40000004100 */
[----:B------:R-:W-:Y:S01]  /*bcf0*/  FFMA.FTZ R4, R28, R4, R13 ;  /* 0x000000041c047223 */ /* 0x000fe2000001000d */
[----:B------:R-:W-:Y:S02]  /*bd00*/  HADD2.F32 R13, -RZ, R25.H1_H1 ;  /* 0x30000019ff0d7230 */ /* 0x000fe40000004100 */
[----:B------:R-:W-:Y:S01]  /*bd10*/  FMUL.FTZ R24, R27, R3 ;  /* 0x000000031b187220 */ /* 0x000fe20000410000 */
[----:B------:R-:W-:Y:S01]  /*bd20*/  HADD2.F32 R0, -RZ, R11.H1_H1 ;  /* 0x3000000bff007230 */ /* 0x000fe20000004100 */
[----:B------:R-:W-:Y:S01]  /*bd30*/  F2FP.F16.E4M3.UNPACK_B R7, R7.H1 ;  /* 0x00000007ff07723e */ /* 0x000fe200030006ff */
[----:B------:R-:W-:-:S02]  /*bd40*/  HADD2.F32 R25, -RZ, R25.H0_H0 ;  /* 0x20000019ff197230 */ /* 0x000fc40000004100 */
[C---:B------:R-:W-:Y:S01]  /*bd50*/  FMUL.FTZ R26, R13.reuse, R3 ;  /* 0x000000030d1a7220 */ /* 0x040fe20000410000 */
[-C--:B------:R-:W-:Y:S01]  /*bd60*/  FFMA.FTZ R13, R13, R5.reuse, -R24 ;  /* 0x000000050d0d7223 */ /* 0x080fe20000010818 */
[----:B------:R-:W-:Y:S02]  /*bd70*/  HADD2.F32 R11, -RZ, R11.H0_H0 ;  /* 0x2000000bff0b7230 */ /* 0x000fe40000004100 */
[----:B------:R-:W-:Y:S01]  /*bd80*/  FMUL.FTZ R24, R29, R0 ;  /* 0x000000001d187220 */ /* 0x000fe20000410000 */
[----:B------:R-:W-:Y:S01]  /*bd90*/  FFMA.FTZ R26, R27, R5, R26 ;  /* 0x000000051b1a7223 */ /* 0x000fe2000001001a */
[----:B------:R-:W-:Y:S01]  /*bda0*/  F2FP.F16.E4M3.UNPACK_B R27, R10 ;  /* 0x0000000aff1b723e */ /* 0x000fe200020006ff */
[C---:B------:R-:W-:Y:S01]  /*bdb0*/  FMUL.FTZ R0, R25.reuse, R0 ;  /* 0x0000000019007220 */ /* 0x040fe20000410000 */
[--C-:B------:R-:W-:Y:S02]  /*bdc0*/  HADD2.F32 R3, -RZ, R6.reuse.H1_H1 ;  /* 0x30000006ff037230 */ /* 0x100fe40000004100 */
[----:B------:R-:W-:Y:S01]  /*bdd0*/  FFMA.FTZ R5, R25, R11, -R24 ;  /* 0x0000000b19057223 */ /* 0x000fe20000010818 */
[----:B------:R-:W-:-:S02]  /*bde0*/  HADD2.F32 R6, -RZ, R6.H0_H0 ;  /* 0x20000006ff067230 */ /* 0x000fc40000004100 */
[----:B------:R-:W-:Y:S01]  /*bdf0*/  FFMA.FTZ R24, R29, R11, R0 ;  /* 0x0000000b1d187223 */ /* 0x000fe20000010000 */
[--C-:B------:R-:W-:Y:S02]  /*be00*/  HADD2.F32 R28, -RZ, R27.reuse.H1_H1 ;  /* 0x3000001bff1c7230 */ /* 0x100fe40000004100 */
[-C--:B------:R-:W-:Y:S01]  /*be10*/  FMUL.FTZ R11, R34, R3.reuse ;  /* 0x00000003220b7220 */ /* 0x080fe20000410000 */
[--C-:B------:R-:W-:Y:S01]  /*be20*/  HADD2.F32 R0, -RZ, R12.reuse.H1_H1 ;  /* 0x3000000cff007230 */ /* 0x100fe20000004100 */
[----:B------:R-:W-:Y:S01]  /*be30*/  F2FP.SATFINITE.E4M3.F32.PACK_AB_MERGE_C R20, R21, R20, RZ ;  /* 0x000000141514723e */ /* 0x000fe200048070ff */
[----:B------:R-:W-:Y:S02]  /*be40*/  HADD2.F32 R30, -RZ, R27.H0_H0 ;  /* 0x2000001bff1e7230 */ /* 0x000fe40000004100 */
[C---:B------:R-:W-:Y:S01]  /*be50*/  FMUL.FTZ R27, R28.reuse, R3 ;  /* 0x000000031c1b7220 */ /* 0x040fe20000410000 */
[----:B------:R-:W-:Y:S01]  /*be60*/  FFMA.FTZ R25, R28, R6, -R11 ;  /* 0x000000061c197223 */ /* 0x000fe2000001080b */
[----:B------:R-:W-:Y:S01]  /*be70*/  HADD2.F32 R12, -RZ, R12.H0_H0 ;  /* 0x2000000cff0c7230 */ /* 0x000fe20000004100 */
[----:B------:R-:W-:Y:S01]  /*be80*/  F2FP.F16.E4M3.UNPACK_B R28, R10.H1 ;  /* 0x0000000aff1c723e */ /* 0x000fe200030006ff */
[----:B------:R-:W-:Y:S01]  /*be90*/  FMUL.FTZ R3, R32, R0 ;  /* 0x0000000020037220 */ /* 0x000fe20000410000 */
[----:B------:R-:W-:Y:S01]  /*bea0*/  FFMA.FTZ R10, R34, R6, R27 ;  /* 0x00000006220a7223 */ /* 0x000fe2000001001b */
[----:B------:R-:W-:Y:S01]  /*beb0*/  FMUL.FTZ R11, R30, R0 ;  /* 0x000000001e0b7220 */ /* 0x000fe20000410000 */
[----:B------:R-:W-:-:S02]  /*bec0*/  HADD2.F32 R0, -RZ, R15.H1_H1 ;  /* 0x3000000fff007230 */ /* 0x000fc40000004100 */
[-C--:B------:R-:W-:Y:S01]  /*bed0*/  FFMA.FTZ R6, R30, R12.reuse, -R3 ;  /* 0x0000000c1e067223 */ /* 0x080fe20000010803 */
[--C-:B------:R-:W-:Y:S02]  /*bee0*/  HADD2.F32 R29, -RZ, R28.reuse.H1_H1 ;  /* 0x3000001cff1d7230 */ /* 0x100fe40000004100 */
[----:B------:R-:W-:Y:S01]  /*bef0*/  FFMA.FTZ R11, R32, R12, R11 ;  /* 0x0000000c200b7223 */ /* 0x000fe2000001000b */
[--C-:B------:R-:W-:Y:S02]  /*bf00*/  HADD2.F32 R3, -RZ, R7.reuse.H1_H1 ;  /* 0x30000007ff037230 */ /* 0x100fe40000004100 */
[----:B------:R-:W-:Y:S01]  /*bf10*/  FMUL.FTZ R12, R33, R0 ;  /* 0x00000000210c7220 */ /* 0x000fe20000410000 */
[----:B------:R-:W-:Y:S01]  /*bf20*/  HADD2.F32 R27, -RZ, R28.H0_H0 ;  /* 0x2000001cff1b7230 */ /* 0x000fe20000004100 */
[----:B------:R-:W-:Y:S01]  /*bf30*/  F2FP.SATFINITE.E4M3.F32.PACK_AB_MERGE_C R13, R26, R13, RZ ;  /* 0x0000000d1a0d723e */ /* 0x000fe200048070ff */
[----:B------:R-:W-:Y:S02]  /*bf40*/  HADD2.F32 R7, -RZ, R7.H0_H0 ;  /* 0x20000007ff077230 */ /* 0x000fe40000004100 */
[-C--:B------:R-:W-:Y:S01]  /*bf50*/  FMUL.FTZ R14, R35, R3.reuse ;  /* 0x00000003230e7220 */ /* 0x080fe20000410000 */
[----:B------:R-:W-:Y:S01]  /*bf60*/  FMUL.FTZ R28, R29, R3 ;  /* 0x000000031d1c7220 */ /* 0x000fe20000410000 */
[----:B------:R-:W-:-:S02]  /*bf70*/  HADD2.F32 R15, -RZ, R15.H0_H0 ;  /* 0x2000000fff0f7230 */ /* 0x000fc40000004100 */
[----:B------:R-:W-:Y:S01]  /*bf80*/  FMUL.FTZ R0, R27, R0 ;  /* 0x000000001b007220 */ /* 0x000fe20000410000 */
[-C--:B------:R-:W-:Y:S01]  /*bf90*/  FFMA.FTZ R14, R29, R7.reuse, -R14 ;  /* 0x000000071d0e7223 */ /* 0x080fe2000001080e */
[----:B------:R-:W-:Y:S01]  /*bfa0*/  FFMA.FTZ R3, R35, R7, R28 ;  /* 0x0000000723037223 */ /* 0x000fe2000001001c */
[----:B------:R-:W-:Y:S01]  /*bfb0*/  F2FP.SATFINITE.E4M3.F32.PACK_AB_MERGE_C R10, R10, R25, RZ ;  /* 0x000000190a0a723e */ /* 0x000fe200048070ff */
[-C--:B------:R-:W-:Y:S01]  /*bfc0*/  FFMA.FTZ R7, R27, R15.reuse, -R12 ;  /* 0x0000000f1b077223 */ /* 0x080fe2000001080c */
[----:B------:R-:W-:Y:S01]  /*bfd0*/  FFMA.FTZ R0, R33, R15, R0 ;  /* 0x0000000f21007223 */ /* 0x000fe20000010000 */
[----:B------:R-:W-:Y:S02]  /*bfe0*/  F2FP.SATFINITE.E4M3.F32.PACK_AB_MERGE_C R4, R4, R9, R20 ;  /* 0x000000090404723e */ /* 0x000fe40004807014 */
[----:B------:R-:W-:Y:S02]  /*bff0*/  F2FP.SATFINITE.E4M3.F32.PACK_AB_MERGE_C R3, R3, R14, RZ ;  /* 0x0000000e0303723e */ /* 0x000fe400048070ff */
[----:B------:R-:W-:-:S02]  /*c000*/  F2FP.SATFINITE.E4M3.F32.PACK_AB_MERGE_C R5, R24, R5, R13 ;  /* 0x000000051805723e */ /* 0x000fc4000480700d */
[----:B------:R-:W-:Y:S02]  /*c010*/  F2FP.SATFINITE.E4M3.F32.PACK_AB_MERGE_C R6, R11, R6, R10 ;  /* 0x000000060b06723e */ /* 0x000fe4000480700a */
[----:B------:R-:W-:-:S05]  /*c020*/  F2FP.SATFINITE.E4M3.F32.PACK_AB_MERGE_C R7, R0, R7, R3 ;  /* 0x000000070007723e */ /* 0x000fca0004807003 */
[----:B------:R3:W-:Y:S01]  /*c030*/  STS.128 [R8+0x2000], R4 ;  /* 0x0020000408007388 */ /* 0x0007e20000000c00 */
[----:B------:R-:W-:Y:S05]  /*c040*/  BRA `(.L_x_7504) ;  /* 0x0000001c006c7947 */ /* 0x000fea0003800000 */
.L_x_7494:
[----:B------:R-:W-:-:S03]  /*c050*/  UMOV UR4, 0xffffffff ;  /* 0xffffffff00047882 */ /* 0x000fc60000000000 */
[----:B------:R-:W-:Y:S05]  /*c060*/  BRA.DIV UR4, `(.L_x_7507) ;  /* 0x0000015204207947 */ /* 0x000fea000b800000 */
[----:B------:R1:W2:Y:S04]  /*c070*/  SHFL.IDX PT, R5, R26, RZ, 0x1c1f ;  /* 0x001c1fff1a057589 */ /* 0x0002a800000e0000 */
[----:B------:R1:W3:Y:S04]  /*c080*/  SHFL.IDX PT, R21, R28, RZ, 0x1c1f ;  /* 0x001c1fff1c157589 */ /* 0x0002e800000e0000 */
[----:B------:R1:W4:Y:S04]  /*c090*/  SHFL.IDX PT, R3, R24, RZ, 0x1c1f ;  /* 0x001c1fff18037589 */ /* 0x00032800000e0000 */
[----:B------:R1:W0:Y:S02]  /*c0a0*/  SHFL.IDX PT, R7, R30, RZ, 0x1c1f ;  /* 0x001c1fff1e077589 */ /* 0x00022400000e0000 */
.L_x_7749:
[----:B------:R-:W-:Y:S01]  /*c0b0*/  ULDC UR4, c[0x0][0x448] ;  /* 0x0001120000047ab9 */ /* 0x000fe20000000800 */
[----:B------:R-:W-:Y:S01]  /*c0c0*/  BSSY B1, `(.L_x_7508) ;  /* 0x0000013000017945 */ /* 0x000fe20003800000 */
[----:B------:R-:W-:Y:S01]  /*c0d0*/  IMAD R25, R25, UR4, RZ ;  /* 0x0000000419197c24 */ /* 0x000fe2000f8e02ff */
[----:B------:R-:W-:Y:S02]  /*c0e0*/  LEA.HI R20, R213, R213, RZ, 0x1 ;  /* 0x000000d5d5147211 */ /* 0x000fe400078f08ff */
[----:B------:R-:W-:Y:S02]  /*c0f0*/  CS2R R8, SRZ ;  /* 0x0000000000087805 */ /* 0x000fe4000001ff00 */
[----:B------:R-:W-:Y:S02]  /*c100*/  CS2R R10, SRZ ;  /* 0x00000000000a7805 */ /* 0x000fe4000001ff00 */
[----:B------:R-:W-:Y:S02]  /*c110*/  CS2R R12, SRZ ;  /* 0x00000000000c7805 */ /* 0x000fe4000001ff00 */
[----:B------:R-:W-:-:S02]  /*c120*/  ISETP.GE.AND P0, PT, R4, R25, PT ;  /* 0x000000190400720c */ /* 0x000fc40003f06270 */
[----:B------:R-:W-:-:S11]  /*c130*/  CS2R R14, SRZ ;  /* 0x00000000000e7805 */ /* 0x000fd6000001ff00 */
[----:B------:R-:W-:Y:S05]  /*c140*/  @P0 BRA `(.L_x_7509) ;  /* 0x0000000000280947 */ /* 0x000fea0003800000 */
[----:B------:R-:W-:Y:S01]  /*c150*/  ULDC UR4, c[0x0][0x3f4] ;  /* 0x0000fd0000047ab9 */ /* 0x000fe20000000800 */
[C---:B--2---:R-:W-:Y:S02]  /*c160*/  IADD3 R4, P0, R16.reuse, R5, RZ ;  /* 0x0000000510047210 */ /* 0x044fe40007f1e0ff */
[----:B------:R-:W-:Y:S02]  /*c170*/  CS2R R8, SRZ ;  /* 0x0000000000087805 */ /* 0x000fe4000001ff00 */
[C---:B------:R-:W-:Y:S02]  /*c180*/  ISETP.GE.AND P2, PT, R16.reuse, UR4, PT ;  /* 0x0000000410007c0c */ /* 0x040fe4000bf46270 */
[----:B---3--:R-:W-:Y:S01]  /*c190*/  IADD3 R6, P1, R16, R21, RZ ;  /* 0x0000001510067210 */ /* 0x008fe20007f3e0ff */
[----:B----4-:R-:W-:-:S04]  /*c1a0*/  IMAD.X R5, R3, 0x1, R17, P0 ;  /* 0x0000000103057824 */ /* 0x010fc800000e0611 */
[----:B0-----:R-:W-:-:S06]  /*c1b0*/  IMAD.X R7, R7, 0x1, R17, P1 ;  /* 0x0000000107077824 */ /* 0x001fcc00008e0611 */
[----:B------:R-:W-:Y:S05]  /*c1c0*/  @P2 BRA `(.L_x_7509) ;  /* 0x0000000000082947 */ /* 0x000fea0003800000 */
[----:B------:R0:W5:Y:S04]  /*c1d0*/  LD.E.128 R8, desc[UR60][R4.64] ;  /* 0x0000003c04087980 */ /* 0x000168000c101d00 */
[----:B------:R0:W5:Y:S02]  /*c1e0*/  LD.E.128 R12, desc[UR60][R6.64] ;  /* 0x0000003c060c7980 */ /* 0x000164000c101d00 */
.L_x_7509:
[----:B------:R-:W-:Y:S05]  /*c1f0*/  BSYNC B1 ;  /* 0x0000000000017941 */ /* 0x000fea0003800000 */
.L_x_7508:
[----:B------:R-:W-:Y:S01]  /*c200*/  LOP3.LUT R20, R20, 0xfffffffe, RZ, 0xc0, !PT ;  /* 0xfffffffe14147812 */ /* 0x000fe200078ec0ff */
[----:B-1----:R-:W-:Y:S01]  /*c210*/  IMAD R30, R169, -0x80, R25 ;  /* 0xffffff80a91e7824 */ /* 0x002fe200078e0219 */
[----:B-----5:R-:W-:Y:S01]  /*c220*/  SHF.R.U32.HI R0, RZ, 0x8, R8 ;  /* 0x00000008ff007819 */ /* 0x020fe20000011608 */
[----:B------:R-:W-:Y:S01]  /*c230*/  BSSY B1, `(.L_x_7510) ;  /* 0x0000034000017945 */ /* 0x000fe20003800000 */
[----:B------:R-:W-:Y:S02]  /*c240*/  IADD3 R20, R213, -R20, RZ ;  /* 0x80000014d5147210 */ /* 0x000fe40007ffe0ff */
[----:B----4-:R-:W-:Y:S02]  /*c250*/  LOP3.LUT R3, R8, 0xff, RZ, 0xc0, !PT ;  /* 0x000000ff08037812 */ /* 0x010fe400078ec0ff */
[----:B------:R-:W-:Y:S02]  /*c260*/  SHF.L.U32 R37, R20, 0x1f, RZ ;  /* 0x0000001f14257819 */ /* 0x000fe400000006ff */
[----:B------:R-:W-:-:S02]  /*c270*/  LOP3.LUT R0, R0, 0xff, RZ, 0xc0, !PT ;  /* 0x000000ff00007812 */ /* 0x000fc400078ec0ff */
[----:B------:R-:W1:Y:S01]  /*c280*/  SYNCS.PHASECHK.TRANS64.TRYWAIT P1, [R18+URZ+0x22800], R37 ;  /* 0x02280025120075a7 */ /* 0x000e62000802017f */
[----:B------:R-:W-:Y:S02]  /*c290*/  SHF.R.U32.HI R25, RZ, 0x8, R11 ;  /* 0x00000008ff197819 */ /* 0x000fe4000001160b */
[----:B0-2---:R-:W-:Y:S02]  /*c2a0*/  PRMT R5, R0, 0x7604, R3 ;  /* 0x0000760400057816 */ /* 0x005fe40000000003 */
[----:B------:R-:W-:Y:S02]  /*c2b0*/  SHF.R.U32.HI R0, RZ, 0x8, R10 ;  /* 0x00000008ff007819 */ /* 0x000fe4000001160a */
[----:B------:R-:W-:Y:S02]  /*c2c0*/  LOP3.LUT R6, R10, 0xff, RZ, 0xc0, !PT ;  /* 0x000000ff0a067812 */ /* 0x000fe400078ec0ff */
[----:B------:R-:W-:Y:S02]  /*c2d0*/  LOP3.LUT R20, R11, 0xff, RZ, 0xc0, !PT ;  /* 0x000000ff0b147812 */ /* 0x000fe400078ec0ff */
[----:B---3--:R-:W-:-:S02]  /*c2e0*/  LOP3.LUT R21, R0, 0xff, RZ, 0xc0, !PT ;  /* 0x000000ff00157812 */ /* 0x008fc400078ec0ff */
[----:B------:R-:W-:Y:S02]  /*c2f0*/  LOP3.LUT R25, R25, 0xff, RZ, 0xc0, !PT ;  /* 0x000000ff19197812 */ /* 0x000fe400078ec0ff */
[----:B------:R-:W-:Y:S01]  /*c300*/  SHF.R.U32.HI R0, RZ, 0x8, R12 ;  /* 0x00000008ff007819 */ /* 0x000fe2000001160c */
[----:B------:R-:W0:Y:S01]  /*c310*/  LDC R3, c[0x0][0x3f4] ;  /* 0x0000fd00ff037b82 */ /* 0x000e220000000800 */
[----:B------:R-:W-:Y:S02]  /*c320*/  SHF.R.U32.HI R29, RZ, 0x8, R13 ;  /* 0x00000008ff1d7819 */ /* 0x000fe4000001160d */
[----:B------:R-:W-:Y:S02]  /*c330*/  SHF.R.U32.HI R7, RZ, 0x8, R9 ;  /* 0x00000008ff077819 */ /* 0x000fe40000011609 */
[----:B------:R-:W-:Y:S02]  /*c340*/  SHF.R.U32.HI R35, RZ, 0x8, R15 ;  /* 0x00000008ff237819 */ /* 0x000fe4000001160f */
[----:B------:R-:W-:-:S02]  /*c350*/  PRMT R21, R21, 0x7604, R6 ;  /* 0x0000760415157816 */ /* 0x000fc40000000006 */
[----:B------:R-:W-:Y:S02]  /*c360*/  PRMT R20, R25, 0x7604, R20 ;  /* 0x0000760419147816 */ /* 0x000fe40000000014 */
[----:B------:R-:W-:Y:S02]  /*c370*/  LOP3.LUT R6, R12, 0xff, RZ, 0xc0, !PT ;  /* 0x000000ff0c067812 */ /* 0x000fe400078ec0ff */
[----:B------:R-:W-:Y:S02]  /*c380*/  LOP3.LUT R24, R13, 0xff, RZ, 0xc0, !PT ;  /* 0x000000ff0d187812 */ /* 0x000fe400078ec0ff */
[----:B------:R-:W-:Y:S02]  /*c390*/  LOP3.LUT R25, R0, 0xff, RZ, 0xc0, !PT ;  /* 0x000000ff00197812 */ /* 0x000fe400078ec0ff */
[----:B------:R-:W-:Y:S02]  /*c3a0*/  LOP3.LUT R29, R29, 0xff, RZ, 0xc0, !PT ;  /* 0x000000ff1d1d7812 */ /* 0x000fe400078ec0ff */
[----:B------:R-:W-:-:S02]  /*c3b0*/  LOP3.LUT R4, R9, 0xff, RZ, 0xc0, !PT ;  /* 0x000000ff09047812 */ /* 0x000fc400078ec0ff */
[----:B------:R-:W-:Y:S02]  /*c3c0*/  LOP3.LUT R7, R7, 0xff, RZ, 0xc0, !PT ;  /* 0x000000ff07077812 */ /* 0x000fe400078ec0ff */
[----:B------:R-:W-:Y:S02]  /*c3d0*/  LOP3.LUT R28, R15, 0xff, RZ, 0xc0, !PT ;  /* 0x000000ff0f1c7812 */ /* 0x000fe400078ec0ff */
[----:B------:R-:W-:Y:S02]  /*c3e0*/  LOP3.LUT R35, R35, 0xff, RZ, 0xc0, !PT ;  /* 0x000000ff23237812 */ /* 0x000fe400078ec0ff */
[----:B------:R-:W-:Y:S02]  /*c3f0*/  PRMT R27, R25, 0x7604, R6 ;  /* 0x00007604191b7816 */ /* 0x000fe40000000006 */
[----:B------:R-:W-:Y:S02]  /*c400*/  PRMT R24, R29, 0x7604, R24 ;  /* 0x000076041d187816 */ /* 0x000fe40000000018 */
[----:B------:R-:W-:-:S02]  /*c410*/  SHF.R.U32.HI R0, RZ, 0x10, R9 ;  /* 0x00000010ff007819 */ /* 0x000fc40000011609 */
[----:B------:R-:W-:Y:S02]  /*c420*/  SHF.R.U32.HI R25, RZ, 0x10, R11 ;  /* 0x00000010ff197819 */ /* 0x000fe4000001160b */
[----:B------:R-:W-:Y:S01]  /*c430*/  SHF.R.U32.HI R29, RZ, 0x10, R13 ;  /* 0x00000010ff1d7819 */ /* 0x000fe2000001160d */
[----:B------:R-:W-:Y:S01]  /*c440*/  IMAD.U32 R0, R0, 0x10000, RZ ;  /* 0x0001000000007824 */ /* 0x000fe200078e00ff */
[----:B------:R-:W-:Y:S01]  /*c450*/  PRMT R7, R7, 0x7604, R4 ;  /* 0x0000760407077816 */ /* 0x000fe20000000004 */
[----:B------:R-:W-:Y:S01]  /*c460*/  IMAD.U32 R25, R25, 0x10000, RZ ;  /* 0x0001000019197824 */ /* 0x000fe200078e00ff */
[----:B------:R-:W-:Y:S01]  /*c470*/  PRMT R28, R35, 0x7604, R28 ;  /* 0x00007604231c7816 */ /* 0x000fe2000000001c */
[----:B------:R-:W-:Y:S01]  /*c480*/  IMAD.U32 R29, R29, 0x10000, RZ ;  /* 0x000100001d1d7824 */ /* 0x000fe200078e00ff */
[----:B------:R-:W-:Y:S02]  /*c490*/  SHF.R.U32.HI R4, RZ, 0x8, R14 ;  /* 0x00000008ff047819 */ /* 0x000fe4000001160e */
[----:B------:R-:W-:-:S02]  /*c4a0*/  SHF.R.U32.HI R35, RZ, 0x10, R15 ;  /* 0x00000010ff237819 */ /* 0x000fc4000001160f */
[----:B------:R-:W-:Y:S02]  /*c4b0*/  LOP3.LUT R26, R14, 0xff, RZ, 0xc0, !PT ;  /* 0x000000ff0e1a7812 */ /* 0x000fe400078ec0ff */
[----:B------:R-:W-:Y:S02]  /*c4c0*/  LOP3.LUT R33, R4, 0xff, RZ, 0xc0, !PT ;  /* 0x000000ff04217812 */ /* 0x000fe400078ec0ff */
[----:B------:R-:W-:Y:S02]  /*c4d0*/  SHF.L.U32 R35, R35, 0x10, RZ ;  /* 0x0000001023237819 */ /* 0x000fe400000006ff */
[----:B------:R-:W-:Y:S02]  /*c4e0*/  PRMT R33, R33, 0x7604, R26 ;  /* 0x0000760421217816 */ /* 0x000fe4000000001a */
[----:B0-----:R-:W-:Y:S02]  /*c4f0*/  ISETP.GE.AND P0, PT, R16, R3, PT ;  /* 0x000000031000720c */ /* 0x001fe40003f06270 */
[----:B------:R-:W-:-:S02]  /*c500*/  LOP3.LUT R7, R7, 0xff0000, R0, 0xf8, !PT ;  /* 0x00ff000007077812 */ /* 0x000fc400078ef800 */
[----:B------:R-:W-:Y:S02]  /*c510*/  LOP3.LUT R25, R20, 0xff0000, R25, 0xf8, !PT ;  /* 0x00ff000014197812 */ /* 0x000fe400078ef819 */
[----:B------:R-:W-:Y:S02]  /*c520*/  LOP3.LUT R29, R24, 0xff0000, R29, 0xf8, !PT ;  /* 0x00ff0000181d7812 */ /* 0x000fe400078ef81d */
[----:B------:R-:W-:Y:S02]  /*c530*/  LOP3.LUT R35, R28, 0xff0000, R35, 0xf8, !PT ;  /* 0x00ff00001c237812 */ /* 0x000fe400078ef823 */
[----:B------:R-:W-:Y:S02]  /*c540*/  VIMNMX R30, R30, 0x80, PT ;  /* 0x000000801e1e7848 */ /* 0x000fe40003fe0100 */
[----:B------:R-:W-:Y:S01]  /*c550*/  LOP3.LUT R5, R5, 0xff0000, R8, 0xf8, !PT ;  /* 0x00ff000005057812 */ /* 0x000fe200078ef808 */
[----:B-1----:R-:W-:Y:S06]  /*c560*/  @!P1 BRA `(.L_x_7511) ;  /* 0x0000014c00549947 */ /* 0x002fec0003800000 */
.L_x_7750:
[----:B------:R-:W-:Y:S05]  /*c570*/  BSYNC B1 ;  /* 0x0000000000017941 */ /* 0x000fea0003800000 */
.L_x_7510:
[----:B------:R-:W-:Y:S01]  /*c580*/  ISETP.GE.OR P1, PT, R194, R30, P0 ;  /* 0x0000001ec200720c */ /* 0x000fe20000726670 */
[----:B------:R-:W-:Y:S01]  /*c590*/  BSSY B1, `(.L_x_7512) ;  /* 0x00000cc000017945 */ /* 0x000fe20003800000 */
[----:B------:R-:W-:Y:S02]  /*c5a0*/  LOP3.LUT R21, R21, 0xff0000, R10, 0xf8, !PT ;  /* 0x00ff000015157812 */ /* 0x000fe400078ef80a */
[----:B------:R-:W-:Y:S02]  /*c5b0*/  LOP3.LUT R27, R27, 0xff0000, R12, 0xf8, !PT ;  /* 0x00ff00001b1b7812 */ /* 0x000fe400078ef80c */
[----:B------:R-:W-:Y:S02]  /*c5c0*/  LOP3.LUT R33, R33, 0xff0000, R14, 0xf8, !PT ;  /* 0x00ff000021217812 */ /* 0x000fe400078ef80e */
[----:B------:R-:W-:Y:S02]  /*c5d0*/  LOP3.LUT R0, R5, 0xff000000, R8, 0xf8, !PT ;  /* 0xff00000005007812 */ /* 0x000fe400078ef808 */
[----:B------:R-:W-:-:S02]  /*c5e0*/  LOP3.LUT R20, R7, 0xff000000, R9, 0xf8, !PT ;  /* 0xff00000007147812 */ /* 0x000fc400078ef809 */
[----:B------:R-:W-:Y:S02]  /*c5f0*/  ISETP.GE.OR P0, PT, R221, R30, P0 ;  /* 0x0000001edd00720c */ /* 0x000fe40000706670 */
[----:B------:R-:W-:Y:S02]  /*c600*/  LOP3.LUT R21, R21, 0xff000000, R10, 0xf8, !PT ;  /* 0xff00000015157812 */ /* 0x000fe400078ef80a */
[----:B------:R-:W-:Y:S02]  /*c610*/  LOP3.LUT R24, R25, 0xff000000, R11, 0xf8, !PT ;  /* 0xff00000019187812 */ /* 0x000fe400078ef80b */
[----:B------:R-:W-:Y:S02]  /*c620*/  LOP3.LUT R12, R27, 0xff000000, R12, 0xf8, !PT ;  /* 0xff0000001b0c7812 */ /* 0x000fe400078ef80c */
[----:B------:R-:W-:Y:S02]  /*c630*/  LOP3.LUT R13, R29, 0xff000000, R13, 0xf8, !PT ;  /* 0xff0000001d0d7812 */ /* 0x000fe400078ef80d */
[----:B------:R-:W-:-:S02]  /*c640*/  LOP3.LUT R14, R33, 0xff000000, R14, 0xf8, !PT ;  /* 0xff000000210e7812 */ /* 0x000fc400078ef80e */
[----:B------:R-:W-:Y:S01]  /*c650*/  LOP3.LUT R15, R35, 0xff000000, R15, 0xf8, !PT ;  /* 0xff000000230f7812 */ /* 0x000fe200078ef80f */
[----:B------:R-:W-:Y:S06]  /*c660*/  @P1 BRA `(.L_x_7513) ;  /* 0x0000000800f81947 */ /* 0x000fec0003800000 */
[----:B------:R-:W-:Y:S01]  /*c670*/  IMAD.SHL.U32 R4, R204, 0x80, RZ ;  /* 0x00000080cc047824 */ /* 0x000fe200078e00ff */
[----:B------:R-:W-:Y:S01]  /*c680*/  F2FP.F16.E4M3.UNPACK_B R38, R0.H1 ;  /* 0x00000000ff26723e */ /* 0x000fe200030006ff */
[----:B------:R-:W-:Y:S01]  /*c690*/  IMAD.IADD R5, R16, 0x1, R3 ;  /* 0x0000000110057824 */ /* 0x000fe200078e0203 */
[-C--:B------:R-:W-:Y:S02]  /*c6a0*/  F2FP.F16.E4M3.UNPACK_B R42, R12.reuse.H1 ;  /* 0x0000000cff2a723e */ /* 0x080fe400030006ff */
[----:B------:R-:W-:Y:S01]  /*c6b0*/  LOP3.LUT R6, R4, 0x380, RZ, 0xc0, !PT ;  /* 0x0000038004067812 */ /* 0x000fe200078ec0ff */
[----:B------:R-:W-:Y:S01]  /*c6c0*/  HADD2.F32 R39, -RZ, R38.H0_H0 ;  /* 0x20000026ff277230 */ /* 0x000fe20000004100 */
[----:B------:R-:W-:Y:S01]  /*c6d0*/  F2FP.F16.E4M3.UNPACK_B R41, R12 ;  /* 0x0000000cff29723e */ /* 0x000fe200020006ff */
[----:B------:R-:W-:Y:S01]  /*c6e0*/  HADD2.F32 R40, -RZ, R42.H0_H0 ;  /* 0x2000002aff287230 */ /* 0x000fe20000004100 */
[----:B------:R-:W-:Y:S02]  /*c6f0*/  LOP3.LUT R4, R6, 0x70, R16, 0xf8, !PT ;  /* 0x0000007006047812 */ /* 0x000fe400078ef810 */
[----:B------:R-:W-:-:S02]  /*c700*/  SHF.R.U32.HI R26, RZ, 0x3, R6 ;  /* 0x00000003ff1a7819 */ /* 0x000fc40000011606 */
[----:B------:R-:W-:Y:S02]  /*c710*/  LOP3.LUT R5, R6, 0x70, R5, 0xf8, !PT ;  /* 0x0000007006057812 */ /* 0x000fe400078ef805 */
[-C--:B------:R-:W-:Y:S02]  /*c720*/  LOP3.LUT R4, R4, R26.reuse, RZ, 0x3c, !PT ;  /* 0x0000001a04047212 */ /* 0x080fe400078e3cff */
[----:B------:R-:W-:Y:S02]  /*c730*/  LOP3.LUT R26, R5, R26, RZ, 0x3c, !PT ;  /* 0x0000001a051a7212 */ /* 0x000fe400078e3cff */
[C-C-:B------:R-:W-:Y:S02]  /*c740*/  IADD3 R25, R18.reuse, R4, R203.reuse ;  /* 0x0000000412197210 */ /* 0x140fe40007ffe0cb */
[----:B------:R-:W-:-:S03]  /*c750*/  IADD3 R26, R18, R26, R203 ;  /* 0x0000001a121a7210 */ /* 0x000fc60007ffe0cb */
[----:B------:R-:W1:Y:S04]  /*c760*/  LDS.128 R4, [R25+0x14400] ;  /* 0x0144000019047984 */ /* 0x000e680000000c00 */
[----:B------:R-:W2:Y:S01]  /*c770*/  LDS.128 R8, [R26+0x14400] ;  /* 0x014400001a087984 */ /* 0x000ea20000000c00 */
[-C--:B-1----:R-:W-:Y:S02]  /*c780*/  F2FP.F16.E4M3.UNPACK_B R27, R4.reuse ;  /* 0x00000004ff1b723e */ /* 0x082fe400020006ff */
[----:B------:R-:W-:Y:S02]  /*c790*/  F2FP.F16.E4M3.UNPACK_B R4, R4.H1 ;  /* 0x00000004ff04723e */ /* 0x000fe400030006ff */
[----:B--2---:R-:W-:Y:S02]  /*c7a0*/  F2FP.F16.E4M3.UNPACK_B R33, R8.H1 ;  /* 0x00000008ff21723e */ /* 0x004fe400030006ff */
[----:B------:R-:W-:-:S02]  /*c7b0*/  F2FP.F16.E4M3.UNPACK_B R28, R5 ;  /* 0x00000005ff1c723e */ /* 0x000fc400020006ff */
[----:B------:R-:W-:Y:S01]  /*c7c0*/  F2FP.F16.E4M3.UNPACK_B R29, R5.H1 ;  /* 0x00000005ff1d723e */ /* 0x000fe200030006ff */
[--C-:B------:R-:W-:Y:S01]  /*c7d0*/  HADD2.F32 R34, -RZ, R33.reuse.H0_H0 ;  /* 0x20000021ff227230 */ /* 0x100fe20000004100 */
[-C--:B------:R-:W-:Y:S01]  /*c7e0*/  F2FP.F16.E4M3.UNPACK_B R35, R9.reuse ;  /* 0x00000009ff23723e */ /* 0x080fe200020006ff */
[----:B------:R-:W-:Y:S01]  /*c7f0*/  HADD2.F32 R5, -RZ, R4.H0_H0 ;  /* 0x20000004ff057230 */ /* 0x000fe20000004100 */
[----:B------:R-:W-:Y:S01]  /*c800*/  F2FP.F16.E4M3.UNPACK_B R36, R9.H1 ;  /* 0x00000009ff24723e */ /* 0x000fe200030006ff */
[----:B------:R-:W-:Y:S02]  /*c810*/  HADD2.F32 R33, -RZ, R33.H1_H1 ;  /* 0x30000021ff217230 */ /* 0x000fe40000004100 */
[CC--:B------:R-:W-:Y:S01]  /*c820*/  FMUL.FTZ R9, R34.reuse, R39.reuse ;  /* 0x0000002722097220 */ /* 0x0c0fe20000410000 */
[----:B------:R-:W-:Y:S01]  /*c830*/  FMUL.FTZ R44, R34, R40 ;  /* 0x00000028222c7220 */ /* 0x000fe20000410000 */
[----:B------:R-:W-:Y:S02]  /*c840*/  F2FP.F16.E4M3.UNPACK_B R8, R8 ;  /* 0x00000008ff08723e */ /* 0x000fe400020006ff */
[C---:B------:R-:W-:Y:S01]  /*c850*/  FFMA.FTZ R46, R5.reuse, R40, R9 ;  /* 0x00000028052e7223 */ /* 0x040fe20000010009 */
[----:B------:R-:W-:Y:S01]  /*c860*/  FFMA.FTZ R45, R5, R39, -R44 ;  /* 0x00000027052d7223 */ /* 0x000fe2000001082c */
[----:B------:R-:W-:Y:S01]  /*c870*/  HADD2.F32 R40, -RZ, R38.H1_H1 ;  /* 0x30000026ff287230 */ /* 0x000fe20000004100 */
[----:B------:R-:W-:Y:S01]  /*c880*/  F2FP.F16.E4M3.UNPACK_B R38, R0 ;  /* 0x00000000ff26723e */ /* 0x000fe200020006ff */
[----:B------:R-:W-:Y:S01]  /*c890*/  HADD2.F32 R44, -RZ, R42.H1_H1 ;  /* 0x3000002aff2c7230 */ /* 0x000fe20000004100 */
[----:B0-----:R-:W-:Y:S01]  /*c8a0*/  F2FP.F16.E4M3.UNPACK_B R37, R10 ;  /* 0x0000000aff25723e */ /* 0x001fe200020006ff */
[----:B------:R-:W-:-:S02]  /*c8b0*/  HADD2.F32 R42, -RZ, R41.H0_H0 ;  /* 0x20000029ff2a7230 */ /* 0x000fc40000004100 */
[C---:B------:R-:W-:Y:S01]  /*c8c0*/  FMUL.FTZ R43, R33.reuse, R40 ;  /* 0x00000028212b7220 */ /* 0x040fe20000410000 */
[----:B------:R-:W-:Y:S02]  /*c8d0*/  HADD2.F32 R9, -RZ, R8.H0_H0 ;  /* 0x20000008ff097230 */ /* 0x000fe40000004100 */
[----:B------:R-:W-:Y:S01]  /*c8e0*/  FMUL.FTZ R48, R33, R44 ;  /* 0x0000002c21307220 */ /* 0x000fe20000410000 */
[----:B------:R-:W-:Y:S01]  /*c8f0*/  HADD2.F32 R5, -RZ, R4.H1_H1 ;  /* 0x30000004ff057230 */ /* 0x000fe20000004100 */
[----:B------:R-:W-:Y:S01]  /*c900*/  F2FP.F16.E4M3.UNPACK_B R10, R10.H1 ;  /* 0x0000000aff0a723e */ /* 0x000fe200030006ff */
[----:B------:R-:W-:Y:S02]  /*c910*/  HADD2.F32 R39, -RZ, R38.H0_H0 ;  /* 0x20000026ff277230 */ /* 0x000fe40000004100 */
[----:B------:R-:W-:Y:S01]  /*c920*/  FMUL.FTZ R33, R9, R42 ;  /* 0x0000002a09217220 */ /* 0x000fe20000410000 */
[----:B------:R-:W-:Y:S02]  /*c930*/  HADD2.F32 R4, -RZ, R27.H0_H0 ;  /* 0x2000001bff047230 */ /* 0x000fe40000004100 */
[C---:B------:R-:W-:Y:S01]  /*c940*/  FFMA.FTZ R47, R5.reuse, R44, R43 ;  /* 0x0000002c052f7223 */ /* 0x040fe2000001002b */
[----:B------:R-:W-:Y:S01]  /*c950*/  FFMA.FTZ R48, R5, R40, -R48 ;  /* 0x0000002805307223 */ /* 0x000fe20000010830 */
[----:B------:R-:W-:Y:S01]  /*c960*/  FMUL.FTZ R9, R9, R39 ;  /* 0x0000002709097220 */ /* 0x000fe20000410000 */
[----:B------:R-:W-:-:S02]  /*c970*/  HADD2.F32 R5, -RZ, R36.H0_H0 ;  /* 0x20000024ff057230 */ /* 0x000fc40000004100 */
[C---:B------:R-:W-:Y:S01]  /*c980*/  FFMA.FTZ R43, R4.reuse, R39, -R33 ;  /* 0x00000027042b7223 */ /* 0x040fe20000010821 */
[----:B------:R-:W-:Y:S01]  /*c990*/  F2FP.F16.E4M3.UNPACK_B R39, R13.H1 ;  /* 0x0000000dff27723e */ /* 0x000fe200030006ff */
[----:B------:R-:W-:Y:S01]  /*c9a0*/  FFMA.FTZ R42, R4, R42, R9 ;  /* 0x0000002a042a7223 */ /* 0x000fe20000010009 */
[----:B------:R-:W-:Y:S01]  /*c9b0*/  F2FP.F16.E4M3.UNPACK_B R9, R20.H1 ;  /* 0x00000014ff09723e */ /* 0x000fe200030006ff */
[----:B------:R-:W-:Y:S01]  /*c9c0*/  HADD2.F32 R41, -RZ, R41.H1_H1 ;  /* 0x30000029ff297230 */ /* 0x000fe20000004100 */
[-C--:B------:R-:W-:Y:S01]  /*c9d0*/  F2FP.F16.E4M3.UNPACK_B R30, R6.reuse ;  /* 0x00000006ff1e723e */ /* 0x080fe200020006ff */
[----:B------:R-:W-:Y:S01]  /*c9e0*/  HADD2.F32 R40, -RZ, R39.H0_H0 ;  /* 0x20000027ff287230 */ /* 0x000fe20000004100 */
[----:B------:R-:W-:Y:S01]  /*c9f0*/  F2FP.F16.E4M3.UNPACK_B R6, R6.H1 ;  /* 0x00000006ff06723e */ /* 0x000fe200030006ff */
[----:B------:R-:W-:Y:S01]  /*ca00*/  HADD2.F32 R8, -RZ, R8.H1_H1 ;  /* 0x30000008ff087230 */ /* 0x000fe20000004100 */
[----:B------:R-:W-:Y:S01]  /*ca10*/  F2FP.F16.E4M3.UNPACK_B R34, R11 ;  /* 0x0000000bff22723e */ /* 0x000fe200020006ff */
        /* <DEDUP_REMOVED lines=10> */
[----:B------:R-:W-:Y:S01]  /*cac0*/  F2FP.F16.E4M3.UNPACK_B R33, R13 ;  /* 0x0000000dff21723e */ /* 0x000fe200020006ff */
[C---:B------:R-:W-:Y:S01]  /*cad0*/  FFMA.FTZ R44, R27.reuse, R38, -R44 ;  /* 0x000000261b2c7223 */ /* 0x040fe2000001082c */
[----:B------:R-:W-:Y:S01]  /*cae0*/  FFMA.FTZ R41, R27, R41, R8 ;  /* 0x000000291b297223 */ /* 0x000fe20000010008 */
[----:B------:R-:W-:Y:S01]  /*caf0*/  HADD2.F32 R36, -RZ, R36.H1_H1 ;  /* 0x30000024ff247230 */ /* 0x000fe20000004100 */
[----:B------:R-:W-:Y:S01]  /*cb00*/  F2FP.F16.E4M3.UNPACK_B R8, R20 ;  /* 0x00000014ff08723e */ /* 0x000fe200020006ff */
[----:B------:R-:W-:Y:S02]  /*cb10*/  HADD2.F32 R27, -RZ, R9.H1_H1 ;  /* 0x30000009ff1b7230 */ /* 0x000fe40000004100 */
[----:B------:R-:W-:Y:S01]  /*cb20*/  FFMA.FTZ R52, R4, R40, R5 ;  /* 0x0000002804347223 */ /* 0x000fe20000010005 */
[----:B------:R-:W-:Y:S02]  /*cb30*/  HADD2.F32 R38, -RZ, R33.H0_H0 ;  /* 0x20000021ff267230 */ /* 0x000fe40000004100 */
[----:B------:R-:W-:Y:S01]  /*cb40*/  FMUL.FTZ R40, R36, R39 ;  /* 0x0000002724287220 */ /* 0x000fe20000410000 */
[----:B------:R-:W-:-:S02]  /*cb50*/  HADD2.F32 R5, -RZ, R35.H0_H0 ;  /* 0x20000023ff057230 */ /* 0x000fc40000004100 */
[----:B------:R-:W-:Y:S01]  /*cb60*/  FMUL.FTZ R36, R36, R27 ;  /* 0x0000001b24247220 */ /* 0x000fe20000410000 */
[----:B------:R-:W-:Y:S01]  /*cb70*/  HADD2.F32 R29, -RZ, R29.H1_H1 ;  /* 0x3000001dff1d7230 */ /* 0x000fe20000004100 */
[----:B------:R-:W-:Y:S01]  /*cb80*/  F2FP.F16.E4M3.UNPACK_B R11, R11.H1 ;  /* 0x0000000bff0b723e */ /* 0x000fe200030006ff */
[----:B------:R-:W-:Y:S02]  /*cb90*/  HADD2.F32 R9, -RZ, R8.H0_H0 ;  /* 0x20000008ff097230 */ /* 0x000fe40000004100 */
[----:B------:R-:W-:Y:S01]  /*cba0*/  FMUL.FTZ R49, R5, R38 ;  /* 0x0000002605317220 */ /* 0x000fe20000410000 */
[----:B------:R-:W-:Y:S02]  /*cbb0*/  HADD2.F32 R4, -RZ, R28.H0_H0 ;  /* 0x2000001cff047230 */ /* 0x000fe40000004100 */
[C---:B------:R-:W-:Y:S01]  /*cbc0*/  FFMA.FTZ R54, R29.reuse, R27, -R40 ;  /* 0x0000001b1d367223 */ /* 0x040fe20000010828 */
[----:B------:R-:W-:Y:S01]  /*cbd0*/  FFMA.FTZ R53, R29, R39, R36 ;  /* 0x000000271d357223 */ /* 0x000fe20000010024 */
[-C--:B------:R-:W-:Y:S01]  /*cbe0*/  FMUL.FTZ R5, R5, R9.reuse ;  /* 0x0000000905057220 */ /* 0x080fe20000410000 */
[----:B------:R-:W-:Y:S01]  /*cbf0*/  F2FP.F16.E4M3.UNPACK_B R29, R14.H1 ;  /* 0x0000000eff1d723e */ /* 0x000fe200030006ff */
[C---:B------:R-:W-:Y:S01]  /*cc00*/  FFMA.FTZ R49, R4.reuse, R9, -R49 ;  /* 0x0000000904317223 */ /* 0x040fe20000010831 */
[----:B------:R-:W-:Y:S01]  /*cc10*/  F2FP.F16.E4M3.UNPACK_B R9, R21.H1 ;  /* 0x00000015ff09723e */ /* 0x000fe200030006ff */
[----:B------:R-:W-:Y:S01]  /*cc20*/  FFMA.FTZ R38, R4, R38, R5 ;  /* 0x0000002604267223 */ /* 0x000fe20000010005 */
[----:B------:R-:W-:Y:S01]  /*cc30*/  HADD2.F32 R8, -RZ, R8.H1_H1 ;  /* 0x30000008ff087230 */ /* 0x000fe20000004100 */
[-C--:B------:R-:W-:Y:S01]  /*cc40*/  F2FP.F16.E4M3.UNPACK_B R32, R7.reuse ;  /* 0x00000007ff20723e */ /* 0x080fe200020006ff */
        /* <DEDUP_REMOVED lines=12> */
[----:B------:R-:W-:Y:S02]  /*cd10*/  HADD2.F32 R29, -RZ, R29.H1_H1 ;  /* 0x3000001dff1d7230 */ /* 0x000fe40000004100 */
[----:B------:R-:W-:Y:S01]  /*cd20*/  FFMA.FTZ R33, R28, R33, R50 ;  /* 0x000000211c217223 */ /* 0x000fe20000010032 */
[----:B------:R-:W-:Y:S02]  /*cd30*/  HADD2.F32 R10, -RZ, R10.H1_H1 ;  /* 0x3000000aff0a7230 */ /* 0x000fe40000004100 */
[----:B------:R-:W-:Y:S01]  /*cd40*/  FFMA.FTZ R50, R4, R27, -R35 ;  /* 0x0000001b04327223 */ /* 0x000fe20000010823 */
[----:B------:R-:W-:Y:S01]  /*cd50*/  HADD2.F32 R9, -RZ, R9.H1_H1 ;  /* 0x30000009ff097230 */ /* 0x000fe20000004100 */
[----:B------:R-:W-:Y:S01]  /*cd60*/  F2FP.F16.E4M3.UNPACK_B R27, R14 ;  /* 0x0000000eff1b723e */ /* 0x000fe200020006ff */
[----:B------:R-:W-:Y:S01]  /*cd70*/  FFMA.FTZ R40, R28, R8, -R39 ;  /* 0x000000081c287223 */ /* 0x000fe20000010827 */
[----:B------:R-:W-:Y:S01]  /*cd80*/  FFMA.FTZ R55, R4, R36, R5 ;  /* 0x0000002404377223 */ /* 0x000fe20000010005 */
[----:B------:R-:W-:Y:S01]  /*cd90*/  HADD2.F32 R6, -RZ, R6.H1_H1 ;  /* 0x30000006ff067230 */ /* 0x000fe20000004100 */
        /* <DEDUP_REMOVED lines=9> */
[C---:B------:R-:W-:Y:S01]  /*ce30*/  FMUL.FTZ R9, R5.reuse, R10 ;  /* 0x0000000a05097220 */ /* 0x040fe20000410000 */
[----:B------:R-:W-:Y:S02]  /*ce40*/  HADD2.F32 R27, -RZ, R27.H1_H1 ;  /* 0x3000001bff1b7230 */ /* 0x000fe40000004100 */
[----:B------:R-:W-:Y:S01]  /*ce50*/  FMUL.FTZ R5, R5, R6 ;  /* 0x0000000605057220 */ /* 0x000fe20000410000 */
[----:B------:R-:W-:-:S02]  /*ce60*/  HADD2.F32 R37, -RZ, R37.H1_H1 ;  /* 0x30000025ff257230 */ /* 0x000fc40000004100 */
        /* <DEDUP_REMOVED lines=10> */
[----:B------:R-:W-:Y:S01]  /*cf10*/  F2FP.SATFINITE.E4M3.F32.PACK_AB_MERGE_C R55, R56, R55, RZ ;  /* 0x000000373837723e */ /* 0x000fe200048070ff */
[----:B------:R-:W-:-:S02]  /*cf20*/  HADD2.F32 R5, -RZ, R11.H0_H0 ;  /* 0x2000000bff057230 */ /* 0x000fc40000004100 */
[----:B------:R-:W-:Y:S01]  /*cf30*/  FFMA.FTZ R30, R30, R27, R6 ;  /* 0x0000001b1e1e7223 */ /* 0x000fe20000010006 */
[--C-:B------:R-:W-:Y:S02]  /*cf40*/  HADD2.F32 R6, -RZ, R4.reuse.H0_H0 ;  /* 0x20000004ff067230 */ /* 0x100fe40000004100 */
[----:B------:R-:W-:Y:S02]  /*cf50*/  HADD2.F32 R8, -RZ, R4.H1_H1 ;  /* 0x30000004ff087230 */ /* 0x000fe40000004100 */
[C---:B------:R-:W-:Y:S01]  /*cf60*/  FMUL.FTZ R27, R5.reuse, R10 ;  /* 0x0000000a051b7220 */ /* 0x040fe20000410000 */
[----:B------:R-:W-:Y:S02]  /*cf70*/  HADD2.F32 R4, -RZ, R7.H0_H0 ;  /* 0x20000007ff047230 */ /* 0x000fe40000004100 */
[----:B------:R-:W-:Y:S02]  /*cf80*/  HADD2.F32 R28, -RZ, R9.H1_H1 ;  /* 0x30000009ff1c7230 */ /* 0x000fe40000004100 */
[----:B------:R-:W-:Y:S01]  /*cf90*/  FMUL.FTZ R9, R5, R6 ;  /* 0x0000000605097220 */ /* 0x000fe20000410000 */
[----:B------:R-:W-:-:S02]  /*cfa0*/  HADD2.F32 R11, -RZ, R11.H1_H1 ;  /* 0x3000000bff0b7230 */ /* 0x000fc40000004100 */
[C---:B------:R-:W-:Y:S01]  /*cfb0*/  FFMA.FTZ R39, R4.reuse, R6, -R27 ;  /* 0x0000000604277223 */ /* 0x040fe2000001081b */
[----:B------:R-:W-:Y:S01]  /*cfc0*/  HADD2.F32 R7, -RZ, R7.H1_H1 ;  /* 0x30000007ff077230 */ /* 0x000fe20000004100 */
[----:B------:R-:W-:Y:S01]  /*cfd0*/  F2FP.F16.E4M3.UNPACK_B R5, R24 ;  /* 0x00000018ff05723e */ /* 0x000fe200020006ff */
[----:B------:R-:W-:Y:S01]  /*cfe0*/  FFMA.FTZ R10, R4, R10, R9 ;  /* 0x0000000a040a7223 */ /* 0x000fe20000010009 */
[C---:B------:R-:W-:Y:S01]  /*cff0*/  FMUL.FTZ R6, R11.reuse, R28 ;  /* 0x0000001c0b067220 */ /* 0x040fe20000410000 */
[-C--:B------:R-:W-:Y:S01]  /*d000*/  FMUL.FTZ R11, R11, R8.reuse ;  /* 0x000000080b0b7220 */ /* 0x080fe20000410000 */
[----:B------:R-:W-:Y:S02]  /*d010*/  F2FP.F16.E4M3.UNPACK_B R4, R15 ;  /* 0x0000000fff04723e */ /* 0x000fe400020006ff */
[C---:B------:R-:W-:Y:S01]  /*d020*/  FFMA.FTZ R58, R7.reuse, R8, -R6 ;  /* 0x00000008073a7223 */ /* 0x040fe20000010806 */
[----:B------:R-:W-:Y:S01]  /*d030*/  FFMA.FTZ R59, R7, R28, R11 ;  /* 0x0000001c073b7223 */ /* 0x000fe2000001000b */
[----:B------:R-:W-:-:S02]  /*d040*/  HADD2.F32 R6, -RZ, R5.H0_H0 ;  /* 0x20000005ff067230 */ /* 0x000fc40000004100 */
[----:B------:R-:W-:Y:S02]  /*d050*/  HADD2.F32 R7, -RZ, R5.H1_H1 ;  /* 0x30000005ff077230 */ /* 0x000fe40000004100 */
[----:B------:R-:W-:Y:S01]  /*d060*/  HADD2.F32 R8, -RZ, R4.H0_H0 ;  /* 0x20000004ff087230 */ /* 0x000fe20000004100 */
[----:B------:R-:W-:Y:S01]  /*d070*/  F2FP.SATFINITE.E4M3.F32.PACK_AB_MERGE_C R59, R59, R10, RZ ;  /* 0x0000000a3b3b723e */ /* 0x000fe200048070ff */
[----:B------:R-:W-:Y:S01]  /*d080*/  HADD2.F32 R5, -RZ, R34.H0_H0 ;  /* 0x20000022ff057230 */ /* 0x000fe20000004100 */
[----:B------:R-:W-:Y:S01]  /*d090*/  F2FP.SATFINITE.E4M3.F32.PACK_AB_MERGE_C R10, R30, R35, R55 ;  /* 0x000000231e0a723e */ /* 0x000fe20004807037 */
        /* <DEDUP_REMOVED lines=27> */
.L_x_7513:
[----:B------:R-:W-:Y:S05]  /*d250*/  BSYNC B1 ;  /* 0x0000000000017941 */ /* 0x000fea0003800000 */
.L_x_7512:
[----:B------:R-:W-:Y:S05]  /*d260*/  @P0 BRA `(.L_x_7504) ;  /* 0x0000000800e40947 */ /* 0x000fea0003800000 */
[----:B------:R-:W-:Y:S01]  /*d270*/  IMAD.IADD R3, R16, 0x1, R3 ;  /* 0x0000000110037824 */ /* 0x000fe200078e0203 */
[----:B-1----:R-:W-:Y:S02]  /*d280*/  SHF.R.U32.HI R4, RZ, 0x3, R200 ;  /* 0x00000003ff047819 */ /* 0x002fe400000116c8 */
[----:B------:R-:W-:Y:S02]  /*d290*/  F2FP.F16.E4M3.UNPACK_B R35, R0.H1 ;  /* 0x00000000ff23723e */ /* 0x000fe400030006ff */
[----:B------:R-:W-:Y:S02]  /*d2a0*/  LOP3.LUT R3, R200, 0x70, R3, 0xf8, !PT ;  /* 0x00000070c8037812 */ /* 0x000fe400078ef803 */
[----:B------:R-:W-:Y:S01]  /*d2b0*/  F2FP.F16.E4M3.UNPACK_B R39, R12.H1 ;  /* 0x0000000cff27723e */ /* 0x000fe200030006ff */
[--C-:B0-----:R-:W-:Y:S01]  /*d2c0*/  HADD2.F32 R37, -RZ, R35.reuse.H0_H0 ;  /* 0x20000023ff257230 */ /* 0x101fe20000004100 */
[----:B------:R-:W-:Y:S01]  /*d2d0*/  LOP3.LUT R3, R3, R4, RZ, 0x3c, !PT ;  /* 0x0000000403037212 */ /* 0x000fe200078e3cff */
[----:B------:R-:W-:Y:S01]  /*d2e0*/  HADD2.F32 R42, -RZ, R35.H1_H1 ;  /* 0x30000023ff2a7230 */ /* 0x000fe20000004100 */
[----:B------:R-:W0:Y:S01]  /*d2f0*/  LDS.128 R4, [R219+0x14400] ;  /* 0x01440000db047984 */ /* 0x000e220000000c00 */
[--C-:B------:R-:W-:Y:S01]  /*d300*/  HADD2.F32 R41, -RZ, R39.reuse.H0_H0 ;  /* 0x20000027ff297230 */ /* 0x100fe20000004100 */
[----:B------:R-:W-:Y:S01]  /*d310*/  IADD3 R3, R18, R3, R205 ;  /* 0x0000000312037210 */ /* 0x000fe20007ffe0cd */
[----:B------:R-:W-:-:S04]  /*d320*/  HADD2.F32 R46, -RZ, R39.H1_H1 ;  /* 0x30000027ff2e7230 */ /* 0x000fc80000004100 */
[----:B------:R-:W1:Y:S01]  /*d330*/  LDS.128 R8, [R3+0x14400] ;  /* 0x0144000003087984 */ /* 0x000e620000000c00 */
[-C--:B0-----:R-:W-:Y:S02]  /*d340*/  F2FP.F16.E4M3.UNPACK_B R25, R4.reuse ;  /* 0x00000004ff19723e */ /* 0x081fe400020006ff */
[----:B------:R-:W-:Y:S02]  /*d350*/  F2FP.F16.E4M3.UNPACK_B R4, R4.H1 ;  /* 0x00000004ff04723e */ /* 0x000fe400030006ff */
[-C--:B------:R-:W-:Y:S02]  /*d360*/  F2FP.F16.E4M3.UNPACK_B R26, R5.reuse ;  /* 0x00000005ff1a723e */ /* 0x080fe400020006ff */
[----:B------:R-:W-:Y:S01]  /*d370*/  F2FP.F16.E4M3.UNPACK_B R27, R5.H1 ;  /* 0x00000005ff1b723e */ /* 0x000fe200030006ff */
[--C-:B------:R-:W-:Y:S01]  /*d380*/  HADD2.F32 R5, -RZ, R4.reuse.H0_H0 ;  /* 0x20000004ff057230 */ /* 0x100fe20000004100 */
[-C--:B-1----:R-:W-:Y:S01]  /*d390*/  F2FP.F16.E4M3.UNPACK_B R30, R8.reuse.H1 ;  /* 0x00000008ff1e723e */ /* 0x082fe200030006ff */
[----:B------:R-:W-:Y:S01]  /*d3a0*/  HADD2.F32 R4, -RZ, R4.H1_H1 ;  /* 0x30000004ff047230 */ /* 0x000fe20000004100 */
[----:B------:R-:W-:-:S02]  /*d3b0*/  F2FP.F16.E4M3.UNPACK_B R8, R8 ;  /* 0x00000008ff08723e */ /* 0x000fc400020006ff */
[-C--:B------:R-:W-:Y:S01]  /*d3c0*/  F2FP.F16.E4M3.UNPACK_B R33, R9.reuse ;  /* 0x00000009ff21723e */ /* 0x080fe200020006ff */
[--C-:B------:R-:W-:Y:S01]  /*d3d0*/  HADD2.F32 R32, -RZ, R30.reuse.H0_H0 ;  /* 0x2000001eff207230 */ /* 0x100fe20000004100 */
[----:B------:R-:W-:Y:S01]  /*d3e0*/  F2FP.F16.E4M3.UNPACK_B R9, R9.H1 ;  /* 0x00000009ff09723e */ /* 0x000fe200030006ff */
[----:B------:R-:W-:Y:S01]  /*d3f0*/  HADD2.F32 R30, -RZ, R30.H1_H1 ;  /* 0x3000001eff1e7230 */ /* 0x000fe20000004100 */
[----:B------:R-:W-:Y:S02]  /*d400*/  F2FP.F16.E4M3.UNPACK_B R34, R10 ;  /* 0x0000000aff22723e */ /* 0x000fe400020006ff */
[-C--:B------:R-:W-:Y:S01]  /*d410*/  FMUL.FTZ R38, R37, R32.reuse ;  /* 0x0000002025267220 */ /* 0x080fe20000410000 */
[C---:B------:R-:W-:Y:S01]  /*d420*/  FMUL.FTZ R36, R41.reuse, R32 ;  /* 0x0000002029247220 */ /* 0x040fe20000410000 */
[----:B------:R-:W-:Y:S01]  /*d430*/  FMUL.FTZ R39, R42, R30 ;  /* 0x0000001e2a277220 */ /* 0x000fe20000410000 */
[----:B------:R-:W-:Y:S01]  /*d440*/  F2FP.F16.E4M3.UNPACK_B R10, R10.H1 ;  /* 0x0000000aff0a723e */ /* 0x000fe200030006ff */
[-C--:B------:R-:W-:Y:S01]  /*d450*/  FFMA.FTZ R38, R41, R5.reuse, R38 ;  /* 0x0000000529267223 */ /* 0x080fe20000010026 */
[----:B------:R-:W-:Y:S01]  /*d460*/  F2FP.F16.E4M3.UNPACK_B R41, R12 ;  /* 0x0000000cff29723e */ /* 0x000fe200020006ff */
[----:B------:R-:W-:Y:S01]  /*d470*/  FFMA.FTZ R36, R37, R5, -R36 ;  /* 0x0000000525247223 */ /* 0x000fe20000010824 */
[----:B------:R-:W-:Y:S01]  /*d480*/  F2FP.F16.E4M3.UNPACK_B R12, R0 ;  /* 0x00000000ff0c723e */ /* 0x000fe200020006ff */
[----:B------:R-:W-:-:S02]  /*d490*/  HADD2.F32 R5, -RZ, R8.H0_H0 ;  /* 0x20000008ff057230 */ /* 0x000fc40000004100 */
[----:B------:R-:W-:Y:S01]  /*d4a0*/  FMUL.FTZ R37, R46, R30 ;  /* 0x0000001e2e257220 */ /* 0x000fe20000410000 */
[----:B------:R-:W-:Y:S01]  /*d4b0*/  HADD2.F32 R44, -RZ, R41.H0_H0 ;  /* 0x20000029ff2c7230 */ /* 0x000fe20000004100 */
[----:B------:R-:W-:Y:S01]  /*d4c0*/  F2FP.F16.E4M3.UNPACK_B R30, R20.H1 ;  /* 0x00000014ff1e723e */ /* 0x000fe200030006ff */
[----:B------:R-:W-:Y:S02]  /*d4d0*/  HADD2.F32 R40, -RZ, R12.H0_H0 ;  /* 0x2000000cff287230 */ /* 0x000fe40000004100 */
[-C--:B------:R-:W-:Y:S01]  /*d4e0*/  FFMA.FTZ R37, R42, R4.reuse, -R37 ;  /* 0x000000042a257223 */ /* 0x080fe20000010825 */
[----:B------:R-:W-:Y:S02]  /*d4f0*/  HADD2.F32 R0, -RZ, R25.H0_H0 ;  /* 0x20000019ff007230 */ /* 0x000fe40000004100 */
[-C--:B------:R-:W-:Y:S01]  /*d500*/  FMUL.FTZ R35, R44, R5.reuse ;  /* 0x000000052c237220 */ /* 0x080fe20000410000 */
[----:B------:R-:W-:Y:S01]  /*d510*/  FFMA.FTZ R39, R46, R4, R39 ;  /* 0x000000042e277223 */ /* 0x000fe20000010027 */
[C---:B------:R-:W-:Y:S01]  /*d520*/  FMUL.FTZ R5, R40.reuse, R5 ;  /* 0x0000000528057220 */ /* 0x040fe20000410000 */
[----:B------:R-:W-:Y:S01]  /*d530*/  F2FP.F16.E4M3.UNPACK_B R42, R13.H1 ;  /* 0x0000000dff2a723e */ /* 0x000fe200030006ff */
[----:B------:R-:W-:Y:S01]  /*d540*/  FFMA.FTZ R35, R40, R0, -R35 ;  /* 0x0000000028237223 */ /* 0x000fe20000010823 */
[----:B------:R-:W-:-:S02]  /*d550*/  HADD2.F32 R4, -RZ, R9.H0_H0 ;  /* 0x20000009ff047230 */ /* 0x000fc40000004100 */
[----:B------:R-:W-:Y:S01]  /*d560*/  FFMA.FTZ R5, R44, R0, R5 ;  /* 0x000000002c057223 */ /* 0x000fe20000010005 */
[----:B------:R-:W-:Y:S01]  /*d570*/  HADD2.F32 R40, -RZ, R30.H0_H0 ;  /* 0x2000001eff287230 */ /* 0x000fe20000004100 */
[-C--:B------:R-:W-:Y:S01]  /*d580*/  F2FP.F16.E4M3.UNPACK_B R28, R6.reuse ;  /* 0x00000006ff1c723e */ /* 0x080fe200020006ff */
[----:B------:R-:W-:Y:S01]  /*d590*/  HADD2.F32 R47, -RZ, R41.H1_H1 ;  /* 0x30000029ff2f7230 */ /* 0x000fe20000004100 */
[----:B------:R-:W-:Y:S01]  /*d5a0*/  F2FP.F16.E4M3.UNPACK_B R6, R6.H1 ;  /* 0x00000006ff06723e */ /* 0x000fe200030006ff */
[----:B------:R-:W-:Y:S02]  /*d5b0*/  HADD2.F32 R8, -RZ, R8.H1_H1 ;  /* 0x30000008ff087230 */ /* 0x000fe40000004100 */
[----:B------:R-:W-:Y:S01]  /*d5c0*/  FMUL.FTZ R43, R40, R4 ;  /* 0x00000004282b7220 */ /* 0x000fe20000410000 */
[----:B------:R-:W-:Y:S01]  /*d5d0*/  HADD2.F32 R45, -RZ, R12.H1_H1 ;  /* 0x3000000cff2d7230 */ /* 0x000fe20000004100 */
[----:B------:R-:W-:Y:S01]  /*d5e0*/  F2FP.F16.E4M3.UNPACK_B R32, R11 ;  /* 0x0000000bff20723e */ /* 0x000fe200020006ff */
[----:B------:R-:W-:-:S02]  /*d5f0*/  HADD2.F32 R44, -RZ, R42.H0_H0 ;  /* 0x2000002aff2c7230 */ /* 0x000fc40000004100 */
[-C--:B------:R-:W-:Y:S01]  /*d600*/  FMUL.FTZ R12, R47, R8.reuse ;  /* 0x000000082f0c7220 */ /* 0x080fe20000410000 */
[----:B------:R-:W-:Y:S02]  /*d610*/  HADD2.F32 R0, -RZ, R27.H0_H0 ;  /* 0x2000001bff007230 */ /* 0x000fe40000004100 */
[C---:B------:R-:W-:Y:S01]  /*d620*/  FMUL.FTZ R8, R45.reuse, R8 ;  /* 0x000000082d087220 */ /* 0x040fe20000410000 */
[----:B------:R-:W-:Y:S02]  /*d630*/  HADD2.F32 R25, -RZ, R25.H1_H1 ;  /* 0x30000019ff197230 */ /* 0x000fe40000004100 */
[C---:B------:R-:W-:Y:S01]  /*d640*/  FMUL.FTZ R41, R44.reuse, R4 ;  /* 0x000000042c297220 */ /* 0x040fe20000410000 */
[----:B------:R-:W-:Y:S02]  /*d650*/  HADD2.F32 R9, -RZ, R9.H1_H1 ;  /* 0x30000009ff097230 */ /* 0x000fe40000004100 */
[----:B------:R-:W-:Y:S01]  /*d660*/  FFMA.FTZ R43, R44, R0, R43 ;  /* 0x000000002c2b7223 */ /* 0x000fe2000001002b */
[----:B------:R-:W-:Y:S01]  /*d670*/  F2FP.F16.E4M3.UNPACK_B R44, R13 ;  /* 0x0000000dff2c723e */ /* 0x000fe200020006ff */
[-C--:B------:R-:W-:Y:S01]  /*d680*/  FFMA.FTZ R12, R45, R25.reuse, -R12 ;  /* 0x000000192d0c7223 */ /* 0x080fe2000001080c */
[----:B------:R-:W-:Y:S01]  /*d690*/  FFMA.FTZ R8, R47, R25, R8 ;  /* 0x000000192f087223 */ /* 0x000fe20000010008 */
[----:B------:R-:W-:Y:S01]  /*d6a0*/  HADD2.F32 R45, -RZ, R30.H1_H1 ;  /* 0x3000001eff2d7230 */ /* 0x000fe20000004100 */
[----:B------:R-:W-:Y:S01]  /*d6b0*/  F2FP.F16.E4M3.UNPACK_B R25, R20 ;  /* 0x00000014ff19723e */ /* 0x000fe200020006ff */
[----:B------:R-:W-:-:S02]  /*d6c0*/  HADD2.F32 R47, -RZ, R42.H1_H1 ;  /* 0x3000002aff2f7230 */ /* 0x000fc40000004100 */
[----:B------:R-:W-:Y:S01]  /*d6d0*/  FFMA.FTZ R41, R40, R0, -R41 ;  /* 0x0000000028297223 */ /* 0x000fe20000010829 */
[----:B------:R-:W-:Y:S02]  /*d6e0*/  HADD2.F32 R46, -RZ, R44.H0_H0 ;  /* 0x2000002cff2e7230 */ /* 0x000fe40000004100 */
[-C--:B------:R-:W-:Y:S01]  /*d6f0*/  FMUL.FTZ R40, R45, R9.reuse ;  /* 0x000000092d287220 */ /* 0x080fe20000410000 */
[----:B------:R-:W-:Y:S02]  /*d700*/  HADD2.F32 R4, -RZ, R33.H0_H0 ;  /* 0x20000021ff047230 */ /* 0x000fe40000004100 */
[----:B------:R-:W-:Y:S01]  /*d710*/  FMUL.FTZ R20, R47, R9 ;  /* 0x000000092f147220 */ /* 0x000fe20000410000 */
[----:B------:R-:W-:Y:S01]  /*d720*/  HADD2.F32 R27, -RZ, R27.H1_H1 ;  /* 0x3000001bff1b7230 */ /* 0x000fe20000004100 */
[----:B------:R-:W-:Y:S01]  /*d730*/  F2FP.F16.E4M3.UNPACK_B R11, R11.H1 ;  /* 0x0000000bff0b723e */ /* 0x000fe200030006ff */
[----:B------:R-:W-:Y:S02]  /*d740*/  HADD2.F32 R42, -RZ, R25.H0_H0 ;  /* 0x20000019ff2a7230 */ /* 0x000fe40000004100 */
[----:B------:R-:W-:Y:S01]  /*d750*/  FMUL.FTZ R9, R46, R4 ;  /* 0x000000042e097220 */ /* 0x000fe20000410000 */
[----:B------:R-:W-:-:S02]  /*d760*/  HADD2.F32 R0, -RZ, R26.H0_H0 ;  /* 0x2000001aff007230 */ /* 0x000fc40000004100 */
[----:B------:R-:W-:Y:S01]  /*d770*/  FFMA.FTZ R40, R47, R27, R40 ;  /* 0x0000001b2f287223 */ /* 0x000fe20000010028 */
[----:B------:R-:W-:Y:S01]  /*d780*/  F2FP.F16.E4M3.UNPACK_B R47, R14.H1 ;  /* 0x0000000eff2f723e */ /* 0x000fe200030006ff */
[C---:B------:R-:W-:Y:S01]  /*d790*/  FMUL.FTZ R13, R42.reuse, R4 ;  /* 0x000000042a0d7220 */ /* 0x040fe20000410000 */
[----:B------:R-:W-:Y:S02]  /*d7a0*/  HADD2.F32 R4, -RZ, R10.H0_H0 ;  /* 0x2000000aff047230 */ /* 0x000fe40000004100 */
[-C--:B------:R-:W-:Y:S01]  /*d7b0*/  FFMA.FTZ R9, R42, R0.reuse, -R9 ;  /* 0x000000002a097223 */ /* 0x080fe20000010809 */
[----:B------:R-:W-:Y:S01]  /*d7c0*/  F2FP.F16.E4M3.UNPACK_B R42, R21.H1 ;  /* 0x00000015ff2a723e */ /* 0x000fe200030006ff */
[----:B------:R-:W-:Y:S01]  /*d7d0*/  FFMA.FTZ R13, R46, R0, R13 ;  /* 0x000000002e0d7223 */ /* 0x000fe2000001000d */
[----:B------:R-:W-:Y:S02]  /*d7e0*/  HADD2.F32 R46, -RZ, R44.H1_H1 ;  /* 0x3000002cff2e7230 */ /* 0x000fe40000004100 */
[----:B------:R-:W-:Y:S01]  /*d7f0*/  FFMA.FTZ R30, R45, R27, -R20 ;  /* 0x0000001b2d1e7223 */ /* 0x000fe20000010814 */
[----:B------:R-:W-:Y:S01]  /*d800*/  HADD2.F32 R48, -RZ, R47.H0_H0 ;  /* 0x2000002fff307230 */ /* 0x000fe20000004100 */
[-C--:B------:R-:W-:Y:S01]  /*d810*/  F2FP.F16.E4M3.UNPACK_B R29, R7.reuse ;  /* 0x00000007ff1d723e */ /* 0x080fe200020006ff */
[----:B------:R-:W-:Y:S01]  /*d820*/  HADD2.F32 R44, -RZ, R42.H0_H0 ;  /* 0x2000002aff2c7230 */ /* 0x000fe20000004100 */
[----:B------:R-:W-:Y:S01]  /*d830*/  F2FP.F16.E4M3.UNPACK_B R7, R7.H1 ;  /* 0x00000007ff07723e */ /* 0x000fe200030006ff */
[----:B------:R-:W-:-:S02]  /*d840*/  HADD2.F32 R33, -RZ, R33.H1_H1 ;  /* 0x30000021ff217230 */ /* 0x000fc40000004100 */
[-C--:B------:R-:W-:Y:S01]  /*d850*/  FMUL.FTZ R27, R48, R4.reuse ;  /* 0x00000004301b7220 */ /* 0x080fe20000410000 */
[----:B------:R-:W-:Y:S02]  /*d860*/  HADD2.F32 R20, -RZ, R25.H1_H1 ;  /* 0x30000019ff147230 */ /* 0x000fe40000004100 */
[----:B------:R-:W-:Y:S01]  /*d870*/  FMUL.FTZ R45, R44, R4 ;  /* 0x000000042c2d7220 */ /* 0x000fe20000410000 */
[----:B------:R-:W-:Y:S02]  /*d880*/  HADD2.F32 R0, -RZ, R6.H0_H0 ;  /* 0x20000006ff007230 */ /* 0x000fe40000004100 */
[-C--:B------:R-:W-:Y:S01]  /*d890*/  FMUL.FTZ R25, R46, R33.reuse ;  /* 0x000000212e197220 */ /* 0x080fe20000410000 */
[----:B------:R-:W-:Y:S02]  /*d8a0*/  HADD2.F32 R26, -RZ, R26.H1_H1 ;  /* 0x3000001aff1a7230 */ /* 0x000fe40000004100 */
[----:B------:R-:W-:Y:S01]  /*d8b0*/  FMUL.FTZ R33, R20, R33 ;  /* 0x0000002114217220 */ /* 0x000fe20000410000 */
[----:B------:R-:W-:-:S02]  /*d8c0*/  HADD2.F32 R10, -RZ, R10.H1_H1 ;  /* 0x3000000aff0a7230 */ /* 0x000fc40000004100 */
[-C--:B------:R-:W-:Y:S01]  /*d8d0*/  FFMA.FTZ R27, R44, R0.reuse, -R27 ;  /* 0x000000002c1b7223 */ /* 0x080fe2000001081b */
[----:B------:R-:W-:Y:S01]  /*d8e0*/  FFMA.FTZ R45, R48, R0, R45 ;  /* 0x00000000302d7223 */ /* 0x000fe2000001002d */
[----:B------:R-:W-:Y:S02]  /*d8f0*/  HADD2.F32 R0, -RZ, R47.H1_H1 ;  /* 0x3000002fff007230 */ /* 0x000fe40000004100 */
[-C--:B------:R-:W-:Y:S01]  /*d900*/  FFMA.FTZ R20, R20, R26.reuse, -R25 ;  /* 0x0000001a14147223 */ /* 0x080fe20000010819 */
[----:B------:R-:W-:Y:S02]  /*d910*/  HADD2.F32 R42, -RZ, R42.H1_H1 ;  /* 0x3000002aff2a7230 */ /* 0x000fe40000004100 */
[----:B------:R-:W-:Y:S01]  /*d920*/  FFMA.FTZ R26, R46, R26, R33 ;  /* 0x0000001a2e1a7223 */ /* 0x000fe20000010021 */
[----:B------:R-:W-:Y:S01]  /*d930*/  HADD2.F32 R6, -RZ, R6.H1_H1 ;  /* 0x30000006ff067230 */ /* 0x000fe20000004100 */
[----:B------:R-:W-:Y:S01]  /*d940*/  F2FP.F16.E4M3.UNPACK_B R33, R21 ;  /* 0x00000015ff21723e */ /* 0x000fe200020006ff */
[----:B------:R-:W-:Y:S01]  /*d950*/  FMUL.FTZ R21, R0, R10 ;  /* 0x0000000a00157220 */ /* 0x000fe20000410000 */
[----:B------:R-:W-:Y:S01]  /*d960*/  F2FP.F16.E4M3.UNPACK_B R44, R14 ;  /* 0x0000000eff2c723e */ /* 0x000fe200020006ff */
[----:B------:R-:W-:Y:S01]  /*d970*/  FMUL.FTZ R25, R42, R10 ;  /* 0x0000000a2a197220 */ /* 0x000fe20000410000 */
[----:B------:R-:W-:-:S02]  /*d980*/  HADD2.F32 R4, -RZ, R34.H0_H0 ;  /* 0x20000022ff047230 */ /* 0x000fc40000004100 */
[-C--:B------:R-:W-:Y:S01]  /*d990*/  FFMA.FTZ R14, R42, R6.reuse, -R21 ;  /* 0x000000062a0e7223 */ /* 0x080fe20000010815 */
[----:B------:R-:W-:Y:S02]  /*d9a0*/  HADD2.F32 R34, -RZ, R34.H1_H1 ;  /* 0x30000022ff227230 */ /* 0x000fe40000004100 */
[----:B------:R-:W-:Y:S01]  /*d9b0*/  FFMA.FTZ R42, R0, R6, R25 ;  /* 0x00000006002a7223 */ /* 0x000fe20000010019 */
[----:B------:R-:W-:Y:S01]  /*d9c0*/  HADD2.F32 R10, -RZ, R44.H0_H0 ;  /* 0x2000002cff0a7230 */ /* 0x000fe20000004100 */
[----:B------:R-:W-:Y:S01]  /*d9d0*/  F2FP.F16.E4M3.UNPACK_B R46, R15.H1 ;  /* 0x0000000fff2e723e */ /* 0x000fe200030006ff */
[----:B------:R-:W-:Y:S01]  /*d9e0*/  HADD2.F32 R6, -RZ, R33.H0_H0 ;  /* 0x20000021ff067230 */ /* 0x000fe20000004100 */
[----:B------:R-:W-:Y:S01]  /*d9f0*/  F2FP.SATFINITE.E4M3.F32.PACK_AB_MERGE_C R38, R39, R38, RZ ;  /* 0x000000262726723e */ /* 0x000fe200048070ff */
        /* <DEDUP_REMOVED lines=8> */
[----:B------:R-:W-:Y:S01]  /*da80*/  FMUL.FTZ R21, R44, R34 ;  /* 0x000000222c157220 */ /* 0x000fe20000410000 */
[----:B------:R-:W-:Y:S01]  /*da90*/  F2FP.F16.E4M3.UNPACK_B R0, R24.H1 ;  /* 0x00000018ff00723e */ /* 0x000fe200030006ff */
[----:B------:R-:W-:Y:S01]  /*daa0*/  FMUL.FTZ R25, R4, R34 ;  /* 0x0000002204197220 */ /* 0x000fe20000410000 */
[----:B------:R-:W-:-:S02]  /*dab0*/  HADD2.F32 R48, -RZ, R46.H0_H0 ;  /* 0x2000002eff307230 */ /* 0x000fc40000004100 */
[-C--:B------:R-:W-:Y:S01]  /*dac0*/  FFMA.FTZ R21, R4, R28.reuse, -R21 ;  /* 0x0000001c04157223 */ /* 0x080fe20000010815 */
[----:B------:R-:W-:Y:S02]  /*dad0*/  HADD2.F32 R4, -RZ, R11.H0_H0 ;  /* 0x2000000bff047230 */ /* 0x000fe40000004100 */
[----:B------:R-:W-:Y:S01]  /*dae0*/  FFMA.FTZ R25, R44, R28, R25 ;  /* 0x0000001c2c197223 */ /* 0x000fe20000010019 */
[--C-:B------:R-:W-:Y:S01]  /*daf0*/  HADD2.F32 R28, -RZ, R0.reuse.H0_H0 ;  /* 0x20000000ff1c7230 */ /* 0x100fe20000004100 */
[----:B------:R-:W-:Y:S01]  /*db00*/  F2FP.F16.E4M3.UNPACK_B R34, R24 ;  /* 0x00000018ff22723e */ /* 0x000fe200020006ff */
[----:B------:R-:W-:Y:S02]  /*db10*/  HADD2.F32 R49, -RZ, R0.H1_H1 ;  /* 0x30000000ff317230 */ /* 0x000fe40000004100 */
[-C--:B------:R-:W-:Y:S01]  /*db20*/  FMUL.FTZ R33, R48, R4.reuse ;  /* 0x0000000430217220 */ /* 0x080fe20000410000 */
[----:B------:R-:W-:Y:S02]  /*db30*/  HADD2.F32 R0, -RZ, R7.H0_H0 ;  /* 0x20000007ff007230 */ /* 0x000fe40000004100 */
[----:B------:R-:W-:Y:S01]  /*db40*/  FMUL.FTZ R47, R28, R4 ;  /* 0x000000041c2f7220 */ /* 0x000fe20000410000 */
[----:B------:R-:W-:Y:S01]  /*db50*/  HADD2.F32 R51, -RZ, R46.H1_H1 ;  /* 0x3000002eff337230 */ /* 0x000fe20000004100 */
[----:B------:R-:W-:Y:S01]  /*db60*/  F2FP.SATFINITE.E4M3.F32.PACK_AB_MERGE_C R30, R30, R41, RZ ;  /* 0x000000291e1e723e */ /* 0x000fe200048070ff */
[----:B------:R-:W-:-:S02]  /*db70*/  HADD2.F32 R11, -RZ, R11.H1_H1 ;  /* 0x3000000bff0b7230 */ /* 0x000fc40000004100 */
[-C--:B------:R-:W-:Y:S01]  /*db80*/  FFMA.FTZ R33, R28, R0.reuse, -R33 ;  /* 0x000000001c217223 */ /* 0x080fe20000010821 */
[----:B------:R-:W-:Y:S02]  /*db90*/  HADD2.F32 R7, -RZ, R7.H1_H1 ;  /* 0x30000007ff077230 */ /* 0x000fe40000004100 */
[----:B------:R-:W-:Y:S01]  /*dba0*/  FFMA.FTZ R47, R48, R0, R47 ;  /* 0x00000000302f7223 */ /* 0x000fe2000001002f */
[----:B------:R-:W-:Y:S01]  /*dbb0*/  F2FP.F16.E4M3.UNPACK_B R0, R15 ;  /* 0x0000000fff00723e */ /* 0x000fe200020006ff */
[-C--:B------:R-:W-:Y:S01]  /*dbc0*/  FMUL.FTZ R4, R51, R11.reuse ;  /* 0x0000000b33047220 */ /* 0x080fe20000410000 */
[--C-:B------:R-:W-:Y:S02]  /*dbd0*/  HADD2.F32 R44, -RZ, R34.reuse.H0_H0 ;  /* 0x20000022ff2c7230 */ /* 0x100fe40000004100 */
[C---:B------:R-:W-:Y:S01]  /*dbe0*/  FMUL.FTZ R28, R49.reuse, R11 ;  /* 0x0000000b311c7220 */ /* 0x040fe20000410000 */
[----:B------:R-:W-:Y:S02]  /*dbf0*/  HADD2.F32 R15, -RZ, R34.H1_H1 ;  /* 0x30000022ff0f7230 */ /* 0x000fe40000004100 */
[----:B------:R-:W-:Y:S01]  /*dc00*/  FFMA.FTZ R24, R49, R7, -R4 ;  /* 0x0000000731187223 */ /* 0x000fe20000010804 */
[----:B------:R-:W-:-:S02]  /*dc10*/  HADD2.F32 R34, -RZ, R0.H0_H0 ;  /* 0x20000000ff227230 */ /* 0x000fc40000004100 */
[----:B------:R-:W-:Y:S01]  /*dc20*/  FFMA.FTZ R28, R51, R7, R28 ;  /* 0x00000007331c7223 */ /* 0x000fe2000001001c */
[----:B------:R-:W-:Y:S01]  /*dc30*/  HADD2.F32 R4, -RZ, R32.H0_H0 ;  /* 0x20000020ff047230 */ /* 0x000fe20000004100 */
[----:B------:R-:W-:Y:S01]  /*dc40*/  F2FP.SATFINITE.E4M3.F32.PACK_AB_MERGE_C R14, R14, R27, RZ ;  /* 0x0000001b0e0e723e */ /* 0x000fe200048070ff */
[----:B------:R-:W-:Y:S01]  /*dc50*/  HADD2.F32 R49, -RZ, R0.H1_H1 ;  /* 0x30000000ff317230 */ /* 0x000fe20000004100 */
[----:B------:R-:W-:Y:S01]  /*dc60*/  F2FP.SATFINITE.E4M3.F32.PACK_AB_MERGE_C R24, R24, R33, RZ ;  /* 0x000000211818723e */ /* 0x000fe200048070ff */
[----:B------:R-:W-:Y:S02]  /*dc70*/  HADD2.F32 R32, -RZ, R32.H1_H1 ;  /* 0x30000020ff207230 */ /* 0x000fe40000004100 */
[-C--:B------:R-:W-:Y:S01]  /*dc80*/  FMUL.FTZ R7, R34, R4.reuse ;  /* 0x0000000422077220 */ /* 0x080fe20000410000 */
[--C-:B------:R-:W-:Y:S02]  /*dc90*/  HADD2.F32 R0, -RZ, R29.reuse.H0_H0 ;  /* 0x2000001dff007230 */ /* 0x100fe40000004100 */
[----:B------:R-:W-:Y:S01]  /*dca0*/  FMUL.FTZ R11, R44, R4 ;  /* 0x000000042c0b7220 */ /* 0x000fe20000410000 */
[----:B------:R-:W-:-:S02]  /*dcb0*/  HADD2.F32 R29, -RZ, R29.H1_H1 ;  /* 0x3000001dff1d7230 */ /* 0x000fc40000004100 */
        /* <DEDUP_REMOVED lines=20> */
.L_x_7504:
[----:B------:R-:W-:Y:S05]  /*de00*/  BSYNC B0 ;  /* 0x0000000000007941 */ /* 0x000fea0003800000 */
.L_x_7493:
[----:B------:R-:W-:Y:S01]  /*de10*/  @!PT LDS RZ, [RZ] ;  /* 0x00000000fffff984 */ /* 0x000fe20000000800 */
[----:B------:R-:W-:Y:S01]  /*de20*/  @!PT LDS RZ, [RZ] ;  /* 0x00000000fffff984 */ /* 0x000fe20000000800 */
[----:B------:R-:W-:Y:S01]  /*de30*/  @!PT LDS RZ, [RZ] ;  /* 0x00000000fffff984 */ /* 0x000fe20000000800 */
[----:B------:R-:W-:Y:S01]  /*de40*/  @!PT LDS RZ, [RZ] ;  /* 0x00000000fffff984 */ /* 0x000fe20000000800 */
[----:B------:R4:W-:Y:S06]  /*de50*/  MEMBAR.ALL.CTA ;  /* 0x0000000000007992 */ /* 0x0009ec0000008000 */
[----:B----4-:R-:W4:Y:S01]  /*de60*/  FENCE.VIEW.ASYNC.S ;  /* 0x00000000000073c6 */ /* 0x010f220000000000 */
[----:B------:R-:W-:Y:S05]  /*de70*/  WARPSYNC.ALL ;  /* 0x0000000000007948 */ /* 0x000fea0003800000 */
[----:B----4-:R-:W-:Y:S06]  /*de80*/  BAR.SYNC.DEFER_BLOCKING 0xd, 0x100 ;  /* 0x0344000000007b1d */ /* 0x010fec0000010000 */
.L_x_7490:
[----:B------:R-:W-:-:S13]  /*de90*/  ISETP.NE.AND P0, PT, R198, 0x3, PT ;  /* 0x00000003c600780c */ /* 0x000fda0003f05270 */
[----:B------:R-:W-:Y:S05]  /*dea0*/  @!P0 BRA `(.L_x_7514) ;  /* 0x0000000000048947 */ /* 0x000fea0003800000 */
[----:B------:R-:W-:Y:S01]  /*deb0*/  BPT.TRAP 0x1 ;  /* 0x000000040000795c */ /* 0x000fe20000300000 */
.L_x_7514:
[----:B-12---:R-:W-:Y:S02]  /*dec0*/  LEA R3, R197, R18, 0x3 ;  /* 0x00000012c5037211 */ /* 0x006fe400078e18ff */
[----:B---3--:R-:W-:-:S04]  /*ded0*/  SHF.L.U32 R4, R199, 0x1f, RZ ;  /* 0x0000001fc7047819 */ /* 0x008fc800000006ff */
[----:B------:R1:W2:Y:S01]  /*dee0*/  SYNCS.PHASECHK.TRANS64.TRYWAIT P1, [R3+URZ+0x22830], R4 ;  /* 0x02283004030075a7 */ /* 0x0002a2000802017f */
[----:B------:R-:W-:Y:S05]  /*def0*/  @!P0 BRA `(.L_x_7515) ;  /* 0x0000000000048947 */ /* 0x000fea0003800000 */
[----:B------:R-:W-:Y:S01]  /*df00*/  BPT.TRAP 0x1 ;  /* 0x000000040000795c */ /* 0x000fe20000300000 */
.L_x_7515:
[----:B------:R-:W-:-:S05]  /*df10*/  VIADD R0, R18, 0x18400 ;  /* 0x0001840012007836 */ /* 0x000fca0000000000 */
[----:B------:R-:W-:-:S04]  /*df20*/  SHF.R.U32.HI R0, RZ, 0x4, R0 ;  /* 0x00000004ff007819 */ /* 0x000fc80000011600 */
[----:B------:R-:W-:-:S04]  /*df30*/  LOP3.LUT R0, R0, 0x3fff, RZ, 0xc0, !PT ;  /* 0x00003fff00007812 */ /* 0x000fc800078ec0ff */
[----:B------:R-:W-:-:S05]  /*df40*/  LOP3.LUT R0, R0, 0x10000, RZ, 0xfc, !PT ;  /* 0x0001000000007812 */ /* 0x000fca00078efcff */
[----:B------:R-:W-:Y:S01]  /*df50*/  IMAD R12, R197, 0x500, R0 ;  /* 0x00000500c50c7824 */ /* 0x000fe200078e0200 */
[----:B--2---:R-:W-:Y:S06]  /*df60*/  @P1 BRA `(.L_x_7516) ;  /* 0x0000000000081947 */ /* 0x004fec0003800000 */
[----:B------:R-:W2:Y:S02]  /*df70*/  SYNCS.PHASECHK.TRANS64.TRYWAIT P1, [R3+URZ+0x22830], R4 ;  /* 0x02283004030075a7 */ /* 0x000ea4000802017f */
[----:B--2---:R-:W-:Y:S05]  /*df80*/  @!P1 BRA `(.L_x_7517) ;  /* 0x0000013000e09947 */ /* 0x004fea0003800000 */
.L_x_7516:
[----:B-12---:R-:W-:Y:S01]  /*df90*/  MOV R4, R12 ;  /* 0x0000000c00047202 */ /* 0x006fe20000000f00 */
[----:B------:R-:W-:Y:S05]  /*dfa0*/  WARPSYNC.ALL ;  /* 0x0000000000007948 */ /* 0x000fea0003800000 */
[----:B------:R-:W-:Y:S01]  /*dfb0*/  IMAD.MOV.U32 R5, RZ, RZ, 0x40000040 ;  /* 0x40000040ff057424 */ /* 0x000fe200078e00ff */
[----:B------:R-:W-:Y:S01]  /*dfc0*/  R2UR UR6, R4 ;  /* 0x00000000040672ca */ /* 0x000fe200000e0000 */
[----:B------:R-:W-:Y:S01]  /*dfd0*/  WARPGROUP.ARRIVE ;  /* 0x00000000000079c5 */ /* 0x000fe20000000000 */
[----:B------:R-:W-:Y:S01]  /*dfe0*/  LOP3.LUT R4, R31, 0x10000, RZ, 0xfc, !PT ;  /* 0x000100001f047812 */ /* 0x000fe200078efcff */
[----:B------:R-:W-:Y:S01]  /*dff0*/  VIADD R6, R12, 0x100 ;  /* 0x000001000c067836 */ /* 0x000fe20000000000 */
[C---:B------:R-:W-:Y:S01]  /*e000*/  R2UR UR7, R5.reuse ;  /* 0x00000000050772ca */ /* 0x040fe200000e0000 */
[----:B------:R-:W-:Y:S01]  /*e010*/  IMAD.MOV.U32 R7, RZ, RZ, 0x40000040 ;  /* 0x40000040ff077424 */ /* 0x000fe200078e00ff */
[----:B------:R-:W-:Y:S01]  /*e020*/  R2UR UR4, R4 ;  /* 0x00000000040472ca */ /* 0x000fe200000e0000 */
[----:B------:R-:W-:Y:S01]  /*e030*/  VIADD R8, R12, 0x200 ;  /* 0x000002000c087836 */ /* 0x000fe20000000000 */
[----:B------:R-:W-:Y:S01]  /*e040*/  R2UR UR5, R5 ;  /* 0x00000000050572ca */ /* 0x000fe200000e0000 */
        /* <DEDUP_REMOVED lines=12> */
[----:B------:R-:W-:Y:S01]  /*e110*/  QGMMA.64x32x32.F32.E4M3.E4M3 R104, gdesc[UR4], RZ, !UPT, gsb0 ;  /* 0x00600000046879f3 */ /* 0x000fe2000c0008ff */
        /* <DEDUP_REMOVED lines=9> */
[----:B------:R-:W-:Y:S01]  /*e1b0*/  IMAD.MOV.U32 R13, RZ, RZ, 0x40000040 ;  /* 0x40000040ff0d7424 */ /* 0x000fe200078e00ff */
[----:B------:R-:W-:Y:S01]  /*e1c0*/  R2UR UR17, R5 ;  /* 0x00000000051172ca */ /* 0x000fe200000e0000 */
[----:B------:R-:W-:Y:S01]  /*e1d0*/  IMAD.MOV.U32 R87, RZ, RZ, RZ ;  /* 0x000000ffff577224 */ /* 0x000fe200078e00ff */
[----:B------:R-:W-:-:S02]  /*e1e0*/  IADD3 R10, R12, 0x400, RZ ;  /* 0x000004000c0a7810 */ /* 0x000fc40007ffe0ff */
[----:B------:R-:W-:Y:S01]  /*e1f0*/  R2UR UR23, R11 ;  /* 0x000000000b1772ca */ /* 0x000fe200000e0000 */
[----:B------:R-:W-:Y:S01]  /*e200*/  IMAD.MOV.U32 R11, RZ, RZ, 0x40000040 ;  /* 0x40000040ff0b7424 */ /* 0x000fe200078e00ff */
[----:B------:R-:W-:Y:S01]  /*e210*/  R2UR UR22, R10 ;  /* 0x000000000a1672ca */ /* 0x000fe200000e0000 */
[C---:B------:R-:W-:Y:S01]  /*e220*/  VIADD R10, R4.reuse, 0x2 ;  /* 0x00000002040a7836 */ /* 0x040fe20000000000 */
[----:B------:R-:W-:Y:S02]  /*e230*/  R2UR UR20, R4 ;  /* 0x00000000041472ca */ /* 0x000fe400000e0000 */
[----:B------:R-:W-:Y:S02]  /*e240*/  R2UR UR21, R5 ;  /* 0x00000000051572ca */ /* 0x000fe400000e0000 */
[----:B------:R-:W-:Y:S01]  /*e250*/  R2UR UR6, R6 ;  /* 0x00000000060672ca */ /* 0x000fe200000e0000 */
[----:B------:R-:W-:Y:S01]  /*e260*/  VIADD R6, R12, 0x202 ;  /* 0x000002020c067836 */ /* 0x000fe20000000000 */
[----:B------:R-:W-:Y:S01]  /*e270*/  R2UR UR7, R7 ;  /* 0x00000000070772ca */ /* 0x000fe200000e0000 */
[----:B------:R-:W-:Y:S01]  /*e280*/  IMAD.MOV.U32 R7, RZ, RZ, 0x40000040 ;  /* 0x40000040ff077424 */ /* 0x000fe200078e00ff */
[----:B------:R-:W-:-:S02]  /*e290*/  R2UR UR4, R10 ;  /* 0x000000000a0472ca */ /* 0x000fc400000e0000 */
[----:B------:R-:W-:Y:S02]  /*e2a0*/  R2UR UR5, R11 ;  /* 0x000000000b0572ca */ /* 0x000fe400000e0000 */
[----:B------:R-:W-:Y:S01]  /*e2b0*/  IADD3 R8, R12, 0x102, RZ ;  /* 0x000001020c087810 */ /* 0x000fe20007ffe0ff */
[----:B------:R-:W-:Y:S02]  /*e2c0*/  WARPGROUP.DEPBAR.LE gsb0, 0x0 ;  /* 0x00008000000079c5 */ /* 0x000fe40000010000 */
[----:B------:R-:W-:-:S06]  /*e2d0*/  WARPGROUP.ARRIVE ;  /* 0x00000000000079c5 */ /* 0x000fcc0000000000 */
[----:B------:R-:W-:Y:S01]  /*e2e0*/  QGMMA.64x32x32.F32.E4M3.E4M3 R88, gdesc[UR8], RZ, !UPT, gsb0 ;  /* 0x00600000085879f3 */ /* 0x000fe2000c0008ff */
[----:B------:R-:W-:Y:S02]  /*e2f0*/  R2UR UR10, R8 ;  /* 0x00000000080a72ca */ /* 0x000fe400000e0000 */
[----:B------:R-:W-:Y:S02]  /*e300*/  R2UR UR11, R9 ;  /* 0x00000000090b72ca */ /* 0x000fe400000e0000 */
[----:B------:R-:W-:Y:S02]  /*e310*/  R2UR UR8, R10 ;  /* 0x000000000a0872ca */ /* 0x000fe400000e0000 */
[----:B------:R-:W-:Y:S02]  /*e320*/  R2UR UR9, R11 ;  /* 0x000000000b0972ca */ /* 0x000fe400000e0000 */
[----:B------:R-:W-:Y:S02]  /*e330*/  IADD3 R8, R12, 0x302, RZ ;  /* 0x000003020c087810 */ /* 0x000fe40007ffe0ff */
[----:B------:R-:W-:Y:S01]  /*e340*/  MOV R9, 0x40000040 ;  /* 0x4000004000097802 */ /* 0x000fe20000000f00 */
[----:B------:R-:W-:-:S02]  /*e350*/  WARPGROUP.DEPBAR.LE gsb0, 0x0 ;  /* 0x00008000000079c5 */ /* 0x000fc40000010000 */
[----:B------:R-:W-:-:S06]  /*e360*/  WARPGROUP.ARRIVE ;  /* 0x00000000000079c5 */ /* 0x000fcc0000000000 */
[----:B------:R-:W-:Y:S01]  /*e370*/  QGMMA.64x32x32.F32.E4M3.E4M3 R56, gdesc[UR12], RZ, !UPT, gsb0 ;  /* 0x006000000c3879f3 */ /* 0x000fe2000c0008ff */
[----:B------:R-:W-:Y:S01]  /*e380*/  R2UR UR14, R6 ;  /* 0x00000000060e72ca */ /* 0x000fe200000e0000 */
[----:B------:R-:W-:Y:S01]  /*e390*/  VIADD R6, R12, 0x4 ;  /* 0x000000040c067836 */ /* 0x000fe20000000000 */
[----:B------:R-:W-:Y:S01]  /*e3a0*/  R2UR UR15, R7 ;  /* 0x00000000070f72ca */ /* 0x000fe200000e0000 */
[----:B------:R-:W-:Y:S01]  /*e3b0*/  IMAD.MOV.U32 R7, RZ, RZ, 0x40000040 ;  /* 0x40000040ff077424 */ /* 0x000fe200078e00ff */
[----:B------:R-:W-:Y:S02]  /*e3c0*/  R2UR UR12, R10 ;  /* 0x000000000a0c72ca */ /* 0x000fe400000e0000 */
[----:B------:R-:W-:Y:S01]  /*e3d0*/  R2UR UR13, R11 ;  /* 0x000000000b0d72ca */ /* 0x000fe200000e0000 */
[----:B------:R-:W-:Y:S02]  /*e3e0*/  WARPGROUP.DEPBAR.LE gsb0, 0x0 ;  /* 0x00008000000079c5 */ /* 0x000fe40000010000 */
[----:B0-----:R-:W-:-:S06]  /*e3f0*/  WARPGROUP.ARRIVE ;  /* 0x00000000000079c5 */ /* 0x001fcc0000000000 */
[----:B------:R-:W-:Y:S01]  /*e400*/  QGMMA.64x32x32.F32.E4M3.E4M3 R40, gdesc[UR16], RZ, !UPT, gsb0 ;  /* 0x00600000102879f3 */ /* 0x000fe2000c0008ff */
[----:B------:R-:W-:Y:S02]  /*e410*/  R2UR UR18, R8 ;  /* 0x00000000081272ca */ /* 0x000fe400000e0000 */
[----:B------:R-:W-:Y:S01]  /*e420*/  R2UR UR19, R9 ;  /* 0x00000000091372ca */ /* 0x000fe200000e0000 */
[----:B------:R-:W-:Y:S01]  /*e430*/  IMAD.MOV.U32 R9, RZ, RZ, 0x40000040 ;  /* 0x40000040ff097424 */ /* 0x000fe200078e00ff */
[----:B------:R-:W-:Y:S02]  /*e440*/  R2UR UR16, R10 ;  /* 0x000000000a1072ca */ /* 0x000fe400000e0000 */
[----:B------:R-:W-:Y:S02]  /*e450*/  R2UR UR17, R11 ;  /* 0x000000000b1172ca */ /* 0x000fe400000e0000 */
[----:B------:R-:W-:Y:S01]  /*e460*/  IADD3 R8, R12, 0x104, RZ ;  /* 0x000001040c087810 */ /* 0x000fe20007ffe0ff */
[----:B------:R-:W-:-:S02]  /*e470*/  WARPGROUP.DEPBAR.LE gsb0, 0x0 ;  /* 0x00008000000079c5 */ /* 0x000fc40000010000 */
[----:B-----5:R-:W-:-:S06]  /*e480*/  WARPGROUP.ARRIVE ;  /* 0x00000000000079c5 */ /* 0x020fcc0000000000 */
        /* <DEDUP_REMOVED lines=9> */
[----:B------:R-:W-:Y:S01]  /*e520*/  QGMMA.64x32x32.F32.E4M3.E4M3 R104, gdesc[UR4], R104, gsb0 ;  /* 0x00600000046879f3 */ /* 0x000fe20008000868 */
[----:B------:R-:W-:Y:S01]  /*e530*/  R2UR UR6, R6 ;  /* 0x00000000060672ca */ /* 0x000fe200000e0000 */
[----:B------:R-:W-:Y:S01]  /*e540*/  VIADD R6, R12, 0x204 ;  /* 0x000002040c067836 */ /* 0x000fe20000000000 */
[----:B------:R-:W-:Y:S01]  /*e550*/  R2UR UR7, R7 ;  /* 0x00000000070772ca */ /* 0x000fe200000e0000 */
[----:B------:R-:W-:Y:S01]  /*e560*/  IMAD.MOV.U32 R7, RZ, RZ, 0x40000040 ;  /* 0x40000040ff077424 */ /* 0x000fe200078e00ff */
[----:B------:R-:W-:Y:S02]  /*e570*/  WARPGROUP.DEPBAR.LE gsb0, 0x0 ;  /* 0x00008000000079c5 */ /* 0x000fe40000010000 */
[----:B------:R-:W-:-:S06]  /*e580*/  WARPGROUP.ARRIVE ;  /* 0x00000000000079c5 */ /* 0x000fcc0000000000 */
[----:B------:R-:W-:Y:S01]  /*e590*/  QGMMA.64x32x32.F32.E4M3.E4M3 R88, gdesc[UR8], R88, gsb0 ;  /* 0x00600000085879f3 */ /* 0x000fe20008000858 */
[----:B------:R-:W-:Y:S01]  /*e5a0*/  R2UR UR10, R8 ;  /* 0x00000000080a72ca */ /* 0x000fe200000e0000 */
[----:B------:R-:W-:Y:S01]  /*e5b0*/  VIADD R8, R4, 0x4 ;  /* 0x0000000404087836 */ /* 0x000fe20000000000 */
[----:B------:R-:W-:Y:S01]  /*e5c0*/  R2UR UR11, R9 ;  /* 0x00000000090b72ca */ /* 0x000fe200000e0000 */
[----:B------:R-:W-:-:S03]  /*e5d0*/  IMAD.MOV.U32 R9, RZ, RZ, 0x40000040 ;  /* 0x40000040ff097424 */ /* 0x000fc600078e00ff */
[C---:B------:R-:W-:Y:S02]  /*e5e0*/  R2UR UR4, R8.reuse ;  /* 0x00000000080472ca */ /* 0x040fe400000e0000 */
[C---:B------:R-:W-:Y:S02]  /*e5f0*/  R2UR UR5, R9.reuse ;  /* 0x00000000090572ca */ /* 0x040fe400000e0000 */
[----:B------:R-:W-:Y:S02]  /*e600*/  R2UR UR8, R8 ;  /* 0x00000000080872ca */ /* 0x000fe400000e0000 */
[----:B------:R-:W-:Y:S01]  /*e610*/  R2UR UR9, R9 ;  /* 0x00000000090972ca */ /* 0x000fe200000e0000 */
[----:B------:R-:W-:Y:S02]  /*e620*/  WARPGROUP.DEPBAR.LE gsb0, 0x0 ;  /* 0x00008000000079c5 */ /* 0x000fe40000010000 */
[----:B------:R-:W-:-:S06]  /*e630*/  WARPGROUP.ARRIVE ;  /* 0x00000000000079c5 */ /* 0x000fcc0000000000 */
[----:B------:R-:W-:Y:S01]  /*e640*/  QGMMA.64x32x32.F32.E4M3.E4M3 R56, gdesc[UR12], R56, gsb0 ;  /* 0x006000000c3879f3 */ /* 0x000fe20008000838 */
[----:B------:R-:W-:Y:S01]  /*e650*/  R2UR UR14, R6 ;  /* 0x00000000060e72ca */ /* 0x000fe200000e0000 */
[----:B------:R-:W-:Y:S01]  /*e660*/  VIADD R6, R12, 0x6 ;  /* 0x000000060c067836 */ /* 0x000fe20000000000 */
[----:B------:R-:W-:Y:S01]  /*e670*/  R2UR UR15, R7 ;  /* 0x00000000070f72ca */ /* 0x000fe200000e0000 */
[----:B------:R-:W-:Y:S01]  /*e680*/  IMAD.MOV.U32 R7, RZ, RZ, 0x40000040 ;  /* 0x40000040ff077424 */ /* 0x000fe200078e00ff */
[----:B------:R-:W-:Y:S02]  /*e690*/  R2UR UR12, R8 ;  /* 0x00000000080c72ca */ /* 0x000fe400000e0000 */
[----:B------:R-:W-:Y:S01]  /*e6a0*/  R2UR UR13, R9 ;  /* 0x00000000090d72ca */ /* 0x000fe200000e0000 */
[----:B------:R-:W-:Y:S02]  /*e6b0*/  WARPGROUP.DEPBAR.LE gsb0, 0x0 ;  /* 0x00008000000079c5 */ /* 0x000fe40000010000 */
[----:B------:R-:W-:-:S06]  /*e6c0*/  WARPGROUP.ARRIVE ;  /* 0x00000000000079c5 */ /* 0x000fcc0000000000 */
[----:B------:R-:W-:Y:S01]  /*e6d0*/  QGMMA.64x32x32.F32.E4M3.E4M3 R40, gdesc[UR16], R40, gsb0 ;  /* 0x00600000102879f3 */ /* 0x000fe20008000828 */
[----:B------:R-:W-:Y:S02]  /*e6e0*/  R2UR UR18, R14 ;  /* 0x000000000e1272ca */ /* 0x000fe400000e0000 */
[----:B------:R-:W-:Y:S01]  /*e6f0*/  R2UR UR19, R15 ;  /* 0x000000000f1372ca */ /* 0x000fe200000e0000 */
[----:B------:R-:W-:Y:S01]  /*e700*/  IMAD.MOV.U32 R15, RZ, RZ, 0x40000040 ;  /* 0x40000040ff0f7424 */ /* 0x000fe200078e00ff */
[----:B------:R-:W-:Y:S02]  /*e710*/  R2UR UR16, R8 ;  /* 0x00000000081072ca */ /* 0x000fe400000e0000 */
[----:B------:R-:W-:Y:S02]  /*e720*/  R2UR UR17, R9 ;  /* 0x00000000091172ca */ /* 0x000fe400000e0000 */
[----:B------:R-:W-:Y:S01]  /*e730*/  IADD3 R14, R12, 0x106, RZ ;  /* 0x000001060c0e7810 */ /* 0x000fe20007ffe0ff */
[----:B------:R-:W-:-:S02]  /*e740*/  WARPGROUP.DEPBAR.LE gsb0, 0x0 ;  /* 0x00008000000079c5 */ /* 0x000fc40000010000 */
[----:B------:R-:W-:-:S06]  /*e750*/  WARPGROUP.ARRIVE ;  /* 0x00000000000079c5 */ /* 0x000fcc0000000000 */
[----:B------:R-:W-:Y:S01]  /*e760*/  QGMMA.64x32x32.F32.E4M3.E4M3 R24, gdesc[UR20], R24, gsb0 ;  /* 0x00600000141879f3 */ /* 0x000fe20008000818 */
[----:B------:R-:W-:Y:S02]  /*e770*/  R2UR UR22, R20 ;  /* 0x00000000141672ca */ /* 0x000fe400000e0000 */
[----:B------:R-:W-:Y:S02]  /*e780*/  R2UR UR23, R21 ;  /* 0x00000000151772ca */ /* 0x000fe400000e0000 */
        /* <DEDUP_REMOVED lines=12> */
[----:B------:R-:W-:Y:S02]  /*e850*/  R2UR UR10, R14 ;  /* 0x000000000e0a72ca */ /* 0x000fe400000e0000 */
[----:B------:R-:W-:Y:S02]  /*e860*/  R2UR UR11, R15 ;  /* 0x000000000f0b72ca */ /* 0x000fe400000e0000 */
[C---:B------:R-:W-:Y:S01]  /*e870*/  IADD3 R14, R12.reuse, 0x306, RZ ;  /* 0x000003060c0e7810 */ /* 0x040fe20007ffe0ff */
[----:B------:R-:W-:Y:S01]  /*e880*/  VIADD R12, R12, 0x406 ;  /* 0x000004060c0c7836 */ /* 0x000fe20000000000 */
[----:B------:R-:W-:Y:S01]  /*e890*/  MOV R15, 0x40000040 ;  /* 0x40000040000f7802 */ /* 0x000fe20000000f00 */
        /* <DEDUP_REMOVED lines=9> */
[C---:B------:R-:W-:Y:S02]  /*e930*/  R2UR UR8, R6.reuse ;  /* 0x00000000060872ca */ /* 0x040fe400000e0000 */
[C---:B------:R-:W-:Y:S02]  /*e940*/  R2UR UR9, R7.reuse ;  /* 0x00000000070972ca */ /* 0x040fe400000e0000 */
[----:B------:R-:W-:Y:S02]  /*e950*/  R2UR UR12, R6 ;  /* 0x00000000060c72ca */ /* 0x000fe400000e0000 */
[----:B------:R-:W-:Y:S01]  /*e960*/  R2UR UR13, R7 ;  /* 0x00000000070d72ca */ /* 0x000fe200000e0000 */
        /* <DEDUP_REMOVED lines=32> */
.L_x_7518:
        /* <DEDUP_REMOVED lines=86> */
[----:B------:R-:W5:Y:S01]  /*f0d0*/  S2R R125, SR_CgaCtaId ;  /* 0x00000000007d7919 */ /* 0x000f620000008800 */
        /* <DEDUP_REMOVED lines=27> */
[----:B--2---:R-:W-:Y:S01]  /*f290*/  IADD3 R33, R121, R72, RZ ;  /* 0x0000004879217210 */ /* 0x004fe20007ffe0ff */
[----:B------:R-:W-:-:S06]  /*f2a0*/  FMUL.FTZ R121, R2, R36 ;  /* 0x0000002402797220 */ /* 0x000fcc0000410000 */
[----:B------:R-:W2:Y:S01]  /*f2b0*/  MUFU.TANH R64, R64 ;  /* 0x0000004000407308 */ /* 0x000ea20000002400 */
[----:B------:R-:W-:-:S05]  /*f2c0*/  IMAD R33, R120, -0xa0, R33 ;  /* 0xffffff6078217824 */ /* 0x000fca00078e0221 */
[C---:B------:R-:W-:Y:S02]  /*f2d0*/  ISETP.GT.AND P1, PT, R33.reuse, RZ, PT ;  /* 0x000000ff2100720c */ /* 0x040fe40003f24270 */
[----:B------:R-:W2:Y:S01]  /*f2e0*/  MUFU.TANH R56, R56 ;  /* 0x0000003800387308 */ /* 0x000ea20000002400 */
[C---:B------:R-:W-:Y:S02]  /*f2f0*/  ISETP.GT.AND P2, PT, R33.reuse, 0x1, PT ;  /* 0x000000012100780c */ /* 0x040fe40003f44270 */
[----:B------:R-:W-:Y:S02]  /*f300*/  ISETP.GT.AND P3, PT, R33, 0x8, PT ;  /* 0x000000082100780c */ /* 0x000fe40003f64270 */
[----:B0-----:R-:W-:Y:S02]  /*f310*/  FSEL R108, R14, -INF , P1 ;  /* 0xff8000000e6c7808 */ /* 0x001fe40000800000 */
[----:B-1----:R-:W-:Y:S01]  /*f320*/  FSEL R15, R15, -INF , P2 ;  /* 0xff8000000f0f7808 */ /* 0x002fe20001000000 */
[----:B------:R-:W0:Y:S01]  /*f330*/  MUFU.TANH R63, R63 ;  /* 0x0000003f003f7308 */ /* 0x000e220000002400 */
[----:B------:R-:W-:-:S02]  /*f340*/  ISETP.GT.AND P4, PT, R33, 0x9, PT ;  /* 0x000000092100780c */ /* 0x000fc40003f84270 */
[----:B---3--:R-:W-:Y:S02]  /*f350*/  FSEL R112, R74, -INF , P3 ;  /* 0xff8000004a707808 */ /* 0x008fe40001800000 */
[----:B------:R-:W-:Y:S02]  /*f360*/  FMNMX.FTZ R123, R108, R15, !PT ;  /* 0x0000000f6c7b7209 */ /* 0x000fe40007810000 */
[----:B------:R-:W-:Y:S01]  /*f370*/  ISETP.GT.AND P5, PT, R33, 0x10, PT ;  /* 0x000000102100780c */ /* 0x000fe20003fa4270 */
[----:B------:R-:W1:Y:S01]  /*f380*/  MUFU.TANH R59, R59 ;  /* 0x0000003b003b7308 */ /* 0x000e620000002400 */
[----:B----4-:R-:W-:Y:S02]  /*f390*/  FSEL R110, R73, -INF , P4 ;  /* 0xff800000496e7808 */ /* 0x010fe40002000000 */
[----:B------:R-:W-:Y:S02]  /*f3a0*/  FMNMX.FTZ R123, R112, R123, !PT ;  /* 0x0000007b707b7209 */ /* 0x000fe40007810000 */
[----:B-----5:R-:W-:-:S02]  /*f3b0*/  FSEL R12, R12, -INF , P1 ;  /* 0xff8000000c0c7808 */ /* 0x020fc40000800000 */
[----:B------:R-:W-:Y:S01]  /*f3c0*/  ISETP.GT.AND P1, PT, R33, 0x11, PT ;  /* 0x000000112100780c */ /* 0x000fe20003f24270 */
[----:B------:R-:W3:Y:S01]  /*f3d0*/  MUFU.TANH R68, R68 ;  /* 0x0000004400447308 */ /* 0x000ee20000002400 */
[----:B------:R-:W-:Y:S02]  /*f3e0*/  FSEL R114, R77, -INF , P5 ;  /* 0xff8000004d727808 */ /* 0x000fe40002800000 */
[----:B------:R-:W-:Y:S02]  /*f3f0*/  FMNMX.FTZ R123, R110, R123, !PT ;  /* 0x0000007b6e7b7209 */ /* 0x000fe40007810000 */
[----:B------:R-:W-:Y:S02]  /*f400*/  FSEL R13, R13, -INF , P2 ;  /* 0xff8000000d0d7808 */ /* 0x000fe40001000000 */
[----:B------:R-:W-:Y:S01]  /*f410*/  ISETP.GT.AND P2, PT, R33, 0x18, PT ;  /* 0x000000182100780c */ /* 0x000fe20003f44270 */
[----:B------:R-:W4:Y:S01]  /*f420*/  MUFU.TANH R58, R58 ;  /* 0x0000003a003a7308 */ /* 0x000f220000002400 */
[----:B------:R-:W-:-:S02]  /*f430*/  FSEL R116, R78, -INF , P1 ;  /* 0xff8000004e747808 */ /* 0x000fc40000800000 */
[----:B------:R-:W-:Y:S02]  /*f440*/  FMNMX.FTZ R123, R114, R123, !PT ;  /* 0x0000007b727b7209 */ /* 0x000fe40007810000 */
[----:B------:R-:W-:Y:S02]  /*f450*/  FSEL R14, R21, -INF , P3 ;  /* 0xff800000150e7808 */ /* 0x000fe40001800000 */
[----:B------:R-:W-:Y:S01]  /*f460*/  ISETP.GT.AND P3, PT, R33, 0x19, PT ;  /* 0x000000192100780c */ /* 0x000fe20003f64270 */
[----:B------:R-:W5:Y:S01]  /*f470*/  MUFU.TANH R67, R67 ;  /* 0x0000004300437308 */ /* 0x000f620000002400 */
[----:B------:R-:W-:Y:S02]  /*f480*/  FSEL R118, R82, -INF , P2 ;  /* 0xff80000052767808 */ /* 0x000fe40001000000 */
[----:B------:R-:W-:Y:S02]  /*f490*/  FMNMX.FTZ R123, R116, R123, !PT ;  /* 0x0000007b747b7209 */ /* 0x000fe40007810000 */
[----:B------:R-:W-:-:S02]  /*f4a0*/  FSEL R20, R20, -INF , P4 ;  /* 0xff80000014147808 */ /* 0x000fc40002000000 */
[----:B------:R-:W-:Y:S01]  /*f4b0*/  ISETP.GT.AND P4, PT, R33, 0x20, PT ;  /* 0x000000202100780c */ /* 0x000fe20003f84270 */
[----:B------:R-:W5:Y:S01]  /*f4c0*/  MUFU.TANH R61, R61 ;  /* 0x0000003d003d7308 */ /* 0x000f620000002400 */
[----:B------:R-:W-:Y:S02]  /*f4d0*/  FSEL R128, R81, -INF , P3 ;  /* 0xff80000051807808 */ /* 0x000fe40001800000 */
[----:B------:R-:W-:Y:S02]  /*f4e0*/  FMNMX.FTZ R123, R118, R123, !PT ;  /* 0x0000007b767b7209 */ /* 0x000fe40007810000 */
[----:B------:R-:W-:Y:S02]  /*f4f0*/  FSEL R24, R76, -INF , P5 ;  /* 0xff8000004c187808 */ /* 0x000fe40002800000 */
[----:B------:R-:W-:Y:S01]  /*f500*/  ISETP.GT.AND P5, PT, R33, 0x21, PT ;  /* 0x000000212100780c */ /* 0x000fe20003fa4270 */
[----:B------:R-:W5:Y:S01]  /*f510*/  MUFU.TANH R71, R71 ;  /* 0x0000004700477308 */ /* 0x000f620000002400 */
        /* <DEDUP_REMOVED lines=10> */
[----:B------:R-:W-:Y:S01]  /*f5c0*/  FSEL R126, R91, -INF , P1 ;  /* 0xff8000005b7e7808 */ /* 0x000fe20000800000 */
[----:B------:R-:W-:Y:S01]  /*f5d0*/  IMAD.U32 R91, RZ, RZ, UR4 ;  /* 0x00000004ff5b7e24 */ /* 0x000fe2000f8e00ff */
        /* <DEDUP_REMOVED lines=12> */
[C---:B------:R-:W-:Y:S01]  /*f6a0*/  ISETP.GT.AND P5, PT, R33.reuse, 0x38, PT ;  /* 0x000000382100780c */ /* 0x040fe20003fa4270 */
        /* <DEDUP_REMOVED lines=36> */
[----:B--2---:R-:W-:-:S02]  /*f8f0*/  FSEL R140, R64, -INF , P1 ;  /* 0xff800000408c7808 */ /* 0x004fc40000800000 */
[----:B------:R-:W-:Y:S02]  /*f900*/  FMNMX.FTZ R123, R92, R123, !PT ;  /* 0x0000007b5c7b7209 */ /* 0x000fe40007810000 */
[----:B------:R-:W-:Y:S02]  /*f910*/  FSEL R54, R56, -INF , P3 ;  /* 0xff80000038367808 */ /* 0x000fe40001800000 */
[----:B------:R-:W-:Y:S01]  /*f920*/  ISETP.GT.AND P3, PT, R33, 0x58, PT ;  /* 0x000000582100780c */ /* 0x000fe20003f64270 */
[----:B------:R-:W2:Y:S01]  /*f930*/  MUFU.TANH R29, R29 ;  /* 0x0000001d001d7308 */ /* 0x000ea20000002400 */
[----:B0-----:R-:W-:Y:S02]  /*f940*/  FSEL R146, R63, -INF , P2 ;  /* 0xff8000003f927808 */ /* 0x001fe40001000000 */
[----:B------:R-:W-:Y:S02]  /*f950*/  FMNMX.FTZ R123, R140, R123, !PT ;  /* 0x0000007b8c7b7209 */ /* 0x000fe40007810000 */
[----:B-1----:R-:W-:-:S02]  /*f960*/  FSEL R56, R59, -INF , P4 ;  /* 0xff8000003b387808 */ /* 0x002fc40002000000 */
[C---:B------:R-:W-:Y:S01]  /*f970*/  ISETP.GT.AND P4, PT, R33.reuse, 0x59, PT ;  /* 0x000000592100780c */ /* 0x040fe20003f84270 */
[----:B------:R-:W0:Y:S01]  /*f980*/  MUFU.TANH R45, R45 ;  /* 0x0000002d002d7308 */ /* 0x000e220000002400 */
[----:B---3--:R-:W-:Y:S02]  /*f990*/  FSEL R152, R68, -INF , P3 ;  /* 0xff80000044987808 */ /* 0x008fe40001800000 */
[----:B------:R-:W-:Y:S02]  /*f9a0*/  FMNMX.FTZ R123, R146, R123, !PT ;  /* 0x0000007b927b7209 */ /* 0x000fe40007810000 */
[----:B----4-:R-:W-:Y:S02]  /*f9b0*/  FSEL R58, R58, -INF , P5 ;  /* 0xff8000003a3a7808 */ /* 0x010fe40002800000 */
[----:B------:R-:W-:Y:S01]  /*f9c0*/  ISETP.GT.AND P5, PT, R33, 0x60, PT ;  /* 0x000000602100780c */ /* 0x000fe20003fa4270 */
[----:B------:R-:W1:Y:S01]  /*f9d0*/  MUFU.TANH R43, R43 ;  /* 0x0000002b002b7308 */ /* 0x000e620000002400 */
[----:B-----5:R-:W-:-:S02]  /*f9e0*/  FSEL R154, R67, -INF , P4 ;  /* 0xff800000439a7808 */ /* 0x020fc40002000000 */
[----:B------:R-:W-:Y:S02]  /*f9f0*/  FMNMX.FTZ R123, R152, R123, !PT ;  /* 0x0000007b987b7209 */ /* 0x000fe40007810000 */
[----:B------:R-:W-:Y:S02]  /*fa00*/  FSEL R60, R61, -INF , P1 ;  /* 0xff8000003d3c7808 */ /* 0x000fe40000800000 */
[----:B------:R-:W-:Y:S01]  /*fa10*/  ISETP.GT.AND P1, PT, R33, 0x61, PT ;  /* 0x000000612100780c */ /* 0x000fe20003f24270 */
[----:B------:R-:W-:Y:S01]  /*fa20*/  MUFU.TANH R49, R49 ;  /* 0x0000003100317308 */ /* 0x000fe20000002400 */
[----:B------:R-:W-:Y:S02]  /*fa30*/  FSEL R150, R71, -INF , P5 ;  /* 0xff80000047967808 */ /* 0x000fe40002800000 */
[----:B------:R-:W-:Y:S02]  /*fa40*/  FMNMX.FTZ R123, R154, R123, !PT ;  /* 0x0000007b9a7b7209 */ /* 0x000fe40007810000 */
[----:B------:R-:W-:-:S02]  /*fa50*/  FSEL R62, R62, -INF , P2 ;  /* 0xff8000003e3e7808 */ /* 0x000fc40001000000 */
        /* <DEDUP_REMOVED lines=10> */
[----:B------:R-:W-:Y:S01]  /*fb00*/  FSEL R70, R70, -INF , P1 ;  /* 0xff80000046467808 */ /* 0x000fe20000800000 */
[----:B------:R-:W5:Y:S01]  /*fb10*/  MUFU.TANH R47, R47 ;  /* 0x0000002f002f7308 */ /* 0x000f620000002400 */
[----:B------:R-:W-:Y:S02]  /*fb20*/  ISETP.GT.AND P4, PT, R33, 0x70, PT ;  /* 0x000000702100780c */ /* 0x000fe40003f84270 */
[----:B------:R-:W-:Y:S02]  /*fb30*/  FSEL R148, R103, -INF , P3 ;  /* 0xff80000067947808 */ /* 0x000fe40001800000 */
[----:B------:R-:W-:-:S02]  /*fb40*/  FMNMX.FTZ R123, R144, R123, !PT ;  /* 0x0000007b907b7209 */ /* 0x000fc40007810000 */
[----:B------:R-:W-:Y:S01]  /*fb50*/  ISETP.GT.AND P1, PT, R33, 0x78, PT ;  /* 0x000000782100780c */ /* 0x000fe20003f24270 */
[----:B------:R-:W5:Y:S01]  /*fb60*/  MUFU.TANH R111, R111 ;  /* 0x0000006f006f7308 */ /* 0x000f620000002400 */
[----:B------:R-:W-:Y:S01]  /*fb70*/  FSEL R68, R41, -INF , P5 ;  /* 0xff80000029447808 */ /* 0x000fe20002800000 */
[----:B------:R-:W-:Y:S01]  /*fb80*/  FMUL.FTZ R41, R2, R39 ;  /* 0x0000002702297220 */ /* 0x000fe20000410000 */
[----:B------:R-:W-:Y:S02]  /*fb90*/  ISETP.GT.AND P5, PT, R33, 0x71, PT ;  /* 0x000000712100780c */ /* 0x000fe40003fa4270 */
[----:B------:R-:W-:Y:S02]  /*fba0*/  FSEL R156, R105, -INF , P4 ;  /* 0xff800000699c7808 */ /* 0x000fe40002000000 */
[----:B------:R-:W-:Y:S01]  /*fbb0*/  FMNMX.FTZ R123, R148, R123, !PT ;  /* 0x0000007b947b7209 */ /* 0x000fe20007810000 */
[----:B------:R-:W5:Y:S01]  /*fbc0*/  MUFU.TANH R115, R115 ;  /* 0x0000007300737308 */ /* 0x000f620000002400 */
[----:B------:R-:W-:-:S02]  /*fbd0*/  FSEL R160, R109, -INF , P1 ;  /* 0xff8000006da07808 */ /* 0x000fc40000800000 */
[----:B------:R-:W-:Y:S02]  /*fbe0*/  FSEL R82, R53, -INF , P1 ;  /* 0xff80000035527808 */ /* 0x000fe40000800000 */
[----:B------:R-:W-:Y:S02]  /*fbf0*/  ISETP.GT.AND P1, PT, R33, 0x89, PT ;  /* 0x000000892100780c */ /* 0x000fe40003f24270 */
[----:B------:R-:W-:Y:S01]  /*fc00*/  FSEL R158, R106, -INF , P5 ;  /* 0xff8000006a9e7808 */ /* 0x000fe20002800000 */
[----:B------:R-:W5:Y:S01]  /*fc10*/  MUFU.TANH R51, R51 ;  /* 0x0000003300337308 */ /* 0x000f620000002400 */
[----:B------:R-:W-:Y:S02]  /*fc20*/  FMNMX.FTZ R123, R156, R123, !PT ;  /* 0x0000007b9c7b7209 */ /* 0x000fe40007810000 */
[----:B--2---:R-:W-:Y:S02]  /*fc30*/  FSEL R174, R29, -INF , P1 ;  /* 0xff8000001dae7808 */ /* 0x004fe40000800000 */
[----:B------:R-:W-:-:S02]  /*fc40*/  FMNMX.FTZ R29, R12, R13, !PT ;  /* 0x0000000d0c1d7209 */ /* 0x000fc40007810000 */
[----:B0-----:R-:W-:Y:S01]  /*fc50*/  FSEL R74, R45, -INF , P2 ;  /* 0xff8000002d4a7808 */ /* 0x001fe20001000000 */
[----:B------:R-:W0:Y:S01]  /*fc60*/  MUFU.TANH R55, R55 ;  /* 0x0000003700377308 */ /* 0x000e220000002400 */
[----:B------:R-:W-:Y:S01]  /*fc70*/  ISETP.GT.AND P2, PT, R33, 0x79, PT ;  /* 0x000000792100780c */ /* 0x000fe20003f44270 */
[----:B------:R-:W-:Y:S01]  /*fc80*/  FMUL.FTZ R45, R2, R34 ;  /* 0x00000022022d7220 */ /* 0x000fe20000410000 */
[----:B------:R-:W-:Y:S02]  /*fc90*/  FMNMX.FTZ R123, R158, R123, !PT ;  /* 0x0000007b9e7b7209 */ /* 0x000fe40007810000 */
[----:B------:R-:W-:Y:S02]  /*fca0*/  FMNMX.FTZ R29, R14, R29, !PT ;  /* 0x0000001d0e1d7209 */ /* 0x000fe40007810000 */
[----:B-1----:R-:W-:Y:S01]  /*fcb0*/  FSEL R76, R43, -INF , P3 ;  /* 0xff8000002b4c7808 */ /* 0x002fe20001800000 */
[----:B------:R-:W1:Y:S01]  /*fcc0*/  MUFU.TANH R25, R25 ;  /* 0x0000001900197308 */ /* 0x000e620000002400 */
[----:B------:R-:W-:Y:S01]  /*fcd0*/  ISETP.GT.AND P3, PT, R33, 0x80, PT ;  /* 0x000000802100780c */ /* 0x000fe20003f64270 */
[----:B------:R-:W-:Y:S01]  /*fce0*/  FMUL.FTZ R43, R2, R38 ;  /* 0x00000026022b7220 */ /* 0x000fe20000410000 */
[----:B---3--:R-:W-:-:S02]  /*fcf0*/  FSEL R162, R107, -INF , P2 ;  /* 0xff8000006ba27808 */ /* 0x008fc40001000000 */
[----:B------:R-:W-:Y:S02]  /*fd00*/  FMNMX.FTZ R123, R160, R123, !PT ;  /* 0x0000007ba07b7209 */ /* 0x000fe40007810000 */
[----:B------:R-:W-:Y:S01]  /*fd10*/  FSEL R78, R49, -INF , P4 ;  /* 0xff800000314e7808 */ /* 0x000fe20002000000 */
[----:B------:R-:W2:Y:S01]  /*fd20*/  MUFU.TANH R27, R27 ;  /* 0x0000001b001b7308 */ /* 0x000ea20000002400 */
[----:B------:R-:W-:Y:S01]  /*fd30*/  FMUL.FTZ R49, R2, R31 ;  /* 0x0000001f02317220 */ /* 0x000fe20000410000 */
[----:B------:R-:W-:Y:S02]  /*fd40*/  FMNMX.FTZ R31, R20, R29, !PT ;  /* 0x0000001d141f7209 */ /* 0x000fe40007810000 */
[----:B------:R-:W-:Y:S02]  /*fd50*/  ISETP.GT.AND P4, PT, R33, 0x81, PT ;  /* 0x000000812100780c */ /* 0x000fe40003f84270 */
[----:B----4-:R-:W-:Y:S02]  /*fd60*/  FSEL R164, R113, -INF , P3 ;  /* 0xff80000071a47808 */ /* 0x010fe40001800000 */
[----:B------:R-:W3:Y:S01]  /*fd70*/  MUFU.TANH R117, R117 ;  /* 0x0000007500757308 */ /* 0x000ee20000002400 */
[----:B------:R-:W-:-:S02]  /*fd80*/  FMNMX.FTZ R123, R162, R123, !PT ;  /* 0x0000007ba27b7209 */ /* 0x000fc40007810000 */
[----:B------:R-:W-:Y:S02]  /*fd90*/  FMNMX.FTZ R31, R24, R31, !PT ;  /* 0x0000001f181f7209 */ /* 0x000fe40007810000 */
[----:B-----5:R-:W-:Y:S01]  /*fda0*/  FSEL R80, R47, -INF , P5 ;  /* 0xff8000002f507808 */ /* 0x020fe20002800000 */
[----:B------:R-:W-:Y:S01]  /*fdb0*/  FMUL.FTZ R47, R2, R35 ;  /* 0x00000023022f7220 */ /* 0x000fe20000410000 */
[----:B------:R-:W-:Y:S01]  /*fdc0*/  ISETP.GT.AND P5, PT, R33, 0x88, PT ;  /* 0x000000882100780c */ /* 0x000fe20003fa4270 */
[----:B------:R-:W4:Y:S01]  /*fdd0*/  MUFU.TANH R119, R119 ;  /* 0x0000007700777308 */ /* 0x000f220000002400 */
[----:B------:R-:W-:Y:S02]  /*fde0*/  FSEL R166, R111, -INF , P4 ;  /* 0xff8000006fa67808 */ /* 0x000fe40002000000 */
[----:B------:R-:W-:Y:S02]  /*fdf0*/  FMNMX.FTZ R123, R164, R123, !PT ;  /* 0x0000007ba47b7209 */ /* 0x000fe40007810000 */
[----:B------:R-:W-:-:S02]  /*fe00*/  FMNMX.FTZ R31, R26, R31, !PT ;  /* 0x0000001f1a1f7209 */ /* 0x000fc40007810000 */
[----:B------:R-:W-:Y:S01]  /*fe10*/  FSEL R172, R115, -INF , P5 ;  /* 0xff80000073ac7808 */ /* 0x000fe20002800000 */
[----:B------:R-:W5:Y:S01]  /*fe20*/  MUFU.TANH R121, R121 ;  /* 0x0000007900797308 */ /* 0x000f620000002400 */
[----:B------:R-:W-:Y:S02]  /*fe30*/  FMNMX.FTZ R123, R166, R123, !PT ;  /* 0x0000007ba67b7209 */ /* 0x000fe40007810000 */
[----:B------:R-:W-:Y:S02]  /*fe40*/  FMNMX.FTZ R31, R28, R31, !PT ;  /* 0x0000001f1c1f7209 */ /* 0x000fe40007810000 */
[----:B------:R-:W-:Y:S02]  /*fe50*/  FSEL R84, R51, -INF , P2 ;  /* 0xff80000033547808 */ /* 0x000fe40001000000 */
[----:B------:R-:W-:Y:S01]  /*fe60*/  ISETP.GT.AND P2, PT, R33, 0x90, PT ;  /* 0x000000902100780c */ /* 0x000fe20003f44270 */
[----:B------:R-:W5:Y:S01]  /*fe70*/  MUFU.TANH R37, R37 ;  /* 0x0000002500257308 */ /* 0x000f620000002400 */
[----:B------:R-:W-:-:S02]  /*fe80*/  FMNMX.FTZ R123, R172, R123, !PT ;  /* 0x0000007bac7b7209 */ /* 0x000fc40007810000 */
[----:B0-----:R-:W-:Y:S02]  /*fe90*/  FSEL R86, R55, -INF , P3 ;  /* 0xff80000037567808 */ /* 0x001fe40001800000 */
[----:B-1----:R-:W-:Y:S02]  /*fea0*/  FSEL R88, R25, -INF , P4 ;  /* 0xff80000019587808 */ /* 0x002fe40002000000 */
[----:B--2---:R-:W-:Y:S01]  /*feb0*/  FSEL R94, R27, -INF , P5 ;  /* 0xff8000001b5e7808 */ /* 0x004fe20002800000 */
[----:B------:R-:W0:Y:S01]  /*fec0*/  MUFU.TANH R49, R49 ;  /* 0x0000003100317308 */ /* 0x000e220000002400 */
[C---:B------:R-:W-:Y:S02]  /*fed0*/  ISETP.GT.AND P3, PT, R33.reuse, 0x91, PT ;  /* 0x000000912100780c */ /* 0x040fe40003f64270 */
[C---:B------:R-:W-:Y:S02]  /*fee0*/  ISETP.GT.AND P4, PT, R33.reuse, 0x98, PT ;  /* 0x000000982100780c */ /* 0x040fe40003f84270 */
[----:B------:R-:W-:-:S02]  /*fef0*/  ISETP.GT.AND P5, PT, R33, 0x99, PT ;  /* 0x000000992100780c */ /* 0x000fc40003fa4270 */
[----:B------:R-:W-:Y:S01]  /*ff00*/  FMNMX.FTZ R33, R30, R31, !PT ;  /* 0x0000001f1e217209 */ /* 0x000fe20007810000 */
[----:B------:R-:W1:Y:S01]  /*ff10*/  MUFU.TANH R45, R45 ;  /* 0x0000002d002d7308 */ /* 0x000e620000002400 */
[----:B---3--:R-:W-:Y:S02]  /*ff20*/  FSEL R176, R117, -INF , P2 ;  /* 0xff80000075b07808 */ /* 0x008fe40001000000 */
[----:B------:R-:W-:Y:S02]  /*ff30*/  FMNMX.FTZ R123, R174, R123, !PT ;  /* 0x0000007bae7b7209 */ /* 0x000fe40007810000 */
[----:B------:R-:W-:Y:S02]  /*ff40*/  FMNMX.FTZ R33, R32, R33, !PT ;  /* 0x0000002120217209 */ /* 0x000fe40007810000 */
[----:B----4-:R-:W-:Y:S01]  /*ff50*/  FSEL R178, R119, -INF , P3 ;  /* 0xff80000077b27808 */ /* 0x010fe20001800000 */
[----:B------:R-:W-:Y:S01]  /*ff60*/  MUFU.TANH R47, R47 ;  /* 0x0000002f002f7308 */ /* 0x000fe20000002400 */
[----:B------:R-:W-:-:S02]  /*ff70*/  FMNMX.FTZ R123, R176, R123, !PT ;  /* 0x0000007bb07b7209 */ /* 0x000fc40007810000 */
[----:B------:R-:W-:Y:S02]  /*ff80*/  FMNMX.FTZ R33, R36, R33, !PT ;  /* 0x0000002124217209 */ /* 0x000fe40007810000 */
[----:B-----5:R-:W-:Y:S02]  /*ff90*/  FSEL R182, R121, -INF , P4 ;  /* 0xff80000079b67808 */ /* 0x020fe40002000000 */
[----:B------:R-:W-:Y:S01]  /*ffa0*/  FMNMX.FTZ R123, R178, R123, !PT ;  /* 0x0000007bb27b7209 */ /* 0x000fe20007810000 */
[----:B------:R-:W-:Y:S01]  /*ffb0*/  MUFU.TANH R43, R43 ;  /* 0x0000002b002b7308 */ /* 0x000fe20000002400 */
[----:B------:R-:W-:Y:S02]  /*ffc0*/  FMNMX.FTZ R33, R40, R33, !PT ;  /* 0x0000002128217209 */ /* 0x000fe40007810000 */
[----:B------:R-:W-:Y:S02]  /*ffd0*/  FSEL R180, R37, -INF , P5 ;  /* 0xff80000025b47808 */ /* 0x000fe40002800000 */
[----:B------:R-:W-:-:S02]  /*ffe0*/  FMNMX.FTZ R123, R182, R123, !PT ;  /* 0x0000007bb67b7209 */ /* 0x000fc40007810000 */
[----:B------:R-:W-:Y:S01]  /*fff0*/  FMNMX.FTZ R35, R42, R33, !PT ;  /* 0x000000212a237209 */ /* 0x000fe20007810000 */
[----:B------:R-:W2:Y:S01]  /*10000*/  MUFU.TANH R41, R41 ;  /* 0x0000002900297308 */ /* 0x000ea20000002400 */
[----:B------:R-:W-:Y:S02]  /*10010*/  FMNMX.FTZ R123, R180, R123, !PT ;  /* 0x0000007bb47b7209 */ /* 0x000fe40007810000 */
[----:B------:R-:W-:-:S03]  /*10020*/  FMNMX.FTZ R35, R44, R35, !PT ;  /* 0x000000232c237209 */ /* 0x000fc60007810000 */
[----:B------:R-:W3:Y:S01]  /*10030*/  SHFL.BFLY PT, R90, R123, 0x2, 0x1f ;  /* 0x0c401f007b5a7f89 */ /* 0x000ee200000e0000 */
[----:B------:R-:W-:-:S04]  /*10040*/  FMNMX.FTZ R35, R46, R35, !PT ;  /* 0x000000232e237209 */ /* 0x000fc80007810000 */
[----:B------:R-:W-:-:S04]  /*10050*/  FMNMX.FTZ R35, R48, R35, !PT ;  /* 0x0000002330237209 */ /* 0x000fc80007810000 */
[----:B------:R-:W-:-:S04]  /*10060*/  FMNMX.FTZ R39, R50, R35, !PT ;  /* 0x0000002332277209 */ /* 0x000fc80007810000 */
        /* <DEDUP_REMOVED lines=19> */
[----:B------:R-:W-:-:S03]  /*101a0*/  FMNMX.FTZ R55, R80, R55, !PT ;  /* 0x0000003750377209 */ /* 0x000fc60007810000 */
[--C-:B------:R-:W-:Y:S01]  /*101b0*/  FFMA.FTZ R57, R102, R91, -R37.reuse ;  /* 0x0000005b66397223 */ /* 0x100fe20000010825 */
[----:B------:R-:W-:Y:S01]  /*101c0*/  FMNMX.FTZ R55, R82, R55, !PT ;  /* 0x0000003752377209 */ /* 0x000fe20007810000 */
[-CC-:B------:R-:W-:Y:S01]  /*101d0*/  FFMA.FTZ R96, R116, R91.reuse, -R37.reuse ;  /* 0x0000005b74607223 */ /* 0x180fe20000010825 */
[----:B0-----:R-:W-:Y:S01]  /*101e0*/  FSEL R116, R49, -INF , P1 ;  /* 0xff80000031747808 */ /* 0x001fe20000800000 */
[----:B------:R0:W-:Y:S01]  /*101f0*/  MUFU.EX2 R51, R57 ;  /* 0x0000003900337308 */ /* 0x0001e20000000800 */
[----:B------:R-:W-:-:S01]  /*10200*/  FFMA.FTZ R27, R118, R91, -R37 ;  /* 0x0000005b761b7223 */ /* 0x000fc20000010825 */
[-CC-:B------:R-:W-:Y:S01]  /*10210*/  FFMA.FTZ R122, R122, R91.reuse, -R37.reuse ;  /* 0x0000005b7a7a7223 */ /* 0x180fe20000010825 */
[----:B-1----:R-:W-:Y:S01]  /*10220*/  FSEL R118, R45, -INF , P2 ;  /* 0xff8000002d767808 */ /* 0x002fe20001000000 */
[-CC-:B------:R-:W-:Y:S01]  /*10230*/  FFMA.FTZ R126, R126, R91.reuse, -R37.reuse ;  /* 0x0000005b7e7e7223 */ /* 0x180fe20000010825 */
[----:B------:R-:W-:-:S01]  /*10240*/  FFMA.FTZ R104, R128, R91, -R37 ;  /* 0x0000005b80687223 */ /* 0x000fc20000010825 */
[----:B--2---:R-:W-:Y:S01]  /*10250*/  FSEL R128, R41, -INF , P5 ;  /* 0xff80000029807808 */ /* 0x004fe20002800000 */
[----:B------:R-:W-:-:S01]  /*10260*/  FFMA.FTZ R102, R92, R91, -R37 ;  /* 0x0000005b5c667223 */ /* 0x000fc20000010825 */
        /* <DEDUP_REMOVED lines=15> */
[----:B------:R-:W-:-:S01]  /*10360*/  FFMA.FTZ R140, R140, R91, -R37 ;  /* 0x0000005b8c8c7223 */ /* 0x000fc20000010825 */
[----:B------:R-:W-:Y:S01]  /*10370*/  MUFU.EX2 R21, R21 ;  /* 0x0000001500157308 */ /* 0x000fe20000000800 */
[----:B------:R-:W-:Y:S01]  /*10380*/  FMNMX.FTZ R57, R116, R57, !PT ;  /* 0x0000003974397209 */ /* 0x000fe20007810000 */
[-CC-:B------:R-:W-:Y:S01]  /*10390*/  FFMA.FTZ R25, R114, R91.reuse, -R37.reuse ;  /* 0x0000005b72197223 */ /* 0x180fe20000010825 */
[----:B0-----:R-:W-:Y:S01]  /*103a0*/  FSEL R126, R43, -INF , P4 ;  /* 0xff8000002b7e7808 */ /* 0x001fe20002000000 */
[--C-:B------:R-:W-:Y:S01]  /*103b0*/  FFMA.FTZ R106, R124, R91, -R37.reuse ;  /* 0x0000005b7c6a7223 */ /* 0x100fe20000010825 */
[----:B------:R-:W-:Y:S01]  /*103c0*/  FMNMX.FTZ R57, R118, R57, !PT ;  /* 0x0000003976397209 */ /* 0x000fe20007810000 */
[-CC-:B------:R-:W-:Y:S01]  /*103d0*/  FFMA.FTZ R108, R130, R91.reuse, -R37.reuse ;  /* 0x0000005b826c7223 */ /* 0x180fe20000010825 */
[----:B------:R-:W-:-:S01]  /*103e0*/  FFMA.FTZ R110, R134, R91, -R37 ;  /* 0x0000005b866e7223 */ /* 0x000fc20000010825 */
[----:B------:R-:W-:Y:S01]  /*103f0*/  MUFU.EX2 R34, R34 ;  /* 0x0000002200227308 */ /* 0x000fe20000000800 */
[----:B------:R-:W-:Y:S01]  /*10400*/  FMNMX.FTZ R57, R122, R57, !PT ;  /* 0x000000397a397209 */ /* 0x000fe20007810000 */
[-CC-:B------:R-:W-:Y:S01]  /*10410*/  FFMA.FTZ R124, R142, R91.reuse, -R37.reuse ;  /* 0x0000005b8e7c7223 */ /* 0x180fe20000010825 */
[----:B------:R-:W-:-:S01]  /*10420*/  FFMA.FTZ R98, R98, R91, -R37 ;  /* 0x0000005b62627223 */ /* 0x000fc20000010825 */
        /* <DEDUP_REMOVED lines=8> */
[-CC-:B------:R-:W-:Y:S01]  /*104b0*/  FFMA.FTZ R130, R148, R91.reuse, -R37.reuse ;  /* 0x0000005b94827223 */ /* 0x180fe20000010825 */
[----:B------:R-:W-:-:S01]  /*104c0*/  FFMA.FTZ R43, R156, R91, -R37 ;  /* 0x0000005b9c2b7223 */ /* 0x000fc20000010825 */
[----:B------:R-:W0:Y:S01]  /*104d0*/  SHFL.BFLY PT, R92, R57, 0x2, 0x1f ;  /* 0x0c401f00395c7f89 */ /* 0x000e2200000e0000 */
[----:B------:R-:W-:-:S01]  /*104e0*/  FFMA.FTZ R47, R160, R91, -R37 ;  /* 0x0000005ba02f7223 */ /* 0x000fc20000010825 */
[----:B------:R-:W1:Y:S01]  /*104f0*/  MUFU.EX2 R38, R38 ;  /* 0x0000002600267308 */ /* 0x000e620000000800 */
[----:B------:R-:W-:-:S01]  /*10500*/  FFMA.FTZ R134, R162, R91, -R37 ;  /* 0x0000005ba2867223 */ /* 0x000fc20000010825 */
[-CC-:B------:R-:W-:Y:S01]  /*10510*/  FFMA.FTZ R49, R164, R91.reuse, -R37.reuse ;  /* 0x0000005ba4317223 */ /* 0x180fe20000010825 */
[----:B------:R-:W-:-:S01]  /*10520*/  FFMA.FTZ R59, R176, R91, -R37 ;  /* 0x0000005bb03b7223 */ /* 0x000fc20000010825 */
[----:B------:R-:W-:-:S04]  /*10530*/  FFMA.FTZ R142, R180, R91, -R37 ;  /* 0x0000005bb48e7223 */ /* 0x000fc80000010825 */
[----:B------:R2:W-:Y:S08]  /*10540*/  MUFU.EX2 R33, R132 ;  /* 0x0000008400217308 */ /* 0x0005f00000000800 */
[----:B------:R3:W-:Y:S01]  /*10550*/  MUFU.EX2 R35, R136 ;  /* 0x0000008800237308 */ /* 0x0007e20000000800 */
[----:B--2---:R-:W-:-:S01]  /*10560*/  FFMA.FTZ R132, R158, R91, -R37 ;  /* 0x0000005b9e847223 */ /* 0x004fc20000010825 */
[----:B0-----:R-:W-:Y:S01]  /*10570*/  FMNMX.FTZ R61, R57, R92, !PT ;  /* 0x0000005c393d7209 */ /* 0x001fe20007810000 */
[----:B------:R-:W-:-:S05]  /*10580*/  FFMA.FTZ R57, R172, R91, -R37 ;  /* 0x0000005bac397223 */ /* 0x000fca0000010825 */
[----:B------:R0:W-:Y:S01]  /*10590*/  MUFU.EX2 R39, R138 ;  /* 0x0000008a00277308 */ /* 0x0001e20000000800 */
[----:B---3--:R-:W-:-:S01]  /*105a0*/  FFMA.FTZ R136, R166, R91, -R37 ;  /* 0x0000005ba6887223 */ /* 0x008fc20000010825 */
[----:B-1----:R-:W-:Y:S01]  /*105b0*/  F2FP.SATFINITE.E4M3.F32.PACK_AB_MERGE_C R172, R38, R15, RZ ;  /* 0x0000000f26ac723e */ /* 0x002fe200048070ff */
[----:B------:R-:W1:Y:S03]  /*105c0*/  SHFL.BFLY PT, R92, R61, 0x1, 0x1f ;  /* 0x0c201f003d5c7f89 */ /* 0x000e6600000e0000 */
[----:B------:R-:W-:Y:S02]  /*105d0*/  F2FP.SATFINITE.E4M3.F32.PACK_AB_MERGE_C R172, R34, R21, R172 ;  /* 0x0000001522ac723e */ /* 0x000fe400048070ac */
[----:B------:R2:W-:Y:S01]  /*105e0*/  MUFU.EX2 R53, R140 ;  /* 0x0000008c00357308 */ /* 0x0005e20000000800 */
[----:B0-----:R-:W-:-:S07]  /*105f0*/  FFMA.FTZ R138, R174, R91, -R37 ;  /* 0x0000005bae8a7223 */ /* 0x001fce0000010825 */
[----:B------:R-:W-:Y:S01]  /*10600*/  MUFU.EX2 R25, R25 ;  /* 0x0000001900197308 */ /* 0x000fe20000000800 */
[----:B--2---:R-:W-:-:S07]  /*10610*/  FFMA.FTZ R140, R178, R91, -R37 ;  /* 0x0000005bb28c7223 */ /* 0x004fce0000010825 */
[----:B------:R-:W-:Y:S01]  /*10620*/  MUFU.EX2 R96, R96 ;  /* 0x0000006000607308 */ /* 0x000fe20000000800 */
[----:B-1----:R-:W-:Y:S01]  /*10630*/  FMNMX.FTZ R92, R61, R92, !PT ;  /* 0x0000005c3d5c7209 */ /* 0x002fe20007810000 */
[----:B------:R-:W-:-:S03]  /*10640*/  FFMA.FTZ R61, R182, R91, -R37 ;  /* 0x0000005bb63d7223 */ /* 0x000fc60000010825 */
[C---:B------:R-:W-:Y:S01]  /*10650*/  FSETP.NEU.FTZ.AND P1, PT, R92.reuse, -INF , PT ;  /* 0xff8000005c00780b */ /* 0x040fe20003f3d000 */
[----:B------:R-:W-:-:S02]  /*10660*/  FFMA.FTZ R63, R92, R91, -8 ;  /* 0xc10000005c3f7423 */ /* 0x000fc4000001005b */
[----:B------:R-:W-:Y:S03]  /*10670*/  MUFU.EX2 R27, R27 ;  /* 0x0000001b001b7308 */ /* 0x000fe60000000800 */
[----:B------:R-:W-:Y:S02]  /*10680*/  FSEL R63, R63, RZ, P1 ;  /* 0x000000ff3f3f7208 */ /* 0x000fe40000800000 */
[----:B------:R-:W-:Y:S01]  /*10690*/  ISETP.GE.AND P1, PT, R72, 0xa1, PT ;  /* 0x000000a14800780c */ /* 0x000fe20003f26270 */
[----:B------:R-:W-:Y:S02]  /*106a0*/  IMAD.MOV.U32 R72, RZ, RZ, R87 ;  /* 0x000000ffff487224 */ /* 0x000fe400078e0057 */
        /* <DEDUP_REMOVED lines=12> */
[----:B------:R-:W-:Y:S01]  /*10770*/  FADD.FTZ R40, R21, R34 ;  /* 0x0000002215287221 */ /* 0x000fe20000010000 */
[----:B------:R-:W-:-:S01]  /*10780*/  FFMA.FTZ R20, R32, R91, -R63 ;  /* 0x0000005b20147223 */ /* 0x000fc2000001083f */
[-CC-:B------:R-:W-:Y:S01]  /*10790*/  FFMA.FTZ R67, R36, R91.reuse, -R63.reuse ;  /* 0x0000005b24437223 */ /* 0x180fe2000001083f */
[----:B------:R-:W-:-:S01]  /*107a0*/  FFMA.FTZ R36, R48, R91, -R63 ;  /* 0x0000005b30247223 */ /* 0x000fc2000001083f */
[----:B------:R-:W1:Y:S01]  /*107b0*/  MUFU.EX2 R13, R13 ;  /* 0x0000000d000d7308 */ /* 0x000e620000000800 */
[----:B------:R-:W-:-:S01]  /*107c0*/  FADD.FTZ R85, R15, R40 ;  /* 0x000000280f557221 */ /* 0x000fc20000010000 */
[-CC-:B------:R-:W-:Y:S01]  /*107d0*/  FFMA.FTZ R75, R42, R91.reuse, -R63.reuse ;  /* 0x0000005b2a4b7223 */ /* 0x180fe2000001083f */
[----:B------:R-:W-:-:S01]  /*107e0*/  FFMA.FTZ R79, R50, R91, -R63 ;  /* 0x0000005b324f7223 */ /* 0x000fc2000001083f */
[-CC-:B------:R-:W-:Y:S01]  /*107f0*/  FFMA.FTZ R69, R46, R91.reuse, -R63.reuse ;  /* 0x0000005b2e457223 */ /* 0x180fe2000001083f */
[----:B------:R-:W-:-:S01]  /*10800*/  FFMA.FTZ R28, R52, R91, -R63 ;  /* 0x0000005b341c7223 */ /* 0x000fc2000001083f */
[-CC-:B------:R-:W-:Y:S01]  /*10810*/  FFMA.FTZ R73, R54, R91.reuse, -R63.reuse ;  /* 0x0000005b36497223 */ /* 0x180fe2000001083f */
[----:B------:R-:W-:-:S01]  /*10820*/  FFMA.FTZ R42, R56, R91, -R63 ;  /* 0x0000005b382a7223 */ /* 0x000fc2000001083f */
[----:B------:R-:W2:Y:S01]  /*10830*/  MUFU.EX2 R65, R65 ;  /* 0x0000004100417308 */ /* 0x000ea20000000800 */
[----:B------:R-:W-:-:S01]  /*10840*/  FFMA.FTZ R81, R58, R91, -R63 ;  /* 0x0000005b3a517223 */ /* 0x000fc2000001083f */
[-CC-:B------:R-:W-:Y:S01]  /*10850*/  FFMA.FTZ R32, R60, R91.reuse, -R63.reuse ;  /* 0x0000005b3c207223 */ /* 0x180fe2000001083f */
[----:B------:R-:W-:-:S01]  /*10860*/  FFMA.FTZ R77, R62, R91, -R63 ;  /* 0x0000005b3e4d7223 */ /* 0x000fc2000001083f */
[--C-:B------:R-:W-:Y:S01]  /*10870*/  FFMA.FTZ R46, R64, R91, -R63.reuse ;  /* 0x0000005b402e7223 */ /* 0x100fe2000001083f */
[----:B0-----:R-:W-:Y:S01]  /*10880*/  F2FP.SATFINITE.E4M3.F32.PACK_AB_MERGE_C R174, R104, R27, RZ ;  /* 0x0000001b68ae723e */ /* 0x001fe200048070ff */
[----:B------:R-:W-:Y:S01]  /*10890*/  FFMA.FTZ R83, R66, R91, -R63 ;  /* 0x0000005b42537223 */ /* 0x000fe2000001083f */
[----:B------:R-:W-:Y:S01]  /*108a0*/  VIADD R40, R3, 0x22840 ;  /* 0x0002284003287836 */ /* 0x000fe20000000000 */
[----:B------:R-:W0:Y:S01]  /*108b0*/  MUFU.EX2 R144, R144 ;  /* 0x0000009000907308 */ /* 0x000e220000000800 */
[----:B-1----:R-:W-:-:S01]  /*108c0*/  FADD.FTZ R44, R12, R13 ;  /* 0x0000000d0c2c7221 */ /* 0x002fc20000010000 */
[-CC-:B------:R-:W-:Y:S01]  /*108d0*/  FFMA.FTZ R68, R68, R91.reuse, -R63.reuse ;  /* 0x0000005b44447223 */ /* 0x180fe2000001083f */
[----:B------:R-:W-:-:S01]  /*108e0*/  FFMA.FTZ R70, R70, R91, -R63 ;  /* 0x0000005b46467223 */ /* 0x000fc2000001083f */
[----:B------:R-:W-:Y:S01]  /*108f0*/  PRMT R40, R125, 0x654, R40 ;  /* 0x000006547d287816 */ /* 0x000fe20000000028 */
[----:B------:R-:W-:-:S01]  /*10900*/  FFMA.FTZ R74, R74, R91, -R63 ;  /* 0x0000005b4a4a7223 */ /* 0x000fc2000001083f */
[----:B------:R-:W-:Y:S01]  /*10910*/  FFMA.FTZ R76, R76, R91, -R63 ;  /* 0x0000005b4c4c7223 */ /* 0x000fe2000001083f */
[----:B------:R-:W-:Y:S01]  /*10920*/  F2FP.SATFINITE.E4M3.F32.PACK_AB_MERGE_C R174, R96, R25, R174 ;  /* 0x0000001960ae723e */ /* 0x000fe200048070ae */
[----:B------:R-:W1:Y:S01]  /*10930*/  MUFU.EX2 R14, R14 ;  /* 0x0000000e000e7308 */ /* 0x000e620000000800 */
[----:B--2---:R-:W-:-:S01]  /*10940*/  FADD.FTZ R89, R65, R44 ;  /* 0x0000002c41597221 */ /* 0x004fc20000010000 */
[----:B------:R-:W-:Y:S01]  /*10950*/  FADD.FTZ R44, R38, R85 ;  /* 0x00000055262c7221 */ /* 0x000fe20000010000 */
[----:B------:R2:W-:Y:S01]  /*10960*/  SYNCS.ARRIVE.TRANS64.RED.A1T0 RZ, [R40+URZ], RZ ;  /* 0x000000ff28ff79a7 */ /* 0x0005e2000810043f */
[----:B------:R-:W-:-:S01]  /*10970*/  FFMA.FTZ R82, R82, R91, -R63 ;  /* 0x0000005b52527223 */ /* 0x000fc2000001083f */
[----:B------:R-:W-:Y:S01]  /*10980*/  FFMA.FTZ R84, R84, R91, -R63 ;  /* 0x0000005b54547223 */ /* 0x000fe2000001083f */
[----:B------:R-:W-:-:S01]  /*10990*/  FADD.FTZ R85, R25, R44 ;  /* 0x0000002c19557221 */ /* 0x000fc20000010000 */
[----:B------:R-:W-:Y:S01]  /*109a0*/  FFMA.FTZ R86, R86, R91, -R63 ;  /* 0x0000005b56567223 */ /* 0x000fe2000001083f */
[----:B------:R-:W3:Y:S01]  /*109b0*/  MUFU.EX2 R37, R37 ;  /* 0x0000002500257308 */ /* 0x000ee20000000800 */
[----:B0-----:R-:W-:-:S01]  /*109c0*/  FADD.FTZ R89, R144, R89 ;  /* 0x0000005990597221 */ /* 0x001fc20000010000 */
[----:B------:R-:W-:Y:S01]  /*109d0*/  FADD.FTZ R48, R96, R85 ;  /* 0x0000005560307221 */ /* 0x000fe20000010000 */
[----:B------:R-:W-:-:S01]  /*109e0*/  FFMA.FTZ R88, R88, R91, -R63 ;  /* 0x0000005b58587223 */ /* 0x000fc2000001083f */
[-CC-:B------:R-:W-:Y:S01]  /*109f0*/  FFMA.FTZ R94, R94, R91.reuse, -R63.reuse ;  /* 0x0000005b5e5e7223 */ /* 0x180fe2000001083f */
[----:B------:R-:W-:-:S01]  /*10a00*/  FFMA.FTZ R116, R116, R91, -R63 ;  /* 0x0000005b74747223 */ /* 0x000fc2000001083f */
[----:B------:R-:W-:Y:S01]  /*10a10*/  FFMA.FTZ R118, R118, R91, -R63 ;  /* 0x0000005b76767223 */ /* 0x000fe2000001083f */
[----:B------:R-:W-:Y:S01]  /*10a20*/  F2FP.SATFINITE.E4M3.F32.PACK_AB_MERGE_C R65, R144, R65, RZ ;  /* 0x000000419041723e */ /* 0x000fe200048070ff */
[----:B------:R-:W0:Y:S01]  /*10a30*/  MUFU.EX2 R26, R26 ;  /* 0x0000001a001a7308 */ /* 0x000e220000000800 */
[----:B-1----:R-:W-:-:S01]  /*10a40*/  FADD.FTZ R44, R14, R89 ;  /* 0x000000590e2c7221 */ /* 0x002fc20000010000 */
[----:B------:R-:W-:Y:S01]  /*10a50*/  FADD.FTZ R89, R27, R48 ;  /* 0x000000301b597221 */ /* 0x000fe20000010000 */
[----:B------:R-:W-:Y:S01]  /*10a60*/  F2FP.SATFINITE.E4M3.F32.PACK_AB_MERGE_C R173, R13, R12, R65 ;  /* 0x0000000c0dad723e */ /* 0x000fe20004807041 */
[-CC-:B------:R-:W-:Y:S01]  /*10a70*/  FFMA.FTZ R122, R122, R91.reuse, -R63.reuse ;  /* 0x0000005b7a7a7223 */ /* 0x180fe2000001083f */
[----:B------:R-:W-:-:S01]  /*10a80*/  FFMA.FTZ R126, R126, R91, -R63 ;  /* 0x0000005b7e7e7223 */ /* 0x000fc2000001083f */
[----:B------:R-:W-:Y:S01]  /*10a90*/  FADD.FTZ R50, R104, R89 ;  /* 0x0000005968327221 */ /* 0x000fe20000010000 */
[----:B------:R-:W-:Y:S01]  /*10aa0*/  IMAD.MOV.U32 R66, RZ, RZ, R87 ;  /* 0x000000ffff427224 */ /* 0x000fe200078e0057 */
[----:B------:R-:W1:Y:S01]  /*10ab0*/  MUFU.EX2 R71, R71 ;  /* 0x0000004700477308 */ /* 0x000e620000000800 */
[----:B---3--:R-:W-:-:S01]  /*10ac0*/  FADD.FTZ R85, R37, R44 ;  /* 0x0000002c25557221 */ /* 0x008fc20000010000 */
[----:B------:R-:W-:Y:S01]  /*10ad0*/  FADD.FTZ R93, R29, R50 ;  /* 0x000000321d5d7221 */ /* 0x000fe20000010000 */
[----:B------:R-:W-:-:S01]  /*10ae0*/  FFMA.FTZ R44, R78, R91, -R63 ;  /* 0x0000005b4e2c7223 */ /* 0x000fc2000001083f */
[--C-:B------:R-:W-:Y:S01]  /*10af0*/  IMAD.MOV.U32 R78, RZ, RZ, R87.reuse ;  /* 0x000000ffff4e7224 */ /* 0x100fe200078e0057 */
[----:B------:R-:W-:Y:S01]  /*10b00*/  MOV R65, R87 ;  /* 0x0000005700417202 */ /* 0x000fe20000000f00 */
[----:B------:R-:W-:-:S02]  /*10b10*/  IMAD.MOV.U32 R64, RZ, RZ, R87 ;  /* 0x000000ffff407224 */ /* 0x000fc400078e0057 */
[----:B------:R-:W3:Y:S01]  /*10b20*/  MUFU.EX2 R20, R20 ;  /* 0x0000001400147308 */ /* 0x000ee20000000800 */
[----:B0-----:R-:W-:-:S01]  /*10b30*/  FADD.FTZ R48, R26, R85 ;  /* 0x000000551a307221 */ /* 0x001fc20000010000 */
[-CC-:B------:R-:W-:Y:S01]  /*10b40*/  FFMA.FTZ R85, R80, R91.reuse, -R63.reuse ;  /* 0x0000005b50557223 */ /* 0x180fe2000001083f */
[----:B------:R-:W-:-:S01]  /*10b50*/  FFMA.FTZ R63, R128, R91, -R63 ;  /* 0x0000005b803f7223 */ /* 0x000fc2000001083f */
[--C-:B------:R-:W-:Y:S02]  /*10b60*/  IMAD.MOV.U32 R80, RZ, RZ, R87.reuse ;  /* 0x000000ffff507224 */ /* 0x100fe400078e0057 */
[----:B------:R-:W-:Y:S02]  /*10b70*/  IMAD.MOV.U32 R62, RZ, RZ, R87 ;  /* 0x000000ffff3e7224 */ /* 0x000fe400078e0057 */
[----:B------:R-:W0:Y:S01]  /*10b80*/  MUFU.EX2 R106, R106 ;  /* 0x0000006a006a7308 */ /* 0x000e220000000800 */
[----:B-1----:R-:W-:-:S01]  /*10b90*/  FADD.FTZ R89, R71, R48 ;  /* 0x0000003047597221 */ /* 0x002fc20000010000 */
[----:B------:R-:W-:Y:S01]  /*10ba0*/  F2FP.SATFINITE.E4M3.F32.PACK_AB_MERGE_C R71, R71, R26, RZ ;  /* 0x0000001a4747723e */ /* 0x000fe200048070ff */
[----:B------:R-:W-:-:S02]  /*10bb0*/  IMAD.MOV.U32 R60, RZ, RZ, R87 ;  /* 0x000000ffff3c7224 */ /* 0x000fc400078e0057 */
[----:B------:R-:W-:Y:S01]  /*10bc0*/  IMAD.MOV.U32 R58, RZ, RZ, R87 ;  /* 0x000000ffff3a7224 */ /* 0x000fe200078e0057 */
[----:B------:R-:W-:Y:S01]  /*10bd0*/  F2FP.SATFINITE.E4M3.F32.PACK_AB_MERGE_C R175, R37, R14, R71 ;  /* 0x0000000e25af723e */ /* 0x000fe20004807047 */
[----:B------:R-:W-:Y:S01]  /*10be0*/  IMAD.MOV.U32 R71, RZ, RZ, R87 ;  /* 0x000000ffff477224 */ /* 0x000fe200078e0057 */
[----:B------:R-:W1:Y:S01]  /*10bf0*/  MUFU.EX2 R67, R67 ;  /* 0x0000004300437308 */ /* 0x000e620000000800 */
[----:B---3--:R-:W-:-:S01]  /*10c00*/  FADD.FTZ R48, R20, R89 ;  /* 0x0000005914307221 */ /* 0x008fc20000010000 */
[--C-:B------:R-:W-:Y:S01]  /*10c10*/  IMAD.MOV.U32 R56, RZ, RZ, R87.reuse ;  /* 0x000000ffff387224 */ /* 0x100fe200078e0057 */
[----:B------:R-:W-:Y:S01]  /*10c20*/  MOV R37, R87 ;  /* 0x0000005700257202 */ /* 0x000fe20000000f00 */
[--C-:B------:R-:W-:Y:S02]  /*10c30*/  IMAD.MOV.U32 R54, RZ, RZ, R87.reuse ;  /* 0x000000ffff367224 */ /* 0x100fe400078e0057 */
[----:B------:R-:W-:Y:S02]  /*10c40*/  IMAD.MOV.U32 R52, RZ, RZ, R87 ;  /* 0x000000ffff347224 */ /* 0x000fe400078e0057 */
[----:B------:R-:W3:Y:S01]  /*10c50*/  MUFU.EX2 R30, R30 ;  /* 0x0000001e001e7308 */ /* 0x000ee20000000800 */
[----:B0-----:R-:W-:-:S01]  /*10c60*/  FADD.FTZ R50, R106, R93 ;  /* 0x0000005d6a327221 */ /* 0x001fc20000010000 */
[----:B------:R-:W-:-:S03]  /*10c70*/  IMAD.MOV.U32 R34, RZ, RZ, R87 ;  /* 0x000000ffff227224 */ /* 0x000fc600078e0057 */
[----:B------:R-:W-:-:S03]  /*10c80*/  FADD.FTZ R95, R31, R50 ;  /* 0x000000321f5f7221 */ /* 0x000fc60000010000 */
[----:B------:R-:W0:Y:S01]  /*10c90*/  MUFU.EX2 R108, R108 ;  /* 0x0000006c006c7308 */ /* 0x000e220000000800 */
[----:B-1----:R-:W-:-:S07]  /*10ca0*/  FADD.FTZ R93, R67, R48 ;  /* 0x00000030435d7221 */ /* 0x002fce0000010000 */
[----:B------:R-:W1:Y:S01]  /*10cb0*/  MUFU.EX2 R75, R75 ;  /* 0x0000004b004b7308 */ /* 0x000e620000000800 */
[----:B---3--:R-:W-:-:S07]  /*10cc0*/  FADD.FTZ R48, R30, R93 ;  /* 0x0000005d1e307221 */ /* 0x008fce0000010000 */
[----:B------:R-:W3:Y:S01]  /*10cd0*/  MUFU.EX2 R24, R24 ;  /* 0x0000001800187308 */ /* 0x000ee20000000800 */
[----:B0-----:R-:W-:-:S01]  /*10ce0*/  FADD.FTZ R50, R108, R95 ;  /* 0x0000005f6c327221 */ /* 0x001fc20000010000 */
[----:B------:R-:W-:-:S03]  /*10cf0*/  F2FP.SATFINITE.E4M3.F32.PACK_AB_MERGE_C R176, R108, R31, RZ ;  /* 0x0000001f6cb0723e */ /* 0x000fc600048070ff */
[----:B------:R-:W-:Y:S01]  /*10d00*/  FADD.FTZ R95, R33, R50 ;  /* 0x00000032215f7221 */ /* 0x000fe20000010000 */
[----:B------:R-:W-:Y:S02]  /*10d10*/  F2FP.SATFINITE.E4M3.F32.PACK_AB_MERGE_C R176, R106, R29, R176 ;  /* 0x0000001d6ab0723e */ /* 0x000fe400048070b0 */
[----:B------:R-:W0:Y:S01]  /*10d20*/  MUFU.EX2 R110, R110 ;  /* 0x0000006e006e7308 */ /* 0x000e220000000800 */
[----:B-1----:R-:W-:-:S01]  /*10d30*/  FADD.FTZ R93, R75, R48 ;  /* 0x000000304b5d7221 */ /* 0x002fc20000010000 */
[----:B------:R-:W-:-:S04]  /*10d40*/  F2FP.SATFINITE.E4M3.F32.PACK_AB_MERGE_C R75, R75, R30, RZ ;  /* 0x0000001e4b4b723e */ /* 0x000fc800048070ff */
[----:B------:R-:W-:Y:S01]  /*10d50*/  F2FP.SATFINITE.E4M3.F32.PACK_AB_MERGE_C R177, R67, R20, R75 ;  /* 0x0000001443b1723e */ /* 0x000fe2000480704b */
[----:B------:R-:W-:Y:S01]  /*10d60*/  IMAD.MOV.U32 R75, RZ, RZ, R87 ;  /* 0x000000ffff4b7224 */ /* 0x000fe200078e0057 */
[----:B------:R-:W1:Y:S01]  /*10d70*/  MUFU.EX2 R69, R69 ;  /* 0x0000004500457308 */ /* 0x000e620000000800 */
[----:B---3--:R-:W-:-:S01]  /*10d80*/  FADD.FTZ R48, R24, R93 ;  /* 0x0000005d18307221 */ /* 0x008fc20000010000 */
[----:B------:R-:W-:-:S06]  /*10d90*/  IMAD.MOV.U32 R67, RZ, RZ, R87 ;  /* 0x000000ffff437224 */ /* 0x000fcc00078e0057 */
[----:B------:R-:W3:Y:S01]  /*10da0*/  MUFU.EX2 R36, R36 ;  /* 0x0000002400247308 */ /* 0x000ee20000000800 */
[----:B0-----:R-:W-:-:S04]  /*10db0*/  FADD.FTZ R50, R110, R95 ;  /* 0x0000005f6e327221 */ /* 0x001fc80000010000 */
        /* <DEDUP_REMOVED lines=9> */
[----:B------:R-:W-:Y:S01]  /*10e50*/  F2FP.SATFINITE.E4M3.F32.PACK_AB_MERGE_C R178, R110, R33, R178 ;  /* 0x000000216eb2723e */ /* 0x000fe200048070b2 */
[----:B------:R-:W-:Y:S01]  /*10e60*/  IMAD.MOV.U32 R50, RZ, RZ, R87 ;  /* 0x000000ffff327224 */ /* 0x000fe200078e0057 */
[----:B------:R-:W0:Y:S01]  /*10e70*/  MUFU.EX2 R100, R100 ;  /* 0x0000006400647308 */ /* 0x000e220000000800 */
[----:B-1----:R-:W-:-:S01]  /*10e80*/  FADD.FTZ R15, R79, R48 ;  /* 0x000000304f0f7221 */ /* 0x002fc20000010000 */
[----:B------:R-:W-:Y:S01]  /*10e90*/  F2FP.SATFINITE.E4M3.F32.PACK_AB_MERGE_C R36, R79, R36, RZ ;  /* 0x000000244f24723e */ /* 0x000fe200048070ff */
[--C-:B------:R-:W-:Y:S01]  /*10ea0*/  IMAD.MOV.U32 R79, RZ, RZ, R87.reuse ;  /* 0x000000ffff4f7224 */ /* 0x100fe200078e0057 */
[----:B------:R-:W-:Y:S02]  /*10eb0*/  MOV R33, R87 ;  /* 0x0000005700217202 */ /* 0x000fe40000000f00 */
[----:B------:R-:W-:Y:S01]  /*10ec0*/  F2FP.SATFINITE.E4M3.F32.PACK_AB_MERGE_C R179, R69, R24, R36 ;  /* 0x0000001845b3723e */ /* 0x000fe20004807024 */
[----:B------:R-:W-:Y:S01]  /*10ed0*/  IMAD.MOV.U32 R36, RZ, RZ, R87 ;  /* 0x000000ffff247224 */ /* 0x000fe200078e0057 */
[----:B------:R-:W1:Y:S01]  /*10ee0*/  MUFU.EX2 R73, R73 ;  /* 0x0000004900497308 */ /* 0x000e620000000800 */
[----:B---3--:R-:W-:-:S01]  /*10ef0*/  FADD.FTZ R38, R28, R15 ;  /* 0x0000000f1c267221 */ /* 0x008fc20000010000 */
[----:B------:R-:W-:Y:S01]  /*10f00*/  MOV R69, R87 ;  /* 0x0000005700457202 */ /* 0x000fe20000000f00 */
[----:B------:R-:W-:-:S05]  /*10f10*/  IMAD.MOV.U32 R24, RZ, RZ, R87 ;  /* 0x000000ffff187224 */ /* 0x000fca00078e0057 */
[----:B------:R-:W3:Y:S01]  /*10f20*/  MUFU.EX2 R42, R42 ;  /* 0x0000002a002a7308 */ /* 0x000ee20000000800 */
[----:B0-----:R-:W-:-:S04]  /*10f30*/  FADD.FTZ R48, R100, R93 ;  /* 0x0000005d64307221 */ /* 0x001fc80000010000 */
[----:B------:R-:W-:Y:S01]  /*10f40*/  FADD.FTZ R31, R51, R48 ;  /* 0x00000030331f7221 */ /* 0x000fe20000010000 */
[----:B------:R-:W-:Y:S02]  /*10f50*/  IMAD.MOV.U32 R48, RZ, RZ, R87 ;  /* 0x000000ffff307224 */ /* 0x000fe400078e0057 */
[----:B------:R-:W0:Y:S01]  /*10f60*/  MUFU.EX2 R102, R102 ;  /* 0x0000006600667308 */ /* 0x000e220000000800 */
[----:B-1----:R-:W-:-:S07]  /*10f70*/  FADD.FTZ R27, R73, R38 ;  /* 0x00000026491b7221 */ /* 0x002fce0000010000 */
[----:B------:R-:W1:Y:S01]  /*10f80*/  MUFU.EX2 R81, R81 ;  /* 0x0000005100517308 */ /* 0x000e620000000800 */
[----:B---3--:R-:W-:-:S07]  /*10f90*/  FADD.FTZ R38, R42, R27 ;  /* 0x0000001b2a267221 */ /* 0x008fce0000010000 */
[----:B------:R-:W3:Y:S01]  /*10fa0*/  MUFU.EX2 R32, R32 ;  /* 0x0000002000207308 */ /* 0x000ee20000000800 */
[C---:B0-----:R-:W-:Y:S01]  /*10fb0*/  F2FP.SATFINITE.E4M3.F32.PACK_AB_MERGE_C R180, R102.reuse, R51, RZ ;  /* 0x0000003366b4723e */ /* 0x041fe200048070ff */
[----:B------:R-:W-:Y:S01]  /*10fc0*/  FADD.FTZ R102, R102, R31 ;  /* 0x0000001f66667221 */ /* 0x000fe20000010000 */
[----:B------:R-:W-:Y:S02]  /*10fd0*/  IMAD.MOV.U32 R51, RZ, RZ, R87 ;  /* 0x000000ffff337224 */ /* 0x000fe400078e0057 */
[----:B------:R-:W-:Y:S01]  /*10fe0*/  F2FP.SATFINITE.E4M3.F32.PACK_AB_MERGE_C R180, R100, R39, R180 ;  /* 0x0000002764b4723e */ /* 0x000fe200048070b4 */
[----:B------:R-:W-:-:S01]  /*10ff0*/  FADD.FTZ R31, R53, R102 ;  /* 0x00000066351f7221 */ /* 0x000fc20000010000 */
        /* <DEDUP_REMOVED lines=9> */
[----:B---3--:R-:W-:-:S01]  /*11090*/  FADD.FTZ R26, R32, R27 ;  /* 0x0000001b201a7221 */ /* 0x008fc20000010000 */
[----:B------:R-:W-:Y:S01]  /*110a0*/  MOV R73, R87 ;  /* 0x0000005700497202 */ /* 0x000fe20000000f00 */
[----:B------:R-:W-:-:S05]  /*110b0*/  IMAD.MOV.U32 R28, RZ, RZ, R87 ;  /* 0x000000ffff1c7224 */ /* 0x000fca00078e0057 */
[----:B------:R-:W3:Y:S01]  /*110c0*/  MUFU.EX2 R55, R152 ;  /* 0x0000009800377308 */ /* 0x000ee20000000800 */
[----:B0-----:R-:W-:-:S07]  /*110d0*/  FADD.FTZ R30, R112, R31 ;  /* 0x0000001f701e7221 */ /* 0x001fce0000010000 */
[----:B------:R-:W0:Y:S01]  /*110e0*/  MUFU.EX2 R46, R46 ;  /* 0x0000002e002e7308 */ /* 0x000e220000000800 */
[----:B-1----:R-:W-:-:S07]  /*110f0*/  FADD.FTZ R31, R77, R26 ;  /* 0x0000001a4d1f7221 */ /* 0x002fce0000010000 */
[----:B------:R-:W1:Y:S01]  /*11100*/  MUFU.EX2 R114, R114 ;  /* 0x0000007200727308 */ /* 0x000e620000000800 */
[----:B---3--:R-:W-:-:S07]  /*11110*/  FADD.FTZ R35, R55, R30 ;  /* 0x0000001e37237221 */ /* 0x008fce0000010000 */
[----:B------:R-:W3:Y:S01]  /*11120*/  MUFU.EX2 R83, R83 ;  /* 0x0000005300537308 */ /* 0x000ee20000000800 */
[----:B0-----:R-:W-:-:S07]  /*11130*/  FADD.FTZ R26, R46, R31 ;  /* 0x0000001f2e1a7221 */ /* 0x001fce0000010000 */
[----:B------:R-:W0:Y:S01]  /*11140*/  MUFU.EX2 R45, R45 ;  /* 0x0000002d002d7308 */ /* 0x000e220000000800 */
[C---:B-1----:R-:W-:Y:S01]  /*11150*/  F2FP.SATFINITE.E4M3.F32.PACK_AB_MERGE_C R182, R114.reuse, R55, RZ ;  /* 0x0000003772b6723e */ /* 0x042fe200048070ff */
[----:B------:R-:W-:Y:S01]  /*11160*/  FADD.FTZ R114, R114, R35 ;  /* 0x0000002372727221 */ /* 0x000fe20000010000 */
[--C-:B------:R-:W-:Y:S02]  /*11170*/  IMAD.MOV.U32 R55, RZ, RZ, R87.reuse ;  /* 0x000000ffff377224 */ /* 0x100fe400078e0057 */
[----:B------:R-:W-:Y:S01]  /*11180*/  F2FP.SATFINITE.E4M3.F32.PACK_AB_MERGE_C R182, R112, R53, R182 ;  /* 0x0000003570b6723e */ /* 0x000fe200048070b6 */
[----:B------:R-:W-:Y:S01]  /*11190*/  IMAD.MOV.U32 R35, RZ, RZ, R87 ;  /* 0x000000ffff237224 */ /* 0x000fe200078e0057 */
[----:B------:R-:W-:Y:S01]  /*111a0*/  MOV R53, R87 ;  /* 0x0000005700357202 */ /* 0x000fe20000000f00 */
[----:B------:R1:W4:Y:S01]  /*111b0*/  MUFU.EX2 R3, R68 ;  /* 0x0000004400037308 */ /* 0x0003220000000800 */
[----:B---3--:R-:W-:-:S01]  /*111c0*/  FADD.FTZ R26, R83, R26 ;  /* 0x0000001a531a7221 */ /* 0x008fc20000010000 */
[----:B------:R-:W-:Y:S01]  /*111d0*/  F2FP.SATFINITE.E4M3.F32.PACK_AB_MERGE_C R46, R83, R46, RZ ;  /* 0x0000002e532e723e */ /* 0x000fe200048070ff */
[----:B------:R-:W-:-:S03]  /*111e0*/  IMAD.MOV.U32 R83, RZ, RZ, R87 ;  /* 0x000000ffff537224 */ /* 0x000fc600078e0057 */
[----:B------:R-:W-:Y:S01]  /*111f0*/  F2FP.SATFINITE.E4M3.F32.PACK_AB_MERGE_C R183, R77, R32, R46 ;  /* 0x000000204db7723e */ /* 0x000fe2000480702e */
[----:B------:R-:W-:Y:S01]  /*11200*/  IMAD.MOV.U32 R46, RZ, RZ, R87 ;  /* 0x000000ffff2e7224 */ /* 0x000fe200078e0057 */
[----:B------:R-:W3:Y:S01]  /*11210*/  MUFU.EX2 R124, R124 ;  /* 0x0000007c007c7308 */ /* 0x000ee20000000800 */
[----:B0-----:R-:W-:-:S01]  /*11220*/  FADD.FTZ R21, R45, R114 ;  /* 0x000000722d157221 */ /* 0x001fc20000010000 */
[----:B------:R-:W-:Y:S01]  /*11230*/  MOV R77, R87 ;  /* 0x00000057004d7202 */ /* 0x000fe20000000f00 */
[--C-:B-1----:R-:W-:Y:S02]  /*11240*/  IMAD.MOV.U32 R68, RZ, RZ, R87.reuse ;  /* 0x000000ffff447224 */ /* 0x102fe400078e0057 */
[----:B------:R-:W-:-:S03]  /*11250*/  IMAD.MOV.U32 R32, RZ, RZ, R87 ;  /* 0x000000ffff207224 */ /* 0x000fc600078e0057 */
[----:B--2---:R0:W1:Y:S01]  /*11260*/  MUFU.EX2 R40, R70 ;  /* 0x0000004600287308 */ /* 0x0040620000000800 */
[----:B----4-:R-:W-:-:S07]  /*11270*/  FADD.FTZ R25, R3, R26 ;  /* 0x0000001a03197221 */ /* 0x010fce0000010000 */
[----:B------:R-:W2:Y:S01]  /*11280*/  MUFU.EX2 R41, R41 ;  /* 0x0000002900297308 */ /* 0x000ea20000000800 */
[----:B---3--:R-:W-:-:S01]  /*11290*/  FADD.FTZ R26, R124, R21 ;  /* 0x000000157c1a7221 */ /* 0x008fc20000010000 */
[----:B0-----:R-:W-:-:S06]  /*112a0*/  IMAD.MOV.U32 R70, RZ, RZ, R87 ;  /* 0x000000ffff467224 */ /* 0x001fcc00078e0057 */
[----:B------:R-:W0:Y:S01]  /*112b0*/  MUFU.EX2 R74, R74 ;  /* 0x0000004a004a7308 */ /* 0x000e220000000800 */
[----:B-1----:R-:W-:-:S07]  /*112c0*/  FADD.FTZ R25, R40, R25 ;  /* 0x0000001928197221 */ /* 0x002fce0000010000 */
[----:B------:R-:W1:Y:S01]  /*112d0*/  MUFU.EX2 R130, R130 ;  /* 0x0000008200827308 */ /* 0x000e620000000800 */
[----:B--2---:R-:W-:-:S07]  /*112e0*/  FADD.FTZ R29, R41, R26 ;  /* 0x0000001a291d7221 */ /* 0x004fce0000010000 */
[----:B------:R2:W3:Y:S01]  /*112f0*/  MUFU.EX2 R89, R76 ;  /* 0x0000004c00597308 */ /* 0x0004e20000000800 */
[----:B0-----:R-:W-:-:S07]  /*11300*/  FADD.FTZ R26, R74, R25 ;  /* 0x000000194a1a7221 */ /* 0x001fce0000010000 */
[----:B------:R-:W0:Y:S01]  /*11310*/  MUFU.EX2 R43, R43 ;  /* 0x0000002b002b7308 */ /* 0x000e220000000800 */
[C---:B-1----:R-:W-:Y:S01]  /*11320*/  F2FP.SATFINITE.E4M3.F32.PACK_AB_MERGE_C R184, R130.reuse, R41, RZ ;  /* 0x0000002982b8723e */ /* 0x042fe200048070ff */
[----:B------:R-:W-:Y:S01]  /*11330*/  FADD.FTZ R130, R130, R29 ;  /* 0x0000001d82827221 */ /* 0x000fe20000010000 */
[----:B--2---:R-:W-:Y:S01]  /*11340*/  IMAD.MOV.U32 R76, RZ, RZ, R87 ;  /* 0x000000ffff4c7224 */ /* 0x004fe200078e0057 */
[----:B------:R-:W-:Y:S02]  /*11350*/  MOV R41, R87 ;  /* 0x0000005700297202 */ /* 0x000fe40000000f00 */
[----:B------:R-:W-:Y:S02]  /*11360*/  F2FP.SATFINITE.E4M3.F32.PACK_AB_MERGE_C R184, R124, R45, R184 ;  /* 0x0000002d7cb8723e */ /* 0x000fe400048070b8 */
[----:B------:R-:W1:Y:S01]  /*11370*/  MUFU.EX2 R44, R44 ;  /* 0x0000002c002c7308 */ /* 0x000e620000000800 */
[C---:B---3--:R-:W-:Y:S01]  /*11380*/  F2FP.SATFINITE.E4M3.F32.PACK_AB_MERGE_C R74, R89.reuse, R74, RZ ;  /* 0x0000004a594a723e */ /* 0x048fe200048070ff */
[----:B------:R-:W-:Y:S01]  /*11390*/  FADD.FTZ R89, R89, R26 ;  /* 0x0000001a59597221 */ /* 0x000fe20000010000 */
[----:B------:R-:W-:-:S02]  /*113a0*/  MOV R45, R87 ;  /* 0x00000057002d7202 */ /* 0x000fc40000000f00 */
[----:B------:R-:W-:Y:S01]  /*113b0*/  F2FP.SATFINITE.E4M3.F32.PACK_AB_MERGE_C R185, R40, R3, R74 ;  /* 0x0000000328b9723e */ /* 0x000fe2000480704a */
[----:B------:R-:W-:Y:S02]  /*113c0*/  IMAD.MOV.U32 R74, RZ, RZ, R87 ;  /* 0x000000ffff4a7224 */ /* 0x000fe400078e0057 */
[----:B------:R-:W2:Y:S01]  /*113d0*/  MUFU.EX2 R132, R132 ;  /* 0x0000008400847308 */ /* 0x000ea20000000800 */
[----:B0-----:R-:W-:-:S01]  /*113e0*/  FADD.FTZ R25, R43, R130 ;  /* 0x000000822b197221 */ /* 0x001fc20000010000 */
[----:B------:R-:W-:-:S06]  /*113f0*/  IMAD.MOV.U32 R40, RZ, RZ, R87 ;  /* 0x000000ffff287224 */ /* 0x000fcc00078e0057 */
[----:B------:R-:W0:Y:S01]  /*11400*/  MUFU.EX2 R85, R85 ;  /* 0x0000005500557308 */ /* 0x000e220000000800 */
[----:B-1----:R-:W-:-:S07]  /*11410*/  FADD.FTZ R26, R44, R89 ;  /* 0x000000592c1a7221 */ /* 0x002fce0000010000 */
[----:B------:R-:W-:Y:S01]  /*11420*/  MUFU.EX2 R47, R47 ;  /* 0x0000002f002f7308 */ /* 0x000fe20000000800 */
[----:B--2---:R-:W-:-:S07]  /*11430*/  FADD.FTZ R30, R132, R25 ;  /* 0x00000019841e7221 */ /* 0x004fce0000010000 */
[----:B------:R-:W1:Y:S01]  /*11440*/  MUFU.EX2 R134, R134 ;  /* 0x0000008600867308 */ /* 0x000e620000000800 */
[----:B0-----:R-:W-:-:S07]  /*11450*/  FADD.FTZ R29, R85, R26 ;  /* 0x0000001a551d7221 */ /* 0x001fce0000010000 */
[----:B------:R-:W0:Y:S08]  /*11460*/  MUFU.EX2 R82, R82 ;  /* 0x0000005200527308 */ /* 0x000e300000000800 */
[----:B------:R2:W3:Y:S01]  /*11470*/  MUFU.EX2 R15, R84 ;  /* 0x00000054000f7308 */ /* 0x0004e20000000800 */
[----:B-1----:R-:W-:Y:S01]  /*11480*/  F2FP.SATFINITE.E4M3.F32.PACK_AB_MERGE_C R31, R134, R47, RZ ;  /* 0x0000002f861f723e */ /* 0x002fe200048070ff */
[----:B------:R-:W-:Y:S01]  /*11490*/  FADD.FTZ R47, R47, R30 ;  /* 0x0000001e2f2f7221 */ /* 0x000fe20000010000 */
[----:B------:R-:W-:-:S02]  /*114a0*/  IMAD.MOV.U32 R30, RZ, RZ, R87 ;  /* 0x000000ffff1e7224 */ /* 0x000fc400078e0057 */
[----:B------:R-:W-:Y:S01]  /*114b0*/  F2FP.SATFINITE.E4M3.F32.PACK_AB_MERGE_C R186, R132, R43, R31 ;  /* 0x0000002b84ba723e */ /* 0x000fe2000480701f */
[----:B------:R-:W-:-:S01]  /*114c0*/  FADD.FTZ R134, R134, R47 ;  /* 0x0000002f86867221 */ /* 0x000fc20000010000 */
[----:B------:R-:W-:Y:S01]  /*114d0*/  IMAD.MOV.U32 R47, RZ, RZ, R87 ;  /* 0x000000ffff2f7224 */ /* 0x000fe200078e0057 */
[----:B------:R-:W-:Y:S01]  /*114e0*/  MUFU.EX2 R57, R57 ;  /* 0x0000003900397308 */ /* 0x000fe20000000800 */
[----:B0-----:R-:W-:-:S01]  /*114f0*/  FADD.FTZ R26, R82, R29 ;  /* 0x0000001d521a7221 */ /* 0x001fc20000010000 */
[--C-:B--2---:R-:W-:Y:S01]  /*11500*/  IMAD.MOV.U32 R84, RZ, RZ, R87.reuse ;  /* 0x000000ffff547224 */ /* 0x104fe200078e0057 */
[----:B------:R-:W-:Y:S01]  /*11510*/  MOV R29, R87 ;  /* 0x00000057001d7202 */ /* 0x000fe20000000f00 */
[--C-:B------:R-:W-:Y:S02]  /*11520*/  IMAD.MOV.U32 R43, RZ, RZ, R87.reuse ;  /* 0x000000ffff2b7224 */ /* 0x100fe400078e0057 */
[----:B------:R-:W-:Y:S02]  /*11530*/  IMAD.MOV.U32 R31, RZ, RZ, R87 ;  /* 0x000000ffff1f7224 */ /* 0x000fe400078e0057 */
[----:B------:R-:W0:Y:S01]  /*11540*/  MUFU.EX2 R138, R138 ;  /* 0x0000008a008a7308 */ /* 0x000e220000000800 */
[C---:B---3--:R-:W-:Y:S01]  /*11550*/  F2FP.SATFINITE.E4M3.F32.PACK_AB_MERGE_C R82, R15.reuse, R82, RZ ;  /* 0x000000520f52723e */ /* 0x048fe200048070ff */
[----:B------:R-:W-:-:S03]  /*11560*/  FADD.FTZ R15, R15, R26 ;  /* 0x0000001a0f0f7221 */ /* 0x000fc60000010000 */
        /* <DEDUP_REMOVED lines=14> */
[----:B------:R-:W-:Y:S01]  /*11650*/  MOV R49, R87 ;  /* 0x0000005700317202 */ /* 0x000fe20000000f00 */
[----:B------:R-:W-:Y:S02]  /*11660*/  IMAD.MOV.U32 R26, RZ, RZ, R87 ;  /* 0x000000ffff1a7224 */ /* 0x000fe400078e0057 */
[----:B------:R-:W-:-:S02]  /*11670*/  FADD.FTZ R57, R57, R136 ;  /* 0x0000008839397221 */ /* 0x000fc40000010000 */
[----:B------:R-:W0:Y:S01]  /*11680*/  MUFU.EX2 R21, R116 ;  /* 0x0000007400157308 */ /* 0x000e220000000800 */
[----:B-1----:R-:W-:-:S01]  /*11690*/  FADD.FTZ R13, R27, R12 ;  /* 0x0000000c1b0d7221 */ /* 0x002fc20000010000 */
[----:B------:R-:W-:Y:S01]  /*116a0*/  FADD.FTZ R138, R138, R57 ;  /* 0x000000398a8a7221 */ /* 0x000fe20000010000 */
[----:B------:R-:W-:-:S05]  /*116b0*/  MOV R57, R87 ;  /* 0x0000005700397202 */ /* 0x000fca0000000f00 */
[----:B------:R-:W-:Y:S01]  /*116c0*/  MUFU.EX2 R61, R61 ;  /* 0x0000003d003d7308 */ /* 0x000fe20000000800 */
[----:B--2---:R-:W-:-:S07]  /*116d0*/  FADD.FTZ R12, R94, R13 ;  /* 0x0000000d5e0c7221 */ /* 0x004fce0000010000 */
[----:B------:R-:W1:Y:S01]  /*116e0*/  MUFU.EX2 R142, R142 ;  /* 0x0000008e008e7308 */ /* 0x000e620000000800 */
[C---:B0-----:R-:W-:Y:S01]  /*116f0*/  F2FP.SATFINITE.E4M3.F32.PACK_AB_MERGE_C R94, R21.reuse, R94, RZ ;  /* 0x0000005e155e723e */ /* 0x041fe200048070ff */
[----:B------:R-:W-:-:S03]  /*11700*/  FADD.FTZ R21, R21, R12 ;  /* 0x0000000c15157221 */ /* 0x000fc60000010000 */
[----:B------:R-:W-:Y:S01]  /*11710*/  F2FP.SATFINITE.E4M3.F32.PACK_AB_MERGE_C R189, R27, R86, R94 ;  /* 0x000000561bbd723e */ /* 0x000fe2000480705e */
[--C-:B------:R-:W-:Y:S02]  /*11720*/  IMAD.MOV.U32 R86, RZ, RZ, R87.reuse ;  /* 0x000000ffff567224 */ /* 0x100fe400078e0057 */
[----:B------:R-:W0:Y:S01]  /*11730*/  MUFU.EX2 R59, R59 ;  /* 0x0000003b003b7308 */ /* 0x000e220000000800 */
[----:B------:R-:W-:-:S07]  /*11740*/  IMAD.MOV.U32 R27, RZ, RZ, R87 ;  /* 0x000000ffff1b7224 */ /* 0x000fce00078e0057 */
        /* <DEDUP_REMOVED lines=14> */
[----:B------:R-:W-:-:S01]  /*11830*/  FADD.FTZ R3, R142, R61 ;  /* 0x0000003d8e037221 */ /* 0x000fc20000010000 */
[-C--:B------:R-:W-:Y:S02]  /*11840*/  MOV R61, R87.reuse ;  /* 0x00000057003d7202 */ /* 0x080fe40000000f00 */
[C---:B-1----:R-:W-:Y:S01]  /*11850*/  F2FP.SATFINITE.E4M3.F32.PACK_AB_MERGE_C R12, R63.reuse, R126, RZ ;  /* 0x0000007e3f0c723e */ /* 0x042fe200048070ff */
[----:B------:R-:W-:Y:S01]  /*11860*/  FADD.FTZ R20, R63, R20 ;  /* 0x000000143f147221 */ /* 0x000fe20000010000 */
[----:B------:R-:W-:Y:S02]  /*11870*/  IMAD.MOV.U32 R63, RZ, RZ, R87 ;  /* 0x000000ffff3f7224 */ /* 0x000fe400078e0057 */
[----:B------:R-:W-:Y:S02]  /*11880*/  F2FP.SATFINITE.E4M3.F32.PACK_AB_MERGE_C R191, R25, R118, R12 ;  /* 0x0000007619bf723e */ /* 0x000fe4000480700c */
[----:B------:R-:W-:Y:S01]  /*11890*/  MOV R25, R87 ;  /* 0x0000005700197202 */ /* 0x000fe20000000f00 */
[----:B------:R-:W-:Y:S06]  /*118a0*/  @!P1 BRA `(.L_x_7519) ;  /* 0x0000003800889947 */ /* 0x000fec0003800000 */
[----:B------:R-:W-:Y:S01]  /*118b0*/  VIADD R21, R120, 0xfffffffe ;  /* 0xfffffffe78157836 */ /* 0x000fe20000000000 */
[----:B------:R-:W-:Y:S01]  /*118c0*/  MOV R171, R90 ;  /* 0x0000005a00ab7202 */ /* 0x000fe20000000f00 */
[----:B------:R-:W-:Y:S01]  /*118d0*/  IMAD.MOV.U32 R169, RZ, RZ, R92 ;  /* 0x000000ffffa97224 */ /* 0x000fe200078e005c */
[----:B------:R-:W-:Y:S01]  /*118e0*/  CS2R R86, SRZ ;  /* 0x0000000000567805 */ /* 0x000fe2000001ff00 */
        /* <DEDUP_REMOVED lines=32> */
[----:B------:R-:W-:-:S07]  /*11af0*/  CS2R R24, SRZ ;  /* 0x0000000000187805 */ /* 0x000fce000001ff00 */
.L_x_7531:
        /* <DEDUP_REMOVED lines=8> */
.L_x_7521:
[----:B------:R-:W-:-:S05]  /*11b80*/  VIADD R12, R220, 0x1 ;  /* 0x00000001dc0c7836 */ /* 0x000fca0000000000 */
[----:B------:R-:W-:-:S04]  /*11b90*/  ISETP.NE.AND P2, PT, R12, 0x2, PT ;  /* 0x000000020c00780c */ /* 0x000fc80003f45270 */
[----:B------:R-:W-:Y:S02]  /*11ba0*/  SEL R13, R12, RZ, P2 ;  /* 0x000000ff0c0d7207 */ /* 0x000fe40001000000 */
[----:B------:R-:W-:Y:S02]  /*11bb0*/  SHF.L.U32 R12, R199, 0x1f, RZ ;  /* 0x0000001fc70c7819 */ /* 0x000fe400000006ff */
[----:B------:R-:W-:-:S04]  /*11bc0*/  LEA R13, R13, R18, 0x3 ;  /* 0x000000120d0d7211 */ /* 0x000fc800078e18ff */
[----:B------:R0:W1:Y:S01]  /*11bd0*/  SYNCS.PHASECHK.TRANS64.TRYWAIT P2, [R13+URZ+0x22830], R12 ;  /* 0x0228300c0d0075a7 */ /* 0x000062000804017f */
[----:B------:R-:W-:Y:S05]  /*11be0*/  @!P0 BRA `(.L_x_7522) ;  /* 0x0000000000048947 */ /* 0x000fea0003800000 */
[----:B------:R-:W-:Y:S01]  /*11bf0*/  BPT.TRAP 0x1 ;  /* 0x000000040000795c */ /* 0x000fe20000300000 */
.L_x_7522:
[----:B------:R-:W-:Y:S04]  /*11c00*/  BSSY B0, `(.L_x_7520) ;  /* 0x0000004000007945 */ /* 0x000fe80003800000 */
[----:B-1----:R-:W-:Y:S05]  /*11c10*/  @P2 BRA `(.L_x_7523) ;  /* 0x0000000000082947 */ /* 0x002fea0003800000 */
[----:B------:R-:W1:Y:S02]  /*11c20*/  SYNCS.PHASECHK.TRANS64.TRYWAIT P2, [R13+URZ+0x22830], R12 ;  /* 0x0228300c0d0075a7 */ /* 0x000e64000804017f */
[----:B-1----:R-:W-:Y:S05]  /*11c30*/  @!P2 BRA `(.L_x_7524) ;  /* 0x000000f400c8a947 */ /* 0x002fea0003800000 */
.L_x_7523:
[----:B------:R-:W-:Y:S05]  /*11c40*/  BSYNC B0 ;  /* 0x0000000000007941 */ /* 0x000fea0003800000 */
.L_x_7520:
[----:B01----:R-:W0:Y:S01]  /*11c50*/  S2R R12, SR_TID.X ;  /* 0x00000000000c7919 */ /* 0x003e220000002100 */
[----:B------:R-:W-:Y:S01]  /*11c60*/  VIADD R197, R220, 0x1 ;  /* 0x00000001dcc57836 */ /* 0x000fe20000000000 */
[----:B------:R-:W-:Y:S05]  /*11c70*/  WARPSYNC.ALL ;  /* 0x0000000000007948 */ /* 0x000fea0003800000 */
[C---:B------:R-:W-:Y:S01]  /*11c80*/  ISETP.NE.AND P2, PT, R197.reuse, 0x2, PT ;  /* 0x00000002c500780c */ /* 0x040fe20003f45270 */
[----:B------:R-:W-:Y:S01]  /*11c90*/  IMAD.MOV.U32 R13, RZ, RZ, 0x40000040 ;  /* 0x40000040ff0d7424 */ /* 0x000fe200078e00ff */
[----:B------:R-:W-:Y:S01]  /*11ca0*/  MOV R15, 0x40000040 ;  /* 0x40000040000f7802 */ /* 0x000fe20000000f00 */
[----:B------:R-:W-:Y:S01]  /*11cb0*/  IMAD.MOV.U32 R89, RZ, RZ, 0x40000040 ;  /* 0x40000040ff597424 */ /* 0x000fe200078e00ff */
[----:B------:R-:W-:Y:S01]  /*11cc0*/  SEL R197, R197, RZ, P2 ;  /* 0x000000ffc5c57207 */ /* 0x000fe20001000000 */
[----:B------:R-:W-:Y:S01]  /*11cd0*/  IMAD.MOV.U32 R91, RZ, RZ, 0x40000040 ;  /* 0x40000040ff5b7424 */ /* 0x000fe200078e00ff */
[----:B------:R-:W-:Y:S01]  /*11ce0*/  R2UR UR47, R15 ;  /* 0x000000000f2f72ca */ /* 0x000fe200000e0000 */
[----:B------:R-:W-:Y:S01]  /*11cf0*/  IMAD.MOV.U32 R93, RZ, RZ, 0x40000040 ;  /* 0x40000040ff5d7424 */ /* 0x000fe200078e00ff */
[----:B------:R-:W-:Y:S01]  /*11d00*/  R2UR UR44, R4 ;  /* 0x00000000042c72ca */ /* 0x000fe200000e0000 */
[----:B------:R-:W-:Y:S01]  /*11d10*/  IMAD R14, R197, 0x500, R0 ;  /* 0x00000500c50e7824 */ /* 0x000fe200078e0200 */
[----:B------:R-:W-:Y:S01]  /*11d20*/  R2UR UR45, R5 ;  /* 0x00000000052d72ca */ /* 0x000fe200000e0000 */
[----:B------:R-:W-:Y:S01]  /*11d30*/  IMAD.MOV.U32 R15, RZ, RZ, 0x40000040 ;  /* 0x40000040ff0f7424 */ /* 0x000fe200078e00ff */
[----:B------:R-:W-:Y:S01]  /*11d40*/  R2UR UR51, R13 ;  /* 0x000000000d3372ca */ /* 0x000fe200000e0000 */
[C---:B------:R-:W-:Y:S01]  /*11d50*/  VIADD R88, R14.reuse, 0x200 ;  /* 0x000002000e587836 */ /* 0x040fe20000000000 */
[C---:B------:R-:W-:Y:S01]  /*11d60*/  R2UR UR46, R14.reuse ;  /* 0x000000000e2e72ca */ /* 0x040fe200000e0000 */
[----:B------:R-:W-:Y:S01]  /*11d70*/  VIADD R90, R14, 0x300 ;  /* 0x000003000e5a7836 */ /* 0x000fe20000000000 */
[----:B------:R-:W-:-:S02]  /*11d80*/  R2UR UR48, R4 ;  /* 0x00000000043072ca */ /* 0x000fc400000e0000 */
[----:B------:R-:W-:Y:S02]  /*11d90*/  R2UR UR49, R5 ;  /* 0x00000000053172ca */ /* 0x000fe400000e0000 */
[----:B------:R-:W-:Y:S01]  /*11da0*/  R2UR UR54, R88 ;  /* 0x00000000583672ca */ /* 0x000fe200000e0000 */
[----:B------:R-:W-:Y:S01]  /*11db0*/  VIADD R88, R14, 0x2 ;  /* 0x000000020e587836 */ /* 0x000fe20000000000 */
[----:B------:R-:W-:Y:S02]  /*11dc0*/  R2UR UR55, R89 ;  /* 0x00000000593772ca */ /* 0x000fe400000e0000 */
[----:B------:R-:W-:Y:S02]  /*11dd0*/  R2UR UR52, R4 ;  /* 0x00000000043472ca */ /* 0x000fe400000e0000 */
[----:B0-----:R-:W-:Y:S02]  /*11de0*/  SHF.R.U32.HI R12, RZ, 0x7, R12 ;  /* 0x00000007ff0c7819 */ /* 0x001fe4000001160c */
[----:B------:R-:W-:-:S02]  /*11df0*/  R2UR UR53, R5 ;  /* 0x00000000053572ca */ /* 0x000fc400000e0000 */
[C---:B------:R-:W-:Y:S01]  /*11e00*/  R2UR UR7, R13.reuse ;  /* 0x000000000d0772ca */ /* 0x040fe200000e0000 */
[----:B------:R-:W-:Y:S01]  /*11e10*/  VIADD R92, R12, 0x8 ;  /* 0x000000080c5c7836 */ /* 0x000fe20000000000 */
[----:B------:R-:W-:Y:S01]  /*11e20*/  R2UR UR11, R13 ;  /* 0x000000000d0b72ca */ /* 0x000fe200000e0000 */
[----:B------:R-:W-:Y:S01]  /*11e30*/  VIADD R12, R14, 0x100 ;  /* 0x000001000e0c7836 */ /* 0x000fe20000000000 */
[----:B------:R-:W-:Y:S01]  /*11e40*/  R2UR UR8, R90 ;  /* 0x000000005a0872ca */ /* 0x000fe200000e0000 */
[----:B------:R-:W-:Y:S01]  /*11e50*/  VIADD R90, R14, 0x202 ;  /* 0x000002020e5a7836 */ /* 0x000fe20000000000 */
[----:B------:R0:W-:Y:S01]  /*11e60*/  BAR.SYNC.DEFER_BLOCKING R92, 0x100 ;  /* 0x0004005c0000751d */ /* 0x0001e20000010000 */
[----:B------:R-:W-:Y:S02]  /*11e70*/  R2UR UR9, R91 ;  /* 0x000000005b0972ca */ /* 0x000fe400000e0000 */
[----:B------:R-:W-:Y:S02]  /*11e80*/  R2UR UR50, R12 ;  /* 0x000000000c3272ca */ /* 0x000fe400000e0000 */
[----:B------:R-:W-:-:S02]  /*11e90*/  IADD3 R12, R14, 0x400, RZ ;  /* 0x000004000e0c7810 */ /* 0x000fc40007ffe0ff */
[----:B------:R-:W-:Y:S01]  /*11ea0*/  MOV R223, UR7 ;  /* 0x0000000700df7c02 */ /* 0x000fe20008000f00 */
[----:B0-----:R-:W-:Y:S01]  /*11eb0*/  VIADD R92, R14, 0x402 ;  /* 0x000004020e5c7836 */ /* 0x001fe20000000000 */
[----:B------:R-:W-:Y:S01]  /*11ec0*/  R2UR UR10, R12 ;  /* 0x000000000c0a72ca */ /* 0x000fe200000e0000 */
[----:B------:R-:W-:Y:S01]  /*11ed0*/  UMOV UR7, UR11 ;  /* 0x0000000b00077c82 */ /* 0x000fe20008000000 */
[----:B------:R-:W-:Y:S02]  /*11ee0*/  IADD3 R12, R14, 0x102, RZ ;  /* 0x000001020e0c7810 */ /* 0x000fe40007ffe0ff */
[----:B------:R-:W-:Y:S02]  /*11ef0*/  R2UR UR11, R91 ;  /* 0x000000005b0b72ca */ /* 0x000fe400000e0000 */
[----:B------:R-:W-:Y:S01]  /*11f00*/  R2UR UR6, R12 ;  /* 0x000000000c0672ca */ /* 0x000fe200000e0000 */
[C---:B------:R-:W-:Y:S01]  /*11f10*/  VIADD R12, R14.reuse, 0x104 ;  /* 0x000001040e0c7836 */ /* 0x040fe20000000000 */
[----:B------:R-:W-:-:S02]  /*11f20*/  IADD3 R94, R14, 0x4, RZ ;  /* 0x000000040e5e7810 */ /* 0x000fc40007ffe0ff */
[----:B------:R-:W-:Y:S02]  /*11f30*/  MOV R95, 0x40000040 ;  /* 0x40000040005f7802 */ /* 0x000fe40000000f00 */
[----:B------:R-:W-:Y:S01]  /*11f40*/  R2UR UR4, R88 ;  /* 0x00000000580472ca */ /* 0x000fe200000e0000 */
[----:B------:R-:W-:Y:S01]  /*11f50*/  VIADD R88, R14, 0x302 ;  /* 0x000003020e587836 */ /* 0x000fe20000000000 */
[----:B------:R-:W-:Y:S01]  /*11f60*/  R2UR UR22, R94 ;  /* 0x000000005e1672ca */ /* 0x000fe200000e0000 */
[----:B------:R-:W-:Y:S01]  /*11f70*/  WARPGROUP.ARRIVE ;  /* 0x00000000000079c5 */ /* 0x000fe20000000000 */
[----:B------:R-:W-:Y:S02]  /*11f80*/  R2UR UR23, R95 ;  /* 0x000000005f1772ca */ /* 0x000fe400000e0000 */
[----:B------:R-:W-:Y:S02]  /*11f90*/  R2UR UR5, R89 ;  /* 0x00000000590572ca */ /* 0x000fe400000e0000 */
[----:B------:R-:W-:Y:S01]  /*11fa0*/  MOV R224, UR6 ;  /* 0x0000000600e07c02 */ /* 0x000fe20008000f00 */
[----:B------:R-:W-:Y:S01]  /*11fb0*/  QGMMA.64x32x32.F32.E4M3.E4M3 R152, gdesc[UR44], RZ, !UPT, gsb0 ;  /* 0x006000002c9879f3 */ /* 0x000fe2000c0008ff */
[----:B------:R-:W-:Y:S01]  /*11fc0*/  UMOV UR6, UR10 ;  /* 0x0000000a00067c82 */ /* 0x000fe20008000000 */
[----:B------:R-:W-:-:S02]  /*11fd0*/  R2UR UR10, R90 ;  /* 0x000000005a0a72ca */ /* 0x000fc400000e0000 */
[----:B------:R-:W-:Y:S01]  /*11fe0*/  MOV R90, UR11 ;  /* 0x0000000b005a7c02 */ /* 0x000fe20008000f00 */
[----:B------:R-:W-:Y:S01]  /*11ff0*/  UMOV UR11, UR9 ;  /* 0x00000009000b7c82 */ /* 0x000fe20008000000 */
[----:B------:R-:W-:Y:S02]  /*12000*/  R2UR UR9, R5 ;  /* 0x00000000050972ca */ /* 0x000fe400000e0000 */
[----:B------:R-:W-:Y:S01]  /*12010*/  R2UR UR14, R88 ;  /* 0x00000000580e72ca */ /* 0x000fe200000e0000 */
[----:B------:R-:W-:Y:S01]  /*12020*/  VIADD R88, R14, 0x204 ;  /* 0x000002040e587836 */ /* 0x000fe20000000000 */
[----:B------:R-:W-:Y:S01]  /*12030*/  MOV R225, UR23 ;  /* 0x0000001700e17c02 */ /* 0x000fe20008000f00 */
[----:B------:R-:W-:Y:S01]  /*12040*/  UMOV UR23, UR5 ;  /* 0x0000000500177c82 */ /* 0x000fe20008000000 */
[----:B------:R-:W-:Y:S01]  /*12050*/  MOV R226, UR22 ;  /* 0x0000001600e27c02 */ /* 0x000fe20008000f00 */
[----:B------:R-:W-:Y:S01]  /*12060*/  UMOV UR22, UR4 ;  /* 0x0000000400167c82 */ /* 0x000fe20008000000 */
[----:B------:R-:W-:Y:S01]  /*12070*/  R2UR UR30, R88 ;  /* 0x00000000581e72ca */ /* 0x000fe200000e0000 */
[----:B------:R-:W-:Y:S01]  /*12080*/  VIADD R88, R14, 0x404 ;  /* 0x000004040e587836 */ /* 0x000fe20000000000 */
[----:B------:R-:W-:Y:S01]  /*12090*/  MOV R91, UR10 ;  /* 0x0000000a005b7c02 */ /* 0x000fe20008000f00 */
[----:B------:R-:W-:Y:S01]  /*120a0*/  UMOV UR10, UR8 ;  /* 0x00000008000a7c82 */ /* 0x000fe20008000000 */
[----:B------:R-:W-:-:S02]  /*120b0*/  R2UR UR8, R4 ;  /* 0x00000000040872ca */ /* 0x000fc400000e0000 */
[C---:B------:R-:W-:Y:S02]  /*120c0*/  R2UR UR15, R89.reuse ;  /* 0x00000000590f72ca */ /* 0x040fe400000e0000 */
[----:B------:R-:W-:Y:S01]  /*120d0*/  R2UR UR18, R92 ;  /* 0x000000005c1272ca */ /* 0x000fe200000e0000 */
[----:B------:R-:W-:Y:S01]  /*120e0*/  VIADD R92, R14, 0x6 ;  /* 0x000000060e5c7836 */ /* 0x000fe20000000000 */
[C---:B------:R-:W-:Y:S02]  /*120f0*/  R2UR UR31, R89.reuse ;  /* 0x00000000591f72ca */ /* 0x040fe400000e0000 */
[----:B------:R-:W-:Y:S01]  /*12100*/  R2UR UR38, R88 ;  /* 0x00000000582672ca */ /* 0x000fe200000e0000 */
[----:B------:R-:W-:Y:S01]  /*12110*/  VIADD R88, R14, 0x206 ;  /* 0x000002060e587836 */ /* 0x000fe20000000000 */
[----:B------:R-:W-:Y:S02]  /*12120*/  R2UR UR39, R89 ;  /* 0x00000000592772ca */ /* 0x000fe400000e0000 */
[----:B------:R-:W-:-:S02]  /*12130*/  R2UR UR4, R4 ;  /* 0x00000000040472ca */ /* 0x000fc400000e0000 */
[----:B------:R-:W-:Y:S02]  /*12140*/  R2UR UR5, R5 ;  /* 0x00000000050572ca */ /* 0x000fe400000e0000 */
[----:B------:R-:W-:Y:S02]  /*12150*/  MOV R89, 0x40000040 ;  /* 0x4000004000597802 */ /* 0x000fe40000000f00 */
[C---:B------:R-:W-:Y:S02]  /*12160*/  R2UR UR19, R93.reuse ;  /* 0x000000005d1372ca */ /* 0x040fe400000e0000 */
[----:B------:R-:W-:Y:S02]  /*12170*/  R2UR UR42, R92 ;  /* 0x000000005c2a72ca */ /* 0x000fe400000e0000 */
[----:B------:R-:W-:Y:S02]  /*12180*/  R2UR UR43, R93 ;  /* 0x000000005d2b72ca */ /* 0x000fe400000e0000 */
[----:B------:R-:W-:-:S02]  /*12190*/  R2UR UR20, R10 ;  /* 0x000000000a1472ca */ /* 0x000fc400000e0000 */
[C---:B------:R-:W-:Y:S02]  /*121a0*/  R2UR UR21, R11.reuse ;  /* 0x000000000b1572ca */ /* 0x040fe400000e0000 */
[C---:B------:R-:W-:Y:S02]  /*121b0*/  R2UR UR12, R10.reuse ;  /* 0x000000000a0c72ca */ /* 0x040fe400000e0000 */
[C---:B------:R-:W-:Y:S02]  /*121c0*/  R2UR UR13, R11.reuse ;  /* 0x000000000b0d72ca */ /* 0x040fe400000e0000 */
[----:B------:R-:W-:Y:S02]  /*121d0*/  R2UR UR16, R10 ;  /* 0x000000000a1072ca */ /* 0x000fe400000e0000 */
[----:B------:R-:W-:Y:S02]  /*121e0*/  R2UR UR17, R11 ;  /* 0x000000000b1172ca */ /* 0x000fe400000e0000 */
[----:B------:R-:W-:Y:S01]  /*121f0*/  R2UR UR26, R12 ;  /* 0x000000000c1a72ca */ /* 0x000fe200000e0000 */
[----:B------:R-:W-:Y:S01]  /*12200*/  VIADD R12, R14, 0x304 ;  /* 0x000003040e0c7836 */ /* 0x000fe20000000000 */
[----:B------:R-:W-:-:S02]  /*12210*/  R2UR UR27, R13 ;  /* 0x000000000d1b72ca */ /* 0x000fc400000e0000 */
[C---:B------:R-:W-:Y:S01]  /*12220*/  R2UR UR24, R8.reuse ;  /* 0x00000000081872ca */ /* 0x040fe200000e0000 */
[----:B------:R-:W-:Y:S02]  /*12230*/  WARPGROUP.DEPBAR.LE gsb0, 0x0 ;  /* 0x00008000000079c5 */ /* 0x000fe40000010000 */
[----:B------:R-:W-:Y:S01]  /*12240*/  WARPGROUP.ARRIVE ;  /* 0x00000000000079c5 */ /* 0x000fe20000000000 */
[C---:B------:R-:W-:Y:S02]  /*12250*/  R2UR UR25, R9.reuse ;  /* 0x00000000091972ca */ /* 0x040fe400000e0000 */
[----:B------:R-:W-:Y:S02]  /*12260*/  R2UR UR28, R8 ;  /* 0x00000000081c72ca */ /* 0x000fe400000e0000 */
[----:B------:R-:W-:Y:S01]  /*12270*/  R2UR UR29, R9 ;  /* 0x00000000091d72ca */ /* 0x000fe200000e0000 */
[----:B------:R-:W-:Y:S01]  /*12280*/  QGMMA.64x32x32.F32.E4M3.E4M3 R136, gdesc[UR48], RZ, !UPT, gsb0 ;  /* 0x00600000308879f3 */ /* 0x000fe2000c0008ff */
[----:B------:R-:W-:-:S02]  /*12290*/  R2UR UR50, R88 ;  /* 0x00000000583272ca */ /* 0x000fc400000e0000 */
[----:B------:R-:W-:Y:S02]  /*122a0*/  R2UR UR51, R89 ;  /* 0x00000000593372ca */ /* 0x000fe400000e0000 */
[----:B------:R-:W-:Y:S02]  /*122b0*/  R2UR UR34, R12 ;  /* 0x000000000c2272ca */ /* 0x000fe400000e0000 */
[----:B------:R-:W-:Y:S02]  /*122c0*/  R2UR UR35, R13 ;  /* 0x000000000d2372ca */ /* 0x000fe400000e0000 */
[C---:B------:R-:W-:Y:S02]  /*122d0*/  R2UR UR32, R8.reuse ;  /* 0x00000000082072ca */ /* 0x040fe400000e0000 */
[----:B------:R-:W-:Y:S02]  /*122e0*/  R2UR UR33, R9 ;  /* 0x00000000092172ca */ /* 0x000fe400000e0000 */
[----:B------:R-:W-:-:S02]  /*122f0*/  R2UR UR36, R8 ;  /* 0x00000000082472ca */ /* 0x000fc400000e0000 */
[----:B------:R-:W-:Y:S02]  /*12300*/  R2UR UR37, R9 ;  /* 0x00000000092572ca */ /* 0x000fe400000e0000 */
[----:B------:R-:W-:Y:S02]  /*12310*/  R2UR UR40, R6 ;  /* 0x00000000062872ca */ /* 0x000fe400000e0000 */
[----:B------:R-:W-:Y:S02]  /*12320*/  R2UR UR41, R7 ;  /* 0x00000000072972ca */ /* 0x000fe400000e0000 */
[----:B------:R-:W-:Y:S02]  /*12330*/  IADD3 R12, R14, 0x106, RZ ;  /* 0x000001060e0c7810 */ /* 0x000fe40007ffe0ff */
[----:B------:R-:W-:Y:S01]  /*12340*/  R2UR UR47, R13 ;  /* 0x000000000d2f72ca */ /* 0x000fe200000e0000 */
[----:B------:R-:W-:Y:S01]  /*12350*/  IMAD.MOV.U32 R13, RZ, RZ, 0x40000040 ;  /* 0x40000040ff0d7424 */ /* 0x000fe200078e00ff */
[----:B------:R-:W-:Y:S01]  /*12360*/  R2UR UR46, R12 ;  /* 0x000000000c2e72ca */ /* 0x000fe200000e0000 */
[----:B------:R-:W-:Y:S01]  /*12370*/  VIADD R12, R14, 0x306 ;  /* 0x000003060e0c7836 */ /* 0x000fe20000000000 */
[----:B------:R-:W-:Y:S01]  /*12380*/  R2UR UR44, R6 ;  /* 0x00000000062c72ca */ /* 0x000fe200000e0000 */
[----:B------:R-:W-:Y:S01]  /*12390*/  VIADD R14, R14, 0x406 ;  /* 0x000004060e0e7836 */ /* 0x000fe20000000000 */
[----:B------:R-:W-:-:S02]  /*123a0*/  R2UR UR45, R7 ;  /* 0x00000000072d72ca */ /* 0x000fc400000e0000 */
[----:B------:R-:W-:Y:S02]  /*123b0*/  R2UR UR48, R6 ;  /* 0x00000000063072ca */ /* 0x000fe400000e0000 */
[----:B------:R-:W-:Y:S02]  /*123c0*/  R2UR UR49, R7 ;  /* 0x00000000073172ca */ /* 0x000fe400000e0000 */
[----:B------:R-:W-:Y:S02]  /*123d0*/  R2UR UR58, R14 ;  /* 0x000000000e3a72ca */ /* 0x000fe400000e0000 */
[----:B------:R-:W-:Y:S02]  /*123e0*/  R2UR UR59, R15 ;  /* 0x000000000f3b72ca */ /* 0x000fe400000e0000 */
[----:B------:R-:W-:Y:S02]  /*123f0*/  R2UR UR56, R6 ;  /* 0x00000000063872ca */ /* 0x000fe400000e0000 */
[----:B------:R-:W-:Y:S01]  /*12400*/  R2UR UR57, R7 ;  /* 0x00000000073972ca */ /* 0x000fe200000e0000 */
[----:B------:R-:W-:-:S02]  /*12410*/  WARPGROUP.DEPBAR.LE gsb0, 0x0 ;  /* 0x00008000000079c5 */ /* 0x000fc40000010000 */
[----:B------:R-:W-:-:S06]  /*12420*/  WARPGROUP.ARRIVE ;  /* 0x00000000000079c5 */ /* 0x000fcc0000000000 */
[----:B------:R-:W-:Y:S01]  /*12430*/  QGMMA.64x32x32.F32.E4M3.E4M3 R120, gdesc[UR52], RZ, !UPT, gsb0 ;  /* 0x00600000347879f3 */ /* 0x000fe2000c0008ff */
[----:B------:R-:W-:Y:S02]  /*12440*/  R2UR UR54, R12 ;  /* 0x000000000c3672ca */ /* 0x000fe400000e0000 */
[----:B------:R-:W-:Y:S02]  /*12450*/  R2UR UR55, R13 ;  /* 0x000000000d3772ca */ /* 0x000fe400000e0000 */
[----:B------:R-:W-:Y:S02]  /*12460*/  R2UR UR52, R6 ;  /* 0x00000000063472ca */ /* 0x000fe400000e0000 */
[----:B------:R-:W-:Y:S01]  /*12470*/  R2UR UR53, R7 ;  /* 0x00000000073572ca */ /* 0x000fe200000e0000 */
[----:B------:R-:W-:Y:S02]  /*12480*/  WARPGROUP.DEPBAR.LE gsb0, 0x0 ;  /* 0x00008000000079c5 */ /* 0x000fe40000010000 */
        /* <DEDUP_REMOVED lines=66> */
.L_x_7526:
[----:B------:R-:W-:Y:S01]  /*128b0*/  SHF.L.U32 R12, R222, 0x1f, RZ ;  /* 0x0000001fde0c7819 */ /* 0x000fe200000006ff */
[----:B------:R-:W-:-:S04]  /*128c0*/  IMAD R13, R220, 0x8, R18 ;  /* 0x00000008dc0d7824 */ /* 0x000fc800078e0212 */
[----:B------:R0:W1:Y:S01]  /*128d0*/  SYNCS.PHASECHK.TRANS64.TRYWAIT P1, [R13+URZ+0x22850], R12 ;  /* 0x0228500c0d0075a7 */ /* 0x000062000802017f */
[----:B------:R-:W-:Y:S05]  /*128e0*/  @!P0 BRA `(.L_x_7527) ;  /* 0x0000000000048947 */ /* 0x000fea0003800000 */
[----:B------:R-:W-:Y:S01]  /*128f0*/  BPT.TRAP 0x1 ;  /* 0x000000040000795c */ /* 0x000fe20000300000 */
.L_x_7527:
[----:B-1----:R-:W-:Y:S05]  /*12900*/  @P1 BRA `(.L_x_7525) ;  /* 0x0000000000081947 */ /* 0x002fea0003800000 */
[----:B------:R-:W1:Y:S02]  /*12910*/  SYNCS.PHASECHK.TRANS64.TRYWAIT P1, [R13+URZ+0x22850], R12 ;  /* 0x0228500c0d0075a7 */ /* 0x000e64000802017f */
[----:B-1----:R-:W-:Y:S05]  /*12920*/  @!P1 BRA `(.L_x_7528) ;  /* 0x000000e800a09947 */ /* 0x002fea0003800000 */
.L_x_7525:
        /* <DEDUP_REMOVED lines=14> */
[----:B------:R-:W-:Y:S01]  /*12a10*/  QGMMA.64x128x32.F32.E4M3.E4M3 R24, R172, gdesc[UR4], R24, gsb0 ;  /* 0x01e00004ac187df3 */ /* 0x000fe20008000818 */
[----:B------:R-:W-:Y:S02]  /*12a20*/  R2UR UR6, R14 ;  /* 0x000000000e0672ca */ /* 0x000fe400000e0000 */
[----:B------:R-:W-:Y:S01]  /*12a30*/  R2UR UR7, R15 ;  /* 0x000000000f0772ca */ /* 0x000fe200000e0000 */
[----:B------:R-:W-:Y:S01]  /*12a40*/  IMAD.MOV.U32 R15, RZ, RZ, -0x3ffffff0 ;  /* 0xc0000010ff0f7424 */ /* 0x000fe200078e00ff */
[----:B------:R-:W-:Y:S02]  /*12a50*/  IADD3 R14, R12, 0x200, RZ ;  /* 0x000002000c0e7810 */ /* 0x000fe40007ffe0ff */
[----:B0-----:R-:W-:Y:S01]  /*12a60*/  SHF.R.U32.HI R222, RZ, 0x7, R222 ;  /* 0x00000007ffde7819 */ /* 0x001fe200000116de */
[----:B------:R-:W-:Y:S02]  /*12a70*/  WARPGROUP.DEPBAR.LE gsb0, 0x0 ;  /* 0x00008000000079c5 */ /* 0x000fe40000010000 */
[----:B------:R-:W-:-:S06]  /*12a80*/  WARPGROUP.ARRIVE ;  /* 0x00000000000079c5 */ /* 0x000fcc0000000000 */
[----:B------:R-:W-:Y:S01]  /*12a90*/  QGMMA.64x128x32.F32.E4M3.E4M3 R24, R176, gdesc[UR4], R24, gsb0 ;  /* 0x01e00004b0187df3 */ /* 0x000fe20008000818 */
[----:B------:R-:W-:Y:S01]  /*12aa0*/  R2UR UR6, R14 ;  /* 0x000000000e0672ca */ /* 0x000fe200000e0000 */
[C---:B------:R-:W-:Y:S01]  /*12ab0*/  VIADD R14, R12.reuse, 0x300 ;  /* 0x000003000c0e7836 */ /* 0x040fe20000000000 */
[----:B------:R-:W-:Y:S01]  /*12ac0*/  R2UR UR7, R15 ;  /* 0x000000000f0772ca */ /* 0x000fe200000e0000 */
[----:B------:R-:W-:Y:S01]  /*12ad0*/  IMAD.MOV.U32 R15, RZ, RZ, -0x3ffffff0 ;  /* 0xc0000010ff0f7424 */ /* 0x000fe200078e00ff */
[----:B------:R-:W-:Y:S01]  /*12ae0*/  IADD3 R12, R12, 0x400, RZ ;  /* 0x000004000c0c7810 */ /* 0x000fe20007ffe0ff */
[----:B------:R-:W-:Y:S02]  /*12af0*/  WARPGROUP.DEPBAR.LE gsb0, 0x0 ;  /* 0x00008000000079c5 */ /* 0x000fe40000010000 */
[----:B------:R-:W-:-:S08]  /*12b00*/  WARPGROUP.ARRIVE ;  /* 0x00000000000079c5 */ /* 0x000fd00000000000 */
[----:B------:R-:W-:Y:S01]  /*12b10*/  QGMMA.64x128x32.F32.E4M3.E4M3 R24, R180, gdesc[UR4], R24, gsb0 ;  /* 0x01e00004b4187df3 */ /* 0x000fe20008000818 */
[----:B------:R-:W-:Y:S02]  /*12b20*/  R2UR UR6, R14 ;  /* 0x000000000e0672ca */ /* 0x000fe400000e0000 */
[----:B------:R-:W-:Y:S01]  /*12b30*/  R2UR UR7, R15 ;  /* 0x000000000f0772ca */ /* 0x000fe200000e0000 */
[----:B------:R-:W-:Y:S02]  /*12b40*/  WARPGROUP.DEPBAR.LE gsb0, 0x0 ;  /* 0x00008000000079c5 */ /* 0x000fe40000010000 */
[----:B------:R-:W-:-:S10]  /*12b50*/  WARPGROUP.ARRIVE ;  /* 0x00000000000079c5 */ /* 0x000fd40000000000 */
[----:B------:R-:W-:Y:S01]  /*12b60*/  QGMMA.64x128x32.F32.E4M3.E4M3 R24, R184, gdesc[UR4], R24, gsb0 ;  /* 0x01e00004b8187df3 */ /* 0x000fe20008000818 */
[----:B------:R-:W-:Y:S02]  /*12b70*/  R2UR UR6, R12 ;  /* 0x000000000c0672ca */ /* 0x000fe400000e0000 */
[----:B------:R-:W-:Y:S02]  /*12b80*/  R2UR UR7, R13 ;  /* 0x000000000d0772ca */ /* 0x000fe400000e0000 */
[----:B------:R-:W-:Y:S01]  /*12b90*/  IADD3 R12, -R222, 0xb, RZ ;  /* 0x0000000bde0c7810 */ /* 0x000fe20007ffe1ff */
[----:B------:R-:W-:Y:S02]  /*12ba0*/  WARPGROUP.DEPBAR.LE gsb0, 0x0 ;  /* 0x00008000000079c5 */ /* 0x000fe40000010000 */
[----:B------:R-:W-:-:S08]  /*12bb0*/  WARPGROUP.ARRIVE ;  /* 0x00000000000079c5 */ /* 0x000fd00000000000 */
[----:B------:R-:W-:Y:S03]  /*12bc0*/  QGMMA.64x128x32.F32.E4M3.E4M3 R24, R188, gdesc[UR4], R24, gsb0 ;  /* 0x01e00004bc187df3 */ /* 0x000fe60008000818 */
[----:B------:R-:W-:Y:S02]  /*12bd0*/  WARPGROUP.DEPBAR.LE gsb0, 0x0 ;  /* 0x00008000000079c5 */ /* 0x000fe40000010000 */
[----:B------:R0:W-:Y:S06]  /*12be0*/  BAR.ARV R12, 0x100 ;  /* 0x0004000c0000751d */ /* 0x0001ec0000002000 */
[----:B------:R-:W-:Y:S05]  /*12bf0*/  @!P0 BRA `(.L_x_7529) ;  /* 0x0000000000048947 */ /* 0x000fea0003800000 */
[----:B------:R-:W-:Y:S01]  /*12c00*/  BPT.TRAP 0x1 ;  /* 0x000000040000795c */ /* 0x000fe20000300000 */
.L_x_7529:
        /* <DEDUP_REMOVED lines=93> */
[----:B------:R-:W2:Y:S01]  /*131e0*/  S2R R189, SR_CgaCtaId ;  /* 0x0000000000bd7919 */ /* 0x000ea20000008800 */
[----:B------:R-:W3:Y:S01]  /*131f0*/  MUFU.TANH R159, R159 ;  /* 0x0000009f009f7308 */ /* 0x000ee20000002400 */
[----:B0-----:R-:W-:-:S07]  /*13200*/  FMNMX.FTZ R186, R158, R107, !PT ;  /* 0x0000006b9eba7209 */ /* 0x001fce0007810000 */
[----:B------:R-:W0:Y:S01]  /*13210*/  MUFU.TANH R160, R160 ;  /* 0x000000a000a07308 */ /* 0x000e220000002400 */
[----:B-1----:R-:W-:Y:S01]  /*13220*/  FMNMX.FTZ R105, R157, R184, !PT ;  /* 0x000000b89d697209 */ /* 0x002fe20007810000 */
[----:B------:R-:W-:-:S06]  /*13230*/  FMUL.FTZ R184, R2, R89 ;  /* 0x0000005902b87220 */ /* 0x000fcc0000410000 */
[----:B------:R-:W1:Y:S01]  /*13240*/  MUFU.TANH R162, R162 ;  /* 0x000000a200a27308 */ /* 0x000e620000002400 */
[----:B---3--:R-:W-:-:S07]  /*13250*/  FMNMX.FTZ R107, R159, R186, !PT ;  /* 0x000000ba9f6b7209 */ /* 0x008fce0007810000 */
[----:B------:R-:W3:Y:S01]  /*13260*/  MUFU.TANH R161, R161 ;  /* 0x000000a100a17308 */ /* 0x000ee20000002400 */
[----:B0-----:R-:W-:-:S07]  /*13270*/  FMNMX.FTZ R186, R160, R105, !PT ;  /* 0x00000069a0ba7209 */ /* 0x001fce0007810000 */
[----:B------:R-:W0:Y:S01]  /*13280*/  MUFU.TANH R163, R163 ;  /* 0x000000a300a37308 */ /* 0x000e220000002400 */
[----:B-1----:R-:W-:-:S07]  /*13290*/  FMNMX.FTZ R188, R162, R107, !PT ;  /* 0x0000006ba2bc7209 */ /* 0x002fce0007810000 */
[----:B------:R-:W1:Y:S01]  /*132a0*/  MUFU.TANH R136, R136 ;  /* 0x0000008800887308 */ /* 0x000e620000002400 */
[----:B---3--:R-:W-:Y:S01]  /*132b0*/  FMNMX.FTZ R89, R161, R186, !PT ;  /* 0x000000baa1597209 */ /* 0x008fe20007810000 */
[----:B------:R-:W-:-:S06]  /*132c0*/  FMUL.FTZ R186, R2, R90 ;  /* 0x0000005a02ba7220 */ /* 0x000fcc0000410000 */
[----:B------:R-:W3:Y:S01]  /*132d0*/  MUFU.TANH R138, R138 ;  /* 0x0000008a008a7308 */ /* 0x000ee20000002400 */
[----:B0-----:R-:W-:-:S07]  /*132e0*/  FMNMX.FTZ R105, R163, R188, !PT ;  /* 0x000000bca3697209 */ /* 0x001fce0007810000 */
[----:B------:R-:W0:Y:S01]  /*132f0*/  MUFU.TANH R137, R137 ;  /* 0x0000008900897308 */ /* 0x000e220000002400 */
[----:B-1----:R-:W-:-:S07]  /*13300*/  FMNMX.FTZ R188, R136, R89, !PT ;  /* 0x0000005988bc7209 */ /* 0x002fce0007810000 */
[----:B------:R-:W1:Y:S01]  /*13310*/  MUFU.TANH R139, R139 ;  /* 0x0000008b008b7308 */ /* 0x000e620000002400 */
[----:B---3--:R-:W-:-:S07]  /*13320*/  FMNMX.FTZ R90, R138, R105, !PT ;  /* 0x000000698a5a7209 */ /* 0x008fce0007810000 */
[----:B------:R-:W3:Y:S01]  /*13330*/  MUFU.TANH R140, R140 ;  /* 0x0000008c008c7308 */ /* 0x000ee20000002400 */
[----:B0-----:R-:W-:Y:S01]  /*13340*/  FMNMX.FTZ R89, R137, R188, !PT ;  /* 0x000000bc89597209 */ /* 0x001fe20007810000 */
[----:B------:R-:W-:-:S06]  /*13350*/  FMUL.FTZ R188, R2, R91 ;  /* 0x0000005b02bc7220 */ /* 0x000fcc0000410000 */
        /* <DEDUP_REMOVED lines=123> */
[----:B0-----:R-:W-:Y:S02]  /*13b10*/  FMNMX.FTZ R92, R102, R91, !PT ;  /* 0x0000005b665c7209 */ /* 0x001fe40007810000 */
[----:B------:R-:W0:Y:S02]  /*13b20*/  LDC R91, c[0x0][0x988] ;  /* 0x00026200ff5b7b82 */ /* 0x000e240000000800 */
[----:B-1----:R-:W-:-:S05]  /*13b30*/  FMNMX.FTZ R99, R95, R92, !PT ;  /* 0x0000005c5f637209 */ /* 0x002fca0007810000 */
[----:B------:R-:W1:Y:S01]  /*13b40*/  SHFL.BFLY PT, R92, R99, 0x2, 0x1f ;  /* 0x0c401f00635c7f89 */ /* 0x000e6200000e0000 */
[----:B---3--:R-:W-:-:S05]  /*13b50*/  FMNMX.FTZ R101, R97, R90, !PT ;  /* 0x0000005a61657209 */ /* 0x008fca0007810000 */
[----:B------:R-:W3:Y:S01]  /*13b60*/  SHFL.BFLY PT, R90, R101, 0x1, 0x1f ;  /* 0x0c201f00655a7f89 */ /* 0x000ee200000e0000 */
[----:B-1----:R-:W-:-:S05]  /*13b70*/  FMNMX.FTZ R103, R99, R92, !PT ;  /* 0x0000005c63677209 */ /* 0x002fca0007810000 */
[----:B------:R-:W1:Y:S01]  /*13b80*/  SHFL.BFLY PT, R92, R103, 0x1, 0x1f ;  /* 0x0c201f00675c7f89 */ /* 0x000e6200000e0000 */
[----:B---3--:R-:W-:-:S05]  /*13b90*/  FMNMX.FTZ R90, R101, R90, !PT ;  /* 0x0000005a655a7209 */ /* 0x008fca0007810000 */
[C---:B0-----:R-:W-:Y:S01]  /*13ba0*/  FFMA.FTZ R101, R90.reuse, R91, -8 ;  /* 0xc10000005a657423 */ /* 0x041fe2000001005b */
[----:B------:R-:W-:-:S03]  /*13bb0*/  FADD.FTZ R105, -R90, R171 ;  /* 0x000000ab5a697221 */ /* 0x000fc60000010100 */
[-CC-:B------:R-:W-:Y:S01]  /*13bc0*/  FFMA.FTZ R119, R124, R91.reuse, -R101.reuse ;  /* 0x0000005b7c777223 */ /* 0x180fe20000010865 */
[----:B------:R-:W-:-:S01]  /*13bd0*/  FFMA.FTZ R124, R125, R91, -R101 ;  /* 0x0000005b7d7c7223 */ /* 0x000fc20000010865 */
[-CC-:B------:R-:W-:Y:S01]  /*13be0*/  FFMA.FTZ R125, R132, R91.reuse, -R101.reuse ;  /* 0x0000005b847d7223 */ /* 0x180fe20000010865 */
[----:B------:R-:W-:-:S01]  /*13bf0*/  FFMA.FTZ R132, R133, R91, -R101 ;  /* 0x0000005b85847223 */ /* 0x000fc20000010865 */
[-C--:B------:R-:W-:Y:S01]  /*13c00*/  FMUL.FTZ R105, R105, R91.reuse ;  /* 0x0000005b69697220 */ /* 0x080fe20000410000 */
[----:B------:R-:W-:-:S01]  /*13c10*/  FFMA.FTZ R133, R172, R91, -R101 ;  /* 0x0000005bac857223 */ /* 0x000fc20000010865 */
[-CC-:B------:R-:W-:Y:S01]  /*13c20*/  FFMA.FTZ R117, R120, R91.reuse, -R101.reuse ;  /* 0x0000005b78757223 */ /* 0x180fe20000010865 */
[----:B-1----:R-:W-:Y:S01]  /*13c30*/  FMNMX.FTZ R92, R103, R92, !PT ;  /* 0x0000005c675c7209 */ /* 0x002fe20007810000 */
[-CC-:B------:R-:W-:Y:S01]  /*13c40*/  FFMA.FTZ R120, R121, R91.reuse, -R101.reuse ;  /* 0x0000005b79787223 */ /* 0x180fe20000010865 */
[----:B------:R-:W-:-:S01]  /*13c50*/  FFMA.FTZ R121, R128, R91, -R101 ;  /* 0x0000005b80797223 */ /* 0x000fc20000010865 */
[----:B------:R0:W-:Y:S01]  /*13c60*/  MUFU.EX2 R99, R105 ;  /* 0x0000006900637308 */ /* 0x0001e20000000800 */
[----:B------:R-:W-:-:S01]  /*13c70*/  FFMA.FTZ R12, R12, R91, -R101 ;  /* 0x0000005b0c0c7223 */ /* 0x000fc20000010865 */
[C---:B------:R-:W-:Y:S01]  /*13c80*/  FADD.FTZ R97, -R92.reuse, R169 ;  /* 0x000000a95c617221 */ /* 0x040fe20000010100 */
[----:B------:R-:W-:-:S01]  /*13c90*/  FFMA.FTZ R172, R92, R91, -8 ;  /* 0xc10000005cac7423 */ /* 0x000fc2000001005b */
[-CC-:B------:R-:W-:Y:S01]  /*13ca0*/  FFMA.FTZ R103, R152, R91.reuse, -R101.reuse ;  /* 0x0000005b98677223 */ /* 0x180fe20000010865 */
[----:B------:R-:W-:-:S01]  /*13cb0*/  FFMA.FTZ R109, R136, R91, -R101 ;  /* 0x0000005b886d7223 */ /* 0x000fc20000010865 */
[-CC-:B------:R-:W-:Y:S01]  /*13cc0*/  FFMA.FTZ R111, R140, R91.reuse, -R101.reuse ;  /* 0x0000005b8c6f7223 */ /* 0x180fe20000010865 */
[----:B------:R-:W-:-:S01]  /*13cd0*/  FFMA.FTZ R113, R144, R91, -R101 ;  /* 0x0000005b90717223 */ /* 0x000fc20000010865 */
[-CC-:B------:R-:W-:Y:S01]  /*13ce0*/  FFMA.FTZ R115, R148, R91.reuse, -R101.reuse ;  /* 0x0000005b94737223 */ /* 0x180fe20000010865 */
[----:B------:R-:W-:-:S01]  /*13cf0*/  FFMA.FTZ R128, R129, R91, -R101 ;  /* 0x0000005b81807223 */ /* 0x000fc20000010865 */
[-C--:B------:R-:W-:Y:S01]  /*13d00*/  FMUL.FTZ R97, R97, R91.reuse ;  /* 0x0000005b61617220 */ /* 0x080fe20000410000 */
[----:B------:R-:W-:-:S01]  /*13d10*/  FFMA.FTZ R152, R153, R91, -R101 ;  /* 0x0000005b99987223 */ /* 0x000fc20000010865 */
[-CC-:B0-----:R-:W-:Y:S01]  /*13d20*/  FFMA.FTZ R105, R156, R91.reuse, -R101.reuse ;  /* 0x0000005b9c697223 */ /* 0x181fe20000010865 */
[----:B------:R-:W-:-:S01]  /*13d30*/  FFMA.FTZ R107, R160, R91, -R101 ;  /* 0x0000005ba06b7223 */ /* 0x000fc20000010865 */
[-CC-:B------:R-:W-:Y:S01]  /*13d40*/  FFMA.FTZ R136, R137, R91.reuse, -R101.reuse ;  /* 0x0000005b89887223 */ /* 0x180fe20000010865 */
[----:B------:R-:W-:-:S01]  /*13d50*/  FFMA.FTZ R140, R141, R91, -R101 ;  /* 0x0000005b8d8c7223 */ /* 0x000fc20000010865 */
[-CC-:B------:R-:W-:Y:S01]  /*13d60*/  FFMA.FTZ R144, R145, R91.reuse, -R101.reuse ;  /* 0x0000005b91907223 */ /* 0x180fe20000010865 */
[----:B------:R-:W-:-:S01]  /*13d70*/  FFMA.FTZ R148, R149, R91, -R101 ;  /* 0x0000005b95947223 */ /* 0x000fc20000010865 */
[-C--:B------:R-:W-:Y:S01]  /*13d80*/  FFMA.FTZ R129, R164, R91.reuse, -R101 ;  /* 0x0000005ba4817223 */ /* 0x080fe20000010865 */
[----:B------:R-:W-:-:S01]  /*13d90*/  FFMA.FTZ R14, R14, R91, -R172 ;  /* 0x0000005b0e0e7223 */ /* 0x000fc200000108ac */
[-CC-:B------:R-:W-:Y:S01]  /*13da0*/  FFMA.FTZ R13, R13, R91.reuse, -R101.reuse ;  /* 0x0000005b0d0d7223 */ /* 0x180fe20000010865 */
        /* <DEDUP_REMOVED lines=20> */
[----:B------:R-:W0:Y:S01]  /*13ef0*/  MUFU.EX2 R12, R12 ;  /* 0x0000000c000c7308 */ /* 0x000e220000000800 */
[----:B------:R-:W-:-:S01]  /*13f00*/  FFMA.FTZ R158, R159, R91, -R172 ;  /* 0x0000005b9f9e7223 */ /* 0x000fc200000108ac */
[----:B------:R-:W-:-:S02]  /*13f10*/  IMAD R159, R197, 0x8, R18 ;  /* 0x00000008c59f7824 */ /* 0x000fc400078e0212 */
[----:B------:R-:W-:-:S01]  /*13f20*/  FFMA.FTZ R157, R162, R91, -R172 ;  /* 0x0000005ba29d7223 */ /* 0x000fc200000108ac */
[-CC-:B------:R-:W-:Y:S01]  /*13f30*/  FFMA.FTZ R162, R163, R91.reuse, -R172.reuse ;  /* 0x0000005ba3a27223 */ /* 0x180fe200000108ac */
[----:B------:R-:W-:-:S01]  /*13f40*/  FFMA.FTZ R138, R138, R91, -R172 ;  /* 0x0000005b8a8a7223 */ /* 0x000fc200000108ac */
[----:B------:R-:W-:Y:S02]  /*13f50*/  VIADD R159, R159, 0x22840 ;  /* 0x000228409f9f7836 */ /* 0x000fe40000000000 */
[----:B------:R-:W-:-:S01]  /*13f60*/  FFMA.FTZ R139, R139, R91, -R172 ;  /* 0x0000005b8b8b7223 */ /* 0x000fc200000108ac */
[----:B------:R-:W-:Y:S01]  /*13f70*/  MUFU.EX2 R97, R97 ;  /* 0x0000006100617308 */ /* 0x000fe20000000800 */
[----:B------:R-:W-:-:S01]  /*13f80*/  FFMA.FTZ R142, R142, R91, -R172 ;  /* 0x0000005b8e8e7223 */ /* 0x000fc200000108ac */
[-CC-:B------:R-:W-:Y:S01]  /*13f90*/  FFMA.FTZ R143, R143, R91.reuse, -R172.reuse ;  /* 0x0000005b8f8f7223 */ /* 0x180fe200000108ac */
[----:B--2---:R-:W-:Y:S01]  /*13fa0*/  PRMT R159, R189, 0x654, R159 ;  /* 0x00000654bd9f7816 */ /* 0x004fe2000000009f */
[-CC-:B------:R-:W-:Y:S01]  /*13fb0*/  FFMA.FTZ R146, R146, R91.reuse, -R172.reuse ;  /* 0x0000005b92927223 */ /* 0x180fe200000108ac */
[----:B------:R-:W-:-:S01]  /*13fc0*/  FFMA.FTZ R147, R147, R91, -R172 ;  /* 0x0000005b93937223 */ /* 0x000fc200000108ac */
[-CC-:B------:R-:W-:Y:S01]  /*13fd0*/  FFMA.FTZ R150, R150, R91.reuse, -R172.reuse ;  /* 0x0000005b96967223 */ /* 0x180fe200000108ac */
[----:B------:R1:W-:Y:S01]  /*13fe0*/  SYNCS.ARRIVE.TRANS64.RED.A1T0 RZ, [R159+URZ], RZ ;  /* 0x000000ff9fff79a7 */ /* 0x0003e2000810043f */
[----:B------:R-:W2:Y:S01]  /*13ff0*/  MUFU.EX2 R14, R14 ;  /* 0x0000000e000e7308 */ /* 0x000ea20000000800 */
[----:B------:R-:W-:-:S01]  /*14000*/  FFMA.FTZ R151, R151, R91, -R172 ;  /* 0x0000005b97977223 */ /* 0x000fc200000108ac */
[-CC-:B------:R-:W-:Y:S01]  /*14010*/  FFMA.FTZ R122, R122, R91.reuse, -R172.reuse ;  /* 0x0000005b7a7a7223 */ /* 0x180fe200000108ac */
[----:B------:R-:W-:-:S01]  /*14020*/  FFMA.FTZ R123, R123, R91, -R172 ;  /* 0x0000005b7b7b7223 */ /* 0x000fc200000108ac */
[-CC-:B------:R-:W-:Y:S01]  /*14030*/  FFMA.FTZ R126, R126, R91.reuse, -R172.reuse ;  /* 0x0000005b7e7e7223 */ /* 0x180fe200000108ac */
[----:B------:R-:W-:-:S01]  /*14040*/  FFMA.FTZ R127, R127, R91, -R172 ;  /* 0x0000005b7f7f7223 */ /* 0x000fc200000108ac */
[-CC-:B------:R-:W-:Y:S01]  /*14050*/  FFMA.FTZ R131, R131, R91.reuse, -R172.reuse ;  /* 0x0000005b83837223 */ /* 0x180fe200000108ac */
[----:B-1----:R-:W-:-:S01]  /*14060*/  FFMA.FTZ R159, R130, R91, -R172 ;  /* 0x0000005b829f7223 */ /* 0x002fc200000108ac */
        /* <DEDUP_REMOVED lines=8> */
[----:B------:R-:W3:Y:S01]  /*140f0*/  MUFU.EX2 R15, R15 ;  /* 0x0000000f000f7308 */ /* 0x000ee20000000800 */
[----:B------:R-:W-:-:S01]  /*14100*/  FFMA.FTZ R178, R178, R91, -R172 ;  /* 0x0000005bb2b27223 */ /* 0x000fc200000108ac */
[-CC-:B------:R-:W-:Y:S01]  /*14110*/  FFMA.FTZ R118, R118, R91.reuse, -R172.reuse ;  /* 0x0000005b76767223 */ /* 0x180fe200000108ac */
[----:B------:R-:W-:-:S01]  /*14120*/  FFMA.FTZ R182, R182, R91, -R172 ;  /* 0x0000005bb6b67223 */ /* 0x000fc200000108ac */
[-CC-:B------:R-:W-:Y:S01]  /*14130*/  FFMA.FTZ R186, R186, R91.reuse, -R172.reuse ;  /* 0x0000005bbaba7223 */ /* 0x180fe200000108ac */
[----:B------:R-:W-:-:S01]  /*14140*/  FFMA.FTZ R188, R188, R91, -R172 ;  /* 0x0000005bbcbc7223 */ /* 0x000fc200000108ac */
[-CC-:B------:R-:W-:Y:S01]  /*14150*/  FFMA.FTZ R94, R94, R91.reuse, -R172.reuse ;  /* 0x0000005b5e5e7223 */ /* 0x180fe200000108ac */
[----:B------:R-:W-:-:S01]  /*14160*/  FFMA.FTZ R224, R224, R91, -R172 ;  /* 0x0000005be0e07223 */ /* 0x000fc200000108ac */
[----:B------:R-:W4:Y:S01]  /*14170*/  MUFU.EX2 R103, R103 ;  /* 0x0000006700677308 */ /* 0x000f220000000800 */
[----:B------:R-:W-:-:S01]  /*14180*/  FFMA.FTZ R98, R98, R91, -R172 ;  /* 0x0000005b62627223 */ /* 0x000fc200000108ac */
[-CC-:B------:R-:W-:Y:S01]  /*14190*/  FFMA.FTZ R89, R89, R91.reuse, -R172.reuse ;  /* 0x0000005b59597223 */ /* 0x180fe200000108ac */
[----:B------:R-:W-:-:S01]  /*141a0*/  FFMA.FTZ R102, R102, R91, -R172 ;  /* 0x0000005b66667223 */ /* 0x000fc200000108ac */
[----:B------:R-:W-:Y:S01]  /*141b0*/  FFMA.FTZ R95, R95, R91, -R172 ;  /* 0x0000005b5f5f7223 */ /* 0x000fe200000108ac */
[----:B0-----:R-:W-:-:S01]  /*141c0*/  FFMA.FTZ R172, R99, R3, R12 ;  /* 0x0000000363ac7223 */ /* 0x001fc2000001000c */
[----:B--2---:R-:W-:-:S02]  /*141d0*/  FFMA.FTZ R20, R97, R20, R14 ;  /* 0x0000001461147223 */ /* 0x004fc4000001000e */
[----:B------:R-:W0:Y:S01]  /*141e0*/  MUFU.EX2 R101, R101 ;  /* 0x0000006500657308 */ /* 0x000e220000000800 */
[----:B-1----:R-:W-:-:S01]  /*141f0*/  FADD.FTZ R172, R13, R172 ;  /* 0x000000ac0dac7221 */ /* 0x002fc20000010000 */
[----:B---3--:R-:W-:-:S06]  /*14200*/  FADD.FTZ R20, R15, R20 ;  /* 0x000000140f147221 */ /* 0x008fcc0000010000 */
[----:B------:R-:W1:Y:S01]  /*14210*/  MUFU.EX2 R152, R152 ;  /* 0x0000009800987308 */ /* 0x000e620000000800 */
[----:B----4-:R-:W-:-:S07]  /*14220*/  FADD.FTZ R3, R103, R172 ;  /* 0x000000ac67037221 */ /* 0x010fce0000010000 */
[----:B------:R-:W2:Y:S08]  /*14230*/  MUFU.EX2 R154, R154 ;  /* 0x0000009a009a7308 */ /* 0x000eb00000000800 */
[----:B------:R-:W3:Y:S08]  /*14240*/  MUFU.EX2 R105, R105 ;  /* 0x0000006900697308 */ /* 0x000ef00000000800 */
[----:B------:R-:W4:Y:S08]  /*14250*/  MUFU.EX2 R155, R155 ;  /* 0x0000009b009b7308 */ /* 0x000f300000000800 */
[----:B------:R-:W5:Y:S08]  /*14260*/  MUFU.EX2 R156, R156 ;  /* 0x0000009c009c7308 */ /* 0x000f700000000800 */
[----:B------:R-:W5:Y:S08]  /*14270*/  MUFU.EX2 R158, R158 ;  /* 0x0000009e009e7308 */ /* 0x000f700000000800 */
[----:B------:R-:W5:Y:S08]  /*14280*/  MUFU.EX2 R107, R107 ;  /* 0x0000006b006b7308 */ /* 0x000f700000000800 */
[----:B------:R-:W5:Y:S08]  /*14290*/  MUFU.EX2 R157, R157 ;  /* 0x0000009d009d7308 */ /* 0x000f700000000800 */
[----:B------:R0:W-:Y:S08]  /*142a0*/  MUFU.EX2 R114, R159 ;  /* 0x0000009f00727308 */ /* 0x0001f00000000800 */
[----:B------:R-:W5:Y:S01]  /*142b0*/  MUFU.EX2 R160, R160 ;  /* 0x000000a000a07308 */ /* 0x000f620000000800 */
[----:B0-----:R-:W-:-:S01]  /*142c0*/  FADD.FTZ R159, R101, R20 ;  /* 0x00000014659f7221 */ /* 0x001fc20000010000 */
[----:B-1----:R-:W-:-:S03]  /*142d0*/  FADD.FTZ R20, R152, R3 ;  /* 0x0000000398147221 */ /* 0x002fc60000010000 */
[----:B--2---:R-:W-:Y:S01]  /*142e0*/  FADD.FTZ R172, R154, R159 ;  /* 0x0000009f9aac7221 */ /* 0x004fe20000010000 */
[----:B---3--:R-:W-:-:S02]  /*142f0*/  FADD.FTZ R3, R105, R20 ;  /* 0x0000001469037221 */ /* 0x008fc40000010000 */
[----:B------:R-:W0:Y:S01]  /*14300*/  MUFU.EX2 R162, R162 ;  /* 0x000000a200a27308 */ /* 0x000e220000000800 */
[----:B----4-:R-:W-:-:S01]  /*14310*/  FADD.FTZ R159, R155, R172 ;  /* 0x000000ac9b9f7221 */ /* 0x010fc20000010000 */
[----:B-----5:R-:W-:-:S03]  /*14320*/  FADD.FTZ R20, R156, R3 ;  /* 0x000000039c147221 */ /* 0x020fc60000010000 */
[----:B------:R-:W-:Y:S01]  /*14330*/  FADD.FTZ R172, R158, R159 ;  /* 0x0000009f9eac7221 */ /* 0x000fe20000010000 */
[----:B------:R-:W-:-:S02]  /*14340*/  FADD.FTZ R3, R107, R20 ;  /* 0x000000146b037221 */ /* 0x000fc40000010000 */
[----:B------:R-:W1:Y:S01]  /*14350*/  MUFU.EX2 R109, R109 ;  /* 0x0000006d006d7308 */ /* 0x000e620000000800 */
[----:B------:R-:W-:-:S01]  /*14360*/  FADD.FTZ R161, R157, R172 ;  /* 0x000000ac9da17221 */ /* 0x000fc20000010000 */
        /* <DEDUP_REMOVED lines=11> */
[----:B------:R-:W-:Y:S01]  /*14420*/  MUFU.EX2 R140, R140 ;  /* 0x0000008c008c7308 */ /* 0x000fe20000000800 */
[----:B--2---:R-:W-:-:S07]  /*14430*/  FADD.FTZ R163, R111, R172 ;  /* 0x000000ac6fa37221 */ /* 0x004fce0000010000 */
[----:B------:R-:W1:Y:S01]  /*14440*/  MUFU.EX2 R143, R143 ;  /* 0x0000008f008f7308 */ /* 0x000e620000000800 */
[----:B0-----:R-:W-:-:S07]  /*14450*/  FADD.FTZ R20, R142, R3 ;  /* 0x000000038e147221 */ /* 0x001fce0000010000 */
[----:B------:R-:W-:Y:S08]  /*14460*/  MUFU.EX2 R113, R113 ;  /* 0x0000007100717308 */ /* 0x000ff00000000800 */
[----:B------:R-:W0:Y:S01]  /*14470*/  MUFU.EX2 R146, R146 ;  /* 0x0000009200927308 */ /* 0x000e220000000800 */
[----:B-1----:R-:W-:-:S07]  /*14480*/  FADD.FTZ R3, R143, R20 ;  /* 0x000000148f037221 */ /* 0x002fce0000010000 */
[----:B------:R-:W-:Y:S08]  /*14490*/  MUFU.EX2 R144, R144 ;  /* 0x0000009000907308 */ /* 0x000ff00000000800 */
[----:B------:R-:W1:Y:S01]  /*144a0*/  MUFU.EX2 R147, R147 ;  /* 0x0000009300937308 */ /* 0x000e620000000800 */
[----:B0-----:R-:W-:-:S07]  /*144b0*/  FADD.FTZ R20, R146, R3 ;  /* 0x0000000392147221 */ /* 0x001fce0000010000 */
[----:B------:R-:W-:Y:S08]  /*144c0*/  MUFU.EX2 R115, R115 ;  /* 0x0000007300737308 */ /* 0x000ff00000000800 */
[----:B------:R-:W0:Y:S01]  /*144d0*/  MUFU.EX2 R150, R150 ;  /* 0x0000009600967308 */ /* 0x000e220000000800 */
[----:B-1----:R-:W-:-:S07]  /*144e0*/  FADD.FTZ R3, R147, R20 ;  /* 0x0000001493037221 */ /* 0x002fce0000010000 */
[----:B------:R-:W1:Y:S08]  /*144f0*/  MUFU.EX2 R148, R148 ;  /* 0x0000009400947308 */ /* 0x000e700000000800 */
[----:B------:R2:W-:Y:S01]  /*14500*/  MUFU.EX2 R159, R166 ;  /* 0x000000a6009f7308 */ /* 0x0005e20000000800 */
[----:B0-----:R-:W-:-:S07]  /*14510*/  FADD.FTZ R20, R150, R3 ;  /* 0x0000000396147221 */ /* 0x001fce0000010000 */
[----:B------:R-:W0:Y:S01]  /*14520*/  MUFU.EX2 R151, R151 ;  /* 0x0000009700977308 */ /* 0x000e220000000800 */
[----:B--2---:R-:W-:-:S04]  /*14530*/  FADD.FTZ R166, R140, R163 ;  /* 0x000000a38ca67221 */ /* 0x004fc80000010000 */
[----:B------:R-:W-:-:S03]  /*14540*/  FADD.FTZ R163, R113, R166 ;  /* 0x000000a671a37221 */ /* 0x000fc60000010000 */
[----:B------:R-:W2:Y:S01]  /*14550*/  MUFU.EX2 R117, R117 ;  /* 0x0000007500757308 */ /* 0x000ea20000000800 */
[----:B------:R-:W-:-:S04]  /*14560*/  FADD.FTZ R166, R144, R163 ;  /* 0x000000a390a67221 */ /* 0x000fc80000010000 */
[----:B------:R-:W-:-:S03]  /*14570*/  FADD.FTZ R165, R115, R166 ;  /* 0x000000a673a57221 */ /* 0x000fc60000010000 */
[----:B------:R-:W3:Y:S01]  /*14580*/  MUFU.EX2 R122, R122 ;  /* 0x0000007a007a7308 */ /* 0x000ee20000000800 */
[----:B-1----:R-:W-:-:S01]  /*14590*/  FADD.FTZ R166, R148, R165 ;  /* 0x000000a594a67221 */ /* 0x002fc20000010000 */
[----:B0-----:R-:W-:-:S06]  /*145a0*/  FADD.FTZ R3, R151, R20 ;  /* 0x0000001497037221 */ /* 0x001fcc0000010000 */
[----:B------:R-:W0:Y:S01]  /*145b0*/  MUFU.EX2 R120, R120 ;  /* 0x0000007800787308 */ /* 0x000e220000000800 */
[----:B--2---:R-:W-:-:S07]  /*145c0*/  FADD.FTZ R165, R117, R166 ;  /* 0x000000a675a57221 */ /* 0x004fce0000010000 */
        /* <DEDUP_REMOVED lines=92> */
.L_x_7530:
[----:B------:R-:W-:Y:S01]  /*14b90*/  F2FP.SATFINITE.E4M3.F32.PACK_AB_MERGE_C R103, R152, R103, RZ ;  /* 0x000000679867723e */ /* 0x000fe200048070ff */
[-C--:B------:R-:W-:Y:S01]  /*14ba0*/  FMUL.FTZ R24, R24, R99.reuse ;  /* 0x0000006318187220 */ /* 0x080fe20000410000 */
[----:B------:R-:W-:Y:S01]  /*14bb0*/  ISETP.GT.AND P1, PT, R21, RZ, PT ;  /* 0x000000ff1500720c */ /* 0x000fe20003f24270 */
[-C--:B------:R-:W-:Y:S01]  /*14bc0*/  FMUL.FTZ R25, R25, R99.reuse ;  /* 0x0000006319197220 */ /* 0x080fe20000410000 */
[----:B------:R-:W-:Y:S01]  /*14bd0*/  F2FP.SATFINITE.E4M3.F32.PACK_AB_MERGE_C R172, R13, R12, R103 ;  /* 0x0000000c0dac723e */ /* 0x000fe20004807067 */
[-C--:B------:R-:W-:Y:S01]  /*14be0*/  FMUL.FTZ R28, R28, R99.reuse ;  /* 0x000000631c1c7220 */ /* 0x080fe20000410000 */
[----:B------:R-:W-:Y:S01]  /*14bf0*/  LEA R12, R220, R18, 0x3 ;  /* 0x00000012dc0c7211 */ /* 0x000fe200078e18ff */
[-C--:B------:R-:W-:Y:S01]  /*14c00*/  FMUL.FTZ R29, R29, R99.reuse ;  /* 0x000000631d1d7220 */ /* 0x080fe20000410000 */
[----:B------:R-:W-:Y:S01]  /*14c10*/  F2FP.SATFINITE.E4M3.F32.PACK_AB_MERGE_C R116, R141, R116, RZ ;  /* 0x000000748d74723e */ /* 0x000fe200048070ff */
[-C--:B------:R-:W-:Y:S01]  /*14c20*/  FMUL.FTZ R32, R32, R99.reuse ;  /* 0x0000006320207220 */ /* 0x080fe20000410000 */
[----:B------:R-:W-:Y:S01]  /*14c30*/  F2FP.SATFINITE.E4M3.F32.PACK_AB_MERGE_C R94, R169, R94, RZ ;  /* 0x0000005ea95e723e */ /* 0x000fe200048070ff */
[----:B------:R-:W-:Y:S01]  /*14c40*/  VIADD R12, R12, 0x22860 ;  /* 0x000228600c0c7836 */ /* 0x000fe20000000000 */
[----:B------:R-:W-:Y:S01]  /*14c50*/  F2FP.SATFINITE.E4M3.F32.PACK_AB_MERGE_C R116, R137, R112, R116 ;  /* 0x000000708974723e */ /* 0x000fe20004807074 */
        /* <DEDUP_REMOVED lines=96> */
[----:B------:R-:W-:Y:S01]  /*15260*/  VIADD R21, R21, 0xffffffff ;  /* 0xffffffff15157836 */ /* 0x000fe20000000000 */
[----:B------:R-:W-:Y:S01]  /*15270*/  MOV R171, R90 ;  /* 0x0000005a00ab7202 */ /* 0x000fe20000000f00 */
[----:B------:R-:W-:-:S02]  /*15280*/  IMAD.MOV.U32 R169, RZ, RZ, R92 ;  /* 0x000000ffffa97224 */ /* 0x000fc400078e005c */
[----:B------:R-:W-:Y:S02]  /*15290*/  IMAD.MOV.U32 R222, RZ, RZ, R199 ;  /* 0x000000ffffde7224 */ /* 0x000fe400078e00c7 */
[----:B------:R-:W-:Y:S02]  /*152a0*/  IMAD.MOV.U32 R220, RZ, RZ, R197 ;  /* 0x000000ffffdc7224 */ /* 0x000fe400078e00c5 */
[----:B------:R-:W-:Y:S01]  /*152b0*/  IMAD.MOV.U32 R186, RZ, RZ, R116 ;  /* 0x000000ffffba7224 */ /* 0x000fe200078e0074 */
[----:B0-----:R-:W-:Y:S06]  /*152c0*/  @P1 BRA `(.L_x_7531) ;  /* 0xffffffc8000c1947 */ /* 0x001fec000383ffff */
.L_x_7519:
[----:B------:R-:W-:Y:S05]  /*152d0*/  WARPSYNC.ALL ;  /* 0x0000000000007948 */ /* 0x000fea0003800000 */
[----:B------:R-:W-:Y:S06]  /*152e0*/  BAR.ARV 0x8, 0x180 ;  /* 0x0206000000007b1d */ /* 0x000fec0000002000 */
[----:B------:R-:W-:Y:S05]  /*152f0*/  @!P0 BRA `(.L_x_7532) ;  /* 0x0000000000048947 */ /* 0x000fea0003800000 */
[----:B------:R-:W-:Y:S01]  /*15300*/  BPT.TRAP 0x1 ;  /* 0x000000040000795c */ /* 0x000fe20000300000 */
.L_x_7532:
[----:B------:R-:W-:Y:S02]  /*15310*/  LEA R11, R197, R18, 0x3 ;  /* 0x00000012c50b7211 */ /* 0x000fe400078e18ff */
[----:B------:R-:W-:-:S04]  /*15320*/  SHF.L.U32 R0, R199, 0x1f, RZ ;  /* 0x0000001fc7007819 */ /* 0x000fc800000006ff */
[----:B------:R0:W1:Y:S01]  /*15330*/  SYNCS.PHASECHK.TRANS64.TRYWAIT P1, [R11+URZ+0x22850], R0 ;  /* 0x022850000b0075a7 */ /* 0x000062000802017f */
[----:B------:R-:W-:Y:S05]  /*15340*/  @!P0 BRA `(.L_x_7533) ;  /* 0x0000000000048947 */ /* 0x000fea0003800000 */
[----:B------:R-:W-:Y:S01]  /*15350*/  BPT.TRAP 0x1 ;  /* 0x000000040000795c */ /* 0x000fe20000300000 */
.L_x_7533:
[----:B------:R-:W-:-:S05]  /*15360*/  VIADD R18, R18, 0x400 ;  /* 0x0000040012127836 */ /* 0x000fca0000000000 */
[----:B------:R-:W-:-:S04]  /*15370*/  SHF.R.U32.HI R18, RZ, 0x4, R18 ;  /* 0x00000004ff127819 */ /* 0x000fc80000011612 */
[----:B------:R-:W-:-:S04]  /*15380*/  LOP3.LUT R18, R18, 0x3fff, RZ, 0xc0, !PT ;  /* 0x00003fff12127812 */ /* 0x000fc800078ec0ff */
[----:B------:R-:W-:Y:S01]  /*15390*/  LOP3.LUT R18, R18, 0x10000, RZ, 0xfc, !PT ;  /* 0x0001000012127812 */ /* 0x000fe200078efcff */
[----:B-1----:R-:W-:Y:S06]  /*153a0*/  @P1 BRA `(.L_x_7534) ;  /* 0x0000000000081947 */ /* 0x002fec0003800000 */
[----:B------:R-:W1:Y:S02]  /*153b0*/  SYNCS.PHASECHK.TRANS64.TRYWAIT P1, [R11+URZ+0x22850], R0 ;  /* 0x022850000b0075a7 */ /* 0x000e64000802017f */
[----:B-1----:R-:W-:Y:S05]  /*153c0*/  @!P1 BRA `(.L_x_7535) ;  /* 0x000000c0000c9947 */ /* 0x002fea0003800000 */
.L_x_7534:
[----:B------:R-:W-:Y:S01]  /*153d0*/  IMAD R4, R197, 0x500, R18 ;  /* 0x00000500c5047824 */ /* 0x000fe200078e0212 */
[----:B------:R-:W-:Y:S05]  /*153e0*/  WARPSYNC.ALL ;  /* 0x0000000000007948 */ /* 0x000fea0003800000 */
[----:B------:R-:W-:Y:S01]  /*153f0*/  IMAD.MOV.U32 R5, RZ, RZ, -0x3ffffff0 ;  /* 0xc0000010ff057424 */ /* 0x000fe200078e00ff */
[C---:B------:R-:W-:Y:S01]  /*15400*/  R2UR UR6, R4.reuse ;  /* 0x00000000040672ca */ /* 0x040fe200000e0000 */
[----:B------:R-:W-:Y:S01]  /*15410*/  WARPGROUP.ARRIVE ;  /* 0x00000000000079c5 */ /* 0x000fe20000000000 */
[C---:B------:R-:W-:Y:S01]  /*15420*/  VIADD R6, R4.reuse, 0x100 ;  /* 0x0000010004067836 */ /* 0x040fe20000000000 */
[----:B------:R-:W-:Y:S01]  /*15430*/  MOV R7, 0xc0000010 ;  /* 0xc000001000077802 */ /* 0x000fe20000000f00 */
[----:B------:R-:W-:Y:S01]  /*15440*/  ULDC.64 UR4, c[0x0][0x9a0] ;  /* 0x0002680000047ab9 */ /* 0x000fe20000000a00 */
[----:B------:R-:W-:Y:S01]  /*15450*/  R2UR UR7, R5 ;  /* 0x00000000050772ca */ /* 0x000fe200000e0000 */
[----:B------:R-:W-:Y:S01]  /*15460*/  VIADD R12, R4, 0x200 ;  /* 0x00000200040c7836 */ /* 0x000fe20000000000 */
[----:B------:R-:W-:-:S04]  /*15470*/  ISETP.NE.U32.AND P1, PT, RZ, UR4, PT ;  /* 0x00000004ff007c0c */ /* 0x000fc8000bf25070 */
[----:B------:R-:W-:-:S07]  /*15480*/  ISETP.NE.AND.EX P1, PT, RZ, UR5, PT, P1 ;  /* 0x00000005ff007c0c */ /* 0x000fce000bf25310 */
[----:B------:R-:W-:Y:S01]  /*15490*/  QGMMA.64x128x32.F32.E4M3.E4M3 R24, R172, gdesc[UR4], R24, gsb0 ;  /* 0x01e00004ac187df3 */ /* 0x000fe20008000818 */
[----:B------:R-:W-:Y:S02]  /*154a0*/  R2UR UR6, R6 ;  /* 0x00000000060672ca */ /* 0x000fe400000e0000 */
[----:B------:R-:W-:-:S03]  /*154b0*/  R2UR UR7, R7 ;  /* 0x00000000070772ca */ /* 0x000fc600000e0000 */
[----:B------:R-:W0:Y:S01]  /*154c0*/  @P1 LDC.64 R6, c[0x0][0x9c8] ;  /* 0x00027200ff061b82 */ /* 0x000e220000000a00 */
[----:B------:R-:W-:-:S07]  /*154d0*/  @P1 SHF.R.S32.HI R13, RZ, 0x1f, R170 ;  /* 0x0000001fff0d1819 */ /* 0x000fce00000114aa */
[----:B------:R-:W2:Y:S01]  /*154e0*/  @P1 LDC.64 R8, c[0x0][0x9d0] ;  /* 0x00027400ff081b82 */ /* 0x000ea20000000a00 */
[----:B01----:R-:W-:-:S04]  /*154f0*/  @P1 IMAD R0, R214, R6, RZ ;  /* 0x00000006d6001224 */ /* 0x003fc800078e02ff */
[C---:B------:R-:W-:Y:S02]  /*15500*/  @P1 IMAD R5, R207.reuse, R7, R0 ;  /* 0x00000007cf051224 */ /* 0x040fe400078e0200 */
[----:B------:R-:W-:-:S04]  /*15510*/  @P1 IMAD.WIDE.U32 R6, R207, R6, RZ ;  /* 0x00000006cf061225 */ /* 0x000fc800078e00ff */
[-C--:B--2---:R-:W-:Y:S02]  /*15520*/  @P1 IMAD R0, R13, R8.reuse, RZ ;  /* 0x000000080d001224 */ /* 0x084fe400078e02ff */
[----:B------:R-:W-:Y:S02]  /*15530*/  IMAD.MOV.U32 R13, RZ, RZ, -0x3ffffff0 ;  /* 0xc0000010ff0d7424 */ /* 0x000fe400078e00ff */
[----:B------:R-:W-:Y:S02]  /*15540*/  @P1 IMAD.IADD R7, R7, 0x1, R5 ;  /* 0x0000000107071824 */ /* 0x000fe400078e0205 */
[C---:B------:R-:W-:Y:S01]  /*15550*/  @P1 IMAD R5, R170.reuse, R9, R0 ;  /* 0x00000009aa051224 */ /* 0x040fe200078e0200 */
[----:B------:R-:W-:Y:S01]  /*15560*/  MOV R0, 0x3f800000 ;  /* 0x3f80000000007802 */ /* 0x000fe20000000f00 */
[----:B------:R-:W-:-:S04]  /*15570*/  @P1 IMAD.WIDE.U32 R6, R170, R8, R6 ;  /* 0x00000008aa061225 */ /* 0x000fc800078e0006 */
[----:B------:R-:W-:Y:S01]  /*15580*/  @P1 IMAD.IADD R5, R7, 0x1, R5 ;  /* 0x0000000107051824 */ /* 0x000fe200078e0205 */
[----:B------:R-:W-:-:S04]  /*15590*/  @P1 LEA R8, P2, R6, UR4, 0x2 ;  /* 0x0000000406081c11 */ /* 0x000fc8000f8410ff */
[----:B------:R-:W-:-:S05]  /*155a0*/  @P1 LEA.HI.X R9, R6, UR5, R5, 0x2, P2 ;  /* 0x0000000506091c11 */ /* 0x000fca00090f1405 */
[----:B------:R0:W2:Y:S01]  /*155b0*/  @P1 LDG.E R0, desc[UR60][R8.64] ;  /* 0x0000003c08001981 */ /* 0x0000a2000c1e1900 */
[----:B------:R-:W-:Y:S02]  /*155c0*/  WARPGROUP.DEPBAR.LE gsb0, 0x0 ;  /* 0x00008000000079c5 */ /* 0x000fe40000010000 */
[----:B------:R-:W-:-:S06]  /*155d0*/  WARPGROUP.ARRIVE ;  /* 0x00000000000079c5 */ /* 0x000fcc0000000000 */
[----:B------:R-:W-:Y:S01]  /*155e0*/  QGMMA.64x128x32.F32.E4M3.E4M3 R24, R176, gdesc[UR4], R24, gsb0 ;  /* 0x01e00004b0187df3 */ /* 0x000fe20008000818 */
[----:B------:R-:W-:Y:S02]  /*155f0*/  R2UR UR6, R12 ;  /* 0x000000000c0672ca */ /* 0x000fe400000e0000 */
[----:B------:R-:W-:Y:S01]  /*15600*/  R2UR UR7, R13 ;  /* 0x000000000d0772ca */ /* 0x000fe200000e0000 */
[----:B------:R-:W-:Y:S02]  /*15610*/  VIADD R6, R4, 0x300 ;  /* 0x0000030004067836 */ /* 0x000fe40000000000 */
[----:B------:R-:W-:Y:S01]  /*15620*/  IMAD.MOV.U32 R7, RZ, RZ, -0x3ffffff0 ;  /* 0xc0000010ff077424 */ /* 0x000fe200078e00ff */
[----:B------:R-:W-:Y:S02]  /*15630*/  WARPGROUP.DEPBAR.LE gsb0, 0x0 ;  /* 0x00008000000079c5 */ /* 0x000fe40000010000 */
[----:B------:R-:W-:-:S07]  /*15640*/  WARPGROUP.ARRIVE ;  /* 0x00000000000079c5 */ /* 0x000fce0000000000 */
[----:B------:R-:W-:Y:S01]  /*15650*/  QGMMA.64x128x32.F32.E4M3.E4M3 R24, R180, gdesc[UR4], R24, gsb0 ;  /* 0x01e00004b4187df3 */ /* 0x000fe20008000818 */
[----:B------:R-:W-:Y:S02]  /*15660*/  R2UR UR6, R6 ;  /* 0x00000000060672ca */ /* 0x000fe400000e0000 */
[----:B------:R-:W-:Y:S01]  /*15670*/  R2UR UR7, R7 ;  /* 0x00000000070772ca */ /* 0x000fe200000e0000 */
[----:B------:R-:W-:Y:S01]  /*15680*/  IMAD.MOV.U32 R5, RZ, RZ, -0x3ffffff0 ;  /* 0xc0000010ff057424 */ /* 0x000fe200078e00ff */
[----:B------:R-:W-:Y:S01]  /*15690*/  IADD3 R4, R4, 0x400, RZ ;  /* 0x0000040004047810 */ /* 0x000fe20007ffe0ff */
[----:B------:R-:W1:Y:S04]  /*156a0*/  SHFL.BFLY PT, R2, R3, 0x2, 0x1f ;  /* 0x0c401f0003027f89 */ /* 0x000e6800000e0000 */
[----:B------:R-:W3:Y:S01]  /*156b0*/  SHFL.BFLY PT, R7, R20, 0x2, 0x1f ;  /* 0x0c401f0014077f89 */ /* 0x000ee200000e0000 */
[----:B------:R-:W-:-:S02]  /*156c0*/  WARPGROUP.DEPBAR.LE gsb0, 0x0 ;  /* 0x00008000000079c5 */ /* 0x000fc40000010000 */
[----:B------:R-:W-:-:S06]  /*156d0*/  WARPGROUP.ARRIVE ;  /* 0x00000000000079c5 */ /* 0x000fcc0000000000 */
[----:B------:R-:W-:Y:S01]  /*156e0*/  QGMMA.64x128x32.F32.E4M3.E4M3 R24, R184, gdesc[UR4], R24, gsb0 ;  /* 0x01e00004b8187df3 */ /* 0x000fe20008000818 */
[----:B------:R-:W-:Y:S02]  /*156f0*/  R2UR UR6, R4 ;  /* 0x00000000040672ca */ /* 0x000fe400000e0000 */
[----:B------:R-:W-:Y:S01]  /*15700*/  R2UR UR7, R5 ;  /* 0x00000000050772ca */ /* 0x000fe200000e0000 */
[----:B-1----:R-:W-:-:S01]  /*15710*/  FADD.FTZ R2, R2, R3 ;  /* 0x0000000302027221 */ /* 0x002fc20000010000 */
[----:B---3--:R-:W-:-:S04]  /*15720*/  FADD.FTZ R7, R7, R20 ;  /* 0x0000001407077221 */ /* 0x008fc80000010000 */
[----:B------:R-:W1:Y:S04]  /*15730*/  SHFL.BFLY PT, R5, R2, 0x1, 0x1f ;  /* 0x0c201f0002057f89 */ /* 0x000e6800000e0000 */
[----:B------:R-:W0:Y:S01]  /*15740*/  SHFL.BFLY PT, R4, R7, 0x1, 0x1f ;  /* 0x0c201f0007047f89 */ /* 0x000e2200000e0000 */
[----:B------:R-:W-:Y:S02]  /*15750*/  IMAD.MOV.U32 R3, RZ, RZ, RZ ;  /* 0x000000ffff037224 */ /* 0x000fe400078e00ff */
[----:B-1----:R-:W-:Y:S01]  /*15760*/  FADD.FTZ R6, R2, R5 ;  /* 0x0000000502067221 */ /* 0x002fe20000010000 */
[----:B0-----:R-:W-:-:S04]  /*15770*/  FADD.FTZ R8, R7, R4 ;  /* 0x0000000407087221 */ /* 0x001fc80000010000 */
        /* <DEDUP_REMOVED lines=13> */
[----:B------:R-:W3:Y:S01]  /*15850*/  @P1 MUFU.RCP R7, R8 ;  /* 0x0000000800071308 */ /* 0x000ee20000001000 */
[C---:B------:R-:W-:Y:S01]  /*15860*/  @P2 FMUL.FTZ R5, R91.reuse, 0.69314718246459960938 ;  /* 0x3f3172185b052820 */ /* 0x040fe20000410000 */
[----:B0-----:R-:W-:Y:S01]  /*15870*/  @P2 FMUL.FTZ R2, R2, 0.69314718246459960938 ;  /* 0x3f31721802022820 */ /* 0x001fe20000410000 */
[----:B------:R-:W-:Y:S01]  /*15880*/  @P3 FMUL.FTZ R12, R91, 0.69314718246459960938 ;  /* 0x3f3172185b0c3820 */ /* 0x000fe20000410000 */
[----:B------:R-:W-:Y:S01]  /*15890*/  MOV R88, 0xff800000 ;  /* 0xff80000000587802 */ /* 0x000fe20000000f00 */
[----:B------:R-:W-:-:S02]  /*158a0*/  IMAD.MOV.U32 R89, RZ, RZ, -0x800000 ;  /* 0xff800000ff597424 */ /* 0x000fc400078e00ff */
[----:B------:R-:W-:Y:S01]  /*158b0*/  @P2 FFMA.FTZ R88, R5, R90, R2 ;  /* 0x0000005a05582223 */ /* 0x000fe20000010002 */
[----:B-1----:R-:W-:Y:S01]  /*158c0*/  @P3 FMUL.FTZ R9, R4, 0.69314718246459960938 ;  /* 0x3f31721804093820 */ /* 0x002fe20000410000 */
[----:B--2---:R-:W-:-:S03]  /*158d0*/  FMUL.FTZ R3, R3, R0 ;  /* 0x0000000003037220 */ /* 0x004fc60000410000 */
[----:B------:R-:W-:Y:S01]  /*158e0*/  @P3 FFMA.FTZ R89, R12, R92, R9 ;  /* 0x0000005c0c593223 */ /* 0x000fe20000010009 */
[----:B---3--:R-:W-:Y:S01]  /*158f0*/  FMUL.FTZ R2, R7, R0 ;  /* 0x0000000007027220 */ /* 0x008fe20000410000 */
[----:B------:R-:W-:Y:S02]  /*15900*/  WARPGROUP.DEPBAR.LE gsb0, 0x0 ;  /* 0x00008000000079c5 */ /* 0x000fe40000010000 */
[----:B------:R-:W-:Y:S05]  /*15910*/  @!P0 BRA `(.L_x_7536) ;  /* 0x0000000000048947 */ /* 0x000fea0003800000 */
[----:B------:R-:W-:Y:S01]  /*15920*/  BPT.TRAP 0x1 ;  /* 0x000000040000795c */ /* 0x000fe20000300000 */
.L_x_7536:
[----:B------:R-:W0:Y:S01]  /*15930*/  S2R R4, SR_CgaCtaId ;  /* 0x0000000000047919 */ /* 0x000e220000008800 */
[----:B------:R-:W-:Y:S02]  /*15940*/  VIADD R0, R11, 0x22860 ;  /* 0x000228600b007836 */ /* 0x000fe40000000000 */
[-C--:B------:R-:W-:Y:S01]  /*15950*/  FMUL.FTZ R90, R48, R3.reuse ;  /* 0x00000003305a7220 */ /* 0x080fe20000410000 */
[----:B------:R-:W-:Y:S02]  /*15960*/  VIADD R197, R197, 0x1 ;  /* 0x00000001c5c57836 */ /* 0x000fe40000000000 */
        /* <DEDUP_REMOVED lines=28> */
[----:B0-----:R-:W-:Y:S01]  /*15b30*/  PRMT R0, R4, 0x654, R0 ;  /* 0x0000065404007816 */ /* 0x001fe20000000000 */
        /* <DEDUP_REMOVED lines=39> */
[----:B------:R-:W-:-:S02]  /*15db0*/  LOP3.LUT R199, R199, R0, RZ, 0x3c, !PT ;  /* 0x00000000c7c77212 */ /* 0x000fc400078e3cff */
[----:B------:R-:W-:Y:S02]  /*15dc0*/  IADD3 R213, R213, 0x1, RZ ;  /* 0x00000001d5d57810 */ /* 0x000fe40007ffe0ff */
[----:B------:R-:W-:-:S07]  /*15dd0*/  SEL R197, R197, RZ, P0 ;  /* 0x000000ffc5c57207 */ /* 0x000fce0000000000 */
.L_x_7482:
[----:B------:R-:W-:Y:S05]  /*15de0*/  WARPSYNC.ALL ;  /* 0x0000000000007948 */ /* 0x000fea0003800000 */
[----:B------:R-:W0:Y:S01]  /*15df0*/  S2R R0, SR_CgaCtaId ;  /* 0x0000000000007919 */ /* 0x000e220000008800 */
[----:B------:R-:W-:Y:S01]  /*15e00*/  MOV R18, 0x400 ;  /* 0x0000040000127802 */ /* 0x000fe20000000f00 */
[----:B------:R-:W-:Y:S01]  /*15e10*/  BSSY B0, `(.L_x_7537) ;  /* 0x0000276000007945 */ /* 0x000fe20003800000 */
[----:B------:R-:W-:Y:S02]  /*15e20*/  BAR.SYNC.DEFER_BLOCKING 0x5, 0x180 ;  /* 0x0146000000007b1d */ /* 0x000fe40000010000 */
[----:B0-----:R-:W-:-:S05]  /*15e30*/  LEA R18, R0, R18, 0x18 ;  /* 0x0000001200127211 */ /* 0x001fca00078ec0ff */
[----:B------:R0:W1:Y:S01]  /*15e40*/  LDS.128 R168, [R18+0x228d0] ;  /* 0x0228d00012a87984 */ /* 0x0000620000000c00 */
[----:B------:R-:W-:Y:S06]  /*15e50*/  BAR.ARV 0x4, 0x180 ;  /* 0x0106000000007b1d */ /* 0x000fec0000002000 */
[----:B------:R-:W-:Y:S05]  /*15e60*/  @P1 BRA `(.L_x_7538) ;  /* 0x0000001800c81947 */ /* 0x000fea0003800000 */
[----:B------:R-:W2:Y:S01]  /*15e70*/  S2R R50, SR_TID.X ;  /* 0x0000000000327919 */ /* 0x000ea20000002100 */
[----:B------:R-:W-:Y:S01]  /*15e80*/  ULDC.64 UR4, c[0x4][0xa8] ;  /* 0x01002a0000047ab9 */ /* 0x000fe20000000a00 */
[----:B-----5:R-:W3:Y:S01]  /*15e90*/  LDL R24, [R1+0x14] ;  /* 0x0000140001187983 */ /* 0x020ee20000100800 */
[----:B--2---:R-:W-:-:S05]  /*15ea0*/  IMAD.SHL.U32 R0, R50, 0x4, RZ ;  /* 0x0000000432007824 */ /* 0x004fca00078e00ff */
[----:B------:R-:W-:-:S04]  /*15eb0*/  LOP3.LUT R0, R0, 0xc, RZ, 0xc0, !PT ;  /* 0x0000000c00007812 */ /* 0x000fc800078ec0ff */
[----:B------:R-:W-:-:S05]  /*15ec0*/  IADD3 R2, P0, R0, UR4, RZ ;  /* 0x0000000400027c10 */ /* 0x000fca000ff1e0ff */
[----:B------:R-:W-:-:S05]  /*15ed0*/  IMAD.X R3, RZ, RZ, UR5, P0 ;  /* 0x00000005ff037e24 */ /* 0x000fca00080e06ff */
[----:B------:R2:W4:Y:S01]  /*15ee0*/  LDG.E.CONSTANT R0, desc[UR60][R2.64] ;  /* 0x0000003c02007981 */ /* 0x000522000c1e9900 */
[----:B------:R-:W-:Y:S01]  /*15ef0*/  F2FP.BF16.F32.PACK_AB R60, R60, R61 ;  /* 0x0000003d3c3c723e */ /* 0x000fe200000010ff */
[----:B------:R-:W-:Y:S01]  /*15f00*/  UMOV UR4, 0xffffffff ;  /* 0xffffffff00047882 */ /* 0x000fe20000000000 */
[----:B------:R-:W-:Y:S01]  /*15f10*/  F2FP.BF16.F32.PACK_AB R61, R42, R43 ;  /* 0x0000002b2a3d723e */ /* 0x000fe200000010ff */
        /* <DEDUP_REMOVED lines=15> */
[----:B--2---:R-:W-:Y:S02]  /*16010*/  LOP3.LUT P0, R2, R50, 0x3, RZ, 0xc0, !PT ;  /* 0x0000000332027812 */ /* 0x004fe4000780c0ff */
[----:B------:R-:W-:-:S02]  /*16020*/  F2FP.BF16.F32.PACK_AB R101, R101, R102 ;  /* 0x000000666565723e */ /* 0x000fc400000010ff */
[----:B------:R-:W-:Y:S02]  /*16030*/  MOV R54, R18 ;  /* 0x0000001200367202 */ /* 0x000fe40000000f00 */
[----:B0-----:R-:W-:Y:S02]  /*16040*/  MOV R55, R25 ;  /* 0x0000001900377202 */ /* 0x001fe40000000f00 */
[----:B------:R-:W-:Y:S02]  /*16050*/  F2FP.BF16.F32.PACK_AB R100, R99, R100 ;  /* 0x000000646364723e */ /* 0x000fe400000010ff */
[----:B------:R-:W-:Y:S02]  /*16060*/  ISETP.EQ.OR P0, PT, R2, 0x3, !P0 ;  /* 0x000000030200780c */ /* 0x000fe40004702670 */
        /* <DEDUP_REMOVED lines=14> */
[----:B------:R-:W-:Y:S02]  /*16150*/  SEL R13, R101, R100, P0 ;  /* 0x00000064650d7207 */ /* 0x000fe40000000000 */
[----:B------:R-:W-:Y:S01]  /*16160*/  SEL R3, R100, R101, P0 ;  /* 0x0000006564037207 */ /* 0x000fe20000000000 */
[----:B---3--:R-:W-:-:S03]  /*16170*/  IMAD.WIDE R4, R24, 0x2, R54 ;  /* 0x0000000218047825 */ /* 0x008fc600078e0236 */
[C---:B------:R-:W-:Y:S02]  /*16180*/  IADD3 R9, P1, R4.reuse, 0x4040, RZ ;  /* 0x0000404004097810 */ /* 0x040fe40007f3e0ff */
[C---:B------:R-:W-:Y:S02]  /*16190*/  IADD3 R7, P5, R4.reuse, 0x4060, RZ ;  /* 0x0000406004077810 */ /* 0x040fe40007fbe0ff */
[----:B------:R-:W-:Y:S02]  /*161a0*/  LOP3.LUT R8, R9, 0x380, RZ, 0xc0, !PT ;  /* 0x0000038009087812 */ /* 0x000fe400078ec0ff */
[----:B------:R-:W-:Y:S02]  /*161b0*/  LOP3.LUT R6, R7, 0x380, RZ, 0xc0, !PT ;  /* 0x0000038007067812 */ /* 0x000fe400078ec0ff */
[----:B------:R-:W-:Y:S02]  /*161c0*/  IADD3 R15, P3, R4, 0x4000, RZ ;  /* 0x00004000040f7810 */ /* 0x000fe40007f7e0ff */
[----:B------:R-:W-:-:S02]  /*161d0*/  SHF.R.U64 R8, R8, 0x3, RZ ;  /* 0x0000000308087819 */ /* 0x000fc400000012ff */
[----:B------:R-:W-:Y:S02]  /*161e0*/  SHF.R.U64 R6, R6, 0x3, RZ ;  /* 0x0000000306067819 */ /* 0x000fe400000012ff */
[----:B------:R-:W-:Y:S02]  /*161f0*/  LOP3.LUT R14, R15, 0x380, RZ, 0xc0, !PT ;  /* 0x000003800f0e7812 */ /* 0x000fe400078ec0ff */
[----:B------:R-:W-:Y:S02]  /*16200*/  LOP3.LUT R8, R8, R9, RZ, 0x3c, !PT ;  /* 0x0000000908087212 */ /* 0x000fe400078e3cff */
[----:B------:R-:W-:Y:S01]  /*16210*/  LOP3.LUT R6, R6, R7, RZ, 0x3c, !PT ;  /* 0x0000000706067212 */ /* 0x000fe200078e3cff */
[----:B------:R-:W-:Y:S01]  /*16220*/  IMAD.X R7, RZ, RZ, R5, P5 ;  /* 0x000000ffff077224 */ /* 0x000fe200028e0605 */
[----:B------:R-:W-:Y:S02]  /*16230*/  SHF.R.U64 R14, R14, 0x3, RZ ;  /* 0x000000030e0e7819 */ /* 0x000fe400000012ff */
[----:B------:R-:W-:-:S02]  /*16240*/  IADD3.X R9, RZ, R5, RZ, P1, !PT ;  /* 0x00000005ff097210 */ /* 0x000fc40000ffe4ff */
[C---:B------:R-:W-:Y:S02]  /*16250*/  IADD3 R11, P2, R4.reuse, 0x4020, RZ ;  /* 0x00004020040b7810 */ /* 0x040fe40007f5e0ff */
[C---:B------:R-:W-:Y:S02]  /*16260*/  IADD3 R21, P4, R4.reuse, 0x60, RZ ;  /* 0x0000006004157810 */ /* 0x040fe40007f9e0ff */
[C---:B------:R-:W-:Y:S02]  /*16270*/  IADD3 R27, P1, R4.reuse, 0x20, RZ ;  /* 0x00000020041b7810 */ /* 0x040fe40007f3e0ff */
[----:B------:R-:W-:Y:S02]  /*16280*/  IADD3 R25, P5, R4, 0x40, RZ ;  /* 0x0000004004197810 */ /* 0x000fe40007fbe0ff */
[----:B------:R-:W-:Y:S02]  /*16290*/  LOP3.LUT R14, R14, R15, RZ, 0x3c, !PT ;  /* 0x0000000f0e0e7212 */ /* 0x000fe400078e3cff */
        /* <DEDUP_REMOVED lines=19> */
[-C--:B------:R-:W-:Y:S02]  /*163d0*/  IADD3.X R25, RZ, R5.reuse, RZ, P5, !PT ;  /* 0x00000005ff197210 */ /* 0x080fe40002ffe4ff */
        /* <DEDUP_REMOVED lines=8> */
[----:B----4-:R-:W-:Y:S01]  /*16460*/  LOP3.LUT R2, R0, 0x2, RZ, 0x3c, !PT ;  /* 0x0000000200027812 */ /* 0x010fe200078e3cff */
[----:B------:R-:W-:Y:S06]  /*16470*/  BRA.DIV UR4, `(.L_x_7539) ;  /* 0x000000ae04f47947 */ /* 0x000fec000b800000 */
        /* <DEDUP_REMOVED lines=16> */
[----:B------:R-:W0:Y:S01]  /*16580*/  SHFL.IDX PT, R10, R5, R0, 0x1c1f ;  /* 0x001c1f00050a7589 */ /* 0x000e2200000e0000 */
        /* <DEDUP_REMOVED lines=26> */
[----:B------:R-:W5:Y:S01]  /*16730*/  SHFL.IDX PT, R30, R25, R0, 0x1c1f ;  /* 0x001c1f00191e7589 */ /* 0x000f6200000e0000 */
[----:B------:R-:W-:-:S02]  /*16740*/  SEL R77, R42, R77, P0 ;  /* 0x0000004d2a4d7207 */ /* 0x000fc40000000000 */
[----:B0-----:R-:W-:Y:S01]  /*16750*/  SEL R8, R10, R7, P0 ;  /* 0x000000070a087207 */ /* 0x001fe20000000000 */
[----:B------:R-:W0:Y:S01]  /*16760*/  SHFL.IDX PT, R34, R29, R0, 0x1c1f ;  /* 0x001c1f001d227589 */ /* 0x000e2200000e0000 */
[----:B------:R-:W-:Y:S02]  /*16770*/  SEL R4, R6, R3, P0 ;  /* 0x0000000306047207 */ /* 0x000fe40000000000 */
[----:B------:R-:W-:Y:S01]  /*16780*/  SEL R10, R7, R10, P0 ;  /* 0x0000000a070a7207 */ /* 0x000fe20000000000 */
[----:B------:R-:W1:Y:S01]  /*16790*/  SHFL.IDX PT, R42, R41, R0, 0x1c1f ;  /* 0x001c1f00292a7589 */ /* 0x000e6200000e0000 */
[----:B--2---:R-:W-:Y:S02]  /*167a0*/  SEL R24, R26, R21, P0 ;  /* 0x000000151a187207 */ /* 0x004fe40000000000 */
[----:B---3--:R-:W-:Y:S01]  /*167b0*/  SEL R12, R37, R20, P0 ;  /* 0x00000014250c7207 */ /* 0x008fe20000000000 */
[----:B------:R-:W-:Y:S01]  /*167c0*/  SHFL.IDX PT, R49, R49, R0, 0x1c1f ;  /* 0x001c1f0031317589 */ /* 0x000fe200000e0000 */
[----:B------:R-:W-:-:S02]  /*167d0*/  SEL R14, R20, R37, P0 ;  /* 0x00000025140e7207 */ /* 0x000fc40000000000 */
[----:B------:R-:W-:Y:S01]  /*167e0*/  SEL R6, R3, R6, P0 ;  /* 0x0000000603067207 */ /* 0x000fe20000000000 */
[----:B------:R-:W-:Y:S01]  /*167f0*/  SHFL.IDX PT, R53, R53, R0, 0x1c1f ;  /* 0x001c1f0035357589 */ /* 0x000fe200000e0000 */
[----:B------:R-:W-:-:S03]  /*16800*/  SEL R26, R21, R26, P0 ;  /* 0x0000001a151a7207 */ /* 0x000fc60000000000 */
[----:B------:R-:W-:Y:S01]  /*16810*/  SHFL.IDX PT, R59, R59, R0, 0x1c1f ;  /* 0x001c1f003b3b7589 */ /* 0x000fe200000e0000 */
[----:B----4-:R-:W-:Y:S02]  /*16820*/  SEL R36, R38, R35, P0 ;  /* 0x0000002326247207 */ /* 0x010fe40000000000 */
[----:B------:R-:W-:Y:S01]  /*16830*/  SEL R38, R35, R38, P0 ;  /* 0x0000002623267207 */ /* 0x000fe20000000000 */
[----:B------:R-:W-:Y:S01]  /*16840*/  SHFL.IDX PT, R63, R63, R0, 0x1c1f ;  /* 0x001c1f003f3f7589 */ /* 0x000fe200000e0000 */
        /* <DEDUP_REMOVED lines=8> */
[----:B------:R0:W1:Y:S04]  /*168d0*/  SHFL.IDX PT, R44, R47, R2, 0x1c1f ;  /* 0x001c1f022f2c7589 */ /* 0x00006800000e0000 */
[----:B------:R-:W2:Y:S04]  /*168e0*/  SHFL.IDX PT, R46, R51, R2, 0x1c1f ;  /* 0x001c1f02332e7589 */ /* 0x000ea800000e0000 */
[----:B------:R-:W3:Y:S01]  /*168f0*/  SHFL.IDX PT, R48, R57, R2, 0x1c1f ;  /* 0x001c1f0239307589 */ /* 0x000ee200000e0000 */
[----:B0-----:R-:W-:-:S03]  /*16900*/  IMAD.MOV.U32 R47, RZ, RZ, RZ ;  /* 0x000000ffff2f7224 */ /* 0x001fc600078e00ff */
[----:B------:R-:W0:Y:S04]  /*16910*/  SHFL.IDX PT, R50, R61, R2, 0x1c1f ;  /* 0x001c1f023d327589 */ /* 0x000e2800000e0000 */
[----:B------:R-:W4:Y:S04]  /*16920*/  SHFL.IDX PT, R52, R65, R2, 0x1c1f ;  /* 0x001c1f0241347589 */ /* 0x000f2800000e0000 */
[----:B------:R-:W5:Y:S04]  /*16930*/  SHFL.IDX PT, R56, R69, R2, 0x1c1f ;  /* 0x001c1f0245387589 */ /* 0x000f6800000e0000 */
[----:B------:R-:W5:Y:S01]  /*16940*/  SHFL.IDX PT, R58, R73, R2, 0x1c1f ;  /* 0x001c1f02493a7589 */ /* 0x000f6200000e0000 */
[----:B-1----:R-:W-:-:S02]  /*16950*/  SEL R5, R45, R44, P0 ;  /* 0x0000002c2d057207 */ /* 0x002fc40000000000 */
[----:B------:R-:W-:Y:S01]  /*16960*/  SEL R7, R44, R45, P0 ;  /* 0x0000002d2c077207 */ /* 0x000fe20000000000 */
[----:B------:R1:W1:Y:S01]  /*16970*/  SHFL.IDX PT, R75, R75, R0, 0x1c1f ;  /* 0x001c1f004b4b7589 */ /* 0x00026200000e0000 */
[----:B--2---:R-:W-:Y:S02]  /*16980*/  SEL R9, R49, R46, P0 ;  /* 0x0000002e31097207 */ /* 0x004fe40000000000 */
[----:B------:R-:W-:Y:S01]  /*16990*/  SEL R11, R46, R49, P0 ;  /* 0x000000312e0b7207 */ /* 0x000fe20000000000 */
[----:B------:R2:W1:Y:S01]  /*169a0*/  SHFL.IDX PT, R60, R77, R2, 0x1c1f ;  /* 0x001c1f024d3c7589 */ /* 0x00046200000e0000 */
[----:B---3--:R-:W-:Y:S02]  /*169b0*/  SEL R25, R53, R48, P0 ;  /* 0x0000003035197207 */ /* 0x008fe40000000000 */
[----:B------:R-:W-:Y:S02]  /*169c0*/  SEL R27, R48, R53, P0 ;  /* 0x00000035301b7207 */ /* 0x000fe40000000000 */
[----:B0-----:R-:W-:-:S02]  /*169d0*/  SEL R29, R59, R50, P0 ;  /* 0x000000323b1d7207 */ /* 0x001fc40000000000 */
[----:B------:R-:W-:Y:S02]  /*169e0*/  SEL R31, R50, R59, P0 ;  /* 0x0000003b321f7207 */ /* 0x000fe40000000000 */
[----:B----4-:R-:W-:Y:S02]  /*169f0*/  SEL R33, R63, R52, P0 ;  /* 0x000000343f217207 */ /* 0x010fe40000000000 */
[----:B------:R-:W-:Y:S02]  /*16a00*/  SEL R35, R52, R63, P0 ;  /* 0x0000003f34237207 */ /* 0x000fe40000000000 */
[----:B-----5:R-:W-:Y:S02]  /*16a10*/  SEL R37, R67, R56, P0 ;  /* 0x0000003843257207 */ /* 0x020fe40000000000 */
[----:B------:R-:W-:Y:S02]  /*16a20*/  SEL R39, R56, R67, P0 ;  /* 0x0000004338277207 */ /* 0x000fe40000000000 */
[----:B------:R-:W-:-:S02]  /*16a30*/  SEL R13, R71, R58, P0 ;  /* 0x0000003a470d7207 */ /* 0x000fc40000000000 */
[----:B--2---:R-:W-:-:S07]  /*16a40*/  SEL R15, R58, R71, P0 ;  /* 0x000000473a0f7207 */ /* 0x004fce0000000000 */
.L_x_7783:
[----:B------:R-:W-:Y:S05]  /*16a50*/  WARPSYNC.ALL ;  /* 0x0000000000007948 */ /* 0x000fea0003800000 */
[----:B------:R-:W-:Y:S01]  /*16a60*/  BAR.SYNC.DEFER_BLOCKING 0x1, 0x100 ;  /* 0x0044000000007b1d */ /* 0x000fe20000010000 */
[----:B-1----:R-:W-:-:S05]  /*16a70*/  SEL R41, R75, R60, P0 ;  /* 0x0000003c4b297207 */ /* 0x002fca0000000000 */
[----:B------:R-:W-:Y:S01]  /*16a80*/  ULDC.64 UR4, c[0x0][0xc00] ;  /* 0x0003000000047ab9 */ /* 0x000fe20000000a00 */
[----:B------:R-:W-:Y:S01]  /*16a90*/  SEL R43, R60, R75, P0 ;  /* 0x0000004b3c2b7207 */ /* 0x000fe20000000000 */
[----:B------:R-:W2:Y:S01]  /*16aa0*/  LDL R44, [R1+0xc] ;  /* 0x00000c00012c7983 */ /* 0x000ea20000100800 */
[----:B------:R-:W-:Y:S01]  /*16ab0*/  ISETP.NE.U32.AND P1, PT, RZ, UR4, PT ;  /* 0x00000004ff007c0c */ /* 0x000fe2000bf25070 */
[----:B------:R-:W0:Y:S01]  /*16ac0*/  LDC R49, c[0x0][0xbe8] ;  /* 0x0002fa00ff317b82 */ /* 0x000e220000000800 */
[----:B------:R-:W-:Y:S02]  /*16ad0*/  IADD3 R20, P2, R211, UR4, RZ ;  /* 0x00000004d3147c10 */ /* 0x000fe4000ff5e0ff */
[----:B------:R-:W-:Y:S02]  /*16ae0*/  ISETP.NE.AND.EX P1, PT, RZ, UR5, PT, P1 ;  /* 0x00000005ff007c0c */ /* 0x000fe4000bf25310 */
[----:B------:R-:W-:Y:S01]  /*16af0*/  IADD3.X R21, R212, UR5, RZ, P2, !PT ;  /* 0x00000005d4157c10 */ /* 0x000fe200097fe4ff */
[----:B------:R-:W-:-:S02]  /*16b00*/  ULDC.64 UR4, c[0x0][0xc08] ;  /* 0x0003020000047ab9 */ /* 0x000fc40000000a00 */
[----:B------:R-:W-:Y:S01]  /*16b10*/  ISETP.NE.U32.AND P0, PT, RZ, UR4, PT ;  /* 0x00000004ff007c0c */ /* 0x000fe2000bf05070 */
[----:B------:R1:W-:Y:S04]  /*16b20*/  STSM.16.M88.4 [R78], R4 ;  /* 0x000000044e007844 */ /* 0x0003e80000000200 */
[----:B------:R-:W-:Y:S04]  /*16b30*/  STSM.16.M88.4 [R76], R8 ;  /* 0x000000084c007844 */ /* 0x000fe80000000200 */
[----:B------:R-:W-:Y:S04]  /*16b40*/  STSM.16.M88.4 [R74], R24 ;  /* 0x000000184a007844 */ /* 0x000fe80000000200 */
[----:B------:R-:W-:Y:S04]  /*16b50*/  STSM.16.M88.4 [R72], R28 ;  /* 0x0000001c48007844 */ /* 0x000fe80000000200 */
[----:B------:R-:W-:Y:S04]  /*16b60*/  STSM.16.M88.4 [R70], R32 ;  /* 0x0000002046007844 */ /* 0x000fe80000000200 */
[----:B------:R-:W-:Y:S04]  /*16b70*/  STSM.16.M88.4 [R66], R36 ;  /* 0x0000002442007844 */ /* 0x000fe80000000200 */
        /* <DEDUP_REMOVED lines=11> */
[----:B-1----:R-:W0:Y:S08]  /*16c30*/  @P2 LDC R4, c[0x0][0xbec] ;  /* 0x0002fb00ff042b82 */ /* 0x002e300000000800 */
[----:B------:R-:W1:Y:S01]  /*16c40*/  @P2 LDC R5, c[0x0][0xbf0] ;  /* 0x0002fc00ff052b82 */ /* 0x000e620000000800 */
[----:B--2---:R-:W-:Y:S01]  /*16c50*/  LEA R13, R215, R44, 0x7 ;  /* 0x0000002cd70d7211 */ /* 0x004fe200078e38ff */
[----:B01-3--:R-:W-:Y:S06]  /*16c60*/  @P0 BRA `(.L_x_7540) ;  /* 0x0000000000100947 */ /* 0x00bfec0003800000 */
[----:B------:R-:W-:Y:S05]  /*16c70*/  @!P1 BRA `(.L_x_7540) ;  /* 0x00000000000c9947 */ /* 0x000fea0003800000 */
[----:B------:R-:W2:Y:S04]  /*16c80*/  LDG.E R3, desc[UR60][R20.64] ;  /* 0x0000003c14037981 */ /* 0x000ea8000c1e1900 */
[----:B-----5:R-:W2:Y:S02]  /*16c90*/  LDG.E R0, desc[UR60][R20.64+0x4] ;  /* 0x0000043c14007981 */ /* 0x020ea4000c1e1900 */
[----:B--2---:R-:W-:-:S07]  /*16ca0*/  IMAD.IADD R0, R0, 0x1, -R3 ;  /* 0x0000000100007824 */ /* 0x004fce00078e0a03 */
.L_x_7540:
[----:B------:R-:W2:Y:S01]  /*16cb0*/  LDL R10, [R1+0x8] ;  /* 0x00000800010a7983 */ /* 0x000ea20000100800 */
[----:B------:R-:W-:Y:S01]  /*16cc0*/  @P2 IMAD.HI.U32 R2, R13, R4, RZ ;  /* 0x000000040d022227 */ /* 0x000fe200078e00ff */
[----:B------:R-:W-:Y:S01]  /*16cd0*/  SHF.R.S32.HI R46, RZ, 0x1f, R210 ;  /* 0x0000001fff2e7819 */ /* 0x000fe200000114d2 */
[----:B------:R-:W-:Y:S01]  /*16ce0*/  ULDC.64 UR4, c[0x0][0xb90] ;  /* 0x0002e40000047ab9 */ /* 0x000fe20000000a00 */
[----:B-----5:R-:W-:Y:S01]  /*16cf0*/  SHF.R.S32.HI R3, RZ, 0x1f, R47 ;  /* 0x0000001fff037819 */ /* 0x020fe2000001142f */
[----:B------:R-:W-:Y:S01]  /*16d00*/  IMAD.MOV.U32 R7, RZ, RZ, R13 ;  /* 0x000000ffff077224 */ /* 0x000fe200078e000d */
[----:B------:R-:W-:Y:S01]  /*16d10*/  @P2 SHF.R.U32.HI R7, RZ, R5, R2 ;  /* 0x00000005ff072219 */ /* 0x000fe20000011602 */
[----:B------:R-:W-:Y:S01]  /*16d20*/  IMAD R9, R46, UR4, RZ ;  /* 0x000000042e097c24 */ /* 0x000fe2000f8e02ff */
[----:B------:R-:W-:Y:S01]  /*16d30*/  SEL R214, R214, RZ, !P1 ;  /* 0x000000ffd6d67207 */ /* 0x000fe20004800000 */
[----:B------:R-:W-:Y:S01]  /*16d40*/  IMAD.MOV.U32 R2, RZ, RZ, R47 ;  /* 0x000000ffff027224 */ /* 0x000fe200078e002f */
[----:B------:R-:W-:Y:S01]  /*16d50*/  SEL R207, R207, RZ, !P1 ;  /* 0x000000ffcfcf7207 */ /* 0x000fe20004800000 */
[----:B------:R-:W-:Y:S01]  /*16d60*/  IMAD R9, R210, UR5, R9 ;  /* 0x00000005d2097c24 */ /* 0x000fe2000f8e0209 */
[----:B------:R-:W-:Y:S01]  /*16d70*/  LEA R11, R216, R202, 0x6 ;  /* 0x000000cad80b7211 */ /* 0x000fe200078e30ff */
[----:B------:R-:W-:Y:S01]  /*16d80*/  IMAD.WIDE.U32 R4, R210, UR4, R2 ;  /* 0x00000004d2047c25 */ /* 0x000fe2000f8e0002 */
[----:B------:R-:W-:Y:S01]  /*16d90*/  ULDC.64 UR4, c[0x0][0xb98] ;  /* 0x0002e60000047ab9 */ /* 0x000fe20000000a00 */
[----:B------:R-:W0:Y:S02]  /*16da0*/  @P2 LDC R53, c[0x0][0xbec] ;  /* 0x0002fb00ff352b82 */ /* 0x000e240000000800 */
[----:B------:R-:W-:-:S02]  /*16db0*/  IMAD.MOV R2, RZ, RZ, -R7 ;  /* 0x000000ffff027224 */ /* 0x000fc400078e0a07 */
[----:B------:R-:W-:Y:S02]  /*16dc0*/  IMAD.IADD R5, R5, 0x1, R9 ;  /* 0x0000000105057824 */ /* 0x000fe400078e0209 */
[----:B------:R-:W-:Y:S02]  /*16dd0*/  IMAD R9, R49, R2, R13 ;  /* 0x0000000231097224 */ /* 0x000fe400078e020d */
        /* <DEDUP_REMOVED lines=13> */
[----:B------:R-:W-:Y:S01]  /*16eb0*/  IADD3 R13, P4, R54, 0x2000, RZ ;  /* 0x00002000360d7810 */ /* 0x000fe20007f9e0ff */
[----:B------:R-:W-:Y:S01]  /*16ec0*/  IMAD R11, R9, UR5, R2 ;  /* 0x00000005090b7c24 */ /* 0x000fe2000f8e0202 */
[----:B------:R-:W-:Y:S01]  /*16ed0*/  LOP3.LUT R28, R29, 0x380, RZ, 0xc0, !PT ;  /* 0x000003801d1c7812 */ /* 0x000fe200078ec0ff */
[----:B------:R-:W-:Y:S01]  /*16ee0*/  IMAD.WIDE.U32 R4, R9, UR4, R4 ;  /* 0x0000000409047c25 */ /* 0x000fe2000f8e0004 */
[----:B------:R-:W-:Y:S01]  /*16ef0*/  ULDC.64 UR4, c[0x0][0xb50] ;  /* 0x0002d40000047ab9 */ /* 0x000fe20000000a00 */
[----:B------:R-:W-:Y:S02]  /*16f00*/  IADD3.X R9, RZ, R55, RZ, P0, !PT ;  /* 0x00000037ff097210 */ /* 0x000fe400007fe4ff */
[----:B------:R-:W-:Y:S01]  /*16f10*/  IMAD.IADD R5, R5, 0x1, R11 ;  /* 0x0000000105057824 */ /* 0x000fe200078e020b */
[----:B------:R-:W-:Y:S02]  /*16f20*/  LEA R2, P1, R4, UR4, 0x2 ;  /* 0x0000000404027c11 */ /* 0x000fe4000f8210ff */
[----:B------:R-:W-:-:S02]  /*16f30*/  LOP3.LUT P0, RZ, R217, 0x3, RZ, 0xc0, !PT ;  /* 0x00000003d9ff7812 */ /* 0x000fc4000780c0ff */
[----:B------:R-:W-:Y:S01]  /*16f40*/  LEA.HI.X R4, R4, UR5, R5, 0x2, P1 ;  /* 0x0000000504047c11 */ /* 0x000fe200088f1405 */
[----:B------:R-:W-:Y:S01]  /*16f50*/  SHFL.IDX PT, R20, R2, RZ, 0x1c1f ;  /* 0x001c1fff02147589 */ /* 0x000fe200000e0000 */
[----:B------:R-:W-:Y:S01]  /*16f60*/  IADD3 R25, P1, R54, 0x3000, RZ ;  /* 0x0000300036197810 */ /* 0x000fe20007f3e0ff */
[----:B------:R-:W-:Y:S01]  /*16f70*/  ULDC.64 UR4, c[0x0][0xaa0] ;  /* 0x0002a80000047ab9 */ /* 0x000fe20000000a00 */
[----:B------:R-:W-:Y:S01]  /*16f80*/  SHF.R.U64 R28, R28, 0x3, RZ ;  /* 0x000000031c1c7819 */ /* 0x000fe200000012ff */
[----:B------:R-:W1:Y:S01]  /*16f90*/  SHFL.IDX PT, R21, R4, RZ, 0x1c1f ;  /* 0x001c1fff04157589 */ /* 0x000e6200000e0000 */
[----:B------:R-:W-:Y:S02]  /*16fa0*/  LOP3.LUT R24, R25, 0x380, RZ, 0xc0, !PT ;  /* 0x0000038019187812 */ /* 0x000fe400078ec0ff */
[----:B------:R-:W-:Y:S01]  /*16fb0*/  LOP3.LUT R28, R28, R29, RZ, 0x3c, !PT ;  /* 0x0000001d1c1c7212 */ /* 0x000fe200078e3cff */
[----:B------:R-:W-:Y:S01]  /*16fc0*/  SHFL.IDX PT, R44, R2, 0x1, 0x1c1f ;  /* 0x003c1f00022c7f89 */ /* 0x000fe200000e0000 */
[----:B------:R-:W-:Y:S01]  /*16fd0*/  SHF.R.U64 R24, R24, 0x3, RZ ;  /* 0x0000000318187819 */ /* 0x000fe200000012ff */
[--C-:B------:R-:W-:Y:S01]  /*16fe0*/  IMAD.X R29, RZ, RZ, R55.reuse, P3 ;  /* 0x000000ffff1d7224 */ /* 0x100fe200018e0637 */
[----:B------:R-:W-:Y:S01]  /*16ff0*/  IADD3 R5, P3, R54, 0x7000, RZ ;  /* 0x0000700036057810 */ /* 0x000fe20007f7e0ff */
[----:B------:R-:W3:Y:S01]  /*17000*/  SHFL.IDX PT, R45, R4, 0x1, 0x1c1f ;  /* 0x003c1f00042d7f89 */ /* 0x000ee200000e0000 */
[----:B------:R-:W-:Y:S01]  /*17010*/  LOP3.LUT R24, R24, R25, RZ, 0x3c, !PT ;  /* 0x0000001918187212 */ /* 0x000fe200078e3cff */
[----:B------:R-:W-:Y:S01]  /*17020*/  IMAD.X R25, RZ, RZ, R55, P1 ;  /* 0x000000ffff197224 */ /* 0x000fe200008e0637 */
[----:B------:R-:W-:-:S02]  /*17030*/  LOP3.LUT R12, R13, 0x380, RZ, 0xc0, !PT ;  /* 0x000003800d0c7812 */ /* 0x000fc400078ec0ff */
[----:B------:R-:W-:Y:S02]  /*17040*/  LOP3.LUT R8, R7, 0x380, RZ, 0xc0, !PT ;  /* 0x0000038007087812 */ /* 0x000fe400078ec0ff */
[----:B------:R-:W-:Y:S02]  /*17050*/  SHF.R.U64 R12, R12, 0x3, RZ ;  /* 0x000000030c0c7819 */ /* 0x000fe400000012ff */
[----:B------:R-:W-:Y:S02]  /*17060*/  IADD3 R33, P5, R54, 0x5000, RZ ;  /* 0x0000500036217810 */ /* 0x000fe40007fbe0ff */
[----:B------:R-:W-:Y:S01]  /*17070*/  LOP3.LUT R12, R12, R13, RZ, 0x3c, !PT ;  /* 0x0000000d0c0c7212 */ /* 0x000fe200078e3cff */
[----:B------:R-:W-:Y:S01]  /*17080*/  IMAD.X R13, RZ, RZ, R55, P4 ;  /* 0x000000ffff0d7224 */ /* 0x000fe200020e0637 */
[----:B------:R-:W-:Y:S02]  /*17090*/  IADD3 R37, P4, R54, 0x6000, RZ ;  /* 0x0000600036257810 */ /* 0x000fe40007f9e0ff */
[----:B------:R-:W-:-:S02]  /*170a0*/  SHF.R.U64 R8, R8, 0x3, RZ ;  /* 0x0000000308087819 */ /* 0x000fc400000012ff */
[----:B------:R-:W-:Y:S02]  /*170b0*/  LOP3.LUT R32, R33, 0x380, RZ, 0xc0, !PT ;  /* 0x0000038021207812 */ /* 0x000fe400078ec0ff */
[----:B------:R-:W-:Y:S02]  /*170c0*/  LOP3.LUT R36, R37, 0x380, RZ, 0xc0, !PT ;  /* 0x0000038025247812 */ /* 0x000fe400078ec0ff */
[----:B------:R-:W-:Y:S02]  /*170d0*/  LOP3.LUT R8, R8, R7, RZ, 0x3c, !PT ;  /* 0x0000000708087212 */ /* 0x000fe400078e3cff */
[----:B------:R-:W-:Y:S02]  /*170e0*/  LOP3.LUT R7, R54, 0x380, RZ, 0xc0, !PT ;  /* 0x0000038036077812 */ /* 0x000fe400078ec0ff */
[----:B------:R-:W-:Y:S02]  /*170f0*/  SHF.R.U64 R32, R32, 0x3, RZ ;  /* 0x0000000320207819 */ /* 0x000fe400000012ff */
[----:B------:R-:W-:-:S02]  /*17100*/  SHF.R.U64 R36, R36, 0x3, RZ ;  /* 0x0000000324247819 */ /* 0x000fc400000012ff */
[----:B------:R-:W-:Y:S02]  /*17110*/  SHF.R.U64 R7, R7, 0x3, RZ ;  /* 0x0000000307077819 */ /* 0x000fe400000012ff */
[----:B------:R-:W-:Y:S01]  /*17120*/  LOP3.LUT R32, R32, R33, RZ, 0x3c, !PT ;  /* 0x0000002120207212 */ /* 0x000fe200078e3cff */
[--C-:B------:R-:W-:Y:S01]  /*17130*/  IMAD.X R33, RZ, RZ, R55.reuse, P5 ;  /* 0x000000ffff217224 */ /* 0x100fe200028e0637 */
[----:B------:R-:W-:Y:S01]  /*17140*/  LOP3.LUT R36, R36, R37, RZ, 0x3c, !PT ;  /* 0x0000002524247212 */ /* 0x000fe200078e3cff */
[----:B------:R-:W-:Y:S01]  /*17150*/  IMAD.X R37, RZ, RZ, R55, P4 ;  /* 0x000000ffff257224 */ /* 0x000fe200020e0637 */
[----:B------:R-:W-:Y:S02]  /*17160*/  IADD3.X R41, RZ, R55, RZ, P3, !PT ;  /* 0x00000037ff297210 */ /* 0x000fe40001ffe4ff */
[----:B------:R-:W-:Y:S01]  /*17170*/  LOP3.LUT R54, R7, R54, RZ, 0x3c, !PT ;  /* 0x0000003607367212 */ /* 0x000fe200078e3cff */
[----:B------:R-:W-:Y:S01]  /*17180*/  BSSY B1, `(.L_x_7541) ;  /* 0x0000054000017945 */ /* 0x000fe20003800000 */
[----:B------:R-:W-:-:S02]  /*17190*/  SHF.R.S32.HI R48, RZ, 0x1f, R208 ;  /* 0x0000001fff307819 */ /* 0x000fc400000114d0 */
[----:B------:R-:W-:Y:S01]  /*171a0*/  SHF.R.S32.HI R50, RZ, 0x1f, R202 ;  /* 0x0000001fff327819 */ /* 0x000fe200000114ca */
[----:B--2---:R-:W-:-:S05]  /*171b0*/  IMAD R6, R215, 0x80, R10 ;  /* 0x00000080d7067824 */ /* 0x004fca00078e020a */
[C---:B------:R-:W-:Y:S02]  /*171c0*/  IADD3 R0, R6.reuse, 0x8, RZ ;  /* 0x0000000806007810 */ /* 0x040fe40007ffe0ff */
[-C--:B------:R-:W-:Y:S02]  /*171d0*/  ISETP.GE.OR P1, PT, R6, R51.reuse, P0 ;  /* 0x000000330600720c */ /* 0x080fe40000726670 */
[----:B------:R-:W-:Y:S02]  /*171e0*/  ISETP.GE.OR P0, PT, R0, R51, P0 ;  /* 0x000000330000720c */ /* 0x000fe40000706670 */
[----:B------:R-:W-:-:S04]  /*171f0*/  LOP3.LUT R0, R5, 0x380, RZ, 0xc0, !PT ;  /* 0x0000038005007812 */ /* 0x000fc800078ec0ff */
[----:B------:R-:W-:-:S04]  /*17200*/  SHF.R.U64 R0, R0, 0x3, RZ ;  /* 0x0000000300007819 */ /* 0x000fc800000012ff */
[----:B------:R-:W-:Y:S01]  /*17210*/  LOP3.LUT R40, R0, R5, RZ, 0x3c, !PT ;  /* 0x0000000500287212 */ /* 0x000fe200078e3cff */
[----:B-1----:R-:W-:Y:S04]  /*17220*/  @!P1 ST.E desc[UR60][R20.64], R88 ;  /* 0x0000005814009985 */ /* 0x002fe8000c10193c */
[----:B---3--:R1:W-:Y:S01]  /*17230*/  @!P0 ST.E desc[UR60][R44.64], R89 ;  /* 0x000000592c008985 */ /* 0x0083e2000c10193c */
[----:B------:R-:W-:Y:S02]  /*17240*/  IMAD R0, R3, UR4, RZ ;  /* 0x0000000403007c24 */ /* 0x000fe4000f8e02ff */
[C---:B------:R-:W-:Y:S01]  /*17250*/  IMAD.WIDE.U32 R2, R47.reuse, UR4, RZ ;  /* 0x000000042f027c25 */ /* 0x040fe2000f8e00ff */
[----:B------:R2:W5:Y:S01]  /*17260*/  LD.E.128 R4, desc[UR60][R54.64] ;  /* 0x0000003c36047980 */ /* 0x000562000c101d00 */
[----:B-1----:R-:W1:Y:S02]  /*17270*/  @P2 LDC R45, c[0x0][0xbf0] ;  /* 0x0002fc00ff2d2b82 */ /* 0x002e640000000800 */
[----:B------:R-:W-:Y:S01]  /*17280*/  IMAD R21, R47, UR5, R0 ;  /* 0x000000052f157c24 */ /* 0x000fe2000f8e0200 */
[----:B------:R-:W-:Y:S01]  /*17290*/  ULDC.64 UR4, c[0x0][0xae8] ;  /* 0x0002ba0000047ab9 */ /* 0x000fe20000000a00 */
[----:B------:R-:W-:Y:S01]  /*172a0*/  IMAD R0, R209, 0x20, R216 ;  /* 0x00000020d1007824 */ /* 0x000fe200078e02d8 */
[----:B------:R-:W5:Y:S01]  /*172b0*/  LD.E.128 R8, desc[UR60][R8.64] ;  /* 0x0000003c08087980 */ /* 0x000f62000c101d00 */
[----:B------:R-:W-:-:S02]  /*172c0*/  IMAD.IADD R3, R3, 0x1, R21 ;  /* 0x0000000103037824 */ /* 0x000fc400078e0215 */
[----:B------:R-:W-:Y:S01]  /*172d0*/  IMAD R21, R46, UR4, RZ ;  /* 0x000000042e157c24 */ /* 0x000fe2000f8e02ff */
[----:B------:R-:W5:Y:S01]  /*172e0*/  LD.E.128 R12, desc[UR60][R12.64] ;  /* 0x0000003c0c0c7980 */ /* 0x000f62000c101d00 */
[----:B------:R-:W-:Y:S02]  /*172f0*/  IMAD R44, R215, 0x80, R0 ;  /* 0x00000080d72c7824 */ /* 0x000fe400078e0200 */
[C---:B------:R-:W-:Y:S01]  /*17300*/  IMAD R21, R210.reuse, UR5, R21 ;  /* 0x00000005d2157c24 */ /* 0x040fe2000f8e0215 */
[----:B------:R-:W5:Y:S01]  /*17310*/  LD.E.128 R24, desc[UR60][R24.64] ;  /* 0x0000003c18187980 */ /* 0x000f62000c101d00 */
[----:B------:R-:W-:Y:S01]  /*17320*/  IMAD.WIDE.U32 R2, R210, UR4, R2 ;  /* 0x00000004d2027c25 */ /* 0x000fe2000f8e0002 */
[----:B------:R-:W-:Y:S02]  /*17330*/  ULDC.64 UR4, c[0x0][0xaf0] ;  /* 0x0002bc0000047ab9 */ /* 0x000fe40000000a00 */
[----:B------:R-:W5:Y:S01]  /*17340*/  LD.E.128 R28, desc[UR60][R28.64] ;  /* 0x0000003c1c1c7980 */ /* 0x000f62000c101d00 */
[----:B0-----:R-:W-:Y:S01]  /*17350*/  @P2 IMAD.HI.U32 R0, R44, R53, RZ ;  /* 0x000000352c002227 */ /* 0x001fe200078e00ff */
[----:B------:R-:W-:-:S02]  /*17360*/  IADD3 R3, R3, R21, RZ ;  /* 0x0000001503037210 */ /* 0x000fc40007ffe0ff */
[----:B------:R-:W5:Y:S01]  /*17370*/  LD.E.128 R32, desc[UR60][R32.64] ;  /* 0x0000003c20207980 */ /* 0x000f62000c101d00 */
[----:B------:R-:W-:Y:S02]  /*17380*/  IMAD.MOV.U32 R21, RZ, RZ, R44 ;  /* 0x000000ffff157224 */ /* 0x000fe400078e002c */
[----:B------:R-:W-:Y:S01]  /*17390*/  IMAD R20, R214, UR4, RZ ;  /* 0x00000004d6147c24 */ /* 0x000fe2000f8e02ff */
[----:B-1----:R-:W-:Y:S01]  /*173a0*/  @P2 SHF.R.U32.HI R21, RZ, R45, R0 ;  /* 0x0000002dff152219 */ /* 0x002fe20000011600 */
[C---:B------:R-:W-:Y:S01]  /*173b0*/  IMAD.WIDE.U32 R2, R207.reuse, UR4, R2 ;  /* 0x00000004cf027c25 */ /* 0x040fe2000f8e0002 */
[----:B------:R-:W5:Y:S02]  /*173c0*/  LD.E.128 R36, desc[UR60][R36.64] ;  /* 0x0000003c24247980 */ /* 0x000f64000c101d00 */
[--C-:B------:R-:W-:Y:S01]  /*173d0*/  SHF.R.S32.HI R0, RZ, 0x1f, R21.reuse ;  /* 0x0000001fff007819 */ /* 0x100fe20000011415 */
[----:B------:R-:W-:Y:S01]  /*173e0*/  IMAD R45, R207, UR5, R20 ;  /* 0x00000005cf2d7c24 */ /* 0x000fe2000f8e0214 */
[----:B------:R-:W-:Y:S01]  /*173f0*/  ULDC.64 UR4, c[0x0][0xae0] ;  /* 0x0002b80000047ab9 */ /* 0x000fe20000000a00 */
[----:B------:R-:W-:Y:S01]  /*17400*/  IMAD.MOV R20, RZ, RZ, -R21 ;  /* 0x000000ffff147224 */ /* 0x000fe200078e0a15 */
[----:B------:R-:W5:Y:S01]  /*17410*/  LD.E.128 R40, desc[UR60][R40.64] ;  /* 0x0000003c28287980 */ /* 0x000f62000c101d00 */
[----:B------:R-:W-:Y:S01]  /*17420*/  IMAD.IADD R3, R3, 0x1, R45 ;  /* 0x0000000103037824 */ /* 0x000fe200078e022d */
[----:B------:R-:W-:Y:S01]  /*17430*/  LEA R46, R215, R216, 0x7 ;  /* 0x000000d8d72e7211 */ /* 0x000fe200078e38ff */
[----:B------:R-:W-:Y:S01]  /*17440*/  IMAD R0, R0, UR4, RZ ;  /* 0x0000000400007c24 */ /* 0x000fe2000f8e02ff */
[----:B------:R-:W-:Y:S01]  /*17450*/  @!PT LDS RZ, [RZ] ;  /* 0x00000000fffff984 */ /* 0x000fe20000000800 */
[----:B------:R-:W-:Y:S01]  /*17460*/  @!PT LDS RZ, [RZ] ;  /* 0x00000000fffff984 */ /* 0x000fe20000000800 */
[----:B------:R-:W-:Y:S01]  /*17470*/  @!PT LDS RZ, [RZ] ;  /* 0x00000000fffff984 */ /* 0x000fe20000000800 */
[----:B------:R-:W-:Y:S01]  /*17480*/  @!PT LDS RZ, [RZ] ;  /* 0x00000000fffff984 */ /* 0x000fe20000000800 */
[----:B------:R0:W-:Y:S06]  /*17490*/  MEMBAR.ALL.CTA ;  /* 0x0000000000007992 */ /* 0x0001ec0000008000 */
[----:B0-----:R-:W0:Y:S01]  /*174a0*/  FENCE.VIEW.ASYNC.S ;  /* 0x00000000000073c6 */ /* 0x001e220000000000 */
[----:B------:R-:W-:Y:S01]  /*174b0*/  IMAD R45, R49, R20, R44 ;  /* 0x00000014312d7224 */ /* 0x000fe200078e022c */
[----:B------:R-:W-:Y:S01]  /*174c0*/  ISETP.GE.AND P2, PT, R46, R51, PT ;  /* 0x000000332e00720c */ /* 0x000fe20003f46270 */
[----:B------:R-:W-:-:S02]  /*174d0*/  IMAD R47, R21, UR5, R0 ;  /* 0x00000005152f7c24 */ /* 0x000fc4000f8e0200 */
[----:B------:R-:W-:Y:S01]  /*174e0*/  IMAD.WIDE.U32 R2, R21, UR4, R2 ;  /* 0x0000000415027c25 */ /* 0x000fe2000f8e0002 */
[----:B------:R-:W-:Y:S01]  /*174f0*/  SHF.R.S32.HI R0, RZ, 0x1f, R45 ;  /* 0x0000001fff007819 */ /* 0x000fe2000001142d */
[----:B------:R-:W-:Y:S02]  /*17500*/  ULDC.64 UR4, c[0x0][0xad8] ;  /* 0x0002b60000047ab9 */ /* 0x000fe40000000a00 */
[----:B------:R-:W-:Y:S02]  /*17510*/  IMAD.IADD R3, R3, 0x1, R47 ;  /* 0x0000000103037824 */ /* 0x000fe400078e022f */
[----:B------:R-:W-:Y:S02]  /*17520*/  IMAD R20, R0, UR4, RZ ;  /* 0x0000000400147c24 */ /* 0x000fe4000f8e02ff */
[C---:B------:R-:W-:Y:S02]  /*17530*/  VIADD R0, R46.reuse, 0x20 ;  /* 0x000000202e007836 */ /* 0x040fe40000000000 */
[C---:B------:R-:W-:Y:S01]  /*17540*/  IMAD R21, R45.reuse, UR5, R20 ;  /* 0x000000052d157c24 */ /* 0x040fe2000f8e0214 */
[----:B------:R-:W-:Y:S01]  /*17550*/  IADD3 R20, R46, 0x40, RZ ;  /* 0x000000402e147810 */ /* 0x000fe20007ffe0ff */
[----:B------:R-:W-:Y:S01]  /*17560*/  IMAD.WIDE.U32 R2, R45, UR4, R2 ;  /* 0x000000042d027c25 */ /* 0x000fe2000f8e0002 */
[----:B------:R-:W-:Y:S01]  /*17570*/  ULDC.64 UR4, c[0x0][0xa80] ;  /* 0x0002a00000047ab9 */ /* 0x000fe20000000a00 */
[----:B------:R-:W-:-:S02]  /*17580*/  ISETP.GE.AND P0, PT, R0, R51, PT ;  /* 0x000000330000720c */ /* 0x000fc40003f06270 */
[----:B------:R-:W-:Y:S01]  /*17590*/  IMAD.IADD R3, R3, 0x1, R21 ;  /* 0x0000000103037824 */ /* 0x000fe200078e0215 */
[----:B------:R-:W-:Y:S01]  /*175a0*/  LEA R44, P3, R2, UR4, 0x1 ;  /* 0x00000004022c7c11 */ /* 0x000fe2000f8608ff */
[----:B------:R-:W-:Y:S01]  /*175b0*/  VIADD R0, R18, 0x22820 ;  /* 0x0002282012007836 */ /* 0x000fe20000000000 */
[----:B------:R-:W-:Y:S02]  /*175c0*/  ISETP.GE.AND P1, PT, R20, R51, PT ;  /* 0x000000331400720c */ /* 0x000fe40003f26270 */
[----:B------:R-:W-:Y:S02]  /*175d0*/  LEA.HI.X R45, R2, UR5, R3, 0x1, P3 ;  /* 0x00000005022d7c11 */ /* 0x000fe400098f0c03 */
[----:B------:R-:W-:Y:S01]  /*175e0*/  PRMT R0, RZ, 0x654, R0 ;  /* 0x00000654ff007816 */ /* 0x000fe20000000000 */
[----:B0-----:R2:W0:Y:S03]  /*175f0*/  SHFL.IDX PT, R3, R44, RZ, 0x181f ;  /* 0x00181fff2c037589 */ /* 0x00142600000e0000 */
[----:B------:R2:W-:Y:S01]  /*17600*/  SYNCS.ARRIVE.TRANS64.RED.A1T0 RZ, [R0+URZ], RZ ;  /* 0x000000ff00ff79a7 */ /* 0x0005e2000810043f */
[----:B------:R2:W1:Y:S01]  /*17610*/  SHFL.IDX PT, R21, R45, RZ, 0x181f ;  /* 0x00181fff2d157589 */ /* 0x00046200000e0000 */
[----:B------:R-:W-:Y:S05]  /*17620*/  @P2 BRA `(.L_x_7542) ;  /* 0x0000000000242947 */ /* 0x000fea0003800000 */
[----:B------:R-:W-:Y:S02]  /*17630*/  ULDC UR4, c[0x0][0xac8] ;  /* 0x0002b20000047ab9 */ /* 0x000fe40000000800 */
[----:B------:R-:W-:Y:S02]  /*17640*/  ISETP.GE.AND P2, PT, R202, UR4, PT ;  /* 0x00000004ca007c0c */ /* 0x000fe4000bf46270 */
[----:B------:R-:W-:-:S11]  /*17650*/  ISETP.GE.AND P3, PT, R208, UR4, PT ;  /* 0x00000004d0007c0c */ /* 0x000fd6000bf66270 */
[-C--:B0-----:R-:W-:Y:S02]  /*17660*/  @!P2 LEA R2, P4, R202, R3.reuse, 0x1 ;  /* 0x00000003ca02a211 */ /* 0x081fe400078808ff */
[----:B------:R-:W-:Y:S02]  /*17670*/  @!P3 LEA R20, P5, R208, R3, 0x1 ;  /* 0x00000003d014b211 */ /* 0x000fe400078a08ff */
[-C--:B-1----:R-:W-:Y:S02]  /*17680*/  @!P2 LEA.HI.X R3, R202, R21.reuse, R50, 0x1, P4 ;  /* 0x00000015ca03a211 */ /* 0x082fe400020f0c32 */
[----:B------:R-:W-:-:S03]  /*17690*/  @!P3 LEA.HI.X R21, R208, R21, R48, 0x1, P5 ;  /* 0x00000015d015b211 */ /* 0x000fc600028f0c30 */
[----:B-----5:R3:W-:Y:S04]  /*176a0*/  @!P2 ST.E.128 desc[UR60][R2.64], R4 ;  /* 0x000000040200a985 */ /* 0x0207e8000c101d3c */
[----:B------:R3:W-:Y:S02]  /*176b0*/  @!P3 ST.E.128 desc[UR60][R20.64], R28 ;  /* 0x0000001c1400b985 */ /* 0x0007e4000c101d3c */
.L_x_7542:
[----:B------:R-:W-:Y:S05]  /*176c0*/  BSYNC B1 ;  /* 0x0000000000017941 */ /* 0x000fea0003800000 */
.L_x_7541:
[----:B---3-5:R3:W4:Y:S01]  /*176d0*/  SHFL.IDX PT, R5, R45, 0x1, 0x181f ;  /* 0x00381f002d057f89 */ /* 0x02872200000e0000 */
[----:B------:R-:W-:Y:S03]  /*176e0*/  BSSY B1, `(.L_x_7543) ;  /* 0x000000c000017945 */ /* 0x000fe60003800000 */
[----:B0-----:R3:W0:Y:S01]  /*176f0*/  SHFL.IDX PT, R3, R44, 0x1, 0x181f ;  /* 0x00381f002c037f89 */ /* 0x00162200000e0000 */
[----:B------:R-:W-:Y:S05]  /*17700*/  @P0 BRA `(.L_x_7544) ;  /* 0x0000000000240947 */ /* 0x000fea0003800000 */
[----:B------:R-:W-:Y:S02]  /*17710*/  ULDC UR4, c[0x0][0xac8] ;  /* 0x0002b20000047ab9 */ /* 0x000fe40000000800 */
[----:B------:R-:W-:Y:S02]  /*17720*/  ISETP.GE.AND P3, PT, R202, UR4, PT ;  /* 0x00000004ca007c0c */ /* 0x000fe4000bf66270 */
[----:B------:R-:W-:-:S11]  /*17730*/  ISETP.GE.AND P4, PT, R208, UR4, PT ;  /* 0x00000004d0007c0c */ /* 0x000fd6000bf86270 */
[-C--:B0-----:R-:W-:Y:S02]  /*17740*/  @!P3 LEA R2, P0, R202, R3.reuse, 0x1 ;  /* 0x00000003ca02b211 */ /* 0x081fe400078008ff */
[----:B------:R-:W-:Y:S02]  /*17750*/  @!P4 LEA R4, P2, R208, R3, 0x1 ;  /* 0x00000003d004c211 */ /* 0x000fe400078408ff */
[-C--:B----4-:R-:W-:Y:S02]  /*17760*/  @!P3 LEA.HI.X R3, R202, R5.reuse, R50, 0x1, P0 ;  /* 0x00000005ca03b211 */ /* 0x090fe400000f0c32 */
[----:B------:R-:W-:-:S03]  /*17770*/  @!P4 LEA.HI.X R5, R208, R5, R48, 0x1, P2 ;  /* 0x00000005d005c211 */ /* 0x000fc600010f0c30 */
[----:B------:R0:W-:Y:S04]  /*17780*/  @!P3 ST.E.128 desc[UR60][R2.64], R8 ;  /* 0x000000080200b985 */ /* 0x0001e8000c101d3c */
[----:B------:R0:W-:Y:S02]  /*17790*/  @!P4 ST.E.128 desc[UR60][R4.64], R32 ;  /* 0x000000200400c985 */ /* 0x0001e4000c101d3c */
.L_x_7544:
[----:B------:R-:W-:Y:S05]  /*177a0*/  BSYNC B1 ;  /* 0x0000000000017941 */ /* 0x000fea0003800000 */
.L_x_7543:
[----:B0---4-:R0:W4:Y:S01]  /*177b0*/  SHFL.IDX PT, R5, R45, 0x2, 0x181f ;  /* 0x00581f002d057f89 */ /* 0x01112200000e0000 */
[----:B------:R-:W-:Y:S03]  /*177c0*/  BSSY B1, `(.L_x_7545) ;  /* 0x000000c000017945 */ /* 0x000fe60003800000 */
[----:B------:R0:W0:Y:S01]  /*177d0*/  SHFL.IDX PT, R3, R44, 0x2, 0x181f ;  /* 0x00581f002c037f89 */ /* 0x00002200000e0000 */
        /* <DEDUP_REMOVED lines=10> */
.L_x_7546:
[----:B------:R-:W-:Y:S05]  /*17880*/  BSYNC B1 ;  /* 0x0000000000017941 */ /* 0x000fea0003800000 */
.L_x_7545:
[----:B--2---:R-:W-:Y:S01]  /*17890*/  VIADD R0, R46, 0x60 ;  /* 0x000000602e007836 */ /* 0x004fe20000000000 */
[----:B0--3--:R-:W2:Y:S04]  /*178a0*/  SHFL.IDX PT, R45, R45, 0x3, 0x181f ;  /* 0x00781f002d2d7f89 */ /* 0x009ea800000e0000 */
[----:B------:R-:W-:Y:S01]  /*178b0*/  ISETP.GE.AND P0, PT, R0, R51, PT ;  /* 0x000000330000720c */ /* 0x000fe20003f06270 */
[----:B----4-:R3:W4:-:S12]  /*178c0*/  SHFL.IDX PT, R5, R44, 0x3, 0x181f ;  /* 0x00781f002c057f89 */ /* 0x01071800000e0000 */
[----:B---3--:R-:W-:Y:S05]  /*178d0*/  @P0 BRA `(.L_x_7547) ;  /* 0x0000000c00240947 */ /* 0x008fea0003800000 */
[----:B------:R-:W-:Y:S02]  /*178e0*/  ULDC UR4, c[0x0][0xac8] ;  /* 0x0002b20000047ab9 */ /* 0x000fe40000000800 */
[----:B------:R-:W-:-:S13]  /*178f0*/  ISETP.GE.AND P1, PT, R202, UR4, PT ;  /* 0x00000004ca007c0c */ /* 0x000fda000bf26270 */
[----:B----4-:R-:W-:-:S04]  /*17900*/  @!P1 LEA R2, P0, R202, R5, 0x1 ;  /* 0x00000005ca029211 */ /* 0x010fc800078008ff */
[----:B--2---:R-:W-:Y:S02]  /*17910*/  @!P1 LEA.HI.X R3, R202, R45, R50, 0x1, P0 ;  /* 0x0000002dca039211 */ /* 0x004fe400000f0c32 */
[----:B------:R-:W-:-:S03]  /*17920*/  ISETP.GE.AND P0, PT, R208, UR4, PT ;  /* 0x00000004d0007c0c */ /* 0x000fc6000bf06270 */
[----:B------:R3:W-:Y:S10]  /*17930*/  @!P1 ST.E.128 desc[UR60][R2.64], R24 ;  /* 0x0000001802009985 */ /* 0x0007f4000c101d3c */
[----:B------:R-:W-:Y:S05]  /*17940*/  @P0 BRA `(.L_x_7547) ;  /* 0x0000000c00080947 */ /* 0x000fea0003800000 */
[----:B---3--:R-:W-:-:S04]  /*17950*/  LEA R2, P0, R208, R5, 0x1 ;  /* 0x00000005d0027211 */ /* 0x008fc800078008ff */
[----:B------:R-:W-:-:S05]  /*17960*/  LEA.HI.X R3, R208, R45, R48, 0x1, P0 ;  /* 0x0000002dd0037211 */ /* 0x000fca00000f0c30 */
[----:B------:R0:W-:Y:S01]  /*17970*/  ST.E.128 desc[UR60][R2.64], R40 ;  /* 0x0000002802007985 */ /* 0x0001e2000c101d3c */
[----:B------:R-:W-:Y:S05]  /*17980*/  BRA `(.L_x_7547) ;  /* 0x0000000800f87947 */ /* 0x000fea0003800000 */
.L_x_7538:
[----:B------:R-:W-:Y:S01]  /*17990*/  ULDC.64 UR4, c[0x0][0xc00] ;  /* 0x0003000000047ab9 */ /* 0x000fe20000000a00 */
[----:B------:R-:W-:Y:S01]  /*179a0*/  IMAD.MOV.U32 R0, RZ, RZ, RZ ;  /* 0x000000ffff007224 */ /* 0x000fe200078e00ff */
[----:B------:R-:W-:Y:S01]  /*179b0*/  ISETP.NE.U32.AND P0, PT, RZ, UR4, PT ;  /* 0x00000004ff007c0c */ /* 0x000fe2000bf05070 */
[----:B------:R-:W2:Y:S01]  /*179c0*/  LDC R21, c[0x0][0xbe8] ;  /* 0x0002fa00ff157b82 */ /* 0x000ea20000000800 */
[----:B------:R-:W-:Y:S02]  /*179d0*/  IADD3 R2, P1, R211, UR4, RZ ;  /* 0x00000004d3027c10 */ /* 0x000fe4000ff3e0ff */
[----:B------:R-:W-:Y:S02]  /*179e0*/  ISETP.NE.AND.EX P0, PT, RZ, UR5, PT, P0 ;  /* 0x00000005ff007c0c */ /* 0x000fe4000bf05300 */
[----:B------:R-:W-:Y:S01]  /*179f0*/  IADD3.X R3, R212, UR5, RZ, P1, !PT ;  /* 0x00000005d4037c10 */ /* 0x000fe20008ffe4ff */
[----:B------:R-:W-:Y:S02]  /*17a00*/  ULDC.64 UR4, c[0x0][0xc08] ;  /* 0x0003020000047ab9 */ /* 0x000fe40000000a00 */
[----:B------:R-:W-:-:S04]  /*17a10*/  ISETP.NE.U32.AND P1, PT, RZ, UR4, PT ;  /* 0x00000004ff007c0c */ /* 0x000fc8000bf25070 */
[----:B------:R-:W-:-:S04]  /*17a20*/  ISETP.NE.AND.EX P1, PT, RZ, UR5, PT, P1 ;  /* 0x00000005ff007c0c */ /* 0x000fc8000bf25310 */
[----:B------:R3:W5:Y:S01]  /*17a30*/  @P0 LDG.E R0, desc[UR60][R2.64] ;  /* 0x0000003c02000981 */ /* 0x000762000c1e1900 */
[----:B------:R-:W4:Y:S08]  /*17a40*/  S2R R7, SR_TID.X ;  /* 0x0000000000077919 */ /* 0x000f300000002100 */
[----:B------:R-:W-:Y:S01]  /*17a50*/  @P1 IADD3 R4, P2, R211, UR4, RZ ;  /* 0x00000004d3041c10 */ /* 0x000fe2000ff5e0ff */
[----:B------:R-:W-:-:S02]  /*17a60*/  ULDC UR4, c[0x0][0xa88] ;  /* 0x0002a20000047ab9 */ /* 0x000fc40000000800 */
[----:B------:R-:W-:Y:S02]  /*17a70*/  MOV R6, UR4 ;  /* 0x0000000400067c02 */ /* 0x000fe40008000f00 */
[----:B------:R-:W-:-:S05]  /*17a80*/  @P1 IADD3.X R5, R212, UR5, RZ, P2, !PT ;  /* 0x00000005d4051c10 */ /* 0x000fca00097fe4ff */
[----:B------:R3:W5:Y:S01]  /*17a90*/  @P1 LDG.E R6, desc[UR60][R4.64] ;  /* 0x0000003c04061981 */ /* 0x000762000c1e1900 */
[----:B--2---:R-:W-:-:S13]  /*17aa0*/  ISETP.NE.AND P2, PT, R21, 0x1, PT ;  /* 0x000000011500780c */ /* 0x004fda0003f45270 */
[----:B------:R-:W2:Y:S01]  /*17ab0*/  @P2 LDC R12, c[0x0][0xbec] ;  /* 0x0002fb00ff0c2b82 */ /* 0x000ea20000000800 */
[----:B----4-:R-:W-:-:S07]  /*17ac0*/  VIADD R7, R7, 0xffffff80 ;  /* 0xffffff8007077836 */ /* 0x010fce0000000000 */
[----:B------:R-:W4:Y:S01]  /*17ad0*/  @P2 LDC R25, c[0x0][0xbf0] ;  /* 0x0002fc00ff192b82 */ /* 0x000f220000000800 */
[----:B------:R-:W-:Y:S01]  /*17ae0*/  ISETP.GE.AND P3, PT, R7, 0x80, PT ;  /* 0x000000800700780c */ /* 0x000fe20003f66270 */
[----:B---3--:R-:W-:-:S12]  /*17af0*/  @P1 BRA `(.L_x_7548) ;  /* 0x0000000000101947 */ /* 0x008fd80003800000 */
[----:B------:R-:W-:Y:S05]  /*17b00*/  @!P0 BRA `(.L_x_7548) ;  /* 0x00000000000c8947 */ /* 0x000fea0003800000 */
[----:B------:R-:W3:Y:S04]  /*17b10*/  LDG.E R5, desc[UR60][R2.64] ;  /* 0x0000003c02057981 */ /* 0x000ee8000c1e1900 */
[----:B-----5:R-:W3:Y:S02]  /*17b20*/  LDG.E R6, desc[UR60][R2.64+0x4] ;  /* 0x0000043c02067981 */ /* 0x020ee4000c1e1900 */
[----:B---3--:R-:W-:-:S07]  /*17b30*/  IMAD.IADD R6, R6, 0x1, -R5 ;  /* 0x0000000106067824 */ /* 0x008fce00078e0a05 */
.L_x_7548:
[----:B------:R-:W-:Y:S01]  /*17b40*/  BSSY B1, `(.L_x_7549) ;  /* 0x000002e000017945 */ /* 0x000fe20003800000 */
[----:B------:R-:W-:Y:S02]  /*17b50*/  SHF.R.S32.HI R10, RZ, 0x1f, R210 ;  /* 0x0000001fff0a7819 */ /* 0x000fe400000114d2 */
[----:B------:R-:W-:Y:S02]  /*17b60*/  SEL R207, R207, RZ, !P0 ;  /* 0x000000ffcfcf7207 */ /* 0x000fe40004000000 */
[----:B------:R-:W-:Y:S02]  /*17b70*/  SEL R214, R214, RZ, !P0 ;  /* 0x000000ffd6d67207 */ /* 0x000fe40004000000 */
[----:B-----5:R-:W-:Y:S01]  /*17b80*/  SHF.R.S32.HI R11, RZ, 0x1f, R0 ;  /* 0x0000001fff0b7819 */ /* 0x020fe20000011400 */
[----:B------:R-:W-:Y:S06]  /*17b90*/  @P3 BRA `(.L_x_7550) ;  /* 0x0000000000a03947 */ /* 0x000fec0003800000 */
[----:B------:R-:W3:Y:S01]  /*17ba0*/  S2R R2, SR_TID.X ;  /* 0x0000000000027919 */ /* 0x000ee20000002100 */
[----:B------:R-:W5:Y:S02]  /*17bb0*/  LDC R9, c[0x0][0xbe8] ;  /* 0x0002fa00ff097b82 */ /* 0x000f640000000800 */
[----:B-----5:R-:W-:Y:S02]  /*17bc0*/  IMAD R3, R6, R9, RZ ;  /* 0x0000000906037224 */ /* 0x020fe400078e02ff */
[----:B---3--:R-:W-:-:S05]  /*17bd0*/  IMAD R2, R215, 0x80, R2 ;  /* 0x00000080d7027824 */ /* 0x008fca00078e0202 */
[----:B------:R-:W-:-:S04]  /*17be0*/  IADD3 R8, R2, -0x80, RZ ;  /* 0xffffff8002087810 */ /* 0x000fc80007ffe0ff */
        /* <DEDUP_REMOVED lines=9> */
[----:B------:R-:W3:Y:S01]  /*17c80*/  @P0 LDC R13, c[0x0][0xbec] ;  /* 0x0002fb00ff0d0b82 */ /* 0x000ee20000000800 */
[----:B------:R-:W-:Y:S01]  /*17c90*/  IMAD R7, R210, UR5, R7 ;  /* 0x00000005d2077c24 */ /* 0x000fe2000f8e0207 */
[----:B------:R-:W-:-:S04]  /*17ca0*/  ULDC.64 UR4, c[0x0][0xb98] ;  /* 0x0002e60000047ab9 */ /* 0x000fc80000000a00 */
[----:B------:R-:W-:Y:S02]  /*17cb0*/  IADD3 R3, R3, R7, RZ ;  /* 0x0000000703037210 */ /* 0x000fe40007ffe0ff */
[----:B------:R-:W5:Y:S01]  /*17cc0*/  @P0 LDC R15, c[0x0][0xbf0] ;  /* 0x0002fc00ff0f0b82 */ /* 0x000f620000000800 */
[----:B------:R-:W-:-:S04]  /*17cd0*/  IMAD.WIDE.U32 R2, R207, UR4, R2 ;  /* 0x00000004cf027c25 */ /* 0x000fc8000f8e0002 */
[----:B---3--:R-:W-:-:S05]  /*17ce0*/  @P0 IMAD.HI.U32 R4, R8, R13, RZ ;  /* 0x0000000d08040227 */ /* 0x008fca00078e00ff */
[----:B-----5:R-:W-:Y:S01]  /*17cf0*/  @P0 SHF.R.U32.HI R5, RZ, R15, R4 ;  /* 0x0000000fff050219 */ /* 0x020fe20000011604 */
        /* <DEDUP_REMOVED lines=18> */
.L_x_7550:
[----:B------:R-:W-:Y:S05]  /*17e20*/  BSYNC B1 ;  /* 0x0000000000017941 */ /* 0x000fea0003800000 */
.L_x_7549:
[----:B------:R-:W-:Y:S02]  /*17e30*/  ULDC.64 UR4, c[0x0][0xaa0] ;  /* 0x0002a80000047ab9 */ /* 0x000fe40000000a00 */
[----:B---3--:R-:W-:-:S04]  /*17e40*/  IMAD R3, R11, UR4, RZ ;  /* 0x000000040b037c24 */ /* 0x008fc8000f8e02ff */
[C---:B------:R-:W-:Y:S02]  /*17e50*/  IMAD R5, R0.reuse, UR5, R3 ;  /* 0x0000000500057c24 */ /* 0x040fe4000f8e0203 */
[----:B------:R-:W-:Y:S01]  /*17e60*/  IMAD.WIDE.U32 R2, R0, UR4, RZ ;  /* 0x0000000400027c25 */ /* 0x000fe2000f8e00ff */
[----:B------:R-:W-:Y:S01]  /*17e70*/  LEA R0, R209, R216, 0x5 ;  /* 0x000000d8d1007211 */ /* 0x000fe200078e28ff */
[----:B------:R-:W-:Y:S02]  /*17e80*/  ULDC.64 UR4, c[0x0][0xae8] ;  /* 0x0002ba0000047ab9 */ /* 0x000fe40000000a00 */
[----:B------:R-:W-:Y:S02]  /*17e90*/  IMAD.IADD R3, R3, 0x1, R5 ;  /* 0x0000000103037824 */ /* 0x000fe400078e0205 */
[----:B------:R-:W-:Y:S02]  /*17ea0*/  IMAD R7, R10, UR4, RZ ;  /* 0x000000040a077c24 */ /* 0x000fe4000f8e02ff */
[----:B------:R-:W-:-:S02]  /*17eb0*/  IMAD R9, R215, 0x80, R0 ;  /* 0x00000080d7097824 */ /* 0x000fc400078e0200 */
[C---:B------:R-:W-:Y:S02]  /*17ec0*/  IMAD R7, R210.reuse, UR5, R7 ;  /* 0x00000005d2077c24 */ /* 0x040fe4000f8e0207 */
[----:B------:R-:W-:Y:S01]  /*17ed0*/  IMAD.WIDE.U32 R2, R210, UR4, R2 ;  /* 0x00000004d2027c25 */ /* 0x000fe2000f8e0002 */
[----:B------:R-:W-:-:S03]  /*17ee0*/  ULDC.64 UR4, c[0x0][0xaf0] ;  /* 0x0002bc0000047ab9 */ /* 0x000fc60000000a00 */
[----:B--2---:R-:W-:Y:S01]  /*17ef0*/  @P2 IMAD.HI.U32 R0, R9, R12, RZ ;  /* 0x0000000c09002227 */ /* 0x004fe200078e00ff */
[----:B------:R-:W-:-:S03]  /*17f00*/  IADD3 R3, R3, R7, RZ ;  /* 0x0000000703037210 */ /* 0x000fc60007ffe0ff */
[----:B------:R-:W-:Y:S01]  /*17f10*/  IMAD.MOV.U32 R5, RZ, RZ, R9 ;  /* 0x000000ffff057224 */ /* 0x000fe200078e0009 */
[----:B----4-:R-:W-:Y:S01]  /*17f20*/  @P2 SHF.R.U32.HI R5, RZ, R25, R0 ;  /* 0x00000019ff052219 */ /* 0x010fe20000011600 */
[----:B------:R-:W-:Y:S02]  /*17f30*/  IMAD R4, R214, UR4, RZ ;  /* 0x00000004d6047c24 */ /* 0x000fe4000f8e02ff */
[----:B------:R-:W-:Y:S01]  /*17f40*/  IMAD.WIDE.U32 R2, R207, UR4, R2 ;  /* 0x00000004cf027c25 */ /* 0x000fe2000f8e0002 */
[----:B------:R-:W-:-:S03]  /*17f50*/  SHF.R.S32.HI R0, RZ, 0x1f, R5 ;  /* 0x0000001fff007819 */ /* 0x000fc60000011405 */
[----:B------:R-:W-:Y:S01]  /*17f60*/  IMAD R7, R207, UR5, R4 ;  /* 0x00000005cf077c24 */ /* 0x000fe2000f8e0204 */
[----:B------:R-:W-:Y:S01]  /*17f70*/  ULDC.64 UR4, c[0x0][0xae0] ;  /* 0x0002b80000047ab9 */ /* 0x000fe20000000a00 */
[----:B------:R-:W-:Y:S02]  /*17f80*/  IMAD.MOV R4, RZ, RZ, -R5 ;  /* 0x000000ffff047224 */ /* 0x000fe400078e0a05 */
[----:B------:R-:W-:Y:S02]  /*17f90*/  IMAD.IADD R3, R3, 0x1, R7 ;  /* 0x0000000103037824 */ /* 0x000fe400078e0207 */
[----:B------:R-:W-:Y:S02]  /*17fa0*/  IMAD R0, R0, UR4, RZ ;  /* 0x0000000400007c24 */ /* 0x000fe4000f8e02ff */
[----:B------:R-:W-:Y:S02]  /*17fb0*/  IMAD R7, R21, R4, R9 ;  /* 0x0000000415077224 */ /* 0x000fe400078e0209 */
[----:B------:R-:W-:-:S02]  /*17fc0*/  IMAD R9, R5, UR5, R0 ;  /* 0x0000000505097c24 */ /* 0x000fc4000f8e0200 */
[----:B------:R-:W-:Y:S01]  /*17fd0*/  IMAD.WIDE.U32 R2, R5, UR4, R2 ;  /* 0x0000000405027c25 */ /* 0x000fe2000f8e0002 */
[----:B------:R-:W-:Y:S01]  /*17fe0*/  SHF.R.S32.HI R0, RZ, 0x1f, R7 ;  /* 0x0000001fff007819 */ /* 0x000fe20000011407 */
[----:B------:R-:W-:Y:S02]  /*17ff0*/  ULDC.64 UR4, c[0x0][0xad8] ;  /* 0x0002b60000047ab9 */ /* 0x000fe40000000a00 */
[----:B------:R-:W-:Y:S02]  /*18000*/  IMAD.IADD R3, R3, 0x1, R9 ;  /* 0x0000000103037824 */ /* 0x000fe400078e0209 */
[----:B------:R-:W-:Y:S02]  /*18010*/  IMAD R0, R0, UR4, RZ ;  /* 0x0000000400007c24 */ /* 0x000fe4000f8e02ff */
[----:B------:R-:W-:-:S04]  /*18020*/  IMAD.WIDE.U32 R2, R7, UR4, R2 ;  /* 0x0000000407027c25 */ /* 0x000fc8000f8e0002 */
[----:B------:R-:W-:Y:S01]  /*18030*/  IMAD R7, R7, UR5, R0 ;  /* 0x0000000507077c24 */ /* 0x000fe2000f8e0200 */
[----:B------:R-:W-:Y:S02]  /*18040*/  ULDC.64 UR4, c[0x0][0xa80] ;  /* 0x0002a00000047ab9 */ /* 0x000fe40000000a00 */
[----:B------:R-:W-:Y:S01]  /*18050*/  LEA R0, P0, R2, UR4, 0x1 ;  /* 0x0000000402007c11 */ /* 0x000fe2000f8008ff */
[----:B------:R-:W-:Y:S01]  /*18060*/  UMOV UR4, 0xffffffff ;  /* 0xffffffff00047882 */ /* 0x000fe20000000000 */
[----:B------:R-:W-:-:S04]  /*18070*/  IADD3 R3, R3, R7, RZ ;  /* 0x0000000703037210 */ /* 0x000fc80007ffe0ff */
[----:B------:R-:W-:Y:S01]  /*18080*/  LEA.HI.X R2, R2, UR5, R3, 0x1, P0 ;  /* 0x0000000502027c11 */ /* 0x000fe200080f0c03 */
[----:B------:R-:W-:Y:S06]  /*18090*/  BRA.DIV UR4, `(.L_x_7551) ;  /* 0x000000a204e87947 */ /* 0x000fec000b800000 */
[----:B------:R2:W3:Y:S04]  /*180a0*/  SHFL.IDX PT, R3, R2, RZ, 0x181f ;  /* 0x00181fff02037589 */ /* 0x0004e800000e0000 */
[----:B------:R2:W4:Y:S02]  /*180b0*/  SHFL.IDX PT, R14, R0, RZ, 0x181f ;  /* 0x00181fff000e7589 */ /* 0x00052400000e0000 */
.L_x_7786:
[----:B------:R-:W-:Y:S01]  /*180c0*/  IMAD R21, R6, R21, RZ ;  /* 0x0000001506157224 */ /* 0x000fe200078e02ff */
[----:B------:R-:W-:Y:S01]  /*180d0*/  BSSY B1, `(.L_x_7552) ;  /* 0x000000f000017945 */ /* 0x000fe20003800000 */
[----:B------:R-:W-:-:S05]  /*180e0*/  IMAD R6, R215, 0x80, R216 ;  /* 0x00000080d7067824 */ /* 0x000fca00078e02d8 */
[----:B------:R-:W-:-:S13]  /*180f0*/  ISETP.GE.AND P0, PT, R6, R21, PT ;  /* 0x000000150600720c */ /* 0x000fda0003f06270 */
[----:B------:R-:W-:Y:S05]  /*18100*/  @P0 BRA `(.L_x_7553) ;  /* 0x00000000002c0947 */ /* 0x000fea0003800000 */
[----:B------:R-:W-:Y:S01]  /*18110*/  ULDC UR4, c[0x0][0xac8] ;  /* 0x0002b20000047ab9 */ /* 0x000fe20000000800 */
[----:B------:R-:W-:Y:S02]  /*18120*/  SHF.R.S32.HI R8, RZ, 0x1f, R202 ;  /* 0x0000001fff087819 */ /* 0x000fe400000114ca */
[----:B------:R-:W-:Y:S02]  /*18130*/  ISETP.GE.AND P2, PT, R202, UR4, PT ;  /* 0x00000004ca007c0c */ /* 0x000fe4000bf46270 */
[----:B------:R-:W-:Y:S02]  /*18140*/  ISETP.GE.AND P3, PT, R208, UR4, PT ;  /* 0x00000004d0007c0c */ /* 0x000fe4000bf66270 */
[----:B------:R-:W-:-:S09]  /*18150*/  SHF.R.S32.HI R7, RZ, 0x1f, R208 ;  /* 0x0000001fff077819 */ /* 0x000fd200000114d0 */
[-C--:B----4-:R-:W-:Y:S02]  /*18160*/  @!P2 LEA R4, P0, R202, R14.reuse, 0x1 ;  /* 0x0000000eca04a211 */ /* 0x090fe400078008ff */
[----:B------:R-:W-:Y:S02]  /*18170*/  @!P3 LEA R14, P1, R208, R14, 0x1 ;  /* 0x0000000ed00eb211 */ /* 0x000fe400078208ff */
[-C--:B---3--:R-:W-:Y:S02]  /*18180*/  @!P2 LEA.HI.X R5, R202, R3.reuse, R8, 0x1, P0 ;  /* 0x00000003ca05a211 */ /* 0x088fe400000f0c08 */
[----:B------:R-:W-:-:S03]  /*18190*/  @!P3 LEA.HI.X R15, R208, R3, R7, 0x1, P1 ;  /* 0x00000003d00fb211 */ /* 0x000fc600008f0c07 */
[----:B------:R3:W-:Y:S04]  /*181a0*/  @!P2 ST.E.128 desc[UR60][R4.64], RZ ;  /* 0x000000ff0400a985 */ /* 0x0007e8000c101d3c */
[----:B------:R3:W-:Y:S02]  /*181b0*/  @!P3 ST.E.128 desc[UR60][R14.64], RZ ;  /* 0x000000ff0e00b985 */ /* 0x0007e4000c101d3c */
.L_x_7553:
[----:B------:R-:W-:Y:S05]  /*181c0*/  BSYNC B1 ;  /* 0x0000000000017941 */ /* 0x000fea0003800000 */
.L_x_7552:
[----:B------:R-:W-:-:S03]  /*181d0*/  UMOV UR4, 0xffffffff ;  /* 0xffffffff00047882 */ /* 0x000fc60000000000 */
[----:B------:R-:W-:Y:S05]  /*181e0*/  BRA.DIV UR4, `(.L_x_7554) ;  /* 0x000000a204c87947 */ /* 0x000fea000b800000 */
[----:B---3--:R3:W0:Y:S04]  /*181f0*/  SHFL.IDX PT, R3, R2, 0x1, 0x181f ;  /* 0x00381f0002037f89 */ /* 0x00862800000e0000 */
[----:B----4-:R3:W4:Y:S02]  /*18200*/  SHFL.IDX PT, R14, R0, 0x1, 0x181f ;  /* 0x00381f00000e7f89 */ /* 0x01072400000e0000 */
.L_x_7790:
[----:B------:R-:W-:Y:S01]  /*18210*/  VIADD R4, R6, 0x20 ;  /* 0x0000002006047836 */ /* 0x000fe20000000000 */
[----:B------:R-:W-:Y:S04]  /*18220*/  BSSY B1, `(.L_x_7555) ;  /* 0x000000e000017945 */ /* 0x000fe80003800000 */
        /* <DEDUP_REMOVED lines=9> */
[-C--:B0-----:R-:W-:Y:S02]  /*182c0*/  @!P2 LEA.HI.X R5, R202, R3.reuse, R8, 0x1, P0 ;  /* 0x00000003ca05a211 */ /* 0x081fe400000f0c08 */
[----:B------:R-:W-:-:S03]  /*182d0*/  @!P3 LEA.HI.X R15, R208, R3, R7, 0x1, P1 ;  /* 0x00000003d00fb211 */ /* 0x000fc600008f0c07 */
[----:B------:R0:W-:Y:S04]  /*182e0*/  @!P2 ST.E.128 desc[UR60][R4.64], RZ ;  /* 0x000000ff0400a985 */ /* 0x0001e8000c101d3c */
[----:B------:R0:W-:Y:S02]  /*182f0*/  @!P3 ST.E.128 desc[UR60][R14.64], RZ ;  /* 0x000000ff0e00b985 */ /* 0x0001e4000c101d3c */
.L_x_7556:
[----:B------:R-:W-:Y:S05]  /*18300*/  BSYNC B1 ;  /* 0x0000000000017941 */ /* 0x000fea0003800000 */
.L_x_7555:
[----:B------:R-:W-:-:S03]  /*18310*/  UMOV UR4, 0xffffffff ;  /* 0xffffffff00047882 */ /* 0x000fc60000000000 */
[----:B------:R-:W-:Y:S05]  /*18320*/  BRA.DIV UR4, `(.L_x_7557) ;  /* 0x000000a204c07947 */ /* 0x000fea000b800000 */
[----:B0-----:R0:W0:Y:S04]  /*18330*/  SHFL.IDX PT, R3, R2, 0x2, 0x181f ;  /* 0x00581f0002037f89 */ /* 0x00102800000e0000 */
[----:B----4-:R4:W0:Y:S02]  /*18340*/  SHFL.IDX PT, R14, R0, 0x2, 0x181f ;  /* 0x00581f00000e7f89 */ /* 0x01082400000e0000 */
.L_x_7794:
        /* <DEDUP_REMOVED lines=9> */
[-C--:B0-----:R-:W-:Y:S02]  /*183e0*/  @!P2 LEA R4, P0, R202, R14.reuse, 0x1 ;  /* 0x0000000eca04a211 */ /* 0x081fe400078008ff */
[----:B------:R-:W-:Y:S02]  /*183f0*/  @!P3 LEA R14, P1, R208, R14, 0x1 ;  /* 0x0000000ed00eb211 */ /* 0x000fe400078208ff */
[-C--:B------:R-:W-:Y:S02]  /*18400*/  @!P2 LEA.HI.X R5, R202, R3.reuse, R8, 0x1, P0 ;  /* 0x00000003ca05a211 */ /* 0x080fe400000f0c08 */
[----:B------:R-:W-:-:S03]  /*18410*/  @!P3 LEA.HI.X R15, R208, R3, R7, 0x1, P1 ;  /* 0x00000003d00fb211 */ /* 0x000fc600008f0c07 */
[----:B------:R0:W-:Y:S04]  /*18420*/  @!P2 ST.E.128 desc[UR60][R4.64], RZ ;  /* 0x000000ff0400a985 */ /* 0x0001e8000c101d3c */
[----:B------:R0:W-:Y:S02]  /*18430*/  @!P3 ST.E.128 desc[UR60][R14.64], RZ ;  /* 0x000000ff0e00b985 */ /* 0x0001e4000c101d3c */
.L_x_7559:
[----:B------:R-:W-:Y:S05]  /*18440*/  BSYNC B1 ;  /* 0x0000000000017941 */ /* 0x000fea0003800000 */
.L_x_7558:
[----:B------:R-:W-:-:S03]  /*18450*/  UMOV UR4, 0xffffffff ;  /* 0xffffffff00047882 */ /* 0x000fc60000000000 */
[----:B------:R-:W-:Y:S05]  /*18460*/  BRA.DIV UR4, `(.L_x_7560) ;  /* 0x000000a204b87947 */ /* 0x000fea000b800000 */
[----:B0-----:R0:W0:Y:S04]  /*18470*/  SHFL.IDX PT, R3, R2, 0x3, 0x181f ;  /* 0x00781f0002037f89 */ /* 0x00102800000e0000 */
[----:B------:R0:W0:Y:S02]  /*18480*/  SHFL.IDX PT, R14, R0, 0x3, 0x181f ;  /* 0x00781f00000e7f89 */ /* 0x00002400000e0000 */
.L_x_7798:
[----:B0-234-:R-:W-:-:S04]  /*18490*/  IADD3 R0, R6, 0x60, RZ ;  /* 0x0000006006007810 */ /* 0x01dfc80007ffe0ff */
[----:B------:R-:W-:-:S13]  /*184a0*/  ISETP.GE.AND P0, PT, R0, R21, PT ;  /* 0x000000150000720c */ /* 0x000fda0003f06270 */
[----:B------:R-:W-:Y:S05]  /*184b0*/  @P0 BRA `(.L_x_7547) ;  /* 0x00000000002c0947 */ /* 0x000fea0003800000 */
[----:B------:R-:W-:Y:S01]  /*184c0*/  ULDC UR4, c[0x0][0xac8] ;  /* 0x0002b20000047ab9 */ /* 0x000fe20000000800 */
[----:B------:R-:W-:Y:S02]  /*184d0*/  SHF.R.S32.HI R7, RZ, 0x1f, R202 ;  /* 0x0000001fff077819 */ /* 0x000fe400000114ca */
[----:B------:R-:W-:Y:S02]  /*184e0*/  ISETP.GE.AND P2, PT, R202, UR4, PT ;  /* 0x00000004ca007c0c */ /* 0x000fe4000bf46270 */
[----:B------:R-:W-:Y:S02]  /*184f0*/  ISETP.GE.AND P3, PT, R208, UR4, PT ;  /* 0x00000004d0007c0c */ /* 0x000fe4000bf66270 */
[----:B------:R-:W-:-:S09]  /*18500*/  SHF.R.S32.HI R2, RZ, 0x1f, R208 ;  /* 0x0000001fff027819 */ /* 0x000fd200000114d0 */
[-C--:B------:R-:W-:Y:S02]  /*18510*/  @!P2 LEA R4, P0, R202, R14.reuse, 0x1 ;  /* 0x0000000eca04a211 */ /* 0x080fe400078008ff */
[----:B------:R-:W-:Y:S02]  /*18520*/  @!P3 LEA R14, P1, R208, R14, 0x1 ;  /* 0x0000000ed00eb211 */ /* 0x000fe400078208ff */
[-C--:B------:R-:W-:Y:S02]  /*18530*/  @!P2 LEA.HI.X R5, R202, R3.reuse, R7, 0x1, P0 ;  /* 0x00000003ca05a211 */ /* 0x080fe400000f0c07 */
[----:B------:R-:W-:-:S03]  /*18540*/  @!P3 LEA.HI.X R15, R208, R3, R2, 0x1, P1 ;  /* 0x00000003d00fb211 */ /* 0x000fc600008f0c02 */
[----:B------:R0:W-:Y:S04]  /*18550*/  @!P2 ST.E.128 desc[UR60][R4.64], RZ ;  /* 0x000000ff0400a985 */ /* 0x0001e8000c101d3c */
[----:B------:R0:W-:Y:S02]  /*18560*/  @!P3 ST.E.128 desc[UR60][R14.64], RZ ;  /* 0x000000ff0e00b985 */ /* 0x0001e4000c101d3c */
.L_x_7547:
[----:B------:R-:W-:Y:S05]  /*18570*/  BSYNC B0 ;  /* 0x0000000000007941 */ /* 0x000fea0003800000 */
.L_x_7537:
[----:B------:R-:W-:Y:S02]  /*18580*/  ULDC UR4, c[0x0][0xc3c] ;  /* 0x00030f0000047ab9 */ /* 0x000fe40000000800 */
[----:B-1----:R-:W-:-:S13]  /*18590*/  ISETP.GE.AND P0, PT, R171, UR4, PT ;  /* 0x00000004ab007c0c */ /* 0x002fda000bf06270 */
[----:B------:R-:W-:Y:S05]  /*185a0*/  @!P0 BRA `(.L_x_7561) ;  /* 0xfffffe8800ac8947 */ /* 0x000fea000383ffff */
[----:B------:R-:W-:Y:S05]  /*185b0*/  BRA `(.L_x_7397) ;  /* 0x0000007c00387947 */ /* 0x000fea0003800000 */
.L_x_7395:
[----:B------:R-:W-:-:S08]  /*185c0*/  NOP ;  /* 0x0000000000007918 */ /* 0x000fd00000000000 */
[----:B--2---:R-:W0:-:S00]  /*185d0*/  USETMAXREG.DEALLOC.CTAPOOL 0x28 ;  /* 0x00000028000079c8 */ /* 0x004e0000080e0500 */
        /* <DEDUP_REMOVED lines=13> */
[----:B0-----:R-:W-:Y:S01]  /*186b0*/  IMAD.MOV.U32 R0, RZ, RZ, RZ ;  /* 0x000000ffff007224 */ /* 0x001fe200078e00ff */
[----:B------:R-:W0:Y:S01]  /*186c0*/  S2UR UR6, SR_CTAID.X ;  /* 0x00000000000679c3 */ /* 0x000e220000002500 */
[----:B------:R-:W-:Y:S01]  /*186d0*/  ULDC UR5, c[0x0][0xc38] ;  /* 0x00030e0000057ab9 */ /* 0x000fe20000000800 */
[----:B--2---:R-:W-:-:S04]  /*186e0*/  LOP3.LUT R5, R2, 0x1f, RZ, 0xc0, !PT ;  /* 0x0000001f02057812 */ /* 0x004fc800078ec0ff */
[----:B------:R-:W-:-:S04]  /*186f0*/  ISETP.NE.AND P0, PT, R5, 0x1f, PT ;  /* 0x0000001f0500780c */ /* 0x000fc80003f05270 */
[----:B------:R-:W-:-:S13]  /*18700*/  ISETP.GE.OR P1, PT, R5, UR4, !P0 ;  /* 0x0000000405007c0c */ /* 0x000fda000c726670 */
[----:B------:R-:W2:Y:S02]  /*18710*/  @!P1 LDC.64 R2, c[0x0][0xc80] ;  /* 0x00032000ff029b82 */ /* 0x000ea40000000a00 */
[----:B--2---:R-:W-:-:S05]  /*18720*/  @!P1 IMAD.WIDE.U32 R2, R5, 0x4, R2 ;  /* 0x0000000405029825 */ /* 0x004fca00078e0002 */
        /* <DEDUP_REMOVED lines=15> */
[----:B-1----:R-:W-:-:S04]  /*18820*/  SEL R3, R6, RZ, P3 ;  /* 0x000000ff06037207 */ /* 0x002fc80001800000 */
[----:B------:R-:W-:-:S05]  /*18830*/  IADD3 R3, R4, R3, RZ ;  /* 0x0000000304037210 */ /* 0x000fca0007ffe0ff */
[----:B------:R-:W1:Y:S02]  /*18840*/  SHFL.UP PT, R2, R3, 0x8, RZ ;  /* 0x0500000003027989 */ /* 0x000e6400000e00ff */
[----:B-1----:R-:W-:-:S05]  /*18850*/  SEL R2, R2, RZ, P4 ;  /* 0x000000ff02027207 */ /* 0x002fca0002000000 */
[----:B------:R-:W-:-:S05]  /*18860*/  IMAD.IADD R2, R3, 0x1, R2 ;  /* 0x0000000103027824 */ /* 0x000fca00078e0202 */
[----:B------:R-:W1:Y:S02]  /*18870*/  SHFL.UP PT, R6, R2, 0x10, RZ ;  /* 0x0600000002067989 */ /* 0x000e6400000e00ff */
[----:B-1----:R-:W-:-:S05]  /*18880*/  SEL R7, R6, RZ, P5 ;  /* 0x000000ff06077207 */ /* 0x002fca0002800000 */
[----:B------:R-:W-:-:S05]  /*18890*/  IMAD.IADD R7, R2, 0x1, R7 ;  /* 0x0000000102077824 */ /* 0x000fca00078e0207 */
[----:B------:R-:W1:Y:S02]  /*188a0*/  SHFL.IDX PT, R4, R7, 0x1f, 0x1f ;  /* 0x03e01f0007047f89 */ /* 0x000e6400000e0000 */
[----:B-1----:R-:W-:-:S05]  /*188b0*/  IMAD R4, R4, UR5, RZ ;  /* 0x0000000504047c24 */ /* 0x002fca000f8e02ff */
[----:B0-----:R-:W-:Y:S02]  /*188c0*/  ISETP.GT.AND P6, PT, R4, UR6, PT ;  /* 0x0000000604007c0c */ /* 0x001fe4000bfc4270 */
[----:B------:R-:W-:-:S11]  /*188d0*/  MOV R3, R4 ;  /* 0x0000000400037202 */ /* 0x000fd60000000f00 */
[----:B------:R-:W-:Y:S05]  /*188e0*/  @P6 BRA `(.L_x_7563) ;  /* 0x00000000009c6947 */ /* 0x000fea0003800000 */
[----:B------:R-:W0:Y:S01]  /*188f0*/  LDC R10, c[0x0][0xc3c] ;  /* 0x00030f00ff0a7b82 */ /* 0x000e220000000800 */
[----:B------:R-:W-:Y:S01]  /*18900*/  IMAD.MOV.U32 R4, RZ, RZ, R3 ;  /* 0x000000ffff047224 */ /* 0x000fe200078e0003 */
[----:B------:R-:W-:Y:S01]  /*18910*/  UMOV UR4, URZ ;  /* 0x0000003f00047c82 */ /* 0x000fe20008000000 */
[----:B------:R-:W-:Y:S01]  /*18920*/  ULDC UR7, c[0x0][0xc3c] ;  /* 0x00030f0000077ab9 */ /* 0x000fe20000000800 */
[----:B------:R-:W-:-:S05]  /*18930*/  ULDC UR5, c[0x0][0xc38] ;  /* 0x00030e0000057ab9 */ /* 0x000fca0000000800 */
.L_x_7567:
[----:B------:R-:W-:Y:S01]  /*18940*/  UIADD3 UR4, UR4, 0x1f, URZ ;  /* 0x0000001f04047890 */ /* 0x000fe2000fffe03f */
[----:B------:R-:W-:-:S05]  /*18950*/  IMAD.U32 R19, RZ, RZ, UR7 ;  /* 0x00000007ff137e24 */ /* 0x000fca000f8e00ff */
[----:B0-----:R-:W-:-:S13]  /*18960*/  ISETP.LE.AND P6, PT, R10, UR4, PT ;  /* 0x000000040a007c0c */ /* 0x001fda000bfc3270 */
[----:B------:R-:W-:Y:S05]  /*18970*/  @P6 BRA `(.L_x_7564) ;  /* 0x0000000400246947 */ /* 0x000fea0003800000 */
[----:B------:R-:W-:Y:S01]  /*18980*/  VIADD R7, R5, UR4 ;  /* 0x0000000405077c36 */ /* 0x000fe20008000000 */
[----:B------:R-:W-:Y:S01]  /*18990*/  BSSY B0, `(.L_x_7565) ;  /* 0x0000007000007945 */ /* 0x000fe20003800000 */
[----:B------:R-:W-:-:S03]  /*189a0*/  MOV R0, RZ ;  /* 0x000000ff00007202 */ /* 0x000fc60000000f00 */
[----:B------:R-:W-:-:S13]  /*189b0*/  ISETP.GE.OR P6, PT, R7, R10, !P0 ;  /* 0x0000000a0700720c */ /* 0x000fda00047c6670 */
[----:B------:R-:W-:Y:S05]  /*189c0*/  @P6 BRA `(.L_x_7566) ;  /* 0x00000000000c6947 */ /* 0x000fea0003800000 */
[----:B------:R-:W0:Y:S02]  /*189d0*/  LDC.64 R2, c[0x0][0xc80] ;  /* 0x00032000ff027b82 */ /* 0x000e240000000a00 */
[----:B0-----:R-:W-:-:S05]  /*189e0*/  IMAD.WIDE R2, R7, 0x4, R2 ;  /* 0x0000000407027825 */ /* 0x001fca00078e0202 */
[----:B------:R0:W5:Y:S02]  /*189f0*/  LDG.E R0, desc[UR60][R2.64] ;  /* 0x0000003c02007981 */ /* 0x000164000c1e1900 */
.L_x_7566:
[----:B------:R-:W-:Y:S05]  /*18a00*/  BSYNC B0 ;  /* 0x0000000000007941 */ /* 0x000fea0003800000 */
.L_x_7565:
        /* <DEDUP_REMOVED lines=20> */
[----:B------:R-:W-:-:S07]  /*18b50*/  IMAD.MOV.U32 R7, RZ, RZ, R9 ;  /* 0x000000ffff077224 */ /* 0x000fce00078e0009 */
.L_x_7563:
[----:B------:R-:W-:-:S05]  /*18b60*/  IADD3 R9, -R3, R4, RZ ;  /* 0x0000000403097210 */ /* 0x000fca0007ffe1ff */
        /* <DEDUP_REMOVED lines=14> */
.L_x_7568:
[----:B---3--:R-:W-:Y:S01]  /*18c50*/  IMAD R16, R16, UR5, R9 ;  /* 0x0000000510107c24 */ /* 0x008fe2000f8e0209 */
[----:B0-----:R-:W-:Y:S01]  /*18c60*/  IABS R2, R0 ;  /* 0x0000000000027213 */ /* 0x001fe20000000000 */
[----:B-12---:R-:W-:Y:S02]  /*18c70*/  IMAD.MOV R7, RZ, RZ, -R3 ;  /* 0x000000ffff077224 */ /* 0x006fe400078e0a03 */
[----:B------:R-:W-:Y:S01]  /*18c80*/  VIADD R19, R19, UR4 ;  /* 0x0000000413137c36 */ /* 0x000fe20008000000 */
[----:B------:R-:W-:Y:S01]  /*18c90*/  IADD3 R9, -R16, UR6, RZ ;  /* 0x0000000610097c10 */ /* 0x000fe2000fffe1ff */
[----:B------:R-:W-:Y:S01]  /*18ca0*/  IMAD R7, R7, R8, RZ ;  /* 0x0000000807077224 */ /* 0x000fe200078e02ff */
[----:B------:R-:W-:Y:S01]  /*18cb0*/  IADD3 R6, RZ, -R2, RZ ;  /* 0x80000002ff067210 */ /* 0x000fe20007ffe0ff */
        /* <DEDUP_REMOVED lines=21> */
.L_x_7564:
[----:B------:R-:W-:Y:S01]  /*18e10*/  IMAD.MOV.U32 R17, RZ, RZ, RZ ;  /* 0x000000ffff117224 */ /* 0x000fe200078e00ff */
[----:B------:R-:W-:Y:S01]  /*18e20*/  MOV R16, UR6 ;  /* 0x0000000600107c02 */ /* 0x000fe20008000f00 */
[----:B------:R-:W-:-:S07]  /*18e30*/  IMAD.MOV.U32 R18, RZ, RZ, RZ ;  /* 0x000000ffff127224 */ /* 0x000fce00078e00ff */
.L_x_7569:
[----:B------:R-:W-:-:S13]  /*18e40*/  ISETP.NE.AND P0, PT, R5, RZ, PT ;  /* 0x000000ff0500720c */ /* 0x000fda0003f05270 */
[----:B------:R-:W0:Y:S01]  /*18e50*/  @!P0 S2R R3, SR_CgaCtaId ;  /* 0x0000000000038919 */ /* 0x000e220000008800 */
[----:B------:R-:W-:-:S04]  /*18e60*/  @!P0 MOV R0, 0x400 ;  /* 0x0000040000008802 */ /* 0x000fc80000000f00 */
[----:B0-----:R-:W-:-:S05]  /*18e70*/  @!P0 LEA R0, R3, R0, 0x18 ;  /* 0x0000000003008211 */ /* 0x001fca00078ec0ff */
[----:B------:R2:W-:Y:S01]  /*18e80*/  @!P0 STS.128 [R0+0x228d0], R16 ;  /* 0x0228d01000008388 */ /* 0x0005e20000000c00 */
[----:B------:R-:W-:Y:S06]  /*18e90*/  BAR.ARV 0x5, 0x180 ;  /* 0x0146000000007b1d */ /* 0x000fec0000002000 */
.L_x_7562:
[----:B0-2---:R-:W-:Y:S01]  /*18ea0*/  IMAD.MOV.U32 R0, RZ, RZ, 0x1 ;  /* 0x00000001ff007424 */ /* 0x005fe200078e00ff */
[----:B------:R-:W-:Y:S01]  /*18eb0*/  ULDC UR4, c[0x0][0xc3c] ;  /* 0x00030f0000047ab9 */ /* 0x000fe20000000800 */
[----:B------:R-:W-:Y:S01]  /*18ec0*/  IMAD.MOV.U32 R34, RZ, RZ, RZ ;  /* 0x000000ffff227224 */ /* 0x000fe200078e00ff */
[----:B-1----:R-:W-:Y:S02]  /*18ed0*/  ISETP.GE.AND P0, PT, R19, UR4, PT ;  /* 0x0000000413007c0c */ /* 0x002fe4000bf06270 */
[----:B------:R0:W-:Y:S04]  /*18ee0*/  STL [R1+0x4], R0 ;  /* 0x0000040001007387 */ /* 0x0001e80000100800 */
[----:B------:R0:W-:Y:S07]  /*18ef0*/  STL [R1+0x48], RZ ;  /* 0x000048ff01007387 */ /* 0x0001ee0000100800 */
[----:B------:R-:W-:Y:S05]  /*18f00*/  @P0 BRA `(.L_x_7570) ;  /* 0x0000006c00e00947 */ /* 0x000fea0003800000 */
[----:B------:R-:W2:Y:S01]  /*18f10*/  LDL R12, [R1+0x20] ;  /* 0x00002000010c7983 */ /* 0x000ea20000100800 */
[----:B------:R-:W1:Y:S01]  /*18f20*/  S2R R14, SR_TID.X ;  /* 0x00000000000e7919 */ /* 0x000e620000002100 */
[----:B------:R-:W3:Y:S01]  /*18f30*/  S2UR UR4, SR_CgaCtaId ;  /* 0x00000000000479c3 */ /* 0x000ee20000008800 */
[----:B------:R-:W-:Y:S02]  /*18f40*/  MOV R22, 0x400 ;  /* 0x0000040000167802 */ /* 0x000fe40000000f00 */
[C---:B-1----:R-:W-:Y:S01]  /*18f50*/  LOP3.LUT R13, R14.reuse, 0x7f, RZ, 0xc0, !PT ;  /* 0x0000007f0e0d7812 */ /* 0x042fe200078ec0ff */
[C---:B------:R-:W-:Y:S01]  /*18f60*/  IMAD.SHL.U32 R28, R14.reuse, 0x80, RZ ;  /* 0x000000800e1c7824 */ /* 0x040fe200078e00ff */
[----:B------:R-:W-:Y:S02]  /*18f70*/  SHF.R.U32.HI R3, RZ, 0x1, R14 ;  /* 0x00000001ff037819 */ /* 0x000fe4000001160e */
[----:B0-----:R-:W-:Y:S01]  /*18f80*/  SHF.L.U32 R0, R14, 0x4, RZ ;  /* 0x000000040e007819 */ /* 0x001fe200000006ff */
[----:B------:R-:W-:Y:S01]  /*18f90*/  IMAD.SHL.U32 R6, R13, 0x10, RZ ;  /* 0x000000100d067824 */ /* 0x000fe200078e00ff */
[----:B------:R-:W-:-:S02]  /*18fa0*/  LOP3.LUT R2, R28, 0x380, RZ, 0xc0, !PT ;  /* 0x000003801c027812 */ /* 0x000fc400078ec0ff */
[C---:B------:R-:W-:Y:S01]  /*18fb0*/  SHF.L.U32 R4, R14.reuse, 0x5, RZ ;  /* 0x000000050e047819 */ /* 0x040fe200000006ff */
[----:B------:R-:W-:Y:S01]  /*18fc0*/  IMAD.SHL.U32 R9, R14, 0x2, RZ ;  /* 0x000000020e097824 */ /* 0x000fe200078e00ff */
[----:B------:R-:W-:Y:S02]  /*18fd0*/  LOP3.LUT R8, R0, 0x3f0, RZ, 0xc0, !PT ;  /* 0x000003f000087812 */ /* 0x000fe400078ec0ff */
[----:B------:R-:W-:Y:S02]  /*18fe0*/  LOP3.LUT R3, R2, 0x30, R3, 0xf8, !PT ;  /* 0x0000003002037812 */ /* 0x000fe400078ef803 */
[----:B------:R-:W-:Y:S02]  /*18ff0*/  LOP3.LUT R5, R4, 0x80, RZ, 0xc0, !PT ;  /* 0x0000008004057812 */ /* 0x000fe400078ec0ff */
[----:B------:R-:W-:Y:S01]  /*19000*/  LOP3.LUT R7, R6, 0x600, RZ, 0xc0, !PT ;  /* 0x0000060006077812 */ /* 0x000fe200078ec0ff */
[C---:B------:R-:W-:Y:S01]  /*19010*/  IMAD.SHL.U32 R10, R14.reuse, 0x4, RZ ;  /* 0x000000040e0a7824 */ /* 0x040fe200078e00ff */
[----:B------:R-:W-:-:S02]  /*19020*/  LOP3.LUT P0, RZ, R14, 0x4, RZ, 0xc0, !PT ;  /* 0x000000040eff7812 */ /* 0x000fc4000780c0ff */
[----:B------:R-:W-:Y:S02]  /*19030*/  LOP3.LUT R9, R8, 0x70, R9, 0x78, !PT ;  /* 0x0000007008097812 */ /* 0x000fe400078e7809 */
[----:B------:R-:W-:Y:S02]  /*19040*/  LOP3.LUT R3, R3, 0x70, R0, 0x78, !PT ;  /* 0x0000007003037812 */ /* 0x000fe400078e7800 */
[----:B------:R-:W-:Y:S02]  /*19050*/  LOP3.LUT R5, R5, 0x10, R14, 0xf8, !PT ;  /* 0x0000001005057812 */ /* 0x000fe400078ef80e */
[----:B------:R-:W-:Y:S02]  /*19060*/  LOP3.LUT R7, R7, 0x60, R4, 0xf8, !PT ;  /* 0x0000006007077812 */ /* 0x000fe400078ef804 */
[----:B------:R-:W-:Y:S02]  /*19070*/  LOP3.LUT R11, R9, 0x400, R6, 0xf8, !PT ;  /* 0x00000400090b7812 */ /* 0x000fe400078ef806 */
[----:B------:R-:W-:-:S02]  /*19080*/  LOP3.LUT R28, R3, 0xc00, R28, 0xf8, !PT ;  /* 0x00000c00031c7812 */ /* 0x000fc400078ef81c */
[----:B------:R-:W-:Y:S02]  /*19090*/  LOP3.LUT R5, R5, 0x10, R10, 0x78, !PT ;  /* 0x0000001005057812 */ /* 0x000fe400078e780a */
[----:B------:R-:W-:Y:S01]  /*190a0*/  LOP3.LUT R24, R7, 0x100, R4, 0xf8, !PT ;  /* 0x0000010007187812 */ /* 0x000fe200078ef804 */
[----:B------:R-:W-:Y:S01]  /*190b0*/  STL [R1+0x24], R11 ;  /* 0x0000240b01007387 */ /* 0x000fe20000100800 */
[----:B------:R-:W-:Y:S01]  /*190c0*/  SHF.R.U32.HI R2, RZ, 0x3, R13 ;  /* 0x00000003ff027819 */ /* 0x000fe2000001160d */
[----:B---3--:R-:W-:Y:S01]  /*190d0*/  IMAD.U32 R4, RZ, RZ, UR4 ;  /* 0x00000004ff047e24 */ /* 0x008fe2000f8e00ff */
[----:B------:R-:W-:Y:S02]  /*190e0*/  LOP3.LUT R24, R24, R5, RZ, 0xfc, !PT ;  /* 0x0000000518187212 */ /* 0x000fe400078efcff */
[----:B------:R-:W-:Y:S02]  /*190f0*/  LOP3.LUT R2, R2, 0x70, R0, 0xf8, !PT ;  /* 0x0000007002027812 */ /* 0x000fe400078ef800 */
[----:B------:R-:W-:Y:S01]  /*19100*/  LOP3.LUT R35, R0, 0x70, RZ, 0xc0, !PT ;  /* 0x0000007000237812 */ /* 0x000fe200078ec0ff */
[----:B------:R-:W-:Y:S01]  /*19110*/  IMAD.MOV.U32 R0, RZ, RZ, 0x1 ;  /* 0x00000001ff007424 */ /* 0x000fe200078e00ff */
[----:B------:R-:W-:Y:S01]  /*19120*/  LEA R22, R4, R22, 0x18 ;  /* 0x0000001604167211 */ /* 0x000fe200078ec0ff */
[----:B------:R-:W-:Y:S01]  /*19130*/  BSSY B7, `(.L_x_7570) ;  /* 0x00006d5000077945 */ /* 0x000fe20003800000 */
[----:B------:R-:W-:-:S02]  /*19140*/  IMAD.MOV.U32 R37, RZ, RZ, RZ ;  /* 0x000000ffff257224 */ /* 0x000fc400078e00ff */
[----:B------:R-:W-:Y:S01]  /*19150*/  IMAD.MOV.U32 R34, RZ, RZ, RZ ;  /* 0x000000ffff227224 */ /* 0x000fe200078e00ff */
[----:B------:R-:W-:Y:S01]  /*19160*/  ULDC.64 UR36, c[0x0][0x198] ;  /* 0x0000660000247ab9 */ /* 0x000fe20000000a00 */
[----:B------:R-:W-:Y:S01]  /*19170*/  ULDC UR38, c[0x0][0xc] ;  /* 0x0000030000267ab9 */ /* 0x000fe20000000800 */
[C---:B--2---:R-:W-:Y:S02]  /*19180*/  LOP3.LUT R3, R12.reuse, 0x2, RZ, 0xfc, !PT ;  /* 0x000000020c037812 */ /* 0x044fe400078efcff */
[----:B------:R-:W-:-:S03]  /*19190*/  LOP3.LUT R5, R12, 0x1, RZ, 0xfc, !PT ;  /* 0x000000010c057812 */ /* 0x000fc600078efcff */
[----:B------:R0:W-:Y:S04]  /*191a0*/  STL [R1+0x4c], R3 ;  /* 0x00004c0301007387 */ /* 0x0001e80000100800 */
[----:B------:R-:W-:Y:S01]  /*191b0*/  STL [R1+0x3c], R5 ;  /* 0x00003c0501007387 */ /* 0x000fe20000100800 */
[C---:B0-----:R-:W-:Y:S01]  /*191c0*/  VIADD R3, R28.reuse, 0x40 ;  /* 0x000000401c037836 */ /* 0x041fe20000000000 */
[----:B------:R-:W-:Y:S02]  /*191d0*/  @P0 IADD3 R3, R28, -0x40, RZ ;  /* 0xffffffc01c030810 */ /* 0x000fe40007ffe0ff */
[----:B------:R-:W-:Y:S04]  /*191e0*/  STL [R1+0x18], R4 ;  /* 0x0000180401007387 */ /* 0x000fe80000100800 */
[----:B------:R0:W-:Y:S04]  /*191f0*/  STL [R1+0x1c], R3 ;  /* 0x00001c0301007387 */ /* 0x0001e80000100800 */
[----:B------:R-:W-:Y:S01]  /*19200*/  STL [R1+0x8], R0 ;  /* 0x0000080001007387 */ /* 0x000fe20000100800 */
[----:B0-----:R-:W-:-:S02]  /*19210*/  LOP3.LUT R3, R2, 0x80, RZ, 0xfc, !PT ;  /* 0x0000008002037812 */ /* 0x001fc400078efcff */
[----:B------:R-:W-:Y:S01]  /*19220*/  IADD3 R2, R22, R11, RZ ;  /* 0x0000000b16027210 */ /* 0x000fe20007ffe0ff */
[----:B------:R-:W-:Y:S01]  /*19230*/  STL [R1+0x48], RZ ;  /* 0x000048ff01007387 */ /* 0x000fe20000100800 */
[----:B------:R-:W-:-:S03]  /*19240*/  LOP3.LUT R3, R24, 0x2800, RZ, 0xfc, !PT ;  /* 0x0000280018037812 */ /* 0x000fc600078efcff */
[----:B------:R0:W-:Y:S04]  /*19250*/  STL [R1+0x4], R0 ;  /* 0x0000040001007387 */ /* 0x0001e80000100800 */
[----:B------:R1:W-:Y:S01]  /*19260*/  STL [R1+0x38], R2 ;  /* 0x0000380201007387 */ /* 0x0003e20000100800 */
[C---:B0-----:R-:W-:Y:S02]  /*19270*/  LOP3.LUT R0, R24.reuse, 0x1800, RZ, 0xfc, !PT ;  /* 0x0000180018007812 */ /* 0x041fe400078efcff */
[C---:B------:R-:W-:Y:S02]  /*19280*/  LOP3.LUT R0, R24.reuse, 0x4800, RZ, 0xfc, !PT ;  /* 0x0000480018007812 */ /* 0x040fe400078efcff */
[----:B-1----:R-:W-:-:S07]  /*19290*/  LOP3.LUT R2, R24, 0x3800, RZ, 0xfc, !PT ;  /* 0x0000380018027812 */ /* 0x002fce00078efcff */
.L_x_7678:
[----:B0----5:R-:W0:Y:S02]  /*192a0*/  LDC.64 R26, c[0x0][0xc88] ;  /* 0x00032200ff1a7b82 */ /* 0x021e240000000a00 */
[----:B0-----:R-:W-:-:S06]  /*192b0*/  IMAD.WIDE R26, R19, 0x4, R26 ;  /* 0x00000004131a7825 */ /* 0x001fcc00078e021a */
[----:B--2---:R-:W2:Y:S01]  /*192c0*/  LDG.E R26, desc[UR60][R26.64] ;  /* 0x0000003c1a1a7981 */ /* 0x004ea2000c1e1900 */
        /* <DEDUP_REMOVED lines=10> */
[----:B--2---:R-:W-:-:S05]  /*19370*/  SHF.R.S32.HI R0, RZ, 0x1f, R26 ;  /* 0x0000001fff007819 */ /* 0x004fca000001141a */
[C---:B-1----:R-:W-:Y:S01]  /*19380*/  @P0 LEA R2, P1, R26.reuse, UR4, 0x2 ;  /* 0x000000041a020c11 */ /* 0x042fe2000f8210ff */
        /* <DEDUP_REMOVED lines=40> */
.L_x_7571:
        /* <DEDUP_REMOVED lines=10> */
.L_x_7572:
        /* <DEDUP_REMOVED lines=9> */
.L_x_7573:
[----:B01----:R-:W2:Y:S04]  /*19740*/  @P1 LDG.E R2, desc[UR60][R4.64] ;  /* 0x0000003c04021981 */ /* 0x003ea8000c1e1900 */
[----:B------:R-:W2:Y:S01]  /*19750*/  @P1 LDG.E R4, desc[UR60][R4.64+0x4] ;  /* 0x0000043c04041981 */ /* 0x000ea2000c1e1900 */
[----:B-----5:R-:W-:Y:S01]  /*19760*/  IADD3 R7, -R9, R7, RZ ;  /* 0x0000000709077210 */ /* 0x020fe20007ffe1ff */
[----:B------:R-:W-:Y:S01]  /*19770*/  BSSY B0, `(.L_x_7574) ;  /* 0x00000e0000007945 */ /* 0x000fe20003800000 */
[----:B--2---:R-:W-:-:S04]  /*19780*/  @P1 IMAD.IADD R6, R4, 0x1, -R2 ;  /* 0x0000000104061824 */ /* 0x004fc800078e0a02 */
        /* <DEDUP_REMOVED lines=27> */
.L_x_7801:
[----:B-1----:R-:W-:Y:S02]  /*19940*/  ISETP.NE.AND P0, PT, R14, RZ, PT ;  /* 0x000000ff0e00720c */ /* 0x002fe40003f05270 */
[----:B------:R-:W-:-:S11]  /*19950*/  PLOP3.LUT P6, PT, PT, PT, PT, 0x8, 0x0 ;  /* 0x000000000000781c */ /* 0x000fd60003fce170 */
[----:B------:R-:W-:Y:S05]  /*19960*/  @P0 BRA `(.L_x_7577) ;  /* 0x00000000000c0947 */ /* 0x000fea0003800000 */
[----:B------:R-:W-:-:S03]  /*19970*/  UMOV UR4, 0xffffffff ;  /* 0xffffffff00047882 */ /* 0x000fc60000000000 */
[----:B------:R-:W-:Y:S05]  /*19980*/  BRA.DIV UR4, `(.L_x_7578) ;  /* 0x0000008e04ec7947 */ /* 0x000fea000b800000 */
[----:B------:R-:W-:-:S13]  /*19990*/  ELECT P6, URZ, PT ;  /* 0x00000000003f782f */ /* 0x000fda00038c0000 */
.L_x_7577:
        /* <DEDUP_REMOVED lines=9> */
.L_x_7804:
[----:B------:R-:W-:Y:S05]  /*19a30*/  BSYNC B1 ;  /* 0x0000000000017941 */ /* 0x000fea0003800000 */
.L_x_7579:
[----:B------:R-:W-:Y:S04]  /*19a40*/  BSSY B1, `(.L_x_7581) ;  /* 0x000004e000017945 */ /* 0x000fe80003800000 */
[----:B------:R-:W-:Y:S05]  /*19a50*/  @!P6 BRA `(.L_x_7582) ;  /* 0x000000040030e947 */ /* 0x000fea0003800000 */
[----:B------:R-:W2:Y:S01]  /*19a60*/  LDL R6, [R1+0x8] ;  /* 0x0000080001067983 */ /* 0x000ea20000100800 */
[----:B0-----:R-:W-:Y:S01]  /*19a70*/  LEA R5, R37, R22, 0x3 ;  /* 0x0000001625057211 */ /* 0x001fe200078e18ff */
[----:B------:R-:W0:Y:S01]  /*19a80*/  S2R R7, SR_TID.X ;  /* 0x0000000000077919 */ /* 0x000e220000002100 */
[----:B------:R-:W-:Y:S01]  /*19a90*/  BSSY B2, `(.L_x_7583) ;  /* 0x0000006000027945 */ /* 0x000fe20003800000 */
[----:B0-----:R-:W-:-:S04]  /*19aa0*/  LOP3.LUT R7, R7, 0x7f, RZ, 0xc0, !PT ;  /* 0x0000007f07077812 */ /* 0x001fc800078ec0ff */
[----:B------:R-:W-:Y:S02]  /*19ab0*/  ISETP.NE.AND P1, PT, R7, RZ, PT ;  /* 0x000000ff0700720c */ /* 0x000fe40003f25270 */
[----:B--2---:R-:W-:-:S04]  /*19ac0*/  SHF.L.U32 R6, R6, 0x1f, RZ ;  /* 0x0000001f06067819 */ /* 0x004fc800000006ff */
[----:B------:R-:W0:Y:S02]  /*19ad0*/  SYNCS.PHASECHK.TRANS64.TRYWAIT P0, [R5+URZ+0x228a0], R6 ;  /* 0x0228a006050075a7 */ /* 0x000e24000800017f */
[----:B0-----:R-:W-:Y:S05]  /*19ae0*/  @!P0 BRA `(.L_x_7584) ;  /* 0x0000008c00c88947 */ /* 0x001fea0003800000 */
.L_x_7805:
[----:B------:R-:W-:Y:S05]  /*19af0*/  BSYNC B2 ;  /* 0x0000000000027941 */ /* 0x000fea0003800000 */
.L_x_7583:
        /* <DEDUP_REMOVED lines=9> */
.L_x_7586:
[----:B------:R-:W-:Y:S05]  /*19b90*/  BSYNC B2 ;  /* 0x0000000000027941 */ /* 0x000fea0003800000 */
.L_x_7585:
[----:B------:R-:W-:Y:S01]  /*19ba0*/  IMAD.MOV.U32 R11, RZ, RZ, RZ ;  /* 0x000000ffff0b7224 */ /* 0x000fe200078e00ff */
[----:B------:R-:W-:Y:S01]  /*19bb0*/  UIADD3 UR4, UP0, UR36, 0x570, URZ ;  /* 0x0000057024047890 */ /* 0x000fe2000ff1e03f */
[----:B------:R-:W-:Y:S01]  /*19bc0*/  IMAD R8, R3, 0xa0, R0 ;  /* 0x000000a003087824 */ /* 0x000fe200078e0200 */
[----:B------:R-:W-:Y:S01]  /*19bd0*/  PLOP3.LUT P0, PT, PT, PT, PT, 0x80, 0x0 ;  /* 0x000000000000781c */ /* 0x000fe20003f0f070 */
[----:B------:R-:W-:Y:S01]  /*19be0*/  IMAD R7, R37, 0x5000, R22 ;  /* 0x0000500025077824 */ /* 0x000fe200078e0216 */
[----:B------:R-:W-:Y:S01]  /*19bf0*/  R2UR UR10, R11 ;  /* 0x000000000b0a72ca */ /* 0x000fe200000e0000 */
[----:B------:R-:W-:Y:S01]  /*19c00*/  VIADD R8, R8, 0xffffff60 ;  /* 0xffffff6008087836 */ /* 0x000fe20000000000 */
[----:B------:R-:W-:Y:S01]  /*19c10*/  IADD3 R9, R5, 0x22890, RZ ;  /* 0x0002289005097810 */ /* 0x000fe20007ffe0ff */
[----:B------:R-:W-:Y:S01]  /*19c20*/  VIADD R10, R7, 0x18400 ;  /* 0x00018400070a7836 */ /* 0x000fe20000000000 */
[----:B------:R-:W-:Y:S01]  /*19c30*/  UIADD3.X UR5, URZ, UR37, URZ, UP0, !UPT ;  /* 0x000000253f057290 */ /* 0x000fe200087fe43f */
[----:B------:R-:W-:Y:S01]  /*19c40*/  UMOV UR6, 0x0 ;  /* 0x0000000000067882 */ /* 0x000fe20000000000 */
[----:B------:R-:W-:-:S10]  /*19c50*/  UMOV UR7, 0x12f00000 ;  /* 0x12f0000000077882 */ /* 0x000fd40000000000 */
.L_x_7587:
        /* <DEDUP_REMOVED lines=13> */
.L_x_7806:
[----:B------:R-:W-:Y:S05]  /*19d30*/  BSYNC B2 ;  /* 0x0000000000027941 */ /* 0x000fea0003800000 */
.L_x_7588:
[----:B------:R-:W-:Y:S01]  /*19d40*/  BSSY B2, `(.L_x_7590) ;  /* 0x000000b000027945 */ /* 0x000fe20003800000 */
[----:B------:R-:W-:Y:S02]  /*19d50*/  IMAD.MOV.U32 R12, RZ, RZ, 0x0 ;  /* 0x00000000ff0c7424 */ /* 0x000fe400078e00ff */
[----:B------:R-:W-:Y:S01]  /*19d60*/  IMAD.MOV.U32 R13, RZ, RZ, 0x12f00000 ;  /* 0x12f00000ff0d7424 */ /* 0x000fe200078e00ff */
[----:B------:R-:W-:Y:S06]  /*19d70*/  @P1 BRA `(.L_x_7591) ;  /* 0x00000000001c1947 */ /* 0x000fec0003800000 */
[----:B------:R-:W2:Y:S01]  /*19d80*/  S2R R9, SR_TID.X ;  /* 0x0000000000097919 */ /* 0x000ea20000002100 */
[----:B01----:R-:W-:-:S04]  /*19d90*/  MOV R6, 0x5000 ;  /* 0x0000500000067802 */ /* 0x003fc80000000f00 */
[----:B------:R3:W-:Y:S01]  /*19da0*/  SYNCS.ARRIVE.TRANS64 RZ, [R5+URZ+0x228b0], R6 ;  /* 0x0228b00605ff79a7 */ /* 0x0007e2000800003f */
[----:B--2---:R-:W-:-:S04]  /*19db0*/  LOP3.LUT R9, R9, 0x1f, RZ, 0xc0, !PT ;  /* 0x0000001f09097812 */ /* 0x004fc800078ec0ff */
[----:B------:R-:W-:-:S13]  /*19dc0*/  ISETP.NE.AND P0, PT, R9, RZ, PT ;  /* 0x000000ff0900720c */ /* 0x000fda0003f05270 */
[----:B---3--:R-:W-:Y:S05]  /*19dd0*/  @!P0 BRA `(.L_x_7591) ;  /* 0x0000000000048947 */ /* 0x008fea0003800000 */
[----:B------:R-:W-:Y:S01]  /*19de0*/  BPT.TRAP 0x1 ;  /* 0x000000040000795c */ /* 0x000fe20000300000 */
.L_x_7591:
[----:B------:R-:W-:Y:S05]  /*19df0*/  BSYNC B2 ;  /* 0x0000000000027941 */ /* 0x000fea0003800000 */
.L_x_7590:
[----:B------:R-:W-:Y:S01]  /*19e00*/  R2UR UR10, R11 ;  /* 0x000000000b0a72ca */ /* 0x000fe200000e0000 */
[----:B------:R-:W-:Y:S01]  /*19e10*/  UIADD3 UR4, UP0, UR36, 0x670, URZ ;  /* 0x0000067024047890 */ /* 0x000fe2000ff1e03f */
[----:B------:R-:W-:Y:S01]  /*19e20*/  R2UR UR6, R12 ;  /* 0x000000000c0672ca */ /* 0x000fe200000e0000 */
[----:B------:R-:W-:Y:S01]  /*19e30*/  VIADD R7, R7, 0xa400 ;  /* 0x0000a40007077836 */ /* 0x000fe20000000000 */
[----:B------:R-:W-:Y:S01]  /*19e40*/  R2UR UR7, R13 ;  /* 0x000000000d0772ca */ /* 0x000fe200000e0000 */
[----:B01----:R-:W-:Y:S01]  /*19e50*/  VIADD R5, R5, 0x228b0 ;  /* 0x000228b005057836 */ /* 0x003fe20000000000 */
[----:B------:R-:W-:Y:S01]  /*19e60*/  PLOP3.LUT P0, PT, PT, PT, PT, 0x80, 0x0 ;  /* 0x000000000000781c */ /* 0x000fe20003f0f070 */
[----:B------:R-:W-:-:S12]  /*19e70*/  UIADD3.X UR5, URZ, UR37, URZ, UP0, !UPT ;  /* 0x000000253f057290 */ /* 0x000fd800087fe43f */
.L_x_7592:
        /* <DEDUP_REMOVED lines=10> */
.L_x_7582:
[----:B------:R-:W-:Y:S05]  /*19f20*/  BSYNC B1 ;  /* 0x0000000000017941 */ /* 0x000fea0003800000 */
.L_x_7581:
[----:B------:R-:W2:Y:S01]  /*19f30*/  LDL.LU R6, [R1+0x8] ;  /* 0x0000080001067983 */ /* 0x000ea20000300800 */
[----:B------:R-:W-:Y:S01]  /*19f40*/  VIADD R37, R37, 0x1 ;  /* 0x0000000125257836 */ /* 0x000fe20000000000 */
[----:B------:R-:W-:Y:S02]  /*19f50*/  IADD3 R3, R3, -0x2, RZ ;  /* 0xfffffffe03037810 */ /* 0x000fe40007ffe0ff */
[----:B------:R-:W-:Y:S02]  /*19f60*/  PLOP3.LUT P0, PT, PT, PT, PT, 0x8, 0x0 ;  /* 0x000000000000781c */ /* 0x000fe40003f0e170 */
[----:B------:R-:W-:Y:S02]  /*19f70*/  ISETP.NE.AND P1, PT, R37, 0x2, PT ;  /* 0x000000022500780c */ /* 0x000fe40003f25270 */
[----:B------:R-:W-:Y:S02]  /*19f80*/  ISETP.GE.AND P2, PT, R3, R4, PT ;  /* 0x000000040300720c */ /* 0x000fe40003f46270 */
[----:B0-----:R-:W-:-:S02]  /*19f90*/  SEL R5, RZ, 0x1, P1 ;  /* 0x00000001ff057807 */ /* 0x001fc40000800000 */
[----:B------:R-:W-:Y:S02]  /*19fa0*/  SEL R37, R37, RZ, P1 ;  /* 0x000000ff25257207 */ /* 0x000fe40000800000 */
[----:B--2---:R-:W-:-:S05]  /*19fb0*/  LOP3.LUT R6, R6, R5, RZ, 0x3c, !PT ;  /* 0x0000000506067212 */ /* 0x004fca00078e3cff */
[----:B------:R0:W-:Y:S02]  /*19fc0*/  STL [R1+0x8], R6 ;  /* 0x0000080601007387 */ /* 0x0001e40000100800 */
[----:B------:R-:W-:Y:S05]  /*19fd0*/  @!P2 BRA `(.L_x_7575) ;  /* 0x000000040064a947 */ /* 0x000fea0003800000 */
.L_x_7605:
[----:B------:R-:W-:Y:S05]  /*19fe0*/  YIELD ;  /* 0x0000000000007946 */ /* 0x000fea0003800000 */
[----:B------:R-:W-:Y:S04]  /*19ff0*/  BSSY B1, `(.L_x_7593) ;  /* 0x000004d000017945 */ /* 0x000fe80003800000 */
[----:B-1----:R-:W-:Y:S05]  /*1a000*/  @!P6 BRA `(.L_x_7594) ;  /* 0x00000004002ce947 */ /* 0x002fea0003800000 */
[----:B0-----:R-:W2:Y:S01]  /*1a010*/  LDL R6, [R1+0x8] ;  /* 0x0000080001067983 */ /* 0x001ea20000100800 */
[----:B------:R-:W0:Y:S02]  /*1a020*/  S2R R5, SR_TID.X ;  /* 0x0000000000057919 */ /* 0x000e240000002100 */
[----:B0-----:R-:W-:Y:S01]  /*1a030*/  LOP3.LUT R7, R5, 0x7f, RZ, 0xc0, !PT ;  /* 0x0000007f05077812 */ /* 0x001fe200078ec0ff */
[----:B------:R-:W-:Y:S01]  /*1a040*/  IMAD R5, R37, 0x8, R22 ;  /* 0x0000000825057824 */ /* 0x000fe200078e0216 */
[----:B------:R-:W-:Y:S02]  /*1a050*/  BSSY B2, `(.L_x_7595) ;  /* 0x0000005000027945 */ /* 0x000fe40003800000 */
[----:B------:R-:W-:Y:S02]  /*1a060*/  ISETP.NE.AND P2, PT, R7, RZ, PT ;  /* 0x000000ff0700720c */ /* 0x000fe40003f45270 */
[----:B--2---:R-:W-:-:S04]  /*1a070*/  SHF.L.U32 R6, R6, 0x1f, RZ ;  /* 0x0000001f06067819 */ /* 0x004fc800000006ff */
[----:B------:R-:W0:Y:S02]  /*1a080*/  SYNCS.PHASECHK.TRANS64.TRYWAIT P1, [R5+URZ+0x228a0], R6 ;  /* 0x0228a006050075a7 */ /* 0x000e24000802017f */
[----:B0-----:R-:W-:Y:S05]  /*1a090*/  @!P1 BRA `(.L_x_7596) ;  /* 0x0000008800849947 */ /* 0x001fea0003800000 */
.L_x_7807:
[----:B------:R-:W-:Y:S05]  /*1a0a0*/  BSYNC B2 ;  /* 0x0000000000027941 */ /* 0x000fea0003800000 */
.L_x_7595:
        /* <DEDUP_REMOVED lines=9> */
.L_x_7598:
[----:B------:R-:W-:Y:S05]  /*1a140*/  BSYNC B2 ;  /* 0x0000000000027941 */ /* 0x000fea0003800000 */
.L_x_7597:
        /* <DEDUP_REMOVED lines=8> */
[----:B------:R-:W-:Y:S01]  /*1a1d0*/  UIADD3.X UR5, URZ, UR37, URZ, UP0, !UPT ;  /* 0x000000253f057290 */ /* 0x000fe200087fe43f */
[----:B------:R-:W-:Y:S01]  /*1a1e0*/  UMOV UR6, 0x0 ;  /* 0x0000000000067882 */ /* 0x000fe20000000000 */
[----:B------:R-:W-:-:S10]  /*1a1f0*/  UMOV UR7, 0x12f00000 ;  /* 0x12f0000000077882 */ /* 0x000fd40000000000 */
.L_x_7599:
        /* <DEDUP_REMOVED lines=13> */
.L_x_7808:
[----:B------:R-:W-:Y:S05]  /*1a2d0*/  BSYNC B2 ;  /* 0x0000000000027941 */ /* 0x000fea0003800000 */
.L_x_7600:
        /* <DEDUP_REMOVED lines=11> */
.L_x_7603:
[----:B------:R-:W-:Y:S05]  /*1a390*/  BSYNC B2 ;  /* 0x0000000000027941 */ /* 0x000fea0003800000 */
.L_x_7602:
        /* <DEDUP_REMOVED lines=8> */
.L_x_7604:
        /* <DEDUP_REMOVED lines=10> */
.L_x_7594:
[----:B------:R-:W-:Y:S05]  /*1a4c0*/  BSYNC B1 ;  /* 0x0000000000017941 */ /* 0x000fea0003800000 */
.L_x_7593:
[----:B0-----:R-:W2:Y:S01]  /*1a4d0*/  LDL.LU R6, [R1+0x8] ;  /* 0x0000080001067983 */ /* 0x001ea20000300800 */
[----:B------:R-:W-:Y:S01]  /*1a4e0*/  VIADD R37, R37, 0x1 ;  /* 0x0000000125257836 */ /* 0x000fe20000000000 */
[C---:B------:R-:W-:Y:S02]  /*1a4f0*/  ISETP.GT.AND P2, PT, R3.reuse, R4, PT ;  /* 0x000000040300720c */ /* 0x040fe40003f44270 */
[----:B------:R-:W-:Y:S02]  /*1a500*/  IADD3 R3, R3, -0x1, RZ ;  /* 0xffffffff03037810 */ /* 0x000fe40007ffe0ff */
[----:B------:R-:W-:-:S04]  /*1a510*/  ISETP.NE.AND P1, PT, R37, 0x2, PT ;  /* 0x000000022500780c */ /* 0x000fc80003f25270 */
[----:B------:R-:W-:Y:S02]  /*1a520*/  SEL R5, RZ, 0x1, P1 ;  /* 0x00000001ff057807 */ /* 0x000fe40000800000 */
[----:B------:R-:W-:Y:S02]  /*1a530*/  SEL R37, R37, RZ, P1 ;  /* 0x000000ff25257207 */ /* 0x000fe40000800000 */
[----:B--2---:R-:W-:-:S05]  /*1a540*/  LOP3.LUT R6, R6, R5, RZ, 0x3c, !PT ;  /* 0x0000000506067212 */ /* 0x004fca00078e3cff */
[----:B------:R1:W-:Y:S01]  /*1a550*/  STL [R1+0x8], R6 ;  /* 0x0000080601007387 */ /* 0x0003e20000100800 */
[----:B------:R-:W-:Y:S05]  /*1a560*/  @P2 BRA `(.L_x_7605) ;  /* 0xfffffff8009c2947 */ /* 0x000fea000383ffff */
.L_x_7575:
[----:B------:R-:W-:Y:S05]  /*1a570*/  BSYNC B0 ;  /* 0x0000000000007941 */ /* 0x000fea0003800000 */
.L_x_7574:
[----:B------:R-:W-:Y:S05]  /*1a580*/  @!P0 WARPSYNC.ALL ;  /* 0x0000000000008948 */ /* 0x000fea0003800000 */
[----:B------:R-:W-:Y:S01]  /*1a590*/  @!P0 BAR.SYNC.DEFER_BLOCKING 0xc, 0x180 ;  /* 0x0306000000008b1d */ /* 0x000fe20000010000 */
[----:B------:R-:W-:-:S13]  /*1a5a0*/  ISETP.GT.AND P0, PT, R27, RZ, PT ;  /* 0x000000ff1b00720c */ /* 0x000fda0003f04270 */
[----:B------:R-:W-:Y:S05]  /*1a5b0*/  @P0 BRA `(.L_x_7606) ;  /* 0x0000000000440947 */ /* 0x000fea0003800000 */
[----:B------:R-:W2:Y:S02]  /*1a5c0*/  S2R R5, SR_TID.X ;  /* 0x0000000000057919 */ /* 0x000ea40000002100 */
[----:B--2---:R-:W-:-:S04]  /*1a5d0*/  LOP3.LUT R5, R5, 0x7f, RZ, 0xc0, !PT ;  /* 0x0000007f05057812 */ /* 0x004fc800078ec0ff */
[----:B------:R-:W-:-:S13]  /*1a5e0*/  ISETP.NE.AND P0, PT, R5, RZ, PT ;  /* 0x000000ff0500720c */ /* 0x000fda0003f05270 */
[----:B------:R-:W-:Y:S05]  /*1a5f0*/  @P0 BRA `(.L_x_7607) ;  /* 0x0000004c009c0947 */ /* 0x000fea0003800000 */
[----:B------:R-:W2:Y:S01]  /*1a600*/  S2R R5, SR_LANEID ;  /* 0x0000000000057919 */ /* 0x000ea20000000000 */
        /* <DEDUP_REMOVED lines=12> */
.L_x_7606:
        /* <DEDUP_REMOVED lines=9> */
[----:B01----:R-:W-:Y:S01]  /*1a760*/  MOV R6, UR8 ;  /* 0x0000000800067c02 */ /* 0x003fe20008000f00 */
        /* <DEDUP_REMOVED lines=10> */
.L_x_7609:
[----:B------:R-:W-:Y:S05]  /*1a810*/  BSYNC B6 ;  /* 0x0000000000067941 */ /* 0x000fea0003800000 */
.L_x_7608:
        /* <DEDUP_REMOVED lines=10> */
[----:B------:R-:W-:Y:S01]  /*1a8c0*/  MOV R4, UR6 ;  /* 0x0000000600047c02 */ /* 0x000fe20008000f00 */
[----:B------:R-:W-:Y:S01]  /*1a8d0*/  IMAD.U32 R5, RZ, RZ, UR7 ;  /* 0x00000007ff057e24 */ /* 0x000fe2000f8e00ff */
[----:B------:R-:W2:Y:S01]  /*1a8e0*/  LDC.64 R2, c[0x4][R2] ;  /* 0x0100000002027b82 */ /* 0x000ea20000000a00 */
[----:B01----:R-:W-:Y:S01]  /*1a8f0*/  IMAD.U32 R6, RZ, RZ, UR8 ;  /* 0x00000008ff067e24 */ /* 0x003fe2000f8e00ff */
[----:B------:R-:W-:Y:S01]  /*1a900*/  MOV R10, UR4 ;  /* 0x00000004000a7c02 */ /* 0x000fe20008000f00 */
[----:B------:R-:W-:Y:S01]  /*1a910*/  IMAD.U32 R7, RZ, RZ, UR9 ;  /* 0x00000009ff077e24 */ /* 0x000fe2000f8e00ff */
[----:B------:R-:W-:Y:S01]  /*1a920*/  MOV R13, RZ ;  /* 0x000000ff000d7202 */ /* 0x000fe20000000f00 */
[----:B------:R-:W-:-:S02]  /*1a930*/  IMAD.U32 R11, RZ, RZ, UR5 ;  /* 0x00000005ff0b7e24 */ /* 0x000fc4000f8e00ff */
[----:B------:R-:W-:Y:S02]  /*1a940*/  IMAD.MOV.U32 R8, RZ, RZ, 0x70 ;  /* 0x00000070ff087424 */ /* 0x000fe400078e00ff */
[----:B------:R-:W-:-:S07]  /*1a950*/  IMAD.MOV.U32 R12, RZ, RZ, 0x1 ;  /* 0x00000001ff0c7424 */ /* 0x000fce00078e00ff */
[----:B------:R-:W-:-:S07]  /*1a960*/  LEPC R20, `(.L_x_7611) ;  /* 0x000000001014794e */ /* 0x000fce0000000000 */
[----:B--2---:R-:W-:Y:S05]  /*1a970*/  CALL.ABS.NOINC R2 ;  /* 0x0000000002007343 */ /* 0x004fea0003c00000 */
.L_x_7611:
[----:B------:R-:W-:Y:S05]  /*1a980*/  BSYNC B6 ;  /* 0x0000000000067941 */ /* 0x000fea0003800000 */
.L_x_7610:
        /* <DEDUP_REMOVED lines=20> */
.L_x_7613:
[----:B------:R-:W-:Y:S05]  /*1aad0*/  BSYNC B6 ;  /* 0x0000000000067941 */ /* 0x000fea0003800000 */
.L_x_7612:
        /* <DEDUP_REMOVED lines=9> */
[----:B------:R-:W2:Y:S01]  /*1ab70*/  LDC.64 R2, c[0x4][R2] ;  /* 0x0100000002027b82 */ /* 0x000ea20000000a00 */
[----:B01----:R-:W-:Y:S01]  /*1ab80*/  IMAD.U32 R6, RZ, RZ, UR6 ;  /* 0x00000006ff067e24 */ /* 0x003fe2000f8e00ff */
[----:B------:R-:W-:Y:S01]  /*1ab90*/  MOV R11, UR9 ;  /* 0x00000009000b7c02 */ /* 0x000fe20008000f00 */
[----:B------:R-:W-:Y:S02]  /*1aba0*/  IMAD.U32 R7, RZ, RZ, UR7 ;  /* 0x00000007ff077e24 */ /* 0x000fe4000f8e00ff */
[----:B------:R-:W-:-:S02]  /*1abb0*/  IMAD.U32 R10, RZ, RZ, UR8 ;  /* 0x00000008ff0a7e24 */ /* 0x000fc4000f8e00ff */
[----:B------:R-:W-:Y:S02]  /*1abc0*/  IMAD.MOV.U32 R8, RZ, RZ, 0x70 ;  /* 0x00000070ff087424 */ /* 0x000fe400078e00ff */
[----:B------:R-:W-:Y:S02]  /*1abd0*/  IMAD.MOV.U32 R12, RZ, RZ, 0x1 ;  /* 0x00000001ff0c7424 */ /* 0x000fe400078e00ff */
[----:B------:R-:W-:-:S07]  /*1abe0*/  IMAD.MOV.U32 R13, RZ, RZ, RZ ;  /* 0x000000ffff0d7224 */ /* 0x000fce00078e00ff */
[----:B------:R-:W-:-:S07]  /*1abf0*/  LEPC R20, `(.L_x_7615) ;  /* 0x000000001014794e */ /* 0x000fce0000000000 */
[----:B--2---:R-:W-:Y:S05]  /*1ac00*/  CALL.ABS.NOINC R2 ;  /* 0x0000000002007343 */ /* 0x004fea0003c00000 */
.L_x_7615:
[----:B------:R-:W-:Y:S05]  /*1ac10*/  BSYNC B6 ;  /* 0x0000000000067941 */ /* 0x000fea0003800000 */
.L_x_7614:
[----:B------:R2:W3:Y:S01]  /*1ac20*/  LDL R21, [R1] ;  /* 0x0000000001157983 */ /* 0x0004e20000100800 */
[----:B------:R-:W-:Y:S01]  /*1ac30*/  ULDC.64 UR4, c[0x0][0x9f8] ;  /* 0x00027e0000047ab9 */ /* 0x000fe20000000a00 */
[----:B------:R-:W4:Y:S01]  /*1ac40*/  LDC R14, c[0x0][0x430] ;  /* 0x00010c00ff0e7b82 */ /* 0x000f220000000800 */
[----:B------:R-:W-:Y:S01]  /*1ac50*/  ISETP.NE.U32.AND P0, PT, RZ, UR4, PT ;  /* 0x00000004ff007c0c */ /* 0x000fe2000bf05070 */
[----:B------:R-:W2:Y:S03]  /*1ac60*/  LDL R31, [R1+0x10] ;  /* 0x00001000011f7983 */ /* 0x000ea60000100800 */
[----:B------:R-:W-:-:S13]  /*1ac70*/  ISETP.NE.AND.EX P0, PT, RZ, UR5, PT, P0 ;  /* 0x00000005ff007c0c */ /* 0x000fda000bf05300 */
[----:B------:R-:W-:-:S04]  /*1ac80*/  @P0 IADD3 R2, P1, R29, UR4, RZ ;  /* 0x000000041d020c10 */ /* 0x000fc8000ff3e0ff */
[----:B------:R-:W-:-:S05]  /*1ac90*/  @P0 IADD3.X R3, R30, UR5, RZ, P1, !PT ;  /* 0x000000051e030c10 */ /* 0x000fca0008ffe4ff */
[----:B---3--:R-:W3:Y:S01]  /*1aca0*/  @P0 LDG.E R21, desc[UR60][R2.64] ;  /* 0x0000003c02150981 */ /* 0x008ee2000c1e1900 */
[----:B------:R-:W0:Y:S01]  /*1acb0*/  S2R R20, SR_TID.X ;  /* 0x0000000000147919 */ /* 0x000e220000002100 */
[----:B------:R-:W1:Y:S01]  /*1acc0*/  S2R R33, SR_TID.X ;  /* 0x0000000000217919 */ /* 0x000e620000002100 */
[----:B0-----:R-:W-:-:S04]  /*1acd0*/  LOP3.LUT R20, R20, 0x7f, RZ, 0xc0, !PT ;  /* 0x0000007f14147812 */ /* 0x001fc800078ec0ff */
[----:B------:R-:W-:Y:S01]  /*1ace0*/  SHF.R.U32.HI R20, RZ, 0x3, R20 ;  /* 0x00000003ff147819 */ /* 0x000fe20000011614 */
[----:B-1----:R-:W-:-:S05]  /*1acf0*/  IMAD.SHL.U32 R33, R33, 0x10, RZ ;  /* 0x0000001021217824 */ /* 0x002fca00078e00ff */
[----:B------:R-:W-:Y:S02]  /*1ad00*/  LOP3.LUT R33, R20, 0x70, R33, 0xf8, !PT ;  /* 0x0000007014217812 */ /* 0x000fe400078ef821 */
[----:B------:R-:W0:Y:S01]  /*1ad10*/  S2R R20, SR_TID.X ;  /* 0x0000000000147919 */ /* 0x000e220000002100 */
[----:B------:R-:W-:-:S05]  /*1ad20*/  MOV R7, 0xa0 ;  /* 0x000000a000077802 */ /* 0x000fca0000000f00 */
[----:B------:R-:W-:-:S04]  /*1ad30*/  IMAD R7, R36, R7, -0xa0 ;  /* 0xffffff6024077424 */ /* 0x000fc800078e0207 */
[----:B------:R-:W-:-:S04]  /*1ad40*/  IMAD.IADD R0, R33, 0x1, R7 ;  /* 0x0000000121007824 */ /* 0x000fc800078e0207 */
[----:B--2---:R-:W-:Y:S01]  /*1ad50*/  IMAD.IADD R10, R0, 0x1, R31 ;  /* 0x00000001000a7824 */ /* 0x004fe200078e021f */
[C---:B0-----:R-:W-:Y:S02]  /*1ad60*/  LOP3.LUT R33, R20.reuse, 0x7f, RZ, 0xc0, !PT ;  /* 0x0000007f14217812 */ /* 0x041fe400078ec0ff */
[----:B------:R-:W-:Y:S02]  /*1ad70*/  SHF.L.U32 R20, R20, 0x4, RZ ;  /* 0x0000000414147819 */ /* 0x000fe400000006ff */
[----:B------:R-:W-:-:S04]  /*1ad80*/  SHF.R.U32.HI R33, RZ, 0x3, R33 ;  /* 0x00000003ff217819 */ /* 0x000fc80000011621 */
[----:B------:R-:W-:-:S04]  /*1ad90*/  LOP3.LUT R20, R33, 0x70, R20, 0xf8, !PT ;  /* 0x0000007021147812 */ /* 0x000fc800078ef814 */
[----:B------:R-:W-:Y:S02]  /*1ada0*/  LOP3.LUT R20, R20, 0x80, RZ, 0xfc, !PT ;  /* 0x0000008014147812 */ /* 0x000fe400078efcff */
[----:B------:R-:W-:-:S03]  /*1adb0*/  ISETP.GE.AND P1, PT, R0, R27, PT ;  /* 0x0000001b0000720c */ /* 0x000fc60003f26270 */
[----:B------:R-:W-:Y:S02]  /*1adc0*/  IMAD.IADD R7, R20, 0x1, R7 ;  /* 0x0000000114077824 */ /* 0x000fe400078e0207 */
[----:B------:R-:W-:Y:S02]  /*1add0*/  IMAD.MOV.U32 R6, RZ, RZ, R10 ;  /* 0x000000ffff067224 */ /* 0x000fe400078e000a */
[----:B------:R-:W-:-:S05]  /*1ade0*/  IMAD.IADD R11, R7, 0x1, R31 ;  /* 0x00000001070b7824 */ /* 0x000fca00078e021f */
[----:B------:R-:W-:Y:S01]  /*1adf0*/  MOV R0, R11 ;  /* 0x0000000b00007202 */ /* 0x000fe20000000f00 */
[----:B---3--:R0:W-:Y:S04]  /*1ae00*/  @P0 STL [R1], R21 ;  /* 0x0000001501000387 */ /* 0x0081e80000100800 */
[----:B------:R-:W2:Y:S01]  /*1ae10*/  LDL R15, [R1+0x4c] ;  /* 0x00004c00010f7983 */ /* 0x000ea20000100800 */
[----:B----4-:R-:W-:-:S13]  /*1ae20*/  ISETP.NE.AND P0, PT, R14, 0x1, PT ;  /* 0x000000010e00780c */ /* 0x010fda0003f05270 */
[----:B------:R-:W1:Y:S08]  /*1ae30*/  @P0 LDC R2, c[0x0][0x434] ;  /* 0x00010d00ff020b82 */ /* 0x000e700000000800 */
[----:B------:R-:W3:Y:S08]  /*1ae40*/  @P0 LDC R3, c[0x0][0x438] ;  /* 0x00010e00ff030b82 */ /* 0x000ef00000000800 */
[----:B------:R-:W4:Y:S08]  /*1ae50*/  @P0 LDC R4, c[0x0][0x434] ;  /* 0x00010d00ff040b82 */ /* 0x000f300000000800 */
[----:B------:R-:W0:Y:S01]  /*1ae60*/  @P0 LDC R5, c[0x0][0x438] ;  /* 0x00010e00ff050b82 */ /* 0x000e220000000800 */
[----:B-1----:R-:W-:-:S05]  /*1ae70*/  @P0 IMAD.HI.U32 R2, R10, R2, RZ ;  /* 0x000000020a020227 */ /* 0x002fca00078e00ff */
[----:B---3--:R-:W-:Y:S01]  /*1ae80*/  @P0 SHF.R.U32.HI R6, RZ, R3, R2 ;  /* 0x00000003ff060219 */ /* 0x008fe20000011602 */
[----:B----4-:R-:W-:-:S05]  /*1ae90*/  @P0 IMAD.HI.U32 R2, R11, R4, RZ ;  /* 0x000000040b020227 */ /* 0x010fca00078e00ff */
[----:B0-----:R-:W-:Y:S02]  /*1aea0*/  @P0 SHF.R.U32.HI R0, RZ, R5, R2 ;  /* 0x00000005ff000219 */ /* 0x001fe40000011602 */
[----:B------:R-:W0:Y:S08]  /*1aeb0*/  @!P1 LDC.64 R2, c[0x0][0x428] ;  /* 0x00010a00ff029b82 */ /* 0x000e300000000a00 */
[----:B------:R-:W1:Y:S01]  /*1aec0*/  @!P1 LDC.64 R4, c[0x0][0x418] ;  /* 0x00010600ff049b82 */ /* 0x000e620000000a00 */
[----:B------:R-:W-:-:S02]  /*1aed0*/  ISETP.GE.AND P0, PT, R7, R27, PT ;  /* 0x0000001b0700720c */ /* 0x000fc40003f06270 */
[--C-:B------:R-:W-:Y:S02]  /*1aee0*/  @!P1 SHF.R.S32.HI R7, RZ, 0x1f, R6.reuse ;  /* 0x0000001fff079819 */ /* 0x100fe40000011406 */
[----:B------:R-:W-:Y:S02]  /*1aef0*/  SHF.R.S32.HI R29, RZ, 0x1f, R21 ;  /* 0x0000001fff1d7819 */ /* 0x000fe40000011415 */
[----:B------:R-:W-:Y:S01]  /*1af00*/  ISETP.GT.U32.OR P0, PT, R20, 0x9f, P0 ;  /* 0x0000009f1400780c */ /* 0x000fe20000704470 */
[-C--:B0-----:R-:W-:Y:S02]  /*1af10*/  @!P1 IMAD.WIDE.U32 R8, R21, R2.reuse, R6 ;  /* 0x0000000215089225 */ /* 0x081fe400078e0006 */
[----:B------:R-:W0:Y:S02]  /*1af20*/  LDC R7, c[0x0][0x2f4] ;  /* 0x0000bd00ff077b82 */ /* 0x000e240000000800 */
[----:B------:R-:W-:-:S04]  /*1af30*/  @!P1 IMAD R2, R29, R2, RZ ;  /* 0x000000021d029224 */ /* 0x000fc800078e02ff */
[----:B------:R-:W-:Y:S01]  /*1af40*/  @!P1 IMAD R2, R21, R3, R2 ;  /* 0x0000000315029224 */ /* 0x000fe200078e0202 */
[----:B-1----:R-:W-:-:S03]  /*1af50*/  @!P1 LEA R12, P2, R8, R4, 0x2 ;  /* 0x00000004080c9211 */ /* 0x002fc600078410ff */
[----:B------:R-:W-:-:S05]  /*1af60*/  @!P1 IMAD.IADD R2, R9, 0x1, R2 ;  /* 0x0000000109029824 */ /* 0x000fca00078e0202 */
[----:B------:R-:W-:Y:S02]  /*1af70*/  @!P1 LEA.HI.X R13, R8, R5, R2, 0x2, P2 ;  /* 0x00000005080d9211 */ /* 0x000fe400010f1402 */
[----:B------:R-:W1:Y:S01]  /*1af80*/  @!P0 LDC.64 R2, c[0x0][0x428] ;  /* 0x00010a00ff028b82 */ /* 0x000e620000000a00 */
[----:B------:R-:W-:Y:S01]  /*1af90*/  IMAD.MOV R8, RZ, RZ, -R6 ;  /* 0x000000ffff087224 */ /* 0x000fe200078e0a06 */
[----:B------:R-:W-:Y:S01]  /*1afa0*/  @!P0 SHF.R.S32.HI R5, RZ, 0x1f, R0 ;  /* 0x0000001fff058819 */ /* 0x000fe20000011400 */
[----:B-1----:R-:W-:-:S04]  /*1afb0*/  @!P0 IMAD R4, R29, R2, RZ ;  /* 0x000000021d048224 */ /* 0x002fc800078e02ff */
[----:B------:R-:W-:Y:S02]  /*1afc0*/  @!P0 IMAD R6, R21, R3, R4 ;  /* 0x0000000315068224 */ /* 0x000fe400078e0204 */
[----:B------:R-:W-:-:S04]  /*1afd0*/  @!P0 IMAD.MOV.U32 R4, RZ, RZ, R0 ;  /* 0x000000ffff048224 */ /* 0x000fc800078e0000 */
[----:B------:R-:W-:Y:S02]  /*1afe0*/  @!P0 IMAD.WIDE.U32 R4, R21, R2, R4 ;  /* 0x0000000215048225 */ /* 0x000fe400078e0004 */
[----:B------:R-:W1:Y:S03]  /*1aff0*/  @!P0 LDC.64 R2, c[0x0][0x418] ;  /* 0x00010600ff028b82 */ /* 0x000e660000000a00 */
[----:B------:R-:W-:Y:S01]  /*1b000*/  @!P0 IADD3 R5, R6, R5, RZ ;  /* 0x0000000506058210 */ /* 0x000fe20007ffe0ff */
[----:B------:R3:W-:Y:S01]  /*1b010*/  STL [R1+0x14], R29 ;  /* 0x0000141d01007387 */ /* 0x0007e20000100800 */
[----:B------:R-:W-:Y:S02]  /*1b020*/  LOP3.LUT R25, R25, 0xfffffffd, RZ, 0xc0, !PT ;  /* 0xfffffffd19197812 */ /* 0x000fe400078ec0ff */
[----:B-1----:R-:W-:-:S04]  /*1b030*/  @!P0 LEA R2, P2, R4, R2, 0x2 ;  /* 0x0000000204028211 */ /* 0x002fc800078410ff */
[----:B------:R-:W-:Y:S02]  /*1b040*/  @!P0 LEA.HI.X R3, R4, R3, R5, 0x2, P2 ;  /* 0x0000000304038211 */ /* 0x000fe400010f1405 */
[----:B------:R-:W-:Y:S02]  /*1b050*/  ISETP.GT.U32.AND P2, PT, R20, 0x9f, PT ;  /* 0x0000009f1400780c */ /* 0x000fe40003f44070 */
[----:B------:R-:W-:-:S06]  /*1b060*/  CS2R R4, SRZ ;  /* 0x0000000000047805 */ /* 0x000fcc000001ff00 */
[----:B------:R3:W5:Y:S01]  /*1b070*/  @!P1 LDG.E R4, desc[UR60][R12.64] ;  /* 0x0000003c0c049981 */ /* 0x000762000c1e1900 */
[----:B0-----:R-:W-:-:S03]  /*1b080*/  ISETP.GE.AND P1, PT, R35, R7, PT ;  /* 0x000000072300720c */ /* 0x001fc60003f26270 */
[----:B------:R3:W5:Y:S01]  /*1b090*/  @!P0 LDG.E R5, desc[UR60][R2.64] ;  /* 0x0000003c02058981 */ /* 0x000762000c1e1900 */
[----:B------:R-:W-:-:S04]  /*1b0a0*/  @P2 LOP3.LUT R25, R25, 0x2, RZ, 0xfc, !PT ;  /* 0x0000000219192812 */ /* 0x000fc800078efcff */
[----:B------:R-:W-:Y:S01]  /*1b0b0*/  LOP3.LUT R25, R25, 0xfffffffb, RZ, 0xc0, !PT ;  /* 0xfffffffb19197812 */ /* 0x000fe200078ec0ff */
[----:B------:R-:W-:-:S03]  /*1b0c0*/  UMOV UR4, 0xffffffff ;  /* 0xffffffff00047882 */ /* 0x000fc60000000000 */
[----:B------:R-:W-:Y:S01]  /*1b0d0*/  LOP3.LUT R25, R25, 0xfffffffe, RZ, 0xc0, !PT ;  /* 0xfffffffe19197812 */ /* 0x000fe200078ec0ff */
[----:B------:R-:W-:-:S03]  /*1b0e0*/  IMAD.MOV R9, RZ, RZ, -R0 ;  /* 0x000000ffff097224 */ /* 0x000fc600078e0a00 */
[----:B------:R-:W-:Y:S01]  /*1b0f0*/  @P1 LOP3.LUT R25, R25, 0x1, RZ, 0xfc, !PT ;  /* 0x0000000119191812 */ /* 0x000fe200078efcff */
[C---:B------:R-:W-:Y:S02]  /*1b100*/  IMAD R8, R14.reuse, R8, R10 ;  /* 0x000000080e087224 */ /* 0x040fe400078e020a */
[----:B------:R-:W-:Y:S01]  /*1b110*/  IMAD R9, R14, R9, R11 ;  /* 0x000000090e097224 */ /* 0x000fe200078e020b */
[----:B--2---:R-:W-:-:S13]  /*1b120*/  ISETP.NE.AND P0, PT, R15, 0x3, PT ;  /* 0x000000030f00780c */ /* 0x004fda0003f05270 */
[----:B------:R-:W-:Y:S01]  /*1b130*/  @P0 LOP3.LUT R25, R25, 0x4, RZ, 0xfc, !PT ;  /* 0x0000000419190812 */ /* 0x000fe200078efcff */
[----:B---3--:R-:W-:Y:S06]  /*1b140*/  BRA.DIV UR4, `(.L_x_7616) ;  /* 0x0000007a04807947 */ /* 0x008fec000b800000 */
.L_x_7811:
[----:B------:R-:W-:Y:S01]  /*1b150*/  SHF.R.S32.HI R0, RZ, 0x1f, R18 ;  /* 0x0000001fff007819 */ /* 0x000fe20000011412 */
[----:B------:R-:W-:-:S04]  /*1b160*/  VIADD R7, R36, 0xffffffff ;  /* 0xffffffff24077836 */ /* 0x000fc80000000000 */
[----:B------:R0:W-:Y:S01]  /*1b170*/  STL [R1+0xc], R0 ;  /* 0x00000c0001007387 */ /* 0x0001e20000100800 */
[----:B------:R-:W-:Y:S05]  /*1b180*/  @!P0 BRA `(.L_x_7617) ;  /* 0x0000000000048947 */ /* 0x000fea0003800000 */
[----:B------:R-:W-:Y:S01]  /*1b190*/  BPT.TRAP 0x1 ;  /* 0x000000040000795c */ /* 0x000fe20000300000 */
.L_x_7617:
[----:B0-----:R-:W2:Y:S01]  /*1b1a0*/  LDL R0, [R1+0x4] ;  /* 0x0000040001007983 */ /* 0x001ea20000100800 */
[----:B------:R-:W-:Y:S01]  /*1b1b0*/  IMAD R6, R34, 0x8, R22 ;  /* 0x0000000822067824 */ /* 0x000fe200078e0216 */
[----:B------:R-:W-:Y:S01]  /*1b1c0*/  BSSY B0, `(.L_x_7618) ;  /* 0x0000007000007945 */ /* 0x000fe20003800000 */
[----:B--2---:R-:W-:-:S04]  /*1b1d0*/  SHF.L.U32 R0, R0, 0x1f, RZ ;  /* 0x0000001f00007819 */ /* 0x004fc800000006ff */
[----:B------:R0:W1:Y:S01]  /*1b1e0*/  SYNCS.PHASECHK.TRANS64.TRYWAIT P0, [R6+URZ+0x22880], R0 ;  /* 0x02288000060075a7 */ /* 0x000062000800017f */
[----:B------:R0:W-:Y:S02]  /*1b1f0*/  STL [R1+0x34], R0 ;  /* 0x0000340001007387 */ /* 0x0001e40000100800 */
[----:B0-----:R-:W-:-:S05]  /*1b200*/  SHF.R.S32.HI R0, RZ, 0x1f, R8 ;  /* 0x0000001fff007819 */ /* 0x001fca0000011408 */
[----:B------:R0:W-:Y:S02]  /*1b210*/  STL [R1+0x30], R0 ;  /* 0x0000300001007387 */ /* 0x0001e40000100800 */
[----:B01----:R-:W-:Y:S05]  /*1b220*/  @!P0 BRA `(.L_x_7619) ;  /* 0x00000078007c8947 */ /* 0x003fea0003800000 */
.L_x_7812:
[----:B------:R-:W-:Y:S05]  /*1b230*/  BSYNC B0 ;  /* 0x0000000000007941 */ /* 0x000fea0003800000 */
.L_x_7618:
[----:B0-----:R-:W2:Y:S04]  /*1b240*/  LDL R0, [R1+0x30] ;  /* 0x0000300001007983 */ /* 0x001ea80000100800 */
[----:B------:R-:W3:Y:S01]  /*1b250*/  LDL R10, [R1+0xc] ;  /* 0x00000c00010a7983 */ /* 0x000ee20000100800 */
[----:B-----5:R-:W-:Y:S01]  /*1b260*/  SHF.R.S32.HI R11, RZ, 0x1f, R4 ;  /* 0x0000001fff0b7819 */ /* 0x020fe20000011404 */
[----:B------:R-:W-:Y:S01]  /*1b270*/  ULDC.64 UR4, c[0x0][0x328] ;  /* 0x0000ca0000047ab9 */ /* 0x000fe20000000a00 */
[----:B------:R-:W-:Y:S01]  /*1b280*/  ULDC.64 UR6, c[0x0][0x338] ;  /* 0x0000ce0000067ab9 */ /* 0x000fe20000000a00 */
[----:B------:R-:W-:Y:S01]  /*1b290*/  IMAD.WIDE.U32 R2, R8, UR4, RZ ;  /* 0x0000000408027c25 */ /* 0x000fe2000f8e00ff */
[----:B------:R-:W-:Y:S01]  /*1b2a0*/  ULDC.64 UR8, c[0x0][0x330] ;  /* 0x0000cc0000087ab9 */ /* 0x000fe20000000a00 */
[----:B------:R0:W-:Y:S01]  /*1b2b0*/  STL [R1+0x28], R11 ;  /* 0x0000280b01007387 */ /* 0x0001e20000100800 */
[----:B------:R-:W-:-:S03]  /*1b2c0*/  ULDC.64 UR10, c[0x0][0x318] ;  /* 0x0000c600000a7ab9 */ /* 0x000fc60000000a00 */
[----:B------:R-:W4:Y:S01]  /*1b2d0*/  LDL R13, [R1+0x24] ;  /* 0x00002400010d7983 */ /* 0x000f220000100800 */
[----:B------:R-:W1:Y:S01]  /*1b2e0*/  S2R R14, SR_TID.X ;  /* 0x00000000000e7919 */ /* 0x000e620000002100 */
[----:B------:R-:W-:Y:S01]  /*1b2f0*/  SHF.R.S32.HI R33, RZ, 0x1f, R5 ;  /* 0x0000001fff217819 */ /* 0x000fe20000011405 */
[----:B------:R-:W-:Y:S01]  /*1b300*/  IMAD R7, R7, -0xa0, R27 ;  /* 0xffffff6007077824 */ /* 0x000fe200078e021b */
[----:B------:R-:W-:Y:S02]  /*1b310*/  LOP3.LUT R25, R25, 0xffffffbf, RZ, 0xc0, !PT ;  /* 0xffffffbf19197812 */ /* 0x000fe400078ec0ff */
[----:B-1----:R-:W-:-:S04]  /*1b320*/  LOP3.LUT R14, R14, 0x7f, RZ, 0xc0, !PT ;  /* 0x0000007f0e0e7812 */ /* 0x002fc800078ec0ff */
[----:B------:R-:W-:-:S04]  /*1b330*/  SHF.R.U32.HI R14, RZ, 0x3, R14 ;  /* 0x00000003ff0e7819 */ /* 0x000fc8000001160e */
[----:B------:R-:W-:-:S04]  /*1b340*/  IADD3 R7, -R14, R7, RZ ;  /* 0x000000070e077210 */ /* 0x000fc80007ffe1ff */
[----:B------:R-:W-:-:S13]  /*1b350*/  ISETP.GE.AND P2, PT, R7, 0x1, PT ;  /* 0x000000010700780c */ /* 0x000fda0003f46270 */
[----:B------:R-:W-:Y:S01]  /*1b360*/  @P2 LOP3.LUT R25, R25, 0x40, RZ, 0xfc, !PT ;  /* 0x0000004019192812 */ /* 0x000fe200078efcff */
[----:B--2---:R-:W-:-:S04]  /*1b370*/  IMAD R0, R0, UR4, RZ ;  /* 0x0000000400007c24 */ /* 0x004fc8000f8e02ff */
[----:B------:R-:W-:-:S05]  /*1b380*/  IMAD R0, R8, UR5, R0 ;  /* 0x0000000508007c24 */ /* 0x000fca000f8e0200 */
[----:B------:R-:W-:Y:S01]  /*1b390*/  IADD3 R3, R3, R0, RZ ;  /* 0x0000000003037210 */ /* 0x000fe20007ffe0ff */
[----:B------:R-:W-:Y:S02]  /*1b3a0*/  IMAD R0, R11, UR6, RZ ;  /* 0x000000060b007c24 */ /* 0x000fe4000f8e02ff */
[----:B0-----:R-:W0:Y:S02]  /*1b3b0*/  LDC R11, c[0x0][0x2f4] ;  /* 0x0000bd00ff0b7b82 */ /* 0x001e240000000800 */
[C---:B------:R-:W-:Y:S02]  /*1b3c0*/  IMAD R0, R4.reuse, UR7, R0 ;  /* 0x0000000704007c24 */ /* 0x040fe4000f8e0200 */
[----:B------:R-:W-:-:S04]  /*1b3d0*/  IMAD.WIDE.U32 R2, R4, UR6, R2 ;  /* 0x0000000604027c25 */ /* 0x000fc8000f8e0002 */
[----:B------:R-:W-:Y:S02]  /*1b3e0*/  IMAD.IADD R3, R3, 0x1, R0 ;  /* 0x0000000103037824 */ /* 0x000fe400078e0200 */
[----:B---3--:R-:W-:Y:S02]  /*1b3f0*/  IMAD R12, R10, UR8, RZ ;  /* 0x000000080a0c7c24 */ /* 0x008fe4000f8e02ff */
[----:B------:R-:W-:Y:S01]  /*1b400*/  IMAD.WIDE.U32 R2, R18, UR8, R2 ;  /* 0x0000000812027c25 */ /* 0x000fe2000f8e0002 */
[----:B------:R-:W-:-:S03]  /*1b410*/  SHF.R.S32.HI R10, RZ, 0x1f, R9 ;  /* 0x0000001fff0a7819 */ /* 0x000fc60000011409 */
[----:B------:R-:W-:Y:S01]  /*1b420*/  IMAD R12, R18, UR9, R12 ;  /* 0x00000009120c7c24 */ /* 0x000fe2000f8e020c */
[----:B------:R-:W-:-:S04]  /*1b430*/  IADD3 R0, P1, R2, UR10, RZ ;  /* 0x0000000a02007c10 */ /* 0x000fc8000ff3e0ff */
[----:B------:R-:W-:Y:S01]  /*1b440*/  IADD3.X R2, R3, UR11, R12, P1, !PT ;  /* 0x0000000b03027c10 */ /* 0x000fe20008ffe40c */
[----:B------:R-:W-:Y:S01]  /*1b450*/  IMAD R3, R10, UR4, RZ ;  /* 0x000000040a037c24 */ /* 0x000fe2000f8e02ff */
[----:B------:R1:W-:Y:S01]  /*1b460*/  STL [R1+0x2c], R10 ;  /* 0x00002c0a01007387 */ /* 0x0003e20000100800 */
[----:B0-----:R-:W-:Y:S02]  /*1b470*/  ISETP.GE.AND P0, PT, R35, R11, PT ;  /* 0x0000000b2300720c */ /* 0x001fe40003f06270 */
[C---:B------:R-:W-:Y:S02]  /*1b480*/  IMAD R3, R9.reuse, UR5, R3 ;  /* 0x0000000509037c24 */ /* 0x040fe4000f8e0203 */
[----:B-1----:R-:W-:-:S04]  /*1b490*/  IMAD.WIDE.U32 R10, R9, UR4, RZ ;  /* 0x00000004090a7c25 */ /* 0x002fc8000f8e00ff */
[----:B------:R-:W-:Y:S02]  /*1b4a0*/  IMAD.IADD R11, R11, 0x1, R3 ;  /* 0x000000010b0b7824 */ /* 0x000fe400078e0203 */
[----:B------:R-:W-:Y:S02]  /*1b4b0*/  IMAD R3, R33, UR6, RZ ;  /* 0x0000000621037c24 */ /* 0x000fe4000f8e02ff */
[----:B------:R-:W-:-:S04]  /*1b4c0*/  IMAD.WIDE.U32 R10, R5, UR6, R10 ;  /* 0x00000006050a7c25 */ /* 0x000fc8000f8e000a */
[----:B------:R-:W-:-:S04]  /*1b4d0*/  IMAD R3, R5, UR7, R3 ;  /* 0x0000000705037c24 */ /* 0x000fc8000f8e0203 */
[----:B------:R-:W-:Y:S02]  /*1b4e0*/  IMAD.IADD R11, R11, 0x1, R3 ;  /* 0x000000010b0b7824 */ /* 0x000fe400078e0203 */
[----:B------:R-:W-:Y:S01]  /*1b4f0*/  IMAD.WIDE.U32 R10, R18, UR8, R10 ;  /* 0x00000008120a7c25 */ /* 0x000fe2000f8e000a */
[----:B------:R-:W-:Y:S02]  /*1b500*/  UMOV UR4, 0xffffffff ;  /* 0xffffffff00047882 */ /* 0x000fe40000000000 */
[----:B------:R-:W-:Y:S01]  /*1b510*/  IADD3 R20, P1, R10, UR10, RZ ;  /* 0x0000000a0a147c10 */ /* 0x000fe2000ff3e0ff */
[----:B----4-:R-:W-:-:S03]  /*1b520*/  IMAD R29, R34, 0x5000, R13 ;  /* 0x00005000221d7824 */ /* 0x010fc600078e020d */
[----:B------:R-:W-:Y:S01]  /*1b530*/  IADD3.X R10, R12, UR11, R11, P1, !PT ;  /* 0x0000000b0c0a7c10 */ /* 0x000fe20008ffe40b */
[----:B------:R-:W-:Y:S08]  /*1b540*/  BRA.DIV UR4, `(.L_x_7620) ;  /* 0x0000007604cc7947 */ /* 0x000ff0000b800000 */
[----:B------:R-:W0:Y:S01]  /*1b550*/  SHFL.IDX PT, R3, R0, RZ, 0x181f ;  /* 0x00181fff00037589 */ /* 0x000e2200000e0000 */
[----:B------:R-:W-:Y:S02]  /*1b560*/  ISETP.GE.AND P2, PT, R7, 0x21, PT ;  /* 0x000000210700780c */ /* 0x000fe40003f46270 */
[----:B------:R-:W-:Y:S01]  /*1b570*/  LOP3.LUT R25, R25, 0xffffffef, RZ, 0xc0, !PT ;  /* 0xffffffef19197812 */ /* 0x000fe200078ec0ff */
[----:B------:R-:W1:Y:S01]  /*1b580*/  SHFL.IDX PT, R21, R2, RZ, 0x181f ;  /* 0x00181fff02157589 */ /* 0x000e6200000e0000 */
[C---:B------:R-:W-:Y:S02]  /*1b590*/  ISETP.GE.AND P3, PT, R7.reuse, 0x91, PT ;  /* 0x000000910700780c */ /* 0x040fe40003f66270 */
[C---:B------:R-:W-:Y:S01]  /*1b5a0*/  ISETP.GE.AND P5, PT, R7.reuse, 0x31, PT ;  /* 0x000000310700780c */ /* 0x040fe20003fa6270 */
[----:B------:R-:W2:Y:S01]  /*1b5b0*/  SHFL.IDX PT, R11, R0, 0x1, 0x181f ;  /* 0x00381f00000b7f89 */ /* 0x000ea200000e0000 */
[----:B------:R-:W-:Y:S02]  /*1b5c0*/  ISETP.GE.AND P4, PT, R7, 0x61, PT ;  /* 0x000000610700780c */ /* 0x000fe40003f86270 */
[----:B0-----:R-:W-:Y:S01]  /*1b5d0*/  IADD3 R12, P1, R35, R3, RZ ;  /* 0x00000003230c7210 */ /* 0x001fe20007f3e0ff */
[----:B------:R-:W-:-:S04]  /*1b5e0*/  IMAD.IADD R3, R22, 0x1, R29 ;  /* 0x0000000116037824 */ /* 0x000fc800078e021d */
[----:B-1----:R-:W-:Y:S01]  /*1b5f0*/  IMAD.X R13, RZ, RZ, R21, P1 ;  /* 0x000000ffff0d7224 */ /* 0x002fe200008e0615 */
[----:B------:R-:W-:Y:S01]  /*1b600*/  ISETP.LT.OR P1, PT, R7, 0x1, P0 ;  /* 0x000000010700780c */ /* 0x000fe20000721670 */
[----:B------:R-:W0:-:S12]  /*1b610*/  SHFL.IDX PT, R21, R2, 0x1, 0x181f ;  /* 0x00381f0002157f89 */ /* 0x000e1800000e0000 */
[----:B------:R2:W-:Y:S02]  /*1b620*/  LDGSTS.E.BYPASS.LTC128B.128 [R3+0xa400], desc[UR60][R12.64], !P1 ;  /* 0x0a4000000c037fae */ /* 0x0005e4000c901d7c */
[----:B--2---:R-:W-:Y:S02]  /*1b630*/  IADD3 R12, P1, R35, R11, RZ ;  /* 0x0000000b230c7210 */ /* 0x004fe40007f3e0ff */
[----:B------:R-:W1:Y:S03]  /*1b640*/  SHFL.IDX PT, R11, R0, 0x2, 0x181f ;  /* 0x00581f00000b7f89 */ /* 0x000e6600000e0000 */
[----:B0-----:R-:W-:Y:S01]  /*1b650*/  IMAD.X R13, RZ, RZ, R21, P1 ;  /* 0x000000ffff0d7224 */ /* 0x001fe200008e0615 */
[----:B------:R-:W-:Y:S01]  /*1b660*/  ISETP.LT.OR P1, PT, R7, 0x11, P0 ;  /* 0x000000110700780c */ /* 0x000fe20000721670 */
[----:B------:R-:W0:-:S12]  /*1b670*/  SHFL.IDX PT, R21, R2, 0x2, 0x181f ;  /* 0x00581f0002157f89 */ /* 0x000e1800000e0000 */
[----:B------:R1:W-:Y:S02]  /*1b680*/  LDGSTS.E.BYPASS.LTC128B.128 [R3+0xac00], desc[UR60][R12.64], !P1 ;  /* 0x0ac000000c037fae */ /* 0x0003e4000c901d7c */
[----:B-1----:R-:W-:Y:S02]  /*1b690*/  IADD3 R12, P1, R35, R11, RZ ;  /* 0x0000000b230c7210 */ /* 0x002fe40007f3e0ff */
[----:B------:R-:W1:Y:S02]  /*1b6a0*/  SHFL.IDX PT, R11, R0, 0x3, 0x181f ;  /* 0x00781f00000b7f89 */ /* 0x000e6400000e0000 */
[----:B0-----:R-:W-:Y:S02]  /*1b6b0*/  IADD3.X R13, RZ, R21, RZ, P1, !PT ;  /* 0x00000015ff0d7210 */ /* 0x001fe40000ffe4ff */
[----:B------:R-:W0:Y:S01]  /*1b6c0*/  SHFL.IDX PT, R21, R2, 0x3, 0x181f ;  /* 0x00781f0002157f89 */ /* 0x000e2200000e0000 */
[----:B------:R-:W-:-:S13]  /*1b6d0*/  ISETP.LT.OR P1, PT, R7, 0x21, P0 ;  /* 0x000000210700780c */ /* 0x000fda0000721670 */
[----:B------:R1:W-:Y:S02]  /*1b6e0*/  LDGSTS.E.BYPASS.LTC128B.128 [R3+0xb400], desc[UR60][R12.64], !P1 ;  /* 0x0b4000000c037fae */ /* 0x0003e4000c901d7c */
[----:B-1----:R-:W-:Y:S02]  /*1b6f0*/  IADD3 R12, P1, R35, R11, RZ ;  /* 0x0000000b230c7210 */ /* 0x002fe40007f3e0ff */
[----:B------:R-:W1:Y:S03]  /*1b700*/  SHFL.IDX PT, R11, R0, 0x4, 0x181f ;  /* 0x00981f00000b7f89 */ /* 0x000e6600000e0000 */
[----:B0-----:R-:W-:Y:S01]  /*1b710*/  IMAD.X R13, RZ, RZ, R21, P1 ;  /* 0x000000ffff0d7224 */ /* 0x001fe200008e0615 */
[----:B------:R-:W-:Y:S01]  /*1b720*/  ISETP.LT.OR P1, PT, R7, 0x31, P0 ;  /* 0x000000310700780c */ /* 0x000fe20000721670 */
[----:B------:R-:W0:-:S12]  /*1b730*/  SHFL.IDX PT, R21, R2, 0x4, 0x181f ;  /* 0x00981f0002157f89 */ /* 0x000e1800000e0000 */
        /* <DEDUP_REMOVED lines=11> */
[----:B------:R-:W0:Y:S04]  /*1b7f0*/  SHFL.IDX PT, R21, R2, 0x6, 0x181f ;  /* 0x00d81f0002157f89 */ /* 0x000e2800000e0000 */
[----:B------:R-:W2:Y:S04]  /*1b800*/  SHFL.IDX PT, R0, R0, 0x7, 0x181f ;  /* 0x00f81f0000007f89 */ /* 0x000ea800000e0000 */
[----:B------:R-:W3:Y:S04]  /*1b810*/  SHFL.IDX PT, R2, R2, 0x7, 0x181f ;  /* 0x00f81f0002027f89 */ /* 0x000ee800000e0000 */
[----:B------:R1:W-:Y:S02]  /*1b820*/  LDGSTS.E.BYPASS.LTC128B.128 [R3+0xcc00], desc[UR60][R12.64], !P1 ;  /* 0x0cc000000c037fae */ /* 0x0003e4000c901d7c */
[----:B-1----:R-:W-:-:S04]  /*1b830*/  IADD3 R12, P1, R35, R11, RZ ;  /* 0x0000000b230c7210 */ /* 0x002fc80007f3e0ff */
[----:B0-----:R-:W-:Y:S02]  /*1b840*/  IADD3.X R13, RZ, R21, RZ, P1, !PT ;  /* 0x00000015ff0d7210 */ /* 0x001fe40000ffe4ff */
[----:B------:R-:W-:-:S13]  /*1b850*/  ISETP.LT.OR P1, PT, R7, 0x61, P0 ;  /* 0x000000610700780c */ /* 0x000fda0000721670 */
[----:B------:R2:W-:Y:S02]  /*1b860*/  LDGSTS.E.BYPASS.LTC128B.128 [R3+0xd400], desc[UR60][R12.64], !P1 ;  /* 0x0d4000000c037fae */ /* 0x0005e4000c901d7c */
[----:B--2---:R-:W-:Y:S02]  /*1b870*/  IADD3 R12, P1, R35, R0, RZ ;  /* 0x00000000230c7210 */ /* 0x004fe40007f3e0ff */
[----:B------:R-:W0:Y:S03]  /*1b880*/  SHFL.IDX PT, R0, R20, RZ, 0x181f ;  /* 0x00181fff14007589 */ /* 0x000e2600000e0000 */
[----:B---3--:R-:W-:Y:S01]  /*1b890*/  IMAD.X R13, RZ, RZ, R2, P1 ;  /* 0x000000ffff0d7224 */ /* 0x008fe200008e0602 */
[----:B------:R-:W-:Y:S01]  /*1b8a0*/  ISETP.LT.OR P1, PT, R7, 0x71, P0 ;  /* 0x000000710700780c */ /* 0x000fe20000721670 */
[----:B------:R-:W1:-:S12]  /*1b8b0*/  SHFL.IDX PT, R2, R10, RZ, 0x181f ;  /* 0x00181fff0a027589 */ /* 0x000e5800000e0000 */
[----:B------:R0:W-:Y:S02]  /*1b8c0*/  LDGSTS.E.BYPASS.LTC128B.128 [R3+0xdc00], desc[UR60][R12.64], !P1 ;  /* 0x0dc000000c037fae */ /* 0x0001e4000c901d7c */
[----:B0-----:R-:W-:Y:S02]  /*1b8d0*/  IADD3 R12, P1, R35, R0, RZ ;  /* 0x00000000230c7210 */ /* 0x001fe40007f3e0ff */
[----:B------:R0:W2:Y:S03]  /*1b8e0*/  SHFL.IDX PT, R0, R10, 0x1, 0x181f ;  /* 0x00381f000a007f89 */ /* 0x0000a600000e0000 */
[----:B-1----:R-:W-:Y:S01]  /*1b8f0*/  IMAD.X R13, RZ, RZ, R2, P1 ;  /* 0x000000ffff0d7224 */ /* 0x002fe200008e0602 */
[----:B------:R-:W-:Y:S01]  /*1b900*/  ISETP.LT.OR P1, PT, R7, 0x81, P0 ;  /* 0x000000810700780c */ /* 0x000fe20000721670 */
[----:B------:R0:W1:-:S12]  /*1b910*/  SHFL.IDX PT, R10, R20, 0x1, 0x181f ;  /* 0x00381f00140a7f89 */ /* 0x00005800000e0000 */
[----:B------:R0:W-:Y:S01]  /*1b920*/  LDGSTS.E.BYPASS.LTC128B.128 [R3+0xe400], desc[UR60][R12.64], !P1 ;  /* 0x0e4000000c037fae */ /* 0x0001e2000c901d7c */
[----:B------:R-:W-:-:S13]  /*1b930*/  ISETP.GE.AND P1, PT, R7, 0x11, PT ;  /* 0x000000110700780c */ /* 0x000fda0003f26270 */
        /* <DEDUP_REMOVED lines=12> */
[----:B012---:R-:W-:-:S07]  /*1ba00*/  @P3 LOP3.LUT R25, R25, 0x100, RZ, 0xfc, !PT ;  /* 0x0000010019193812 */ /* 0x007fce00078efcff */
.L_x_7834:
        /* <DEDUP_REMOVED lines=9> */
.L_x_7621:
[----:B------:R-:W-:Y:S02]  /*1baa0*/  PLOP3.LUT P3, PT, P3, P0, PT, 0xa2, 0x0 ;  /* 0x000000000000781c */ /* 0x000fe40001f61472 */
[----:B------:R-:W-:-:S08]  /*1bab0*/  @P0 R2UR P3, UR4, R6 ;  /* 0x00000000060402ca */ /* 0x000fd00000060000 */
[----:B------:R-:W-:-:S05]  /*1bac0*/  @P0 PLOP3.LUT P0, PT, P3, PT, PT, 0x80, 0x0 ;  /* 0x000000000000081c */ /* 0x000fca0001f0f070 */
[----:B------:R-:W-:Y:S01]  /*1bad0*/  @!P3 SYNCS.ARRIVE.TRANS64.RED.A0T1 RZ, [UR4+0x22870], RZ ;  /* 0x022870ffffffb9a7 */ /* 0x000fe20008200404 */
[----:B------:R-:W-:Y:S07]  /*1bae0*/  @!P3 ARRIVES.LDGSTSBAR.64.TRANSCNT [UR4+0x22870] ;  /* 0x02287000ff00b9b0 */ /* 0x000fee0008000a84 */
[----:B------:R-:W-:Y:S05]  /*1baf0*/  @P0 BRA.U.ANY `(.L_x_7621) ;  /* 0xfffffffd00e80947 */ /* 0x000fea000393ffff */
[----:B------:R-:W-:Y:S01]  /*1bb00*/  NOP ;  /* 0x0000000000007918 */ /* 0x000fe20000000000 */
[----:B------:R-:W2:Y:S02]  /*1bb10*/  LDL R0, [R1+0x4c] ;  /* 0x00004c0001007983 */ /* 0x000ea40000100800 */
[----:B--2---:R-:W-:-:S13]  /*1bb20*/  ISETP.NE.AND P6, PT, R0, 0x3, PT ;  /* 0x000000030000780c */ /* 0x004fda0003fc5270 */
[----:B------:R-:W-:Y:S05]  /*1bb30*/  @!P6 BRA `(.L_x_7622) ;  /* 0x000000000004e947 */ /* 0x000fea0003800000 */
[----:B------:R-:W-:Y:S01]  /*1bb40*/  BPT.TRAP 0x1 ;  /* 0x000000040000795c */ /* 0x000fe20000300000 */
.L_x_7622:
[----:B------:R1:W-:Y:S01]  /*1bb50*/  SYNCS.ARRIVE.TRANS64.A1T0 RZ, [R6+URZ+0x22870], RZ ;  /* 0x022870ff06ff79a7 */ /* 0x0003e2000810003f */
[----:B------:R-:W-:Y:S05]  /*1bb60*/  @!P6 BRA `(.L_x_7623) ;  /* 0x000000000004e947 */ /* 0x000fea0003800000 */
[----:B------:R-:W-:Y:S01]  /*1bb70*/  BPT.TRAP 0x1 ;  /* 0x000000040000795c */ /* 0x000fe20000300000 */
.L_x_7623:
[----:B------:R-:W2:Y:S01]  /*1bb80*/  LDL R0, [R1+0x34] ;  /* 0x0000340001007983 */ /* 0x000ea20000100800 */
[----:B------:R-:W-:Y:S01]  /*1bb90*/  BSSY B0, `(.L_x_7624) ;  /* 0x0000003000007945 */ /* 0x000fe20003800000 */
[----:B--2---:R-:W2:Y:S03]  /*1bba0*/  SYNCS.PHASECHK.TRANS64.TRYWAIT P0, [R6+URZ+0x22840], R0 ;  /* 0x02284000060075a7 */ /* 0x004ea6000800017f */
[----:B--2---:R-:W-:Y:S05]  /*1bbb0*/  @!P0 BRA `(.L_x_7625) ;  /* 0x0000007c006c8947 */ /* 0x004fea0003800000 */
.L_x_7835:
[----:B------:R-:W-:Y:S05]  /*1bbc0*/  BSYNC B0 ;  /* 0x0000000000007941 */ /* 0x000fea0003800000 */
.L_x_7624:
[----:B--2---:R-:W2:Y:S01]  /*1bbd0*/  LDL.LU R0, [R1+0x28] ;  /* 0x0000280001007983 */ /* 0x004ea20000300800 */
[----:B------:R-:W-:Y:S01]  /*1bbe0*/  ULDC.64 UR4, c[0x0][0x310] ;  /* 0x0000c40000047ab9 */ /* 0x000fe20000000a00 */
[----:B------:R-:W-:Y:S02]  /*1bbf0*/  ULDC.64 UR6, c[0x0][0x300] ;  /* 0x0000c00000067ab9 */ /* 0x000fe40000000a00 */
[----:B------:R-:W3:Y:S04]  /*1bc00*/  LDL.LU R12, [R1+0x30] ;  /* 0x00003000010c7983 */ /* 0x000ee80000300800 */
[----:B------:R-:W4:Y:S04]  /*1bc10*/  LDL.LU R7, [R1+0x2c] ;  /* 0x00002c0001077983 */ /* 0x000f280000300800 */
[----:B------:R-:W5:Y:S01]  /*1bc20*/  LDL R2, [R1+0xc] ;  /* 0x00000c0001027983 */ /* 0x000f620000100800 */
[----:B0-----:R-:W-:-:S04]  /*1bc30*/  IMAD.WIDE.U32 R10, R4, UR4, RZ ;  /* 0x00000004040a7c25 */ /* 0x001fc8000f8e00ff */
[----:B------:R-:W-:-:S04]  /*1bc40*/  IMAD R33, R33, UR4, RZ ;  /* 0x0000000421217c24 */ /* 0x000fc8000f8e02ff */
[----:B------:R-:W-:Y:S02]  /*1bc50*/  IMAD R33, R5, UR5, R33 ;  /* 0x0000000505217c24 */ /* 0x000fe4000f8e0221 */
[----:B--2---:R-:W-:-:S04]  /*1bc60*/  IMAD R0, R0, UR4, RZ ;  /* 0x0000000400007c24 */ /* 0x004fc8000f8e02ff */
[----:B------:R-:W-:Y:S02]  /*1bc70*/  IMAD R0, R4, UR5, R0 ;  /* 0x0000000504007c24 */ /* 0x000fe4000f8e0200 */
[----:B------:R-:W-:Y:S01]  /*1bc80*/  IMAD.WIDE.U32 R4, R5, UR4, RZ ;  /* 0x0000000405047c25 */ /* 0x000fe2000f8e00ff */
[----:B------:R-:W-:Y:S02]  /*1bc90*/  ULDC.64 UR4, c[0x0][0x308] ;  /* 0x0000c20000047ab9 */ /* 0x000fe40000000a00 */
[----:B------:R-:W-:Y:S01]  /*1bca0*/  IADD3 R11, R11, R0, RZ ;  /* 0x000000000b0b7210 */ /* 0x000fe20007ffe0ff */
[----:B---3--:R-:W-:Y:S02]  /*1bcb0*/  IMAD R0, R12, UR6, RZ ;  /* 0x000000060c007c24 */ /* 0x008fe4000f8e02ff */
[----:B------:R-:W-:Y:S01]  /*1bcc0*/  IMAD.IADD R5, R5, 0x1, R33 ;  /* 0x0000000105057824 */ /* 0x000fe200078e0221 */
[----:B------:R-:W0:Y:S01]  /*1bcd0*/  LDC R12, c[0x0][0x2f4] ;  /* 0x0000bd00ff0c7b82 */ /* 0x000e220000000800 */
[----:B------:R-:W-:-:S04]  /*1bce0*/  IMAD.WIDE.U32 R10, R8, UR6, R10 ;  /* 0x00000006080a7c25 */ /* 0x000fc8000f8e000a */
[----:B------:R-:W-:Y:S02]  /*1bcf0*/  IMAD R8, R8, UR7, R0 ;  /* 0x0000000708087c24 */ /* 0x000fe4000f8e0200 */
[----:B----4-:R-:W-:Y:S02]  /*1bd00*/  IMAD R0, R7, UR6, RZ ;  /* 0x0000000607007c24 */ /* 0x010fe4000f8e02ff */
[----:B------:R-:W-:Y:S02]  /*1bd10*/  IMAD.IADD R11, R11, 0x1, R8 ;  /* 0x000000010b0b7824 */ /* 0x000fe400078e0208 */
[C---:B------:R-:W-:Y:S02]  /*1bd20*/  IMAD R8, R9.reuse, UR7, R0 ;  /* 0x0000000709087c24 */ /* 0x040fe4000f8e0200 */
[----:B------:R-:W-:Y:S01]  /*1bd30*/  IMAD.WIDE.U32 R4, R9, UR6, R4 ;  /* 0x0000000609047c25 */ /* 0x000fe2000f8e0004 */
[----:B------:R-:W-:-:S03]  /*1bd40*/  ULDC.64 UR6, c[0x0][0x2e8] ;  /* 0x0000ba0000067ab9 */ /* 0x000fc60000000a00 */
[----:B------:R-:W-:-:S04]  /*1bd50*/  IMAD.WIDE.U32 R10, R18, UR4, R10 ;  /* 0x00000004120a7c25 */ /* 0x000fc8000f8e000a */
[----:B-----5:R-:W-:Y:S01]  /*1bd60*/  IMAD R7, R2, UR4, RZ ;  /* 0x0000000402077c24 */ /* 0x020fe2000f8e02ff */
[----:B------:R-:W-:Y:S01]  /*1bd70*/  IADD3 R2, P0, R10, UR6, RZ ;  /* 0x000000060a027c10 */ /* 0x000fe2000ff1e0ff */
[----:B------:R-:W-:Y:S01]  /*1bd80*/  IMAD.IADD R5, R5, 0x1, R8 ;  /* 0x0000000105057824 */ /* 0x000fe200078e0208 */
[----:B0-----:R-:W-:Y:S01]  /*1bd90*/  ISETP.GE.AND P3, PT, R35, R12, PT ;  /* 0x0000000c2300720c */ /* 0x001fe20003f66270 */
[C---:B------:R-:W-:Y:S02]  /*1bda0*/  IMAD R7, R18.reuse, UR5, R7 ;  /* 0x0000000512077c24 */ /* 0x040fe4000f8e0207 */
[----:B------:R-:W-:Y:S01]  /*1bdb0*/  IMAD.WIDE.U32 R8, R18, UR4, R4 ;  /* 0x0000000412087c25 */ /* 0x000fe2000f8e0004 */
[----:B------:R-:W-:Y:S02]  /*1bdc0*/  UMOV UR4, 0xffffffff ;  /* 0xffffffff00047882 */ /* 0x000fe40000000000 */
[----:B------:R-:W-:Y:S02]  /*1bdd0*/  IADD3.X R0, R11, UR7, R7, P0, !PT ;  /* 0x000000070b007c10 */ /* 0x000fe400087fe407 */
[----:B------:R-:W-:-:S04]  /*1bde0*/  IADD3 R5, P0, R8, UR6, RZ ;  /* 0x0000000608057c10 */ /* 0x000fc8000ff1e0ff */
[----:B------:R-:W-:Y:S01]  /*1bdf0*/  IADD3.X R4, R7, UR7, R9, P0, !PT ;  /* 0x0000000707047c10 */ /* 0x000fe200087fe409 */
[----:B------:R-:W-:Y:S08]  /*1be00*/  BRA.DIV UR4, `(.L_x_7626) ;  /* 0x0000007a04f07947 */ /* 0x000ff0000b800000 */
[----:B------:R-:W0:Y:S01]  /*1be10*/  SHFL.IDX PT, R8, R2, RZ, 0x181f ;  /* 0x00181fff02087589 */ /* 0x000e2200000e0000 */
[----:B------:R-:W-:-:S03]  /*1be20*/  LOP3.LUT R25, R25, 0xffffefff, RZ, 0xc0, !PT ;  /* 0xffffefff19197812 */ /* 0x000fc600078ec0ff */
[----:B------:R-:W2:Y:S01]  /*1be30*/  SHFL.IDX PT, R7, R0, RZ, 0x181f ;  /* 0x00181fff00077589 */ /* 0x000ea200000e0000 */
[----:B------:R-:W-:-:S04]  /*1be40*/  @P4 LOP3.LUT R25, R25, 0x1000, RZ, 0xfc, !PT ;  /* 0x0000100019194812 */ /* 0x000fc800078efcff */
[C---:B------:R-:W-:Y:S02]  /*1be50*/  LOP3.LUT P4, RZ, R25.reuse, 0x40, RZ, 0xc0, !PT ;  /* 0x0000004019ff7812 */ /* 0x040fe4000788c0ff */
[----:B------:R-:W-:-:S04]  /*1be60*/  LOP3.LUT R25, R25, 0xfffff7ff, RZ, 0xc0, !PT ;  /* 0xfffff7ff19197812 */ /* 0x000fc800078ec0ff */
[----:B------:R-:W-:-:S04]  /*1be70*/  @P1 LOP3.LUT R25, R25, 0x800, RZ, 0xfc, !PT ;  /* 0x0000080019191812 */ /* 0x000fc800078efcff */
[C---:B------:R-:W-:Y:S02]  /*1be80*/  LOP3.LUT P1, RZ, R25.reuse, 0x10, RZ, 0xc0, !PT ;  /* 0x0000001019ff7812 */ /* 0x040fe4000782c0ff */
[----:B------:R-:W-:Y:S02]  /*1be90*/  LOP3.LUT R25, R25, 0xfffffbff, RZ, 0xc0, !PT ;  /* 0xfffffbff19197812 */ /* 0x000fe400078ec0ff */
[----:B0-----:R-:W-:Y:S02]  /*1bea0*/  @P4 IADD3 R8, P0, R35, R8, RZ ;  /* 0x0000000823084210 */ /* 0x001fe40007f1e0ff */
[----:B------:R-:W-:Y:S02]  /*1beb0*/  @P2 LOP3.LUT R25, R25, 0x400, RZ, 0xfc, !PT ;  /* 0x0000040019192812 */ /* 0x000fe400078efcff */
[----:B--2---:R-:W-:Y:S02]  /*1bec0*/  @P4 IADD3.X R7, RZ, R7, RZ, P0, !PT ;  /* 0x00000007ff074210 */ /* 0x004fe400007fe4ff */
[----:B------:R-:W-:-:S02]  /*1bed0*/  LOP3.LUT P2, RZ, R25, 0x8, RZ, 0xc0, !PT ;  /* 0x0000000819ff7812 */ /* 0x000fc4000784c0ff */
[C---:B------:R-:W-:Y:S01]  /*1bee0*/  LOP3.LUT P6, RZ, R25.reuse, 0x80, RZ, 0xc0, !PT ;  /* 0x0000008019ff7812 */ /* 0x040fe200078cc0ff */
[----:B------:R-:W-:Y:S02]  /*1bef0*/  @P4 IMAD.MOV.U32 R9, RZ, RZ, R7 ;  /* 0x000000ffff094224 */ /* 0x000fe400078e0007 */
[----:B------:R-:W-:Y:S04]  /*1bf00*/  SHFL.IDX PT, R7, R0, 0x1, 0x181f ;  /* 0x00381f0000077f89 */ /* 0x000fe800000e0000 */
[----:B------:R0:W-:Y:S01]  /*1bf10*/  @P4 LDGSTS.E.BYPASS.LTC128B.128 [R3+0x18400], desc[UR60][R8.64], !P3 ;  /* 0x1840000008034fae */ /* 0x0001e2000d901d7c */
[----:B------:R-:W-:-:S03]  /*1bf20*/  LOP3.LUT P4, RZ, R25, 0x1000, RZ, 0xc0, !PT ;  /* 0x0000100019ff7812 */ /* 0x000fc6000788c0ff */
[----:B0-----:R-:W0:Y:S02]  /*1bf30*/  SHFL.IDX PT, R8, R2, 0x1, 0x181f ;  /* 0x00381f0002087f89 */ /* 0x001e2400000e0000 */
[----:B0-----:R-:W-:-:S05]  /*1bf40*/  @P1 IADD3 R8, P0, R35, R8, RZ ;  /* 0x0000000823081210 */ /* 0x001fca0007f1e0ff */
[----:B------:R-:W-:-:S04]  /*1bf50*/  @P1 IMAD.X R7, RZ, RZ, R7, P0 ;  /* 0x000000ffff071224 */ /* 0x000fc800000e0607 */
[----:B------:R-:W-:Y:S02]  /*1bf60*/  @P1 IMAD.MOV.U32 R9, RZ, RZ, R7 ;  /* 0x000000ffff091224 */ /* 0x000fe400078e0007 */
[----:B------:R-:W-:Y:S04]  /*1bf70*/  SHFL.IDX PT, R7, R0, 0x2, 0x181f ;  /* 0x00581f0000077f89 */ /* 0x000fe800000e0000 */
[----:B------:R0:W-:Y:S01]  /*1bf80*/  @P1 LDGSTS.E.BYPASS.LTC128B.128 [R3+0x18c00], desc[UR60][R8.64], !P3 ;  /* 0x18c0000008031fae */ /* 0x0001e2000d901d7c */
[----:B------:R-:W-:-:S03]  /*1bf90*/  LOP3.LUT P1, RZ, R25, 0x800, RZ, 0xc0, !PT ;  /* 0x0000080019ff7812 */ /* 0x000fc6000782c0ff */
[----:B0-----:R-:W0:Y:S02]  /*1bfa0*/  SHFL.IDX PT, R8, R2, 0x2, 0x181f ;  /* 0x00581f0002087f89 */ /* 0x001e2400000e0000 */
[----:B0-----:R-:W-:-:S04]  /*1bfb0*/  @P2 IADD3 R8, P0, R35, R8, RZ ;  /* 0x0000000823082210 */ /* 0x001fc80007f1e0ff */
[----:B------:R-:W-:-:S05]  /*1bfc0*/  @P2 IADD3.X R7, RZ, R7, RZ, P0, !PT ;  /* 0x00000007ff072210 */ /* 0x000fca00007fe4ff */
        /* <DEDUP_REMOVED lines=11> */
[----:B0-----:R-:W0:Y:S10]  /*1c080*/  SHFL.IDX PT, R8, R2, 0x4, 0x181f ;  /* 0x00981f0002087f89 */ /* 0x001e3400000e0000 */
[----:B0-----:R-:W-:-:S04]  /*1c090*/  @P5 IADD3 R8, P0, R35, R8, RZ ;  /* 0x0000000823085210 */ /* 0x001fc80007f1e0ff */
[----:B------:R-:W-:-:S05]  /*1c0a0*/  @P5 IADD3.X R7, RZ, R7, RZ, P0, !PT ;  /* 0x00000007ff075210 */ /* 0x000fca00007fe4ff */
[----:B------:R-:W-:Y:S02]  /*1c0b0*/  @P5 IMAD.MOV.U32 R9, RZ, RZ, R7 ;  /* 0x000000ffff095224 */ /* 0x000fe400078e0007 */
[----:B------:R-:W-:Y:S04]  /*1c0c0*/  SHFL.IDX PT, R7, R0, 0x5, 0x181f ;  /* 0x00b81f0000077f89 */ /* 0x000fe800000e0000 */
[----:B------:R0:W-:Y:S04]  /*1c0d0*/  @P5 LDGSTS.E.BYPASS.LTC128B.128 [R3+0x1a400], desc[UR60][R8.64], !P3 ;  /* 0x1a40000008035fae */ /* 0x0001e8000d901d7c */
[----:B0-----:R-:W0:Y:S02]  /*1c0e0*/  SHFL.IDX PT, R8, R2, 0x5, 0x181f ;  /* 0x00b81f0002087f89 */ /* 0x001e2400000e0000 */
[----:B0-----:R-:W-:-:S05]  /*1c0f0*/  @P6 IADD3 R8, P0, R35, R8, RZ ;  /* 0x0000000823086210 */ /* 0x001fca0007f1e0ff */
[----:B------:R-:W-:-:S04]  /*1c100*/  @P6 IMAD.X R7, RZ, RZ, R7, P0 ;  /* 0x000000ffff076224 */ /* 0x000fc800000e0607 */
[----:B------:R-:W-:Y:S02]  /*1c110*/  @P6 IMAD.MOV.U32 R9, RZ, RZ, R7 ;  /* 0x000000ffff096224 */ /* 0x000fe400078e0007 */
[----:B------:R-:W-:Y:S04]  /*1c120*/  SHFL.IDX PT, R7, R0, 0x6, 0x181f ;  /* 0x00d81f0000077f89 */ /* 0x000fe800000e0000 */
[----:B------:R0:W-:Y:S04]  /*1c130*/  @P6 LDGSTS.E.BYPASS.LTC128B.128 [R3+0x1ac00], desc[UR60][R8.64], !P3 ;  /* 0x1ac0000008036fae */ /* 0x0001e8000d901d7c */
[----:B------:R-:W-:Y:S04]  /*1c140*/  SHFL.IDX PT, R0, R0, 0x7, 0x181f ;  /* 0x00f81f0000007f89 */ /* 0x000fe800000e0000 */
[----:B0-----:R-:W0:Y:S02]  /*1c150*/  SHFL.IDX PT, R8, R2, 0x6, 0x181f ;  /* 0x00d81f0002087f89 */ /* 0x001e2400000e0000 */
[----:B0-----:R-:W-:-:S04]  /*1c160*/  @P4 IADD3 R8, P0, R35, R8, RZ ;  /* 0x0000000823084210 */ /* 0x001fc80007f1e0ff */
[----:B------:R-:W-:-:S05]  /*1c170*/  @P4 IADD3.X R7, RZ, R7, RZ, P0, !PT ;  /* 0x00000007ff074210 */ /* 0x000fca00007fe4ff */
[----:B------:R-:W-:-:S05]  /*1c180*/  @P4 IMAD.MOV.U32 R9, RZ, RZ, R7 ;  /* 0x000000ffff094224 */ /* 0x000fca00078e0007 */
[----:B------:R0:W-:Y:S04]  /*1c190*/  @P4 LDGSTS.E.BYPASS.LTC128B.128 [R3+0x1b400], desc[UR60][R8.64], !P3 ;  /* 0x1b40000008034fae */ /* 0x0001e8000d901d7c */
[----:B0-----:R-:W0:Y:S04]  /*1c1a0*/  SHFL.IDX PT, R8, R2, 0x7, 0x181f ;  /* 0x00f81f0002087f89 */ /* 0x001e2800000e0000 */
[----:B------:R-:W2:Y:S04]  /*1c1b0*/  SHFL.IDX PT, R2, R5, RZ, 0x181f ;  /* 0x00181fff05027589 */ /* 0x000ea800000e0000 */
[----:B------:R-:W-:Y:S01]  /*1c1c0*/  SHFL.IDX PT, R5, R5, 0x1, 0x181f ;  /* 0x00381f0005057f89 */ /* 0x000fe200000e0000 */
[----:B0-----:R-:W-:-:S05]  /*1c1d0*/  @P1 IADD3 R8, P0, R35, R8, RZ ;  /* 0x0000000823081210 */ /* 0x001fca0007f1e0ff */
[----:B------:R-:W-:Y:S01]  /*1c1e0*/  @P1 IMAD.X R9, RZ, RZ, R0, P0 ;  /* 0x000000ffff091224 */ /* 0x000fe200000e0600 */
[----:B--2---:R-:W-:Y:S01]  /*1c1f0*/  @P2 IADD3 R2, P0, R35, R2, RZ ;  /* 0x0000000223022210 */ /* 0x004fe20007f1e0ff */
[----:B------:R-:W0:Y:S04]  /*1c200*/  SHFL.IDX PT, R0, R4, RZ, 0x181f ;  /* 0x00181fff04007589 */ /* 0x000e2800000e0000 */
[----:B------:R2:W-:Y:S04]  /*1c210*/  @P1 LDGSTS.E.BYPASS.LTC128B.128 [R3+0x1bc00], desc[UR60][R8.64], !P3 ;  /* 0x1bc0000008031fae */ /* 0x0005e8000d901d7c */
[----:B------:R-:W3:Y:S01]  /*1c220*/  SHFL.IDX PT, R4, R4, 0x1, 0x181f ;  /* 0x00381f0004047f89 */ /* 0x000ee200000e0000 */
[----:B--2---:R-:W-:Y:S01]  /*1c230*/  @P2 MOV R8, R2 ;  /* 0x0000000200082202 */ /* 0x004fe20000000f00 */
[----:B0-----:R-:W-:-:S04]  /*1c240*/  @P2 IMAD.X R0, RZ, RZ, R0, P0 ;  /* 0x000000ffff002224 */ /* 0x001fc800000e0600 */
[----:B------:R-:W-:-:S05]  /*1c250*/  @P2 IMAD.MOV.U32 R9, RZ, RZ, R0 ;  /* 0x000000ffff092224 */ /* 0x000fca00078e0000 */
[----:B---3--:R0:W-:Y:S02]  /*1c260*/  @P2 LDGSTS.E.BYPASS.LTC128B.128 [R3+0x1c400], desc[UR60][R8.64], !P3 ;  /* 0x1c40000008032fae */ /* 0x0081e4000d901d7c */
.L_x_7857:
[----:B------:R-:W-:-:S13]  /*1c270*/  LOP3.LUT P1, RZ, R25, 0x100, RZ, 0xc0, !PT ;  /* 0x0000010019ff7812 */ /* 0x000fda000782c0ff */
[----:B------:R-:W-:-:S05]  /*1c280*/  @P1 IADD3 R5, P0, R35, R5, RZ ;  /* 0x0000000523051210 */ /* 0x000fca0007f1e0ff */
[----:B------:R-:W-:Y:S01]  /*1c290*/  @P1 IMAD.X R4, RZ, RZ, R4, P0 ;  /* 0x000000ffff041224 */ /* 0x000fe200000e0604 */
[----:B------:R-:W-:-:S04]  /*1c2a0*/  PLOP3.LUT P0, PT, PT, PT, PT, 0x80, 0x0 ;  /* 0x000000000000781c */ /* 0x000fc80003f0f070 */
[----:B------:R-:W-:-:S04]  /*1c2b0*/  @P1 LOP3.LUT R5, R5, R4, RZ, 0x3c, !PT ;  /* 0x0000000405051212 */ /* 0x000fc800078e3cff */
[----:B------:R-:W-:-:S04]  /*1c2c0*/  @P1 LOP3.LUT R4, R5, R4, RZ, 0x3c, !PT ;  /* 0x0000000405041212 */ /* 0x000fc800078e3cff */
[----:B------:R-:W-:-:S05]  /*1c2d0*/  @P1 LOP3.LUT R5, R5, R4, RZ, 0x3c, !PT ;  /* 0x0000000405051212 */ /* 0x000fca00078e3cff */
[----:B------:R-:W-:Y:S01]  /*1c2e0*/  @!PT LDS RZ, [RZ] ;  /* 0x00000000fffff984 */ /* 0x000fe20000000800 */
[----:B------:R-:W-:Y:S01]  /*1c2f0*/  @!PT LDS RZ, [RZ] ;  /* 0x00000000fffff984 */ /* 0x000fe20000000800 */
[----:B------:R-:W-:Y:S01]  /*1c300*/  @!PT LDS RZ, [RZ] ;  /* 0x00000000fffff984 */ /* 0x000fe20000000800 */
[----:B------:R2:W-:Y:S01]  /*1c310*/  @P1 LDGSTS.E.BYPASS.LTC128B.128 [R3+0x1cc00], desc[UR60][R4.64], !P3 ;  /* 0x1cc0000004031fae */ /* 0x0005e2000d901d7c */
[----:B------:R-:W-:Y:S01]  /*1c320*/  NOP ;  /* 0x0000000000007918 */ /* 0x000fe20000000000 */
.L_x_7627:
[----:B------:R-:W-:Y:S02]  /*1c330*/  PLOP3.LUT P1, PT, P1, P0, PT, 0xa2, 0x0 ;  /* 0x000000000000781c */ /* 0x000fe40000f21472 */
[----:B------:R-:W-:-:S08]  /*1c340*/  @P0 R2UR P1, UR4, R6 ;  /* 0x00000000060402ca */ /* 0x000fd00000020000 */
[----:B------:R-:W-:-:S05]  /*1c350*/  @P0 PLOP3.LUT P0, PT, P1, PT, PT, 0x80, 0x0 ;  /* 0x000000000000081c */ /* 0x000fca0000f0f070 */
[----:B------:R-:W-:Y:S01]  /*1c360*/  @!P1 SYNCS.ARRIVE.TRANS64.RED.A0T1 RZ, [UR4+0x22830], RZ ;  /* 0x022830ffffff99a7 */ /* 0x000fe20008200404 */
[----:B------:R-:W-:Y:S07]  /*1c370*/  @!P1 ARRIVES.LDGSTSBAR.64.TRANSCNT [UR4+0x22830] ;  /* 0x02283000ff0099b0 */ /* 0x000fee0008000a84 */
[----:B------:R-:W-:Y:S05]  /*1c380*/  @P0 BRA.U.ANY `(.L_x_7627) ;  /* 0xfffffffd00e80947 */ /* 0x000fea000393ffff */
[----:B------:R-:W-:Y:S01]  /*1c390*/  NOP ;  /* 0x0000000000007918 */ /* 0x000fe20000000000 */
[----:B------:R-:W3:Y:S02]  /*1c3a0*/  LDL R0, [R1+0x4c] ;  /* 0x00004c0001007983 */ /* 0x000ee40000100800 */
[----:B---3--:R-:W-:-:S13]  /*1c3b0*/  ISETP.NE.AND P2, PT, R0, 0x3, PT ;  /* 0x000000030000780c */ /* 0x008fda0003f45270 */
[----:B------:R-:W-:Y:S05]  /*1c3c0*/  @!P2 BRA `(.L_x_7628) ;  /* 0x000000000004a947 */ /* 0x000fea0003800000 */
[----:B------:R-:W-:Y:S01]  /*1c3d0*/  BPT.TRAP 0x1 ;  /* 0x000000040000795c */ /* 0x000fe20000300000 */
.L_x_7628:
[----:B0-2---:R0:W5:Y:S01]  /*1c3e0*/  LDL.LU R3, [R1+0x40] ;  /* 0x0000400001037983 */ /* 0x0051620000300800 */
        /* <DEDUP_REMOVED lines=10> */
[C---:B------:R-:W-:Y:S01]  /*1c490*/  IMAD.WIDE.U32 R30, R32.reuse, UR4, RZ ;  /* 0x00000004201e7c25 */ /* 0x040fe2000f8e00ff */
[----:B------:R-:W-:Y:S02]  /*1c4a0*/  BSSY B6, `(.L_x_7629) ;  /* 0x0000017000067945 */ /* 0x000fe40003800000 */
[----:B------:R-:W-:Y:S01]  /*1c4b0*/  ISETP.NE.AND.EX P0, PT, RZ, UR7, PT, P0 ;  /* 0x00000007ff007c0c */ /* 0x000fe2000bf05300 */
[----:B------:R-:W-:-:S03]  /*1c4c0*/  IMAD R29, R32, UR5, R2 ;  /* 0x00000005201d7c24 */ /* 0x000fc6000f8e0202 */
[----:B------:R-:W-:Y:S02]  /*1c4d0*/  SEL R26, R26, RZ, !P0 ;  /* 0x000000ff1a1a7207 */ /* 0x000fe40004000000 */
[----:B------:R-:W-:Y:S02]  /*1c4e0*/  IADD3 R29, R31, R29, RZ ;  /* 0x0000001d1f1d7210 */ /* 0x000fe40007ffe0ff */
        /* <DEDUP_REMOVED lines=8> */
[----:B------:R-:W2:Y:S01]  /*1c570*/  LDC.64 R2, c[0x4][R2] ;  /* 0x0100000002027b82 */ /* 0x000ea20000000a00 */
[----:B------:R-:W-:Y:S01]  /*1c580*/  IMAD.U32 R5, RZ, RZ, UR5 ;  /* 0x00000005ff057e24 */ /* 0x000fe2000f8e00ff */
[----:B------:R-:W-:Y:S01]  /*1c590*/  MOV R12, 0x1 ;  /* 0x00000001000c7802 */ /* 0x000fe20000000f00 */
[----:B01----:R-:W-:Y:S02]  /*1c5a0*/  IMAD.U32 R6, RZ, RZ, UR6 ;  /* 0x00000006ff067e24 */ /* 0x003fe4000f8e00ff */
[----:B------:R-:W-:-:S02]  /*1c5b0*/  IMAD.U32 R10, RZ, RZ, UR8 ;  /* 0x00000008ff0a7e24 */ /* 0x000fc4000f8e00ff */
[----:B------:R-:W-:Y:S02]  /*1c5c0*/  IMAD.U32 R11, RZ, RZ, UR9 ;  /* 0x00000009ff0b7e24 */ /* 0x000fe4000f8e00ff */
[----:B------:R-:W-:Y:S02]  /*1c5d0*/  IMAD.MOV.U32 R8, RZ, RZ, 0x70 ;  /* 0x00000070ff087424 */ /* 0x000fe400078e00ff */
[----:B------:R-:W-:-:S07]  /*1c5e0*/  IMAD.MOV.U32 R13, RZ, RZ, RZ ;  /* 0x000000ffff0d7224 */ /* 0x000fce00078e00ff */
[----:B------:R-:W-:-:S07]  /*1c5f0*/  LEPC R20, `(.L_x_7630) ;  /* 0x000000001014794e */ /* 0x000fce0000000000 */
[----:B--2---:R-:W-:Y:S05]  /*1c600*/  CALL.ABS.NOINC R2 ;  /* 0x0000000002007343 */ /* 0x004fea0003c00000 */
.L_x_7630:
[----:B------:R-:W-:Y:S05]  /*1c610*/  BSYNC B6 ;  /* 0x0000000000067941 */ /* 0x000fea0003800000 */
.L_x_7629:
[----:B------:R-:W2:Y:S01]  /*1c620*/  LDL R20, [R1+0xc] ;  /* 0x00000c0001147983 */ /* 0x000ea20000100800 */
[----:B------:R-:W3:Y:S01]  /*1c630*/  LDC R7, c[0x0][0x448] ;  /* 0x00011200ff077b82 */ /* 0x000ee20000000800 */
[----:B------:R-:W-:Y:S01]  /*1c640*/  ULDC.64 UR4, c[0x0][0x2d8] ;  /* 0x0000b60000047ab9 */ /* 0x000fe20000000a00 */
[----:B------:R-:W-:Y:S01]  /*1c650*/  IMAD.MOV.U32 R2, RZ, RZ, R30 ;  /* 0x000000ffff027224 */ /* 0x000fe200078e001e */
[----:B------:R4:W5:Y:S01]  /*1c660*/  LDL R10, [R1+0x44] ;  /* 0x00004400010a7983 */ /* 0x0009620000100800 */
[----:B------:R-:W-:Y:S01]  /*1c670*/  IMAD.MOV.U32 R3, RZ, RZ, R29 ;  /* 0x000000ffff037224 */ /* 0x000fe200078e001d */
[----:B------:R-:W-:Y:S02]  /*1c680*/  ULDC.64 UR6, c[0x0][0x280] ;  /* 0x0000a00000067ab9 */ /* 0x000fe40000000a00 */
[----:B------:R4:W5:Y:S01]  /*1c690*/  LDL R9, [R1+0x38] ;  /* 0x0000380001097983 */ /* 0x0009620000100800 */
[----:B---3--:R-:W-:Y:S01]  /*1c6a0*/  ISETP.NE.AND P0, PT, R7, 0x1, PT ;  /* 0x000000010700780c */ /* 0x008fe20003f05270 */
[----:B------:R-:W-:-:S12]  /*1c6b0*/  IMAD.WIDE.U32 R2, R18, UR4, R2 ;  /* 0x0000000412027c25 */ /* 0x000fd8000f8e0002 */
[----:B------:R-:W3:Y:S08]  /*1c6c0*/  @P0 LDC R5, c[0x0][0x44c] ;  /* 0x00011300ff050b82 */ /* 0x000ef00000000800 */
[----:B01----:R-:W0:Y:S01]  /*1c6d0*/  @P0 LDC R6, c[0x0][0x450] ;  /* 0x00011400ff060b82 */ /* 0x003e220000000800 */
[----:B------:R-:W-:Y:S02]  /*1c6e0*/  IMAD.SHL.U32 R17, R17, 0x80, RZ ;  /* 0x0000008011117824 */ /* 0x000fe400078e00ff */
[----:B--2---:R-:W-:-:S02]  /*1c6f0*/  IMAD R0, R20, UR4, RZ ;  /* 0x0000000414007c24 */ /* 0x004fc4000f8e02ff */
        /* <DEDUP_REMOVED lines=8> */
[----:B------:R-:W-:Y:S01]  /*1c780*/  IMAD.IADD R3, R3, 0x1, R0 ;  /* 0x0000000103037824 */ /* 0x000fe200078e0200 */
[C---:B-1----:R-:W-:Y:S01]  /*1c790*/  LOP3.LUT R21, R20.reuse, 0x7f, RZ, 0xc0, !PT ;  /* 0x0000007f14157812 */ /* 0x042fe200078ec0ff */
[----:B------:R-:W-:-:S03]  /*1c7a0*/  IMAD.SHL.U32 R20, R20, 0x10, RZ ;  /* 0x0000001014147824 */ /* 0x000fc600078e00ff */
[----:B------:R-:W-:-:S04]  /*1c7b0*/  SHF.R.U32.HI R21, RZ, 0x3, R21 ;  /* 0x00000003ff157819 */ /* 0x000fc80000011615 */
[----:B------:R-:W-:-:S04]  /*1c7c0*/  LOP3.LUT R20, R21, 0x70, R20, 0xf8, !PT ;  /* 0x0000007015147812 */ /* 0x000fc800078ef814 */
[----:B------:R-:W-:-:S05]  /*1c7d0*/  LOP3.LUT R0, R20, R17, RZ, 0xfc, !PT ;  /* 0x0000001114007212 */ /* 0x000fca00078efcff */
[----:B---3--:R-:W-:Y:S01]  /*1c7e0*/  @P0 IMAD.HI.U32 R5, R0, R5, RZ ;  /* 0x0000000500050227 */ /* 0x008fe200078e00ff */
[----:B------:R-:W-:Y:S01]  /*1c7f0*/  MOV R4, R0 ;  /* 0x0000000000047202 */ /* 0x000fe20000000f00 */
[----:B------:R-:W1:Y:S03]  /*1c800*/  S2R R20, SR_TID.X ;  /* 0x0000000000147919 */ /* 0x000e660000002100 */
[----:B0-----:R-:W-:-:S05]  /*1c810*/  @P0 SHF.R.U32.HI R4, RZ, R6, R5 ;  /* 0x00000006ff040219 */ /* 0x001fca0000011605 */
        /* <DEDUP_REMOVED lines=14> */
[----:B------:R-:W-:Y:S01]  /*1c900*/  ISETP.GE.AND P0, PT, R35, UR4, PT ;  /* 0x0000000423007c0c */ /* 0x000fe2000bf06270 */
[----:B------:R-:W-:Y:S01]  /*1c910*/  UMOV UR4, 0xffffffff ;  /* 0xffffffff00047882 */ /* 0x000fe20000000000 */
[----:B-1----:R-:W-:Y:S02]  /*1c920*/  LOP3.LUT R20, R20, 0x7f, RZ, 0xc0, !PT ;  /* 0x0000007f14147812 */ /* 0x002fe400078ec0ff */
[----:B------:R-:W-:Y:S02]  /*1c930*/  IADD3.X R2, R3, UR7, R4, P1, !PT ;  /* 0x0000000703027c10 */ /* 0x000fe40008ffe404 */
[----:B------:R-:W-:Y:S01]  /*1c940*/  SHF.R.U32.HI R20, RZ, 0x3, R20 ;  /* 0x00000003ff147819 */ /* 0x000fe20000011614 */
[----:B----4-:R-:W-:Y:S06]  /*1c950*/  BRA.DIV UR4, `(.L_x_7631) ;  /* 0x0000007e04047947 */ /* 0x010fec000b800000 */
[----:B------:R-:W-:Y:S01]  /*1c960*/  IMAD.IADD R17, R20, 0x1, R17 ;  /* 0x0000000114117824 */ /* 0x000fe200078e0211 */
[----:B------:R-:W0:Y:S01]  /*1c970*/  SHFL.IDX PT, R5, R0, RZ, 0x181f ;  /* 0x00181fff00057589 */ /* 0x000e2200000e0000 */
[----:B-----5:R-:W-:-:S03]  /*1c980*/  IMAD R3, R10, R7, RZ ;  /* 0x000000070a037224 */ /* 0x020fc600078e02ff */
[C---:B------:R-:W-:Y:S01]  /*1c990*/  IADD3 R4, R17.reuse, 0x10, RZ ;  /* 0x0000001011047810 */ /* 0x040fe20007ffe0ff */
[----:B------:R-:W-:Y:S01]  /*1c9a0*/  SHFL.IDX PT, R6, R0, 0x1, 0x181f ;  /* 0x00381f0000067f89 */ /* 0x000fe200000e0000 */
[-C--:B------:R-:W-:Y:S02]  /*1c9b0*/  ISETP.GE.AND P2, PT, R17, R3.reuse, PT ;  /* 0x000000031100720c */ /* 0x080fe40003f46270 */
[----:B------:R-:W-:Y:S02]  /*1c9c0*/  ISETP.GE.AND P1, PT, R4, R3, PT ;  /* 0x000000030400720c */ /* 0x000fe40003f26270 */
[----:B------:R-:W1:Y:S09]  /*1c9d0*/  SHFL.IDX PT, R4, R2, RZ, 0x181f ;  /* 0x00181fff02047589 */ /* 0x000e7200000e0000 */
[----:B0-----:R-:W-:-:S05]  /*1c9e0*/  @!P2 IADD3 R5, P3, R35, R5, RZ ;  /* 0x000000052305a210 */ /* 0x001fca0007f7e0ff */
[----:B-1----:R-:W-:Y:S01]  /*1c9f0*/  @!P2 IMAD.X R8, RZ, RZ, R4, P3 ;  /* 0x000000ffff08a224 */ /* 0x002fe200018e0604 */
[----:B------:R-:W-:Y:S01]  /*1ca00*/  @!P1 IADD3 R6, P3, R35, R6, RZ ;  /* 0x0000000623069210 */ /* 0x000fe20007f7e0ff */
[----:B------:R-:W0:Y:S04]  /*1ca10*/  SHFL.IDX PT, R4, R2, 0x1, 0x181f ;  /* 0x00381f0002047f89 */ /* 0x000e2800000e0000 */
[----:B0-----:R-:W-:Y:S02]  /*1ca20*/  @!P1 IMAD.X R7, RZ, RZ, R4, P3 ;  /* 0x000000ffff079224 */ /* 0x001fe400018e0604 */
[----:B------:R-:W-:Y:S01]  /*1ca30*/  @!P2 IMAD.MOV.U32 R4, RZ, RZ, R5 ;  /* 0x000000ffff04a224 */ /* 0x000fe200078e0005 */
[----:B------:R-:W-:-:S05]  /*1ca40*/  @!P2 MOV R5, R8 ;  /* 0x000000080005a202 */ /* 0x000fca0000000f00 */
[----:B------:R0:W-:Y:S02]  /*1ca50*/  @!P2 LDGSTS.E.BYPASS.LTC128B.128 [R9+0x14400], desc[UR60][R4.64], !P0 ;  /* 0x144000000409afae */ /* 0x0001e4000c101d7c */
[----:B0-----:R-:W-:Y:S02]  /*1ca60*/  @!P1 IMAD.MOV.U32 R4, RZ, RZ, R6 ;  /* 0x000000ffff049224 */ /* 0x001fe400078e0006 */
[----:B------:R-:W-:-:S05]  /*1ca70*/  @!P1 IMAD.MOV.U32 R5, RZ, RZ, R7 ;  /* 0x000000ffff059224 */ /* 0x000fca00078e0007 */
[----:B------:R0:W-:Y:S02]  /*1ca80*/  @!P1 LDGSTS.E.BYPASS.LTC128B.128 [R9+0x14c00], desc[UR60][R4.64], !P0 ;  /* 0x14c0000004099fae */ /* 0x0001e4000c101d7c */
[----:B0-----:R-:W-:Y:S02]  /*1ca90*/  VIADD R4, R17, 0x20 ;  /* 0x0000002011047836 */ /* 0x001fe40000000000 */
[----:B------:R-:W0:Y:S03]  /*1caa0*/  SHFL.IDX PT, R5, R0, 0x2, 0x181f ;  /* 0x00581f0000057f89 */ /* 0x000e2600000e0000 */
[----:B------:R-:W-:Y:S02]  /*1cab0*/  ISETP.GE.AND P1, PT, R4, R3, PT ;  /* 0x000000030400720c */ /* 0x000fe40003f26270 */
[----:B------:R-:W1:Y:S11]  /*1cac0*/  SHFL.IDX PT, R4, R2, 0x2, 0x181f ;  /* 0x00581f0002047f89 */ /* 0x000e7600000e0000 */
[----:B0-----:R-:W-:-:S04]  /*1cad0*/  @!P1 IADD3 R5, P2, R35, R5, RZ ;  /* 0x0000000523059210 */ /* 0x001fc80007f5e0ff */
[----:B-1----:R-:W-:-:S04]  /*1cae0*/  @!P1 IADD3.X R4, RZ, R4, RZ, P2, !PT ;  /* 0x00000004ff049210 */ /* 0x002fc800017fe4ff */
[----:B------:R-:W-:-:S04]  /*1caf0*/  @!P1 LOP3.LUT R5, R5, R4, RZ, 0x3c, !PT ;  /* 0x0000000405059212 */ /* 0x000fc800078e3cff */
[----:B------:R-:W-:-:S04]  /*1cb00*/  @!P1 LOP3.LUT R4, R5, R4, RZ, 0x3c, !PT ;  /* 0x0000000405049212 */ /* 0x000fc800078e3cff */
[----:B------:R-:W-:-:S05]  /*1cb10*/  @!P1 LOP3.LUT R5, R5, R4, RZ, 0x3c, !PT ;  /* 0x0000000405059212 */ /* 0x000fca00078e3cff */
[----:B------:R0:W-:Y:S02]  /*1cb20*/  @!P1 LDGSTS.E.BYPASS.LTC128B.128 [R9+0x15400], desc[UR60][R4.64], !P0 ;  /* 0x1540000004099fae */ /* 0x0001e4000c101d7c */
[----:B0-----:R-:W-:Y:S02]  /*1cb30*/  VIADD R4, R17, 0x30 ;  /* 0x0000003011047836 */ /* 0x001fe40000000000 */
        /* <DEDUP_REMOVED lines=31> */
[----:B------:R-:W-:Y:S01]  /*1cd30*/  ISETP.GE.AND P2, PT, R4, R3, PT ;  /* 0x000000030400720c */ /* 0x000fe20003f46270 */
[----:B------:R-:W-:Y:S04]  /*1cd40*/  SHFL.IDX PT, R0, R0, 0x7, 0x181f ;  /* 0x00f81f0000007f89 */ /* 0x000fe800000e0000 */
[----:B------:R-:W1:Y:S08]  /*1cd50*/  SHFL.IDX PT, R4, R2, 0x6, 0x181f ;  /* 0x00d81f0002047f89 */ /* 0x000e7000000e0000 */
[----:B0-----:R-:W-:-:S04]  /*1cd60*/  @!P2 IADD3 R5, P1, R35, R5, RZ ;  /* 0x000000052305a210 */ /* 0x001fc80007f3e0ff */
[----:B-1----:R-:W-:-:S04]  /*1cd70*/  @!P2 IADD3.X R4, RZ, R4, RZ, P1, !PT ;  /* 0x00000004ff04a210 */ /* 0x002fc80000ffe4ff */
[----:B------:R-:W-:-:S04]  /*1cd80*/  @!P2 LOP3.LUT R5, R5, R4, RZ, 0x3c, !PT ;  /* 0x000000040505a212 */ /* 0x000fc800078e3cff */
[----:B------:R-:W-:-:S04]  /*1cd90*/  @!P2 LOP3.LUT R4, R5, R4, RZ, 0x3c, !PT ;  /* 0x000000040504a212 */ /* 0x000fc800078e3cff */
[----:B------:R-:W-:-:S05]  /*1cda0*/  @!P2 LOP3.LUT R5, R5, R4, RZ, 0x3c, !PT ;  /* 0x000000040505a212 */ /* 0x000fca00078e3cff */
[----:B------:R0:W-:Y:S04]  /*1cdb0*/  @!P2 LDGSTS.E.BYPASS.LTC128B.128 [R9+0x17400], desc[UR60][R4.64], !P0 ;  /* 0x174000000409afae */ /* 0x0001e8000c101d7c */
[----:B0-----:R0:W1:Y:S02]  /*1cdc0*/  SHFL.IDX PT, R4, R2, 0x7, 0x181f ;  /* 0x00f81f0002047f89 */ /* 0x00106400000e0000 */
.L_x_7874:
[----:B------:R-:W-:-:S05]  /*1cdd0*/  VIADD R17, R17, 0x70 ;  /* 0x0000007011117836 */ /* 0x000fca0000000000 */
[----:B------:R-:W-:-:S13]  /*1cde0*/  ISETP.GE.AND P1, PT, R17, R3, PT ;  /* 0x000000031100720c */ /* 0x000fda0003f26270 */
[----:B0-----:R-:W-:-:S05]  /*1cdf0*/  @!P1 IADD3 R2, P2, R35, R0, RZ ;  /* 0x0000000023029210 */ /* 0x001fca0007f5e0ff */
[----:B-1----:R-:W-:-:S05]  /*1ce00*/  @!P1 IMAD.X R3, RZ, RZ, R4, P2 ;  /* 0x000000ffff039224 */ /* 0x002fca00010e0604 */
[----:B------:R-:W-:Y:S01]  /*1ce10*/  @!PT LDS RZ, [RZ] ;  /* 0x00000000fffff984 */ /* 0x000fe20000000800 */
[----:B------:R-:W-:Y:S01]  /*1ce20*/  @!PT LDS RZ, [RZ] ;  /* 0x00000000fffff984 */ /* 0x000fe20000000800 */
[----:B------:R-:W-:Y:S01]  /*1ce30*/  @!PT LDS RZ, [RZ] ;  /* 0x00000000fffff984 */ /* 0x000fe20000000800 */
[----:B------:R0:W-:Y:S01]  /*1ce40*/  @!P1 LDGSTS.E.BYPASS.LTC128B.128 [R9+0x17c00], desc[UR60][R2.64], !P0 ;  /* 0x17c0000002099fae */ /* 0x0001e2000c101d7c */
[----:B------:R-:W-:Y:S01]  /*1ce50*/  PLOP3.LUT P0, PT, PT, PT, PT, 0x80, 0x0 ;  /* 0x000000000000781c */ /* 0x000fe20003f0f070 */
[----:B------:R-:W-:-:S12]  /*1ce60*/  NOP ;  /* 0x0000000000007918 */ /* 0x000fd80000000000 */
.L_x_7632:
        /* <DEDUP_REMOVED lines=18> */
.L_x_7875:
[----:B------:R-:W-:Y:S05]  /*1cf90*/  BSYNC B0 ;  /* 0x0000000000007941 */ /* 0x000fea0003800000 */
.L_x_7633:
[----:B------:R-:W-:-:S13]  /*1cfa0*/  ISETP.GE.AND P0, PT, R27, 0xa1, PT ;  /* 0x000000a11b00780c */ /* 0x000fda0003f06270 */
[----:B------:R-:W-:Y:S05]  /*1cfb0*/  @!P0 BRA `(.L_x_7635) ;  /* 0x0000001800a88947 */ /* 0x000fea0003800000 */
[----:B------:R1:W5:Y:S01]  /*1cfc0*/  LDL.LU R27, [R1+0x4] ;  /* 0x00000400011b7983 */ /* 0x0003620000300800 */
[----:B------:R-:W-:Y:S02]  /*1cfd0*/  VIADD R36, R36, 0xfffffffe ;  /* 0xfffffffe24247836 */ /* 0x000fe40000000000 */
[----:B------:R-:W-:-:S07]  /*1cfe0*/  IMAD.MOV.U32 R26, RZ, RZ, R34 ;  /* 0x000000ffff1a7224 */ /* 0x000fce00078e0022 */
.L_x_7655:
[----:B0--3--:R-:W2:Y:S01]  /*1cff0*/  LDL R0, [R1+0x10] ;  /* 0x0000100001007983 */ /* 0x009ea20000100800 */
[----:B------:R-:W0:Y:S03]  /*1d000*/  LDC R7, c[0x0][0x430] ;  /* 0x00010c00ff077b82 */ /* 0x000e260000000800 */
[----:B------:R-:W3:Y:S04]  /*1d010*/  LDL R9, [R1+0x14] ;  /* 0x0000140001097983 */ /* 0x000ee80000100800 */
[----:B------:R-:W4:Y:S01]  /*1d020*/  LDL R10, [R1] ;  /* 0x00000000010a7983 */ /* 0x000f220000100800 */
[----:B------:R-:W1:Y:S01]  /*1d030*/  S2R R2, SR_TID.X ;  /* 0x0000000000027919 */ /* 0x000e620000002100 */
[----:B------:R-:W1:Y:S02]  /*1d040*/  S2R R8, SR_TID.X ;  /* 0x0000000000087919 */ /* 0x000e640000002100 */
[----:B------:R-:W4:Y:S01]  /*1d050*/  LDL R12, [R1+0x4c] ;  /* 0x00004c00010c7983 */ /* 0x000f220000100800 */
        /* <DEDUP_REMOVED lines=8> */
[----:B------:R-:W-:-:S03]  /*1d0e0*/  IMAD.SHL.U32 R8, R8, 0x10, RZ ;  /* 0x0000001008087824 */ /* 0x000fc600078e00ff */
[----:B------:R-:W-:-:S04]  /*1d0f0*/  SHF.R.U32.HI R6, RZ, 0x3, R2 ;  /* 0x00000003ff067819 */ /* 0x000fc80000011602 */
[----:B------:R-:W-:Y:S02]  /*1d100*/  LOP3.LUT R8, R6, 0x70, R8, 0xf8, !PT ;  /* 0x0000007006087812 */ /* 0x000fe400078ef808 */
[----:B------:R-:W1:Y:S02]  /*1d110*/  @P0 LDC R6, c[0x0][0x434] ;  /* 0x00010d00ff060b82 */ /* 0x000e640000000800 */
[----:B------:R-:W-:Y:S01]  /*1d120*/  LOP3.LUT R8, R8, 0x80, RZ, 0xfc, !PT ;  /* 0x0000008008087812 */ /* 0x000fe200078efcff */
[----:B------:R-:W-:Y:S05]  /*1d130*/  YIELD ;  /* 0x0000000000007946 */ /* 0x000fea0003800000 */
[----:B------:R-:W-:Y:S01]  /*1d140*/  ULDC.64 UR4, c[0x0][0x428] ;  /* 0x00010a0000047ab9 */ /* 0x000fe20000000a00 */
[----:B------:R-:W-:Y:S01]  /*1d150*/  ISETP.GT.U32.AND P1, PT, R8, 0x9f, PT ;  /* 0x0000009f0800780c */ /* 0x000fe20003f24070 */
[----:B------:R-:W-:Y:S01]  /*1d160*/  ULDC.64 UR6, c[0x0][0x418] ;  /* 0x0001060000067ab9 */ /* 0x000fe20000000a00 */
[----:B--2---:R-:W-:-:S05]  /*1d170*/  IMAD R0, R36, 0xa0, R0 ;  /* 0x000000a024007824 */ /* 0x004fca00078e0200 */
[----:B------:R-:W-:-:S05]  /*1d180*/  IADD3 R4, R4, R0, RZ ;  /* 0x0000000004047210 */ /* 0x000fca0007ffe0ff */
[----:B0-----:R-:W-:-:S04]  /*1d190*/  @P0 IMAD.HI.U32 R5, R4, R5, RZ ;  /* 0x0000000504050227 */ /* 0x001fc800078e00ff */
[----:B------:R-:W-:Y:S01]  /*1d1a0*/  IMAD.MOV.U32 R2, RZ, RZ, R4 ;  /* 0x000000ffff027224 */ /* 0x000fe200078e0004 */
[----:B-1----:R-:W-:Y:S02]  /*1d1b0*/  @P0 SHF.R.U32.HI R2, RZ, R3, R5 ;  /* 0x00000003ff020219 */ /* 0x002fe40000011605 */
[----:B------:R-:W0:Y:S01]  /*1d1c0*/  @P0 LDC R3, c[0x0][0x438] ;  /* 0x00010e00ff030b82 */ /* 0x000e220000000800 */
[----:B------:R-:W-:-:S04]  /*1d1d0*/  IMAD.IADD R0, R8, 0x1, R0 ;  /* 0x0000000108007824 */ /* 0x000fc800078e0200 */
[----:B------:R-:W-:Y:S01]  /*1d1e0*/  @P0 IMAD.HI.U32 R6, R0, R6, RZ ;  /* 0x0000000600060227 */ /* 0x000fe200078e00ff */
[----:B------:R-:W-:-:S04]  /*1d1f0*/  MOV R5, R0 ;  /* 0x0000000000057202 */ /* 0x000fc80000000f00 */
[----:B0-----:R-:W-:Y:S01]  /*1d200*/  @P0 SHF.R.U32.HI R5, RZ, R3, R6 ;  /* 0x00000003ff050219 */ /* 0x001fe20000011606 */
[----:B------:R-:W-:-:S04]  /*1d210*/  IMAD.MOV R6, RZ, RZ, -R2 ;  /* 0x000000ffff067224 */ /* 0x000fc800078e0a02 */
[----:B------:R-:W-:Y:S02]  /*1d220*/  IMAD.MOV R3, RZ, RZ, -R5 ;  /* 0x000000ffff037224 */ /* 0x000fe400078e0a05 */
[C---:B------:R-:W-:Y:S02]  /*1d230*/  IMAD R4, R7.reuse, R6, R4 ;  /* 0x0000000607047224 */ /* 0x040fe400078e0204 */
[----:B------:R-:W-:Y:S01]  /*1d240*/  IMAD R7, R7, R3, R0 ;  /* 0x0000000307077224 */ /* 0x000fe200078e0200 */
[----:B------:R-:W-:Y:S01]  /*1d250*/  SHF.R.S32.HI R3, RZ, 0x1f, R2 ;  /* 0x0000001fff037819 */ /* 0x000fe20000011402 */
[----:B---3--:R-:W-:-:S04]  /*1d260*/  IMAD R0, R9, UR4, RZ ;  /* 0x0000000409007c24 */ /* 0x008fc8000f8e02ff */
[C---:B----4-:R-:W-:Y:S02]  /*1d270*/  IMAD R0, R10.reuse, UR5, R0 ;  /* 0x000000050a007c24 */ /* 0x050fe4000f8e0200 */
[----:B------:R-:W-:-:S04]  /*1d280*/  IMAD.WIDE.U32 R2, R10, UR4, R2 ;  /* 0x000000040a027c25 */ /* 0x000fc8000f8e0002 */
[----:B------:R-:W-:Y:S01]  /*1d290*/  IMAD.IADD R3, R0, 0x1, R3 ;  /* 0x0000000100037824 */ /* 0x000fe200078e0203 */
[----:B------:R-:W-:-:S04]  /*1d2a0*/  LEA R8, P0, R2, UR6, 0x2 ;  /* 0x0000000602087c11 */ /* 0x000fc8000f8010ff */
[----:B------:R-:W-:Y:S02]  /*1d2b0*/  LEA.HI.X R9, R2, UR7, R3, 0x2, P0 ;  /* 0x0000000702097c11 */ /* 0x000fe400080f1403 */
[----:B------:R-:W-:Y:S02]  /*1d2c0*/  @!P1 SHF.R.S32.HI R3, RZ, 0x1f, R5 ;  /* 0x0000001fff039819 */ /* 0x000fe40000011405 */
[----:B------:R-:W-:Y:S02]  /*1d2d0*/  @!P1 MOV R2, R5 ;  /* 0x0000000500029202 */ /* 0x000fe40000000f00 */
[----:B------:R0:W2:Y:S03]  /*1d2e0*/  LDG.E R5, desc[UR60][R8.64] ;  /* 0x0000003c08057981 */ /* 0x0000a6000c1e1900 */
[----:B------:R-:W-:-:S04]  /*1d2f0*/  @!P1 IMAD.WIDE.U32 R2, R10, UR4, R2 ;  /* 0x000000040a029c25 */ /* 0x000fc8000f8e0002 */
[----:B------:R-:W-:Y:S01]  /*1d300*/  @!P1 IMAD.IADD R0, R0, 0x1, R3 ;  /* 0x0000000100009824 */ /* 0x000fe200078e0203 */
[----:B------:R-:W-:Y:S01]  /*1d310*/  @!P1 LEA R10, P0, R2, UR6, 0x2 ;  /* 0x00000006020a9c11 */ /* 0x000fe2000f8010ff */
[----:B------:R-:W-:Y:S02]  /*1d320*/  VIADD R34, R26, 0x1 ;  /* 0x000000011a227836 */ /* 0x000fe40000000000 */
[----:B0-----:R-:W-:Y:S01]  /*1d330*/  IMAD.MOV.U32 R8, RZ, RZ, RZ ;  /* 0x000000ffff087224 */ /* 0x001fe200078e00ff */
[----:B------:R-:W-:Y:S02]  /*1d340*/  @!P1 LEA.HI.X R11, R2, UR7, R0, 0x2, P0 ;  /* 0x00000007020b9c11 */ /* 0x000fe400080f1400 */
[----:B------:R-:W-:Y:S02]  /*1d350*/  MOV R0, R36 ;  /* 0x0000002400007202 */ /* 0x000fe40000000f00 */
[----:B------:R-:W-:Y:S01]  /*1d360*/  ISETP.NE.AND P0, PT, R34, 0x2, PT ;  /* 0x000000022200780c */ /* 0x000fe20003f05270 */
[----:B-----5:R0:W5:Y:S01]  /*1d370*/  @!P1 LDG.E R8, desc[UR60][R10.64] ;  /* 0x0000003c0a089981 */ /* 0x020162000c1e1900 */
[----:B------:R-:W-:-:S02]  /*1d380*/  ISETP.GT.AND P1, PT, R0, RZ, PT ;  /* 0x000000ff0000720c */ /* 0x000fc40003f24270 */
[----:B------:R-:W-:-:S04]  /*1d390*/  SEL R0, RZ, 0x1, P0 ;  /* 0x00000001ff007807 */ /* 0x000fc80000000000 */
[----:B------:R-:W-:-:S05]  /*1d3a0*/  LOP3.LUT R2, R27, R0, RZ, 0x3c, !PT ;  /* 0x000000001b027212 */ /* 0x000fca00078e3cff */
[----:B------:R0:W-:Y:S01]  /*1d3b0*/  STL [R1+0x4], R2 ;  /* 0x0000040201007387 */ /* 0x0001e20000100800 */
[----:B------:R-:W-:Y:S01]  /*1d3c0*/  ISETP.NE.AND P2, PT, R12, 0x3, PT ;  /* 0x000000030c00780c */ /* 0x000fe20003f45270 */
[----:B------:R-:W-:Y:S01]  /*1d3d0*/  VIADD R36, R36, 0xffffffff ;  /* 0xffffffff24247836 */ /* 0x000fe20000000000 */
[----:B------:R-:W-:Y:S02]  /*1d3e0*/  SEL R34, R34, RZ, P0 ;  /* 0x000000ff22227207 */ /* 0x000fe40000000000 */
[----:B--2---:R-:W-:-:S09]  /*1d3f0*/  SHF.R.S32.HI R31, RZ, 0x1f, R5 ;  /* 0x0000001fff1f7819 */ /* 0x004fd20000011405 */
[----:B0-----:R-:W-:Y:S05]  /*1d400*/  @!P2 BRA `(.L_x_7636) ;  /* 0x000000000004a947 */ /* 0x001fea0003800000 */
[----:B------:R-:W-:Y:S01]  /*1d410*/  BPT.TRAP 0x1 ;  /* 0x000000040000795c */ /* 0x000fe20000300000 */
.L_x_7636:
[----:B------:R-:W-:Y:S01]  /*1d420*/  IMAD R0, R34, 0x8, R22 ;  /* 0x0000000822007824 */ /* 0x000fe200078e0216 */
[----:B------:R-:W-:Y:S01]  /*1d430*/  SHF.L.U32 R33, R2, 0x1f, RZ ;  /* 0x0000001f02217819 */ /* 0x000fe200000006ff */
[----:B------:R-:W-:Y:S01]  /*1d440*/  BSSY B0, `(.L_x_7637) ;  /* 0x0000004000007945 */ /* 0x000fe20003800000 */
[----:B------:R-:W-:Y:S02]  /*1d450*/  SHF.R.S32.HI R32, RZ, 0x1f, R4 ;  /* 0x0000001fff207819 */ /* 0x000fe40000011404 */
[----:B------:R-:W0:Y:S02]  /*1d460*/  SYNCS.PHASECHK.TRANS64.TRYWAIT P0, [R0+URZ+0x22880], R33 ;  /* 0x02288021000075a7 */ /* 0x000e24000800017f */
[----:B0-----:R-:W-:Y:S05]  /*1d470*/  @!P0 BRA `(.L_x_7638) ;  /* 0x0000007800ec8947 */ /* 0x001fea0003800000 */
.L_x_7876:
[----:B------:R-:W-:Y:S05]  /*1d480*/  BSYNC B0 ;  /* 0x0000000000007941 */ /* 0x000fea0003800000 */
.L_x_7637:
[----:B------:R-:W2:Y:S01]  /*1d490*/  LDL R9, [R1+0xc] ;  /* 0x00000c0001097983 */ /* 0x000ea20000100800 */
[----:B------:R-:W-:Y:S01]  /*1d4a0*/  ULDC.64 UR4, c[0x0][0x328] ;  /* 0x0000ca0000047ab9 */ /* 0x000fe20000000a00 */
[----:B------:R-:W-:Y:S02]  /*1d4b0*/  ULDC.64 UR6, c[0x0][0x338] ;  /* 0x0000ce0000067ab9 */ /* 0x000fe40000000a00 */
[----:B------:R-:W3:Y:S01]  /*1d4c0*/  LDL R12, [R1+0x24] ;  /* 0x00002400010c7983 */ /* 0x000ee20000100800 */
[----:B------:R-:W-:Y:S01]  /*1d4d0*/  IMAD R6, R32, UR4, RZ ;  /* 0x0000000420067c24 */ /* 0x000fe2000f8e02ff */
[----:B------:R-:W-:Y:S01]  /*1d4e0*/  ULDC.64 UR8, c[0x0][0x330] ;  /* 0x0000cc0000087ab9 */ /* 0x000fe20000000a00 */
[C---:B------:R-:W-:Y:S01]  /*1d4f0*/  IMAD.WIDE.U32 R2, R4.reuse, UR4, RZ ;  /* 0x0000000404027c25 */ /* 0x040fe2000f8e00ff */
[----:B-----5:R-:W-:Y:S01]  /*1d500*/  SHF.R.S32.HI R29, RZ, 0x1f, R8 ;  /* 0x0000001fff1d7819 */ /* 0x020fe20000011408 */
[----:B------:R-:W-:Y:S01]  /*1d510*/  ULDC.64 UR10, c[0x0][0x318] ;  /* 0x0000c600000a7ab9 */ /* 0x000fe20000000a00 */
[----:B------:R-:W-:Y:S01]  /*1d520*/  SHF.R.S32.HI R30, RZ, 0x1f, R7 ;  /* 0x0000001fff1e7819 */ /* 0x000fe20000011407 */
[----:B------:R-:W-:Y:S01]  /*1d530*/  IMAD R6, R4, UR5, R6 ;  /* 0x0000000504067c24 */ /* 0x000fe2000f8e0206 */
[----:B------:R-:W1:Y:S03]  /*1d540*/  LDC R11, c[0x0][0x2f4] ;  /* 0x0000bd00ff0b7b82 */ /* 0x000e660000000800 */
[----:B------:R-:W-:-:S02]  /*1d550*/  IMAD.IADD R3, R3, 0x1, R6 ;  /* 0x0000000103037824 */ /* 0x000fc400078e0206 */
[----:B------:R-:W-:Y:S02]  /*1d560*/  IMAD R6, R31, UR6, RZ ;  /* 0x000000061f067c24 */ /* 0x000fe4000f8e02ff */
[----:B------:R-:W-:-:S04]  /*1d570*/  IMAD.WIDE.U32 R2, R5, UR6, R2 ;  /* 0x0000000605027c25 */ /* 0x000fc8000f8e0002 */
[----:B------:R-:W-:-:S05]  /*1d580*/  IMAD R6, R5, UR7, R6 ;  /* 0x0000000705067c24 */ /* 0x000fca000f8e0206 */
[----:B------:R-:W-:Y:S01]  /*1d590*/  IADD3 R3, R3, R6, RZ ;  /* 0x0000000603037210 */ /* 0x000fe20007ffe0ff */
[----:B------:R-:W-:Y:S02]  /*1d5a0*/  IMAD R6, R29, UR6, RZ ;  /* 0x000000061d067c24 */ /* 0x000fe4000f8e02ff */
[----:B------:R-:W-:Y:S01]  /*1d5b0*/  IMAD.WIDE.U32 R2, R18, UR8, R2 ;  /* 0x0000000812027c25 */ /* 0x000fe2000f8e0002 */
[----:B-1----:R-:W-:-:S03]  /*1d5c0*/  ISETP.GE.AND P2, PT, R35, R11, PT ;  /* 0x0000000b2300720c */ /* 0x002fc60003f46270 */
[----:B------:R-:W-:Y:S02]  /*1d5d0*/  IMAD R6, R8, UR7, R6 ;  /* 0x0000000708067c24 */ /* 0x000fe4000f8e0206 */
[----:B--2---:R-:W-:Y:S01]  /*1d5e0*/  IMAD R17, R9, UR8, RZ ;  /* 0x0000000809117c24 */ /* 0x004fe2000f8e02ff */
[----:B------:R-:W-:-:S03]  /*1d5f0*/  IADD3 R9, P0, R2, UR10, RZ ;  /* 0x0000000a02097c10 */ /* 0x000fc6000ff1e0ff */
[----:B------:R-:W-:-:S05]  /*1d600*/  IMAD R17, R18, UR9, R17 ;  /* 0x0000000912117c24 */ /* 0x000fca000f8e0211 */
[----:B------:R-:W-:Y:S01]  /*1d610*/  IADD3.X R20, R17, UR11, R3, P0, !PT ;  /* 0x0000000b11147c10 */ /* 0x000fe200087fe403 */
[----:B------:R-:W-:-:S04]  /*1d620*/  IMAD.WIDE.U32 R2, R8, UR6, RZ ;  /* 0x0000000608027c25 */ /* 0x000fc8000f8e00ff */
[----:B------:R-:W-:Y:S02]  /*1d630*/  IMAD.IADD R3, R3, 0x1, R6 ;  /* 0x0000000103037824 */ /* 0x000fe400078e0206 */
[----:B------:R-:W-:Y:S02]  /*1d640*/  IMAD R6, R30, UR4, RZ ;  /* 0x000000041e067c24 */ /* 0x000fe4000f8e02ff */
[----:B------:R-:W-:Y:S01]  /*1d650*/  IMAD.WIDE.U32 R2, R7, UR4, R2 ;  /* 0x0000000407027c25 */ /* 0x000fe2000f8e0002 */
[----:B------:R-:W-:-:S03]  /*1d660*/  UMOV UR4, 0xffffffff ;  /* 0xffffffff00047882 */ /* 0x000fc60000000000 */
[----:B------:R-:W-:-:S04]  /*1d670*/  IMAD R6, R7, UR5, R6 ;  /* 0x0000000507067c24 */ /* 0x000fc8000f8e0206 */
[----:B------:R-:W-:Y:S02]  /*1d680*/  IMAD.IADD R3, R3, 0x1, R6 ;  /* 0x0000000103037824 */ /* 0x000fe400078e0206 */
[----:B---3--:R-:W-:Y:S02]  /*1d690*/  IMAD R6, R34, 0x5000, R12 ;  /* 0x0000500022067824 */ /* 0x008fe400078e020c */
[----:B------:R-:W-:-:S03]  /*1d6a0*/  IMAD.WIDE.U32 R2, R18, UR8, R2 ;  /* 0x0000000812027c25 */ /* 0x000fc6000f8e0002 */
[----:B------:R-:W-:-:S04]  /*1d6b0*/  IADD3 R10, P0, R2, UR10, RZ ;  /* 0x0000000a020a7c10 */ /* 0x000fc8000ff1e0ff */
[----:B------:R-:W-:Y:S01]  /*1d6c0*/  IADD3.X R17, R17, UR11, R3, P0, !PT ;  /* 0x0000000b11117c10 */ /* 0x000fe200087fe403 */
[----:B------:R-:W-:Y:S08]  /*1d6d0*/  BRA.DIV UR4, `(.L_x_7639) ;  /* 0x0000007a04687947 */ /* 0x000ff0000b800000 */
[----:B------:R-:W1:Y:S01]  /*1d6e0*/  SHFL.IDX PT, R2, R9, RZ, 0x181f ;  /* 0x00181fff09027589 */ /* 0x000e6200000e0000 */
[----:B------:R-:W-:-:S03]  /*1d6f0*/  IADD3 R6, R22, R6, RZ ;  /* 0x0000000616067210 */ /* 0x000fc60007ffe0ff */
[----:B------:R-:W2:Y:S04]  /*1d700*/  SHFL.IDX PT, R3, R20, RZ, 0x181f ;  /* 0x00181fff14037589 */ /* 0x000ea800000e0000 */
[----:B------:R-:W3:Y:S04]  /*1d710*/  SHFL.IDX PT, R11, R9, 0x1, 0x181f ;  /* 0x00381f00090b7f89 */ /* 0x000ee800000e0000 */
[----:B------:R-:W4:Y:S04]  /*1d720*/  SHFL.IDX PT, R21, R20, 0x1, 0x181f ;  /* 0x00381f0014157f89 */ /* 0x000f2800000e0000 */
[----:B------:R-:W-:Y:S01]  /*1d730*/  SHFL.IDX PT, R12, R10, RZ, 0x181f ;  /* 0x00181fff0a0c7589 */ /* 0x000fe200000e0000 */
[----:B-1----:R-:W-:-:S05]  /*1d740*/  IADD3 R2, P0, R35, R2, RZ ;  /* 0x0000000223027210 */ /* 0x002fca0007f1e0ff */
[----:B--2---:R-:W-:-:S05]  /*1d750*/  IMAD.X R3, RZ, RZ, R3, P0 ;  /* 0x000000ffff037224 */ /* 0x004fca00000e0603 */
[----:B------:R3:W-:Y:S02]  /*1d760*/  LDGSTS.E.BYPASS.LTC128B.128 [R6+0xa400], desc[UR60][R2.64], !P2 ;  /* 0x0a40000002067fae */ /* 0x0007e4000d101d7c */
[C---:B---3--:R-:W-:Y:S02]  /*1d770*/  IADD3 R2, P0, R35.reuse, R11, RZ ;  /* 0x0000000b23027210 */ /* 0x048fe40007f1e0ff */
[----:B------:R-:W-:Y:S03]  /*1d780*/  SHFL.IDX PT, R11, R9, 0x7, 0x181f ;  /* 0x00f81f00090b7f89 */ /* 0x000fe600000e0000 */
[----:B----4-:R-:W-:Y:S02]  /*1d790*/  IMAD.X R3, RZ, RZ, R21, P0 ;  /* 0x000000ffff037224 */ /* 0x010fe400000e0615 */
[----:B------:R-:W-:Y:S04]  /*1d7a0*/  SHFL.IDX PT, R21, R20, 0x6, 0x181f ;  /* 0x00d81f0014157f89 */ /* 0x000fe800000e0000 */
[----:B------:R1:W-:Y:S04]  /*1d7b0*/  LDGSTS.E.BYPASS.LTC128B.128 [R6+0xac00], desc[UR60][R2.64], !P2 ;  /* 0x0ac0000002067fae */ /* 0x0003e8000d101d7c */
[----:B-1----:R-:W1:Y:S04]  /*1d7c0*/  SHFL.IDX PT, R2, R9, 0x2, 0x181f ;  /* 0x00581f0009027f89 */ /* 0x002e6800000e0000 */
[----:B------:R-:W2:Y:S01]  /*1d7d0*/  SHFL.IDX PT, R3, R20, 0x2, 0x181f ;  /* 0x00581f0014037f89 */ /* 0x000ea200000e0000 */
[----:B-1----:R-:W-:-:S05]  /*1d7e0*/  IADD3 R2, P0, R35, R2, RZ ;  /* 0x0000000223027210 */ /* 0x002fca0007f1e0ff */
[----:B--2---:R-:W-:-:S05]  /*1d7f0*/  IMAD.X R3, RZ, RZ, R3, P0 ;  /* 0x000000ffff037224 */ /* 0x004fca00000e0603 */
        /* <DEDUP_REMOVED lines=8> */
[----:B-1----:R-:W-:-:S04]  /*1d880*/  IADD3 R2, P0, R35, R2, RZ ;  /* 0x0000000223027210 */ /* 0x002fc80007f1e0ff */
[----:B--2---:R-:W-:-:S05]  /*1d890*/  IADD3.X R3, RZ, R3, RZ, P0, !PT ;  /* 0x00000003ff037210 */ /* 0x004fca00007fe4ff */
[----:B------:R1:W-:Y:S04]  /*1d8a0*/  LDGSTS.E.BYPASS.LTC128B.128 [R6+0xc400], desc[UR60][R2.64], !P2 ;  /* 0x0c40000002067fae */ /* 0x0003e8000d101d7c */
[----:B-1----:R-:W1:Y:S04]  /*1d8b0*/  SHFL.IDX PT, R2, R9, 0x5, 0x181f ;  /* 0x00b81f0009027f89 */ /* 0x002e6800000e0000 */
[----:B------:R-:W2:Y:S01]  /*1d8c0*/  SHFL.IDX PT, R3, R20, 0x5, 0x181f ;  /* 0x00b81f0014037f89 */ /* 0x000ea200000e0000 */
[----:B-1----:R-:W-:-:S05]  /*1d8d0*/  IADD3 R2, P0, R35, R2, RZ ;  /* 0x0000000223027210 */ /* 0x002fca0007f1e0ff */
[----:B--2---:R-:W-:-:S05]  /*1d8e0*/  IMAD.X R3, RZ, RZ, R3, P0 ;  /* 0x000000ffff037224 */ /* 0x004fca00000e0603 */
[----:B------:R1:W-:Y:S04]  /*1d8f0*/  LDGSTS.E.BYPASS.LTC128B.128 [R6+0xcc00], desc[UR60][R2.64], !P2 ;  /* 0x0cc0000002067fae */ /* 0x0003e8000d101d7c */
[----:B-1----:R-:W1:Y:S04]  /*1d900*/  SHFL.IDX PT, R2, R9, 0x6, 0x181f ;  /* 0x00d81f0009027f89 */ /* 0x002e6800000e0000 */
[----:B------:R-:W-:Y:S04]  /*1d910*/  SHFL.IDX PT, R9, R17, RZ, 0x181f ;  /* 0x00181fff11097589 */ /* 0x000fe800000e0000 */
[----:B------:R-:W-:Y:S01]  /*1d920*/  SHFL.IDX PT, R17, R17, 0x1, 0x181f ;  /* 0x00381f0011117f89 */ /* 0x000fe200000e0000 */
[----:B-1----:R-:W-:-:S05]  /*1d930*/  IADD3 R2, P0, R35, R2, RZ ;  /* 0x0000000223027210 */ /* 0x002fca0007f1e0ff */
[----:B------:R-:W-:-:S05]  /*1d940*/  IMAD.X R3, RZ, RZ, R21, P0 ;  /* 0x000000ffff037224 */ /* 0x000fca00000e0615 */
[----:B------:R1:W-:Y:S04]  /*1d950*/  LDGSTS.E.BYPASS.LTC128B.128 [R6+0xd400], desc[UR60][R2.64], !P2 ;  /* 0x0d40000002067fae */ /* 0x0003e8000d101d7c */
[----:B-1----:R-:W1:Y:S01]  /*1d960*/  SHFL.IDX PT, R3, R20, 0x7, 0x181f ;  /* 0x00f81f0014037f89 */ /* 0x002e6200000e0000 */
[----:B------:R-:W-:-:S05]  /*1d970*/  IADD3 R2, P0, R35, R11, RZ ;  /* 0x0000000b23027210 */ /* 0x000fca0007f1e0ff */
[----:B-1----:R-:W-:-:S05]  /*1d980*/  IMAD.X R3, RZ, RZ, R3, P0 ;  /* 0x000000ffff037224 */ /* 0x002fca00000e0603 */
[----:B------:R1:W-:Y:S02]  /*1d990*/  LDGSTS.E.BYPASS.LTC128B.128 [R6+0xdc00], desc[UR60][R2.64], !P2 ;  /* 0x0dc0000002067fae */ /* 0x0003e4000d101d7c */
[----:B-1----:R-:W-:-:S04]  /*1d9a0*/  IADD3 R2, P0, R35, R12, RZ ;  /* 0x0000000c23027210 */ /* 0x002fc80007f1e0ff */
[----:B------:R-:W-:-:S05]  /*1d9b0*/  IADD3.X R3, RZ, R9, RZ, P0, !PT ;  /* 0x00000009ff037210 */ /* 0x000fca00007fe4ff */
[----:B------:R1:W-:Y:S04]  /*1d9c0*/  LDGSTS.E.BYPASS.LTC128B.128 [R6+0xe400], desc[UR60][R2.64], !P2 ;  /* 0x0e40000002067fae */ /* 0x0003e8000d101d7c */
[----:B-1----:R1:W2:Y:S02]  /*1d9d0*/  SHFL.IDX PT, R2, R10, 0x1, 0x181f ;  /* 0x00381f000a027f89 */ /* 0x0022a400000e0000 */
.L_x_7898:
[----:B--2---:R-:W-:-:S05]  /*1d9e0*/  IADD3 R2, P0, R35, R2, RZ ;  /* 0x0000000223027210 */ /* 0x004fca0007f1e0ff */
[----:B------:R-:W-:Y:S01]  /*1d9f0*/  IMAD.X R3, RZ, RZ, R17, P0 ;  /* 0x000000ffff037224 */ /* 0x000fe200000e0611 */
[----:B------:R-:W-:-:S04]  /*1da00*/  PLOP3.LUT P0, PT, PT, PT, PT, 0x80, 0x0 ;  /* 0x000000000000781c */ /* 0x000fc80003f0f070 */
[----:B------:R-:W-:Y:S01]  /*1da10*/  @!PT LDS RZ, [RZ] ;  /* 0x00000000fffff984 */ /* 0x000fe20000000800 */
[----:B------:R-:W-:Y:S01]  /*1da20*/  @!PT LDS RZ, [RZ] ;  /* 0x00000000fffff984 */ /* 0x000fe20000000800 */
[----:B------:R-:W-:Y:S01]  /*1da30*/  @!PT LDS RZ, [RZ] ;  /* 0x00000000fffff984 */ /* 0x000fe20000000800 */
[----:B------:R2:W-:Y:S01]  /*1da40*/  LDGSTS.E.BYPASS.LTC128B.128 [R6+0xec00], desc[UR60][R2.64], !P2 ;  /* 0x0ec0000002067fae */ /* 0x0005e2000d101d7c */
[----:B------:R-:W-:-:S08]  /*1da50*/  NOP ;  /* 0x0000000000007918 */ /* 0x000fd00000000000 */
.L_x_7640:
[----:B------:R-:W-:Y:S02]  /*1da60*/  PLOP3.LUT P2, PT, P2, P0, PT, 0xa2, 0x0 ;  /* 0x000000000000781c */ /* 0x000fe40001741472 */
[----:B------:R-:W-:-:S08]  /*1da70*/  @P0 R2UR P2, UR4, R0 ;  /* 0x00000000000402ca */ /* 0x000fd00000040000 */
[----:B------:R-:W-:-:S05]  /*1da80*/  @P0 PLOP3.LUT P0, PT, P2, PT, PT, 0x80, 0x0 ;  /* 0x000000000000081c */ /* 0x000fca000170f070 */
[----:B------:R-:W-:Y:S01]  /*1da90*/  @!P2 SYNCS.ARRIVE.TRANS64.RED.A0T1 RZ, [UR4+0x22870], RZ ;  /* 0x022870ffffffa9a7 */ /* 0x000fe20008200404 */
[----:B------:R-:W-:Y:S07]  /*1daa0*/  @!P2 ARRIVES.LDGSTSBAR.64.TRANSCNT [UR4+0x22870] ;  /* 0x02287000ff00a9b0 */ /* 0x000fee0008000a84 */
[----:B------:R-:W-:Y:S05]  /*1dab0*/  @P0 BRA.U.ANY `(.L_x_7640) ;  /* 0xfffffffd00e80947 */ /* 0x000fea000393ffff */
[----:B------:R-:W-:Y:S01]  /*1dac0*/  NOP ;  /* 0x0000000000007918 */ /* 0x000fe20000000000 */
[----:B--2---:R-:W2:Y:S02]  /*1dad0*/  LDL R2, [R1+0x4c] ;  /* 0x00004c0001027983 */ /* 0x004ea40000100800 */
[----:B--2---:R-:W-:-:S13]  /*1dae0*/  ISETP.NE.AND P3, PT, R2, 0x3, PT ;  /* 0x000000030200780c */ /* 0x004fda0003f65270 */
[----:B------:R-:W-:Y:S05]  /*1daf0*/  @!P3 BRA `(.L_x_7641) ;  /* 0x000000000004b947 */ /* 0x000fea0003800000 */
[----:B------:R-:W-:Y:S01]  /*1db00*/  BPT.TRAP 0x1 ;  /* 0x000000040000795c */ /* 0x000fe20000300000 */
.L_x_7641:
[----:B------:R2:W-:Y:S01]  /*1db10*/  SYNCS.ARRIVE.TRANS64.A1T0 RZ, [R0+URZ+0x22870], RZ ;  /* 0x022870ff00ff79a7 */ /* 0x0005e2000810003f */
[----:B------:R-:W-:Y:S05]  /*1db20*/  @!P3 BRA `(.L_x_7642) ;  /* 0x000000000004b947 */ /* 0x000fea0003800000 */
[----:B------:R-:W-:Y:S01]  /*1db30*/  BPT.TRAP 0x1 ;  /* 0x000000040000795c */ /* 0x000fe20000300000 */
.L_x_7642:
[----:B------:R-:W3:Y:S01]  /*1db40*/  SYNCS.PHASECHK.TRANS64.TRYWAIT P0, [R0+URZ+0x22840], R33 ;  /* 0x02284021000075a7 */ /* 0x000ee2000800017f */
[----:B------:R-:W-:Y:S04]  /*1db50*/  BSSY B0, `(.L_x_7643) ;  /* 0x0000002000007945 */ /* 0x000fe80003800000 */
[----:B---3--:R-:W-:Y:S05]  /*1db60*/  @!P0 BRA `(.L_x_7644) ;  /* 0x0000008000008947 */ /* 0x008fea0003800000 */
.L_x_7899:
[----:B------:R-:W-:Y:S05]  /*1db70*/  BSYNC B0 ;  /* 0x0000000000007941 */ /* 0x000fea0003800000 */
.L_x_7643:
[----:B-1----:R-:W4:Y:S01]  /*1db80*/  LDL R10, [R1+0xc] ;  /* 0x00000c00010a7983 */ /* 0x002f220000100800 */
[----:B------:R-:W-:Y:S01]  /*1db90*/  ULDC.64 UR4, c[0x0][0x310] ;  /* 0x0000c40000047ab9 */ /* 0x000fe20000000a00 */
[----:B------:R-:W-:Y:S01]  /*1dba0*/  ULDC.64 UR6, c[0x0][0x300] ;  /* 0x0000c00000067ab9 */ /* 0x000fe20000000a00 */
[----:B------:R-:W-:Y:S02]  /*1dbb0*/  IMAD R9, R31, UR4, RZ ;  /* 0x000000041f097c24 */ /* 0x000fe4000f8e02ff */
[----:B------:R-:W-:-:S04]  /*1dbc0*/  IMAD.WIDE.U32 R2, R5, UR4, RZ ;  /* 0x0000000405027c25 */ /* 0x000fc8000f8e00ff */
[----:B------:R-:W-:Y:S02]  /*1dbd0*/  IMAD R9, R5, UR5, R9 ;  /* 0x0000000505097c24 */ /* 0x000fe4000f8e0209 */
[----:B------:R-:W-:Y:S02]  /*1dbe0*/  IMAD R32, R32, UR6, RZ ;  /* 0x0000000620207c24 */ /* 0x000fe4000f8e02ff */
[----:B------:R-:W-:Y:S02]  /*1dbf0*/  IMAD.IADD R3, R3, 0x1, R9 ;  /* 0x0000000103037824 */ /* 0x000fe400078e0209 */
[----:B------:R-:W-:Y:S02]  /*1dc00*/  IMAD R9, R29, UR4, RZ ;  /* 0x000000041d097c24 */ /* 0x000fe4000f8e02ff */
[----:B------:R-:W-:-:S04]  /*1dc10*/  IMAD.WIDE.U32 R2, R4, UR6, R2 ;  /* 0x0000000604027c25 */ /* 0x000fc8000f8e0002 */
[----:B------:R-:W-:Y:S02]  /*1dc20*/  IMAD R4, R4, UR7, R32 ;  /* 0x0000000704047c24 */ /* 0x000fe4000f8e0220 */
[C---:B------:R-:W-:Y:S02]  /*1dc30*/  IMAD R9, R8.reuse, UR5, R9 ;  /* 0x0000000508097c24 */ /* 0x040fe4000f8e0209 */
[----:B------:R-:W-:Y:S01]  /*1dc40*/  IMAD.IADD R5, R3, 0x1, R4 ;  /* 0x0000000103057824 */ /* 0x000fe200078e0204 */
[----:B------:R-:W-:Y:S01]  /*1dc50*/  MOV R4, R2 ;  /* 0x0000000200047202 */ /* 0x000fe20000000f00 */
        /* <DEDUP_REMOVED lines=13> */
[----:B------:R-:W1:Y:S02]  /*1dd30*/  LDC R10, c[0x0][0x2f4] ;  /* 0x0000bd00ff0a7b82 */ /* 0x000e640000000800 */
[----:B------:R-:W-:-:S05]  /*1dd40*/  IMAD R8, R18, UR5, R8 ;  /* 0x0000000512087c24 */ /* 0x000fca000f8e0208 */
[----:B------:R-:W-:Y:S02]  /*1dd50*/  IADD3.X R5, R8, UR7, R5, P0, !PT ;  /* 0x0000000708057c10 */ /* 0x000fe400087fe405 */
[----:B------:R-:W-:-:S04]  /*1dd60*/  IADD3 R7, P0, R2, UR6, RZ ;  /* 0x0000000602077c10 */ /* 0x000fc8000ff1e0ff */
[----:B------:R-:W-:Y:S02]  /*1dd70*/  IADD3.X R8, R8, UR7, R3, P0, !PT ;  /* 0x0000000708087c10 */ /* 0x000fe400087fe403 */
[----:B-1----:R-:W-:Y:S01]  /*1dd80*/  ISETP.GE.AND P2, PT, R35, R10, PT ;  /* 0x0000000a2300720c */ /* 0x002fe20003f46270 */
[----:B------:R-:W-:-:S12]  /*1dd90*/  BRA.DIV UR4, `(.L_x_7645) ;  /* 0x0000007e04887947 */ /* 0x000fd8000b800000 */
[----:B------:R-:W1:Y:S04]  /*1dda0*/  SHFL.IDX PT, R2, R4, RZ, 0x181f ;  /* 0x00181fff04027589 */ /* 0x000e6800000e0000 */
[----:B------:R-:W4:Y:S04]  /*1ddb0*/  SHFL.IDX PT, R3, R5, RZ, 0x181f ;  /* 0x00181fff05037589 */ /* 0x000f2800000e0000 */
[----:B------:R-:W5:Y:S04]  /*1ddc0*/  SHFL.IDX PT, R10, R4, 0x1, 0x181f ;  /* 0x00381f00040a7f89 */ /* 0x000f6800000e0000 */
[----:B------:R-:W0:Y:S01]  /*1ddd0*/  SHFL.IDX PT, R9, R5, 0x1, 0x181f ;  /* 0x00381f0005097f89 */ /* 0x000e2200000e0000 */
[----:B-1----:R-:W-:-:S05]  /*1dde0*/  IADD3 R2, P0, R35, R2, RZ ;  /* 0x0000000223027210 */ /* 0x002fca0007f1e0ff */
[----:B----4-:R-:W-:-:S05]  /*1ddf0*/  IMAD.X R3, RZ, RZ, R3, P0 ;  /* 0x000000ffff037224 */ /* 0x010fca00000e0603 */
[----:B------:R5:W-:Y:S02]  /*1de00*/  LDGSTS.E.BYPASS.LTC128B.128 [R6+0x18400], desc[UR60][R2.64], !P2 ;  /* 0x1840000002067fae */ /* 0x000be4000d101d7c */
[C---:B-----5:R-:W-:Y:S02]  /*1de10*/  IADD3 R2, P0, R35.reuse, R10, RZ ;  /* 0x0000000a23027210 */ /* 0x060fe40007f1e0ff */
[----:B------:R-:W-:Y:S02]  /*1de20*/  SHFL.IDX PT, R10, R4, 0x7, 0x181f ;  /* 0x00f81f00040a7f89 */ /* 0x000fe400000e0000 */
[----:B0-----:R-:W-:Y:S02]  /*1de30*/  IADD3.X R3, RZ, R9, RZ, P0, !PT ;  /* 0x00000009ff037210 */ /* 0x001fe400007fe4ff */
[----:B------:R-:W-:Y:S04]  /*1de40*/  SHFL.IDX PT, R9, R5, 0x6, 0x181f ;  /* 0x00d81f0005097f89 */ /* 0x000fe800000e0000 */
        /* <DEDUP_REMOVED lines=22> */
[----:B------:R-:W-:Y:S04]  /*1dfb0*/  SHFL.IDX PT, R4, R8, RZ, 0x181f ;  /* 0x00181fff08047589 */ /* 0x000fe800000e0000 */
[----:B------:R-:W-:Y:S01]  /*1dfc0*/  SHFL.IDX PT, R8, R8, 0x1, 0x181f ;  /* 0x00381f0008087f89 */ /* 0x000fe200000e0000 */
[----:B0-----:R-:W-:-:S05]  /*1dfd0*/  IADD3 R2, P0, R35, R2, RZ ;  /* 0x0000000223027210 */ /* 0x001fca0007f1e0ff */
[----:B------:R-:W-:-:S05]  /*1dfe0*/  IMAD.X R3, RZ, RZ, R9, P0 ;  /* 0x000000ffff037224 */ /* 0x000fca00000e0609 */
[----:B------:R0:W-:Y:S04]  /*1dff0*/  LDGSTS.E.BYPASS.LTC128B.128 [R6+0x1b400], desc[UR60][R2.64], !P2 ;  /* 0x1b40000002067fae */ /* 0x0001e8000d101d7c */
[----:B0-----:R-:W0:Y:S01]  /*1e000*/  SHFL.IDX PT, R3, R5, 0x7, 0x181f ;  /* 0x00f81f0005037f89 */ /* 0x001e2200000e0000 */
[----:B------:R-:W-:-:S03]  /*1e010*/  IADD3 R2, P0, R35, R10, RZ ;  /* 0x0000000a23027210 */ /* 0x000fc60007f1e0ff */
[----:B------:R-:W1:Y:S02]  /*1e020*/  SHFL.IDX PT, R5, R7, RZ, 0x181f ;  /* 0x00181fff07057589 */ /* 0x000e6400000e0000 */
[----:B0-----:R-:W-:-:S05]  /*1e030*/  IMAD.X R3, RZ, RZ, R3, P0 ;  /* 0x000000ffff037224 */ /* 0x001fca00000e0603 */
[----:B------:R1:W-:Y:S02]  /*1e040*/  LDGSTS.E.BYPASS.LTC128B.128 [R6+0x1bc00], desc[UR60][R2.64], !P2 ;  /* 0x1bc0000002067fae */ /* 0x0003e4000d101d7c */
[----:B-1----:R-:W-:-:S05]  /*1e050*/  IADD3 R2, P0, R35, R5, RZ ;  /* 0x0000000523027210 */ /* 0x002fca0007f1e0ff */
[----:B------:R-:W-:-:S05]  /*1e060*/  IMAD.X R3, RZ, RZ, R4, P0 ;  /* 0x000000ffff037224 */ /* 0x000fca00000e0604 */
[----:B------:R0:W-:Y:S04]  /*1e070*/  LDGSTS.E.BYPASS.LTC128B.128 [R6+0x1c400], desc[UR60][R2.64], !P2 ;  /* 0x1c40000002067fae */ /* 0x0001e8000d101d7c */
[----:B0-----:R0:W1:Y:S02]  /*1e080*/  SHFL.IDX PT, R2, R7, 0x1, 0x181f ;  /* 0x00381f0007027f89 */ /* 0x00106400000e0000 */
.L_x_7921:
[----:B-1----:R-:W-:-:S04]  /*1e090*/  IADD3 R2, P0, R35, R2, RZ ;  /* 0x0000000223027210 */ /* 0x002fc80007f1e0ff */
[----:B------:R-:W-:Y:S02]  /*1e0a0*/  IADD3.X R3, RZ, R8, RZ, P0, !PT ;  /* 0x00000008ff037210 */ /* 0x000fe400007fe4ff */
[----:B------:R-:W-:-:S03]  /*1e0b0*/  PLOP3.LUT P0, PT, PT, PT, PT, 0x80, 0x0 ;  /* 0x000000000000781c */ /* 0x000fc60003f0f070 */
[----:B------:R-:W-:Y:S01]  /*1e0c0*/  @!PT LDS RZ, [RZ] ;  /* 0x00000000fffff984 */ /* 0x000fe20000000800 */
[----:B------:R-:W-:Y:S01]  /*1e0d0*/  @!PT LDS RZ, [RZ] ;  /* 0x00000000fffff984 */ /* 0x000fe20000000800 */
[----:B------:R-:W-:Y:S01]  /*1e0e0*/  @!PT LDS RZ, [RZ] ;  /* 0x00000000fffff984 */ /* 0x000fe20000000800 */
[----:B------:R1:W-:Y:S01]  /*1e0f0*/  LDGSTS.E.BYPASS.LTC128B.128 [R6+0x1cc00], desc[UR60][R2.64], !P2 ;  /* 0x1cc0000002067fae */ /* 0x0003e2000d101d7c */
[----:B------:R-:W-:-:S09]  /*1e100*/  NOP ;  /* 0x0000000000007918 */ /* 0x000fd20000000000 */
.L_x_7646:
[----:B------:R-:W-:Y:S02]  /*1e110*/  PLOP3.LUT P2, PT, P2, P0, PT, 0xa2, 0x0 ;  /* 0x000000000000781c */ /* 0x000fe40001741472 */
[----:B------:R-:W-:-:S08]  /*1e120*/  @P0 R2UR P2, UR4, R0 ;  /* 0x00000000000402ca */ /* 0x000fd00000040000 */
[----:B------:R-:W-:-:S05]  /*1e130*/  @P0 PLOP3.LUT P0, PT, P2, PT, PT, 0x80, 0x0 ;  /* 0x000000000000081c */ /* 0x000fca000170f070 */
[----:B------:R-:W-:Y:S01]  /*1e140*/  @!P2 SYNCS.ARRIVE.TRANS64.RED.A0T1 RZ, [UR4+0x22830], RZ ;  /* 0x022830ffffffa9a7 */ /* 0x000fe20008200404 */
[----:B------:R-:W-:Y:S07]  /*1e150*/  @!P2 ARRIVES.LDGSTSBAR.64.TRANSCNT [UR4+0x22830] ;  /* 0x02283000ff00a9b0 */ /* 0x000fee0008000a84 */
[----:B------:R-:W-:Y:S05]  /*1e160*/  @P0 BRA.U.ANY `(.L_x_7646) ;  /* 0xfffffffd00e80947 */ /* 0x000fea000393ffff */
[----:B------:R-:W-:Y:S01]  /*1e170*/  NOP ;  /* 0x0000000000007918 */ /* 0x000fe20000000000 */
[----:B-1----:R-:W4:Y:S02]  /*1e180*/  LDL R2, [R1+0x4c] ;  /* 0x00004c0001027983 */ /* 0x002f240000100800 */
[----:B----4-:R-:W-:-:S13]  /*1e190*/  ISETP.NE.AND P3, PT, R2, 0x3, PT ;  /* 0x000000030200780c */ /* 0x010fda0003f65270 */
[----:B------:R-:W-:Y:S05]  /*1e1a0*/  @!P3 BRA `(.L_x_7647) ;  /* 0x000000000004b947 */ /* 0x000fea0003800000 */
[----:B------:R-:W-:Y:S01]  /*1e1b0*/  BPT.TRAP 0x1 ;  /* 0x000000040000795c */ /* 0x000fe20000300000 */
.L_x_7647:
[----:B------:R-:W4:Y:S01]  /*1e1c0*/  LDL R2, [R1+0x3c] ;  /* 0x00003c0001027983 */ /* 0x000f220000100800 */
[----:B------:R1:W-:Y:S01]  /*1e1d0*/  SYNCS.ARRIVE.TRANS64.A1T0 RZ, [R0+URZ+0x22830], RZ ;  /* 0x022830ff00ff79a7 */ /* 0x0003e2000810003f */
[----:B----4-:R-:W-:-:S13]  /*1e1e0*/  ISETP.NE.AND P0, PT, R2, 0x3, PT ;  /* 0x000000030200780c */ /* 0x010fda0003f05270 */
[----:B-1----:R-:W-:Y:S05]  /*1e1f0*/  @!P0 BRA `(.L_x_7648) ;  /* 0x0000000000048947 */ /* 0x002fea0003800000 */
[----:B------:R-:W-:Y:S01]  /*1e200*/  BPT.TRAP 0x1 ;  /* 0x000000040000795c */ /* 0x000fe20000300000 */
.L_x_7648:
[----:B------:R-:W-:Y:S01]  /*1e210*/  LOP3.LUT R2, R27, 0x1, RZ, 0x3c, !PT ;  /* 0x000000011b027812 */ /* 0x000fe200078e3cff */
[----:B--23--:R-:W-:Y:S01]  /*1e220*/  IMAD R0, R26, 0x8, R22 ;  /* 0x000000081a007824 */ /* 0x00cfe200078e0216 */
[----:B------:R-:W-:Y:S02]  /*1e230*/  BSSY B0, `(.L_x_7649) ;  /* 0x0000004000007945 */ /* 0x000fe40003800000 */
[----:B------:R-:W-:-:S04]  /*1e240*/  SHF.L.U32 R2, R2, 0x1f, RZ ;  /* 0x0000001f02027819 */ /* 0x000fc800000006ff */
[----:B------:R-:W1:Y:S02]  /*1e250*/  SYNCS.PHASECHK.TRANS64.TRYWAIT P2, [R0+URZ+0x22870], R2 ;  /* 0x02287002000075a7 */ /* 0x000e64000804017f */
[----:B-1----:R-:W-:Y:S05]  /*1e260*/  @!P2 BRA `(.L_x_7650) ;  /* 0x000000840004a947 */ /* 0x002fea0003800000 */
.L_x_7922:
[----:B------:R-:W-:Y:S05]  /*1e270*/  BSYNC B0 ;  /* 0x0000000000007941 */ /* 0x000fea0003800000 */
.L_x_7649:
[----:B------:R-:W2:Y:S02]  /*1e280*/  LDL R3, [R1+0x4c] ;  /* 0x00004c0001037983 */ /* 0x000ea40000100800 */
[----:B--2---:R-:W-:-:S13]  /*1e290*/  ISETP.NE.AND P2, PT, R3, 0x3, PT ;  /* 0x000000030300780c */ /* 0x004fda0003f45270 */
[----:B------:R-:W-:Y:S05]  /*1e2a0*/  @!P2 BRA `(.L_x_7651) ;  /* 0x000000000004a947 */ /* 0x000fea0003800000 */
[----:B------:R-:W-:Y:S01]  /*1e2b0*/  BPT.TRAP 0x1 ;  /* 0x000000040000795c */ /* 0x000fe20000300000 */
.L_x_7651:
[----:B------:R-:W-:Y:S01]  /*1e2c0*/  SHF.L.U32 R3, R27, 0x1f, RZ ;  /* 0x0000001f1b037819 */ /* 0x000fe200000006ff */
[----:B-1----:R-:W-:-:S03]  /*1e2d0*/  IMAD R2, R26, 0x5000, RZ ;  /* 0x000050001a027824 */ /* 0x002fc600078e02ff */
[----:B------:R-:W1:Y:S02]  /*1e2e0*/  SYNCS.PHASECHK.TRANS64.TRYWAIT P2, [R0+URZ+0x22860], R3 ;  /* 0x02286003000075a7 */ /* 0x000e64000804017f */
[----:B-1----:R-:W-:Y:S05]  /*1e2f0*/  @!P2 BRA `(.L_x_7652) ;  /* 0x0000008000f4a947 */ /* 0x002fea0003800000 */
.L_x_7923:
[----:B------:R-:W2:Y:S01]  /*1e300*/  LDL R12, [R1+0x1c] ;  /* 0x00001c00010c7983 */ /* 0x000ea20000100800 */
[----:B-1----:R-:W-:Y:S01]  /*1e310*/  LOP3.LUT R3, R2, R28, RZ, 0xfc, !PT ;  /* 0x0000001c02037212 */ /* 0x002fe200078efcff */
[----:B------:R-:W-:Y:S05]  /*1e320*/  WARPSYNC.ALL ;  /* 0x0000000000007948 */ /* 0x000fea0003800000 */
[----:B------:R-:W-:Y:S01]  /*1e330*/  IMAD.IADD R3, R22, 0x1, R3 ;  /* 0x0000000116037824 */ /* 0x000fe200078e0203 */
[----:B------:R-:W3:Y:S01]  /*1e340*/  LDL R20, [R1+0x4c] ;  /* 0x00004c0001147983 */ /* 0x000ee20000100800 */
[----:B------:R-:W-:-:S03]  /*1e350*/  LOP3.LUT R17, R24, 0x1800, RZ, 0xfc, !PT ;  /* 0x0000180018117812 */ /* 0x000fc600078efcff */
[----:B0-----:R-:W0:Y:S02]  /*1e360*/  LDSM.16.MT88.4 R4, [R3+0xa400] ;  /* 0x00a400000304783b */ /* 0x001e240000004200 */
[C-C-:B0-----:R-:W-:Y:S02]  /*1e370*/  PRMT R8, R4.reuse, 0x6420, R5.reuse ;  /* 0x0000642004087816 */ /* 0x141fe40000000005 */
[----:B------:R-:W-:Y:S02]  /*1e380*/  PRMT R9, R4, 0x7531, R5 ;  /* 0x0000753104097816 */ /* 0x000fe40000000005 */
[C-C-:B------:R-:W-:Y:S02]  /*1e390*/  PRMT R10, R6.reuse, 0x6420, R7.reuse ;  /* 0x00006420060a7816 */ /* 0x140fe40000000007 */
[----:B------:R-:W-:Y:S02]  /*1e3a0*/  PRMT R11, R6, 0x7531, R7 ;  /* 0x00007531060b7816 */ /* 0x000fe40000000007 */
[----:B--2---:R-:W-:-:S02]  /*1e3b0*/  IADD3 R3, R22, R12, R2 ;  /* 0x0000000c16037210 */ /* 0x004fc40007ffe002 */
[----:B------:R-:W-:-:S03]  /*1e3c0*/  LOP3.LUT R12, R2, R24, RZ, 0xfc, !PT ;  /* 0x00000018020c7212 */ /* 0x000fc600078efcff */
[----:B------:R-:W0:Y:S02]  /*1e3d0*/  LDSM.16.MT88.4 R4, [R3+0xa400] ;  /* 0x00a400000304783b */ /* 0x000e240000004200 */
[----:B------:R-:W-:-:S05]  /*1e3e0*/  IMAD.IADD R12, R23, 0x1, R12 ;  /* 0x00000001170c7824 */ /* 0x000fca00078e020c */
[----:B------:R0:W-:Y:S02]  /*1e3f0*/  STSM.16.M88.4 [R12], R8 ;  /* 0x000000080c007844 */ /* 0x0001e40000000200 */
[C-C-:B0-----:R-:W-:Y:S02]  /*1e400*/  PRMT R12, R4.reuse, 0x6420, R5.reuse ;  /* 0x00006420040c7816 */ /* 0x141fe40000000005 */
[----:B------:R-:W-:Y:S02]  /*1e410*/  PRMT R13, R4, 0x7531, R5 ;  /* 0x00007531040d7816 */ /* 0x000fe40000000005 */
[----:B------:R-:W-:Y:S02]  /*1e420*/  LOP3.LUT R4, R2, 0x800, R24, 0xfe, !PT ;  /* 0x0000080002047812 */ /* 0x000fe400078efe18 */
[C-C-:B------:R-:W-:Y:S02]  /*1e430*/  PRMT R14, R6.reuse, 0x6420, R7.reuse ;  /* 0x00006420060e7816 */ /* 0x140fe40000000007 */
[----:B------:R-:W-:-:S02]  /*1e440*/  PRMT R15, R6, 0x7531, R7 ;  /* 0x00007531060f7816 */ /* 0x000fc40000000007 */
[----:B------:R-:W-:-:S05]  /*1e450*/  IADD3 R4, R23, R4, RZ ;  /* 0x0000000417047210 */ /* 0x000fca0007ffe0ff */
[----:B------:R0:W-:Y:S02]  /*1e460*/  STSM.16.M88.4 [R4], R12 ;  /* 0x0000000c04007844 */ /* 0x0001e40000000200 */
        /* <DEDUP_REMOVED lines=12> */
[----:B-1----:R-:W-:-:S02]  /*1e530*/  IADD3 R4, R23, R17, R2 ;  /* 0x0000001117047210 */ /* 0x002fc40007ffe002 */
[----:B------:R-:W-:Y:S02]  /*1e540*/  LOP3.LUT R17, R24, 0x2800, RZ, 0xfc, !PT ;  /* 0x0000280018117812 */ /* 0x000fe400078efcff */
[C-C-:B0-----:R-:W-:Y:S02]  /*1e550*/  PRMT R12, R8.reuse, 0x6420, R9.reuse ;  /* 0x00006420080c7816 */ /* 0x141fe40000000009 */
[----:B------:R-:W-:Y:S02]  /*1e560*/  PRMT R13, R8, 0x7531, R9 ;  /* 0x00007531080d7816 */ /* 0x000fe40000000009 */
[C-C-:B------:R-:W-:Y:S02]  /*1e570*/  PRMT R14, R10.reuse, 0x6420, R11.reuse ;  /* 0x000064200a0e7816 */ /* 0x140fe4000000000b */
[----:B------:R-:W-:-:S05]  /*1e580*/  PRMT R15, R10, 0x7531, R11 ;  /* 0x000075310a0f7816 */ /* 0x000fca000000000b */
[----:B------:R0:W-:Y:S02]  /*1e590*/  STSM.16.M88.4 [R4], R12 ;  /* 0x0000000c04007844 */ /* 0x0001e40000000200 */
[----:B0-----:R-:W-:-:S04]  /*1e5a0*/  IADD3 R12, R2, 0x2000, RZ ;  /* 0x00002000020c7810 */ /* 0x001fc80007ffe0ff */
        /* <DEDUP_REMOVED lines=21> */
[----:B------:R-:W-:Y:S02]  /*1e700*/  LOP3.LUT R12, R12, R24, RZ, 0xfc, !PT ;  /* 0x000000180c0c7212 */ /* 0x000fe400078efcff */
[C-C-:B0-----:R-:W-:Y:S02]  /*1e710*/  PRMT R4, R8.reuse, 0x6420, R9.reuse ;  /* 0x0000642008047816 */ /* 0x141fe40000000009 */
[----:B------:R-:W-:Y:S02]  /*1e720*/  PRMT R5, R8, 0x7531, R9 ;  /* 0x0000753108057816 */ /* 0x000fe40000000009 */
[C-C-:B------:R-:W-:Y:S02]  /*1e730*/  PRMT R6, R10.reuse, 0x6420, R11.reuse ;  /* 0x000064200a067816 */ /* 0x140fe4000000000b */
[----:B------:R-:W-:Y:S02]  /*1e740*/  PRMT R7, R10, 0x7531, R11 ;  /* 0x000075310a077816 */ /* 0x000fe4000000000b */
[----:B------:R-:W0:Y:S01]  /*1e750*/  LDSM.16.MT88.4 R8, [R3+0xd400] ;  /* 0x00d400000308783b */ /* 0x000e220000004200 */
[----:B------:R-:W-:Y:S01]  /*1e760*/  IMAD.IADD R12, R23, 0x1, R12 ;  /* 0x00000001170c7824 */ /* 0x000fe200078e020c */
[----:B------:R-:W-:-:S04]  /*1e770*/  LOP3.LUT R17, R24, 0x3800, RZ, 0xfc, !PT ;  /* 0x0000380018117812 */ /* 0x000fc800078efcff */
[----:B------:R1:W-:Y:S02]  /*1e780*/  STSM.16.M88.4 [R12], R4 ;  /* 0x000000040c007844 */ /* 0x0003e40000000200 */
[----:B-1----:R-:W-:Y:S01]  /*1e790*/  VIADD R12, R2, 0x4000 ;  /* 0x00004000020c7836 */ /* 0x002fe20000000000 */
[C-C-:B0-----:R-:W-:Y:S02]  /*1e7a0*/  PRMT R4, R8.reuse, 0x6420, R9.reuse ;  /* 0x0000642008047816 */ /* 0x141fe40000000009 */
[----:B------:R-:W-:Y:S02]  /*1e7b0*/  PRMT R5, R8, 0x7531, R9 ;  /* 0x0000753108057816 */ /* 0x000fe40000000009 */
[C-C-:B------:R-:W-:Y:S02]  /*1e7c0*/  PRMT R6, R10.reuse, 0x6420, R11.reuse ;  /* 0x000064200a067816 */ /* 0x140fe4000000000b */
[----:B------:R-:W-:Y:S02]  /*1e7d0*/  PRMT R7, R10, 0x7531, R11 ;  /* 0x000075310a077816 */ /* 0x000fe4000000000b */
[----:B------:R-:W-:-:S05]  /*1e7e0*/  IADD3 R8, R23, R17, R2 ;  /* 0x0000001117087210 */ /* 0x000fca0007ffe002 */
[----:B------:R0:W-:Y:S02]  /*1e7f0*/  STSM.16.M88.4 [R8], R4 ;  /* 0x0000000408007844 */ /* 0x0001e40000000200 */
[----:B0-----:R-:W-:-:S05]  /*1e800*/  LOP3.LUT R4, R12, R28, RZ, 0xfc, !PT ;  /* 0x0000001c0c047212 */ /* 0x001fca00078efcff */
[----:B------:R-:W-:-:S05]  /*1e810*/  IMAD.IADD R4, R22, 0x1, R4 ;  /* 0x0000000116047824 */ /* 0x000fca00078e0204 */
[----:B------:R-:W0:Y:S01]  /*1e820*/  LDSM.16.MT88.4 R8, [R4+0xa400] ;  /* 0x00a400000408783b */ /* 0x000e220000004200 */
[----:B------:R-:W-:Y:S02]  /*1e830*/  LOP3.LUT R12, R12, R24, RZ, 0xfc, !PT ;  /* 0x000000180c0c7212 */ /* 0x000fe400078efcff */
[----:B---3--:R-:W-:Y:S02]  /*1e840*/  ISETP.NE.AND P2, PT, R20, 0x3, PT ;  /* 0x000000031400780c */ /* 0x008fe40003f45270 */
[----:B------:R-:W-:Y:S02]  /*1e850*/  IADD3 R12, R23, R12, RZ ;  /* 0x0000000c170c7210 */ /* 0x000fe40007ffe0ff */
[C-C-:B0-----:R-:W-:Y:S02]  /*1e860*/  PRMT R4, R8.reuse, 0x6420, R9.reuse ;  /* 0x0000642008047816 */ /* 0x141fe40000000009 */
[----:B------:R-:W-:Y:S02]  /*1e870*/  PRMT R5, R8, 0x7531, R9 ;  /* 0x0000753108057816 */ /* 0x000fe40000000009 */
[----:B------:R-:W-:-:S02]  /*1e880*/  PRMT R6, R10, 0x6420, R11 ;  /* 0x000064200a067816 */ /* 0x000fc4000000000b */
[----:B------:R-:W-:Y:S02]  /*1e890*/  PRMT R7, R10, 0x7531, R11 ;  /* 0x000075310a077816 */ /* 0x000fe4000000000b */
[----:B------:R-:W0:Y:S01]  /*1e8a0*/  LDSM.16.MT88.4 R8, [R3+0xe400] ;  /* 0x00e400000308783b */ /* 0x000e220000004200 */
[----:B------:R-:W-:-:S03]  /*1e8b0*/  LOP3.LUT R17, R24, 0x4800, RZ, 0xfc, !PT ;  /* 0x0000480018117812 */ /* 0x000fc600078efcff */
[----:B------:R0:W-:Y:S01]  /*1e8c0*/  STSM.16.M88.4 [R12], R4 ;  /* 0x000000040c007844 */ /* 0x0001e20000000200 */
[----:B------:R-:W-:Y:S02]  /*1e8d0*/  IADD3 R2, R23, R17, R2 ;  /* 0x0000001117027210 */ /* 0x000fe40007ffe002 */
        /* <DEDUP_REMOVED lines=13> */
.L_x_7653:
[----:B-1----:R1:W-:Y:S01]  /*1e9b0*/  SYNCS.ARRIVE.TRANS64.A1T0 RZ, [R0+URZ+0x22850], RZ ;  /* 0x022850ff00ff79a7 */ /* 0x0023e2000810003f */
[----:B------:R-:W-:Y:S06]  /*1e9c0*/  BAR.SYNC.DEFER_BLOCKING 0x2, 0x80 ;  /* 0x0082000000007b1d */ /* 0x000fec0000010000 */
[----:B------:R-:W-:Y:S05]  /*1e9d0*/  @!P0 BRA `(.L_x_7654) ;  /* 0x0000000000048947 */ /* 0x000fea0003800000 */
[----:B------:R-:W-:Y:S01]  /*1e9e0*/  BPT.TRAP 0x1 ;  /* 0x000000040000795c */ /* 0x000fe20000300000 */
.L_x_7654:
[----:B0-----:R-:W2:Y:S01]  /*1e9f0*/  LDL R2, [R1+0x18] ;  /* 0x0000180001027983 */ /* 0x001ea20000100800 */
[----:B-1----:R-:W-:-:S03]  /*1ea00*/  VIADD R0, R0, 0x22880 ;  /* 0x0002288000007836 */ /* 0x002fc60000000000 */
[----:B------:R3:W5:Y:S01]  /*1ea10*/  LDL R27, [R1+0x4] ;  /* 0x00000400011b7983 */ /* 0x0007620000100800 */
[----:B------:R-:W-:Y:S01]  /*1ea20*/  IMAD.MOV.U32 R26, RZ, RZ, R34 ;  /* 0x000000ffff1a7224 */ /* 0x000fe200078e0022 */
[----:B--2---:R-:W-:-:S04]  /*1ea30*/  PRMT R0, R2, 0x654, R0 ;  /* 0x0000065402007816 */ /* 0x004fc80000000000 */
[----:B------:R3:W-:Y:S01]  /*1ea40*/  SYNCS.ARRIVE.TRANS64.RED.A1T0 RZ, [R0+URZ], RZ ;  /* 0x000000ff00ff79a7 */ /* 0x0007e2000810043f */
[----:B------:R-:W-:Y:S05]  /*1ea50*/  @P1 BRA `(.L_x_7655) ;  /* 0xffffffe400641947 */ /* 0x000fea000383ffff */
.L_x_7635:
[----:B0--3--:R-:W0:Y:S02]  /*1ea60*/  S2R R0, SR_TID.X ;  /* 0x0000000000007919 */ /* 0x009e240000002100 */
[----:B0-----:R-:W-:Y:S02]  /*1ea70*/  LOP3.LUT R2, R0, 0x7f, RZ, 0xc0, !PT ;  /* 0x0000007f00027812 */ /* 0x001fe400078ec0ff */
[----:B------:R-:W2:Y:S01]  /*1ea80*/  LDL R0, [R1+0x3c] ;  /* 0x00003c0001007983 */ /* 0x000ea20000100800 */
[----:B------:R-:W-:Y:S01]  /*1ea90*/  BSSY B0, `(.L_x_7656) ;  /* 0x0000010000007945 */ /* 0x000fe20003800000 */
[----:B------:R-:W-:Y:S02]  /*1eaa0*/  ISETP.NE.AND P1, PT, R2, RZ, PT ;  /* 0x000000ff0200720c */ /* 0x000fe40003f25270 */
[----:B--2---:R-:W-:-:S11]  /*1eab0*/  ISETP.NE.AND P0, PT, R0, 0x3, PT ;  /* 0x000000030000780c */ /* 0x004fd60003f05270 */
        /* <DEDUP_REMOVED lines=13> */
.L_x_7657:
[----:B------:R-:W-:Y:S05]  /*1eb90*/  BSYNC B0 ;  /* 0x0000000000007941 */ /* 0x000fea0003800000 */
.L_x_7656:
[----:B------:R-:W-:Y:S05]  /*1eba0*/  @!P0 BRA `(.L_x_7658) ;  /* 0x0000000000048947 */ /* 0x000fea0003800000 */
[----:B------:R-:W-:Y:S01]  /*1ebb0*/  BPT.TRAP 0x1 ;  /* 0x000000040000795c */ /* 0x000fe20000300000 */
.L_x_7658:
[----:B------:R-:W2:Y:S01]  /*1ebc0*/  LDL R0, [R1+0x4] ;  /* 0x0000040001007983 */ /* 0x000ea20000100800 */
[----:B------:R-:W-:Y:S01]  /*1ebd0*/  BSSY B0, `(.L_x_7659) ;  /* 0x0000006000007945 */ /* 0x000fe20003800000 */
[----:B--2---:R-:W-:Y:S01]  /*1ebe0*/  LOP3.LUT R3, R0, 0x1, RZ, 0x3c, !PT ;  /* 0x0000000100037812 */ /* 0x004fe200078e3cff */
[----:B------:R-:W-:-:S03]  /*1ebf0*/  IMAD R0, R34, 0x8, R22 ;  /* 0x0000000822007824 */ /* 0x000fc600078e0216 */
[----:B------:R-:W-:-:S04]  /*1ec00*/  SHF.L.U32 R3, R3, 0x1f, RZ ;  /* 0x0000001f03037819 */ /* 0x000fc800000006ff */
[----:B------:R-:W0:Y:S02]  /*1ec10*/  SYNCS.PHASECHK.TRANS64.TRYWAIT P1, [R0+URZ+0x22870], R3 ;  /* 0x02287003000075a7 */ /* 0x000e24000802017f */
[----:B0-----:R-:W-:Y:S05]  /*1ec20*/  @!P1 BRA `(.L_x_7660) ;  /* 0x0000007800bc9947 */ /* 0x001fea0003800000 */
.L_x_7924:
[----:B------:R-:W-:Y:S05]  /*1ec30*/  BSYNC B0 ;  /* 0x0000000000007941 */ /* 0x000fea0003800000 */
.L_x_7659:
[----:B------:R-:W2:Y:S02]  /*1ec40*/  LDL R2, [R1+0x4c] ;  /* 0x00004c0001027983 */ /* 0x000ea40000100800 */
[----:B--2---:R-:W-:-:S13]  /*1ec50*/  ISETP.NE.AND P1, PT, R2, 0x3, PT ;  /* 0x000000030200780c */ /* 0x004fda0003f25270 */
[----:B------:R-:W-:Y:S05]  /*1ec60*/  @!P1 BRA `(.L_x_7661) ;  /* 0x0000000000049947 */ /* 0x000fea0003800000 */
[----:B------:R-:W-:Y:S01]  /*1ec70*/  BPT.TRAP 0x1 ;  /* 0x000000040000795c */ /* 0x000fe20000300000 */
.L_x_7661:
[----:B------:R-:W0:Y:S02]  /*1ec80*/  LDL R2, [R1+0x4] ;  /* 0x0000040001027983 */ /* 0x000e240000100800 */
[----:B0-----:R-:W-:-:S04]  /*1ec90*/  SHF.L.U32 R3, R2, 0x1f, RZ ;  /* 0x0000001f02037819 */ /* 0x001fc800000006ff */
[----:B------:R-:W0:Y:S02]  /*1eca0*/  SYNCS.PHASECHK.TRANS64.TRYWAIT P1, [R0+URZ+0x22860], R3 ;  /* 0x02286003000075a7 */ /* 0x000e24000802017f */
[----:B0-----:R-:W-:Y:S05]  /*1ecb0*/  @!P1 BRA `(.L_x_7662) ;  /* 0x0000007800ac9947 */ /* 0x001fea0003800000 */
.L_x_7925:
[----:B------:R-:W2:Y:S01]  /*1ecc0*/  LDL R2, [R1+0x1c] ;  /* 0x00001c0001027983 */ /* 0x000ea20000100800 */
[----:B0-----:R-:W-:Y:S01]  /*1ecd0*/  IMAD R3, R34, 0x5000, RZ ;  /* 0x0000500022037824 */ /* 0x001fe200078e02ff */
[----:B------:R-:W-:Y:S05]  /*1ece0*/  WARPSYNC.ALL ;  /* 0x0000000000007948 */ /* 0x000fea0003800000 */
[C---:B------:R-:W-:Y:S02]  /*1ecf0*/  LOP3.LUT R5, R3.reuse, R28, RZ, 0xfc, !PT ;  /* 0x0000001c03057212 */ /* 0x040fe400078efcff */
[----:B------:R-:W-:Y:S02]  /*1ed00*/  LOP3.LUT R12, R3, R24, RZ, 0xfc, !PT ;  /* 0x00000018030c7212 */ /* 0x000fe400078efcff */
[----:B------:R-:W-:-:S02]  /*1ed10*/  IADD3 R13, R22, R5, RZ ;  /* 0x00000005160d7210 */ /* 0x000fc40007ffe0ff */
[----:B------:R-:W-:Y:S01]  /*1ed20*/  LOP3.LUT R18, R24, 0x1800, RZ, 0xfc, !PT ;  /* 0x0000180018127812 */ /* 0x000fe200078efcff */
[----:B------:R-:W-:Y:S02]  /*1ed30*/  IMAD.IADD R12, R23, 0x1, R12 ;  /* 0x00000001170c7824 */ /* 0x000fe400078e020c */
[----:B------:R-:W0:Y:S02]  /*1ed40*/  LDSM.16.MT88.4 R4, [R13+0xa400] ;  /* 0x00a400000d04783b */ /* 0x000e240000004200 */
[C-C-:B0-----:R-:W-:Y:S02]  /*1ed50*/  PRMT R8, R4.reuse, 0x6420, R5.reuse ;  /* 0x0000642004087816 */ /* 0x141fe40000000005 */
[----:B------:R-:W-:Y:S02]  /*1ed60*/  PRMT R9, R4, 0x7531, R5 ;  /* 0x0000753104097816 */ /* 0x000fe40000000005 */
[C-C-:B------:R-:W-:Y:S02]  /*1ed70*/  PRMT R10, R6.reuse, 0x6420, R7.reuse ;  /* 0x00006420060a7816 */ /* 0x140fe40000000007 */
[----:B------:R-:W-:-:S02]  /*1ed80*/  PRMT R11, R6, 0x7531, R7 ;  /* 0x00007531060b7816 */ /* 0x000fc40000000007 */
[----:B--2---:R-:W-:-:S05]  /*1ed90*/  IADD3 R2, R22, R2, R3 ;  /* 0x0000000216027210 */ /* 0x004fca0007ffe003 */
[----:B------:R-:W0:Y:S04]  /*1eda0*/  LDSM.16.MT88.4 R4, [R2+0xa400] ;  /* 0x00a400000204783b */ /* 0x000e280000004200 */
[----:B------:R0:W-:Y:S02]  /*1edb0*/  STSM.16.M88.4 [R12], R8 ;  /* 0x000000080c007844 */ /* 0x0001e40000000200 */
[C-C-:B0-----:R-:W-:Y:S02]  /*1edc0*/  PRMT R8, R4.reuse, 0x6420, R5.reuse ;  /* 0x0000642004087816 */ /* 0x141fe40000000005 */
[----:B------:R-:W-:Y:S02]  /*1edd0*/  PRMT R9, R4, 0x7531, R5 ;  /* 0x0000753104097816 */ /* 0x000fe40000000005 */
[----:B------:R-:W-:-:S02]  /*1ede0*/  LOP3.LUT R4, R3, 0x800, R24, 0xfe, !PT ;  /* 0x0000080003047812 */ /* 0x000fc400078efe18 */
[C-C-:B------:R-:W-:Y:S02]  /*1edf0*/  PRMT R10, R6.reuse, 0x6420, R7.reuse ;  /* 0x00006420060a7816 */ /* 0x140fe40000000007 */
[----:B------:R-:W-:Y:S01]  /*1ee00*/  PRMT R11, R6, 0x7531, R7 ;  /* 0x00007531060b7816 */ /* 0x000fe20000000007 */
[----:B------:R-:W-:-:S05]  /*1ee10*/  IMAD.IADD R4, R23, 0x1, R4 ;  /* 0x0000000117047824 */ /* 0x000fca00078e0204 */
[----:B------:R0:W-:Y:S02]  /*1ee20*/  STSM.16.M88.4 [R4], R8 ;  /* 0x0000000804007844 */ /* 0x0001e40000000200 */
[----:B0-----:R-:W-:-:S05]  /*1ee30*/  VIADD R8, R3, 0x1000 ;  /* 0x0000100003087836 */ /* 0x001fca0000000000 */
[C---:B------:R-:W-:Y:S02]  /*1ee40*/  LOP3.LUT R5, R8.reuse, R28, RZ, 0xfc, !PT ;  /* 0x0000001c08057212 */ /* 0x040fe400078efcff */
[----:B------:R-:W-:Y:S02]  /*1ee50*/  LOP3.LUT R8, R8, R24, RZ, 0xfc, !PT ;  /* 0x0000001808087212 */ /* 0x000fe400078efcff */
[----:B------:R-:W-:-:S03]  /*1ee60*/  IADD3 R17, R22, R5, RZ ;  /* 0x0000000516117210 */ /* 0x000fc60007ffe0ff */
[----:B------:R-:W-:Y:S02]  /*1ee70*/  IMAD.IADD R8, R23, 0x1, R8 ;  /* 0x0000000117087824 */ /* 0x000fe400078e0208 */
[----:B------:R-:W0:Y:S02]  /*1ee80*/  LDSM.16.MT88.4 R4, [R17+0xa400] ;  /* 0x00a400001104783b */ /* 0x000e240000004200 */
[C-C-:B0-----:R-:W-:Y:S02]  /*1ee90*/  PRMT R12, R4.reuse, 0x6420, R5.reuse ;  /* 0x00006420040c7816 */ /* 0x141fe40000000005 */
[----:B------:R-:W-:Y:S02]  /*1eea0*/  PRMT R13, R4, 0x7531, R5 ;  /* 0x00007531040d7816 */ /* 0x000fe40000000005 */
[C-C-:B------:R-:W-:Y:S02]  /*1eeb0*/  PRMT R14, R6.reuse, 0x6420, R7.reuse ;  /* 0x00006420060e7816 */ /* 0x140fe40000000007 */
[----:B------:R-:W-:-:S02]  /*1eec0*/  PRMT R15, R6, 0x7531, R7 ;  /* 0x00007531060f7816 */ /* 0x000fc40000000007 */
[----:B------:R-:W0:Y:S04]  /*1eed0*/  LDSM.16.MT88.4 R4, [R2+0xb400] ;  /* 0x00b400000204783b */ /* 0x000e280000004200 */
[----:B------:R0:W-:Y:S02]  /*1eee0*/  STSM.16.M88.4 [R8], R12 ;  /* 0x0000000c08007844 */ /* 0x0001e40000000200 */
[C-C-:B0-----:R-:W-:Y:S02]  /*1eef0*/  PRMT R8, R4.reuse, 0x6420, R5.reuse ;  /* 0x0000642004087816 */ /* 0x141fe40000000005 */
[----:B------:R-:W-:Y:S02]  /*1ef00*/  PRMT R9, R4, 0x7531, R5 ;  /* 0x0000753104097816 */ /* 0x000fe40000000005 */
[----:B------:R-:W-:-:S02]  /*1ef10*/  PRMT R10, R6, 0x6420, R7 ;  /* 0x00006420060a7816 */ /* 0x000fc40000000007 */
[----:B------:R-:W-:Y:S02]  /*1ef20*/  PRMT R11, R6, 0x7531, R7 ;  /* 0x00007531060b7816 */ /* 0x000fe40000000007 */
[----:B------:R-:W-:Y:S02]  /*1ef30*/  IADD3 R4, R23, R18, R3 ;  /* 0x0000001217047210 */ /* 0x000fe40007ffe003 */
[----:B------:R-:W-:-:S03]  /*1ef40*/  LOP3.LUT R18, R24, 0x2800, RZ, 0xfc, !PT ;  /* 0x0000280018127812 */ /* 0x000fc600078efcff */
[----:B------:R0:W-:Y:S02]  /*1ef50*/  STSM.16.M88.4 [R4], R8 ;  /* 0x0000000804007844 */ /* 0x0001e40000000200 */
[----:B0-----:R-:W-:-:S05]  /*1ef60*/  VIADD R8, R3, 0x2000 ;  /* 0x0000200003087836 */ /* 0x001fca0000000000 */
[C---:B------:R-:W-:Y:S02]  /*1ef70*/  LOP3.LUT R5, R8.reuse, R28, RZ, 0xfc, !PT ;  /* 0x0000001c08057212 */ /* 0x040fe400078efcff */
[----:B------:R-:W-:-:S03]  /*1ef80*/  LOP3.LUT R8, R8, R24, RZ, 0xfc, !PT ;  /* 0x0000001808087212 */ /* 0x000fc600078efcff */
[----:B------:R-:W-:Y:S01]  /*1ef90*/  IMAD.IADD R17, R22, 0x1, R5 ;  /* 0x0000000116117824 */ /* 0x000fe200078e0205 */
[----:B------:R-:W-:-:S04]  /*1efa0*/  IADD3 R8, R23, R8, RZ ;  /* 0x0000000817087210 */ /* 0x000fc80007ffe0ff */
        /* <DEDUP_REMOVED lines=8> */
[----:B------:R-:W-:Y:S02]  /*1f030*/  PRMT R9, R4, 0x7531, R5 ;  /* 0x0000753104097816 */ /* 0x000fe40000000005 */
[----:B------:R-:W-:Y:S02]  /*1f040*/  IADD3 R4, R23, R18, R3 ;  /* 0x0000001217047210 */ /* 0x000fe40007ffe003 */
[----:B------:R-:W2:Y:S01]  /*1f050*/  LDL R18, [R1+0x4c] ;  /* 0x00004c0001127983 */ /* 0x000ea20000100800 */
[C-C-:B------:R-:W-:Y:S02]  /*1f060*/  PRMT R10, R6.reuse, 0x6420, R7.reuse ;  /* 0x00006420060a7816 */ /* 0x140fe40000000007 */
[----:B------:R-:W-:-:S05]  /*1f070*/  PRMT R11, R6, 0x7531, R7 ;  /* 0x00007531060b7816 */ /* 0x000fca0000000007 */
[----:B------:R0:W-:Y:S02]  /*1f080*/  STSM.16.M88.4 [R4], R8 ;  /* 0x0000000804007844 */ /* 0x0001e40000000200 */
[----:B0-----:R-:W-:-:S05]  /*1f090*/  VIADD R8, R3, 0x3000 ;  /* 0x0000300003087836 */ /* 0x001fca0000000000 */
[----:B------:R-:W-:-:S05]  /*1f0a0*/  LOP3.LUT R5, R8, R28, RZ, 0xfc, !PT ;  /* 0x0000001c08057212 */ /* 0x000fca00078efcff */
[----:B------:R-:W-:-:S05]  /*1f0b0*/  IMAD.IADD R17, R22, 0x1, R5 ;  /* 0x0000000116117824 */ /* 0x000fca00078e0205 */
        /* <DEDUP_REMOVED lines=10> */
[C-C-:B0-----:R-:W-:Y:S02]  /*1f160*/  PRMT R8, R4.reuse, 0x6420, R5.reuse ;  /* 0x0000642004087816 */ /* 0x141fe40000000005 */
[----:B------:R-:W-:Y:S02]  /*1f170*/  PRMT R9, R4, 0x7531, R5 ;  /* 0x0000753104097816 */ /* 0x000fe40000000005 */
[C-C-:B------:R-:W-:Y:S02]  /*1f180*/  PRMT R10, R6.reuse, 0x6420, R7.reuse ;  /* 0x00006420060a7816 */ /* 0x140fe40000000007 */
[----:B------:R-:W-:Y:S02]  /*1f190*/  PRMT R11, R6, 0x7531, R7 ;  /* 0x00007531060b7816 */ /* 0x000fe40000000007 */
[----:B------:R-:W-:-:S05]  /*1f1a0*/  IADD3 R4, R23, R20, R3 ;  /* 0x0000001417047210 */ /* 0x000fca0007ffe003 */
[----:B------:R0:W-:Y:S02]  /*1f1b0*/  STSM.16.M88.4 [R4], R8 ;  /* 0x0000000804007844 */ /* 0x0001e40000000200 */
[----:B0-----:R-:W-:-:S04]  /*1f1c0*/  IADD3 R8, R3, 0x4000, RZ ;  /* 0x0000400003087810 */ /* 0x001fc80007ffe0ff */
[----:B------:R-:W-:-:S05]  /*1f1d0*/  LOP3.LUT R5, R8, R28, RZ, 0xfc, !PT ;  /* 0x0000001c08057212 */ /* 0x000fca00078efcff */
[----:B------:R-:W-:-:S05]  /*1f1e0*/  IMAD.IADD R17, R22, 0x1, R5 ;  /* 0x0000000116117824 */ /* 0x000fca00078e0205 */
[----:B------:R-:W0:Y:S01]  /*1f1f0*/  LDSM.16.MT88.4 R4, [R17+0xa400] ;  /* 0x00a400001104783b */ /* 0x000e220000004200 */
[----:B------:R-:W-:Y:S02]  /*1f200*/  LOP3.LUT R20, R24, 0x4800, RZ, 0xfc, !PT ;  /* 0x0000480018147812 */ /* 0x000fe400078efcff */
[----:B------:R-:W-:Y:S02]  /*1f210*/  LOP3.LUT R8, R8, R24, RZ, 0xfc, !PT ;  /* 0x0000001808087212 */ /* 0x000fe400078efcff */
[----:B------:R-:W-:-:S03]  /*1f220*/  IADD3 R3, R23, R20, R3 ;  /* 0x0000001417037210 */ /* 0x000fc60007ffe003 */
[----:B------:R-:W-:Y:S01]  /*1f230*/  IMAD.IADD R23, R23, 0x1, R8 ;  /* 0x0000000117177824 */ /* 0x000fe200078e0208 */
        /* <DEDUP_REMOVED lines=17> */
[----:B--2---:R-:W-:-:S13]  /*1f350*/  ISETP.NE.AND P1, PT, R18, 0x3, PT ;  /* 0x000000031200780c */ /* 0x004fda0003f25270 */
[----:B01----:R-:W-:Y:S05]  /*1f360*/  @!P1 BRA `(.L_x_7663) ;  /* 0x0000000000049947 */ /* 0x003fea0003800000 */
[----:B------:R-:W-:Y:S01]  /*1f370*/  BPT.TRAP 0x1 ;  /* 0x000000040000795c */ /* 0x000fe20000300000 */
.L_x_7663:
[----:B------:R0:W-:Y:S01]  /*1f380*/  SYNCS.ARRIVE.TRANS64.A1T0 RZ, [R0+URZ+0x22850], RZ ;  /* 0x022850ff00ff79a7 */ /* 0x0001e2000810003f */
[----:B------:R-:W-:Y:S06]  /*1f390*/  BAR.SYNC.DEFER_BLOCKING 0x2, 0x80 ;  /* 0x0082000000007b1d */ /* 0x000fec0000010000 */
[----:B------:R-:W-:Y:S05]  /*1f3a0*/  @!P0 BRA `(.L_x_7664) ;  /* 0x0000000000048947 */ /* 0x000fea0003800000 */
[----:B------:R-:W-:Y:S01]  /*1f3b0*/  BPT.TRAP 0x1 ;  /* 0x000000040000795c */ /* 0x000fe20000300000 */
.L_x_7664:
[----:B------:R-:W2:Y:S04]  /*1f3c0*/  LDL R3, [R1+0x18] ;  /* 0x0000180001037983 */ /* 0x000ea80000100800 */
[----:B------:R-:W3:Y:S01]  /*1f3d0*/  LDL.LU R2, [R1+0x4] ;  /* 0x0000040001027983 */ /* 0x000ee20000300800 */
[----:B0-----:R-:W-:Y:S01]  /*1f3e0*/  VIADD R0, R0, 0x22880 ;  /* 0x0002288000007836 */ /* 0x001fe20000000000 */
[----:B------:R-:W-:-:S04]  /*1f3f0*/  IADD3 R34, R34, 0x1, RZ ;  /* 0x0000000122227810 */ /* 0x000fc80007ffe0ff */
[----:B------:R-:W-:-:S04]  /*1f400*/  ISETP.NE.AND P0, PT, R34, 0x2, PT ;  /* 0x000000022200780c */ /* 0x000fc80003f05270 */
[----:B------:R-:W-:Y:S02]  /*1f410*/  SEL R34, R34, RZ, P0 ;  /* 0x000000ff22227207 */ /* 0x000fe40000000000 */
[----:B--2---:R-:W-:-:S04]  /*1f420*/  PRMT R0, R3, 0x654, R0 ;  /* 0x0000065403007816 */ /* 0x004fc80000000000 */
[----:B------:R0:W-:Y:S02]  /*1f430*/  SYNCS.ARRIVE.TRANS64.RED.A1T0 RZ, [R0+URZ], RZ ;  /* 0x000000ff00ff79a7 */ /* 0x0001e4000810043f */
[----:B0-----:R-:W-:-:S04]  /*1f440*/  SEL R0, RZ, 0x1, P0 ;  /* 0x00000001ff007807 */ /* 0x001fc80000000000 */
[----:B---3--:R-:W-:-:S05]  /*1f450*/  LOP3.LUT R2, R2, R0, RZ, 0x3c, !PT ;  /* 0x0000000002027212 */ /* 0x008fca00078e3cff */
[----:B------:R0:W-:Y:S02]  /*1f460*/  STL [R1+0x4], R2 ;  /* 0x0000040201007387 */ /* 0x0001e40000100800 */
.L_x_7607:
        /* <DEDUP_REMOVED lines=8> */
[----:B------:R2:W-:Y:S04]  /*1f4f0*/  STL [R1+0x18], R0 ;  /* 0x0000180001007387 */ /* 0x0005e80000100800 */
[----:B------:R2:W3:Y:S01]  /*1f500*/  LDS.128 R16, [R22+0x228d0] ;  /* 0x0228d00016107984 */ /* 0x0004e20000000c00 */
[----:B------:R-:W-:Y:S06]  /*1f510*/  BAR.ARV 0x4, 0x180 ;  /* 0x0106000000007b1d */ /* 0x000fec0000002000 */
[----:B------:R-:W-:Y:S05]  /*1f520*/  BRA `(.L_x_7666) ;  /* 0x0000000800487947 */ /* 0x000fea0003800000 */
.L_x_7665:
        /* <DEDUP_REMOVED lines=8> */
[----:B0-----:R-:W0:Y:S02]  /*1f5b0*/  @!P1 LDC.64 R2, c[0x0][0xc80] ;  /* 0x00032000ff029b82 */ /* 0x001e240000000a00 */
        /* <DEDUP_REMOVED lines=14> */
[----:B------:R-:W1:Y:S02]  /*1f6a0*/  SHFL.UP PT, R14, R5, 0x2, RZ ;  /* 0x04400000050e7989 */ /* 0x000e6400000e00ff */
[----:B-1----:R-:W-:-:S05]  /*1f6b0*/  SEL R6, R14, RZ, P2 ;  /* 0x000000ff0e067207 */ /* 0x002fca0001000000 */
        /* <DEDUP_REMOVED lines=10> */
[----:B------:R0:W1:Y:S02]  /*1f760*/  SHFL.IDX PT, R14, R3, 0x1f, 0x1f ;  /* 0x03e01f00030e7f89 */ /* 0x00006400000e0000 */
.L_x_7935:
[----:B------:R-:W-:Y:S02]  /*1f770*/  ULDC UR4, c[0x0][0xc38] ;  /* 0x00030e0000047ab9 */ /* 0x000fe40000000800 */
[----:B------:R-:W-:-:S04]  /*1f780*/  IMAD.U32 R16, RZ, RZ, UR4 ;  /* 0x00000004ff107e24 */ /* 0x000fc8000f8e00ff */
[----:B-1----:R-:W-:-:S04]  /*1f790*/  IMAD R5, R14, R16, RZ ;  /* 0x000000100e057224 */ /* 0x002fc800078e02ff */
[----:B------:R-:W-:-:S05]  /*1f7a0*/  IMAD.IADD R4, R4, 0x1, R5 ;  /* 0x0000000104047824 */ /* 0x000fca00078e0205 */
[----:B------:R-:W-:-:S13]  /*1f7b0*/  ISETP.GT.AND P6, PT, R4, R0, PT ;  /* 0x000000000400720c */ /* 0x000fda0003fc4270 */
[----:B------:R-:W-:Y:S05]  /*1f7c0*/  @P6 BRA `(.L_x_7668) ;  /* 0x00000000009c6947 */ /* 0x000fea0003800000 */
.L_x_7673:
[----:B------:R-:W1:Y:S01]  /*1f7d0*/  LDC R6, c[0x0][0xc3c] ;  /* 0x00030f00ff067b82 */ /* 0x000e620000000800 */
[----:B------:R-:W-:-:S04]  /*1f7e0*/  IADD3 R19, R19, 0x1f, RZ ;  /* 0x0000001f13137810 */ /* 0x000fc80007ffe0ff */
[----:B-1----:R-:W-:-:S13]  /*1f7f0*/  ISETP.GE.AND P6, PT, R19, R6, PT ;  /* 0x000000061300720c */ /* 0x002fda0003fc6270 */
[----:B------:R-:W-:Y:S05]  /*1f800*/  @P6 BRA `(.L_x_7669) ;  /* 0x0000000400446947 */ /* 0x000fea0003800000 */
[----:B------:R-:W1:Y:S01]  /*1f810*/  S2R R2, SR_TID.X ;  /* 0x0000000000027919 */ /* 0x000e620000002100 */
[----:B------:R-:W-:Y:S01]  /*1f820*/  BSSY B0, `(.L_x_7670) ;  /* 0x0000009000007945 */ /* 0x000fe20003800000 */
[----:B-1----:R-:W-:-:S05]  /*1f830*/  LOP3.LUT R2, R2, 0x1f, RZ, 0xc0, !PT ;  /* 0x0000001f02027812 */ /* 0x002fca00078ec0ff */
[----:B------:R-:W-:Y:S02]  /*1f840*/  IMAD.IADD R5, R19, 0x1, R2 ;  /* 0x0000000113057824 */ /* 0x000fe400078e0202 */
[----:B------:R-:W-:-:S03]  /*1f850*/  IMAD.MOV.U32 R2, RZ, RZ, RZ ;  /* 0x000000ffff027224 */ /* 0x000fc600078e00ff */
[----:B------:R-:W-:-:S13]  /*1f860*/  ISETP.GE.OR P6, PT, R5, R6, !P0 ;  /* 0x000000060500720c */ /* 0x000fda00047c6670 */
[----:B------:R-:W-:Y:S05]  /*1f870*/  @P6 BRA `(.L_x_7671) ;  /* 0x00000000000c6947 */ /* 0x000fea0003800000 */
[----:B0-----:R-:W0:Y:S02]  /*1f880*/  LDC.64 R2, c[0x0][0xc80] ;  /* 0x00032000ff027b82 */ /* 0x001e240000000a00 */
[----:B0-----:R-:W-:-:S06]  /*1f890*/  IMAD.WIDE R2, R5, 0x4, R2 ;  /* 0x0000000405027825 */ /* 0x001fcc00078e0202 */
[----:B------:R1:W5:Y:S02]  /*1f8a0*/  LDG.E R2, desc[UR60][R2.64] ;  /* 0x0000003c02027981 */ /* 0x000364000c1e1900 */
.L_x_7671:
[----:B------:R-:W-:Y:S05]  /*1f8b0*/  BSYNC B0 ;  /* 0x0000000000007941 */ /* 0x000fea0003800000 */
.L_x_7670:
[----:B------:R-:W-:-:S03]  /*1f8c0*/  UMOV UR4, 0xffffffff ;  /* 0xffffffff00047882 */ /* 0x000fc60000000000 */
[----:B------:R-:W-:Y:S05]  /*1f8d0*/  BRA.DIV UR4, `(.L_x_7672) ;  /* 0x0000007204dc7947 */ /* 0x000fea000b800000 */
[----:B-----5:R-:W2:Y:S02]  /*1f8e0*/  SHFL.UP PT, R14, R2, 0x1, RZ ;  /* 0x04200000020e7989 */ /* 0x020ea400000e00ff */
[----:B--2---:R-:W-:-:S05]  /*1f8f0*/  SEL R13, R14, RZ, P1 ;  /* 0x000000ff0e0d7207 */ /* 0x004fca0000800000 */
[----:B------:R-:W-:-:S05]  /*1f900*/  IMAD.IADD R13, R2, 0x1, R13 ;  /* 0x00000001020d7824 */ /* 0x000fca00078e020d */
[----:B------:R-:W2:Y:S02]  /*1f910*/  SHFL.UP PT, R14, R13, 0x2, RZ ;  /* 0x044000000d0e7989 */ /* 0x000ea400000e00ff */
[----:B--2---:R-:W-:-:S04]  /*1f920*/  SEL R14, R14, RZ, P2 ;  /* 0x000000ff0e0e7207 */ /* 0x004fc80001000000 */
[----:B------:R-:W-:-:S05]  /*1f930*/  IADD3 R5, R13, R14, RZ ;  /* 0x0000000e0d057210 */ /* 0x000fca0007ffe0ff */
[----:B------:R-:W2:Y:S02]  /*1f940*/  SHFL.UP PT, R14, R5, 0x4, RZ ;  /* 0x04800000050e7989 */ /* 0x000ea400000e00ff */
[----:B--2---:R-:W-:-:S05]  /*1f950*/  SEL R6, R14, RZ, P3 ;  /* 0x000000ff0e067207 */ /* 0x004fca0001800000 */
[----:B------:R-:W-:-:S05]  /*1f960*/  IMAD.IADD R6, R5, 0x1, R6 ;  /* 0x0000000105067824 */ /* 0x000fca00078e0206 */
[----:B------:R-:W2:Y:S02]  /*1f970*/  SHFL.UP PT, R14, R6, 0x8, RZ ;  /* 0x05000000060e7989 */ /* 0x000ea400000e00ff */
[----:B--2---:R-:W-:-:S05]  /*1f980*/  SEL R7, R14, RZ, P4 ;  /* 0x000000ff0e077207 */ /* 0x004fca0002000000 */
[----:B------:R-:W-:-:S05]  /*1f990*/  IMAD.IADD R7, R6, 0x1, R7 ;  /* 0x0000000106077824 */ /* 0x000fca00078e0207 */
[----:B------:R-:W2:Y:S02]  /*1f9a0*/  SHFL.UP PT, R14, R7, 0x10, RZ ;  /* 0x06000000070e7989 */ /* 0x000ea400000e00ff */
[----:B--2---:R-:W-:-:S05]  /*1f9b0*/  SEL R14, R14, RZ, P5 ;  /* 0x000000ff0e0e7207 */ /* 0x004fca0002800000 */
[----:B01----:R-:W-:-:S05]  /*1f9c0*/  IMAD.IADD R3, R7, 0x1, R14 ;  /* 0x0000000107037824 */ /* 0x003fca00078e020e */
[----:B------:R0:W1:Y:S02]  /*1f9d0*/  SHFL.IDX PT, R14, R3, 0x1f, 0x1f ;  /* 0x03e01f00030e7f89 */ /* 0x00006400000e0000 */
.L_x_7943:
[----:B------:R-:W-:Y:S02]  /*1f9e0*/  ULDC UR4, c[0x0][0xc38] ;  /* 0x00030e0000047ab9 */ /* 0x000fe40000000800 */
[----:B------:R-:W-:-:S05]  /*1f9f0*/  MOV R16, UR4 ;  /* 0x0000000400107c02 */ /* 0x000fca0008000f00 */
[----:B-1----:R-:W-:-:S04]  /*1fa00*/  IMAD R5, R14, R16, RZ ;  /* 0x000000100e057224 */ /* 0x002fc800078e02ff */
[----:B------:R-:W-:-:S05]  /*1fa10*/  IMAD.IADD R4, R5, 0x1, R4 ;  /* 0x0000000105047824 */ /* 0x000fca00078e0204 */
[----:B------:R-:W-:-:S13]  /*1fa20*/  ISETP.GT.AND P6, PT, R4, R0, PT ;  /* 0x000000000400720c */ /* 0x000fda0003fc4270 */
[----:B------:R-:W-:Y:S05]  /*1fa30*/  @!P6 BRA `(.L_x_7673) ;  /* 0xfffffffc0064e947 */ /* 0x000fea000383ffff */
.L_x_7668:
        /* <DEDUP_REMOVED lines=8> */
.L_x_7947:
[----:B------:R-:W-:Y:S01]  /*1fac0*/  ISETP.NE.AND P0, PT, R5, RZ, PT ;  /* 0x000000ff0500720c */ /* 0x000fe20003f05270 */
[----:B------:R-:W-:-:S12]  /*1fad0*/  IMAD.MOV.U32 R14, RZ, RZ, RZ ;  /* 0x000000ffff0e7224 */ /* 0x000fd800078e00ff */
[----:B------:R-:W-:Y:S05]  /*1fae0*/  @!P0 BRA `(.L_x_7675) ;  /* 0x0000000000108947 */ /* 0x000fea0003800000 */
[----:B------:R-:W-:Y:S01]  /*1faf0*/  UMOV UR4, 0xffffffff ;  /* 0xffffffff00047882 */ /* 0x000fe20000000000 */
[----:B------:R-:W-:Y:S02]  /*1fb00*/  IADD3 R12, R4, -0x1, RZ ;  /* 0xffffffff040c7810 */ /* 0x000fe40007ffe0ff */
[----:B------:R-:W-:Y:S05]  /*1fb10*/  BRA.DIV UR4, `(.L_x_7676) ;  /* 0x0000007604507947 */ /* 0x000fea000b800000 */
[----:B------:R3:W4:Y:S02]  /*1fb20*/  SHFL.IDX PT, R14, R3, R12, 0x1f ;  /* 0x00001f0c030e7589 */ /* 0x00072400000e0000 */
.L_x_7675:
[-C--:B--2---:R-:W-:Y:S01]  /*1fb30*/  IABS R5, R17.reuse ;  /* 0x0000001100057213 */ /* 0x084fe20000000000 */
[----:B----4-:R-:W-:Y:S01]  /*1fb40*/  IMAD R16, R14, R16, R6 ;  /* 0x000000100e107224 */ /* 0x010fe200078e0206 */
[----:B------:R-:W-:Y:S01]  /*1fb50*/  IABS R8, R17 ;  /* 0x0000001100087213 */ /* 0x000fe20000000000 */
[----:B------:R-:W-:Y:S01]  /*1fb60*/  IMAD.IADD R19, R4, 0x1, R19 ;  /* 0x0000000104137824 */ /* 0x000fe200078e0213 */
[----:B------:R-:W2:Y:S02]  /*1fb70*/  I2F.RP R6, R5 ;  /* 0x0000000500067306 */ /* 0x000ea40000209400 */
[----:B------:R-:W-:-:S06]  /*1fb80*/  IADD3 R0, R0, -R16, RZ ;  /* 0x8000001000007210 */ /* 0x000fcc0007ffe0ff */
[----:B--2---:R-:W2:Y:S02]  /*1fb90*/  MUFU.RCP R6, R6 ;  /* 0x0000000600067308 */ /* 0x004ea40000001000 */
[----:B--2---:R-:W-:Y:S02]  /*1fba0*/  VIADD R7, R6, 0xffffffe ;  /* 0x0ffffffe06077836 */ /* 0x004fe40000000000 */
[----:B------:R-:W-:-:S04]  /*1fbb0*/  IMAD.MOV R6, RZ, RZ, -R8 ;  /* 0x000000ffff067224 */ /* 0x000fc800078e0a08 */
[----:B0--3--:R-:W1:Y:S02]  /*1fbc0*/  F2I.FTZ.U32.TRUNC.NTZ R3, R7 ;  /* 0x0000000700037305 */ /* 0x009e64000021f000 */
[----:B-1----:R-:W-:-:S04]  /*1fbd0*/  IMAD.MOV R2, RZ, RZ, -R3 ;  /* 0x000000ffff027224 */ /* 0x002fc800078e0a03 */
[----:B------:R-:W-:Y:S02]  /*1fbe0*/  IMAD R9, R2, R5, RZ ;  /* 0x0000000502097224 */ /* 0x000fe400078e02ff */
[----:B------:R-:W-:-:S04]  /*1fbf0*/  IMAD.MOV.U32 R2, RZ, RZ, RZ ;  /* 0x000000ffff027224 */ /* 0x000fc800078e00ff */
[----:B------:R-:W-:Y:S01]  /*1fc00*/  IMAD.HI.U32 R2, R3, R9, R2 ;  /* 0x0000000903027227 */ /* 0x000fe200078e0002 */
        /* <DEDUP_REMOVED lines=10> */
[----:B------:R-:W-:-:S05]  /*1fcb0*/  @P0 IADD3 R2, R2, 0x1, RZ ;  /* 0x0000000102020810 */ /* 0x000fca0007ffe0ff */
[----:B------:R-:W-:Y:S01]  /*1fcc0*/  @!P2 IMAD.MOV R2, RZ, RZ, -R2 ;  /* 0x000000ffff02a224 */ /* 0x000fe200078e0a02 */
[----:B------:R-:W-:-:S04]  /*1fcd0*/  @!P1 LOP3.LUT R2, RZ, R17, RZ, 0x33, !PT ;  /* 0x00000011ff029212 */ /* 0x000fc800078e33ff */
[----:B------:R-:W-:Y:S01]  /*1fce0*/  MOV R18, R2 ;  /* 0x0000000200127202 */ /* 0x000fe20000000f00 */
[----:B------:R-:W-:-:S04]  /*1fcf0*/  IMAD.MOV R3, RZ, RZ, -R2 ;  /* 0x000000ffff037224 */ /* 0x000fc800078e0a02 */
[----:B------:R-:W-:Y:S01]  /*1fd00*/  IMAD R17, R17, R3, R0 ;  /* 0x0000000311117224 */ /* 0x000fe200078e0200 */
[----:B------:R-:W-:Y:S06]  /*1fd10*/  BRA `(.L_x_7677) ;  /* 0x00000000001c7947 */ /* 0x000fec0003800000 */
.L_x_7669:
[----:B------:R-:W-:Y:S01]  /*1fd20*/  UMOV UR4, URZ ;  /* 0x0000003f00047c82 */ /* 0x000fe20008000000 */
[----:B------:R-:W-:Y:S01]  /*1fd30*/  UMOV UR5, URZ ;  /* 0x0000003f00057c82 */ /* 0x000fe20008000000 */
[----:B------:R-:W-:Y:S01]  /*1fd40*/  ULDC UR6, c[0x0][0xc3c] ;  /* 0x00030f0000067ab9 */ /* 0x000fe20000000800 */
[----:B------:R-:W-:Y:S01]  /*1fd50*/  IMAD.MOV.U32 R16, RZ, RZ, R0 ;  /* 0x000000ffff107224 */ /* 0x000fe200078e0000 */
[----:B------:R-:W-:Y:S01]  /*1fd60*/  MOV R19, UR6 ;  /* 0x0000000600137c02 */ /* 0x000fe20008000f00 */
[----:B------:R-:W-:Y:S02]  /*1fd70*/  IMAD.U32 R17, RZ, RZ, UR4 ;  /* 0x00000004ff117e24 */ /* 0x000fe4000f8e00ff */
[----:B------:R-:W-:-:S07]  /*1fd80*/  IMAD.U32 R18, RZ, RZ, UR5 ;  /* 0x00000005ff127e24 */ /* 0x000fce000f8e00ff */
.L_x_7677:
        /* <DEDUP_REMOVED lines=12> */
.L_x_7666:
[----:B------:R-:W-:Y:S02]  /*1fe50*/  ULDC UR4, c[0x0][0xc3c] ;  /* 0x00030f0000047ab9 */ /* 0x000fe40000000800 */
[----:B---3--:R-:W-:-:S13]  /*1fe60*/  ISETP.GE.AND P0, PT, R19, UR4, PT ;  /* 0x0000000413007c0c */ /* 0x008fda000bf06270 */
[----:B------:R-:W-:Y:S05]  /*1fe70*/  @!P0 BRA `(.L_x_7678) ;  /* 0xffffff9400088947 */ /* 0x000fea000383ffff */
[----:B------:R-:W-:Y:S05]  /*1fe80*/  BSYNC B7 ;  /* 0x0000000000077941 */ /* 0x000fea0003800000 */
.L_x_7570:
[----:B0-2---:R-:W2:Y:S01]  /*1fe90*/  LDL.LU R0, [R1+0x48] ;  /* 0x0000480001007983 */ /* 0x005ea20000300800 */
[----:B------:R-:W-:Y:S01]  /*1fea0*/  BSSY B0, `(.L_x_7679) ;  /* 0x000000b000007945 */ /* 0x000fe20003800000 */
[----:B------:R-:W0:Y:S01]  /*1feb0*/  S2R R5, SR_CgaCtaId ;  /* 0x0000000000057919 */ /* 0x000e220000008800 */
        /* <DEDUP_REMOVED lines=9> */
.L_x_7950:
[----:B------:R-:W-:Y:S05]  /*1ff50*/  BSYNC B0 ;  /* 0x0000000000007941 */ /* 0x000fea0003800000 */
.L_x_7679:
[----:B------:R-:W-:-:S03]  /*1ff60*/  UMOV UR4, 0xffffffff ;  /* 0xffffffff00047882 */ /* 0x000fc60000000000 */
[----:B------:R-:W-:Y:S05]  /*1ff70*/  BRA.DIV UR4, `(.L_x_7681) ;  /* 0x0000007204707947 */ /* 0x000fea000b800000 */
[----:B0-----:R-:W0:Y:S02]  /*1ff80*/  S2R R0, SR_TID.X ;  /* 0x0000000000007919 */ /* 0x001e240000002100 */
[----:B0-----:R-:W-:-:S04]  /*1ff90*/  SHF.R.U32.HI R0, RZ, 0x5, R0 ;  /* 0x00000005ff007819 */ /* 0x001fc80000011600 */
[----:B------:R-:W-:-:S05]  /*1ffa0*/  LOP3.LUT R0, R0, 0x3, RZ, 0xc0, !PT ;  /* 0x0000000300007812 */ /* 0x000fca00078ec0ff */
[----:B------:R0:W1:Y:S02]  /*1ffb0*/  SHFL.IDX PT, R14, R0, RZ, 0x1f ;  /* 0x00001fff000e7589 */ /* 0x00006400000e0000 */
.L_x_7953:
[----:B-1----:R-:W-:-:S13]  /*1ffc0*/  ISETP.NE.AND P0, PT, R14, RZ, PT ;  /* 0x000000ff0e00720c */ /* 0x002fda0003f05270 */
[----:B------:R-:W-:Y:S05]  /*1ffd0*/  @P0 BRA `(.L_x_7397) ;  /* 0x0000000000b00947 */ /* 0x000fea0003800000 */
[----:B------:R-:W-:-:S03]  /*1ffe0*/  UMOV UR4, 0xffffffff ;  /* 0xffffffff00047882 */ /* 0x000fc60000000000 */
[----:B------:R-:W-:Y:S05]  /*1fff0*/  BRA.DIV UR4, `(.L_x_7682) ;  /* 0x0000007204847947 */ /* 0x000fea000b800000 */
[----:B------:R-:W-:-:S13]  /*20000*/  ELECT P6, URZ, PT ;  /* 0x00000000003f782f */ /* 0x000fda00038c0000 */
.L_x_7956:
[----:B------:R-:W-:Y:S05]  /*20010*/  @!P6 BRA `(.L_x_7397) ;  /* 0x0000000000a0e947 */ /* 0x000fea0003800000 */
[----:B0-----:R-:W2:Y:S02]  /*20020*/  LDL.LU R0, [R1+0x20] ;  /* 0x0000200001007983 */ /* 0x001ea40000300800 */
[----:B--2---:R-:W-:-:S04]  /*20030*/  LOP3.LUT R0, R0, 0x2, RZ, 0xfc, !PT ;  /* 0x0000000200007812 */ /* 0x004fc800078efcff */
[----:B------:R-:W-:-:S13]  /*20040*/  ISETP.NE.AND P0, PT, R0, 0x3, PT ;  /* 0x000000030000780c */ /* 0x000fda0003f05270 */
[----:B------:R-:W-:Y:S05]  /*20050*/  @!P0 BRA `(.L_x_7683) ;  /* 0x0000000000048947 */ /* 0x000fea0003800000 */
[----:B------:R-:W-:Y:S01]  /*20060*/  BPT.TRAP 0x1 ;  /* 0x000000040000795c */ /* 0x000fe20000300000 */
.L_x_7683:
[----:B------:R-:W2:Y:S01]  /*20070*/  LDL R0, [R1+0x4] ;  /* 0x0000040001007983 */ /* 0x000ea20000100800 */
[C---:B------:R-:W-:Y:S01]  /*20080*/  IMAD R3, R34.reuse, 0x8, R5 ;  /* 0x0000000822037824 */ /* 0x040fe200078e0205 */
[----:B------:R-:W-:-:S04]  /*20090*/  IADD3 R34, R34, 0x1, RZ ;  /* 0x0000000122227810 */ /* 0x000fc80007ffe0ff */
[----:B------:R-:W-:Y:S02]  /*200a0*/  ISETP.NE.AND P2, PT, R34, 0x2, PT ;  /* 0x000000022200780c */ /* 0x000fe40003f45270 */
[----:B--2---:R-:W-:Y:S02]  /*200b0*/  SHF.L.U32 R2, R0, 0x1f, RZ ;  /* 0x0000001f00027819 */ /* 0x004fe400000006ff */
[----:B------:R-:W-:Y:S02]  /*200c0*/  SEL R0, RZ, 0x1, P2 ;  /* 0x00000001ff007807 */ /* 0x000fe40001000000 */
[----:B------:R-:W0:Y:S02]  /*200d0*/  SYNCS.PHASECHK.TRANS64.TRYWAIT P1, [R3+URZ+0x22840], R2 ;  /* 0x02284002030075a7 */ /* 0x000e24000802017f */
[----:B0-----:R-:W-:Y:S05]  /*200e0*/  @!P1 BRA `(.L_x_7684) ;  /* 0x0000007000689947 */ /* 0x001fea0003800000 */
.L_x_7957:
[----:B------:R-:W2:Y:S01]  /*200f0*/  LDL.LU R4, [R1+0x4] ;  /* 0x0000040001047983 */ /* 0x000ea20000300800 */
[----:B------:R-:W-:Y:S02]  /*20100*/  SEL R34, R34, RZ, P2 ;  /* 0x000000ff22227207 */ /* 0x000fe40001000000 */
[----:B--2---:R-:W-:Y:S01]  /*20110*/  LOP3.LUT R0, R4, R0, RZ, 0x3c, !PT ;  /* 0x0000000004007212 */ /* 0x004fe200078e3cff */
[----:B------:R-:W-:Y:S06]  /*20120*/  @!P0 BRA `(.L_x_7685) ;  /* 0x0000000000048947 */ /* 0x000fec0003800000 */
[----:B------:R-:W-:Y:S01]  /*20130*/  BPT.TRAP 0x1 ;  /* 0x000000040000795c */ /* 0x000fe20000300000 */
.L_x_7685:
[----:B------:R-:W-:Y:S01]  /*20140*/  IMAD R5, R34, 0x8, R5 ;  /* 0x0000000822057824 */ /* 0x000fe200078e0205 */
[----:B------:R-:W-:-:S04]  /*20150*/  SHF.L.U32 R0, R0, 0x1f, RZ ;  /* 0x0000001f00007819 */ /* 0x000fc800000006ff */
[----:B------:R-:W1:Y:S02]  /*20160*/  SYNCS.PHASECHK.TRANS64.TRYWAIT P1, [R5+URZ+0x22840], R0 ;  /* 0x02284000050075a7 */ /* 0x000e64000802017f */
[----:B-1----:R-:W-:Y:S05]  /*20170*/  @!P1 BRA `(.L_x_7686) ;  /* 0x0000007000589947 */ /* 0x002fea0003800000 */
.L_x_7958:
[----:B------:R-:W-:Y:S05]  /*20180*/  @!P0 BRA `(.L_x_7687) ;  /* 0x0000000000048947 */ /* 0x000fea0003800000 */
[----:B------:R-:W-:Y:S01]  /*20190*/  BPT.TRAP 0x1 ;  /* 0x000000040000795c */ /* 0x000fe20000300000 */
.L_x_7687:
[----:B------:R-:W2:Y:S02]  /*201a0*/  SYNCS.PHASECHK.TRANS64.TRYWAIT P1, [R3+URZ+0x22860], R2 ;  /* 0x02286002030075a7 */ /* 0x000ea4000802017f */
[----:B--2---:R-:W-:Y:S05]  /*201b0*/  @!P1 BRA `(.L_x_7688) ;  /* 0x00000070005c9947 */ /* 0x004fea0003800000 */
.L_x_7959:
[----:B------:R-:W-:Y:S05]  /*201c0*/  @!P0 BRA `(.L_x_7689) ;  /* 0x0000000000048947 */ /* 0x000fea0003800000 */
[----:B------:R-:W-:Y:S01]  /*201d0*/  BPT.TRAP 0x1 ;  /* 0x000000040000795c */ /* 0x000fe20000300000 */
.L_x_7689:
[----:B------:R-:W3:Y:S02]  /*201e0*/  SYNCS.PHASECHK.TRANS64.TRYWAIT P1, [R5+URZ+0x22860], R0 ;  /* 0x02286000050075a7 */ /* 0x000ee4000802017f */
[----:B---3--:R-:W-:Y:S05]  /*201f0*/  @!P1 BRA `(.L_x_7690) ;  /* 0x0000007000609947 */ /* 0x008fea0003800000 */
.L_x_7960:
[----:B------:R-:W-:Y:S05]  /*20200*/  @!P0 BRA `(.L_x_7691) ;  /* 0x0000000000048947 */ /* 0x000fea0003800000 */
[----:B------:R-:W-:Y:S01]  /*20210*/  BPT.TRAP 0x1 ;  /* 0x000000040000795c */ /* 0x000fe20000300000 */
.L_x_7691:
[----:B------:R-:W4:Y:S02]  /*20220*/  SYNCS.PHASECHK.TRANS64.TRYWAIT P1, [R3+URZ+0x22880], R2 ;  /* 0x02288002030075a7 */ /* 0x000f24000802017f */
[----:B----4-:R-:W-:Y:S05]  /*20230*/  @!P1 BRA `(.L_x_7692) ;  /* 0x0000007000649947 */ /* 0x010fea0003800000 */
.L_x_7961:
[----:B------:R-:W-:Y:S05]  /*20240*/  @!P0 BRA `(.L_x_7693) ;  /* 0x0000000000048947 */ /* 0x000fea0003800000 */
[----:B------:R-:W-:Y:S01]  /*20250*/  BPT.TRAP 0x1 ;  /* 0x000000040000795c */ /* 0x000fe20000300000 */
.L_x_7693:
[----:B------:R0:W0:Y:S02]  /*20260*/  SYNCS.PHASECHK.TRANS64.TRYWAIT P0, [R5+URZ+0x22880], R0 ;  /* 0x02288000050075a7 */ /* 0x000024000800017f */
[----:B0-----:R-:W-:Y:S05]  /*20270*/  @!P0 NANOSLEEP.SYNCS 0x989680 ;  /* 0x009896800000895d */ /* 0x001fea0003900000 */
[----:B------:R-:W0:Y:S02]  /*20280*/  @!P0 SYNCS.PHASECHK.TRANS64 P0, [R5+URZ+0x22880], R0 ;  /* 0x02288000050085a7 */ /* 0x000e24000800007f */
[----:B0-----:R-:W-:Y:S05]  /*20290*/  @!P0 BRA `(.L_x_7693) ;  /* 0xfffffffc00f08947 */ /* 0x001fea000383ffff */
.L_x_7397:
[----:B------:R-:W-:Y:S05]  /*202a0*/  BSYNC B8 ;  /* 0x0000000000087941 */ /* 0x000fea0003800000 */
.L_x_7394:
[----:B------:R-:W-:Y:S05]  /*202b0*/  EXIT ;  /* 0x000000000000794d */ /* 0x000fea0003800000 */
.L_x_7417:
[----:B---3--:R3:W4:Y:S02]  /*202c0*/  SYNCS.PHASECHK.TRANS64.TRYWAIT P6, [R88+URZ+0x22890], R100 ;  /* 0x02289064580075a7 */ /* 0x00872400080c017f */
[----:B----4-:R-:W-:Y:S05]  /*202d0*/  @!P6 NANOSLEEP.SYNCS 0x989680 ;  /* 0x009896800000e95d */ /* 0x010fea0003900000 */
[----:B------:R-:W4:Y:S02]  /*202e0*/  @!P6 SYNCS.PHASECHK.TRANS64 P6, [R88+URZ+0x22890], R100 ;  /* 0x022890645800e5a7 */ /* 0x000f2400080c007f */
[----:B----4-:R-:W-:Y:S05]  /*202f0*/  @!P6 BRA `(.L_x_7417) ;  /* 0xfffffffc00f0e947 */ /* 0x010fea000383ffff */
[----:B------:R-:W-:Y:S05]  /*20300*/  BRA `(.L_x_7694) ;  /* 0xfffffe2400a07947 */ /* 0x000fea000383ffff */
.L_x_7418:
[----:B------:R-:W-:Y:S01]  /*20310*/  BSSY B1, `(.L_x_7695) ;  /* 0x0000008000017945 */ /* 0x000fe20003800000 */
[----:B01----:R-:W-:Y:S01]  /*20320*/  IMAD.MOV.U32 R13, RZ, RZ, R102 ;  /* 0x000000ffff0d7224 */ /* 0x003fe200078e0066 */
[----:B------:R-:W-:Y:S01]  /*20330*/  MOV R11, 0x1c1f ;  /* 0x00001c1f000b7802 */ /* 0x000fe20000000f00 */
[----:B------:R-:W-:Y:S02]  /*20340*/  IMAD.MOV.U32 R12, RZ, RZ, RZ ;  /* 0x000000ffff0c7224 */ /* 0x000fe400078e00ff */
[----:B------:R-:W-:-:S07]  /*20350*/  IMAD.MOV.U32 R15, RZ, RZ, -0x1 ;  /* 0xffffffffff0f7424 */ /* 0x000fce00078e00ff */
[----:B--23--:R-:W-:Y:S05]  /*20360*/  WARPSYNC.COLLECTIVE R15, `(.L_x_7696) ;  /* 0x000000000f087348 */ /* 0x00cfea0003c00000 */
[----:B------:R0:W1:Y:S02]  /*20370*/  SHFL.IDX P6, R14, R13, R12, R11 ;  /* 0x0000000c0d0e7389 */ /* 0x00006400000c000b */
[----:B0123--:R-:W-:Y:S01]  /*20380*/  ENDCOLLECTIVE ;  /* 0x000000000000791b */ /* 0x00ffe20003800000 */
.L_x_7696:
[----:B------:R-:W-:Y:S05]  /*20390*/  BSYNC B1 ;  /* 0x0000000000017941 */ /* 0x000fea0003800000 */
.L_x_7695:
        /* <DEDUP_REMOVED lines=8> */
.L_x_7697:
[----:B------:R-:W-:Y:S05]  /*20420*/  BRA `(.L_x_7698) ;  /* 0xfffffe24006c7947 */ /* 0x000fea000383ffff */
.L_x_7427:
[----:B------:R-:W-:Y:S01]  /*20430*/  BSSY B1, `(.L_x_7699) ;  /* 0x0000008000017945 */ /* 0x000fe20003800000 */
[----:B01----:R-:W-:Y:S01]  /*20440*/  IMAD.MOV.U32 R13, RZ, RZ, R102 ;  /* 0x000000ffff0d7224 */ /* 0x003fe200078e0066 */
[----:B------:R-:W-:Y:S01]  /*20450*/  MOV R12, 0x1 ;  /* 0x00000001000c7802 */ /* 0x000fe20000000f00 */
[----:B------:R-:W-:Y:S02]  /*20460*/  IMAD.MOV.U32 R11, RZ, RZ, 0x1c1f ;  /* 0x00001c1fff0b7424 */ /* 0x000fe400078e00ff */
[----:B------:R-:W-:-:S07]  /*20470*/  IMAD.MOV.U32 R15, RZ, RZ, -0x1 ;  /* 0xffffffffff0f7424 */ /* 0x000fce00078e00ff */
[----:B--234-:R-:W-:Y:S05]  /*20480*/  WARPSYNC.COLLECTIVE R15, `(.L_x_7700) ;  /* 0x000000000f087348 */ /* 0x01cfea0003c00000 */
[----:B------:R0:W1:Y:S02]  /*20490*/  SHFL.IDX P6, R14, R13, R12, R11 ;  /* 0x0000000c0d0e7389 */ /* 0x00006400000c000b */
[----:B01234-:R-:W-:Y:S01]  /*204a0*/  ENDCOLLECTIVE ;  /* 0x000000000000791b */ /* 0x01ffe20003800000 */
.L_x_7700:
[----:B------:R-:W-:Y:S05]  /*204b0*/  BSYNC B1 ;  /* 0x0000000000017941 */ /* 0x000fea0003800000 */
.L_x_7699:
        /* <DEDUP_REMOVED lines=8> */
.L_x_7701:
[----:B------:R-:W-:Y:S05]  /*20540*/  BRA `(.L_x_7702) ;  /* 0xfffffe3000ec7947 */ /* 0x000fea000383ffff */
.L_x_7436:
[----:B------:R-:W-:Y:S01]  /*20550*/  BSSY B1, `(.L_x_7703) ;  /* 0x0000008000017945 */ /* 0x000fe20003800000 */
[----:B-1----:R-:W-:Y:S01]  /*20560*/  MOV R13, R102 ;  /* 0x00000066000d7202 */ /* 0x002fe20000000f00 */
[----:B------:R-:W-:Y:S02]  /*20570*/  IMAD.MOV.U32 R12, RZ, RZ, 0x2 ;  /* 0x00000002ff0c7424 */ /* 0x000fe400078e00ff */
[----:B0-----:R-:W-:Y:S02]  /*20580*/  IMAD.MOV.U32 R11, RZ, RZ, 0x1c1f ;  /* 0x00001c1fff0b7424 */ /* 0x001fe400078e00ff */
[----:B------:R-:W-:-:S07]  /*20590*/  IMAD.MOV.U32 R15, RZ, RZ, -0x1 ;  /* 0xffffffffff0f7424 */ /* 0x000fce00078e00ff */
[----:B--234-:R-:W-:Y:S05]  /*205a0*/  WARPSYNC.COLLECTIVE R15, `(.L_x_7704) ;  /* 0x000000000f087348 */ /* 0x01cfea0003c00000 */
[----:B------:R0:W1:Y:S02]  /*205b0*/  SHFL.IDX P6, R14, R13, R12, R11 ;  /* 0x0000000c0d0e7389 */ /* 0x00006400000c000b */
[----:B01234-:R-:W-:Y:S01]  /*205c0*/  ENDCOLLECTIVE ;  /* 0x000000000000791b */ /* 0x01ffe20003800000 */
.L_x_7704:
[----:B------:R-:W-:Y:S05]  /*205d0*/  BSYNC B1 ;  /* 0x0000000000017941 */ /* 0x000fea0003800000 */
.L_x_7703:
        /* <DEDUP_REMOVED lines=8> */
.L_x_7705:
[----:B------:R-:W-:Y:S05]  /*20660*/  BRA `(.L_x_7706) ;  /* 0xfffffe4000787947 */ /* 0x000fea000383ffff */
.L_x_7446:
[----:B-1----:R1:W2:Y:S02]  /*20670*/  SYNCS.PHASECHK.TRANS64.TRYWAIT P3, [R88+URZ+0x22890], R100 ;  /* 0x02289064580075a7 */ /* 0x0022a4000806017f */
[----:B--2---:R-:W-:Y:S05]  /*20680*/  @!P3 NANOSLEEP.SYNCS 0x989680 ;  /* 0x009896800000b95d */ /* 0x004fea0003900000 */
[----:B------:R-:W2:Y:S02]  /*20690*/  @!P3 SYNCS.PHASECHK.TRANS64 P3, [R88+URZ+0x22890], R100 ;  /* 0x022890645800b5a7 */ /* 0x000ea4000806007f */
[----:B--2---:R-:W-:Y:S05]  /*206a0*/  @!P3 BRA `(.L_x_7446) ;  /* 0xfffffffc00f0b947 */ /* 0x004fea000383ffff */
[----:B------:R-:W-:Y:S05]  /*206b0*/  BRA `(.L_x_7707) ;  /* 0xfffffe54003c7947 */ /* 0x000fea000383ffff */
.L_x_7447:
        /* <DEDUP_REMOVED lines=8> */
.L_x_7709:
[----:B------:R-:W-:Y:S05]  /*20740*/  BSYNC B1 ;  /* 0x0000000000017941 */ /* 0x000fea0003800000 */
.L_x_7708:
        /* <DEDUP_REMOVED lines=8> */
.L_x_7710:
[----:B------:R-:W-:Y:S01]  /*207d0*/  IMAD.MOV.U32 R105, RZ, RZ, R14 ;  /* 0x000000ffff697224 */ /* 0x000fe200078e000e */
[----:B------:R-:W-:Y:S06]  /*207e0*/  BRA `(.L_x_7711) ;  /* 0xfffffe5400087947 */ /* 0x000fec000383ffff */
.L_x_7452:
        /* <DEDUP_REMOVED lines=8> */
.L_x_7713:
[----:B------:R-:W-:Y:S05]  /*20870*/  BSYNC B1 ;  /* 0x0000000000017941 */ /* 0x000fea0003800000 */
.L_x_7712:
        /* <DEDUP_REMOVED lines=8> */
.L_x_7714:
[----:B------:R-:W-:Y:S05]  /*20900*/  BRA `(.L_x_7715) ;  /* 0xfffffe60009c7947 */ /* 0x000fea000383ffff */
.L_x_7457:
[----:B------:R-:W-:Y:S01]  /*20910*/  BSSY B1, `(.L_x_7716) ;  /* 0x0000008000017945 */ /* 0x000fe20003800000 */
[----:B0-----:R-:W-:Y:S01]  /*20920*/  MOV R13, R102 ;  /* 0x00000066000d7202 */ /* 0x001fe20000000f00 */
[----:B------:R-:W-:Y:S02]  /*20930*/  IMAD.MOV.U32 R12, RZ, RZ, 0x2 ;  /* 0x00000002ff0c7424 */ /* 0x000fe400078e00ff */
[----:B------:R-:W-:Y:S02]  /*20940*/  IMAD.MOV.U32 R11, RZ, RZ, 0x1c1f ;  /* 0x00001c1fff0b7424 */ /* 0x000fe400078e00ff */
[----:B------:R-:W-:-:S07]  /*20950*/  IMAD.MOV.U32 R15, RZ, RZ, -0x1 ;  /* 0xffffffffff0f7424 */ /* 0x000fce00078e00ff */
[----:B-1234-:R-:W-:Y:S05]  /*20960*/  WARPSYNC.COLLECTIVE R15, `(.L_x_7717) ;  /* 0x000000000f087348 */ /* 0x01efea0003c00000 */
[----:B------:R0:W0:Y:S02]  /*20970*/  SHFL.IDX P6, R14, R13, R12, R11 ;  /* 0x0000000c0d0e7389 */ /* 0x00002400000c000b */
[----:B01234-:R-:W-:Y:S01]  /*20980*/  ENDCOLLECTIVE ;  /* 0x000000000000791b */ /* 0x01ffe20003800000 */
.L_x_7717:
[----:B------:R-:W-:Y:S05]  /*20990*/  BSYNC B1 ;  /* 0x0000000000017941 */ /* 0x000fea0003800000 */
.L_x_7716:
        /* <DEDUP_REMOVED lines=8> */
.L_x_7718:
[----:B------:R-:W-:Y:S05]  /*20a20*/  BRA `(.L_x_7719) ;  /* 0xfffffe7000487947 */ /* 0x000fea000383ffff */
.L_x_7462:
[----:B0-----:R0:W1:Y:S02]  /*20a30*/  SYNCS.PHASECHK.TRANS64.TRYWAIT P2, [R88+URZ+0x22890], R100 ;  /* 0x02289064580075a7 */ /* 0x001064000804017f */
[----:B-1----:R-:W-:Y:S05]  /*20a40*/  @!P2 NANOSLEEP.SYNCS 0x989680 ;  /* 0x009896800000a95d */ /* 0x002fea0003900000 */
[----:B------:R-:W1:Y:S02]  /*20a50*/  @!P2 SYNCS.PHASECHK.TRANS64 P2, [R88+URZ+0x22890], R100 ;  /* 0x022890645800a5a7 */ /* 0x000e64000804007f */
[----:B-1----:R-:W-:Y:S05]  /*20a60*/  @!P2 BRA `(.L_x_7462) ;  /* 0xfffffffc00f0a947 */ /* 0x002fea000383ffff */
[----:B------:R-:W-:Y:S05]  /*20a70*/  BRA `(.L_x_7720) ;  /* 0xfffffe8000307947 */ /* 0x000fea000383ffff */
.L_x_7463:
        /* <DEDUP_REMOVED lines=8> */
.L_x_7722:
[----:B------:R-:W-:Y:S05]  /*20b00*/  BSYNC B1 ;  /* 0x0000000000017941 */ /* 0x000fea0003800000 */
.L_x_7721:
        /* <DEDUP_REMOVED lines=8> */
.L_x_7723:
[----:B------:R-:W-:Y:S05]  /*20b90*/  BRA `(.L_x_7724) ;  /* 0xfffffe8000547947 */ /* 0x000fea000383ffff */
.L_x_7466:
[----:B------:R-:W-:Y:S01]  /*20ba0*/  BSSY B1, `(.L_x_7725) ;  /* 0x0000008000017945 */ /* 0x000fe20003800000 */
[----:B------:R-:W-:Y:S01]  /*20bb0*/  IMAD.MOV.U32 R13, RZ, RZ, R9 ;  /* 0x000000ffff0d7224 */ /* 0x000fe200078e0009 */
[----:B------:R-:W-:Y:S01]  /*20bc0*/  MOV R11, 0x1c1f ;  /* 0x00001c1f000b7802 */ /* 0x000fe20000000f00 */
[----:B------:R-:W-:Y:S02]  /*20bd0*/  IMAD.MOV.U32 R12, RZ, RZ, 0x1 ;  /* 0x00000001ff0c7424 */ /* 0x000fe400078e00ff */
[----:B----4-:R-:W-:-:S07]  /*20be0*/  IMAD.MOV.U32 R15, RZ, RZ, -0x1 ;  /* 0xffffffffff0f7424 */ /* 0x010fce00078e00ff */
[----:B0123--:R-:W-:Y:S05]  /*20bf0*/  WARPSYNC.COLLECTIVE R15, `(.L_x_7726) ;  /* 0x000000000f087348 */ /* 0x00ffea0003c00000 */
[----:B---3--:R3:W4:Y:S02]  /*20c00*/  SHFL.IDX P6, R14, R13, R12, R11 ;  /* 0x0000000c0d0e7389 */ /* 0x00872400000c000b */
[----:B01234-:R-:W-:Y:S01]  /*20c10*/  ENDCOLLECTIVE ;  /* 0x000000000000791b */ /* 0x01ffe20003800000 */
.L_x_7726:
[----:B------:R-:W-:Y:S05]  /*20c20*/  BSYNC B1 ;  /* 0x0000000000017941 */ /* 0x000fea0003800000 */
.L_x_7725:
        /* <DEDUP_REMOVED lines=8> */
.L_x_7727:
[----:B------:R-:W-:Y:S05]  /*20cb0*/  BRA `(.L_x_7728) ;  /* 0xfffffe8000547947 */ /* 0x000fea000383ffff */
.L_x_7469:
[----:B------:R-:W-:Y:S01]  /*20cc0*/  BSSY B1, `(.L_x_7729) ;  /* 0x0000008000017945 */ /* 0x000fe20003800000 */
[----:B------:R-:W-:Y:S01]  /*20cd0*/  IMAD.MOV.U32 R13, RZ, RZ, R9 ;  /* 0x000000ffff0d7224 */ /* 0x000fe200078e0009 */
[----:B------:R-:W-:Y:S01]  /*20ce0*/  MOV R12, 0x2 ;  /* 0x00000002000c7802 */ /* 0x000fe20000000f00 */
[----:B------:R-:W-:Y:S02]  /*20cf0*/  IMAD.MOV.U32 R11, RZ, RZ, 0x1c1f ;  /* 0x00001c1fff0b7424 */ /* 0x000fe400078e00ff */
[----:B---3--:R-:W-:-:S07]  /*20d00*/  IMAD.MOV.U32 R15, RZ, RZ, -0x1 ;  /* 0xffffffffff0f7424 */ /* 0x008fce00078e00ff */
[----:B012-4-:R-:W-:Y:S05]  /*20d10*/  WARPSYNC.COLLECTIVE R15, `(.L_x_7730) ;  /* 0x000000000f087348 */ /* 0x017fea0003c00000 */
[----:B------:R3:W0:Y:S02]  /*20d20*/  SHFL.IDX P6, R14, R13, R12, R11 ;  /* 0x0000000c0d0e7389 */ /* 0x00062400000c000b */
[----:B01234-:R-:W-:Y:S01]  /*20d30*/  ENDCOLLECTIVE ;  /* 0x000000000000791b */ /* 0x01ffe20003800000 */
.L_x_7730:
[----:B------:R-:W-:Y:S05]  /*20d40*/  BSYNC B1 ;  /* 0x0000000000017941 */ /* 0x000fea0003800000 */
.L_x_7729:
        /* <DEDUP_REMOVED lines=8> */
.L_x_7731:
[----:B------:R-:W-:Y:S05]  /*20dd0*/  BRA `(.L_x_7732) ;  /* 0xfffffe8000587947 */ /* 0x000fea000383ffff */
.L_x_7473:
[----:B0-----:R0:W4:Y:S02]  /*20de0*/  SYNCS.PHASECHK.TRANS64.TRYWAIT P3, [R88+URZ+0x228b0], R100 ;  /* 0x0228b064580075a7 */ /* 0x001124000806017f */
[----:B----4-:R-:W-:Y:S05]  /*20df0*/  @!P3 NANOSLEEP.SYNCS 0x989680 ;  /* 0x009896800000b95d */ /* 0x010fea0003900000 */
[----:B------:R-:W4:Y:S02]  /*20e00*/  @!P3 SYNCS.PHASECHK.TRANS64 P3, [R88+URZ+0x228b0], R100 ;  /* 0x0228b0645800b5a7 */ /* 0x000f24000806007f */
[----:B----4-:R-:W-:Y:S05]  /*20e10*/  @!P3 BRA `(.L_x_7473) ;  /* 0xfffffffc00f0b947 */ /* 0x010fea000383ffff */
[----:B------:R-:W-:Y:S05]  /*20e20*/  BRA `(.L_x_7733) ;  /* 0xfffffe8000cc7947 */ /* 0x000fea000383ffff */
.L_x_7483:
[----:B------:R-:W-:Y:S01]  /*20e30*/  BSSY B0, `(.L_x_7734) ;  /* 0x0000008000007945 */ /* 0x000fe20003800000 */
[----:B------:R-:W-:Y:S01]  /*20e40*/  MOV R13, R229 ;  /* 0x000000e5000d7202 */ /* 0x000fe20000000f00 */
[----:B------:R-:W-:Y:S02]  /*20e50*/  IMAD.MOV.U32 R12, RZ, RZ, RZ ;  /* 0x000000ffff0c7224 */ /* 0x000fe400078e00ff */
[----:B------:R-:W-:Y:S02]  /*20e60*/  IMAD.MOV.U32 R11, RZ, RZ, 0x1f ;  /* 0x0000001fff0b7424 */ /* 0x000fe400078e00ff */
[----:B------:R-:W-:-:S07]  /*20e70*/  IMAD.MOV.U32 R15, RZ, RZ, -0x1 ;  /* 0xffffffffff0f7424 */ /* 0x000fce00078e00ff */
[----:B-----5:R-:W-:Y:S05]  /*20e80*/  WARPSYNC.COLLECTIVE R15, `(.L_x_7735) ;  /* 0x000000000f087348 */ /* 0x020fea0003c00000 */
[----:B------:R0:W1:Y:S02]  /*20e90*/  SHFL.IDX P6, R14, R13, R12, R11 ;  /* 0x0000000c0d0e7389 */ /* 0x00006400000c000b */
[----:B01---5:R-:W-:Y:S01]  /*20ea0*/  ENDCOLLECTIVE ;  /* 0x000000000000791b */ /* 0x023fe20003800000 */
.L_x_7735:
[----:B------:R-:W-:Y:S05]  /*20eb0*/  BSYNC B0 ;  /* 0x0000000000007941 */ /* 0x000fea0003800000 */
.L_x_7734:
[----:B------:R-:W-:Y:S01]  /*20ec0*/  MOV R168, R14 ;  /* 0x0000000e00a87202 */ /* 0x000fe20000000f00 */
[----:B------:R-:W-:Y:S06]  /*20ed0*/  BRA `(.L_x_7736) ;  /* 0xfffffe8800c87947 */ /* 0x000fec000383ffff */
.L_x_7495:
        /* <DEDUP_REMOVED lines=8> */
.L_x_7738:
[----:B------:R-:W-:Y:S05]  /*20f60*/  BSYNC B1 ;  /* 0x0000000000017941 */ /* 0x000fea0003800000 */
.L_x_7737:
        /* <DEDUP_REMOVED lines=8> */
.L_x_7739:
[----:B------:R-:W-:Y:S02]  /*20ff0*/  IMAD.MOV.U32 R13, RZ, RZ, R30 ;  /* 0x000000ffff0d7224 */ /* 0x000fe400078e001e */
[----:B------:R-:W-:-:S07]  /*21000*/  IMAD.MOV.U32 R0, RZ, RZ, R14 ;  /* 0x000000ffff007224 */ /* 0x000fce00078e000e */
[----:B------:R-:W-:Y:S05]  /*21010*/  WARPSYNC.COLLECTIVE R15, `(.L_x_7740) ;  /* 0x000000000f087348 */ /* 0x000fea0003c00000 */
[----:B------:R0:W1:Y:S02]  /*21020*/  SHFL.IDX P6, R14, R13, R12, R11 ;  /* 0x0000000c0d0e7389 */ /* 0x00006400000c000b */
[----:B01----:R-:W-:Y:S01]  /*21030*/  ENDCOLLECTIVE ;  /* 0x000000000000791b */ /* 0x003fe20003800000 */
.L_x_7740:
[----:B------:R-:W-:Y:S01]  /*21040*/  IMAD.MOV.U32 R13, RZ, RZ, R28 ;  /* 0x000000ffff0d7224 */ /* 0x000fe200078e001c */
[----:B------:R-:W-:-:S07]  /*21050*/  MOV R5, R14 ;  /* 0x0000000e00057202 */ /* 0x000fce0000000f00 */
[----:B------:R-:W-:Y:S05]  /*21060*/  WARPSYNC.COLLECTIVE R15, `(.L_x_7741) ;  /* 0x000000000f087348 */ /* 0x000fea0003c00000 */
[----:B------:R0:W1:Y:S02]  /*21070*/  SHFL.IDX P6, R14, R13, R12, R11 ;  /* 0x0000000c0d0e7389 */ /* 0x00006400000c000b */
[----:B01----:R-:W-:Y:S01]  /*21080*/  ENDCOLLECTIVE ;  /* 0x000000000000791b */ /* 0x003fe20003800000 */
.L_x_7741:
[----:B------:R-:W-:Y:S05]  /*21090*/  BRA `(.L_x_7742) ;  /* 0xfffffe9000587947 */ /* 0x000fea000383ffff */
.L_x_7499:
[----:B0-----:R0:W1:Y:S02]  /*210a0*/  SYNCS.PHASECHK.TRANS64.TRYWAIT P0, [R18+URZ+0x22800], R41 ;  /* 0x02280029120075a7 */ /* 0x001064000800017f */
[----:B-1----:R-:W-:Y:S05]  /*210b0*/  @!P0 NANOSLEEP.SYNCS 0x989680 ;  /* 0x009896800000895d */ /* 0x002fea0003900000 */
[----:B------:R-:W1:Y:S02]  /*210c0*/  @!P0 SYNCS.PHASECHK.TRANS64 P0, [R18+URZ+0x22800], R41 ;  /* 0x02280029120085a7 */ /* 0x000e64000800007f */
[----:B-1----:R-:W-:Y:S05]  /*210d0*/  @!P0 BRA `(.L_x_7499) ;  /* 0xfffffffc00f08947 */ /* 0x002fea000383ffff */
[----:B------:R-:W-:Y:S05]  /*210e0*/  BRA `(.L_x_7743) ;  /* 0xfffffe9400b07947 */ /* 0x000fea000383ffff */
.L_x_7507:
        /* <DEDUP_REMOVED lines=8> */
.L_x_7745:
[----:B------:R-:W-:Y:S05]  /*21170*/  BSYNC B1 ;  /* 0x0000000000017941 */ /* 0x000fea0003800000 */
.L_x_7744:
        /* <DEDUP_REMOVED lines=8> */
.L_x_7746:
[----:B------:R-:W-:Y:S01]  /*21200*/  MOV R13, R30 ;  /* 0x0000001e000d7202 */ /* 0x000fe20000000f00 */
[----:B------:R-:W-:-:S07]  /*21210*/  IMAD.MOV.U32 R5, RZ, RZ, R14 ;  /* 0x000000ffff057224 */ /* 0x000fce00078e000e */
[----:B------:R-:W-:Y:S05]  /*21220*/  WARPSYNC.COLLECTIVE R15, `(.L_x_7747) ;  /* 0x000000000f087348 */ /* 0x000fea0003c00000 */
[----:B------:R0:W1:Y:S02]  /*21230*/  SHFL.IDX P6, R14, R13, R12, R11 ;  /* 0x0000000c0d0e7389 */ /* 0x00006400000c000b */
[----:B01----:R-:W-:Y:S01]  /*21240*/  ENDCOLLECTIVE ;  /* 0x000000000000791b */ /* 0x003fe20003800000 */
.L_x_7747:
[----:B------:R-:W-:Y:S02]  /*21250*/  IMAD.MOV.U32 R13, RZ, RZ, R28 ;  /* 0x000000ffff0d7224 */ /* 0x000fe400078e001c */
[----:B------:R-:W-:-:S07]  /*21260*/  IMAD.MOV.U32 R7, RZ, RZ, R14 ;  /* 0x000000ffff077224 */ /* 0x000fce00078e000e */
[----:B------:R-:W-:Y:S05]  /*21270*/  WARPSYNC.COLLECTIVE R15, `(.L_x_7748) ;  /* 0x000000000f087348 */ /* 0x000fea0003c00000 */
[----:B------:R0:W1:Y:S02]  /*21280*/  SHFL.IDX P6, R14, R13, R12, R11 ;  /* 0x0000000c0d0e7389 */ /* 0x00006400000c000b */
[----:B01----:R-:W-:Y:S01]  /*21290*/  ENDCOLLECTIVE ;  /* 0x000000000000791b */ /* 0x003fe20003800000 */
.L_x_7748:
[----:B------:R-:W-:Y:S01]  /*212a0*/  IMAD.MOV.U32 R21, RZ, RZ, R14 ;  /* 0x000000ffff157224 */ /* 0x000fe200078e000e */
[----:B------:R-:W-:Y:S06]  /*212b0*/  BRA `(.L_x_7749) ;  /* 0xfffffeac007c7947 */ /* 0x000fec000383ffff */
.L_x_7511:
[----:B0-----:R0:W1:Y:S02]  /*212c0*/  SYNCS.PHASECHK.TRANS64.TRYWAIT P1, [R18+URZ+0x22800], R37 ;  /* 0x02280025120075a7 */ /* 0x001064000802017f */
[----:B-1----:R-:W-:Y:S05]  /*212d0*/  @!P1 NANOSLEEP.SYNCS 0x989680 ;  /* 0x009896800000995d */ /* 0x002fea0003900000 */
[----:B------:R-:W1:Y:S02]  /*212e0*/  @!P1 SYNCS.PHASECHK.TRANS64 P1, [R18+URZ+0x22800], R37 ;  /* 0x02280025120095a7 */ /* 0x000e64000802007f */
[----:B-1----:R-:W-:Y:S05]  /*212f0*/  @!P1 BRA `(.L_x_7511) ;  /* 0xfffffffc00f09947 */ /* 0x002fea000383ffff */
[----:B------:R-:W-:Y:S05]  /*21300*/  BRA `(.L_x_7750) ;  /* 0xfffffeb000987947 */ /* 0x000fea000383ffff */
.L_x_7517:
[----:B--2---:R2:W3:Y:S02]  /*21310*/  SYNCS.PHASECHK.TRANS64.TRYWAIT P1, [R3+URZ+0x22830], R4 ;  /* 0x02283004030075a7 */ /* 0x0044e4000802017f */
[----:B---3--:R-:W-:Y:S05]  /*21320*/  @!P1 NANOSLEEP.SYNCS 0x989680 ;  /* 0x009896800000995d */ /* 0x008fea0003900000 */
[----:B------:R-:W3:Y:S02]  /*21330*/  @!P1 SYNCS.PHASECHK.TRANS64 P1, [R3+URZ+0x22830], R4 ;  /* 0x02283004030095a7 */ /* 0x000ee4000802007f */
[----:B---3--:R-:W-:Y:S05]  /*21340*/  @!P1 BRA `(.L_x_7517) ;  /* 0xfffffffc00f09947 */ /* 0x008fea000383ffff */
[----:B------:R-:W-:Y:S05]  /*21350*/  BRA `(.L_x_7516) ;  /* 0xfffffecc000c7947 */ /* 0x000fea000383ffff */
.L_x_7524:
[----:B-1----:R1:W2:Y:S02]  /*21360*/  SYNCS.PHASECHK.TRANS64.TRYWAIT P2, [R13+URZ+0x22830], R12 ;  /* 0x0228300c0d0075a7 */ /* 0x0022a4000804017f */
[----:B--2---:R-:W-:Y:S05]  /*21370*/  @!P2 NANOSLEEP.SYNCS 0x989680 ;  /* 0x009896800000a95d */ /* 0x004fea0003900000 */
[----:B------:R-:W2:Y:S02]  /*21380*/  @!P2 SYNCS.PHASECHK.TRANS64 P2, [R13+URZ+0x22830], R12 ;  /* 0x0228300c0d00a5a7 */ /* 0x000ea4000804007f */
[----:B--2---:R-:W-:Y:S05]  /*21390*/  @!P2 BRA `(.L_x_7524) ;  /* 0xfffffffc00f0a947 */ /* 0x004fea000383ffff */
[----:B------:R-:W-:Y:S05]  /*213a0*/  BRA `(.L_x_7523) ;  /* 0xffffff0800247947 */ /* 0x000fea000383ffff */
.L_x_7528:
[----:B-1----:R1:W2:Y:S02]  /*213b0*/  SYNCS.PHASECHK.TRANS64.TRYWAIT P1, [R13+URZ+0x22850], R12 ;  /* 0x0228500c0d0075a7 */ /* 0x0022a4000802017f */
[----:B--2---:R-:W-:Y:S05]  /*213c0*/  @!P1 NANOSLEEP.SYNCS 0x989680 ;  /* 0x009896800000995d */ /* 0x004fea0003900000 */
[----:B------:R-:W2:Y:S02]  /*213d0*/  @!P1 SYNCS.PHASECHK.TRANS64 P1, [R13+URZ+0x22850], R12 ;  /* 0x0228500c0d0095a7 */ /* 0x000ea4000802007f */
[----:B--2---:R-:W-:Y:S05]  /*213e0*/  @!P1 BRA `(.L_x_7528) ;  /* 0xfffffffc00f09947 */ /* 0x004fea000383ffff */
[----:B------:R-:W-:Y:S05]  /*213f0*/  BRA `(.L_x_7525) ;  /* 0xffffff14004c7947 */ /* 0x000fea000383ffff */
.L_x_7535:
[----:B-1----:R1:W2:Y:S02]  /*21400*/  SYNCS.PHASECHK.TRANS64.TRYWAIT P1, [R11+URZ+0x22850], R0 ;  /* 0x022850000b0075a7 */ /* 0x0022a4000802017f */
[----:B--2---:R-:W-:Y:S05]  /*21410*/  @!P1 NANOSLEEP.SYNCS 0x989680 ;  /* 0x009896800000995d */ /* 0x004fea0003900000 */
[----:B------:R-:W2:Y:S02]  /*21420*/  @!P1 SYNCS.PHASECHK.TRANS64 P1, [R11+URZ+0x22850], R0 ;  /* 0x022850000b0095a7 */ /* 0x000ea4000802007f */
[----:B--2---:R-:W-:Y:S05]  /*21430*/  @!P1 BRA `(.L_x_7535) ;  /* 0xfffffffc00f09947 */ /* 0x004fea000383ffff */
[----:B------:R-:W-:Y:S05]  /*21440*/  BRA `(.L_x_7534) ;  /* 0xffffff3c00e07947 */ /* 0x000fea000383ffff */
.L_x_7539:
[----:B------:R-:W-:Y:S01]  /*21450*/  MOV R12, R0 ;  /* 0x00000000000c7202 */ /* 0x000fe20000000f00 */
[----:B------:R-:W-:Y:S01]  /*21460*/  IMAD.MOV.U32 R11, RZ, RZ, 0x1c1f ;  /* 0x00001c1fff0b7424 */ /* 0x000fe200078e00ff */
[----:B------:R-:W-:Y:S01]  /*21470*/  SEL R5, R97, R96, P0 ;  /* 0x0000006061057207 */ /* 0x000fe20000000000 */
[----:B------:R-:W-:Y:S01]  /*21480*/  IMAD.MOV.U32 R15, RZ, RZ, -0x1 ;  /* 0xffffffffff0f7424 */ /* 0x000fe200078e00ff */
[----:B------:R-:W-:Y:S02]  /*21490*/  SEL R7, R96, R97, P0 ;  /* 0x0000006160077207 */ /* 0x000fe40000000000 */
[----:B------:R-:W-:-:S07]  /*214a0*/  SEL R9, R93, R92, P0 ;  /* 0x0000005c5d097207 */ /* 0x000fce0000000000 */
[----:B-1----:R-:W-:Y:S05]  /*214b0*/  WARPSYNC.COLLECTIVE R15, `(.L_x_7751) ;  /* 0x000000000f087348 */ /* 0x002fea0003c00000 */
[----:B------:R0:W2:Y:S02]  /*214c0*/  SHFL.IDX P6, R14, R13, R12, R11 ;  /* 0x0000000c0d0e7389 */ /* 0x0000a400000c000b */
[----:B012---:R-:W-:Y:S01]  /*214d0*/  ENDCOLLECTIVE ;  /* 0x000000000000791b */ /* 0x007fe20003800000 */
.L_x_7751:
        /* <DEDUP_REMOVED lines=18> */
.L_x_7752:
        /* <DEDUP_REMOVED lines=18> */
.L_x_7753:
[----:B------:R-:W-:Y:S02]  /*21720*/  SEL R59, R46, R61, P0 ;  /* 0x0000003d2e3b7207 */ /* 0x000fe40000000000 */
[----:B------:R-:W-:Y:S02]  /*21730*/  SEL R61, R61, R46, P0 ;  /* 0x0000002e3d3d7207 */ /* 0x000fe40000000000 */
[----:B------:R-:W-:Y:S02]  /*21740*/  SEL R57, R52, R57, P0 ;  /* 0x0000003934397207 */ /* 0x000fe40000000000 */
[----:B------:R-:W-:Y:S02]  /*21750*/  SEL R4, R6, R3, P0 ;  /* 0x0000000306047207 */ /* 0x000fe40000000000 */
[----:B------:R-:W-:Y:S01]  /*21760*/  SEL R6, R3, R6, P0 ;  /* 0x0000000603067207 */ /* 0x000fe20000000000 */
[----:B------:R-:W-:Y:S02]  /*21770*/  IMAD.MOV.U32 R13, RZ, RZ, R7 ;  /* 0x000000ffff0d7224 */ /* 0x000fe400078e0007 */
[----:B------:R-:W-:-:S02]  /*21780*/  IMAD.MOV.U32 R12, RZ, RZ, R2 ;  /* 0x000000ffff0c7224 */ /* 0x000fc400078e0002 */
[----:B------:R-:W-:-:S07]  /*21790*/  IMAD.MOV.U32 R10, RZ, RZ, R14 ;  /* 0x000000ffff0a7224 */ /* 0x000fce00078e000e */
[----:B------:R-:W-:Y:S05]  /*217a0*/  WARPSYNC.COLLECTIVE R15, `(.L_x_7754) ;  /* 0x000000000f087348 */ /* 0x000fea0003c00000 */
[----:B------:R0:W1:Y:S02]  /*217b0*/  SHFL.IDX P6, R14, R13, R12, R11 ;  /* 0x0000000c0d0e7389 */ /* 0x00006400000c000b */
[----:B01----:R-:W-:Y:S01]  /*217c0*/  ENDCOLLECTIVE ;  /* 0x000000000000791b */ /* 0x003fe20003800000 */
.L_x_7754:
[----:B------:R-:W-:Y:S02]  /*217d0*/  IMAD.MOV.U32 R13, RZ, RZ, R9 ;  /* 0x000000ffff0d7224 */ /* 0x000fe400078e0009 */
[----:B------:R-:W-:Y:S01]  /*217e0*/  IMAD.MOV.U32 R12, RZ, RZ, R0 ;  /* 0x000000ffff0c7224 */ /* 0x000fe200078e0000 */
[----:B------:R-:W-:-:S07]  /*217f0*/  MOV R7, R14 ;  /* 0x0000000e00077202 */ /* 0x000fce0000000f00 */
[----:B------:R-:W-:Y:S05]  /*21800*/  WARPSYNC.COLLECTIVE R15, `(.L_x_7755) ;  /* 0x000000000f087348 */ /* 0x000fea0003c00000 */
[----:B------:R0:W1:Y:S02]  /*21810*/  SHFL.IDX P6, R14, R13, R12, R11 ;  /* 0x0000000c0d0e7389 */ /* 0x00006400000c000b */
[----:B01----:R-:W-:Y:S01]  /*21820*/  ENDCOLLECTIVE ;  /* 0x000000000000791b */ /* 0x003fe20003800000 */
.L_x_7755:
        /* <DEDUP_REMOVED lines=8> */
.L_x_7756:
[----:B------:R-:W-:Y:S01]  /*218b0*/  IMAD.MOV.U32 R13, RZ, RZ, R25 ;  /* 0x000000ffff0d7224 */ /* 0x000fe200078e0019 */
[----:B------:R-:W-:Y:S01]  /*218c0*/  MOV R12, R0 ;  /* 0x00000000000c7202 */ /* 0x000fe20000000f00 */
[----:B------:R-:W-:-:S07]  /*218d0*/  IMAD.MOV.U32 R21, RZ, RZ, R14 ;  /* 0x000000ffff157224 */ /* 0x000fce00078e000e */
[----:B------:R-:W-:Y:S05]  /*218e0*/  WARPSYNC.COLLECTIVE R15, `(.L_x_7757) ;  /* 0x000000000f087348 */ /* 0x000fea0003c00000 */
[----:B------:R0:W1:Y:S02]  /*218f0*/  SHFL.IDX P6, R14, R13, R12, R11 ;  /* 0x0000000c0d0e7389 */ /* 0x00006400000c000b */
[----:B01----:R-:W-:Y:S01]  /*21900*/  ENDCOLLECTIVE ;  /* 0x000000000000791b */ /* 0x003fe20003800000 */
.L_x_7757:
        /* <DEDUP_REMOVED lines=8> */
.L_x_7758:
[----:B------:R-:W-:Y:S02]  /*21990*/  IMAD.MOV.U32 R13, RZ, RZ, R29 ;  /* 0x000000ffff0d7224 */ /* 0x000fe400078e001d */
[----:B------:R-:W-:Y:S01]  /*219a0*/  IMAD.MOV.U32 R12, RZ, RZ, R0 ;  /* 0x000000ffff0c7224 */ /* 0x000fe200078e0000 */
[----:B------:R-:W-:-:S07]  /*219b0*/  MOV R27, R14 ;  /* 0x0000000e001b7202 */ /* 0x000fce0000000f00 */
[----:B------:R-:W-:Y:S05]  /*219c0*/  WARPSYNC.COLLECTIVE R15, `(.L_x_7759) ;  /* 0x000000000f087348 */ /* 0x000fea0003c00000 */
[----:B------:R0:W1:Y:S02]  /*219d0*/  SHFL.IDX P6, R14, R13, R12, R11 ;  /* 0x0000000c0d0e7389 */ /* 0x00006400000c000b */
[----:B01----:R-:W-:Y:S01]  /*219e0*/  ENDCOLLECTIVE ;  /* 0x000000000000791b */ /* 0x003fe20003800000 */
.L_x_7759:
        /* <DEDUP_REMOVED lines=8> */
.L_x_7760:
[----:B------:R-:W-:Y:S01]  /*21a70*/  IMAD.MOV.U32 R13, RZ, RZ, R33 ;  /* 0x000000ffff0d7224 */ /* 0x000fe200078e0021 */
[----:B------:R-:W-:Y:S01]  /*21a80*/  MOV R12, R0 ;  /* 0x00000000000c7202 */ /* 0x000fe20000000f00 */
[----:B------:R-:W-:-:S07]  /*21a90*/  IMAD.MOV.U32 R31, RZ, RZ, R14 ;  /* 0x000000ffff1f7224 */ /* 0x000fce00078e000e */
[----:B------:R-:W-:Y:S05]  /*21aa0*/  WARPSYNC.COLLECTIVE R15, `(.L_x_7761) ;  /* 0x000000000f087348 */ /* 0x000fea0003c00000 */
[----:B------:R0:W1:Y:S02]  /*21ab0*/  SHFL.IDX P6, R14, R13, R12, R11 ;  /* 0x0000000c0d0e7389 */ /* 0x00006400000c000b */
[----:B01----:R-:W-:Y:S01]  /*21ac0*/  ENDCOLLECTIVE ;  /* 0x000000000000791b */ /* 0x003fe20003800000 */
.L_x_7761:
        /* <DEDUP_REMOVED lines=8> */
.L_x_7762:
[----:B------:R-:W-:Y:S02]  /*21b50*/  IMAD.MOV.U32 R13, RZ, RZ, R37 ;  /* 0x000000ffff0d7224 */ /* 0x000fe400078e0025 */
[----:B------:R-:W-:Y:S01]  /*21b60*/  IMAD.MOV.U32 R12, RZ, RZ, R0 ;  /* 0x000000ffff0c7224 */ /* 0x000fe200078e0000 */
[----:B------:R-:W-:-:S07]  /*21b70*/  MOV R35, R14 ;  /* 0x0000000e00237202 */ /* 0x000fce0000000f00 */
[----:B------:R-:W-:Y:S05]  /*21b80*/  WARPSYNC.COLLECTIVE R15, `(.L_x_7763) ;  /* 0x000000000f087348 */ /* 0x000fea0003c00000 */
[----:B------:R0:W1:Y:S02]  /*21b90*/  SHFL.IDX P6, R14, R13, R12, R11 ;  /* 0x0000000c0d0e7389 */ /* 0x00006400000c000b */
[----:B01----:R-:W-:Y:S01]  /*21ba0*/  ENDCOLLECTIVE ;  /* 0x000000000000791b */ /* 0x003fe20003800000 */
.L_x_7763:
        /* <DEDUP_REMOVED lines=8> */
.L_x_7764:
[----:B------:R-:W-:Y:S01]  /*21c30*/  IMAD.MOV.U32 R13, RZ, RZ, R41 ;  /* 0x000000ffff0d7224 */ /* 0x000fe200078e0029 */
[----:B------:R-:W-:Y:S01]  /*21c40*/  MOV R12, R0 ;  /* 0x00000000000c7202 */ /* 0x000fe20000000f00 */
[----:B------:R-:W-:-:S07]  /*21c50*/  IMAD.MOV.U32 R20, RZ, RZ, R14 ;  /* 0x000000ffff147224 */ /* 0x000fce00078e000e */
[----:B------:R-:W-:Y:S05]  /*21c60*/  WARPSYNC.COLLECTIVE R15, `(.L_x_7765) ;  /* 0x000000000f087348 */ /* 0x000fea0003c00000 */
[----:B------:R0:W1:Y:S02]  /*21c70*/  SHFL.IDX P6, R14, R13, R12, R11 ;  /* 0x0000000c0d0e7389 */ /* 0x00006400000c000b */
[----:B01----:R-:W-:Y:S01]  /*21c80*/  ENDCOLLECTIVE ;  /* 0x000000000000791b */ /* 0x003fe20003800000 */
.L_x_7765:
[----:B------:R-:W-:Y:S02]  /*21c90*/  IMAD.MOV.U32 R13, RZ, RZ, R43 ;  /* 0x000000ffff0d7224 */ /* 0x000fe400078e002b */
[----:B------:R-:W-:Y:S02]  /*21ca0*/  IMAD.MOV.U32 R12, RZ, RZ, R2 ;  /* 0x000000ffff0c7224 */ /* 0x000fe400078e0002 */
[----:B------:R-:W-:-:S07]  /*21cb0*/  IMAD.MOV.U32 R42, RZ, RZ, R14 ;  /* 0x000000ffff2a7224 */ /* 0x000fce00078e000e */
[----:B------:R-:W-:Y:S05]  /*21cc0*/  WARPSYNC.COLLECTIVE R15, `(.L_x_7766) ;  /* 0x000000000f087348 */ /* 0x000fea0003c00000 */
[----:B------:R0:W1:Y:S02]  /*21cd0*/  SHFL.IDX P6, R14, R13, R12, R11 ;  /* 0x0000000c0d0e7389 */ /* 0x00006400000c000b */
[----:B01----:R-:W-:Y:S01]  /*21ce0*/  ENDCOLLECTIVE ;  /* 0x000000000000791b */ /* 0x003fe20003800000 */
.L_x_7766:
[----:B------:R-:W-:Y:S02]  /*21cf0*/  IMAD.MOV.U32 R13, RZ, RZ, R45 ;  /* 0x000000ffff0d7224 */ /* 0x000fe400078e002d */
[----:B------:R-:W-:Y:S01]  /*21d00*/  IMAD.MOV.U32 R12, RZ, RZ, R0 ;  /* 0x000000ffff0c7224 */ /* 0x000fe200078e0000 */
[----:B------:R-:W-:-:S07]  /*21d10*/  MOV R43, R14 ;  /* 0x0000000e002b7202 */ /* 0x000fce0000000f00 */
[----:B------:R-:W-:Y:S05]  /*21d20*/  WARPSYNC.COLLECTIVE R15, `(.L_x_7767) ;  /* 0x000000000f087348 */ /* 0x000fea0003c00000 */
[----:B------:R0:W1:Y:S02]  /*21d30*/  SHFL.IDX P6, R14, R13, R12, R11 ;  /* 0x0000000c0d0e7389 */ /* 0x00006400000c000b */
[----:B01----:R-:W-:Y:S01]  /*21d40*/  ENDCOLLECTIVE ;  /* 0x000000000000791b */ /* 0x003fe20003800000 */
.L_x_7767:
[----:B------:R-:W-:Y:S02]  /*21d50*/  SEL R40, R42, R43, P0 ;  /* 0x0000002b2a287207 */ /* 0x000fe40000000000 */
[----:B------:R-:W-:Y:S02]  /*21d60*/  SEL R42, R43, R42, P0 ;  /* 0x0000002a2b2a7207 */ /* 0x000fe40000000000 */
[----:B------:R-:W-:Y:S01]  /*21d70*/  MOV R13, R47 ;  /* 0x0000002f000d7202 */ /* 0x000fe20000000f00 */
[----:B------:R-:W-:Y:S02]  /*21d80*/  IMAD.MOV.U32 R12, RZ, RZ, R2 ;  /* 0x000000ffff0c7224 */ /* 0x000fe400078e0002 */
[----:B------:R-:W-:Y:S02]  /*21d90*/  IMAD.MOV.U32 R47, RZ, RZ, RZ ;  /* 0x000000ffff2f7224 */ /* 0x000fe400078e00ff */
[----:B------:R-:W-:-:S07]  /*21da0*/  IMAD.MOV.U32 R45, RZ, RZ, R14 ;  /* 0x000000ffff2d7224 */ /* 0x000fce00078e000e */
[----:B------:R-:W-:Y:S05]  /*21db0*/  WARPSYNC.COLLECTIVE R15, `(.L_x_7768) ;  /* 0x000000000f087348 */ /* 0x000fea0003c00000 */
[----:B------:R0:W1:Y:S02]  /*21dc0*/  SHFL.IDX P6, R14, R13, R12, R11 ;  /* 0x0000000c0d0e7389 */ /* 0x00006400000c000b */
[----:B01----:R-:W-:Y:S01]  /*21dd0*/  ENDCOLLECTIVE ;  /* 0x000000000000791b */ /* 0x003fe20003800000 */
.L_x_7768:
[----:B------:R-:W-:Y:S01]  /*21de0*/  IMAD.MOV.U32 R13, RZ, RZ, R49 ;  /* 0x000000ffff0d7224 */ /* 0x000fe200078e0031 */
[----:B------:R-:W-:Y:S01]  /*21df0*/  MOV R12, R0 ;  /* 0x00000000000c7202 */ /* 0x000fe20000000f00 */
[----:B------:R-:W-:-:S07]  /*21e00*/  IMAD.MOV.U32 R44, RZ, RZ, R14 ;  /* 0x000000ffff2c7224 */ /* 0x000fce00078e000e */
[----:B------:R-:W-:Y:S05]  /*21e10*/  WARPSYNC.COLLECTIVE R15, `(.L_x_7769) ;  /* 0x000000000f087348 */ /* 0x000fea0003c00000 */
[----:B------:R0:W1:Y:S02]  /*21e20*/  SHFL.IDX P6, R14, R13, R12, R11 ;  /* 0x0000000c0d0e7389 */ /* 0x00006400000c000b */
[----:B01----:R-:W-:Y:S01]  /*21e30*/  ENDCOLLECTIVE ;  /* 0x000000000000791b */ /* 0x003fe20003800000 */
.L_x_7769:
        /* <DEDUP_REMOVED lines=8> */
.L_x_7770:
[----:B------:R-:W-:Y:S02]  /*21ec0*/  IMAD.MOV.U32 R13, RZ, RZ, R53 ;  /* 0x000000ffff0d7224 */ /* 0x000fe400078e0035 */
[----:B------:R-:W-:Y:S01]  /*21ed0*/  IMAD.MOV.U32 R12, RZ, RZ, R0 ;  /* 0x000000ffff0c7224 */ /* 0x000fe200078e0000 */
[----:B------:R-:W-:-:S07]  /*21ee0*/  MOV R46, R14 ;  /* 0x0000000e002e7202 */ /* 0x000fce0000000f00 */
[----:B------:R-:W-:Y:S05]  /*21ef0*/  WARPSYNC.COLLECTIVE R15, `(.L_x_7771) ;  /* 0x000000000f087348 */ /* 0x000fea0003c00000 */
[----:B------:R0:W1:Y:S02]  /*21f00*/  SHFL.IDX P6, R14, R13, R12, R11 ;  /* 0x0000000c0d0e7389 */ /* 0x00006400000c000b */
[----:B01----:R-:W-:Y:S01]  /*21f10*/  ENDCOLLECTIVE ;  /* 0x000000000000791b */ /* 0x003fe20003800000 */
.L_x_7771:
[----:B------:R-:W-:Y:S02]  /*21f20*/  SEL R9, R49, R46, P0 ;  /* 0x0000002e31097207 */ /* 0x000fe40000000000 */
[----:B------:R-:W-:Y:S01]  /*21f30*/  MOV R13, R57 ;  /* 0x00000039000d7202 */ /* 0x000fe20000000f00 */
[----:B------:R-:W-:Y:S02]  /*21f40*/  IMAD.MOV.U32 R12, RZ, RZ, R2 ;  /* 0x000000ffff0c7224 */ /* 0x000fe400078e0002 */
[----:B------:R-:W-:-:S07]  /*21f50*/  IMAD.MOV.U32 R53, RZ, RZ, R14 ;  /* 0x000000ffff357224 */ /* 0x000fce00078e000e */
[----:B------:R-:W-:Y:S05]  /*21f60*/  WARPSYNC.COLLECTIVE R15, `(.L_x_7772) ;  /* 0x000000000f087348 */ /* 0x000fea0003c00000 */
[----:B------:R0:W1:Y:S02]  /*21f70*/  SHFL.IDX P6, R14, R13, R12, R11 ;  /* 0x0000000c0d0e7389 */ /* 0x00006400000c000b */
[----:B01----:R-:W-:Y:S01]  /*21f80*/  ENDCOLLECTIVE ;  /* 0x000000000000791b */ /* 0x003fe20003800000 */
.L_x_7772:
[----:B------:R-:W-:Y:S01]  /*21f90*/  IMAD.MOV.U32 R13, RZ, RZ, R59 ;  /* 0x000000ffff0d7224 */ /* 0x000fe200078e003b */
[----:B------:R-:W-:Y:S01]  /*21fa0*/  MOV R12, R0 ;  /* 0x00000000000c7202 */ /* 0x000fe20000000f00 */
[----:B------:R-:W-:-:S07]  /*21fb0*/  IMAD.MOV.U32 R48, RZ, RZ, R14 ;  /* 0x000000ffff307224 */ /* 0x000fce00078e000e */
[----:B------:R-:W-:Y:S05]  /*21fc0*/  WARPSYNC.COLLECTIVE R15, `(.L_x_7773) ;  /* 0x000000000f087348 */ /* 0x000fea0003c00000 */
[----:B------:R0:W1:Y:S02]  /*21fd0*/  SHFL.IDX P6, R14, R13, R12, R11 ;  /* 0x0000000c0d0e7389 */ /* 0x00006400000c000b */
[----:B01----:R-:W-:Y:S01]  /*21fe0*/  ENDCOLLECTIVE ;  /* 0x000000000000791b */ /* 0x003fe20003800000 */
.L_x_7773:
        /* <DEDUP_REMOVED lines=8> */
.L_x_7774:
[----:B------:R-:W-:Y:S02]  /*22070*/  IMAD.MOV.U32 R13, RZ, RZ, R63 ;  /* 0x000000ffff0d7224 */ /* 0x000fe400078e003f */
[----:B------:R-:W-:Y:S01]  /*22080*/  IMAD.MOV.U32 R12, RZ, RZ, R0 ;  /* 0x000000ffff0c7224 */ /* 0x000fe200078e0000 */
[----:B------:R-:W-:-:S07]  /*22090*/  MOV R50, R14 ;  /* 0x0000000e00327202 */ /* 0x000fce0000000f00 */
[----:B------:R-:W-:Y:S05]  /*220a0*/  WARPSYNC.COLLECTIVE R15, `(.L_x_7775) ;  /* 0x000000000f087348 */ /* 0x000fea0003c00000 */
[----:B------:R0:W1:Y:S02]  /*220b0*/  SHFL.IDX P6, R14, R13, R12, R11 ;  /* 0x0000000c0d0e7389 */ /* 0x00006400000c000b */
[----:B01----:R-:W-:Y:S01]  /*220c0*/  ENDCOLLECTIVE ;  /* 0x000000000000791b */ /* 0x003fe20003800000 */
.L_x_7775:
        /* <DEDUP_REMOVED lines=8> */
.L_x_7776:
[----:B------:R-:W-:Y:S01]  /*22150*/  IMAD.MOV.U32 R13, RZ, RZ, R67 ;  /* 0x000000ffff0d7224 */ /* 0x000fe200078e0043 */
[----:B------:R-:W-:Y:S01]  /*22160*/  MOV R12, R0 ;  /* 0x00000000000c7202 */ /* 0x000fe20000000f00 */
[----:B------:R-:W-:-:S07]  /*22170*/  IMAD.MOV.U32 R52, RZ, RZ, R14 ;  /* 0x000000ffff347224 */ /* 0x000fce00078e000e */
[----:B------:R-:W-:Y:S05]  /*22180*/  WARPSYNC.COLLECTIVE R15, `(.L_x_7777) ;  /* 0x000000000f087348 */ /* 0x000fea0003c00000 */
[----:B------:R0:W1:Y:S02]  /*22190*/  SHFL.IDX P6, R14, R13, R12, R11 ;  /* 0x0000000c0d0e7389 */ /* 0x00006400000c000b */
[----:B01----:R-:W-:Y:S01]  /*221a0*/  ENDCOLLECTIVE ;  /* 0x000000000000791b */ /* 0x003fe20003800000 */
.L_x_7777:
        /* <DEDUP_REMOVED lines=8> */
.L_x_7778:
[----:B------:R-:W-:Y:S02]  /*22230*/  IMAD.MOV.U32 R13, RZ, RZ, R71 ;  /* 0x000000ffff0d7224 */ /* 0x000fe400078e0047 */
[----:B------:R-:W-:Y:S01]  /*22240*/  IMAD.MOV.U32 R12, RZ, RZ, R0 ;  /* 0x000000ffff0c7224 */ /* 0x000fe200078e0000 */
[----:B------:R-:W-:-:S07]  /*22250*/  MOV R56, R14 ;  /* 0x0000000e00387202 */ /* 0x000fce0000000f00 */
[----:B------:R-:W-:Y:S05]  /*22260*/  WARPSYNC.COLLECTIVE R15, `(.L_x_7779) ;  /* 0x000000000f087348 */ /* 0x000fea0003c00000 */
[----:B------:R0:W1:Y:S02]  /*22270*/  SHFL.IDX P6, R14, R13, R12, R11 ;  /* 0x0000000c0d0e7389 */ /* 0x00006400000c000b */
[----:B01----:R-:W-:Y:S01]  /*22280*/  ENDCOLLECTIVE ;  /* 0x000000000000791b */ /* 0x003fe20003800000 */
.L_x_7779:
[----:B------:R-:W-:Y:S02]  /*22290*/  SEL R39, R56, R67, P0 ;  /* 0x0000004338277207 */ /* 0x000fe40000000000 */
[----:B------:R-:W-:Y:S01]  /*222a0*/  MOV R13, R73 ;  /* 0x00000049000d7202 */ /* 0x000fe20000000f00 */
[----:B------:R-:W-:Y:S02]  /*222b0*/  IMAD.MOV.U32 R12, RZ, RZ, R2 ;  /* 0x000000ffff0c7224 */ /* 0x000fe400078e0002 */
[----:B------:R-:W-:-:S07]  /*222c0*/  IMAD.MOV.U32 R71, RZ, RZ, R14 ;  /* 0x000000ffff477224 */ /* 0x000fce00078e000e */
[----:B------:R-:W-:Y:S05]  /*222d0*/  WARPSYNC.COLLECTIVE R15, `(.L_x_7780) ;  /* 0x000000000f087348 */ /* 0x000fea0003c00000 */
[----:B------:R0:W1:Y:S02]  /*222e0*/  SHFL.IDX P6, R14, R13, R12, R11 ;  /* 0x0000000c0d0e7389 */ /* 0x00006400000c000b */
[----:B01----:R-:W-:Y:S01]  /*222f0*/  ENDCOLLECTIVE ;  /* 0x000000000000791b */ /* 0x003fe20003800000 */
.L_x_7780:
[----:B------:R-:W-:Y:S01]  /*22300*/  IMAD.MOV.U32 R13, RZ, RZ, R75 ;  /* 0x000000ffff0d7224 */ /* 0x000fe200078e004b */
[----:B------:R-:W-:Y:S01]  /*22310*/  MOV R12, R0 ;  /* 0x00000000000c7202 */ /* 0x000fe20000000f00 */
[----:B------:R-:W-:-:S07]  /*22320*/  IMAD.MOV.U32 R58, RZ, RZ, R14 ;  /* 0x000000ffff3a7224 */ /* 0x000fce00078e000e */
[----:B------:R-:W-:Y:S05]  /*22330*/  WARPSYNC.COLLECTIVE R15, `(.L_x_7781) ;  /* 0x000000000f087348 */ /* 0x000fea0003c00000 */
[----:B------:R0:W1:Y:S02]  /*22340*/  SHFL.IDX P6, R14, R13, R12, R11 ;  /* 0x0000000c0d0e7389 */ /* 0x00006400000c000b */
[----:B01----:R-:W-:Y:S01]  /*22350*/  ENDCOLLECTIVE ;  /* 0x000000000000791b */ /* 0x003fe20003800000 */
.L_x_7781:
[----:B------:R-:W-:Y:S02]  /*22360*/  IMAD.MOV.U32 R13, RZ, RZ, R77 ;  /* 0x000000ffff0d7224 */ /* 0x000fe400078e004d */
[----:B------:R-:W-:Y:S02]  /*22370*/  IMAD.MOV.U32 R12, RZ, RZ, R2 ;  /* 0x000000ffff0c7224 */ /* 0x000fe400078e0002 */
[----:B------:R-:W-:-:S07]  /*22380*/  IMAD.MOV.U32 R75, RZ, RZ, R14 ;  /* 0x000000ffff4b7224 */ /* 0x000fce00078e000e */
[----:B------:R-:W-:Y:S05]  /*22390*/  WARPSYNC.COLLECTIVE R15, `(.L_x_7782) ;  /* 0x000000000f087348 */ /* 0x000fea0003c00000 */
[----:B------:R0:W1:Y:S02]  /*223a0*/  SHFL.IDX P6, R14, R13, R12, R11 ;  /* 0x0000000c0d0e7389 */ /* 0x00006400000c000b */
[----:B01----:R-:W-:Y:S01]  /*223b0*/  ENDCOLLECTIVE ;  /* 0x000000000000791b */ /* 0x003fe20003800000 */
.L_x_7782:
[----:B------:R-:W-:Y:S02]  /*223c0*/  SEL R12, R37, R20, P0 ;  /* 0x00000014250c7207 */ /* 0x000fe40000000000 */
[----:B------:R-:W-:Y:S02]  /*223d0*/  SEL R11, R46, R49, P0 ;  /* 0x000000312e0b7207 */ /* 0x000fe40000000000 */
[----:B------:R-:W-:Y:S02]  /*223e0*/  SEL R13, R71, R58, P0 ;  /* 0x0000003a470d7207 */ /* 0x000fe40000000000 */
[----:B------:R-:W-:Y:S02]  /*223f0*/  SEL R15, R58, R71, P0 ;  /* 0x000000473a0f7207 */ /* 0x000fe40000000000 */
[----:B------:R-:W-:Y:S02]  /*22400*/  MOV R60, R14 ;  /* 0x0000000e003c7202 */ /* 0x000fe40000000f00 */
[----:B------:R-:W-:-:S02]  /*22410*/  SEL R14, R20, R37, P0 ;  /* 0x00000025140e7207 */ /* 0x000fc40000000000 */
[----:B------:R-:W-:Y:S01]  /*22420*/  SEL R37, R67, R56, P0 ;  /* 0x0000003843257207 */ /* 0x000fe20000000000 */
[----:B------:R-:W-:Y:S06]  /*22430*/  BRA `(.L_x_7783) ;  /* 0xffffff4400847947 */ /* 0x000fec000383ffff */
.L_x_7551:
[----:B------:R-:W-:Y:S01]  /*22440*/  IMAD.MOV.U32 R13, RZ, RZ, R2 ;  /* 0x000000ffff0d7224 */ /* 0x000fe200078e0002 */
[----:B------:R-:W-:Y:S01]  /*22450*/  MOV R11, 0x181f ;  /* 0x0000181f000b7802 */ /* 0x000fe20000000f00 */
[----:B------:R-:W-:Y:S02]  /*22460*/  IMAD.MOV.U32 R12, RZ, RZ, RZ ;  /* 0x000000ffff0c7224 */ /* 0x000fe400078e00ff */
[----:B------:R-:W-:-:S07]  /*22470*/  IMAD.MOV.U32 R15, RZ, RZ, -0x1 ;  /* 0xffffffffff0f7424 */ /* 0x000fce00078e00ff */
[----:B01----:R-:W-:Y:S05]  /*22480*/  WARPSYNC.COLLECTIVE R15, `(.L_x_7784) ;  /* 0x000000000f087348 */ /* 0x003fea0003c00000 */
[----:B------:R2:W3:Y:S02]  /*22490*/  SHFL.IDX P6, R14, R13, R12, R11 ;  /* 0x0000000c0d0e7389 */ /* 0x0004e400000c000b */
[----:B0123--:R-:W-:Y:S01]  /*224a0*/  ENDCOLLECTIVE ;  /* 0x000000000000791b */ /* 0x00ffe20003800000 */
.L_x_7784:
[----:B------:R-:W-:Y:S02]  /*224b0*/  IMAD.MOV.U32 R13, RZ, RZ, R0 ;  /* 0x000000ffff0d7224 */ /* 0x000fe400078e0000 */
[----:B------:R-:W-:-:S07]  /*224c0*/  IMAD.MOV.U32 R3, RZ, RZ, R14 ;  /* 0x000000ffff037224 */ /* 0x000fce00078e000e */
[----:B------:R-:W-:Y:S05]  /*224d0*/  WARPSYNC.COLLECTIVE R15, `(.L_x_7785) ;  /* 0x000000000f087348 */ /* 0x000fea0003c00000 */
[----:B------:R0:W1:Y:S02]  /*224e0*/  SHFL.IDX P6, R14, R13, R12, R11 ;  /* 0x0000000c0d0e7389 */ /* 0x00006400000c000b */
[----:B01----:R-:W-:Y:S01]  /*224f0*/  ENDCOLLECTIVE ;  /* 0x000000000000791b */ /* 0x003fe20003800000 */
.L_x_7785:
[----:B------:R-:W-:Y:S05]  /*22500*/  BRA `(.L_x_7786) ;  /* 0xffffff5800ec7947 */ /* 0x000fea000383ffff */
.L_x_7554:
[----:B------:R-:W-:Y:S01]  /*22510*/  BSSY B1, `(.L_x_7787) ;  /* 0x0000008000017945 */ /* 0x000fe20003800000 */
[----:B------:R-:W-:Y:S01]  /*22520*/  MOV R13, R2 ;  /* 0x00000002000d7202 */ /* 0x000fe20000000f00 */
[----:B------:R-:W-:Y:S02]  /*22530*/  IMAD.MOV.U32 R12, RZ, RZ, 0x1 ;  /* 0x00000001ff0c7424 */ /* 0x000fe400078e00ff */
[----:B------:R-:W-:Y:S02]  /*22540*/  IMAD.MOV.U32 R11, RZ, RZ, 0x181f ;  /* 0x0000181fff0b7424 */ /* 0x000fe400078e00ff */
[----:B---3--:R-:W-:-:S07]  /*22550*/  IMAD.MOV.U32 R15, RZ, RZ, -0x1 ;  /* 0xffffffffff0f7424 */ /* 0x008fce00078e00ff */
[----:B012-4-:R-:W-:Y:S05]  /*22560*/  WARPSYNC.COLLECTIVE R15, `(.L_x_7788) ;  /* 0x000000000f087348 */ /* 0x017fea0003c00000 */
[----:B----4-:R3:W4:Y:S02]  /*22570*/  SHFL.IDX P6, R14, R13, R12, R11 ;  /* 0x0000000c0d0e7389 */ /* 0x01072400000c000b */
[----:B01234-:R-:W-:Y:S01]  /*22580*/  ENDCOLLECTIVE ;  /* 0x000000000000791b */ /* 0x01ffe20003800000 */
.L_x_7788:
[----:B------:R-:W-:Y:S05]  /*22590*/  BSYNC B1 ;  /* 0x0000000000017941 */ /* 0x000fea0003800000 */
.L_x_7787:
        /* <DEDUP_REMOVED lines=8> */
.L_x_7789:
[----:B------:R-:W-:Y:S05]  /*22620*/  BRA `(.L_x_7790) ;  /* 0xffffff5800f87947 */ /* 0x000fea000383ffff */
.L_x_7557:
[----:B------:R-:W-:Y:S01]  /*22630*/  BSSY B1, `(.L_x_7791) ;  /* 0x0000008000017945 */ /* 0x000fe20003800000 */
[----:B------:R-:W-:Y:S01]  /*22640*/  IMAD.MOV.U32 R13, RZ, RZ, R2 ;  /* 0x000000ffff0d7224 */ /* 0x000fe200078e0002 */
[----:B0-----:R-:W-:Y:S01]  /*22650*/  MOV R15, 0xffffffff ;  /* 0xffffffff000f7802 */ /* 0x001fe20000000f00 */
[----:B------:R-:W-:Y:S02]  /*22660*/  IMAD.MOV.U32 R12, RZ, RZ, 0x2 ;  /* 0x00000002ff0c7424 */ /* 0x000fe400078e00ff */
[----:B------:R-:W-:-:S07]  /*22670*/  IMAD.MOV.U32 R11, RZ, RZ, 0x181f ;  /* 0x0000181fff0b7424 */ /* 0x000fce00078e00ff */
[----:B-1234-:R-:W-:Y:S05]  /*22680*/  WARPSYNC.COLLECTIVE R15, `(.L_x_7792) ;  /* 0x000000000f087348 */ /* 0x01efea0003c00000 */
[----:B----4-:R0:W4:Y:S02]  /*22690*/  SHFL.IDX P6, R14, R13, R12, R11 ;  /* 0x0000000c0d0e7389 */ /* 0x01012400000c000b */
[----:B01234-:R-:W-:Y:S01]  /*226a0*/  ENDCOLLECTIVE ;  /* 0x000000000000791b */ /* 0x01ffe20003800000 */
.L_x_7792:
[----:B------:R-:W-:Y:S05]  /*226b0*/  BSYNC B1 ;  /* 0x0000000000017941 */ /* 0x000fea0003800000 */
.L_x_7791:
        /* <DEDUP_REMOVED lines=8> */
.L_x_7793:
[----:B------:R-:W-:Y:S05]  /*22740*/  BRA `(.L_x_7794) ;  /* 0xffffff5c00007947 */ /* 0x000fea000383ffff */
.L_x_7560:
[----:B------:R-:W-:Y:S01]  /*22750*/  BSSY B1, `(.L_x_7795) ;  /* 0x0000008000017945 */ /* 0x000fe20003800000 */
[----:B------:R-:W-:Y:S01]  /*22760*/  IMAD.MOV.U32 R13, RZ, RZ, R2 ;  /* 0x000000ffff0d7224 */ /* 0x000fe200078e0002 */
[----:B------:R-:W-:Y:S01]  /*22770*/  MOV R11, 0x181f ;  /* 0x0000181f000b7802 */ /* 0x000fe20000000f00 */
[----:B------:R-:W-:Y:S02]  /*22780*/  IMAD.MOV.U32 R12, RZ, RZ, 0x3 ;  /* 0x00000003ff0c7424 */ /* 0x000fe400078e00ff */
[----:B0-----:R-:W-:-:S07]  /*22790*/  IMAD.MOV.U32 R15, RZ, RZ, -0x1 ;  /* 0xffffffffff0f7424 */ /* 0x001fce00078e00ff */
[----:B-1234-:R-:W-:Y:S05]  /*227a0*/  WARPSYNC.COLLECTIVE R15, `(.L_x_7796) ;  /* 0x000000000f087348 */ /* 0x01efea0003c00000 */
[----:B------:R0:W0:Y:S02]  /*227b0*/  SHFL.IDX P6, R14, R13, R12, R11 ;  /* 0x0000000c0d0e7389 */ /* 0x00002400000c000b */
[----:B01234-:R-:W-:Y:S01]  /*227c0*/  ENDCOLLECTIVE ;  /* 0x000000000000791b */ /* 0x01ffe20003800000 */
.L_x_7796:
[----:B------:R-:W-:Y:S05]  /*227d0*/  BSYNC B1 ;  /* 0x0000000000017941 */ /* 0x000fea0003800000 */
.L_x_7795:
        /* <DEDUP_REMOVED lines=8> */
.L_x_7797:
[----:B------:R-:W-:Y:S05]  /*22860*/  BRA `(.L_x_7798) ;  /* 0xffffff5c00087947 */ /* 0x000fea000383ffff */
.L_x_7576:
[----:B------:R-:W0:Y:S01]  /*22870*/  S2R R8, SR_TID.X ;  /* 0x0000000000087919 */ /* 0x000e220000002100 */
        /* <DEDUP_REMOVED lines=10> */
.L_x_7800:
[----:B------:R-:W-:Y:S05]  /*22920*/  BSYNC B1 ;  /* 0x0000000000017941 */ /* 0x000fea0003800000 */
.L_x_7799:
[----:B------:R-:W-:Y:S05]  /*22930*/  BRA `(.L_x_7801) ;  /* 0xffffff7000007947 */ /* 0x000fea000383ffff */
.L_x_7578:
[----:B------:R-:W-:Y:S01]  /*22940*/  BSSY B1, `(.L_x_7802) ;  /* 0x0000006000017945 */ /* 0x000fe20003800000 */
[----:B------:R-:W-:-:S07]  /*22950*/  IMAD.MOV.U32 R15, RZ, RZ, -0x1 ;  /* 0xffffffffff0f7424 */ /* 0x000fce00078e00ff */
[----:B0-----:R-:W-:Y:S05]  /*22960*/  WARPSYNC.COLLECTIVE R15, `(.L_x_7803) ;  /* 0x000000000f0c7348 */ /* 0x001fea0003c00000 */
[----:B------:R-:W-:Y:S02]  /*22970*/  ELECT P6, UR62, PT ;  /* 0x00000000003e782f */ /* 0x000fe400038c0000 */
[----:B------:R-:W-:Y:S01]  /*22980*/  MOV R14, UR62 ;  /* 0x0000003e000e7c02 */ /* 0x000fe20008000f00 */
[----:B0-----:R-:W-:Y:S10]  /*22990*/  ENDCOLLECTIVE ;  /* 0x000000000000791b */ /* 0x001ff40003800000 */
.L_x_7803:
[----:B------:R-:W-:Y:S05]  /*229a0*/  BSYNC B1 ;  /* 0x0000000000017941 */ /* 0x000fea0003800000 */
.L_x_7802:
[----:B------:R-:W-:Y:S05]  /*229b0*/  BRA `(.L_x_7577) ;  /* 0xffffff6c00f87947 */ /* 0x000fea000383ffff */
.L_x_7580:
[----:B0-----:R0:W1:Y:S02]  /*229c0*/  SYNCS.PHASECHK.TRANS64.TRYWAIT P0, [R22+URZ+0x22820], R5 ;  /* 0x02282005160075a7 */ /* 0x001064000800017f */
[----:B-1----:R-:W-:Y:S05]  /*229d0*/  @!P0 NANOSLEEP.SYNCS 0x989680 ;  /* 0x009896800000895d */ /* 0x002fea0003900000 */
[----:B------:R-:W1:Y:S02]  /*229e0*/  @!P0 SYNCS.PHASECHK.TRANS64 P0, [R22+URZ+0x22820], R5 ;  /* 0x02282005160085a7 */ /* 0x000e64000800007f */
[----:B-1----:R-:W-:Y:S05]  /*229f0*/  @!P0 BRA `(.L_x_7580) ;  /* 0xfffffffc00f08947 */ /* 0x002fea000383ffff */
[----:B------:R-:W-:Y:S05]  /*22a00*/  BRA `(.L_x_7804) ;  /* 0xffffff7000087947 */ /* 0x000fea000383ffff */
.L_x_7584:
[----:B0-----:R0:W1:Y:S02]  /*22a10*/  SYNCS.PHASECHK.TRANS64.TRYWAIT P0, [R5+URZ+0x228a0], R6 ;  /* 0x0228a006050075a7 */ /* 0x001064000800017f */
[----:B-1----:R-:W-:Y:S05]  /*22a20*/  @!P0 NANOSLEEP.SYNCS 0x989680 ;  /* 0x009896800000895d */ /* 0x002fea0003900000 */
[----:B------:R-:W1:Y:S02]  /*22a30*/  @!P0 SYNCS.PHASECHK.TRANS64 P0, [R5+URZ+0x228a0], R6 ;  /* 0x0228a006050085a7 */ /* 0x000e64000800007f */
[----:B-1----:R-:W-:Y:S05]  /*22a40*/  @!P0 BRA `(.L_x_7584) ;  /* 0xfffffffc00f08947 */ /* 0x002fea000383ffff */
[----:B------:R-:W-:Y:S05]  /*22a50*/  BRA `(.L_x_7805) ;  /* 0xffffff7000247947 */ /* 0x000fea000383ffff */
.L_x_7589:
[----:B-1----:R1:W2:Y:S02]  /*22a60*/  SYNCS.PHASECHK.TRANS64.TRYWAIT P0, [R5+URZ+0x228c0], R6 ;  /* 0x0228c006050075a7 */ /* 0x0022a4000800017f */
[----:B--2---:R-:W-:Y:S05]  /*22a70*/  @!P0 NANOSLEEP.SYNCS 0x989680 ;  /* 0x009896800000895d */ /* 0x004fea0003900000 */
[----:B------:R-:W2:Y:S02]  /*22a80*/  @!P0 SYNCS.PHASECHK.TRANS64 P0, [R5+URZ+0x228c0], R6 ;  /* 0x0228c006050085a7 */ /* 0x000ea4000800007f */
[----:B--2---:R-:W-:Y:S05]  /*22a90*/  @!P0 BRA `(.L_x_7589) ;  /* 0xfffffffc00f08947 */ /* 0x004fea000383ffff */
[----:B------:R-:W-:Y:S05]  /*22aa0*/  BRA `(.L_x_7806) ;  /* 0xffffff7000a07947 */ /* 0x000fea000383ffff */
.L_x_7596:
[----:B0-----:R0:W1:Y:S02]  /*22ab0*/  SYNCS.PHASECHK.TRANS64.TRYWAIT P1, [R5+URZ+0x228a0], R6 ;  /* 0x0228a006050075a7 */ /* 0x001064000802017f */
[----:B-1----:R-:W-:Y:S05]  /*22ac0*/  @!P1 NANOSLEEP.SYNCS 0x989680 ;  /* 0x009896800000995d */ /* 0x002fea0003900000 */
[----:B------:R-:W1:Y:S02]  /*22ad0*/  @!P1 SYNCS.PHASECHK.TRANS64 P1, [R5+URZ+0x228a0], R6 ;  /* 0x0228a006050095a7 */ /* 0x000e64000802007f */
[----:B-1----:R-:W-:Y:S05]  /*22ae0*/  @!P1 BRA `(.L_x_7596) ;  /* 0xfffffffc00f09947 */ /* 0x002fea000383ffff */
[----:B------:R-:W-:Y:S05]  /*22af0*/  BRA `(.L_x_7807) ;  /* 0xffffff7400687947 */ /* 0x000fea000383ffff */
.L_x_7601:
[----:B-1----:R1:W2:Y:S02]  /*22b00*/  SYNCS.PHASECHK.TRANS64.TRYWAIT P1, [R5+URZ+0x228c0], R6 ;  /* 0x0228c006050075a7 */ /* 0x0022a4000802017f */
[----:B--2---:R-:W-:Y:S05]  /*22b10*/  @!P1 NANOSLEEP.SYNCS 0x989680 ;  /* 0x009896800000995d */ /* 0x004fea0003900000 */
[----:B------:R-:W2:Y:S02]  /*22b20*/  @!P1 SYNCS.PHASECHK.TRANS64 P1, [R5+URZ+0x228c0], R6 ;  /* 0x0228c006050095a7 */ /* 0x000ea4000802007f */
[----:B--2---:R-:W-:Y:S05]  /*22b30*/  @!P1 BRA `(.L_x_7601) ;  /* 0xfffffffc00f09947 */ /* 0x004fea000383ffff */
[----:B------:R-:W-:Y:S05]  /*22b40*/  BRA `(.L_x_7808) ;  /* 0xffffff7400e07947 */ /* 0x000fea000383ffff */
.L_x_7616:
[----:B------:R-:W0:Y:S01]  /*22b50*/  S2R R20, SR_TID.X ;  /* 0x0000000000147919 */ /* 0x000e220000002100 */
[----:B------:R-:W-:Y:S01]  /*22b60*/  BSSY B0, `(.L_x_7809) ;  /* 0x000000a000007945 */ /* 0x000fe20003800000 */
[----:B------:R-:W-:Y:S02]  /*22b70*/  IMAD.MOV.U32 R12, RZ, RZ, RZ ;  /* 0x000000ffff0c7224 */ /* 0x000fe400078e00ff */
[----:B------:R-:W-:Y:S01]  /*22b80*/  IMAD.MOV.U32 R11, RZ, RZ, 0x1f ;  /* 0x0000001fff0b7424 */ /* 0x000fe200078e00ff */
[----:B0-----:R-:W-:-:S04]  /*22b90*/  SHF.R.U32.HI R15, RZ, 0x5, R20 ;  /* 0x00000005ff0f7819 */ /* 0x001fc80000011614 */
[----:B------:R-:W-:-:S04]  /*22ba0*/  LOP3.LUT R15, R15, 0x3, RZ, 0xc0, !PT ;  /* 0x000000030f0f7812 */ /* 0x000fc800078ec0ff */
[----:B------:R-:W-:Y:S01]  /*22bb0*/  MOV R13, R15 ;  /* 0x0000000f000d7202 */ /* 0x000fe20000000f00 */
[----:B------:R-:W-:-:S07]  /*22bc0*/  IMAD.MOV.U32 R15, RZ, RZ, -0x1 ;  /* 0xffffffffff0f7424 */ /* 0x000fce00078e00ff */
[----:B-----5:R-:W-:Y:S05]  /*22bd0*/  WARPSYNC.COLLECTIVE R15, `(.L_x_7810) ;  /* 0x000000000f087348 */ /* 0x020fea0003c00000 */
[----:B------:R0:W1:Y:S02]  /*22be0*/  SHFL.IDX P6, R14, R13, R12, R11 ;  /* 0x0000000c0d0e7389 */ /* 0x00006400000c000b */
[----:B01---5:R-:W-:Y:S01]  /*22bf0*/  ENDCOLLECTIVE ;  /* 0x000000000000791b */ /* 0x023fe20003800000 */
.L_x_7810:
[----:B------:R-:W-:Y:S05]  /*22c00*/  BSYNC B0 ;  /* 0x0000000000007941 */ /* 0x000fea0003800000 */
.L_x_7809:
[----:B------:R-:W-:Y:S05]  /*22c10*/  BRA `(.L_x_7811) ;  /* 0xffffff84004c7947 */ /* 0x000fea000383ffff */
.L_x_7619:
[----:B0-----:R-:W2:Y:S02]  /*22c20*/  LDL R0, [R1+0x34] ;  /* 0x0000340001007983 */ /* 0x001ea40000100800 */
[----:B--2---:R0:W1:Y:S02]  /*22c30*/  SYNCS.PHASECHK.TRANS64.TRYWAIT P0, [R6+URZ+0x22880], R0 ;  /* 0x02288000060075a7 */ /* 0x004064000800017f */
[----:B-1----:R-:W-:Y:S05]  /*22c40*/  @!P0 NANOSLEEP.SYNCS 0x989680 ;  /* 0x009896800000895d */ /* 0x002fea0003900000 */
[----:B------:R-:W1:Y:S02]  /*22c50*/  @!P0 SYNCS.PHASECHK.TRANS64 P0, [R6+URZ+0x22880], R0 ;  /* 0x02288000060085a7 */ /* 0x000e64000800007f */
[----:B-1----:R-:W-:Y:S05]  /*22c60*/  @!P0 BRA `(.L_x_7619) ;  /* 0xfffffffc00ec8947 */ /* 0x002fea000383ffff */
[----:B------:R-:W-:Y:S05]  /*22c70*/  BRA `(.L_x_7812) ;  /* 0xffffff84006c7947 */ /* 0x000fea000383ffff */
.L_x_7620:
[----:B------:R-:W-:Y:S01]  /*22c80*/  BSSY B0, `(.L_x_7813) ;  /* 0x0000008000007945 */ /* 0x000fe20003800000 */
[----:B------:R-:W-:Y:S01]  /*22c90*/  MOV R13, R2 ;  /* 0x00000002000d7202 */ /* 0x000fe20000000f00 */
[----:B------:R-:W-:Y:S02]  /*22ca0*/  IMAD.MOV.U32 R12, RZ, RZ, RZ ;  /* 0x000000ffff0c7224 */ /* 0x000fe400078e00ff */
[----:B------:R-:W-:Y:S02]  /*22cb0*/  IMAD.MOV.U32 R11, RZ, RZ, 0x181f ;  /* 0x0000181fff0b7424 */ /* 0x000fe400078e00ff */
[----:B------:R-:W-:-:S07]  /*22cc0*/  IMAD.MOV.U32 R15, RZ, RZ, -0x1 ;  /* 0xffffffffff0f7424 */ /* 0x000fce00078e00ff */
[----:B------:R-:W-:Y:S05]  /*22cd0*/  WARPSYNC.COLLECTIVE R15, `(.L_x_7814) ;  /* 0x000000000f087348 */ /* 0x000fea0003c00000 */
[----:B------:R0:W1:Y:S02]  /*22ce0*/  SHFL.IDX P6, R14, R13, R12, R11 ;  /* 0x0000000c0d0e7389 */ /* 0x00006400000c000b */
[----:B01----:R-:W-:Y:S01]  /*22cf0*/  ENDCOLLECTIVE ;  /* 0x000000000000791b */ /* 0x003fe20003800000 */
.L_x_7814:
[----:B------:R-:W-:Y:S05]  /*22d00*/  BSYNC B0 ;  /* 0x0000000000007941 */ /* 0x000fea0003800000 */
.L_x_7813:
[----:B------:R-:W-:Y:S01]  /*22d10*/  IMAD.MOV.U32 R13, RZ, RZ, R0 ;  /* 0x000000ffff0d7224 */ /* 0x000fe200078e0000 */
[----:B------:R-:W-:Y:S01]  /*22d20*/  MOV R15, 0xffffffff ;  /* 0xffffffff000f7802 */ /* 0x000fe20000000f00 */
[----:B------:R-:W-:Y:S01]  /*22d30*/  IMAD.MOV.U32 R12, RZ, RZ, RZ ;  /* 0x000000ffff0c7224 */ /* 0x000fe200078e00ff */
[----:B------:R-:W-:Y:S01]  /*22d40*/  MOV R21, R14 ;  /* 0x0000000e00157202 */ /* 0x000fe20000000f00 */
[----:B------:R-:W-:Y:S01]  /*22d50*/  IMAD.MOV.U32 R11, RZ, RZ, 0x181f ;  /* 0x0000181fff0b7424 */ /* 0x000fe200078e00ff */
[----:B------:R-:W-:Y:S02]  /*22d60*/  ISETP.GE.AND P2, PT, R7, 0x21, PT ;  /* 0x000000210700780c */ /* 0x000fe40003f46270 */
[----:B------:R-:W-:-:S11]  /*22d70*/  LOP3.LUT R25, R25, 0xffffffef, RZ, 0xc0, !PT ;  /* 0xffffffef19197812 */ /* 0x000fd600078ec0ff */
[----:B------:R-:W-:Y:S05]  /*22d80*/  WARPSYNC.COLLECTIVE R15, `(.L_x_7815) ;  /* 0x000000000f087348 */ /* 0x000fea0003c00000 */
[----:B------:R0:W1:Y:S02]  /*22d90*/  SHFL.IDX P6, R14, R13, R12, R11 ;  /* 0x0000000c0d0e7389 */ /* 0x00006400000c000b */
[----:B01----:R-:W-:Y:S01]  /*22da0*/  ENDCOLLECTIVE ;  /* 0x000000000000791b */ /* 0x003fe20003800000 */
.L_x_7815:
[C---:B------:R-:W-:Y:S02]  /*22db0*/  ISETP.GE.AND P3, PT, R7.reuse, 0x91, PT ;  /* 0x000000910700780c */ /* 0x040fe40003f66270 */
[C---:B------:R-:W-:Y:S02]  /*22dc0*/  ISETP.GE.AND P5, PT, R7.reuse, 0x31, PT ;  /* 0x000000310700780c */ /* 0x040fe40003fa6270 */
[----:B------:R-:W-:Y:S02]  /*22dd0*/  ISETP.GE.AND P4, PT, R7, 0x61, PT ;  /* 0x000000610700780c */ /* 0x000fe40003f86270 */
[----:B------:R-:W-:Y:S01]  /*22de0*/  MOV R13, R2 ;  /* 0x00000002000d7202 */ /* 0x000fe20000000f00 */
[----:B------:R-:W-:Y:S02]  /*22df0*/  IMAD.MOV.U32 R12, RZ, RZ, 0x1 ;  /* 0x00000001ff0c7424 */ /* 0x000fe400078e00ff */
[----:B------:R-:W-:-:S08]  /*22e00*/  IMAD.MOV.U32 R3, RZ, RZ, R14 ;  /* 0x000000ffff037224 */ /* 0x000fd000078e000e */
[----:B------:R-:W-:Y:S05]  /*22e10*/  WARPSYNC.COLLECTIVE R15, `(.L_x_7816) ;  /* 0x000000000f087348 */ /* 0x000fea0003c00000 */
[----:B------:R0:W1:Y:S02]  /*22e20*/  SHFL.IDX P6, R14, R13, R12, R11 ;  /* 0x0000000c0d0e7389 */ /* 0x00006400000c000b */
[----:B01----:R-:W-:Y:S01]  /*22e30*/  ENDCOLLECTIVE ;  /* 0x000000000000791b */ /* 0x003fe20003800000 */
.L_x_7816:
[----:B------:R-:W-:Y:S01]  /*22e40*/  IADD3 R30, P1, R35, R3, RZ ;  /* 0x00000003231e7210 */ /* 0x000fe20007f3e0ff */
[----:B------:R-:W-:-:S04]  /*22e50*/  IMAD.IADD R3, R22, 0x1, R29 ;  /* 0x0000000116037824 */ /* 0x000fc800078e021d */
[----:B------:R-:W-:Y:S01]  /*22e60*/  IMAD.X R31, RZ, RZ, R21, P1 ;  /* 0x000000ffff1f7224 */ /* 0x000fe200008e0615 */
[----:B------:R-:W-:Y:S01]  /*22e70*/  ISETP.LT.OR P1, PT, R7, 0x1, P0 ;  /* 0x000000010700780c */ /* 0x000fe20000721670 */
[----:B------:R-:W-:-:S12]  /*22e80*/  IMAD.MOV.U32 R13, RZ, RZ, R0 ;  /* 0x000000ffff0d7224 */ /* 0x000fd800078e0000 */
        /* <DEDUP_REMOVED lines=8> */
.L_x_7817:
[----:B------:R-:W-:Y:S02]  /*22f10*/  IMAD.MOV.U32 R13, RZ, RZ, R2 ;  /* 0x000000ffff0d7224 */ /* 0x000fe400078e0002 */
[----:B------:R-:W-:Y:S01]  /*22f20*/  IMAD.MOV.U32 R12, RZ, RZ, 0x2 ;  /* 0x00000002ff0c7424 */ /* 0x000fe200078e00ff */
[----:B------:R-:W-:-:S04]  /*22f30*/  MOV R11, R14 ;  /* 0x0000000e000b7202 */ /* 0x000fc80000000f00 */
[----:B------:R-:W-:Y:S02]  /*22f40*/  IADD3 R30, P1, R35, R11, RZ ;  /* 0x0000000b231e7210 */ /* 0x000fe40007f3e0ff */
[----:B------:R-:W-:-:S03]  /*22f50*/  MOV R11, 0x181f ;  /* 0x0000181f000b7802 */ /* 0x000fc60000000f00 */
[----:B------:R-:W-:Y:S01]  /*22f60*/  IMAD.X R31, RZ, RZ, R21, P1 ;  /* 0x000000ffff1f7224 */ /* 0x000fe200008e0615 */
[----:B------:R-:W-:-:S13]  /*22f70*/  ISETP.LT.OR P1, PT, R7, 0x11, P0 ;  /* 0x000000110700780c */ /* 0x000fda0000721670 */
[----:B------:R-:W-:Y:S05]  /*22f80*/  WARPSYNC.COLLECTIVE R15, `(.L_x_7818) ;  /* 0x000000000f087348 */ /* 0x000fea0003c00000 */
[----:B------:R0:W1:Y:S02]  /*22f90*/  SHFL.IDX P6, R14, R13, R12, R11 ;  /* 0x0000000c0d0e7389 */ /* 0x00006400000c000b */
[----:B01----:R-:W-:Y:S01]  /*22fa0*/  ENDCOLLECTIVE ;  /* 0x000000000000791b */ /* 0x003fe20003800000 */
.L_x_7818:
        /* <DEDUP_REMOVED lines=9> */
.L_x_7819:
        /* <DEDUP_REMOVED lines=9> */
.L_x_7820:
[----:B------:R-:W-:Y:S01]  /*230d0*/  ISETP.LT.OR P1, PT, R7, 0x21, P0 ;  /* 0x000000210700780c */ /* 0x000fe20000721670 */
[----:B------:R-:W-:-:S12]  /*230e0*/  IMAD.MOV.U32 R13, RZ, RZ, R0 ;  /* 0x000000ffff0d7224 */ /* 0x000fd800078e0000 */
[----:B------:R-:W-:Y:S01]  /*230f0*/  @!PT LDS RZ, [RZ] ;  /* 0x00000000fffff984 */ /* 0x000fe20000000800 */
[----:B------:R-:W-:Y:S01]  /*23100*/  @!PT LDS RZ, [RZ] ;  /* 0x00000000fffff984 */ /* 0x000fe20000000800 */
[----:B------:R-:W-:Y:S01]  /*23110*/  @!PT LDS RZ, [RZ] ;  /* 0x00000000fffff984 */ /* 0x000fe20000000800 */
[----:B------:R0:W-:Y:S01]  /*23120*/  LDGSTS.E.BYPASS.LTC128B.128 [R3+0xb400], desc[UR60][R30.64], !P1 ;  /* 0x0b4000001e037fae */ /* 0x0001e2000c901d7c */
[----:B------:R-:W-:-:S07]  /*23130*/  MOV R21, R14 ;  /* 0x0000000e00157202 */ /* 0x000fce0000000f00 */
[----:B0-----:R-:W-:Y:S05]  /*23140*/  WARPSYNC.COLLECTIVE R15, `(.L_x_7821) ;  /* 0x000000000f087348 */ /* 0x001fea0003c00000 */
[----:B------:R1:W2:Y:S02]  /*23150*/  SHFL.IDX P6, R14, R13, R12, R11 ;  /* 0x0000000c0d0e7389 */ /* 0x0002a400000c000b */
[----:B012---:R-:W-:Y:S01]  /*23160*/  ENDCOLLECTIVE ;  /* 0x000000000000791b */ /* 0x007fe20003800000 */
.L_x_7821:
[----:B------:R-:W-:Y:S01]  /*23170*/  MOV R13, R2 ;  /* 0x00000002000d7202 */ /* 0x000fe20000000f00 */
[----:B------:R-:W-:Y:S02]  /*23180*/  IMAD.MOV.U32 R12, RZ, RZ, 0x4 ;  /* 0x00000004ff0c7424 */ /* 0x000fe400078e00ff */
[----:B------:R-:W-:-:S05]  /*23190*/  IMAD.MOV.U32 R11, RZ, RZ, R14 ;  /* 0x000000ffff0b7224 */ /* 0x000fca00078e000e */
[----:B------:R-:W-:Y:S01]  /*231a0*/  IADD3 R30, P1, R35, R11, RZ ;  /* 0x0000000b231e7210 */ /* 0x000fe20007f3e0ff */
[----:B------:R-:W-:-:S04]  /*231b0*/  IMAD.MOV.U32 R11, RZ, RZ, 0x181f ;  /* 0x0000181fff0b7424 */ /* 0x000fc800078e00ff */
[----:B------:R-:W-:-:S08]  /*231c0*/  IMAD.X R31, RZ, RZ, R21, P1 ;  /* 0x000000ffff1f7224 */ /* 0x000fd000008e0615 */
[----:B------:R-:W-:Y:S05]  /*231d0*/  WARPSYNC.COLLECTIVE R15, `(.L_x_7822) ;  /* 0x000000000f087348 */ /* 0x000fea0003c00000 */
[----:B------:R0:W1:Y:S02]  /*231e0*/  SHFL.IDX P6, R14, R13, R12, R11 ;  /* 0x0000000c0d0e7389 */ /* 0x00006400000c000b */
[----:B01----:R-:W-:Y:S01]  /*231f0*/  ENDCOLLECTIVE ;  /* 0x000000000000791b */ /* 0x003fe20003800000 */
.L_x_7822:
        /* <DEDUP_REMOVED lines=10> */
.L_x_7823:
[----:B------:R-:W-:Y:S01]  /*232a0*/  IMAD.MOV.U32 R13, RZ, RZ, R2 ;  /* 0x000000ffff0d7224 */ /* 0x000fe200078e0002 */
[----:B------:R-:W-:Y:S01]  /*232b0*/  MOV R12, 0x5 ;  /* 0x00000005000c7802 */ /* 0x000fe20000000f00 */
[----:B------:R-:W-:-:S05]  /*232c0*/  IMAD.MOV.U32 R11, RZ, RZ, R14 ;  /* 0x000000ffff0b7224 */ /* 0x000fca00078e000e */
[----:B------:R-:W-:Y:S01]  /*232d0*/  IADD3 R30, P1, R35, R11, RZ ;  /* 0x0000000b231e7210 */ /* 0x000fe20007f3e0ff */
[----:B------:R-:W-:-:S04]  /*232e0*/  IMAD.MOV.U32 R11, RZ, RZ, 0x181f ;  /* 0x0000181fff0b7424 */ /* 0x000fc800078e00ff */
[----:B------:R-:W-:-:S08]  /*232f0*/  IMAD.X R31, RZ, RZ, R21, P1 ;  /* 0x000000ffff1f7224 */ /* 0x000fd000008e0615 */
[----:B------:R-:W-:Y:S05]  /*23300*/  WARPSYNC.COLLECTIVE R15, `(.L_x_7824) ;  /* 0x000000000f087348 */ /* 0x000fea0003c00000 */
[----:B------:R0:W1:Y:S02]  /*23310*/  SHFL.IDX P6, R14, R13, R12, R11 ;  /* 0x0000000c0d0e7389 */ /* 0x00006400000c000b */
[----:B01----:R-:W-:Y:S01]  /*23320*/  ENDCOLLECTIVE ;  /* 0x000000000000791b */ /* 0x003fe20003800000 */
.L_x_7824:
        /* <DEDUP_REMOVED lines=10> */
.L_x_7825:
        /* <DEDUP_REMOVED lines=10> */
.L_x_7826:
        /* <DEDUP_REMOVED lines=9> */
.L_x_7827:
        /* <DEDUP_REMOVED lines=9> */
.L_x_7828:
        /* <DEDUP_REMOVED lines=10> */
.L_x_7829:
[----:B------:R-:W-:Y:S01]  /*23630*/  MOV R13, R10 ;  /* 0x0000000a000d7202 */ /* 0x000fe20000000f00 */
[----:B------:R-:W-:Y:S02]  /*23640*/  IMAD.MOV.U32 R12, RZ, RZ, RZ ;  /* 0x000000ffff0c7224 */ /* 0x000fe400078e00ff */
[----:B------:R-:W-:-:S07]  /*23650*/  IMAD.MOV.U32 R0, RZ, RZ, R14 ;  /* 0x000000ffff007224 */ /* 0x000fce00078e000e */
[----:B------:R-:W-:Y:S05]  /*23660*/  WARPSYNC.COLLECTIVE R15, `(.L_x_7830) ;  /* 0x000000000f087348 */ /* 0x000fea0003c00000 */
[----:B------:R0:W1:Y:S02]  /*23670*/  SHFL.IDX P6, R14, R13, R12, R11 ;  /* 0x0000000c0d0e7389 */ /* 0x00006400000c000b */
[----:B01----:R-:W-:Y:S01]  /*23680*/  ENDCOLLECTIVE ;  /* 0x000000000000791b */ /* 0x003fe20003800000 */
.L_x_7830:
        /* <DEDUP_REMOVED lines=12> */
.L_x_7831:
[----:B------:R-:W-:Y:S02]  /*23750*/  IMAD.MOV.U32 R13, RZ, RZ, R10 ;  /* 0x000000ffff0d7224 */ /* 0x000fe400078e000a */
[----:B------:R-:W-:Y:S01]  /*23760*/  IMAD.MOV.U32 R12, RZ, RZ, 0x1 ;  /* 0x00000001ff0c7424 */ /* 0x000fe200078e00ff */
[----:B------:R-:W-:-:S07]  /*23770*/  MOV R0, R14 ;  /* 0x0000000e00007202 */ /* 0x000fce0000000f00 */
[----:B------:R-:W-:Y:S05]  /*23780*/  WARPSYNC.COLLECTIVE R15, `(.L_x_7832) ;  /* 0x000000000f087348 */ /* 0x000fea0003c00000 */
[----:B------:R0:W1:Y:S02]  /*23790*/  SHFL.IDX P6, R14, R13, R12, R11 ;  /* 0x0000000c0d0e7389 */ /* 0x00006400000c000b */
[----:B01----:R-:W-:Y:S01]  /*237a0*/  ENDCOLLECTIVE ;  /* 0x000000000000791b */ /* 0x003fe20003800000 */
.L_x_7832:
        /* <DEDUP_REMOVED lines=8> */
[----:B------:R-:W-:Y:S02]  /*23830*/  ISETP.GE.AND P1, PT, R7, 0x11, PT ;  /* 0x000000110700780c */ /* 0x000fe40003f26270 */
[----:B------:R-:W-:-:S11]  /*23840*/  MOV R0, R14 ;  /* 0x0000000e00007202 */ /* 0x000fd60000000f00 */
[----:B0-----:R-:W-:Y:S05]  /*23850*/  WARPSYNC.COLLECTIVE R15, `(.L_x_7833) ;  /* 0x000000000f087348 */ /* 0x001fea0003c00000 */
[----:B------:R1:W2:Y:S02]  /*23860*/  SHFL.IDX P6, R14, R13, R12, R11 ;  /* 0x0000000c0d0e7389 */ /* 0x0002a400000c000b */
[----:B012---:R-:W-:Y:S01]  /*23870*/  ENDCOLLECTIVE ;  /* 0x000000000000791b */ /* 0x007fe20003800000 */
.L_x_7833:
        /* <DEDUP_REMOVED lines=12> */
[----:B------:R-:W-:-:S04]  /*23940*/  LOP3.LUT R25, R25, 0xfffffeff, RZ, 0xc0, !PT ;  /* 0xfffffeff19197812 */ /* 0x000fc800078ec0ff */
[----:B------:R-:W-:Y:S01]  /*23950*/  @P3 LOP3.LUT R25, R25, 0x100, RZ, 0xfc, !PT ;  /* 0x0000010019193812 */ /* 0x000fe200078efcff */
[----:B------:R-:W-:Y:S06]  /*23960*/  BRA `(.L_x_7834) ;  /* 0xffffff8000287947 */ /* 0x000fec000383ffff */
.L_x_7625:
[----:B--2---:R-:W2:Y:S02]  /*23970*/  LDL R0, [R1+0x34] ;  /* 0x0000340001007983 */ /* 0x004ea40000100800 */
[----:B--2---:R2:W3:Y:S02]  /*23980*/  SYNCS.PHASECHK.TRANS64.TRYWAIT P0, [R6+URZ+0x22840], R0 ;  /* 0x02284000060075a7 */ /* 0x0044e4000800017f */
[----:B---3--:R-:W-:Y:S05]  /*23990*/  @!P0 NANOSLEEP.SYNCS 0x989680 ;  /* 0x009896800000895d */ /* 0x008fea0003900000 */
[----:B------:R-:W3:Y:S02]  /*239a0*/  @!P0 SYNCS.PHASECHK.TRANS64 P0, [R6+URZ+0x22840], R0 ;  /* 0x02284000060085a7 */ /* 0x000ee4000800007f */
[----:B---3--:R-:W-:Y:S05]  /*239b0*/  @!P0 BRA `(.L_x_7625) ;  /* 0xfffffffc00ec8947 */ /* 0x008fea000383ffff */
[----:B------:R-:W-:Y:S05]  /*239c0*/  BRA `(.L_x_7835) ;  /* 0xffffff80007c7947 */ /* 0x000fea000383ffff */
.L_x_7626:
        /* <DEDUP_REMOVED lines=8> */
.L_x_7837:
[----:B------:R-:W-:Y:S05]  /*23a50*/  BSYNC B0 ;  /* 0x0000000000007941 */ /* 0x000fea0003800000 */
.L_x_7836:
        /* <DEDUP_REMOVED lines=8> */
.L_x_7838:
[----:B------:R-:W-:Y:S01]  /*23ae0*/  IMAD.MOV.U32 R13, RZ, RZ, R0 ;  /* 0x000000ffff0d7224 */ /* 0x000fe200078e0000 */
[----:B------:R-:W-:Y:S02]  /*23af0*/  MOV R12, 0x1 ;  /* 0x00000001000c7802 */ /* 0x000fe40000000f00 */
[----:B------:R-:W-:Y:S02]  /*23b00*/  LOP3.LUT P6, RZ, R25, 0x40, RZ, 0xc0, !PT ;  /* 0x0000004019ff7812 */ /* 0x000fe400078cc0ff */
[----:B------:R-:W-:-:S11]  /*23b10*/  MOV R8, R14 ;  /* 0x0000000e00087202 */ /* 0x000fd60000000f00 */
[----:B------:R-:W-:-:S05]  /*23b20*/  @P6 IADD3 R8, P0, R35, R8, RZ ;  /* 0x0000000823086210 */ /* 0x000fca0007f1e0ff */
[----:B------:R-:W-:-:S04]  /*23b30*/  @P6 IMAD.X R7, RZ, RZ, R7, P0 ;  /* 0x000000ffff076224 */ /* 0x000fc800000e0607 */
        /* <DEDUP_REMOVED lines=8> */
.L_x_7839:
[----:B------:R-:W-:Y:S02]  /*23bc0*/  IMAD.MOV.U32 R13, RZ, RZ, R2 ;  /* 0x000000ffff0d7224 */ /* 0x000fe400078e0002 */
[----:B------:R-:W-:-:S07]  /*23bd0*/  IMAD.MOV.U32 R7, RZ, RZ, R14 ;  /* 0x000000ffff077224 */ /* 0x000fce00078e000e */
[----:B------:R-:W-:Y:S05]  /*23be0*/  WARPSYNC.COLLECTIVE R15, `(.L_x_7840) ;  /* 0x000000000f087348 */ /* 0x000fea0003c00000 */
[----:B------:R0:W1:Y:S02]  /*23bf0*/  SHFL.IDX P6, R14, R13, R12, R11 ;  /* 0x0000000c0d0e7389 */ /* 0x00006400000c000b */
[----:B01----:R-:W-:Y:S01]  /*23c00*/  ENDCOLLECTIVE ;  /* 0x000000000000791b */ /* 0x003fe20003800000 */
.L_x_7840:
[----:B------:R-:W-:Y:S02]  /*23c10*/  IMAD.MOV.U32 R13, RZ, RZ, R0 ;  /* 0x000000ffff0d7224 */ /* 0x000fe400078e0000 */
[----:B------:R-:W-:Y:S01]  /*23c20*/  IMAD.MOV.U32 R12, RZ, RZ, 0x2 ;  /* 0x00000002ff0c7424 */ /* 0x000fe200078e00ff */
[----:B------:R-:W-:Y:S01]  /*23c30*/  LOP3.LUT P6, RZ, R25, 0x10, RZ, 0xc0, !PT ;  /* 0x0000001019ff7812 */ /* 0x000fe200078cc0ff */
[----:B------:R-:W-:-:S12]  /*23c40*/  IMAD.MOV.U32 R8, RZ, RZ, R14 ;  /* 0x000000ffff087224 */ /* 0x000fd800078e000e */
[----:B------:R-:W-:-:S04]  /*23c50*/  @P6 IADD3 R8, P0, R35, R8, RZ ;  /* 0x0000000823086210 */ /* 0x000fc80007f1e0ff */
[----:B------:R-:W-:-:S05]  /*23c60*/  @P6 IADD3.X R7, RZ, R7, RZ, P0, !PT ;  /* 0x00000007ff076210 */ /* 0x000fca00007fe4ff */
        /* <DEDUP_REMOVED lines=8> */
.L_x_7841:
[----:B------:R-:W-:Y:S01]  /*23cf0*/  IMAD.MOV.U32 R13, RZ, RZ, R2 ;  /* 0x000000ffff0d7224 */ /* 0x000fe200078e0002 */
[----:B------:R-:W-:-:S07]  /*23d00*/  MOV R7, R14 ;  /* 0x0000000e00077202 */ /* 0x000fce0000000f00 */
[----:B------:R-:W-:Y:S05]  /*23d10*/  WARPSYNC.COLLECTIVE R15, `(.L_x_7842) ;  /* 0x000000000f087348 */ /* 0x000fea0003c00000 */
[----:B------:R0:W1:Y:S02]  /*23d20*/  SHFL.IDX P6, R14, R13, R12, R11 ;  /* 0x0000000c0d0e7389 */ /* 0x00006400000c000b */
[----:B01----:R-:W-:Y:S01]  /*23d30*/  ENDCOLLECTIVE ;  /* 0x000000000000791b */ /* 0x003fe20003800000 */
.L_x_7842:
[----:B------:R-:W-:Y:S02]  /*23d40*/  IMAD.MOV.U32 R13, RZ, RZ, R0 ;  /* 0x000000ffff0d7224 */ /* 0x000fe400078e0000 */
[----:B------:R-:W-:Y:S01]  /*23d50*/  IMAD.MOV.U32 R12, RZ, RZ, 0x3 ;  /* 0x00000003ff0c7424 */ /* 0x000fe200078e00ff */
[----:B------:R-:W-:Y:S01]  /*23d60*/  LOP3.LUT P6, RZ, R25, 0x8, RZ, 0xc0, !PT ;  /* 0x0000000819ff7812 */ /* 0x000fe200078cc0ff */
[----:B------:R-:W-:-:S12]  /*23d70*/  IMAD.MOV.U32 R8, RZ, RZ, R14 ;  /* 0x000000ffff087224 */ /* 0x000fd800078e000e */
[----:B------:R-:W-:-:S05]  /*23d80*/  @P6 IADD3 R8, P0, R35, R8, RZ ;  /* 0x0000000823086210 */ /* 0x000fca0007f1e0ff */
[----:B------:R-:W-:-:S05]  /*23d90*/  @P6 IMAD.X R7, RZ, RZ, R7, P0 ;  /* 0x000000ffff076224 */ /* 0x000fca00000e0607 */
        /* <DEDUP_REMOVED lines=8> */
.L_x_7843:
[----:B------:R-:W-:Y:S01]  /*23e20*/  MOV R13, R2 ;  /* 0x00000002000d7202 */ /* 0x000fe20000000f00 */
[----:B------:R-:W-:-:S07]  /*23e30*/  IMAD.MOV.U32 R7, RZ, RZ, R14 ;  /* 0x000000ffff077224 */ /* 0x000fce00078e000e */
[----:B------:R-:W-:Y:S05]  /*23e40*/  WARPSYNC.COLLECTIVE R15, `(.L_x_7844) ;  /* 0x000000000f087348 */ /* 0x000fea0003c00000 */
[----:B------:R0:W1:Y:S02]  /*23e50*/  SHFL.IDX P6, R14, R13, R12, R11 ;  /* 0x0000000c0d0e7389 */ /* 0x00006400000c000b */
[----:B01----:R-:W-:Y:S01]  /*23e60*/  ENDCOLLECTIVE ;  /* 0x000000000000791b */ /* 0x003fe20003800000 */
.L_x_7844:
[----:B------:R-:W-:Y:S01]  /*23e70*/  MOV R13, R0 ;  /* 0x00000000000d7202 */ /* 0x000fe20000000f00 */
[----:B------:R-:W-:Y:S02]  /*23e80*/  IMAD.MOV.U32 R12, RZ, RZ, 0x4 ;  /* 0x00000004ff0c7424 */ /* 0x000fe400078e00ff */
[----:B------:R-:W-:-:S07]  /*23e90*/  IMAD.MOV.U32 R8, RZ, RZ, R14 ;  /* 0x000000ffff087224 */ /* 0x000fce00078e000e */
[----:B------:R-:W-:Y:S05]  /*23ea0*/  WARPSYNC.COLLECTIVE R15, `(.L_x_7845) ;  /* 0x000000000f087348 */ /* 0x000fea0003c00000 */
[----:B------:R0:W1:Y:S02]  /*23eb0*/  SHFL.IDX P6, R14, R13, R12, R11 ;  /* 0x0000000c0d0e7389 */ /* 0x00006400000c000b */
[----:B01----:R-:W-:Y:S01]  /*23ec0*/  ENDCOLLECTIVE ;  /* 0x000000000000791b */ /* 0x003fe20003800000 */
.L_x_7845:
[----:B------:R-:W-:-:S05]  /*23ed0*/  @P5 IADD3 R8, P0, R35, R8, RZ ;  /* 0x0000000823085210 */ /* 0x000fca0007f1e0ff */
[----:B------:R-:W-:-:S04]  /*23ee0*/  @P5 IMAD.X R7, RZ, RZ, R7, P0 ;  /* 0x000000ffff075224 */ /* 0x000fc800000e0607 */
[----:B------:R-:W-:Y:S02]  /*23ef0*/  @P5 IMAD.MOV.U32 R9, RZ, RZ, R7 ;  /* 0x000000ffff095224 */ /* 0x000fe400078e0007 */
[----:B------:R-:W-:-:S03]  /*23f00*/  IMAD.MOV.U32 R13, RZ, RZ, R2 ;  /* 0x000000ffff0d7224 */ /* 0x000fc600078e0002 */
[----:B------:R-:W-:Y:S01]  /*23f10*/  @!PT LDS RZ, [RZ] ;  /* 0x00000000fffff984 */ /* 0x000fe20000000800 */
[----:B------:R-:W-:Y:S01]  /*23f20*/  @!PT LDS RZ, [RZ] ;  /* 0x00000000fffff984 */ /* 0x000fe20000000800 */
[----:B------:R-:W-:Y:S01]  /*23f30*/  @!PT LDS RZ, [RZ] ;  /* 0x00000000fffff984 */ /* 0x000fe20000000800 */
[----:B------:R0:W-:Y:S01]  /*23f40*/  @P5 LDGSTS.E.BYPASS.LTC128B.128 [R3+0x19c00], desc[UR60][R8.64], !P3 ;  /* 0x19c0000008035fae */ /* 0x0001e2000d901d7c */
[----:B------:R-:W-:Y:S01]  /*23f50*/  LOP3.LUT P5, RZ, R25, 0x80, RZ, 0xc0, !PT ;  /* 0x0000008019ff7812 */ /* 0x000fe200078ac0ff */
[----:B------:R-:W-:-:S12]  /*23f60*/  IMAD.MOV.U32 R7, RZ, RZ, R14 ;  /* 0x000000ffff077224 */ /* 0x000fd800078e000e */
[----:B0-----:R-:W-:Y:S05]  /*23f70*/  WARPSYNC.COLLECTIVE R15, `(.L_x_7846) ;  /* 0x000000000f087348 */ /* 0x001fea0003c00000 */
[----:B------:R1:W2:Y:S02]  /*23f80*/  SHFL.IDX P6, R14, R13, R12, R11 ;  /* 0x0000000c0d0e7389 */ /* 0x0002a400000c000b */
[----:B012---:R-:W-:Y:S01]  /*23f90*/  ENDCOLLECTIVE ;  /* 0x000000000000791b */ /* 0x007fe20003800000 */
.L_x_7846:
        /* <DEDUP_REMOVED lines=14> */
.L_x_7847:
[----:B------:R-:W-:Y:S02]  /*24080*/  IMAD.MOV.U32 R13, RZ, RZ, R2 ;  /* 0x000000ffff0d7224 */ /* 0x000fe400078e0002 */
[----:B------:R-:W-:-:S07]  /*24090*/  IMAD.MOV.U32 R7, RZ, RZ, R14 ;  /* 0x000000ffff077224 */ /* 0x000fce00078e000e */
[----:B------:R-:W-:Y:S05]  /*240a0*/  WARPSYNC.COLLECTIVE R15, `(.L_x_7848) ;  /* 0x000000000f087348 */ /* 0x000fea0003c00000 */
[----:B------:R0:W1:Y:S02]  /*240b0*/  SHFL.IDX P6, R14, R13, R12, R11 ;  /* 0x0000000c0d0e7389 */ /* 0x00006400000c000b */
[----:B01----:R-:W-:Y:S01]  /*240c0*/  ENDCOLLECTIVE ;  /* 0x000000000000791b */ /* 0x003fe20003800000 */
.L_x_7848:
[----:B------:R-:W-:Y:S02]  /*240d0*/  IMAD.MOV.U32 R13, RZ, RZ, R0 ;  /* 0x000000ffff0d7224 */ /* 0x000fe400078e0000 */
[----:B------:R-:W-:Y:S02]  /*240e0*/  IMAD.MOV.U32 R12, RZ, RZ, 0x6 ;  /* 0x00000006ff0c7424 */ /* 0x000fe400078e00ff */
[----:B------:R-:W-:-:S07]  /*240f0*/  IMAD.MOV.U32 R8, RZ, RZ, R14 ;  /* 0x000000ffff087224 */ /* 0x000fce00078e000e */
[----:B------:R-:W-:Y:S05]  /*24100*/  WARPSYNC.COLLECTIVE R15, `(.L_x_7849) ;  /* 0x000000000f087348 */ /* 0x000fea0003c00000 */
[----:B------:R0:W1:Y:S02]  /*24110*/  SHFL.IDX P6, R14, R13, R12, R11 ;  /* 0x0000000c0d0e7389 */ /* 0x00006400000c000b */
[----:B01----:R-:W-:Y:S01]  /*24120*/  ENDCOLLECTIVE ;  /* 0x000000000000791b */ /* 0x003fe20003800000 */
.L_x_7849:
[----:B------:R-:W-:-:S04]  /*24130*/  @P5 IADD3 R8, P0, R35, R8, RZ ;  /* 0x0000000823085210 */ /* 0x000fc80007f1e0ff */
[----:B------:R-:W-:-:S05]  /*24140*/  @P5 IADD3.X R7, RZ, R7, RZ, P0, !PT ;  /* 0x00000007ff075210 */ /* 0x000fca00007fe4ff */
[----:B------:R-:W-:Y:S02]  /*24150*/  @P5 IMAD.MOV.U32 R9, RZ, RZ, R7 ;  /* 0x000000ffff095224 */ /* 0x000fe400078e0007 */
[----:B------:R-:W-:-:S03]  /*24160*/  IMAD.MOV.U32 R13, RZ, RZ, R2 ;  /* 0x000000ffff0d7224 */ /* 0x000fc600078e0002 */
[----:B------:R-:W-:Y:S01]  /*24170*/  @!PT LDS RZ, [RZ] ;  /* 0x00000000fffff984 */ /* 0x000fe20000000800 */
[----:B------:R-:W-:Y:S01]  /*24180*/  @!PT LDS RZ, [RZ] ;  /* 0x00000000fffff984 */ /* 0x000fe20000000800 */
[----:B------:R-:W-:Y:S01]  /*24190*/  @!PT LDS RZ, [RZ] ;  /* 0x00000000fffff984 */ /* 0x000fe20000000800 */
[----:B------:R0:W-:Y:S01]  /*241a0*/  @P5 LDGSTS.E.BYPASS.LTC128B.128 [R3+0x1ac00], desc[UR60][R8.64], !P3 ;  /* 0x1ac0000008035fae */ /* 0x0001e2000d901d7c */
[----:B------:R-:W-:-:S07]  /*241b0*/  MOV R7, R14 ;  /* 0x0000000e00077202 */ /* 0x000fce0000000f00 */
[----:B0-----:R-:W-:Y:S05]  /*241c0*/  WARPSYNC.COLLECTIVE R15, `(.L_x_7850) ;  /* 0x000000000f087348 */ /* 0x001fea0003c00000 */
[----:B------:R1:W2:Y:S02]  /*241d0*/  SHFL.IDX P6, R14, R13, R12, R11 ;  /* 0x0000000c0d0e7389 */ /* 0x0002a400000c000b */
[----:B012---:R-:W-:Y:S01]  /*241e0*/  ENDCOLLECTIVE ;  /* 0x000000000000791b */ /* 0x007fe20003800000 */
.L_x_7850:
[----:B------:R-:W-:Y:S02]  /*241f0*/  IMAD.MOV.U32 R13, RZ, RZ, R0 ;  /* 0x000000ffff0d7224 */ /* 0x000fe400078e0000 */
[----:B------:R-:W-:Y:S02]  /*24200*/  IMAD.MOV.U32 R12, RZ, RZ, 0x7 ;  /* 0x00000007ff0c7424 */ /* 0x000fe400078e00ff */
[----:B------:R-:W-:-:S07]  /*24210*/  IMAD.MOV.U32 R8, RZ, RZ, R14 ;  /* 0x000000ffff087224 */ /* 0x000fce00078e000e */
[----:B------:R-:W-:Y:S05]  /*24220*/  WARPSYNC.COLLECTIVE R15, `(.L_x_7851) ;  /* 0x000000000f087348 */ /* 0x000fea0003c00000 */
[----:B------:R0:W1:Y:S02]  /*24230*/  SHFL.IDX P6, R14, R13, R12, R11 ;  /* 0x0000000c0d0e7389 */ /* 0x00006400000c000b */
[----:B01----:R-:W-:Y:S01]  /*24240*/  ENDCOLLECTIVE ;  /* 0x000000000000791b */ /* 0x003fe20003800000 */
.L_x_7851:
[----:B------:R-:W-:-:S05]  /*24250*/  @P4 IADD3 R8, P0, R35, R8, RZ ;  /* 0x0000000823084210 */ /* 0x000fca0007f1e0ff */
[----:B------:R-:W-:-:S05]  /*24260*/  @P4 IMAD.X R7, RZ, RZ, R7, P0 ;  /* 0x000000ffff074224 */ /* 0x000fca00000e0607 */
[----:B------:R-:W-:Y:S02]  /*24270*/  @P4 MOV R9, R7 ;  /* 0x0000000700094202 */ /* 0x000fe40000000f00 */
[----:B------:R-:W-:-:S03]  /*24280*/  MOV R13, R2 ;  /* 0x00000002000d7202 */ /* 0x000fc60000000f00 */
        /* <DEDUP_REMOVED lines=8> */
.L_x_7852:
[----:B------:R-:W-:Y:S01]  /*24310*/  IMAD.MOV.U32 R13, RZ, RZ, R4 ;  /* 0x000000ffff0d7224 */ /* 0x000fe200078e0004 */
[----:B------:R-:W-:Y:S01]  /*24320*/  MOV R12, RZ ;  /* 0x000000ff000c7202 */ /* 0x000fe20000000f00 */
[----:B------:R-:W-:-:S07]  /*24330*/  IMAD.MOV.U32 R8, RZ, RZ, R14 ;  /* 0x000000ffff087224 */ /* 0x000fce00078e000e */
[----:B------:R-:W-:Y:S05]  /*24340*/  WARPSYNC.COLLECTIVE R15, `(.L_x_7853) ;  /* 0x000000000f087348 */ /* 0x000fea0003c00000 */
[----:B------:R0:W1:Y:S02]  /*24350*/  SHFL.IDX P6, R14, R13, R12, R11 ;  /* 0x0000000c0d0e7389 */ /* 0x00006400000c000b */
[----:B01----:R-:W-:Y:S01]  /*24360*/  ENDCOLLECTIVE ;  /* 0x000000000000791b */ /* 0x003fe20003800000 */
.L_x_7853:
[----:B------:R-:W-:-:S05]  /*24370*/  @P1 IADD3 R8, P0, R35, R8, RZ ;  /* 0x0000000823081210 */ /* 0x000fca0007f1e0ff */
[----:B------:R-:W-:-:S05]  /*24380*/  @P1 IMAD.X R9, RZ, RZ, R0, P0 ;  /* 0x000000ffff091224 */ /* 0x000fca00000e0600 */
        /* <DEDUP_REMOVED lines=9> */
.L_x_7854:
[----:B------:R-:W-:Y:S01]  /*24420*/  IMAD.MOV.U32 R13, RZ, RZ, R4 ;  /* 0x000000ffff0d7224 */ /* 0x000fe200078e0004 */
[----:B------:R-:W-:Y:S01]  /*24430*/  MOV R12, 0x1 ;  /* 0x00000001000c7802 */ /* 0x000fe20000000f00 */
[----:B------:R-:W-:-:S07]  /*24440*/  IMAD.MOV.U32 R2, RZ, RZ, R14 ;  /* 0x000000ffff027224 */ /* 0x000fce00078e000e */
[----:B------:R-:W-:Y:S05]  /*24450*/  WARPSYNC.COLLECTIVE R15, `(.L_x_7855) ;  /* 0x000000000f087348 */ /* 0x000fea0003c00000 */
[----:B------:R0:W1:Y:S02]  /*24460*/  SHFL.IDX P6, R14, R13, R12, R11 ;  /* 0x0000000c0d0e7389 */ /* 0x00006400000c000b */
[----:B01----:R-:W-:Y:S01]  /*24470*/  ENDCOLLECTIVE ;  /* 0x000000000000791b */ /* 0x003fe20003800000 */
.L_x_7855:
        /* <DEDUP_REMOVED lines=13> */
.L_x_7856:
[----:B------:R-:W-:Y:S01]  /*24550*/  IMAD.MOV.U32 R5, RZ, RZ, R14 ;  /* 0x000000ffff057224 */ /* 0x000fe200078e000e */
[----:B------:R-:W-:Y:S06]  /*24560*/  BRA `(.L_x_7857) ;  /* 0xffffff7c00407947 */ /* 0x000fec000383ffff */
.L_x_7631:
[----:B------:R-:W-:Y:S01]  /*24570*/  MOV R13, R2 ;  /* 0x00000002000d7202 */ /* 0x000fe20000000f00 */
        /* <DEDUP_REMOVED lines=8> */
.L_x_7858:
[----:B------:R-:W-:Y:S01]  /*24600*/  ISETP.GE.AND P1, PT, R17, R3, PT ;  /* 0x000000031100720c */ /* 0x000fe20003f26270 */
[----:B------:R-:W-:Y:S01]  /*24610*/  IMAD.MOV.U32 R13, RZ, RZ, R0 ;  /* 0x000000ffff0d7224 */ /* 0x000fe200078e0000 */
[----:B------:R-:W-:-:S11]  /*24620*/  MOV R4, R14 ;  /* 0x0000000e00047202 */ /* 0x000fd60000000f00 */
[----:B------:R-:W-:Y:S05]  /*24630*/  WARPSYNC.COLLECTIVE R15, `(.L_x_7859) ;  /* 0x000000000f087348 */ /* 0x000fea0003c00000 */
[----:B------:R0:W1:Y:S02]  /*24640*/  SHFL.IDX P6, R14, R13, R12, R11 ;  /* 0x0000000c0d0e7389 */ /* 0x00006400000c000b */
[----:B01----:R-:W-:Y:S01]  /*24650*/  ENDCOLLECTIVE ;  /* 0x000000000000791b */ /* 0x003fe20003800000 */
.L_x_7859:
[----:B------:R-:W-:Y:S01]  /*24660*/  MOV R13, R2 ;  /* 0x00000002000d7202 */ /* 0x000fe20000000f00 */
[----:B------:R-:W-:Y:S02]  /*24670*/  IMAD.MOV.U32 R12, RZ, RZ, 0x1 ;  /* 0x00000001ff0c7424 */ /* 0x000fe400078e00ff */
[----:B------:R-:W-:-:S07]  /*24680*/  IMAD.MOV.U32 R5, RZ, RZ, R14 ;  /* 0x000000ffff057224 */ /* 0x000fce00078e000e */
[----:B------:R-:W-:Y:S05]  /*24690*/  WARPSYNC.COLLECTIVE R15, `(.L_x_7860) ;  /* 0x000000000f087348 */ /* 0x000fea0003c00000 */
[----:B------:R0:W1:Y:S02]  /*246a0*/  SHFL.IDX P6, R14, R13, R12, R11 ;  /* 0x0000000c0d0e7389 */ /* 0x00006400000c000b */
[----:B01----:R-:W-:Y:S01]  /*246b0*/  ENDCOLLECTIVE ;  /* 0x000000000000791b */ /* 0x003fe20003800000 */
.L_x_7860:
[----:B------:R-:W-:-:S04]  /*246c0*/  @!P1 IADD3 R5, P3, R35, R5, RZ ;  /* 0x0000000523059210 */ /* 0x000fc80007f7e0ff */
[----:B------:R-:W-:Y:S01]  /*246d0*/  @!P1 IADD3.X R8, RZ, R4, RZ, P3, !PT ;  /* 0x00000004ff089210 */ /* 0x000fe20001ffe4ff */
[----:B------:R-:W-:-:S04]  /*246e0*/  @!P1 IMAD.MOV.U32 R4, RZ, RZ, R5 ;  /* 0x000000ffff049224 */ /* 0x000fc800078e0005 */
[----:B------:R-:W-:Y:S02]  /*246f0*/  @!P1 IMAD.MOV.U32 R5, RZ, RZ, R8 ;  /* 0x000000ffff059224 */ /* 0x000fe400078e0008 */
[----:B------:R-:W-:-:S03]  /*24700*/  IMAD.MOV.U32 R13, RZ, RZ, R0 ;  /* 0x000000ffff0d7224 */ /* 0x000fc600078e0000 */
[----:B------:R-:W-:Y:S01]  /*24710*/  @!PT LDS RZ, [RZ] ;  /* 0x00000000fffff984 */ /* 0x000fe20000000800 */
[----:B------:R-:W-:Y:S01]  /*24720*/  @!PT LDS RZ, [RZ] ;  /* 0x00000000fffff984 */ /* 0x000fe20000000800 */
[----:B------:R-:W-:Y:S01]  /*24730*/  @!PT LDS RZ, [RZ] ;  /* 0x00000000fffff984 */ /* 0x000fe20000000800 */
[----:B------:R0:W-:Y:S02]  /*24740*/  @!P1 LDGSTS.E.BYPASS.LTC128B.128 [R9+0x14400], desc[UR60][R4.64], !P0 ;  /* 0x1440000004099fae */ /* 0x0001e4000c101d7c */
[----:B0-----:R-:W-:-:S05]  /*24750*/  VIADD R4, R17, 0x10 ;  /* 0x0000001011047836 */ /* 0x001fca0000000000 */
[----:B------:R-:W-:Y:S01]  /*24760*/  ISETP.GE.AND P1, PT, R4, R3, PT ;  /* 0x000000030400720c */ /* 0x000fe20003f26270 */
[----:B------:R-:W-:-:S12]  /*24770*/  IMAD.MOV.U32 R4, RZ, RZ, R14 ;  /* 0x000000ffff047224 */ /* 0x000fd800078e000e */
[----:B------:R-:W-:Y:S05]  /*24780*/  WARPSYNC.COLLECTIVE R15, `(.L_x_7861) ;  /* 0x000000000f087348 */ /* 0x000fea0003c00000 */
[----:B------:R0:W1:Y:S02]  /*24790*/  SHFL.IDX P6, R14, R13, R12, R11 ;  /* 0x0000000c0d0e7389 */ /* 0x00006400000c000b */
[----:B01----:R-:W-:Y:S01]  /*247a0*/  ENDCOLLECTIVE ;  /* 0x000000000000791b */ /* 0x003fe20003800000 */
.L_x_7861:
[----:B------:R-:W-:Y:S02]  /*247b0*/  IMAD.MOV.U32 R13, RZ, RZ, R2 ;  /* 0x000000ffff0d7224 */ /* 0x000fe400078e0002 */
[----:B------:R-:W-:Y:S01]  /*247c0*/  IMAD.MOV.U32 R12, RZ, RZ, 0x2 ;  /* 0x00000002ff0c7424 */ /* 0x000fe200078e00ff */
[----:B------:R-:W-:-:S07]  /*247d0*/  MOV R6, R14 ;  /* 0x0000000e00067202 */ /* 0x000fce0000000f00 */
[----:B------:R-:W-:Y:S05]  /*247e0*/  WARPSYNC.COLLECTIVE R15, `(.L_x_7862) ;  /* 0x000000000f087348 */ /* 0x000fea0003c00000 */
[----:B------:R0:W1:Y:S02]  /*247f0*/  SHFL.IDX P6, R14, R13, R12, R11 ;  /* 0x0000000c0d0e7389 */ /* 0x00006400000c000b */
[----:B01----:R-:W-:Y:S01]  /*24800*/  ENDCOLLECTIVE ;  /* 0x000000000000791b */ /* 0x003fe20003800000 */
.L_x_7862:
[----:B------:R-:W-:-:S05]  /*24810*/  @!P1 IADD3 R6, P3, R35, R6, RZ ;  /* 0x0000000623069210 */ /* 0x000fca0007f7e0ff */
[----:B------:R-:W-:Y:S02]  /*24820*/  @!P1 IMAD.X R7, RZ, RZ, R4, P3 ;  /* 0x000000ffff079224 */ /* 0x000fe400018e0604 */
[----:B------:R-:W-:Y:S02]  /*24830*/  @!P1 IMAD.MOV.U32 R4, RZ, RZ, R6 ;  /* 0x000000ffff049224 */ /* 0x000fe400078e0006 */
[----:B------:R-:W-:Y:S02]  /*24840*/  @!P1 IMAD.MOV.U32 R5, RZ, RZ, R7 ;  /* 0x000000ffff059224 */ /* 0x000fe400078e0007 */
[C---:B------:R-:W-:Y:S01]  /*24850*/  VIADD R6, R17.reuse, 0x60 ;  /* 0x0000006011067836 */ /* 0x040fe20000000000 */
[----:B------:R-:W-:Y:S02]  /*24860*/  MOV R13, R0 ;  /* 0x00000000000d7202 */ /* 0x000fe40000000f00 */
[----:B------:R-:W-:Y:S01]  /*24870*/  @!PT LDS RZ, [RZ] ;  /* 0x00000000fffff984 */ /* 0x000fe20000000800 */
[----:B------:R-:W-:Y:S01]  /*24880*/  @!PT LDS RZ, [RZ] ;  /* 0x00000000fffff984 */ /* 0x000fe20000000800 */
[----:B------:R-:W-:Y:S01]  /*24890*/  @!PT LDS RZ, [RZ] ;  /* 0x00000000fffff984 */ /* 0x000fe20000000800 */
[----:B------:R0:W-:Y:S02]  /*248a0*/  @!P1 LDGSTS.E.BYPASS.LTC128B.128 [R9+0x14c00], desc[UR60][R4.64], !P0 ;  /* 0x14c0000004099fae */ /* 0x0001e4000c101d7c */
[----:B0-----:R-:W-:-:S04]  /*248b0*/  IADD3 R4, R17, 0x20, RZ ;  /* 0x0000002011047810 */ /* 0x001fc80007ffe0ff */
[----:B------:R-:W-:Y:S01]  /*248c0*/  ISETP.GE.AND P1, PT, R4, R3, PT ;  /* 0x000000030400720c */ /* 0x000fe20003f26270 */
[----:B------:R-:W-:-:S12]  /*248d0*/  IMAD.MOV.U32 R4, RZ, RZ, R14 ;  /* 0x000000ffff047224 */ /* 0x000fd800078e000e */
[----:B------:R-:W-:Y:S05]  /*248e0*/  WARPSYNC.COLLECTIVE R15, `(.L_x_7863) ;  /* 0x000000000f087348 */ /* 0x000fea0003c00000 */
[----:B------:R0:W1:Y:S02]  /*248f0*/  SHFL.IDX P6, R14, R13, R12, R11 ;  /* 0x0000000c0d0e7389 */ /* 0x00006400000c000b */
[----:B01----:R-:W-:Y:S01]  /*24900*/  ENDCOLLECTIVE ;  /* 0x000000000000791b */ /* 0x003fe20003800000 */
.L_x_7863:
[----:B------:R-:W-:Y:S01]  /*24910*/  MOV R13, R2 ;  /* 0x00000002000d7202 */ /* 0x000fe20000000f00 */
[----:B------:R-:W-:Y:S02]  /*24920*/  IMAD.MOV.U32 R12, RZ, RZ, 0x3 ;  /* 0x00000003ff0c7424 */ /* 0x000fe400078e00ff */
[----:B------:R-:W-:-:S07]  /*24930*/  IMAD.MOV.U32 R5, RZ, RZ, R14 ;  /* 0x000000ffff057224 */ /* 0x000fce00078e000e */
[----:B------:R-:W-:Y:S05]  /*24940*/  WARPSYNC.COLLECTIVE R15, `(.L_x_7864) ;  /* 0x000000000f087348 */ /* 0x000fea0003c00000 */
[----:B------:R0:W1:Y:S02]  /*24950*/  SHFL.IDX P6, R14, R13, R12, R11 ;  /* 0x0000000c0d0e7389 */ /* 0x00006400000c000b */
[----:B01----:R-:W-:Y:S01]  /*24960*/  ENDCOLLECTIVE ;  /* 0x000000000000791b */ /* 0x003fe20003800000 */
.L_x_7864:
        /* <DEDUP_REMOVED lines=16> */
.L_x_7865:
[----:B------:R-:W-:Y:S01]  /*24a70*/  IMAD.MOV.U32 R13, RZ, RZ, R2 ;  /* 0x000000ffff0d7224 */ /* 0x000fe200078e0002 */
[----:B------:R-:W-:Y:S02]  /*24a80*/  MOV R12, 0x4 ;  /* 0x00000004000c7802 */ /* 0x000fe40000000f00 */
[----:B------:R-:W-:-:S07]  /*24a90*/  MOV R5, R14 ;  /* 0x0000000e00057202 */ /* 0x000fce0000000f00 */
[----:B------:R-:W-:Y:S05]  /*24aa0*/  WARPSYNC.COLLECTIVE R15, `(.L_x_7866) ;  /* 0x000000000f087348 */ /* 0x000fea0003c00000 */
[----:B------:R0:W1:Y:S02]  /*24ab0*/  SHFL.IDX P6, R14, R13, R12, R11 ;  /* 0x0000000c0d0e7389 */ /* 0x00006400000c000b */
[----:B01----:R-:W-:Y:S01]  /*24ac0*/  ENDCOLLECTIVE ;  /* 0x000000000000791b */ /* 0x003fe20003800000 */
.L_x_7866:
        /* <DEDUP_REMOVED lines=16> */
.L_x_7867:
[----:B------:R-:W-:Y:S02]  /*24bd0*/  IMAD.MOV.U32 R13, RZ, RZ, R2 ;  /* 0x000000ffff0d7224 */ /* 0x000fe400078e0002 */
[----:B------:R-:W-:Y:S02]  /*24be0*/  IMAD.MOV.U32 R12, RZ, RZ, 0x5 ;  /* 0x00000005ff0c7424 */ /* 0x000fe400078e00ff */
[----:B------:R-:W-:-:S07]  /*24bf0*/  IMAD.MOV.U32 R5, RZ, RZ, R14 ;  /* 0x000000ffff057224 */ /* 0x000fce00078e000e */
[----:B------:R-:W-:Y:S05]  /*24c00*/  WARPSYNC.COLLECTIVE R15, `(.L_x_7868) ;  /* 0x000000000f087348 */ /* 0x000fea0003c00000 */
[----:B------:R0:W1:Y:S02]  /*24c10*/  SHFL.IDX P6, R14, R13, R12, R11 ;  /* 0x0000000c0d0e7389 */ /* 0x00006400000c000b */
[----:B01----:R-:W-:Y:S01]  /*24c20*/  ENDCOLLECTIVE ;  /* 0x000000000000791b */ /* 0x003fe20003800000 */
.L_x_7868:
        /* <DEDUP_REMOVED lines=11> */
[----:B------:R-:W-:Y:S02]  /*24ce0*/  ISETP.GE.AND P1, PT, R4, R3, PT ;  /* 0x000000030400720c */ /* 0x000fe40003f26270 */
[----:B------:R-:W-:-:S11]  /*24cf0*/  MOV R4, R14 ;  /* 0x0000000e00047202 */ /* 0x000fd60000000f00 */
[----:B------:R-:W-:Y:S05]  /*24d00*/  WARPSYNC.COLLECTIVE R15, `(.L_x_7869) ;  /* 0x000000000f087348 */ /* 0x000fea0003c00000 */
[----:B------:R0:W1:Y:S02]  /*24d10*/  SHFL.IDX P6, R14, R13, R12, R11 ;  /* 0x0000000c0d0e7389 */ /* 0x00006400000c000b */
[----:B01----:R-:W-:Y:S01]  /*24d20*/  ENDCOLLECTIVE ;  /* 0x000000000000791b */ /* 0x003fe20003800000 */
.L_x_7869:
[----:B------:R-:W-:Y:S01]  /*24d30*/  MOV R13, R2 ;  /* 0x00000002000d7202 */ /* 0x000fe20000000f00 */
[----:B------:R-:W-:Y:S02]  /*24d40*/  IMAD.MOV.U32 R12, RZ, RZ, 0x6 ;  /* 0x00000006ff0c7424 */ /* 0x000fe400078e00ff */
[----:B------:R-:W-:-:S07]  /*24d50*/  IMAD.MOV.U32 R5, RZ, RZ, R14 ;  /* 0x000000ffff057224 */ /* 0x000fce00078e000e */
[----:B------:R-:W-:Y:S05]  /*24d60*/  WARPSYNC.COLLECTIVE R15, `(.L_x_7870) ;  /* 0x000000000f087348 */ /* 0x000fea0003c00000 */
[----:B------:R0:W1:Y:S02]  /*24d70*/  SHFL.IDX P6, R14, R13, R12, R11 ;  /* 0x0000000c0d0e7389 */ /* 0x00006400000c000b */
[----:B01----:R-:W-:Y:S01]  /*24d80*/  ENDCOLLECTIVE ;  /* 0x000000000000791b */ /* 0x003fe20003800000 */
.L_x_7870:
[----:B------:R-:W-:-:S05]  /*24d90*/  @!P1 IADD3 R5, P2, R35, R5, RZ ;  /* 0x0000000523059210 */ /* 0x000fca0007f5e0ff */
[----:B------:R-:W-:Y:S01]  /*24da0*/  @!P1 IMAD.X R4, RZ, RZ, R4, P2 ;  /* 0x000000ffff049224 */ /* 0x000fe200010e0604 */
[----:B------:R-:W-:-:S04]  /*24db0*/  ISETP.GE.AND P2, PT, R6, R3, PT ;  /* 0x000000030600720c */ /* 0x000fc80003f46270 */
        /* <DEDUP_REMOVED lines=8> */
[----:B0-----:R-:W-:-:S07]  /*24e40*/  IMAD.MOV.U32 R4, RZ, RZ, R14 ;  /* 0x000000ffff047224 */ /* 0x001fce00078e000e */
[----:B------:R-:W-:Y:S05]  /*24e50*/  WARPSYNC.COLLECTIVE R15, `(.L_x_7871) ;  /* 0x000000000f087348 */ /* 0x000fea0003c00000 */
[----:B------:R0:W1:Y:S02]  /*24e60*/  SHFL.IDX P6, R14, R13, R12, R11 ;  /* 0x0000000c0d0e7389 */ /* 0x00006400000c000b */
[----:B01----:R-:W-:Y:S01]  /*24e70*/  ENDCOLLECTIVE ;  /* 0x000000000000791b */ /* 0x003fe20003800000 */
.L_x_7871:
[----:B------:R-:W-:Y:S01]  /*24e80*/  IMAD.MOV.U32 R13, RZ, RZ, R2 ;  /* 0x000000ffff0d7224 */ /* 0x000fe200078e0002 */
[----:B------:R-:W-:Y:S02]  /*24e90*/  MOV R12, 0x7 ;  /* 0x00000007000c7802 */ /* 0x000fe40000000f00 */
[----:B------:R-:W-:-:S07]  /*24ea0*/  MOV R5, R14 ;  /* 0x0000000e00057202 */ /* 0x000fce0000000f00 */
[----:B------:R-:W-:Y:S05]  /*24eb0*/  WARPSYNC.COLLECTIVE R15, `(.L_x_7872) ;  /* 0x000000000f087348 */ /* 0x000fea0003c00000 */
[----:B------:R0:W1:Y:S02]  /*24ec0*/  SHFL.IDX P6, R14, R13, R12, R11 ;  /* 0x0000000c0d0e7389 */ /* 0x00006400000c000b */
[----:B01----:R-:W-:Y:S01]  /*24ed0*/  ENDCOLLECTIVE ;  /* 0x000000000000791b */ /* 0x003fe20003800000 */
.L_x_7872:
        /* <DEDUP_REMOVED lines=14> */
.L_x_7873:
[----:B------:R-:W-:Y:S01]  /*24fc0*/  IMAD.MOV.U32 R0, RZ, RZ, R14 ;  /* 0x000000ffff007224 */ /* 0x000fe200078e000e */
[----:B------:R-:W-:Y:S06]  /*24fd0*/  BRA `(.L_x_7874) ;  /* 0xffffff7c007c7947 */ /* 0x000fec000383ffff */
.L_x_7634:
[----:B0-----:R0:W1:Y:S02]  /*24fe0*/  SYNCS.PHASECHK.TRANS64.TRYWAIT P0, [R22+URZ+0x22820], R0 ;  /* 0x02282000160075a7 */ /* 0x001064000800017f */
[----:B-1----:R-:W-:Y:S05]  /*24ff0*/  @!P0 NANOSLEEP.SYNCS 0x989680 ;  /* 0x009896800000895d */ /* 0x002fea0003900000 */
[----:B------:R-:W1:Y:S02]  /*25000*/  @!P0 SYNCS.PHASECHK.TRANS64 P0, [R22+URZ+0x22820], R0 ;  /* 0x02282000160085a7 */ /* 0x000e64000800007f */
[----:B-1----:R-:W-:Y:S05]  /*25010*/  @!P0 BRA `(.L_x_7634) ;  /* 0xfffffffc00f08947 */ /* 0x002fea000383ffff */
[----:B------:R-:W-:Y:S05]  /*25020*/  BRA `(.L_x_7875) ;  /* 0xffffff7c00d87947 */ /* 0x000fea000383ffff */
.L_x_7638:
[----:B0-----:R0:W1:Y:S02]  /*25030*/  SYNCS.PHASECHK.TRANS64.TRYWAIT P0, [R0+URZ+0x22880], R33 ;  /* 0x02288021000075a7 */ /* 0x001064000800017f */
[----:B-1----:R-:W-:Y:S05]  /*25040*/  @!P0 NANOSLEEP.SYNCS 0x989680 ;  /* 0x009896800000895d */ /* 0x002fea0003900000 */
[----:B------:R-:W1:Y:S02]  /*25050*/  @!P0 SYNCS.PHASECHK.TRANS64 P0, [R0+URZ+0x22880], R33 ;  /* 0x02288021000085a7 */ /* 0x000e64000800007f */
[----:B-1----:R-:W-:Y:S05]  /*25060*/  @!P0 BRA `(.L_x_7638) ;  /* 0xfffffffc00f08947 */ /* 0x002fea000383ffff */
[----:B------:R-:W-:Y:S05]  /*25070*/  BRA `(.L_x_7876) ;  /* 0xffffff8400007947 */ /* 0x000fea000383ffff */
.L_x_7639:
        /* <DEDUP_REMOVED lines=8> */
.L_x_7878:
[----:B------:R-:W-:Y:S05]  /*25100*/  BSYNC B0 ;  /* 0x0000000000007941 */ /* 0x000fea0003800000 */
.L_x_7877:
[----:B------:R-:W-:Y:S01]  /*25110*/  IMAD.MOV.U32 R13, RZ, RZ, R9 ;  /* 0x000000ffff0d7224 */ /* 0x000fe200078e0009 */
[----:B------:R-:W-:Y:S01]  /*25120*/  MOV R15, 0xffffffff ;  /* 0xffffffff000f7802 */ /* 0x000fe20000000f00 */
[----:B------:R-:W-:Y:S01]  /*25130*/  IMAD.MOV.U32 R12, RZ, RZ, RZ ;  /* 0x000000ffff0c7224 */ /* 0x000fe200078e00ff */
[----:B------:R-:W-:Y:S01]  /*25140*/  MOV R3, R14 ;  /* 0x0000000e00037202 */ /* 0x000fe20000000f00 */
[----:B------:R-:W-:Y:S02]  /*25150*/  IMAD.MOV.U32 R11, RZ, RZ, 0x181f ;  /* 0x0000181fff0b7424 */ /* 0x000fe400078e00ff */
[----:B------:R-:W-:-:S07]  /*25160*/  IMAD.IADD R6, R22, 0x1, R6 ;  /* 0x0000000116067824 */ /* 0x000fce00078e0206 */
[----:B------:R-:W-:Y:S05]  /*25170*/  WARPSYNC.COLLECTIVE R15, `(.L_x_7879) ;  /* 0x000000000f087348 */ /* 0x000fea0003c00000 */
[----:B------:R0:W1:Y:S02]  /*25180*/  SHFL.IDX P6, R14, R13, R12, R11 ;  /* 0x0000000c0d0e7389 */ /* 0x00006400000c000b */
[----:B01----:R-:W-:Y:S01]  /*25190*/  ENDCOLLECTIVE ;  /* 0x000000000000791b */ /* 0x003fe20003800000 */
.L_x_7879:
[----:B------:R-:W-:Y:S01]  /*251a0*/  MOV R13, R20 ;  /* 0x00000014000d7202 */ /* 0x000fe20000000f00 */
[----:B------:R-:W-:Y:S02]  /*251b0*/  IMAD.MOV.U32 R12, RZ, RZ, 0x1 ;  /* 0x00000001ff0c7424 */ /* 0x000fe400078e00ff */
[----:B------:R-:W-:-:S07]  /*251c0*/  IMAD.MOV.U32 R2, RZ, RZ, R14 ;  /* 0x000000ffff027224 */ /* 0x000fce00078e000e */
[----:B------:R-:W-:Y:S05]  /*251d0*/  WARPSYNC.COLLECTIVE R15, `(.L_x_7880) ;  /* 0x000000000f087348 */ /* 0x000fea0003c00000 */
[----:B------:R0:W1:Y:S02]  /*251e0*/  SHFL.IDX P6, R14, R13, R12, R11 ;  /* 0x0000000c0d0e7389 */ /* 0x00006400000c000b */
[----:B01----:R-:W-:Y:S01]  /*251f0*/  ENDCOLLECTIVE ;  /* 0x000000000000791b */ /* 0x003fe20003800000 */
.L_x_7880:
        /* <DEDUP_REMOVED lines=11> */
.L_x_7881:
[----:B------:R-:W-:Y:S02]  /*252b0*/  IMAD.MOV.U32 R13, RZ, RZ, R20 ;  /* 0x000000ffff0d7224 */ /* 0x000fe400078e0014 */
[----:B------:R-:W-:Y:S01]  /*252c0*/  IMAD.MOV.U32 R12, RZ, RZ, 0x2 ;  /* 0x00000002ff0c7424 */ /* 0x000fe200078e00ff */
[----:B------:R-:W-:-:S04]  /*252d0*/  MOV R11, R14 ;  /* 0x0000000e000b7202 */ /* 0x000fc80000000f00 */
[----:B------:R-:W-:Y:S02]  /*252e0*/  IADD3 R2, P0, R35, R11, RZ ;  /* 0x0000000b23027210 */ /* 0x000fe40007f1e0ff */
[----:B------:R-:W-:-:S03]  /*252f0*/  MOV R11, 0x181f ;  /* 0x0000181f000b7802 */ /* 0x000fc60000000f00 */
[----:B------:R-:W-:-:S08]  /*25300*/  IMAD.X R3, RZ, RZ, R21, P0 ;  /* 0x000000ffff037224 */ /* 0x000fd000000e0615 */
[----:B------:R-:W-:Y:S05]  /*25310*/  WARPSYNC.COLLECTIVE R15, `(.L_x_7882) ;  /* 0x000000000f087348 */ /* 0x000fea0003c00000 */
[----:B------:R0:W1:Y:S02]  /*25320*/  SHFL.IDX P6, R14, R13, R12, R11 ;  /* 0x0000000c0d0e7389 */ /* 0x00006400000c000b */
[----:B01----:R-:W-:Y:S01]  /*25330*/  ENDCOLLECTIVE ;  /* 0x000000000000791b */ /* 0x003fe20003800000 */
.L_x_7882:
        /* <DEDUP_REMOVED lines=9> */
.L_x_7883:
[----:B------:R-:W-:Y:S02]  /*253d0*/  IMAD.MOV.U32 R13, RZ, RZ, R20 ;  /* 0x000000ffff0d7224 */ /* 0x000fe400078e0014 */
[----:B------:R-:W-:Y:S02]  /*253e0*/  IMAD.MOV.U32 R12, RZ, RZ, 0x3 ;  /* 0x00000003ff0c7424 */ /* 0x000fe400078e00ff */
[----:B------:R-:W-:-:S07]  /*253f0*/  IMAD.MOV.U32 R2, RZ, RZ, R14 ;  /* 0x000000ffff027224 */ /* 0x000fce00078e000e */
[----:B------:R-:W-:Y:S05]  /*25400*/  WARPSYNC.COLLECTIVE R15, `(.L_x_7884) ;  /* 0x000000000f087348 */ /* 0x000fea0003c00000 */
[----:B------:R0:W1:Y:S02]  /*25410*/  SHFL.IDX P6, R14, R13, R12, R11 ;  /* 0x0000000c0d0e7389 */ /* 0x00006400000c000b */
[----:B01----:R-:W-:Y:S01]  /*25420*/  ENDCOLLECTIVE ;  /* 0x000000000000791b */ /* 0x003fe20003800000 */
.L_x_7884:
[----:B------:R-:W-:-:S04]  /*25430*/  IADD3 R2, P0, R35, R2, RZ ;  /* 0x0000000223027210 */ /* 0x000fc80007f1e0ff */
[----:B------:R-:W-:-:S05]  /*25440*/  IADD3.X R3, RZ, R3, RZ, P0, !PT ;  /* 0x00000003ff037210 */ /* 0x000fca00007fe4ff */
        /* <DEDUP_REMOVED lines=9> */
.L_x_7885:
[----:B------:R-:W-:Y:S01]  /*254e0*/  IMAD.MOV.U32 R13, RZ, RZ, R20 ;  /* 0x000000ffff0d7224 */ /* 0x000fe200078e0014 */
[----:B------:R-:W-:Y:S01]  /*254f0*/  MOV R12, 0x4 ;  /* 0x00000004000c7802 */ /* 0x000fe20000000f00 */
[----:B------:R-:W-:-:S07]  /*25500*/  IMAD.MOV.U32 R2, RZ, RZ, R14 ;  /* 0x000000ffff027224 */ /* 0x000fce00078e000e */
[----:B------:R-:W-:Y:S05]  /*25510*/  WARPSYNC.COLLECTIVE R15, `(.L_x_7886) ;  /* 0x000000000f087348 */ /* 0x000fea0003c00000 */
[----:B------:R0:W1:Y:S02]  /*25520*/  SHFL.IDX P6, R14, R13, R12, R11 ;  /* 0x0000000c0d0e7389 */ /* 0x00006400000c000b */
[----:B01----:R-:W-:Y:S01]  /*25530*/  ENDCOLLECTIVE ;  /* 0x000000000000791b */ /* 0x003fe20003800000 */
.L_x_7886:
        /* <DEDUP_REMOVED lines=11> */
.L_x_7887:
[----:B------:R-:W-:Y:S02]  /*255f0*/  IMAD.MOV.U32 R13, RZ, RZ, R20 ;  /* 0x000000ffff0d7224 */ /* 0x000fe400078e0014 */
[----:B------:R-:W-:Y:S02]  /*25600*/  IMAD.MOV.U32 R12, RZ, RZ, 0x5 ;  /* 0x00000005ff0c7424 */ /* 0x000fe400078e00ff */
[----:B------:R-:W-:-:S07]  /*25610*/  IMAD.MOV.U32 R2, RZ, RZ, R14 ;  /* 0x000000ffff027224 */ /* 0x000fce00078e000e */
[----:B------:R-:W-:Y:S05]  /*25620*/  WARPSYNC.COLLECTIVE R15, `(.L_x_7888) ;  /* 0x000000000f087348 */ /* 0x000fea0003c00000 */
[----:B------:R0:W1:Y:S02]  /*25630*/  SHFL.IDX P6, R14, R13, R12, R11 ;  /* 0x0000000c0d0e7389 */ /* 0x00006400000c000b */
[----:B01----:R-:W-:Y:S01]  /*25640*/  ENDCOLLECTIVE ;  /* 0x000000000000791b */ /* 0x003fe20003800000 */
.L_x_7888:
        /* <DEDUP_REMOVED lines=11> */
.L_x_7889:
[----:B------:R-:W-:Y:S01]  /*25700*/  IMAD.MOV.U32 R13, RZ, RZ, R20 ;  /* 0x000000ffff0d7224 */ /* 0x000fe200078e0014 */
[----:B------:R-:W-:Y:S01]  /*25710*/  MOV R12, 0x6 ;  /* 0x00000006000c7802 */ /* 0x000fe20000000f00 */
[----:B------:R-:W-:-:S07]  /*25720*/  IMAD.MOV.U32 R2, RZ, RZ, R14 ;  /* 0x000000ffff027224 */ /* 0x000fce00078e000e */
[----:B------:R-:W-:Y:S05]  /*25730*/  WARPSYNC.COLLECTIVE R15, `(.L_x_7890) ;  /* 0x000000000f087348 */ /* 0x000fea0003c00000 */
[----:B------:R0:W1:Y:S02]  /*25740*/  SHFL.IDX P6, R14, R13, R12, R11 ;  /* 0x0000000c0d0e7389 */ /* 0x00006400000c000b */
[----:B01----:R-:W-:Y:S01]  /*25750*/  ENDCOLLECTIVE ;  /* 0x000000000000791b */ /* 0x003fe20003800000 */
.L_x_7890:
        /* <DEDUP_REMOVED lines=11> */
.L_x_7891:
[----:B------:R-:W-:Y:S01]  /*25810*/  MOV R13, R20 ;  /* 0x00000014000d7202 */ /* 0x000fe20000000f00 */
[----:B------:R-:W-:Y:S02]  /*25820*/  IMAD.MOV.U32 R12, RZ, RZ, 0x7 ;  /* 0x00000007ff0c7424 */ /* 0x000fe400078e00ff */
[----:B------:R-:W-:-:S07]  /*25830*/  IMAD.MOV.U32 R2, RZ, RZ, R14 ;  /* 0x000000ffff027224 */ /* 0x000fce00078e000e */
[----:B------:R-:W-:Y:S05]  /*25840*/  WARPSYNC.COLLECTIVE R15, `(.L_x_7892) ;  /* 0x000000000f087348 */ /* 0x000fea0003c00000 */
[----:B------:R0:W1:Y:S02]  /*25850*/  SHFL.IDX P6, R14, R13, R12, R11 ;  /* 0x0000000c0d0e7389 */ /* 0x00006400000c000b */
[----:B01----:R-:W-:Y:S01]  /*25860*/  ENDCOLLECTIVE ;  /* 0x000000000000791b */ /* 0x003fe20003800000 */
.L_x_7892:
        /* <DEDUP_REMOVED lines=11> */
.L_x_7893:
[----:B------:R-:W-:Y:S01]  /*25920*/  IMAD.MOV.U32 R13, RZ, RZ, R17 ;  /* 0x000000ffff0d7224 */ /* 0x000fe200078e0011 */
[----:B------:R-:W-:Y:S02]  /*25930*/  MOV R12, RZ ;  /* 0x000000ff000c7202 */ /* 0x000fe40000000f00 */
[----:B------:R-:W-:-:S04]  /*25940*/  MOV R11, R14 ;  /* 0x0000000e000b7202 */ /* 0x000fc80000000f00 */
[----:B------:R-:W-:Y:S01]  /*25950*/  IADD3 R2, P0, R35, R11, RZ ;  /* 0x0000000b23027210 */ /* 0x000fe20007f1e0ff */
[----:B------:R-:W-:-:S04]  /*25960*/  IMAD.MOV.U32 R11, RZ, RZ, 0x181f ;  /* 0x0000181fff0b7424 */ /* 0x000fc800078e00ff */
[----:B------:R-:W-:-:S08]  /*25970*/  IMAD.X R3, RZ, RZ, R3, P0 ;  /* 0x000000ffff037224 */ /* 0x000fd000000e0603 */
[----:B------:R-:W-:Y:S05]  /*25980*/  WARPSYNC.COLLECTIVE R15, `(.L_x_7894) ;  /* 0x000000000f087348 */ /* 0x000fea0003c00000 */
[----:B------:R0:W1:Y:S02]  /*25990*/  SHFL.IDX P6, R14, R13, R12, R11 ;  /* 0x0000000c0d0e7389 */ /* 0x00006400000c000b */
[----:B01----:R-:W-:Y:S01]  /*259a0*/  ENDCOLLECTIVE ;  /* 0x000000000000791b */ /* 0x003fe20003800000 */
.L_x_7894:
        /* <DEDUP_REMOVED lines=9> */
.L_x_7895:
[----:B------:R-:W-:Y:S01]  /*25a40*/  IMAD.MOV.U32 R13, RZ, RZ, R17 ;  /* 0x000000ffff0d7224 */ /* 0x000fe200078e0011 */
[----:B------:R-:W-:-:S04]  /*25a50*/  MOV R12, R14 ;  /* 0x0000000e000c7202 */ /* 0x000fc80000000f00 */
[----:B------:R-:W-:Y:S01]  /*25a60*/  IADD3 R2, P0, R35, R12, RZ ;  /* 0x0000000c23027210 */ /* 0x000fe20007f1e0ff */
[----:B------:R-:W-:-:S04]  /*25a70*/  IMAD.MOV.U32 R12, RZ, RZ, 0x1 ;  /* 0x00000001ff0c7424 */ /* 0x000fc800078e00ff */
[----:B------:R-:W-:-:S08]  /*25a80*/  IMAD.X R3, RZ, RZ, R9, P0 ;  /* 0x000000ffff037224 */ /* 0x000fd000000e0609 */
[----:B------:R-:W-:Y:S05]  /*25a90*/  WARPSYNC.COLLECTIVE R15, `(.L_x_7896) ;  /* 0x000000000f087348 */ /* 0x000fea0003c00000 */
[----:B------:R0:W1:Y:S02]  /*25aa0*/  SHFL.IDX P6, R14, R13, R12, R11 ;  /* 0x0000000c0d0e7389 */ /* 0x00006400000c000b */
[----:B01----:R-:W-:Y:S01]  /*25ab0*/  ENDCOLLECTIVE ;  /* 0x000000000000791b */ /* 0x003fe20003800000 */
.L_x_7896:
        /* <DEDUP_REMOVED lines=9> */
.L_x_7897:
[----:B------:R-:W-:Y:S01]  /*25b50*/  IMAD.MOV.U32 R2, RZ, RZ, R14 ;  /* 0x000000ffff027224 */ /* 0x000fe200078e000e */
[----:B------:R-:W-:Y:S06]  /*25b60*/  BRA `(.L_x_7898) ;  /* 0xffffff7c009c7947 */ /* 0x000fec000383ffff */
.L_x_7644:
[----:B---3--:R3:W4:Y:S02]  /*25b70*/  SYNCS.PHASECHK.TRANS64.TRYWAIT P0, [R0+URZ+0x22840], R33 ;  /* 0x02284021000075a7 */ /* 0x008724000800017f */
[----:B----4-:R-:W-:Y:S05]  /*25b80*/  @!P0 NANOSLEEP.SYNCS 0x989680 ;  /* 0x009896800000895d */ /* 0x010fea0003900000 */
[----:B------:R-:W4:Y:S02]  /*25b90*/  @!P0 SYNCS.PHASECHK.TRANS64 P0, [R0+URZ+0x22840], R33 ;  /* 0x02284021000085a7 */ /* 0x000f24000800007f */
[----:B----4-:R-:W-:Y:S05]  /*25ba0*/  @!P0 BRA `(.L_x_7644) ;  /* 0xfffffffc00f08947 */ /* 0x010fea000383ffff */
[----:B------:R-:W-:Y:S05]  /*25bb0*/  BRA `(.L_x_7899) ;  /* 0xffffff7c00ec7947 */ /* 0x000fea000383ffff */
.L_x_7645:
        /* <DEDUP_REMOVED lines=8> */
.L_x_7901:
[----:B------:R-:W-:Y:S05]  /*25c40*/  BSYNC B0 ;  /* 0x0000000000007941 */ /* 0x000fea0003800000 */
.L_x_7900:
        /* <DEDUP_REMOVED lines=8> */
.L_x_7902:
[----:B------:R-:W-:Y:S02]  /*25cd0*/  IMAD.MOV.U32 R13, RZ, RZ, R5 ;  /* 0x000000ffff0d7224 */ /* 0x000fe400078e0005 */
[----:B------:R-:W-:Y:S01]  /*25ce0*/  IMAD.MOV.U32 R12, RZ, RZ, 0x1 ;  /* 0x00000001ff0c7424 */ /* 0x000fe200078e00ff */
[----:B------:R-:W-:-:S07]  /*25cf0*/  MOV R2, R14 ;  /* 0x0000000e00027202 */ /* 0x000fce0000000f00 */
[----:B------:R-:W-:Y:S05]  /*25d00*/  WARPSYNC.COLLECTIVE R15, `(.L_x_7903) ;  /* 0x000000000f087348 */ /* 0x000fea0003c00000 */
[----:B------:R0:W1:Y:S02]  /*25d10*/  SHFL.IDX P6, R14, R13, R12, R11 ;  /* 0x0000000c0d0e7389 */ /* 0x00006400000c000b */
[----:B01----:R-:W-:Y:S01]  /*25d20*/  ENDCOLLECTIVE ;  /* 0x000000000000791b */ /* 0x003fe20003800000 */
.L_x_7903:
        /* <DEDUP_REMOVED lines=11> */
.L_x_7904:
[----:B------:R-:W-:Y:S01]  /*25de0*/  MOV R13, R5 ;  /* 0x00000005000d7202 */ /* 0x000fe20000000f00 */
[----:B------:R-:W-:Y:S02]  /*25df0*/  IMAD.MOV.U32 R12, RZ, RZ, 0x2 ;  /* 0x00000002ff0c7424 */ /* 0x000fe400078e00ff */
[----:B------:R-:W-:-:S07]  /*25e00*/  IMAD.MOV.U32 R10, RZ, RZ, R14 ;  /* 0x000000ffff0a7224 */ /* 0x000fce00078e000e */
[----:B------:R-:W-:Y:S05]  /*25e10*/  WARPSYNC.COLLECTIVE R15, `(.L_x_7905) ;  /* 0x000000000f087348 */ /* 0x000fea0003c00000 */
[----:B------:R0:W1:Y:S02]  /*25e20*/  SHFL.IDX P6, R14, R13, R12, R11 ;  /* 0x0000000c0d0e7389 */ /* 0x00006400000c000b */
[----:B01----:R-:W-:Y:S01]  /*25e30*/  ENDCOLLECTIVE ;  /* 0x000000000000791b */ /* 0x003fe20003800000 */
.L_x_7905:
        /* <DEDUP_REMOVED lines=11> */
.L_x_7906:
[----:B------:R-:W-:Y:S02]  /*25ef0*/  IMAD.MOV.U32 R13, RZ, RZ, R5 ;  /* 0x000000ffff0d7224 */ /* 0x000fe400078e0005 */
[----:B------:R-:W-:Y:S01]  /*25f00*/  IMAD.MOV.U32 R12, RZ, RZ, 0x3 ;  /* 0x00000003ff0c7424 */ /* 0x000fe200078e00ff */
[----:B------:R-:W-:-:S07]  /*25f10*/  MOV R2, R14 ;  /* 0x0000000e00027202 */ /* 0x000fce0000000f00 */
[----:B------:R-:W-:Y:S05]  /*25f20*/  WARPSYNC.COLLECTIVE R15, `(.L_x_7907) ;  /* 0x000000000f087348 */ /* 0x000fea0003c00000 */
[----:B------:R0:W1:Y:S02]  /*25f30*/  SHFL.IDX P6, R14, R13, R12, R11 ;  /* 0x0000000c0d0e7389 */ /* 0x00006400000c000b */
[----:B01----:R-:W-:Y:S01]  /*25f40*/  ENDCOLLECTIVE ;  /* 0x000000000000791b */ /* 0x003fe20003800000 */
.L_x_7907:
        /* <DEDUP_REMOVED lines=11> */
.L_x_7908:
[----:B------:R-:W-:Y:S01]  /*26000*/  MOV R13, R5 ;  /* 0x00000005000d7202 */ /* 0x000fe20000000f00 */
[----:B------:R-:W-:Y:S02]  /*26010*/  IMAD.MOV.U32 R12, RZ, RZ, 0x4 ;  /* 0x00000004ff0c7424 */ /* 0x000fe400078e00ff */
[----:B------:R-:W-:-:S07]  /*26020*/  IMAD.MOV.U32 R2, RZ, RZ, R14 ;  /* 0x000000ffff027224 */ /* 0x000fce00078e000e */
[----:B------:R-:W-:Y:S05]  /*26030*/  WARPSYNC.COLLECTIVE R15, `(.L_x_7909) ;  /* 0x000000000f087348 */ /* 0x000fea0003c00000 */
[----:B------:R0:W1:Y:S02]  /*26040*/  SHFL.IDX P6, R14, R13, R12, R11 ;  /* 0x0000000c0d0e7389 */ /* 0x00006400000c000b */
[----:B01----:R-:W-:Y:S01]  /*26050*/  ENDCOLLECTIVE ;  /* 0x000000000000791b */ /* 0x003fe20003800000 */
.L_x_7909:
        /* <DEDUP_REMOVED lines=11> */
.L_x_7910:
[----:B------:R-:W-:Y:S01]  /*26110*/  IMAD.MOV.U32 R13, RZ, RZ, R5 ;  /* 0x000000ffff0d7224 */ /* 0x000fe200078e0005 */
[----:B------:R-:W-:Y:S02]  /*26120*/  MOV R12, 0x5 ;  /* 0x00000005000c7802 */ /* 0x000fe40000000f00 */
[----:B------:R-:W-:-:S07]  /*26130*/  MOV R2, R14 ;  /* 0x0000000e00027202 */ /* 0x000fce0000000f00 */
[----:B------:R-:W-:Y:S05]  /*26140*/  WARPSYNC.COLLECTIVE R15, `(.L_x_7911) ;  /* 0x000000000f087348 */ /* 0x000fea0003c00000 */
[----:B------:R0:W1:Y:S02]  /*26150*/  SHFL.IDX P6, R14, R13, R12, R11 ;  /* 0x0000000c0d0e7389 */ /* 0x00006400000c000b */
[----:B01----:R-:W-:Y:S01]  /*26160*/  ENDCOLLECTIVE ;  /* 0x000000000000791b */ /* 0x003fe20003800000 */
.L_x_7911:
        /* <DEDUP_REMOVED lines=11> */
.L_x_7912:
[----:B------:R-:W-:Y:S01]  /*26220*/  IMAD.MOV.U32 R13, RZ, RZ, R5 ;  /* 0x000000ffff0d7224 */ /* 0x000fe200078e0005 */
[----:B------:R-:W-:Y:S02]  /*26230*/  MOV R12, 0x6 ;  /* 0x00000006000c7802 */ /* 0x000fe40000000f00 */
[----:B------:R-:W-:-:S07]  /*26240*/  MOV R2, R14 ;  /* 0x0000000e00027202 */ /* 0x000fce0000000f00 */
[----:B------:R-:W-:Y:S05]  /*26250*/  WARPSYNC.COLLECTIVE R15, `(.L_x_7913) ;  /* 0x000000000f087348 */ /* 0x000fea0003c00000 */
[----:B------:R0:W1:Y:S02]  /*26260*/  SHFL.IDX P6, R14, R13, R12, R11 ;  /* 0x0000000c0d0e7389 */ /* 0x00006400000c000b */
[----:B01----:R-:W-:Y:S01]  /*26270*/  ENDCOLLECTIVE ;  /* 0x000000000000791b */ /* 0x003fe20003800000 */
.L_x_7913:
        /* <DEDUP_REMOVED lines=11> */
.L_x_7914:
[----:B------:R-:W-:Y:S02]  /*26330*/  IMAD.MOV.U32 R13, RZ, RZ, R5 ;  /* 0x000000ffff0d7224 */ /* 0x000fe400078e0005 */
[----:B------:R-:W-:Y:S01]  /*26340*/  IMAD.MOV.U32 R12, RZ, RZ, 0x7 ;  /* 0x00000007ff0c7424 */ /* 0x000fe200078e00ff */
[----:B------:R-:W-:-:S07]  /*26350*/  MOV R2, R14 ;  /* 0x0000000e00027202 */ /* 0x000fce0000000f00 */
[----:B------:R-:W-:Y:S05]  /*26360*/  WARPSYNC.COLLECTIVE R15, `(.L_x_7915) ;  /* 0x000000000f087348 */ /* 0x000fea0003c00000 */
[----:B------:R0:W1:Y:S02]  /*26370*/  SHFL.IDX P6, R14, R13, R12, R11 ;  /* 0x0000000c0d0e7389 */ /* 0x00006400000c000b */
[----:B01----:R-:W-:Y:S01]  /*26380*/  ENDCOLLECTIVE ;  /* 0x000000000000791b */ /* 0x003fe20003800000 */
.L_x_7915:
[----:B------:R-:W-:Y:S01]  /*26390*/  IMAD.MOV.U32 R13, RZ, RZ, R4 ;  /* 0x000000ffff0d7224 */ /* 0x000fe200078e0004 */
[----:B------:R-:W-:-:S04]  /*263a0*/  IADD3 R4, P0, R35, R2, RZ ;  /* 0x0000000223047210 */ /* 0x000fc80007f1e0ff */
[----:B------:R-:W-:Y:S02]  /*263b0*/  IADD3.X R5, RZ, R9, RZ, P0, !PT ;  /* 0x00000009ff057210 */ /* 0x000fe400007fe4ff */
[----:B------:R-:W-:-:S03]  /*263c0*/  MOV R3, R14 ;  /* 0x0000000e00037202 */ /* 0x000fc60000000f00 */
[----:B------:R-:W-:Y:S01]  /*263d0*/  @!PT LDS RZ, [RZ] ;  /* 0x00000000fffff984 */ /* 0x000fe20000000800 */
[----:B------:R-:W-:Y:S01]  /*263e0*/  @!PT LDS RZ, [RZ] ;  /* 0x00000000fffff984 */ /* 0x000fe20000000800 */
[----:B------:R-:W-:Y:S01]  /*263f0*/  @!PT LDS RZ, [RZ] ;  /* 0x00000000fffff984 */ /* 0x000fe20000000800 */
[----:B------:R0:W-:Y:S04]  /*26400*/  LDGSTS.E.BYPASS.LTC128B.128 [R6+0x1b400], desc[UR60][R4.64], !P2 ;  /* 0x1b40000004067fae */ /* 0x0001e8000d101d7c */
[----:B0-----:R-:W-:Y:S05]  /*26410*/  WARPSYNC.COLLECTIVE R15, `(.L_x_7916) ;  /* 0x000000000f087348 */ /* 0x001fea0003c00000 */
[----:B------:R1:W2:Y:S02]  /*26420*/  SHFL.IDX P6, R14, R13, R12, R11 ;  /* 0x0000000c0d0e7389 */ /* 0x0002a400000c000b */
[----:B012---:R-:W-:Y:S01]  /*26430*/  ENDCOLLECTIVE ;  /* 0x000000000000791b */ /* 0x007fe20003800000 */
.L_x_7916:
[----:B------:R-:W-:Y:S01]  /*26440*/  IMAD.MOV.U32 R13, RZ, RZ, R8 ;  /* 0x000000ffff0d7224 */ /* 0x000fe200078e0008 */
[----:B------:R-:W-:Y:S01]  /*26450*/  MOV R12, RZ ;  /* 0x000000ff000c7202 */ /* 0x000fe20000000f00 */
[----:B------:R-:W-:-:S07]  /*26460*/  IMAD.MOV.U32 R10, RZ, RZ, R14 ;  /* 0x000000ffff0a7224 */ /* 0x000fce00078e000e */
[----:B------:R-:W-:Y:S05]  /*26470*/  WARPSYNC.COLLECTIVE R15, `(.L_x_7917) ;  /* 0x000000000f087348 */ /* 0x000fea0003c00000 */
[----:B------:R0:W1:Y:S02]  /*26480*/  SHFL.IDX P6, R14, R13, R12, R11 ;  /* 0x0000000c0d0e7389 */ /* 0x00006400000c000b */
[----:B01----:R-:W-:Y:S01]  /*26490*/  ENDCOLLECTIVE ;  /* 0x000000000000791b */ /* 0x003fe20003800000 */
.L_x_7917:
        /* <DEDUP_REMOVED lines=11> */
.L_x_7918:
[----:B------:R-:W-:Y:S01]  /*26550*/  IMAD.MOV.U32 R13, RZ, RZ, R8 ;  /* 0x000000ffff0d7224 */ /* 0x000fe200078e0008 */
[----:B------:R-:W-:Y:S02]  /*26560*/  MOV R12, 0x1 ;  /* 0x00000001000c7802 */ /* 0x000fe40000000f00 */
[----:B------:R-:W-:-:S07]  /*26570*/  MOV R5, R14 ;  /* 0x0000000e00057202 */ /* 0x000fce0000000f00 */
[----:B------:R-:W-:Y:S05]  /*26580*/  WARPSYNC.COLLECTIVE R15, `(.L_x_7919) ;  /* 0x000000000f087348 */ /* 0x000fea0003c00000 */
[----:B------:R0:W1:Y:S02]  /*26590*/  SHFL.IDX P6, R14, R13, R12, R11 ;  /* 0x0000000c0d0e7389 */ /* 0x00006400000c000b */
[----:B01----:R-:W-:Y:S01]  /*265a0*/  ENDCOLLECTIVE ;  /* 0x000000000000791b */ /* 0x003fe20003800000 */
.L_x_7919:
        /* <DEDUP_REMOVED lines=11> */
.L_x_7920:
[----:B------:R-:W-:Y:S01]  /*26660*/  MOV R2, R14 ;  /* 0x0000000e00027202 */ /* 0x000fe20000000f00 */
[----:B------:R-:W-:Y:S06]  /*26670*/  BRA `(.L_x_7921) ;  /* 0xffffff7800847947 */ /* 0x000fec000383ffff */
.L_x_7650:
[----:B-1----:R1:W2:Y:S02]  /*26680*/  SYNCS.PHASECHK.TRANS64.TRYWAIT P2, [R0+URZ+0x22870], R2 ;  /* 0x02287002000075a7 */ /* 0x0022a4000804017f */
[----:B--2---:R-:W-:Y:S05]  /*26690*/  @!P2 NANOSLEEP.SYNCS 0x989680 ;  /* 0x009896800000a95d */ /* 0x004fea0003900000 */
[----:B------:R-:W2:Y:S02]  /*266a0*/  @!P2 SYNCS.PHASECHK.TRANS64 P2, [R0+URZ+0x22870], R2 ;  /* 0x022870020000a5a7 */ /* 0x000ea4000804007f */
[----:B--2---:R-:W-:Y:S05]  /*266b0*/  @!P2 BRA `(.L_x_7650) ;  /* 0xfffffffc00f0a947 */ /* 0x004fea000383ffff */
[----:B------:R-:W-:Y:S05]  /*266c0*/  BRA `(.L_x_7922) ;  /* 0xffffff7800e87947 */ /* 0x000fea000383ffff */
.L_x_7652:
[----:B-1----:R1:W2:Y:S02]  /*266d0*/  SYNCS.PHASECHK.TRANS64.TRYWAIT P2, [R0+URZ+0x22860], R3 ;  /* 0x02286003000075a7 */ /* 0x0022a4000804017f */
[----:B--2---:R-:W-:Y:S05]  /*266e0*/  @!P2 NANOSLEEP.SYNCS 0x989680 ;  /* 0x009896800000a95d */ /* 0x004fea0003900000 */
[----:B------:R-:W2:Y:S02]  /*266f0*/  @!P2 SYNCS.PHASECHK.TRANS64 P2, [R0+URZ+0x22860], R3 ;  /* 0x022860030000a5a7 */ /* 0x000ea4000804007f */
[----:B--2---:R-:W-:Y:S05]  /*26700*/  @!P2 BRA `(.L_x_7652) ;  /* 0xfffffffc00f0a947 */ /* 0x004fea000383ffff */
[----:B------:R-:W-:Y:S05]  /*26710*/  BRA `(.L_x_7923) ;  /* 0xffffff7800f87947 */ /* 0x000fea000383ffff */
.L_x_7660:
[----:B0-----:R0:W1:Y:S02]  /*26720*/  SYNCS.PHASECHK.TRANS64.TRYWAIT P1, [R0+URZ+0x22870], R3 ;  /* 0x02287003000075a7 */ /* 0x001064000802017f */
[----:B-1----:R-:W-:Y:S05]  /*26730*/  @!P1 NANOSLEEP.SYNCS 0x989680 ;  /* 0x009896800000995d */ /* 0x002fea0003900000 */
[----:B------:R-:W1:Y:S02]  /*26740*/  @!P1 SYNCS.PHASECHK.TRANS64 P1, [R0+URZ+0x22870], R3 ;  /* 0x02287003000095a7 */ /* 0x000e64000802007f */
[----:B-1----:R-:W-:Y:S05]  /*26750*/  @!P1 BRA `(.L_x_7660) ;  /* 0xfffffffc00f09947 */ /* 0x002fea000383ffff */
[----:B------:R-:W-:Y:S05]  /*26760*/  BRA `(.L_x_7924) ;  /* 0xffffff8400307947 */ /* 0x000fea000383ffff */
.L_x_7662:
[----:B0-----:R0:W1:Y:S02]  /*26770*/  SYNCS.PHASECHK.TRANS64.TRYWAIT P1, [R0+URZ+0x22860], R3 ;  /* 0x02286003000075a7 */ /* 0x001064000802017f */
[----:B-1----:R-:W-:Y:S05]  /*26780*/  @!P1 NANOSLEEP.SYNCS 0x989680 ;  /* 0x009896800000995d */ /* 0x002fea0003900000 */
[----:B------:R-:W1:Y:S02]  /*26790*/  @!P1 SYNCS.PHASECHK.TRANS64 P1, [R0+URZ+0x22860], R3 ;  /* 0x02286003000095a7 */ /* 0x000e64000802007f */
[----:B-1----:R-:W-:Y:S05]  /*267a0*/  @!P1 BRA `(.L_x_7662) ;  /* 0xfffffffc00f09947 */ /* 0x002fea000383ffff */
[----:B------:R-:W-:Y:S05]  /*267b0*/  BRA `(.L_x_7925) ;  /* 0xffffff8400407947 */ /* 0x000fea000383ffff */
.L_x_7667:
[----:B------:R-:W-:Y:S01]  /*267c0*/  BSSY B0, `(.L_x_7926) ;  /* 0x0000008000007945 */ /* 0x000fe20003800000 */
[----:B------:R-:W-:Y:S01]  /*267d0*/  IMAD.MOV.U32 R13, RZ, RZ, R16 ;  /* 0x000000ffff0d7224 */ /* 0x000fe200078e0010 */
[----:B------:R-:W-:Y:S01]  /*267e0*/  MOV R11, 0x1f ;  /* 0x0000001f000b7802 */ /* 0x000fe20000000f00 */
[----:B------:R-:W-:Y:S02]  /*267f0*/  IMAD.MOV.U32 R12, RZ, RZ, RZ ;  /* 0x000000ffff0c7224 */ /* 0x000fe400078e00ff */
[----:B------:R-:W-:-:S07]  /*26800*/  IMAD.MOV.U32 R15, RZ, RZ, -0x1 ;  /* 0xffffffffff0f7424 */ /* 0x000fce00078e00ff */
[----:B01---5:R-:W-:Y:S05]  /*26810*/  WARPSYNC.COLLECTIVE R15, `(.L_x_7927) ;  /* 0x000000000f087348 */ /* 0x023fea0003c00000 */
[----:B------:R2:W3:Y:S02]  /*26820*/  SHFL.IDX P6, R14, R13, R12, R11 ;  /* 0x0000000c0d0e7389 */ /* 0x0004e400000c000b */
[----:B0123-5:R-:W-:Y:S01]  /*26830*/  ENDCOLLECTIVE ;  /* 0x000000000000791b */ /* 0x02ffe20003800000 */
.L_x_7927:
[----:B------:R-:W-:Y:S05]  /*26840*/  BSYNC B0 ;  /* 0x0000000000007941 */ /* 0x000fea0003800000 */
.L_x_7926:
        /* <DEDUP_REMOVED lines=9> */
.L_x_7928:
        /* <DEDUP_REMOVED lines=18> */
.L_x_7929:
[----:B------:R-:W-:Y:S02]  /*26a00*/  MOV R12, 0x2 ;  /* 0x00000002000c7802 */ /* 0x000fe40000000f00 */
[----:B------:R-:W-:-:S05]  /*26a10*/  SEL R5, R14, RZ, P1 ;  /* 0x000000ff0e057207 */ /* 0x000fca0000800000 */
[----:B------:R-:W-:-:S04]  /*26a20*/  IMAD.IADD R5, R2, 0x1, R5 ;  /* 0x0000000102057824 */ /* 0x000fc800078e0205 */
[----:B------:R-:W-:-:S07]  /*26a30*/  IMAD.MOV.U32 R13, RZ, RZ, R5 ;  /* 0x000000ffff0d7224 */ /* 0x000fce00078e0005 */
[----:B------:R-:W-:Y:S05]  /*26a40*/  WARPSYNC.COLLECTIVE R15, `(.L_x_7930) ;  /* 0x000000000f087348 */ /* 0x000fea0003c00000 */
[----:B------:R0:W1:Y:S02]  /*26a50*/  SHFL.UP P6, R14, R13, R12, R11 ;  /* 0x0400000c0d0e7389 */ /* 0x00006400000c000b */
[----:B01----:R-:W-:Y:S01]  /*26a60*/  ENDCOLLECTIVE ;  /* 0x000000000000791b */ /* 0x003fe20003800000 */
.L_x_7930:
[----:B------:R-:W-:Y:S02]  /*26a70*/  MOV R12, 0x4 ;  /* 0x00000004000c7802 */ /* 0x000fe40000000f00 */
[----:B------:R-:W-:-:S05]  /*26a80*/  SEL R6, R14, RZ, P2 ;  /* 0x000000ff0e067207 */ /* 0x000fca0001000000 */
[----:B------:R-:W-:-:S04]  /*26a90*/  IMAD.IADD R6, R5, 0x1, R6 ;  /* 0x0000000105067824 */ /* 0x000fc800078e0206 */
[----:B------:R-:W-:-:S07]  /*26aa0*/  IMAD.MOV.U32 R13, RZ, RZ, R6 ;  /* 0x000000ffff0d7224 */ /* 0x000fce00078e0006 */
[----:B------:R-:W-:Y:S05]  /*26ab0*/  WARPSYNC.COLLECTIVE R15, `(.L_x_7931) ;  /* 0x000000000f087348 */ /* 0x000fea0003c00000 */
[----:B------:R0:W1:Y:S02]  /*26ac0*/  SHFL.UP P6, R14, R13, R12, R11 ;  /* 0x0400000c0d0e7389 */ /* 0x00006400000c000b */
[----:B01----:R-:W-:Y:S01]  /*26ad0*/  ENDCOLLECTIVE ;  /* 0x000000000000791b */ /* 0x003fe20003800000 */
.L_x_7931:
[----:B------:R-:W-:Y:S02]  /*26ae0*/  MOV R12, 0x8 ;  /* 0x00000008000c7802 */ /* 0x000fe40000000f00 */
[----:B------:R-:W-:-:S05]  /*26af0*/  SEL R7, R14, RZ, P3 ;  /* 0x000000ff0e077207 */ /* 0x000fca0001800000 */
[----:B------:R-:W-:-:S04]  /*26b00*/  IMAD.IADD R7, R6, 0x1, R7 ;  /* 0x0000000106077824 */ /* 0x000fc800078e0207 */
[----:B------:R-:W-:-:S07]  /*26b10*/  IMAD.MOV.U32 R13, RZ, RZ, R7 ;  /* 0x000000ffff0d7224 */ /* 0x000fce00078e0007 */
[----:B------:R-:W-:Y:S05]  /*26b20*/  WARPSYNC.COLLECTIVE R15, `(.L_x_7932) ;  /* 0x000000000f087348 */ /* 0x000fea0003c00000 */
[----:B------:R0:W1:Y:S02]  /*26b30*/  SHFL.UP P6, R14, R13, R12, R11 ;  /* 0x0400000c0d0e7389 */ /* 0x00006400000c000b */
[----:B01----:R-:W-:Y:S01]  /*26b40*/  ENDCOLLECTIVE ;  /* 0x000000000000791b */ /* 0x003fe20003800000 */
.L_x_7932:
[----:B------:R-:W-:Y:S02]  /*26b50*/  MOV R12, 0x10 ;  /* 0x00000010000c7802 */ /* 0x000fe40000000f00 */
[----:B------:R-:W-:-:S05]  /*26b60*/  SEL R14, R14, RZ, P4 ;  /* 0x000000ff0e0e7207 */ /* 0x000fca0002000000 */
[----:B------:R-:W-:-:S04]  /*26b70*/  IMAD.IADD R5, R7, 0x1, R14 ;  /* 0x0000000107057824 */ /* 0x000fc800078e020e */
[----:B------:R-:W-:-:S07]  /*26b80*/  IMAD.MOV.U32 R13, RZ, RZ, R5 ;  /* 0x000000ffff0d7224 */ /* 0x000fce00078e0005 */
[----:B------:R-:W-:Y:S05]  /*26b90*/  WARPSYNC.COLLECTIVE R15, `(.L_x_7933) ;  /* 0x000000000f087348 */ /* 0x000fea0003c00000 */
[----:B------:R0:W1:Y:S02]  /*26ba0*/  SHFL.UP P6, R14, R13, R12, R11 ;  /* 0x0400000c0d0e7389 */ /* 0x00006400000c000b */
[----:B01----:R-:W-:Y:S01]  /*26bb0*/  ENDCOLLECTIVE ;  /* 0x000000000000791b */ /* 0x003fe20003800000 */
.L_x_7933:
        /* <DEDUP_REMOVED lines=8> */
.L_x_7934:
[----:B------:R-:W-:Y:S05]  /*26c40*/  BRA `(.L_x_7935) ;  /* 0xffffff8800c87947 */ /* 0x000fea000383ffff */
.L_x_7672:
        /* <DEDUP_REMOVED lines=8> */
.L_x_7937:
[----:B------:R-:W-:Y:S05]  /*26cd0*/  BSYNC B0 ;  /* 0x0000000000007941 */ /* 0x000fea0003800000 */
.L_x_7936:
        /* <DEDUP_REMOVED lines=8> */
.L_x_7938:
[----:B------:R-:W-:Y:S02]  /*26d60*/  MOV R12, 0x4 ;  /* 0x00000004000c7802 */ /* 0x000fe40000000f00 */
[----:B------:R-:W-:-:S05]  /*26d70*/  SEL R14, R14, RZ, P2 ;  /* 0x000000ff0e0e7207 */ /* 0x000fca0001000000 */
[----:B------:R-:W-:-:S04]  /*26d80*/  IMAD.IADD R5, R13, 0x1, R14 ;  /* 0x000000010d057824 */ /* 0x000fc800078e020e */
[----:B------:R-:W-:-:S07]  /*26d90*/  IMAD.MOV.U32 R13, RZ, RZ, R5 ;  /* 0x000000ffff0d7224 */ /* 0x000fce00078e0005 */
[----:B------:R-:W-:Y:S05]  /*26da0*/  WARPSYNC.COLLECTIVE R15, `(.L_x_7939) ;  /* 0x000000000f087348 */ /* 0x000fea0003c00000 */
[----:B------:R0:W1:Y:S02]  /*26db0*/  SHFL.UP P6, R14, R13, R12, R11 ;  /* 0x0400000c0d0e7389 */ /* 0x00006400000c000b */
[----:B01----:R-:W-:Y:S01]  /*26dc0*/  ENDCOLLECTIVE ;  /* 0x000000000000791b */ /* 0x003fe20003800000 */
.L_x_7939:
[----:B------:R-:W-:Y:S02]  /*26dd0*/  MOV R12, 0x8 ;  /* 0x00000008000c7802 */ /* 0x000fe40000000f00 */
[----:B------:R-:W-:-:S05]  /*26de0*/  SEL R6, R14, RZ, P3 ;  /* 0x000000ff0e067207 */ /* 0x000fca0001800000 */
[----:B------:R-:W-:-:S04]  /*26df0*/  IMAD.IADD R6, R5, 0x1, R6 ;  /* 0x0000000105067824 */ /* 0x000fc800078e0206 */
[----:B------:R-:W-:-:S07]  /*26e00*/  IMAD.MOV.U32 R13, RZ, RZ, R6 ;  /* 0x000000ffff0d7224 */ /* 0x000fce00078e0006 */
[----:B------:R-:W-:Y:S05]  /*26e10*/  WARPSYNC.COLLECTIVE R15, `(.L_x_7940) ;  /* 0x000000000f087348 */ /* 0x000fea0003c00000 */
[----:B------:R0:W1:Y:S02]  /*26e20*/  SHFL.UP P6, R14, R13, R12, R11 ;  /* 0x0400000c0d0e7389 */ /* 0x00006400000c000b */
[----:B01----:R-:W-:Y:S01]  /*26e30*/  ENDCOLLECTIVE ;  /* 0x000000000000791b */ /* 0x003fe20003800000 */
.L_x_7940:
[----:B------:R-:W-:Y:S02]  /*26e40*/  MOV R12, 0x10 ;  /* 0x00000010000c7802 */ /* 0x000fe40000000f00 */
[----:B------:R-:W-:-:S05]  /*26e50*/  SEL R7, R14, RZ, P4 ;  /* 0x000000ff0e077207 */ /* 0x000fca0002000000 */
[----:B------:R-:W-:-:S04]  /*26e60*/  IMAD.IADD R7, R6, 0x1, R7 ;  /* 0x0000000106077824 */ /* 0x000fc800078e0207 */
[----:B------:R-:W-:-:S07]  /*26e70*/  IMAD.MOV.U32 R13, RZ, RZ, R7 ;  /* 0x000000ffff0d7224 */ /* 0x000fce00078e0007 */
[----:B------:R-:W-:Y:S05]  /*26e80*/  WARPSYNC.COLLECTIVE R15, `(.L_x_7941) ;  /* 0x000000000f087348 */ /* 0x000fea0003c00000 */
[----:B------:R0:W1:Y:S02]  /*26e90*/  SHFL.UP P6, R14, R13, R12, R11 ;  /* 0x0400000c0d0e7389 */ /* 0x00006400000c000b */
[----:B01----:R-:W-:Y:S01]  /*26ea0*/  ENDCOLLECTIVE ;  /* 0x000000000000791b */ /* 0x003fe20003800000 */
.L_x_7941:
        /* <DEDUP_REMOVED lines=8> */
.L_x_7942:
[----:B------:R-:W-:Y:S05]  /*26f30*/  BRA `(.L_x_7943) ;  /* 0xffffff8800a87947 */ /* 0x000fea000383ffff */
.L_x_7674:
[----:B------:R-:W-:Y:S01]  /*26f40*/  BSSY B0, `(.L_x_7944) ;  /* 0x0000006000007945 */ /* 0x000fe20003800000 */
[----:B------:R-:W-:Y:S01]  /*26f50*/  PLOP3.LUT P6, PT, P6, PT, PT, 0x8, 0x0 ;  /* 0x000000000000781c */ /* 0x000fe200037ce170 */
[----:B------:R-:W-:-:S12]  /*26f60*/  IMAD.MOV.U32 R15, RZ, RZ, -0x1 ;  /* 0xffffffffff0f7424 */ /* 0x000fd800078e00ff */
[----:B0----5:R-:W-:Y:S05]  /*26f70*/  WARPSYNC.COLLECTIVE R15, `(.L_x_7945) ;  /* 0x000000000f087348 */ /* 0x021fea0003c00000 */
[----:B------:R-:W-:Y:S01]  /*26f80*/  VOTE.ANY R14, PT, P6 ;  /* 0x00000000000e7806 */ /* 0x000fe200030e0100 */
[----:B0----5:R-:W-:Y:S06]  /*26f90*/  ENDCOLLECTIVE ;  /* 0x000000000000791b */ /* 0x021fec0003800000 */
.L_x_7945:
[----:B------:R-:W-:Y:S05]  /*26fa0*/  BSYNC B0 ;  /* 0x0000000000007941 */ /* 0x000fea0003800000 */
.L_x_7944:
        /* <DEDUP_REMOVED lines=9> */
.L_x_7946:
[----:B------:R-:W-:Y:S01]  /*27040*/  IMAD.MOV.U32 R17, RZ, RZ, R14 ;  /* 0x000000ffff117224 */ /* 0x000fe200078e000e */
[----:B------:R-:W-:Y:S06]  /*27050*/  BRA `(.L_x_7947) ;  /* 0xffffff8800987947 */ /* 0x000fec000383ffff */
.L_x_7676:
[----:B------:R-:W-:Y:S01]  /*27060*/  BSSY B0, `(.L_x_7948) ;  /* 0x0000007000007945 */ /* 0x000fe20003800000 */
[----:B------:R-:W-:Y:S01]  /*27070*/  MOV R13, R3 ;  /* 0x00000003000d7202 */ /* 0x000fe20000000f00 */
[----:B------:R-:W-:Y:S02]  /*27080*/  IMAD.MOV.U32 R11, RZ, RZ, 0x1f ;  /* 0x0000001fff0b7424 */ /* 0x000fe400078e00ff */
[----:B------:R-:W-:-:S07]  /*27090*/  IMAD.MOV.U32 R15, RZ, RZ, -0x1 ;  /* 0xffffffffff0f7424 */ /* 0x000fce00078e00ff */
[----:B012--5:R-:W-:Y:S05]  /*270a0*/  WARPSYNC.COLLECTIVE R15, `(.L_x_7949) ;  /* 0x000000000f087348 */ /* 0x027fea0003c00000 */
[----:B------:R3:W4:Y:S02]  /*270b0*/  SHFL.IDX P6, R14, R13, R12, R11 ;  /* 0x0000000c0d0e7389 */ /* 0x00072400000c000b */
[----:B012345:R-:W-:Y:S01]  /*270c0*/  ENDCOLLECTIVE ;  /* 0x000000000000791b */ /* 0x03ffe20003800000 */
.L_x_7949:
[----:B------:R-:W-:Y:S05]  /*270d0*/  BSYNC B0 ;  /* 0x0000000000007941 */ /* 0x000fea0003800000 */
.L_x_7948:
[----:B------:R-:W-:Y:S05]  /*270e0*/  BRA `(.L_x_7675) ;  /* 0xffffff8800907947 */ /* 0x000fea000383ffff */
.L_x_7680:
[----:B0-----:R0:W1:Y:S02]  /*270f0*/  SYNCS.PHASECHK.TRANS64.TRYWAIT P0, [R5+URZ+0x22820], R0 ;  /* 0x02282000050075a7 */ /* 0x001064000800017f */
[----:B-1----:R-:W-:Y:S05]  /*27100*/  @!P0 NANOSLEEP.SYNCS 0x989680 ;  /* 0x009896800000895d */ /* 0x002fea0003900000 */
[----:B------:R-:W1:Y:S02]  /*27110*/  @!P0 SYNCS.PHASECHK.TRANS64 P0, [R5+URZ+0x22820], R0 ;  /* 0x02282000050085a7 */ /* 0x000e64000800007f */
[----:B-1----:R-:W-:Y:S05]  /*27120*/  @!P0 BRA `(.L_x_7680) ;  /* 0xfffffffc00f08947 */ /* 0x002fea000383ffff */
[----:B------:R-:W-:Y:S05]  /*27130*/  BRA `(.L_x_7950) ;  /* 0xffffff8c00847947 */ /* 0x000fea000383ffff */
.L_x_7681:
        /* <DEDUP_REMOVED lines=8> */
[----:B0----5:R-:W-:Y:S05]  /*271c0*/  WARPSYNC.COLLECTIVE R15, `(.L_x_7952) ;  /* 0x000000000f087348 */ /* 0x021fea0003c00000 */
[----:B------:R1:W2:Y:S02]  /*271d0*/  SHFL.IDX P6, R14, R13, R12, R11 ;  /* 0x0000000c0d0e7389 */ /* 0x0002a400000c000b */
[----:B012--5:R-:W-:Y:S01]  /*271e0*/  ENDCOLLECTIVE ;  /* 0x000000000000791b */ /* 0x027fe20003800000 */
.L_x_7952:
[----:B------:R-:W-:Y:S05]  /*271f0*/  BSYNC B0 ;  /* 0x0000000000007941 */ /* 0x000fea0003800000 */
.L_x_7951:
[----:B------:R-:W-:Y:S05]  /*27200*/  BRA `(.L_x_7953) ;  /* 0xffffff8c006c7947 */ /* 0x000fea000383ffff */
.L_x_7682:
[----:B------:R-:W-:Y:S01]  /*27210*/  BSSY B0, `(.L_x_7954) ;  /* 0x0000006000007945 */ /* 0x000fe20003800000 */
[----:B------:R-:W-:-:S07]  /*27220*/  IMAD.MOV.U32 R15, RZ, RZ, -0x1 ;  /* 0xffffffffff0f7424 */ /* 0x000fce00078e00ff */
[----:B0----5:R-:W-:Y:S05]  /*27230*/  WARPSYNC.COLLECTIVE R15, `(.L_x_7955) ;  /* 0x000000000f0c7348 */ /* 0x021fea0003c00000 */
[----:B------:R-:W-:Y:S02]  /*27240*/  ELECT P6, UR62, PT ;  /* 0x00000000003e782f */ /* 0x000fe400038c0000 */
[----:B------:R-:W-:Y:S01]  /*27250*/  MOV R14, UR62 ;  /* 0x0000003e000e7c02 */ /* 0x000fe20008000f00 */
[----:B0----5:R-:W-:Y:S10]  /*27260*/  ENDCOLLECTIVE ;  /* 0x000000000000791b */ /* 0x021ff40003800000 */
.L_x_7955:
[----:B------:R-:W-:Y:S05]  /*27270*/  BSYNC B0 ;  /* 0x0000000000007941 */ /* 0x000fea0003800000 */
.L_x_7954:
[----:B------:R-:W-:Y:S05]  /*27280*/  BRA `(.L_x_7956) ;  /* 0xffffff8c00607947 */ /* 0x000fea000383ffff */
.L_x_7684:
[----:B0-----:R0:W1:Y:S02]  /*27290*/  SYNCS.PHASECHK.TRANS64.TRYWAIT P1, [R3+URZ+0x22840], R2 ;  /* 0x02284002030075a7 */ /* 0x001064000802017f */
[----:B-1----:R-:W-:Y:S05]  /*272a0*/  @!P1 NANOSLEEP.SYNCS 0x989680 ;  /* 0x009896800000995d */ /* 0x002fea0003900000 */
[----:B------:R-:W1:Y:S02]  /*272b0*/  @!P1 SYNCS.PHASECHK.TRANS64 P1, [R3+URZ+0x22840], R2 ;  /* 0x02284002030095a7 */ /* 0x000e64000802007f */
[----:B-1----:R-:W-:Y:S05]  /*272c0*/  @!P1 BRA `(.L_x_7684) ;  /* 0xfffffffc00f09947 */ /* 0x002fea000383ffff */
[----:B------:R-:W-:Y:S05]  /*272d0*/  BRA `(.L_x_7957) ;  /* 0xffffff8c00847947 */ /* 0x000fea000383ffff */
.L_x_7686:
[----:B-1----:R1:W2:Y:S02]  /*272e0*/  SYNCS.PHASECHK.TRANS64.TRYWAIT P1, [R5+URZ+0x22840], R0 ;  /* 0x02284000050075a7 */ /* 0x0022a4000802017f */
[----:B--2---:R-:W-:Y:S05]  /*272f0*/  @!P1 NANOSLEEP.SYNCS 0x989680 ;  /* 0x009896800000995d */ /* 0x004fea0003900000 */
[----:B------:R-:W2:Y:S02]  /*27300*/  @!P1 SYNCS.PHASECHK.TRANS64 P1, [R5+URZ+0x22840], R0 ;  /* 0x02284000050095a7 */ /* 0x000ea4000802007f */
[----:B--2---:R-:W-:Y:S05]  /*27310*/  @!P1 BRA `(.L_x_7686) ;  /* 0xfffffffc00f09947 */ /* 0x004fea000383ffff */
[----:B------:R-:W-:Y:S05]  /*27320*/  BRA `(.L_x_7958) ;  /* 0xffffff8c00947947 */ /* 0x000fea000383ffff */
.L_x_7688:
[----:B--2---:R2:W3:Y:S02]  /*27330*/  SYNCS.PHASECHK.TRANS64.TRYWAIT P1, [R3+URZ+0x22860], R2 ;  /* 0x02286002030075a7 */ /* 0x0044e4000802017f */
[----:B---3--:R-:W-:Y:S05]  /*27340*/  @!P1 NANOSLEEP.SYNCS 0x989680 ;  /* 0x009896800000995d */ /* 0x008fea0003900000 */
[----:B------:R-:W3:Y:S02]  /*27350*/  @!P1 SYNCS.PHASECHK.TRANS64 P1, [R3+URZ+0x22860], R2 ;  /* 0x02286002030095a7 */ /* 0x000ee4000802007f */
[----:B---3--:R-:W-:Y:S05]  /*27360*/  @!P1 BRA `(.L_x_7688) ;  /* 0xfffffffc00f09947 */ /* 0x008fea000383ffff */
[----:B------:R-:W-:Y:S05]  /*27370*/  BRA `(.L_x_7959) ;  /* 0xffffff8c00907947 */ /* 0x000fea000383ffff */
.L_x_7690:
[----:B---3--:R3:W4:Y:S02]  /*27380*/  SYNCS.PHASECHK.TRANS64.TRYWAIT P1, [R5+URZ+0x22860], R0 ;  /* 0x02286000050075a7 */ /* 0x008724000802017f */
[----:B----4-:R-:W-:Y:S05]  /*27390*/  @!P1 NANOSLEEP.SYNCS 0x989680 ;  /* 0x009896800000995d */ /* 0x010fea0003900000 */
[----:B------:R-:W4:Y:S02]  /*273a0*/  @!P1 SYNCS.PHASECHK.TRANS64 P1, [R5+URZ+0x22860], R0 ;  /* 0x02286000050095a7 */ /* 0x000f24000802007f */
[----:B----4-:R-:W-:Y:S05]  /*273b0*/  @!P1 BRA `(.L_x_7690) ;  /* 0xfffffffc00f09947 */ /* 0x010fea000383ffff */
[----:B------:R-:W-:Y:S05]  /*273c0*/  BRA `(.L_x_7960) ;  /* 0xffffff8c008c7947 */ /* 0x000fea000383ffff */
.L_x_7692:
[----:B----4-:R4:W0:Y:S02]  /*273d0*/  SYNCS.PHASECHK.TRANS64.TRYWAIT P1, [R3+URZ+0x22880], R2 ;  /* 0x02288002030075a7 */ /* 0x010824000802017f */
[----:B0-----:R-:W-:Y:S05]  /*273e0*/  @!P1 NANOSLEEP.SYNCS 0x989680 ;  /* 0x009896800000995d */ /* 0x001fea0003900000 */
[----:B------:R-:W0:Y:S02]  /*273f0*/  @!P1 SYNCS.PHASECHK.TRANS64 P1, [R3+URZ+0x22880], R2 ;  /* 0x02288002030095a7 */ /* 0x000e24000802007f */
[----:B0-----:R-:W-:Y:S05]  /*27400*/  @!P1 BRA `(.L_x_7692) ;  /* 0xfffffffc00f09947 */ /* 0x001fea000383ffff */
[----:B------:R-:W-:Y:S05]  /*27410*/  BRA `(.L_x_7961) ;  /* 0xffffff8c00887947 */ /* 0x000fea000383ffff */
.L_x_7962:
        /* <DEDUP_REMOVED lines=14> */
.L_x_15845:


//--------------------- .text._ZN7cutlass13device_kernelIN5flash11enable_sm90INS1_16FlashAttnFwdSm90INS1_25CollectiveMainloopFwdSm90ILi2EN4cute5tupleIJNS5_1CILi1EEES8_S8_EEENS6_IJNS7_ILi128EEENS7_ILi160EEESA_EEELi128ENS_12float_e4m3_tEfNS_4arch4Sm90ELb0ELb1ELb1ELb0ELb1ELb0ELb0ELb1ELb1ELb1ELb0ELb0EEENS1_21CollectiveEpilogueFwdINS6_IJSA_SA_SB_EEES9_NS_10bfloat16_tESF_Li256ELb0ELb1ELb0ELb1EEENS1_30DynamicPersistentTileSchedulerILi256ELi128ELb0ELb1ELb1EEEEEEEEEvNT_6ParamsE --------------------------
	.section	.text._ZN7cutlass13device_kernelIN5flash11enable_sm90INS1_16FlashAttnFwdSm90INS1_25CollectiveMainloopFwdSm90ILi2EN4cute5tupleIJNS5_1CILi1EEES8_S8_EEENS6_IJNS7_ILi128EEENS7_ILi160EEESA_EEELi128ENS_12float_e4m3_tEfNS_4arch4Sm90ELb0ELb1ELb1ELb0ELb1ELb0ELb0ELb1ELb1ELb1ELb0ELb0EEENS1_21CollectiveEpilogueFwdINS6_IJSA_SA_SB_EEES9_NS_10bfloat16_tESF_Li256ELb0ELb1ELb0ELb1EEENS1_30DynamicPersistentTileSchedulerILi256ELi128ELb0ELb1ELb1EEEEEEEEEvNT_6ParamsE,"ax",@progbits
	.align	128
.text._ZN7cutlass13device_kernelIN5flash11enable_sm90INS1_16FlashAttnFwdSm90INS1_25CollectiveMainloopFwdSm90ILi2EN4cute5tupleIJNS5_1CILi1EEES8_S8_EEENS6_IJNS7_ILi128EEENS7_ILi160EEESA_EEELi128ENS_12float_e4m3_tEfNS_4arch4Sm90ELb0ELb1ELb1ELb0ELb1ELb0ELb0ELb1ELb1ELb1ELb0ELb0EEENS1_21CollectiveEpilogueFwdINS6_IJSA_SA_SB_EEES9_NS_10bfloat16_tESF_Li256ELb0ELb1ELb0ELb1EEENS1_30DynamicPersistentTileSchedulerILi256ELi128ELb0ELb1ELb1EEEEEEEEEvNT_6ParamsE:
        .type           _ZN7cutlass13device_kernelIN5flash11enable_sm90INS1_16FlashAttnFwdSm90INS1_25CollectiveMainloopFwdSm90ILi2EN4cute5tupleIJNS5_1CILi1EEES8_S8_EEENS6_IJNS7_ILi128EEENS7_ILi160EEESA_EEELi128ENS_12float_e4m3_tEfNS_4arch4Sm90ELb0ELb1ELb1ELb0ELb1ELb0ELb0ELb1ELb1ELb1ELb0ELb0EEENS1_21CollectiveEpilogueFwdINS6_IJSA_SA_SB_EEES9_NS_10bfloat16_tESF_Li256ELb0ELb1ELb0ELb1EEENS1_30DynamicPersistentTileSchedulerILi256ELi128ELb0ELb1ELb1EEEEEEEEEvNT_6ParamsE,@function
        .size           _ZN7cutlass13device_kernelIN5flash11enable_sm90INS1_16FlashAttnFwdSm90INS1_25CollectiveMainloopFwdSm90ILi2EN4cute5tupleIJNS5_1CILi1EEES8_S8_EEENS6_IJNS7_ILi128EEENS7_ILi160EEESA_EEELi128ENS_12float_e4m3_tEfNS_4arch4Sm90ELb0ELb1ELb1ELb0ELb1ELb0ELb0ELb1ELb1ELb1ELb0ELb0EEENS1_21CollectiveEpilogueFwdINS6_IJSA_SA_SB_EEES9_NS_10bfloat16_tESF_Li256ELb0ELb1ELb0ELb1EEENS1_30DynamicPersistentTileSchedulerILi256ELi128ELb0ELb1ELb1EEEEEEEEEvNT_6ParamsE,(.L_x_15846 - _ZN7cutlass13device_kernelIN5flash11enable_sm90INS1_16FlashAttnFwdSm90INS1_25CollectiveMainloopFwdSm90ILi2EN4cute5tupleIJNS5_1CILi1EEES8_S8_EEENS6_IJNS7_ILi128EEENS7_ILi160EEESA_EEELi128ENS_12float_e4m3_tEfNS_4arch4Sm90ELb0ELb1ELb1ELb0ELb1ELb0ELb0ELb1ELb1ELb1ELb0ELb0EEENS1_21CollectiveEpilogueFwdINS6_IJSA_SA_SB_EEES9_NS_10bfloat16_tESF_Li256ELb0ELb1ELb0ELb1EEENS1_30DynamicPersistentTileSchedulerILi256ELi128ELb0ELb1ELb1EEEEEEEEEvNT_6ParamsE)
        .other          _ZN7cutlass13device_kernelIN5flash11enable_sm90INS1_16FlashAttnFwdSm90INS1_25CollectiveMainloopFwdSm90ILi2EN4cute5tupleIJNS5_1CILi1EEES8_S8_EEENS6_IJNS7_ILi128EEENS7_ILi160EEESA_EEELi128ENS_12float_e4m3_tEfNS_4arch4Sm90ELb0ELb1ELb1ELb0ELb1ELb0ELb0ELb1ELb1ELb1ELb0ELb0EEENS1_21CollectiveEpilogueFwdINS6_IJSA_SA_SB_EEES9_NS_10bfloat16_tESF_Li256ELb0ELb1ELb0ELb1EEENS1_30DynamicPersistentTileSchedulerILi256ELi128ELb0ELb1ELb1EEEEEEEEEvNT_6ParamsE,@"STO_CUDA_ENTRY STV_DEFAULT"
_ZN7cutlass13device_kernelIN5flash11enable_sm90INS1_16FlashAttnFwdSm90INS1_25CollectiveMainloopFwdSm90ILi2EN4cute5tupleIJNS5_1CILi1EEES8_S8_EEENS6_IJNS7_ILi128EEENS7_ILi160EEESA_EEELi128ENS_12float_e4m3_tEfNS_4arch4Sm90ELb0ELb1ELb1ELb0ELb1ELb0ELb0ELb1ELb1ELb1ELb0ELb0EEENS1_21CollectiveEpilogueFwdINS6_IJSA_SA_SB_EEES9_NS_10bfloat16_tESF_Li256ELb0ELb1ELb0ELb1EEENS1_30DynamicPersistentTileSchedulerILi256ELi128ELb0ELb1ELb1EEEEEEEEEvNT_6ParamsE:
        /* <DEDUP_REMOVED lines=45> */
.L_x_7963:
        /* <DEDUP_REMOVED lines=22> */
.L_x_7964:
        /* <DEDUP_REMOVED lines=18> */
.L_x_7965:
        /* <DEDUP_REMOVED lines=22> */
.L_x_7966:
        /* <DEDUP_REMOVED lines=24> */
.L_x_7967:
        /* <DEDUP_REMOVED lines=10> */
.L_x_7969:
        /* <DEDUP_REMOVED lines=21> */
[CC--:B------:R-:W-:Y:S02]  /*0a20*/  LEA.HI R4, R0.reuse, R197.reuse, RZ, 0x5 ;  /* 0x000000c500047211 */ /* 0x0c0fe400078f28ff */
[----:B------:R-:W-:Y:S02]  /*0a30*/  LOP3.LUT R190, R3, 0xffffff80, RZ, 0xc0, !PT ;  /* 0xffffff8003be7812 */ /* 0x000fe400078ec0ff */
[----:B------:R-:W-:Y:S01]  /*0a40*/  LEA.HI R2, R0, R197, RZ, 0x4 ;  /* 0x000000c500027211 */ /* 0x000fe200078f20ff */
[----:B------:R-:W-:Y:S01]  /*0a50*/  IMAD.SHL.U32 R6, R4, 0x20, RZ ;  /* 0x0000002004067824 */ /* 0x000fe200078e00ff */
[----:B------:R-:W-:Y:S01]  /*0a60*/  SHF.R.S32.HI R192, RZ, 0x7, R3 ;  /* 0x00000007ffc07819 */ /* 0x000fe20000011403 */
        /* <DEDUP_REMOVED lines=8> */
[----:B------:R-:W-:Y:S02]  /*0af0*/  LEA.HI R2, R2, R5, RZ, 0x1 ;  /* 0x0000000502027211 */ /* 0x000fe400078f08ff */
[----:B------:R-:W-:-:S02]  /*0b00*/  SHF.R.S32.HI R6, RZ, 0x2, R8 ;  /* 0x00000002ff067819 */ /* 0x000fc40000011408 */
[----:B------:R-:W-:Y:S02]  /*0b10*/  SHF.R.S32.HI R11, RZ, 0x1f, R8 ;  /* 0x0000001fff0b7819 */ /* 0x000fe40000011408 */
[-C--:B------:R-:W-:Y:S02]  /*0b20*/  LEA.HI R4, R0, R197.reuse, RZ, 0x2 ;  /* 0x000000c500047211 */ /* 0x080fe400078f10ff */
[----:B------:R-:W-:Y:S02]  /*0b30*/  LOP3.LUT R2, R2, 0x1ffffffe, RZ, 0xc0, !PT ;  /* 0x1ffffffe02027812 */ /* 0x000fe400078ec0ff */
[----:B------:R-:W-:Y:S02]  /*0b40*/  LEA.HI R11, R11, R6, RZ, 0x3 ;  /* 0x000000060b0b7211 */ /* 0x000fe400078f18ff */
[----:B------:R-:W-:Y:S01]  /*0b50*/  LOP3.LUT R4, R4, 0xfffffffc, RZ, 0xc0, !PT ;  /* 0xfffffffc04047812 */ /* 0x000fe200078ec0ff */
[----:B------:R-:W-:Y:S01]  /*0b60*/  IMAD.IADD R2, R5, 0x1, -R2 ;  /* 0x0000000105027824 */ /* 0x000fe200078e0a02 */
[----:B------:R-:W-:-:S02]  /*0b70*/  LEA.HI R0, R0, R197, RZ, 0x3 ;  /* 0x000000c500007211 */ /* 0x000fc400078f18ff */
[----:B------:R-:W-:Y:S01]  /*0b80*/  LOP3.LUT R11, R11, 0xfffffff8, RZ, 0xc0, !PT ;  /* 0xfffffff80b0b7812 */ /* 0x000fe200078ec0ff */
[----:B------:R-:W-:Y:S01]  /*0b90*/  IMAD.IADD R4, R197, 0x1, -R4 ;  /* 0x00000001c5047824 */ /* 0x000fe200078e0a04 */
[----:B------:R-:W-:Y:S01]  /*0ba0*/  LEA.HI R9, R9, R190, RZ, 0x5 ;  /* 0x000000be09097211 */ /* 0x000fe200078f28ff */
[----:B------:R-:W-:Y:S01]  /*0bb0*/  IMAD R194, R2, 0x8, R7 ;  /* 0x0000000802c27824 */ /* 0x000fe200078e0207 */
        /* <DEDUP_REMOVED lines=8> */
[----:B------:R-:W-:Y:S01]  /*0c40*/  SHF.R.S32.HI R189, RZ, 0x3, R0 ;  /* 0x00000003ffbd7819 */ /* 0x000fe20000011400 */
[----:B------:R-:W-:Y:S01]  /*0c50*/  IMAD.IADD R3, R192, 0x1, -R3 ;  /* 0x00000001c0037824 */ /* 0x000fe200078e0a03 */
[----:B------:R-:W-:Y:S01]  /*0c60*/  LOP3.LUT R5, R2, 0x1ffffffe, RZ, 0xc0, !PT ;  /* 0x1ffffffe02057812 */ /* 0x000fe200078ec0ff */
[----:B------:R-:W-:-:S02]  /*0c70*/  IMAD.SHL.U32 R22, R188, 0x8, RZ ;  /* 0x00000008bc167824 */ /* 0x000fc400078e00ff */
[----:B------:R-:W-:Y:S01]  /*0c80*/  IMAD R193, R3, 0x40, R6 ;  /* 0x0000004003c17824 */ /* 0x000fe200078e0206 */
[----:B------:R-:W-:Y:S01]  /*0c90*/  LOP3.LUT R3, R8, 0x7ffffffc, RZ, 0xc0, !PT ;  /* 0x7ffffffc08037812 */ /* 0x000fe200078ec0ff */
[----:B------:R-:W-:Y:S01]  /*0ca0*/  VIADD R23, R22, 0x40 ;  /* 0x0000004016177836 */ /* 0x000fe20000000000 */
[----:B------:R-:W-:Y:S01]  /*0cb0*/  SHF.R.S32.HI R196, RZ, 0x1f, R22 ;  /* 0x0000001fffc47819 */ /* 0x000fe20000011416 */
[----:B------:R-:W-:Y:S02]  /*0cc0*/  IMAD.IADD R4, R4, 0x1, -R5 ;  /* 0x0000000104047824 */ /* 0x000fe400078e0a05 */
[----:B------:R-:W-:Y:S01]  /*0cd0*/  IMAD.IADD R18, R190, 0x1, -R3 ;  /* 0x00000001be127824 */ /* 0x000fe200078e0a03 */
[----:B------:R-:W-:Y:S01]  /*0ce0*/  SHF.R.S32.HI R195, RZ, 0x1f, R23 ;  /* 0x0000001fffc37819 */ /* 0x000fe20000011417 */
[----:B------:R-:W-:-:S07]  /*0cf0*/  IMAD R19, R4, 0x8, R193 ;  /* 0x0000000804137824 */ /* 0x000fce00078e02c1 */
.L_x_8074:
        /* <DEDUP_REMOVED lines=21> */
.L_x_7970:
[----:B------:R-:W-:Y:S01]  /*0e50*/  ULDC UR7, c[0x0][0xc54] ;  /* 0x0003150000077ab9 */ /* 0x000fe20000000800 */
[----:B------:R-:W-:Y:S01]  /*0e60*/  UMOV UR6, UR9 ;  /* 0x0000000900067c82 */ /* 0x000fe20008000000 */
[----:B------:R-:W-:-:S11]  /*0e70*/  UISETP.NE.AND UP0, UPT, UR7, 0x1, UPT ;  /* 0x000000010700788c */ /* 0x000fd6000bf05270 */
[----:B------:R-:W-:Y:S02]  /*0e80*/  @UP0 ULDC.64 UR10, c[0x0][0xc58] ;  /* 0x00031600000a0ab9 */ /* 0x000fe40000000a00 */
[----:B------:R-:W-:-:S04]  /*0e90*/  UIMAD.WIDE.U32 UR4, UR9, UR10, URZ ;  /* 0x0000000a090472a5 */ /* 0x000fc8000f8e003f */
[----:B------:R-:W-:-:S04]  /*0ea0*/  @UP0 USHF.R.U32.HI UR6, URZ, UR11, UR5 ;  /* 0x0000000b3f060299 */ /* 0x000fc80008011605 */
[----:B------:R-:W-:-:S12]  /*0eb0*/  UIMAD UR4, UR6, UR7, URZ ;  /* 0x00000007060472a4 */ /* 0x000fd8000f8e023f */
.L_x_7971:
[----:B------:R-:W0:Y:S01]  /*0ec0*/  LDC R191, c[0x0][0x448] ;  /* 0x00011200ffbf7b82 */ /* 0x000e220000000800 */
[----:B------:R-:W-:Y:S01]  /*0ed0*/  ULOP3.LUT UR6, URZ, UR6, URZ, 0x33, !UPT ;  /* 0x000000063f067292 */ /* 0x000fe2000f8e333f */
[----:B------:R-:W-:Y:S01]  /*0ee0*/  LOP3.LUT R2, R2, 0xffffffef, RZ, 0xc0, !PT ;  /* 0xffffffef02027812 */ /* 0x000fe200078ec0ff */
[----:B------:R-:W-:Y:S01]  /*0ef0*/  ULDC UR39, c[0x0][0xc48] ;  /* 0x0003120000277ab9 */ /* 0x000fe20000000800 */
[----:B------:R-:W-:Y:S01]  /*0f00*/  ULDC UR5, c[0x0][0xc3c] ;  /* 0x00030f0000057ab9 */ /* 0x000fe20000000800 */
[----:B------:R-:W-:Y:S02]  /*0f10*/  UISETP.NE.AND UP0, UPT, UR39, 0x1, UPT ;  /* 0x000000012700788c */ /* 0x000fe4000bf05270 */
[----:B------:R-:W-:Y:S01]  /*0f20*/  UIADD3 UR6, UR6, UR5, URZ ;  /* 0x0000000506067290 */ /* 0x000fe2000fffe03f */
[----:B------:R-:W1:Y:S01]  /*0f30*/  LDC.64 R10, c[0x0][0x9e0] ;  /* 0x00027800ff0a7b82 */ /* 0x000e620000000a00 */
[----:B------:R-:W-:Y:S02]  /*0f40*/  UIADD3 UR4, UR9, -UR4, URZ ;  /* 0x8000000409047290 */ /* 0x000fe4000fffe03f */
[----:B------:R-:W-:Y:S01]  /*0f50*/  USHF.L.U32 UR37, UR6, 0x7, URZ ;  /* 0x0000000706257899 */ /* 0x000fe2000800063f */
[----:B------:R-:W-:Y:S01]  /*0f60*/  ULDC.64 UR10, c[0x0][0x418] ;  /* 0x00010600000a7ab9 */ /* 0x000fe20000000a00 */
[----:B------:R-:W-:Y:S01]  /*0f70*/  ULDC UR7, c[0x0][0xc54] ;  /* 0x0003150000077ab9 */ /* 0x000fe20000000800 */
[----:B------:R-:W-:-:S02]  /*0f80*/  ISETP.NE.U32.AND P0, PT, RZ, UR10, PT ;  /* 0x0000000aff007c0c */ /* 0x000fc4000bf05070 */
[----:B------:R-:W2:Y:S01]  /*0f90*/  LDC R105, c[0x0][0x288] ;  /* 0x0000a200ff697b82 */ /* 0x000ea20000000800 */
[----:B------:R-:W-:Y:S02]  /*0fa0*/  UIADD3 UR6, UR37, 0x7f, URZ ;  /* 0x0000007f25067890 */ /* 0x000fe4000fffe03f */
[----:B------:R-:W-:Y:S01]  /*0fb0*/  UIMAD UR8, UR8, UR7, UR4 ;  /* 0x00000007080872a4 */ /* 0x000fe2000f8e0204 */
[----:B------:R-:W-:Y:S02]  /*0fc0*/  ISETP.NE.AND.EX P0, PT, RZ, UR11, PT, P0 ;  /* 0x0000000bff007c0c */ /* 0x000fe4000bf05300 */
[----:B------:R-:W-:Y:S01]  /*0fd0*/  @UP0 ULDC UR4, c[0x0][0xc4c] ;  /* 0x0003130000040ab9 */ /* 0x000fe20000000800 */
[----:B------:R-:W-:Y:S01]  /*0fe0*/  @UP0 ULDC UR7, c[0x0][0xc50] ;  /* 0x0003140000070ab9 */ /* 0x000fe20000000800 */
[----:B0-----:R-:W-:Y:S01]  /*0ff0*/  ISETP.NE.AND P2, PT, R191, 0x1, PT ;  /* 0x00000001bf00780c */ /* 0x001fe20003f45270 */
[----:B------:R-:W0:Y:S01]  /*1000*/  LDC R0, c[0x0][0x424] ;  /* 0x00010900ff007b82 */ /* 0x000e220000000800 */
[----:B------:R-:W-:Y:S01]  /*1010*/  UIMAD.WIDE.U32 UR4, UR8, UR4, URZ ;  /* 0x00000004080472a5 */ /* 0x000fe2000f8e003f */
[----:B------:R-:W-:Y:S01]  /*1020*/  IMAD.U32 R3, RZ, RZ, UR6 ;  /* 0x00000006ff037e24 */ /* 0x000fe2000f8e00ff */
[----:B------:R-:W-:-:S02]  /*1030*/  UMOV UR38, UR8 ;  /* 0x0000000800267c82 */ /* 0x000fc40008000000 */
[----:B------:R-:W-:Y:S01]  /*1040*/  @UP0 USHF.R.U32.HI UR38, URZ, UR7, UR5 ;  /* 0x000000073f260299 */ /* 0x000fe20008011605 */
[----:B-1----:R-:W-:Y:S02]  /*1050*/  ISETP.GE.AND P1, PT, R11, 0x1, PT ;  /* 0x000000010b00780c */ /* 0x002fe40003f26270 */
[----:B------:R-:W1:Y:S01]  /*1060*/  LDC R7, c[0x0][0x2f0] ;  /* 0x0000bc00ff077b82 */ /* 0x000e620000000800 */
[----:B------:R-:W-:-:S03]  /*1070*/  UIADD3 UR4, -UR38, URZ, URZ ;  /* 0x0000003f26047290 */ /* 0x000fc6000fffe13f */
[----:B------:R-:W-:Y:S01]  /*1080*/  @P2 LOP3.LUT R2, R2, 0x10, RZ, 0xfc, !PT ;  /* 0x0000001002022812 */ /* 0x000fe200078efcff */
[----:B------:R-:W-:Y:S01]  /*1090*/  UIMAD UR39, UR39, UR4, UR8 ;  /* 0x00000004272772a4 */ /* 0x000fe2000f8e0208 */
[----:B--2---:R-:W-:Y:S02]  /*10a0*/  IADD3 R5, -R105, 0x1, RZ ;  /* 0x0000000169057810 */ /* 0x004fe40007ffe1ff */
[----:B------:R-:W2:Y:S01]  /*10b0*/  @P2 LDC R4, c[0x0][0x44c] ;  /* 0x00011300ff042b82 */ /* 0x000ea20000000800 */
[----:B------:R-:W-:-:S04]  /*10c0*/  LOP3.LUT R2, R2, 0xfffffff7, RZ, 0xc0, !PT ;  /* 0xfffffff702027812 */ /* 0x000fc800078ec0ff */
[----:B------:R-:W-:-:S03]  /*10d0*/  @P1 LOP3.LUT R2, R2, 0x8, RZ, 0xfc, !PT ;  /* 0x0000000802021812 */ /* 0x000fc600078efcff */
[----:B------:R-:W3:Y:S01]  /*10e0*/  @P2 LDC R9, c[0x0][0x450] ;  /* 0x00011400ff092b82 */ /* 0x000ee20000000800 */
[----:B0-----:R-:W-:-:S05]  /*10f0*/  SEL R0, R0, 0x1, P0 ;  /* 0x0000000100007807 */ /* 0x001fca0000000000 */
[CC--:B-1----:R-:W-:Y:S02]  /*1100*/  IMAD R6, R0.reuse, R7.reuse, R5 ;  /* 0x0000000700067224 */ /* 0x0c2fe400078e0205 */
[----:B------:R-:W-:Y:S02]  /*1110*/  IMAD R17, R0, R7, RZ ;  /* 0x0000000700117224 */ /* 0x000fe400078e02ff */
[----:B--2---:R-:W-:-:S05]  /*1120*/  @P2 IMAD.HI.U32 R4, R4, UR6, RZ ;  /* 0x0000000604042c27 */ /* 0x004fca000f8e00ff */
[----:B---3--:R-:W-:-:S05]  /*1130*/  @P2 SHF.R.U32.HI R3, RZ, R9, R4 ;  /* 0x00000009ff032219 */ /* 0x008fca0000011604 */
[----:B------:R-:W-:-:S04]  /*1140*/  IMAD.IADD R5, R6, 0x1, R3 ;  /* 0x0000000106057824 */ /* 0x000fc800078e0203 */
[----:B------:R-:W-:Y:S01]  /*1150*/  IMAD.IADD R3, R5, 0x1, R10 ;  /* 0x0000000105037824 */ /* 0x000fe200078e020a */
[----:B------:R-:W-:Y:S06]  /*1160*/  @!P1 BRA `(.L_x_7972) ;  /* 0x0000000000409947 */ /* 0x000fec0003800000 */
[C---:B------:R-:W-:Y:S01]  /*1170*/  ISETP.GT.AND P0, PT, R5.reuse, RZ, PT ;  /* 0x000000ff0500720c */ /* 0x040fe20003f04270 */
[----:B------:R-:W-:-:S12]  /*1180*/  VIADD R4, R5, 0xffffffff ;  /* 0xffffffff05047836 */ /* 0x000fd80000000000 */
        /* <DEDUP_REMOVED lines=8> */
.L_x_7973:
[----:B------:R-:W-:-:S13]  /*1210*/  ISETP.NE.AND P0, PT, R11, 0x1, PT ;  /* 0x000000010b00780c */ /* 0x000fda0003f05270 */
[----:B------:R-:W0:Y:S02]  /*1220*/  @P0 LDC.64 R8, c[0x0][0x9e8] ;  /* 0x00027a00ff080b82 */ /* 0x000e240000000a00 */
[----:B0-----:R-:W-:-:S05]  /*1230*/  @P0 IMAD.HI.U32 R6, R4, R8, RZ ;  /* 0x0000000804060227 */ /* 0x001fca00078e00ff */
[----:B------:R-:W-:-:S07]  /*1240*/  @P0 SHF.R.U32.HI R4, RZ, R9, R6 ;  /* 0x00000009ff040219 */ /* 0x000fce0000011606 */
.L_x_7974:
[----:B------:R-:W-:-:S05]  /*1250*/  IMAD R4, R4, R11, R11 ;  /* 0x0000000b04047224 */ /* 0x000fca00078e020b */
[----:B------:R-:W-:-:S07]  /*1260*/  VIMNMX R3, R3, R4, PT ;  /* 0x0000000403037248 */ /* 0x000fce0003fe0100 */
.L_x_7972:
[----:B------:R-:W0:Y:S01]  /*1270*/  @P2 LDC R5, c[0x0][0x44c] ;  /* 0x00011300ff052b82 */ /* 0x000e220000000800 */
[----:B------:R-:W-:Y:S01]  /*1280*/  IMAD.U32 R4, RZ, RZ, UR37 ;  /* 0x00000025ff047e24 */ /* 0x000fe2000f8e00ff */
[----:B------:R-:W-:Y:S01]  /*1290*/  ULDC UR4, c[0x0][0x9dc] ;  /* 0x0002770000047ab9 */ /* 0x000fe20000000800 */
[CC--:B------:R-:W-:Y:S02]  /*12a0*/  IMAD R105, R0.reuse, R7.reuse, -R105 ;  /* 0x0000000700697224 */ /* 0x0c0fe400078e0a69 */
[----:B------:R-:W-:Y:S02]  /*12b0*/  VIADD R3, R3, 0x9f ;  /* 0x0000009f03037836 */ /* 0x000fe40000000000 */
[----:B------:R-:W-:Y:S01]  /*12c0*/  IMAD R0, R0, R7, 0x9f ;  /* 0x0000009f00007424 */ /* 0x000fe200078e0207 */
[----:B------:R-:W1:Y:S03]  /*12d0*/  @P2 LDC R6, c[0x0][0x450] ;  /* 0x00011400ff062b82 */ /* 0x000e660000000800 */
[----:B------:R-:W-:-:S04]  /*12e0*/  IMAD.HI R0, R0, 0x66666667, RZ ;  /* 0x6666666700007827 */ /* 0x000fc800078e02ff */
[----:B0-----:R-:W-:-:S05]  /*12f0*/  @P2 IMAD.HI.U32 R5, R5, UR37, RZ ;  /* 0x0000002505052c27 */ /* 0x001fca000f8e00ff */
[----:B-1----:R-:W-:-:S05]  /*1300*/  @P2 SHF.R.U32.HI R4, RZ, R6, R5 ;  /* 0x00000006ff042219 */ /* 0x002fca0000011605 */
[----:B------:R-:W-:Y:S02]  /*1310*/  IMAD.IADD R6, R105, 0x1, R4 ;  /* 0x0000000169067824 */ /* 0x000fe400078e0204 */
[----:B------:R-:W-:Y:S01]  /*1320*/  IMAD.HI R4, R3, 0x66666667, RZ ;  /* 0x6666666703047827 */ /* 0x000fe200078e02ff */
[----:B------:R-:W-:-:S03]  /*1330*/  SHF.R.U32.HI R3, RZ, 0x1f, R0 ;  /* 0x0000001fff037819 */ /* 0x000fc60000011600 */
[----:B------:R-:W-:Y:S01]  /*1340*/  VIADD R7, R6, -UR4 ;  /* 0x8000000406077c36 */ /* 0x000fe20008000000 */
[----:B------:R-:W-:Y:S02]  /*1350*/  SHF.R.U32.HI R5, RZ, 0x1f, R4 ;  /* 0x0000001fff057819 */ /* 0x000fe40000011604 */
[----:B------:R-:W-:Y:S02]  /*1360*/  LEA.HI.SX32 R3, R0, R3, 0x1a ;  /* 0x0000000300037211 */ /* 0x000fe400078fd2ff */
[----:B------:R-:W-:Y:S02]  /*1370*/  LEA.HI.SX32 R104, R4, R5, 0x1a ;  /* 0x0000000504687211 */ /* 0x000fe400078fd2ff */
[----:B------:R-:W-:Y:S02]  /*1380*/  R2UR UR4, R7 ;  /* 0x00000000070472ca */ /* 0x000fe400000e0000 */
[----:B------:R-:W-:Y:S01]  /*1390*/  VIMNMX R104, R3, R104, PT ;  /* 0x0000006803687248 */ /* 0x000fe20003fe0100 */
[----:B------:R-:W-:-:S12]  /*13a0*/  @!P1 BRA `(.L_x_7975) ;  /* 0x0000000000449947 */ /* 0x000fd80003800000 */
        /* <DEDUP_REMOVED lines=9> */
.L_x_7976:
[----:B------:R-:W-:-:S13]  /*1440*/  ISETP.NE.AND P0, PT, R11, 0x1, PT ;  /* 0x000000010b00780c */ /* 0x000fda0003f05270 */
[----:B------:R-:W0:Y:S02]  /*1450*/  @P0 LDC.64 R4, c[0x0][0x9e8] ;  /* 0x00027a00ff040b82 */ /* 0x000e240000000a00 */
[----:B0-----:R-:W-:-:S05]  /*1460*/  @P0 IMAD.HI.U32 R0, R6, R4, RZ ;  /* 0x0000000406000227 */ /* 0x001fca00078e00ff */
[----:B------:R-:W-:-:S07]  /*1470*/  @P0 SHF.R.U32.HI R6, RZ, R5, R0 ;  /* 0x00000005ff060219 */ /* 0x000fce0000011600 */
.L_x_7977:
[----:B------:R-:W-:-:S05]  /*1480*/  IMAD R6, R6, R11, RZ ;  /* 0x0000000b06067224 */ /* 0x000fca00078e02ff */
[----:B------:R-:W-:-:S13]  /*1490*/  R2UR UR5, R6 ;  /* 0x00000000060572ca */ /* 0x000fda00000e0000 */
[----:B------:R-:W-:-:S04]  /*14a0*/  UISETP.LT.AND UP0, UPT, UR4, UR5, UPT ;  /* 0x000000050400728c */ /* 0x000fc8000bf01270 */
[----:B------:R-:W-:-:S12]  /*14b0*/  USEL UR4, UR4, UR5, !UP0 ;  /* 0x0000000504047287 */ /* 0x000fd8000c000000 */
.L_x_7975:
[----:B------:R-:W-:Y:S01]  /*14c0*/  UIMAD.WIDE UR4, UR4, 0x66666667, URZ ;  /* 0x66666667040478a5 */ /* 0x000fe2000f8e023f */
[----:B------:R-:W-:Y:S01]  /*14d0*/  PLOP3.LUT P0, PT, PT, PT, PT, 0x80, 0x0 ;  /* 0x000000000000781c */ /* 0x000fe20003f0f070 */
[----:B------:R-:W-:Y:S01]  /*14e0*/  IMAD.MOV.U32 R0, RZ, RZ, RZ ;  /* 0x000000ffff007224 */ /* 0x000fe200078e00ff */
[----:B------:R-:W-:Y:S01]  /*14f0*/  CS2R R86, SRZ ;  /* 0x0000000000567805 */ /* 0x000fe2000001ff00 */
[----:B------:R-:W-:Y:S01]  /*1500*/  USHF.R.U32.HI UR4, URZ, 0x1f, UR5 ;  /* 0x0000001f3f047899 */ /* 0x000fe20008011605 */
[----:B------:R-:W-:Y:S01]  /*1510*/  IMAD.MOV.U32 R3, RZ, RZ, RZ ;  /* 0x000000ffff037224 */ /* 0x000fe200078e00ff */
[----:B------:R-:W-:Y:S02]  /*1520*/  CS2R R8, SRZ ;  /* 0x0000000000087805 */ /* 0x000fe4000001ff00 */
[----:B------:R-:W-:Y:S01]  /*1530*/  CS2R R84, SRZ ;  /* 0x0000000000547805 */ /* 0x000fe2000001ff00 */
[----:B------:R-:W-:Y:S01]  /*1540*/  ULEA.HI.SX32 UR4, UR5, UR4, 0x1a ;  /* 0x0000000405047291 */ /* 0x000fe2000f8fd23f */
        /* <DEDUP_REMOVED lines=65> */
.L_x_7979:
        /* <DEDUP_REMOVED lines=16> */
[----:B------:R-:W-:Y:S02]  /*1a60*/  @UP0 UIMAD UR15, UR38, UR15, UR8 ;  /* 0x0000000f260f02a4 */ /* 0x000fe4000f8e0208 */
[----:B------:R-:W-:-:S02]  /*1a70*/  @UP1 UIMAD.WIDE.U32 UR8, UR38, UR16, URZ ;  /* 0x00000010260812a5 */ /* 0x000fc4000f8e003f */
        /* <DEDUP_REMOVED lines=38> */
.L_x_8164:
[----:B------:R-:W-:Y:S05]  /*1ce0*/  @!P0 BRA `(.L_x_7981) ;  /* 0x0000000000048947 */ /* 0x000fea0003800000 */
[----:B------:R-:W-:Y:S01]  /*1cf0*/  BPT.TRAP 0x1 ;  /* 0x000000040000795c */ /* 0x000fe20000300000 */
.L_x_7981:
[----:B------:R-:W-:Y:S02]  /*1d00*/  IMAD.U32 R106, RZ, RZ, UR44 ;  /* 0x0000002cff6a7e24 */ /* 0x000fe4000f8e00ff */
[----:B0-----:R-:W-:-:S03]  /*1d10*/  IMAD.U32 R3, RZ, RZ, UR45 ;  /* 0x0000002dff037e24 */ /* 0x001fc6000f8e00ff */
[----:B------:R-:W-:Y:S02]  /*1d20*/  LEA R106, R106, UR43, 0x3 ;  /* 0x0000002b6a6a7c11 */ /* 0x000fe4000f8e18ff */
[----:B------:R-:W-:-:S04]  /*1d30*/  SHF.L.U32 R3, R3, 0x1f, RZ ;  /* 0x0000001f03037819 */ /* 0x000fc800000006ff */
[----:B------:R0:W1:Y:S01]  /*1d40*/  SYNCS.PHASECHK.TRANS64.TRYWAIT P1, [R106+URZ+0x22830], R3 ;  /* 0x022830036a0075a7 */ /* 0x000062000802017f */
[----:B------:R-:W-:Y:S05]  /*1d50*/  @!P0 BRA `(.L_x_7982) ;  /* 0x0000000000048947 */ /* 0x000fea0003800000 */
[----:B------:R-:W-:Y:S01]  /*1d60*/  BPT.TRAP 0x1 ;  /* 0x000000040000795c */ /* 0x000fe20000300000 */
.L_x_7982:
[----:B-1----:R-:W-:Y:S05]  /*1d70*/  @P1 BRA `(.L_x_7983) ;  /* 0x0000000000081947 */ /* 0x002fea0003800000 */
[----:B------:R-:W1:Y:S02]  /*1d80*/  SYNCS.PHASECHK.TRANS64.TRYWAIT P1, [R106+URZ+0x22830], R3 ;  /* 0x022830036a0075a7 */ /* 0x000e64000802017f */
[----:B-1----:R-:W-:Y:S05]  /*1d90*/  @!P1 BRA `(.L_x_7984) ;  /* 0x000001a800d09947 */ /* 0x002fea0003800000 */
.L_x_7983:
[----:B------:R-:W-:-:S04]  /*1da0*/  UIADD3 UR4, UR43, 0x18400, URZ ;  /* 0x000184002b047890 */ /* 0x000fc8000fffe03f */
[----:B------:R-:W-:-:S04]  /*1db0*/  USHF.R.U32.HI UR4, URZ, 0x4, UR4 ;  /* 0x000000043f047899 */ /* 0x000fc80008011604 */
[----:B------:R-:W-:-:S06]  /*1dc0*/  ULOP3.LUT UR4, UR4, 0x3fff, URZ, 0xc0, !UPT ;  /* 0x00003fff04047892 */ /* 0x000fcc000f8ec03f */
[----:B------:R-:W-:Y:S01]  /*1dd0*/  IMAD.U32 R5, RZ, RZ, UR4 ;  /* 0x00000004ff057e24 */ /* 0x000fe2000f8e00ff */
        /* <DEDUP_REMOVED lines=131> */
.L_x_7985:
[----:B------:R-:W-:Y:S01]  /*2610*/  ISETP.NE.AND P2, PT, R191, 0x1, PT ;  /* 0x00000001bf00780c */ /* 0x000fe20003f45270 */
[C---:B------:R-:W-:Y:S01]  /*2620*/  FMUL.FTZ R9, R0.reuse, R98 ;  /* 0x0000006200097220 */ /* 0x040fe20000410000 */
[C---:B------:R-:W-:Y:S01]  /*2630*/  FMUL.FTZ R98, R0.reuse, R27 ;  /* 0x0000001b00627220 */ /* 0x040fe20000410000 */
[C---:B------:R-:W-:Y:S01]  /*2640*/  FMUL.FTZ R11, R0.reuse, R102 ;  /* 0x00000066000b7220 */ /* 0x040fe20000410000 */
[C---:B------:R-:W-:Y:S01]  /*2650*/  FMUL.FTZ R102, R0.reuse, R31 ;  /* 0x0000001f00667220 */ /* 0x040fe20000410000 */
[C---:B------:R-:W-:Y:S01]  /*2660*/  FMUL.FTZ R4, R0.reuse, R91 ;  /* 0x0000005b00047220 */ /* 0x040fe20000410000 */
[----:B------:R-:W-:Y:S01]  /*2670*/  FMUL.FTZ R91, R0, R93 ;  /* 0x0000005d005b7220 */ /* 0x000fe20000410000 */
[----:B------:R-:W-:Y:S01]  /*2680*/  R2UR UR6, R106 ;  /* 0x000000006a0672ca */ /* 0x000fe200000e0000 */
[C---:B------:R-:W-:Y:S01]  /*2690*/  FMUL.FTZ R93, R0.reuse, R97 ;  /* 0x00000061005d7220 */ /* 0x040fe20000410000 */
[----:B01----:R-:W-:Y:S02]  /*26a0*/  VIADD R106, R19, UR37 ;  /* 0x00000025136a7c36 */ /* 0x003fe40008000000 */
        /* <DEDUP_REMOVED lines=9> */
[----:B------:R1:W2:Y:S01]  /*2740*/  MUFU.TANH R121, R33 ;  /* 0x0000002100797308 */ /* 0x0002a20000002400 */
[----:B------:R-:W-:Y:S01]  /*2750*/  UIADD3 UR6, UR6, 0x22840, URZ ;  /* 0x0002284006067890 */ /* 0x000fe2000fffe03f */
        /* <DEDUP_REMOVED lines=8> */
[----:B------:R-:W4:Y:S01]  /*27e0*/  LDC R90, c[0x0][0x288] ;  /* 0x0000a200ff5a7b82 */ /* 0x000f220000000800 */
        /* <DEDUP_REMOVED lines=15> */
[----:B---3--:R-:W-:Y:S01]  /*28e0*/  @P2 SHF.R.U32.HI R106, RZ, R31, R26 ;  /* 0x0000001fff6a2219 */ /* 0x008fe2000001161a */
[----:B------:R-:W-:Y:S02]  /*28f0*/  IMAD.MOV.U32 R31, RZ, RZ, -0xa0 ;  /* 0xffffff60ff1f7424 */ /* 0x000fe400078e00ff */
[C---:B------:R-:W-:Y:S01]  /*2900*/  FMUL.FTZ R66, R0.reuse, R68 ;  /* 0x0000004400427220 */ /* 0x040fe20000410000 */
[C---:B------:R-:W-:Y:S01]  /*2910*/  FMUL.FTZ R108, R0.reuse, R40 ;  /* 0x00000028006c7220 */ /* 0x040fe20000410000 */
[C---:B------:R-:W-:Y:S01]  /*2920*/  FMUL.FTZ R109, R0.reuse, R41 ;  /* 0x00000029006d7220 */ /* 0x040fe20000410000 */
[----:B-1----:R-:W0:Y:S01]  /*2930*/  SHFL.IDX PT, R33, R106, RZ, 0x1c1f ;  /* 0x001c1fff6a217589 */ /* 0x002e2200000e0000 */
        /* <DEDUP_REMOVED lines=15> */
[----:B------:R1:W3:Y:S01]  /*2a30*/  MUFU.TANH R116, R24 ;  /* 0x0000001800747308 */ /* 0x0002e20000002400 */
[----:B------:R-:W-:-:S02]  /*2a40*/  IMAD R31, R104, R31, 0xa1 ;  /* 0x000000a1681f7424 */ /* 0x000fc400078e021f */
        /* <DEDUP_REMOVED lines=18> */
[C---:B-1----:R-:W-:Y:S01]  /*2b70*/  FMUL.FTZ R24, R0.reuse, R34 ;  /* 0x0000002200187220 */ /* 0x042fe20000410000 */
[C---:B-----5:R-:W-:Y:S01]  /*2b80*/  FMUL.FTZ R25, R0.reuse, R35 ;  /* 0x0000002300197220 */ /* 0x060fe20000410000 */
        /* <DEDUP_REMOVED lines=8> */
[----:B------:R-:W-:Y:S01]  /*2c10*/  FMUL.FTZ R37, R0, R37 ;  /* 0x0000002500257220 */ /* 0x000fe20000410000 */
[----:B------:R-:W-:Y:S01]  /*2c20*/  LOP3.LUT P1, RZ, R2, 0x8, RZ, 0xc0, !PT ;  /* 0x0000000802ff7812 */ /* 0x000fe2000782c0ff */
[----:B------:R-:W-:Y:S01]  /*2c30*/  IMAD R30, R18, -0x2, R31 ;  /* 0xfffffffe121e7824 */ /* 0x000fe200078e021f */
[----:B------:R-:W-:Y:S01]  /*2c40*/  ULDC UR30, c[0x0][0x9dc] ;  /* 0x00027700001e7ab9 */ /* 0x000fe20000000800 */
[----:B------:R-:W0:Y:S01]  /*2c50*/  MUFU.TANH R6, R6 ;  /* 0x0000000600067308 */ /* 0x000e220000002400 */
[----:B-1----:R-:W-:Y:S01]  /*2c60*/  IMAD R28, R104, -0xa0, R17 ;  /* 0xffffff60681c7824 */ /* 0x002fe200078e0211 */
[----:B------:R-:W-:Y:S01]  /*2c70*/  SYNCS.ARRIVE.TRANS64.RED.A1T0 RZ, [UR6], RZ ;  /* 0x000000ffffff79a7 */ /* 0x000fe20008100406 */
[----:B------:R-:W-:Y:S01]  /*2c80*/  ULOP3.LUT UR6, URZ, UR30, URZ, 0x33, !UPT ;  /* 0x0000001e3f067292 */ /* 0x000fe2000f8e333f */
[----:B------:R-:W-:Y:S01]  /*2c90*/  VIADD R127, R31, 0xffffffff ;  /* 0xffffffff1f7f7836 */ /* 0x000fe20000000000 */
[----:B------:R-:W-:Y:S01]  /*2ca0*/  ULDC UR7, c[0x0][0x9e0] ;  /* 0x0002780000077ab9 */ /* 0x000fe20000000800 */
[----:B------:R-:W-:-:S02]  /*2cb0*/  VIADD R128, R30, 0xffffffff ;  /* 0xffffffff1e807836 */ /* 0x000fc40000000000 */
[----:B------:R-:W1:Y:S08]  /*2cc0*/  MUFU.TANH R88, R88 ;  /* 0x0000005800587308 */ /* 0x000e700000002400 */
        /* <DEDUP_REMOVED lines=65> */
[----:B------:R-:W1:Y:S01]  /*30e0*/  MUFU.TANH R100, R100 ;  /* 0x0000006400647308 */ /* 0x000e620000002400 */
[----:B-----5:R-:W-:Y:S01]  /*30f0*/  VIADD R29, R28, 0xa0 ;  /* 0x000000a01c1d7836 */ /* 0x020fe20000000000 */
[----:B----4-:R-:W-:-:S03]  /*3100*/  IADD3 R28, R30, -R90, R17 ;  /* 0x8000005a1e1c7210 */ /* 0x010fc60007ffe011 */
[----:B------:R-:W-:Y:S02]  /*3110*/  IMAD R124, R18, -0x2, R29 ;  /* 0xfffffffe127c7824 */ /* 0x000fe400078e021d */
[C---:B------:R-:W-:Y:S01]  /*3120*/  VIADD R125, R28.reuse, UR7 ;  /* 0x000000071c7d7c36 */ /* 0x040fe20008000000 */
[----:B------:R-:W4:Y:S01]  /*3130*/  MUFU.TANH R102, R102 ;  /* 0x0000006600667308 */ /* 0x000f220000002400 */
[----:B------:R-:W-:-:S03]  /*3140*/  VIADD R126, R28, UR6 ;  /* 0x000000061c7e7c36 */ /* 0x000fc60008000000 */
[----:B0-----:R-:W-:Y:S01]  /*3150*/  VIADDMNMX R112, R33, R125, R124, PT ;  /* 0x0000007d21707246 */ /* 0x001fe2000380017c */
[----:B------:R-:W-:-:S03]  /*3160*/  IMAD.IADD R113, R126, 0x1, R33 ;  /* 0x000000017e717824 */ /* 0x000fc600078e0221 */
[----:B------:R0:W0:Y:S08]  /*3170*/  MUFU.TANH R120, R32 ;  /* 0x0000002000787308 */ /* 0x0000300000002400 */
[----:B------:R-:W0:Y:S08]  /*3180*/  MUFU.TANH R24, R24 ;  /* 0x0000001800187308 */ /* 0x000e300000002400 */
[----:B------:R-:W0:Y:S08]  /*3190*/  MUFU.TANH R25, R25 ;  /* 0x0000001900197308 */ /* 0x000e300000002400 */
[----:B------:R0:W0:Y:S08]  /*31a0*/  MUFU.TANH R122, R36 ;  /* 0x00000024007a7308 */ /* 0x0000300000002400 */
[----:B------:R0:W0:Y:S08]  /*31b0*/  MUFU.TANH R123, R37 ;  /* 0x00000025007b7308 */ /* 0x0000300000002400 */
[----:B------:R-:W0:Y:S08]  /*31c0*/  MUFU.TANH R27, R27 ;  /* 0x0000001b001b7308 */ /* 0x000e300000002400 */
[----:B------:R-:W0:Y:S01]  /*31d0*/  MUFU.TANH R26, R26 ;  /* 0x0000001a001a7308 */ /* 0x000e220000002400 */
[----:B-1234-:R-:W-:Y:S05]  /*31e0*/  @!P1 BRA `(.L_x_7986) ;  /* 0x00000000005c9947 */ /* 0x01efea0003800000 */
[----:B------:R-:W-:Y:S01]  /*31f0*/  IADD3 R31, R17, -R90, R33 ;  /* 0x8000005a111f7210 */ /* 0x000fe20007ffe021 */
[----:B------:R-:W-:Y:S03]  /*3200*/  BSSY B0, `(.L_x_7987) ;  /* 0x0000012000007945 */ /* 0x000fe60003800000 */
[----:B------:R-:W-:-:S13]  /*3210*/  ISETP.GT.AND P1, PT, R31, -0x1, PT ;  /* 0xffffffff1f00780c */ /* 0x000fda0003f24270 */
[----:B------:R-:W-:Y:S05]  /*3220*/  @P1 BRA `(.L_x_7988) ;  /* 0x0000000000241947 */ /* 0x000fea0003800000 */
[----:B------:R-:W-:Y:S01]  /*3230*/  ULDC UR6, c[0x0][0x9e4] ;  /* 0x0002790000067ab9 */ /* 0x000fe20000000800 */
[----:B------:R-:W-:Y:S01]  /*3240*/  LOP3.LUT R31, RZ, R31, RZ, 0x33, !PT ;  /* 0x0000001fff1f7212 */ /* 0x000fe200078e33ff */
[----:B------:R-:W-:-:S05]  /*3250*/  IMAD.U32 R30, RZ, RZ, UR6 ;  /* 0x00000006ff1e7e24 */ /* 0x000fca000f8e00ff */
[----:B------:R-:W-:-:S13]  /*3260*/  ISETP.NE.AND P1, PT, R30, 0x1, PT ;  /* 0x000000011e00780c */ /* 0x000fda0003f25270 */
[----:B------:R-:W1:Y:S02]  /*3270*/  @P1 LDC.64 R28, c[0x0][0x9e8] ;  /* 0x00027a00ff1c1b82 */ /* 0x000e640000000a00 */
[----:B-1----:R-:W-:-:S05]  /*3280*/  @P1 IMAD.HI.U32 R28, R31, R28, RZ ;  /* 0x0000001c1f1c1227 */ /* 0x002fca00078e00ff */
[----:B------:R-:W-:-:S04]  /*3290*/  @P1 SHF.R.U32.HI R31, RZ, R29, R28 ;  /* 0x0000001dff1f1219 */ /* 0x000fc8000001161c */
[----:B------:R-:W-:Y:S01]  /*32a0*/  LOP3.LUT R31, RZ, R31, RZ, 0x33, !PT ;  /* 0x0000001fff1f7212 */ /* 0x000fe200078e33ff */
[----:B------:R-:W-:Y:S06]  /*32b0*/  BRA `(.L_x_7989) ;  /* 0x0000000000187947 */ /* 0x000fec0003800000 */
.L_x_7988:
[----:B------:R-:W-:Y:S02]  /*32c0*/  ULDC UR6, c[0x0][0x9e4] ;  /* 0x0002790000067ab9 */ /* 0x000fe40000000800 */
[----:B------:R-:W-:-:S05]  /*32d0*/  IMAD.U32 R30, RZ, RZ, UR6 ;  /* 0x00000006ff1e7e24 */ /* 0x000fca000f8e00ff */
[----:B------:R-:W-:-:S13]  /*32e0*/  ISETP.NE.AND P1, PT, R30, 0x1, PT ;  /* 0x000000011e00780c */ /* 0x000fda0003f25270 */
[----:B------:R-:W1:Y:S02]  /*32f0*/  @P1 LDC.64 R28, c[0x0][0x9e8] ;  /* 0x00027a00ff1c1b82 */ /* 0x000e640000000a00 */
[----:B-1----:R-:W-:-:S05]  /*3300*/  @P1 IMAD.HI.U32 R28, R31, R28, RZ ;  /* 0x0000001c1f1c1227 */ /* 0x002fca00078e00ff */
[----:B------:R-:W-:-:S07]  /*3310*/  @P1 SHF.R.U32.HI R31, RZ, R29, R28 ;  /* 0x0000001dff1f1219 */ /* 0x000fce000001161c */
.L_x_7989:
[----:B------:R-:W-:Y:S05]  /*3320*/  BSYNC B0 ;  /* 0x0000000000007941 */ /* 0x000fea0003800000 */
.L_x_7987:
[----:B------:R-:W-:-:S05]  /*3330*/  IMAD R31, R31, R30, R128 ;  /* 0x0000001e1f1f7224 */ /* 0x000fca00078e0280 */
[----:B------:R-:W-:Y:S02]  /*3340*/  VIADDMNMX R112, R31, R30, R112, PT ;  /* 0x0000001e1f707246 */ /* 0x000fe40003800170 */
[----:B------:R-:W-:-:S07]  /*3350*/  VIMNMX R113, R113, R31, !PT ;  /* 0x0000001f71717248 */ /* 0x000fce0007fe0100 */
.L_x_7986:
[C---:B------:R-:W-:Y:S02]  /*3360*/  ISETP.GE.AND P1, PT, R127.reuse, 0x2, PT ;  /* 0x000000027f00780c */ /* 0x040fe40003f26270 */
[----:B------:R-:W-:Y:S02]  /*3370*/  ISETP.GE.AND P3, PT, R127, 0x9, PT ;  /* 0x000000097f00780c */ /* 0x000fe40003f66270 */
[C---:B------:R-:W-:Y:S02]  /*3380*/  ISETP.GT.AND P2, PT, R113.reuse, 0x1, !P1 ;  /* 0x000000017100780c */ /* 0x040fe40004f44270 */
[----:B------:R-:W-:Y:S02]  /*3390*/  P2R R129, PR, RZ, 0x8 ;  /* 0x00000008ff817803 */ /* 0x000fe40000000000 */
[----:B------:R-:W-:Y:S02]  /*33a0*/  ISETP.GT.AND P3, PT, R113, 0x8, !P3 ;  /* 0x000000087100780c */ /* 0x000fe40005f64270 */
[----:B------:R-:W-:-:S02]  /*33b0*/  ISETP.LT.OR P2, PT, R112, 0x2, P2 ;  /* 0x000000027000780c */ /* 0x000fc40001741670 */
[----:B------:R-:W-:Y:S02]  /*33c0*/  ISETP.LT.OR P3, PT, R112, 0x9, P3 ;  /* 0x000000097000780c */ /* 0x000fe40001f61670 */
[----:B------:R-:W-:Y:S02]  /*33d0*/  FSEL R88, R88, -INF , !P2 ;  /* 0xff80000058587808 */ /* 0x000fe40005000000 */
[----:B------:R-:W-:Y:S02]  /*33e0*/  ISETP.GE.AND P2, PT, R127, 0xa, PT ;  /* 0x0000000a7f00780c */ /* 0x000fe40003f46270 */
[----:B------:R-:W-:Y:S02]  /*33f0*/  FSEL R89, R89, -INF , !P3 ;  /* 0xff80000059597808 */ /* 0x000fe40005800000 */
[----:B------:R-:W-:Y:S02]  /*3400*/  ISETP.GT.AND P3, PT, R113, 0x9, !P2 ;  /* 0x000000097100780c */ /* 0x000fe40005764270 */
[----:B------:R-:W-:-:S02]  /*3410*/  ISETP.GE.AND P4, PT, R127, 0x11, PT ;  /* 0x000000117f00780c */ /* 0x000fc40003f86270 */
[C---:B------:R-:W-:Y:S02]  /*3420*/  ISETP.LT.OR P3, PT, R112.reuse, 0xa, P3 ;  /* 0x0000000a7000780c */ /* 0x040fe40001f61670 */
        /* <DEDUP_REMOVED lines=37> */
[----:B------:R-:W-:Y:S01]  /*3680*/  ISETP.GT.AND P3, PT, R113, 0x29, !P4 ;  /* 0x000000297100780c */ /* 0x000fe20006764270 */
[----:B------:R-:W1:Y:S01]  /*3690*/  SHFL.IDX PT, R75, R106, 0x1, 0x1c1f ;  /* 0x003c1f006a4b7f89 */ /* 0x000e6200000e0000 */
[----:B------:R-:W-:Y:S02]  /*36a0*/  ISETP.GE.AND P4, PT, R127, 0x31, PT ;  /* 0x000000317f00780c */ /* 0x000fe40003f86270 */
[----:B------:R-:W-:Y:S02]  /*36b0*/  ISETP.LT.OR P3, PT, R112, 0x2a, P3 ;  /* 0x0000002a7000780c */ /* 0x000fe40001f61670 */
[----:B------:R-:W-:-:S02]  /*36c0*/  P2R R138, PR, RZ, 0x10 ;  /* 0x00000010ff8a7803 */ /* 0x000fc40000000000 */
[----:B------:R-:W-:Y:S02]  /*36d0*/  FSEL R82, R76, -INF , !P3 ;  /* 0xff8000004c527808 */ /* 0x000fe40005800000 */
[----:B------:R-:W-:Y:S02]  /*36e0*/  ISETP.GT.AND P3, PT, R113, 0x30, !P4 ;  /* 0x000000307100780c */ /* 0x000fe40006764270 */
[----:B------:R-:W-:Y:S02]  /*36f0*/  ISETP.GE.AND P4, PT, R127, 0x32, PT ;  /* 0x000000327f00780c */ /* 0x000fe40003f86270 */
        /* <DEDUP_REMOVED lines=19> */
[C---:B------:R-:W-:Y:S02]  /*3830*/  ISETP.LT.OR P3, PT, R112.reuse, 0x41, P3 ;  /* 0x000000417000780c */ /* 0x040fe40001f61670 */
        /* <DEDUP_REMOVED lines=36> */
[----:B------:R-:W-:Y:S01]  /*3a80*/  FSEL R51, R68, -INF , !P3 ;  /* 0xff80000044337808 */ /* 0x000fe20005800000 */
[----:B-1----:R-:W-:Y:S01]  /*3a90*/  IMAD.IADD R68, R126, 0x1, R75 ;  /* 0x000000017e447824 */ /* 0x002fe200078e024b */
        /* <DEDUP_REMOVED lines=24> */
[----:B0-----:R-:W-:Y:S02]  /*3c20*/  FSEL R37, R48, -INF , !P3 ;  /* 0xff80000030257808 */ /* 0x001fe40005800000 */
        /* <DEDUP_REMOVED lines=38> */
[----:B------:R-:W-:-:S02]  /*3e90*/  VIADDMNMX R66, R75, R125, R124, PT ;  /* 0x0000007d4b427246 */ /* 0x000fc4000380017c */
        /* <DEDUP_REMOVED lines=10> */
[----:B------:R-:W-:-:S04]  /*3f40*/  ISETP.GT.AND P6, PT, R113, RZ, !P5 ;  /* 0x000000ff7100720c */ /* 0x000fc80006fc4270 */
[----:B------:R-:W-:-:S04]  /*3f50*/  ISETP.LT.OR P6, PT, R112, 0x1, P6 ;  /* 0x000000017000780c */ /* 0x000fc800037c1670 */
[----:B------:R-:W-:Y:S02]  /*3f60*/  FSEL R84, R6, -INF , !P6 ;  /* 0xff80000006547808 */ /* 0x000fe40007000000 */
[----:B------:R-:W-:-:S04]  /*3f70*/  ISETP.GE.AND P6, PT, R127, 0x9a, PT ;  /* 0x0000009a7f00780c */ /* 0x000fc80003fc6270 */
[----:B------:R-:W-:Y:S02]  /*3f80*/  P2R R120, PR, RZ, 0x40 ;  /* 0x00000040ff787803 */ /* 0x000fe40000000000 */
[----:B------:R-:W-:-:S04]  /*3f90*/  ISETP.GT.AND P6, PT, R113, 0x99, !P6 ;  /* 0x000000997100780c */ /* 0x000fc800077c4270 */
[----:B------:R-:W-:-:S04]  /*3fa0*/  ISETP.LT.OR P6, PT, R112, 0x9a, P6 ;  /* 0x0000009a7000780c */ /* 0x000fc800037c1670 */
[----:B------:R-:W-:Y:S02]  /*3fb0*/  FSEL R6, R123, -INF , !P6 ;  /* 0xff8000007b067808 */ /* 0x000fe40007000000 */
[----:B------:R-:W-:-:S13]  /*3fc0*/  LOP3.LUT P6, RZ, R2, 0x8, RZ, 0xc0, !PT ;  /* 0x0000000802ff7812 */ /* 0x000fda00078cc0ff */
[----:B------:R-:W-:Y:S05]  /*3fd0*/  @!P6 BRA `(.L_x_7990) ;  /* 0x00000000005ce947 */ /* 0x000fea0003800000 */
        /* <DEDUP_REMOVED lines=13> */
.L_x_7992:
[----:B------:R-:W-:Y:S02]  /*40b0*/  ULDC UR6, c[0x0][0x9e4] ;  /* 0x0002790000067ab9 */ /* 0x000fe40000000800 */
[----:B------:R-:W-:-:S05]  /*40c0*/  IMAD.U32 R76, RZ, RZ, UR6 ;  /* 0x00000006ff4c7e24 */ /* 0x000fca000f8e00ff */
[----:B------:R-:W-:-:S13]  /*40d0*/  ISETP.NE.AND P6, PT, R76, 0x1, PT ;  /* 0x000000014c00780c */ /* 0x000fda0003fc5270 */
[----:B------:R-:W0:Y:S02]  /*40e0*/  @P6 LDC.64 R48, c[0x0][0x9e8] ;  /* 0x00027a00ff306b82 */ /* 0x000e240000000a00 */
[----:B0-----:R-:W-:-:S05]  /*40f0*/  @P6 IMAD.HI.U32 R48, R75, R48, RZ ;  /* 0x000000304b306227 */ /* 0x001fca00078e00ff */
[----:B------:R-:W-:-:S07]  /*4100*/  @P6 SHF.R.U32.HI R75, RZ, R49, R48 ;  /* 0x00000031ff4b6219 */ /* 0x000fce0000011630 */
.L_x_7993:
[----:B------:R-:W-:Y:S05]  /*4110*/  BSYNC B0 ;  /* 0x0000000000007941 */ /* 0x000fea0003800000 */
.L_x_7991:
[----:B------:R-:W-:-:S05]  /*4120*/  IMAD R75, R75, R76, R128 ;  /* 0x0000004c4b4b7224 */ /* 0x000fca00078e0280 */
[----:B------:R-:W-:Y:S02]  /*4130*/  VIADDMNMX R66, R75, R76, R66, PT ;  /* 0x0000004c4b427246 */ /* 0x000fe40003800142 */
[----:B------:R-:W-:-:S07]  /*4140*/  VIMNMX R68, R68, R75, !PT ;  /* 0x0000004b44447248 */ /* 0x000fce0007fe0100 */
.L_x_7990:
[----:B------:R-:W-:Y:S01]  /*4150*/  ISETP.GT.AND P1, PT, R68, 0x1, !P1 ;  /* 0x000000014400780c */ /* 0x000fe20004f24270 */
[----:B------:R-:W-:Y:S01]  /*4160*/  ULDC UR28, c[0x0][0x988] ;  /* 0x00026200001c7ab9 */ /* 0x000fe20000000800 */
[----:B------:R-:W-:Y:S02]  /*4170*/  ISETP.NE.AND P6, PT, R129, RZ, PT ;  /* 0x000000ff8100720c */ /* 0x000fe40003fc5270 */
[----:B------:R-:W-:Y:S02]  /*4180*/  ISETP.LT.OR P1, PT, R66, 0x2, P1 ;  /* 0x000000024200780c */ /* 0x000fe40000f21670 */
[----:B------:R-:W-:Y:S02]  /*4190*/  ISETP.GT.AND P2, PT, R68, 0x9, !P2 ;  /* 0x000000094400780c */ /* 0x000fe40005744270 */
[----:B------:R-:W-:Y:S02]  /*41a0*/  FSEL R4, R4, -INF , !P1 ;  /* 0xff80000004047808 */ /* 0x000fe40004800000 */
[----:B------:R-:W-:-:S02]  /*41b0*/  ISETP.GT.AND P1, PT, R68, 0x8, !P6 ;  /* 0x000000084400780c */ /* 0x000fc40007724270 */
[C---:B------:R-:W-:Y:S02]  /*41c0*/  ISETP.LT.OR P2, PT, R66.reuse, 0xa, P2 ;  /* 0x0000000a4200780c */ /* 0x040fe40001741670 */
[----:B------:R-:W-:Y:S02]  /*41d0*/  ISETP.LT.OR P1, PT, R66, 0x9, P1 ;  /* 0x000000094200780c */ /* 0x000fe40000f21670 */
[----:B------:R-:W-:Y:S02]  /*41e0*/  FSEL R8, R8, -INF , !P2 ;  /* 0xff80000008087808 */ /* 0x000fe40005000000 */
[----:B------:R-:W-:Y:S02]  /*41f0*/  FSEL R7, R7, -INF , !P1 ;  /* 0xff80000007077808 */ /* 0x000fe40004800000 */
[----:B------:R-:W-:Y:S02]  /*4200*/  ISETP.NE.AND P1, PT, R130, RZ, PT ;  /* 0x000000ff8200720c */ /* 0x000fe40003f25270 */
[----:B------:R-:W-:-:S02]  /*4210*/  ISETP.NE.AND P2, PT, R138, RZ, PT ;  /* 0x000000ff8a00720c */ /* 0x000fc40003f45270 */
[----:B------:R-:W-:Y:S02]  /*4220*/  ISETP.GT.AND P1, PT, R68, 0x10, !P1 ;  /* 0x000000104400780c */ /* 0x000fe40004f24270 */
[----:B------:R-:W-:Y:S02]  /*4230*/  ISETP.NE.AND P6, PT, R77, RZ, PT ;  /* 0x000000ff4d00720c */ /* 0x000fe40003fc5270 */
[----:B------:R-:W-:Y:S02]  /*4240*/  ISETP.LT.OR P1, PT, R66, 0x11, P1 ;  /* 0x000000114200780c */ /* 0x000fe40000f21670 */
[----:B------:R-:W-:Y:S02]  /*4250*/  ISETP.GT.AND P5, PT, R68, RZ, !P5 ;  /* 0x000000ff4400720c */ /* 0x000fe40006fa4270 */
[----:B------:R-:W-:Y:S02]  /*4260*/  FSEL R49, R9, -INF , !P1 ;  /* 0xff80000009317808 */ /* 0x000fe40004800000 */
[----:B------:R-:W-:-:S02]  /*4270*/  ISETP.NE.AND P1, PT, R131, RZ, PT ;  /* 0x000000ff8300720c */ /* 0x000fc40003f25270 */
[----:B------:R-:W-:Y:S02]  /*4280*/  ISETP.LT.OR P5, PT, R66, 0x1, P5 ;  /* 0x000000014200780c */ /* 0x000fe40002fa1670 */
[C---:B------:R-:W-:Y:S02]  /*4290*/  ISETP.GT.AND P1, PT, R68.reuse, 0x11, !P1 ;  /* 0x000000114400780c */ /* 0x040fe40004f24270 */
[----:B------:R-:W-:Y:S02]  /*42a0*/  ISETP.GT.AND P3, PT, R68, 0x91, !P3 ;  /* 0x000000914400780c */ /* 0x000fe40005f64270 */
[----:B------:R-:W-:Y:S02]  /*42b0*/  ISETP.LT.OR P1, PT, R66, 0x12, P1 ;  /* 0x000000124200780c */ /* 0x000fe40000f21670 */
[----:B------:R-:W-:Y:S02]  /*42c0*/  ISETP.GT.AND P4, PT, R68, 0x98, !P4 ;  /* 0x000000984400780c */ /* 0x000fe40006784270 */
        /* <DEDUP_REMOVED lines=43> */
[----:B------:R-:W-:Y:S02]  /*4580*/  ISETP.GT.AND P1, PT, R68, 0x30, !P2 ;  /* 0x000000304400780c */ /* 0x000fe40005724270 */
[----:B------:R-:W-:Y:S02]  /*4590*/  ISETP.NE.AND P2, PT, R141, RZ, PT ;  /* 0x000000ff8d00720c */ /* 0x000fe40003f45270 */
[----:B------:R-:W-:Y:S02]  /*45a0*/  ISETP.LT.OR P1, PT, R66, 0x31, P1 ;  /* 0x000000314200780c */ /* 0x000fe40000f21670 */
[----:B------:R-:W-:Y:S02]  /*45b0*/  FMNMX.FTZ R9, R50, R9, !PT ;  /* 0x0000000932097209 */ /* 0x000fe40007810000 */
[----:B------:R-:W-:Y:S02]  /*45c0*/  FSEL R21, R21, -INF , !P1 ;  /* 0xff80000015157808 */ /* 0x000fe40004800000 */
[----:B------:R-:W-:-:S02]  /*45d0*/  ISETP.GT.AND P1, PT, R68, 0x31, !P6 ;  /* 0x000000314400780c */ /* 0x000fc40007724270 */
[----:B------:R-:W-:Y:S02]  /*45e0*/  ISETP.NE.AND P6, PT, R142, RZ, PT ;  /* 0x000000ff8e00720c */ /* 0x000fe40003fc5270 */
        /* <DEDUP_REMOVED lines=39> */
[----:B------:R-:W-:Y:S01]  /*4860*/  IMAD.U32 R99, RZ, RZ, UR28 ;  /* 0x0000001cff637e24 */ /* 0x000fe2000f8e00ff */
        /* <DEDUP_REMOVED lines=9> */
[----:B------:R-:W-:Y:S01]  /*4900*/  FSEL R101, R3, -INF , !P5 ;  /* 0xff80000003657808 */ /* 0x000fe20006800000 */
[----:B------:R-:W0:Y:S01]  /*4910*/  SHFL.BFLY PT, R10, R9, 0x2, 0x1f ;  /* 0x0c401f00090a7f89 */ /* 0x000e2200000e0000 */
[C---:B------:R-:W-:Y:S02]  /*4920*/  ISETP.LT.OR P1, PT, R66.reuse, 0x51, P1 ;  /* 0x000000514200780c */ /* 0x040fe40000f21670 */
[----:B------:R-:W-:Y:S02]  /*4930*/  ISETP.LT.OR P3, PT, R66, 0x92, P3 ;  /* 0x000000924200780c */ /* 0x000fe40001f61670 */
[----:B------:R-:W-:Y:S02]  /*4940*/  FSEL R60, R60, -INF , !P1 ;  /* 0xff8000003c3c7808 */ /* 0x000fe40004800000 */
[----:B------:R-:W-:-:S02]  /*4950*/  ISETP.NE.AND P1, PT, R103, RZ, PT ;  /* 0x000000ff6700720c */ /* 0x000fc40003f25270 */
[----:B------:R-:W-:Y:S02]  /*4960*/  ISETP.LT.OR P4, PT, R66, 0x99, P4 ;  /* 0x000000994200780c */ /* 0x000fe40002781670 */
[----:B------:R-:W-:Y:S02]  /*4970*/  ISETP.GT.AND P1, PT, R68, 0x51, !P1 ;  /* 0x000000514400780c */ /* 0x000fe40004f24270 */
[----:B------:R-:W-:Y:S02]  /*4980*/  FSEL R25, R25, -INF , !P3 ;  /* 0xff80000019197808 */ /* 0x000fe40005800000 */
[----:B------:R-:W-:-:S04]  /*4990*/  ISETP.LT.OR P1, PT, R66, 0x52, P1 ;  /* 0x000000524200780c */ /* 0x000fc80000f21670 */
[----:B------:R-:W-:Y:S02]  /*49a0*/  FSEL R61, R61, -INF , !P1 ;  /* 0xff8000003d3d7808 */ /* 0x000fe40004800000 */
[----:B------:R-:W-:Y:S02]  /*49b0*/  ISETP.NE.AND P1, PT, R107, RZ, PT ;  /* 0x000000ff6b00720c */ /* 0x000fe40003f25270 */
[----:B0-----:R-:W-:Y:S02]  /*49c0*/  FMNMX.FTZ R85, R9, R10, !PT ;  /* 0x0000000a09557209 */ /* 0x001fe40007810000 */
[----:B------:R-:W-:-:S03]  /*49d0*/  ISETP.GT.AND P1, PT, R68, 0x58, !P1 ;  /* 0x000000584400780c */ /* 0x000fc60004f24270 */
[----:B------:R-:W0:Y:S01]  /*49e0*/  SHFL.BFLY PT, R10, R85, 0x1, 0x1f ;  /* 0x0c201f00550a7f89 */ /* 0x000e2200000e0000 */
[----:B------:R-:W-:-:S04]  /*49f0*/  ISETP.LT.OR P1, PT, R66, 0x59, P1 ;  /* 0x000000594200780c */ /* 0x000fc80000f21670 */
[----:B------:R-:W-:Y:S02]  /*4a00*/  FSEL R62, R62, -INF , !P1 ;  /* 0xff8000003e3e7808 */ /* 0x000fe40004800000 */
[----:B------:R-:W-:Y:S02]  /*4a10*/  ISETP.GT.AND P1, PT, R68, 0x59, !P2 ;  /* 0x000000594400780c */ /* 0x000fe40005724270 */
[----:B------:R-:W-:Y:S02]  /*4a20*/  ISETP.NE.AND P2, PT, R117, RZ, PT ;  /* 0x000000ff7500720c */ /* 0x000fe40003f45270 */
[----:B------:R-:W-:-:S04]  /*4a30*/  ISETP.LT.OR P1, PT, R66, 0x5a, P1 ;  /* 0x0000005a4200780c */ /* 0x000fc80000f21670 */
[----:B------:R-:W-:Y:S02]  /*4a40*/  FSEL R63, R63, -INF , !P1 ;  /* 0xff8000003f3f7808 */ /* 0x000fe40004800000 */
[----:B------:R-:W-:Y:S02]  /*4a50*/  ISETP.GT.AND P1, PT, R68, 0x60, !P6 ;  /* 0x000000604400780c */ /* 0x000fe40007724270 */
[----:B------:R-:W-:Y:S02]  /*4a60*/  ISETP.NE.AND P6, PT, R118, RZ, PT ;  /* 0x000000ff7600720c */ /* 0x000fe40003fc5270 */
[----:B------:R-:W-:Y:S02]  /*4a70*/  ISETP.LT.OR P1, PT, R66, 0x61, P1 ;  /* 0x000000614200780c */ /* 0x000fe40000f21670 */
[----:B0-----:R-:W-:Y:S02]  /*4a80*/  FMNMX.FTZ R10, R85, R10, !PT ;  /* 0x0000000a550a7209 */ /* 0x001fe40007810000 */
[----:B------:R-:W-:-:S02]  /*4a90*/  FSEL R40, R40, -INF , !P1 ;  /* 0xff80000028287808 */ /* 0x000fc40004800000 */
        /* <DEDUP_REMOVED lines=43> */
[----:B------:R-:W-:-:S04]  /*4d50*/  ISETP.LT.OR P1, PT, R66, 0x8a, P1 ;  /* 0x0000008a4200780c */ /* 0x000fc80000f21670 */
[----:B------:R-:W-:Y:S02]  /*4d60*/  FSEL R79, R102, -INF , !P1 ;  /* 0xff800000664f7808 */ /* 0x000fe40004800000 */
[----:B------:R-:W-:-:S04]  /*4d70*/  FSETP.NEU.FTZ.AND P1, PT, R10, -INF , PT ;  /* 0xff8000000a00780b */ /* 0x000fc80003f3d000 */
[----:B------:R-:W-:Y:S02]  /*4d80*/  FSEL R99, R99, RZ, P1 ;  /* 0x000000ff63637208 */ /* 0x000fe40000800000 */
[C---:B------:R-:W-:Y:S02]  /*4d90*/  ISETP.GT.AND P1, PT, R68.reuse, 0x90, !P2 ;  /* 0x000000904400780c */ /* 0x040fe40005724270 */
[----:B------:R-:W-:Y:S01]  /*4da0*/  ISETP.GT.AND P2, PT, R68, 0x99, !P6 ;  /* 0x000000994400780c */ /* 0x000fe20007744270 */
        /* <DEDUP_REMOVED lines=12> */
[C---:B------:R-:W-:Y:S01]  /*4e70*/  ISETP.LT.OR P1, PT, R66.reuse, 0x91, P1 ;  /* 0x000000914200780c */ /* 0x040fe20000f21670 */
        /* <DEDUP_REMOVED lines=45> */
[----:B------:R-:W-:-:S02]  /*5150*/  FMNMX.FTZ R9, R74, R9, !PT ;  /* 0x000000094a097209 */ /* 0x000fc40007810000 */
[----:B0-----:R-:W-:Y:S02]  /*5160*/  F2FP.SATFINITE.E4M3.F32.PACK_AB_MERGE_C R184, R86, R85, RZ ;  /* 0x0000005556b8723e */ /* 0x001fe400048070ff */
[----:B------:R-:W-:Y:S02]  /*5170*/  FMNMX.FTZ R70, R56, R9, !PT ;  /* 0x0000000938467209 */ /* 0x000fe40007810000 */
[----:B------:R-:W-:Y:S01]  /*5180*/  F2FP.SATFINITE.E4M3.F32.PACK_AB_MERGE_C R184, R84, R3, R184 ;  /* 0x0000000354b8723e */ /* 0x000fe200048070b8 */
[----:B------:R-:W-:Y:S01]  /*5190*/  MUFU.EX2 R88, R88 ;  /* 0x0000005800587308 */ /* 0x000fe20000000800 */
[----:B------:R-:W-:Y:S02]  /*51a0*/  FMNMX.FTZ R9, R57, R70, !PT ;  /* 0x0000004639097209 */ /* 0x000fe40007810000 */
[----:B------:R-:W-:Y:S02]  /*51b0*/  ISETP.NE.AND P6, PT, R191, 0x1, PT ;  /* 0x00000001bf00780c */ /* 0x000fe40003fc5270 */
[----:B------:R-:W-:-:S03]  /*51c0*/  FMNMX.FTZ R70, R58, R9, !PT ;  /* 0x000000093a467209 */ /* 0x000fc60007810000 */
[----:B------:R-:W-:Y:S01]  /*51d0*/  MUFU.EX2 R89, R89 ;  /* 0x0000005900597308 */ /* 0x000fe20000000800 */
[----:B------:R-:W-:Y:S01]  /*51e0*/  FMNMX.FTZ R9, R59, R70, !PT ;  /* 0x000000463b097209 */ /* 0x000fe20007810000 */
[--C-:B------:R-:W-:Y:S01]  /*51f0*/  FFMA.FTZ R70, R65, UR28, -R99.reuse ;  /* 0x0000001c41467c23 */ /* 0x100fe20008010863 */
[----:B------:R-:W-:-:S02]  /*5200*/  FFMA.FTZ R65, R50, UR28, -R99 ;  /* 0x0000001c32417c23 */ /* 0x000fc40008010863 */
[----:B------:R-:W-:-:S03]  /*5210*/  FMNMX.FTZ R96, R60, R9, !PT ;  /* 0x000000093c607209 */ /* 0x000fc60007810000 */
[----:B------:R-:W0:Y:S01]  /*5220*/  MUFU.EX2 R92, R92 ;  /* 0x0000005c005c7308 */ /* 0x000e220000000800 */
[----:B------:R-:W-:-:S04]  /*5230*/  FMNMX.FTZ R9, R61, R96, !PT ;  /* 0x000000603d097209 */ /* 0x000fc80007810000 */
[----:B------:R-:W-:-:S03]  /*5240*/  FMNMX.FTZ R96, R62, R9, !PT ;  /* 0x000000093e607209 */ /* 0x000fc60007810000 */
[----:B------:R-:W-:Y:S01]  /*5250*/  MUFU.EX2 R91, R91 ;  /* 0x0000005b005b7308 */ /* 0x000fe20000000800 */
[----:B------:R-:W-:Y:S01]  /*5260*/  FMNMX.FTZ R9, R63, R96, !PT ;  /* 0x000000603f097209 */ /* 0x000fe20007810000 */
[----:B------:R-:W-:Y:S01]  /*5270*/  FFMA.FTZ R96, R47, UR28, -R99 ;  /* 0x0000001c2f607c23 */ /* 0x000fe20008010863 */
[----:B------:R-:W-:Y:S02]  /*5280*/  FSEL R47, R27, -INF , !P4 ;  /* 0xff8000001b2f7808 */ /* 0x000fe40006000000 */
[----:B------:R-:W-:-:S03]  /*5290*/  FMNMX.FTZ R50, R40, R9, !PT ;  /* 0x0000000928327209 */ /* 0x000fc60007810000 */
[----:B------:R-:W-:Y:S01]  /*52a0*/  MUFU.EX2 R83, R83 ;  /* 0x0000005300537308 */ /* 0x000fe20000000800 */
[----:B------:R-:W-:Y:S01]  /*52b0*/  FMNMX.FTZ R9, R41, R50, !PT ;  /* 0x0000003229097209 */ /* 0x000fe20007810000 */
[----:B------:R-:W-:Y:S01]  /*52c0*/  FFMA.FTZ R50, R54, UR28, -R99 ;  /* 0x0000001c36327c23 */ /* 0x000fe20008010863 */
        /* <DEDUP_REMOVED lines=15> */
[----:B------:R-:W-:Y:S01]  /*53c0*/  FSEL R54, R24, -INF , !P1 ;  /* 0xff80000018367808 */ /* 0x000fe20004800000 */
[----:B------:R-:W-:Y:S01]  /*53d0*/  MUFU.EX2 R93, R93 ;  /* 0x0000005d005d7308 */ /* 0x000fe20000000800 */
[----:B------:R-:W-:-:S04]  /*53e0*/  FMNMX.FTZ R9, R79, R68, !PT ;  /* 0x000000444f097209 */ /* 0x000fc80007810000 */
[----:B------:R-:W-:-:S03]  /*53f0*/  FMNMX.FTZ R68, R54, R9, !PT ;  /* 0x0000000936447209 */ /* 0x000fc60007810000 */
[----:B------:R0:W-:Y:S01]  /*5400*/  MUFU.EX2 R24, R95 ;  /* 0x0000005f00187308 */ /* 0x0001e20000000800 */
[----:B------:R-:W-:-:S04]  /*5410*/  FMNMX.FTZ R68, R25, R68, !PT ;  /* 0x0000004419447209 */ /* 0x000fc80007810000 */
[----:B------:R-:W-:-:S03]  /*5420*/  FMNMX.FTZ R68, R47, R68, !PT ;  /* 0x000000442f447209 */ /* 0x000fc60007810000 */
[----:B------:R-:W-:Y:S01]  /*5430*/  MUFU.EX2 R67, R67 ;  /* 0x0000004300437308 */ /* 0x000fe20000000800 */
[----:B------:R-:W-:Y:S01]  /*5440*/  FMNMX.FTZ R68, R55, R68, !PT ;  /* 0x0000004437447209 */ /* 0x000fe20007810000 */
[----:B0-----:R-:W-:-:S04]  /*5450*/  FFMA.FTZ R95, R6, UR28, -R99 ;  /* 0x0000001c065f7c23 */ /* 0x001fc80008010863 */
        /* <DEDUP_REMOVED lines=11> */
[----:B------:R-:W-:-:S03]  /*5510*/  IMAD.U32 R46, RZ, RZ, UR28 ;  /* 0x0000001cff2e7e24 */ /* 0x000fc6000f8e00ff */
        /* <DEDUP_REMOVED lines=29> */
[----:B0-----:R-:W-:-:S01]  /*56f0*/  FFMA.FTZ R13, R56, UR28, -R46 ;  /* 0x0000001c380d7c23 */ /* 0x001fc2000801082e */
        /* <DEDUP_REMOVED lines=12> */
[----:B------:R-:W-:Y:S01]  /*57c0*/  FADD.FTZ R57, R87, R56 ;  /* 0x0000003857397221 */ /* 0x000fe20000010000 */
        /* <DEDUP_REMOVED lines=11> */
[--C-:B------:R-:W-:Y:S01]  /*5880*/  FFMA.FTZ R25, R25, UR28, -R46.reuse ;  /* 0x0000001c19197c23 */ /* 0x100fe2000801082e */
[----:B------:R-:W-:-:S05]  /*5890*/  FFMA.FTZ R47, R47, UR28, -R46 ;  /* 0x0000001c2f2f7c23 */ /* 0x000fca000801082e */
[----:B------:R-:W0:Y:S01]  /*58a0*/  MUFU.EX2 R7, R7 ;  /* 0x0000000700077308 */ /* 0x000e220000000800 */
[----:B-1----:R-:W-:-:S01]  /*58b0*/  FADD.FTZ R56, R66, R57 ;  /* 0x0000003942387221 */ /* 0x002fc20000010000 */
[----:B------:R-:W-:-:S03]  /*58c0*/  F2FP.SATFINITE.E4M3.F32.PACK_AB_MERGE_C R66, R99, R66, RZ ;  /* 0x000000426342723e */ /* 0x000fc600048070ff */
[----:B------:R-:W-:Y:S01]  /*58d0*/  FADD.FTZ R57, R99, R56 ;  /* 0x0000003863397221 */ /* 0x000fe20000010000 */
[----:B------:R-:W-:Y:S02]  /*58e0*/  F2FP.SATFINITE.E4M3.F32.PACK_AB_MERGE_C R185, R97, R6, R66 ;  /* 0x0000000661b9723e */ /* 0x000fe40004807042 */
[----:B------:R-:W1:Y:S01]  /*58f0*/  MUFU.EX2 R48, R48 ;  /* 0x0000003000307308 */ /* 0x000e620000000800 */
[----:B--2---:R-:W-:-:S01]  /*5900*/  FADD.FTZ R56, R4, R57 ;  /* 0x0000003904387221 */ /* 0x004fc20000010000 */
[----:B------:R-:W2:Y:S06]  /*5910*/  @P6 LDC R6, c[0x0][0x44c] ;  /* 0x00011300ff066b82 */ /* 0x000eac0000000800 */
[----:B------:R-:W3:Y:S01]  /*5920*/  MUFU.EX2 R49, R49 ;  /* 0x0000003100317308 */ /* 0x000ee20000000800 */
[----:B0-----:R-:W-:-:S07]  /*5930*/  FADD.FTZ R57, R7, R56 ;  /* 0x0000003807397221 */ /* 0x001fce0000010000 */
[----:B------:R-:W0:Y:S01]  /*5940*/  MUFU.EX2 R8, R8 ;  /* 0x0000000800087308 */ /* 0x000e220000000800 */
[----:B-1----:R-:W-:-:S07]  /*5950*/  FADD.FTZ R56, R48, R57 ;  /* 0x0000003930387221 */ /* 0x002fce0000010000 */
[----:B------:R-:W1:Y:S01]  /*5960*/  MUFU.EX2 R11, R11 ;  /* 0x0000000b000b7308 */ /* 0x000e620000000800 */
[----:B---3--:R-:W-:-:S01]  /*5970*/  FADD.FTZ R3, R49, R56 ;  /* 0x0000003831037221 */ /* 0x008fc20000010000 */
[----:B------:R-:W-:-:S04]  /*5980*/  F2FP.SATFINITE.E4M3.F32.PACK_AB_MERGE_C R49, R49, R48, RZ ;  /* 0x000000303131723e */ /* 0x000fc800048070ff */
[----:B------:R-:W-:Y:S01]  /*5990*/  F2FP.SATFINITE.E4M3.F32.PACK_AB_MERGE_C R187, R7, R4, R49 ;  /* 0x0000000407bb723e */ /* 0x000fe20004807031 */
[----:B--2---:R-:W-:Y:S01]  /*59a0*/  @P6 IMAD.HI.U32 R7, R6, UR37, RZ ;  /* 0x0000002506076c27 */ /* 0x004fe2000f8e00ff */
[----:B------:R2:W3:Y:S03]  /*59b0*/  MUFU.EX2 R101, R20 ;  /* 0x0000001400657308 */ /* 0x0004e60000000800 */
[----:B0-----:R-:W-:-:S01]  /*59c0*/  FADD.FTZ R56, R8, R3 ;  /* 0x0000000308387221 */ /* 0x001fc20000010000 */
[----:B------:R-:W-:-:S04]  /*59d0*/  IMAD.U32 R6, RZ, RZ, UR37 ;  /* 0x00000025ff067e24 */ /* 0x000fc8000f8e00ff */
[----:B------:R-:W0:Y:S01]  /*59e0*/  MUFU.EX2 R12, R12 ;  /* 0x0000000c000c7308 */ /* 0x000e220000000800 */
[----:B--2---:R-:W-:-:S01]  /*59f0*/  FFMA.FTZ R20, R60, UR28, -R46 ;  /* 0x0000001c3c147c23 */ /* 0x004fc2000801082e */
[----:B------:R-:W-:Y:S01]  /*5a00*/  FADD.FTZ R60, R92, R61 ;  /* 0x0000003d5c3c7221 */ /* 0x000fe20000010000 */
[----:B-1----:R-:W-:-:S01]  /*5a10*/  FADD.FTZ R3, R11, R56 ;  /* 0x000000380b037221 */ /* 0x002fc20000010000 */
[----:B------:R-:W-:Y:S02]  /*5a20*/  FFMA.FTZ R46, R55, UR28, -R46 ;  /* 0x0000001c372e7c23 */ /* 0x000fe4000801082e */
[----:B------:R-:W-:-:S01]  /*5a30*/  FADD.FTZ R61, R91, R60 ;  /* 0x0000003c5b3d7221 */ /* 0x000fc20000010000 */
[----:B------:R-:W-:Y:S01]  /*5a40*/  FADD.FTZ R56, R68, R3 ;  /* 0x0000000344387221 */ /* 0x000fe20000010000 */
[----:B------:R-:W1:Y:S01]  /*5a50*/  MUFU.EX2 R15, R15 ;  /* 0x0000000f000f7308 */ /* 0x000e620000000800 */
[C---:B---3--:R-:W-:Y:S01]  /*5a60*/  F2FP.SATFINITE.E4M3.F32.PACK_AB_MERGE_C R68, R101.reuse, R68, RZ ;  /* 0x000000446544723e */ /* 0x048fe200048070ff */
[----:B------:R-:W-:Y:S01]  /*5a70*/  FADD.FTZ R60, R94, R61 ;  /* 0x0000003d5e3c7221 */ /* 0x000fe20000010000 */
[----:B------:R-:W-:-:S02]  /*5a80*/  FADD.FTZ R3, R101, R56 ;  /* 0x0000003865037221 */ /* 0x000fc40000010000 */
[----:B------:R-:W-:Y:S01]  /*5a90*/  F2FP.SATFINITE.E4M3.F32.PACK_AB_MERGE_C R181, R11, R8, R68 ;  /* 0x000000080bb5723e */ /* 0x000fe20004807044 */
[----:B------:R-:W-:-:S01]  /*5aa0*/  FADD.FTZ R61, R83, R60 ;  /* 0x0000003c533d7221 */ /* 0x000fc20000010000 */
[----:B------:R-:W-:Y:S01]  /*5ab0*/  F2FP.SATFINITE.E4M3.F32.PACK_AB_MERGE_C R83, R82, R83, RZ ;  /* 0x000000535253723e */ /* 0x000fe200048070ff */
[----:B------:R-:W2:Y:S01]  /*5ac0*/  MUFU.EX2 R73, R73 ;  /* 0x0000004900497308 */ /* 0x000ea20000000800 */
[----:B0-----:R-:W-:-:S01]  /*5ad0*/  FADD.FTZ R56, R12, R3 ;  /* 0x000000030c387221 */ /* 0x001fc20000010000 */
[----:B------:R-:W-:Y:S01]  /*5ae0*/  FADD.FTZ R82, R82, R61 ;  /* 0x0000003d52527221 */ /* 0x000fe20000010000 */
[----:B------:R-:W0:Y:S01]  /*5af0*/  @P6 LDC R8, c[0x0][0x450] ;  /* 0x00011400ff086b82 */ /* 0x000e220000000800 */
[----:B------:R-:W-:Y:S02]  /*5b00*/  F2FP.SATFINITE.E4M3.F32.PACK_AB_MERGE_C R180, R94, R91, R83 ;  /* 0x0000005b5eb4723e */ /* 0x000fe40004807053 */
[----:B------:R-:W-:Y:S02]  /*5b10*/  FADD.FTZ R57, R81, R82 ;  /* 0x0000005251397221 */ /* 0x000fe40000010000 */
[----:B------:R-:W3:Y:S01]  /*5b20*/  MUFU.EX2 R74, R74 ;  /* 0x0000004a004a7308 */ /* 0x000ee20000000800 */
[----:B-1----:R-:W-:-:S01]  /*5b30*/  FADD.FTZ R56, R15, R56 ;  /* 0x000000380f387221 */ /* 0x002fc20000010000 */
[----:B------:R-:W-:-:S04]  /*5b40*/  FADD.FTZ R57, R80, R57 ;  /* 0x0000003950397221 */ /* 0x000fc80000010000 */
[----:B------:R-:W-:Y:S01]  /*5b50*/  FADD.FTZ R60, R78, R57 ;  /* 0x000000394e3c7221 */ /* 0x000fe20000010000 */
[----:B------:R-:W-:Y:S01]  /*5b60*/  F2FP.SATFINITE.E4M3.F32.PACK_AB_MERGE_C R78, R93, R78, RZ ;  /* 0x0000004e5d4e723e */ /* 0x000fe200048070ff */
[----:B------:R-:W1:Y:S01]  /*5b70*/  MUFU.EX2 R13, R13 ;  /* 0x0000000d000d7308 */ /* 0x000e620000000800 */
[----:B--2---:R-:W-:-:S01]  /*5b80*/  FADD.FTZ R3, R73, R56 ;  /* 0x0000003849037221 */ /* 0x004fc20000010000 */
[----:B------:R-:W-:Y:S01]  /*5b90*/  FADD.FTZ R60, R93, R60 ;  /* 0x0000003c5d3c7221 */ /* 0x000fe20000010000 */
[----:B------:R-:W-:-:S03]  /*5ba0*/  F2FP.SATFINITE.E4M3.F32.PACK_AB_MERGE_C R182, R80, R81, R78 ;  /* 0x0000005150b6723e */ /* 0x000fc6000480704e */
[----:B------:R-:W-:Y:S01]  /*5bb0*/  FADD.FTZ R57, R67, R60 ;  /* 0x0000003c43397221 */ /* 0x000fe20000010000 */
[----:B------:R-:W-:Y:S01]  /*5bc0*/  F2FP.SATFINITE.E4M3.F32.PACK_AB_MERGE_C R60, R65, R64, RZ ;  /* 0x00000040413c723e */ /* 0x000fe200048070ff */
[----:B------:R-:W2:Y:S01]  /*5bd0*/  MUFU.EX2 R14, R14 ;  /* 0x0000000e000e7308 */ /* 0x000ea20000000800 */
[----:B---3--:R-:W-:-:S01]  /*5be0*/  FADD.FTZ R56, R74, R3 ;  /* 0x000000034a387221 */ /* 0x008fc20000010000 */
[C---:B------:R-:W-:Y:S01]  /*5bf0*/  FADD.FTZ R57, R70.reuse, R57 ;  /* 0x0000003946397221 */ /* 0x040fe20000010000 */
[----:B------:R-:W-:Y:S02]  /*5c00*/  F2FP.SATFINITE.E4M3.F32.PACK_AB_MERGE_C R176, R70, R67, R60 ;  /* 0x0000004346b0723e */ /* 0x000fe4000480703c */
[----:B0-----:R-:W-:Y:S01]  /*5c10*/  @P6 SHF.R.U32.HI R6, RZ, R8, R7 ;  /* 0x00000008ff066219 */ /* 0x001fe20000011607 */
[----:B------:R-:W-:-:S01]  /*5c20*/  FADD.FTZ R64, R64, R57 ;  /* 0x0000003940407221 */ /* 0x000fc20000010000 */
[----:B------:R-:W-:Y:S01]  /*5c30*/  F2FP.SATFINITE.E4M3.F32.PACK_AB_MERGE_C R57, R51, R52, RZ ;  /* 0x000000343339723e */ /* 0x000fe200048070ff */
[----:B------:R-:W0:Y:S01]  /*5c40*/  MUFU.EX2 R58, R58 ;  /* 0x0000003a003a7308 */ /* 0x000e220000000800 */
[----:B-1----:R-:W-:-:S01]  /*5c50*/  FADD.FTZ R3, R13, R56 ;  /* 0x000000380d037221 */ /* 0x002fc20000010000 */
[----:B------:R-:W-:Y:S01]  /*5c60*/  FADD.FTZ R65, R65, R64 ;  /* 0x0000004041417221 */ /* 0x000fe20000010000 */
[----:B------:R-:W-:Y:S01]  /*5c70*/  F2FP.SATFINITE.E4M3.F32.PACK_AB_MERGE_C R178, R53, R50, R57 ;  /* 0x0000003235b2723e */ /* 0x000fe20004807039 */
[----:B------:R-:W-:Y:S01]  /*5c80*/  IMAD.IADD R105, R105, 0x1, R6 ;  /* 0x0000000169697824 */ /* 0x000fe200078e0206 */
[----:B------:R-:W-:Y:S01]  /*5c90*/  LOP3.LUT P6, RZ, R2, 0x8, RZ, 0xc0, !PT ;  /* 0x0000000802ff7812 */ /* 0x000fe200078cc0ff */
[----:B------:R-:W-:Y:S01]  /*5ca0*/  FADD.FTZ R60, R50, R65 ;  /* 0x00000041323c7221 */ /* 0x000fe20000010000 */
[----:B------:R-:W-:Y:S01]  /*5cb0*/  F2FP.SATFINITE.E4M3.F32.PACK_AB_MERGE_C R73, R74, R73, RZ ;  /* 0x000000494a49723e */ /* 0x000fe200048070ff */
[----:B------:R-:W1:Y:S01]  /*5cc0*/  MUFU.EX2 R59, R59 ;  /* 0x0000003b003b7308 */ /* 0x000e620000000800 */
[----:B--2---:R-:W-:-:S01]  /*5cd0*/  FADD.FTZ R3, R14, R3 ;  /* 0x000000030e037221 */ /* 0x004fc20000010000 */
[----:B------:R-:W-:Y:S01]  /*5ce0*/  FADD.FTZ R53, R53, R60 ;  /* 0x0000003c35357221 */ /* 0x000fe20000010000 */
[----:B------:R-:W-:Y:S01]  /*5cf0*/  VIADD R7, R105, UR7 ;  /* 0x0000000769077c36 */ /* 0x000fe20008000000 */
[----:B------:R-:W-:Y:S01]  /*5d00*/  F2FP.SATFINITE.E4M3.F32.PACK_AB_MERGE_C R183, R15, R12, R73 ;  /* 0x0000000c0fb7723e */ /* 0x000fe20004807049 */
[----:B------:R-:W-:-:S02]  /*5d10*/  VIADD R8, R104, 0xfffffffe ;  /* 0xfffffffe68087836 */ /* 0x000fc40000000000 */
[----:B------:R-:W-:Y:S01]  /*5d20*/  FADD.FTZ R52, R52, R53 ;  /* 0x0000003534347221 */ /* 0x000fe20000010000 */
[----:B------:R-:W-:Y:S01]  /*5d30*/  F2FP.SATFINITE.E4M3.F32.PACK_AB_MERGE_C R53, R39, R26, RZ ;  /* 0x0000001a2735723e */ /* 0x000fe200048070ff */
[----:B------:R-:W2:Y:S01]  /*5d40*/  MUFU.EX2 R20, R20 ;  /* 0x0000001400147308 */ /* 0x000ea20000000800 */
[----:B0-----:R-:W-:-:S01]  /*5d50*/  FADD.FTZ R56, R58, R3 ;  /* 0x000000033a387221 */ /* 0x001fc20000010000 */
[----:B------:R-:W-:Y:S01]  /*5d60*/  FADD.FTZ R51, R51, R52 ;  /* 0x0000003433337221 */ /* 0x000fe20000010000 */
[----:B------:R-:W-:-:S05]  /*5d70*/  R2UR UR10, R7 ;  /* 0x00000000070a72ca */ /* 0x000fca00000e0000 */
        /* <DEDUP_REMOVED lines=11> */
[----:B--2---:R-:W-:Y:S01]  /*5e30*/  F2FP.SATFINITE.E4M3.F32.PACK_AB_MERGE_C R172, R27, R24, R53 ;  /* 0x000000181bac723e */ /* 0x004fe20004807035 */
[----:B------:R-:W-:-:S04]  /*5e40*/  FADD.FTZ R24, R24, R51 ;  /* 0x0000003318187221 */ /* 0x000fc80000010000 */
[----:B------:R-:W-:Y:S02]  /*5e50*/  FADD.FTZ R27, R27, R24 ;  /* 0x000000181b1b7221 */ /* 0x000fe40000010000 */
        /* <DEDUP_REMOVED lines=20> */
[----:B------:R-:W2:Y:S01]  /*5fa0*/  MUFU.EX2 R45, R45 ;  /* 0x0000002d002d7308 */ /* 0x000ea20000000800 */
[----:B-1----:R-:W-:Y:S01]  /*5fb0*/  F2FP.SATFINITE.E4M3.F32.PACK_AB_MERGE_C R174, R38, R37, R27 ;  /* 0x0000002526ae723e */ /* 0x002fe2000480701b */
[----:B------:R-:W-:-:S04]  /*5fc0*/  FADD.FTZ R37, R37, R48 ;  /* 0x0000003025257221 */ /* 0x000fc80000010000 */
[----:B------:R-:W-:Y:S02]  /*5fd0*/  FADD.FTZ R37, R38, R37 ;  /* 0x0000002526257221 */ /* 0x000fe40000010000 */
[----:B------:R-:W1:Y:S01]  /*5fe0*/  MUFU.EX2 R69, R69 ;  /* 0x0000004500457308 */ /* 0x000e620000000800 */
[----:B0-----:R-:W-:-:S01]  /*5ff0*/  FADD.FTZ R4, R44, R43 ;  /* 0x0000002b2c047221 */ /* 0x001fc20000010000 */
[----:B------:R-:W-:-:S04]  /*6000*/  FADD.FTZ R36, R36, R37 ;  /* 0x0000002524247221 */ /* 0x000fc80000010000 */
[----:B------:R-:W-:Y:S02]  /*6010*/  FADD.FTZ R35, R35, R36 ;  /* 0x0000002423237221 */ /* 0x000fe40000010000 */
[----:B------:R-:W-:Y:S01]  /*6020*/  MUFU.EX2 R32, R32 ;  /* 0x0000002000207308 */ /* 0x000fe20000000800 */
[----:B--2---:R-:W-:-:S07]  /*6030*/  FADD.FTZ R4, R45, R4 ;  /* 0x000000042d047221 */ /* 0x004fce0000010000 */
[----:B------:R-:W0:Y:S01]  /*6040*/  MUFU.EX2 R31, R31 ;  /* 0x0000001f001f7308 */ /* 0x000e220000000800 */
[----:B-1----:R-:W-:-:S07]  /*6050*/  FADD.FTZ R3, R69, R4 ;  /* 0x0000000445037221 */ /* 0x002fce0000010000 */
[----:B------:R-:W1:Y:S08]  /*6060*/  MUFU.EX2 R50, R71 ;  /* 0x0000004700327308 */ /* 0x000e700000000800 */
[----:B------:R-:W-:Y:S01]  /*6070*/  MUFU.EX2 R34, R34 ;  /* 0x0000002200227308 */ /* 0x000fe20000000800 */
[----:B0-----:R-:W-:-:S07]  /*6080*/  F2FP.SATFINITE.E4M3.F32.PACK_AB_MERGE_C R4, R31, R32, RZ ;  /* 0x000000201f04723e */ /* 0x001fce00048070ff */
[----:B------:R-:W0:Y:S01]  /*6090*/  MUFU.EX2 R33, R33 ;  /* 0x0000002100217308 */ /* 0x000e220000000800 */
[C---:B-1----:R-:W-:Y:S01]  /*60a0*/  F2FP.SATFINITE.E4M3.F32.PACK_AB_MERGE_C R69, R50.reuse, R69, RZ ;  /* 0x000000453245723e */ /* 0x042fe200048070ff */
[----:B------:R-:W-:-:S03]  /*60b0*/  FADD.FTZ R50, R50, R3 ;  /* 0x0000000332327221 */ /* 0x000fc60000010000 */
[----:B------:R-:W-:-:S03]  /*60c0*/  F2FP.SATFINITE.E4M3.F32.PACK_AB_MERGE_C R175, R45, R44, R69 ;  /* 0x0000002c2daf723e */ /* 0x000fc60004807045 */
[----:B------:R-:W1:Y:S08]  /*60d0*/  MUFU.EX2 R75, R75 ;  /* 0x0000004b004b7308 */ /* 0x000e700000000800 */
[----:B------:R-:W2:Y:S01]  /*60e0*/  MUFU.EX2 R76, R76 ;  /* 0x0000004c004c7308 */ /* 0x000ea20000000800 */
[----:B0-----:R-:W-:Y:S01]  /*60f0*/  F2FP.SATFINITE.E4M3.F32.PACK_AB_MERGE_C R168, R33, R34, R4 ;  /* 0x0000002221a8723e */ /* 0x001fe20004807004 */
[----:B------:R-:W-:-:S04]  /*6100*/  FADD.FTZ R34, R34, R35 ;  /* 0x0000002322227221 */ /* 0x000fc80000010000 */
[----:B------:R-:W-:Y:S02]  /*6110*/  FADD.FTZ R33, R33, R34 ;  /* 0x0000002221217221 */ /* 0x000fe40000010000 */
[----:B------:R-:W0:Y:S01]  /*6120*/  MUFU.EX2 R77, R77 ;  /* 0x0000004d004d7308 */ /* 0x000e220000000800 */
[----:B-1----:R-:W-:-:S01]  /*6130*/  FADD.FTZ R3, R75, R50 ;  /* 0x000000324b037221 */ /* 0x002fc20000010000 */
[----:B------:R-:W-:-:S04]  /*6140*/  FADD.FTZ R32, R32, R33 ;  /* 0x0000002120207221 */ /* 0x000fc80000010000 */
[----:B------:R-:W-:Y:S02]  /*6150*/  FADD.FTZ R31, R31, R32 ;  /* 0x000000201f1f7221 */ /* 0x000fe40000010000 */
        /* <DEDUP_REMOVED lines=12> */
[----:B------:R-:W2:Y:S01]  /*6220*/  MUFU.EX2 R25, R25 ;  /* 0x0000001900197308 */ /* 0x000ea20000000800 */
[----:B-1----:R-:W-:Y:S01]  /*6230*/  F2FP.SATFINITE.E4M3.F32.PACK_AB_MERGE_C R170, R29, R30, R4 ;  /* 0x0000001e1daa723e */ /* 0x002fe20004807004 */
[----:B------:R-:W-:-:S04]  /*6240*/  FADD.FTZ R30, R30, R31 ;  /* 0x0000001f1e1e7221 */ /* 0x000fc80000010000 */
[----:B------:R-:W-:Y:S02]  /*6250*/  FADD.FTZ R29, R29, R30 ;  /* 0x0000001e1d1d7221 */ /* 0x000fe40000010000 */
[----:B------:R-:W1:Y:S01]  /*6260*/  MUFU.EX2 R47, R47 ;  /* 0x0000002f002f7308 */ /* 0x000e620000000800 */
[----:B0-----:R-:W-:-:S01]  /*6270*/  FADD.FTZ R4, R54, R3 ;  /* 0x0000000336047221 */ /* 0x001fc20000010000 */
[----:B------:R-:W-:-:S06]  /*6280*/  FADD.FTZ R28, R28, R29 ;  /* 0x0000001d1c1c7221 */ /* 0x000fcc0000010000 */
[----:B------:R-:W0:Y:S01]  /*6290*/  MUFU.EX2 R46, R46 ;  /* 0x0000002e002e7308 */ /* 0x000e220000000800 */
[----:B--2---:R-:W-:-:S04]  /*62a0*/  FADD.FTZ R4, R25, R4 ;  /* 0x0000000419047221 */ /* 0x004fc80000010000 */
[----:B-1----:R-:W-:Y:S01]  /*62b0*/  FADD.FTZ R3, R47, R4 ;  /* 0x000000042f037221 */ /* 0x002fe20000010000 */
[----:B------:R-:W-:-:S01]  /*62c0*/  FADD.FTZ R4, R95, R28 ;  /* 0x0000001c5f047221 */ /* 0x000fc20000010000 */
[C---:B0-----:R-:W-:Y:S02]  /*62d0*/  F2FP.SATFINITE.E4M3.F32.PACK_AB_MERGE_C R6, R46.reuse, R47, RZ ;  /* 0x0000002f2e06723e */ /* 0x041fe400048070ff */
[----:B------:R-:W-:-:S02]  /*62e0*/  FADD.FTZ R3, R46, R3 ;  /* 0x000000032e037221 */ /* 0x000fc40000010000 */
[----:B------:R-:W-:Y:S01]  /*62f0*/  F2FP.SATFINITE.E4M3.F32.PACK_AB_MERGE_C R171, R25, R54, R6 ;  /* 0x0000003619ab723e */ /* 0x000fe20004807006 */
[----:B------:R-:W-:Y:S06]  /*6300*/  @!P6 BRA `(.L_x_7994) ;  /* 0x000000000054e947 */ /* 0x000fec0003800000 */
[C---:B------:R-:W-:Y:S01]  /*6310*/  ISETP.GT.AND P1, PT, R105.reuse, RZ, PT ;  /* 0x000000ff6900720c */ /* 0x040fe20003f24270 */
[----:B------:R-:W-:-:S05]  /*6320*/  VIADD R6, R105, 0xffffffff ;  /* 0xffffffff69067836 */ /* 0x000fca0000000000 */
[----:B------:R-:W-:-:S07]  /*6330*/  R2UR UR11, R6 ;  /* 0x00000000060b72ca */ /* 0x000fce00000e0000 */
[----:B------:R-:W-:Y:S08]  /*6340*/  @P1 BRA `(.L_x_7995) ;  /* 0x0000000000241947 */ /* 0x000ff00003800000 */
[----:B------:R-:W-:Y:S01]  /*6350*/  R2UR UR11, R105 ;  /* 0x00000000690b72ca */ /* 0x000fe200000e0000 */
[----:B------:R-:W-:Y:S02]  /*6360*/  ULDC UR14, c[0x0][0x9e4] ;  /* 0x00027900000e7ab9 */ /* 0x000fe40000000800 */
[----:B------:R-:W-:-:S10]  /*6370*/  UISETP.NE.AND UP0, UPT, UR14, 0x1, UPT ;  /* 0x000000010e00788c */ /* 0x000fd4000bf05270 */
[----:B------:R-:W-:Y:S01]  /*6380*/  UIADD3 UR11, -UR11, URZ, URZ ;  /* 0x0000003f0b0b7290 */ /* 0x000fe2000fffe13f */
[----:B------:R-:W-:-:S03]  /*6390*/  @UP0 ULDC.64 UR18, c[0x0][0x9e8] ;  /* 0x00027a0000120ab9 */ /* 0x000fc60000000a00 */
[----:B------:R-:W-:-:S04]  /*63a0*/  UIMAD.WIDE.U32 UR6, UR11, UR18, URZ ;  /* 0x000000120b0672a5 */ /* 0x000fc8000f8e003f */
[----:B------:R-:W-:-:S04]  /*63b0*/  @UP0 USHF.R.U32.HI UR11, URZ, UR19, UR7 ;  /* 0x000000133f0b0299 */ /* 0x000fc80008011607 */
[----:B------:R-:W-:Y:S01]  /*63c0*/  ULOP3.LUT UR11, URZ, UR11, URZ, 0x33, !UPT ;  /* 0x0000000b3f0b7292 */ /* 0x000fe2000f8e333f */
[----:B------:R-:W-:Y:S11]  /*63d0*/  BRA `(.L_x_7996) ;  /* 0x0000000000147947 */ /* 0x000ff60003800000 */
.L_x_7995:
[----:B------:R-:W-:Y:S02]  /*63e0*/  ULDC UR14, c[0x0][0x9e4] ;  /* 0x00027900000e7ab9 */ /* 0x000fe40000000800 */
[----:B------:R-:W-:-:S11]  /*63f0*/  UISETP.NE.AND UP0, UPT, UR14, 0x1, UPT ;  /* 0x000000010e00788c */ /* 0x000fd6000bf05270 */
[----:B------:R-:W-:Y:S02]  /*6400*/  @UP0 ULDC.64 UR18, c[0x0][0x9e8] ;  /* 0x00027a0000120ab9 */ /* 0x000fe40000000a00 */
[----:B------:R-:W-:-:S04]  /*6410*/  UIMAD.WIDE.U32 UR6, UR11, UR18, URZ ;  /* 0x000000120b0672a5 */ /* 0x000fc8000f8e003f */
[----:B------:R-:W-:-:S12]  /*6420*/  @UP0 USHF.R.U32.HI UR11, URZ, UR19, UR7 ;  /* 0x000000133f0b0299 */ /* 0x000fd80008011607 */
.L_x_7996:
[----:B------:R-:W-:-:S04]  /*6430*/  UIMAD UR11, UR11, UR14, UR14 ;  /* 0x0000000e0b0b72a4 */ /* 0x000fc8000f8e020e */
[----:B------:R-:W-:-:S04]  /*6440*/  UISETP.LT.AND UP0, UPT, UR10, UR11, UPT ;  /* 0x0000000b0a00728c */ /* 0x000fc8000bf01270 */
[----:B------:R-:W-:-:S12]  /*6450*/  USEL UR10, UR10, UR11, UP0 ;  /* 0x0000000b0a0a7287 */ /* 0x000fd80008000000 */
.L_x_7994:
[----:B------:R-:W-:Y:S01]  /*6460*/  UIMAD.WIDE UR6, UR10, 0x66666667, URZ ;  /* 0x666666670a0678a5 */ /* 0x000fe2000f8e023f */
[----:B------:R-:W-:Y:S02]  /*6470*/  CS2R R86, SRZ ;  /* 0x0000000000567805 */ /* 0x000fe4000001ff00 */
[----:B------:R-:W-:Y:S02]  /*6480*/  CS2R R84, SRZ ;  /* 0x0000000000547805 */ /* 0x000fe4000001ff00 */
[----:B------:R-:W-:Y:S01]  /*6490*/  CS2R R82, SRZ ;  /* 0x0000000000527805 */ /* 0x000fe2000001ff00 */
[----:B------:R-:W-:Y:S01]  /*64a0*/  USHF.R.U32.HI UR6, URZ, 0x1f, UR7 ;  /* 0x0000001f3f067899 */ /* 0x000fe20008011607 */
[----:B------:R-:W-:Y:S02]  /*64b0*/  CS2R R80, SRZ ;  /* 0x0000000000507805 */ /* 0x000fe4000001ff00 */
[----:B------:R-:W-:Y:S02]  /*64c0*/  CS2R R78, SRZ ;  /* 0x00000000004e7805 */ /* 0x000fe4000001ff00 */
[----:B------:R-:W-:Y:S01]  /*64d0*/  CS2R R76, SRZ ;  /* 0x00000000004c7805 */ /* 0x000fe2000001ff00 */
[----:B------:R-:W-:Y:S01]  /*64e0*/  ULEA.HI.SX32 UR6, UR7, UR6, 0x1a ;  /* 0x0000000607067291 */ /* 0x000fe2000f8fd23f */
        /* <DEDUP_REMOVED lines=39> */
.L_x_8016:
[----:B------:R-:W-:Y:S01]  /*6760*/  ISETP.NE.AND P2, PT, RZ, UR42, PT ;  /* 0x0000002aff007c0c */ /* 0x000fe2000bf45270 */
[----:B------:R-:W-:-:S04]  /*6770*/  UISETP.NE.AND UP0, UPT, UR33, 0x1, UPT ;  /* 0x000000012100788c */ /* 0x000fc8000bf05270 */
[----:B------:R-:W-:-:S04]  /*6780*/  USEL UR45, URZ, 0x1, UP0 ;  /* 0x000000013f2d7887 */ /* 0x000fc80008000000 */
[----:B------:R-:W-:-:S04]  /*6790*/  ULOP3.LUT UR45, UR34, UR45, URZ, 0x3c, !UPT ;  /* 0x0000002d222d7292 */ /* 0x000fc8000f8e3c3f */
[----:B------:R-:W-:Y:S08]  /*67a0*/  @P2 BRA `(.L_x_7998) ;  /* 0x0000000000382947 */ /* 0x000ff00003800000 */
[----:B------:R-:W-:Y:S05]  /*67b0*/  @!P0 BRA `(.L_x_7999) ;  /* 0x0000000000048947 */ /* 0x000fea0003800000 */
[----:B------:R-:W-:Y:S01]  /*67c0*/  BPT.TRAP 0x1 ;  /* 0x000000040000795c */ /* 0x000fe20000300000 */
.L_x_7999:
        /* <DEDUP_REMOVED lines=9> */
.L_x_8000:
[----:B-1----:R-:W-:Y:S05]  /*6860*/  @P1 BRA `(.L_x_7998) ;  /* 0x0000000000081947 */ /* 0x002fea0003800000 */
[----:B------:R-:W1:Y:S02]  /*6870*/  SYNCS.PHASECHK.TRANS64.TRYWAIT P1, [UR6+0x22830], R9 ;  /* 0x02283009ff0075a7 */ /* 0x000e640008020146 */
[----:B-1----:R-:W-:Y:S05]  /*6880*/  @!P1 BRA `(.L_x_8001) ;  /* 0x0000016000289947 */ /* 0x002fea0003800000 */
.L_x_7998:
[----:B-1----:R-:W1:Y:S01]  /*6890*/  S2R R10, SR_TID.X ;  /* 0x00000000000a7919 */ /* 0x002e620000002100 */
[----:B------:R-:W-:Y:S01]  /*68a0*/  R2UR UR35, R5 ;  /* 0x00000000052372ca */ /* 0x000fe200000e0000 */
        /* <DEDUP_REMOVED lines=130> */
.L_x_8003:
[----:B------:R-:W-:Y:S01]  /*70d0*/  ULEA UR6, UR33, UR43, 0x3 ;  /* 0x0000002b21067291 */ /* 0x000fe2000f8e183f */
[----:B------:R-:W-:-:S05]  /*70e0*/  IMAD.U32 R9, RZ, RZ, UR34 ;  /* 0x00000022ff097e24 */ /* 0x000fca000f8e00ff */
[----:B------:R-:W-:-:S04]  /*70f0*/  SHF.L.U32 R9, R9, 0x1f, RZ ;  /* 0x0000001f09097819 */ /* 0x000fc800000006ff */
[----:B------:R0:W1:Y:S01]  /*7100*/  SYNCS.PHASECHK.TRANS64.TRYWAIT P1, [UR6+0x22850], R9 ;  /* 0x02285009ff0075a7 */ /* 0x0000620008020146 */
[----:B------:R-:W-:Y:S05]  /*7110*/  @!P0 BRA `(.L_x_8004) ;  /* 0x0000000000048947 */ /* 0x000fea0003800000 */
[----:B------:R-:W-:Y:S01]  /*7120*/  BPT.TRAP 0x1 ;  /* 0x000000040000795c */ /* 0x000fe20000300000 */
.L_x_8004:
[----:B-1----:R-:W-:Y:S05]  /*7130*/  @P1 BRA `(.L_x_8002) ;  /* 0x0000000000081947 */ /* 0x002fea0003800000 */
[----:B------:R-:W1:Y:S02]  /*7140*/  SYNCS.PHASECHK.TRANS64.TRYWAIT P1, [UR6+0x22850], R9 ;  /* 0x02285009ff0075a7 */ /* 0x000e640008020146 */
[----:B-1----:R-:W-:Y:S05]  /*7150*/  @!P1 BRA `(.L_x_8005) ;  /* 0x00000158000c9947 */ /* 0x002fea0003800000 */
.L_x_8002:
        /* <DEDUP_REMOVED lines=12> */
[----:B-1----:R-:W-:-:S04]  /*7220*/  SHF.R.U32.HI R10, RZ, 0x7, R10 ;  /* 0x00000007ff0a7819 */ /* 0x002fc8000001160a */
[----:B0-----:R-:W-:Y:S01]  /*7230*/  IADD3 R9, -R10, 0xb, RZ ;  /* 0x0000000b0a097810 */ /* 0x001fe20007ffe1ff */
[----:B------:R-:W-:Y:S02]  /*7240*/  WARPGROUP.DEPBAR.LE gsb0, 0x0 ;  /* 0x00008000000079c5 */ /* 0x000fe40000010000 */
[----:B------:R-:W-:-:S06]  /*7250*/  WARPGROUP.ARRIVE ;  /* 0x00000000000079c5 */ /* 0x000fcc0000000000 */
        /* <DEDUP_REMOVED lines=20> */
.L_x_8006:
[----:B------:R-:W-:Y:S01]  /*73a0*/  ISETP.NE.AND P2, PT, R191, 0x1, PT ;  /* 0x00000001bf00780c */ /* 0x000fe20003f45270 */
[C---:B------:R-:W-:Y:S01]  /*73b0*/  FMUL.FTZ R21, R0.reuse, R167 ;  /* 0x000000a700157220 */ /* 0x040fe20000410000 */
[C---:B------:R-:W-:Y:S01]  /*73c0*/  FMUL.FTZ R167, R0.reuse, R88 ;  /* 0x0000005800a77220 */ /* 0x040fe20000410000 */
[C---:B------:R-:W-:Y:S01]  /*73d0*/  FMUL.FTZ R168, R0.reuse, R89 ;  /* 0x0000005900a87220 */ /* 0x040fe20000410000 */
[C---:B------:R-:W-:Y:S01]  /*73e0*/  FMUL.FTZ R12, R0.reuse, R158 ;  /* 0x0000009e000c7220 */ /* 0x040fe20000410000 */
[----:B------:R-:W-:Y:S02]  /*73f0*/  VIADD R173, R19, UR37 ;  /* 0x0000002513ad7c36 */ /* 0x000fe40008000000 */
[C---:B------:R-:W-:Y:S01]  /*7400*/  FMUL.FTZ R158, R0.reuse, R164 ;  /* 0x000000a4009e7220 */ /* 0x040fe20000410000 */
[C---:B------:R-:W-:Y:S01]  /*7410*/  FMUL.FTZ R164, R0.reuse, R112 ;  /* 0x0000007000a47220 */ /* 0x040fe20000410000 */
[C---:B------:R-:W-:Y:S01]  /*7420*/  FMUL.FTZ R112, R0.reuse, R90 ;  /* 0x0000005a00707220 */ /* 0x040fe20000410000 */
[C---:B0-----:R-:W-:Y:S01]  /*7430*/  FMUL.FTZ R9, R0.reuse, R154 ;  /* 0x0000009a00097220 */ /* 0x041fe20000410000 */
[----:B------:R-:W0:Y:S01]  /*7440*/  LDC R90, c[0x0][0x288] ;  /* 0x0000a200ff5a7b82 */ /* 0x000e220000000800 */
[C---:B------:R-:W-:Y:S01]  /*7450*/  FMUL.FTZ R154, R0.reuse, R156 ;  /* 0x0000009c009a7220 */ /* 0x040fe20000410000 */
[C---:B------:R-:W-:Y:S01]  /*7460*/  FMUL.FTZ R156, R0.reuse, R160 ;  /* 0x000000a0009c7220 */ /* 0x040fe20000410000 */
[C---:B------:R-:W-:Y:S01]  /*7470*/  FMUL.FTZ R160, R0.reuse, R136 ;  /* 0x0000008800a07220 */ /* 0x040fe20000410000 */
[----:B------:R-:W-:Y:S01]  /*7480*/  ULEA UR6, UR44, UR43, 0x3 ;  /* 0x0000002b2c067291 */ /* 0x000fe2000f8e183f */
        /* <DEDUP_REMOVED lines=11> */
[----:B------:R-:W2:Y:S01]  /*7540*/  @P2 LDC R89, c[0x0][0x450] ;  /* 0x00011400ff592b82 */ /* 0x000ea20000000800 */
        /* <DEDUP_REMOVED lines=12> */
[----:B------:R-:W-:Y:S01]  /*7610*/  UIADD3 UR6, UR6, 0x22840, URZ ;  /* 0x0002284006067890 */ /* 0x000fe2000fffe03f */
[C---:B------:R-:W-:Y:S01]  /*7620*/  FMUL.FTZ R141, R0.reuse, R147 ;  /* 0x00000093008d7220 */ /* 0x040fe20000410000 */
[----:B------:R-:W-:Y:S01]  /*7630*/  FMUL.FTZ R143, R0, R151 ;  /* 0x00000097008f7220 */ /* 0x000fe20000410000 */
[----:B-1----:R-:W-:-:S04]  /*7640*/  @P2 IMAD.HI.U32 R88, R173, R88, RZ ;  /* 0x00000058ad582227 */ /* 0x002fc800078e00ff */
[C---:B------:R-:W-:Y:S01]  /*7650*/  FMUL.FTZ R148, R0.reuse, R120 ;  /* 0x0000007800947220 */ /* 0x040fe20000410000 */
[C---:B------:R-:W-:Y:S01]  /*7660*/  FMUL.FTZ R149, R0.reuse, R125 ;  /* 0x0000007d00957220 */ /* 0x040fe20000410000 */
[----:B------:R-:W-:Y:S01]  /*7670*/  FMUL.FTZ R124, R0, R130 ;  /* 0x00000082007c7220 */ /* 0x000fe20000410000 */
[----:B------:R-:W-:Y:S02]  /*7680*/  IMAD R177, R8, -0xa0, RZ ;  /* 0xffffff6008b17824 */ /* 0x000fe400078e02ff */
[C---:B------:R-:W-:Y:S01]  /*7690*/  FMUL.FTZ R11, R0.reuse, R152 ;  /* 0x00000098000b7220 */ /* 0x040fe20000410000 */
[C---:B------:R-:W-:Y:S01]  /*76a0*/  FMUL.FTZ R147, R0.reuse, R121 ;  /* 0x0000007900937220 */ /* 0x040fe20000410000 */
[C---:B------:R-:W-:Y:S01]  /*76b0*/  FMUL.FTZ R120, R0.reuse, R122 ;  /* 0x0000007a00787220 */ /* 0x040fe20000410000 */
[----:B--2---:R-:W-:Y:S01]  /*76c0*/  @P2 SHF.R.U32.HI R173, RZ, R89, R88 ;  /* 0x00000059ffad2219 */ /* 0x004fe20000011658 */
[C---:B------:R-:W-:Y:S01]  /*76d0*/  FMUL.FTZ R151, R0.reuse, R128 ;  /* 0x0000008000977220 */ /* 0x040fe20000410000 */
[C---:B------:R-:W-:Y:S01]  /*76e0*/  FMUL.FTZ R125, R0.reuse, R131 ;  /* 0x00000083007d7220 */ /* 0x040fe20000410000 */
[C---:B------:R-:W-:Y:S01]  /*76f0*/  FMUL.FTZ R130, R0.reuse, R132 ;  /* 0x0000008400827220 */ /* 0x040fe20000410000 */
[C---:B------:R-:W-:Y:S01]  /*7700*/  FMUL.FTZ R152, R0.reuse, R153 ;  /* 0x0000009900987220 */ /* 0x040fe20000410000 */
[----:B------:R-:W1:Y:S01]  /*7710*/  SHFL.IDX PT, R99, R173, RZ, 0x1c1f ;  /* 0x001c1fffad637589 */ /* 0x000e6200000e0000 */
        /* <DEDUP_REMOVED lines=23> */
[----:B------:R-:W-:-:S02]  /*7890*/  VIADD R89, R177, 0x1 ;  /* 0x00000001b1597836 */ /* 0x000fc40000000000 */
        /* <DEDUP_REMOVED lines=13> */
[----:B------:R-:W-:Y:S01]  /*7970*/  LOP3.LUT P1, RZ, R2, 0x8, RZ, 0xc0, !PT ;  /* 0x0000000802ff7812 */ /* 0x000fe2000782c0ff */
[----:B------:R-:W-:Y:S01]  /*7980*/  IMAD R89, R18, -0x2, R89 ;  /* 0xfffffffe12597824 */ /* 0x000fe200078e0259 */
[----:B------:R-:W2:Y:S01]  /*7990*/  MUFU.TANH R11, R11 ;  /* 0x0000000b000b7308 */ /* 0x000ea20000002400 */
[----:B------:R-:W-:Y:S01]  /*79a0*/  SYNCS.ARRIVE.TRANS64.RED.A1T0 RZ, [UR6], RZ ;  /* 0x000000ffffff79a7 */ /* 0x000fe20008100406 */
[----:B------:R-:W-:Y:S01]  /*79b0*/  ULOP3.LUT UR6, URZ, UR30, URZ, 0x33, !UPT ;  /* 0x0000001e3f067292 */ /* 0x000fe2000f8e333f */
[C---:B------:R-:W-:Y:S01]  /*79c0*/  VIADD R176, R89.reuse, 0xffffffff ;  /* 0xffffffff59b07836 */ /* 0x040fe20000000000 */
[----:B0-----:R-:W-:-:S04]  /*79d0*/  IADD3 R179, R89, -R90, R17 ;  /* 0x8000005a59b37210 */ /* 0x001fc80007ffe011 */
[----:B------:R-:W0:Y:S01]  /*79e0*/  MUFU.TANH R152, R152 ;  /* 0x0000009800987308 */ /* 0x000e220000002400 */
[C---:B------:R-:W-:Y:S02]  /*79f0*/  VIADD R178, R179.reuse, UR31 ;  /* 0x0000001fb3b27c36 */ /* 0x040fe40008000000 */
[----:B------:R-:W-:Y:S02]  /*7a00*/  VIADD R179, R179, UR6 ;  /* 0x00000006b3b37c36 */ /* 0x000fe40008000000 */
[--C-:B-1----:R-:W-:Y:S02]  /*7a10*/  IMAD.IADD R180, R178, 0x1, R99.reuse ;  /* 0x00000001b2b47824 */ /* 0x102fe400078e0263 */
[----:B------:R-:W-:Y:S01]  /*7a20*/  IMAD.IADD R181, R179, 0x1, R99 ;  /* 0x00000001b3b57824 */ /* 0x000fe200078e0263 */
[----:B------:R-:W1:Y:S08]  /*7a30*/  MUFU.TANH R9, R9 ;  /* 0x0000000900097308 */ /* 0x000e700000002400 */
        /* <DEDUP_REMOVED lines=78> */
[----:B------:R-:W-:Y:S01]  /*7f20*/  IADD3 R99, R17, -R90, R99 ;  /* 0x8000005a11637210 */ /* 0x000fe20007ffe063 */
        /* <DEDUP_REMOVED lines=11> */
.L_x_8009:
[----:B------:R-:W-:-:S05]  /*7fe0*/  IMAD.U32 R98, RZ, RZ, UR29 ;  /* 0x0000001dff627e24 */ /* 0x000fca000f8e00ff */
[----:B------:R-:W-:-:S13]  /*7ff0*/  ISETP.NE.AND P1, PT, R98, 0x1, PT ;  /* 0x000000016200780c */ /* 0x000fda0003f25270 */
[----:B------:R-:W1:Y:S02]  /*8000*/  @P1 LDC.64 R88, c[0x0][0x9e8] ;  /* 0x00027a00ff581b82 */ /* 0x000e640000000a00 */
[----:B-1----:R-:W-:-:S05]  /*8010*/  @P1 IMAD.HI.U32 R88, R99, R88, RZ ;  /* 0x0000005863581227 */ /* 0x002fca00078e00ff */
[----:B------:R-:W-:-:S07]  /*8020*/  @P1 SHF.R.U32.HI R99, RZ, R89, R88 ;  /* 0x00000059ff631219 */ /* 0x000fce0000011658 */
.L_x_8010:
[----:B------:R-:W-:Y:S05]  /*8030*/  BSYNC B0 ;  /* 0x0000000000007941 */ /* 0x000fea0003800000 */
.L_x_8008:
[----:B------:R-:W-:-:S05]  /*8040*/  IMAD R99, R99, R98, R176 ;  /* 0x0000006263637224 */ /* 0x000fca00078e02b0 */
[----:B------:R-:W-:Y:S02]  /*8050*/  VIADDMNMX R180, R99, R98, R180, PT ;  /* 0x0000006263b47246 */ /* 0x000fe400038001b4 */
[----:B------:R-:W-:-:S07]  /*8060*/  VIMNMX R181, R181, R99, !PT ;  /* 0x00000063b5b57248 */ /* 0x000fce0007fe0100 */
.L_x_8007:
[C---:B------:R-:W-:Y:S02]  /*8070*/  ISETP.GE.AND P2, PT, R177.reuse, 0x9, PT ;  /* 0x00000009b100780c */ /* 0x040fe40003f46270 */
[----:B------:R-:W-:Y:S02]  /*8080*/  ISETP.GE.AND P1, PT, R177, 0x2, PT ;  /* 0x00000002b100780c */ /* 0x000fe40003f26270 */
[----:B------:R-:W-:Y:S02]  /*8090*/  LOP3.LUT R16, R16, 0xfffffffd, RZ, 0xc0, !PT ;  /* 0xfffffffd10107812 */ /* 0x000fe400078ec0ff */
[----:B------:R-:W-:Y:S02]  /*80a0*/  ISETP.GT.AND P3, PT, R181, 0x1, !P1 ;  /* 0x00000001b500780c */ /* 0x000fe40004f64270 */
[----:B------:R-:W-:Y:S02]  /*80b0*/  ISETP.GE.AND P4, PT, R177, 0xa, PT ;  /* 0x0000000ab100780c */ /* 0x000fe40003f86270 */
[----:B------:R-:W-:-:S02]  /*80c0*/  ISETP.LT.OR P3, PT, R180, 0x2, P3 ;  /* 0x00000002b400780c */ /* 0x000fc40001f61670 */
[----:B------:R-:W-:Y:S02]  /*80d0*/  LOP3.LUT R2, R2, 0xfffffffd, RZ, 0xc0, !PT ;  /* 0xfffffffd02027812 */ /* 0x000fe400078ec0ff */
[----:B------:R-:W-:Y:S02]  /*80e0*/  @P2 LOP3.LUT R16, R16, 0x2, RZ, 0xfc, !PT ;  /* 0x0000000210102812 */ /* 0x000fe400078efcff */
[----:B------:R-:W-:Y:S02]  /*80f0*/  ISETP.GT.AND P2, PT, R181, 0x8, !P2 ;  /* 0x00000008b500780c */ /* 0x000fe40005744270 */
[----:B0-----:R-:W-:Y:S02]  /*8100*/  FSEL R152, R152, -INF , !P3 ;  /* 0xff80000098987808 */ /* 0x001fe40005800000 */
[----:B------:R-:W-:Y:S02]  /*8110*/  ISETP.LT.OR P2, PT, R180, 0x9, P2 ;  /* 0x00000009b400780c */ /* 0x000fe40001741670 */
[----:B------:R-:W-:-:S02]  /*8120*/  ISETP.GE.AND P3, PT, R177, 0x11, PT ;  /* 0x00000011b100780c */ /* 0x000fc40003f66270 */
[----:B------:R-:W-:Y:S02]  /*8130*/  LOP3.LUT R16, R16, 0xfffffffb, RZ, 0xc0, !PT ;  /* 0xfffffffb10107812 */ /* 0x000fe400078ec0ff */
[----:B------:R-:W-:Y:S02]  /*8140*/  FSEL R154, R154, -INF , !P2 ;  /* 0xff8000009a9a7808 */ /* 0x000fe40005000000 */
[----:B------:R-:W-:Y:S02]  /*8150*/  ISETP.GT.AND P2, PT, R181, 0x9, !P4 ;  /* 0x00000009b500780c */ /* 0x000fe40006744270 */
[----:B------:R-:W-:Y:S02]  /*8160*/  @P4 LOP3.LUT R16, R16, 0x4, RZ, 0xfc, !PT ;  /* 0x0000000410104812 */ /* 0x000fe400078efcff */
[----:B------:R-:W-:Y:S02]  /*8170*/  ISETP.LT.OR P2, PT, R180, 0xa, P2 ;  /* 0x0000000ab400780c */ /* 0x000fe40001741670 */
[----:B------:R-:W-:-:S02]  /*8180*/  LOP3.LUT R16, R16, 0xfffffff7, RZ, 0xc0, !PT ;  /* 0xfffffff710107812 */ /* 0x000fc400078ec0ff */
[----:B------:R-:W-:Y:S02]  /*8190*/  FSEL R153, R153, -INF , !P2 ;  /* 0xff80000099997808 */ /* 0x000fe40005000000 */
[----:B------:R-:W-:Y:S02]  /*81a0*/  @P3 LOP3.LUT R16, R16, 0x8, RZ, 0xfc, !PT ;  /* 0x0000000810103812 */ /* 0x000fe400078efcff */
[----:B------:R-:W-:Y:S02]  /*81b0*/  ISETP.GT.AND P2, PT, R181, 0x10, !P3 ;  /* 0x00000010b500780c */ /* 0x000fe40005f44270 */
[----:B------:R-:W-:Y:S02]  /*81c0*/  ISETP.GE.AND P3, PT, R177, 0x12, PT ;  /* 0x00000012b100780c */ /* 0x000fe40003f66270 */
[----:B------:R-:W-:Y:S02]  /*81d0*/  ISETP.LT.OR P2, PT, R180, 0x11, P2 ;  /* 0x00000011b400780c */ /* 0x000fe40001741670 */
[----:B------:R-:W-:-:S02]  /*81e0*/  LOP3.LUT R16, R16, 0xffffffef, RZ, 0xc0, !PT ;  /* 0xffffffef10107812 */ /* 0x000fc400078ec0ff */
[----:B------:R-:W-:Y:S02]  /*81f0*/  FSEL R156, R156, -INF , !P2 ;  /* 0xff8000009c9c7808 */ /* 0x000fe40005000000 */
[----:B------:R-:W-:-:S04]  /*8200*/  ISETP.GT.AND P2, PT, R181, 0x11, !P3 ;  /* 0x00000011b500780c */ /* 0x000fc80005f44270 */
[----:B------:R-:W-:Y:S02]  /*8210*/  ISETP.LT.OR P2, PT, R180, 0x12, P2 ;  /* 0x00000012b400780c */ /* 0x000fe40001741670 */
[----:B------:R-:W-:Y:S02]  /*8220*/  @P3 LOP3.LUT R16, R16, 0x10, RZ, 0xfc, !PT ;  /* 0x0000001010103812 */ /* 0x000fe400078efcff */
[----:B------:R-:W-:Y:S02]  /*8230*/  ISETP.GE.AND P3, PT, R177, 0x19, PT ;  /* 0x00000019b100780c */ /* 0x000fe40003f66270 */
[----:B------:R-:W-:Y:S02]  /*8240*/  FSEL R155, R155, -INF , !P2 ;  /* 0xff8000009b9b7808 */ /* 0x000fe40005000000 */
[----:B------:R-:W-:Y:S02]  /*8250*/  ISETP.GT.AND P2, PT, R181, 0x18, !P3 ;  /* 0x00000018b500780c */ /* 0x000fe40005f44270 */
[----:B------:R-:W-:-:S02]  /*8260*/  LOP3.LUT R16, R16, 0x7fffffff, RZ, 0xc0, !PT ;  /* 0x7fffffff10107812 */ /* 0x000fc400078ec0ff */
[----:B------:R-:W-:-:S04]  /*8270*/  ISETP.LT.OR P2, PT, R180, 0x19, P2 ;  /* 0x00000019b400780c */ /* 0x000fc80001741670 */
[----:B------:R-:W-:Y:S02]  /*8280*/  FSEL R158, R158, -INF , !P2 ;  /* 0xff8000009e9e7808 */ /* 0x000fe40005000000 */
[----:B------:R-:W-:Y:S02]  /*8290*/  @P3 LOP3.LUT R2, R2, 0x2, RZ, 0xfc, !PT ;  /* 0x0000000202023812 */ /* 0x000fe400078efcff */
[----:B------:R-:W-:Y:S02]  /*82a0*/  ISETP.GE.AND P3, PT, R177, 0x1a, PT ;  /* 0x0000001ab100780c */ /* 0x000fe40003f66270 */
[----:B------:R-:W-:Y:S02]  /*82b0*/  LOP3.LUT R2, R2, 0xfffffffe, RZ, 0xc0, !PT ;  /* 0xfffffffe02027812 */ /* 0x000fe400078ec0ff */
[----:B------:R-:W-:-:S04]  /*82c0*/  ISETP.GT.AND P2, PT, R181, 0x19, !P3 ;  /* 0x00000019b500780c */ /* 0x000fc80005f44270 */
        /* <DEDUP_REMOVED lines=140> */
[----:B------:R-:W-:Y:S01]  /*8b90*/  @P3 LOP3.LUT R16, R16, 0x200, RZ, 0xfc, !PT ;  /* 0x0000020010103812 */ /* 0x000fe200078efcff */
[----:B------:R-:W0:Y:S01]  /*8ba0*/  SHFL.IDX PT, R165, R173, 0x1, 0x1c1f ;  /* 0x003c1f00ada57f89 */ /* 0x000e2200000e0000 */
        /* <DEDUP_REMOVED lines=8> */
[----:B------:R-:W-:Y:S01]  /*8c30*/  ISETP.GT.AND P2, PT, R181, 0x80, !P3 ;  /* 0x00000080b500780c */ /* 0x000fe20005f44270 */
[----:B0-----:R-:W-:-:S03]  /*8c40*/  IMAD.IADD R150, R178, 0x1, R165 ;  /* 0x00000001b2967824 */ /* 0x001fc600078e02a5 */
        /* <DEDUP_REMOVED lines=14> */
[----:B------:R-:W-:Y:S02]  /*8d30*/  ISETP.GE.AND P2, PT, R177, 0x8a, PT ;  /* 0x0000008ab100780c */ /* 0x000fe40003f46270 */
[----:B------:R-:W-:Y:S02]  /*8d40*/  @P3 LOP3.LUT R16, R16, 0x20, RZ, 0xfc, !PT ;  /* 0x0000002010103812 */ /* 0x000fe400078efcff */
[----:B------:R-:W-:Y:S02]  /*8d50*/  ISETP.GT.AND P3, PT, R181, 0x89, !P2 ;  /* 0x00000089b500780c */ /* 0x000fe40005764270 */
[----:B------:R-:W-:Y:S02]  /*8d60*/  LOP3.LUT R16, R16, 0xfffffffe, RZ, 0xc0, !PT ;  /* 0xfffffffe10107812 */ /* 0x000fe400078ec0ff */
        /* <DEDUP_REMOVED lines=14> */
[----:B------:R-:W-:-:S13]  /*8e50*/  ISETP.GE.AND P6, PT, R177, 0x1, PT ;  /* 0x00000001b100780c */ /* 0x000fda0003fc6270 */
[----:B------:R-:W-:Y:S02]  /*8e60*/  @P6 LOP3.LUT R16, R16, 0x1, RZ, 0xfc, !PT ;  /* 0x0000000110106812 */ /* 0x000fe400078efcff */
[----:B------:R-:W-:-:S04]  /*8e70*/  ISETP.GT.AND P6, PT, R181, RZ, !P6 ;  /* 0x000000ffb500720c */ /* 0x000fc800077c4270 */
[----:B------:R-:W-:-:S04]  /*8e80*/  ISETP.LT.OR P6, PT, R180, 0x1, P6 ;  /* 0x00000001b400780c */ /* 0x000fc800037c1670 */
[----:B------:R-:W-:Y:S01]  /*8e90*/  FSEL R163, R11, -INF , !P6 ;  /* 0xff8000000ba37808 */ /* 0x000fe20007000000 */
[----:B------:R-:W-:Y:S01]  /*8ea0*/  IMAD.IADD R11, R179, 0x1, R165 ;  /* 0x00000001b30b7824 */ /* 0x000fe200078e02a5 */
[----:B------:R-:W-:-:S13]  /*8eb0*/  ISETP.GE.AND P6, PT, R177, 0x9a, PT ;  /* 0x0000009ab100780c */ /* 0x000fda0003fc6270 */
[----:B------:R-:W-:Y:S02]  /*8ec0*/  @P6 LOP3.LUT R2, R2, 0x4, RZ, 0xfc, !PT ;  /* 0x0000000402026812 */ /* 0x000fe400078efcff */
        /* <DEDUP_REMOVED lines=17> */
.L_x_8013:
[----:B------:R-:W-:-:S05]  /*8fe0*/  IMAD.U32 R164, RZ, RZ, UR29 ;  /* 0x0000001dffa47e24 */ /* 0x000fca000f8e00ff */
[----:B------:R-:W-:-:S13]  /*8ff0*/  ISETP.NE.AND P6, PT, R164, 0x1, PT ;  /* 0x00000001a400780c */ /* 0x000fda0003fc5270 */
[----:B------:R-:W0:Y:S02]  /*9000*/  @P6 LDC.64 R88, c[0x0][0x9e8] ;  /* 0x00027a00ff586b82 */ /* 0x000e240000000a00 */
[----:B0-----:R-:W-:-:S05]  /*9010*/  @P6 IMAD.HI.U32 R88, R165, R88, RZ ;  /* 0x00000058a5586227 */ /* 0x001fca00078e00ff */
[----:B------:R-:W-:-:S07]  /*9020*/  @P6 SHF.R.U32.HI R165, RZ, R89, R88 ;  /* 0x00000059ffa56219 */ /* 0x000fce0000011658 */
.L_x_8014:
[----:B------:R-:W-:Y:S05]  /*9030*/  BSYNC B0 ;  /* 0x0000000000007941 */ /* 0x000fea0003800000 */
.L_x_8012:
[----:B------:R-:W-:-:S05]  /*9040*/  IMAD R165, R165, R164, R176 ;  /* 0x000000a4a5a57224 */ /* 0x000fca00078e02b0 */
[----:B------:R-:W-:Y:S02]  /*9050*/  VIADDMNMX R150, R165, R164, R150, PT ;  /* 0x000000a4a5967246 */ /* 0x000fe40003800196 */
[----:B------:R-:W-:-:S07]  /*9060*/  VIMNMX R11, R11, R165, !PT ;  /* 0x000000a50b0b7248 */ /* 0x000fce0007fe0100 */
.L_x_8011:
[----:B------:R-:W-:Y:S01]  /*9070*/  ISETP.GT.AND P1, PT, R11, 0x1, !P1 ;  /* 0x000000010b00780c */ /* 0x000fe20004f24270 */
[----:B------:R-:W-:Y:S01]  /*9080*/  IMAD.U32 R167, RZ, RZ, UR28 ;  /* 0x0000001cffa77e24 */ /* 0x000fe2000f8e00ff */
[----:B------:R-:W-:Y:S02]  /*9090*/  LOP3.LUT P6, RZ, R16, 0x8000000, RZ, 0xc0, !PT ;  /* 0x0800000010ff7812 */ /* 0x000fe400078cc0ff */
[----:B------:R-:W-:Y:S02]  /*90a0*/  ISETP.LT.OR P1, PT, R150, 0x2, P1 ;  /* 0x000000029600780c */ /* 0x000fe40000f21670 */
[----:B------:R-:W-:Y:S02]  /*90b0*/  FMNMX.FTZ R89, R163, R6, !PT ;  /* 0x00000006a3597209 */ /* 0x000fe40007810000 */
[----:B------:R-:W-:Y:S02]  /*90c0*/  FSEL R88, R10, -INF , !P1 ;  /* 0xff8000000a587808 */ /* 0x000fe40004800000 */
[----:B------:R-:W-:-:S02]  /*90d0*/  LOP3.LUT P1, RZ, R16, 0x2, RZ, 0xc0, !PT ;  /* 0x0000000210ff7812 */ /* 0x000fc4000782c0ff */
[----:B------:R-:W-:Y:S02]  /*90e0*/  FMNMX.FTZ R89, R152, R89, !PT ;  /* 0x0000005998597209 */ /* 0x000fe40007810000 */
[----:B------:R-:W-:Y:S02]  /*90f0*/  ISETP.GT.AND P1, PT, R11, 0x8, !P1 ;  /* 0x000000080b00780c */ /* 0x000fe40004f24270 */
[----:B------:R-:W-:Y:S02]  /*9100*/  FMNMX.FTZ R10, R154, R89, !PT ;  /* 0x000000599a0a7209 */ /* 0x000fe40007810000 */
[----:B------:R-:W-:Y:S02]  /*9110*/  ISETP.LT.OR P1, PT, R150, 0x9, P1 ;  /* 0x000000099600780c */ /* 0x000fe40000f21670 */
[----:B------:R-:W-:Y:S02]  /*9120*/  FMNMX.FTZ R89, R153, R10, !PT ;  /* 0x0000000a99597209 */ /* 0x000fe40007810000 */
[----:B------:R-:W-:-:S02]  /*9130*/  FSEL R12, R12, -INF , !P1 ;  /* 0xff8000000c0c7808 */ /* 0x000fc40004800000 */
[----:B------:R-:W-:Y:S02]  /*9140*/  LOP3.LUT P1, RZ, R16, 0x4, RZ, 0xc0, !PT ;  /* 0x0000000410ff7812 */ /* 0x000fe4000782c0ff */
[----:B------:R-:W-:Y:S02]  /*9150*/  FMNMX.FTZ R10, R156, R89, !PT ;  /* 0x000000599c0a7209 */ /* 0x000fe40007810000 */
[----:B------:R-:W-:Y:S02]  /*9160*/  ISETP.GT.AND P1, PT, R11, 0x9, !P1 ;  /* 0x000000090b00780c */ /* 0x000fe40004f24270 */
[----:B------:R-:W-:Y:S02]  /*9170*/  FMNMX.FTZ R89, R155, R10, !PT ;  /* 0x0000000a9b597209 */ /* 0x000fe40007810000 */
[----:B------:R-:W-:Y:S02]  /*9180*/  ISETP.LT.OR P1, PT, R150, 0xa, P1 ;  /* 0x0000000a9600780c */ /* 0x000fe40000f21670 */
[----:B------:R-:W-:-:S02]  /*9190*/  FMNMX.FTZ R10, R158, R89, !PT ;  /* 0x000000599e0a7209 */ /* 0x000fc40007810000 */
[----:B------:R-:W-:Y:S02]  /*91a0*/  FSEL R13, R13, -INF , !P1 ;  /* 0xff8000000d0d7808 */ /* 0x000fe40004800000 */
[----:B------:R-:W-:Y:S02]  /*91b0*/  LOP3.LUT P1, RZ, R16, 0x8, RZ, 0xc0, !PT ;  /* 0x0000000810ff7812 */ /* 0x000fe4000782c0ff */
[----:B------:R-:W-:Y:S02]  /*91c0*/  FMNMX.FTZ R89, R157, R10, !PT ;  /* 0x0000000a9d597209 */ /* 0x000fe40007810000 */
[----:B------:R-:W-:Y:S02]  /*91d0*/  ISETP.GT.AND P1, PT, R11, 0x10, !P1 ;  /* 0x000000100b00780c */ /* 0x000fe40004f24270 */
[----:B------:R-:W-:Y:S02]  /*91e0*/  FMNMX.FTZ R10, R160, R89, !PT ;  /* 0x00000059a00a7209 */ /* 0x000fe40007810000 */
[----:B------:R-:W-:-:S02]  /*91f0*/  ISETP.LT.OR P1, PT, R150, 0x11, P1 ;  /* 0x000000119600780c */ /* 0x000fc40000f21670 */
[----:B------:R-:W-:Y:S02]  /*9200*/  FMNMX.FTZ R89, R159, R10, !PT ;  /* 0x0000000a9f597209 */ /* 0x000fe40007810000 */
[----:B------:R-:W-:Y:S02]  /*9210*/  FSEL R14, R14, -INF , !P1 ;  /* 0xff8000000e0e7808 */ /* 0x000fe40004800000 */
[----:B------:R-:W-:Y:S02]  /*9220*/  LOP3.LUT P1, RZ, R16, 0x10, RZ, 0xc0, !PT ;  /* 0x0000001010ff7812 */ /* 0x000fe4000782c0ff */
[----:B------:R-:W-:Y:S02]  /*9230*/  FMNMX.FTZ R10, R162, R89, !PT ;  /* 0x00000059a20a7209 */ /* 0x000fe40007810000 */
[----:B------:R-:W-:Y:S02]  /*9240*/  ISETP.GT.AND P1, PT, R11, 0x11, !P1 ;  /* 0x000000110b00780c */ /* 0x000fe40004f24270 */
[----:B------:R-:W-:-:S02]  /*9250*/  FMNMX.FTZ R89, R161, R10, !PT ;  /* 0x0000000aa1597209 */ /* 0x000fc40007810000 */
[----:B------:R-:W-:Y:S02]  /*9260*/  ISETP.LT.OR P1, PT, R150, 0x12, P1 ;  /* 0x000000129600780c */ /* 0x000fe40000f21670 */
[----:B------:R-:W-:Y:S02]  /*9270*/  FMNMX.FTZ R10, R98, R89, !PT ;  /* 0x00000059620a7209 */ /* 0x000fe40007810000 */
[----:B------:R-:W-:Y:S02]  /*9280*/  FSEL R15, R15, -INF , !P1 ;  /* 0xff8000000f0f7808 */ /* 0x000fe40004800000 */
[----:B------:R-:W-:Y:S02]  /*9290*/  LOP3.LUT P1, RZ, R2, 0x2, RZ, 0xc0, !PT ;  /* 0x0000000202ff7812 */ /* 0x000fe4000782c0ff */
[----:B------:R-:W-:Y:S02]  /*92a0*/  FMNMX.FTZ R89, R99, R10, !PT ;  /* 0x0000000a63597209 */ /* 0x000fe40007810000 */
[----:B------:R-:W-:-:S02]  /*92b0*/  ISETP.GT.AND P1, PT, R11, 0x18, !P1 ;  /* 0x000000180b00780c */ /* 0x000fc40004f24270 */
[----:B------:R-:W-:Y:S02]  /*92c0*/  FMNMX.FTZ R10, R100, R89, !PT ;  /* 0x00000059640a7209 */ /* 0x000fe40007810000 */
[----:B------:R-:W-:Y:S02]  /*92d0*/  ISETP.LT.OR P1, PT, R150, 0x19, P1 ;  /* 0x000000199600780c */ /* 0x000fe40000f21670 */
[----:B------:R-:W-:Y:S02]  /*92e0*/  FMNMX.FTZ R89, R101, R10, !PT ;  /* 0x0000000a65597209 */ /* 0x000fe40007810000 */
[----:B------:R-:W-:Y:S02]  /*92f0*/  FSEL R20, R20, -INF , !P1 ;  /* 0xff80000014147808 */ /* 0x000fe40004800000 */
[----:B------:R-:W-:Y:S02]  /*9300*/  LOP3.LUT P1, RZ, R2, 0x1, RZ, 0xc0, !PT ;  /* 0x0000000102ff7812 */ /* 0x000fe4000782c0ff */
[----:B------:R-:W-:-:S02]  /*9310*/  FMNMX.FTZ R10, R102, R89, !PT ;  /* 0x00000059660a7209 */ /* 0x000fc40007810000 */
[----:B------:R-:W-:Y:S02]  /*9320*/  ISETP.GT.AND P1, PT, R11, 0x19, !P1 ;  /* 0x000000190b00780c */ /* 0x000fe40004f24270 */
[----:B------:R-:W-:Y:S02]  /*9330*/  FMNMX.FTZ R10, R103, R10, !PT ;  /* 0x0000000a670a7209 */ /* 0x000fe40007810000 */
        /* <DEDUP_REMOVED lines=31> */
[----:B------:R-:W-:Y:S02]  /*9530*/  ISETP.GT.AND P1, PT, R11, 0x30, !P6 ;  /* 0x000000300b00780c */ /* 0x000fe40007724270 */
[----:B------:R-:W-:Y:S02]  /*9540*/  LOP3.LUT P6, RZ, R16, 0x10000, RZ, 0xc0, !PT ;  /* 0x0001000010ff7812 */ /* 0x000fe400078cc0ff */
        /* <DEDUP_REMOVED lines=13> */
[----:B------:R-:W-:Y:S02]  /*9620*/  ISETP.GT.AND P2, PT, R11, 0x89, !P2 ;  /* 0x000000890b00780c */ /* 0x000fe40005744270 */
[----:B------:R-:W-:Y:S02]  /*9630*/  ISETP.LT.OR P1, PT, R150, 0x39, P1 ;  /* 0x000000399600780c */ /* 0x000fe40000f21670 */
[----:B------:R-:W-:Y:S02]  /*9640*/  FMNMX.FTZ R10, R132, R89, !PT ;  /* 0x00000059840a7209 */ /* 0x000fe40007810000 */
[----:B------:R-:W-:Y:S02]  /*9650*/  FSEL R142, R142, -INF , !P1 ;  /* 0xff8000008e8e7808 */ /* 0x000fe40004800000 */
[----:B------:R-:W-:Y:S02]  /*9660*/  LOP3.LUT P1, RZ, R16, 0x1000000, RZ, 0xc0, !PT ;  /* 0x0100000010ff7812 */ /* 0x000fe4000782c0ff */
[----:B------:R-:W-:-:S02]  /*9670*/  ISETP.LT.OR P2, PT, R150, 0x8a, P2 ;  /* 0x0000008a9600780c */ /* 0x000fc40001741670 */
[C---:B------:R-:W-:Y:S02]  /*9680*/  ISETP.GT.AND P1, PT, R11.reuse, 0x39, !P1 ;  /* 0x000000390b00780c */ /* 0x040fe40004f24270 */
[----:B------:R-:W-:Y:S02]  /*9690*/  ISETP.GT.AND P3, PT, R11, 0x90, !P3 ;  /* 0x000000900b00780c */ /* 0x000fe40005f64270 */
[----:B------:R-:W-:Y:S02]  /*96a0*/  ISETP.LT.OR P1, PT, R150, 0x3a, P1 ;  /* 0x0000003a9600780c */ /* 0x000fe40000f21670 */
[----:B------:R-:W-:Y:S02]  /*96b0*/  FMNMX.FTZ R89, R131, R10, !PT ;  /* 0x0000000a83597209 */ /* 0x000fe40007810000 */
[----:B------:R-:W-:Y:S02]  /*96c0*/  FSEL R143, R143, -INF , !P1 ;  /* 0xff8000008f8f7808 */ /* 0x000fe40004800000 */
[----:B------:R-:W-:-:S02]  /*96d0*/  LOP3.LUT P1, RZ, R16, 0x800000, RZ, 0xc0, !PT ;  /* 0x0080000010ff7812 */ /* 0x000fc4000782c0ff */
[----:B------:R-:W-:Y:S02]  /*96e0*/  FSEL R93, R93, -INF , !P2 ;  /* 0xff8000005d5d7808 */ /* 0x000fe40005000000 */
[C---:B------:R-:W-:Y:S02]  /*96f0*/  ISETP.GT.AND P1, PT, R11.reuse, 0x40, !P1 ;  /* 0x000000400b00780c */ /* 0x040fe40004f24270 */
[C---:B------:R-:W-:Y:S02]  /*9700*/  ISETP.LT.OR P3, PT, R150.reuse, 0x91, P3 ;  /* 0x000000919600780c */ /* 0x040fe40001f61670 */
[----:B------:R-:W-:Y:S02]  /*9710*/  ISETP.LT.OR P1, PT, R150, 0x41, P1 ;  /* 0x000000419600780c */ /* 0x000fe40000f21670 */
[----:B------:R-:W-:Y:S02]  /*9720*/  ISETP.GT.AND P4, PT, R11, 0x91, !P4 ;  /* 0x000000910b00780c */ /* 0x000fe40006784270 */
[----:B------:R-:W-:-:S02]  /*9730*/  FSEL R120, R120, -INF , !P1 ;  /* 0xff80000078787808 */ /* 0x000fc40004800000 */
[----:B------:R-:W-:Y:S02]  /*9740*/  LOP3.LUT P1, RZ, R16, 0x400000, RZ, 0xc0, !PT ;  /* 0x0040000010ff7812 */ /* 0x000fe4000782c0ff */
[----:B------:R-:W-:Y:S02]  /*9750*/  FMNMX.FTZ R10, R130, R89, !PT ;  /* 0x00000059820a7209 */ /* 0x000fe40007810000 */
[----:B------:R-:W-:Y:S02]  /*9760*/  ISETP.GT.AND P1, PT, R11, 0x41, !P1 ;  /* 0x000000410b00780c */ /* 0x000fe40004f24270 */
[----:B------:R-:W-:Y:S02]  /*9770*/  FSEL R95, R95, -INF , !P3 ;  /* 0xff8000005f5f7808 */ /* 0x000fe40005800000 */
[----:B------:R-:W-:Y:S02]  /*9780*/  ISETP.LT.OR P1, PT, R150, 0x42, P1 ;  /* 0x000000429600780c */ /* 0x000fe40000f21670 */
[----:B------:R-:W-:-:S02]  /*9790*/  ISETP.GT.AND P5, PT, R11, 0x98, !P5 ;  /* 0x000000980b00780c */ /* 0x000fc40006fa4270 */
[----:B------:R-:W-:Y:S02]  /*97a0*/  FSEL R121, R121, -INF , !P1 ;  /* 0xff80000079797808 */ /* 0x000fe40004800000 */
[----:B------:R-:W-:Y:S02]  /*97b0*/  LOP3.LUT P1, RZ, R16, 0x200000, RZ, 0xc0, !PT ;  /* 0x0020000010ff7812 */ /* 0x000fe4000782c0ff */
[C---:B------:R-:W-:Y:S02]  /*97c0*/  ISETP.LT.OR P4, PT, R150.reuse, 0x92, P4 ;  /* 0x000000929600780c */ /* 0x040fe40002781670 */
[----:B------:R-:W-:Y:S02]  /*97d0*/  ISETP.GT.AND P1, PT, R11, 0x48, !P1 ;  /* 0x000000480b00780c */ /* 0x000fe40004f24270 */
[----:B------:R-:W-:Y:S02]  /*97e0*/  FMNMX.FTZ R89, R151, R10, !PT ;  /* 0x0000000a97597209 */ /* 0x000fe40007810000 */
[----:B------:R-:W-:-:S02]  /*97f0*/  ISETP.LT.OR P1, PT, R150, 0x49, P1 ;  /* 0x000000499600780c */ /* 0x000fc40000f21670 */
[----:B------:R-:W-:Y:S01]  /*9800*/  ISETP.LT.OR P5, PT, R150, 0x99, P5 ;  /* 0x000000999600780c */ /* 0x000fe20002fa1670 */
[----:B------:R-:W0:Y:S01]  /*9810*/  SHFL.BFLY PT, R10, R89, 0x2, 0x1f ;  /* 0x0c401f00590a7f89 */ /* 0x000e2200000e0000 */
[----:B------:R-:W-:Y:S02]  /*9820*/  FSEL R122, R122, -INF , !P1 ;  /* 0xff8000007a7a7808 */ /* 0x000fe40004800000 */
[----:B------:R-:W-:Y:S02]  /*9830*/  LOP3.LUT P1, RZ, R16, 0x100000, RZ, 0xc0, !PT ;  /* 0x0010000010ff7812 */ /* 0x000fe4000782c0ff */
[----:B------:R-:W-:Y:S02]  /*9840*/  FSEL R94, R94, -INF , !P4 ;  /* 0xff8000005e5e7808 */ /* 0x000fe40006000000 */
[----:B------:R-:W-:Y:S02]  /*9850*/  ISETP.GT.AND P1, PT, R11, 0x49, !P1 ;  /* 0x000000490b00780c */ /* 0x000fe40004f24270 */
[----:B------:R-:W-:-:S02]  /*9860*/  FSEL R96, R96, -INF , !P5 ;  /* 0xff80000060607808 */ /* 0x000fc40006800000 */
[----:B------:R-:W-:-:S04]  /*9870*/  ISETP.LT.OR P1, PT, R150, 0x4a, P1 ;  /* 0x0000004a9600780c */ /* 0x000fc80000f21670 */
[----:B------:R-:W-:Y:S02]  /*9880*/  FSEL R123, R123, -INF , !P1 ;  /* 0xff8000007b7b7808 */ /* 0x000fe40004800000 */
[----:B------:R-:W-:-:S04]  /*9890*/  LOP3.LUT P1, RZ, R16, 0x80000, RZ, 0xc0, !PT ;  /* 0x0008000010ff7812 */ /* 0x000fc8000782c0ff */
[----:B------:R-:W-:Y:S02]  /*98a0*/  ISETP.GT.AND P1, PT, R11, 0x50, !P1 ;  /* 0x000000500b00780c */ /* 0x000fe40004f24270 */
[----:B0-----:R-:W-:Y:S02]  /*98b0*/  FMNMX.FTZ R165, R89, R10, !PT ;  /* 0x0000000a59a57209 */ /* 0x001fe40007810000 */
[----:B------:R-:W-:-:S03]  /*98c0*/  ISETP.LT.OR P1, PT, R150, 0x51, P1 ;  /* 0x000000519600780c */ /* 0x000fc60000f21670 */
[----:B------:R-:W0:Y:S01]  /*98d0*/  SHFL.BFLY PT, R10, R165, 0x1, 0x1f ;  /* 0x0c201f00a50a7f89 */ /* 0x000e2200000e0000 */
[----:B------:R-:W-:Y:S02]  /*98e0*/  FSEL R124, R124, -INF , !P1 ;  /* 0xff8000007c7c7808 */ /* 0x000fe40004800000 */
[----:B------:R-:W-:-:S04]  /*98f0*/  LOP3.LUT P1, RZ, R16, 0x40000, RZ, 0xc0, !PT ;  /* 0x0004000010ff7812 */ /* 0x000fc8000782c0ff */
[----:B------:R-:W-:-:S04]  /*9900*/  ISETP.GT.AND P1, PT, R11, 0x51, !P1 ;  /* 0x000000510b00780c */ /* 0x000fc80004f24270 */
[----:B------:R-:W-:-:S04]  /*9910*/  ISETP.LT.OR P1, PT, R150, 0x52, P1 ;  /* 0x000000529600780c */ /* 0x000fc80000f21670 */
[----:B------:R-:W-:Y:S02]  /*9920*/  FSEL R125, R125, -INF , !P1 ;  /* 0xff8000007d7d7808 */ /* 0x000fe40004800000 */
[----:B------:R-:W-:-:S04]  /*9930*/  LOP3.LUT P1, RZ, R16, 0x20000, RZ, 0xc0, !PT ;  /* 0x0002000010ff7812 */ /* 0x000fc8000782c0ff */
[----:B------:R-:W-:Y:S02]  /*9940*/  ISETP.GT.AND P1, PT, R11, 0x58, !P1 ;  /* 0x000000580b00780c */ /* 0x000fe40004f24270 */
[----:B0-----:R-:W-:Y:S02]  /*9950*/  FMNMX.FTZ R10, R165, R10, !PT ;  /* 0x0000000aa50a7209 */ /* 0x001fe40007810000 */
[----:B------:R-:W-:-:S03]  /*9960*/  ISETP.LT.OR P1, PT, R150, 0x59, P1 ;  /* 0x000000599600780c */ /* 0x000fc60000f21670 */
[----:B------:R-:W-:Y:S01]  /*9970*/  FFMA.FTZ R166, R10, R167, -8 ;  /* 0xc10000000aa67423 */ /* 0x000fe200000100a7 */
[----:B------:R-:W-:Y:S02]  /*9980*/  FSEL R126, R126, -INF , !P1 ;  /* 0xff8000007e7e7808 */ /* 0x000fe40004800000 */
[----:B------:R-:W-:Y:S02]  /*9990*/  ISETP.GT.AND P1, PT, R11, 0x59, !P6 ;  /* 0x000000590b00780c */ /* 0x000fe40007724270 */
[----:B------:R-:W-:Y:S02]  /*99a0*/  LOP3.LUT P6, RZ, R16, 0x20, RZ, 0xc0, !PT ;  /* 0x0000002010ff7812 */ /* 0x000fe400078cc0ff */
[----:B------:R-:W-:-:S04]  /*99b0*/  ISETP.LT.OR P1, PT, R150, 0x5a, P1 ;  /* 0x0000005a9600780c */ /* 0x000fc80000f21670 */
[----:B------:R-:W-:Y:S02]  /*99c0*/  FSEL R127, R127, -INF , !P1 ;  /* 0xff8000007f7f7808 */ /* 0x000fe40004800000 */
[----:B------:R-:W-:-:S04]  /*99d0*/  LOP3.LUT P1, RZ, R16, 0x8000, RZ, 0xc0, !PT ;  /* 0x0000800010ff7812 */ /* 0x000fc8000782c0ff */
[----:B------:R-:W-:-:S04]  /*99e0*/  ISETP.GT.AND P1, PT, R11, 0x60, !P1 ;  /* 0x000000600b00780c */ /* 0x000fc80004f24270 */
        /* <DEDUP_REMOVED lines=38> */
[----:B------:R-:W-:Y:S02]  /*9c50*/  ISETP.GT.AND P1, PT, R11, 0x88, !P6 ;  /* 0x000000880b00780c */ /* 0x000fe40007724270 */
[----:B------:R-:W-:Y:S02]  /*9c60*/  LOP3.LUT P6, RZ, R16, 0x1, RZ, 0xc0, !PT ;  /* 0x0000000110ff7812 */ /* 0x000fe400078cc0ff */
[----:B------:R-:W-:-:S04]  /*9c70*/  ISETP.LT.OR P1, PT, R150, 0x89, P1 ;  /* 0x000000899600780c */ /* 0x000fc80000f21670 */
[----:B------:R-:W-:Y:S02]  /*9c80*/  FSEL R92, R92, -INF , !P1 ;  /* 0xff8000005c5c7808 */ /* 0x000fe40004800000 */
[C---:B------:R-:W-:Y:S02]  /*9c90*/  ISETP.GT.AND P1, PT, R11.reuse, RZ, !P6 ;  /* 0x000000ff0b00720c */ /* 0x040fe40007724270 */
[----:B------:R-:W-:Y:S02]  /*9ca0*/  LOP3.LUT P6, RZ, R2, 0x4, RZ, 0xc0, !PT ;  /* 0x0000000402ff7812 */ /* 0x000fe400078cc0ff */
[----:B------:R-:W-:Y:S02]  /*9cb0*/  ISETP.LT.OR P1, PT, R150, 0x1, P1 ;  /* 0x000000019600780c */ /* 0x000fe40000f21670 */
[----:B------:R-:W-:Y:S02]  /*9cc0*/  ISETP.GT.AND P2, PT, R11, 0x99, !P6 ;  /* 0x000000990b00780c */ /* 0x000fe40007744270 */
[----:B------:R-:W-:-:S02]  /*9cd0*/  FSEL R164, R9, -INF , !P1 ;  /* 0xff80000009a47808 */ /* 0x000fc40004800000 */
[----:B------:R-:W-:Y:S02]  /*9ce0*/  ISETP.LT.OR P2, PT, R150, 0x9a, P2 ;  /* 0x0000009a9600780c */ /* 0x000fe40001741670 */
[----:B------:R-:W-:Y:S02]  /*9cf0*/  FMNMX.FTZ R9, R164, R7, !PT ;  /* 0x00000007a4097209 */ /* 0x000fe40007810000 */
[----:B------:R-:W-:Y:S02]  /*9d00*/  FSEL R97, R97, -INF , !P2 ;  /* 0xff80000061617808 */ /* 0x000fe40005000000 */
[----:B------:R-:W-:Y:S02]  /*9d10*/  FMNMX.FTZ R9, R88, R9, !PT ;  /* 0x0000000958097209 */ /* 0x000fe40007810000 */
[----:B------:R-:W-:Y:S02]  /*9d20*/  FSETP.NEU.FTZ.AND P1, PT, R10, -INF , PT ;  /* 0xff8000000a00780b */ /* 0x000fe40003f3d000 */
[----:B------:R-:W-:-:S02]  /*9d30*/  FMNMX.FTZ R168, R12, R9, !PT ;  /* 0x000000090ca87209 */ /* 0x000fc40007810000 */
[----:B------:R-:W-:Y:S02]  /*9d40*/  FSEL R166, R166, RZ, P1 ;  /* 0x000000ffa6a67208 */ /* 0x000fe40000800000 */
[----:B------:R-:W-:-:S03]  /*9d50*/  FMNMX.FTZ R9, R13, R168, !PT ;  /* 0x000000a80d097209 */ /* 0x000fc60007810000 */
[--C-:B------:R-:W-:Y:S01]  /*9d60*/  FFMA.FTZ R11, R129, UR28, -R166.reuse ;  /* 0x0000001c810b7c23 */ /* 0x100fe200080108a6 */
[----:B------:R-:W-:Y:S01]  /*9d70*/  FMNMX.FTZ R168, R14, R9, !PT ;  /* 0x000000090ea87209 */ /* 0x000fe20007810000 */
[--C-:B------:R-:W-:Y:S01]  /*9d80*/  FFMA.FTZ R129, R148, UR28, -R166.reuse ;  /* 0x0000001c94817c23 */ /* 0x100fe200080108a6 */
[----:B------:R-:W-:-:S01]  /*9d90*/  FFMA.FTZ R150, R149, UR28, -R166 ;  /* 0x0000001c95967c23 */ /* 0x000fc200080108a6 */
[--C-:B------:R-:W-:Y:S01]  /*9da0*/  FFMA.FTZ R148, R147, UR28, -R166.reuse ;  /* 0x0000001c93947c23 */ /* 0x100fe200080108a6 */
[----:B------:R-:W-:Y:S01]  /*9db0*/  FMNMX.FTZ R9, R15, R168, !PT ;  /* 0x000000a80f097209 */ /* 0x000fe20007810000 */
[--C-:B------:R-:W-:Y:S01]  /*9dc0*/  FFMA.FTZ R89, R163, UR28, -R166.reuse ;  /* 0x0000001ca3597c23 */ /* 0x100fe200080108a6 */
[----:B------:R-:W-:Y:S01]  /*9dd0*/  FSEL R147, R10, RZ, P1 ;  /* 0x000000ff0a937208 */ /* 0x000fe20000800000 */
        /* <DEDUP_REMOVED lines=46> */
[----:B------:R-:W-:Y:S01]  /*a0c0*/  FFMA.FTZ R166, R151, UR28, -R166 ;  /* 0x0000001c97a67c23 */ /* 0x000fe200080108a6 */
[----:B------:R-:W-:-:S01]  /*a0d0*/  FADD.FTZ R6, -R147, R6 ;  /* 0x0000000693067221 */ /* 0x000fc20000010100 */
[----:B------:R-:W-:Y:S01]  /*a0e0*/  MUFU.EX2 R89, R89 ;  /* 0x0000005900597308 */ /* 0x000fe20000000800 */
[----:B------:R-:W-:-:S02]  /*a0f0*/  FMNMX.FTZ R168, R122, R9, !PT ;  /* 0x000000097aa87209 */ /* 0x000fc40007810000 */
[----:B------:R-:W-:Y:S02]  /*a100*/  FMUL.FTZ R6, R6, UR28 ;  /* 0x0000001c06067c20 */ /* 0x000fe40008410000 */
[----:B------:R-:W-:-:S03]  /*a110*/  FMNMX.FTZ R9, R123, R168, !PT ;  /* 0x000000a87b097209 */ /* 0x000fc60007810000 */
[----:B------:R-:W-:Y:S01]  /*a120*/  MUFU.EX2 R152, R152 ;  /* 0x0000009800987308 */ /* 0x000fe20000000800 */
[----:B------:R-:W-:-:S04]  /*a130*/  FMNMX.FTZ R168, R124, R9, !PT ;  /* 0x000000097ca87209 */ /* 0x000fc80007810000 */
[----:B------:R-:W-:-:S03]  /*a140*/  FMNMX.FTZ R9, R125, R168, !PT ;  /* 0x000000a87d097209 */ /* 0x000fc60007810000 */
[----:B------:R-:W0:Y:S01]  /*a150*/  MUFU.EX2 R6, R6 ;  /* 0x0000000600067308 */ /* 0x000e220000000800 */
[----:B------:R-:W-:-:S04]  /*a160*/  FMNMX.FTZ R168, R126, R9, !PT ;  /* 0x000000097ea87209 */ /* 0x000fc80007810000 */
[----:B------:R-:W-:-:S03]  /*a170*/  FMNMX.FTZ R9, R127, R168, !PT ;  /* 0x000000a87f097209 */ /* 0x000fc60007810000 */
[----:B------:R-:W-:Y:S01]  /*a180*/  MUFU.EX2 R154, R154 ;  /* 0x0000009a009a7308 */ /* 0x000fe20000000800 */
[----:B------:R-:W-:-:S04]  /*a190*/  FMNMX.FTZ R168, R104, R9, !PT ;  /* 0x0000000968a87209 */ /* 0x000fc80007810000 */
[----:B------:R-:W-:-:S03]  /*a1a0*/  FMNMX.FTZ R9, R105, R168, !PT ;  /* 0x000000a869097209 */ /* 0x000fc60007810000 */
[----:B------:R-:W-:Y:S01]  /*a1b0*/  MUFU.EX2 R153, R153 ;  /* 0x0000009900997308 */ /* 0x000fe20000000800 */
[----:B------:R-:W-:Y:S01]  /*a1c0*/  FMNMX.FTZ R168, R106, R9, !PT ;  /* 0x000000096aa87209 */ /* 0x000fe20007810000 */
[----:B0-----:R-:W-:-:S03]  /*a1d0*/  FFMA.FTZ R167, R6, R4, R89 ;  /* 0x0000000406a77223 */ /* 0x001fc60000010059 */
[----:B------:R-:W-:Y:S01]  /*a1e0*/  FMNMX.FTZ R9, R107, R168, !PT ;  /* 0x000000a86b097209 */ /* 0x000fe20007810000 */
[----:B------:R-:W-:-:S02]  /*a1f0*/  FADD.FTZ R167, R152, R167 ;  /* 0x000000a798a77221 */ /* 0x000fc40000010000 */
        /* <DEDUP_REMOVED lines=40> */
[----:B------:R-:W-:Y:S01]  /*a480*/  FSEL R142, R9, RZ, P1 ;  /* 0x000000ff098e7208 */ /* 0x000fe20000800000 */
[----:B------:R-:W-:-:S01]  /*a490*/  FFMA.FTZ R164, R164, UR28, -R149 ;  /* 0x0000001ca4a47c23 */ /* 0x000fc20008010895 */
[--C-:B------:R-:W-:Y:S01]  /*a4a0*/  FFMA.FTZ R12, R12, UR28, -R149.reuse ;  /* 0x0000001c0c0c7c23 */ /* 0x100fe20008010895 */
[----:B------:R-:W-:Y:S01]  /*a4b0*/  MUFU.EX2 R151, R151 ;  /* 0x0000009700977308 */ /* 0x000fe20000000800 */
[----:B------:R-:W-:-:S01]  /*a4c0*/  FFMA.FTZ R13, R13, UR28, -R149 ;  /* 0x0000001c0d0d7c23 */ /* 0x000fc20008010895 */
[----:B------:R-:W-:Y:S01]  /*a4d0*/  FADD.FTZ R142, -R142, R7 ;  /* 0x000000078e8e7221 */ /* 0x000fe20000010100 */
[----:B------:R-:W-:-:S01]  /*a4e0*/  FFMA.FTZ R14, R14, UR28, -R149 ;  /* 0x0000001c0e0e7c23 */ /* 0x000fc20008010895 */
[--C-:B------:R-:W-:Y:S01]  /*a4f0*/  FFMA.FTZ R15, R15, UR28, -R149.reuse ;  /* 0x0000001c0f0f7c23 */ /* 0x100fe20008010895 */
[----:B------:R-:W-:-:S01]  /*a500*/  FFMA.FTZ R20, R20, UR28, -R149 ;  /* 0x0000001c14147c23 */ /* 0x000fc20008010895 */
[----:B------:R-:W-:Y:S01]  /*a510*/  FMUL.FTZ R142, R142, UR28 ;  /* 0x0000001c8e8e7c20 */ /* 0x000fe20008410000 */
        /* <DEDUP_REMOVED lines=31> */
[----:B------:R-:W-:Y:S01]  /*a710*/  FADD.FTZ R4, R154, R167 ;  /* 0x000000a79a047221 */ /* 0x000fe20000010000 */
[----:B------:R-:W-:-:S01]  /*a720*/  FFMA.FTZ R96, R96, UR28, -R149 ;  /* 0x0000001c60607c23 */ /* 0x000fc20008010895 */
[----:B------:R-:W0:Y:S01]  /*a730*/  MUFU.EX2 R14, R14 ;  /* 0x0000000e000e7308 */ /* 0x000e220000000800 */
[----:B-1----:R-:W-:-:S01]  /*a740*/  FADD.FTZ R142, R12, R3 ;  /* 0x000000030c8e7221 */ /* 0x002fc20000010000 */
[----:B------:R-:W-:Y:S01]  /*a750*/  FADD.FTZ R3, R153, R4 ;  /* 0x0000000499037221 */ /* 0x000fe20000010000 */
[----:B------:R-:W-:-:S03]  /*a760*/  FFMA.FTZ R97, R97, UR28, -R149 ;  /* 0x0000001c61617c23 */ /* 0x000fc60008010895 */
        /* <DEDUP_REMOVED lines=78> */
[----:B------:R-:W-:-:S06]  /*ac50*/  FFMA.FTZ R92, R95, UR28, -R149 ;  /* 0x0000001c5f5c7c23 */ /* 0x000fcc0008010895 */
        /* <DEDUP_REMOVED lines=35> */
[----:B------:R-:W2:Y:S01]  /*ae90*/  MUFU.EX2 R132, R132 ;  /* 0x0000008400847308 */ /* 0x000ea20000000800 */
[----:B0-----:R-:W-:-:S07]  /*aea0*/  FADD.FTZ R3, R133, R4 ;  /* 0x0000000485037221 */ /* 0x001fce0000010000 */
[----:B------:R-:W0:Y:S01]  /*aeb0*/  MUFU.EX2 R92, R92 ;  /* 0x0000005c005c7308 */ /* 0x000e220000000800 */
[----:B-1----:R-:W-:-:S07]  /*aec0*/  FADD.FTZ R95, R166, R142 ;  /* 0x0000008ea65f7221 */ /* 0x002fce0000010000 */
[----:B------:R-:W1:Y:S01]  /*aed0*/  MUFU.EX2 R131, R131 ;  /* 0x0000008300837308 */ /* 0x000e620000000800 */
[----:B--2---:R-:W-:-:S07]  /*aee0*/  FADD.FTZ R4, R132, R3 ;  /* 0x0000000384047221 */ /* 0x004fce0000010000 */
[----:B------:R0:W2:Y:S08]  /*aef0*/  MUFU.EX2 R93, R94 ;  /* 0x0000005e005d7308 */ /* 0x0000b00000000800 */
[----:B------:R-:W3:Y:S01]  /*af00*/  MUFU.EX2 R130, R130 ;  /* 0x0000008200827308 */ /* 0x000ee20000000800 */
[----:B0-----:R-:W-:-:S01]  /*af10*/  FADD.FTZ R94, R92, R95 ;  /* 0x0000005f5c5e7221 */ /* 0x001fc20000010000 */
[----:B-1----:R-:W-:-:S06]  /*af20*/  FADD.FTZ R3, R131, R4 ;  /* 0x0000000483037221 */ /* 0x002fcc0000010000 */
[----:B------:R-:W0:Y:S01]  /*af30*/  MUFU.EX2 R165, R96 ;  /* 0x0000006000a57308 */ /* 0x000e220000000800 */
[----:B--2---:R-:W-:-:S07]  /*af40*/  FADD.FTZ R94, R93, R94 ;  /* 0x0000005e5d5e7221 */ /* 0x004fce0000010000 */
[----:B------:R-:W1:Y:S01]  /*af50*/  MUFU.EX2 R97, R97 ;  /* 0x0000006100617308 */ /* 0x000e620000000800 */
[----:B---3--:R-:W-:-:S04]  /*af60*/  FADD.FTZ R4, R130, R3 ;  /* 0x0000000382047221 */ /* 0x008fc80000010000 */
[----:B------:R-:W-:Y:S01]  /*af70*/  FADD.FTZ R4, R147, R4 ;  /* 0x0000000493047221 */ /* 0x000fe20000010000 */
[----:B0-----:R-:W-:-:S04]  /*af80*/  FADD.FTZ R94, R165, R94 ;  /* 0x0000005ea55e7221 */ /* 0x001fc80000010000 */
[----:B-1----:R-:W-:Y:S01]  /*af90*/  FADD.FTZ R3, R97, R94 ;  /* 0x0000005e61037221 */ /* 0x002fe20000010000 */
[----:B------:R-:W-:Y:S06]  /*afa0*/  @!P0 BRA `(.L_x_8015) ;  /* 0x0000000000048947 */ /* 0x000fec0003800000 */
[----:B------:R-:W-:Y:S01]  /*afb0*/  BPT.TRAP 0x1 ;  /* 0x000000040000795c */ /* 0x000fe20000300000 */
.L_x_8015:
        /* <DEDUP_REMOVED lines=115> */
.L_x_7997:
[----:B------:R-:W-:Y:S01]  /*b6f0*/  ISETP.NE.AND P2, PT, R191, 0x1, PT ;  /* 0x00000001bf00780c */ /* 0x000fe20003f45270 */
[----:B------:R-:W-:Y:S01]  /*b700*/  UIADD3 UR6, UR37, 0x7f, URZ ;  /* 0x0000007f25067890 */ /* 0x000fe2000fffe03f */
[----:B------:R-:W-:Y:S02]  /*b710*/  IADD3 R7, R17, 0x1, -R90 ;  /* 0x0000000111077810 */ /* 0x000fe40007ffe85a */
[----:B------:R-:W-:-:S09]  /*b720*/  LOP3.LUT P1, RZ, R2, 0x8, RZ, 0xc0, !PT ;  /* 0x0000000802ff7812 */ /* 0x000fd2000782c0ff */
[----:B------:R-:W0:Y:S08]  /*b730*/  @P2 LDC R6, c[0x0][0x44c] ;  /* 0x00011300ff062b82 */ /* 0x000e300000000800 */
[----:B------:R-:W1:Y:S01]  /*b740*/  @P2 LDC R12, c[0x0][0x450] ;  /* 0x00011400ff0c2b82 */ /* 0x000e620000000800 */
[----:B0-----:R-:W-:-:S04]  /*b750*/  @P2 IMAD.HI.U32 R11, R6, UR6, RZ ;  /* 0x00000006060b2c27 */ /* 0x001fc8000f8e00ff */
[----:B------:R-:W-:Y:S01]  /*b760*/  IMAD.U32 R6, RZ, RZ, UR6 ;  /* 0x00000006ff067e24 */ /* 0x000fe2000f8e00ff */
[----:B-1----:R-:W-:-:S05]  /*b770*/  @P2 SHF.R.U32.HI R6, RZ, R12, R11 ;  /* 0x0000000cff062219 */ /* 0x002fca000001160b */
[----:B------:R-:W-:-:S04]  /*b780*/  IMAD.IADD R6, R7, 0x1, R6 ;  /* 0x0000000107067824 */ /* 0x000fc800078e0206 */
[----:B------:R-:W-:-:S05]  /*b790*/  VIADD R7, R6, -UR30 ;  /* 0x8000001e06077c36 */ /* 0x000fca0008000000 */
[----:B------:R-:W-:Y:S01]  /*b7a0*/  R2UR UR11, R7 ;  /* 0x00000000070b72ca */ /* 0x000fe200000e0000 */
[----:B------:R-:W-:-:S14]  /*b7b0*/  @!P1 BRA `(.L_x_8017) ;  /* 0x0000000000509947 */ /* 0x000fdc0003800000 */
[----:B------:R-:W-:-:S13]  /*b7c0*/  R2UR UR10, R6 ;  /* 0x00000000060a72ca */ /* 0x000fda00000e0000 */
        /* <DEDUP_REMOVED lines=11> */
.L_x_8018:
[----:B------:R-:W-:Y:S02]  /*b880*/  ULDC UR14, c[0x0][0x9e4] ;  /* 0x00027900000e7ab9 */ /* 0x000fe40000000800 */
[----:B------:R-:W-:-:S11]  /*b890*/  UISETP.NE.AND UP0, UPT, UR14, 0x1, UPT ;  /* 0x000000010e00788c */ /* 0x000fd6000bf05270 */
[----:B------:R-:W-:Y:S02]  /*b8a0*/  @UP0 ULDC.64 UR18, c[0x0][0x9e8] ;  /* 0x00027a0000120ab9 */ /* 0x000fe40000000a00 */
[----:B------:R-:W-:-:S04]  /*b8b0*/  UIMAD.WIDE.U32 UR6, UR10, UR18, URZ ;  /* 0x000000120a0672a5 */ /* 0x000fc8000f8e003f */
[----:B------:R-:W-:-:S12]  /*b8c0*/  @UP0 USHF.R.U32.HI UR10, URZ, UR19, UR7 ;  /* 0x000000133f0a0299 */ /* 0x000fd80008011607 */
.L_x_8019:
[----:B------:R-:W-:-:S04]  /*b8d0*/  UIMAD UR10, UR10, UR14, URZ ;  /* 0x0000000e0a0a72a4 */ /* 0x000fc8000f8e023f */
[----:B------:R-:W-:-:S04]  /*b8e0*/  UISETP.LT.AND UP0, UPT, UR11, UR10, UPT ;  /* 0x0000000a0b00728c */ /* 0x000fc8000bf01270 */
[----:B------:R-:W-:-:S12]  /*b8f0*/  USEL UR11, UR11, UR10, !UP0 ;  /* 0x0000000a0b0b7287 */ /* 0x000fd8000c000000 */
.L_x_8017:
[----:B------:R-:W-:-:S04]  /*b900*/  UIADD3 UR6, UR11, 0x9f, URZ ;  /* 0x0000009f0b067890 */ /* 0x000fc8000fffe03f */
[----:B------:R-:W-:-:S04]  /*b910*/  UIMAD.WIDE UR6, UR6, 0x66666667, URZ ;  /* 0x66666667060678a5 */ /* 0x000fc8000f8e023f */
[----:B------:R-:W-:-:S04]  /*b920*/  USHF.R.U32.HI UR6, URZ, 0x1f, UR7 ;  /* 0x0000001f3f067899 */ /* 0x000fc80008011607 */
[----:B------:R-:W-:-:S04]  /*b930*/  ULEA.HI.SX32 UR6, UR7, UR6, 0x1a ;  /* 0x0000000607067291 */ /* 0x000fc8000f8fd23f */
        /* <DEDUP_REMOVED lines=9> */
.L_x_8031:
[----:B------:R-:W-:Y:S01]  /*b9d0*/  ISETP.NE.AND P2, PT, RZ, UR42, PT ;  /* 0x0000002aff007c0c */ /* 0x000fe2000bf45270 */
[----:B------:R-:W-:-:S04]  /*b9e0*/  UISETP.NE.AND UP0, UPT, UR30, 0x1, UPT ;  /* 0x000000011e00788c */ /* 0x000fc8000bf05270 */
[----:B------:R-:W-:-:S04]  /*b9f0*/  USEL UR45, URZ, 0x1, UP0 ;  /* 0x000000013f2d7887 */ /* 0x000fc80008000000 */
[----:B------:R-:W-:-:S04]  /*ba00*/  ULOP3.LUT UR45, UR31, UR45, URZ, 0x3c, !UPT ;  /* 0x0000002d1f2d7292 */ /* 0x000fc8000f8e3c3f */
[----:B------:R-:W-:Y:S08]  /*ba10*/  @P2 BRA `(.L_x_8021) ;  /* 0x0000000000382947 */ /* 0x000ff00003800000 */
[----:B------:R-:W-:Y:S05]  /*ba20*/  @!P0 BRA `(.L_x_8022) ;  /* 0x0000000000048947 */ /* 0x000fea0003800000 */
[----:B------:R-:W-:Y:S01]  /*ba30*/  BPT.TRAP 0x1 ;  /* 0x000000040000795c */ /* 0x000fe20000300000 */
.L_x_8022:
        /* <DEDUP_REMOVED lines=9> */
.L_x_8023:
[----:B-1----:R-:W-:Y:S05]  /*bad0*/  @P1 BRA `(.L_x_8021) ;  /* 0x0000000000081947 */ /* 0x002fea0003800000 */
[----:B------:R-:W1:Y:S02]  /*bae0*/  SYNCS.PHASECHK.TRANS64.TRYWAIT P1, [UR6+0x22830], R9 ;  /* 0x02283009ff0075a7 */ /* 0x000e640008020146 */
[----:B-1----:R-:W-:Y:S05]  /*baf0*/  @!P1 BRA `(.L_x_8024) ;  /* 0x0000010c00bc9947 */ /* 0x002fea0003800000 */
.L_x_8021:
        /* <DEDUP_REMOVED lines=132> */
.L_x_8026:
[----:B------:R-:W-:Y:S01]  /*c340*/  ULEA UR6, UR30, UR43, 0x3 ;  /* 0x0000002b1e067291 */ /* 0x000fe2000f8e183f */
[----:B------:R-:W-:-:S05]  /*c350*/  IMAD.U32 R9, RZ, RZ, UR31 ;  /* 0x0000001fff097e24 */ /* 0x000fca000f8e00ff */
[----:B------:R-:W-:-:S04]  /*c360*/  SHF.L.U32 R9, R9, 0x1f, RZ ;  /* 0x0000001f09097819 */ /* 0x000fc800000006ff */
[----:B------:R0:W1:Y:S01]  /*c370*/  SYNCS.PHASECHK.TRANS64.TRYWAIT P1, [UR6+0x22850], R9 ;  /* 0x02285009ff0075a7 */ /* 0x0000620008020146 */
[----:B------:R-:W-:Y:S05]  /*c380*/  @!P0 BRA `(.L_x_8027) ;  /* 0x0000000000048947 */ /* 0x000fea0003800000 */
[----:B------:R-:W-:Y:S01]  /*c390*/  BPT.TRAP 0x1 ;  /* 0x000000040000795c */ /* 0x000fe20000300000 */
.L_x_8027:
[----:B-1----:R-:W-:Y:S05]  /*c3a0*/  @P1 BRA `(.L_x_8025) ;  /* 0x0000000000081947 */ /* 0x002fea0003800000 */
[----:B------:R-:W1:Y:S02]  /*c3b0*/  SYNCS.PHASECHK.TRANS64.TRYWAIT P1, [UR6+0x22850], R9 ;  /* 0x02285009ff0075a7 */ /* 0x000e640008020146 */
[----:B-1----:R-:W-:Y:S05]  /*c3c0*/  @!P1 BRA `(.L_x_8028) ;  /* 0x0000010400a09947 */ /* 0x002fea0003800000 */
.L_x_8025:
        /* <DEDUP_REMOVED lines=36> */
.L_x_8029:
        /* <DEDUP_REMOVED lines=28> */
[----:B------:R-:W-:Y:S01]  /*c7d0*/  FMUL.FTZ R126, R0, R128 ;  /* 0x00000080007e7220 */ /* 0x000fe20000410000 */
[----:B-1----:R-:W-:Y:S01]  /*c7e0*/  FMNMX.FTZ R10, R12, R7, !PT ;  /* 0x000000070c0a7209 */ /* 0x002fe20007810000 */
        /* <DEDUP_REMOVED lines=9> */
[----:B0-----:R-:W-:Y:S01]  /*c880*/  FMNMX.FTZ R9, R13, R6, !PT ;  /* 0x000000060d097209 */ /* 0x001fe20007810000 */
[C---:B------:R-:W-:Y:S01]  /*c890*/  FMUL.FTZ R159, R0.reuse, R166 ;  /* 0x000000a6009f7220 */ /* 0x040fe20000410000 */
[C---:B------:R-:W-:Y:S01]  /*c8a0*/  FMUL.FTZ R127, R0.reuse, R129 ;  /* 0x00000081007f7220 */ /* 0x040fe20000410000 */
[C---:B------:R-:W-:Y:S01]  /*c8b0*/  FMUL.FTZ R134, R0.reuse, R108 ;  /* 0x0000006c00867220 */ /* 0x040fe20000410000 */
[----:B--2---:R-:W-:Y:S01]  /*c8c0*/  FMNMX.FTZ R10, R11, R10, !PT ;  /* 0x0000000a0b0a7209 */ /* 0x004fe20007810000 */
[C---:B------:R-:W-:Y:S01]  /*c8d0*/  FMUL.FTZ R158, R0.reuse, R165 ;  /* 0x000000a5009e7220 */ /* 0x040fe20000410000 */
[C---:B------:R-:W-:Y:S01]  /*c8e0*/  FMUL.FTZ R129, R0.reuse, R131 ;  /* 0x0000008300817220 */ /* 0x040fe20000410000 */
[----:B------:R-:W0:Y:S01]  /*c8f0*/  MUFU.TANH R21, R21 ;  /* 0x0000001500157308 */ /* 0x000e220000002400 */
[C---:B------:R-:W-:Y:S01]  /*c900*/  FMUL.FTZ R108, R0.reuse, R110 ;  /* 0x0000006e006c7220 */ /* 0x040fe20000410000 */
[C---:B------:R-:W-:Y:S01]  /*c910*/  FMUL.FTZ R131, R0.reuse, R133 ;  /* 0x0000008500837220 */ /* 0x040fe20000410000 */
[C---:B------:R-:W-:Y:S01]  /*c920*/  FMUL.FTZ R110, R0.reuse, R114 ;  /* 0x00000072006e7220 */ /* 0x040fe20000410000 */
[----:B------:R-:W-:Y:S01]  /*c930*/  FMUL.FTZ R133, R0, R135 ;  /* 0x0000008700857220 */ /* 0x000fe20000410000 */
[----:B-1----:R-:W-:Y:S01]  /*c940*/  FMNMX.FTZ R114, R14, R9, !PT ;  /* 0x000000090e727209 */ /* 0x002fe20007810000 */
[C---:B------:R-:W-:Y:S01]  /*c950*/  FMUL.FTZ R160, R0.reuse, R167 ;  /* 0x000000a700a07220 */ /* 0x040fe20000410000 */
[C---:B------:R-:W-:Y:S01]  /*c960*/  FMUL.FTZ R135, R0.reuse, R109 ;  /* 0x0000006d00877220 */ /* 0x040fe20000410000 */
[----:B------:R-:W1:Y:S01]  /*c970*/  MUFU.TANH R20, R20 ;  /* 0x0000001400147308 */ /* 0x000e620000002400 */
[----:B---3--:R-:W-:Y:S01]  /*c980*/  FMNMX.FTZ R9, R15, R10, !PT ;  /* 0x0000000a0f097209 */ /* 0x008fe20007810000 */
        /* <DEDUP_REMOVED lines=36> */
[----:B------:R-:W-:Y:S01]  /*cbd0*/  IMAD.U32 R175, RZ, RZ, UR28 ;  /* 0x0000001cffaf7e24 */ /* 0x000fe2000f8e00ff */
[----:B------:R-:W-:Y:S01]  /*cbe0*/  ULEA UR6, UR44, UR43, 0x3 ;  /* 0x0000002b2c067291 */ /* 0x000fe2000f8e183f */
[----:B------:R-:W0:Y:S01]  /*cbf0*/  MUFU.TANH R156, R156 ;  /* 0x0000009c009c7308 */ /* 0x000e220000002400 */
[----:B-1----:R-:W-:-:S02]  /*cc00*/  FMNMX.FTZ R115, R155, R114, !PT ;  /* 0x000000729b737209 */ /* 0x002fc40007810000 */
[----:B------:R-:W-:-:S04]  /*cc10*/  UIADD3 UR6, UR6, 0x22840, URZ ;  /* 0x0002284006067890 */ /* 0x000fc8000fffe03f */
[----:B------:R-:W-:Y:S01]  /*cc20*/  UPRMT UR6, UR41, 0x654, UR6 ;  /* 0x0000065429067896 */ /* 0x000fe20008000006 */
[----:B------:R-:W1:Y:S01]  /*cc30*/  MUFU.TANH R157, R157 ;  /* 0x0000009d009d7308 */ /* 0x000e620000002400 */
[----:B--2---:R-:W-:-:S07]  /*cc40*/  FMNMX.FTZ R10, R154, R9, !PT ;  /* 0x000000099a0a7209 */ /* 0x004fce0007810000 */
[----:B------:R-:W2:Y:S01]  /*cc50*/  MUFU.TANH R159, R159 ;  /* 0x0000009f009f7308 */ /* 0x000ea20000002400 */
[----:B0-----:R-:W-:Y:S01]  /*cc60*/  FMNMX.FTZ R88, R156, R115, !PT ;  /* 0x000000739c587209 */ /* 0x001fe20007810000 */
[----:B------:R-:W-:Y:S06]  /*cc70*/  SYNCS.ARRIVE.TRANS64.RED.A1T0 RZ, [UR6], RZ ;  /* 0x000000ffffff79a7 */ /* 0x000fec0008100406 */
        /* <DEDUP_REMOVED lines=139> */
[----:B0-----:R-:W-:Y:S02]  /*d530*/  FMNMX.FTZ R10, R94, R9, !PT ;  /* 0x000000095e0a7209 */ /* 0x001fe40007810000 */
[----:B-1----:R-:W-:Y:S02]  /*d540*/  FMNMX.FTZ R97, R174, R97, !PT ;  /* 0x00000061ae617209 */ /* 0x002fe40007810000 */
[----:B--2---:R-:W-:-:S03]  /*d550*/  FMNMX.FTZ R96, R95, R10, !PT ;  /* 0x0000000a5f607209 */ /* 0x004fc60007810000 */
        /* <DEDUP_REMOVED lines=11> */
[----:B------:R-:W-:Y:S02]  /*d610*/  IMAD.U32 R158, RZ, RZ, UR28 ;  /* 0x0000001cff9e7e24 */ /* 0x000fe4000f8e00ff */
[----:B------:R-:W-:Y:S01]  /*d620*/  FADD.FTZ R6, -R9, R6 ;  /* 0x0000000609067221 */ /* 0x000fe20000010100 */
[----:B------:R-:W-:Y:S01]  /*d630*/  FMUL.FTZ R7, R7, UR28 ;  /* 0x0000001c07077c20 */ /* 0x000fe20008410000 */
[----:B------:R-:W-:Y:S01]  /*d640*/  FFMA.FTZ R12, R12, UR28, -R175 ;  /* 0x0000001c0c0c7c23 */ /* 0x000fe200080108af */
[----:B------:R-:W-:-:S01]  /*d650*/  FFMA.FTZ R158, R9, R158, -8 ;  /* 0xc1000000099e7423 */ /* 0x000fc2000001009e */
[----:B------:R-:W-:Y:S01]  /*d660*/  FMUL.FTZ R6, R6, UR28 ;  /* 0x0000001c06067c20 */ /* 0x000fe20008410000 */
[----:B------:R-:W-:-:S01]  /*d670*/  FFMA.FTZ R11, R11, UR28, -R175 ;  /* 0x0000001c0b0b7c23 */ /* 0x000fc200080108af */
[----:B------:R-:W-:Y:S01]  /*d680*/  FFMA.FTZ R15, R15, UR28, -R175 ;  /* 0x0000001c0f0f7c23 */ /* 0x000fe200080108af */
[----:B------:R-:W-:-:S01]  /*d690*/  FFMA.FTZ R13, R13, UR28, -R158 ;  /* 0x0000001c0d0d7c23 */ /* 0x000fc2000801089e */
[--C-:B------:R-:W-:Y:S01]  /*d6a0*/  FFMA.FTZ R14, R14, UR28, -R158.reuse ;  /* 0x0000001c0e0e7c23 */ /* 0x100fe2000801089e */
        /* <DEDUP_REMOVED lines=20> */
[----:B------:R-:W-:Y:S01]  /*d7f0*/  FFMA.FTZ R103, R162, UR28, -R175 ;  /* 0x0000001ca2677c23 */ /* 0x000fe200080108af */
[----:B------:R-:W-:-:S01]  /*d800*/  FFMA.FTZ R141, R141, UR28, -R158 ;  /* 0x0000001c8d8d7c23 */ /* 0x000fc2000801089e */
[----:B------:R-:W-:Y:S01]  /*d810*/  FFMA.FTZ R114, R163, UR28, -R175 ;  /* 0x0000001ca3727c23 */ /* 0x000fe200080108af */
[----:B------:R-:W-:-:S01]  /*d820*/  FFMA.FTZ R142, R142, UR28, -R158 ;  /* 0x0000001c8e8e7c23 */ /* 0x000fc2000801089e */
[----:B------:R-:W1:Y:S01]  /*d830*/  MUFU.EX2 R13, R13 ;  /* 0x0000000d000d7308 */ /* 0x000e620000000800 */
        /* <DEDUP_REMOVED lines=16> */
[----:B-1----:R-:W-:-:S01]  /*d940*/  FFMA.FTZ R3, R6, R3, R13 ;  /* 0x0000000306037223 */ /* 0x002fc2000001000d */
[----:B------:R-:W-:Y:S01]  /*d950*/  FFMA.FTZ R126, R126, UR28, -R175 ;  /* 0x0000001c7e7e7c23 */ /* 0x000fe200080108af */
[----:B------:R-:W-:-:S01]  /*d960*/  FFMA.FTZ R128, R128, UR28, -R158 ;  /* 0x0000001c80807c23 */ /* 0x000fc2000801089e */
[----:B------:R-:W-:Y:S01]  /*d970*/  FFMA.FTZ R127, R127, UR28, -R175 ;  /* 0x0000001c7f7f7c23 */ /* 0x000fe200080108af */
[----:B------:R-:W-:-:S01]  /*d980*/  FFMA.FTZ R129, R129, UR28, -R158 ;  /* 0x0000001c81817c23 */ /* 0x000fc2000801089e */
[----:B------:R-:W-:Y:S01]  /*d990*/  FFMA.FTZ R130, R130, UR28, -R175 ;  /* 0x0000001c82827c23 */ /* 0x000fe200080108af */
[----:B------:R-:W-:-:S01]  /*d9a0*/  FFMA.FTZ R132, R132, UR28, -R158 ;  /* 0x0000001c84847c23 */ /* 0x000fc2000801089e */
[----:B------:R-:W1:Y:S01]  /*d9b0*/  MUFU.EX2 R15, R15 ;  /* 0x0000000f000f7308 */ /* 0x000e620000000800 */
        /* <DEDUP_REMOVED lines=29> */
[--C-:B------:R-:W-:Y:S01]  /*db90*/  FFMA.FTZ R150, R169, UR28, -R175.reuse ;  /* 0x0000001ca9967c23 */ /* 0x100fe200080108af */
        /* <DEDUP_REMOVED lines=143> */
[----:B------:R-:W0:Y:S08]  /*e490*/  MUFU.EX2 R154, R154 ;  /* 0x0000009a009a7308 */ /* 0x000e300000000800 */
[----:B------:R2:W3:Y:S08]  /*e4a0*/  MUFU.EX2 R91, R93 ;  /* 0x0000005d005b7308 */ /* 0x0004f00000000800 */
[----:B------:R-:W4:Y:S01]  /*e4b0*/  MUFU.EX2 R157, R157 ;  /* 0x0000009d009d7308 */ /* 0x000f220000000800 */
[----:B--2---:R-:W-:-:S01]  /*e4c0*/  FADD.FTZ R93, R153, R4 ;  /* 0x00000004995d7221 */ /* 0x004fc20000010000 */
[----:B-1----:R-:W-:-:S03]  /*e4d0*/  FADD.FTZ R4, R90, R3 ;  /* 0x000000035a047221 */ /* 0x002fc60000010000 */
[----:B0-----:R-:W-:-:S03]  /*e4e0*/  FADD.FTZ R92, R154, R93 ;  /* 0x0000005d9a5c7221 */ /* 0x001fc60000010000 */
[----:B------:R-:W0:Y:S01]  /*e4f0*/  MUFU.EX2 R163, R94 ;  /* 0x0000005e00a37308 */ /* 0x000e220000000800 */
[----:B---3--:R-:W-:-:S07]  /*e500*/  FADD.FTZ R4, R91, R4 ;  /* 0x000000045b047221 */ /* 0x008fce0000010000 */
[----:B------:R-:W1:Y:S01]  /*e510*/  MUFU.EX2 R162, R162 ;  /* 0x000000a200a27308 */ /* 0x000e620000000800 */
[----:B----4-:R-:W-:-:S07]  /*e520*/  FADD.FTZ R3, R157, R92 ;  /* 0x0000005c9d037221 */ /* 0x010fce0000010000 */
[----:B------:R-:W2:Y:S01]  /*e530*/  MUFU.EX2 R95, R95 ;  /* 0x0000005f005f7308 */ /* 0x000ea20000000800 */
[----:B0-----:R-:W-:-:S01]  /*e540*/  FADD.FTZ R92, R163, R4 ;  /* 0x00000004a35c7221 */ /* 0x001fc20000010000 */
[----:B-1----:R-:W-:-:S03]  /*e550*/  FADD.FTZ R4, R162, R3 ;  /* 0x00000003a2047221 */ /* 0x002fc60000010000 */
[----:B--2---:R-:W-:Y:S01]  /*e560*/  FADD.FTZ R3, R95, R92 ;  /* 0x0000005c5f037221 */ /* 0x004fe20000010000 */
[----:B------:R-:W-:Y:S06]  /*e570*/  @!P0 BRA `(.L_x_8030) ;  /* 0x0000000000048947 */ /* 0x000fec0003800000 */
[----:B------:R-:W-:Y:S01]  /*e580*/  BPT.TRAP 0x1 ;  /* 0x000000040000795c */ /* 0x000fe20000300000 */
.L_x_8030:
        /* <DEDUP_REMOVED lines=113> */
[----:B------:R-:W-:Y:S01]  /*eca0*/  F2FP.SATFINITE.E4M3.F32.PACK_AB_MERGE_C R171, R91, R90, R20 ;  /* 0x0000005a5bab723e */ /* 0x000fe20004807014 */
[----:B------:R-:W-:Y:S06]  /*ecb0*/  @P1 BRA `(.L_x_8031) ;  /* 0xffffffcc00441947 */ /* 0x000fec000383ffff */
.L_x_8020:
        /* <DEDUP_REMOVED lines=11> */
.L_x_8051:
        /* <DEDUP_REMOVED lines=9> */
.L_x_8034:
[----:B------:R-:W-:Y:S01]  /*ee00*/  ULEA UR6, UR44, UR43, 0x3 ;  /* 0x0000002b2c067291 */ /* 0x000fe2000f8e183f */
[----:B------:R-:W-:-:S05]  /*ee10*/  IMAD.U32 R9, RZ, RZ, UR45 ;  /* 0x0000002dff097e24 */ /* 0x000fca000f8e00ff */
[----:B------:R-:W-:-:S04]  /*ee20*/  SHF.L.U32 R9, R9, 0x1f, RZ ;  /* 0x0000001f09097819 */ /* 0x000fc800000006ff */
[----:B------:R0:W1:Y:S01]  /*ee30*/  SYNCS.PHASECHK.TRANS64.TRYWAIT P1, [UR6+0x22830], R9 ;  /* 0x02283009ff0075a7 */ /* 0x0000620008020146 */
[----:B------:R-:W-:Y:S05]  /*ee40*/  @!P0 BRA `(.L_x_8035) ;  /* 0x0000000000048947 */ /* 0x000fea0003800000 */
[----:B------:R-:W-:Y:S01]  /*ee50*/  BPT.TRAP 0x1 ;  /* 0x000000040000795c */ /* 0x000fe20000300000 */
.L_x_8035:
[----:B-1----:R-:W-:Y:S05]  /*ee60*/  @P1 BRA `(.L_x_8033) ;  /* 0x0000000000081947 */ /* 0x002fea0003800000 */
[----:B------:R-:W1:Y:S02]  /*ee70*/  SYNCS.PHASECHK.TRANS64.TRYWAIT P1, [UR6+0x22830], R9 ;  /* 0x02283009ff0075a7 */ /* 0x000e640008020146 */
[----:B-1----:R-:W-:Y:S05]  /*ee80*/  @!P1 BRA `(.L_x_8036) ;  /* 0x000000dc00089947 */ /* 0x002fea0003800000 */
.L_x_8033:
[----:B-1----:R-:W1:Y:S01]  /*ee90*/  S2R R10, SR_TID.X ;  /* 0x00000000000a7919 */ /* 0x002e620000002100 */
[----:B------:R-:W-:Y:S01]  /*eea0*/  R2UR UR35, R5 ;  /* 0x00000000052372ca */ /* 0x000fe200000e0000 */
[----:B------:R-:W-:Y:S01]  /*eeb0*/  UMOV UR19, 0x40000040 ;  /* 0x4000004000137882 */ /* 0x000fe20000000000 */
[----:B------:R-:W-:Y:S01]  /*eec0*/  UMOV UR20, UR16 ;  /* 0x0000001000147c82 */ /* 0x000fe20008000000 */
[----:B------:R-:W-:Y:S01]  /*eed0*/  UMOV UR21, UR17 ;  /* 0x0000001100157c82 */ /* 0x000fe20008000000 */
[----:B------:R-:W-:Y:S01]  /*eee0*/  UMOV UR23, 0x40000040 ;  /* 0x4000004000177882 */ /* 0x000fe20000000000 */
[----:B------:R-:W-:Y:S01]  /*eef0*/  UMOV UR24, UR16 ;  /* 0x0000001000187c82 */ /* 0x000fe20008000000 */
[----:B------:R-:W-:Y:S01]  /*ef00*/  UMOV UR25, UR17 ;  /* 0x0000001100197c82 */ /* 0x000fe20008000000 */
[----:B------:R-:W-:Y:S01]  /*ef10*/  UMOV UR27, 0x40000040 ;  /* 0x40000040001b7882 */ /* 0x000fe20000000000 */
[----:B------:R-:W-:Y:S01]  /*ef20*/  UMOV UR7, 0x40000040 ;  /* 0x4000004000077882 */ /* 0x000fe20000000000 */
[----:B------:R-:W-:Y:S01]  /*ef30*/  UMOV UR11, 0x40000040 ;  /* 0x40000040000b7882 */ /* 0x000fe20000000000 */
[----:B------:R-:W-:-:S03]  /*ef40*/  UMOV UR15, 0x40000040 ;  /* 0x40000040000f7882 */ /* 0x000fc60000000000 */
[----:B------:R-:W-:-:S04]  /*ef50*/  UIMAD UR35, UR44, 0x500, UR35 ;  /* 0x000005002c2378a4 */ /* 0x000fc8000f8e0223 */
[----:B------:R-:W-:Y:S02]  /*ef60*/  UIADD3 UR22, UR35, 0x100, URZ ;  /* 0x0000010023167890 */ /* 0x000fe4000fffe03f */
[----:B------:R-:W-:Y:S02]  /*ef70*/  UIADD3 UR26, UR35, 0x200, URZ ;  /* 0x00000200231a7890 */ /* 0x000fe4000fffe03f */
[----:B------:R-:W-:Y:S01]  /*ef80*/  UMOV UR18, UR35 ;  /* 0x0000002300127c82 */ /* 0x000fe20008000000 */
[----:B------:R-:W-:Y:S02]  /*ef90*/  UIADD3 UR6, UR35, 0x400, URZ ;  /* 0x0000040023067890 */ /* 0x000fe4000fffe03f */
[----:B------:R-:W-:Y:S02]  /*efa0*/  UIADD3 UR10, UR35, 0x402, URZ ;  /* 0x00000402230a7890 */ /* 0x000fe4000fffe03f */
[----:B------:R-:W-:Y:S01]  /*efb0*/  UIADD3 UR14, UR35, 0x6, URZ ;  /* 0x00000006230e7890 */ /* 0x000fe2000fffe03f */
        /* <DEDUP_REMOVED lines=110> */
.L_x_8038:
[----:B------:R-:W-:Y:S01]  /*f6a0*/  ULEA UR6, UR33, UR43, 0x3 ;  /* 0x0000002b21067291 */ /* 0x000fe2000f8e183f */
[----:B------:R-:W-:-:S05]  /*f6b0*/  IMAD.U32 R9, RZ, RZ, UR34 ;  /* 0x00000022ff097e24 */ /* 0x000fca000f8e00ff */
[----:B------:R-:W-:-:S04]  /*f6c0*/  SHF.L.U32 R9, R9, 0x1f, RZ ;  /* 0x0000001f09097819 */ /* 0x000fc800000006ff */
[----:B------:R0:W1:Y:S01]  /*f6d0*/  SYNCS.PHASECHK.TRANS64.TRYWAIT P1, [UR6+0x22850], R9 ;  /* 0x02285009ff0075a7 */ /* 0x0000620008020146 */
[----:B------:R-:W-:Y:S05]  /*f6e0*/  @!P0 BRA `(.L_x_8039) ;  /* 0x0000000000048947 */ /* 0x000fea0003800000 */
[----:B------:R-:W-:Y:S01]  /*f6f0*/  BPT.TRAP 0x1 ;  /* 0x000000040000795c */ /* 0x000fe20000300000 */
.L_x_8039:
[----:B-1----:R-:W-:Y:S05]  /*f700*/  @P1 BRA `(.L_x_8037) ;  /* 0x0000000000081947 */ /* 0x002fea0003800000 */
[----:B------:R-:W1:Y:S02]  /*f710*/  SYNCS.PHASECHK.TRANS64.TRYWAIT P1, [UR6+0x22850], R9 ;  /* 0x02285009ff0075a7 */ /* 0x000e640008020146 */
[----:B-1----:R-:W-:Y:S05]  /*f720*/  @!P1 BRA `(.L_x_8040) ;  /* 0x000000d000f89947 */ /* 0x002fea0003800000 */
.L_x_8037:
        /* <DEDUP_REMOVED lines=36> */
.L_x_8041:
[----:B------:R-:W-:Y:S01]  /*f970*/  ISETP.NE.AND P2, PT, R191, 0x1, PT ;  /* 0x00000001bf00780c */ /* 0x000fe20003f45270 */
[----:B------:R-:W-:Y:S02]  /*f980*/  VIADD R174, R19, UR37 ;  /* 0x0000002513ae7c36 */ /* 0x000fe40008000000 */
[C---:B------:R-:W-:Y:S01]  /*f990*/  FMUL.FTZ R13, R0.reuse, R159 ;  /* 0x0000009f000d7220 */ /* 0x040fe20000410000 */
[C---:B------:R-:W-:Y:S01]  /*f9a0*/  FMUL.FTZ R10, R0.reuse, R155 ;  /* 0x0000009b000a7220 */ /* 0x040fe20000410000 */
[C---:B------:R-:W-:Y:S01]  /*f9b0*/  FMUL.FTZ R159, R0.reuse, R164 ;  /* 0x000000a4009f7220 */ /* 0x040fe20000410000 */
[C---:B------:R-:W-:Y:S01]  /*f9c0*/  FMUL.FTZ R155, R0.reuse, R156 ;  /* 0x0000009c009b7220 */ /* 0x040fe20000410000 */
[C---:B------:R-:W-:Y:S01]  /*f9d0*/  FMUL.FTZ R164, R0.reuse, R144 ;  /* 0x0000009000a47220 */ /* 0x040fe20000410000 */
[C---:B0-----:R-:W-:Y:S01]  /*f9e0*/  FMUL.FTZ R9, R0.reuse, R154 ;  /* 0x0000009a00097220 */ /* 0x041fe20000410000 */
[C---:B------:R-:W-:Y:S01]  /*f9f0*/  FMUL.FTZ R156, R0.reuse, R161 ;  /* 0x000000a1009c7220 */ /* 0x040fe20000410000 */
[C---:B------:R-:W-:Y:S01]  /*fa00*/  FMUL.FTZ R144, R0.reuse, R145 ;  /* 0x0000009100907220 */ /* 0x040fe20000410000 */
[C---:B------:R-:W-:Y:S01]  /*fa10*/  FMUL.FTZ R154, R0.reuse, R157 ;  /* 0x0000009d009a7220 */ /* 0x040fe20000410000 */
[C---:B------:R-:W-:Y:S01]  /*fa20*/  FMUL.FTZ R161, R0.reuse, R136 ;  /* 0x0000008800a17220 */ /* 0x040fe20000410000 */
[C---:B------:R-:W-:Y:S01]  /*fa30*/  FMUL.FTZ R145, R0.reuse, R149 ;  /* 0x0000009500917220 */ /* 0x040fe20000410000 */
[----:B------:R-:W0:Y:S01]  /*fa40*/  @P2 LDC R21, c[0x0][0x44c] ;  /* 0x00011300ff152b82 */ /* 0x000e220000000800 */
[----:B------:R-:W-:Y:S01]  /*fa50*/  ULEA UR6, UR44, UR43, 0x3 ;  /* 0x0000002b2c067291 */ /* 0x000fe2000f8e183f */
        /* <DEDUP_REMOVED lines=22> */
[----:B0-----:R-:W-:-:S04]  /*fbc0*/  @P2 IMAD.HI.U32 R21, R174, R21, RZ ;  /* 0x00000015ae152227 */ /* 0x001fc800078e00ff */
[C---:B------:R-:W-:Y:S01]  /*fbd0*/  FMUL.FTZ R148, R0.reuse, R120 ;  /* 0x0000007800947220 */ /* 0x040fe20000410000 */
[C---:B------:R-:W-:Y:S01]  /*fbe0*/  FMUL.FTZ R124, R0.reuse, R130 ;  /* 0x00000082007c7220 */ /* 0x040fe20000410000 */
[----:B------:R-:W-:Y:S01]  /*fbf0*/  FMUL.FTZ R107, R0, R111 ;  /* 0x0000006f006b7220 */ /* 0x000fe20000410000 */
[----:B------:R-:W-:Y:S02]  /*fc00*/  IMAD R177, R8, -0xa0, RZ ;  /* 0xffffff6008b17824 */ /* 0x000fe400078e02ff */
[C---:B------:R-:W-:Y:S01]  /*fc10*/  FMUL.FTZ R147, R0.reuse, R121 ;  /* 0x0000007900937220 */ /* 0x040fe20000410000 */
[C---:B------:R-:W-:Y:S01]  /*fc20*/  FMUL.FTZ R120, R0.reuse, R122 ;  /* 0x0000007a00787220 */ /* 0x040fe20000410000 */
[C---:B------:R-:W-:Y:S01]  /*fc30*/  FMUL.FTZ R151, R0.reuse, R128 ;  /* 0x0000008000977220 */ /* 0x040fe20000410000 */
[----:B-1----:R-:W-:Y:S01]  /*fc40*/  @P2 SHF.R.U32.HI R174, RZ, R20, R21 ;  /* 0x00000014ffae2219 */ /* 0x002fe20000011615 */
[C---:B------:R-:W-:Y:S01]  /*fc50*/  FMUL.FTZ R130, R0.reuse, R132 ;  /* 0x0000008400827220 */ /* 0x040fe20000410000 */
        /* <DEDUP_REMOVED lines=47> */
[----:B------:R-:W1:Y:S01]  /*ff50*/  MUFU.TANH R11, R11 ;  /* 0x0000000b000b7308 */ /* 0x000e620000002400 */
[----:B------:R-:W-:Y:S01]  /*ff60*/  SYNCS.ARRIVE.TRANS64.RED.A1T0 RZ, [UR6], RZ ;  /* 0x000000ffffff79a7 */ /* 0x000fe20008100406 */
[----:B------:R-:W-:-:S02]  /*ff70*/  ULOP3.LUT UR6, URZ, UR32, URZ, 0x33, !UPT ;  /* 0x000000203f067292 */ /* 0x000fc4000f8e333f */
[C---:B------:R-:W-:Y:S01]  /*ff80*/  IADD3 R179, R178.reuse, -UR31, R17 ;  /* 0x8000001fb2b37c10 */ /* 0x040fe2000fffe011 */
[----:B------:R-:W-:-:S03]  /*ff90*/  VIADD R178, R178, 0xffffffff ;  /* 0xffffffffb2b27836 */ /* 0x000fc60000000000 */
        /* <DEDUP_REMOVED lines=84> */
[----:B------:R-:W-:Y:S01]  /*104e0*/  IADD3 R97, R17, -UR31, R20 ;  /* 0x8000001f11617c10 */ /* 0x000fe2000fffe014 */
        /* <DEDUP_REMOVED lines=11> */
.L_x_8044:
[----:B------:R-:W-:-:S05]  /*105a0*/  IMAD.U32 R96, RZ, RZ, UR29 ;  /* 0x0000001dff607e24 */ /* 0x000fca000f8e00ff */
[----:B------:R-:W-:-:S13]  /*105b0*/  ISETP.NE.AND P1, PT, R96, 0x1, PT ;  /* 0x000000016000780c */ /* 0x000fda0003f25270 */
[----:B------:R-:W1:Y:S02]  /*105c0*/  @P1 LDC.64 R20, c[0x0][0x9e8] ;  /* 0x00027a00ff141b82 */ /* 0x000e640000000a00 */
[----:B-1----:R-:W-:-:S05]  /*105d0*/  @P1 IMAD.HI.U32 R20, R97, R20, RZ ;  /* 0x0000001461141227 */ /* 0x002fca00078e00ff */
[----:B------:R-:W-:-:S07]  /*105e0*/  @P1 SHF.R.U32.HI R97, RZ, R21, R20 ;  /* 0x00000015ff611219 */ /* 0x000fce0000011614 */
.L_x_8045:
[----:B------:R-:W-:Y:S05]  /*105f0*/  BSYNC B0 ;  /* 0x0000000000007941 */ /* 0x000fea0003800000 */
.L_x_8043:
[----:B------:R-:W-:-:S05]  /*10600*/  IMAD R97, R97, R96, R178 ;  /* 0x0000006061617224 */ /* 0x000fca00078e02b2 */
[----:B------:R-:W-:Y:S02]  /*10610*/  VIADDMNMX R181, R97, R96, R181, PT ;  /* 0x0000006061b57246 */ /* 0x000fe400038001b5 */
[----:B------:R-:W-:-:S07]  /*10620*/  VIMNMX R182, R182, R97, !PT ;  /* 0x00000061b6b67248 */ /* 0x000fce0007fe0100 */
.L_x_8042:
[C---:B------:R-:W-:Y:S01]  /*10630*/  ISETP.GE.AND P2, PT, R177.reuse, 0x9, PT ;  /* 0x00000009b100780c */ /* 0x040fe20003f46270 */
[----:B------:R-:W1:Y:S01]  /*10640*/  SHFL.IDX PT, R174, R174, 0x1, 0x1c1f ;  /* 0x003c1f00aeae7f89 */ /* 0x000e6200000e0000 */
[C---:B------:R-:W-:Y:S02]  /*10650*/  ISETP.GE.AND P1, PT, R177.reuse, 0x2, PT ;  /* 0x00000002b100780c */ /* 0x040fe40003f26270 */
[----:B------:R-:W-:Y:S02]  /*10660*/  LOP3.LUT R16, R16, 0xfffffffd, RZ, 0xc0, !PT ;  /* 0xfffffffd10107812 */ /* 0x000fe400078ec0ff */
[----:B------:R-:W-:Y:S02]  /*10670*/  ISETP.GT.AND P3, PT, R182, 0x1, !P1 ;  /* 0x00000001b600780c */ /* 0x000fe40004f64270 */
[----:B------:R-:W-:Y:S02]  /*10680*/  ISETP.GE.AND P4, PT, R177, 0xa, PT ;  /* 0x0000000ab100780c */ /* 0x000fe40003f86270 */
[----:B------:R-:W-:-:S02]  /*10690*/  ISETP.LT.OR P3, PT, R181, 0x2, P3 ;  /* 0x00000002b500780c */ /* 0x000fc40001f61670 */
[----:B------:R-:W-:Y:S02]  /*106a0*/  LOP3.LUT R2, R2, 0xfffffffd, RZ, 0xc0, !PT ;  /* 0xfffffffd02027812 */ /* 0x000fe400078ec0ff */
[----:B------:R-:W-:Y:S02]  /*106b0*/  @P2 LOP3.LUT R16, R16, 0x2, RZ, 0xfc, !PT ;  /* 0x0000000210102812 */ /* 0x000fe400078efcff */
[----:B------:R-:W-:Y:S02]  /*106c0*/  ISETP.GT.AND P2, PT, R182, 0x8, !P2 ;  /* 0x00000008b600780c */ /* 0x000fe40005744270 */
[----:B------:R-:W-:Y:S02]  /*106d0*/  FSEL R168, R168, -INF , !P3 ;  /* 0xff800000a8a87808 */ /* 0x000fe40005800000 */
        /* <DEDUP_REMOVED lines=8> */
[----:B0-----:R-:W-:Y:S02]  /*10760*/  FSEL R154, R154, -INF , !P2 ;  /* 0xff8000009a9a7808 */ /* 0x001fe40005000000 */
        /* <DEDUP_REMOVED lines=92> */
[----:B------:R-:W-:Y:S01]  /*10d30*/  FSEL R113, R149, -INF , !P2 ;  /* 0xff80000095717808 */ /* 0x000fe20005000000 */
[----:B-1----:R-:W-:Y:S01]  /*10d40*/  IMAD.IADD R149, R180, 0x1, R174 ;  /* 0x00000001b4957824 */ /* 0x002fe200078e02ae */
        /* <DEDUP_REMOVED lines=121> */
[----:B------:R-:W-:Y:S01]  /*114e0*/  IADD3 R163, R17, -UR31, R174 ;  /* 0x8000001f11a37c10 */ /* 0x000fe2000fffe0ae */
        /* <DEDUP_REMOVED lines=11> */
.L_x_8048:
[----:B------:R-:W-:-:S05]  /*115a0*/  IMAD.U32 R162, RZ, RZ, UR29 ;  /* 0x0000001dffa27e24 */ /* 0x000fca000f8e00ff */
[----:B------:R-:W-:-:S13]  /*115b0*/  ISETP.NE.AND P6, PT, R162, 0x1, PT ;  /* 0x00000001a200780c */ /* 0x000fda0003fc5270 */
[----:B------:R-:W0:Y:S02]  /*115c0*/  @P6 LDC.64 R20, c[0x0][0x9e8] ;  /* 0x00027a00ff146b82 */ /* 0x000e240000000a00 */
[----:B0-----:R-:W-:-:S05]  /*115d0*/  @P6 IMAD.HI.U32 R20, R163, R20, RZ ;  /* 0x00000014a3146227 */ /* 0x001fca00078e00ff */
[----:B------:R-:W-:-:S07]  /*115e0*/  @P6 SHF.R.U32.HI R163, RZ, R21, R20 ;  /* 0x00000015ffa36219 */ /* 0x000fce0000011614 */
.L_x_8049:
[----:B------:R-:W-:Y:S05]  /*115f0*/  BSYNC B0 ;  /* 0x0000000000007941 */ /* 0x000fea0003800000 */
.L_x_8047:
[----:B------:R-:W-:-:S05]  /*11600*/  IMAD R178, R163, R162, R178 ;  /* 0x000000a2a3b27224 */ /* 0x000fca00078e02b2 */
[----:B------:R-:W-:Y:S02]  /*11610*/  VIADDMNMX R149, R178, R162, R149, PT ;  /* 0x000000a2b2957246 */ /* 0x000fe40003800195 */
[----:B------:R-:W-:-:S07]  /*11620*/  VIMNMX R11, R11, R178, !PT ;  /* 0x000000b20b0b7248 */ /* 0x000fce0007fe0100 */
.L_x_8046:
[----:B------:R-:W-:Y:S02]  /*11630*/  ISETP.GT.AND P1, PT, R11, 0x1, !P1 ;  /* 0x000000010b00780c */ /* 0x000fe40004f24270 */
        /* <DEDUP_REMOVED lines=98> */
[----:B------:R-:W-:Y:S01]  /*11c60*/  ISETP.GT.AND P2, PT, R11, 0x89, !P2 ;  /* 0x000000890b00780c */ /* 0x000fe20005744270 */
[----:B------:R-:W0:Y:S01]  /*11c70*/  SHFL.BFLY PT, R10, R21, 0x2, 0x1f ;  /* 0x0c401f00150a7f89 */ /* 0x000e2200000e0000 */
[----:B------:R-:W-:Y:S02]  /*11c80*/  FSEL R143, R143, -INF , !P1 ;  /* 0xff8000008f8f7808 */ /* 0x000fe40004800000 */
[----:B------:R-:W-:-:S02]  /*11c90*/  LOP3.LUT P1, RZ, R16, 0x800000, RZ, 0xc0, !PT ;  /* 0x0080000010ff7812 */ /* 0x000fc4000782c0ff */
[----:B------:R-:W-:Y:S02]  /*11ca0*/  ISETP.LT.OR P2, PT, R149, 0x8a, P2 ;  /* 0x0000008a9500780c */ /* 0x000fe40001741670 */
[C---:B------:R-:W-:Y:S02]  /*11cb0*/  ISETP.GT.AND P1, PT, R11.reuse, 0x40, !P1 ;  /* 0x000000400b00780c */ /* 0x040fe40004f24270 */
[----:B------:R-:W-:Y:S02]  /*11cc0*/  ISETP.GT.AND P3, PT, R11, 0x90, !P3 ;  /* 0x000000900b00780c */ /* 0x000fe40005f64270 */
[----:B------:R-:W-:Y:S02]  /*11cd0*/  ISETP.LT.OR P1, PT, R149, 0x41, P1 ;  /* 0x000000419500780c */ /* 0x000fe40000f21670 */
[----:B------:R-:W-:Y:S02]  /*11ce0*/  FSEL R91, R91, -INF , !P2 ;  /* 0xff8000005b5b7808 */ /* 0x000fe40005000000 */
[----:B------:R-:W-:-:S02]  /*11cf0*/  FSEL R120, R120, -INF , !P1 ;  /* 0xff80000078787808 */ /* 0x000fc40004800000 */
[----:B------:R-:W-:Y:S02]  /*11d00*/  LOP3.LUT P1, RZ, R16, 0x400000, RZ, 0xc0, !PT ;  /* 0x0040000010ff7812 */ /* 0x000fe4000782c0ff */
[----:B------:R-:W-:Y:S02]  /*11d10*/  ISETP.LT.OR P3, PT, R149, 0x91, P3 ;  /* 0x000000919500780c */ /* 0x000fe40001f61670 */
[C---:B------:R-:W-:Y:S02]  /*11d20*/  ISETP.GT.AND P1, PT, R11.reuse, 0x41, !P1 ;  /* 0x000000410b00780c */ /* 0x040fe40004f24270 */
[----:B------:R-:W-:Y:S02]  /*11d30*/  ISETP.GT.AND P4, PT, R11, 0x91, !P4 ;  /* 0x000000910b00780c */ /* 0x000fe40006784270 */
[----:B------:R-:W-:Y:S02]  /*11d40*/  ISETP.LT.OR P1, PT, R149, 0x42, P1 ;  /* 0x000000429500780c */ /* 0x000fe40000f21670 */
[----:B0-----:R-:W-:-:S02]  /*11d50*/  FMNMX.FTZ R162, R21, R10, !PT ;  /* 0x0000000a15a27209 */ /* 0x001fc40007810000 */
[----:B------:R-:W-:Y:S02]  /*11d60*/  FSEL R121, R121, -INF , !P1 ;  /* 0xff80000079797808 */ /* 0x000fe40004800000 */
[----:B------:R-:W-:Y:S01]  /*11d70*/  LOP3.LUT P1, RZ, R16, 0x200000, RZ, 0xc0, !PT ;  /* 0x0020000010ff7812 */ /* 0x000fe2000782c0ff */
[----:B------:R-:W0:Y:S01]  /*11d80*/  SHFL.BFLY PT, R163, R162, 0x1, 0x1f ;  /* 0x0c201f00a2a37f89 */ /* 0x000e2200000e0000 */
[----:B------:R-:W-:Y:S02]  /*11d90*/  FSEL R93, R93, -INF , !P3 ;  /* 0xff8000005d5d7808 */ /* 0x000fe40005800000 */
[C---:B------:R-:W-:Y:S02]  /*11da0*/  ISETP.GT.AND P1, PT, R11.reuse, 0x48, !P1 ;  /* 0x000000480b00780c */ /* 0x040fe40004f24270 */
[----:B------:R-:W-:Y:S02]  /*11db0*/  ISETP.GT.AND P5, PT, R11, 0x98, !P5 ;  /* 0x000000980b00780c */ /* 0x000fe40006fa4270 */
[----:B------:R-:W-:-:S02]  /*11dc0*/  ISETP.LT.OR P1, PT, R149, 0x49, P1 ;  /* 0x000000499500780c */ /* 0x000fc40000f21670 */
[C---:B------:R-:W-:Y:S02]  /*11dd0*/  ISETP.LT.OR P4, PT, R149.reuse, 0x92, P4 ;  /* 0x000000929500780c */ /* 0x040fe40002781670 */
[----:B------:R-:W-:Y:S02]  /*11de0*/  FSEL R122, R122, -INF , !P1 ;  /* 0xff8000007a7a7808 */ /* 0x000fe40004800000 */
[----:B------:R-:W-:Y:S02]  /*11df0*/  LOP3.LUT P1, RZ, R16, 0x100000, RZ, 0xc0, !PT ;  /* 0x0010000010ff7812 */ /* 0x000fe4000782c0ff */
[----:B------:R-:W-:Y:S02]  /*11e00*/  ISETP.LT.OR P5, PT, R149, 0x99, P5 ;  /* 0x000000999500780c */ /* 0x000fe40002fa1670 */
[----:B------:R-:W-:Y:S02]  /*11e10*/  ISETP.GT.AND P1, PT, R11, 0x49, !P1 ;  /* 0x000000490b00780c */ /* 0x000fe40004f24270 */
[----:B------:R-:W-:-:S02]  /*11e20*/  FSEL R92, R92, -INF , !P4 ;  /* 0xff8000005c5c7808 */ /* 0x000fc40006000000 */
[----:B------:R-:W-:Y:S02]  /*11e30*/  ISETP.LT.OR P1, PT, R149, 0x4a, P1 ;  /* 0x0000004a9500780c */ /* 0x000fe40000f21670 */
[----:B------:R-:W-:Y:S02]  /*11e40*/  FSEL R94, R94, -INF , !P5 ;  /* 0xff8000005e5e7808 */ /* 0x000fe40006800000 */
[----:B------:R-:W-:Y:S02]  /*11e50*/  FSEL R123, R123, -INF , !P1 ;  /* 0xff8000007b7b7808 */ /* 0x000fe40004800000 */
[----:B------:R-:W-:Y:S02]  /*11e60*/  LOP3.LUT P1, RZ, R16, 0x80000, RZ, 0xc0, !PT ;  /* 0x0008000010ff7812 */ /* 0x000fe4000782c0ff */
[----:B0-----:R-:W-:Y:S01]  /*11e70*/  FMNMX.FTZ R10, R162, R163, !PT ;  /* 0x000000a3a20a7209 */ /* 0x001fe20007810000 */
[----:B------:R-:W-:Y:S01]  /*11e80*/  IMAD.U32 R163, RZ, RZ, UR28 ;  /* 0x0000001cffa37e24 */ /* 0x000fe2000f8e00ff */
        /* <DEDUP_REMOVED lines=59> */
[----:B------:R-:W-:Y:S02]  /*12240*/  ISETP.GT.AND P1, PT, R11, RZ, !P6 ;  /* 0x000000ff0b00720c */ /* 0x000fe40007724270 */
[----:B------:R-:W-:Y:S02]  /*12250*/  LOP3.LUT P6, RZ, R2, 0x4, RZ, 0xc0, !PT ;  /* 0x0000000402ff7812 */ /* 0x000fe400078cc0ff */
[----:B------:R-:W-:Y:S02]  /*12260*/  ISETP.LT.OR P1, PT, R149, 0x1, P1 ;  /* 0x000000019500780c */ /* 0x000fe40000f21670 */
[----:B------:R-:W-:Y:S02]  /*12270*/  ISETP.GT.AND P2, PT, R11, 0x99, !P6 ;  /* 0x000000990b00780c */ /* 0x000fe40007744270 */
[----:B------:R-:W-:Y:S01]  /*12280*/  FSEL R164, R9, -INF , !P1 ;  /* 0xff80000009a47808 */ /* 0x000fe20004800000 */
[----:B------:R-:W-:-:S01]  /*12290*/  FFMA.FTZ R9, R10, R163, -8 ;  /* 0xc10000000a097423 */ /* 0x000fc200000100a3 */
[----:B------:R-:W-:-:S02]  /*122a0*/  FSETP.NEU.FTZ.AND P1, PT, R10, -INF , PT ;  /* 0xff8000000a00780b */ /* 0x000fc40003f3d000 */
[----:B------:R-:W-:Y:S02]  /*122b0*/  ISETP.LT.OR P2, PT, R149, 0x9a, P2 ;  /* 0x0000009a9500780c */ /* 0x000fe40001741670 */
[----:B------:R-:W-:Y:S02]  /*122c0*/  FSEL R9, R9, RZ, P1 ;  /* 0x000000ff09097208 */ /* 0x000fe40000800000 */
[----:B------:R-:W-:Y:S02]  /*122d0*/  FSEL R95, R95, -INF , !P2 ;  /* 0xff8000005f5f7808 */ /* 0x000fe40005000000 */
[----:B------:R-:W-:Y:S01]  /*122e0*/  FSEL R149, R10, RZ, P1 ;  /* 0x000000ff0a957208 */ /* 0x000fe20000800000 */
[----:B------:R-:W-:-:S01]  /*122f0*/  FFMA.FTZ R21, R151, UR28, -R9 ;  /* 0x0000001c97157c23 */ /* 0x000fc20008010809 */
[--C-:B------:R-:W-:Y:S01]  /*12300*/  FFMA.FTZ R151, R155, UR28, -R9.reuse ;  /* 0x0000001c9b977c23 */ /* 0x100fe20008010809 */
        /* <DEDUP_REMOVED lines=48> */
[----:B------:R-:W-:-:S01]  /*12610*/  FADD.FTZ R149, -R149, R6 ;  /* 0x0000000695957221 */ /* 0x000fc20000010100 */
        /* <DEDUP_REMOVED lines=31> */
[----:B------:R-:W-:Y:S01]  /*12810*/  FMNMX.FTZ R166, R88, R161, !PT ;  /* 0x000000a158a67209 */ /* 0x000fe20007810000 */
[----:B------:R-:W-:-:S03]  /*12820*/  FFMA.FTZ R161, R148, UR28, -R9 ;  /* 0x0000001c94a17c23 */ /* 0x000fc60008010809 */
[----:B------:R-:W-:Y:S02]  /*12830*/  FMNMX.FTZ R163, R89, R166, !PT ;  /* 0x000000a659a37209 */ /* 0x000fe40007810000 */
[----:B------:R-:W-:Y:S02]  /*12840*/  MUFU.EX2 R97, R97 ;  /* 0x0000006100617308 */ /* 0x000fe40000000800 */
[----:B------:R-:W-:Y:S01]  /*12850*/  FMNMX.FTZ R148, R90, R163, !PT ;  /* 0x000000a35a947209 */ /* 0x000fe20007810000 */
[----:B------:R-:W-:-:S03]  /*12860*/  FFMA.FTZ R163, R150, UR28, -R9 ;  /* 0x0000001c96a37c23 */ /* 0x000fc60008010809 */
[----:B------:R-:W-:Y:S02]  /*12870*/  FMNMX.FTZ R148, R91, R148, !PT ;  /* 0x000000945b947209 */ /* 0x000fe40007810000 */
[----:B------:R-:W-:Y:S02]  /*12880*/  MUFU.EX2 R6, R163 ;  /* 0x000000a300067308 */ /* 0x000fe40000000800 */
[----:B------:R-:W-:-:S04]  /*12890*/  FMNMX.FTZ R147, R93, R148, !PT ;  /* 0x000000945d937209 */ /* 0x000fc80007810000 */
[----:B------:R-:W-:Y:S02]  /*128a0*/  FMNMX.FTZ R147, R92, R147, !PT ;  /* 0x000000935c937209 */ /* 0x000fe40007810000 */
[----:B------:R-:W-:Y:S02]  /*128b0*/  MUFU.EX2 R98, R98 ;  /* 0x0000006200627308 */ /* 0x000fe40000000800 */
[----:B------:R-:W-:-:S04]  /*128c0*/  FMNMX.FTZ R148, R94, R147, !PT ;  /* 0x000000935e947209 */ /* 0x000fc80007810000 */
[----:B------:R-:W-:Y:S02]  /*128d0*/  FMNMX.FTZ R148, R95, R148, !PT ;  /* 0x000000945f947209 */ /* 0x000fe40007810000 */
        /* <DEDUP_REMOVED lines=14> */
[----:B------:R-:W-:Y:S01]  /*129c0*/  FFMA.FTZ R147, R9, R148, -8 ;  /* 0xc100000009937423 */ /* 0x000fe20000010094 */
[----:B------:R-:W-:-:S04]  /*129d0*/  FMUL.FTZ R148, R149, UR28 ;  /* 0x0000001c95947c20 */ /* 0x000fc80008410000 */
[----:B------:R-:W-:Y:S01]  /*129e0*/  FSEL R147, R147, RZ, P1 ;  /* 0x000000ff93937208 */ /* 0x000fe20000800000 */
[----:B------:R-:W-:Y:S04]  /*129f0*/  MUFU.EX2 R115, R115 ;  /* 0x0000007300737308 */ /* 0x000fe80000000800 */
[----:B------:R-:W-:-:S01]  /*12a00*/  FFMA.FTZ R149, R20, UR28, -R147 ;  /* 0x0000001c14957c23 */ /* 0x000fc20008010893 */
[--C-:B------:R-:W-:Y:S01]  /*12a10*/  FFMA.FTZ R20, R152, UR28, -R147.reuse ;  /* 0x0000001c98147c23 */ /* 0x100fe20008010893 */
[----:B------:R-:W-:Y:S01]  /*12a20*/  FSEL R152, R9, RZ, P1 ;  /* 0x000000ff09987208 */ /* 0x000fe20000800000 */
[--C-:B------:R-:W-:Y:S01]  /*12a30*/  FFMA.FTZ R150, R164, UR28, -R147.reuse ;  /* 0x0000001ca4967c23 */ /* 0x100fe20008010893 */
[----:B------:R-:W0:Y:S01]  /*12a40*/  MUFU.EX2 R148, R148 ;  /* 0x0000009400947308 */ /* 0x000e220000000800 */
[----:B------:R-:W-:-:S01]  /*12a50*/  FFMA.FTZ R12, R12, UR28, -R147 ;  /* 0x0000001c0c0c7c23 */ /* 0x000fc20008010893 */
[----:B------:R-:W-:Y:S01]  /*12a60*/  FFMA.FTZ R13, R13, UR28, -R147 ;  /* 0x0000001c0d0d7c23 */ /* 0x000fe20008010893 */
[----:B------:R-:W-:-:S01]  /*12a70*/  FADD.FTZ R152, -R152, R7 ;  /* 0x0000000798987221 */ /* 0x000fc20000010100 */
[--C-:B------:R-:W-:Y:S01]  /*12a80*/  FFMA.FTZ R14, R14, UR28, -R147.reuse ;  /* 0x0000001c0e0e7c23 */ /* 0x100fe20008010893 */
[----:B------:R-:W-:-:S01]  /*12a90*/  FFMA.FTZ R15, R15, UR28, -R147 ;  /* 0x0000001c0f0f7c23 */ /* 0x000fc20008010893 */
[--C-:B------:R-:W-:Y:S01]  /*12aa0*/  FFMA.FTZ R164, R122, UR28, -R147.reuse ;  /* 0x0000001c7aa47c23 */ /* 0x100fe20008010893 */
[----:B------:R-:W-:Y:S01]  /*12ab0*/  FMUL.FTZ R152, R152, UR28 ;  /* 0x0000001c98987c20 */ /* 0x000fe20008410000 */
        /* <DEDUP_REMOVED lines=8> */
[----:B------:R1:W2:Y:S01]  /*12b40*/  MUFU.EX2 R163, R152 ;  /* 0x0000009800a37308 */ /* 0x0002a20000000800 */
        /* <DEDUP_REMOVED lines=11> */
[----:B------:R-:W-:Y:S01]  /*12c00*/  FFMA.FTZ R121, R121, UR28, -R147 ;  /* 0x0000001c79797c23 */ /* 0x000fe20008010893 */
[----:B------:R-:W-:-:S01]  /*12c10*/  FADD.FTZ R127, R151, R152 ;  /* 0x00000098977f7221 */ /* 0x000fc20000010000 */
[--C-:B------:R-:W-:Y:S01]  /*12c20*/  FFMA.FTZ R104, R104, UR28, -R147.reuse ;  /* 0x0000001c68687c23 */ /* 0x100fe20008010893 */
[----:B------:R-:W-:-:S01]  /*12c30*/  FFMA.FTZ R105, R105, UR28, -R147 ;  /* 0x0000001c69697c23 */ /* 0x000fc20008010893 */
[----:B------:R-:W1:Y:S01]  /*12c40*/  MUFU.EX2 R12, R12 ;  /* 0x0000000c000c7308 */ /* 0x000e620000000800 */
[----:B--2---:R-:W-:-:S01]  /*12c50*/  FFMA.FTZ R4, R163, R3, R150 ;  /* 0x00000003a3047223 */ /* 0x004fc20000010096 */
        /* <DEDUP_REMOVED lines=37> */
[----:B------:R-:W-:-:S06]  /*12eb0*/  FADD.FTZ R4, R96, R127 ;  /* 0x0000007f60047221 */ /* 0x000fcc0000010000 */
        /* <DEDUP_REMOVED lines=89> */
[----:B------:R-:W1:Y:S08]  /*13450*/  MUFU.EX2 R129, R129 ;  /* 0x0000008100817308 */ /* 0x000e700000000800 */
[----:B------:R-:W3:Y:S08]  /*13460*/  MUFU.EX2 R90, R90 ;  /* 0x0000005a005a7308 */ /* 0x000ef00000000800 */
[----:B------:R-:W4:Y:S08]  /*13470*/  MUFU.EX2 R128, R128 ;  /* 0x0000008000807308 */ /* 0x000f300000000800 */
[----:B------:R2:W5:Y:S08]  /*13480*/  MUFU.EX2 R91, R92 ;  /* 0x0000005c005b7308 */ /* 0x0005700000000800 */
[----:B------:R-:W5:Y:S01]  /*13490*/  MUFU.EX2 R119, R119 ;  /* 0x0000007700777308 */ /* 0x000f620000000800 */
[----:B--2---:R-:W-:-:S01]  /*134a0*/  FADD.FTZ R92, R130, R3 ;  /* 0x00000003825c7221 */ /* 0x004fc20000010000 */
[----:B0-----:R-:W-:-:S03]  /*134b0*/  FADD.FTZ R3, R164, R4 ;  /* 0x00000004a4037221 */ /* 0x001fc60000010000 */
[----:B-1----:R-:W-:Y:S01]  /*134c0*/  FADD.FTZ R93, R129, R92 ;  /* 0x0000005c815d7221 */ /* 0x002fe20000010000 */
[----:B---3--:R-:W-:-:S02]  /*134d0*/  FADD.FTZ R4, R90, R3 ;  /* 0x000000035a047221 */ /* 0x008fc40000010000 */
[----:B------:R-:W0:Y:S01]  /*134e0*/  MUFU.EX2 R165, R94 ;  /* 0x0000005e00a57308 */ /* 0x000e220000000800 */
[----:B----4-:R-:W-:-:S01]  /*134f0*/  FADD.FTZ R92, R128, R93 ;  /* 0x0000005d805c7221 */ /* 0x010fc20000010000 */
[----:B-----5:R-:W-:-:S06]  /*13500*/  FADD.FTZ R4, R91, R4 ;  /* 0x000000045b047221 */ /* 0x020fcc0000010000 */
[----:B------:R-:W1:Y:S01]  /*13510*/  MUFU.EX2 R95, R95 ;  /* 0x0000005f005f7308 */ /* 0x000e620000000800 */
[----:B------:R-:W-:-:S01]  /*13520*/  FADD.FTZ R3, R119, R92 ;  /* 0x0000005c77037221 */ /* 0x000fc20000010000 */
[----:B0-----:R-:W-:-:S03]  /*13530*/  FADD.FTZ R92, R165, R4 ;  /* 0x00000004a55c7221 */ /* 0x001fc60000010000 */
[----:B------:R-:W-:Y:S01]  /*13540*/  FADD.FTZ R4, R6, R3 ;  /* 0x0000000306047221 */ /* 0x000fe20000010000 */
[----:B-1----:R-:W-:-:S01]  /*13550*/  FADD.FTZ R3, R95, R92 ;  /* 0x0000005c5f037221 */ /* 0x002fc20000010000 */
[----:B------:R-:W-:Y:S06]  /*13560*/  @!P0 BRA `(.L_x_8050) ;  /* 0x0000000000048947 */ /* 0x000fec0003800000 */
[----:B------:R-:W-:Y:S01]  /*13570*/  BPT.TRAP 0x1 ;  /* 0x000000040000795c */ /* 0x000fe20000300000 */
.L_x_8050:
        /* <DEDUP_REMOVED lines=115> */
.L_x_8032:
[----:B------:R-:W-:Y:S06]  /*13cb0*/  BAR.ARV 0x8, 0x180 ;  /* 0x0206000000007b1d */ /* 0x000fec0000002000 */
[----:B------:R-:W-:Y:S05]  /*13cc0*/  @!P0 BRA `(.L_x_8052) ;  /* 0x0000000000048947 */ /* 0x000fea0003800000 */
[----:B------:R-:W-:Y:S01]  /*13cd0*/  BPT.TRAP 0x1 ;  /* 0x000000040000795c */ /* 0x000fe20000300000 */
.L_x_8052:
[----:B------:R-:W-:Y:S01]  /*13ce0*/  ULEA UR9, UR44, UR43, 0x3 ;  /* 0x0000002b2c097291 */ /* 0x000fe2000f8e183f */
[----:B------:R-:W-:-:S05]  /*13cf0*/  IMAD.U32 R0, RZ, RZ, UR45 ;  /* 0x0000002dff007e24 */ /* 0x000fca000f8e00ff */
[----:B------:R-:W-:-:S04]  /*13d00*/  SHF.L.U32 R0, R0, 0x1f, RZ ;  /* 0x0000001f00007819 */ /* 0x000fc800000006ff */
[----:B------:R0:W1:Y:S01]  /*13d10*/  SYNCS.PHASECHK.TRANS64.TRYWAIT P1, [UR9+0x22850], R0 ;  /* 0x02285000ff0075a7 */ /* 0x0000620008020149 */
[----:B------:R-:W-:Y:S05]  /*13d20*/  @!P0 BRA `(.L_x_8053) ;  /* 0x0000000000048947 */ /* 0x000fea0003800000 */
[----:B------:R-:W-:Y:S01]  /*13d30*/  BPT.TRAP 0x1 ;  /* 0x000000040000795c */ /* 0x000fe20000300000 */
.L_x_8053:
[----:B-1----:R-:W-:Y:S05]  /*13d40*/  @P1 BRA `(.L_x_8054) ;  /* 0x0000000000081947 */ /* 0x002fea0003800000 */
[----:B------:R-:W1:Y:S02]  /*13d50*/  SYNCS.PHASECHK.TRANS64.TRYWAIT P1, [UR9+0x22850], R0 ;  /* 0x02285000ff0075a7 */ /* 0x000e640008020149 */
[----:B-1----:R-:W-:Y:S05]  /*13d60*/  @!P1 BRA `(.L_x_8055) ;  /* 0x0000008c00809947 */ /* 0x002fea0003800000 */
.L_x_8054:
[----:B------:R-:W-:Y:S01]  /*13d70*/  UIADD3 UR43, UR43, 0x400, URZ ;  /* 0x000004002b2b7890 */ /* 0x000fe2000fffe03f */
[----:B------:R-:W-:Y:S01]  /*13d80*/  WARPGROUP.ARRIVE ;  /* 0x00000000000079c5 */ /* 0x000fe20000000000 */
[----:B------:R-:W-:Y:S01]  /*13d90*/  UMOV UR7, 0xc0000010 ;  /* 0xc000001000077882 */ /* 0x000fe20000000000 */
[----:B------:R-:W-:Y:S01]  /*13da0*/  ULDC.64 UR10, c[0x0][0x9a0] ;  /* 0x00026800000a7ab9 */ /* 0x000fe20000000a00 */
[----:B------:R-:W-:Y:S01]  /*13db0*/  USHF.R.U32.HI UR43, URZ, 0x4, UR43 ;  /* 0x000000043f2b7899 */ /* 0x000fe2000801162b */
[----:B-1----:R-:W-:Y:S01]  /*13dc0*/  IMAD.MOV.U32 R5, RZ, RZ, 0x3f800000 ;  /* 0x3f800000ff057424 */ /* 0x002fe200078e00ff */
        /* <DEDUP_REMOVED lines=33> */
[----:B------:R1:W2:Y:S01]  /*13fe0*/  @P1 LDG.E R5, desc[UR48][R6.64] ;  /* 0x0000003006051981 */ /* 0x0002a2000c1e1900 */
[----:B------:R-:W-:Y:S02]  /*13ff0*/  WARPGROUP.DEPBAR.LE gsb0, 0x0 ;  /* 0x00008000000079c5 */ /* 0x000fe40000010000 */
[----:B------:R-:W-:-:S06]  /*14000*/  WARPGROUP.ARRIVE ;  /* 0x00000000000079c5 */ /* 0x000fcc0000000000 */
[----:B------:R-:W-:Y:S01]  /*14010*/  QGMMA.64x128x32.F32.E4M3.E4M3 R24, R176, gdesc[UR4], R24, gsb0 ;  /* 0x01e00004b0187df3 */ /* 0x000fe20008000818 */
[----:B------:R-:W-:Y:S01]  /*14020*/  UIADD3 UR4, UR8, 0x300, URZ ;  /* 0x0000030008047890 */ /* 0x000fe2000fffe03f */
[----:B------:R-:W-:-:S06]  /*14030*/  UMOV UR7, 0xc0000010 ;  /* 0xc000001000077882 */ /* 0x000fcc0000000000 */
[----:B------:R-:W-:Y:S01]  /*14040*/  UMOV UR6, UR4 ;  /* 0x0000000400067c82 */ /* 0x000fe20008000000 */
[----:B------:R-:W-:Y:S01]  /*14050*/  UIADD3 UR8, UR8, 0x400, URZ ;  /* 0x0000040008087890 */ /* 0x000fe2000fffe03f */
[----:B------:R-:W3:Y:S04]  /*14060*/  SHFL.BFLY PT, R11, R4, 0x2, 0x1f ;  /* 0x0c401f00040b7f89 */ /* 0x000ee800000e0000 */
[----:B------:R-:W4:Y:S01]  /*14070*/  SHFL.BFLY PT, R8, R3, 0x2, 0x1f ;  /* 0x0c401f0003087f89 */ /* 0x000f2200000e0000 */
[----:B------:R-:W-:Y:S02]  /*14080*/  WARPGROUP.DEPBAR.LE gsb0, 0x0 ;  /* 0x00008000000079c5 */ /* 0x000fe40000010000 */
[----:B------:R-:W-:-:S06]  /*14090*/  WARPGROUP.ARRIVE ;  /* 0x00000000000079c5 */ /* 0x000fcc0000000000 */
[----:B------:R-:W-:Y:S01]  /*140a0*/  QGMMA.64x128x32.F32.E4M3.E4M3 R24, R172, gdesc[UR4], R24, gsb0 ;  /* 0x01e00004ac187df3 */ /* 0x000fe20008000818 */
[----:B------:R-:W-:Y:S01]  /*140b0*/  UMOV UR6, UR8 ;  /* 0x0000000800067c82 */ /* 0x000fe20008000000 */
[----:B------:R-:W-:Y:S01]  /*140c0*/  UMOV UR7, 0xc0000010 ;  /* 0xc000001000077882 */ /* 0x000fe20000000000 */
[----:B---3--:R-:W-:-:S01]  /*140d0*/  FADD.FTZ R11, R11, R4 ;  /* 0x000000040b0b7221 */ /* 0x008fc20000010000 */
[----:B----4-:R-:W-:-:S04]  /*140e0*/  FADD.FTZ R8, R8, R3 ;  /* 0x0000000308087221 */ /* 0x010fc80000010000 */
[----:B0-----:R-:W0:Y:S04]  /*140f0*/  SHFL.BFLY PT, R0, R11, 0x1, 0x1f ;  /* 0x0c201f000b007f89 */ /* 0x001e2800000e0000 */
        /* <DEDUP_REMOVED lines=33> */
.L_x_8056:
        /* <DEDUP_REMOVED lines=18> */
[----:B------:R-:W-:Y:S01]  /*14430*/  FMUL.FTZ R37, R40, R4 ;  /* 0x0000000428257220 */ /* 0x000fe20000410000 */
        /* <DEDUP_REMOVED lines=55> */
.L_x_7978:
        /* <DEDUP_REMOVED lines=39> */
[----:B------:R-:W-:Y:S01]  /*14a20*/  VIADD R59, R19, UR37 ;  /* 0x00000025133b7c36 */ /* 0x000fe20008000000 */
[----:B------:R-:W-:Y:S02]  /*14a30*/  LOP3.LUT R6, R6, 0xc, RZ, 0xc0, !PT ;  /* 0x0000000c06067812 */ /* 0x000fe400078ec0ff */
[----:B------:R-:W-:-:S02]  /*14a40*/  F2FP.BF16.F32.PACK_AB R94, R94, R95 ;  /* 0x0000005f5e5e723e */ /* 0x000fc400000010ff */
[----:B------:R-:W-:Y:S02]  /*14a50*/  F2FP.BF16.F32.PACK_AB R90, R90, R91 ;  /* 0x0000005b5a5a723e */ /* 0x000fe400000010ff */
[----:B------:R-:W-:Y:S02]  /*14a60*/  F2FP.BF16.F32.PACK_AB R56, R56, R57 ;  /* 0x000000393838723e */ /* 0x000fe400000010ff */
[----:B------:R-:W-:Y:S01]  /*14a70*/  F2FP.BF16.F32.PACK_AB R49, R48, R49 ;  /* 0x000000313031723e */ /* 0x000fe200000010ff */
[----:B------:R-:W-:Y:S01]  /*14a80*/  USHF.R.S32.HI UR12, URZ, 0x1f, UR39 ;  /* 0x0000001f3f0c7899 */ /* 0x000fe20008011427 */
[----:B------:R-:W-:Y:S01]  /*14a90*/  BAR.SYNC.DEFER_BLOCKING 0x1, 0x100 ;  /* 0x0044000000007b1d */ /* 0x000fe20000010000 */
[----:B------:R-:W-:-:S05]  /*14aa0*/  IADD3 R6, P0, R6, UR6, RZ ;  /* 0x0000000606067c10 */ /* 0x000fca000ff1e0ff */
[----:B------:R-:W-:Y:S01]  /*14ab0*/  IMAD.X R7, RZ, RZ, UR7, P0 ;  /* 0x00000007ff077e24 */ /* 0x000fe200080e06ff */
[----:B------:R-:W-:Y:S01]  /*14ac0*/  ULDC.64 UR8, c[0x0][0xb90] ;  /* 0x0002e40000087ab9 */ /* 0x000fe20000000a00 */
[----:B------:R-:W-:Y:S01]  /*14ad0*/  USHF.R.S32.HI UR13, URZ, 0x1f, UR38 ;  /* 0x0000001f3f0d7899 */ /* 0x000fe20008011426 */
[----:B------:R-:W-:Y:S02]  /*14ae0*/  ULDC.64 UR10, c[0x0][0xb98] ;  /* 0x0002e600000a7ab9 */ /* 0x000fe40000000a00 */
[----:B------:R0:W2:Y:S01]  /*14af0*/  LDG.E.CONSTANT R17, desc[UR48][R6.64] ;  /* 0x0000003006117981 */ /* 0x0000a2000c1e9900 */
[----:B------:R-:W-:Y:S01]  /*14b00*/  F2FP.BF16.F32.PACK_AB R34, R55, R30 ;  /* 0x0000001e3722723e */ /* 0x000fe200000010ff */
[----:B------:R-:W-:Y:S02]  /*14b10*/  UIMAD UR5, UR12, UR8, URZ ;  /* 0x000000080c0572a4 */ /* 0x000fe4000f8e023f */
[----:B------:R-:W-:Y:S02]  /*14b20*/  UIMAD.WIDE.U32 UR6, UR39, UR8, URZ ;  /* 0x00000008270672a5 */ /* 0x000fe4000f8e003f */
[----:B------:R-:W-:-:S02]  /*14b30*/  UIMAD UR5, UR39, UR9, UR5 ;  /* 0x00000009270572a4 */ /* 0x000fc4000f8e0205 */
[----:B------:R-:W-:Y:S01]  /*14b40*/  UIMAD UR8, UR13, UR10, URZ ;  /* 0x0000000a0d0872a4 */ /* 0x000fe2000f8e023f */
[----:B0-----:R-:W0:Y:S01]  /*14b50*/  S2R R7, SR_SWINHI ;  /* 0x0000000000077919 */ /* 0x001e220000002f00 */
[----:B------:R-:W-:Y:S01]  /*14b60*/  LOP3.LUT P0, R6, R35, 0x3, RZ, 0xc0, !PT ;  /* 0x0000000323067812 */ /* 0x000fe2000780c0ff */
[----:B------:R-:W-:Y:S02]  /*14b70*/  UIADD3 UR7, UR7, UR5, URZ ;  /* 0x0000000507077290 */ /* 0x000fe4000fffe03f */
[----:B------:R-:W-:Y:S01]  /*14b80*/  UIMAD UR8, UR38, UR11, UR8 ;  /* 0x0000000b260872a4 */ /* 0x000fe2000f8e0208 */
[----:B------:R-:W-:Y:S01]  /*14b90*/  ISETP.EQ.OR P0, PT, R6, 0x3, !P0 ;  /* 0x000000030600780c */ /* 0x000fe20004702670 */
[----:B------:R-:W-:Y:S01]  /*14ba0*/  UIMAD.WIDE.U32 UR6, UR38, UR10, UR6 ;  /* 0x0000000a260672a5 */ /* 0x000fe2000f8e0006 */
[----:B------:R-:W-:Y:S02]  /*14bb0*/  ULDC UR5, c[0x0][0xa88] ;  /* 0x0002a20000057ab9 */ /* 0x000fe40000000800 */
[----:B------:R-:W-:Y:S01]  /*14bc0*/  SEL R72, R9, R10, P0 ;  /* 0x0000000a09487207 */ /* 0x000fe20000000000 */
[----:B------:R-:W-:Y:S01]  /*14bd0*/  ULDC.64 UR10, c[0x0][0xaf0] ;  /* 0x0002bc00000a7ab9 */ /* 0x000fe20000000a00 */
[----:B------:R-:W-:Y:S01]  /*14be0*/  SEL R74, R10, R9, P0 ;  /* 0x000000090a4a7207 */ /* 0x000fe20000000000 */
[----:B------:R-:W-:Y:S01]  /*14bf0*/  IMAD R9, R189, 0x40, R22 ;  /* 0x00000040bd097824 */ /* 0x000fe200078e0216 */
        /* <DEDUP_REMOVED lines=10> */
[----:B------:R-:W-:Y:S02]  /*14ca0*/  MOV R30, R4 ;  /* 0x00000004001e7202 */ /* 0x000fe40000000f00 */
[----:B0-----:R-:W-:Y:S02]  /*14cb0*/  MOV R31, R7 ;  /* 0x00000007001f7202 */ /* 0x001fe40000000f00 */
[----:B------:R-:W-:-:S02]  /*14cc0*/  SEL R88, R25, R26, P0 ;  /* 0x0000001a19587207 */ /* 0x000fc40000000000 */
[----:B------:R-:W-:Y:S01]  /*14cd0*/  SEL R92, R26, R25, P0 ;  /* 0x000000191a5c7207 */ /* 0x000fe20000000000 */
[--C-:B------:R-:W-:Y:S01]  /*14ce0*/  IMAD.WIDE R6, R194, 0x2, R30.reuse ;  /* 0x00000002c2067825 */ /* 0x100fe200078e021e */
[----:B------:R-:W-:Y:S02]  /*14cf0*/  SEL R64, R21, R24, P0 ;  /* 0x0000001815407207 */ /* 0x000fe40000000000 */
[----:B------:R-:W-:Y:S01]  /*14d00*/  SEL R66, R24, R21, P0 ;  /* 0x0000001518427207 */ /* 0x000fe20000000000 */
[----:B------:R-:W-:Y:S01]  /*14d10*/  IMAD.WIDE R30, R9, 0x2, R30 ;  /* 0x00000002091e7825 */ /* 0x000fe200078e021e */
[C---:B------:R-:W-:Y:S02]  /*14d20*/  IADD3 R41, P6, R6.reuse, 0x4060, RZ ;  /* 0x0000406006297810 */ /* 0x040fe40007fde0ff */
[----:B------:R-:W-:Y:S02]  /*14d30*/  LOP3.LUT R43, R6, 0x380, RZ, 0xc0, !PT ;  /* 0x00000380062b7812 */ /* 0x000fe400078ec0ff */
[----:B------:R-:W-:-:S02]  /*14d40*/  LOP3.LUT R40, R41, 0x380, RZ, 0xc0, !PT ;  /* 0x0000038029287812 */ /* 0x000fc400078ec0ff */
[----:B------:R-:W-:Y:S02]  /*14d50*/  SHF.R.U64 R43, R43, 0x3, RZ ;  /* 0x000000032b2b7819 */ /* 0x000fe400000012ff */
[----:B------:R-:W-:Y:S02]  /*14d60*/  SHF.R.U64 R40, R40, 0x3, RZ ;  /* 0x0000000328287819 */ /* 0x000fe400000012ff */
[----:B------:R-:W-:Y:S02]  /*14d70*/  IADD3 R11, P3, R6, 0x4000, RZ ;  /* 0x00004000060b7810 */ /* 0x000fe40007f7e0ff */
[----:B------:R-:W-:Y:S01]  /*14d80*/  LOP3.LUT R40, R40, R41, RZ, 0x3c, !PT ;  /* 0x0000002928287212 */ /* 0x000fe200078e3cff */
[--C-:B------:R-:W-:Y:S01]  /*14d90*/  IMAD.X R41, RZ, RZ, R7.reuse, P6 ;  /* 0x000000ffff297224 */ /* 0x100fe200030e0607 */
[C---:B------:R-:W-:Y:S01]  /*14da0*/  IADD3 R14, P5, R6.reuse, 0x4040, RZ ;  /* 0x00004040060e7810 */ /* 0x040fe20007fbe0ff */
[----:B------:R-:W-:Y:S01]  /*14db0*/  IMAD.X R37, RZ, RZ, R7, P3 ;  /* 0x000000ffff257224 */ /* 0x000fe200018e0607 */
[----:B------:R-:W-:-:S02]  /*14dc0*/  IADD3 R12, P4, R6, 0x4020, RZ ;  /* 0x00004020060c7810 */ /* 0x000fc40007f9e0ff */
[C---:B------:R-:W-:Y:S02]  /*14dd0*/  IADD3 R8, P2, R6.reuse, 0x20, RZ ;  /* 0x0000002006087810 */ /* 0x040fe40007f5e0ff */
[C---:B------:R-:W-:Y:S01]  /*14de0*/  IADD3 R10, P1, R6.reuse, 0x60, RZ ;  /* 0x00000060060a7810 */ /* 0x040fe20007f3e0ff */
[--C-:B------:R-:W-:Y:S01]  /*14df0*/  IMAD.X R35, RZ, RZ, R7.reuse, P4 ;  /* 0x000000ffff237224 */ /* 0x100fe200020e0607 */
[----:B------:R-:W-:Y:S01]  /*14e00*/  IADD3 R9, P6, R6, 0x40, RZ ;  /* 0x0000004006097810 */ /* 0x000fe20007fde0ff */
[--C-:B------:R-:W-:Y:S01]  /*14e10*/  IMAD.X R33, RZ, RZ, R7.reuse, P2 ;  /* 0x000000ffff217224 */ /* 0x100fe200010e0607 */
[----:B------:R-:W-:Y:S01]  /*14e20*/  LOP3.LUT R42, R43, R6, RZ, 0x3c, !PT ;  /* 0x000000062b2a7212 */ /* 0x000fe200078e3cff */
[--C-:B------:R-:W-:Y:S01]  /*14e30*/  IMAD.MOV.U32 R43, RZ, RZ, R7.reuse ;  /* 0x000000ffff2b7224 */ /* 0x100fe200078e0007 */
[----:B------:R-:W-:Y:S01]  /*14e40*/  LOP3.LUT R6, R11, 0x380, RZ, 0xc0, !PT ;  /* 0x000003800b067812 */ /* 0x000fe200078ec0ff */
[----:B------:R-:W-:Y:S01]  /*14e50*/  IMAD.X R25, RZ, RZ, R7, P6 ;  /* 0x000000ffff197224 */ /* 0x000fe200030e0607 */
[----:B------:R-:W-:-:S02]  /*14e60*/  LOP3.LUT R5, R8, 0x380, RZ, 0xc0, !PT ;  /* 0x0000038008057812 */ /* 0x000fc400078ec0ff */
[----:B------:R-:W-:Y:S02]  /*14e70*/  SHF.R.U64 R6, R6, 0x3, RZ ;  /* 0x0000000306067819 */ /* 0x000fe400000012ff */
[----:B------:R-:W-:Y:S02]  /*14e80*/  SHF.R.U64 R5, R5, 0x3, RZ ;  /* 0x0000000305057819 */ /* 0x000fe400000012ff */
[----:B------:R-:W-:Y:S02]  /*14e90*/  LOP3.LUT R36, R6, R11, RZ, 0x3c, !PT ;  /* 0x0000000b06247212 */ /* 0x000fe400078e3cff */
[----:B------:R-:W-:Y:S02]  /*14ea0*/  LOP3.LUT R6, R10, 0x380, RZ, 0xc0, !PT ;  /* 0x000003800a067812 */ /* 0x000fe400078ec0ff */
[----:B------:R-:W-:Y:S02]  /*14eb0*/  LOP3.LUT R32, R5, R8, RZ, 0x3c, !PT ;  /* 0x0000000805207212 */ /* 0x000fe400078e3cff */
[----:B------:R-:W-:-:S02]  /*14ec0*/  SHF.R.U64 R5, R6, 0x3, RZ ;  /* 0x0000000306057819 */ /* 0x000fc400000012ff */
[----:B------:R-:W-:Y:S02]  /*14ed0*/  IADD3 R21, P2, R30, 0x2000, RZ ;  /* 0x000020001e157810 */ /* 0x000fe40007f5e0ff */
[----:B------:R-:W-:Y:S02]  /*14ee0*/  LOP3.LUT R26, R5, R10, RZ, 0x3c, !PT ;  /* 0x0000000a051a7212 */ /* 0x000fe400078e3cff */
[----:B------:R-:W0:Y:S01]  /*14ef0*/  LDC R5, c[0x0][0xbe8] ;  /* 0x0002fa00ff057b82 */ /* 0x000e220000000800 */
[----:B------:R-:W-:Y:S02]  /*14f00*/  SEL R96, R15, R20, P0 ;  /* 0x000000140f607207 */ /* 0x000fe40000000000 */
[----:B------:R-:W-:Y:S02]  /*14f10*/  SEL R98, R20, R15, P0 ;  /* 0x0000000f14627207 */ /* 0x000fe40000000000 */
[----:B------:R-:W-:Y:S02]  /*14f20*/  LOP3.LUT R20, R21, 0x380, RZ, 0xc0, !PT ;  /* 0x0000038015147812 */ /* 0x000fe400078ec0ff */
[----:B------:R-:W-:-:S02]  /*14f30*/  SEL R84, R27, R34, P0 ;  /* 0x000000221b547207 */ /* 0x000fc40000000000 */
[----:B------:R-:W-:Y:S02]  /*14f40*/  SHF.R.U64 R20, R20, 0x3, RZ ;  /* 0x0000000314147819 */ /* 0x000fe400000012ff */
[----:B------:R-:W-:Y:S01]  /*14f50*/  SEL R86, R34, R27, P0 ;  /* 0x0000001b22567207 */ /* 0x000fe20000000000 */
[----:B------:R-:W-:Y:S01]  /*14f60*/  IMAD.X R27, RZ, RZ, R7, P1 ;  /* 0x000000ffff1b7224 */ /* 0x000fe200008e0607 */
[----:B------:R-:W-:Y:S01]  /*14f70*/  LOP3.LUT R20, R20, R21, RZ, 0x3c, !PT ;  /* 0x0000001514147212 */ /* 0x000fe200078e3cff */
[----:B------:R-:W-:Y:S01]  /*14f80*/  IMAD.X R21, RZ, RZ, R31, P2 ;  /* 0x000000ffff157224 */ /* 0x000fe200010e061f */
[----:B------:R-:W-:Y:S01]  /*14f90*/  MOV R73, R40 ;  /* 0x0000002800497202 */ /* 0x000fe20000000f00 */
[----:B------:R-:W-:Y:S01]  /*14fa0*/  IMAD.U32 R41, RZ, RZ, UR8 ;  /* 0x00000008ff297e24 */ /* 0x000fe2000f8e00ff */
[----:B------:R-:W-:Y:S01]  /*14fb0*/  MOV R81, R26 ;  /* 0x0000001a00517202 */ /* 0x000fe20000000f00 */
[----:B------:R-:W-:Y:S01]  /*14fc0*/  ULDC.64 UR8, c[0x0][0xae8] ;  /* 0x0002ba0000087ab9 */ /* 0x000fe20000000a00 */
[----:B------:R-:W-:-:S02]  /*14fd0*/  SEL R78, R38, R39, P0 ;  /* 0x00000027264e7207 */ /* 0x000fc40000000000 */
[----:B------:R-:W-:Y:S01]  /*14fe0*/  SEL R80, R39, R38, P0 ;  /* 0x0000002627507207 */ /* 0x000fe20000000000 */
[----:B------:R-:W-:Y:S01]  /*14ff0*/  IMAD.X R39, RZ, RZ, R7, P5 ;  /* 0x000000ffff277224 */ /* 0x000fe200028e0607 */
[----:B------:R-:W-:Y:S02]  /*15000*/  LOP3.LUT R6, R9, 0x380, RZ, 0xc0, !PT ;  /* 0x0000038009067812 */ /* 0x000fe400078ec0ff */
[----:B0-----:R-:W-:Y:S02]  /*15010*/  ISETP.NE.AND P2, PT, R5, 0x1, PT ;  /* 0x000000010500780c */ /* 0x001fe40003f45270 */
[----:B------:R-:W-:Y:S02]  /*15020*/  LOP3.LUT R7, R12, 0x380, RZ, 0xc0, !PT ;  /* 0x000003800c077812 */ /* 0x000fe400078ec0ff */
[----:B------:R-:W-:Y:S02]  /*15030*/  SEL R60, R29, R28, P0 ;  /* 0x0000001c1d3c7207 */ /* 0x000fe40000000000 */
[----:B------:R-:W-:-:S02]  /*15040*/  SEL R62, R28, R29, P0 ;  /* 0x0000001d1c3e7207 */ /* 0x000fc40000000000 */
[----:B------:R-:W-:Y:S02]  /*15050*/  SHF.R.U64 R6, R6, 0x3, RZ ;  /* 0x0000000306067819 */ /* 0x000fe400000012ff */
[----:B------:R-:W-:Y:S02]  /*15060*/  SHF.R.U64 R7, R7, 0x3, RZ ;  /* 0x0000000307077819 */ /* 0x000fe400000012ff */
[----:B------:R-:W-:Y:S01]  /*15070*/  IADD3 R29, P6, R30, 0x1000, RZ ;  /* 0x000010001e1d7810 */ /* 0x000fe20007fde0ff */
[----:B------:R-:W0:Y:S01]  /*15080*/  @P2 LDC R40, c[0x0][0xbec] ;  /* 0x0002fb00ff282b82 */ /* 0x000e220000000800 */
[----:B------:R-:W-:Y:S02]  /*15090*/  LOP3.LUT R24, R6, R9, RZ, 0x3c, !PT ;  /* 0x0000000906187212 */ /* 0x000fe400078e3cff */
[----:B------:R-:W-:Y:S02]  /*150a0*/  LOP3.LUT R34, R7, R12, RZ, 0x3c, !PT ;  /* 0x0000000c07227212 */ /* 0x000fe400078e3cff */
[----:B------:R-:W-:-:S02]  /*150b0*/  LOP3.LUT R28, R29, 0x380, RZ, 0xc0, !PT ;  /* 0x000003801d1c7812 */ /* 0x000fc400078ec0ff */
[----:B------:R-:W-:Y:S01]  /*150c0*/  MOV R63, R42 ;  /* 0x0000002a003f7202 */ /* 0x000fe20000000f00 */
[----:B------:R-:W1:Y:S01]  /*150d0*/  @P2 LDC R26, c[0x0][0xbf0] ;  /* 0x0002fc00ff1a2b82 */ /* 0x000e620000000800 */
[----:B------:R-:W-:Y:S01]  /*150e0*/  MOV R42, R24 ;  /* 0x00000018002a7202 */ /* 0x000fe20000000f00 */
[----:B------:R-:W-:Y:S01]  /*150f0*/  IMAD.MOV.U32 R24, RZ, RZ, R59 ;  /* 0x000000ffff187224 */ /* 0x000fe200078e003b */
[----:B------:R-:W-:Y:S02]  /*15100*/  SEL R44, R94, R93, P0 ;  /* 0x0000005d5e2c7207 */ /* 0x000fe40000000000 */
[----:B------:R-:W-:Y:S02]  /*15110*/  SEL R48, R90, R89, P0 ;  /* 0x000000595a307207 */ /* 0x000fe40000000000 */
[----:B------:R-:W-:Y:S02]  /*15120*/  SHF.R.U64 R28, R28, 0x3, RZ ;  /* 0x000000031c1c7819 */ /* 0x000fe400000012ff */
[----:B------:R-:W-:-:S02]  /*15130*/  MOV R77, R34 ;  /* 0x00000022004d7202 */ /* 0x000fc40000000f00 */
[----:B------:R-:W-:Y:S02]  /*15140*/  SEL R94, R93, R94, P0 ;  /* 0x0000005e5d5e7207 */ /* 0x000fe40000000000 */
[----:B------:R-:W-:Y:S02]  /*15150*/  SEL R90, R89, R90, P0 ;  /* 0x0000005a595a7207 */ /* 0x000fe40000000000 */
[----:B------:R-:W-:Y:S01]  /*15160*/  SEL R76, R56, R49, P0 ;  /* 0x00000031384c7207 */ /* 0x000fe20000000000 */
[----:B0-----:R-:W-:Y:S01]  /*15170*/  @P2 IMAD.HI.U32 R25, R59, R40, RZ ;  /* 0x000000283b192227 */ /* 0x001fe200078e00ff */
[----:B------:R-:W-:Y:S02]  /*15180*/  LOP3.LUT R13, R14, 0x380, RZ, 0xc0, !PT ;  /* 0x000003800e0d7812 */ /* 0x000fe400078ec0ff */
[----:B------:R-:W-:Y:S02]  /*15190*/  SEL R56, R49, R56, P0 ;  /* 0x0000003831387207 */ /* 0x000fe40000000000 */
[----:B------:R-:W-:-:S02]  /*151a0*/  SEL R82, R46, R47, P0 ;  /* 0x0000002f2e527207 */ /* 0x000fc40000000000 */
[----:B------:R-:W-:Y:S01]  /*151b0*/  LOP3.LUT R28, R28, R29, RZ, 0x3c, !PT ;  /* 0x0000001d1c1c7212 */ /* 0x000fe200078e3cff */
[----:B------:R-:W-:Y:S01]  /*151c0*/  IMAD.X R29, RZ, RZ, R31, P6 ;  /* 0x000000ffff1d7224 */ /* 0x000fe200030e061f */
[----:B------:R-:W-:Y:S02]  /*151d0*/  SHF.R.U64 R13, R13, 0x3, RZ ;  /* 0x000000030d0d7819 */ /* 0x000fe400000012ff */
[----:B-1----:R-:W-:Y:S02]  /*151e0*/  @P2 SHF.R.U32.HI R24, RZ, R26, R25 ;  /* 0x0000001aff182219 */ /* 0x002fe40000011619 */
[C---:B------:R-:W-:Y:S02]  /*151f0*/  IADD3 R45, P6, R30.reuse, 0x7000, RZ ;  /* 0x000070001e2d7810 */ /* 0x040fe40007fde0ff */
[----:B------:R-:W-:Y:S01]  /*15200*/  MOV R61, R32 ;  /* 0x00000020003d7202 */ /* 0x000fe20000000f00 */
[----:B------:R-:W-:Y:S01]  /*15210*/  IMAD.MOV R32, RZ, RZ, -R24 ;  /* 0x000000ffff207224 */ /* 0x000fe200078e0a18 */
[----:B------:R-:W-:-:S02]  /*15220*/  IADD3 R15, P1, R30, 0x3000, RZ ;  /* 0x000030001e0f7810 */ /* 0x000fc40007f3e0ff */
[----:B------:R-:W-:Y:S01]  /*15230*/  SEL R46, R47, R46, P0 ;  /* 0x0000002e2f2e7207 */ /* 0x000fe20000000000 */
[----:B------:R-:W-:Y:S01]  /*15240*/  IMAD R59, R5, R32, R59 ;  /* 0x00000020053b7224 */ /* 0x000fe200078e023b */
[----:B------:R-:W-:Y:S02]  /*15250*/  LOP3.LUT R38, R13, R14, RZ, 0x3c, !PT ;  /* 0x0000000e0d267212 */ /* 0x000fe400078e3cff */
[----:B------:R-:W-:Y:S02]  /*15260*/  LOP3.LUT R6, R45, 0x380, RZ, 0xc0, !PT ;  /* 0x000003802d067812 */ /* 0x000fe400078ec0ff */
[----:B------:R-:W-:Y:S02]  /*15270*/  LOP3.LUT R14, R15, 0x380, RZ, 0xc0, !PT ;  /* 0x000003800f0e7812 */ /* 0x000fe400078ec0ff */
[----:B------:R-:W-:Y:S02]  /*15280*/  MOV R79, R36 ;  /* 0x00000024004f7202 */ /* 0x000fe40000000f00 */
[----:B------:R-:W-:-:S02]  /*15290*/  MOV R75, R38 ;  /* 0x00000026004b7202 */ /* 0x000fc40000000f00 */
[----:B------:R-:W-:Y:S02]  /*152a0*/  SHF.R.U64 R6, R6, 0x3, RZ ;  /* 0x0000000306067819 */ /* 0x000fe400000012ff */
[----:B------:R-:W-:Y:S02]  /*152b0*/  SHF.R.U64 R14, R14, 0x3, RZ ;  /* 0x000000030e0e7819 */ /* 0x000fe400000012ff */
[----:B------:R-:W-:Y:S02]  /*152c0*/  LOP3.LUT R6, R6, R45, RZ, 0x3c, !PT ;  /* 0x0000002d06067212 */ /* 0x000fe400078e3cff */
[----:B------:R-:W-:Y:S01]  /*152d0*/  LOP3.LUT R14, R14, R15, RZ, 0x3c, !PT ;  /* 0x0000000f0e0e7212 */ /* 0x000fe200078e3cff */
[----:B------:R-:W-:Y:S01]  /*152e0*/  IMAD.X R15, RZ, RZ, R31, P1 ;  /* 0x000000ffff0f7224 */ /* 0x000fe200008e061f */
[----:B------:R-:W-:Y:S02]  /*152f0*/  SHF.R.S32.HI R26, RZ, 0x1f, R24 ;  /* 0x0000001fff1a7819 */ /* 0x000fe40000011418 */
[----:B------:R-:W-:-:S02]  /*15300*/  IADD3 R40, P1, R24, UR6, RZ ;  /* 0x0000000618287c10 */ /* 0x000fc4000ff3e0ff */
[----:B------:R-:W-:Y:S02]  /*15310*/  IADD3 R11, P4, R30, 0x5000, RZ ;  /* 0x000050001e0b7810 */ /* 0x000fe40007f9e0ff */
[----:B------:R-:W-:Y:S02]  /*15320*/  SHF.R.S32.HI R36, RZ, 0x1f, R59 ;  /* 0x0000001fff247819 */ /* 0x000fe4000001143b */
[----:B------:R-:W-:Y:S01]  /*15330*/  IADD3.X R41, R26, UR7, R41, P1, !PT ;  /* 0x000000071a297c10 */ /* 0x000fe20008ffe429 */
[----:B------:R-:W-:Y:S01]  /*15340*/  ULDC.64 UR6, c[0x0][0xb88] ;  /* 0x0002e20000067ab9 */ /* 0x000fe20000000a00 */
[----:B------:R-:W-:Y:S01]  /*15350*/  IADD3 R13, P3, R30, 0x4000, RZ ;  /* 0x000040001e0d7810 */ /* 0x000fe20007f7e0ff */
[----:B------:R-:W-:Y:S01]  /*15360*/  IMAD R36, R36, UR6, RZ ;  /* 0x0000000624247c24 */ /* 0x000fe2000f8e02ff */
[----:B------:R-:W-:Y:S01]  /*15370*/  LOP3.LUT R10, R11, 0x380, RZ, 0xc0, !PT ;  /* 0x000003800b0a7812 */ /* 0x000fe200078ec0ff */
[----:B------:R-:W-:Y:S01]  /*15380*/  IMAD.WIDE.U32 R40, R59, UR6, R40 ;  /* 0x000000063b287c25 */ /* 0x000fe2000f8e0028 */
[----:B------:R-:W-:-:S02]  /*15390*/  LOP3.LUT R12, R13, 0x380, RZ, 0xc0, !PT ;  /* 0x000003800d0c7812 */ /* 0x000fc400078ec0ff */
[----:B------:R-:W-:Y:S01]  /*153a0*/  SHF.R.U64 R10, R10, 0x3, RZ ;  /* 0x000000030a0a7819 */ /* 0x000fe200000012ff */
[----:B------:R-:W-:Y:S01]  /*153b0*/  IMAD R59, R59, UR7, R36 ;  /* 0x000000073b3b7c24 */ /* 0x000fe2000f8e0224 */
[----:B------:R-:W-:Y:S01]  /*153c0*/  SHF.R.U64 R12, R12, 0x3, RZ ;  /* 0x000000030c0c7819 */ /* 0x000fe200000012ff */
[----:B------:R-:W-:Y:S01]  /*153d0*/  ULDC.64 UR6, c[0x0][0xb50] ;  /* 0x0002d40000067ab9 */ /* 0x000fe20000000a00 */
[----:B------:R-:W-:Y:S01]  /*153e0*/  LOP3.LUT R10, R10, R11, RZ, 0x3c, !PT ;  /* 0x0000000b0a0a7212 */ /* 0x000fe200078e3cff */
[--C-:B------:R-:W-:Y:S01]  /*153f0*/  IMAD.X R11, RZ, RZ, R31.reuse, P4 ;  /* 0x000000ffff0b7224 */ /* 0x100fe200020e061f */
[----:B------:R-:W-:Y:S02]  /*15400*/  LOP3.LUT P1, RZ, R190, 0x3, RZ, 0xc0, !PT ;  /* 0x00000003beff7812 */ /* 0x000fe4000782c0ff */
[----:B------:R-:W-:Y:S01]  /*15410*/  LOP3.LUT R12, R12, R13, RZ, 0x3c, !PT ;  /* 0x0000000d0c0c7212 */ /* 0x000fe200078e3cff */
[----:B------:R-:W-:Y:S01]  /*15420*/  IMAD.X R13, RZ, RZ, R31, P3 ;  /* 0x000000ffff0d7224 */ /* 0x000fe200018e061f */
[----:B------:R-:W-:-:S02]  /*15430*/  IADD3 R9, P5, R30, 0x6000, RZ ;  /* 0x000060001e097810 */ /* 0x000fc40007fbe0ff */
[----:B------:R-:W-:Y:S02]  /*15440*/  LOP3.LUT R7, R30, 0x380, RZ, 0xc0, !PT ;  /* 0x000003801e077812 */ /* 0x000fe400078ec0ff */
[----:B------:R-:W-:Y:S02]  /*15450*/  LOP3.LUT R8, R9, 0x380, RZ, 0xc0, !PT ;  /* 0x0000038009087812 */ /* 0x000fe400078ec0ff */
[----:B------:R-:W-:Y:S02]  /*15460*/  SHF.R.U64 R7, R7, 0x3, RZ ;  /* 0x0000000307077819 */ /* 0x000fe400000012ff */
[----:B------:R-:W-:Y:S02]  /*15470*/  SHF.R.U64 R8, R8, 0x3, RZ ;  /* 0x0000000308087819 */ /* 0x000fe400000012ff */
[----:B------:R-:W-:Y:S01]  /*15480*/  LOP3.LUT R30, R7, R30, RZ, 0x3c, !PT ;  /* 0x0000001e071e7212 */ /* 0x000fe200078e3cff */
[--C-:B------:R-:W-:Y:S01]  /*15490*/  IMAD.X R7, RZ, RZ, R31.reuse, P6 ;  /* 0x000000ffff077224 */ /* 0x100fe200030e061f */
[----:B------:R-:W-:Y:S01]  /*154a0*/  LOP3.LUT R8, R8, R9, RZ, 0x3c, !PT ;  /* 0x0000000908087212 */ /* 0x000fe200078e3cff */
[----:B------:R-:W-:Y:S01]  /*154b0*/  IMAD.X R9, RZ, RZ, R31, P5 ;  /* 0x000000ffff097224 */ /* 0x000fe200028e061f */
[----:B--2---:R-:W-:Y:S01]  /*154c0*/  LOP3.LUT R35, R17, 0x2, RZ, 0x3c, !PT ;  /* 0x0000000211237812 */ /* 0x004fe200078e3cff */
[----:B------:R-:W-:Y:S04]  /*154d0*/  SHFL.IDX PT, R44, R44, R17, 0x1c1f ;  /* 0x001c1f112c2c7589 */ /* 0x000fe800000e0000 */
[----:B------:R-:W-:Y:S04]  /*154e0*/  SHFL.IDX PT, R48, R48, R17, 0x1c1f ;  /* 0x001c1f1130307589 */ /* 0x000fe800000e0000 */
[----:B------:R-:W0:Y:S04]  /*154f0*/  SHFL.IDX PT, R25, R94, R35, 0x1c1f ;  /* 0x001c1f235e197589 */ /* 0x000e2800000e0000 */
[----:B------:R-:W1:Y:S04]  /*15500*/  SHFL.IDX PT, R27, R90, R35, 0x1c1f ;  /* 0x001c1f235a1b7589 */ /* 0x000e6800000e0000 */
[----:B------:R-:W-:Y:S04]  /*15510*/  SHFL.IDX PT, R76, R76, R17, 0x1c1f ;  /* 0x001c1f114c4c7589 */ /* 0x000fe800000e0000 */
[----:B------:R-:W2:Y:S04]  /*15520*/  SHFL.IDX PT, R33, R56, R35, 0x1c1f ;  /* 0x001c1f2338217589 */ /* 0x000ea800000e0000 */
[----:B------:R-:W-:Y:S04]  /*15530*/  SHFL.IDX PT, R50, R50, R17, 0x1c1f ;  /* 0x001c1f1132327589 */ /* 0x000fe800000e0000 */
[----:B------:R-:W-:Y:S04]  /*15540*/  SHFL.IDX PT, R54, R54, R17, 0x1c1f ;  /* 0x001c1f1136367589 */ /* 0x000fe800000e0000 */
[----:B------:R-:W-:Y:S01]  /*15550*/  SHFL.IDX PT, R60, R60, R17, 0x1c1f ;  /* 0x001c1f113c3c7589 */ /* 0x000fe200000e0000 */
[----:B0-----:R-:W-:-:S02]  /*15560*/  SEL R24, R44, R25, P0 ;  /* 0x000000192c187207 */ /* 0x001fc40000000000 */
[----:B------:R-:W-:Y:S01]  /*15570*/  SEL R26, R25, R44, P0 ;  /* 0x0000002c191a7207 */ /* 0x000fe20000000000 */
[----:B------:R-:W-:Y:S01]  /*15580*/  SHFL.IDX PT, R64, R64, R17, 0x1c1f ;  /* 0x001c1f1140407589 */ /* 0x000fe200000e0000 */
[----:B-1----:R-:W-:Y:S01]  /*15590*/  SEL R32, R48, R27, P0 ;  /* 0x0000001b30207207 */ /* 0x002fe20000000000 */
[----:B------:R-:W-:Y:S01]  /*155a0*/  VIADD R44, R193, UR37 ;  /* 0x00000025c12c7c36 */ /* 0x000fe20008000000 */
[----:B------:R-:W-:Y:S01]  /*155b0*/  SEL R34, R27, R48, P0 ;  /* 0x000000301b227207 */ /* 0x000fe20000000000 */
[----:B------:R-:W-:Y:S04]  /*155c0*/  SHFL.IDX PT, R68, R68, R17, 0x1c1f ;  /* 0x001c1f1144447589 */ /* 0x000fe800000e0000 */
[----:B------:R-:W-:Y:S01]  /*155d0*/  SHFL.IDX PT, R72, R72, R17, 0x1c1f ;  /* 0x001c1f1148487589 */ /* 0x000fe200000e0000 */
[----:B--2---:R-:W-:-:S02]  /*155e0*/  SEL R25, R76, R33, P0 ;  /* 0x000000214c197207 */ /* 0x004fc40000000000 */
        /* <DEDUP_REMOVED lines=18> */
[----:B------:R-:W-:Y:S01]  /*15710*/  IMAD R17, R5, UR5, RZ ;  /* 0x0000000505117c24 */ /* 0x000fe2000f8e02ff */
[----:B-1----:R-:W-:Y:S02]  /*15720*/  SEL R33, R78, R37, P0 ;  /* 0x000000254e217207 */ /* 0x002fe40000000000 */
[----:B------:R-:W-:Y:S02]  /*15730*/  SHFL.IDX PT, R57, R98, R35, 0x1c1f ;  /* 0x001c1f2362397589 */ /* 0x000fe400000e0000 */
[----:B------:R-:W-:Y:S02]  /*15740*/  ISETP.GE.OR P3, PT, R44, R17, P1 ;  /* 0x000000112c00720c */ /* 0x000fe40000f66670 */
[----:B------:R-:W0:Y:S04]  /*15750*/  SHFL.IDX PT, R67, R102, R35, 0x1c1f ;  /* 0x001c1f2366437589 */ /* 0x000e2800000e0000 */
[----:B------:R-:W1:Y:S04]  /*15760*/  SHFL.IDX PT, R49, R70, R35, 0x1c1f ;  /* 0x001c1f2346317589 */ /* 0x000e6800000e0000 */
[----:B------:R-:W3:Y:S04]  /*15770*/  SHFL.IDX PT, R71, R106, R35, 0x1c1f ;  /* 0x001c1f236a477589 */ /* 0x000ee800000e0000 */
[----:B------:R4:W3:Y:S04]  /*15780*/  SHFL.IDX PT, R51, R74, R35, 0x1c1f ;  /* 0x001c1f234a337589 */ /* 0x0008e800000e0000 */
[----:B------:R1:W-:Y:S01]  /*15790*/  STSM.16.M88.4 [R63], R24 ;  /* 0x000000183f007844 */ /* 0x0003e20000000200 */
[----:B----4-:R-:W-:-:S02]  /*157a0*/  SEL R35, R37, R78, P0 ;  /* 0x0000004e25237207 */ /* 0x010fc40000000000 */
[----:B--2---:R-:W-:Y:S02]  /*157b0*/  SEL R37, R82, R39, P0 ;  /* 0x0000002752257207 */ /* 0x004fe40000000000 */
[----:B------:R-:W-:Y:S01]  /*157c0*/  SEL R39, R39, R82, P0 ;  /* 0x0000005227277207 */ /* 0x000fe20000000000 */
[----:B------:R2:W-:Y:S01]  /*157d0*/  STSM.16.M88.4 [R61], R32 ;  /* 0x000000203d007844 */ /* 0x0005e20000000200 */
[----:B0-----:R-:W-:Y:S02]  /*157e0*/  SEL R65, R100, R67, P0 ;  /* 0x0000004364417207 */ /* 0x001fe40000000000 */
[----:B-1----:R-:W-:Y:S01]  /*157f0*/  SEL R66, R49, R68, P0 ;  /* 0x0000004431427207 */ /* 0x002fe20000000000 */
[----:B------:R0:W-:Y:S01]  /*15800*/  STSM.16.M88.4 [R42], R36 ;  /* 0x000000242a007844 */ /* 0x0001e20000000200 */
[----:B------:R-:W-:Y:S01]  /*15810*/  VIADD R24, R44, 0x8 ;  /* 0x000000082c187836 */ /* 0x000fe20000000000 */
[----:B------:R-:W-:Y:S01]  /*15820*/  SEL R26, R43, R54, P0 ;  /* 0x000000362b1a7207 */ /* 0x000fe20000000000 */
[----:B------:R-:W-:Y:S01]  /*15830*/  IMAD.IADD R25, R41, 0x1, R59 ;  /* 0x0000000129197824 */ /* 0x000fe200078e023b */
[----:B------:R-:W-:-:S02]  /*15840*/  LEA R41, P4, R40, UR6, 0x2 ;  /* 0x0000000628297c11 */ /* 0x000fc4000f8810ff */
[----:B------:R-:W-:Y:S02]  /*15850*/  ISETP.GE.OR P1, PT, R24, R17, P1 ;  /* 0x000000111800720c */ /* 0x000fe40000f26670 */
[----:B------:R-:W-:Y:S01]  /*15860*/  LEA.HI.X R44, R40, UR7, R25, 0x2, P4 ;  /* 0x00000007282c7c11 */ /* 0x000fe2000a0f1419 */
[----:B------:R-:W-:Y:S01]  /*15870*/  SHFL.IDX PT, R62, R41, 0x1, 0x1c1f ;  /* 0x003c1f00293e7f89 */ /* 0x000fe200000e0000 */
[----:B------:R-:W-:Y:S02]  /*15880*/  SEL R24, R54, R43, P0 ;  /* 0x0000002b36187207 */ /* 0x000fe40000000000 */
[----:B--2---:R-:W-:Y:S01]  /*15890*/  SEL R32, R60, R45, P0 ;  /* 0x0000002d3c207207 */ /* 0x004fe20000000000 */
[----:B------:R-:W-:Y:S01]  /*158a0*/  SHFL.IDX PT, R61, R44, RZ, 0x1c1f ;  /* 0x001c1fff2c3d7589 */ /* 0x000fe200000e0000 */
[----:B------:R-:W-:Y:S02]  /*158b0*/  SEL R34, R45, R60, P0 ;  /* 0x0000003c2d227207 */ /* 0x000fe40000000000 */
[----:B------:R-:W-:Y:S01]  /*158c0*/  SEL R25, R84, R53, P0 ;  /* 0x0000003554197207 */ /* 0x000fe20000000000 */
[----:B------:R1:W2:Y:S01]  /*158d0*/  SHFL.IDX PT, R60, R41, RZ, 0x1c1f ;  /* 0x001c1fff293c7589 */ /* 0x0002a200000e0000 */
[----:B------:R-:W-:-:S02]  /*158e0*/  SEL R27, R53, R84, P0 ;  /* 0x00000054351b7207 */ /* 0x000fc40000000000 */
[----:B------:R-:W-:Y:S01]  /*158f0*/  SEL R33, R88, R55, P0 ;  /* 0x0000003758217207 */ /* 0x000fe20000000000 */
[----:B------:R-:W4:Y:S01]  /*15900*/  SHFL.IDX PT, R63, R44, 0x1, 0x1c1f ;  /* 0x003c1f002c3f7f89 */ /* 0x000f2200000e0000 */
[----:B------:R-:W-:Y:S02]  /*15910*/  SEL R35, R55, R88, P0 ;  /* 0x0000005837237207 */ /* 0x000fe40000000000 */
[----:B------:R-:W-:Y:S01]  /*15920*/  SEL R40, R64, R47, P0 ;  /* 0x0000002f40287207 */ /* 0x000fe20000000000 */
[----:B------:R-:W-:Y:S01]  /*15930*/  STSM.16.M88.4 [R81], R24 ;  /* 0x0000001851007844 */ /* 0x000fe20000000200 */
[----:B0-----:R-:W-:Y:S02]  /*15940*/  SEL R42, R47, R64, P0 ;  /* 0x000000402f2a7207 */ /* 0x001fe40000000000 */
[----:B-1----:R-:W-:Y:S01]  /*15950*/  SEL R41, R96, R57, P0 ;  /* 0x0000003960297207 */ /* 0x002fe20000000000 */
[----:B------:R-:W-:Y:S01]  /*15960*/  STSM.16.M88.4 [R79], R32 ;  /* 0x000000204f007844 */ /* 0x000fe20000000200 */
[----:B------:R-:W-:-:S02]  /*15970*/  SEL R43, R57, R96, P0 ;  /* 0x00000060392b7207 */ /* 0x000fc40000000000 */
[----:B------:R-:W-:Y:S02]  /*15980*/  SEL R64, R68, R49, P0 ;  /* 0x0000003144407207 */ /* 0x000fe40000000000 */
[----:B------:R-:W-:Y:S01]  /*15990*/  SEL R67, R67, R100, P0 ;  /* 0x0000006443437207 */ /* 0x000fe20000000000 */
[----:B------:R-:W-:Y:S01]  /*159a0*/  STSM.16.M88.4 [R77], R40 ;  /* 0x000000284d007844 */ /* 0x000fe20000000200 */
[----:B---3--:R-:W-:Y:S02]  /*159b0*/  SEL R69, R104, R71, P0 ;  /* 0x0000004768457207 */ /* 0x008fe40000000000 */
[----:B------:R-:W-:Y:S01]  /*159c0*/  SEL R68, R72, R51, P0 ;  /* 0x0000003348447207 */ /* 0x000fe20000000000 */
[----:B------:R0:W-:Y:S01]  /*159d0*/  STSM.16.M88.4 [R75], R64 ;  /* 0x000000404b007844 */ /* 0x0001e20000000200 */
[----:B------:R-:W-:Y:S02]  /*159e0*/  SEL R70, R51, R72, P0 ;  /* 0x0000004833467207 */ /* 0x000fe40000000000 */
[----:B------:R-:W-:-:S05]  /*159f0*/  SEL R71, R71, R104, P0 ;  /* 0x0000006847477207 */ /* 0x000fca0000000000 */
[----:B------:R-:W-:Y:S01]  /*15a00*/  STSM.16.M88.4 [R73], R68 ;  /* 0x0000004449007844 */ /* 0x000fe20000000200 */
[----:B------:R-:W-:Y:S08]  /*15a10*/  BAR.SYNC.DEFER_BLOCKING 0x1, 0x100 ;  /* 0x0044000000007b1d */ /* 0x000ff00000010000 */
[----:B0-----:R-:W0:Y:S01]  /*15a20*/  @P2 LDC R64, c[0x0][0xbec] ;  /* 0x0002fb00ff402b82 */ /* 0x001e220000000800 */
[----:B------:R-:W-:Y:S01]  /*15a30*/  UIMAD UR5, UR12, UR8, URZ ;  /* 0x000000080c0572a4 */ /* 0x000fe2000f8e023f */
[----:B--2---:R1:W-:Y:S04]  /*15a40*/  @!P3 ST.E desc[UR48][R60.64], R3 ;  /* 0x000000033c00b985 */ /* 0x0043e8000c101930 */
[----:B----4-:R2:W-:Y:S01]  /*15a50*/  @!P1 ST.E desc[UR48][R62.64], R0 ;  /* 0x000000003e009985 */ /* 0x0105e2000c101930 */
[----:B------:R-:W-:-:S03]  /*15a60*/  UIMAD.WIDE.U32 UR6, UR39, UR8, URZ ;  /* 0x00000008270672a5 */ /* 0x000fc6000f8e003f */
[----:B------:R3:W5:Y:S01]  /*15a70*/  LD.E.128 R40, desc[UR48][R8.64] ;  /* 0x0000003008287980 */ /* 0x000762000c101d00 */
[----:B-1----:R-:W1:Y:S01]  /*15a80*/  @P2 LDC R61, c[0x0][0xbf0] ;  /* 0x0002fc00ff3d2b82 */ /* 0x002e620000000800 */
[----:B--2---:R-:W-:Y:S01]  /*15a90*/  IMAD R0, R188, 0x20, R189 ;  /* 0x00000020bc007824 */ /* 0x004fe200078e02bd */
[----:B------:R-:W-:Y:S01]  /*15aa0*/  UIMAD UR5, UR39, UR9, UR5 ;  /* 0x00000009270572a4 */ /* 0x000fe2000f8e0205 */
[----:B------:R2:W5:Y:S02]  /*15ab0*/  LD.E.128 R32, desc[UR48][R6.64] ;  /* 0x0000003006207980 */ /* 0x000564000c101d00 */
[----:B---3--:R-:W-:Y:S01]  /*15ac0*/  VIADD R9, R0, UR37 ;  /* 0x0000002500097c36 */ /* 0x008fe20008000000 */
[----:B------:R-:W-:Y:S01]  /*15ad0*/  UIMAD UR8, UR13, UR10, URZ ;  /* 0x0000000a0d0872a4 */ /* 0x000fe2000f8e023f */
[----:B------:R-:W5:Y:S02]  /*15ae0*/  LD.E.128 R48, desc[UR48][R30.64] ;  /* 0x000000301e307980 */ /* 0x000f64000c101d00 */
[----:B0-----:R-:W-:Y:S01]  /*15af0*/  @P2 IMAD.HI.U32 R0, R9, R64, RZ ;  /* 0x0000004009002227 */ /* 0x001fe200078e00ff */
[----:B------:R-:W-:Y:S01]  /*15b00*/  UIADD3 UR7, UR7, UR5, URZ ;  /* 0x0000000507077290 */ /* 0x000fe2000fffe03f */
[----:B------:R-:W5:Y:S01]  /*15b10*/  LD.E.128 R44, desc[UR48][R28.64] ;  /* 0x000000301c2c7980 */ /* 0x000f62000c101d00 */
[----:B------:R-:W-:Y:S01]  /*15b20*/  UIMAD UR5, UR38, UR11, UR8 ;  /* 0x0000000b260572a4 */ /* 0x000fe2000f8e0208 */
[----:B------:R-:W-:Y:S01]  /*15b30*/  IMAD.MOV.U32 R3, RZ, RZ, R9 ;  /* 0x000000ffff037224 */ /* 0x000fe200078e0009 */
[----:B------:R-:W-:Y:S01]  /*15b40*/  UIMAD.WIDE.U32 UR38, UR38, UR10, UR6 ;  /* 0x0000000a262672a5 */ /* 0x000fe2000f8e0006 */
[----:B------:R-:W5:Y:S02]  /*15b50*/  LD.E.128 R36, desc[UR48][R20.64] ;  /* 0x0000003014247980 */ /* 0x000f64000c101d00 */
[----:B------:R-:W-:-:S02]  /*15b60*/  ULDC.64 UR6, c[0x0][0xae0] ;  /* 0x0002b80000067ab9 */ /* 0x000fc40000000a00 */
[----:B------:R-:W5:Y:S01]  /*15b70*/  LD.E.128 R24, desc[UR48][R14.64] ;  /* 0x000000300e187980 */ /* 0x000f62000c101d00 */
[----:B-1----:R-:W-:Y:S01]  /*15b80*/  @P2 SHF.R.U32.HI R3, RZ, R61, R0 ;  /* 0x0000003dff032219 */ /* 0x002fe20000011600 */
[----:B------:R-:W-:Y:S02]  /*15b90*/  UIADD3 UR5, UR39, UR5, URZ ;  /* 0x0000000527057290 */ /* 0x000fe4000fffe03f */
[----:B------:R-:W5:Y:S01]  /*15ba0*/  LD.E.128 R56, desc[UR48][R12.64] ;  /* 0x000000300c387980 */ /* 0x000f62000c101d00 */
[--C-:B------:R-:W-:Y:S01]  /*15bb0*/  SHF.R.S32.HI R0, RZ, 0x1f, R3.reuse ;  /* 0x0000001fff007819 */ /* 0x100fe20000011403 */
[----:B------:R-:W-:Y:S02]  /*15bc0*/  IMAD.MOV R8, RZ, RZ, -R3 ;  /* 0x000000ffff087224 */ /* 0x000fe400078e0a03 */
[----:B------:R0:W5:Y:S01]  /*15bd0*/  LD.E.128 R52, desc[UR48][R10.64] ;  /* 0x000000300a347980 */ /* 0x000162000c101d00 */
[----:B--2---:R-:W-:Y:S02]  /*15be0*/  IMAD.U32 R7, RZ, RZ, UR39 ;  /* 0x00000027ff077e24 */ /* 0x004fe4000f8e00ff */
[----:B------:R-:W-:Y:S01]  /*15bf0*/  IMAD R0, R0, UR6, RZ ;  /* 0x0000000600007c24 */ /* 0x000fe2000f8e02ff */
[----:B------:R-:W-:Y:S01]  /*15c00*/  @!PT LDS RZ, [RZ] ;  /* 0x00000000fffff984 */ /* 0x000fe20000000800 */
[----:B------:R-:W-:Y:S01]  /*15c10*/  @!PT LDS RZ, [RZ] ;  /* 0x00000000fffff984 */ /* 0x000fe20000000800 */
[----:B------:R-:W-:Y:S01]  /*15c20*/  @!PT LDS RZ, [RZ] ;  /* 0x00000000fffff984 */ /* 0x000fe20000000800 */
[----:B------:R-:W-:Y:S01]  /*15c30*/  @!PT LDS RZ, [RZ] ;  /* 0x00000000fffff984 */ /* 0x000fe20000000800 */
[----:B------:R1:W-:Y:S06]  /*15c40*/  MEMBAR.ALL.CTA ;  /* 0x0000000000007992 */ /* 0x0003ec0000008000 */
[----:B-1----:R-:W1:Y:S01]  /*15c50*/  FENCE.VIEW.ASYNC.S ;  /* 0x00000000000073c6 */ /* 0x002e620000000000 */
[----:B------:R-:W-:-:S02]  /*15c60*/  IMAD R5, R5, R8, R9 ;  /* 0x0000000805057224 */ /* 0x000fc400078e0209 */
[----:B------:R-:W-:Y:S02]  /*15c70*/  IMAD.U32 R6, RZ, RZ, UR38 ;  /* 0x00000026ff067e24 */ /* 0x000fe4000f8e00ff */
[----:B------:R-:W-:Y:S02]  /*15c80*/  IMAD.U32 R7, RZ, RZ, UR5 ;  /* 0x00000005ff077e24 */ /* 0x000fe4000f8e00ff */
[C---:B------:R-:W-:Y:S01]  /*15c90*/  IMAD R9, R3.reuse, UR7, R0 ;  /* 0x0000000703097c24 */ /* 0x040fe2000f8e0200 */
[----:B------:R-:W-:Y:S01]  /*15ca0*/  SHF.R.S32.HI R0, RZ, 0x1f, R5 ;  /* 0x0000001fff007819 */ /* 0x000fe20000011405 */
[----:B------:R-:W-:Y:S01]  /*15cb0*/  IMAD.WIDE.U32 R6, R3, UR6, R6 ;  /* 0x0000000603067c25 */ /* 0x000fe2000f8e0006 */
[----:B------:R-:W-:-:S03]  /*15cc0*/  ULDC.64 UR6, c[0x0][0xad8] ;  /* 0x0002b60000067ab9 */ /* 0x000fc60000000a00 */
[----:B------:R-:W-:Y:S02]  /*15cd0*/  IMAD.IADD R7, R7, 0x1, R9 ;  /* 0x0000000107077824 */ /* 0x000fe400078e0209 */
[----:B------:R-:W-:Y:S02]  /*15ce0*/  IMAD R8, R0, UR6, RZ ;  /* 0x0000000600087c24 */ /* 0x000fe4000f8e02ff */
[----:B0-----:R-:W-:Y:S02]  /*15cf0*/  VIADD R10, R189, UR37 ;  /* 0x00000025bd0a7c36 */ /* 0x001fe40008000000 */
        /* <DEDUP_REMOVED lines=12> */
[----:B-1----:R0:W1:Y:S01]  /*15dc0*/  SHFL.IDX PT, R6, R8, RZ, 0x181f ;  /* 0x00181fff08067589 */ /* 0x00206200000e0000 */
[----:B------:R-:W-:Y:S01]  /*15dd0*/  ISETP.GE.AND P1, PT, R0, R17, PT ;  /* 0x000000110000720c */ /* 0x000fe20003f26270 */
[----:B------:R-:W-:Y:S01]  /*15de0*/  BSSY B1, `(.L_x_8059) ;  /* 0x000000d000017945 */ /* 0x000fe20003800000 */
[----:B------:R0:W-:Y:S01]  /*15df0*/  SYNCS.ARRIVE.TRANS64.RED.A1T0 RZ, [R4+URZ], RZ ;  /* 0x000000ff04ff79a7 */ /* 0x0001e2000810043f */
[----:B------:R0:W2:Y:S02]  /*15e00*/  SHFL.IDX PT, R0, R3, RZ, 0x181f ;  /* 0x00181fff03007589 */ /* 0x0000a400000e0000 */
[----:B------:R-:W-:Y:S08]  /*15e10*/  @P2 BRA `(.L_x_8060) ;  /* 0x0000000000242947 */ /* 0x000ff00003800000 */
[----:B------:R-:W-:Y:S02]  /*15e20*/  ULDC UR5, c[0x0][0xac8] ;  /* 0x0002b20000057ab9 */ /* 0x000fe40000000800 */
[----:B------:R-:W-:Y:S02]  /*15e30*/  ISETP.GE.AND P2, PT, R22, UR5, PT ;  /* 0x0000000516007c0c */ /* 0x000fe4000bf46270 */
[----:B------:R-:W-:-:S11]  /*15e40*/  ISETP.GE.AND P3, PT, R23, UR5, PT ;  /* 0x0000000517007c0c */ /* 0x000fd6000bf66270 */
[CC--:B01----:R-:W-:Y:S02]  /*15e50*/  @!P2 LEA R4, P4, R22.reuse, R6.reuse, 0x1 ;  /* 0x000000061604a211 */ /* 0x0c3fe400078808ff */
[C---:B------:R-:W-:Y:S02]  /*15e60*/  @!P3 LEA R6, P5, R23.reuse, R6, 0x1 ;  /* 0x000000061706b211 */ /* 0x040fe400078a08ff */
[-C--:B--2---:R-:W-:Y:S02]  /*15e70*/  @!P2 LEA.HI.X R5, R22, R0.reuse, R196, 0x1, P4 ;  /* 0x000000001605a211 */ /* 0x084fe400020f0cc4 */
[----:B------:R-:W-:-:S03]  /*15e80*/  @!P3 LEA.HI.X R7, R23, R0, R195, 0x1, P5 ;  /* 0x000000001707b211 */ /* 0x000fc600028f0cc3 */
[----:B-----5:R3:W-:Y:S04]  /*15e90*/  @!P2 ST.E.128 desc[UR48][R4.64], R48 ;  /* 0x000000300400a985 */ /* 0x0207e8000c101d30 */
[----:B------:R3:W-:Y:S02]  /*15ea0*/  @!P3 ST.E.128 desc[UR48][R6.64], R56 ;  /* 0x000000380600b985 */ /* 0x0007e4000c101d30 */
.L_x_8060:
[----:B------:R-:W-:Y:S05]  /*15eb0*/  BSYNC B1 ;  /* 0x0000000000017941 */ /* 0x000fea0003800000 */
.L_x_8059:
[----:B--2---:R2:W4:Y:S01]  /*15ec0*/  SHFL.IDX PT, R0, R3, 0x1, 0x181f ;  /* 0x00381f0003007f89 */ /* 0x00452200000e0000 */
[----:B------:R-:W-:Y:S03]  /*15ed0*/  BSSY B1, `(.L_x_8061) ;  /* 0x000000c000017945 */ /* 0x000fe60003800000 */
[----:B-1-3--:R2:W1:Y:S01]  /*15ee0*/  SHFL.IDX PT, R6, R8, 0x1, 0x181f ;  /* 0x00381f0008067f89 */ /* 0x00a46200000e0000 */
[----:B------:R-:W-:Y:S05]  /*15ef0*/  @P0 BRA `(.L_x_8062) ;  /* 0x0000000000240947 */ /* 0x000fea0003800000 */
[----:B------:R-:W-:Y:S02]  /*15f00*/  ULDC UR5, c[0x0][0xac8] ;  /* 0x0002b20000057ab9 */ /* 0x000fe40000000800 */
[----:B------:R-:W-:Y:S02]  /*15f10*/  ISETP.GE.AND P3, PT, R22, UR5, PT ;  /* 0x0000000516007c0c */ /* 0x000fe4000bf66270 */
[----:B------:R-:W-:-:S11]  /*15f20*/  ISETP.GE.AND P4, PT, R23, UR5, PT ;  /* 0x0000000517007c0c */ /* 0x000fd6000bf86270 */
[CC--:B01----:R-:W-:Y:S02]  /*15f30*/  @!P3 LEA R4, P0, R22.reuse, R6.reuse, 0x1 ;  /* 0x000000061604b211 */ /* 0x0c3fe400078008ff */
[C---:B------:R-:W-:Y:S02]  /*15f40*/  @!P4 LEA R6, P2, R23.reuse, R6, 0x1 ;  /* 0x000000061706c211 */ /* 0x040fe400078408ff */
[-C--:B----4-:R-:W-:Y:S02]  /*15f50*/  @!P3 LEA.HI.X R5, R22, R0.reuse, R196, 0x1, P0 ;  /* 0x000000001605b211 */ /* 0x090fe400000f0cc4 */
[----:B------:R-:W-:-:S03]  /*15f60*/  @!P4 LEA.HI.X R7, R23, R0, R195, 0x1, P2 ;  /* 0x000000001707c211 */ /* 0x000fc600010f0cc3 */
[----:B-----5:R3:W-:Y:S04]  /*15f70*/  @!P3 ST.E.128 desc[UR48][R4.64], R44 ;  /* 0x0000002c0400b985 */ /* 0x0207e8000c101d30 */
[----:B------:R3:W-:Y:S02]  /*15f80*/  @!P4 ST.E.128 desc[UR48][R6.64], R52 ;  /* 0x000000340600c985 */ /* 0x0007e4000c101d30 */
.L_x_8062:
[----:B------:R-:W-:Y:S05]  /*15f90*/  BSYNC B1 ;  /* 0x0000000000017941 */ /* 0x000fea0003800000 */
.L_x_8061:
[----:B----4-:R4:W0:Y:S01]  /*15fa0*/  SHFL.IDX PT, R0, R3, 0x2, 0x181f ;  /* 0x00581f0003007f89 */ /* 0x01082200000e0000 */
        /* <DEDUP_REMOVED lines=8> */
[-C--:B------:R-:W-:Y:S02]  /*16030*/  @!P2 LEA.HI.X R5, R22, R0.reuse, R196, 0x1, P0 ;  /* 0x000000001605a211 */ /* 0x080fe400000f0cc4 */
[----:B------:R-:W-:-:S03]  /*16040*/  @!P3 LEA.HI.X R7, R23, R0, R195, 0x1, P1 ;  /* 0x000000001707b211 */ /* 0x000fc600008f0cc3 */
[----:B-----5:R3:W-:Y:S04]  /*16050*/  @!P2 ST.E.128 desc[UR48][R4.64], R36 ;  /* 0x000000240400a985 */ /* 0x0207e8000c101d30 */
[----:B------:R3:W-:Y:S02]  /*16060*/  @!P3 ST.E.128 desc[UR48][R6.64], R40 ;  /* 0x000000280600b985 */ /* 0x0007e4000c101d30 */
.L_x_8064:
[----:B------:R-:W-:Y:S05]  /*16070*/  BSYNC B1 ;  /* 0x0000000000017941 */ /* 0x000fea0003800000 */
.L_x_8063:
[----:B0-----:R-:W-:Y:S01]  /*16080*/  VIADD R0, R10, 0x60 ;  /* 0x000000600a007836 */ /* 0x001fe20000000000 */
[----:B--2-4-:R-:W0:Y:S04]  /*16090*/  SHFL.IDX PT, R3, R3, 0x3, 0x181f ;  /* 0x00781f0003037f89 */ /* 0x014e2800000e0000 */
[----:B------:R-:W-:Y:S01]  /*160a0*/  ISETP.GE.AND P0, PT, R0, R17, PT ;  /* 0x000000110000720c */ /* 0x000fe20003f06270 */
[----:B------:R-:W2:-:S12]  /*160b0*/  SHFL.IDX PT, R8, R8, 0x3, 0x181f ;  /* 0x00781f0008087f89 */ /* 0x000e9800000e0000 */
[----:B------:R-:W-:Y:S05]  /*160c0*/  @P0 BRA `(.L_x_8065) ;  /* 0x0000000800800947 */ /* 0x000fea0003800000 */
[----:B------:R-:W-:Y:S02]  /*160d0*/  ULDC UR5, c[0x0][0xac8] ;  /* 0x0002b20000057ab9 */ /* 0x000fe40000000800 */
[----:B------:R-:W-:-:S13]  /*160e0*/  ISETP.GE.AND P1, PT, R22, UR5, PT ;  /* 0x0000000516007c0c */ /* 0x000fda000bf26270 */
[----:B--23--:R-:W-:-:S04]  /*160f0*/  @!P1 LEA R4, P0, R22, R8, 0x1 ;  /* 0x0000000816049211 */ /* 0x00cfc800078008ff */
[----:B0-----:R-:W-:Y:S02]  /*16100*/  @!P1 LEA.HI.X R5, R22, R3, R196, 0x1, P0 ;  /* 0x0000000316059211 */ /* 0x001fe400000f0cc4 */
[----:B------:R-:W-:-:S03]  /*16110*/  ISETP.GE.AND P0, PT, R23, UR5, PT ;  /* 0x0000000517007c0c */ /* 0x000fc6000bf06270 */
[----:B-----5:R4:W-:Y:S10]  /*16120*/  @!P1 ST.E.128 desc[UR48][R4.64], R24 ;  /* 0x0000001804009985 */ /* 0x0209f4000c101d30 */
[----:B------:R-:W-:Y:S05]  /*16130*/  @P0 BRA `(.L_x_8065) ;  /* 0x0000000800640947 */ /* 0x000fea0003800000 */
[----:B----4-:R-:W-:-:S04]  /*16140*/  LEA R4, P0, R23, R8, 0x1 ;  /* 0x0000000817047211 */ /* 0x010fc800078008ff */
[----:B------:R-:W-:-:S05]  /*16150*/  LEA.HI.X R5, R23, R3, R195, 0x1, P0 ;  /* 0x0000000317057211 */ /* 0x000fca00000f0cc3 */
[----:B------:R0:W-:Y:S01]  /*16160*/  ST.E.128 desc[UR48][R4.64], R32 ;  /* 0x0000002004007985 */ /* 0x0001e2000c101d30 */
[----:B------:R-:W-:Y:S05]  /*16170*/  BRA `(.L_x_8065) ;  /* 0x0000000800547947 */ /* 0x000fea0003800000 */
.L_x_8058:
        /* <DEDUP_REMOVED lines=50> */
.L_x_8067:
[----:B------:R-:W-:Y:S05]  /*164a0*/  BSYNC B1 ;  /* 0x0000000000017941 */ /* 0x000fea0003800000 */
.L_x_8066:
        /* <DEDUP_REMOVED lines=48> */
[----:B------:R-:W-:-:S11]  /*167b0*/  ISETP.GE.AND P5, PT, R23, UR5, PT ;  /* 0x0000000517007c0c */ /* 0x000fd6000bfa6270 */
[CC--:B-1----:R-:W-:Y:S02]  /*167c0*/  @!P4 LEA R10, P2, R22.reuse, R4.reuse, 0x1 ;  /* 0x00000004160ac211 */ /* 0x0c2fe400078408ff */
[C---:B------:R-:W-:Y:S02]  /*167d0*/  @!P5 LEA R4, P3, R23.reuse, R4, 0x1 ;  /* 0x000000041704d211 */ /* 0x040fe400078608ff */
[-C--:B--2---:R-:W-:Y:S02]  /*167e0*/  @!P4 LEA.HI.X R11, R22, R0.reuse, R196, 0x1, P2 ;  /* 0x00000000160bc211 */ /* 0x084fe400010f0cc4 */
[----:B------:R-:W-:-:S03]  /*167f0*/  @!P5 LEA.HI.X R5, R23, R0, R195, 0x1, P3 ;  /* 0x000000001705d211 */ /* 0x000fc600018f0cc3 */
[----:B------:R3:W-:Y:S04]  /*16800*/  @!P4 ST.E.128 desc[UR48][R10.64], RZ ;  /* 0x000000ff0a00c985 */ /* 0x0007e8000c101d30 */
[----:B------:R3:W-:Y:S02]  /*16810*/  @!P5 ST.E.128 desc[UR48][R4.64], RZ ;  /* 0x000000ff0400d985 */ /* 0x0007e4000c101d30 */
.L_x_8069:
[----:B------:R-:W-:Y:S05]  /*16820*/  BSYNC B1 ;  /* 0x0000000000017941 */ /* 0x000fea0003800000 */
.L_x_8068:
[----:B--2---:R2:W4:Y:S01]  /*16830*/  SHFL.IDX PT, R0, R7, 0x1, 0x181f ;  /* 0x00381f0007007f89 */ /* 0x00452200000e0000 */
[----:B------:R-:W-:Y:S03]  /*16840*/  BSSY B1, `(.L_x_8070) ;  /* 0x000000c000017945 */ /* 0x000fe60003800000 */
[----:B-1-3--:R2:W1:Y:S01]  /*16850*/  SHFL.IDX PT, R4, R6, 0x1, 0x181f ;  /* 0x00381f0006047f89 */ /* 0x00a46200000e0000 */
[----:B------:R-:W-:Y:S05]  /*16860*/  @P1 BRA `(.L_x_8071) ;  /* 0x0000000000241947 */ /* 0x000fea0003800000 */
[----:B------:R-:W-:Y:S02]  /*16870*/  ULDC UR5, c[0x0][0xac8] ;  /* 0x0002b20000057ab9 */ /* 0x000fe40000000800 */
[----:B------:R-:W-:Y:S02]  /*16880*/  ISETP.GE.AND P3, PT, R22, UR5, PT ;  /* 0x0000000516007c0c */ /* 0x000fe4000bf66270 */
[----:B------:R-:W-:-:S11]  /*16890*/  ISETP.GE.AND P4, PT, R23, UR5, PT ;  /* 0x0000000517007c0c */ /* 0x000fd6000bf86270 */
[CC--:B-1----:R-:W-:Y:S02]  /*168a0*/  @!P3 LEA R10, P1, R22.reuse, R4.reuse, 0x1 ;  /* 0x00000004160ab211 */ /* 0x0c2fe400078208ff */
[C---:B------:R-:W-:Y:S02]  /*168b0*/  @!P4 LEA R4, P2, R23.reuse, R4, 0x1 ;  /* 0x000000041704c211 */ /* 0x040fe400078408ff */
[-C--:B----4-:R-:W-:Y:S02]  /*168c0*/  @!P3 LEA.HI.X R11, R22, R0.reuse, R196, 0x1, P1 ;  /* 0x00000000160bb211 */ /* 0x090fe400008f0cc4 */
[----:B------:R-:W-:-:S03]  /*168d0*/  @!P4 LEA.HI.X R5, R23, R0, R195, 0x1, P2 ;  /* 0x000000001705c211 */ /* 0x000fc600010f0cc3 */
[----:B------:R3:W-:Y:S04]  /*168e0*/  @!P3 ST.E.128 desc[UR48][R10.64], RZ ;  /* 0x000000ff0a00b985 */ /* 0x0007e8000c101d30 */
[----:B------:R3:W-:Y:S02]  /*168f0*/  @!P4 ST.E.128 desc[UR48][R4.64], RZ ;  /* 0x000000ff0400c985 */ /* 0x0007e4000c101d30 */
.L_x_8071:
[----:B------:R-:W-:Y:S05]  /*16900*/  BSYNC B1 ;  /* 0x0000000000017941 */ /* 0x000fea0003800000 */
.L_x_8070:
[----:B----4-:R4:W0:Y:S01]  /*16910*/  SHFL.IDX PT, R0, R7, 0x2, 0x181f ;  /* 0x00581f0007007f89 */ /* 0x01082200000e0000 */
        /* <DEDUP_REMOVED lines=8> */
[-C--:B0-----:R-:W-:Y:S02]  /*169a0*/  @!P2 LEA.HI.X R11, R22, R0.reuse, R196, 0x1, P0 ;  /* 0x00000000160ba211 */ /* 0x081fe400000f0cc4 */
[----:B------:R-:W-:-:S03]  /*169b0*/  @!P3 LEA.HI.X R5, R23, R0, R195, 0x1, P1 ;  /* 0x000000001705b211 */ /* 0x000fc600008f0cc3 */
[----:B------:R3:W-:Y:S04]  /*169c0*/  @!P2 ST.E.128 desc[UR48][R10.64], RZ ;  /* 0x000000ff0a00a985 */ /* 0x0007e8000c101d30 */
[----:B------:R3:W-:Y:S02]  /*169d0*/  @!P3 ST.E.128 desc[UR48][R4.64], RZ ;  /* 0x000000ff0400b985 */ /* 0x0007e4000c101d30 */
.L_x_8073:
[----:B------:R-:W-:Y:S05]  /*169e0*/  BSYNC B1 ;  /* 0x0000000000017941 */ /* 0x000fea0003800000 */
.L_x_8072:
[----:B------:R-:W-:Y:S01]  /*169f0*/  VIADD R3, R8, 0x60 ;  /* 0x0000006008037836 */ /* 0x000fe20000000000 */
[----:B0-----:R0:W0:Y:S04]  /*16a00*/  SHFL.IDX PT, R0, R7, 0x3, 0x181f ;  /* 0x00781f0007007f89 */ /* 0x00102800000e0000 */
[----:B------:R-:W-:Y:S01]  /*16a10*/  ISETP.GE.AND P0, PT, R3, R9, PT ;  /* 0x000000090300720c */ /* 0x000fe20003f06270 */
[----:B-1-3--:R1:W3:-:S12]  /*16a20*/  SHFL.IDX PT, R4, R6, 0x3, 0x181f ;  /* 0x00781f0006047f89 */ /* 0x00a2d800000e0000 */
[----:B-1----:R-:W-:Y:S05]  /*16a30*/  @P0 BRA `(.L_x_8065) ;  /* 0x0000000000240947 */ /* 0x002fea0003800000 */
[----:B------:R-:W-:Y:S02]  /*16a40*/  ULDC UR5, c[0x0][0xac8] ;  /* 0x0002b20000057ab9 */ /* 0x000fe40000000800 */
[----:B------:R-:W-:Y:S02]  /*16a50*/  ISETP.GE.AND P2, PT, R22, UR5, PT ;  /* 0x0000000516007c0c */ /* 0x000fe4000bf46270 */
[----:B------:R-:W-:-:S11]  /*16a60*/  ISETP.GE.AND P3, PT, R23, UR5, PT ;  /* 0x0000000517007c0c */ /* 0x000fd6000bf66270 */
[CC--:B--234-:R-:W-:Y:S02]  /*16a70*/  @!P2 LEA R6, P0, R22.reuse, R4.reuse, 0x1 ;  /* 0x000000041606a211 */ /* 0x0dcfe400078008ff */
[C---:B------:R-:W-:Y:S02]  /*16a80*/  @!P3 LEA R4, P1, R23.reuse, R4, 0x1 ;  /* 0x000000041704b211 */ /* 0x040fe400078208ff */
[-C--:B0-----:R-:W-:Y:S02]  /*16a90*/  @!P2 LEA.HI.X R7, R22, R0.reuse, R196, 0x1, P0 ;  /* 0x000000001607a211 */ /* 0x081fe400000f0cc4 */
[----:B------:R-:W-:-:S03]  /*16aa0*/  @!P3 LEA.HI.X R5, R23, R0, R195, 0x1, P1 ;  /* 0x000000001705b211 */ /* 0x000fc600008f0cc3 */
[----:B------:R0:W-:Y:S04]  /*16ab0*/  @!P2 ST.E.128 desc[UR48][R6.64], RZ ;  /* 0x000000ff0600a985 */ /* 0x0001e8000c101d30 */
[----:B------:R0:W-:Y:S02]  /*16ac0*/  @!P3 ST.E.128 desc[UR48][R4.64], RZ ;  /* 0x000000ff0400b985 */ /* 0x0001e4000c101d30 */
.L_x_8065:
[----:B------:R-:W-:Y:S05]  /*16ad0*/  BSYNC B0 ;  /* 0x0000000000007941 */ /* 0x000fea0003800000 */
.L_x_8057:
[----:B------:R-:W-:Y:S02]  /*16ae0*/  ULDC UR5, c[0x0][0xc38] ;  /* 0x00030e0000057ab9 */ /* 0x000fe40000000800 */
[----:B------:R-:W-:-:S06]  /*16af0*/  UISETP.GE.AND UP0, UPT, UR4, UR5, UPT ;  /* 0x000000050400728c */ /* 0x000fcc000bf06270 */
[----:B------:R-:W-:-:S13]  /*16b00*/  PLOP3.LUT P0, PT, PT, PT, UP0, 0x80, 0x0 ;  /* 0x000000000000781c */ /* 0x000fda0003f0f008 */
[----:B------:R-:W-:Y:S05]  /*16b10*/  @!P0 BRA `(.L_x_8074) ;  /* 0xfffffea000788947 */ /* 0x000fea000383ffff */
[----:B------:R-:W-:Y:S05]  /*16b20*/  EXIT ;  /* 0x000000000000794d */ /* 0x000fea0003800000 */
.L_x_7968:
        /* <DEDUP_REMOVED lines=18> */
[----:B------:R-:W-:Y:S01]  /*16c50*/  MOV R17, 0x400 ;  /* 0x0000040000117802 */ /* 0x000fe20000000f00 */
[----:B------:R-:W-:Y:S01]  /*16c60*/  ULDC.64 UR6, c[0x0][0x418] ;  /* 0x0001060000067ab9 */ /* 0x000fe20000000a00 */
[----:B------:R-:W-:Y:S01]  /*16c70*/  ULDC UR4, c[0x0][0x424] ;  /* 0x0001090000047ab9 */ /* 0x000fe20000000800 */
[----:B------:R-:W-:Y:S01]  /*16c80*/  ULDC UR40, c[0x0][0x288] ;  /* 0x0000a20000287ab9 */ /* 0x000fe20000000800 */
[----:B------:R-:W-:Y:S01]  /*16c90*/  ULDC UR41, c[0x0][0x448] ;  /* 0x0001120000297ab9 */ /* 0x000fe20000000800 */
[C---:B0-----:R-:W-:Y:S01]  /*16ca0*/  IMAD.SHL.U32 R2, R7.reuse, 0x20, RZ ;  /* 0x0000002007027824 */ /* 0x041fe200078e00ff */
[C---:B------:R-:W-:Y:S01]  /*16cb0*/  LOP3.LUT R9, R7.reuse, 0x7f, RZ, 0xc0, !PT ;  /* 0x0000007f07097812 */ /* 0x040fe200078ec0ff */
[C---:B------:R-:W-:Y:S01]  /*16cc0*/  IMAD.SHL.U32 R24, R7.reuse, 0x80, RZ ;  /* 0x0000008007187824 */ /* 0x040fe200078e00ff */
[C---:B------:R-:W-:Y:S01]  /*16cd0*/  LOP3.LUT P0, RZ, R7.reuse, 0x4, RZ, 0xc0, !PT ;  /* 0x0000000407ff7812 */ /* 0x040fe2000780c0ff */
[----:B------:R-:W-:Y:S01]  /*16ce0*/  IMAD.SHL.U32 R8, R7, 0x2, RZ ;  /* 0x0000000207087824 */ /* 0x000fe200078e00ff */
[----:B------:R-:W-:-:S02]  /*16cf0*/  SHF.R.U32.HI R0, RZ, 0x5, R9 ;  /* 0x00000005ff007819 */ /* 0x000fc40000011609 */
[C---:B------:R-:W-:Y:S02]  /*16d00*/  LOP3.LUT R5, R2.reuse, 0x60, RZ, 0xc0, !PT ;  /* 0x0000006002057812 */ /* 0x040fe400078ec0ff */
[----:B------:R-:W-:Y:S02]  /*16d10*/  LOP3.LUT R4, R2, 0x80, RZ, 0xc0, !PT ;  /* 0x0000008002047812 */ /* 0x000fe400078ec0ff */
[----:B------:R-:W-:Y:S01]  /*16d20*/  LOP3.LUT R3, R24, 0x380, RZ, 0xc0, !PT ;  /* 0x0000038018037812 */ /* 0x000fe200078ec0ff */
[----:B------:R-:W-:Y:S01]  /*16d30*/  IMAD R6, R0, 0x200, R5 ;  /* 0x0000020000067824 */ /* 0x000fe200078e0205 */
[----:B------:R-:W-:Y:S01]  /*16d40*/  LOP3.LUT R4, R4, 0x10, R7, 0xf8, !PT ;  /* 0x0000001004047812 */ /* 0x000fe200078ef807 */
[C---:B------:R-:W-:Y:S01]  /*16d50*/  IMAD.SHL.U32 R5, R7.reuse, 0x4, RZ ;  /* 0x0000000407057824 */ /* 0x040fe200078e00ff */
[----:B------:R-:W-:Y:S01]  /*16d60*/  LOP3.LUT R2, R2, 0x100, RZ, 0xc0, !PT ;  /* 0x0000010002027812 */ /* 0x000fe200078ec0ff */
[----:B------:R-:W-:Y:S02]  /*16d70*/  IMAD R3, R0, 0x10, R3 ;  /* 0x0000001000037824 */ /* 0x000fe400078e0203 */
[----:B------:R-:W-:Y:S01]  /*16d80*/  IMAD.SHL.U32 R0, R7, 0x10, RZ ;  /* 0x0000001007007824 */ /* 0x000fe200078e00ff */
[----:B------:R-:W-:-:S04]  /*16d90*/  LOP3.LUT R5, R4, 0x10, R5, 0x78, !PT ;  /* 0x0000001004057812 */ /* 0x000fc800078e7805 */
[----:B------:R-:W-:Y:S02]  /*16da0*/  IADD3 R2, R5, R6, R2 ;  /* 0x0000000605027210 */ /* 0x000fe40007ffe002 */
[C---:B------:R-:W-:Y:S02]  /*16db0*/  LOP3.LUT R7, R0.reuse, 0x3f0, RZ, 0xc0, !PT ;  /* 0x000003f000077812 */ /* 0x040fe400078ec0ff */
[----:B------:R-:W-:Y:S01]  /*16dc0*/  LOP3.LUT R34, R0, 0x70, RZ, 0xc0, !PT ;  /* 0x0000007000227812 */ /* 0x000fe200078ec0ff */
[----:B------:R0:W-:Y:S01]  /*16dd0*/  STL [R1+0x18], R2 ;  /* 0x0000180201007387 */ /* 0x0001e20000100800 */
[----:B------:R-:W-:Y:S02]  /*16de0*/  LOP3.LUT R3, R3, 0x70, R0, 0x78, !PT ;  /* 0x0000007003037812 */ /* 0x000fe400078e7800 */
[----:B------:R-:W-:Y:S02]  /*16df0*/  LOP3.LUT R7, R7, 0x70, R8, 0x78, !PT ;  /* 0x0000007007077812 */ /* 0x000fe400078e7808 */
[----:B------:R-:W-:Y:S01]  /*16e00*/  ISETP.GE.AND P2, PT, R34, UR43, PT ;  /* 0x0000002b22007c0c */ /* 0x000fe2000bf46270 */
[----:B0-----:R-:W-:Y:S01]  /*16e10*/  IMAD.U32 R2, RZ, RZ, UR5 ;  /* 0x00000005ff027e24 */ /* 0x001fe2000f8e00ff */
[----:B------:R-:W-:-:S02]  /*16e20*/  LOP3.LUT R24, R3, 0xc00, R24, 0xf8, !PT ;  /* 0x00000c0003187812 */ /* 0x000fc400078ef818 */
[--C-:B------:R-:W-:Y:S02]  /*16e30*/  LOP3.LUT R3, R7, 0x400, R0.reuse, 0xf8, !PT ;  /* 0x0000040007037812 */ /* 0x100fe400078ef800 */
[----:B------:R0:W-:Y:S01]  /*16e40*/  STL [R1+0x1c], R2 ;  /* 0x00001c0201007387 */ /* 0x0001e20000100800 */
[----:B------:R-:W-:Y:S01]  /*16e50*/  ISETP.GE.AND P1, PT, R34, UR43, PT ;  /* 0x0000002b22007c0c */ /* 0x000fe2000bf26270 */
[----:B------:R-:W-:Y:S01]  /*16e60*/  UISETP.NE.U32.AND UP0, UPT, UR6, URZ, UPT ;  /* 0x0000003f0600728c */ /* 0x000fe2000bf05070 */
[----:B------:R-:W-:Y:S02]  /*16e70*/  LOP3.LUT R16, R16, 0xfffffffe, RZ, 0xc0, !PT ;  /* 0xfffffffe10107812 */ /* 0x000fe400078ec0ff */
[----:B0-----:R-:W-:Y:S01]  /*16e80*/  SHF.R.U32.HI R2, RZ, 0x3, R9 ;  /* 0x00000003ff027819 */ /* 0x001fe20000011609 */
[----:B------:R0:W-:Y:S01]  /*16e90*/  STL [R1+0x24], RZ ;  /* 0x000024ff01007387 */ /* 0x0001e20000100800 */
[----:B------:R-:W-:Y:S02]  /*16ea0*/  ULDC UR6, c[0x0][0x2b8] ;  /* 0x0000ae0000067ab9 */ /* 0x000fe40000000800 */
[----:B------:R-:W-:Y:S01]  /*16eb0*/  LOP3.LUT R4, R2, 0x70, R0, 0xf8, !PT ;  /* 0x0000007002047812 */ /* 0x000fe200078ef800 */
[----:B------:R-:W-:-:S02]  /*16ec0*/  VIADD R2, R24, 0x40 ;  /* 0x0000004018027836 */ /* 0x000fc40000000000 */
[----:B------:R-:W-:Y:S01]  /*16ed0*/  @P0 VIADD R2, R24, 0xffffffc0 ;  /* 0xffffffc018020836 */ /* 0x000fe20000000000 */
[----:B------:R-:W-:Y:S01]  /*16ee0*/  @P2 LOP3.LUT R16, R16, 0x1, RZ, 0xfc, !PT ;  /* 0x0000000110102812 */ /* 0x000fe200078efcff */
[----:B------:R0:W-:Y:S01]  /*16ef0*/  STL [R1+0x14], R3 ;  /* 0x0000140301007387 */ /* 0x0001e20000100800 */
[----:B------:R-:W-:Y:S02]  /*16f00*/  UISETP.NE.AND.EX UP0, UPT, UR7, URZ, UPT, UP0 ;  /* 0x0000003f0700728c */ /* 0x000fe4000bf05300 */
[----:B------:R-:W-:Y:S02]  /*16f10*/  LOP3.LUT R16, R16, 0xfffffdff, RZ, 0xc0, !PT ;  /* 0xfffffdff10107812 */ /* 0x000fe400078ec0ff */
[----:B------:R-:W-:Y:S02]  /*16f20*/  USEL UR4, UR4, 0x1, UP0 ;  /* 0x0000000104047887 */ /* 0x000fe40008000000 */
[----:B------:R-:W-:Y:S02]  /*16f30*/  @P1 LOP3.LUT R16, R16, 0x200, RZ, 0xfc, !PT ;  /* 0x0000020010101812 */ /* 0x000fe400078efcff */
[----:B------:R-:W-:Y:S01]  /*16f40*/  UIMAD UR42, UR4, UR42, URZ ;  /* 0x0000002a042a72a4 */ /* 0x000fe2000f8e023f */
[----:B------:R-:W-:-:S03]  /*16f50*/  ISETP.GE.AND P1, PT, R34, UR6, PT ;  /* 0x0000000622007c0c */ /* 0x000fc6000bf26270 */
[----:B------:R-:W-:Y:S01]  /*16f60*/  UIADD3 UR4, UR42, 0x9f, URZ ;  /* 0x0000009f2a047890 */ /* 0x000fe2000fffe03f */
[----:B------:R-:W-:-:S03]  /*16f70*/  LOP3.LUT R16, R16, 0xfffff7ff, RZ, 0xc0, !PT ;  /* 0xfffff7ff10107812 */ /* 0x000fc600078ec0ff */
[----:B------:R-:W-:Y:S01]  /*16f80*/  UIMAD.WIDE UR4, UR4, 0x66666667, URZ ;  /* 0x66666667040478a5 */ /* 0x000fe2000f8e023f */
[----:B------:R-:W-:Y:S01]  /*16f90*/  IMAD.MOV.U32 R36, RZ, RZ, 0x1 ;  /* 0x00000001ff247424 */ /* 0x000fe200078e00ff */
[----:B------:R-:W-:Y:S01]  /*16fa0*/  LOP3.LUT R4, R4, 0x80, RZ, 0xfc, !PT ;  /* 0x0000008004047812 */ /* 0x000fe200078efcff */
[----:B------:R-:W-:Y:S01]  /*16fb0*/  IMAD.MOV.U32 R31, RZ, RZ, RZ ;  /* 0x000000ffff1f7224 */ /* 0x000fe200078e00ff */
[----:B------:R-:W-:Y:S02]  /*16fc0*/  USHF.R.U32.HI UR39, URZ, 0x1f, UR5 ;  /* 0x0000001f3f277899 */ /* 0x000fe40008011605 */
[----:B------:R-:W-:Y:S01]  /*16fd0*/  @P1 LOP3.LUT R16, R16, 0x800, RZ, 0xfc, !PT ;  /* 0x0000080010101812 */ /* 0x000fe200078efcff */
[----:B------:R-:W-:Y:S02]  /*16fe0*/  UIMAD UR41, UR41, UR40, URZ ;  /* 0x00000028292972a4 */ /* 0x000fe4000f8e023f */
[----:B------:R-:W-:Y:S02]  /*16ff0*/  UIADD3 UR47, UR42, 0x1, -UR40 ;  /* 0x000000012a2f7890 */ /* 0x000fe4000fffe828 */
[----:B------:R-:W-:-:S02]  /*17000*/  ULOP3.LUT UR51, UR36, 0x2, URZ, 0xfc, !UPT ;  /* 0x0000000224337892 */ /* 0x000fc4000f8efc3f */
[----:B------:R-:W-:Y:S02]  /*17010*/  ULOP3.LUT UR50, UR36, 0x1, URZ, 0xfc, !UPT ;  /* 0x0000000124327892 */ /* 0x000fe4000f8efc3f */
[----:B------:R-:W-:Y:S02]  /*17020*/  UIADD3 UR40, UR42, -UR40, URZ ;  /* 0x800000282a287290 */ /* 0x000fe4000fffe03f */
[----:B------:R-:W-:Y:S01]  /*17030*/  ULEA.HI.SX32 UR39, UR5, UR39, 0x1a ;  /* 0x0000002705277291 */ /* 0x000fe2000f8fd23f */
[----:B------:R-:W-:Y:S01]  /*17040*/  ULDC UR46, c[0x0][0xc] ;  /* 0x00000300002e7ab9 */ /* 0x000fe20000000800 */
[----:B--2---:R-:W-:-:S05]  /*17050*/  LEA R17, R10, R17, 0x18 ;  /* 0x000000110a117211 */ /* 0x004fca00078ec0ff */
[----:B------:R-:W-:-:S05]  /*17060*/  IMAD.IADD R0, R17, 0x1, R3 ;  /* 0x0000000111007824 */ /* 0x000fca00078e0203 */
[----:B------:R0:W-:Y:S04]  /*17070*/  STL [R1+0x20], R0 ;  /* 0x0000200001007387 */ /* 0x0001e80000100800 */
[----:B------:R0:W-:Y:S02]  /*17080*/  STL [R1+0x10], R2 ;  /* 0x0000100201007387 */ /* 0x0001e40000100800 */
.L_x_8146:
        /* <DEDUP_REMOVED lines=14> */
[----:B-1----:R-:W-:Y:S05]  /*17170*/  @!P0 BRA `(.L_x_8076) ;  /* 0x0000000000208947 */ /* 0x002fea0003800000 */
        /* <DEDUP_REMOVED lines=8> */
.L_x_8076:
[----:B------:R-:W-:Y:S01]  /*17200*/  ULDC UR8, c[0x0][0xc54] ;  /* 0x0003150000087ab9 */ /* 0x000fe20000000800 */
[----:B------:R-:W-:Y:S01]  /*17210*/  UMOV UR6, UR7 ;  /* 0x0000000700067c82 */ /* 0x000fe20008000000 */
[----:B------:R-:W-:-:S11]  /*17220*/  UISETP.NE.AND UP0, UPT, UR8, 0x1, UPT ;  /* 0x000000010800788c */ /* 0x000fd6000bf05270 */
[----:B------:R-:W-:Y:S02]  /*17230*/  @UP0 ULDC.64 UR10, c[0x0][0xc58] ;  /* 0x00031600000a0ab9 */ /* 0x000fe40000000a00 */
[----:B------:R-:W-:-:S04]  /*17240*/  UIMAD.WIDE.U32 UR4, UR7, UR10, URZ ;  /* 0x0000000a070472a5 */ /* 0x000fc8000f8e003f */
[----:B------:R-:W-:-:S04]  /*17250*/  @UP0 USHF.R.U32.HI UR6, URZ, UR11, UR5 ;  /* 0x0000000b3f060299 */ /* 0x000fc80008011605 */
[----:B------:R-:W-:-:S12]  /*17260*/  UIMAD UR4, UR6, UR8, URZ ;  /* 0x00000008060472a4 */ /* 0x000fd8000f8e023f */
.L_x_8077:
        /* <DEDUP_REMOVED lines=23> */
[----:B------:R-:W-:Y:S02]  /*173e0*/  UISETP.NE.AND UP2, UPT, UR5, 0x1, UPT ;  /* 0x000000010500788c */ /* 0x000fe4000bf45270 */
[----:B------:R-:W-:Y:S02]  /*173f0*/  UIADD3 UR6, UR6, UR4, URZ ;  /* 0x0000000406067290 */ /* 0x000fe4000fffe03f */
[----:B------:R-:W-:Y:S02]  /*17400*/  UP2UR UR52, UPR, URZ, 0x4 ;  /* 0x000000043f347883 */ /* 0x000fe40008000000 */
[----:B------:R-:W-:Y:S01]  /*17410*/  USHF.L.U32 UR43, UR6, 0x7, URZ ;  /* 0x00000007062b7899 */ /* 0x000fe2000800063f */
[----:B------:R-:W-:Y:S02]  /*17420*/  ULDC.64 UR4, c[0x0][0x9e0] ;  /* 0x0002780000047ab9 */ /* 0x000fe40000000a00 */
[----:B------:R-:W-:-:S02]  /*17430*/  UISETP.GE.AND UP0, UPT, UR5, 0x1, UPT ;  /* 0x000000010500788c */ /* 0x000fc4000bf06270 */
[----:B------:R-:W-:Y:S01]  /*17440*/  UIADD3 UR8, UR43, 0x7f, URZ ;  /* 0x0000007f2b087890 */ /* 0x000fe2000fffe03f */
[----:B------:R-:W-:Y:S01]  /*17450*/  @UP2 ULDC UR6, c[0x0][0x44c] ;  /* 0x0001130000062ab9 */ /* 0x000fe20000000800 */
[----:B------:R-:W-:Y:S02]  /*17460*/  @UP2 ULDC UR9, c[0x0][0x450] ;  /* 0x0001140000092ab9 */ /* 0x000fe40000000800 */
[----:B------:R-:W-:Y:S01]  /*17470*/  UIMAD.WIDE.U32 UR6, UR8, UR6, URZ ;  /* 0x00000006080672a5 */ /* 0x000fe2000f8e003f */
[----:B------:R-:W-:-:S03]  /*17480*/  PLOP3.LUT P1, PT, PT, PT, UP0, 0x80, 0x0 ;  /* 0x000000000000781c */ /* 0x000fc60003f2f008 */
[----:B------:R-:W-:-:S04]  /*17490*/  @UP2 USHF.R.U32.HI UR8, URZ, UR9, UR7 ;  /* 0x000000093f082299 */ /* 0x000fc80008011607 */
[----:B------:R-:W-:-:S04]  /*174a0*/  UIADD3 UR6, UR47, UR8, URZ ;  /* 0x000000082f067290 */ /* 0x000fc8000fffe03f */
[----:B------:R-:W-:Y:S01]  /*174b0*/  UIADD3 UR4, UR6, UR4, URZ ;  /* 0x0000000406047290 */ /* 0x000fe2000fffe03f */
[----:B--2---:R0:W-:Y:S01]  /*174c0*/  STL [R1+0x4], R22 ;  /* 0x0000041601007387 */ /* 0x0041e20000100800 */
[----:B------:R-:W-:Y:S10]  /*174d0*/  @!P1 BRA `(.L_x_8078) ;  /* 0x0000000000449947 */ /* 0x000ff40003800000 */
        /* <DEDUP_REMOVED lines=10> */
.L_x_8079:
[----:B------:R-:W-:-:S11]  /*17580*/  UISETP.NE.AND UP0, UPT, UR5, 0x1, UPT ;  /* 0x000000010500788c */ /* 0x000fd6000bf05270 */
[----:B------:R-:W-:Y:S02]  /*17590*/  @UP0 ULDC.64 UR10, c[0x0][0x9e8] ;  /* 0x00027a00000a0ab9 */ /* 0x000fe40000000a00 */
[----:B------:R-:W-:-:S04]  /*175a0*/  UIMAD.WIDE.U32 UR6, UR8, UR10, URZ ;  /* 0x0000000a080672a5 */ /* 0x000fc8000f8e003f */
[----:B------:R-:W-:-:S12]  /*175b0*/  @UP0 USHF.R.U32.HI UR8, URZ, UR11, UR7 ;  /* 0x0000000b3f080299 */ /* 0x000fd80008011607 */
.L_x_8080:
[----:B------:R-:W-:-:S04]  /*175c0*/  UIMAD UR8, UR8, UR5, UR5 ;  /* 0x00000005080872a4 */ /* 0x000fc8000f8e0205 */
[----:B------:R-:W-:-:S04]  /*175d0*/  UISETP.LT.AND UP0, UPT, UR4, UR8, UPT ;  /* 0x000000080400728c */ /* 0x000fc8000bf01270 */
[----:B------:R-:W-:-:S12]  /*175e0*/  USEL UR4, UR4, UR8, UP0 ;  /* 0x0000000804047287 */ /* 0x000fd80008000000 */
.L_x_8078:
[----:B------:R-:W-:Y:S02]  /*175f0*/  UISETP.NE.AND UP0, UPT, UR52, URZ, UPT ;  /* 0x0000003f3400728c */ /* 0x000fe4000bf05270 */
[----:B------:R-:W-:Y:S01]  /*17600*/  UIADD3 UR6, UR4, 0x9f, URZ ;  /* 0x0000009f04067890 */ /* 0x000fe2000fffe03f */
[----:B------:R-:W-:-:S03]  /*17610*/  UMOV UR10, UR43 ;  /* 0x0000002b000a7c82 */ /* 0x000fc60008000000 */
[----:B------:R-:W-:-:S04]  /*17620*/  UIMAD.WIDE UR6, UR6, 0x66666667, URZ ;  /* 0x66666667060678a5 */ /* 0x000fc8000f8e023f */
[----:B------:R-:W-:Y:S01]  /*17630*/  USHF.R.U32.HI UR4, URZ, 0x1f, UR7 ;  /* 0x0000001f3f047899 */ /* 0x000fe20008011607 */
[----:B------:R-:W-:Y:S02]  /*17640*/  @UP0 ULDC UR8, c[0x0][0x44c] ;  /* 0x0001130000080ab9 */ /* 0x000fe40000000800 */
[----:B------:R-:W-:Y:S01]  /*17650*/  @UP0 ULDC UR6, c[0x0][0x450] ;  /* 0x0001140000060ab9 */ /* 0x000fe20000000800 */
[----:B------:R-:W-:Y:S02]  /*17660*/  UIMAD.WIDE.U32 UR8, UR43, UR8, URZ ;  /* 0x000000082b0872a5 */ /* 0x000fe4000f8e003f */
[----:B------:R-:W-:Y:S02]  /*17670*/  ULEA.HI.SX32 UR4, UR7, UR4, 0x1a ;  /* 0x0000000407047291 */ /* 0x000fe4000f8fd23f */
[----:B------:R-:W-:Y:S02]  /*17680*/  @UP0 USHF.R.U32.HI UR10, URZ, UR6, UR9 ;  /* 0x000000063f0a0299 */ /* 0x000fe40008011609 */
[----:B------:R-:W-:-:S02]  /*17690*/  UISETP.LT.AND UP0, UPT, UR39, UR4, UPT ;  /* 0x000000042700728c */ /* 0x000fc4000bf01270 */
[----:B------:R-:W-:Y:S01]  /*176a0*/  UIADD3 UR6, UR40, UR10, URZ ;  /* 0x0000000a28067290 */ /* 0x000fe2000fffe03f */
[----:B------:R-:W-:Y:S01]  /*176b0*/  ULDC UR8, c[0x0][0x9dc] ;  /* 0x0002770000087ab9 */ /* 0x000fe20000000800 */
        /* <DEDUP_REMOVED lines=14> */
.L_x_8082:
[----:B------:R-:W-:-:S11]  /*177a0*/  UISETP.NE.AND UP0, UPT, UR5, 0x1, UPT ;  /* 0x000000010500788c */ /* 0x000fd6000bf05270 */
[----:B------:R-:W-:Y:S02]  /*177b0*/  @UP0 ULDC.64 UR10, c[0x0][0x9e8] ;  /* 0x00027a00000a0ab9 */ /* 0x000fe40000000a00 */
[----:B------:R-:W-:-:S04]  /*177c0*/  UIMAD.WIDE.U32 UR6, UR4, UR10, URZ ;  /* 0x0000000a040672a5 */ /* 0x000fc8000f8e003f */
[----:B------:R-:W-:-:S12]  /*177d0*/  @UP0 USHF.R.U32.HI UR4, URZ, UR11, UR7 ;  /* 0x0000000b3f040299 */ /* 0x000fd80008011607 */
.L_x_8083:
[----:B------:R-:W-:-:S04]  /*177e0*/  UIMAD UR4, UR4, UR5, URZ ;  /* 0x00000005040472a4 */ /* 0x000fc8000f8e023f */
[----:B------:R-:W-:-:S04]  /*177f0*/  UISETP.LT.AND UP0, UPT, UR8, UR4, UPT ;  /* 0x000000040800728c */ /* 0x000fc8000bf01270 */
[----:B------:R-:W-:-:S12]  /*17800*/  USEL UR8, UR8, UR4, !UP0 ;  /* 0x0000000408087287 */ /* 0x000fd8000c000000 */
.L_x_8081:
[----:B------:R-:W-:Y:S01]  /*17810*/  UIMAD.WIDE UR4, UR8, 0x66666667, URZ ;  /* 0x66666667080478a5 */ /* 0x000fe2000f8e023f */
[----:B------:R-:W-:Y:S03]  /*17820*/  BSSY B7, `(.L_x_8084) ;  /* 0x00004a7000077945 */ /* 0x000fe60003800000 */
[----:B------:R-:W-:-:S04]  /*17830*/  USHF.R.U32.HI UR4, URZ, 0x1f, UR5 ;  /* 0x0000001f3f047899 */ /* 0x000fc80008011605 */
[----:B------:R-:W-:-:S04]  /*17840*/  ULEA.HI.SX32 UR4, UR5, UR4, 0x1a ;  /* 0x0000000405047291 */ /* 0x000fc8000f8fd23f */
[----:B------:R-:W-:-:S04]  /*17850*/  UISETP.LT.AND UP0, UPT, URZ, UR4, UPT ;  /* 0x000000043f00728c */ /* 0x000fc8000bf01270 */
[----:B------:R-:W-:-:S04]  /*17860*/  USEL UR45, URZ, UR4, !UP0 ;  /* 0x000000043f2d7287 */ /* 0x000fc8000c000000 */
[----:B------:R-:W-:-:S06]  /*17870*/  UISETP.GT.AND UP0, UPT, UR44, UR45, UPT ;  /* 0x0000002d2c00728c */ /* 0x000fcc000bf04270 */
[----:B------:R-:W-:-:S13]  /*17880*/  PLOP3.LUT P0, PT, PT, PT, UP0, 0x80, 0x0 ;  /* 0x000000000000781c */ /* 0x000fda0003f0f008 */
        /* <DEDUP_REMOVED lines=8> */
[----:B------:R-:W1:Y:S02]  /*17910*/  FLO.U32 R0, UR4 ;  /* 0x0000000400007d00 */ /* 0x000e6400080e0000 */
[----:B-1----:R-:W-:-:S06]  /*17920*/  ISETP.EQ.U32.AND P1, PT, R0, R5, PT ;  /* 0x000000050000720c */ /* 0x002fcc0003f22070 */
[----:B------:R-:W2:Y:S07]  /*17930*/  POPC R5, UR4 ;  /* 0x0000000400057d09 */ /* 0x000eae0008000000 */
        /* <DEDUP_REMOVED lines=8> */
.L_x_8085:
        /* <DEDUP_REMOVED lines=20> */
.L_x_8088:
[----:B------:R-:W-:Y:S05]  /*17b00*/  BSYNC B6 ;  /* 0x0000000000067941 */ /* 0x000fea0003800000 */
.L_x_8087:
        /* <DEDUP_REMOVED lines=22> */
.L_x_8090:
[----:B------:R-:W-:Y:S05]  /*17c70*/  BSYNC B6 ;  /* 0x0000000000067941 */ /* 0x000fea0003800000 */
.L_x_8089:
[----:B------:R-:W-:Y:S01]  /*17c80*/  VIADD R0, R17, 0x400 ;  /* 0x0000040011007836 */ /* 0x000fe20000000000 */
[----:B------:R-:W-:Y:S04]  /*17c90*/  BSSY B6, `(.L_x_8091) ;  /* 0x0000014000067945 */ /* 0x000fe80003800000 */
[----:B------:R1:W-:Y:S01]  /*17ca0*/  STL [R1+0x8], R0 ;  /* 0x0000080001007387 */ /* 0x0003e20000100800 */
[----:B------:R-:W-:-:S13]  /*17cb0*/  LOP3.LUT P0, RZ, R0, 0x9f, RZ, 0xc0, !PT ;  /* 0x0000009f00ff7812 */ /* 0x000fda000780c0ff */
[----:B-1----:R-:W-:Y:S05]  /*17cc0*/  @!P0 BRA `(.L_x_8092) ;  /* 0x0000000000408947 */ /* 0x002fea0003800000 */
        /* <DEDUP_REMOVED lines=16> */
.L_x_8092:
[----:B------:R-:W-:Y:S05]  /*17dd0*/  BSYNC B6 ;  /* 0x0000000000067941 */ /* 0x000fea0003800000 */
.L_x_8091:
        /* <DEDUP_REMOVED lines=19> */
.L_x_8094:
[----:B------:R-:W-:Y:S05]  /*17f10*/  BSYNC B6 ;  /* 0x0000000000067941 */ /* 0x000fea0003800000 */
.L_x_8093:
        /* <DEDUP_REMOVED lines=12> */
[----:B-1----:R-:W-:Y:S01]  /*17fe0*/  ISETP.NE.AND P2, PT, R19, 0x1, PT ;  /* 0x000000011300780c */ /* 0x002fe20003f45270 */
[----:B------:R-:W-:Y:S01]  /*17ff0*/  UMOV UR5, 0xffffffff ;  /* 0xffffffff00057882 */ /* 0x000fe20000000000 */
[----:B------:R-:W-:Y:S01]  /*18000*/  LOP3.LUT R16, R16, 0xfffffff7, RZ, 0xc0, !PT ;  /* 0xfffffff710107812 */ /* 0x000fe200078ec0ff */
[----:B------:R-:W-:-:S10]  /*18010*/  IMAD.U32 R18, RZ, RZ, UR4 ;  /* 0x00000004ff127e24 */ /* 0x000fd4000f8e00ff */
[----:B------:R-:W-:Y:S01]  /*18020*/  @P2 LOP3.LUT R16, R16, 0x8, RZ, 0xfc, !PT ;  /* 0x0000000810102812 */ /* 0x000fe200078efcff */
[----:B--2---:R-:W-:Y:S06]  /*18030*/  BRA.DIV UR5, `(.L_x_8095) ;  /* 0x0000004a05e47947 */ /* 0x004fec000b800000 */
.L_x_8166:
[----:B------:R-:W1:Y:S01]  /*18040*/  S2R R0, SR_TID.X ;  /* 0x0000000000007919 */ /* 0x000e620000002100 */
[----:B------:R-:W-:Y:S01]  /*18050*/  UMOV UR4, 0xa0 ;  /* 0x000000a000047882 */ /* 0x000fe20000000000 */
[----:B------:R-:W2:Y:S01]  /*18060*/  @P2 LDC R3, c[0x0][0x434] ;  /* 0x00010d00ff032b82 */ /* 0x000ea20000000800 */
[----:B------:R-:W-:Y:S01]  /*18070*/  UIMAD UR4, UR44, UR4, -0xa0 ;  /* 0xffffff602c0474a4 */ /* 0x000fe2000f8e0204 */
[----:B------:R-:W3:Y:S01]  /*18080*/  S2R R8, SR_TID.X ;  /* 0x0000000000087919 */ /* 0x000ee20000002100 */
[----:B-----5:R-:W-:-:S05]  /*18090*/  SHF.R.S32.HI R15, RZ, 0x1f, R35 ;  /* 0x0000001fff0f7819 */ /* 0x020fca0000011423 */
[----:B------:R-:W4:Y:S01]  /*180a0*/  @P2 LDC R5, c[0x0][0x438] ;  /* 0x00010e00ff052b82 */ /* 0x000f220000000800 */
[----:B------:R0:W-:Y:S01]  /*180b0*/  STL [R1], R15 ;  /* 0x0000000f01007387 */ /* 0x0001e20000100800 */
[----:B-1----:R-:W-:Y:S01]  /*180c0*/  LOP3.LUT R0, R0, 0x7f, RZ, 0xc0, !PT ;  /* 0x0000007f00007812 */ /* 0x002fe200078ec0ff */
[----:B---3--:R-:W-:-:S03]  /*180d0*/  IMAD.SHL.U32 R14, R8, 0x10, RZ ;  /* 0x00000010080e7824 */ /* 0x008fc600078e00ff */
        /* <DEDUP_REMOVED lines=11> */
[----:B----4-:R-:W-:-:S07]  /*18190*/  @P2 SHF.R.U32.HI R10, RZ, R5, R2 ;  /* 0x00000005ff0a2219 */ /* 0x010fce0000011602 */
[----:B------:R-:W1:Y:S01]  /*181a0*/  @!P0 LDC.64 R6, c[0x0][0x428] ;  /* 0x00010a00ff068b82 */ /* 0x000e620000000a00 */
[----:B------:R-:W-:-:S07]  /*181b0*/  @!P0 SHF.R.S32.HI R3, RZ, 0x1f, R10 ;  /* 0x0000001fff038819 */ /* 0x000fce000001140a */
[----:B------:R-:W2:Y:S01]  /*181c0*/  @!P0 LDC.64 R4, c[0x0][0x418] ;  /* 0x00010600ff048b82 */ /* 0x000ea20000000a00 */
[----:B-1----:R-:W-:-:S04]  /*181d0*/  @!P0 IMAD R2, R15, R6, RZ ;  /* 0x000000060f028224 */ /* 0x002fc800078e02ff */
[----:B------:R-:W-:Y:S02]  /*181e0*/  @!P0 IMAD R7, R35, R7, R2 ;  /* 0x0000000723078224 */ /* 0x000fe400078e0202 */
[----:B------:R-:W-:-:S04]  /*181f0*/  @!P0 IMAD.MOV.U32 R2, RZ, RZ, R10 ;  /* 0x000000ffff028224 */ /* 0x000fc800078e000a */
[----:B------:R-:W-:-:S04]  /*18200*/  @!P0 IMAD.WIDE.U32 R2, R35, R6, R2 ;  /* 0x0000000623028225 */ /* 0x000fc800078e0002 */
[----:B------:R-:W-:Y:S01]  /*18210*/  @!P0 IMAD.IADD R3, R7, 0x1, R3 ;  /* 0x0000000107038824 */ /* 0x000fe200078e0203 */
[----:B--2---:R-:W-:Y:S01]  /*18220*/  @!P0 LEA R12, P1, R2, R4, 0x2 ;  /* 0x00000004020c8211 */ /* 0x004fe200078210ff */
[----:B------:R-:W-:-:S03]  /*18230*/  VIADD R4, R8, UR4 ;  /* 0x0000000408047c36 */ /* 0x000fc60008000000 */
[----:B------:R-:W-:Y:S02]  /*18240*/  @!P0 LEA.HI.X R13, R2, R5, R3, 0x2, P1 ;  /* 0x00000005020d8211 */ /* 0x000fe400008f1403 */
[C---:B------:R-:W-:Y:S01]  /*18250*/  ISETP.GE.AND P1, PT, R4.reuse, UR42, PT ;  /* 0x0000002a04007c0c */ /* 0x040fe2000bf26270 */
[----:B------:R-:W1:Y:S01]  /*18260*/  @P2 LDC R3, c[0x0][0x434] ;  /* 0x00010d00ff032b82 */ /* 0x000e620000000800 */
[----:B------:R-:W-:-:S04]  /*18270*/  IMAD.IADD R4, R4, 0x1, R22 ;  /* 0x0000000104047824 */ /* 0x000fc800078e0216 */
[----:B------:R-:W-:-:S03]  /*18280*/  IMAD.MOV.U32 R11, RZ, RZ, R4 ;  /* 0x000000ffff0b7224 */ /* 0x000fc600078e0004 */
[----:B------:R-:W2:Y:S08]  /*18290*/  @P2 LDC R5, c[0x0][0x438] ;  /* 0x00010e00ff052b82 */ /* 0x000eb00000000800 */
[----:B------:R-:W3:Y:S08]  /*182a0*/  @!P1 LDC.64 R8, c[0x0][0x428] ;  /* 0x00010a00ff089b82 */ /* 0x000ef00000000a00 */
[----:B------:R-:W4:Y:S01]  /*182b0*/  @!P1 LDC.64 R6, c[0x0][0x418] ;  /* 0x00010600ff069b82 */ /* 0x000f220000000a00 */
[----:B-1----:R-:W-:-:S05]  /*182c0*/  @P2 IMAD.HI.U32 R2, R4, R3, RZ ;  /* 0x0000000304022227 */ /* 0x002fca00078e00ff */
[----:B--2---:R-:W-:Y:S01]  /*182d0*/  @P2 SHF.R.U32.HI R11, RZ, R5, R2 ;  /* 0x00000005ff0b2219 */ /* 0x004fe20000011602 */
[----:B------:R-:W-:-:S03]  /*182e0*/  IMAD.MOV.U32 R5, RZ, RZ, RZ ;  /* 0x000000ffff057224 */ /* 0x000fc600078e00ff */
[----:B------:R-:W-:-:S03]  /*182f0*/  @!P1 SHF.R.S32.HI R3, RZ, 0x1f, R11 ;  /* 0x0000001fff039819 */ /* 0x000fc6000001140b */
[----:B------:R1:W5:Y:S01]  /*18300*/  @!P0 LDG.E R5, desc[UR48][R12.64] ;  /* 0x000000300c058981 */ /* 0x000362000c1e1900 */
[----:B---3--:R-:W-:-:S04]  /*18310*/  @!P1 IMAD R2, R15, R8, RZ ;  /* 0x000000080f029224 */ /* 0x008fc800078e02ff */
[----:B------:R-:W-:Y:S02]  /*18320*/  @!P1 IMAD R9, R35, R9, R2 ;  /* 0x0000000923099224 */ /* 0x000fe400078e0202 */
[----:B------:R-:W-:-:S04]  /*18330*/  @!P1 IMAD.MOV.U32 R2, RZ, RZ, R11 ;  /* 0x000000ffff029224 */ /* 0x000fc800078e000b */
[----:B------:R-:W-:-:S04]  /*18340*/  @!P1 IMAD.WIDE.U32 R2, R35, R8, R2 ;  /* 0x0000000823029225 */ /* 0x000fc800078e0002 */
[----:B-1----:R-:W-:Y:S01]  /*18350*/  IMAD.MOV R13, RZ, RZ, -R10 ;  /* 0x000000ffff0d7224 */ /* 0x002fe200078e0a0a */
[C---:B----4-:R-:W-:Y:S01]  /*18360*/  @!P1 LEA R8, P0, R2.reuse, R6, 0x2 ;  /* 0x0000000602089211 */ /* 0x050fe200078010ff */
[----:B------:R-:W-:Y:S02]  /*18370*/  @!P1 IMAD.IADD R3, R3, 0x1, R9 ;  /* 0x0000000103039824 */ /* 0x000fe400078e0209 */
[----:B------:R-:W-:Y:S02]  /*18380*/  IMAD R6, R19, R13, R0 ;  /* 0x0000000d13067224 */ /* 0x000fe400078e0200 */
[----:B------:R-:W-:Y:S01]  /*18390*/  IMAD.U32 R0, RZ, RZ, UR51 ;  /* 0x00000033ff007e24 */ /* 0x000fe2000f8e00ff */
[----:B------:R-:W-:Y:S01]  /*183a0*/  @!P1 LEA.HI.X R9, R2, R7, R3, 0x2, P0 ;  /* 0x0000000702099211 */ /* 0x000fe200000f1403 */
[----:B------:R-:W-:Y:S01]  /*183b0*/  IMAD.MOV.U32 R7, RZ, RZ, RZ ;  /* 0x000000ffff077224 */ /* 0x000fe200078e00ff */
[----:B------:R-:W-:Y:S01]  /*183c0*/  ISETP.GT.U32.AND P0, PT, R14, 0x9f, PT ;  /* 0x0000009f0e00780c */ /* 0x000fe20003f04070 */
[----:B------:R-:W-:Y:S01]  /*183d0*/  IMAD.MOV R3, RZ, RZ, -R11 ;  /* 0x000000ffff037224 */ /* 0x000fe200078e0a0b */
[----:B------:R-:W-:-:S02]  /*183e0*/  ISETP.NE.AND P2, PT, R0, 0x3, PT ;  /* 0x000000030000780c */ /* 0x000fc40003f45270 */
[----:B------:R-:W-:Y:S01]  /*183f0*/  LOP3.LUT R16, R16, 0xfffffffb, RZ, 0xc0, !PT ;  /* 0xfffffffb10107812 */ /* 0x000fe200078ec0ff */
[----:B------:R1:W5:Y:S01]  /*18400*/  @!P1 LDG.E R7, desc[UR48][R8.64] ;  /* 0x0000003008079981 */ /* 0x000362000c1e1900 */
[----:B------:R-:W-:Y:S02]  /*18410*/  IMAD.U32 R11, RZ, RZ, UR44 ;  /* 0x0000002cff0b7e24 */ /* 0x000fe4000f8e00ff */
[----:B------:R-:W-:Y:S02]  /*18420*/  LOP3.LUT R16, R16, 0xfffffffd, RZ, 0xc0, !PT ;  /* 0xfffffffd10107812 */ /* 0x000fe400078ec0ff */
[----:B------:R-:W-:-:S03]  /*18430*/  VIADD R11, R11, 0xffffffff ;  /* 0xffffffff0b0b7836 */ /* 0x000fc60000000000 */
[----:B------:R-:W-:Y:S01]  /*18440*/  @P0 LOP3.LUT R16, R16, 0x2, RZ, 0xfc, !PT ;  /* 0x0000000210100812 */ /* 0x000fe200078efcff */
[----:B-1----:R-:W-:Y:S02]  /*18450*/  IMAD R8, R19, R3, R4 ;  /* 0x0000000313087224 */ /* 0x002fe400078e0204 */
[----:B------:R-:W-:Y:S01]  /*18460*/  IMAD R3, RZ, RZ, -UR37 ;  /* 0x80000025ff037e24 */ /* 0x000fe2000f8e02ff */
[----:B------:R-:W-:-:S03]  /*18470*/  @P2 LOP3.LUT R16, R16, 0x4, RZ, 0xfc, !PT ;  /* 0x0000000410102812 */ /* 0x000fc600078efcff */
[----:B------:R-:W-:-:S05]  /*18480*/  IMAD R18, R18, R3, UR38 ;  /* 0x0000002612127e24 */ /* 0x000fca000f8e0203 */
[----:B------:R-:W-:Y:S01]  /*18490*/  SHF.R.S32.HI R37, RZ, 0x1f, R18 ;  /* 0x0000001fff257819 */ /* 0x000fe20000011412 */
[----:B0-----:R-:W-:Y:S06]  /*184a0*/  @!P2 BRA `(.L_x_8096) ;  /* 0x000000000004a947 */ /* 0x001fec0003800000 */
[----:B------:R-:W-:Y:S01]  /*184b0*/  BPT.TRAP 0x1 ;  /* 0x000000040000795c */ /* 0x000fe20000300000 */
.L_x_8096:
[----:B------:R-:W-:Y:S01]  /*184c0*/  IMAD R0, R31, 0x8, R17 ;  /* 0x000000081f007824 */ /* 0x000fe200078e0211 */
[----:B------:R-:W-:Y:S01]  /*184d0*/  SHF.L.U32 R27, R36, 0x1f, RZ ;  /* 0x0000001f241b7819 */ /* 0x000fe200000006ff */
[----:B------:R-:W-:Y:S01]  /*184e0*/  BSSY B0, `(.L_x_8097) ;  /* 0x0000004000007945 */ /* 0x000fe20003800000 */
[----:B------:R-:W-:Y:S02]  /*184f0*/  SHF.R.S32.HI R22, RZ, 0x1f, R8 ;  /* 0x0000001fff167819 */ /* 0x000fe40000011408 */
[----:B------:R-:W0:Y:S02]  /*18500*/  SYNCS.PHASECHK.TRANS64.TRYWAIT P0, [R0+URZ+0x22880], R27 ;  /* 0x0228801b000075a7 */ /* 0x000e24000800017f */
[----:B0-----:R-:W-:Y:S05]  /*18510*/  @!P0 BRA `(.L_x_8098) ;  /* 0x0000004400d88947 */ /* 0x001fea0003800000 */
.L_x_8167:
[----:B------:R-:W-:Y:S05]  /*18520*/  BSYNC B0 ;  /* 0x0000000000007941 */ /* 0x000fea0003800000 */
.L_x_8097:
[----:B------:R-:W2:Y:S01]  /*18530*/  LDL R12, [R1+0x14] ;  /* 0x00001400010c7983 */ /* 0x000ea20000100800 */
[----:B------:R-:W-:Y:S01]  /*18540*/  ULDC.64 UR4, c[0x0][0x328] ;  /* 0x0000ca0000047ab9 */ /* 0x000fe20000000a00 */
[----:B-----5:R-:W-:Y:S01]  /*18550*/  SHF.R.S32.HI R23, RZ, 0x1f, R7 ;  /* 0x0000001fff177819 */ /* 0x020fe20000011407 */
[----:B------:R-:W-:Y:S01]  /*18560*/  IMAD R3, R22, UR4, RZ ;  /* 0x0000000416037c24 */ /* 0x000fe2000f8e02ff */
[----:B------:R-:W-:Y:S01]  /*18570*/  ULDC.64 UR6, c[0x0][0x338] ;  /* 0x0000ce0000067ab9 */ /* 0x000fe20000000a00 */
[----:B------:R-:W-:Y:S01]  /*18580*/  ULDC.64 UR8, c[0x0][0x330] ;  /* 0x0000cc0000087ab9 */ /* 0x000fe20000000a00 */
[----:B------:R-:W1:Y:S01]  /*18590*/  S2R R13, SR_TID.X ;  /* 0x00000000000d7919 */ /* 0x000e620000002100 */
[C---:B------:R-:W-:Y:S01]  /*185a0*/  IMAD R9, R8.reuse, UR5, R3 ;  /* 0x0000000508097c24 */ /* 0x040fe2000f8e0203 */
[----:B------:R-:W-:Y:S01]  /*185b0*/  SHF.R.S32.HI R25, RZ, 0x1f, R6 ;  /* 0x0000001fff197819 */ /* 0x000fe20000011406 */
[----:B------:R-:W-:Y:S01]  /*185c0*/  IMAD.WIDE.U32 R2, R8, UR4, RZ ;  /* 0x0000000408027c25 */ /* 0x000fe2000f8e00ff */
[----:B------:R-:W-:Y:S01]  /*185d0*/  ULDC.64 UR10, c[0x0][0x318] ;  /* 0x0000c600000a7ab9 */ /* 0x000fe20000000a00 */
[----:B------:R-:W-:-:S02]  /*185e0*/  SHF.R.S32.HI R26, RZ, 0x1f, R5 ;  /* 0x0000001fff1a7819 */ /* 0x000fc40000011405 */
[----:B------:R-:W-:Y:S01]  /*185f0*/  IMAD.IADD R3, R3, 0x1, R9 ;  /* 0x0000000103037824 */ /* 0x000fe200078e0209 */
[----:B------:R-:W-:Y:S01]  /*18600*/  LOP3.LUT R16, R16, 0xffffff7f, RZ, 0xc0, !PT ;  /* 0xffffff7f10107812 */ /* 0x000fe200078ec0ff */
        /* <DEDUP_REMOVED lines=12> */
[----:B-1----:R-:W-:Y:S01]  /*186d0*/  LOP3.LUT R13, R13, 0x7f, RZ, 0xc0, !PT ;  /* 0x0000007f0d0d7812 */ /* 0x002fe200078ec0ff */
[----:B------:R-:W-:Y:S02]  /*186e0*/  UMOV UR4, 0xffffffff ;  /* 0xffffffff00047882 */ /* 0x000fe40000000000 */
[----:B------:R-:W-:Y:S01]  /*186f0*/  IMAD.IADD R3, R3, 0x1, R4 ;  /* 0x0000000103037824 */ /* 0x000fe200078e0204 */
[----:B------:R-:W-:Y:S01]  /*18700*/  SHF.R.U32.HI R13, RZ, 0x3, R13 ;  /* 0x00000003ff0d7819 */ /* 0x000fe2000001160d */
[----:B------:R-:W-:Y:S02]  /*18710*/  IMAD R4, R26, UR6, RZ ;  /* 0x000000061a047c24 */ /* 0x000fe4000f8e02ff */
[----:B------:R-:W-:-:S04]  /*18720*/  IMAD.WIDE.U32 R2, R5, UR6, R2 ;  /* 0x0000000605027c25 */ /* 0x000fc8000f8e0002 */
[----:B------:R-:W-:-:S04]  /*18730*/  IMAD R4, R5, UR7, R4 ;  /* 0x0000000705047c24 */ /* 0x000fc8000f8e0204 */
[----:B------:R-:W-:Y:S02]  /*18740*/  IMAD.IADD R3, R3, 0x1, R4 ;  /* 0x0000000103037824 */ /* 0x000fe400078e0204 */
[----:B------:R-:W-:-:S03]  /*18750*/  IMAD.WIDE.U32 R2, R18, UR8, R2 ;  /* 0x0000000812027c25 */ /* 0x000fc6000f8e0002 */
[----:B------:R-:W-:Y:S01]  /*18760*/  IADD3 R20, P0, R2, UR10, RZ ;  /* 0x0000000a02147c10 */ /* 0x000fe2000ff1e0ff */
[----:B------:R-:W-:-:S03]  /*18770*/  IMAD.MOV.U32 R2, RZ, RZ, -0xa0 ;  /* 0xffffff60ff027424 */ /* 0x000fc600078e00ff */
[----:B------:R-:W-:Y:S01]  /*18780*/  IADD3.X R21, R21, UR11, R3, P0, !PT ;  /* 0x0000000b15157c10 */ /* 0x000fe200087fe403 */
[----:B------:R-:W-:-:S04]  /*18790*/  IMAD R11, R11, R2, UR42 ;  /* 0x0000002a0b0b7e24 */ /* 0x000fc8000f8e0202 */
[----:B------:R-:W-:-:S05]  /*187a0*/  IMAD.IADD R19, R11, 0x1, -R13 ;  /* 0x000000010b137824 */ /* 0x000fca00078e0a0d */
[----:B------:R-:W-:-:S13]  /*187b0*/  ISETP.GE.AND P0, PT, R19, 0x1, PT ;  /* 0x000000011300780c */ /* 0x000fda0003f06270 */
[----:B------:R-:W-:Y:S01]  /*187c0*/  @P0 LOP3.LUT R16, R16, 0x80, RZ, 0xfc, !PT ;  /* 0x0000008010100812 */ /* 0x000fe200078efcff */
[----:B--2---:R-:W-:Y:S01]  /*187d0*/  IMAD R4, R31, 0x5000, R12 ;  /* 0x000050001f047824 */ /* 0x004fe200078e020c */
[----:B------:R-:W-:Y:S06]  /*187e0*/  BRA.DIV UR4, `(.L_x_8099) ;  /* 0x0000004604387947 */ /* 0x000fec000b800000 */
[----:B------:R-:W1:Y:S01]  /*187f0*/  SHFL.IDX PT, R2, R9, RZ, 0x181f ;  /* 0x00181fff09027589 */ /* 0x000e6200000e0000 */
[C---:B------:R-:W-:Y:S01]  /*18800*/  LOP3.LUT P2, RZ, R16.reuse, 0x200, RZ, 0xc0, !PT ;  /* 0x0000020010ff7812 */ /* 0x040fe2000784c0ff */
[----:B------:R-:W-:Y:S01]  /*18810*/  IMAD.IADD R4, R17, 0x1, R4 ;  /* 0x0000000111047824 */ /* 0x000fe200078e0204 */
[C---:B------:R-:W-:Y:S01]  /*18820*/  ISETP.GE.AND P1, PT, R19.reuse, 0x11, PT ;  /* 0x000000111300780c */ /* 0x040fe20003f26270 */
[----:B------:R-:W2:Y:S01]  /*18830*/  SHFL.IDX PT, R3, R10, RZ, 0x181f ;  /* 0x00181fff0a037589 */ /* 0x000ea200000e0000 */
[----:B------:R-:W-:Y:S02]  /*18840*/  LOP3.LUT R16, R16, 0xffffffdf, RZ, 0xc0, !PT ;  /* 0xffffffdf10107812 */ /* 0x000fe400078ec0ff */
[C---:B------:R-:W-:Y:S02]  /*18850*/  ISETP.GE.AND P5, PT, R19.reuse, 0x31, PT ;  /* 0x000000311300780c */ /* 0x040fe40003fa6270 */
[C---:B------:R-:W-:Y:S02]  /*18860*/  ISETP.GE.AND P4, PT, R19.reuse, 0x41, PT ;  /* 0x000000411300780c */ /* 0x040fe40003f86270 */
        /* <DEDUP_REMOVED lines=70> */
.L_x_8189:
[----:B------:R-:W-:Y:S02]  /*18cd0*/  IADD3 R2, P0, R34, R2, RZ ;  /* 0x0000000222027210 */ /* 0x000fe40007f1e0ff */
[----:B------:R-:W-:-:S03]  /*18ce0*/  LOP3.LUT P2, RZ, R16, 0x200, RZ, 0xc0, !PT ;  /* 0x0000020010ff7812 */ /* 0x000fc6000784c0ff */
[----:B------:R-:W-:Y:S01]  /*18cf0*/  IMAD.X R3, RZ, RZ, R21, P0 ;  /* 0x000000ffff037224 */ /* 0x000fe200000e0615 */
[----:B------:R-:W-:-:S13]  /*18d00*/  ISETP.LT.OR P0, PT, R19, 0x91, P2 ;  /* 0x000000911300780c */ /* 0x000fda0001701670 */
[----:B------:R-:W-:Y:S01]  /*18d10*/  @!PT LDS RZ, [RZ] ;  /* 0x00000000fffff984 */ /* 0x000fe20000000800 */
[----:B------:R-:W-:Y:S01]  /*18d20*/  @!PT LDS RZ, [RZ] ;  /* 0x00000000fffff984 */ /* 0x000fe20000000800 */
[----:B------:R-:W-:Y:S01]  /*18d30*/  @!PT LDS RZ, [RZ] ;  /* 0x00000000fffff984 */ /* 0x000fe20000000800 */
[----:B------:R1:W-:Y:S01]  /*18d40*/  LDGSTS.E.BYPASS.LTC128B.128 [R4+0xec00], desc[UR48][R2.64], !P0 ;  /* 0x0ec0000002047fae */ /* 0x0003e2000c101d70 */
[----:B------:R-:W-:Y:S01]  /*18d50*/  PLOP3.LUT P0, PT, PT, PT, PT, 0x80, 0x0 ;  /* 0x000000000000781c */ /* 0x000fe20003f0f070 */
[----:B------:R-:W-:-:S12]  /*18d60*/  NOP ;  /* 0x0000000000007918 */ /* 0x000fd80000000000 */
.L_x_8100:
        /* <DEDUP_REMOVED lines=11> */
.L_x_8101:
[----:B------:R1:W-:Y:S01]  /*18e20*/  SYNCS.ARRIVE.TRANS64.A1T0 RZ, [R0+URZ+0x22870], RZ ;  /* 0x022870ff00ff79a7 */ /* 0x0003e2000810003f */
[----:B------:R-:W-:Y:S05]  /*18e30*/  @!P6 BRA `(.L_x_8102) ;  /* 0x000000000004e947 */ /* 0x000fea0003800000 */
[----:B------:R-:W-:Y:S01]  /*18e40*/  BPT.TRAP 0x1 ;  /* 0x000000040000795c */ /* 0x000fe20000300000 */
.L_x_8102:
[----:B------:R-:W2:Y:S01]  /*18e50*/  SYNCS.PHASECHK.TRANS64.TRYWAIT P0, [R0+URZ+0x22840], R27 ;  /* 0x0228401b000075a7 */ /* 0x000ea2000800017f */
[----:B------:R-:W-:Y:S04]  /*18e60*/  BSSY B0, `(.L_x_8103) ;  /* 0x0000002000007945 */ /* 0x000fe80003800000 */
[----:B--2---:R-:W-:Y:S05]  /*18e70*/  @!P0 BRA `(.L_x_8104) ;  /* 0x0000004800bc8947 */ /* 0x004fea0003800000 */
.L_x_8190:
[----:B------:R-:W-:Y:S05]  /*18e80*/  BSYNC B0 ;  /* 0x0000000000007941 */ /* 0x000fea0003800000 */
.L_x_8103:
[----:B------:R-:W-:Y:S01]  /*18e90*/  ULDC.64 UR4, c[0x0][0x300] ;  /* 0x0000c00000047ab9 */ /* 0x000fe20000000a00 */
[----:B------:R-:W-:Y:S01]  /*18ea0*/  ULDC.64 UR6, c[0x0][0x310] ;  /* 0x0000c40000067ab9 */ /* 0x000fe20000000a00 */
[----:B------:R-:W-:Y:S01]  /*18eb0*/  IMAD R9, R22, UR4, RZ ;  /* 0x0000000416097c24 */ /* 0x000fe2000f8e02ff */
[----:B------:R-:W-:Y:S01]  /*18ec0*/  ULDC.64 UR8, c[0x0][0x308] ;  /* 0x0000c20000087ab9 */ /* 0x000fe20000000a00 */
[----:B------:R-:W-:Y:S01]  /*18ed0*/  IMAD.WIDE.U32 R2, R8, UR4, RZ ;  /* 0x0000000408027c25 */ /* 0x000fe2000f8e00ff */
[----:B------:R-:W-:Y:S01]  /*18ee0*/  ULDC.64 UR10, c[0x0][0x2e8] ;  /* 0x0000ba00000a7ab9 */ /* 0x000fe20000000a00 */
[----:B------:R-:W-:Y:S02]  /*18ef0*/  LOP3.LUT P2, RZ, R16, 0x1, RZ, 0xc0, !PT ;  /* 0x0000000110ff7812 */ /* 0x000fe4000784c0ff */
[----:B------:R-:W-:Y:S02]  /*18f00*/  IMAD R9, R8, UR5, R9 ;  /* 0x0000000508097c24 */ /* 0x000fe4000f8e0209 */
        /* <DEDUP_REMOVED lines=23> */
[----:B------:R-:W3:Y:S01]  /*19080*/  SHFL.IDX PT, R14, R8, RZ, 0x181f ;  /* 0x00181fff080e7589 */ /* 0x000ee200000e0000 */
[C---:B------:R-:W-:Y:S02]  /*19090*/  LOP3.LUT P6, RZ, R16.reuse, 0x80, RZ, 0xc0, !PT ;  /* 0x0000008010ff7812 */ /* 0x040fe400078cc0ff */
[----:B------:R-:W-:Y:S01]  /*190a0*/  P2R R10, PR, RZ, 0x8 ;  /* 0x00000008ff0a7803 */ /* 0x000fe20000000000 */
[----:B------:R-:W4:Y:S01]  /*190b0*/  SHFL.IDX PT, R2, R7, RZ, 0x181f ;  /* 0x00181fff07027589 */ /* 0x000f2200000e0000 */
[C---:B------:R-:W-:Y:S02]  /*190c0*/  LOP3.LUT P3, RZ, R16.reuse, 0x20, RZ, 0xc0, !PT ;  /* 0x0000002010ff7812 */ /* 0x040fe4000786c0ff */
[----:B------:R-:W-:Y:S02]  /*190d0*/  P2R R9, PR, RZ, 0x2 ;  /* 0x00000002ff097803 */ /* 0x000fe40000000000 */
[----:B------:R-:W-:-:S05]  /*190e0*/  LOP3.LUT P1, RZ, R16, 0x10, RZ, 0xc0, !PT ;  /* 0x0000001010ff7812 */ /* 0x000fca000782c0ff */
[----:B---3--:R-:W-:-:S05]  /*190f0*/  @P6 IADD3 R14, P0, R34, R14, RZ ;  /* 0x0000000e220e6210 */ /* 0x008fca0007f1e0ff */
[----:B----4-:R-:W-:Y:S02]  /*19100*/  @P6 IMAD.X R3, RZ, RZ, R2, P0 ;  /* 0x000000ffff036224 */ /* 0x010fe400000e0602 */
[----:B------:R-:W-:Y:S02]  /*19110*/  @P6 IMAD.MOV.U32 R2, RZ, RZ, R14 ;  /* 0x000000ffff026224 */ /* 0x000fe400078e000e */
[----:B------:R-:W3:Y:S04]  /*19120*/  SHFL.IDX PT, R14, R8, 0x1, 0x181f ;  /* 0x00381f00080e7f89 */ /* 0x000ee800000e0000 */
[----:B------:R4:W-:Y:S01]  /*19130*/  @P6 LDGSTS.E.BYPASS.LTC128B.128 [R4+0x18400], desc[UR48][R2.64], !P2 ;  /* 0x1840000002046fae */ /* 0x0009e2000d101d70 */
[----:B------:R-:W-:-:S03]  /*19140*/  LOP3.LUT P6, RZ, R16, 0x100, RZ, 0xc0, !PT ;  /* 0x0000010010ff7812 */ /* 0x000fc600078cc0ff */
[----:B----4-:R-:W4:Y:S01]  /*19150*/  SHFL.IDX PT, R2, R7, 0x1, 0x181f ;  /* 0x00381f0007027f89 */ /* 0x010f2200000e0000 */
[----:B---3--:R-:W-:-:S05]  /*19160*/  @P3 IADD3 R14, P0, R34, R14, RZ ;  /* 0x0000000e220e3210 */ /* 0x008fca0007f1e0ff */
[----:B----4-:R-:W-:Y:S02]  /*19170*/  @P3 IMAD.X R3, RZ, RZ, R2, P0 ;  /* 0x000000ffff033224 */ /* 0x010fe400000e0602 */
[----:B------:R-:W-:Y:S02]  /*19180*/  @P3 IMAD.MOV.U32 R2, RZ, RZ, R14 ;  /* 0x000000ffff023224 */ /* 0x000fe400078e000e */
[----:B------:R-:W3:Y:S04]  /*19190*/  SHFL.IDX PT, R14, R8, 0x2, 0x181f ;  /* 0x00581f00080e7f89 */ /* 0x000ee800000e0000 */
        /* <DEDUP_REMOVED lines=17> */
[----:B------:R-:W-:-:S03]  /*192b0*/  LOP3.LUT P5, RZ, R16, 0x40, RZ, 0xc0, !PT ;  /* 0x0000004010ff7812 */ /* 0x000fc600078ac0ff */
[----:B----4-:R-:W4:Y:S01]  /*192c0*/  SHFL.IDX PT, R2, R7, 0x4, 0x181f ;  /* 0x00981f0007027f89 */ /* 0x010f2200000e0000 */
[----:B---3--:R-:W-:-:S05]  /*192d0*/  @P4 IADD3 R14, P0, R34, R14, RZ ;  /* 0x0000000e220e4210 */ /* 0x008fca0007f1e0ff */
[----:B----4-:R-:W-:Y:S02]  /*192e0*/  @P4 IMAD.X R9, RZ, RZ, R2, P0 ;  /* 0x000000ffff094224 */ /* 0x010fe400000e0602 */
[----:B------:R-:W-:Y:S02]  /*192f0*/  @P4 IMAD.MOV.U32 R2, RZ, RZ, R14 ;  /* 0x000000ffff024224 */ /* 0x000fe400078e000e */
[----:B------:R-:W-:Y:S01]  /*19300*/  @P4 IMAD.MOV.U32 R3, RZ, RZ, R9 ;  /* 0x000000ffff034224 */ /* 0x000fe200078e0009 */
[----:B------:R-:W3:Y:S04]  /*19310*/  SHFL.IDX PT, R14, R8, 0x5, 0x181f ;  /* 0x00b81f00080e7f89 */ /* 0x000ee800000e0000 */
[----:B------:R4:W-:Y:S04]  /*19320*/  @P4 LDGSTS.E.BYPASS.LTC128B.128 [R4+0x1a400], desc[UR48][R2.64], !P2 ;  /* 0x1a40000002044fae */ /* 0x0009e8000d101d70 */
        /* <DEDUP_REMOVED lines=11> */
[----:B------:R-:W3:Y:S01]  /*193e0*/  SHFL.IDX PT, R14, R8, 0x7, 0x181f ;  /* 0x00f81f00080e7f89 */ /* 0x000ee200000e0000 */
[----:B------:R-:W-:-:S03]  /*193f0*/  @P6 IMAD.MOV.U32 R3, RZ, RZ, R9 ;  /* 0x000000ffff036224 */ /* 0x000fc600078e0009 */
[----:B------:R-:W4:Y:S04]  /*19400*/  SHFL.IDX PT, R9, R7, 0x7, 0x181f ;  /* 0x00f81f0007097f89 */ /* 0x000f2800000e0000 */
[----:B------:R5:W-:Y:S04]  /*19410*/  @P6 LDGSTS.E.BYPASS.LTC128B.128 [R4+0x1b400], desc[UR48][R2.64], !P2 ;  /* 0x1b40000002046fae */ /* 0x000be8000d101d70 */
[----:B------:R-:W-:Y:S01]  /*19420*/  SHFL.IDX PT, R7, R5, 0x1, 0x181f ;  /* 0x00381f0005077f89 */ /* 0x000fe200000e0000 */
[----:B---3--:R-:W-:-:S05]  /*19430*/  @P3 IADD3 R14, P0, R34, R14, RZ ;  /* 0x0000000e220e3210 */ /* 0x008fca0007f1e0ff */
[----:B----4-:R-:W-:Y:S02]  /*19440*/  @P3 IMAD.X R9, RZ, RZ, R9, P0 ;  /* 0x000000ffff093224 */ /* 0x010fe400000e0609 */
[----:B-----5:R-:W-:Y:S02]  /*19450*/  @P3 IMAD.MOV.U32 R2, RZ, RZ, R14 ;  /* 0x000000ffff023224 */ /* 0x020fe400078e000e */
[----:B------:R-:W3:Y:S01]  /*19460*/  SHFL.IDX PT, R14, R6, RZ, 0x181f ;  /* 0x00181fff060e7589 */ /* 0x000ee200000e0000 */
[----:B------:R-:W-:-:S03]  /*19470*/  @P3 IMAD.MOV.U32 R3, RZ, RZ, R9 ;  /* 0x000000ffff033224 */ /* 0x000fc600078e0009 */
[----:B------:R-:W4:Y:S04]  /*19480*/  SHFL.IDX PT, R9, R5, RZ, 0x181f ;  /* 0x00181fff05097589 */ /* 0x000f2800000e0000 */
[----:B------:R5:W-:Y:S01]  /*19490*/  @P3 LDGSTS.E.BYPASS.LTC128B.128 [R4+0x1bc00], desc[UR48][R2.64], !P2 ;  /* 0x1bc0000002043fae */ /* 0x000be2000d101d70 */
[----:B---3--:R-:W-:-:S05]  /*194a0*/  @P1 IADD3 R14, P0, R34, R14, RZ ;  /* 0x0000000e220e1210 */ /* 0x008fca0007f1e0ff */
[----:B----4-:R-:W-:Y:S02]  /*194b0*/  @P1 IMAD.X R9, RZ, RZ, R9, P0 ;  /* 0x000000ffff091224 */ /* 0x010fe400000e0609 */
[----:B-----5:R-:W-:Y:S02]  /*194c0*/  @P1 IMAD.MOV.U32 R2, RZ, RZ, R14 ;  /* 0x000000ffff021224 */ /* 0x020fe400078e000e */
[----:B------:R-:W-:Y:S01]  /*194d0*/  @P1 IMAD.MOV.U32 R3, RZ, RZ, R9 ;  /* 0x000000ffff031224 */ /* 0x000fe200078e0009 */
[----:B------:R3:W4:Y:S04]  /*194e0*/  SHFL.IDX PT, R14, R6, 0x1, 0x181f ;  /* 0x00381f00060e7f89 */ /* 0x00072800000e0000 */
[----:B------:R3:W-:Y:S02]  /*194f0*/  @P1 LDGSTS.E.BYPASS.LTC128B.128 [R4+0x1c400], desc[UR48][R2.64], !P2 ;  /* 0x1c40000002041fae */ /* 0x0007e4000d101d70 */
.L_x_8212:
        /* <DEDUP_REMOVED lines=9> */
.L_x_8106:
        /* <DEDUP_REMOVED lines=11> */
.L_x_8107:
[----:B------:R3:W-:Y:S02]  /*19640*/  SYNCS.ARRIVE.TRANS64.A1T0 RZ, [R0+URZ+0x22830], RZ ;  /* 0x022830ff00ff79a7 */ /* 0x0007e4000810003f */
[----:B------:R-:W-:Y:S05]  /*19650*/  WARPSYNC.ALL ;  /* 0x0000000000007948 */ /* 0x000fea0003800000 */
[----:B------:R-:W-:Y:S01]  /*19660*/  BSSY B6, `(.L_x_8108) ;  /* 0x0000015000067945 */ /* 0x000fe20003800000 */
[----:B0123--:R-:W-:Y:S01]  /*19670*/  VIADD R0, R17, 0x14400 ;  /* 0x0001440011007836 */ /* 0x00ffe20000000000 */
        /* <DEDUP_REMOVED lines=19> */
.L_x_8109:
[----:B------:R-:W-:Y:S05]  /*197b0*/  BSYNC B6 ;  /* 0x0000000000067941 */ /* 0x000fea0003800000 */
.L_x_8108:
[----:B------:R0:W5:Y:S01]  /*197c0*/  LDL R8, [R1+0x20] ;  /* 0x0000200001087983 */ /* 0x0001620000100800 */
[----:B------:R-:W-:Y:S01]  /*197d0*/  UISETP.NE.AND UP0, UPT, UR52, URZ, UPT ;  /* 0x0000003f3400728c */ /* 0x000fe2000bf05270 */
[----:B------:R-:W1:Y:S01]  /*197e0*/  S2R R2, SR_TID.X ;  /* 0x0000000000027919 */ /* 0x000e620000002100 */
[----:B------:R-:W-:Y:S01]  /*197f0*/  R2UR UR6, R37 ;  /* 0x00000000250672ca */ /* 0x000fe200000e0000 */
[----:B------:R-:W-:-:S03]  /*19800*/  ULDC.64 UR8, c[0x0][0x2d8] ;  /* 0x0000b60000087ab9 */ /* 0x000fc60000000a00 */
[----:B------:R-:W-:Y:S02]  /*19810*/  PLOP3.LUT P0, PT, PT, PT, UP0, 0x80, 0x0 ;  /* 0x000000000000781c */ /* 0x000fe40003f0f008 */
[----:B------:R-:W-:-:S03]  /*19820*/  LOP3.LUT P5, RZ, R16, 0x800, RZ, 0xc0, !PT ;  /* 0x0000080010ff7812 */ /* 0x000fc600078ac0ff */
[----:B------:R-:W-:Y:S01]  /*19830*/  @UP0 ULDC UR4, c[0x0][0x44c] ;  /* 0x0001130000040ab9 */ /* 0x000fe20000000800 */
[C---:B-1----:R-:W-:Y:S01]  /*19840*/  LOP3.LUT R19, R2.reuse, 0x7f, RZ, 0xc0, !PT ;  /* 0x0000007f02137812 */ /* 0x042fe200078ec0ff */
[----:B------:R-:W-:-:S03]  /*19850*/  IMAD.SHL.U32 R2, R2, 0x10, RZ ;  /* 0x0000001002027824 */ /* 0x000fc600078e00ff */
[----:B------:R-:W-:-:S04]  /*19860*/  SHF.R.U32.HI R19, RZ, 0x3, R19 ;  /* 0x00000003ff137819 */ /* 0x000fc80000011613 */
[----:B------:R-:W-:-:S05]  /*19870*/  LOP3.LUT R2, R19, 0x70, R2, 0xf8, !PT ;  /* 0x0000007013027812 */ /* 0x000fca00078ef802 */
        /* <DEDUP_REMOVED lines=16> */
[----:B------:R-:W1:Y:S01]  /*19980*/  S2R R19, SR_TID.X ;  /* 0x0000000000137919 */ /* 0x000e620000002100 */
        /* <DEDUP_REMOVED lines=20> */
[----:B-1----:R-:W-:Y:S02]  /*19ad0*/  LOP3.LUT R19, R19, 0x7f, RZ, 0xc0, !PT ;  /* 0x0000007f13137812 */ /* 0x002fe400078ec0ff */
[----:B------:R-:W-:Y:S02]  /*19ae0*/  IADD3.X R5, R3, UR5, R5, P0, !PT ;  /* 0x0000000503057c10 */ /* 0x000fe400087fe405 */
[----:B------:R-:W-:Y:S01]  /*19af0*/  SHF.R.U32.HI R10, RZ, 0x3, R19 ;  /* 0x00000003ff0a7819 */ /* 0x000fe20000011613 */
[----:B0-----:R-:W-:Y:S06]  /*19b00*/  BRA.DIV UR4, `(.L_x_8110) ;  /* 0x0000004a04887947 */ /* 0x001fec000b800000 */
        /* <DEDUP_REMOVED lines=14> */
[----:B------:R-:W0:Y:S03]  /*19bf0*/  SHFL.IDX PT, R14, R0, 0x2, 0x181f ;  /* 0x00581f00000e7f89 */ /* 0x000e2600000e0000 */
[----:B------:R-:W-:Y:S02]  /*19c00*/  @!P1 IMAD.X R3, RZ, RZ, R6, P0 ;  /* 0x000000ffff039224 */ /* 0x000fe400000e0606 */
        /* <DEDUP_REMOVED lines=32> */
[----:B------:R0:W2:Y:S03]  /*19e10*/  SHFL.IDX PT, R14, R0, 0x7, 0x181f ;  /* 0x00f81f00000e7f89 */ /* 0x0000a600000e0000 */
[----:B-1----:R-:W-:Y:S02]  /*19e20*/  @!P1 IMAD.X R3, RZ, RZ, R6, P0 ;  /* 0x000000ffff039224 */ /* 0x002fe400000e0606 */
[----:B------:R0:W1:Y:S04]  /*19e30*/  SHFL.IDX PT, R6, R5, 0x7, 0x181f ;  /* 0x00f81f0005067f89 */ /* 0x00006800000e0000 */
[----:B------:R0:W-:Y:S02]  /*19e40*/  @!P1 LDGSTS.E.BYPASS.LTC128B.128 [R8+0x17400], desc[UR48][R2.64], !P5 ;  /* 0x1740000002089fae */ /* 0x0001e4000e901d70 */
.L_x_8229:
        /* <DEDUP_REMOVED lines=8> */
[----:B------:R-:W-:Y:S01]  /*19ed0*/  PLOP3.LUT P0, PT, PT, PT, PT, 0x80, 0x0 ;  /* 0x000000000000781c */ /* 0x000fe20003f0f070 */
[----:B------:R-:W-:-:S12]  /*19ee0*/  NOP ;  /* 0x0000000000007918 */ /* 0x000fd80000000000 */
.L_x_8111:
        /* <DEDUP_REMOVED lines=18> */
.L_x_8230:
[----:B------:R-:W-:Y:S05]  /*1a010*/  BSYNC B0 ;  /* 0x0000000000007941 */ /* 0x000fea0003800000 */
.L_x_8112:
[----:B------:R-:W-:-:S04]  /*1a020*/  UIADD3 UR4, UR44, -0x2, URZ ;  /* 0xfffffffe2c047890 */ /* 0x000fc8000fffe03f */
[----:B------:R-:W-:-:S06]  /*1a030*/  UISETP.GE.AND UP0, UPT, UR4, UR45, UPT ;  /* 0x0000002d0400728c */ /* 0x000fcc000bf06270 */
[----:B------:R-:W-:-:S13]  /*1a040*/  PLOP3.LUT P0, PT, PT, PT, UP0, 0x40, 0x0 ;  /* 0x000000000000781c */ /* 0x000fda0003f0e808 */
[----:B------:R-:W-:Y:S05]  /*1a050*/  @P0 BRA `(.L_x_8114) ;  /* 0x0000001800580947 */ /* 0x000fea0003800000 */
[----:B------:R-:W-:Y:S02]  /*1a060*/  IMAD.MOV.U32 R23, RZ, RZ, R36 ;  /* 0x000000ffff177224 */ /* 0x000fe400078e0024 */
[----:B------:R-:W-:Y:S02]  /*1a070*/  IMAD.MOV.U32 R22, RZ, RZ, R31 ;  /* 0x000000ffff167224 */ /* 0x000fe400078e001f */
[----:B------:R-:W-:-:S07]  /*1a080*/  IMAD.U32 R33, RZ, RZ, UR4 ;  /* 0x00000004ff217e24 */ /* 0x000fce000f8e00ff */
.L_x_8134:
[----:B------:R-:W2:Y:S01]  /*1a090*/  LDL R2, [R1+0x4] ;  /* 0x0000040001027983 */ /* 0x000ea20000100800 */
[----:B-1----:R-:W1:Y:S03]  /*1a0a0*/  LDC R5, c[0x0][0x430] ;  /* 0x00010c00ff057b82 */ /* 0x002e660000000800 */
[----:B------:R-:W3:Y:S01]  /*1a0b0*/  LDL R4, [R1] ;  /* 0x0000000001047983 */ /* 0x000ee20000100800 */
[----:B0-----:R-:W0:Y:S01]  /*1a0c0*/  S2R R0, SR_TID.X ;  /* 0x0000000000007919 */ /* 0x001e220000002100 */
[----:B-1----:R-:W-:Y:S01]  /*1a0d0*/  ISETP.NE.AND P2, PT, R5, 0x1, PT ;  /* 0x000000010500780c */ /* 0x002fe20003f45270 */
[----:B------:R-:W1:Y:S01]  /*1a0e0*/  S2R R6, SR_TID.X ;  /* 0x0000000000067919 */ /* 0x000e620000002100 */
[----:B------:R-:W4:Y:S11]  /*1a0f0*/  S2R R9, SR_TID.X ;  /* 0x0000000000097919 */ /* 0x000f360000002100 */
[----:B------:R-:W2:Y:S01]  /*1a100*/  @P2 LDC R5, c[0x0][0x438] ;  /* 0x00010e00ff052b82 */ /* 0x000ea20000000800 */
[C---:B0-----:R-:W-:Y:S01]  /*1a110*/  LOP3.LUT R3, R0.reuse, 0x7f, RZ, 0xc0, !PT ;  /* 0x0000007f00037812 */ /* 0x041fe200078ec0ff */
[----:B------:R-:W-:-:S03]  /*1a120*/  IMAD.SHL.U32 R0, R0, 0x10, RZ ;  /* 0x0000001000007824 */ /* 0x000fc600078e00ff */
[----:B------:R-:W-:-:S04]  /*1a130*/  SHF.R.U32.HI R3, RZ, 0x3, R3 ;  /* 0x00000003ff037819 */ /* 0x000fc80000011603 */
[----:B------:R-:W-:Y:S02]  /*1a140*/  LOP3.LUT R0, R3, 0x70, R0, 0xf8, !PT ;  /* 0x0000007003007812 */ /* 0x000fe400078ef800 */
[----:B------:R-:W0:Y:S01]  /*1a150*/  @P2 LDC R3, c[0x0][0x434] ;  /* 0x00010d00ff032b82 */ /* 0x000e220000000800 */
[----:B------:R-:W-:Y:S05]  /*1a160*/  YIELD ;  /* 0x0000000000007946 */ /* 0x000fea0003800000 */
[----:B------:R-:W-:Y:S01]  /*1a170*/  ULDC.64 UR4, c[0x0][0x428] ;  /* 0x00010a0000047ab9 */ /* 0x000fe20000000a00 */
[----:B------:R-:W-:Y:S01]  /*1a180*/  ULDC.64 UR6, c[0x0][0x418] ;  /* 0x0001060000067ab9 */ /* 0x000fe20000000a00 */
[----:B-1----:R-:W-:Y:S01]  /*1a190*/  LOP3.LUT R6, R6, 0x7f, RZ, 0xc0, !PT ;  /* 0x0000007f06067812 */ /* 0x002fe200078ec0ff */
[----:B----4-:R-:W-:-:S03]  /*1a1a0*/  IMAD.SHL.U32 R9, R9, 0x10, RZ ;  /* 0x0000001009097824 */ /* 0x010fc600078e00ff */
[----:B------:R-:W-:-:S04]  /*1a1b0*/  SHF.R.U32.HI R11, RZ, 0x3, R6 ;  /* 0x00000003ff0b7819 */ /* 0x000fc80000011606 */
[----:B------:R-:W-:-:S04]  /*1a1c0*/  LOP3.LUT R9, R11, 0x70, R9, 0xf8, !PT ;  /* 0x000000700b097812 */ /* 0x000fc800078ef809 */
[----:B------:R-:W-:-:S04]  /*1a1d0*/  LOP3.LUT R9, R9, 0x80, RZ, 0xfc, !PT ;  /* 0x0000008009097812 */ /* 0x000fc800078efcff */
[----:B------:R-:W-:Y:S01]  /*1a1e0*/  ISETP.GT.U32.AND P1, PT, R9, 0x9f, PT ;  /* 0x0000009f0900780c */ /* 0x000fe20003f24070 */
[----:B--2---:R-:W-:-:S04]  /*1a1f0*/  IMAD R10, R33, 0xa0, R2 ;  /* 0x000000a0210a7824 */ /* 0x004fc800078e0202 */
[----:B------:R-:W-:-:S04]  /*1a200*/  IMAD.IADD R0, R0, 0x1, R10 ;  /* 0x0000000100007824 */ /* 0x000fc800078e020a */
[----:B0-----:R-:W-:-:S04]  /*1a210*/  @P2 IMAD.HI.U32 R2, R0, R3, RZ ;  /* 0x0000000300022227 */ /* 0x001fc800078e00ff */
[----:B------:R-:W-:Y:S01]  /*1a220*/  IMAD.MOV.U32 R8, RZ, RZ, R0 ;  /* 0x000000ffff087224 */ /* 0x000fe200078e0000 */
[----:B------:R-:W-:Y:S01]  /*1a230*/  @P2 SHF.R.U32.HI R8, RZ, R5, R2 ;  /* 0x00000005ff082219 */ /* 0x000fe20000011602 */
        /* <DEDUP_REMOVED lines=8> */
[----:B------:R-:W-:Y:S01]  /*1a2c0*/  IMAD.IADD R10, R9, 0x1, R10 ;  /* 0x00000001090a7824 */ /* 0x000fe200078e020a */
[----:B------:R-:W0:Y:S03]  /*1a2d0*/  @P2 LDC R3, c[0x0][0x434] ;  /* 0x00010d00ff032b82 */ /* 0x000e260000000800 */
[----:B------:R1:W2:Y:S05]  /*1a2e0*/  LDG.E R9, desc[UR48][R6.64] ;  /* 0x0000003006097981 */ /* 0x0002aa000c1e1900 */
[----:B------:R-:W3:Y:S01]  /*1a2f0*/  @P2 LDC R2, c[0x0][0x438] ;  /* 0x00010e00ff022b82 */ /* 0x000ee20000000800 */
[----:B------:R-:W-:-:S02]  /*1a300*/  IMAD.MOV.U32 R11, RZ, RZ, R10 ;  /* 0x000000ffff0b7224 */ /* 0x000fc400078e000a */
[----:B0-----:R-:W-:-:S05]  /*1a310*/  @P2 IMAD.HI.U32 R3, R10, R3, RZ ;  /* 0x000000030a032227 */ /* 0x001fca00078e00ff */
[----:B---3--:R-:W-:-:S04]  /*1a320*/  @P2 SHF.R.U32.HI R11, RZ, R2, R3 ;  /* 0x00000002ff0b2219 */ /* 0x008fc80000011603 */
[--C-:B------:R-:W-:Y:S01]  /*1a330*/  @!P1 SHF.R.S32.HI R3, RZ, 0x1f, R11.reuse ;  /* 0x0000001fff039819 */ /* 0x100fe2000001140b */
[----:B------:R-:W-:Y:S02]  /*1a340*/  @!P1 IMAD.MOV.U32 R2, RZ, RZ, R11 ;  /* 0x000000ffff029224 */ /* 0x000fe400078e000b */
[----:B------:R-:W-:Y:S02]  /*1a350*/  IMAD.U32 R12, RZ, RZ, UR51 ;  /* 0x00000033ff0c7e24 */ /* 0x000fe4000f8e00ff */
[----:B------:R-:W-:Y:S01]  /*1a360*/  @!P1 IMAD.WIDE.U32 R2, R35, UR4, R2 ;  /* 0x0000000423029c25 */ /* 0x000fe2000f8e0002 */
[----:B------:R-:W-:-:S03]  /*1a370*/  ULDC UR4, c[0x0][0x430] ;  /* 0x00010c0000047ab9 */ /* 0x000fc60000000800 */
[----:B------:R-:W-:Y:S01]  /*1a380*/  @!P1 IMAD.IADD R3, R4, 0x1, R3 ;  /* 0x0000000104039824 */ /* 0x000fe200078e0203 */
[----:B------:R-:W-:Y:S02]  /*1a390*/  @!P1 LEA R4, P0, R2, UR6, 0x2 ;  /* 0x0000000602049c11 */ /* 0x000fe4000f8010ff */
[----:B------:R-:W-:Y:S01]  /*1a3a0*/  ISETP.NE.AND P2, PT, R12, 0x3, PT ;  /* 0x000000030c00780c */ /* 0x000fe20003f45270 */
[----:B------:R-:W-:Y:S01]  /*1a3b0*/  VIADD R31, R22, 0x1 ;  /* 0x00000001161f7836 */ /* 0x000fe20000000000 */
[----:B------:R-:W-:Y:S01]  /*1a3c0*/  @!P1 LEA.HI.X R5, R2, UR7, R3, 0x2, P0 ;  /* 0x0000000702059c11 */ /* 0x000fe200080f1403 */
[----:B-1----:R-:W-:Y:S02]  /*1a3d0*/  IMAD.MOV.U32 R7, RZ, RZ, RZ ;  /* 0x000000ffff077224 */ /* 0x002fe400078e00ff */
[----:B------:R-:W-:Y:S01]  /*1a3e0*/  IMAD.MOV R3, RZ, RZ, -R8 ;  /* 0x000000ffff037224 */ /* 0x000fe200078e0a08 */
[----:B------:R-:W-:Y:S01]  /*1a3f0*/  ISETP.NE.AND P0, PT, R31, 0x2, PT ;  /* 0x000000021f00780c */ /* 0x000fe20003f05270 */
[----:B------:R-:W-:-:S02]  /*1a400*/  IMAD.MOV R11, RZ, RZ, -R11 ;  /* 0x000000ffff0b7224 */ /* 0x000fc400078e0a0b */
[----:B------:R0:W5:Y:S01]  /*1a410*/  @!P1 LDG.E R7, desc[UR48][R4.64] ;  /* 0x0000003004079981 */ /* 0x000162000c1e1900 */
[----:B------:R-:W-:Y:S01]  /*1a420*/  SEL R36, RZ, 0x1, P0 ;  /* 0x00000001ff247807 */ /* 0x000fe20000000000 */
[----:B------:R-:W-:Y:S01]  /*1a430*/  IMAD R8, R11, UR4, R10 ;  /* 0x000000040b087c24 */ /* 0x000fe2000f8e020a */
[----:B------:R-:W-:Y:S01]  /*1a440*/  SEL R31, R31, RZ, P0 ;  /* 0x000000ff1f1f7207 */ /* 0x000fe20000000000 */
[----:B0-----:R-:W-:Y:S02]  /*1a450*/  IMAD R4, R3, UR4, R0 ;  /* 0x0000000403047c24 */ /* 0x001fe4000f8e0200 */
[----:B------:R-:W-:Y:S01]  /*1a460*/  IMAD.MOV.U32 R0, RZ, RZ, R33 ;  /* 0x000000ffff007224 */ /* 0x000fe200078e0021 */
[----:B------:R-:W-:Y:S01]  /*1a470*/  LOP3.LUT R36, R23, R36, RZ, 0x3c, !PT ;  /* 0x0000002417247212 */ /* 0x000fe200078e3cff */
[----:B------:R-:W-:-:S03]  /*1a480*/  VIADD R33, R33, 0xffffffff ;  /* 0xffffffff21217836 */ /* 0x000fc60000000000 */
[----:B------:R-:W-:Y:S02]  /*1a490*/  ISETP.GT.AND P1, PT, R0, UR45, PT ;  /* 0x0000002d00007c0c */ /* 0x000fe4000bf24270 */
[----:B--2---:R-:W-:Y:S01]  /*1a4a0*/  SHF.R.S32.HI R26, RZ, 0x1f, R9 ;  /* 0x0000001fff1a7819 */ /* 0x004fe20000011409 */
[----:B------:R-:W-:Y:S10]  /*1a4b0*/  @!P2 BRA `(.L_x_8115) ;  /* 0x000000000004a947 */ /* 0x000ff40003800000 */
[----:B------:R-:W-:Y:S01]  /*1a4c0*/  BPT.TRAP 0x1 ;  /* 0x000000040000795c */ /* 0x000fe20000300000 */
.L_x_8115:
[----:B------:R-:W-:Y:S01]  /*1a4d0*/  IMAD R0, R31, 0x8, R17 ;  /* 0x000000081f007824 */ /* 0x000fe200078e0211 */
[----:B------:R-:W-:Y:S01]  /*1a4e0*/  SHF.L.U32 R29, R36, 0x1f, RZ ;  /* 0x0000001f241d7819 */ /* 0x000fe200000006ff */
[----:B------:R-:W-:Y:S01]  /*1a4f0*/  BSSY B0, `(.L_x_8116) ;  /* 0x0000004000007945 */ /* 0x000fe20003800000 */
[----:B------:R-:W-:Y:S02]  /*1a500*/  SHF.R.S32.HI R28, RZ, 0x1f, R4 ;  /* 0x0000001fff1c7819 */ /* 0x000fe40000011404 */
[----:B------:R-:W0:Y:S02]  /*1a510*/  SYNCS.PHASECHK.TRANS64.TRYWAIT P0, [R0+URZ+0x22880], R29 ;  /* 0x0228801d000075a7 */ /* 0x000e24000800017f */
[----:B0-----:R-:W-:Y:S05]  /*1a520*/  @!P0 BRA `(.L_x_8117) ;  /* 0x0000004800448947 */ /* 0x001fea0003800000 */
.L_x_8231:
[----:B------:R-:W-:Y:S05]  /*1a530*/  BSYNC B0 ;  /* 0x0000000000007941 */ /* 0x000fea0003800000 */
.L_x_8116:
        /* <DEDUP_REMOVED lines=35> */
[----:B------:R-:W1:Y:S04]  /*1a770*/  SHFL.IDX PT, R2, R5, 0x1, 0x181f ;  /* 0x00381f0005027f89 */ /* 0x000e6800000e0000 */
[----:B------:R-:W2:Y:S04]  /*1a780*/  SHFL.IDX PT, R3, R20, 0x1, 0x181f ;  /* 0x00381f0014037f89 */ /* 0x000ea800000e0000 */
[----:B------:R-:W-:Y:S04]  /*1a790*/  SHFL.IDX PT, R14, R5, 0x3, 0x181f ;  /* 0x00781f00050e7f89 */ /* 0x000fe800000e0000 */
[----:B------:R-:W-:Y:S04]  /*1a7a0*/  SHFL.IDX PT, R32, R20, 0x3, 0x181f ;  /* 0x00781f0014207f89 */ /* 0x000fe800000e0000 */
[----:B------:R-:W-:Y:S04]  /*1a7b0*/  SHFL.IDX PT, R12, R5, RZ, 0x181f ;  /* 0x00181fff050c7589 */ /* 0x000fe800000e0000 */
[----:B------:R-:W-:Y:S01]  /*1a7c0*/  SHFL.IDX PT, R6, R20, RZ, 0x181f ;  /* 0x00181fff14067589 */ /* 0x000fe200000e0000 */
[----:B-1----:R-:W-:-:S03]  /*1a7d0*/  IADD3 R10, P0, R34, R2, RZ ;  /* 0x00000002220a7210 */ /* 0x002fc60007f1e0ff */
[----:B------:R-:W1:Y:S02]  /*1a7e0*/  SHFL.IDX PT, R2, R5, 0x2, 0x181f ;  /* 0x00581f0005027f89 */ /* 0x000e6400000e0000 */
[----:B--2---:R-:W-:Y:S02]  /*1a7f0*/  IMAD.X R11, RZ, RZ, R3, P0 ;  /* 0x000000ffff0b7224 */ /* 0x004fe400000e0603 */
[----:B------:R-:W2:Y:S01]  /*1a800*/  SHFL.IDX PT, R3, R20, 0x2, 0x181f ;  /* 0x00581f0014037f89 */ /* 0x000ea200000e0000 */
[----:B-1----:R-:W-:-:S05]  /*1a810*/  IADD3 R2, P0, R34, R2, RZ ;  /* 0x0000000222027210 */ /* 0x002fca0007f1e0ff */
[----:B--2---:R-:W-:Y:S01]  /*1a820*/  IMAD.X R3, RZ, RZ, R3, P0 ;  /* 0x000000ffff037224 */ /* 0x004fe200000e0603 */
[----:B------:R-:W-:-:S05]  /*1a830*/  IADD3 R14, P0, R34, R14, RZ ;  /* 0x0000000e220e7210 */ /* 0x000fca0007f1e0ff */
[----:B------:R-:W-:Y:S01]  /*1a840*/  IMAD.X R15, RZ, RZ, R32, P0 ;  /* 0x000000ffff0f7224 */ /* 0x000fe200000e0620 */
[----:B------:R-:W-:-:S05]  /*1a850*/  IADD3 R12, P0, R34, R12, RZ ;  /* 0x0000000c220c7210 */ /* 0x000fca0007f1e0ff */
[----:B------:R-:W-:Y:S02]  /*1a860*/  IMAD.X R13, RZ, RZ, R6, P0 ;  /* 0x000000ffff0d7224 */ /* 0x000fe400000e0606 */
[----:B------:R-:W-:-:S05]  /*1a870*/  IMAD.IADD R6, R17, 0x1, R30 ;  /* 0x0000000111067824 */ /* 0x000fca00078e021e */
[----:B------:R-:W-:Y:S04]  /*1a880*/  LDGSTS.E.BYPASS.LTC128B.128 [R6+0xa400], desc[UR48][R12.64], !P2 ;  /* 0x0a4000000c067fae */ /* 0x000fe8000d101d70 */
[----:B------:R1:W-:Y:S04]  /*1a890*/  LDGSTS.E.BYPASS.LTC128B.128 [R6+0xac00], desc[UR48][R10.64], !P2 ;  /* 0x0ac000000a067fae */ /* 0x0003e8000d101d70 */
[----:B------:R2:W-:Y:S04]  /*1a8a0*/  LDGSTS.E.BYPASS.LTC128B.128 [R6+0xb400], desc[UR48][R2.64], !P2 ;  /* 0x0b40000002067fae */ /* 0x0005e8000d101d70 */
[----:B------:R3:W-:Y:S04]  /*1a8b0*/  LDGSTS.E.BYPASS.LTC128B.128 [R6+0xbc00], desc[UR48][R14.64], !P2 ;  /* 0x0bc000000e067fae */ /* 0x0007e8000d101d70 */
[----:B-1----:R-:W-:Y:S04]  /*1a8c0*/  SHFL.IDX PT, R10, R20, 0x5, 0x181f ;  /* 0x00b81f00140a7f89 */ /* 0x002fe800000e0000 */
[----:B--2---:R-:W1:Y:S04]  /*1a8d0*/  SHFL.IDX PT, R2, R5, 0x4, 0x181f ;  /* 0x00981f0005027f89 */ /* 0x004e6800000e0000 */
[----:B------:R-:W2:Y:S04]  /*1a8e0*/  SHFL.IDX PT, R3, R20, 0x4, 0x181f ;  /* 0x00981f0014037f89 */ /* 0x000ea800000e0000 */
[----:B---3--:R-:W3:Y:S01]  /*1a8f0*/  SHFL.IDX PT, R14, R5, 0x5, 0x181f ;  /* 0x00b81f00050e7f89 */ /* 0x008ee200000e0000 */
[----:B-1----:R-:W-:-:S05]  /*1a900*/  IADD3 R2, P0, R34, R2, RZ ;  /* 0x0000000222027210 */ /* 0x002fca0007f1e0ff */
[----:B--2---:R-:W-:Y:S01]  /*1a910*/  IMAD.X R3, RZ, RZ, R3, P0 ;  /* 0x000000ffff037224 */ /* 0x004fe200000e0603 */
[----:B---3--:R-:W-:-:S04]  /*1a920*/  IADD3 R14, P0, R34, R14, RZ ;  /* 0x0000000e220e7210 */ /* 0x008fc80007f1e0ff */
[----:B------:R1:W-:Y:S01]  /*1a930*/  LDGSTS.E.BYPASS.LTC128B.128 [R6+0xc400], desc[UR48][R2.64], !P2 ;  /* 0x0c40000002067fae */ /* 0x0003e2000d101d70 */
[----:B------:R-:W-:-:S05]  /*1a940*/  IMAD.X R15, RZ, RZ, R10, P0 ;  /* 0x000000ffff0f7224 */ /* 0x000fca00000e060a */
[----:B------:R-:W-:Y:S04]  /*1a950*/  LDGSTS.E.BYPASS.LTC128B.128 [R6+0xcc00], desc[UR48][R14.64], !P2 ;  /* 0x0cc000000e067fae */ /* 0x000fe8000d101d70 */
[----:B-1----:R-:W1:Y:S04]  /*1a960*/  SHFL.IDX PT, R2, R5, 0x6, 0x181f ;  /* 0x00d81f0005027f89 */ /* 0x002e6800000e0000 */
[----:B------:R-:W2:Y:S04]  /*1a970*/  SHFL.IDX PT, R3, R20, 0x6, 0x181f ;  /* 0x00d81f0014037f89 */ /* 0x000ea800000e0000 */
[----:B------:R-:W3:Y:S04]  /*1a980*/  SHFL.IDX PT, R5, R5, 0x7, 0x181f ;  /* 0x00f81f0005057f89 */ /* 0x000ee800000e0000 */
[----:B------:R-:W4:Y:S01]  /*1a990*/  SHFL.IDX PT, R20, R20, 0x7, 0x181f ;  /* 0x00f81f0014147f89 */ /* 0x000f2200000e0000 */
[----:B-1----:R-:W-:-:S03]  /*1a9a0*/  IADD3 R12, P0, R34, R2, RZ ;  /* 0x00000002220c7210 */ /* 0x002fc60007f1e0ff */
[----:B------:R-:W1:Y:S02]  /*1a9b0*/  SHFL.IDX PT, R2, R19, RZ, 0x181f ;  /* 0x00181fff13027589 */ /* 0x000e6400000e0000 */
[----:B--2---:R-:W-:Y:S02]  /*1a9c0*/  IMAD.X R13, RZ, RZ, R3, P0 ;  /* 0x000000ffff0d7224 */ /* 0x004fe400000e0603 */
[----:B------:R-:W2:Y:S01]  /*1a9d0*/  SHFL.IDX PT, R3, R21, RZ, 0x181f ;  /* 0x00181fff15037589 */ /* 0x000ea200000e0000 */
[----:B---3--:R-:W-:-:S03]  /*1a9e0*/  IADD3 R10, P0, R34, R5, RZ ;  /* 0x00000005220a7210 */ /* 0x008fc60007f1e0ff */
[----:B------:R-:W-:Y:S02]  /*1a9f0*/  LDGSTS.E.BYPASS.LTC128B.128 [R6+0xd400], desc[UR48][R12.64], !P2 ;  /* 0x0d4000000c067fae */ /* 0x000fe4000d101d70 */
[----:B----4-:R-:W-:Y:S02]  /*1aa00*/  IMAD.X R11, RZ, RZ, R20, P0 ;  /* 0x000000ffff0b7224 */ /* 0x010fe400000e0614 */
[----:B------:R-:W3:Y:S04]  /*1aa10*/  SHFL.IDX PT, R21, R21, 0x1, 0x181f ;  /* 0x00381f0015157f89 */ /* 0x000ee800000e0000 */
[----:B------:R-:W-:Y:S01]  /*1aa20*/  LDGSTS.E.BYPASS.LTC128B.128 [R6+0xdc00], desc[UR48][R10.64], !P2 ;  /* 0x0dc000000a067fae */ /* 0x000fe2000d101d70 */
[----:B-1----:R-:W-:-:S05]  /*1aa30*/  IADD3 R2, P0, R34, R2, RZ ;  /* 0x0000000222027210 */ /* 0x002fca0007f1e0ff */
[----:B--2---:R-:W-:-:S05]  /*1aa40*/  IMAD.X R3, RZ, RZ, R3, P0 ;  /* 0x000000ffff037224 */ /* 0x004fca00000e0603 */
[----:B------:R1:W-:Y:S04]  /*1aa50*/  LDGSTS.E.BYPASS.LTC128B.128 [R6+0xe400], desc[UR48][R2.64], !P2 ;  /* 0x0e40000002067fae */ /* 0x0003e8000d101d70 */
[----:B-1-3--:R1:W2:Y:S02]  /*1aa60*/  SHFL.IDX PT, R2, R19, 0x1, 0x181f ;  /* 0x00381f0013027f89 */ /* 0x00a2a400000e0000 */
.L_x_8253:
        /* <DEDUP_REMOVED lines=8> */
.L_x_8119:
        /* <DEDUP_REMOVED lines=11> */
.L_x_8120:
[----:B------:R2:W-:Y:S01]  /*1aba0*/  SYNCS.ARRIVE.TRANS64.A1T0 RZ, [R0+URZ+0x22870], RZ ;  /* 0x022870ff00ff79a7 */ /* 0x0005e2000810003f */
[----:B------:R-:W-:Y:S05]  /*1abb0*/  @!P3 BRA `(.L_x_8121) ;  /* 0x000000000004b947 */ /* 0x000fea0003800000 */
[----:B------:R-:W-:Y:S01]  /*1abc0*/  BPT.TRAP 0x1 ;  /* 0x000000040000795c */ /* 0x000fe20000300000 */
.L_x_8121:
[----:B------:R-:W3:Y:S01]  /*1abd0*/  SYNCS.PHASECHK.TRANS64.TRYWAIT P0, [R0+URZ+0x22840], R29 ;  /* 0x0228401d000075a7 */ /* 0x000ee2000800017f */
[----:B------:R-:W-:Y:S04]  /*1abe0*/  BSSY B0, `(.L_x_8122) ;  /* 0x0000002000007945 */ /* 0x000fe80003800000 */
[----:B---3--:R-:W-:Y:S05]  /*1abf0*/  @!P0 BRA `(.L_x_8123) ;  /* 0x0000004c00508947 */ /* 0x008fea0003800000 */
.L_x_8254:
[----:B------:R-:W-:Y:S05]  /*1ac00*/  BSYNC B0 ;  /* 0x0000000000007941 */ /* 0x000fea0003800000 */
.L_x_8122:
[----:B------:R-:W-:Y:S01]  /*1ac10*/  ULDC.64 UR4, c[0x0][0x310] ;  /* 0x0000c40000047ab9 */ /* 0x000fe20000000a00 */
[----:B------:R-:W-:Y:S01]  /*1ac20*/  ULDC.64 UR6, c[0x0][0x300] ;  /* 0x0000c00000067ab9 */ /* 0x000fe20000000a00 */
[----:B------:R-:W-:Y:S01]  /*1ac30*/  IMAD R5, R26, UR4, RZ ;  /* 0x000000041a057c24 */ /* 0x000fe2000f8e02ff */
[----:B------:R-:W-:Y:S01]  /*1ac40*/  LOP3.LUT P2, RZ, R16, 0x1, RZ, 0xc0, !PT ;  /* 0x0000000110ff7812 */ /* 0x000fe2000784c0ff */
[----:B------:R-:W-:-:S04]  /*1ac50*/  IMAD.WIDE.U32 R2, R9, UR4, RZ ;  /* 0x0000000409027c25 */ /* 0x000fc8000f8e00ff */
[----:B------:R-:W-:Y:S02]  /*1ac60*/  IMAD R5, R9, UR5, R5 ;  /* 0x0000000509057c24 */ /* 0x000fe4000f8e0205 */
[----:B------:R-:W-:Y:S02]  /*1ac70*/  IMAD R28, R28, UR6, RZ ;  /* 0x000000061c1c7c24 */ /* 0x000fe4000f8e02ff */
[----:B------:R-:W-:Y:S02]  /*1ac80*/  IMAD.IADD R3, R3, 0x1, R5 ;  /* 0x0000000103037824 */ /* 0x000fe400078e0205 */
[----:B------:R-:W-:-:S04]  /*1ac90*/  IMAD.WIDE.U32 R2, R4, UR6, R2 ;  /* 0x0000000604027c25 */ /* 0x000fc8000f8e0002 */
[----:B------:R-:W-:-:S04]  /*1aca0*/  IMAD R4, R4, UR7, R28 ;  /* 0x0000000704047c24 */ /* 0x000fc8000f8e021c */
[----:B------:R-:W-:Y:S02]  /*1acb0*/  IMAD.IADD R5, R3, 0x1, R4 ;  /* 0x0000000103057824 */ /* 0x000fe400078e0204 */
[----:B------:R-:W-:Y:S02]  /*1acc0*/  IMAD.MOV.U32 R4, RZ, RZ, R2 ;  /* 0x000000ffff047224 */ /* 0x000fe400078e0002 */
[----:B------:R-:W-:-:S04]  /*1acd0*/  IMAD R2, R25, UR4, RZ ;  /* 0x0000000419027c24 */ /* 0x000fc8000f8e02ff */
        /* <DEDUP_REMOVED lines=19> */
[----:B------:R-:W4:Y:S04]  /*1ae10*/  SHFL.IDX PT, R14, R8, 0x1, 0x181f ;  /* 0x00381f00080e7f89 */ /* 0x000f2800000e0000 */
[----:B------:R-:W5:Y:S04]  /*1ae20*/  SHFL.IDX PT, R3, R10, 0x1, 0x181f ;  /* 0x00381f000a037f89 */ /* 0x000f6800000e0000 */
[----:B------:R-:W0:Y:S04]  /*1ae30*/  SHFL.IDX PT, R2, R8, 0x2, 0x181f ;  /* 0x00581f0008027f89 */ /* 0x000e2800000e0000 */
[----:B------:R-:W-:Y:S04]  /*1ae40*/  SHFL.IDX PT, R12, R8, RZ, 0x181f ;  /* 0x00181fff080c7589 */ /* 0x000fe800000e0000 */
[----:B-1----:R-:W-:Y:S01]  /*1ae50*/  SHFL.IDX PT, R19, R10, RZ, 0x181f ;  /* 0x00181fff0a137589 */ /* 0x002fe200000e0000 */
[----:B----4-:R-:W-:-:S03]  /*1ae60*/  IADD3 R4, P0, R34, R14, RZ ;  /* 0x0000000e22047210 */ /* 0x010fc60007f1e0ff */
[----:B------:R-:W-:Y:S02]  /*1ae70*/  SHFL.IDX PT, R14, R8, 0x3, 0x181f ;  /* 0x00781f00080e7f89 */ /* 0x000fe400000e0000 */
[----:B-----5:R-:W-:Y:S02]  /*1ae80*/  IMAD.X R5, RZ, RZ, R3, P0 ;  /* 0x000000ffff057224 */ /* 0x020fe400000e0603 */
[----:B------:R-:W1:Y:S01]  /*1ae90*/  SHFL.IDX PT, R3, R10, 0x2, 0x181f ;  /* 0x00581f000a037f89 */ /* 0x000e6200000e0000 */
[----:B0-----:R-:W-:-:S05]  /*1aea0*/  IADD3 R2, P0, R34, R2, RZ ;  /* 0x0000000222027210 */ /* 0x001fca0007f1e0ff */
[----:B-1----:R-:W-:Y:S01]  /*1aeb0*/  IMAD.X R3, RZ, RZ, R3, P0 ;  /* 0x000000ffff037224 */ /* 0x002fe200000e0603 */
[----:B------:R-:W-:-:S05]  /*1aec0*/  IADD3 R12, P0, R34, R12, RZ ;  /* 0x0000000c220c7210 */ /* 0x000fca0007f1e0ff */
[----:B------:R-:W-:Y:S01]  /*1aed0*/  IMAD.X R13, RZ, RZ, R19, P0 ;  /* 0x000000ffff0d7224 */ /* 0x000fe200000e0613 */
[----:B------:R-:W-:Y:S01]  /*1aee0*/  IADD3 R14, P0, R34, R14, RZ ;  /* 0x0000000e220e7210 */ /* 0x000fe20007f1e0ff */
[----:B------:R-:W0:Y:S04]  /*1aef0*/  SHFL.IDX PT, R19, R10, 0x3, 0x181f ;  /* 0x00781f000a137f89 */ /* 0x000e2800000e0000 */
[----:B------:R-:W-:Y:S04]  /*1af00*/  LDGSTS.E.BYPASS.LTC128B.128 [R6+0x18400], desc[UR48][R12.64], !P2 ;  /* 0x184000000c067fae */ /* 0x000fe8000d101d70 */
[----:B------:R1:W-:Y:S04]  /*1af10*/  LDGSTS.E.BYPASS.LTC128B.128 [R6+0x18c00], desc[UR48][R4.64], !P2 ;  /* 0x18c0000004067fae */ /* 0x0003e8000d101d70 */
[----:B------:R4:W-:Y:S04]  /*1af20*/  LDGSTS.E.BYPASS.LTC128B.128 [R6+0x19400], desc[UR48][R2.64], !P2 ;  /* 0x1940000002067fae */ /* 0x0009e8000d101d70 */
[----:B-1----:R-:W-:Y:S04]  /*1af30*/  SHFL.IDX PT, R4, R10, 0x5, 0x181f ;  /* 0x00b81f000a047f89 */ /* 0x002fe800000e0000 */
[----:B----4-:R-:W1:Y:S01]  /*1af40*/  SHFL.IDX PT, R2, R8, 0x4, 0x181f ;  /* 0x00981f0008027f89 */ /* 0x010e6200000e0000 */
[----:B0-----:R-:W-:-:S03]  /*1af50*/  IMAD.X R15, RZ, RZ, R19, P0 ;  /* 0x000000ffff0f7224 */ /* 0x001fc600000e0613 */
[----:B------:R-:W0:Y:S04]  /*1af60*/  SHFL.IDX PT, R3, R10, 0x4, 0x181f ;  /* 0x00981f000a037f89 */ /* 0x000e2800000e0000 */
[----:B------:R4:W-:Y:S04]  /*1af70*/  LDGSTS.E.BYPASS.LTC128B.128 [R6+0x19c00], desc[UR48][R14.64], !P2 ;  /* 0x19c000000e067fae */ /* 0x0009e8000d101d70 */
[----:B------:R-:W-:Y:S04]  /*1af80*/  SHFL.IDX PT, R19, R7, 0x1, 0x181f ;  /* 0x00381f0007137f89 */ /* 0x000fe800000e0000 */
[----:B----4-:R-:W4:Y:S01]  /*1af90*/  SHFL.IDX PT, R14, R8, 0x5, 0x181f ;  /* 0x00b81f00080e7f89 */ /* 0x010f2200000e0000 */
[----:B-1----:R-:W-:-:S05]  /*1afa0*/  IADD3 R2, P0, R34, R2, RZ ;  /* 0x0000000222027210 */ /* 0x002fca0007f1e0ff */
[----:B0-----:R-:W-:-:S05]  /*1afb0*/  IMAD.X R3, RZ, RZ, R3, P0 ;  /* 0x000000ffff037224 */ /* 0x001fca00000e0603 */
[----:B------:R0:W-:Y:S01]  /*1afc0*/  LDGSTS.E.BYPASS.LTC128B.128 [R6+0x1a400], desc[UR48][R2.64], !P2 ;  /* 0x1a40000002067fae */ /* 0x0001e2000d101d70 */
[----:B----4-:R-:W-:-:S03]  /*1afd0*/  IADD3 R14, P0, R34, R14, RZ ;  /* 0x0000000e220e7210 */ /* 0x010fc60007f1e0ff */
[----:B0-----:R-:W0:Y:S02]  /*1afe0*/  SHFL.IDX PT, R2, R8, 0x6, 0x181f ;  /* 0x00d81f0008027f89 */ /* 0x001e2400000e0000 */
[----:B------:R-:W-:Y:S02]  /*1aff0*/  IMAD.X R15, RZ, RZ, R4, P0 ;  /* 0x000000ffff0f7224 */ /* 0x000fe400000e0604 */
[----:B------:R-:W1:Y:S04]  /*1b000*/  SHFL.IDX PT, R3, R10, 0x6, 0x181f ;  /* 0x00d81f000a037f89 */ /* 0x000e6800000e0000 */
[----:B------:R-:W4:Y:S04]  /*1b010*/  SHFL.IDX PT, R4, R8, 0x7, 0x181f ;  /* 0x00f81f0008047f89 */ /* 0x000f2800000e0000 */
[----:B------:R-:W5:Y:S04]  /*1b020*/  SHFL.IDX PT, R10, R10, 0x7, 0x181f ;  /* 0x00f81f000a0a7f89 */ /* 0x000f6800000e0000 */
[----:B------:R1:W-:Y:S01]  /*1b030*/  LDGSTS.E.BYPASS.LTC128B.128 [R6+0x1ac00], desc[UR48][R14.64], !P2 ;  /* 0x1ac000000e067fae */ /* 0x0003e2000d101d70 */
[----:B0-----:R-:W-:-:S03]  /*1b040*/  IADD3 R12, P0, R34, R2, RZ ;  /* 0x00000002220c7210 */ /* 0x001fc60007f1e0ff */
[----:B------:R-:W0:Y:S02]  /*1b050*/  SHFL.IDX PT, R2, R7, RZ, 0x181f ;  /* 0x00181fff07027589 */ /* 0x000e2400000e0000 */
[----:B-1----:R-:W-:Y:S02]  /*1b060*/  IMAD.X R13, RZ, RZ, R3, P0 ;  /* 0x000000ffff0d7224 */ /* 0x002fe400000e0603 */
[----:B------:R-:W1:Y:S01]  /*1b070*/  SHFL.IDX PT, R3, R9, RZ, 0x181f ;  /* 0x00181fff09037589 */ /* 0x000e6200000e0000 */
[----:B----4-:R-:W-:-:S03]  /*1b080*/  IADD3 R4, P0, R34, R4, RZ ;  /* 0x0000000422047210 */ /* 0x010fc60007f1e0ff */
[----:B------:R4:W-:Y:S02]  /*1b090*/  LDGSTS.E.BYPASS.LTC128B.128 [R6+0x1b400], desc[UR48][R12.64], !P2 ;  /* 0x1b4000000c067fae */ /* 0x0009e4000d101d70 */
[----:B-----5:R-:W-:Y:S02]  /*1b0a0*/  IMAD.X R5, RZ, RZ, R10, P0 ;  /* 0x000000ffff057224 */ /* 0x020fe400000e060a */
[----:B------:R-:W2:Y:S04]  /*1b0b0*/  SHFL.IDX PT, R9, R9, 0x1, 0x181f ;  /* 0x00381f0009097f89 */ /* 0x000ea800000e0000 */
[----:B------:R4:W-:Y:S01]  /*1b0c0*/  LDGSTS.E.BYPASS.LTC128B.128 [R6+0x1bc00], desc[UR48][R4.64], !P2 ;  /* 0x1bc0000004067fae */ /* 0x0009e2000d101d70 */
[----:B0-----:R-:W-:-:S05]  /*1b0d0*/  IADD3 R2, P0, R34, R2, RZ ;  /* 0x0000000222027210 */ /* 0x001fca0007f1e0ff */
[----:B-1----:R-:W-:-:S05]  /*1b0e0*/  IMAD.X R3, RZ, RZ, R3, P0 ;  /* 0x000000ffff037224 */ /* 0x002fca00000e0603 */
[----:B------:R4:W-:Y:S03]  /*1b0f0*/  LDGSTS.E.BYPASS.LTC128B.128 [R6+0x1c400], desc[UR48][R2.64], !P2 ;  /* 0x1c40000002067fae */ /* 0x0009e6000d101d70 */
.L_x_8276:
[----:B----4-:R-:W-:-:S05]  /*1b100*/  IADD3 R2, P0, R34, R19, RZ ;  /* 0x0000001322027210 */ /* 0x010fca0007f1e0ff */
[----:B--2---:R-:W-:Y:S01]  /*1b110*/  IMAD.X R3, RZ, RZ, R9, P0 ;  /* 0x000000ffff037224 */ /* 0x004fe200000e0609 */
[----:B------:R-:W-:-:S04]  /*1b120*/  PLOP3.LUT P0, PT, PT, PT, PT, 0x80, 0x0 ;  /* 0x000000000000781c */ /* 0x000fc80003f0f070 */
[----:B------:R-:W-:Y:S01]  /*1b130*/  @!PT LDS RZ, [RZ] ;  /* 0x00000000fffff984 */ /* 0x000fe20000000800 */
[----:B------:R-:W-:Y:S01]  /*1b140*/  @!PT LDS RZ, [RZ] ;  /* 0x00000000fffff984 */ /* 0x000fe20000000800 */
[----:B------:R-:W-:Y:S01]  /*1b150*/  @!PT LDS RZ, [RZ] ;  /* 0x00000000fffff984 */ /* 0x000fe20000000800 */
[----:B------:R0:W-:Y:S01]  /*1b160*/  LDGSTS.E.BYPASS.LTC128B.128 [R6+0x1cc00], desc[UR48][R2.64], !P2 ;  /* 0x1cc0000002067fae */ /* 0x0001e2000d101d70 */
[----:B------:R-:W-:-:S08]  /*1b170*/  NOP ;  /* 0x0000000000007918 */ /* 0x000fd00000000000 */
.L_x_8125:
        /* <DEDUP_REMOVED lines=11> */
.L_x_8126:
[----:B------:R3:W-:Y:S02]  /*1b230*/  SYNCS.ARRIVE.TRANS64.A1T0 RZ, [R0+URZ+0x22830], RZ ;  /* 0x022830ff00ff79a7 */ /* 0x0007e4000810003f */
[----:B---3--:R-:W-:-:S05]  /*1b240*/  IMAD.U32 R0, RZ, RZ, UR50 ;  /* 0x00000032ff007e24 */ /* 0x008fca000f8e00ff */
[----:B------:R-:W-:-:S13]  /*1b250*/  ISETP.NE.AND P0, PT, R0, 0x3, PT ;  /* 0x000000030000780c */ /* 0x000fda0003f05270 */
[----:B------:R-:W-:Y:S05]  /*1b260*/  @!P0 BRA `(.L_x_8127) ;  /* 0x0000000000048947 */ /* 0x000fea0003800000 */
[----:B------:R-:W-:Y:S01]  /*1b270*/  BPT.TRAP 0x1 ;  /* 0x000000040000795c */ /* 0x000fe20000300000 */
.L_x_8127:
[----:B------:R-:W-:Y:S01]  /*1b280*/  LOP3.LUT R0, R23, 0x1, RZ, 0x3c, !PT ;  /* 0x0000000117007812 */ /* 0x000fe200078e3cff */
[----:B------:R-:W-:Y:S01]  /*1b290*/  IMAD R3, R22, 0x8, R17 ;  /* 0x0000000816037824 */ /* 0x000fe200078e0211 */
[----:B------:R-:W-:Y:S02]  /*1b2a0*/  BSSY B0, `(.L_x_8128) ;  /* 0x0000004000007945 */ /* 0x000fe40003800000 */
[----:B------:R-:W-:-:S04]  /*1b2b0*/  SHF.L.U32 R0, R0, 0x1f, RZ ;  /* 0x0000001f00007819 */ /* 0x000fc800000006ff */
[----:B------:R-:W0:Y:S02]  /*1b2c0*/  SYNCS.PHASECHK.TRANS64.TRYWAIT P2, [R3+URZ+0x22870], R0 ;  /* 0x02287000030075a7 */ /* 0x000e24000804017f */
[----:B0-----:R-:W-:Y:S05]  /*1b2d0*/  @!P2 BRA `(.L_x_8129) ;  /* 0x000000500050a947 */ /* 0x001fea0003800000 */
.L_x_8277:
[----:B------:R-:W-:Y:S05]  /*1b2e0*/  BSYNC B0 ;  /* 0x0000000000007941 */ /* 0x000fea0003800000 */
.L_x_8128:
[----:B------:R-:W-:-:S05]  /*1b2f0*/  IMAD.U32 R2, RZ, RZ, UR51 ;  /* 0x00000033ff027e24 */ /* 0x000fca000f8e00ff */
[----:B------:R-:W-:-:S13]  /*1b300*/  ISETP.NE.AND P2, PT, R2, 0x3, PT ;  /* 0x000000030200780c */ /* 0x000fda0003f45270 */
[----:B------:R-:W-:Y:S05]  /*1b310*/  @!P2 BRA `(.L_x_8130) ;  /* 0x000000000004a947 */ /* 0x000fea0003800000 */
[----:B------:R-:W-:Y:S01]  /*1b320*/  BPT.TRAP 0x1 ;  /* 0x000000040000795c */ /* 0x000fe20000300000 */
.L_x_8130:
[----:B0-----:R-:W-:Y:S01]  /*1b330*/  SHF.L.U32 R0, R23, 0x1f, RZ ;  /* 0x0000001f17007819 */ /* 0x001fe200000006ff */
[----:B------:R-:W-:-:S03]  /*1b340*/  IMAD R2, R22, 0x5000, RZ ;  /* 0x0000500016027824 */ /* 0x000fc600078e02ff */
[----:B------:R-:W0:Y:S02]  /*1b350*/  SYNCS.PHASECHK.TRANS64.TRYWAIT P2, [R3+URZ+0x22860], R0 ;  /* 0x02286000030075a7 */ /* 0x000e24000804017f */
[----:B0-----:R-:W-:Y:S05]  /*1b360*/  @!P2 BRA `(.L_x_8131) ;  /* 0x000000500040a947 */ /* 0x001fea0003800000 */
.L_x_8278:
        /* <DEDUP_REMOVED lines=90> */
.L_x_8132:
[----:B-1----:R1:W-:Y:S01]  /*1b910*/  SYNCS.ARRIVE.TRANS64.A1T0 RZ, [R3+URZ+0x22850], RZ ;  /* 0x022850ff03ff79a7 */ /* 0x0023e2000810003f */
[----:B------:R-:W-:Y:S06]  /*1b920*/  BAR.SYNC.DEFER_BLOCKING 0x2, 0x80 ;  /* 0x0082000000007b1d */ /* 0x000fec0000010000 */
[----:B------:R-:W-:Y:S05]  /*1b930*/  @!P0 BRA `(.L_x_8133) ;  /* 0x0000000000048947 */ /* 0x000fea0003800000 */
[----:B------:R-:W-:Y:S01]  /*1b940*/  BPT.TRAP 0x1 ;  /* 0x000000040000795c */ /* 0x000fe20000300000 */
.L_x_8133:
[----:B0-----:R-:W2:Y:S01]  /*1b950*/  LDL R0, [R1+0xc] ;  /* 0x00000c0001007983 */ /* 0x001ea20000100800 */
[----:B-1----:R-:W-:Y:S02]  /*1b960*/  VIADD R3, R3, 0x22880 ;  /* 0x0002288003037836 */ /* 0x002fe40000000000 */
[----:B------:R-:W-:Y:S02]  /*1b970*/  IMAD.MOV.U32 R23, RZ, RZ, R36 ;  /* 0x000000ffff177224 */ /* 0x000fe400078e0024 */
[----:B------:R-:W-:Y:S01]  /*1b980*/  IMAD.MOV.U32 R22, RZ, RZ, R31 ;  /* 0x000000ffff167224 */ /* 0x000fe200078e001f */
[----:B--2---:R-:W-:-:S04]  /*1b990*/  PRMT R3, R0, 0x654, R3 ;  /* 0x0000065400037816 */ /* 0x004fc80000000003 */
[----:B------:R1:W-:Y:S01]  /*1b9a0*/  SYNCS.ARRIVE.TRANS64.RED.A1T0 RZ, [R3+URZ], RZ ;  /* 0x000000ff03ff79a7 */ /* 0x0003e2000810043f */
[----:B------:R-:W-:Y:S05]  /*1b9b0*/  @P1 BRA `(.L_x_8134) ;  /* 0xffffffe400b41947 */ /* 0x000fea000383ffff */
.L_x_8114:
[----:B0-----:R-:W0:Y:S01]  /*1b9c0*/  S2R R0, SR_TID.X ;  /* 0x0000000000007919 */ /* 0x001e220000002100 */
[----:B------:R-:W-:Y:S01]  /*1b9d0*/  BSSY B0, `(.L_x_8135) ;  /* 0x0000012000007945 */ /* 0x000fe20003800000 */
[----:B------:R-:W-:Y:S01]  /*1b9e0*/  IMAD.U32 R6, RZ, RZ, UR50 ;  /* 0x00000032ff067e24 */ /* 0x000fe2000f8e00ff */
[----:B0-----:R-:W-:-:S04]  /*1b9f0*/  LOP3.LUT R0, R0, 0x7f, RZ, 0xc0, !PT ;  /* 0x0000007f00007812 */ /* 0x001fc800078ec0ff */
[----:B------:R-:W-:-:S13]  /*1ba00*/  ISETP.NE.AND P0, PT, R0, RZ, PT ;  /* 0x000000ff0000720c */ /* 0x000fda0003f05270 */
        /* <DEDUP_REMOVED lines=12> */
[----:B0-----:R-:W-:-:S05]  /*1bad0*/  IADD3 R0, R0, UR46, R7 ;  /* 0x0000002e00007c10 */ /* 0x001fca000fffe007 */
[----:B------:R0:W-:Y:S02]  /*1bae0*/  STL [R1+0x1c], R0 ;  /* 0x00001c0001007387 */ /* 0x0001e40000100800 */
.L_x_8136:
[----:B------:R-:W-:Y:S05]  /*1baf0*/  BSYNC B0 ;  /* 0x0000000000007941 */ /* 0x000fea0003800000 */
.L_x_8135:
[----:B------:R-:W-:-:S13]  /*1bb00*/  ISETP.NE.AND P1, PT, R6, 0x3, PT ;  /* 0x000000030600780c */ /* 0x000fda0003f25270 */
[----:B------:R-:W-:Y:S05]  /*1bb10*/  @!P1 BRA `(.L_x_8137) ;  /* 0x0000000000049947 */ /* 0x000fea0003800000 */
[----:B------:R-:W-:Y:S01]  /*1bb20*/  BPT.TRAP 0x1 ;  /* 0x000000040000795c */ /* 0x000fe20000300000 */
.L_x_8137:
[----:B0-----:R-:W-:Y:S01]  /*1bb30*/  LOP3.LUT R0, R36, 0x1, RZ, 0x3c, !PT ;  /* 0x0000000124007812 */ /* 0x001fe200078e3cff */
[----:B-1----:R-:W-:Y:S01]  /*1bb40*/  IMAD R3, R31, 0x8, R17 ;  /* 0x000000081f037824 */ /* 0x002fe200078e0211 */
[----:B------:R-:W-:Y:S02]  /*1bb50*/  BSSY B0, `(.L_x_8138) ;  /* 0x0000004000007945 */ /* 0x000fe40003800000 */
[----:B------:R-:W-:-:S04]  /*1bb60*/  SHF.L.U32 R0, R0, 0x1f, RZ ;  /* 0x0000001f00007819 */ /* 0x000fc800000006ff */
[----:B------:R-:W0:Y:S02]  /*1bb70*/  SYNCS.PHASECHK.TRANS64.TRYWAIT P2, [R3+URZ+0x22870], R0 ;  /* 0x02287000030075a7 */ /* 0x000e24000804017f */
[----:B0-----:R-:W-:Y:S05]  /*1bb80*/  @!P2 BRA `(.L_x_8139) ;  /* 0x00000048004ca947 */ /* 0x001fea0003800000 */
.L_x_8279:
[----:B------:R-:W-:Y:S05]  /*1bb90*/  BSYNC B0 ;  /* 0x0000000000007941 */ /* 0x000fea0003800000 */
.L_x_8138:
[----:B------:R-:W-:-:S05]  /*1bba0*/  IMAD.U32 R2, RZ, RZ, UR51 ;  /* 0x00000033ff027e24 */ /* 0x000fca000f8e00ff */
[----:B------:R-:W-:-:S13]  /*1bbb0*/  ISETP.NE.AND P2, PT, R2, 0x3, PT ;  /* 0x000000030200780c */ /* 0x000fda0003f45270 */
[----:B------:R-:W-:Y:S05]  /*1bbc0*/  @!P2 BRA `(.L_x_8140) ;  /* 0x000000000004a947 */ /* 0x000fea0003800000 */
[----:B------:R-:W-:Y:S01]  /*1bbd0*/  BPT.TRAP 0x1 ;  /* 0x000000040000795c */ /* 0x000fe20000300000 */
.L_x_8140:
[----:B0-----:R-:W-:Y:S01]  /*1bbe0*/  SHF.L.U32 R0, R36, 0x1f, RZ ;  /* 0x0000001f24007819 */ /* 0x001fe200000006ff */
[----:B------:R-:W-:-:S03]  /*1bbf0*/  IMAD R2, R31, 0x5000, RZ ;  /* 0x000050001f027824 */ /* 0x000fc600078e02ff */
[----:B------:R-:W0:Y:S02]  /*1bc00*/  SYNCS.PHASECHK.TRANS64.TRYWAIT P2, [R3+URZ+0x22860], R0 ;  /* 0x02286000030075a7 */ /* 0x000e24000804017f */
[----:B0-----:R-:W-:Y:S05]  /*1bc10*/  @!P2 BRA `(.L_x_8141) ;  /* 0x00000048003ca947 */ /* 0x001fea0003800000 */
.L_x_8280:
[----:B------:R-:W2:Y:S04]  /*1bc20*/  LDL R4, [R1+0x10] ;  /* 0x0000100001047983 */ /* 0x000ea80000100800 */
[----:B------:R-:W3:Y:S04]  /*1bc30*/  LDL R20, [R1+0x18] ;  /* 0x0000180001147983 */ /* 0x000ee80000100800 */
[----:B------:R-:W3:Y:S01]  /*1bc40*/  LDL.LU R19, [R1+0x8] ;  /* 0x0000080001137983 */ /* 0x000ee20000300800 */
[----:B0-----:R-:W-:Y:S01]  /*1bc50*/  LOP3.LUT R0, R2, R24, RZ, 0xfc, !PT ;  /* 0x0000001802007212 */ /* 0x001fe200078efcff */
[----:B------:R-:W-:Y:S05]  /*1bc60*/  WARPSYNC.ALL ;  /* 0x0000000000007948 */ /* 0x000fea0003800000 */
[----:B------:R-:W-:-:S06]  /*1bc70*/  IMAD.IADD R10, R17, 0x1, R0 ;  /* 0x00000001110a7824 */ /* 0x000fcc00078e0200 */
[----:B------:R-:W0:Y:S02]  /*1bc80*/  LDSM.16.MT88.4 R8, [R10+0xa400] ;  /* 0x00a400000a08783b */ /* 0x000e240000004200 */
[C-C-:B0-----:R-:W-:Y:S02]  /*1bc90*/  PRMT R12, R8.reuse, 0x6420, R9.reuse ;  /* 0x00006420080c7816 */ /* 0x141fe40000000009 */
[----:B------:R-:W-:Y:S02]  /*1bca0*/  PRMT R13, R8, 0x7531, R9 ;  /* 0x00007531080d7816 */ /* 0x000fe40000000009 */
[C-C-:B------:R-:W-:Y:S02]  /*1bcb0*/  PRMT R14, R10.reuse, 0x6420, R11.reuse ;  /* 0x000064200a0e7816 */ /* 0x140fe4000000000b */
[----:B------:R-:W-:Y:S02]  /*1bcc0*/  PRMT R15, R10, 0x7531, R11 ;  /* 0x000075310a0f7816 */ /* 0x000fe4000000000b */
[----:B--2---:R-:W-:-:S05]  /*1bcd0*/  IADD3 R18, R17, R4, R2 ;  /* 0x0000000411127210 */ /* 0x004fca0007ffe002 */
[----:B------:R-:W0:Y:S01]  /*1bce0*/  LDSM.16.MT88.4 R4, [R18+0xa400] ;  /* 0x00a400001204783b */ /* 0x000e220000004200 */
[----:B---3--:R-:W-:Y:S01]  /*1bcf0*/  IADD3 R0, R19, R2, R20 ;  /* 0x0000000213007210 */ /* 0x008fe20007ffe014 */
[----:B------:R-:W-:-:S04]  /*1bd00*/  IMAD.U32 R20, RZ, RZ, UR51 ;  /* 0x00000033ff147e24 */ /* 0x000fc8000f8e00ff */
[----:B------:R-:W-:Y:S01]  /*1bd10*/  STSM.16.M88.4 [R0], R12 ;  /* 0x0000000c00007844 */ /* 0x000fe20000000200 */
[----:B------:R-:W-:Y:S02]  /*1bd20*/  ISETP.NE.AND P2, PT, R20, 0x3, PT ;  /* 0x000000031400780c */ /* 0x000fe40003f45270 */
        /* <DEDUP_REMOVED lines=73> */
.L_x_8142:
[----:B-1----:R1:W-:Y:S01]  /*1c1c0*/  SYNCS.ARRIVE.TRANS64.A1T0 RZ, [R3+URZ+0x22850], RZ ;  /* 0x022850ff03ff79a7 */ /* 0x0023e2000810003f */
[----:B------:R-:W-:Y:S06]  /*1c1d0*/  BAR.SYNC.DEFER_BLOCKING 0x2, 0x80 ;  /* 0x0082000000007b1d */ /* 0x000fec0000010000 */
[----:B------:R-:W-:Y:S05]  /*1c1e0*/  @!P1 BRA `(.L_x_8143) ;  /* 0x0000000000049947 */ /* 0x000fea0003800000 */
[----:B------:R-:W-:Y:S01]  /*1c1f0*/  BPT.TRAP 0x1 ;  /* 0x000000040000795c */ /* 0x000fe20000300000 */
.L_x_8143:
[----:B0-----:R-:W2:Y:S01]  /*1c200*/  LDL R0, [R1+0xc] ;  /* 0x00000c0001007983 */ /* 0x001ea20000100800 */
[----:B-1----:R-:W-:Y:S02]  /*1c210*/  VIADD R3, R3, 0x22880 ;  /* 0x0002288003037836 */ /* 0x002fe40000000000 */
[----:B------:R-:W-:-:S05]  /*1c220*/  VIADD R31, R31, 0x1 ;  /* 0x000000011f1f7836 */ /* 0x000fca0000000000 */
[----:B------:R-:W-:-:S04]  /*1c230*/  ISETP.NE.AND P1, PT, R31, 0x2, PT ;  /* 0x000000021f00780c */ /* 0x000fc80003f25270 */
[----:B------:R-:W-:Y:S02]  /*1c240*/  SEL R31, R31, RZ, P1 ;  /* 0x000000ff1f1f7207 */ /* 0x000fe40000800000 */
[----:B--2---:R-:W-:-:S04]  /*1c250*/  PRMT R3, R0, 0x654, R3 ;  /* 0x0000065400037816 */ /* 0x004fc80000000003 */
[----:B------:R0:W-:Y:S02]  /*1c260*/  SYNCS.ARRIVE.TRANS64.RED.A1T0 RZ, [R3+URZ], RZ ;  /* 0x000000ff03ff79a7 */ /* 0x0001e4000810043f */
[----:B0-----:R-:W-:-:S04]  /*1c270*/  SEL R3, RZ, 0x1, P1 ;  /* 0x00000001ff037807 */ /* 0x001fc80000800000 */
[----:B------:R-:W-:-:S07]  /*1c280*/  LOP3.LUT R36, R36, R3, RZ, 0x3c, !PT ;  /* 0x0000000324247212 */ /* 0x000fce00078e3cff */
.L_x_8086:
[----:B------:R-:W-:Y:S05]  /*1c290*/  BSYNC B7 ;  /* 0x0000000000077941 */ /* 0x000fea0003800000 */
.L_x_8084:
[----:B-1----:R1:W5:Y:S04]  /*1c2a0*/  LDL R0, [R1+0xc] ;  /* 0x00000c0001007983 */ /* 0x0023680000100800 */
[----:B------:R1:W5:Y:S01]  /*1c2b0*/  LDL R2, [R1+0x1c] ;  /* 0x00001c0001027983 */ /* 0x0003620000100800 */
[----:B------:R-:W-:-:S13]  /*1c2c0*/  LOP3.LUT P1, RZ, R16, 0x1000, RZ, 0xc0, !PT ;  /* 0x0000100010ff7812 */ /* 0x000fda000782c0ff */
[----:B-1----:R-:W-:Y:S05]  /*1c2d0*/  @!P1 BRA `(.L_x_8144) ;  /* 0x0000000000289947 */ /* 0x002fea0003800000 */
[----:B------:R-:W1:Y:S08]  /*1c2e0*/  S2UR UR4, SR_CgaCtaId ;  /* 0x00000000000479c3 */ /* 0x000e700000008800 */
[----:B------:R-:W-:Y:S01]  /*1c2f0*/  BAR.SYNC.DEFER_BLOCKING 0x5, 0x180 ;  /* 0x0146000000007b1d */ /* 0x000fe20000010000 */
[----:B------:R-:W-:Y:S01]  /*1c300*/  MOV R17, 0x400 ;  /* 0x0000040000117802 */ /* 0x000fe20000000f00 */
[----:B-1---5:R-:W-:-:S05]  /*1c310*/  IMAD.U32 R0, RZ, RZ, UR4 ;  /* 0x00000004ff007e24 */ /* 0x022fca000f8e00ff */
[----:B------:R-:W-:Y:S01]  /*1c320*/  LEA R17, R0, R17, 0x18 ;  /* 0x0000001100117211 */ /* 0x000fe200078ec0ff */
[----:B------:R-:W-:Y:S04]  /*1c330*/  STL [R1+0xc], R0 ;  /* 0x00000c0001007387 */ /* 0x000fe80000100800 */
[----:B------:R-:W1:Y:S04]  /*1c340*/  LDS R2, [R17+0x228d0] ;  /* 0x0228d00011027984 */ /* 0x000e680000000800 */
[----:B-1----:R1:W-:Y:S01]  /*1c350*/  STL [R1+0x1c], R2 ;  /* 0x00001c0201007387 */ /* 0x0023e20000100800 */
[----:B------:R-:W-:Y:S06]  /*1c360*/  BAR.ARV 0x4, 0x180 ;  /* 0x0106000000007b1d */ /* 0x000fec0000002000 */
[----:B------:R-:W-:Y:S05]  /*1c370*/  BRA `(.L_x_8145) ;  /* 0x0000000000287947 */ /* 0x000fea0003800000 */
.L_x_8144:
[----:B-----5:R-:W-:Y:S01]  /*1c380*/  IMAD.MOV.U32 R3, RZ, RZ, R0 ;  /* 0x000000ffff037224 */ /* 0x020fe200078e0000 */
[----:B------:R-:W-:Y:S01]  /*1c390*/  @!P0 MOV R0, 0x400 ;  /* 0x0000040000008802 */ /* 0x000fe20000000f00 */
[----:B------:R-:W-:Y:S06]  /*1c3a0*/  BAR.SYNC.DEFER_BLOCKING 0x4, 0x180 ;  /* 0x0106000000007b1d */ /* 0x000fec0000010000 */
[----:B------:R-:W1:Y:S02]  /*1c3b0*/  @!P0 S2R R3, SR_CgaCtaId ;  /* 0x0000000000038919 */ /* 0x000e640000008800 */
[----:B-1----:R-:W-:Y:S01]  /*1c3c0*/  @!P0 LEA R17, R3, R0, 0x18 ;  /* 0x0000000003118211 */ /* 0x002fe200078ec0ff */
[----:B------:R-:W-:Y:S04]  /*1c3d0*/  @!P0 STL [R1+0xc], R3 ;  /* 0x00000c0301008387 */ /* 0x000fe80000100800 */
[----:B------:R-:W1:Y:S04]  /*1c3e0*/  SHFL.IDX PT, R0, R2, RZ, 0x1f ;  /* 0x00001fff02007589 */ /* 0x000e6800000e0000 */
[----:B------:R2:W-:Y:S04]  /*1c3f0*/  @!P0 STS [R17+0x228d0], R2 ;  /* 0x0228d00211008388 */ /* 0x0005e80000000800 */
[----:B-1----:R2:W-:Y:S01]  /*1c400*/  STL [R1+0x1c], R0 ;  /* 0x00001c0001007387 */ /* 0x0025e20000100800 */
[----:B------:R-:W-:Y:S06]  /*1c410*/  BAR.ARV 0x5, 0x180 ;  /* 0x0146000000007b1d */ /* 0x000fec0000002000 */
.L_x_8145:
[----:B--2---:R-:W2:Y:S01]  /*1c420*/  LDL R0, [R1+0x1c] ;  /* 0x00001c0001007983 */ /* 0x004ea20000100800 */
[----:B------:R-:W-:Y:S02]  /*1c430*/  ULDC UR4, c[0x0][0xc38] ;  /* 0x00030e0000047ab9 */ /* 0x000fe40000000800 */
[----:B--2---:R-:W-:-:S13]  /*1c440*/  ISETP.GE.AND P0, PT, R0, UR4, PT ;  /* 0x0000000400007c0c */ /* 0x004fda000bf06270 */
[----:B------:R-:W-:Y:S05]  /*1c450*/  @!P0 BRA `(.L_x_8146) ;  /* 0xffffffac000c8947 */ /* 0x000fea000383ffff */
.L_x_8075:
[----:B------:R-:W2:Y:S01]  /*1c460*/  LDL.LU R0, [R1+0x24] ;  /* 0x0000240001007983 */ /* 0x000ea20000300800 */
[----:B------:R-:W-:Y:S01]  /*1c470*/  BSSY B0, `(.L_x_8147) ;  /* 0x000000b000007945 */ /* 0x000fe20003800000 */
[----:B------:R-:W3:Y:S01]  /*1c480*/  S2R R5, SR_CgaCtaId ;  /* 0x0000000000057919 */ /* 0x000ee20000008800 */
[----:B--2---:R-:W-:-:S05]  /*1c490*/  VIADD R0, R0, 0x1 ;  /* 0x0000000100007836 */ /* 0x004fca0000000000 */
[----:B-1----:R-:W-:-:S04]  /*1c4a0*/  LEA.HI R2, R0, R0, RZ, 0x1 ;  /* 0x0000000000027211 */ /* 0x002fc800078f08ff */
[----:B------:R-:W-:Y:S02]  /*1c4b0*/  LOP3.LUT R3, R2, 0xfffffffe, RZ, 0xc0, !PT ;  /* 0xfffffffe02037812 */ /* 0x000fe400078ec0ff */
[----:B------:R-:W-:-:S03]  /*1c4c0*/  MOV R2, 0x400 ;  /* 0x0000040000027802 */ /* 0x000fc60000000f00 */
[----:B------:R-:W-:Y:S01]  /*1c4d0*/  IMAD.IADD R0, R0, 0x1, -R3 ;  /* 0x0000000100007824 */ /* 0x000fe200078e0a03 */
[----:B---3--:R-:W-:-:S04]  /*1c4e0*/  LEA R4, R5, R2, 0x18 ;  /* 0x0000000205047211 */ /* 0x008fc800078ec0ff */
[----:B------:R-:W-:-:S04]  /*1c4f0*/  SHF.L.U32 R0, R0, 0x1f, RZ ;  /* 0x0000001f00007819 */ /* 0x000fc800000006ff */
[----:B------:R-:W1:Y:S02]  /*1c500*/  SYNCS.PHASECHK.TRANS64.TRYWAIT P0, [R4+URZ+0x22820], R0 ;  /* 0x02282000040075a7 */ /* 0x000e64000800017f */
[----:B-1----:R-:W-:Y:S05]  /*1c510*/  @!P0 BRA `(.L_x_8148) ;  /* 0x0000004000108947 */ /* 0x002fea0003800000 */
.L_x_8281:
[----:B------:R-:W-:Y:S05]  /*1c520*/  BSYNC B0 ;  /* 0x0000000000007941 */ /* 0x000fea0003800000 */
.L_x_8147:
[----:B------:R-:W-:-:S03]  /*1c530*/  UMOV UR4, 0xffffffff ;  /* 0xffffffff00047882 */ /* 0x000fc60000000000 */
[----:B------:R-:W-:Y:S05]  /*1c540*/  BRA.DIV UR4, `(.L_x_8149) ;  /* 0x0000004204187947 */ /* 0x000fea000b800000 */
[----:B-1----:R-:W1:Y:S02]  /*1c550*/  S2R R0, SR_TID.X ;  /* 0x0000000000007919 */ /* 0x002e640000002100 */
[----:B-1----:R-:W-:-:S04]  /*1c560*/  SHF.R.U32.HI R0, RZ, 0x5, R0 ;  /* 0x00000005ff007819 */ /* 0x002fc80000011600 */
[----:B------:R-:W-:-:S05]  /*1c570*/  LOP3.LUT R0, R0, 0x3, RZ, 0xc0, !PT ;  /* 0x0000000300007812 */ /* 0x000fca00078ec0ff */
[----:B------:R1:W2:Y:S02]  /*1c580*/  SHFL.IDX PT, R14, R0, RZ, 0x1f ;  /* 0x00001fff000e7589 */ /* 0x0002a400000e0000 */
.L_x_8284:
[----:B--2---:R-:W-:Y:S01]  /*1c590*/  ISETP.NE.AND P0, PT, R14, RZ, PT ;  /* 0x000000ff0e00720c */ /* 0x004fe20003f05270 */
[----:B------:R-:W-:-:S12]  /*1c5a0*/  BSSY B0, `(.L_x_8150) ;  /* 0x000002c000007945 */ /* 0x000fd80003800000 */
[----:B------:R-:W-:Y:S05]  /*1c5b0*/  @P0 BRA `(.L_x_8151) ;  /* 0x0000000000a80947 */ /* 0x000fea0003800000 */
[----:B------:R-:W-:-:S03]  /*1c5c0*/  UMOV UR4, 0xffffffff ;  /* 0xffffffff00047882 */ /* 0x000fc60000000000 */
[----:B------:R-:W-:Y:S05]  /*1c5d0*/  BRA.DIV UR4, `(.L_x_8152) ;  /* 0x0000004204287947 */ /* 0x000fea000b800000 */
[----:B------:R-:W-:-:S13]  /*1c5e0*/  ELECT P6, URZ, PT ;  /* 0x00000000003f782f */ /* 0x000fda00038c0000 */
.L_x_8287:
[----:B------:R-:W-:Y:S05]  /*1c5f0*/  @!P6 BRA `(.L_x_8151) ;  /* 0x000000000098e947 */ /* 0x000fea0003800000 */
[----:B------:R-:W-:-:S06]  /*1c600*/  ULOP3.LUT UR4, UR36, 0x2, URZ, 0xfc, !UPT ;  /* 0x0000000224047892 */ /* 0x000fcc000f8efc3f */
[----:B-1----:R-:W-:-:S05]  /*1c610*/  IMAD.U32 R0, RZ, RZ, UR4 ;  /* 0x00000004ff007e24 */ /* 0x002fca000f8e00ff */
[----:B------:R-:W-:-:S13]  /*1c620*/  ISETP.NE.AND P0, PT, R0, 0x3, PT ;  /* 0x000000030000780c */ /* 0x000fda0003f05270 */
[----:B------:R-:W-:Y:S05]  /*1c630*/  @!P0 BRA `(.L_x_8153) ;  /* 0x0000000000048947 */ /* 0x000fea0003800000 */
[----:B------:R-:W-:Y:S01]  /*1c640*/  BPT.TRAP 0x1 ;  /* 0x000000040000795c */ /* 0x000fe20000300000 */
.L_x_8153:
[C---:B------:R-:W-:Y:S01]  /*1c650*/  IMAD R5, R31.reuse, 0x8, R4 ;  /* 0x000000081f057824 */ /* 0x040fe200078e0204 */
[----:B------:R-:W-:Y:S01]  /*1c660*/  SHF.L.U32 R0, R36, 0x1f, RZ ;  /* 0x0000001f24007819 */ /* 0x000fe200000006ff */
[----:B------:R-:W-:-:S03]  /*1c670*/  VIADD R31, R31, 0x1 ;  /* 0x000000011f1f7836 */ /* 0x000fc60000000000 */
[----:B------:R-:W1:Y:S02]  /*1c680*/  SYNCS.PHASECHK.TRANS64.TRYWAIT P1, [R5+URZ+0x22840], R0 ;  /* 0x02284000050075a7 */ /* 0x000e64000802017f */
[----:B------:R-:W-:-:S04]  /*1c690*/  ISETP.NE.AND P2, PT, R31, 0x2, PT ;  /* 0x000000021f00780c */ /* 0x000fc80003f45270 */
[----:B------:R-:W-:Y:S01]  /*1c6a0*/  SEL R3, RZ, 0x1, P2 ;  /* 0x00000001ff037807 */ /* 0x000fe20001000000 */
[----:B-1----:R-:W-:Y:S08]  /*1c6b0*/  @!P1 BRA `(.L_x_8154) ;  /* 0x0000004000109947 */ /* 0x002ff00003800000 */
.L_x_8288:
[----:B------:R-:W-:Y:S02]  /*1c6c0*/  SEL R31, R31, RZ, P2 ;  /* 0x000000ff1f1f7207 */ /* 0x000fe40001000000 */
[----:B------:R-:W-:Y:S01]  /*1c6d0*/  LOP3.LUT R2, R36, R3, RZ, 0x3c, !PT ;  /* 0x0000000324027212 */ /* 0x000fe200078e3cff */
[----:B------:R-:W-:Y:S06]  /*1c6e0*/  @!P0 BRA `(.L_x_8155) ;  /* 0x0000000000048947 */ /* 0x000fec0003800000 */
[----:B------:R-:W-:Y:S01]  /*1c6f0*/  BPT.TRAP 0x1 ;  /* 0x000000040000795c */ /* 0x000fe20000300000 */
.L_x_8155:
[----:B------:R-:W-:Y:S01]  /*1c700*/  IMAD R31, R31, 0x8, R4 ;  /* 0x000000081f1f7824 */ /* 0x000fe200078e0204 */
[----:B------:R-:W-:-:S04]  /*1c710*/  SHF.L.U32 R2, R2, 0x1f, RZ ;  /* 0x0000001f02027819 */ /* 0x000fc800000006ff */
[----:B------:R-:W2:Y:S02]  /*1c720*/  SYNCS.PHASECHK.TRANS64.TRYWAIT P1, [R31+URZ+0x22840], R2 ;  /* 0x022840021f0075a7 */ /* 0x000ea4000802017f */
[----:B--2---:R-:W-:Y:S05]  /*1c730*/  @!P1 BRA `(.L_x_8156) ;  /* 0x0000004000049947 */ /* 0x004fea0003800000 */
.L_x_8289:
[----:B------:R-:W-:Y:S05]  /*1c740*/  @!P0 BRA `(.L_x_8157) ;  /* 0x0000000000048947 */ /* 0x000fea0003800000 */
[----:B------:R-:W-:Y:S01]  /*1c750*/  BPT.TRAP 0x1 ;  /* 0x000000040000795c */ /* 0x000fe20000300000 */
.L_x_8157:
[----:B------:R-:W3:Y:S02]  /*1c760*/  SYNCS.PHASECHK.TRANS64.TRYWAIT P1, [R5+URZ+0x22860], R0 ;  /* 0x02286000050075a7 */ /* 0x000ee4000802017f */
[----:B---3--:R-:W-:Y:S05]  /*1c770*/  @!P1 BRA `(.L_x_8158) ;  /* 0x0000004000089947 */ /* 0x008fea0003800000 */
.L_x_8290:
[----:B------:R-:W-:Y:S05]  /*1c780*/  @!P0 BRA `(.L_x_8159) ;  /* 0x0000000000048947 */ /* 0x000fea0003800000 */
[----:B------:R-:W-:Y:S01]  /*1c790*/  BPT.TRAP 0x1 ;  /* 0x000000040000795c */ /* 0x000fe20000300000 */
.L_x_8159:
[----:B------:R-:W4:Y:S02]  /*1c7a0*/  SYNCS.PHASECHK.TRANS64.TRYWAIT P1, [R31+URZ+0x22860], R2 ;  /* 0x022860021f0075a7 */ /* 0x000f24000802017f */
[----:B----4-:R-:W-:Y:S05]  /*1c7b0*/  @!P1 BRA `(.L_x_8160) ;  /* 0x00000040000c9947 */ /* 0x010fea0003800000 */
.L_x_8291:
[----:B------:R-:W-:Y:S05]  /*1c7c0*/  @!P0 BRA `(.L_x_8161) ;  /* 0x0000000000048947 */ /* 0x000fea0003800000 */
[----:B------:R-:W-:Y:S01]  /*1c7d0*/  BPT.TRAP 0x1 ;  /* 0x000000040000795c */ /* 0x000fe20000300000 */
.L_x_8161:
[----:B------:R-:W5:Y:S02]  /*1c7e0*/  SYNCS.PHASECHK.TRANS64.TRYWAIT P1, [R5+URZ+0x22880], R0 ;  /* 0x02288000050075a7 */ /* 0x000f64000802017f */
[----:B-----5:R-:W-:Y:S05]  /*1c7f0*/  @!P1 BRA `(.L_x_8162) ;  /* 0x0000004000109947 */ /* 0x020fea0003800000 */
.L_x_8292:
[----:B------:R-:W-:Y:S05]  /*1c800*/  @!P0 BRA `(.L_x_8163) ;  /* 0x0000000000048947 */ /* 0x000fea0003800000 */
[----:B------:R-:W-:Y:S01]  /*1c810*/  BPT.TRAP 0x1 ;  /* 0x000000040000795c */ /* 0x000fe20000300000 */
.L_x_8163:
[----:B------:R0:W0:Y:S02]  /*1c820*/  SYNCS.PHASECHK.TRANS64.TRYWAIT P0, [R31+URZ+0x22880], R2 ;  /* 0x022880021f0075a7 */ /* 0x000024000800017f */
[----:B0-----:R-:W-:Y:S05]  /*1c830*/  @!P0 NANOSLEEP.SYNCS 0x989680 ;  /* 0x009896800000895d */ /* 0x001fea0003900000 */
[----:B------:R-:W0:Y:S02]  /*1c840*/  @!P0 SYNCS.PHASECHK.TRANS64 P0, [R31+URZ+0x22880], R2 ;  /* 0x022880021f0085a7 */ /* 0x000e24000800007f */
[----:B0-----:R-:W-:Y:S05]  /*1c850*/  @!P0 BRA `(.L_x_8163) ;  /* 0xfffffffc00f08947 */ /* 0x001fea000383ffff */
.L_x_8151:
[----:B------:R-:W-:Y:S05]  /*1c860*/  BSYNC B0 ;  /* 0x0000000000007941 */ /* 0x000fea0003800000 */
.L_x_8150:
[----:B------:R-:W-:Y:S05]  /*1c870*/  EXIT ;  /* 0x000000000000794d */ /* 0x000fea0003800000 */
.L_x_7980:
[----:B0-----:R-:W-:-:S04]  /*1c880*/  IMAD.U32 R3, RZ, RZ, UR43 ;  /* 0x0000002bff037e24 */ /* 0x001fc8000f8e00ff */
[----:B------:R0:W1:Y:S03]  /*1c890*/  SYNCS.PHASECHK.TRANS64.TRYWAIT P1, [R3+URZ+0x22800], R8 ;  /* 0x02280008030075a7 */ /* 0x000066000802017f */
[----:B-1----:R-:W-:Y:S05]  /*1c8a0*/  @!P1 NANOSLEEP.SYNCS 0x989680 ;  /* 0x009896800000995d */ /* 0x002fea0003900000 */
[----:B------:R-:W1:Y:S02]  /*1c8b0*/  @!P1 SYNCS.PHASECHK.TRANS64 P1, [R3+URZ+0x22800], R8 ;  /* 0x02280008030095a7 */ /* 0x000e64000802007f */
[----:B-1----:R-:W-:Y:S05]  /*1c8c0*/  @!P1 BRA `(.L_x_7980) ;  /* 0xfffffffc00ec9947 */ /* 0x002fea000383ffff */
[----:B------:R-:W-:Y:S05]  /*1c8d0*/  BRA `(.L_x_8164) ;  /* 0xfffffe5400007947 */ /* 0x000fea000383ffff */
.L_x_7984:
[----:B-1----:R1:W2:Y:S02]  /*1c8e0*/  SYNCS.PHASECHK.TRANS64.TRYWAIT P1, [R106+URZ+0x22830], R3 ;  /* 0x022830036a0075a7 */ /* 0x0022a4000802017f */
[----:B--2---:R-:W-:Y:S05]  /*1c8f0*/  @!P1 NANOSLEEP.SYNCS 0x989680 ;  /* 0x009896800000995d */ /* 0x004fea0003900000 */
[----:B------:R-:W2:Y:S02]  /*1c900*/  @!P1 SYNCS.PHASECHK.TRANS64 P1, [R106+URZ+0x22830], R3 ;  /* 0x022830036a0095a7 */ /* 0x000ea4000802007f */
[----:B--2---:R-:W-:Y:S05]  /*1c910*/  @!P1 BRA `(.L_x_7984) ;  /* 0xfffffffc00f09947 */ /* 0x004fea000383ffff */
[----:B------:R-:W-:Y:S05]  /*1c920*/  BRA `(.L_x_7983) ;  /* 0xfffffe54001c7947 */ /* 0x000fea000383ffff */
.L_x_8001:
[----:B-1----:R-:W-:-:S04]  /*1c930*/  IMAD.U32 R10, RZ, RZ, UR6 ;  /* 0x00000006ff0a7e24 */ /* 0x002fc8000f8e00ff */
[----:B------:R1:W2:Y:S03]  /*1c940*/  SYNCS.PHASECHK.TRANS64.TRYWAIT P1, [R10+URZ+0x22830], R9 ;  /* 0x022830090a0075a7 */ /* 0x0002a6000802017f */
[----:B--2---:R-:W-:Y:S05]  /*1c950*/  @!P1 NANOSLEEP.SYNCS 0x989680 ;  /* 0x009896800000995d */ /* 0x004fea0003900000 */
[----:B------:R-:W2:Y:S02]  /*1c960*/  @!P1 SYNCS.PHASECHK.TRANS64 P1, [R10+URZ+0x22830], R9 ;  /* 0x022830090a0095a7 */ /* 0x000ea4000802007f */
[----:B--2---:R-:W-:Y:S05]  /*1c970*/  @!P1 BRA `(.L_x_8001) ;  /* 0xfffffffc00ec9947 */ /* 0x004fea000383ffff */
[----:B------:R-:W-:Y:S05]  /*1c980*/  BRA `(.L_x_7998) ;  /* 0xfffffe9c00c07947 */ /* 0x000fea000383ffff */
.L_x_8005:
[----:B-1----:R-:W-:-:S04]  /*1c990*/  IMAD.U32 R10, RZ, RZ, UR6 ;  /* 0x00000006ff0a7e24 */ /* 0x002fc8000f8e00ff */
[----:B------:R1:W2:Y:S03]  /*1c9a0*/  SYNCS.PHASECHK.TRANS64.TRYWAIT P1, [R10+URZ+0x22850], R9 ;  /* 0x022850090a0075a7 */ /* 0x0002a6000802017f */
[----:B--2---:R-:W-:Y:S05]  /*1c9b0*/  @!P1 NANOSLEEP.SYNCS 0x989680 ;  /* 0x009896800000995d */ /* 0x004fea0003900000 */
[----:B------:R-:W2:Y:S02]  /*1c9c0*/  @!P1 SYNCS.PHASECHK.TRANS64 P1, [R10+URZ+0x22850], R9 ;  /* 0x022850090a0095a7 */ /* 0x000ea4000802007f */
[----:B--2---:R-:W-:Y:S05]  /*1c9d0*/  @!P1 BRA `(.L_x_8005) ;  /* 0xfffffffc00ec9947 */ /* 0x004fea000383ffff */
[----:B------:R-:W-:Y:S05]  /*1c9e0*/  BRA `(.L_x_8002) ;  /* 0xfffffea400dc7947 */ /* 0x000fea000383ffff */
.L_x_8024:
[----:B-1----:R-:W-:-:S04]  /*1c9f0*/  IMAD.U32 R10, RZ, RZ, UR6 ;  /* 0x00000006ff0a7e24 */ /* 0x002fc8000f8e00ff */
[----:B------:R1:W2:Y:S03]  /*1ca00*/  SYNCS.PHASECHK.TRANS64.TRYWAIT P1, [R10+URZ+0x22830], R9 ;  /* 0x022830090a0075a7 */ /* 0x0002a6000802017f */
[----:B--2---:R-:W-:Y:S05]  /*1ca10*/  @!P1 NANOSLEEP.SYNCS 0x989680 ;  /* 0x009896800000995d */ /* 0x004fea0003900000 */
[----:B------:R-:W2:Y:S02]  /*1ca20*/  @!P1 SYNCS.PHASECHK.TRANS64 P1, [R10+URZ+0x22830], R9 ;  /* 0x022830090a0095a7 */ /* 0x000ea4000802007f */
[----:B--2---:R-:W-:Y:S05]  /*1ca30*/  @!P1 BRA `(.L_x_8024) ;  /* 0xfffffffc00ec9947 */ /* 0x004fea000383ffff */
[----:B------:R-:W-:Y:S05]  /*1ca40*/  BRA `(.L_x_8021) ;  /* 0xfffffef0002c7947 */ /* 0x000fea000383ffff */
.L_x_8028:
[----:B-1----:R-:W-:-:S04]  /*1ca50*/  IMAD.U32 R10, RZ, RZ, UR6 ;  /* 0x00000006ff0a7e24 */ /* 0x002fc8000f8e00ff */
[----:B------:R1:W2:Y:S03]  /*1ca60*/  SYNCS.PHASECHK.TRANS64.TRYWAIT P1, [R10+URZ+0x22850], R9 ;  /* 0x022850090a0075a7 */ /* 0x0002a6000802017f */
[----:B--2---:R-:W-:Y:S05]  /*1ca70*/  @!P1 NANOSLEEP.SYNCS 0x989680 ;  /* 0x009896800000995d */ /* 0x004fea0003900000 */
[----:B------:R-:W2:Y:S02]  /*1ca80*/  @!P1 SYNCS.PHASECHK.TRANS64 P1, [R10+URZ+0x22850], R9 ;  /* 0x022850090a0095a7 */ /* 0x000ea4000802007f */
[----:B--2---:R-:W-:Y:S05]  /*1ca90*/  @!P1 BRA `(.L_x_8028) ;  /* 0xfffffffc00ec9947 */ /* 0x004fea000383ffff */
[----:B------:R-:W-:Y:S05]  /*1caa0*/  BRA `(.L_x_8025) ;  /* 0xfffffef800487947 */ /* 0x000fea000383ffff */
.L_x_8036:
[----:B-1----:R-:W-:-:S04]  /*1cab0*/  IMAD.U32 R10, RZ, RZ, UR6 ;  /* 0x00000006ff0a7e24 */ /* 0x002fc8000f8e00ff */
[----:B------:R1:W2:Y:S03]  /*1cac0*/  SYNCS.PHASECHK.TRANS64.TRYWAIT P1, [R10+URZ+0x22830], R9 ;  /* 0x022830090a0075a7 */ /* 0x0002a6000802017f */
[----:B--2---:R-:W-:Y:S05]  /*1cad0*/  @!P1 NANOSLEEP.SYNCS 0x989680 ;  /* 0x009896800000995d */ /* 0x004fea0003900000 */
[----:B------:R-:W2:Y:S02]  /*1cae0*/  @!P1 SYNCS.PHASECHK.TRANS64 P1, [R10+URZ+0x22830], R9 ;  /* 0x022830090a0095a7 */ /* 0x000ea4000802007f */
[----:B--2---:R-:W-:Y:S05]  /*1caf0*/  @!P1 BRA `(.L_x_8036) ;  /* 0xfffffffc00ec9947 */ /* 0x004fea000383ffff */
[----:B------:R-:W-:Y:S05]  /*1cb00*/  BRA `(.L_x_8033) ;  /* 0xffffff2000e07947 */ /* 0x000fea000383ffff */
.L_x_8040:
[----:B-1----:R-:W-:-:S04]  /*1cb10*/  IMAD.U32 R10, RZ, RZ, UR6 ;  /* 0x00000006ff0a7e24 */ /* 0x002fc8000f8e00ff */
[----:B------:R1:W2:Y:S03]  /*1cb20*/  SYNCS.PHASECHK.TRANS64.TRYWAIT P1, [R10+URZ+0x22850], R9 ;  /* 0x022850090a0075a7 */ /* 0x0002a6000802017f */
[----:B--2---:R-:W-:Y:S05]  /*1cb30*/  @!P1 NANOSLEEP.SYNCS 0x989680 ;  /* 0x009896800000995d */ /* 0x004fea0003900000 */
[----:B------:R-:W2:Y:S02]  /*1cb40*/  @!P1 SYNCS.PHASECHK.TRANS64 P1, [R10+URZ+0x22850], R9 ;  /* 0x022850090a0095a7 */ /* 0x000ea4000802007f */
[----:B--2---:R-:W-:Y:S05]  /*1cb50*/  @!P1 BRA `(.L_x_8040) ;  /* 0xfffffffc00ec9947 */ /* 0x004fea000383ffff */
[----:B------:R-:W-:Y:S05]  /*1cb60*/  BRA `(.L_x_8037) ;  /* 0xffffff2800f07947 */ /* 0x000fea000383ffff */
.L_x_8055:
[----:B-1----:R-:W-:-:S04]  /*1cb70*/  IMAD.U32 R5, RZ, RZ, UR9 ;  /* 0x00000009ff057e24 */ /* 0x002fc8000f8e00ff */
[----:B------:R1:W2:Y:S03]  /*1cb80*/  SYNCS.PHASECHK.TRANS64.TRYWAIT P1, [R5+URZ+0x22850], R0 ;  /* 0x02285000050075a7 */ /* 0x0002a6000802017f */
[----:B--2---:R-:W-:Y:S05]  /*1cb90*/  @!P1 NANOSLEEP.SYNCS 0x989680 ;  /* 0x009896800000995d */ /* 0x004fea0003900000 */
[----:B------:R-:W2:Y:S02]  /*1cba0*/  @!P1 SYNCS.PHASECHK.TRANS64 P1, [R5+URZ+0x22850], R0 ;  /* 0x02285000050095a7 */ /* 0x000ea4000802007f */
[----:B--2---:R-:W-:Y:S05]  /*1cbb0*/  @!P1 BRA `(.L_x_8055) ;  /* 0xfffffffc00ec9947 */ /* 0x004fea000383ffff */
[----:B------:R-:W-:Y:S05]  /*1cbc0*/  BRA `(.L_x_8054) ;  /* 0xffffff7000687947 */ /* 0x000fea000383ffff */
.L_x_8095:
[----:B------:R-:W1:Y:S01]  /*1cbd0*/  S2R R20, SR_TID.X ;  /* 0x0000000000147919 */ /* 0x000e620000002100 */
[----:B------:R-:W-:Y:S02]  /*1cbe0*/  IMAD.MOV.U32 R12, RZ, RZ, RZ ;  /* 0x000000ffff0c7224 */ /* 0x000fe400078e00ff */
[----:B------:R-:W-:Y:S02]  /*1cbf0*/  IMAD.MOV.U32 R11, RZ, RZ, 0x1f ;  /* 0x0000001fff0b7424 */ /* 0x000fe400078e00ff */
[----:B------:R-:W-:Y:S01]  /*1cc00*/  IMAD.MOV.U32 R15, RZ, RZ, -0x1 ;  /* 0xffffffffff0f7424 */ /* 0x000fe200078e00ff */
[----:B-1----:R-:W-:-:S04]  /*1cc10*/  SHF.R.U32.HI R20, RZ, 0x5, R20 ;  /* 0x00000005ff147819 */ /* 0x002fc80000011614 */
[----:B------:R-:W-:-:S05]  /*1cc20*/  LOP3.LUT R20, R20, 0x3, RZ, 0xc0, !PT ;  /* 0x0000000314147812 */ /* 0x000fca00078ec0ff */
[----:B------:R-:W-:-:S07]  /*1cc30*/  IMAD.MOV.U32 R13, RZ, RZ, R20 ;  /* 0x000000ffff0d7224 */ /* 0x000fce00078e0014 */
[----:B0----5:R-:W-:Y:S05]  /*1cc40*/  WARPSYNC.COLLECTIVE R15, `(.L_x_8165) ;  /* 0x000000000f087348 */ /* 0x021fea0003c00000 */
[----:B------:R1:W2:Y:S02]  /*1cc50*/  SHFL.IDX P6, R14, R13, R12, R11 ;  /* 0x0000000c0d0e7389 */ /* 0x0002a400000c000b */
[----:B012--5:R-:W-:Y:S01]  /*1cc60*/  ENDCOLLECTIVE ;  /* 0x000000000000791b */ /* 0x027fe20003800000 */
.L_x_8165:
[----:B------:R-:W-:Y:S05]  /*1cc70*/  BRA `(.L_x_8166) ;  /* 0xffffffb000f07947 */ /* 0x000fea000383ffff */
.L_x_8098:
[----:B0-----:R0:W1:Y:S02]  /*1cc80*/  SYNCS.PHASECHK.TRANS64.TRYWAIT P0, [R0+URZ+0x22880], R27 ;  /* 0x0228801b000075a7 */ /* 0x001064000800017f */
[----:B-1----:R-:W-:Y:S05]  /*1cc90*/  @!P0 NANOSLEEP.SYNCS 0x989680 ;  /* 0x009896800000895d */ /* 0x002fea0003900000 */
[----:B------:R-:W1:Y:S02]  /*1cca0*/  @!P0 SYNCS.PHASECHK.TRANS64 P0, [R0+URZ+0x22880], R27 ;  /* 0x0228801b000085a7 */ /* 0x000e64000800007f */
[----:B-1----:R-:W-:Y:S05]  /*1ccb0*/  @!P0 BRA `(.L_x_8098) ;  /* 0xfffffffc00f08947 */ /* 0x002fea000383ffff */
[----:B------:R-:W-:Y:S05]  /*1ccc0*/  BRA `(.L_x_8167) ;  /* 0xffffffb800147947 */ /* 0x000fea000383ffff */
.L_x_8099:
        /* <DEDUP_REMOVED lines=8> */
.L_x_8169:
[----:B------:R-:W-:Y:S05]  /*1cd50*/  BSYNC B0 ;  /* 0x0000000000007941 */ /* 0x000fea0003800000 */
.L_x_8168:
[----:B------:R-:W-:Y:S01]  /*1cd60*/  IMAD.MOV.U32 R13, RZ, RZ, R9 ;  /* 0x000000ffff0d7224 */ /* 0x000fe200078e0009 */
[C---:B------:R-:W-:Y:S01]  /*1cd70*/  LOP3.LUT P1, RZ, R16.reuse, 0x200, RZ, 0xc0, !PT ;  /* 0x0000020010ff7812 */ /* 0x040fe2000782c0ff */
        /* <DEDUP_REMOVED lines=12> */
.L_x_8170:
[----:B------:R-:W-:Y:S02]  /*1ce40*/  IMAD.MOV.U32 R13, RZ, RZ, R10 ;  /* 0x000000ffff0d7224 */ /* 0x000fe400078e000a */
[----:B------:R-:W-:Y:S02]  /*1ce50*/  IMAD.MOV.U32 R12, RZ, RZ, 0x1 ;  /* 0x00000001ff0c7424 */ /* 0x000fe400078e00ff */
[----:B------:R-:W-:-:S07]  /*1ce60*/  IMAD.MOV.U32 R2, RZ, RZ, R14 ;  /* 0x000000ffff027224 */ /* 0x000fce00078e000e */
[----:B------:R-:W-:Y:S05]  /*1ce70*/  WARPSYNC.COLLECTIVE R15, `(.L_x_8171) ;  /* 0x000000000f087348 */ /* 0x000fea0003c00000 */
[----:B------:R0:W1:Y:S02]  /*1ce80*/  SHFL.IDX P6, R14, R13, R12, R11 ;  /* 0x0000000c0d0e7389 */ /* 0x00006400000c000b */
[----:B01----:R-:W-:Y:S01]  /*1ce90*/  ENDCOLLECTIVE ;  /* 0x000000000000791b */ /* 0x003fe20003800000 */
.L_x_8171:
[----:B------:R-:W-:-:S05]  /*1cea0*/  IADD3 R2, P0, R34, R2, RZ ;  /* 0x0000000222027210 */ /* 0x000fca0007f1e0ff */
[----:B------:R-:W-:Y:S01]  /*1ceb0*/  IMAD.X R3, RZ, RZ, R3, P0 ;  /* 0x000000ffff037224 */ /* 0x000fe200000e0603 */
[----:B------:R-:W-:Y:S01]  /*1cec0*/  ISETP.LT.OR P0, PT, R19, 0x1, P1 ;  /* 0x000000011300780c */ /* 0x000fe20000f01670 */
[----:B------:R-:W-:-:S12]  /*1ced0*/  IMAD.MOV.U32 R13, RZ, RZ, R9 ;  /* 0x000000ffff0d7224 */ /* 0x000fd800078e0009 */
        /* <DEDUP_REMOVED lines=8> */
.L_x_8172:
[----:B------:R-:W-:Y:S02]  /*1cf60*/  IMAD.MOV.U32 R13, RZ, RZ, R10 ;  /* 0x000000ffff0d7224 */ /* 0x000fe400078e000a */
[----:B------:R-:W-:Y:S02]  /*1cf70*/  IMAD.MOV.U32 R12, RZ, RZ, 0x2 ;  /* 0x00000002ff0c7424 */ /* 0x000fe400078e00ff */
[----:B------:R-:W-:-:S07]  /*1cf80*/  IMAD.MOV.U32 R2, RZ, RZ, R14 ;  /* 0x000000ffff027224 */ /* 0x000fce00078e000e */
[----:B------:R-:W-:Y:S05]  /*1cf90*/  WARPSYNC.COLLECTIVE R15, `(.L_x_8173) ;  /* 0x000000000f087348 */ /* 0x000fea0003c00000 */
[----:B------:R0:W1:Y:S02]  /*1cfa0*/  SHFL.IDX P6, R14, R13, R12, R11 ;  /* 0x0000000c0d0e7389 */ /* 0x00006400000c000b */
[----:B01----:R-:W-:Y:S01]  /*1cfb0*/  ENDCOLLECTIVE ;  /* 0x000000000000791b */ /* 0x003fe20003800000 */
.L_x_8173:
        /* <DEDUP_REMOVED lines=12> */
.L_x_8174:
[----:B------:R-:W-:Y:S02]  /*1d080*/  IMAD.MOV.U32 R13, RZ, RZ, R10 ;  /* 0x000000ffff0d7224 */ /* 0x000fe400078e000a */
[----:B------:R-:W-:Y:S02]  /*1d090*/  IMAD.MOV.U32 R12, RZ, RZ, 0x3 ;  /* 0x00000003ff0c7424 */ /* 0x000fe400078e00ff */
[----:B------:R-:W-:-:S07]  /*1d0a0*/  IMAD.MOV.U32 R2, RZ, RZ, R14 ;  /* 0x000000ffff027224 */ /* 0x000fce00078e000e */
[----:B------:R-:W-:Y:S05]  /*1d0b0*/  WARPSYNC.COLLECTIVE R15, `(.L_x_8175) ;  /* 0x000000000f087348 */ /* 0x000fea0003c00000 */
[----:B------:R0:W1:Y:S02]  /*1d0c0*/  SHFL.IDX P6, R14, R13, R12, R11 ;  /* 0x0000000c0d0e7389 */ /* 0x00006400000c000b */
[----:B01----:R-:W-:Y:S01]  /*1d0d0*/  ENDCOLLECTIVE ;  /* 0x000000000000791b */ /* 0x003fe20003800000 */
.L_x_8175:
        /* <DEDUP_REMOVED lines=12> */
.L_x_8176:
[----:B------:R-:W-:Y:S02]  /*1d1a0*/  IMAD.MOV.U32 R13, RZ, RZ, R10 ;  /* 0x000000ffff0d7224 */ /* 0x000fe400078e000a */
[----:B------:R-:W-:Y:S02]  /*1d1b0*/  IMAD.MOV.U32 R12, RZ, RZ, 0x4 ;  /* 0x00000004ff0c7424 */ /* 0x000fe400078e00ff */
[----:B------:R-:W-:-:S07]  /*1d1c0*/  IMAD.MOV.U32 R2, RZ, RZ, R14 ;  /* 0x000000ffff027224 */ /* 0x000fce00078e000e */
[----:B------:R-:W-:Y:S05]  /*1d1d0*/  WARPSYNC.COLLECTIVE R15, `(.L_x_8177) ;  /* 0x000000000f087348 */ /* 0x000fea0003c00000 */
[----:B------:R0:W1:Y:S02]  /*1d1e0*/  SHFL.IDX P6, R14, R13, R12, R11 ;  /* 0x0000000c0d0e7389 */ /* 0x00006400000c000b */
[----:B01----:R-:W-:Y:S01]  /*1d1f0*/  ENDCOLLECTIVE ;  /* 0x000000000000791b */ /* 0x003fe20003800000 */
.L_x_8177:
        /* <DEDUP_REMOVED lines=12> */
.L_x_8178:
[----:B------:R-:W-:Y:S02]  /*1d2c0*/  IMAD.MOV.U32 R13, RZ, RZ, R10 ;  /* 0x000000ffff0d7224 */ /* 0x000fe400078e000a */
[----:B------:R-:W-:Y:S02]  /*1d2d0*/  IMAD.MOV.U32 R12, RZ, RZ, 0x5 ;  /* 0x00000005ff0c7424 */ /* 0x000fe400078e00ff */
[----:B------:R-:W-:-:S07]  /*1d2e0*/  IMAD.MOV.U32 R2, RZ, RZ, R14 ;  /* 0x000000ffff027224 */ /* 0x000fce00078e000e */
[----:B------:R-:W-:Y:S05]  /*1d2f0*/  WARPSYNC.COLLECTIVE R15, `(.L_x_8179) ;  /* 0x000000000f087348 */ /* 0x000fea0003c00000 */
[----:B------:R0:W1:Y:S02]  /*1d300*/  SHFL.IDX P6, R14, R13, R12, R11 ;  /* 0x0000000c0d0e7389 */ /* 0x00006400000c000b */
[----:B01----:R-:W-:Y:S01]  /*1d310*/  ENDCOLLECTIVE ;  /* 0x000000000000791b */ /* 0x003fe20003800000 */
.L_x_8179:
        /* <DEDUP_REMOVED lines=12> */
.L_x_8180:
[----:B------:R-:W-:Y:S02]  /*1d3e0*/  IMAD.MOV.U32 R13, RZ, RZ, R10 ;  /* 0x000000ffff0d7224 */ /* 0x000fe400078e000a */
[----:B------:R-:W-:Y:S02]  /*1d3f0*/  IMAD.MOV.U32 R12, RZ, RZ, 0x6 ;  /* 0x00000006ff0c7424 */ /* 0x000fe400078e00ff */
[----:B------:R-:W-:-:S07]  /*1d400*/  IMAD.MOV.U32 R2, RZ, RZ, R14 ;  /* 0x000000ffff027224 */ /* 0x000fce00078e000e */
[----:B------:R-:W-:Y:S05]  /*1d410*/  WARPSYNC.COLLECTIVE R15, `(.L_x_8181) ;  /* 0x000000000f087348 */ /* 0x000fea0003c00000 */
[----:B------:R0:W1:Y:S02]  /*1d420*/  SHFL.IDX P6, R14, R13, R12, R11 ;  /* 0x0000000c0d0e7389 */ /* 0x00006400000c000b */
[----:B01----:R-:W-:Y:S01]  /*1d430*/  ENDCOLLECTIVE ;  /* 0x000000000000791b */ /* 0x003fe20003800000 */
.L_x_8181:
        /* <DEDUP_REMOVED lines=12> */
.L_x_8182:
[----:B------:R-:W-:Y:S02]  /*1d500*/  IMAD.MOV.U32 R13, RZ, RZ, R10 ;  /* 0x000000ffff0d7224 */ /* 0x000fe400078e000a */
[----:B------:R-:W-:Y:S02]  /*1d510*/  IMAD.MOV.U32 R12, RZ, RZ, 0x7 ;  /* 0x00000007ff0c7424 */ /* 0x000fe400078e00ff */
[----:B------:R-:W-:-:S07]  /*1d520*/  IMAD.MOV.U32 R2, RZ, RZ, R14 ;  /* 0x000000ffff027224 */ /* 0x000fce00078e000e */
[----:B------:R-:W-:Y:S05]  /*1d530*/  WARPSYNC.COLLECTIVE R15, `(.L_x_8183) ;  /* 0x000000000f087348 */ /* 0x000fea0003c00000 */
[----:B------:R0:W1:Y:S02]  /*1d540*/  SHFL.IDX P6, R14, R13, R12, R11 ;  /* 0x0000000c0d0e7389 */ /* 0x00006400000c000b */
[----:B01----:R-:W-:Y:S01]  /*1d550*/  ENDCOLLECTIVE ;  /* 0x000000000000791b */ /* 0x003fe20003800000 */
.L_x_8183:
        /* <DEDUP_REMOVED lines=12> */
.L_x_8184:
[----:B------:R-:W-:Y:S02]  /*1d620*/  IMAD.MOV.U32 R13, RZ, RZ, R21 ;  /* 0x000000ffff0d7224 */ /* 0x000fe400078e0015 */
[----:B------:R-:W-:Y:S02]  /*1d630*/  IMAD.MOV.U32 R12, RZ, RZ, RZ ;  /* 0x000000ffff0c7224 */ /* 0x000fe400078e00ff */
[----:B------:R-:W-:-:S07]  /*1d640*/  IMAD.MOV.U32 R2, RZ, RZ, R14 ;  /* 0x000000ffff027224 */ /* 0x000fce00078e000e */
[----:B------:R-:W-:Y:S05]  /*1d650*/  WARPSYNC.COLLECTIVE R15, `(.L_x_8185) ;  /* 0x000000000f087348 */ /* 0x000fea0003c00000 */
[----:B------:R0:W1:Y:S02]  /*1d660*/  SHFL.IDX P6, R14, R13, R12, R11 ;  /* 0x0000000c0d0e7389 */ /* 0x00006400000c000b */
[----:B01----:R-:W-:Y:S01]  /*1d670*/  ENDCOLLECTIVE ;  /* 0x000000000000791b */ /* 0x003fe20003800000 */
.L_x_8185:
        /* <DEDUP_REMOVED lines=12> */
.L_x_8186:
[----:B------:R-:W-:Y:S02]  /*1d740*/  IMAD.MOV.U32 R13, RZ, RZ, R21 ;  /* 0x000000ffff0d7224 */ /* 0x000fe400078e0015 */
[----:B------:R-:W-:Y:S02]  /*1d750*/  IMAD.MOV.U32 R12, RZ, RZ, 0x1 ;  /* 0x00000001ff0c7424 */ /* 0x000fe400078e00ff */
[----:B------:R-:W-:-:S07]  /*1d760*/  IMAD.MOV.U32 R2, RZ, RZ, R14 ;  /* 0x000000ffff027224 */ /* 0x000fce00078e000e */
[----:B------:R-:W-:Y:S05]  /*1d770*/  WARPSYNC.COLLECTIVE R15, `(.L_x_8187) ;  /* 0x000000000f087348 */ /* 0x000fea0003c00000 */
[----:B------:R0:W1:Y:S02]  /*1d780*/  SHFL.IDX P6, R14, R13, R12, R11 ;  /* 0x0000000c0d0e7389 */ /* 0x00006400000c000b */
[----:B01----:R-:W-:Y:S01]  /*1d790*/  ENDCOLLECTIVE ;  /* 0x000000000000791b */ /* 0x003fe20003800000 */
.L_x_8187:
        /* <DEDUP_REMOVED lines=9> */
[----:B------:R-:W-:Y:S01]  /*1d830*/  ISETP.GE.AND P0, PT, R19, 0x21, PT ;  /* 0x000000211300780c */ /* 0x000fe20003f06270 */
[----:B------:R-:W-:Y:S01]  /*1d840*/  IMAD.MOV.U32 R21, RZ, RZ, R14 ;  /* 0x000000ffff157224 */ /* 0x000fe200078e000e */
[----:B------:R-:W-:-:S11]  /*1d850*/  @P1 LOP3.LUT R16, R16, 0x20, RZ, 0xfc, !PT ;  /* 0x0000002010101812 */ /* 0x000fd600078efcff */
[----:B0-----:R-:W-:Y:S05]  /*1d860*/  WARPSYNC.COLLECTIVE R15, `(.L_x_8188) ;  /* 0x000000000f087348 */ /* 0x001fea0003c00000 */
[----:B------:R1:W2:Y:S02]  /*1d870*/  SHFL.IDX P6, R14, R13, R12, R11 ;  /* 0x0000000c0d0e7389 */ /* 0x0002a400000c000b */
[----:B012---:R-:W-:Y:S01]  /*1d880*/  ENDCOLLECTIVE ;  /* 0x000000000000791b */ /* 0x007fe20003800000 */
.L_x_8188:
[----:B------:R-:W-:Y:S02]  /*1d890*/  ISETP.GE.AND P1, PT, R19, 0x51, PT ;  /* 0x000000511300780c */ /* 0x000fe40003f26270 */
[----:B------:R-:W-:-:S04]  /*1d8a0*/  LOP3.LUT R16, R16, 0xffffffef, RZ, 0xc0, !PT ;  /* 0xffffffef10107812 */ /* 0x000fc800078ec0ff */
        /* <DEDUP_REMOVED lines=9> */
[----:B------:R-:W-:-:S11]  /*1d940*/  LOP3.LUT R16, R16, 0xfffffbff, RZ, 0xc0, !PT ;  /* 0xfffffbff10107812 */ /* 0x000fd600078ec0ff */
[----:B------:R-:W-:Y:S01]  /*1d950*/  @P0 LOP3.LUT R16, R16, 0x400, RZ, 0xfc, !PT ;  /* 0x0000040010100812 */ /* 0x000fe200078efcff */
[----:B------:R-:W-:Y:S06]  /*1d960*/  BRA `(.L_x_8189) ;  /* 0xffffffb000d87947 */ /* 0x000fec000383ffff */
.L_x_8104:
[----:B--2---:R2:W3:Y:S02]  /*1d970*/  SYNCS.PHASECHK.TRANS64.TRYWAIT P0, [R0+URZ+0x22840], R27 ;  /* 0x0228401b000075a7 */ /* 0x0044e4000800017f */
[----:B---3--:R-:W-:Y:S05]  /*1d980*/  @!P0 NANOSLEEP.SYNCS 0x989680 ;  /* 0x009896800000895d */ /* 0x008fea0003900000 */
[----:B------:R-:W3:Y:S02]  /*1d990*/  @!P0 SYNCS.PHASECHK.TRANS64 P0, [R0+URZ+0x22840], R27 ;  /* 0x0228401b000085a7 */ /* 0x000ee4000800007f */
[----:B---3--:R-:W-:Y:S05]  /*1d9a0*/  @!P0 BRA `(.L_x_8104) ;  /* 0xfffffffc00f08947 */ /* 0x008fea000383ffff */
[----:B------:R-:W-:Y:S05]  /*1d9b0*/  BRA `(.L_x_8190) ;  /* 0xffffffb400307947 */ /* 0x000fea000383ffff */
.L_x_8105:
        /* <DEDUP_REMOVED lines=8> */
.L_x_8192:
[----:B------:R-:W-:Y:S05]  /*1da40*/  BSYNC B0 ;  /* 0x0000000000007941 */ /* 0x000fea0003800000 */
.L_x_8191:
        /* <DEDUP_REMOVED lines=8> */
.L_x_8193:
[----:B------:R-:W-:Y:S02]  /*1dad0*/  IMAD.MOV.U32 R13, RZ, RZ, R7 ;  /* 0x000000ffff0d7224 */ /* 0x000fe400078e0007 */
[----:B------:R-:W-:Y:S01]  /*1dae0*/  IMAD.MOV.U32 R12, RZ, RZ, 0x1 ;  /* 0x00000001ff0c7424 */ /* 0x000fe200078e00ff */
[----:B------:R-:W-:-:S13]  /*1daf0*/  LOP3.LUT P6, RZ, R16, 0x80, RZ, 0xc0, !PT ;  /* 0x0000008010ff7812 */ /* 0x000fda00078cc0ff */
        /* <DEDUP_REMOVED lines=10> */
.L_x_8194:
[----:B------:R-:W-:Y:S02]  /*1dba0*/  IMAD.MOV.U32 R13, RZ, RZ, R8 ;  /* 0x000000ffff0d7224 */ /* 0x000fe400078e0008 */
[----:B------:R-:W-:-:S07]  /*1dbb0*/  IMAD.MOV.U32 R2, RZ, RZ, R14 ;  /* 0x000000ffff027224 */ /* 0x000fce00078e000e */
[----:B------:R-:W-:Y:S05]  /*1dbc0*/  WARPSYNC.COLLECTIVE R15, `(.L_x_8195) ;  /* 0x000000000f087348 */ /* 0x000fea0003c00000 */
[----:B------:R0:W1:Y:S02]  /*1dbd0*/  SHFL.IDX P6, R14, R13, R12, R11 ;  /* 0x0000000c0d0e7389 */ /* 0x00006400000c000b */
[----:B01----:R-:W-:Y:S01]  /*1dbe0*/  ENDCOLLECTIVE ;  /* 0x000000000000791b */ /* 0x003fe20003800000 */
.L_x_8195:
        /* <DEDUP_REMOVED lines=13> */
.L_x_8196:
[----:B------:R-:W-:Y:S02]  /*1dcc0*/  IMAD.MOV.U32 R13, RZ, RZ, R8 ;  /* 0x000000ffff0d7224 */ /* 0x000fe400078e0008 */
[----:B------:R-:W-:-:S07]  /*1dcd0*/  IMAD.MOV.U32 R2, RZ, RZ, R14 ;  /* 0x000000ffff027224 */ /* 0x000fce00078e000e */
[----:B------:R-:W-:Y:S05]  /*1dce0*/  WARPSYNC.COLLECTIVE R15, `(.L_x_8197) ;  /* 0x000000000f087348 */ /* 0x000fea0003c00000 */
[----:B------:R0:W1:Y:S02]  /*1dcf0*/  SHFL.IDX P6, R14, R13, R12, R11 ;  /* 0x0000000c0d0e7389 */ /* 0x00006400000c000b */
[----:B01----:R-:W-:Y:S01]  /*1dd00*/  ENDCOLLECTIVE ;  /* 0x000000000000791b */ /* 0x003fe20003800000 */
.L_x_8197:
        /* <DEDUP_REMOVED lines=14> */
.L_x_8198:
[----:B------:R-:W-:Y:S02]  /*1ddf0*/  IMAD.MOV.U32 R13, RZ, RZ, R8 ;  /* 0x000000ffff0d7224 */ /* 0x000fe400078e0008 */
[----:B------:R-:W-:-:S07]  /*1de00*/  IMAD.MOV.U32 R2, RZ, RZ, R14 ;  /* 0x000000ffff027224 */ /* 0x000fce00078e000e */
[----:B------:R-:W-:Y:S05]  /*1de10*/  WARPSYNC.COLLECTIVE R15, `(.L_x_8199) ;  /* 0x000000000f087348 */ /* 0x000fea0003c00000 */
[----:B------:R0:W1:Y:S02]  /*1de20*/  SHFL.IDX P6, R14, R13, R12, R11 ;  /* 0x0000000c0d0e7389 */ /* 0x00006400000c000b */
[----:B01----:R-:W-:Y:S01]  /*1de30*/  ENDCOLLECTIVE ;  /* 0x000000000000791b */ /* 0x003fe20003800000 */
.L_x_8199:
        /* <DEDUP_REMOVED lines=8> */
.L_x_8200:
        /* <DEDUP_REMOVED lines=11> */
.L_x_8201:
        /* <DEDUP_REMOVED lines=8> */
.L_x_8202:
        /* <DEDUP_REMOVED lines=11> */
.L_x_8203:
        /* <DEDUP_REMOVED lines=8> */
.L_x_8204:
        /* <DEDUP_REMOVED lines=10> */
.L_x_8205:
        /* <DEDUP_REMOVED lines=8> */
.L_x_8206:
        /* <DEDUP_REMOVED lines=10> */
.L_x_8207:
[----:B------:R-:W-:Y:S02]  /*1e2e0*/  IMAD.MOV.U32 R13, RZ, RZ, R5 ;  /* 0x000000ffff0d7224 */ /* 0x000fe400078e0005 */
[----:B------:R-:W-:Y:S01]  /*1e2f0*/  IMAD.MOV.U32 R12, RZ, RZ, RZ ;  /* 0x000000ffff0c7224 */ /* 0x000fe200078e00ff */
[----:B------:R-:W-:-:S05]  /*1e300*/  @P3 IADD3 R14, P0, R34, R14, RZ ;  /* 0x0000000e220e3210 */ /* 0x000fca0007f1e0ff */
[----:B------:R-:W-:-:S08]  /*1e310*/  @P3 IMAD.MOV.U32 R2, RZ, RZ, R14 ;  /* 0x000000ffff023224 */ /* 0x000fd000078e000e */
[----:B------:R-:W-:Y:S05]  /*1e320*/  WARPSYNC.COLLECTIVE R15, `(.L_x_8208) ;  /* 0x000000000f087348 */ /* 0x000fea0003c00000 */
[----:B------:R0:W1:Y:S02]  /*1e330*/  SHFL.IDX P6, R14, R13, R12, R11 ;  /* 0x0000000c0d0e7389 */ /* 0x00006400000c000b */
[----:B01----:R-:W-:Y:S01]  /*1e340*/  ENDCOLLECTIVE ;  /* 0x000000000000791b */ /* 0x003fe20003800000 */
.L_x_8208:
[----:B------:R-:W-:-:S04]  /*1e350*/  @P3 IMAD.X R9, RZ, RZ, R9, P0 ;  /* 0x000000ffff093224 */ /* 0x000fc800000e0609 */
        /* <DEDUP_REMOVED lines=10> */
.L_x_8209:
[----:B------:R-:W-:Y:S02]  /*1e400*/  IMAD.MOV.U32 R13, RZ, RZ, R5 ;  /* 0x000000ffff0d7224 */ /* 0x000fe400078e0005 */
[----:B------:R-:W-:Y:S01]  /*1e410*/  IMAD.MOV.U32 R12, RZ, RZ, 0x1 ;  /* 0x00000001ff0c7424 */ /* 0x000fe200078e00ff */
[----:B------:R-:W-:-:S05]  /*1e420*/  @P1 IADD3 R14, P0, R34, R14, RZ ;  /* 0x0000000e220e1210 */ /* 0x000fca0007f1e0ff */
[----:B------:R-:W-:-:S08]  /*1e430*/  @P1 IMAD.MOV.U32 R2, RZ, RZ, R14 ;  /* 0x000000ffff021224 */ /* 0x000fd000078e000e */
[----:B------:R-:W-:Y:S05]  /*1e440*/  WARPSYNC.COLLECTIVE R15, `(.L_x_8210) ;  /* 0x000000000f087348 */ /* 0x000fea0003c00000 */
[----:B------:R0:W1:Y:S02]  /*1e450*/  SHFL.IDX P6, R14, R13, R12, R11 ;  /* 0x0000000c0d0e7389 */ /* 0x00006400000c000b */
[----:B01----:R-:W-:Y:S01]  /*1e460*/  ENDCOLLECTIVE ;  /* 0x000000000000791b */ /* 0x003fe20003800000 */
.L_x_8210:
        /* <DEDUP_REMOVED lines=11> */
.L_x_8211:
[----:B------:R-:W-:Y:S05]  /*1e520*/  BRA `(.L_x_8212) ;  /* 0xffffffac00f47947 */ /* 0x000fea000383ffff */
.L_x_8110:
        /* <DEDUP_REMOVED lines=8> */
.L_x_8213:
[C---:B------:R-:W-:Y:S01]  /*1e5b0*/  VIADD R6, R4.reuse, 0x10 ;  /* 0x0000001004067836 */ /* 0x040fe20000000000 */
[----:B------:R-:W-:Y:S01]  /*1e5c0*/  ISETP.GE.AND P1, PT, R4, UR41, PT ;  /* 0x0000002904007c0c */ /* 0x000fe2000bf26270 */
[----:B------:R-:W-:Y:S02]  /*1e5d0*/  IMAD.MOV.U32 R13, RZ, RZ, R0 ;  /* 0x000000ffff0d7224 */ /* 0x000fe400078e0000 */
[----:B------:R-:W-:-:S10]  /*1e5e0*/  IMAD.MOV.U32 R2, RZ, RZ, R14 ;  /* 0x000000ffff027224 */ /* 0x000fd400078e000e */
[----:B------:R-:W-:Y:S05]  /*1e5f0*/  WARPSYNC.COLLECTIVE R15, `(.L_x_8214) ;  /* 0x000000000f087348 */ /* 0x000fea0003c00000 */
[----:B------:R0:W1:Y:S02]  /*1e600*/  SHFL.IDX P6, R14, R13, R12, R11 ;  /* 0x0000000c0d0e7389 */ /* 0x00006400000c000b */
[----:B01----:R-:W-:Y:S01]  /*1e610*/  ENDCOLLECTIVE ;  /* 0x000000000000791b */ /* 0x003fe20003800000 */
.L_x_8214:
        /* <DEDUP_REMOVED lines=8> */
.L_x_8215:
        /* <DEDUP_REMOVED lines=10> */
.L_x_8216:
[----:B------:R-:W-:Y:S02]  /*1e740*/  IMAD.MOV.U32 R13, RZ, RZ, R5 ;  /* 0x000000ffff0d7224 */ /* 0x000fe400078e0005 */
[----:B------:R-:W-:Y:S01]  /*1e750*/  IMAD.MOV.U32 R12, RZ, RZ, 0x2 ;  /* 0x00000002ff0c7424 */ /* 0x000fe200078e00ff */
[----:B------:R-:W-:-:S13]  /*1e760*/  @!P1 IADD3 R2, P0, R34, R14, RZ ;  /* 0x0000000e22029210 */ /* 0x000fda0007f1e0ff */
[----:B------:R-:W-:Y:S05]  /*1e770*/  WARPSYNC.COLLECTIVE R15, `(.L_x_8217) ;  /* 0x000000000f087348 */ /* 0x000fea0003c00000 */
[----:B------:R0:W1:Y:S02]  /*1e780*/  SHFL.IDX P6, R14, R13, R12, R11 ;  /* 0x0000000c0d0e7389 */ /* 0x00006400000c000b */
[----:B01----:R-:W-:Y:S01]  /*1e790*/  ENDCOLLECTIVE ;  /* 0x000000000000791b */ /* 0x003fe20003800000 */
.L_x_8217:
        /* <DEDUP_REMOVED lines=12> */
.L_x_8218:
[----:B------:R-:W-:Y:S02]  /*1e860*/  IMAD.MOV.U32 R13, RZ, RZ, R5 ;  /* 0x000000ffff0d7224 */ /* 0x000fe400078e0005 */
[----:B------:R-:W-:Y:S01]  /*1e870*/  IMAD.MOV.U32 R12, RZ, RZ, 0x3 ;  /* 0x00000003ff0c7424 */ /* 0x000fe200078e00ff */
[----:B------:R-:W-:-:S13]  /*1e880*/  @!P1 IADD3 R2, P0, R34, R14, RZ ;  /* 0x0000000e22029210 */ /* 0x000fda0007f1e0ff */
[----:B------:R-:W-:Y:S05]  /*1e890*/  WARPSYNC.COLLECTIVE R15, `(.L_x_8219) ;  /* 0x000000000f087348 */ /* 0x000fea0003c00000 */
[----:B------:R0:W1:Y:S02]  /*1e8a0*/  SHFL.IDX P6, R14, R13, R12, R11 ;  /* 0x0000000c0d0e7389 */ /* 0x00006400000c000b */
[----:B01----:R-:W-:Y:S01]  /*1e8b0*/  ENDCOLLECTIVE ;  /* 0x000000000000791b */ /* 0x003fe20003800000 */
.L_x_8219:
        /* <DEDUP_REMOVED lines=12> */
.L_x_8220:
[----:B------:R-:W-:Y:S02]  /*1e980*/  IMAD.MOV.U32 R13, RZ, RZ, R5 ;  /* 0x000000ffff0d7224 */ /* 0x000fe400078e0005 */
[----:B------:R-:W-:Y:S01]  /*1e990*/  IMAD.MOV.U32 R12, RZ, RZ, 0x4 ;  /* 0x00000004ff0c7424 */ /* 0x000fe200078e00ff */
[----:B------:R-:W-:-:S13]  /*1e9a0*/  @!P1 IADD3 R2, P0, R34, R14, RZ ;  /* 0x0000000e22029210 */ /* 0x000fda0007f1e0ff */
[----:B------:R-:W-:Y:S05]  /*1e9b0*/  WARPSYNC.COLLECTIVE R15, `(.L_x_8221) ;  /* 0x000000000f087348 */ /* 0x000fea0003c00000 */
[----:B------:R0:W1:Y:S02]  /*1e9c0*/  SHFL.IDX P6, R14, R13, R12, R11 ;  /* 0x0000000c0d0e7389 */ /* 0x00006400000c000b */
[----:B01----:R-:W-:Y:S01]  /*1e9d0*/  ENDCOLLECTIVE ;  /* 0x000000000000791b */ /* 0x003fe20003800000 */
.L_x_8221:
        /* <DEDUP_REMOVED lines=12> */
.L_x_8222:
[----:B------:R-:W-:Y:S02]  /*1eaa0*/  IMAD.MOV.U32 R13, RZ, RZ, R5 ;  /* 0x000000ffff0d7224 */ /* 0x000fe400078e0005 */
[----:B------:R-:W-:Y:S01]  /*1eab0*/  IMAD.MOV.U32 R12, RZ, RZ, 0x5 ;  /* 0x00000005ff0c7424 */ /* 0x000fe200078e00ff */
[----:B------:R-:W-:-:S13]  /*1eac0*/  @!P1 IADD3 R2, P0, R34, R14, RZ ;  /* 0x0000000e22029210 */ /* 0x000fda0007f1e0ff */
[----:B------:R-:W-:Y:S05]  /*1ead0*/  WARPSYNC.COLLECTIVE R15, `(.L_x_8223) ;  /* 0x000000000f087348 */ /* 0x000fea0003c00000 */
[----:B------:R0:W1:Y:S02]  /*1eae0*/  SHFL.IDX P6, R14, R13, R12, R11 ;  /* 0x0000000c0d0e7389 */ /* 0x00006400000c000b */
[----:B01----:R-:W-:Y:S01]  /*1eaf0*/  ENDCOLLECTIVE ;  /* 0x000000000000791b */ /* 0x003fe20003800000 */
.L_x_8223:
        /* <DEDUP_REMOVED lines=12> */
.L_x_8224:
[----:B------:R-:W-:Y:S02]  /*1ebc0*/  IMAD.MOV.U32 R13, RZ, RZ, R5 ;  /* 0x000000ffff0d7224 */ /* 0x000fe400078e0005 */
[----:B------:R-:W-:Y:S01]  /*1ebd0*/  IMAD.MOV.U32 R12, RZ, RZ, 0x6 ;  /* 0x00000006ff0c7424 */ /* 0x000fe200078e00ff */
[----:B------:R-:W-:-:S13]  /*1ebe0*/  @!P1 IADD3 R2, P0, R34, R14, RZ ;  /* 0x0000000e22029210 */ /* 0x000fda0007f1e0ff */
[----:B------:R-:W-:Y:S05]  /*1ebf0*/  WARPSYNC.COLLECTIVE R15, `(.L_x_8225) ;  /* 0x000000000f087348 */ /* 0x000fea0003c00000 */
[----:B------:R0:W1:Y:S02]  /*1ec00*/  SHFL.IDX P6, R14, R13, R12, R11 ;  /* 0x0000000c0d0e7389 */ /* 0x00006400000c000b */
[----:B01----:R-:W-:Y:S01]  /*1ec10*/  ENDCOLLECTIVE ;  /* 0x000000000000791b */ /* 0x003fe20003800000 */
.L_x_8225:
        /* <DEDUP_REMOVED lines=12> */
.L_x_8226:
[----:B------:R-:W-:Y:S02]  /*1ece0*/  IMAD.MOV.U32 R13, RZ, RZ, R5 ;  /* 0x000000ffff0d7224 */ /* 0x000fe400078e0005 */
[----:B------:R-:W-:Y:S01]  /*1ecf0*/  IMAD.MOV.U32 R12, RZ, RZ, 0x7 ;  /* 0x00000007ff0c7424 */ /* 0x000fe200078e00ff */
[----:B------:R-:W-:-:S13]  /*1ed00*/  @!P1 IADD3 R2, P0, R34, R14, RZ ;  /* 0x0000000e22029210 */ /* 0x000fda0007f1e0ff */
[----:B------:R-:W-:Y:S05]  /*1ed10*/  WARPSYNC.COLLECTIVE R15, `(.L_x_8227) ;  /* 0x000000000f087348 */ /* 0x000fea0003c00000 */
[----:B------:R0:W1:Y:S02]  /*1ed20*/  SHFL.IDX P6, R14, R13, R12, R11 ;  /* 0x0000000c0d0e7389 */ /* 0x00006400000c000b */
[----:B01----:R-:W-:Y:S01]  /*1ed30*/  ENDCOLLECTIVE ;  /* 0x000000000000791b */ /* 0x003fe20003800000 */
.L_x_8227:
        /* <DEDUP_REMOVED lines=10> */
.L_x_8228:
[----:B------:R-:W-:Y:S05]  /*1ede0*/  BRA `(.L_x_8229) ;  /* 0xffffffb000187947 */ /* 0x000fea000383ffff */
.L_x_8113:
[----:B0-----:R0:W1:Y:S02]  /*1edf0*/  SYNCS.PHASECHK.TRANS64.TRYWAIT P0, [R17+URZ+0x22820], R0 ;  /* 0x02282000110075a7 */ /* 0x001064000800017f */
[----:B-1----:R-:W-:Y:S05]  /*1ee00*/  @!P0 NANOSLEEP.SYNCS 0x989680 ;  /* 0x009896800000895d */ /* 0x002fea0003900000 */
[----:B------:R-:W1:Y:S02]  /*1ee10*/  @!P0 SYNCS.PHASECHK.TRANS64 P0, [R17+URZ+0x22820], R0 ;  /* 0x02282000110085a7 */ /* 0x000e64000800007f */
[----:B-1----:R-:W-:Y:S05]  /*1ee20*/  @!P0 BRA `(.L_x_8113) ;  /* 0xfffffffc00f08947 */ /* 0x002fea000383ffff */
[----:B------:R-:W-:Y:S05]  /*1ee30*/  BRA `(.L_x_8230) ;  /* 0xffffffb000747947 */ /* 0x000fea000383ffff */
.L_x_8117:
[----:B0-----:R0:W1:Y:S02]  /*1ee40*/  SYNCS.PHASECHK.TRANS64.TRYWAIT P0, [R0+URZ+0x22880], R29 ;  /* 0x0228801d000075a7 */ /* 0x001064000800017f */
[----:B-1----:R-:W-:Y:S05]  /*1ee50*/  @!P0 NANOSLEEP.SYNCS 0x989680 ;  /* 0x009896800000895d */ /* 0x002fea0003900000 */
[----:B------:R-:W1:Y:S02]  /*1ee60*/  @!P0 SYNCS.PHASECHK.TRANS64 P0, [R0+URZ+0x22880], R29 ;  /* 0x0228801d000085a7 */ /* 0x000e64000800007f */
[----:B-1----:R-:W-:Y:S05]  /*1ee70*/  @!P0 BRA `(.L_x_8117) ;  /* 0xfffffffc00f08947 */ /* 0x002fea000383ffff */
[----:B------:R-:W-:Y:S05]  /*1ee80*/  BRA `(.L_x_8231) ;  /* 0xffffffb400a87947 */ /* 0x000fea000383ffff */
.L_x_8118:
        /* <DEDUP_REMOVED lines=8> */
.L_x_8233:
[----:B------:R-:W-:Y:S05]  /*1ef10*/  BSYNC B0 ;  /* 0x0000000000007941 */ /* 0x000fea0003800000 */
.L_x_8232:
        /* <DEDUP_REMOVED lines=8> */
.L_x_8234:
        /* <DEDUP_REMOVED lines=8> */
.L_x_8235:
[----:B------:R-:W-:-:S05]  /*1f020*/  IMAD.IADD R6, R17, 0x1, R30 ;  /* 0x0000000111067824 */ /* 0x000fca00078e021e */
        /* <DEDUP_REMOVED lines=9> */
.L_x_8236:
[----:B------:R-:W-:Y:S02]  /*1f0c0*/  IMAD.MOV.U32 R13, RZ, RZ, R20 ;  /* 0x000000ffff0d7224 */ /* 0x000fe400078e0014 */
[----:B------:R-:W-:Y:S02]  /*1f0d0*/  IMAD.MOV.U32 R12, RZ, RZ, 0x2 ;  /* 0x00000002ff0c7424 */ /* 0x000fe400078e00ff */
[----:B------:R-:W-:-:S07]  /*1f0e0*/  IMAD.MOV.U32 R2, RZ, RZ, R14 ;  /* 0x000000ffff027224 */ /* 0x000fce00078e000e */
[----:B------:R-:W-:Y:S05]  /*1f0f0*/  WARPSYNC.COLLECTIVE R15, `(.L_x_8237) ;  /* 0x000000000f087348 */ /* 0x000fea0003c00000 */
[----:B------:R0:W1:Y:S02]  /*1f100*/  SHFL.IDX P6, R14, R13, R12, R11 ;  /* 0x0000000c0d0e7389 */ /* 0x00006400000c000b */
[----:B01----:R-:W-:Y:S01]  /*1f110*/  ENDCOLLECTIVE ;  /* 0x000000000000791b */ /* 0x003fe20003800000 */
.L_x_8237:
        /* <DEDUP_REMOVED lines=11> */
.L_x_8238:
[----:B------:R-:W-:Y:S02]  /*1f1d0*/  IMAD.MOV.U32 R13, RZ, RZ, R20 ;  /* 0x000000ffff0d7224 */ /* 0x000fe400078e0014 */
[----:B------:R-:W-:Y:S02]  /*1f1e0*/  IMAD.MOV.U32 R12, RZ, RZ, 0x3 ;  /* 0x00000003ff0c7424 */ /* 0x000fe400078e00ff */
[----:B------:R-:W-:-:S07]  /*1f1f0*/  IMAD.MOV.U32 R2, RZ, RZ, R14 ;  /* 0x000000ffff027224 */ /* 0x000fce00078e000e */
[----:B------:R-:W-:Y:S05]  /*1f200*/  WARPSYNC.COLLECTIVE R15, `(.L_x_8239) ;  /* 0x000000000f087348 */ /* 0x000fea0003c00000 */
[----:B------:R0:W1:Y:S02]  /*1f210*/  SHFL.IDX P6, R14, R13, R12, R11 ;  /* 0x0000000c0d0e7389 */ /* 0x00006400000c000b */
[----:B01----:R-:W-:Y:S01]  /*1f220*/  ENDCOLLECTIVE ;  /* 0x000000000000791b */ /* 0x003fe20003800000 */
.L_x_8239:
        /* <DEDUP_REMOVED lines=11> */
.L_x_8240:
[----:B------:R-:W-:Y:S02]  /*1f2e0*/  IMAD.MOV.U32 R13, RZ, RZ, R20 ;  /* 0x000000ffff0d7224 */ /* 0x000fe400078e0014 */
[----:B------:R-:W-:Y:S01]  /*1f2f0*/  IMAD.MOV.U32 R12, RZ, RZ, 0x4 ;  /* 0x00000004ff0c7424 */ /* 0x000fe200078e00ff */
[----:B------:R-:W-:-:S13]  /*1f300*/  IADD3 R2, P0, R34, R14, RZ ;  /* 0x0000000e22027210 */ /* 0x000fda0007f1e0ff */
[----:B------:R-:W-:Y:S05]  /*1f310*/  WARPSYNC.COLLECTIVE R15, `(.L_x_8241) ;  /* 0x000000000f087348 */ /* 0x000fea0003c00000 */
[----:B------:R0:W1:Y:S02]  /*1f320*/  SHFL.IDX P6, R14, R13, R12, R11 ;  /* 0x0000000c0d0e7389 */ /* 0x00006400000c000b */
[----:B01----:R-:W-:Y:S01]  /*1f330*/  ENDCOLLECTIVE ;  /* 0x000000000000791b */ /* 0x003fe20003800000 */
.L_x_8241:
        /* <DEDUP_REMOVED lines=10> */
.L_x_8242:
[----:B------:R-:W-:Y:S02]  /*1f3e0*/  IMAD.MOV.U32 R13, RZ, RZ, R20 ;  /* 0x000000ffff0d7224 */ /* 0x000fe400078e0014 */
[----:B------:R-:W-:Y:S02]  /*1f3f0*/  IMAD.MOV.U32 R12, RZ, RZ, 0x5 ;  /* 0x00000005ff0c7424 */ /* 0x000fe400078e00ff */
[----:B------:R-:W-:-:S07]  /*1f400*/  IMAD.MOV.U32 R2, RZ, RZ, R14 ;  /* 0x000000ffff027224 */ /* 0x000fce00078e000e */
[----:B------:R-:W-:Y:S05]  /*1f410*/  WARPSYNC.COLLECTIVE R15, `(.L_x_8243) ;  /* 0x000000000f087348 */ /* 0x000fea0003c00000 */
[----:B------:R0:W1:Y:S02]  /*1f420*/  SHFL.IDX P6, R14, R13, R12, R11 ;  /* 0x0000000c0d0e7389 */ /* 0x00006400000c000b */
[----:B01----:R-:W-:Y:S01]  /*1f430*/  ENDCOLLECTIVE ;  /* 0x000000000000791b */ /* 0x003fe20003800000 */
.L_x_8243:
        /* <DEDUP_REMOVED lines=11> */
.L_x_8244:
[----:B------:R-:W-:Y:S02]  /*1f4f0*/  IMAD.MOV.U32 R13, RZ, RZ, R20 ;  /* 0x000000ffff0d7224 */ /* 0x000fe400078e0014 */
[----:B------:R-:W-:Y:S01]  /*1f500*/  IMAD.MOV.U32 R12, RZ, RZ, 0x6 ;  /* 0x00000006ff0c7424 */ /* 0x000fe200078e00ff */
[----:B------:R-:W-:-:S13]  /*1f510*/  IADD3 R2, P0, R34, R14, RZ ;  /* 0x0000000e22027210 */ /* 0x000fda0007f1e0ff */
[----:B------:R-:W-:Y:S05]  /*1f520*/  WARPSYNC.COLLECTIVE R15, `(.L_x_8245) ;  /* 0x000000000f087348 */ /* 0x000fea0003c00000 */
[----:B------:R0:W1:Y:S02]  /*1f530*/  SHFL.IDX P6, R14, R13, R12, R11 ;  /* 0x0000000c0d0e7389 */ /* 0x00006400000c000b */
[----:B01----:R-:W-:Y:S01]  /*1f540*/  ENDCOLLECTIVE ;  /* 0x000000000000791b */ /* 0x003fe20003800000 */
.L_x_8245:
        /* <DEDUP_REMOVED lines=10> */
.L_x_8246:
[----:B------:R-:W-:Y:S02]  /*1f5f0*/  IMAD.MOV.U32 R13, RZ, RZ, R20 ;  /* 0x000000ffff0d7224 */ /* 0x000fe400078e0014 */
[----:B------:R-:W-:Y:S02]  /*1f600*/  IMAD.MOV.U32 R12, RZ, RZ, 0x7 ;  /* 0x00000007ff0c7424 */ /* 0x000fe400078e00ff */
[----:B------:R-:W-:-:S07]  /*1f610*/  IMAD.MOV.U32 R2, RZ, RZ, R14 ;  /* 0x000000ffff027224 */ /* 0x000fce00078e000e */
[----:B------:R-:W-:Y:S05]  /*1f620*/  WARPSYNC.COLLECTIVE R15, `(.L_x_8247) ;  /* 0x000000000f087348 */ /* 0x000fea0003c00000 */
[----:B------:R0:W1:Y:S02]  /*1f630*/  SHFL.IDX P6, R14, R13, R12, R11 ;  /* 0x0000000c0d0e7389 */ /* 0x00006400000c000b */
[----:B01----:R-:W-:Y:S01]  /*1f640*/  ENDCOLLECTIVE ;  /* 0x000000000000791b */ /* 0x003fe20003800000 */
.L_x_8247:
        /* <DEDUP_REMOVED lines=11> */
.L_x_8248:
[----:B------:R-:W-:Y:S02]  /*1f700*/  IMAD.MOV.U32 R13, RZ, RZ, R21 ;  /* 0x000000ffff0d7224 */ /* 0x000fe400078e0015 */
[----:B------:R-:W-:Y:S02]  /*1f710*/  IMAD.MOV.U32 R12, RZ, RZ, RZ ;  /* 0x000000ffff0c7224 */ /* 0x000fe400078e00ff */
[----:B------:R-:W-:-:S07]  /*1f720*/  IMAD.MOV.U32 R5, RZ, RZ, R14 ;  /* 0x000000ffff057224 */ /* 0x000fce00078e000e */
[----:B------:R-:W-:Y:S05]  /*1f730*/  WARPSYNC.COLLECTIVE R15, `(.L_x_8249) ;  /* 0x000000000f087348 */ /* 0x000fea0003c00000 */
[----:B------:R0:W1:Y:S02]  /*1f740*/  SHFL.IDX P6, R14, R13, R12, R11 ;  /* 0x0000000c0d0e7389 */ /* 0x00006400000c000b */
[----:B01----:R-:W-:Y:S01]  /*1f750*/  ENDCOLLECTIVE ;  /* 0x000000000000791b */ /* 0x003fe20003800000 */
.L_x_8249:
        /* <DEDUP_REMOVED lines=11> */
.L_x_8250:
[----:B------:R-:W-:Y:S02]  /*1f810*/  IMAD.MOV.U32 R13, RZ, RZ, R21 ;  /* 0x000000ffff0d7224 */ /* 0x000fe400078e0015 */
[----:B------:R-:W-:Y:S02]  /*1f820*/  IMAD.MOV.U32 R12, RZ, RZ, 0x1 ;  /* 0x00000001ff0c7424 */ /* 0x000fe400078e00ff */
[----:B------:R-:W-:-:S07]  /*1f830*/  IMAD.MOV.U32 R2, RZ, RZ, R14 ;  /* 0x000000ffff027224 */ /* 0x000fce00078e000e */
[----:B------:R-:W-:Y:S05]  /*1f840*/  WARPSYNC.COLLECTIVE R15, `(.L_x_8251) ;  /* 0x000000000f087348 */ /* 0x000fea0003c00000 */
[----:B------:R0:W1:Y:S02]  /*1f850*/  SHFL.IDX P6, R14, R13, R12, R11 ;  /* 0x0000000c0d0e7389 */ /* 0x00006400000c000b */
[----:B01----:R-:W-:Y:S01]  /*1f860*/  ENDCOLLECTIVE ;  /* 0x000000000000791b */ /* 0x003fe20003800000 */
.L_x_8251:
        /* <DEDUP_REMOVED lines=11> */
.L_x_8252:
[----:B------:R-:W-:Y:S01]  /*1f920*/  IMAD.MOV.U32 R2, RZ, RZ, R14 ;  /* 0x000000ffff027224 */ /* 0x000fe200078e000e */
[----:B------:R-:W-:Y:S06]  /*1f930*/  BRA `(.L_x_8253) ;  /* 0xffffffb0004c7947 */ /* 0x000fec000383ffff */
.L_x_8123:
[----:B---3--:R3:W4:Y:S02]  /*1f940*/  SYNCS.PHASECHK.TRANS64.TRYWAIT P0, [R0+URZ+0x22840], R29 ;  /* 0x0228401d000075a7 */ /* 0x008724000800017f */
[----:B----4-:R-:W-:Y:S05]  /*1f950*/  @!P0 NANOSLEEP.SYNCS 0x989680 ;  /* 0x009896800000895d */ /* 0x010fea0003900000 */
[----:B------:R-:W4:Y:S02]  /*1f960*/  @!P0 SYNCS.PHASECHK.TRANS64 P0, [R0+URZ+0x22840], R29 ;  /* 0x0228401d000085a7 */ /* 0x000f24000800007f */
[----:B----4-:R-:W-:Y:S05]  /*1f970*/  @!P0 BRA `(.L_x_8123) ;  /* 0xfffffffc00f08947 */ /* 0x010fea000383ffff */
[----:B------:R-:W-:Y:S05]  /*1f980*/  BRA `(.L_x_8254) ;  /* 0xffffffb0009c7947 */ /* 0x000fea000383ffff */
.L_x_8124:
        /* <DEDUP_REMOVED lines=8> */
.L_x_8256:
[----:B------:R-:W-:Y:S05]  /*1fa10*/  BSYNC B0 ;  /* 0x0000000000007941 */ /* 0x000fea0003800000 */
.L_x_8255:
        /* <DEDUP_REMOVED lines=8> */
.L_x_8257:
        /* <DEDUP_REMOVED lines=8> */
.L_x_8258:
        /* <DEDUP_REMOVED lines=9> */
.L_x_8259:
[----:B------:R-:W-:Y:S02]  /*1fbb0*/  IMAD.MOV.U32 R13, RZ, RZ, R10 ;  /* 0x000000ffff0d7224 */ /* 0x000fe400078e000a */
[----:B------:R-:W-:Y:S01]  /*1fbc0*/  IMAD.MOV.U32 R12, RZ, RZ, 0x2 ;  /* 0x00000002ff0c7424 */ /* 0x000fe200078e00ff */
[----:B------:R-:W-:-:S13]  /*1fbd0*/  IADD3 R2, P0, R34, R14, RZ ;  /* 0x0000000e22027210 */ /* 0x000fda0007f1e0ff */
[----:B------:R-:W-:Y:S05]  /*1fbe0*/  WARPSYNC.COLLECTIVE R15, `(.L_x_8260) ;  /* 0x000000000f087348 */ /* 0x000fea0003c00000 */
[----:B------:R0:W1:Y:S02]  /*1fbf0*/  SHFL.IDX P6, R14, R13, R12, R11 ;  /* 0x0000000c0d0e7389 */ /* 0x00006400000c000b */
[----:B01----:R-:W-:Y:S01]  /*1fc00*/  ENDCOLLECTIVE ;  /* 0x000000000000791b */ /* 0x003fe20003800000 */
.L_x_8260:
        /* <DEDUP_REMOVED lines=10> */
.L_x_8261:
[----:B------:R-:W-:Y:S02]  /*1fcb0*/  IMAD.MOV.U32 R13, RZ, RZ, R10 ;  /* 0x000000ffff0d7224 */ /* 0x000fe400078e000a */
[----:B------:R-:W-:Y:S02]  /*1fcc0*/  IMAD.MOV.U32 R12, RZ, RZ, 0x3 ;  /* 0x00000003ff0c7424 */ /* 0x000fe400078e00ff */
[----:B------:R-:W-:-:S07]  /*1fcd0*/  IMAD.MOV.U32 R2, RZ, RZ, R14 ;  /* 0x000000ffff027224 */ /* 0x000fce00078e000e */
[----:B------:R-:W-:Y:S05]  /*1fce0*/  WARPSYNC.COLLECTIVE R15, `(.L_x_8262) ;  /* 0x000000000f087348 */ /* 0x000fea0003c00000 */
[----:B------:R0:W1:Y:S02]  /*1fcf0*/  SHFL.IDX P6, R14, R13, R12, R11 ;  /* 0x0000000c0d0e7389 */ /* 0x00006400000c000b */
[----:B01----:R-:W-:Y:S01]  /*1fd00*/  ENDCOLLECTIVE ;  /* 0x000000000000791b */ /* 0x003fe20003800000 */
.L_x_8262:
        /* <DEDUP_REMOVED lines=11> */
.L_x_8263:
[----:B------:R-:W-:Y:S02]  /*1fdc0*/  IMAD.MOV.U32 R13, RZ, RZ, R10 ;  /* 0x000000ffff0d7224 */ /* 0x000fe400078e000a */
[----:B------:R-:W-:Y:S01]  /*1fdd0*/  IMAD.MOV.U32 R12, RZ, RZ, 0x4 ;  /* 0x00000004ff0c7424 */ /* 0x000fe200078e00ff */
[----:B------:R-:W-:-:S13]  /*1fde0*/  IADD3 R2, P0, R34, R14, RZ ;  /* 0x0000000e22027210 */ /* 0x000fda0007f1e0ff */
[----:B------:R-:W-:Y:S05]  /*1fdf0*/  WARPSYNC.COLLECTIVE R15, `(.L_x_8264) ;  /* 0x000000000f087348 */ /* 0x000fea0003c00000 */
[----:B------:R0:W1:Y:S02]  /*1fe00*/  SHFL.IDX P6, R14, R13, R12, R11 ;  /* 0x0000000c0d0e7389 */ /* 0x00006400000c000b */
[----:B01----:R-:W-:Y:S01]  /*1fe10*/  ENDCOLLECTIVE ;  /* 0x000000000000791b */ /* 0x003fe20003800000 */
.L_x_8264:
        /* <DEDUP_REMOVED lines=10> */
.L_x_8265:
[----:B------:R-:W-:Y:S02]  /*1fec0*/  IMAD.MOV.U32 R13, RZ, RZ, R10 ;  /* 0x000000ffff0d7224 */ /* 0x000fe400078e000a */
[----:B------:R-:W-:Y:S02]  /*1fed0*/  IMAD.MOV.U32 R12, RZ, RZ, 0x5 ;  /* 0x00000005ff0c7424 */ /* 0x000fe400078e00ff */
[----:B------:R-:W-:-:S07]  /*1fee0*/  IMAD.MOV.U32 R2, RZ, RZ, R14 ;  /* 0x000000ffff027224 */ /* 0x000fce00078e000e */
[----:B------:R-:W-:Y:S05]  /*1fef0*/  WARPSYNC.COLLECTIVE R15, `(.L_x_8266) ;  /* 0x000000000f087348 */ /* 0x000fea0003c00000 */
[----:B------:R0:W1:Y:S02]  /*1ff00*/  SHFL.IDX P6, R14, R13, R12, R11 ;  /* 0x0000000c0d0e7389 */ /* 0x00006400000c000b */
[----:B01----:R-:W-:Y:S01]  /*1ff10*/  ENDCOLLECTIVE ;  /* 0x000000000000791b */ /* 0x003fe20003800000 */
.L_x_8266:
        /* <DEDUP_REMOVED lines=11> */
.L_x_8267:
[----:B------:R-:W-:Y:S02]  /*1ffd0*/  IMAD.MOV.U32 R13, RZ, RZ, R10 ;  /* 0x000000ffff0d7224 */ /* 0x000fe400078e000a */
[----:B------:R-:W-:Y:S01]  /*1ffe0*/  IMAD.MOV.U32 R12, RZ, RZ, 0x6 ;  /* 0x00000006ff0c7424 */ /* 0x000fe200078e00ff */
[----:B------:R-:W-:-:S13]  /*1fff0*/  IADD3 R2, P0, R34, R14, RZ ;  /* 0x0000000e22027210 */ /* 0x000fda0007f1e0ff */
[----:B------:R-:W-:Y:S05]  /*20000*/  WARPSYNC.COLLECTIVE R15, `(.L_x_8268) ;  /* 0x000000000f087348 */ /* 0x000fea0003c00000 */
[----:B------:R0:W1:Y:S02]  /*20010*/  SHFL.IDX P6, R14, R13, R12, R11 ;  /* 0x0000000c0d0e7389 */ /* 0x00006400000c000b */
[----:B01----:R-:W-:Y:S01]  /*20020*/  ENDCOLLECTIVE ;  /* 0x000000000000791b */ /* 0x003fe20003800000 */
.L_x_8268:
        /* <DEDUP_REMOVED lines=10> */
.L_x_8269:
[----:B------:R-:W-:Y:S02]  /*200d0*/  IMAD.MOV.U32 R13, RZ, RZ, R10 ;  /* 0x000000ffff0d7224 */ /* 0x000fe400078e000a */
[----:B------:R-:W-:Y:S02]  /*200e0*/  IMAD.MOV.U32 R12, RZ, RZ, 0x7 ;  /* 0x00000007ff0c7424 */ /* 0x000fe400078e00ff */
[----:B------:R-:W-:-:S07]  /*200f0*/  IMAD.MOV.U32 R2, RZ, RZ, R14 ;  /* 0x000000ffff027224 */ /* 0x000fce00078e000e */
[----:B------:R-:W-:Y:S05]  /*20100*/  WARPSYNC.COLLECTIVE R15, `(.L_x_8270) ;  /* 0x000000000f087348 */ /* 0x000fea0003c00000 */
[----:B------:R0:W1:Y:S02]  /*20110*/  SHFL.IDX P6, R14, R13, R12, R11 ;  /* 0x0000000c0d0e7389 */ /* 0x00006400000c000b */
[----:B01----:R-:W-:Y:S01]  /*20120*/  ENDCOLLECTIVE ;  /* 0x000000000000791b */ /* 0x003fe20003800000 */
.L_x_8270:
        /* <DEDUP_REMOVED lines=11> */
.L_x_8271:
[----:B------:R-:W-:Y:S02]  /*201e0*/  IMAD.MOV.U32 R13, RZ, RZ, R9 ;  /* 0x000000ffff0d7224 */ /* 0x000fe400078e0009 */
[----:B------:R-:W-:Y:S02]  /*201f0*/  IMAD.MOV.U32 R12, RZ, RZ, RZ ;  /* 0x000000ffff0c7224 */ /* 0x000fe400078e00ff */
[----:B------:R-:W-:-:S07]  /*20200*/  IMAD.MOV.U32 R4, RZ, RZ, R14 ;  /* 0x000000ffff047224 */ /* 0x000fce00078e000e */
[----:B------:R-:W-:Y:S05]  /*20210*/  WARPSYNC.COLLECTIVE R15, `(.L_x_8272) ;  /* 0x000000000f087348 */ /* 0x000fea0003c00000 */
[----:B------:R0:W1:Y:S02]  /*20220*/  SHFL.IDX P6, R14, R13, R12, R11 ;  /* 0x0000000c0d0e7389 */ /* 0x00006400000c000b */
[----:B01----:R-:W-:Y:S01]  /*20230*/  ENDCOLLECTIVE ;  /* 0x000000000000791b */ /* 0x003fe20003800000 */
.L_x_8272:
        /* <DEDUP_REMOVED lines=11> */
.L_x_8273:
[----:B------:R-:W-:Y:S02]  /*202f0*/  IMAD.MOV.U32 R13, RZ, RZ, R9 ;  /* 0x000000ffff0d7224 */ /* 0x000fe400078e0009 */
[----:B------:R-:W-:Y:S02]  /*20300*/  IMAD.MOV.U32 R12, RZ, RZ, 0x1 ;  /* 0x00000001ff0c7424 */ /* 0x000fe400078e00ff */
[----:B------:R-:W-:-:S07]  /*20310*/  IMAD.MOV.U32 R2, RZ, RZ, R14 ;  /* 0x000000ffff027224 */ /* 0x000fce00078e000e */
[----:B------:R-:W-:Y:S05]  /*20320*/  WARPSYNC.COLLECTIVE R15, `(.L_x_8274) ;  /* 0x000000000f087348 */ /* 0x000fea0003c00000 */
[----:B------:R0:W1:Y:S02]  /*20330*/  SHFL.IDX P6, R14, R13, R12, R11 ;  /* 0x0000000c0d0e7389 */ /* 0x00006400000c000b */
[----:B01----:R-:W-:Y:S01]  /*20340*/  ENDCOLLECTIVE ;  /* 0x000000000000791b */ /* 0x003fe20003800000 */
.L_x_8274:
        /* <DEDUP_REMOVED lines=11> */
.L_x_8275:
[----:B------:R-:W-:Y:S01]  /*20400*/  IMAD.MOV.U32 R19, RZ, RZ, R14 ;  /* 0x000000ffff137224 */ /* 0x000fe200078e000e */
[----:B------:R-:W-:Y:S06]  /*20410*/  BRA `(.L_x_8276) ;  /* 0xffffffac00387947 */ /* 0x000fec000383ffff */
.L_x_8129:
[----:B0-----:R0:W1:Y:S02]  /*20420*/  SYNCS.PHASECHK.TRANS64.TRYWAIT P2, [R3+URZ+0x22870], R0 ;  /* 0x02287000030075a7 */ /* 0x001064000804017f */
[----:B-1----:R-:W-:Y:S05]  /*20430*/  @!P2 NANOSLEEP.SYNCS 0x989680 ;  /* 0x009896800000a95d */ /* 0x002fea0003900000 */
[----:B------:R-:W1:Y:S02]  /*20440*/  @!P2 SYNCS.PHASECHK.TRANS64 P2, [R3+URZ+0x22870], R0 ;  /* 0x022870000300a5a7 */ /* 0x000e64000804007f */
[----:B-1----:R-:W-:Y:S05]  /*20450*/  @!P2 BRA `(.L_x_8129) ;  /* 0xfffffffc00f0a947 */ /* 0x002fea000383ffff */
[----:B------:R-:W-:Y:S05]  /*20460*/  BRA `(.L_x_8277) ;  /* 0xffffffac009c7947 */ /* 0x000fea000383ffff */
.L_x_8131:
[----:B0-----:R0:W1:Y:S02]  /*20470*/  SYNCS.PHASECHK.TRANS64.TRYWAIT P2, [R3+URZ+0x22860], R0 ;  /* 0x02286000030075a7 */ /* 0x001064000804017f */
[----:B-1----:R-:W-:Y:S05]  /*20480*/  @!P2 NANOSLEEP.SYNCS 0x989680 ;  /* 0x009896800000a95d */ /* 0x002fea0003900000 */
[----:B------:R-:W1:Y:S02]  /*20490*/  @!P2 SYNCS.PHASECHK.TRANS64 P2, [R3+URZ+0x22860], R0 ;  /* 0x022860000300a5a7 */ /* 0x000e64000804007f */
[----:B-1----:R-:W-:Y:S05]  /*204a0*/  @!P2 BRA `(.L_x_8131) ;  /* 0xfffffffc00f0a947 */ /* 0x002fea000383ffff */
[----:B------:R-:W-:Y:S05]  /*204b0*/  BRA `(.L_x_8278) ;  /* 0xffffffac00ac7947 */ /* 0x000fea000383ffff */
.L_x_8139:
[----:B0-----:R0:W1:Y:S02]  /*204c0*/  SYNCS.PHASECHK.TRANS64.TRYWAIT P2, [R3+URZ+0x22870], R0 ;  /* 0x02287000030075a7 */ /* 0x001064000804017f */
[----:B-1----:R-:W-:Y:S05]  /*204d0*/  @!P2 NANOSLEEP.SYNCS 0x989680 ;  /* 0x009896800000a95d */ /* 0x002fea0003900000 */
[----:B------:R-:W1:Y:S02]  /*204e0*/  @!P2 SYNCS.PHASECHK.TRANS64 P2, [R3+URZ+0x22870], R0 ;  /* 0x022870000300a5a7 */ /* 0x000e64000804007f */
[----:B-1----:R-:W-:Y:S05]  /*204f0*/  @!P2 BRA `(.L_x_8139) ;  /* 0xfffffffc00f0a947 */ /* 0x002fea000383ffff */
[----:B------:R-:W-:Y:S05]  /*20500*/  BRA `(.L_x_8279) ;  /* 0xffffffb400a07947 */ /* 0x000fea000383ffff */
.L_x_8141:
[----:B0-----:R0:W1:Y:S02]  /*20510*/  SYNCS.PHASECHK.TRANS64.TRYWAIT P2, [R3+URZ+0x22860], R0 ;  /* 0x02286000030075a7 */ /* 0x001064000804017f */
[----:B-1----:R-:W-:Y:S05]  /*20520*/  @!P2 NANOSLEEP.SYNCS 0x989680 ;  /* 0x009896800000a95d */ /* 0x002fea0003900000 */
[----:B------:R-:W1:Y:S02]  /*20530*/  @!P2 SYNCS.PHASECHK.TRANS64 P2, [R3+URZ+0x22860], R0 ;  /* 0x022860000300a5a7 */ /* 0x000e64000804007f */
[----:B-1----:R-:W-:Y:S05]  /*20540*/  @!P2 BRA `(.L_x_8141) ;  /* 0xfffffffc00f0a947 */ /* 0x002fea000383ffff */
[----:B------:R-:W-:Y:S05]  /*20550*/  BRA `(.L_x_8280) ;  /* 0xffffffb400b07947 */ /* 0x000fea000383ffff */
.L_x_8148:
[----:B-1----:R1:W2:Y:S02]  /*20560*/  SYNCS.PHASECHK.TRANS64.TRYWAIT P0, [R4+URZ+0x22820], R0 ;  /* 0x02282000040075a7 */ /* 0x0022a4000800017f */
[----:B--2---:R-:W-:Y:S05]  /*20570*/  @!P0 NANOSLEEP.SYNCS 0x989680 ;  /* 0x009896800000895d */ /* 0x004fea0003900000 */
[----:B------:R-:W2:Y:S02]  /*20580*/  @!P0 SYNCS.PHASECHK.TRANS64 P0, [R4+URZ+0x22820], R0 ;  /* 0x02282000040085a7 */ /* 0x000ea4000800007f */
[----:B--2---:R-:W-:Y:S05]  /*20590*/  @!P0 BRA `(.L_x_8148) ;  /* 0xfffffffc00f08947 */ /* 0x004fea000383ffff */
[----:B------:R-:W-:Y:S05]  /*205a0*/  BRA `(.L_x_8281) ;  /* 0xffffffbc00dc7947 */ /* 0x000fea000383ffff */
.L_x_8149:
        /* <DEDUP_REMOVED lines=11> */
.L_x_8283:
[----:B------:R-:W-:Y:S05]  /*20660*/  BSYNC B0 ;  /* 0x0000000000007941 */ /* 0x000fea0003800000 */
.L_x_8282:
[----:B------:R-:W-:Y:S05]  /*20670*/  BRA `(.L_x_8284) ;  /* 0xffffffbc00c47947 */ /* 0x000fea000383ffff */
.L_x_8152:
[----:B------:R-:W-:Y:S01]  /*20680*/  BSSY B1, `(.L_x_8285) ;  /* 0x0000006000017945 */ /* 0x000fe20003800000 */
[----:B------:R-:W-:-:S07]  /*20690*/  IMAD.MOV.U32 R15, RZ, RZ, -0x1 ;  /* 0xffffffffff0f7424 */ /* 0x000fce00078e00ff */
[----:B01----:R-:W-:Y:S05]  /*206a0*/  WARPSYNC.COLLECTIVE R15, `(.L_x_8286) ;  /* 0x000000000f0c7348 */ /* 0x003fea0003c00000 */
[----:B------:R-:W-:Y:S02]  /*206b0*/  ELECT P6, UR62, PT ;  /* 0x00000000003e782f */ /* 0x000fe400038c0000 */
[----:B------:R-:W-:Y:S01]  /*206c0*/  MOV R14, UR62 ;  /* 0x0000003e000e7c02 */ /* 0x000fe20008000f00 */
[----:B01----:R-:W-:Y:S10]  /*206d0*/  ENDCOLLECTIVE ;  /* 0x000000000000791b */ /* 0x003ff40003800000 */
.L_x_8286:
[----:B------:R-:W-:Y:S05]  /*206e0*/  BSYNC B1 ;  /* 0x0000000000017941 */ /* 0x000fea0003800000 */
.L_x_8285:
[----:B------:R-:W-:Y:S05]  /*206f0*/  BRA `(.L_x_8287) ;  /* 0xffffffbc00bc7947 */ /* 0x000fea000383ffff */
.L_x_8154:
[----:B-1----:R1:W2:Y:S02]  /*20700*/  SYNCS.PHASECHK.TRANS64.TRYWAIT P1, [R5+URZ+0x22840], R0 ;  /* 0x02284000050075a7 */ /* 0x0022a4000802017f */
[----:B--2---:R-:W-:Y:S05]  /*20710*/  @!P1 NANOSLEEP.SYNCS 0x989680 ;  /* 0x009896800000995d */ /* 0x004fea0003900000 */
[----:B------:R-:W2:Y:S02]  /*20720*/  @!P1 SYNCS.PHASECHK.TRANS64 P1, [R5+URZ+0x22840], R0 ;  /* 0x02284000050095a7 */ /* 0x000ea4000802007f */
[----:B--2---:R-:W-:Y:S05]  /*20730*/  @!P1 BRA `(.L_x_8154) ;  /* 0xfffffffc00f09947 */ /* 0x004fea000383ffff */
[----:B------:R-:W-:Y:S05]  /*20740*/  BRA `(.L_x_8288) ;  /* 0xffffffbc00dc7947 */ /* 0x000fea000383ffff */
.L_x_8156:
[----:B--2---:R2:W3:Y:S02]  /*20750*/  SYNCS.PHASECHK.TRANS64.TRYWAIT P1, [R31+URZ+0x22840], R2 ;  /* 0x022840021f0075a7 */ /* 0x0044e4000802017f */
[----:B---3--:R-:W-:Y:S05]  /*20760*/  @!P1 NANOSLEEP.SYNCS 0x989680 ;  /* 0x009896800000995d */ /* 0x008fea0003900000 */
[----:B------:R-:W3:Y:S02]  /*20770*/  @!P1 SYNCS.PHASECHK.TRANS64 P1, [R31+URZ+0x22840], R2 ;  /* 0x022840021f0095a7 */ /* 0x000ee4000802007f */
[----:B---3--:R-:W-:Y:S05]  /*20780*/  @!P1 BRA `(.L_x_8156) ;  /* 0xfffffffc00f09947 */ /* 0x008fea000383ffff */
[----:B------:R-:W-:Y:S05]  /*20790*/  BRA `(.L_x_8289) ;  /* 0xffffffbc00e87947 */ /* 0x000fea000383ffff */
.L_x_8158:
[----:B---3--:R3:W4:Y:S02]  /*207a0*/  SYNCS.PHASECHK.TRANS64.TRYWAIT P1, [R5+URZ+0x22860], R0 ;  /* 0x02286000050075a7 */ /* 0x008724000802017f */
[----:B----4-:R-:W-:Y:S05]  /*207b0*/  @!P1 NANOSLEEP.SYNCS 0x989680 ;  /* 0x009896800000995d */ /* 0x010fea0003900000 */
[----:B------:R-:W4:Y:S02]  /*207c0*/  @!P1 SYNCS.PHASECHK.TRANS64 P1, [R5+URZ+0x22860], R0 ;  /* 0x02286000050095a7 */ /* 0x000f24000802007f */
[----:B----4-:R-:W-:Y:S05]  /*207d0*/  @!P1 BRA `(.L_x_8158) ;  /* 0xfffffffc00f09947 */ /* 0x010fea000383ffff */
[----:B------:R-:W-:Y:S05]  /*207e0*/  BRA `(.L_x_8290) ;  /* 0xffffffbc00e47947 */ /* 0x000fea000383ffff */
.L_x_8160:
[----:B----4-:R4:W0:Y:S02]  /*207f0*/  SYNCS.PHASECHK.TRANS64.TRYWAIT P1, [R31+URZ+0x22860], R2 ;  /* 0x022860021f0075a7 */ /* 0x010824000802017f */
[----:B0-----:R-:W-:Y:S05]  /*20800*/  @!P1 NANOSLEEP.SYNCS 0x989680 ;  /* 0x009896800000995d */ /* 0x001fea0003900000 */
[----:B------:R-:W0:Y:S02]  /*20810*/  @!P1 SYNCS.PHASECHK.TRANS64 P1, [R31+URZ+0x22860], R2 ;  /* 0x022860021f0095a7 */ /* 0x000e24000802007f */
[----:B0-----:R-:W-:Y:S05]  /*20820*/  @!P1 BRA `(.L_x_8160) ;  /* 0xfffffffc00f09947 */ /* 0x001fea000383ffff */
[----:B------:R-:W-:Y:S05]  /*20830*/  BRA `(.L_x_8291) ;  /* 0xffffffbc00e07947 */ /* 0x000fea000383ffff */
.L_x_8162:
[----:B------:R0:W0:Y:S02]  /*20840*/  SYNCS.PHASECHK.TRANS64.TRYWAIT P1, [R5+URZ+0x22880], R0 ;  /* 0x02288000050075a7 */ /* 0x000024000802017f */
[----:B0-----:R-:W-:Y:S05]  /*20850*/  @!P1 NANOSLEEP.SYNCS 0x989680 ;  /* 0x009896800000995d */ /* 0x001fea0003900000 */
[----:B------:R-:W0:Y:S02]  /*20860*/  @!P1 SYNCS.PHASECHK.TRANS64 P1, [R5+URZ+0x22880], R0 ;  /* 0x02288000050095a7 */ /* 0x000e24000802007f */
[----:B0-----:R-:W-:Y:S05]  /*20870*/  @!P1 BRA `(.L_x_8162) ;  /* 0xfffffffc00f09947 */ /* 0x001fea000383ffff */
[----:B------:R-:W-:Y:S05]  /*20880*/  BRA `(.L_x_8292) ;  /* 0xffffffbc00dc7947 */ /* 0x000fea000383ffff */
.L_x_8293:
        /* <DEDUP_REMOVED lines=15> */
.L_x_15846:


//--------------------- .text._ZN7cutlass13device_kernelIN5flash11enable_sm90INS1_16FlashAttnFwdSm90INS1_25CollectiveMainloopFwdSm90ILi2EN4cute5tupleIJNS5_1CILi1EEES8_S8_EEENS6_IJNS7_ILi128EEENS7_ILi160EEESA_EEELi128ENS_12float_e4m3_tEfNS_4arch4Sm90ELb0ELb1ELb1ELb1ELb1ELb0ELb0ELb1ELb1ELb1ELb0ELb0EEENS1_21CollectiveEpilogueFwdINS6_IJSA_SA_SB_EEES9_NS_10bfloat16_tESF_Li256ELb1ELb1ELb0ELb1EEENS1_36VarlenDynamicPersistentTileSchedulerILi128ELi160ELi256ELi128ELb0ELb1ELb1ELb1ELb0ELb1EEEEEEEEEvNT_6ParamsE --------------------------
	.section	.text._ZN7cutlass13device_kernelIN5flash11enable_sm90INS1_16FlashAttnFwdSm90INS1_25CollectiveMainloopFwdSm90ILi2EN4cute5tupleIJNS5_1CILi1EEES8_S8_EEENS6_IJNS7_ILi128EEENS7_ILi160EEESA_EEELi128ENS_12float_e4m3_tEfNS_4arch4Sm90ELb0ELb1ELb1ELb1ELb1ELb0ELb0ELb1ELb1ELb1ELb0ELb0EEENS1_21CollectiveEpilogueFwdINS6_IJSA_SA_SB_EEES9_NS_10bfloat16_tESF_Li256ELb1ELb1ELb0ELb1EEENS1_36VarlenDynamicPersistentTileSchedulerILi128ELi160ELi256ELi128ELb0ELb1ELb1ELb1ELb0ELb1EEEEEEEEEvNT_6ParamsE,"ax",@progbits
	.align	128
.text._ZN7cutlass13device_kernelIN5flash11enable_sm90INS1_16FlashAttnFwdSm90INS1_25CollectiveMainloopFwdSm90ILi2EN4cute5tupleIJNS5_1CILi1EEES8_S8_EEENS6_IJNS7_ILi128EEENS7_ILi160EEESA_EEELi128ENS_12float_e4m3_tEfNS_4arch4Sm90ELb0ELb1ELb1ELb1ELb1ELb0ELb0ELb1ELb1ELb1ELb0ELb0EEENS1_21CollectiveEpilogueFwdINS6_IJSA_SA_SB_EEES9_NS_10bfloat16_tESF_Li256ELb1ELb1ELb0ELb1EEENS1_36VarlenDynamicPersistentTileSchedulerILi128ELi160ELi256ELi128ELb0ELb1ELb1ELb1ELb0ELb1EEEEEEEEEvNT_6ParamsE:
        .type           _ZN7cutlass13device_kernelIN5flash11enable_sm90INS1_16FlashAttnFwdSm90INS1_25CollectiveMainloopFwdSm90ILi2EN4cute5tupleIJNS5_1CILi1EEES8_S8_EEENS6_IJNS7_ILi128EEENS7_ILi160EEESA_EEELi128ENS_12float_e4m3_tEfNS_4arch4Sm90ELb0ELb1ELb1ELb1ELb1ELb0ELb0ELb1ELb1ELb1ELb0ELb0EEENS1_21CollectiveEpilogueFwdINS6_IJSA_SA_SB_EEES9_NS_10bfloat16_tESF_Li256ELb1ELb1ELb0ELb1EEENS1_36VarlenDynamicPersistentTileSchedulerILi128ELi160ELi256ELi128ELb0ELb1ELb1ELb1ELb0ELb1EEEEEEEEEvNT_6ParamsE,@function
        .size           _ZN7cutlass13device_kernelIN5flash11enable_sm90INS1_16FlashAttnFwdSm90INS1_25CollectiveMainloopFwdSm90ILi2EN4cute5tupleIJNS5_1CILi1EEES8_S8_EEENS6_IJNS7_ILi128EEENS7_ILi160EEESA_EEELi128ENS_12float_e4m3_tEfNS_4arch4Sm90ELb0ELb1ELb1ELb1ELb1ELb0ELb0ELb1ELb1ELb1ELb0ELb0EEENS1_21CollectiveEpilogueFwdINS6_IJSA_SA_SB_EEES9_NS_10bfloat16_tESF_Li256ELb1ELb1ELb0ELb1EEENS1_36VarlenDynamicPersistentTileSchedulerILi128ELi160ELi256ELi128ELb0ELb1ELb1ELb1ELb0ELb1EEEEEEEEEvNT_6ParamsE,(.L_x_15847 - _ZN7cutlass13device_kernelIN5flash11enable_sm90INS1_16FlashAttnFwdSm90INS1_25CollectiveMainloopFwdSm90ILi2EN4cute5tupleIJNS5_1CILi1EEES8_S8_EEENS6_IJNS7_ILi128EEENS7_ILi160EEESA_EEELi128ENS_12float_e4m3_tEfNS_4arch4Sm90ELb0ELb1ELb1ELb1ELb1ELb0ELb0ELb1ELb1ELb1ELb0ELb0EEENS1_21CollectiveEpilogueFwdINS6_IJSA_SA_SB_EEES9_NS_10bfloat16_tESF_Li256ELb1ELb1ELb0ELb1EEENS1_36VarlenDynamicPersistentTileSchedulerILi128ELi160ELi256ELi128ELb0ELb1ELb1ELb1ELb0ELb1EEEEEEEEEvNT_6ParamsE)
        .other          _ZN7cutlass13device_kernelIN5flash11enable_sm90INS1_16FlashAttnFwdSm90INS1_25CollectiveMainloopFwdSm90ILi2EN4cute5tupleIJNS5_1CILi1EEES8_S8_EEENS6_IJNS7_ILi128EEENS7_ILi160EEESA_EEELi128ENS_12float_e4m3_tEfNS_4arch4Sm90ELb0ELb1ELb1ELb1ELb1ELb0ELb0ELb1ELb1ELb1ELb0ELb0EEENS1_21CollectiveEpilogueFwdINS6_IJSA_SA_SB_EEES9_NS_10bfloat16_tESF_Li256ELb1ELb1ELb0ELb1EEENS1_36VarlenDynamicPersistentTileSchedulerILi128ELi160ELi256ELi128ELb0ELb1ELb1ELb1ELb0ELb1EEEEEEEEEvNT_6ParamsE,@"STO_CUDA_ENTRY STV_DEFAULT"
_ZN7cutlass13device_kernelIN5flash11enable_sm90INS1_16FlashAttnFwdSm90INS1_25CollectiveMainloopFwdSm90ILi2EN4cute5tupleIJNS5_1CILi1EEES8_S8_EEENS6_IJNS7_ILi128EEENS7_ILi160EEESA_EEELi128ENS_12float_e4m3_tEfNS_4arch4Sm90ELb0ELb1ELb1ELb1ELb1ELb0ELb0ELb1ELb1ELb1ELb0ELb0EEENS1_21CollectiveEpilogueFwdINS6_IJSA_SA_SB_EEES9_NS_10bfloat16_tESF_Li256ELb1ELb1ELb0ELb1EEENS1_36VarlenDynamicPersistentTileSchedulerILi128ELi160ELi256ELi128ELb0ELb1ELb1ELb1ELb0ELb1EEEEEEEEEvNT_6ParamsE:
        /* <DEDUP_REMOVED lines=45> */
.L_x_8294:
        /* <DEDUP_REMOVED lines=22> */
.L_x_8295:
        /* <DEDUP_REMOVED lines=18> */
.L_x_8296:
        /* <DEDUP_REMOVED lines=22> */
.L_x_8297:
        /* <DEDUP_REMOVED lines=24> */
.L_x_8298:
        /* <DEDUP_REMOVED lines=8> */
.L_x_8300:
        /* <DEDUP_REMOVED lines=30> */
[----:B------:R-:W-:Y:S01]  /*0a90*/  LEA.HI R2, R0, R199, RZ, 0x4 ;  /* 0x000000c700027211 */ /* 0x000fe200078f20ff */
[----:B------:R-:W-:Y:S01]  /*0aa0*/  IMAD.SHL.U32 R6, R4, 0x20, RZ ;  /* 0x0000002004067824 */ /* 0x000fe200078e00ff */
[----:B------:R-:W-:Y:S01]  /*0ab0*/  SHF.R.S32.HI R194, RZ, 0x7, R3 ;  /* 0x00000007ffc27819 */ /* 0x000fe20000011403 */
[----:B------:R-:W-:Y:S01]  /*0ac0*/  IMAD.IADD R192, R199, 0x1, -R192 ;  /* 0x00000001c7c07824 */ /* 0x000fe200078e0ac0 */
[----:B------:R-:W-:Y:S02]  /*0ad0*/  SHF.R.S32.HI R5, RZ, 0x4, R2 ;  /* 0x00000004ff057819 */ /* 0x000fe40000011402 */
[----:B------:R-:W-:Y:S02]  /*0ae0*/  LOP3.LUT R7, R6, 0xfffffc00, RZ, 0xc0, !PT ;  /* 0xfffffc0006077812 */ /* 0x000fe400078ec0ff */
[----:B------:R-:W-:-:S02]  /*0af0*/  SHF.R.S32.HI R9, RZ, 0x1f, R192 ;  /* 0x0000001fff097819 */ /* 0x000fc400000114c0 */
[----:B------:R-:W-:Y:S02]  /*0b00*/  LEA.HI R6, R0, R199, RZ, 0x2 ;  /* 0x000000c700067211 */ /* 0x000fe400078f10ff */
[----:B------:R-:W-:Y:S02]  /*0b10*/  LEA.HI R8, R9, R192, RZ, 0x2 ;  /* 0x000000c009087211 */ /* 0x000fe400078f10ff */
[----:B------:R-:W-:Y:S02]  /*0b20*/  LOP3.LUT R4, R2, 0x3fffff0, RZ, 0xc0, !PT ;  /* 0x03fffff002047812 */ /* 0x000fe400078ec0ff */
[--C-:B------:R-:W-:Y:S02]  /*0b30*/  SHF.R.S32.HI R10, RZ, 0x2, R8.reuse ;  /* 0x00000002ff0a7819 */ /* 0x100fe40000011408 */
[----:B------:R-:W-:Y:S01]  /*0b40*/  SHF.R.S32.HI R11, RZ, 0x1f, R8 ;  /* 0x0000001fff0b7819 */ /* 0x000fe20000011408 */
[----:B------:R-:W-:Y:S01]  /*0b50*/  IMAD.IADD R4, R199, 0x1, -R4 ;  /* 0x00000001c7047824 */ /* 0x000fe200078e0a04 */
[----:B------:R-:W-:-:S02]  /*0b60*/  LOP3.LUT R6, R6, 0xfffffffc, RZ, 0xc0, !PT ;  /* 0xfffffffc06067812 */ /* 0x000fc400078ec0ff */
[----:B------:R-:W-:Y:S01]  /*0b70*/  LEA.HI R11, R11, R10, RZ, 0x3 ;  /* 0x0000000a0b0b7211 */ /* 0x000fe200078f18ff */
[----:B------:R-:W-:Y:S01]  /*0b80*/  IMAD R7, R4, 0x40, R7 ;  /* 0x0000004004077824 */ /* 0x000fe200078e0207 */
[----:B------:R-:W-:Y:S01]  /*0b90*/  LEA.HI R0, R0, R199, RZ, 0x3 ;  /* 0x000000c700007211 */ /* 0x000fe200078f18ff */
[----:B------:R-:W-:Y:S01]  /*0ba0*/  IMAD.IADD R6, R199, 0x1, -R6 ;  /* 0x00000001c7067824 */ /* 0x000fe200078e0a06 */
[----:B------:R-:W-:Y:S02]  /*0bb0*/  LEA.HI R2, R2, R5, RZ, 0x1 ;  /* 0x0000000502027211 */ /* 0x000fe400078f08ff */
[----:B------:R-:W-:Y:S02]  /*0bc0*/  LOP3.LUT R11, R11, 0xfffffff8, RZ, 0xc0, !PT ;  /* 0xfffffff80b0b7812 */ /* 0x000fe400078ec0ff */
[----:B------:R-:W-:Y:S02]  /*0bd0*/  LEA.HI R9, R9, R192, RZ, 0x5 ;  /* 0x000000c009097211 */ /* 0x000fe400078f28ff */
[----:B------:R-:W-:Y:S01]  /*0be0*/  LEA.HI R3, R3, R194, RZ, 0x1 ;  /* 0x000000c203037211 */ /* 0x000fe200078f08ff */
[----:B------:R-:W-:Y:S01]  /*0bf0*/  IMAD.IADD R10, R10, 0x1, -R11 ;  /* 0x000000010a0a7824 */ /* 0x000fe200078e0a0b */
[----:B------:R-:W-:-:S02]  /*0c00*/  LOP3.LUT R190, R0, 0xfffffff8, RZ, 0xc0, !PT ;  /* 0xfffffff800be7812 */ /* 0x000fc400078ec0ff */
[----:B------:R-:W-:Y:S02]  /*0c10*/  LOP3.LUT R2, R2, 0x1ffffffe, RZ, 0xc0, !PT ;  /* 0x1ffffffe02027812 */ /* 0x000fe400078ec0ff */
[----:B------:R-:W-:Y:S01]  /*0c20*/  SHF.R.S32.HI R9, RZ, 0x5, R9 ;  /* 0x00000005ff097819 */ /* 0x000fe20000011409 */
[----:B------:R-:W-:Y:S01]  /*0c30*/  IMAD.IADD R190, R199, 0x1, -R190 ;  /* 0x00000001c7be7824 */ /* 0x000fe200078e0abe */
        /* <DEDUP_REMOVED lines=13> */
[----:B------:R-:W-:Y:S01]  /*0d10*/  IMAD R196, R2, 0x8, R7 ;  /* 0x0000000802c47824 */ /* 0x000fe200078e0207 */
[----:B------:R-:W-:Y:S01]  /*0d20*/  SHF.R.S32.HI R197, RZ, 0x1f, R189 ;  /* 0x0000001fffc57819 */ /* 0x000fe200000114bd */
[----:B------:R-:W-:Y:S02]  /*0d30*/  IMAD.IADD R22, R192, 0x1, -R3 ;  /* 0x00000001c0167824 */ /* 0x000fe400078e0a03 */
[----:B------:R-:W-:-:S07]  /*0d40*/  IMAD R23, R6, 0x8, R195 ;  /* 0x0000000806177824 */ /* 0x000fce00078e02c3 */
.L_x_8408:
[----:B------:R-:W-:Y:S01]  /*0d50*/  ULDC.64 UR6, c[0x0][0xa28] ;  /* 0x00028a0000067ab9 */ /* 0x000fe20000000a00 */
[----:B01----:R-:W-:Y:S01]  /*0d60*/  IMAD.MOV.U32 R7, RZ, RZ, RZ ;  /* 0x000000ffff077224 */ /* 0x003fe200078e00ff */
[----:B------:R-:W-:Y:S01]  /*0d70*/  UISETP.NE.U32.AND UP0, UPT, UR6, URZ, UPT ;  /* 0x0000003f0600728c */ /* 0x000fe2000bf05070 */
[----:B------:R-:W-:-:S03]  /*0d80*/  ULDC UR4, c[0x0][0x424] ;  /* 0x0001090000047ab9 */ /* 0x000fc60000000800 */
        /* <DEDUP_REMOVED lines=9> */
[----:B--2---:R-:W-:Y:S02]  /*0e20*/  IMAD.U32 R2, RZ, RZ, UR6 ;  /* 0x00000006ff027e24 */ /* 0x004fe4000f8e00ff */
[----:B------:R-:W-:Y:S01]  /*0e30*/  IMAD.U32 R3, RZ, RZ, UR7 ;  /* 0x00000007ff037e24 */ /* 0x000fe2000f8e00ff */
[----:B------:R-:W-:-:S04]  /*0e40*/  @UP1 UIMAD.WIDE UR6, UR48, 0x4, UR8 ;  /* 0x00000004300618a5 */ /* 0x000fc8000f8e0208 */
[----:B------:R0:W5:Y:S02]  /*0e50*/  @P0 LDG.E R7, desc[UR50][R2.64] ;  /* 0x0000003202070981 */ /* 0x000164000c1e1900 */
[----:B------:R-:W-:Y:S02]  /*0e60*/  IMAD.U32 R4, RZ, RZ, UR6 ;  /* 0x00000006ff047e24 */ /* 0x000fe4000f8e00ff */
[----:B------:R-:W-:Y:S01]  /*0e70*/  IMAD.U32 R5, RZ, RZ, UR7 ;  /* 0x00000007ff057e24 */ /* 0x000fe2000f8e00ff */
[----:B------:R-:W-:-:S04]  /*0e80*/  ULDC.64 UR6, c[0x0][0x418] ;  /* 0x0001060000067ab9 */ /* 0x000fc80000000a00 */
[----:B------:R0:W5:Y:S01]  /*0e90*/  @P2 LDG.E R19, desc[UR50][R4.64] ;  /* 0x0000003204132981 */ /* 0x000162000c1e1900 */
[----:B------:R-:W-:-:S04]  /*0ea0*/  UISETP.NE.U32.AND UP0, UPT, UR6, URZ, UPT ;  /* 0x0000003f0600728c */ /* 0x000fc8000bf05070 */
[----:B------:R-:W-:-:S03]  /*0eb0*/  UISETP.NE.AND.EX UP0, UPT, UR7, URZ, UPT, UP0 ;  /* 0x0000003f0700728c */ /* 0x000fc6000bf05300 */
[----:B------:R-:W-:Y:S01]  /*0ec0*/  ULDC.64 UR6, c[0x0][0xa20] ;  /* 0x0002880000067ab9 */ /* 0x000fe20000000a00 */
[----:B------:R-:W-:Y:S01]  /*0ed0*/  USEL UR4, UR4, 0x1, UP0 ;  /* 0x0000000104047887 */ /* 0x000fe20008000000 */
[----:B------:R-:W-:Y:S01]  /*0ee0*/  ISETP.NE.U32.AND P1, PT, RZ, UR6, PT ;  /* 0x00000006ff007c0c */ /* 0x000fe2000bf25070 */
[----:B------:R-:W-:Y:S02]  /*0ef0*/  ULDC UR6, c[0x0][0x2f0] ;  /* 0x0000bc0000067ab9 */ /* 0x000fe40000000800 */
[----:B------:R-:W-:Y:S01]  /*0f00*/  UIMAD UR4, UR4, UR6, URZ ;  /* 0x00000006040472a4 */ /* 0x000fe2000f8e023f */
[----:B------:R-:W-:Y:S01]  /*0f10*/  ISETP.NE.AND.EX P1, PT, RZ, UR7, PT, P1 ;  /* 0x00000007ff007c0c */ /* 0x000fe2000bf25310 */
[----:B0--34-:R-:W-:-:S12]  /*0f20*/  @P2 BRA `(.L_x_8301) ;  /* 0x0000000000302947 */ /* 0x019fd80003800000 */
[----:B------:R-:W-:Y:S01]  /*0f30*/  ULDC.64 UR6, c[0x0][0xa00] ;  /* 0x0002800000067ab9 */ /* 0x000fe20000000a00 */
[----:B-----5:R-:W0:Y:S01]  /*0f40*/  LDC R19, c[0x0][0x288] ;  /* 0x0000a200ff137b82 */ /* 0x020e220000000800 */
[----:B------:R-:W-:-:S04]  /*0f50*/  ISETP.NE.U32.AND P0, PT, RZ, UR6, PT ;  /* 0x00000006ff007c0c */ /* 0x000fc8000bf05070 */
[----:B------:R-:W-:-:S13]  /*0f60*/  ISETP.NE.AND.EX P0, PT, RZ, UR7, PT, P0 ;  /* 0x00000007ff007c0c */ /* 0x000fda000bf05300 */
[----:B------:R-:W-:Y:S05]  /*0f70*/  @!P0 BRA `(.L_x_8301) ;  /* 0x00000000001c8947 */ /* 0x000fea0003800000 */
[----:B------:R-:W-:Y:S02]  /*0f80*/  ULDC.64 UR6, c[0x0][0xa00] ;  /* 0x0002800000067ab9 */ /* 0x000fe40000000a00 */
[----:B------:R-:W-:-:S06]  /*0f90*/  UIMAD.WIDE UR6, UR48, 0x4, UR6 ;  /* 0x00000004300678a5 */ /* 0x000fcc000f8e0206 */
[----:B------:R-:W-:Y:S02]  /*0fa0*/  IMAD.U32 R2, RZ, RZ, UR6 ;  /* 0x00000006ff027e24 */ /* 0x000fe4000f8e00ff */
[----:B------:R-:W-:-:S05]  /*0fb0*/  IMAD.U32 R3, RZ, RZ, UR7 ;  /* 0x00000007ff037e24 */ /* 0x000fca000f8e00ff */
[----:B0-----:R-:W2:Y:S04]  /*0fc0*/  LDG.E R19, desc[UR50][R2.64] ;  /* 0x0000003202137981 */ /* 0x001ea8000c1e1900 */
[----:B------:R-:W2:Y:S02]  /*0fd0*/  LDG.E R0, desc[UR50][R2.64+0x4] ;  /* 0x0000043202007981 */ /* 0x000ea4000c1e1900 */
[----:B--2---:R-:W-:-:S07]  /*0fe0*/  IMAD.IADD R19, R0, 0x1, -R19 ;  /* 0x0000000100137824 */ /* 0x004fce00078e0a13 */
.L_x_8301:
[----:B------:R-:W-:Y:S01]  /*0ff0*/  IMAD.U32 R18, RZ, RZ, UR4 ;  /* 0x00000004ff127e24 */ /* 0x000fe2000f8e00ff */
[----:B------:R-:W-:Y:S01]  /*1000*/  UMOV UR37, UR49 ;  /* 0x0000003100257c82 */ /* 0x000fe20008000000 */
[----:B------:R-:W-:Y:S01]  /*1010*/  UMOV UR38, UR48 ;  /* 0x0000003000267c82 */ /* 0x000fe20008000000 */
[----:B------:R-:W-:Y:S05]  /*1020*/  @!P1 BRA `(.L_x_8302) ;  /* 0x0000000000189947 */ /* 0x000fea0003800000 */
[----:B------:R-:W-:Y:S02]  /*1030*/  ULDC.64 UR6, c[0x0][0xa20] ;  /* 0x0002880000067ab9 */ /* 0x000fe40000000a00 */
[----:B------:R-:W-:-:S06]  /*1040*/  UIMAD.WIDE UR6, UR48, 0x4, UR6 ;  /* 0x00000004300678a5 */ /* 0x000fcc000f8e0206 */
[----:B------:R-:W-:Y:S02]  /*1050*/  IMAD.U32 R2, RZ, RZ, UR6 ;  /* 0x00000006ff027e24 */ /* 0x000fe4000f8e00ff */
[----:B------:R-:W-:-:S05]  /*1060*/  IMAD.U32 R3, RZ, RZ, UR7 ;  /* 0x00000007ff037e24 */ /* 0x000fca000f8e00ff */
[----:B------:R1:W5:Y:S01]  /*1070*/  LDG.E R18, desc[UR50][R2.64] ;  /* 0x0000003202127981 */ /* 0x000362000c1e1900 */
[----:B------:R-:W-:Y:S05]  /*1080*/  BRA `(.L_x_8303) ;  /* 0x00000000002c7947 */ /* 0x000fea0003800000 */
.L_x_8302:
        /* <DEDUP_REMOVED lines=9> */
[----:B------:R-:W2:Y:S02]  /*1120*/  LDG.E R5, desc[UR50][R2.64+0x4] ;  /* 0x0000043202057981 */ /* 0x000ea4000c1e1900 */
[----:B--2---:R-:W-:-:S07]  /*1130*/  IMAD.IADD R18, R5, 0x1, -R18 ;  /* 0x0000000105127824 */ /* 0x004fce00078e0a12 */
.L_x_8303:
[----:B------:R-:W2:Y:S01]  /*1140*/  LDC R193, c[0x0][0x448] ;  /* 0x00011200ffc17b82 */ /* 0x000ea20000000800 */
[----:B------:R-:W-:Y:S01]  /*1150*/  USHF.L.U32 UR39, UR5, 0x7, URZ ;  /* 0x0000000705277899 */ /* 0x000fe2000800063f */
[----:B-----5:R-:W-:Y:S01]  /*1160*/  IMAD.IADD R18, R18, 0x1, -R7 ;  /* 0x0000000112127824 */ /* 0x020fe200078e0a07 */
[----:B------:R-:W-:Y:S02]  /*1170*/  LOP3.LUT R17, R17, 0xffffffef, RZ, 0xc0, !PT ;  /* 0xffffffef11117812 */ /* 0x000fe400078ec0ff */
[----:B------:R-:W-:Y:S02]  /*1180*/  UIADD3 UR4, UR39, 0x7f, URZ ;  /* 0x0000007f27047890 */ /* 0x000fe4000fffe03f */
[----:B01----:R-:W-:Y:S01]  /*1190*/  IADD3 R3, R18, 0x1, -R19 ;  /* 0x0000000112037810 */ /* 0x003fe20007ffe813 */
[----:B------:R-:W0:Y:S03]  /*11a0*/  LDC.64 R8, c[0x0][0x9e0] ;  /* 0x00027800ff087b82 */ /* 0x000e260000000a00 */
[----:B------:R-:W-:Y:S01]  /*11b0*/  IMAD.U32 R0, RZ, RZ, UR4 ;  /* 0x00000004ff007e24 */ /* 0x000fe2000f8e00ff */
[----:B--2---:R-:W-:-:S02]  /*11c0*/  ISETP.NE.AND P2, PT, R193, 0x1, PT ;  /* 0x00000001c100780c */ /* 0x004fc40003f45270 */
[----:B0-----:R-:W-:-:S11]  /*11d0*/  ISETP.GE.AND P1, PT, R9, 0x1, PT ;  /* 0x000000010900780c */ /* 0x001fd60003f26270 */
[----:B------:R-:W0:Y:S01]  /*11e0*/  @P2 LDC R2, c[0x0][0x44c] ;  /* 0x00011300ff022b82 */ /* 0x000e220000000800 */
[----:B------:R-:W-:-:S04]  /*11f0*/  @P2 LOP3.LUT R17, R17, 0x10, RZ, 0xfc, !PT ;  /* 0x0000001011112812 */ /* 0x000fc800078efcff */
[----:B------:R-:W-:-:S03]  /*1200*/  LOP3.LUT R17, R17, 0xfffffff7, RZ, 0xc0, !PT ;  /* 0xfffffff711117812 */ /* 0x000fc600078ec0ff */
[----:B------:R-:W1:Y:S01]  /*1210*/  @P2 LDC R5, c[0x0][0x450] ;  /* 0x00011400ff052b82 */ /* 0x000e620000000800 */
[----:B------:R-:W-:Y:S01]  /*1220*/  @P1 LOP3.LUT R17, R17, 0x8, RZ, 0xfc, !PT ;  /* 0x0000000811111812 */ /* 0x000fe200078efcff */
[----:B0-----:R-:W-:-:S05]  /*1230*/  @P2 IMAD.HI.U32 R2, R2, UR4, RZ ;  /* 0x0000000402022c27 */ /* 0x001fca000f8e00ff */
[----:B-1----:R-:W-:-:S05]  /*1240*/  @P2 SHF.R.U32.HI R0, RZ, R5, R2 ;  /* 0x00000005ff002219 */ /* 0x002fca0000011602 */
        /* <DEDUP_REMOVED lines=13> */
.L_x_8305:
[----:B------:R-:W-:-:S13]  /*1320*/  ISETP.NE.AND P0, PT, R9, 0x1, PT ;  /* 0x000000010900780c */ /* 0x000fda0003f05270 */
[----:B------:R-:W0:Y:S02]  /*1330*/  @P0 LDC.64 R4, c[0x0][0x9e8] ;  /* 0x00027a00ff040b82 */ /* 0x000e240000000a00 */
[----:B0-----:R-:W-:-:S05]  /*1340*/  @P0 IMAD.HI.U32 R4, R2, R4, RZ ;  /* 0x0000000402040227 */ /* 0x001fca00078e00ff */
[----:B------:R-:W-:-:S07]  /*1350*/  @P0 SHF.R.U32.HI R2, RZ, R5, R4 ;  /* 0x00000005ff020219 */ /* 0x000fce0000011604 */
.L_x_8306:
[----:B------:R-:W-:-:S05]  /*1360*/  IMAD R3, R2, R9, R9 ;  /* 0x0000000902037224 */ /* 0x000fca00078e0209 */
[----:B------:R-:W-:-:S07]  /*1370*/  VIMNMX R0, R0, R3, PT ;  /* 0x0000000300007248 */ /* 0x000fce0003fe0100 */
.L_x_8304:
[----:B------:R-:W0:Y:S01]  /*1380*/  @P2 LDC R4, c[0x0][0x44c] ;  /* 0x00011300ff042b82 */ /* 0x000e220000000800 */
[----:B------:R-:W-:Y:S01]  /*1390*/  IMAD.U32 R3, RZ, RZ, UR39 ;  /* 0x00000027ff037e24 */ /* 0x000fe2000f8e00ff */
[----:B------:R-:W-:Y:S01]  /*13a0*/  ULDC UR4, c[0x0][0x9dc] ;  /* 0x0002770000047ab9 */ /* 0x000fe20000000800 */
[----:B------:R-:W-:Y:S02]  /*13b0*/  VIADD R2, R0, 0x9f ;  /* 0x0000009f00027836 */ /* 0x000fe40000000000 */
[C---:B------:R-:W-:Y:S02]  /*13c0*/  VIADD R0, R18.reuse, 0x9f ;  /* 0x0000009f12007836 */ /* 0x040fe40000000000 */
[----:B------:R-:W-:Y:S01]  /*13d0*/  IMAD.IADD R104, R18, 0x1, -R19 ;  /* 0x0000000112687824 */ /* 0x000fe200078e0a13 */
[----:B------:R-:W1:Y:S01]  /*13e0*/  @P2 LDC R5, c[0x0][0x450] ;  /* 0x00011400ff052b82 */ /* 0x000e620000000800 */
[----:B------:R-:W-:-:S04]  /*13f0*/  IMAD.HI R2, R2, 0x66666667, RZ ;  /* 0x6666666702027827 */ /* 0x000fc800078e02ff */
[----:B------:R-:W-:-:S04]  /*1400*/  IMAD.HI R0, R0, 0x66666667, RZ ;  /* 0x6666666700007827 */ /* 0x000fc800078e02ff */
[----:B0-----:R-:W-:-:S05]  /*1410*/  @P2 IMAD.HI.U32 R4, R4, UR39, RZ ;  /* 0x0000002704042c27 */ /* 0x001fca000f8e00ff */
[----:B-1----:R-:W-:Y:S02]  /*1420*/  @P2 SHF.R.U32.HI R3, RZ, R5, R4 ;  /* 0x00000005ff032219 */ /* 0x002fe40000011604 */
[----:B------:R-:W-:-:S03]  /*1430*/  SHF.R.U32.HI R5, RZ, 0x1f, R2 ;  /* 0x0000001fff057819 */ /* 0x000fc60000011602 */
[----:B------:R-:W-:Y:S01]  /*1440*/  IMAD.IADD R4, R104, 0x1, R3 ;  /* 0x0000000168047824 */ /* 0x000fe200078e0203 */
[----:B------:R-:W-:Y:S02]  /*1450*/  SHF.R.U32.HI R3, RZ, 0x1f, R0 ;  /* 0x0000001fff037819 */ /* 0x000fe40000011600 */
[----:B------:R-:W-:Y:S01]  /*1460*/  LEA.HI.SX32 R2, R2, R5, 0x1a ;  /* 0x0000000502027211 */ /* 0x000fe200078fd2ff */
[----:B------:R-:W-:Y:S01]  /*1470*/  VIADD R6, R4, -UR4 ;  /* 0x8000000404067c36 */ /* 0x000fe20008000000 */
[----:B------:R-:W-:-:S04]  /*1480*/  LEA.HI.SX32 R3, R0, R3, 0x1a ;  /* 0x0000000300037211 */ /* 0x000fc800078fd2ff */
        /* <DEDUP_REMOVED lines=12> */
.L_x_8308:
[----:B------:R-:W-:-:S13]  /*1550*/  ISETP.NE.AND P0, PT, R9, 0x1, PT ;  /* 0x000000010900780c */ /* 0x000fda0003f05270 */
[----:B------:R-:W0:Y:S02]  /*1560*/  @P0 LDC.64 R2, c[0x0][0x9e8] ;  /* 0x00027a00ff020b82 */ /* 0x000e240000000a00 */
[----:B0-----:R-:W-:-:S05]  /*1570*/  @P0 IMAD.HI.U32 R0, R4, R2, RZ ;  /* 0x0000000204000227 */ /* 0x001fca00078e00ff */
[----:B------:R-:W-:-:S07]  /*1580*/  @P0 SHF.R.U32.HI R4, RZ, R3, R0 ;  /* 0x00000003ff040219 */ /* 0x000fce0000011600 */
.L_x_8309:
[----:B------:R-:W-:-:S05]  /*1590*/  IMAD R4, R4, R9, RZ ;  /* 0x0000000904047224 */ /* 0x000fca00078e02ff */
[----:B------:R-:W-:-:S13]  /*15a0*/  R2UR UR5, R4 ;  /* 0x00000000040572ca */ /* 0x000fda00000e0000 */
[----:B------:R-:W-:-:S04]  /*15b0*/  UISETP.LT.AND UP0, UPT, UR4, UR5, UPT ;  /* 0x000000050400728c */ /* 0x000fc8000bf01270 */
[----:B------:R-:W-:-:S12]  /*15c0*/  USEL UR4, UR4, UR5, !UP0 ;  /* 0x0000000504047287 */ /* 0x000fd8000c000000 */
.L_x_8307:
        /* <DEDUP_REMOVED lines=74> */
.L_x_8311:
        /* <DEDUP_REMOVED lines=56> */
.L_x_8514:
[----:B------:R-:W-:Y:S05]  /*1df0*/  @!P0 BRA `(.L_x_8313) ;  /* 0x0000000000048947 */ /* 0x000fea0003800000 */
[----:B------:R-:W-:Y:S01]  /*1e00*/  BPT.TRAP 0x1 ;  /* 0x000000040000795c */ /* 0x000fe20000300000 */
.L_x_8313:
[----:B------:R-:W-:Y:S02]  /*1e10*/  IMAD.U32 R106, RZ, RZ, UR44 ;  /* 0x0000002cff6a7e24 */ /* 0x000fe4000f8e00ff */
[----:B0-----:R-:W-:-:S03]  /*1e20*/  IMAD.U32 R3, RZ, RZ, UR45 ;  /* 0x0000002dff037e24 */ /* 0x001fc6000f8e00ff */
[----:B------:R-:W-:Y:S02]  /*1e30*/  LEA R106, R106, UR43, 0x3 ;  /* 0x0000002b6a6a7c11 */ /* 0x000fe4000f8e18ff */
[----:B------:R-:W-:-:S04]  /*1e40*/  SHF.L.U32 R3, R3, 0x1f, RZ ;  /* 0x0000001f03037819 */ /* 0x000fc800000006ff */
[----:B------:R0:W1:Y:S01]  /*1e50*/  SYNCS.PHASECHK.TRANS64.TRYWAIT P1, [R106+URZ+0x22830], R3 ;  /* 0x022830036a0075a7 */ /* 0x000062000802017f */
[----:B------:R-:W-:Y:S05]  /*1e60*/  @!P0 BRA `(.L_x_8314) ;  /* 0x0000000000048947 */ /* 0x000fea0003800000 */
[----:B------:R-:W-:Y:S01]  /*1e70*/  BPT.TRAP 0x1 ;  /* 0x000000040000795c */ /* 0x000fe20000300000 */
.L_x_8314:
[----:B-1----:R-:W-:Y:S05]  /*1e80*/  @P1 BRA `(.L_x_8315) ;  /* 0x0000000000081947 */ /* 0x002fea0003800000 */
[----:B------:R-:W1:Y:S02]  /*1e90*/  SYNCS.PHASECHK.TRANS64.TRYWAIT P1, [R106+URZ+0x22830], R3 ;  /* 0x022830036a0075a7 */ /* 0x000e64000802017f */
[----:B-1----:R-:W-:Y:S05]  /*1ea0*/  @!P1 BRA `(.L_x_8316) ;  /* 0x000001c400889947 */ /* 0x002fea0003800000 */
.L_x_8315:
        /* <DEDUP_REMOVED lines=135> */
.L_x_8317:
[----:B------:R-:W-:Y:S01]  /*2720*/  ISETP.NE.AND P2, PT, R193, 0x1, PT ;  /* 0x00000001c100780c */ /* 0x000fe20003f45270 */
[C---:B01----:R-:W-:Y:S01]  /*2730*/  FMUL.FTZ R3, R0.reuse, R91 ;  /* 0x0000005b00037220 */ /* 0x043fe20000410000 */
        /* <DEDUP_REMOVED lines=8> */
[----:B------:R-:W-:Y:S01]  /*27c0*/  R2UR UR6, R106 ;  /* 0x000000006a0672ca */ /* 0x000fe200000e0000 */
[----:B------:R-:W-:-:S02]  /*27d0*/  VIADD R106, R23, UR39 ;  /* 0x00000027176a7c36 */ /* 0x000fc40008000000 */
        /* <DEDUP_REMOVED lines=10> */
[----:B------:R-:W2:Y:S01]  /*2880*/  MUFU.TANH R119, R33 ;  /* 0x0000002100777308 */ /* 0x000ea20000002400 */
[C---:B------:R-:W-:Y:S01]  /*2890*/  FMUL.FTZ R89, R0.reuse, R92 ;  /* 0x0000005c00597220 */ /* 0x040fe20000410000 */
[C---:B------:R-:W-:Y:S01]  /*28a0*/  FMUL.FTZ R95, R0.reuse, R72 ;  /* 0x00000048005f7220 */ /* 0x040fe20000410000 */
[----:B------:R-:W-:Y:S01]  /*28b0*/  UIADD3 UR6, UR6, 0x22840, URZ ;  /* 0x0002284006067890 */ /* 0x000fe2000fffe03f */
[C---:B------:R-:W-:Y:S01]  /*28c0*/  FMUL.FTZ R92, R0.reuse, R97 ;  /* 0x00000061005c7220 */ /* 0x040fe20000410000 */
[C---:B------:R-:W-:Y:S01]  /*28d0*/  FMUL.FTZ R14, R0.reuse, R78 ;  /* 0x0000004e000e7220 */ /* 0x040fe20000410000 */
[C---:B------:R-:W-:Y:S01]  /*28e0*/  FMUL.FTZ R72, R0.reuse, R86 ;  /* 0x0000005600487220 */ /* 0x040fe20000410000 */
[C---:B------:R-:W-:Y:S01]  /*28f0*/  FMUL.FTZ R24, R0.reuse, R24 ;  /* 0x0000001800187220 */ /* 0x040fe20000410000 */
[----:B------:R3:W4:Y:S01]  /*2900*/  MUFU.TANH R116, R28 ;  /* 0x0000001c00747308 */ /* 0x0007220000002400 */
        /* <DEDUP_REMOVED lines=10> */
[----:B---3--:R-:W-:Y:S02]  /*29b0*/  IMAD.MOV.U32 R28, RZ, RZ, -0xa0 ;  /* 0xffffff60ff1c7424 */ /* 0x008fe400078e00ff */
        /* <DEDUP_REMOVED lines=55> */
[--C-:B------:R-:W-:Y:S01]  /*2d30*/  IMAD R28, R105, -0xa0, R18.reuse ;  /* 0xffffff60691c7824 */ /* 0x100fe200078e0212 */
[----:B------:R-:W1:Y:S01]  /*2d40*/  MUFU.TANH R5, R5 ;  /* 0x0000000500057308 */ /* 0x000e620000002400 */
[----:B------:R-:W-:Y:S01]  /*2d50*/  IMAD R30, R22, -0x2, R31 ;  /* 0xfffffffe161e7824 */ /* 0x000fe200078e021f */
[----:B------:R-:W-:Y:S01]  /*2d60*/  ULDC UR30, c[0x0][0x9dc] ;  /* 0x00027700001e7ab9 */ /* 0x000fe20000000800 */
[----:B------:R-:W-:Y:S01]  /*2d70*/  SYNCS.ARRIVE.TRANS64.RED.A1T0 RZ, [UR6], RZ ;  /* 0x000000ffffff79a7 */ /* 0x000fe20008100406 */
[----:B------:R-:W-:Y:S01]  /*2d80*/  ULOP3.LUT UR6, URZ, UR30, URZ, 0x33, !UPT ;  /* 0x0000001e3f067292 */ /* 0x000fe2000f8e333f */
[----:B------:R-:W-:Y:S01]  /*2d90*/  VIADD R125, R31, 0xffffffff ;  /* 0xffffffff1f7d7836 */ /* 0x000fe20000000000 */
[----:B------:R-:W-:Y:S01]  /*2da0*/  ULDC UR7, c[0x0][0x9e0] ;  /* 0x0002780000077ab9 */ /* 0x000fe20000000800 */
[----:B------:R-:W-:Y:S01]  /*2db0*/  VIADD R126, R30, 0xffffffff ;  /* 0xffffffff1e7e7836 */ /* 0x000fe20000000000 */
        /* <DEDUP_REMOVED lines=68> */
[----:B------:R-:W-:-:S03]  /*3200*/  IADD3 R28, -R19, R30, R18 ;  /* 0x0000001e131c7210 */ /* 0x000fc60007ffe112 */
[----:B------:R-:W-:Y:S02]  /*3210*/  IMAD R122, R22, -0x2, R29 ;  /* 0xfffffffe167a7824 */ /* 0x000fe400078e021d */
[C---:B------:R-:W-:Y:S01]  /*3220*/  VIADD R123, R28.reuse, UR7 ;  /* 0x000000071c7b7c36 */ /* 0x040fe20008000000 */
[----:B------:R-:W1:Y:S01]  /*3230*/  MUFU.TANH R100, R100 ;  /* 0x0000006400647308 */ /* 0x000e620000002400 */
        /* <DEDUP_REMOVED lines=11> */
[----:B------:R-:W-:Y:S01]  /*32f0*/  IADD3 R31, -R19, R18, R33 ;  /* 0x00000012131f7210 */ /* 0x000fe20007ffe121 */
        /* <DEDUP_REMOVED lines=12> */
.L_x_8320:
[----:B------:R-:W-:Y:S02]  /*33c0*/  ULDC UR6, c[0x0][0x9e4] ;  /* 0x0002790000067ab9 */ /* 0x000fe40000000800 */
[----:B------:R-:W-:-:S05]  /*33d0*/  IMAD.U32 R30, RZ, RZ, UR6 ;  /* 0x00000006ff1e7e24 */ /* 0x000fca000f8e00ff */
[----:B------:R-:W-:-:S13]  /*33e0*/  ISETP.NE.AND P1, PT, R30, 0x1, PT ;  /* 0x000000011e00780c */ /* 0x000fda0003f25270 */
[----:B------:R-:W1:Y:S02]  /*33f0*/  @P1 LDC.64 R28, c[0x0][0x9e8] ;  /* 0x00027a00ff1c1b82 */ /* 0x000e640000000a00 */
[----:B-1----:R-:W-:-:S05]  /*3400*/  @P1 IMAD.HI.U32 R28, R31, R28, RZ ;  /* 0x0000001c1f1c1227 */ /* 0x002fca00078e00ff */
[----:B------:R-:W-:-:S07]  /*3410*/  @P1 SHF.R.U32.HI R31, RZ, R29, R28 ;  /* 0x0000001dff1f1219 */ /* 0x000fce000001161c */
.L_x_8321:
[----:B------:R-:W-:Y:S05]  /*3420*/  BSYNC B0 ;  /* 0x0000000000007941 */ /* 0x000fea0003800000 */
.L_x_8319:
[----:B------:R-:W-:-:S05]  /*3430*/  IMAD R31, R31, R30, R126 ;  /* 0x0000001e1f1f7224 */ /* 0x000fca00078e027e */
[----:B------:R-:W-:Y:S02]  /*3440*/  VIADDMNMX R110, R31, R30, R110, PT ;  /* 0x0000001e1f6e7246 */ /* 0x000fe4000380016e */
[----:B------:R-:W-:-:S07]  /*3450*/  VIMNMX R111, R111, R31, !PT ;  /* 0x0000001f6f6f7248 */ /* 0x000fce0007fe0100 */
.L_x_8318:
        /* <DEDUP_REMOVED lines=55> */
[----:B------:R-:W-:Y:S01]  /*37d0*/  ISETP.GT.AND P3, PT, R111, 0x30, !P4 ;  /* 0x000000306f00780c */ /* 0x000fe20006764270 */
[----:B------:R-:W1:Y:S01]  /*37e0*/  SHFL.IDX PT, R75, R106, 0x1, 0x1c1f ;  /* 0x003c1f006a4b7f89 */ /* 0x000e6200000e0000 */
        /* <DEDUP_REMOVED lines=156> */
.L_x_8324:
[----:B------:R-:W-:Y:S02]  /*41b0*/  ULDC UR6, c[0x0][0x9e4] ;  /* 0x0002790000067ab9 */ /* 0x000fe40000000800 */
[----:B------:R-:W-:-:S05]  /*41c0*/  IMAD.U32 R74, RZ, RZ, UR6 ;  /* 0x00000006ff4a7e24 */ /* 0x000fca000f8e00ff */
[----:B------:R-:W-:-:S13]  /*41d0*/  ISETP.NE.AND P6, PT, R74, 0x1, PT ;  /* 0x000000014a00780c */ /* 0x000fda0003fc5270 */
[----:B------:R-:W0:Y:S02]  /*41e0*/  @P6 LDC.64 R48, c[0x0][0x9e8] ;  /* 0x00027a00ff306b82 */ /* 0x000e240000000a00 */
[----:B0-----:R-:W-:-:S05]  /*41f0*/  @P6 IMAD.HI.U32 R48, R75, R48, RZ ;  /* 0x000000304b306227 */ /* 0x001fca00078e00ff */
[----:B------:R-:W-:-:S07]  /*4200*/  @P6 SHF.R.U32.HI R75, RZ, R49, R48 ;  /* 0x00000031ff4b6219 */ /* 0x000fce0000011630 */
.L_x_8325:
[----:B------:R-:W-:Y:S05]  /*4210*/  BSYNC B0 ;  /* 0x0000000000007941 */ /* 0x000fea0003800000 */
.L_x_8323:
[----:B------:R-:W-:-:S05]  /*4220*/  IMAD R75, R75, R74, R126 ;  /* 0x0000004a4b4b7224 */ /* 0x000fca00078e027e */
[----:B------:R-:W-:Y:S02]  /*4230*/  VIADDMNMX R66, R75, R74, R66, PT ;  /* 0x0000004a4b427246 */ /* 0x000fe40003800142 */
[----:B------:R-:W-:-:S07]  /*4240*/  VIMNMX R68, R68, R75, !PT ;  /* 0x0000004b44447248 */ /* 0x000fce0007fe0100 */
.L_x_8322:
[----:B------:R-:W-:Y:S01]  /*4250*/  ISETP.GT.AND P1, PT, R68, 0x1, !P1 ;  /* 0x000000014400780c */ /* 0x000fe20004f24270 */
[----:B------:R-:W-:Y:S01]  /*4260*/  ULDC UR28, c[0x0][0x988] ;  /* 0x00026200001c7ab9 */ /* 0x000fe20000000800 */
[----:B------:R-:W-:Y:S02]  /*4270*/  ISETP.NE.AND P6, PT, R127, RZ, PT ;  /* 0x000000ff7f00720c */ /* 0x000fe40003fc5270 */
[----:B------:R-:W-:Y:S02]  /*4280*/  ISETP.LT.OR P1, PT, R66, 0x2, P1 ;  /* 0x000000024200780c */ /* 0x000fe40000f21670 */
[C---:B------:R-:W-:Y:S02]  /*4290*/  ISETP.GT.AND P2, PT, R68.reuse, 0x9, !P2 ;  /* 0x000000094400780c */ /* 0x040fe40005744270 */
        /* <DEDUP_REMOVED lines=14> */
[----:B------:R-:W-:Y:S02]  /*4380*/  FMNMX.FTZ R8, R83, R88, !PT ;  /* 0x0000005853087209 */ /* 0x000fe40007810000 */
[----:B------:R-:W-:Y:S02]  /*4390*/  ISETP.GT.AND P1, PT, R68, 0x11, !P1 ;  /* 0x000000114400780c */ /* 0x000fe40004f24270 */
[C---:B------:R-:W-:Y:S02]  /*43a0*/  ISETP.LT.OR P5, PT, R66.reuse, 0x1, P5 ;  /* 0x000000014200780c */ /* 0x040fe40002fa1670 */
        /* <DEDUP_REMOVED lines=97> */
[----:B------:R-:W-:Y:S01]  /*49c0*/  ISETP.NE.AND P1, PT, R99, RZ, PT ;  /* 0x000000ff6300720c */ /* 0x000fe20003f25270 */
[----:B------:R-:W0:Y:S01]  /*49d0*/  SHFL.BFLY PT, R9, R8, 0x2, 0x1f ;  /* 0x0c401f0008097f89 */ /* 0x000e2200000e0000 */
[----:B------:R-:W-:-:S02]  /*49e0*/  ISETP.GT.AND P4, PT, R68, 0x98, !P4 ;  /* 0x000000984400780c */ /* 0x000fc40006784270 */
[----:B------:R-:W-:Y:S02]  /*49f0*/  ISETP.GT.AND P1, PT, R68, 0x50, !P1 ;  /* 0x000000504400780c */ /* 0x000fe40004f24270 */
[C---:B------:R-:W-:Y:S02]  /*4a00*/  ISETP.LT.OR P3, PT, R66.reuse, 0x92, P3 ;  /* 0x000000924200780c */ /* 0x040fe40001f61670 */
[C---:B------:R-:W-:Y:S02]  /*4a10*/  ISETP.LT.OR P1, PT, R66.reuse, 0x51, P1 ;  /* 0x000000514200780c */ /* 0x040fe40000f21670 */
[----:B------:R-:W-:Y:S02]  /*4a20*/  ISETP.LT.OR P4, PT, R66, 0x99, P4 ;  /* 0x000000994200780c */ /* 0x000fe40002781670 */
[----:B------:R-:W-:Y:S02]  /*4a30*/  FSEL R60, R60, -INF , !P1 ;  /* 0xff8000003c3c7808 */ /* 0x000fe40004800000 */
[----:B------:R-:W-:-:S02]  /*4a40*/  ISETP.NE.AND P1, PT, R101, RZ, PT ;  /* 0x000000ff6500720c */ /* 0x000fc40003f25270 */
[----:B------:R-:W-:Y:S02]  /*4a50*/  FSEL R25, R25, -INF , !P3 ;  /* 0xff80000019197808 */ /* 0x000fe40005800000 */
        /* <DEDUP_REMOVED lines=57> */
[----:B------:R-:W-:Y:S01]  /*4df0*/  FSEL R76, R98, -INF , !P1 ;  /* 0xff800000624c7808 */ /* 0x000fe20004800000 */
[----:B------:R-:W-:Y:S01]  /*4e00*/  IMAD.U32 R98, RZ, RZ, UR28 ;  /* 0x0000001cff627e24 */ /* 0x000fe2000f8e00ff */
[----:B------:R-:W-:Y:S02]  /*4e10*/  ISETP.GT.AND P1, PT, R68, 0x89, !P6 ;  /* 0x000000894400780c */ /* 0x000fe40007724270 */
[----:B------:R-:W-:Y:S01]  /*4e20*/  ISETP.NE.AND P6, PT, R118, RZ, PT ;  /* 0x000000ff7600720c */ /* 0x000fe20003fc5270 */
[----:B------:R-:W-:-:S01]  /*4e30*/  FFMA.FTZ R98, R9, R98, -8 ;  /* 0xc100000009627423 */ /* 0x000fc20000010062 */
[----:B------:R-:W-:-:S04]  /*4e40*/  ISETP.LT.OR P1, PT, R66, 0x8a, P1 ;  /* 0x0000008a4200780c */ /* 0x000fc80000f21670 */
[----:B------:R-:W-:Y:S02]  /*4e50*/  FSEL R78, R100, -INF , !P1 ;  /* 0xff800000644e7808 */ /* 0x000fe40004800000 */
[----:B------:R-:W-:Y:S02]  /*4e60*/  FSETP.NEU.FTZ.AND P1, PT, R9, -INF , PT ;  /* 0xff8000000900780b */ /* 0x000fe40003f3d000 */
[----:B------:R-:W-:Y:S02]  /*4e70*/  FSEL R100, R2, -INF , !P5 ;  /* 0xff80000002647808 */ /* 0x000fe40006800000 */
[----:B------:R-:W-:Y:S02]  /*4e80*/  FSEL R98, R98, RZ, P1 ;  /* 0x000000ff62627208 */ /* 0x000fe40000800000 */
[C---:B------:R-:W-:Y:S02]  /*4e90*/  ISETP.GT.AND P1, PT, R68.reuse, 0x90, !P2 ;  /* 0x000000904400780c */ /* 0x040fe40005724270 */
[----:B------:R-:W-:Y:S01]  /*4ea0*/  ISETP.GT.AND P2, PT, R68, 0x99, !P6 ;  /* 0x000000994400780c */ /* 0x000fe20007744270 */
        /* <DEDUP_REMOVED lines=11> */
[----:B------:R-:W-:Y:S01]  /*4f60*/  ISETP.LT.OR P1, PT, R66, 0x91, P1 ;  /* 0x000000914200780c */ /* 0x000fe20000f21670 */
[--C-:B------:R-:W-:Y:S01]  /*4f70*/  FFMA.FTZ R94, R50, UR28, -R98.reuse ;  /* 0x0000001c325e7c23 */ /* 0x100fe20008010862 */
[----:B------:R-:W-:Y:S01]  /*4f80*/  FMNMX.FTZ R93, R49, R8, !PT ;  /* 0x00000008315d7209 */ /* 0x000fe20007810000 */
[--C-:B------:R-:W-:Y:S01]  /*4f90*/  FFMA.FTZ R50, R54, UR28, -R98.reuse ;  /* 0x0000001c36327c23 */ /* 0x100fe20008010862 */
[----:B------:R-:W-:Y:S01]  /*4fa0*/  FSEL R54, R24, -INF , !P1 ;  /* 0xff80000018367808 */ /* 0x000fe20004800000 */
[--C-:B------:R-:W-:Y:S01]  /*4fb0*/  FFMA.FTZ R68, R55, UR28, -R98.reuse ;  /* 0x0000001c37447c23 */ /* 0x100fe20008010862 */
[----:B------:R-:W-:Y:S01]  /*4fc0*/  FMNMX.FTZ R93, R48, R93, !PT ;  /* 0x0000005d305d7209 */ /* 0x000fe20007810000 */
[----:B------:R-:W-:Y:S01]  /*4fd0*/  MUFU.EX2 R2, R2 ;  /* 0x0000000200027308 */ /* 0x000fe20000000800 */
        /* <DEDUP_REMOVED lines=23> */
[----:B------:R-:W0:Y:S01]  /*5150*/  MUFU.EX2 R85, R85 ;  /* 0x0000005500557308 */ /* 0x000e220000000800 */
        /* <DEDUP_REMOVED lines=12> */
[----:B------:R-:W-:Y:S01]  /*5220*/  ISETP.NE.AND P6, PT, R193, 0x1, PT ;  /* 0x00000001c100780c */ /* 0x000fe20003fc5270 */
[--C-:B------:R-:W-:Y:S01]  /*5230*/  FFMA.FTZ R31, R31, UR28, -R98.reuse ;  /* 0x0000001c1f1f7c23 */ /* 0x100fe20008010862 */
[----:B------:R-:W-:Y:S01]  /*5240*/  FMNMX.FTZ R93, R73, R8, !PT ;  /* 0x00000008495d7209 */ /* 0x000fe20007810000 */
[----:B------:R-:W-:Y:S01]  /*5250*/  MUFU.EX2 R86, R86 ;  /* 0x0000005600567308 */ /* 0x000fe20000000800 */
[----:B0-----:R-:W-:Y:S01]  /*5260*/  F2FP.SATFINITE.E4M3.F32.PACK_AB_MERGE_C R184, R85, R84, RZ ;  /* 0x0000005455b8723e */ /* 0x001fe200048070ff */
[--C-:B------:R-:W-:Y:S01]  /*5270*/  FFMA.FTZ R34, R34, UR28, -R98.reuse ;  /* 0x0000001c22227c23 */ /* 0x100fe20008010862 */
[----:B------:R-:W-:Y:S01]  /*5280*/  FMNMX.FTZ R8, R56, R93, !PT ;  /* 0x0000005d38087209 */ /* 0x000fe20007810000 */
[----:B------:R-:W-:Y:S01]  /*5290*/  FFMA.FTZ R33, R33, UR28, -R98 ;  /* 0x0000001c21217c23 */ /* 0x000fe20008010862 */
[----:B------:R-:W-:Y:S01]  /*52a0*/  F2FP.SATFINITE.E4M3.F32.PACK_AB_MERGE_C R184, R83, R2, R184 ;  /* 0x0000000253b8723e */ /* 0x000fe200048070b8 */
[--C-:B------:R-:W-:Y:S01]  /*52b0*/  FFMA.FTZ R28, R28, UR28, -R98.reuse ;  /* 0x0000001c1c1c7c23 */ /* 0x100fe20008010862 */
[----:B------:R-:W-:Y:S01]  /*52c0*/  FMNMX.FTZ R93, R57, R8, !PT ;  /* 0x00000008395d7209 */ /* 0x000fe20007810000 */
[----:B------:R-:W-:Y:S01]  /*52d0*/  MUFU.EX2 R87, R87 ;  /* 0x0000005700577308 */ /* 0x000fe20000000800 */
[----:B------:R-:W-:-:S01]  /*52e0*/  FFMA.FTZ R5, R5, UR28, -R98 ;  /* 0x0000001c05057c23 */ /* 0x000fc20008010862 */
[--C-:B------:R-:W-:Y:S01]  /*52f0*/  FFMA.FTZ R30, R30, UR28, -R98.reuse ;  /* 0x0000001c1e1e7c23 */ /* 0x100fe20008010862 */
[----:B------:R-:W-:Y:S01]  /*5300*/  FMNMX.FTZ R8, R58, R93, !PT ;  /* 0x0000005d3a087209 */ /* 0x000fe20007810000 */
[----:B------:R-:W-:-:S03]  /*5310*/  FFMA.FTZ R29, R29, UR28, -R98 ;  /* 0x0000001c1d1d7c23 */ /* 0x000fc60008010862 */
        /* <DEDUP_REMOVED lines=10> */
[----:B------:R1:W-:Y:S01]  /*53c0*/  MUFU.EX2 R65, R94 ;  /* 0x0000005e00417308 */ /* 0x0003e20000000800 */
[----:B0-----:R-:W-:Y:S02]  /*53d0*/  F2FP.SATFINITE.E4M3.F32.PACK_AB_MERGE_C R186, R89, R88, RZ ;  /* 0x0000005859ba723e */ /* 0x001fe400048070ff */
[----:B------:R-:W-:Y:S02]  /*53e0*/  FMNMX.FTZ R8, R42, R93, !PT ;  /* 0x0000005d2a087209 */ /* 0x000fe40007810000 */
[----:B------:R-:W-:Y:S02]  /*53f0*/  F2FP.SATFINITE.E4M3.F32.PACK_AB_MERGE_C R186, R87, R86, R186 ;  /* 0x0000005657ba723e */ /* 0x000fe400048070ba */
[----:B------:R-:W-:Y:S01]  /*5400*/  FMNMX.FTZ R93, R43, R8, !PT ;  /* 0x000000082b5d7209 */ /* 0x000fe20007810000 */
[----:B------:R-:W-:Y:S01]  /*5410*/  MUFU.EX2 R91, R91 ;  /* 0x0000005b005b7308 */ /* 0x000fe20000000800 */
[----:B-1----:R-:W-:-:S01]  /*5420*/  FFMA.FTZ R94, R47, UR28, -R98 ;  /* 0x0000001c2f5e7c23 */ /* 0x002fc20008010862 */
[----:B------:R-:W-:-:S02]  /*5430*/  FSEL R47, R27, -INF , !P4 ;  /* 0xff8000001b2f7808 */ /* 0x000fc40006000000 */
        /* <DEDUP_REMOVED lines=79> */
[----:B0-----:R-:W-:-:S01]  /*5930*/  FADD.FTZ R57, R46, R3 ;  /* 0x000000032e397221 */ /* 0x001fc20000010000 */
[----:B------:R-:W0:Y:S01]  /*5940*/  MUFU.EX2 R6, R6 ;  /* 0x0000000600067308 */ /* 0x000e220000000800 */
[----:B------:R-:W-:-:S01]  /*5950*/  FFMA.FTZ R54, R54, UR28, -R66 ;  /* 0x0000001c36367c23 */ /* 0x000fc20008010842 */
[----:B------:R-:W-:Y:S01]  /*5960*/  FADD.FTZ R61, R87, R56 ;  /* 0x00000038573d7221 */ /* 0x000fe20000010000 */
[----:B--2---:R-:W-:-:S01]  /*5970*/  FADD.FTZ R56, R68, R57 ;  /* 0x0000003944387221 */ /* 0x004fc20000010000 */
[--C-:B------:R-:W-:Y:S01]  /*5980*/  FFMA.FTZ R47, R47, UR28, -R66.reuse ;  /* 0x0000001c2f2f7c23 */ /* 0x100fe20008010842 */
[----:B------:R-:W-:-:S01]  /*5990*/  FFMA.FTZ R55, R55, UR28, -R66 ;  /* 0x0000001c37377c23 */ /* 0x000fc20008010842 */
[----:B------:R-:W-:-:S02]  /*59a0*/  FADD.FTZ R60, R88, R61 ;  /* 0x0000003d583c7221 */ /* 0x000fc40000010000 */
        /* <DEDUP_REMOVED lines=8> */
[----:B------:R-:W-:-:S04]  /*5a30*/  FADD.FTZ R61, R91, R60 ;  /* 0x0000003c5b3d7221 */ /* 0x000fc80000010000 */
[----:B------:R-:W-:Y:S01]  /*5a40*/  FADD.FTZ R60, R82, R61 ;  /* 0x0000003d523c7221 */ /* 0x000fe20000010000 */
[----:B------:R-:W-:Y:S01]  /*5a50*/  F2FP.SATFINITE.E4M3.F32.PACK_AB_MERGE_C R82, R81, R82, RZ ;  /* 0x000000525152723e */ /* 0x000fe200048070ff */
[----:B------:R-:W0:Y:S01]  /*5a60*/  MUFU.EX2 R49, R49 ;  /* 0x0000003100317308 */ /* 0x000e220000000800 */
[----:B--2---:R-:W-:-:S01]  /*5a70*/  FADD.FTZ R57, R7, R56 ;  /* 0x0000003807397221 */ /* 0x004fc20000010000 */
[----:B------:R-:W-:Y:S01]  /*5a80*/  FADD.FTZ R81, R81, R60 ;  /* 0x0000003c51517221 */ /* 0x000fe20000010000 */
[----:B------:R-:W-:-:S05]  /*5a90*/  F2FP.SATFINITE.E4M3.F32.PACK_AB_MERGE_C R180, R91, R90, R82 ;  /* 0x0000005a5bb4723e */ /* 0x000fca0004807052 */
[----:B------:R-:W2:Y:S01]  /*5aa0*/  MUFU.EX2 R10, R10 ;  /* 0x0000000a000a7308 */ /* 0x000ea20000000800 */
[----:B-1----:R-:W-:-:S07]  /*5ab0*/  FADD.FTZ R56, R48, R57 ;  /* 0x0000003930387221 */ /* 0x002fce0000010000 */
        /* <DEDUP_REMOVED lines=9> */
[C---:B------:R-:W-:Y:S02]  /*5b50*/  F2FP.SATFINITE.E4M3.F32.PACK_AB_MERGE_C R77, R70.reuse, R77, RZ ;  /* 0x0000004d464d723e */ /* 0x040fe400048070ff */
[----:B------:R-:W-:Y:S01]  /*5b60*/  F2FP.SATFINITE.E4M3.F32.PACK_AB_MERGE_C R56, R65, R64, RZ ;  /* 0x000000404138723e */ /* 0x000fe200048070ff */
[----:B------:R-:W-:-:S01]  /*5b70*/  FADD.FTZ R70, R70, R61 ;  /* 0x0000003d46467221 */ /* 0x000fc20000010000 */
[----:B------:R-:W-:Y:S01]  /*5b80*/  F2FP.SATFINITE.E4M3.F32.PACK_AB_MERGE_C R182, R79, R80, R77 ;  /* 0x000000504fb6723e */ /* 0x000fe2000480704d */
[----:B------:R-:W2:Y:S01]  /*5b90*/  MUFU.EX2 R12, R12 ;  /* 0x0000000c000c7308 */ /* 0x000ea20000000800 */
[----:B-1----:R-:W-:-:S01]  /*5ba0*/  FADD.FTZ R57, R11, R2 ;  /* 0x000000020b397221 */ /* 0x002fc20000010000 */
[----:B------:R-:W-:Y:S01]  /*5bb0*/  FADD.FTZ R61, R67, R70 ;  /* 0x00000046433d7221 */ /* 0x000fe20000010000 */
[----:B------:R-:W-:-:S02]  /*5bc0*/  F2FP.SATFINITE.E4M3.F32.PACK_AB_MERGE_C R176, R92, R67, R56 ;  /* 0x000000435cb0723e */ /* 0x000fc40004807038 */
[----:B------:R-:W-:Y:S01]  /*5bd0*/  FADD.FTZ R2, R94, R57 ;  /* 0x000000395e027221 */ /* 0x000fe20000010000 */
[----:B------:R-:W-:-:S01]  /*5be0*/  FADD.FTZ R61, R92, R61 ;  /* 0x0000003d5c3d7221 */ /* 0x000fc20000010000 */
[----:B------:R-:W-:Y:S01]  /*5bf0*/  F2FP.SATFINITE.E4M3.F32.PACK_AB_MERGE_C R56, R51, R52, RZ ;  /* 0x000000343338723e */ /* 0x000fe200048070ff */
[----:B------:R-:W1:Y:S01]  /*5c00*/  MUFU.EX2 R15, R15 ;  /* 0x0000000f000f7308 */ /* 0x000e620000000800 */
[----:B0-----:R-:W-:-:S01]  /*5c10*/  FADD.FTZ R57, R95, R2 ;  /* 0x000000025f397221 */ /* 0x001fc20000010000 */
[----:B------:R-:W-:Y:S01]  /*5c20*/  FADD.FTZ R64, R64, R61 ;  /* 0x0000003d40407221 */ /* 0x000fe20000010000 */
[----:B------:R-:W-:Y:S02]  /*5c30*/  F2FP.SATFINITE.E4M3.F32.PACK_AB_MERGE_C R178, R53, R50, R56 ;  /* 0x0000003235b2723e */ /* 0x000fe40004807038 */
[----:B------:R-:W-:Y:S01]  /*5c40*/  F2FP.SATFINITE.E4M3.F32.PACK_AB_MERGE_C R94, R95, R94, RZ ;  /* 0x0000005e5f5e723e */ /* 0x000fe200048070ff */
[----:B------:R-:W-:-:S02]  /*5c50*/  FADD.FTZ R65, R65, R64 ;  /* 0x0000004041417221 */ /* 0x000fc40000010000 */
[----:B------:R-:W0:Y:S01]  /*5c60*/  MUFU.EX2 R72, R72 ;  /* 0x0000004800487308 */ /* 0x000e220000000800 */
[----:B--2---:R-:W-:-:S01]  /*5c70*/  FADD.FTZ R2, R12, R57 ;  /* 0x000000390c027221 */ /* 0x004fc20000010000 */
[----:B------:R-:W-:Y:S01]  /*5c80*/  FADD.FTZ R60, R50, R65 ;  /* 0x00000041323c7221 */ /* 0x000fe20000010000 */
[----:B------:R-:W-:-:S01]  /*5c90*/  FFMA.FTZ R50, R25, UR28, -R66 ;  /* 0x0000001c19327c23 */ /* 0x000fc20008010842 */
[----:B------:R-:W-:Y:S01]  /*5ca0*/  F2FP.SATFINITE.E4M3.F32.PACK_AB_MERGE_C R181, R11, R10, R94 ;  /* 0x0000000a0bb5723e */ /* 0x000fe2000480705e */
[----:B------:R-:W-:-:S02]  /*5cb0*/  IMAD.U32 R11, RZ, RZ, UR39 ;  /* 0x00000027ff0b7e24 */ /* 0x000fc4000f8e00ff */
[----:B------:R-:W-:Y:S01]  /*5cc0*/  FADD.FTZ R53, R53, R60 ;  /* 0x0000003c35357221 */ /* 0x000fe20000010000 */
[----:B------:R-:W2:Y:S01]  /*5cd0*/  @P6 LDC R10, c[0x0][0x44c] ;  /* 0x00011300ff0a6b82 */ /* 0x000ea20000000800 */
[----:B------:R-:W3:Y:S01]  /*5ce0*/  MUFU.EX2 R73, R73 ;  /* 0x0000004900497308 */ /* 0x000ee20000000800 */
[----:B-1----:R-:W-:-:S01]  /*5cf0*/  FADD.FTZ R57, R15, R2 ;  /* 0x000000020f397221 */ /* 0x002fc20000010000 */
[----:B------:R-:W-:-:S04]  /*5d00*/  FADD.FTZ R52, R52, R53 ;  /* 0x0000003534347221 */ /* 0x000fc80000010000 */
[----:B------:R-:W-:Y:S02]  /*5d10*/  FADD.FTZ R51, R51, R52 ;  /* 0x0000003433337221 */ /* 0x000fe40000010000 */
[----:B------:R-:W1:Y:S01]  /*5d20*/  MUFU.EX2 R13, R13 ;  /* 0x0000000d000d7308 */ /* 0x000e620000000800 */
[----:B0-----:R-:W-:-:S07]  /*5d30*/  FADD.FTZ R2, R72, R57 ;  /* 0x0000003948027221 */ /* 0x001fce0000010000 */
[----:B------:R-:W0:Y:S01]  /*5d40*/  MUFU.EX2 R14, R14 ;  /* 0x0000000e000e7308 */ /* 0x000e220000000800 */
[----:B---3--:R-:W-:-:S01]  /*5d50*/  FADD.FTZ R2, R73, R2 ;  /* 0x0000000249027221 */ /* 0x008fc20000010000 */
[----:B------:R-:W-:-:S04]  /*5d60*/  F2FP.SATFINITE.E4M3.F32.PACK_AB_MERGE_C R72, R73, R72, RZ ;  /* 0x000000484948723e */ /* 0x000fc800048070ff */
[----:B------:R-:W-:Y:S01]  /*5d70*/  F2FP.SATFINITE.E4M3.F32.PACK_AB_MERGE_C R183, R15, R12, R72 ;  /* 0x0000000c0fb7723e */ /* 0x000fe20004807048 */
[----:B--2---:R-:W-:Y:S01]  /*5d80*/  @P6 IMAD.HI.U32 R10, R10, UR39, RZ ;  /* 0x000000270a0a6c27 */ /* 0x004fe2000f8e00ff */
[----:B------:R-:W2:Y:S03]  /*5d90*/  MUFU.EX2 R58, R58 ;  /* 0x0000003a003a7308 */ /* 0x000ea60000000800 */
[----:B-1----:R-:W-:-:S01]  /*5da0*/  FADD.FTZ R57, R13, R2 ;  /* 0x000000020d397221 */ /* 0x002fc20000010000 */
[----:B------:R-:W1:Y:S04]  /*5db0*/  @P6 LDC R15, c[0x0][0x450] ;  /* 0x00011400ff0f6b82 */ /* 0x000e680000000800 */
[----:B------:R-:W3:Y:S01]  /*5dc0*/  MUFU.EX2 R59, R59 ;  /* 0x0000003b003b7308 */ /* 0x000ee20000000800 */
[----:B0-----:R-:W-:-:S07]  /*5dd0*/  FADD.FTZ R57, R14, R57 ;  /* 0x000000390e397221 */ /* 0x001fce0000010000 */
[----:B------:R-:W0:Y:S01]  /*5de0*/  MUFU.EX2 R20, R20 ;  /* 0x0000001400147308 */ /* 0x000e220000000800 */
[----:B--2---:R-:W-:-:S07]  /*5df0*/  FADD.FTZ R56, R58, R57 ;  /* 0x000000393a387221 */ /* 0x004fce0000010000 */
[----:B------:R-:W2:Y:S01]  /*5e00*/  MUFU.EX2 R21, R21 ;  /* 0x0000001500157308 */ /* 0x000ea20000000800 */
[----:B---3--:R-:W-:-:S01]  /*5e10*/  FADD.FTZ R25, R59, R56 ;  /* 0x000000383b197221 */ /* 0x008fc20000010000 */
[----:B-1----:R-:W-:Y:S02]  /*5e20*/  @P6 SHF.R.U32.HI R11, RZ, R15, R10 ;  /* 0x0000000fff0b6219 */ /* 0x002fe4000001160a */
[----:B------:R-:W-:Y:S02]  /*5e30*/  LOP3.LUT P6, RZ, R17, 0x8, RZ, 0xc0, !PT ;  /* 0x0000000811ff7812 */ /* 0x000fe400078cc0ff */
[----:B------:R-:W-:Y:S01]  /*5e40*/  F2FP.SATFINITE.E4M3.F32.PACK_AB_MERGE_C R58, R59, R58, RZ ;  /* 0x0000003a3b3a723e */ /* 0x000fe200048070ff */
[----:B------:R-:W-:Y:S01]  /*5e50*/  IMAD.IADD R11, R104, 0x1, R11 ;  /* 0x00000001680b7824 */ /* 0x000fe200078e020b */
[----:B------:R-:W-:Y:S01]  /*5e60*/  MUFU.EX2 R26, R26 ;  /* 0x0000001a001a7308 */ /* 0x000fe20000000800 */
[----:B0-----:R-:W-:-:S01]  /*5e70*/  FADD.FTZ R56, R20, R25 ;  /* 0x0000001914387221 */ /* 0x001fc20000010000 */
[----:B------:R-:W-:-:S06]  /*5e80*/  F2FP.SATFINITE.E4M3.F32.PACK_AB_MERGE_C R177, R14, R13, R58 ;  /* 0x0000000d0eb1723e */ /* 0x000fcc000480703a */
[----:B------:R-:W0:Y:S01]  /*5e90*/  MUFU.EX2 R39, R39 ;  /* 0x0000002700277308 */ /* 0x000e220000000800 */
[----:B--2---:R-:W-:-:S07]  /*5ea0*/  FADD.FTZ R25, R21, R56 ;  /* 0x0000003815197221 */ /* 0x004fce0000010000 */
[----:B------:R-:W1:Y:S08]  /*5eb0*/  MUFU.EX2 R62, R62 ;  /* 0x0000003e003e7308 */ /* 0x000e700000000800 */
[----:B------:R-:W2:Y:S01]  /*5ec0*/  MUFU.EX2 R63, R63 ;  /* 0x0000003f003f7308 */ /* 0x000ea20000000800 */
[----:B0-----:R-:W-:-:S04]  /*5ed0*/  F2FP.SATFINITE.E4M3.F32.PACK_AB_MERGE_C R53, R39, R26, RZ ;  /* 0x0000001a2735723e */ /* 0x001fc800048070ff */
[----:B------:R-:W-:Y:S01]  /*5ee0*/  F2FP.SATFINITE.E4M3.F32.PACK_AB_MERGE_C R172, R27, R24, R53 ;  /* 0x000000181bac723e */ /* 0x000fe20004807035 */
[----:B------:R-:W-:-:S02]  /*5ef0*/  FADD.FTZ R24, R24, R51 ;  /* 0x0000003318187221 */ /* 0x000fc40000010000 */
[----:B------:R-:W0:Y:S01]  /*5f00*/  MUFU.EX2 R40, R40 ;  /* 0x0000002800287308 */ /* 0x000e220000000800 */
[----:B-1----:R-:W-:-:S01]  /*5f10*/  FADD.FTZ R48, R62, R25 ;  /* 0x000000193e307221 */ /* 0x002fc20000010000 */
[----:B------:R-:W-:-:S04]  /*5f20*/  FADD.FTZ R27, R27, R24 ;  /* 0x000000181b1b7221 */ /* 0x000fc80000010000 */
[----:B------:R-:W-:Y:S02]  /*5f30*/  FADD.FTZ R26, R26, R27 ;  /* 0x0000001b1a1a7221 */ /* 0x000fe40000010000 */
[----:B------:R-:W1:Y:S01]  /*5f40*/  MUFU.EX2 R41, R41 ;  /* 0x0000002900297308 */ /* 0x000e620000000800 */
[----:B--2---:R-:W-:-:S01]  /*5f50*/  FADD.FTZ R25, R63, R48 ;  /* 0x000000303f197221 */ /* 0x004fc20000010000 */
[----:B------:R-:W-:Y:S01]  /*5f60*/  FADD.FTZ R26, R39, R26 ;  /* 0x0000001a271a7221 */ /* 0x000fe20000010000 */
[----:B------:R-:W-:-:S04]  /*5f70*/  F2FP.SATFINITE.E4M3.F32.PACK_AB_MERGE_C R62, R63, R62, RZ ;  /* 0x0000003e3f3e723e */ /* 0x000fc800048070ff */
[----:B------:R-:W-:Y:S01]  /*5f80*/  F2FP.SATFINITE.E4M3.F32.PACK_AB_MERGE_C R179, R21, R20, R62 ;  /* 0x0000001415b3723e */ /* 0x000fe2000480703e */
[----:B------:R-:W2:Y:S01]  /*5f90*/  MUFU.EX2 R42, R42 ;  /* 0x0000002a002a7308 */ /* 0x000ea20000000800 */
[----:B0-----:R-:W-:-:S07]  /*5fa0*/  FADD.FTZ R24, R40, R25 ;  /* 0x0000001928187221 */ /* 0x001fce0000010000 */
[----:B------:R-:W0:Y:S01]  /*5fb0*/  MUFU.EX2 R43, R43 ;  /* 0x0000002b002b7308 */ /* 0x000e220000000800 */
[----:B-1----:R-:W-:-:S07]  /*5fc0*/  FADD.FTZ R27, R41, R24 ;  /* 0x00000018291b7221 */ /* 0x002fce0000010000 */
[----:B------:R-:W-:Y:S01]  /*5fd0*/  MUFU.EX2 R36, R36 ;  /* 0x0000002400247308 */ /* 0x000fe20000000800 */
[----:B--2---:R-:W-:-:S07]  /*5fe0*/  FADD.FTZ R24, R42, R27 ;  /* 0x0000001b2a187221 */ /* 0x004fce0000010000 */
[----:B------:R-:W1:Y:S01]  /*5ff0*/  MUFU.EX2 R35, R35 ;  /* 0x0000002300237308 */ /* 0x000e620000000800 */
[C---:B0-----:R-:W-:Y:S01]  /*6000*/  F2FP.SATFINITE.E4M3.F32.PACK_AB_MERGE_C R42, R43.reuse, R42, RZ ;  /* 0x0000002a2b2a723e */ /* 0x041fe200048070ff */
[----:B------:R-:W-:-:S03]  /*6010*/  FADD.FTZ R43, R43, R24 ;  /* 0x000000182b2b7221 */ /* 0x000fc60000010000 */
[----:B------:R-:W-:-:S03]  /*6020*/  F2FP.SATFINITE.E4M3.F32.PACK_AB_MERGE_C R173, R41, R40, R42 ;  /* 0x0000002829ad723e */ /* 0x000fc6000480702a */
        /* <DEDUP_REMOVED lines=17> */
[----:B-1----:R-:W-:-:S01]  /*6140*/  FADD.FTZ R7, R2, R7 ;  /* 0x0000000702077221 */ /* 0x002fc20000010000 */
[----:B------:R-:W-:-:S04]  /*6150*/  F2FP.SATFINITE.E4M3.F32.PACK_AB_MERGE_C R69, R2, R69, RZ ;  /* 0x000000450245723e */ /* 0x000fc800048070ff */
[----:B------:R-:W-:Y:S02]  /*6160*/  F2FP.SATFINITE.E4M3.F32.PACK_AB_MERGE_C R175, R45, R44, R69 ;  /* 0x0000002c2daf723e */ /* 0x000fe40004807045 */
        /* <DEDUP_REMOVED lines=26> */
[----:B------:R-:W-:Y:S01]  /*6310*/  MUFU.EX2 R47, R47 ;  /* 0x0000002f002f7308 */ /* 0x000fe20000000800 */
[----:B-1----:R-:W-:Y:S01]  /*6320*/  F2FP.SATFINITE.E4M3.F32.PACK_AB_MERGE_C R170, R29, R30, R7 ;  /* 0x0000001e1daa723e */ /* 0x002fe20004807007 */
[----:B------:R-:W-:-:S04]  /*6330*/  FADD.FTZ R30, R30, R31 ;  /* 0x0000001f1e1e7221 */ /* 0x000fc80000010000 */
[----:B------:R-:W-:Y:S02]  /*6340*/  FADD.FTZ R29, R29, R30 ;  /* 0x0000001e1d1d7221 */ /* 0x000fe40000010000 */
[----:B------:R-:W1:Y:S01]  /*6350*/  MUFU.EX2 R2, R55 ;  /* 0x0000003700027308 */ /* 0x000e620000000800 */
[----:B0-----:R-:W-:-:S01]  /*6360*/  FADD.FTZ R6, R3, R6 ;  /* 0x0000000603067221 */ /* 0x001fc20000010000 */
[----:B------:R-:W-:Y:S01]  /*6370*/  FADD.FTZ R28, R28, R29 ;  /* 0x0000001d1c1c7221 */ /* 0x000fe20000010000 */
[----:B-1----:R-:W-:Y:S02]  /*6380*/  F2FP.SATFINITE.E4M3.F32.PACK_AB_MERGE_C R7, R2, R47, RZ ;  /* 0x0000002f0207723e */ /* 0x002fe400048070ff */
[----:B------:R-:W-:Y:S01]  /*6390*/  FADD.FTZ R47, R47, R6 ;  /* 0x000000062f2f7221 */ /* 0x000fe20000010000 */
[----:B------:R-:W-:Y:S01]  /*63a0*/  VIADD R6, R11, UR7 ;  /* 0x000000070b067c36 */ /* 0x000fe20008000000 */
[----:B------:R-:W-:Y:S01]  /*63b0*/  F2FP.SATFINITE.E4M3.F32.PACK_AB_MERGE_C R171, R3, R54, R7 ;  /* 0x0000003603ab723e */ /* 0x000fe20004807007 */
[----:B------:R-:W-:-:S01]  /*63c0*/  FADD.FTZ R3, R5, R28 ;  /* 0x0000001c05037221 */ /* 0x000fc20000010000 */
[----:B------:R-:W-:-:S02]  /*63d0*/  FADD.FTZ R2, R2, R47 ;  /* 0x0000002f02027221 */ /* 0x000fc40000010000 */
[----:B------:R-:W-:Y:S01]  /*63e0*/  R2UR UR10, R6 ;  /* 0x00000000060a72ca */ /* 0x000fe200000e0000 */
[----:B------:R-:W-:Y:S01]  /*63f0*/  VIADD R7, R105, 0xfffffffe ;  /* 0xfffffffe69077836 */ /* 0x000fe20000000000 */
[----:B------:R-:W-:-:S13]  /*6400*/  @!P6 BRA `(.L_x_8326) ;  /* 0x000000000054e947 */ /* 0x000fda0003800000 */
        /* <DEDUP_REMOVED lines=13> */
.L_x_8327:
[----:B------:R-:W-:Y:S02]  /*64e0*/  ULDC UR14, c[0x0][0x9e4] ;  /* 0x00027900000e7ab9 */ /* 0x000fe40000000800 */
[----:B------:R-:W-:-:S11]  /*64f0*/  UISETP.NE.AND UP0, UPT, UR14, 0x1, UPT ;  /* 0x000000010e00788c */ /* 0x000fd6000bf05270 */
[----:B------:R-:W-:Y:S02]  /*6500*/  @UP0 ULDC.64 UR18, c[0x0][0x9e8] ;  /* 0x00027a0000120ab9 */ /* 0x000fe40000000a00 */
[----:B------:R-:W-:-:S04]  /*6510*/  UIMAD.WIDE.U32 UR6, UR11, UR18, URZ ;  /* 0x000000120b0672a5 */ /* 0x000fc8000f8e003f */
[----:B------:R-:W-:-:S12]  /*6520*/  @UP0 USHF.R.U32.HI UR11, URZ, UR19, UR7 ;  /* 0x000000133f0b0299 */ /* 0x000fd80008011607 */
.L_x_8328:
[----:B------:R-:W-:-:S04]  /*6530*/  UIMAD UR11, UR11, UR14, UR14 ;  /* 0x0000000e0b0b72a4 */ /* 0x000fc8000f8e020e */
[----:B------:R-:W-:-:S04]  /*6540*/  UISETP.LT.AND UP0, UPT, UR10, UR11, UPT ;  /* 0x0000000b0a00728c */ /* 0x000fc8000bf01270 */
[----:B------:R-:W-:-:S12]  /*6550*/  USEL UR10, UR10, UR11, UP0 ;  /* 0x0000000b0a0a7287 */ /* 0x000fd80008000000 */
.L_x_8326:
        /* <DEDUP_REMOVED lines=48> */
.L_x_8348:
[----:B------:R-:W-:Y:S01]  /*6860*/  ISETP.NE.AND P2, PT, RZ, UR42, PT ;  /* 0x0000002aff007c0c */ /* 0x000fe2000bf45270 */
[----:B------:R-:W-:-:S04]  /*6870*/  UISETP.NE.AND UP0, UPT, UR33, 0x1, UPT ;  /* 0x000000012100788c */ /* 0x000fc8000bf05270 */
[----:B------:R-:W-:-:S04]  /*6880*/  USEL UR45, URZ, 0x1, UP0 ;  /* 0x000000013f2d7887 */ /* 0x000fc80008000000 */
[----:B------:R-:W-:-:S04]  /*6890*/  ULOP3.LUT UR45, UR34, UR45, URZ, 0x3c, !UPT ;  /* 0x0000002d222d7292 */ /* 0x000fc8000f8e3c3f */
[----:B------:R-:W-:Y:S08]  /*68a0*/  @P2 BRA `(.L_x_8330) ;  /* 0x0000000000382947 */ /* 0x000ff00003800000 */
[----:B------:R-:W-:Y:S05]  /*68b0*/  @!P0 BRA `(.L_x_8331) ;  /* 0x0000000000048947 */ /* 0x000fea0003800000 */
[----:B------:R-:W-:Y:S01]  /*68c0*/  BPT.TRAP 0x1 ;  /* 0x000000040000795c */ /* 0x000fe20000300000 */
.L_x_8331:
        /* <DEDUP_REMOVED lines=9> */
.L_x_8332:
[----:B-1----:R-:W-:Y:S05]  /*6960*/  @P1 BRA `(.L_x_8330) ;  /* 0x0000000000081947 */ /* 0x002fea0003800000 */
[----:B------:R-:W1:Y:S02]  /*6970*/  SYNCS.PHASECHK.TRANS64.TRYWAIT P1, [UR6+0x22830], R8 ;  /* 0x02283008ff0075a7 */ /* 0x000e640008020146 */
[----:B-1----:R-:W-:Y:S05]  /*6980*/  @!P1 BRA `(.L_x_8333) ;  /* 0x0000017800e49947 */ /* 0x002fea0003800000 */
.L_x_8330:
        /* <DEDUP_REMOVED lines=132> */
.L_x_8335:
[----:B------:R-:W-:Y:S01]  /*71d0*/  ULEA UR6, UR33, UR43, 0x3 ;  /* 0x0000002b21067291 */ /* 0x000fe2000f8e183f */
[----:B------:R-:W-:-:S05]  /*71e0*/  IMAD.U32 R8, RZ, RZ, UR34 ;  /* 0x00000022ff087e24 */ /* 0x000fca000f8e00ff */
[----:B------:R-:W-:-:S04]  /*71f0*/  SHF.L.U32 R8, R8, 0x1f, RZ ;  /* 0x0000001f08087819 */ /* 0x000fc800000006ff */
[----:B------:R0:W1:Y:S01]  /*7200*/  SYNCS.PHASECHK.TRANS64.TRYWAIT P1, [UR6+0x22850], R8 ;  /* 0x02285008ff0075a7 */ /* 0x0000620008020146 */
[----:B------:R-:W-:Y:S05]  /*7210*/  @!P0 BRA `(.L_x_8336) ;  /* 0x0000000000048947 */ /* 0x000fea0003800000 */
[----:B------:R-:W-:Y:S01]  /*7220*/  BPT.TRAP 0x1 ;  /* 0x000000040000795c */ /* 0x000fe20000300000 */
.L_x_8336:
[----:B-1----:R-:W-:Y:S05]  /*7230*/  @P1 BRA `(.L_x_8334) ;  /* 0x0000000000081947 */ /* 0x002fea0003800000 */
[----:B------:R-:W1:Y:S02]  /*7240*/  SYNCS.PHASECHK.TRANS64.TRYWAIT P1, [UR6+0x22850], R8 ;  /* 0x02285008ff0075a7 */ /* 0x000e640008020146 */
[----:B-1----:R-:W-:Y:S05]  /*7250*/  @!P1 BRA `(.L_x_8337) ;  /* 0x0000017000c89947 */ /* 0x002fea0003800000 */
.L_x_8334:
        /* <DEDUP_REMOVED lines=36> */
.L_x_8338:
[----:B------:R-:W-:Y:S01]  /*74a0*/  ISETP.NE.AND P2, PT, R193, 0x1, PT ;  /* 0x00000001c100780c */ /* 0x000fe20003f45270 */
[C---:B------:R-:W-:Y:S01]  /*74b0*/  FMUL.FTZ R20, R0.reuse, R167 ;  /* 0x000000a700147220 */ /* 0x040fe20000410000 */
[C---:B------:R-:W-:Y:S01]  /*74c0*/  FMUL.FTZ R167, R0.reuse, R89 ;  /* 0x0000005900a77220 */ /* 0x040fe20000410000 */
[C---:B------:R-:W-:Y:S01]  /*74d0*/  FMUL.FTZ R171, R0.reuse, R97 ;  /* 0x0000006100ab7220 */ /* 0x040fe20000410000 */
[----:B------:R-:W-:Y:S02]  /*74e0*/  VIADD R172, R23, UR39 ;  /* 0x0000002717ac7c36 */ /* 0x000fe40008000000 */
[C---:B------:R-:W-:Y:S01]  /*74f0*/  FMUL.FTZ R15, R0.reuse, R166 ;  /* 0x000000a6000f7220 */ /* 0x040fe20000410000 */
[C---:B------:R-:W-:Y:S01]  /*7500*/  FMUL.FTZ R166, R0.reuse, R88 ;  /* 0x0000005800a67220 */ /* 0x040fe20000410000 */
[C---:B0-----:R-:W-:Y:S01]  /*7510*/  FMUL.FTZ R8, R0.reuse, R154 ;  /* 0x0000009a00087220 */ /* 0x041fe20000410000 */
[C---:B------:R-:W-:Y:S01]  /*7520*/  FMUL.FTZ R154, R0.reuse, R156 ;  /* 0x0000009c009a7220 */ /* 0x040fe20000410000 */
[C---:B------:R-:W-:Y:S01]  /*7530*/  FMUL.FTZ R9, R0.reuse, R155 ;  /* 0x0000009b00097220 */ /* 0x040fe20000410000 */
[C---:B------:R-:W-:Y:S01]  /*7540*/  FMUL.FTZ R156, R0.reuse, R160 ;  /* 0x000000a0009c7220 */ /* 0x040fe20000410000 */
[----:B------:R-:W-:Y:S01]  /*7550*/  ULEA UR6, UR44, UR43, 0x3 ;  /* 0x0000002b2c067291 */ /* 0x000fe2000f8e183f */
        /* <DEDUP_REMOVED lines=28> */
[C---:B------:R-:W-:Y:S01]  /*7720*/  FMUL.FTZ R124, R0.reuse, R130 ;  /* 0x00000082007c7220 */ /* 0x040fe20000410000 */
        /* <DEDUP_REMOVED lines=55> */
[----:B------:R-:W-:Y:S01]  /*7aa0*/  ULOP3.LUT UR6, URZ, UR30, URZ, 0x33, !UPT ;  /* 0x0000001e3f067292 */ /* 0x000fe2000f8e333f */
[----:B------:R-:W-:Y:S01]  /*7ab0*/  VIADD R175, R89, 0xffffffff ;  /* 0xffffffff59af7836 */ /* 0x000fe20000000000 */
        /* <DEDUP_REMOVED lines=97> */
.L_x_8341:
[----:B------:R-:W-:-:S05]  /*80d0*/  IMAD.U32 R100, RZ, RZ, UR29 ;  /* 0x0000001dff647e24 */ /* 0x000fca000f8e00ff */
[----:B------:R-:W-:-:S13]  /*80e0*/  ISETP.NE.AND P1, PT, R100, 0x1, PT ;  /* 0x000000016400780c */ /* 0x000fda0003f25270 */
[----:B------:R-:W1:Y:S02]  /*80f0*/  @P1 LDC.64 R88, c[0x0][0x9e8] ;  /* 0x00027a00ff581b82 */ /* 0x000e640000000a00 */
[----:B-1----:R-:W-:-:S05]  /*8100*/  @P1 IMAD.HI.U32 R88, R98, R88, RZ ;  /* 0x0000005862581227 */ /* 0x002fca00078e00ff */
[----:B------:R-:W-:-:S07]  /*8110*/  @P1 SHF.R.U32.HI R98, RZ, R89, R88 ;  /* 0x00000059ff621219 */ /* 0x000fce0000011658 */
.L_x_8342:
[----:B------:R-:W-:Y:S05]  /*8120*/  BSYNC B0 ;  /* 0x0000000000007941 */ /* 0x000fea0003800000 */
.L_x_8340:
[----:B------:R-:W-:-:S05]  /*8130*/  IMAD R98, R98, R100, R175 ;  /* 0x0000006462627224 */ /* 0x000fca00078e02af */
[----:B------:R-:W-:Y:S02]  /*8140*/  VIADDMNMX R179, R98, R100, R179, PT ;  /* 0x0000006462b37246 */ /* 0x000fe400038001b3 */
[----:B------:R-:W-:-:S07]  /*8150*/  VIMNMX R180, R180, R98, !PT ;  /* 0x00000062b4b47248 */ /* 0x000fce0007fe0100 */
.L_x_8339:
        /* <DEDUP_REMOVED lines=247> */
.L_x_8345:
[----:B------:R-:W-:-:S05]  /*90d0*/  IMAD.U32 R164, RZ, RZ, UR29 ;  /* 0x0000001dffa47e24 */ /* 0x000fca000f8e00ff */
[----:B------:R-:W-:-:S13]  /*90e0*/  ISETP.NE.AND P6, PT, R164, 0x1, PT ;  /* 0x00000001a400780c */ /* 0x000fda0003fc5270 */
[----:B------:R-:W0:Y:S02]  /*90f0*/  @P6 LDC.64 R88, c[0x0][0x9e8] ;  /* 0x00027a00ff586b82 */ /* 0x000e240000000a00 */
[----:B0-----:R-:W-:-:S05]  /*9100*/  @P6 IMAD.HI.U32 R88, R151, R88, RZ ;  /* 0x0000005897586227 */ /* 0x001fca00078e00ff */
[----:B------:R-:W-:-:S07]  /*9110*/  @P6 SHF.R.U32.HI R151, RZ, R89, R88 ;  /* 0x00000059ff976219 */ /* 0x000fce0000011658 */
.L_x_8346:
[----:B------:R-:W-:Y:S05]  /*9120*/  BSYNC B0 ;  /* 0x0000000000007941 */ /* 0x000fea0003800000 */
.L_x_8344:
[----:B------:R-:W-:-:S05]  /*9130*/  IMAD R151, R151, R164, R175 ;  /* 0x000000a497977224 */ /* 0x000fca00078e02af */
[----:B------:R-:W-:Y:S02]  /*9140*/  VIADDMNMX R148, R151, R164, R148, PT ;  /* 0x000000a497947246 */ /* 0x000fe40003800194 */
[----:B------:R-:W-:-:S07]  /*9150*/  VIMNMX R10, R10, R151, !PT ;  /* 0x000000970a0a7248 */ /* 0x000fce0007fe0100 */
.L_x_8343:
[----:B------:R-:W-:Y:S02]  /*9160*/  ISETP.GT.AND P1, PT, R10, 0x1, !P1 ;  /* 0x000000010a00780c */ /* 0x000fe40004f24270 */
[----:B------:R-:W-:Y:S02]  /*9170*/  LOP3.LUT P6, RZ, R16, 0x8000000, RZ, 0xc0, !PT ;  /* 0x0800000010ff7812 */ /* 0x000fe400078cc0ff */
[----:B------:R-:W-:Y:S02]  /*9180*/  ISETP.LT.OR P1, PT, R148, 0x2, P1 ;  /* 0x000000029400780c */ /* 0x000fe40000f21670 */
[----:B------:R-:W-:Y:S02]  /*9190*/  ISETP.GT.AND P2, PT, R10, 0x89, !P2 ;  /* 0x000000890a00780c */ /* 0x000fe40005744270 */
        /* <DEDUP_REMOVED lines=97> */
[----:B------:R-:W-:Y:S01]  /*97b0*/  LOP3.LUT P1, RZ, R16, 0x800000, RZ, 0xc0, !PT ;  /* 0x0080000010ff7812 */ /* 0x000fe2000782c0ff */
[----:B------:R-:W0:Y:S01]  /*97c0*/  SHFL.BFLY PT, R9, R164, 0x2, 0x1f ;  /* 0x0c401f00a4097f89 */ /* 0x000e2200000e0000 */
[----:B------:R-:W-:-:S02]  /*97d0*/  ISETP.LT.OR P2, PT, R148, 0x8a, P2 ;  /* 0x0000008a9400780c */ /* 0x000fc40001741670 */
[C---:B------:R-:W-:Y:S02]  /*97e0*/  ISETP.GT.AND P1, PT, R10.reuse, 0x40, !P1 ;  /* 0x000000400a00780c */ /* 0x040fe40004f24270 */
[----:B------:R-:W-:Y:S02]  /*97f0*/  ISETP.GT.AND P3, PT, R10, 0x90, !P3 ;  /* 0x000000900a00780c */ /* 0x000fe40005f64270 */
[----:B------:R-:W-:Y:S02]  /*9800*/  ISETP.LT.OR P1, PT, R148, 0x41, P1 ;  /* 0x000000419400780c */ /* 0x000fe40000f21670 */
[----:B------:R-:W-:Y:S02]  /*9810*/  FSEL R93, R93, -INF , !P2 ;  /* 0xff8000005d5d7808 */ /* 0x000fe40005000000 */
        /* <DEDUP_REMOVED lines=9> */
[----:B0-----:R-:W-:Y:S02]  /*98b0*/  FMNMX.FTZ R89, R164, R9, !PT ;  /* 0x00000009a4597209 */ /* 0x001fe40007810000 */
[C---:B------:R-:W-:Y:S02]  /*98c0*/  ISETP.GT.AND P1, PT, R10.reuse, 0x48, !P1 ;  /* 0x000000480a00780c */ /* 0x040fe40004f24270 */
[----:B------:R-:W-:Y:S01]  /*98d0*/  ISETP.GT.AND P5, PT, R10, 0x98, !P5 ;  /* 0x000000980a00780c */ /* 0x000fe20006fa4270 */
[----:B------:R-:W0:Y:S01]  /*98e0*/  SHFL.BFLY PT, R166, R89, 0x1, 0x1f ;  /* 0x0c201f0059a67f89 */ /* 0x000e2200000e0000 */
[C---:B------:R-:W-:Y:S02]  /*98f0*/  ISETP.LT.OR P1, PT, R148.reuse, 0x49, P1 ;  /* 0x000000499400780c */ /* 0x040fe40000f21670 */
[----:B------:R-:W-:-:S02]  /*9900*/  ISETP.LT.OR P4, PT, R148, 0x92, P4 ;  /* 0x000000929400780c */ /* 0x000fc40002781670 */
[----:B------:R-:W-:Y:S02]  /*9910*/  FSEL R122, R122, -INF , !P1 ;  /* 0xff8000007a7a7808 */ /* 0x000fe40004800000 */
[----:B------:R-:W-:Y:S02]  /*9920*/  LOP3.LUT P1, RZ, R16, 0x100000, RZ, 0xc0, !PT ;  /* 0x0010000010ff7812 */ /* 0x000fe4000782c0ff */
[----:B------:R-:W-:Y:S02]  /*9930*/  ISETP.LT.OR P5, PT, R148, 0x99, P5 ;  /* 0x000000999400780c */ /* 0x000fe40002fa1670 */
[----:B------:R-:W-:Y:S02]  /*9940*/  ISETP.GT.AND P1, PT, R10, 0x49, !P1 ;  /* 0x000000490a00780c */ /* 0x000fe40004f24270 */
[----:B------:R-:W-:Y:S02]  /*9950*/  FSEL R94, R94, -INF , !P4 ;  /* 0xff8000005e5e7808 */ /* 0x000fe40006000000 */
[----:B------:R-:W-:-:S02]  /*9960*/  ISETP.LT.OR P1, PT, R148, 0x4a, P1 ;  /* 0x0000004a9400780c */ /* 0x000fc40000f21670 */
        /* <DEDUP_REMOVED lines=71> */
[----:B------:R-:W-:Y:S02]  /*9de0*/  FMNMX.FTZ R165, R163, R6, !PT ;  /* 0x00000006a3a57209 */ /* 0x000fe40007810000 */
[----:B------:R-:W-:Y:S02]  /*9df0*/  FSEL R8, R8, RZ, P1 ;  /* 0x000000ff08087208 */ /* 0x000fe40000800000 */
[----:B------:R-:W-:-:S03]  /*9e00*/  ISETP.LT.OR P2, PT, R148, 0x9a, P2 ;  /* 0x0000009a9400780c */ /* 0x000fc60001741670 */
[--C-:B------:R-:W-:Y:S01]  /*9e10*/  FFMA.FTZ R89, R152, UR28, -R8.reuse ;  /* 0x0000001c98597c23 */ /* 0x100fe20008010808 */
        /* <DEDUP_REMOVED lines=12> */
[----:B------:R-:W-:Y:S01]  /*9ee0*/  FSEL R128, R97, -INF , !P2 ;  /* 0xff80000061807808 */ /* 0x000fe20005000000 */
        /* <DEDUP_REMOVED lines=75> */
[----:B------:R-:W-:Y:S01]  /*a3a0*/  FSEL R162, R9, RZ, P1 ;  /* 0x000000ff09a27208 */ /* 0x000fe20000800000 */
[----:B------:R-:W-:Y:S01]  /*a3b0*/  MUFU.EX2 R98, R98 ;  /* 0x0000006200627308 */ /* 0x000fe20000000800 */
[----:B------:R-:W-:-:S03]  /*a3c0*/  FMNMX.FTZ R161, R94, R161, !PT ;  /* 0x000000a15ea17209 */ /* 0x000fc60007810000 */
[----:B------:R-:W-:Y:S01]  /*a3d0*/  FADD.FTZ R162, -R162, R5 ;  /* 0x00000005a2a27221 */ /* 0x000fe20000010100 */
[----:B------:R-:W-:-:S03]  /*a3e0*/  FMNMX.FTZ R161, R96, R161, !PT ;  /* 0x000000a160a17209 */ /* 0x000fc60007810000 */
[----:B------:R-:W-:Y:S01]  /*a3f0*/  MUFU.EX2 R99, R99 ;  /* 0x0000006300637308 */ /* 0x000fe20000000800 */
[----:B------:R-:W-:-:S05]  /*a400*/  FMNMX.FTZ R161, R128, R161, !PT ;  /* 0x000000a180a17209 */ /* 0x000fca0007810000 */
[----:B------:R-:W1:Y:S02]  /*a410*/  SHFL.BFLY PT, R148, R161, 0x2, 0x1f ;  /* 0x0c401f00a1947f89 */ /* 0x000e6400000e0000 */
[----:B------:R-:W-:Y:S08]  /*a420*/  MUFU.EX2 R100, R100 ;  /* 0x0000006400647308 */ /* 0x000ff00000000800 */
[----:B------:R-:W-:Y:S08]  /*a430*/  MUFU.EX2 R101, R101 ;  /* 0x0000006500657308 */ /* 0x000ff00000000800 */
[----:B------:R-:W-:Y:S01]  /*a440*/  MUFU.EX2 R102, R102 ;  /* 0x0000006600667308 */ /* 0x000fe20000000800 */
[----:B-1----:R-:W-:Y:S01]  /*a450*/  FMNMX.FTZ R148, R161, R148, !PT ;  /* 0x00000094a1947209 */ /* 0x002fe20007810000 */
[----:B------:R-:W-:-:S06]  /*a460*/  FFMA.FTZ R161, R149, UR28, -R8 ;  /* 0x0000001c95a17c23 */ /* 0x000fcc0008010808 */
[----:B------:R-:W-:Y:S01]  /*a470*/  MUFU.EX2 R103, R103 ;  /* 0x0000006700677308 */ /* 0x000fe20000000800 */
[----:B0-----:R-:W0:Y:S07]  /*a480*/  SHFL.BFLY PT, R147, R148, 0x1, 0x1f ;  /* 0x0c201f0094937f89 */ /* 0x001e2e00000e0000 */
[----:B------:R-:W-:Y:S08]  /*a490*/  MUFU.EX2 R112, R112 ;  /* 0x0000007000707308 */ /* 0x000ff00000000800 */
[----:B------:R-:W-:Y:S08]  /*a4a0*/  MUFU.EX2 R113, R113 ;  /* 0x0000007100717308 */ /* 0x000ff00000000800 */
[----:B------:R-:W-:Y:S01]  /*a4b0*/  MUFU.EX2 R114, R114 ;  /* 0x0000007200727308 */ /* 0x000fe20000000800 */
[----:B0-----:R-:W-:Y:S01]  /*a4c0*/  FMNMX.FTZ R8, R148, R147, !PT ;  /* 0x0000009394087209 */ /* 0x001fe20007810000 */
[----:B------:R-:W-:-:S03]  /*a4d0*/  IMAD.U32 R147, RZ, RZ, UR28 ;  /* 0x0000001cff937e24 */ /* 0x000fc6000f8e00ff */
[C---:B------:R-:W-:Y:S01]  /*a4e0*/  FSETP.NEU.FTZ.AND P1, PT, R8.reuse, -INF , PT ;  /* 0xff8000000800780b */ /* 0x040fe20003f3d000 */
[----:B------:R-:W-:-:S02]  /*a4f0*/  FFMA.FTZ R5, R8, R147, -8 ;  /* 0xc100000008057423 */ /* 0x000fc40000010093 */
[----:B------:R0:W-:Y:S01]  /*a500*/  MUFU.EX2 R148, R161 ;  /* 0x000000a100947308 */ /* 0x0001e20000000800 */
[----:B------:R-:W-:Y:S02]  /*a510*/  FMUL.FTZ R147, R162, UR28 ;  /* 0x0000001ca2937c20 */ /* 0x000fe40008410000 */
[----:B------:R-:W-:-:S05]  /*a520*/  FSEL R5, R5, RZ, P1 ;  /* 0x000000ff05057208 */ /* 0x000fca0000800000 */
[----:B------:R-:W1:Y:S01]  /*a530*/  MUFU.EX2 R147, R147 ;  /* 0x0000009300937308 */ /* 0x000e620000000800 */
[----:B0-----:R-:W-:Y:S01]  /*a540*/  FSEL R161, R8, RZ, P1 ;  /* 0x000000ff08a17208 */ /* 0x001fe20000800000 */
[--C-:B------:R-:W-:Y:S01]  /*a550*/  FFMA.FTZ R162, R122, UR28, -R5.reuse ;  /* 0x0000001c7aa27c23 */ /* 0x100fe20008010805 */
[----:B------:R-:W-:-:S01]  /*a560*/  FFMA.FTZ R149, R163, UR28, -R5 ;  /* 0x0000001ca3957c23 */ /* 0x000fc20008010805 */
[--C-:B------:R-:W-:Y:S01]  /*a570*/  FFMA.FTZ R88, R88, UR28, -R5.reuse ;  /* 0x0000001c58587c23 */ /* 0x100fe20008010805 */
[----:B------:R-:W-:-:S01]  /*a580*/  FFMA.FTZ R11, R11, UR28, -R5 ;  /* 0x0000001c0b0b7c23 */ /* 0x000fc20008010805 */
[----:B------:R-:W-:Y:S01]  /*a590*/  FADD.FTZ R161, -R161, R6 ;  /* 0x00000006a1a17221 */ /* 0x000fe20000010100 */
[----:B------:R-:W-:-:S01]  /*a5a0*/  FFMA.FTZ R12, R12, UR28, -R5 ;  /* 0x0000001c0c0c7c23 */ /* 0x000fc20008010805 */
[--C-:B------:R-:W-:Y:S01]  /*a5b0*/  FFMA.FTZ R13, R13, UR28, -R5.reuse ;  /* 0x0000001c0d0d7c23 */ /* 0x100fe20008010805 */
        /* <DEDUP_REMOVED lines=12> */
[----:B------:R-:W-:Y:S01]  /*a680*/  FFMA.FTZ R140, R140, UR28, -R5 ;  /* 0x0000001c8c8c7c23 */ /* 0x000fe20008010805 */
[----:B------:R-:W-:-:S01]  /*a690*/  FADD.FTZ R164, R89, R164 ;  /* 0x000000a459a47221 */ /* 0x000fc20000010000 */
        /* <DEDUP_REMOVED lines=20> */
[----:B------:R-:W-:Y:S01]  /*a7e0*/  FADD.FTZ R3, R151, R164 ;  /* 0x000000a497037221 */ /* 0x000fe20000010000 */
[----:B------:R-:W-:-:S01]  /*a7f0*/  FFMA.FTZ R110, R110, UR28, -R5 ;  /* 0x0000001c6e6e7c23 */ /* 0x000fc20008010805 */
[--C-:B------:R-:W-:Y:S01]  /*a800*/  FFMA.FTZ R111, R111, UR28, -R5.reuse ;  /* 0x0000001c6f6f7c23 */ /* 0x100fe20008010805 */
[----:B------:R-:W-:-:S01]  /*a810*/  FFMA.FTZ R90, R90, UR28, -R5 ;  /* 0x0000001c5a5a7c23 */ /* 0x000fc20008010805 */
[--C-:B------:R-:W-:Y:S01]  /*a820*/  FFMA.FTZ R91, R91, UR28, -R5.reuse ;  /* 0x0000001c5b5b7c23 */ /* 0x100fe20008010805 */
[----:B------:R-:W-:-:S01]  /*a830*/  FFMA.FTZ R93, R93, UR28, -R5 ;  /* 0x0000001c5d5d7c23 */ /* 0x000fc20008010805 */
[----:B------:R-:W1:Y:S01]  /*a840*/  MUFU.EX2 R13, R13 ;  /* 0x0000000d000d7308 */ /* 0x000e620000000800 */
[----:B--2---:R-:W-:-:S01]  /*a850*/  FADD.FTZ R161, R11, R2 ;  /* 0x000000020ba17221 */ /* 0x004fc20000010000 */
[----:B------:R-:W-:Y:S01]  /*a860*/  FADD.FTZ R2, R152, R3 ;  /* 0x0000000398027221 */ /* 0x000fe20000010000 */
[----:B------:R-:W-:-:S01]  /*a870*/  FFMA.FTZ R94, R94, UR28, -R5 ;  /* 0x0000001c5e5e7c23 */ /* 0x000fc20008010805 */
[----:B------:R-:W-:-:S02]  /*a880*/  FFMA.FTZ R96, R96, UR28, -R5 ;  /* 0x0000001c60607c23 */ /* 0x000fc40008010805 */
[----:B------:R-:W-:-:S02]  /*a890*/  FADD.FTZ R3, R153, R2 ;  /* 0x0000000299037221 */ /* 0x000fc40000010000 */
[----:B------:R-:W2:Y:S02]  /*a8a0*/  MUFU.EX2 R14, R14 ;  /* 0x0000000e000e7308 */ /* 0x000ea40000000800 */
[----:B------:R-:W-:-:S04]  /*a8b0*/  FADD.FTZ R2, R154, R3 ;  /* 0x000000039a027221 */ /* 0x000fc80000010000 */
[----:B------:R-:W-:Y:S02]  /*a8c0*/  FADD.FTZ R3, R155, R2 ;  /* 0x000000029b037221 */ /* 0x000fe40000010000 */
[----:B------:R-:W3:Y:S02]  /*a8d0*/  MUFU.EX2 R15, R15 ;  /* 0x0000000f000f7308 */ /* 0x000ee40000000800 */
[----:B------:R-:W-:-:S04]  /*a8e0*/  FADD.FTZ R2, R156, R3 ;  /* 0x000000039c027221 */ /* 0x000fc80000010000 */
[----:B------:R-:W-:Y:S02]  /*a8f0*/  FADD.FTZ R3, R157, R2 ;  /* 0x000000029d037221 */ /* 0x000fe40000010000 */
[----:B------:R-:W4:Y:S02]  /*a900*/  MUFU.EX2 R20, R20 ;  /* 0x0000001400147308 */ /* 0x000f240000000800 */
[----:B------:R-:W-:-:S04]  /*a910*/  FADD.FTZ R2, R158, R3 ;  /* 0x000000039e027221 */ /* 0x000fc80000010000 */
[----:B------:R-:W-:Y:S02]  /*a920*/  FADD.FTZ R3, R159, R2 ;  /* 0x000000029f037221 */ /* 0x000fe40000010000 */
[----:B------:R0:W-:Y:S02]  /*a930*/  MUFU.EX2 R6, R162 ;  /* 0x000000a200067308 */ /* 0x0001e40000000800 */
[----:B------:R-:W-:-:S06]  /*a940*/  FADD.FTZ R3, R160, R3 ;  /* 0x00000003a0037221 */ /* 0x000fcc0000010000 */
[----:B------:R-:W5:Y:S01]  /*a950*/  MUFU.EX2 R21, R21 ;  /* 0x0000001500157308 */ /* 0x000f620000000800 */
[----:B0-----:R-:W-:-:S04]  /*a960*/  FADD.FTZ R162, R12, R161 ;  /* 0x000000a10ca27221 */ /* 0x001fc80000010000 */
[----:B-1----:R-:W-:-:S03]  /*a970*/  FADD.FTZ R161, R13, R162 ;  /* 0x000000a20da17221 */ /* 0x002fc60000010000 */
[----:B------:R-:W0:Y:S01]  /*a980*/  MUFU.EX2 R136, R136 ;  /* 0x0000008800887308 */ /* 0x000e220000000800 */
[----:B--2---:R-:W-:-:S04]  /*a990*/  FADD.FTZ R162, R14, R161 ;  /* 0x000000a10ea27221 */ /* 0x004fc80000010000 */
[----:B---3--:R-:W-:-:S03]  /*a9a0*/  FADD.FTZ R161, R15, R162 ;  /* 0x000000a20fa17221 */ /* 0x008fc60000010000 */
[----:B------:R-:W1:Y:S01]  /*a9b0*/  MUFU.EX2 R137, R137 ;  /* 0x0000008900897308 */ /* 0x000e620000000800 */
[----:B----4-:R-:W-:-:S04]  /*a9c0*/  FADD.FTZ R162, R20, R161 ;  /* 0x000000a114a27221 */ /* 0x010fc80000010000 */
[----:B-----5:R-:W-:-:S03]  /*a9d0*/  FADD.FTZ R161, R21, R162 ;  /* 0x000000a215a17221 */ /* 0x020fc60000010000 */
[----:B------:R-:W2:Y:S01]  /*a9e0*/  MUFU.EX2 R138, R138 ;  /* 0x0000008a008a7308 */ /* 0x000ea20000000800 */
[----:B0-----:R-:W-:-:S07]  /*a9f0*/  FADD.FTZ R162, R136, R161 ;  /* 0x000000a188a27221 */ /* 0x001fce0000010000 */
        /* <DEDUP_REMOVED lines=8> */
[----:B0-----:R-:W-:-:S01]  /*aa80*/  FADD.FTZ R3, R139, R2 ;  /* 0x000000028b037221 */ /* 0x001fc20000010000 */
[----:B------:R-:W-:-:S06]  /*aa90*/  FADD.FTZ R161, R101, R162 ;  /* 0x000000a265a17221 */ /* 0x000fcc0000010000 */
        /* <DEDUP_REMOVED lines=48> */
[--C-:B------:R-:W-:Y:S01]  /*ada0*/  FFMA.FTZ R92, R95, UR28, -R5.reuse ;  /* 0x0000001c5f5c7c23 */ /* 0x100fe20008010805 */
[----:B------:R-:W-:-:S05]  /*adb0*/  FFMA.FTZ R5, R128, UR28, -R5 ;  /* 0x0000001c80057c23 */ /* 0x000fca0008010805 */
        /* <DEDUP_REMOVED lines=41> */
[----:B------:R-:W-:-:S04]  /*b050*/  FADD.FTZ R3, R129, R94 ;  /* 0x0000005e81037221 */ /* 0x000fc80000010000 */
[----:B------:R-:W-:Y:S01]  /*b060*/  FADD.FTZ R3, R148, R3 ;  /* 0x0000000394037221 */ /* 0x000fe20000010000 */
[----:B0-----:R-:W-:-:S04]  /*b070*/  FADD.FTZ R2, R163, R2 ;  /* 0x00000002a3027221 */ /* 0x001fc80000010000 */
[----:B-1----:R-:W-:Y:S01]  /*b080*/  FADD.FTZ R2, R5, R2 ;  /* 0x0000000205027221 */ /* 0x002fe20000010000 */
[----:B------:R-:W-:Y:S06]  /*b090*/  @!P0 BRA `(.L_x_8347) ;  /* 0x0000000000048947 */ /* 0x000fec0003800000 */
[----:B------:R-:W-:Y:S01]  /*b0a0*/  BPT.TRAP 0x1 ;  /* 0x000000040000795c */ /* 0x000fe20000300000 */
.L_x_8347:
        /* <DEDUP_REMOVED lines=76> */
[----:B------:R-:W-:Y:S01]  /*b570*/  VIADD R7, R7, 0xffffffff ;  /* 0xffffffff07077836 */ /* 0x000fe20000000000 */
        /* <DEDUP_REMOVED lines=38> */
.L_x_8329:
        /* <DEDUP_REMOVED lines=25> */
.L_x_8350:
[----:B------:R-:W-:Y:S02]  /*b970*/  ULDC UR14, c[0x0][0x9e4] ;  /* 0x00027900000e7ab9 */ /* 0x000fe40000000800 */
[----:B------:R-:W-:-:S11]  /*b980*/  UISETP.NE.AND UP0, UPT, UR14, 0x1, UPT ;  /* 0x000000010e00788c */ /* 0x000fd6000bf05270 */
[----:B------:R-:W-:Y:S02]  /*b990*/  @UP0 ULDC.64 UR18, c[0x0][0x9e8] ;  /* 0x00027a0000120ab9 */ /* 0x000fe40000000a00 */
[----:B------:R-:W-:-:S04]  /*b9a0*/  UIMAD.WIDE.U32 UR6, UR10, UR18, URZ ;  /* 0x000000120a0672a5 */ /* 0x000fc8000f8e003f */
[----:B------:R-:W-:-:S12]  /*b9b0*/  @UP0 USHF.R.U32.HI UR10, URZ, UR19, UR7 ;  /* 0x000000133f0a0299 */ /* 0x000fd80008011607 */
.L_x_8351:
[----:B------:R-:W-:-:S04]  /*b9c0*/  UIMAD UR10, UR10, UR14, URZ ;  /* 0x0000000e0a0a72a4 */ /* 0x000fc8000f8e023f */
[----:B------:R-:W-:-:S04]  /*b9d0*/  UISETP.LT.AND UP0, UPT, UR11, UR10, UPT ;  /* 0x0000000a0b00728c */ /* 0x000fc8000bf01270 */
[----:B------:R-:W-:-:S12]  /*b9e0*/  USEL UR11, UR11, UR10, !UP0 ;  /* 0x0000000a0b0b7287 */ /* 0x000fd8000c000000 */
.L_x_8349:
        /* <DEDUP_REMOVED lines=13> */
.L_x_8363:
[----:B------:R-:W-:Y:S01]  /*bac0*/  ISETP.NE.AND P2, PT, RZ, UR42, PT ;  /* 0x0000002aff007c0c */ /* 0x000fe2000bf45270 */
[----:B------:R-:W-:-:S04]  /*bad0*/  UISETP.NE.AND UP0, UPT, UR30, 0x1, UPT ;  /* 0x000000011e00788c */ /* 0x000fc8000bf05270 */
[----:B------:R-:W-:-:S04]  /*bae0*/  USEL UR45, URZ, 0x1, UP0 ;  /* 0x000000013f2d7887 */ /* 0x000fc80008000000 */
[----:B------:R-:W-:-:S04]  /*baf0*/  ULOP3.LUT UR45, UR31, UR45, URZ, 0x3c, !UPT ;  /* 0x0000002d1f2d7292 */ /* 0x000fc8000f8e3c3f */
[----:B------:R-:W-:Y:S08]  /*bb00*/  @P2 BRA `(.L_x_8353) ;  /* 0x0000000000382947 */ /* 0x000ff00003800000 */
[----:B------:R-:W-:Y:S05]  /*bb10*/  @!P0 BRA `(.L_x_8354) ;  /* 0x0000000000048947 */ /* 0x000fea0003800000 */
[----:B------:R-:W-:Y:S01]  /*bb20*/  BPT.TRAP 0x1 ;  /* 0x000000040000795c */ /* 0x000fe20000300000 */
.L_x_8354:
        /* <DEDUP_REMOVED lines=9> */
.L_x_8355:
[----:B-1----:R-:W-:Y:S05]  /*bbc0*/  @P1 BRA `(.L_x_8353) ;  /* 0x0000000000081947 */ /* 0x002fea0003800000 */
[----:B------:R-:W1:Y:S02]  /*bbd0*/  SYNCS.PHASECHK.TRANS64.TRYWAIT P1, [UR6+0x22830], R8 ;  /* 0x02283008ff0075a7 */ /* 0x000e640008020146 */
[----:B-1----:R-:W-:Y:S05]  /*bbe0*/  @!P1 BRA `(.L_x_8356) ;  /* 0x00000128007c9947 */ /* 0x002fea0003800000 */
.L_x_8353:
        /* <DEDUP_REMOVED lines=132> */
.L_x_8358:
[----:B------:R-:W-:Y:S01]  /*c430*/  ULEA UR6, UR30, UR43, 0x3 ;  /* 0x0000002b1e067291 */ /* 0x000fe2000f8e183f */
[----:B------:R-:W-:-:S05]  /*c440*/  IMAD.U32 R8, RZ, RZ, UR31 ;  /* 0x0000001fff087e24 */ /* 0x000fca000f8e00ff */
[----:B------:R-:W-:-:S04]  /*c450*/  SHF.L.U32 R8, R8, 0x1f, RZ ;  /* 0x0000001f08087819 */ /* 0x000fc800000006ff */
[----:B------:R0:W1:Y:S01]  /*c460*/  SYNCS.PHASECHK.TRANS64.TRYWAIT P1, [UR6+0x22850], R8 ;  /* 0x02285008ff0075a7 */ /* 0x0000620008020146 */
[----:B------:R-:W-:Y:S05]  /*c470*/  @!P0 BRA `(.L_x_8359) ;  /* 0x0000000000048947 */ /* 0x000fea0003800000 */
[----:B------:R-:W-:Y:S01]  /*c480*/  BPT.TRAP 0x1 ;  /* 0x000000040000795c */ /* 0x000fe20000300000 */
.L_x_8359:
[----:B-1----:R-:W-:Y:S05]  /*c490*/  @P1 BRA `(.L_x_8357) ;  /* 0x0000000000081947 */ /* 0x002fea0003800000 */
[----:B------:R-:W1:Y:S02]  /*c4a0*/  SYNCS.PHASECHK.TRANS64.TRYWAIT P1, [UR6+0x22850], R8 ;  /* 0x02285008ff0075a7 */ /* 0x000e640008020146 */
[----:B-1----:R-:W-:Y:S05]  /*c4b0*/  @!P1 BRA `(.L_x_8360) ;  /* 0x0000012000609947 */ /* 0x002fea0003800000 */
.L_x_8357:
        /* <DEDUP_REMOVED lines=36> */
.L_x_8361:
        /* <DEDUP_REMOVED lines=25> */
[----:B-1----:R-:W-:Y:S01]  /*c890*/  FMNMX.FTZ R9, R11, R6, !PT ;  /* 0x000000060b097209 */ /* 0x002fe20007810000 */
[C---:B------:R-:W-:Y:S01]  /*c8a0*/  FMUL.FTZ R156, R0.reuse, R164 ;  /* 0x000000a4009c7220 */ /* 0x040fe20000410000 */
[C---:B------:R-:W-:Y:S01]  /*c8b0*/  FMUL.FTZ R150, R0.reuse, R120 ;  /* 0x0000007800967220 */ /* 0x040fe20000410000 */
[C---:B------:R-:W-:Y:S01]  /*c8c0*/  FMUL.FTZ R129, R0.reuse, R131 ;  /* 0x0000008300817220 */ /* 0x040fe20000410000 */
[C---:B------:R-:W-:Y:S01]  /*c8d0*/  FMUL.FTZ R120, R0.reuse, R122 ;  /* 0x0000007a00787220 */ /* 0x040fe20000410000 */
[----:B------:R-:W1:Y:S01]  /*c8e0*/  MUFU.TANH R13, R13 ;  /* 0x0000000d000d7308 */ /* 0x000e620000002400 */
[C---:B------:R-:W-:Y:S01]  /*c8f0*/  FMUL.FTZ R131, R0.reuse, R133 ;  /* 0x0000008500837220 */ /* 0x040fe20000410000 */
[C---:B------:R-:W-:Y:S01]  /*c900*/  FMUL.FTZ R122, R0.reuse, R126 ;  /* 0x0000007e007a7220 */ /* 0x040fe20000410000 */
[----:B------:R-:W-:Y:S01]  /*c910*/  FMUL.FTZ R133, R0, R135 ;  /* 0x0000008700857220 */ /* 0x000fe20000410000 */
[----:B0-----:R-:W-:Y:S01]  /*c920*/  FMNMX.FTZ R8, R12, R5, !PT ;  /* 0x000000050c087209 */ /* 0x001fe20007810000 */
[C---:B------:R-:W-:Y:S01]  /*c930*/  FMUL.FTZ R158, R0.reuse, R166 ;  /* 0x000000a6009e7220 */ /* 0x040fe20000410000 */
[C---:B------:R-:W-:Y:S01]  /*c940*/  FMUL.FTZ R126, R0.reuse, R128 ;  /* 0x00000080007e7220 */ /* 0x040fe20000410000 */
[----:B------:R-:W-:Y:S01]  /*c950*/  FMUL.FTZ R135, R0, R109 ;  /* 0x0000006d00877220 */ /* 0x000fe20000410000 */
        /* <DEDUP_REMOVED lines=53> */
[----:B------:R-:W-:Y:S01]  /*ccb0*/  FMUL.FTZ R173, R0, R101 ;  /* 0x0000006500ad7220 */ /* 0x000fe20000410000 */
[----:B------:R-:W-:Y:S01]  /*ccc0*/  IMAD.U32 R174, RZ, RZ, UR28 ;  /* 0x0000001cffae7e24 */ /* 0x000fe2000f8e00ff */
[----:B------:R-:W-:Y:S01]  /*ccd0*/  ULEA UR6, UR44, UR43, 0x3 ;  /* 0x0000002b2c067291 */ /* 0x000fe2000f8e183f */
[----:B------:R-:W2:Y:S01]  /*cce0*/  MUFU.TANH R155, R155 ;  /* 0x0000009b009b7308 */ /* 0x000ea20000002400 */
[----:B-1----:R-:W-:-:S02]  /*ccf0*/  FMNMX.FTZ R88, R154, R115, !PT ;  /* 0x000000739a587209 */ /* 0x002fc40007810000 */
[----:B------:R-:W-:-:S04]  /*cd00*/  UIADD3 UR6, UR6, 0x22840, URZ ;  /* 0x0002284006067890 */ /* 0x000fc8000fffe03f */
[----:B------:R-:W-:Y:S01]  /*cd10*/  UPRMT UR6, UR41, 0x654, UR6 ;  /* 0x0000065429067896 */ /* 0x000fe20008000006 */
[----:B------:R-:W1:Y:S01]  /*cd20*/  MUFU.TANH R156, R156 ;  /* 0x0000009c009c7308 */ /* 0x000e620000002400 */
[----:B0-----:R-:W-:-:S07]  /*cd30*/  FMNMX.FTZ R9, R153, R8, !PT ;  /* 0x0000000899097209 */ /* 0x001fce0007810000 */
[----:B------:R-:W0:Y:S01]  /*cd40*/  MUFU.TANH R158, R158 ;  /* 0x0000009e009e7308 */ /* 0x000e220000002400 */
[----:B--2---:R-:W-:Y:S01]  /*cd50*/  FMNMX.FTZ R115, R155, R88, !PT ;  /* 0x000000589b737209 */ /* 0x004fe20007810000 */
[----:B------:R-:W-:Y:S06]  /*cd60*/  SYNCS.ARRIVE.TRANS64.RED.A1T0 RZ, [UR6], RZ ;  /* 0x000000ffffff79a7 */ /* 0x000fec0008100406 */
        /* <DEDUP_REMOVED lines=42> */
[----:B------:R-:W-:-:S06]  /*d010*/  FMUL.FTZ R90, R0, R94 ;  /* 0x0000005e005a7220 */ /* 0x000fcc0000410000 */
        /* <DEDUP_REMOVED lines=96> */
[----:B--2---:R-:W-:Y:S02]  /*d620*/  FMNMX.FTZ R96, R94, R97, !PT ;  /* 0x000000615e607209 */ /* 0x004fe40007810000 */
[----:B-1----:R-:W-:-:S05]  /*d630*/  FMNMX.FTZ R97, R173, R8, !PT ;  /* 0x00000008ad617209 */ /* 0x002fca0007810000 */
        /* <DEDUP_REMOVED lines=40> */
[----:B------:R-:W-:Y:S01]  /*d8c0*/  FFMA.FTZ R139, R139, UR28, -R157 ;  /* 0x0000001c8b8b7c23 */ /* 0x000fe2000801089d */
[----:B------:R-:W-:-:S01]  /*d8d0*/  FFMA.FTZ R102, R140, UR28, -R174 ;  /* 0x0000001c8c667c23 */ /* 0x000fc200080108ae */
[----:B------:R-:W-:Y:S01]  /*d8e0*/  FFMA.FTZ R142, R142, UR28, -R157 ;  /* 0x0000001c8e8e7c23 */ /* 0x000fe2000801089d */
[----:B------:R-:W-:-:S01]  /*d8f0*/  FFMA.FTZ R103, R141, UR28, -R174 ;  /* 0x0000001c8d677c23 */ /* 0x000fc200080108ae */
[--C-:B------:R-:W-:Y:S01]  /*d900*/  FFMA.FTZ R143, R143, UR28, -R157.reuse ;  /* 0x0000001c8f8f7c23 */ /* 0x100fe2000801089d */
        /* <DEDUP_REMOVED lines=43> */
[--C-:B------:R-:W-:Y:S01]  /*dbc0*/  FFMA.FTZ R110, R110, UR28, -R157.reuse ;  /* 0x0000001c6e6e7c23 */ /* 0x100fe2000801089d */
        /* <DEDUP_REMOVED lines=171> */
.L_x_8362:
        /* <DEDUP_REMOVED lines=115> */
.L_x_8352:
        /* <DEDUP_REMOVED lines=10> */
.L_x_8383:
        /* <DEDUP_REMOVED lines=9> */
.L_x_8366:
[----:B------:R-:W-:Y:S01]  /*eee0*/  ULEA UR6, UR44, UR43, 0x3 ;  /* 0x0000002b2c067291 */ /* 0x000fe2000f8e183f */
[----:B------:R-:W-:-:S05]  /*eef0*/  IMAD.U32 R8, RZ, RZ, UR45 ;  /* 0x0000002dff087e24 */ /* 0x000fca000f8e00ff */
[----:B------:R-:W-:-:S04]  /*ef00*/  SHF.L.U32 R8, R8, 0x1f, RZ ;  /* 0x0000001f08087819 */ /* 0x000fc800000006ff */
[----:B------:R0:W1:Y:S01]  /*ef10*/  SYNCS.PHASECHK.TRANS64.TRYWAIT P1, [UR6+0x22830], R8 ;  /* 0x02283008ff0075a7 */ /* 0x0000620008020146 */
[----:B------:R-:W-:Y:S05]  /*ef20*/  @!P0 BRA `(.L_x_8367) ;  /* 0x0000000000048947 */ /* 0x000fea0003800000 */
[----:B------:R-:W-:Y:S01]  /*ef30*/  BPT.TRAP 0x1 ;  /* 0x000000040000795c */ /* 0x000fe20000300000 */
.L_x_8367:
[----:B-1----:R-:W-:Y:S05]  /*ef40*/  @P1 BRA `(.L_x_8365) ;  /* 0x0000000000081947 */ /* 0x002fea0003800000 */
[----:B------:R-:W1:Y:S02]  /*ef50*/  SYNCS.PHASECHK.TRANS64.TRYWAIT P1, [UR6+0x22830], R8 ;  /* 0x02283008ff0075a7 */ /* 0x000e640008020146 */
[----:B-1----:R-:W-:Y:S05]  /*ef60*/  @!P1 BRA `(.L_x_8368) ;  /* 0x000000f400cc9947 */ /* 0x002fea0003800000 */
.L_x_8365:
        /* <DEDUP_REMOVED lines=129> */
.L_x_8370:
[----:B------:R-:W-:Y:S01]  /*f780*/  ULEA UR6, UR32, UR43, 0x3 ;  /* 0x0000002b20067291 */ /* 0x000fe2000f8e183f */
[----:B------:R-:W-:-:S05]  /*f790*/  IMAD.U32 R8, RZ, RZ, UR33 ;  /* 0x00000021ff087e24 */ /* 0x000fca000f8e00ff */
[----:B------:R-:W-:-:S04]  /*f7a0*/  SHF.L.U32 R8, R8, 0x1f, RZ ;  /* 0x0000001f08087819 */ /* 0x000fc800000006ff */
[----:B------:R0:W1:Y:S01]  /*f7b0*/  SYNCS.PHASECHK.TRANS64.TRYWAIT P1, [UR6+0x22850], R8 ;  /* 0x02285008ff0075a7 */ /* 0x0000620008020146 */
[----:B------:R-:W-:Y:S05]  /*f7c0*/  @!P0 BRA `(.L_x_8371) ;  /* 0x0000000000048947 */ /* 0x000fea0003800000 */
[----:B------:R-:W-:Y:S01]  /*f7d0*/  BPT.TRAP 0x1 ;  /* 0x000000040000795c */ /* 0x000fe20000300000 */
.L_x_8371:
[----:B-1----:R-:W-:Y:S05]  /*f7e0*/  @P1 BRA `(.L_x_8369) ;  /* 0x0000000000081947 */ /* 0x002fea0003800000 */
[----:B------:R-:W1:Y:S02]  /*f7f0*/  SYNCS.PHASECHK.TRANS64.TRYWAIT P1, [UR6+0x22850], R8 ;  /* 0x02285008ff0075a7 */ /* 0x000e640008020146 */
[----:B-1----:R-:W-:Y:S05]  /*f800*/  @!P1 BRA `(.L_x_8372) ;  /* 0x000000ec00bc9947 */ /* 0x002fea0003800000 */
.L_x_8369:
        /* <DEDUP_REMOVED lines=36> */
.L_x_8373:
[----:B------:R-:W-:Y:S01]  /*fa50*/  ISETP.NE.AND P2, PT, R193, 0x1, PT ;  /* 0x00000001c100780c */ /* 0x000fe20003f45270 */
[C---:B------:R-:W-:Y:S01]  /*fa60*/  FMUL.FTZ R20, R0.reuse, R167 ;  /* 0x000000a700147220 */ /* 0x040fe20000410000 */
[C---:B------:R-:W-:Y:S01]  /*fa70*/  FMUL.FTZ R167, R0.reuse, R89 ;  /* 0x0000005900a77220 */ /* 0x040fe20000410000 */
[C---:B------:R-:W-:Y:S01]  /*fa80*/  FMUL.FTZ R15, R0.reuse, R166 ;  /* 0x000000a6000f7220 */ /* 0x040fe20000410000 */
[C---:B------:R-:W-:Y:S01]  /*fa90*/  FMUL.FTZ R166, R0.reuse, R88 ;  /* 0x0000005800a67220 */ /* 0x040fe20000410000 */
[----:B------:R-:W-:Y:S02]  /*faa0*/  VIADD R172, R23, UR39 ;  /* 0x0000002717ac7c36 */ /* 0x000fe40008000000 */
[C---:B0-----:R-:W-:Y:S01]  /*fab0*/  FMUL.FTZ R8, R0.reuse, R154 ;  /* 0x0000009a00087220 */ /* 0x041fe20000410000 */
[C---:B------:R-:W-:Y:S01]  /*fac0*/  FMUL.FTZ R154, R0.reuse, R156 ;  /* 0x0000009c009a7220 */ /* 0x040fe20000410000 */
[C---:B------:R-:W-:Y:S01]  /*fad0*/  FMUL.FTZ R9, R0.reuse, R155 ;  /* 0x0000009b00097220 */ /* 0x040fe20000410000 */
[C---:B------:R-:W-:Y:S01]  /*fae0*/  FMUL.FTZ R156, R0.reuse, R160 ;  /* 0x000000a0009c7220 */ /* 0x040fe20000410000 */
[----:B------:R-:W-:Y:S01]  /*faf0*/  ULEA UR6, UR44, UR43, 0x3 ;  /* 0x0000002b2c067291 */ /* 0x000fe2000f8e183f */
        /* <DEDUP_REMOVED lines=184> */
.L_x_8376:
[----:B------:R-:W-:-:S05]  /*10680*/  IMAD.U32 R98, RZ, RZ, UR29 ;  /* 0x0000001dff627e24 */ /* 0x000fca000f8e00ff */
[----:B------:R-:W-:-:S13]  /*10690*/  ISETP.NE.AND P1, PT, R98, 0x1, PT ;  /* 0x000000016200780c */ /* 0x000fda0003f25270 */
[----:B------:R-:W1:Y:S02]  /*106a0*/  @P1 LDC.64 R88, c[0x0][0x9e8] ;  /* 0x00027a00ff581b82 */ /* 0x000e640000000a00 */
[----:B-1----:R-:W-:-:S05]  /*106b0*/  @P1 IMAD.HI.U32 R88, R99, R88, RZ ;  /* 0x0000005863581227 */ /* 0x002fca00078e00ff */
[----:B------:R-:W-:-:S07]  /*106c0*/  @P1 SHF.R.U32.HI R99, RZ, R89, R88 ;  /* 0x00000059ff631219 */ /* 0x000fce0000011658 */
.L_x_8377:
[----:B------:R-:W-:Y:S05]  /*106d0*/  BSYNC B0 ;  /* 0x0000000000007941 */ /* 0x000fea0003800000 */
.L_x_8375:
[----:B------:R-:W-:-:S05]  /*106e0*/  IMAD R99, R99, R98, R176 ;  /* 0x0000006263637224 */ /* 0x000fca00078e02b0 */
[----:B------:R-:W-:Y:S02]  /*106f0*/  VIADDMNMX R179, R99, R98, R179, PT ;  /* 0x0000006263b37246 */ /* 0x000fe400038001b3 */
[----:B------:R-:W-:-:S07]  /*10700*/  VIMNMX R180, R180, R99, !PT ;  /* 0x00000063b4b47248 */ /* 0x000fce0007fe0100 */
.L_x_8374:
[C---:B------:R-:W-:Y:S02]  /*10710*/  ISETP.GE.AND P2, PT, R175.reuse, 0x9, PT ;  /* 0x00000009af00780c */ /* 0x040fe40003f46270 */
        /* <DEDUP_REMOVED lines=246> */
.L_x_8380:
[----:B------:R-:W-:-:S05]  /*11680*/  IMAD.U32 R163, RZ, RZ, UR29 ;  /* 0x0000001dffa37e24 */ /* 0x000fca000f8e00ff */
[----:B------:R-:W-:-:S13]  /*11690*/  ISETP.NE.AND P6, PT, R163, 0x1, PT ;  /* 0x00000001a300780c */ /* 0x000fda0003fc5270 */
[----:B------:R-:W0:Y:S02]  /*116a0*/  @P6 LDC.64 R88, c[0x0][0x9e8] ;  /* 0x00027a00ff586b82 */ /* 0x000e240000000a00 */
[----:B0-----:R-:W-:-:S05]  /*116b0*/  @P6 IMAD.HI.U32 R88, R151, R88, RZ ;  /* 0x0000005897586227 */ /* 0x001fca00078e00ff */
[----:B------:R-:W-:-:S07]  /*116c0*/  @P6 SHF.R.U32.HI R151, RZ, R89, R88 ;  /* 0x00000059ff976219 */ /* 0x000fce0000011658 */
.L_x_8381:
[----:B------:R-:W-:Y:S05]  /*116d0*/  BSYNC B0 ;  /* 0x0000000000007941 */ /* 0x000fea0003800000 */
.L_x_8379:
[----:B------:R-:W-:-:S05]  /*116e0*/  IMAD R151, R151, R163, R176 ;  /* 0x000000a397977224 */ /* 0x000fca00078e02b0 */
[----:B------:R-:W-:Y:S02]  /*116f0*/  VIADDMNMX R148, R151, R163, R148, PT ;  /* 0x000000a397947246 */ /* 0x000fe40003800194 */
[----:B------:R-:W-:-:S07]  /*11700*/  VIMNMX R10, R10, R151, !PT ;  /* 0x000000970a0a7248 */ /* 0x000fce0007fe0100 */
.L_x_8378:
        /* <DEDUP_REMOVED lines=501> */
.L_x_8382:
        /* <DEDUP_REMOVED lines=115> */
.L_x_8364:
[----:B------:R-:W-:Y:S06]  /*13d90*/  BAR.ARV 0x8, 0x180 ;  /* 0x0206000000007b1d */ /* 0x000fec0000002000 */
[----:B------:R-:W-:Y:S05]  /*13da0*/  @!P0 BRA `(.L_x_8384) ;  /* 0x0000000000048947 */ /* 0x000fea0003800000 */
[----:B------:R-:W-:Y:S01]  /*13db0*/  BPT.TRAP 0x1 ;  /* 0x000000040000795c */ /* 0x000fe20000300000 */
.L_x_8384:
[----:B------:R-:W-:Y:S01]  /*13dc0*/  ULEA UR9, UR44, UR43, 0x3 ;  /* 0x0000002b2c097291 */ /* 0x000fe2000f8e183f */
[----:B------:R-:W-:-:S05]  /*13dd0*/  IMAD.U32 R0, RZ, RZ, UR45 ;  /* 0x0000002dff007e24 */ /* 0x000fca000f8e00ff */
[----:B------:R-:W-:-:S04]  /*13de0*/  SHF.L.U32 R0, R0, 0x1f, RZ ;  /* 0x0000001f00007819 */ /* 0x000fc800000006ff */
[----:B------:R0:W1:Y:S01]  /*13df0*/  SYNCS.PHASECHK.TRANS64.TRYWAIT P1, [UR9+0x22850], R0 ;  /* 0x02285000ff0075a7 */ /* 0x0000620008020149 */
[----:B------:R-:W-:Y:S05]  /*13e00*/  @!P0 BRA `(.L_x_8385) ;  /* 0x0000000000048947 */ /* 0x000fea0003800000 */
[----:B------:R-:W-:Y:S01]  /*13e10*/  BPT.TRAP 0x1 ;  /* 0x000000040000795c */ /* 0x000fe20000300000 */
.L_x_8385:
[----:B-1----:R-:W-:Y:S05]  /*13e20*/  @P1 BRA `(.L_x_8386) ;  /* 0x0000000000081947 */ /* 0x002fea0003800000 */
[----:B------:R-:W1:Y:S02]  /*13e30*/  SYNCS.PHASECHK.TRANS64.TRYWAIT P1, [UR9+0x22850], R0 ;  /* 0x02285000ff0075a7 */ /* 0x000e640008020149 */
[----:B-1----:R-:W-:Y:S05]  /*13e40*/  @!P1 BRA `(.L_x_8387) ;  /* 0x000000a800449947 */ /* 0x002fea0003800000 */
.L_x_8386:
        /* <DEDUP_REMOVED lines=15> */
[----:B------:R-:W-:Y:S01]  /*13f40*/  QGMMA.64x128x32.F32.E4M3.E4M3 R24, R184, gdesc[UR4], R24, gsb0 ;  /* 0x01e00004b8187df3 */ /* 0x000fe20008000818 */
[----:B------:R-:W-:Y:S01]  /*13f50*/  UIADD3 UR6, UR8, 0x100, URZ ;  /* 0x0000010008067890 */ /* 0x000fe2000fffe03f */
[----:B------:R-:W-:Y:S01]  /*13f60*/  UMOV UR7, 0xc0000010 ;  /* 0xc000001000077882 */ /* 0x000fe20000000000 */
[----:B------:R-:W-:Y:S02]  /*13f70*/  WARPGROUP.DEPBAR.LE gsb0, 0x0 ;  /* 0x00008000000079c5 */ /* 0x000fe40000010000 */
[----:B------:R-:W-:-:S07]  /*13f80*/  WARPGROUP.ARRIVE ;  /* 0x00000000000079c5 */ /* 0x000fce0000000000 */
        /* <DEDUP_REMOVED lines=15> */
[----:B-1----:R-:W-:Y:S01]  /*14080*/  IMAD.U32 R5, RZ, RZ, UR7 ;  /* 0x00000007ff057e24 */ /* 0x002fe2000f8e00ff */
        /* <DEDUP_REMOVED lines=10> */
[----:B0-----:R-:W0:Y:S04]  /*14130*/  SHFL.BFLY PT, R0, R3, 0x2, 0x1f ;  /* 0x0c401f0003007f89 */ /* 0x001e2800000e0000 */
[----:B------:R-:W3:Y:S01]  /*14140*/  SHFL.BFLY PT, R7, R2, 0x2, 0x1f ;  /* 0x0c401f0002077f89 */ /* 0x000ee200000e0000 */
[----:B------:R-:W-:Y:S02]  /*14150*/  WARPGROUP.DEPBAR.LE gsb0, 0x0 ;  /* 0x00008000000079c5 */ /* 0x000fe40000010000 */
[----:B------:R-:W-:-:S06]  /*14160*/  WARPGROUP.ARRIVE ;  /* 0x00000000000079c5 */ /* 0x000fcc0000000000 */
[----:B------:R-:W-:Y:S01]  /*14170*/  QGMMA.64x128x32.F32.E4M3.E4M3 R24, R172, gdesc[UR4], R24, gsb0 ;  /* 0x01e00004ac187df3 */ /* 0x000fe20008000818 */
[----:B------:R-:W-:Y:S01]  /*14180*/  UMOV UR6, UR8 ;  /* 0x0000000800067c82 */ /* 0x000fe20008000000 */
[----:B------:R-:W-:Y:S01]  /*14190*/  UMOV UR7, 0xc0000010 ;  /* 0xc000001000077882 */ /* 0x000fe20000000000 */
[----:B0-----:R-:W-:-:S01]  /*141a0*/  FADD.FTZ R0, R0, R3 ;  /* 0x0000000300007221 */ /* 0x001fc20000010000 */
[----:B---3--:R-:W-:-:S04]  /*141b0*/  FADD.FTZ R7, R7, R2 ;  /* 0x0000000207077221 */ /* 0x008fc80000010000 */
[----:B-1----:R-:W0:Y:S04]  /*141c0*/  SHFL.BFLY PT, R5, R0, 0x1, 0x1f ;  /* 0x0c201f0000057f89 */ /* 0x002e2800000e0000 */
[----:B------:R-:W1:Y:S01]  /*141d0*/  SHFL.BFLY PT, R4, R7, 0x1, 0x1f ;  /* 0x0c201f0007047f89 */ /* 0x000e6200000e0000 */
        /* <DEDUP_REMOVED lines=32> */
.L_x_8388:
        /* <DEDUP_REMOVED lines=74> */
.L_x_8310:
        /* <DEDUP_REMOVED lines=22> */
[----:B------:R-:W-:Y:S02]  /*149e0*/  F2FP.BF16.F32.PACK_AB R44, R44, R89 ;  /* 0x000000592c2c723e */ /* 0x000fe400000010ff */
[----:B------:R-:W-:Y:S01]  /*149f0*/  F2FP.BF16.F32.PACK_AB R11, R78, R11 ;  /* 0x0000000b4e0b723e */ /* 0x000fe200000010ff */
[----:B------:R-:W-:Y:S01]  /*14a00*/  UISETP.NE.AND.EX UP0, UPT, UR7, URZ, UPT, UP0 ;  /* 0x0000003f0700728c */ /* 0x000fe2000bf05300 */
[----:B------:R-:W-:Y:S02]  /*14a10*/  F2FP.BF16.F32.PACK_AB R10, R79, R10 ;  /* 0x0000000a4f0a723e */ /* 0x000fe400000010ff */
[----:B------:R-:W-:Y:S01]  /*14a20*/  F2FP.BF16.F32.PACK_AB R9, R84, R9 ;  /* 0x000000095409723e */ /* 0x000fe200000010ff */
[----:B------:R-:W-:Y:S01]  /*14a30*/  ULDC.64 UR6, c[0x0][0xc00] ;  /* 0x0003000000067ab9 */ /* 0x000fe20000000a00 */
[----:B0-----:R-:W-:Y:S01]  /*14a40*/  LOP3.LUT P0, R4, R18, 0x3, RZ, 0xc0, !PT ;  /* 0x0000000312047812 */ /* 0x001fe2000780c0ff */
[----:B------:R-:W-:Y:S01]  /*14a50*/  UIMAD.WIDE UR6, UR38, 0x4, UR6 ;  /* 0x00000004260678a5 */ /* 0x000fe2000f8e0206 */
[----:B------:R-:W0:Y:S01]  /*14a60*/  S2R R18, SR_SWINHI ;  /* 0x0000000000127919 */ /* 0x000e220000002f00 */
[----:B------:R-:W-:-:S02]  /*14a70*/  F2FP.BF16.F32.PACK_AB R8, R85, R8 ;  /* 0x000000085508723e */ /* 0x000fc400000010ff */
[----:B------:R-:W-:Y:S02]  /*14a80*/  ISETP.EQ.OR P0, PT, R4, 0x3, !P0 ;  /* 0x000000030400780c */ /* 0x000fe40004702670 */
[----:B------:R-:W-:Y:S02]  /*14a90*/  F2FP.BF16.F32.PACK_AB R28, R61, R28 ;  /* 0x0000001c3d1c723e */ /* 0x000fe400000010ff */
[----:B------:R-:W-:Y:S02]  /*14aa0*/  SEL R79, R11, R10, P0 ;  /* 0x0000000a0b4f7207 */ /* 0x000fe40000000000 */
[----:B------:R-:W-:Y:S02]  /*14ab0*/  SEL R81, R10, R11, P0 ;  /* 0x0000000b0a517207 */ /* 0x000fe40000000000 */
[----:B------:R-:W-:Y:S02]  /*14ac0*/  SEL R59, R9, R8, P0 ;  /* 0x00000008093b7207 */ /* 0x000fe40000000000 */
        /* <DEDUP_REMOVED lines=11> */
[----:B0-----:R-:W-:Y:S02]  /*14b80*/  MOV R5, R18 ;  /* 0x0000001200057202 */ /* 0x001fe40000000f00 */
[----:B------:R-:W-:-:S02]  /*14b90*/  F2FP.BF16.F32.PACK_AB R25, R62, R25 ;  /* 0x000000193e19723e */ /* 0x000fc400000010ff */
[----:B------:R-:W-:Y:S01]  /*14ba0*/  F2FP.BF16.F32.PACK_AB R24, R63, R24 ;  /* 0x000000183f18723e */ /* 0x000fe200000010ff */
[----:B------:R-:W-:Y:S01]  /*14bb0*/  IMAD.WIDE R6, R196, 0x2, R4 ;  /* 0x00000002c4067825 */ /* 0x000fe200078e0204 */
[----:B------:R-:W-:Y:S02]  /*14bc0*/  F2FP.BF16.F32.PACK_AB R94, R94, R97 ;  /* 0x000000615e5e723e */ /* 0x000fe400000010ff */
[----:B------:R-:W-:Y:S02]  /*14bd0*/  SEL R49, R21, R20, P0 ;  /* 0x0000001415317207 */ /* 0x000fe40000000000 */
[C---:B------:R-:W-:Y:S02]  /*14be0*/  IADD3 R89, P1, R6.reuse, 0x40, RZ ;  /* 0x0000004006597810 */ /* 0x040fe40007f3e0ff */
[----:B------:R-:W-:Y:S02]  /*14bf0*/  IADD3 R85, P6, R6, 0x20, RZ ;  /* 0x0000002006557810 */ /* 0x000fe40007fde0ff */
[----:B------:R-:W-:-:S02]  /*14c00*/  LOP3.LUT R10, R89, 0x380, RZ, 0xc0, !PT ;  /* 0x00000380590a7812 */ /* 0x000fc400078ec0ff */
[----:B------:R-:W-:Y:S02]  /*14c10*/  LOP3.LUT R8, R85, 0x380, RZ, 0xc0, !PT ;  /* 0x0000038055087812 */ /* 0x000fe400078ec0ff */
[----:B------:R-:W-:Y:S02]  /*14c20*/  IADD3 R93, P2, R6, 0x60, RZ ;  /* 0x00000060065d7810 */ /* 0x000fe40007f5e0ff */
[----:B------:R-:W-:Y:S02]  /*14c30*/  SHF.R.U64 R10, R10, 0x3, RZ ;  /* 0x000000030a0a7819 */ /* 0x000fe400000012ff */
[C---:B------:R-:W-:Y:S01]  /*14c40*/  IADD3 R99, P4, R6.reuse, 0x4020, RZ ;  /* 0x0000402006637810 */ /* 0x040fe20007f9e0ff */
[----:B------:R-:W-:Y:S01]  /*14c50*/  IMAD.X R19, RZ, RZ, R7, P2 ;  /* 0x000000ffff137224 */ /* 0x000fe200010e0607 */
[C---:B------:R-:W-:Y:S02]  /*14c60*/  LOP3.LUT R9, R6.reuse, 0x380, RZ, 0xc0, !PT ;  /* 0x0000038006097812 */ /* 0x040fe400078ec0ff */
[----:B------:R-:W-:-:S02]  /*14c70*/  IADD3 R101, P5, R6, 0x4040, RZ ;  /* 0x0000404006657810 */ /* 0x000fc40007fbe0ff */
[----:B------:R-:W-:Y:S01]  /*14c80*/  SEL R51, R20, R21, P0 ;  /* 0x0000001514337207 */ /* 0x000fe20000000000 */
[--C-:B------:R-:W-:Y:S01]  /*14c90*/  IMAD.X R21, RZ, RZ, R7.reuse, P1 ;  /* 0x000000ffff157224 */ /* 0x100fe200008e0607 */
[----:B------:R-:W-:Y:S01]  /*14ca0*/  SEL R53, R13, R12, P0 ;  /* 0x0000000c0d357207 */ /* 0x000fe20000000000 */
[--C-:B------:R-:W-:Y:S01]  /*14cb0*/  IMAD.X R11, RZ, RZ, R7.reuse, P5 ;  /* 0x000000ffff0b7224 */ /* 0x100fe200028e0607 */
[----:B------:R-:W-:Y:S01]  /*14cc0*/  SEL R55, R12, R13, P0 ;  /* 0x0000000d0c377207 */ /* 0x000fe20000000000 */
[----:B------:R-:W-:Y:S01]  /*14cd0*/  IMAD.X R13, RZ, RZ, R7, P4 ;  /* 0x000000ffff0d7224 */ /* 0x000fe200020e0607 */
[----:B------:R-:W-:Y:S02]  /*14ce0*/  SHF.R.U64 R8, R8, 0x3, RZ ;  /* 0x0000000308087819 */ /* 0x000fe400000012ff */
[----:B------:R-:W-:Y:S02]  /*14cf0*/  SEL R69, R27, R26, P0 ;  /* 0x0000001a1b457207 */ /* 0x000fe40000000000 */
[----:B------:R-:W-:-:S02]  /*14d00*/  IADD3 R97, P3, R6, 0x4000, RZ ;  /* 0x0000400006617810 */ /* 0x000fc40007f7e0ff */
[----:B------:R-:W-:Y:S02]  /*14d10*/  LOP3.LUT R12, R93, 0x380, RZ, 0xc0, !PT ;  /* 0x000003805d0c7812 */ /* 0x000fe400078ec0ff */
[----:B------:R-:W-:Y:S02]  /*14d20*/  LOP3.LUT R20, R10, R89, RZ, 0x3c, !PT ;  /* 0x000000590a147212 */ /* 0x000fe400078e3cff */
[----:B------:R-:W-:Y:S02]  /*14d30*/  F2FP.BF16.F32.PACK_AB R14, R71, R14 ;  /* 0x0000000e470e723e */ /* 0x000fe400000010ff */
[----:B------:R-:W-:Y:S02]  /*14d40*/  SEL R27, R26, R27, P0 ;  /* 0x0000001b1a1b7207 */ /* 0x000fe40000000000 */
[----:B------:R-:W-:Y:S02]  /*14d50*/  LOP3.LUT R10, R99, 0x380, RZ, 0xc0, !PT ;  /* 0x00000380630a7812 */ /* 0x000fe400078ec0ff */
[----:B------:R-:W-:-:S02]  /*14d60*/  SEL R71, R25, R24, P0 ;  /* 0x0000001819477207 */ /* 0x000fc40000000000 */
[----:B------:R-:W-:Y:S01]  /*14d70*/  SEL R73, R24, R25, P0 ;  /* 0x0000001918497207 */ /* 0x000fe20000000000 */
[----:B------:R-:W-:Y:S01]  /*14d80*/  IMAD.X R25, RZ, RZ, R7, P6 ;  /* 0x000000ffff197224 */ /* 0x000fe200030e0607 */
[----:B------:R-:W-:Y:S02]  /*14d90*/  SHF.R.U64 R9, R9, 0x3, RZ ;  /* 0x0000000309097819 */ /* 0x000fe400000012ff */
[----:B------:R-:W-:Y:S02]  /*14da0*/  LOP3.LUT R26, R101, 0x380, RZ, 0xc0, !PT ;  /* 0x00000380651a7812 */ /* 0x000fe400078ec0ff */
[----:B------:R-:W-:Y:S02]  /*14db0*/  LOP3.LUT R24, R8, R85, RZ, 0x3c, !PT ;  /* 0x0000005508187212 */ /* 0x000fe400078e3cff */
[----:B------:R-:W-:Y:S02]  /*14dc0*/  SHF.R.U64 R12, R12, 0x3, RZ ;  /* 0x000000030c0c7819 */ /* 0x000fe400000012ff */
[----:B------:R-:W-:-:S02]  /*14dd0*/  LOP3.LUT R8, R97, 0x380, RZ, 0xc0, !PT ;  /* 0x0000038061087812 */ /* 0x000fc400078ec0ff */
[----:B------:R-:W-:Y:S02]  /*14de0*/  IADD3 R103, P6, R6, 0x4060, RZ ;  /* 0x0000406006677810 */ /* 0x000fe40007fde0ff */
[----:B------:R-:W-:Y:S02]  /*14df0*/  SHF.R.U64 R10, R10, 0x3, RZ ;  /* 0x000000030a0a7819 */ /* 0x000fe400000012ff */
[----:B------:R-:W-:Y:S02]  /*14e00*/  F2FP.BF16.F32.PACK_AB R95, R92, R95 ;  /* 0x0000005f5c5f723e */ /* 0x000fe400000010ff */
[----:B------:R-:W-:Y:S01]  /*14e10*/  LOP3.LUT R6, R9, R6, RZ, 0x3c, !PT ;  /* 0x0000000609067212 */ /* 0x000fe200078e3cff */
[----:B------:R-:W-:Y:S01]  /*14e20*/  IMAD.X R9, RZ, RZ, R7, P6 ;  /* 0x000000ffff097224 */ /* 0x000fe200030e0607 */
[----:B------:R-:W-:Y:S02]  /*14e30*/  SHF.R.U64 R26, R26, 0x3, RZ ;  /* 0x000000031a1a7819 */ /* 0x000fe400000012ff */
[----:B------:R-:W-:-:S02]  /*14e40*/  F2FP.BF16.F32.PACK_AB R57, R57, R64 ;  /* 0x000000403939723e */ /* 0x000fc400000010ff */
[----:B------:R-:W-:Y:S02]  /*14e50*/  F2FP.BF16.F32.PACK_AB R15, R70, R15 ;  /* 0x0000000f460f723e */ /* 0x000fe400000010ff */
[----:B------:R-:W-:Y:S02]  /*14e60*/  F2FP.BF16.F32.PACK_AB R91, R88, R91 ;  /* 0x0000005b585b723e */ /* 0x000fe400000010ff */
[----:B------:R-:W-:Y:S02]  /*14e70*/  LOP3.LUT R18, R12, R93, RZ, 0x3c, !PT ;  /* 0x0000005d0c127212 */ /* 0x000fe400078e3cff */
[----:B------:R-:W-:Y:S02]  /*14e80*/  SHF.R.U64 R8, R8, 0x3, RZ ;  /* 0x0000000308087819 */ /* 0x000fe400000012ff */
[----:B------:R-:W-:Y:S02]  /*14e90*/  F2FP.BF16.F32.PACK_AB R38, R38, R41 ;  /* 0x000000292626723e */ /* 0x000fe400000010ff */
[----:B------:R-:W-:-:S02]  /*14ea0*/  F2FP.BF16.F32.PACK_AB R39, R39, R48 ;  /* 0x000000302727723e */ /* 0x000fc400000010ff */
[----:B------:R-:W-:Y:S02]  /*14eb0*/  F2FP.BF16.F32.PACK_AB R31, R46, R31 ;  /* 0x0000001f2e1f723e */ /* 0x000fe400000010ff */
[----:B------:R-:W-:Y:S02]  /*14ec0*/  F2FP.BF16.F32.PACK_AB R45, R45, R40 ;  /* 0x000000282d2d723e */ /* 0x000fe400000010ff */
[----:B------:R-:W-:Y:S02]  /*14ed0*/  LOP3.LUT R12, R10, R99, RZ, 0x3c, !PT ;  /* 0x000000630a0c7212 */ /* 0x000fe400078e3cff */
[----:B------:R-:W-:Y:S02]  /*14ee0*/  F2FP.BF16.F32.PACK_AB R30, R47, R30 ;  /* 0x0000001e2f1e723e */ /* 0x000fe400000010ff */
[----:B------:R-:W-:Y:S02]  /*14ef0*/  F2FP.BF16.F32.PACK_AB R37, R52, R37 ;  /* 0x000000253425723e */ /* 0x000fe400000010ff */
[----:B------:R-:W-:-:S02]  /*14f00*/  SEL R33, R94, R95, P0 ;  /* 0x0000005f5e217207 */ /* 0x000fc40000000000 */
[----:B------:R-:W-:Y:S02]  /*14f10*/  LOP3.LUT R10, R26, R101, RZ, 0x3c, !PT ;  /* 0x000000651a0a7212 */ /* 0x000fe400078e3cff */
[----:B------:R-:W-:Y:S02]  /*14f20*/  MOV R46, R6 ;  /* 0x00000006002e7202 */ /* 0x000fe40000000f00 */
[----:B------:R-:W-:Y:S02]  /*14f30*/  SEL R95, R95, R94, P0 ;  /* 0x0000005e5f5f7207 */ /* 0x000fe40000000000 */
[----:B------:R-:W-:Y:S02]  /*14f40*/  SEL R63, R57, R56, P0 ;  /* 0x00000038393f7207 */ /* 0x000fe40000000000 */
[----:B------:R-:W-:Y:S02]  /*14f50*/  SEL R75, R15, R14, P0 ;  /* 0x0000000e0f4b7207 */ /* 0x000fe40000000000 */
[----:B------:R-:W-:Y:S01]  /*14f60*/  SEL R77, R14, R15, P0 ;  /* 0x0000000f0e4d7207 */ /* 0x000fe20000000000 */
[----:B------:R-:W-:Y:S01]  /*14f70*/  IMAD.X R15, RZ, RZ, R7, P3 ;  /* 0x000000ffff0f7224 */ /* 0x000fe200018e0607 */
[----:B------:R-:W-:-:S02]  /*14f80*/  F2FP.BF16.F32.PACK_AB R29, R60, R29 ;  /* 0x0000001d3c1d723e */ /* 0x000fc400000010ff */
[----:B------:R-:W-:Y:S02]  /*14f90*/  SEL R35, R90, R91, P0 ;  /* 0x0000005b5a237207 */ /* 0x000fe40000000000 */
[----:B------:R-:W-:Y:S02]  /*14fa0*/  SEL R57, R56, R57, P0 ;  /* 0x0000003938397207 */ /* 0x000fe40000000000 */
[----:B------:R-:W-:Y:S02]  /*14fb0*/  LOP3.LUT R14, R8, R97, RZ, 0x3c, !PT ;  /* 0x00000061080e7212 */ /* 0x000fe400078e3cff */
[----:B------:R-:W-:Y:S02]  /*14fc0*/  SEL R91, R91, R90, P0 ;  /* 0x0000005a5b5b7207 */ /* 0x000fe40000000000 */
[----:B------:R-:W-:Y:S02]  /*14fd0*/  SEL R41, R44, R45, P0 ;  /* 0x0000002d2c297207 */ /* 0x000fe40000000000 */
[----:B------:R-:W-:-:S02]  /*14fe0*/  SEL R65, R38, R39, P0 ;  /* 0x0000002726417207 */ /* 0x000fc40000000000 */
[----:B------:R-:W-:Y:S02]  /*14ff0*/  SEL R45, R45, R44, P0 ;  /* 0x0000002c2d2d7207 */ /* 0x000fe40000000000 */
[----:B------:R-:W-:Y:S02]  /*15000*/  SEL R43, R37, R36, P0 ;  /* 0x00000024252b7207 */ /* 0x000fe40000000000 */
[----:B------:R-:W-:Y:S02]  /*15010*/  SEL R39, R39, R38, P0 ;  /* 0x0000002627277207 */ /* 0x000fe40000000000 */
[----:B------:R-:W-:Y:S02]  /*15020*/  SEL R67, R31, R30, P0 ;  /* 0x0000001e1f437207 */ /* 0x000fe40000000000 */
[----:B------:R-:W-:Y:S02]  /*15030*/  MOV R60, R20 ;  /* 0x00000014003c7202 */ /* 0x000fe40000000f00 */
[----:B------:R-:W-:-:S02]  /*15040*/  SEL R37, R36, R37, P0 ;  /* 0x0000002524257207 */ /* 0x000fc40000000000 */
[----:B------:R-:W-:Y:S02]  /*15050*/  SEL R31, R30, R31, P0 ;  /* 0x0000001f1e1f7207 */ /* 0x000fe40000000000 */
[----:B------:R-:W-:Y:S02]  /*15060*/  MOV R21, R10 ;  /* 0x0000000a00157202 */ /* 0x000fe40000000f00 */
[----:B------:R-:W-:Y:S02]  /*15070*/  SEL R47, R29, R28, P0 ;  /* 0x0000001c1d2f7207 */ /* 0x000fe40000000000 */
[----:B------:R-:W-:Y:S02]  /*15080*/  SEL R29, R28, R29, P0 ;  /* 0x0000001d1c1d7207 */ /* 0x000fe40000000000 */
[----:B------:R-:W-:Y:S02]  /*15090*/  MOV R58, R14 ;  /* 0x0000000e003a7202 */ /* 0x000fe40000000f00 */
[----:B------:R-:W-:-:S02]  /*150a0*/  SEL R83, R86, R87, P0 ;  /* 0x0000005756537207 */ /* 0x000fc40000000000 */
[----:B------:R-:W-:Y:S02]  /*150b0*/  SEL R87, R87, R86, P0 ;  /* 0x0000005657577207 */ /* 0x000fe40000000000 */
[----:B------:R-:W-:Y:S02]  /*150c0*/  MOV R7, R18 ;  /* 0x0000001200077202 */ /* 0x000fe40000000f00 */
[----:B------:R-:W-:Y:S02]  /*150d0*/  LOP3.LUT R28, R103, 0x380, RZ, 0xc0, !PT ;  /* 0x00000380671c7812 */ /* 0x000fe400078ec0ff */
[----:B------:R-:W-:Y:S02]  /*150e0*/  MOV R56, R12 ;  /* 0x0000000c00387202 */ /* 0x000fe40000000f00 */
[----:B------:R-:W-:Y:S02]  /*150f0*/  SHF.R.U64 R28, R28, 0x3, RZ ;  /* 0x000000031c1c7819 */ /* 0x000fe400000012ff */
[----:B------:R-:W-:-:S02]  /*15100*/  MOV R62, R24 ;  /* 0x00000018003e7202 */ /* 0x000fc40000000f00 */
[----:B------:R-:W-:Y:S02]  /*15110*/  LOP3.LUT R8, R28, R103, RZ, 0x3c, !PT ;  /* 0x000000671c087212 */ /* 0x000fe400078e3cff */
[----:B------:R-:W-:Y:S02]  /*15120*/  PLOP3.LUT P2, PT, PT, PT, UP0, 0x80, 0x0 ;  /* 0x000000000000781c */ /* 0x000fe40003f4f008 */
[----:B------:R-:W-:Y:S01]  /*15130*/  MOV R19, R8 ;  /* 0x0000000800137202 */ /* 0x000fe20000000f00 */
[----:B------:R-:W-:Y:S01]  /*15140*/  ULDC UR8, c[0x0][0xa88] ;  /* 0x0002a20000087ab9 */ /* 0x000fe20000000800 */
        /* <DEDUP_REMOVED lines=20> */
[----:B------:R-:W2:Y:S04]  /*15290*/  SHFL.IDX PT, R38, R31, R6, 0x1c1f ;  /* 0x001c1f061f267589 */ /* 0x000ea800000e0000 */
[----:B------:R-:W-:Y:S01]  /*152a0*/  SHFL.IDX PT, R69, R69, R32, 0x1c1f ;  /* 0x001c1f2045457589 */ /* 0x000fe200000e0000 */
[----:B0-----:R-:W-:-:S02]  /*152b0*/  SEL R24, R41, R26, P0 ;  /* 0x0000001a29187207 */ /* 0x001fc40000000000 */
[----:B------:R-:W-:Y:S01]  /*152c0*/  SEL R26, R26, R41, P0 ;  /* 0x000000291a1a7207 */ /* 0x000fe20000000000 */
[----:B------:R0:W4:Y:S01]  /*152d0*/  SHFL.IDX PT, R44, R27, R6, 0x1c1f ;  /* 0x001c1f061b2c7589 */ /* 0x00012200000e0000 */
[----:B---3--:R-:W-:Y:S02]  /*152e0*/  SEL R13, R65, R36, P0 ;  /* 0x00000024410d7207 */ /* 0x008fe40000000000 */
[----:B------:R-:W-:Y:S01]  /*152f0*/  SEL R15, R36, R65, P0 ;  /* 0x00000041240f7207 */ /* 0x000fe20000000000 */
[----:B------:R-:W-:Y:S04]  /*15300*/  SHFL.IDX PT, R47, R47, R32, 0x1c1f ;  /* 0x001c1f202f2f7589 */ /* 0x000fe800000e0000 */
[----:B------:R-:W-:Y:S04]  /*15310*/  SHFL.IDX PT, R71, R71, R32, 0x1c1f ;  /* 0x001c1f2047477589 */ /* 0x000fe800000e0000 */
[----:B------:R4:W3:Y:S01]  /*15320*/  SHFL.IDX PT, R18, R29, R6, 0x1c1f ;  /* 0x001c1f061d127589 */ /* 0x0008e200000e0000 */
[----:B-1----:R-:W-:-:S02]  /*15330*/  SEL R28, R43, R30, P0 ;  /* 0x0000001e2b1c7207 */ /* 0x002fc40000000000 */
[----:B------:R-:W-:Y:S01]  /*15340*/  SEL R30, R30, R43, P0 ;  /* 0x0000002b1e1e7207 */ /* 0x000fe20000000000 */
[----:B------:R-:W1:Y:S01]  /*15350*/  SHFL.IDX PT, R48, R73, R6, 0x1c1f ;  /* 0x001c1f0649307589 */ /* 0x000e6200000e0000 */
[----:B--2---:R-:W-:Y:S02]  /*15360*/  SEL R25, R67, R38, P0 ;  /* 0x0000002643197207 */ /* 0x004fe40000000000 */
[----:B0-----:R-:W-:Y:S01]  /*15370*/  SEL R27, R38, R67, P0 ;  /* 0x00000043261b7207 */ /* 0x001fe20000000000 */
[----:B------:R-:W-:Y:S01]  /*15380*/  BAR.SYNC.DEFER_BLOCKING 0x1, 0x100 ;  /* 0x0044000000007b1d */ /* 0x000fe20000010000 */
[----:B----4-:R-:W-:Y:S02]  /*15390*/  SEL R29, R69, R44, P0 ;  /* 0x0000002c451d7207 */ /* 0x010fe40000000000 */
[----:B------:R-:W-:-:S03]  /*153a0*/  SEL R31, R44, R69, P0 ;  /* 0x000000452c1f7207 */ /* 0x000fc60000000000 */
[----:B------:R-:W-:Y:S04]  /*153b0*/  SHFL.IDX PT, R49, R49, R32, 0x1c1f ;  /* 0x001c1f2031317589 */ /* 0x000fe800000e0000 */
[----:B------:R-:W-:Y:S04]  /*153c0*/  SHFL.IDX PT, R53, R53, R32, 0x1c1f ;  /* 0x001c1f2035357589 */ /* 0x000fe800000e0000 */
[----:B------:R-:W-:Y:S01]  /*153d0*/  SHFL.IDX PT, R75, R75, R32, 0x1c1f ;  /* 0x001c1f204b4b7589 */ /* 0x000fe200000e0000 */
[----:B---3--:R-:W-:-:S03]  /*153e0*/  SEL R34, R18, R47, P0 ;  /* 0x0000002f12227207 */ /* 0x008fc60000000000 */
[----:B------:R-:W0:Y:S01]  /*153f0*/  SHFL.IDX PT, R20, R51, R6, 0x1c1f ;  /* 0x001c1f0633147589 */ /* 0x000e2200000e0000 */
[----:B-1----:R-:W-:Y:S02]  /*15400*/  SEL R33, R71, R48, P0 ;  /* 0x0000003047217207 */ /* 0x002fe40000000000 */
[----:B------:R-:W-:Y:S01]  /*15410*/  SEL R35, R48, R71, P0 ;  /* 0x0000004730237207 */ /* 0x000fe20000000000 */
[----:B------:R-:W1:Y:S01]  /*15420*/  SHFL.IDX PT, R40, R55, R6, 0x1c1f ;  /* 0x001c1f0637287589 */ /* 0x000e6200000e0000 */
[----:B------:R-:W2:Y:S03]  /*15430*/  LDC R48, c[0x0][0xbe8] ;  /* 0x0002fa00ff307b82 */ /* 0x000ea60000000800 */
[----:B------:R-:W3:Y:S04]  /*15440*/  SHFL.IDX PT, R50, R77, R6, 0x1c1f ;  /* 0x001c1f064d327589 */ /* 0x000ee800000e0000 */
[----:B------:R-:W-:Y:S04]  /*15450*/  SHFL.IDX PT, R59, R59, R32, 0x1c1f ;  /* 0x001c1f203b3b7589 */ /* 0x000fe800000e0000 */
[----:B------:R-:W-:Y:S04]  /*15460*/  SHFL.IDX PT, R79, R79, R32, 0x1c1f ;  /* 0x001c1f204f4f7589 */ /* 0x000fe800000e0000 */
[----:B------:R-:W-:Y:S04]  /*15470*/  SHFL.IDX PT, R42, R61, R6, 0x1c1f ;  /* 0x001c1f063d2a7589 */ /* 0x000fe800000e0000 */
[----:B------:R-:W4:Y:S01]  /*15480*/  SHFL.IDX PT, R52, R81, R6, 0x1c1f ;  /* 0x001c1f0651347589 */ /* 0x000f2200000e0000 */
[----:B0-----:R-:W-:-:S02]  /*15490*/  SEL R36, R49, R20, P0 ;  /* 0x0000001431247207 */ /* 0x001fc40000000000 */
[----:B------:R-:W-:Y:S01]  /*154a0*/  SEL R38, R20, R49, P0 ;  /* 0x0000003114267207 */ /* 0x000fe20000000000 */
[----:B------:R0:W-:Y:S01]  /*154b0*/  SHFL.IDX PT, R83, R83, R32, 0x1c1f ;  /* 0x001c1f2053537589 */ /* 0x0001e200000e0000 */
[----:B-1----:R-:W-:-:S03]  /*154c0*/  SEL R44, R53, R40, P0 ;  /* 0x00000028352c7207 */ /* 0x002fc60000000000 */
[----:B------:R1:W2:Y:S01]  /*154d0*/  SHFL.IDX PT, R54, R87, R6, 0x1c1f ;  /* 0x001c1f0657367589 */ /* 0x0002a200000e0000 */
[----:B---3--:R-:W-:Y:S02]  /*154e0*/  SEL R37, R75, R50, P0 ;  /* 0x000000324b257207 */ /* 0x008fe40000000000 */
[----:B------:R-:W-:Y:S01]  /*154f0*/  SEL R39, R50, R75, P0 ;  /* 0x0000004b32277207 */ /* 0x000fe20000000000 */
[----:B------:R3:W-:Y:S01]  /*15500*/  STSM.16.M88.4 [R46], R8 ;  /* 0x000000082e007844 */ /* 0x0007e20000000200 */
[----:B0-----:R-:W-:-:S03]  /*15510*/  SEL R32, R47, R18, P0 ;  /* 0x000000122f207207 */ /* 0x001fc60000000000 */
[----:B------:R-:W-:Y:S01]  /*15520*/  STSM.16.M88.4 [R62], R12 ;  /* 0x0000000c3e007844 */ /* 0x000fe20000000200 */
[----:B-1----:R-:W-:-:S03]  /*15530*/  IMAD.U32 R6, RZ, RZ, UR6 ;  /* 0x00000006ff067e24 */ /* 0x002fc6000f8e00ff */
[----:B------:R-:W-:Y:S01]  /*15540*/  STSM.16.M88.4 [R60], R24 ;  /* 0x000000183c007844 */ /* 0x000fe20000000200 */
[----:B----4-:R-:W-:-:S03]  /*15550*/  SEL R45, R79, R52, P0 ;  /* 0x000000344f2d7207 */ /* 0x010fc60000000000 */
[----:B------:R0:W-:Y:S01]  /*15560*/  STSM.16.M88.4 [R7], R28 ;  /* 0x0000001c07007844 */ /* 0x0001e20000000200 */
[----:B------:R-:W-:Y:S02]  /*15570*/  SEL R47, R52, R79, P0 ;  /* 0x0000004f342f7207 */ /* 0x000fe40000000000 */
[----:B---3--:R-:W-:Y:S01]  /*15580*/  SEL R46, R40, R53, P0 ;  /* 0x00000035282e7207 */ /* 0x008fe20000000000 */
[----:B------:R1:W-:Y:S01]  /*15590*/  STSM.16.M88.4 [R58], R32 ;  /* 0x000000203a007844 */ /* 0x0003e20000000200 */
[----:B------:R-:W-:Y:S02]  /*155a0*/  SEL R40, R59, R42, P0 ;  /* 0x0000002a3b287207 */ /* 0x000fe40000000000 */
[----:B------:R-:W-:Y:S01]  /*155b0*/  SEL R42, R42, R59, P0 ;  /* 0x0000003b2a2a7207 */ /* 0x000fe20000000000 */
[----:B------:R1:W-:Y:S01]  /*155c0*/  STSM.16.M88.4 [R56], R36 ;  /* 0x0000002438007844 */ /* 0x0003e20000000200 */
[----:B--2---:R-:W-:Y:S02]  /*155d0*/  SEL R41, R83, R54, P0 ;  /* 0x0000003653297207 */ /* 0x004fe40000000000 */
[----:B------:R-:W-:Y:S01]  /*155e0*/  SEL R43, R54, R83, P0 ;  /* 0x00000053362b7207 */ /* 0x000fe20000000000 */
[----:B------:R1:W-:Y:S04]  /*155f0*/  STSM.16.M88.4 [R21], R44 ;  /* 0x0000002c15007844 */ /* 0x0003e80000000200 */
[----:B------:R1:W-:Y:S01]  /*15600*/  STSM.16.M88.4 [R19], R40 ;  /* 0x0000002813007844 */ /* 0x0003e20000000200 */
[----:B0-----:R-:W-:Y:S01]  /*15610*/  IMAD.U32 R7, RZ, RZ, UR7 ;  /* 0x00000007ff077e24 */ /* 0x001fe2000f8e00ff */
[----:B------:R-:W-:Y:S01]  /*15620*/  ULDC.64 UR6, c[0x0][0xc08] ;  /* 0x0003020000067ab9 */ /* 0x000fe20000000a00 */
[----:B------:R-:W-:Y:S01]  /*15630*/  BAR.SYNC.DEFER_BLOCKING 0x1, 0x100 ;  /* 0x0044000000007b1d */ /* 0x000fe20000010000 */
[----:B------:R-:W-:-:S04]  /*15640*/  UISETP.NE.U32.AND UP1, UPT, UR6, URZ, UPT ;  /* 0x0000003f0600728c */ /* 0x000fc8000bf25070 */
[----:B------:R-:W-:-:S06]  /*15650*/  UISETP.NE.AND.EX UP1, UPT, UR7, URZ, UPT, UP1 ;  /* 0x0000003f0700728c */ /* 0x000fcc000bf25310 */
[----:B------:R-:W-:-:S05]  /*15660*/  PLOP3.LUT P0, PT, PT, PT, UP1, 0x80, 0x0 ;  /* 0x000000000000781c */ /* 0x000fca0003f0f018 */
[----:B------:R-:W-:Y:S02]  /*15670*/  @UP1 ULDC.64 UR6, c[0x0][0xc08] ;  /* 0x0003020000061ab9 */ /* 0x000fe40000000a00 */
[----:B------:R-:W-:Y:S01]  /*15680*/  @UP1 UIMAD.WIDE UR6, UR38, 0x4, UR6 ;  /* 0x00000004260618a5 */ /* 0x000fe2000f8e0206 */
[----:B------:R-:W-:Y:S01]  /*15690*/  IMAD.U32 R9, RZ, RZ, UR8 ;  /* 0x00000008ff097e24 */ /* 0x000fe2000f8e00ff */
[----:B------:R-:W2:Y:S04]  /*156a0*/  @P2 LDG.E R8, desc[UR50][R6.64] ;  /* 0x0000003206082981 */ /* 0x000ea8000c1e1900 */
[----:B------:R-:W-:Y:S01]  /*156b0*/  IMAD.U32 R14, RZ, RZ, UR6 ;  /* 0x00000006ff0e7e24 */ /* 0x000fe2000f8e00ff */
[----:B------:R-:W-:Y:S01]  /*156c0*/  ISETP.NE.AND P1, PT, R48, 0x1, PT ;  /* 0x000000013000780c */ /* 0x000fe20003f25270 */
[----:B------:R-:W-:Y:S01]  /*156d0*/  IMAD.U32 R15, RZ, RZ, UR7 ;  /* 0x00000007ff0f7e24 */ /* 0x000fe2000f8e00ff */
[----:B------:R-:W-:-:S04]  /*156e0*/  UMOV UR4, URZ ;  /* 0x0000003f00047c82 */ /* 0x000fc80008000000 */
[----:B------:R1:W5:Y:S07]  /*156f0*/  @P0 LDG.E R9, desc[UR50][R14.64] ;  /* 0x000000320e090981 */ /* 0x00036e000c1e1900 */
[----:B------:R-:W0:Y:S08]  /*15700*/  @P1 LDC R10, c[0x0][0xbec] ;  /* 0x0002fb00ff0a1b82 */ /* 0x000e300000000800 */
[----:B------:R-:W3:Y:S01]  /*15710*/  @P1 LDC R12, c[0x0][0xbf0] ;  /* 0x0002fc00ff0c1b82 */ /* 0x000ee20000000800 */
[----:B--2---:R-:W-:Y:S01]  /*15720*/  @P2 R2UR UR4, R8 ;  /* 0x00000000080422ca */ /* 0x004fe200000e0000 */
[----:B01-3--:R-:W-:-:S14]  /*15730*/  @P0 BRA `(.L_x_8391) ;  /* 0x0000000000100947 */ /* 0x00bfdc0003800000 */
[----:B------:R-:W-:Y:S05]  /*15740*/  @!P2 BRA `(.L_x_8391) ;  /* 0x00000000000ca947 */ /* 0x000fea0003800000 */
[----:B------:R-:W2:Y:S04]  /*15750*/  LDG.E R8, desc[UR50][R6.64] ;  /* 0x0000003206087981 */ /* 0x000ea8000c1e1900 */
[----:B-----5:R-:W2:Y:S02]  /*15760*/  LDG.E R9, desc[UR50][R6.64+0x4] ;  /* 0x0000043206097981 */ /* 0x020ea4000c1e1900 */
[----:B--2---:R-:W-:-:S07]  /*15770*/  IMAD.IADD R9, R9, 0x1, -R8 ;  /* 0x0000000109097824 */ /* 0x004fce00078e0a08 */
.L_x_8391:
        /* <DEDUP_REMOVED lines=31> */
[----:B------:R-:W-:Y:S01]  /*15970*/  SHF.R.S32.HI R8, RZ, 0x1f, R11 ;  /* 0x0000001fff087819 */ /* 0x000fe2000001140b */
[----:B------:R-:W-:Y:S01]  /*15980*/  IMAD.X R9, RZ, RZ, R5, P3 ;  /* 0x000000ffff097224 */ /* 0x000fe200018e0605 */
        /* <DEDUP_REMOVED lines=8> */
[----:B------:R-:W-:Y:S01]  /*15a10*/  SHF.R.U64 R12, R12, 0x3, RZ ;  /* 0x000000030c0c7819 */ /* 0x000fe200000012ff */
[----:B------:R-:W-:Y:S01]  /*15a20*/  IMAD R19, R11, UR9, R14 ;  /* 0x000000090b137c24 */ /* 0x000fe2000f8e020e */
[----:B------:R-:W-:Y:S01]  /*15a30*/  LOP3.LUT R8, R8, R13, RZ, 0x3c, !PT ;  /* 0x0000000d08087212 */ /* 0x000fe200078e3cff */
[----:B------:R-:W-:Y:S01]  /*15a40*/  ULDC.64 UR8, c[0x0][0xb50] ;  /* 0x0002d40000087ab9 */ /* 0x000fe20000000a00 */
[----:B------:R-:W-:Y:S01]  /*15a50*/  LOP3.LUT R12, R12, R15, RZ, 0x3c, !PT ;  /* 0x0000000f0c0c7212 */ /* 0x000fe200078e3cff */
[----:B------:R-:W-:Y:S01]  /*15a60*/  IMAD.IADD R13, R7, 0x1, R19 ;  /* 0x00000001070d7824 */ /* 0x000fe200078e0213 */
[----:B------:R-:W-:Y:S01]  /*15a70*/  LEA R14, P4, R6, UR8, 0x2 ;  /* 0x00000008060e7c11 */ /* 0x000fe2000f8810ff */
[----:B------:R-:W-:Y:S01]  /*15a80*/  VIADD R10, R24, 0x8 ;  /* 0x00000008180a7836 */ /* 0x000fe20000000000 */
[----:B------:R-:W-:Y:S02]  /*15a90*/  IADD3 R11, P2, R4, 0x3000, RZ ;  /* 0x00003000040b7810 */ /* 0x000fe40007f5e0ff */
[----:B------:R-:W-:Y:S01]  /*15aa0*/  LEA.HI.X R15, R6, UR9, R13, 0x2, P4 ;  /* 0x00000009060f7c11 */ /* 0x000fe2000a0f140d */
[----:B------:R-:W-:Y:S01]  /*15ab0*/  SHFL.IDX PT, R18, R14, RZ, 0x1c1f ;  /* 0x001c1fff0e127589 */ /* 0x000fe200000e0000 */
[----:B------:R-:W-:Y:S01]  /*15ac0*/  LOP3.LUT R7, R11, 0x380, RZ, 0xc0, !PT ;  /* 0x000003800b077812 */ /* 0x000fe200078ec0ff */
[--C-:B------:R-:W-:Y:S01]  /*15ad0*/  IMAD.X R13, RZ, RZ, R5.reuse, P0 ;  /* 0x000000ffff0d7224 */ /* 0x100fe200000e0605 */
[----:B------:R-:W-:Y:S01]  /*15ae0*/  LOP3.LUT P0, RZ, R192, 0x3, RZ, 0xc0, !PT ;  /* 0x00000003c0ff7812 */ /* 0x000fe2000780c0ff */
[----:B------:R-:W1:Y:S01]  /*15af0*/  SHFL.IDX PT, R19, R15, RZ, 0x1c1f ;  /* 0x001c1fff0f137589 */ /* 0x000e6200000e0000 */
[----:B------:R-:W-:Y:S01]  /*15b00*/  SHF.R.U64 R6, R7, 0x3, RZ ;  /* 0x0000000307067819 */ /* 0x000fe200000012ff */
[----:B------:R-:W-:Y:S01]  /*15b10*/  IMAD.X R7, RZ, RZ, R5, P2 ;  /* 0x000000ffff077224 */ /* 0x000fe200010e0605 */
[-C--:B------:R-:W-:Y:S01]  /*15b20*/  ISETP.GE.OR P2, PT, R24, R49.reuse, P0 ;  /* 0x000000311800720c */ /* 0x080fe20000746670 */
[----:B------:R-:W-:Y:S01]  /*15b30*/  SHFL.IDX PT, R20, R14, 0x1, 0x1c1f ;  /* 0x003c1f000e147f89 */ /* 0x000fe200000e0000 */
[----:B------:R-:W-:Y:S01]  /*15b40*/  ISETP.GE.OR P0, PT, R10, R49, P0 ;  /* 0x000000310a00720c */ /* 0x000fe20000706670 */
[----:B------:R-:W-:Y:S01]  /*15b50*/  UIMAD UR8, UR7, UR10, URZ ;  /* 0x0000000a070872a4 */ /* 0x000fe2000f8e023f */
[C---:B------:R-:W-:Y:S01]  /*15b60*/  IADD3 R41, P6, R4.reuse, 0x4000, RZ ;  /* 0x0000400004297810 */ /* 0x040fe20007fde0ff */
[----:B------:R-:W2:Y:S01]  /*15b70*/  SHFL.IDX PT, R21, R15, 0x1, 0x1c1f ;  /* 0x003c1f000f157f89 */ /* 0x000ea200000e0000 */
[----:B------:R-:W-:Y:S01]  /*15b80*/  UIMAD.WIDE.U32 UR6, UR4, UR10, URZ ;  /* 0x0000000a040672a5 */ /* 0x000fe2000f8e003f */
[----:B------:R-:W-:-:S02]  /*15b90*/  IADD3 R37, P5, R4, 0x5000, RZ ;  /* 0x0000500004257810 */ /* 0x000fc40007fbe0ff */
[----:B------:R-:W-:Y:S02]  /*15ba0*/  IADD3 R33, P4, R4, 0x6000, RZ ;  /* 0x0000600004217810 */ /* 0x000fe40007f9e0ff */
[----:B------:R-:W-:Y:S02]  /*15bb0*/  LOP3.LUT R6, R6, R11, RZ, 0x3c, !PT ;  /* 0x0000000b06067212 */ /* 0x000fe400078e3cff */
[C---:B------:R-:W-:Y:S01]  /*15bc0*/  LOP3.LUT R25, R4.reuse, 0x380, RZ, 0xc0, !PT ;  /* 0x0000038004197812 */ /* 0x040fe200078ec0ff */
[----:B-1----:R1:W-:Y:S01]  /*15bd0*/  @!P2 ST.E desc[UR50][R18.64], R2 ;  /* 0x000000021200a985 */ /* 0x0023e2000c101932 */
[----:B------:R-:W-:Y:S01]  /*15be0*/  UIMAD UR8, UR4, UR11, UR8 ;  /* 0x0000000b040872a4 */ /* 0x000fe2000f8e0208 */
[----:B------:R-:W-:Y:S02]  /*15bf0*/  IADD3 R11, P3, R4, 0x7000, RZ ;  /* 0x00007000040b7810 */ /* 0x000fe40007f7e0ff */
[----:B------:R-:W-:Y:S01]  /*15c00*/  ULDC.64 UR10, c[0x0][0xae8] ;  /* 0x0002ba00000a7ab9 */ /* 0x000fe20000000a00 */
[----:B------:R-:W-:-:S02]  /*15c10*/  LOP3.LUT R40, R41, 0x380, RZ, 0xc0, !PT ;  /* 0x0000038029287812 */ /* 0x000fc400078ec0ff */
[----:B------:R-:W-:Y:S01]  /*15c20*/  LOP3.LUT R36, R37, 0x380, RZ, 0xc0, !PT ;  /* 0x0000038025247812 */ /* 0x000fe200078ec0ff */
[----:B--2---:R2:W-:Y:S01]  /*15c30*/  @!P0 ST.E desc[UR50][R20.64], R0 ;  /* 0x0000000014008985 */ /* 0x0045e2000c101932 */
[----:B------:R-:W-:Y:S02]  /*15c40*/  LOP3.LUT R32, R33, 0x380, RZ, 0xc0, !PT ;  /* 0x0000038021207812 */ /* 0x000fe400078ec0ff */
[----:B------:R-:W-:Y:S01]  /*15c50*/  SHF.R.U64 R25, R25, 0x3, RZ ;  /* 0x0000000319197819 */ /* 0x000fe200000012ff */
[----:B-1----:R-:W1:Y:S01]  /*15c60*/  @P1 LDC R19, c[0x0][0xbec] ;  /* 0x0002fb00ff131b82 */ /* 0x002e620000000800 */
[----:B------:R-:W-:Y:S01]  /*15c70*/  UIADD3 UR7, UR7, UR8, URZ ;  /* 0x0000000807077290 */ /* 0x000fe2000fffe03f */
[----:B------:R-:W-:Y:S01]  /*15c80*/  LOP3.LUT R10, R11, 0x380, RZ, 0xc0, !PT ;  /* 0x000003800b0a7812 */ /* 0x000fe200078ec0ff */
[----:B------:R-:W-:Y:S01]  /*15c90*/  UIMAD UR4, UR16, UR10, URZ ;  /* 0x0000000a100472a4 */ /* 0x000fe2000f8e023f */
[----:B------:R-:W-:Y:S01]  /*15ca0*/  SHF.R.U64 R40, R40, 0x3, RZ ;  /* 0x0000000328287819 */ /* 0x000fe200000012ff */
[----:B------:R-:W-:Y:S01]  /*15cb0*/  IMAD.X R29, RZ, RZ, R5, P3 ;  /* 0x000000ffff1d7224 */ /* 0x000fe200018e0605 */
[----:B------:R-:W-:Y:S01]  /*15cc0*/  SHF.R.U64 R36, R36, 0x3, RZ ;  /* 0x0000000324247819 */ /* 0x000fe200000012ff */
[----:B--2---:R-:W-:Y:S01]  /*15cd0*/  IMAD R0, R190, 0x20, R191 ;  /* 0x00000020be007824 */ /* 0x004fe200078e02bf */
[----:B------:R-:W-:Y:S01]  /*15ce0*/  UIMAD UR4, UR37, UR11, UR4 ;  /* 0x0000000b250472a4 */ /* 0x000fe2000f8e0204 */
[----:B------:R-:W-:Y:S01]  /*15cf0*/  SHF.R.U64 R32, R32, 0x3, RZ ;  /* 0x0000000320207819 */ /* 0x000fe200000012ff */
[----:B------:R-:W-:Y:S01]  /*15d00*/  UIMAD.WIDE.U32 UR6, UR37, UR10, UR6 ;  /* 0x0000000a250672a5 */ /* 0x000fe2000f8e0006 */
[----:B------:R-:W-:Y:S01]  /*15d10*/  VIADD R2, R0, UR39 ;  /* 0x0000002700027c36 */ /* 0x000fe20008000000 */
[----:B------:R-:W-:Y:S01]  /*15d20*/  ULDC.64 UR8, c[0x0][0xaf0] ;  /* 0x0002bc0000087ab9 */ /* 0x000fe20000000a00 */
[----:B------:R-:W-:Y:S01]  /*15d30*/  LOP3.LUT R24, R25, R4, RZ, 0x3c, !PT ;  /* 0x0000000419187212 */ /* 0x000fe200078e3cff */
[----:B------:R-:W-:Y:S01]  /*15d40*/  UIADD3 UR7, UR7, UR4, URZ ;  /* 0x0000000407077290 */ /* 0x000fe2000fffe03f */
[----:B------:R-:W-:Y:S01]  /*15d50*/  IMAD.MOV.U32 R21, RZ, RZ, R2 ;  /* 0x000000ffff157224 */ /* 0x000fe200078e0002 */
[----:B------:R-:W-:Y:S01]  /*15d60*/  UIMAD UR4, UR15, UR8, URZ ;  /* 0x000000080f0472a4 */ /* 0x000fe2000f8e023f */
[----:B------:R-:W-:Y:S01]  /*15d70*/  SHF.R.U64 R4, R10, 0x3, RZ ;  /* 0x000000030a047819 */ /* 0x000fe200000012ff */
[----:B------:R-:W5:Y:S01]  /*15d80*/  LD.E.128 R12, desc[UR50][R12.64] ;  /* 0x000000320c0c7980 */ /* 0x000f62000c101d00 */
[----:B------:R-:W-:-:S02]  /*15d90*/  LOP3.LUT R40, R40, R41, RZ, 0x3c, !PT ;  /* 0x0000002928287212 */ /* 0x000fc400078e3cff */
[----:B------:R-:W-:Y:S01]  /*15da0*/  LOP3.LUT R36, R36, R37, RZ, 0x3c, !PT ;  /* 0x0000002524247212 */ /* 0x000fe200078e3cff */
[----:B-1----:R-:W-:Y:S01]  /*15db0*/  @P1 IMAD.HI.U32 R0, R2, R19, RZ ;  /* 0x0000001302001227 */ /* 0x002fe200078e00ff */
[----:B------:R-:W-:Y:S01]  /*15dc0*/  UIMAD UR4, UR14, UR9, UR4 ;  /* 0x000000090e0472a4 */ /* 0x000fe2000f8e0204 */
[----:B------:R-:W-:Y:S01]  /*15dd0*/  LOP3.LUT R32, R32, R33, RZ, 0x3c, !PT ;  /* 0x0000002120207212 */ /* 0x000fe200078e3cff */
[----:B------:R-:W-:Y:S01]  /*15de0*/  UIMAD.WIDE.U32 UR6, UR14, UR8, UR6 ;  /* 0x000000080e0672a5 */ /* 0x000fe2000f8e0006 */
[--C-:B------:R-:W-:Y:S01]  /*15df0*/  IMAD.X R41, RZ, RZ, R5.reuse, P6 ;  /* 0x000000ffff297224 */ /* 0x100fe200030e0605 */
[----:B0-----:R-:W-:Y:S01]  /*15e00*/  @P1 SHF.R.U32.HI R21, RZ, R45, R0 ;  /* 0x0000002dff151219 */ /* 0x001fe20000011600 */
[--C-:B------:R-:W-:Y:S01]  /*15e10*/  IMAD.X R37, RZ, RZ, R5.reuse, P5 ;  /* 0x000000ffff257224 */ /* 0x100fe200028e0605 */
[----:B------:R-:W-:Y:S01]  /*15e20*/  UIADD3 UR4, UR7, UR4, URZ ;  /* 0x0000000407047290 */ /* 0x000fe2000fffe03f */
[----:B------:R-:W-:Y:S01]  /*15e30*/  IMAD.X R33, RZ, RZ, R5, P4 ;  /* 0x000000ffff217224 */ /* 0x000fe200020e0605 */
[--C-:B------:R-:W-:Y:S01]  /*15e40*/  SHF.R.S32.HI R0, RZ, 0x1f, R21.reuse ;  /* 0x0000001fff007819 */ /* 0x100fe20000011415 */
[----:B------:R-:W-:Y:S01]  /*15e50*/  IMAD.MOV R45, RZ, RZ, -R21 ;  /* 0x000000ffff2d7224 */ /* 0x000fe200078e0a15 */
[----:B------:R-:W-:Y:S01]  /*15e60*/  LOP3.LUT R28, R4, R11, RZ, 0x3c, !PT ;  /* 0x0000000b041c7212 */ /* 0x000fe200078e3cff */
[----:B------:R-:W-:Y:S01]  /*15e70*/  IMAD.MOV.U32 R25, RZ, RZ, R5 ;  /* 0x000000ffff197224 */ /* 0x000fe200078e0005 */
        /* <DEDUP_REMOVED lines=47> */
[CC--:B-1----:R-:W-:Y:S02]  /*16170*/  @!P2 LEA R2, P4, R188.reuse, R18.reuse, 0x1 ;  /* 0x00000012bc02a211 */ /* 0x0c2fe400078808ff */
[C---:B------:R-:W-:Y:S02]  /*16180*/  @!P3 LEA R18, P5, R189.reuse, R18, 0x1 ;  /* 0x00000012bd12b211 */ /* 0x040fe400078a08ff */
[-C--:B0-2---:R-:W-:Y:S02]  /*16190*/  @!P2 LEA.HI.X R3, R188, R0.reuse, R198, 0x1, P4 ;  /* 0x00000000bc03a211 */ /* 0x085fe400020f0cc6 */
[----:B------:R-:W-:-:S03]  /*161a0*/  @!P3 LEA.HI.X R19, R189, R0, R197, 0x1, P5 ;  /* 0x00000000bd13b211 */ /* 0x000fc600028f0cc5 */
[----:B-----5:R3:W-:Y:S04]  /*161b0*/  @!P2 ST.E.128 desc[UR50][R2.64], R24 ;  /* 0x000000180200a985 */ /* 0x0207e8000c101d32 */
[----:B------:R3:W-:Y:S02]  /*161c0*/  @!P3 ST.E.128 desc[UR50][R18.64], R40 ;  /* 0x000000281200b985 */ /* 0x0007e4000c101d32 */
.L_x_8393:
[----:B------:R-:W-:Y:S05]  /*161d0*/  BSYNC B1 ;  /* 0x0000000000017941 */ /* 0x000fea0003800000 */
.L_x_8392:
        /* <DEDUP_REMOVED lines=9> */
[-C--:B0---4-:R-:W-:Y:S02]  /*16270*/  @!P3 LEA.HI.X R3, R188, R0.reuse, R198, 0x1, P0 ;  /* 0x00000000bc03b211 */ /* 0x091fe400000f0cc6 */
[----:B------:R-:W-:-:S03]  /*16280*/  @!P4 LEA.HI.X R19, R189, R0, R197, 0x1, P2 ;  /* 0x00000000bd13c211 */ /* 0x000fc600010f0cc5 */
[----:B-----5:R3:W-:Y:S04]  /*16290*/  @!P3 ST.E.128 desc[UR50][R2.64], R12 ;  /* 0x0000000c0200b985 */ /* 0x0207e8000c101d32 */
[----:B------:R3:W-:Y:S02]  /*162a0*/  @!P4 ST.E.128 desc[UR50][R18.64], R36 ;  /* 0x000000241200c985 */ /* 0x0007e4000c101d32 */
.L_x_8395:
[----:B------:R-:W-:Y:S05]  /*162b0*/  BSYNC B1 ;  /* 0x0000000000017941 */ /* 0x000fea0003800000 */
.L_x_8394:
[----:B----4-:R4:W0:Y:S01]  /*162c0*/  SHFL.IDX PT, R0, R21, 0x2, 0x181f ;  /* 0x00581f0015007f89 */ /* 0x01082200000e0000 */
[----:B------:R-:W-:Y:S03]  /*162d0*/  BSSY B1, `(.L_x_8396) ;  /* 0x000000c000017945 */ /* 0x000fe60003800000 */
[----:B---3-5:R4:W3:Y:S01]  /*162e0*/  SHFL.IDX PT, R12, R20, 0x2, 0x181f ;  /* 0x00581f00140c7f89 */ /* 0x0288e200000e0000 */
[----:B------:R-:W-:Y:S05]  /*162f0*/  @P1 BRA `(.L_x_8397) ;  /* 0x0000000000241947 */ /* 0x000fea0003800000 */
[----:B------:R-:W-:Y:S02]  /*16300*/  ULDC UR4, c[0x0][0xac8] ;  /* 0x0002b20000047ab9 */ /* 0x000fe40000000800 */
[----:B------:R-:W-:Y:S02]  /*16310*/  ISETP.GE.AND P2, PT, R188, UR4, PT ;  /* 0x00000004bc007c0c */ /* 0x000fe4000bf46270 */
[----:B------:R-:W-:-:S11]  /*16320*/  ISETP.GE.AND P3, PT, R189, UR4, PT ;  /* 0x00000004bd007c0c */ /* 0x000fd6000bf66270 */
[CC--:B---3--:R-:W-:Y:S02]  /*16330*/  @!P2 LEA R2, P0, R188.reuse, R12.reuse, 0x1 ;  /* 0x0000000cbc02a211 */ /* 0x0c8fe400078008ff */
[C---:B------:R-:W-:Y:S02]  /*16340*/  @!P3 LEA R12, P1, R189.reuse, R12, 0x1 ;  /* 0x0000000cbd0cb211 */ /* 0x040fe400078208ff */
[-C--:B0-----:R-:W-:Y:S02]  /*16350*/  @!P2 LEA.HI.X R3, R188, R0.reuse, R198, 0x1, P0 ;  /* 0x00000000bc03a211 */ /* 0x081fe400000f0cc6 */
[----:B------:R-:W-:-:S03]  /*16360*/  @!P3 LEA.HI.X R13, R189, R0, R197, 0x1, P1 ;  /* 0x00000000bd0db211 */ /* 0x000fc600008f0cc5 */
[----:B------:R0:W-:Y:S04]  /*16370*/  @!P2 ST.E.128 desc[UR50][R2.64], R8 ;  /* 0x000000080200a985 */ /* 0x0001e8000c101d32 */
[----:B------:R0:W-:Y:S02]  /*16380*/  @!P3 ST.E.128 desc[UR50][R12.64], R32 ;  /* 0x000000200c00b985 */ /* 0x0001e4000c101d32 */
.L_x_8397:
[----:B------:R-:W-:Y:S05]  /*16390*/  BSYNC B1 ;  /* 0x0000000000017941 */ /* 0x000fea0003800000 */
.L_x_8396:
[----:B0-----:R-:W-:Y:S01]  /*163a0*/  VIADD R0, R44, 0x60 ;  /* 0x000000602c007836 */ /* 0x001fe20000000000 */
[----:B--2-4-:R-:W4:Y:S04]  /*163b0*/  SHFL.IDX PT, R21, R21, 0x3, 0x181f ;  /* 0x00781f0015157f89 */ /* 0x014f2800000e0000 */
[----:B------:R-:W-:Y:S01]  /*163c0*/  ISETP.GE.AND P0, PT, R0, R49, PT ;  /* 0x000000310000720c */ /* 0x000fe20003f06270 */
[----:B------:R-:W0:-:S12]  /*163d0*/  SHFL.IDX PT, R20, R20, 0x3, 0x181f ;  /* 0x00781f0014147f89 */ /* 0x000e1800000e0000 */
[----:B------:R-:W-:Y:S05]  /*163e0*/  @P0 BRA `(.L_x_8398) ;  /* 0x0000000c000c0947 */ /* 0x000fea0003800000 */
[----:B------:R-:W-:Y:S02]  /*163f0*/  ULDC UR4, c[0x0][0xac8] ;  /* 0x0002b20000047ab9 */ /* 0x000fe40000000800 */
[----:B------:R-:W-:-:S13]  /*16400*/  ISETP.GE.AND P1, PT, R188, UR4, PT ;  /* 0x00000004bc007c0c */ /* 0x000fda000bf26270 */
[----:B0-----:R-:W-:-:S04]  /*16410*/  @!P1 LEA R2, P0, R188, R20, 0x1 ;  /* 0x00000014bc029211 */ /* 0x001fc800078008ff */
[----:B----4-:R-:W-:Y:S02]  /*16420*/  @!P1 LEA.HI.X R3, R188, R21, R198, 0x1, P0 ;  /* 0x00000015bc039211 */ /* 0x010fe400000f0cc6 */
[----:B------:R-:W-:-:S03]  /*16430*/  ISETP.GE.AND P0, PT, R189, UR4, PT ;  /* 0x00000004bd007c0c */ /* 0x000fc6000bf06270 */
[----:B------:R0:W-:Y:S10]  /*16440*/  @!P1 ST.E.128 desc[UR50][R2.64], R4 ;  /* 0x0000000402009985 */ /* 0x0001f4000c101d32 */
[----:B------:R-:W-:Y:S05]  /*16450*/  @P0 BRA `(.L_x_8398) ;  /* 0x0000000800f00947 */ /* 0x000fea0003800000 */
[----:B0-----:R-:W-:-:S04]  /*16460*/  LEA R2, P0, R189, R20, 0x1 ;  /* 0x00000014bd027211 */ /* 0x001fc800078008ff */
[----:B------:R-:W-:-:S05]  /*16470*/  LEA.HI.X R3, R189, R21, R197, 0x1, P0 ;  /* 0x00000015bd037211 */ /* 0x000fca00000f0cc5 */
[----:B------:R0:W-:Y:S01]  /*16480*/  ST.E.128 desc[UR50][R2.64], R28 ;  /* 0x0000001c02007985 */ /* 0x0001e2000c101d32 */
[----:B------:R-:W-:Y:S05]  /*16490*/  BRA `(.L_x_8398) ;  /* 0x0000000800e07947 */ /* 0x000fea0003800000 */
.L_x_8390:
        /* <DEDUP_REMOVED lines=32> */
.L_x_8399:
        /* <DEDUP_REMOVED lines=47> */
.L_x_8401:
[----:B------:R-:W-:Y:S05]  /*16990*/  BSYNC B1 ;  /* 0x0000000000017941 */ /* 0x000fea0003800000 */
.L_x_8400:
        /* <DEDUP_REMOVED lines=61> */
.L_x_8403:
[----:B------:R-:W-:Y:S05]  /*16d70*/  BSYNC B1 ;  /* 0x0000000000017941 */ /* 0x000fea0003800000 */
.L_x_8402:
        /* <DEDUP_REMOVED lines=13> */
.L_x_8405:
[----:B------:R-:W-:Y:S05]  /*16e50*/  BSYNC B1 ;  /* 0x0000000000017941 */ /* 0x000fea0003800000 */
.L_x_8404:
        /* <DEDUP_REMOVED lines=13> */
.L_x_8407:
[----:B------:R-:W-:Y:S05]  /*16f30*/  BSYNC B1 ;  /* 0x0000000000017941 */ /* 0x000fea0003800000 */
.L_x_8406:
        /* <DEDUP_REMOVED lines=11> */
[----:B------:R-:W-:-:S03]  /*16ff0*/  @!P3 LEA.HI.X R3, R189, R5, R197, 0x1, P1 ;  /* 0x00000005bd03b211 */ /* 0x000fc600008f0cc5 */
[----:B------:R1:W-:Y:S04]  /*17000*/  @!P2 ST.E.128 desc[UR50][R6.64], RZ ;  /* 0x000000ff0600a985 */ /* 0x0003e8000c101d32 */
[----:B------:R1:W-:Y:S02]  /*17010*/  @!P3 ST.E.128 desc[UR50][R2.64], RZ ;  /* 0x000000ff0200b985 */ /* 0x0003e4000c101d32 */
.L_x_8398:
[----:B------:R-:W-:Y:S05]  /*17020*/  BSYNC B0 ;  /* 0x0000000000007941 */ /* 0x000fea0003800000 */
.L_x_8389:
[----:B------:R-:W-:Y:S02]  /*17030*/  ULDC UR4, c[0x0][0xc3c] ;  /* 0x00030f0000047ab9 */ /* 0x000fe40000000800 */
[----:B------:R-:W-:-:S06]  /*17040*/  UISETP.GE.AND UP0, UPT, UR48, UR4, UPT ;  /* 0x000000043000728c */ /* 0x000fcc000bf06270 */
[----:B------:R-:W-:-:S13]  /*17050*/  PLOP3.LUT P0, PT, PT, PT, UP0, 0x80, 0x0 ;  /* 0x000000000000781c */ /* 0x000fda0003f0f008 */
[----:B------:R-:W-:Y:S05]  /*17060*/  @!P0 BRA `(.L_x_8408) ;  /* 0xfffffe9c00388947 */ /* 0x000fea000383ffff */
[----:B------:R-:W-:Y:S05]  /*17070*/  EXIT ;  /* 0x000000000000794d */ /* 0x000fea0003800000 */
.L_x_8299:
        /* <DEDUP_REMOVED lines=55> */
.L_x_8414:
        /* <DEDUP_REMOVED lines=11> */
.L_x_8413:
[----:B------:R-:W-:Y:S05]  /*174a0*/  BSYNC B0 ;  /* 0x0000000000007941 */ /* 0x000fea0003800000 */
.L_x_8412:
        /* <DEDUP_REMOVED lines=21> */
.L_x_8410:
        /* <DEDUP_REMOVED lines=21> */
.L_x_8415:
        /* <DEDUP_REMOVED lines=67> */
.L_x_8411:
[----:B------:R-:W0:Y:S01]  /*17b80*/  LDC R27, c[0x0][0xc3c] ;  /* 0x00030f00ff1b7b82 */ /* 0x000e220000000800 */
[----:B------:R-:W-:Y:S01]  /*17b90*/  IMAD.MOV.U32 R24, RZ, RZ, R7 ;  /* 0x000000ffff187224 */ /* 0x000fe200078e0007 */
[----:B------:R-:W-:Y:S01]  /*17ba0*/  UMOV UR4, URZ ;  /* 0x0000003f00047c82 */ /* 0x000fe20008000000 */
[----:B------:R-:W-:-:S07]  /*17bb0*/  IMAD.MOV.U32 R26, RZ, RZ, RZ ;  /* 0x000000ffff1a7224 */ /* 0x000fce00078e00ff */
.L_x_8416:
[----:B------:R-:W-:Y:S01]  /*17bc0*/  ISETP.NE.AND P0, PT, R5, RZ, PT ;  /* 0x000000ff0500720c */ /* 0x000fe20003f05270 */
[----:B------:R-:W-:-:S12]  /*17bd0*/  IMAD.U32 R25, RZ, RZ, UR4 ;  /* 0x00000004ff197e24 */ /* 0x000fd8000f8e00ff */
[----:B------:R-:W1:Y:S01]  /*17be0*/  @!P0 S2R R3, SR_CgaCtaId ;  /* 0x0000000000038919 */ /* 0x000e620000008800 */
[----:B------:R-:W-:-:S04]  /*17bf0*/  @!P0 MOV R0, 0x400 ;  /* 0x0000040000008802 */ /* 0x000fc80000000f00 */
[----:B-1----:R-:W-:-:S05]  /*17c00*/  @!P0 LEA R0, R3, R0, 0x18 ;  /* 0x0000000003008211 */ /* 0x002fca00078ec0ff */
[----:B0-----:R0:W-:Y:S01]  /*17c10*/  @!P0 STS.128 [R0+0x228d0], R24 ;  /* 0x0228d01800008388 */ /* 0x0011e20000000c00 */
[----:B------:R-:W-:Y:S06]  /*17c20*/  BAR.ARV 0x5, 0x180 ;  /* 0x0146000000007b1d */ /* 0x000fec0000002000 */
.L_x_8409:
[----:B0-----:R-:W-:Y:S01]  /*17c30*/  IMAD.MOV.U32 R0, RZ, RZ, 0x1 ;  /* 0x00000001ff007424 */ /* 0x001fe200078e00ff */
[----:B------:R-:W-:Y:S01]  /*17c40*/  ULDC UR5, c[0x0][0xc3c] ;  /* 0x00030f0000057ab9 */ /* 0x000fe20000000800 */
[----:B------:R-:W-:Y:S01]  /*17c50*/  IMAD.MOV.U32 R35, RZ, RZ, RZ ;  /* 0x000000ffff237224 */ /* 0x000fe200078e00ff */
[----:B------:R-:W-:Y:S02]  /*17c60*/  ISETP.GE.AND P0, PT, R27, UR5, PT ;  /* 0x000000051b007c0c */ /* 0x000fe4000bf06270 */
[----:B------:R0:W-:Y:S04]  /*17c70*/  STL [R1], R0 ;  /* 0x0000000001007387 */ /* 0x0001e80000100800 */
[----:B------:R0:W-:Y:S07]  /*17c80*/  STL [R1+0x24], RZ ;  /* 0x000024ff01007387 */ /* 0x0001ee0000100800 */
[----:B------:R-:W-:Y:S05]  /*17c90*/  @P0 BRA `(.L_x_8417) ;  /* 0x0000006000e40947 */ /* 0x000fea0003800000 */
[----:B------:R-:W1:Y:S01]  /*17ca0*/  S2R R8, SR_TID.X ;  /* 0x0000000000087919 */ /* 0x000e620000002100 */
[----:B------:R-:W2:Y:S01]  /*17cb0*/  S2UR UR5, SR_CgaCtaId ;  /* 0x00000000000579c3 */ /* 0x000ea20000008800 */
[----:B------:R-:W-:Y:S01]  /*17cc0*/  MOV R18, 0x400 ;  /* 0x0000040000127802 */ /* 0x000fe20000000f00 */
[----:B------:R-:W-:Y:S01]  /*17cd0*/  IMAD.MOV.U32 R35, RZ, RZ, RZ ;  /* 0x000000ffff237224 */ /* 0x000fe200078e00ff */
[----:B------:R-:W-:Y:S02]  /*17ce0*/  ULOP3.LUT UR43, UR36, 0x2, URZ, 0xfc, !UPT ;  /* 0x00000002242b7892 */ /* 0x000fe4000f8efc3f */
[----:B------:R-:W-:Y:S01]  /*17cf0*/  ULOP3.LUT UR44, UR36, 0x1, URZ, 0xfc, !UPT ;  /* 0x00000001242c7892 */ /* 0x000fe2000f8efc3f */
[----:B------:R-:W-:Y:S01]  /*17d00*/  ULDC UR45, c[0x0][0xc] ;  /* 0x00000300002d7ab9 */ /* 0x000fe20000000800 */
[C---:B-1----:R-:W-:Y:S01]  /*17d10*/  IMAD.SHL.U32 R2, R8.reuse, 0x20, RZ ;  /* 0x0000002008027824 */ /* 0x042fe200078e00ff */
[C---:B------:R-:W-:Y:S01]  /*17d20*/  LOP3.LUT R6, R8.reuse, 0x7f, RZ, 0xc0, !PT ;  /* 0x0000007f08067812 */ /* 0x040fe200078ec0ff */
[C---:B------:R-:W-:Y:S01]  /*17d30*/  IMAD.SHL.U32 R28, R8.reuse, 0x80, RZ ;  /* 0x00000080081c7824 */ /* 0x040fe200078e00ff */
[C---:B------:R-:W-:Y:S01]  /*17d40*/  LOP3.LUT P0, RZ, R8.reuse, 0x4, RZ, 0xc0, !PT ;  /* 0x0000000408ff7812 */ /* 0x040fe2000780c0ff */
[----:B------:R-:W-:Y:S01]  /*17d50*/  IMAD.SHL.U32 R7, R8, 0x4, RZ ;  /* 0x0000000408077824 */ /* 0x000fe200078e00ff */
[----:B------:R-:W-:Y:S01]  /*17d60*/  LOP3.LUT R4, R2, 0x80, RZ, 0xc0, !PT ;  /* 0x0000008002047812 */ /* 0x000fe200078ec0ff */
[----:B------:R-:W-:Y:S01]  /*17d70*/  IMAD.SHL.U32 R34, R8, 0x10, RZ ;  /* 0x0000001008227824 */ /* 0x000fe200078e00ff */
[----:B0-----:R-:W-:-:S02]  /*17d80*/  SHF.R.U32.HI R0, RZ, 0x5, R6 ;  /* 0x00000005ff007819 */ /* 0x001fc40000011606 */
[----:B------:R-:W-:Y:S02]  /*17d90*/  LOP3.LUT R3, R28, 0x380, RZ, 0xc0, !PT ;  /* 0x000003801c037812 */ /* 0x000fe400078ec0ff */
[----:B------:R-:W-:Y:S02]  /*17da0*/  LOP3.LUT R5, R2, 0x60, RZ, 0xc0, !PT ;  /* 0x0000006002057812 */ /* 0x000fe400078ec0ff */
[----:B------:R-:W-:Y:S01]  /*17db0*/  LOP3.LUT R4, R4, 0x10, R8, 0xf8, !PT ;  /* 0x0000001004047812 */ /* 0x000fe200078ef808 */
[----:B------:R-:W-:Y:S01]  /*17dc0*/  IMAD R3, R0, 0x10, R3 ;  /* 0x0000001000037824 */ /* 0x000fe200078e0203 */
[----:B------:R-:W-:Y:S01]  /*17dd0*/  LOP3.LUT R2, R2, 0x100, RZ, 0xc0, !PT ;  /* 0x0000010002027812 */ /* 0x000fe200078ec0ff */
[----:B------:R-:W-:Y:S01]  /*17de0*/  IMAD R0, R0, 0x200, R5 ;  /* 0x0000020000007824 */ /* 0x000fe200078e0205 */
[----:B------:R-:W-:Y:S01]  /*17df0*/  LOP3.LUT R5, R4, 0x10, R7, 0x78, !PT ;  /* 0x0000001004057812 */ /* 0x000fe200078e7807 */
[----:B------:R-:W-:Y:S01]  /*17e00*/  IMAD.SHL.U32 R7, R8, 0x2, RZ ;  /* 0x0000000208077824 */ /* 0x000fe200078e00ff */
[----:B------:R-:W-:-:S02]  /*17e10*/  LOP3.LUT R3, R3, 0x70, R34, 0x78, !PT ;  /* 0x0000007003037812 */ /* 0x000fc400078e7822 */
[----:B------:R-:W-:Y:S01]  /*17e20*/  IADD3 R0, R5, R0, R2 ;  /* 0x0000000005007210 */ /* 0x000fe20007ffe002 */
[----:B--2---:R-:W-:Y:S01]  /*17e30*/  IMAD.U32 R2, RZ, RZ, UR5 ;  /* 0x00000005ff027e24 */ /* 0x004fe2000f8e00ff */
[----:B------:R-:W-:Y:S02]  /*17e40*/  LOP3.LUT R4, R34, 0x3f0, RZ, 0xc0, !PT ;  /* 0x000003f022047812 */ /* 0x000fe400078ec0ff */
[----:B------:R-:W-:Y:S01]  /*17e50*/  LOP3.LUT R28, R3, 0xc00, R28, 0xf8, !PT ;  /* 0x00000c00031c7812 */ /* 0x000fe200078ef81c */
[----:B------:R-:W-:Y:S01]  /*17e60*/  IMAD.MOV.U32 R3, RZ, RZ, 0x1 ;  /* 0x00000001ff037424 */ /* 0x000fe200078e00ff */
[----:B------:R0:W-:Y:S01]  /*17e70*/  STL [R1+0x1c], R0 ;  /* 0x00001c0001007387 */ /* 0x0001e20000100800 */
[----:B------:R-:W-:Y:S02]  /*17e80*/  LOP3.LUT R7, R4, 0x70, R7, 0x78, !PT ;  /* 0x0000007004077812 */ /* 0x000fe400078e7807 */
[----:B------:R-:W-:Y:S01]  /*17e90*/  LEA R18, R2, R18, 0x18 ;  /* 0x0000001202127211 */ /* 0x000fe200078ec0ff */
[----:B------:R1:W-:Y:S04]  /*17ea0*/  STL [R1], R3 ;  /* 0x0000000301007387 */ /* 0x0003e80000100800 */
[----:B------:R-:W-:Y:S01]  /*17eb0*/  STL [R1+0x24], RZ ;  /* 0x000024ff01007387 */ /* 0x000fe20000100800 */
[----:B0-----:R-:W-:-:S03]  /*17ec0*/  SHF.R.U32.HI R0, RZ, 0x3, R6 ;  /* 0x00000003ff007819 */ /* 0x001fc60000011606 */
[----:B------:R0:W-:Y:S01]  /*17ed0*/  STL [R1+0x10], R2 ;  /* 0x0000100201007387 */ /* 0x0001e20000100800 */
[--C-:B-1----:R-:W-:Y:S02]  /*17ee0*/  LOP3.LUT R3, R0, 0x70, R34.reuse, 0xf8, !PT ;  /* 0x0000007000037812 */ /* 0x102fe400078ef822 */
[----:B------:R-:W-:Y:S02]  /*17ef0*/  LOP3.LUT R0, R7, 0x400, R34, 0xf8, !PT ;  /* 0x0000040007007812 */ /* 0x000fe400078ef822 */
[----:B------:R-:W-:Y:S02]  /*17f00*/  LOP3.LUT R34, R34, 0x70, RZ, 0xc0, !PT ;  /* 0x0000007022227812 */ /* 0x000fe400078ec0ff */
[----:B------:R-:W-:Y:S01]  /*17f10*/  LOP3.LUT R3, R3, 0x80, RZ, 0xfc, !PT ;  /* 0x0000008003037812 */ /* 0x000fe200078efcff */
[----:B------:R1:W-:Y:S01]  /*17f20*/  STL [R1+0x18], R0 ;  /* 0x0000180001007387 */ /* 0x0003e20000100800 */
[C---:B0-----:R-:W-:Y:S02]  /*17f30*/  VIADD R2, R28.reuse, 0x40 ;  /* 0x000000401c027836 */ /* 0x041fe40000000000 */
[----:B------:R-:W-:-:S05]  /*17f40*/  @P0 VIADD R2, R28, 0xffffffc0 ;  /* 0xffffffc01c020836 */ /* 0x000fca0000000000 */
[----:B------:R0:W-:Y:S01]  /*17f50*/  STL [R1+0x14], R2 ;  /* 0x0000140201007387 */ /* 0x0001e20000100800 */
[----:B-1----:R-:W-:-:S05]  /*17f60*/  IMAD.IADD R0, R18, 0x1, R0 ;  /* 0x0000000112007824 */ /* 0x002fca00078e0200 */
[----:B------:R0:W-:Y:S02]  /*17f70*/  STL [R1+0x20], R0 ;  /* 0x0000200001007387 */ /* 0x0001e40000100800 */
.L_x_8496:
[----:B-1----:R-:W1:Y:S08]  /*17f80*/  LDC.64 R4, c[0x0][0xa18] ;  /* 0x00028600ff047b82 */ /* 0x002e700000000a00 */
[----:B0-----:R-:W0:Y:S08]  /*17f90*/  LDC.64 R2, c[0x0][0xa28] ;  /* 0x00028a00ff027b82 */ /* 0x001e300000000a00 */
[----:B------:R-:W2:Y:S01]  /*17fa0*/  LDC.64 R8, c[0x0][0xa00] ;  /* 0x00028000ff087b82 */ /* 0x000ea20000000a00 */
[----:B-1----:R-:W-:-:S04]  /*17fb0*/  ISETP.NE.U32.AND P1, PT, R4, RZ, PT ;  /* 0x000000ff0400720c */ /* 0x002fc80003f25070 */
[----:B------:R-:W-:Y:S02]  /*17fc0*/  ISETP.NE.AND.EX P2, PT, R5, RZ, PT, P1 ;  /* 0x000000ff0500720c */ /* 0x000fe40003f45310 */
[----:B0-----:R-:W-:-:S04]  /*17fd0*/  ISETP.NE.U32.AND P0, PT, R2, RZ, PT ;  /* 0x000000ff0200720c */ /* 0x001fc80003f05070 */
[----:B------:R-:W-:Y:S02]  /*17fe0*/  ISETP.NE.AND.EX P0, PT, R3, RZ, PT, P0 ;  /* 0x000000ff0300720c */ /* 0x000fe40003f05300 */
[----:B------:R-:W0:Y:S08]  /*17ff0*/  LDC.64 R2, c[0x0][0xa00] ;  /* 0x00028000ff027b82 */ /* 0x000e300000000a00 */
[----:B------:R-:W1:Y:S08]  /*18000*/  @P2 LDC.64 R6, c[0x0][0xa18] ;  /* 0x00028600ff062b82 */ /* 0x000e700000000a00 */
[----:B------:R-:W3:Y:S01]  /*18010*/  @P0 LDC.64 R4, c[0x0][0xa28] ;  /* 0x00028a00ff040b82 */ /* 0x000ee20000000a00 */
[----:B0-----:R-:W-:-:S04]  /*18020*/  ISETP.NE.U32.AND P1, PT, R2, RZ, PT ;  /* 0x000000ff0200720c */ /* 0x001fc80003f25070 */
[----:B------:R-:W-:Y:S01]  /*18030*/  ISETP.NE.AND.EX P3, PT, R3, RZ, PT, P1 ;  /* 0x000000ff0300720c */ /* 0x000fe20003f65310 */
[----:B-1----:R-:W-:-:S04]  /*18040*/  @P2 IMAD.WIDE R2, R27, 0x4, R6 ;  /* 0x000000041b022825 */ /* 0x002fc800078e0206 */
[----:B------:R-:W-:Y:S01]  /*18050*/  IMAD.MOV.U32 R22, RZ, RZ, RZ ;  /* 0x000000ffff167224 */ /* 0x000fe200078e00ff */
[----:B------:R2:W4:Y:S01]  /*18060*/  @P2 LDG.E R0, desc[UR50][R2.64] ;  /* 0x0000003202002981 */ /* 0x000522000c1e1900 */
[----:B---3--:R-:W-:-:S06]  /*18070*/  @P0 IMAD.WIDE R4, R27, 0x4, R4 ;  /* 0x000000041b040825 */ /* 0x008fcc00078e0204 */
[----:B-----5:R0:W5:Y:S01]  /*18080*/  @P0 LDG.E R4, desc[UR50][R4.64] ;  /* 0x0000003204040981 */ /* 0x020162000c1e1900 */
[----:B--2---:R-:W-:Y:S01]  /*18090*/  IMAD.WIDE R2, R27, 0x4, R8 ;  /* 0x000000041b027825 */ /* 0x004fe200078e0208 */
[----:B------:R-:W-:-:S04]  /*180a0*/  LOP3.LUT R16, R16, 0xfffffbff, RZ, 0xc0, !PT ;  /* 0xfffffbff10107812 */ /* 0x000fc800078ec0ff */
[----:B------:R0:W5:Y:S01]  /*180b0*/  @P3 LDG.E R22, desc[UR50][R2.64] ;  /* 0x0000003202163981 */ /* 0x000162000c1e1900 */
[----:B------:R-:W-:Y:S02]  /*180c0*/  @P3 LOP3.LUT R16, R16, 0x400, RZ, 0xfc, !PT ;  /* 0x0000040010103812 */ /* 0x000fe400078efcff */
[----:B----4-:R-:W-:Y:S01]  /*180d0*/  @P2 R2UR UR38, R0 ;  /* 0x00000000002622ca */ /* 0x010fe200000e0000 */
        /* <DEDUP_REMOVED lines=8> */
.L_x_8418:
        /* <DEDUP_REMOVED lines=18> */
.L_x_8419:
        /* <DEDUP_REMOVED lines=11> */
.L_x_8420:
        /* <DEDUP_REMOVED lines=27> */
.L_x_8422:
[----:B------:R-:W-:-:S11]  /*184e0*/  UISETP.NE.AND UP0, UPT, UR5, 0x1, UPT ;  /* 0x000000010500788c */ /* 0x000fd6000bf05270 */
[----:B------:R-:W-:Y:S02]  /*184f0*/  @UP0 ULDC.64 UR10, c[0x0][0x9e8] ;  /* 0x00027a00000a0ab9 */ /* 0x000fe40000000a00 */
[----:B------:R-:W-:-:S04]  /*18500*/  UIMAD.WIDE.U32 UR6, UR8, UR10, URZ ;  /* 0x0000000a080672a5 */ /* 0x000fc8000f8e003f */
[----:B------:R-:W-:-:S12]  /*18510*/  @UP0 USHF.R.U32.HI UR8, URZ, UR11, UR7 ;  /* 0x0000000b3f080299 */ /* 0x000fd80008011607 */
.L_x_8423:
[----:B------:R-:W-:-:S04]  /*18520*/  UIMAD UR8, UR8, UR5, UR5 ;  /* 0x00000005080872a4 */ /* 0x000fc8000f8e0205 */
[----:B------:R-:W-:-:S04]  /*18530*/  UISETP.LT.AND UP0, UPT, UR4, UR8, UPT ;  /* 0x000000080400728c */ /* 0x000fc8000bf01270 */
[----:B------:R-:W-:-:S12]  /*18540*/  USEL UR4, UR4, UR8, UP0 ;  /* 0x0000000804047287 */ /* 0x000fd80008000000 */
.L_x_8421:
[----:B------:R-:W-:Y:S02]  /*18550*/  UISETP.NE.AND UP0, UPT, UR46, URZ, UPT ;  /* 0x0000003f2e00728c */ /* 0x000fe4000bf05270 */
[----:B------:R-:W-:Y:S02]  /*18560*/  UIADD3 UR6, UR40, 0x9f, URZ ;  /* 0x0000009f28067890 */ /* 0x000fe4000fffe03f */
[----:B------:R-:W-:Y:S02]  /*18570*/  UIADD3 UR8, UR4, 0x9f, URZ ;  /* 0x0000009f04087890 */ /* 0x000fe4000fffe03f */
[----:B------:R-:W-:Y:S02]  /*18580*/  UIMAD.WIDE UR6, UR6, 0x66666667, URZ ;  /* 0x66666667060678a5 */ /* 0x000fe4000f8e023f */
[----:B------:R-:W-:Y:S02]  /*18590*/  UIMAD.WIDE UR8, UR8, 0x66666667, URZ ;  /* 0x66666667080878a5 */ /* 0x000fe4000f8e023f */
[----:B------:R-:W-:Y:S01]  /*185a0*/  USHF.R.U32.HI UR4, URZ, 0x1f, UR7 ;  /* 0x0000001f3f047899 */ /* 0x000fe20008011607 */
[----:B------:R-:W-:Y:S01]  /*185b0*/  @UP0 ULDC UR10, c[0x0][0x44c] ;  /* 0x00011300000a0ab9 */ /* 0x000fe20000000800 */
[----:B------:R-:W-:-:S02]  /*185c0*/  USHF.R.U32.HI UR6, URZ, 0x1f, UR9 ;  /* 0x0000001f3f067899 */ /* 0x000fc40008011609 */
[----:B------:R-:W-:Y:S01]  /*185d0*/  UIMAD.WIDE.U32 UR10, UR39, UR10, URZ ;  /* 0x0000000a270a72a5 */ /* 0x000fe2000f8e003f */
[----:B------:R-:W-:Y:S01]  /*185e0*/  @UP0 ULDC UR13, c[0x0][0x450] ;  /* 0x00011400000d0ab9 */ /* 0x000fe20000000800 */
[----:B------:R-:W-:Y:S02]  /*185f0*/  UMOV UR12, UR39 ;  /* 0x00000027000c7c82 */ /* 0x000fe40008000000 */
[----:B------:R-:W-:Y:S02]  /*18600*/  @UP0 USHF.R.U32.HI UR12, URZ, UR13, UR11 ;  /* 0x0000000d3f0c0299 */ /* 0x000fe4000801160b */
[----:B------:R-:W-:Y:S02]  /*18610*/  ULEA.HI.SX32 UR4, UR7, UR4, 0x1a ;  /* 0x0000000407047291 */ /* 0x000fe4000f8fd23f */
[----:B------:R-:W-:Y:S02]  /*18620*/  ULEA.HI.SX32 UR6, UR9, UR6, 0x1a ;  /* 0x0000000609067291 */ /* 0x000fe4000f8fd23f */
[----:B------:R-:W-:-:S02]  /*18630*/  UIADD3 UR7, UR12, UR40, -UR38 ;  /* 0x000000280c077290 */ /* 0x000fc4000fffe826 */
[----:B------:R-:W-:Y:S01]  /*18640*/  UISETP.LT.AND UP0, UPT, UR4, UR6, UPT ;  /* 0x000000060400728c */ /* 0x000fe2000bf01270 */
[----:B------:R-:W-:Y:S02]  /*18650*/  ULDC UR8, c[0x0][0x9dc] ;  /* 0x0002770000087ab9 */ /* 0x000fe40000000800 */
[----:B------:R-:W-:Y:S02]  /*18660*/  UIADD3 UR8, UR7, -UR8, URZ ;  /* 0x8000000807087290 */ /* 0x000fe4000fffe03f */
[----:B------:R-:W-:Y:S01]  /*18670*/  USEL UR41, UR4, UR6, UP0 ;  /* 0x0000000604297287 */ /* 0x000fe20008000000 */
        /* <DEDUP_REMOVED lines=12> */
.L_x_8425:
[----:B------:R-:W-:-:S11]  /*18740*/  UISETP.NE.AND UP0, UPT, UR5, 0x1, UPT ;  /* 0x000000010500788c */ /* 0x000fd6000bf05270 */
[----:B------:R-:W-:Y:S02]  /*18750*/  @UP0 ULDC.64 UR10, c[0x0][0x9e8] ;  /* 0x00027a00000a0ab9 */ /* 0x000fe40000000a00 */
[----:B------:R-:W-:-:S04]  /*18760*/  UIMAD.WIDE.U32 UR6, UR4, UR10, URZ ;  /* 0x0000000a040672a5 */ /* 0x000fc8000f8e003f */
[----:B------:R-:W-:-:S12]  /*18770*/  @UP0 USHF.R.U32.HI UR4, URZ, UR11, UR7 ;  /* 0x0000000b3f040299 */ /* 0x000fd80008011607 */
.L_x_8426:
[----:B------:R-:W-:-:S04]  /*18780*/  UIMAD UR4, UR4, UR5, URZ ;  /* 0x00000005040472a4 */ /* 0x000fc8000f8e023f */
[----:B------:R-:W-:-:S04]  /*18790*/  UISETP.LT.AND UP0, UPT, UR8, UR4, UPT ;  /* 0x000000040800728c */ /* 0x000fc8000bf01270 */
[----:B------:R-:W-:-:S12]  /*187a0*/  USEL UR8, UR8, UR4, !UP0 ;  /* 0x0000000408087287 */ /* 0x000fd8000c000000 */
.L_x_8424:
        /* <DEDUP_REMOVED lines=26> */
.L_x_8428:
        /* <DEDUP_REMOVED lines=20> */
.L_x_8431:
[----:B------:R-:W-:Y:S05]  /*18a90*/  BSYNC B6 ;  /* 0x0000000000067941 */ /* 0x000fea0003800000 */
.L_x_8430:
        /* <DEDUP_REMOVED lines=22> */
.L_x_8433:
[----:B------:R-:W-:Y:S05]  /*18c00*/  BSYNC B6 ;  /* 0x0000000000067941 */ /* 0x000fea0003800000 */
.L_x_8432:
        /* <DEDUP_REMOVED lines=21> */
.L_x_8435:
[----:B------:R-:W-:Y:S05]  /*18d60*/  BSYNC B6 ;  /* 0x0000000000067941 */ /* 0x000fea0003800000 */
.L_x_8434:
        /* <DEDUP_REMOVED lines=19> */
.L_x_8437:
[----:B------:R-:W-:Y:S05]  /*18ea0*/  BSYNC B6 ;  /* 0x0000000000067941 */ /* 0x000fea0003800000 */
.L_x_8436:
[----:B------:R-:W0:Y:S01]  /*18eb0*/  LDC.64 R2, c[0x0][0x9f8] ;  /* 0x00027e00ff027b82 */ /* 0x000e220000000a00 */
[----:B------:R-:W-:-:S07]  /*18ec0*/  IMAD.MOV.U32 R37, RZ, RZ, R27 ;  /* 0x000000ffff257224 */ /* 0x000fce00078e001b */
[----:B------:R-:W1:Y:S01]  /*18ed0*/  LDC R19, c[0x0][0x430] ;  /* 0x00010c00ff137b82 */ /* 0x000e620000000800 */
[----:B0-----:R-:W-:-:S04]  /*18ee0*/  ISETP.NE.U32.AND P0, PT, R2, RZ, PT ;  /* 0x000000ff0200720c */ /* 0x001fc80003f05070 */
[----:B------:R-:W-:-:S13]  /*18ef0*/  ISETP.NE.AND.EX P0, PT, R3, RZ, PT, P0 ;  /* 0x000000ff0300720c */ /* 0x000fda0003f05300 */
[----:B------:R-:W0:Y:S02]  /*18f00*/  @P0 LDC.64 R2, c[0x0][0x9f8] ;  /* 0x00027e00ff020b82 */ /* 0x000e240000000a00 */
[----:B0-----:R-:W-:-:S05]  /*18f10*/  @P0 IMAD.WIDE R2, R27, 0x4, R2 ;  /* 0x000000041b020825 */ /* 0x001fca00078e0202 */
[----:B------:R0:W5:Y:S01]  /*18f20*/  @P0 LDG.E R37, desc[UR50][R2.64] ;  /* 0x0000003202250981 */ /* 0x000162000c1e1900 */
[----:B-1----:R-:W-:Y:S01]  /*18f30*/  ISETP.NE.AND P2, PT, R19, 0x1, PT ;  /* 0x000000011300780c */ /* 0x002fe20003f45270 */
[----:B------:R-:W-:Y:S01]  /*18f40*/  UMOV UR4, 0xffffffff ;  /* 0xffffffff00047882 */ /* 0x000fe20000000000 */
[----:B------:R-:W-:-:S11]  /*18f50*/  LOP3.LUT R16, R16, 0xfffffff7, RZ, 0xc0, !PT ;  /* 0xfffffff710107812 */ /* 0x000fd600078ec0ff */
[----:B------:R-:W-:Y:S01]  /*18f60*/  @P2 LOP3.LUT R16, R16, 0x8, RZ, 0xfc, !PT ;  /* 0x0000000810102812 */ /* 0x000fe200078efcff */
[----:B0-----:R-:W-:Y:S06]  /*18f70*/  BRA.DIV UR4, `(.L_x_8438) ;  /* 0x0000005a04107947 */ /* 0x001fec000b800000 */
.L_x_8516:
[----:B------:R-:W0:Y:S01]  /*18f80*/  S2R R0, SR_TID.X ;  /* 0x0000000000007919 */ /* 0x000e220000002100 */
[----:B------:R-:W-:Y:S01]  /*18f90*/  UMOV UR4, 0xa0 ;  /* 0x000000a000047882 */ /* 0x000fe20000000000 */
[----:B------:R-:W1:Y:S01]  /*18fa0*/  @P2 LDC R5, c[0x0][0x434] ;  /* 0x00010d00ff052b82 */ /* 0x000e620000000800 */
[----:B------:R-:W-:Y:S01]  /*18fb0*/  UIMAD UR4, UR41, UR4, -0xa0 ;  /* 0xffffff60290474a4 */ /* 0x000fe2000f8e0204 */
[----:B------:R-:W2:Y:S01]  /*18fc0*/  S2R R11, SR_TID.X ;  /* 0x00000000000b7919 */ /* 0x000ea20000002100 */
[----:B-----5:R-:W-:-:S05]  /*18fd0*/  SHF.R.S32.HI R14, RZ, 0x1f, R37 ;  /* 0x0000001fff0e7819 */ /* 0x020fca0000011425 */
[----:B------:R-:W3:Y:S01]  /*18fe0*/  @P2 LDC R7, c[0x0][0x438] ;  /* 0x00010e00ff072b82 */ /* 0x000ee20000000800 */
[----:B------:R4:W-:Y:S01]  /*18ff0*/  STL [R1+0x8], R14 ;  /* 0x0000080e01007387 */ /* 0x0009e20000100800 */
[----:B0-----:R-:W-:Y:S01]  /*19000*/  LOP3.LUT R0, R0, 0x7f, RZ, 0xc0, !PT ;  /* 0x0000007f00007812 */ /* 0x001fe200078ec0ff */
[----:B--2---:R-:W-:-:S03]  /*19010*/  IMAD.SHL.U32 R13, R11, 0x10, RZ ;  /* 0x000000100b0d7824 */ /* 0x004fc600078e00ff */
[----:B------:R-:W-:Y:S01]  /*19020*/  SHF.R.U32.HI R10, RZ, 0x3, R0 ;  /* 0x00000003ff0a7819 */ /* 0x000fe20000011600 */
[----:B------:R-:W-:-:S03]  /*19030*/  IMAD.SHL.U32 R12, R11, 0x10, RZ ;  /* 0x000000100b0c7824 */ /* 0x000fc600078e00ff */
[C---:B------:R-:W-:Y:S02]  /*19040*/  LOP3.LUT R13, R10.reuse, 0x70, R13, 0xf8, !PT ;  /* 0x000000700a0d7812 */ /* 0x040fe400078ef80d */
[----:B------:R-:W-:Y:S02]  /*19050*/  LOP3.LUT R12, R10, 0x70, R12, 0xf8, !PT ;  /* 0x000000700a0c7812 */ /* 0x000fe400078ef80c */
[----:B------:R-:W-:-:S05]  /*19060*/  LOP3.LUT R13, R13, 0x80, RZ, 0xfc, !PT ;  /* 0x000000800d0d7812 */ /* 0x000fca00078efcff */
[----:B------:R-:W-:-:S05]  /*19070*/  VIADD R0, R13, UR4 ;  /* 0x000000040d007c36 */ /* 0x000fca0008000000 */
[C---:B------:R-:W-:Y:S01]  /*19080*/  ISETP.GE.AND P0, PT, R0.reuse, UR40, PT ;  /* 0x0000002800007c0c */ /* 0x040fe2000bf06270 */
[----:B------:R-:W-:-:S03]  /*19090*/  VIADD R0, R0, UR37 ;  /* 0x0000002500007c36 */ /* 0x000fc60008000000 */
[----:B------:R-:W-:Y:S01]  /*190a0*/  ISETP.GT.U32.OR P0, PT, R13, 0x9f, P0 ;  /* 0x0000009f0d00780c */ /* 0x000fe20000704470 */
[----:B-1----:R-:W-:-:S04]  /*190b0*/  @P2 IMAD.HI.U32 R4, R0, R5, RZ ;  /* 0x0000000500042227 */ /* 0x002fc800078e00ff */
[----:B------:R-:W-:Y:S01]  /*190c0*/  IMAD.MOV.U32 R8, RZ, RZ, R0 ;  /* 0x000000ffff087224 */ /* 0x000fe200078e0000 */
[----:B---3--:R-:W-:-:S07]  /*190d0*/  @P2 SHF.R.U32.HI R8, RZ, R7, R4 ;  /* 0x00000007ff082219 */ /* 0x008fce0000011604 */
[----:B------:R-:W0:Y:S01]  /*190e0*/  @!P0 LDC.64 R2, c[0x0][0x428] ;  /* 0x00010a00ff028b82 */ /* 0x000e220000000a00 */
[----:B------:R-:W-:-:S07]  /*190f0*/  @!P0 SHF.R.S32.HI R7, RZ, 0x1f, R8 ;  /* 0x0000001fff078819 */ /* 0x000fce0000011408 */
[----:B------:R-:W1:Y:S01]  /*19100*/  @!P0 LDC.64 R4, c[0x0][0x418] ;  /* 0x00010600ff048b82 */ /* 0x000e620000000a00 */
[----:B0-----:R-:W-:-:S04]  /*19110*/  @!P0 IMAD R6, R14, R2, RZ ;  /* 0x000000020e068224 */ /* 0x001fc800078e02ff */
[----:B------:R-:W-:Y:S02]  /*19120*/  @!P0 IMAD R9, R37, R3, R6 ;  /* 0x0000000325098224 */ /* 0x000fe400078e0206 */
[----:B------:R-:W-:-:S04]  /*19130*/  @!P0 IMAD.MOV.U32 R6, RZ, RZ, R8 ;  /* 0x000000ffff068224 */ /* 0x000fc800078e0008 */
[----:B------:R-:W-:Y:S02]  /*19140*/  @!P0 IMAD.WIDE.U32 R2, R37, R2, R6 ;  /* 0x0000000225028225 */ /* 0x000fe400078e0006 */
[----:B------:R-:W0:Y:S02]  /*19150*/  @P2 LDC R6, c[0x0][0x434] ;  /* 0x00010d00ff062b82 */ /* 0x000e240000000800 */
[----:B------:R-:W-:Y:S01]  /*19160*/  @!P0 IMAD.IADD R3, R9, 0x1, R3 ;  /* 0x0000000109038824 */ /* 0x000fe200078e0203 */
[----:B-1----:R-:W-:Y:S01]  /*19170*/  @!P0 LEA R10, P1, R2, R4, 0x2 ;  /* 0x00000004020a8211 */ /* 0x002fe200078210ff */
[----:B------:R-:W-:-:S03]  /*19180*/  VIADD R9, R12, UR4 ;  /* 0x000000040c097c36 */ /* 0x000fc60008000000 */
[----:B------:R-:W-:Y:S02]  /*19190*/  @!P0 LEA.HI.X R11, R2, R5, R3, 0x2, P1 ;  /* 0x00000005020b8211 */ /* 0x000fe400008f1403 */
[C---:B------:R-:W-:Y:S01]  /*191a0*/  ISETP.GE.AND P1, PT, R9.reuse, UR40, PT ;  /* 0x0000002809007c0c */ /* 0x040fe2000bf26270 */
[----:B------:R-:W1:Y:S01]  /*191b0*/  @P2 LDC R2, c[0x0][0x438] ;  /* 0x00010e00ff022b82 */ /* 0x000e620000000800 */
[----:B------:R-:W-:-:S04]  /*191c0*/  VIADD R9, R9, UR37 ;  /* 0x0000002509097c36 */ /* 0x000fc80008000000 */
[----:B------:R-:W-:-:S07]  /*191d0*/  IMAD.MOV.U32 R12, RZ, RZ, R9 ;  /* 0x000000ffff0c7224 */ /* 0x000fce00078e0009 */
[----:B------:R-:W2:Y:S01]  /*191e0*/  @!P1 LDC.64 R4, c[0x0][0x428] ;  /* 0x00010a00ff049b82 */ /* 0x000ea20000000a00 */
[----:B0-----:R-:W-:-:S04]  /*191f0*/  @P2 IMAD.HI.U32 R3, R9, R6, RZ ;  /* 0x0000000609032227 */ /* 0x001fc800078e00ff */
[----:B------:R-:W-:Y:S01]  /*19200*/  IMAD.MOV.U32 R6, RZ, RZ, RZ ;  /* 0x000000ffff067224 */ /* 0x000fe200078e00ff */
[----:B-1----:R-:W-:-:S05]  /*19210*/  @P2 SHF.R.U32.HI R12, RZ, R2, R3 ;  /* 0x00000002ff0c2219 */ /* 0x002fca0000011603 */
[----:B------:R0:W5:Y:S01]  /*19220*/  @!P0 LDG.E R6, desc[UR50][R10.64] ;  /* 0x000000320a068981 */ /* 0x000162000c1e1900 */
[----:B------:R-:W-:Y:S01]  /*19230*/  @!P1 SHF.R.S32.HI R3, RZ, 0x1f, R12 ;  /* 0x0000001fff039819 */ /* 0x000fe2000001140c */
[----:B--2---:R-:W-:-:S04]  /*19240*/  @!P1 IMAD R2, R14, R4, RZ ;  /* 0x000000040e029224 */ /* 0x004fc800078e02ff */
[----:B------:R-:W-:Y:S02]  /*19250*/  @!P1 IMAD R7, R37, R5, R2 ;  /* 0x0000000525079224 */ /* 0x000fe400078e0202 */
[----:B------:R-:W-:-:S04]  /*19260*/  @!P1 IMAD.MOV.U32 R2, RZ, RZ, R12 ;  /* 0x000000ffff029224 */ /* 0x000fc800078e000c */
[----:B------:R-:W-:Y:S02]  /*19270*/  @!P1 IMAD.WIDE.U32 R2, R37, R4, R2 ;  /* 0x0000000425029225 */ /* 0x000fe400078e0002 */
[----:B------:R-:W1:Y:S02]  /*19280*/  @!P1 LDC.64 R4, c[0x0][0x418] ;  /* 0x00010600ff049b82 */ /* 0x000e640000000a00 */
[----:B------:R-:W-:Y:S02]  /*19290*/  @!P1 IMAD.IADD R7, R3, 0x1, R7 ;  /* 0x0000000103079824 */ /* 0x000fe400078e0207 */
[----:B------:R-:W-:Y:S01]  /*192a0*/  IMAD.MOV R3, RZ, RZ, -R8 ;  /* 0x000000ffff037224 */ /* 0x000fe200078e0a08 */
[----:B-1----:R-:W-:-:S04]  /*192b0*/  @!P1 LEA R4, P0, R2, R4, 0x2 ;  /* 0x0000000402049211 */ /* 0x002fc800078010ff */
[----:B------:R-:W-:Y:S01]  /*192c0*/  @!P1 LEA.HI.X R5, R2, R5, R7, 0x2, P0 ;  /* 0x0000000502059211 */ /* 0x000fe200000f1407 */
[----:B------:R-:W-:-:S06]  /*192d0*/  IMAD.MOV.U32 R7, RZ, RZ, RZ ;  /* 0x000000ffff077224 */ /* 0x000fcc00078e00ff */
[----:B------:R1:W5:Y:S01]  /*192e0*/  @!P1 LDG.E R7, desc[UR50][R4.64] ;  /* 0x0000003204079981 */ /* 0x000362000c1e1900 */
[----:B------:R-:W-:Y:S01]  /*192f0*/  ISETP.GT.U32.AND P0, PT, R13, 0x9f, PT ;  /* 0x0000009f0d00780c */ /* 0x000fe20003f04070 */
[----:B------:R-:W-:Y:S01]  /*19300*/  IMAD.MOV R8, RZ, RZ, -R12 ;  /* 0x000000ffff087224 */ /* 0x000fe200078e0a0c */
[----:B------:R-:W-:Y:S01]  /*19310*/  LOP3.LUT R16, R16, 0xfffffffd, RZ, 0xc0, !PT ;  /* 0xfffffffd10107812 */ /* 0x000fe200078ec0ff */
[----:B0-----:R-:W-:Y:S02]  /*19320*/  IMAD.U32 R11, RZ, RZ, UR41 ;  /* 0x00000029ff0b7e24 */ /* 0x001fe4000f8e00ff */
[----:B------:R-:W-:Y:S02]  /*19330*/  IMAD R8, R19, R8, R9 ;  /* 0x0000000813087224 */ /* 0x000fe400078e0209 */
[----:B------:R-:W-:Y:S02]  /*19340*/  VIADD R11, R11, 0xffffffff ;  /* 0xffffffff0b0b7836 */ /* 0x000fe40000000000 */
[----:B-1----:R-:W-:-:S02]  /*19350*/  IMAD R5, R19, R3, R0 ;  /* 0x0000000313057224 */ /* 0x002fc400078e0200 */
[----:B------:R-:W-:Y:S02]  /*19360*/  IMAD.U32 R0, RZ, RZ, UR43 ;  /* 0x0000002bff007e24 */ /* 0x000fe4000f8e00ff */
[----:B------:R-:W-:-:S03]  /*19370*/  @P0 LOP3.LUT R16, R16, 0x2, RZ, 0xfc, !PT ;  /* 0x0000000210100812 */ /* 0x000fc600078efcff */
[----:B------:R-:W-:Y:S02]  /*19380*/  ISETP.NE.AND P2, PT, R0, 0x3, PT ;  /* 0x000000030000780c */ /* 0x000fe40003f45270 */
[----:B------:R-:W-:Y:S02]  /*19390*/  SHF.R.S32.HI R0, RZ, 0x1f, R26 ;  /* 0x0000001fff007819 */ /* 0x000fe4000001141a */
[----:B------:R-:W-:-:S03]  /*193a0*/  LOP3.LUT R16, R16, 0xfffffffb, RZ, 0xc0, !PT ;  /* 0xfffffffb10107812 */ /* 0x000fc600078ec0ff */
[----:B------:R4:W-:Y:S06]  /*193b0*/  STL [R1+0x4], R0 ;  /* 0x0000040001007387 */ /* 0x0009ec0000100800 */
[----:B------:R-:W-:Y:S01]  /*193c0*/  @P2 LOP3.LUT R16, R16, 0x4, RZ, 0xfc, !PT ;  /* 0x0000000410102812 */ /* 0x000fe200078efcff */
[----:B------:R-:W-:Y:S06]  /*193d0*/  @!P2 BRA `(.L_x_8439) ;  /* 0x000000000004a947 */ /* 0x000fec0003800000 */
[----:B------:R-:W-:Y:S01]  /*193e0*/  BPT.TRAP 0x1 ;  /* 0x000000040000795c */ /* 0x000fe20000300000 */
.L_x_8439:
[----:B------:R-:W2:Y:S01]  /*193f0*/  LDL R2, [R1] ;  /* 0x0000000001027983 */ /* 0x000ea20000100800 */
[----:B----4-:R-:W-:Y:S01]  /*19400*/  IMAD R0, R35, 0x8, R18 ;  /* 0x0000000823007824 */ /* 0x010fe200078e0212 */
[----:B------:R-:W-:Y:S01]  /*19410*/  BSSY B0, `(.L_x_8440) ;  /* 0x0000005000007945 */ /* 0x000fe20003800000 */
[----:B------:R-:W-:Y:S02]  /*19420*/  SHF.R.S32.HI R25, RZ, 0x1f, R8 ;  /* 0x0000001fff197819 */ /* 0x000fe40000011408 */
[----:B--2---:R-:W-:-:S04]  /*19430*/  SHF.L.U32 R31, R2, 0x1f, RZ ;  /* 0x0000001f021f7819 */ /* 0x004fc800000006ff */
[----:B------:R-:W0:Y:S02]  /*19440*/  SYNCS.PHASECHK.TRANS64.TRYWAIT P0, [R0+URZ+0x22880], R31 ;  /* 0x0228801f000075a7 */ /* 0x000e24000800017f */
[----:B0-----:R-:W-:Y:S05]  /*19450*/  @!P0 BRA `(.L_x_8441) ;  /* 0x0000005400048947 */ /* 0x001fea0003800000 */
.L_x_8517:
[----:B------:R-:W-:Y:S05]  /*19460*/  BSYNC B0 ;  /* 0x0000000000007941 */ /* 0x000fea0003800000 */
.L_x_8440:
[----:B------:R-:W2:Y:S01]  /*19470*/  LDL R9, [R1+0x4] ;  /* 0x0000040001097983 */ /* 0x000ea20000100800 */
[----:B------:R-:W-:-:S03]  /*19480*/  ULDC.64 UR4, c[0x0][0x328] ;  /* 0x0000ca0000047ab9 */ /* 0x000fc60000000a00 */
[----:B------:R-:W3:Y:S01]  /*19490*/  LDL R12, [R1+0x18] ;  /* 0x00001800010c7983 */ /* 0x000ee20000100800 */
[----:B------:R-:W-:Y:S01]  /*194a0*/  IMAD R4, R25, UR4, RZ ;  /* 0x0000000419047c24 */ /* 0x000fe2000f8e02ff */
[----:B-----5:R-:W-:Y:S01]  /*194b0*/  SHF.R.S32.HI R29, RZ, 0x1f, R7 ;  /* 0x0000001fff1d7819 */ /* 0x020fe20000011407 */
[C---:B------:R-:W-:Y:S01]  /*194c0*/  IMAD.WIDE.U32 R2, R8.reuse, UR4, RZ ;  /* 0x0000000408027c25 */ /* 0x040fe2000f8e00ff */
[----:B------:R-:W-:Y:S01]  /*194d0*/  ULDC.64 UR6, c[0x0][0x338] ;  /* 0x0000ce0000067ab9 */ /* 0x000fe20000000a00 */
[----:B------:R-:W1:Y:S01]  /*194e0*/  LDC R13, c[0x0][0x2f4] ;  /* 0x0000bd00ff0d7b82 */ /* 0x000e620000000800 */
[----:B------:R-:W-:Y:S01]  /*194f0*/  ULDC.64 UR8, c[0x0][0x330] ;  /* 0x0000cc0000087ab9 */ /* 0x000fe20000000a00 */
[----:B------:R-:W-:Y:S01]  /*19500*/  IMAD R4, R8, UR5, R4 ;  /* 0x0000000508047c24 */ /* 0x000fe2000f8e0204 */
[----:B------:R-:W-:Y:S01]  /*19510*/  ULDC.64 UR10, c[0x0][0x318] ;  /* 0x0000c600000a7ab9 */ /* 0x000fe20000000a00 */
[----:B------:R-:W-:Y:S02]  /*19520*/  SHF.R.S32.HI R23, RZ, 0x1f, R5 ;  /* 0x0000001fff177819 */ /* 0x000fe40000011405 */
[----:B------:R-:W-:Y:S01]  /*19530*/  IMAD.IADD R3, R3, 0x1, R4 ;  /* 0x0000000103037824 */ /* 0x000fe200078e0204 */
[----:B------:R-:W-:Y:S01]  /*19540*/  SHF.R.S32.HI R30, RZ, 0x1f, R6 ;  /* 0x0000001fff1e7819 */ /* 0x000fe20000011406 */
[----:B------:R-:W-:Y:S01]  /*19550*/  IMAD R4, R29, UR6, RZ ;  /* 0x000000061d047c24 */ /* 0x000fe2000f8e02ff */
[----:B------:R-:W-:Y:S01]  /*19560*/  LOP3.LUT R16, R16, 0xfffffffe, RZ, 0xc0, !PT ;  /* 0xfffffffe10107812 */ /* 0x000fe200078ec0ff */
[----:B------:R-:W-:-:S04]  /*19570*/  IMAD.WIDE.U32 R2, R7, UR6, R2 ;  /* 0x0000000607027c25 */ /* 0x000fc8000f8e0002 */
[----:B------:R-:W-:-:S04]  /*19580*/  IMAD R4, R7, UR7, R4 ;  /* 0x0000000707047c24 */ /* 0x000fc8000f8e0204 */
[----:B------:R-:W-:Y:S02]  /*19590*/  IMAD.IADD R3, R3, 0x1, R4 ;  /* 0x0000000103037824 */ /* 0x000fe400078e0204 */
[----:B------:R-:W-:Y:S02]  /*195a0*/  IMAD R4, R23, UR4, RZ ;  /* 0x0000000417047c24 */ /* 0x000fe4000f8e02ff */
[----:B------:R-:W-:Y:S01]  /*195b0*/  IMAD.WIDE.U32 R2, R26, UR8, R2 ;  /* 0x000000081a027c25 */ /* 0x000fe2000f8e0002 */
[----:B-1----:R-:W-:-:S03]  /*195c0*/  ISETP.GE.AND P1, PT, R34, R13, PT ;  /* 0x0000000d2200720c */ /* 0x002fc60003f26270 */
[----:B------:R-:W-:-:S10]  /*195d0*/  IMAD R4, R5, UR5, R4 ;  /* 0x0000000505047c24 */ /* 0x000fd4000f8e0204 */
[----:B------:R-:W-:-:S04]  /*195e0*/  @P1 LOP3.LUT R16, R16, 0x1, RZ, 0xfc, !PT ;  /* 0x0000000110101812 */ /* 0x000fc800078efcff */
[----:B------:R-:W-:Y:S01]  /*195f0*/  LOP3.LUT R16, R16, 0xffffff7f, RZ, 0xc0, !PT ;  /* 0xffffff7f10107812 */ /* 0x000fe200078ec0ff */
[----:B--2---:R-:W-:Y:S01]  /*19600*/  IMAD R21, R9, UR8, RZ ;  /* 0x0000000809157c24 */ /* 0x004fe2000f8e02ff */
[----:B------:R-:W-:-:S03]  /*19610*/  IADD3 R9, P0, R2, UR10, RZ ;  /* 0x0000000a02097c10 */ /* 0x000fc6000ff1e0ff */
[----:B------:R-:W-:-:S05]  /*19620*/  IMAD R21, R26, UR9, R21 ;  /* 0x000000091a157c24 */ /* 0x000fca000f8e0215 */
[----:B------:R-:W-:Y:S01]  /*19630*/  IADD3.X R10, R3, UR11, R21, P0, !PT ;  /* 0x0000000b030a7c10 */ /* 0x000fe200087fe415 */
[----:B------:R-:W-:Y:S01]  /*19640*/  IMAD.WIDE.U32 R2, R5, UR4, RZ ;  /* 0x0000000405027c25 */ /* 0x000fe2000f8e00ff */
[----:B------:R-:W-:Y:S01]  /*19650*/  ISETP.GE.AND P0, PT, R34, R13, PT ;  /* 0x0000000d2200720c */ /* 0x000fe20003f06270 */
[----:B------:R-:W-:Y:S01]  /*19660*/  UMOV UR4, 0xffffffff ;  /* 0xffffffff00047882 */ /* 0x000fe20000000000 */
[----:B------:R-:W1:Y:S01]  /*19670*/  S2R R13, SR_TID.X ;  /* 0x00000000000d7919 */ /* 0x000e620000002100 */
[----:B------:R-:W-:Y:S02]  /*19680*/  IMAD.IADD R3, R3, 0x1, R4 ;  /* 0x0000000103037824 */ /* 0x000fe400078e0204 */
[----:B------:R-:W-:Y:S02]  /*19690*/  IMAD R4, R30, UR6, RZ ;  /* 0x000000061e047c24 */ /* 0x000fe4000f8e02ff */
[----:B------:R-:W-:-:S04]  /*196a0*/  IMAD.WIDE.U32 R2, R6, UR6, R2 ;  /* 0x0000000606027c25 */ /* 0x000fc8000f8e0002 */
[----:B------:R-:W-:-:S04]  /*196b0*/  IMAD R4, R6, UR7, R4 ;  /* 0x0000000706047c24 */ /* 0x000fc8000f8e0204 */
[----:B------:R-:W-:Y:S02]  /*196c0*/  IMAD.IADD R3, R3, 0x1, R4 ;  /* 0x0000000103037824 */ /* 0x000fe400078e0204 */
[----:B---3--:R-:W-:Y:S02]  /*196d0*/  IMAD R4, R35, 0x5000, R12 ;  /* 0x0000500023047824 */ /* 0x008fe400078e020c */
[----:B------:R-:W-:-:S03]  /*196e0*/  IMAD.WIDE.U32 R2, R26, UR8, R2 ;  /* 0x000000081a027c25 */ /* 0x000fc6000f8e0002 */
[----:B------:R-:W-:Y:S01]  /*196f0*/  IADD3 R19, P1, R2, UR10, RZ ;  /* 0x0000000a02137c10 */ /* 0x000fe2000ff3e0ff */
[----:B------:R-:W-:-:S03]  /*19700*/  IMAD.MOV.U32 R2, RZ, RZ, -0xa0 ;  /* 0xffffff60ff027424 */ /* 0x000fc600078e00ff */
[----:B------:R-:W-:Y:S01]  /*19710*/  IADD3.X R21, R21, UR11, R3, P1, !PT ;  /* 0x0000000b15157c10 */ /* 0x000fe20008ffe403 */
[----:B------:R-:W-:Y:S01]  /*19720*/  IMAD R11, R11, R2, UR40 ;  /* 0x000000280b0b7e24 */ /* 0x000fe2000f8e0202 */
[----:B-1----:R-:W-:-:S04]  /*19730*/  LOP3.LUT R13, R13, 0x7f, RZ, 0xc0, !PT ;  /* 0x0000007f0d0d7812 */ /* 0x002fc800078ec0ff */
[----:B------:R-:W-:-:S05]  /*19740*/  SHF.R.U32.HI R13, RZ, 0x3, R13 ;  /* 0x00000003ff0d7819 */ /* 0x000fca000001160d */
[----:B------:R-:W-:-:S05]  /*19750*/  IMAD.IADD R20, R11, 0x1, -R13 ;  /* 0x000000010b147824 */ /* 0x000fca00078e0a0d */
[----:B------:R-:W-:-:S13]  /*19760*/  ISETP.GE.AND P1, PT, R20, 0x1, PT ;  /* 0x000000011400780c */ /* 0x000fda0003f26270 */
[----:B------:R-:W-:Y:S01]  /*19770*/  @P1 LOP3.LUT R16, R16, 0x80, RZ, 0xfc, !PT ;  /* 0x0000008010101812 */ /* 0x000fe200078efcff */
[----:B------:R-:W-:Y:S06]  /*19780*/  BRA.DIV UR4, `(.L_x_8442) ;  /* 0x00000052044c7947 */ /* 0x000fec000b800000 */
[----:B------:R-:W1:Y:S01]  /*19790*/  SHFL.IDX PT, R2, R9, RZ, 0x181f ;  /* 0x00181fff09027589 */ /* 0x000e6200000e0000 */
[----:B------:R-:W-:Y:S01]  /*197a0*/  IMAD.IADD R4, R18, 0x1, R4 ;  /* 0x0000000112047824 */ /* 0x000fe200078e0204 */
[----:B------:R-:W-:Y:S02]  /*197b0*/  ISETP.GE.AND P3, PT, R20, 0x41, PT ;  /* 0x000000411400780c */ /* 0x000fe40003f66270 */
[----:B------:R-:W2:Y:S01]  /*197c0*/  SHFL.IDX PT, R3, R10, RZ, 0x181f ;  /* 0x00181fff0a037589 */ /* 0x000ea200000e0000 */
[----:B------:R-:W-:Y:S02]  /*197d0*/  LOP3.LUT R16, R16, 0xffffffef, RZ, 0xc0, !PT ;  /* 0xffffffef10107812 */ /* 0x000fe400078ec0ff */
[C---:B------:R-:W-:Y:S02]  /*197e0*/  ISETP.GE.AND P2, PT, R20.reuse, 0x61, PT ;  /* 0x000000611400780c */ /* 0x040fe40003f46270 */
[C---:B------:R-:W-:Y:S02]  /*197f0*/  ISETP.GE.AND P5, PT, R20.reuse, 0x21, PT ;  /* 0x000000211400780c */ /* 0x040fe40003fa6270 */
[----:B------:R-:W-:-:S02]  /*19800*/  ISETP.GE.AND P4, PT, R20, 0x31, PT ;  /* 0x000000311400780c */ /* 0x000fc40003f86270 */
        /* <DEDUP_REMOVED lines=69> */
.L_x_8539:
        /* <DEDUP_REMOVED lines=9> */
.L_x_8443:
        /* <DEDUP_REMOVED lines=11> */
.L_x_8444:
[----:B------:R1:W-:Y:S01]  /*19da0*/  SYNCS.ARRIVE.TRANS64.A1T0 RZ, [R0+URZ+0x22870], RZ ;  /* 0x022870ff00ff79a7 */ /* 0x0003e2000810003f */
[----:B------:R-:W-:Y:S05]  /*19db0*/  @!P6 BRA `(.L_x_8445) ;  /* 0x000000000004e947 */ /* 0x000fea0003800000 */
[----:B------:R-:W-:Y:S01]  /*19dc0*/  BPT.TRAP 0x1 ;  /* 0x000000040000795c */ /* 0x000fe20000300000 */
.L_x_8445:
[----:B------:R-:W2:Y:S01]  /*19dd0*/  SYNCS.PHASECHK.TRANS64.TRYWAIT P0, [R0+URZ+0x22840], R31 ;  /* 0x0228401f000075a7 */ /* 0x000ea2000800017f */
[----:B------:R-:W-:Y:S04]  /*19de0*/  BSSY B0, `(.L_x_8446) ;  /* 0x0000002000007945 */ /* 0x000fe80003800000 */
[----:B--2---:R-:W-:Y:S05]  /*19df0*/  @!P0 BRA `(.L_x_8447) ;  /* 0x0000005400d48947 */ /* 0x004fea0003800000 */
.L_x_8540:
[----:B------:R-:W-:Y:S05]  /*19e00*/  BSYNC B0 ;  /* 0x0000000000007941 */ /* 0x000fea0003800000 */
.L_x_8446:
[----:B------:R-:W3:Y:S01]  /*19e10*/  LDL R12, [R1+0x4] ;  /* 0x00000400010c7983 */ /* 0x000ee20000100800 */
[----:B------:R-:W-:Y:S01]  /*19e20*/  ULDC.64 UR4, c[0x0][0x300] ;  /* 0x0000c00000047ab9 */ /* 0x000fe20000000a00 */
[----:B------:R-:W-:Y:S01]  /*19e30*/  ULDC.64 UR6, c[0x0][0x310] ;  /* 0x0000c40000067ab9 */ /* 0x000fe20000000a00 */
[----:B------:R-:W-:Y:S01]  /*19e40*/  IMAD R9, R25, UR4, RZ ;  /* 0x0000000419097c24 */ /* 0x000fe2000f8e02ff */
[----:B------:R-:W-:Y:S01]  /*19e50*/  ULDC.64 UR8, c[0x0][0x2e8] ;  /* 0x0000ba0000087ab9 */ /* 0x000fe20000000a00 */
        /* <DEDUP_REMOVED lines=8> */
[C---:B------:R-:W-:Y:S02]  /*19ee0*/  IMAD R23, R5.reuse, UR5, R23 ;  /* 0x0000000505177c24 */ /* 0x040fe4000f8e0217 */
[----:B------:R-:W-:Y:S01]  /*19ef0*/  IMAD.WIDE.U32 R10, R5, UR4, RZ ;  /* 0x00000004050a7c25 */ /* 0x000fe2000f8e00ff */
[----:B------:R-:W-:-:S03]  /*19f00*/  ULDC.64 UR4, c[0x0][0x308] ;  /* 0x0000c20000047ab9 */ /* 0x000fc60000000a00 */
[----:B------:R-:W-:-:S04]  /*19f10*/  IMAD.WIDE.U32 R2, R26, UR4, R2 ;  /* 0x000000041a027c25 */ /* 0x000fc8000f8e0002 */
[----:B------:R-:W-:Y:S01]  /*19f20*/  IMAD.IADD R11, R11, 0x1, R23 ;  /* 0x000000010b0b7824 */ /* 0x000fe200078e0217 */
[----:B------:R-:W-:Y:S01]  /*19f30*/  IADD3 R8, P0, R2, UR8, RZ ;  /* 0x0000000802087c10 */ /* 0x000fe2000ff1e0ff */
[----:B------:R-:W-:-:S04]  /*19f40*/  IMAD R30, R30, UR6, RZ ;  /* 0x000000061e1e7c24 */ /* 0x000fc8000f8e02ff */
[----:B------:R-:W-:Y:S02]  /*19f50*/  IMAD R30, R6, UR7, R30 ;  /* 0x00000007061e7c24 */ /* 0x000fe4000f8e021e */
[----:B---3--:R-:W-:Y:S02]  /*19f60*/  IMAD R5, R12, UR4, RZ ;  /* 0x000000040c057c24 */ /* 0x008fe4000f8e02ff */
[----:B------:R-:W3:Y:S02]  /*19f70*/  LDC R12, c[0x0][0x2f4] ;  /* 0x0000bd00ff0c7b82 */ /* 0x000ee40000000800 */
[----:B------:R-:W-:-:S05]  /*19f80*/  IMAD R5, R26, UR5, R5 ;  /* 0x000000051a057c24 */ /* 0x000fca000f8e0205 */
[----:B------:R-:W-:Y:S01]  /*19f90*/  IADD3.X R7, R3, UR9, R5, P0, !PT ;  /* 0x0000000903077c10 */ /* 0x000fe200087fe405 */
[----:B------:R-:W-:-:S04]  /*19fa0*/  IMAD.WIDE.U32 R2, R6, UR6, R10 ;  /* 0x0000000606027c25 */ /* 0x000fc8000f8e000a */
[----:B------:R-:W-:Y:S02]  /*19fb0*/  IMAD.IADD R3, R3, 0x1, R30 ;  /* 0x0000000103037824 */ /* 0x000fe400078e021e */
[----:B------:R-:W-:Y:S01]  /*19fc0*/  IMAD.WIDE.U32 R2, R26, UR4, R2 ;  /* 0x000000041a027c25 */ /* 0x000fe2000f8e0002 */
[----:B------:R-:W-:Y:S02]  /*19fd0*/  UMOV UR4, 0xffffffff ;  /* 0xffffffff00047882 */ /* 0x000fe40000000000 */
[----:B------:R-:W-:Y:S02]  /*19fe0*/  IADD3 R6, P0, R2, UR8, RZ ;  /* 0x0000000802067c10 */ /* 0x000fe4000ff1e0ff */
[----:B---3--:R-:W-:Y:S02]  /*19ff0*/  ISETP.GE.AND P2, PT, R34, R12, PT ;  /* 0x0000000c2200720c */ /* 0x008fe40003f46270 */
[----:B------:R-:W-:Y:S01]  /*1a000*/  IADD3.X R5, R5, UR9, R3, P0, !PT ;  /* 0x0000000905057c10 */ /* 0x000fe200087fe403 */
[----:B------:R-:W-:Y:S10]  /*1a010*/  BRA.DIV UR4, `(.L_x_8448) ;  /* 0x0000005604607947 */ /* 0x000ff4000b800000 */
[----:B------:R-:W3:Y:S01]  /*1a020*/  SHFL.IDX PT, R3, R8, RZ, 0x181f ;  /* 0x00181fff08037589 */ /* 0x000ee200000e0000 */
[C---:B------:R-:W-:Y:S02]  /*1a030*/  LOP3.LUT P6, RZ, R16.reuse, 0x80, RZ, 0xc0, !PT ;  /* 0x0000008010ff7812 */ /* 0x040fe400078cc0ff */
[----:B------:R-:W-:Y:S01]  /*1a040*/  LOP3.LUT R17, R17, 0xffffffdf, RZ, 0xc0, !PT ;  /* 0xffffffdf11117812 */ /* 0x000fe200078ec0ff */
[----:B------:R-:W4:Y:S03]  /*1a050*/  SHFL.IDX PT, R2, R7, RZ, 0x181f ;  /* 0x00181fff07027589 */ /* 0x000f2600000e0000 */
[----:B------:R-:W-:Y:S01]  /*1a060*/  @P1 LOP3.LUT R17, R17, 0x20, RZ, 0xfc, !PT ;  /* 0x0000002011111812 */ /* 0x000fe200078efcff */
[----:B------:R-:W-:Y:S01]  /*1a070*/  SHFL.IDX PT, R14, R8, 0x7, 0x181f ;  /* 0x00f81f00080e7f89 */ /* 0x000fe200000e0000 */
[----:B------:R-:W-:-:S05]  /*1a080*/  LOP3.LUT P1, RZ, R16, 0x10, RZ, 0xc0, !PT ;  /* 0x0000001010ff7812 */ /* 0x000fca000782c0ff */
[----:B---3--:R-:W-:-:S05]  /*1a090*/  @P6 IADD3 R3, P0, R34, R3, RZ ;  /* 0x0000000322036210 */ /* 0x008fca0007f1e0ff */
[----:B----4-:R-:W-:-:S05]  /*1a0a0*/  @P6 IMAD.X R2, RZ, RZ, R2, P0 ;  /* 0x000000ffff026224 */ /* 0x010fca00000e0602 */
[----:B------:R-:W-:-:S04]  /*1a0b0*/  @P6 LOP3.LUT R3, R3, R2, RZ, 0x3c, !PT ;  /* 0x0000000203036212 */ /* 0x000fc800078e3cff */
[----:B------:R-:W-:-:S04]  /*1a0c0*/  @P6 LOP3.LUT R2, R3, R2, RZ, 0x3c, !PT ;  /* 0x0000000203026212 */ /* 0x000fc800078e3cff */
[----:B------:R-:W-:-:S05]  /*1a0d0*/  @P6 LOP3.LUT R3, R3, R2, RZ, 0x3c, !PT ;  /* 0x0000000203036212 */ /* 0x000fca00078e3cff */
[----:B------:R3:W-:Y:S01]  /*1a0e0*/  @P6 LDGSTS.E.BYPASS.LTC128B.128 [R4+0x18400], desc[UR50][R2.64], !P2 ;  /* 0x1840000002046fae */ /* 0x0007e2000d101d72 */
[----:B------:R-:W-:-:S03]  /*1a0f0*/  LOP3.LUT P6, RZ, R16, 0x100, RZ, 0xc0, !PT ;  /* 0x0000010010ff7812 */ /* 0x000fc600078cc0ff */
[----:B---3--:R-:W3:Y:S04]  /*1a100*/  SHFL.IDX PT, R3, R8, 0x1, 0x181f ;  /* 0x00381f0008037f89 */ /* 0x008ee800000e0000 */
[----:B------:R-:W4:Y:S01]  /*1a110*/  SHFL.IDX PT, R2, R7, 0x1, 0x181f ;  /* 0x00381f0007027f89 */ /* 0x000f2200000e0000 */
        /* <DEDUP_REMOVED lines=26> */
[----:B------:R-:W4:Y:S06]  /*1a2c0*/  SHFL.IDX PT, R2, R7, 0x4, 0x181f ;  /* 0x00981f0007027f89 */ /* 0x000f2c00000e0000 */
[----:B---3--:R-:W-:-:S05]  /*1a2d0*/  @P4 IADD3 R3, P0, R34, R3, RZ ;  /* 0x0000000322034210 */ /* 0x008fca0007f1e0ff */
[----:B----4-:R-:W-:-:S05]  /*1a2e0*/  @P4 IMAD.X R2, RZ, RZ, R2, P0 ;  /* 0x000000ffff024224 */ /* 0x010fca00000e0602 */
[----:B------:R-:W-:-:S04]  /*1a2f0*/  @P4 LOP3.LUT R3, R3, R2, RZ, 0x3c, !PT ;  /* 0x0000000203034212 */ /* 0x000fc800078e3cff */
[----:B------:R-:W-:-:S04]  /*1a300*/  @P4 LOP3.LUT R2, R3, R2, RZ, 0x3c, !PT ;  /* 0x0000000203024212 */ /* 0x000fc800078e3cff */
[----:B------:R-:W-:-:S05]  /*1a310*/  @P4 LOP3.LUT R3, R3, R2, RZ, 0x3c, !PT ;  /* 0x0000000203034212 */ /* 0x000fca00078e3cff */
[----:B------:R3:W-:Y:S04]  /*1a320*/  @P4 LDGSTS.E.BYPASS.LTC128B.128 [R4+0x1a400], desc[UR50][R2.64], !P2 ;  /* 0x1a40000002044fae */ /* 0x0007e8000d101d72 */
[----:B---3--:R-:W3:Y:S04]  /*1a330*/  SHFL.IDX PT, R3, R8, 0x5, 0x181f ;  /* 0x00b81f0008037f89 */ /* 0x008ee800000e0000 */
[----:B------:R-:W4:Y:S01]  /*1a340*/  SHFL.IDX PT, R2, R7, 0x5, 0x181f ;  /* 0x00b81f0007027f89 */ /* 0x000f2200000e0000 */
[----:B---3--:R-:W-:-:S05]  /*1a350*/  @P5 IADD3 R3, P0, R34, R3, RZ ;  /* 0x0000000322035210 */ /* 0x008fca0007f1e0ff */
[----:B----4-:R-:W-:-:S05]  /*1a360*/  @P5 IMAD.X R2, RZ, RZ, R2, P0 ;  /* 0x000000ffff025224 */ /* 0x010fca00000e0602 */
[----:B------:R-:W-:-:S04]  /*1a370*/  @P5 LOP3.LUT R3, R3, R2, RZ, 0x3c, !PT ;  /* 0x0000000203035212 */ /* 0x000fc800078e3cff */
[----:B------:R-:W-:-:S04]  /*1a380*/  @P5 LOP3.LUT R2, R3, R2, RZ, 0x3c, !PT ;  /* 0x0000000203025212 */ /* 0x000fc800078e3cff */
[----:B------:R-:W-:-:S05]  /*1a390*/  @P5 LOP3.LUT R3, R3, R2, RZ, 0x3c, !PT ;  /* 0x0000000203035212 */ /* 0x000fca00078e3cff */
[----:B------:R3:W-:Y:S04]  /*1a3a0*/  @P5 LDGSTS.E.BYPASS.LTC128B.128 [R4+0x1ac00], desc[UR50][R2.64], !P2 ;  /* 0x1ac0000002045fae */ /* 0x0007e8000d101d72 */
[----:B---3--:R-:W3:Y:S04]  /*1a3b0*/  SHFL.IDX PT, R3, R8, 0x6, 0x181f ;  /* 0x00d81f0008037f89 */ /* 0x008ee800000e0000 */
[----:B------:R-:W4:Y:S04]  /*1a3c0*/  SHFL.IDX PT, R2, R7, 0x6, 0x181f ;  /* 0x00d81f0007027f89 */ /* 0x000f2800000e0000 */
[----:B------:R-:W5:Y:S01]  /*1a3d0*/  SHFL.IDX PT, R7, R7, 0x7, 0x181f ;  /* 0x00f81f0007077f89 */ /* 0x000f6200000e0000 */
[----:B---3--:R-:W-:-:S05]  /*1a3e0*/  @P6 IADD3 R3, P0, R34, R3, RZ ;  /* 0x0000000322036210 */ /* 0x008fca0007f1e0ff */
[----:B----4-:R-:W-:Y:S01]  /*1a3f0*/  @P6 IMAD.X R2, RZ, RZ, R2, P0 ;  /* 0x000000ffff026224 */ /* 0x010fe200000e0602 */
[----:B------:R-:W-:-:S04]  /*1a400*/  @P3 IADD3 R14, P0, R34, R14, RZ ;  /* 0x0000000e220e3210 */ /* 0x000fc80007f1e0ff */
[----:B------:R-:W-:Y:S01]  /*1a410*/  @P6 LOP3.LUT R3, R3, R2, RZ, 0x3c, !PT ;  /* 0x0000000203036212 */ /* 0x000fe200078e3cff */
[----:B-----5:R-:W-:-:S03]  /*1a420*/  @P3 IMAD.X R9, RZ, RZ, R7, P0 ;  /* 0x000000ffff093224 */ /* 0x020fc600000e0607 */
[----:B------:R-:W-:-:S04]  /*1a430*/  @P6 LOP3.LUT R2, R3, R2, RZ, 0x3c, !PT ;  /* 0x0000000203026212 */ /* 0x000fc800078e3cff */
[----:B------:R-:W-:-:S05]  /*1a440*/  @P6 LOP3.LUT R3, R3, R2, RZ, 0x3c, !PT ;  /* 0x0000000203036212 */ /* 0x000fca00078e3cff */
[----:B------:R3:W-:Y:S02]  /*1a450*/  @P6 LDGSTS.E.BYPASS.LTC128B.128 [R4+0x1b400], desc[UR50][R2.64], !P2 ;  /* 0x1b40000002046fae */ /* 0x0007e4000d101d72 */
[----:B---3--:R-:W-:Y:S02]  /*1a460*/  @P3 IMAD.MOV.U32 R2, RZ, RZ, R14 ;  /* 0x000000ffff023224 */ /* 0x008fe400078e000e */
        /* <DEDUP_REMOVED lines=11> */
.L_x_8562:
        /* <DEDUP_REMOVED lines=9> */
.L_x_8449:
        /* <DEDUP_REMOVED lines=11> */
.L_x_8450:
[----:B------:R0:W-:Y:S02]  /*1a660*/  SYNCS.ARRIVE.TRANS64.A1T0 RZ, [R0+URZ+0x22830], RZ ;  /* 0x022830ff00ff79a7 */ /* 0x0001e4000810003f */
[----:B------:R-:W-:Y:S05]  /*1a670*/  WARPSYNC.ALL ;  /* 0x0000000000007948 */ /* 0x000fea0003800000 */
[----:B012---:R-:W-:Y:S01]  /*1a680*/  SHF.R.S32.HI R0, RZ, 0x1f, R22 ;  /* 0x0000001fff007819 */ /* 0x007fe20000011416 */
[----:B------:R-:W-:Y:S01]  /*1a690*/  ULDC.64 UR4, c[0x0][0x298] ;  /* 0x0000a60000047ab9 */ /* 0x000fe20000000a00 */
[----:B------:R-:W-:Y:S03]  /*1a6a0*/  BSSY B6, `(.L_x_8451) ;  /* 0x0000019000067945 */ /* 0x000fe60003800000 */
[----:B------:R-:W-:-:S02]  /*1a6b0*/  IMAD R3, R0, UR4, RZ ;  /* 0x0000000400037c24 */ /* 0x000fc4000f8e02ff */
[----:B------:R-:W-:Y:S02]  /*1a6c0*/  VIADD R0, R18, 0x14400 ;  /* 0x0001440012007836 */ /* 0x000fe40000000000 */
[C---:B------:R-:W-:Y:S02]  /*1a6d0*/  IMAD R3, R22.reuse, UR5, R3 ;  /* 0x0000000516037c24 */ /* 0x040fe4000f8e0203 */
[----:B------:R-:W-:Y:S01]  /*1a6e0*/  IMAD.WIDE.U32 R22, R22, UR4, RZ ;  /* 0x0000000416167c25 */ /* 0x000fe2000f8e00ff */
[----:B------:R-:W-:Y:S01]  /*1a6f0*/  BAR.SYNC.DEFER_BLOCKING 0x8, 0x180 ;  /* 0x0206000000007b1d */ /* 0x000fe20000010000 */
[----:B------:R-:W-:Y:S02]  /*1a700*/  LOP3.LUT P0, RZ, R0, 0x3ff, RZ, 0xc0, !PT ;  /* 0x000003ff00ff7812 */ /* 0x000fe4000780c0ff */
[----:B------:R-:W-:-:S11]  /*1a710*/  IMAD.IADD R19, R23, 0x1, R3 ;  /* 0x0000000117137824 */ /* 0x000fd600078e0203 */
        /* <DEDUP_REMOVED lines=17> */
.L_x_8452:
[----:B------:R-:W-:Y:S05]  /*1a830*/  BSYNC B6 ;  /* 0x0000000000067941 */ /* 0x000fea0003800000 */
.L_x_8451:
[----:B------:R-:W2:Y:S01]  /*1a840*/  LDL R20, [R1+0x4] ;  /* 0x0000040001147983 */ /* 0x000ea20000100800 */
[----:B------:R-:W-:Y:S01]  /*1a850*/  ULDC.64 UR4, c[0x0][0x2d8] ;  /* 0x0000b60000047ab9 */ /* 0x000fe20000000a00 */
[----:B------:R-:W-:Y:S01]  /*1a860*/  UISETP.NE.AND UP0, UPT, UR46, URZ, UPT ;  /* 0x0000003f2e00728c */ /* 0x000fe2000bf05270 */
[----:B------:R-:W-:Y:S01]  /*1a870*/  IMAD.MOV.U32 R2, RZ, RZ, R22 ;  /* 0x000000ffff027224 */ /* 0x000fe200078e0016 */
[----:B------:R0:W5:Y:S01]  /*1a880*/  LDL R9, [R1+0x20] ;  /* 0x0000200001097983 */ /* 0x0001620000100800 */
[----:B------:R-:W-:Y:S01]  /*1a890*/  IMAD.MOV.U32 R3, RZ, RZ, R19 ;  /* 0x000000ffff037224 */ /* 0x000fe200078e0013 */
[----:B------:R-:W-:Y:S02]  /*1a8a0*/  LOP3.LUT P6, RZ, R16, 0x400, RZ, 0xc0, !PT ;  /* 0x0000040010ff7812 */ /* 0x000fe400078cc0ff */
[----:B------:R-:W-:Y:S01]  /*1a8b0*/  PLOP3.LUT P0, PT, PT, PT, UP0, 0x80, 0x0 ;  /* 0x000000000000781c */ /* 0x000fe20003f0f008 */
[----:B------:R-:W-:Y:S01]  /*1a8c0*/  IMAD.WIDE.U32 R2, R26, UR4, R2 ;  /* 0x000000041a027c25 */ /* 0x000fe2000f8e0002 */
[----:B------:R-:W-:-:S02]  /*1a8d0*/  SHF.R.S32.HI R0, RZ, 0x1f, R27 ;  /* 0x0000001fff007819 */ /* 0x000fc4000001141b */
[----:B------:R-:W-:Y:S01]  /*1a8e0*/  PLOP3.LUT P1, PT, PT, PT, UP0, 0x80, 0x0 ;  /* 0x000000000000781c */ /* 0x000fe20003f2f008 */
[----:B------:R-:W-:Y:S01]  /*1a8f0*/  @UP0 ULDC UR6, c[0x0][0x44c] ;  /* 0x0001130000060ab9 */ /* 0x000fe20000000800 */
[----:B------:R-:W-:Y:S02]  /*1a900*/  SEL R4, R0, RZ, !P6 ;  /* 0x000000ff00047207 */ /* 0x000fe40007000000 */
[----:B------:R-:W-:Y:S01]  /*1a910*/  SEL R7, R27, RZ, !P6 ;  /* 0x000000ff1b077207 */ /* 0x000fe20007000000 */
[----:B--2---:R-:W-:Y:S02]  /*1a920*/  IMAD R5, R20, UR4, RZ ;  /* 0x0000000414057c24 */ /* 0x004fe4000f8e02ff */
[----:B------:R-:W1:Y:S02]  /*1a930*/  S2R R20, SR_TID.X ;  /* 0x0000000000147919 */ /* 0x000e640000002100 */
[----:B------:R-:W-:Y:S01]  /*1a940*/  IMAD R5, R26, UR5, R5 ;  /* 0x000000051a057c24 */ /* 0x000fe2000f8e0205 */
[----:B------:R-:W-:-:S03]  /*1a950*/  ULDC.64 UR4, c[0x0][0x2e0] ;  /* 0x0000b80000047ab9 */ /* 0x000fc60000000a00 */
[----:B------:R-:W-:Y:S02]  /*1a960*/  IMAD.IADD R3, R3, 0x1, R5 ;  /* 0x0000000103037824 */ /* 0x000fe400078e0205 */
[----:B------:R-:W2:Y:S01]  /*1a970*/  LDC R5, c[0x0][0x448] ;  /* 0x00011200ff057b82 */ /* 0x000ea20000000800 */
[----:B------:R-:W-:Y:S01]  /*1a980*/  IMAD R6, R4, UR4, RZ ;  /* 0x0000000404067c24 */ /* 0x000fe2000f8e02ff */
[C---:B-1----:R-:W-:Y:S01]  /*1a990*/  LOP3.LUT R21, R20.reuse, 0x7f, RZ, 0xc0, !PT ;  /* 0x0000007f14157812 */ /* 0x042fe200078ec0ff */
[----:B------:R-:W-:-:S03]  /*1a9a0*/  IMAD.SHL.U32 R20, R20, 0x10, RZ ;  /* 0x0000001014147824 */ /* 0x000fc600078e00ff */
[----:B------:R-:W-:-:S04]  /*1a9b0*/  SHF.R.U32.HI R21, RZ, 0x3, R21 ;  /* 0x00000003ff157819 */ /* 0x000fc80000011615 */
[----:B------:R-:W-:-:S05]  /*1a9c0*/  LOP3.LUT R20, R21, 0x70, R20, 0xf8, !PT ;  /* 0x0000007015147812 */ /* 0x000fca00078ef814 */
[----:B------:R-:W-:-:S04]  /*1a9d0*/  VIADD R0, R20, UR39 ;  /* 0x0000002714007c36 */ /* 0x000fc80008000000 */
[----:B------:R-:W-:Y:S01]  /*1a9e0*/  @P0 IMAD.HI.U32 R8, R0, UR6, RZ ;  /* 0x0000000600080c27 */ /* 0x000fe2000f8e00ff */
[----:B------:R-:W-:-:S03]  /*1a9f0*/  @UP0 ULDC UR6, c[0x0][0x450] ;  /* 0x0001140000060ab9 */ /* 0x000fc60000000800 */
[----:B------:R-:W-:Y:S01]  /*1aa00*/  IMAD.MOV.U32 R4, RZ, RZ, R0 ;  /* 0x000000ffff047224 */ /* 0x000fe200078e0000 */
[----:B------:R-:W-:Y:S01]  /*1aa10*/  @P1 SHF.R.U32.HI R4, RZ, UR6, R8 ;  /* 0x00000006ff041c19 */ /* 0x000fe20008011608 */
[C---:B------:R-:W-:Y:S02]  /*1aa20*/  IMAD R6, R7.reuse, UR5, R6 ;  /* 0x0000000507067c24 */ /* 0x040fe4000f8e0206 */
[----:B------:R-:W-:Y:S01]  /*1aa30*/  IMAD.WIDE.U32 R2, R7, UR4, R2 ;  /* 0x0000000407027c25 */ /* 0x000fe2000f8e0002 */
[----:B------:R-:W-:Y:S01]  /*1aa40*/  SHF.R.S32.HI R7, RZ, 0x1f, R4 ;  /* 0x0000001fff077819 */ /* 0x000fe20000011404 */
[----:B------:R-:W-:Y:S01]  /*1aa50*/  ULDC.64 UR4, c[0x0][0x2d0] ;  /* 0x0000b40000047ab9 */ /* 0x000fe20000000a00 */
[----:B------:R-:W1:Y:S01]  /*1aa60*/  S2R R20, SR_TID.X ;  /* 0x0000000000147919 */ /* 0x000e620000002100 */
[----:B------:R-:W-:Y:S02]  /*1aa70*/  IMAD.IADD R3, R3, 0x1, R6 ;  /* 0x0000000103037824 */ /* 0x000fe400078e0206 */
[----:B------:R-:W-:-:S02]  /*1aa80*/  IMAD R7, R7, UR4, RZ ;  /* 0x0000000407077c24 */ /* 0x000fc4000f8e02ff */
[----:B------:R-:W-:-:S04]  /*1aa90*/  IMAD.WIDE.U32 R2, R4, UR4, R2 ;  /* 0x0000000404027c25 */ /* 0x000fc8000f8e0002 */
[----:B------:R-:W-:Y:S01]  /*1aaa0*/  IMAD R6, R4, UR5, R7 ;  /* 0x0000000504067c24 */ /* 0x000fe2000f8e0207 */
[----:B------:R-:W-:Y:S01]  /*1aab0*/  ULDC.64 UR4, c[0x0][0x2c8] ;  /* 0x0000b20000047ab9 */ /* 0x000fe20000000a00 */
[----:B------:R-:W-:-:S04]  /*1aac0*/  IMAD.MOV R4, RZ, RZ, -R4 ;  /* 0x000000ffff047224 */ /* 0x000fc800078e0a04 */
[----:B--2---:R-:W-:Y:S02]  /*1aad0*/  IMAD R0, R5, R4, R0 ;  /* 0x0000000405007224 */ /* 0x004fe400078e0200 */
        /* <DEDUP_REMOVED lines=24> */
[----:B-----5:R1:W-:Y:S01]  /*1ac60*/  @!P2 LDGSTS.E.BYPASS.LTC128B.128 [R9+0x14400], desc[UR50][R2.64], !P0 ;  /* 0x144000000209afae */ /* 0x0203e2000c101d72 */
[----:B------:R-:W-:Y:S01]  /*1ac70*/  ISETP.GE.AND P2, PT, R8, R5, PT ;  /* 0x000000050800720c */ /* 0x000fe20003f46270 */
[----:B------:R-:W-:-:S02]  /*1ac80*/  VIADD R8, R4, 0x20 ;  /* 0x0000002004087836 */ /* 0x000fc40000000000 */
[----:B-1----:R-:W1:Y:S10]  /*1ac90*/  SHFL.IDX PT, R2, R6, 0x1, 0x181f ;  /* 0x00381f0006027f89 */ /* 0x002e7400000e0000 */
[----:B0-----:R-:W-:-:S05]  /*1aca0*/  @!P2 IADD3 R14, P1, R34, R14, RZ ;  /* 0x0000000e220ea210 */ /* 0x001fca0007f3e0ff */
[----:B-1----:R-:W-:Y:S02]  /*1acb0*/  @!P2 IMAD.X R3, RZ, RZ, R2, P1 ;  /* 0x000000ffff03a224 */ /* 0x002fe400008e0602 */
[----:B------:R-:W-:Y:S02]  /*1acc0*/  @!P2 IMAD.MOV.U32 R2, RZ, RZ, R14 ;  /* 0x000000ffff02a224 */ /* 0x000fe400078e000e */
[----:B------:R-:W0:Y:S04]  /*1acd0*/  SHFL.IDX PT, R14, R0, 0x2, 0x181f ;  /* 0x00581f00000e7f89 */ /* 0x000e2800000e0000 */
[----:B------:R1:W-:Y:S01]  /*1ace0*/  @!P2 LDGSTS.E.BYPASS.LTC128B.128 [R9+0x14c00], desc[UR50][R2.64], !P0 ;  /* 0x14c000000209afae */ /* 0x0003e2000c101d72 */
        /* <DEDUP_REMOVED lines=32> */
[----:B------:R-:W-:-:S03]  /*1aef0*/  ISETP.GE.AND P2, PT, R8, R5, PT ;  /* 0x000000050800720c */ /* 0x000fc60003f46270 */
[----:B-1----:R-:W1:Y:S04]  /*1af00*/  SHFL.IDX PT, R2, R6, 0x6, 0x181f ;  /* 0x00d81f0006027f89 */ /* 0x002e6800000e0000 */
[----:B------:R-:W2:Y:S06]  /*1af10*/  SHFL.IDX PT, R6, R6, 0x7, 0x181f ;  /* 0x00f81f0006067f89 */ /* 0x000eac00000e0000 */
[----:B0-----:R-:W-:-:S05]  /*1af20*/  @!P2 IADD3 R14, P1, R34, R14, RZ ;  /* 0x0000000e220ea210 */ /* 0x001fca0007f3e0ff */
[----:B-1----:R-:W-:Y:S02]  /*1af30*/  @!P2 IMAD.X R3, RZ, RZ, R2, P1 ;  /* 0x000000ffff03a224 */ /* 0x002fe400008e0602 */
[----:B------:R-:W-:Y:S02]  /*1af40*/  @!P2 IMAD.MOV.U32 R2, RZ, RZ, R14 ;  /* 0x000000ffff02a224 */ /* 0x000fe400078e000e */
[----:B------:R0:W1:Y:S04]  /*1af50*/  SHFL.IDX PT, R14, R0, 0x7, 0x181f ;  /* 0x00f81f00000e7f89 */ /* 0x00006800000e0000 */
[----:B--2---:R0:W-:Y:S02]  /*1af60*/  @!P2 LDGSTS.E.BYPASS.LTC128B.128 [R9+0x17400], desc[UR50][R2.64], !P0 ;  /* 0x174000000209afae */ /* 0x0041e4000c101d72 */
.L_x_8579:
[----:B------:R-:W-:-:S05]  /*1af70*/  VIADD R4, R4, 0x70 ;  /* 0x0000007004047836 */ /* 0x000fca0000000000 */
[----:B------:R-:W-:-:S13]  /*1af80*/  ISETP.GE.AND P1, PT, R4, R5, PT ;  /* 0x000000050400720c */ /* 0x000fda0003f26270 */
[----:B01----:R-:W-:-:S05]  /*1af90*/  @!P1 IADD3 R2, P2, R34, R14, RZ ;  /* 0x0000000e22029210 */ /* 0x003fca0007f5e0ff */
[----:B------:R-:W-:-:S05]  /*1afa0*/  @!P1 IMAD.X R3, RZ, RZ, R6, P2 ;  /* 0x000000ffff039224 */ /* 0x000fca00010e0606 */
[----:B------:R-:W-:Y:S01]  /*1afb0*/  @!PT LDS RZ, [RZ] ;  /* 0x00000000fffff984 */ /* 0x000fe20000000800 */
[----:B------:R-:W-:Y:S01]  /*1afc0*/  @!PT LDS RZ, [RZ] ;  /* 0x00000000fffff984 */ /* 0x000fe20000000800 */
[----:B------:R-:W-:Y:S01]  /*1afd0*/  @!PT LDS RZ, [RZ] ;  /* 0x00000000fffff984 */ /* 0x000fe20000000800 */
[----:B------:R0:W-:Y:S01]  /*1afe0*/  @!P1 LDGSTS.E.BYPASS.LTC128B.128 [R9+0x17c00], desc[UR50][R2.64], !P0 ;  /* 0x17c0000002099fae */ /* 0x0001e2000c101d72 */
[----:B------:R-:W-:Y:S01]  /*1aff0*/  PLOP3.LUT P0, PT, PT, PT, PT, 0x80, 0x0 ;  /* 0x000000000000781c */ /* 0x000fe20003f0f070 */
[----:B------:R-:W-:-:S12]  /*1b000*/  NOP ;  /* 0x0000000000007918 */ /* 0x000fd80000000000 */
.L_x_8454:
        /* <DEDUP_REMOVED lines=18> */
.L_x_8580:
[----:B------:R-:W-:Y:S05]  /*1b130*/  BSYNC B0 ;  /* 0x0000000000007941 */ /* 0x000fea0003800000 */
.L_x_8455:
[----:B------:R-:W-:-:S04]  /*1b140*/  UIADD3 UR4, UR41, -0x2, URZ ;  /* 0xfffffffe29047890 */ /* 0x000fc8000fffe03f */
[----:B------:R-:W-:-:S06]  /*1b150*/  UISETP.GE.AND UP0, UPT, UR4, UR42, UPT ;  /* 0x0000002a0400728c */ /* 0x000fcc000bf06270 */
[----:B------:R-:W-:-:S13]  /*1b160*/  PLOP3.LUT P0, PT, PT, PT, UP0, 0x80, 0x0 ;  /* 0x000000000000781c */ /* 0x000fda0003f0f008 */
[----:B------:R-:W-:Y:S05]  /*1b170*/  @!P0 BRA `(.L_x_8457) ;  /* 0x00000018005c8947 */ /* 0x000fea0003800000 */
[----:B------:R1:W5:Y:S01]  /*1b180*/  LDL.LU R23, [R1] ;  /* 0x0000000001177983 */ /* 0x0003620000300800 */
[----:B------:R-:W-:Y:S02]  /*1b190*/  IMAD.MOV.U32 R22, RZ, RZ, R35 ;  /* 0x000000ffff167224 */ /* 0x000fe400078e0023 */
[----:B------:R-:W-:-:S07]  /*1b1a0*/  IMAD.U32 R36, RZ, RZ, UR4 ;  /* 0x00000004ff247e24 */ /* 0x000fce000f8e00ff */
.L_x_8477:
[----:B------:R-:W2:Y:S01]  /*1b1b0*/  LDL R11, [R1+0x8] ;  /* 0x00000800010b7983 */ /* 0x000ea20000100800 */
[----:B---3--:R-:W3:Y:S01]  /*1b1c0*/  LDC R2, c[0x0][0x430] ;  /* 0x00010c00ff027b82 */ /* 0x008ee20000000800 */
[----:B------:R-:W4:Y:S01]  /*1b1d0*/  S2R R0, SR_TID.X ;  /* 0x0000000000007919 */ /* 0x000f220000002100 */
[----:B------:R-:W1:Y:S01]  /*1b1e0*/  S2R R8, SR_TID.X ;  /* 0x0000000000087919 */ /* 0x000e620000002100 */
[----:B---3--:R-:W-:Y:S01]  /*1b1f0*/  ISETP.NE.AND P0, PT, R2, 0x1, PT ;  /* 0x000000010200780c */ /* 0x008fe20003f05270 */
[----:B------:R-:W-:-:S12]  /*1b200*/  IMAD.MOV.U32 R7, RZ, RZ, 0xa0 ;  /* 0x000000a0ff077424 */ /* 0x000fd800078e00ff */
[----:B------:R-:W3:Y:S01]  /*1b210*/  @P0 LDC R5, c[0x0][0x434] ;  /* 0x00010d00ff050b82 */ /* 0x000ee20000000800 */
[C---:B----4-:R-:W-:Y:S01]  /*1b220*/  LOP3.LUT R2, R0.reuse, 0x7f, RZ, 0xc0, !PT ;  /* 0x0000007f00027812 */ /* 0x050fe200078ec0ff */
[----:B------:R-:W-:-:S06]  /*1b230*/  IMAD.SHL.U32 R0, R0, 0x10, RZ ;  /* 0x0000001000007824 */ /* 0x000fcc00078e00ff */
[----:B0-----:R-:W0:Y:S01]  /*1b240*/  @P0 LDC R3, c[0x0][0x438] ;  /* 0x00010e00ff030b82 */ /* 0x001e220000000800 */
[----:B------:R-:W-:Y:S01]  /*1b250*/  SHF.R.U32.HI R6, RZ, 0x3, R2 ;  /* 0x00000003ff067819 */ /* 0x000fe20000011602 */
[----:B-1----:R-:W-:-:S06]  /*1b260*/  IMAD.SHL.U32 R9, R8, 0x10, RZ ;  /* 0x0000001008097824 */ /* 0x002fcc00078e00ff */
[----:B------:R-:W1:Y:S01]  /*1b270*/  @P0 LDC R4, c[0x0][0x434] ;  /* 0x00010d00ff040b82 */ /* 0x000e620000000800 */
[----:B------:R-:W-:Y:S01]  /*1b280*/  LOP3.LUT R0, R6, 0x70, R0, 0xf8, !PT ;  /* 0x0000007006007812 */ /* 0x000fe200078ef800 */
[----:B------:R-:W-:-:S06]  /*1b290*/  IMAD R7, R36, R7, UR37 ;  /* 0x0000002524077e24 */ /* 0x000fcc000f8e0207 */
[----:B------:R-:W4:Y:S01]  /*1b2a0*/  @P0 LDC R2, c[0x0][0x438] ;  /* 0x00010e00ff020b82 */ /* 0x000f220000000800 */
[----:B------:R-:W-:Y:S01]  /*1b2b0*/  LOP3.LUT R9, R6, 0x70, R9, 0xf8, !PT ;  /* 0x0000007006097812 */ /* 0x000fe200078ef809 */
[----:B------:R-:W-:-:S03]  /*1b2c0*/  IMAD.IADD R0, R0, 0x1, R7 ;  /* 0x0000000100007824 */ /* 0x000fc600078e0207 */
[----:B------:R-:W-:Y:S01]  /*1b2d0*/  LOP3.LUT R9, R9, 0x80, RZ, 0xfc, !PT ;  /* 0x0000008009097812 */ /* 0x000fe200078efcff */
[----:B---3--:R-:W-:-:S04]  /*1b2e0*/  @P0 IMAD.HI.U32 R8, R0, R5, RZ ;  /* 0x0000000500080227 */ /* 0x008fc800078e00ff */
[----:B------:R-:W-:Y:S02]  /*1b2f0*/  IMAD.IADD R7, R9, 0x1, R7 ;  /* 0x0000000109077824 */ /* 0x000fe400078e0207 */
[----:B------:R-:W-:Y:S01]  /*1b300*/  IMAD.MOV.U32 R6, RZ, RZ, R0 ;  /* 0x000000ffff067224 */ /* 0x000fe200078e0000 */
[----:B0-----:R-:W-:Y:S01]  /*1b310*/  @P0 SHF.R.U32.HI R6, RZ, R3, R8 ;  /* 0x00000003ff060219 */ /* 0x001fe20000011608 */
[----:B-1----:R-:W-:Y:S01]  /*1b320*/  @P0 IMAD.HI.U32 R3, R7, R4, RZ ;  /* 0x0000000407030227 */ /* 0x002fe200078e00ff */
[----:B------:R-:W-:Y:S05]  /*1b330*/  YIELD ;  /* 0x0000000000007946 */ /* 0x000fea0003800000 */
[----:B------:R-:W-:Y:S01]  /*1b340*/  IMAD.MOV.U32 R10, RZ, RZ, R7 ;  /* 0x000000ffff0a7224 */ /* 0x000fe200078e0007 */
[----:B------:R-:W-:Y:S01]  /*1b350*/  ULDC.64 UR4, c[0x0][0x428] ;  /* 0x00010a0000047ab9 */ /* 0x000fe20000000a00 */
[----:B----4-:R-:W-:Y:S01]  /*1b360*/  @P0 SHF.R.U32.HI R10, RZ, R2, R3 ;  /* 0x00000002ff0a0219 */ /* 0x010fe20000011603 */
[--C-:B------:R-:W-:Y:S01]  /*1b370*/  IMAD.MOV.U32 R2, RZ, RZ, R6.reuse ;  /* 0x000000ffff027224 */ /* 0x100fe200078e0006 */
[----:B------:R-:W-:Y:S01]  /*1b380*/  SHF.R.S32.HI R3, RZ, 0x1f, R6 ;  /* 0x0000001fff037819 */ /* 0x000fe20000011406 */
[----:B------:R-:W-:-:S02]  /*1b390*/  ULDC.64 UR6, c[0x0][0x418] ;  /* 0x0001060000067ab9 */ /* 0x000fc40000000a00 */
[----:B------:R-:W-:-:S03]  /*1b3a0*/  IMAD.WIDE.U32 R2, R37, UR4, R2 ;  /* 0x0000000425027c25 */ /* 0x000fc6000f8e0002 */
[----:B------:R-:W-:Y:S02]  /*1b3b0*/  LEA R4, P0, R2, UR6, 0x2 ;  /* 0x0000000602047c11 */ /* 0x000fe4000f8010ff */
[----:B------:R-:W-:Y:S01]  /*1b3c0*/  ISETP.GT.U32.AND P1, PT, R9, 0x9f, PT ;  /* 0x0000009f0900780c */ /* 0x000fe20003f24070 */
[----:B--2---:R-:W-:-:S04]  /*1b3d0*/  IMAD R8, R11, UR4, RZ ;  /* 0x000000040b087c24 */ /* 0x004fc8000f8e02ff */
[----:B------:R-:W-:-:S04]  /*1b3e0*/  IMAD R8, R37, UR5, R8 ;  /* 0x0000000525087c24 */ /* 0x000fc8000f8e0208 */
[----:B------:R-:W-:-:S05]  /*1b3f0*/  IMAD.IADD R3, R8, 0x1, R3 ;  /* 0x0000000108037824 */ /* 0x000fca00078e0203 */
[----:B------:R-:W-:-:S05]  /*1b400*/  LEA.HI.X R5, R2, UR7, R3, 0x2, P0 ;  /* 0x0000000702057c11 */ /* 0x000fca00080f1403 */
[----:B------:R0:W2:Y:S01]  /*1b410*/  LDG.E R9, desc[UR50][R4.64] ;  /* 0x0000003204097981 */ /* 0x0000a2000c1e1900 */
[--C-:B------:R-:W-:Y:S01]  /*1b420*/  @!P1 SHF.R.S32.HI R3, RZ, 0x1f, R10.reuse ;  /* 0x0000001fff039819 */ /* 0x100fe2000001140a */
[----:B------:R-:W-:-:S04]  /*1b430*/  @!P1 IMAD.MOV.U32 R2, RZ, RZ, R10 ;  /* 0x000000ffff029224 */ /* 0x000fc800078e000a */
[----:B------:R-:W-:Y:S01]  /*1b440*/  @!P1 IMAD.WIDE.U32 R2, R37, UR4, R2 ;  /* 0x0000000425029c25 */ /* 0x000fe2000f8e0002 */
[----:B------:R-:W-:-:S03]  /*1b450*/  ULDC UR4, c[0x0][0x430] ;  /* 0x00010c0000047ab9 */ /* 0x000fc60000000800 */
[----:B------:R-:W-:Y:S01]  /*1b460*/  @!P1 IMAD.IADD R8, R8, 0x1, R3 ;  /* 0x0000000108089824 */ /* 0x000fe200078e0203 */
[----:B0-----:R-:W-:Y:S01]  /*1b470*/  @!P1 LEA R4, P0, R2, UR6, 0x2 ;  /* 0x0000000602049c11 */ /* 0x001fe2000f8010ff */
[----:B------:R-:W-:-:S03]  /*1b480*/  VIADD R35, R22, 0x1 ;  /* 0x0000000116237836 */ /* 0x000fc60000000000 */
[----:B------:R-:W-:Y:S01]  /*1b490*/  @!P1 LEA.HI.X R5, R2, UR7, R8, 0x2, P0 ;  /* 0x0000000702059c11 */ /* 0x000fe200080f1408 */
[----:B------:R-:W-:Y:S01]  /*1b4a0*/  IMAD.MOV.U32 R8, RZ, RZ, RZ ;  /* 0x000000ffff087224 */ /* 0x000fe200078e00ff */
[----:B------:R-:W-:Y:S01]  /*1b4b0*/  ISETP.NE.AND P0, PT, R35, 0x2, PT ;  /* 0x000000022300780c */ /* 0x000fe20003f05270 */
[----:B------:R-:W-:Y:S02]  /*1b4c0*/  IMAD.MOV R3, RZ, RZ, -R6 ;  /* 0x000000ffff037224 */ /* 0x000fe400078e0a06 */
[----:B------:R-:W-:Y:S02]  /*1b4d0*/  IMAD.MOV R2, RZ, RZ, -R10 ;  /* 0x000000ffff027224 */ /* 0x000fe400078e0a0a */
[----:B-----5:R0:W5:Y:S02]  /*1b4e0*/  @!P1 LDG.E R8, desc[UR50][R4.64] ;  /* 0x0000003204089981 */ /* 0x020164000c1e1900 */
[----:B------:R-:W-:Y:S02]  /*1b4f0*/  IMAD R7, R2, UR4, R7 ;  /* 0x0000000402077c24 */ /* 0x000fe4000f8e0207 */
[----:B0-----:R-:W-:Y:S01]  /*1b500*/  IMAD R4, R3, UR4, R0 ;  /* 0x0000000403047c24 */ /* 0x001fe2000f8e0200 */
[----:B------:R-:W-:-:S04]  /*1b510*/  SEL R0, RZ, 0x1, P0 ;  /* 0x00000001ff007807 */ /* 0x000fc80000000000 */
[----:B------:R-:W-:Y:S01]  /*1b520*/  LOP3.LUT R2, R23, R0, RZ, 0x3c, !PT ;  /* 0x0000000017027212 */ /* 0x000fe200078e3cff */
[----:B------:R-:W-:-:S04]  /*1b530*/  IMAD.U32 R11, RZ, RZ, UR43 ;  /* 0x0000002bff0b7e24 */ /* 0x000fc8000f8e00ff */
[----:B------:R0:W-:Y:S01]  /*1b540*/  STL [R1], R2 ;  /* 0x0000000201007387 */ /* 0x0001e20000100800 */
[----:B------:R-:W-:Y:S02]  /*1b550*/  ISETP.NE.AND P2, PT, R11, 0x3, PT ;  /* 0x000000030b00780c */ /* 0x000fe40003f45270 */
[C---:B------:R-:W-:Y:S01]  /*1b560*/  ISETP.GT.AND P1, PT, R36.reuse, UR42, PT ;  /* 0x0000002a24007c0c */ /* 0x040fe2000bf24270 */
[----:B------:R-:W-:Y:S01]  /*1b570*/  VIADD R36, R36, 0xffffffff ;  /* 0xffffffff24247836 */ /* 0x000fe20000000000 */
[----:B------:R-:W-:Y:S02]  /*1b580*/  SEL R35, R35, RZ, P0 ;  /* 0x000000ff23237207 */ /* 0x000fe40000000000 */
[----:B--2---:R-:W-:-:S07]  /*1b590*/  SHF.R.S32.HI R29, RZ, 0x1f, R9 ;  /* 0x0000001fff1d7819 */ /* 0x004fce0000011409 */
[----:B0-----:R-:W-:Y:S05]  /*1b5a0*/  @!P2 BRA `(.L_x_8458) ;  /* 0x000000000004a947 */ /* 0x001fea0003800000 */
[----:B------:R-:W-:Y:S01]  /*1b5b0*/  BPT.TRAP 0x1 ;  /* 0x000000040000795c */ /* 0x000fe20000300000 */
.L_x_8458:
[----:B------:R-:W-:Y:S01]  /*1b5c0*/  IMAD R0, R35, 0x8, R18 ;  /* 0x0000000823007824 */ /* 0x000fe200078e0212 */
[----:B------:R-:W-:Y:S01]  /*1b5d0*/  SHF.L.U32 R32, R2, 0x1f, RZ ;  /* 0x0000001f02207819 */ /* 0x000fe200000006ff */
[----:B------:R-:W-:Y:S01]  /*1b5e0*/  BSSY B0, `(.L_x_8459) ;  /* 0x0000004000007945 */ /* 0x000fe20003800000 */
[----:B------:R-:W-:Y:S02]  /*1b5f0*/  SHF.R.S32.HI R31, RZ, 0x1f, R4 ;  /* 0x0000001fff1f7819 */ /* 0x000fe40000011404 */
[----:B------:R-:W0:Y:S02]  /*1b600*/  SYNCS.PHASECHK.TRANS64.TRYWAIT P0, [R0+URZ+0x22880], R32 ;  /* 0x02288020000075a7 */ /* 0x000e24000800017f */
[----:B0-----:R-:W-:Y:S05]  /*1b610*/  @!P0 BRA `(.L_x_8460) ;  /* 0x00000054005c8947 */ /* 0x001fea0003800000 */
.L_x_8581:
[----:B------:R-:W-:Y:S05]  /*1b620*/  BSYNC B0 ;  /* 0x0000000000007941 */ /* 0x000fea0003800000 */
.L_x_8459:
[----:B------:R-:W2:Y:S01]  /*1b630*/  LDL R10, [R1+0x4] ;  /* 0x00000400010a7983 */ /* 0x000ea20000100800 */
        /* <DEDUP_REMOVED lines=10> */
[----:B------:R-:W1:Y:S03]  /*1b6e0*/  LDC R11, c[0x0][0x2f4] ;  /* 0x0000bd00ff0b7b82 */ /* 0x000e660000000800 */
[----:B------:R-:W-:-:S02]  /*1b6f0*/  IMAD.IADD R3, R3, 0x1, R5 ;  /* 0x0000000103037824 */ /* 0x000fc400078e0205 */
[----:B------:R-:W-:Y:S02]  /*1b700*/  IMAD R5, R29, UR6, RZ ;  /* 0x000000061d057c24 */ /* 0x000fe4000f8e02ff */
[----:B------:R-:W-:-:S04]  /*1b710*/  IMAD.WIDE.U32 R2, R9, UR6, R2 ;  /* 0x0000000609027c25 */ /* 0x000fc8000f8e0002 */
[----:B------:R-:W-:-:S04]  /*1b720*/  IMAD R5, R9, UR7, R5 ;  /* 0x0000000709057c24 */ /* 0x000fc8000f8e0205 */
[----:B------:R-:W-:Y:S02]  /*1b730*/  IMAD.IADD R3, R3, 0x1, R5 ;  /* 0x0000000103037824 */ /* 0x000fe400078e0205 */
[----:B------:R-:W-:Y:S02]  /*1b740*/  IMAD R5, R30, UR4, RZ ;  /* 0x000000041e057c24 */ /* 0x000fe4000f8e02ff */
[----:B------:R-:W-:-:S04]  /*1b750*/  IMAD.WIDE.U32 R2, R26, UR8, R2 ;  /* 0x000000081a027c25 */ /* 0x000fc8000f8e0002 */
[----:B------:R-:W-:Y:S01]  /*1b760*/  IMAD R5, R7, UR5, R5 ;  /* 0x0000000507057c24 */ /* 0x000fe2000f8e0205 */
[----:B------:R-:W-:Y:S02]  /*1b770*/  IADD3 R19, P0, R2, UR10, RZ ;  /* 0x0000000a02137c10 */ /* 0x000fe4000ff1e0ff */
[----:B-1----:R-:W-:Y:S01]  /*1b780*/  ISETP.GE.AND P2, PT, R34, R11, PT ;  /* 0x0000000b2200720c */ /* 0x002fe20003f46270 */
[----:B--2---:R-:W-:-:S04]  /*1b790*/  IMAD R10, R10, UR8, RZ ;  /* 0x000000080a0a7c24 */ /* 0x004fc8000f8e02ff */
        /* <DEDUP_REMOVED lines=24> */
[C---:B---3--:R-:W-:Y:S02]  /*1b920*/  IADD3 R2, P0, R34.reuse, R12, RZ ;  /* 0x0000000c22027210 */ /* 0x048fe40007f1e0ff */
[----:B------:R-:W-:Y:S03]  /*1b930*/  SHFL.IDX PT, R12, R5, RZ, 0x181f ;  /* 0x00181fff050c7589 */ /* 0x000fe600000e0000 */
[----:B----4-:R-:W-:Y:S02]  /*1b940*/  IMAD.X R3, RZ, RZ, R33, P0 ;  /* 0x000000ffff037224 */ /* 0x010fe400000e0621 */
[----:B------:R-:W-:Y:S04]  /*1b950*/  SHFL.IDX PT, R33, R20, 0x7, 0x181f ;  /* 0x00f81f0014217f89 */ /* 0x000fe800000e0000 */
[----:B------:R5:W-:Y:S02]  /*1b960*/  LDGSTS.E.BYPASS.LTC128B.128 [R6+0xac00], desc[UR50][R2.64], !P2 ;  /* 0x0ac0000002067fae */ /* 0x000be4000d101d72 */
[----:B-----5:R-:W-:-:S02]  /*1b970*/  IADD3 R2, P0, R34, R11, RZ ;  /* 0x0000000b22027210 */ /* 0x020fc40007f1e0ff */
        /* <DEDUP_REMOVED lines=20> */
[----:B------:R-:W2:Y:S04]  /*1bac0*/  SHFL.IDX PT, R19, R10, RZ, 0x181f ;  /* 0x00181fff0a137589 */ /* 0x000ea800000e0000 */
[----:B------:R-:W3:Y:S01]  /*1bad0*/  SHFL.IDX PT, R10, R10, 0x1, 0x181f ;  /* 0x00381f000a0a7f89 */ /* 0x000ee200000e0000 */
[----:B0-----:R-:W-:-:S05]  /*1bae0*/  IADD3 R2, P0, R34, R2, RZ ;  /* 0x0000000222027210 */ /* 0x001fca0007f1e0ff */
[----:B-1----:R-:W-:-:S05]  /*1baf0*/  IMAD.X R3, RZ, RZ, R3, P0 ;  /* 0x000000ffff037224 */ /* 0x002fca00000e0603 */
[----:B------:R0:W-:Y:S02]  /*1bb00*/  LDGSTS.E.BYPASS.LTC128B.128 [R6+0xd400], desc[UR50][R2.64], !P2 ;  /* 0x0d40000002067fae */ /* 0x0001e4000d101d72 */
[----:B0-----:R-:W-:-:S05]  /*1bb10*/  IADD3 R2, P0, R34, R11, RZ ;  /* 0x0000000b22027210 */ /* 0x001fca0007f1e0ff */
[----:B------:R-:W-:-:S05]  /*1bb20*/  IMAD.X R3, RZ, RZ, R33, P0 ;  /* 0x000000ffff037224 */ /* 0x000fca00000e0621 */
[----:B------:R0:W-:Y:S02]  /*1bb30*/  LDGSTS.E.BYPASS.LTC128B.128 [R6+0xdc00], desc[UR50][R2.64], !P2 ;  /* 0x0dc0000002067fae */ /* 0x0001e4000d101d72 */
[----:B0-----:R-:W-:-:S05]  /*1bb40*/  IADD3 R2, P0, R34, R12, RZ ;  /* 0x0000000c22027210 */ /* 0x001fca0007f1e0ff */
[----:B--2---:R-:W-:-:S05]  /*1bb50*/  IMAD.X R3, RZ, RZ, R19, P0 ;  /* 0x000000ffff037224 */ /* 0x004fca00000e0613 */
[----:B------:R0:W-:Y:S04]  /*1bb60*/  LDGSTS.E.BYPASS.LTC128B.128 [R6+0xe400], desc[UR50][R2.64], !P2 ;  /* 0x0e40000002067fae */ /* 0x0001e8000d101d72 */
[----:B0--3--:R0:W1:Y:S02]  /*1bb70*/  SHFL.IDX PT, R2, R5, 0x1, 0x181f ;  /* 0x00381f0005027f89 */ /* 0x00906400000e0000 */
.L_x_8603:
        /* <DEDUP_REMOVED lines=8> */
.L_x_8462:
        /* <DEDUP_REMOVED lines=11> */
.L_x_8463:
[----:B------:R1:W-:Y:S01]  /*1bcb0*/  SYNCS.ARRIVE.TRANS64.A1T0 RZ, [R0+URZ+0x22870], RZ ;  /* 0x022870ff00ff79a7 */ /* 0x0003e2000810003f */
[----:B------:R-:W-:Y:S05]  /*1bcc0*/  @!P3 BRA `(.L_x_8464) ;  /* 0x000000000004b947 */ /* 0x000fea0003800000 */
[----:B------:R-:W-:Y:S01]  /*1bcd0*/  BPT.TRAP 0x1 ;  /* 0x000000040000795c */ /* 0x000fe20000300000 */
.L_x_8464:
[----:B------:R-:W2:Y:S01]  /*1bce0*/  SYNCS.PHASECHK.TRANS64.TRYWAIT P0, [R0+URZ+0x22840], R32 ;  /* 0x02284020000075a7 */ /* 0x000ea2000800017f */
[----:B------:R-:W-:Y:S04]  /*1bcf0*/  BSSY B0, `(.L_x_8465) ;  /* 0x0000002000007945 */ /* 0x000fe80003800000 */
[----:B--2---:R-:W-:Y:S05]  /*1bd00*/  @!P0 BRA `(.L_x_8466) ;  /* 0x0000005800708947 */ /* 0x004fea0003800000 */
.L_x_8604:
[----:B------:R-:W-:Y:S05]  /*1bd10*/  BSYNC B0 ;  /* 0x0000000000007941 */ /* 0x000fea0003800000 */
.L_x_8465:
[----:B------:R-:W3:Y:S01]  /*1bd20*/  LDL R10, [R1+0x4] ;  /* 0x00000400010a7983 */ /* 0x000ee20000100800 */
[----:B------:R-:W-:Y:S01]  /*1bd30*/  ULDC.64 UR4, c[0x0][0x310] ;  /* 0x0000c40000047ab9 */ /* 0x000fe20000000a00 */
[----:B------:R-:W-:Y:S01]  /*1bd40*/  ULDC.64 UR6, c[0x0][0x300] ;  /* 0x0000c00000067ab9 */ /* 0x000fe20000000a00 */
[----:B0-----:R-:W-:Y:S02]  /*1bd50*/  IMAD R5, R29, UR4, RZ ;  /* 0x000000041d057c24 */ /* 0x001fe4000f8e02ff */
        /* <DEDUP_REMOVED lines=22> */
[----:B------:R-:W-:Y:S01]  /*1bec0*/  UMOV UR4, 0xffffffff ;  /* 0xffffffff00047882 */ /* 0x000fe20000000000 */
[----:B------:R-:W0:Y:S02]  /*1bed0*/  LDC R10, c[0x0][0x2f4] ;  /* 0x0000bd00ff0a7b82 */ /* 0x000e240000000800 */
[----:B------:R-:W-:-:S05]  /*1bee0*/  IMAD R8, R26, UR5, R8 ;  /* 0x000000051a087c24 */ /* 0x000fca000f8e0208 */
[----:B------:R-:W-:Y:S02]  /*1bef0*/  IADD3.X R4, R8, UR7, R5, P0, !PT ;  /* 0x0000000708047c10 */ /* 0x000fe400087fe405 */
[----:B------:R-:W-:-:S04]  /*1bf00*/  IADD3 R7, P0, R2, UR6, RZ ;  /* 0x0000000602077c10 */ /* 0x000fc8000ff1e0ff */
[----:B------:R-:W-:Y:S02]  /*1bf10*/  IADD3.X R8, R8, UR7, R3, P0, !PT ;  /* 0x0000000708087c10 */ /* 0x000fe400087fe403 */
[----:B0-----:R-:W-:Y:S01]  /*1bf20*/  ISETP.GE.AND P2, PT, R34, R10, PT ;  /* 0x0000000a2200720c */ /* 0x001fe20003f46270 */
[----:B------:R-:W-:-:S12]  /*1bf30*/  BRA.DIV UR4, `(.L_x_8467) ;  /* 0x0000005604f87947 */ /* 0x000fd8000b800000 */
[----:B------:R-:W0:Y:S04]  /*1bf40*/  SHFL.IDX PT, R2, R9, RZ, 0x181f ;  /* 0x00181fff09027589 */ /* 0x000e2800000e0000 */
[----:B------:R-:W3:Y:S04]  /*1bf50*/  SHFL.IDX PT, R3, R4, RZ, 0x181f ;  /* 0x00181fff04037589 */ /* 0x000ee800000e0000 */
[----:B------:R-:W4:Y:S04]  /*1bf60*/  SHFL.IDX PT, R12, R9, 0x1, 0x181f ;  /* 0x00381f00090c7f89 */ /* 0x000f2800000e0000 */
[----:B------:R-:W5:Y:S04]  /*1bf70*/  SHFL.IDX PT, R10, R4, 0x1, 0x181f ;  /* 0x00381f00040a7f89 */ /* 0x000f6800000e0000 */
[----:B------:R-:W1:Y:S04]  /*1bf80*/  SHFL.IDX PT, R11, R9, 0x2, 0x181f ;  /* 0x00581f00090b7f89 */ /* 0x000e6800000e0000 */
[----:B------:R-:W2:Y:S01]  /*1bf90*/  SHFL.IDX PT, R5, R4, 0x2, 0x181f ;  /* 0x00581f0004057f89 */ /* 0x000ea200000e0000 */
[----:B0-----:R-:W-:-:S03]  /*1bfa0*/  IADD3 R2, P0, R34, R2, RZ ;  /* 0x0000000222027210 */ /* 0x001fc60007f1e0ff */
[----:B------:R-:W-:Y:S02]  /*1bfb0*/  SHFL.IDX PT, R14, R7, 0x1, 0x181f ;  /* 0x00381f00070e7f89 */ /* 0x000fe400000e0000 */
[----:B---3--:R-:W-:-:S05]  /*1bfc0*/  IMAD.X R3, RZ, RZ, R3, P0 ;  /* 0x000000ffff037224 */ /* 0x008fca00000e0603 */
        /* <DEDUP_REMOVED lines=32> */
[----:B--2---:R-:W-:-:S05]  /*1c1d0*/  IADD3 R2, P0, R34, R9, RZ ;  /* 0x0000000922027210 */ /* 0x004fca0007f1e0ff */
[----:B------:R-:W-:-:S05]  /*1c1e0*/  IMAD.X R3, RZ, RZ, R10, P0 ;  /* 0x000000ffff037224 */ /* 0x000fca00000e060a */
[----:B------:R0:W-:Y:S02]  /*1c1f0*/  LDGSTS.E.BYPASS.LTC128B.128 [R6+0x1bc00], desc[UR50][R2.64], !P2 ;  /* 0x1bc0000002067fae */ /* 0x0001e4000d101d72 */
[----:B0-----:R-:W-:-:S05]  /*1c200*/  IADD3 R2, P0, R34, R5, RZ ;  /* 0x0000000522027210 */ /* 0x001fca0007f1e0ff */
[----:B---3--:R-:W-:-:S05]  /*1c210*/  IMAD.X R3, RZ, RZ, R4, P0 ;  /* 0x000000ffff037224 */ /* 0x008fca00000e0604 */
[----:B----4-:R0:W-:Y:S03]  /*1c220*/  LDGSTS.E.BYPASS.LTC128B.128 [R6+0x1c400], desc[UR50][R2.64], !P2 ;  /* 0x1c40000002067fae */ /* 0x0101e6000d101d72 */
.L_x_8626:
        /* <DEDUP_REMOVED lines=8> */
.L_x_8468:
        /* <DEDUP_REMOVED lines=11> */
.L_x_8469:
[----:B------:R0:W-:Y:S02]  /*1c360*/  SYNCS.ARRIVE.TRANS64.A1T0 RZ, [R0+URZ+0x22830], RZ ;  /* 0x022830ff00ff79a7 */ /* 0x0001e4000810003f */
[----:B0-----:R-:W-:-:S05]  /*1c370*/  IMAD.U32 R0, RZ, RZ, UR44 ;  /* 0x0000002cff007e24 */ /* 0x001fca000f8e00ff */
[----:B------:R-:W-:-:S13]  /*1c380*/  ISETP.NE.AND P0, PT, R0, 0x3, PT ;  /* 0x000000030000780c */ /* 0x000fda0003f05270 */
[----:B------:R-:W-:Y:S05]  /*1c390*/  @!P0 BRA `(.L_x_8470) ;  /* 0x0000000000048947 */ /* 0x000fea0003800000 */
[----:B------:R-:W-:Y:S01]  /*1c3a0*/  BPT.TRAP 0x1 ;  /* 0x000000040000795c */ /* 0x000fe20000300000 */
.L_x_8470:
[----:B------:R-:W-:Y:S01]  /*1c3b0*/  LOP3.LUT R0, R23, 0x1, RZ, 0x3c, !PT ;  /* 0x0000000117007812 */ /* 0x000fe200078e3cff */
[----:B------:R-:W-:Y:S01]  /*1c3c0*/  IMAD R3, R22, 0x8, R18 ;  /* 0x0000000816037824 */ /* 0x000fe200078e0212 */
[----:B------:R-:W-:Y:S02]  /*1c3d0*/  BSSY B0, `(.L_x_8471) ;  /* 0x0000004000007945 */ /* 0x000fe40003800000 */
[----:B------:R-:W-:-:S04]  /*1c3e0*/  SHF.L.U32 R0, R0, 0x1f, RZ ;  /* 0x0000001f00007819 */ /* 0x000fc800000006ff */
[----:B------:R-:W0:Y:S02]  /*1c3f0*/  SYNCS.PHASECHK.TRANS64.TRYWAIT P2, [R3+URZ+0x22870], R0 ;  /* 0x02287000030075a7 */ /* 0x000e24000804017f */
[----:B0-----:R-:W-:Y:S05]  /*1c400*/  @!P2 BRA `(.L_x_8472) ;  /* 0x0000005c0074a947 */ /* 0x001fea0003800000 */
.L_x_8627:
[----:B------:R-:W-:Y:S05]  /*1c410*/  BSYNC B0 ;  /* 0x0000000000007941 */ /* 0x000fea0003800000 */
.L_x_8471:
[----:B------:R-:W-:-:S05]  /*1c420*/  IMAD.U32 R2, RZ, RZ, UR43 ;  /* 0x0000002bff027e24 */ /* 0x000fca000f8e00ff */
[----:B------:R-:W-:-:S13]  /*1c430*/  ISETP.NE.AND P2, PT, R2, 0x3, PT ;  /* 0x000000030200780c */ /* 0x000fda0003f45270 */
[----:B------:R-:W-:Y:S05]  /*1c440*/  @!P2 BRA `(.L_x_8473) ;  /* 0x000000000004a947 */ /* 0x000fea0003800000 */
[----:B------:R-:W-:Y:S01]  /*1c450*/  BPT.TRAP 0x1 ;  /* 0x000000040000795c */ /* 0x000fe20000300000 */
.L_x_8473:
[----:B0-----:R-:W-:Y:S01]  /*1c460*/  SHF.L.U32 R0, R23, 0x1f, RZ ;  /* 0x0000001f17007819 */ /* 0x001fe200000006ff */
[----:B------:R-:W-:-:S03]  /*1c470*/  IMAD R2, R22, 0x5000, RZ ;  /* 0x0000500016027824 */ /* 0x000fc600078e02ff */
[----:B------:R-:W0:Y:S02]  /*1c480*/  SYNCS.PHASECHK.TRANS64.TRYWAIT P2, [R3+URZ+0x22860], R0 ;  /* 0x02286000030075a7 */ /* 0x000e24000804017f */
[----:B0-----:R-:W-:Y:S05]  /*1c490*/  @!P2 BRA `(.L_x_8474) ;  /* 0x0000005c0064a947 */ /* 0x001fea0003800000 */
.L_x_8628:
[----:B------:R-:W2:Y:S04]  /*1c4a0*/  LDL R15, [R1+0x14] ;  /* 0x00001400010f7983 */ /* 0x000ea80000100800 */
[----:B------:R-:W0:Y:S04]  /*1c4b0*/  LDL R13, [R1+0x1c] ;  /* 0x00001c00010d7983 */ /* 0x000e280000100800 */
[----:B------:R-:W0:Y:S01]  /*1c4c0*/  LDL R12, [R1+0xc] ;  /* 0x00000c00010c7983 */ /* 0x000e220000100800 */
[----:B------:R-:W-:Y:S01]  /*1c4d0*/  LOP3.LUT R5, R2, R28, RZ, 0xfc, !PT ;  /* 0x0000001c02057212 */ /* 0x000fe200078efcff */
[----:B------:R-:W-:Y:S05]  /*1c4e0*/  WARPSYNC.ALL ;  /* 0x0000000000007948 */ /* 0x000fea0003800000 */
[----:B------:R-:W-:-:S02]  /*1c4f0*/  IMAD.IADD R14, R18, 0x1, R5 ;  /* 0x00000001120e7824 */ /* 0x000fc400078e0205 */
        /* <DEDUP_REMOVED lines=8> */
[----:B------:R-:W1:Y:S01]  /*1c580*/  LDSM.16.MT88.4 R4, [R19+0xa400] ;  /* 0x00a400001304783b */ /* 0x000e620000004200 */
[----:B0-----:R-:W-:-:S05]  /*1c590*/  IADD3 R0, R12, R2, R13 ;  /* 0x000000020c007210 */ /* 0x001fca0007ffe00d */
[----:B------:R-:W-:Y:S01]  /*1c5a0*/  STSM.16.M88.4 [R0], R8 ;  /* 0x0000000800007844 */ /* 0x000fe20000000200 */
[C-C-:B-1----:R-:W-:Y:S02]  /*1c5b0*/  PRMT R12, R4.reuse, 0x6420, R5.reuse ;  /* 0x00006420040c7816 */ /* 0x142fe40000000005 */
        /* <DEDUP_REMOVED lines=72> */
.L_x_8475:
[----:B-1----:R1:W-:Y:S01]  /*1ca40*/  SYNCS.ARRIVE.TRANS64.A1T0 RZ, [R3+URZ+0x22850], RZ ;  /* 0x022850ff03ff79a7 */ /* 0x0023e2000810003f */
[----:B------:R-:W-:Y:S06]  /*1ca50*/  BAR.SYNC.DEFER_BLOCKING 0x2, 0x80 ;  /* 0x0082000000007b1d */ /* 0x000fec0000010000 */
[----:B------:R-:W-:Y:S05]  /*1ca60*/  @!P0 BRA `(.L_x_8476) ;  /* 0x0000000000048947 */ /* 0x000fea0003800000 */
[----:B------:R-:W-:Y:S01]  /*1ca70*/  BPT.TRAP 0x1 ;  /* 0x000000040000795c */ /* 0x000fe20000300000 */
.L_x_8476:
[----:B0-----:R-:W2:Y:S01]  /*1ca80*/  LDL R0, [R1+0x10] ;  /* 0x0000100001007983 */ /* 0x001ea20000100800 */
[----:B-1----:R-:W-:-:S03]  /*1ca90*/  VIADD R3, R3, 0x22880 ;  /* 0x0002288003037836 */ /* 0x002fc60000000000 */
[----:B------:R3:W5:Y:S01]  /*1caa0*/  LDL R23, [R1] ;  /* 0x0000000001177983 */ /* 0x0007620000100800 */
[----:B------:R-:W-:Y:S01]  /*1cab0*/  IMAD.MOV.U32 R22, RZ, RZ, R35 ;  /* 0x000000ffff167224 */ /* 0x000fe200078e0023 */
[----:B--2---:R-:W-:-:S04]  /*1cac0*/  PRMT R3, R0, 0x654, R3 ;  /* 0x0000065400037816 */ /* 0x004fc80000000003 */
[----:B------:R3:W-:Y:S01]  /*1cad0*/  SYNCS.ARRIVE.TRANS64.RED.A1T0 RZ, [R3+URZ], RZ ;  /* 0x000000ff03ff79a7 */ /* 0x0007e2000810043f */
[----:B------:R-:W-:Y:S05]  /*1cae0*/  @P1 BRA `(.L_x_8477) ;  /* 0xffffffe400b01947 */ /* 0x000fea000383ffff */
.L_x_8457:
[----:B------:R-:W1:Y:S01]  /*1caf0*/  S2R R0, SR_TID.X ;  /* 0x0000000000007919 */ /* 0x000e620000002100 */
        /* <DEDUP_REMOVED lines=12> */
[----:B0-----:R-:W2:Y:S01]  /*1cbc0*/  @P1 ATOMG.E.ADD.STRONG.GPU PT, R3, desc[UR50][R2.64], R5 ;  /* 0x00000005020319a8 */ /* 0x001ea200081ee1f2 */
[----:B------:R-:W0:Y:S02]  /*1cbd0*/  S2R R4, SR_LTMASK ;  /* 0x0000000000047919 */ /* 0x000e240000003900 */
[----:B0-----:R-:W-:-:S04]  /*1cbe0*/  LOP3.LUT R4, R4, UR4, RZ, 0xc0, !PT ;  /* 0x0000000404047c12 */ /* 0x001fc8000f8ec0ff */
[----:B------:R-:W0:Y:S01]  /*1cbf0*/  POPC R7, R4 ;  /* 0x0000000400077309 */ /* 0x000e220000000000 */
[----:B--2---:R-:W0:Y:S02]  /*1cc00*/  SHFL.IDX PT, R0, R3, R0, 0x1f ;  /* 0x00001f0003007589 */ /* 0x004e2400000e0000 */
[----:B0-----:R-:W-:-:S07]  /*1cc10*/  IADD3 R24, R0, UR45, R7 ;  /* 0x0000002d00187c10 */ /* 0x001fce000fffe007 */
.L_x_8479:
[----:B------:R-:W-:Y:S05]  /*1cc20*/  BSYNC B0 ;  /* 0x0000000000007941 */ /* 0x000fea0003800000 */
.L_x_8478:
[----:B------:R-:W-:Y:S05]  /*1cc30*/  @!P0 BRA `(.L_x_8480) ;  /* 0x0000000000048947 */ /* 0x000fea0003800000 */
[----:B------:R-:W-:Y:S01]  /*1cc40*/  BPT.TRAP 0x1 ;  /* 0x000000040000795c */ /* 0x000fe20000300000 */
.L_x_8480:
[----:B------:R-:W0:Y:S01]  /*1cc50*/  LDL R0, [R1] ;  /* 0x0000000001007983 */ /* 0x000e220000100800 */
[----:B------:R-:W-:Y:S01]  /*1cc60*/  IMAD R2, R35, 0x8, R18 ;  /* 0x0000000823027824 */ /* 0x000fe200078e0212 */
[----:B------:R-:W-:Y:S01]  /*1cc70*/  BSSY B0, `(.L_x_8481) ;  /* 0x0000005000007945 */ /* 0x000fe20003800000 */
[----:B0--3--:R-:W-:-:S04]  /*1cc80*/  LOP3.LUT R3, R0, 0x1, RZ, 0x3c, !PT ;  /* 0x0000000100037812 */ /* 0x009fc800078e3cff */
[----:B------:R-:W-:-:S04]  /*1cc90*/  SHF.L.U32 R3, R3, 0x1f, RZ ;  /* 0x0000001f03037819 */ /* 0x000fc800000006ff */
[----:B------:R-:W0:Y:S02]  /*1cca0*/  SYNCS.PHASECHK.TRANS64.TRYWAIT P1, [R2+URZ+0x22870], R3 ;  /* 0x02287003020075a7 */ /* 0x000e24000802017f */
[----:B0-----:R-:W-:Y:S05]  /*1ccb0*/  @!P1 BRA `(.L_x_8482) ;  /* 0x0000005400709947 */ /* 0x001fea0003800000 */
.L_x_8629:
[----:B------:R-:W-:Y:S05]  /*1ccc0*/  BSYNC B0 ;  /* 0x0000000000007941 */ /* 0x000fea0003800000 */
.L_x_8481:
[----:B------:R-:W-:-:S05]  /*1ccd0*/  IMAD.U32 R0, RZ, RZ, UR43 ;  /* 0x0000002bff007e24 */ /* 0x000fca000f8e00ff */
[----:B------:R-:W-:-:S13]  /*1cce0*/  ISETP.NE.AND P1, PT, R0, 0x3, PT ;  /* 0x000000030000780c */ /* 0x000fda0003f25270 */
[----:B------:R-:W-:Y:S05]  /*1ccf0*/  @!P1 BRA `(.L_x_8483) ;  /* 0x0000000000049947 */ /* 0x000fea0003800000 */
[----:B------:R-:W-:Y:S01]  /*1cd00*/  BPT.TRAP 0x1 ;  /* 0x000000040000795c */ /* 0x000fe20000300000 */
.L_x_8483:
[----:B------:R-:W0:Y:S02]  /*1cd10*/  LDL R0, [R1] ;  /* 0x0000000001007983 */ /* 0x000e240000100800 */
[----:B0-----:R-:W-:-:S04]  /*1cd20*/  SHF.L.U32 R3, R0, 0x1f, RZ ;  /* 0x0000001f00037819 */ /* 0x001fc800000006ff */
[----:B------:R-:W0:Y:S02]  /*1cd30*/  SYNCS.PHASECHK.TRANS64.TRYWAIT P1, [R2+URZ+0x22860], R3 ;  /* 0x02286003020075a7 */ /* 0x000e24000802017f */
[----:B0-----:R-:W-:Y:S05]  /*1cd40*/  @!P1 BRA `(.L_x_8484) ;  /* 0x0000005400609947 */ /* 0x001fea0003800000 */
.L_x_8630:
[----:B------:R-:W2:Y:S04]  /*1cd50*/  LDL R4, [R1+0x14] ;  /* 0x0000140001047983 */ /* 0x000ea80000100800 */
[----:B------:R-:W3:Y:S04]  /*1cd60*/  LDL R20, [R1+0x1c] ;  /* 0x00001c0001147983 */ /* 0x000ee80000100800 */
[----:B------:R-:W3:Y:S01]  /*1cd70*/  LDL.LU R0, [R1+0xc] ;  /* 0x00000c0001007983 */ /* 0x000ee20000300800 */
[----:B------:R-:W-:Y:S01]  /*1cd80*/  IMAD R19, R35, 0x5000, RZ ;  /* 0x0000500023137824 */ /* 0x000fe200078e02ff */
[----:B------:R-:W-:Y:S05]  /*1cd90*/  WARPSYNC.ALL ;  /* 0x0000000000007948 */ /* 0x000fea0003800000 */
[----:B0-----:R-:W-:Y:S01]  /*1cda0*/  LOP3.LUT R3, R19, R28, RZ, 0xfc, !PT ;  /* 0x0000001c13037212 */ /* 0x001fe200078efcff */
[----:B------:R-:W-:-:S04]  /*1cdb0*/  IMAD.U32 R21, RZ, RZ, UR43 ;  /* 0x0000002bff157e24 */ /* 0x000fc8000f8e00ff */
[----:B------:R-:W-:Y:S01]  /*1cdc0*/  IMAD.IADD R10, R18, 0x1, R3 ;  /* 0x00000001120a7824 */ /* 0x000fe200078e0203 */
[----:B------:R-:W-:-:S05]  /*1cdd0*/  ISETP.NE.AND P1, PT, R21, 0x3, PT ;  /* 0x000000031500780c */ /* 0x000fca0003f25270 */
        /* <DEDUP_REMOVED lines=58> */
[----:B------:R-:W-:Y:S01]  /*1d180*/  STSM.16.M88.4 [R0+0x3000], R12 ;  /* 0x0030000c00007844 */ /* 0x000fe20000000200 */
        /* <DEDUP_REMOVED lines=23> */
.L_x_8485:
[----:B-1----:R1:W-:Y:S01]  /*1d300*/  SYNCS.ARRIVE.TRANS64.A1T0 RZ, [R2+URZ+0x22850], RZ ;  /* 0x022850ff02ff79a7 */ /* 0x0023e2000810003f */
[----:B------:R-:W-:Y:S06]  /*1d310*/  BAR.SYNC.DEFER_BLOCKING 0x2, 0x80 ;  /* 0x0082000000007b1d */ /* 0x000fec0000010000 */
[----:B------:R-:W-:Y:S05]  /*1d320*/  @!P0 BRA `(.L_x_8486) ;  /* 0x0000000000048947 */ /* 0x000fea0003800000 */
[----:B------:R-:W-:Y:S01]  /*1d330*/  BPT.TRAP 0x1 ;  /* 0x000000040000795c */ /* 0x000fe20000300000 */
.L_x_8486:
[----:B0-----:R-:W2:Y:S04]  /*1d340*/  LDL R0, [R1+0x10] ;  /* 0x0000100001007983 */ /* 0x001ea80000100800 */
[----:B------:R-:W3:Y:S01]  /*1d350*/  LDL.LU R3, [R1] ;  /* 0x0000000001037983 */ /* 0x000ee20000300800 */
[----:B------:R-:W-:Y:S02]  /*1d360*/  VIADD R35, R35, 0x1 ;  /* 0x0000000123237836 */ /* 0x000fe40000000000 */
[----:B-1----:R-:W-:-:S03]  /*1d370*/  VIADD R2, R2, 0x22880 ;  /* 0x0002288002027836 */ /* 0x002fc60000000000 */
[----:B------:R-:W-:-:S04]  /*1d380*/  ISETP.NE.AND P0, PT, R35, 0x2, PT ;  /* 0x000000022300780c */ /* 0x000fc80003f05270 */
[----:B------:R-:W-:Y:S02]  /*1d390*/  SEL R35, R35, RZ, P0 ;  /* 0x000000ff23237207 */ /* 0x000fe40000000000 */
[----:B--2---:R-:W-:Y:S02]  /*1d3a0*/  PRMT R2, R0, 0x654, R2 ;  /* 0x0000065400027816 */ /* 0x004fe40000000002 */
[----:B------:R-:W-:Y:S02]  /*1d3b0*/  SEL R0, RZ, 0x1, P0 ;  /* 0x00000001ff007807 */ /* 0x000fe40000000000 */
[----:B------:R0:W-:Y:S02]  /*1d3c0*/  SYNCS.ARRIVE.TRANS64.RED.A1T0 RZ, [R2+URZ], RZ ;  /* 0x000000ff02ff79a7 */ /* 0x0001e4000810043f */
[----:B---3--:R-:W-:-:S05]  /*1d3d0*/  LOP3.LUT R3, R3, R0, RZ, 0x3c, !PT ;  /* 0x0000000003037212 */ /* 0x008fca00078e3cff */
[----:B------:R0:W-:Y:S02]  /*1d3e0*/  STL [R1], R3 ;  /* 0x0000000301007387 */ /* 0x0001e40000100800 */
.L_x_8429:
[----:B------:R-:W-:Y:S05]  /*1d3f0*/  BSYNC B7 ;  /* 0x0000000000077941 */ /* 0x000fea0003800000 */
.L_x_8427:
[----:B------:R-:W-:-:S13]  /*1d400*/  LOP3.LUT P0, RZ, R16, 0x800, RZ, 0xc0, !PT ;  /* 0x0000080010ff7812 */ /* 0x000fda000780c0ff */
[----:B------:R-:W-:Y:S05]  /*1d410*/  @!P0 BRA `(.L_x_8487) ;  /* 0x0000000000288947 */ /* 0x000fea0003800000 */
[----:B------:R-:W1:Y:S08]  /*1d420*/  S2UR UR4, SR_CgaCtaId ;  /* 0x00000000000479c3 */ /* 0x000e700000008800 */
[----:B------:R-:W-:Y:S01]  /*1d430*/  BAR.SYNC.DEFER_BLOCKING 0x5, 0x180 ;  /* 0x0146000000007b1d */ /* 0x000fe20000010000 */
[----:B------:R-:W-:Y:S01]  /*1d440*/  MOV R18, 0x400 ;  /* 0x0000040000127802 */ /* 0x000fe20000000f00 */
[----:B-1----:R-:W-:-:S05]  /*1d450*/  IMAD.U32 R0, RZ, RZ, UR4 ;  /* 0x00000004ff007e24 */ /* 0x002fca000f8e00ff */
[----:B------:R-:W-:Y:S01]  /*1d460*/  LEA R18, R0, R18, 0x18 ;  /* 0x0000001200127211 */ /* 0x000fe200078ec0ff */
[----:B------:R-:W-:Y:S04]  /*1d470*/  STL [R1+0x10], R0 ;  /* 0x0000100001007387 */ /* 0x000fe80000100800 */
[----:B------:R-:W1:Y:S02]  /*1d480*/  LDS.128 R24, [R18+0x228d0] ;  /* 0x0228d00012187984 */ /* 0x000e640000000c00 */
[----:B-1----:R-:W-:Y:S01]  /*1d490*/  R2UR UR4, R25 ;  /* 0x00000000190472ca */ /* 0x002fe200000e0000 */
[----:B------:R-:W-:Y:S06]  /*1d4a0*/  BAR.ARV 0x4, 0x180 ;  /* 0x0106000000007b1d */ /* 0x000fec0000002000 */
[----:B------:R-:W-:Y:S08]  /*1d4b0*/  BRA `(.L_x_8488) ;  /* 0x0000000800d07947 */ /* 0x000ff00003800000 */
.L_x_8487:
[----:B------:R-:W1:Y:S01]  /*1d4c0*/  S2R R0, SR_TID.X ;  /* 0x0000000000007919 */ /* 0x000e620000002100 */
[----:B------:R-:W-:Y:S01]  /*1d4d0*/  ULDC UR4, c[0x0][0xc3c] ;  /* 0x00030f0000047ab9 */ /* 0x000fe20000000800 */
[----:B------:R-:W-:Y:S01]  /*1d4e0*/  IMAD.MOV.U32 R4, RZ, RZ, RZ ;  /* 0x000000ffff047224 */ /* 0x000fe200078e00ff */
[----:B-1----:R-:W-:-:S04]  /*1d4f0*/  LOP3.LUT R7, R0, 0x1f, RZ, 0xc0, !PT ;  /* 0x0000001f00077812 */ /* 0x002fc800078ec0ff */
[----:B------:R-:W-:Y:S01]  /*1d500*/  ISETP.NE.AND P0, PT, R7, 0x1f, PT ;  /* 0x0000001f0700780c */ /* 0x000fe20003f05270 */
[----:B------:R-:W-:-:S05]  /*1d510*/  IMAD.IADD R5, R27, 0x1, R7 ;  /* 0x000000011b057824 */ /* 0x000fca00078e0207 */
        /* <DEDUP_REMOVED lines=33> */
.L_x_8493:
        /* <DEDUP_REMOVED lines=13> */
.L_x_8492:
[----:B------:R-:W-:Y:S05]  /*1d800*/  BSYNC B0 ;  /* 0x0000000000007941 */ /* 0x000fea0003800000 */
.L_x_8491:
        /* <DEDUP_REMOVED lines=23> */
.L_x_8489:
        /* <DEDUP_REMOVED lines=22> */
.L_x_8494:
        /* <DEDUP_REMOVED lines=66> */
.L_x_8490:
[----:B------:R-:W0:Y:S01]  /*1df00*/  LDC R27, c[0x0][0xc3c] ;  /* 0x00030f00ff1b7b82 */ /* 0x000e220000000800 */
[----:B------:R-:W-:Y:S01]  /*1df10*/  IMAD.MOV.U32 R24, RZ, RZ, R5 ;  /* 0x000000ffff187224 */ /* 0x000fe200078e0005 */
[----:B------:R-:W-:Y:S01]  /*1df20*/  UMOV UR4, URZ ;  /* 0x0000003f00047c82 */ /* 0x000fe20008000000 */
[----:B------:R-:W-:-:S07]  /*1df30*/  IMAD.MOV.U32 R26, RZ, RZ, RZ ;  /* 0x000000ffff1a7224 */ /* 0x000fce00078e00ff */
.L_x_8495:
[----:B------:R1:W2:Y:S01]  /*1df40*/  LDL R2, [R1+0x10] ;  /* 0x0000100001027983 */ /* 0x0002a20000100800 */
[----:B------:R-:W3:Y:S02]  /*1df50*/  S2R R0, SR_TID.X ;  /* 0x0000000000007919 */ /* 0x000ee40000002100 */
[----:B---3--:R-:W-:Y:S01]  /*1df60*/  LOP3.LUT R0, R0, 0x1f, RZ, 0xc0, !PT ;  /* 0x0000001f00007812 */ /* 0x008fe200078ec0ff */
[----:B------:R-:W-:Y:S03]  /*1df70*/  BAR.SYNC.DEFER_BLOCKING 0x4, 0x180 ;  /* 0x0106000000007b1d */ /* 0x000fe60000010000 */
[----:B------:R-:W-:Y:S01]  /*1df80*/  ISETP.NE.AND P0, PT, R0, RZ, PT ;  /* 0x000000ff0000720c */ /* 0x000fe20003f05270 */
[----:B------:R-:W-:-:S12]  /*1df90*/  IMAD.U32 R25, RZ, RZ, UR4 ;  /* 0x00000004ff197e24 */ /* 0x000fd8000f8e00ff */
[----:B------:R-:W-:Y:S01]  /*1dfa0*/  @!P0 MOV R0, 0x400 ;  /* 0x0000040000008802 */ /* 0x000fe20000000f00 */
[----:B--2---:R-:W2:Y:S03]  /*1dfb0*/  @!P0 S2R R2, SR_CgaCtaId ;  /* 0x0000000000028919 */ /* 0x004ea60000008800 */
[----:B--2---:R-:W-:Y:S01]  /*1dfc0*/  @!P0 LEA R18, R2, R0, 0x18 ;  /* 0x0000000002128211 */ /* 0x004fe200078ec0ff */
[----:B------:R1:W-:Y:S04]  /*1dfd0*/  @!P0 STL [R1+0x10], R2 ;  /* 0x0000100201008387 */ /* 0x0003e80000100800 */
[----:B0-----:R1:W-:Y:S01]  /*1dfe0*/  @!P0 STS.128 [R18+0x228d0], R24 ;  /* 0x0228d01812008388 */ /* 0x0013e20000000c00 */
[----:B------:R-:W-:Y:S06]  /*1dff0*/  BAR.ARV 0x5, 0x180 ;  /* 0x0146000000007b1d */ /* 0x000fec0000002000 */
.L_x_8488:
[----:B------:R-:W-:Y:S02]  /*1e000*/  ULDC UR5, c[0x0][0xc3c] ;  /* 0x00030f0000057ab9 */ /* 0x000fe40000000800 */
[----:B------:R-:W-:-:S13]  /*1e010*/  ISETP.GE.AND P0, PT, R27, UR5, PT ;  /* 0x000000051b007c0c */ /* 0x000fda000bf06270 */
[----:B------:R-:W-:Y:S05]  /*1e020*/  @!P0 BRA `(.L_x_8496) ;  /* 0xffffff9c00d48947 */ /* 0x000fea000383ffff */
.L_x_8417:
[----:B0-----:R-:W2:Y:S01]  /*1e030*/  LDL.LU R0, [R1+0x24] ;  /* 0x0000240001007983 */ /* 0x001ea20000300800 */
        /* <DEDUP_REMOVED lines=11> */
.L_x_8631:
[----:B------:R-:W-:Y:S05]  /*1e0f0*/  BSYNC B0 ;  /* 0x0000000000007941 */ /* 0x000fea0003800000 */
.L_x_8497:
[----:B------:R-:W-:-:S03]  /*1e100*/  UMOV UR4, 0xffffffff ;  /* 0xffffffff00047882 */ /* 0x000fc60000000000 */
[----:B------:R-:W-:Y:S05]  /*1e110*/  BRA.DIV UR4, `(.L_x_8499) ;  /* 0x0000004204947947 */ /* 0x000fea000b800000 */
[----:B0-----:R-:W0:Y:S02]  /*1e120*/  S2R R0, SR_TID.X ;  /* 0x0000000000007919 */ /* 0x001e240000002100 */
[----:B0-----:R-:W-:-:S04]  /*1e130*/  SHF.R.U32.HI R0, RZ, 0x5, R0 ;  /* 0x00000005ff007819 */ /* 0x001fc80000011600 */
[----:B------:R-:W-:-:S05]  /*1e140*/  LOP3.LUT R0, R0, 0x3, RZ, 0xc0, !PT ;  /* 0x0000000300007812 */ /* 0x000fca00078ec0ff */
[----:B------:R0:W1:Y:S02]  /*1e150*/  SHFL.IDX PT, R14, R0, RZ, 0x1f ;  /* 0x00001fff000e7589 */ /* 0x00006400000e0000 */
.L_x_8634:
[----:B-1----:R-:W-:Y:S01]  /*1e160*/  ISETP.NE.AND P0, PT, R14, RZ, PT ;  /* 0x000000ff0e00720c */ /* 0x002fe20003f05270 */
[----:B------:R-:W-:-:S12]  /*1e170*/  BSSY B0, `(.L_x_8500) ;  /* 0x000002e000007945 */ /* 0x000fd80003800000 */
[----:B------:R-:W-:Y:S05]  /*1e180*/  @P0 BRA `(.L_x_8501) ;  /* 0x0000000000b00947 */ /* 0x000fea0003800000 */
[----:B------:R-:W-:-:S03]  /*1e190*/  UMOV UR4, 0xffffffff ;  /* 0xffffffff00047882 */ /* 0x000fc60000000000 */
[----:B------:R-:W-:Y:S05]  /*1e1a0*/  BRA.DIV UR4, `(.L_x_8502) ;  /* 0x0000004204a47947 */ /* 0x000fea000b800000 */
[----:B------:R-:W-:-:S13]  /*1e1b0*/  ELECT P6, URZ, PT ;  /* 0x00000000003f782f */ /* 0x000fda00038c0000 */
.L_x_8637:
[----:B------:R-:W-:Y:S05]  /*1e1c0*/  @!P6 BRA `(.L_x_8501) ;  /* 0x0000000000a0e947 */ /* 0x000fea0003800000 */
[----:B------:R-:W-:-:S06]  /*1e1d0*/  ULOP3.LUT UR4, UR36, 0x2, URZ, 0xfc, !UPT ;  /* 0x0000000224047892 */ /* 0x000fcc000f8efc3f */
[----:B0-----:R-:W-:-:S05]  /*1e1e0*/  IMAD.U32 R0, RZ, RZ, UR4 ;  /* 0x00000004ff007e24 */ /* 0x001fca000f8e00ff */
[----:B------:R-:W-:-:S13]  /*1e1f0*/  ISETP.NE.AND P0, PT, R0, 0x3, PT ;  /* 0x000000030000780c */ /* 0x000fda0003f05270 */
[----:B------:R-:W-:Y:S05]  /*1e200*/  @!P0 BRA `(.L_x_8503) ;  /* 0x0000000000048947 */ /* 0x000fea0003800000 */
[----:B------:R-:W-:Y:S01]  /*1e210*/  BPT.TRAP 0x1 ;  /* 0x000000040000795c */ /* 0x000fe20000300000 */
.L_x_8503:
[----:B------:R-:W2:Y:S01]  /*1e220*/  LDL R0, [R1] ;  /* 0x0000000001007983 */ /* 0x000ea20000100800 */
[C---:B------:R-:W-:Y:S02]  /*1e230*/  IMAD R3, R35.reuse, 0x8, R5 ;  /* 0x0000000823037824 */ /* 0x040fe400078e0205 */
[----:B------:R-:W-:-:S05]  /*1e240*/  VIADD R35, R35, 0x1 ;  /* 0x0000000123237836 */ /* 0x000fca0000000000 */
[----:B------:R-:W-:Y:S02]  /*1e250*/  ISETP.NE.AND P2, PT, R35, 0x2, PT ;  /* 0x000000022300780c */ /* 0x000fe40003f45270 */
[----:B--2---:R-:W-:Y:S02]  /*1e260*/  SHF.L.U32 R2, R0, 0x1f, RZ ;  /* 0x0000001f00027819 */ /* 0x004fe400000006ff */
[----:B------:R-:W-:Y:S02]  /*1e270*/  SEL R0, RZ, 0x1, P2 ;  /* 0x00000001ff007807 */ /* 0x000fe40001000000 */
[----:B------:R-:W0:Y:S02]  /*1e280*/  SYNCS.PHASECHK.TRANS64.TRYWAIT P1, [R3+URZ+0x22840], R2 ;  /* 0x02284002030075a7 */ /* 0x000e24000802017f */
[----:B0-----:R-:W-:Y:S05]  /*1e290*/  @!P1 BRA `(.L_x_8504) ;  /* 0x0000004000889947 */ /* 0x001fea0003800000 */
.L_x_8638:
[----:B------:R-:W2:Y:S01]  /*1e2a0*/  LDL.LU R4, [R1] ;  /* 0x0000000001047983 */ /* 0x000ea20000300800 */
[----:B------:R-:W-:Y:S02]  /*1e2b0*/  SEL R35, R35, RZ, P2 ;  /* 0x000000ff23237207 */ /* 0x000fe40001000000 */
[----:B--2---:R-:W-:Y:S01]  /*1e2c0*/  LOP3.LUT R0, R4, R0, RZ, 0x3c, !PT ;  /* 0x0000000004007212 */ /* 0x004fe200078e3cff */
[----:B------:R-:W-:Y:S06]  /*1e2d0*/  @!P0 BRA `(.L_x_8505) ;  /* 0x0000000000048947 */ /* 0x000fec0003800000 */
[----:B------:R-:W-:Y:S01]  /*1e2e0*/  BPT.TRAP 0x1 ;  /* 0x000000040000795c */ /* 0x000fe20000300000 */
.L_x_8505:
[----:B------:R-:W-:Y:S01]  /*1e2f0*/  IMAD R35, R35, 0x8, R5 ;  /* 0x0000000823237824 */ /* 0x000fe200078e0205 */
[----:B------:R-:W-:-:S04]  /*1e300*/  SHF.L.U32 R0, R0, 0x1f, RZ ;  /* 0x0000001f00007819 */ /* 0x000fc800000006ff */
[----:B------:R-:W1:Y:S02]  /*1e310*/  SYNCS.PHASECHK.TRANS64.TRYWAIT P1, [R35+URZ+0x22840], R0 ;  /* 0x02284000230075a7 */ /* 0x000e64000802017f */
[----:B-1----:R-:W-:Y:S05]  /*1e320*/  @!P1 BRA `(.L_x_8506) ;  /* 0x0000004000789947 */ /* 0x002fea0003800000 */
.L_x_8639:
[----:B------:R-:W-:Y:S05]  /*1e330*/  @!P0 BRA `(.L_x_8507) ;  /* 0x0000000000048947 */ /* 0x000fea0003800000 */
[----:B------:R-:W-:Y:S01]  /*1e340*/  BPT.TRAP 0x1 ;  /* 0x000000040000795c */ /* 0x000fe20000300000 */
.L_x_8507:
[----:B------:R-:W2:Y:S02]  /*1e350*/  SYNCS.PHASECHK.TRANS64.TRYWAIT P1, [R3+URZ+0x22860], R2 ;  /* 0x02286002030075a7 */ /* 0x000ea4000802017f */
[----:B--2---:R-:W-:Y:S05]  /*1e360*/  @!P1 BRA `(.L_x_8508) ;  /* 0x00000040007c9947 */ /* 0x004fea0003800000 */
.L_x_8640:
[----:B------:R-:W-:Y:S05]  /*1e370*/  @!P0 BRA `(.L_x_8509) ;  /* 0x0000000000048947 */ /* 0x000fea0003800000 */
[----:B------:R-:W-:Y:S01]  /*1e380*/  BPT.TRAP 0x1 ;  /* 0x000000040000795c */ /* 0x000fe20000300000 */
.L_x_8509:
[----:B------:R-:W3:Y:S02]  /*1e390*/  SYNCS.PHASECHK.TRANS64.TRYWAIT P1, [R35+URZ+0x22860], R0 ;  /* 0x02286000230075a7 */ /* 0x000ee4000802017f */
[----:B---3--:R-:W-:Y:S05]  /*1e3a0*/  @!P1 BRA `(.L_x_8510) ;  /* 0x0000004000809947 */ /* 0x008fea0003800000 */
.L_x_8641:
[----:B------:R-:W-:Y:S05]  /*1e3b0*/  @!P0 BRA `(.L_x_8511) ;  /* 0x0000000000048947 */ /* 0x000fea0003800000 */
[----:B------:R-:W-:Y:S01]  /*1e3c0*/  BPT.TRAP 0x1 ;  /* 0x000000040000795c */ /* 0x000fe20000300000 */
.L_x_8511:
[----:B------:R-:W4:Y:S02]  /*1e3d0*/  SYNCS.PHASECHK.TRANS64.TRYWAIT P1, [R3+URZ+0x22880], R2 ;  /* 0x02288002030075a7 */ /* 0x000f24000802017f */
[----:B----4-:R-:W-:Y:S05]  /*1e3e0*/  @!P1 BRA `(.L_x_8512) ;  /* 0x0000004000849947 */ /* 0x010fea0003800000 */
.L_x_8642:
[----:B------:R-:W-:Y:S05]  /*1e3f0*/  @!P0 BRA `(.L_x_8513) ;  /* 0x0000000000048947 */ /* 0x000fea0003800000 */
[----:B------:R-:W-:Y:S01]  /*1e400*/  BPT.TRAP 0x1 ;  /* 0x000000040000795c */ /* 0x000fe20000300000 */
.L_x_8513:
[----:B------:R0:W0:Y:S02]  /*1e410*/  SYNCS.PHASECHK.TRANS64.TRYWAIT P0, [R35+URZ+0x22880], R0 ;  /* 0x02288000230075a7 */ /* 0x000024000800017f */
[----:B0-----:R-:W-:Y:S05]  /*1e420*/  @!P0 NANOSLEEP.SYNCS 0x989680 ;  /* 0x009896800000895d */ /* 0x001fea0003900000 */
[----:B------:R-:W0:Y:S02]  /*1e430*/  @!P0 SYNCS.PHASECHK.TRANS64 P0, [R35+URZ+0x22880], R0 ;  /* 0x02288000230085a7 */ /* 0x000e24000800007f */
[----:B0-----:R-:W-:Y:S05]  /*1e440*/  @!P0 BRA `(.L_x_8513) ;  /* 0xfffffffc00f08947 */ /* 0x001fea000383ffff */
.L_x_8501:
[----:B------:R-:W-:Y:S05]  /*1e450*/  BSYNC B0 ;  /* 0x0000000000007941 */ /* 0x000fea0003800000 */
.L_x_8500:
[----:B------:R-:W-:Y:S05]  /*1e460*/  EXIT ;  /* 0x000000000000794d */ /* 0x000fea0003800000 */
.L_x_8312:
[----:B0-----:R-:W-:-:S04]  /*1e470*/  IMAD.U32 R3, RZ, RZ, UR43 ;  /* 0x0000002bff037e24 */ /* 0x001fc8000f8e00ff */
[----:B------:R0:W1:Y:S03]  /*1e480*/  SYNCS.PHASECHK.TRANS64.TRYWAIT P1, [R3+URZ+0x22800], R6 ;  /* 0x02280006030075a7 */ /* 0x000066000802017f */
[----:B-1----:R-:W-:Y:S05]  /*1e490*/  @!P1 NANOSLEEP.SYNCS 0x989680 ;  /* 0x009896800000995d */ /* 0x002fea0003900000 */
[----:B------:R-:W1:Y:S02]  /*1e4a0*/  @!P1 SYNCS.PHASECHK.TRANS64 P1, [R3+URZ+0x22800], R6 ;  /* 0x02280006030095a7 */ /* 0x000e64000802007f */
[----:B-1----:R-:W-:Y:S05]  /*1e4b0*/  @!P1 BRA `(.L_x_8312) ;  /* 0xfffffffc00ec9947 */ /* 0x002fea000383ffff */
[----:B------:R-:W-:Y:S05]  /*1e4c0*/  BRA `(.L_x_8514) ;  /* 0xfffffe3800487947 */ /* 0x000fea000383ffff */
.L_x_8316:
[----:B-1----:R1:W2:Y:S02]  /*1e4d0*/  SYNCS.PHASECHK.TRANS64.TRYWAIT P1, [R106+URZ+0x22830], R3 ;  /* 0x022830036a0075a7 */ /* 0x0022a4000802017f */
[----:B--2---:R-:W-:Y:S05]  /*1e4e0*/  @!P1 NANOSLEEP.SYNCS 0x989680 ;  /* 0x009896800000995d */ /* 0x004fea0003900000 */
[----:B------:R-:W2:Y:S02]  /*1e4f0*/  @!P1 SYNCS.PHASECHK.TRANS64 P1, [R106+URZ+0x22830], R3 ;  /* 0x022830036a0095a7 */ /* 0x000ea4000802007f */
[----:B--2---:R-:W-:Y:S05]  /*1e500*/  @!P1 BRA `(.L_x_8316) ;  /* 0xfffffffc00f09947 */ /* 0x004fea000383ffff */
[----:B------:R-:W-:Y:S05]  /*1e510*/  BRA `(.L_x_8315) ;  /* 0xfffffe3800647947 */ /* 0x000fea000383ffff */
.L_x_8333:
[----:B-1----:R-:W-:-:S04]  /*1e520*/  IMAD.U32 R9, RZ, RZ, UR6 ;  /* 0x00000006ff097e24 */ /* 0x002fc8000f8e00ff */
[----:B------:R1:W2:Y:S03]  /*1e530*/  SYNCS.PHASECHK.TRANS64.TRYWAIT P1, [R9+URZ+0x22830], R8 ;  /* 0x02283008090075a7 */ /* 0x0002a6000802017f */
[----:B--2---:R-:W-:Y:S05]  /*1e540*/  @!P1 NANOSLEEP.SYNCS 0x989680 ;  /* 0x009896800000995d */ /* 0x004fea0003900000 */
[----:B------:R-:W2:Y:S02]  /*1e550*/  @!P1 SYNCS.PHASECHK.TRANS64 P1, [R9+URZ+0x22830], R8 ;  /* 0x02283008090095a7 */ /* 0x000ea4000802007f */
[----:B--2---:R-:W-:Y:S05]  /*1e560*/  @!P1 BRA `(.L_x_8333) ;  /* 0xfffffffc00ec9947 */ /* 0x004fea000383ffff */
[----:B------:R-:W-:Y:S05]  /*1e570*/  BRA `(.L_x_8330) ;  /* 0xfffffe8400047947 */ /* 0x000fea000383ffff */
.L_x_8337:
[----:B-1----:R-:W-:-:S04]  /*1e580*/  IMAD.U32 R9, RZ, RZ, UR6 ;  /* 0x00000006ff097e24 */ /* 0x002fc8000f8e00ff */
[----:B------:R1:W2:Y:S03]  /*1e590*/  SYNCS.PHASECHK.TRANS64.TRYWAIT P1, [R9+URZ+0x22850], R8 ;  /* 0x02285008090075a7 */ /* 0x0002a6000802017f */
[----:B--2---:R-:W-:Y:S05]  /*1e5a0*/  @!P1 NANOSLEEP.SYNCS 0x989680 ;  /* 0x009896800000995d */ /* 0x004fea0003900000 */
[----:B------:R-:W2:Y:S02]  /*1e5b0*/  @!P1 SYNCS.PHASECHK.TRANS64 P1, [R9+URZ+0x22850], R8 ;  /* 0x02285008090095a7 */ /* 0x000ea4000802007f */
[----:B--2---:R-:W-:Y:S05]  /*1e5c0*/  @!P1 BRA `(.L_x_8337) ;  /* 0xfffffffc00ec9947 */ /* 0x004fea000383ffff */
[----:B------:R-:W-:Y:S05]  /*1e5d0*/  BRA `(.L_x_8334) ;  /* 0xfffffe8c00207947 */ /* 0x000fea000383ffff */
.L_x_8356:
[----:B-1----:R-:W-:-:S04]  /*1e5e0*/  IMAD.U32 R9, RZ, RZ, UR6 ;  /* 0x00000006ff097e24 */ /* 0x002fc8000f8e00ff */
[----:B------:R1:W2:Y:S03]  /*1e5f0*/  SYNCS.PHASECHK.TRANS64.TRYWAIT P1, [R9+URZ+0x22830], R8 ;  /* 0x02283008090075a7 */ /* 0x0002a6000802017f */
[----:B--2---:R-:W-:Y:S05]  /*1e600*/  @!P1 NANOSLEEP.SYNCS 0x989680 ;  /* 0x009896800000995d */ /* 0x004fea0003900000 */
[----:B------:R-:W2:Y:S02]  /*1e610*/  @!P1 SYNCS.PHASECHK.TRANS64 P1, [R9+URZ+0x22830], R8 ;  /* 0x02283008090095a7 */ /* 0x000ea4000802007f */
[----:B--2---:R-:W-:Y:S05]  /*1e620*/  @!P1 BRA `(.L_x_8356) ;  /* 0xfffffffc00ec9947 */ /* 0x004fea000383ffff */
[----:B------:R-:W-:Y:S05]  /*1e630*/  BRA `(.L_x_8353) ;  /* 0xfffffed4006c7947 */ /* 0x000fea000383ffff */
.L_x_8360:
[----:B-1----:R-:W-:-:S04]  /*1e640*/  IMAD.U32 R9, RZ, RZ, UR6 ;  /* 0x00000006ff097e24 */ /* 0x002fc8000f8e00ff */
[----:B------:R1:W2:Y:S03]  /*1e650*/  SYNCS.PHASECHK.TRANS64.TRYWAIT P1, [R9+URZ+0x22850], R8 ;  /* 0x02285008090075a7 */ /* 0x0002a6000802017f */
[----:B--2---:R-:W-:Y:S05]  /*1e660*/  @!P1 NANOSLEEP.SYNCS 0x989680 ;  /* 0x009896800000995d */ /* 0x004fea0003900000 */
[----:B------:R-:W2:Y:S02]  /*1e670*/  @!P1 SYNCS.PHASECHK.TRANS64 P1, [R9+URZ+0x22850], R8 ;  /* 0x02285008090095a7 */ /* 0x000ea4000802007f */
[----:B--2---:R-:W-:Y:S05]  /*1e680*/  @!P1 BRA `(.L_x_8360) ;  /* 0xfffffffc00ec9947 */ /* 0x004fea000383ffff */
[----:B------:R-:W-:Y:S05]  /*1e690*/  BRA `(.L_x_8357) ;  /* 0xfffffedc00887947 */ /* 0x000fea000383ffff */
.L_x_8368:
[----:B-1----:R-:W-:-:S04]  /*1e6a0*/  IMAD.U32 R9, RZ, RZ, UR6 ;  /* 0x00000006ff097e24 */ /* 0x002fc8000f8e00ff */
[----:B------:R1:W2:Y:S03]  /*1e6b0*/  SYNCS.PHASECHK.TRANS64.TRYWAIT P1, [R9+URZ+0x22830], R8 ;  /* 0x02283008090075a7 */ /* 0x0002a6000802017f */
[----:B--2---:R-:W-:Y:S05]  /*1e6c0*/  @!P1 NANOSLEEP.SYNCS 0x989680 ;  /* 0x009896800000995d */ /* 0x004fea0003900000 */
[----:B------:R-:W2:Y:S02]  /*1e6d0*/  @!P1 SYNCS.PHASECHK.TRANS64 P1, [R9+URZ+0x22830], R8 ;  /* 0x02283008090095a7 */ /* 0x000ea4000802007f */
[----:B--2---:R-:W-:Y:S05]  /*1e6e0*/  @!P1 BRA `(.L_x_8368) ;  /* 0xfffffffc00ec9947 */ /* 0x004fea000383ffff */
[----:B------:R-:W-:Y:S05]  /*1e6f0*/  BRA `(.L_x_8365) ;  /* 0xffffff08001c7947 */ /* 0x000fea000383ffff */
.L_x_8372:
[----:B-1----:R-:W-:-:S04]  /*1e700*/  IMAD.U32 R9, RZ, RZ, UR6 ;  /* 0x00000006ff097e24 */ /* 0x002fc8000f8e00ff */
[----:B------:R1:W2:Y:S03]  /*1e710*/  SYNCS.PHASECHK.TRANS64.TRYWAIT P1, [R9+URZ+0x22850], R8 ;  /* 0x02285008090075a7 */ /* 0x0002a6000802017f */
[----:B--2---:R-:W-:Y:S05]  /*1e720*/  @!P1 NANOSLEEP.SYNCS 0x989680 ;  /* 0x009896800000995d */ /* 0x004fea0003900000 */
[----:B------:R-:W2:Y:S02]  /*1e730*/  @!P1 SYNCS.PHASECHK.TRANS64 P1, [R9+URZ+0x22850], R8 ;  /* 0x02285008090095a7 */ /* 0x000ea4000802007f */
[----:B--2---:R-:W-:Y:S05]  /*1e740*/  @!P1 BRA `(.L_x_8372) ;  /* 0xfffffffc00ec9947 */ /* 0x004fea000383ffff */
[----:B------:R-:W-:Y:S05]  /*1e750*/  BRA `(.L_x_8369) ;  /* 0xffffff10002c7947 */ /* 0x000fea000383ffff */
.L_x_8387:
[----:B-1----:R-:W-:-:S04]  /*1e760*/  IMAD.U32 R5, RZ, RZ, UR9 ;  /* 0x00000009ff057e24 */ /* 0x002fc8000f8e00ff */
[----:B------:R1:W2:Y:S03]  /*1e770*/  SYNCS.PHASECHK.TRANS64.TRYWAIT P1, [R5+URZ+0x22850], R0 ;  /* 0x02285000050075a7 */ /* 0x0002a6000802017f */
[----:B--2---:R-:W-:Y:S05]  /*1e780*/  @!P1 NANOSLEEP.SYNCS 0x989680 ;  /* 0x009896800000995d */ /* 0x004fea0003900000 */
[----:B------:R-:W2:Y:S02]  /*1e790*/  @!P1 SYNCS.PHASECHK.TRANS64 P1, [R5+URZ+0x22850], R0 ;  /* 0x02285000050095a7 */ /* 0x000ea4000802007f */
[----:B--2---:R-:W-:Y:S05]  /*1e7a0*/  @!P1 BRA `(.L_x_8387) ;  /* 0xfffffffc00ec9947 */ /* 0x004fea000383ffff */
[----:B------:R-:W-:Y:S05]  /*1e7b0*/  BRA `(.L_x_8386) ;  /* 0xffffff5400a47947 */ /* 0x000fea000383ffff */
.L_x_8438:
        /* <DEDUP_REMOVED lines=10> */
.L_x_8515:
[----:B------:R-:W-:Y:S05]  /*1e860*/  BRA `(.L_x_8516) ;  /* 0xffffffa400c47947 */ /* 0x000fea000383ffff */
.L_x_8441:
[----:B0-----:R0:W1:Y:S02]  /*1e870*/  SYNCS.PHASECHK.TRANS64.TRYWAIT P0, [R0+URZ+0x22880], R31 ;  /* 0x0228801f000075a7 */ /* 0x001064000800017f */
[----:B-1----:R-:W-:Y:S05]  /*1e880*/  @!P0 NANOSLEEP.SYNCS 0x989680 ;  /* 0x009896800000895d */ /* 0x002fea0003900000 */
[----:B------:R-:W1:Y:S02]  /*1e890*/  @!P0 SYNCS.PHASECHK.TRANS64 P0, [R0+URZ+0x22880], R31 ;  /* 0x0228801f000085a7 */ /* 0x000e64000800007f */
[----:B-1----:R-:W-:Y:S05]  /*1e8a0*/  @!P0 BRA `(.L_x_8441) ;  /* 0xfffffffc00f08947 */ /* 0x002fea000383ffff */
[----:B------:R-:W-:Y:S05]  /*1e8b0*/  BRA `(.L_x_8517) ;  /* 0xffffffa800e87947 */ /* 0x000fea000383ffff */
.L_x_8442:
        /* <DEDUP_REMOVED lines=8> */
.L_x_8519:
[----:B------:R-:W-:Y:S05]  /*1e940*/  BSYNC B0 ;  /* 0x0000000000007941 */ /* 0x000fea0003800000 */
.L_x_8518:
[----:B------:R-:W-:Y:S01]  /*1e950*/  IMAD.MOV.U32 R13, RZ, RZ, R9 ;  /* 0x000000ffff0d7224 */ /* 0x000fe200078e0009 */
[----:B------:R-:W-:Y:S01]  /*1e960*/  ISETP.GE.AND P3, PT, R20, 0x41, PT ;  /* 0x000000411400780c */ /* 0x000fe20003f66270 */
        /* <DEDUP_REMOVED lines=12> */
.L_x_8520:
[----:B------:R-:W-:Y:S02]  /*1ea30*/  IMAD.MOV.U32 R13, RZ, RZ, R10 ;  /* 0x000000ffff0d7224 */ /* 0x000fe400078e000a */
[----:B------:R-:W-:Y:S02]  /*1ea40*/  IMAD.MOV.U32 R12, RZ, RZ, 0x1 ;  /* 0x00000001ff0c7424 */ /* 0x000fe400078e00ff */
[----:B------:R-:W-:-:S07]  /*1ea50*/  IMAD.MOV.U32 R2, RZ, RZ, R14 ;  /* 0x000000ffff027224 */ /* 0x000fce00078e000e */
[----:B------:R-:W-:Y:S05]  /*1ea60*/  WARPSYNC.COLLECTIVE R15, `(.L_x_8521) ;  /* 0x000000000f087348 */ /* 0x000fea0003c00000 */
[----:B------:R0:W1:Y:S02]  /*1ea70*/  SHFL.IDX P6, R14, R13, R12, R11 ;  /* 0x0000000c0d0e7389 */ /* 0x00006400000c000b */
[----:B01----:R-:W-:Y:S01]  /*1ea80*/  ENDCOLLECTIVE ;  /* 0x000000000000791b */ /* 0x003fe20003800000 */
.L_x_8521:
        /* <DEDUP_REMOVED lines=12> */
.L_x_8522:
[----:B------:R-:W-:Y:S02]  /*1eb50*/  IMAD.MOV.U32 R13, RZ, RZ, R10 ;  /* 0x000000ffff0d7224 */ /* 0x000fe400078e000a */
[----:B------:R-:W-:Y:S02]  /*1eb60*/  IMAD.MOV.U32 R12, RZ, RZ, 0x2 ;  /* 0x00000002ff0c7424 */ /* 0x000fe400078e00ff */
[----:B------:R-:W-:-:S07]  /*1eb70*/  IMAD.MOV.U32 R2, RZ, RZ, R14 ;  /* 0x000000ffff027224 */ /* 0x000fce00078e000e */
[----:B------:R-:W-:Y:S05]  /*1eb80*/  WARPSYNC.COLLECTIVE R15, `(.L_x_8523) ;  /* 0x000000000f087348 */ /* 0x000fea0003c00000 */
[----:B------:R0:W1:Y:S02]  /*1eb90*/  SHFL.IDX P6, R14, R13, R12, R11 ;  /* 0x0000000c0d0e7389 */ /* 0x00006400000c000b */
[----:B01----:R-:W-:Y:S01]  /*1eba0*/  ENDCOLLECTIVE ;  /* 0x000000000000791b */ /* 0x003fe20003800000 */
.L_x_8523:
        /* <DEDUP_REMOVED lines=12> */
.L_x_8524:
[----:B------:R-:W-:Y:S02]  /*1ec70*/  IMAD.MOV.U32 R13, RZ, RZ, R10 ;  /* 0x000000ffff0d7224 */ /* 0x000fe400078e000a */
[----:B------:R-:W-:Y:S02]  /*1ec80*/  IMAD.MOV.U32 R12, RZ, RZ, 0x3 ;  /* 0x00000003ff0c7424 */ /* 0x000fe400078e00ff */
[----:B------:R-:W-:-:S07]  /*1ec90*/  IMAD.MOV.U32 R2, RZ, RZ, R14 ;  /* 0x000000ffff027224 */ /* 0x000fce00078e000e */
[----:B------:R-:W-:Y:S05]  /*1eca0*/  WARPSYNC.COLLECTIVE R15, `(.L_x_8525) ;  /* 0x000000000f087348 */ /* 0x000fea0003c00000 */
[----:B------:R0:W1:Y:S02]  /*1ecb0*/  SHFL.IDX P6, R14, R13, R12, R11 ;  /* 0x0000000c0d0e7389 */ /* 0x00006400000c000b */
[----:B01----:R-:W-:Y:S01]  /*1ecc0*/  ENDCOLLECTIVE ;  /* 0x000000000000791b */ /* 0x003fe20003800000 */
.L_x_8525:
        /* <DEDUP_REMOVED lines=12> */
.L_x_8526:
[----:B------:R-:W-:Y:S02]  /*1ed90*/  IMAD.MOV.U32 R13, RZ, RZ, R10 ;  /* 0x000000ffff0d7224 */ /* 0x000fe400078e000a */
[----:B------:R-:W-:Y:S02]  /*1eda0*/  IMAD.MOV.U32 R12, RZ, RZ, 0x4 ;  /* 0x00000004ff0c7424 */ /* 0x000fe400078e00ff */
[----:B------:R-:W-:-:S07]  /*1edb0*/  IMAD.MOV.U32 R2, RZ, RZ, R14 ;  /* 0x000000ffff027224 */ /* 0x000fce00078e000e */
[----:B------:R-:W-:Y:S05]  /*1edc0*/  WARPSYNC.COLLECTIVE R15, `(.L_x_8527) ;  /* 0x000000000f087348 */ /* 0x000fea0003c00000 */
[----:B------:R0:W1:Y:S02]  /*1edd0*/  SHFL.IDX P6, R14, R13, R12, R11 ;  /* 0x0000000c0d0e7389 */ /* 0x00006400000c000b */
[----:B01----:R-:W-:Y:S01]  /*1ede0*/  ENDCOLLECTIVE ;  /* 0x000000000000791b */ /* 0x003fe20003800000 */
.L_x_8527:
        /* <DEDUP_REMOVED lines=12> */
.L_x_8528:
[----:B------:R-:W-:Y:S02]  /*1eeb0*/  IMAD.MOV.U32 R13, RZ, RZ, R10 ;  /* 0x000000ffff0d7224 */ /* 0x000fe400078e000a */
[----:B------:R-:W-:Y:S02]  /*1eec0*/  IMAD.MOV.U32 R12, RZ, RZ, 0x5 ;  /* 0x00000005ff0c7424 */ /* 0x000fe400078e00ff */
[----:B------:R-:W-:-:S07]  /*1eed0*/  IMAD.MOV.U32 R2, RZ, RZ, R14 ;  /* 0x000000ffff027224 */ /* 0x000fce00078e000e */
[----:B------:R-:W-:Y:S05]  /*1eee0*/  WARPSYNC.COLLECTIVE R15, `(.L_x_8529) ;  /* 0x000000000f087348 */ /* 0x000fea0003c00000 */
[----:B------:R0:W1:Y:S02]  /*1eef0*/  SHFL.IDX P6, R14, R13, R12, R11 ;  /* 0x0000000c0d0e7389 */ /* 0x00006400000c000b */
[----:B01----:R-:W-:Y:S01]  /*1ef00*/  ENDCOLLECTIVE ;  /* 0x000000000000791b */ /* 0x003fe20003800000 */
.L_x_8529:
        /* <DEDUP_REMOVED lines=12> */
.L_x_8530:
[----:B------:R-:W-:Y:S02]  /*1efd0*/  IMAD.MOV.U32 R13, RZ, RZ, R10 ;  /* 0x000000ffff0d7224 */ /* 0x000fe400078e000a */
[----:B------:R-:W-:Y:S02]  /*1efe0*/  IMAD.MOV.U32 R12, RZ, RZ, 0x6 ;  /* 0x00000006ff0c7424 */ /* 0x000fe400078e00ff */
[----:B------:R-:W-:-:S07]  /*1eff0*/  IMAD.MOV.U32 R2, RZ, RZ, R14 ;  /* 0x000000ffff027224 */ /* 0x000fce00078e000e */
[----:B------:R-:W-:Y:S05]  /*1f000*/  WARPSYNC.COLLECTIVE R15, `(.L_x_8531) ;  /* 0x000000000f087348 */ /* 0x000fea0003c00000 */
[----:B------:R0:W1:Y:S02]  /*1f010*/  SHFL.IDX P6, R14, R13, R12, R11 ;  /* 0x0000000c0d0e7389 */ /* 0x00006400000c000b */
[----:B01----:R-:W-:Y:S01]  /*1f020*/  ENDCOLLECTIVE ;  /* 0x000000000000791b */ /* 0x003fe20003800000 */
.L_x_8531:
        /* <DEDUP_REMOVED lines=12> */
.L_x_8532:
[----:B------:R-:W-:Y:S02]  /*1f0f0*/  IMAD.MOV.U32 R13, RZ, RZ, R10 ;  /* 0x000000ffff0d7224 */ /* 0x000fe400078e000a */
[----:B------:R-:W-:Y:S02]  /*1f100*/  IMAD.MOV.U32 R12, RZ, RZ, 0x7 ;  /* 0x00000007ff0c7424 */ /* 0x000fe400078e00ff */
[----:B------:R-:W-:-:S07]  /*1f110*/  IMAD.MOV.U32 R2, RZ, RZ, R14 ;  /* 0x000000ffff027224 */ /* 0x000fce00078e000e */
[----:B------:R-:W-:Y:S05]  /*1f120*/  WARPSYNC.COLLECTIVE R15, `(.L_x_8533) ;  /* 0x000000000f087348 */ /* 0x000fea0003c00000 */
[----:B------:R0:W1:Y:S02]  /*1f130*/  SHFL.IDX P6, R14, R13, R12, R11 ;  /* 0x0000000c0d0e7389 */ /* 0x00006400000c000b */
[----:B01----:R-:W-:Y:S01]  /*1f140*/  ENDCOLLECTIVE ;  /* 0x000000000000791b */ /* 0x003fe20003800000 */
.L_x_8533:
        /* <DEDUP_REMOVED lines=12> */
.L_x_8534:
[----:B------:R-:W-:Y:S02]  /*1f210*/  IMAD.MOV.U32 R13, RZ, RZ, R21 ;  /* 0x000000ffff0d7224 */ /* 0x000fe400078e0015 */
[----:B------:R-:W-:Y:S02]  /*1f220*/  IMAD.MOV.U32 R12, RZ, RZ, RZ ;  /* 0x000000ffff0c7224 */ /* 0x000fe400078e00ff */
[----:B------:R-:W-:-:S07]  /*1f230*/  IMAD.MOV.U32 R2, RZ, RZ, R14 ;  /* 0x000000ffff027224 */ /* 0x000fce00078e000e */
[----:B------:R-:W-:Y:S05]  /*1f240*/  WARPSYNC.COLLECTIVE R15, `(.L_x_8535) ;  /* 0x000000000f087348 */ /* 0x000fea0003c00000 */
[----:B------:R0:W1:Y:S02]  /*1f250*/  SHFL.IDX P6, R14, R13, R12, R11 ;  /* 0x0000000c0d0e7389 */ /* 0x00006400000c000b */
[----:B01----:R-:W-:Y:S01]  /*1f260*/  ENDCOLLECTIVE ;  /* 0x000000000000791b */ /* 0x003fe20003800000 */
.L_x_8535:
        /* <DEDUP_REMOVED lines=12> */
.L_x_8536:
[----:B------:R-:W-:Y:S02]  /*1f330*/  IMAD.MOV.U32 R13, RZ, RZ, R21 ;  /* 0x000000ffff0d7224 */ /* 0x000fe400078e0015 */
[----:B------:R-:W-:Y:S02]  /*1f340*/  IMAD.MOV.U32 R12, RZ, RZ, 0x1 ;  /* 0x00000001ff0c7424 */ /* 0x000fe400078e00ff */
[----:B------:R-:W-:-:S07]  /*1f350*/  IMAD.MOV.U32 R2, RZ, RZ, R14 ;  /* 0x000000ffff027224 */ /* 0x000fce00078e000e */
[----:B------:R-:W-:Y:S05]  /*1f360*/  WARPSYNC.COLLECTIVE R15, `(.L_x_8537) ;  /* 0x000000000f087348 */ /* 0x000fea0003c00000 */
[----:B------:R0:W1:Y:S02]  /*1f370*/  SHFL.IDX P6, R14, R13, R12, R11 ;  /* 0x0000000c0d0e7389 */ /* 0x00006400000c000b */
[----:B01----:R-:W-:Y:S01]  /*1f380*/  ENDCOLLECTIVE ;  /* 0x000000000000791b */ /* 0x003fe20003800000 */
.L_x_8537:
        /* <DEDUP_REMOVED lines=13> */
.L_x_8538:
        /* <DEDUP_REMOVED lines=15> */
.L_x_8447:
[----:B--2---:R2:W3:Y:S02]  /*1f550*/  SYNCS.PHASECHK.TRANS64.TRYWAIT P0, [R0+URZ+0x22840], R31 ;  /* 0x0228401f000075a7 */ /* 0x0044e4000800017f */
[----:B---3--:R-:W-:Y:S05]  /*1f560*/  @!P0 NANOSLEEP.SYNCS 0x989680 ;  /* 0x009896800000895d */ /* 0x008fea0003900000 */
[----:B------:R-:W3:Y:S02]  /*1f570*/  @!P0 SYNCS.PHASECHK.TRANS64 P0, [R0+URZ+0x22840], R31 ;  /* 0x0228401f000085a7 */ /* 0x000ee4000800007f */
[----:B---3--:R-:W-:Y:S05]  /*1f580*/  @!P0 BRA `(.L_x_8447) ;  /* 0xfffffffc00f08947 */ /* 0x008fea000383ffff */
[----:B------:R-:W-:Y:S05]  /*1f590*/  BRA `(.L_x_8540) ;  /* 0xffffffa800187947 */ /* 0x000fea000383ffff */
.L_x_8448:
        /* <DEDUP_REMOVED lines=8> */
.L_x_8542:
[----:B------:R-:W-:Y:S05]  /*1f620*/  BSYNC B0 ;  /* 0x0000000000007941 */ /* 0x000fea0003800000 */
.L_x_8541:
        /* <DEDUP_REMOVED lines=8> */
.L_x_8543:
        /* <DEDUP_REMOVED lines=16> */
.L_x_8544:
[----:B------:R-:W-:Y:S02]  /*1f7b0*/  IMAD.MOV.U32 R13, RZ, RZ, R8 ;  /* 0x000000ffff0d7224 */ /* 0x000fe400078e0008 */
[----:B------:R-:W-:-:S07]  /*1f7c0*/  IMAD.MOV.U32 R2, RZ, RZ, R14 ;  /* 0x000000ffff027224 */ /* 0x000fce00078e000e */
[----:B------:R-:W-:Y:S05]  /*1f7d0*/  WARPSYNC.COLLECTIVE R15, `(.L_x_8545) ;  /* 0x000000000f087348 */ /* 0x000fea0003c00000 */
[----:B------:R0:W1:Y:S02]  /*1f7e0*/  SHFL.IDX P6, R14, R13, R12, R11 ;  /* 0x0000000c0d0e7389 */ /* 0x00006400000c000b */
[----:B01----:R-:W-:Y:S01]  /*1f7f0*/  ENDCOLLECTIVE ;  /* 0x000000000000791b */ /* 0x003fe20003800000 */
.L_x_8545:
        /* <DEDUP_REMOVED lines=16> */
.L_x_8546:
[----:B------:R-:W-:Y:S02]  /*1f900*/  IMAD.MOV.U32 R13, RZ, RZ, R8 ;  /* 0x000000ffff0d7224 */ /* 0x000fe400078e0008 */
[----:B------:R-:W-:-:S07]  /*1f910*/  IMAD.MOV.U32 R2, RZ, RZ, R14 ;  /* 0x000000ffff027224 */ /* 0x000fce00078e000e */
[----:B------:R-:W-:Y:S05]  /*1f920*/  WARPSYNC.COLLECTIVE R15, `(.L_x_8547) ;  /* 0x000000000f087348 */ /* 0x000fea0003c00000 */
[----:B------:R0:W1:Y:S02]  /*1f930*/  SHFL.IDX P6, R14, R13, R12, R11 ;  /* 0x0000000c0d0e7389 */ /* 0x00006400000c000b */
[----:B01----:R-:W-:Y:S01]  /*1f940*/  ENDCOLLECTIVE ;  /* 0x000000000000791b */ /* 0x003fe20003800000 */
.L_x_8547:
[----:B------:R-:W-:Y:S02]  /*1f950*/  IMAD.MOV.U32 R13, RZ, RZ, R7 ;  /* 0x000000ffff0d7224 */ /* 0x000fe400078e0007 */
[----:B------:R-:W-:Y:S02]  /*1f960*/  IMAD.MOV.U32 R12, RZ, RZ, 0x3 ;  /* 0x00000003ff0c7424 */ /* 0x000fe400078e00ff */
[----:B------:R-:W-:-:S07]  /*1f970*/  IMAD.MOV.U32 R3, RZ, RZ, R14 ;  /* 0x000000ffff037224 */ /* 0x000fce00078e000e */
[----:B------:R-:W-:Y:S05]  /*1f980*/  WARPSYNC.COLLECTIVE R15, `(.L_x_8548) ;  /* 0x000000000f087348 */ /* 0x000fea0003c00000 */
[----:B------:R0:W1:Y:S02]  /*1f990*/  SHFL.IDX P6, R14, R13, R12, R11 ;  /* 0x0000000c0d0e7389 */ /* 0x00006400000c000b */
[----:B01----:R-:W-:Y:S01]  /*1f9a0*/  ENDCOLLECTIVE ;  /* 0x000000000000791b */ /* 0x003fe20003800000 */
.L_x_8548:
        /* <DEDUP_REMOVED lines=9> */
[----:B------:R0:W-:Y:S01]  /*1fa40*/  @P5 LDGSTS.E.BYPASS.LTC128B.128 [R4+0x19400], desc[UR50][R2.64], !P2 ;  /* 0x1940000002045fae */ /* 0x0001e2000d101d72 */
[----:B------:R-:W-:Y:S01]  /*1fa50*/  LOP3.LUT P5, RZ, R16, 0x40, RZ, 0xc0, !PT ;  /* 0x0000004010ff7812 */ /* 0x000fe200078ac0ff */
[----:B0-----:R-:W-:-:S12]  /*1fa60*/  IMAD.MOV.U32 R2, RZ, RZ, R14 ;  /* 0x000000ffff027224 */ /* 0x001fd800078e000e */
[----:B------:R-:W-:Y:S05]  /*1fa70*/  WARPSYNC.COLLECTIVE R15, `(.L_x_8549) ;  /* 0x000000000f087348 */ /* 0x000fea0003c00000 */
[----:B------:R0:W1:Y:S02]  /*1fa80*/  SHFL.IDX P6, R14, R13, R12, R11 ;  /* 0x0000000c0d0e7389 */ /* 0x00006400000c000b */
[----:B01----:R-:W-:Y:S01]  /*1fa90*/  ENDCOLLECTIVE ;  /* 0x000000000000791b */ /* 0x003fe20003800000 */
.L_x_8549:
[----:B------:R-:W-:Y:S02]  /*1faa0*/  IMAD.MOV.U32 R13, RZ, RZ, R7 ;  /* 0x000000ffff0d7224 */ /* 0x000fe400078e0007 */
[----:B------:R-:W-:Y:S02]  /*1fab0*/  IMAD.MOV.U32 R12, RZ, RZ, 0x4 ;  /* 0x00000004ff0c7424 */ /* 0x000fe400078e00ff */
[----:B------:R-:W-:-:S07]  /*1fac0*/  IMAD.MOV.U32 R3, RZ, RZ, R14 ;  /* 0x000000ffff037224 */ /* 0x000fce00078e000e */
[----:B------:R-:W-:Y:S05]  /*1fad0*/  WARPSYNC.COLLECTIVE R15, `(.L_x_8550) ;  /* 0x000000000f087348 */ /* 0x000fea0003c00000 */
[----:B------:R0:W1:Y:S02]  /*1fae0*/  SHFL.IDX P6, R14, R13, R12, R11 ;  /* 0x0000000c0d0e7389 */ /* 0x00006400000c000b */
[----:B01----:R-:W-:Y:S01]  /*1faf0*/  ENDCOLLECTIVE ;  /* 0x000000000000791b */ /* 0x003fe20003800000 */
.L_x_8550:
        /* <DEDUP_REMOVED lines=15> */
.L_x_8551:
[----:B------:R-:W-:Y:S02]  /*1fbf0*/  IMAD.MOV.U32 R13, RZ, RZ, R7 ;  /* 0x000000ffff0d7224 */ /* 0x000fe400078e0007 */
[----:B------:R-:W-:Y:S02]  /*1fc00*/  IMAD.MOV.U32 R12, RZ, RZ, 0x5 ;  /* 0x00000005ff0c7424 */ /* 0x000fe400078e00ff */
[----:B------:R-:W-:-:S07]  /*1fc10*/  IMAD.MOV.U32 R3, RZ, RZ, R14 ;  /* 0x000000ffff037224 */ /* 0x000fce00078e000e */
[----:B------:R-:W-:Y:S05]  /*1fc20*/  WARPSYNC.COLLECTIVE R15, `(.L_x_8552) ;  /* 0x000000000f087348 */ /* 0x000fea0003c00000 */
[----:B------:R0:W1:Y:S02]  /*1fc30*/  SHFL.IDX P6, R14, R13, R12, R11 ;  /* 0x0000000c0d0e7389 */ /* 0x00006400000c000b */
[----:B01----:R-:W-:Y:S01]  /*1fc40*/  ENDCOLLECTIVE ;  /* 0x000000000000791b */ /* 0x003fe20003800000 */
.L_x_8552:
        /* <DEDUP_REMOVED lines=15> */
.L_x_8553:
[----:B------:R-:W-:Y:S02]  /*1fd40*/  IMAD.MOV.U32 R13, RZ, RZ, R7 ;  /* 0x000000ffff0d7224 */ /* 0x000fe400078e0007 */
[----:B------:R-:W-:Y:S02]  /*1fd50*/  IMAD.MOV.U32 R12, RZ, RZ, 0x6 ;  /* 0x00000006ff0c7424 */ /* 0x000fe400078e00ff */
[----:B------:R-:W-:-:S07]  /*1fd60*/  IMAD.MOV.U32 R3, RZ, RZ, R14 ;  /* 0x000000ffff037224 */ /* 0x000fce00078e000e */
[----:B------:R-:W-:Y:S05]  /*1fd70*/  WARPSYNC.COLLECTIVE R15, `(.L_x_8554) ;  /* 0x000000000f087348 */ /* 0x000fea0003c00000 */
[----:B------:R0:W1:Y:S02]  /*1fd80*/  SHFL.IDX P6, R14, R13, R12, R11 ;  /* 0x0000000c0d0e7389 */ /* 0x00006400000c000b */
[----:B01----:R-:W-:Y:S01]  /*1fd90*/  ENDCOLLECTIVE ;  /* 0x000000000000791b */ /* 0x003fe20003800000 */
.L_x_8554:
        /* <DEDUP_REMOVED lines=9> */
[----:B------:R0:W-:Y:S02]  /*1fe30*/  @P5 LDGSTS.E.BYPASS.LTC128B.128 [R4+0x1ac00], desc[UR50][R2.64], !P2 ;  /* 0x1ac0000002045fae */ /* 0x0001e4000d101d72 */
[----:B0-----:R-:W-:-:S07]  /*1fe40*/  IMAD.MOV.U32 R2, RZ, RZ, R14 ;  /* 0x000000ffff027224 */ /* 0x001fce00078e000e */
[----:B------:R-:W-:Y:S05]  /*1fe50*/  WARPSYNC.COLLECTIVE R15, `(.L_x_8555) ;  /* 0x000000000f087348 */ /* 0x000fea0003c00000 */
[----:B------:R0:W1:Y:S02]  /*1fe60*/  SHFL.IDX P6, R14, R13, R12, R11 ;  /* 0x0000000c0d0e7389 */ /* 0x00006400000c000b */
[----:B01----:R-:W-:Y:S01]  /*1fe70*/  ENDCOLLECTIVE ;  /* 0x000000000000791b */ /* 0x003fe20003800000 */
.L_x_8555:
[----:B------:R-:W-:Y:S02]  /*1fe80*/  IMAD.MOV.U32 R13, RZ, RZ, R7 ;  /* 0x000000ffff0d7224 */ /* 0x000fe400078e0007 */
[----:B------:R-:W-:Y:S02]  /*1fe90*/  IMAD.MOV.U32 R12, RZ, RZ, 0x7 ;  /* 0x00000007ff0c7424 */ /* 0x000fe400078e00ff */
[----:B------:R-:W-:-:S07]  /*1fea0*/  IMAD.MOV.U32 R3, RZ, RZ, R14 ;  /* 0x000000ffff037224 */ /* 0x000fce00078e000e */
[----:B------:R-:W-:Y:S05]  /*1feb0*/  WARPSYNC.COLLECTIVE R15, `(.L_x_8556) ;  /* 0x000000000f087348 */ /* 0x000fea0003c00000 */
[----:B------:R0:W1:Y:S02]  /*1fec0*/  SHFL.IDX P6, R14, R13, R12, R11 ;  /* 0x0000000c0d0e7389 */ /* 0x00006400000c000b */
[----:B01----:R-:W-:Y:S01]  /*1fed0*/  ENDCOLLECTIVE ;  /* 0x000000000000791b */ /* 0x003fe20003800000 */
.L_x_8556:
        /* <DEDUP_REMOVED lines=10> */
.L_x_8557:
[----:B------:R-:W-:Y:S01]  /*1ff80*/  @!PT LDS RZ, [RZ] ;  /* 0x00000000fffff984 */ /* 0x000fe20000000800 */
[----:B------:R-:W-:Y:S01]  /*1ff90*/  @!PT LDS RZ, [RZ] ;  /* 0x00000000fffff984 */ /* 0x000fe20000000800 */
[----:B------:R-:W-:Y:S01]  /*1ffa0*/  @!PT LDS RZ, [RZ] ;  /* 0x00000000fffff984 */ /* 0x000fe20000000800 */
        /* <DEDUP_REMOVED lines=8> */
.L_x_8558:
[----:B------:R-:W-:-:S04]  /*20030*/  @P3 IMAD.X R9, RZ, RZ, R7, P0 ;  /* 0x000000ffff093224 */ /* 0x000fc800000e0607 */
        /* <DEDUP_REMOVED lines=10> */
.L_x_8559:
        /* <DEDUP_REMOVED lines=8> */
.L_x_8560:
        /* <DEDUP_REMOVED lines=10> */
.L_x_8561:
[----:B------:R-:W-:Y:S05]  /*20200*/  BRA `(.L_x_8562) ;  /* 0xffffffa000c47947 */ /* 0x000fea000383ffff */
.L_x_8453:
        /* <DEDUP_REMOVED lines=9> */
.L_x_8563:
[C---:B------:R-:W-:Y:S01]  /*202a0*/  VIADD R8, R4.reuse, 0x10 ;  /* 0x0000001004087836 */ /* 0x040fe20000000000 */
[----:B------:R-:W-:Y:S01]  /*202b0*/  ISETP.GE.AND P2, PT, R4, R5, PT ;  /* 0x000000050400720c */ /* 0x000fe20003f46270 */
[----:B------:R-:W-:Y:S02]  /*202c0*/  IMAD.MOV.U32 R13, RZ, RZ, R0 ;  /* 0x000000ffff0d7224 */ /* 0x000fe400078e0000 */
[----:B------:R-:W-:-:S10]  /*202d0*/  IMAD.MOV.U32 R2, RZ, RZ, R14 ;  /* 0x000000ffff027224 */ /* 0x000fd400078e000e */
[----:B------:R-:W-:Y:S05]  /*202e0*/  WARPSYNC.COLLECTIVE R15, `(.L_x_8564) ;  /* 0x000000000f087348 */ /* 0x000fea0003c00000 */
[----:B------:R0:W1:Y:S02]  /*202f0*/  SHFL.IDX P6, R14, R13, R12, R11 ;  /* 0x0000000c0d0e7389 */ /* 0x00006400000c000b */
[----:B01----:R-:W-:Y:S01]  /*20300*/  ENDCOLLECTIVE ;  /* 0x000000000000791b */ /* 0x003fe20003800000 */
.L_x_8564:
        /* <DEDUP_REMOVED lines=8> */
.L_x_8565:
[----:B------:R-:W-:Y:S01]  /*20390*/  @!PT LDS RZ, [RZ] ;  /* 0x00000000fffff984 */ /* 0x000fe20000000800 */
[----:B------:R-:W-:Y:S01]  /*203a0*/  @!PT LDS RZ, [RZ] ;  /* 0x00000000fffff984 */ /* 0x000fe20000000800 */
[----:B------:R-:W-:Y:S01]  /*203b0*/  @!PT LDS RZ, [RZ] ;  /* 0x00000000fffff984 */ /* 0x000fe20000000800 */
        /* <DEDUP_REMOVED lines=8> */
.L_x_8566:
        /* <DEDUP_REMOVED lines=8> */
.L_x_8567:
        /* <DEDUP_REMOVED lines=11> */
.L_x_8568:
        /* <DEDUP_REMOVED lines=8> */
.L_x_8569:
        /* <DEDUP_REMOVED lines=11> */
.L_x_8570:
        /* <DEDUP_REMOVED lines=8> */
.L_x_8571:
        /* <DEDUP_REMOVED lines=11> */
.L_x_8572:
        /* <DEDUP_REMOVED lines=8> */
.L_x_8573:
        /* <DEDUP_REMOVED lines=11> */
.L_x_8574:
        /* <DEDUP_REMOVED lines=8> */
.L_x_8575:
[----:B------:R-:W-:Y:S01]  /*20980*/  @!PT LDS RZ, [RZ] ;  /* 0x00000000fffff984 */ /* 0x000fe20000000800 */
[----:B------:R-:W-:Y:S01]  /*20990*/  @!PT LDS RZ, [RZ] ;  /* 0x00000000fffff984 */ /* 0x000fe20000000800 */
[----:B------:R-:W-:Y:S01]  /*209a0*/  @!PT LDS RZ, [RZ] ;  /* 0x00000000fffff984 */ /* 0x000fe20000000800 */
[----:B------:R0:W-:Y:S01]  /*209b0*/  @!P2 LDGSTS.E.BYPASS.LTC128B.128 [R9+0x16c00], desc[UR50][R2.64], !P0 ;  /* 0x16c000000209afae */ /* 0x0001e2000c101d72 */
[----:B------:R-:W-:Y:S01]  /*209c0*/  ISETP.GE.AND P2, PT, R8, R5, PT ;  /* 0x000000050800720c */ /* 0x000fe20003f46270 */
[----:B------:R-:W-:Y:S02]  /*209d0*/  IMAD.MOV.U32 R13, RZ, RZ, R0 ;  /* 0x000000ffff0d7224 */ /* 0x000fe400078e0000 */
[----:B0-----:R-:W-:-:S10]  /*209e0*/  IMAD.MOV.U32 R2, RZ, RZ, R14 ;  /* 0x000000ffff027224 */ /* 0x001fd400078e000e */
[----:B------:R-:W-:Y:S05]  /*209f0*/  WARPSYNC.COLLECTIVE R15, `(.L_x_8576) ;  /* 0x000000000f087348 */ /* 0x000fea0003c00000 */
[----:B------:R0:W1:Y:S02]  /*20a00*/  SHFL.IDX P6, R14, R13, R12, R11 ;  /* 0x0000000c0d0e7389 */ /* 0x00006400000c000b */
[----:B01----:R-:W-:Y:S01]  /*20a10*/  ENDCOLLECTIVE ;  /* 0x000000000000791b */ /* 0x003fe20003800000 */
.L_x_8576:
        /* <DEDUP_REMOVED lines=8> */
.L_x_8577:
        /* <DEDUP_REMOVED lines=9> */
.L_x_8578:
[----:B------:R-:W-:Y:S05]  /*20b30*/  BRA `(.L_x_8579) ;  /* 0xffffffa4000c7947 */ /* 0x000fea000383ffff */
.L_x_8456:
[----:B0-----:R0:W1:Y:S02]  /*20b40*/  SYNCS.PHASECHK.TRANS64.TRYWAIT P0, [R18+URZ+0x22820], R3 ;  /* 0x02282003120075a7 */ /* 0x001064000800017f */
[----:B-1----:R-:W-:Y:S05]  /*20b50*/  @!P0 NANOSLEEP.SYNCS 0x989680 ;  /* 0x009896800000895d */ /* 0x002fea0003900000 */
[----:B------:R-:W1:Y:S02]  /*20b60*/  @!P0 SYNCS.PHASECHK.TRANS64 P0, [R18+URZ+0x22820], R3 ;  /* 0x02282003120085a7 */ /* 0x000e64000800007f */
[----:B-1----:R-:W-:Y:S05]  /*20b70*/  @!P0 BRA `(.L_x_8456) ;  /* 0xfffffffc00f08947 */ /* 0x002fea000383ffff */
[----:B------:R-:W-:Y:S05]  /*20b80*/  BRA `(.L_x_8580) ;  /* 0xffffffa400687947 */ /* 0x000fea000383ffff */
.L_x_8460:
[----:B0-----:R0:W1:Y:S02]  /*20b90*/  SYNCS.PHASECHK.TRANS64.TRYWAIT P0, [R0+URZ+0x22880], R32 ;  /* 0x02288020000075a7 */ /* 0x001064000800017f */
[----:B-1----:R-:W-:Y:S05]  /*20ba0*/  @!P0 NANOSLEEP.SYNCS 0x989680 ;  /* 0x009896800000895d */ /* 0x002fea0003900000 */
[----:B------:R-:W1:Y:S02]  /*20bb0*/  @!P0 SYNCS.PHASECHK.TRANS64 P0, [R0+URZ+0x22880], R32 ;  /* 0x02288020000085a7 */ /* 0x000e64000800007f */
[----:B-1----:R-:W-:Y:S05]  /*20bc0*/  @!P0 BRA `(.L_x_8460) ;  /* 0xfffffffc00f08947 */ /* 0x002fea000383ffff */
[----:B------:R-:W-:Y:S05]  /*20bd0*/  BRA `(.L_x_8581) ;  /* 0xffffffa800907947 */ /* 0x000fea000383ffff */
.L_x_8461:
        /* <DEDUP_REMOVED lines=8> */
.L_x_8583:
[----:B------:R-:W-:Y:S05]  /*20c60*/  BSYNC B0 ;  /* 0x0000000000007941 */ /* 0x000fea0003800000 */
.L_x_8582:
        /* <DEDUP_REMOVED lines=9> */
.L_x_8584:
[----:B------:R-:W-:Y:S02]  /*20d00*/  IMAD.MOV.U32 R13, RZ, RZ, R20 ;  /* 0x000000ffff0d7224 */ /* 0x000fe400078e0014 */
[----:B------:R-:W-:Y:S02]  /*20d10*/  IMAD.MOV.U32 R12, RZ, RZ, 0x1 ;  /* 0x00000001ff0c7424 */ /* 0x000fe400078e00ff */
[----:B------:R-:W-:-:S07]  /*20d20*/  IMAD.MOV.U32 R2, RZ, RZ, R14 ;  /* 0x000000ffff027224 */ /* 0x000fce00078e000e */
[----:B------:R-:W-:Y:S05]  /*20d30*/  WARPSYNC.COLLECTIVE R15, `(.L_x_8585) ;  /* 0x000000000f087348 */ /* 0x000fea0003c00000 */
[----:B------:R0:W1:Y:S02]  /*20d40*/  SHFL.IDX P6, R14, R13, R12, R11 ;  /* 0x0000000c0d0e7389 */ /* 0x00006400000c000b */
[----:B01----:R-:W-:Y:S01]  /*20d50*/  ENDCOLLECTIVE ;  /* 0x000000000000791b */ /* 0x003fe20003800000 */
.L_x_8585:
        /* <DEDUP_REMOVED lines=11> */
.L_x_8586:
        /* <DEDUP_REMOVED lines=8> */
.L_x_8587:
        /* <DEDUP_REMOVED lines=9> */
.L_x_8588:
[----:B------:R-:W-:Y:S02]  /*20f20*/  IMAD.MOV.U32 R13, RZ, RZ, R20 ;  /* 0x000000ffff0d7224 */ /* 0x000fe400078e0014 */
        /* <DEDUP_REMOVED lines=8> */
.L_x_8589:
        /* <DEDUP_REMOVED lines=9> */
.L_x_8590:
[----:B------:R-:W-:Y:S02]  /*21040*/  IMAD.MOV.U32 R13, RZ, RZ, R20 ;  /* 0x000000ffff0d7224 */ /* 0x000fe400078e0014 */
[----:B------:R-:W-:Y:S02]  /*21050*/  IMAD.MOV.U32 R12, RZ, RZ, 0x4 ;  /* 0x00000004ff0c7424 */ /* 0x000fe400078e00ff */
[----:B------:R-:W-:-:S07]  /*21060*/  IMAD.MOV.U32 R2, RZ, RZ, R14 ;  /* 0x000000ffff027224 */ /* 0x000fce00078e000e */
[----:B------:R-:W-:Y:S05]  /*21070*/  WARPSYNC.COLLECTIVE R15, `(.L_x_8591) ;  /* 0x000000000f087348 */ /* 0x000fea0003c00000 */
[----:B------:R0:W1:Y:S02]  /*21080*/  SHFL.IDX P6, R14, R13, R12, R11 ;  /* 0x0000000c0d0e7389 */ /* 0x00006400000c000b */
[----:B01----:R-:W-:Y:S01]  /*21090*/  ENDCOLLECTIVE ;  /* 0x000000000000791b */ /* 0x003fe20003800000 */
.L_x_8591:
        /* <DEDUP_REMOVED lines=11> */
.L_x_8592:
[----:B------:R-:W-:Y:S02]  /*21150*/  IMAD.MOV.U32 R13, RZ, RZ, R20 ;  /* 0x000000ffff0d7224 */ /* 0x000fe400078e0014 */
[----:B------:R-:W-:Y:S02]  /*21160*/  IMAD.MOV.U32 R12, RZ, RZ, 0x5 ;  /* 0x00000005ff0c7424 */ /* 0x000fe400078e00ff */
[----:B------:R-:W-:-:S07]  /*21170*/  IMAD.MOV.U32 R2, RZ, RZ, R14 ;  /* 0x000000ffff027224 */ /* 0x000fce00078e000e */
[----:B------:R-:W-:Y:S05]  /*21180*/  WARPSYNC.COLLECTIVE R15, `(.L_x_8593) ;  /* 0x000000000f087348 */ /* 0x000fea0003c00000 */
[----:B------:R0:W1:Y:S02]  /*21190*/  SHFL.IDX P6, R14, R13, R12, R11 ;  /* 0x0000000c0d0e7389 */ /* 0x00006400000c000b */
[----:B01----:R-:W-:Y:S01]  /*211a0*/  ENDCOLLECTIVE ;  /* 0x000000000000791b */ /* 0x003fe20003800000 */
.L_x_8593:
        /* <DEDUP_REMOVED lines=11> */
.L_x_8594:
[----:B------:R-:W-:Y:S02]  /*21260*/  IMAD.MOV.U32 R13, RZ, RZ, R20 ;  /* 0x000000ffff0d7224 */ /* 0x000fe400078e0014 */
[----:B------:R-:W-:Y:S02]  /*21270*/  IMAD.MOV.U32 R12, RZ, RZ, 0x6 ;  /* 0x00000006ff0c7424 */ /* 0x000fe400078e00ff */
[----:B------:R-:W-:-:S07]  /*21280*/  IMAD.MOV.U32 R2, RZ, RZ, R14 ;  /* 0x000000ffff027224 */ /* 0x000fce00078e000e */
[----:B------:R-:W-:Y:S05]  /*21290*/  WARPSYNC.COLLECTIVE R15, `(.L_x_8595) ;  /* 0x000000000f087348 */ /* 0x000fea0003c00000 */
[----:B------:R0:W1:Y:S02]  /*212a0*/  SHFL.IDX P6, R14, R13, R12, R11 ;  /* 0x0000000c0d0e7389 */ /* 0x00006400000c000b */
[----:B01----:R-:W-:Y:S01]  /*212b0*/  ENDCOLLECTIVE ;  /* 0x000000000000791b */ /* 0x003fe20003800000 */
.L_x_8595:
        /* <DEDUP_REMOVED lines=11> */
.L_x_8596:
[----:B------:R-:W-:Y:S02]  /*21370*/  IMAD.MOV.U32 R13, RZ, RZ, R20 ;  /* 0x000000ffff0d7224 */ /* 0x000fe400078e0014 */
[----:B------:R-:W-:Y:S02]  /*21380*/  IMAD.MOV.U32 R12, RZ, RZ, 0x7 ;  /* 0x00000007ff0c7424 */ /* 0x000fe400078e00ff */
[----:B------:R-:W-:-:S07]  /*21390*/  IMAD.MOV.U32 R2, RZ, RZ, R14 ;  /* 0x000000ffff027224 */ /* 0x000fce00078e000e */
[----:B------:R-:W-:Y:S05]  /*213a0*/  WARPSYNC.COLLECTIVE R15, `(.L_x_8597) ;  /* 0x000000000f087348 */ /* 0x000fea0003c00000 */
[----:B------:R0:W1:Y:S02]  /*213b0*/  SHFL.IDX P6, R14, R13, R12, R11 ;  /* 0x0000000c0d0e7389 */ /* 0x00006400000c000b */
[----:B01----:R-:W-:Y:S01]  /*213c0*/  ENDCOLLECTIVE ;  /* 0x000000000000791b */ /* 0x003fe20003800000 */
.L_x_8597:
        /* <DEDUP_REMOVED lines=11> */
.L_x_8598:
        /* <DEDUP_REMOVED lines=9> */
.L_x_8599:
        /* <DEDUP_REMOVED lines=9> */
.L_x_8600:
        /* <DEDUP_REMOVED lines=8> */
.L_x_8601:
        /* <DEDUP_REMOVED lines=9> */
.L_x_8602:
[----:B------:R-:W-:Y:S01]  /*216b0*/  IMAD.MOV.U32 R2, RZ, RZ, R14 ;  /* 0x000000ffff027224 */ /* 0x000fe200078e000e */
[----:B------:R-:W-:Y:S06]  /*216c0*/  BRA `(.L_x_8603) ;  /* 0xffffffa4002c7947 */ /* 0x000fec000383ffff */
.L_x_8466:
[----:B--2---:R2:W3:Y:S02]  /*216d0*/  SYNCS.PHASECHK.TRANS64.TRYWAIT P0, [R0+URZ+0x22840], R32 ;  /* 0x02284020000075a7 */ /* 0x0044e4000800017f */
[----:B---3--:R-:W-:Y:S05]  /*216e0*/  @!P0 NANOSLEEP.SYNCS 0x989680 ;  /* 0x009896800000895d */ /* 0x008fea0003900000 */
[----:B------:R-:W3:Y:S02]  /*216f0*/  @!P0 SYNCS.PHASECHK.TRANS64 P0, [R0+URZ+0x22840], R32 ;  /* 0x02284020000085a7 */ /* 0x000ee4000800007f */
[----:B---3--:R-:W-:Y:S05]  /*21700*/  @!P0 BRA `(.L_x_8466) ;  /* 0xfffffffc00f08947 */ /* 0x008fea000383ffff */
[----:B------:R-:W-:Y:S05]  /*21710*/  BRA `(.L_x_8604) ;  /* 0xffffffa4007c7947 */ /* 0x000fea000383ffff */
.L_x_8467:
        /* <DEDUP_REMOVED lines=8> */
.L_x_8606:
[----:B------:R-:W-:Y:S05]  /*217a0*/  BSYNC B0 ;  /* 0x0000000000007941 */ /* 0x000fea0003800000 */
.L_x_8605:
        /* <DEDUP_REMOVED lines=8> */
.L_x_8607:
[----:B------:R-:W-:Y:S02]  /*21830*/  IMAD.MOV.U32 R13, RZ, RZ, R4 ;  /* 0x000000ffff0d7224 */ /* 0x000fe400078e0004 */
[----:B------:R-:W-:Y:S02]  /*21840*/  IMAD.MOV.U32 R12, RZ, RZ, 0x1 ;  /* 0x00000001ff0c7424 */ /* 0x000fe400078e00ff */
[----:B------:R-:W-:-:S07]  /*21850*/  IMAD.MOV.U32 R2, RZ, RZ, R14 ;  /* 0x000000ffff027224 */ /* 0x000fce00078e000e */
[----:B------:R-:W-:Y:S05]  /*21860*/  WARPSYNC.COLLECTIVE R15, `(.L_x_8608) ;  /* 0x000000000f087348 */ /* 0x000fea0003c00000 */
[----:B------:R0:W1:Y:S02]  /*21870*/  SHFL.IDX P6, R14, R13, R12, R11 ;  /* 0x0000000c0d0e7389 */ /* 0x00006400000c000b */
[----:B01----:R-:W-:Y:S01]  /*21880*/  ENDCOLLECTIVE ;  /* 0x000000000000791b */ /* 0x003fe20003800000 */
.L_x_8608:
        /* <DEDUP_REMOVED lines=11> */
.L_x_8609:
        /* <DEDUP_REMOVED lines=8> */
.L_x_8610:
        /* <DEDUP_REMOVED lines=9> */
.L_x_8611:
        /* <DEDUP_REMOVED lines=9> */
.L_x_8612:
        /* <DEDUP_REMOVED lines=9> */
.L_x_8613:
[----:B------:R-:W-:Y:S02]  /*21b70*/  IMAD.MOV.U32 R13, RZ, RZ, R4 ;  /* 0x000000ffff0d7224 */ /* 0x000fe400078e0004 */
[----:B------:R-:W-:Y:S02]  /*21b80*/  IMAD.MOV.U32 R12, RZ, RZ, 0x4 ;  /* 0x00000004ff0c7424 */ /* 0x000fe400078e00ff */
[----:B------:R-:W-:-:S07]  /*21b90*/  IMAD.MOV.U32 R2, RZ, RZ, R14 ;  /* 0x000000ffff027224 */ /* 0x000fce00078e000e */
[----:B------:R-:W-:Y:S05]  /*21ba0*/  WARPSYNC.COLLECTIVE R15, `(.L_x_8614) ;  /* 0x000000000f087348 */ /* 0x000fea0003c00000 */
[----:B------:R0:W1:Y:S02]  /*21bb0*/  SHFL.IDX P6, R14, R13, R12, R11 ;  /* 0x0000000c0d0e7389 */ /* 0x00006400000c000b */
[----:B01----:R-:W-:Y:S01]  /*21bc0*/  ENDCOLLECTIVE ;  /* 0x000000000000791b */ /* 0x003fe20003800000 */
.L_x_8614:
        /* <DEDUP_REMOVED lines=11> */
.L_x_8615:
[----:B------:R-:W-:Y:S02]  /*21c80*/  IMAD.MOV.U32 R13, RZ, RZ, R4 ;  /* 0x000000ffff0d7224 */ /* 0x000fe400078e0004 */
[----:B------:R-:W-:Y:S02]  /*21c90*/  IMAD.MOV.U32 R12, RZ, RZ, 0x5 ;  /* 0x00000005ff0c7424 */ /* 0x000fe400078e00ff */
[----:B------:R-:W-:-:S07]  /*21ca0*/  IMAD.MOV.U32 R2, RZ, RZ, R14 ;  /* 0x000000ffff027224 */ /* 0x000fce00078e000e */
[----:B------:R-:W-:Y:S05]  /*21cb0*/  WARPSYNC.COLLECTIVE R15, `(.L_x_8616) ;  /* 0x000000000f087348 */ /* 0x000fea0003c00000 */
[----:B------:R0:W1:Y:S02]  /*21cc0*/  SHFL.IDX P6, R14, R13, R12, R11 ;  /* 0x0000000c0d0e7389 */ /* 0x00006400000c000b */
[----:B01----:R-:W-:Y:S01]  /*21cd0*/  ENDCOLLECTIVE ;  /* 0x000000000000791b */ /* 0x003fe20003800000 */
.L_x_8616:
        /* <DEDUP_REMOVED lines=11> */
.L_x_8617:
[----:B------:R-:W-:Y:S02]  /*21d90*/  IMAD.MOV.U32 R13, RZ, RZ, R4 ;  /* 0x000000ffff0d7224 */ /* 0x000fe400078e0004 */
[----:B------:R-:W-:Y:S02]  /*21da0*/  IMAD.MOV.U32 R12, RZ, RZ, 0x6 ;  /* 0x00000006ff0c7424 */ /* 0x000fe400078e00ff */
[----:B------:R-:W-:-:S07]  /*21db0*/  IMAD.MOV.U32 R2, RZ, RZ, R14 ;  /* 0x000000ffff027224 */ /* 0x000fce00078e000e */
[----:B------:R-:W-:Y:S05]  /*21dc0*/  WARPSYNC.COLLECTIVE R15, `(.L_x_8618) ;  /* 0x000000000f087348 */ /* 0x000fea0003c00000 */
[----:B------:R0:W1:Y:S02]  /*21dd0*/  SHFL.IDX P6, R14, R13, R12, R11 ;  /* 0x0000000c0d0e7389 */ /* 0x00006400000c000b */
[----:B01----:R-:W-:Y:S01]  /*21de0*/  ENDCOLLECTIVE ;  /* 0x000000000000791b */ /* 0x003fe20003800000 */
.L_x_8618:
        /* <DEDUP_REMOVED lines=11> */
.L_x_8619:
[----:B------:R-:W-:Y:S02]  /*21ea0*/  IMAD.MOV.U32 R13, RZ, RZ, R4 ;  /* 0x000000ffff0d7224 */ /* 0x000fe400078e0004 */
[----:B------:R-:W-:Y:S02]  /*21eb0*/  IMAD.MOV.U32 R12, RZ, RZ, 0x7 ;  /* 0x00000007ff0c7424 */ /* 0x000fe400078e00ff */
[----:B------:R-:W-:-:S07]  /*21ec0*/  IMAD.MOV.U32 R2, RZ, RZ, R14 ;  /* 0x000000ffff027224 */ /* 0x000fce00078e000e */
[----:B------:R-:W-:Y:S05]  /*21ed0*/  WARPSYNC.COLLECTIVE R15, `(.L_x_8620) ;  /* 0x000000000f087348 */ /* 0x000fea0003c00000 */
[----:B------:R0:W1:Y:S02]  /*21ee0*/  SHFL.IDX P6, R14, R13, R12, R11 ;  /* 0x0000000c0d0e7389 */ /* 0x00006400000c000b */
[----:B01----:R-:W-:Y:S01]  /*21ef0*/  ENDCOLLECTIVE ;  /* 0x000000000000791b */ /* 0x003fe20003800000 */
.L_x_8620:
        /* <DEDUP_REMOVED lines=11> */
.L_x_8621:
[----:B------:R-:W-:Y:S02]  /*21fb0*/  IMAD.MOV.U32 R13, RZ, RZ, R8 ;  /* 0x000000ffff0d7224 */ /* 0x000fe400078e0008 */
[----:B------:R-:W-:Y:S02]  /*21fc0*/  IMAD.MOV.U32 R12, RZ, RZ, RZ ;  /* 0x000000ffff0c7224 */ /* 0x000fe400078e00ff */
[----:B------:R-:W-:-:S07]  /*21fd0*/  IMAD.MOV.U32 R9, RZ, RZ, R14 ;  /* 0x000000ffff097224 */ /* 0x000fce00078e000e */
[----:B------:R-:W-:Y:S05]  /*21fe0*/  WARPSYNC.COLLECTIVE R15, `(.L_x_8622) ;  /* 0x000000000f087348 */ /* 0x000fea0003c00000 */
[----:B------:R0:W1:Y:S02]  /*21ff0*/  SHFL.IDX P6, R14, R13, R12, R11 ;  /* 0x0000000c0d0e7389 */ /* 0x00006400000c000b */
[----:B01----:R-:W-:Y:S01]  /*22000*/  ENDCOLLECTIVE ;  /* 0x000000000000791b */ /* 0x003fe20003800000 */
.L_x_8622:
        /* <DEDUP_REMOVED lines=11> */
.L_x_8623:
[----:B------:R-:W-:Y:S02]  /*220c0*/  IMAD.MOV.U32 R13, RZ, RZ, R8 ;  /* 0x000000ffff0d7224 */ /* 0x000fe400078e0008 */
[----:B------:R-:W-:Y:S02]  /*220d0*/  IMAD.MOV.U32 R12, RZ, RZ, 0x1 ;  /* 0x00000001ff0c7424 */ /* 0x000fe400078e00ff */
[----:B------:R-:W-:-:S07]  /*220e0*/  IMAD.MOV.U32 R5, RZ, RZ, R14 ;  /* 0x000000ffff057224 */ /* 0x000fce00078e000e */
[----:B------:R-:W-:Y:S05]  /*220f0*/  WARPSYNC.COLLECTIVE R15, `(.L_x_8624) ;  /* 0x000000000f087348 */ /* 0x000fea0003c00000 */
[----:B------:R0:W1:Y:S02]  /*22100*/  SHFL.IDX P6, R14, R13, R12, R11 ;  /* 0x0000000c0d0e7389 */ /* 0x00006400000c000b */
[----:B01----:R-:W-:Y:S01]  /*22110*/  ENDCOLLECTIVE ;  /* 0x000000000000791b */ /* 0x003fe20003800000 */
.L_x_8624:
        /* <DEDUP_REMOVED lines=11> */
.L_x_8625:
[----:B------:R-:W-:Y:S05]  /*221d0*/  BRA `(.L_x_8626) ;  /* 0xffffffa000147947 */ /* 0x000fea000383ffff */
.L_x_8472:
[----:B0-----:R0:W1:Y:S02]  /*221e0*/  SYNCS.PHASECHK.TRANS64.TRYWAIT P2, [R3+URZ+0x22870], R0 ;  /* 0x02287000030075a7 */ /* 0x001064000804017f */
[----:B-1----:R-:W-:Y:S05]  /*221f0*/  @!P2 NANOSLEEP.SYNCS 0x989680 ;  /* 0x009896800000a95d */ /* 0x002fea0003900000 */
[----:B------:R-:W1:Y:S02]  /*22200*/  @!P2 SYNCS.PHASECHK.TRANS64 P2, [R3+URZ+0x22870], R0 ;  /* 0x022870000300a5a7 */ /* 0x000e64000804007f */
[----:B-1----:R-:W-:Y:S05]  /*22210*/  @!P2 BRA `(.L_x_8472) ;  /* 0xfffffffc00f0a947 */ /* 0x002fea000383ffff */
[----:B------:R-:W-:Y:S05]  /*22220*/  BRA `(.L_x_8627) ;  /* 0xffffffa000787947 */ /* 0x000fea000383ffff */
.L_x_8474:
[----:B0-----:R0:W1:Y:S02]  /*22230*/  SYNCS.PHASECHK.TRANS64.TRYWAIT P2, [R3+URZ+0x22860], R0 ;  /* 0x02286000030075a7 */ /* 0x001064000804017f */
[----:B-1----:R-:W-:Y:S05]  /*22240*/  @!P2 NANOSLEEP.SYNCS 0x989680 ;  /* 0x009896800000a95d */ /* 0x002fea0003900000 */
[----:B------:R-:W1:Y:S02]  /*22250*/  @!P2 SYNCS.PHASECHK.TRANS64 P2, [R3+URZ+0x22860], R0 ;  /* 0x022860000300a5a7 */ /* 0x000e64000804007f */
[----:B-1----:R-:W-:Y:S05]  /*22260*/  @!P2 BRA `(.L_x_8474) ;  /* 0xfffffffc00f0a947 */ /* 0x002fea000383ffff */
[----:B------:R-:W-:Y:S05]  /*22270*/  BRA `(.L_x_8628) ;  /* 0xffffffa000887947 */ /* 0x000fea000383ffff */
.L_x_8482:
[----:B0-----:R0:W1:Y:S02]  /*22280*/  SYNCS.PHASECHK.TRANS64.TRYWAIT P1, [R2+URZ+0x22870], R3 ;  /* 0x02287003020075a7 */ /* 0x001064000802017f */
[----:B-1----:R-:W-:Y:S05]  /*22290*/  @!P1 NANOSLEEP.SYNCS 0x989680 ;  /* 0x009896800000995d */ /* 0x002fea0003900000 */
[----:B------:R-:W1:Y:S02]  /*222a0*/  @!P1 SYNCS.PHASECHK.TRANS64 P1, [R2+URZ+0x22870], R3 ;  /* 0x02287003020095a7 */ /* 0x000e64000802007f */
[----:B-1----:R-:W-:Y:S05]  /*222b0*/  @!P1 BRA `(.L_x_8482) ;  /* 0xfffffffc00f09947 */ /* 0x002fea000383ffff */
[----:B------:R-:W-:Y:S05]  /*222c0*/  BRA `(.L_x_8629) ;  /* 0xffffffa8007c7947 */ /* 0x000fea000383ffff */
.L_x_8484:
[----:B0-----:R0:W1:Y:S02]  /*222d0*/  SYNCS.PHASECHK.TRANS64.TRYWAIT P1, [R2+URZ+0x22860], R3 ;  /* 0x02286003020075a7 */ /* 0x001064000802017f */
[----:B-1----:R-:W-:Y:S05]  /*222e0*/  @!P1 NANOSLEEP.SYNCS 0x989680 ;  /* 0x009896800000995d */ /* 0x002fea0003900000 */
[----:B------:R-:W1:Y:S02]  /*222f0*/  @!P1 SYNCS.PHASECHK.TRANS64 P1, [R2+URZ+0x22860], R3 ;  /* 0x02286003020095a7 */ /* 0x000e64000802007f */
[----:B-1----:R-:W-:Y:S05]  /*22300*/  @!P1 BRA `(.L_x_8484) ;  /* 0xfffffffc00f09947 */ /* 0x002fea000383ffff */
[----:B------:R-:W-:Y:S05]  /*22310*/  BRA `(.L_x_8630) ;  /* 0xffffffa8008c7947 */ /* 0x000fea000383ffff */
.L_x_8498:
[----:B0-----:R0:W1:Y:S02]  /*22320*/  SYNCS.PHASECHK.TRANS64.TRYWAIT P0, [R5+URZ+0x22820], R0 ;  /* 0x02282000050075a7 */ /* 0x001064000800017f */
[----:B-1----:R-:W-:Y:S05]  /*22330*/  @!P0 NANOSLEEP.SYNCS 0x989680 ;  /* 0x009896800000895d */ /* 0x002fea0003900000 */
[----:B------:R-:W1:Y:S02]  /*22340*/  @!P0 SYNCS.PHASECHK.TRANS64 P0, [R5+URZ+0x22820], R0 ;  /* 0x02282000050085a7 */ /* 0x000e64000800007f */
[----:B-1----:R-:W-:Y:S05]  /*22350*/  @!P0 BRA `(.L_x_8498) ;  /* 0xfffffffc00f08947 */ /* 0x002fea000383ffff */
[----:B------:R-:W-:Y:S05]  /*22360*/  BRA `(.L_x_8631) ;  /* 0xffffffbc00607947 */ /* 0x000fea000383ffff */
.L_x_8499:
        /* <DEDUP_REMOVED lines=11> */
.L_x_8633:
[----:B------:R-:W-:Y:S05]  /*22420*/  BSYNC B0 ;  /* 0x0000000000007941 */ /* 0x000fea0003800000 */
.L_x_8632:
[----:B------:R-:W-:Y:S05]  /*22430*/  BRA `(.L_x_8634) ;  /* 0xffffffbc00487947 */ /* 0x000fea000383ffff */
.L_x_8502:
[----:B------:R-:W-:Y:S01]  /*22440*/  BSSY B1, `(.L_x_8635) ;  /* 0x0000006000017945 */ /* 0x000fe20003800000 */
[----:B------:R-:W-:-:S07]  /*22450*/  IMAD.MOV.U32 R15, RZ, RZ, -0x1 ;  /* 0xffffffffff0f7424 */ /* 0x000fce00078e00ff */
[----:B0----5:R-:W-:Y:S05]  /*22460*/  WARPSYNC.COLLECTIVE R15, `(.L_x_8636) ;  /* 0x000000000f0c7348 */ /* 0x021fea0003c00000 */
[----:B------:R-:W-:Y:S02]  /*22470*/  ELECT P6, UR62, PT ;  /* 0x00000000003e782f */ /* 0x000fe400038c0000 */
[----:B------:R-:W-:Y:S01]  /*22480*/  MOV R14, UR62 ;  /* 0x0000003e000e7c02 */ /* 0x000fe20008000f00 */
[----:B0----5:R-:W-:Y:S10]  /*22490*/  ENDCOLLECTIVE ;  /* 0x000000000000791b */ /* 0x021ff40003800000 */
.L_x_8636:
[----:B------:R-:W-:Y:S05]  /*224a0*/  BSYNC B1 ;  /* 0x0000000000017941 */ /* 0x000fea0003800000 */
.L_x_8635:
[----:B------:R-:W-:Y:S05]  /*224b0*/  BRA `(.L_x_8637) ;  /* 0xffffffbc00407947 */ /* 0x000fea000383ffff */
.L_x_8504:
[----:B0-----:R0:W1:Y:S02]  /*224c0*/  SYNCS.PHASECHK.TRANS64.TRYWAIT P1, [R3+URZ+0x22840], R2 ;  /* 0x02284002030075a7 */ /* 0x001064000802017f */
[----:B-1----:R-:W-:Y:S05]  /*224d0*/  @!P1 NANOSLEEP.SYNCS 0x989680 ;  /* 0x009896800000995d */ /* 0x002fea0003900000 */
[----:B------:R-:W1:Y:S02]  /*224e0*/  @!P1 SYNCS.PHASECHK.TRANS64 P1, [R3+URZ+0x22840], R2 ;  /* 0x02284002030095a7 */ /* 0x000e64000802007f */
[----:B-1----:R-:W-:Y:S05]  /*224f0*/  @!P1 BRA `(.L_x_8504) ;  /* 0xfffffffc00f09947 */ /* 0x002fea000383ffff */
[----:B------:R-:W-:Y:S05]  /*22500*/  BRA `(.L_x_8638) ;  /* 0xffffffbc00647947 */ /* 0x000fea000383ffff */
.L_x_8506:
[----:B-1----:R1:W2:Y:S02]  /*22510*/  SYNCS.PHASECHK.TRANS64.TRYWAIT P1, [R35+URZ+0x22840], R0 ;  /* 0x02284000230075a7 */ /* 0x0022a4000802017f */
[----:B--2---:R-:W-:Y:S05]  /*22520*/  @!P1 NANOSLEEP.SYNCS 0x989680 ;  /* 0x009896800000995d */ /* 0x004fea0003900000 */
[----:B------:R-:W2:Y:S02]  /*22530*/  @!P1 SYNCS.PHASECHK.TRANS64 P1, [R35+URZ+0x22840], R0 ;  /* 0x02284000230095a7 */ /* 0x000ea4000802007f */
[----:B--2---:R-:W-:Y:S05]  /*22540*/  @!P1 BRA `(.L_x_8506) ;  /* 0xfffffffc00f09947 */ /* 0x004fea000383ffff */
[----:B------:R-:W-:Y:S05]  /*22550*/  BRA `(.L_x_8639) ;  /* 0xffffffbc00747947 */ /* 0x000fea000383ffff */
.L_x_8508:
[----:B--2---:R2:W3:Y:S02]  /*22560*/  SYNCS.PHASECHK.TRANS64.TRYWAIT P1, [R3+URZ+0x22860], R2 ;  /* 0x02286002030075a7 */ /* 0x0044e4000802017f */
[----:B---3--:R-:W-:Y:S05]  /*22570*/  @!P1 NANOSLEEP.SYNCS 0x989680 ;  /* 0x009896800000995d */ /* 0x008fea0003900000 */
[----:B------:R-:W3:Y:S02]  /*22580*/  @!P1 SYNCS.PHASECHK.TRANS64 P1, [R3+URZ+0x22860], R2 ;  /* 0x02286002030095a7 */ /* 0x000ee4000802007f */
[----:B---3--:R-:W-:Y:S05]  /*22590*/  @!P1 BRA `(.L_x_8508) ;  /* 0xfffffffc00f09947 */ /* 0x008fea000383ffff */
[----:B------:R-:W-:Y:S05]  /*225a0*/  BRA `(.L_x_8640) ;  /* 0xffffffbc00707947 */ /* 0x000fea000383ffff */
.L_x_8510:
[----:B---3--:R3:W4:Y:S02]  /*225b0*/  SYNCS.PHASECHK.TRANS64.TRYWAIT P1, [R35+URZ+0x22860], R0 ;  /* 0x02286000230075a7 */ /* 0x008724000802017f */
[----:B----4-:R-:W-:Y:S05]  /*225c0*/  @!P1 NANOSLEEP.SYNCS 0x989680 ;  /* 0x009896800000995d */ /* 0x010fea0003900000 */
[----:B------:R-:W4:Y:S02]  /*225d0*/  @!P1 SYNCS.PHASECHK.TRANS64 P1, [R35+URZ+0x22860], R0 ;  /* 0x02286000230095a7 */ /* 0x000f24000802007f */
[----:B----4-:R-:W-:Y:S05]  /*225e0*/  @!P1 BRA `(.L_x_8510) ;  /* 0xfffffffc00f09947 */ /* 0x010fea000383ffff */
[----:B------:R-:W-:Y:S05]  /*225f0*/  BRA `(.L_x_8641) ;  /* 0xffffffbc006c7947 */ /* 0x000fea000383ffff */
.L_x_8512:
[----:B----4-:R4:W0:Y:S02]  /*22600*/  SYNCS.PHASECHK.TRANS64.TRYWAIT P1, [R3+URZ+0x22880], R2 ;  /* 0x02288002030075a7 */ /* 0x010824000802017f */
[----:B0-----:R-:W-:Y:S05]  /*22610*/  @!P1 NANOSLEEP.SYNCS 0x989680 ;  /* 0x009896800000995d */ /* 0x001fea0003900000 */
[----:B------:R-:W0:Y:S02]  /*22620*/  @!P1 SYNCS.PHASECHK.TRANS64 P1, [R3+URZ+0x22880], R2 ;  /* 0x02288002030095a7 */ /* 0x000e24000802007f */
[----:B0-----:R-:W-:Y:S05]  /*22630*/  @!P1 BRA `(.L_x_8512) ;  /* 0xfffffffc00f09947 */ /* 0x001fea000383ffff */
[----:B------:R-:W-:Y:S05]  /*22640*/  BRA `(.L_x_8642) ;  /* 0xffffffbc00687947 */ /* 0x000fea000383ffff */
.L_x_8643:
        /* <DEDUP_REMOVED lines=11> */
.L_x_15847:


//--------------------- .text._ZN7cutlass13device_kernelIN5flash11enable_sm90INS1_16FlashAttnFwdSm90INS1_25CollectiveMainloopFwdSm90ILi2EN4cute5tupleIJNS5_1CILi1EEES8_S8_EEENS6_IJNS7_ILi128EEENS7_ILi160EEESA_EEELi128ENS_12float_e4m3_tEfNS_4arch4Sm90ELb0ELb1ELb1ELb1ELb1ELb1ELb0ELb1ELb1ELb1ELb0ELb0EEENS1_21CollectiveEpilogueFwdINS6_IJSA_SA_SB_EEES9_NS_10bfloat16_tESF_Li256ELb1ELb1ELb0ELb1EEENS1_36VarlenDynamicPersistentTileSchedulerILi128ELi160ELi256ELi128ELb0ELb1ELb1ELb1ELb0ELb1EEEEEEEEEvNT_6ParamsE --------------------------
	.section	.text._ZN7cutlass13device_kernelIN5flash11enable_sm90INS1_16FlashAttnFwdSm90INS1_25CollectiveMainloopFwdSm90ILi2EN4cute5tupleIJNS5_1CILi1EEES8_S8_EEENS6_IJNS7_ILi128EEENS7_ILi160EEESA_EEELi128ENS_12float_e4m3_tEfNS_4arch4Sm90ELb0ELb1ELb1ELb1ELb1ELb1ELb0ELb1ELb1ELb1ELb0ELb0EEENS1_21CollectiveEpilogueFwdINS6_IJSA_SA_SB_EEES9_NS_10bfloat16_tESF_Li256ELb1ELb1ELb0ELb1EEENS1_36VarlenDynamicPersistentTileSchedulerILi128ELi160ELi256ELi128ELb0ELb1ELb1ELb1ELb0ELb1EEEEEEEEEvNT_6ParamsE,"ax",@progbits
	.align	128
.text._ZN7cutlass13device_kernelIN5flash11enable_sm90INS1_16FlashAttnFwdSm90INS1_25CollectiveMainloopFwdSm90ILi2EN4cute5tupleIJNS5_1CILi1EEES8_S8_EEENS6_IJNS7_ILi128EEENS7_ILi160EEESA_EEELi128ENS_12float_e4m3_tEfNS_4arch4Sm90ELb0ELb1ELb1ELb1ELb1ELb1ELb0ELb1ELb1ELb1ELb0ELb0EEENS1_21CollectiveEpilogueFwdINS6_IJSA_SA_SB_EEES9_NS_10bfloat16_tESF_Li256ELb1ELb1ELb0ELb1EEENS1_36VarlenDynamicPersistentTileSchedulerILi128ELi160ELi256ELi128ELb0ELb1ELb1ELb1ELb0ELb1EEEEEEEEEvNT_6ParamsE:
        .type           _ZN7cutlass13device_kernelIN5flash11enable_sm90INS1_16FlashAttnFwdSm90INS1_25CollectiveMainloopFwdSm90ILi2EN4cute5tupleIJNS5_1CILi1EEES8_S8_EEENS6_IJNS7_ILi128EEENS7_ILi160EEESA_EEELi128ENS_12float_e4m3_tEfNS_4arch4Sm90ELb0ELb1ELb1ELb1ELb1ELb1ELb0ELb1ELb1ELb1ELb0ELb0EEENS1_21CollectiveEpilogueFwdINS6_IJSA_SA_SB_EEES9_NS_10bfloat16_tESF_Li256ELb1ELb1ELb0ELb1EEENS1_36VarlenDynamicPersistentTileSchedulerILi128ELi160ELi256ELi128ELb0ELb1ELb1ELb1ELb0ELb1EEEEEEEEEvNT_6ParamsE,@function
        .size           _ZN7cutlass13device_kernelIN5flash11enable_sm90INS1_16FlashAttnFwdSm90INS1_25CollectiveMainloopFwdSm90ILi2EN4cute5tupleIJNS5_1CILi1EEES8_S8_EEENS6_IJNS7_ILi128EEENS7_ILi160EEESA_EEELi128ENS_12float_e4m3_tEfNS_4arch4Sm90ELb0ELb1ELb1ELb1ELb1ELb1ELb0ELb1ELb1ELb1ELb0ELb0EEENS1_21CollectiveEpilogueFwdINS6_IJSA_SA_SB_EEES9_NS_10bfloat16_tESF_Li256ELb1ELb1ELb0ELb1EEENS1_36VarlenDynamicPersistentTileSchedulerILi128ELi160ELi256ELi128ELb0ELb1ELb1ELb1ELb0ELb1EEEEEEEEEvNT_6ParamsE,(.L_x_15848 - _ZN7cutlass13device_kernelIN5flash11enable_sm90INS1_16FlashAttnFwdSm90INS1_25CollectiveMainloopFwdSm90ILi2EN4cute5tupleIJNS5_1CILi1EEES8_S8_EEENS6_IJNS7_ILi128EEENS7_ILi160EEESA_EEELi128ENS_12float_e4m3_tEfNS_4arch4Sm90ELb0ELb1ELb1ELb1ELb1ELb1ELb0ELb1ELb1ELb1ELb0ELb0EEENS1_21CollectiveEpilogueFwdINS6_IJSA_SA_SB_EEES9_NS_10bfloat16_tESF_Li256ELb1ELb1ELb0ELb1EEENS1_36VarlenDynamicPersistentTileSchedulerILi128ELi160ELi256ELi128ELb0ELb1ELb1ELb1ELb0ELb1EEEEEEEEEvNT_6ParamsE)
        .other          _ZN7cutlass13device_kernelIN5flash11enable_sm90INS1_16FlashAttnFwdSm90INS1_25CollectiveMainloopFwdSm90ILi2EN4cute5tupleIJNS5_1CILi1EEES8_S8_EEENS6_IJNS7_ILi128EEENS7_ILi160EEESA_EEELi128ENS_12float_e4m3_tEfNS_4arch4Sm90ELb0ELb1ELb1ELb1ELb1ELb1ELb0ELb1ELb1ELb1ELb0ELb0EEENS1_21CollectiveEpilogueFwdINS6_IJSA_SA_SB_EEES9_NS_10bfloat16_tESF_Li256ELb1ELb1ELb0ELb1EEENS1_36VarlenDynamicPersistentTileSchedulerILi128ELi160ELi256ELi128ELb0ELb1ELb1ELb1ELb0ELb1EEEEEEEEEvNT_6ParamsE,@"STO_CUDA_ENTRY STV_DEFAULT"
_ZN7cutlass13device_kernelIN5flash11enable_sm90INS1_16FlashAttnFwdSm90INS1_25CollectiveMainloopFwdSm90ILi2EN4cute5tupleIJNS5_1CILi1EEES8_S8_EEENS6_IJNS7_ILi128EEENS7_ILi160EEESA_EEELi128ENS_12float_e4m3_tEfNS_4arch4Sm90ELb0ELb1ELb1ELb1ELb1ELb1ELb0ELb1ELb1ELb1ELb0ELb0EEENS1_21CollectiveEpilogueFwdINS6_IJSA_SA_SB_EEES9_NS_10bfloat16_tESF_Li256ELb1ELb1ELb0ELb1EEENS1_36VarlenDynamicPersistentTileSchedulerILi128ELi160ELi256ELi128ELb0ELb1ELb1ELb1ELb0ELb1EEEEEEEEEvNT_6ParamsE:
        /* <DEDUP_REMOVED lines=17> */
.L_x_8645:
[----:B------:R-:W-:Y:S05]  /*0110*/  BSYNC B0 ;  /* 0x0000000000007941 */ /* 0x000fea0003800000 */
.L_x_8644:
        /* <DEDUP_REMOVED lines=40> */
.L_x_8646:
        /* <DEDUP_REMOVED lines=22> */
.L_x_8647:
        /* <DEDUP_REMOVED lines=18> */
.L_x_8648:
        /* <DEDUP_REMOVED lines=22> */
.L_x_8649:
        /* <DEDUP_REMOVED lines=23> */
.L_x_8650:
        /* <DEDUP_REMOVED lines=9> */
.L_x_8653:
[----:B------:R-:W-:-:S08]  /*0980*/  NOP ;  /* 0x0000000000007918 */ /* 0x000fd00000000000 */
[----:B------:R-:W0:Y:S02]  /*0990*/  USETMAXREG.TRY_ALLOC.CTAPOOL UP0, 0xe8 ;  /* 0x000000e8000079c8 */ /* 0x000e240008000600 */
[----:B0-----:R-:W-:-:S13]  /*09a0*/  PLOP3.LUT P0, PT, PT, PT, UP0, 0x80, 0x0 ;  /* 0x000000000000781c */ /* 0x001fda0003f0f008 */
[----:B------:R-:W-:Y:S05]  /*09b0*/  @!P0 BRA `(.L_x_8653) ;  /* 0xfffffffc00f08947 */ /* 0x000fea000383ffff */
[----:B------:R-:W2:Y:S01]  /*09c0*/  S2R R0, SR_TID.X ;  /* 0x0000000000007919 */ /* 0x000ea20000002100 */
[----:B------:R-:W-:Y:S01]  /*09d0*/  MOV R17, 0x400 ;  /* 0x0000040000117802 */ /* 0x000fe20000000f00 */
[----:B------:R-:W-:Y:S01]  /*09e0*/  ULDC UR4, c[0x0][0xc3c] ;  /* 0x00030f0000047ab9 */ /* 0x000fe20000000800 */
[----:B------:R-:W-:Y:S02]  /*09f0*/  LOP3.LUT R22, R22, 0xffffffdf, RZ, 0xc0, !PT ;  /* 0xffffffdf16167812 */ /* 0x000fe400078ec0ff */
[----:B--2---:R-:W-:Y:S02]  /*0a00*/  SHF.R.U32.HI R2, RZ, 0x7, R0 ;  /* 0x00000007ff027819 */ /* 0x004fe40000011600 */
[----:B------:R-:W0:Y:S01]  /*0a10*/  S2R R0, SR_CgaCtaId ;  /* 0x0000000000007919 */ /* 0x000e220000008800 */
[----:B------:R-:W-:Y:S06]  /*0a20*/  BAR.ARV 0x8, 0x180 ;  /* 0x0206000000007b1d */ /* 0x000fec0000002000 */
[----:B------:R-:W-:-:S13]  /*0a30*/  ISETP.NE.AND P0, PT, R2, 0x1, PT ;  /* 0x000000010200780c */ /* 0x000fda0003f05270 */
[----:B------:R-:W-:Y:S06]  /*0a40*/  @!P0 BAR.ARV 0x9, 0x100 ;  /* 0x0244000000008b1d */ /* 0x000fec0000002000 */
[----:B------:R-:W-:Y:S02]  /*0a50*/  @P0 LOP3.LUT R22, R22, 0x20, RZ, 0xfc, !PT ;  /* 0x0000002016160812 */ /* 0x000fe400078efcff */
        /* <DEDUP_REMOVED lines=10> */
[----:B------:R-:W-:-:S04]  /*0b00*/  LEA.HI R2, R0, R12, RZ, 0x7 ;  /* 0x0000000c00027211 */ /* 0x000fc800078f38ff */
[----:B------:R-:W-:-:S05]  /*0b10*/  LOP3.LUT R3, R2, 0xffffff80, RZ, 0xc0, !PT ;  /* 0xffffff8002037812 */ /* 0x000fca00078ec0ff */
[----:B------:R-:W-:-:S05]  /*0b20*/  IMAD.IADD R11, R12, 0x1, -R3 ;  /* 0x000000010c0b7824 */ /* 0x000fca00078e0a03 */
[----:B------:R-:W-:-:S04]  /*0b30*/  SHF.R.S32.HI R6, RZ, 0x1f, R11 ;  /* 0x0000001fff067819 */ /* 0x000fc8000001140b */
[----:B------:R-:W-:-:S04]  /*0b40*/  LEA.HI R8, R6, R11, RZ, 0x2 ;  /* 0x0000000b06087211 */ /* 0x000fc800078f10ff */
[--C-:B------:R-:W-:Y:S02]  /*0b50*/  SHF.R.S32.HI R5, RZ, 0x2, R8.reuse ;  /* 0x00000002ff057819 */ /* 0x100fe40000011408 */
[----:B------:R-:W-:Y:S02]  /*0b60*/  SHF.R.S32.HI R4, RZ, 0x1f, R8 ;  /* 0x0000001fff047819 */ /* 0x000fe40000011408 */
[----:B------:R-:W-:Y:S02]  /*0b70*/  SHF.R.S32.HI R14, RZ, 0x7, R2 ;  /* 0x00000007ff0e7819 */ /* 0x000fe40000011402 */
[----:B------:R-:W-:Y:S02]  /*0b80*/  LEA.HI R3, R4, R5, RZ, 0x3 ;  /* 0x0000000504037211 */ /* 0x000fe400078f18ff */
[----:B------:R-:W-:Y:S02]  /*0b90*/  LEA.HI R4, R0, R12, RZ, 0x4 ;  /* 0x0000000c00047211 */ /* 0x000fe400078f20ff */
[----:B------:R-:W-:-:S02]  /*0ba0*/  LOP3.LUT R10, R3, 0xfffffff8, RZ, 0xc0, !PT ;  /* 0xfffffff8030a7812 */ /* 0x000fc400078ec0ff */
[----:B------:R-:W-:Y:S02]  /*0bb0*/  LEA.HI R2, R2, R14, RZ, 0x1 ;  /* 0x0000000e02027211 */ /* 0x000fe400078f08ff */
[----:B------:R-:W-:Y:S02]  /*0bc0*/  LEA.HI R6, R6, R11, RZ, 0x5 ;  /* 0x0000000b06067211 */ /* 0x000fe400078f28ff */
[-C--:B------:R-:W-:Y:S01]  /*0bd0*/  LEA.HI R3, R0, R12.reuse, RZ, 0x5 ;  /* 0x0000000c00037211 */ /* 0x080fe200078f28ff */
[----:B------:R-:W-:Y:S01]  /*0be0*/  IMAD.IADD R9, R5, 0x1, -R10 ;  /* 0x0000000105097824 */ /* 0x000fe200078e0a0a */
[----:B------:R-:W-:Y:S02]  /*0bf0*/  SHF.R.S32.HI R7, RZ, 0x4, R4 ;  /* 0x00000004ff077819 */ /* 0x000fe40000011404 */
[----:B------:R-:W-:Y:S02]  /*0c00*/  SHF.R.S32.HI R6, RZ, 0x5, R6 ;  /* 0x00000005ff067819 */ /* 0x000fe40000011406 */
[----:B------:R-:W-:Y:S01]  /*0c10*/  LOP3.LUT R2, R2, 0x3fffffe, RZ, 0xc0, !PT ;  /* 0x03fffffe02027812 */ /* 0x000fe200078ec0ff */
[----:B------:R-:W-:Y:S01]  /*0c20*/  IMAD.SHL.U32 R3, R3, 0x20, RZ ;  /* 0x0000002003037824 */ /* 0x000fe200078e00ff */
[----:B------:R-:W-:Y:S01]  /*0c30*/  LOP3.LUT R5, R4, 0x3fffff0, RZ, 0xc0, !PT ;  /* 0x03fffff004057812 */ /* 0x000fe200078ec0ff */
[----:B------:R-:W-:Y:S01]  /*0c40*/  IMAD R9, R6, 0x10, R9 ;  /* 0x0000001006097824 */ /* 0x000fe200078e0209 */
[----:B------:R-:W-:Y:S01]  /*0c50*/  LEA.HI R4, R4, R7, RZ, 0x1 ;  /* 0x0000000704047211 */ /* 0x000fe200078f08ff */
[----:B------:R-:W-:Y:S01]  /*0c60*/  IMAD.IADD R2, R14, 0x1, -R2 ;  /* 0x000000010e027824 */ /* 0x000fe200078e0a02 */
[----:B------:R-:W-:Y:S01]  /*0c70*/  LOP3.LUT R210, R3, 0xfffffc00, RZ, 0xc0, !PT ;  /* 0xfffffc0003d27812 */ /* 0x000fe200078ec0ff */
[----:B------:R-:W-:Y:S01]  /*0c80*/  IMAD.IADD R5, R12, 0x1, -R5 ;  /* 0x000000010c057824 */ /* 0x000fe200078e0a05 */
[----:B------:R-:W-:Y:S01]  /*0c90*/  LOP3.LUT R4, R4, 0x1ffffffe, RZ, 0xc0, !PT ;  /* 0x1ffffffe04047812 */ /* 0x000fe200078ec0ff */
[----:B------:R-:W-:Y:S01]  /*0ca0*/  IMAD R6, R2, 0x40, R9 ;  /* 0x0000004002067824 */ /* 0x000fe200078e0209 */
[----:B------:R-:W-:Y:S01]  /*0cb0*/  LEA.HI R2, R0, R12, RZ, 0x2 ;  /* 0x0000000c00027211 */ /* 0x000fe200078f10ff */
[----:B------:R-:W-:-:S02]  /*0cc0*/  IMAD R5, R5, 0x40, R210 ;  /* 0x0000004005057824 */ /* 0x000fc400078e02d2 */
[----:B------:R-:W-:Y:S01]  /*0cd0*/  IMAD.IADD R4, R7, 0x1, -R4 ;  /* 0x0000000107047824 */ /* 0x000fe200078e0a04 */
[----:B------:R-:W-:-:S03]  /*0ce0*/  SHF.R.S32.HI R198, RZ, 0x2, R2 ;  /* 0x00000002ffc67819 */ /* 0x000fc60000011402 */
[----:B------:R-:W-:Y:S01]  /*0cf0*/  IMAD R3, R4, 0x8, R5 ;  /* 0x0000000804037824 */ /* 0x000fe200078e0205 */
[----:B------:R-:W-:Y:S01]  /*0d00*/  LEA.HI R0, R0, R12, RZ, 0x3 ;  /* 0x0000000c00007211 */ /* 0x000fe200078f18ff */
[----:B------:R-:W-:Y:S01]  /*0d10*/  VIADD R7, R198, 0x40 ;  /* 0x00000040c6077836 */ /* 0x000fe20000000000 */
[----:B------:R-:W-:Y:S02]  /*0d20*/  LOP3.LUT R229, R2, 0xfffffffc, RZ, 0xc0, !PT ;  /* 0xfffffffc02e57812 */ /* 0x000fe400078ec0ff */
[----:B------:R0:W-:Y:S01]  /*0d30*/  STL [R1+0x2c], R3 ;  /* 0x00002c0301007387 */ /* 0x0001e20000100800 */
[----:B------:R-:W-:Y:S01]  /*0d40*/  LOP3.LUT R218, R0, 0xfffffff8, RZ, 0xc0, !PT ;  /* 0xfffffff800da7812 */ /* 0x000fe200078ec0ff */
[----:B------:R-:W-:Y:S02]  /*0d50*/  VIADD R5, R198, 0x80 ;  /* 0x00000080c6057836 */ /* 0x000fe40000000000 */
[----:B------:R-:W-:Y:S01]  /*0d60*/  IMAD.IADD R229, R12, 0x1, -R229 ;  /* 0x000000010ce57824 */ /* 0x000fe200078e0ae5 */
[----:B0-----:R-:W-:-:S02]  /*0d70*/  SHF.R.S32.HI R3, RZ, 0x1f, R2 ;  /* 0x0000001fff037819 */ /* 0x001fc40000011402 */
[----:B------:R-:W-:Y:S01]  /*0d80*/  SHF.R.S32.HI R2, RZ, 0x1f, R7 ;  /* 0x0000001fff027819 */ /* 0x000fe20000011407 */
[----:B------:R-:W-:Y:S01]  /*0d90*/  IMAD.IADD R218, R12, 0x1, -R218 ;  /* 0x000000010cda7824 */ /* 0x000fe200078e0ada */
[----:B------:R-:W-:Y:S01]  /*0da0*/  LEA.HI R3, R3, R198, RZ, 0x3 ;  /* 0x000000c603037211 */ /* 0x000fe200078f18ff */
[----:B------:R-:W-:Y:S01]  /*0db0*/  IMAD.SHL.U32 R206, R7, 0x80, RZ ;  /* 0x0000008007ce7824 */ /* 0x000fe200078e00ff */
[----:B------:R-:W-:Y:S01]  /*0dc0*/  LEA.HI R2, R2, R7, RZ, 0x3 ;  /* 0x0000000702027211 */ /* 0x000fe200078f18ff */
[----:B------:R-:W-:Y:S01]  /*0dd0*/  IMAD.SHL.U32 R208, R218, 0x8, RZ ;  /* 0x00000008dad07824 */ /* 0x000fe200078e00ff */
[----:B------:R-:W-:Y:S01]  /*0de0*/  LOP3.LUT R3, R3, 0xfffffff8, RZ, 0xc0, !PT ;  /* 0xfffffff803037812 */ /* 0x000fe200078ec0ff */
[----:B------:R-:W-:Y:S01]  /*0df0*/  IMAD.SHL.U32 R18, R229, 0x10, RZ ;  /* 0x00000010e5127824 */ /* 0x000fe200078e00ff */
[----:B------:R-:W-:Y:S01]  /*0e00*/  SHF.R.S32.HI R4, RZ, 0x1f, R5 ;  /* 0x0000001fff047819 */ /* 0x000fe20000011405 */
[----:B------:R-:W-:Y:S01]  /*0e10*/  IMAD.SHL.U32 R2, R2, 0x80, RZ ;  /* 0x0000008002027824 */ /* 0x000fe200078e00ff */
[----:B------:R-:W-:Y:S01]  /*0e20*/  LOP3.LUT R206, R206, 0x380, RZ, 0xc0, !PT ;  /* 0x00000380cece7812 */ /* 0x000fe200078ec0ff */
[----:B------:R-:W-:Y:S01]  /*0e30*/  IMAD.IADD R211, R198, 0x1, -R3 ;  /* 0x00000001c6d37824 */ /* 0x000fe200078e0a03 */
[----:B------:R-:W-:Y:S01]  /*0e40*/  LEA.HI R4, R4, R5, RZ, 0x3 ;  /* 0x0000000504047211 */ /* 0x000fe200078f18ff */
[----:B------:R-:W-:Y:S01]  /*0e50*/  IMAD.SHL.U32 R207, R5, 0x80, RZ ;  /* 0x0000008005cf7824 */ /* 0x000fe200078e00ff */
[----:B------:R-:W-:-:S02]  /*0e60*/  SHF.R.S32.HI R3, RZ, 0x1f, R208 ;  /* 0x0000001fff037819 */ /* 0x000fc400000114d0 */
[----:B------:R-:W-:Y:S02]  /*0e70*/  SHF.R.U32.HI R5, RZ, 0x3, R206 ;  /* 0x00000003ff057819 */ /* 0x000fe400000116ce */
[----:B------:R-:W-:Y:S02]  /*0e80*/  LOP3.LUT R3, R206, 0x70, R18, 0xf8, !PT ;  /* 0x00000070ce037812 */ /* 0x000fe400078ef812 */
[----:B------:R-:W-:-:S04]  /*0e90*/  LOP3.LUT R212, R2, 0xfffffc00, RZ, 0xc0, !PT ;  /* 0xfffffc0002d47812 */ /* 0x000fc800078ec0ff */
[----:B------:R-:W-:Y:S01]  /*0ea0*/  LOP3.LUT R2, R212, R3, R5, 0xf6, !PT ;  /* 0x00000003d4027212 */ /* 0x000fe200078ef605 */
[----:B------:R0:W-:Y:S04]  /*0eb0*/  STL [R1+0x24], R6 ;  /* 0x0000240601007387 */ /* 0x0001e80000100800 */
[----:B------:R-:W-:-:S05]  /*0ec0*/  IMAD.IADD R2, R17, 0x1, R2 ;  /* 0x0000000111027824 */ /* 0x000fca00078e0202 */
[----:B------:R0:W-:Y:S01]  /*0ed0*/  STL [R1+0xc], R2 ;  /* 0x00000c0201007387 */ /* 0x0001e20000100800 */
[----:B------:R-:W-:Y:S02]  /*0ee0*/  SHF.R.S32.HI R227, RZ, 0x3, R0 ;  /* 0x00000003ffe37819 */ /* 0x000fe40000011400 */
[C---:B------:R-:W-:Y:S01]  /*0ef0*/  LEA.HI R0, R229.reuse, R229, RZ, 0x1 ;  /* 0x000000e5e5007211 */ /* 0x040fe200078f08ff */
[----:B------:R-:W-:-:S03]  /*0f00*/  IMAD.SHL.U32 R192, R229, 0x8, RZ ;  /* 0x00000008e5c07824 */ /* 0x000fc600078e00ff */
[----:B------:R-:W-:Y:S01]  /*0f10*/  LOP3.LUT R0, R0, 0x1ffffffe, RZ, 0xc0, !PT ;  /* 0x1ffffffe00007812 */ /* 0x000fe200078ec0ff */
[----:B------:R-:W-:Y:S01]  /*0f20*/  VIADD R23, R18, 0x40 ;  /* 0x0000004012177836 */ /* 0x000fe20000000000 */
[----:B------:R-:W-:Y:S01]  /*0f30*/  LOP3.LUT R204, R8, 0x7ffffffc, RZ, 0xc0, !PT ;  /* 0x7ffffffc08cc7812 */ /* 0x000fe200078ec0ff */
[----:B------:R-:W-:Y:S02]  /*0f40*/  VIADD R214, R208, 0x40 ;  /* 0x00000040d0d67836 */ /* 0x000fe40000000000 */
[----:B------:R-:W-:Y:S02]  /*0f50*/  VIADD R199, R192, 0x20 ;  /* 0x00000020c0c77836 */ /* 0x000fe40000000000 */
[----:B------:R-:W-:Y:S02]  /*0f60*/  IMAD.SHL.U32 R4, R4, 0x80, RZ ;  /* 0x0000008004047824 */ /* 0x000fe400078e00ff */
[----:B------:R-:W-:Y:S01]  /*0f70*/  IMAD.IADD R0, R229, 0x1, -R0 ;  /* 0x00000001e5007824 */ /* 0x000fe200078e0a00 */
[----:B------:R-:W-:Y:S01]  /*0f80*/  CS2R R194, SRZ ;  /* 0x0000000000c27805 */ /* 0x000fe2000001ff00 */
[----:B------:R-:W-:Y:S01]  /*0f90*/  IMAD.MOV.U32 R226, RZ, RZ, RZ ;  /* 0x000000ffffe27224 */ /* 0x000fe200078e00ff */
[----:B------:R-:W-:Y:S01]  /*0fa0*/  LOP3.LUT R207, R207, 0x380, RZ, 0xc0, !PT ;  /* 0x00000380cfcf7812 */ /* 0x000fe200078ec0ff */
[----:B------:R-:W-:Y:S01]  /*0fb0*/  IMAD.MOV.U32 R201, RZ, RZ, RZ ;  /* 0x000000ffffc97224 */ /* 0x000fe200078e00ff */
[----:B------:R-:W-:Y:S01]  /*0fc0*/  SHF.R.S32.HI R19, RZ, 0x1f, R18 ;  /* 0x0000001fff137819 */ /* 0x000fe20000011412 */
[----:B------:R-:W-:Y:S01]  /*0fd0*/  IMAD.MOV.U32 R196, RZ, RZ, RZ ;  /* 0x000000ffffc47224 */ /* 0x000fe200078e00ff */
[----:B------:R-:W-:Y:S01]  /*0fe0*/  SHF.R.S32.HI R197, RZ, 0x1f, R23 ;  /* 0x0000001fffc57819 */ /* 0x000fe20000011417 */
[----:B------:R-:W-:Y:S01]  /*0ff0*/  IMAD.IADD R204, R11, 0x1, -R204 ;  /* 0x000000010bcc7824 */ /* 0x000fe200078e0acc */
[----:B------:R-:W-:Y:S01]  /*1000*/  SHF.R.S32.HI R7, RZ, 0x1f, R214 ;  /* 0x0000001fff077819 */ /* 0x000fe200000114d6 */
[----:B------:R-:W-:Y:S01]  /*1010*/  IMAD R205, R0, 0x8, R6 ;  /* 0x0000000800cd7824 */ /* 0x000fe200078e0206 */
[----:B------:R-:W-:-:S02]  /*1020*/  SHF.R.S32.HI R228, RZ, 0x1f, R199 ;  /* 0x0000001fffe47819 */ /* 0x000fc400000114c7 */
[----:B------:R-:W-:Y:S02]  /*1030*/  LOP3.LUT R213, R4, 0xfffffc00, RZ, 0xc0, !PT ;  /* 0xfffffc0004d57812 */ /* 0x000fe400078ec0ff */
[----:B0-2---:R-:W-:-:S07]  /*1040*/  LOP3.LUT R200, R13, 0x1, RZ, 0xfc, !PT ;  /* 0x000000010dc87812 */ /* 0x005fce00078efcff */
.L_x_8895:
        /* <DEDUP_REMOVED lines=12> */
[----:B--2-4-:R-:W1:Y:S01]  /*1110*/  @P1 LDC.64 R2, c[0x0][0xa28] ;  /* 0x00028a00ff021b82 */ /* 0x014e620000000a00 */
        /* <DEDUP_REMOVED lines=20> */
[----:B-1----:R-:W-:Y:S06]  /*1260*/  @P2 BRA `(.L_x_8655) ;  /* 0x0000000000242947 */ /* 0x002fec0003800000 */
        /* <DEDUP_REMOVED lines=9> */
.L_x_8655:
        /* <DEDUP_REMOVED lines=10> */
.L_x_8656:
[----:B------:R-:W-:Y:S05]  /*13a0*/  @!P0 BRA `(.L_x_8657) ;  /* 0x00000000000c8947 */ /* 0x000fea0003800000 */
[----:B------:R-:W2:Y:S04]  /*13b0*/  LDG.E R3, desc[UR60][R8.64] ;  /* 0x0000003c08037981 */ /* 0x000ea8000c1e1900 */
[----:B------:R-:W2:Y:S02]  /*13c0*/  LDG.E R28, desc[UR60][R8.64+0x4] ;  /* 0x0000043c081c7981 */ /* 0x000ea4000c1e1900 */
[----:B--2---:R-:W-:-:S07]  /*13d0*/  IMAD.IADD R28, R28, 0x1, -R3 ;  /* 0x000000011c1c7824 */ /* 0x004fce00078e0a03 */
.L_x_8657:
        /* <DEDUP_REMOVED lines=25> */
[----:B-1----:R-:W-:-:S04]  /*1570*/  @P1 IMAD.HI.U32 R4, R3, R8, RZ ;  /* 0x0000000803041227 */ /* 0x002fc800078e00ff */
[C---:B------:R-:W-:Y:S01]  /*1580*/  VIADD R0, R189.reuse, 0x9f ;  /* 0x0000009fbd007836 */ /* 0x040fe20000000000 */
[----:B--2---:R-:W-:Y:S02]  /*1590*/  @P1 SHF.R.U32.HI R3, RZ, R9, R4 ;  /* 0x00000009ff031219 */ /* 0x004fe40000011604 */
[----:B------:R-:W-:Y:S01]  /*15a0*/  IADD3 R4, R189, 0x1, -R188 ;  /* 0x00000001bd047810 */ /* 0x000fe20007ffe8bc */
[----:B------:R-:W-:-:S04]  /*15b0*/  IMAD.HI R0, R0, 0x66666667, RZ ;  /* 0x6666666700007827 */ /* 0x000fc800078e02ff */
[----:B0-----:R-:W-:Y:S01]  /*15c0*/  IMAD.IADD R7, R4, 0x1, R3 ;  /* 0x0000000104077824 */ /* 0x001fe200078e0203 */
[----:B------:R-:W-:-:S04]  /*15d0*/  SHF.R.U32.HI R27, RZ, 0x1f, R0 ;  /* 0x0000001fff1b7819 */ /* 0x000fc80000011600 */
[----:B------:R-:W-:Y:S01]  /*15e0*/  LEA.HI.SX32 R27, R0, R27, 0x1a ;  /* 0x0000001b001b7211 */ /* 0x000fe200078fd2ff */
        /* <DEDUP_REMOVED lines=13> */
.L_x_8660:
[----:B------:R-:W-:-:S13]  /*16c0*/  ISETP.NE.AND P0, PT, R13, 0x1, PT ;  /* 0x000000010d00780c */ /* 0x000fda0003f05270 */
[----:B------:R-:W0:Y:S02]  /*16d0*/  @P0 LDC.64 R4, c[0x0][0x9e8] ;  /* 0x00027a00ff040b82 */ /* 0x000e240000000a00 */
[----:B0-----:R-:W-:-:S05]  /*16e0*/  @P0 IMAD.HI.U32 R4, R3, R4, RZ ;  /* 0x0000000403040227 */ /* 0x001fca00078e00ff */
[----:B------:R-:W-:-:S07]  /*16f0*/  @P0 SHF.R.U32.HI R3, RZ, R5, R4 ;  /* 0x00000005ff030219 */ /* 0x000fce0000011604 */
.L_x_8661:
[----:B------:R-:W-:Y:S05]  /*1700*/  BSYNC B0 ;  /* 0x0000000000007941 */ /* 0x000fea0003800000 */
.L_x_8659:
[----:B------:R-:W-:-:S05]  /*1710*/  IMAD R3, R3, R13, R13 ;  /* 0x0000000d03037224 */ /* 0x000fca00078e020d */
[----:B------:R-:W-:-:S07]  /*1720*/  VIMNMX R0, R0, R3, PT ;  /* 0x0000000300007248 */ /* 0x000fce0003fe0100 */
.L_x_8658:
[----:B------:R-:W0:Y:S01]  /*1730*/  @P1 LDC R3, c[0x0][0x44c] ;  /* 0x00011300ff031b82 */ /* 0x000e220000000800 */
[----:B------:R-:W-:Y:S01]  /*1740*/  IMAD.IADD R104, R189, 0x1, -R188 ;  /* 0x00000001bd687824 */ /* 0x000fe200078e0abc */
[----:B------:R-:W-:-:S06]  /*1750*/  ULDC UR4, c[0x0][0x9dc] ;  /* 0x0002770000047ab9 */ /* 0x000fcc0000000800 */
[----:B------:R-:W1:Y:S01]  /*1760*/  @P1 LDC R5, c[0x0][0x450] ;  /* 0x00011400ff051b82 */ /* 0x000e620000000800 */
[----:B0-----:R-:W-:-:S04]  /*1770*/  @P1 IMAD.HI.U32 R4, R202, R3, RZ ;  /* 0x00000003ca041227 */ /* 0x001fc800078e00ff */
[----:B------:R-:W-:Y:S01]  /*1780*/  IMAD.MOV.U32 R3, RZ, RZ, R202 ;  /* 0x000000ffff037224 */ /* 0x000fe200078e00ca */
        /* <DEDUP_REMOVED lines=14> */
.L_x_8664:
[----:B------:R-:W-:-:S13]  /*1870*/  ISETP.NE.AND P0, PT, R13, 0x1, PT ;  /* 0x000000010d00780c */ /* 0x000fda0003f05270 */
[----:B------:R-:W0:Y:S02]  /*1880*/  @P0 LDC.64 R6, c[0x0][0x9e8] ;  /* 0x00027a00ff060b82 */ /* 0x000e240000000a00 */
[----:B0-----:R-:W-:-:S05]  /*1890*/  @P0 IMAD.HI.U32 R6, R3, R6, RZ ;  /* 0x0000000603060227 */ /* 0x001fca00078e00ff */
[----:B------:R-:W-:-:S07]  /*18a0*/  @P0 SHF.R.U32.HI R3, RZ, R7, R6 ;  /* 0x00000007ff030219 */ /* 0x000fce0000011606 */
.L_x_8665:
[----:B------:R-:W-:Y:S05]  /*18b0*/  BSYNC B0 ;  /* 0x0000000000007941 */ /* 0x000fea0003800000 */
.L_x_8663:
[----:B------:R-:W-:-:S05]  /*18c0*/  IMAD R3, R3, R13, RZ ;  /* 0x0000000d03037224 */ /* 0x000fca00078e02ff */
[----:B------:R-:W-:-:S07]  /*18d0*/  VIMNMX R4, R4, R3, !PT ;  /* 0x0000000304047248 */ /* 0x000fce0007fe0100 */
.L_x_8662:
[----:B------:R-:W-:Y:S02]  /*18e0*/  VIADD R0, R0, 0x9f ;  /* 0x0000009f00007836 */ /* 0x000fe40000000000 */
[----:B------:R-:W-:-:S04]  /*18f0*/  IMAD.HI R4, R4, 0x66666667, RZ ;  /* 0x6666666704047827 */ /* 0x000fc800078e02ff */
[----:B------:R-:W-:Y:S01]  /*1900*/  IMAD.HI R0, R0, 0x66666667, RZ ;  /* 0x6666666700007827 */ /* 0x000fe200078e02ff */
[----:B------:R-:W-:-:S04]  /*1910*/  SHF.R.U32.HI R5, RZ, 0x1f, R4 ;  /* 0x0000001fff057819 */ /* 0x000fc80000011604 */
[----:B------:R-:W-:Y:S02]  /*1920*/  SHF.R.U32.HI R3, RZ, 0x1f, R0 ;  /* 0x0000001fff037819 */ /* 0x000fe40000011600 */
[----:B------:R-:W-:Y:S02]  /*1930*/  LEA.HI.SX32 R5, R4, R5, 0x1a ;  /* 0x0000000504057211 */ /* 0x000fe400078fd2ff */
[----:B------:R-:W-:Y:S02]  /*1940*/  LEA.HI.SX32 R0, R0, R3, 0x1a ;  /* 0x0000000300007211 */ /* 0x000fe400078fd2ff */
[----:B------:R-:W-:Y:S02]  /*1950*/  VIMNMX R5, RZ, R5, !PT ;  /* 0x00000005ff057248 */ /* 0x000fe40007fe0100 */
[----:B------:R-:W-:-:S03]  /*1960*/  VIMNMX R0, R27, R0, PT ;  /* 0x000000001b007248 */ /* 0x000fc60003fe0100 */
[--C-:B------:R-:W-:Y:S02]  /*1970*/  IMAD R5, R5, 0xa0, -R11.reuse ;  /* 0x000000a005057824 */ /* 0x100fe400078e0a0b */
[----:B------:R-:W-:-:S03]  /*1980*/  IMAD R3, R0, 0xa0, -R11 ;  /* 0x000000a000037824 */ /* 0x000fc600078e0a0b */
[----:B------:R-:W-:Y:S02]  /*1990*/  VIMNMX R5, RZ, R5, !PT ;  /* 0x00000005ff057248 */ /* 0x000fe40007fe0100 */
[----:B------:R-:W-:-:S04]  /*19a0*/  VIMNMX R0, R3, R2, PT ;  /* 0x0000000203007248 */ /* 0x000fc80003fe0100 */
        /* <DEDUP_REMOVED lines=31> */
.L_x_8668:
[----:B------:R-:W-:Y:S05]  /*1ba0*/  BSYNC B6 ;  /* 0x0000000000067941 */ /* 0x000fea0003800000 */
.L_x_8667:
        /* <DEDUP_REMOVED lines=20> */
.L_x_8670:
[----:B------:R-:W-:Y:S05]  /*1cf0*/  BSYNC B6 ;  /* 0x0000000000067941 */ /* 0x000fea0003800000 */
.L_x_8669:
[----:B------:R-:W-:Y:S01]  /*1d00*/  ULDC.64 UR4, c[0x0][0x9f8] ;  /* 0x00027e0000047ab9 */ /* 0x000fe20000000a00 */
[----:B------:R-:W-:Y:S01]  /*1d10*/  IMAD.MOV.U32 R86, RZ, RZ, R191 ;  /* 0x000000ffff567224 */ /* 0x000fe200078e00bf */
[----:B------:R-:W-:Y:S01]  /*1d20*/  ISETP.NE.U32.AND P0, PT, RZ, UR4, PT ;  /* 0x00000004ff007c0c */ /* 0x000fe2000bf05070 */
[----:B------:R-:W0:Y:S03]  /*1d30*/  LDC.64 R50, c[0x0][0x3f8] ;  /* 0x0000fe00ff327b82 */ /* 0x000e260000000a00 */
[----:B------:R-:W-:-:S05]  /*1d40*/  ISETP.NE.AND.EX P0, PT, RZ, UR5, PT, P0 ;  /* 0x00000005ff007c0c */ /* 0x000fca000bf05300 */
[----:B------:R-:W1:Y:S08]  /*1d50*/  LDC.64 R56, c[0x0][0x408] ;  /* 0x00010200ff387b82 */ /* 0x000e700000000a00 */
[----:B------:R-:W2:Y:S08]  /*1d60*/  @P0 LDC.64 R4, c[0x0][0x9f8] ;  /* 0x00027e00ff040b82 */ /* 0x000eb00000000a00 */
[----:B------:R-:W3:Y:S01]  /*1d70*/  LDC R29, c[0x0][0x3f4] ;  /* 0x0000fd00ff1d7b82 */ /* 0x000ee20000000800 */
[----:B--2---:R-:W-:-:S05]  /*1d80*/  @P0 IMAD.WIDE R4, R191, 0x4, R4 ;  /* 0x00000004bf040825 */ /* 0x004fca00078e0204 */
[----:B------:R2:W4:Y:S01]  /*1d90*/  @P0 LDG.E R86, desc[UR60][R4.64] ;  /* 0x0000003c04560981 */ /* 0x000522000c1e1900 */
[----:B------:R-:W-:Y:S01]  /*1da0*/  SHF.R.S32.HI R3, RZ, 0x1f, R198 ;  /* 0x0000001fff037819 */ /* 0x000fe200000114c6 */
[-C--:B0-----:R-:W-:Y:S01]  /*1db0*/  IMAD.WIDE.U32 R8, R198, R50.reuse, R18 ;  /* 0x00000032c6087225 */ /* 0x081fe200078e0012 */
[----:B------:R-:W-:Y:S01]  /*1dc0*/  SHF.R.S32.HI R193, RZ, 0x1f, R192 ;  /* 0x0000001fffc17819 */ /* 0x000fe200000114c0 */
[----:B------:R-:W0:Y:S01]  /*1dd0*/  S2R R30, SR_TID.X ;  /* 0x00000000001e7919 */ /* 0x000e220000002100 */
[----:B---3--:R-:W-:Y:S01]  /*1de0*/  ISETP.GE.AND P0, PT, R18, R29, PT ;  /* 0x0000001d1200720c */ /* 0x008fe20003f06270 */
[C---:B------:R-:W-:Y:S01]  /*1df0*/  IMAD R0, R3.reuse, R50, RZ ;  /* 0x0000003203007224 */ /* 0x040fe200078e02ff */
[C-C-:B-1----:R-:W-:Y:S01]  /*1e00*/  SHF.L.U64.HI R80, R56.reuse, 0x6, R57.reuse ;  /* 0x0000000638507819 */ /* 0x142fe20000010239 */
[----:B------:R-:W-:Y:S01]  /*1e10*/  IMAD R3, R3, R56, RZ ;  /* 0x0000003803037224 */ /* 0x000fe200078e02ff */
[----:B------:R-:W-:Y:S01]  /*1e20*/  SHF.L.U64.HI R79, R56, 0x7, R57 ;  /* 0x00000007384f7819 */ /* 0x000fe20000010239 */
[C---:B------:R-:W-:Y:S01]  /*1e30*/  IMAD R13, R198.reuse, R51, R0 ;  /* 0x00000033c60d7224 */ /* 0x040fe200078e0200 */
[----:B------:R-:W-:Y:S01]  /*1e40*/  SHF.R.U32.HI R76, RZ, 0x3, R207 ;  /* 0x00000003ff4c7819 */ /* 0x000fe200000116cf */
[----:B------:R-:W-:Y:S01]  /*1e50*/  IMAD.WIDE.U32 R6, R198, R50, R192 ;  /* 0x00000032c6067225 */ /* 0x000fe200078e00c0 */
[----:B------:R-:W-:-:S02]  /*1e60*/  SHF.L.U64.HI R84, R50, 0x6, R51 ;  /* 0x0000000632547819 */ /* 0x000fc40000010233 */
[----:B------:R-:W-:Y:S01]  /*1e70*/  SHF.L.U64.HI R83, R50, 0x7, R51 ;  /* 0x0000000732537819 */ /* 0x000fe20000010233 */
[C---:B------:R-:W-:Y:S01]  /*1e80*/  IMAD R15, R198.reuse, R57, R3 ;  /* 0x00000039c60f7224 */ /* 0x040fe200078e0203 */
[----:B------:R-:W-:Y:S01]  /*1e90*/  SEL R3, R29, RZ, P0 ;  /* 0x000000ff1d037207 */ /* 0x000fe20000000000 */
[----:B------:R-:W-:Y:S01]  /*1ea0*/  IMAD.IADD R7, R7, 0x1, R13 ;  /* 0x0000000107077824 */ /* 0x000fe200078e020d */
[----:B------:R-:W-:Y:S01]  /*1eb0*/  LOP3.LUT P1, RZ, R211, 0x4, RZ, 0xc0, !PT ;  /* 0x00000004d3ff7812 */ /* 0x000fe2000782c0ff */
[----:B------:R-:W-:Y:S01]  /*1ec0*/  IMAD.IADD R9, R13, 0x1, R9 ;  /* 0x000000010d097824 */ /* 0x000fe200078e0209 */
[----:B-----5:R-:W-:Y:S01]  /*1ed0*/  SHF.R.S32.HI R13, RZ, 0x1f, R24 ;  /* 0x0000001fff0d7819 */ /* 0x020fe20000011418 */
[----:B--2---:R-:W-:Y:S01]  /*1ee0*/  IMAD.WIDE.U32 R4, R198, R56, R192 ;  /* 0x00000038c6047225 */ /* 0x004fe200078e00c0 */
[----:B------:R-:W-:-:S03]  /*1ef0*/  SHF.R.S32.HI R74, RZ, 0x1f, R190 ;  /* 0x0000001fff4a7819 */ /* 0x000fc600000114be */
[----:B------:R-:W-:Y:S02]  /*1f00*/  IMAD.SHL.U32 R75, R211, 0x80, RZ ;  /* 0x00000080d34b7824 */ /* 0x000fe400078e00ff */
[----:B------:R-:W-:-:S03]  /*1f10*/  IMAD.WIDE.U32 R10, R198, R56, R18 ;  /* 0x00000038c60a7225 */ /* 0x000fc600078e0012 */
[----:B------:R-:W-:Y:S01]  /*1f20*/  LOP3.LUT R75, R75, 0x380, RZ, 0xc0, !PT ;  /* 0x000003804b4b7812 */ /* 0x000fe200078ec0ff */
[----:B------:R-:W-:Y:S02]  /*1f30*/  IMAD.IADD R3, R18, 0x1, R3 ;  /* 0x0000000112037824 */ /* 0x000fe400078e0203 */
[----:B------:R-:W-:Y:S01]  /*1f40*/  IMAD.IADD R5, R5, 0x1, R15 ;  /* 0x0000000105057824 */ /* 0x000fe200078e020f */
[----:B------:R-:W-:Y:S01]  /*1f50*/  SHF.R.U32.HI R71, RZ, 0x3, R75 ;  /* 0x00000003ff477819 */ /* 0x000fe2000001164b */
[----:B------:R-:W-:Y:S01]  /*1f60*/  IMAD R12, R13, R50, RZ ;  /* 0x000000320d0c7224 */ /* 0x000fe200078e02ff */
[----:B0-----:R-:W-:Y:S01]  /*1f70*/  SHF.R.U32.HI R30, RZ, 0x7, R30 ;  /* 0x00000007ff1e7819 */ /* 0x001fe2000001161e */
[----:B------:R-:W-:Y:S01]  /*1f80*/  IMAD.IADD R11, R15, 0x1, R11 ;  /* 0x000000010f0b7824 */ /* 0x000fe200078e020b */
[----:B------:R-:W-:Y:S01]  /*1f90*/  SHF.R.S32.HI R0, RZ, 0x1f, R3 ;  /* 0x0000001fff007819 */ /* 0x000fe20000011403 */
[----:B------:R-:W-:Y:S01]  /*1fa0*/  IMAD R13, R13, R56, RZ ;  /* 0x000000380d0d7224 */ /* 0x000fe200078e02ff */
[----:B------:R-:W-:Y:S01]  /*1fb0*/  ISETP.NE.AND P6, PT, R30, 0x1, PT ;  /* 0x000000011e00780c */ /* 0x000fe20003fc5270 */
[----:B------:R-:W-:Y:S01]  /*1fc0*/  IMAD.WIDE.U32 R20, R24, R50, R6 ;  /* 0x0000003218147225 */ /* 0x000fe200078e0006 */
[----:B------:R-:W-:-:S03]  /*1fd0*/  LEA.HI R0, R0, R3, RZ, 0x4 ;  /* 0x0000000300007211 */ /* 0x000fc600078f20ff */
[-C--:B------:R-:W-:Y:S01]  /*1fe0*/  IMAD.WIDE.U32 R52, R24, R56.reuse, R4 ;  /* 0x0000003818347225 */ /* 0x080fe200078e0004 */
[----:B------:R-:W-:Y:S02]  /*1ff0*/  LOP3.LUT R4, R75, 0x30, R18, 0xf8, !PT ;  /* 0x000000304b047812 */ /* 0x000fe400078ef812 */
[--C-:B------:R-:W-:Y:S01]  /*2000*/  LOP3.LUT R5, R206, 0x70, R0.reuse, 0xf8, !PT ;  /* 0x00000070ce057812 */ /* 0x100fe200078ef800 */
[----:B------:R-:W-:Y:S01]  /*2010*/  IMAD R13, R24, R57, R13 ;  /* 0x00000039180d7224 */ /* 0x000fe200078e020d */
[----:B------:R-:W-:Y:S01]  /*2020*/  LOP3.LUT R67, R4, R71, RZ, 0x3c, !PT ;  /* 0x0000004704437212 */ /* 0x000fe200078e3cff */
[----:B------:R-:W-:Y:S01]  /*2030*/  IMAD R7, R57, 0xa0, RZ ;  /* 0x000000a039077824 */ /* 0x000fe200078e02ff */
[--C-:B------:R-:W-:Y:S01]  /*2040*/  LOP3.LUT R4, R75, 0x70, R0.reuse, 0xf8, !PT ;  /* 0x000000704b047812 */ /* 0x100fe200078ef800 */
[----:B------:R-:W-:Y:S05]  /*2050*/  @!P6 WARPSYNC.ALL ;  /* 0x000000000000e948 */ /* 0x000fea0003800000 */
[C---:B------:R-:W-:Y:S01]  /*2060*/  IMAD.SHL.U32 R78, R56.reuse, 0x40, RZ ;  /* 0x00000040384e7824 */ /* 0x040fe200078e00ff */
[----:B------:R-:W-:Y:S01]  /*2070*/  ULDC UR4, c[0x0][0x2f4] ;  /* 0x0000bd0000047ab9 */ /* 0x000fe20000000800 */
[----:B------:R-:W-:Y:S01]  /*2080*/  IMAD.SHL.U32 R77, R56, 0x80, RZ ;  /* 0x00000080384d7824 */ /* 0x000fe200078e00ff */
[----:B------:R-:W-:Y:S01]  /*2090*/  SHF.R.S32.HI R61, RZ, 0x4, R0 ;  /* 0x00000004ff3d7819 */ /* 0x000fe20000011400 */
[----:B------:R-:W-:Y:S01]  /*20a0*/  IMAD.WIDE.U32 R54, R24, R56, R10 ;  /* 0x0000003818367225 */ /* 0x000fe200078e000a */
[----:B------:R-:W-:-:S02]  /*20b0*/  LOP3.LUT R60, R0, 0xfffffff0, RZ, 0xc0, !PT ;  /* 0xfffffff0003c7812 */ /* 0x000fc400078ec0ff */
[----:B------:R-:W-:Y:S01]  /*20c0*/  ISETP.GE.AND P2, PT, R23, UR4, PT ;  /* 0x0000000417007c0c */ /* 0x000fe2000bf46270 */
[----:B------:R-:W-:Y:S01]  /*20d0*/  IMAD.WIDE.U32 R56, R56, 0xa0, RZ ;  /* 0x000000a038387825 */ /* 0x000fe200078e00ff */
[----:B------:R-:W-:Y:S02]  /*20e0*/  ISETP.GE.AND P1, PT, R18, UR4, PT ;  /* 0x0000000412007c0c */ /* 0x000fe4000bf26270 */
[----:B------:R-:W-:Y:S01]  /*20f0*/  P2R R88, PR, RZ, 0x4 ;  /* 0x00000004ff587803 */ /* 0x000fe20000000000 */
[C---:B------:R-:W-:Y:S01]  /*2100*/  IMAD R3, R24.reuse, R51, R12 ;  /* 0x0000003318037224 */ /* 0x040fe200078e020c */
[----:B------:R-:W-:Y:S01]  /*2110*/  SHF.R.S32.HI R59, RZ, 0x1f, R60 ;  /* 0x0000001fff3b7819 */ /* 0x000fe2000001143c */
[----:B------:R-:W-:-:S04]  /*2120*/  IMAD.WIDE.U32 R48, R24, R50, R8 ;  /* 0x0000003218307225 */ /* 0x000fc800078e0008 */
[----:B------:R-:W-:Y:S01]  /*2130*/  VIADD R73, R30, 0x8 ;  /* 0x000000081e497836 */ /* 0x000fe20000000000 */
[----:B------:R-:W-:Y:S01]  /*2140*/  SHF.R.U32.HI R30, RZ, 0x3, R206 ;  /* 0x00000003ff1e7819 */ /* 0x000fe200000116ce */
[----:B------:R-:W-:Y:S01]  /*2150*/  IMAD.IADD R68, R57, 0x1, R7 ;  /* 0x0000000139447824 */ /* 0x000fe200078e0207 */
[----:B------:R-:W-:Y:S01]  /*2160*/  LOP3.LUT R7, R207, 0x70, R0, 0xf8, !PT ;  /* 0x00000070cf077812 */ /* 0x000fe200078ef800 */
[----:B------:R-:W-:Y:S01]  /*2170*/  IMAD.IADD R65, R21, 0x1, R3 ;  /* 0x0000000115417824 */ /* 0x000fe200078e0203 */
[----:B------:R-:W-:Y:S01]  /*2180*/  LOP3.LUT R5, R5, R30, RZ, 0x3c, !PT ;  /* 0x0000001e05057212 */ /* 0x000fe200078e3cff */
[----:B------:R-:W-:Y:S01]  /*2190*/  IMAD.IADD R64, R3, 0x1, R49 ;  /* 0x0000000103407824 */ /* 0x000fe200078e0231 */
[----:B------:R-:W-:Y:S01]  /*21a0*/  LOP3.LUT R3, R4, R71, RZ, 0x3c, !PT ;  /* 0x0000004704037212 */ /* 0x000fe200078e3cff */
[----:B------:R-:W-:Y:S01]  /*21b0*/  IMAD R69, R51, 0xa0, RZ ;  /* 0x000000a033457824 */ /* 0x000fe200078e02ff */
[----:B------:R-:W-:Y:S01]  /*21c0*/  LOP3.LUT R0, R7, R76, RZ, 0x3c, !PT ;  /* 0x0000004c07007212 */ /* 0x000fe200078e3cff */
[----:B------:R-:W-:-:S02]  /*21d0*/  IMAD.SHL.U32 R82, R50, 0x40, RZ ;  /* 0x0000004032527824 */ /* 0x000fc400078e00ff */
[C---:B------:R-:W-:Y:S02]  /*21e0*/  IMAD.SHL.U32 R81, R50.reuse, 0x80, RZ ;  /* 0x0000008032517824 */ /* 0x040fe400078e00ff */
[----:B------:R-:W-:-:S04]  /*21f0*/  IMAD.WIDE.U32 R50, R50, 0xa0, RZ ;  /* 0x000000a032327825 */ /* 0x000fc800078e00ff */
[C---:B------:R-:W-:Y:S02]  /*2200*/  IMAD.IADD R58, R210.reuse, 0x1, R3 ;  /* 0x00000001d23a7824 */ /* 0x040fe400078e0203 */
[----:B------:R-:W-:Y:S02]  /*2210*/  IMAD.IADD R85, R85, 0x1, R28 ;  /* 0x0000000155557824 */ /* 0x000fe400078e021c */
[----:B------:R-:W-:Y:S02]  /*2220*/  IMAD R72, R229, 0x40, R198 ;  /* 0x00000040e5487824 */ /* 0x000fe400078e02c6 */
[----:B------:R-:W-:Y:S02]  /*2230*/  IMAD.SHL.U32 R70, R29, 0x2, RZ ;  /* 0x000000021d467824 */ /* 0x000fe400078e00ff */
[----:B------:R-:W-:Y:S02]  /*2240*/  IMAD.IADD R69, R51, 0x1, R69 ;  /* 0x0000000133457824 */ /* 0x000fe400078e0245 */
[----:B------:R-:W-:-:S02]  /*2250*/  IMAD.IADD R67, R210, 0x1, R67 ;  /* 0x00000001d2437824 */ /* 0x000fc400078e0243 */
[----:B------:R-:W-:Y:S02]  /*2260*/  IMAD.IADD R63, R53, 0x1, R13 ;  /* 0x00000001353f7824 */ /* 0x000fe400078e020d */
[----:B------:R-:W-:Y:S02]  /*2270*/  IMAD.IADD R62, R13, 0x1, R55 ;  /* 0x000000010d3e7824 */ /* 0x000fe400078e0237 */
[----:B------:R-:W-:Y:S02]  /*2280*/  IMAD.IADD R3, R212, 0x1, R5 ;  /* 0x00000001d4037824 */ /* 0x000fe400078e0205 */
[----:B------:R-:W-:Y:S01]  /*2290*/  IMAD.IADD R0, R213, 0x1, R0 ;  /* 0x00000001d5007824 */ /* 0x000fe200078e0200 */
[----:B----4-:R-:W-:Y:S01]  /*22a0*/  SHF.R.S32.HI R66, RZ, 0x1f, R86 ;  /* 0x0000001fff427819 */ /* 0x010fe20000011456 */
[----:B------:R-:W-:Y:S06]  /*22b0*/  @!P6 BAR.SYNC.DEFER_BLOCKING 0x9, 0x100 ;  /* 0x024400000000eb1d */ /* 0x000fec0000010000 */
.L_x_8745:
[----:B0-----:R-:W0:Y:S01]  /*22c0*/  LDC R93, c[0x0][0x430] ;  /* 0x00010c00ff5d7b82 */ /* 0x001e220000000800 */
[----:B------:R-:W-:Y:S02]  /*22d0*/  VIADD R25, R25, 0xffffffff ;  /* 0xffffffff19197836 */ /* 0x000fe40000000000 */
[----:B------:R-:W-:Y:S02]  /*22e0*/  IMAD.MOV.U32 R92, RZ, RZ, RZ ;  /* 0x000000ffff5c7224 */ /* 0x000fe400078e00ff */
[----:B--23--:R-:W-:-:S03]  /*22f0*/  IMAD R8, R25, 0xa0, R72 ;  /* 0x000000a019087824 */ /* 0x00cfc600078e0248 */
[----:B------:R-:W1:Y:S01]  /*2300*/  LDC R103, c[0x0][0x3f4] ;  /* 0x0000fd00ff677b82 */ /* 0x000e620000000800 */
[----:B------:R-:W-:Y:S01]  /*2310*/  IMAD.IADD R11, R85, 0x1, R8 ;  /* 0x00000001550b7824 */ /* 0x000fe200078e0208 */
[----:B------:R-:W-:-:S03]  /*2320*/  ISETP.GE.AND P2, PT, R8, R2, PT ;  /* 0x000000020800720c */ /* 0x000fc60003f46270 */
[----:B------:R-:W-:Y:S01]  /*2330*/  IMAD.MOV.U32 R9, RZ, RZ, R11 ;  /* 0x000000ffff097224 */ /* 0x000fe200078e000b */
[----:B------:R-:W-:Y:S02]  /*2340*/  ISETP.GT.OR P2, PT, R72, 0x9f, P2 ;  /* 0x0000009f4800780c */ /* 0x000fe40001744670 */
[----:B0-----:R-:W-:-:S11]  /*2350*/  ISETP.NE.AND P3, PT, R93, 0x1, PT ;  /* 0x000000015d00780c */ /* 0x001fd60003f65270 */
[----:B------:R-:W0:Y:S08]  /*2360*/  @!P2 LDC.64 R6, c[0x0][0x428] ;  /* 0x00010a00ff06ab82 */ /* 0x000e300000000a00 */
[----:B------:R-:W2:Y:S08]  /*2370*/  @!P2 LDC.64 R12, c[0x0][0x418] ;  /* 0x00010600ff0cab82 */ /* 0x000eb00000000a00 */
[----:B------:R-:W3:Y:S08]  /*2380*/  @P3 LDC R4, c[0x0][0x434] ;  /* 0x00010d00ff043b82 */ /* 0x000ef00000000800 */
[----:B------:R-:W4:Y:S01]  /*2390*/  @P3 LDC R5, c[0x0][0x438] ;  /* 0x00010e00ff053b82 */ /* 0x000f220000000800 */
[----:B---3--:R-:W-:-:S05]  /*23a0*/  @P3 IMAD.HI.U32 R4, R11, R4, RZ ;  /* 0x000000040b043227 */ /* 0x008fca00078e00ff */
[----:B----4-:R-:W-:Y:S01]  /*23b0*/  @P3 SHF.R.U32.HI R9, RZ, R5, R4 ;  /* 0x00000005ff093219 */ /* 0x010fe20000011604 */
[----:B0-----:R-:W-:-:S03]  /*23c0*/  @!P2 IMAD R4, R66, R6, RZ ;  /* 0x000000064204a224 */ /* 0x001fc600078e02ff */
[--C-:B------:R-:W-:Y:S01]  /*23d0*/  @!P2 SHF.R.S32.HI R5, RZ, 0x1f, R9.reuse ;  /* 0x0000001fff05a819 */ /* 0x100fe20000011409 */
[----:B------:R-:W-:Y:S02]  /*23e0*/  @!P2 IMAD R7, R86, R7, R4 ;  /* 0x000000075607a224 */ /* 0x000fe400078e0204 */
[----:B------:R-:W-:-:S04]  /*23f0*/  @!P2 IMAD.MOV.U32 R4, RZ, RZ, R9 ;  /* 0x000000ffff04a224 */ /* 0x000fc800078e0009 */
[----:B------:R-:W-:-:S04]  /*2400*/  @!P2 IMAD.WIDE.U32 R4, R86, R6, R4 ;  /* 0x000000065604a225 */ /* 0x000fc800078e0004 */
[----:B------:R-:W-:Y:S01]  /*2410*/  @!P2 IMAD.IADD R5, R5, 0x1, R7 ;  /* 0x000000010505a824 */ /* 0x000fe200078e0207 */
[----:B--2---:R-:W-:-:S04]  /*2420*/  @!P2 LEA R6, P3, R4, R12, 0x2 ;  /* 0x0000000c0406a211 */ /* 0x004fc800078610ff */
[----:B------:R-:W-:-:S05]  /*2430*/  @!P2 LEA.HI.X R7, R4, R13, R5, 0x2, P3 ;  /* 0x0000000d0407a211 */ /* 0x000fca00018f1405 */
[----:B------:R0:W5:Y:S01]  /*2440*/  @!P2 LDG.E R92, desc[UR60][R6.64] ;  /* 0x0000003c065ca981 */ /* 0x000162000c1e1900 */
[----:B------:R-:W-:Y:S01]  /*2450*/  ISETP.GT.AND P2, PT, R25, R26, PT ;  /* 0x0000001a1900720c */ /* 0x000fe20003f44270 */
[----:B------:R-:W-:Y:S01]  /*2460*/  IMAD R4, R195, 0x5000, R67 ;  /* 0x00005000c3047824 */ /* 0x000fe200078e0243 */
[----:B------:R-:W-:Y:S01]  /*2470*/  LOP3.LUT P4, RZ, R211, 0x4, RZ, 0xc0, !PT ;  /* 0x00000004d3ff7812 */ /* 0x000fe2000788c0ff */
[----:B------:R-:W-:Y:S01]  /*2480*/  IMAD.MOV R8, RZ, RZ, -R9 ;  /* 0x000000ffff087224 */ /* 0x000fe200078e0a09 */
[----:B------:R-:W-:Y:S01]  /*2490*/  P2R R89, PR, RZ, 0x4 ;  /* 0x00000004ff597803 */ /* 0x000fe20000000000 */
[----:B------:R-:W-:Y:S01]  /*24a0*/  VIADD R90, R4, 0x40 ;  /* 0x00000040045a7836 */ /* 0x000fe20000000000 */
[----:B-1----:R-:W-:Y:S01]  /*24b0*/  ISETP.GE.AND P2, PT, R103, 0x1, PT ;  /* 0x000000016700780c */ /* 0x002fe20003f46270 */
[----:B------:R-:W-:Y:S05]  /*24c0*/  YIELD ;  /* 0x0000000000007946 */ /* 0x000fea0003800000 */
[----:B------:R-:W-:Y:S01]  /*24d0*/  BSSY B0, `(.L_x_8671) ;  /* 0x00006f6000007945 */ /* 0x000fe20003800000 */
[----:B------:R-:W-:-:S02]  /*24e0*/  IMAD R93, R93, R8, R11 ;  /* 0x000000085d5d7224 */ /* 0x000fc400078e020b */
        /* <DEDUP_REMOVED lines=29> */
[----:B------:R-:W-:Y:S01]  /*26c0*/  IMAD R96, R25, -0xa0, R2 ;  /* 0xffffff6019607824 */ /* 0x000fe200078e0202 */
[----:B------:R-:W-:Y:S01]  /*26d0*/  ISETP.NE.AND P2, PT, RZ, UR4, PT ;  /* 0x00000004ff007c0c */ /* 0x000fe2000bf45270 */
[----:B------:R-:W-:-:S03]  /*26e0*/  IMAD.WIDE.U32 R4, R50, R25, RZ ;  /* 0x0000001932047225 */ /* 0x000fc600078e00ff */
[----:B------:R-:W-:Y:S01]  /*26f0*/  VIMNMX R96, R96, 0xa0, PT ;  /* 0x000000a060607848 */ /* 0x000fe20003fe0100 */
        /* <DEDUP_REMOVED lines=35> */
.L_x_8675:
[----:B------:R-:W-:Y:S05]  /*2930*/  BSYNC B1 ;  /* 0x0000000000017941 */ /* 0x000fea0003800000 */
.L_x_8674:
[----:B0-----:R-:W-:Y:S01]  /*2940*/  VIADD R10, R198, 0x40 ;  /* 0x00000040c60a7836 */ /* 0x001fe20000000000 */
[----:B------:R-:W-:Y:S01]  /*2950*/  BSSY B1, `(.L_x_8676) ;  /* 0x0000019000017945 */ /* 0x000fe20003800000 */
[----:B-----5:R-:W-:Y:S02]  /*2960*/  IMAD.MOV.U32 R111, RZ, RZ, R42 ;  /* 0x000000ffff6f7224 */ /* 0x020fe400078e002a */
[----:B------:R-:W-:Y:S01]  /*2970*/  IMAD.MOV.U32 R115, RZ, RZ, R46 ;  /* 0x000000ffff737224 */ /* 0x000fe200078e002e */
        /* <DEDUP_REMOVED lines=22> */
.L_x_8677:
[----:B------:R-:W-:Y:S05]  /*2ae0*/  BSYNC B1 ;  /* 0x0000000000017941 */ /* 0x000fea0003800000 */
.L_x_8676:
[----:B0-----:R-:W-:Y:S01]  /*2af0*/  VIADD R10, R198, 0x80 ;  /* 0x00000080c60a7836 */ /* 0x001fe20000000000 */
[----:B------:R-:W-:Y:S04]  /*2b00*/  BSSY B1, `(.L_x_8678) ;  /* 0x0000015000017945 */ /* 0x000fe80003800000 */
[----:B------:R-:W-:-:S13]  /*2b10*/  ISETP.GE.AND P4, PT, R10, R96, PT ;  /* 0x000000600a00720c */ /* 0x000fda0003f86270 */
        /* <DEDUP_REMOVED lines=19> */
.L_x_8679:
[----:B------:R-:W-:Y:S05]  /*2c50*/  BSYNC B1 ;  /* 0x0000000000017941 */ /* 0x000fea0003800000 */
.L_x_8678:
[----:B------:R-:W-:Y:S01]  /*2c60*/  ISETP.NE.AND P5, PT, R200, 0x3, PT ;  /* 0x00000003c800780c */ /* 0x000fe20003fa5270 */
[----:B------:R-:W-:Y:S02]  /*2c70*/  IMAD.MOV.U32 R114, RZ, RZ, R44 ;  /* 0x000000ffff727224 */ /* 0x000fe400078e002c */
[----:B------:R-:W-:Y:S02]  /*2c80*/  IMAD.MOV.U32 R121, RZ, RZ, R98 ;  /* 0x000000ffff797224 */ /* 0x000fe400078e0062 */
[----:B-----5:R-:W-:Y:S02]  /*2c90*/  IMAD.MOV.U32 R109, RZ, RZ, R34 ;  /* 0x000000ffff6d7224 */ /* 0x020fe400078e0022 */
        /* <DEDUP_REMOVED lines=9> */
.L_x_8680:
[----:B------:R-:W-:Y:S01]  /*2d30*/  IMAD R87, R195, 0x8, R17 ;  /* 0x00000008c3577824 */ /* 0x000fe200078e0211 */
[----:B------:R-:W-:Y:S01]  /*2d40*/  SHF.L.U32 R97, R201, 0x1f, RZ ;  /* 0x0000001fc9617819 */ /* 0x000fe200000006ff */
[----:B------:R-:W-:Y:S03]  /*2d50*/  BSSY B1, `(.L_x_8681) ;  /* 0x0000003000017945 */ /* 0x000fe60003800000 */
[----:B------:R-:W1:Y:S02]  /*2d60*/  SYNCS.PHASECHK.TRANS64.TRYWAIT P6, [R87+URZ+0x22890], R97 ;  /* 0x02289061570075a7 */ /* 0x000e6400080c017f */
[----:B-1----:R-:W-:Y:S05]  /*2d70*/  @!P6 BRA `(.L_x_8682) ;  /* 0x000002b400a0e947 */ /* 0x002fea0003800000 */
.L_x_9044:
[----:B------:R-:W-:Y:S05]  /*2d80*/  BSYNC B1 ;  /* 0x0000000000017941 */ /* 0x000fea0003800000 */
.L_x_8681:
[----:B------:R-:W-:-:S03]  /*2d90*/  UMOV UR4, 0xffffffff ;  /* 0xffffffff00047882 */ /* 0x000fc60000000000 */
[----:B------:R-:W-:Y:S05]  /*2da0*/  BRA.DIV UR4, `(.L_x_8683) ;  /* 0x000002b604a87947 */ /* 0x000fea000b800000 */
[----:B------:R2:W3:Y:S04]  /*2db0*/  SHFL.IDX PT, R102, R101, RZ, 0x1c1f ;  /* 0x001c1fff65667589 */ /* 0x0004e800000e0000 */
[----:B------:R2:W4:Y:S02]  /*2dc0*/  SHFL.IDX PT, R14, R100, RZ, 0x1c1f ;  /* 0x001c1fff640e7589 */ /* 0x00052400000e0000 */
.L_x_9048:
[----:B------:R-:W-:Y:S04]  /*2dd0*/  BSSY B1, `(.L_x_8684) ;  /* 0x00000ed000017945 */ /* 0x000fe80003800000 */
[----:B------:R-:W-:Y:S05]  /*2de0*/  @P2 BRA `(.L_x_8685) ;  /* 0x0000000c00ac2947 */ /* 0x000fea0003800000 */
[----:B------:R-:W-:Y:S04]  /*2df0*/  BSSY B2, `(.L_x_8686) ;  /* 0x0000075000027945 */ /* 0x000fe80003800000 */
[----:B------:R-:W-:Y:S05]  /*2e00*/  @P1 BRA `(.L_x_8687) ;  /* 0x0000000400cc1947 */ /* 0x000fea0003800000 */
        /* <DEDUP_REMOVED lines=8> */
[----:B------:R-:W-:Y:S02]  /*2e90*/  SHF.R.U32.HI R98, RZ, 0x18, R99 ;  /* 0x00000018ff627819 */ /* 0x000fe40000011663 */
[----:B------:R-:W-:Y:S02]  /*2ea0*/  LOP3.LUT R12, R47, 0xff, RZ, 0xc0, !PT ;  /* 0x000000ff2f0c7812 */ /* 0x000fe400078ec0ff */
[----:B------:R-:W-:Y:S02]  /*2eb0*/  SHF.R.U32.HI R117, RZ, 0x18, R47 ;  /* 0x00000018ff757819 */ /* 0x000fe4000001162f */
[----:B------:R-:W-:-:S02]  /*2ec0*/  SHF.R.U32.HI R15, RZ, 0x8, R99 ;  /* 0x00000008ff0f7819 */ /* 0x000fc40000011663 */
[----:B------:R-:W-:Y:S01]  /*2ed0*/  PRMT R98, R98, 0x654, R13 ;  /* 0x0000065462627816 */ /* 0x000fe2000000000d */
[----:B------:R-:W-:Y:S01]  /*2ee0*/  IMAD.SHL.U32 R13, R116, 0x100, RZ ;  /* 0x00000100740d7824 */ /* 0x000fe200078e00ff */
[----:B------:R-:W-:Y:S01]  /*2ef0*/  SHF.R.U32.HI R118, RZ, 0x10, R47 ;  /* 0x00000010ff767819 */ /* 0x000fe2000001162f */
[----:B------:R-:W-:Y:S01]  /*2f00*/  IMAD.SHL.U32 R15, R15, 0x100, RZ ;  /* 0x000001000f0f7824 */ /* 0x000fe200078e00ff */
[----:B------:R-:W-:Y:S01]  /*2f10*/  PRMT R46, R117, 0x654, R12 ;  /* 0x00000654752e7816 */ /* 0x000fe2000000000c */
[----:B0-----:R-:W-:Y:S01]  /*2f20*/  IMAD.MOV.U32 R12, RZ, RZ, R4 ;  /* 0x000000ffff0c7224 */ /* 0x001fe200078e0004 */
[----:B------:R-:W-:Y:S02]  /*2f30*/  SHF.R.U32.HI R47, RZ, 0x10, R99 ;  /* 0x00000010ff2f7819 */ /* 0x000fe40000011663 */
[----:B------:R-:W-:Y:S01]  /*2f40*/  LOP3.LUT R46, R46, 0xff00, R13, 0xf8, !PT ;  /* 0x0000ff002e2e7812 */ /* 0x000fe200078ef80d */
[----:B------:R-:W-:Y:S01]  /*2f50*/  IMAD.U32 R13, R118, 0x10000, RZ ;  /* 0x00010000760d7824 */ /* 0x000fe200078e00ff */
[----:B------:R-:W-:Y:S01]  /*2f60*/  LOP3.LUT R116, R98, 0xff00, R15, 0xf8, !PT ;  /* 0x0000ff0062747812 */ /* 0x000fe200078ef80f */
[----:B------:R-:W-:Y:S01]  /*2f70*/  IMAD.U32 R47, R47, 0x10000, RZ ;  /* 0x000100002f2f7824 */ /* 0x000fe200078e00ff */
        /* <DEDUP_REMOVED lines=90> */
.L_x_8689:
[----:B------:R-:W-:Y:S05]  /*3520*/  BSYNC B3 ;  /* 0x0000000000037941 */ /* 0x000fea0003800000 */
.L_x_8688:
[----:B0-----:R0:W-:Y:S02]  /*3530*/  ST.E.128 desc[UR60][R10.64], R4 ;  /* 0x000000040a007985 */ /* 0x0011e4000c101d3c */
.L_x_8687:
[----:B------:R-:W-:Y:S05]  /*3540*/  BSYNC B2 ;  /* 0x0000000000027941 */ /* 0x000fea0003800000 */
.L_x_8686:
[----:B------:R-:W-:-:S13]  /*3550*/  ISETP.NE.AND P2, PT, R88, RZ, PT ;  /* 0x000000ff5800720c */ /* 0x000fda0003f45270 */
[----:B------:R-:W-:Y:S05]  /*3560*/  @P2 BRA `(.L_x_8685) ;  /* 0x0000000400cc2947 */ /* 0x000fea0003800000 */
[----:B0-----:R0:W0:Y:S01]  /*3570*/  LDS.128 R4, [R90+0x18400] ;  /* 0x018400005a047984 */ /* 0x0010220000000c00 */
[----:B----4-:R-:W-:Y:S01]  /*3580*/  IADD3 R10, P2, R23, R14, RZ ;  /* 0x0000000e170a7210 */ /* 0x010fe20007f5e0ff */
[----:B------:R-:W-:Y:S04]  /*3590*/  BSSY B2, `(.L_x_8690) ;  /* 0x000006f000027945 */ /* 0x000fe80003800000 */
[----:B---3--:R-:W-:Y:S01]  /*35a0*/  IMAD.X R11, R102, 0x1, R197, P2 ;  /* 0x00000001660b7824 */ /* 0x008fe200010e06c5 */
[----:B------:R-:W-:-:S13]  /*35b0*/  ISETP.GE.AND P2, PT, R199, R103, PT ;  /* 0x00000067c700720c */ /* 0x000fda0003f46270 */
[----:B------:R-:W-:Y:S05]  /*35c0*/  @P2 BRA `(.L_x_8691) ;  /* 0x0000000400ac2947 */ /* 0x000fea0003800000 */
[----:B------:R-:W-:Y:S01]  /*35d0*/  SHF.R.U32.HI R42, RZ, 0x8, R45 ;  /* 0x00000008ff2a7819 */ /* 0x000fe2000001162d */
[----:B0-----:R-:W-:Y:S01]  /*35e0*/  IMAD.MOV.U32 R14, RZ, RZ, R7 ;  /* 0x000000ffff0e7224 */ /* 0x001fe200078e0007 */
[----:B------:R-:W-:Y:S02]  /*35f0*/  SHF.R.U32.HI R15, RZ, 0x8, R43 ;  /* 0x00000008ff0f7819 */ /* 0x000fe4000001162b */
[----:B------:R-:W-:Y:S01]  /*3600*/  SHF.R.U32.HI R46, RZ, 0x18, R45 ;  /* 0x00000018ff2e7819 */ /* 0x000fe2000001162d */
[----:B------:R-:W-:Y:S01]  /*3610*/  IMAD.SHL.U32 R42, R42, 0x100, RZ ;  /* 0x000001002a2a7824 */ /* 0x000fe200078e00ff */
[----:B------:R-:W-:Y:S01]  /*3620*/  LOP3.LUT R13, R45, 0xff, RZ, 0xc0, !PT ;  /* 0x000000ff2d0d7812 */ /* 0x000fe200078ec0ff */
[----:B------:R-:W-:Y:S01]  /*3630*/  IMAD.SHL.U32 R7, R15, 0x100, RZ ;  /* 0x000001000f077824 */ /* 0x000fe200078e00ff */
[----:B------:R-:W-:Y:S02]  /*3640*/  SHF.R.U32.HI R47, RZ, 0x18, R43 ;  /* 0x00000018ff2f7819 */ /* 0x000fe4000001162b */
[----:B------:R-:W-:-:S02]  /*3650*/  LOP3.LUT R12, R43, 0xff, RZ, 0xc0, !PT ;  /* 0x000000ff2b0c7812 */ /* 0x000fc400078ec0ff */
[----:B------:R-:W-:Y:S02]  /*3660*/  SHF.R.U32.HI R44, RZ, 0x10, R45 ;  /* 0x00000010ff2c7819 */ /* 0x000fe4000001162d */
[----:B------:R-:W-:Y:S02]  /*3670*/  SHF.R.U32.HI R43, RZ, 0x10, R43 ;  /* 0x00000010ff2b7819 */ /* 0x000fe4000001162b */
[----:B------:R-:W-:Y:S01]  /*3680*/  PRMT R13, R46, 0x654, R13 ;  /* 0x000006542e0d7816 */ /* 0x000fe2000000000d */
[----:B------:R-:W-:Y:S01]  /*3690*/  IMAD.U32 R44, R44, 0x10000, RZ ;  /* 0x000100002c2c7824 */ /* 0x000fe200078e00ff */
[----:B------:R-:W-:Y:S02]  /*36a0*/  PRMT R12, R47, 0x654, R12 ;  /* 0x000006542f0c7816 */ /* 0x000fe4000000000c */
        /* <DEDUP_REMOVED lines=93> */
.L_x_8691:
[----:B------:R-:W-:Y:S05]  /*3c80*/  BSYNC B2 ;  /* 0x0000000000027941 */ /* 0x000fea0003800000 */
.L_x_8690:
[----:B0-----:R0:W-:Y:S02]  /*3c90*/  ST.E.128 desc[UR60][R10.64], R4 ;  /* 0x000000040a007985 */ /* 0x0011e4000c101d3c */
.L_x_8685:
[----:B------:R-:W-:Y:S05]  /*3ca0*/  BSYNC B1 ;  /* 0x0000000000017941 */ /* 0x000fea0003800000 */
.L_x_8684:
[----:B------:R-:W-:-:S03]  /*3cb0*/  UMOV UR4, 0xffffffff ;  /* 0xffffffff00047882 */ /* 0x000fc60000000000 */
[----:B------:R-:W-:Y:S05]  /*3cc0*/  BRA.DIV UR4, `(.L_x_8692) ;  /* 0x000002aa04287947 */ /* 0x000fea000b800000 */
[----:B------:R0:W0:Y:S04]  /*3cd0*/  SHFL.IDX PT, R42, R101, 0x1, 0x1c1f ;  /* 0x003c1f00652a7f89 */ /* 0x00002800000e0000 */
[----:B----4-:R4:W0:Y:S02]  /*3ce0*/  SHFL.IDX PT, R14, R100, 0x1, 0x1c1f ;  /* 0x003c1f00640e7f89 */ /* 0x01082400000e0000 */
.L_x_9052:
[----:B------:R-:W-:Y:S04]  /*3cf0*/  BSSY B1, `(.L_x_8693) ;  /* 0x00000f0000017945 */ /* 0x000fe80003800000 */
[----:B------:R-:W-:Y:S05]  /*3d00*/  @P3 BRA `(.L_x_8694) ;  /* 0x0000000c00b83947 */ /* 0x000fea0003800000 */
[----:B------:R-:W-:Y:S04]  /*3d10*/  BSSY B2, `(.L_x_8695) ;  /* 0x0000076000027945 */ /* 0x000fe80003800000 */
[----:B------:R-:W-:Y:S05]  /*3d20*/  @P1 BRA `(.L_x_8696) ;  /* 0x0000000400d01947 */ /* 0x000fea0003800000 */
[----:B0-----:R0:W0:Y:S01]  /*3d30*/  LDS.128 R4, [R91+0x1a400] ;  /* 0x01a400005b047984 */ /* 0x0010220000000c00 */
[----:B------:R-:W-:Y:S01]  /*3d40*/  IADD3 R10, P2, R18, R14, RZ ;  /* 0x0000000e120a7210 */ /* 0x000fe20007f5e0ff */
[----:B------:R-:W-:Y:S04]  /*3d50*/  BSSY B3, `(.L_x_8697) ;  /* 0x0000070000037945 */ /* 0x000fe80003800000 */
[----:B------:R-:W-:Y:S01]  /*3d60*/  IMAD.X R11, R42, 0x1, R19, P2 ;  /* 0x000000012a0b7824 */ /* 0x000fe200010e0613 */
[----:B------:R-:W-:-:S13]  /*3d70*/  ISETP.GE.AND P2, PT, R192, R103, PT ;  /* 0x00000067c000720c */ /* 0x000fda0003f46270 */
[----:B------:R-:W-:Y:S05]  /*3d80*/  @P2 BRA `(.L_x_8698) ;  /* 0x0000000400b02947 */ /* 0x000fea0003800000 */
[----:B------:R-:W-:Y:S01]  /*3d90*/  SHF.R.U32.HI R45, RZ, 0x18, R39 ;  /* 0x00000018ff2d7819 */ /* 0x000fe20000011627 */
[----:B0-----:R-:W-:Y:S01]  /*3da0*/  IMAD.MOV.U32 R15, RZ, RZ, R7 ;  /* 0x000000ffff0f7224 */ /* 0x001fe200078e0007 */
[----:B------:R-:W-:Y:S01]  /*3db0*/  LOP3.LUT R12, R39, 0xff, RZ, 0xc0, !PT ;  /* 0x000000ff270c7812 */ /* 0x000fe200078ec0ff */
[----:B------:R-:W-:Y:S01]  /*3dc0*/  IMAD.MOV.U32 R13, RZ, RZ, R6 ;  /* 0x000000ffff0d7224 */ /* 0x000fe200078e0006 */
        /* <DEDUP_REMOVED lines=38> */
[----:B---3--:R-:W-:Y:S01]  /*4030*/  FFMA.FTZ R102, R12, R38, R43 ;  /* 0x000000260c667223 */ /* 0x008fe2000001002b */
[----:B------:R-:W-:Y:S01]  /*4040*/  F2FP.F16.E4M3.UNPACK_B R4, R4 ;  /* 0x00000004ff04723e */ /* 0x000fe200020006ff */
[----:B------:R-:W-:-:S02]  /*4050*/  HADD2.F32 R38, -RZ, R113.H1_H1 ;  /* 0x30000071ff267230 */ /* 0x000fc40000004100 */
[--C-:B------:R-:W-:Y:S02]  /*4060*/  HADD2.F32 R6, -RZ, R5.reuse.H0_H0 ;  /* 0x20000005ff067230 */ /* 0x100fe40000004100 */
        /* <DEDUP_REMOVED lines=21> */
[----:B------:R-:W-:Y:S01]  /*41c0*/  F2FP.F16.E4M3.UNPACK_B R4, R13.H1 ;  /* 0x0000000dff04723e */ /* 0x000fe200030006ff */
[----:B------:R-:W-:Y:S01]  /*41d0*/  HADD2.F32 R7, -RZ, R5.H1_H1 ;  /* 0x30000005ff077230 */ /* 0x000fe20000004100 */
[----:B------:R-:W-:Y:S01]  /*41e0*/  F2FP.F16.E4M3.UNPACK_B R44, R44 ;  /* 0x0000002cff2c723e */ /* 0x000fe200020006ff */
[----:B------:R-:W-:Y:S01]  /*41f0*/  HADD2.F32 R43, -RZ, R39.H1_H1 ;  /* 0x30000027ff2b7230 */ /* 0x000fe20000004100 */
[----:B------:R-:W-:Y:S01]  /*4200*/  F2FP.SATFINITE.E4M3.F32.PACK_AB_MERGE_C R113, R102, R41, RZ ;  /* 0x000000296671723e */ /* 0x000fe200048070ff */
        /* <DEDUP_REMOVED lines=25> */
[----:B------:R-:W-:Y:S01]  /*43a0*/  F2FP.SATFINITE.E4M3.F32.PACK_AB_MERGE_C R99, R102, R99, RZ ;  /* 0x000000636663723e */ /* 0x000fe200048070ff */
        /* <DEDUP_REMOVED lines=10> */
.L_x_8698:
[----:B------:R-:W-:Y:S05]  /*4450*/  BSYNC B3 ;  /* 0x0000000000037941 */ /* 0x000fea0003800000 */
.L_x_8697:
[----:B0-----:R0:W-:Y:S02]  /*4460*/  ST.E.128 desc[UR60][R10.64], R4 ;  /* 0x000000040a007985 */ /* 0x0011e4000c101d3c */
.L_x_8696:
[----:B------:R-:W-:Y:S05]  /*4470*/  BSYNC B2 ;  /* 0x0000000000027941 */ /* 0x000fea0003800000 */
.L_x_8695:
[----:B------:R-:W-:-:S13]  /*4480*/  ISETP.NE.AND P2, PT, R88, RZ, PT ;  /* 0x000000ff5800720c */ /* 0x000fda0003f45270 */
[----:B------:R-:W-:Y:S05]  /*4490*/  @P2 BRA `(.L_x_8694) ;  /* 0x0000000400d42947 */ /* 0x000fea0003800000 */
[----:B0-----:R0:W0:Y:S01]  /*44a0*/  LDS.128 R4, [R90+0x1a400] ;  /* 0x01a400005a047984 */ /* 0x0010220000000c00 */
[----:B------:R-:W-:Y:S01]  /*44b0*/  IADD3 R10, P2, R23, R14, RZ ;  /* 0x0000000e170a7210 */ /* 0x000fe20007f5e0ff */
[----:B------:R-:W-:Y:S04]  /*44c0*/  BSSY B2, `(.L_x_8699) ;  /* 0x0000071000027945 */ /* 0x000fe80003800000 */
[----:B------:R-:W-:Y:S01]  /*44d0*/  IMAD.X R11, R42, 0x1, R197, P2 ;  /* 0x000000012a0b7824 */ /* 0x000fe200010e06c5 */
        /* <DEDUP_REMOVED lines=111> */
.L_x_8700:
[----:B------:R-:W-:Y:S05]  /*4bd0*/  BSYNC B2 ;  /* 0x0000000000027941 */ /* 0x000fea0003800000 */
.L_x_8699:
[----:B0-----:R0:W-:Y:S02]  /*4be0*/  ST.E.128 desc[UR60][R10.64], R4 ;  /* 0x000000040a007985 */ /* 0x0011e4000c101d3c */
.L_x_8694:
[----:B------:R-:W-:Y:S05]  /*4bf0*/  BSYNC B1 ;  /* 0x0000000000017941 */ /* 0x000fea0003800000 */
.L_x_8693:
[----:B------:R-:W-:-:S03]  /*4c00*/  UMOV UR4, 0xffffffff ;  /* 0xffffffff00047882 */ /* 0x000fc60000000000 */
[----:B------:R-:W-:Y:S05]  /*4c10*/  BRA.DIV UR4, `(.L_x_8701) ;  /* 0x0000029a049c7947 */ /* 0x000fea000b800000 */
[----:B0-2---:R-:W0:Y:S04]  /*4c20*/  SHFL.IDX PT, R101, R101, 0x2, 0x1c1f ;  /* 0x005c1f0065657f89 */ /* 0x005e2800000e0000 */
[----:B------:R2:W0:Y:S02]  /*4c30*/  SHFL.IDX PT, R14, R100, 0x2, 0x1c1f ;  /* 0x005c1f00640e7f89 */ /* 0x00042400000e0000 */
.L_x_9056:
[----:B------:R-:W-:Y:S05]  /*4c40*/  @P4 BRA `(.L_x_8702) ;  /* 0x0000004400f84947 */ /* 0x000fea0003800000 */
[----:B------:R-:W-:Y:S04]  /*4c50*/  BSSY B1, `(.L_x_8703) ;  /* 0x0000076000017945 */ /* 0x000fe80003800000 */
[----:B------:R-:W-:Y:S05]  /*4c60*/  @P1 BRA `(.L_x_8704) ;  /* 0x0000000400d01947 */ /* 0x000fea0003800000 */
[----:B------:R1:W1:Y:S01]  /*4c70*/  LDS.128 R4, [R91+0x1c400] ;  /* 0x01c400005b047984 */ /* 0x0002620000000c00 */
[----:B0-----:R-:W-:Y:S01]  /*4c80*/  IADD3 R10, P2, R18, R14, RZ ;  /* 0x0000000e120a7210 */ /* 0x001fe20007f5e0ff */
[----:B------:R-:W-:Y:S04]  /*4c90*/  BSSY B2, `(.L_x_8705) ;  /* 0x0000070000027945 */ /* 0x000fe80003800000 */
[----:B------:R-:W-:Y:S01]  /*4ca0*/  IMAD.X R11, R101, 0x1, R19, P2 ;  /* 0x00000001650b7824 */ /* 0x000fe200010e0613 */
        /* <DEDUP_REMOVED lines=110> */
.L_x_8706:
[----:B------:R-:W-:Y:S05]  /*5390*/  BSYNC B2 ;  /* 0x0000000000027941 */ /* 0x000fea0003800000 */
.L_x_8705:
[----:B-1----:R0:W-:Y:S02]  /*53a0*/  ST.E.128 desc[UR60][R10.64], R4 ;  /* 0x000000040a007985 */ /* 0x0021e4000c101d3c */
.L_x_8704:
[----:B------:R-:W-:Y:S05]  /*53b0*/  BSYNC B1 ;  /* 0x0000000000017941 */ /* 0x000fea0003800000 */
.L_x_8703:
        /* <DEDUP_REMOVED lines=115> */
.L_x_8708:
[----:B------:R-:W-:Y:S05]  /*5af0*/  BSYNC B1 ;  /* 0x0000000000017941 */ /* 0x000fea0003800000 */
.L_x_8707:
[----:B0-----:R0:W-:Y:S01]  /*5b00*/  ST.E.128 desc[UR60][R14.64], R4 ;  /* 0x000000040e007985 */ /* 0x0011e2000c101d3c */
[----:B------:R-:W-:Y:S05]  /*5b10*/  BRA `(.L_x_8702) ;  /* 0x0000003800447947 */ /* 0x000fea0003800000 */
.L_x_8673:
[----:B------:R-:W-:Y:S01]  /*5b20*/  VIADD R8, R198, 0x40 ;  /* 0x00000040c6087836 */ /* 0x000fe20000000000 */
[----:B------:R-:W-:Y:S02]  /*5b30*/  CS2R R30, SRZ ;  /* 0x00000000001e7805 */ /* 0x000fe4000001ff00 */
[----:B------:R-:W-:Y:S02]  /*5b40*/  CS2R R28, SRZ ;  /* 0x00000000001c7805 */ /* 0x000fe4000001ff00 */
[----:B------:R-:W-:Y:S01]  /*5b50*/  ISETP.GE.AND P3, PT, R8, R96, PT ;  /* 0x000000600800720c */ /* 0x000fe20003f66270 */
[----:B------:R-:W-:-:S03]  /*5b60*/  VIADD R8, R198, 0x80 ;  /* 0x00000080c6087836 */ /* 0x000fc60000000000 */
        /* <DEDUP_REMOVED lines=35> */
[----:B0-----:R-:W-:-:S05]  /*5da0*/  @!P2 IADD3 R8, P5, R5, R8, RZ ;  /* 0x000000080508a210 */ /* 0x001fca0007fbe0ff */
[----:B------:R-:W-:Y:S02]  /*5db0*/  @!P2 IMAD.X R9, R10, 0x1, R9, P5 ;  /* 0x000000010a09a824 */ /* 0x000fe400028e0609 */
        /* <DEDUP_REMOVED lines=11> */
[----:B------:R-:W-:Y:S01]  /*5e70*/  ISETP.GE.AND P2, PT, R18, R103, PT ;  /* 0x000000671200720c */ /* 0x000fe20003f46270 */
[----:B--2---:R-:W-:Y:S02]  /*5e80*/  IMAD.MOV.U32 R117, RZ, RZ, R30 ;  /* 0x000000ffff757224 */ /* 0x004fe400078e001e */
[----:B------:R-:W-:Y:S02]  /*5e90*/  IMAD.MOV.U32 R119, RZ, RZ, R28 ;  /* 0x000000ffff777224 */ /* 0x000fe400078e001c */
[----:B---3--:R-:W-:Y:S02]  /*5ea0*/  IMAD.MOV.U32 R113, RZ, RZ, R38 ;  /* 0x000000ffff717224 */ /* 0x008fe400078e0026 */
[----:B------:R-:W-:-:S02]  /*5eb0*/  IMAD.MOV.U32 R114, RZ, RZ, R36 ;  /* 0x000000ffff727224 */ /* 0x000fc400078e0024 */
[----:B----4-:R-:W-:Y:S02]  /*5ec0*/  IMAD.MOV.U32 R109, RZ, RZ, R42 ;  /* 0x000000ffff6d7224 */ /* 0x010fe400078e002a */
[----:B------:R-:W-:Y:S02]  /*5ed0*/  IMAD.MOV.U32 R108, RZ, RZ, R40 ;  /* 0x000000ffff6c7224 */ /* 0x000fe400078e0028 */
[----:B-----5:R-:W-:Y:S02]  /*5ee0*/  IMAD.MOV.U32 R107, RZ, RZ, R46 ;  /* 0x000000ffff6b7224 */ /* 0x020fe400078e002e */
[----:B------:R-:W-:Y:S02]  /*5ef0*/  IMAD.MOV.U32 R106, RZ, RZ, R44 ;  /* 0x000000ffff6a7224 */ /* 0x000fe400078e002c */
[----:B------:R-:W-:Y:S02]  /*5f00*/  IMAD.MOV.U32 R115, RZ, RZ, R6 ;  /* 0x000000ffff737224 */ /* 0x000fe400078e0006 */
[----:B------:R-:W-:-:S02]  /*5f10*/  IMAD.MOV.U32 R118, RZ, RZ, R4 ;  /* 0x000000ffff767224 */ /* 0x000fc400078e0004 */
[----:B------:R-:W-:Y:S02]  /*5f20*/  IMAD.MOV.U32 R110, RZ, RZ, R34 ;  /* 0x000000ffff6e7224 */ /* 0x000fe400078e0022 */
[----:B------:R-:W-:Y:S01]  /*5f30*/  IMAD.MOV.U32 R112, RZ, RZ, R32 ;  /* 0x000000ffff707224 */ /* 0x000fe200078e0020 */
[----:B------:R-:W-:Y:S06]  /*5f40*/  @!P5 BRA `(.L_x_8709) ;  /* 0x000000000004d947 */ /* 0x000fec0003800000 */
[----:B------:R-:W-:Y:S01]  /*5f50*/  BPT.TRAP 0x1 ;  /* 0x000000040000795c */ /* 0x000fe20000300000 */
.L_x_8709:
[----:B------:R-:W-:Y:S01]  /*5f60*/  IMAD R87, R195, 0x8, R17 ;  /* 0x00000008c3577824 */ /* 0x000fe200078e0211 */
[----:B------:R-:W-:Y:S01]  /*5f70*/  SHF.L.U32 R97, R201, 0x1f, RZ ;  /* 0x0000001fc9617819 */ /* 0x000fe200000006ff */
[----:B------:R-:W0:Y:S01]  /*5f80*/  LDC R105, c[0x0][0x2f4] ;  /* 0x0000bd00ff697b82 */ /* 0x000e220000000800 */
[----:B------:R-:W-:Y:S02]  /*5f90*/  BSSY B1, `(.L_x_8710) ;  /* 0x0000003000017945 */ /* 0x000fe40003800000 */
[----:B------:R-:W1:Y:S02]  /*5fa0*/  SYNCS.PHASECHK.TRANS64.TRYWAIT P3, [R87+URZ+0x22890], R97 ;  /* 0x02289061570075a7 */ /* 0x000e64000806017f */
[----:B-1----:R-:W-:Y:S05]  /*5fb0*/  @!P3 BRA `(.L_x_8711) ;  /* 0x0000028400fcb947 */ /* 0x002fea0003800000 */
.L_x_9057:
[----:B------:R-:W-:Y:S05]  /*5fc0*/  BSYNC B1 ;  /* 0x0000000000017941 */ /* 0x000fea0003800000 */
.L_x_8710:
[----:B------:R-:W-:Y:S01]  /*5fd0*/  UMOV UR4, 0xffffffff ;  /* 0xffffffff00047882 */ /* 0x000fe20000000000 */
[----:B0-----:R-:W-:Y:S02]  /*5fe0*/  IMAD.IADD R111, R105, 0x1, -R70 ;  /* 0x00000001696f7824 */ /* 0x001fe400078e0a46 */
[----:B------:R-:W-:Y:S05]  /*5ff0*/  BRA.DIV UR4, `(.L_x_8712) ;  /* 0x0000028a04007947 */ /* 0x000fea000b800000 */
[----:B------:R0:W2:Y:S04]  /*6000*/  SHFL.IDX PT, R102, R101, RZ, 0x1c1f ;  /* 0x001c1fff65667589 */ /* 0x0000a800000e0000 */
[----:B------:R0:W3:Y:S02]  /*6010*/  SHFL.IDX PT, R103, R100, RZ, 0x1c1f ;  /* 0x001c1fff64677589 */ /* 0x0000e400000e0000 */
.L_x_9061:
[----:B------:R-:W-:Y:S01]  /*6020*/  ISETP.GE.OR P3, PT, R198, R96, P1 ;  /* 0x00000060c600720c */ /* 0x000fe20000f66670 */
[----:B------:R-:W-:-:S12]  /*6030*/  BSSY B1, `(.L_x_8713) ;  /* 0x00000f0000017945 */ /* 0x000fd80003800000 */
[----:B------:R-:W-:Y:S05]  /*6040*/  @P3 BRA `(.L_x_8714) ;  /* 0x0000000c00b83947 */ /* 0x000fea0003800000 */
[----:B------:R-:W-:Y:S01]  /*6050*/  SEL R8, R70, R111, !P0 ;  /* 0x0000006f46087207 */ /* 0x000fe20004000000 */
[----:B------:R-:W-:Y:S01]  /*6060*/  BSSY B2, `(.L_x_8715) ;  /* 0x00000e7000027945 */ /* 0x000fe20003800000 */
[----:B---3--:R-:W-:Y:S02]  /*6070*/  IADD3 R98, P3, R60, R103, RZ ;  /* 0x000000673c627210 */ /* 0x008fe40007f7e0ff */
[----:B------:R-:W-:-:S03]  /*6080*/  SHF.R.S32.HI R9, RZ, 0x1f, R8 ;  /* 0x0000001fff097819 */ /* 0x000fc60000011408 */
[----:B--2---:R-:W-:Y:S01]  /*6090*/  IMAD.X R99, R102, 0x1, R59, P3 ;  /* 0x0000000166637824 */ /* 0x004fe200018e063b */
        /* <DEDUP_REMOVED lines=8> */
[----:B------:R-:W-:-:S04]  /*6120*/  IMAD R10, R195, 0x5000, R10 ;  /* 0x00005000c30a7824 */ /* 0x000fc800078e020a */
[----:B------:R-:W-:Y:S02]  /*6130*/  IMAD.IADD R12, R17, 0x1, R10 ;  /* 0x00000001110c7824 */ /* 0x000fe400078e020a */
[----:B------:R-:W2:Y:S04]  /*6140*/  LDS.128 R8, [R8+0x18400] ;  /* 0x0184000008087984 */ /* 0x000ea80000000c00 */
[----:B------:R-:W3:Y:S01]  /*6150*/  LDS.128 R12, [R12+0x18400] ;  /* 0x018400000c0c7984 */ /* 0x000ee20000000c00 */
[----:B------:R-:W-:Y:S05]  /*6160*/  @P2 BRA `(.L_x_8716) ;  /* 0x0000000c00582947 */ /* 0x000fea0003800000 */
[--C-:B------:R-:W-:Y:S01]  /*6170*/  SHF.R.U32.HI R125, RZ, 0x18, R7.reuse ;  /* 0x00000018ff7d7819 */ /* 0x100fe20000011607 */
[----:B--2---:R-:W-:Y:S01]  /*6180*/  IMAD.MOV.U32 R28, RZ, RZ, R8 ;  /* 0x000000ffff1c7224 */ /* 0x004fe200078e0008 */
[----:B------:R-:W-:Y:S02]  /*6190*/  LOP3.LUT R6, R7, 0xff, RZ, 0xc0, !PT ;  /* 0x000000ff07067812 */ /* 0x000fe400078ec0ff */
[--C-:B------:R-:W-:Y:S02]  /*61a0*/  SHF.R.U32.HI R123, RZ, 0x8, R7.reuse ;  /* 0x00000008ff7b7819 */ /* 0x100fe40000011607 */
[----:B------:R-:W-:Y:S02]  /*61b0*/  SHF.R.U32.HI R127, RZ, 0x10, R7 ;  /* 0x00000010ff7f7819 */ /* 0x000fe40000011607 */
[----:B------:R-:W-:Y:S02]  /*61c0*/  SHF.R.U32.HI R129, RZ, 0x8, R5 ;  /* 0x00000008ff817819 */ /* 0x000fe40000011605 */
[----:B------:R-:W-:-:S02]  /*61d0*/  SHF.R.U32.HI R122, RZ, 0x18, R29 ;  /* 0x00000018ff7a7819 */ /* 0x000fc4000001161d */
[----:B------:R-:W-:Y:S02]  /*61e0*/  LOP3.LUT R7, R29, 0xff, RZ, 0xc0, !PT ;  /* 0x000000ff1d077812 */ /* 0x000fe400078ec0ff */
[--C-:B------:R-:W-:Y:S02]  /*61f0*/  SHF.R.U32.HI R120, RZ, 0x8, R29.reuse ;  /* 0x00000008ff787819 */ /* 0x100fe4000001161d */
[----:B------:R-:W-:Y:S02]  /*6200*/  SHF.R.U32.HI R124, RZ, 0x10, R29 ;  /* 0x00000010ff7c7819 */ /* 0x000fe4000001161d */
[----:B------:R-:W-:Y:S02]  /*6210*/  SHF.R.U32.HI R30, RZ, 0x18, R31 ;  /* 0x00000018ff1e7819 */ /* 0x000fe4000001161f */
[----:B------:R-:W-:Y:S01]  /*6220*/  LOP3.LUT R29, R31, 0xff, RZ, 0xc0, !PT ;  /* 0x000000ff1f1d7812 */ /* 0x000fe200078ec0ff */
[----:B------:R-:W-:Y:S01]  /*6230*/  IMAD.U32 R124, R124, 0x10000, RZ ;  /* 0x000100007c7c7824 */ /* 0x000fe200078e00ff */
[----:B------:R-:W-:-:S02]  /*6240*/  SHF.R.U32.HI R131, RZ, 0x18, R5 ;  /* 0x00000018ff837819 */ /* 0x000fc40000011605 */
[----:B------:R-:W-:Y:S02]  /*6250*/  LOP3.LUT R4, R5, 0xff, RZ, 0xc0, !PT ;  /* 0x000000ff05047812 */ /* 0x000fe400078ec0ff */
[--C-:B------:R-:W-:Y:S02]  /*6260*/  SHF.R.U32.HI R121, RZ, 0x8, R31.reuse ;  /* 0x00000008ff797819 */ /* 0x100fe4000001161f */
[----:B------:R-:W-:Y:S01]  /*6270*/  SHF.R.U32.HI R126, RZ, 0x10, R31 ;  /* 0x00000010ff7e7819 */ /* 0x000fe2000001161f */
[----:B---3--:R-:W-:Y:S01]  /*6280*/  IMAD.MOV.U32 R31, RZ, RZ, R12 ;  /* 0x000000ffff1f7224 */ /* 0x008fe200078e000c */
[----:B------:R-:W-:Y:S01]  /*6290*/  SHF.R.U32.HI R128, RZ, 0x10, R5 ;  /* 0x00000010ff807819 */ /* 0x000fe20000011605 */
[----:B------:R-:W-:Y:S01]  /*62a0*/  IMAD.SHL.U32 R5, R129, 0x100, RZ ;  /* 0x0000010081057824 */ /* 0x000fe200078e00ff */
[----:B------:R-:W-:Y:S01]  /*62b0*/  PRMT R12, R30, 0x654, R29 ;  /* 0x000006541e0c7816 */ /* 0x000fe2000000001d */
[----:B------:R-:W-:Y:S01]  /*62c0*/  IMAD.SHL.U32 R29, R120, 0x100, RZ ;  /* 0x00000100781d7824 */ /* 0x000fe200078e00ff */
[----:B------:R-:W-:Y:S01]  /*62d0*/  PRMT R4, R131, 0x654, R4 ;  /* 0x0000065483047816 */ /* 0x000fe20000000004 */
[----:B------:R-:W-:Y:S01]  /*62e0*/  IMAD.SHL.U32 R121, R121, 0x100, RZ ;  /* 0x0000010079797824 */ /* 0x000fe200078e00ff */
[----:B------:R-:W-:Y:S01]  /*62f0*/  PRMT R8, R122, 0x654, R7 ;  /* 0x000006547a087816 */ /* 0x000fe20000000007 */
[----:B------:R-:W-:Y:S01]  /*6300*/  IMAD.SHL.U32 R7, R123, 0x100, RZ ;  /* 0x000001007b077824 */ /* 0x000fe200078e00ff */
[----:B------:R-:W-:Y:S01]  /*6310*/  LOP3.LUT R4, R4, 0xff00, R5, 0xf8, !PT ;  /* 0x0000ff0004047812 */ /* 0x000fe200078ef805 */
[----:B------:R-:W-:Y:S01]  /*6320*/  IMAD.U32 R5, R128, 0x10000, RZ ;  /* 0x0001000080057824 */ /* 0x000fe200078e00ff */
[----:B------:R-:W-:Y:S01]  /*6330*/  PRMT R6, R125, 0x654, R6 ;  /* 0x000006547d067816 */ /* 0x000fe20000000006 */
[----:B------:R-:W-:Y:S01]  /*6340*/  IMAD.U32 R126, R126, 0x10000, RZ ;  /* 0x000100007e7e7824 */ /* 0x000fe200078e00ff */
[----:B------:R-:W-:-:S02]  /*6350*/  LOP3.LUT R123, R8, 0xff00, R29, 0xf8, !PT ;  /* 0x0000ff00087b7812 */ /* 0x000fc400078ef81d */
[----:B------:R-:W-:Y:S02]  /*6360*/  F2FP.F16.E4M3.UNPACK_B R122, R119.H1 ;  /* 0x00000077ff7a723e */ /* 0x000fe400030006ff */
[----:B------:R-:W-:Y:S02]  /*6370*/  F2FP.F16.E4M3.UNPACK_B R120, R31.H1 ;  /* 0x0000001fff78723e */ /* 0x000fe400030006ff */
[----:B------:R-:W-:Y:S02]  /*6380*/  F2FP.F16.E4M3.UNPACK_B R29, R28.H1 ;  /* 0x0000001cff1d723e */ /* 0x000fe400030006ff */
[----:B------:R-:W-:Y:S02]  /*6390*/  LOP3.LUT R7, R6, 0xff00, R7, 0xf8, !PT ;  /* 0x0000ff0006077812 */ /* 0x000fe400078ef807 */
[----:B------:R-:W-:Y:S01]  /*63a0*/  LOP3.LUT R125, R12, 0xff00, R121, 0xf8, !PT ;  /* 0x0000ff000c7d7812 */ /* 0x000fe200078ef879 */
[----:B------:R-:W-:Y:S01]  /*63b0*/  HADD2.F32 R12, -RZ, R120.H0_H0 ;  /* 0x20000078ff0c7230 */ /* 0x000fe20000004100 */
[----:B------:R-:W-:Y:S01]  /*63c0*/  LOP3.LUT R6, R4, 0xff0000, R5, 0xf8, !PT ;  /* 0x00ff000004067812 */ /* 0x000fe200078ef805 */
[----:B------:R-:W-:Y:S01]  /*63d0*/  HADD2.F32 R5, -RZ, R122.H0_H0 ;  /* 0x2000007aff057230 */ /* 0x000fe20000004100 */
[----:B------:R-:W-:Y:S01]  /*63e0*/  F2FP.F16.E4M3.UNPACK_B R30, R118.H1 ;  /* 0x00000076ff1e723e */ /* 0x000fe200030006ff */
[----:B------:R-:W-:Y:S01]  /*63f0*/  HADD2.F32 R8, -RZ, R29.H0_H0 ;  /* 0x2000001dff087230 */ /* 0x000fe20000004100 */
[----:B------:R-:W-:Y:S01]  /*6400*/  F2FP.F16.E4M3.UNPACK_B R28, R28 ;  /* 0x0000001cff1c723e */ /* 0x000fe200020006ff */
[----:B------:R-:W-:-:S02]  /*6410*/  IMAD.U32 R4, R127, 0x10000, RZ ;  /* 0x000100007f047824 */ /* 0x000fc400078e00ff */
        /* <DEDUP_REMOVED lines=13> */
[----:B------:R-:W-:Y:S01]  /*64f0*/  LOP3.LUT R7, R123, 0xff0000, R124, 0xf8, !PT ;  /* 0x00ff00007b077812 */ /* 0x000fe200078ef87c */
        /* <DEDUP_REMOVED lines=45> */
[--C-:B------:R-:W-:Y:S01]  /*67d0*/  HADD2.F32 R31, -RZ, R117.reuse.H0_H0 ;  /* 0x20000075ff1f7230 */ /* 0x100fe20000004100 */
[----:B------:R-:W-:Y:S01]  /*67e0*/  F2FP.SATFINITE.E4M3.F32.PACK_AB_MERGE_C R8, R127, R8, RZ ;  /* 0x000000087f08723e */ /* 0x000fe200048070ff */
[----:B------:R-:W-:Y:S01]  /*67f0*/  HADD2.F32 R14, -RZ, R10.H0_H0 ;  /* 0x2000000aff0e7230 */ /* 0x000fe20000004100 */
[----:B------:R-:W-:Y:S01]  /*6800*/  F2FP.SATFINITE.E4M3.F32.PACK_AB_MERGE_C R12, R129, R12, RZ ;  /* 0x0000000c810c723e */ /* 0x000fe200048070ff */
[----:B------:R-:W-:Y:S01]  /*6810*/  HADD2.F32 R29, -RZ, R28.H0_H0 ;  /* 0x2000001cff1d7230 */ /* 0x000fe20000004100 */
[----:B------:R-:W-:Y:S01]  /*6820*/  F2FP.SATFINITE.E4M3.F32.PACK_AB_MERGE_C R133, R133, R120, RZ ;  /* 0x000000788585723e */ /* 0x000fe200048070ff */
[----:B------:R-:W-:-:S02]  /*6830*/  HADD2.F32 R117, -RZ, R117.H1_H1 ;  /* 0x30000075ff757230 */ /* 0x000fc40000004100 */
[-C--:B------:R-:W-:Y:S01]  /*6840*/  FMUL.FTZ R118, R14, R31.reuse ;  /* 0x0000001f0e767220 */ /* 0x080fe20000410000 */
[----:B------:R-:W-:Y:S02]  /*6850*/  HADD2.F32 R28, -RZ, R28.H1_H1 ;  /* 0x3000001cff1c7230 */ /* 0x000fe40000004100 */
[C---:B------:R-:W-:Y:S01]  /*6860*/  FMUL.FTZ R119, R29.reuse, R31 ;  /* 0x0000001f1d777220 */ /* 0x040fe20000410000 */
[--C-:B------:R-:W-:Y:S01]  /*6870*/  HADD2.F32 R30, -RZ, R115.reuse.H0_H0 ;  /* 0x20000073ff1e7230 */ /* 0x100fe20000004100 */
[----:B------:R-:W-:Y:S01]  /*6880*/  F2FP.SATFINITE.E4M3.F32.PACK_AB_MERGE_C R8, R122, R123, R8 ;  /* 0x0000007b7a08723e */ /* 0x000fe20004807008 */
        /* <DEDUP_REMOVED lines=12> */
[----:B------:R-:W-:Y:S01]  /*6950*/  F2FP.SATFINITE.E4M3.F32.PACK_AB_MERGE_C R10, R131, R126, RZ ;  /* 0x0000007e830a723e */ /* 0x000fe200048070ff */
[----:B------:R-:W-:Y:S01]  /*6960*/  HADD2.F32 R120, -RZ, R119.H0_H0 ;  /* 0x20000077ff787230 */ /* 0x000fe20000004100 */
[----:B------:R-:W-:Y:S01]  /*6970*/  F2FP.F16.E4M3.UNPACK_B R117, R6 ;  /* 0x00000006ff75723e */ /* 0x000fe200020006ff */
[----:B------:R-:W-:Y:S01]  /*6980*/  HADD2.F32 R28, -RZ, R29.H0_H0 ;  /* 0x2000001dff1c7230 */ /* 0x000fe20000004100 */
[----:B------:R-:W-:Y:S01]  /*6990*/  F2FP.SATFINITE.E4M3.F32.PACK_AB_MERGE_C R10, R121, R14, R10 ;  /* 0x0000000e790a723e */ /* 0x000fe2000480700a */
[----:B------:R-:W-:Y:S01]  /*69a0*/  HADD2.F32 R119, -RZ, R119.H1_H1 ;  /* 0x30000077ff777230 */ /* 0x000fe20000004100 */
[----:B------:R-:W-:Y:S01]  /*69b0*/  F2FP.SATFINITE.E4M3.F32.PACK_AB_MERGE_C R14, R115, R118, R133 ;  /* 0x00000076730e723e */ /* 0x000fe20004807085 */
        /* <DEDUP_REMOVED lines=8> */
[-C--:B------:R-:W-:Y:S01]  /*6a40*/  FMUL.FTZ R31, R115, R119.reuse ;  /* 0x00000077731f7220 */ /* 0x080fe20000410000 */
[----:B------:R-:W-:Y:S01]  /*6a50*/  FMUL.FTZ R118, R30, R119 ;  /* 0x000000771e767220 */ /* 0x000fe20000410000 */
[----:B------:R-:W-:-:S02]  /*6a60*/  F2FP.F16.E4M3.UNPACK_B R13, R13.H1 ;  /* 0x0000000dff0d723e */ /* 0x000fc400030006ff */
[----:B------:R-:W-:Y:S01]  /*6a70*/  FFMA.FTZ R123, R30, R117, -R31 ;  /* 0x000000751e7b7223 */ /* 0x000fe2000001081f */
[----:B------:R-:W-:Y:S01]  /*6a80*/  F2FP.F16.E4M3.UNPACK_B R31, R7.H1 ;  /* 0x00000007ff1f723e */ /* 0x000fe200030006ff */
[----:B------:R-:W-:Y:S01]  /*6a90*/  FFMA.FTZ R122, R115, R117, R118 ;  /* 0x00000075737a7223 */ /* 0x000fe20000010076 */
[----:B------:R-:W-:Y:S01]  /*6aa0*/  F2FP.F16.E4M3.UNPACK_B R9, R9.H1 ;  /* 0x00000009ff09723e */ /* 0x000fe200030006ff */
[----:B------:R-:W-:Y:S01]  /*6ab0*/  HADD2.F32 R30, -RZ, R13.H0_H0 ;  /* 0x2000000dff1e7230 */ /* 0x000fe20000004100 */
[----:B------:R-:W-:Y:S01]  /*6ac0*/  F2FP.F16.E4M3.UNPACK_B R6, R6.H1 ;  /* 0x00000006ff06723e */ /* 0x000fe200030006ff */
[----:B------:R-:W-:Y:S01]  /*6ad0*/  HADD2.F32 R115, -RZ, R31.H0_H0 ;  /* 0x2000001fff737230 */ /* 0x000fe20000004100 */
[----:B------:R-:W-:Y:S01]  /*6ae0*/  F2FP.SATFINITE.E4M3.F32.PACK_AB_MERGE_C R12, R125, R124, R12 ;  /* 0x0000007c7d0c723e */ /* 0x000fe2000480700c */
[----:B------:R-:W-:Y:S01]  /*6af0*/  HADD2.F32 R7, -RZ, R9.H0_H0 ;  /* 0x20000009ff077230 */ /* 0x000fe20000004100 */
[----:B------:R-:W-:Y:S01]  /*6b00*/  F2FP.F16.E4M3.UNPACK_B R117, R5 ;  /* 0x00000005ff75723e */ /* 0x000fe200020006ff */
[----:B------:R-:W-:-:S02]  /*6b10*/  HADD2.F32 R13, -RZ, R13.H1_H1 ;  /* 0x3000000dff0d7230 */ /* 0x000fc40000004100 */
[CC--:B------:R-:W-:Y:S01]  /*6b20*/  FMUL.FTZ R124, R30.reuse, R115.reuse ;  /* 0x000000731e7c7220 */ /* 0x0c0fe20000410000 */
[----:B------:R-:W-:Y:S02]  /*6b30*/  HADD2.F32 R120, -RZ, R31.H1_H1 ;  /* 0x3000001fff787230 */ /* 0x000fe40000004100 */
[----:B------:R-:W-:Y:S01]  /*6b40*/  FMUL.FTZ R115, R7, R115 ;  /* 0x0000007307737220 */ /* 0x000fe20000410000 */
[--C-:B------:R-:W-:Y:S01]  /*6b50*/  HADD2.F32 R31, -RZ, R6.reuse.H0_H0 ;  /* 0x20000006ff1f7230 */ /* 0x100fe20000004100 */
[----:B------:R-:W-:Y:S01]  /*6b60*/  F2FP.F16.E4M3.UNPACK_B R119, R5.H1 ;  /* 0x00000005ff77723e */ /* 0x000fe200030006ff */
[----:B------:R-:W-:Y:S01]  /*6b70*/  HADD2.F32 R9, -RZ, R9.H1_H1 ;  /* 0x30000009ff097230 */ /* 0x000fe20000004100 */
[----:B------:R-:W-:Y:S01]  /*6b80*/  F2FP.F16.E4M3.UNPACK_B R5, R4 ;  /* 0x00000004ff05723e */ /* 0x000fe200020006ff */
[----:B------:R-:W-:Y:S02]  /*6b90*/  HADD2.F32 R118, -RZ, R6.H1_H1 ;  /* 0x30000006ff767230 */ /* 0x000fe40000004100 */
[-C--:B------:R-:W-:Y:S01]  /*6ba0*/  FMUL.FTZ R6, R13, R120.reuse ;  /* 0x000000780d067220 */ /* 0x080fe20000410000 */
[----:B------:R-:W-:Y:S01]  /*6bb0*/  FFMA.FTZ R125, R30, R31, R115 ;  /* 0x0000001f1e7d7223 */ /* 0x000fe20000010073 */
[C---:B------:R-:W-:Y:S01]  /*6bc0*/  FMUL.FTZ R120, R9.reuse, R120 ;  /* 0x0000007809787220 */ /* 0x040fe20000410000 */
[----:B------:R-:W-:Y:S01]  /*6bd0*/  F2FP.F16.E4M3.UNPACK_B R30, R15 ;  /* 0x0000000fff1e723e */ /* 0x000fe200020006ff */
[-C--:B------:R-:W-:Y:S01]  /*6be0*/  FFMA.FTZ R127, R9, R118.reuse, -R6 ;  /* 0x00000076097f7223 */ /* 0x080fe20000010806 */
[----:B------:R-:W-:Y:S01]  /*6bf0*/  F2FP.F16.E4M3.UNPACK_B R6, R11 ;  /* 0x0000000bff06723e */ /* 0x000fe200020006ff */
[----:B------:R-:W-:Y:S01]  /*6c00*/  FFMA.FTZ R126, R13, R118, R120 ;  /* 0x000000760d7e7223 */ /* 0x000fe20000010078 */
[----:B------:R-:W-:Y:S01]  /*6c10*/  FFMA.FTZ R124, R7, R31, -R124 ;  /* 0x0000001f077c7223 */ /* 0x000fe2000001087c */
        /* <DEDUP_REMOVED lines=8> */
[-C--:B------:R-:W-:Y:S01]  /*6ca0*/  FMUL.FTZ R128, R13, R120.reuse ;  /* 0x000000780d807220 */ /* 0x080fe20000410000 */
[----:B------:R-:W-:Y:S02]  /*6cb0*/  HADD2.F32 R121, -RZ, R119.H0_H0 ;  /* 0x20000077ff797230 */ /* 0x000fe40000004100 */
[C---:B------:R-:W-:Y:S01]  /*6cc0*/  FMUL.FTZ R120, R7.reuse, R120 ;  /* 0x0000007807787220 */ /* 0x040fe20000410000 */
[----:B------:R-:W-:Y:S01]  /*6cd0*/  HADD2.F32 R118, -RZ, R5.H0_H0 ;  /* 0x20000005ff767230 */ /* 0x000fe20000004100 */
[----:B------:R-:W-:Y:S01]  /*6ce0*/  F2FP.SATFINITE.E4M3.F32.PACK_AB_MERGE_C R125, R126, R125, RZ ;  /* 0x0000007d7e7d723e */ /* 0x000fe200048070ff */
[----:B------:R-:W-:Y:S02]  /*6cf0*/  HADD2.F32 R9, -RZ, R11.H0_H0 ;  /* 0x2000000bff097230 */ /* 0x000fe40000004100 */
[-C--:B------:R-:W-:Y:S01]  /*6d00*/  FMUL.FTZ R130, R4, R121.reuse ;  /* 0x0000007904827220 */ /* 0x080fe20000410000 */
[----:B------:R-:W-:Y:S02]  /*6d10*/  HADD2.F32 R115, -RZ, R31.H0_H0 ;  /* 0x2000001fff737230 */ /* 0x000fe40000004100 */
[-C--:B------:R-:W-:Y:S01]  /*6d20*/  FFMA.FTZ R128, R7, R118.reuse, -R128 ;  /* 0x0000007607807223 */ /* 0x080fe20000010880 */
[----:B------:R-:W-:Y:S01]  /*6d30*/  FFMA.FTZ R120, R13, R118, R120 ;  /* 0x000000760d787223 */ /* 0x000fe20000010078 */
[----:B------:R-:W-:Y:S01]  /*6d40*/  FMUL.FTZ R121, R9, R121 ;  /* 0x0000007909797220 */ /* 0x000fe20000410000 */
[----:B------:R-:W-:-:S02]  /*6d50*/  HADD2.F32 R15, -RZ, R15.H1_H1 ;  /* 0x3000000fff0f7230 */ /* 0x000fc40000004100 */
[-C--:B------:R-:W-:Y:S01]  /*6d60*/  FFMA.FTZ R130, R9, R115.reuse, -R130 ;  /* 0x0000007309827223 */ /* 0x080fe20000010882 */
[----:B------:R-:W-:Y:S02]  /*6d70*/  HADD2.F32 R118, -RZ, R119.H1_H1 ;  /* 0x30000077ff767230 */ /* 0x000fe40000004100 */
[----:B------:R-:W-:Y:S01]  /*6d80*/  FFMA.FTZ R121, R4, R115, R121 ;  /* 0x0000007304797223 */ /* 0x000fe20000010079 */
[----:B------:R-:W-:Y:S01]  /*6d90*/  HADD2.F32 R11, -RZ, R11.H1_H1 ;  /* 0x3000000bff0b7230 */ /* 0x000fe20000004100 */
[----:B------:R-:W-:Y:S01]  /*6da0*/  F2FP.SATFINITE.E4M3.F32.PACK_AB_MERGE_C R9, R123, R28, R124 ;  /* 0x0000001c7b09723e */ /* 0x000fe2000480707c */
[----:B------:R-:W-:Y:S02]  /*6db0*/  HADD2.F32 R30, -RZ, R30.H1_H1 ;  /* 0x3000001eff1e7230 */ /* 0x000fe40000004100 */
[-C--:B------:R-:W-:Y:S01]  /*6dc0*/  FMUL.FTZ R132, R15, R118.reuse ;  /* 0x000000760f847220 */ /* 0x080fe20000410000 */
[----:B------:R-:W-:Y:S02]  /*6dd0*/  HADD2.F32 R117, -RZ, R117.H1_H1 ;  /* 0x30000075ff757230 */ /* 0x000fe40000004100 */
[----:B------:R-:W-:Y:S01]  /*6de0*/  FMUL.FTZ R118, R11, R118 ;  /* 0x000000760b767220 */ /* 0x000fe20000410000 */
[----:B------:R-:W-:Y:S01]  /*6df0*/  HADD2.F32 R6, -RZ, R6.H1_H1 ;  /* 0x30000006ff067230 */ /* 0x000fe20000004100 */
[----:B------:R-:W-:Y:S01]  /*6e00*/  F2FP.SATFINITE.E4M3.F32.PACK_AB_MERGE_C R13, R122, R29, R125 ;  /* 0x0000001d7a0d723e */ /* 0x000fe2000480707d */
[----:B------:R-:W-:-:S02]  /*6e10*/  HADD2.F32 R4, -RZ, R31.H1_H1 ;  /* 0x3000001fff047230 */ /* 0x000fc40000004100 */
[-C--:B------:R-:W-:Y:S01]  /*6e20*/  FMUL.FTZ R7, R30, R117.reuse ;  /* 0x000000751e077220 */ /* 0x080fe20000410000 */
[----:B------:R-:W-:Y:S02]  /*6e30*/  HADD2.F32 R5, -RZ, R5.H1_H1 ;  /* 0x30000005ff057230 */ /* 0x000fe40000004100 */
[C---:B------:R-:W-:Y:S01]  /*6e40*/  FMUL.FTZ R117, R6.reuse, R117 ;  /* 0x0000007506757220 */ /* 0x040fe20000410000 */
[-C--:B------:R-:W-:Y:S01]  /*6e50*/  FFMA.FTZ R11, R11, R4.reuse, -R132 ;  /* 0x000000040b0b7223 */ /* 0x080fe20000010884 */
[----:B------:R-:W-:Y:S01]  /*6e60*/  FFMA.FTZ R118, R15, R4, R118 ;  /* 0x000000040f767223 */ /* 0x000fe20000010076 */
[-C--:B------:R-:W-:Y:S01]  /*6e70*/  FFMA.FTZ R7, R6, R5.reuse, -R7 ;  /* 0x0000000506077223 */ /* 0x080fe20000010807 */
[----:B------:R-:W-:Y:S02]  /*6e80*/  FFMA.FTZ R117, R30, R5, R117 ;  /* 0x000000051e757223 */ /* 0x000fe40000010075 */
[----:B------:R-:W-:Y:S02]  /*6e90*/  F2FP.SATFINITE.E4M3.F32.PACK_AB_MERGE_C R11, R11, R130, RZ ;  /* 0x000000820b0b723e */ /* 0x000fe400048070ff */
[----:B------:R-:W-:-:S02]  /*6ea0*/  F2FP.SATFINITE.E4M3.F32.PACK_AB_MERGE_C R118, R118, R121, RZ ;  /* 0x000000797676723e */ /* 0x000fc400048070ff */
[----:B------:R-:W-:Y:S02]  /*6eb0*/  F2FP.SATFINITE.E4M3.F32.PACK_AB_MERGE_C R11, R7, R128, R11 ;  /* 0x00000080070b723e */ /* 0x000fe4000480700b */
[----:B------:R-:W-:-:S07]  /*6ec0*/  F2FP.SATFINITE.E4M3.F32.PACK_AB_MERGE_C R15, R117, R120, R118 ;  /* 0x00000078750f723e */ /* 0x000fce0004807076 */
.L_x_8716:
[----:B------:R-:W-:Y:S05]  /*6ed0*/  BSYNC B2 ;  /* 0x0000000000027941 */ /* 0x000fea0003800000 */
.L_x_8715:
[----:B------:R-:W-:Y:S01]  /*6ee0*/  ISETP.GE.AND P3, PT, R116, R105, PT ;  /* 0x000000697400720c */ /* 0x000fe20003f66270 */
[----:B--2---:R4:W-:-:S12]  /*6ef0*/  ST.E.128 desc[UR60][R98.64], R8 ;  /* 0x0000000862007985 */ /* 0x0049d8000c101d3c */
[----:B------:R-:W-:-:S04]  /*6f00*/  @!P3 IADD3 R4, P4, R103, R116, RZ ;  /* 0x000000746704b210 */ /* 0x000fc80007f9e0ff */
[----:B------:R-:W-:-:S05]  /*6f10*/  @!P3 LEA.HI.X.SX32 R5, R116, R102, 0x1, P4 ;  /* 0x000000667405b211 */ /* 0x000fca00020f0eff */
[----:B---3--:R4:W-:Y:S04]  /*6f20*/  @!P3 ST.E.128 desc[UR60][R4.64], R12 ;  /* 0x0000000c0400b985 */ /* 0x0089e8000c101d3c */
.L_x_8714:
[----:B------:R-:W-:Y:S05]  /*6f30*/  BSYNC B1 ;  /* 0x0000000000017941 */ /* 0x000fea0003800000 */
.L_x_8713:
[----:B------:R-:W-:-:S03]  /*6f40*/  UMOV UR4, 0xffffffff ;  /* 0xffffffff00047882 */ /* 0x000fc60000000000 */
[----:B------:R-:W-:Y:S05]  /*6f50*/  BRA.DIV UR4, `(.L_x_8717) ;  /* 0x0000027a04747947 */ /* 0x000fea000b800000 */
[----:B------:R0:W0:Y:S04]  /*6f60*/  SHFL.IDX PT, R28, R101, 0x1, 0x1c1f ;  /* 0x003c1f00651c7f89 */ /* 0x00002800000e0000 */
[----:B----4-:R4:W0:Y:S02]  /*6f70*/  SHFL.IDX PT, R14, R100, 0x1, 0x1c1f ;  /* 0x003c1f00640e7f89 */ /* 0x01082400000e0000 */
.L_x_9065:
[----:B------:R-:W-:Y:S01]  /*6f80*/  VIADD R4, R198, 0x40 ;  /* 0x00000040c6047836 */ /* 0x000fe20000000000 */
[----:B------:R-:W-:Y:S04]  /*6f90*/  BSSY B1, `(.L_x_8718) ;  /* 0x00000f8000017945 */ /* 0x000fe80003800000 */
[----:B------:R-:W-:-:S13]  /*6fa0*/  ISETP.GE.OR P3, PT, R4, R96, P1 ;  /* 0x000000600400720c */ /* 0x000fda0000f66670 */
[----:B------:R-:W-:Y:S05]  /*6fb0*/  @P3 BRA `(.L_x_8719) ;  /* 0x0000000c00d43947 */ /* 0x000fea0003800000 */
[----:B------:R-:W-:Y:S01]  /*6fc0*/  SEL R4, R70, R111, !P0 ;  /* 0x0000006f46047207 */ /* 0x000fe20004000000 */
[----:B------:R-:W-:Y:S01]  /*6fd0*/  BSSY B2, `(.L_x_8720) ;  /* 0x00000ee000027945 */ /* 0x000fe20003800000 */
[----:B------:R-:W-:Y:S02]  /*6fe0*/  SHF.R.U32.HI R6, RZ, 0x3, R206 ;  /* 0x00000003ff067819 */ /* 0x000fe400000116ce */
[----:B------:R-:W-:Y:S02]  /*6ff0*/  SHF.R.S32.HI R5, RZ, 0x1f, R4 ;  /* 0x0000001fff057819 */ /* 0x000fe40000011404 */
[----:B0-----:R-:W-:Y:S02]  /*7000*/  IADD3 R12, P3, R60, R14, RZ ;  /* 0x0000000e3c0c7210 */ /* 0x001fe40007f7e0ff */
[----:B------:R-:W-:-:S03]  /*7010*/  LEA.HI R4, R5, R4, RZ, 0x5 ;  /* 0x0000000405047211 */ /* 0x000fc600078f28ff */
[----:B------:R-:W-:Y:S01]  /*7020*/  IMAD.X R13, R28, 0x1, R59, P3 ;  /* 0x000000011c0d7824 */ /* 0x000fe200018e063b */
        /* <DEDUP_REMOVED lines=20> */
[--C-:B------:R-:W-:Y:S01]  /*7170*/  SHF.R.U32.HI R117, RZ, 0x8, R35.reuse ;  /* 0x00000008ff757819 */ /* 0x100fe20000011623 */
[----:B------:R-:W-:Y:S01]  /*7180*/  IMAD.MOV.U32 R30, RZ, RZ, R10 ;  /* 0x000000ffff1e7224 */ /* 0x000fe200078e000a */
[----:B------:R-:W-:Y:S01]  /*7190*/  PRMT R33, R33, 0x654, R32 ;  /* 0x0000065421217816 */ /* 0x000fe20000000020 */
[----:B------:R-:W-:Y:S01]  /*71a0*/  IMAD.U32 R8, R120, 0x10000, RZ ;  /* 0x0001000078087824 */ /* 0x000fe200078e00ff */
[----:B------:R-:W-:-:S02]  /*71b0*/  SHF.R.U32.HI R118, RZ, 0x10, R35 ;  /* 0x00000010ff767819 */ /* 0x000fc40000011623 */
[----:B------:R-:W-:Y:S02]  /*71c0*/  LOP3.LUT R36, R35, 0xff, RZ, 0xc0, !PT ;  /* 0x000000ff23247812 */ /* 0x000fe400078ec0ff */
[----:B------:R-:W-:Y:S02]  /*71d0*/  SHF.R.U32.HI R35, RZ, 0x18, R35 ;  /* 0x00000018ff237819 */ /* 0x000fe40000011623 */
[--C-:B------:R-:W-:Y:S02]  /*71e0*/  SHF.R.U32.HI R115, RZ, 0x8, R37.reuse ;  /* 0x00000008ff737819 */ /* 0x100fe40000011625 */
[--C-:B------:R-:W-:Y:S02]  /*71f0*/  SHF.R.U32.HI R116, RZ, 0x10, R37.reuse ;  /* 0x00000010ff747819 */ /* 0x100fe40000011625 */
[----:B------:R-:W-:Y:S01]  /*7200*/  LOP3.LUT R38, R37, 0xff, RZ, 0xc0, !PT ;  /* 0x000000ff25267812 */ /* 0x000fe200078ec0ff */
[----:B------:R-:W-:Y:S01]  /*7210*/  IMAD.SHL.U32 R6, R115, 0x100, RZ ;  /* 0x0000010073067824 */ /* 0x000fe200078e00ff */
[----:B---3--:R-:W-:-:S02]  /*7220*/  SHF.R.U32.HI R103, RZ, 0x18, R37 ;  /* 0x00000018ff677819 */ /* 0x008fc40000011625 */
[----:B------:R-:W-:Y:S01]  /*7230*/  LOP3.LUT R33, R33, 0xff00, R4, 0xf8, !PT ;  /* 0x0000ff0021217812 */ /* 0x000fe200078ef804 */
[----:B------:R-:W-:Y:S01]  /*7240*/  IMAD.SHL.U32 R4, R117, 0x100, RZ ;  /* 0x0000010075047824 */ /* 0x000fe200078e00ff */
[----:B------:R-:W-:Y:S02]  /*7250*/  LOP3.LUT R37, R39, 0xff, RZ, 0xc0, !PT ;  /* 0x000000ff27257812 */ /* 0x000fe400078ec0ff */
[--C-:B------:R-:W-:Y:S02]  /*7260*/  SHF.R.U32.HI R98, RZ, 0x18, R39.reuse ;  /* 0x00000018ff627819 */ /* 0x100fe40000011627 */
[--C-:B------:R-:W-:Y:S02]  /*7270*/  SHF.R.U32.HI R99, RZ, 0x8, R39.reuse ;  /* 0x00000008ff637819 */ /* 0x100fe40000011627 */
[----:B------:R-:W-:Y:S02]  /*7280*/  PRMT R35, R35, 0x654, R36 ;  /* 0x0000065423237816 */ /* 0x000fe40000000024 */
[----:B--2---:R-:W-:Y:S01]  /*7290*/  SHF.R.U32.HI R102, RZ, 0x10, R39 ;  /* 0x00000010ff667819 */ /* 0x004fe20000011627 */
[----:B------:R-:W-:Y:S01]  /*72a0*/  IMAD.SHL.U32 R10, R99, 0x100, RZ ;  /* 0x00000100630a7824 */ /* 0x000fe200078e00ff */
[----:B------:R-:W-:-:S02]  /*72b0*/  PRMT R39, R103, 0x654, R38 ;  /* 0x0000065467277816 */ /* 0x000fc40000000026 */
[----:B------:R-:W-:Y:S01]  /*72c0*/  PRMT R103, R98, 0x654, R37 ;  /* 0x0000065462677816 */ /* 0x000fe20000000025 */
[----:B------:R-:W-:Y:S01]  /*72d0*/  IMAD.U32 R98, R102, 0x10000, RZ ;  /* 0x0001000066627824 */ /* 0x000fe200078e00ff */
[----:B------:R-:W-:Y:S01]  /*72e0*/  LOP3.LUT R37, R35, 0xff00, R4, 0xf8, !PT ;  /* 0x0000ff0023257812 */ /* 0x000fe200078ef804 */
[----:B------:R-:W-:Y:S01]  /*72f0*/  IMAD.U32 R4, R118, 0x10000, RZ ;  /* 0x0001000076047824 */ /* 0x000fe200078e00ff */
[----:B------:R-:W-:Y:S02]  /*7300*/  LOP3.LUT R99, R39, 0xff00, R6, 0xf8, !PT ;  /* 0x0000ff0027637812 */ /* 0x000fe400078ef806 */
        /* <DEDUP_REMOVED lines=11> */
[----:B------:R-:W-:-:S02]  /*73c0*/  IMAD.U32 R10, R116, 0x10000, RZ ;  /* 0x00010000740a7824 */ /* 0x000fc400078e00ff */
[-C--:B------:R-:W-:Y:S01]  /*73d0*/  FMUL.FTZ R115, R33, R6.reuse ;  /* 0x0000000621737220 */ /* 0x080fe20000410000 */
[--C-:B------:R-:W-:Y:S02]  /*73e0*/  HADD2.F32 R38, -RZ, R37.reuse.H0_H0 ;  /* 0x20000025ff267230 */ /* 0x100fe40000004100 */
[C---:B------:R-:W-:Y:S01]  /*73f0*/  FMUL.FTZ R102, R36.reuse, R6 ;  /* 0x0000000624667220 */ /* 0x040fe20000410000 */
        /* <DEDUP_REMOVED lines=29> */
[----:B------:R-:W-:Y:S01]  /*75d0*/  FFMA.FTZ R102, R31, R112, -R36 ;  /* 0x000000701f667223 */ /* 0x000fe20000010824 */
[----:B------:R-:W-:Y:S01]  /*75e0*/  LOP3.LUT R10, R99, 0xff0000, R10, 0xf8, !PT ;  /* 0x00ff0000630a7812 */ /* 0x000fe200078ef80a */
[----:B------:R-:W-:Y:S01]  /*75f0*/  FMUL.FTZ R99, R31, R114 ;  /* 0x000000721f637220 */ /* 0x000fe20000410000 */
        /* <DEDUP_REMOVED lines=22> */
[----:B------:R-:W-:-:S02]  /*7760*/  HADD2.F32 R35, -RZ, R113.H0_H0 ;  /* 0x20000071ff237230 */ /* 0x000fc40000004100 */
[----:B------:R-:W-:Y:S01]  /*7770*/  FFMA.FTZ R119, R33, R36, R120 ;  /* 0x0000002421777223 */ /* 0x000fe20000010078 */
[----:B------:R-:W-:Y:S01]  /*7780*/  HADD2.F32 R34, -RZ, R113.H1_H1 ;  /* 0x30000071ff227230 */ /* 0x000fe20000004100 */
[----:B------:R-:W-:Y:S01]  /*7790*/  F2FP.SATFINITE.E4M3.F32.PACK_AB_MERGE_C R114, R114, R117, RZ ;  /* 0x000000757272723e */ /* 0x000fe200048070ff */
[----:B------:R-:W-:Y:S02]  /*77a0*/  HADD2.F32 R32, -RZ, R31.H0_H0 ;  /* 0x2000001fff207230 */ /* 0x000fe40000004100 */
[----:B------:R-:W-:Y:S01]  /*77b0*/  HADD2.F32 R30, -RZ, R29.H0_H0 ;  /* 0x2000001dff1e7230 */ /* 0x000fe20000004100 */
[----:B------:R-:W-:Y:S01]  /*77c0*/  F2FP.SATFINITE.E4M3.F32.PACK_AB_MERGE_C R119, R119, R38, RZ ;  /* 0x000000267777723e */ /* 0x000fe200048070ff */
[----:B------:R-:W-:Y:S02]  /*77d0*/  HADD2.F32 R31, -RZ, R31.H1_H1 ;  /* 0x3000001fff1f7230 */ /* 0x000fe40000004100 */
[----:B------:R-:W-:Y:S01]  /*77e0*/  FMUL.FTZ R37, R32, R35 ;  /* 0x0000002320257220 */ /* 0x000fe20000410000 */
[----:B------:R-:W-:-:S02]  /*77f0*/  HADD2.F32 R29, -RZ, R29.H1_H1 ;  /* 0x3000001dff1d7230 */ /* 0x000fc40000004100 */
[----:B------:R-:W-:Y:S01]  /*7800*/  FMUL.FTZ R35, R30, R35 ;  /* 0x000000231e237220 */ /* 0x000fe20000410000 */
[--C-:B------:R-:W-:Y:S02]  /*7810*/  HADD2.F32 R33, -RZ, R110.reuse.H0_H0 ;  /* 0x2000006eff217230 */ /* 0x100fe40000004100 */
[-C--:B------:R-:W-:Y:S01]  /*7820*/  FMUL.FTZ R36, R31, R34.reuse ;  /* 0x000000221f247220 */ /* 0x080fe20000410000 */
[----:B------:R-:W-:Y:S02]  /*7830*/  HADD2.F32 R110, -RZ, R110.H1_H1 ;  /* 0x3000006eff6e7230 */ /* 0x000fe40000004100 */
[----:B------:R-:W-:Y:S01]  /*7840*/  FMUL.FTZ R34, R29, R34 ;  /* 0x000000221d227220 */ /* 0x000fe20000410000 */
[----:B------:R-:W-:Y:S01]  /*7850*/  F2FP.F16.E4M3.UNPACK_B R38, R10 ;  /* 0x0000000aff26723e */ /* 0x000fe200020006ff */
[-C--:B------:R-:W-:Y:S01]  /*7860*/  FFMA.FTZ R112, R32, R33.reuse, R35 ;  /* 0x0000002120707223 */ /* 0x080fe20000010023 */
[----:B------:R-:W-:Y:S01]  /*7870*/  FFMA.FTZ R30, R30, R33, -R37 ;  /* 0x000000211e1e7223 */ /* 0x000fe20000010825 */
[-C--:B------:R-:W-:Y:S01]  /*7880*/  FFMA.FTZ R113, R31, R110.reuse, R34 ;  /* 0x0000006e1f717223 */ /* 0x080fe20000010022 */
[----:B------:R-:W-:Y:S01]  /*7890*/  F2FP.SATFINITE.E4M3.F32.PACK_AB_MERGE_C R31, R118, R115, RZ ;  /* 0x00000073761f723e */ /* 0x000fe200048070ff */
[----:B------:R-:W-:Y:S01]  /*78a0*/  FFMA.FTZ R29, R29, R110, -R36 ;  /* 0x0000006e1d1d7223 */ /* 0x000fe20000010824 */
[----:B------:R-:W-:-:S02]  /*78b0*/  F2FP.F16.E4M3.UNPACK_B R35, R9 ;  /* 0x00000009ff23723e */ /* 0x000fc400020006ff */
        /* <DEDUP_REMOVED lines=8> */
[----:B------:R-:W-:Y:S02]  /*7940*/  HADD2.F32 R35, -RZ, R35.H1_H1 ;  /* 0x30000023ff237230 */ /* 0x000fe40000004100 */
[----:B------:R-:W-:Y:S01]  /*7950*/  FMUL.FTZ R103, R36, R99 ;  /* 0x0000006324677220 */ /* 0x000fe20000410000 */
[----:B------:R-:W-:-:S02]  /*7960*/  HADD2.F32 R39, -RZ, R37.H0_H0 ;  /* 0x20000025ff277230 */ /* 0x000fc40000004100 */
        /* <DEDUP_REMOVED lines=14> */
[--C-:B------:R-:W-:Y:S01]  /*7a50*/  HADD2.F32 R10, -RZ, R34.reuse.H0_H0 ;  /* 0x20000022ff0a7230 */ /* 0x100fe20000004100 */
[----:B------:R-:W-:Y:S01]  /*7a60*/  F2FP.SATFINITE.E4M3.F32.PACK_AB_MERGE_C R30, R29, R30, R114 ;  /* 0x0000001e1d1e723e */ /* 0x000fe20004807072 */
[----:B------:R-:W-:Y:S01]  /*7a70*/  HADD2.F32 R35, -RZ, R33.H0_H0 ;  /* 0x20000021ff237230 */ /* 0x000fe20000004100 */
[----:B------:R-:W-:Y:S01]  /*7a80*/  F2FP.SATFINITE.E4M3.F32.PACK_AB_MERGE_C R29, R113, R112, R119 ;  /* 0x00000070711d723e */ /* 0x000fe20004807077 */
[----:B------:R-:W-:Y:S01]  /*7a90*/  HADD2.F32 R9, -RZ, R5.H0_H0 ;  /* 0x20000005ff097230 */ /* 0x000fe20000004100 */
[----:B------:R-:W-:Y:S01]  /*7aa0*/  F2FP.F16.E4M3.UNPACK_B R37, R6 ;  /* 0x00000006ff25723e */ /* 0x000fe200020006ff */
[----:B------:R-:W-:-:S02]  /*7ab0*/  HADD2.F32 R34, -RZ, R34.H1_H1 ;  /* 0x30000022ff227230 */ /* 0x000fc40000004100 */
[-C--:B------:R-:W-:Y:S01]  /*7ac0*/  FMUL.FTZ R38, R10, R35.reuse ;  /* 0x000000230a267220 */ /* 0x080fe20000410000 */
[----:B------:R-:W-:Y:S02]  /*7ad0*/  HADD2.F32 R36, -RZ, R33.H1_H1 ;  /* 0x30000021ff247230 */ /* 0x000fe40000004100 */
[C---:B------:R-:W-:Y:S01]  /*7ae0*/  FMUL.FTZ R35, R9.reuse, R35 ;  /* 0x0000002309237220 */ /* 0x040fe20000410000 */
[--C-:B------:R-:W-:Y:S02]  /*7af0*/  HADD2.F32 R33, -RZ, R8.reuse.H0_H0 ;  /* 0x20000008ff217230 */ /* 0x100fe40000004100 */
        /* <DEDUP_REMOVED lines=59> */
.L_x_8721:
[----:B------:R-:W-:Y:S05]  /*7eb0*/  BSYNC B2 ;  /* 0x0000000000027941 */ /* 0x000fea0003800000 */
.L_x_8720:
[----:B------:R-:W-:Y:S01]  /*7ec0*/  ISETP.GE.AND P3, PT, R15, R105, PT ;  /* 0x000000690f00720c */ /* 0x000fe20003f66270 */
[----:B0-----:R0:W-:-:S12]  /*7ed0*/  ST.E.128 desc[UR60][R12.64], R4 ;  /* 0x000000040c007985 */ /* 0x0011d8000c101d3c */
[----:B------:R-:W-:-:S04]  /*7ee0*/  @!P3 IADD3 R14, P4, R15, R14, RZ ;  /* 0x0000000e0f0eb210 */ /* 0x000fc80007f9e0ff */
[----:B------:R-:W-:-:S05]  /*7ef0*/  @!P3 LEA.HI.X.SX32 R15, R15, R28, 0x1, P4 ;  /* 0x0000001c0f0fb211 */ /* 0x000fca00020f0eff */
[----:B------:R0:W-:Y:S04]  /*7f00*/  @!P3 ST.E.128 desc[UR60][R14.64], R8 ;  /* 0x000000080e00b985 */ /* 0x0001e8000c101d3c */
.L_x_8719:
[----:B------:R-:W-:Y:S05]  /*7f10*/  BSYNC B1 ;  /* 0x0000000000017941 */ /* 0x000fea0003800000 */
.L_x_8718:
[----:B------:R-:W-:-:S03]  /*7f20*/  UMOV UR4, 0xffffffff ;  /* 0xffffffff00047882 */ /* 0x000fc60000000000 */
[----:B------:R-:W-:Y:S05]  /*7f30*/  BRA.DIV UR4, `(.L_x_8722) ;  /* 0x0000026a04c47947 */ /* 0x000fea000b800000 */
[----:B0-----:R0:W0:Y:S04]  /*7f40*/  SHFL.IDX PT, R28, R101, 0x2, 0x1c1f ;  /* 0x005c1f00651c7f89 */ /* 0x00102800000e0000 */
[----:B------:R0:W0:Y:S02]  /*7f50*/  SHFL.IDX PT, R14, R100, 0x2, 0x1c1f ;  /* 0x005c1f00640e7f89 */ /* 0x00002400000e0000 */
.L_x_9069:
[----:B------:R-:W-:-:S05]  /*7f60*/  VIADD R4, R198, 0x80 ;  /* 0x00000080c6047836 */ /* 0x000fca0000000000 */
        /* <DEDUP_REMOVED lines=28> */
[----:B------:R-:W-:Y:S01]  /*8130*/  PRMT R30, R101, 0x654, R30 ;  /* 0x00000654651e7816 */ /* 0x000fe2000000001e */
[----:B------:R-:W-:Y:S01]  /*8140*/  IMAD.MOV.U32 R36, RZ, RZ, R10 ;  /* 0x000000ffff247224 */ /* 0x000fe200078e000a */
        /* <DEDUP_REMOVED lines=9> */
[----:B------:R-:W-:-:S02]  /*81e0*/  SHF.R.U32.HI R37, RZ, 0x8, R45 ;  /* 0x00000008ff257819 */ /* 0x000fc4000001162d */
[----:B------:R-:W-:Y:S02]  /*81f0*/  SHF.R.U32.HI R42, RZ, 0x10, R43 ;  /* 0x00000010ff2a7819 */ /* 0x000fe4000001162b */
[----:B------:R-:W-:Y:S01]  /*8200*/  PRMT R6, R40, 0x654, R35 ;  /* 0x0000065428067816 */ /* 0x000fe20000000023 */
[----:B------:R-:W-:Y:S01]  /*8210*/  IMAD.SHL.U32 R35, R44, 0x100, RZ ;  /* 0x000001002c237824 */ /* 0x000fe200078e00ff */
[----:B------:R-:W-:Y:S01]  /*8220*/  LOP3.LUT R38, R47, 0xff0000ff, RZ, 0xc0, !PT ;  /* 0xff0000ff2f267812 */ /* 0x000fe200078ec0ff */
[----:B------:R-:W-:Y:S01]  /*8230*/  IMAD.SHL.U32 R37, R37, 0x100, RZ ;  /* 0x0000010025257824 */ /* 0x000fe200078e00ff */
[----:B------:R-:W-:Y:S02]  /*8240*/  PRMT R34, R99, 0x654, R34 ;  /* 0x0000065463227816 */ /* 0x000fe40000000022 */
[----:B------:R-:W-:Y:S01]  /*8250*/  LOP3.LUT R8, R8, 0xff0000, R31, 0xf8, !PT ;  /* 0x00ff000008087812 */ /* 0x000fe200078ef81f */
        /* <DEDUP_REMOVED lines=33> */
[----:B------:R-:W-:Y:S02]  /*8470*/  HADD2.F32 R30, -RZ, R29.H0_H0 ;  /* 0x2000001dff1e7230 */ /* 0x000fe40000004100 */
[-C--:B------:R-:W-:Y:S01]  /*8480*/  FFMA.FTZ R46, R31, R38.reuse, -R42 ;  /* 0x000000261f2e7223 */ /* 0x080fe2000001082a */
[----:B------:R-:W-:Y:S01]  /*8490*/  FFMA.FTZ R45, R35, R38, R40 ;  /* 0x00000026232d7223 */ /* 0x000fe20000010028 */
[----:B------:R-:W-:-:S02]  /*84a0*/  HADD2.F32 R31, -RZ, R108.H0_H0 ;  /* 0x2000006cff1f7230 */ /* 0x000fc40000004100 */
[-C--:B------:R-:W-:Y:S01]  /*84b0*/  FMUL.FTZ R35, R34, R37.reuse ;  /* 0x0000002522237220 */ /* 0x080fe20000410000 */
[----:B------:R-:W-:Y:S01]  /*84c0*/  FMUL.FTZ R37, R30, R37 ;  /* 0x000000251e257220 */ /* 0x000fe20000410000 */
[----:B------:R-:W-:Y:S01]  /*84d0*/  HADD2.F32 R106, -RZ, R106.H1_H1 ;  /* 0x3000006aff6a7230 */ /* 0x000fe20000004100 */
[----:B------:R-:W-:Y:S01]  /*84e0*/  F2FP.SATFINITE.E4M3.F32.PACK_AB_MERGE_C R43, R46, R43, RZ ;  /* 0x0000002b2e2b723e */ /* 0x000fe200048070ff */
[----:B------:R-:W-:Y:S02]  /*84f0*/  HADD2.F32 R33, -RZ, R33.H1_H1 ;  /* 0x30000021ff217230 */ /* 0x000fe40000004100 */
[-C--:B------:R-:W-:Y:S01]  /*8500*/  FFMA.FTZ R40, R34, R31.reuse, R37 ;  /* 0x0000001f22287223 */ /* 0x080fe20000010025 */
[----:B------:R-:W-:Y:S02]  /*8510*/  HADD2.F32 R29, -RZ, R29.H1_H1 ;  /* 0x3000001dff1d7230 */ /* 0x000fe40000004100 */
[----:B------:R-:W-:Y:S01]  /*8520*/  FFMA.FTZ R39, R30, R31, -R35 ;  /* 0x0000001f1e277223 */ /* 0x000fe20000010823 */
[----:B------:R-:W-:-:S02]  /*8530*/  HADD2.F32 R108, -RZ, R108.H1_H1 ;  /* 0x3000006cff6c7230 */ /* 0x000fc40000004100 */
[----:B------:R-:W-:Y:S01]  /*8540*/  FMUL.FTZ R34, R33, R106 ;  /* 0x0000006a21227220 */ /* 0x000fe20000410000 */
[----:B------:R-:W-:Y:S01]  /*8550*/  F2FP.F16.E4M3.UNPACK_B R30, R107.H1 ;  /* 0x0000006bff1e723e */ /* 0x000fe200030006ff */
[----:B------:R-:W-:Y:S01]  /*8560*/  IMAD.U32 R41, R41, 0x10000, RZ ;  /* 0x0001000029297824 */ /* 0x000fe200078e00ff */
[----:B------:R-:W-:Y:S01]  /*8570*/  F2FP.F16.E4M3.UNPACK_B R31, R36.H1 ;  /* 0x00000024ff1f723e */ /* 0x000fe200030006ff */
[C---:B------:R-:W-:Y:S01]  /*8580*/  FMUL.FTZ R106, R29.reuse, R106 ;  /* 0x0000006a1d6a7220 */ /* 0x040fe20000410000 */
[----:B------:R-:W-:Y:S01]  /*8590*/  FFMA.FTZ R42, R29, R108, -R34 ;  /* 0x0000006c1d2a7223 */ /* 0x000fe20000010822 */
[----:B------:R-:W-:Y:S01]  /*85a0*/  F2FP.F16.E4M3.UNPACK_B R35, R109.H1 ;  /* 0x0000006dff23723e */ /* 0x000fe200030006ff */
[--C-:B------:R-:W-:Y:S01]  /*85b0*/  HADD2.F32 R37, -RZ, R30.reuse.H0_H0 ;  /* 0x2000001eff257230 */ /* 0x100fe20000004100 */
[----:B------:R-:W-:Y:S01]  /*85c0*/  F2FP.F16.E4M3.UNPACK_B R29, R32.H1 ;  /* 0x00000020ff1d723e */ /* 0x000fe200030006ff */
[----:B------:R-:W-:Y:S01]  /*85d0*/  HADD2.F32 R34, -RZ, R31.H0_H0 ;  /* 0x2000001fff227230 */ /* 0x000fe20000004100 */
[----:B------:R-:W-:Y:S01]  /*85e0*/  LOP3.LUT R10, R10, 0xff0000, R41, 0xf8, !PT ;  /* 0x00ff00000a0a7812 */ /* 0x000fe200078ef829 */
        /* <DEDUP_REMOVED lines=12> */
[----:B----4-:R-:W-:Y:S01]  /*86b0*/  FMUL.FTZ R100, R31, R38 ;  /* 0x000000261f647220 */ /* 0x010fe20000410000 */
        /* <DEDUP_REMOVED lines=10> */
[----:B------:R-:W-:Y:S01]  /*8760*/  F2FP.SATFINITE.E4M3.F32.PACK_AB_MERGE_C R47, R42, R39, R43 ;  /* 0x000000272a2f723e */ /* 0x000fe2000480702b */
        /* <DEDUP_REMOVED lines=13> */
[----:B------:R-:W-:Y:S01]  /*8840*/  FFMA.FTZ R30, R32, R109, -R37 ;  /* 0x0000006d201e7223 */ /* 0x000fe20000010825 */
[----:B------:R-:W-:Y:S02]  /*8850*/  F2FP.F16.E4M3.UNPACK_B R34, R10 ;  /* 0x0000000aff22723e */ /* 0x000fe400020006ff */
[----:B------:R-:W-:Y:S01]  /*8860*/  F2FP.F16.E4M3.UNPACK_B R29, R5 ;  /* 0x00000005ff1d723e */ /* 0x000fe200020006ff */
[----:B------:R-:W-:Y:S01]  /*8870*/  HADD2.F32 R32, -RZ, R31.H0_H0 ;  /* 0x2000001fff207230 */ /* 0x000fe20000004100 */
[----:B------:R-:W-:Y:S01]  /*8880*/  F2FP.F16.E4M3.UNPACK_B R33, R8 ;  /* 0x00000008ff21723e */ /* 0x000fe200020006ff */
[----:B------:R-:W-:Y:S01]  /*8890*/  HADD2.F32 R37, -RZ, R34.H0_H0 ;  /* 0x20000022ff257230 */ /* 0x000fe20000004100 */
[----:B------:R-:W-:Y:S01]  /*88a0*/  F2FP.SATFINITE.E4M3.F32.PACK_AB_MERGE_C R100, R30, R35, R100 ;  /* 0x000000231e64723e */ /* 0x000fe20004807064 */
[----:B------:R-:W-:-:S02]  /*88b0*/  HADD2.F32 R30, -RZ, R29.H0_H0 ;  /* 0x2000001dff1e7230 */ /* 0x000fc40000004100 */
[----:B------:R-:W-:Y:S01]  /*88c0*/  FFMA.FTZ R107, R36, R109, R107 ;  /* 0x0000006d246b7223 */ /* 0x000fe2000001006b */
[----:B------:R-:W-:Y:S02]  /*88d0*/  HADD2.F32 R35, -RZ, R33.H0_H0 ;  /* 0x20000021ff237230 */ /* 0x000fe40000004100 */
[-C--:B------:R-:W-:Y:S01]  /*88e0*/  FMUL.FTZ R39, R32, R37.reuse ;  /* 0x0000002520277220 */ /* 0x080fe20000410000 */
[----:B------:R-:W-:Y:S02]  /*88f0*/  HADD2.F32 R31, -RZ, R31.H1_H1 ;  /* 0x3000001fff1f7230 */ /* 0x000fe40000004100 */
[----:B------:R-:W-:Y:S01]  /*8900*/  FMUL.FTZ R37, R30, R37 ;  /* 0x000000251e257220 */ /* 0x000fe20000410000 */
[----:B------:R-:W-:Y:S01]  /*8910*/  HADD2.F32 R34, -RZ, R34.H1_H1 ;  /* 0x30000022ff227230 */ /* 0x000fe20000004100 */
[----:B------:R-:W-:Y:S01]  /*8920*/  F2FP.SATFINITE.E4M3.F32.PACK_AB_MERGE_C R107, R107, R38, R98 ;  /* 0x000000266b6b723e */ /* 0x000fe20004807062 */
[----:B------:R-:W-:Y:S02]  /*8930*/  HADD2.F32 R29, -RZ, R29.H1_H1 ;  /* 0x3000001dff1d7230 */ /* 0x000fe40000004100 */
[----:B------:R-:W-:Y:S01]  /*8940*/  FFMA.FTZ R37, R32, R35, R37 ;  /* 0x0000002320257223 */ /* 0x000fe20000010025 */
[----:B------:R-:W-:-:S02]  /*8950*/  HADD2.F32 R32, -RZ, R33.H1_H1 ;  /* 0x30000021ff207230 */ /* 0x000fc40000004100 */
[----:B------:R-:W-:Y:S01]  /*8960*/  FMUL.FTZ R36, R31, R34 ;  /* 0x000000221f247220 */ /* 0x000fe20000410000 */
[----:B------:R-:W-:Y:S01]  /*8970*/  F2FP.SATFINITE.E4M3.F32.PACK_AB_MERGE_C R44, R45, R44, RZ ;  /* 0x0000002c2d2c723e */ /* 0x000fe200048070ff */
[----:B------:R-:W-:Y:S01]  /*8980*/  FFMA.FTZ R39, R30, R35, -R39 ;  /* 0x000000231e277223 */ /* 0x000fe20000010827 */
[C---:B------:R-:W-:Y:S01]  /*8990*/  FMUL.FTZ R34, R29.reuse, R34 ;  /* 0x000000221d227220 */ /* 0x040fe20000410000 */
[----:B------:R-:W-:Y:S01]  /*89a0*/  FFMA.FTZ R38, R29, R32, -R36 ;  /* 0x000000201d267223 */ /* 0x000fe20000010824 */
[----:B------:R-:W-:Y:S02]  /*89b0*/  F2FP.F16.E4M3.UNPACK_B R30, R9.H1 ;  /* 0x00000009ff1e723e */ /* 0x000fe400030006ff */
[----:B------:R-:W-:Y:S02]  /*89c0*/  F2FP.F16.E4M3.UNPACK_B R29, R10.H1 ;  /* 0x0000000aff1d723e */ /* 0x000fe400030006ff */
        /* <DEDUP_REMOVED lines=72> */
.L_x_8724:
[----:B------:R-:W-:Y:S05]  /*8e50*/  BSYNC B1 ;  /* 0x0000000000017941 */ /* 0x000fea0003800000 */
.L_x_8723:
[----:B0-----:R0:W-:Y:S01]  /*8e60*/  ST.E.128 desc[UR60][R12.64], R4 ;  /* 0x000000040c007985 */ /* 0x0011e2000c101d3c */
[----:B------:R-:W-:-:S13]  /*8e70*/  ISETP.GE.AND P2, PT, R15, R105, PT ;  /* 0x000000690f00720c */ /* 0x000fda0003f46270 */
[----:B------:R-:W-:Y:S05]  /*8e80*/  @P2 BRA `(.L_x_8702) ;  /* 0x0000000400682947 */ /* 0x000fea0003800000 */
[----:B------:R-:W-:-:S04]  /*8e90*/  IADD3 R14, P2, R15, R14, RZ ;  /* 0x0000000e0f0e7210 */ /* 0x000fc80007f5e0ff */
[----:B------:R-:W-:-:S05]  /*8ea0*/  LEA.HI.X.SX32 R15, R15, R28, 0x1, P2 ;  /* 0x0000001c0f0f7211 */ /* 0x000fca00010f0eff */
[----:B------:R0:W-:Y:S01]  /*8eb0*/  ST.E.128 desc[UR60][R14.64], R8 ;  /* 0x000000080e007985 */ /* 0x0001e2000c101d3c */
[----:B------:R-:W-:Y:S05]  /*8ec0*/  BRA `(.L_x_8702) ;  /* 0x0000000400587947 */ /* 0x000fea0003800000 */
.L_x_8672:
[----:B------:R-:W-:-:S13]  /*8ed0*/  ISETP.NE.AND P5, PT, R200, 0x3, PT ;  /* 0x00000003c800780c */ /* 0x000fda0003fa5270 */
[----:B------:R-:W-:Y:S05]  /*8ee0*/  @!P5 BRA `(.L_x_8725) ;  /* 0x000000000004d947 */ /* 0x000fea0003800000 */
[----:B------:R-:W-:Y:S01]  /*8ef0*/  BPT.TRAP 0x1 ;  /* 0x000000040000795c */ /* 0x000fe20000300000 */
.L_x_8725:
[----:B------:R-:W-:Y:S01]  /*8f00*/  IMAD R87, R195, 0x8, R17 ;  /* 0x00000008c3577824 */ /* 0x000fe200078e0211 */
[----:B------:R-:W-:Y:S01]  /*8f10*/  SHF.L.U32 R97, R201, 0x1f, RZ ;  /* 0x0000001fc9617819 */ /* 0x000fe200000006ff */
[----:B------:R-:W-:Y:S01]  /*8f20*/  BSSY B1, `(.L_x_8726) ;  /* 0x0000004000017945 */ /* 0x000fe20003800000 */
[----:B------:R-:W-:Y:S02]  /*8f30*/  SHF.R.S32.HI R94, RZ, 0x1f, R93 ;  /* 0x0000001fff5e7819 */ /* 0x000fe4000001145d */
[----:B------:R-:W0:Y:S02]  /*8f40*/  SYNCS.PHASECHK.TRANS64.TRYWAIT P2, [R87+URZ+0x22890], R97 ;  /* 0x02289061570075a7 */ /* 0x000e24000804017f */
[----:B0-----:R-:W-:Y:S05]  /*8f50*/  @!P2 BRA `(.L_x_8727) ;  /* 0x0000025c0004a947 */ /* 0x001fea0003800000 */
.L_x_9070:
[----:B------:R-:W-:Y:S05]  /*8f60*/  BSYNC B1 ;  /* 0x0000000000017941 */ /* 0x000fea0003800000 */
.L_x_8726:
        /* <DEDUP_REMOVED lines=26> */
.L_x_9074:
        /* <DEDUP_REMOVED lines=13> */
.L_x_8730:
[----:B------:R-:W-:Y:S05]  /*91e0*/  BSYNC B1 ;  /* 0x0000000000017941 */ /* 0x000fea0003800000 */
.L_x_8729:
[----:B------:R-:W-:-:S03]  /*91f0*/  UMOV UR4, 0xffffffff ;  /* 0xffffffff00047882 */ /* 0x000fc60000000000 */
[----:B------:R-:W-:Y:S05]  /*9200*/  BRA.DIV UR4, `(.L_x_8731) ;  /* 0x0000025a04b47947 */ /* 0x000fea000b800000 */
[----:B--2-4-:R2:W4:Y:S04]  /*9210*/  SHFL.IDX PT, R4, R9, 0x1, 0x1c1f ;  /* 0x003c1f0009047f89 */ /* 0x01452800000e0000 */
[----:B---3--:R2:W3:Y:S02]  /*9220*/  SHFL.IDX PT, R14, R8, 0x1, 0x1c1f ;  /* 0x003c1f00080e7f89 */ /* 0x0084e400000e0000 */
.L_x_9078:
[----:B------:R-:W-:Y:S01]  /*9230*/  ISETP.GE.AND P2, PT, R28, 0x41, PT ;  /* 0x000000411c00780c */ /* 0x000fe20003f46270 */
[----:B------:R-:W-:-:S12]  /*9240*/  BSSY B1, `(.L_x_8732) ;  /* 0x000000d000017945 */ /* 0x000fd80003800000 */
[----:B------:R-:W-:Y:S05]  /*9250*/  @!P2 BRA `(.L_x_8733) ;  /* 0x00000000002ca947 */ /* 0x000fea0003800000 */
[----:B------:R-:W-:Y:S02]  /*9260*/  ULDC UR4, c[0x0][0x2f4] ;  /* 0x0000bd0000047ab9 */ /* 0x000fe40000000800 */
[----:B------:R-:W-:-:S13]  /*9270*/  ISETP.GE.AND P2, PT, R18, UR4, PT ;  /* 0x0000000412007c0c */ /* 0x000fda000bf46270 */
[----:B---3--:R-:W-:-:S05]  /*9280*/  @!P2 IADD3 R10, P3, R18, R14, RZ ;  /* 0x0000000e120aa210 */ /* 0x008fca0007f7e0ff */
[----:B----4-:R-:W-:Y:S01]  /*9290*/  @!P2 IMAD.X R11, R4, 0x1, R19, P3 ;  /* 0x00000001040ba824 */ /* 0x010fe200018e0613 */
[----:B------:R-:W-:-:S13]  /*92a0*/  ISETP.GE.AND P3, PT, R23, UR4, PT ;  /* 0x0000000417007c0c */ /* 0x000fda000bf66270 */
[----:B------:R-:W-:-:S05]  /*92b0*/  @!P3 IADD3 R14, P4, R23, R14, RZ ;  /* 0x0000000e170eb210 */ /* 0x000fca0007f9e0ff */
[----:B------:R-:W-:Y:S02]  /*92c0*/  @!P3 IMAD.X R15, R4, 0x1, R197, P4 ;  /* 0x00000001040fb824 */ /* 0x000fe400020e06c5 */
[----:B------:R-:W3:Y:S04]  /*92d0*/  @!P2 LDS.128 R4, [R91+0x1a400] ;  /* 0x01a400005b04a984 */ /* 0x000ee80000000c00 */
[----:B---3--:R-:W-:Y:S04]  /*92e0*/  @!P2 ST.E.128 desc[UR60][R10.64], R4 ;  /* 0x000000040a00a985 */ /* 0x008fe8000c101d3c */
[----:B------:R-:W3:Y:S04]  /*92f0*/  @!P3 LDS.128 R4, [R90+0x1a400] ;  /* 0x01a400005a04b984 */ /* 0x000ee80000000c00 */
[----:B---3--:R3:W-:Y:S02]  /*9300*/  @!P3 ST.E.128 desc[UR60][R14.64], R4 ;  /* 0x000000040e00b985 */ /* 0x0087e4000c101d3c */
.L_x_8733:
[----:B------:R-:W-:Y:S05]  /*9310*/  BSYNC B1 ;  /* 0x0000000000017941 */ /* 0x000fea0003800000 */
.L_x_8732:
[----:B------:R-:W-:-:S03]  /*9320*/  UMOV UR4, 0xffffffff ;  /* 0xffffffff00047882 */ /* 0x000fc60000000000 */
[----:B------:R-:W-:Y:S05]  /*9330*/  BRA.DIV UR4, `(.L_x_8734) ;  /* 0x0000025a04b07947 */ /* 0x000fea000b800000 */
[----:B---34-:R3:W4:Y:S04]  /*9340*/  SHFL.IDX PT, R4, R9, 0x2, 0x1c1f ;  /* 0x005c1f0009047f89 */ /* 0x01872800000e0000 */
[----:B------:R3:W0:Y:S02]  /*9350*/  SHFL.IDX PT, R14, R8, 0x2, 0x1c1f ;  /* 0x005c1f00080e7f89 */ /* 0x00062400000e0000 */
.L_x_9082:
        /* <DEDUP_REMOVED lines=13> */
.L_x_8702:
[----:B------:R-:W-:Y:S05]  /*9430*/  BSYNC B0 ;  /* 0x0000000000007941 */ /* 0x000fea0003800000 */
.L_x_8671:
[----:B0---4-:R-:W0:Y:S01]  /*9440*/  S2R R4, SR_TID.X ;  /* 0x0000000000047919 */ /* 0x011e220000002100 */
[----:B------:R-:W-:Y:S01]  /*9450*/  @!PT LDS RZ, [RZ] ;  /* 0x00000000fffff984 */ /* 0x000fe20000000800 */
[----:B------:R-:W-:Y:S01]  /*9460*/  @!PT LDS RZ, [RZ] ;  /* 0x00000000fffff984 */ /* 0x000fe20000000800 */
[----:B------:R-:W-:Y:S01]  /*9470*/  @!PT LDS RZ, [RZ] ;  /* 0x00000000fffff984 */ /* 0x000fe20000000800 */
[----:B------:R-:W-:Y:S01]  /*9480*/  @!PT LDS RZ, [RZ] ;  /* 0x00000000fffff984 */ /* 0x000fe20000000800 */
[----:B------:R4:W-:Y:S06]  /*9490*/  MEMBAR.ALL.CTA ;  /* 0x0000000000007992 */ /* 0x0009ec0000008000 */
[----:B----4-:R-:W4:Y:S01]  /*94a0*/  FENCE.VIEW.ASYNC.S ;  /* 0x00000000000073c6 */ /* 0x010f220000000000 */
[----:B------:R-:W-:Y:S05]  /*94b0*/  WARPSYNC.ALL ;  /* 0x0000000000007948 */ /* 0x000fea0003800000 */
[----:B------:R-:W-:Y:S01]  /*94c0*/  BSSY B0, `(.L_x_8735) ;  /* 0x0000008000007945 */ /* 0x000fe20003800000 */
[----:B----4-:R4:W-:Y:S01]  /*94d0*/  BAR.SYNC.DEFER_BLOCKING R73, 0x80 ;  /* 0x000200490000751d */ /* 0x0109e20000010000 */
[----:B0-----:R-:W-:-:S13]  /*94e0*/  LOP3.LUT P2, RZ, R4, 0x7f, RZ, 0xc0, !PT ;  /* 0x0000007f04ff7812 */ /* 0x001fda000784c0ff */
[----:B------:R-:W-:-:S05]  /*94f0*/  @!P2 VIADD R4, R87, 0x228a0 ;  /* 0x000228a05704a836 */ /* 0x000fca0000000000 */
[----:B------:R-:W-:-:S04]  /*9500*/  @!P2 PRMT R4, RZ, 0x654, R4 ;  /* 0x00000654ff04a816 */ /* 0x000fc80000000004 */
[----:B------:R4:W-:Y:S01]  /*9510*/  @!P2 SYNCS.ARRIVE.TRANS64.RED.A1T0 RZ, [R4+URZ], RZ ;  /* 0x000000ff04ffa9a7 */ /* 0x0009e2000810043f */
[----:B------:R-:W-:Y:S05]  /*9520*/  @!P5 BRA `(.L_x_8736) ;  /* 0x000000000004d947 */ /* 0x000fea0003800000 */
[----:B------:R-:W-:Y:S01]  /*9530*/  BPT.TRAP 0x1 ;  /* 0x000000040000795c */ /* 0x000fe20000300000 */
.L_x_8736:
[----:B------:R-:W-:Y:S05]  /*9540*/  BSYNC B0 ;  /* 0x0000000000007941 */ /* 0x000fea0003800000 */
.L_x_8735:
[----:B------:R-:W0:Y:S01]  /*9550*/  SYNCS.PHASECHK.TRANS64.TRYWAIT P3, [R87+URZ+0x228b0], R97 ;  /* 0x0228b061570075a7 */ /* 0x000e22000806017f */
[----:B------:R-:W-:Y:S04]  /*9560*/  BSSY B0, `(.L_x_8737) ;  /* 0x0000002000007945 */ /* 0x000fe80003800000 */
[----:B0-----:R-:W-:Y:S05]  /*9570*/  @!P3 BRA `(.L_x_8738) ;  /* 0x000002580068b947 */ /* 0x001fea0003800000 */
.L_x_9083:
[----:B------:R-:W-:Y:S05]  /*9580*/  BSYNC B0 ;  /* 0x0000000000007941 */ /* 0x000fea0003800000 */
.L_x_8737:
[----:B------:R-:W-:Y:S01]  /*9590*/  ULDC.64 UR4, c[0x0][0x328] ;  /* 0x0000ca0000047ab9 */ /* 0x000fe20000000a00 */
[----:B------:R-:W-:Y:S01]  /*95a0*/  ULDC.64 UR6, c[0x0][0x318] ;  /* 0x0000c60000067ab9 */ /* 0x000fe20000000a00 */
[----:B------:R-:W-:Y:S01]  /*95b0*/  IMAD R94, R94, UR4, RZ ;  /* 0x000000045e5e7c24 */ /* 0x000fe2000f8e02ff */
[----:B------:R-:W-:Y:S01]  /*95c0*/  BSSY B0, `(.L_x_8739) ;  /* 0x000001f000007945 */ /* 0x000fe20003800000 */
[----:B----4-:R-:W-:-:S04]  /*95d0*/  IMAD.WIDE.U32 R4, R93, UR4, RZ ;  /* 0x000000045d047c25 */ /* 0x010fc8000f8e00ff */
        /* <DEDUP_REMOVED lines=17> */
[----:B------:R-:W-:Y:S05]  /*96f0*/  @!P3 BRA `(.L_x_8740) ;  /* 0x00000000002cb947 */ /* 0x000fea0003800000 */
[----:B------:R-:W-:Y:S02]  /*9700*/  ULDC UR4, c[0x0][0x2f4] ;  /* 0x0000bd0000047ab9 */ /* 0x000fe40000000800 */
[----:B------:R-:W-:-:S13]  /*9710*/  ISETP.GE.AND P3, PT, R18, UR4, PT ;  /* 0x0000000412007c0c */ /* 0x000fda000bf66270 */
[----:B-1234-:R-:W-:-:S05]  /*9720*/  @!P3 IADD3 R8, P4, R18, R10, RZ ;  /* 0x0000000a1208b210 */ /* 0x01efca0007f9e0ff */
[----:B0-----:R-:W-:Y:S01]  /*9730*/  @!P3 IMAD.X R9, R4, 0x1, R19, P4 ;  /* 0x000000010409b824 */ /* 0x001fe200020e0613 */
[----:B------:R-:W-:-:S13]  /*9740*/  ISETP.GE.AND P4, PT, R23, UR4, PT ;  /* 0x0000000417007c0c */ /* 0x000fda000bf86270 */
[----:B------:R-:W-:-:S05]  /*9750*/  @!P4 IADD3 R10, P5, R23, R10, RZ ;  /* 0x0000000a170ac210 */ /* 0x000fca0007fbe0ff */
[----:B------:R-:W-:Y:S02]  /*9760*/  @!P4 IMAD.X R11, R4, 0x1, R197, P5 ;  /* 0x00000001040bc824 */ /* 0x000fe400028e06c5 */
[----:B------:R-:W0:Y:S04]  /*9770*/  @!P3 LDS.128 R4, [R91+0xa400] ;  /* 0x00a400005b04b984 */ /* 0x000e280000000c00 */
[----:B0-----:R-:W-:Y:S04]  /*9780*/  @!P3 ST.E.128 desc[UR60][R8.64], R4 ;  /* 0x000000040800b985 */ /* 0x001fe8000c101d3c */
[----:B------:R-:W0:Y:S04]  /*9790*/  @!P4 LDS.128 R4, [R90+0xa400] ;  /* 0x00a400005a04c984 */ /* 0x000e280000000c00 */
[----:B0-----:R0:W-:Y:S02]  /*97a0*/  @!P4 ST.E.128 desc[UR60][R10.64], R4 ;  /* 0x000000040a00c985 */ /* 0x0011e4000c101d3c */
.L_x_8740:
[----:B------:R-:W-:Y:S05]  /*97b0*/  BSYNC B0 ;  /* 0x0000000000007941 */ /* 0x000fea0003800000 */
.L_x_8739:
[----:B------:R-:W-:Y:S01]  /*97c0*/  ISETP.GE.AND P3, PT, R96, 0x41, PT ;  /* 0x000000416000780c */ /* 0x000fe20003f66270 */
[----:B0-----:R0:W0:Y:S01]  /*97d0*/  SHFL.IDX PT, R4, R13, 0x1, 0x1c1f ;  /* 0x003c1f000d047f89 */ /* 0x00102200000e0000 */
[----:B------:R-:W-:Y:S03]  /*97e0*/  BSSY B0, `(.L_x_8741) ;  /* 0x000000e000007945 */ /* 0x000fe60003800000 */
[----:B----4-:R4:W0:Y:S08]  /*97f0*/  SHFL.IDX PT, R10, R12, 0x1, 0x1c1f ;  /* 0x003c1f000c0a7f89 */ /* 0x01083000000e0000 */
[----:B----4-:R-:W-:Y:S05]  /*9800*/  @!P3 BRA `(.L_x_8742) ;  /* 0x00000000002cb947 */ /* 0x010fea0003800000 */
[----:B------:R-:W-:Y:S02]  /*9810*/  ULDC UR4, c[0x0][0x2f4] ;  /* 0x0000bd0000047ab9 */ /* 0x000fe40000000800 */
[----:B------:R-:W-:-:S13]  /*9820*/  ISETP.GE.AND P3, PT, R18, UR4, PT ;  /* 0x0000000412007c0c */ /* 0x000fda000bf66270 */
[----:B0123--:R-:W-:-:S05]  /*9830*/  @!P3 IADD3 R8, P4, R18, R10, RZ ;  /* 0x0000000a1208b210 */ /* 0x00ffca0007f9e0ff */
[----:B------:R-:W-:Y:S01]  /*9840*/  @!P3 IMAD.X R9, R4, 0x1, R19, P4 ;  /* 0x000000010409b824 */ /* 0x000fe200020e0613 */
[----:B------:R-:W-:-:S13]  /*9850*/  ISETP.GE.AND P4, PT, R23, UR4, PT ;  /* 0x0000000417007c0c */ /* 0x000fda000bf86270 */
[----:B------:R-:W-:-:S05]  /*9860*/  @!P4 IADD3 R10, P5, R23, R10, RZ ;  /* 0x0000000a170ac210 */ /* 0x000fca0007fbe0ff */
[----:B------:R-:W-:Y:S02]  /*9870*/  @!P4 IMAD.X R11, R4, 0x1, R197, P5 ;  /* 0x00000001040bc824 */ /* 0x000fe400028e06c5 */
[----:B------:R-:W0:Y:S04]  /*9880*/  @!P3 LDS.128 R4, [R91+0xc400] ;  /* 0x00c400005b04b984 */ /* 0x000e280000000c00 */
[----:B0-----:R-:W-:Y:S04]  /*9890*/  @!P3 ST.E.128 desc[UR60][R8.64], R4 ;  /* 0x000000040800b985 */ /* 0x001fe8000c101d3c */
[----:B------:R-:W0:Y:S04]  /*98a0*/  @!P4 LDS.128 R4, [R90+0xc400] ;  /* 0x00c400005a04c984 */ /* 0x000e280000000c00 */
[----:B0-----:R4:W-:Y:S02]  /*98b0*/  @!P4 ST.E.128 desc[UR60][R10.64], R4 ;  /* 0x000000040a00c985 */ /* 0x0019e4000c101d3c */
.L_x_8742:
[----:B------:R-:W-:Y:S05]  /*98c0*/  BSYNC B0 ;  /* 0x0000000000007941 */ /* 0x000fea0003800000 */
.L_x_8741:
[----:B------:R-:W-:Y:S01]  /*98d0*/  ISETP.GE.AND P3, PT, R96, 0x81, PT ;  /* 0x000000816000780c */ /* 0x000fe20003f66270 */
[----:B0-----:R-:W0:Y:S01]  /*98e0*/  SHFL.IDX PT, R13, R13, 0x2, 0x1c1f ;  /* 0x005c1f000d0d7f89 */ /* 0x001e2200000e0000 */
[----:B------:R-:W-:Y:S03]  /*98f0*/  BSSY B0, `(.L_x_8743) ;  /* 0x000000e000007945 */ /* 0x000fe60003800000 */
[----:B----4-:R4:W0:Y:S08]  /*9900*/  SHFL.IDX PT, R10, R12, 0x2, 0x1c1f ;  /* 0x005c1f000c0a7f89 */ /* 0x01083000000e0000 */
[----:B----4-:R-:W-:Y:S05]  /*9910*/  @!P3 BRA `(.L_x_8744) ;  /* 0x00000000002cb947 */ /* 0x010fea0003800000 */
[----:B------:R-:W-:Y:S02]  /*9920*/  ULDC UR4, c[0x0][0x2f4] ;  /* 0x0000bd0000047ab9 */ /* 0x000fe40000000800 */
[----:B------:R-:W-:-:S13]  /*9930*/  ISETP.GE.AND P3, PT, R18, UR4, PT ;  /* 0x0000000412007c0c */ /* 0x000fda000bf66270 */
[----:B------:R-:W4:Y:S01]  /*9940*/  @!P3 LDS.128 R4, [R91+0xe400] ;  /* 0x00e400005b04b984 */ /* 0x000f220000000c00 */
[----:B0123--:R-:W-:-:S05]  /*9950*/  @!P3 IADD3 R8, P4, R18, R10, RZ ;  /* 0x0000000a1208b210 */ /* 0x00ffca0007f9e0ff */
[----:B------:R-:W-:Y:S01]  /*9960*/  @!P3 IMAD.X R9, R13, 0x1, R19, P4 ;  /* 0x000000010d09b824 */ /* 0x000fe200020e0613 */
[----:B------:R-:W-:-:S13]  /*9970*/  ISETP.GE.AND P4, PT, R23, UR4, PT ;  /* 0x0000000417007c0c */ /* 0x000fda000bf86270 */
[----:B------:R-:W-:-:S05]  /*9980*/  @!P4 IADD3 R10, P5, R23, R10, RZ ;  /* 0x0000000a170ac210 */ /* 0x000fca0007fbe0ff */
[----:B------:R-:W-:Y:S01]  /*9990*/  @!P4 IMAD.X R11, R13, 0x1, R197, P5 ;  /* 0x000000010d0bc824 */ /* 0x000fe200028e06c5 */
[----:B----4-:R-:W-:Y:S04]  /*99a0*/  @!P3 ST.E.128 desc[UR60][R8.64], R4 ;  /* 0x000000040800b985 */ /* 0x010fe8000c101d3c */
[----:B------:R-:W0:Y:S04]  /*99b0*/  @!P4 LDS.128 R4, [R90+0xe400] ;  /* 0x00e400005a04c984 */ /* 0x000e280000000c00 */
[----:B0-----:R4:W-:Y:S02]  /*99c0*/  @!P4 ST.E.128 desc[UR60][R10.64], R4 ;  /* 0x000000040a00c985 */ /* 0x0019e4000c101d3c */
.L_x_8744:
[----:B------:R-:W-:Y:S05]  /*99d0*/  BSYNC B0 ;  /* 0x0000000000007941 */ /* 0x000fea0003800000 */
.L_x_8743:
        /* <DEDUP_REMOVED lines=22> */
.L_x_8666:
[----:B------:R-:W1:Y:S01]  /*9b40*/  LDC R0, c[0x0][0x448] ;  /* 0x00011200ff007b82 */ /* 0x000e620000000800 */
[----:B------:R-:W-:-:S07]  /*9b50*/  IADD3 R5, R189, 0x1, -R188 ;  /* 0x00000001bd057810 */ /* 0x000fce0007ffe8bc */
[----:B------:R-:W4:Y:S01]  /*9b60*/  LDC.64 R6, c[0x0][0x9e0] ;  /* 0x00027800ff067b82 */ /* 0x000f220000000a00 */
[----:B-1----:R-:W-:Y:S01]  /*9b70*/  ISETP.NE.AND P1, PT, R0, 0x1, PT ;  /* 0x000000010000780c */ /* 0x002fe20003f25270 */
[----:B------:R-:W-:Y:S01]  /*9b80*/  VIADD R0, R202, 0x7f ;  /* 0x0000007fca007836 */ /* 0x000fe20000000000 */
[----:B----4-:R-:W-:-:S11]  /*9b90*/  ISETP.GE.AND P2, PT, R7, 0x1, PT ;  /* 0x000000010700780c */ /* 0x010fd60003f46270 */
[----:B------:R-:W1:Y:S08]  /*9ba0*/  @P1 LDC R3, c[0x0][0x44c] ;  /* 0x00011300ff031b82 */ /* 0x000e700000000800 */
[----:B------:R-:W4:Y:S01]  /*9bb0*/  @P1 LDC R2, c[0x0][0x450] ;  /* 0x00011400ff021b82 */ /* 0x000f220000000800 */
[----:B-1----:R-:W-:-:S05]  /*9bc0*/  @P1 IMAD.HI.U32 R3, R0, R3, RZ ;  /* 0x0000000300031227 */ /* 0x002fca00078e00ff */
[----:B----4-:R-:W-:-:S05]  /*9bd0*/  @P1 SHF.R.U32.HI R0, RZ, R2, R3 ;  /* 0x00000002ff001219 */ /* 0x010fca0000011603 */
[----:B------:R-:W-:Y:S01]  /*9be0*/  IMAD.IADD R3, R5, 0x1, R0 ;  /* 0x0000000105037824 */ /* 0x000fe200078e0200 */
[----:B------:R-:W-:Y:S06]  /*9bf0*/  @P0 BRA `(.L_x_8746) ;  /* 0x00000000000c0947 */ /* 0x000fec0003800000 */
[----:B------:R-:W1:Y:S01]  /*9c00*/  FENCE.VIEW.ASYNC.G ;  /* 0x00000000000073c6 */ /* 0x000e620000000100 */
[----:B------:R-:W-:Y:S05]  /*9c10*/  WARPSYNC.ALL ;  /* 0x0000000000007948 */ /* 0x000fea0003800000 */
[----:B-1----:R-:W-:Y:S06]  /*9c20*/  BAR.ARV 0xc, 0x180 ;  /* 0x0306000000007b1d */ /* 0x002fec0000002000 */
.L_x_8746:
        /* <DEDUP_REMOVED lines=13> */
.L_x_8749:
[----:B------:R-:W-:-:S13]  /*9d00*/  ISETP.NE.AND P0, PT, R7, 0x1, PT ;  /* 0x000000010700780c */ /* 0x000fda0003f05270 */
[----:B------:R-:W1:Y:S02]  /*9d10*/  @P0 LDC.64 R4, c[0x0][0x9e8] ;  /* 0x00027a00ff040b82 */ /* 0x000e640000000a00 */
[----:B-1----:R-:W-:-:S05]  /*9d20*/  @P0 IMAD.HI.U32 R4, R2, R4, RZ ;  /* 0x0000000402040227 */ /* 0x002fca00078e00ff */
[----:B------:R-:W-:-:S07]  /*9d30*/  @P0 SHF.R.U32.HI R2, RZ, R5, R4 ;  /* 0x00000005ff020219 */ /* 0x000fce0000011604 */
.L_x_8750:
[----:B------:R-:W-:Y:S05]  /*9d40*/  BSYNC B0 ;  /* 0x0000000000007941 */ /* 0x000fea0003800000 */
.L_x_8748:
[----:B------:R-:W-:-:S05]  /*9d50*/  IMAD R3, R2, R7, R7 ;  /* 0x0000000702037224 */ /* 0x000fca00078e0207 */
[----:B------:R-:W-:-:S07]  /*9d60*/  VIMNMX R0, R0, R3, PT ;  /* 0x0000000300007248 */ /* 0x000fce0003fe0100 */
.L_x_8747:
[----:B------:R-:W1:Y:S01]  /*9d70*/  @P1 LDC R3, c[0x0][0x44c] ;  /* 0x00011300ff031b82 */ /* 0x000e620000000800 */
[----:B------:R-:W-:Y:S01]  /*9d80*/  VIADD R0, R0, 0x9f ;  /* 0x0000009f00007836 */ /* 0x000fe20000000000 */
[----:B------:R-:W-:Y:S01]  /*9d90*/  ULDC UR4, c[0x0][0x9dc] ;  /* 0x0002770000047ab9 */ /* 0x000fe20000000800 */
[----:B------:R-:W-:Y:S02]  /*9da0*/  IMAD.MOV.U32 R5, RZ, RZ, R202 ;  /* 0x000000ffff057224 */ /* 0x000fe400078e00ca */
[----:B------:R-:W-:-:S03]  /*9db0*/  IMAD.HI R0, R0, 0x66666667, RZ ;  /* 0x6666666700007827 */ /* 0x000fc600078e02ff */
[----:B--23--:R-:W2:Y:S01]  /*9dc0*/  @P1 LDC R9, c[0x0][0x450] ;  /* 0x00011400ff091b82 */ /* 0x00cea20000000800 */
[----:B-1----:R-:W-:Y:S01]  /*9dd0*/  @P1 IMAD.HI.U32 R2, R202, R3, RZ ;  /* 0x00000003ca021227 */ /* 0x002fe200078e00ff */
[----:B------:R-:W-:-:S04]  /*9de0*/  SHF.R.U32.HI R3, RZ, 0x1f, R0 ;  /* 0x0000001fff037819 */ /* 0x000fc80000011600 */
[----:B------:R-:W-:Y:S02]  /*9df0*/  LEA.HI.SX32 R106, R0, R3, 0x1a ;  /* 0x00000003006a7211 */ /* 0x000fe400078fd2ff */
[----:B--2---:R-:W-:Y:S02]  /*9e00*/  @P1 SHF.R.U32.HI R5, RZ, R9, R2 ;  /* 0x00000009ff051219 */ /* 0x004fe40000011602 */
[----:B------:R-:W-:-:S03]  /*9e10*/  VIMNMX R106, R27, R106, PT ;  /* 0x0000006a1b6a7248 */ /* 0x000fc60003fe0100 */
        /* <DEDUP_REMOVED lines=13> */
.L_x_8753:
[----:B------:R-:W-:-:S13]  /*9ef0*/  ISETP.NE.AND P0, PT, R7, 0x1, PT ;  /* 0x000000010700780c */ /* 0x000fda0003f05270 */
[----:B------:R-:W1:Y:S02]  /*9f00*/  @P0 LDC.64 R4, c[0x0][0x9e8] ;  /* 0x00027a00ff040b82 */ /* 0x000e640000000a00 */
[----:B-1----:R-:W-:-:S05]  /*9f10*/  @P0 IMAD.HI.U32 R4, R0, R4, RZ ;  /* 0x0000000400040227 */ /* 0x002fca00078e00ff */
[----:B------:R-:W-:-:S07]  /*9f20*/  @P0 SHF.R.U32.HI R0, RZ, R5, R4 ;  /* 0x00000005ff000219 */ /* 0x000fce0000011604 */
.L_x_8754:
[----:B------:R-:W-:Y:S05]  /*9f30*/  BSYNC B0 ;  /* 0x0000000000007941 */ /* 0x000fea0003800000 */
.L_x_8752:
[----:B------:R-:W-:-:S05]  /*9f40*/  IMAD R3, R0, R7, RZ ;  /* 0x0000000700037224 */ /* 0x000fca00078e02ff */
[----:B------:R-:W-:-:S07]  /*9f50*/  VIMNMX R2, R2, R3, !PT ;  /* 0x0000000302027248 */ /* 0x000fce0007fe0100 */
.L_x_8751:
[----:B------:R-:W-:Y:S01]  /*9f60*/  IMAD.HI R2, R2, 0x66666667, RZ ;  /* 0x6666666702027827 */ /* 0x000fe200078e02ff */
[----:B------:R-:W-:Y:S02]  /*9f70*/  PLOP3.LUT P0, PT, PT, PT, PT, 0x80, 0x0 ;  /* 0x000000000000781c */ /* 0x000fe40003f0f070 */
[----:B------:R-:W-:Y:S02]  /*9f80*/  CS2R R88, SRZ ;  /* 0x0000000000587805 */ /* 0x000fe4000001ff00 */
[----:B------:R-:W-:Y:S02]  /*9f90*/  CS2R R86, SRZ ;  /* 0x0000000000567805 */ /* 0x000fe4000001ff00 */
[----:B------:R-:W-:Y:S02]  /*9fa0*/  CS2R R6, SRZ ;  /* 0x0000000000067805 */ /* 0x000fe4000001ff00 */
[----:B------:R-:W-:Y:S02]  /*9fb0*/  SHF.R.U32.HI R3, RZ, 0x1f, R2 ;  /* 0x0000001fff037819 */ /* 0x000fe40000011602 */
[----:B------:R-:W-:-:S02]  /*9fc0*/  CS2R R84, SRZ ;  /* 0x0000000000547805 */ /* 0x000fc4000001ff00 */
[----:B------:R-:W-:Y:S02]  /*9fd0*/  CS2R R8, SRZ ;  /* 0x0000000000087805 */ /* 0x000fe4000001ff00 */
[----:B------:R-:W-:Y:S02]  /*9fe0*/  CS2R R4, SRZ ;  /* 0x0000000000047805 */ /* 0x000fe4000001ff00 */
[----:B------:R-:W-:Y:S02]  /*9ff0*/  LEA.HI.SX32 R3, R2, R3, 0x1a ;  /* 0x0000000302037211 */ /* 0x000fe400078fd2ff */
[----:B------:R-:W-:Y:S02]  /*a000*/  CS2R R78, SRZ ;  /* 0x00000000004e7805 */ /* 0x000fe4000001ff00 */
[----:B------:R-:W-:Y:S02]  /*a010*/  CS2R R76, SRZ ;  /* 0x00000000004c7805 */ /* 0x000fe4000001ff00 */
[----:B0-----:R-:W-:-:S02]  /*a020*/  CS2R R10, SRZ ;  /* 0x00000000000a7805 */ /* 0x001fc4000001ff00 */
[----:B------:R-:W-:Y:S02]  /*a030*/  VIMNMX R209, RZ, R3, !PT ;  /* 0x00000003ffd17248 */ /* 0x000fe40007fe0100 */
[----:B------:R-:W-:Y:S02]  /*a040*/  CS2R R70, SRZ ;  /* 0x0000000000467805 */ /* 0x000fe4000001ff00 */
[----:B------:R-:W-:Y:S02]  /*a050*/  CS2R R12, SRZ ;  /* 0x00000000000c7805 */ /* 0x000fe4000001ff00 */
[----:B------:R-:W-:Y:S02]  /*a060*/  CS2R R68, SRZ ;  /* 0x0000000000447805 */ /* 0x000fe4000001ff00 */
[----:B------:R-:W-:Y:S02]  /*a070*/  ISETP.GT.AND P1, PT, R106, R209, PT ;  /* 0x000000d16a00720c */ /* 0x000fe40003f24270 */
        /* <DEDUP_REMOVED lines=20> */
[----:B------:R-:W-:Y:S01]  /*a1c0*/  CS2R R94, SRZ ;  /* 0x00000000005e7805 */ /* 0x000fe2000001ff00 */
[----:B------:R-:W-:-:S02]  /*a1d0*/  IMAD.MOV.U32 R57, RZ, RZ, RZ ;  /* 0x000000ffff397224 */ /* 0x000fc400078e00ff */
        /* <DEDUP_REMOVED lines=10> */
.L_x_9086:
[----:B01----:R-:W-:Y:S01]  /*a280*/  LEA.HI R0, R203, R203, RZ, 0x1 ;  /* 0x000000cbcb007211 */ /* 0x003fe200078f08ff */
[----:B------:R-:W-:Y:S01]  /*a290*/  VIADD R25, R17, 0x14400 ;  /* 0x0001440011197836 */ /* 0x000fe20000000000 */
[----:B------:R-:W-:Y:S02]  /*a2a0*/  BSSY B6, `(.L_x_8757) ;  /* 0x0000018000067945 */ /* 0x000fe40003800000 */
[----:B------:R-:W-:Y:S02]  /*a2b0*/  LOP3.LUT R0, R0, 0x1e, RZ, 0xc0, !PT ;  /* 0x0000001e00007812 */ /* 0x000fe400078ec0ff */
[----:B------:R-:W-:-:S03]  /*a2c0*/  LOP3.LUT P0, RZ, R25, 0x9f, RZ, 0xc0, !PT ;  /* 0x0000009f19ff7812 */ /* 0x000fc6000780c0ff */
[----:B------:R-:W-:-:S04]  /*a2d0*/  IMAD.IADD R0, R203, 0x1, -R0 ;  /* 0x00000001cb007824 */ /* 0x000fc800078e0a00 */
[----:B------:R-:W-:-:S05]  /*a2e0*/  IMAD R0, R0, 0x2000, R25 ;  /* 0x0000200000007824 */ /* 0x000fca00078e0219 */
        /* <DEDUP_REMOVED lines=19> */
.L_x_8758:
[----:B------:R-:W-:Y:S05]  /*a420*/  BSYNC B6 ;  /* 0x0000000000067941 */ /* 0x000fea0003800000 */
.L_x_8757:
        /* <DEDUP_REMOVED lines=53> */
.L_x_8762:
[----:B-1----:R1:W2:Y:S02]  /*a780*/  SYNCS.PHASECHK.TRANS64.TRYWAIT P0, [R17+URZ+0x22800], R0 ;  /* 0x02280000110075a7 */ /* 0x0022a4000800017f */
[----:B--2---:R-:W-:Y:S05]  /*a790*/  @!P0 NANOSLEEP.SYNCS 0x989680 ;  /* 0x009896800000895d */ /* 0x004fea0003900000 */
[----:B------:R-:W2:Y:S02]  /*a7a0*/  @!P0 SYNCS.PHASECHK.TRANS64 P0, [R17+URZ+0x22800], R0 ;  /* 0x02280000110085a7 */ /* 0x000ea4000800007f */
[----:B--2---:R-:W-:Y:S05]  /*a7b0*/  @!P0 BRA `(.L_x_8762) ;  /* 0xfffffffc00f08947 */ /* 0x004fea000383ffff */
.L_x_8761:
[----:B------:R-:W-:Y:S05]  /*a7c0*/  BSYNC B0 ;  /* 0x0000000000007941 */ /* 0x000fea0003800000 */
.L_x_8760:
[----:B------:R-:W-:Y:S05]  /*a7d0*/  BRA `(.L_x_8763) ;  /* 0x0000004c00987947 */ /* 0x000fea0003800000 */
.L_x_8759:
[----:B------:R-:W-:Y:S01]  /*a7e0*/  LOP3.LUT P0, RZ, R25, 0x3ff, RZ, 0xc0, !PT ;  /* 0x000003ff19ff7812 */ /* 0x000fe2000780c0ff */
[----:B------:R-:W-:Y:S01]  /*a7f0*/  ULDC.64 UR4, c[0x0][0x3f8] ;  /* 0x0000fe0000047ab9 */ /* 0x000fe20000000a00 */
[----:B-----5:R-:W-:Y:S01]  /*a800*/  SHF.R.S32.HI R0, RZ, 0x1f, R24 ;  /* 0x0000001fff007819 */ /* 0x020fe20000011418 */
[----:B------:R-:W-:Y:S01]  /*a810*/  ULDC.64 UR6, c[0x0][0x408] ;  /* 0x0001020000067ab9 */ /* 0x000fe20000000a00 */
[----:B------:R-:W-:Y:S01]  /*a820*/  IMAD.WIDE.U32 R26, R24, UR4, RZ ;  /* 0x00000004181a7c25 */ /* 0x000fe2000f8e00ff */
[----:B------:R-:W-:Y:S03]  /*a830*/  BSSY B6, `(.L_x_8764) ;  /* 0x0000019000067945 */ /* 0x000fe60003800000 */
        /* <DEDUP_REMOVED lines=24> */
.L_x_8765:
[----:B------:R-:W-:Y:S05]  /*a9c0*/  BSYNC B6 ;  /* 0x0000000000067941 */ /* 0x000fea0003800000 */
.L_x_8764:
[----:B------:R-:W-:Y:S01]  /*a9d0*/  ULDC.U8 UR4, c[0x0][0x410] ;  /* 0x0001040000047ab9 */ /* 0x000fe20000000000 */
[----:B------:R-:W-:Y:S01]  /*a9e0*/  BSSY B0, `(.L_x_8766) ;  /* 0x00004bd000007945 */ /* 0x000fe20003800000 */
[----:B------:R-:W-:Y:S01]  /*a9f0*/  ISETP.NE.AND P0, PT, RZ, UR4, PT ;  /* 0x00000004ff007c0c */ /* 0x000fe2000bf05270 */
[----:B------:R-:W-:-:S12]  /*aa00*/  IMAD.IADD R36, R198, 0x1, R202 ;  /* 0x00000001c6247824 */ /* 0x000fd800078e02ca */
[----:B------:R-:W-:Y:S05]  /*aa10*/  @!P0 BRA `(.L_x_8767) ;  /* 0x0000002400a48947 */ /* 0x000fea0003800000 */
[----:B------:R-:W0:Y:S01]  /*aa20*/  LDC R35, c[0x0][0x448] ;  /* 0x00011200ff237b82 */ /* 0x000e220000000800 */
[----:B------:R-:W-:Y:S01]  /*aa30*/  IMAD R3, R229, 0x40, R36 ;  /* 0x00000040e5037824 */ /* 0x000fe200078e0224 */
[----:B------:R-:W-:Y:S01]  /*aa40*/  ULDC.64 UR4, c[0x0][0x3f8] ;  /* 0x0000fe0000047ab9 */ /* 0x000fe20000000a00 */
[----:B------:R-:W-:Y:S01]  /*aa50*/  IMAD.MOV.U32 R8, RZ, RZ, R24 ;  /* 0x000000ffff087224 */ /* 0x000fe200078e0018 */
[----:B------:R-:W-:Y:S01]  /*aa60*/  ULDC.64 UR6, c[0x0][0x408] ;  /* 0x0001020000067ab9 */ /* 0x000fe20000000a00 */
[----:B------:R-:W-:Y:S01]  /*aa70*/  IMAD.MOV.U32 R9, RZ, RZ, R31 ;  /* 0x000000ffff097224 */ /* 0x000fe200078e001f */
[----:B------:R-:W-:Y:S01]  /*aa80*/  ULDC.64 UR8, c[0x0][0x400] ;  /* 0x0001000000087ab9 */ /* 0x000fe20000000a00 */
[----:B------:R-:W-:Y:S01]  /*aa90*/  IMAD.MOV.U32 R4, RZ, RZ, R26 ;  /* 0x000000ffff047224 */ /* 0x000fe200078e001a */
[----:B0-----:R-:W-:-:S13]  /*aaa0*/  ISETP.NE.AND P0, PT, R35, 0x1, PT ;  /* 0x000000012300780c */ /* 0x001fda0003f05270 */
[----:B------:R-:W0:Y:S08]  /*aab0*/  @P0 LDC R0, c[0x0][0x44c] ;  /* 0x00011300ff000b82 */ /* 0x000e300000000800 */
[----:B------:R-:W1:Y:S01]  /*aac0*/  @P0 LDC R5, c[0x0][0x450] ;  /* 0x00011400ff050b82 */ /* 0x000e620000000800 */
[----:B0-----:R-:W-:-:S05]  /*aad0*/  @P0 IMAD.HI.U32 R0, R3, R0, RZ ;  /* 0x0000000003000227 */ /* 0x001fca00078e00ff */
[----:B-1----:R-:W-:Y:S01]  /*aae0*/  @P0 SHF.R.U32.HI R3, RZ, R5, R0 ;  /* 0x00000005ff030219 */ /* 0x002fe20000011600 */
[----:B------:R-:W-:-:S03]  /*aaf0*/  IMAD.MOV.U32 R5, RZ, RZ, R29 ;  /* 0x000000ffff057224 */ /* 0x000fc600078e001d */
        /* <DEDUP_REMOVED lines=18> */
.L_x_9092:
        /* <DEDUP_REMOVED lines=11> */
[----:B------:R-:W-:-:S11]  /*acd0*/  ISETP.GE.AND P3, PT, R192, UR4, PT ;  /* 0x00000004c0007c0c */ /* 0x000fd6000bf66270 */
[----:B--2---:R-:W-:Y:S02]  /*ace0*/  @!P4 IADD3 R24, P0, R199, R0, RZ ;  /* 0x00000000c718c210 */ /* 0x004fe40007f1e0ff */
[----:B----4-:R-:W-:-:S03]  /*acf0*/  @!P3 IADD3 R12, P1, R192, R14, RZ ;  /* 0x0000000ec00cb210 */ /* 0x010fc60007f3e0ff */
[----:B-1----:R-:W-:Y:S01]  /*ad00*/  @!P4 IMAD.X R25, R3, 0x1, R228, P0 ;  /* 0x000000010319c824 */ /* 0x002fe200000e06e4 */
[----:B------:R-:W-:Y:S02]  /*ad10*/  @!P3 IADD3 R10, P0, R192, R0, RZ ;  /* 0x00000000c00ab210 */ /* 0x000fe40007f1e0ff */
[----:B------:R-:W-:Y:S02]  /*ad20*/  @!P3 SHF.R.S32.HI R0, RZ, 0x1f, R192 ;  /* 0x0000001fff00b819 */ /* 0x000fe400000114c0 */
[----:B------:R-:W-:Y:S02]  /*ad30*/  @!P4 IADD3 R14, P2, R199, R14, RZ ;  /* 0x0000000ec70ec210 */ /* 0x000fe40007f5e0ff */
[----:B------:R-:W-:Y:S02]  /*ad40*/  CS2R R30, SRZ ;  /* 0x00000000001e7805 */ /* 0x000fe4000001ff00 */
[----:B------:R-:W-:Y:S02]  /*ad50*/  CS2R R28, SRZ ;  /* 0x00000000001c7805 */ /* 0x000fe4000001ff00 */
[----:B------:R-:W-:Y:S01]  /*ad60*/  CS2R R26, SRZ ;  /* 0x00000000001a7805 */ /* 0x000fe2000001ff00 */
[--C-:B------:R-:W-:Y:S01]  /*ad70*/  @!P3 IMAD.X R11, R3, 0x1, R0.reuse, P0 ;  /* 0x00000001030bb824 */ /* 0x100fe200000e0600 */
[----:B------:R1:W5:Y:S01]  /*ad80*/  @!P4 LD.E.64 R20, desc[UR60][R24.64] ;  /* 0x0000003c1814c980 */ /* 0x000362000c101b00 */
[----:B---3--:R-:W-:-:S02]  /*ad90*/  @!P3 IMAD.X R13, R5, 0x1, R0, P1 ;  /* 0x00000001050db824 */ /* 0x008fc400008e0600 */
[----:B------:R-:W-:Y:S01]  /*ada0*/  @!P4 IMAD.X R15, R5, 0x1, R228, P2 ;  /* 0x00000001050fc824 */ /* 0x000fe200010e06e4 */
[----:B------:R1:W5:Y:S04]  /*adb0*/  @!P3 LD.E.64 R30, desc[UR60][R10.64] ;  /* 0x0000003c0a1eb980 */ /* 0x000368000c101b00 */
[----:B------:R1:W5:Y:S04]  /*adc0*/  @!P3 LD.E.64 R28, desc[UR60][R12.64] ;  /* 0x0000003c0c1cb980 */ /* 0x000368000c101b00 */
[----:B------:R1:W5:Y:S02]  /*add0*/  @!P4 LD.E.64 R26, desc[UR60][R14.64] ;  /* 0x0000003c0e1ac980 */ /* 0x000364000c101b00 */
.L_x_8770:
[----:B------:R-:W-:Y:S05]  /*ade0*/  BSYNC B1 ;  /* 0x0000000000017941 */ /* 0x000fea0003800000 */
.L_x_8769:
[----:B------:R-:W-:Y:S01]  /*adf0*/  UMOV UR4, 0xffffffff ;  /* 0xffffffff00047882 */ /* 0x000fe20000000000 */
[----:B-1----:R-:W-:Y:S02]  /*ae00*/  CS2R R24, SRZ ;  /* 0x0000000000187805 */ /* 0x002fe4000001ff00 */
[----:B------:R-:W-:Y:S05]  /*ae10*/  BRA.DIV UR4, `(.L_x_8771) ;  /* 0x0000024604047947 */ /* 0x000fea000b800000 */
[----:B------:R1:W0:Y:S04]  /*ae20*/  SHFL.IDX PT, R3, R6, 0x1, 0x1c1f ;  /* 0x003c1f0006037f89 */ /* 0x00022800000e0000 */
[----:B--2---:R1:W2:Y:S04]  /*ae30*/  SHFL.IDX PT, R0, R4, 0x1, 0x1c1f ;  /* 0x003c1f0004007f89 */ /* 0x0042a800000e0000 */
[----:B---3--:R1:W3:Y:S04]  /*ae40*/  SHFL.IDX PT, R5, R8, 0x1, 0x1c1f ;  /* 0x003c1f0008057f89 */ /* 0x0082e800000e0000 */
[----:B----4-:R1:W4:Y:S02]  /*ae50*/  SHFL.IDX PT, R14, R7, 0x1, 0x1c1f ;  /* 0x003c1f00070e7f89 */ /* 0x01032400000e0000 */
.L_x_9098:
[----:B01----:R-:W-:Y:S01]  /*ae60*/  VIADD R4, R36, 0x40 ;  /* 0x0000004024047836 */ /* 0x003fe20000000000 */
[----:B------:R-:W-:Y:S01]  /*ae70*/  LEA.HI R6, R226, R226, RZ, 0x1 ;  /* 0x000000e2e2067211 */ /* 0x000fe200078f08ff */
[----:B------:R-:W-:Y:S01]  /*ae80*/  BSSY B1, `(.L_x_8772) ;  /* 0x000001d000017945 */ /* 0x000fe20003800000 */
[----:B------:R-:W-:Y:S02]  /*ae90*/  CS2R R10, SRZ ;  /* 0x00000000000a7805 */ /* 0x000fe4000001ff00 */
[----:B------:R-:W-:Y:S02]  /*aea0*/  CS2R R8, SRZ ;  /* 0x0000000000087805 */ /* 0x000fe4000001ff00 */
        /* <DEDUP_REMOVED lines=9> */
[----:B------:R-:W-:-:S11]  /*af40*/  ISETP.GE.AND P3, PT, R192, UR4, PT ;  /* 0x00000004c0007c0c */ /* 0x000fd6000bf66270 */
[----:B--2---:R-:W-:Y:S02]  /*af50*/  @!P4 IADD3 R36, P0, R199, R0, RZ ;  /* 0x00000000c724c210 */ /* 0x004fe40007f1e0ff */
[----:B----4-:R-:W-:-:S03]  /*af60*/  @!P3 IADD3 R32, P1, R192, R14, RZ ;  /* 0x0000000ec020b210 */ /* 0x010fc60007f3e0ff */
[----:B------:R-:W-:Y:S01]  /*af70*/  @!P4 IMAD.X R37, R3, 0x1, R228, P0 ;  /* 0x000000010325c824 */ /* 0x000fe200000e06e4 */
        /* <DEDUP_REMOVED lines=13> */
.L_x_8773:
[----:B------:R-:W-:Y:S05]  /*b050*/  BSYNC B1 ;  /* 0x0000000000017941 */ /* 0x000fea0003800000 */
.L_x_8772:
[----:B------:R-:W1:Y:S01]  /*b060*/  SYNCS.PHASECHK.TRANS64.TRYWAIT P0, [R17+URZ+0x22800], R38 ;  /* 0x02280026110075a7 */ /* 0x000e62000800017f */
[----:B--2---:R-:W-:Y:S01]  /*b070*/  IMAD.SHL.U32 R0, R211, 0x80, RZ ;  /* 0x00000080d3007824 */ /* 0x004fe200078e00ff */
[----:B0-----:R-:W-:Y:S01]  /*b080*/  VIADDMNMX R15, R35, -R202, 0x80, PT ;  /* 0x00000080230f7446 */ /* 0x001fe200038009ca */
[----:B------:R-:W-:Y:S01]  /*b090*/  BSSY B1, `(.L_x_8774) ;  /* 0x000000b000017945 */ /* 0x000fe20003800000 */
[----:B------:R-:W-:Y:S02]  /*b0a0*/  LOP3.LUT P2, RZ, R211, 0x4, RZ, 0xc0, !PT ;  /* 0x00000004d3ff7812 */ /* 0x000fe4000784c0ff */
[----:B------:R-:W-:Y:S02]  /*b0b0*/  LOP3.LUT R3, R0, 0x380, RZ, 0xc0, !PT ;  /* 0x0000038000037812 */ /* 0x000fe400078ec0ff */
[----:B------:R-:W-:Y:S02]  /*b0c0*/  ISETP.GE.AND P1, PT, R198, R15, PT ;  /* 0x0000000fc600720c */ /* 0x000fe40003f26270 */
[----:B------:R-:W-:-:S02]  /*b0d0*/  LOP3.LUT R0, R3, 0x30, R18, 0xf8, !PT ;  /* 0x0000003003007812 */ /* 0x000fc400078ef812 */
[----:B------:R-:W-:-:S04]  /*b0e0*/  SHF.R.U32.HI R3, RZ, 0x3, R3 ;  /* 0x00000003ff037819 */ /* 0x000fc80000011603 */
[----:B------:R-:W-:-:S04]  /*b0f0*/  LOP3.LUT R3, R0, R3, RZ, 0x3c, !PT ;  /* 0x0000000300037212 */ /* 0x000fc800078e3cff */
[----:B------:R-:W-:-:S05]  /*b100*/  IADD3 R3, R17, R3, R210 ;  /* 0x0000000311037210 */ /* 0x000fca0007ffe0d2 */
[C---:B------:R-:W-:Y:S02]  /*b110*/  VIADD R4, R3.reuse, 0x14400 ;  /* 0x0001440003047836 */ /* 0x040fe40000000000 */
[----:B------:R-:W-:Y:S01]  /*b120*/  VIADD R0, R3, 0x14440 ;  /* 0x0001444003007836 */ /* 0x000fe20000000000 */
[----:B-1----:R-:W-:Y:S06]  /*b130*/  @!P0 BRA `(.L_x_8775) ;  /* 0x0000024000ac8947 */ /* 0x002fec0003800000 */
.L_x_9099:
[----:B------:R-:W-:Y:S05]  /*b140*/  BSYNC B1 ;  /* 0x0000000000017941 */ /* 0x000fea0003800000 */
.L_x_8774:
[----:B------:R-:W-:Y:S01]  /*b150*/  BSSY B1, `(.L_x_8776) ;  /* 0x00000fa000017945 */ /* 0x000fe20003800000 */
[----:B------:R-:W-:-:S03]  /*b160*/  @P2 VIADD R0, R4, 0xffffffc0 ;  /* 0xffffffc004002836 */ /* 0x000fc60000000000 */
[----:B------:R-:W-:Y:S05]  /*b170*/  @P1 BRA `(.L_x_8777) ;  /* 0x0000000c00dc1947 */ /* 0x000fea0003800000 */
[----:B------:R-:W1:Y:S01]  /*b180*/  LDC R4, c[0x0][0x3f4] ;  /* 0x0000fd00ff047b82 */ /* 0x000e620000000800 */
[----:B------:R-:W-:Y:S01]  /*b190*/  BSSY B2, `(.L_x_8778) ;  /* 0x000007a000027945 */ /* 0x000fe20003800000 */
[-C--:B-1----:R-:W-:Y:S02]  /*b1a0*/  ISETP.GE.AND P0, PT, R192, R4.reuse, PT ;  /* 0x00000004c000720c */ /* 0x082fe40003f06270 */
[----:B------:R-:W-:-:S11]  /*b1b0*/  ISETP.GE.AND P1, PT, R199, R4, PT ;  /* 0x00000004c700720c */ /* 0x000fd60003f26270 */
[----:B------:R-:W-:Y:S05]  /*b1c0*/  @P0 BRA `(.L_x_8779) ;  /* 0x0000000400d80947 */ /* 0x000fea0003800000 */
[----:B---3--:R-:W1:Y:S01]  /*b1d0*/  LDS.128 R4, [R3+0x14400] ;  /* 0x0144000003047984 */ /* 0x008e620000000c00 */
[----:B-----5:R-:W-:Y:S02]  /*b1e0*/  SHF.R.U32.HI R32, RZ, 0x8, R30 ;  /* 0x00000008ff207819 */ /* 0x020fe4000001161e */
[----:B------:R-:W-:Y:S02]  /*b1f0*/  SHF.R.U32.HI R36, RZ, 0x8, R31 ;  /* 0x00000008ff247819 */ /* 0x000fe4000001161f */
[----:B------:R-:W-:Y:S02]  /*b200*/  LOP3.LUT R33, R32, 0xff, RZ, 0xc0, !PT ;  /* 0x000000ff20217812 */ /* 0x000fe400078ec0ff */
[----:B------:R-:W-:Y:S02]  /*b210*/  LOP3.LUT R35, R31, 0xff, RZ, 0xc0, !PT ;  /* 0x000000ff1f237812 */ /* 0x000fe400078ec0ff */
[----:B------:R-:W-:Y:S02]  /*b220*/  LOP3.LUT R32, R36, 0xff, RZ, 0xc0, !PT ;  /* 0x000000ff24207812 */ /* 0x000fe400078ec0ff */
[----:B------:R-:W-:-:S02]  /*b230*/  SHF.R.U32.HI R39, RZ, 0x8, R29 ;  /* 0x00000008ff277819 */ /* 0x000fc4000001161d */
[----:B------:R-:W-:Y:S02]  /*b240*/  PRMT R32, R32, 0x7604, R35 ;  /* 0x0000760420207816 */ /* 0x000fe40000000023 */
[----:B------:R-:W-:Y:S02]  /*b250*/  SHF.R.U32.HI R40, RZ, 0x10, R31 ;  /* 0x00000010ff287819 */ /* 0x000fe4000001161f */
[----:B------:R-:W-:Y:S02]  /*b260*/  SHF.R.U32.HI R35, RZ, 0x8, R28 ;  /* 0x00000008ff237819 */ /* 0x000fe4000001161c */
[----:B------:R-:W-:Y:S02]  /*b270*/  LOP3.LUT R36, R29, 0xff, RZ, 0xc0, !PT ;  /* 0x000000ff1d247812 */ /* 0x000fe400078ec0ff */
[----:B------:R-:W-:Y:S02]  /*b280*/  LOP3.LUT R39, R39, 0xff, RZ, 0xc0, !PT ;  /* 0x000000ff27277812 */ /* 0x000fe400078ec0ff */
[----:B0-----:R-:W-:-:S02]  /*b290*/  SHF.R.U32.HI R38, RZ, 0x10, R29 ;  /* 0x00000010ff267819 */ /* 0x001fc4000001161d */
[----:B------:R-:W-:Y:S01]  /*b2a0*/  LOP3.LUT R37, R35, 0xff, RZ, 0xc0, !PT ;  /* 0x000000ff23257812 */ /* 0x000fe200078ec0ff */
[----:B------:R-:W-:Y:S01]  /*b2b0*/  IMAD.U32 R35, R40, 0x10000, RZ ;  /* 0x0001000028237824 */ /* 0x000fe200078e00ff */
[----:B------:R-:W-:Y:S01]  /*b2c0*/  PRMT R36, R39, 0x7604, R36 ;  /* 0x0000760427247816 */ /* 0x000fe20000000024 */
[----:B------:R-:W-:Y:S01]  /*b2d0*/  IMAD.U32 R39, R38, 0x10000, RZ ;  /* 0x0001000026277824 */ /* 0x000fe200078e00ff */
[----:B----4-:R-:W-:Y:S02]  /*b2e0*/  LOP3.LUT R14, R30, 0xff, RZ, 0xc0, !PT ;  /* 0x000000ff1e0e7812 */ /* 0x010fe400078ec0ff */
[----:B------:R-:W-:Y:S02]  /*b2f0*/  LOP3.LUT R35, R32, 0xff0000, R35, 0xf8, !PT ;  /* 0x00ff000020237812 */ /* 0x000fe400078ef823 */
[----:B------:R-:W-:Y:S02]  /*b300*/  PRMT R33, R33, 0x7604, R14 ;  /* 0x0000760421217816 */ /* 0x000fe4000000000e */
[----:B------:R-:W-:-:S02]  /*b310*/  LOP3.LUT R14, R28, 0xff, RZ, 0xc0, !PT ;  /* 0x000000ff1c0e7812 */ /* 0x000fc400078ec0ff */
[----:B------:R-:W-:Y:S02]  /*b320*/  LOP3.LUT R39, R36, 0xff0000, R39, 0xf8, !PT ;  /* 0x00ff000024277812 */ /* 0x000fe400078ef827 */
[----:B------:R-:W-:Y:S02]  /*b330*/  PRMT R37, R37, 0x7604, R14 ;  /* 0x0000760425257816 */ /* 0x000fe4000000000e */
[----:B------:R-:W-:Y:S02]  /*b340*/  LOP3.LUT R39, R39, 0xff000000, R29, 0xf8, !PT ;  /* 0xff00000027277812 */ /* 0x000fe400078ef81d */
[----:B------:R-:W-:Y:S02]  /*b350*/  LOP3.LUT R35, R35, 0xff000000, R31, 0xf8, !PT ;  /* 0xff00000023237812 */ /* 0x000fe400078ef81f */
[----:B------:R-:W-:Y:S02]  /*b360*/  LOP3.LUT R33, R33, 0xff0000, R30, 0xf8, !PT ;  /* 0x00ff000021217812 */ /* 0x000fe400078ef81e */
[----:B-1----:R-:W-:-:S02]  /*b370*/  F2FP.F16.E4M3.UNPACK_B R14, R6.H1 ;  /* 0x00000006ff0e723e */ /* 0x002fc400030006ff */
[----:B------:R-:W-:Y:S02]  /*b380*/  LOP3.LUT R37, R37, 0xff0000, R28, 0xf8, !PT ;  /* 0x00ff000025257812 */ /* 0x000fe400078ef81c */
[----:B------:R-:W-:Y:S02]  /*b390*/  F2FP.F16.E4M3.UNPACK_B R38, R39 ;  /* 0x00000027ff26723e */ /* 0x000fe400020006ff */
[----:B------:R-:W-:Y:S02]  /*b3a0*/  F2FP.F16.E4M3.UNPACK_B R32, R35 ;  /* 0x00000023ff20723e */ /* 0x000fe400020006ff */
[----:B------:R-:W-:Y:S01]  /*b3b0*/  LOP3.LUT R33, R33, 0xff000000, R30, 0xf8, !PT ;  /* 0xff00000021217812 */ /* 0x000fe200078ef81e */
[--C-:B------:R-:W-:Y:S01]  /*b3c0*/  HADD2.F32 R30, -RZ, R14.reuse.H0_H0 ;  /* 0x2000000eff1e7230 */ /* 0x100fe20000004100 */
[----:B------:R-:W-:Y:S01]  /*b3d0*/  LOP3.LUT R36, R37, 0xff000000, R28, 0xf8, !PT ;  /* 0xff00000025247812 */ /* 0x000fe200078ef81c */
[----:B------:R-:W-:Y:S01]  /*b3e0*/  HADD2.F32 R14, -RZ, R14.H1_H1 ;  /* 0x3000000eff0e7230 */ /* 0x000fe20000004100 */
[----:B------:R-:W-:Y:S01]  /*b3f0*/  F2FP.F16.E4M3.UNPACK_B R29, R6 ;  /* 0x00000006ff1d723e */ /* 0x000fe200020006ff */
[----:B------:R-:W-:Y:S01]  /*b400*/  HADD2.F32 R41, -RZ, R38.H1_H1 ;  /* 0x30000026ff297230 */ /* 0x000fe20000004100 */
[----:B------:R-:W-:Y:S01]  /*b410*/  F2FP.F16.E4M3.UNPACK_B R28, R5.H1 ;  /* 0x00000005ff1c723e */ /* 0x000fe200030006ff */
[----:B------:R-:W-:Y:S01]  /*b420*/  HADD2.F32 R37, -RZ, R32.H1_H1 ;  /* 0x30000020ff257230 */ /* 0x000fe20000004100 */
[----:B------:R-:W-:Y:S01]  /*b430*/  F2FP.F16.E4M3.UNPACK_B R31, R7 ;  /* 0x00000007ff1f723e */ /* 0x000fe200020006ff */
[----:B------:R-:W-:-:S02]  /*b440*/  HADD2.F32 R38, -RZ, R38.H0_H0 ;  /* 0x20000026ff267230 */ /* 0x000fc40000004100 */
[C---:B------:R-:W-:Y:S01]  /*b450*/  FMUL.FTZ R43, R14.reuse, R41 ;  /* 0x000000290e2b7220 */ /* 0x040fe20000410000 */
[----:B------:R-:W-:Y:S02]  /*b460*/  HADD2.F32 R32, -RZ, R32.H0_H0 ;  /* 0x20000020ff207230 */ /* 0x000fe40000004100 */
[----:B------:R-:W-:Y:S01]  /*b470*/  FMUL.FTZ R40, R14, R37 ;  /* 0x000000250e287220 */ /* 0x000fe20000410000 */
[----:B------:R-:W-:Y:S01]  /*b480*/  F2FP.F16.E4M3.UNPACK_B R14, R5 ;  /* 0x00000005ff0e723e */ /* 0x000fe200020006ff */
[--C-:B------:R-:W-:Y:S01]  /*b490*/  HADD2.F32 R5, -RZ, R29.reuse.H1_H1 ;  /* 0x3000001dff057230 */ /* 0x100fe20000004100 */
[----:B------:R-:W-:Y:S01]  /*b4a0*/  F2FP.F16.E4M3.UNPACK_B R39, R39.H1 ;  /* 0x00000027ff27723e */ /* 0x000fe200030006ff */
[C---:B------:R-:W-:Y:S01]  /*b4b0*/  FFMA.FTZ R43, R30.reuse, R37, -R43 ;  /* 0x000000251e2b7223 */ /* 0x040fe2000001082b */
[----:B------:R-:W-:Y:S01]  /*b4c0*/  FFMA.FTZ R44, R30, R41, R40 ;  /* 0x000000291e2c7223 */ /* 0x000fe20000010028 */
[----:B------:R-:W-:Y:S01]  /*b4d0*/  HADD2.F32 R29, -RZ, R29.H0_H0 ;  /* 0x2000001dff1d7230 */ /* 0x000fe20000004100 */
[----:B------:R-:W-:Y:S01]  /*b4e0*/  F2FP.F16.E4M3.UNPACK_B R35, R35.H1 ;  /* 0x00000023ff23723e */ /* 0x000fe200030006ff */
[C---:B------:R-:W-:Y:S01]  /*b4f0*/  FMUL.FTZ R30, R5.reuse, R38 ;  /* 0x00000026051e7220 */ /* 0x040fe20000410000 */
[----:B------:R-:W-:Y:S01]  /*b500*/  FMUL.FTZ R37, R5, R32 ;  /* 0x0000002005257220 */ /* 0x000fe20000410000 */
[----:B------:R-:W-:Y:S01]  /*b510*/  HADD2.F32 R5, -RZ, R31.H1_H1 ;  /* 0x3000001fff057230 */ /* 0x000fe20000004100 */
[----:B------:R-:W-:Y:S01]  /*b520*/  F2FP.F16.E4M3.UNPACK_B R7, R7.H1 ;  /* 0x00000007ff07723e */ /* 0x000fe200030006ff */
        /* <DEDUP_REMOVED lines=12> */
[----:B------:R-:W-:Y:S01]  /*b5f0*/  F2FP.F16.E4M3.UNPACK_B R6, R4 ;  /* 0x00000004ff06723e */ /* 0x000fe200020006ff */
[----:B------:R-:W-:Y:S02]  /*b600*/  HADD2.F32 R5, -RZ, R7.H0_H0 ;  /* 0x20000007ff057230 */ /* 0x000fe40000004100 */
[C---:B------:R-:W-:Y:S01]  /*b610*/  FMUL.FTZ R32, R29.reuse, R38 ;  /* 0x000000261d207220 */ /* 0x040fe20000410000 */
[----:B------:R-:W-:Y:S01]  /*b620*/  FMUL.FTZ R40, R29, R30 ;  /* 0x0000001e1d287220 */ /* 0x000fe20000410000 */
[----:B------:R-:W-:Y:S02]  /*b630*/  F2FP.F16.E4M3.UNPACK_B R4, R4.H1 ;  /* 0x00000004ff04723e */ /* 0x000fe400030006ff */
        /* <DEDUP_REMOVED lines=10> */
[C---:B------:R-:W-:Y:S01]  /*b6e0*/  FMUL.FTZ R38, R7.reuse, R32 ;  /* 0x0000002007267220 */ /* 0x040fe20000410000 */
[----:B------:R-:W-:Y:S02]  /*b6f0*/  HADD2.F32 R31, -RZ, R31.H0_H0 ;  /* 0x2000001fff1f7230 */ /* 0x000fe40000004100 */
[-C--:B------:R-:W-:Y:S01]  /*b700*/  FMUL.FTZ R40, R7, R30.reuse ;  /* 0x0000001e07287220 */ /* 0x080fe20000410000 */
[--C-:B------:R-:W-:Y:S02]  /*b710*/  HADD2.F32 R4, -RZ, R6.reuse.H1_H1 ;  /* 0x30000006ff047230 */ /* 0x100fe40000004100 */
[C---:B------:R-:W-:Y:S01]  /*b720*/  FFMA.FTZ R38, R5.reuse, R30, -R38 ;  /* 0x0000001e05267223 */ /* 0x040fe20000010826 */
[----:B------:R-:W-:Y:S02]  /*b730*/  HADD2.F32 R29, -RZ, R29.H0_H0 ;  /* 0x2000001dff1d7230 */ /* 0x000fe40000004100 */
[----:B------:R-:W-:Y:S01]  /*b740*/  FFMA.FTZ R35, R5, R32, R40 ;  /* 0x0000002005237223 */ /* 0x000fe20000010028 */
[----:B------:R-:W-:-:S02]  /*b750*/  HADD2.F32 R6, -RZ, R6.H0_H0 ;  /* 0x20000006ff067230 */ /* 0x000fc40000004100 */
[C---:B------:R-:W-:Y:S01]  /*b760*/  FMUL.FTZ R7, R4.reuse, R31 ;  /* 0x0000001f04077220 */ /* 0x040fe20000410000 */
[--C-:B------:R-:W-:Y:S02]  /*b770*/  HADD2.F32 R5, -RZ, R28.reuse.H1_H1 ;  /* 0x3000001cff057230 */ /* 0x100fe40000004100 */
[-C--:B------:R-:W-:Y:S01]  /*b780*/  FMUL.FTZ R4, R4, R29.reuse ;  /* 0x0000001d04047220 */ /* 0x080fe20000410000 */
[----:B------:R-:W-:Y:S02]  /*b790*/  HADD2.F32 R28, -RZ, R28.H0_H0 ;  /* 0x2000001cff1c7230 */ /* 0x000fe40000004100 */
[C---:B------:R-:W-:Y:S01]  /*b7a0*/  FFMA.FTZ R30, R6.reuse, R29, -R7 ;  /* 0x0000001d061e7223 */ /* 0x040fe20000010807 */
[----:B------:R-:W-:Y:S02]  /*b7b0*/  HADD2.F32 R29, -RZ, R36.H1_H1 ;  /* 0x30000024ff1d7230 */ /* 0x000fe40000004100 */
[----:B------:R-:W-:Y:S01]  /*b7c0*/  FFMA.FTZ R31, R6, R31, R4 ;  /* 0x0000001f061f7223 */ /* 0x000fe20000010004 */
[----:B------:R-:W-:-:S02]  /*b7d0*/  HADD2.F32 R6, -RZ, R33.H1_H1 ;  /* 0x30000021ff067230 */ /* 0x000fc40000004100 */
[----:B------:R-:W-:Y:S02]  /*b7e0*/  HADD2.F32 R7, -RZ, R36.H0_H0 ;  /* 0x20000024ff077230 */ /* 0x000fe40000004100 */
[C---:B------:R-:W-:Y:S01]  /*b7f0*/  FMUL.FTZ R37, R5.reuse, R29 ;  /* 0x0000001d05257220 */ /* 0x040fe20000410000 */
[--C-:B------:R-:W-:Y:S02]  /*b800*/  HADD2.F32 R4, -RZ, R14.reuse.H1_H1 ;  /* 0x3000000eff047230 */ /* 0x100fe40000004100 */
[-C--:B------:R-:W-:Y:S01]  /*b810*/  FMUL.FTZ R32, R5, R6.reuse ;  /* 0x0000000605207220 */ /* 0x080fe20000410000 */
[----:B------:R-:W-:Y:S02]  /*b820*/  HADD2.F32 R33, -RZ, R33.H0_H0 ;  /* 0x20000021ff217230 */ /* 0x000fe40000004100 */
[----:B------:R-:W-:Y:S01]  /*b830*/  FFMA.FTZ R37, R28, R6, -R37 ;  /* 0x000000061c257223 */ /* 0x000fe20000010825 */
[----:B------:R-:W-:Y:S02]  /*b840*/  HADD2.F32 R14, -RZ, R14.H0_H0 ;  /* 0x2000000eff0e7230 */ /* 0x000fe40000004100 */
[----:B------:R-:W-:Y:S01]  /*b850*/  FMUL.FTZ R5, R4, R7 ;  /* 0x0000000704057220 */ /* 0x000fe20000410000 */
[----:B------:R-:W-:Y:S01]  /*b860*/  FFMA.FTZ R32, R28, R29, R32 ;  /* 0x0000001d1c207223 */ /* 0x000fe20000010020 */
[----:B------:R-:W-:Y:S01]  /*b870*/  FMUL.FTZ R4, R4, R33 ;  /* 0x0000002104047220 */ /* 0x000fe20000410000 */
[----:B------:R-:W-:Y:S01]  /*b880*/  F2FP.SATFINITE.E4M3.F32.PACK_AB_MERGE_C R6, R44, R43, RZ ;  /* 0x0000002b2c06723e */ /* 0x000fe200048070ff */
[----:B------:R-:W-:-:S02]  /*b890*/  FFMA.FTZ R5, R14, R33, -R5 ;  /* 0x000000210e057223 */ /* 0x000fc40000010805 */
[----:B------:R-:W-:Y:S01]  /*b8a0*/  FFMA.FTZ R14, R14, R7, R4 ;  /* 0x000000070e0e7223 */ /* 0x000fe20000010004 */
        /* <DEDUP_REMOVED lines=8> */
.L_x_8779:
[----:B------:R-:W-:Y:S05]  /*b930*/  BSYNC B2 ;  /* 0x0000000000027941 */ /* 0x000fea0003800000 */
.L_x_8778:
[----:B------:R-:W-:Y:S05]  /*b940*/  @P1 BRA `(.L_x_8777) ;  /* 0x0000000400e81947 */ /* 0x000fea0003800000 */
[----:B-1-3--:R-:W1:Y:S01]  /*b950*/  LDS.128 R4, [R0] ;  /* 0x0000000000047984 */ /* 0x00ae620000000c00 */
[----:B-----5:R-:W-:Y:S02]  /*b960*/  SHF.R.U32.HI R28, RZ, 0x8, R21 ;  /* 0x00000008ff1c7819 */ /* 0x020fe40000011615 */
[----:B------:R-:W-:Y:S02]  /*b970*/  SHF.R.U32.HI R32, RZ, 0x8, R27 ;  /* 0x00000008ff207819 */ /* 0x000fe4000001161b */
[----:B------:R-:W-:Y:S02]  /*b980*/  LOP3.LUT R31, R21, 0xff, RZ, 0xc0, !PT ;  /* 0x000000ff151f7812 */ /* 0x000fe400078ec0ff */
[----:B------:R-:W-:Y:S02]  /*b990*/  LOP3.LUT R35, R27, 0xff, RZ, 0xc0, !PT ;  /* 0x000000ff1b237812 */ /* 0x000fe400078ec0ff */
[----:B------:R-:W-:Y:S02]  /*b9a0*/  LOP3.LUT R28, R28, 0xff, RZ, 0xc0, !PT ;  /* 0x000000ff1c1c7812 */ /* 0x000fe400078ec0ff */
[----:B------:R-:W-:-:S02]  /*b9b0*/  LOP3.LUT R32, R32, 0xff, RZ, 0xc0, !PT ;  /* 0x000000ff20207812 */ /* 0x000fc400078ec0ff */
[----:B----4-:R-:W-:Y:S02]  /*b9c0*/  SHF.R.U32.HI R14, RZ, 0x8, R20 ;  /* 0x00000008ff0e7819 */ /* 0x010fe40000011614 */
        /* <DEDUP_REMOVED lines=23> */
[-C--:B-1----:R-:W-:Y:S02]  /*bb40*/  F2FP.F16.E4M3.UNPACK_B R14, R6.reuse.H1 ;  /* 0x00000006ff0e723e */ /* 0x082fe400030006ff */
[----:B------:R-:W-:Y:S02]  /*bb50*/  F2FP.F16.E4M3.UNPACK_B R32, R35 ;  /* 0x00000023ff20723e */ /* 0x000fe400020006ff */
[----:B------:R-:W-:Y:S02]  /*bb60*/  F2FP.F16.E4M3.UNPACK_B R28, R31 ;  /* 0x0000001fff1c723e */ /* 0x000fe400020006ff */
[----:B------:R-:W-:Y:S01]  /*bb70*/  LOP3.LUT R30, R33, 0xff000000, R26, 0xf8, !PT ;  /* 0xff000000211e7812 */ /* 0x000fe200078ef81a */
[--C-:B------:R-:W-:Y:S01]  /*bb80*/  HADD2.F32 R26, -RZ, R14.reuse.H0_H0 ;  /* 0x2000000eff1a7230 */ /* 0x100fe20000004100 */
[----:B------:R-:W-:Y:S01]  /*bb90*/  F2FP.F16.E4M3.UNPACK_B R21, R6 ;  /* 0x00000006ff15723e */ /* 0x000fe200020006ff */
[----:B------:R-:W-:Y:S01]  /*bba0*/  HADD2.F32 R14, -RZ, R14.H1_H1 ;  /* 0x3000000eff0e7230 */ /* 0x000fe20000004100 */
[----:B------:R-:W-:Y:S01]  /*bbb0*/  LOP3.LUT R29, R29, 0xff000000, R20, 0xf8, !PT ;  /* 0xff0000001d1d7812 */ /* 0x000fe200078ef814 */
        /* <DEDUP_REMOVED lines=22> */
[----:B0-----:R-:W-:Y:S01]  /*bd20*/  FFMA.FTZ R38, R21, R32, R33 ;  /* 0x0000002015267223 */ /* 0x001fe20000010021 */
        /* <DEDUP_REMOVED lines=59> */
[----:B------:R2:W-:Y:S02]  /*c0e0*/  STS.128 [R0], R4 ;  /* 0x0000000400007388 */ /* 0x0005e40000000c00 */
.L_x_8777:
[----:B------:R-:W-:Y:S05]  /*c0f0*/  BSYNC B1 ;  /* 0x0000000000017941 */ /* 0x000fea0003800000 */
.L_x_8776:
[----:B-12---:R-:W-:-:S05]  /*c100*/  VIADD R4, R198, 0x40 ;  /* 0x00000040c6047836 */ /* 0x006fca0000000000 */
[----:B------:R-:W-:-:S13]  /*c110*/  ISETP.GE.AND P0, PT, R4, R15, PT ;  /* 0x0000000f0400720c */ /* 0x000fda0003f06270 */
        /* <DEDUP_REMOVED lines=18> */
[----:B------:R-:W-:-:S02]  /*c240*/  LOP3.LUT R15, R10, 0xff, RZ, 0xc0, !PT ;  /* 0x000000ff0a0f7812 */ /* 0x000fc400078ec0ff */
[----:B------:R-:W-:Y:S02]  /*c250*/  LOP3.LUT R14, R14, 0xff, RZ, 0xc0, !PT ;  /* 0x000000ff0e0e7812 */ /* 0x000fe400078ec0ff */
[----:B------:R-:W-:Y:S02]  /*c260*/  SHF.R.U32.HI R20, RZ, 0x10, R11 ;  /* 0x00000010ff147819 */ /* 0x000fe4000001160b */
[----:B------:R-:W-:Y:S02]  /*c270*/  LOP3.LUT R27, R12, 0xff, RZ, 0xc0, !PT ;  /* 0x000000ff0c1b7812 */ /* 0x000fe400078ec0ff */
[----:B------:R-:W-:Y:S02]  /*c280*/  LOP3.LUT R26, R26, 0xff, RZ, 0xc0, !PT ;  /* 0x000000ff1a1a7812 */ /* 0x000fe400078ec0ff */
[----:B------:R-:W-:Y:S02]  /*c290*/  LOP3.LUT R28, R28, 0xff, RZ, 0xc0, !PT ;  /* 0x000000ff1c1c7812 */ /* 0x000fe400078ec0ff */
[----:B------:R-:W-:-:S02]  /*c2a0*/  PRMT R15, R14, 0x7604, R15 ;  /* 0x000076040e0f7816 */ /* 0x000fc4000000000f */
[----:B------:R-:W-:Y:S02]  /*c2b0*/  LOP3.LUT R20, R20, 0xff, RZ, 0xc0, !PT ;  /* 0x000000ff14147812 */ /* 0x000fe400078ec0ff */
[----:B------:R-:W-:Y:S02]  /*c2c0*/  SHF.R.U32.HI R14, RZ, 0x10, R10 ;  /* 0x00000010ff0e7819 */ /* 0x000fe4000001160a */
[----:B------:R-:W-:Y:S02]  /*c2d0*/  PRMT R27, R26, 0x7604, R27 ;  /* 0x000076041a1b7816 */ /* 0x000fe4000000001b */
        /* <DEDUP_REMOVED lines=8> */
[----:B-1----:R-:W-:-:S02]  /*c360*/  F2FP.F16.E4M3.UNPACK_B R14, R6.H1 ;  /* 0x00000006ff0e723e */ /* 0x002fc400030006ff */
[----:B------:R-:W-:Y:S02]  /*c370*/  PRMT R27, R26, 0x7054, R27 ;  /* 0x000070541a1b7816 */ /* 0x000fe4000000001b */
[----:B------:R-:W-:Y:S01]  /*c380*/  F2FP.F16.E4M3.UNPACK_B R30, R29 ;  /* 0x0000001dff1e723e */ /* 0x000fe200020006ff */
[--C-:B------:R-:W-:Y:S01]  /*c390*/  HADD2.F32 R13, -RZ, R14.reuse.H0_H0 ;  /* 0x2000000eff0d7230 */ /* 0x100fe20000004100 */
[----:B------:R-:W-:Y:S01]  /*c3a0*/  F2FP.F16.E4M3.UNPACK_B R26, R21 ;  /* 0x00000015ff1a723e */ /* 0x000fe200020006ff */
[----:B------:R-:W-:Y:S01]  /*c3b0*/  HADD2.F32 R14, -RZ, R14.H1_H1 ;  /* 0x3000000eff0e7230 */ /* 0x000fe20000004100 */
[----:B------:R-:W-:Y:S01]  /*c3c0*/  LOP3.LUT R28, R27, 0xff000000, R12, 0xf8, !PT ;  /* 0xff0000001b1c7812 */ /* 0x000fe200078ef80c */
[----:B------:R-:W-:Y:S01]  /*c3d0*/  HADD2.F32 R31, -RZ, R30.H1_H1 ;  /* 0x3000001eff1f7230 */ /* 0x000fe20000004100 */
[----:B------:R-:W-:Y:S01]  /*c3e0*/  F2FP.F16.E4M3.UNPACK_B R12, R6 ;  /* 0x00000006ff0c723e */ /* 0x000fe200020006ff */
[----:B------:R-:W-:Y:S01]  /*c3f0*/  HADD2.F32 R27, -RZ, R26.H1_H1 ;  /* 0x3000001aff1b7230 */ /* 0x000fe20000004100 */
[----:B------:R-:W-:Y:S01]  /*c400*/  LOP3.LUT R20, R15, 0xff000000, R10, 0xf8, !PT ;  /* 0xff0000000f147812 */ /* 0x000fe200078ef80a */
[----:B------:R-:W-:-:S02]  /*c410*/  HADD2.F32 R30, -RZ, R30.H0_H0 ;  /* 0x2000001eff1e7230 */ /* 0x000fc40000004100 */
[C---:B------:R-:W-:Y:S01]  /*c420*/  FMUL.FTZ R32, R14.reuse, R31 ;  /* 0x0000001f0e207220 */ /* 0x040fe20000410000 */
[----:B------:R-:W-:Y:S01]  /*c430*/  F2FP.F16.E4M3.UNPACK_B R10, R5 ;  /* 0x00000005ff0a723e */ /* 0x000fe200020006ff */
[----:B------:R-:W-:Y:S01]  /*c440*/  FMUL.FTZ R14, R14, R27 ;  /* 0x0000001b0e0e7220 */ /* 0x000fe20000410000 */
[----:B------:R-:W-:Y:S01]  /*c450*/  F2FP.F16.E4M3.UNPACK_B R11, R5.H1 ;  /* 0x00000005ff0b723e */ /* 0x000fe200030006ff */
[----:B------:R-:W-:Y:S01]  /*c460*/  HADD2.F32 R5, -RZ, R12.H1_H1 ;  /* 0x3000000cff057230 */ /* 0x000fe20000004100 */
[----:B------:R-:W-:Y:S01]  /*c470*/  F2FP.F16.E4M3.UNPACK_B R15, R7 ;  /* 0x00000007ff0f723e */ /* 0x000fe200020006ff */
[----:B------:R-:W-:Y:S01]  /*c480*/  HADD2.F32 R26, -RZ, R26.H0_H0 ;  /* 0x2000001aff1a7230 */ /* 0x000fe20000004100 */
[----:B------:R-:W-:Y:S01]  /*c490*/  F2FP.F16.E4M3.UNPACK_B R29, R29.H1 ;  /* 0x0000001dff1d723e */ /* 0x000fe200030006ff */
[C---:B------:R-:W-:Y:S01]  /*c4a0*/  FFMA.FTZ R33, R13.reuse, R27, -R32 ;  /* 0x0000001b0d217223 */ /* 0x040fe20000010820 */
[----:B------:R-:W-:Y:S01]  /*c4b0*/  F2FP.F16.E4M3.UNPACK_B R21, R21.H1 ;  /* 0x00000015ff15723e */ /* 0x000fe200030006ff */
[----:B0-----:R-:W-:Y:S01]  /*c4c0*/  FFMA.FTZ R38, R13, R31, R14 ;  /* 0x0000001f0d267223 */ /* 0x001fe2000001000e */
[----:B------:R-:W-:-:S02]  /*c4d0*/  HADD2.F32 R12, -RZ, R12.H0_H0 ;  /* 0x2000000cff0c7230 */ /* 0x000fc40000004100 */
[C---:B------:R-:W-:Y:S01]  /*c4e0*/  FMUL.FTZ R13, R5.reuse, R30 ;  /* 0x0000001e050d7220 */ /* 0x040fe20000410000 */
[-C--:B------:R-:W-:Y:S01]  /*c4f0*/  FMUL.FTZ R27, R5, R26.reuse ;  /* 0x0000001a051b7220 */ /* 0x080fe20000410000 */
[----:B------:R-:W-:Y:S01]  /*c500*/  F2FP.F16.E4M3.UNPACK_B R7, R7.H1 ;  /* 0x00000007ff07723e */ /* 0x000fe200030006ff */
[----:B------:R-:W-:Y:S02]  /*c510*/  HADD2.F32 R5, -RZ, R15.H1_H1 ;  /* 0x3000000fff057230 */ /* 0x000fe40000004100 */
        /* <DEDUP_REMOVED lines=15> */
[----:B------:R-:W-:Y:S01]  /*c610*/  F2FP.F16.E4M3.UNPACK_B R4, R4.H1 ;  /* 0x00000004ff04723e */ /* 0x000fe200030006ff */
[-C--:B------:R-:W-:Y:S01]  /*c620*/  FMUL.FTZ R30, R12, R21.reuse ;  /* 0x000000150c1e7220 */ /* 0x080fe20000410000 */
        /* <DEDUP_REMOVED lines=47> */
.L_x_8782:
[----:B------:R-:W-:Y:S05]  /*c920*/  BSYNC B1 ;  /* 0x0000000000017941 */ /* 0x000fea0003800000 */
.L_x_8781:
[----:B------:R-:W-:Y:S05]  /*c930*/  @P1 BRA `(.L_x_8780) ;  /* 0x0000002c001c1947 */ /* 0x000fea0003800000 */
[----:B-1-3--:R-:W1:Y:S01]  /*c940*/  LDS.128 R4, [R0+0x2000] ;  /* 0x0020000000047984 */ /* 0x00ae620000000c00 */
        /* <DEDUP_REMOVED lines=11> */
[----:B----4-:R-:W-:-:S02]  /*ca00*/  LOP3.LUT R14, R9, 0xff, RZ, 0xc0, !PT ;  /* 0x000000ff090e7812 */ /* 0x010fc400078ec0ff */
        /* <DEDUP_REMOVED lines=14> */
[-C--:B-1----:R-:W-:Y:S02]  /*caf0*/  F2FP.F16.E4M3.UNPACK_B R3, R6.reuse.H1 ;  /* 0x00000006ff03723e */ /* 0x082fe400030006ff */
[--C-:B------:R-:W-:Y:S02]  /*cb00*/  LOP3.LUT R15, R15, 0xff0000, R8.reuse, 0xf8, !PT ;  /* 0x00ff00000f0f7812 */ /* 0x100fe400078ef808 */
[----:B------:R-:W-:Y:S01]  /*cb10*/  F2FP.F16.E4M3.UNPACK_B R24, R21 ;  /* 0x00000015ff18723e */ /* 0x000fe200020006ff */
[--C-:B------:R-:W-:Y:S01]  /*cb20*/  HADD2.F32 R9, -RZ, R3.reuse.H0_H0 ;  /* 0x20000003ff097230 */ /* 0x100fe20000004100 */
[----:B------:R-:W-:Y:S02]  /*cb30*/  F2FP.F16.E4M3.UNPACK_B R14, R13 ;  /* 0x0000000dff0e723e */ /* 0x000fe400020006ff */
        /* <DEDUP_REMOVED lines=87> */
.L_x_8767:
        /* <DEDUP_REMOVED lines=40> */
[----:B------:R-:W-:Y:S02]  /*d330*/  @!P1 IMAD.MOV.U32 R4, RZ, RZ, R0 ;  /* 0x000000ffff049224 */ /* 0x000fe400078e0000 */
[----:B------:R-:W-:Y:S02]  /*d340*/  @!P1 IMAD.MOV.U32 R24, RZ, RZ, R14 ;  /* 0x000000ffff189224 */ /* 0x000fe400078e000e */
[----:B------:R-:W-:Y:S02]  /*d350*/  @!P1 IMAD.MOV.U32 R25, RZ, RZ, R3 ;  /* 0x000000ffff199224 */ /* 0x000fe400078e0003 */
[----:B------:R-:W2:Y:S04]  /*d360*/  @!P1 LD.E.128 R4, desc[UR60][R4.64] ;  /* 0x0000003c04049980 */ /* 0x000ea8000c101d00 */
[----:B------:R-:W3:Y:S01]  /*d370*/  @!P1 LD.E.128 R24, desc[UR60][R24.64] ;  /* 0x0000003c18189980 */ /* 0x000ee2000c101d00 */
[----:B------:R-:W-:-:S02]  /*d380*/  CS2R R32, SRZ ;  /* 0x0000000000207805 */ /* 0x000fc4000001ff00 */
[----:B------:R-:W-:Y:S02]  /*d390*/  CS2R R30, SRZ ;  /* 0x00000000001e7805 */ /* 0x000fe4000001ff00 */
[----:B------:R-:W-:Y:S01]  /*d3a0*/  CS2R R28, SRZ ;  /* 0x00000000001c7805 */ /* 0x000fe2000001ff00 */
[----:B------:R-:W0:Y:S01]  /*d3b0*/  SHFL.IDX PT, R35, R35, 0x1, 0x1c1f ;  /* 0x003c1f0023237f89 */ /* 0x000e2200000e0000 */
[----:B------:R-:W-:-:S03]  /*d3c0*/  CS2R R20, SRZ ;  /* 0x0000000000147805 */ /* 0x000fc6000001ff00 */
[----:B------:R1:W4:Y:S04]  /*d3d0*/  SHFL.IDX PT, R3, R8, 0x1, 0x1c1f ;  /* 0x003c1f0008037f89 */ /* 0x00032800000e0000 */
[----:B------:R1:W0:Y:S04]  /*d3e0*/  SHFL.IDX PT, R14, R9, 0x1, 0x1c1f ;  /* 0x003c1f00090e7f89 */ /* 0x00022800000e0000 */
[----:B------:R-:W0:Y:S01]  /*d3f0*/  SHFL.IDX PT, R37, R37, 0x1, 0x1c1f ;  /* 0x003c1f0025257f89 */ /* 0x000e2200000e0000 */
[----:B--2---:R-:W-:Y:S02]  /*d400*/  @!P1 IMAD.MOV.U32 R32, RZ, RZ, R4 ;  /* 0x000000ffff209224 */ /* 0x004fe400078e0004 */
[----:B------:R-:W-:Y:S01]  /*d410*/  @!P1 IMAD.MOV.U32 R33, RZ, RZ, R5 ;  /* 0x000000ffff219224 */ /* 0x000fe200078e0005 */
[----:B------:R-:W-:Y:S01]  /*d420*/  CS2R R4, SRZ ;  /* 0x0000000000047805 */ /* 0x000fe2000001ff00 */
[----:B------:R-:W-:-:S02]  /*d430*/  @!P1 IMAD.MOV.U32 R30, RZ, RZ, R6 ;  /* 0x000000ffff1e9224 */ /* 0x000fc400078e0006 */
[----:B------:R-:W-:Y:S02]  /*d440*/  @!P1 IMAD.MOV.U32 R31, RZ, RZ, R7 ;  /* 0x000000ffff1f9224 */ /* 0x000fe400078e0007 */
[----:B---3--:R-:W-:Y:S02]  /*d450*/  @!P1 IMAD.MOV.U32 R28, RZ, RZ, R24 ;  /* 0x000000ffff1c9224 */ /* 0x008fe400078e0018 */
[----:B------:R-:W-:Y:S02]  /*d460*/  @!P1 IMAD.MOV.U32 R29, RZ, RZ, R25 ;  /* 0x000000ffff1d9224 */ /* 0x000fe400078e0019 */
[----:B------:R-:W-:Y:S02]  /*d470*/  @!P1 IMAD.MOV.U32 R20, RZ, RZ, R26 ;  /* 0x000000ffff149224 */ /* 0x000fe400078e001a */
[----:B01--4-:R-:W-:-:S07]  /*d480*/  @!P1 IMAD.MOV.U32 R21, RZ, RZ, R27 ;  /* 0x000000ffff159224 */ /* 0x013fce00078e001b */
.L_x_9109:
[----:B------:R-:W-:Y:S01]  /*d490*/  VIADD R36, R36, 0x40 ;  /* 0x0000004024247836 */ /* 0x000fe20000000000 */
[----:B------:R-:W-:Y:S01]  /*d4a0*/  LEA.HI R0, R226, R226, RZ, 0x1 ;  /* 0x000000e2e2007211 */ /* 0x000fe200078f08ff */
[----:B------:R-:W-:Y:S01]  /*d4b0*/  BSSY B1, `(.L_x_8784) ;  /* 0x0000013000017945 */ /* 0x000fe20003800000 */
[----:B------:R-:W-:Y:S02]  /*d4c0*/  CS2R R8, SRZ ;  /* 0x0000000000087805 */ /* 0x000fe4000001ff00 */
[----:B------:R-:W-:Y:S02]  /*d4d0*/  CS2R R10, SRZ ;  /* 0x00000000000a7805 */ /* 0x000fe4000001ff00 */
[----:B------:R-:W-:Y:S02]  /*d4e0*/  ISETP.GE.AND P1, PT, R36, R39, PT ;  /* 0x000000272400720c */ /* 0x000fe40003f26270 */
        /* <DEDUP_REMOVED lines=15> */
.L_x_8785:
[----:B------:R-:W-:Y:S05]  /*d5e0*/  BSYNC B1 ;  /* 0x0000000000017941 */ /* 0x000fea0003800000 */
.L_x_8784:
[----:B------:R-:W0:Y:S01]  /*d5f0*/  SYNCS.PHASECHK.TRANS64.TRYWAIT P1, [R17+URZ+0x22800], R0 ;  /* 0x02280000110075a7 */ /* 0x000e22000802017f */
[C---:B------:R-:W-:Y:S01]  /*d600*/  VIADD R3, R198.reuse, 0x40 ;  /* 0x00000040c6037836 */ /* 0x040fe20000000000 */
[----:B------:R-:W-:Y:S01]  /*d610*/  VIADDMNMX R39, R39, -R202, 0x80, PT ;  /* 0x0000008027277446 */ /* 0x000fe200038009ca */
[----:B------:R-:W-:Y:S03]  /*d620*/  BSSY B1, `(.L_x_8786) ;  /* 0x0000004000017945 */ /* 0x000fe60003800000 */
[-C--:B------:R-:W-:Y:S02]  /*d630*/  ISETP.GE.OR P2, PT, R198, R39.reuse, P0 ;  /* 0x00000027c600720c */ /* 0x080fe40000746670 */
[----:B------:R-:W-:Y:S01]  /*d640*/  ISETP.GE.OR P0, PT, R3, R39, P0 ;  /* 0x000000270300720c */ /* 0x000fe20000706670 */
[----:B0-----:R-:W-:-:S12]  /*d650*/  @!P1 BRA `(.L_x_8787) ;  /* 0x0000022000a09947 */ /* 0x001fd80003800000 */
.L_x_9110:
[----:B------:R-:W-:Y:S05]  /*d660*/  BSYNC B1 ;  /* 0x0000000000017941 */ /* 0x000fea0003800000 */
.L_x_8786:
[----:B------:R-:W-:Y:S04]  /*d670*/  BSSY B1, `(.L_x_8788) ;  /* 0x0000100000017945 */ /* 0x000fe80003800000 */
[----:B------:R-:W-:Y:S05]  /*d680*/  @P2 BRA `(.L_x_8789) ;  /* 0x0000000c00f82947 */ /* 0x000fea0003800000 */
[----:B0-----:R-:W-:Y:S02]  /*d690*/  SHF.R.U32.HI R0, RZ, 0x8, R32 ;  /* 0x00000008ff007819 */ /* 0x001fe40000011620 */
[----:B------:R-:W-:Y:S02]  /*d6a0*/  LOP3.LUT R3, R32, 0xff, RZ, 0xc0, !PT ;  /* 0x000000ff20037812 */ /* 0x000fe400078ec0ff */
[----:B------:R-:W-:Y:S02]  /*d6b0*/  LOP3.LUT R0, R0, 0xff, RZ, 0xc0, !PT ;  /* 0x000000ff00007812 */ /* 0x000fe400078ec0ff */
[----:B------:R-:W-:Y:S02]  /*d6c0*/  SHF.R.U32.HI R12, RZ, 0x8, R33 ;  /* 0x00000008ff0c7819 */ /* 0x000fe40000011621 */
[----:B------:R-:W-:Y:S01]  /*d6d0*/  PRMT R36, R0, 0x7604, R3 ;  /* 0x0000760400247816 */ /* 0x000fe20000000003 */
[----:B------:R-:W-:Y:S01]  /*d6e0*/  IMAD.SHL.U32 R3, R211, 0x80, RZ ;  /* 0x00000080d3037824 */ /* 0x000fe200078e00ff */
[----:B------:R-:W-:-:S02]  /*d6f0*/  LOP3.LUT R13, R33, 0xff, RZ, 0xc0, !PT ;  /* 0x000000ff210d7812 */ /* 0x000fc400078ec0ff */
[----:B------:R-:W-:Y:S02]  /*d700*/  LOP3.LUT R12, R12, 0xff, RZ, 0xc0, !PT ;  /* 0x000000ff0c0c7812 */ /* 0x000fe400078ec0ff */
[----:B------:R-:W-:Y:S02]  /*d710*/  SHF.R.U32.HI R14, RZ, 0x8, R30 ;  /* 0x00000008ff0e7819 */ /* 0x000fe4000001161e */
[----:B------:R-:W-:Y:S02]  /*d720*/  PRMT R38, R12, 0x7604, R13 ;  /* 0x000076040c267816 */ /* 0x000fe4000000000d */
[----:B------:R-:W-:Y:S02]  /*d730*/  SHF.R.U32.HI R12, RZ, 0x8, R31 ;  /* 0x00000008ff0c7819 */ /* 0x000fe4000001161f */
[----:B------:R-:W-:Y:S01]  /*d740*/  LOP3.LUT R24, R3, 0x380, RZ, 0xc0, !PT ;  /* 0x0000038003187812 */ /* 0x000fe200078ec0ff */
[----:B------:R-:W-:Y:S01]  /*d750*/  IMAD.IADD R3, R18, 0x1, R41 ;  /* 0x0000000112037824 */ /* 0x000fe200078e0229 */
[----:B------:R-:W-:-:S02]  /*d760*/  LOP3.LUT R15, R30, 0xff, RZ, 0xc0, !PT ;  /* 0x000000ff1e0f7812 */ /* 0x000fc400078ec0ff */
[----:B------:R-:W-:Y:S02]  /*d770*/  LOP3.LUT R14, R14, 0xff, RZ, 0xc0, !PT ;  /* 0x000000ff0e0e7812 */ /* 0x000fe400078ec0ff */
[----:B------:R-:W-:Y:S02]  /*d780*/  SHF.R.U32.HI R0, RZ, 0x8, R28 ;  /* 0x00000008ff007819 */ /* 0x000fe4000001161c */
[----:B------:R-:W-:Y:S02]  /*d790*/  LOP3.LUT R13, R31, 0xff, RZ, 0xc0, !PT ;  /* 0x000000ff1f0d7812 */ /* 0x000fe400078ec0ff */
[----:B------:R-:W-:Y:S02]  /*d7a0*/  LOP3.LUT R12, R12, 0xff, RZ, 0xc0, !PT ;  /* 0x000000ff0c0c7812 */ /* 0x000fe400078ec0ff */
[----:B------:R-:W-:Y:S02]  /*d7b0*/  PRMT R40, R14, 0x7604, R15 ;  /* 0x000076040e287816 */ /* 0x000fe4000000000f */
[----:B------:R-:W-:-:S02]  /*d7c0*/  SHF.R.U32.HI R25, RZ, 0x3, R24 ;  /* 0x00000003ff197819 */ /* 0x000fc40000011618 */
[----:B------:R-:W-:Y:S02]  /*d7d0*/  LOP3.LUT R3, R24, 0x70, R3, 0xf8, !PT ;  /* 0x0000007018037812 */ /* 0x000fe400078ef803 */
[----:B------:R-:W-:Y:S02]  /*d7e0*/  LOP3.LUT R14, R0, 0xff, RZ, 0xc0, !PT ;  /* 0x000000ff000e7812 */ /* 0x000fe400078ec0ff */
[----:B------:R-:W-:Y:S02]  /*d7f0*/  LOP3.LUT R0, R24, 0x70, R18, 0xf8, !PT ;  /* 0x0000007018007812 */ /* 0x000fe400078ef812 */
[----:B------:R-:W-:Y:S02]  /*d800*/  PRMT R43, R12, 0x7604, R13 ;  /* 0x000076040c2b7816 */ /* 0x000fe4000000000d */
[----:B------:R-:W-:Y:S02]  /*d810*/  SHF.R.U32.HI R24, RZ, 0x8, R29 ;  /* 0x00000008ff187819 */ /* 0x000fe4000001161d */
[----:B------:R-:W-:-:S02]  /*d820*/  SHF.R.U32.HI R12, RZ, 0x8, R20 ;  /* 0x00000008ff0c7819 */ /* 0x000fc40000011614 */
[-C--:B------:R-:W-:Y:S02]  /*d830*/  LOP3.LUT R3, R3, R25.reuse, RZ, 0x3c, !PT ;  /* 0x0000001903037212 */ /* 0x080fe400078e3cff */
[----:B------:R-:W-:Y:S02]  /*d840*/  LOP3.LUT R0, R0, R25, RZ, 0x3c, !PT ;  /* 0x0000001900007212 */ /* 0x000fe400078e3cff */
[----:B------:R-:W-:Y:S02]  /*d850*/  LOP3.LUT R25, R29, 0xff, RZ, 0xc0, !PT ;  /* 0x000000ff1d197812 */ /* 0x000fe400078ec0ff */
[----:B------:R-:W-:Y:S02]  /*d860*/  LOP3.LUT R27, R20, 0xff, RZ, 0xc0, !PT ;  /* 0x000000ff141b7812 */ /* 0x000fe400078ec0ff */
[----:B------:R-:W-:Y:S02]  /*d870*/  LOP3.LUT R24, R24, 0xff, RZ, 0xc0, !PT ;  /* 0x000000ff18187812 */ /* 0x000fe400078ec0ff */
[----:B------:R-:W-:-:S02]  /*d880*/  LOP3.LUT R26, R12, 0xff, RZ, 0xc0, !PT ;  /* 0x000000ff0c1a7812 */ /* 0x000fc400078ec0ff */
[C-C-:B------:R-:W-:Y:S02]  /*d890*/  IADD3 R3, R17.reuse, R3, R210.reuse ;  /* 0x0000000311037210 */ /* 0x140fe40007ffe0d2 */
[----:B------:R-:W-:Y:S02]  /*d8a0*/  LOP3.LUT R15, R28, 0xff, RZ, 0xc0, !PT ;  /* 0x000000ff1c0f7812 */ /* 0x000fe400078ec0ff */
[----:B------:R-:W-:Y:S02]  /*d8b0*/  IADD3 R0, R17, R0, R210 ;  /* 0x0000000011007210 */ /* 0x000fe40007ffe0d2 */
[----:B------:R-:W-:Y:S02]  /*d8c0*/  PRMT R47, R24, 0x7604, R25 ;  /* 0x00007604182f7816 */ /* 0x000fe40000000019 */
[----:B------:R-:W-:Y:S02]  /*d8d0*/  PRMT R51, R26, 0x7604, R27 ;  /* 0x000076041a337816 */ /* 0x000fe4000000001b */
[----:B------:R-:W0:Y:S01]  /*d8e0*/  LDS.128 R24, [R3+0x14400] ;  /* 0x0144000003187984 */ /* 0x000e220000000c00 */
[----:B------:R-:W-:-:S02]  /*d8f0*/  PRMT R45, R14, 0x7604, R15 ;  /* 0x000076040e2d7816 */ /* 0x000fc4000000000f */
[----:B------:R-:W-:Y:S01]  /*d900*/  SHF.R.U32.HI R35, RZ, 0x8, R21 ;  /* 0x00000008ff237819 */ /* 0x000fe20000011615 */
[----:B------:R-:W1:Y:S01]  /*d910*/  LDS.128 R12, [R0+0x14400] ;  /* 0x01440000000c7984 */ /* 0x000e620000000c00 */
[----:B------:R-:W-:Y:S02]  /*d920*/  SHF.R.U32.HI R37, RZ, 0x10, R33 ;  /* 0x00000010ff257819 */ /* 0x000fe40000011621 */
[----:B------:R-:W-:Y:S02]  /*d930*/  LOP3.LUT R42, R21, 0xff, RZ, 0xc0, !PT ;  /* 0x000000ff152a7812 */ /* 0x000fe400078ec0ff */
[----:B------:R-:W-:Y:S02]  /*d940*/  LOP3.LUT R35, R35, 0xff, RZ, 0xc0, !PT ;  /* 0x000000ff23237812 */ /* 0x000fe400078ec0ff */
[----:B------:R-:W-:Y:S02]  /*d950*/  LOP3.LUT R37, R37, 0xff, RZ, 0xc0, !PT ;  /* 0x000000ff25257812 */ /* 0x000fe400078ec0ff */
[----:B------:R-:W-:-:S02]  /*d960*/  PRMT R53, R35, 0x7604, R42 ;  /* 0x0000760423357816 */ /* 0x000fc4000000002a */
[----:B------:R-:W-:Y:S02]  /*d970*/  SHF.R.U32.HI R39, RZ, 0x10, R30 ;  /* 0x00000010ff277819 */ /* 0x000fe4000001161e */
[----:B------:R-:W-:Y:S02]  /*d980*/  SHF.R.U32.HI R42, RZ, 0x10, R31 ;  /* 0x00000010ff2a7819 */ /* 0x000fe4000001161f */
[----:B------:R-:W-:Y:S02]  /*d990*/  SHF.R.U32.HI R35, RZ, 0x10, R32 ;  /* 0x00000010ff237819 */ /* 0x000fe40000011620 */
[----:B------:R-:W-:Y:S02]  /*d9a0*/  PRMT R37, R37, 0x7054, R38 ;  /* 0x0000705425257816 */ /* 0x000fe40000000026 */
[----:B------:R-:W-:Y:S02]  /*d9b0*/  SHF.R.U32.HI R38, RZ, 0x10, R29 ;  /* 0x00000010ff267819 */ /* 0x000fe4000001161d */
[----:B------:R-:W-:-:S02]  /*d9c0*/  LOP3.LUT R39, R39, 0xff, RZ, 0xc0, !PT ;  /* 0x000000ff27277812 */ /* 0x000fc400078ec0ff */
[----:B------:R-:W-:Y:S02]  /*d9d0*/  LOP3.LUT R42, R42, 0xff, RZ, 0xc0, !PT ;  /* 0x000000ff2a2a7812 */ /* 0x000fe400078ec0ff */
[----:B------:R-:W-:Y:S02]  /*d9e0*/  LOP3.LUT R35, R35, 0xff, RZ, 0xc0, !PT ;  /* 0x000000ff23237812 */ /* 0x000fe400078ec0ff */
[----:B------:R-:W-:Y:S02]  /*d9f0*/  LOP3.LUT R38, R38, 0xff, RZ, 0xc0, !PT ;  /* 0x000000ff26267812 */ /* 0x000fe400078ec0ff */
[----:B------:R-:W-:Y:S02]  /*da00*/  PRMT R39, R39, 0x7054, R40 ;  /* 0x0000705427277816 */ /* 0x000fe40000000028 */
[----:B------:R-:W-:Y:S02]  /*da10*/  PRMT R43, R42, 0x7054, R43 ;  /* 0x000070542a2b7816 */ /* 0x000fe4000000002b */
[----:B------:R-:W-:-:S02]  /*da20*/  PRMT R35, R35, 0x7054, R36 ;  /* 0x0000705423237816 */ /* 0x000fc40000000024 */
[----:B------:R-:W-:Y:S02]  /*da30*/  SHF.R.U32.HI R40, RZ, 0x10, R20 ;  /* 0x00000010ff287819 */ /* 0x000fe40000011614 */
[----:B------:R-:W-:Y:S02]  /*da40*/  SHF.R.U32.HI R42, RZ, 0x10, R21 ;  /* 0x00000010ff2a7819 */ /* 0x000fe40000011615 */
[----:B------:R-:W-:Y:S02]  /*da50*/  SHF.R.U32.HI R36, RZ, 0x10, R28 ;  /* 0x00000010ff247819 */ /* 0x000fe4000001161c */
[----:B------:R-:W-:Y:S02]  /*da60*/  PRMT R49, R38, 0x7054, R47 ;  /* 0x0000705426317816 */ /* 0x000fe4000000002f */
[----:B------:R-:W-:Y:S02]  /*da70*/  LOP3.LUT R40, R40, 0xff, RZ, 0xc0, !PT ;  /* 0x000000ff28287812 */ /* 0x000fe400078ec0ff */
[----:B------:R-:W-:-:S02]  /*da80*/  LOP3.LUT R42, R42, 0xff, RZ, 0xc0, !PT ;  /* 0x000000ff2a2a7812 */ /* 0x000fc400078ec0ff */
[----:B------:R-:W-:Y:S02]  /*da90*/  LOP3.LUT R36, R36, 0xff, RZ, 0xc0, !PT ;  /* 0x000000ff24247812 */ /* 0x000fe400078ec0ff */
[----:B------:R-:W-:Y:S02]  /*daa0*/  LOP3.LUT R49, R49, 0xff000000, R29, 0xf8, !PT ;  /* 0xff00000031317812 */ /* 0x000fe400078ef81d */
[----:B------:R-:W-:Y:S02]  /*dab0*/  PRMT R51, R40, 0x7054, R51 ;  /* 0x0000705428337816 */ /* 0x000fe40000000033 */
[----:B------:R-:W-:Y:S02]  /*dac0*/  PRMT R53, R42, 0x7054, R53 ;  /* 0x000070542a357816 */ /* 0x000fe40000000035 */
[----:B------:R-:W-:Y:S02]  /*dad0*/  PRMT R45, R36, 0x7054, R45 ;  /* 0x00007054242d7816 */ /* 0x000fe4000000002d */
[----:B------:R-:W-:-:S02]  /*dae0*/  LOP3.LUT R40, R35, 0xff000000, R32, 0xf8, !PT ;  /* 0xff00000023287812 */ /* 0x000fc400078ef820 */
[----:B------:R-:W-:Y:S02]  /*daf0*/  LOP3.LUT R42, R37, 0xff000000, R33, 0xf8, !PT ;  /* 0xff000000252a7812 */ /* 0x000fe400078ef821 */
[----:B------:R-:W-:Y:S02]  /*db00*/  F2FP.F16.E4M3.UNPACK_B R48, R49.H1 ;  /* 0x00000031ff30723e */ /* 0x000fe400030006ff */
[----:B0-----:R-:W-:Y:S02]  /*db10*/  F2FP.F16.E4M3.UNPACK_B R35, R25.H1 ;  /* 0x00000019ff23723e */ /* 0x001fe400030006ff */
[----:B------:R-:W-:Y:S02]  /*db20*/  LOP3.LUT R46, R43, 0xff000000, R31, 0xf8, !PT ;  /* 0xff0000002b2e7812 */ /* 0x000fe400078ef81f */
[----:B------:R-:W-:Y:S02]  /*db30*/  LOP3.LUT R47, R45, 0xff000000, R28, 0xf8, !PT ;  /* 0xff0000002d2f7812 */ /* 0x000fe400078ef81c */
[----:B------:R-:W-:Y:S01]  /*db40*/  LOP3.LUT R50, R51, 0xff000000, R20, 0xf8, !PT ;  /* 0xff00000033327812 */ /* 0x000fe200078ef814 */
[--C-:B------:R-:W-:Y:S01]  /*db50*/  HADD2.F32 R51, -RZ, R48.reuse.H0_H0 ;  /* 0x20000030ff337230 */ /* 0x100fe20000004100 */
[----:B------:R-:W-:Y:S01]  /*db60*/  F2FP.F16.E4M3.UNPACK_B R43, R42.H1 ;  /* 0x0000002aff2b723e */ /* 0x000fe200030006ff */
[----:B------:R-:W-:Y:S01]  /*db70*/  HADD2.F32 R48, -RZ, R48.H1_H1 ;  /* 0x30000030ff307230 */ /* 0x000fe20000004100 */
[----:B-1----:R-:W-:-:S02]  /*db80*/  F2FP.F16.E4M3.UNPACK_B R31, R15 ;  /* 0x0000000fff1f723e */ /* 0x002fc400020006ff */
[----:B------:R-:W-:Y:S01]  /*db90*/  F2FP.F16.E4M3.UNPACK_B R32, R15.H1 ;  /* 0x0000000fff20723e */ /* 0x000fe200030006ff */
[--C-:B------:R-:W-:Y:S01]  /*dba0*/  HADD2.F32 R45, -RZ, R43.reuse.H0_H0 ;  /* 0x2000002bff2d7230 */ /* 0x100fe20000004100 */
[-C--:B------:R-:W-:Y:S01]  /*dbb0*/  F2FP.F16.E4M3.UNPACK_B R28, R13.reuse.H1 ;  /* 0x0000000dff1c723e */ /* 0x080fe200030006ff */
[----:B------:R-:W-:Y:S01]  /*dbc0*/  HADD2.F32 R44, -RZ, R43.H1_H1 ;  /* 0x3000002bff2c7230 */ /* 0x000fe20000004100 */
[-C--:B------:R-:W-:Y:S02]  /*dbd0*/  F2FP.F16.E4M3.UNPACK_B R15, R12.reuse ;  /* 0x0000000cff0f723e */ /* 0x080fe400020006ff */
[----:B------:R-:W-:Y:S01]  /*dbe0*/  F2FP.F16.E4M3.UNPACK_B R20, R12.H1 ;  /* 0x0000000cff14723e */ /* 0x000fe200030006ff */
[--C-:B------:R-:W-:Y:S01]  /*dbf0*/  HADD2.F32 R12, -RZ, R35.reuse.H0_H0 ;  /* 0x20000023ff0c7230 */ /* 0x100fe20000004100 */
[----:B------:R-:W-:Y:S01]  /*dc00*/  LOP3.LUT R53, R53, 0xff000000, R21, 0xf8, !PT ;  /* 0xff00000035357812 */ /* 0x000fe200078ef815 */
[----:B------:R-:W-:Y:S01]  /*dc10*/  HADD2.F32 R35, -RZ, R35.H1_H1 ;  /* 0x30000023ff237230 */ /* 0x000fe20000004100 */
[----:B------:R-:W-:-:S02]  /*dc20*/  F2FP.F16.E4M3.UNPACK_B R21, R13 ;  /* 0x0000000dff15723e */ /* 0x000fc400020006ff */
[-C--:B------:R-:W-:Y:S01]  /*dc30*/  F2FP.F16.E4M3.UNPACK_B R13, R14.reuse ;  /* 0x0000000eff0d723e */ /* 0x080fe200020006ff */
[----:B------:R-:W-:Y:S01]  /*dc40*/  FMUL.FTZ R55, R12, R51 ;  /* 0x000000330c377220 */ /* 0x000fe20000410000 */
[----:B------:R-:W-:Y:S01]  /*dc50*/  F2FP.F16.E4M3.UNPACK_B R29, R14.H1 ;  /* 0x0000000eff1d723e */ /* 0x000fe200030006ff */
[--C-:B------:R-:W-:Y:S01]  /*dc60*/  HADD2.F32 R14, -RZ, R28.reuse.H0_H0 ;  /* 0x2000001cff0e7230 */ /* 0x100fe20000004100 */
[----:B------:R-:W-:Y:S01]  /*dc70*/  LOP3.LUT R30, R39, 0xff000000, R30, 0xf8, !PT ;  /* 0xff000000271e7812 */ /* 0x000fe200078ef81e */
[----:B------:R-:W-:Y:S01]  /*dc80*/  HADD2.F32 R28, -RZ, R28.H1_H1 ;  /* 0x3000001cff1c7230 */ /* 0x000fe20000004100 */
[----:B------:R-:W-:Y:S01]  /*dc90*/  F2FP.F16.E4M3.UNPACK_B R33, R25 ;  /* 0x00000019ff21723e */ /* 0x000fe200020006ff */
[----:B------:R-:W-:Y:S01]  /*dca0*/  FMUL.FTZ R57, R35, R44 ;  /* 0x0000002c23397220 */ /* 0x000fe20000410000 */
[----:B------:R-:W-:Y:S02]  /*dcb0*/  F2FP.F16.E4M3.UNPACK_B R49, R49 ;  /* 0x00000031ff31723e */ /* 0x000fe400020006ff */
[-C--:B------:R-:W-:Y:S01]  /*dcc0*/  F2FP.F16.E4M3.UNPACK_B R38, R27.reuse ;  /* 0x0000001bff26723e */ /* 0x080fe200020006ff */
[----:B------:R-:W-:Y:S01]  /*dcd0*/  FFMA.FTZ R57, R28, R48, R57 ;  /* 0x000000301c397223 */ /* 0x000fe20000010039 */
[----:B------:R-:W-:-:S02]  /*dce0*/  F2FP.F16.E4M3.UNPACK_B R39, R27.H1 ;  /* 0x0000001bff27723e */ /* 0x000fc400030006ff */
[-C--:B------:R-:W-:Y:S02]  /*dcf0*/  F2FP.F16.E4M3.UNPACK_B R25, R24.reuse ;  /* 0x00000018ff19723e */ /* 0x080fe400020006ff */
[----:B------:R-:W-:Y:S01]  /*dd00*/  F2FP.F16.E4M3.UNPACK_B R27, R24.H1 ;  /* 0x00000018ff1b723e */ /* 0x000fe200030006ff */
[-C--:B------:R-:W-:Y:S01]  /*dd10*/  FMUL.FTZ R24, R12, R45.reuse ;  /* 0x0000002d0c187220 */ /* 0x080fe20000410000 */
[-C--:B------:R-:W-:Y:S01]  /*dd20*/  F2FP.F16.E4M3.UNPACK_B R36, R26.reuse ;  /* 0x0000001aff24723e */ /* 0x080fe200020006ff */
[C---:B------:R-:W-:Y:S01]  /*dd30*/  FFMA.FTZ R12, R14.reuse, R45, -R55 ;  /* 0x0000002d0e0c7223 */ /* 0x040fe20000010837 */
[----:B------:R-:W-:Y:S01]  /*dd40*/  F2FP.F16.E4M3.UNPACK_B R37, R26.H1 ;  /* 0x0000001aff25723e */ /* 0x000fe200030006ff */
[----:B------:R-:W-:Y:S01]  /*dd50*/  HADD2.F32 R45, -RZ, R49.H0_H0 ;  /* 0x20000031ff2d7230 */ /* 0x000fe20000004100 */
[----:B------:R-:W-:Y:S01]  /*dd60*/  F2FP.F16.E4M3.UNPACK_B R42, R42 ;  /* 0x0000002aff2a723e */ /* 0x000fe200020006ff */
[----:B------:R-:W-:Y:S02]  /*dd70*/  HADD2.F32 R26, -RZ, R33.H0_H0 ;  /* 0x20000021ff1a7230 */ /* 0x000fe40000004100 */
[----:B------:R-:W-:Y:S01]  /*dd80*/  FFMA.FTZ R14, R14, R51, R24 ;  /* 0x000000330e0e7223 */ /* 0x000fe20000010018 */
[----:B------:R-:W-:-:S02]  /*dd90*/  HADD2.F32 R24, -RZ, R21.H0_H0 ;  /* 0x20000015ff187230 */ /* 0x000fc40000004100 */
[----:B------:R-:W-:Y:S01]  /*dda0*/  FMUL.FTZ R51, R35, R48 ;  /* 0x0000003023337220 */ /* 0x000fe20000410000 */
[----:B------:R-:W-:Y:S02]  /*ddb0*/  HADD2.F32 R43, -RZ, R42.H0_H0 ;  /* 0x2000002aff2b7230 */ /* 0x000fe40000004100 */
[----:B------:R-:W-:Y:S01]  /*ddc0*/  FMUL.FTZ R35, R26, R45 ;  /* 0x0000002d1a237220 */ /* 0x000fe20000410000 */
[----:B------:R-:W-:Y:S02]  /*ddd0*/  HADD2.F32 R33, -RZ, R33.H1_H1 ;  /* 0x30000021ff217230 */ /* 0x000fe40000004100 */
[----:B------:R-:W-:Y:S01]  /*dde0*/  FFMA.FTZ R55, R28, R44, -R51 ;  /* 0x0000002c1c377223 */ /* 0x000fe20000010833 */
[----:B------:R-:W-:Y:S01]  /*ddf0*/  F2FP.F16.E4M3.UNPACK_B R28, R46.H1 ;  /* 0x0000002eff1c723e */ /* 0x000fe200030006ff */
[-C--:B------:R-:W-:Y:S01]  /*de00*/  FMUL.FTZ R26, R26, R43.reuse ;  /* 0x0000002b1a1a7220 */ /* 0x080fe20000410000 */
[----:B------:R-:W-:Y:S01]  /*de10*/  FFMA.FTZ R48, R24, R43, -R35 ;  /* 0x0000002b18307223 */ /* 0x000fe20000010823 */
[----:B------:R-:W-:Y:S01]  /*de20*/  F2FP.F16.E4M3.UNPACK_B R43, R53.H1 ;  /* 0x00000035ff2b723e */ /* 0x000fe200030006ff */
[----:B------:R-:W-:-:S02]  /*de30*/  HADD2.F32 R44, -RZ, R49.H1_H1 ;  /* 0x30000031ff2c7230 */ /* 0x000fc40000004100 */
[----:B------:R-:W-:Y:S01]  /*de40*/  FFMA.FTZ R51, R24, R45, R26 ;  /* 0x0000002d18337223 */ /* 0x000fe2000001001a */
[----:B------:R-:W-:Y:S01]  /*de50*/  HADD2.F32 R26, -RZ, R39.H0_H0 ;  /* 0x20000027ff1a7230 */ /* 0x000fe20000004100 */
[----:B------:R-:W-:Y:S01]  /*de60*/  F2FP.F16.E4M3.UNPACK_B R53, R53 ;  /* 0x00000035ff35723e */ /* 0x000fe200020006ff */
[----:B------:R-:W-:Y:S02]  /*de70*/  HADD2.F32 R45, -RZ, R43.H0_H0 ;  /* 0x2000002bff2d7230 */ /* 0x000fe40000004100 */
[----:B------:R-:W-:Y:S01]  /*de80*/  FMUL.FTZ R52, R33, R44 ;  /* 0x0000002c21347220 */ /* 0x000fe20000410000 */
[----:B------:R-:W-:Y:S01]  /*de90*/  HADD2.F32 R42, -RZ, R42.H1_H1 ;  /* 0x3000002aff2a7230 */ /* 0x000fe20000004100 */
[----:B------:R-:W-:Y:S01]  /*dea0*/  F2FP.F16.E4M3.UNPACK_B R46, R46 ;  /* 0x0000002eff2e723e */ /* 0x000fe200020006ff */
[----:B------:R-:W-:Y:S02]  /*deb0*/  HADD2.F32 R35, -RZ, R28.H0_H0 ;  /* 0x2000001cff237230 */ /* 0x000fe40000004100 */
[----:B------:R-:W-:Y:S01]  /*dec0*/  FMUL.FTZ R59, R26, R45 ;  /* 0x0000002d1a3b7220 */ /* 0x000fe20000410000 */
[----:B------:R-:W-:-:S02]  /*ded0*/  HADD2.F32 R21, -RZ, R21.H1_H1 ;  /* 0x30000015ff157230 */ /* 0x000fc40000004100 */
[----:B------:R-:W-:Y:S01]  /*dee0*/  FMUL.FTZ R33, R33, R42 ;  /* 0x0000002a21217220 */ /* 0x000fe20000410000 */
[----:B------:R-:W-:Y:S02]  /*def0*/  HADD2.F32 R24, -RZ, R32.H0_H0 ;  /* 0x20000020ff187230 */ /* 0x000fe40000004100 */
[-C--:B------:R-:W-:Y:S01]  /*df00*/  FMUL.FTZ R26, R26, R35.reuse ;  /* 0x000000231a1a7220 */ /* 0x080fe20000410000 */
[----:B------:R-:W-:Y:S02]  /*df10*/  HADD2.F32 R28, -RZ, R28.H1_H1 ;  /* 0x3000001cff1c7230 */ /* 0x000fe40000004100 */
[----:B------:R-:W-:Y:S01]  /*df20*/  FFMA.FTZ R44, R21, R44, R33 ;  /* 0x0000002c152c7223 */ /* 0x000fe20000010021 */
[----:B------:R-:W-:Y:S02]  /*df30*/  HADD2.F32 R43, -RZ, R43.H1_H1 ;  /* 0x3000002bff2b7230 */ /* 0x000fe40000004100 */
[C---:B------:R-:W-:Y:S01]  /*df40*/  FFMA.FTZ R59, R24.reuse, R35, -R59 ;  /* 0x00000023183b7223 */ /* 0x040fe2000001083b */
[----:B------:R-:W-:Y:S01]  /*df50*/  FFMA.FTZ R58, R24, R45, R26 ;  /* 0x0000002d183a7223 */ /* 0x000fe2000001001a */
[----:B------:R-:W-:-:S02]  /*df60*/  HADD2.F32 R39, -RZ, R39.H1_H1 ;  /* 0x30000027ff277230 */ /* 0x000fc40000004100 */
[----:B------:R-:W-:Y:S01]  /*df70*/  FFMA.FTZ R49, R21, R42, -R52 ;  /* 0x0000002a15317223 */ /* 0x000fe20000010834 */
[----:B------:R-:W-:Y:S02]  /*df80*/  HADD2.F32 R33, -RZ, R53.H0_H0 ;  /* 0x20000035ff217230 */ /* 0x000fe40000004100 */
[----:B------:R-:W-:Y:S02]  /*df90*/  HADD2.F32 R24, -RZ, R38.H0_H0 ;  /* 0x20000026ff187230 */ /* 0x000fe40000004100 */
[C---:B------:R-:W-:Y:S01]  /*dfa0*/  FMUL.FTZ R35, R39.reuse, R43 ;  /* 0x0000002b27237220 */ /* 0x040fe20000410000 */
[----:B------:R-:W-:Y:S02]  /*dfb0*/  HADD2.F32 R32, -RZ, R32.H1_H1 ;  /* 0x30000020ff207230 */ /* 0x000fe40000004100 */
[----:B------:R-:W-:Y:S01]  /*dfc0*/  FMUL.FTZ R52, R39, R28 ;  /* 0x0000001c27347220 */ /* 0x000fe20000410000 */
[----:B------:R-:W-:Y:S02]  /*dfd0*/  HADD2.F32 R26, -RZ, R46.H0_H0 ;  /* 0x2000002eff1a7230 */ /* 0x000fe40000004100 */
[----:B------:R-:W-:Y:S01]  /*dfe0*/  FMUL.FTZ R42, R24, R33 ;  /* 0x00000021182a7220 */ /* 0x000fe20000410000 */
[----:B------:R-:W-:-:S02]  /*dff0*/  HADD2.F32 R21, -RZ, R31.H0_H0 ;  /* 0x2000001fff157230 */ /* 0x000fc40000004100 */
[C---:B------:R-:W-:Y:S01]  /*e000*/  FFMA.FTZ R60, R32.reuse, R28, -R35 ;  /* 0x0000001c203c7223 */ /* 0x040fe20000010823 */
[----:B------:R-:W-:Y:S01]  /*e010*/  FFMA.FTZ R61, R32, R43, R52 ;  /* 0x0000002b203d7223 */ /* 0x000fe20000010034 */
[-C--:B------:R-:W-:Y:S01]  /*e020*/  FMUL.FTZ R24, R24, R26.reuse ;  /* 0x0000001a18187220 */ /* 0x080fe20000410000 */
        /* <DEDUP_REMOVED lines=19> */
[C---:B------:R-:W-:Y:S01]  /*e160*/  FFMA.FTZ R56, R31.reuse, R46, -R42 ;  /* 0x0000002e1f387223 */ /* 0x040fe2000001082a */
[----:B------:R-:W-:Y:S02]  /*e170*/  HADD2.F32 R27, -RZ, R27.H1_H1 ;  /* 0x3000001bff1b7230 */ /* 0x000fe40000004100 */
[----:B------:R-:W-:Y:S01]  /*e180*/  FFMA.FTZ R53, R31, R53, R52 ;  /* 0x000000351f357223 */ /* 0x000fe20000010034 */
[----:B------:R-:W-:Y:S02]  /*e190*/  HADD2.F32 R26, -RZ, R26.H1_H1 ;  /* 0x3000001aff1a7230 */ /* 0x000fe40000004100 */
[C---:B------:R-:W-:Y:S01]  /*e1a0*/  FFMA.FTZ R35, R21.reuse, R33, R24 ;  /* 0x0000002115237223 */ /* 0x040fe20000010018 */
[----:B------:R-:W-:Y:S01]  /*e1b0*/  FFMA.FTZ R38, R21, R28, -R38 ;  /* 0x0000001c15267223 */ /* 0x000fe20000010826 */
[----:B------:R-:W-:-:S02]  /*e1c0*/  HADD2.F32 R20, -RZ, R20.H1_H1 ;  /* 0x30000014ff147230 */ /* 0x000fc40000004100 */
[C---:B------:R-:W-:Y:S01]  /*e1d0*/  FMUL.FTZ R31, R27.reuse, R32 ;  /* 0x000000201b1f7220 */ /* 0x040fe20000410000 */
[----:B------:R-:W-:Y:S01]  /*e1e0*/  FMUL.FTZ R33, R27, R26 ;  /* 0x0000001a1b217220 */ /* 0x000fe20000410000 */
[----:B------:R-:W-:Y:S01]  /*e1f0*/  HADD2.F32 R27, -RZ, R47.H0_H0 ;  /* 0x2000002fff1b7230 */ /* 0x000fe20000004100 */
[----:B------:R-:W-:Y:S01]  /*e200*/  F2FP.F16.E4M3.UNPACK_B R28, R50.H1 ;  /* 0x00000032ff1c723e */ /* 0x000fe200030006ff */
[----:B------:R-:W-:Y:S02]  /*e210*/  HADD2.F32 R21, -RZ, R25.H0_H0 ;  /* 0x20000019ff157230 */ /* 0x000fe40000004100 */
[C---:B------:R-:W-:Y:S01]  /*e220*/  FFMA.FTZ R39, R20.reuse, R26, -R31 ;  /* 0x0000001a14277223 */ /* 0x040fe2000001081f */
[----:B------:R-:W-:Y:S02]  /*e230*/  HADD2.F32 R24, -RZ, R40.H0_H0 ;  /* 0x20000028ff187230 */ /* 0x000fe40000004100 */
[----:B------:R-:W-:Y:S01]  /*e240*/  FFMA.FTZ R42, R20, R32, R33 ;  /* 0x00000020142a7223 */ /* 0x000fe20000010021 */
        /* <DEDUP_REMOVED lines=25> */
[----:B------:R-:W-:Y:S01]  /*e3e0*/  F2FP.F16.E4M3.UNPACK_B R50, R50 ;  /* 0x00000032ff32723e */ /* 0x000fe200020006ff */
[----:B------:R-:W-:-:S03]  /*e3f0*/  HADD2.F32 R29, -RZ, R29.H1_H1 ;  /* 0x3000001dff1d7230 */ /* 0x000fc60000004100 */
[C---:B------:R-:W-:Y:S01]  /*e400*/  FMUL.FTZ R24, R37.reuse, R28 ;  /* 0x0000001c25187220 */ /* 0x040fe20000410000 */
[-C--:B------:R-:W-:Y:S01]  /*e410*/  FMUL.FTZ R21, R37, R26.reuse ;  /* 0x0000001a25157220 */ /* 0x080fe20000410000 */
[----:B------:R-:W-:Y:S01]  /*e420*/  FFMA.FTZ R37, R15, R25, R20 ;  /* 0x000000190f257223 */ /* 0x000fe20000010014 */
[----:B------:R-:W-:Y:S02]  /*e430*/  HADD2.F32 R20, -RZ, R36.H0_H0 ;  /* 0x20000024ff147230 */ /* 0x000fe40000004100 */
[C---:B------:R-:W-:Y:S01]  /*e440*/  FFMA.FTZ R43, R29.reuse, R26, -R24 ;  /* 0x0000001a1d2b7223 */ /* 0x040fe20000010818 */
[----:B------:R-:W-:Y:S01]  /*e450*/  FFMA.FTZ R52, R29, R28, R21 ;  /* 0x0000001c1d347223 */ /* 0x000fe20000010015 */
[----:B------:R-:W-:Y:S02]  /*e460*/  HADD2.F32 R21, -RZ, R30.H0_H0 ;  /* 0x2000001eff157230 */ /* 0x000fe40000004100 */
[----:B------:R-:W-:Y:S02]  /*e470*/  HADD2.F32 R24, -RZ, R50.H0_H0 ;  /* 0x20000032ff187230 */ /* 0x000fe40000004100 */
[----:B------:R-:W-:-:S02]  /*e480*/  HADD2.F32 R30, -RZ, R30.H1_H1 ;  /* 0x3000001eff1e7230 */ /* 0x000fc40000004100 */
[C---:B------:R-:W-:Y:S01]  /*e490*/  FMUL.FTZ R25, R20.reuse, R21 ;  /* 0x0000001514197220 */ /* 0x040fe20000410000 */
[----:B------:R-:W-:Y:S02]  /*e4a0*/  HADD2.F32 R50, -RZ, R50.H1_H1 ;  /* 0x30000032ff327230 */ /* 0x000fe40000004100 */
[----:B------:R-:W-:Y:S01]  /*e4b0*/  FMUL.FTZ R26, R20, R24 ;  /* 0x00000018141a7220 */ /* 0x000fe20000410000 */
[----:B------:R-:W-:Y:S01]  /*e4c0*/  HADD2.F32 R36, -RZ, R36.H1_H1 ;  /* 0x30000024ff247230 */ /* 0x000fe20000004100 */
[----:B------:R-:W-:Y:S01]  /*e4d0*/  F2FP.SATFINITE.E4M3.F32.PACK_AB_MERGE_C R37, R52, R37, RZ ;  /* 0x000000253425723e */ /* 0x000fe200048070ff */
[--C-:B------:R-:W-:Y:S02]  /*e4e0*/  HADD2.F32 R15, -RZ, R13.reuse.H0_H0 ;  /* 0x2000000dff0f7230 */ /* 0x100fe40000004100 */
        /* <DEDUP_REMOVED lines=24> */
.L_x_8789:
[----:B------:R-:W-:Y:S05]  /*e670*/  BSYNC B1 ;  /* 0x0000000000017941 */ /* 0x000fea0003800000 */
.L_x_8788:
[----:B------:R-:W-:Y:S05]  /*e680*/  @P0 BRA `(.L_x_8780) ;  /* 0x0000000c00c80947 */ /* 0x000fea0003800000 */
[----:B------:R-:W2:Y:S01]  /*e690*/  LDL R49, [R1+0xc] ;  /* 0x00000c0001317983 */ /* 0x000ea20000100800 */
[----:B-1---5:R-:W-:Y:S01]  /*e6a0*/  SHF.R.U32.HI R13, RZ, 0x8, R9 ;  /* 0x00000008ff0d7819 */ /* 0x022fe20000011609 */
[----:B------:R-:W-:Y:S01]  /*e6b0*/  IMAD.IADD R41, R18, 0x1, R41 ;  /* 0x0000000112297824 */ /* 0x000fe200078e0229 */
[----:B------:R-:W-:Y:S02]  /*e6c0*/  SHF.R.U32.HI R3, RZ, 0x8, R8 ;  /* 0x00000008ff037819 */ /* 0x000fe40000011608 */
[----:B------:R-:W-:Y:S02]  /*e6d0*/  LOP3.LUT R12, R9, 0xff, RZ, 0xc0, !PT ;  /* 0x000000ff090c7812 */ /* 0x000fe400078ec0ff */
[----:B------:R-:W-:Y:S02]  /*e6e0*/  LOP3.LUT R13, R13, 0xff, RZ, 0xc0, !PT ;  /* 0x000000ff0d0d7812 */ /* 0x000fe400078ec0ff */
[----:B0-----:R-:W-:Y:S02]  /*e6f0*/  LOP3.LUT R0, R8, 0xff, RZ, 0xc0, !PT ;  /* 0x000000ff08007812 */ /* 0x001fe400078ec0ff */
[----:B------:R-:W-:-:S02]  /*e700*/  LOP3.LUT R3, R3, 0xff, RZ, 0xc0, !PT ;  /* 0x000000ff03037812 */ /* 0x000fc400078ec0ff */
[----:B------:R-:W-:Y:S02]  /*e710*/  PRMT R20, R13, 0x7604, R12 ;  /* 0x000076040d147816 */ /* 0x000fe4000000000c */
[----:B------:R-:W-:Y:S02]  /*e720*/  SHF.R.U32.HI R12, RZ, 0x8, R10 ;  /* 0x00000008ff0c7819 */ /* 0x000fe4000001160a */
[----:B------:R-:W-:Y:S02]  /*e730*/  PRMT R3, R3, 0x7604, R0 ;  /* 0x0000760403037816 */ /* 0x000fe40000000000 */
[----:B------:R-:W-:Y:S02]  /*e740*/  LOP3.LUT R0, R10, 0xff, RZ, 0xc0, !PT ;  /* 0x000000ff0a007812 */ /* 0x000fe400078ec0ff */
[----:B------:R-:W-:Y:S02]  /*e750*/  LOP3.LUT R13, R12, 0xff, RZ, 0xc0, !PT ;  /* 0x000000ff0c0d7812 */ /* 0x000fe400078ec0ff */
[----:B------:R-:W-:-:S02]  /*e760*/  SHF.R.U32.HI R24, RZ, 0x3, R206 ;  /* 0x00000003ff187819 */ /* 0x000fc400000116ce */
[----:B------:R-:W-:Y:S02]  /*e770*/  PRMT R29, R13, 0x7604, R0 ;  /* 0x000076040d1d7816 */ /* 0x000fe40000000000 */
[----:B------:R-:W-:Y:S02]  /*e780*/  LOP3.LUT R0, R206, 0x70, R41, 0xf8, !PT ;  /* 0x00000070ce007812 */ /* 0x000fe400078ef829 */
[----:B------:R-:W-:Y:S02]  /*e790*/  SHF.R.U32.HI R15, RZ, 0x8, R11 ;  /* 0x00000008ff0f7819 */ /* 0x000fe4000001160b */
[----:B------:R-:W-:Y:S02]  /*e7a0*/  LOP3.LUT R0, R0, R24, RZ, 0x3c, !PT ;  /* 0x0000001800007212 */ /* 0x000fe400078e3cff */
[----:B------:R-:W-:Y:S02]  /*e7b0*/  SHF.R.U32.HI R21, RZ, 0x8, R4 ;  /* 0x00000008ff157819 */ /* 0x000fe40000011604 */
[----:B------:R-:W-:-:S02]  /*e7c0*/  IADD3 R0, R17, R0, R212 ;  /* 0x0000000011007210 */ /* 0x000fc40007ffe0d4 */
[----:B------:R-:W-:Y:S02]  /*e7d0*/  LOP3.LUT R14, R11, 0xff, RZ, 0xc0, !PT ;  /* 0x000000ff0b0e7812 */ /* 0x000fe400078ec0ff */
[----:B------:R-:W-:Y:S01]  /*e7e0*/  LOP3.LUT R12, R4, 0xff, RZ, 0xc0, !PT ;  /* 0x000000ff040c7812 */ /* 0x000fe200078ec0ff */
[----:B------:R-:W0:Y:S01]  /*e7f0*/  LDS.128 R24, [R0+0x14400] ;  /* 0x0144000000187984 */ /* 0x000e220000000c00 */
[----:B------:R-:W-:Y:S02]  /*e800*/  LOP3.LUT R15, R15, 0xff, RZ, 0xc0, !PT ;  /* 0x000000ff0f0f7812 */ /* 0x000fe400078ec0ff */
[----:B------:R-:W-:Y:S02]  /*e810*/  LOP3.LUT R21, R21, 0xff, RZ, 0xc0, !PT ;  /* 0x000000ff15157812 */ /* 0x000fe400078ec0ff */
[----:B------:R-:W-:Y:S02]  /*e820*/  PRMT R28, R15, 0x7604, R14 ;  /* 0x000076040f1c7816 */ /* 0x000fe4000000000e */
[----:B------:R-:W-:-:S02]  /*e830*/  PRMT R35, R21, 0x7604, R12 ;  /* 0x0000760415237816 */ /* 0x000fc4000000000c */
[----:B------:R-:W-:Y:S02]  /*e840*/  SHF.R.U32.HI R30, RZ, 0x8, R5 ;  /* 0x00000008ff1e7819 */ /* 0x000fe40000011605 */
[----:B------:R-:W-:Y:S02]  /*e850*/  SHF.R.U32.HI R32, RZ, 0x8, R6 ;  /* 0x00000008ff207819 */ /* 0x000fe40000011606 */
[----:B------:R-:W-:Y:S02]  /*e860*/  LOP3.LUT R21, R5, 0xff, RZ, 0xc0, !PT ;  /* 0x000000ff05157812 */ /* 0x000fe400078ec0ff */
[----:B------:R-:W-:Y:S02]  /*e870*/  LOP3.LUT R30, R30, 0xff, RZ, 0xc0, !PT ;  /* 0x000000ff1e1e7812 */ /* 0x000fe400078ec0ff */
[----:B------:R-:W-:Y:S02]  /*e880*/  LOP3.LUT R31, R6, 0xff, RZ, 0xc0, !PT ;  /* 0x000000ff061f7812 */ /* 0x000fe400078ec0ff */
[----:B------:R-:W-:-:S02]  /*e890*/  LOP3.LUT R32, R32, 0xff, RZ, 0xc0, !PT ;  /* 0x000000ff20207812 */ /* 0x000fc400078ec0ff */
[----:B------:R-:W-:Y:S02]  /*e8a0*/  PRMT R30, R30, 0x7604, R21 ;  /* 0x000076041e1e7816 */ /* 0x000fe40000000015 */
[----:B------:R-:W-:Y:S02]  /*e8b0*/  SHF.R.U32.HI R37, RZ, 0x10, R5 ;  /* 0x00000010ff257819 */ /* 0x000fe40000011605 */
[----:B------:R-:W-:Y:S02]  /*e8c0*/  SHF.R.U32.HI R21, RZ, 0x10, R9 ;  /* 0x00000010ff157819 */ /* 0x000fe40000011609 */
[----:B------:R-:W-:Y:S01]  /*e8d0*/  PRMT R39, R32, 0x7604, R31 ;  /* 0x0000760420277816 */ /* 0x000fe2000000001f */
[----:B------:R-:W-:Y:S01]  /*e8e0*/  IMAD.U32 R37, R37, 0x10000, RZ ;  /* 0x0001000025257824 */ /* 0x000fe200078e00ff */
[----:B------:R-:W-:Y:S01]  /*e8f0*/  SHF.R.U32.HI R31, RZ, 0x10, R11 ;  /* 0x00000010ff1f7819 */ /* 0x000fe2000001160b */
[----:B------:R-:W-:Y:S01]  /*e900*/  IMAD.U32 R21, R21, 0x10000, RZ ;  /* 0x0001000015157824 */ /* 0x000fe200078e00ff */
[----:B------:R-:W-:-:S02]  /*e910*/  SHF.R.U32.HI R36, RZ, 0x8, R7 ;  /* 0x00000008ff247819 */ /* 0x000fc40000011607 */
[----:B------:R-:W-:Y:S01]  /*e920*/  LOP3.LUT R33, R7, 0xff, RZ, 0xc0, !PT ;  /* 0x000000ff07217812 */ /* 0x000fe200078ec0ff */
[----:B------:R-:W-:Y:S01]  /*e930*/  IMAD.U32 R31, R31, 0x10000, RZ ;  /* 0x000100001f1f7824 */ /* 0x000fe200078e00ff */
[----:B------:R-:W-:Y:S02]  /*e940*/  LOP3.LUT R36, R36, 0xff, RZ, 0xc0, !PT ;  /* 0x000000ff24247812 */ /* 0x000fe400078ec0ff */
[----:B------:R-:W-:Y:S02]  /*e950*/  SHF.R.U32.HI R41, RZ, 0x10, R7 ;  /* 0x00000010ff297819 */ /* 0x000fe40000011607 */
[----:B------:R-:W-:Y:S02]  /*e960*/  LOP3.LUT R37, R30, 0xff0000, R37, 0xf8, !PT ;  /* 0x00ff00001e257812 */ /* 0x000fe400078ef825 */
        /* <DEDUP_REMOVED lines=15> */
[----:B------:R-:W-:Y:S01]  /*ea60*/  F2FP.F16.E4M3.UNPACK_B R11, R20 ;  /* 0x00000014ff0b723e */ /* 0x000fe200020006ff */
[----:B------:R-:W-:Y:S01]  /*ea70*/  HADD2.F32 R38, -RZ, R33.H0_H0 ;  /* 0x20000021ff267230 */ /* 0x000fe20000004100 */
[----:B------:R-:W-:Y:S01]  /*ea80*/  LOP3.LUT R41, R36, 0xff0000, R41, 0xf8, !PT ;  /* 0x00ff000024297812 */ /* 0x000fe200078ef829 */
[----:B------:R-:W-:Y:S01]  /*ea90*/  HADD2.F32 R5, -RZ, R6.H0_H0 ;  /* 0x20000006ff057230 */ /* 0x000fe20000004100 */
[----:B------:R-:W-:Y:S01]  /*eaa0*/  LOP3.LUT R36, R3, 0xff000000, R4, 0xf8, !PT ;  /* 0xff00000003247812 */ /* 0x000fe200078ef804 */
[----:B------:R-:W-:Y:S01]  /*eab0*/  HADD2.F32 R30, -RZ, R11.H0_H0 ;  /* 0x2000000bff1e7230 */ /* 0x000fe20000004100 */
[----:B------:R-:W-:Y:S02]  /*eac0*/  LOP3.LUT R32, R31, 0xff000000, R10, 0xf8, !PT ;  /* 0xff0000001f207812 */ /* 0x000fe400078ef80a */
[C---:B------:R-:W-:Y:S01]  /*ead0*/  FMUL.FTZ R42, R5.reuse, R38 ;  /* 0x00000026052a7220 */ /* 0x040fe20000410000 */
[----:B------:R-:W-:Y:S01]  /*eae0*/  F2FP.F16.E4M3.UNPACK_B R25, R25.H1 ;  /* 0x00000019ff19723e */ /* 0x000fe200030006ff */
[----:B------:R-:W-:Y:S01]  /*eaf0*/  FMUL.FTZ R31, R5, R30 ;  /* 0x0000001e051f7220 */ /* 0x000fe20000410000 */
[----:B------:R-:W-:-:S02]  /*eb00*/  F2FP.F16.E4M3.UNPACK_B R37, R37.H1 ;  /* 0x00000025ff25723e */ /* 0x000fc400030006ff */
[----:B------:R-:W-:Y:S02]  /*eb10*/  LOP3.LUT R41, R41, 0xff000000, R7, 0xf8, !PT ;  /* 0xff00000029297812 */ /* 0x000fe400078ef807 */
[-C--:B------:R-:W-:Y:S01]  /*eb20*/  F2FP.F16.E4M3.UNPACK_B R28, R27.reuse ;  /* 0x0000001bff1c723e */ /* 0x080fe200020006ff */
[----:B------:R-:W-:Y:S01]  /*eb30*/  HADD2.F32 R39, -RZ, R37.H0_H0 ;  /* 0x20000025ff277230 */ /* 0x000fe20000004100 */
        /* <DEDUP_REMOVED lines=8> */
[-C--:B------:R-:W-:Y:S01]  /*ebc0*/  F2FP.F16.E4M3.UNPACK_B R8, R15.reuse ;  /* 0x0000000fff08723e */ /* 0x080fe200020006ff */
        /* <DEDUP_REMOVED lines=15> */
[CC--:B------:R-:W-:Y:S01]  /*ecc0*/  FMUL.FTZ R43, R11.reuse, R38.reuse ;  /* 0x000000260b2b7220 */ /* 0x0c0fe20000410000 */
[----:B------:R-:W-:Y:S02]  /*ecd0*/  HADD2.F32 R6, -RZ, R13.H0_H0 ;  /* 0x2000000dff067230 */ /* 0x000fe40000004100 */
[C---:B------:R-:W-:Y:S01]  /*ece0*/  FMUL.FTZ R45, R20.reuse, R39 ;  /* 0x00000027142d7220 */ /* 0x040fe20000410000 */
[----:B------:R-:W-:Y:S01]  /*ecf0*/  FMUL.FTZ R11, R11, R31 ;  /* 0x0000001f0b0b7220 */ /* 0x000fe20000410000 */
[----:B------:R-:W-:Y:S01]  /*ed00*/  FMUL.FTZ R20, R20, R33 ;  /* 0x0000002114147220 */ /* 0x000fe20000410000 */
[----:B------:R-:W-:Y:S01]  /*ed10*/  FFMA.FTZ R42, R4, R31, -R43 ;  /* 0x0000001f042a7223 */ /* 0x000fe2000001082b */
[----:B------:R-:W-:Y:S01]  /*ed20*/  FFMA.FTZ R45, R6, R33, -R45 ;  /* 0x00000021062d7223 */ /* 0x000fe2000001082d */
[----:B------:R-:W-:Y:S01]  /*ed30*/  FFMA.FTZ R38, R4, R38, R11 ;  /* 0x0000002604267223 */ /* 0x000fe2000001000b */
[----:B------:R-:W-:Y:S01]  /*ed40*/  F2FP.F16.E4M3.UNPACK_B R33, R41 ;  /* 0x00000029ff21723e */ /* 0x000fe200020006ff */
[----:B------:R-:W-:Y:S01]  /*ed50*/  FFMA.FTZ R39, R6, R39, R20 ;  /* 0x0000002706277223 */ /* 0x000fe20000010014 */
[----:B------:R-:W-:Y:S01]  /*ed60*/  F2FP.F16.E4M3.UNPACK_B R11, R35 ;  /* 0x00000023ff0b723e */ /* 0x000fe200020006ff */
        /* <DEDUP_REMOVED lines=16> */
[----:B------:R-:W-:Y:S01]  /*ee70*/  FFMA.FTZ R30, R13, R20, R25 ;  /* 0x000000140d1e7223 */ /* 0x000fe20000010019 */
[C---:B------:R-:W-:Y:S01]  /*ee80*/  FFMA.FTZ R37, R4.reuse, R37, R6 ;  /* 0x0000002504257223 */ /* 0x040fe20000010006 */
[----:B------:R-:W-:Y:S02]  /*ee90*/  HADD2.F32 R25, -RZ, R41.H0_H0 ;  /* 0x20000029ff197230 */ /* 0x000fe40000004100 */
[----:B------:R-:W-:Y:S01]  /*eea0*/  FFMA.FTZ R43, R4, R31, -R43 ;  /* 0x0000001f042b7223 */ /* 0x000fe2000001082b */
[----:B------:R-:W-:Y:S01]  /*eeb0*/  HADD2.F32 R6, -RZ, R27.H0_H0 ;  /* 0x2000001bff067230 */ /* 0x000fe20000004100 */
[----:B------:R-:W-:Y:S01]  /*eec0*/  F2FP.SATFINITE.E4M3.F32.PACK_AB_MERGE_C R44, R44, R45, RZ ;  /* 0x0000002d2c2c723e */ /* 0x000fe200048070ff */
[----:B------:R-:W-:Y:S01]  /*eed0*/  HADD2.F32 R28, -RZ, R28.H1_H1 ;  /* 0x3000001cff1c7230 */ /* 0x000fe20000004100 */
[----:B------:R-:W-:Y:S01]  /*eee0*/  F2FP.SATFINITE.E4M3.F32.PACK_AB_MERGE_C R30, R30, R39, RZ ;  /* 0x000000271e1e723e */ /* 0x000fe200048070ff */
[----:B------:R-:W-:-:S02]  /*eef0*/  HADD2.F32 R11, -RZ, R11.H1_H1 ;  /* 0x3000000bff0b7230 */ /* 0x000fc40000004100 */
[----:B------:R-:W-:Y:S01]  /*ef00*/  FMUL.FTZ R47, R6, R25 ;  /* 0x00000019062f7220 */ /* 0x000fe20000410000 */
[----:B------:R-:W-:Y:S02]  /*ef10*/  HADD2.F32 R13, -RZ, R35.H0_H0 ;  /* 0x20000023ff0d7230 */ /* 0x000fe40000004100 */
[C---:B------:R-:W-:Y:S01]  /*ef20*/  FMUL.FTZ R31, R28.reuse, R33 ;  /* 0x000000211c1f7220 */ /* 0x040fe20000410000 */
[----:B------:R-:W-:Y:S02]  /*ef30*/  HADD2.F32 R4, -RZ, R15.H0_H0 ;  /* 0x2000000fff047230 */ /* 0x000fe40000004100 */
[----:B------:R-:W-:Y:S01]  /*ef40*/  FMUL.FTZ R28, R28, R11 ;  /* 0x0000000b1c1c7220 */ /* 0x000fe20000410000 */
[----:B------:R-:W-:Y:S02]  /*ef50*/  HADD2.F32 R8, -RZ, R8.H1_H1 ;  /* 0x30000008ff087230 */ /* 0x000fe40000004100 */
[----:B------:R-:W-:Y:S01]  /*ef60*/  FMUL.FTZ R6, R6, R13 ;  /* 0x0000000d06067220 */ /* 0x000fe20000410000 */
[----:B------:R-:W-:-:S02]  /*ef70*/  HADD2.F32 R20, -RZ, R35.H1_H1 ;  /* 0x30000023ff147230 */ /* 0x000fc40000004100 */
[----:B------:R-:W-:Y:S01]  /*ef80*/  FFMA.FTZ R47, R4, R13, -R47 ;  /* 0x0000000d042f7223 */ /* 0x000fe2000001082f */
[-C--:B------:R-:W-:Y:S01]  /*ef90*/  F2FP.F16.E4M3.UNPACK_B R13, R36.reuse.H1 ;  /* 0x00000024ff0d723e */ /* 0x080fe200030006ff */
[C---:B------:R-:W-:Y:S01]  /*efa0*/  FFMA.FTZ R46, R8.reuse, R11, -R31 ;  /* 0x0000000b082e7223 */ /* 0x040fe2000001081f */
[----:B------:R-:W-:Y:S01]  /*efb0*/  FFMA.FTZ R48, R8, R33, R28 ;  /* 0x0000002108307223 */ /* 0x000fe2000001001c */
[----:B------:R-:W-:Y:S01]  /*efc0*/  HADD2.F32 R28, -RZ, R41.H1_H1 ;  /* 0x30000029ff1c7230 */ /* 0x000fe20000004100 */
[----:B------:R-:W-:Y:S01]  /*efd0*/  F2FP.F16.E4M3.UNPACK_B R8, R29.H1 ;  /* 0x0000001dff08723e */ /* 0x000fe200030006ff */
[----:B------:R-:W-:Y:S02]  /*efe0*/  HADD2.F32 R27, -RZ, R27.H1_H1 ;  /* 0x3000001bff1b7230 */ /* 0x000fe40000004100 */
[----:B------:R-:W-:Y:S01]  /*eff0*/  FFMA.FTZ R33, R4, R25, R6 ;  /* 0x0000001904217223 */ /* 0x000fe20000010006 */
[----:B------:R-:W-:Y:S01]  /*f000*/  HADD2.F32 R25, -RZ, R13.H0_H0 ;  /* 0x2000000dff197230 */ /* 0x000fe20000004100 */
[----:B------:R-:W-:Y:S01]  /*f010*/  F2FP.F16.E4M3.UNPACK_B R36, R36 ;  /* 0x00000024ff24723e */ /* 0x000fe200020006ff */
[----:B------:R-:W-:-:S02]  /*f020*/  HADD2.F32 R6, -RZ, R24.H0_H0 ;  /* 0x20000018ff067230 */ /* 0x000fc40000004100 */
[C---:B------:R-:W-:Y:S01]  /*f030*/  FMUL.FTZ R50, R27.reuse, R28 ;  /* 0x0000001c1b327220 */ /* 0x040fe20000410000 */
[----:B------:R-:W-:Y:S02]  /*f040*/  HADD2.F32 R15, -RZ, R15.H1_H1 ;  /* 0x3000000fff0f7230 */ /* 0x000fe40000004100 */
[-C--:B------:R-:W-:Y:S01]  /*f050*/  FMUL.FTZ R31, R27, R20.reuse ;  /* 0x000000141b1f7220 */ /* 0x080fe20000410000 */
[----:B------:R-:W-:Y:S02]  /*f060*/  HADD2.F32 R11, -RZ, R8.H0_H0 ;  /* 0x20000008ff0b7230 */ /* 0x000fe40000004100 */
[C---:B------:R-:W-:Y:S01]  /*f070*/  FMUL.FTZ R27, R6.reuse, R25 ;  /* 0x00000019061b7220 */ /* 0x040fe20000410000 */
[----:B------:R-:W-:Y:S02]  /*f080*/  HADD2.F32 R4, -RZ, R12.H0_H0 ;  /* 0x2000000cff047230 */ /* 0x000fe40000004100 */
[C---:B------:R-:W-:Y:S01]  /*f090*/  FFMA.FTZ R50, R15.reuse, R20, -R50 ;  /* 0x000000140f327223 */ /* 0x040fe20000010832 */
[----:B------:R-:W-:Y:S01]  /*f0a0*/  FFMA.FTZ R52, R15, R28, R31 ;  /* 0x0000001c0f347223 */ /* 0x000fe2000001001f */
[----:B------:R-:W-:Y:S01]  /*f0b0*/  FMUL.FTZ R6, R6, R11 ;  /* 0x0000000b06067220 */ /* 0x000fe20000410000 */
[----:B------:R-:W-:-:S02]  /*f0c0*/  HADD2.F32 R15, -RZ, R13.H1_H1 ;  /* 0x3000000dff0f7230 */ /* 0x000fc40000004100 */
[C---:B------:R-:W-:Y:S01]  /*f0d0*/  FFMA.FTZ R27, R4.reuse, R11, -R27 ;  /* 0x0000000b041b7223 */ /* 0x040fe2000001081b */
[----:B------:R-:W-:Y:S02]  /*f0e0*/  HADD2.F32 R24, -RZ, R24.H1_H1 ;  /* 0x30000018ff187230 */ /* 0x000fe40000004100 */
[----:B------:R-:W-:Y:S01]  /*f0f0*/  FFMA.FTZ R28, R4, R25, R6 ;  /* 0x00000019041c7223 */ /* 0x000fe20000010006 */
[----:B------:R-:W-:Y:S01]  /*f100*/  HADD2.F32 R11, -RZ, R8.H1_H1 ;  /* 0x30000008ff0b7230 */ /* 0x000fe20000004100 */
[----:B------:R-:W-:Y:S01]  /*f110*/  F2FP.F16.E4M3.UNPACK_B R29, R29 ;  /* 0x0000001dff1d723e */ /* 0x000fe200020006ff */
[----:B------:R-:W-:Y:S02]  /*f120*/  HADD2.F32 R12, -RZ, R12.H1_H1 ;  /* 0x3000000cff0c7230 */ /* 0x000fe40000004100 */
[C---:B------:R-:W-:Y:S01]  /*f130*/  FMUL.FTZ R25, R24.reuse, R15 ;  /* 0x0000000f18197220 */ /* 0x040fe20000410000 */
[----:B------:R-:W-:Y:S02]  /*f140*/  HADD2.F32 R13, -RZ, R36.H0_H0 ;  /* 0x20000024ff0d7230 */ /* 0x000fe40000004100 */
[----:B------:R-:W-:Y:S01]  /*f150*/  FMUL.FTZ R4, R24, R11 ;  /* 0x0000000b18047220 */ /* 0x000fe20000410000 */
        /* <DEDUP_REMOVED lines=8> */
[----:B------:R-:W-:Y:S01]  /*f1e0*/  HADD2.F32 R10, -RZ, R10.H1_H1 ;  /* 0x3000000aff0a7230 */ /* 0x000fe20000004100 */
[----:B------:R-:W-:Y:S01]  /*f1f0*/  F2FP.F16.E4M3.UNPACK_B R12, R40.H1 ;  /* 0x00000028ff0c723e */ /* 0x000fe200030006ff */
[----:B------:R-:W-:-:S02]  /*f200*/  HADD2.F32 R29, -RZ, R29.H1_H1 ;  /* 0x3000001dff1d7230 */ /* 0x000fc40000004100 */
[----:B------:R-:W-:Y:S01]  /*f210*/  FFMA.FTZ R15, R4, R11, -R15 ;  /* 0x0000000b040f7223 */ /* 0x000fe2000001080f */
[----:B------:R-:W-:Y:S02]  /*f220*/  HADD2.F32 R3, -RZ, R3.H1_H1 ;  /* 0x30000003ff037230 */ /* 0x000fe40000004100 */
[----:B------:R-:W-:Y:S01]  /*f230*/  FMUL.FTZ R8, R10, R36 ;  /* 0x000000240a087220 */ /* 0x000fe20000410000 */
[----:B------:R-:W-:Y:S01]  /*f240*/  FFMA.FTZ R25, R4, R13, R25 ;  /* 0x0000000d04197223 */ /* 0x000fe20000010019 */
[----:B------:R-:W-:Y:S01]  /*f250*/  F2FP.F16.E4M3.UNPACK_B R6, R32.H1 ;  /* 0x00000020ff06723e */ /* 0x000fe200030006ff */
[-C--:B------:R-:W-:Y:S01]  /*f260*/  FMUL.FTZ R11, R10, R29.reuse ;  /* 0x0000001d0a0b7220 */ /* 0x080fe20000410000 */
[----:B------:R-:W-:Y:S02]  /*f270*/  HADD2.F32 R10, -RZ, R12.H0_H0 ;  /* 0x2000000cff0a7230 */ /* 0x000fe40000004100 */
[----:B------:R-:W-:Y:S01]  /*f280*/  FFMA.FTZ R20, R3, R29, -R8 ;  /* 0x0000001d03147223 */ /* 0x000fe20000010808 */
        /* <DEDUP_REMOVED lines=9> */
[----:B------:R-:W-:Y:S01]  /*f320*/  F2FP.F16.E4M3.UNPACK_B R40, R40 ;  /* 0x00000028ff28723e */ /* 0x000fe200020006ff */
[----:B------:R-:W-:-:S02]  /*f330*/  HADD2.F32 R13, -RZ, R12.H1_H1 ;  /* 0x3000000cff0d7230 */ /* 0x000fc40000004100 */
[C---:B------:R-:W-:Y:S01]  /*f340*/  FFMA.FTZ R12, R3.reuse, R8, -R6 ;  /* 0x00000008030c7223 */ /* 0x040fe20000010806 */
[----:B------:R-:W-:Y:S02]  /*f350*/  HADD2.F32 R14, -RZ, R14.H1_H1 ;  /* 0x3000000eff0e7230 */ /* 0x000fe40000004100 */
[C---:B------:R-:W-:Y:S01]  /*f360*/  FMUL.FTZ R6, R26.reuse, R11 ;  /* 0x0000000b1a067220 */ /* 0x040fe20000410000 */
[----:B------:R-:W-:Y:S02]  /*f370*/  HADD2.F32 R8, -RZ, R40.H0_H0 ;  /* 0x20000028ff087230 */ /* 0x000fe40000004100 */
[-C--:B------:R-:W-:Y:S01]  /*f380*/  FMUL.FTZ R29, R26, R13.reuse ;  /* 0x0000000d1a1d7220 */ /* 0x080fe20000410000 */
[----:B------:R-:W-:Y:S01]  /*f390*/  FFMA.FTZ R26, R3, R10, R4 ;  /* 0x0000000a031a7223 */ /* 0x000fe20000010004 */
[C---:B------:R-:W-:Y:S01]  /*f3a0*/  FFMA.FTZ R13, R14.reuse, R13, R6 ;  /* 0x0000000d0e0d7223 */ /* 0x040fe20000010006 */
[----:B------:R-:W-:Y:S02]  /*f3b0*/  HADD2.F32 R6, -RZ, R32.H0_H0 ;  /* 0x20000020ff067230 */ /* 0x000fe40000004100 */
[----:B------:R-:W-:Y:S01]  /*f3c0*/  FFMA.FTZ R29, R14, R11, -R29 ;  /* 0x0000000b0e1d7223 */ /* 0x000fe2000001081d */
[--C-:B------:R-:W-:Y:S01]  /*f3d0*/  HADD2.F32 R4, -RZ, R21.reuse.H0_H0 ;  /* 0x20000015ff047230 */ /* 0x100fe20000004100 */
[----:B------:R-:W-:Y:S01]  /*f3e0*/  F2FP.SATFINITE.E4M3.F32.PACK_AB_MERGE_C R5, R42, R5, R44 ;  /* 0x000000052a05723e */ /* 0x000fe2000480702c */
[----:B------:R-:W-:Y:S01]  /*f3f0*/  HADD2.F32 R40, -RZ, R40.H1_H1 ;  /* 0x30000028ff287230 */ /* 0x000fe20000004100 */
[----:B------:R-:W-:Y:S01]  /*f400*/  F2FP.SATFINITE.E4M3.F32.PACK_AB_MERGE_C R13, R13, R26, RZ ;  /* 0x0000001a0d0d723e */ /* 0x000fe200048070ff */
        /* <DEDUP_REMOVED lines=26> */
.L_x_8780:
[----:B------:R-:W-:Y:S05]  /*f5b0*/  BSYNC B0 ;  /* 0x0000000000007941 */ /* 0x000fea0003800000 */
.L_x_8766:
        /* <DEDUP_REMOVED lines=8> */
.L_x_8763:
[----:B------:R-:W-:-:S13]  /*f640*/  ISETP.NE.AND P0, PT, R200, 0x3, PT ;  /* 0x00000003c800780c */ /* 0x000fda0003f05270 */
[----:B------:R-:W-:Y:S05]  /*f650*/  @!P0 BRA `(.L_x_8790) ;  /* 0x0000000000048947 */ /* 0x000fea0003800000 */
[----:B------:R-:W-:Y:S01]  /*f660*/  BPT.TRAP 0x1 ;  /* 0x000000040000795c */ /* 0x000fe20000300000 */
.L_x_8790:
[----:B-1--4-:R-:W-:Y:S01]  /*f670*/  IMAD R14, R194, 0x8, R17 ;  /* 0x00000008c20e7824 */ /* 0x012fe200078e0211 */
[----:B------:R-:W-:-:S04]  /*f680*/  SHF.L.U32 R3, R196, 0x1f, RZ ;  /* 0x0000001fc4037819 */ /* 0x000fc800000006ff */
[----:B------:R1:W4:Y:S01]  /*f690*/  SYNCS.PHASECHK.TRANS64.TRYWAIT P1, [R14+URZ+0x22830], R3 ;  /* 0x022830030e0075a7 */ /* 0x000322000802017f */
[----:B------:R-:W-:Y:S05]  /*f6a0*/  @!P0 BRA `(.L_x_8791) ;  /* 0x0000000000048947 */ /* 0x000fea0003800000 */
[----:B------:R-:W-:Y:S01]  /*f6b0*/  BPT.TRAP 0x1 ;  /* 0x000000040000795c */ /* 0x000fe20000300000 */
.L_x_8791:
[----:B0-2---:R-:W-:-:S05]  /*f6c0*/  VIADD R0, R17, 0x18400 ;  /* 0x0001840011007836 */ /* 0x005fca0000000000 */
[----:B------:R-:W-:-:S04]  /*f6d0*/  SHF.R.U32.HI R0, RZ, 0x4, R0 ;  /* 0x00000004ff007819 */ /* 0x000fc80000011600 */
[----:B------:R-:W-:-:S04]  /*f6e0*/  LOP3.LUT R0, R0, 0x3fff, RZ, 0xc0, !PT ;  /* 0x00003fff00007812 */ /* 0x000fc800078ec0ff */
[----:B-----5:R-:W-:-:S05]  /*f6f0*/  LOP3.LUT R13, R0, 0x10000, RZ, 0xfc, !PT ;  /* 0x00010000000d7812 */ /* 0x020fca00078efcff */
[----:B------:R-:W-:Y:S01]  /*f700*/  IMAD R4, R194, 0x500, R13 ;  /* 0x00000500c2047824 */ /* 0x000fe200078e020d */
[----:B----4-:R-:W-:Y:S06]  /*f710*/  @P1 BRA `(.L_x_8792) ;  /* 0x0000000000081947 */ /* 0x010fec0003800000 */
[----:B------:R-:W0:Y:S02]  /*f720*/  SYNCS.PHASECHK.TRANS64.TRYWAIT P1, [R14+URZ+0x22830], R3 ;  /* 0x022830030e0075a7 */ /* 0x000e24000802017f */
[----:B0-----:R-:W-:Y:S05]  /*f730*/  @!P1 BRA `(.L_x_8793) ;  /* 0x00000200007c9947 */ /* 0x001fea0003800000 */
.L_x_8792:
[----:B---3--:R-:W-:Y:S01]  /*f740*/  IMAD.MOV.U32 R5, RZ, RZ, 0x40000040 ;  /* 0x40000040ff057424 */ /* 0x008fe200078e00ff */
[----:B------:R-:W-:Y:S01]  /*f750*/  LOP3.LUT R10, R34, 0x10000, RZ, 0xfc, !PT ;  /* 0x00010000220a7812 */ /* 0x000fe200078efcff */
[----:B------:R-:W-:Y:S01]  /*f760*/  IMAD.MOV.U32 R11, RZ, RZ, 0x40000040 ;  /* 0x40000040ff0b7424 */ /* 0x000fe200078e00ff */
[----:B------:R-:W-:Y:S05]  /*f770*/  WARPSYNC.ALL ;  /* 0x0000000000007948 */ /* 0x000fea0003800000 */
[C---:B------:R-:W-:Y:S01]  /*f780*/  R2UR UR6, R4.reuse ;  /* 0x00000000040672ca */ /* 0x040fe200000e0000 */
[----:B------:R-:W-:Y:S01]  /*f790*/  WARPGROUP.ARRIVE ;  /* 0x00000000000079c5 */ /* 0x000fe20000000000 */
        /* <DEDUP_REMOVED lines=42> */
[----:B------:R-:W-:-:S02]  /*fa40*/  WARPGROUP.DEPBAR.LE gsb0, 0x0 ;  /* 0x00008000000079c5 */ /* 0x000fc40000010000 */
[----:B------:R-:W-:-:S06]  /*fa50*/  WARPGROUP.ARRIVE ;  /* 0x00000000000079c5 */ /* 0x000fcc0000000000 */
[----:B------:R-:W-:Y:S01]  /*fa60*/  QGMMA.64x32x32.F32.E4M3.E4M3 R72, gdesc[UR8], RZ, !UPT, gsb0 ;  /* 0x00600000084879f3 */ /* 0x000fe2000c0008ff */
        /* <DEDUP_REMOVED lines=87> */
[----:B------:R-:W-:Y:S01]  /*ffe0*/  R2UR UR5, R5 ;  /* 0x00000000050572ca */ /* 0x000fe200000e0000 */
[----:B------:R-:W-:Y:S02]  /*fff0*/  WARPGROUP.DEPBAR.LE gsb0, 0x0 ;  /* 0x00008000000079c5 */ /* 0x000fe40000010000 */
[----:B------:R-:W-:-:S06]  /*10000*/  WARPGROUP.ARRIVE ;  /* 0x00000000000079c5 */ /* 0x000fcc0000000000 */
[----:B------:R-:W-:Y:S01]  /*10010*/  QGMMA.64x32x32.F32.E4M3.E4M3 R72, gdesc[UR8], R72, gsb0 ;  /* 0x00600000084879f3 */ /* 0x000fe20008000848 */
[----:B------:R-:W-:Y:S01]  /*10020*/  R2UR UR10, R108 ;  /* 0x000000006c0a72ca */ /* 0x000fe200000e0000 */
[----:B------:R-:W-:Y:S01]  /*10030*/  VIADD R108, R4, 0x306 ;  /* 0x00000306046c7836 */ /* 0x000fe20000000000 */
[----:B------:R-:W-:Y:S01]  /*10040*/  R2UR UR11, R109 ;  /* 0x000000006d0b72ca */ /* 0x000fe200000e0000 */
[----:B------:R-:W-:Y:S01]  /*10050*/  VIADD R4, R10, 0x6 ;  /* 0x000000060a047836 */ /* 0x000fe20000000000 */
[----:B------:R-:W-:Y:S01]  /*10060*/  R2UR UR9, R5 ;  /* 0x00000000050972ca */ /* 0x000fe200000e0000 */
[----:B------:R-:W-:-:S03]  /*10070*/  IMAD.MOV.U32 R109, RZ, RZ, 0x40000040 ;  /* 0x40000040ff6d7424 */ /* 0x000fc600078e00ff */
[C---:B------:R-:W-:Y:S02]  /*10080*/  R2UR UR4, R4.reuse ;  /* 0x00000000040472ca */ /* 0x040fe400000e0000 */
        /* <DEDUP_REMOVED lines=40> */
.L_x_8794:
[----:B------:R-:W2:Y:S01]  /*10310*/  LDC R145, c[0x0][0x448] ;  /* 0x00011200ff917b82 */ /* 0x000ea20000000800 */
[----:B------:R-:W3:Y:S01]  /*10320*/  S2R R109, SR_CgaCtaId ;  /* 0x00000000006d7919 */ /* 0x000ee20000008800 */
[C---:B------:R-:W-:Y:S01]  /*10330*/  FMUL.FTZ R130, R2.reuse, R24 ;  /* 0x0000001802827220 */ /* 0x040fe20000410000 */
[C---:B------:R-:W-:Y:S01]  /*10340*/  FMUL.FTZ R132, R2.reuse, R25 ;  /* 0x0000001902847220 */ /* 0x040fe20000410000 */
[C---:B------:R-:W-:Y:S01]  /*10350*/  FMUL.FTZ R124, R2.reuse, R49 ;  /* 0x00000031027c7220 */ /* 0x040fe20000410000 */
[----:B------:R-:W-:Y:S02]  /*10360*/  IMAD.IADD R49, R205, 0x1, R202 ;  /* 0x00000001cd317824 */ /* 0x000fe400078e02ca */
[C---:B------:R-:W-:Y:S01]  /*10370*/  FMUL.FTZ R12, R2.reuse, R88 ;  /* 0x00000058020c7220 */ /* 0x040fe20000410000 */
[C---:B------:R-:W-:Y:S01]  /*10380*/  FMUL.FTZ R116, R2.reuse, R41 ;  /* 0x0000002902747220 */ /* 0x040fe20000410000 */
[----:B------:R-:W4:Y:S01]  /*10390*/  LDC.64 R24, c[0x0][0x9e0] ;  /* 0x00027800ff187b82 */ /* 0x000f220000000a00 */
        /* <DEDUP_REMOVED lines=16> */
[----:B------:R-:W-:-:S02]  /*104a0*/  IMAD.MOV.U32 R55, RZ, RZ, -0xa0 ;  /* 0xffffff60ff377424 */ /* 0x000fc400078e00ff */
[C---:B------:R-:W-:Y:S01]  /*104b0*/  FMUL.FTZ R99, R2.reuse, R72 ;  /* 0x0000004802637220 */ /* 0x040fe20000410000 */
[C---:B------:R-:W-:Y:S01]  /*104c0*/  FMUL.FTZ R98, R2.reuse, R73 ;  /* 0x0000004902627220 */ /* 0x040fe20000410000 */
[C---:B------:R-:W-:Y:S01]  /*104d0*/  FMUL.FTZ R76, R2.reuse, R82 ;  /* 0x00000052024c7220 */ /* 0x040fe20000410000 */
[----:B------:R-:W-:Y:S01]  /*104e0*/  FMUL.FTZ R77, R2, R83 ;  /* 0x00000053024d7220 */ /* 0x000fe20000410000 */
[----:B01----:R-:W-:Y:S02]  /*104f0*/  VIADD R14, R14, 0x22840 ;  /* 0x000228400e0e7836 */ /* 0x003fe40000000000 */
        /* <DEDUP_REMOVED lines=19> */
[----:B------:R-:W-:Y:S01]  /*10630*/  FMUL.FTZ R28, R2, R30 ;  /* 0x0000001e021c7220 */ /* 0x000fe20000410000 */
[----:B------:R-:W-:Y:S01]  /*10640*/  LOP3.LUT R22, R22, 0xffffffef, RZ, 0xc0, !PT ;  /* 0xffffffef16167812 */ /* 0x000fe200078ec0ff */
[----:B------:R-:W-:-:S02]  /*10650*/  IMAD R55, R106, R55, 0xa1 ;  /* 0x000000a16a377424 */ /* 0x000fc400078e0237 */
        /* <DEDUP_REMOVED lines=40> */
[----:B---3--:R-:W-:Y:S01]  /*108e0*/  PRMT R14, R109, 0x654, R14 ;  /* 0x000006546d0e7816 */ /* 0x008fe2000000000e */
[----:B------:R-:W-:Y:S01]  /*108f0*/  FMUL.FTZ R33, R2, R39 ;  /* 0x0000002702217220 */ /* 0x000fe20000410000 */
[----:B------:R-:W-:Y:S01]  /*10900*/  @P1 LOP3.LUT R22, R22, 0x10, RZ, 0xfc, !PT ;  /* 0x0000001016161812 */ /* 0x000fe200078efcff */
[----:B------:R-:W-:Y:S01]  /*10910*/  IMAD R144, R204, -0x2, R55 ;  /* 0xfffffffecc907824 */ /* 0x000fe200078e0237 */
[----:B----4-:R-:W-:Y:S01]  /*10920*/  ISETP.GE.AND P1, PT, R25, 0x1, PT ;  /* 0x000000011900780c */ /* 0x010fe20003f26270 */
[----:B------:R1:W-:Y:S01]  /*10930*/  SYNCS.ARRIVE.TRANS64.RED.A1T0 RZ, [R14+URZ], RZ ;  /* 0x000000ff0eff79a7 */ /* 0x0003e2000810043f */
[----:B------:R-:W-:Y:S01]  /*10940*/  ULDC UR4, c[0x0][0x9dc] ;  /* 0x0002770000047ab9 */ /* 0x000fe20000000800 */
[----:B------:R-:W2:Y:S01]  /*10950*/  MUFU.TANH R12, R12 ;  /* 0x0000000c000c7308 */ /* 0x000ea20000002400 */
[----:B------:R-:W-:Y:S01]  /*10960*/  ULOP3.LUT UR5, URZ, UR4, URZ, 0x33, !UPT ;  /* 0x000000043f057292 */ /* 0x000fe2000f8e333f */
[----:B------:R-:W-:Y:S01]  /*10970*/  IADD3 R39, -R188, R144, R189 ;  /* 0x00000090bc277210 */ /* 0x000fe20007ffe1bd */
[----:B------:R-:W-:Y:S01]  /*10980*/  VIADD R55, R55, 0xffffffff ;  /* 0xffffffff37377836 */ /* 0x000fe20000000000 */
[----:B------:R-:W-:Y:S01]  /*10990*/  LOP3.LUT R22, R22, 0xfffffff7, RZ, 0xc0, !PT ;  /* 0xfffffff716167812 */ /* 0x000fe200078ec0ff */
[----:B------:R-:W-:-:S02]  /*109a0*/  VIADD R144, R144, 0xffffffff ;  /* 0xffffffff90907836 */ /* 0x000fc40000000000 */
[----:B-1----:R-:W-:Y:S01]  /*109b0*/  IMAD R14, R106, -0xa0, R189 ;  /* 0xffffff606a0e7824 */ /* 0x002fe200078e02bd */
[----:B------:R-:W1:Y:S01]  /*109c0*/  MUFU.TANH R105, R105 ;  /* 0x0000006900697308 */ /* 0x000e620000002400 */
[C---:B------:R-:W-:Y:S01]  /*109d0*/  VIADD R37, R39.reuse, UR5 ;  /* 0x0000000527257c36 */ /* 0x040fe20008000000 */
[----:B------:R-:W-:Y:S01]  /*109e0*/  @P1 LOP3.LUT R22, R22, 0x8, RZ, 0xfc, !PT ;  /* 0x0000000816161812 */ /* 0x000fe200078efcff */
[----:B------:R-:W-:Y:S02]  /*109f0*/  VIADD R21, R14, 0xa0 ;  /* 0x000000a00e157836 */ /* 0x000fe40000000000 */
[----:B------:R-:W-:Y:S02]  /*10a00*/  IMAD.IADD R39, R39, 0x1, R24 ;  /* 0x0000000127277824 */ /* 0x000fe400078e0218 */
[----:B------:R-:W-:Y:S01]  /*10a10*/  IMAD R180, R204, -0x2, R21 ;  /* 0xfffffffeccb47824 */ /* 0x000fe200078e0215 */
[----:B------:R-:W3:Y:S01]  /*10a20*/  MUFU.TANH R0, R0 ;  /* 0x0000000000007308 */ /* 0x000ee20000002400 */
[----:B------:R-:W-:-:S02]  /*10a30*/  IMAD.U32 R14, RZ, RZ, UR5 ;  /* 0x00000005ff0e7e24 */ /* 0x000fc4000f8e00ff */
[----:B0-----:R-:W-:Y:S01]  /*10a40*/  IMAD.IADD R53, R37, 0x1, R20 ;  /* 0x0000000125357824 */ /* 0x001fe200078e0214 */
[----:B------:R-:W-:-:S04]  /*10a50*/  VIADDMNMX R146, R20, R39, R180, PT ;  /* 0x0000002714927246 */ /* 0x000fc800038001b4 */
        /* <DEDUP_REMOVED lines=89> */
.L_x_8797:
[----:B------:R-:W-:-:S13]  /*10ff0*/  ISETP.NE.AND P1, PT, R25, 0x1, PT ;  /* 0x000000011900780c */ /* 0x000fda0003f25270 */
[----:B------:R-:W1:Y:S02]  /*11000*/  @P1 LDC.64 R20, c[0x0][0x9e8] ;  /* 0x00027a00ff141b82 */ /* 0x000e640000000a00 */
[----:B-1----:R-:W-:-:S05]  /*11010*/  @P1 IMAD.HI.U32 R20, R51, R20, RZ ;  /* 0x0000001433141227 */ /* 0x002fca00078e00ff */
[----:B------:R-:W-:-:S07]  /*11020*/  @P1 SHF.R.U32.HI R51, RZ, R21, R20 ;  /* 0x00000015ff331219 */ /* 0x000fce0000011614 */
.L_x_8798:
[----:B------:R-:W-:Y:S05]  /*11030*/  BSYNC B0 ;  /* 0x0000000000007941 */ /* 0x000fea0003800000 */
.L_x_8796:
[----:B------:R-:W-:-:S05]  /*11040*/  IMAD R20, R51, R25, R144 ;  /* 0x0000001933147224 */ /* 0x000fca00078e0290 */
[----:B------:R-:W-:Y:S02]  /*11050*/  VIMNMX R53, R53, R20, !PT ;  /* 0x0000001435357248 */ /* 0x000fe40007fe0100 */
[----:B------:R-:W-:-:S07]  /*11060*/  VIADDMNMX R146, R20, R25, R146, PT ;  /* 0x0000001914927246 */ /* 0x000fce0003800192 */
.L_x_8795:
[C---:B------:R-:W-:Y:S01]  /*11070*/  ISETP.GE.AND P1, PT, R55.reuse, 0x2, PT ;  /* 0x000000023700780c */ /* 0x040fe20003f26270 */
[----:B------:R-:W1:Y:S01]  /*11080*/  SHFL.IDX PT, R20, R49, 0x1, 0x1c1f ;  /* 0x003c1f0031147f89 */ /* 0x000e6200000e0000 */
[----:B------:R-:W-:Y:S02]  /*11090*/  ISETP.GE.AND P5, PT, R55, 0x11, PT ;  /* 0x000000113700780c */ /* 0x000fe40003fa6270 */
[----:B------:R-:W-:Y:S02]  /*110a0*/  ISETP.GT.AND P2, PT, R53, 0x1, !P1 ;  /* 0x000000013500780c */ /* 0x000fe40004f44270 */
[----:B------:R-:W-:Y:S02]  /*110b0*/  P2R R121, PR, RZ, 0x20 ;  /* 0x00000020ff797803 */ /* 0x000fe40000000000 */
[----:B------:R-:W-:Y:S02]  /*110c0*/  ISETP.LT.OR P3, PT, R146, 0x2, P2 ;  /* 0x000000029200780c */ /* 0x000fe40001761670 */
[----:B------:R-:W-:-:S02]  /*110d0*/  ISETP.GE.AND P2, PT, R55, 0x9, PT ;  /* 0x000000093700780c */ /* 0x000fc40003f46270 */
[----:B------:R-:W-:Y:S02]  /*110e0*/  FSEL R34, R105, -INF , !P3 ;  /* 0xff80000069227808 */ /* 0x000fe40005800000 */
[----:B------:R-:W-:-:S04]  /*110f0*/  ISETP.GT.AND P3, PT, R53, 0x8, !P2 ;  /* 0x000000083500780c */ /* 0x000fc80005764270 */
[----:B------:R-:W-:-:S04]  /*11100*/  ISETP.LT.OR P3, PT, R146, 0x9, P3 ;  /* 0x000000099200780c */ /* 0x000fc80001f61670 */
[----:B------:R-:W-:Y:S02]  /*11110*/  FSEL R36, R107, -INF , !P3 ;  /* 0xff8000006b247808 */ /* 0x000fe40005800000 */
[----:B------:R-:W-:Y:S02]  /*11120*/  ISETP.GE.AND P3, PT, R55, 0xa, PT ;  /* 0x0000000a3700780c */ /* 0x000fe40003f66270 */
[----:B-1----:R-:W-:Y:S02]  /*11130*/  VIADDMNMX R180, R20, R39, R180, PT ;  /* 0x0000002714b47246 */ /* 0x002fe400038001b4 */
[----:B------:R-:W-:-:S04]  /*11140*/  ISETP.GT.AND P4, PT, R53, 0x9, !P3 ;  /* 0x000000093500780c */ /* 0x000fc80005f84270 */
[----:B------:R-:W-:-:S04]  /*11150*/  ISETP.LT.OR P4, PT, R146, 0xa, P4 ;  /* 0x0000000a9200780c */ /* 0x000fc80002781670 */
[----:B0-----:R-:W-:Y:S02]  /*11160*/  FSEL R38, R93, -INF , !P4 ;  /* 0xff8000005d267808 */ /* 0x001fe40006000000 */
        /* <DEDUP_REMOVED lines=181> */
[----:B------:R-:W-:Y:S01]  /*11cc0*/  IMAD.IADD R35, R37, 0x1, R20 ;  /* 0x0000000125237824 */ /* 0x000fe200078e0214 */
[----:B------:R-:W-:-:S13]  /*11cd0*/  ISETP.GE.AND P6, PT, R25, 0x1, PT ;  /* 0x000000011900780c */ /* 0x000fda0003fc6270 */
[----:B------:R-:W-:Y:S05]  /*11ce0*/  @!P6 BRA `(.L_x_8799) ;  /* 0x00000000004ce947 */ /* 0x000fea0003800000 */
        /* <DEDUP_REMOVED lines=11> */
.L_x_8801:
[----:B------:R-:W-:-:S13]  /*11da0*/  ISETP.NE.AND P6, PT, R25, 0x1, PT ;  /* 0x000000011900780c */ /* 0x000fda0003fc5270 */
[----:B------:R-:W0:Y:S02]  /*11db0*/  @P6 LDC.64 R20, c[0x0][0x9e8] ;  /* 0x00027a00ff146b82 */ /* 0x000e240000000a00 */
[----:B0-----:R-:W-:-:S05]  /*11dc0*/  @P6 IMAD.HI.U32 R20, R37, R20, RZ ;  /* 0x0000001425146227 */ /* 0x001fca00078e00ff */
[----:B------:R-:W-:-:S07]  /*11dd0*/  @P6 SHF.R.U32.HI R37, RZ, R21, R20 ;  /* 0x00000015ff256219 */ /* 0x000fce0000011614 */
.L_x_8802:
[----:B------:R-:W-:Y:S05]  /*11de0*/  BSYNC B0 ;  /* 0x0000000000007941 */ /* 0x000fea0003800000 */
.L_x_8800:
[----:B------:R-:W-:-:S05]  /*11df0*/  IMAD R144, R37, R25, R144 ;  /* 0x0000001925907224 */ /* 0x000fca00078e0290 */
[----:B------:R-:W-:Y:S02]  /*11e00*/  VIMNMX R35, R35, R144, !PT ;  /* 0x0000009023237248 */ /* 0x000fe40007fe0100 */
[----:B------:R-:W-:-:S07]  /*11e10*/  VIADDMNMX R180, R144, R25, R180, PT ;  /* 0x0000001990b47246 */ /* 0x000fce00038001b4 */
.L_x_8799:
[----:B------:R-:W-:Y:S01]  /*11e20*/  ISETP.GT.AND P1, PT, R35, 0x1, !P1 ;  /* 0x000000012300780c */ /* 0x000fe20004f24270 */
[----:B------:R-:W-:Y:S01]  /*11e30*/  ULDC UR4, c[0x0][0x988] ;  /* 0x0002620000047ab9 */ /* 0x000fe20000000800 */
[----:B------:R-:W-:Y:S01]  /*11e40*/  ISETP.NE.AND P6, PT, R125, RZ, PT ;  /* 0x000000ff7d00720c */ /* 0x000fe20003fc5270 */
[----:B------:R-:W-:Y:S01]  /*11e50*/  IMAD.U32 R21, RZ, RZ, UR4 ;  /* 0x00000004ff157e24 */ /* 0x000fe2000f8e00ff */
[----:B------:R-:W-:Y:S02]  /*11e60*/  ISETP.LT.OR P1, PT, R180, 0x2, P1 ;  /* 0x00000002b400780c */ /* 0x000fe40000f21670 */
[----:B------:R-:W-:Y:S02]  /*11e70*/  ISETP.GT.AND P3, PT, R35, 0x9, !P3 ;  /* 0x000000092300780c */ /* 0x000fe40005f64270 */
[----:B------:R-:W-:Y:S02]  /*11e80*/  FSEL R20, R3, -INF , !P1 ;  /* 0xff80000003147808 */ /* 0x000fe40004800000 */
[----:B------:R-:W-:-:S02]  /*11e90*/  ISETP.NE.AND P1, PT, R121, RZ, PT ;  /* 0x000000ff7900720c */ /* 0x000fc40003f25270 */
[----:B------:R-:W-:Y:S02]  /*11ea0*/  ISETP.LT.OR P3, PT, R180, 0xa, P3 ;  /* 0x0000000ab400780c */ /* 0x000fe40001f61670 */
[C---:B------:R-:W-:Y:S02]  /*11eb0*/  ISETP.GT.AND P1, PT, R35.reuse, 0x10, !P1 ;  /* 0x000000102300780c */ /* 0x040fe40004f24270 */
[----:B------:R-:W-:Y:S02]  /*11ec0*/  FSEL R88, R88, -INF , !P3 ;  /* 0xff80000058587808 */ /* 0x000fe40005800000 */
        /* <DEDUP_REMOVED lines=8> */
[----:B------:R-:W-:-:S02]  /*11f50*/  ISETP.NE.AND P1, PT, R119, RZ, PT ;  /* 0x000000ff7700720c */ /* 0x000fc40003f25270 */
[----:B------:R-:W-:Y:S02]  /*11f60*/  FSEL R144, R15, -INF , !P2 ;  /* 0xff8000000f907808 */ /* 0x000fe40005000000 */
[----:B------:R-:W-:Y:S02]  /*11f70*/  ISETP.GT.AND P1, PT, R35, 0x18, !P1 ;  /* 0x000000182300780c */ /* 0x000fe40004f24270 */
[----:B------:R-:W-:Y:S02]  /*11f80*/  ISETP.NE.AND P2, PT, R141, RZ, PT ;  /* 0x000000ff8d00720c */ /* 0x000fe40003f45270 */
[----:B------:R-:W-:Y:S02]  /*11f90*/  ISETP.LT.OR P1, PT, R180, 0x19, P1 ;  /* 0x00000019b400780c */ /* 0x000fe40000f21670 */
[----:B------:R-:W-:Y:S02]  /*11fa0*/  ISETP.NE.AND P6, PT, R139, RZ, PT ;  /* 0x000000ff8b00720c */ /* 0x000fe40003fc5270 */
        /* <DEDUP_REMOVED lines=53> */
[----:B------:R-:W-:Y:S02]  /*12300*/  ISETP.GT.AND P1, PT, R35, 0x39, !P6 ;  /* 0x000000392300780c */ /* 0x000fe40007724270 */
[----:B------:R-:W-:-:S02]  /*12310*/  ISETP.NE.AND P6, PT, R133, RZ, PT ;  /* 0x000000ff8500720c */ /* 0x000fc40003fc5270 */
        /* <DEDUP_REMOVED lines=47> */
[C---:B------:R-:W-:Y:S02]  /*12610*/  ISETP.GT.AND P4, PT, R35.reuse, 0x91, !P4 ;  /* 0x000000912300780c */ /* 0x040fe40006784270 */
[----:B------:R-:W-:-:S02]  /*12620*/  ISETP.GT.AND P1, PT, R35, 0x58, !P1 ;  /* 0x000000582300780c */ /* 0x000fc40004f24270 */
[C---:B------:R-:W-:Y:S02]  /*12630*/  ISETP.GT.AND P5, PT, R35.reuse, 0x98, !P5 ;  /* 0x000000982300780c */ /* 0x040fe40006fa4270 */
[C---:B------:R-:W-:Y:S02]  /*12640*/  ISETP.LT.OR P1, PT, R180.reuse, 0x59, P1 ;  /* 0x00000059b400780c */ /* 0x040fe40000f21670 */
[----:B------:R-:W-:Y:S02]  /*12650*/  ISETP.LT.OR P4, PT, R180, 0x92, P4 ;  /* 0x00000092b400780c */ /* 0x000fe40002781670 */
[----:B------:R-:W-:Y:S02]  /*12660*/  FSEL R62, R62, -INF , !P1 ;  /* 0xff8000003e3e7808 */ /* 0x000fe40004800000 */
[----:B------:R-:W-:Y:S02]  /*12670*/  ISETP.GT.AND P1, PT, R35, 0x59, !P3 ;  /* 0x000000592300780c */ /* 0x000fe40005f24270 */
[----:B------:R-:W-:-:S02]  /*12680*/  ISETP.NE.AND P3, PT, R131, RZ, PT ;  /* 0x000000ff8300720c */ /* 0x000fc40003f65270 */
[C---:B------:R-:W-:Y:S02]  /*12690*/  ISETP.LT.OR P1, PT, R180.reuse, 0x5a, P1 ;  /* 0x0000005ab400780c */ /* 0x040fe40000f21670 */
[C---:B------:R-:W-:Y:S02]  /*126a0*/  ISETP.LT.OR P5, PT, R180.reuse, 0x99, P5 ;  /* 0x00000099b400780c */ /* 0x040fe40002fa1670 */
[----:B------:R-:W-:Y:S02]  /*126b0*/  FSEL R164, R63, -INF , !P1 ;  /* 0xff8000003fa47808 */ /* 0x000fe40004800000 */
[----:B------:R-:W-:Y:S02]  /*126c0*/  ISETP.GT.AND P1, PT, R35, 0x60, !P2 ;  /* 0x000000602300780c */ /* 0x000fe40005724270 */
[----:B0-----:R-:W-:Y:S02]  /*126d0*/  FMNMX.FTZ R182, R3, R182, !PT ;  /* 0x000000b603b67209 */ /* 0x001fe40007810000 */
[----:B------:R-:W-:-:S02]  /*126e0*/  ISETP.LT.OR P1, PT, R180, 0x61, P1 ;  /* 0x00000061b400780c */ /* 0x000fc40000f21670 */
[----:B------:R-:W-:Y:S01]  /*126f0*/  ISETP.NE.AND P2, PT, R129, RZ, PT ;  /* 0x000000ff8100720c */ /* 0x000fe20003f45270 */
[----:B------:R-:W0:Y:S01]  /*12700*/  SHFL.BFLY PT, R15, R182, 0x1, 0x1f ;  /* 0x0c201f00b60f7f89 */ /* 0x000e2200000e0000 */
[----:B------:R-:W-:Y:S02]  /*12710*/  FSEL R40, R40, -INF , !P1 ;  /* 0xff80000028287808 */ /* 0x000fe40004800000 */
[----:B------:R-:W-:Y:S02]  /*12720*/  ISETP.GT.AND P1, PT, R35, 0x61, !P6 ;  /* 0x000000612300780c */ /* 0x000fe40007724270 */
[----:B------:R-:W-:Y:S02]  /*12730*/  ISETP.NE.AND P6, PT, R143, RZ, PT ;  /* 0x000000ff8f00720c */ /* 0x000fe40003fc5270 */
[----:B------:R-:W-:Y:S02]  /*12740*/  ISETP.LT.OR P1, PT, R180, 0x62, P1 ;  /* 0x00000062b400780c */ /* 0x000fe40000f21670 */
[----:B------:R-:W-:-:S02]  /*12750*/  FSEL R30, R30, -INF , !P4 ;  /* 0xff8000001e1e7808 */ /* 0x000fc40006000000 */
[----:B------:R-:W-:Y:S02]  /*12760*/  FSEL R166, R41, -INF , !P1 ;  /* 0xff80000029a67808 */ /* 0x000fe40004800000 */
[----:B------:R-:W-:Y:S02]  /*12770*/  ISETP.NE.AND P1, PT, R87, RZ, PT ;  /* 0x000000ff5700720c */ /* 0x000fe40003f25270 */
[----:B------:R-:W-:Y:S02]  /*12780*/  FSEL R32, R32, -INF , !P5 ;  /* 0xff80000020207808 */ /* 0x000fe40006800000 */
[----:B------:R-:W-:-:S04]  /*12790*/  ISETP.GT.AND P1, PT, R35, 0x68, !P1 ;  /* 0x000000682300780c */ /* 0x000fc80004f24270 */
[----:B------:R-:W-:Y:S02]  /*127a0*/  ISETP.LT.OR P1, PT, R180, 0x69, P1 ;  /* 0x00000069b400780c */ /* 0x000fe40000f21670 */
[----:B0-----:R-:W-:Y:S02]  /*127b0*/  FMNMX.FTZ R220, R182, R15, !PT ;  /* 0x0000000fb6dc7209 */ /* 0x001fe40007810000 */
[----:B------:R-:W-:Y:S02]  /*127c0*/  FSEL R42, R42, -INF , !P1 ;  /* 0xff8000002a2a7808 */ /* 0x000fe40004800000 */
[----:B------:R-:W-:-:S04]  /*127d0*/  ISETP.NE.AND P1, PT, R85, RZ, PT ;  /* 0x000000ff5500720c */ /* 0x000fc80003f25270 */
[----:B------:R-:W-:-:S04]  /*127e0*/  ISETP.GT.AND P1, PT, R35, 0x69, !P1 ;  /* 0x000000692300780c */ /* 0x000fc80004f24270 */
[----:B------:R-:W-:-:S04]  /*127f0*/  ISETP.LT.OR P1, PT, R180, 0x6a, P1 ;  /* 0x0000006ab400780c */ /* 0x000fc80000f21670 */
[----:B------:R-:W-:Y:S01]  /*12800*/  FSEL R168, R43, -INF , !P1 ;  /* 0xff8000002ba87808 */ /* 0x000fe20004800000 */
[----:B------:R-:W-:-:S01]  /*12810*/  FFMA.FTZ R43, R220, R21, -8 ;  /* 0xc1000000dc2b7423 */ /* 0x000fc20000010015 */
        /* <DEDUP_REMOVED lines=24> */
[----:B------:R-:W-:-:S04]  /*129a0*/  ISETP.GT.AND P1, PT, R35, 0x88, !P3 ;  /* 0x000000882300780c */ /* 0x000fc80005f24270 */
[----:B------:R-:W-:-:S04]  /*129b0*/  ISETP.LT.OR P1, PT, R180, 0x89, P1 ;  /* 0x00000089b400780c */ /* 0x000fc80000f21670 */
[----:B------:R-:W-:Y:S02]  /*129c0*/  FSEL R28, R28, -INF , !P1 ;  /* 0xff8000001c1c7808 */ /* 0x000fe40004800000 */
[----:B------:R-:W-:-:S04]  /*129d0*/  ISETP.GT.AND P1, PT, R35, 0x89, !P2 ;  /* 0x000000892300780c */ /* 0x000fc80005724270 */
        /* <DEDUP_REMOVED lines=8> */
[----:B------:R-:W-:Y:S02]  /*12a60*/  ISETP.GT.AND P1, PT, R35, RZ, !P6 ;  /* 0x000000ff2300720c */ /* 0x000fe40007724270 */
[----:B------:R-:W-:Y:S01]  /*12a70*/  ISETP.NE.AND P6, PT, R55, RZ, PT ;  /* 0x000000ff3700720c */ /* 0x000fe20003fc5270 */
[----:B------:R-:W-:-:S01]  /*12a80*/  FFMA.FTZ R64, R64, R21, -R43 ;  /* 0x0000001540407223 */ /* 0x000fc2000001082b */
[----:B------:R-:W-:Y:S01]  /*12a90*/  ISETP.LT.OR P1, PT, R180, 0x1, P1 ;  /* 0x00000001b400780c */ /* 0x000fe20000f21670 */
[----:B------:R-:W-:-:S01]  /*12aa0*/  FFMA.FTZ R27, R36, R21, -R43 ;  /* 0x00000015241b7223 */ /* 0x000fc2000001082b */
[-CC-:B------:R-:W-:Y:S01]  /*12ab0*/  FFMA.FTZ R36, R38, R21.reuse, -R43.reuse ;  /* 0x0000001526247223 */ /* 0x180fe2000001082b */
[----:B------:R-:W-:-:S01]  /*12ac0*/  FFMA.FTZ R38, R96, R21, -R43 ;  /* 0x0000001560267223 */ /* 0x000fc2000001082b */
[----:B------:R-:W-:Y:S01]  /*12ad0*/  FSEL R45, R0, -INF , !P1 ;  /* 0xff800000002d7808 */ /* 0x000fe20004800000 */
[----:B------:R-:W-:-:S01]  /*12ae0*/  FFMA.FTZ R0, R51, R21, -R43 ;  /* 0x0000001533007223 */ /* 0x000fc2000001082b */
[----:B------:R-:W-:Y:S01]  /*12af0*/  ISETP.GT.AND P1, PT, R35, 0x99, !P6 ;  /* 0x000000992300780c */ /* 0x000fe20007724270 */
[----:B------:R-:W-:-:S01]  /*12b00*/  FFMA.FTZ R102, R102, R21, -R43 ;  /* 0x0000001566667223 */ /* 0x000fc2000001082b */
[----:B------:R-:W-:Y:S01]  /*12b10*/  FMNMX.FTZ R31, R45, R20, !PT ;  /* 0x000000142d1f7209 */ /* 0x000fe20007810000 */
[----:B------:R-:W-:-:S01]  /*12b20*/  FFMA.FTZ R3, R34, R21, -R43 ;  /* 0x0000001522037223 */ /* 0x000fc2000001082b */
[----:B------:R-:W-:Y:S01]  /*12b30*/  ISETP.LT.OR P1, PT, R180, 0x9a, P1 ;  /* 0x0000009ab400780c */ /* 0x000fe20000f21670 */
[----:B------:R-:W-:-:S01]  /*12b40*/  FFMA.FTZ R52, R52, R21, -R43 ;  /* 0x0000001534347223 */ /* 0x000fc2000001082b */
[----:B------:R-:W-:Y:S01]  /*12b50*/  FMNMX.FTZ R37, R144, R31, !PT ;  /* 0x0000001f90257209 */ /* 0x000fe20007810000 */
[----:B------:R-:W-:-:S01]  /*12b60*/  FFMA.FTZ R54, R54, R21, -R43 ;  /* 0x0000001536367223 */ /* 0x000fc2000001082b */
[----:B------:R-:W-:Y:S01]  /*12b70*/  MUFU.EX2 R0, R0 ;  /* 0x0000000000007308 */ /* 0x000fe20000000800 */
[----:B------:R-:W-:-:S01]  /*12b80*/  FFMA.FTZ R68, R68, R21, -R43 ;  /* 0x0000001544447223 */ /* 0x000fc2000001082b */
[----:B------:R-:W-:Y:S01]  /*12b90*/  FMNMX.FTZ R37, R88, R37, !PT ;  /* 0x0000002558257209 */ /* 0x000fe20007810000 */
[----:B------:R-:W-:-:S01]  /*12ba0*/  FFMA.FTZ R80, R80, R21, -R43 ;  /* 0x0000001550507223 */ /* 0x000fc2000001082b */
[-CC-:B------:R-:W-:Y:S01]  /*12bb0*/  FFMA.FTZ R84, R84, R21.reuse, -R43.reuse ;  /* 0x0000001554547223 */ /* 0x180fe2000001082b */
        /* <DEDUP_REMOVED lines=11> */
[----:B------:R0:W-:Y:S01]  /*12c70*/  MUFU.EX2 R31, R52 ;  /* 0x00000034001f7308 */ /* 0x0001e20000000800 */
        /* <DEDUP_REMOVED lines=8> */
[----:B0-----:R-:W-:-:S01]  /*12d00*/  FFMA.FTZ R52, R66, R21, -R43 ;  /* 0x0000001542347223 */ /* 0x001fc2000001082b */
[----:B------:R-:W-:Y:S01]  /*12d10*/  FMNMX.FTZ R39, R150, R39, !PT ;  /* 0x0000002796277209 */ /* 0x000fe20007810000 */
[----:B------:R-:W-:-:S01]  /*12d20*/  FFMA.FTZ R66, R86, R21, -R43 ;  /* 0x0000001556427223 */ /* 0x000fc2000001082b */
[-CC-:B------:R-:W-:Y:S01]  /*12d30*/  FFMA.FTZ R86, R124, R21.reuse, -R43.reuse ;  /* 0x000000157c567223 */ /* 0x180fe2000001082b */
[----:B------:R-:W-:-:S01]  /*12d40*/  FFMA.FTZ R63, R138, R21, -R43 ;  /* 0x000000158a3f7223 */ /* 0x000fc2000001082b */
[----:B------:R-:W-:Y:S01]  /*12d50*/  FMNMX.FTZ R41, R74, R39, !PT ;  /* 0x000000274a297209 */ /* 0x000fe20007810000 */
[----:B------:R-:W-:-:S01]  /*12d60*/  FFMA.FTZ R100, R142, R21, -R43 ;  /* 0x000000158e647223 */ /* 0x000fc2000001082b */
[----:B------:R0:W-:Y:S01]  /*12d70*/  MUFU.EX2 R39, R64 ;  /* 0x0000004000277308 */ /* 0x0001e20000000800 */
[----:B-1----:R-:W-:-:S01]  /*12d80*/  FFMA.FTZ R54, R70, R21, -R43 ;  /* 0x0000001546367223 */ /* 0x002fc2000001082b */
[----:B------:R-:W-:Y:S01]  /*12d90*/  FMNMX.FTZ R41, R152, R41, !PT ;  /* 0x0000002998297209 */ /* 0x000fe20007810000 */
[----:B------:R-:W-:-:S01]  /*12da0*/  FFMA.FTZ R70, R112, R21, -R43 ;  /* 0x0000001570467223 */ /* 0x000fc2000001082b */
[----:B------:R-:W-:Y:S01]  /*12db0*/  FFMA.FTZ R12, R12, R21, -R43 ;  /* 0x000000150c0c7223 */ /* 0x000fe2000001082b */
[----:B------:R-:W-:-:S02]  /*12dc0*/  ISETP.NE.AND P6, PT, R145, 0x1, PT ;  /* 0x000000019100780c */ /* 0x000fc40003fc5270 */
[----:B------:R-:W-:Y:S01]  /*12dd0*/  FMNMX.FTZ R41, R76, R41, !PT ;  /* 0x000000294c297209 */ /* 0x000fe20007810000 */
[----:B------:R-:W-:Y:S01]  /*12de0*/  MUFU.EX2 R27, R27 ;  /* 0x0000001b001b7308 */ /* 0x000fe20000000800 */
[----:B0-----:R-:W-:-:S01]  /*12df0*/  FFMA.FTZ R64, R82, R21, -R43 ;  /* 0x0000001552407223 */ /* 0x001fc2000001082b */
[----:B------:R-:W-:Y:S01]  /*12e00*/  FSEL R82, R33, -INF , !P1 ;  /* 0xff80000021527808 */ /* 0x000fe20004800000 */
[----:B------:R-:W-:-:S01]  /*12e10*/  FFMA.FTZ R33, R118, R21, -R43 ;  /* 0x0000001576217223 */ /* 0x000fc2000001082b */
[----:B------:R-:W-:-:S04]  /*12e20*/  FMNMX.FTZ R41, R154, R41, !PT ;  /* 0x000000299a297209 */ /* 0x000fc80007810000 */
[----:B------:R-:W-:Y:S01]  /*12e30*/  FMNMX.FTZ R47, R78, R41, !PT ;  /* 0x000000294e2f7209 */ /* 0x000fe20007810000 */
[----:B------:R-:W0:Y:S03]  /*12e40*/  MUFU.EX2 R36, R36 ;  /* 0x0000002400247308 */ /* 0x000e260000000800 */
[----:B------:R-:W-:-:S04]  /*12e50*/  FMNMX.FTZ R47, R156, R47, !PT ;  /* 0x0000002f9c2f7209 */ /* 0x000fc80007810000 */
[----:B------:R-:W-:Y:S01]  /*12e60*/  FMNMX.FTZ R47, R56, R47, !PT ;  /* 0x0000002f382f7209 */ /* 0x000fe20007810000 */
[----:B------:R1:W-:Y:S03]  /*12e70*/  MUFU.EX2 R41, R68 ;  /* 0x0000004400297308 */ /* 0x0003e60000000800 */
[----:B------:R-:W-:-:S04]  /*12e80*/  FMNMX.FTZ R47, R158, R47, !PT ;  /* 0x0000002f9e2f7209 */ /* 0x000fc80007810000 */
[----:B------:R-:W-:Y:S01]  /*12e90*/  FMNMX.FTZ R49, R58, R47, !PT ;  /* 0x0000002f3a317209 */ /* 0x000fe20007810000 */
[----:B------:R-:W-:Y:S01]  /*12ea0*/  MUFU.EX2 R15, R15 ;  /* 0x0000000f000f7308 */ /* 0x000fe20000000800 */
[----:B-1----:R-:W-:-:S01]  /*12eb0*/  FFMA.FTZ R68, R108, R21, -R43 ;  /* 0x000000156c447223 */ /* 0x002fc2000001082b */
[----:B0-----:R-:W-:Y:S02]  /*12ec0*/  F2FP.SATFINITE.E4M3.F32.PACK_AB_MERGE_C R184, R36, R27, RZ ;  /* 0x0000001b24b8723e */ /* 0x001fe400048070ff */
[----:B------:R-:W-:Y:S02]  /*12ed0*/  FMNMX.FTZ R49, R160, R49, !PT ;  /* 0x00000031a0317209 */ /* 0x000fe40007810000 */
[----:B------:R-:W-:Y:S02]  /*12ee0*/  F2FP.SATFINITE.E4M3.F32.PACK_AB_MERGE_C R184, R3, R0, R184 ;  /* 0x0000000003b8723e */ /* 0x000fe400048070b8 */
[----:B------:R-:W-:Y:S01]  /*12ef0*/  FMNMX.FTZ R49, R60, R49, !PT ;  /* 0x000000313c317209 */ /* 0x000fe20007810000 */
[----:B------:R0:W-:Y:S03]  /*12f00*/  MUFU.EX2 R47, R80 ;  /* 0x00000050002f7308 */ /* 0x0001e60000000800 */
[----:B------:R-:W-:-:S04]  /*12f10*/  FMNMX.FTZ R49, R162, R49, !PT ;  /* 0x00000031a2317209 */ /* 0x000fc80007810000 */
[----:B------:R-:W-:Y:S01]  /*12f20*/  FMNMX.FTZ R51, R62, R49, !PT ;  /* 0x000000313e337209 */ /* 0x000fe20007810000 */
[----:B------:R-:W-:Y:S01]  /*12f30*/  MUFU.EX2 R34, R34 ;  /* 0x0000002200227308 */ /* 0x000fe20000000800 */
[----:B0-----:R-:W-:-:S02]  /*12f40*/  FFMA.FTZ R80, R116, R21, -R43 ;  /* 0x0000001574507223 */ /* 0x001fc4000001082b */
[----:B------:R-:W-:-:S04]  /*12f50*/  FMNMX.FTZ R51, R164, R51, !PT ;  /* 0x00000033a4337209 */ /* 0x000fc80007810000 */
        /* <DEDUP_REMOVED lines=25> */
[----:B------:R-:W0:Y:S01]  /*130f0*/  MUFU.EX2 R54, R54 ;  /* 0x0000003600367308 */ /* 0x000e220000000800 */
[----:B-1----:R-:W-:Y:S02]  /*13100*/  F2FP.SATFINITE.E4M3.F32.PACK_AB_MERGE_C R180, R50, R37, RZ ;  /* 0x0000002532b4723e */ /* 0x002fe400048070ff */
[----:B------:R-:W-:Y:S01]  /*13110*/  FMNMX.FTZ R59, R82, R55, !PT ;  /* 0x00000037523b7209 */ /* 0x000fe20007810000 */
[----:B------:R-:W-:-:S01]  /*13120*/  FFMA.FTZ R55, R122, R21, -R43 ;  /* 0x000000157a377223 */ /* 0x000fc2000001082b */
[----:B------:R-:W-:-:S03]  /*13130*/  F2FP.SATFINITE.E4M3.F32.PACK_AB_MERGE_C R180, R48, R31, R180 ;  /* 0x0000001f30b4723e */ /* 0x000fc600048070b4 */
[----:B------:R-:W1:Y:S01]  /*13140*/  SHFL.BFLY PT, R96, R59, 0x2, 0x1f ;  /* 0x0c401f003b607f89 */ /* 0x000e6200000e0000 */
[----:B------:R-:W-:Y:S08]  /*13150*/  MUFU.EX2 R64, R64 ;  /* 0x0000004000407308 */ /* 0x000ff00000000800 */
[----:B------:R-:W-:Y:S01]  /*13160*/  MUFU.EX2 R66, R66 ;  /* 0x0000004200427308 */ /* 0x000fe20000000800 */
[----:B0-----:R-:W-:-:S04]  /*13170*/  F2FP.SATFINITE.E4M3.F32.PACK_AB_MERGE_C R182, R54, R41, RZ ;  /* 0x0000002936b6723e */ /* 0x001fc800048070ff */
[----:B------:R-:W-:-:S03]  /*13180*/  F2FP.SATFINITE.E4M3.F32.PACK_AB_MERGE_C R182, R52, R39, R182 ;  /* 0x0000002734b6723e */ /* 0x000fc600048070b6 */
[----:B------:R-:W-:Y:S01]  /*13190*/  MUFU.EX2 R53, R110 ;  /* 0x0000006e00357308 */ /* 0x000fe20000000800 */
[----:B-1----:R-:W-:Y:S01]  /*131a0*/  FMNMX.FTZ R65, R59, R96, !PT ;  /* 0x000000603b417209 */ /* 0x002fe20007810000 */
[----:B------:R-:W-:-:S06]  /*131b0*/  FFMA.FTZ R96, R132, R21, -R43 ;  /* 0x0000001584607223 */ /* 0x000fcc000001082b */
[----:B------:R-:W-:Y:S01]  /*131c0*/  MUFU.EX2 R70, R70 ;  /* 0x0000004600467308 */ /* 0x000fe20000000800 */
[----:B------:R-:W0:Y:S07]  /*131d0*/  SHFL.BFLY PT, R102, R65, 0x1, 0x1f ;  /* 0x0c201f0041667f89 */ /* 0x000e2e00000e0000 */
[----:B------:R-:W-:Y:S08]  /*131e0*/  MUFU.EX2 R68, R68 ;  /* 0x0000004400447308 */ /* 0x000ff00000000800 */
[----:B------:R-:W-:Y:S08]  /*131f0*/  MUFU.EX2 R33, R33 ;  /* 0x0000002100217308 */ /* 0x000ff00000000800 */
[----:B------:R-:W-:Y:S01]  /*13200*/  MUFU.EX2 R84, R84 ;  /* 0x0000005400547308 */ /* 0x000fe20000000800 */
[----:B0-----:R-:W-:Y:S01]  /*13210*/  FMNMX.FTZ R219, R65, R102, !PT ;  /* 0x0000006641db7209 */ /* 0x001fe20007810000 */
[----:B------:R-:W-:-:S03]  /*13220*/  FFMA.FTZ R65, R140, R21, -R43 ;  /* 0x000000158c417223 */ /* 0x000fc6000001082b */
[C---:B------:R-:W-:Y:S01]  /*13230*/  FSETP.NEU.FTZ.AND P1, PT, R219.reuse, -INF , PT ;  /* 0xff800000db00780b */ /* 0x040fe20003f3d000 */
[----:B------:R-:W-:-:S02]  /*13240*/  FFMA.FTZ R67, R219, R21, -8 ;  /* 0xc1000000db437423 */ /* 0x000fc40000010015 */
[----:B------:R-:W-:Y:S03]  /*13250*/  MUFU.EX2 R35, R114 ;  /* 0x0000007200237308 */ /* 0x000fe60000000800 */
[----:B------:R-:W-:-:S05]  /*13260*/  FSEL R43, R67, RZ, P1 ;  /* 0x000000ff432b7208 */ /* 0x000fca0000800000 */
[----:B------:R-:W-:Y:S01]  /*13270*/  MUFU.EX2 R80, R80 ;  /* 0x0000005000507308 */ /* 0x000fe20000000800 */
[----:B------:R-:W-:-:S01]  /*13280*/  FFMA.FTZ R45, R45, R21, -R43 ;  /* 0x000000152d2d7223 */ /* 0x000fc2000001082b */
[-CC-:B------:R-:W-:Y:S01]  /*13290*/  FFMA.FTZ R20, R20, R21.reuse, -R43.reuse ;  /* 0x0000001514147223 */ /* 0x180fe2000001082b */
[----:B------:R-:W-:-:S01]  /*132a0*/  FFMA.FTZ R102, R88, R21, -R43 ;  /* 0x0000001558667223 */ /* 0x000fc2000001082b */
[-CC-:B------:R-:W-:Y:S01]  /*132b0*/  FFMA.FTZ R67, R144, R21.reuse, -R43.reuse ;  /* 0x0000001590437223 */ /* 0x180fe2000001082b */
[----:B------:R-:W-:-:S01]  /*132c0*/  FFMA.FTZ R88, R90, R21, -R43 ;  /* 0x000000155a587223 */ /* 0x000fc2000001082b */
[----:B------:R-:W-:Y:S01]  /*132d0*/  FFMA.FTZ R90, R92, R21, -R43 ;  /* 0x000000155c5a7223 */ /* 0x000fe2000001082b */
[----:B------:R-:W-:-:S01]  /*132e0*/  FADD.FTZ R92, R0, R3 ;  /* 0x00000003005c7221 */ /* 0x000fc20000010000 */
[----:B------:R-:W-:Y:S01]  /*132f0*/  MUFU.EX2 R45, R45 ;  /* 0x0000002d002d7308 */ /* 0x000fe20000000800 */
[----:B------:R-:W-:-:S01]  /*13300*/  FFMA.FTZ R69, R146, R21, -R43 ;  /* 0x0000001592457223 */ /* 0x000fc2000001082b */
[----:B------:R-:W-:Y:S01]  /*13310*/  FFMA.FTZ R71, R148, R21, -R43 ;  /* 0x0000001594477223 */ /* 0x000fe2000001082b */
[----:B------:R-:W-:-:S01]  /*13320*/  FADD.FTZ R87, R27, R92 ;  /* 0x0000005c1b577221 */ /* 0x000fc20000010000 */
[-CC-:B------:R-:W-:Y:S01]  /*13330*/  FFMA.FTZ R72, R72, R21.reuse, -R43.reuse ;  /* 0x0000001548487223 */ /* 0x180fe2000001082b */
[----:B------:R-:W-:-:S01]  /*13340*/  FFMA.FTZ R73, R150, R21, -R43 ;  /* 0x0000001596497223 */ /* 0x000fc2000001082b */
[----:B------:R-:W-:Y:S01]  /*13350*/  FFMA.FTZ R74, R74, R21, -R43 ;  /* 0x000000154a4a7223 */ /* 0x000fe2000001082b */
[----:B------:R-:W-:-:S01]  /*13360*/  FADD.FTZ R92, R36, R87 ;  /* 0x00000057245c7221 */ /* 0x000fc20000010000 */
[----:B------:R-:W0:Y:S01]  /*13370*/  MUFU.EX2 R20, R20 ;  /* 0x0000001400147308 */ /* 0x000e220000000800 */
[----:B------:R-:W-:-:S01]  /*13380*/  FFMA.FTZ R77, R152, R21, -R43 ;  /* 0x00000015984d7223 */ /* 0x000fc2000001082b */
[----:B------:R-:W-:Y:S01]  /*13390*/  FFMA.FTZ R75, R76, R21, -R43 ;  /* 0x000000154c4b7223 */ /* 0x000fe2000001082b */
[----:B------:R-:W-:-:S01]  /*133a0*/  FADD.FTZ R89, R15, R92 ;  /* 0x0000005c0f597221 */ /* 0x000fc20000010000 */
[-CC-:B------:R-:W-:Y:S01]  /*133b0*/  FFMA.FTZ R76, R154, R21.reuse, -R43.reuse ;  /* 0x000000159a4c7223 */ /* 0x180fe2000001082b */
[----:B------:R-:W-:-:S01]  /*133c0*/  FFMA.FTZ R78, R78, R21, -R43 ;  /* 0x000000154e4e7223 */ /* 0x000fc2000001082b */
[----:B------:R-:W-:Y:S01]  /*133d0*/  FFMA.FTZ R81, R156, R21, -R43 ;  /* 0x000000159c517223 */ /* 0x000fe2000001082b */
[----:B------:R-:W-:-:S01]  /*133e0*/  FADD.FTZ R108, R34, R89 ;  /* 0x00000059226c7221 */ /* 0x000fc20000010000 */
[----:B------:R-:W1:Y:S01]  /*133f0*/  MUFU.EX2 R67, R67 ;  /* 0x0000004300437308 */ /* 0x000e620000000800 */
[----:B------:R-:W-:-:S01]  /*13400*/  FFMA.FTZ R56, R56, R21, -R43 ;  /* 0x0000001538387223 */ /* 0x000fc2000001082b */
[----:B------:R-:W-:Y:S01]  /*13410*/  FFMA.FTZ R79, R158, R21, -R43 ;  /* 0x000000159e4f7223 */ /* 0x000fe2000001082b */
[----:B------:R-:W-:-:S01]  /*13420*/  FADD.FTZ R91, R29, R108 ;  /* 0x0000006c1d5b7221 */ /* 0x000fc20000010000 */
[-CC-:B------:R-:W-:Y:S01]  /*13430*/  FFMA.FTZ R58, R58, R21.reuse, -R43.reuse ;  /* 0x000000153a3a7223 */ /* 0x180fe2000001082b */
[----:B------:R-:W-:-:S01]  /*13440*/  FFMA.FTZ R85, R160, R21, -R43 ;  /* 0x00000015a0557223 */ /* 0x000fc2000001082b */
[----:B------:R-:W-:Y:S01]  /*13450*/  FFMA.FTZ R60, R60, R21, -R43 ;  /* 0x000000153c3c7223 */ /* 0x000fe2000001082b */
[----:B------:R-:W-:-:S01]  /*13460*/  FADD.FTZ R108, R38, R91 ;  /* 0x0000005b266c7221 */ /* 0x000fc20000010000 */
[----:B------:R-:W2:Y:S01]  /*13470*/  MUFU.EX2 R102, R102 ;  /* 0x0000006600667308 */ /* 0x000ea20000000800 */
[----:B0-----:R-:W-:-:S01]  /*13480*/  FADD.FTZ R92, R45, R20 ;  /* 0x000000142d5c7221 */ /* 0x001fc20000010000 */
[----:B------:R-:W-:Y:S01]  /*13490*/  FFMA.FTZ R83, R162, R21, -R43 ;  /* 0x00000015a2537223 */ /* 0x000fe2000001082b */
[----:B------:R-:W-:-:S01]  /*134a0*/  FADD.FTZ R91, R31, R108 ;  /* 0x0000006c1f5b7221 */ /* 0x000fc20000010000 */
[----:B------:R-:W-:Y:S01]  /*134b0*/  F2FP.SATFINITE.E4M3.F32.PACK_AB_MERGE_C R31, R66, R49, RZ ;  /* 0x00000031421f723e */ /* 0x000fe200048070ff */
        /* <DEDUP_REMOVED lines=15> */
[----:B------:R-:W-:Y:S01]  /*135b0*/  F2FP.SATFINITE.E4M3.F32.PACK_AB_MERGE_C R67, R102, R67, RZ ;  /* 0x000000436643723e */ /* 0x000fe200048070ff */
[----:B------:R-:W-:-:S01]  /*135c0*/  FFMA.FTZ R30, R30, R21, -R43 ;  /* 0x000000151e1e7223 */ /* 0x000fc2000001082b */
[-CC-:B------:R-:W-:Y:S01]  /*135d0*/  FFMA.FTZ R28, R28, R21.reuse, -R43.reuse ;  /* 0x000000151c1c7223 */ /* 0x180fe2000001082b */
[----:B------:R-:W-:-:S01]  /*135e0*/  FFMA.FTZ R176, R176, R21, -R43 ;  /* 0x00000015b0b07223 */ /* 0x000fc2000001082b */
[----:B------:R-:W2:Y:S01]  /*135f0*/  MUFU.EX2 R71, R71 ;  /* 0x0000004700477308 */ /* 0x000ea20000000800 */
[----:B0-----:R-:W-:-:S01]  /*13600*/  FADD.FTZ R89, R69, R92 ;  /* 0x0000005c45597221 */ /* 0x001fc20000010000 */
[----:B------:R-:W-:Y:S01]  /*13610*/  FADD.FTZ R92, R48, R91 ;  /* 0x0000005b305c7221 */ /* 0x000fe20000010000 */
[----:B------:R-:W-:Y:S01]  /*13620*/  F2FP.SATFINITE.E4M3.F32.PACK_AB_MERGE_C R185, R20, R45, R67 ;  /* 0x0000002d14b9723e */ /* 0x000fe20004807043 */
[-CC-:B------:R-:W-:Y:S01]  /*13630*/  FFMA.FTZ R178, R178, R21.reuse, -R43.reuse ;  /* 0x00000015b2b27223 */ /* 0x180fe2000001082b */
[----:B------:R-:W-:-:S01]  /*13640*/  FFMA.FTZ R32, R32, R21, -R43 ;  /* 0x0000001520207223 */ /* 0x000fc2000001082b */
[----:B------:R-:W-:-:S02]  /*13650*/  FADD.FTZ R91, R37, R92 ;  /* 0x0000005c255b7221 */ /* 0x000fc40000010000 */
[----:B------:R-:W0:Y:S01]  /*13660*/  MUFU.EX2 R90, R90 ;  /* 0x0000005a005a7308 */ /* 0x000e220000000800 */
[----:B-1----:R-:W-:-:S07]  /*13670*/  FADD.FTZ R36, R88, R89 ;  /* 0x0000005958247221 */ /* 0x002fce0000010000 */
[----:B------:R-:W1:Y:S01]  /*13680*/  MUFU.EX2 R72, R72 ;  /* 0x0000004800487308 */ /* 0x000e620000000800 */
[----:B--2---:R-:W-:-:S01]  /*13690*/  FADD.FTZ R89, R71, R36 ;  /* 0x0000002447597221 */ /* 0x004fc20000010000 */
[----:B------:R-:W-:-:S04]  /*136a0*/  FADD.FTZ R36, R50, R91 ;  /* 0x0000005b32247221 */ /* 0x000fc80000010000 */
[----:B------:R-:W-:Y:S02]  /*136b0*/  FADD.FTZ R37, R39, R36 ;  /* 0x0000002427257221 */ /* 0x000fe40000010000 */
[----:B------:R-:W2:Y:S01]  /*136c0*/  MUFU.EX2 R73, R73 ;  /* 0x0000004900497308 */ /* 0x000ea20000000800 */
[----:B0-----:R-:W-:-:S01]  /*136d0*/  FADD.FTZ R89, R90, R89 ;  /* 0x000000595a597221 */ /* 0x001fc20000010000 */
[----:B------:R-:W-:Y:S01]  /*136e0*/  FADD.FTZ R36, R52, R37 ;  /* 0x0000002534247221 */ /* 0x000fe20000010000 */
[----:B------:R-:W-:-:S03]  /*136f0*/  F2FP.SATFINITE.E4M3.F32.PACK_AB_MERGE_C R71, R90, R71, RZ ;  /* 0x000000475a47723e */ /* 0x000fc600048070ff */
[----:B------:R-:W-:Y:S01]  /*13700*/  FADD.FTZ R15, R41, R36 ;  /* 0x00000024290f7221 */ /* 0x000fe20000010000 */
[----:B------:R-:W-:Y:S01]  /*13710*/  F2FP.SATFINITE.E4M3.F32.PACK_AB_MERGE_C R36, R70, R53, RZ ;  /* 0x000000354624723e */ /* 0x000fe200048070ff */
[----:B------:R-:W0:Y:S01]  /*13720*/  MUFU.EX2 R74, R74 ;  /* 0x0000004a004a7308 */ /* 0x000e220000000800 */
[----:B-1----:R-:W-:-:S01]  /*13730*/  FADD.FTZ R0, R72, R89 ;  /* 0x0000005948007221 */ /* 0x002fc20000010000 */
[----:B------:R-:W-:Y:S01]  /*13740*/  FADD.FTZ R54, R54, R15 ;  /* 0x0000000f36367221 */ /* 0x000fe20000010000 */
[----:B------:R-:W-:-:S03]  /*13750*/  F2FP.SATFINITE.E4M3.F32.PACK_AB_MERGE_C R187, R88, R69, R71 ;  /* 0x0000004558bb723e */ /* 0x000fc60004807047 */
[----:B------:R-:W-:Y:S01]  /*13760*/  FADD.FTZ R15, R47, R54 ;  /* 0x000000362f0f7221 */ /* 0x000fe20000010000 */
[----:B------:R-:W-:Y:S01]  /*13770*/  F2FP.SATFINITE.E4M3.F32.PACK_AB_MERGE_C R47, R64, R47, R31 ;  /* 0x0000002f402f723e */ /* 0x000fe2000480701f */
[----:B------:R-:W1:Y:S01]  /*13780*/  MUFU.EX2 R77, R77 ;  /* 0x0000004d004d7308 */ /* 0x000e620000000800 */
[----:B--2---:R-:W-:-:S01]  /*13790*/  FADD.FTZ R3, R73, R0 ;  /* 0x0000000049037221 */ /* 0x004fc20000010000 */
[-CC-:B------:R-:W-:Y:S01]  /*137a0*/  FFMA.FTZ R0, R44, R21.reuse, -R43.reuse ;  /* 0x000000152c007223 */ /* 0x180fe2000001082b */
[----:B------:R-:W-:-:S05]  /*137b0*/  FFMA.FTZ R43, R82, R21, -R43 ;  /* 0x00000015522b7223 */ /* 0x000fca000001082b */
        /* <DEDUP_REMOVED lines=8> */
[----:B------:R-:W-:-:S04]  /*13840*/  FADD.FTZ R34, R64, R15 ;  /* 0x0000000f40227221 */ /* 0x000fc80000010000 */
[----:B------:R-:W-:Y:S02]  /*13850*/  FADD.FTZ R49, R49, R34 ;  /* 0x0000002231317221 */ /* 0x000fe40000010000 */
[----:B------:R-:W2:Y:S01]  /*13860*/  MUFU.EX2 R81, R81 ;  /* 0x0000005100517308 */ /* 0x000ea20000000800 */
[----:B0-----:R-:W-:-:S01]  /*13870*/  FADD.FTZ R15, R76, R3 ;  /* 0x000000034c0f7221 */ /* 0x001fc20000010000 */
[----:B------:R-:W-:-:S04]  /*13880*/  FADD.FTZ R66, R66, R49 ;  /* 0x0000003142427221 */ /* 0x000fc80000010000 */
[----:B------:R-:W-:Y:S01]  /*13890*/  FADD.FTZ R31, R51, R66 ;  /* 0x00000042331f7221 */ /* 0x000fe20000010000 */
[----:B------:R-:W-:Y:S01]  /*138a0*/  F2FP.SATFINITE.E4M3.F32.PACK_AB_MERGE_C R51, R68, R51, R36 ;  /* 0x000000334433723e */ /* 0x000fe20004807024 */
[----:B------:R-:W0:Y:S01]  /*138b0*/  MUFU.EX2 R56, R56 ;  /* 0x0000003800387308 */ /* 0x000e220000000800 */
[----:B-1----:R-:W-:-:S01]  /*138c0*/  FADD.FTZ R34, R78, R15 ;  /* 0x0000000f4e227221 */ /* 0x002fc20000010000 */
[----:B------:R-:W-:Y:S01]  /*138d0*/  FADD.FTZ R68, R68, R31 ;  /* 0x0000001f44447221 */ /* 0x000fe20000010000 */
[----:B------:R-:W-:-:S03]  /*138e0*/  F2FP.SATFINITE.E4M3.F32.PACK_AB_MERGE_C R36, R84, R33, RZ ;  /* 0x000000215424723e */ /* 0x000fc600048070ff */
        /* <DEDUP_REMOVED lines=20> */
[----:B------:R-:W-:Y:S01]  /*13a30*/  MUFU.EX2 R40, R40 ;  /* 0x0000002800287308 */ /* 0x000fe20000000800 */
[----:B0-----:R-:W-:-:S01]  /*13a40*/  FADD.FTZ R34, R62, R37 ;  /* 0x000000253e227221 */ /* 0x001fc20000010000 */
[----:B------:R-:W-:-:S06]  /*13a50*/  FADD.FTZ R37, R35, R70 ;  /* 0x0000004623257221 */ /* 0x000fcc0000010000 */
[----:B------:R-:W-:Y:S01]  /*13a60*/  MUFU.EX2 R27, R166 ;  /* 0x000000a6001b7308 */ /* 0x000fe20000000800 */
[----:B-1----:R-:W-:-:S04]  /*13a70*/  F2FP.SATFINITE.E4M3.F32.PACK_AB_MERGE_C R62, R87, R62, RZ ;  /* 0x0000003e573e723e */ /* 0x002fc800048070ff */
[----:B------:R-:W-:-:S03]  /*13a80*/  F2FP.SATFINITE.E4M3.F32.PACK_AB_MERGE_C R179, R83, R60, R62 ;  /* 0x0000003c53b3723e */ /* 0x000fc6000480703e */
[----:B------:R-:W-:Y:S08]  /*13a90*/  MUFU.EX2 R29, R29 ;  /* 0x0000001d001d7308 */ /* 0x000ff00000000800 */
[----:B------:R-:W-:Y:S08]  /*13aa0*/  MUFU.EX2 R57, R57 ;  /* 0x0000003900397308 */ /* 0x000ff00000000800 */
[----:B------:R-:W0:Y:S08]  /*13ab0*/  MUFU.EX2 R94, R94 ;  /* 0x0000005e005e7308 */ /* 0x000e300000000800 */
[----:B------:R1:W-:Y:S08]  /*13ac0*/  MUFU.EX2 R15, R172 ;  /* 0x000000ac000f7308 */ /* 0x0003f00000000800 */
[----:B------:R-:W2:Y:S01]  /*13ad0*/  MUFU.EX2 R168, R168 ;  /* 0x000000a800a87308 */ /* 0x000ea20000000800 */
[C---:B-1----:R-:W-:Y:S01]  /*13ae0*/  F2FP.SATFINITE.E4M3.F32.PACK_AB_MERGE_C R172, R80.reuse, R35, R36 ;  /* 0x0000002350ac723e */ /* 0x042fe20004807024 */
[----:B------:R-:W-:Y:S01]  /*13af0*/  FADD.FTZ R35, R87, R34 ;  /* 0x0000002257237221 */ /* 0x000fe20000010000 */
[----:B------:R-:W-:-:S01]  /*13b00*/  FADD.FTZ R80, R80, R37 ;  /* 0x0000002550507221 */ /* 0x000fc20000010000 */
[----:B0-----:R-:W-:Y:S01]  /*13b10*/  F2FP.SATFINITE.E4M3.F32.PACK_AB_MERGE_C R36, R94, R57, RZ ;  /* 0x000000395e24723e */ /* 0x001fe200048070ff */
[----:B------:R-:W0:Y:S01]  /*13b20*/  @P6 LDC R37, c[0x0][0x44c] ;  /* 0x00011300ff256b82 */ /* 0x000e220000000800 */
[----:B------:R-:W-:-:S01]  /*13b30*/  FADD.FTZ R34, R40, R35 ;  /* 0x0000002328227221 */ /* 0x000fc20000010000 */
[----:B------:R-:W-:Y:S01]  /*13b40*/  FADD.FTZ R35, R33, R80 ;  /* 0x0000005021237221 */ /* 0x000fe20000010000 */
[----:B------:R-:W-:Y:S02]  /*13b50*/  MUFU.EX2 R55, R55 ;  /* 0x0000003700377308 */ /* 0x000fe40000000800 */
[----:B------:R-:W-:-:S01]  /*13b60*/  FADD.FTZ R34, R27, R34 ;  /* 0x000000221b227221 */ /* 0x000fc20000010000 */
[----:B------:R-:W-:-:S03]  /*13b70*/  FADD.FTZ R84, R84, R35 ;  /* 0x0000002354547221 */ /* 0x000fc60000010000 */
[----:B------:R-:W-:Y:S02]  /*13b80*/  FADD.FTZ R35, R29, R34 ;  /* 0x000000221d237221 */ /* 0x000fe40000010000 */
[----:B------:R-:W-:Y:S01]  /*13b90*/  MUFU.EX2 R86, R86 ;  /* 0x0000005600567308 */ /* 0x000fe20000000800 */
[C---:B--2---:R-:W-:Y:S01]  /*13ba0*/  F2FP.SATFINITE.E4M3.F32.PACK_AB_MERGE_C R34, R168.reuse, R29, RZ ;  /* 0x0000001da822723e */ /* 0x044fe200048070ff */
[----:B------:R-:W-:-:S03]  /*13bb0*/  FADD.FTZ R35, R168, R35 ;  /* 0x00000023a8237221 */ /* 0x000fc60000010000 */
[----:B------:R-:W-:-:S03]  /*13bc0*/  F2FP.SATFINITE.E4M3.F32.PACK_AB_MERGE_C R173, R27, R40, R34 ;  /* 0x000000281bad723e */ /* 0x000fc60004807022 */
[----:B------:R-:W1:Y:S01]  /*13bd0*/  MUFU.EX2 R0, R0 ;  /* 0x0000000000007308 */ /* 0x000e620000000800 */
[----:B0-----:R-:W-:-:S07]  /*13be0*/  @P6 IMAD.HI.U32 R37, R202, R37, RZ ;  /* 0x00000025ca256227 */ /* 0x001fce00078e00ff */
[----:B------:R-:W0:Y:S08]  /*13bf0*/  MUFU.EX2 R3, R170 ;  /* 0x000000aa00037308 */ /* 0x000e300000000800 */
[----:B------:R-:W2:Y:S01]  /*13c00*/  MUFU.EX2 R46, R46 ;  /* 0x0000002e002e7308 */ /* 0x000ea20000000800 */
[----:B-1----:R-:W-:-:S07]  /*13c10*/  FADD.FTZ R20, R0, R35 ;  /* 0x0000002300147221 */ /* 0x002fce0000010000 */
[----:B------:R-:W-:Y:S01]  /*13c20*/  MUFU.EX2 R61, R61 ;  /* 0x0000003d003d7308 */ /* 0x000fe20000000800 */
[----:B0-----:R-:W-:-:S07]  /*13c30*/  FADD.FTZ R35, R3, R20 ;  /* 0x0000001403237221 */ /* 0x001fce0000010000 */
[----:B------:R-:W0:Y:S01]  /*13c40*/  MUFU.EX2 R98, R98 ;  /* 0x0000006200627308 */ /* 0x000e220000000800 */
[----:B--2---:R-:W-:-:S01]  /*13c50*/  FADD.FTZ R20, R46, R35 ;  /* 0x000000232e147221 */ /* 0x004fc20000010000 */
[----:B------:R-:W-:-:S03]  /*13c60*/  F2FP.SATFINITE.E4M3.F32.PACK_AB_MERGE_C R46, R15, R46, RZ ;  /* 0x0000002e0f2e723e */ /* 0x000fc600048070ff */
[----:B------:R-:W-:Y:S01]  /*13c70*/  FADD.FTZ R15, R15, R20 ;  /* 0x000000140f0f7221 */ /* 0x000fe20000010000 */
[----:B------:R-:W-:Y:S02]  /*13c80*/  F2FP.SATFINITE.E4M3.F32.PACK_AB_MERGE_C R175, R3, R0, R46 ;  /* 0x0000000003af723e */ /* 0x000fe4000480702e */
[----:B------:R-:W-:Y:S08]  /*13c90*/  MUFU.EX2 R59, R130 ;  /* 0x00000082003b7308 */ /* 0x000ff00000000800 */
[----:B------:R-:W1:Y:S01]  /*13ca0*/  MUFU.EX2 R96, R96 ;  /* 0x0000006000607308 */ /* 0x000e620000000800 */
[----:B0-----:R-:W-:-:S07]  /*13cb0*/  F2FP.SATFINITE.E4M3.F32.PACK_AB_MERGE_C R35, R98, R61, RZ ;  /* 0x0000003d6223723e */ /* 0x001fce00048070ff */
[----:B------:R0:W-:Y:S08]  /*13cc0*/  MUFU.EX2 R31, R174 ;  /* 0x000000ae001f7308 */ /* 0x0001f00000000800 */
[----:B------:R-:W2:Y:S01]  /*13cd0*/  MUFU.EX2 R26, R26 ;  /* 0x0000001a001a7308 */ /* 0x000ea20000000800 */
[----:B0-----:R-:W-:Y:S01]  /*13ce0*/  F2FP.SATFINITE.E4M3.F32.PACK_AB_MERGE_C R174, R86, R55, R36 ;  /* 0x0000003756ae723e */ /* 0x001fe20004807024 */
[----:B------:R-:W-:Y:S01]  /*13cf0*/  FADD.FTZ R55, R55, R84 ;  /* 0x0000005437377221 */ /* 0x000fe20000010000 */
[----:B-1----:R-:W-:-:S03]  /*13d00*/  F2FP.SATFINITE.E4M3.F32.PACK_AB_MERGE_C R168, R96, R59, R35 ;  /* 0x0000003b60a8723e */ /* 0x002fc60004807023 */
[----:B------:R-:W-:Y:S02]  /*13d10*/  FADD.FTZ R86, R86, R55 ;  /* 0x0000003756567221 */ /* 0x000fe40000010000 */
[----:B------:R0:W-:Y:S02]  /*13d20*/  MUFU.EX2 R29, R30 ;  /* 0x0000001e001d7308 */ /* 0x0001e40000000800 */
[----:B------:R-:W-:-:S04]  /*13d30*/  FADD.FTZ R57, R57, R86 ;  /* 0x0000005639397221 */ /* 0x000fc80000010000 */
[----:B------:R-:W-:Y:S02]  /*13d40*/  FADD.FTZ R94, R94, R57 ;  /* 0x000000395e5e7221 */ /* 0x000fe40000010000 */
[----:B------:R-:W1:Y:S01]  /*13d50*/  MUFU.EX2 R28, R28 ;  /* 0x0000001c001c7308 */ /* 0x000e620000000800 */
[----:B0-----:R-:W0:Y:S01]  /*13d60*/  @P6 LDC R30, c[0x0][0x450] ;  /* 0x00011400ff1e6b82 */ /* 0x001e220000000800 */
[----:B------:R-:W-:-:S01]  /*13d70*/  FADD.FTZ R59, R59, R94 ;  /* 0x0000005e3b3b7221 */ /* 0x000fc20000010000 */
[----:B--2---:R-:W-:-:S03]  /*13d80*/  FADD.FTZ R20, R26, R15 ;  /* 0x0000000f1a147221 */ /* 0x004fc60000010000 */
[----:B------:R-:W-:Y:S01]  /*13d90*/  FADD.FTZ R96, R96, R59 ;  /* 0x0000003b60607221 */ /* 0x000fe20000010000 */
[----:B------:R-:W-:-:S01]  /*13da0*/  FADD.FTZ R15, R31, R20 ;  /* 0x000000141f0f7221 */ /* 0x000fc20000010000 */
[----:B------:R-:W-:Y:S02]  /*13db0*/  MUFU.EX2 R65, R65 ;  /* 0x0000004100417308 */ /* 0x000fe40000000800 */
[----:B------:R-:W-:-:S04]  /*13dc0*/  FADD.FTZ R61, R61, R96 ;  /* 0x000000603d3d7221 */ /* 0x000fc80000010000 */
[----:B------:R-:W-:Y:S02]  /*13dd0*/  FADD.FTZ R98, R98, R61 ;  /* 0x0000003d62627221 */ /* 0x000fe40000010000 */
[----:B------:R-:W2:Y:S01]  /*13de0*/  MUFU.EX2 R12, R12 ;  /* 0x0000000c000c7308 */ /* 0x000ea20000000800 */
[----:B-1----:R-:W-:-:S01]  /*13df0*/  FADD.FTZ R0, R28, R15 ;  /* 0x0000000f1c007221 */ /* 0x002fc20000010000 */
[----:B------:R-:W-:-:S06]  /*13e00*/  IMAD.MOV.U32 R15, RZ, RZ, R202 ;  /* 0x000000ffff0f7224 */ /* 0x000fcc00078e00ca */
[----:B------:R1:W3:Y:S01]  /*13e10*/  MUFU.EX2 R33, R176 ;  /* 0x000000b000217308 */ /* 0x0002e20000000800 */
[----:B0-----:R-:W-:Y:S02]  /*13e20*/  @P6 SHF.R.U32.HI R15, RZ, R30, R37 ;  /* 0x0000001eff0f6219 */ /* 0x001fe40000011625 */
[----:B------:R-:W-:-:S03]  /*13e30*/  ISETP.GE.AND P6, PT, R25, 0x1, PT ;  /* 0x000000011900780c */ /* 0x000fc60003fc6270 */
[----:B------:R-:W-:Y:S02]  /*13e40*/  IMAD.IADD R27, R104, 0x1, R15 ;  /* 0x00000001681b7824 */ /* 0x000fe400078e020f */
[----:B------:R-:W-:Y:S01]  /*13e50*/  MUFU.EX2 R63, R63 ;  /* 0x0000003f003f7308 */ /* 0x000fe20000000800 */
[----:B--2---:R-:W-:Y:S01]  /*13e60*/  F2FP.SATFINITE.E4M3.F32.PACK_AB_MERGE_C R3, R12, R65, RZ ;  /* 0x000000410c03723e */ /* 0x004fe200048070ff */
[----:B------:R-:W-:Y:S02]  /*13e70*/  IMAD.IADD R24, R27, 0x1, R24 ;  /* 0x000000011b187824 */ /* 0x000fe400078e0218 */
[----:B-1----:R-:W-:-:S04]  /*13e80*/  IMAD.MOV.U32 R176, RZ, RZ, R47 ;  /* 0x000000ffffb07224 */ /* 0x002fc800078e002f */
[----:B------:R-:W0:Y:S01]  /*13e90*/  MUFU.EX2 R100, R100 ;  /* 0x0000006400647308 */ /* 0x000e220000000800 */
[C---:B---3--:R-:W-:Y:S01]  /*13ea0*/  F2FP.SATFINITE.E4M3.F32.PACK_AB_MERGE_C R28, R33.reuse, R28, RZ ;  /* 0x0000001c211c723e */ /* 0x048fe200048070ff */
[----:B------:R-:W-:-:S03]  /*13eb0*/  FADD.FTZ R33, R33, R0 ;  /* 0x0000000021217221 */ /* 0x000fc60000010000 */
[----:B------:R-:W-:-:S03]  /*13ec0*/  F2FP.SATFINITE.E4M3.F32.PACK_AB_MERGE_C R169, R31, R26, R28 ;  /* 0x0000001a1fa9723e */ /* 0x000fc6000480701c */
[----:B------:R-:W1:Y:S08]  /*13ed0*/  MUFU.EX2 R178, R178 ;  /* 0x000000b200b27308 */ /* 0x000e700000000800 */
[----:B------:R-:W-:Y:S01]  /*13ee0*/  MUFU.EX2 R32, R32 ;  /* 0x0000002000207308 */ /* 0x000fe20000000800 */
[----:B0-----:R-:W-:Y:S01]  /*13ef0*/  F2FP.SATFINITE.E4M3.F32.PACK_AB_MERGE_C R170, R100, R63, R3 ;  /* 0x0000003f64aa723e */ /* 0x001fe20004807003 */
[----:B------:R-:W-:-:S04]  /*13f00*/  FADD.FTZ R63, R63, R98 ;  /* 0x000000623f3f7221 */ /* 0x000fc80000010000 */
[----:B------:R-:W-:Y:S02]  /*13f10*/  FADD.FTZ R100, R100, R63 ;  /* 0x0000003f64647221 */ /* 0x000fe40000010000 */
[----:B------:R-:W0:Y:S01]  /*13f20*/  MUFU.EX2 R43, R43 ;  /* 0x0000002b002b7308 */ /* 0x000e220000000800 */
[----:B-1----:R-:W-:-:S01]  /*13f30*/  FADD.FTZ R0, R178, R33 ;  /* 0x00000021b2007221 */ /* 0x002fc20000010000 */
[----:B------:R-:W-:-:S03]  /*13f40*/  FADD.FTZ R65, R65, R100 ;  /* 0x0000006441417221 */ /* 0x000fc60000010000 */
[----:B------:R-:W-:Y:S01]  /*13f50*/  FADD.FTZ R3, R29, R0 ;  /* 0x000000001d037221 */ /* 0x000fe20000010000 */
[----:B------:R-:W-:-:S01]  /*13f60*/  FADD.FTZ R12, R12, R65 ;  /* 0x000000410c0c7221 */ /* 0x000fc20000010000 */
[----:B0-----:R-:W-:Y:S02]  /*13f70*/  F2FP.SATFINITE.E4M3.F32.PACK_AB_MERGE_C R0, R43, R32, RZ ;  /* 0x000000202b00723e */ /* 0x001fe400048070ff */
[----:B------:R-:W-:-:S02]  /*13f80*/  FADD.FTZ R32, R32, R3 ;  /* 0x0000000320207221 */ /* 0x000fc40000010000 */
[----:B------:R-:W-:Y:S02]  /*13f90*/  F2FP.SATFINITE.E4M3.F32.PACK_AB_MERGE_C R171, R29, R178, R0 ;  /* 0x000000b21dab723e */ /* 0x000fe40004807000 */
[----:B------:R-:W-:-:S01]  /*13fa0*/  FADD.FTZ R3, R43, R32 ;  /* 0x000000202b037221 */ /* 0x000fc20000010000 */
[----:B------:R-:W-:Y:S02]  /*13fb0*/  VIADD R0, R106, 0xfffffffe ;  /* 0xfffffffe6a007836 */ /* 0x000fe40000000000 */
[----:B------:R-:W-:Y:S01]  /*13fc0*/  IMAD.MOV.U32 R178, RZ, RZ, R51 ;  /* 0x000000ffffb27224 */ /* 0x000fe200078e0033 */
        /* <DEDUP_REMOVED lines=12> */
.L_x_8805:
[----:B------:R-:W-:-:S13]  /*14090*/  ISETP.NE.AND P1, PT, R25, 0x1, PT ;  /* 0x000000011900780c */ /* 0x000fda0003f25270 */
[----:B------:R-:W0:Y:S02]  /*140a0*/  @P1 LDC.64 R26, c[0x0][0x9e8] ;  /* 0x00027a00ff1a1b82 */ /* 0x000e240000000a00 */
[----:B0-----:R-:W-:-:S05]  /*140b0*/  @P1 IMAD.HI.U32 R20, R15, R26, RZ ;  /* 0x0000001a0f141227 */ /* 0x001fca00078e00ff */
[----:B------:R-:W-:-:S07]  /*140c0*/  @P1 SHF.R.U32.HI R15, RZ, R27, R20 ;  /* 0x0000001bff0f1219 */ /* 0x000fce0000011614 */
.L_x_8806:
[----:B------:R-:W-:Y:S05]  /*140d0*/  BSYNC B0 ;  /* 0x0000000000007941 */ /* 0x000fea0003800000 */
.L_x_8804:
[----:B------:R-:W-:-:S05]  /*140e0*/  IMAD R15, R15, R25, R25 ;  /* 0x000000190f0f7224 */ /* 0x000fca00078e0219 */
[----:B------:R-:W-:-:S07]  /*140f0*/  VIMNMX R24, R24, R15, PT ;  /* 0x0000000f18187248 */ /* 0x000fce0003fe0100 */
.L_x_8803:
[----:B------:R-:W-:Y:S01]  /*14100*/  IMAD.HI R24, R24, 0x66666667, RZ ;  /* 0x6666666718187827 */ /* 0x000fe200078e02ff */
[----:B------:R-:W-:Y:S02]  /*14110*/  CS2R R86, SRZ ;  /* 0x0000000000567805 */ /* 0x000fe4000001ff00 */
        /* <DEDUP_REMOVED lines=10> */
[----:B------:R-:W-:-:S02]  /*141c0*/  CS2R R68, SRZ ;  /* 0x0000000000447805 */ /* 0x000fc4000001ff00 */
[----:B------:R-:W-:Y:S02]  /*141d0*/  VIMNMX R15, R209, R24, !PT ;  /* 0x00000018d10f7248 */ /* 0x000fe40007fe0100 */
        /* <DEDUP_REMOVED lines=24> */
[----:B------:R-:W-:-:S07]  /*14360*/  IMAD.MOV.U32 R87, RZ, RZ, RZ ;  /* 0x000000ffff577224 */ /* 0x000fce00078e00ff */
.L_x_8827:
        /* <DEDUP_REMOVED lines=10> */
.L_x_8809:
[----:B------:R-:W-:Y:S01]  /*14410*/  IMAD R21, R215, 0x8, R17 ;  /* 0x00000008d7157824 */ /* 0x000fe200078e0211 */
[----:B------:R-:W-:-:S04]  /*14420*/  SHF.L.U32 R20, R216, 0x1f, RZ ;  /* 0x0000001fd8147819 */ /* 0x000fc800000006ff */
[----:B------:R0:W1:Y:S01]  /*14430*/  SYNCS.PHASECHK.TRANS64.TRYWAIT P2, [R21+URZ+0x22830], R20 ;  /* 0x02283014150075a7 */ /* 0x000062000804017f */
[----:B------:R-:W-:Y:S05]  /*14440*/  @!P0 BRA `(.L_x_8810) ;  /* 0x0000000000048947 */ /* 0x000fea0003800000 */
[----:B------:R-:W-:Y:S01]  /*14450*/  BPT.TRAP 0x1 ;  /* 0x000000040000795c */ /* 0x000fe20000300000 */
.L_x_8810:
[----:B------:R-:W-:Y:S04]  /*14460*/  BSSY B0, `(.L_x_8808) ;  /* 0x0000004000007945 */ /* 0x000fe80003800000 */
[----:B-1----:R-:W-:Y:S05]  /*14470*/  @P2 BRA `(.L_x_8811) ;  /* 0x0000000000082947 */ /* 0x002fea0003800000 */
[----:B------:R-:W1:Y:S02]  /*14480*/  SYNCS.PHASECHK.TRANS64.TRYWAIT P2, [R21+URZ+0x22830], R20 ;  /* 0x02283014150075a7 */ /* 0x000e64000804017f */
[----:B-1----:R-:W-:Y:S05]  /*14490*/  @!P2 BRA `(.L_x_8812) ;  /* 0x000001b40038a947 */ /* 0x002fea0003800000 */
.L_x_8811:
[----:B------:R-:W-:Y:S05]  /*144a0*/  BSYNC B0 ;  /* 0x0000000000007941 */ /* 0x000fea0003800000 */
.L_x_8808:
[----:B01----:R-:W0:Y:S01]  /*144b0*/  S2R R20, SR_TID.X ;  /* 0x0000000000147919 */ /* 0x003e220000002100 */
[----:B------:R-:W-:Y:S05]  /*144c0*/  WARPSYNC.ALL ;  /* 0x0000000000007948 */ /* 0x000fea0003800000 */
[----:B------:R-:W-:Y:S01]  /*144d0*/  IMAD R88, R215, 0x500, R13 ;  /* 0x00000500d7587824 */ /* 0x000fe200078e020d */
[----:B------:R-:W-:Y:S01]  /*144e0*/  R2UR UR28, R10 ;  /* 0x000000000a1c72ca */ /* 0x000fe200000e0000 */
[----:B------:R-:W-:Y:S01]  /*144f0*/  IMAD.MOV.U32 R89, RZ, RZ, 0x40000040 ;  /* 0x40000040ff597424 */ /* 0x000fe200078e00ff */
[----:B------:R-:W-:Y:S01]  /*14500*/  R2UR UR29, R11 ;  /* 0x000000000b1d72ca */ /* 0x000fe200000e0000 */
[----:B------:R-:W-:Y:S01]  /*14510*/  IMAD.MOV.U32 R21, RZ, RZ, 0x40000040 ;  /* 0x40000040ff157424 */ /* 0x000fe200078e00ff */
[C---:B------:R-:W-:Y:S01]  /*14520*/  R2UR UR30, R88.reuse ;  /* 0x00000000581e72ca */ /* 0x040fe200000e0000 */
[C---:B------:R-:W-:Y:S01]  /*14530*/  VIADD R90, R88.reuse, 0x200 ;  /* 0x00000200585a7836 */ /* 0x040fe20000000000 */
        /* <DEDUP_REMOVED lines=12> */
[----:B------:R-:W-:-:S02]  /*14600*/  R2UR UR36, R10 ;  /* 0x000000000a2472ca */ /* 0x000fc400000e0000 */
[----:B------:R-:W-:Y:S02]  /*14610*/  R2UR UR37, R11 ;  /* 0x000000000b2572ca */ /* 0x000fe400000e0000 */
[----:B------:R-:W-:Y:S01]  /*14620*/  R2UR UR50, R90 ;  /* 0x000000005a3272ca */ /* 0x000fe200000e0000 */
[----:B------:R-:W-:Y:S01]  /*14630*/  VIADD R90, R88, 0x402 ;  /* 0x00000402585a7836 */ /* 0x000fe20000000000 */
[----:B------:R-:W-:Y:S02]  /*14640*/  R2UR UR51, R91 ;  /* 0x000000005b3372ca */ /* 0x000fe400000e0000 */
[----:B0-----:R-:W-:Y:S02]  /*14650*/  SHF.R.U32.HI R20, RZ, 0x7, R20 ;  /* 0x00000007ff147819 */ /* 0x001fe40000011614 */
[----:B------:R-:W-:Y:S01]  /*14660*/  R2UR UR6, R92 ;  /* 0x000000005c0672ca */ /* 0x000fe200000e0000 */
[----:B------:R-:W-:Y:S01]  /*14670*/  VIADD R92, R88, 0x2 ;  /* 0x00000002585c7836 */ /* 0x000fe20000000000 */
[----:B------:R-:W-:Y:S01]  /*14680*/  R2UR UR7, R93 ;  /* 0x000000005d0772ca */ /* 0x000fe200000e0000 */
[----:B------:R-:W-:Y:S01]  /*14690*/  VIADD R94, R20, 0x8 ;  /* 0x00000008145e7836 */ /* 0x000fe20000000000 */
[----:B------:R-:W-:Y:S01]  /*146a0*/  R2UR UR48, R10 ;  /* 0x000000000a3072ca */ /* 0x000fe200000e0000 */
[----:B------:R-:W-:Y:S01]  /*146b0*/  VIADD R20, R88, 0x100 ;  /* 0x0000010058147836 */ /* 0x000fe20000000000 */
[----:B------:R-:W-:-:S02]  /*146c0*/  R2UR UR49, R11 ;  /* 0x000000000b3172ca */ /* 0x000fc400000e0000 */
[----:B------:R0:W-:Y:S01]  /*146d0*/  BAR.SYNC.DEFER_BLOCKING R94, 0x100 ;  /* 0x0004005e0000751d */ /* 0x0001e20000010000 */
[----:B------:R-:W-:Y:S02]  /*146e0*/  R2UR UR4, R92 ;  /* 0x000000005c0472ca */ /* 0x000fe400000e0000 */
[----:B------:R-:W-:Y:S01]  /*146f0*/  R2UR UR34, R20 ;  /* 0x00000000142272ca */ /* 0x000fe200000e0000 */
[----:B------:R-:W-:Y:S01]  /*14700*/  VIADD R20, R88, 0x400 ;  /* 0x0000040058147836 */ /* 0x000fe20000000000 */
[----:B------:R-:W-:Y:S02]  /*14710*/  R2UR UR5, R93 ;  /* 0x000000005d0572ca */ /* 0x000fe400000e0000 */
[----:B------:R-:W-:Y:S01]  /*14720*/  MOV R92, UR51 ;  /* 0x00000033005c7c02 */ /* 0x000fe20008000f00 */
[----:B------:R-:W-:Y:S01]  /*14730*/  UMOV UR51, UR7 ;  /* 0x0000000700337c82 */ /* 0x000fe20008000000 */
[----:B------:R-:W-:Y:S01]  /*14740*/  MOV R93, UR50 ;  /* 0x00000032005d7c02 */ /* 0x000fe20008000f00 */
[----:B------:R-:W-:Y:S01]  /*14750*/  UMOV UR50, UR6 ;  /* 0x0000000600327c82 */ /* 0x000fe20008000000 */
[----:B------:R-:W-:Y:S01]  /*14760*/  R2UR UR8, R20 ;  /* 0x00000000140872ca */ /* 0x000fe200000e0000 */
[----:B------:R-:W-:Y:S01]  /*14770*/  VIADD R20, R88, 0x302 ;  /* 0x0000030258147836 */ /* 0x000fe20000000000 */
[----:B------:R-:W-:Y:S01]  /*14780*/  R2UR UR58, R90 ;  /* 0x000000005a3a72ca */ /* 0x000fe200000e0000 */
[C---:B0-----:R-:W-:Y:S01]  /*14790*/  VIADD R94, R88.reuse, 0x102 ;  /* 0x00000102585e7836 */ /* 0x041fe20000000000 */
        /* <DEDUP_REMOVED lines=9> */
[----:B------:R-:W-:Y:S01]  /*14830*/  WARPGROUP.ARRIVE ;  /* 0x00000000000079c5 */ /* 0x000fe20000000000 */
[----:B------:R-:W-:Y:S01]  /*14840*/  VIADD R20, R88, 0x304 ;  /* 0x0000030458147836 */ /* 0x000fe20000000000 */
[----:B------:R-:W-:-:S02]  /*14850*/  R2UR UR9, R21 ;  /* 0x00000000150972ca */ /* 0x000fc400000e0000 */
[----:B------:R-:W-:Y:S01]  /*14860*/  R2UR UR6, R94 ;  /* 0x000000005e0672ca */ /* 0x000fe200000e0000 */
[----:B------:R-:W-:Y:S01]  /*14870*/  VIADD R94, R88, 0x6 ;  /* 0x00000006585e7836 */ /* 0x000fe20000000000 */
[----:B------:R-:W-:Y:S01]  /*14880*/  QGMMA.64x32x32.F32.E4M3.E4M3 R152, gdesc[UR28], RZ, !UPT, gsb0 ;  /* 0x006000001c9879f3 */ /* 0x000fe2000c0008ff */
[----:B------:R-:W-:Y:S01]  /*14890*/  R2UR UR18, R20 ;  /* 0x00000000141272ca */ /* 0x000fe200000e0000 */
[----:B------:R-:W-:Y:S01]  /*148a0*/  VIADD R20, R88, 0x106 ;  /* 0x0000010658147836 */ /* 0x000fe20000000000 */
[----:B------:R-:W-:Y:S01]  /*148b0*/  R2UR UR22, R90 ;  /* 0x000000005a1672ca */ /* 0x000fe200000e0000 */
[----:B------:R-:W-:Y:S01]  /*148c0*/  VIADD R90, R88, 0x206 ;  /* 0x00000206585a7836 */ /* 0x000fe20000000000 */
[C---:B------:R-:W-:Y:S02]  /*148d0*/  R2UR UR59, R91.reuse ;  /* 0x000000005b3b72ca */ /* 0x040fe400000e0000 */
        /* <DEDUP_REMOVED lines=8> */
[C---:B------:R-:W-:Y:S02]  /*14960*/  R2UR UR7, R95.reuse ;  /* 0x000000005f0772ca */ /* 0x040fe400000e0000 */
[----:B------:R-:W-:Y:S02]  /*14970*/  R2UR UR26, R94 ;  /* 0x000000005e1a72ca */ /* 0x000fe400000e0000 */
[----:B------:R-:W-:Y:S02]  /*14980*/  R2UR UR27, R95 ;  /* 0x000000005f1b72ca */ /* 0x000fe400000e0000 */
[----:B------:R-:W-:Y:S02]  /*14990*/  R2UR UR42, R88 ;  /* 0x00000000582a72ca */ /* 0x000fe400000e0000 */
[----:B------:R-:W-:-:S02]  /*149a0*/  R2UR UR43, R89 ;  /* 0x00000000592b72ca */ /* 0x000fc400000e0000 */
[----:B------:R-:W-:Y:S01]  /*149b0*/  MOV R224, UR47 ;  /* 0x0000002f00e07c02 */ /* 0x000fe20008000f00 */
[----:B------:R-:W-:Y:S01]  /*149c0*/  UMOV UR47, UR9 ;  /* 0x00000009002f7c82 */ /* 0x000fe20008000000 */
[----:B------:R-:W-:Y:S01]  /*149d0*/  MOV R223, UR46 ;  /* 0x0000002e00df7c02 */ /* 0x000fe20008000f00 */
[----:B------:R-:W-:Y:S01]  /*149e0*/  UMOV UR46, UR8 ;  /* 0x00000008002e7c82 */ /* 0x000fe20008000000 */
[----:B------:R-:W-:Y:S01]  /*149f0*/  MOV R217, UR7 ;  /* 0x0000000700d97c02 */ /* 0x000fe20008000f00 */
[----:B------:R-:W-:Y:S01]  /*14a00*/  UMOV UR7, UR5 ;  /* 0x0000000500077c82 */ /* 0x000fe20008000000 */
[----:B------:R-:W-:Y:S01]  /*14a10*/  MOV R222, UR6 ;  /* 0x0000000600de7c02 */ /* 0x000fe20008000f00 */
[----:B------:R-:W-:Y:S01]  /*14a20*/  UMOV UR6, UR4 ;  /* 0x0000000400067c82 */ /* 0x000fe20008000000 */
[----:B------:R-:W-:Y:S02]  /*14a30*/  R2UR UR4, R8 ;  /* 0x00000000080472ca */ /* 0x000fe400000e0000 */
[----:B------:R-:W-:-:S02]  /*14a40*/  R2UR UR5, R9 ;  /* 0x00000000090572ca */ /* 0x000fc400000e0000 */
[----:B------:R-:W-:Y:S02]  /*14a50*/  R2UR UR55, R21 ;  /* 0x00000000153772ca */ /* 0x000fe400000e0000 */
[C---:B------:R-:W-:Y:S02]  /*14a60*/  R2UR UR52, R8.reuse ;  /* 0x00000000083472ca */ /* 0x040fe400000e0000 */
        /* <DEDUP_REMOVED lines=8> */
[----:B------:R-:W-:Y:S01]  /*14af0*/  R2UR UR19, R21 ;  /* 0x00000000151372ca */ /* 0x000fe200000e0000 */
[----:B------:R-:W-:Y:S02]  /*14b00*/  WARPGROUP.DEPBAR.LE gsb0, 0x0 ;  /* 0x00008000000079c5 */ /* 0x000fe40000010000 */
[----:B------:R-:W-:Y:S01]  /*14b10*/  WARPGROUP.ARRIVE ;  /* 0x00000000000079c5 */ /* 0x000fe20000000000 */
[----:B------:R-:W-:-:S02]  /*14b20*/  R2UR UR16, R6 ;  /* 0x00000000061072ca */ /* 0x000fc400000e0000 */
[----:B------:R-:W-:Y:S02]  /*14b30*/  R2UR UR17, R7 ;  /* 0x00000000071172ca */ /* 0x000fe400000e0000 */
[----:B------:R-:W-:Y:S01]  /*14b40*/  R2UR UR20, R6 ;  /* 0x00000000061472ca */ /* 0x000fe200000e0000 */
[----:B------:R-:W-:Y:S01]  /*14b50*/  QGMMA.64x32x32.F32.E4M3.E4M3 R136, gdesc[UR32], RZ, !UPT, gsb0 ;  /* 0x00600000208879f3 */ /* 0x000fe2000c0008ff */
[----:B------:R-:W-:Y:S02]  /*14b60*/  R2UR UR34, R90 ;  /* 0x000000005a2272ca */ /* 0x000fe400000e0000 */
[----:B------:R-:W-:Y:S02]  /*14b70*/  R2UR UR35, R91 ;  /* 0x000000005b2372ca */ /* 0x000fe400000e0000 */
[----:B------:R-:W-:Y:S02]  /*14b80*/  R2UR UR21, R7 ;  /* 0x00000000071572ca */ /* 0x000fe400000e0000 */
[----:B------:R-:W-:-:S02]  /*14b90*/  R2UR UR24, R4 ;  /* 0x00000000041872ca */ /* 0x000fc400000e0000 */
[----:B------:R-:W-:Y:S02]  /*14ba0*/  R2UR UR25, R5 ;  /* 0x00000000051972ca */ /* 0x000fe400000e0000 */
[----:B------:R-:W-:Y:S01]  /*14bb0*/  R2UR UR31, R21 ;  /* 0x00000000151f72ca */ /* 0x000fe200000e0000 */
[----:B------:R-:W-:Y:S01]  /*14bc0*/  IMAD.MOV.U32 R21, RZ, RZ, 0x40000040 ;  /* 0x40000040ff157424 */ /* 0x000fe200078e00ff */
[C---:B------:R-:W-:Y:S02]  /*14bd0*/  R2UR UR28, R4.reuse ;  /* 0x00000000041c72ca */ /* 0x040fe400000e0000 */
[C---:B------:R-:W-:Y:S02]  /*14be0*/  R2UR UR29, R5.reuse ;  /* 0x00000000051d72ca */ /* 0x040fe400000e0000 */
[----:B------:R-:W-:Y:S02]  /*14bf0*/  R2UR UR32, R4 ;  /* 0x00000000042072ca */ /* 0x000fe400000e0000 */
[----:B------:R-:W-:-:S02]  /*14c00*/  R2UR UR33, R5 ;  /* 0x00000000052172ca */ /* 0x000fc400000e0000 */
        /* <DEDUP_REMOVED lines=76> */
.L_x_8814:
[----:B------:R-:W-:Y:S01]  /*150d0*/  SHF.L.U32 R20, R196, 0x1f, RZ ;  /* 0x0000001fc4147819 */ /* 0x000fe200000006ff */
[----:B------:R-:W-:-:S04]  /*150e0*/  IMAD R21, R194, 0x8, R17 ;  /* 0x00000008c2157824 */ /* 0x000fc800078e0211 */
[----:B------:R0:W1:Y:S01]  /*150f0*/  SYNCS.PHASECHK.TRANS64.TRYWAIT P1, [R21+URZ+0x22850], R20 ;  /* 0x02285014150075a7 */ /* 0x000062000802017f */
[----:B------:R-:W-:Y:S05]  /*15100*/  @!P0 BRA `(.L_x_8815) ;  /* 0x0000000000048947 */ /* 0x000fea0003800000 */
[----:B------:R-:W-:Y:S01]  /*15110*/  BPT.TRAP 0x1 ;  /* 0x000000040000795c */ /* 0x000fe20000300000 */
.L_x_8815:
[----:B-1----:R-:W-:Y:S05]  /*15120*/  @P1 BRA `(.L_x_8813) ;  /* 0x0000000000081947 */ /* 0x002fea0003800000 */
[----:B------:R-:W1:Y:S02]  /*15130*/  SYNCS.PHASECHK.TRANS64.TRYWAIT P1, [R21+URZ+0x22850], R20 ;  /* 0x02285014150075a7 */ /* 0x000e64000802017f */
[----:B-1----:R-:W-:Y:S05]  /*15140*/  @!P1 BRA `(.L_x_8816) ;  /* 0x000001a800209947 */ /* 0x002fea0003800000 */
.L_x_8813:
[----:B01----:R-:W-:Y:S01]  /*15150*/  VIADD R20, R17, 0x400 ;  /* 0x0000040011147836 */ /* 0x003fe20000000000 */
[----:B------:R-:W-:Y:S05]  /*15160*/  WARPSYNC.ALL ;  /* 0x0000000000007948 */ /* 0x000fea0003800000 */
[----:B------:R-:W-:Y:S01]  /*15170*/  SHF.R.U32.HI R20, RZ, 0x4, R20 ;  /* 0x00000004ff147819 */ /* 0x000fe20000011614 */
[----:B------:R-:W-:Y:S01]  /*15180*/  IMAD.MOV.U32 R21, RZ, RZ, -0x3ffffff0 ;  /* 0xc0000010ff157424 */ /* 0x000fe200078e00ff */
[----:B------:R-:W-:-:S06]  /*15190*/  WARPGROUP.ARRIVE ;  /* 0x00000000000079c5 */ /* 0x000fcc0000000000 */
[----:B------:R-:W0:Y:S01]  /*151a0*/  S2R R196, SR_TID.X ;  /* 0x0000000000c47919 */ /* 0x000e220000002100 */
[----:B------:R-:W-:Y:S02]  /*151b0*/  LOP3.LUT R20, R20, 0x3fff, RZ, 0xc0, !PT ;  /* 0x00003fff14147812 */ /* 0x000fe400078ec0ff */
[----:B------:R-:W-:Y:S01]  /*151c0*/  R2UR UR7, R21 ;  /* 0x00000000150772ca */ /* 0x000fe200000e0000 */
[----:B------:R-:W-:Y:S01]  /*151d0*/  IMAD.MOV.U32 R21, RZ, RZ, -0x3ffffff0 ;  /* 0xc0000010ff157424 */ /* 0x000fe200078e00ff */
[----:B------:R-:W-:-:S05]  /*151e0*/  LOP3.LUT R20, R20, 0x10000, RZ, 0xfc, !PT ;  /* 0x0001000014147812 */ /* 0x000fca00078efcff */
[----:B------:R-:W-:-:S05]  /*151f0*/  IMAD R20, R194, 0x500, R20 ;  /* 0x00000500c2147824 */ /* 0x000fca00078e0214 */
[----:B------:R-:W-:-:S13]  /*15200*/  R2UR UR6, R20 ;  /* 0x00000000140672ca */ /* 0x000fda00000e0000 */
[----:B------:R-:W-:Y:S01]  /*15210*/  QGMMA.64x128x32.F32.E4M3.E4M3 R24, R184, gdesc[UR4], R24, gsb0 ;  /* 0x01e00004b8187df3 */ /* 0x000fe20008000818 */
[----:B0-----:R-:W-:Y:S02]  /*15220*/  SHF.R.U32.HI R196, RZ, 0x7, R196 ;  /* 0x00000007ffc47819 */ /* 0x001fe400000116c4 */
[----:B------:R-:W-:Y:S02]  /*15230*/  WARPGROUP.DEPBAR.LE gsb0, 0x0 ;  /* 0x00008000000079c5 */ /* 0x000fe40000010000 */
[----:B------:R-:W-:Y:S01]  /*15240*/  VIADD R184, R20, 0x100 ;  /* 0x0000010014b87836 */ /* 0x000fe20000000000 */
[----:B------:R-:W-:Y:S01]  /*15250*/  WARPGROUP.ARRIVE ;  /* 0x00000000000079c5 */ /* 0x000fe20000000000 */
[----:B------:R-:W-:-:S03]  /*15260*/  IMAD.MOV.U32 R185, RZ, RZ, -0x3ffffff0 ;  /* 0xc0000010ffb97424 */ /* 0x000fc600078e00ff */
[----:B------:R-:W-:Y:S02]  /*15270*/  R2UR UR6, R184 ;  /* 0x00000000b80672ca */ /* 0x000fe400000e0000 */
[----:B------:R-:W-:-:S13]  /*15280*/  R2UR UR7, R185 ;  /* 0x00000000b90772ca */ /* 0x000fda00000e0000 */
[----:B------:R-:W-:Y:S03]  /*15290*/  QGMMA.64x128x32.F32.E4M3.E4M3 R24, R180, gdesc[UR4], R24, gsb0 ;  /* 0x01e00004b4187df3 */ /* 0x000fe60008000818 */
        /* <DEDUP_REMOVED lines=8> */
[C---:B------:R-:W-:Y:S01]  /*15320*/  VIADD R176, R20.reuse, 0x300 ;  /* 0x0000030014b07836 */ /* 0x040fe20000000000 */
[----:B------:R-:W-:Y:S01]  /*15330*/  WARPGROUP.ARRIVE ;  /* 0x00000000000079c5 */ /* 0x000fe20000000000 */
[----:B------:R-:W-:Y:S02]  /*15340*/  IMAD.MOV.U32 R177, RZ, RZ, -0x3ffffff0 ;  /* 0xc0000010ffb17424 */ /* 0x000fe400078e00ff */
[----:B------:R-:W-:Y:S01]  /*15350*/  VIADD R20, R20, 0x400 ;  /* 0x0000040014147836 */ /* 0x000fe20000000000 */
[----:B------:R-:W-:-:S02]  /*15360*/  R2UR UR6, R176 ;  /* 0x00000000b00672ca */ /* 0x000fc400000e0000 */
[----:B------:R-:W-:-:S13]  /*15370*/  R2UR UR7, R177 ;  /* 0x00000000b10772ca */ /* 0x000fda00000e0000 */
        /* <DEDUP_REMOVED lines=11> */
.L_x_8817:
[----:B0-----:R-:W0:Y:S01]  /*15430*/  LDC R20, c[0x0][0x448] ;  /* 0x00011200ff147b82 */ /* 0x001e220000000800 */
[----:B------:R-:W1:Y:S01]  /*15440*/  S2R R217, SR_CgaCtaId ;  /* 0x0000000000d97919 */ /* 0x000e620000008800 */
[C---:B------:R-:W-:Y:S01]  /*15450*/  FMUL.FTZ R169, R2.reuse, R92 ;  /* 0x0000005c02a97220 */ /* 0x040fe20000410000 */
[C---:B------:R-:W-:Y:S01]  /*15460*/  FMUL.FTZ R92, R2.reuse, R94 ;  /* 0x0000005e025c7220 */ /* 0x040fe20000410000 */
[C---:B------:R-:W-:Y:S01]  /*15470*/  FMUL.FTZ R94, R2.reuse, R98 ;  /* 0x00000062025e7220 */ /* 0x040fe20000410000 */
[----:B------:R-:W-:Y:S01]  /*15480*/  FMUL.FTZ R98, R2, R102 ;  /* 0x0000006602627220 */ /* 0x000fe20000410000 */
[----:B------:R-:W-:Y:S02]  /*15490*/  IMAD R102, R0, -0xa0, RZ ;  /* 0xffffff6000667824 */ /* 0x000fe400078e02ff */
        /* <DEDUP_REMOVED lines=17> */
[----:B0-----:R-:W-:Y:S01]  /*155b0*/  ISETP.NE.AND P1, PT, R20, 0x1, PT ;  /* 0x000000011400780c */ /* 0x001fe20003f25270 */
[----:B------:R-:W-:-:S02]  /*155c0*/  IMAD.IADD R20, R205, 0x1, R202 ;  /* 0x00000001cd147824 */ /* 0x000fc400078e02ca */
        /* <DEDUP_REMOVED lines=22> */
[----:B------:R-:W-:Y:S01]  /*15730*/  FMUL.FTZ R100, R2, R103 ;  /* 0x0000006702647220 */ /* 0x000fe20000410000 */
[----:B------:R-:W-:Y:S01]  /*15740*/  R2UR UR4, R14 ;  /* 0x000000000e0472ca */ /* 0x000fe200000e0000 */
[----:B------:R-:W3:Y:S01]  /*15750*/  MUFU.TANH R136, R136 ;  /* 0x0000008800887308 */ /* 0x000ee20000002400 */
[----:B------:R-:W-:-:S07]  /*15760*/  ULDC UR5, c[0x0][0x9e0] ;  /* 0x0002780000057ab9 */ /* 0x000fce0000000800 */
[----:B------:R-:W4:Y:S01]  /*15770*/  MUFU.TANH R137, R137 ;  /* 0x0000008900897308 */ /* 0x000f220000002400 */
[----:B0-----:R-:W-:-:S07]  /*15780*/  @P1 IMAD.HI.U32 R21, R20, R21, RZ ;  /* 0x0000001514151227 */ /* 0x001fce00078e00ff */
[----:B------:R-:W0:Y:S01]  /*15790*/  MUFU.TANH R138, R138 ;  /* 0x0000008a008a7308 */ /* 0x000e220000002400 */
[----:B--2---:R-:W-:Y:S01]  /*157a0*/  @P1 SHF.R.U32.HI R20, RZ, R168, R21 ;  /* 0x000000a8ff141219 */ /* 0x004fe20000011615 */
        /* <DEDUP_REMOVED lines=28> */
[----:B------:R-:W2:Y:S01]  /*15970*/  SHFL.IDX PT, R175, R20, RZ, 0x1c1f ;  /* 0x001c1fff14af7589 */ /* 0x000ea200000e0000 */
        /* <DEDUP_REMOVED lines=10> */
[----:B------:R-:W-:Y:S01]  /*15a20*/  FMUL.FTZ R118, R2, R88 ;  /* 0x0000005802767220 */ /* 0x000fe20000410000 */
[----:B------:R-:W-:Y:S01]  /*15a30*/  IMAD R88, R215, 0x8, R17 ;  /* 0x00000008d7587824 */ /* 0x000fe200078e0211 */
[----:B------:R-:W-:Y:S01]  /*15a40*/  LOP3.LUT P1, RZ, R22, 0x8, RZ, 0xc0, !PT ;  /* 0x0000000816ff7812 */ /* 0x000fe2000782c0ff */
[----:B------:R-:W-:Y:S01]  /*15a50*/  IMAD R89, R204, -0x2, R89 ;  /* 0xfffffffecc597824 */ /* 0x000fe200078e0259 */
[----:B------:R-:W0:Y:S01]  /*15a60*/  MUFU.TANH R21, R21 ;  /* 0x0000001500157308 */ /* 0x000e220000002400 */
[----:B------:R-:W-:Y:S02]  /*15a70*/  VIADD R88, R88, 0x22840 ;  /* 0x0002284058587836 */ /* 0x000fe40000000000 */
[----:B------:R-:W-:Y:S01]  /*15a80*/  VIADD R99, R89, 0xffffffff ;  /* 0xffffffff59637836 */ /* 0x000fe20000000000 */
[----:B------:R-:W-:Y:S02]  /*15a90*/  IADD3 R172, -R188, R89, R189 ;  /* 0x00000059bcac7210 */ /* 0x000fe40007ffe1bd */
[----:B-1----:R-:W-:-:S02]  /*15aa0*/  PRMT R88, R217, 0x654, R88 ;  /* 0x00000654d9587816 */ /* 0x002fc40000000058 */
[----:B------:R-:W1:Y:S01]  /*15ab0*/  MUFU.TANH R152, R152 ;  /* 0x0000009800987308 */ /* 0x000e620000002400 */
[C---:B------:R-:W-:Y:S01]  /*15ac0*/  VIADD R103, R172.reuse, UR5 ;  /* 0x00000005ac677c36 */ /* 0x040fe20008000000 */
[----:B------:R0:W-:Y:S01]  /*15ad0*/  SYNCS.ARRIVE.TRANS64.RED.A1T0 RZ, [R88+URZ], RZ ;  /* 0x000000ff58ff79a7 */ /* 0x0001e2000810043f */
[----:B------:R-:W-:Y:S02]  /*15ae0*/  VIADD R172, R172, UR4 ;  /* 0x00000004acac7c36 */ /* 0x000fe40008000000 */
[--C-:B--2---:R-:W-:Y:S02]  /*15af0*/  IMAD.IADD R173, R103, 0x1, R175.reuse ;  /* 0x0000000167ad7824 */ /* 0x104fe400078e02af */
[----:B------:R-:W-:Y:S01]  /*15b00*/  IMAD.IADD R174, R172, 0x1, R175 ;  /* 0x00000001acae7824 */ /* 0x000fe200078e02af */
[----:B------:R-:W2:Y:S08]  /*15b10*/  MUFU.TANH R153, R153 ;  /* 0x0000009900997308 */ /* 0x000eb00000002400 */
        /* <DEDUP_REMOVED lines=83> */
[----:B0-----:R-:W0:Y:S02]  /*16050*/  @P1 LDC.64 R88, c[0x0][0x9e8] ;  /* 0x00027a00ff581b82 */ /* 0x001e240000000a00 */
[----:B0-----:R-:W-:-:S05]  /*16060*/  @P1 IMAD.HI.U32 R88, R175, R88, RZ ;  /* 0x00000058af581227 */ /* 0x001fca00078e00ff */
[----:B------:R-:W-:-:S04]  /*16070*/  @P1 SHF.R.U32.HI R175, RZ, R89, R88 ;  /* 0x00000059ffaf1219 */ /* 0x000fc80000011658 */
[----:B------:R-:W-:Y:S01]  /*16080*/  LOP3.LUT R175, RZ, R175, RZ, 0x33, !PT ;  /* 0x000000afffaf7212 */ /* 0x000fe200078e33ff */
[----:B------:R-:W-:Y:S06]  /*16090*/  BRA `(.L_x_8821) ;  /* 0x0000000000187947 */ /* 0x000fec0003800000 */
.L_x_8820:
[----:B------:R-:W-:Y:S02]  /*160a0*/  ULDC UR4, c[0x0][0x9e4] ;  /* 0x0002790000047ab9 */ /* 0x000fe40000000800 */
[----:B------:R-:W-:-:S05]  /*160b0*/  IMAD.U32 R176, RZ, RZ, UR4 ;  /* 0x00000004ffb07e24 */ /* 0x000fca000f8e00ff */
[----:B------:R-:W-:-:S13]  /*160c0*/  ISETP.NE.AND P1, PT, R176, 0x1, PT ;  /* 0x00000001b000780c */ /* 0x000fda0003f25270 */
[----:B0-----:R-:W0:Y:S02]  /*160d0*/  @P1 LDC.64 R88, c[0x0][0x9e8] ;  /* 0x00027a00ff581b82 */ /* 0x001e240000000a00 */
[----:B0-----:R-:W-:-:S05]  /*160e0*/  @P1 IMAD.HI.U32 R88, R175, R88, RZ ;  /* 0x00000058af581227 */ /* 0x001fca00078e00ff */
[----:B------:R-:W-:-:S07]  /*160f0*/  @P1 SHF.R.U32.HI R175, RZ, R89, R88 ;  /* 0x00000059ffaf1219 */ /* 0x000fce0000011658 */
.L_x_8821:
[----:B------:R-:W-:Y:S05]  /*16100*/  BSYNC B0 ;  /* 0x0000000000007941 */ /* 0x000fea0003800000 */
.L_x_8819:
[----:B------:R-:W-:-:S05]  /*16110*/  IMAD R175, R175, R176, R99 ;  /* 0x000000b0afaf7224 */ /* 0x000fca00078e0263 */
[----:B------:R-:W-:Y:S02]  /*16120*/  VIADDMNMX R173, R175, R176, R173, PT ;  /* 0x000000b0afad7246 */ /* 0x000fe400038001ad */
[----:B------:R-:W-:-:S07]  /*16130*/  VIMNMX R174, R174, R175, !PT ;  /* 0x000000afaeae7248 */ /* 0x000fce0007fe0100 */
.L_x_8818:
[C---:B------:R-:W-:Y:S01]  /*16140*/  ISETP.GE.AND P1, PT, R102.reuse, 0x2, PT ;  /* 0x000000026600780c */ /* 0x040fe20003f26270 */
[----:B------:R-:W1:Y:S01]  /*16150*/  SHFL.IDX PT, R20, R20, 0x1, 0x1c1f ;  /* 0x003c1f0014147f89 */ /* 0x000e6200000e0000 */
[----:B------:R-:W-:Y:S02]  /*16160*/  ISETP.GE.AND P3, PT, R102, 0x9, PT ;  /* 0x000000096600780c */ /* 0x000fe40003f66270 */
[----:B------:R-:W-:Y:S02]  /*16170*/  ISETP.GT.AND P2, PT, R174, 0x1, !P1 ;  /* 0x00000001ae00780c */ /* 0x000fe40004f44270 */
[----:B------:R-:W-:Y:S02]  /*16180*/  LOP3.LUT R16, R16, 0xfffffffd, RZ, 0xc0, !PT ;  /* 0xfffffffd10107812 */ /* 0x000fe400078ec0ff */
[----:B------:R-:W-:Y:S02]  /*16190*/  ISETP.LT.OR P2, PT, R173, 0x2, P2 ;  /* 0x00000002ad00780c */ /* 0x000fe40001741670 */
[----:B------:R-:W-:-:S02]  /*161a0*/  LOP3.LUT R22, R22, 0xfffffffd, RZ, 0xc0, !PT ;  /* 0xfffffffd16167812 */ /* 0x000fc400078ec0ff */
[----:B------:R-:W-:Y:S02]  /*161b0*/  FSEL R152, R152, -INF , !P2 ;  /* 0xff80000098987808 */ /* 0x000fe40005000000 */
[----:B------:R-:W-:Y:S02]  /*161c0*/  ISETP.GT.AND P2, PT, R174, 0x8, !P3 ;  /* 0x00000008ae00780c */ /* 0x000fe40005f44270 */
[----:B------:R-:W-:Y:S02]  /*161d0*/  @P3 LOP3.LUT R16, R16, 0x2, RZ, 0xfc, !PT ;  /* 0x0000000210103812 */ /* 0x000fe400078efcff */
[----:B------:R-:W-:Y:S02]  /*161e0*/  ISETP.GE.AND P3, PT, R102, 0xa, PT ;  /* 0x0000000a6600780c */ /* 0x000fe40003f66270 */
[----:B------:R-:W-:Y:S02]  /*161f0*/  ISETP.LT.OR P2, PT, R173, 0x9, P2 ;  /* 0x00000009ad00780c */ /* 0x000fe40001741670 */
[----:B------:R-:W-:-:S02]  /*16200*/  LOP3.LUT R16, R16, 0xfffffffb, RZ, 0xc0, !PT ;  /* 0xfffffffb10107812 */ /* 0x000fc400078ec0ff */
[----:B0-----:R-:W-:Y:S01]  /*16210*/  FSEL R155, R155, -INF , !P2 ;  /* 0xff8000009b9b7808 */ /* 0x001fe20005000000 */
[--C-:B-1----:R-:W-:Y:S01]  /*16220*/  IMAD.IADD R103, R103, 0x1, R20.reuse ;  /* 0x0000000167677824 */ /* 0x102fe200078e0214 */
[----:B------:R-:W-:Y:S01]  /*16230*/  ISETP.GT.AND P2, PT, R174, 0x9, !P3 ;  /* 0x00000009ae00780c */ /* 0x000fe20005f44270 */
[----:B------:R-:W-:-:S03]  /*16240*/  IMAD.IADD R172, R172, 0x1, R20 ;  /* 0x00000001acac7824 */ /* 0x000fc600078e0214 */
[----:B------:R-:W-:Y:S02]  /*16250*/  ISETP.LT.OR P2, PT, R173, 0xa, P2 ;  /* 0x0000000aad00780c */ /* 0x000fe40001741670 */
[----:B------:R-:W-:Y:S02]  /*16260*/  @P3 LOP3.LUT R16, R16, 0x4, RZ, 0xfc, !PT ;  /* 0x0000000410103812 */ /* 0x000fe400078efcff */
[----:B------:R-:W-:Y:S02]  /*16270*/  ISETP.GE.AND P3, PT, R102, 0x11, PT ;  /* 0x000000116600780c */ /* 0x000fe40003f66270 */
[----:B------:R-:W-:Y:S02]  /*16280*/  LOP3.LUT R16, R16, 0xfffffff7, RZ, 0xc0, !PT ;  /* 0xfffffff710107812 */ /* 0x000fe400078ec0ff */
[----:B------:R-:W-:Y:S02]  /*16290*/  FSEL R156, R156, -INF , !P2 ;  /* 0xff8000009c9c7808 */ /* 0x000fe40005000000 */
[----:B------:R-:W-:-:S04]  /*162a0*/  ISETP.GT.AND P2, PT, R174, 0x10, !P3 ;  /* 0x00000010ae00780c */ /* 0x000fc80005f44270 */
[----:B------:R-:W-:-:S03]  /*162b0*/  ISETP.LT.OR P2, PT, R173, 0x11, P2 ;  /* 0x00000011ad00780c */ /* 0x000fc60001741670 */
        /* <DEDUP_REMOVED lines=8> */
[----:B------:R-:W-:Y:S02]  /*16340*/  FSEL R160, R160, -INF , !P2 ;  /* 0xff800000a0a07808 */ /* 0x000fe40005000000 */
[----:B------:R-:W-:Y:S02]  /*16350*/  ISETP.GT.AND P2, PT, R174, 0x18, !P3 ;  /* 0x00000018ae00780c */ /* 0x000fe40005f44270 */
[----:B------:R-:W-:Y:S02]  /*16360*/  LOP3.LUT R16, R16, 0x7fffffff, RZ, 0xc0, !PT ;  /* 0x7fffffff10107812 */ /* 0x000fe400078ec0ff */
        /* <DEDUP_REMOVED lines=192> */
[----:B------:R-:W-:Y:S02]  /*16f70*/  FSEL R89, R21, -INF , !P6 ;  /* 0xff80000015597808 */ /* 0x000fe40007000000 */
        /* <DEDUP_REMOVED lines=20> */
.L_x_8824:
[----:B------:R-:W-:Y:S02]  /*170c0*/  ULDC UR4, c[0x0][0x9e4] ;  /* 0x0002790000047ab9 */ /* 0x000fe40000000800 */
[----:B------:R-:W-:-:S05]  /*170d0*/  IMAD.U32 R174, RZ, RZ, UR4 ;  /* 0x00000004ffae7e24 */ /* 0x000fca000f8e00ff */
[----:B------:R-:W-:-:S13]  /*170e0*/  ISETP.NE.AND P6, PT, R174, 0x1, PT ;  /* 0x00000001ae00780c */ /* 0x000fda0003fc5270 */
[----:B------:R-:W0:Y:S02]  /*170f0*/  @P6 LDC.64 R20, c[0x0][0x9e8] ;  /* 0x00027a00ff146b82 */ /* 0x000e240000000a00 */
[----:B0-----:R-:W-:-:S05]  /*17100*/  @P6 IMAD.HI.U32 R20, R101, R20, RZ ;  /* 0x0000001465146227 */ /* 0x001fca00078e00ff */
[----:B------:R-:W-:-:S07]  /*17110*/  @P6 SHF.R.U32.HI R101, RZ, R21, R20 ;  /* 0x00000015ff656219 */ /* 0x000fce0000011614 */
.L_x_8825:
[----:B------:R-:W-:Y:S05]  /*17120*/  BSYNC B0 ;  /* 0x0000000000007941 */ /* 0x000fea0003800000 */
.L_x_8823:
[----:B------:R-:W-:-:S05]  /*17130*/  IMAD R99, R101, R174, R99 ;  /* 0x000000ae65637224 */ /* 0x000fca00078e0263 */
[----:B------:R-:W-:Y:S02]  /*17140*/  VIADDMNMX R103, R99, R174, R103, PT ;  /* 0x000000ae63677246 */ /* 0x000fe40003800167 */
[----:B------:R-:W-:-:S07]  /*17150*/  VIMNMX R172, R172, R99, !PT ;  /* 0x00000063acac7248 */ /* 0x000fce0007fe0100 */
.L_x_8822:
[----:B------:R-:W-:Y:S02]  /*17160*/  ISETP.GT.AND P1, PT, R172, 0x1, !P1 ;  /* 0x00000001ac00780c */ /* 0x000fe40004f24270 */
[----:B------:R-:W-:Y:S02]  /*17170*/  LOP3.LUT P6, RZ, R16, 0x8000000, RZ, 0xc0, !PT ;  /* 0x0800000010ff7812 */ /* 0x000fe400078cc0ff */
[----:B------:R-:W-:Y:S02]  /*17180*/  ISETP.LT.OR P1, PT, R103, 0x2, P1 ;  /* 0x000000026700780c */ /* 0x000fe40000f21670 */
[----:B------:R-:W-:Y:S02]  /*17190*/  FMNMX.FTZ R21, R89, R220, !PT ;  /* 0x000000dc59157209 */ /* 0x000fe40007810000 */
[----:B------:R-:W-:Y:S02]  /*171a0*/  FSEL R154, R154, -INF , !P1 ;  /* 0xff8000009a9a7808 */ /* 0x000fe40004800000 */
[----:B------:R-:W-:-:S02]  /*171b0*/  LOP3.LUT P1, RZ, R16, 0x2, RZ, 0xc0, !PT ;  /* 0x0000000210ff7812 */ /* 0x000fc4000782c0ff */
[C---:B------:R-:W-:Y:S02]  /*171c0*/  ISETP.GT.AND P2, PT, R172.reuse, 0x89, !P2 ;  /* 0x00000089ac00780c */ /* 0x040fe40005744270 */
[----:B------:R-:W-:Y:S02]  /*171d0*/  ISETP.GT.AND P1, PT, R172, 0x8, !P1 ;  /* 0x00000008ac00780c */ /* 0x000fe40004f24270 */
[C---:B------:R-:W-:Y:S02]  /*171e0*/  ISETP.LT.OR P2, PT, R103.reuse, 0x8a, P2 ;  /* 0x0000008a6700780c */ /* 0x040fe40001741670 */
[----:B------:R-:W-:Y:S02]  /*171f0*/  ISETP.LT.OR P1, PT, R103, 0x9, P1 ;  /* 0x000000096700780c */ /* 0x000fe40000f21670 */
[----:B------:R-:W-:Y:S02]  /*17200*/  FSEL R93, R93, -INF , !P2 ;  /* 0xff8000005d5d7808 */ /* 0x000fe40005000000 */
[----:B------:R-:W-:-:S02]  /*17210*/  FSEL R20, R157, -INF , !P1 ;  /* 0xff8000009d147808 */ /* 0x000fc40004800000 */
[----:B------:R-:W-:Y:S02]  /*17220*/  LOP3.LUT P1, RZ, R16, 0x4, RZ, 0xc0, !PT ;  /* 0x0000000410ff7812 */ /* 0x000fe4000782c0ff */
[C---:B------:R-:W-:Y:S02]  /*17230*/  ISETP.GT.AND P3, PT, R172.reuse, 0x90, !P3 ;  /* 0x00000090ac00780c */ /* 0x040fe40005f64270 */
[C---:B------:R-:W-:Y:S02]  /*17240*/  ISETP.GT.AND P1, PT, R172.reuse, 0x9, !P1 ;  /* 0x00000009ac00780c */ /* 0x040fe40004f24270 */
[C---:B------:R-:W-:Y:S02]  /*17250*/  ISETP.GT.AND P4, PT, R172.reuse, 0x91, !P4 ;  /* 0x00000091ac00780c */ /* 0x040fe40006784270 */
[----:B------:R-:W-:Y:S02]  /*17260*/  ISETP.LT.OR P1, PT, R103, 0xa, P1 ;  /* 0x0000000a6700780c */ /* 0x000fe40000f21670 */
[----:B------:R-:W-:-:S02]  /*17270*/  ISETP.GT.AND P5, PT, R172, 0x98, !P5 ;  /* 0x00000098ac00780c */ /* 0x000fc40006fa4270 */
[----:B------:R-:W-:Y:S02]  /*17280*/  FSEL R158, R158, -INF , !P1 ;  /* 0xff8000009e9e7808 */ /* 0x000fe40004800000 */
[----:B------:R-:W-:Y:S02]  /*17290*/  LOP3.LUT P1, RZ, R16, 0x8, RZ, 0xc0, !PT ;  /* 0x0000000810ff7812 */ /* 0x000fe4000782c0ff */
[C---:B------:R-:W-:Y:S02]  /*172a0*/  ISETP.LT.OR P3, PT, R103.reuse, 0x91, P3 ;  /* 0x000000916700780c */ /* 0x040fe40001f61670 */
[----:B------:R-:W-:Y:S02]  /*172b0*/  ISETP.GT.AND P1, PT, R172, 0x10, !P1 ;  /* 0x00000010ac00780c */ /* 0x000fe40004f24270 */
[C---:B------:R-:W-:Y:S02]  /*172c0*/  ISETP.LT.OR P4, PT, R103.reuse, 0x92, P4 ;  /* 0x000000926700780c */ /* 0x040fe40002781670 */
[----:B------:R-:W-:-:S02]  /*172d0*/  ISETP.LT.OR P1, PT, R103, 0x11, P1 ;  /* 0x000000116700780c */ /* 0x000fc40000f21670 */
[----:B------:R-:W-:Y:S02]  /*172e0*/  ISETP.LT.OR P5, PT, R103, 0x99, P5 ;  /* 0x000000996700780c */ /* 0x000fe40002fa1670 */
        /* <DEDUP_REMOVED lines=115> */
[----:B------:R-:W-:Y:S02]  /*17a20*/  FMNMX.FTZ R90, R152, R21, !PT ;  /* 0x00000015985a7209 */ /* 0x000fe40007810000 */
[----:B------:R-:W-:Y:S02]  /*17a30*/  LOP3.LUT P1, RZ, R16, 0x40, RZ, 0xc0, !PT ;  /* 0x0000004010ff7812 */ /* 0x000fe4000782c0ff */
[----:B------:R-:W-:Y:S02]  /*17a40*/  FMNMX.FTZ R21, R155, R90, !PT ;  /* 0x0000005a9b157209 */ /* 0x000fe40007810000 */
[----:B------:R-:W-:Y:S02]  /*17a50*/  ISETP.GT.AND P1, PT, R172, 0x81, !P1 ;  /* 0x00000081ac00780c */ /* 0x000fe40004f24270 */
[----:B------:R-:W-:-:S02]  /*17a60*/  FMNMX.FTZ R90, R156, R21, !PT ;  /* 0x000000159c5a7209 */ /* 0x000fc40007810000 */
[----:B------:R-:W-:Y:S02]  /*17a70*/  ISETP.LT.OR P1, PT, R103, 0x82, P1 ;  /* 0x000000826700780c */ /* 0x000fe40000f21670 */
[----:B------:R-:W-:Y:S02]  /*17a80*/  FMNMX.FTZ R21, R159, R90, !PT ;  /* 0x0000005a9f157209 */ /* 0x000fe40007810000 */
[----:B------:R-:W-:Y:S02]  /*17a90*/  FSEL R91, R91, -INF , !P1 ;  /* 0xff8000005b5b7808 */ /* 0x000fe40004800000 */
[----:B------:R-:W-:Y:S02]  /*17aa0*/  FMNMX.FTZ R90, R160, R21, !PT ;  /* 0x00000015a05a7209 */ /* 0x000fe40007810000 */
[----:B------:R-:W-:Y:S02]  /*17ab0*/  ISETP.GT.AND P1, PT, R172, 0x88, !P6 ;  /* 0x00000088ac00780c */ /* 0x000fe40007724270 */
[----:B------:R-:W-:-:S02]  /*17ac0*/  FMNMX.FTZ R21, R163, R90, !PT ;  /* 0x0000005aa3157209 */ /* 0x000fc40007810000 */
[----:B------:R-:W-:Y:S02]  /*17ad0*/  ISETP.LT.OR P1, PT, R103, 0x89, P1 ;  /* 0x000000896700780c */ /* 0x000fe40000f21670 */
[----:B------:R-:W-:Y:S02]  /*17ae0*/  FMNMX.FTZ R21, R164, R21, !PT ;  /* 0x00000015a4157209 */ /* 0x000fe40007810000 */
[----:B------:R-:W-:Y:S02]  /*17af0*/  FSEL R92, R92, -INF , !P1 ;  /* 0xff8000005c5c7808 */ /* 0x000fe40004800000 */
[----:B------:R-:W-:Y:S02]  /*17b00*/  FMNMX.FTZ R90, R136, R21, !PT ;  /* 0x00000015885a7209 */ /* 0x000fe40007810000 */
[----:B------:R-:W-:Y:S02]  /*17b10*/  LOP3.LUT P1, RZ, R16, 0x1, RZ, 0xc0, !PT ;  /* 0x0000000110ff7812 */ /* 0x000fe4000782c0ff */
[----:B------:R-:W-:-:S02]  /*17b20*/  FMNMX.FTZ R21, R137, R90, !PT ;  /* 0x0000005a89157209 */ /* 0x000fc40007810000 */
[----:B------:R-:W-:Y:S02]  /*17b30*/  ISETP.GT.AND P1, PT, R172, RZ, !P1 ;  /* 0x000000ffac00720c */ /* 0x000fe40004f24270 */
[----:B------:R-:W-:Y:S02]  /*17b40*/  FMNMX.FTZ R21, R140, R21, !PT ;  /* 0x000000158c157209 */ /* 0x000fe40007810000 */
[----:B------:R-:W-:Y:S02]  /*17b50*/  ISETP.LT.OR P1, PT, R103, 0x1, P1 ;  /* 0x000000016700780c */ /* 0x000fe40000f21670 */
[----:B------:R-:W-:Y:S02]  /*17b60*/  FMNMX.FTZ R21, R88, R21, !PT ;  /* 0x0000001558157209 */ /* 0x000fe40007810000 */
[----:B------:R-:W-:Y:S02]  /*17b70*/  FSEL R153, R153, -INF , !P1 ;  /* 0xff80000099997808 */ /* 0x000fe40004800000 */
[----:B------:R-:W-:-:S02]  /*17b80*/  FMNMX.FTZ R21, R144, R21, !PT ;  /* 0x0000001590157209 */ /* 0x000fc40007810000 */
[----:B------:R-:W-:Y:S02]  /*17b90*/  FMNMX.FTZ R129, R153, R219, !PT ;  /* 0x000000db99817209 */ /* 0x000fe40007810000 */
[----:B------:R-:W-:Y:S02]  /*17ba0*/  FMNMX.FTZ R21, R176, R21, !PT ;  /* 0x00000015b0157209 */ /* 0x000fe40007810000 */
[----:B------:R-:W-:Y:S02]  /*17bb0*/  FMNMX.FTZ R129, R154, R129, !PT ;  /* 0x000000819a817209 */ /* 0x000fe40007810000 */
[----:B------:R-:W-:Y:S02]  /*17bc0*/  FMNMX.FTZ R21, R148, R21, !PT ;  /* 0x0000001594157209 */ /* 0x000fe40007810000 */
[----:B------:R-:W-:Y:S02]  /*17bd0*/  LOP3.LUT P6, RZ, R22, 0x4, RZ, 0xc0, !PT ;  /* 0x0000000416ff7812 */ /* 0x000fe400078cc0ff */
[----:B------:R-:W-:-:S02]  /*17be0*/  FMNMX.FTZ R21, R178, R21, !PT ;  /* 0x00000015b2157209 */ /* 0x000fc40007810000 */
[----:B------:R-:W-:Y:S02]  /*17bf0*/  FMNMX.FTZ R129, R20, R129, !PT ;  /* 0x0000008114817209 */ /* 0x000fe40007810000 */
[----:B------:R-:W-:Y:S02]  /*17c00*/  FMNMX.FTZ R21, R180, R21, !PT ;  /* 0x00000015b4157209 */ /* 0x000fe40007810000 */
[----:B------:R-:W-:Y:S02]  /*17c10*/  ISETP.GT.AND P2, PT, R172, 0x99, !P6 ;  /* 0x00000099ac00780c */ /* 0x000fe40007744270 */
[----:B------:R-:W-:Y:S02]  /*17c20*/  FMNMX.FTZ R21, R168, R21, !PT ;  /* 0x00000015a8157209 */ /* 0x000fe40007810000 */
[----:B------:R-:W-:Y:S02]  /*17c30*/  FMNMX.FTZ R129, R158, R129, !PT ;  /* 0x000000819e817209 */ /* 0x000fe40007810000 */
[----:B------:R-:W-:-:S02]  /*17c40*/  FMNMX.FTZ R21, R124, R21, !PT ;  /* 0x000000157c157209 */ /* 0x000fc40007810000 */
[----:B------:R-:W-:Y:S02]  /*17c50*/  ISETP.LT.OR P2, PT, R103, 0x9a, P2 ;  /* 0x0000009a6700780c */ /* 0x000fe40001741670 */
[----:B------:R-:W-:Y:S02]  /*17c60*/  FMNMX.FTZ R21, R182, R21, !PT ;  /* 0x00000015b6157209 */ /* 0x000fe40007810000 */
[----:B------:R-:W-:Y:S02]  /*17c70*/  FMNMX.FTZ R133, R174, R129, !PT ;  /* 0x00000081ae857209 */ /* 0x000fe40007810000 */
[----:B------:R-:W-:Y:S02]  /*17c80*/  FMNMX.FTZ R21, R128, R21, !PT ;  /* 0x0000001580157209 */ /* 0x000fe40007810000 */
[----:B------:R-:W-:Y:S02]  /*17c90*/  FSEL R100, R100, -INF , !P2 ;  /* 0xff80000064647808 */ /* 0x000fe40005000000 */
        /* <DEDUP_REMOVED lines=18> */
[----:B------:R-:W-:Y:S02]  /*17dc0*/  FMNMX.FTZ R109, R102, R21, !PT ;  /* 0x00000015666d7209 */ /* 0x000fe40007810000 */
[----:B------:R-:W0:Y:S03]  /*17dd0*/  LDC R21, c[0x0][0x988] ;  /* 0x00026200ff157b82 */ /* 0x000e260000000800 */
[----:B------:R-:W1:Y:S02]  /*17de0*/  SHFL.BFLY PT, R90, R109, 0x2, 0x1f ;  /* 0x0c401f006d5a7f89 */ /* 0x000e6400000e0000 */
[----:B-1----:R-:W-:-:S05]  /*17df0*/  FMNMX.FTZ R113, R109, R90, !PT ;  /* 0x0000005a6d717209 */ /* 0x002fca0007810000 */
[----:B------:R-:W1:Y:S02]  /*17e00*/  SHFL.BFLY PT, R90, R113, 0x1, 0x1f ;  /* 0x0c201f00715a7f89 */ /* 0x000e6400000e0000 */
[----:B-1----:R-:W-:-:S04]  /*17e10*/  FMNMX.FTZ R90, R113, R90, !PT ;  /* 0x0000005a715a7209 */ /* 0x002fc80007810000 */
[C---:B------:R-:W-:Y:S01]  /*17e20*/  FSETP.NEU.FTZ.AND P1, PT, R90.reuse, -INF , PT ;  /* 0xff8000005a00780b */ /* 0x040fe20003f3d000 */
[----:B0-----:R-:W-:-:S05]  /*17e30*/  FFMA.FTZ R101, R90, R21, -8 ;  /* 0xc10000005a657423 */ /* 0x001fca0000010015 */
[----:B------:R-:W-:-:S05]  /*17e40*/  FSEL R101, R101, RZ, P1 ;  /* 0x000000ff65657208 */ /* 0x000fca0000800000 */
        /* <DEDUP_REMOVED lines=10> */
[--C-:B------:R-:W-:Y:S01]  /*17ef0*/  FFMA.FTZ R159, R108, R21, -R101.reuse ;  /* 0x000000156c9f7223 */ /* 0x100fe20000010865 */
[----:B------:R-:W-:Y:S01]  /*17f00*/  FMNMX.FTZ R133, R166, R133, !PT ;  /* 0x00000085a6857209 */ /* 0x000fe20007810000 */
[-CC-:B------:R-:W-:Y:S01]  /*17f10*/  FFMA.FTZ R125, R163, R21.reuse, -R101.reuse ;  /* 0x00000015a37d7223 */ /* 0x180fe20000010865 */
[----:B------:R-:W-:Y:S01]  /*17f20*/  FSEL R108, R98, -INF , !P5 ;  /* 0xff800000626c7808 */ /* 0x000fe20006800000 */
[--C-:B------:R-:W-:Y:S01]  /*17f30*/  FFMA.FTZ R163, R96, R21, -R101.reuse ;  /* 0x0000001560a37223 */ /* 0x100fe20000010865 */
[----:B------:R-:W-:Y:S01]  /*17f40*/  FMNMX.FTZ R140, R138, R133, !PT ;  /* 0x000000858a8c7209 */ /* 0x000fe20007810000 */
[-CC-:B------:R-:W-:Y:S01]  /*17f50*/  FFMA.FTZ R89, R89, R21.reuse, -R101.reuse ;  /* 0x0000001559597223 */ /* 0x180fe20000010865 */
        /* <DEDUP_REMOVED lines=18> */
[----:B0-----:R-:W-:Y:S01]  /*18080*/  FMNMX.FTZ R137, R147, R144, !PT ;  /* 0x0000009093897209 */ /* 0x001fe20007810000 */
        /* <DEDUP_REMOVED lines=14> */
[----:B------:R-:W-:Y:S01]  /*18170*/  MUFU.EX2 R89, R89 ;  /* 0x0000005900597308 */ /* 0x000fe20000000800 */
[----:B-1----:R-:W-:Y:S01]  /*18180*/  FMNMX.FTZ R141, R121, R148, !PT ;  /* 0x00000094798d7209 */ /* 0x002fe20007810000 */
[----:B------:R-:W-:-:S03]  /*18190*/  FFMA.FTZ R148, R168, R21, -R101 ;  /* 0x00000015a8947223 */ /* 0x000fc60000010865 */
        /* <DEDUP_REMOVED lines=8> */
[----:B--2---:R-:W-:-:S04]  /*18220*/  FMNMX.FTZ R145, R131, R168, !PT ;  /* 0x000000a883917209 */ /* 0x004fc80007810000 */
        /* <DEDUP_REMOVED lines=28> */
[----:B0-----:R-:W-:Y:S01]  /*183f0*/  FMNMX.FTZ R167, R161, R168, !PT ;  /* 0x000000a8a1a77209 */ /* 0x001fe20007810000 */
[-CC-:B------:R-:W-:Y:S01]  /*18400*/  FFMA.FTZ R168, R170, R21.reuse, -R101.reuse ;  /* 0x00000015aaa87223 */ /* 0x180fe20000010865 */
[----:B------:R-:W-:-:S01]  /*18410*/  FFMA.FTZ R161, R169, R21, -R101 ;  /* 0x00000015a9a17223 */ /* 0x000fc20000010865 */
[-CC-:B------:R-:W-:Y:S01]  /*18420*/  FFMA.FTZ R170, R97, R21.reuse, -R101.reuse ;  /* 0x0000001561aa7223 */ /* 0x180fe20000010865 */
[----:B------:R-:W-:-:S01]  /*18430*/  FFMA.FTZ R97, R171, R21, -R101 ;  /* 0x00000015ab617223 */ /* 0x000fc20000010865 */
[----:B------:R-:W0:Y:S01]  /*18440*/  SHFL.BFLY PT, R172, R167, 0x1, 0x1f ;  /* 0x0c201f00a7ac7f89 */ /* 0x000e2200000e0000 */
[----:B------:R-:W-:-:S01]  /*18450*/  FFMA.FTZ R169, R102, R21, -R101 ;  /* 0x0000001566a97223 */ /* 0x000fc20000010865 */
[----:B------:R-:W-:Y:S01]  /*18460*/  FSEL R101, R90, RZ, P1 ;  /* 0x000000ff5a657208 */ /* 0x000fe20000800000 */
[----:B------:R-:W-:Y:S04]  /*18470*/  MUFU.EX2 R124, R124 ;  /* 0x0000007c007c7308 */ /* 0x000fe80000000800 */
[----:B------:R-:W-:-:S04]  /*18480*/  FADD.FTZ R102, -R101, R220 ;  /* 0x000000dc65667221 */ /* 0x000fc80000010100 */
[----:B------:R-:W-:Y:S01]  /*18490*/  FMUL.FTZ R102, R102, R21 ;  /* 0x0000001566667220 */ /* 0x000fe20000410000 */
[----:B------:R-:W-:Y:S08]  /*184a0*/  MUFU.EX2 R141, R182 ;  /* 0x000000b6008d7308 */ /* 0x000ff00000000800 */
[----:B------:R-:W1:Y:S01]  /*184b0*/  MUFU.EX2 R102, R102 ;  /* 0x0000006600667308 */ /* 0x000e620000000800 */
[----:B0-----:R-:W-:-:S04]  /*184c0*/  FMNMX.FTZ R96, R167, R172, !PT ;  /* 0x000000aca7607209 */ /* 0x001fc80007810000 */
[C---:B------:R-:W-:Y:S01]  /*184d0*/  FSETP.NEU.FTZ.AND P1, PT, R96.reuse, -INF , PT ;  /* 0xff8000006000780b */ /* 0x040fe20003f3d000 */
[----:B------:R-:W-:-:S02]  /*184e0*/  FFMA.FTZ R176, R96, R21, -8 ;  /* 0xc100000060b07423 */ /* 0x000fc40000010015 */
[----:B------:R0:W-:Y:S03]  /*184f0*/  MUFU.EX2 R172, R169 ;  /* 0x000000a900ac7308 */ /* 0x0001e60000000800 */
[----:B------:R-:W-:Y:S01]  /*18500*/  FSEL R176, R176, RZ, P1 ;  /* 0x000000ffb0b07208 */ /* 0x000fe20000800000 */
[----:B-1----:R-:W-:-:S04]  /*18510*/  FFMA.FTZ R171, R102, R12, R89 ;  /* 0x0000000c66ab7223 */ /* 0x002fc80000010059 */
[----:B------:R-:W-:Y:S01]  /*18520*/  MUFU.EX2 R128, R128 ;  /* 0x0000008000807308 */ /* 0x000fe20000000800 */
[----:B------:R-:W-:-:S01]  /*18530*/  FFMA.FTZ R167, R162, R21, -R176 ;  /* 0x00000015a2a77223 */ /* 0x000fc200000108b0 */
[----:B------:R-:W-:Y:S01]  /*18540*/  FSEL R162, R96, RZ, P1 ;  /* 0x000000ff60a27208 */ /* 0x000fe20000800000 */
[----:B------:R-:W-:-:S01]  /*18550*/  FFMA.FTZ R178, R153, R21, -R176 ;  /* 0x0000001599b27223 */ /* 0x000fc200000108b0 */
[-CC-:B------:R-:W-:Y:S01]  /*18560*/  FFMA.FTZ R153, R158, R21.reuse, -R176.reuse ;  /* 0x000000159e997223 */ /* 0x180fe200000108b0 */
[----:B------:R-:W-:-:S01]  /*18570*/  FFMA.FTZ R158, R165, R21, -R176 ;  /* 0x00000015a59e7223 */ /* 0x000fc200000108b0 */
[----:B------:R-:W-:Y:S01]  /*18580*/  FFMA.FTZ R165, R166, R21, -R176 ;  /* 0x00000015a6a57223 */ /* 0x000fe200000108b0 */
[----:B------:R-:W-:-:S01]  /*18590*/  FADD.FTZ R162, -R162, R219 ;  /* 0x000000dba2a27221 */ /* 0x000fc20000010100 */
[-CC-:B------:R-:W-:Y:S01]  /*185a0*/  FFMA.FTZ R101, R154, R21.reuse, -R176.reuse ;  /* 0x000000159a657223 */ /* 0x180fe200000108b0 */
[----:B------:R-:W-:-:S01]  /*185b0*/  FFMA.FTZ R166, R126, R21, -R176 ;  /* 0x000000157ea67223 */ /* 0x000fc200000108b0 */
[-CC-:B------:R-:W-:Y:S01]  /*185c0*/  FFMA.FTZ R126, R127, R21.reuse, -R176.reuse ;  /* 0x000000157f7e7223 */ /* 0x180fe200000108b0 */
[-C--:B0-----:R-:W-:Y:S01]  /*185d0*/  FMUL.FTZ R169, R162, R21.reuse ;  /* 0x00000015a2a97220 */ /* 0x081fe20000410000 */
        /* <DEDUP_REMOVED lines=38> */
[----:B------:R-:W-:-:S02]  /*18840*/  FFMA.FTZ R100, R100, R21, -R176 ;  /* 0x0000001564647223 */ /* 0x000fc400000108b0 */
[----:B------:R-:W1:Y:S01]  /*18850*/  MUFU.EX2 R154, R154 ;  /* 0x0000009a009a7308 */ /* 0x000e620000000800 */
[----:B--2---:R-:W-:-:S07]  /*18860*/  FADD.FTZ R12, R20, R3 ;  /* 0x00000003140c7221 */ /* 0x004fce0000010000 */
[----:B------:R2:W-:Y:S01]  /*18870*/  MUFU.EX2 R110, R166 ;  /* 0x000000a6006e7308 */ /* 0x0005e20000000800 */
[----:B0-----:R-:W-:-:S07]  /*18880*/  FADD.FTZ R3, R153, R12 ;  /* 0x0000000c99037221 */ /* 0x001fce0000010000 */
[----:B------:R-:W0:Y:S01]  /*18890*/  MUFU.EX2 R167, R167 ;  /* 0x000000a700a77308 */ /* 0x000e220000000800 */
[----:B--2---:R-:W-:-:S01]  /*188a0*/  FADD.FTZ R166, R152, R171 ;  /* 0x000000ab98a67221 */ /* 0x004fc20000010000 */
[----:B-1----:R-:W-:-:S03]  /*188b0*/  FADD.FTZ R12, R154, R3 ;  /* 0x000000039a0c7221 */ /* 0x002fc60000010000 */
[----:B------:R-:W-:-:S03]  /*188c0*/  FADD.FTZ R171, R109, R166 ;  /* 0x000000a66dab7221 */ /* 0x000fc60000010000 */
[----:B------:R-:W1:Y:S08]  /*188d0*/  MUFU.EX2 R158, R158 ;  /* 0x0000009e009e7308 */ /* 0x000e700000000800 */
[----:B------:R2:W-:Y:S01]  /*188e0*/  MUFU.EX2 R169, R126 ;  /* 0x0000007e00a97308 */ /* 0x0005e20000000800 */
[----:B0-----:R-:W-:-:S07]  /*188f0*/  FADD.FTZ R3, R167, R12 ;  /* 0x0000000ca7037221 */ /* 0x001fce0000010000 */
[----:B------:R-:W0:Y:S01]  /*18900*/  MUFU.EX2 R165, R165 ;  /* 0x000000a500a57308 */ /* 0x000e220000000800 */
[----:B--2---:R-:W-:-:S01]  /*18910*/  FADD.FTZ R126, R156, R171 ;  /* 0x000000ab9c7e7221 */ /* 0x004fc20000010000 */
[----:B-1----:R-:W-:-:S03]  /*18920*/  FADD.FTZ R12, R158, R3 ;  /* 0x000000039e0c7221 */ /* 0x002fc60000010000 */
[----:B------:R-:W-:-:S03]  /*18930*/  FADD.FTZ R171, R113, R126 ;  /* 0x0000007e71ab7221 */ /* 0x000fc60000010000 */
[----:B------:R-:W1:Y:S01]  /*18940*/  MUFU.EX2 R138, R138 ;  /* 0x0000008a008a7308 */ /* 0x000e620000000800 */
[----:B------:R-:W-:-:S04]  /*18950*/  FADD.FTZ R126, R160, R171 ;  /* 0x000000aba07e7221 */ /* 0x000fc80000010000 */
[----:B------:R-:W-:-:S03]  /*18960*/  FADD.FTZ R171, R125, R126 ;  /* 0x0000007e7dab7221 */ /* 0x000fc60000010000 */
[----:B------:R-:W2:Y:S01]  /*18970*/  MUFU.EX2 R139, R139 ;  /* 0x0000008b008b7308 */ /* 0x000ea20000000800 */
[----:B------:R-:W-:-:S01]  /*18980*/  FADD.FTZ R126, R164, R171 ;  /* 0x000000aba47e7221 */ /* 0x000fc20000010000 */
[----:B0-----:R-:W-:-:S03]  /*18990*/  FADD.FTZ R3, R165, R12 ;  /* 0x0000000ca5037221 */ /* 0x001fc60000010000 */
[----:B------:R-:W-:-:S03]  /*189a0*/  FADD.FTZ R171, R103, R126 ;  /* 0x0000007e67ab7221 */ /* 0x000fc60000010000 */
        /* <DEDUP_REMOVED lines=35> */
[----:B0-----:R-:W-:-:S04]  /*18be0*/  FADD.FTZ R171, R123, R126 ;  /* 0x0000007e7bab7221 */ /* 0x001fc80000010000 */
[----:B------:R-:W-:-:S03]  /*18bf0*/  FADD.FTZ R126, R110, R171 ;  /* 0x000000ab6e7e7221 */ /* 0x000fc60000010000 */
        /* <DEDUP_REMOVED lines=47> */
[----:B--2---:R-:W-:-:S04]  /*18ef0*/  FADD.FTZ R3, R99, R166 ;  /* 0x000000a663037221 */ /* 0x004fc80000010000 */
[----:B------:R-:W-:-:S03]  /*18f00*/  FADD.FTZ R3, R126, R3 ;  /* 0x000000037e037221 */ /* 0x000fc60000010000 */
        /* <DEDUP_REMOVED lines=25> */
.L_x_8826:
[----:B------:R-:W-:Y:S01]  /*190a0*/  F2FP.SATFINITE.E4M3.F32.PACK_AB_MERGE_C R20, R153, R20, RZ ;  /* 0x000000149914723e */ /* 0x000fe200048070ff */
[-C--:B------:R-:W-:Y:S01]  /*190b0*/  FMUL.FTZ R24, R24, R102.reuse ;  /* 0x0000006618187220 */ /* 0x080fe20000410000 */
[----:B------:R-:W-:Y:S01]  /*190c0*/  ISETP.GT.AND P1, PT, R0, R15, PT ;  /* 0x0000000f0000720c */ /* 0x000fe20003f24270 */
[----:B------:R-:W-:Y:S01]  /*190d0*/  FMUL.FTZ R25, R25, R102 ;  /* 0x0000006619197220 */ /* 0x000fe20000410000 */
[----:B------:R-:W-:Y:S01]  /*190e0*/  F2FP.SATFINITE.E4M3.F32.PACK_AB_MERGE_C R185, R101, R178, R20 ;  /* 0x000000b265b9723e */ /* 0x000fe20004807014 */
[----:B------:R-:W-:Y:S01]  /*190f0*/  IMAD R20, R194, 0x8, R17 ;  /* 0x00000008c2147824 */ /* 0x000fe200078e0211 */
[----:B------:R-:W-:Y:S01]  /*19100*/  F2FP.SATFINITE.E4M3.F32.PACK_AB_MERGE_C R130, R131, R130, RZ ;  /* 0x000000828382723e */ /* 0x000fe200048070ff */
[-C--:B------:R-:W-:Y:S01]  /*19110*/  FMUL.FTZ R28, R28, R102.reuse ;  /* 0x000000661c1c7220 */ /* 0x080fe20000410000 */
[----:B------:R-:W-:Y:S01]  /*19120*/  F2FP.SATFINITE.E4M3.F32.PACK_AB_MERGE_C R109, R156, R109, RZ ;  /* 0x0000006d9c6d723e */ /* 0x000fe200048070ff */
[----:B------:R-:W-:Y:S01]  /*19130*/  VIADD R20, R20, 0x22860 ;  /* 0x0002286014147836 */ /* 0x000fe20000000000 */
[----:B------:R-:W-:Y:S01]  /*19140*/  F2FP.SATFINITE.E4M3.F32.PACK_AB_MERGE_C R125, R164, R125, RZ ;  /* 0x0000007da47d723e */ /* 0x000fe200048070ff */
[----:B------:R-:W-:Y:S01]  /*19150*/  FMUL.FTZ R29, R29, R102 ;  /* 0x000000661d1d7220 */ /* 0x000fe20000410000 */
        /* <DEDUP_REMOVED lines=101> */
[----:B------:R-:W-:Y:S01]  /*197b0*/  IMAD.MOV.U32 R194, RZ, RZ, R215 ;  /* 0x000000ffffc27224 */ /* 0x000fe200078e00d7 */
[----:B0-----:R-:W-:Y:S06]  /*197c0*/  @P1 BRA `(.L_x_8827) ;  /* 0xffffffa800e81947 */ /* 0x001fec000383ffff */
[----:B------:R-:W-:Y:S02]  /*197d0*/  IMAD.MOV.U32 R219, RZ, RZ, R96 ;  /* 0x000000ffffdb7224 */ /* 0x000fe400078e0060 */
[----:B------:R-:W-:Y:S02]  /*197e0*/  IMAD.MOV.U32 R220, RZ, RZ, R90 ;  /* 0x000000ffffdc7224 */ /* 0x000fe400078e005a */
[----:B------:R-:W-:Y:S02]  /*197f0*/  IMAD.MOV.U32 R194, RZ, RZ, R215 ;  /* 0x000000ffffc27224 */ /* 0x000fe400078e00d7 */
[----:B------:R-:W-:-:S07]  /*19800*/  IMAD.MOV.U32 R196, RZ, RZ, R216 ;  /* 0x000000ffffc47224 */ /* 0x000fce00078e00d8 */
.L_x_8807:
[----:B------:R-:W0:Y:S01]  /*19810*/  LDC R15, c[0x0][0x448] ;  /* 0x00011200ff0f7b82 */ /* 0x000e220000000800 */
[----:B------:R-:W-:Y:S01]  /*19820*/  LOP3.LUT R22, R22, 0xfffffff7, RZ, 0xc0, !PT ;  /* 0xfffffff716167812 */ /* 0x000fe200078ec0ff */
[----:B------:R-:W-:Y:S01]  /*19830*/  ULDC UR4, c[0x0][0x9dc] ;  /* 0x0002770000047ab9 */ /* 0x000fe20000000800 */
[----:B------:R-:W-:-:S05]  /*19840*/  IADD3 R88, R189, 0x1, -R188 ;  /* 0x00000001bd587810 */ /* 0x000fca0007ffe8bc */
[----:B------:R-:W1:Y:S01]  /*19850*/  LDC R90, c[0x0][0x9e4] ;  /* 0x00027900ff5a7b82 */ /* 0x000e620000000800 */
[----:B0-----:R-:W-:Y:S01]  /*19860*/  ISETP.NE.AND P1, PT, R15, 0x1, PT ;  /* 0x000000010f00780c */ /* 0x001fe20003f25270 */
[----:B------:R-:W-:-:S12]  /*19870*/  VIADD R15, R202, 0x7f ;  /* 0x0000007fca0f7836 */ /* 0x000fd80000000000 */
[----:B------:R-:W0:Y:S01]  /*19880*/  @P1 LDC R20, c[0x0][0x44c] ;  /* 0x00011300ff141b82 */ /* 0x000e220000000800 */
[----:B------:R-:W-:-:S04]  /*19890*/  @P1 LOP3.LUT R22, R22, 0x8, RZ, 0xfc, !PT ;  /* 0x0000000816161812 */ /* 0x000fc800078efcff */
[----:B------:R-:W-:-:S03]  /*198a0*/  LOP3.LUT R22, R22, 0xffffffef, RZ, 0xc0, !PT ;  /* 0xffffffef16167812 */ /* 0x000fc600078ec0ff */
[----:B------:R-:W2:Y:S01]  /*198b0*/  @P1 LDC R89, c[0x0][0x450] ;  /* 0x00011400ff591b82 */ /* 0x000ea20000000800 */
[----:B0-----:R-:W-:-:S05]  /*198c0*/  @P1 IMAD.HI.U32 R20, R15, R20, RZ ;  /* 0x000000140f141227 */ /* 0x001fca00078e00ff */
[----:B--2---:R-:W-:Y:S02]  /*198d0*/  @P1 SHF.R.U32.HI R15, RZ, R89, R20 ;  /* 0x00000059ff0f1219 */ /* 0x004fe40000011614 */
[----:B-1----:R-:W-:-:S03]  /*198e0*/  ISETP.GE.AND P1, PT, R90, 0x1, PT ;  /* 0x000000015a00780c */ /* 0x002fc60003f26270 */
[----:B------:R-:W-:-:S04]  /*198f0*/  IMAD.IADD R15, R88, 0x1, R15 ;  /* 0x00000001580f7824 */ /* 0x000fc800078e020f */
[----:B------:R-:W-:-:S06]  /*19900*/  VIADD R20, R15, -UR4 ;  /* 0x800000040f147c36 */ /* 0x000fcc0008000000 */
[----:B------:R-:W-:Y:S01]  /*19910*/  @P1 LOP3.LUT R22, R22, 0x10, RZ, 0xfc, !PT ;  /* 0x0000001016161812 */ /* 0x000fe200078efcff */
        /* <DEDUP_REMOVED lines=11> */
.L_x_8830:
[----:B------:R-:W-:-:S13]  /*199d0*/  ISETP.NE.AND P1, PT, R90, 0x1, PT ;  /* 0x000000015a00780c */ /* 0x000fda0003f25270 */
[----:B------:R-:W0:Y:S02]  /*199e0*/  @P1 LDC.64 R88, c[0x0][0x9e8] ;  /* 0x00027a00ff581b82 */ /* 0x000e240000000a00 */
[----:B0-----:R-:W-:-:S05]  /*199f0*/  @P1 IMAD.HI.U32 R88, R15, R88, RZ ;  /* 0x000000580f581227 */ /* 0x001fca00078e00ff */
[----:B------:R-:W-:-:S07]  /*19a00*/  @P1 SHF.R.U32.HI R15, RZ, R89, R88 ;  /* 0x00000059ff0f1219 */ /* 0x000fce0000011658 */
.L_x_8831:
[----:B------:R-:W-:Y:S05]  /*19a10*/  BSYNC B0 ;  /* 0x0000000000007941 */ /* 0x000fea0003800000 */
.L_x_8829:
[----:B------:R-:W-:-:S05]  /*19a20*/  IMAD R15, R15, R90, RZ ;  /* 0x0000005a0f0f7224 */ /* 0x000fca00078e02ff */
[----:B------:R-:W-:-:S07]  /*19a30*/  VIMNMX R20, R20, R15, !PT ;  /* 0x0000000f14147248 */ /* 0x000fce0007fe0100 */
.L_x_8828:
[----:B------:R-:W-:-:S04]  /*19a40*/  VIADD R20, R20, 0x9f ;  /* 0x0000009f14147836 */ /* 0x000fc80000000000 */
[----:B------:R-:W-:-:S05]  /*19a50*/  IMAD.HI R20, R20, 0x66666667, RZ ;  /* 0x6666666714147827 */ /* 0x000fca00078e02ff */
[----:B------:R-:W-:-:S04]  /*19a60*/  SHF.R.U32.HI R15, RZ, 0x1f, R20 ;  /* 0x0000001fff0f7819 */ /* 0x000fc80000011614 */
[----:B------:R-:W-:-:S04]  /*19a70*/  LEA.HI.SX32 R20, R20, R15, 0x1a ;  /* 0x0000000f14147211 */ /* 0x000fc800078fd2ff */
[----:B------:R-:W-:-:S04]  /*19a80*/  VIMNMX R15, R209, R20, !PT ;  /* 0x00000014d10f7248 */ /* 0x000fc80007fe0100 */
[----:B------:R-:W-:-:S13]  /*19a90*/  ISETP.GE.AND P1, PT, R0, R15, PT ;  /* 0x0000000f0000720c */ /* 0x000fda0003f26270 */
[----:B------:R-:W-:Y:S05]  /*19aa0*/  @!P1 BRA `(.L_x_8832) ;  /* 0x0000003400fc9947 */ /* 0x000fea0003800000 */
[----:B------:R-:W-:Y:S02]  /*19ab0*/  IMAD.MOV.U32 R215, RZ, RZ, R219 ;  /* 0x000000ffffd77224 */ /* 0x000fe400078e00db */
[----:B------:R-:W-:Y:S02]  /*19ac0*/  IMAD.MOV.U32 R216, RZ, RZ, R220 ;  /* 0x000000ffffd87224 */ /* 0x000fe400078e00dc */
[----:B------:R-:W-:Y:S02]  /*19ad0*/  IMAD.MOV.U32 R222, RZ, RZ, R196 ;  /* 0x000000ffffde7224 */ /* 0x000fe400078e00c4 */
[----:B------:R-:W-:-:S07]  /*19ae0*/  IMAD.MOV.U32 R217, RZ, RZ, R194 ;  /* 0x000000ffffd97224 */ /* 0x000fce00078e00c2 */
.L_x_8844:
        /* <DEDUP_REMOVED lines=8> */
.L_x_8834:
        /* <DEDUP_REMOVED lines=8> */
.L_x_8835:
[----:B------:R-:W-:Y:S04]  /*19bf0*/  BSSY B0, `(.L_x_8833) ;  /* 0x0000004000007945 */ /* 0x000fe80003800000 */
[----:B-1----:R-:W-:Y:S05]  /*19c00*/  @P2 BRA `(.L_x_8836) ;  /* 0x0000000000082947 */ /* 0x002fea0003800000 */
[----:B------:R-:W1:Y:S02]  /*19c10*/  SYNCS.PHASECHK.TRANS64.TRYWAIT P2, [R20+URZ+0x22830], R21 ;  /* 0x02283015140075a7 */ /* 0x000e64000804017f */
[----:B-1----:R-:W-:Y:S05]  /*19c20*/  @!P2 BRA `(.L_x_8837) ;  /* 0x0000015c007ca947 */ /* 0x002fea0003800000 */
.L_x_8836:
[----:B------:R-:W-:Y:S05]  /*19c30*/  BSYNC B0 ;  /* 0x0000000000007941 */ /* 0x000fea0003800000 */
.L_x_8833:
[----:B01----:R-:W0:Y:S01]  /*19c40*/  S2R R20, SR_TID.X ;  /* 0x0000000000147919 */ /* 0x003e220000002100 */
[----:B------:R-:W-:Y:S01]  /*19c50*/  VIADD R194, R217, 0x1 ;  /* 0x00000001d9c27836 */ /* 0x000fe20000000000 */
[----:B------:R-:W-:Y:S05]  /*19c60*/  WARPSYNC.ALL ;  /* 0x0000000000007948 */ /* 0x000fea0003800000 */
[----:B------:R-:W-:Y:S01]  /*19c70*/  ISETP.NE.AND P2, PT, R194, 0x2, PT ;  /* 0x00000002c200780c */ /* 0x000fe20003f45270 */
[----:B------:R-:W-:Y:S01]  /*19c80*/  IMAD.MOV.U32 R89, RZ, RZ, 0x40000040 ;  /* 0x40000040ff597424 */ /* 0x000fe200078e00ff */
[----:B------:R-:W-:Y:S01]  /*19c90*/  R2UR UR28, R10 ;  /* 0x000000000a1c72ca */ /* 0x000fe200000e0000 */
        /* <DEDUP_REMOVED lines=13> */
[----:B------:R-:W-:Y:S01]  /*19d70*/  R2UR UR33, R11 ;  /* 0x000000000b2172ca */ /* 0x000fe200000e0000 */
[----:B------:R-:W-:Y:S01]  /*19d80*/  IMAD.MOV.U32 R89, RZ, RZ, 0x40000040 ;  /* 0x40000040ff597424 */ /* 0x000fe200078e00ff */
[----:B------:R-:W-:Y:S01]  /*19d90*/  R2UR UR34, R90 ;  /* 0x000000005a2272ca */ /* 0x000fe200000e0000 */
[----:B------:R-:W-:Y:S01]  /*19da0*/  VIADD R90, R88, 0x400 ;  /* 0x00000400585a7836 */ /* 0x000fe20000000000 */
[----:B------:R-:W-:-:S02]  /*19db0*/  R2UR UR39, R21 ;  /* 0x00000000152772ca */ /* 0x000fc400000e0000 */
[----:B------:R-:W-:Y:S02]  /*19dc0*/  R2UR UR36, R10 ;  /* 0x000000000a2472ca */ /* 0x000fe400000e0000 */
        /* <DEDUP_REMOVED lines=8> */
[----:B------:R-:W-:Y:S01]  /*19e50*/  R2UR UR50, R90 ;  /* 0x000000005a3272ca */ /* 0x000fe200000e0000 */
[C---:B------:R-:W-:Y:S01]  /*19e60*/  VIADD R92, R88.reuse, 0x102 ;  /* 0x00000102585c7836 */ /* 0x040fe20000000000 */
[----:B------:R0:W-:Y:S01]  /*19e70*/  BAR.SYNC.DEFER_BLOCKING R94, 0x100 ;  /* 0x0004005e0000751d */ /* 0x0001e20000010000 */
[----:B------:R-:W-:Y:S01]  /*19e80*/  R2UR UR7, R93 ;  /* 0x000000005d0772ca */ /* 0x000fe200000e0000 */
[----:B------:R-:W-:Y:S01]  /*19e90*/  VIADD R90, R88, 0x402 ;  /* 0x00000402585a7836 */ /* 0x000fe20000000000 */
[----:B------:R-:W-:Y:S01]  /*19ea0*/  R2UR UR38, R20 ;  /* 0x00000000142672ca */ /* 0x000fe200000e0000 */
[----:B------:R-:W-:Y:S01]  /*19eb0*/  VIADD R20, R88, 0x2 ;  /* 0x0000000258147836 */ /* 0x000fe20000000000 */
[----:B------:R-:W-:-:S02]  /*19ec0*/  R2UR UR48, R10 ;  /* 0x000000000a3072ca */ /* 0x000fc400000e0000 */
[----:B------:R-:W-:Y:S01]  /*19ed0*/  R2UR UR49, R11 ;  /* 0x000000000b3172ca */ /* 0x000fe200000e0000 */
[----:B0-----:R-:W-:Y:S01]  /*19ee0*/  VIADD R94, R88, 0x4 ;  /* 0x00000004585e7836 */ /* 0x001fe20000000000 */
[----:B------:R-:W-:Y:S02]  /*19ef0*/  R2UR UR46, R92 ;  /* 0x000000005c2e72ca */ /* 0x000fe400000e0000 */
        /* <DEDUP_REMOVED lines=8> */
[----:B------:R-:W-:Y:S01]  /*19f80*/  VIADD R90, R88, 0x204 ;  /* 0x00000204585a7836 */ /* 0x000fe20000000000 */
[----:B------:R-:W-:-:S02]  /*19f90*/  R2UR UR9, R91 ;  /* 0x000000005b0972ca */ /* 0x000fc400000e0000 */
[----:B------:R-:W-:Y:S01]  /*19fa0*/  R2UR UR54, R20 ;  /* 0x00000000143672ca */ /* 0x000fe200000e0000 */
[----:B------:R-:W-:Y:S01]  /*19fb0*/  WARPGROUP.ARRIVE ;  /* 0x00000000000079c5 */ /* 0x000fe20000000000 */
[----:B------:R-:W-:Y:S01]  /*19fc0*/  VIADD R20, R88, 0x104 ;  /* 0x0000010458147836 */ /* 0x000fe20000000000 */
[----:B------:R-:W-:Y:S01]  /*19fd0*/  R2UR UR14, R90 ;  /* 0x000000005a0e72ca */ /* 0x000fe200000e0000 */
[----:B------:R-:W-:Y:S01]  /*19fe0*/  VIADD R90, R88, 0x404 ;  /* 0x00000404585a7836 */ /* 0x000fe20000000000 */
[----:B------:R-:W-:Y:S01]  /*19ff0*/  R2UR UR6, R94 ;  /* 0x000000005e0672ca */ /* 0x000fe200000e0000 */
[----:B------:R-:W-:Y:S01]  /*1a000*/  VIADD R94, R88, 0x6 ;  /* 0x00000006585e7836 */ /* 0x000fe20000000000 */
[----:B------:R-:W-:Y:S01]  /*1a010*/  QGMMA.64x32x32.F32.E4M3.E4M3 R152, gdesc[UR28], RZ, !UPT, gsb0 ;  /* 0x006000001c9879f3 */ /* 0x000fe2000c0008ff */
[----:B------:R-:W-:Y:S01]  /*1a020*/  R2UR UR10, R20 ;  /* 0x00000000140a72ca */ /* 0x000fe200000e0000 */
[----:B------:R-:W-:Y:S01]  /*1a030*/  VIADD R20, R88, 0x304 ;  /* 0x0000030458147836 */ /* 0x000fe20000000000 */
[----:B------:R-:W-:Y:S01]  /*1a040*/  R2UR UR22, R90 ;  /* 0x000000005a1672ca */ /* 0x000fe200000e0000 */
[----:B------:R-:W-:Y:S01]  /*1a050*/  VIADD R90, R88, 0x206 ;  /* 0x00000206585a7836 */ /* 0x000fe20000000000 */
[----:B------:R-:W-:-:S02]  /*1a060*/  R2UR UR59, R91 ;  /* 0x000000005b3b72ca */ /* 0x000fc400000e0000 */
[----:B------:R-:W-:Y:S01]  /*1a070*/  R2UR UR18, R20 ;  /* 0x00000000141272ca */ /* 0x000fe200000e0000 */
[----:B------:R-:W-:Y:S01]  /*1a080*/  VIADD R20, R88, 0x106 ;  /* 0x0000010658147836 */ /* 0x000fe20000000000 */
[C---:B------:R-:W-:Y:S02]  /*1a090*/  R2UR UR15, R91.reuse ;  /* 0x000000005b0f72ca */ /* 0x040fe400000e0000 */
[----:B------:R-:W-:Y:S01]  /*1a0a0*/  R2UR UR23, R91 ;  /* 0x000000005b1772ca */ /* 0x000fe200000e0000 */
[----:B------:R-:W-:Y:S01]  /*1a0b0*/  IMAD.MOV.U32 R91, RZ, RZ, 0x40000040 ;  /* 0x40000040ff5b7424 */ /* 0x000fe200078e00ff */
[----:B------:R-:W-:Y:S01]  /*1a0c0*/  R2UR UR30, R20 ;  /* 0x00000000141e72ca */ /* 0x000fe200000e0000 */
[----:B------:R-:W-:Y:S01]  /*1a0d0*/  VIADD R20, R88, 0x306 ;  /* 0x0000030658147836 */ /* 0x000fe20000000000 */
[----:B------:R-:W-:Y:S01]  /*1a0e0*/  R2UR UR44, R10 ;  /* 0x000000000a2c72ca */ /* 0x000fe200000e0000 */
[----:B------:R-:W-:Y:S01]  /*1a0f0*/  VIADD R88, R88, 0x406 ;  /* 0x0000040658587836 */ /* 0x000fe20000000000 */
[----:B------:R-:W-:-:S02]  /*1a100*/  R2UR UR45, R11 ;  /* 0x000000000b2d72ca */ /* 0x000fc400000e0000 */
[C---:B------:R-:W-:Y:S02]  /*1a110*/  R2UR UR7, R95.reuse ;  /* 0x000000005f0772ca */ /* 0x040fe400000e0000 */
[----:B------:R-:W-:Y:S02]  /*1a120*/  R2UR UR26, R94 ;  /* 0x000000005e1a72ca */ /* 0x000fe400000e0000 */
[----:B------:R-:W-:Y:S02]  /*1a130*/  R2UR UR27, R95 ;  /* 0x000000005f1b72ca */ /* 0x000fe400000e0000 */
[----:B------:R-:W-:Y:S02]  /*1a140*/  R2UR UR42, R88 ;  /* 0x00000000582a72ca */ /* 0x000fe400000e0000 */
[----:B------:R-:W-:Y:S02]  /*1a150*/  R2UR UR43, R89 ;  /* 0x00000000592b72ca */ /* 0x000fe400000e0000 */
[----:B------:R-:W-:Y:S01]  /*1a160*/  MOV R224, UR47 ;  /* 0x0000002f00e07c02 */ /* 0x000fe20008000f00 */
[----:B------:R-:W-:Y:S01]  /*1a170*/  UMOV UR47, UR9 ;  /* 0x00000009002f7c82 */ /* 0x000fe20008000000 */
[----:B------:R-:W-:Y:S01]  /*1a180*/  MOV R223, UR46 ;  /* 0x0000002e00df7c02 */ /* 0x000fe20008000f00 */
[----:B------:R-:W-:Y:S01]  /*1a190*/  UMOV UR46, UR8 ;  /* 0x00000008002e7c82 */ /* 0x000fe20008000000 */
[----:B------:R-:W-:-:S02]  /*1a1a0*/  R2UR UR5, R21 ;  /* 0x00000000150572ca */ /* 0x000fc400000e0000 */
[----:B------:R-:W-:Y:S02]  /*1a1b0*/  MOV R219, UR7 ;  /* 0x0000000700db7c02 */ /* 0x000fe40008000f00 */
[----:B------:R-:W-:Y:S01]  /*1a1c0*/  MOV R220, UR6 ;  /* 0x0000000600dc7c02 */ /* 0x000fe20008000f00 */
[----:B------:R-:W-:Y:S01]  /*1a1d0*/  UMOV UR6, UR4 ;  /* 0x0000000400067c82 */ /* 0x000fe20008000000 */
[C---:B------:R-:W-:Y:S02]  /*1a1e0*/  R2UR UR4, R8.reuse ;  /* 0x00000000080472ca */ /* 0x040fe400000e0000 */
[----:B------:R-:W-:Y:S02]  /*1a1f0*/  R2UR UR55, R21 ;  /* 0x00000000153772ca */ /* 0x000fe400000e0000 */
[----:B------:R-:W-:Y:S02]  /*1a200*/  R2UR UR52, R8 ;  /* 0x00000000083472ca */ /* 0x000fe400000e0000 */
[C---:B------:R-:W-:Y:S01]  /*1a210*/  R2UR UR53, R9.reuse ;  /* 0x00000000093572ca */ /* 0x040fe200000e0000 */
[----:B------:R-:W-:Y:S01]  /*1a220*/  UMOV UR7, UR5 ;  /* 0x0000000500077c82 */ /* 0x000fe20008000000 */
[----:B------:R-:W-:-:S02]  /*1a230*/  R2UR UR5, R9 ;  /* 0x00000000090572ca */ /* 0x000fc400000e0000 */
[----:B------:R-:W-:Y:S02]  /*1a240*/  R2UR UR56, R8 ;  /* 0x00000000083872ca */ /* 0x000fe400000e0000 */
[----:B------:R-:W-:Y:S02]  /*1a250*/  R2UR UR57, R9 ;  /* 0x00000000093972ca */ /* 0x000fe400000e0000 */
[----:B------:R-:W-:Y:S02]  /*1a260*/  R2UR UR11, R21 ;  /* 0x00000000150b72ca */ /* 0x000fe400000e0000 */
[C---:B------:R-:W-:Y:S02]  /*1a270*/  R2UR UR8, R6.reuse ;  /* 0x00000000060872ca */ /* 0x040fe400000e0000 */
[----:B------:R-:W-:Y:S02]  /*1a280*/  R2UR UR9, R7 ;  /* 0x00000000070972ca */ /* 0x000fe400000e0000 */
[----:B------:R-:W-:Y:S01]  /*1a290*/  R2UR UR12, R6 ;  /* 0x00000000060c72ca */ /* 0x000fe200000e0000 */
[----:B------:R-:W-:-:S02]  /*1a2a0*/  WARPGROUP.DEPBAR.LE gsb0, 0x0 ;  /* 0x00008000000079c5 */ /* 0x000fc40000010000 */
[----:B------:R-:W-:Y:S01]  /*1a2b0*/  WARPGROUP.ARRIVE ;  /* 0x00000000000079c5 */ /* 0x000fe20000000000 */
[----:B------:R-:W-:Y:S02]  /*1a2c0*/  R2UR UR13, R7 ;  /* 0x00000000070d72ca */ /* 0x000fe400000e0000 */
[----:B------:R-:W-:Y:S02]  /*1a2d0*/  R2UR UR19, R21 ;  /* 0x00000000151372ca */ /* 0x000fe400000e0000 */
[----:B------:R-:W-:Y:S01]  /*1a2e0*/  R2UR UR16, R6 ;  /* 0x00000000061072ca */ /* 0x000fe200000e0000 */
[----:B------:R-:W-:Y:S01]  /*1a2f0*/  QGMMA.64x32x32.F32.E4M3.E4M3 R136, gdesc[UR32], RZ, !UPT, gsb0 ;  /* 0x00600000208879f3 */ /* 0x000fe2000c0008ff */
[----:B------:R-:W-:Y:S02]  /*1a300*/  R2UR UR34, R90 ;  /* 0x000000005a2272ca */ /* 0x000fe400000e0000 */
[----:B------:R-:W-:Y:S02]  /*1a310*/  R2UR UR35, R91 ;  /* 0x000000005b2372ca */ /* 0x000fe400000e0000 */
[----:B------:R-:W-:-:S02]  /*1a320*/  R2UR UR17, R7 ;  /* 0x00000000071172ca */ /* 0x000fc400000e0000 */
[----:B------:R-:W-:Y:S02]  /*1a330*/  R2UR UR20, R6 ;  /* 0x00000000061472ca */ /* 0x000fe400000e0000 */
[----:B------:R-:W-:Y:S02]  /*1a340*/  R2UR UR21, R7 ;  /* 0x00000000071572ca */ /* 0x000fe400000e0000 */
[C---:B------:R-:W-:Y:S02]  /*1a350*/  R2UR UR24, R4.reuse ;  /* 0x00000000041872ca */ /* 0x040fe400000e0000 */
[----:B------:R-:W-:Y:S02]  /*1a360*/  R2UR UR25, R5 ;  /* 0x00000000051972ca */ /* 0x000fe400000e0000 */
[----:B------:R-:W-:Y:S01]  /*1a370*/  R2UR UR31, R21 ;  /* 0x00000000151f72ca */ /* 0x000fe200000e0000 */
[----:B------:R-:W-:Y:S01]  /*1a380*/  IMAD.MOV.U32 R21, RZ, RZ, 0x40000040 ;  /* 0x40000040ff157424 */ /* 0x000fe200078e00ff */
[----:B------:R-:W-:-:S02]  /*1a390*/  R2UR UR28, R4 ;  /* 0x00000000041c72ca */ /* 0x000fc400000e0000 */
[C---:B------:R-:W-:Y:S02]  /*1a3a0*/  R2UR UR29, R5.reuse ;  /* 0x00000000051d72ca */ /* 0x040fe400000e0000 */
[C---:B------:R-:W-:Y:S02]  /*1a3b0*/  R2UR UR32, R4.reuse ;  /* 0x00000000042072ca */ /* 0x040fe400000e0000 */
[C---:B------:R-:W-:Y:S02]  /*1a3c0*/  R2UR UR33, R5.reuse ;  /* 0x00000000052172ca */ /* 0x040fe400000e0000 */
        /* <DEDUP_REMOVED lines=76> */
.L_x_8839:
[----:B------:R-:W-:Y:S01]  /*1a890*/  SHF.L.U32 R20, R222, 0x1f, RZ ;  /* 0x0000001fde147819 */ /* 0x000fe200000006ff */
[----:B------:R-:W-:-:S04]  /*1a8a0*/  IMAD R21, R217, 0x8, R17 ;  /* 0x00000008d9157824 */ /* 0x000fc800078e0211 */
[----:B------:R0:W1:Y:S01]  /*1a8b0*/  SYNCS.PHASECHK.TRANS64.TRYWAIT P1, [R21+URZ+0x22850], R20 ;  /* 0x02285014150075a7 */ /* 0x000062000802017f */
[----:B------:R-:W-:Y:S05]  /*1a8c0*/  @!P0 BRA `(.L_x_8840) ;  /* 0x0000000000048947 */ /* 0x000fea0003800000 */
[----:B------:R-:W-:Y:S01]  /*1a8d0*/  BPT.TRAP 0x1 ;  /* 0x000000040000795c */ /* 0x000fe20000300000 */
.L_x_8840:
[----:B-1----:R-:W-:Y:S05]  /*1a8e0*/  @P1 BRA `(.L_x_8838) ;  /* 0x0000000000081947 */ /* 0x002fea0003800000 */
[----:B------:R-:W1:Y:S02]  /*1a8f0*/  SYNCS.PHASECHK.TRANS64.TRYWAIT P1, [R21+URZ+0x22850], R20 ;  /* 0x02285014150075a7 */ /* 0x000e64000802017f */
[----:B-1----:R-:W-:Y:S05]  /*1a900*/  @!P1 BRA `(.L_x_8841) ;  /* 0x0000015000589947 */ /* 0x002fea0003800000 */
.L_x_8838:
        /* <DEDUP_REMOVED lines=46> */
.L_x_8842:
        /* <DEDUP_REMOVED lines=104> */
[----:B------:R-:W1:Y:S06]  /*1b270*/  S2R R223, SR_CgaCtaId ;  /* 0x0000000000df7919 */ /* 0x000e6c0000008800 */
[----:B------:R-:W3:Y:S01]  /*1b280*/  MUFU.TANH R166, R166 ;  /* 0x000000a600a67308 */ /* 0x000ee20000002400 */
[----:B--2---:R-:W-:-:S07]  /*1b290*/  FMNMX.FTZ R21, R176, R21, !PT ;  /* 0x00000015b0157209 */ /* 0x004fce0007810000 */
[----:B------:R-:W2:Y:S01]  /*1b2a0*/  MUFU.TANH R178, R178 ;  /* 0x000000b200b27308 */ /* 0x000ea20000002400 */
[----:B0-----:R-:W-:-:S07]  /*1b2b0*/  FMNMX.FTZ R143, R164, R143, !PT ;  /* 0x0000008fa48f7209 */ /* 0x001fce0007810000 */
[----:B------:R-:W0:Y:S01]  /*1b2c0*/  MUFU.TANH R180, R180 ;  /* 0x000000b400b47308 */ /* 0x000e220000002400 */
[----:B---3--:R-:W-:-:S07]  /*1b2d0*/  FMNMX.FTZ R21, R166, R21, !PT ;  /* 0x00000015a6157209 */ /* 0x008fce0007810000 */
        /* <DEDUP_REMOVED lines=127> */
[----:B--2---:R-:W-:-:S05]  /*1bad0*/  FMNMX.FTZ R143, R101, R220, !PT ;  /* 0x000000dc658f7209 */ /* 0x004fca0007810000 */
[----:B------:R-:W2:Y:S01]  /*1bae0*/  SHFL.BFLY PT, R220, R143, 0x2, 0x1f ;  /* 0x0c401f008fdc7f89 */ /* 0x000ea200000e0000 */
[----:B0-----:R-:W-:-:S04]  /*1baf0*/  FMNMX.FTZ R21, R102, R21, !PT ;  /* 0x0000001566157209 */ /* 0x001fc80007810000 */
[----:B---3--:R-:W-:-:S05]  /*1bb00*/  FMNMX.FTZ R145, R103, R21, !PT ;  /* 0x0000001567917209 */ /* 0x008fca0007810000 */
[----:B------:R-:W0:Y:S01]  /*1bb10*/  SHFL.BFLY PT, R21, R145, 0x2, 0x1f ;  /* 0x0c401f0091157f89 */ /* 0x000e2200000e0000 */
[----:B--2---:R-:W-:-:S05]  /*1bb20*/  FMNMX.FTZ R147, R143, R220, !PT ;  /* 0x000000dc8f937209 */ /* 0x004fca0007810000 */
[----:B------:R-:W2:Y:S01]  /*1bb30*/  SHFL.BFLY PT, R220, R147, 0x1, 0x1f ;  /* 0x0c201f0093dc7f89 */ /* 0x000ea200000e0000 */
[----:B0-----:R-:W-:Y:S02]  /*1bb40*/  FMNMX.FTZ R149, R145, R21, !PT ;  /* 0x0000001591957209 */ /* 0x001fe40007810000 */
[----:B------:R-:W0:Y:S03]  /*1bb50*/  LDC R21, c[0x0][0x988] ;  /* 0x00026200ff157b82 */ /* 0x000e260000000800 */
[----:B------:R-:W3:Y:S01]  /*1bb60*/  SHFL.BFLY PT, R219, R149, 0x1, 0x1f ;  /* 0x0c201f0095db7f89 */ /* 0x000ee200000e0000 */
[----:B--2---:R-:W-:-:S05]  /*1bb70*/  FMNMX.FTZ R220, R147, R220, !PT ;  /* 0x000000dc93dc7209 */ /* 0x004fca0007810000 */
[C---:B------:R-:W-:Y:S01]  /*1bb80*/  FADD.FTZ R216, -R220.reuse, R216 ;  /* 0x000000d8dcd87221 */ /* 0x040fe20000010100 */
[----:B0-----:R-:W-:-:S03]  /*1bb90*/  FFMA.FTZ R145, R220, R21, -8 ;  /* 0xc1000000dc917423 */ /* 0x001fc60000010015 */
[----:B------:R-:W-:Y:S01]  /*1bba0*/  FMUL.FTZ R151, R216, R21 ;  /* 0x00000015d8977220 */ /* 0x000fe20000410000 */
[----:B---3--:R-:W-:Y:S01]  /*1bbb0*/  FMNMX.FTZ R219, R149, R219, !PT ;  /* 0x000000db95db7209 */ /* 0x008fe20007810000 */
[-CC-:B------:R-:W-:Y:S02]  /*1bbc0*/  FFMA.FTZ R153, R164, R21.reuse, -R145.reuse ;  /* 0x00000015a4997223 */ /* 0x180fe40000010891 */
[----:B------:R0:W-:Y:S01]  /*1bbd0*/  MUFU.EX2 R143, R151 ;  /* 0x00000097008f7308 */ /* 0x0001e20000000800 */
[----:B------:R-:W-:-:S01]  /*1bbe0*/  FFMA.FTZ R147, R152, R21, -R145 ;  /* 0x0000001598937223 */ /* 0x000fc20000010891 */
[----:B------:R-:W-:Y:S01]  /*1bbf0*/  FFMA.FTZ R149, R156, R21, -R145 ;  /* 0x000000159c957223 */ /* 0x000fe20000010891 */
[----:B------:R-:W-:-:S01]  /*1bc00*/  FADD.FTZ R216, -R219, R215 ;  /* 0x000000d7dbd87221 */ /* 0x000fc20000010100 */
[-C--:B------:R-:W-:Y:S01]  /*1bc10*/  FFMA.FTZ R164, R219, R21.reuse, -8 ;  /* 0xc1000000dba47423 */ /* 0x080fe20000010015 */
[----:B------:R-:W-:-:S01]  /*1bc20*/  FFMA.FTZ R20, R20, R21, -R145 ;  /* 0x0000001514147223 */ /* 0x000fc20000010891 */
[-CC-:B------:R-:W-:Y:S01]  /*1bc30*/  FFMA.FTZ R152, R170, R21.reuse, -R145.reuse ;  /* 0x00000015aa987223 */ /* 0x180fe20000010891 */
[----:B------:R-:W-:-:S01]  /*1bc40*/  FFMA.FTZ R156, R174, R21, -R145 ;  /* 0x00000015ae9c7223 */ /* 0x000fc20000010891 */
[-CC-:B------:R-:W-:Y:S01]  /*1bc50*/  FFMA.FTZ R136, R136, R21.reuse, -R145.reuse ;  /* 0x0000001588887223 */ /* 0x180fe20000010891 */
[----:B0-----:R-:W-:-:S01]  /*1bc60*/  FFMA.FTZ R151, R160, R21, -R145 ;  /* 0x00000015a0977223 */ /* 0x001fc20000010891 */
        /* <DEDUP_REMOVED lines=34> */
[-CC-:B------:R-:W-:Y:S01]  /*1be90*/  FFMA.FTZ R154, R168, R21.reuse, -R164.reuse ;  /* 0x00000015a89a7223 */ /* 0x180fe200000108a4 */
        /* <DEDUP_REMOVED lines=33> */
[----:B--2---:R-:W-:-:S01]  /*1c0b0*/  FFMA.FTZ R3, R216, R3, R145 ;  /* 0x00000003d8037223 */ /* 0x004fc20000010091 */
        /* <DEDUP_REMOVED lines=12> */
[----:B------:R-:W-:Y:S01]  /*1c180*/  FFMA.FTZ R103, R103, R21, -R164 ;  /* 0x0000001567677223 */ /* 0x000fe200000108a4 */
[----:B------:R-:W-:Y:S01]  /*1c190*/  IMAD R168, R194, 0x8, R17 ;  /* 0x00000008c2a87824 */ /* 0x000fe200078e0211 */
[----:B------:R-:W0:Y:S01]  /*1c1a0*/  MUFU.EX2 R158, R158 ;  /* 0x0000009e009e7308 */ /* 0x000e220000000800 */
[----:B---3--:R-:W-:-:S02]  /*1c1b0*/  FADD.FTZ R3, R154, R3 ;  /* 0x000000039a037221 */ /* 0x008fc40000010000 */
[----:B------:R-:W-:-:S05]  /*1c1c0*/  VIADD R168, R168, 0x22840 ;  /* 0x00022840a8a87836 */ /* 0x000fca0000000000 */
[----:B------:R-:W3:Y:S01]  /*1c1d0*/  MUFU.EX2 R152, R152 ;  /* 0x0000009800987308 */ /* 0x000ee20000000800 */
[----:B--2---:R-:W-:-:S01]  /*1c1e0*/  FADD.FTZ R171, R149, R12 ;  /* 0x0000000c95ab7221 */ /* 0x004fc20000010000 */
[----:B-1----:R-:W-:-:S04]  /*1c1f0*/  PRMT R168, R223, 0x654, R168 ;  /* 0x00000654dfa87816 */ /* 0x002fc800000000a8 */
[----:B------:R1:W-:Y:S02]  /*1c200*/  SYNCS.ARRIVE.TRANS64.RED.A1T0 RZ, [R168+URZ], RZ ;  /* 0x000000ffa8ff79a7 */ /* 0x0003e4000810043f */
[----:B------:R-:W2:Y:S01]  /*1c210*/  MUFU.EX2 R161, R161 ;  /* 0x000000a100a17308 */ /* 0x000ea20000000800 */
[----:B0-----:R-:W-:-:S07]  /*1c220*/  FADD.FTZ R12, R158, R3 ;  /* 0x000000039e0c7221 */ /* 0x001fce0000010000 */
[----:B------:R-:W0:Y:S01]  /*1c230*/  MUFU.EX2 R151, R151 ;  /* 0x0000009700977308 */ /* 0x000e220000000800 */
[----:B---3--:R-:W-:-:S07]  /*1c240*/  FADD.FTZ R164, R152, R171 ;  /* 0x000000ab98a47221 */ /* 0x008fce0000010000 */
[----:B------:R-:W3:Y:S01]  /*1c250*/  MUFU.EX2 R162, R162 ;  /* 0x000000a200a27308 */ /* 0x000ee20000000800 */
[----:B--2---:R-:W-:-:S07]  /*1c260*/  FADD.FTZ R3, R161, R12 ;  /* 0x0000000ca1037221 */ /* 0x004fce0000010000 */
        /* <DEDUP_REMOVED lines=139> */
[----:B0-----:R-:W-:-:S01]  /*1cb20*/  FADD.FTZ R164, R102, R171 ;  /* 0x000000ab66a47221 */ /* 0x001fc20000010000 */
[----:B---3--:R-:W-:-:S03]  /*1cb30*/  FADD.FTZ R12, R101, R12 ;  /* 0x0000000c650c7221 */ /* 0x008fc60000010000 */
[----:B--2---:R-:W-:Y:S01]  /*1cb40*/  FADD.FTZ R3, R103, R164 ;  /* 0x000000a467037221 */ /* 0x004fe20000010000 */
[----:B-1----:R-:W-:Y:S06]  /*1cb50*/  @!P0 BRA `(.L_x_8843) ;  /* 0x0000000000048947 */ /* 0x002fec0003800000 */
[----:B------:R-:W-:Y:S01]  /*1cb60*/  BPT.TRAP 0x1 ;  /* 0x000000040000795c */ /* 0x000fe20000300000 */
.L_x_8843:
        /* <DEDUP_REMOVED lines=115> */
.L_x_8832:
[----:B------:R-:W-:-:S13]  /*1d2a0*/  ISETP.GE.AND P1, PT, R0, R209, PT ;  /* 0x000000d10000720c */ /* 0x000fda0003f26270 */
[----:B------:R-:W-:Y:S05]  /*1d2b0*/  @!P1 BRA `(.L_x_8845) ;  /* 0x00000054003c9947 */ /* 0x000fea0003800000 */
[----:B------:R-:W-:Y:S02]  /*1d2c0*/  IMAD.MOV.U32 R15, RZ, RZ, R219 ;  /* 0x000000ffff0f7224 */ /* 0x000fe400078e00db */
[----:B------:R-:W-:Y:S02]  /*1d2d0*/  IMAD.MOV.U32 R215, RZ, RZ, R220 ;  /* 0x000000ffffd77224 */ /* 0x000fe400078e00dc */
[----:B------:R-:W-:Y:S02]  /*1d2e0*/  IMAD.MOV.U32 R217, RZ, RZ, R196 ;  /* 0x000000ffffd97224 */ /* 0x000fe400078e00c4 */
[----:B------:R-:W-:-:S07]  /*1d2f0*/  IMAD.MOV.U32 R216, RZ, RZ, R194 ;  /* 0x000000ffffd87224 */ /* 0x000fce00078e00c2 */
.L_x_8865:
        /* <DEDUP_REMOVED lines=8> */
.L_x_8847:
        /* <DEDUP_REMOVED lines=8> */
.L_x_8848:
[----:B------:R-:W-:Y:S04]  /*1d400*/  BSSY B0, `(.L_x_8846) ;  /* 0x0000004000007945 */ /* 0x000fe80003800000 */
[----:B-1----:R-:W-:Y:S05]  /*1d410*/  @P2 BRA `(.L_x_8849) ;  /* 0x0000000000082947 */ /* 0x002fea0003800000 */
[----:B------:R-:W1:Y:S02]  /*1d420*/  SYNCS.PHASECHK.TRANS64.TRYWAIT P2, [R20+URZ+0x22830], R21 ;  /* 0x02283015140075a7 */ /* 0x000e64000804017f */
[----:B-1----:R-:W-:Y:S05]  /*1d430*/  @!P2 BRA `(.L_x_8850) ;  /* 0x0000012400a0a947 */ /* 0x002fea0003800000 */
.L_x_8849:
[----:B------:R-:W-:Y:S05]  /*1d440*/  BSYNC B0 ;  /* 0x0000000000007941 */ /* 0x000fea0003800000 */
.L_x_8846:
        /* <DEDUP_REMOVED lines=197> */
.L_x_8852:
[----:B------:R-:W-:Y:S01]  /*1e0a0*/  SHF.L.U32 R20, R217, 0x1f, RZ ;  /* 0x0000001fd9147819 */ /* 0x000fe200000006ff */
[----:B------:R-:W-:-:S04]  /*1e0b0*/  IMAD R21, R216, 0x8, R17 ;  /* 0x00000008d8157824 */ /* 0x000fc800078e0211 */
[----:B------:R0:W1:Y:S01]  /*1e0c0*/  SYNCS.PHASECHK.TRANS64.TRYWAIT P1, [R21+URZ+0x22850], R20 ;  /* 0x02285014150075a7 */ /* 0x000062000802017f */
[----:B------:R-:W-:Y:S05]  /*1e0d0*/  @!P0 BRA `(.L_x_8853) ;  /* 0x0000000000048947 */ /* 0x000fea0003800000 */
[----:B------:R-:W-:Y:S01]  /*1e0e0*/  BPT.TRAP 0x1 ;  /* 0x000000040000795c */ /* 0x000fe20000300000 */
.L_x_8853:
[----:B-1----:R-:W-:Y:S05]  /*1e0f0*/  @P1 BRA `(.L_x_8851) ;  /* 0x0000000000081947 */ /* 0x002fea0003800000 */
[----:B------:R-:W1:Y:S02]  /*1e100*/  SYNCS.PHASECHK.TRANS64.TRYWAIT P1, [R21+URZ+0x22850], R20 ;  /* 0x02285014150075a7 */ /* 0x000e64000802017f */
[----:B-1----:R-:W-:Y:S05]  /*1e110*/  @!P1 BRA `(.L_x_8854) ;  /* 0x00000118007c9947 */ /* 0x002fea0003800000 */
.L_x_8851:
        /* <DEDUP_REMOVED lines=46> */
.L_x_8855:
[----:B0-----:R-:W0:Y:S01]  /*1e400*/  LDC R20, c[0x0][0x448] ;  /* 0x00011200ff147b82 */ /* 0x001e220000000800 */
[----:B------:R-:W1:Y:S01]  /*1e410*/  S2R R217, SR_CgaCtaId ;  /* 0x0000000000d97919 */ /* 0x000e620000008800 */
[C---:B------:R-:W-:Y:S01]  /*1e420*/  FMUL.FTZ R171, R2.reuse, R97 ;  /* 0x0000006102ab7220 */ /* 0x040fe20000410000 */
[----:B------:R-:W-:Y:S01]  /*1e430*/  FMUL.FTZ R97, R2, R102 ;  /* 0x0000006602617220 */ /* 0x000fe20000410000 */
[----:B------:R-:W-:Y:S02]  /*1e440*/  IMAD R102, R0, -0xa0, RZ ;  /* 0xffffff6000667824 */ /* 0x000fe400078e02ff */
[C---:B------:R-:W-:Y:S01]  /*1e450*/  FMUL.FTZ R169, R2.reuse, R92 ;  /* 0x0000005c02a97220 */ /* 0x040fe20000410000 */
[C---:B------:R-:W-:Y:S01]  /*1e460*/  FMUL.FTZ R170, R2.reuse, R93 ;  /* 0x0000005d02aa7220 */ /* 0x040fe20000410000 */
[C---:B------:R-:W-:Y:S01]  /*1e470*/  FMUL.FTZ R92, R2.reuse, R94 ;  /* 0x0000005e025c7220 */ /* 0x040fe20000410000 */
[----:B------:R-:W2:Y:S01]  /*1e480*/  LDC R177, c[0x0][0x9e4] ;  /* 0x00027900ffb17b82 */ /* 0x000ea20000000800 */
        /* <DEDUP_REMOVED lines=36> */
[----:B------:R-:W3:Y:S01]  /*1e6d0*/  @P1 LDC R168, c[0x0][0x450] ;  /* 0x00011400ffa81b82 */ /* 0x000ee20000000800 */
[C---:B------:R-:W-:Y:S01]  /*1e6e0*/  FMUL.FTZ R96, R2.reuse, R96 ;  /* 0x0000006002607220 */ /* 0x040fe20000410000 */
[C---:B------:R-:W-:Y:S01]  /*1e6f0*/  FMUL.FTZ R95, R2.reuse, R99 ;  /* 0x00000063025f7220 */ /* 0x040fe20000410000 */
[C---:B------:R-:W-:Y:S01]  /*1e700*/  FMUL.FTZ R100, R2.reuse, R100 ;  /* 0x0000006402647220 */ /* 0x040fe20000410000 */
[C---:B------:R-:W-:Y:S01]  /*1e710*/  FMUL.FTZ R101, R2.reuse, R101 ;  /* 0x0000006502657220 */ /* 0x040fe20000410000 */
[----:B------:R-:W-:Y:S01]  /*1e720*/  FMUL.FTZ R98, R2, R103 ;  /* 0x0000006702627220 */ /* 0x000fe20000410000 */
[----:B------:R-:W-:Y:S01]  /*1e730*/  R2UR UR4, R14 ;  /* 0x000000000e0472ca */ /* 0x000fe200000e0000 */
[----:B------:R-:W4:Y:S01]  /*1e740*/  MUFU.TANH R153, R153 ;  /* 0x0000009900997308 */ /* 0x000f220000002400 */
[----:B------:R-:W-:-:S07]  /*1e750*/  ULDC UR5, c[0x0][0x9e0] ;  /* 0x0002780000057ab9 */ /* 0x000fce0000000800 */
[----:B------:R-:W0:Y:S02]  /*1e760*/  MUFU.TANH R136, R136 ;  /* 0x0000008800887308 */ /* 0x000e240000002400 */
[----:B0-----:R-:W-:-:S06]  /*1e770*/  @P1 IMAD.HI.U32 R21, R20, R21, RZ ;  /* 0x0000001514151227 */ /* 0x001fcc00078e00ff */
[----:B------:R-:W0:Y:S01]  /*1e780*/  MUFU.TANH R137, R137 ;  /* 0x0000008900897308 */ /* 0x000e220000002400 */
[----:B---3--:R-:W-:Y:S01]  /*1e790*/  @P1 SHF.R.U32.HI R20, RZ, R168, R21 ;  /* 0x000000a8ff141219 */ /* 0x008fe20000011615 */
        /* <DEDUP_REMOVED lines=27> */
[----:B------:R-:W3:Y:S01]  /*1e950*/  SHFL.IDX PT, R175, R20, RZ, 0x1c1f ;  /* 0x001c1fff14af7589 */ /* 0x000ee200000e0000 */
        /* <DEDUP_REMOVED lines=12> */
[----:B--2---:R-:W-:Y:S01]  /*1ea20*/  ISETP.GE.AND P1, PT, R177, 0x1, PT ;  /* 0x00000001b100780c */ /* 0x004fe20003f26270 */
[----:B------:R-:W-:Y:S01]  /*1ea30*/  IMAD R89, R204, -0x2, R89 ;  /* 0xfffffffecc597824 */ /* 0x000fe200078e0259 */
[----:B------:R-:W2:Y:S01]  /*1ea40*/  MUFU.TANH R21, R21 ;  /* 0x0000001500157308 */ /* 0x000ea20000002400 */
        /* <DEDUP_REMOVED lines=8> */
[--C-:B---3--:R-:W-:Y:S02]  /*1ead0*/  IMAD.IADD R173, R103, 0x1, R175.reuse ;  /* 0x0000000167ad7824 */ /* 0x108fe400078e02af */
        /* <DEDUP_REMOVED lines=90> */
.L_x_8858:
[----:B------:R-:W-:Y:S02]  /*1f080*/  ULDC UR4, c[0x0][0x9e4] ;  /* 0x0002790000047ab9 */ /* 0x000fe40000000800 */
[----:B------:R-:W-:-:S05]  /*1f090*/  IMAD.U32 R176, RZ, RZ, UR4 ;  /* 0x00000004ffb07e24 */ /* 0x000fca000f8e00ff */
[----:B------:R-:W-:-:S13]  /*1f0a0*/  ISETP.NE.AND P1, PT, R176, 0x1, PT ;  /* 0x00000001b000780c */ /* 0x000fda0003f25270 */
[----:B0-----:R-:W0:Y:S02]  /*1f0b0*/  @P1 LDC.64 R88, c[0x0][0x9e8] ;  /* 0x00027a00ff581b82 */ /* 0x001e240000000a00 */
[----:B0-----:R-:W-:-:S05]  /*1f0c0*/  @P1 IMAD.HI.U32 R88, R175, R88, RZ ;  /* 0x00000058af581227 */ /* 0x001fca00078e00ff */
[----:B------:R-:W-:-:S07]  /*1f0d0*/  @P1 SHF.R.U32.HI R175, RZ, R89, R88 ;  /* 0x00000059ffaf1219 */ /* 0x000fce0000011658 */
.L_x_8859:
[----:B------:R-:W-:Y:S05]  /*1f0e0*/  BSYNC B0 ;  /* 0x0000000000007941 */ /* 0x000fea0003800000 */
.L_x_8857:
[----:B------:R-:W-:-:S05]  /*1f0f0*/  IMAD R175, R175, R176, R99 ;  /* 0x000000b0afaf7224 */ /* 0x000fca00078e0263 */
[----:B------:R-:W-:Y:S02]  /*1f100*/  VIADDMNMX R173, R175, R176, R173, PT ;  /* 0x000000b0afad7246 */ /* 0x000fe400038001ad */
[----:B------:R-:W-:-:S07]  /*1f110*/  VIMNMX R174, R174, R175, !PT ;  /* 0x000000afaeae7248 */ /* 0x000fce0007fe0100 */
.L_x_8856:
        /* <DEDUP_REMOVED lines=233> */
[----:B------:R-:W-:-:S13]  /*1ffb0*/  ISETP.GE.AND P6, PT, R177, 0x1, PT ;  /* 0x00000001b100780c */ /* 0x000fda0003fc6270 */
        /* <DEDUP_REMOVED lines=14> */
.L_x_8862:
[----:B------:R-:W-:Y:S02]  /*200a0*/  ULDC UR4, c[0x0][0x9e4] ;  /* 0x0002790000047ab9 */ /* 0x000fe40000000800 */
[----:B------:R-:W-:-:S05]  /*200b0*/  IMAD.U32 R174, RZ, RZ, UR4 ;  /* 0x00000004ffae7e24 */ /* 0x000fca000f8e00ff */
[----:B------:R-:W-:-:S13]  /*200c0*/  ISETP.NE.AND P6, PT, R174, 0x1, PT ;  /* 0x00000001ae00780c */ /* 0x000fda0003fc5270 */
[----:B------:R-:W0:Y:S02]  /*200d0*/  @P6 LDC.64 R20, c[0x0][0x9e8] ;  /* 0x00027a00ff146b82 */ /* 0x000e240000000a00 */
[----:B0-----:R-:W-:-:S05]  /*200e0*/  @P6 IMAD.HI.U32 R20, R89, R20, RZ ;  /* 0x0000001459146227 */ /* 0x001fca00078e00ff */
[----:B------:R-:W-:-:S07]  /*200f0*/  @P6 SHF.R.U32.HI R89, RZ, R21, R20 ;  /* 0x00000015ff596219 */ /* 0x000fce0000011614 */
.L_x_8863:
[----:B------:R-:W-:Y:S05]  /*20100*/  BSYNC B0 ;  /* 0x0000000000007941 */ /* 0x000fea0003800000 */
.L_x_8861:
[----:B------:R-:W-:-:S05]  /*20110*/  IMAD R89, R89, R174, R99 ;  /* 0x000000ae59597224 */ /* 0x000fca00078e0263 */
[----:B------:R-:W-:Y:S02]  /*20120*/  VIADDMNMX R103, R89, R174, R103, PT ;  /* 0x000000ae59677246 */ /* 0x000fe40003800167 */
[----:B------:R-:W-:-:S07]  /*20130*/  VIMNMX R172, R172, R89, !PT ;  /* 0x00000059acac7248 */ /* 0x000fce0007fe0100 */
.L_x_8860:
        /* <DEDUP_REMOVED lines=98> */
[----:B------:R-:W-:Y:S01]  /*20760*/  ISETP.LT.OR P1, PT, R103, 0x3a, P1 ;  /* 0x0000003a6700780c */ /* 0x000fe20000f21670 */
[----:B------:R-:W0:Y:S01]  /*20770*/  LDC R21, c[0x0][0x988] ;  /* 0x00026200ff157b82 */ /* 0x000e220000000800 */
[----:B------:R-:W-:Y:S01]  /*20780*/  ISETP.GT.AND P2, PT, R172, 0x89, !P2 ;  /* 0x00000089ac00780c */ /* 0x000fe20005744270 */
[----:B------:R-:W1:Y:S01]  /*20790*/  SHFL.BFLY PT, R220, R89, 0x2, 0x1f ;  /* 0x0c401f0059dc7f89 */ /* 0x000e6200000e0000 */
[----:B------:R-:W-:Y:S02]  /*207a0*/  FSEL R184, R151, -INF , !P1 ;  /* 0xff80000097b87808 */ /* 0x000fe40004800000 */
[----:B------:R-:W-:-:S02]  /*207b0*/  LOP3.LUT P1, RZ, R16, 0x800000, RZ, 0xc0, !PT ;  /* 0x0080000010ff7812 */ /* 0x000fc4000782c0ff */
[----:B------:R-:W-:Y:S02]  /*207c0*/  ISETP.LT.OR P2, PT, R103, 0x8a, P2 ;  /* 0x0000008a6700780c */ /* 0x000fe40001741670 */
[C---:B------:R-:W-:Y:S02]  /*207d0*/  ISETP.GT.AND P1, PT, R172.reuse, 0x40, !P1 ;  /* 0x00000040ac00780c */ /* 0x040fe40004f24270 */
[----:B------:R-:W-:Y:S02]  /*207e0*/  FSEL R93, R93, -INF , !P2 ;  /* 0xff8000005d5d7808 */ /* 0x000fe40005000000 */
[----:B------:R-:W-:Y:S02]  /*207f0*/  ISETP.LT.OR P1, PT, R103, 0x41, P1 ;  /* 0x000000416700780c */ /* 0x000fe40000f21670 */
[----:B------:R-:W-:Y:S02]  /*20800*/  ISETP.GT.AND P3, PT, R172, 0x90, !P3 ;  /* 0x00000090ac00780c */ /* 0x000fe40005f64270 */
[----:B------:R-:W-:-:S02]  /*20810*/  FSEL R120, R120, -INF , !P1 ;  /* 0xff80000078787808 */ /* 0x000fc40004800000 */
[----:B------:R-:W-:Y:S02]  /*20820*/  LOP3.LUT P1, RZ, R16, 0x400000, RZ, 0xc0, !PT ;  /* 0x0040000010ff7812 */ /* 0x000fe4000782c0ff */
[C---:B------:R-:W-:Y:S02]  /*20830*/  ISETP.GT.AND P4, PT, R172.reuse, 0x91, !P4 ;  /* 0x00000091ac00780c */ /* 0x040fe40006784270 */
[C---:B------:R-:W-:Y:S02]  /*20840*/  ISETP.GT.AND P1, PT, R172.reuse, 0x41, !P1 ;  /* 0x00000041ac00780c */ /* 0x040fe40004f24270 */
[----:B------:R-:W-:Y:S02]  /*20850*/  ISETP.GT.AND P5, PT, R172, 0x98, !P5 ;  /* 0x00000098ac00780c */ /* 0x000fe40006fa4270 */
[----:B------:R-:W-:Y:S02]  /*20860*/  ISETP.LT.OR P1, PT, R103, 0x42, P1 ;  /* 0x000000426700780c */ /* 0x000fe40000f21670 */
[----:B-1----:R-:W-:-:S02]  /*20870*/  FMNMX.FTZ R101, R89, R220, !PT ;  /* 0x000000dc59657209 */ /* 0x002fc40007810000 */
[----:B------:R-:W-:Y:S02]  /*20880*/  FSEL R186, R121, -INF , !P1 ;  /* 0xff80000079ba7808 */ /* 0x000fe40004800000 */
[----:B------:R-:W-:Y:S01]  /*20890*/  LOP3.LUT P1, RZ, R16, 0x200000, RZ, 0xc0, !PT ;  /* 0x0020000010ff7812 */ /* 0x000fe2000782c0ff */
[----:B------:R-:W1:Y:S01]  /*208a0*/  SHFL.BFLY PT, R220, R101, 0x1, 0x1f ;  /* 0x0c201f0065dc7f89 */ /* 0x000e6200000e0000 */
        /* <DEDUP_REMOVED lines=10> */
[----:B------:R-:W-:Y:S02]  /*20950*/  ISETP.LT.OR P1, PT, R103, 0x4a, P1 ;  /* 0x0000004a6700780c */ /* 0x000fe40000f21670 */
[----:B-1----:R-:W-:Y:S02]  /*20960*/  FMNMX.FTZ R220, R101, R220, !PT ;  /* 0x000000dc65dc7209 */ /* 0x002fe40007810000 */
[----:B------:R-:W-:Y:S02]  /*20970*/  FSEL R222, R123, -INF , !P1 ;  /* 0xff8000007bde7808 */ /* 0x000fe40004800000 */
[----:B------:R-:W-:Y:S01]  /*20980*/  LOP3.LUT P1, RZ, R16, 0x80000, RZ, 0xc0, !PT ;  /* 0x0008000010ff7812 */ /* 0x000fe2000782c0ff */
[----:B0-----:R-:W-:-:S03]  /*20990*/  FFMA.FTZ R99, R220, R21, -8 ;  /* 0xc1000000dc637423 */ /* 0x001fc60000010015 */
        /* <DEDUP_REMOVED lines=57> */
[----:B------:R-:W-:Y:S02]  /*20d30*/  ISETP.LT.OR P1, PT, R103, 0x89, P1 ;  /* 0x000000896700780c */ /* 0x000fe40000f21670 */
[----:B------:R-:W-:Y:S02]  /*20d40*/  ISETP.GT.AND P2, PT, R172, 0x99, !P6 ;  /* 0x00000099ac00780c */ /* 0x000fe40007744270 */
[----:B------:R-:W-:-:S02]  /*20d50*/  FSEL R92, R92, -INF , !P1 ;  /* 0xff8000005c5c7808 */ /* 0x000fc40004800000 */
[----:B------:R-:W-:Y:S02]  /*20d60*/  LOP3.LUT P1, RZ, R16, 0x1, RZ, 0xc0, !PT ;  /* 0x0000000110ff7812 */ /* 0x000fe4000782c0ff */
[C---:B------:R-:W-:Y:S02]  /*20d70*/  ISETP.LT.OR P2, PT, R103.reuse, 0x9a, P2 ;  /* 0x0000009a6700780c */ /* 0x040fe40001741670 */
[----:B------:R-:W-:Y:S02]  /*20d80*/  ISETP.GT.AND P1, PT, R172, RZ, !P1 ;  /* 0x000000ffac00720c */ /* 0x000fe40004f24270 */
[----:B------:R-:W-:Y:S02]  /*20d90*/  FSEL R98, R98, -INF , !P2 ;  /* 0xff80000062627808 */ /* 0x000fe40005000000 */
[----:B------:R-:W-:-:S04]  /*20da0*/  ISETP.LT.OR P1, PT, R103, 0x1, P1 ;  /* 0x000000016700780c */ /* 0x000fc80000f21670 */
[----:B------:R-:W-:Y:S02]  /*20db0*/  FSEL R152, R152, -INF , !P1 ;  /* 0xff80000098987808 */ /* 0x000fe40004800000 */
[----:B------:R-:W-:Y:S02]  /*20dc0*/  FSETP.NEU.FTZ.AND P1, PT, R220, -INF , PT ;  /* 0xff800000dc00780b */ /* 0x000fe40003f3d000 */
[----:B------:R-:W-:Y:S02]  /*20dd0*/  FMNMX.FTZ R127, R152, R15, !PT ;  /* 0x0000000f987f7209 */ /* 0x000fe40007810000 */
[----:B------:R-:W-:Y:S02]  /*20de0*/  FSEL R99, R99, RZ, P1 ;  /* 0x000000ff63637208 */ /* 0x000fe40000800000 */
[----:B------:R-:W-:-:S03]  /*20df0*/  FMNMX.FTZ R127, R154, R127, !PT ;  /* 0x0000007f9a7f7209 */ /* 0x000fc60007810000 */
[--C-:B------:R-:W-:Y:S01]  /*20e00*/  FFMA.FTZ R103, R136, R21, -R99.reuse ;  /* 0x0000001588677223 */ /* 0x100fe20000010863 */
[----:B------:R-:W-:Y:S01]  /*20e10*/  FMNMX.FTZ R127, R20, R127, !PT ;  /* 0x0000007f147f7209 */ /* 0x000fe20007810000 */
[-CC-:B------:R-:W-:Y:S01]  /*20e20*/  FFMA.FTZ R136, R137, R21.reuse, -R99.reuse ;  /* 0x0000001589887223 */ /* 0x180fe20000010863 */
[----:B------:R-:W-:-:S01]  /*20e30*/  FFMA.FTZ R143, R140, R21, -R99 ;  /* 0x000000158c8f7223 */ /* 0x000fc20000010863 */
[--C-:B------:R-:W-:Y:S01]  /*20e40*/  FFMA.FTZ R140, R141, R21, -R99.reuse ;  /* 0x000000158d8c7223 */ /* 0x100fe20000010863 */
[----:B------:R-:W-:Y:S01]  /*20e50*/  FMNMX.FTZ R127, R158, R127, !PT ;  /* 0x0000007f9e7f7209 */ /* 0x000fe20007810000 */
[-CC-:B------:R-:W-:Y:S01]  /*20e60*/  FFMA.FTZ R147, R144, R21.reuse, -R99.reuse ;  /* 0x0000001590937223 */ /* 0x180fe20000010863 */
[----:B------:R-:W-:-:S01]  /*20e70*/  FFMA.FTZ R144, R145, R21, -R99 ;  /* 0x0000001591907223 */ /* 0x000fc20000010863 */
[--C-:B------:R-:W-:Y:S01]  /*20e80*/  FFMA.FTZ R145, R148, R21, -R99.reuse ;  /* 0x0000001594917223 */ /* 0x100fe20000010863 */
[----:B------:R-:W-:Y:S01]  /*20e90*/  FMNMX.FTZ R137, R174, R127, !PT ;  /* 0x0000007fae897209 */ /* 0x000fe20007810000 */
[-CC-:B------:R-:W-:Y:S01]  /*20ea0*/  FFMA.FTZ R89, R88, R21.reuse, -R99.reuse ;  /* 0x0000001558597223 */ /* 0x180fe20000010863 */
        /* <DEDUP_REMOVED lines=25> */
[----:B0-----:R-:W-:-:S01]  /*21040*/  FFMA.FTZ R147, R108, R21, -R99 ;  /* 0x000000156c937223 */ /* 0x001fc20000010863 */
[----:B------:R-:W-:Y:S01]  /*21050*/  FMNMX.FTZ R139, R180, R139, !PT ;  /* 0x0000008bb48b7209 */ /* 0x000fe20007810000 */
[----:B------:R-:W-:-:S01]  /*21060*/  FFMA.FTZ R135, R135, R21, -R99 ;  /* 0x0000001587877223 */ /* 0x000fc20000010863 */
[----:B------:R-:W-:Y:S01]  /*21070*/  FSEL R108, R97, -INF , !P5 ;  /* 0xff800000616c7808 */ /* 0x000fe20006800000 */
[----:B------:R-:W-:-:S01]  /*21080*/  FFMA.FTZ R170, R170, R21, -R99 ;  /* 0x00000015aaaa7223 */ /* 0x000fc20000010863 */
[----:B------:R-:W-:Y:S01]  /*21090*/  FMNMX.FTZ R141, R146, R139, !PT ;  /* 0x0000008b928d7209 */ /* 0x000fe20007810000 */
[----:B------:R0:W-:Y:S01]  /*210a0*/  MUFU.EX2 R97, R147 ;  /* 0x0000009300617308 */ /* 0x0001e20000000800 */
[----:B------:R-:W-:-:S01]  /*210b0*/  FFMA.FTZ R96, R96, R21, -R99 ;  /* 0x0000001560607223 */ /* 0x000fc20000010863 */
[----:B------:R-:W-:Y:S01]  /*210c0*/  FFMA.FTZ R102, R102, R21, -R99 ;  /* 0x0000001566667223 */ /* 0x000fe20000010863 */
[----:B------:R-:W-:-:S04]  /*210d0*/  FMNMX.FTZ R141, R182, R141, !PT ;  /* 0x0000008db68d7209 */ /* 0x000fc80007810000 */
[----:B------:R-:W-:Y:S01]  /*210e0*/  FMNMX.FTZ R141, R150, R141, !PT ;  /* 0x0000008d968d7209 */ /* 0x000fe20007810000 */
[----:B------:R1:W-:Y:S01]  /*210f0*/  MUFU.EX2 R139, R145 ;  /* 0x00000091008b7308 */ /* 0x0003e20000000800 */
[----:B0-----:R-:W-:-:S01]  /*21100*/  FFMA.FTZ R147, R100, R21, -R99 ;  /* 0x0000001564937223 */ /* 0x001fc20000010863 */
[----:B------:R-:W-:Y:S02]  /*21110*/  FSEL R100, R220, RZ, P1 ;  /* 0x000000ffdc647208 */ /* 0x000fe40000800000 */
[----:B------:R-:W-:-:S03]  /*21120*/  FMNMX.FTZ R141, R184, R141, !PT ;  /* 0x0000008db88d7209 */ /* 0x000fc60007810000 */
[----:B------:R-:W-:Y:S01]  /*21130*/  FADD.FTZ R100, -R100, R215 ;  /* 0x000000d764647221 */ /* 0x000fe20000010100 */
[----:B------:R-:W-:Y:S01]  /*21140*/  FMNMX.FTZ R143, R120, R141, !PT ;  /* 0x0000008d788f7209 */ /* 0x000fe20007810000 */
[----:B------:R-:W-:Y:S02]  /*21150*/  MUFU.EX2 R89, R89 ;  /* 0x0000005900597308 */ /* 0x000fe40000000800 */
[----:B------:R-:W-:Y:S01]  /*21160*/  FMUL.FTZ R100, R100, R21 ;  /* 0x0000001564647220 */ /* 0x000fe20000410000 */
        /* <DEDUP_REMOVED lines=41> */
[----:B------:R-:W-:Y:S02]  /*21400*/  MUFU.EX2 R140, R140 ;  /* 0x0000008c008c7308 */ /* 0x000fe40000000800 */
[----:B-1----:R-:W1:Y:S06]  /*21410*/  SHFL.BFLY PT, R145, R143, 0x2, 0x1f ;  /* 0x0c401f008f917f89 */ /* 0x002e6c00000e0000 */
[----:B------:R-:W-:Y:S08]  /*21420*/  MUFU.EX2 R144, R144 ;  /* 0x0000009000907308 */ /* 0x000ff00000000800 */
[----:B------:R-:W-:Y:S08]  /*21430*/  MUFU.EX2 R148, R148 ;  /* 0x0000009400947308 */ /* 0x000ff00000000800 */
[----:B------:R-:W-:Y:S01]  /*21440*/  MUFU.EX2 R141, R167 ;  /* 0x000000a7008d7308 */ /* 0x000fe20000000800 */
[----:B-1----:R-:W-:Y:S01]  /*21450*/  FMNMX.FTZ R145, R143, R145, !PT ;  /* 0x000000918f917209 */ /* 0x002fe20007810000 */
[----:B------:R-:W-:-:S04]  /*21460*/  FFMA.FTZ R143, R171, R21, -R99 ;  /* 0x00000015ab8f7223 */ /* 0x000fc80000010863 */
[----:B------:R-:W1:Y:S02]  /*21470*/  SHFL.BFLY PT, R219, R145, 0x1, 0x1f ;  /* 0x0c201f0091db7f89 */ /* 0x000e6400000e0000 */
[----:B------:R2:W-:Y:S08]  /*21480*/  MUFU.EX2 R99, R147 ;  /* 0x0000009300637308 */ /* 0x0005f00000000800 */
[----:B------:R-:W-:Y:S08]  /*21490*/  MUFU.EX2 R168, R168 ;  /* 0x000000a800a87308 */ /* 0x000ff00000000800 */
[----:B------:R-:W-:Y:S01]  /*214a0*/  MUFU.EX2 R124, R124 ;  /* 0x0000007c007c7308 */ /* 0x000fe20000000800 */
[----:B-1----:R-:W-:-:S07]  /*214b0*/  FMNMX.FTZ R219, R145, R219, !PT ;  /* 0x000000db91db7209 */ /* 0x002fce0007810000 */
[----:B------:R-:W-:Y:S01]  /*214c0*/  MUFU.EX2 R125, R125 ;  /* 0x0000007d007d7308 */ /* 0x000fe20000000800 */
[C---:B------:R-:W-:Y:S01]  /*214d0*/  FSETP.NEU.FTZ.AND P1, PT, R219.reuse, -INF , PT ;  /* 0xff800000db00780b */ /* 0x040fe20003f3d000 */
[----:B------:R-:W-:-:S06]  /*214e0*/  FFMA.FTZ R145, R219, R21, -8 ;  /* 0xc1000000db917423 */ /* 0x000fcc0000010015 */
[----:B------:R-:W-:Y:S01]  /*214f0*/  MUFU.EX2 R128, R128 ;  /* 0x0000008000807308 */ /* 0x000fe20000000800 */
[----:B------:R-:W-:-:S05]  /*21500*/  FSEL R145, R145, RZ, P1 ;  /* 0x000000ff91917208 */ /* 0x000fca0000800000 */
[-CC-:B--2---:R-:W-:Y:S01]  /*21510*/  FFMA.FTZ R147, R154, R21.reuse, -R145.reuse ;  /* 0x000000159a937223 */ /* 0x184fe20000010891 */
[----:B------:R-:W-:-:S01]  /*21520*/  FFMA.FTZ R154, R162, R21, -R145 ;  /* 0x00000015a29a7223 */ /* 0x000fc20000010891 */
[----:B------:R-:W-:Y:S01]  /*21530*/  FSEL R162, R219, RZ, P1 ;  /* 0x000000ffdba27208 */ /* 0x000fe20000800000 */
[----:B------:R-:W-:-:S01]  /*21540*/  FFMA.FTZ R152, R152, R21, -R145 ;  /* 0x0000001598987223 */ /* 0x000fc20000010891 */
[-CC-:B------:R-:W-:Y:S01]  /*21550*/  FFMA.FTZ R20, R20, R21.reuse, -R145.reuse ;  /* 0x0000001514147223 */ /* 0x180fe20000010891 */
[----:B------:R-:W-:-:S01]  /*21560*/  FFMA.FTZ R149, R158, R21, -R145 ;  /* 0x000000159e957223 */ /* 0x000fc20000010891 */
[----:B------:R-:W-:Y:S01]  /*21570*/  MUFU.EX2 R147, R147 ;  /* 0x0000009300937308 */ /* 0x000fe20000000800 */
[----:B------:R-:W-:-:S01]  /*21580*/  FADD.FTZ R162, -R162, R15 ;  /* 0x0000000fa2a27221 */ /* 0x000fc20000010100 */
[-CC-:B------:R-:W-:Y:S01]  /*21590*/  FFMA.FTZ R151, R174, R21.reuse, -R145.reuse ;  /* 0x00000015ae977223 */ /* 0x180fe20000010891 */
[----:B------:R-:W-:-:S01]  /*215a0*/  FFMA.FTZ R153, R176, R21, -R145 ;  /* 0x00000015b0997223 */ /* 0x000fc20000010891 */
[-CC-:B------:R-:W-:Y:S01]  /*215b0*/  FFMA.FTZ R158, R166, R21.reuse, -R145.reuse ;  /* 0x00000015a69e7223 */ /* 0x180fe20000010891 */
[-C--:B------:R-:W-:Y:S01]  /*215c0*/  FMUL.FTZ R165, R162, R21.reuse ;  /* 0x00000015a2a57220 */ /* 0x080fe20000410000 */
        /* <DEDUP_REMOVED lines=37> */
[----:B0-----:R-:W-:-:S01]  /*21820*/  FFMA.FTZ R145, R100, R12, R89 ;  /* 0x0000000c64917223 */ /* 0x001fc20000010059 */
[----:B-1----:R-:W-:-:S04]  /*21830*/  FFMA.FTZ R12, R165, R3, R152 ;  /* 0x00000003a50c7223 */ /* 0x002fc80000010098 */
[----:B------:R-:W-:Y:S02]  /*21840*/  FADD.FTZ R3, R147, R12 ;  /* 0x0000000c93037221 */ /* 0x000fe40000010000 */
[----:B------:R0:W-:Y:S02]  /*21850*/  MUFU.EX2 R110, R162 ;  /* 0x000000a2006e7308 */ /* 0x0001e40000000800 */
[----:B--2---:R-:W-:-:S04]  /*21860*/  FADD.FTZ R12, R20, R3 ;  /* 0x00000003140c7221 */ /* 0x004fc80000010000 */
[----:B---3--:R-:W-:Y:S02]  /*21870*/  FADD.FTZ R12, R149, R12 ;  /* 0x0000000c950c7221 */ /* 0x008fe40000010000 */
[----:B------:R-:W1:Y:S01]  /*21880*/  MUFU.EX2 R154, R154 ;  /* 0x0000009a009a7308 */ /* 0x000e620000000800 */
[----:B0-----:R-:W-:-:S04]  /*21890*/  FADD.FTZ R162, R88, R145 ;  /* 0x0000009158a27221 */ /* 0x001fc80000010000 */
[----:B------:R-:W-:-:S03]  /*218a0*/  FADD.FTZ R145, R101, R162 ;  /* 0x000000a265917221 */ /* 0x000fc60000010000 */
[----:B------:R-:W0:Y:S01]  /*218b0*/  MUFU.EX2 R153, R153 ;  /* 0x0000009900997308 */ /* 0x000e220000000800 */
[----:B------:R-:W-:-:S01]  /*218c0*/  FADD.FTZ R162, R156, R145 ;  /* 0x000000919ca27221 */ /* 0x000fc20000010000 */
[----:B----4-:R-:W-:-:S03]  /*218d0*/  FADD.FTZ R145, R151, R12 ;  /* 0x0000000c97917221 */ /* 0x010fc60000010000 */
[----:B------:R-:W-:-:S03]  /*218e0*/  FADD.FTZ R3, R121, R162 ;  /* 0x000000a279037221 */ /* 0x000fc60000010000 */
[----:B------:R-:W2:Y:S01]  /*218f0*/  MUFU.EX2 R158, R158 ;  /* 0x0000009e009e7308 */ /* 0x000ea20000000800 */
[----:B------:R-:W-:-:S01]  /*21900*/  FADD.FTZ R12, R160, R3 ;  /* 0x00000003a00c7221 */ /* 0x000fc20000010000 */
[----:B-1----:R-:W-:-:S03]  /*21910*/  FADD.FTZ R162, R154, R145 ;  /* 0x000000919aa27221 */ /* 0x002fc60000010000 */
[----:B------:R-:W-:-:S03]  /*21920*/  FADD.FTZ R3, R123, R12 ;  /* 0x0000000c7b037221 */ /* 0x000fc60000010000 */
[----:B------:R-:W1:Y:S01]  /*21930*/  MUFU.EX2 R138, R138 ;  /* 0x0000008a008a7308 */ /* 0x000e620000000800 */
[----:B0-----:R-:W-:-:S01]  /*21940*/  FADD.FTZ R145, R153, R162 ;  /* 0x000000a299917221 */ /* 0x001fc20000010000 */
[----:B------:R-:W-:-:S04]  /*21950*/  FADD.FTZ R12, R164, R3 ;  /* 0x00000003a40c7221 */ /* 0x000fc80000010000 */
[----:B------:R-:W-:Y:S02]  /*21960*/  FADD.FTZ R3, R103, R12 ;  /* 0x0000000c67037221 */ /* 0x000fe40000010000 */
[----:B------:R-:W0:Y:S01]  /*21970*/  MUFU.EX2 R155, R155 ;  /* 0x0000009b009b7308 */ /* 0x000e220000000800 */
[----:B--2---:R-:W-:-:S01]  /*21980*/  FADD.FTZ R145, R158, R145 ;  /* 0x000000919e917221 */ /* 0x004fc20000010000 */
[----:B------:R-:W-:-:S06]  /*21990*/  FADD.FTZ R162, R136, R3 ;  /* 0x0000000388a27221 */ /* 0x000fcc0000010000 */
[----:B------:R-:W2:Y:S01]  /*219a0*/  MUFU.EX2 R142, R142 ;  /* 0x0000008e008e7308 */ /* 0x000ea20000000800 */
[----:B-1----:R-:W-:-:S01]  /*219b0*/  FADD.FTZ R12, R138, R145 ;  /* 0x000000918a0c7221 */ /* 0x002fc20000010000 */
[----:B------:R-:W-:-:S04]  /*219c0*/  FADD.FTZ R145, R127, R162 ;  /* 0x000000a27f917221 */ /* 0x000fc80000010000 */
[----:B------:R-:W-:Y:S02]  /*219d0*/  FADD.FTZ R162, R140, R145 ;  /* 0x000000918ca27221 */ /* 0x000fe40000010000 */
[----:B------:R-:W1:Y:S01]  /*219e0*/  MUFU.EX2 R157, R157 ;  /* 0x0000009d009d7308 */ /* 0x000e620000000800 */
[----:B0-----:R-:W-:-:S01]  /*219f0*/  FADD.FTZ R3, R155, R12 ;  /* 0x0000000c9b037221 */ /* 0x001fc20000010000 */
[----:B------:R-:W-:-:S04]  /*21a00*/  FADD.FTZ R145, R137, R162 ;  /* 0x000000a289917221 */ /* 0x000fc80000010000 */
[----:B------:R-:W-:Y:S02]  /*21a10*/  FADD.FTZ R162, R144, R145 ;  /* 0x0000009190a27221 */ /* 0x000fe40000010000 */
[----:B------:R-:W0:Y:S01]  /*21a20*/  MUFU.EX2 R146, R146 ;  /* 0x0000009200927308 */ /* 0x000e220000000800 */
[----:B--2---:R-:W-:-:S01]  /*21a30*/  FADD.FTZ R12, R142, R3 ;  /* 0x000000038e0c7221 */ /* 0x004fc20000010000 */
[----:B------:R-:W-:-:S04]  /*21a40*/  FADD.FTZ R145, R139, R162 ;  /* 0x000000a28b917221 */ /* 0x000fc80000010000 */
[----:B------:R-:W-:Y:S02]  /*21a50*/  FADD.FTZ R162, R148, R145 ;  /* 0x0000009194a27221 */ /* 0x000fe40000010000 */
[----:B------:R-:W2:Y:S01]  /*21a60*/  MUFU.EX2 R159, R159 ;  /* 0x0000009f009f7308 */ /* 0x000ea20000000800 */
[----:B-1----:R-:W-:-:S01]  /*21a70*/  FADD.FTZ R3, R157, R12 ;  /* 0x0000000c9d037221 */ /* 0x002fc20000010000 */
[----:B------:R-:W-:-:S04]  /*21a80*/  FADD.FTZ R145, R141, R162 ;  /* 0x000000a28d917221 */ /* 0x000fc80000010000 */
[----:B------:R-:W-:Y:S02]  /*21a90*/  FADD.FTZ R145, R168, R145 ;  /* 0x00000091a8917221 */ /* 0x000fe40000010000 */
        /* <DEDUP_REMOVED lines=12> */
[----:B------:R-:W-:-:S06]  /*21b60*/  FADD.FTZ R12, R124, R145 ;  /* 0x000000917c0c7221 */ /* 0x000fcc0000010000 */
[----:B------:R-:W1:Y:S01]  /*21b70*/  MUFU.EX2 R129, R129 ;  /* 0x0000008100817308 */ /* 0x000e620000000800 */
[----:B0-----:R-:W-:-:S01]  /*21b80*/  FADD.FTZ R162, R122, R3 ;  /* 0x000000037aa27221 */ /* 0x001fc20000010000 */
[----:B------:R-:W-:-:S04]  /*21b90*/  FADD.FTZ R3, R125, R12 ;  /* 0x0000000c7d037221 */ /* 0x000fc80000010000 */
[----:B------:R-:W-:Y:S02]  /*21ba0*/  FADD.FTZ R12, R128, R3 ;  /* 0x00000003800c7221 */ /* 0x000fe40000010000 */
[----:B------:R-:W0:Y:S01]  /*21bb0*/  MUFU.EX2 R167, R224 ;  /* 0x000000e000a77308 */ /* 0x000e220000000800 */
[----:B--2---:R-:W-:-:S04]  /*21bc0*/  FADD.FTZ R145, R15, R162 ;  /* 0x000000a20f917221 */ /* 0x004fc80000010000 */
[----:B------:R-:W-:-:S03]  /*21bd0*/  FADD.FTZ R162, R110, R145 ;  /* 0x000000916ea27221 */ /* 0x000fc60000010000 */
        /* <DEDUP_REMOVED lines=64> */
[----:B0-----:R-:W-:-:S04]  /*21fe0*/  FADD.FTZ R12, R143, R12 ;  /* 0x0000000c8f0c7221 */ /* 0x001fc80000010000 */
[----:B------:R-:W-:-:S03]  /*21ff0*/  FADD.FTZ R169, R99, R12 ;  /* 0x0000000c63a97221 */ /* 0x000fc60000010000 */
        /* <DEDUP_REMOVED lines=8> */
.L_x_8864:
[----:B------:R-:W-:Y:S01]  /*22080*/  F2FP.SATFINITE.E4M3.F32.PACK_AB_MERGE_C R15, R15, R122, RZ ;  /* 0x0000007a0f0f723e */ /* 0x000fe200048070ff */
[-C--:B------:R-:W-:Y:S01]  /*22090*/  FMUL.FTZ R24, R24, R100.reuse ;  /* 0x0000006418187220 */ /* 0x080fe20000410000 */
[----:B------:R-:W-:Y:S01]  /*220a0*/  ISETP.GT.AND P1, PT, R0, R209, PT ;  /* 0x000000d10000720c */ /* 0x000fe20003f24270 */
[----:B------:R-:W-:Y:S01]  /*220b0*/  FMUL.FTZ R25, R25, R100 ;  /* 0x0000006419197220 */ /* 0x000fe20000410000 */
[----:B------:R-:W-:Y:S01]  /*220c0*/  F2FP.SATFINITE.E4M3.F32.PACK_AB_MERGE_C R177, R163, R120, R15 ;  /* 0x00000078a3b1723e */ /* 0x000fe2000480700f */
[----:B------:R-:W-:Y:S01]  /*220d0*/  IMAD R15, R216, 0x8, R17 ;  /* 0x00000008d80f7824 */ /* 0x000fe200078e0211 */
[----:B------:R-:W-:Y:S01]  /*220e0*/  F2FP.SATFINITE.E4M3.F32.PACK_AB_MERGE_C R124, R125, R124, RZ ;  /* 0x0000007c7d7c723e */ /* 0x000fe200048070ff */
[----:B------:R-:W-:Y:S01]  /*220f0*/  FMUL.FTZ R28, R28, R100 ;  /* 0x000000641c1c7220 */ /* 0x000fe20000410000 */
        /* <DEDUP_REMOVED lines=102> */
[----:B0-----:R-:W-:Y:S02]  /*22760*/  IMAD.MOV.U32 R15, RZ, RZ, R219 ;  /* 0x000000ffff0f7224 */ /* 0x001fe400078e00db */
[----:B------:R-:W-:Y:S02]  /*22770*/  IMAD.MOV.U32 R215, RZ, RZ, R220 ;  /* 0x000000ffffd77224 */ /* 0x000fe400078e00dc */
[----:B------:R-:W-:Y:S02]  /*22780*/  IMAD.MOV.U32 R217, RZ, RZ, R196 ;  /* 0x000000ffffd97224 */ /* 0x000fe400078e00c4 */
[----:B------:R-:W-:Y:S01]  /*22790*/  IMAD.MOV.U32 R216, RZ, RZ, R194 ;  /* 0x000000ffffd87224 */ /* 0x000fe200078e00c2 */
[----:B------:R-:W-:Y:S06]  /*227a0*/  @P1 BRA `(.L_x_8865) ;  /* 0xffffffa800d41947 */ /* 0x000fec000383ffff */
.L_x_8845:
[----:B------:R-:W-:Y:S05]  /*227b0*/  WARPSYNC.ALL ;  /* 0x0000000000007948 */ /* 0x000fea0003800000 */
[----:B------:R-:W-:Y:S06]  /*227c0*/  BAR.ARV 0x8, 0x180 ;  /* 0x0206000000007b1d */ /* 0x000fec0000002000 */
[----:B------:R-:W-:Y:S05]  /*227d0*/  @!P0 BRA `(.L_x_8866) ;  /* 0x0000000000048947 */ /* 0x000fea0003800000 */
[----:B------:R-:W-:Y:S01]  /*227e0*/  BPT.TRAP 0x1 ;  /* 0x000000040000795c */ /* 0x000fe20000300000 */
.L_x_8866:
[----:B------:R-:W-:Y:S01]  /*227f0*/  IMAD R11, R194, 0x8, R17 ;  /* 0x00000008c20b7824 */ /* 0x000fe200078e0211 */
[----:B------:R-:W-:-:S04]  /*22800*/  SHF.L.U32 R0, R196, 0x1f, RZ ;  /* 0x0000001fc4007819 */ /* 0x000fc800000006ff */
[----:B------:R0:W1:Y:S01]  /*22810*/  SYNCS.PHASECHK.TRANS64.TRYWAIT P1, [R11+URZ+0x22850], R0 ;  /* 0x022850000b0075a7 */ /* 0x000062000802017f */
[----:B------:R-:W-:Y:S05]  /*22820*/  @!P0 BRA `(.L_x_8867) ;  /* 0x0000000000048947 */ /* 0x000fea0003800000 */
[----:B------:R-:W-:Y:S01]  /*22830*/  BPT.TRAP 0x1 ;  /* 0x000000040000795c */ /* 0x000fe20000300000 */
.L_x_8867:
[----:B------:R-:W-:-:S05]  /*22840*/  VIADD R17, R17, 0x400 ;  /* 0x0000040011117836 */ /* 0x000fca0000000000 */
[----:B------:R-:W-:-:S04]  /*22850*/  SHF.R.U32.HI R17, RZ, 0x4, R17 ;  /* 0x00000004ff117819 */ /* 0x000fc80000011611 */
[----:B------:R-:W-:-:S04]  /*22860*/  LOP3.LUT R17, R17, 0x3fff, RZ, 0xc0, !PT ;  /* 0x00003fff11117812 */ /* 0x000fc800078ec0ff */
[----:B------:R-:W-:Y:S01]  /*22870*/  LOP3.LUT R17, R17, 0x10000, RZ, 0xfc, !PT ;  /* 0x0001000011117812 */ /* 0x000fe200078efcff */
[----:B-1----:R-:W-:Y:S06]  /*22880*/  @P1 BRA `(.L_x_8868) ;  /* 0x0000000000081947 */ /* 0x002fec0003800000 */
[----:B------:R-:W1:Y:S02]  /*22890*/  SYNCS.PHASECHK.TRANS64.TRYWAIT P1, [R11+URZ+0x22850], R0 ;  /* 0x022850000b0075a7 */ /* 0x000e64000802017f */
[----:B-1----:R-:W-:Y:S05]  /*228a0*/  @!P1 BRA `(.L_x_8869) ;  /* 0x000000d000ac9947 */ /* 0x002fea0003800000 */
.L_x_8868:
[----:B------:R-:W-:Y:S01]  /*228b0*/  IMAD R4, R194, 0x500, R17 ;  /* 0x00000500c2047824 */ /* 0x000fe200078e0211 */
[----:B------:R-:W-:Y:S05]  /*228c0*/  WARPSYNC.ALL ;  /* 0x0000000000007948 */ /* 0x000fea0003800000 */
[----:B------:R-:W-:Y:S01]  /*228d0*/  IMAD.MOV.U32 R5, RZ, RZ, -0x3ffffff0 ;  /* 0xc0000010ff057424 */ /* 0x000fe200078e00ff */
[C---:B------:R-:W-:Y:S01]  /*228e0*/  R2UR UR6, R4.reuse ;  /* 0x00000000040672ca */ /* 0x040fe200000e0000 */
[----:B------:R-:W-:Y:S01]  /*228f0*/  WARPGROUP.ARRIVE ;  /* 0x00000000000079c5 */ /* 0x000fe20000000000 */
[C---:B------:R-:W-:Y:S01]  /*22900*/  VIADD R6, R4.reuse, 0x100 ;  /* 0x0000010004067836 */ /* 0x040fe20000000000 */
[----:B------:R-:W-:Y:S01]  /*22910*/  ULDC.64 UR4, c[0x0][0x9a0] ;  /* 0x0002680000047ab9 */ /* 0x000fe20000000a00 */
[----:B------:R-:W-:Y:S01]  /*22920*/  R2UR UR7, R5 ;  /* 0x00000000050772ca */ /* 0x000fe200000e0000 */
[----:B------:R-:W-:Y:S01]  /*22930*/  IMAD.MOV.U32 R7, RZ, RZ, -0x3ffffff0 ;  /* 0xc0000010ff077424 */ /* 0x000fe200078e00ff */
[----:B------:R-:W-:Y:S01]  /*22940*/  ISETP.NE.U32.AND P1, PT, RZ, UR4, PT ;  /* 0x00000004ff007c0c */ /* 0x000fe2000bf25070 */
[----:B------:R-:W-:-:S02]  /*22950*/  VIADD R14, R4, 0x200 ;  /* 0x00000200040e7836 */ /* 0x000fc40000000000 */
[----:B------:R-:W-:Y:S01]  /*22960*/  IMAD.MOV.U32 R15, RZ, RZ, -0x3ffffff0 ;  /* 0xc0000010ff0f7424 */ /* 0x000fe200078e00ff */
[----:B------:R-:W-:-:S07]  /*22970*/  ISETP.NE.AND.EX P1, PT, RZ, UR5, PT, P1 ;  /* 0x00000005ff007c0c */ /* 0x000fce000bf25310 */
[----:B------:R-:W-:Y:S01]  /*22980*/  QGMMA.64x128x32.F32.E4M3.E4M3 R24, R184, gdesc[UR4], R24, gsb0 ;  /* 0x01e00004b8187df3 */ /* 0x000fe20008000818 */
[----:B------:R-:W-:Y:S02]  /*22990*/  R2UR UR6, R6 ;  /* 0x00000000060672ca */ /* 0x000fe400000e0000 */
[----:B------:R-:W-:-:S03]  /*229a0*/  R2UR UR7, R7 ;  /* 0x00000000070772ca */ /* 0x000fc600000e0000 */
[----:B------:R-:W0:Y:S01]  /*229b0*/  @P1 LDC.64 R6, c[0x0][0x9c8] ;  /* 0x00027200ff061b82 */ /* 0x000e220000000a00 */
[----:B------:R-:W-:Y:S02]  /*229c0*/  @P1 SHF.R.S32.HI R5, RZ, 0x1f, R191 ;  /* 0x0000001fff051819 */ /* 0x000fe400000114bf */
[----:B------:R-:W-:-:S05]  /*229d0*/  @P1 SHF.R.S32.HI R13, RZ, 0x1f, R190 ;  /* 0x0000001fff0d1819 */ /* 0x000fca00000114be */
[----:B------:R-:W2:Y:S01]  /*229e0*/  @P1 LDC.64 R8, c[0x0][0x9d0] ;  /* 0x00027400ff081b82 */ /* 0x000ea20000000a00 */
[----:B01----:R-:W-:-:S04]  /*229f0*/  @P1 IMAD R0, R5, R6, RZ ;  /* 0x0000000605001224 */ /* 0x003fc800078e02ff */
[C---:B------:R-:W-:Y:S02]  /*22a00*/  @P1 IMAD R5, R191.reuse, R7, R0 ;  /* 0x00000007bf051224 */ /* 0x040fe400078e0200 */
[----:B------:R-:W-:-:S04]  /*22a10*/  @P1 IMAD.WIDE.U32 R6, R191, R6, RZ ;  /* 0x00000006bf061225 */ /* 0x000fc800078e00ff */
[-C--:B--2---:R-:W-:Y:S02]  /*22a20*/  @P1 IMAD R0, R13, R8.reuse, RZ ;  /* 0x000000080d001224 */ /* 0x084fe400078e02ff */
        /* <DEDUP_REMOVED lines=20> */
[----:B------:R-:W-:Y:S02]  /*22b70*/  VIADD R4, R4, 0x400 ;  /* 0x0000040004047836 */ /* 0x000fe40000000000 */
[----:B------:R-:W-:Y:S01]  /*22b80*/  IMAD.MOV.U32 R5, RZ, RZ, -0x3ffffff0 ;  /* 0xc0000010ff057424 */ /* 0x000fe200078e00ff */
[----:B------:R-:W1:Y:S01]  /*22b90*/  SHFL.BFLY PT, R7, R12, 0x2, 0x1f ;  /* 0x0c401f000c077f89 */ /* 0x000e6200000e0000 */
[----:B------:R-:W-:Y:S02]  /*22ba0*/  WARPGROUP.DEPBAR.LE gsb0, 0x0 ;  /* 0x00008000000079c5 */ /* 0x000fe40000010000 */
[----:B------:R-:W-:-:S06]  /*22bb0*/  WARPGROUP.ARRIVE ;  /* 0x00000000000079c5 */ /* 0x000fcc0000000000 */
[----:B------:R-:W-:Y:S01]  /*22bc0*/  QGMMA.64x128x32.F32.E4M3.E4M3 R24, R172, gdesc[UR4], R24, gsb0 ;  /* 0x01e00004ac187df3 */ /* 0x000fe20008000818 */
[----:B------:R-:W-:Y:S02]  /*22bd0*/  R2UR UR6, R4 ;  /* 0x00000000040672ca */ /* 0x000fe400000e0000 */
[----:B------:R-:W-:Y:S01]  /*22be0*/  R2UR UR7, R5 ;  /* 0x00000000050772ca */ /* 0x000fe200000e0000 */
[----:B------:R-:W3:Y:S01]  /*22bf0*/  SHFL.BFLY PT, R4, R3, 0x2, 0x1f ;  /* 0x0c401f0003047f89 */ /* 0x000ee200000e0000 */
[----:B-1----:R-:W-:-:S05]  /*22c00*/  FADD.FTZ R7, R7, R12 ;  /* 0x0000000c07077221 */ /* 0x002fca0000010000 */
[----:B------:R-:W1:Y:S01]  /*22c10*/  SHFL.BFLY PT, R2, R7, 0x1, 0x1f ;  /* 0x0c201f0007027f89 */ /* 0x000e6200000e0000 */
[----:B---3--:R-:W-:-:S05]  /*22c20*/  FADD.FTZ R4, R4, R3 ;  /* 0x0000000304047221 */ /* 0x008fca0000010000 */
[----:B------:R-:W3:Y:S01]  /*22c30*/  SHFL.BFLY PT, R5, R4, 0x1, 0x1f ;  /* 0x0c201f0004057f89 */ /* 0x000ee200000e0000 */
[----:B-1----:R-:W-:-:S05]  /*22c40*/  FADD.FTZ R6, R7, R2 ;  /* 0x0000000207067221 */ /* 0x002fca0000010000 */
[C---:B------:R-:W-:Y:S01]  /*22c50*/  FSETP.NE.FTZ.AND P1, PT, R6.reuse, RZ, PT ;  /* 0x000000ff0600720b */ /* 0x040fe20003f35000 */
[----:B0-----:R-:W-:Y:S01]  /*22c60*/  FMUL.FTZ R9, R6, 0.00390625 ;  /* 0x3b80000006097820 */ /* 0x001fe20000410000 */
[----:B------:R-:W-:-:S04]  /*22c70*/  IMAD.MOV.U32 R3, RZ, RZ, RZ ;  /* 0x000000ffff037224 */ /* 0x000fc800078e00ff */
[----:B------:R-:W-:Y:S01]  /*22c80*/  FSETP.NE.FTZ.AND P2, PT, R9, RZ, PT ;  /* 0x000000ff0900720b */ /* 0x000fe20003f55000 */
[----:B---3--:R-:W-:-:S04]  /*22c90*/  FADD.FTZ R8, R4, R5 ;  /* 0x0000000504087221 */ /* 0x008fc80000010000 */
[----:B------:R-:W-:Y:S02]  /*22ca0*/  FMUL.FTZ R10, R8, 0.00390625 ;  /* 0x3b800000080a7820 */ /* 0x000fe40000410000 */
[----:B------:R-:W-:Y:S03]  /*22cb0*/  @P1 MUFU.RCP R3, R6 ;  /* 0x0000000600031308 */ /* 0x000fe60000001000 */
[----:B------:R-:W-:Y:S01]  /*22cc0*/  FSETP.NE.FTZ.AND P3, PT, R10, RZ, PT ;  /* 0x000000ff0a00720b */ /* 0x000fe20003f75000 */
[----:B------:R-:W-:Y:S02]  /*22cd0*/  WARPGROUP.DEPBAR.LE gsb0, 0x0 ;  /* 0x00008000000079c5 */ /* 0x000fe40000010000 */
[----:B------:R-:W-:-:S06]  /*22ce0*/  WARPGROUP.ARRIVE ;  /* 0x00000000000079c5 */ /* 0x000fcc0000000000 */
[----:B------:R-:W-:Y:S01]  /*22cf0*/  QGMMA.64x128x32.F32.E4M3.E4M3 R24, R168, gdesc[UR4], R24, gsb0 ;  /* 0x01e00004a8187df3 */ /* 0x000fe20008000818 */
[----:B------:R-:W-:Y:S01]  /*22d00*/  FSETP.NE.FTZ.AND P1, PT, R8, RZ, PT ;  /* 0x000000ff0800720b */ /* 0x000fe20003f35000 */
[----:B------:R-:W-:Y:S01]  /*22d10*/  IMAD.MOV.U32 R7, RZ, RZ, RZ ;  /* 0x000000ffff077224 */ /* 0x000fe200078e00ff */
[----:B------:R-:W0:Y:S08]  /*22d20*/  @P2 MUFU.LG2 R2, R9 ;  /* 0x0000000900022308 */ /* 0x000e300000000c00 */
[----:B------:R-:W1:Y:S08]  /*22d30*/  @P3 MUFU.LG2 R4, R10 ;  /* 0x0000000a00043308 */ /* 0x000e700000000c00 */
[----:B------:R-:W3:Y:S01]  /*22d40*/  @P1 MUFU.RCP R7, R8 ;  /* 0x0000000800071308 */ /* 0x000ee20000001000 */
[C---:B------:R-:W-:Y:S01]  /*22d50*/  @P2 FMUL.FTZ R5, R21.reuse, 0.69314718246459960938 ;  /* 0x3f31721815052820 */ /* 0x040fe20000410000 */
[----:B0-----:R-:W-:Y:S01]  /*22d60*/  @P2 FMUL.FTZ R2, R2, 0.69314718246459960938 ;  /* 0x3f31721802022820 */ /* 0x001fe20000410000 */
[----:B------:R-:W-:Y:S01]  /*22d70*/  @P3 FMUL.FTZ R21, R21, 0.69314718246459960938 ;  /* 0x3f31721815153820 */ /* 0x000fe20000410000 */
[----:B------:R-:W-:-:S02]  /*22d80*/  IMAD.MOV.U32 R88, RZ, RZ, -0x800000 ;  /* 0xff800000ff587424 */ /* 0x000fc400078e00ff */
[----:B--2---:R-:W-:Y:S01]  /*22d90*/  FMUL.FTZ R3, R3, R0 ;  /* 0x0000000003037220 */ /* 0x004fe20000410000 */
[----:B------:R-:W-:Y:S02]  /*22da0*/  IMAD.MOV.U32 R89, RZ, RZ, -0x800000 ;  /* 0xff800000ff597424 */ /* 0x000fe400078e00ff */
[----:B-1----:R-:W-:Y:S01]  /*22db0*/  @P3 FMUL.FTZ R4, R4, 0.69314718246459960938 ;  /* 0x3f31721804043820 */ /* 0x002fe20000410000 */
[----:B------:R-:W-:-:S03]  /*22dc0*/  @P2 FFMA.FTZ R88, R5, R220, R2 ;  /* 0x000000dc05582223 */ /* 0x000fc60000010002 */
[----:B------:R-:W-:Y:S01]  /*22dd0*/  @P3 FFMA.FTZ R89, R21, R219, R4 ;  /* 0x000000db15593223 */ /* 0x000fe20000010004 */
[----:B---3--:R-:W-:Y:S01]  /*22de0*/  FMUL.FTZ R2, R7, R0 ;  /* 0x0000000007027220 */ /* 0x008fe20000410000 */
[----:B------:R-:W-:Y:S02]  /*22df0*/  WARPGROUP.DEPBAR.LE gsb0, 0x0 ;  /* 0x00008000000079c5 */ /* 0x000fe40000010000 */
[----:B------:R-:W-:Y:S05]  /*22e00*/  @!P0 BRA `(.L_x_8870) ;  /* 0x0000000000048947 */ /* 0x000fea0003800000 */
[----:B------:R-:W-:Y:S01]  /*22e10*/  BPT.TRAP 0x1 ;  /* 0x000000040000795c */ /* 0x000fe20000300000 */
.L_x_8870:
        /* <DEDUP_REMOVED lines=37> */
[----:B------:R-:W-:Y:S01]  /*23070*/  FMUL.FTZ R85, R85, R3 ;  /* 0x0000000355557220 */ /* 0x000fe20000410000 */
        /* <DEDUP_REMOVED lines=35> */
[----:B------:R-:W-:Y:S01]  /*232b0*/  VIADD R226, R226, 0x1 ;  /* 0x00000001e2e27836 */ /* 0x000fe20000000000 */
[----:B0-----:R-:W-:-:S07]  /*232c0*/  SEL R194, R194, RZ, P1 ;  /* 0x000000ffc2c27207 */ /* 0x001fce0000800000 */
.L_x_8755:
        /* <DEDUP_REMOVED lines=11> */
[----:B------:R-:W3:Y:S01]  /*23380*/  LDL R42, [R1+0x2c] ;  /* 0x00002c00012a7983 */ /* 0x000ee20000100800 */
        /* <DEDUP_REMOVED lines=8> */
[----:B-----5:R-:W0:Y:S01]  /*23410*/  S2R R24, SR_SWINHI ;  /* 0x0000000000187919 */ /* 0x020e220000002f00 */
        /* <DEDUP_REMOVED lines=16> */
[----:B------:R-:W-:Y:S02]  /*23520*/  MOV R56, R17 ;  /* 0x0000001100387202 */ /* 0x000fe40000000f00 */
[----:B0-----:R-:W-:Y:S02]  /*23530*/  MOV R57, R24 ;  /* 0x0000001800397202 */ /* 0x001fe40000000f00 */
[----:B------:R-:W-:Y:S02]  /*23540*/  F2FP.BF16.F32.PACK_AB R65, R55, R26 ;  /* 0x0000001a3741723e */ /* 0x000fe400000010ff */
[----:B------:R-:W-:Y:S02]  /*23550*/  F2FP.BF16.F32.PACK_AB R67, R63, R20 ;  /* 0x000000143f43723e */ /* 0x000fe400000010ff */
[----:B--2---:R-:W-:Y:S02]  /*23560*/  LOP3.LUT P0, R2, R50, 0x3, RZ, 0xc0, !PT ;  /* 0x0000000332027812 */ /* 0x004fe4000780c0ff */
[----:B------:R-:W-:-:S02]  /*23570*/  F2FP.BF16.F32.PACK_AB R95, R95, R96 ;  /* 0x000000605f5f723e */ /* 0x000fc400000010ff */
[----:B------:R-:W-:Y:S02]  /*23580*/  F2FP.BF16.F32.PACK_AB R94, R93, R94 ;  /* 0x0000005e5d5e723e */ /* 0x000fe400000010ff */
[----:B------:R-:W-:Y:S02]  /*23590*/  ISETP.EQ.OR P0, PT, R2, 0x3, !P0 ;  /* 0x000000030200780c */ /* 0x000fe40004702670 */
        /* <DEDUP_REMOVED lines=9> */
[----:B------:R-:W-:-:S02]  /*23630*/  SEL R13, R95, R94, P0 ;  /* 0x0000005e5f0d7207 */ /* 0x000fc40000000000 */
[----:B------:R-:W-:Y:S01]  /*23640*/  SEL R3, R94, R95, P0 ;  /* 0x0000005f5e037207 */ /* 0x000fe20000000000 */
[----:B---3--:R-:W-:Y:S01]  /*23650*/  IMAD.WIDE R4, R42, 0x2, R56 ;  /* 0x000000022a047825 */ /* 0x008fe200078e0238 */
[----:B------:R-:W-:Y:S02]  /*23660*/  F2FP.BF16.F32.PACK_AB R42, R85, R8 ;  /* 0x00000008552a723e */ /* 0x000fe400000010ff */
[C---:B------:R-:W-:Y:S02]  /*23670*/  IADD3 R7, P5, R4.reuse, 0x4060, RZ ;  /* 0x0000406004077810 */ /* 0x040fe40007fbe0ff */
[----:B------:R-:W-:Y:S02]  /*23680*/  IADD3 R9, P1, R4, 0x4040, RZ ;  /* 0x0000404004097810 */ /* 0x000fe40007f3e0ff */
[----:B------:R-:W-:Y:S02]  /*23690*/  LOP3.LUT R6, R7, 0x380, RZ, 0xc0, !PT ;  /* 0x0000038007067812 */ /* 0x000fe400078ec0ff */
[----:B------:R-:W-:-:S02]  /*236a0*/  LOP3.LUT R8, R9, 0x380, RZ, 0xc0, !PT ;  /* 0x0000038009087812 */ /* 0x000fc400078ec0ff */
[----:B------:R-:W-:Y:S02]  /*236b0*/  IADD3 R15, P3, R4, 0x4000, RZ ;  /* 0x00004000040f7810 */ /* 0x000fe40007f7e0ff */
[----:B------:R-:W-:Y:S02]  /*236c0*/  SHF.R.U64 R6, R6, 0x3, RZ ;  /* 0x0000000306067819 */ /* 0x000fe400000012ff */
[----:B------:R-:W-:Y:S02]  /*236d0*/  SHF.R.U64 R8, R8, 0x3, RZ ;  /* 0x0000000308087819 */ /* 0x000fe400000012ff */
[----:B------:R-:W-:Y:S02]  /*236e0*/  LOP3.LUT R14, R15, 0x380, RZ, 0xc0, !PT ;  /* 0x000003800f0e7812 */ /* 0x000fe400078ec0ff */
[----:B------:R-:W-:Y:S01]  /*236f0*/  LOP3.LUT R6, R6, R7, RZ, 0x3c, !PT ;  /* 0x0000000706067212 */ /* 0x000fe200078e3cff */
[--C-:B------:R-:W-:Y:S01]  /*23700*/  IMAD.X R7, RZ, RZ, R5.reuse, P5 ;  /* 0x000000ffff077224 */ /* 0x100fe200028e0605 */
[----:B------:R-:W-:Y:S01]  /*23710*/  LOP3.LUT R8, R8, R9, RZ, 0x3c, !PT ;  /* 0x0000000908087212 */ /* 0x000fe200078e3cff */
[----:B------:R-:W-:Y:S01]  /*23720*/  IMAD.X R9, RZ, RZ, R5, P1 ;  /* 0x000000ffff097224 */ /* 0x000fe200008e0605 */
[----:B------:R-:W-:-:S02]  /*23730*/  SHF.R.U64 R14, R14, 0x3, RZ ;  /* 0x000000030e0e7819 */ /* 0x000fc400000012ff */
        /* <DEDUP_REMOVED lines=78> */
[----:B------:R-:W4:Y:S01]  /*23c20*/  SHFL.IDX PT, R20, R39, R2, 0x1c1f ;  /* 0x001c1f0227147589 */ /* 0x000f2200000e0000 */
[----:B------:R-:W-:-:S02]  /*23c30*/  SEL R77, R44, R77, P0 ;  /* 0x0000004d2c4d7207 */ /* 0x000fc40000000000 */
[----:B0-----:R-:W-:Y:S01]  /*23c40*/  SEL R8, R10, R7, P0 ;  /* 0x000000070a087207 */ /* 0x001fe20000000000 */
[----:B------:R-:W-:Y:S01]  /*23c50*/  SHFL.IDX PT, R41, R41, R0, 0x1c1f ;  /* 0x001c1f0029297589 */ /* 0x000fe200000e0000 */
[----:B------:R-:W-:Y:S02]  /*23c60*/  SEL R28, R30, R27, P0 ;  /* 0x0000001b1e1c7207 */ /* 0x000fe40000000000 */
[----:B------:R-:W-:Y:S01]  /*23c70*/  SEL R4, R6, R3, P0 ;  /* 0x0000000306047207 */ /* 0x000fe20000000000 */
[----:B------:R-:W0:Y:S01]  /*23c80*/  SHFL.IDX PT, R42, R43, R2, 0x1c1f ;  /* 0x001c1f022b2a7589 */ /* 0x000e2200000e0000 */
[----:B------:R-:W-:Y:S02]  /*23c90*/  SEL R10, R7, R10, P0 ;  /* 0x0000000a070a7207 */ /* 0x000fe40000000000 */
[----:B------:R-:W-:Y:S01]  /*23ca0*/  SEL R24, R26, R21, P0 ;  /* 0x000000151a187207 */ /* 0x000fe20000000000 */
[----:B------:R-:W-:Y:S01]  /*23cb0*/  SHFL.IDX PT, R45, R45, R0, 0x1c1f ;  /* 0x001c1f002d2d7589 */ /* 0x000fe200000e0000 */
[----:B--2---:R-:W-:-:S02]  /*23cc0*/  SEL R32, R34, R31, P0 ;  /* 0x0000001f22207207 */ /* 0x004fc40000000000 */
[----:B------:R-:W-:Y:S01]  /*23cd0*/  SEL R30, R27, R30, P0 ;  /* 0x0000001e1b1e7207 */ /* 0x000fe20000000000 */
[----:B------:R-:W-:Y:S01]  /*23ce0*/  SHFL.IDX PT, R49, R49, R0, 0x1c1f ;  /* 0x001c1f0031317589 */ /* 0x000fe200000e0000 */
[----:B------:R-:W-:Y:S02]  /*23cf0*/  SEL R34, R31, R34, P0 ;  /* 0x000000221f227207 */ /* 0x000fe40000000000 */
        /* <DEDUP_REMOVED lines=8> */
[----:B------:R-:W-:-:S03]  /*23d80*/  SEL R26, R21, R26, P0 ;  /* 0x0000001a151a7207 */ /* 0x000fc60000000000 */
[----:B------:R-:W-:Y:S01]  /*23d90*/  SHFL.IDX PT, R71, R71, R0, 0x1c1f ;  /* 0x001c1f0047477589 */ /* 0x000fe200000e0000 */
[----:B0-----:R-:W-:Y:S02]  /*23da0*/  SEL R40, R41, R42, P0 ;  /* 0x0000002a29287207 */ /* 0x001fe40000000000 */
[----:B------:R-:W-:Y:S01]  /*23db0*/  SEL R42, R42, R41, P0 ;  /* 0x000000292a2a7207 */ /* 0x000fe20000000000 */
[----:B------:R0:W2:Y:S04]  /*23dc0*/  SHFL.IDX PT, R44, R47, R2, 0x1c1f ;  /* 0x001c1f022f2c7589 */ /* 0x0000a800000e0000 */
[----:B------:R-:W3:Y:S04]  /*23dd0*/  SHFL.IDX PT, R46, R51, R2, 0x1c1f ;  /* 0x001c1f02332e7589 */ /* 0x000ee800000e0000 */
[----:B------:R-:W4:Y:S01]  /*23de0*/  SHFL.IDX PT, R48, R55, R2, 0x1c1f ;  /* 0x001c1f0237307589 */ /* 0x000f2200000e0000 */
[----:B0-----:R-:W-:-:S03]  /*23df0*/  IMAD.MOV.U32 R47, RZ, RZ, RZ ;  /* 0x000000ffff2f7224 */ /* 0x001fc600078e00ff */
[----:B------:R-:W0:Y:S04]  /*23e00*/  SHFL.IDX PT, R50, R61, R2, 0x1c1f ;  /* 0x001c1f023d327589 */ /* 0x000e2800000e0000 */
[----:B------:R-:W5:Y:S04]  /*23e10*/  SHFL.IDX PT, R52, R65, R2, 0x1c1f ;  /* 0x001c1f0241347589 */ /* 0x000f6800000e0000 */
[----:B------:R-:W1:Y:S04]  /*23e20*/  SHFL.IDX PT, R54, R69, R2, 0x1c1f ;  /* 0x001c1f0245367589 */ /* 0x000e6800000e0000 */
[----:B------:R-:W1:Y:S01]  /*23e30*/  SHFL.IDX PT, R58, R73, R2, 0x1c1f ;  /* 0x001c1f02493a7589 */ /* 0x000e6200000e0000 */
[----:B--2---:R-:W-:-:S02]  /*23e40*/  SEL R5, R45, R44, P0 ;  /* 0x0000002c2d057207 */ /* 0x004fc40000000000 */
[----:B------:R-:W-:Y:S01]  /*23e50*/  SEL R7, R44, R45, P0 ;  /* 0x0000002d2c077207 */ /* 0x000fe20000000000 */
[----:B------:R2:W2:Y:S01]  /*23e60*/  SHFL.IDX PT, R75, R75, R0, 0x1c1f ;  /* 0x001c1f004b4b7589 */ /* 0x0004a200000e0000 */
[----:B---3--:R-:W-:Y:S02]  /*23e70*/  SEL R9, R49, R46, P0 ;  /* 0x0000002e31097207 */ /* 0x008fe40000000000 */
[----:B------:R-:W-:Y:S01]  /*23e80*/  SEL R11, R46, R49, P0 ;  /* 0x000000312e0b7207 */ /* 0x000fe20000000000 */
[----:B------:R3:W2:Y:S01]  /*23e90*/  SHFL.IDX PT, R60, R77, R2, 0x1c1f ;  /* 0x001c1f024d3c7589 */ /* 0x0006a200000e0000 */
[----:B----4-:R-:W-:Y:S02]  /*23ea0*/  SEL R25, R53, R48, P0 ;  /* 0x0000003035197207 */ /* 0x010fe40000000000 */
[----:B------:R-:W-:Y:S02]  /*23eb0*/  SEL R27, R48, R53, P0 ;  /* 0x00000035301b7207 */ /* 0x000fe40000000000 */
[----:B0-----:R-:W-:-:S02]  /*23ec0*/  SEL R29, R59, R50, P0 ;  /* 0x000000323b1d7207 */ /* 0x001fc40000000000 */
[----:B------:R-:W-:Y:S02]  /*23ed0*/  SEL R31, R50, R59, P0 ;  /* 0x0000003b321f7207 */ /* 0x000fe40000000000 */
[----:B-----5:R-:W-:Y:S02]  /*23ee0*/  SEL R33, R63, R52, P0 ;  /* 0x000000343f217207 */ /* 0x020fe40000000000 */
[----:B------:R-:W-:Y:S02]  /*23ef0*/  SEL R35, R52, R63, P0 ;  /* 0x0000003f34237207 */ /* 0x000fe40000000000 */
[----:B-1----:R-:W-:Y:S02]  /*23f00*/  SEL R37, R67, R54, P0 ;  /* 0x0000003643257207 */ /* 0x002fe40000000000 */
[----:B------:R-:W-:Y:S02]  /*23f10*/  SEL R39, R54, R67, P0 ;  /* 0x0000004336277207 */ /* 0x000fe40000000000 */
[----:B------:R-:W-:-:S02]  /*23f20*/  SEL R13, R71, R58, P0 ;  /* 0x0000003a470d7207 */ /* 0x000fc40000000000 */
[----:B---3--:R-:W-:-:S07]  /*23f30*/  SEL R15, R58, R71, P0 ;  /* 0x000000473a0f7207 */ /* 0x008fce0000000000 */
.L_x_9143:
[----:B------:R-:W-:Y:S05]  /*23f40*/  WARPSYNC.ALL ;  /* 0x0000000000007948 */ /* 0x000fea0003800000 */
[----:B------:R-:W-:Y:S01]  /*23f50*/  BAR.SYNC.DEFER_BLOCKING 0x1, 0x100 ;  /* 0x0044000000007b1d */ /* 0x000fe20000010000 */
[----:B--2---:R-:W-:Y:S02]  /*23f60*/  SEL R41, R75, R60, P0 ;  /* 0x0000003c4b297207 */ /* 0x004fe40000000000 */
        /* <DEDUP_REMOVED lines=9> */
[----:B------:R-:W-:Y:S04]  /*24000*/  STSM.16.M88.4 [R79], R4 ;  /* 0x000000044f007844 */ /* 0x000fe80000000200 */
[----:B------:R-:W-:Y:S01]  /*24010*/  STSM.16.M88.4 [R78], R8 ;  /* 0x000000084e007844 */ /* 0x000fe20000000200 */
[----:B0-----:R-:W-:-:S03]  /*24020*/  IMAD.WIDE R20, R225, 0x4, R2 ;  /* 0x00000004e1147825 */ /* 0x001fc600078e0202 */
[----:B------:R-:W-:Y:S04]  /*24030*/  STSM.16.M88.4 [R76], R24 ;  /* 0x000000184c007844 */ /* 0x000fe80000000200 */
[----:B------:R-:W0:Y:S01]  /*24040*/  @P0 LDC.64 R2, c[0x0][0xc08] ;  /* 0x00030200ff020b82 */ /* 0x000e220000000a00 */
[----:B------:R-:W-:Y:S04]  /*24050*/  STSM.16.M88.4 [R74], R28 ;  /* 0x0000001c4a007844 */ /* 0x000fe80000000200 */
[----:B------:R-:W-:Y:S04]  /*24060*/  STSM.16.M88.4 [R72], R32 ;  /* 0x0000002048007844 */ /* 0x000fe80000000200 */
[----:B------:R-:W-:Y:S04]  /*24070*/  STSM.16.M88.4 [R68], R36 ;  /* 0x0000002444007844 */ /* 0x000fe80000000200 */
[----:B------:R2:W-:Y:S04]  /*24080*/  STSM.16.M88.4 [R66], R12 ;  /* 0x0000000c42007844 */ /* 0x0005e80000000200 */
[----:B------:R3:W-:Y:S01]  /*24090*/  STSM.16.M88.4 [R64], R40 ;  /* 0x0000002840007844 */ /* 0x0007e20000000200 */
[----:B------:R-:W-:Y:S01]  /*240a0*/  BAR.SYNC.DEFER_BLOCKING 0x1, 0x100 ;  /* 0x0044000000007b1d */ /* 0x000fe20000010000 */
[----:B0-----:R-:W-:-:S05]  /*240b0*/  @P0 IMAD.WIDE R2, R225, 0x4, R2 ;  /* 0x00000004e1020825 */ /* 0x001fca00078e0202 */
[----:B------:R-:W-:Y:S02]  /*240c0*/  ULDC UR4, c[0x0][0xa88] ;  /* 0x0002a20000047ab9 */ /* 0x000fe40000000800 */
[----:B------:R-:W-:Y:S01]  /*240d0*/  IMAD.U32 R0, RZ, RZ, UR4 ;  /* 0x00000004ff007e24 */ /* 0x000fe2000f8e00ff */
[----:B------:R3:W5:Y:S01]  /*240e0*/  @P2 LDG.E R47, desc[UR60][R20.64] ;  /* 0x0000003c142f2981 */ /* 0x000762000c1e1900 */
[----:B-1----:R-:W-:Y:S01]  /*240f0*/  ISETP.NE.AND P1, PT, R49, 0x1, PT ;  /* 0x000000013100780c */ /* 0x002fe20003f25270 */
[----:B--2---:R-:W-:-:S03]  /*24100*/  IMAD.IADD R13, R205, 0x1, R202 ;  /* 0x00000001cd0d7824 */ /* 0x004fc600078e02ca */
        /* <DEDUP_REMOVED lines=8> */
.L_x_8874:
[----:B------:R-:W2:Y:S01]  /*24190*/  LDL R10, [R1+0x24] ;  /* 0x00002400010a7983 */ /* 0x000ea20000100800 */
[----:B0-----:R-:W-:Y:S01]  /*241a0*/  @P1 IMAD.HI.U32 R2, R13, R4, RZ ;  /* 0x000000040d021227 */ /* 0x001fe200078e00ff */
[----:B------:R-:W-:Y:S01]  /*241b0*/  SHF.R.S32.HI R48, RZ, 0x1f, R221 ;  /* 0x0000001fff307819 */ /* 0x000fe200000114dd */
[----:B------:R-:W-:Y:S01]  /*241c0*/  ULDC.64 UR4, c[0x0][0xb90] ;  /* 0x0002e40000047ab9 */ /* 0x000fe20000000a00 */
[----:B------:R-:W0:Y:S01]  /*241d0*/  S2R R14, SR_TID.X ;  /* 0x00000000000e7919 */ /* 0x000e220000002100 */
[----:B------:R-:W-:Y:S01]  /*241e0*/  IMAD.MOV.U32 R7, RZ, RZ, R13 ;  /* 0x000000ffff077224 */ /* 0x000fe200078e000d */
[--C-:B-----5:R-:W-:Y:S01]  /*241f0*/  SHF.R.S32.HI R3, RZ, 0x1f, R47.reuse ;  /* 0x0000001fff037819 */ /* 0x120fe2000001142f */
[----:B------:R-:W-:Y:S01]  /*24200*/  IMAD R6, R48, UR4, RZ ;  /* 0x0000000430067c24 */ /* 0x000fe2000f8e02ff */
[----:B-1----:R-:W-:Y:S01]  /*24210*/  @P1 SHF.R.U32.HI R7, RZ, R5, R2 ;  /* 0x00000005ff071219 */ /* 0x002fe20000011602 */
[----:B------:R-:W-:Y:S01]  /*24220*/  IMAD.MOV.U32 R2, RZ, RZ, R47 ;  /* 0x000000ffff027224 */ /* 0x000fe200078e002f */
[----:B------:R-:W-:Y:S01]  /*24230*/  SHF.R.S32.HI R46, RZ, 0x1f, R225 ;  /* 0x0000001fff2e7819 */ /* 0x000fe200000114e1 */
[----:B------:R-:W-:Y:S01]  /*24240*/  IMAD R9, R221, UR5, R6 ;  /* 0x00000005dd097c24 */ /* 0x000fe2000f8e0206 */
[----:B------:R-:W-:Y:S01]  /*24250*/  SEL R51, R225, RZ, !P2 ;  /* 0x000000ffe1337207 */ /* 0x000fe20005000000 */
[----:B------:R-:W-:Y:S01]  /*24260*/  IMAD.WIDE.U32 R4, R221, UR4, R2 ;  /* 0x00000004dd047c25 */ /* 0x000fe2000f8e0002 */
[----:B------:R-:W-:Y:S01]  /*24270*/  SEL R46, R46, RZ, !P2 ;  /* 0x000000ff2e2e7207 */ /* 0x000fe20005000000 */
[----:B------:R-:W-:Y:S01]  /*24280*/  ULDC.64 UR4, c[0x0][0xb98] ;  /* 0x0002e60000047ab9 */ /* 0x000fe20000000a00 */
[----:B------:R-:W1:Y:S01]  /*24290*/  @P1 LDC R55, c[0x0][0xbec] ;  /* 0x0002fb00ff371b82 */ /* 0x000e620000000800 */
[----:B------:R-:W-:-:S02]  /*242a0*/  IMAD.MOV R2, RZ, RZ, -R7 ;  /* 0x000000ffff027224 */ /* 0x000fc400078e0a07 */
[----:B------:R-:W-:Y:S02]  /*242b0*/  IMAD.IADD R5, R5, 0x1, R9 ;  /* 0x0000000105057824 */ /* 0x000fe400078e0209 */
[----:B------:R-:W-:Y:S02]  /*242c0*/  IMAD R9, R49, R2, R13 ;  /* 0x0000000231097224 */ /* 0x000fe400078e020d */
[----:B------:R-:W-:Y:S02]  /*242d0*/  IMAD R11, R227, 0x40, R208 ;  /* 0x00000040e30b7824 */ /* 0x000fe400078e02d0 */
        /* <DEDUP_REMOVED lines=8> */
[----:B0-----:R-:W-:Y:S01]  /*24360*/  VIADD R15, R14, 0xffffff80 ;  /* 0xffffff800e0f7836 */ /* 0x001fe20000000000 */
[----:B------:R-:W-:Y:S01]  /*24370*/  IADD3 R7, P0, R56, 0x1000, RZ ;  /* 0x0000100038077810 */ /* 0x000fe20007f1e0ff */
[----:B------:R-:W-:Y:S01]  /*24380*/  IMAD R53, R0, R49, RZ ;  /* 0x0000003100357224 */ /* 0x000fe200078e02ff */
[----:B------:R-:W-:Y:S01]  /*24390*/  IADD3.X R5, R11, R5, R6, P2, !PT ;  /* 0x000000050b057210 */ /* 0x000fe200017fe406 */
[----:B------:R-:W-:Y:S01]  /*243a0*/  IMAD R2, R2, UR4, RZ ;  /* 0x0000000402027c24 */ /* 0x000fe2000f8e02ff */
[----:B------:R-:W-:-:S02]  /*243b0*/  SHF.R.S32.HI R14, RZ, 0x1f, R15 ;  /* 0x0000001fff0e7819 */ /* 0x000fc4000001140f */
[----:B------:R-:W-:Y:S01]  /*243c0*/  IADD3 R29, P3, R56, 0x4000, RZ ;  /* 0x00004000381d7810 */ /* 0x000fe20007f7e0ff */
[C---:B------:R-:W-:Y:S01]  /*243d0*/  IMAD R11, R9.reuse, UR5, R2 ;  /* 0x00000005090b7c24 */ /* 0x040fe2000f8e0202 */
[----:B------:R-:W-:Y:S01]  /*243e0*/  LEA.HI R14, R14, R15, RZ, 0x7 ;  /* 0x0000000f0e0e7211 */ /* 0x000fe200078f38ff */
[----:B------:R-:W-:Y:S01]  /*243f0*/  IMAD.WIDE.U32 R4, R9, UR4, R4 ;  /* 0x0000000409047c25 */ /* 0x000fe2000f8e0004 */
[----:B------:R-:W-:Y:S01]  /*24400*/  ULDC.64 UR4, c[0x0][0xb50] ;  /* 0x0002d40000047ab9 */ /* 0x000fe20000000a00 */
[----:B------:R-:W-:Y:S02]  /*24410*/  LOP3.LUT R28, R29, 0x380, RZ, 0xc0, !PT ;  /* 0x000003801d1c7812 */ /* 0x000fe400078ec0ff */
[----:B------:R-:W-:Y:S01]  /*24420*/  IMAD.IADD R5, R5, 0x1, R11 ;  /* 0x0000000105057824 */ /* 0x000fe200078e020b */
[----:B------:R-:W-:Y:S01]  /*24430*/  LEA R2, P2, R4, UR4, 0x2 ;  /* 0x0000000404027c11 */ /* 0x000fe2000f8410ff */
[----:B------:R-:W-:Y:S01]  /*24440*/  IMAD.X R9, RZ, RZ, R57, P0 ;  /* 0x000000ffff097224 */ /* 0x000fe200000e0639 */
[----:B------:R-:W-:-:S02]  /*24450*/  LOP3.LUT R14, R14, 0xffffff80, RZ, 0xc0, !PT ;  /* 0xffffff800e0e7812 */ /* 0x000fc400078ec0ff */
[----:B------:R-:W-:Y:S01]  /*24460*/  LEA.HI.X R4, R4, UR5, R5, 0x2, P2 ;  /* 0x0000000504047c11 */ /* 0x000fe200090f1405 */
[----:B------:R-:W-:Y:S01]  /*24470*/  SHFL.IDX PT, R20, R2, RZ, 0x1c1f ;  /* 0x001c1fff02147589 */ /* 0x000fe200000e0000 */
[----:B------:R-:W-:Y:S01]  /*24480*/  IADD3 R25, P2, R56, 0x3000, RZ ;  /* 0x0000300038197810 */ /* 0x000fe20007f5e0ff */
[----:B------:R-:W-:Y:S01]  /*24490*/  IMAD.IADD R14, R15, 0x1, -R14 ;  /* 0x000000010f0e7824 */ /* 0x000fe200078e0a0e */
[----:B------:R-:W-:Y:S01]  /*244a0*/  SHF.R.U64 R28, R28, 0x3, RZ ;  /* 0x000000031c1c7819 */ /* 0x000fe200000012ff */
[----:B------:R-:W0:Y:S01]  /*244b0*/  SHFL.IDX PT, R21, R4, RZ, 0x1c1f ;  /* 0x001c1fff04157589 */ /* 0x000e2200000e0000 */
[----:B------:R-:W-:Y:S01]  /*244c0*/  LOP3.LUT R24, R25, 0x380, RZ, 0xc0, !PT ;  /* 0x0000038019187812 */ /* 0x000fe200078ec0ff */
[----:B------:R-:W-:Y:S01]  /*244d0*/  ULDC.64 UR4, c[0x0][0xaa0] ;  /* 0x0002a80000047ab9 */ /* 0x000fe20000000a00 */
[----:B------:R-:W-:Y:S01]  /*244e0*/  LOP3.LUT P0, RZ, R14, 0x3, RZ, 0xc0, !PT ;  /* 0x000000030eff7812 */ /* 0x000fe2000780c0ff */
[----:B------:R-:W-:Y:S01]  /*244f0*/  SHFL.IDX PT, R44, R2, 0x1, 0x1c1f ;  /* 0x003c1f00022c7f89 */ /* 0x000fe200000e0000 */
[----:B------:R-:W-:-:S02]  /*24500*/  SHF.R.U64 R24, R24, 0x3, RZ ;  /* 0x0000000318187819 */ /* 0x000fc400000012ff */
[----:B------:R-:W-:Y:S01]  /*24510*/  LOP3.LUT R28, R28, R29, RZ, 0x3c, !PT ;  /* 0x0000001d1c1c7212 */ /* 0x000fe200078e3cff */
[----:B------:R-:W3:Y:S01]  /*24520*/  SHFL.IDX PT, R45, R4, 0x1, 0x1c1f ;  /* 0x003c1f00042d7f89 */ /* 0x000ee200000e0000 */
[----:B------:R-:W-:Y:S01]  /*24530*/  LOP3.LUT R24, R24, R25, RZ, 0x3c, !PT ;  /* 0x0000001918187212 */ /* 0x000fe200078e3cff */
[--C-:B------:R-:W-:Y:S01]  /*24540*/  IMAD.X R25, RZ, RZ, R57.reuse, P2 ;  /* 0x000000ffff197224 */ /* 0x100fe200010e0639 */
[C---:B------:R-:W-:Y:S01]  /*24550*/  IADD3 R13, P4, R56.reuse, 0x2000, RZ ;  /* 0x00002000380d7810 */ /* 0x040fe20007f9e0ff */
[--C-:B------:R-:W-:Y:S01]  /*24560*/  IMAD.X R29, RZ, RZ, R57.reuse, P3 ;  /* 0x000000ffff1d7224 */ /* 0x100fe200018e0639 */
[----:B------:R-:W-:Y:S02]  /*24570*/  IADD3 R5, P3, R56, 0x7000, RZ ;  /* 0x0000700038057810 */ /* 0x000fe40007f7e0ff */
[----:B------:R-:W-:Y:S02]  /*24580*/  LOP3.LUT R12, R13, 0x380, RZ, 0xc0, !PT ;  /* 0x000003800d0c7812 */ /* 0x000fe400078ec0ff */
[----:B------:R-:W-:Y:S01]  /*24590*/  LOP3.LUT R8, R7, 0x380, RZ, 0xc0, !PT ;  /* 0x0000038007087812 */ /* 0x000fe200078ec0ff */
[----:B------:R-:W-:Y:S01]  /*245a0*/  IMAD.X R41, RZ, RZ, R57, P3 ;  /* 0x000000ffff297224 */ /* 0x000fe200018e0639 */
[----:B------:R-:W-:-:S02]  /*245b0*/  SHF.R.U64 R12, R12, 0x3, RZ ;  /* 0x000000030c0c7819 */ /* 0x000fc400000012ff */
[----:B------:R-:W-:Y:S02]  /*245c0*/  IADD3 R33, P5, R56, 0x5000, RZ ;  /* 0x0000500038217810 */ /* 0x000fe40007fbe0ff */
[----:B------:R-:W-:Y:S01]  /*245d0*/  LOP3.LUT R12, R12, R13, RZ, 0x3c, !PT ;  /* 0x0000000d0c0c7212 */ /* 0x000fe200078e3cff */
[----:B------:R-:W-:Y:S01]  /*245e0*/  IMAD.X R13, RZ, RZ, R57, P4 ;  /* 0x000000ffff0d7224 */ /* 0x000fe200020e0639 */
[----:B------:R-:W-:Y:S02]  /*245f0*/  IADD3 R37, P4, R56, 0x6000, RZ ;  /* 0x0000600038257810 */ /* 0x000fe40007f9e0ff */
[----:B------:R-:W-:Y:S02]  /*24600*/  SHF.R.U64 R8, R8, 0x3, RZ ;  /* 0x0000000308087819 */ /* 0x000fe400000012ff */
[----:B------:R-:W-:Y:S02]  /*24610*/  LOP3.LUT R32, R33, 0x380, RZ, 0xc0, !PT ;  /* 0x0000038021207812 */ /* 0x000fe400078ec0ff */
[----:B------:R-:W-:-:S02]  /*24620*/  LOP3.LUT R36, R37, 0x380, RZ, 0xc0, !PT ;  /* 0x0000038025247812 */ /* 0x000fc400078ec0ff */
[----:B------:R-:W-:Y:S02]  /*24630*/  LOP3.LUT R8, R8, R7, RZ, 0x3c, !PT ;  /* 0x0000000708087212 */ /* 0x000fe400078e3cff */
[----:B------:R-:W-:Y:S02]  /*24640*/  LOP3.LUT R7, R56, 0x380, RZ, 0xc0, !PT ;  /* 0x0000038038077812 */ /* 0x000fe400078ec0ff */
[----:B------:R-:W-:Y:S02]  /*24650*/  SHF.R.U64 R32, R32, 0x3, RZ ;  /* 0x0000000320207819 */ /* 0x000fe400000012ff */
[----:B------:R-:W-:Y:S02]  /*24660*/  SHF.R.U64 R36, R36, 0x3, RZ ;  /* 0x0000000324247819 */ /* 0x000fe400000012ff */
[----:B------:R-:W-:Y:S02]  /*24670*/  SHF.R.U64 R7, R7, 0x3, RZ ;  /* 0x0000000307077819 */ /* 0x000fe400000012ff */
[----:B------:R-:W-:Y:S01]  /*24680*/  LOP3.LUT R32, R32, R33, RZ, 0x3c, !PT ;  /* 0x0000002120207212 */ /* 0x000fe200078e3cff */
[--C-:B------:R-:W-:Y:S01]  /*24690*/  IMAD.X R33, RZ, RZ, R57.reuse, P5 ;  /* 0x000000ffff217224 */ /* 0x100fe200028e0639 */
[----:B------:R-:W-:Y:S01]  /*246a0*/  LOP3.LUT R36, R36, R37, RZ, 0x3c, !PT ;  /* 0x0000002524247212 */ /* 0x000fe200078e3cff */
[----:B------:R-:W-:Y:S01]  /*246b0*/  IMAD.X R37, RZ, RZ, R57, P4 ;  /* 0x000000ffff257224 */ /* 0x000fe200020e0639 */
[----:B------:R-:W-:Y:S01]  /*246c0*/  LOP3.LUT R56, R7, R56, RZ, 0x3c, !PT ;  /* 0x0000003807387212 */ /* 0x000fe200078e3cff */
[----:B------:R-:W-:Y:S01]  /*246d0*/  BSSY B1, `(.L_x_8875) ;  /* 0x0000054000017945 */ /* 0x000fe20003800000 */
[----:B------:R-:W-:-:S02]  /*246e0*/  SHF.R.S32.HI R50, RZ, 0x1f, R214 ;  /* 0x0000001fff327819 */ /* 0x000fc400000114d6 */
[----:B------:R-:W-:Y:S01]  /*246f0*/  SHF.R.S32.HI R52, RZ, 0x1f, R208 ;  /* 0x0000001fff347819 */ /* 0x000fe200000114d0 */
[----:B--2---:R-:W-:-:S04]  /*24700*/  IMAD.IADD R6, R10, 0x1, R202 ;  /* 0x000000010a067824 */ /* 0x004fc800078e02ca */
[C---:B------:R-:W-:Y:S01]  /*24710*/  VIADD R0, R6.reuse, 0x8 ;  /* 0x0000000806007836 */ /* 0x040fe20000000000 */
[----:B------:R-:W-:-:S04]  /*24720*/  ISETP.GE.OR P2, PT, R6, R53, P0 ;  /* 0x000000350600720c */ /* 0x000fc80000746670 */
[----:B------:R-:W-:Y:S02]  /*24730*/  ISETP.GE.OR P0, PT, R0, R53, P0 ;  /* 0x000000350000720c */ /* 0x000fe40000706670 */
[----:B------:R-:W-:-:S04]  /*24740*/  LOP3.LUT R0, R5, 0x380, RZ, 0xc0, !PT ;  /* 0x0000038005007812 */ /* 0x000fc800078ec0ff */
[----:B------:R-:W-:-:S03]  /*24750*/  SHF.R.U64 R0, R0, 0x3, RZ ;  /* 0x0000000300007819 */ /* 0x000fc600000012ff */
[----:B0-----:R-:W-:Y:S01]  /*24760*/  @!P2 ST.E desc[UR60][R20.64], R88 ;  /* 0x000000581400a985 */ /* 0x001fe2000c10193c */
[----:B------:R-:W-:-:S03]  /*24770*/  LOP3.LUT R40, R0, R5, RZ, 0x3c, !PT ;  /* 0x0000000500287212 */ /* 0x000fc600078e3cff */
[----:B---3--:R0:W-:Y:S01]  /*24780*/  @!P0 ST.E desc[UR60][R44.64], R89 ;  /* 0x000000592c008985 */ /* 0x0081e2000c10193c */
[----:B------:R-:W-:Y:S02]  /*24790*/  IMAD R0, R3, UR4, RZ ;  /* 0x0000000403007c24 */ /* 0x000fe4000f8e02ff */
[C---:B------:R-:W-:Y:S01]  /*247a0*/  IMAD.WIDE.U32 R2, R47.reuse, UR4, RZ ;  /* 0x000000042f027c25 */ /* 0x040fe2000f8e00ff */
[----:B------:R2:W5:Y:S01]  /*247b0*/  LD.E.128 R4, desc[UR60][R56.64] ;  /* 0x0000003c38047980 */ /* 0x000562000c101d00 */
[----:B0-----:R-:W0:Y:S02]  /*247c0*/  @P1 LDC R45, c[0x0][0xbf0] ;  /* 0x0002fc00ff2d1b82 */ /* 0x001e240000000800 */
[----:B------:R-:W-:Y:S01]  /*247d0*/  IMAD R21, R47, UR5, R0 ;  /* 0x000000052f157c24 */ /* 0x000fe2000f8e0200 */
[----:B------:R-:W-:Y:S01]  /*247e0*/  ULDC.64 UR4, c[0x0][0xae8] ;  /* 0x0002ba0000047ab9 */ /* 0x000fe20000000a00 */
[----:B------:R-:W5:Y:S02]  /*247f0*/  LD.E.128 R8, desc[UR60][R8.64] ;  /* 0x0000003c08087980 */ /* 0x000f64000c101d00 */
[----:B------:R-:W-:-:S02]  /*24800*/  IMAD.IADD R3, R3, 0x1, R21 ;  /* 0x0000000103037824 */ /* 0x000fc400078e0215 */
        /* <DEDUP_REMOVED lines=9> */
[----:B-1----:R-:W-:-:S02]  /*248a0*/  @P1 IMAD.HI.U32 R0, R44, R55, RZ ;  /* 0x000000372c001227 */ /* 0x002fc400078e00ff */
[----:B------:R-:W5:Y:S02]  /*248b0*/  LD.E.128 R32, desc[UR60][R32.64] ;  /* 0x0000003c20207980 */ /* 0x000f64000c101d00 */
[----:B------:R-:W-:Y:S02]  /*248c0*/  IMAD.IADD R3, R3, 0x1, R21 ;  /* 0x0000000103037824 */ /* 0x000fe400078e0215 */
[----:B------:R-:W-:Y:S01]  /*248d0*/  IMAD.MOV.U32 R21, RZ, RZ, R44 ;  /* 0x000000ffff157224 */ /* 0x000fe200078e002c */
[----:B0-----:R-:W-:Y:S01]  /*248e0*/  @P1 SHF.R.U32.HI R21, RZ, R45, R0 ;  /* 0x0000002dff151219 */ /* 0x001fe20000011600 */
        /* <DEDUP_REMOVED lines=16> */
[----:B------:R-:W-:Y:S02]  /*249f0*/  IMAD R45, R49, R20, R44 ;  /* 0x00000014312d7224 */ /* 0x000fe400078e022c */
[C---:B------:R-:W-:Y:S02]  /*24a00*/  IMAD R47, R21.reuse, UR5, R0 ;  /* 0x00000005152f7c24 */ /* 0x040fe4000f8e0200 */
[----:B------:R-:W-:Y:S01]  /*24a10*/  IMAD.WIDE.U32 R2, R21, UR4, R2 ;  /* 0x0000000415027c25 */ /* 0x000fe2000f8e0002 */
[----:B------:R-:W-:Y:S01]  /*24a20*/  SHF.R.S32.HI R0, RZ, 0x1f, R45 ;  /* 0x0000001fff007819 */ /* 0x000fe2000001142d */
[----:B------:R-:W-:Y:S02]  /*24a30*/  ULDC.64 UR4, c[0x0][0xad8] ;  /* 0x0002b60000047ab9 */ /* 0x000fe40000000a00 */
[----:B------:R-:W-:-:S02]  /*24a40*/  IMAD.IADD R202, R227, 0x1, R202 ;  /* 0x00000001e3ca7824 */ /* 0x000fc400078e02ca */
[----:B------:R-:W-:Y:S02]  /*24a50*/  IMAD.IADD R3, R3, 0x1, R47 ;  /* 0x0000000103037824 */ /* 0x000fe400078e022f */
[----:B------:R-:W-:Y:S01]  /*24a60*/  IMAD R20, R0, UR4, RZ ;  /* 0x0000000400147c24 */ /* 0x000fe2000f8e02ff */
[CC--:B------:R-:W-:Y:S01]  /*24a70*/  ISETP.GE.AND P2, PT, R202.reuse, R53.reuse, PT ;  /* 0x00000035ca00720c */ /* 0x0c0fe20003f46270 */
[----:B------:R-:W-:Y:S02]  /*24a80*/  VIADD R0, R202, 0x20 ;  /* 0x00000020ca007836 */ /* 0x000fe40000000000 */
[C---:B------:R-:W-:Y:S02]  /*24a90*/  IMAD R21, R45.reuse, UR5, R20 ;  /* 0x000000052d157c24 */ /* 0x040fe4000f8e0214 */
[----:B------:R-:W-:Y:S01]  /*24aa0*/  IMAD.WIDE.U32 R2, R45, UR4, R2 ;  /* 0x000000042d027c25 */ /* 0x000fe2000f8e0002 */
[----:B------:R-:W-:Y:S01]  /*24ab0*/  ULDC.64 UR4, c[0x0][0xa80] ;  /* 0x0002a00000047ab9 */ /* 0x000fe20000000a00 */
[----:B------:R-:W-:-:S02]  /*24ac0*/  ISETP.GE.AND P0, PT, R0, R53, PT ;  /* 0x000000350000720c */ /* 0x000fc40003f06270 */
[----:B------:R-:W-:Y:S01]  /*24ad0*/  IMAD.IADD R3, R3, 0x1, R21 ;  /* 0x0000000103037824 */ /* 0x000fe200078e0215 */
[----:B------:R-:W-:Y:S01]  /*24ae0*/  LEA R44, P3, R2, UR4, 0x1 ;  /* 0x00000004022c7c11 */ /* 0x000fe2000f8608ff */
[----:B------:R-:W-:Y:S02]  /*24af0*/  VIADD R0, R17, 0x22820 ;  /* 0x0002282011007836 */ /* 0x000fe40000000000 */
[----:B------:R-:W-:Y:S01]  /*24b00*/  VIADD R20, R202, 0x40 ;  /* 0x00000040ca147836 */ /* 0x000fe20000000000 */
[----:B------:R-:W-:Y:S02]  /*24b10*/  LEA.HI.X R45, R2, UR5, R3, 0x1, P3 ;  /* 0x00000005022d7c11 */ /* 0x000fe400098f0c03 */
[----:B------:R-:W-:Y:S01]  /*24b20*/  PRMT R0, RZ, 0x654, R0 ;  /* 0x00000654ff007816 */ /* 0x000fe20000000000 */
[----:B0-----:R2:W0:Y:S01]  /*24b30*/  SHFL.IDX PT, R3, R44, RZ, 0x181f ;  /* 0x00181fff2c037589 */ /* 0x00142200000e0000 */
[----:B------:R-:W-:Y:S02]  /*24b40*/  ISETP.GE.AND P1, PT, R20, R53, PT ;  /* 0x000000351400720c */ /* 0x000fe40003f26270 */
[----:B------:R2:W-:Y:S01]  /*24b50*/  SYNCS.ARRIVE.TRANS64.RED.A1T0 RZ, [R0+URZ], RZ ;  /* 0x000000ff00ff79a7 */ /* 0x0005e2000810043f */
[----:B------:R2:W1:Y:S01]  /*24b60*/  SHFL.IDX PT, R21, R45, RZ, 0x181f ;  /* 0x00181fff2d157589 */ /* 0x00046200000e0000 */
[----:B------:R-:W-:Y:S09]  /*24b70*/  @P2 BRA `(.L_x_8876) ;  /* 0x0000000000242947 */ /* 0x000ff20003800000 */
        /* <DEDUP_REMOVED lines=9> */
.L_x_8876:
[----:B------:R-:W-:Y:S05]  /*24c10*/  BSYNC B1 ;  /* 0x0000000000017941 */ /* 0x000fea0003800000 */
.L_x_8875:
        /* <DEDUP_REMOVED lines=13> */
.L_x_8878:
[----:B------:R-:W-:Y:S05]  /*24cf0*/  BSYNC B1 ;  /* 0x0000000000017941 */ /* 0x000fea0003800000 */
.L_x_8877:
        /* <DEDUP_REMOVED lines=13> */
.L_x_8880:
[----:B------:R-:W-:Y:S05]  /*24dd0*/  BSYNC B1 ;  /* 0x0000000000017941 */ /* 0x000fea0003800000 */
.L_x_8879:
[----:B--2---:R-:W-:Y:S01]  /*24de0*/  VIADD R0, R202, 0x60 ;  /* 0x00000060ca007836 */ /* 0x004fe20000000000 */
[----:B0--3--:R-:W0:Y:S04]  /*24df0*/  SHFL.IDX PT, R45, R45, 0x3, 0x181f ;  /* 0x00781f002d2d7f89 */ /* 0x009e2800000e0000 */
[----:B------:R-:W-:Y:S01]  /*24e00*/  ISETP.GE.AND P0, PT, R0, R53, PT ;  /* 0x000000350000720c */ /* 0x000fe20003f06270 */
[----:B----4-:R2:W3:-:S12]  /*24e10*/  SHFL.IDX PT, R5, R44, 0x3, 0x181f ;  /* 0x00781f002c057f89 */ /* 0x0104d800000e0000 */
[----:B--2---:R-:W-:Y:S05]  /*24e20*/  @P0 BRA `(.L_x_8881) ;  /* 0x0000000c00240947 */ /* 0x004fea0003800000 */
[----:B------:R-:W-:Y:S02]  /*24e30*/  ULDC UR4, c[0x0][0xac8] ;  /* 0x0002b20000047ab9 */ /* 0x000fe40000000800 */
[----:B------:R-:W-:-:S13]  /*24e40*/  ISETP.GE.AND P1, PT, R208, UR4, PT ;  /* 0x00000004d0007c0c */ /* 0x000fda000bf26270 */
[----:B---3--:R-:W-:-:S04]  /*24e50*/  @!P1 LEA R2, P0, R208, R5, 0x1 ;  /* 0x00000005d0029211 */ /* 0x008fc800078008ff */
[----:B0-----:R-:W-:Y:S02]  /*24e60*/  @!P1 LEA.HI.X R3, R208, R45, R52, 0x1, P0 ;  /* 0x0000002dd0039211 */ /* 0x001fe400000f0c34 */
[----:B------:R-:W-:-:S03]  /*24e70*/  ISETP.GE.AND P0, PT, R214, UR4, PT ;  /* 0x00000004d6007c0c */ /* 0x000fc6000bf06270 */
[----:B------:R2:W-:Y:S10]  /*24e80*/  @!P1 ST.E.128 desc[UR60][R2.64], R24 ;  /* 0x0000001802009985 */ /* 0x0005f4000c101d3c */
[----:B------:R-:W-:Y:S05]  /*24e90*/  @P0 BRA `(.L_x_8881) ;  /* 0x0000000c00080947 */ /* 0x000fea0003800000 */
[----:B--2---:R-:W-:-:S04]  /*24ea0*/  LEA R2, P0, R214, R5, 0x1 ;  /* 0x00000005d6027211 */ /* 0x004fc800078008ff */
[----:B------:R-:W-:-:S05]  /*24eb0*/  LEA.HI.X R3, R214, R45, R50, 0x1, P0 ;  /* 0x0000002dd6037211 */ /* 0x000fca00000f0c32 */
[----:B------:R4:W-:Y:S01]  /*24ec0*/  ST.E.128 desc[UR60][R2.64], R40 ;  /* 0x0000002802007985 */ /* 0x0009e2000c101d3c */
[----:B------:R-:W-:Y:S05]  /*24ed0*/  BRA `(.L_x_8881) ;  /* 0x0000000800f87947 */ /* 0x000fea0003800000 */
.L_x_8872:
        /* <DEDUP_REMOVED lines=17> */
[----:B---3--:R-:W-:Y:S01]  /*24ff0*/  ISETP.NE.AND P2, PT, R21, 0x1, PT ;  /* 0x000000011500780c */ /* 0x008fe20003f45270 */
[----:B0-----:R-:W-:-:S12]  /*25000*/  VIADD R7, R7, 0xffffff80 ;  /* 0xffffff8007077836 */ /* 0x001fd80000000000 */
[----:B------:R-:W0:Y:S01]  /*25010*/  @P2 LDC R20, c[0x0][0xbec] ;  /* 0x0002fb00ff142b82 */ /* 0x000e220000000800 */
[----:B------:R-:W-:Y:S02]  /*25020*/  ISETP.GE.AND P3, PT, R7, 0x80, PT ;  /* 0x000000800700780c */ /* 0x000fe40003f66270 */
[----:B------:R-:W-:-:S05]  /*25030*/  SHF.R.S32.HI R7, RZ, 0x1f, R225 ;  /* 0x0000001fff077819 */ /* 0x000fca00000114e1 */
[----:B------:R-:W2:Y:S01]  /*25040*/  @P2 LDC R25, c[0x0][0xbf0] ;  /* 0x0002fc00ff192b82 */ /* 0x000ea20000000800 */
[----:B----4-:R-:W-:Y:S05]  /*25050*/  @P1 BRA `(.L_x_8882) ;  /* 0x0000000000101947 */ /* 0x010fea0003800000 */
[----:B------:R-:W-:Y:S05]  /*25060*/  @!P0 BRA `(.L_x_8882) ;  /* 0x00000000000c8947 */ /* 0x000fea0003800000 */
[----:B------:R-:W3:Y:S04]  /*25070*/  LDG.E R5, desc[UR60][R2.64] ;  /* 0x0000003c02057981 */ /* 0x000ee8000c1e1900 */
[----:B-----5:R-:W3:Y:S02]  /*25080*/  LDG.E R6, desc[UR60][R2.64+0x4] ;  /* 0x0000043c02067981 */ /* 0x020ee4000c1e1900 */
[----:B---3--:R-:W-:-:S07]  /*25090*/  IMAD.IADD R6, R6, 0x1, -R5 ;  /* 0x0000000106067824 */ /* 0x008fce00078e0a05 */
.L_x_8882:
[----:B------:R-:W-:Y:S01]  /*250a0*/  BSSY B1, `(.L_x_8883) ;  /* 0x000002d000017945 */ /* 0x000fe20003800000 */
[----:B------:R-:W-:Y:S02]  /*250b0*/  SHF.R.S32.HI R10, RZ, 0x1f, R221 ;  /* 0x0000001fff0a7819 */ /* 0x000fe400000114dd */
[----:B------:R-:W-:Y:S02]  /*250c0*/  SEL R13, R225, RZ, !P0 ;  /* 0x000000ffe10d7207 */ /* 0x000fe40004000000 */
[----:B------:R-:W-:Y:S02]  /*250d0*/  SEL R12, R7, RZ, !P0 ;  /* 0x000000ff070c7207 */ /* 0x000fe40004000000 */
[----:B-----5:R-:W-:Y:S01]  /*250e0*/  SHF.R.S32.HI R11, RZ, 0x1f, R0 ;  /* 0x0000001fff0b7819 */ /* 0x020fe20000011400 */
[----:B------:R-:W-:Y:S06]  /*250f0*/  @P3 BRA `(.L_x_8884) ;  /* 0x00000000009c3947 */ /* 0x000fec0003800000 */
[----:B------:R-:W3:Y:S01]  /*25100*/  S2R R3, SR_TID.X ;  /* 0x0000000000037919 */ /* 0x000ee20000002100 */
[----:B------:R-:W4:Y:S02]  /*25110*/  LDC R14, c[0x0][0xbe8] ;  /* 0x0002fa00ff0e7b82 */ /* 0x000f240000000800 */
[----:B----4-:R-:W-:Y:S01]  /*25120*/  IMAD R2, R6, R14, RZ ;  /* 0x0000000e06027224 */ /* 0x010fe200078e02ff */
[----:B---3--:R-:W-:-:S04]  /*25130*/  IADD3 R9, R202, -0x80, R3 ;  /* 0xffffff80ca097810 */ /* 0x008fc80007ffe003 */
        /* <DEDUP_REMOVED lines=11> */
[----:B------:R-:W-:-:S03]  /*251f0*/  ULDC.64 UR4, c[0x0][0xb98] ;  /* 0x0002e60000047ab9 */ /* 0x000fc60000000a00 */
[----:B------:R-:W-:-:S03]  /*25200*/  IMAD.IADD R3, R3, 0x1, R7 ;  /* 0x0000000103037824 */ /* 0x000fc600078e0207 */
[----:B------:R-:W4:Y:S01]  /*25210*/  @P0 LDC R15, c[0x0][0xbf0] ;  /* 0x0002fc00ff0f0b82 */ /* 0x000f220000000800 */
[----:B------:R-:W-:-:S04]  /*25220*/  IMAD.WIDE.U32 R2, R13, UR4, R2 ;  /* 0x000000040d027c25 */ /* 0x000fc8000f8e0002 */
[----:B---3--:R-:W-:-:S05]  /*25230*/  @P0 IMAD.HI.U32 R4, R9, R4, RZ ;  /* 0x0000000409040227 */ /* 0x008fca00078e00ff */
[----:B----4-:R-:W-:Y:S01]  /*25240*/  @P0 SHF.R.U32.HI R5, RZ, R15, R4 ;  /* 0x0000000fff050219 */ /* 0x010fe20000011604 */
        /* <DEDUP_REMOVED lines=18> */
.L_x_8884:
[----:B------:R-:W-:Y:S05]  /*25370*/  BSYNC B1 ;  /* 0x0000000000017941 */ /* 0x000fea0003800000 */
.L_x_8883:
[----:B------:R-:W-:Y:S01]  /*25380*/  ULDC.64 UR4, c[0x0][0xaa0] ;  /* 0x0002a80000047ab9 */ /* 0x000fe20000000a00 */
[----:B------:R-:W-:Y:S02]  /*25390*/  IMAD R7, R218, 0x20, R227 ;  /* 0x00000020da077824 */ /* 0x000fe400078e02e3 */
[----:B---3--:R-:W-:Y:S02]  /*253a0*/  IMAD R3, R11, UR4, RZ ;  /* 0x000000040b037c24 */ /* 0x008fe4000f8e02ff */
        /* <DEDUP_REMOVED lines=11> */
[----:B--2---:R-:W-:Y:S01]  /*25460*/  @P2 SHF.R.U32.HI R5, RZ, R25, R0 ;  /* 0x00000019ff052219 */ /* 0x004fe20000011600 */
        /* <DEDUP_REMOVED lines=24> */
[----:B------:R0:W2:Y:S04]  /*255f0*/  SHFL.IDX PT, R3, R2, RZ, 0x181f ;  /* 0x00181fff02037589 */ /* 0x0000a800000e0000 */
[----:B------:R0:W3:Y:S02]  /*25600*/  SHFL.IDX PT, R14, R0, RZ, 0x181f ;  /* 0x00181fff000e7589 */ /* 0x0000e400000e0000 */
.L_x_9146:
[----:B------:R-:W-:Y:S01]  /*25610*/  IMAD R21, R6, R21, RZ ;  /* 0x0000001506157224 */ /* 0x000fe200078e02ff */
[----:B------:R-:W-:Y:S01]  /*25620*/  BSSY B1, `(.L_x_8886) ;  /* 0x000000f000017945 */ /* 0x000fe20003800000 */
[----:B------:R-:W-:-:S05]  /*25630*/  IMAD.IADD R202, R227, 0x1, R202 ;  /* 0x00000001e3ca7824 */ /* 0x000fca00078e02ca */
[----:B------:R-:W-:-:S13]  /*25640*/  ISETP.GE.AND P0, PT, R202, R21, PT ;  /* 0x00000015ca00720c */ /* 0x000fda0003f06270 */
[----:B------:R-:W-:Y:S05]  /*25650*/  @P0 BRA `(.L_x_8887) ;  /* 0x00000000002c0947 */ /* 0x000fea0003800000 */
[----:B------:R-:W-:Y:S01]  /*25660*/  ULDC UR4, c[0x0][0xac8] ;  /* 0x0002b20000047ab9 */ /* 0x000fe20000000800 */
[----:B------:R-:W-:Y:S02]  /*25670*/  SHF.R.S32.HI R8, RZ, 0x1f, R208 ;  /* 0x0000001fff087819 */ /* 0x000fe400000114d0 */
[----:B------:R-:W-:Y:S02]  /*25680*/  ISETP.GE.AND P2, PT, R208, UR4, PT ;  /* 0x00000004d0007c0c */ /* 0x000fe4000bf46270 */
[----:B------:R-:W-:Y:S02]  /*25690*/  ISETP.GE.AND P3, PT, R214, UR4, PT ;  /* 0x00000004d6007c0c */ /* 0x000fe4000bf66270 */
[----:B------:R-:W-:-:S09]  /*256a0*/  SHF.R.S32.HI R7, RZ, 0x1f, R214 ;  /* 0x0000001fff077819 */ /* 0x000fd200000114d6 */
[-C--:B---3--:R-:W-:Y:S02]  /*256b0*/  @!P2 LEA R4, P0, R208, R14.reuse, 0x1 ;  /* 0x0000000ed004a211 */ /* 0x088fe400078008ff */
[----:B------:R-:W-:Y:S02]  /*256c0*/  @!P3 LEA R14, P1, R214, R14, 0x1 ;  /* 0x0000000ed60eb211 */ /* 0x000fe400078208ff */
[-C--:B--2---:R-:W-:Y:S02]  /*256d0*/  @!P2 LEA.HI.X R5, R208, R3.reuse, R8, 0x1, P0 ;  /* 0x00000003d005a211 */ /* 0x084fe400000f0c08 */
[----:B------:R-:W-:-:S03]  /*256e0*/  @!P3 LEA.HI.X R15, R214, R3, R7, 0x1, P1 ;  /* 0x00000003d60fb211 */ /* 0x000fc600008f0c07 */
[----:B------:R4:W-:Y:S04]  /*256f0*/  @!P2 ST.E.128 desc[UR60][R4.64], RZ ;  /* 0x000000ff0400a985 */ /* 0x0009e8000c101d3c */
[----:B------:R4:W-:Y:S02]  /*25700*/  @!P3 ST.E.128 desc[UR60][R14.64], RZ ;  /* 0x000000ff0e00b985 */ /* 0x0009e4000c101d3c */
.L_x_8887:
[----:B------:R-:W-:Y:S05]  /*25710*/  BSYNC B1 ;  /* 0x0000000000017941 */ /* 0x000fea0003800000 */
.L_x_8886:
[----:B------:R-:W-:-:S03]  /*25720*/  UMOV UR4, 0xffffffff ;  /* 0xffffffff00047882 */ /* 0x000fc60000000000 */
[----:B------:R-:W-:Y:S05]  /*25730*/  BRA.DIV UR4, `(.L_x_8888) ;  /* 0x000000b6044c7947 */ /* 0x000fea000b800000 */
[----:B--2---:R2:W0:Y:S04]  /*25740*/  SHFL.IDX PT, R3, R2, 0x1, 0x181f ;  /* 0x00381f0002037f89 */ /* 0x00442800000e0000 */
[----:B---34-:R2:W3:Y:S02]  /*25750*/  SHFL.IDX PT, R14, R0, 0x1, 0x181f ;  /* 0x00381f00000e7f89 */ /* 0x0184e400000e0000 */
.L_x_9150:
        /* <DEDUP_REMOVED lines=11> */
[-C--:B0-----:R-:W-:Y:S02]  /*25810*/  @!P2 LEA.HI.X R5, R208, R3.reuse, R7, 0x1, P0 ;  /* 0x00000003d005a211 */ /* 0x081fe400000f0c07 */
[----:B------:R-:W-:-:S03]  /*25820*/  @!P3 LEA.HI.X R15, R214, R3, R6, 0x1, P1 ;  /* 0x00000003d60fb211 */ /* 0x000fc600008f0c06 */
[----:B------:R4:W-:Y:S04]  /*25830*/  @!P2 ST.E.128 desc[UR60][R4.64], RZ ;  /* 0x000000ff0400a985 */ /* 0x0009e8000c101d3c */
[----:B------:R4:W-:Y:S02]  /*25840*/  @!P3 ST.E.128 desc[UR60][R14.64], RZ ;  /* 0x000000ff0e00b985 */ /* 0x0009e4000c101d3c */
.L_x_8890:
[----:B------:R-:W-:Y:S05]  /*25850*/  BSYNC B1 ;  /* 0x0000000000017941 */ /* 0x000fea0003800000 */
.L_x_8889:
[----:B------:R-:W-:-:S03]  /*25860*/  UMOV UR4, 0xffffffff ;  /* 0xffffffff00047882 */ /* 0x000fc60000000000 */
[----:B------:R-:W-:Y:S05]  /*25870*/  BRA.DIV UR4, `(.L_x_8891) ;  /* 0x000000b604447947 */ /* 0x000fea000b800000 */
[----:B0-----:R0:W0:Y:S04]  /*25880*/  SHFL.IDX PT, R3, R2, 0x2, 0x181f ;  /* 0x00581f0002037f89 */ /* 0x00102800000e0000 */
[----:B---34-:R3:W4:Y:S02]  /*25890*/  SHFL.IDX PT, R14, R0, 0x2, 0x181f ;  /* 0x00581f00000e7f89 */ /* 0x01872400000e0000 */
.L_x_9154:
        /* <DEDUP_REMOVED lines=15> */
.L_x_8893:
[----:B------:R-:W-:Y:S05]  /*25990*/  BSYNC B1 ;  /* 0x0000000000017941 */ /* 0x000fea0003800000 */
.L_x_8892:
[----:B------:R-:W-:-:S03]  /*259a0*/  UMOV UR4, 0xffffffff ;  /* 0xffffffff00047882 */ /* 0x000fc60000000000 */
[----:B------:R-:W-:Y:S05]  /*259b0*/  BRA.DIV UR4, `(.L_x_8894) ;  /* 0x000000b6043c7947 */ /* 0x000fea000b800000 */
[----:B0-----:R0:W0:Y:S04]  /*259c0*/  SHFL.IDX PT, R3, R2, 0x3, 0x181f ;  /* 0x00781f0002037f89 */ /* 0x00102800000e0000 */
[----:B----4-:R4:W0:Y:S02]  /*259d0*/  SHFL.IDX PT, R14, R0, 0x3, 0x181f ;  /* 0x00781f00000e7f89 */ /* 0x01082400000e0000 */
.L_x_9158:
[----:B--234-:R-:W-:-:S05]  /*259e0*/  VIADD R0, R202, 0x60 ;  /* 0x00000060ca007836 */ /* 0x01cfca0000000000 */
[----:B------:R-:W-:-:S13]  /*259f0*/  ISETP.GE.AND P0, PT, R0, R21, PT ;  /* 0x000000150000720c */ /* 0x000fda0003f06270 */
[----:B------:R-:W-:Y:S05]  /*25a00*/  @P0 BRA `(.L_x_8881) ;  /* 0x00000000002c0947 */ /* 0x000fea0003800000 */
[----:B------:R-:W-:Y:S01]  /*25a10*/  ULDC UR4, c[0x0][0xac8] ;  /* 0x0002b20000047ab9 */ /* 0x000fe20000000800 */
[----:B------:R-:W-:Y:S02]  /*25a20*/  SHF.R.S32.HI R6, RZ, 0x1f, R208 ;  /* 0x0000001fff067819 */ /* 0x000fe400000114d0 */
[----:B------:R-:W-:Y:S02]  /*25a30*/  ISETP.GE.AND P2, PT, R208, UR4, PT ;  /* 0x00000004d0007c0c */ /* 0x000fe4000bf46270 */
[----:B------:R-:W-:Y:S02]  /*25a40*/  ISETP.GE.AND P3, PT, R214, UR4, PT ;  /* 0x00000004d6007c0c */ /* 0x000fe4000bf66270 */
[----:B0-----:R-:W-:-:S09]  /*25a50*/  SHF.R.S32.HI R2, RZ, 0x1f, R214 ;  /* 0x0000001fff027819 */ /* 0x001fd200000114d6 */
[-C--:B------:R-:W-:Y:S02]  /*25a60*/  @!P2 LEA R4, P0, R208, R14.reuse, 0x1 ;  /* 0x0000000ed004a211 */ /* 0x080fe400078008ff */
[----:B------:R-:W-:Y:S02]  /*25a70*/  @!P3 LEA R14, P1, R214, R14, 0x1 ;  /* 0x0000000ed60eb211 */ /* 0x000fe400078208ff */
[-C--:B------:R-:W-:Y:S02]  /*25a80*/  @!P2 LEA.HI.X R5, R208, R3.reuse, R6, 0x1, P0 ;  /* 0x00000003d005a211 */ /* 0x080fe400000f0c06 */
[----:B------:R-:W-:-:S03]  /*25a90*/  @!P3 LEA.HI.X R15, R214, R3, R2, 0x1, P1 ;  /* 0x00000003d60fb211 */ /* 0x000fc600008f0c02 */
[----:B------:R0:W-:Y:S04]  /*25aa0*/  @!P2 ST.E.128 desc[UR60][R4.64], RZ ;  /* 0x000000ff0400a985 */ /* 0x0001e8000c101d3c */
[----:B------:R0:W-:Y:S02]  /*25ab0*/  @!P3 ST.E.128 desc[UR60][R14.64], RZ ;  /* 0x000000ff0e00b985 */ /* 0x0001e4000c101d3c */
.L_x_8881:
[----:B------:R-:W-:Y:S05]  /*25ac0*/  BSYNC B0 ;  /* 0x0000000000007941 */ /* 0x000fea0003800000 */
.L_x_8871:
[----:B------:R-:W-:Y:S02]  /*25ad0*/  ULDC UR4, c[0x0][0xc3c] ;  /* 0x00030f0000047ab9 */ /* 0x000fe40000000800 */
[----:B-1----:R-:W-:-:S13]  /*25ae0*/  ISETP.GE.AND P0, PT, R191, UR4, PT ;  /* 0x00000004bf007c0c */ /* 0x002fda000bf06270 */
[----:B------:R-:W-:Y:S05]  /*25af0*/  @!P0 BRA `(.L_x_8895) ;  /* 0xfffffdb400548947 */ /* 0x000fea000383ffff */
[----:B------:R-:W-:Y:S05]  /*25b00*/  BRA `(.L_x_8654) ;  /* 0x0000008800347947 */ /* 0x000fea0003800000 */
.L_x_8652:
        /* <DEDUP_REMOVED lines=46> */
[----:B------:R-:W1:Y:S02]  /*25df0*/  SHFL.IDX PT, R4, R6, 0x1f, 0x1f ;  /* 0x03e01f0006047f89 */ /* 0x000e6400000e0000 */
[----:B-1----:R-:W-:-:S04]  /*25e00*/  IMAD R4, R4, UR5, RZ ;  /* 0x0000000504047c24 */ /* 0x002fc8000f8e02ff */
[----:B------:R-:W-:Y:S01]  /*25e10*/  IMAD.MOV.U32 R3, RZ, RZ, R4 ;  /* 0x000000ffff037224 */ /* 0x000fe200078e0004 */
[----:B0-----:R-:W-:-:S13]  /*25e20*/  ISETP.GT.AND P6, PT, R4, UR6, PT ;  /* 0x0000000604007c0c */ /* 0x001fda000bfc4270 */
[----:B------:R-:W-:Y:S05]  /*25e30*/  @P6 BRA `(.L_x_8897) ;  /* 0x0000000000986947 */ /* 0x000fea0003800000 */
[----:B------:R-:W0:Y:S01]  /*25e40*/  LDC R10, c[0x0][0xc3c] ;  /* 0x00030f00ff0a7b82 */ /* 0x000e220000000800 */
[----:B------:R-:W-:Y:S01]  /*25e50*/  IMAD.MOV.U32 R4, RZ, RZ, R3 ;  /* 0x000000ffff047224 */ /* 0x000fe200078e0003 */
[----:B------:R-:W-:Y:S01]  /*25e60*/  UMOV UR4, URZ ;  /* 0x0000003f00047c82 */ /* 0x000fe20008000000 */
[----:B------:R-:W-:Y:S01]  /*25e70*/  ULDC UR7, c[0x0][0xc3c] ;  /* 0x00030f0000077ab9 */ /* 0x000fe20000000800 */
[----:B------:R-:W-:-:S05]  /*25e80*/  ULDC UR5, c[0x0][0xc38] ;  /* 0x00030e0000057ab9 */ /* 0x000fca0000000800 */
.L_x_8901:
        /* <DEDUP_REMOVED lines=12> */
.L_x_8900:
[----:B------:R-:W-:Y:S05]  /*25f50*/  BSYNC B0 ;  /* 0x0000000000007941 */ /* 0x000fea0003800000 */
.L_x_8899:
        /* <DEDUP_REMOVED lines=20> */
.L_x_8897:
        /* <DEDUP_REMOVED lines=20> */
.L_x_8902:
        /* <DEDUP_REMOVED lines=57> */
[----:B------:R-:W-:-:S04]  /*26570*/  IMAD R26, R2, R26, R3 ;  /* 0x0000001a021a7224 */ /* 0x000fc800078e0203 */
[----:B------:R-:W-:Y:S01]  /*26580*/  IMAD.IADD R25, R0, 0x1, R25 ;  /* 0x0000000100197824 */ /* 0x000fe200078e0219 */
[----:B------:R-:W-:Y:S06]  /*26590*/  BRA `(.L_x_8903) ;  /* 0x00000000000c7947 */ /* 0x000fec0003800000 */
.L_x_8898:
[----:B------:R-:W-:Y:S02]  /*265a0*/  IMAD.MOV.U32 R25, RZ, RZ, RZ ;  /* 0x000000ffff197224 */ /* 0x000fe400078e00ff */
[----:B------:R-:W-:Y:S02]  /*265b0*/  IMAD.U32 R24, RZ, RZ, UR6 ;  /* 0x00000006ff187e24 */ /* 0x000fe4000f8e00ff */
[----:B------:R-:W-:-:S07]  /*265c0*/  IMAD.MOV.U32 R26, RZ, RZ, RZ ;  /* 0x000000ffff1a7224 */ /* 0x000fce00078e00ff */
.L_x_8903:
[----:B------:R-:W-:-:S13]  /*265d0*/  ISETP.NE.AND P0, PT, R5, RZ, PT ;  /* 0x000000ff0500720c */ /* 0x000fda0003f05270 */
[----:B------:R-:W0:Y:S01]  /*265e0*/  @!P0 S2R R3, SR_CgaCtaId ;  /* 0x0000000000038919 */ /* 0x000e220000008800 */
[----:B------:R-:W-:-:S04]  /*265f0*/  @!P0 MOV R0, 0x400 ;  /* 0x0000040000008802 */ /* 0x000fc80000000f00 */
[----:B0-----:R-:W-:-:S05]  /*26600*/  @!P0 LEA R0, R3, R0, 0x18 ;  /* 0x0000000003008211 */ /* 0x001fca00078ec0ff */
[----:B------:R2:W-:Y:S01]  /*26610*/  @!P0 STS.128 [R0+0x228d0], R24 ;  /* 0x0228d01800008388 */ /* 0x0005e20000000c00 */
[----:B------:R-:W-:Y:S06]  /*26620*/  BAR.ARV 0x5, 0x180 ;  /* 0x0146000000007b1d */ /* 0x000fec0000002000 */
.L_x_8896:
        /* <DEDUP_REMOVED lines=12> */
[C---:B------:R-:W-:Y:S02]  /*266f0*/  IMAD.SHL.U32 R29, R14.reuse, 0x80, RZ ;  /* 0x000000800e1d7824 */ /* 0x040fe400078e00ff */
[----:B------:R-:W-:Y:S02]  /*26700*/  IMAD.SHL.U32 R4, R14, 0x20, RZ ;  /* 0x000000200e047824 */ /* 0x000fe400078e00ff */
[----:B------:R-:W-:-:S02]  /*26710*/  IMAD.SHL.U32 R6, R13, 0x10, RZ ;  /* 0x000000100d067824 */ /* 0x000fc400078e00ff */
[C---:B0-----:R-:W-:Y:S01]  /*26720*/  IMAD.SHL.U32 R0, R14.reuse, 0x10, RZ ;  /* 0x000000100e007824 */ /* 0x041fe200078e00ff */
[----:B------:R-:W-:Y:S01]  /*26730*/  SHF.R.U32.HI R3, RZ, 0x1, R14 ;  /* 0x00000001ff037819 */ /* 0x000fe2000001160e */
[----:B------:R-:W-:Y:S01]  /*26740*/  IMAD.SHL.U32 R9, R14, 0x2, RZ ;  /* 0x000000020e097824 */ /* 0x000fe200078e00ff */
[----:B------:R-:W-:Y:S02]  /*26750*/  LOP3.LUT R2, R29, 0x380, RZ, 0xc0, !PT ;  /* 0x000003801d027812 */ /* 0x000fe400078ec0ff */
[----:B------:R-:W-:Y:S02]  /*26760*/  LOP3.LUT R5, R4, 0x80, RZ, 0xc0, !PT ;  /* 0x0000008004057812 */ /* 0x000fe400078ec0ff */
[----:B------:R-:W-:Y:S02]  /*26770*/  LOP3.LUT R7, R6, 0x600, RZ, 0xc0, !PT ;  /* 0x0000060006077812 */ /* 0x000fe400078ec0ff */
[----:B------:R-:W-:Y:S01]  /*26780*/  LOP3.LUT R8, R0, 0x3f0, RZ, 0xc0, !PT ;  /* 0x000003f000087812 */ /* 0x000fe200078ec0ff */
[----:B------:R-:W-:Y:S01]  /*26790*/  IMAD.SHL.U32 R10, R14, 0x4, RZ ;  /* 0x000000040e0a7824 */ /* 0x000fe200078e00ff */
[----:B------:R-:W-:-:S02]  /*267a0*/  LOP3.LUT R3, R2, 0x30, R3, 0xf8, !PT ;  /* 0x0000003002037812 */ /* 0x000fc400078ef803 */
[----:B------:R-:W-:Y:S02]  /*267b0*/  LOP3.LUT P0, RZ, R14, 0x4, RZ, 0xc0, !PT ;  /* 0x000000040eff7812 */ /* 0x000fe4000780c0ff */
        /* <DEDUP_REMOVED lines=8> */
[----:B------:R-:W-:Y:S01]  /*26840*/  LOP3.LUT R23, R4, R5, RZ, 0xfc, !PT ;  /* 0x0000000504177212 */ /* 0x000fe200078efcff */
[----:B------:R-:W-:Y:S01]  /*26850*/  STL [R1+0x2c], R11 ;  /* 0x00002c0b01007387 */ /* 0x000fe20000100800 */
[----:B---3--:R-:W-:Y:S01]  /*26860*/  IMAD.U32 R4, RZ, RZ, UR4 ;  /* 0x00000004ff047e24 */ /* 0x008fe2000f8e00ff */
[----:B------:R-:W-:Y:S02]  /*26870*/  SHF.R.U32.HI R2, RZ, 0x3, R13 ;  /* 0x00000003ff027819 */ /* 0x000fe4000001160d */
[----:B------:R-:W-:-:S02]  /*26880*/  LOP3.LUT R36, R0, 0x70, RZ, 0xc0, !PT ;  /* 0x0000007000247812 */ /* 0x000fc400078ec0ff */
[----:B------:R-:W-:Y:S01]  /*26890*/  LOP3.LUT R2, R2, 0x70, R0, 0xf8, !PT ;  /* 0x0000007002027812 */ /* 0x000fe200078ef800 */
[----:B------:R-:W-:Y:S01]  /*268a0*/  IMAD.MOV.U32 R0, RZ, RZ, 0x1 ;  /* 0x00000001ff007424 */ /* 0x000fe200078e00ff */
[----:B------:R-:W-:Y:S01]  /*268b0*/  LEA R17, R4, R17, 0x18 ;  /* 0x0000001104117211 */ /* 0x000fe200078ec0ff */
[----:B------:R-:W-:Y:S01]  /*268c0*/  BSSY B7, `(.L_x_8904) ;  /* 0x0000770000077945 */ /* 0x000fe20003800000 */
[----:B------:R-:W-:Y:S01]  /*268d0*/  IMAD.MOV.U32 R35, RZ, RZ, RZ ;  /* 0x000000ffff237224 */ /* 0x000fe200078e00ff */
[----:B------:R-:W-:Y:S01]  /*268e0*/  ULDC.64 UR36, c[0x0][0x198] ;  /* 0x0000660000247ab9 */ /* 0x000fe20000000a00 */
[----:B------:R-:W-:Y:S01]  /*268f0*/  ULDC UR38, c[0x0][0xc] ;  /* 0x0000030000267ab9 */ /* 0x000fe20000000800 */
[C---:B--2---:R-:W-:Y:S02]  /*26900*/  LOP3.LUT R3, R12.reuse, 0x2, RZ, 0xfc, !PT ;  /* 0x000000020c037812 */ /* 0x044fe400078efcff */
[----:B------:R-:W-:-:S03]  /*26910*/  LOP3.LUT R5, R12, 0x1, RZ, 0xfc, !PT ;  /* 0x000000010c057812 */ /* 0x000fc600078efcff */
[----:B------:R0:W-:Y:S04]  /*26920*/  STL [R1+0x48], R3 ;  /* 0x0000480301007387 */ /* 0x0001e80000100800 */
[----:B------:R-:W-:Y:S01]  /*26930*/  STL [R1+0x40], R5 ;  /* 0x0000400501007387 */ /* 0x000fe20000100800 */
[C---:B0-----:R-:W-:Y:S02]  /*26940*/  VIADD R3, R29.reuse, 0x40 ;  /* 0x000000401d037836 */ /* 0x041fe40000000000 */
[----:B------:R-:W-:Y:S01]  /*26950*/  @P0 VIADD R3, R29, 0xffffffc0 ;  /* 0xffffffc01d030836 */ /* 0x000fe20000000000 */
[----:B------:R-:W-:Y:S04]  /*26960*/  STL [R1+0x20], R4 ;  /* 0x0000200401007387 */ /* 0x000fe80000100800 */
[----:B------:R0:W-:Y:S04]  /*26970*/  STL [R1+0x24], R3 ;  /* 0x0000240301007387 */ /* 0x0001e80000100800 */
[----:B------:R-:W-:Y:S01]  /*26980*/  STL [R1+0xc], R0 ;  /* 0x00000c0001007387 */ /* 0x000fe20000100800 */
[----:B0-----:R-:W-:Y:S01]  /*26990*/  LOP3.LUT R3, R2, 0x80, RZ, 0xfc, !PT ;  /* 0x0000008002037812 */ /* 0x001fe200078efcff */
[----:B------:R-:W-:-:S02]  /*269a0*/  IMAD.IADD R2, R17, 0x1, R11 ;  /* 0x0000000111027824 */ /* 0x000fc400078e020b */
[----:B------:R-:W-:Y:S01]  /*269b0*/  STL [R1+0x44], RZ ;  /* 0x000044ff01007387 */ /* 0x000fe20000100800 */
[----:B------:R-:W-:-:S03]  /*269c0*/  LOP3.LUT R3, R23, 0x2800, RZ, 0xfc, !PT ;  /* 0x0000280017037812 */ /* 0x000fc600078efcff */
[----:B------:R-:W-:Y:S04]  /*269d0*/  STL [R1], RZ ;  /* 0x000000ff01007387 */ /* 0x000fe80000100800 */
[----:B------:R0:W-:Y:S04]  /*269e0*/  STL [R1+0x8], R0 ;  /* 0x0000080001007387 */ /* 0x0001e80000100800 */
[----:B------:R1:W-:Y:S01]  /*269f0*/  STL [R1+0x3c], R2 ;  /* 0x00003c0201007387 */ /* 0x0003e20000100800 */
[C---:B0-----:R-:W-:Y:S02]  /*26a00*/  LOP3.LUT R0, R23.reuse, 0x1800, RZ, 0xfc, !PT ;  /* 0x0000180017007812 */ /* 0x041fe400078efcff */
[----:B------:R-:W-:-:S02]  /*26a10*/  LOP3.LUT R0, R23, 0x4800, RZ, 0xfc, !PT ;  /* 0x0000480017007812 */ /* 0x000fc400078efcff */
[----:B-1----:R-:W-:-:S07]  /*26a20*/  LOP3.LUT R2, R23, 0x3800, RZ, 0xfc, !PT ;  /* 0x0000380017027812 */ /* 0x002fce00078efcff */
.L_x_9028:
[----:B------:R-:W-:Y:S05]  /*26a30*/  YIELD ;  /* 0x0000000000007946 */ /* 0x000fea0003800000 */
[----:B------:R-:W-:Y:S01]  /*26a40*/  ULDC.64 UR4, c[0x0][0xa28] ;  /* 0x00028a0000047ab9 */ /* 0x000fe20000000a00 */
[----:B------:R-:W-:Y:S01]  /*26a50*/  IMAD.MOV.U32 R8, RZ, RZ, RZ ;  /* 0x000000ffff087224 */ /* 0x000fe200078e00ff */
[----:B------:R-:W-:Y:S01]  /*26a60*/  ISETP.NE.U32.AND P0, PT, RZ, UR4, PT ;  /* 0x00000004ff007c0c */ /* 0x000fe2000bf05070 */
[----:B01----:R-:W0:Y:S01]  /*26a70*/  LDC.64 R4, c[0x0][0xa00] ;  /* 0x00028000ff047b82 */ /* 0x003e220000000a00 */
[----:B------:R-:W-:Y:S02]  /*26a80*/  ULDC.64 UR6, c[0x0][0xa10] ;  /* 0x0002840000067ab9 */ /* 0x000fe40000000a00 */
[----:B------:R-:W-:Y:S01]  /*26a90*/  ISETP.NE.AND.EX P0, PT, RZ, UR5, PT, P0 ;  /* 0x00000005ff007c0c */ /* 0x000fe2000bf05300 */
[----:B------:R-:W-:-:S12]  /*26aa0*/  ULDC.64 UR4, c[0x0][0xa18] ;  /* 0x0002860000047ab9 */ /* 0x000fd80000000a00 */
[----:B------:R-:W1:Y:S01]  /*26ab0*/  @P0 LDC.64 R2, c[0x0][0xa28] ;  /* 0x00028a00ff020b82 */ /* 0x000e620000000a00 */
[----:B------:R-:W-:Y:S01]  /*26ac0*/  ISETP.NE.U32.AND P1, PT, RZ, UR6, PT ;  /* 0x00000006ff007c0c */ /* 0x000fe2000bf25070 */
[----:B-1----:R-:W-:-:S05]  /*26ad0*/  @P0 IMAD.WIDE R2, R27, 0x4, R2 ;  /* 0x000000041b020825 */ /* 0x002fca00078e0202 */
[----:B--2---:R1:W2:Y:S01]  /*26ae0*/  @P0 LDG.E R8, desc[UR60][R2.64] ;  /* 0x0000003c02080981 */ /* 0x0042a2000c1e1900 */
[----:B------:R-:W-:Y:S01]  /*26af0*/  ISETP.NE.U32.AND P0, PT, RZ, UR4, PT ;  /* 0x00000004ff007c0c */ /* 0x000fe2000bf05070 */
[----:B------:R-:W-:Y:S01]  /*26b00*/  IMAD.MOV.U32 R33, RZ, RZ, RZ ;  /* 0x000000ffff217224 */ /* 0x000fe200078e00ff */
[----:B------:R-:W-:Y:S01]  /*26b10*/  ISETP.NE.AND.EX P1, PT, RZ, UR7, PT, P1 ;  /* 0x00000007ff007c0c */ /* 0x000fe2000bf25310 */
[----:B------:R-:W-:Y:S01]  /*26b20*/  IMAD.MOV.U32 R0, RZ, RZ, RZ ;  /* 0x000000ffff007224 */ /* 0x000fe200078e00ff */
[----:B------:R-:W-:Y:S01]  /*26b30*/  ISETP.NE.AND.EX P2, PT, RZ, UR5, PT, P0 ;  /* 0x00000005ff007c0c */ /* 0x000fe2000bf45300 */
[----:B------:R-:W-:Y:S01]  /*26b40*/  ULDC.64 UR4, c[0x0][0xa00] ;  /* 0x0002800000047ab9 */ /* 0x000fe20000000a00 */
[----:B0-----:R-:W-:Y:S01]  /*26b50*/  IMAD.WIDE R4, R27, 0x4, R4 ;  /* 0x000000041b047825 */ /* 0x001fe200078e0204 */
[----:B------:R-:W-:Y:S01]  /*26b60*/  ISETP.NE.U32.AND P0, PT, RZ, UR4, PT ;  /* 0x00000004ff007c0c */ /* 0x000fe2000bf05070 */
[----:B-1----:R-:W0:Y:S03]  /*26b70*/  LDC.64 R2, c[0x0][0xa10] ;  /* 0x00028400ff027b82 */ /* 0x002e260000000a00 */
[----:B------:R-:W-:-:S06]  /*26b80*/  ISETP.NE.AND.EX P0, PT, RZ, UR5, PT, P0 ;  /* 0x00000005ff007c0c */ /* 0x000fcc000bf05300 */
[----:B------:R-:W1:Y:S07]  /*26b90*/  @P2 LDC.64 R6, c[0x0][0xa18] ;  /* 0x00028600ff062b82 */ /* 0x000e6e0000000a00 */
[----:B-----5:R-:W5:Y:S01]  /*26ba0*/  @P0 LDG.E R33, desc[UR60][R4.64] ;  /* 0x0000003c04210981 */ /* 0x020f62000c1e1900 */
        /* <DEDUP_REMOVED lines=21> */
[----:B--2---:R-:W-:-:S07]  /*26d00*/  IMAD.IADD R28, R4, 0x1, -R28 ;  /* 0x00000001041c7824 */ /* 0x004fce00078e0a1c */
.L_x_8905:
        /* <DEDUP_REMOVED lines=8> */
.L_x_8906:
        /* <DEDUP_REMOVED lines=9> */
.L_x_8907:
[----:B-1----:R-:W2:Y:S04]  /*26e20*/  @P1 LDG.E R4, desc[UR60][R2.64] ;  /* 0x0000003c02041981 */ /* 0x002ea8000c1e1900 */
[----:B------:R1:W2:Y:S01]  /*26e30*/  @P1 LDG.E R5, desc[UR60][R2.64+0x4] ;  /* 0x0000043c02051981 */ /* 0x0002a2000c1e1900 */
[----:B-----5:R-:W-:Y:S02]  /*26e40*/  IMAD.IADD R7, R7, 0x1, -R8 ;  /* 0x0000000107077824 */ /* 0x020fe400078e0a08 */
[----:B------:R-:W-:-:S04]  /*26e50*/  IMAD.SHL.U32 R25, R25, 0x80, RZ ;  /* 0x0000008019197824 */ /* 0x000fc800078e00ff */
[----:B------:R-:W-:Y:S01]  /*26e60*/  VIADD R9, R25, 0x7f ;  /* 0x0000007f19097836 */ /* 0x000fe20000000000 */
[----:B-1----:R-:W1:Y:S02]  /*26e70*/  LDC R2, c[0x0][0x448] ;  /* 0x00011200ff027b82 */ /* 0x002e640000000800 */
[----:B-1----:R-:W-:-:S13]  /*26e80*/  ISETP.NE.AND P2, PT, R2, 0x1, PT ;  /* 0x000000010200780c */ /* 0x002fda0003f45270 */
[----:B------:R-:W1:Y:S08]  /*26e90*/  @P2 LDC R3, c[0x0][0x44c] ;  /* 0x00011300ff032b82 */ /* 0x000e700000000800 */
[----:B------:R-:W3:Y:S01]  /*26ea0*/  @P2 LDC R2, c[0x0][0x450] ;  /* 0x00011400ff022b82 */ /* 0x000ee20000000800 */
[----:B-1----:R-:W-:-:S05]  /*26eb0*/  @P2 IMAD.HI.U32 R3, R9, R3, RZ ;  /* 0x0000000309032227 */ /* 0x002fca00078e00ff */
[----:B---3--:R-:W-:Y:S01]  /*26ec0*/  @P2 SHF.R.U32.HI R9, RZ, R2, R3 ;  /* 0x00000002ff092219 */ /* 0x008fe20000011603 */
[----:B--2---:R-:W-:-:S04]  /*26ed0*/  @P1 IMAD.IADD R6, R5, 0x1, -R4 ;  /* 0x0000000105061824 */ /* 0x004fc800078e0a04 */
[----:B------:R-:W-:-:S04]  /*26ee0*/  IMAD.IADD R19, R7, 0x1, R6 ;  /* 0x0000000107137824 */ /* 0x000fc800078e0206 */
[C---:B------:R-:W-:Y:S01]  /*26ef0*/  VIADD R20, R19.reuse, 0x9f ;  /* 0x0000009f13147836 */ /* 0x040fe20000000000 */
[----:B0-----:R-:W-:-:S03]  /*26f00*/  IADD3 R8, R19, 0x1, -R28 ;  /* 0x0000000113087810 */ /* 0x001fc60007ffe81c */
[----:B------:R-:W-:-:S04]  /*26f10*/  IMAD.HI R20, R20, 0x66666667, RZ ;  /* 0x6666666714147827 */ /* 0x000fc800078e02ff */
[----:B------:R-:W-:Y:S01]  /*26f20*/  IMAD.IADD R9, R8, 0x1, R9 ;  /* 0x0000000108097824 */ /* 0x000fe200078e0209 */
[----:B------:R-:W-:-:S04]  /*26f30*/  SHF.R.U32.HI R2, RZ, 0x1f, R20 ;  /* 0x0000001fff027819 */ /* 0x000fc80000011614 */
[----:B------:R-:W-:Y:S02]  /*26f40*/  LEA.HI.SX32 R20, R20, R2, 0x1a ;  /* 0x0000000214147211 */ /* 0x000fe400078fd2ff */
        /* <DEDUP_REMOVED lines=15> */
.L_x_8910:
[----:B------:R-:W-:-:S13]  /*27040*/  ISETP.NE.AND P0, PT, R3, 0x1, PT ;  /* 0x000000010300780c */ /* 0x000fda0003f05270 */
[----:B------:R-:W0:Y:S02]  /*27050*/  @P0 LDC.64 R4, c[0x0][0x9e8] ;  /* 0x00027a00ff040b82 */ /* 0x000e240000000a00 */
[----:B0-----:R-:W-:-:S05]  /*27060*/  @P0 IMAD.HI.U32 R4, R10, R4, RZ ;  /* 0x000000040a040227 */ /* 0x001fca00078e00ff */
[----:B------:R-:W-:-:S07]  /*27070*/  @P0 SHF.R.U32.HI R10, RZ, R5, R4 ;  /* 0x00000005ff0a0219 */ /* 0x000fce0000011604 */
.L_x_8911:
[----:B------:R-:W-:Y:S05]  /*27080*/  BSYNC B0 ;  /* 0x0000000000007941 */ /* 0x000fea0003800000 */
.L_x_8909:
[----:B------:R-:W-:-:S05]  /*27090*/  IMAD R10, R10, R3, R3 ;  /* 0x000000030a0a7224 */ /* 0x000fca00078e0203 */
[----:B------:R-:W-:-:S07]  /*270a0*/  VIMNMX R2, R2, R10, PT ;  /* 0x0000000a02027248 */ /* 0x000fce0003fe0100 */
.L_x_8908:
        /* <DEDUP_REMOVED lines=20> */
.L_x_8914:
[----:B------:R-:W-:-:S13]  /*271f0*/  ISETP.NE.AND P0, PT, R3, 0x1, PT ;  /* 0x000000010300780c */ /* 0x000fda0003f05270 */
[----:B------:R-:W0:Y:S02]  /*27200*/  @P0 LDC.64 R4, c[0x0][0x9e8] ;  /* 0x00027a00ff040b82 */ /* 0x000e240000000a00 */
[----:B0-----:R-:W-:-:S05]  /*27210*/  @P0 IMAD.HI.U32 R4, R10, R4, RZ ;  /* 0x000000040a040227 */ /* 0x001fca00078e00ff */
[----:B------:R-:W-:-:S07]  /*27220*/  @P0 SHF.R.U32.HI R10, RZ, R5, R4 ;  /* 0x00000005ff0a0219 */ /* 0x000fce0000011604 */
.L_x_8915:
[----:B------:R-:W-:Y:S05]  /*27230*/  BSYNC B0 ;  /* 0x0000000000007941 */ /* 0x000fea0003800000 */
.L_x_8913:
[----:B------:R-:W-:-:S05]  /*27240*/  IMAD R3, R10, R3, RZ ;  /* 0x000000030a037224 */ /* 0x000fca00078e02ff */
[----:B------:R-:W-:-:S07]  /*27250*/  VIMNMX R9, R9, R3, !PT ;  /* 0x0000000309097248 */ /* 0x000fce0007fe0100 */
.L_x_8912:
[----:B------:R-:W-:Y:S01]  /*27260*/  VIADD R3, R2, 0x9f ;  /* 0x0000009f02037836 */ /* 0x000fe20000000000 */
[----:B------:R-:W-:Y:S01]  /*27270*/  BSSY B0, `(.L_x_8916) ;  /* 0x00000ea000007945 */ /* 0x000fe20003800000 */
[----:B------:R-:W-:-:S04]  /*27280*/  IMAD.HI R9, R9, 0x66666667, RZ ;  /* 0x6666666709097827 */ /* 0x000fc800078e02ff */
[----:B------:R-:W-:-:S05]  /*27290*/  IMAD.HI R3, R3, 0x66666667, RZ ;  /* 0x6666666703037827 */ /* 0x000fca00078e02ff */
[----:B------:R-:W-:-:S04]  /*272a0*/  SHF.R.U32.HI R2, RZ, 0x1f, R3 ;  /* 0x0000001fff027819 */ /* 0x000fc80000011603 */
[----:B------:R-:W-:Y:S02]  /*272b0*/  LEA.HI.SX32 R3, R3, R2, 0x1a ;  /* 0x0000000203037211 */ /* 0x000fe400078fd2ff */
[----:B------:R-:W-:Y:S02]  /*272c0*/  SHF.R.U32.HI R2, RZ, 0x1f, R9 ;  /* 0x0000001fff027819 */ /* 0x000fe40000011609 */
[----:B------:R-:W-:Y:S02]  /*272d0*/  VIMNMX R3, R20, R3, PT ;  /* 0x0000000314037248 */ /* 0x000fe40003fe0100 */
[----:B------:R-:W-:-:S03]  /*272e0*/  LEA.HI.SX32 R2, R9, R2, 0x1a ;  /* 0x0000000209027211 */ /* 0x000fc600078fd2ff */
[----:B------:R-:W-:Y:S01]  /*272f0*/  IMAD R3, R3, 0xa0, -R7 ;  /* 0x000000a003037824 */ /* 0x000fe200078e0a07 */
[----:B------:R-:W-:-:S04]  /*27300*/  VIMNMX R2, RZ, R2, !PT ;  /* 0x00000002ff027248 */ /* 0x000fc80007fe0100 */
[----:B------:R-:W-:Y:S01]  /*27310*/  VIMNMX R6, R3, R6, PT ;  /* 0x0000000603067248 */ /* 0x000fe20003fe0100 */
[----:B------:R-:W-:-:S05]  /*27320*/  IMAD R2, R2, 0xa0, -R7 ;  /* 0x000000a002027824 */ /* 0x000fca00078e0a07 */
        /* <DEDUP_REMOVED lines=19> */
.L_x_9161:
[----:B-1----:R-:W-:Y:S02]  /*27460*/  ISETP.NE.AND P0, PT, R14, RZ, PT ;  /* 0x000000ff0e00720c */ /* 0x002fe40003f05270 */
[----:B------:R-:W-:-:S11]  /*27470*/  PLOP3.LUT P6, PT, PT, PT, PT, 0x8, 0x0 ;  /* 0x000000000000781c */ /* 0x000fd60003fce170 */
[----:B------:R-:W-:Y:S05]  /*27480*/  @P0 BRA `(.L_x_8919) ;  /* 0x00000000000c0947 */ /* 0x000fea0003800000 */
[----:B------:R-:W-:-:S03]  /*27490*/  UMOV UR4, 0xffffffff ;  /* 0xffffffff00047882 */ /* 0x000fc60000000000 */
[----:B------:R-:W-:Y:S05]  /*274a0*/  BRA.DIV UR4, `(.L_x_8920) ;  /* 0x0000009a04fc7947 */ /* 0x000fea000b800000 */
[----:B------:R-:W-:-:S13]  /*274b0*/  ELECT P6, URZ, PT ;  /* 0x00000000003f782f */ /* 0x000fda00038c0000 */
.L_x_8919:
        /* <DEDUP_REMOVED lines=9> */
.L_x_9164:
[----:B------:R-:W-:Y:S05]  /*27550*/  BSYNC B1 ;  /* 0x0000000000017941 */ /* 0x000fea0003800000 */
.L_x_8921:
[----:B------:R-:W-:Y:S04]  /*27560*/  BSSY B1, `(.L_x_8923) ;  /* 0x0000050000017945 */ /* 0x000fe80003800000 */
[----:B------:R-:W-:Y:S05]  /*27570*/  @!P6 BRA `(.L_x_8924) ;  /* 0x000000040038e947 */ /* 0x000fea0003800000 */
[----:B------:R-:W0:Y:S04]  /*27580*/  LDL R9, [R1] ;  /* 0x0000000001097983 */ /* 0x000e280000100800 */
[----:B------:R-:W2:Y:S01]  /*27590*/  LDL R6, [R1+0xc] ;  /* 0x00000c0001067983 */ /* 0x000ea20000100800 */
[----:B------:R-:W1:Y:S01]  /*275a0*/  S2R R7, SR_TID.X ;  /* 0x0000000000077919 */ /* 0x000e620000002100 */
[----:B------:R-:W-:Y:S01]  /*275b0*/  BSSY B2, `(.L_x_8925) ;  /* 0x0000007000027945 */ /* 0x000fe20003800000 */
[----:B-1----:R-:W-:-:S04]  /*275c0*/  LOP3.LUT R7, R7, 0x7f, RZ, 0xc0, !PT ;  /* 0x0000007f07077812 */ /* 0x002fc800078ec0ff */
[----:B------:R-:W-:Y:S01]  /*275d0*/  ISETP.NE.AND P1, PT, R7, RZ, PT ;  /* 0x000000ff0700720c */ /* 0x000fe20003f25270 */
[----:B0-----:R-:W-:Y:S01]  /*275e0*/  IMAD R5, R9, 0x8, R17 ;  /* 0x0000000809057824 */ /* 0x001fe200078e0211 */
[----:B--2---:R-:W-:-:S04]  /*275f0*/  SHF.L.U32 R6, R6, 0x1f, RZ ;  /* 0x0000001f06067819 */ /* 0x004fc800000006ff */
[----:B------:R-:W0:Y:S02]  /*27600*/  SYNCS.PHASECHK.TRANS64.TRYWAIT P0, [R5+URZ+0x228a0], R6 ;  /* 0x0228a006050075a7 */ /* 0x000e24000800017f */
[----:B0-----:R-:W-:Y:S05]  /*27610*/  @!P0 BRA `(.L_x_8926) ;  /* 0x0000009800d48947 */ /* 0x001fea0003800000 */
.L_x_9165:
[----:B------:R-:W-:Y:S05]  /*27620*/  BSYNC B2 ;  /* 0x0000000000027941 */ /* 0x000fea0003800000 */
.L_x_8925:
        /* <DEDUP_REMOVED lines=9> */
.L_x_8928:
[----:B------:R-:W-:Y:S05]  /*276c0*/  BSYNC B2 ;  /* 0x0000000000027941 */ /* 0x000fea0003800000 */
.L_x_8927:
[----:B------:R-:W2:Y:S01]  /*276d0*/  LDL R7, [R1] ;  /* 0x0000000001077983 */ /* 0x000ea20000100800 */
[----:B------:R-:W-:Y:S01]  /*276e0*/  IMAD.MOV.U32 R12, RZ, RZ, RZ ;  /* 0x000000ffff0c7224 */ /* 0x000fe200078e00ff */
[----:B------:R-:W-:Y:S01]  /*276f0*/  UIADD3 UR4, UP0, UR36, 0x570, URZ ;  /* 0x0000057024047890 */ /* 0x000fe2000ff1e03f */
[----:B------:R-:W-:Y:S01]  /*27700*/  IMAD R9, R3, 0xa0, R0 ;  /* 0x000000a003097824 */ /* 0x000fe200078e0200 */
[----:B------:R-:W-:Y:S01]  /*27710*/  PLOP3.LUT P0, PT, PT, PT, PT, 0x80, 0x0 ;  /* 0x000000000000781c */ /* 0x000fe20003f0f070 */
[----:B------:R-:W-:Y:S01]  /*27720*/  VIADD R10, R5, 0x22890 ;  /* 0x00022890050a7836 */ /* 0x000fe20000000000 */
[----:B------:R-:W-:Y:S01]  /*27730*/  R2UR UR10, R12 ;  /* 0x000000000c0a72ca */ /* 0x000fe200000e0000 */
[----:B------:R-:W-:Y:S01]  /*27740*/  VIADD R9, R9, 0xffffff60 ;  /* 0xffffff6009097836 */ /* 0x000fe20000000000 */
[----:B------:R-:W-:Y:S01]  /*27750*/  UIADD3.X UR5, URZ, UR37, URZ, UP0, !UPT ;  /* 0x000000253f057290 */ /* 0x000fe200087fe43f */
[----:B------:R-:W-:Y:S01]  /*27760*/  UMOV UR6, 0x0 ;  /* 0x0000000000067882 */ /* 0x000fe20000000000 */
[----:B------:R-:W-:Y:S01]  /*27770*/  UMOV UR7, 0x12f00000 ;  /* 0x12f0000000077882 */ /* 0x000fe20000000000 */
[----:B--2---:R-:W-:-:S04]  /*27780*/  IMAD R7, R7, 0x5000, R17 ;  /* 0x0000500007077824 */ /* 0x004fc800078e0211 */
[----:B------:R-:W-:-:S07]  /*27790*/  VIADD R11, R7, 0x18400 ;  /* 0x00018400070b7836 */ /* 0x000fce0000000000 */
.L_x_8929:
        /* <DEDUP_REMOVED lines=13> */
.L_x_9166:
[----:B------:R-:W-:Y:S05]  /*27870*/  BSYNC B2 ;  /* 0x0000000000027941 */ /* 0x000fea0003800000 */
.L_x_8930:
[----:B------:R-:W-:Y:S01]  /*27880*/  BSSY B2, `(.L_x_8932) ;  /* 0x000000b000027945 */ /* 0x000fe20003800000 */
[----:B------:R-:W-:Y:S02]  /*27890*/  IMAD.MOV.U32 R10, RZ, RZ, 0x0 ;  /* 0x00000000ff0a7424 */ /* 0x000fe400078e00ff */
[----:B------:R-:W-:Y:S01]  /*278a0*/  IMAD.MOV.U32 R11, RZ, RZ, 0x12f00000 ;  /* 0x12f00000ff0b7424 */ /* 0x000fe200078e00ff */
[----:B------:R-:W-:Y:S06]  /*278b0*/  @P1 BRA `(.L_x_8933) ;  /* 0x00000000001c1947 */ /* 0x000fec0003800000 */
[----:B------:R-:W2:Y:S01]  /*278c0*/  S2R R13, SR_TID.X ;  /* 0x00000000000d7919 */ /* 0x000ea20000002100 */
[----:B01----:R-:W-:-:S04]  /*278d0*/  IMAD.MOV.U32 R6, RZ, RZ, 0x5000 ;  /* 0x00005000ff067424 */ /* 0x003fc800078e00ff */
[----:B------:R3:W-:Y:S01]  /*278e0*/  SYNCS.ARRIVE.TRANS64 RZ, [R5+URZ+0x228b0], R6 ;  /* 0x0228b00605ff79a7 */ /* 0x0007e2000800003f */
[----:B--2---:R-:W-:-:S04]  /*278f0*/  LOP3.LUT R13, R13, 0x1f, RZ, 0xc0, !PT ;  /* 0x0000001f0d0d7812 */ /* 0x004fc800078ec0ff */
[----:B------:R-:W-:-:S13]  /*27900*/  ISETP.NE.AND P0, PT, R13, RZ, PT ;  /* 0x000000ff0d00720c */ /* 0x000fda0003f05270 */
[----:B---3--:R-:W-:Y:S05]  /*27910*/  @!P0 BRA `(.L_x_8933) ;  /* 0x0000000000048947 */ /* 0x008fea0003800000 */
[----:B------:R-:W-:Y:S01]  /*27920*/  BPT.TRAP 0x1 ;  /* 0x000000040000795c */ /* 0x000fe20000300000 */
.L_x_8933:
[----:B------:R-:W-:Y:S05]  /*27930*/  BSYNC B2 ;  /* 0x0000000000027941 */ /* 0x000fea0003800000 */
.L_x_8932:
        /* <DEDUP_REMOVED lines=8> */
.L_x_8934:
        /* <DEDUP_REMOVED lines=10> */
.L_x_8924:
[----:B------:R-:W-:Y:S05]  /*27a60*/  BSYNC B1 ;  /* 0x0000000000017941 */ /* 0x000fea0003800000 */
.L_x_8923:
[----:B------:R-:W0:Y:S04]  /*27a70*/  LDL.LU R6, [R1] ;  /* 0x0000000001067983 */ /* 0x000e280000300800 */
[----:B------:R-:W2:Y:S01]  /*27a80*/  LDL.LU R10, [R1+0xc] ;  /* 0x00000c00010a7983 */ /* 0x000ea20000300800 */
[----:B------:R-:W-:Y:S01]  /*27a90*/  VIADD R3, R3, 0xfffffffe ;  /* 0xfffffffe03037836 */ /* 0x000fe20000000000 */
[----:B------:R-:W-:-:S04]  /*27aa0*/  PLOP3.LUT P0, PT, PT, PT, PT, 0x8, 0x0 ;  /* 0x000000000000781c */ /* 0x000fc80003f0e170 */
[----:B------:R-:W-:Y:S01]  /*27ab0*/  ISETP.GE.AND P2, PT, R3, R4, PT ;  /* 0x000000040300720c */ /* 0x000fe20003f46270 */
[----:B0-----:R-:W-:-:S05]  /*27ac0*/  VIADD R5, R6, 0x1 ;  /* 0x0000000106057836 */ /* 0x001fca0000000000 */
[----:B------:R-:W-:-:S04]  /*27ad0*/  ISETP.NE.AND P1, PT, R5, 0x2, PT ;  /* 0x000000020500780c */ /* 0x000fc80003f25270 */
[----:B------:R-:W-:Y:S02]  /*27ae0*/  SEL R6, RZ, 0x1, P1 ;  /* 0x00000001ff067807 */ /* 0x000fe40000800000 */
[----:B------:R-:W-:Y:S02]  /*27af0*/  SEL R5, R5, RZ, P1 ;  /* 0x000000ff05057207 */ /* 0x000fe40000800000 */
[----:B--2---:R-:W-:-:S03]  /*27b00*/  LOP3.LUT R10, R10, R6, RZ, 0x3c, !PT ;  /* 0x000000060a0a7212 */ /* 0x004fc600078e3cff */
[----:B------:R0:W-:Y:S04]  /*27b10*/  STL [R1], R5 ;  /* 0x0000000501007387 */ /* 0x0001e80000100800 */
[----:B------:R0:W-:Y:S01]  /*27b20*/  STL [R1+0xc], R10 ;  /* 0x00000c0a01007387 */ /* 0x0001e20000100800 */
[----:B------:R-:W-:Y:S05]  /*27b30*/  @!P2 BRA `(.L_x_8917) ;  /* 0x000000040074a947 */ /* 0x000fea0003800000 */
.L_x_8947:
[----:B------:R-:W-:Y:S05]  /*27b40*/  YIELD ;  /* 0x0000000000007946 */ /* 0x000fea0003800000 */
[----:B------:R-:W-:Y:S04]  /*27b50*/  BSSY B1, `(.L_x_8935) ;  /* 0x000004f000017945 */ /* 0x000fe80003800000 */
[----:B-1----:R-:W-:Y:S05]  /*27b60*/  @!P6 BRA `(.L_x_8936) ;  /* 0x000000040034e947 */ /* 0x002fea0003800000 */
[----:B0-----:R-:W2:Y:S04]  /*27b70*/  LDL R5, [R1] ;  /* 0x0000000001057983 */ /* 0x001ea80000100800 */
[----:B------:R-:W3:Y:S01]  /*27b80*/  LDL R6, [R1+0xc] ;  /* 0x00000c0001067983 */ /* 0x000ee20000100800 */
[----:B------:R-:W0:Y:S01]  /*27b90*/  S2R R7, SR_TID.X ;  /* 0x0000000000077919 */ /* 0x000e220000002100 */
[----:B------:R-:W-:Y:S01]  /*27ba0*/  BSSY B2, `(.L_x_8937) ;  /* 0x0000007000027945 */ /* 0x000fe20003800000 */
[----:B0-----:R-:W-:-:S04]  /*27bb0*/  LOP3.LUT R7, R7, 0x7f, RZ, 0xc0, !PT ;  /* 0x0000007f07077812 */ /* 0x001fc800078ec0ff */
[----:B------:R-:W-:Y:S01]  /*27bc0*/  ISETP.NE.AND P2, PT, R7, RZ, PT ;  /* 0x000000ff0700720c */ /* 0x000fe20003f45270 */
[----:B--2---:R-:W-:Y:S01]  /*27bd0*/  IMAD R5, R5, 0x8, R17 ;  /* 0x0000000805057824 */ /* 0x004fe200078e0211 */
[----:B---3--:R-:W-:-:S04]  /*27be0*/  SHF.L.U32 R6, R6, 0x1f, RZ ;  /* 0x0000001f06067819 */ /* 0x008fc800000006ff */
[----:B------:R-:W0:Y:S02]  /*27bf0*/  SYNCS.PHASECHK.TRANS64.TRYWAIT P1, [R5+URZ+0x228a0], R6 ;  /* 0x0228a006050075a7 */ /* 0x000e24000802017f */
[----:B0-----:R-:W-:Y:S05]  /*27c00*/  @!P1 BRA `(.L_x_8938) ;  /* 0x0000009400809947 */ /* 0x001fea0003800000 */
.L_x_9167:
[----:B------:R-:W-:Y:S05]  /*27c10*/  BSYNC B2 ;  /* 0x0000000000027941 */ /* 0x000fea0003800000 */
.L_x_8937:
        /* <DEDUP_REMOVED lines=9> */
.L_x_8940:
[----:B------:R-:W-:Y:S05]  /*27cb0*/  BSYNC B2 ;  /* 0x0000000000027941 */ /* 0x000fea0003800000 */
.L_x_8939:
[----:B------:R-:W2:Y:S01]  /*27cc0*/  LDL R7, [R1] ;  /* 0x0000000001077983 */ /* 0x000ea20000100800 */
[----:B------:R-:W-:Y:S01]  /*27cd0*/  IMAD.MOV.U32 R12, RZ, RZ, RZ ;  /* 0x000000ffff0c7224 */ /* 0x000fe200078e00ff */
[----:B------:R-:W-:Y:S01]  /*27ce0*/  UIADD3 UR4, UP0, UR36, 0x570, URZ ;  /* 0x0000057024047890 */ /* 0x000fe2000ff1e03f */
[----:B------:R-:W-:Y:S01]  /*27cf0*/  PLOP3.LUT P1, PT, PT, PT, PT, 0x80, 0x0 ;  /* 0x000000000000781c */ /* 0x000fe20003f2f070 */
[----:B------:R-:W-:Y:S01]  /*27d00*/  IMAD R9, R3, 0xa0, R0 ;  /* 0x000000a003097824 */ /* 0x000fe200078e0200 */
[----:B------:R-:W-:Y:S01]  /*27d10*/  UMOV UR6, 0x0 ;  /* 0x0000000000067882 */ /* 0x000fe20000000000 */
[----:B------:R-:W-:Y:S01]  /*27d20*/  R2UR UR10, R12 ;  /* 0x000000000c0a72ca */ /* 0x000fe200000e0000 */
[----:B------:R-:W-:Y:S01]  /*27d30*/  VIADD R10, R5, 0x22890 ;  /* 0x00022890050a7836 */ /* 0x000fe20000000000 */
[----:B------:R-:W-:Y:S01]  /*27d40*/  UIADD3.X UR5, URZ, UR37, URZ, UP0, !UPT ;  /* 0x000000253f057290 */ /* 0x000fe200087fe43f */
[----:B------:R-:W-:Y:S01]  /*27d50*/  UMOV UR7, 0x12f00000 ;  /* 0x12f0000000077882 */ /* 0x000fe20000000000 */
[----:B--2---:R-:W-:-:S04]  /*27d60*/  IMAD R7, R7, 0x5000, R17 ;  /* 0x0000500007077824 */ /* 0x004fc800078e0211 */
[----:B------:R-:W-:-:S07]  /*27d70*/  VIADD R11, R7, 0x18400 ;  /* 0x00018400070b7836 */ /* 0x000fce0000000000 */
.L_x_8941:
        /* <DEDUP_REMOVED lines=13> */
.L_x_9168:
[----:B------:R-:W-:Y:S05]  /*27e50*/  BSYNC B2 ;  /* 0x0000000000027941 */ /* 0x000fea0003800000 */
.L_x_8942:
        /* <DEDUP_REMOVED lines=11> */
.L_x_8945:
[----:B------:R-:W-:Y:S05]  /*27f10*/  BSYNC B2 ;  /* 0x0000000000027941 */ /* 0x000fea0003800000 */
.L_x_8944:
        /* <DEDUP_REMOVED lines=8> */
.L_x_8946:
        /* <DEDUP_REMOVED lines=10> */
.L_x_8936:
[----:B------:R-:W-:Y:S05]  /*28040*/  BSYNC B1 ;  /* 0x0000000000017941 */ /* 0x000fea0003800000 */
.L_x_8935:
[----:B------:R-:W2:Y:S04]  /*28050*/  LDL.LU R6, [R1] ;  /* 0x0000000001067983 */ /* 0x000ea80000300800 */
[----:B0-----:R-:W3:Y:S01]  /*28060*/  LDL.LU R10, [R1+0xc] ;  /* 0x00000c00010a7983 */ /* 0x001ee20000300800 */
[C---:B------:R-:W-:Y:S01]  /*28070*/  ISETP.GT.AND P2, PT, R3.reuse, R4, PT ;  /* 0x000000040300720c */ /* 0x040fe20003f44270 */
[----:B------:R-:W-:Y:S02]  /*28080*/  VIADD R3, R3, 0xffffffff ;  /* 0xffffffff03037836 */ /* 0x000fe40000000000 */
[----:B--2---:R-:W-:-:S05]  /*28090*/  VIADD R5, R6, 0x1 ;  /* 0x0000000106057836 */ /* 0x004fca0000000000 */
[----:B------:R-:W-:-:S04]  /*280a0*/  ISETP.NE.AND P1, PT, R5, 0x2, PT ;  /* 0x000000020500780c */ /* 0x000fc80003f25270 */
[----:B------:R-:W-:Y:S02]  /*280b0*/  SEL R6, RZ, 0x1, P1 ;  /* 0x00000001ff067807 */ /* 0x000fe40000800000 */
[----:B------:R-:W-:Y:S02]  /*280c0*/  SEL R5, R5, RZ, P1 ;  /* 0x000000ff05057207 */ /* 0x000fe40000800000 */
[----:B---3--:R-:W-:-:S05]  /*280d0*/  LOP3.LUT R10, R10, R6, RZ, 0x3c, !PT ;  /* 0x000000060a0a7212 */ /* 0x008fca00078e3cff */
[----:B------:R1:W-:Y:S04]  /*280e0*/  STL [R1+0xc], R10 ;  /* 0x00000c0a01007387 */ /* 0x0003e80000100800 */
[----:B------:R1:W-:Y:S01]  /*280f0*/  STL [R1], R5 ;  /* 0x0000000501007387 */ /* 0x0003e20000100800 */
[----:B------:R-:W-:Y:S05]  /*28100*/  @P2 BRA `(.L_x_8947) ;  /* 0xfffffff8008c2947 */ /* 0x000fea000383ffff */
.L_x_8917:
[----:B------:R-:W-:Y:S05]  /*28110*/  BSYNC B0 ;  /* 0x0000000000007941 */ /* 0x000fea0003800000 */
.L_x_8916:
[----:B------:R-:W2:Y:S01]  /*28120*/  LDC R0, c[0x0][0x448] ;  /* 0x00011200ff007b82 */ /* 0x000ea20000000800 */
[----:B------:R-:W-:Y:S01]  /*28130*/  VIADD R2, R25, 0x7f ;  /* 0x0000007f19027836 */ /* 0x000fe20000000000 */
[----:B------:R-:W-:Y:S06]  /*28140*/  @!P0 WARPSYNC.ALL ;  /* 0x0000000000008948 */ /* 0x000fec0003800000 */
[----:B------:R-:W-:Y:S01]  /*28150*/  @!P0 BAR.SYNC.DEFER_BLOCKING 0xc, 0x180 ;  /* 0x0306000000008b1d */ /* 0x000fe20000010000 */
[----:B--2---:R-:W-:-:S13]  /*28160*/  ISETP.NE.AND P1, PT, R0, 0x1, PT ;  /* 0x000000010000780c */ /* 0x004fda0003f25270 */
[----:B------:R-:W2:Y:S08]  /*28170*/  @P1 LDC R3, c[0x0][0x44c] ;  /* 0x00011300ff031b82 */ /* 0x000eb00000000800 */
[----:B------:R-:W3:Y:S01]  /*28180*/  @P1 LDC R0, c[0x0][0x450] ;  /* 0x00011400ff001b82 */ /* 0x000ee20000000800 */
[----:B--2---:R-:W-:-:S05]  /*28190*/  @P1 IMAD.HI.U32 R3, R2, R3, RZ ;  /* 0x0000000302031227 */ /* 0x004fca00078e00ff */
[----:B---3--:R-:W-:-:S05]  /*281a0*/  @P1 SHF.R.U32.HI R2, RZ, R0, R3 ;  /* 0x00000000ff021219 */ /* 0x008fca0000011603 */
[----:B------:R-:W-:Y:S02]  /*281b0*/  IMAD.IADD R8, R8, 0x1, R2 ;  /* 0x0000000108087824 */ /* 0x000fe400078e0202 */
[----:B------:R-:W2:Y:S02]  /*281c0*/  LDC.64 R2, c[0x0][0x9e0] ;  /* 0x00027800ff027b82 */ /* 0x000ea40000000a00 */
[----:B--2---:R-:W-:Y:S01]  /*281d0*/  ISETP.GE.AND P2, PT, R3, 0x1, PT ;  /* 0x000000010300780c */ /* 0x004fe20003f46270 */
        /* <DEDUP_REMOVED lines=8> */
[----:B01----:R-:W0:Y:S02]  /*28260*/  @P0 LDC.64 R4, c[0x0][0x9e8] ;  /* 0x00027a00ff040b82 */ /* 0x003e240000000a00 */
[----:B0-----:R-:W-:-:S05]  /*28270*/  @P0 IMAD.HI.U32 R4, R0, R4, RZ ;  /* 0x0000000400040227 */ /* 0x001fca00078e00ff */
[----:B------:R-:W-:-:S04]  /*28280*/  @P0 SHF.R.U32.HI R0, RZ, R5, R4 ;  /* 0x00000005ff000219 */ /* 0x000fc80000011604 */
[----:B------:R-:W-:Y:S01]  /*28290*/  LOP3.LUT R0, RZ, R0, RZ, 0x33, !PT ;  /* 0x00000000ff007212 */ /* 0x000fe200078e33ff */
[----:B------:R-:W-:Y:S06]  /*282a0*/  BRA `(.L_x_8951) ;  /* 0x0000000000107947 */ /* 0x000fec0003800000 */
.L_x_8950:
[----:B------:R-:W-:-:S13]  /*282b0*/  ISETP.NE.AND P0, PT, R3, 0x1, PT ;  /* 0x000000010300780c */ /* 0x000fda0003f05270 */
[----:B01----:R-:W0:Y:S02]  /*282c0*/  @P0 LDC.64 R4, c[0x0][0x9e8] ;  /* 0x00027a00ff040b82 */ /* 0x003e240000000a00 */
[----:B0-----:R-:W-:-:S05]  /*282d0*/  @P0 IMAD.HI.U32 R4, R0, R4, RZ ;  /* 0x0000000400040227 */ /* 0x001fca00078e00ff */
[----:B------:R-:W-:-:S07]  /*282e0*/  @P0 SHF.R.U32.HI R0, RZ, R5, R4 ;  /* 0x00000005ff000219 */ /* 0x000fce0000011604 */
.L_x_8951:
[----:B------:R-:W-:Y:S05]  /*282f0*/  BSYNC B0 ;  /* 0x0000000000007941 */ /* 0x000fea0003800000 */
.L_x_8949:
[----:B------:R-:W-:-:S05]  /*28300*/  IMAD R0, R0, R3, R3 ;  /* 0x0000000300007224 */ /* 0x000fca00078e0203 */
[----:B------:R-:W-:-:S07]  /*28310*/  VIMNMX R2, R2, R0, PT ;  /* 0x0000000002027248 */ /* 0x000fce0003fe0100 */
.L_x_8948:
[----:B------:R-:W-:Y:S01]  /*28320*/  VIADD R0, R2, 0x9f ;  /* 0x0000009f02007836 */ /* 0x000fe20000000000 */
[----:B------:R-:W-:Y:S01]  /*28330*/  ULDC UR4, c[0x0][0x9dc] ;  /* 0x0002770000047ab9 */ /* 0x000fe20000000800 */
[----:B------:R-:W-:Y:S02]  /*28340*/  IMAD.MOV.U32 R4, RZ, RZ, R25 ;  /* 0x000000ffff047224 */ /* 0x000fe400078e0019 */
[----:B------:R-:W-:-:S05]  /*28350*/  IMAD.HI R0, R0, 0x66666667, RZ ;  /* 0x6666666700007827 */ /* 0x000fca00078e02ff */
[----:B------:R-:W-:-:S04]  /*28360*/  SHF.R.U32.HI R2, RZ, 0x1f, R0 ;  /* 0x0000001fff027819 */ /* 0x000fc80000011600 */
[----:B------:R-:W-:Y:S02]  /*28370*/  LEA.HI.SX32 R2, R0, R2, 0x1a ;  /* 0x0000000200027211 */ /* 0x000fe400078fd2ff */
[----:B------:R-:W2:Y:S02]  /*28380*/  @P1 LDC R0, c[0x0][0x450] ;  /* 0x00011400ff001b82 */ /* 0x000ea40000000800 */
[----:B------:R-:W-:-:S06]  /*28390*/  VIMNMX R32, R20, R2, PT ;  /* 0x0000000214207248 */ /* 0x000fcc0003fe0100 */
[----:B------:R-:W3:Y:S02]  /*283a0*/  @P1 LDC R2, c[0x0][0x44c] ;  /* 0x00011300ff021b82 */ /* 0x000ee40000000800 */
[----:B---3--:R-:W-:-:S05]  /*283b0*/  @P1 IMAD.HI.U32 R2, R25, R2, RZ ;  /* 0x0000000219021227 */ /* 0x008fca00078e00ff */
        /* <DEDUP_REMOVED lines=9> */
[----:B01----:R-:W0:Y:S02]  /*28450*/  @P0 LDC.64 R4, c[0x0][0x9e8] ;  /* 0x00027a00ff040b82 */ /* 0x003e240000000a00 */
[----:B0-----:R-:W-:-:S05]  /*28460*/  @P0 IMAD.HI.U32 R4, R2, R4, RZ ;  /* 0x0000000402040227 */ /* 0x001fca00078e00ff */
[----:B------:R-:W-:-:S04]  /*28470*/  @P0 SHF.R.U32.HI R2, RZ, R5, R4 ;  /* 0x00000005ff020219 */ /* 0x000fc80000011604 */
[----:B------:R-:W-:Y:S01]  /*28480*/  LOP3.LUT R2, RZ, R2, RZ, 0x33, !PT ;  /* 0x00000002ff027212 */ /* 0x000fe200078e33ff */
[----:B------:R-:W-:Y:S06]  /*28490*/  BRA `(.L_x_8955) ;  /* 0x0000000000107947 */ /* 0x000fec0003800000 */
.L_x_8954:
[----:B------:R-:W-:-:S13]  /*284a0*/  ISETP.NE.AND P0, PT, R3, 0x1, PT ;  /* 0x000000010300780c */ /* 0x000fda0003f05270 */
[----:B01----:R-:W0:Y:S02]  /*284b0*/  @P0 LDC.64 R4, c[0x0][0x9e8] ;  /* 0x00027a00ff040b82 */ /* 0x003e240000000a00 */
[----:B0-----:R-:W-:-:S05]  /*284c0*/  @P0 IMAD.HI.U32 R4, R2, R4, RZ ;  /* 0x0000000402040227 */ /* 0x001fca00078e00ff */
[----:B------:R-:W-:-:S07]  /*284d0*/  @P0 SHF.R.U32.HI R2, RZ, R5, R4 ;  /* 0x00000005ff020219 */ /* 0x000fce0000011604 */
.L_x_8955:
[----:B------:R-:W-:Y:S05]  /*284e0*/  BSYNC B0 ;  /* 0x0000000000007941 */ /* 0x000fea0003800000 */
.L_x_8953:
[----:B------:R-:W-:-:S05]  /*284f0*/  IMAD R2, R2, R3, RZ ;  /* 0x0000000302027224 */ /* 0x000fca00078e02ff */
[----:B------:R-:W-:-:S07]  /*28500*/  VIMNMX R0, R0, R2, !PT ;  /* 0x0000000200007248 */ /* 0x000fce0007fe0100 */
.L_x_8952:
[----:B------:R-:W-:-:S05]  /*28510*/  IMAD.HI R0, R0, 0x66666667, RZ ;  /* 0x6666666700007827 */ /* 0x000fca00078e02ff */
[----:B------:R-:W-:-:S04]  /*28520*/  SHF.R.U32.HI R2, RZ, 0x1f, R0 ;  /* 0x0000001fff027819 */ /* 0x000fc80000011600 */
[----:B------:R-:W-:-:S04]  /*28530*/  LEA.HI.SX32 R2, R0, R2, 0x1a ;  /* 0x0000000200027211 */ /* 0x000fc800078fd2ff */
[----:B------:R-:W-:-:S04]  /*28540*/  VIMNMX R3, RZ, R2, !PT ;  /* 0x00000002ff037248 */ /* 0x000fc80007fe0100 */
[----:B------:R-:W-:Y:S01]  /*28550*/  ISETP.GT.AND P0, PT, R32, R3, PT ;  /* 0x000000032000720c */ /* 0x000fe20003f04270 */
[----:B------:R2:W-:-:S12]  /*28560*/  STL [R1+0x1c], R3 ;  /* 0x00001c0301007387 */ /* 0x0005d80000100800 */
[----:B--2---:R-:W-:Y:S05]  /*28570*/  @P0 BRA `(.L_x_8956) ;  /* 0x0000000000440947 */ /* 0x004fea0003800000 */
[----:B------:R-:W2:Y:S02]  /*28580*/  S2R R3, SR_TID.X ;  /* 0x0000000000037919 */ /* 0x000ea40000002100 */
[----:B--2---:R-:W-:-:S04]  /*28590*/  LOP3.LUT R3, R3, 0x7f, RZ, 0xc0, !PT ;  /* 0x0000007f03037812 */ /* 0x004fc800078ec0ff */
[----:B------:R-:W-:-:S13]  /*285a0*/  ISETP.NE.AND P0, PT, R3, RZ, PT ;  /* 0x000000ff0300720c */ /* 0x000fda0003f05270 */
[----:B------:R-:W-:Y:S05]  /*285b0*/  @P0 BRA `(.L_x_8957) ;  /* 0x0000004c00700947 */ /* 0x000fea0003800000 */
[----:B01----:R-:W0:Y:S01]  /*285c0*/  S2R R5, SR_LANEID ;  /* 0x0000000000057919 */ /* 0x003e220000000000 */
        /* <DEDUP_REMOVED lines=12> */
.L_x_8956:
        /* <DEDUP_REMOVED lines=9> */
[----:B------:R-:W2:Y:S01]  /*28720*/  LDC.64 R2, c[0x4][R2] ;  /* 0x0100000002027b82 */ /* 0x000ea20000000a00 */
[----:B01----:R-:W-:Y:S02]  /*28730*/  IMAD.U32 R5, RZ, RZ, UR7 ;  /* 0x00000007ff057e24 */ /* 0x003fe4000f8e00ff */
        /* <DEDUP_REMOVED lines=8> */
[----:B--2---:R-:W-:Y:S05]  /*287c0*/  CALL.ABS.NOINC R2 ;  /* 0x0000000002007343 */ /* 0x004fea0003c00000 */
.L_x_8959:
[----:B------:R-:W-:Y:S05]  /*287d0*/  BSYNC B6 ;  /* 0x0000000000067941 */ /* 0x000fea0003800000 */
.L_x_8958:
        /* <DEDUP_REMOVED lines=22> */
.L_x_8961:
[----:B------:R-:W-:Y:S05]  /*28940*/  BSYNC B6 ;  /* 0x0000000000067941 */ /* 0x000fea0003800000 */
.L_x_8960:
        /* <DEDUP_REMOVED lines=20> */
.L_x_8963:
[----:B------:R-:W-:Y:S05]  /*28a90*/  BSYNC B6 ;  /* 0x0000000000067941 */ /* 0x000fea0003800000 */
.L_x_8962:
        /* <DEDUP_REMOVED lines=19> */
.L_x_8965:
[----:B------:R-:W-:Y:S05]  /*28bd0*/  BSYNC B6 ;  /* 0x0000000000067941 */ /* 0x000fea0003800000 */
.L_x_8964:
[----:B------:R-:W-:Y:S01]  /*28be0*/  ULDC.64 UR4, c[0x0][0x9f8] ;  /* 0x00027e0000047ab9 */ /* 0x000fe20000000a00 */
[----:B------:R-:W2:Y:S01]  /*28bf0*/  LDL R21, [R1+0x14] ;  /* 0x0000140001157983 */ /* 0x000ea20000100800 */
[----:B------:R-:W-:Y:S01]  /*28c00*/  ISETP.NE.U32.AND P0, PT, RZ, UR4, PT ;  /* 0x00000004ff007c0c */ /* 0x000fe2000bf05070 */
[----:B------:R-:W-:Y:S01]  /*28c10*/  IMAD.MOV.U32 R14, RZ, RZ, R27 ;  /* 0x000000ffff0e7224 */ /* 0x000fe200078e001b */
[----:B------:R-:W3:Y:S01]  /*28c20*/  LDC R12, c[0x0][0x430] ;  /* 0x00010c00ff0c7b82 */ /* 0x000ee20000000800 */
[----:B------:R-:W4:Y:S01]  /*28c30*/  LDL R13, [R1+0x48] ;  /* 0x00004800010d7983 */ /* 0x000f220000100800 */
[----:B------:R-:W-:Y:S01]  /*28c40*/  ISETP.NE.AND.EX P0, PT, RZ, UR5, PT, P0 ;  /* 0x00000005ff007c0c */ /* 0x000fe2000bf05300 */
[----:B------:R-:W0:-:S12]  /*28c50*/  S2R R20, SR_TID.X ;  /* 0x0000000000147919 */ /* 0x000e180000002100 */
[----:B------:R-:W1:Y:S02]  /*28c60*/  @P0 LDC.64 R2, c[0x0][0x9f8] ;  /* 0x00027e00ff020b82 */ /* 0x000e640000000a00 */
[----:B-1----:R-:W-:-:S05]  /*28c70*/  @P0 IMAD.WIDE R2, R27, 0x4, R2 ;  /* 0x000000041b020825 */ /* 0x002fca00078e0202 */
[----:B------:R1:W4:Y:S01]  /*28c80*/  @P0 LDG.E R14, desc[UR60][R2.64] ;  /* 0x0000003c020e0981 */ /* 0x000322000c1e1900 */
[----:B0-----:R-:W-:Y:S01]  /*28c90*/  LOP3.LUT R20, R20, 0x7f, RZ, 0xc0, !PT ;  /* 0x0000007f14147812 */ /* 0x001fe200078ec0ff */
[----:B------:R-:W-:Y:S01]  /*28ca0*/  IMAD.MOV.U32 R4, RZ, RZ, 0xa0 ;  /* 0x000000a0ff047424 */ /* 0x000fe200078e00ff */
[----:B---3--:R-:W-:Y:S01]  /*28cb0*/  ISETP.NE.AND P0, PT, R12, 0x1, PT ;  /* 0x000000010c00780c */ /* 0x008fe20003f05270 */
[----:B------:R-:W0:Y:S01]  /*28cc0*/  S2R R30, SR_TID.X ;  /* 0x00000000001e7919 */ /* 0x000e220000002100 */
[----:B------:R-:W-:Y:S01]  /*28cd0*/  SHF.R.U32.HI R20, RZ, 0x3, R20 ;  /* 0x00000003ff147819 */ /* 0x000fe20000011614 */
[----:B------:R-:W-:-:S10]  /*28ce0*/  IMAD R4, R32, R4, -0xa0 ;  /* 0xffffff6020047424 */ /* 0x000fd400078e0204 */
[----:B------:R-:W3:Y:S08]  /*28cf0*/  @P0 LDC R0, c[0x0][0x434] ;  /* 0x00010d00ff000b82 */ /* 0x000ef00000000800 */
[----:B-1----:R-:W1:Y:S08]  /*28d00*/  @P0 LDC R2, c[0x0][0x438] ;  /* 0x00010e00ff020b82 */ /* 0x002e700000000800 */
[----:B------:R-:W1:Y:S01]  /*28d10*/  @P0 LDC R5, c[0x0][0x434] ;  /* 0x00010d00ff050b82 */ /* 0x000e620000000800 */
[----:B0-----:R-:W-:-:S07]  /*28d20*/  IMAD.SHL.U32 R30, R30, 0x10, RZ ;  /* 0x000000101e1e7824 */ /* 0x001fce00078e00ff */
[----:B------:R-:W0:Y:S01]  /*28d30*/  @P0 LDC R7, c[0x0][0x438] ;  /* 0x00010e00ff070b82 */ /* 0x000e220000000800 */
[----:B------:R-:W-:Y:S02]  /*28d40*/  LOP3.LUT R30, R20, 0x70, R30, 0xf8, !PT ;  /* 0x00000070141e7812 */ /* 0x000fe400078ef81e */
[----:B------:R-:W3:Y:S03]  /*28d50*/  S2R R20, SR_TID.X ;  /* 0x0000000000147919 */ /* 0x000ee60000002100 */
[----:B------:R-:W-:-:S05]  /*28d60*/  IMAD.IADD R8, R30, 0x1, R4 ;  /* 0x000000011e087824 */ /* 0x000fca00078e0204 */
[----:B------:R-:W-:Y:S02]  /*28d70*/  ISETP.GE.AND P1, PT, R8, R19, PT ;  /* 0x000000130800720c */ /* 0x000fe40003f26270 */
[C---:B---3--:R-:W-:Y:S01]  /*28d80*/  LOP3.LUT R30, R20.reuse, 0x7f, RZ, 0xc0, !PT ;  /* 0x0000007f141e7812 */ /* 0x048fe200078ec0ff */
[----:B------:R-:W-:-:S03]  /*28d90*/  IMAD.SHL.U32 R20, R20, 0x10, RZ ;  /* 0x0000001014147824 */ /* 0x000fc600078e00ff */
[----:B------:R-:W-:-:S04]  /*28da0*/  SHF.R.U32.HI R30, RZ, 0x3, R30 ;  /* 0x00000003ff1e7819 */ /* 0x000fc8000001161e */
[----:B------:R-:W-:-:S04]  /*28db0*/  LOP3.LUT R20, R30, 0x70, R20, 0xf8, !PT ;  /* 0x000000701e147812 */ /* 0x000fc800078ef814 */
[----:B------:R-:W-:-:S05]  /*28dc0*/  LOP3.LUT R20, R20, 0x80, RZ, 0xfc, !PT ;  /* 0x0000008014147812 */ /* 0x000fca00078efcff */
[----:B------:R-:W-:Y:S01]  /*28dd0*/  IMAD.IADD R4, R20, 0x1, R4 ;  /* 0x0000000114047824 */ /* 0x000fe200078e0204 */
[----:B------:R-:W-:Y:S01]  /*28de0*/  LOP3.LUT R16, R16, 0xfffffffd, RZ, 0xc0, !PT ;  /* 0xfffffffd10107812 */ /* 0x000fe200078ec0ff */
[----:B------:R-:W-:Y:S01]  /*28df0*/  UMOV UR4, 0xffffffff ;  /* 0xffffffff00047882 */ /* 0x000fe20000000000 */
[--C-:B--2---:R-:W-:Y:S02]  /*28e00*/  IMAD.IADD R8, R8, 0x1, R21.reuse ;  /* 0x0000000108087824 */ /* 0x104fe400078e0215 */
[----:B------:R-:W-:Y:S02]  /*28e10*/  IMAD.IADD R9, R4, 0x1, R21 ;  /* 0x0000000104097824 */ /* 0x000fe400078e0215 */
[----:B------:R-:W-:-:S04]  /*28e20*/  @P0 IMAD.HI.U32 R0, R8, R0, RZ ;  /* 0x0000000008000227 */ /* 0x000fc800078e00ff */
[----:B------:R-:W-:Y:S01]  /*28e30*/  IMAD.MOV.U32 R6, RZ, RZ, R8 ;  /* 0x000000ffff067224 */ /* 0x000fe200078e0008 */
[----:B-1----:R-:W-:Y:S02]  /*28e40*/  @P0 SHF.R.U32.HI R6, RZ, R2, R0 ;  /* 0x00000002ff060219 */ /* 0x002fe40000011600 */
[----:B------:R-:W1:Y:S01]  /*28e50*/  @!P1 LDC.64 R2, c[0x0][0x428] ;  /* 0x00010a00ff029b82 */ /* 0x000e620000000a00 */
[----:B------:R-:W-:-:S04]  /*28e60*/  @P0 IMAD.HI.U32 R5, R9, R5, RZ ;  /* 0x0000000509050227 */ /* 0x000fc800078e00ff */
[----:B------:R-:W-:Y:S01]  /*28e70*/  IMAD.MOV.U32 R0, RZ, RZ, R9 ;  /* 0x000000ffff007224 */ /* 0x000fe200078e0009 */
[----:B0-----:R-:W-:Y:S02]  /*28e80*/  @P0 SHF.R.U32.HI R0, RZ, R7, R5 ;  /* 0x00000007ff000219 */ /* 0x001fe40000011605 */
[----:B------:R-:W-:Y:S02]  /*28e90*/  ISETP.GE.AND P0, PT, R4, R19, PT ;  /* 0x000000130400720c */ /* 0x000fe40003f06270 */
[----:B------:R-:W0:Y:S02]  /*28ea0*/  @!P1 LDC.64 R4, c[0x0][0x418] ;  /* 0x00010600ff049b82 */ /* 0x000e240000000a00 */
[----:B------:R-:W-:Y:S02]  /*28eb0*/  ISETP.GT.U32.OR P0, PT, R20, 0x9f, P0 ;  /* 0x0000009f1400780c */ /* 0x000fe40000704470 */
[----:B----4-:R-:W-:-:S05]  /*28ec0*/  SHF.R.S32.HI R15, RZ, 0x1f, R14 ;  /* 0x0000001fff0f7819 */ /* 0x010fca000001140e */
[----:B-1----:R-:W-:-:S04]  /*28ed0*/  @!P1 IMAD R7, R15, R2, RZ ;  /* 0x000000020f079224 */ /* 0x002fc800078e02ff */
[----:B------:R-:W-:Y:S01]  /*28ee0*/  @!P1 IMAD R10, R14, R3, R7 ;  /* 0x000000030e0a9224 */ /* 0x000fe200078e0207 */
[----:B------:R-:W-:-:S03]  /*28ef0*/  @!P1 SHF.R.S32.HI R7, RZ, 0x1f, R6 ;  /* 0x0000001fff079819 */ /* 0x000fc60000011406 */
[----:B------:R-:W-:-:S03]  /*28f00*/  @!P1 IMAD.WIDE.U32 R2, R14, R2, R6 ;  /* 0x000000020e029225 */ /* 0x000fc600078e0006 */
[----:B------:R-:W1:Y:S01]  /*28f10*/  LDC R7, c[0x0][0x2f4] ;  /* 0x0000bd00ff077b82 */ /* 0x000e620000000800 */
[----:B------:R-:W-:Y:S01]  /*28f20*/  @!P1 IMAD.IADD R3, R3, 0x1, R10 ;  /* 0x0000000103039824 */ /* 0x000fe200078e020a */
[----:B0-----:R-:W-:-:S04]  /*28f30*/  @!P1 LEA R10, P2, R2, R4, 0x2 ;  /* 0x00000004020a9211 */ /* 0x001fc800078410ff */
[----:B------:R-:W-:Y:S02]  /*28f40*/  @!P1 LEA.HI.X R11, R2, R5, R3, 0x2, P2 ;  /* 0x00000005020b9211 */ /* 0x000fe400010f1403 */
[----:B------:R-:W0:Y:S01]  /*28f50*/  @!P0 LDC.64 R2, c[0x0][0x428] ;  /* 0x00010a00ff028b82 */ /* 0x000e220000000a00 */
[----:B------:R-:W-:-:S04]  /*28f60*/  IMAD.MOV R4, RZ, RZ, -R6 ;  /* 0x000000ffff047224 */ /* 0x000fc800078e0a06 */
[----:B------:R-:W-:Y:S01]  /*28f70*/  IMAD R8, R12, R4, R8 ;  /* 0x000000040c087224 */ /* 0x000fe200078e0208 */
[----:B------:R-:W-:Y:S01]  /*28f80*/  @!P0 SHF.R.S32.HI R5, RZ, 0x1f, R0 ;  /* 0x0000001fff058819 */ /* 0x000fe20000011400 */
[----:B0-----:R-:W-:-:S04]  /*28f90*/  @!P0 IMAD R4, R15, R2, RZ ;  /* 0x000000020f048224 */ /* 0x001fc800078e02ff */
[----:B------:R-:W-:Y:S02]  /*28fa0*/  @!P0 IMAD R6, R14, R3, R4 ;  /* 0x000000030e068224 */ /* 0x000fe400078e0204 */
[----:B------:R-:W-:-:S04]  /*28fb0*/  @!P0 IMAD.MOV.U32 R4, RZ, RZ, R0 ;  /* 0x000000ffff048224 */ /* 0x000fc800078e0000 */
[----:B------:R-:W-:Y:S02]  /*28fc0*/  @!P0 IMAD.WIDE.U32 R4, R14, R2, R4 ;  /* 0x000000020e048225 */ /* 0x000fe400078e0004 */
[----:B------:R-:W0:Y:S02]  /*28fd0*/  @!P0 LDC.64 R2, c[0x0][0x418] ;  /* 0x00010600ff028b82 */ /* 0x000e240000000a00 */
[----:B------:R-:W-:Y:S02]  /*28fe0*/  @!P0 IMAD.IADD R5, R6, 0x1, R5 ;  /* 0x0000000106058824 */ /* 0x000fe400078e0205 */
[----:B------:R-:W-:Y:S01]  /*28ff0*/  IMAD.MOV.U32 R6, RZ, RZ, RZ ;  /* 0x000000ffff067224 */ /* 0x000fe200078e00ff */
[----:B------:R2:W-:Y:S04]  /*29000*/  STL [R1+0x4], R14 ;  /* 0x0000040e01007387 */ /* 0x0005e80000100800 */
[----:B------:R2:W-:Y:S04]  /*29010*/  STL [R1+0x18], R15 ;  /* 0x0000180f01007387 */ /* 0x0005e80000100800 */
[----:B------:R2:W5:Y:S01]  /*29020*/  @!P1 LDG.E R6, desc[UR60][R10.64] ;  /* 0x0000003c0a069981 */ /* 0x000562000c1e1900 */
[----:B0-----:R-:W-:-:S04]  /*29030*/  @!P0 LEA R2, P2, R4, R2, 0x2 ;  /* 0x0000000204028211 */ /* 0x001fc800078410ff */
[----:B------:R-:W-:Y:S02]  /*29040*/  @!P0 LEA.HI.X R3, R4, R3, R5, 0x2, P2 ;  /* 0x0000000304038211 */ /* 0x000fe400010f1405 */
[----:B------:R-:W-:Y:S01]  /*29050*/  ISETP.GT.U32.AND P2, PT, R20, 0x9f, PT ;  /* 0x0000009f1400780c */ /* 0x000fe20003f44070 */
[----:B------:R-:W-:Y:S01]  /*29060*/  IMAD.MOV.U32 R5, RZ, RZ, RZ ;  /* 0x000000ffff057224 */ /* 0x000fe200078e00ff */
[----:B-1----:R-:W-:-:S05]  /*29070*/  ISETP.GE.AND P1, PT, R36, R7, PT ;  /* 0x000000072400720c */ /* 0x002fca0003f26270 */
[----:B------:R2:W5:Y:S01]  /*29080*/  @!P0 LDG.E R5, desc[UR60][R2.64] ;  /* 0x0000003c02058981 */ /* 0x000562000c1e1900 */
[----:B------:R-:W-:-:S05]  /*29090*/  ISETP.NE.AND P0, PT, R13, 0x3, PT ;  /* 0x000000030d00780c */ /* 0x000fca0003f05270 */
[----:B------:R-:W-:-:S04]  /*290a0*/  @P2 LOP3.LUT R16, R16, 0x2, RZ, 0xfc, !PT ;  /* 0x0000000210102812 */ /* 0x000fc800078efcff */
[----:B------:R-:W-:-:S04]  /*290b0*/  LOP3.LUT R16, R16, 0xfffffffb, RZ, 0xc0, !PT ;  /* 0xfffffffb10107812 */ /* 0x000fc800078ec0ff */
[----:B------:R-:W-:Y:S01]  /*290c0*/  LOP3.LUT R16, R16, 0xfffffffe, RZ, 0xc0, !PT ;  /* 0xfffffffe10107812 */ /* 0x000fe200078ec0ff */
[----:B------:R-:W-:-:S03]  /*290d0*/  IMAD.MOV R0, RZ, RZ, -R0 ;  /* 0x000000ffff007224 */ /* 0x000fc600078e0a00 */
[----:B------:R-:W-:Y:S01]  /*290e0*/  @P1 LOP3.LUT R16, R16, 0x1, RZ, 0xfc, !PT ;  /* 0x0000000110101812 */ /* 0x000fe200078efcff */
[----:B------:R-:W-:-:S03]  /*290f0*/  IMAD R9, R12, R0, R9 ;  /* 0x000000000c097224 */ /* 0x000fc600078e0209 */
[----:B------:R-:W-:Y:S01]  /*29100*/  @P0 LOP3.LUT R16, R16, 0x4, RZ, 0xfc, !PT ;  /* 0x0000000410100812 */ /* 0x000fe200078efcff */
[----:B--2---:R-:W-:Y:S06]  /*29110*/  BRA.DIV UR4, `(.L_x_8966) ;  /* 0x0000008204647947 */ /* 0x004fec000b800000 */
.L_x_9171:
[----:B------:R-:W-:Y:S01]  /*29120*/  SHF.R.S32.HI R0, RZ, 0x1f, R26 ;  /* 0x0000001fff007819 */ /* 0x000fe2000001141a */
[----:B------:R-:W-:-:S04]  /*29130*/  VIADD R7, R32, 0xffffffff ;  /* 0xffffffff20077836 */ /* 0x000fc80000000000 */
[----:B------:R0:W-:Y:S01]  /*29140*/  STL [R1+0x10], R0 ;  /* 0x0000100001007387 */ /* 0x0001e20000100800 */
[----:B------:R-:W-:Y:S05]  /*29150*/  @!P0 BRA `(.L_x_8967) ;  /* 0x0000000000048947 */ /* 0x000fea0003800000 */
[----:B------:R-:W-:Y:S01]  /*29160*/  BPT.TRAP 0x1 ;  /* 0x000000040000795c */ /* 0x000fe20000300000 */
.L_x_8967:
        /* <DEDUP_REMOVED lines=9> */
.L_x_9172:
[----:B------:R-:W-:Y:S05]  /*29200*/  BSYNC B0 ;  /* 0x0000000000007941 */ /* 0x000fea0003800000 */
.L_x_8968:
[----:B0-----:R-:W2:Y:S01]  /*29210*/  LDL R0, [R1+0x34] ;  /* 0x0000340001007983 */ /* 0x001ea20000100800 */
[----:B------:R-:W-:-:S03]  /*29220*/  ULDC.64 UR4, c[0x0][0x328] ;  /* 0x0000ca0000047ab9 */ /* 0x000fc60000000a00 */
[----:B------:R-:W3:Y:S04]  /*29230*/  LDL R10, [R1+0x10] ;  /* 0x00001000010a7983 */ /* 0x000ee80000100800 */
[----:B------:R-:W4:Y:S01]  /*29240*/  LDL R13, [R1+0x2c] ;  /* 0x00002c00010d7983 */ /* 0x000f220000100800 */
[----:B------:R-:W-:Y:S01]  /*29250*/  IMAD.WIDE.U32 R2, R8, UR4, RZ ;  /* 0x0000000408027c25 */ /* 0x000fe2000f8e00ff */
[----:B-----5:R-:W-:Y:S01]  /*29260*/  SHF.R.S32.HI R37, RZ, 0x1f, R6 ;  /* 0x0000001fff257819 */ /* 0x020fe20000011406 */
[----:B------:R-:W-:Y:S01]  /*29270*/  ULDC.64 UR6, c[0x0][0x338] ;  /* 0x0000ce0000067ab9 */ /* 0x000fe20000000a00 */
[----:B------:R-:W0:Y:S01]  /*29280*/  S2R R14, SR_TID.X ;  /* 0x00000000000e7919 */ /* 0x000e220000002100 */
[----:B------:R-:W1:Y:S01]  /*29290*/  LDC R11, c[0x0][0x2f4] ;  /* 0x0000bd00ff0b7b82 */ /* 0x000e620000000800 */
[----:B------:R-:W-:Y:S01]  /*292a0*/  ULDC.64 UR8, c[0x0][0x330] ;  /* 0x0000cc0000087ab9 */ /* 0x000fe20000000a00 */
[----:B------:R-:W-:Y:S01]  /*292b0*/  ULDC.64 UR10, c[0x0][0x318] ;  /* 0x0000c600000a7ab9 */ /* 0x000fe20000000a00 */
[----:B------:R-:W-:Y:S01]  /*292c0*/  SHF.R.S32.HI R34, RZ, 0x1f, R5 ;  /* 0x0000001fff227819 */ /* 0x000fe20000011405 */
[----:B------:R-:W-:Y:S01]  /*292d0*/  IMAD R7, R7, -0xa0, R19 ;  /* 0xffffff6007077824 */ /* 0x000fe200078e0213 */
[----:B-1----:R-:W-:-:S02]  /*292e0*/  ISETP.GE.AND P0, PT, R36, R11, PT ;  /* 0x0000000b2400720c */ /* 0x002fc40003f06270 */
[----:B0-----:R-:W-:-:S04]  /*292f0*/  LOP3.LUT R14, R14, 0x7f, RZ, 0xc0, !PT ;  /* 0x0000007f0e0e7812 */ /* 0x001fc800078ec0ff */
[----:B------:R-:W-:-:S05]  /*29300*/  SHF.R.U32.HI R14, RZ, 0x3, R14 ;  /* 0x00000003ff0e7819 */ /* 0x000fca000001160e */
[----:B------:R-:W-:-:S05]  /*29310*/  IMAD.IADD R7, R7, 0x1, -R14 ;  /* 0x0000000107077824 */ /* 0x000fca00078e0a0e */
[----:B------:R-:W-:Y:S02]  /*29320*/  ISETP.GE.AND P2, PT, R7, 0x1, PT ;  /* 0x000000010700780c */ /* 0x000fe40003f46270 */
[----:B------:R-:W-:-:S11]  /*29330*/  LOP3.LUT R16, R16, 0xffffffbf, RZ, 0xc0, !PT ;  /* 0xffffffbf10107812 */ /* 0x000fd600078ec0ff */
[----:B------:R-:W-:Y:S01]  /*29340*/  @P2 LOP3.LUT R16, R16, 0x40, RZ, 0xfc, !PT ;  /* 0x0000004010102812 */ /* 0x000fe200078efcff */
[----:B--2---:R-:W-:-:S04]  /*29350*/  IMAD R0, R0, UR4, RZ ;  /* 0x0000000400007c24 */ /* 0x004fc8000f8e02ff */
[----:B------:R-:W-:-:S04]  /*29360*/  IMAD R0, R8, UR5, R0 ;  /* 0x0000000508007c24 */ /* 0x000fc8000f8e0200 */
[----:B------:R-:W-:Y:S02]  /*29370*/  IMAD.IADD R3, R3, 0x1, R0 ;  /* 0x0000000103037824 */ /* 0x000fe400078e0200 */
[----:B------:R-:W-:Y:S02]  /*29380*/  IMAD R0, R37, UR6, RZ ;  /* 0x0000000625007c24 */ /* 0x000fe4000f8e02ff */
[----:B------:R-:W-:-:S04]  /*29390*/  IMAD.WIDE.U32 R2, R6, UR6, R2 ;  /* 0x0000000606027c25 */ /* 0x000fc8000f8e0002 */
[----:B------:R-:W-:-:S04]  /*293a0*/  IMAD R0, R6, UR7, R0 ;  /* 0x0000000706007c24 */ /* 0x000fc8000f8e0200 */
        /* <DEDUP_REMOVED lines=8> */
[----:B------:R0:W-:Y:S03]  /*29430*/  STL [R1+0x30], R10 ;  /* 0x0000300a01007387 */ /* 0x0001e60000100800 */
[C---:B------:R-:W-:Y:S02]  /*29440*/  IMAD R3, R9.reuse, UR5, R3 ;  /* 0x0000000509037c24 */ /* 0x040fe4000f8e0203 */
[----:B0-----:R-:W-:-:S04]  /*29450*/  IMAD.WIDE.U32 R10, R9, UR4, RZ ;  /* 0x00000004090a7c25 */ /* 0x001fc8000f8e00ff */
        /* <DEDUP_REMOVED lines=12> */
[C---:B------:R-:W-:Y:S02]  /*29520*/  ISETP.GE.AND P2, PT, R7.reuse, 0x21, PT ;  /* 0x000000210700780c */ /* 0x040fe40003f46270 */
        /* <DEDUP_REMOVED lines=36> */
[C---:B-1----:R-:W-:Y:S02]  /*29770*/  IADD3 R12, P1, R36.reuse, R11, RZ ;  /* 0x0000000b240c7210 */ /* 0x042fe40007f3e0ff */
[----:B------:R-:W1:Y:S03]  /*29780*/  SHFL.IDX PT, R11, R0, 0x6, 0x181f ;  /* 0x00d81f00000b7f89 */ /* 0x000e6600000e0000 */
[----:B0-----:R-:W-:Y:S01]  /*29790*/  IMAD.X R13, RZ, RZ, R20, P1 ;  /* 0x000000ffff0d7224 */ /* 0x001fe200008e0614 */
[----:B------:R-:W-:Y:S01]  /*297a0*/  ISETP.LT.OR P1, PT, R7, 0x51, P0 ;  /* 0x000000510700780c */ /* 0x000fe20000721670 */
[----:B------:R-:W0:Y:S04]  /*297b0*/  SHFL.IDX PT, R20, R2, 0x6, 0x181f ;  /* 0x00d81f0002147f89 */ /* 0x000e2800000e0000 */
[----:B------:R-:W2:Y:S04]  /*297c0*/  SHFL.IDX PT, R0, R0, 0x7, 0x181f ;  /* 0x00f81f0000007f89 */ /* 0x000ea800000e0000 */
[----:B------:R-:W3:Y:S04]  /*297d0*/  SHFL.IDX PT, R2, R2, 0x7, 0x181f ;  /* 0x00f81f0002027f89 */ /* 0x000ee800000e0000 */
[----:B------:R1:W-:Y:S02]  /*297e0*/  LDGSTS.E.BYPASS.LTC128B.128 [R3+0xcc00], desc[UR60][R12.64], !P1 ;  /* 0x0cc000000c037fae */ /* 0x0003e4000c901d7c */
[----:B-1----:R-:W-:-:S05]  /*297f0*/  IADD3 R12, P1, R36, R11, RZ ;  /* 0x0000000b240c7210 */ /* 0x002fca0007f3e0ff */
[----:B0-----:R-:W-:Y:S01]  /*29800*/  IMAD.X R13, RZ, RZ, R20, P1 ;  /* 0x000000ffff0d7224 */ /* 0x001fe200008e0614 */
        /* <DEDUP_REMOVED lines=28> */
.L_x_9194:
        /* <DEDUP_REMOVED lines=9> */
.L_x_8971:
        /* <DEDUP_REMOVED lines=11> */
.L_x_8972:
[----:B------:R1:W-:Y:S01]  /*29b10*/  SYNCS.ARRIVE.TRANS64.A1T0 RZ, [R4+URZ+0x22870], RZ ;  /* 0x022870ff04ff79a7 */ /* 0x0003e2000810003f */
[----:B------:R-:W-:Y:S05]  /*29b20*/  @!P6 BRA `(.L_x_8973) ;  /* 0x000000000004e947 */ /* 0x000fea0003800000 */
[----:B------:R-:W-:Y:S01]  /*29b30*/  BPT.TRAP 0x1 ;  /* 0x000000040000795c */ /* 0x000fe20000300000 */
.L_x_8973:
[----:B------:R-:W2:Y:S01]  /*29b40*/  LDL R0, [R1+0x38] ;  /* 0x0000380001007983 */ /* 0x000ea20000100800 */
[----:B------:R-:W-:Y:S01]  /*29b50*/  BSSY B0, `(.L_x_8974) ;  /* 0x0000003000007945 */ /* 0x000fe20003800000 */
[----:B--2---:R-:W2:Y:S03]  /*29b60*/  SYNCS.PHASECHK.TRANS64.TRYWAIT P0, [R4+URZ+0x22840], R0 ;  /* 0x02284000040075a7 */ /* 0x004ea6000800017f */
[----:B--2---:R-:W-:Y:S05]  /*29b70*/  @!P0 BRA `(.L_x_8975) ;  /* 0x0000008400508947 */ /* 0x004fea0003800000 */
.L_x_9195:
[----:B------:R-:W-:Y:S05]  /*29b80*/  BSYNC B0 ;  /* 0x0000000000007941 */ /* 0x000fea0003800000 */
.L_x_8974:
[----:B--2---:R-:W2:Y:S01]  /*29b90*/  LDL.LU R0, [R1+0x34] ;  /* 0x0000340001007983 */ /* 0x004ea20000300800 */
[----:B------:R-:W-:Y:S01]  /*29ba0*/  ULDC.64 UR4, c[0x0][0x310] ;  /* 0x0000c40000047ab9 */ /* 0x000fe20000000a00 */
[----:B------:R-:W-:Y:S02]  /*29bb0*/  ULDC.64 UR6, c[0x0][0x300] ;  /* 0x0000c00000067ab9 */ /* 0x000fe40000000a00 */
[----:B------:R-:W3:Y:S04]  /*29bc0*/  LDL.LU R12, [R1+0x30] ;  /* 0x00003000010c7983 */ /* 0x000ee80000300800 */
[----:B------:R-:W4:Y:S01]  /*29bd0*/  LDL R2, [R1+0x10] ;  /* 0x0000100001027983 */ /* 0x000f220000100800 */
[----:B------:R-:W-:Y:S02]  /*29be0*/  IMAD R37, R37, UR4, RZ ;  /* 0x0000000425257c24 */ /* 0x000fe4000f8e02ff */
[----:B------:R-:W-:-:S02]  /*29bf0*/  IMAD R34, R34, UR4, RZ ;  /* 0x0000000422227c24 */ /* 0x000fc4000f8e02ff */
[C---:B------:R-:W-:Y:S02]  /*29c00*/  IMAD R37, R6.reuse, UR5, R37 ;  /* 0x0000000506257c24 */ /* 0x040fe4000f8e0225 */
[----:B------:R-:W-:-:S04]  /*29c10*/  IMAD.WIDE.U32 R6, R6, UR4, RZ ;  /* 0x0000000406067c25 */ /* 0x000fc8000f8e00ff */
[----:B------:R-:W-:Y:S02]  /*29c20*/  IMAD.IADD R7, R7, 0x1, R37 ;  /* 0x0000000107077824 */ /* 0x000fe400078e0225 */
[----:B------:R-:W-:Y:S02]  /*29c30*/  IMAD R34, R5, UR5, R34 ;  /* 0x0000000505227c24 */ /* 0x000fe4000f8e0222 */
[----:B------:R-:W-:-:S04]  /*29c40*/  IMAD.WIDE.U32 R6, R8, UR6, R6 ;  /* 0x0000000608067c25 */ /* 0x000fc8000f8e0006 */
[----:B0-----:R-:W-:Y:S02]  /*29c50*/  IMAD.MOV.U32 R10, RZ, RZ, R6 ;  /* 0x000000ffff0a7224 */ /* 0x001fe400078e0006 */
[----:B--2---:R-:W-:-:S04]  /*29c60*/  IMAD R0, R0, UR6, RZ ;  /* 0x0000000600007c24 */ /* 0x004fc8000f8e02ff */
[----:B------:R-:W-:Y:S02]  /*29c70*/  IMAD R8, R8, UR7, R0 ;  /* 0x0000000708087c24 */ /* 0x000fe4000f8e0200 */
[----:B---3--:R-:W-:Y:S02]  /*29c80*/  IMAD R0, R12, UR6, RZ ;  /* 0x000000060c007c24 */ /* 0x008fe4000f8e02ff */
[----:B------:R-:W-:Y:S01]  /*29c90*/  IMAD.IADD R11, R7, 0x1, R8 ;  /* 0x00000001070b7824 */ /* 0x000fe200078e0208 */
[----:B------:R-:W0:Y:S01]  /*29ca0*/  LDC R12, c[0x0][0x2f4] ;  /* 0x0000bd00ff0c7b82 */ /* 0x000e220000000800 */
[----:B------:R-:W-:Y:S01]  /*29cb0*/  IMAD.WIDE.U32 R6, R5, UR4, RZ ;  /* 0x0000000405067c25 */ /* 0x000fe2000f8e00ff */
[----:B------:R-:W-:-:S03]  /*29cc0*/  ULDC.64 UR4, c[0x0][0x308] ;  /* 0x0000c20000047ab9 */ /* 0x000fc60000000a00 */
[----:B------:R-:W-:Y:S02]  /*29cd0*/  IMAD.IADD R7, R7, 0x1, R34 ;  /* 0x0000000107077824 */ /* 0x000fe400078e0222 */
[C---:B------:R-:W-:Y:S02]  /*29ce0*/  IMAD R8, R9.reuse, UR7, R0 ;  /* 0x0000000709087c24 */ /* 0x040fe4000f8e0200 */
[----:B------:R-:W-:Y:S01]  /*29cf0*/  IMAD.WIDE.U32 R6, R9, UR6, R6 ;  /* 0x0000000609067c25 */ /* 0x000fe2000f8e0006 */
[----:B------:R-:W-:-:S03]  /*29d00*/  ULDC.64 UR6, c[0x0][0x2e8] ;  /* 0x0000ba0000067ab9 */ /* 0x000fc60000000a00 */
[----:B------:R-:W-:-:S04]  /*29d10*/  IMAD.WIDE.U32 R10, R26, UR4, R10 ;  /* 0x000000041a0a7c25 */ /* 0x000fc8000f8e000a */
[----:B----4-:R-:W-:Y:S01]  /*29d20*/  IMAD R5, R2, UR4, RZ ;  /* 0x0000000402057c24 */ /* 0x010fe2000f8e02ff */
[----:B------:R-:W-:Y:S01]  /*29d30*/  IADD3 R2, P0, R10, UR6, RZ ;  /* 0x000000060a027c10 */ /* 0x000fe2000ff1e0ff */
[----:B------:R-:W-:Y:S02]  /*29d40*/  IMAD.IADD R7, R7, 0x1, R8 ;  /* 0x0000000107077824 */ /* 0x000fe400078e0208 */
[C---:B------:R-:W-:Y:S02]  /*29d50*/  IMAD R5, R26.reuse, UR5, R5 ;  /* 0x000000051a057c24 */ /* 0x040fe4000f8e0205 */
[----:B------:R-:W-:Y:S01]  /*29d60*/  IMAD.WIDE.U32 R6, R26, UR4, R6 ;  /* 0x000000041a067c25 */ /* 0x000fe2000f8e0006 */
[----:B------:R-:W-:Y:S01]  /*29d70*/  UMOV UR4, 0xffffffff ;  /* 0xffffffff00047882 */ /* 0x000fe20000000000 */
[----:B0-----:R-:W-:Y:S02]  /*29d80*/  ISETP.GE.AND P3, PT, R36, R12, PT ;  /* 0x0000000c2400720c */ /* 0x001fe40003f66270 */
[----:B------:R-:W-:-:S02]  /*29d90*/  IADD3.X R0, R11, UR7, R5, P0, !PT ;  /* 0x000000070b007c10 */ /* 0x000fc400087fe405 */
[----:B------:R-:W-:-:S04]  /*29da0*/  IADD3 R6, P0, R6, UR6, RZ ;  /* 0x0000000606067c10 */ /* 0x000fc8000ff1e0ff */
[----:B------:R-:W-:Y:S01]  /*29db0*/  IADD3.X R5, R5, UR7, R7, P0, !PT ;  /* 0x0000000705057c10 */ /* 0x000fe200087fe407 */
[----:B------:R-:W-:Y:S08]  /*29dc0*/  BRA.DIV UR4, `(.L_x_8976) ;  /* 0x0000008204d47947 */ /* 0x000ff0000b800000 */
[----:B------:R-:W0:Y:S01]  /*29dd0*/  SHFL.IDX PT, R8, R2, RZ, 0x181f ;  /* 0x00181fff02087589 */ /* 0x000e2200000e0000 */
[----:B------:R-:W-:Y:S02]  /*29de0*/  LOP3.LUT R22, R22, 0xfffffeff, RZ, 0xc0, !PT ;  /* 0xfffffeff16167812 */ /* 0x000fe400078ec0ff */
[----:B------:R-:W-:Y:S01]  /*29df0*/  LOP3.LUT P6, RZ, R16, 0x80, RZ, 0xc0, !PT ;  /* 0x0000008010ff7812 */ /* 0x000fe200078cc0ff */
[----:B------:R-:W2:Y:S01]  /*29e00*/  SHFL.IDX PT, R7, R0, RZ, 0x181f ;  /* 0x00181fff00077589 */ /* 0x000ea200000e0000 */
[----:B------:R-:W-:Y:S02]  /*29e10*/  @P4 LOP3.LUT R22, R22, 0x100, RZ, 0xfc, !PT ;  /* 0x0000010016164812 */ /* 0x000fe400078efcff */
[----:B------:R-:W-:Y:S02]  /*29e20*/  LOP3.LUT P4, RZ, R16, 0x40, RZ, 0xc0, !PT ;  /* 0x0000004010ff7812 */ /* 0x000fe4000788c0ff */
[----:B------:R-:W-:-:S04]  /*29e30*/  LOP3.LUT R22, R22, 0xffffff7f, RZ, 0xc0, !PT ;  /* 0xffffff7f16167812 */ /* 0x000fc800078ec0ff */
[----:B------:R-:W-:Y:S02]  /*29e40*/  @P1 LOP3.LUT R22, R22, 0x80, RZ, 0xfc, !PT ;  /* 0x0000008016161812 */ /* 0x000fe400078efcff */
[----:B------:R-:W-:Y:S02]  /*29e50*/  LOP3.LUT P1, RZ, R16, 0x10, RZ, 0xc0, !PT ;  /* 0x0000001010ff7812 */ /* 0x000fe4000782c0ff */
[----:B------:R-:W-:-:S04]  /*29e60*/  LOP3.LUT R22, R22, 0xffffffbf, RZ, 0xc0, !PT ;  /* 0xffffffbf16167812 */ /* 0x000fc800078ec0ff */
[----:B------:R-:W-:Y:S02]  /*29e70*/  @P2 LOP3.LUT R22, R22, 0x40, RZ, 0xfc, !PT ;  /* 0x0000004016162812 */ /* 0x000fe400078efcff */
[----:B------:R-:W-:Y:S02]  /*29e80*/  LOP3.LUT P2, RZ, R16, 0x8, RZ, 0xc0, !PT ;  /* 0x0000000810ff7812 */ /* 0x000fe4000784c0ff */
[----:B0-----:R-:W-:-:S05]  /*29e90*/  @P4 IADD3 R8, P0, R36, R8, RZ ;  /* 0x0000000824084210 */ /* 0x001fca0007f1e0ff */
[----:B--2---:R-:W-:-:S04]  /*29ea0*/  @P4 IMAD.X R7, RZ, RZ, R7, P0 ;  /* 0x000000ffff074224 */ /* 0x004fc800000e0607 */
        /* <DEDUP_REMOVED lines=26> */
[----:B0-----:R-:W-:-:S05]  /*2a050*/  @P5 IADD3 R8, P0, R36, R8, RZ ;  /* 0x0000000824085210 */ /* 0x001fca0007f1e0ff */
[----:B------:R-:W-:-:S04]  /*2a060*/  @P5 IMAD.X R7, RZ, RZ, R7, P0 ;  /* 0x000000ffff075224 */ /* 0x000fc800000e0607 */
        /* <DEDUP_REMOVED lines=11> */
[----:B0-----:R-:W-:-:S05]  /*2a120*/  @P4 IADD3 R8, P0, R36, R8, RZ ;  /* 0x0000000824084210 */ /* 0x001fca0007f1e0ff */
[----:B------:R-:W-:-:S04]  /*2a130*/  @P4 IMAD.X R7, RZ, RZ, R7, P0 ;  /* 0x000000ffff074224 */ /* 0x000fc800000e0607 */
        /* <DEDUP_REMOVED lines=11> */
[----:B--2---:R-:W-:-:S02]  /*2a1f0*/  @P2 IMAD.MOV.U32 R8, RZ, RZ, R2 ;  /* 0x000000ffff082224 */ /* 0x004fc400078e0002 */
[----:B0-----:R-:W-:-:S04]  /*2a200*/  @P2 IMAD.X R0, RZ, RZ, R0, P0 ;  /* 0x000000ffff002224 */ /* 0x001fc800000e0600 */
[----:B------:R-:W-:-:S05]  /*2a210*/  @P2 IMAD.MOV.U32 R9, RZ, RZ, R0 ;  /* 0x000000ffff092224 */ /* 0x000fca00078e0000 */
[----:B---3--:R0:W-:Y:S02]  /*2a220*/  @P2 LDGSTS.E.BYPASS.LTC128B.128 [R3+0x1c400], desc[UR60][R8.64], !P3 ;  /* 0x1c40000008032fae */ /* 0x0081e4000d901d7c */
.L_x_9217:
[----:B------:R-:W-:-:S13]  /*2a230*/  LOP3.LUT P1, RZ, R16, 0x100, RZ, 0xc0, !PT ;  /* 0x0000010010ff7812 */ /* 0x000fda000782c0ff */
[----:B------:R-:W-:-:S05]  /*2a240*/  @P1 IADD3 R6, P0, R36, R6, RZ ;  /* 0x0000000624061210 */ /* 0x000fca0007f1e0ff */
[----:B------:R-:W-:Y:S01]  /*2a250*/  @P1 IMAD.X R5, RZ, RZ, R5, P0 ;  /* 0x000000ffff051224 */ /* 0x000fe200000e0605 */
[----:B------:R-:W-:-:S03]  /*2a260*/  PLOP3.LUT P0, PT, PT, PT, PT, 0x80, 0x0 ;  /* 0x000000000000781c */ /* 0x000fc60003f0f070 */
[----:B------:R-:W-:-:S05]  /*2a270*/  @P1 IMAD.MOV.U32 R7, RZ, RZ, R5 ;  /* 0x000000ffff071224 */ /* 0x000fca00078e0005 */
[----:B------:R-:W-:Y:S01]  /*2a280*/  @!PT LDS RZ, [RZ] ;  /* 0x00000000fffff984 */ /* 0x000fe20000000800 */
[----:B------:R-:W-:Y:S01]  /*2a290*/  @!PT LDS RZ, [RZ] ;  /* 0x00000000fffff984 */ /* 0x000fe20000000800 */
[----:B------:R-:W-:Y:S01]  /*2a2a0*/  @!PT LDS RZ, [RZ] ;  /* 0x00000000fffff984 */ /* 0x000fe20000000800 */
[----:B------:R2:W-:Y:S01]  /*2a2b0*/  @P1 LDGSTS.E.BYPASS.LTC128B.128 [R3+0x1cc00], desc[UR60][R6.64], !P3 ;  /* 0x1cc0000006031fae */ /* 0x0005e2000d901d7c */
[----:B------:R-:W-:-:S04]  /*2a2c0*/  NOP ;  /* 0x0000000000007918 */ /* 0x000fc80000000000 */
.L_x_8977:
        /* <DEDUP_REMOVED lines=11> */
.L_x_8978:
[----:B------:R-:W-:Y:S01]  /*2a380*/  VIADD R0, R17, 0x14400 ;  /* 0x0001440011007836 */ /* 0x000fe20000000000 */
[----:B------:R-:W-:Y:S01]  /*2a390*/  SHF.R.S32.HI R2, RZ, 0x1f, R33 ;  /* 0x0000001fff027819 */ /* 0x000fe20000011421 */
[----:B------:R3:W-:Y:S06]  /*2a3a0*/  SYNCS.ARRIVE.TRANS64.A1T0 RZ, [R4+URZ+0x22830], RZ ;  /* 0x022830ff04ff79a7 */ /* 0x0007ec000810003f */
[----:B------:R-:W-:Y:S05]  /*2a3b0*/  WARPSYNC.ALL ;  /* 0x0000000000007948 */ /* 0x000fea0003800000 */
[----:B------:R-:W-:Y:S01]  /*2a3c0*/  BAR.SYNC.DEFER_BLOCKING 0x8, 0x180 ;  /* 0x0206000000007b1d */ /* 0x000fe20000010000 */
[----:B------:R-:W-:Y:S02]  /*2a3d0*/  LOP3.LUT P1, RZ, R0, 0x3ff, RZ, 0xc0, !PT ;  /* 0x000003ff00ff7812 */ /* 0x000fe4000782c0ff */
[----:B------:R-:W-:-:S03]  /*2a3e0*/  SHF.R.S32.HI R34, RZ, 0x1f, R27 ;  /* 0x0000001fff227819 */ /* 0x000fc6000001141b */
        /* <DEDUP_REMOVED lines=8> */
[----:B------:R-:W-:Y:S01]  /*2a470*/  SEL R34, R34, RZ, !P0 ;  /* 0x000000ff22227207 */ /* 0x000fe20004000000 */
[----:B------:R-:W-:Y:S01]  /*2a480*/  IMAD.IADD R33, R31, 0x1, R0 ;  /* 0x000000011f217824 */ /* 0x000fe200078e0200 */
[----:B------:R-:W-:Y:S01]  /*2a490*/  SEL R19, R27, RZ, !P0 ;  /* 0x000000ff1b137207 */ /* 0x000fe20004000000 */
[----:B------:R-:W-:Y:S06]  /*2a4a0*/  @!P1 BRA `(.L_x_8980) ;  /* 0x0000000000409947 */ /* 0x000fec0003800000 */
[----:B------:R-:W-:Y:S01]  /*2a4b0*/  MOV R2, 0x0 ;  /* 0x0000000000027802 */ /* 0x000fe20000000f00 */
[----:B------:R-:W-:Y:S01]  /*2a4c0*/  ULDC.64 UR4, c[0x4][0x1b0] ;  /* 0x01006c0000047ab9 */ /* 0x000fe20000000a00 */
[----:B------:R-:W-:Y:S01]  /*2a4d0*/  ULDC.64 UR6, c[0x4][0x1b8] ;  /* 0x01006e0000067ab9 */ /* 0x000fe20000000a00 */
[----:B------:R-:W-:Y:S01]  /*2a4e0*/  ULDC.64 UR8, c[0x4][0x98] ;  /* 0x0100260000087ab9 */ /* 0x000fe20000000a00 */
[----:B-1-3--:R-:W-:Y:S02]  /*2a4f0*/  IMAD.U32 R4, RZ, RZ, UR4 ;  /* 0x00000004ff047e24 */ /* 0x00afe4000f8e00ff */
[----:B0-2---:R-:W0:Y:S01]  /*2a500*/  LDC.64 R2, c[0x4][R2] ;  /* 0x0100000002027b82 */ /* 0x005e220000000a00 */
        /* <DEDUP_REMOVED lines=10> */
.L_x_8980:
[----:B------:R-:W-:Y:S05]  /*2a5b0*/  BSYNC B6 ;  /* 0x0000000000067941 */ /* 0x000fea0003800000 */
.L_x_8979:
[----:B------:R-:W4:Y:S01]  /*2a5c0*/  LDL R20, [R1+0x10] ;  /* 0x0000100001147983 */ /* 0x000f220000100800 */
[----:B--2---:R-:W2:Y:S01]  /*2a5d0*/  LDC R7, c[0x0][0x448] ;  /* 0x00011200ff077b82 */ /* 0x004ea20000000800 */
[----:B------:R-:W-:Y:S01]  /*2a5e0*/  ULDC.64 UR4, c[0x0][0x2d8] ;  /* 0x0000b60000047ab9 */ /* 0x000fe20000000a00 */
[----:B------:R-:W-:Y:S01]  /*2a5f0*/  IMAD.MOV.U32 R2, RZ, RZ, R30 ;  /* 0x000000ffff027224 */ /* 0x000fe200078e001e */
[----:B0-----:R0:W5:Y:S01]  /*2a600*/  LDL R8, [R1+0x3c] ;  /* 0x00003c0001087983 */ /* 0x0011620000100800 */
[----:B------:R-:W-:Y:S01]  /*2a610*/  IMAD.MOV.U32 R3, RZ, RZ, R33 ;  /* 0x000000ffff037224 */ /* 0x000fe200078e0021 */
[----:B------:R-:W-:Y:S01]  /*2a620*/  ULDC.64 UR6, c[0x0][0x280] ;  /* 0x0000a00000067ab9 */ /* 0x000fe20000000a00 */
[----:B------:R-:W-:Y:S01]  /*2a630*/  IMAD.WIDE.U32 R2, R26, UR4, R2 ;  /* 0x000000041a027c25 */ /* 0x000fe2000f8e0002 */
[----:B--2---:R-:W-:-:S13]  /*2a640*/  ISETP.NE.AND P0, PT, R7, 0x1, PT ;  /* 0x000000010700780c */ /* 0x004fda0003f05270 */
[----:B------:R-:W2:Y:S08]  /*2a650*/  @P0 LDC R5, c[0x0][0x44c] ;  /* 0x00011300ff050b82 */ /* 0x000eb00000000800 */
[----:B------:R-:W0:Y:S01]  /*2a660*/  @P0 LDC R6, c[0x0][0x450] ;  /* 0x00011400ff060b82 */ /* 0x000e220000000800 */
[----:B----4-:R-:W-:Y:S02]  /*2a670*/  IMAD R0, R20, UR4, RZ ;  /* 0x0000000414007c24 */ /* 0x010fe4000f8e02ff */
[----:B------:R-:W4:Y:S02]  /*2a680*/  S2R R20, SR_TID.X ;  /* 0x0000000000147919 */ /* 0x000f240000002100 */
[----:B------:R-:W-:Y:S01]  /*2a690*/  IMAD R0, R26, UR5, R0 ;  /* 0x000000051a007c24 */ /* 0x000fe2000f8e0200 */
[----:B------:R-:W-:-:S03]  /*2a6a0*/  ULDC.64 UR4, c[0x0][0x2e0] ;  /* 0x0000b80000047ab9 */ /* 0x000fc60000000a00 */
[----:B------:R-:W-:Y:S02]  /*2a6b0*/  IMAD.IADD R3, R3, 0x1, R0 ;  /* 0x0000000103037824 */ /* 0x000fe400078e0200 */
[----:B------:R-:W-:Y:S02]  /*2a6c0*/  IMAD R0, R34, UR4, RZ ;  /* 0x0000000422007c24 */ /* 0x000fe4000f8e02ff */
[----:B------:R-:W-:-:S04]  /*2a6d0*/  IMAD.WIDE.U32 R2, R19, UR4, R2 ;  /* 0x0000000413027c25 */ /* 0x000fc8000f8e0002 */
[----:B------:R-:W-:Y:S01]  /*2a6e0*/  IMAD R0, R19, UR5, R0 ;  /* 0x0000000513007c24 */ /* 0x000fe2000f8e0200 */
[----:B------:R-:W-:-:S03]  /*2a6f0*/  ULDC.64 UR4, c[0x0][0x2d0] ;  /* 0x0000b40000047ab9 */ /* 0x000fc60000000a00 */
[----:B------:R-:W-:Y:S01]  /*2a700*/  IMAD.IADD R3, R3, 0x1, R0 ;  /* 0x0000000103037824 */ /* 0x000fe200078e0200 */
[C---:B----4-:R-:W-:Y:S01]  /*2a710*/  LOP3.LUT R21, R20.reuse, 0x7f, RZ, 0xc0, !PT ;  /* 0x0000007f14157812 */ /* 0x050fe200078ec0ff */
[----:B------:R-:W-:-:S03]  /*2a720*/  IMAD.SHL.U32 R20, R20, 0x10, RZ ;  /* 0x0000001014147824 */ /* 0x000fc600078e00ff */
[----:B------:R-:W-:-:S04]  /*2a730*/  SHF.R.U32.HI R21, RZ, 0x3, R21 ;  /* 0x00000003ff157819 */ /* 0x000fc80000011615 */
[----:B------:R-:W-:-:S05]  /*2a740*/  LOP3.LUT R20, R21, 0x70, R20, 0xf8, !PT ;  /* 0x0000007015147812 */ /* 0x000fca00078ef814 */
[----:B------:R-:W-:-:S04]  /*2a750*/  IMAD.IADD R0, R20, 0x1, R25 ;  /* 0x0000000114007824 */ /* 0x000fc800078e0219 */
[----:B--2---:R-:W-:-:S04]  /*2a760*/  @P0 IMAD.HI.U32 R5, R0, R5, RZ ;  /* 0x0000000500050227 */ /* 0x004fc800078e00ff */
[----:B-1-3--:R-:W-:Y:S01]  /*2a770*/  IMAD.MOV.U32 R4, RZ, RZ, R0 ;  /* 0x000000ffff047224 */ /* 0x00afe200078e0000 */
[----:B0-----:R-:W-:Y:S01]  /*2a780*/  @P0 SHF.R.U32.HI R4, RZ, R6, R5 ;  /* 0x00000006ff040219 */ /* 0x001fe20000011605 */
        /* <DEDUP_REMOVED lines=17> */
[----:B0-----:R-:W-:Y:S02]  /*2a8a0*/  LOP3.LUT R20, R20, 0x7f, RZ, 0xc0, !PT ;  /* 0x0000007f14147812 */ /* 0x001fe400078ec0ff */
[----:B------:R-:W-:Y:S02]  /*2a8b0*/  IADD3.X R2, R3, UR7, R4, P1, !PT ;  /* 0x0000000703027c10 */ /* 0x000fe40008ffe404 */
[----:B------:R-:W-:Y:S01]  /*2a8c0*/  SHF.R.U32.HI R9, RZ, 0x3, R20 ;  /* 0x00000003ff097819 */ /* 0x000fe20000011614 */
[----:B------:R-:W-:Y:S06]  /*2a8d0*/  BRA.DIV UR4, `(.L_x_8981) ;  /* 0x0000008204f87947 */ /* 0x000fec000b800000 */
[----:B------:R-:W-:Y:S01]  /*2a8e0*/  IMAD.IADD R25, R9, 0x1, R25 ;  /* 0x0000000109197824 */ /* 0x000fe200078e0219 */
[----:B------:R-:W0:Y:S01]  /*2a8f0*/  SHFL.IDX PT, R4, R0, RZ, 0x181f ;  /* 0x00181fff00047589 */ /* 0x000e2200000e0000 */
[----:B------:R-:W-:Y:S02]  /*2a900*/  IMAD R28, R28, R7, RZ ;  /* 0x000000071c1c7224 */ /* 0x000fe400078e02ff */
[C---:B------:R-:W-:Y:S01]  /*2a910*/  VIADD R3, R25.reuse, 0x10 ;  /* 0x0000001019037836 */ /* 0x040fe20000000000 */
[----:B------:R-:W-:Y:S02]  /*2a920*/  SHFL.IDX PT, R6, R2, 0x1, 0x181f ;  /* 0x00381f0002067f89 */ /* 0x000fe400000e0000 */
[-C--:B------:R-:W-:Y:S02]  /*2a930*/  ISETP.GE.AND P2, PT, R25, R28.reuse, PT ;  /* 0x0000001c1900720c */ /* 0x080fe40003f46270 */
[----:B------:R-:W-:Y:S02]  /*2a940*/  ISETP.GE.AND P1, PT, R3, R28, PT ;  /* 0x0000001c0300720c */ /* 0x000fe40003f26270 */
[----:B------:R-:W1:Y:S09]  /*2a950*/  SHFL.IDX PT, R3, R2, RZ, 0x181f ;  /* 0x00181fff02037589 */ /* 0x000e7200000e0000 */
[----:B0-----:R-:W-:-:S05]  /*2a960*/  @!P2 IADD3 R4, P3, R36, R4, RZ ;  /* 0x000000042404a210 */ /* 0x001fca0007f7e0ff */
[----:B-1----:R-:W-:Y:S02]  /*2a970*/  @!P2 IMAD.X R5, RZ, RZ, R3, P3 ;  /* 0x000000ffff05a224 */ /* 0x002fe400018e0603 */
[----:B------:R-:W0:Y:S04]  /*2a980*/  SHFL.IDX PT, R3, R0, 0x1, 0x181f ;  /* 0x00381f0000037f89 */ /* 0x000e2800000e0000 */
[----:B-----5:R1:W-:Y:S01]  /*2a990*/  @!P2 LDGSTS.E.BYPASS.LTC128B.128 [R8+0x14400], desc[UR60][R4.64], !P0 ;  /* 0x144000000408afae */ /* 0x0203e2000c101d7c */
[----:B0-----:R-:W-:-:S05]  /*2a9a0*/  @!P1 IADD3 R3, P3, R36, R3, RZ ;  /* 0x0000000324039210 */ /* 0x001fca0007f7e0ff */
[----:B------:R-:W-:Y:S02]  /*2a9b0*/  @!P1 IMAD.X R6, RZ, RZ, R6, P3 ;  /* 0x000000ffff069224 */ /* 0x000fe400018e0606 */
[----:B-1----:R-:W-:Y:S02]  /*2a9c0*/  @!P1 IMAD.MOV.U32 R4, RZ, RZ, R3 ;  /* 0x000000ffff049224 */ /* 0x002fe400078e0003 */
[----:B------:R-:W-:Y:S02]  /*2a9d0*/  @!P1 IMAD.MOV.U32 R5, RZ, RZ, R6 ;  /* 0x000000ffff059224 */ /* 0x000fe400078e0006 */
[----:B------:R-:W-:-:S03]  /*2a9e0*/  VIADD R3, R25, 0x20 ;  /* 0x0000002019037836 */ /* 0x000fc60000000000 */
[----:B------:R0:W-:Y:S02]  /*2a9f0*/  @!P1 LDGSTS.E.BYPASS.LTC128B.128 [R8+0x14c00], desc[UR60][R4.64], !P0 ;  /* 0x14c0000004089fae */ /* 0x0001e4000c101d7c */
[----:B------:R-:W-:Y:S02]  /*2aa00*/  ISETP.GE.AND P1, PT, R3, R28, PT ;  /* 0x0000001c0300720c */ /* 0x000fe40003f26270 */
[----:B------:R-:W-:Y:S04]  /*2aa10*/  SHFL.IDX PT, R3, R2, 0x2, 0x181f ;  /* 0x00581f0002037f89 */ /* 0x000fe800000e0000 */
[----:B0-----:R-:W0:Y:S07]  /*2aa20*/  SHFL.IDX PT, R4, R0, 0x2, 0x181f ;  /* 0x00581f0000047f89 */ /* 0x001e2e00000e0000 */
[----:B0-----:R-:W-:-:S05]  /*2aa30*/  @!P1 IADD3 R4, P2, R36, R4, RZ ;  /* 0x0000000424049210 */ /* 0x001fca0007f5e0ff */
[----:B------:R-:W-:-:S04]  /*2aa40*/  @!P1 IMAD.X R3, RZ, RZ, R3, P2 ;  /* 0x000000ffff039224 */ /* 0x000fc800010e0603 */
        /* <DEDUP_REMOVED lines=29> */
[----:B0-----:R-:W0:Y:S04]  /*2ac20*/  SHFL.IDX PT, R4, R0, 0x6, 0x181f ;  /* 0x00d81f0000047f89 */ /* 0x001e2800000e0000 */
[----:B------:R-:W1:Y:S03]  /*2ac30*/  SHFL.IDX PT, R0, R0, 0x7, 0x181f ;  /* 0x00f81f0000007f89 */ /* 0x000e6600000e0000 */
[----:B0-----:R-:W-:-:S05]  /*2ac40*/  @!P2 IADD3 R4, P1, R36, R4, RZ ;  /* 0x000000042404a210 */ /* 0x001fca0007f3e0ff */
[----:B------:R-:W-:-:S04]  /*2ac50*/  @!P2 IMAD.X R3, RZ, RZ, R3, P1 ;  /* 0x000000ffff03a224 */ /* 0x000fc800008e0603 */
[----:B------:R-:W-:Y:S02]  /*2ac60*/  @!P2 IMAD.MOV.U32 R5, RZ, RZ, R3 ;  /* 0x000000ffff05a224 */ /* 0x000fe400078e0003 */
[----:B------:R0:W2:Y:S04]  /*2ac70*/  SHFL.IDX PT, R3, R2, 0x7, 0x181f ;  /* 0x00f81f0002037f89 */ /* 0x0000a800000e0000 */
[----:B-1----:R0:W-:Y:S02]  /*2ac80*/  @!P2 LDGSTS.E.BYPASS.LTC128B.128 [R8+0x17400], desc[UR60][R4.64], !P0 ;  /* 0x174000000408afae */ /* 0x0021e4000c101d7c */
.L_x_9234:
[----:B------:R-:W-:-:S05]  /*2ac90*/  VIADD R25, R25, 0x70 ;  /* 0x0000007019197836 */ /* 0x000fca0000000000 */
[----:B------:R-:W-:-:S13]  /*2aca0*/  ISETP.GE.AND P1, PT, R25, R28, PT ;  /* 0x0000001c1900720c */ /* 0x000fda0003f26270 */
[----:B0-----:R-:W-:-:S05]  /*2acb0*/  @!P1 IADD3 R2, P2, R36, R0, RZ ;  /* 0x0000000024029210 */ /* 0x001fca0007f5e0ff */
[----:B--2---:R-:W-:-:S05]  /*2acc0*/  @!P1 IMAD.X R3, RZ, RZ, R3, P2 ;  /* 0x000000ffff039224 */ /* 0x004fca00010e0603 */
[----:B------:R-:W-:Y:S01]  /*2acd0*/  @!PT LDS RZ, [RZ] ;  /* 0x00000000fffff984 */ /* 0x000fe20000000800 */
[----:B------:R-:W-:Y:S01]  /*2ace0*/  @!PT LDS RZ, [RZ] ;  /* 0x00000000fffff984 */ /* 0x000fe20000000800 */
[----:B------:R-:W-:Y:S01]  /*2acf0*/  @!PT LDS RZ, [RZ] ;  /* 0x00000000fffff984 */ /* 0x000fe20000000800 */
[----:B------:R0:W-:Y:S01]  /*2ad00*/  @!P1 LDGSTS.E.BYPASS.LTC128B.128 [R8+0x17c00], desc[UR60][R2.64], !P0 ;  /* 0x17c0000002089fae */ /* 0x0001e2000c101d7c */
[----:B------:R-:W-:Y:S01]  /*2ad10*/  PLOP3.LUT P0, PT, PT, PT, PT, 0x80, 0x0 ;  /* 0x000000000000781c */ /* 0x000fe20003f0f070 */
[----:B------:R-:W-:-:S12]  /*2ad20*/  NOP ;  /* 0x0000000000007918 */ /* 0x000fd80000000000 */
.L_x_8982:
        /* <DEDUP_REMOVED lines=18> */
.L_x_9235:
[----:B------:R-:W-:Y:S05]  /*2ae50*/  BSYNC B0 ;  /* 0x0000000000007941 */ /* 0x000fea0003800000 */
.L_x_8983:
[----:B------:R-:W2:Y:S01]  /*2ae60*/  LDL R2, [R1+0x1c] ;  /* 0x00001c0001027983 */ /* 0x000ea20000100800 */
[----:B------:R-:W-:-:S05]  /*2ae70*/  VIADD R32, R32, 0xfffffffe ;  /* 0xfffffffe20207836 */ /* 0x000fca0000000000 */
[----:B--2---:R-:W-:-:S13]  /*2ae80*/  ISETP.GE.AND P0, PT, R32, R2, PT ;  /* 0x000000022000720c */ /* 0x004fda0003f06270 */
[----:B------:R-:W-:Y:S05]  /*2ae90*/  @!P0 BRA `(.L_x_8985) ;  /* 0x0000001800b48947 */ /* 0x000fea0003800000 */
[----:B------:R1:W5:Y:S01]  /*2aea0*/  LDL.LU R28, [R1+0x8] ;  /* 0x00000800011c7983 */ /* 0x0003620000300800 */
[----:B------:R-:W-:Y:S02]  /*2aeb0*/  IMAD.MOV.U32 R37, RZ, RZ, R32 ;  /* 0x000000ffff257224 */ /* 0x000fe400078e0020 */
[----:B------:R-:W-:-:S07]  /*2aec0*/  IMAD.MOV.U32 R25, RZ, RZ, R35 ;  /* 0x000000ffff197224 */ /* 0x000fce00078e0023 */
.L_x_9005:
[----:B0-----:R-:W2:Y:S01]  /*2aed0*/  LDL R0, [R1+0x14] ;  /* 0x0000140001007983 */ /* 0x001ea20000100800 */
[----:B------:R-:W0:Y:S03]  /*2aee0*/  LDC R8, c[0x0][0x430] ;  /* 0x00010c00ff087b82 */ /* 0x000e260000000800 */
[----:B---3--:R-:W3:Y:S04]  /*2aef0*/  LDL R11, [R1+0x18] ;  /* 0x00001800010b7983 */ /* 0x008ee80000100800 */
[----:B------:R-:W4:Y:S01]  /*2af00*/  LDL R10, [R1+0x4] ;  /* 0x00000400010a7983 */ /* 0x000f220000100800 */
[----:B------:R-:W1:Y:S01]  /*2af10*/  S2R R2, SR_TID.X ;  /* 0x0000000000027919 */ /* 0x000e620000002100 */
[----:B------:R-:W1:Y:S01]  /*2af20*/  S2R R3, SR_TID.X ;  /* 0x0000000000037919 */ /* 0x000e620000002100 */
[----:B------:R-:W1:Y:S01]  /*2af30*/  S2R R7, SR_TID.X ;  /* 0x0000000000077919 */ /* 0x000e620000002100 */
[----:B------:R-:W4:Y:S01]  /*2af40*/  LDL R13, [R1+0x1c] ;  /* 0x00001c00010d7983 */ /* 0x000f220000100800 */
[----:B0-----:R-:W-:-:S03]  /*2af50*/  ISETP.NE.AND P0, PT, R8, 0x1, PT ;  /* 0x000000010800780c */ /* 0x001fc60003f05270 */
[----:B------:R-:W4:Y:S10]  /*2af60*/  LDL R12, [R1+0x48] ;  /* 0x00004800010c7983 */ /* 0x000f340000100800 */
[----:B------:R-:W0:Y:S01]  /*2af70*/  @P0 LDC R5, c[0x0][0x434] ;  /* 0x00010d00ff050b82 */ /* 0x000e220000000800 */
[----:B-1----:R-:W-:-:S07]  /*2af80*/  LOP3.LUT R2, R2, 0x7f, RZ, 0xc0, !PT ;  /* 0x0000007f02027812 */ /* 0x002fce00078ec0ff */
[----:B------:R-:W1:Y:S01]  /*2af90*/  @P0 LDC R4, c[0x0][0x438] ;  /* 0x00010e00ff040b82 */ /* 0x000e620000000800 */
[----:B------:R-:W-:Y:S01]  /*2afa0*/  SHF.R.U32.HI R2, RZ, 0x3, R2 ;  /* 0x00000003ff027819 */ /* 0x000fe20000011602 */
[----:B------:R-:W-:-:S05]  /*2afb0*/  IMAD.SHL.U32 R3, R3, 0x10, RZ ;  /* 0x0000001003037824 */ /* 0x000fca00078e00ff */
[----:B------:R-:W-:Y:S02]  /*2afc0*/  LOP3.LUT R3, R2, 0x70, R3, 0xf8, !PT ;  /* 0x0000007002037812 */ /* 0x000fe400078ef803 */
[----:B------:R-:W0:Y:S01]  /*2afd0*/  S2R R2, SR_TID.X ;  /* 0x0000000000027919 */ /* 0x000e220000002100 */
[----:B------:R-:W-:Y:S01]  /*2afe0*/  IMAD.SHL.U32 R9, R7, 0x10, RZ ;  /* 0x0000001007097824 */ /* 0x000fe200078e00ff */
[----:B0-----:R-:W-:-:S04]  /*2aff0*/  LOP3.LUT R2, R2, 0x7f, RZ, 0xc0, !PT ;  /* 0x0000007f02027812 */ /* 0x001fc800078ec0ff */
[----:B------:R-:W-:-:S04]  /*2b000*/  SHF.R.U32.HI R6, RZ, 0x3, R2 ;  /* 0x00000003ff067819 */ /* 0x000fc80000011602 */
[----:B------:R-:W-:Y:S02]  /*2b010*/  LOP3.LUT R9, R6, 0x70, R9, 0xf8, !PT ;  /* 0x0000007006097812 */ /* 0x000fe400078ef809 */
[----:B------:R-:W0:Y:S02]  /*2b020*/  @P0 LDC R6, c[0x0][0x434] ;  /* 0x00010d00ff060b82 */ /* 0x000e240000000800 */
[----:B------:R-:W-:Y:S01]  /*2b030*/  LOP3.LUT R9, R9, 0x80, RZ, 0xfc, !PT ;  /* 0x0000008009097812 */ /* 0x000fe200078efcff */
[----:B------:R-:W-:Y:S05]  /*2b040*/  YIELD ;  /* 0x0000000000007946 */ /* 0x000fea0003800000 */
[----:B------:R-:W-:Y:S01]  /*2b050*/  ULDC.64 UR4, c[0x0][0x428] ;  /* 0x00010a0000047ab9 */ /* 0x000fe20000000a00 */
[----:B------:R-:W-:Y:S01]  /*2b060*/  ISETP.GT.U32.AND P1, PT, R9, 0x9f, PT ;  /* 0x0000009f0900780c */ /* 0x000fe20003f24070 */
[----:B------:R-:W-:Y:S01]  /*2b070*/  ULDC.64 UR6, c[0x0][0x418] ;  /* 0x0001060000067ab9 */ /* 0x000fe20000000a00 */
[----:B--2---:R-:W-:-:S04]  /*2b080*/  IMAD R0, R37, 0xa0, R0 ;  /* 0x000000a025007824 */ /* 0x004fc800078e0200 */
[----:B------:R-:W-:-:S04]  /*2b090*/  IMAD.IADD R3, R3, 0x1, R0 ;  /* 0x0000000103037824 */ /* 0x000fc800078e0200 */
[----:B------:R-:W-:-:S04]  /*2b0a0*/  @P0 IMAD.HI.U32 R5, R3, R5, RZ ;  /* 0x0000000503050227 */ /* 0x000fc800078e00ff */
[----:B------:R-:W-:Y:S01]  /*2b0b0*/  IMAD.MOV.U32 R2, RZ, RZ, R3 ;  /* 0x000000ffff027224 */ /* 0x000fe200078e0003 */
[----:B-1----:R-:W-:Y:S02]  /*2b0c0*/  @P0 SHF.R.U32.HI R2, RZ, R4, R5 ;  /* 0x00000004ff020219 */ /* 0x002fe40000011605 */
[----:B------:R-:W1:Y:S01]  /*2b0d0*/  @P0 LDC R4, c[0x0][0x438] ;  /* 0x00010e00ff040b82 */ /* 0x000e620000000800 */
[----:B------:R-:W-:-:S04]  /*2b0e0*/  IMAD.IADD R0, R9, 0x1, R0 ;  /* 0x0000000109007824 */ /* 0x000fc800078e0200 */
[----:B0-----:R-:W-:-:S04]  /*2b0f0*/  @P0 IMAD.HI.U32 R6, R0, R6, RZ ;  /* 0x0000000600060227 */ /* 0x001fc800078e00ff */
[----:B------:R-:W-:Y:S01]  /*2b100*/  IMAD.MOV.U32 R5, RZ, RZ, R0 ;  /* 0x000000ffff057224 */ /* 0x000fe200078e0000 */
[----:B-1----:R-:W-:Y:S01]  /*2b110*/  @P0 SHF.R.U32.HI R5, RZ, R4, R6 ;  /* 0x00000004ff050219 */ /* 0x002fe20000011606 */
[----:B------:R-:W-:-:S04]  /*2b120*/  IMAD.MOV R4, RZ, RZ, -R2 ;  /* 0x000000ffff047224 */ /* 0x000fc800078e0a02 */
[----:B------:R-:W-:Y:S02]  /*2b130*/  IMAD.MOV R7, RZ, RZ, -R5 ;  /* 0x000000ffff077224 */ /* 0x000fe400078e0a05 */
[C---:B------:R-:W-:Y:S01]  /*2b140*/  IMAD R4, R8.reuse, R4, R3 ;  /* 0x0000000408047224 */ /* 0x040fe200078e0203 */
[----:B------:R-:W-:Y:S01]  /*2b150*/  SHF.R.S32.HI R3, RZ, 0x1f, R2 ;  /* 0x0000001fff037819 */ /* 0x000fe20000011402 */
[----:B------:R-:W-:Y:S02]  /*2b160*/  IMAD R7, R8, R7, R0 ;  /* 0x0000000708077224 */ /* 0x000fe400078e0200 */
[----:B---3--:R-:W-:Y:S02]  /*2b170*/  IMAD R0, R11, UR4, RZ ;  /* 0x000000040b007c24 */ /* 0x008fe4000f8e02ff */
[----:B----4-:R-:W-:-:S04]  /*2b180*/  IMAD.WIDE.U32 R2, R10, UR4, R2 ;  /* 0x000000040a027c25 */ /* 0x010fc8000f8e0002 */
[----:B------:R-:W-:Y:S01]  /*2b190*/  IMAD R0, R10, UR5, R0 ;  /* 0x000000050a007c24 */ /* 0x000fe2000f8e0200 */
[----:B------:R-:W-:-:S03]  /*2b1a0*/  LEA R8, P0, R2, UR6, 0x2 ;  /* 0x0000000602087c11 */ /* 0x000fc6000f8010ff */
[----:B------:R-:W-:-:S05]  /*2b1b0*/  IMAD.IADD R3, R0, 0x1, R3 ;  /* 0x0000000100037824 */ /* 0x000fca00078e0203 */
[----:B------:R-:W-:Y:S01]  /*2b1c0*/  LEA.HI.X R9, R2, UR7, R3, 0x2, P0 ;  /* 0x0000000702097c11 */ /* 0x000fe200080f1403 */
[--C-:B------:R-:W-:Y:S01]  /*2b1d0*/  @!P1 IMAD.MOV.U32 R2, RZ, RZ, R5.reuse ;  /* 0x000000ffff029224 */ /* 0x100fe200078e0005 */
[----:B------:R-:W-:-:S03]  /*2b1e0*/  @!P1 SHF.R.S32.HI R3, RZ, 0x1f, R5 ;  /* 0x0000001fff039819 */ /* 0x000fc60000011405 */
[----:B------:R0:W2:Y:S01]  /*2b1f0*/  LDG.E R5, desc[UR60][R8.64] ;  /* 0x0000003c08057981 */ /* 0x0000a2000c1e1900 */
[----:B------:R-:W-:-:S04]  /*2b200*/  @!P1 IMAD.WIDE.U32 R2, R10, UR4, R2 ;  /* 0x000000040a029c25 */ /* 0x000fc8000f8e0002 */
[----:B------:R-:W-:Y:S01]  /*2b210*/  @!P1 IMAD.IADD R0, R0, 0x1, R3 ;  /* 0x0000000100009824 */ /* 0x000fe200078e0203 */
[C---:B------:R-:W-:Y:S01]  /*2b220*/  @!P1 LEA R10, P0, R2.reuse, UR6, 0x2 ;  /* 0x00000006020a9c11 */ /* 0x040fe2000f8010ff */
[----:B------:R-:W-:Y:S02]  /*2b230*/  VIADD R35, R25, 0x1 ;  /* 0x0000000119237836 */ /* 0x000fe40000000000 */
[----:B0-----:R-:W-:Y:S01]  /*2b240*/  IMAD.MOV.U32 R8, RZ, RZ, RZ ;  /* 0x000000ffff087224 */ /* 0x001fe200078e00ff */
[----:B------:R-:W-:Y:S01]  /*2b250*/  @!P1 LEA.HI.X R11, R2, UR7, R0, 0x2, P0 ;  /* 0x00000007020b9c11 */ /* 0x000fe200080f1400 */
[----:B------:R-:W-:Y:S01]  /*2b260*/  IMAD.MOV.U32 R0, RZ, RZ, R37 ;  /* 0x000000ffff007224 */ /* 0x000fe200078e0025 */
[----:B------:R-:W-:-:S03]  /*2b270*/  ISETP.NE.AND P0, PT, R35, 0x2, PT ;  /* 0x000000022300780c */ /* 0x000fc60003f05270 */
[----:B-----5:R0:W5:Y:S01]  /*2b280*/  @!P1 LDG.E R8, desc[UR60][R10.64] ;  /* 0x0000003c0a089981 */ /* 0x020162000c1e1900 */
[----:B------:R-:W-:Y:S02]  /*2b290*/  ISETP.GT.AND P1, PT, R0, R13, PT ;  /* 0x0000000d0000720c */ /* 0x000fe40003f24270 */
        /* <DEDUP_REMOVED lines=9> */
.L_x_8986:
[----:B------:R-:W-:Y:S01]  /*2b330*/  IMAD R0, R35, 0x8, R17 ;  /* 0x0000000823007824 */ /* 0x000fe200078e0211 */
[----:B------:R-:W-:Y:S01]  /*2b340*/  SHF.L.U32 R34, R2, 0x1f, RZ ;  /* 0x0000001f02227819 */ /* 0x000fe200000006ff */
[----:B------:R-:W-:Y:S01]  /*2b350*/  BSSY B0, `(.L_x_8987) ;  /* 0x0000004000007945 */ /* 0x000fe20003800000 */
[----:B------:R-:W-:Y:S02]  /*2b360*/  SHF.R.S32.HI R33, RZ, 0x1f, R4 ;  /* 0x0000001fff217819 */ /* 0x000fe40000011404 */
[----:B------:R-:W0:Y:S02]  /*2b370*/  SYNCS.PHASECHK.TRANS64.TRYWAIT P0, [R0+URZ+0x22880], R34 ;  /* 0x02288022000075a7 */ /* 0x000e24000800017f */
[----:B0-----:R-:W-:Y:S05]  /*2b380*/  @!P0 BRA `(.L_x_8988) ;  /* 0x0000008000cc8947 */ /* 0x001fea0003800000 */
.L_x_9236:
[----:B------:R-:W-:Y:S05]  /*2b390*/  BSYNC B0 ;  /* 0x0000000000007941 */ /* 0x000fea0003800000 */
.L_x_8987:
        /* <DEDUP_REMOVED lines=20> */
[----:B-1----:R-:W-:Y:S01]  /*2b4e0*/  ISETP.GE.AND P2, PT, R36, R11, PT ;  /* 0x0000000b2400720c */ /* 0x002fe20003f46270 */
        /* <DEDUP_REMOVED lines=60> */
[----:B-1----:R-:W-:-:S05]  /*2b8b0*/  IADD3 R2, P0, R36, R12, RZ ;  /* 0x0000000c24027210 */ /* 0x002fca0007f1e0ff */
[----:B------:R-:W-:-:S05]  /*2b8c0*/  IMAD.X R3, RZ, RZ, R9, P0 ;  /* 0x000000ffff037224 */ /* 0x000fca00000e0609 */
[----:B------:R1:W-:Y:S04]  /*2b8d0*/  LDGSTS.E.BYPASS.LTC128B.128 [R6+0xe400], desc[UR60][R2.64], !P2 ;  /* 0x0e40000002067fae */ /* 0x0003e8000d101d7c */
[----:B-1----:R1:W2:Y:S02]  /*2b8e0*/  SHFL.IDX PT, R2, R10, 0x1, 0x181f ;  /* 0x00381f000a027f89 */ /* 0x0022a400000e0000 */
.L_x_9258:
        /* <DEDUP_REMOVED lines=8> */
.L_x_8990:
        /* <DEDUP_REMOVED lines=11> */
.L_x_8991:
[----:B------:R2:W-:Y:S01]  /*2ba20*/  SYNCS.ARRIVE.TRANS64.A1T0 RZ, [R0+URZ+0x22870], RZ ;  /* 0x022870ff00ff79a7 */ /* 0x0005e2000810003f */
[----:B------:R-:W-:Y:S05]  /*2ba30*/  @!P3 BRA `(.L_x_8992) ;  /* 0x000000000004b947 */ /* 0x000fea0003800000 */
[----:B------:R-:W-:Y:S01]  /*2ba40*/  BPT.TRAP 0x1 ;  /* 0x000000040000795c */ /* 0x000fe20000300000 */
.L_x_8992:
[----:B------:R-:W3:Y:S01]  /*2ba50*/  SYNCS.PHASECHK.TRANS64.TRYWAIT P0, [R0+URZ+0x22840], R34 ;  /* 0x02284022000075a7 */ /* 0x000ee2000800017f */
[----:B------:R-:W-:Y:S04]  /*2ba60*/  BSSY B0, `(.L_x_8993) ;  /* 0x0000002000007945 */ /* 0x000fe80003800000 */
[----:B---3--:R-:W-:Y:S05]  /*2ba70*/  @!P0 BRA `(.L_x_8994) ;  /* 0x0000008400e08947 */ /* 0x008fea0003800000 */
.L_x_9259:
[----:B------:R-:W-:Y:S05]  /*2ba80*/  BSYNC B0 ;  /* 0x0000000000007941 */ /* 0x000fea0003800000 */
.L_x_8993:
        /* <DEDUP_REMOVED lines=42> */
[----:B------:R-:W-:Y:S03]  /*2bd30*/  SHFL.IDX PT, R10, R4, 0x7, 0x181f ;  /* 0x00f81f00040a7f89 */ /* 0x000fe600000e0000 */
[----:B0-----:R-:W-:Y:S02]  /*2bd40*/  IMAD.X R3, RZ, RZ, R9, P0 ;  /* 0x000000ffff037224 */ /* 0x001fe400000e0609 */
        /* <DEDUP_REMOVED lines=37> */
.L_x_9281:
        /* <DEDUP_REMOVED lines=8> */
.L_x_8996:
        /* <DEDUP_REMOVED lines=11> */
.L_x_8997:
[----:B------:R-:W4:Y:S01]  /*2c0d0*/  LDL R2, [R1+0x40] ;  /* 0x0000400001027983 */ /* 0x000f220000100800 */
[----:B------:R1:W-:Y:S01]  /*2c0e0*/  SYNCS.ARRIVE.TRANS64.A1T0 RZ, [R0+URZ+0x22830], RZ ;  /* 0x022830ff00ff79a7 */ /* 0x0003e2000810003f */
[----:B----4-:R-:W-:-:S13]  /*2c0f0*/  ISETP.NE.AND P0, PT, R2, 0x3, PT ;  /* 0x000000030200780c */ /* 0x010fda0003f05270 */
[----:B-1----:R-:W-:Y:S05]  /*2c100*/  @!P0 BRA `(.L_x_8998) ;  /* 0x0000000000048947 */ /* 0x002fea0003800000 */
[----:B------:R-:W-:Y:S01]  /*2c110*/  BPT.TRAP 0x1 ;  /* 0x000000040000795c */ /* 0x000fe20000300000 */
.L_x_8998:
[----:B--23--:R-:W-:Y:S01]  /*2c120*/  LOP3.LUT R0, R28, 0x1, RZ, 0x3c, !PT ;  /* 0x000000011c007812 */ /* 0x00cfe200078e3cff */
[----:B------:R-:W-:Y:S01]  /*2c130*/  IMAD R2, R25, 0x8, R17 ;  /* 0x0000000819027824 */ /* 0x000fe200078e0211 */
[----:B------:R-:W-:Y:S02]  /*2c140*/  BSSY B0, `(.L_x_8999) ;  /* 0x0000004000007945 */ /* 0x000fe40003800000 */
[----:B------:R-:W-:-:S04]  /*2c150*/  SHF.L.U32 R0, R0, 0x1f, RZ ;  /* 0x0000001f00007819 */ /* 0x000fc800000006ff */
[----:B------:R-:W1:Y:S02]  /*2c160*/  SYNCS.PHASECHK.TRANS64.TRYWAIT P2, [R2+URZ+0x22870], R0 ;  /* 0x02287000020075a7 */ /* 0x000e64000804017f */
[----:B-1----:R-:W-:Y:S05]  /*2c170*/  @!P2 BRA `(.L_x_9000) ;  /* 0x0000008800e4a947 */ /* 0x002fea0003800000 */
.L_x_9282:
[----:B------:R-:W-:Y:S05]  /*2c180*/  BSYNC B0 ;  /* 0x0000000000007941 */ /* 0x000fea0003800000 */
.L_x_8999:
[----:B------:R-:W2:Y:S02]  /*2c190*/  LDL R3, [R1+0x48] ;  /* 0x0000480001037983 */ /* 0x000ea40000100800 */
[----:B--2---:R-:W-:-:S13]  /*2c1a0*/  ISETP.NE.AND P2, PT, R3, 0x3, PT ;  /* 0x000000030300780c */ /* 0x004fda0003f45270 */
[----:B------:R-:W-:Y:S05]  /*2c1b0*/  @!P2 BRA `(.L_x_9001) ;  /* 0x000000000004a947 */ /* 0x000fea0003800000 */
[----:B------:R-:W-:Y:S01]  /*2c1c0*/  BPT.TRAP 0x1 ;  /* 0x000000040000795c */ /* 0x000fe20000300000 */
.L_x_9001:
[----:B------:R-:W-:Y:S01]  /*2c1d0*/  SHF.L.U32 R3, R28, 0x1f, RZ ;  /* 0x0000001f1c037819 */ /* 0x000fe200000006ff */
[----:B-1----:R-:W-:-:S03]  /*2c1e0*/  IMAD R0, R25, 0x5000, RZ ;  /* 0x0000500019007824 */ /* 0x002fc600078e02ff */
[----:B------:R-:W1:Y:S02]  /*2c1f0*/  SYNCS.PHASECHK.TRANS64.TRYWAIT P2, [R2+URZ+0x22860], R3 ;  /* 0x02286003020075a7 */ /* 0x000e64000804017f */
[----:B-1----:R-:W-:Y:S05]  /*2c200*/  @!P2 BRA `(.L_x_9002) ;  /* 0x0000008800d4a947 */ /* 0x002fea0003800000 */
.L_x_9283:
[----:B------:R-:W2:Y:S01]  /*2c210*/  LDL R12, [R1+0x24] ;  /* 0x00002400010c7983 */ /* 0x000ea20000100800 */
[----:B-1----:R-:W-:Y:S01]  /*2c220*/  LOP3.LUT R3, R0, R29, RZ, 0xfc, !PT ;  /* 0x0000001d00037212 */ /* 0x002fe200078efcff */
[----:B------:R-:W-:Y:S05]  /*2c230*/  WARPSYNC.ALL ;  /* 0x0000000000007948 */ /* 0x000fea0003800000 */
[----:B------:R-:W-:Y:S01]  /*2c240*/  IMAD.IADD R3, R17, 0x1, R3 ;  /* 0x0000000111037824 */ /* 0x000fe200078e0203 */
[----:B------:R-:W-:Y:S01]  /*2c250*/  LOP3.LUT R19, R23, 0x1800, RZ, 0xfc, !PT ;  /* 0x0000180017137812 */ /* 0x000fe200078efcff */
[----:B------:R-:W3:Y:S04]  /*2c260*/  LDL R20, [R1+0x48] ;  /* 0x0000480001147983 */ /* 0x000ee80000100800 */
[----:B------:R-:W1:Y:S02]  /*2c270*/  LDSM.16.MT88.4 R8, [R3+0xa400] ;  /* 0x00a400000308783b */ /* 0x000e640000004200 */
[----:B-1----:R-:W-:-:S02]  /*2c280*/  PRMT R4, R8, 0x6420, R9 ;  /* 0x0000642008047816 */ /* 0x002fc40000000009 */
[----:B------:R-:W-:Y:S02]  /*2c290*/  PRMT R5, R8, 0x7531, R9 ;  /* 0x0000753108057816 */ /* 0x000fe40000000009 */
[C-C-:B------:R-:W-:Y:S02]  /*2c2a0*/  PRMT R6, R10.reuse, 0x6420, R11.reuse ;  /* 0x000064200a067816 */ /* 0x140fe4000000000b */
[----:B0-----:R-:W-:Y:S02]  /*2c2b0*/  PRMT R7, R10, 0x7531, R11 ;  /* 0x000075310a077816 */ /* 0x001fe4000000000b */
[----:B--2---:R-:W-:Y:S02]  /*2c2c0*/  IADD3 R3, R17, R12, R0 ;  /* 0x0000000c11037210 */ /* 0x004fe40007ffe000 */
[----:B------:R-:W-:-:S03]  /*2c2d0*/  LOP3.LUT R12, R0, R23, RZ, 0xfc, !PT ;  /* 0x00000017000c7212 */ /* 0x000fc600078efcff */
[----:B------:R-:W0:Y:S02]  /*2c2e0*/  LDSM.16.MT88.4 R8, [R3+0xa400] ;  /* 0x00a400000308783b */ /* 0x000e240000004200 */
[----:B------:R-:W-:-:S05]  /*2c2f0*/  IMAD.IADD R12, R18, 0x1, R12 ;  /* 0x00000001120c7824 */ /* 0x000fca00078e020c */
[----:B------:R1:W-:Y:S02]  /*2c300*/  STSM.16.M88.4 [R12], R4 ;  /* 0x000000040c007844 */ /* 0x0003e40000000200 */
[----:B-1----:R-:W-:-:S05]  /*2c310*/  LOP3.LUT R4, R0, 0x800, R23, 0xfe, !PT ;  /* 0x0000080000047812 */ /* 0x002fca00078efe17 */
[----:B------:R-:W-:Y:S01]  /*2c320*/  IMAD.IADD R4, R18, 0x1, R4 ;  /* 0x0000000112047824 */ /* 0x000fe200078e0204 */
[C-C-:B0-----:R-:W-:Y:S02]  /*2c330*/  PRMT R12, R8.reuse, 0x6420, R9.reuse ;  /* 0x00006420080c7816 */ /* 0x141fe40000000009 */
[----:B------:R-:W-:Y:S02]  /*2c340*/  PRMT R13, R8, 0x7531, R9 ;  /* 0x00007531080d7816 */ /* 0x000fe40000000009 */
[C-C-:B------:R-:W-:Y:S02]  /*2c350*/  PRMT R14, R10.reuse, 0x6420, R11.reuse ;  /* 0x000064200a0e7816 */ /* 0x140fe4000000000b */
[----:B------:R-:W-:-:S05]  /*2c360*/  PRMT R15, R10, 0x7531, R11 ;  /* 0x000075310a0f7816 */ /* 0x000fca000000000b */
        /* <DEDUP_REMOVED lines=43> */
[----:B------:R-:W-:Y:S02]  /*2c620*/  LOP3.LUT R19, R23, 0x3800, RZ, 0xfc, !PT ;  /* 0x0000380017137812 */ /* 0x000fe400078efcff */
[C-C-:B0-----:R-:W-:Y:S02]  /*2c630*/  PRMT R4, R8.reuse, 0x6420, R9.reuse ;  /* 0x0000642008047816 */ /* 0x141fe40000000009 */
[----:B------:R-:W-:Y:S02]  /*2c640*/  PRMT R5, R8, 0x7531, R9 ;  /* 0x0000753108057816 */ /* 0x000fe40000000009 */
[C-C-:B------:R-:W-:Y:S02]  /*2c650*/  PRMT R6, R10.reuse, 0x6420, R11.reuse ;  /* 0x000064200a067816 */ /* 0x140fe4000000000b */
[----:B------:R-:W-:-:S02]  /*2c660*/  PRMT R7, R10, 0x7531, R11 ;  /* 0x000075310a077816 */ /* 0x000fc4000000000b */
[----:B------:R-:W0:Y:S01]  /*2c670*/  LDSM.16.MT88.4 R8, [R3+0xd400] ;  /* 0x00d400000308783b */ /* 0x000e220000004200 */
[----:B------:R-:W-:-:S05]  /*2c680*/  IMAD.IADD R12, R18, 0x1, R12 ;  /* 0x00000001120c7824 */ /* 0x000fca00078e020c */
[----:B------:R1:W-:Y:S02]  /*2c690*/  STSM.16.M88.4 [R12], R4 ;  /* 0x000000040c007844 */ /* 0x0003e40000000200 */
[----:B-1----:R-:W-:Y:S02]  /*2c6a0*/  IADD3 R4, R18, R19, R0 ;  /* 0x0000001312047210 */ /* 0x002fe40007ffe000 */
        /* <DEDUP_REMOVED lines=10> */
[----:B---3--:R-:W-:Y:S02]  /*2c750*/  ISETP.NE.AND P2, PT, R20, 0x3, PT ;  /* 0x000000031400780c */ /* 0x008fe40003f45270 */
[C-C-:B0-----:R-:W-:Y:S02]  /*2c760*/  PRMT R4, R8.reuse, 0x6420, R9.reuse ;  /* 0x0000642008047816 */ /* 0x141fe40000000009 */
[----:B------:R-:W-:Y:S02]  /*2c770*/  PRMT R5, R8, 0x7531, R9 ;  /* 0x0000753108057816 */ /* 0x000fe40000000009 */
[C-C-:B------:R-:W-:Y:S02]  /*2c780*/  PRMT R6, R10.reuse, 0x6420, R11.reuse ;  /* 0x000064200a067816 */ /* 0x140fe4000000000b */
[----:B------:R-:W-:-:S02]  /*2c790*/  PRMT R7, R10, 0x7531, R11 ;  /* 0x000075310a077816 */ /* 0x000fc4000000000b */
[----:B------:R-:W0:Y:S01]  /*2c7a0*/  LDSM.16.MT88.4 R8, [R3+0xe400] ;  /* 0x00e400000308783b */ /* 0x000e220000004200 */
[----:B------:R-:W-:Y:S01]  /*2c7b0*/  IMAD.IADD R12, R18, 0x1, R12 ;  /* 0x00000001120c7824 */ /* 0x000fe200078e020c */
[----:B------:R-:W-:-:S04]  /*2c7c0*/  LOP3.LUT R19, R23, 0x4800, RZ, 0xfc, !PT ;  /* 0x0000480017137812 */ /* 0x000fc800078efcff */
        /* <DEDUP_REMOVED lines=15> */
.L_x_9003:
[----:B-1----:R1:W-:Y:S01]  /*2c8c0*/  SYNCS.ARRIVE.TRANS64.A1T0 RZ, [R2+URZ+0x22850], RZ ;  /* 0x022850ff02ff79a7 */ /* 0x0023e2000810003f */
[----:B------:R-:W-:Y:S06]  /*2c8d0*/  BAR.SYNC.DEFER_BLOCKING 0x2, 0x80 ;  /* 0x0082000000007b1d */ /* 0x000fec0000010000 */
[----:B------:R-:W-:Y:S05]  /*2c8e0*/  @!P0 BRA `(.L_x_9004) ;  /* 0x0000000000048947 */ /* 0x000fea0003800000 */
[----:B------:R-:W-:Y:S01]  /*2c8f0*/  BPT.TRAP 0x1 ;  /* 0x000000040000795c */ /* 0x000fe20000300000 */
.L_x_9004:
[----:B0-----:R-:W2:Y:S01]  /*2c900*/  LDL R0, [R1+0x20] ;  /* 0x0000200001007983 */ /* 0x001ea20000100800 */
[----:B-1----:R-:W-:Y:S02]  /*2c910*/  VIADD R2, R2, 0x22880 ;  /* 0x0002288002027836 */ /* 0x002fe40000000000 */
[----:B------:R-:W-:Y:S01]  /*2c920*/  IMAD.MOV.U32 R25, RZ, RZ, R35 ;  /* 0x000000ffff197224 */ /* 0x000fe200078e0023 */
[----:B------:R3:W5:Y:S02]  /*2c930*/  LDL R28, [R1+0x8] ;  /* 0x00000800011c7983 */ /* 0x0007640000100800 */
[----:B--2---:R-:W-:-:S04]  /*2c940*/  PRMT R2, R0, 0x654, R2 ;  /* 0x0000065400027816 */ /* 0x004fc80000000002 */
[----:B------:R3:W-:Y:S01]  /*2c950*/  SYNCS.ARRIVE.TRANS64.RED.A1T0 RZ, [R2+URZ], RZ ;  /* 0x000000ff02ff79a7 */ /* 0x0007e2000810043f */
[----:B------:R-:W-:Y:S05]  /*2c960*/  @P1 BRA `(.L_x_9005) ;  /* 0xffffffe400581947 */ /* 0x000fea000383ffff */
.L_x_8985:
[----:B0-----:R-:W3:Y:S02]  /*2c970*/  S2R R0, SR_TID.X ;  /* 0x0000000000007919 */ /* 0x001ee40000002100 */
[----:B---3--:R-:W-:Y:S02]  /*2c980*/  LOP3.LUT R2, R0, 0x7f, RZ, 0xc0, !PT ;  /* 0x0000007f00027812 */ /* 0x008fe400078ec0ff */
        /* <DEDUP_REMOVED lines=17> */
.L_x_9007:
[----:B------:R-:W-:Y:S05]  /*2caa0*/  BSYNC B0 ;  /* 0x0000000000007941 */ /* 0x000fea0003800000 */
.L_x_9006:
[----:B------:R-:W-:Y:S05]  /*2cab0*/  @!P0 BRA `(.L_x_9008) ;  /* 0x0000000000048947 */ /* 0x000fea0003800000 */
[----:B------:R-:W-:Y:S01]  /*2cac0*/  BPT.TRAP 0x1 ;  /* 0x000000040000795c */ /* 0x000fe20000300000 */
.L_x_9008:
[----:B------:R-:W2:Y:S01]  /*2cad0*/  LDL R0, [R1+0x8] ;  /* 0x0000080001007983 */ /* 0x000ea20000100800 */
[----:B------:R-:W-:Y:S01]  /*2cae0*/  BSSY B0, `(.L_x_9009) ;  /* 0x0000006000007945 */ /* 0x000fe20003800000 */
[----:B--2---:R-:W-:Y:S01]  /*2caf0*/  LOP3.LUT R3, R0, 0x1, RZ, 0x3c, !PT ;  /* 0x0000000100037812 */ /* 0x004fe200078e3cff */
[----:B------:R-:W-:-:S03]  /*2cb00*/  IMAD R0, R35, 0x8, R17 ;  /* 0x0000000823007824 */ /* 0x000fc600078e0211 */
[----:B------:R-:W-:-:S04]  /*2cb10*/  SHF.L.U32 R3, R3, 0x1f, RZ ;  /* 0x0000001f03037819 */ /* 0x000fc800000006ff */
[----:B------:R-:W0:Y:S02]  /*2cb20*/  SYNCS.PHASECHK.TRANS64.TRYWAIT P1, [R0+URZ+0x22870], R3 ;  /* 0x02287003000075a7 */ /* 0x000e24000802017f */
[----:B0-----:R-:W-:Y:S05]  /*2cb30*/  @!P1 BRA `(.L_x_9010) ;  /* 0x00000080009c9947 */ /* 0x001fea0003800000 */
.L_x_9284:
[----:B------:R-:W-:Y:S05]  /*2cb40*/  BSYNC B0 ;  /* 0x0000000000007941 */ /* 0x000fea0003800000 */
.L_x_9009:
[----:B------:R-:W2:Y:S02]  /*2cb50*/  LDL R2, [R1+0x48] ;  /* 0x0000480001027983 */ /* 0x000ea40000100800 */
[----:B--2---:R-:W-:-:S13]  /*2cb60*/  ISETP.NE.AND P1, PT, R2, 0x3, PT ;  /* 0x000000030200780c */ /* 0x004fda0003f25270 */
[----:B------:R-:W-:Y:S05]  /*2cb70*/  @!P1 BRA `(.L_x_9011) ;  /* 0x0000000000049947 */ /* 0x000fea0003800000 */
[----:B------:R-:W-:Y:S01]  /*2cb80*/  BPT.TRAP 0x1 ;  /* 0x000000040000795c */ /* 0x000fe20000300000 */
.L_x_9011:
[----:B------:R-:W0:Y:S02]  /*2cb90*/  LDL R2, [R1+0x8] ;  /* 0x0000080001027983 */ /* 0x000e240000100800 */
[----:B0-----:R-:W-:-:S04]  /*2cba0*/  SHF.L.U32 R3, R2, 0x1f, RZ ;  /* 0x0000001f02037819 */ /* 0x001fc800000006ff */
[----:B------:R-:W0:Y:S02]  /*2cbb0*/  SYNCS.PHASECHK.TRANS64.TRYWAIT P1, [R0+URZ+0x22860], R3 ;  /* 0x02286003000075a7 */ /* 0x000e24000802017f */
[----:B0-----:R-:W-:Y:S05]  /*2cbc0*/  @!P1 BRA `(.L_x_9012) ;  /* 0x00000080008c9947 */ /* 0x001fea0003800000 */
.L_x_9285:
[----:B------:R-:W2:Y:S01]  /*2cbd0*/  LDL R12, [R1+0x24] ;  /* 0x00002400010c7983 */ /* 0x000ea20000100800 */
[----:B0-----:R-:W-:Y:S01]  /*2cbe0*/  IMAD R3, R35, 0x5000, RZ ;  /* 0x0000500023037824 */ /* 0x001fe200078e02ff */
[----:B------:R-:W-:Y:S05]  /*2cbf0*/  WARPSYNC.ALL ;  /* 0x0000000000007948 */ /* 0x000fea0003800000 */
[----:B------:R-:W-:Y:S02]  /*2cc00*/  LOP3.LUT R2, R3, R29, RZ, 0xfc, !PT ;  /* 0x0000001d03027212 */ /* 0x000fe400078efcff */
[----:B------:R-:W-:-:S03]  /*2cc10*/  LOP3.LUT R20, R23, 0x1800, RZ, 0xfc, !PT ;  /* 0x0000180017147812 */ /* 0x000fc600078efcff */
[----:B------:R-:W-:-:S05]  /*2cc20*/  IMAD.IADD R13, R17, 0x1, R2 ;  /* 0x00000001110d7824 */ /* 0x000fca00078e0202 */
[----:B------:R-:W0:Y:S02]  /*2cc30*/  LDSM.16.MT88.4 R4, [R13+0xa400] ;  /* 0x00a400000d04783b */ /* 0x000e240000004200 */
        /* <DEDUP_REMOVED lines=13> */
[----:B------:R-:W-:Y:S01]  /*2cd10*/  PRMT R11, R6, 0x7531, R7 ;  /* 0x00007531060b7816 */ /* 0x000fe20000000007 */
[----:B------:R-:W-:-:S05]  /*2cd20*/  IMAD.IADD R4, R18, 0x1, R4 ;  /* 0x0000000112047824 */ /* 0x000fca00078e0204 */
        /* <DEDUP_REMOVED lines=16> */
[----:B------:R-:W-:Y:S02]  /*2ce30*/  PRMT R11, R6, 0x7531, R7 ;  /* 0x00007531060b7816 */ /* 0x000fe40000000007 */
[----:B------:R-:W-:Y:S02]  /*2ce40*/  IADD3 R4, R18, R20, R3 ;  /* 0x0000001412047210 */ /* 0x000fe40007ffe003 */
[----:B------:R-:W-:-:S03]  /*2ce50*/  LOP3.LUT R20, R23, 0x2800, RZ, 0xfc, !PT ;  /* 0x0000280017147812 */ /* 0x000fc600078efcff */
        /* <DEDUP_REMOVED lines=39> */
[----:B0-----:R-:W-:-:S05]  /*2d0d0*/  VIADD R8, R3, 0x4000 ;  /* 0x0000400003087836 */ /* 0x001fca0000000000 */
        /* <DEDUP_REMOVED lines=27> */
.L_x_9013:
[----:B------:R0:W-:Y:S01]  /*2d290*/  SYNCS.ARRIVE.TRANS64.A1T0 RZ, [R0+URZ+0x22850], RZ ;  /* 0x022850ff00ff79a7 */ /* 0x0001e2000810003f */
[----:B------:R-:W-:Y:S06]  /*2d2a0*/  BAR.SYNC.DEFER_BLOCKING 0x2, 0x80 ;  /* 0x0082000000007b1d */ /* 0x000fec0000010000 */
[----:B------:R-:W-:Y:S05]  /*2d2b0*/  @!P0 BRA `(.L_x_9014) ;  /* 0x0000000000048947 */ /* 0x000fea0003800000 */
[----:B------:R-:W-:Y:S01]  /*2d2c0*/  BPT.TRAP 0x1 ;  /* 0x000000040000795c */ /* 0x000fe20000300000 */
.L_x_9014:
[----:B------:R-:W2:Y:S04]  /*2d2d0*/  LDL R3, [R1+0x20] ;  /* 0x0000200001037983 */ /* 0x000ea80000100800 */
[----:B------:R-:W3:Y:S01]  /*2d2e0*/  LDL.LU R2, [R1+0x8] ;  /* 0x0000080001027983 */ /* 0x000ee20000300800 */
[----:B0-----:R-:W-:Y:S02]  /*2d2f0*/  VIADD R0, R0, 0x22880 ;  /* 0x0002288000007836 */ /* 0x001fe40000000000 */
[----:B------:R-:W-:-:S05]  /*2d300*/  VIADD R35, R35, 0x1 ;  /* 0x0000000123237836 */ /* 0x000fca0000000000 */
[----:B------:R-:W-:-:S04]  /*2d310*/  ISETP.NE.AND P0, PT, R35, 0x2, PT ;  /* 0x000000022300780c */ /* 0x000fc80003f05270 */
[----:B------:R-:W-:Y:S02]  /*2d320*/  SEL R35, R35, RZ, P0 ;  /* 0x000000ff23237207 */ /* 0x000fe40000000000 */
[----:B--2---:R-:W-:-:S04]  /*2d330*/  PRMT R0, R3, 0x654, R0 ;  /* 0x0000065403007816 */ /* 0x004fc80000000000 */
[----:B------:R0:W-:Y:S02]  /*2d340*/  SYNCS.ARRIVE.TRANS64.RED.A1T0 RZ, [R0+URZ], RZ ;  /* 0x000000ff00ff79a7 */ /* 0x0001e4000810043f */
[----:B0-----:R-:W-:-:S04]  /*2d350*/  SEL R0, RZ, 0x1, P0 ;  /* 0x00000001ff007807 */ /* 0x001fc80000000000 */
[----:B---3--:R-:W-:-:S05]  /*2d360*/  LOP3.LUT R2, R2, R0, RZ, 0x3c, !PT ;  /* 0x0000000002027212 */ /* 0x008fca00078e3cff */
[----:B------:R0:W-:Y:S02]  /*2d370*/  STL [R1+0x8], R2 ;  /* 0x0000080201007387 */ /* 0x0001e40000100800 */
.L_x_8957:
        /* <DEDUP_REMOVED lines=12> */
.L_x_9015:
[----:B------:R-:W2:Y:S01]  /*2d440*/  S2R R0, SR_TID.X ;  /* 0x0000000000007919 */ /* 0x000ea20000002100 */
[----:B------:R-:W-:Y:S01]  /*2d450*/  UMOV UR4, 0xffffffff ;  /* 0xffffffff00047882 */ /* 0x000fe20000000000 */
[----:B--2---:R-:W-:-:S04]  /*2d460*/  LOP3.LUT R4, R0, 0x1f, RZ, 0xc0, !PT ;  /* 0x0000001f00047812 */ /* 0x004fc800078ec0ff */
[----:B------:R-:W-:Y:S01]  /*2d470*/  ISETP.NE.AND P0, PT, R4, 0x1f, PT ;  /* 0x0000001f0400780c */ /* 0x000fe20003f05270 */
[----:B------:R-:W-:-:S12]  /*2d480*/  BRA.DIV UR4, `(.L_x_9017) ;  /* 0x0000007a04707947 */ /* 0x000fd8000b800000 */
[----:B01----:R-:W-:Y:S01]  /*2d490*/  IMAD.IADD R5, R27, 0x1, R4 ;  /* 0x000000011b057824 */ /* 0x003fe200078e0204 */
        /* <DEDUP_REMOVED lines=9> */
[C---:B------:R-:W-:Y:S01]  /*2d530*/  ISETP.GE.U32.AND P5, PT, R4.reuse, 0x10, PT ;  /* 0x000000100400780c */ /* 0x040fe20003fa6070 */
[----:B0-----:R-:W-:Y:S02]  /*2d540*/  IMAD.MOV.U32 R2, RZ, RZ, RZ ;  /* 0x000000ffff027224 */ /* 0x001fe400078e00ff */
[----:B--2---:R-:W-:Y:S01]  /*2d550*/  @!P1 IMAD.MOV.U32 R2, RZ, RZ, R3 ;  /* 0x000000ffff029224 */ /* 0x004fe200078e0003 */
[----:B------:R-:W-:-:S04]  /*2d560*/  ISETP.NE.AND P1, PT, R4, RZ, PT ;  /* 0x000000ff0400720c */ /* 0x000fc80003f25270 */
        /* <DEDUP_REMOVED lines=17> */
.L_x_9295:
[----:B------:R-:W-:Y:S02]  /*2d680*/  ULDC UR4, c[0x0][0xc38] ;  /* 0x00030e0000047ab9 */ /* 0x000fe40000000800 */
[----:B------:R-:W-:-:S04]  /*2d690*/  IMAD.U32 R4, RZ, RZ, UR4 ;  /* 0x00000004ff047e24 */ /* 0x000fc8000f8e00ff */
[----:B-1----:R-:W-:-:S04]  /*2d6a0*/  IMAD R14, R14, R4, RZ ;  /* 0x000000040e0e7224 */ /* 0x002fc800078e02ff */
[----:B------:R-:W-:-:S05]  /*2d6b0*/  IMAD.IADD R5, R5, 0x1, R14 ;  /* 0x0000000105057824 */ /* 0x000fca00078e020e */
[----:B------:R-:W-:-:S13]  /*2d6c0*/  ISETP.GT.AND P6, PT, R5, R0, PT ;  /* 0x000000000500720c */ /* 0x000fda0003fc4270 */
[----:B------:R-:W-:Y:S05]  /*2d6d0*/  @P6 BRA `(.L_x_9018) ;  /* 0x00000000009c6947 */ /* 0x000fea0003800000 */
.L_x_9023:
[----:B------:R-:W1:Y:S01]  /*2d6e0*/  LDC R4, c[0x0][0xc3c] ;  /* 0x00030f00ff047b82 */ /* 0x000e620000000800 */
[----:B------:R-:W-:-:S05]  /*2d6f0*/  VIADD R27, R27, 0x1f ;  /* 0x0000001f1b1b7836 */ /* 0x000fca0000000000 */
        /* <DEDUP_REMOVED lines=12> */
.L_x_9021:
[----:B------:R-:W-:Y:S05]  /*2d7c0*/  BSYNC B0 ;  /* 0x0000000000007941 */ /* 0x000fea0003800000 */
.L_x_9020:
[----:B------:R-:W-:-:S03]  /*2d7d0*/  UMOV UR4, 0xffffffff ;  /* 0xffffffff00047882 */ /* 0x000fc60000000000 */
[----:B------:R-:W-:Y:S05]  /*2d7e0*/  BRA.DIV UR4, `(.L_x_9022) ;  /* 0x0000007a04bc7947 */ /* 0x000fea000b800000 */
[----:B-----5:R-:W2:Y:S02]  /*2d7f0*/  SHFL.UP PT, R14, R2, 0x1, RZ ;  /* 0x04200000020e7989 */ /* 0x020ea400000e00ff */
[----:B--2---:R-:W-:-:S05]  /*2d800*/  SEL R13, R14, RZ, P1 ;  /* 0x000000ff0e0d7207 */ /* 0x004fca0000800000 */
[----:B------:R-:W-:-:S05]  /*2d810*/  IMAD.IADD R13, R2, 0x1, R13 ;  /* 0x00000001020d7824 */ /* 0x000fca00078e020d */
[----:B------:R-:W2:Y:S02]  /*2d820*/  SHFL.UP PT, R14, R13, 0x2, RZ ;  /* 0x044000000d0e7989 */ /* 0x000ea400000e00ff */
[----:B--2---:R-:W-:-:S05]  /*2d830*/  SEL R4, R14, RZ, P2 ;  /* 0x000000ff0e047207 */ /* 0x004fca0001000000 */
[----:B------:R-:W-:-:S05]  /*2d840*/  IMAD.IADD R4, R13, 0x1, R4 ;  /* 0x000000010d047824 */ /* 0x000fca00078e0204 */
[----:B------:R-:W0:Y:S02]  /*2d850*/  SHFL.UP PT, R14, R4, 0x4, RZ ;  /* 0x04800000040e7989 */ /* 0x000e2400000e00ff */
[----:B01----:R-:W-:-:S05]  /*2d860*/  SEL R3, R14, RZ, P3 ;  /* 0x000000ff0e037207 */ /* 0x003fca0001800000 */
        /* <DEDUP_REMOVED lines=8> */
.L_x_9303:
[----:B------:R-:W-:Y:S02]  /*2d8f0*/  ULDC UR4, c[0x0][0xc38] ;  /* 0x00030e0000047ab9 */ /* 0x000fe40000000800 */
[----:B------:R-:W-:-:S04]  /*2d900*/  IMAD.U32 R4, RZ, RZ, UR4 ;  /* 0x00000004ff047e24 */ /* 0x000fc8000f8e00ff */
[----:B-1----:R-:W-:-:S04]  /*2d910*/  IMAD R14, R14, R4, RZ ;  /* 0x000000040e0e7224 */ /* 0x002fc800078e02ff */
[----:B------:R-:W-:-:S05]  /*2d920*/  IMAD.IADD R5, R14, 0x1, R5 ;  /* 0x000000010e057824 */ /* 0x000fca00078e0205 */
[----:B------:R-:W-:-:S13]  /*2d930*/  ISETP.GT.AND P6, PT, R5, R0, PT ;  /* 0x000000000500720c */ /* 0x000fda0003fc4270 */
[----:B------:R-:W-:Y:S05]  /*2d940*/  @!P6 BRA `(.L_x_9023) ;  /* 0xfffffffc0064e947 */ /* 0x000fea000383ffff */
.L_x_9018:
        /* <DEDUP_REMOVED lines=8> */
.L_x_9307:
[----:B------:R-:W-:Y:S01]  /*2d9d0*/  ISETP.NE.AND P0, PT, R5, RZ, PT ;  /* 0x000000ff0500720c */ /* 0x000fe20003f05270 */
[----:B------:R-:W-:-:S12]  /*2d9e0*/  IMAD.MOV.U32 R5, RZ, RZ, RZ ;  /* 0x000000ffff057224 */ /* 0x000fd800078e00ff */
[----:B------:R-:W-:Y:S05]  /*2d9f0*/  @!P0 BRA `(.L_x_9025) ;  /* 0x0000000000108947 */ /* 0x000fea0003800000 */
[----:B------:R-:W-:Y:S01]  /*2da00*/  UMOV UR4, 0xffffffff ;  /* 0xffffffff00047882 */ /* 0x000fe20000000000 */
[----:B------:R-:W-:Y:S02]  /*2da10*/  VIADD R12, R6, 0xffffffff ;  /* 0xffffffff060c7836 */ /* 0x000fe40000000000 */
[----:B------:R-:W-:Y:S05]  /*2da20*/  BRA.DIV UR4, `(.L_x_9026) ;  /* 0x0000007e04307947 */ /* 0x000fea000b800000 */
[----:B------:R3:W4:Y:S02]  /*2da30*/  SHFL.IDX PT, R5, R3, R12, 0x1f ;  /* 0x00001f0c03057589 */ /* 0x00072400000e0000 */
.L_x_9025:
        /* <DEDUP_REMOVED lines=66> */
.L_x_9019:
[----:B------:R-:W-:Y:S01]  /*2de60*/  UMOV UR4, URZ ;  /* 0x0000003f00047c82 */ /* 0x000fe20008000000 */
[----:B------:R-:W-:Y:S01]  /*2de70*/  UMOV UR5, URZ ;  /* 0x0000003f00057c82 */ /* 0x000fe20008000000 */
[----:B------:R-:W-:Y:S01]  /*2de80*/  ULDC UR6, c[0x0][0xc3c] ;  /* 0x00030f0000067ab9 */ /* 0x000fe20000000800 */
[----:B------:R-:W-:Y:S02]  /*2de90*/  IMAD.MOV.U32 R24, RZ, RZ, R0 ;  /* 0x000000ffff187224 */ /* 0x000fe400078e0000 */
[----:B------:R-:W-:Y:S02]  /*2dea0*/  IMAD.U32 R25, RZ, RZ, UR4 ;  /* 0x00000004ff197e24 */ /* 0x000fe4000f8e00ff */
[----:B------:R-:W-:Y:S02]  /*2deb0*/  IMAD.U32 R26, RZ, RZ, UR5 ;  /* 0x00000005ff1a7e24 */ /* 0x000fe4000f8e00ff */
[----:B------:R-:W-:-:S07]  /*2dec0*/  IMAD.U32 R27, RZ, RZ, UR6 ;  /* 0x00000006ff1b7e24 */ /* 0x000fce000f8e00ff */
.L_x_9027:
        /* <DEDUP_REMOVED lines=12> */
.L_x_9016:
[----:B------:R-:W-:Y:S02]  /*2df90*/  ULDC UR4, c[0x0][0xc3c] ;  /* 0x00030f0000047ab9 */ /* 0x000fe40000000800 */
[----:B---3--:R-:W-:-:S13]  /*2dfa0*/  ISETP.GE.AND P0, PT, R27, UR4, PT ;  /* 0x000000041b007c0c */ /* 0x008fda000bf06270 */
[----:B------:R-:W-:Y:S05]  /*2dfb0*/  @!P0 BRA `(.L_x_9028) ;  /* 0xffffff88009c8947 */ /* 0x000fea000383ffff */
[----:B------:R-:W-:Y:S05]  /*2dfc0*/  BSYNC B7 ;  /* 0x0000000000077941 */ /* 0x000fea0003800000 */
.L_x_8904:
[----:B0-2---:R-:W2:Y:S01]  /*2dfd0*/  LDL.LU R0, [R1+0x44] ;  /* 0x0000440001007983 */ /* 0x005ea20000300800 */
[----:B------:R-:W-:Y:S01]  /*2dfe0*/  BSSY B0, `(.L_x_9029) ;  /* 0x000000b000007945 */ /* 0x000fe20003800000 */
[----:B-1----:R-:W0:Y:S01]  /*2dff0*/  S2R R5, SR_CgaCtaId ;  /* 0x0000000000057919 */ /* 0x002e220000008800 */
        /* <DEDUP_REMOVED lines=9> */
.L_x_9310:
[----:B------:R-:W-:Y:S05]  /*2e090*/  BSYNC B0 ;  /* 0x0000000000007941 */ /* 0x000fea0003800000 */
.L_x_9029:
[----:B------:R-:W-:-:S03]  /*2e0a0*/  UMOV UR4, 0xffffffff ;  /* 0xffffffff00047882 */ /* 0x000fc60000000000 */
[----:B------:R-:W-:Y:S05]  /*2e0b0*/  BRA.DIV UR4, `(.L_x_9031) ;  /* 0x0000007604c87947 */ /* 0x000fea000b800000 */
[----:B0-----:R-:W0:Y:S02]  /*2e0c0*/  S2R R0, SR_TID.X ;  /* 0x0000000000007919 */ /* 0x001e240000002100 */
[----:B0-----:R-:W-:-:S04]  /*2e0d0*/  SHF.R.U32.HI R0, RZ, 0x5, R0 ;  /* 0x00000005ff007819 */ /* 0x001fc80000011600 */
[----:B------:R-:W-:-:S05]  /*2e0e0*/  LOP3.LUT R0, R0, 0x3, RZ, 0xc0, !PT ;  /* 0x0000000300007812 */ /* 0x000fca00078ec0ff */
[----:B------:R0:W1:Y:S02]  /*2e0f0*/  SHFL.IDX PT, R14, R0, RZ, 0x1f ;  /* 0x00001fff000e7589 */ /* 0x00006400000e0000 */
.L_x_9313:
[----:B-1----:R-:W-:-:S13]  /*2e100*/  ISETP.NE.AND P0, PT, R14, RZ, PT ;  /* 0x000000ff0e00720c */ /* 0x002fda0003f05270 */
[----:B------:R-:W-:Y:S05]  /*2e110*/  @P0 BRA `(.L_x_8654) ;  /* 0x0000000000b00947 */ /* 0x000fea0003800000 */
[----:B------:R-:W-:-:S03]  /*2e120*/  UMOV UR4, 0xffffffff ;  /* 0xffffffff00047882 */ /* 0x000fc60000000000 */
[----:B------:R-:W-:Y:S05]  /*2e130*/  BRA.DIV UR4, `(.L_x_9032) ;  /* 0x0000007604dc7947 */ /* 0x000fea000b800000 */
[----:B------:R-:W-:-:S13]  /*2e140*/  ELECT P6, URZ, PT ;  /* 0x00000000003f782f */ /* 0x000fda00038c0000 */
.L_x_9316:
[----:B------:R-:W-:Y:S05]  /*2e150*/  @!P6 BRA `(.L_x_8654) ;  /* 0x0000000000a0e947 */ /* 0x000fea0003800000 */
[----:B0-----:R-:W2:Y:S02]  /*2e160*/  LDL.LU R0, [R1+0x28] ;  /* 0x0000280001007983 */ /* 0x001ea40000300800 */
[----:B--2---:R-:W-:-:S04]  /*2e170*/  LOP3.LUT R0, R0, 0x2, RZ, 0xfc, !PT ;  /* 0x0000000200007812 */ /* 0x004fc800078efcff */
[----:B------:R-:W-:-:S13]  /*2e180*/  ISETP.NE.AND P0, PT, R0, 0x3, PT ;  /* 0x000000030000780c */ /* 0x000fda0003f05270 */
[----:B------:R-:W-:Y:S05]  /*2e190*/  @!P0 BRA `(.L_x_9033) ;  /* 0x0000000000048947 */ /* 0x000fea0003800000 */
[----:B------:R-:W-:Y:S01]  /*2e1a0*/  BPT.TRAP 0x1 ;  /* 0x000000040000795c */ /* 0x000fe20000300000 */
.L_x_9033:
[----:B------:R-:W2:Y:S01]  /*2e1b0*/  LDL R0, [R1+0x8] ;  /* 0x0000080001007983 */ /* 0x000ea20000100800 */
[C---:B------:R-:W-:Y:S02]  /*2e1c0*/  IMAD R3, R35.reuse, 0x8, R5 ;  /* 0x0000000823037824 */ /* 0x040fe400078e0205 */
[----:B------:R-:W-:-:S05]  /*2e1d0*/  VIADD R35, R35, 0x1 ;  /* 0x0000000123237836 */ /* 0x000fca0000000000 */
[----:B------:R-:W-:Y:S02]  /*2e1e0*/  ISETP.NE.AND P2, PT, R35, 0x2, PT ;  /* 0x000000022300780c */ /* 0x000fe40003f45270 */
[----:B--2---:R-:W-:Y:S02]  /*2e1f0*/  SHF.L.U32 R2, R0, 0x1f, RZ ;  /* 0x0000001f00027819 */ /* 0x004fe400000006ff */
[----:B------:R-:W-:Y:S02]  /*2e200*/  SEL R0, RZ, 0x1, P2 ;  /* 0x00000001ff007807 */ /* 0x000fe40001000000 */
[----:B------:R-:W0:Y:S02]  /*2e210*/  SYNCS.PHASECHK.TRANS64.TRYWAIT P1, [R3+URZ+0x22840], R2 ;  /* 0x02284002030075a7 */ /* 0x000e24000802017f */
[----:B0-----:R-:W-:Y:S05]  /*2e220*/  @!P1 BRA `(.L_x_9034) ;  /* 0x0000007400c09947 */ /* 0x001fea0003800000 */
.L_x_9317:
[----:B------:R-:W2:Y:S01]  /*2e230*/  LDL.LU R4, [R1+0x8] ;  /* 0x0000080001047983 */ /* 0x000ea20000300800 */
[----:B------:R-:W-:Y:S02]  /*2e240*/  SEL R35, R35, RZ, P2 ;  /* 0x000000ff23237207 */ /* 0x000fe40001000000 */
[----:B--2---:R-:W-:Y:S01]  /*2e250*/  LOP3.LUT R0, R4, R0, RZ, 0x3c, !PT ;  /* 0x0000000004007212 */ /* 0x004fe200078e3cff */
[----:B------:R-:W-:Y:S06]  /*2e260*/  @!P0 BRA `(.L_x_9035) ;  /* 0x0000000000048947 */ /* 0x000fec0003800000 */
[----:B------:R-:W-:Y:S01]  /*2e270*/  BPT.TRAP 0x1 ;  /* 0x000000040000795c */ /* 0x000fe20000300000 */
.L_x_9035:
[----:B------:R-:W-:Y:S01]  /*2e280*/  IMAD R35, R35, 0x8, R5 ;  /* 0x0000000823237824 */ /* 0x000fe200078e0205 */
[----:B------:R-:W-:-:S04]  /*2e290*/  SHF.L.U32 R0, R0, 0x1f, RZ ;  /* 0x0000001f00007819 */ /* 0x000fc800000006ff */
[----:B------:R-:W1:Y:S02]  /*2e2a0*/  SYNCS.PHASECHK.TRANS64.TRYWAIT P1, [R35+URZ+0x22840], R0 ;  /* 0x02284000230075a7 */ /* 0x000e64000802017f */
[----:B-1----:R-:W-:Y:S05]  /*2e2b0*/  @!P1 BRA `(.L_x_9036) ;  /* 0x0000007400b09947 */ /* 0x002fea0003800000 */
.L_x_9318:
[----:B------:R-:W-:Y:S05]  /*2e2c0*/  @!P0 BRA `(.L_x_9037) ;  /* 0x0000000000048947 */ /* 0x000fea0003800000 */
[----:B------:R-:W-:Y:S01]  /*2e2d0*/  BPT.TRAP 0x1 ;  /* 0x000000040000795c */ /* 0x000fe20000300000 */
.L_x_9037:
[----:B------:R-:W2:Y:S02]  /*2e2e0*/  SYNCS.PHASECHK.TRANS64.TRYWAIT P1, [R3+URZ+0x22860], R2 ;  /* 0x02286002030075a7 */ /* 0x000ea4000802017f */
[----:B--2---:R-:W-:Y:S05]  /*2e2f0*/  @!P1 BRA `(.L_x_9038) ;  /* 0x0000007400b49947 */ /* 0x004fea0003800000 */
.L_x_9319:
[----:B------:R-:W-:Y:S05]  /*2e300*/  @!P0 BRA `(.L_x_9039) ;  /* 0x0000000000048947 */ /* 0x000fea0003800000 */
[----:B------:R-:W-:Y:S01]  /*2e310*/  BPT.TRAP 0x1 ;  /* 0x000000040000795c */ /* 0x000fe20000300000 */
.L_x_9039:
[----:B------:R-:W3:Y:S02]  /*2e320*/  SYNCS.PHASECHK.TRANS64.TRYWAIT P1, [R35+URZ+0x22860], R0 ;  /* 0x02286000230075a7 */ /* 0x000ee4000802017f */
[----:B---3--:R-:W-:Y:S05]  /*2e330*/  @!P1 BRA `(.L_x_9040) ;  /* 0x0000007400b89947 */ /* 0x008fea0003800000 */
.L_x_9320:
[----:B------:R-:W-:Y:S05]  /*2e340*/  @!P0 BRA `(.L_x_9041) ;  /* 0x0000000000048947 */ /* 0x000fea0003800000 */
[----:B------:R-:W-:Y:S01]  /*2e350*/  BPT.TRAP 0x1 ;  /* 0x000000040000795c */ /* 0x000fe20000300000 */
.L_x_9041:
[----:B------:R-:W4:Y:S02]  /*2e360*/  SYNCS.PHASECHK.TRANS64.TRYWAIT P1, [R3+URZ+0x22880], R2 ;  /* 0x02288002030075a7 */ /* 0x000f24000802017f */
[----:B----4-:R-:W-:Y:S05]  /*2e370*/  @!P1 BRA `(.L_x_9042) ;  /* 0x0000007400bc9947 */ /* 0x010fea0003800000 */
.L_x_9321:
[----:B------:R-:W-:Y:S05]  /*2e380*/  @!P0 BRA `(.L_x_9043) ;  /* 0x0000000000048947 */ /* 0x000fea0003800000 */
[----:B------:R-:W-:Y:S01]  /*2e390*/  BPT.TRAP 0x1 ;  /* 0x000000040000795c */ /* 0x000fe20000300000 */
.L_x_9043:
[----:B------:R0:W0:Y:S02]  /*2e3a0*/  SYNCS.PHASECHK.TRANS64.TRYWAIT P0, [R35+URZ+0x22880], R0 ;  /* 0x02288000230075a7 */ /* 0x000024000800017f */
[----:B0-----:R-:W-:Y:S05]  /*2e3b0*/  @!P0 NANOSLEEP.SYNCS 0x989680 ;  /* 0x009896800000895d */ /* 0x001fea0003900000 */
[----:B------:R-:W0:Y:S02]  /*2e3c0*/  @!P0 SYNCS.PHASECHK.TRANS64 P0, [R35+URZ+0x22880], R0 ;  /* 0x02288000230085a7 */ /* 0x000e24000800007f */
[----:B0-----:R-:W-:Y:S05]  /*2e3d0*/  @!P0 BRA `(.L_x_9043) ;  /* 0xfffffffc00f08947 */ /* 0x001fea000383ffff */
.L_x_8654:
[----:B------:R-:W-:Y:S05]  /*2e3e0*/  BSYNC B8 ;  /* 0x0000000000087941 */ /* 0x000fea0003800000 */
.L_x_8651:
[----:B------:R-:W-:Y:S05]  /*2e3f0*/  EXIT ;  /* 0x000000000000794d */ /* 0x000fea0003800000 */
.L_x_8682:
[----:B-1----:R1:W2:Y:S02]  /*2e400*/  SYNCS.PHASECHK.TRANS64.TRYWAIT P6, [R87+URZ+0x22890], R97 ;  /* 0x02289061570075a7 */ /* 0x0022a400080c017f */
[----:B--2---:R-:W-:Y:S05]  /*2e410*/  @!P6 NANOSLEEP.SYNCS 0x989680 ;  /* 0x009896800000e95d */ /* 0x004fea0003900000 */
[----:B------:R-:W2:Y:S02]  /*2e420*/  @!P6 SYNCS.PHASECHK.TRANS64 P6, [R87+URZ+0x22890], R97 ;  /* 0x022890615700e5a7 */ /* 0x000ea400080c007f */
[----:B--2---:R-:W-:Y:S05]  /*2e430*/  @!P6 BRA `(.L_x_8682) ;  /* 0xfffffffc00f0e947 */ /* 0x004fea000383ffff */
[----:B------:R-:W-:Y:S05]  /*2e440*/  BRA `(.L_x_9044) ;  /* 0xfffffd48004c7947 */ /* 0x000fea000383ffff */
.L_x_8683:
        /* <DEDUP_REMOVED lines=8> */
.L_x_9046:
[----:B------:R-:W-:Y:S05]  /*2e4d0*/  BSYNC B1 ;  /* 0x0000000000017941 */ /* 0x000fea0003800000 */
.L_x_9045:
        /* <DEDUP_REMOVED lines=8> */
.L_x_9047:
[----:B------:R-:W-:Y:S05]  /*2e560*/  BRA `(.L_x_9048) ;  /* 0xfffffd4800187947 */ /* 0x000fea000383ffff */
.L_x_8692:
[----:B------:R-:W-:Y:S01]  /*2e570*/  BSSY B1, `(.L_x_9049) ;  /* 0x0000008000017945 */ /* 0x000fe20003800000 */
[----:B------:R-:W-:Y:S02]  /*2e580*/  IMAD.MOV.U32 R13, RZ, RZ, R101 ;  /* 0x000000ffff0d7224 */ /* 0x000fe400078e0065 */
[----:B------:R-:W-:Y:S02]  /*2e590*/  IMAD.MOV.U32 R12, RZ, RZ, 0x1 ;  /* 0x00000001ff0c7424 */ /* 0x000fe400078e00ff */
[----:B0-----:R-:W-:Y:S02]  /*2e5a0*/  IMAD.MOV.U32 R11, RZ, RZ, 0x1c1f ;  /* 0x00001c1fff0b7424 */ /* 0x001fe400078e00ff */
[----:B------:R-:W-:-:S07]  /*2e5b0*/  IMAD.MOV.U32 R15, RZ, RZ, -0x1 ;  /* 0xffffffffff0f7424 */ /* 0x000fce00078e00ff */
[----:B-1234-:R-:W-:Y:S05]  /*2e5c0*/  WARPSYNC.COLLECTIVE R15, `(.L_x_9050) ;  /* 0x000000000f087348 */ /* 0x01efea0003c00000 */
[----:B----4-:R0:W4:Y:S02]  /*2e5d0*/  SHFL.IDX P6, R14, R13, R12, R11 ;  /* 0x0000000c0d0e7389 */ /* 0x01012400000c000b */
[----:B01234-:R-:W-:Y:S01]  /*2e5e0*/  ENDCOLLECTIVE ;  /* 0x000000000000791b */ /* 0x01ffe20003800000 */
.L_x_9050:
[----:B------:R-:W-:Y:S05]  /*2e5f0*/  BSYNC B1 ;  /* 0x0000000000017941 */ /* 0x000fea0003800000 */
.L_x_9049:
        /* <DEDUP_REMOVED lines=8> */
.L_x_9051:
[----:B------:R-:W-:Y:S05]  /*2e680*/  BRA `(.L_x_9052) ;  /* 0xfffffd5400987947 */ /* 0x000fea000383ffff */
.L_x_8701:
[----:B------:R-:W-:Y:S01]  /*2e690*/  BSSY B1, `(.L_x_9053) ;  /* 0x0000008000017945 */ /* 0x000fe20003800000 */
[----:B------:R-:W-:Y:S02]  /*2e6a0*/  IMAD.MOV.U32 R13, RZ, RZ, R101 ;  /* 0x000000ffff0d7224 */ /* 0x000fe400078e0065 */
[----:B------:R-:W-:Y:S02]  /*2e6b0*/  IMAD.MOV.U32 R12, RZ, RZ, 0x2 ;  /* 0x00000002ff0c7424 */ /* 0x000fe400078e00ff */
[----:B0-----:R-:W-:Y:S02]  /*2e6c0*/  IMAD.MOV.U32 R11, RZ, RZ, 0x1c1f ;  /* 0x00001c1fff0b7424 */ /* 0x001fe400078e00ff */
[----:B------:R-:W-:-:S07]  /*2e6d0*/  IMAD.MOV.U32 R15, RZ, RZ, -0x1 ;  /* 0xffffffffff0f7424 */ /* 0x000fce00078e00ff */
[----:B-1234-:R-:W-:Y:S05]  /*2e6e0*/  WARPSYNC.COLLECTIVE R15, `(.L_x_9054) ;  /* 0x000000000f087348 */ /* 0x01efea0003c00000 */
[----:B------:R0:W0:Y:S02]  /*2e6f0*/  SHFL.IDX P6, R14, R13, R12, R11 ;  /* 0x0000000c0d0e7389 */ /* 0x00002400000c000b */
[----:B01234-:R-:W-:Y:S01]  /*2e700*/  ENDCOLLECTIVE ;  /* 0x000000000000791b */ /* 0x01ffe20003800000 */
.L_x_9054:
[----:B------:R-:W-:Y:S05]  /*2e710*/  BSYNC B1 ;  /* 0x0000000000017941 */ /* 0x000fea0003800000 */
.L_x_9053:
        /* <DEDUP_REMOVED lines=8> */
.L_x_9055:
[----:B------:R-:W-:Y:S05]  /*2e7a0*/  BRA `(.L_x_9056) ;  /* 0xfffffd6400247947 */ /* 0x000fea000383ffff */
.L_x_8711:
[----:B-1----:R1:W2:Y:S02]  /*2e7b0*/  SYNCS.PHASECHK.TRANS64.TRYWAIT P3, [R87+URZ+0x22890], R97 ;  /* 0x02289061570075a7 */ /* 0x0022a4000806017f */
[----:B--2---:R-:W-:Y:S05]  /*2e7c0*/  @!P3 NANOSLEEP.SYNCS 0x989680 ;  /* 0x009896800000b95d */ /* 0x004fea0003900000 */
[----:B------:R-:W2:Y:S02]  /*2e7d0*/  @!P3 SYNCS.PHASECHK.TRANS64 P3, [R87+URZ+0x22890], R97 ;  /* 0x022890615700b5a7 */ /* 0x000ea4000806007f */
[----:B--2---:R-:W-:Y:S05]  /*2e7e0*/  @!P3 BRA `(.L_x_8711) ;  /* 0xfffffffc00f0b947 */ /* 0x004fea000383ffff */
[----:B------:R-:W-:Y:S05]  /*2e7f0*/  BRA `(.L_x_9057) ;  /* 0xfffffd7400f07947 */ /* 0x000fea000383ffff */
.L_x_8712:
        /* <DEDUP_REMOVED lines=8> */
.L_x_9059:
[----:B------:R-:W-:Y:S05]  /*2e880*/  BSYNC B1 ;  /* 0x0000000000017941 */ /* 0x000fea0003800000 */
.L_x_9058:
        /* <DEDUP_REMOVED lines=8> */
.L_x_9060:
[----:B------:R-:W-:Y:S01]  /*2e910*/  IMAD.MOV.U32 R103, RZ, RZ, R14 ;  /* 0x000000ffff677224 */ /* 0x000fe200078e000e */
[----:B------:R-:W-:Y:S06]  /*2e920*/  BRA `(.L_x_9061) ;  /* 0xfffffd7400bc7947 */ /* 0x000fec000383ffff */
.L_x_8717:
[----:B------:R-:W-:Y:S01]  /*2e930*/  BSSY B1, `(.L_x_9062) ;  /* 0x0000008000017945 */ /* 0x000fe20003800000 */
[----:B----4-:R-:W-:Y:S02]  /*2e940*/  IMAD.MOV.U32 R13, RZ, RZ, R101 ;  /* 0x000000ffff0d7224 */ /* 0x010fe400078e0065 */
[----:B------:R-:W-:Y:S02]  /*2e950*/  IMAD.MOV.U32 R12, RZ, RZ, 0x1 ;  /* 0x00000001ff0c7424 */ /* 0x000fe400078e00ff */
[----:B------:R-:W-:Y:S02]  /*2e960*/  IMAD.MOV.U32 R11, RZ, RZ, 0x1c1f ;  /* 0x00001c1fff0b7424 */ /* 0x000fe400078e00ff */
[----:B------:R-:W-:-:S07]  /*2e970*/  IMAD.MOV.U32 R15, RZ, RZ, -0x1 ;  /* 0xffffffffff0f7424 */ /* 0x000fce00078e00ff */
[----:B0123--:R-:W-:Y:S05]  /*2e980*/  WARPSYNC.COLLECTIVE R15, `(.L_x_9063) ;  /* 0x000000000f087348 */ /* 0x00ffea0003c00000 */
[----:B------:R4:W0:Y:S02]  /*2e990*/  SHFL.IDX P6, R14, R13, R12, R11 ;  /* 0x0000000c0d0e7389 */ /* 0x00082400000c000b */
[----:B01234-:R-:W-:Y:S01]  /*2e9a0*/  ENDCOLLECTIVE ;  /* 0x000000000000791b */ /* 0x01ffe20003800000 */
.L_x_9063:
[----:B------:R-:W-:Y:S05]  /*2e9b0*/  BSYNC B1 ;  /* 0x0000000000017941 */ /* 0x000fea0003800000 */
.L_x_9062:
        /* <DEDUP_REMOVED lines=8> */
.L_x_9064:
[----:B------:R-:W-:Y:S05]  /*2ea40*/  BRA `(.L_x_9065) ;  /* 0xfffffd84004c7947 */ /* 0x000fea000383ffff */
.L_x_8722:
        /* <DEDUP_REMOVED lines=8> */
.L_x_9067:
[----:B------:R-:W-:Y:S05]  /*2ead0*/  BSYNC B1 ;  /* 0x0000000000017941 */ /* 0x000fea0003800000 */
.L_x_9066:
        /* <DEDUP_REMOVED lines=8> */
.L_x_9068:
[----:B------:R-:W-:Y:S05]  /*2eb60*/  BRA `(.L_x_9069) ;  /* 0xfffffd9000fc7947 */ /* 0x000fea000383ffff */
.L_x_8727:
[----:B0-----:R0:W1:Y:S02]  /*2eb70*/  SYNCS.PHASECHK.TRANS64.TRYWAIT P2, [R87+URZ+0x22890], R97 ;  /* 0x02289061570075a7 */ /* 0x001064000804017f */
[----:B-1----:R-:W-:Y:S05]  /*2eb80*/  @!P2 NANOSLEEP.SYNCS 0x989680 ;  /* 0x009896800000a95d */ /* 0x002fea0003900000 */
[----:B------:R-:W1:Y:S02]  /*2eb90*/  @!P2 SYNCS.PHASECHK.TRANS64 P2, [R87+URZ+0x22890], R97 ;  /* 0x022890615700a5a7 */ /* 0x000e64000804007f */
[----:B-1----:R-:W-:Y:S05]  /*2eba0*/  @!P2 BRA `(.L_x_8727) ;  /* 0xfffffffc00f0a947 */ /* 0x002fea000383ffff */
[----:B------:R-:W-:Y:S05]  /*2ebb0*/  BRA `(.L_x_9070) ;  /* 0xfffffda000e87947 */ /* 0x000fea000383ffff */
.L_x_8728:
        /* <DEDUP_REMOVED lines=8> */
.L_x_9072:
[----:B------:R-:W-:Y:S05]  /*2ec40*/  BSYNC B1 ;  /* 0x0000000000017941 */ /* 0x000fea0003800000 */
.L_x_9071:
        /* <DEDUP_REMOVED lines=8> */
.L_x_9073:
[----:B------:R-:W-:Y:S05]  /*2ecd0*/  BRA `(.L_x_9074) ;  /* 0xfffffda4000c7947 */ /* 0x000fea000383ffff */
.L_x_8731:
[----:B------:R-:W-:Y:S01]  /*2ece0*/  BSSY B1, `(.L_x_9075) ;  /* 0x0000008000017945 */ /* 0x000fe20003800000 */
[----:B------:R-:W-:Y:S02]  /*2ecf0*/  IMAD.MOV.U32 R13, RZ, RZ, R9 ;  /* 0x000000ffff0d7224 */ /* 0x000fe400078e0009 */
[----:B------:R-:W-:Y:S02]  /*2ed00*/  IMAD.MOV.U32 R12, RZ, RZ, 0x1 ;  /* 0x00000001ff0c7424 */ /* 0x000fe400078e00ff */
[----:B------:R-:W-:Y:S02]  /*2ed10*/  IMAD.MOV.U32 R11, RZ, RZ, 0x1c1f ;  /* 0x00001c1fff0b7424 */ /* 0x000fe400078e00ff */
[----:B----4-:R-:W-:-:S07]  /*2ed20*/  IMAD.MOV.U32 R15, RZ, RZ, -0x1 ;  /* 0xffffffffff0f7424 */ /* 0x010fce00078e00ff */
[----:B0123--:R-:W-:Y:S05]  /*2ed30*/  WARPSYNC.COLLECTIVE R15, `(.L_x_9076) ;  /* 0x000000000f087348 */ /* 0x00ffea0003c00000 */
[----:B---3--:R3:W4:Y:S02]  /*2ed40*/  SHFL.IDX P6, R14, R13, R12, R11 ;  /* 0x0000000c0d0e7389 */ /* 0x00872400000c000b */
[----:B01234-:R-:W-:Y:S01]  /*2ed50*/  ENDCOLLECTIVE ;  /* 0x000000000000791b */ /* 0x01ffe20003800000 */
.L_x_9076:
[----:B------:R-:W-:Y:S05]  /*2ed60*/  BSYNC B1 ;  /* 0x0000000000017941 */ /* 0x000fea0003800000 */
.L_x_9075:
        /* <DEDUP_REMOVED lines=8> */
.L_x_9077:
[----:B------:R-:W-:Y:S05]  /*2edf0*/  BRA `(.L_x_9078) ;  /* 0xfffffda4000c7947 */ /* 0x000fea000383ffff */
.L_x_8734:
[----:B------:R-:W-:Y:S01]  /*2ee00*/  BSSY B1, `(.L_x_9079) ;  /* 0x0000008000017945 */ /* 0x000fe20003800000 */
[----:B------:R-:W-:Y:S02]  /*2ee10*/  IMAD.MOV.U32 R13, RZ, RZ, R9 ;  /* 0x000000ffff0d7224 */ /* 0x000fe400078e0009 */
[----:B------:R-:W-:Y:S02]  /*2ee20*/  IMAD.MOV.U32 R12, RZ, RZ, 0x2 ;  /* 0x00000002ff0c7424 */ /* 0x000fe400078e00ff */
[----:B------:R-:W-:Y:S02]  /*2ee30*/  IMAD.MOV.U32 R11, RZ, RZ, 0x1c1f ;  /* 0x00001c1fff0b7424 */ /* 0x000fe400078e00ff */
[----:B---3--:R-:W-:-:S07]  /*2ee40*/  IMAD.MOV.U32 R15, RZ, RZ, -0x1 ;  /* 0xffffffffff0f7424 */ /* 0x008fce00078e00ff */
[----:B012-4-:R-:W-:Y:S05]  /*2ee50*/  WARPSYNC.COLLECTIVE R15, `(.L_x_9080) ;  /* 0x000000000f087348 */ /* 0x017fea0003c00000 */
[----:B------:R3:W0:Y:S02]  /*2ee60*/  SHFL.IDX P6, R14, R13, R12, R11 ;  /* 0x0000000c0d0e7389 */ /* 0x00062400000c000b */
[----:B01234-:R-:W-:Y:S01]  /*2ee70*/  ENDCOLLECTIVE ;  /* 0x000000000000791b */ /* 0x01ffe20003800000 */
.L_x_9080:
[----:B------:R-:W-:Y:S05]  /*2ee80*/  BSYNC B1 ;  /* 0x0000000000017941 */ /* 0x000fea0003800000 */
.L_x_9079:
        /* <DEDUP_REMOVED lines=8> */
.L_x_9081:
[----:B------:R-:W-:Y:S05]  /*2ef10*/  BRA `(.L_x_9082) ;  /* 0xfffffda400107947 */ /* 0x000fea000383ffff */
.L_x_8738:
[----:B------:R0:W0:Y:S02]  /*2ef20*/  SYNCS.PHASECHK.TRANS64.TRYWAIT P3, [R87+URZ+0x228b0], R97 ;  /* 0x0228b061570075a7 */ /* 0x000024000806017f */
[----:B0-----:R-:W-:Y:S05]  /*2ef30*/  @!P3 NANOSLEEP.SYNCS 0x989680 ;  /* 0x009896800000b95d */ /* 0x001fea0003900000 */
[----:B------:R-:W0:Y:S02]  /*2ef40*/  @!P3 SYNCS.PHASECHK.TRANS64 P3, [R87+URZ+0x228b0], R97 ;  /* 0x0228b0615700b5a7 */ /* 0x000e24000806007f */
[----:B0-----:R-:W-:Y:S05]  /*2ef50*/  @!P3 BRA `(.L_x_8738) ;  /* 0xfffffffc00f0b947 */ /* 0x001fea000383ffff */
[----:B------:R-:W-:Y:S05]  /*2ef60*/  BRA `(.L_x_9083) ;  /* 0xfffffda400847947 */ /* 0x000fea000383ffff */
.L_x_8756:
        /* <DEDUP_REMOVED lines=13> */
.L_x_9085:
[----:B------:R-:W-:Y:S05]  /*2f040*/  BSYNC B0 ;  /* 0x0000000000007941 */ /* 0x000fea0003800000 */
.L_x_9084:
[----:B------:R-:W-:Y:S01]  /*2f050*/  IMAD.MOV.U32 R203, RZ, RZ, R14 ;  /* 0x000000ffffcb7224 */ /* 0x000fe200078e000e */
[----:B------:R-:W-:Y:S06]  /*2f060*/  BRA `(.L_x_9086) ;  /* 0xfffffdb000847947 */ /* 0x000fec000383ffff */
.L_x_8768:
        /* <DEDUP_REMOVED lines=8> */
.L_x_9088:
[----:B------:R-:W-:Y:S05]  /*2f0f0*/  BSYNC B1 ;  /* 0x0000000000017941 */ /* 0x000fea0003800000 */
.L_x_9087:
        /* <DEDUP_REMOVED lines=8> */
.L_x_9089:
[----:B------:R-:W-:Y:S02]  /*2f180*/  IMAD.MOV.U32 R13, RZ, RZ, R8 ;  /* 0x000000ffff0d7224 */ /* 0x000fe400078e0008 */
[----:B------:R-:W-:-:S07]  /*2f190*/  IMAD.MOV.U32 R0, RZ, RZ, R14 ;  /* 0x000000ffff007224 */ /* 0x000fce00078e000e */
[----:B------:R-:W-:Y:S05]  /*2f1a0*/  WARPSYNC.COLLECTIVE R15, `(.L_x_9090) ;  /* 0x000000000f087348 */ /* 0x000fea0003c00000 */
[----:B------:R0:W1:Y:S02]  /*2f1b0*/  SHFL.IDX P6, R14, R13, R12, R11 ;  /* 0x0000000c0d0e7389 */ /* 0x00006400000c000b */
[----:B01----:R-:W-:Y:S01]  /*2f1c0*/  ENDCOLLECTIVE ;  /* 0x000000000000791b */ /* 0x003fe20003800000 */
.L_x_9090:
[----:B------:R-:W-:Y:S02]  /*2f1d0*/  IMAD.MOV.U32 R13, RZ, RZ, R7 ;  /* 0x000000ffff0d7224 */ /* 0x000fe400078e0007 */
[----:B------:R-:W-:-:S07]  /*2f1e0*/  IMAD.MOV.U32 R5, RZ, RZ, R14 ;  /* 0x000000ffff057224 */ /* 0x000fce00078e000e */
[----:B------:R-:W-:Y:S05]  /*2f1f0*/  WARPSYNC.COLLECTIVE R15, `(.L_x_9091) ;  /* 0x000000000f087348 */ /* 0x000fea0003c00000 */
[----:B------:R0:W1:Y:S02]  /*2f200*/  SHFL.IDX P6, R14, R13, R12, R11 ;  /* 0x0000000c0d0e7389 */ /* 0x00006400000c000b */
[----:B01----:R-:W-:Y:S01]  /*2f210*/  ENDCOLLECTIVE ;  /* 0x000000000000791b */ /* 0x003fe20003800000 */
.L_x_9091:
[----:B------:R-:W-:Y:S05]  /*2f220*/  BRA `(.L_x_9092) ;  /* 0xfffffdb8007c7947 */ /* 0x000fea000383ffff */
.L_x_8771:
        /* <DEDUP_REMOVED lines=8> */
.L_x_9094:
[----:B------:R-:W-:Y:S05]  /*2f2b0*/  BSYNC B1 ;  /* 0x0000000000017941 */ /* 0x000fea0003800000 */
.L_x_9093:
        /* <DEDUP_REMOVED lines=8> */
.L_x_9095:
[----:B------:R-:W-:Y:S02]  /*2f340*/  IMAD.MOV.U32 R13, RZ, RZ, R8 ;  /* 0x000000ffff0d7224 */ /* 0x000fe400078e0008 */
[----:B------:R-:W-:-:S07]  /*2f350*/  IMAD.MOV.U32 R0, RZ, RZ, R14 ;  /* 0x000000ffff007224 */ /* 0x000fce00078e000e */
[----:B------:R-:W-:Y:S05]  /*2f360*/  WARPSYNC.COLLECTIVE R15, `(.L_x_9096) ;  /* 0x000000000f087348 */ /* 0x000fea0003c00000 */
[----:B------:R0:W1:Y:S02]  /*2f370*/  SHFL.IDX P6, R14, R13, R12, R11 ;  /* 0x0000000c0d0e7389 */ /* 0x00006400000c000b */
[----:B01----:R-:W-:Y:S01]  /*2f380*/  ENDCOLLECTIVE ;  /* 0x000000000000791b */ /* 0x003fe20003800000 */
.L_x_9096:
[----:B------:R-:W-:Y:S02]  /*2f390*/  IMAD.MOV.U32 R13, RZ, RZ, R7 ;  /* 0x000000ffff0d7224 */ /* 0x000fe400078e0007 */
[----:B------:R-:W-:-:S07]  /*2f3a0*/  IMAD.MOV.U32 R5, RZ, RZ, R14 ;  /* 0x000000ffff057224 */ /* 0x000fce00078e000e */
[----:B------:R-:W-:Y:S05]  /*2f3b0*/  WARPSYNC.COLLECTIVE R15, `(.L_x_9097) ;  /* 0x000000000f087348 */ /* 0x000fea0003c00000 */
[----:B------:R0:W1:Y:S02]  /*2f3c0*/  SHFL.IDX P6, R14, R13, R12, R11 ;  /* 0x0000000c0d0e7389 */ /* 0x00006400000c000b */
[----:B01----:R-:W-:Y:S01]  /*2f3d0*/  ENDCOLLECTIVE ;  /* 0x000000000000791b */ /* 0x003fe20003800000 */
.L_x_9097:
[----:B------:R-:W-:Y:S05]  /*2f3e0*/  BRA `(.L_x_9098) ;  /* 0xfffffdb8009c7947 */ /* 0x000fea000383ffff */
.L_x_8775:
[----:B0-----:R0:W1:Y:S02]  /*2f3f0*/  SYNCS.PHASECHK.TRANS64.TRYWAIT P0, [R17+URZ+0x22800], R38 ;  /* 0x02280026110075a7 */ /* 0x001064000800017f */
[----:B-1----:R-:W-:Y:S05]  /*2f400*/  @!P0 NANOSLEEP.SYNCS 0x989680 ;  /* 0x009896800000895d */ /* 0x002fea0003900000 */
[----:B------:R-:W1:Y:S02]  /*2f410*/  @!P0 SYNCS.PHASECHK.TRANS64 P0, [R17+URZ+0x22800], R38 ;  /* 0x02280026110085a7 */ /* 0x000e64000800007f */
[----:B-1----:R-:W-:Y:S05]  /*2f420*/  @!P0 BRA `(.L_x_8775) ;  /* 0xfffffffc00f08947 */ /* 0x002fea000383ffff */
[----:B------:R-:W-:Y:S05]  /*2f430*/  BRA `(.L_x_9099) ;  /* 0xfffffdbc00407947 */ /* 0x000fea000383ffff */
.L_x_8783:
[----:B------:R-:W0:Y:S01]  /*2f440*/  LDC R41, c[0x0][0x3f4] ;  /* 0x0000fd00ff297b82 */ /* 0x000e220000000800 */
        /* <DEDUP_REMOVED lines=8> */
.L_x_9101:
[----:B------:R-:W-:Y:S05]  /*2f4d0*/  BSYNC B1 ;  /* 0x0000000000017941 */ /* 0x000fea0003800000 */
.L_x_9100:
[----:B------:R-:W-:Y:S01]  /*2f4e0*/  IMAD.MOV.U32 R13, RZ, RZ, R35 ;  /* 0x000000ffff0d7224 */ /* 0x000fe200078e0023 */
[----:B------:R-:W-:Y:S01]  /*2f4f0*/  ISETP.GE.AND P0, PT, R18, R41, PT ;  /* 0x000000291200720c */ /* 0x000fe20003f06270 */
[----:B------:R-:W-:Y:S02]  /*2f500*/  IMAD.MOV.U32 R12, RZ, RZ, RZ ;  /* 0x000000ffff0c7224 */ /* 0x000fe400078e00ff */
[----:B------:R-:W-:Y:S02]  /*2f510*/  IMAD.MOV.U32 R11, RZ, RZ, 0x1c1f ;  /* 0x00001c1fff0b7424 */ /* 0x000fe400078e00ff */
[----:B------:R-:W-:Y:S02]  /*2f520*/  IMAD.MOV.U32 R15, RZ, RZ, -0x1 ;  /* 0xffffffffff0f7424 */ /* 0x000fe400078e00ff */
[----:B------:R-:W-:Y:S02]  /*2f530*/  IMAD.MOV.U32 R3, RZ, RZ, R14 ;  /* 0x000000ffff037224 */ /* 0x000fe400078e000e */
[----:B------:R-:W-:-:S07]  /*2f540*/  IMAD R39, R188, R39, RZ ;  /* 0x00000027bc277224 */ /* 0x000fce00078e02ff */
[----:B------:R-:W-:Y:S05]  /*2f550*/  WARPSYNC.COLLECTIVE R15, `(.L_x_9102) ;  /* 0x000000000f087348 */ /* 0x000fea0003c00000 */
[----:B------:R0:W1:Y:S02]  /*2f560*/  SHFL.IDX P6, R14, R13, R12, R11 ;  /* 0x0000000c0d0e7389 */ /* 0x00006400000c000b */
[----:B01----:R-:W-:Y:S01]  /*2f570*/  ENDCOLLECTIVE ;  /* 0x000000000000791b */ /* 0x003fe20003800000 */
.L_x_9102:
[----:B------:R-:W-:Y:S01]  /*2f580*/  ISETP.GE.OR P1, PT, R36, R39, P0 ;  /* 0x000000272400720c */ /* 0x000fe20000726670 */
[----:B------:R-:W-:Y:S02]  /*2f590*/  IMAD.MOV.U32 R13, RZ, RZ, R37 ;  /* 0x000000ffff0d7224 */ /* 0x000fe400078e0025 */
[----:B------:R-:W-:-:S10]  /*2f5a0*/  IMAD.MOV.U32 R5, RZ, RZ, R14 ;  /* 0x000000ffff057224 */ /* 0x000fd400078e000e */
[----:B------:R-:W-:Y:S05]  /*2f5b0*/  WARPSYNC.COLLECTIVE R15, `(.L_x_9103) ;  /* 0x000000000f087348 */ /* 0x000fea0003c00000 */
[----:B------:R0:W1:Y:S02]  /*2f5c0*/  SHFL.IDX P6, R14, R13, R12, R11 ;  /* 0x0000000c0d0e7389 */ /* 0x00006400000c000b */
[----:B01----:R-:W-:Y:S01]  /*2f5d0*/  ENDCOLLECTIVE ;  /* 0x000000000000791b */ /* 0x003fe20003800000 */
.L_x_9103:
        /* <DEDUP_REMOVED lines=8> */
.L_x_9104:
[----:B------:R-:W-:-:S05]  /*2f660*/  @!P1 IADD3 R14, P3, R18, R14, RZ ;  /* 0x0000000e120e9210 */ /* 0x000fca0007f7e0ff */
[----:B------:R-:W-:Y:S02]  /*2f670*/  @!P1 IMAD.X R3, R7, 0x1, R19, P3 ;  /* 0x0000000107039824 */ /* 0x000fe400018e0613 */
[----:B------:R-:W-:Y:S01]  /*2f680*/  @!P1 IMAD.MOV.U32 R24, RZ, RZ, R14 ;  /* 0x000000ffff189224 */ /* 0x000fe200078e000e */
[----:B------:R-:W5:Y:S01]  /*2f690*/  @!P1 LD.E.128 R4, desc[UR60][R4.64] ;  /* 0x0000003c04049980 */ /* 0x000f62000c101d00 */
        /* <DEDUP_REMOVED lines=11> */
.L_x_9105:
[----:B------:R-:W-:Y:S02]  /*2f750*/  IMAD.MOV.U32 R13, RZ, RZ, R35 ;  /* 0x000000ffff0d7224 */ /* 0x000fe400078e0023 */
[----:B------:R-:W-:-:S07]  /*2f760*/  IMAD.MOV.U32 R3, RZ, RZ, R14 ;  /* 0x000000ffff037224 */ /* 0x000fce00078e000e */
[----:B------:R-:W-:Y:S05]  /*2f770*/  WARPSYNC.COLLECTIVE R15, `(.L_x_9106) ;  /* 0x000000000f087348 */ /* 0x000fea0003c00000 */
[----:B------:R0:W1:Y:S02]  /*2f780*/  SHFL.IDX P6, R14, R13, R12, R11 ;  /* 0x0000000c0d0e7389 */ /* 0x00006400000c000b */
[----:B01----:R-:W-:Y:S01]  /*2f790*/  ENDCOLLECTIVE ;  /* 0x000000000000791b */ /* 0x003fe20003800000 */
.L_x_9106:
[----:B------:R-:W-:Y:S02]  /*2f7a0*/  IMAD.MOV.U32 R13, RZ, RZ, R37 ;  /* 0x000000ffff0d7224 */ /* 0x000fe400078e0025 */
[----:B------:R-:W-:-:S07]  /*2f7b0*/  IMAD.MOV.U32 R35, RZ, RZ, R14 ;  /* 0x000000ffff237224 */ /* 0x000fce00078e000e */
[----:B------:R-:W-:Y:S05]  /*2f7c0*/  WARPSYNC.COLLECTIVE R15, `(.L_x_9107) ;  /* 0x000000000f087348 */ /* 0x000fea0003c00000 */
[----:B------:R0:W1:Y:S02]  /*2f7d0*/  SHFL.IDX P6, R14, R13, R12, R11 ;  /* 0x0000000c0d0e7389 */ /* 0x00006400000c000b */
[----:B01----:R-:W-:Y:S01]  /*2f7e0*/  ENDCOLLECTIVE ;  /* 0x000000000000791b */ /* 0x003fe20003800000 */
.L_x_9107:
[----:B------:R-:W-:Y:S02]  /*2f7f0*/  IMAD.MOV.U32 R13, RZ, RZ, R9 ;  /* 0x000000ffff0d7224 */ /* 0x000fe400078e0009 */
[----:B------:R-:W-:-:S07]  /*2f800*/  IMAD.MOV.U32 R37, RZ, RZ, R14 ;  /* 0x000000ffff257224 */ /* 0x000fce00078e000e */
[----:B------:R-:W-:Y:S05]  /*2f810*/  WARPSYNC.COLLECTIVE R15, `(.L_x_9108) ;  /* 0x000000000f087348 */ /* 0x000fea0003c00000 */
[----:B------:R0:W1:Y:S02]  /*2f820*/  SHFL.IDX P6, R14, R13, R12, R11 ;  /* 0x0000000c0d0e7389 */ /* 0x00006400000c000b */
[----:B01----:R-:W-:Y:S01]  /*2f830*/  ENDCOLLECTIVE ;  /* 0x000000000000791b */ /* 0x003fe20003800000 */
.L_x_9108:
[----:B------:R-:W-:Y:S02]  /*2f840*/  @!P1 IMAD.MOV.U32 R32, RZ, RZ, R4 ;  /* 0x000000ffff209224 */ /* 0x000fe400078e0004 */
[----:B------:R-:W-:Y:S01]  /*2f850*/  @!P1 IMAD.MOV.U32 R33, RZ, RZ, R5 ;  /* 0x000000ffff219224 */ /* 0x000fe200078e0005 */
[----:B------:R-:W-:Y:S01]  /*2f860*/  CS2R R4, SRZ ;  /* 0x0000000000047805 */ /* 0x000fe2000001ff00 */
[----:B------:R-:W-:Y:S02]  /*2f870*/  @!P1 IMAD.MOV.U32 R30, RZ, RZ, R6 ;  /* 0x000000ffff1e9224 */ /* 0x000fe400078e0006 */
[----:B------:R-:W-:Y:S02]  /*2f880*/  @!P1 IMAD.MOV.U32 R31, RZ, RZ, R7 ;  /* 0x000000ffff1f9224 */ /* 0x000fe400078e0007 */
[----:B------:R-:W-:Y:S02]  /*2f890*/  @!P1 IMAD.MOV.U32 R28, RZ, RZ, R24 ;  /* 0x000000ffff1c9224 */ /* 0x000fe400078e0018 */
[----:B------:R-:W-:-:S02]  /*2f8a0*/  @!P1 IMAD.MOV.U32 R29, RZ, RZ, R25 ;  /* 0x000000ffff1d9224 */ /* 0x000fc400078e0019 */
[----:B------:R-:W-:Y:S02]  /*2f8b0*/  @!P1 IMAD.MOV.U32 R20, RZ, RZ, R26 ;  /* 0x000000ffff149224 */ /* 0x000fe400078e001a */
[----:B------:R-:W-:Y:S01]  /*2f8c0*/  @!P1 IMAD.MOV.U32 R21, RZ, RZ, R27 ;  /* 0x000000ffff159224 */ /* 0x000fe200078e001b */
[----:B------:R-:W-:Y:S06]  /*2f8d0*/  BRA `(.L_x_9109) ;  /* 0xfffffdd800ec7947 */ /* 0x000fec000383ffff */
.L_x_8787:
[----:B0-----:R0:W1:Y:S02]  /*2f8e0*/  SYNCS.PHASECHK.TRANS64.TRYWAIT P1, [R17+URZ+0x22800], R0 ;  /* 0x02280000110075a7 */ /* 0x001064000802017f */
[----:B-1----:R-:W-:Y:S05]  /*2f8f0*/  @!P1 NANOSLEEP.SYNCS 0x989680 ;  /* 0x009896800000995d */ /* 0x002fea0003900000 */
[----:B------:R-:W1:Y:S02]  /*2f900*/  @!P1 SYNCS.PHASECHK.TRANS64 P1, [R17+URZ+0x22800], R0 ;  /* 0x02280000110095a7 */ /* 0x000e64000802007f */
[----:B-1----:R-:W-:Y:S05]  /*2f910*/  @!P1 BRA `(.L_x_8787) ;  /* 0xfffffffc00f09947 */ /* 0x002fea000383ffff */
[----:B------:R-:W-:Y:S05]  /*2f920*/  BRA `(.L_x_9110) ;  /* 0xfffffddc004c7947 */ /* 0x000fea000383ffff */
.L_x_8793:
[----:B0-----:R0:W2:Y:S02]  /*2f930*/  SYNCS.PHASECHK.TRANS64.TRYWAIT P1, [R14+URZ+0x22830], R3 ;  /* 0x022830030e0075a7 */ /* 0x0010a4000802017f */
[----:B--2---:R-:W-:Y:S05]  /*2f940*/  @!P1 NANOSLEEP.SYNCS 0x989680 ;  /* 0x009896800000995d */ /* 0x004fea0003900000 */
[----:B------:R-:W2:Y:S02]  /*2f950*/  @!P1 SYNCS.PHASECHK.TRANS64 P1, [R14+URZ+0x22830], R3 ;  /* 0x022830030e0095a7 */ /* 0x000ea4000802007f */
[----:B--2---:R-:W-:Y:S05]  /*2f960*/  @!P1 BRA `(.L_x_8793) ;  /* 0xfffffffc00f09947 */ /* 0x004fea000383ffff */
[----:B------:R-:W-:Y:S05]  /*2f970*/  BRA `(.L_x_8792) ;  /* 0xfffffdfc00707947 */ /* 0x000fea000383ffff */
.L_x_8812:
[----:B-1----:R1:W2:Y:S02]  /*2f980*/  SYNCS.PHASECHK.TRANS64.TRYWAIT P2, [R21+URZ+0x22830], R20 ;  /* 0x02283014150075a7 */ /* 0x0022a4000804017f */
[----:B--2---:R-:W-:Y:S05]  /*2f990*/  @!P2 NANOSLEEP.SYNCS 0x989680 ;  /* 0x009896800000a95d */ /* 0x004fea0003900000 */
[----:B------:R-:W2:Y:S02]  /*2f9a0*/  @!P2 SYNCS.PHASECHK.TRANS64 P2, [R21+URZ+0x22830], R20 ;  /* 0x022830141500a5a7 */ /* 0x000ea4000804007f */
[----:B--2---:R-:W-:Y:S05]  /*2f9b0*/  @!P2 BRA `(.L_x_8812) ;  /* 0xfffffffc00f0a947 */ /* 0x004fea000383ffff */
[----:B------:R-:W-:Y:S05]  /*2f9c0*/  BRA `(.L_x_8811) ;  /* 0xfffffe4800b47947 */ /* 0x000fea000383ffff */
.L_x_8816:
[----:B-1----:R1:W2:Y:S02]  /*2f9d0*/  SYNCS.PHASECHK.TRANS64.TRYWAIT P1, [R21+URZ+0x22850], R20 ;  /* 0x02285014150075a7 */ /* 0x0022a4000802017f */
[----:B--2---:R-:W-:Y:S05]  /*2f9e0*/  @!P1 NANOSLEEP.SYNCS 0x989680 ;  /* 0x009896800000995d */ /* 0x004fea0003900000 */
[----:B------:R-:W2:Y:S02]  /*2f9f0*/  @!P1 SYNCS.PHASECHK.TRANS64 P1, [R21+URZ+0x22850], R20 ;  /* 0x02285014150095a7 */ /* 0x000ea4000802007f */
[----:B--2---:R-:W-:Y:S05]  /*2fa00*/  @!P1 BRA `(.L_x_8816) ;  /* 0xfffffffc00f09947 */ /* 0x004fea000383ffff */
[----:B------:R-:W-:Y:S05]  /*2fa10*/  BRA `(.L_x_8813) ;  /* 0xfffffe5400cc7947 */ /* 0x000fea000383ffff */
.L_x_8837:
[----:B-1----:R1:W2:Y:S02]  /*2fa20*/  SYNCS.PHASECHK.TRANS64.TRYWAIT P2, [R20+URZ+0x22830], R21 ;  /* 0x02283015140075a7 */ /* 0x0022a4000804017f */
[----:B--2---:R-:W-:Y:S05]  /*2fa30*/  @!P2 NANOSLEEP.SYNCS 0x989680 ;  /* 0x009896800000a95d */ /* 0x004fea0003900000 */
[----:B------:R-:W2:Y:S02]  /*2fa40*/  @!P2 SYNCS.PHASECHK.TRANS64 P2, [R20+URZ+0x22830], R21 ;  /* 0x022830151400a5a7 */ /* 0x000ea4000804007f */
[----:B--2---:R-:W-:Y:S05]  /*2fa50*/  @!P2 BRA `(.L_x_8837) ;  /* 0xfffffffc00f0a947 */ /* 0x004fea000383ffff */
[----:B------:R-:W-:Y:S05]  /*2fa60*/  BRA `(.L_x_8836) ;  /* 0xfffffea000707947 */ /* 0x000fea000383ffff */
.L_x_8841:
[----:B-1----:R1:W2:Y:S02]  /*2fa70*/  SYNCS.PHASECHK.TRANS64.TRYWAIT P1, [R21+URZ+0x22850], R20 ;  /* 0x02285014150075a7 */ /* 0x0022a4000802017f */
[----:B--2---:R-:W-:Y:S05]  /*2fa80*/  @!P1 NANOSLEEP.SYNCS 0x989680 ;  /* 0x009896800000995d */ /* 0x004fea0003900000 */
[----:B------:R-:W2:Y:S02]  /*2fa90*/  @!P1 SYNCS.PHASECHK.TRANS64 P1, [R21+URZ+0x22850], R20 ;  /* 0x02285014150095a7 */ /* 0x000ea4000802007f */
[----:B--2---:R-:W-:Y:S05]  /*2faa0*/  @!P1 BRA `(.L_x_8841) ;  /* 0xfffffffc00f09947 */ /* 0x004fea000383ffff */
[----:B------:R-:W-:Y:S05]  /*2fab0*/  BRA `(.L_x_8838) ;  /* 0xfffffeac00947947 */ /* 0x000fea000383ffff */
.L_x_8850:
[----:B-1----:R1:W2:Y:S02]  /*2fac0*/  SYNCS.PHASECHK.TRANS64.TRYWAIT P2, [R20+URZ+0x22830], R21 ;  /* 0x02283015140075a7 */ /* 0x0022a4000804017f */
[----:B--2---:R-:W-:Y:S05]  /*2fad0*/  @!P2 NANOSLEEP.SYNCS 0x989680 ;  /* 0x009896800000a95d */ /* 0x004fea0003900000 */
[----:B------:R-:W2:Y:S02]  /*2fae0*/  @!P2 SYNCS.PHASECHK.TRANS64 P2, [R20+URZ+0x22830], R21 ;  /* 0x022830151400a5a7 */ /* 0x000ea4000804007f */
[----:B--2---:R-:W-:Y:S05]  /*2faf0*/  @!P2 BRA `(.L_x_8850) ;  /* 0xfffffffc00f0a947 */ /* 0x004fea000383ffff */
[----:B------:R-:W-:Y:S05]  /*2fb00*/  BRA `(.L_x_8849) ;  /* 0xfffffed8004c7947 */ /* 0x000fea000383ffff */
.L_x_8854:
[----:B-1----:R1:W2:Y:S02]  /*2fb10*/  SYNCS.PHASECHK.TRANS64.TRYWAIT P1, [R21+URZ+0x22850], R20 ;  /* 0x02285014150075a7 */ /* 0x0022a4000802017f */
[----:B--2---:R-:W-:Y:S05]  /*2fb20*/  @!P1 NANOSLEEP.SYNCS 0x989680 ;  /* 0x009896800000995d */ /* 0x004fea0003900000 */
[----:B------:R-:W2:Y:S02]  /*2fb30*/  @!P1 SYNCS.PHASECHK.TRANS64 P1, [R21+URZ+0x22850], R20 ;  /* 0x02285014150095a7 */ /* 0x000ea4000802007f */
[----:B--2---:R-:W-:Y:S05]  /*2fb40*/  @!P1 BRA `(.L_x_8854) ;  /* 0xfffffffc00f09947 */ /* 0x004fea000383ffff */
[----:B------:R-:W-:Y:S05]  /*2fb50*/  BRA `(.L_x_8851) ;  /* 0xfffffee400707947 */ /* 0x000fea000383ffff */
.L_x_8869:
[----:B-1----:R1:W2:Y:S02]  /*2fb60*/  SYNCS.PHASECHK.TRANS64.TRYWAIT P1, [R11+URZ+0x22850], R0 ;  /* 0x022850000b0075a7 */ /* 0x0022a4000802017f */
[----:B--2---:R-:W-:Y:S05]  /*2fb70*/  @!P1 NANOSLEEP.SYNCS 0x989680 ;  /* 0x009896800000995d */ /* 0x004fea0003900000 */
[----:B------:R-:W2:Y:S02]  /*2fb80*/  @!P1 SYNCS.PHASECHK.TRANS64 P1, [R11+URZ+0x22850], R0 ;  /* 0x022850000b0095a7 */ /* 0x000ea4000802007f */
[----:B--2---:R-:W-:Y:S05]  /*2fb90*/  @!P1 BRA `(.L_x_8869) ;  /* 0xfffffffc00f09947 */ /* 0x004fea000383ffff */
[----:B------:R-:W-:Y:S05]  /*2fba0*/  BRA `(.L_x_8868) ;  /* 0xffffff2c00407947 */ /* 0x000fea000383ffff */
.L_x_8873:
[----:B------:R-:W-:Y:S01]  /*2fbb0*/  IMAD.MOV.U32 R12, RZ, RZ, R0 ;  /* 0x000000ffff0c7224 */ /* 0x000fe200078e0000 */
[----:B------:R-:W-:Y:S01]  /*2fbc0*/  SEL R5, R91, R90, P0 ;  /* 0x0000005a5b057207 */ /* 0x000fe20000000000 */
        /* <DEDUP_REMOVED lines=8> */
.L_x_9111:
        /* <DEDUP_REMOVED lines=19> */
.L_x_9112:
        /* <DEDUP_REMOVED lines=19> */
.L_x_9113:
        /* <DEDUP_REMOVED lines=8> */
.L_x_9114:
[----:B------:R-:W-:Y:S02]  /*2ff30*/  IMAD.MOV.U32 R13, RZ, RZ, R9 ;  /* 0x000000ffff0d7224 */ /* 0x000fe400078e0009 */
[----:B------:R-:W-:Y:S02]  /*2ff40*/  IMAD.MOV.U32 R12, RZ, RZ, R0 ;  /* 0x000000ffff0c7224 */ /* 0x000fe400078e0000 */
[----:B------:R-:W-:-:S07]  /*2ff50*/  IMAD.MOV.U32 R7, RZ, RZ, R14 ;  /* 0x000000ffff077224 */ /* 0x000fce00078e000e */
[----:B------:R-:W-:Y:S05]  /*2ff60*/  WARPSYNC.COLLECTIVE R15, `(.L_x_9115) ;  /* 0x000000000f087348 */ /* 0x000fea0003c00000 */
[----:B------:R0:W1:Y:S02]  /*2ff70*/  SHFL.IDX P6, R14, R13, R12, R11 ;  /* 0x0000000c0d0e7389 */ /* 0x00006400000c000b */
[----:B01----:R-:W-:Y:S01]  /*2ff80*/  ENDCOLLECTIVE ;  /* 0x000000000000791b */ /* 0x003fe20003800000 */
.L_x_9115:
        /* <DEDUP_REMOVED lines=8> */
.L_x_9116:
[----:B------:R-:W-:Y:S02]  /*30010*/  IMAD.MOV.U32 R13, RZ, RZ, R25 ;  /* 0x000000ffff0d7224 */ /* 0x000fe400078e0019 */
[----:B------:R-:W-:Y:S02]  /*30020*/  IMAD.MOV.U32 R12, RZ, RZ, R0 ;  /* 0x000000ffff0c7224 */ /* 0x000fe400078e0000 */
[----:B------:R-:W-:-:S07]  /*30030*/  IMAD.MOV.U32 R21, RZ, RZ, R14 ;  /* 0x000000ffff157224 */ /* 0x000fce00078e000e */
[----:B------:R-:W-:Y:S05]  /*30040*/  WARPSYNC.COLLECTIVE R15, `(.L_x_9117) ;  /* 0x000000000f087348 */ /* 0x000fea0003c00000 */
[----:B------:R0:W1:Y:S02]  /*30050*/  SHFL.IDX P6, R14, R13, R12, R11 ;  /* 0x0000000c0d0e7389 */ /* 0x00006400000c000b */
[----:B01----:R-:W-:Y:S01]  /*30060*/  ENDCOLLECTIVE ;  /* 0x000000000000791b */ /* 0x003fe20003800000 */
.L_x_9117:
        /* <DEDUP_REMOVED lines=8> */
.L_x_9118:
[----:B------:R-:W-:Y:S02]  /*300f0*/  IMAD.MOV.U32 R13, RZ, RZ, R29 ;  /* 0x000000ffff0d7224 */ /* 0x000fe400078e001d */
[----:B------:R-:W-:Y:S02]  /*30100*/  IMAD.MOV.U32 R12, RZ, RZ, R0 ;  /* 0x000000ffff0c7224 */ /* 0x000fe400078e0000 */
[----:B------:R-:W-:-:S07]  /*30110*/  IMAD.MOV.U32 R27, RZ, RZ, R14 ;  /* 0x000000ffff1b7224 */ /* 0x000fce00078e000e */
[----:B------:R-:W-:Y:S05]  /*30120*/  WARPSYNC.COLLECTIVE R15, `(.L_x_9119) ;  /* 0x000000000f087348 */ /* 0x000fea0003c00000 */
[----:B------:R0:W1:Y:S02]  /*30130*/  SHFL.IDX P6, R14, R13, R12, R11 ;  /* 0x0000000c0d0e7389 */ /* 0x00006400000c000b */
[----:B01----:R-:W-:Y:S01]  /*30140*/  ENDCOLLECTIVE ;  /* 0x000000000000791b */ /* 0x003fe20003800000 */
.L_x_9119:
        /* <DEDUP_REMOVED lines=8> */
.L_x_9120:
[----:B------:R-:W-:Y:S02]  /*301d0*/  IMAD.MOV.U32 R13, RZ, RZ, R33 ;  /* 0x000000ffff0d7224 */ /* 0x000fe400078e0021 */
[----:B------:R-:W-:Y:S02]  /*301e0*/  IMAD.MOV.U32 R12, RZ, RZ, R0 ;  /* 0x000000ffff0c7224 */ /* 0x000fe400078e0000 */
[----:B------:R-:W-:-:S07]  /*301f0*/  IMAD.MOV.U32 R31, RZ, RZ, R14 ;  /* 0x000000ffff1f7224 */ /* 0x000fce00078e000e */
[----:B------:R-:W-:Y:S05]  /*30200*/  WARPSYNC.COLLECTIVE R15, `(.L_x_9121) ;  /* 0x000000000f087348 */ /* 0x000fea0003c00000 */
[----:B------:R0:W1:Y:S02]  /*30210*/  SHFL.IDX P6, R14, R13, R12, R11 ;  /* 0x0000000c0d0e7389 */ /* 0x00006400000c000b */
[----:B01----:R-:W-:Y:S01]  /*30220*/  ENDCOLLECTIVE ;  /* 0x000000000000791b */ /* 0x003fe20003800000 */
.L_x_9121:
        /* <DEDUP_REMOVED lines=8> */
.L_x_9122:
[----:B------:R-:W-:Y:S02]  /*302b0*/  IMAD.MOV.U32 R13, RZ, RZ, R37 ;  /* 0x000000ffff0d7224 */ /* 0x000fe400078e0025 */
[----:B------:R-:W-:Y:S02]  /*302c0*/  IMAD.MOV.U32 R12, RZ, RZ, R0 ;  /* 0x000000ffff0c7224 */ /* 0x000fe400078e0000 */
[----:B------:R-:W-:-:S07]  /*302d0*/  IMAD.MOV.U32 R35, RZ, RZ, R14 ;  /* 0x000000ffff237224 */ /* 0x000fce00078e000e */
[----:B------:R-:W-:Y:S05]  /*302e0*/  WARPSYNC.COLLECTIVE R15, `(.L_x_9123) ;  /* 0x000000000f087348 */ /* 0x000fea0003c00000 */
[----:B------:R0:W1:Y:S02]  /*302f0*/  SHFL.IDX P6, R14, R13, R12, R11 ;  /* 0x0000000c0d0e7389 */ /* 0x00006400000c000b */
[----:B01----:R-:W-:Y:S01]  /*30300*/  ENDCOLLECTIVE ;  /* 0x000000000000791b */ /* 0x003fe20003800000 */
.L_x_9123:
        /* <DEDUP_REMOVED lines=8> */
.L_x_9124:
[----:B------:R-:W-:Y:S02]  /*30390*/  IMAD.MOV.U32 R13, RZ, RZ, R41 ;  /* 0x000000ffff0d7224 */ /* 0x000fe400078e0029 */
[----:B------:R-:W-:Y:S02]  /*303a0*/  IMAD.MOV.U32 R12, RZ, RZ, R0 ;  /* 0x000000ffff0c7224 */ /* 0x000fe400078e0000 */
[----:B------:R-:W-:-:S07]  /*303b0*/  IMAD.MOV.U32 R20, RZ, RZ, R14 ;  /* 0x000000ffff147224 */ /* 0x000fce00078e000e */
[----:B------:R-:W-:Y:S05]  /*303c0*/  WARPSYNC.COLLECTIVE R15, `(.L_x_9125) ;  /* 0x000000000f087348 */ /* 0x000fea0003c00000 */
[----:B------:R0:W1:Y:S02]  /*303d0*/  SHFL.IDX P6, R14, R13, R12, R11 ;  /* 0x0000000c0d0e7389 */ /* 0x00006400000c000b */
[----:B01----:R-:W-:Y:S01]  /*303e0*/  ENDCOLLECTIVE ;  /* 0x000000000000791b */ /* 0x003fe20003800000 */
.L_x_9125:
[----:B------:R-:W-:Y:S02]  /*303f0*/  IMAD.MOV.U32 R13, RZ, RZ, R43 ;  /* 0x000000ffff0d7224 */ /* 0x000fe400078e002b */
[----:B------:R-:W-:Y:S02]  /*30400*/  IMAD.MOV.U32 R12, RZ, RZ, R2 ;  /* 0x000000ffff0c7224 */ /* 0x000fe400078e0002 */
[----:B------:R-:W-:-:S07]  /*30410*/  IMAD.MOV.U32 R41, RZ, RZ, R14 ;  /* 0x000000ffff297224 */ /* 0x000fce00078e000e */
[----:B------:R-:W-:Y:S05]  /*30420*/  WARPSYNC.COLLECTIVE R15, `(.L_x_9126) ;  /* 0x000000000f087348 */ /* 0x000fea0003c00000 */
[----:B------:R0:W1:Y:S02]  /*30430*/  SHFL.IDX P6, R14, R13, R12, R11 ;  /* 0x0000000c0d0e7389 */ /* 0x00006400000c000b */
[----:B01----:R-:W-:Y:S01]  /*30440*/  ENDCOLLECTIVE ;  /* 0x000000000000791b */ /* 0x003fe20003800000 */
.L_x_9126:
[----:B------:R-:W-:Y:S02]  /*30450*/  IMAD.MOV.U32 R13, RZ, RZ, R45 ;  /* 0x000000ffff0d7224 */ /* 0x000fe400078e002d */
[----:B------:R-:W-:Y:S02]  /*30460*/  IMAD.MOV.U32 R12, RZ, RZ, R0 ;  /* 0x000000ffff0c7224 */ /* 0x000fe400078e0000 */
[----:B------:R-:W-:-:S07]  /*30470*/  IMAD.MOV.U32 R42, RZ, RZ, R14 ;  /* 0x000000ffff2a7224 */ /* 0x000fce00078e000e */
[----:B------:R-:W-:Y:S05]  /*30480*/  WARPSYNC.COLLECTIVE R15, `(.L_x_9127) ;  /* 0x000000000f087348 */ /* 0x000fea0003c00000 */
[----:B------:R0:W1:Y:S02]  /*30490*/  SHFL.IDX P6, R14, R13, R12, R11 ;  /* 0x0000000c0d0e7389 */ /* 0x00006400000c000b */
[----:B01----:R-:W-:Y:S01]  /*304a0*/  ENDCOLLECTIVE ;  /* 0x000000000000791b */ /* 0x003fe20003800000 */
.L_x_9127:
[----:B------:R-:W-:Y:S02]  /*304b0*/  SEL R40, R41, R42, P0 ;  /* 0x0000002a29287207 */ /* 0x000fe40000000000 */
[----:B------:R-:W-:Y:S01]  /*304c0*/  SEL R42, R42, R41, P0 ;  /* 0x000000292a2a7207 */ /* 0x000fe20000000000 */
[----:B------:R-:W-:Y:S02]  /*304d0*/  IMAD.MOV.U32 R13, RZ, RZ, R47 ;  /* 0x000000ffff0d7224 */ /* 0x000fe400078e002f */
[----:B------:R-:W-:Y:S02]  /*304e0*/  IMAD.MOV.U32 R12, RZ, RZ, R2 ;  /* 0x000000ffff0c7224 */ /* 0x000fe400078e0002 */
[----:B------:R-:W-:Y:S02]  /*304f0*/  IMAD.MOV.U32 R47, RZ, RZ, RZ ;  /* 0x000000ffff2f7224 */ /* 0x000fe400078e00ff */
[----:B------:R-:W-:-:S07]  /*30500*/  IMAD.MOV.U32 R45, RZ, RZ, R14 ;  /* 0x000000ffff2d7224 */ /* 0x000fce00078e000e */
[----:B------:R-:W-:Y:S05]  /*30510*/  WARPSYNC.COLLECTIVE R15, `(.L_x_9128) ;  /* 0x000000000f087348 */ /* 0x000fea0003c00000 */
[----:B------:R0:W1:Y:S02]  /*30520*/  SHFL.IDX P6, R14, R13, R12, R11 ;  /* 0x0000000c0d0e7389 */ /* 0x00006400000c000b */
[----:B01----:R-:W-:Y:S01]  /*30530*/  ENDCOLLECTIVE ;  /* 0x000000000000791b */ /* 0x003fe20003800000 */
.L_x_9128:
[----:B------:R-:W-:Y:S02]  /*30540*/  IMAD.MOV.U32 R13, RZ, RZ, R49 ;  /* 0x000000ffff0d7224 */ /* 0x000fe400078e0031 */
[----:B------:R-:W-:Y:S02]  /*30550*/  IMAD.MOV.U32 R12, RZ, RZ, R0 ;  /* 0x000000ffff0c7224 */ /* 0x000fe400078e0000 */
[----:B------:R-:W-:-:S07]  /*30560*/  IMAD.MOV.U32 R44, RZ, RZ, R14 ;  /* 0x000000ffff2c7224 */ /* 0x000fce00078e000e */
[----:B------:R-:W-:Y:S05]  /*30570*/  WARPSYNC.COLLECTIVE R15, `(.L_x_9129) ;  /* 0x000000000f087348 */ /* 0x000fea0003c00000 */
[----:B------:R0:W1:Y:S02]  /*30580*/  SHFL.IDX P6, R14, R13, R12, R11 ;  /* 0x0000000c0d0e7389 */ /* 0x00006400000c000b */
[----:B01----:R-:W-:Y:S01]  /*30590*/  ENDCOLLECTIVE ;  /* 0x000000000000791b */ /* 0x003fe20003800000 */
.L_x_9129:
        /* <DEDUP_REMOVED lines=8> */
.L_x_9130:
[----:B------:R-:W-:Y:S02]  /*30620*/  IMAD.MOV.U32 R13, RZ, RZ, R53 ;  /* 0x000000ffff0d7224 */ /* 0x000fe400078e0035 */
[----:B------:R-:W-:Y:S02]  /*30630*/  IMAD.MOV.U32 R12, RZ, RZ, R0 ;  /* 0x000000ffff0c7224 */ /* 0x000fe400078e0000 */
[----:B------:R-:W-:-:S07]  /*30640*/  IMAD.MOV.U32 R46, RZ, RZ, R14 ;  /* 0x000000ffff2e7224 */ /* 0x000fce00078e000e */
[----:B------:R-:W-:Y:S05]  /*30650*/  WARPSYNC.COLLECTIVE R15, `(.L_x_9131) ;  /* 0x000000000f087348 */ /* 0x000fea0003c00000 */
[----:B------:R0:W1:Y:S02]  /*30660*/  SHFL.IDX P6, R14, R13, R12, R11 ;  /* 0x0000000c0d0e7389 */ /* 0x00006400000c000b */
[----:B01----:R-:W-:Y:S01]  /*30670*/  ENDCOLLECTIVE ;  /* 0x000000000000791b */ /* 0x003fe20003800000 */
.L_x_9131:
[----:B------:R-:W-:Y:S01]  /*30680*/  SEL R9, R49, R46, P0 ;  /* 0x0000002e31097207 */ /* 0x000fe20000000000 */
[----:B------:R-:W-:Y:S02]  /*30690*/  IMAD.MOV.U32 R13, RZ, RZ, R55 ;  /* 0x000000ffff0d7224 */ /* 0x000fe400078e0037 */
[----:B------:R-:W-:Y:S02]  /*306a0*/  IMAD.MOV.U32 R12, RZ, RZ, R2 ;  /* 0x000000ffff0c7224 */ /* 0x000fe400078e0002 */
[----:B------:R-:W-:-:S07]  /*306b0*/  IMAD.MOV.U32 R53, RZ, RZ, R14 ;  /* 0x000000ffff357224 */ /* 0x000fce00078e000e */
[----:B------:R-:W-:Y:S05]  /*306c0*/  WARPSYNC.COLLECTIVE R15, `(.L_x_9132) ;  /* 0x000000000f087348 */ /* 0x000fea0003c00000 */
[----:B------:R0:W1:Y:S02]  /*306d0*/  SHFL.IDX P6, R14, R13, R12, R11 ;  /* 0x0000000c0d0e7389 */ /* 0x00006400000c000b */
[----:B01----:R-:W-:Y:S01]  /*306e0*/  ENDCOLLECTIVE ;  /* 0x000000000000791b */ /* 0x003fe20003800000 */
.L_x_9132:
[----:B------:R-:W-:Y:S02]  /*306f0*/  IMAD.MOV.U32 R13, RZ, RZ, R59 ;  /* 0x000000ffff0d7224 */ /* 0x000fe400078e003b */
[----:B------:R-:W-:Y:S02]  /*30700*/  IMAD.MOV.U32 R12, RZ, RZ, R0 ;  /* 0x000000ffff0c7224 */ /* 0x000fe400078e0000 */
[----:B------:R-:W-:-:S07]  /*30710*/  IMAD.MOV.U32 R48, RZ, RZ, R14 ;  /* 0x000000ffff307224 */ /* 0x000fce00078e000e */
[----:B------:R-:W-:Y:S05]  /*30720*/  WARPSYNC.COLLECTIVE R15, `(.L_x_9133) ;  /* 0x000000000f087348 */ /* 0x000fea0003c00000 */
[----:B------:R0:W1:Y:S02]  /*30730*/  SHFL.IDX P6, R14, R13, R12, R11 ;  /* 0x0000000c0d0e7389 */ /* 0x00006400000c000b */
[----:B01----:R-:W-:Y:S01]  /*30740*/  ENDCOLLECTIVE ;  /* 0x000000000000791b */ /* 0x003fe20003800000 */
.L_x_9133:
        /* <DEDUP_REMOVED lines=8> */
.L_x_9134:
[----:B------:R-:W-:Y:S02]  /*307d0*/  IMAD.MOV.U32 R13, RZ, RZ, R63 ;  /* 0x000000ffff0d7224 */ /* 0x000fe400078e003f */
[----:B------:R-:W-:Y:S02]  /*307e0*/  IMAD.MOV.U32 R12, RZ, RZ, R0 ;  /* 0x000000ffff0c7224 */ /* 0x000fe400078e0000 */
[----:B------:R-:W-:-:S07]  /*307f0*/  IMAD.MOV.U32 R50, RZ, RZ, R14 ;  /* 0x000000ffff327224 */ /* 0x000fce00078e000e */
[----:B------:R-:W-:Y:S05]  /*30800*/  WARPSYNC.COLLECTIVE R15, `(.L_x_9135) ;  /* 0x000000000f087348 */ /* 0x000fea0003c00000 */
[----:B------:R0:W1:Y:S02]  /*30810*/  SHFL.IDX P6, R14, R13, R12, R11 ;  /* 0x0000000c0d0e7389 */ /* 0x00006400000c000b */
[----:B01----:R-:W-:Y:S01]  /*30820*/  ENDCOLLECTIVE ;  /* 0x000000000000791b */ /* 0x003fe20003800000 */
.L_x_9135:
        /* <DEDUP_REMOVED lines=8> */
.L_x_9136:
[----:B------:R-:W-:Y:S02]  /*308b0*/  IMAD.MOV.U32 R13, RZ, RZ, R67 ;  /* 0x000000ffff0d7224 */ /* 0x000fe400078e0043 */
[----:B------:R-:W-:Y:S02]  /*308c0*/  IMAD.MOV.U32 R12, RZ, RZ, R0 ;  /* 0x000000ffff0c7224 */ /* 0x000fe400078e0000 */
[----:B------:R-:W-:-:S07]  /*308d0*/  IMAD.MOV.U32 R52, RZ, RZ, R14 ;  /* 0x000000ffff347224 */ /* 0x000fce00078e000e */
[----:B------:R-:W-:Y:S05]  /*308e0*/  WARPSYNC.COLLECTIVE R15, `(.L_x_9137) ;  /* 0x000000000f087348 */ /* 0x000fea0003c00000 */
[----:B------:R0:W1:Y:S02]  /*308f0*/  SHFL.IDX P6, R14, R13, R12, R11 ;  /* 0x0000000c0d0e7389 */ /* 0x00006400000c000b */
[----:B01----:R-:W-:Y:S01]  /*30900*/  ENDCOLLECTIVE ;  /* 0x000000000000791b */ /* 0x003fe20003800000 */
.L_x_9137:
        /* <DEDUP_REMOVED lines=8> */
.L_x_9138:
[----:B------:R-:W-:Y:S02]  /*30990*/  IMAD.MOV.U32 R13, RZ, RZ, R71 ;  /* 0x000000ffff0d7224 */ /* 0x000fe400078e0047 */
[----:B------:R-:W-:Y:S02]  /*309a0*/  IMAD.MOV.U32 R12, RZ, RZ, R0 ;  /* 0x000000ffff0c7224 */ /* 0x000fe400078e0000 */
[----:B------:R-:W-:-:S07]  /*309b0*/  IMAD.MOV.U32 R54, RZ, RZ, R14 ;  /* 0x000000ffff367224 */ /* 0x000fce00078e000e */
[----:B------:R-:W-:Y:S05]  /*309c0*/  WARPSYNC.COLLECTIVE R15, `(.L_x_9139) ;  /* 0x000000000f087348 */ /* 0x000fea0003c00000 */
[----:B------:R0:W1:Y:S02]  /*309d0*/  SHFL.IDX P6, R14, R13, R12, R11 ;  /* 0x0000000c0d0e7389 */ /* 0x00006400000c000b */
[----:B01----:R-:W-:Y:S01]  /*309e0*/  ENDCOLLECTIVE ;  /* 0x000000000000791b */ /* 0x003fe20003800000 */
.L_x_9139:
[----:B------:R-:W-:Y:S01]  /*309f0*/  SEL R39, R54, R67, P0 ;  /* 0x0000004336277207 */ /* 0x000fe20000000000 */
[----:B------:R-:W-:Y:S02]  /*30a00*/  IMAD.MOV.U32 R13, RZ, RZ, R73 ;  /* 0x000000ffff0d7224 */ /* 0x000fe400078e0049 */
[----:B------:R-:W-:Y:S02]  /*30a10*/  IMAD.MOV.U32 R12, RZ, RZ, R2 ;  /* 0x000000ffff0c7224 */ /* 0x000fe400078e0002 */
[----:B------:R-:W-:-:S07]  /*30a20*/  IMAD.MOV.U32 R71, RZ, RZ, R14 ;  /* 0x000000ffff477224 */ /* 0x000fce00078e000e */
[----:B------:R-:W-:Y:S05]  /*30a30*/  WARPSYNC.COLLECTIVE R15, `(.L_x_9140) ;  /* 0x000000000f087348 */ /* 0x000fea0003c00000 */
[----:B------:R0:W1:Y:S02]  /*30a40*/  SHFL.IDX P6, R14, R13, R12, R11 ;  /* 0x0000000c0d0e7389 */ /* 0x00006400000c000b */
[----:B01----:R-:W-:Y:S01]  /*30a50*/  ENDCOLLECTIVE ;  /* 0x000000000000791b */ /* 0x003fe20003800000 */
.L_x_9140:
[----:B------:R-:W-:Y:S02]  /*30a60*/  IMAD.MOV.U32 R13, RZ, RZ, R75 ;  /* 0x000000ffff0d7224 */ /* 0x000fe400078e004b */
[----:B------:R-:W-:Y:S02]  /*30a70*/  IMAD.MOV.U32 R12, RZ, RZ, R0 ;  /* 0x000000ffff0c7224 */ /* 0x000fe400078e0000 */
[----:B------:R-:W-:-:S07]  /*30a80*/  IMAD.MOV.U32 R58, RZ, RZ, R14 ;  /* 0x000000ffff3a7224 */ /* 0x000fce00078e000e */
[----:B------:R-:W-:Y:S05]  /*30a90*/  WARPSYNC.COLLECTIVE R15, `(.L_x_9141) ;  /* 0x000000000f087348 */ /* 0x000fea0003c00000 */
[----:B------:R0:W1:Y:S02]  /*30aa0*/  SHFL.IDX P6, R14, R13, R12, R11 ;  /* 0x0000000c0d0e7389 */ /* 0x00006400000c000b */
[----:B01----:R-:W-:Y:S01]  /*30ab0*/  ENDCOLLECTIVE ;  /* 0x000000000000791b */ /* 0x003fe20003800000 */
.L_x_9141:
[----:B------:R-:W-:Y:S02]  /*30ac0*/  IMAD.MOV.U32 R13, RZ, RZ, R77 ;  /* 0x000000ffff0d7224 */ /* 0x000fe400078e004d */
[----:B------:R-:W-:Y:S02]  /*30ad0*/  IMAD.MOV.U32 R12, RZ, RZ, R2 ;  /* 0x000000ffff0c7224 */ /* 0x000fe400078e0002 */
[----:B------:R-:W-:-:S07]  /*30ae0*/  IMAD.MOV.U32 R75, RZ, RZ, R14 ;  /* 0x000000ffff4b7224 */ /* 0x000fce00078e000e */
[----:B------:R-:W-:Y:S05]  /*30af0*/  WARPSYNC.COLLECTIVE R15, `(.L_x_9142) ;  /* 0x000000000f087348 */ /* 0x000fea0003c00000 */
[----:B------:R0:W1:Y:S02]  /*30b00*/  SHFL.IDX P6, R14, R13, R12, R11 ;  /* 0x0000000c0d0e7389 */ /* 0x00006400000c000b */
[----:B01----:R-:W-:Y:S01]  /*30b10*/  ENDCOLLECTIVE ;  /* 0x000000000000791b */ /* 0x003fe20003800000 */
.L_x_9142:
[----:B------:R-:W-:Y:S02]  /*30b20*/  SEL R12, R37, R20, P0 ;  /* 0x00000014250c7207 */ /* 0x000fe40000000000 */
[----:B------:R-:W-:Y:S02]  /*30b30*/  SEL R11, R46, R49, P0 ;  /* 0x000000312e0b7207 */ /* 0x000fe40000000000 */
[----:B------:R-:W-:Y:S02]  /*30b40*/  SEL R13, R71, R58, P0 ;  /* 0x0000003a470d7207 */ /* 0x000fe40000000000 */
[----:B------:R-:W-:Y:S01]  /*30b50*/  SEL R15, R58, R71, P0 ;  /* 0x000000473a0f7207 */ /* 0x000fe20000000000 */
[----:B------:R-:W-:Y:S01]  /*30b60*/  IMAD.MOV.U32 R60, RZ, RZ, R14 ;  /* 0x000000ffff3c7224 */ /* 0x000fe200078e000e */
[----:B------:R-:W-:Y:S02]  /*30b70*/  SEL R14, R20, R37, P0 ;  /* 0x00000025140e7207 */ /* 0x000fe40000000000 */
[----:B------:R-:W-:Y:S01]  /*30b80*/  SEL R37, R67, R54, P0 ;  /* 0x0000003643257207 */ /* 0x000fe20000000000 */
[----:B------:R-:W-:Y:S06]  /*30b90*/  BRA `(.L_x_9143) ;  /* 0xffffff3000e87947 */ /* 0x000fec000383ffff */
.L_x_8885:
[----:B------:R-:W-:Y:S02]  /*30ba0*/  IMAD.MOV.U32 R13, RZ, RZ, R2 ;  /* 0x000000ffff0d7224 */ /* 0x000fe400078e0002 */
[----:B------:R-:W-:Y:S02]  /*30bb0*/  IMAD.MOV.U32 R12, RZ, RZ, RZ ;  /* 0x000000ffff0c7224 */ /* 0x000fe400078e00ff */
[----:B------:R-:W-:Y:S02]  /*30bc0*/  IMAD.MOV.U32 R11, RZ, RZ, 0x181f ;  /* 0x0000181fff0b7424 */ /* 0x000fe400078e00ff */
[----:B------:R-:W-:-:S07]  /*30bd0*/  IMAD.MOV.U32 R15, RZ, RZ, -0x1 ;  /* 0xffffffffff0f7424 */ /* 0x000fce00078e00ff */
[----:B-1----:R-:W-:Y:S05]  /*30be0*/  WARPSYNC.COLLECTIVE R15, `(.L_x_9144) ;  /* 0x000000000f087348 */ /* 0x002fea0003c00000 */
[----:B------:R0:W2:Y:S02]  /*30bf0*/  SHFL.IDX P6, R14, R13, R12, R11 ;  /* 0x0000000c0d0e7389 */ /* 0x0000a400000c000b */
[----:B012---:R-:W-:Y:S01]  /*30c00*/  ENDCOLLECTIVE ;  /* 0x000000000000791b */ /* 0x007fe20003800000 */
.L_x_9144:
[----:B------:R-:W-:Y:S02]  /*30c10*/  IMAD.MOV.U32 R13, RZ, RZ, R0 ;  /* 0x000000ffff0d7224 */ /* 0x000fe400078e0000 */
[----:B------:R-:W-:-:S07]  /*30c20*/  IMAD.MOV.U32 R3, RZ, RZ, R14 ;  /* 0x000000ffff037224 */ /* 0x000fce00078e000e */
[----:B------:R-:W-:Y:S05]  /*30c30*/  WARPSYNC.COLLECTIVE R15, `(.L_x_9145) ;  /* 0x000000000f087348 */ /* 0x000fea0003c00000 */
[----:B------:R0:W1:Y:S02]  /*30c40*/  SHFL.IDX P6, R14, R13, R12, R11 ;  /* 0x0000000c0d0e7389 */ /* 0x00006400000c000b */
[----:B01----:R-:W-:Y:S01]  /*30c50*/  ENDCOLLECTIVE ;  /* 0x000000000000791b */ /* 0x003fe20003800000 */
.L_x_9145:
[----:B------:R-:W-:Y:S05]  /*30c60*/  BRA `(.L_x_9146) ;  /* 0xffffff4800687947 */ /* 0x000fea000383ffff */
.L_x_8888:
        /* <DEDUP_REMOVED lines=8> */
.L_x_9148:
[----:B------:R-:W-:Y:S05]  /*30cf0*/  BSYNC B1 ;  /* 0x0000000000017941 */ /* 0x000fea0003800000 */
.L_x_9147:
        /* <DEDUP_REMOVED lines=8> */
.L_x_9149:
[----:B------:R-:W-:Y:S05]  /*30d80*/  BRA `(.L_x_9150) ;  /* 0xffffff4800747947 */ /* 0x000fea000383ffff */
.L_x_8891:
        /* <DEDUP_REMOVED lines=8> */
.L_x_9152:
[----:B------:R-:W-:Y:S05]  /*30e10*/  BSYNC B1 ;  /* 0x0000000000017941 */ /* 0x000fea0003800000 */
.L_x_9151:
        /* <DEDUP_REMOVED lines=8> */
.L_x_9153:
[----:B------:R-:W-:Y:S05]  /*30ea0*/  BRA `(.L_x_9154) ;  /* 0xffffff48007c7947 */ /* 0x000fea000383ffff */
.L_x_8894:
[----:B------:R-:W-:Y:S01]  /*30eb0*/  BSSY B1, `(.L_x_9155) ;  /* 0x0000008000017945 */ /* 0x000fe20003800000 */
[----:B------:R-:W-:Y:S02]  /*30ec0*/  IMAD.MOV.U32 R13, RZ, RZ, R2 ;  /* 0x000000ffff0d7224 */ /* 0x000fe400078e0002 */
[----:B------:R-:W-:Y:S02]  /*30ed0*/  IMAD.MOV.U32 R12, RZ, RZ, 0x3 ;  /* 0x00000003ff0c7424 */ /* 0x000fe400078e00ff */
[----:B------:R-:W-:Y:S02]  /*30ee0*/  IMAD.MOV.U32 R11, RZ, RZ, 0x181f ;  /* 0x0000181fff0b7424 */ /* 0x000fe400078e00ff */
[----:B0-----:R-:W-:-:S07]  /*30ef0*/  IMAD.MOV.U32 R15, RZ, RZ, -0x1 ;  /* 0xffffffffff0f7424 */ /* 0x001fce00078e00ff */
[----:B-1234-:R-:W-:Y:S05]  /*30f00*/  WARPSYNC.COLLECTIVE R15, `(.L_x_9156) ;  /* 0x000000000f087348 */ /* 0x01efea0003c00000 */
[----:B----4-:R0:W4:Y:S02]  /*30f10*/  SHFL.IDX P6, R14, R13, R12, R11 ;  /* 0x0000000c0d0e7389 */ /* 0x01012400000c000b */
[----:B01234-:R-:W-:Y:S01]  /*30f20*/  ENDCOLLECTIVE ;  /* 0x000000000000791b */ /* 0x01ffe20003800000 */
.L_x_9156:
[----:B------:R-:W-:Y:S05]  /*30f30*/  BSYNC B1 ;  /* 0x0000000000017941 */ /* 0x000fea0003800000 */
.L_x_9155:
        /* <DEDUP_REMOVED lines=8> */
.L_x_9157:
[----:B------:R-:W-:Y:S05]  /*30fc0*/  BRA `(.L_x_9158) ;  /* 0xffffff4800847947 */ /* 0x000fea000383ffff */
.L_x_8918:
        /* <DEDUP_REMOVED lines=11> */
.L_x_9160:
[----:B------:R-:W-:Y:S05]  /*31080*/  BSYNC B1 ;  /* 0x0000000000017941 */ /* 0x000fea0003800000 */
.L_x_9159:
[----:B------:R-:W-:Y:S05]  /*31090*/  BRA `(.L_x_9161) ;  /* 0xffffff6000f07947 */ /* 0x000fea000383ffff */
.L_x_8920:
[----:B------:R-:W-:Y:S01]  /*310a0*/  BSSY B1, `(.L_x_9162) ;  /* 0x0000006000017945 */ /* 0x000fe20003800000 */
[----:B------:R-:W-:-:S07]  /*310b0*/  IMAD.MOV.U32 R15, RZ, RZ, -0x1 ;  /* 0xffffffffff0f7424 */ /* 0x000fce00078e00ff */
[----:B0-----:R-:W-:Y:S05]  /*310c0*/  WARPSYNC.COLLECTIVE R15, `(.L_x_9163) ;  /* 0x000000000f0c7348 */ /* 0x001fea0003c00000 */
[----:B------:R-:W-:Y:S02]  /*310d0*/  ELECT P6, UR62, PT ;  /* 0x00000000003e782f */ /* 0x000fe400038c0000 */
[----:B------:R-:W-:Y:S01]  /*310e0*/  MOV R14, UR62 ;  /* 0x0000003e000e7c02 */ /* 0x000fe20008000f00 */
[----:B0-----:R-:W-:Y:S10]  /*310f0*/  ENDCOLLECTIVE ;  /* 0x000000000000791b */ /* 0x001ff40003800000 */
.L_x_9163:
[----:B------:R-:W-:Y:S05]  /*31100*/  BSYNC B1 ;  /* 0x0000000000017941 */ /* 0x000fea0003800000 */
.L_x_9162:
[----:B------:R-:W-:Y:S05]  /*31110*/  BRA `(.L_x_8919) ;  /* 0xffffff6000e87947 */ /* 0x000fea000383ffff */
.L_x_8922:
[----:B0-----:R0:W1:Y:S02]  /*31120*/  SYNCS.PHASECHK.TRANS64.TRYWAIT P0, [R17+URZ+0x22820], R5 ;  /* 0x02282005110075a7 */ /* 0x001064000800017f */
[----:B-1----:R-:W-:Y:S05]  /*31130*/  @!P0 NANOSLEEP.SYNCS 0x989680 ;  /* 0x009896800000895d */ /* 0x002fea0003900000 */
[----:B------:R-:W1:Y:S02]  /*31140*/  @!P0 SYNCS.PHASECHK.TRANS64 P0, [R17+URZ+0x22820], R5 ;  /* 0x02282005110085a7 */ /* 0x000e64000800007f */
[----:B-1----:R-:W-:Y:S05]  /*31150*/  @!P0 BRA `(.L_x_8922) ;  /* 0xfffffffc00f08947 */ /* 0x002fea000383ffff */
[----:B------:R-:W-:Y:S05]  /*31160*/  BRA `(.L_x_9164) ;  /* 0xffffff6000f87947 */ /* 0x000fea000383ffff */
.L_x_8926:
[----:B0-----:R0:W1:Y:S02]  /*31170*/  SYNCS.PHASECHK.TRANS64.TRYWAIT P0, [R5+URZ+0x228a0], R6 ;  /* 0x0228a006050075a7 */ /* 0x001064000800017f */
[----:B-1----:R-:W-:Y:S05]  /*31180*/  @!P0 NANOSLEEP.SYNCS 0x989680 ;  /* 0x009896800000895d */ /* 0x002fea0003900000 */
[----:B------:R-:W1:Y:S02]  /*31190*/  @!P0 SYNCS.PHASECHK.TRANS64 P0, [R5+URZ+0x228a0], R6 ;  /* 0x0228a006050085a7 */ /* 0x000e64000800007f */
[----:B-1----:R-:W-:Y:S05]  /*311a0*/  @!P0 BRA `(.L_x_8926) ;  /* 0xfffffffc00f08947 */ /* 0x002fea000383ffff */
[----:B------:R-:W-:Y:S05]  /*311b0*/  BRA `(.L_x_9165) ;  /* 0xffffff6400187947 */ /* 0x000fea000383ffff */
.L_x_8931:
[----:B-1----:R1:W2:Y:S02]  /*311c0*/  SYNCS.PHASECHK.TRANS64.TRYWAIT P0, [R5+URZ+0x228c0], R6 ;  /* 0x0228c006050075a7 */ /* 0x0022a4000800017f */
[----:B--2---:R-:W-:Y:S05]  /*311d0*/  @!P0 NANOSLEEP.SYNCS 0x989680 ;  /* 0x009896800000895d */ /* 0x004fea0003900000 */
[----:B------:R-:W2:Y:S02]  /*311e0*/  @!P0 SYNCS.PHASECHK.TRANS64 P0, [R5+URZ+0x228c0], R6 ;  /* 0x0228c006050085a7 */ /* 0x000ea4000800007f */
[----:B--2---:R-:W-:Y:S05]  /*311f0*/  @!P0 BRA `(.L_x_8931) ;  /* 0xfffffffc00f08947 */ /* 0x004fea000383ffff */
[----:B------:R-:W-:Y:S05]  /*31200*/  BRA `(.L_x_9166) ;  /* 0xffffff6400987947 */ /* 0x000fea000383ffff */
.L_x_8938:
[----:B0-----:R0:W1:Y:S02]  /*31210*/  SYNCS.PHASECHK.TRANS64.TRYWAIT P1, [R5+URZ+0x228a0], R6 ;  /* 0x0228a006050075a7 */ /* 0x001064000802017f */
[----:B-1----:R-:W-:Y:S05]  /*31220*/  @!P1 NANOSLEEP.SYNCS 0x989680 ;  /* 0x009896800000995d */ /* 0x002fea0003900000 */
[----:B------:R-:W1:Y:S02]  /*31230*/  @!P1 SYNCS.PHASECHK.TRANS64 P1, [R5+URZ+0x228a0], R6 ;  /* 0x0228a006050095a7 */ /* 0x000e64000802007f */
[----:B-1----:R-:W-:Y:S05]  /*31240*/  @!P1 BRA `(.L_x_8938) ;  /* 0xfffffffc00f09947 */ /* 0x002fea000383ffff */
[----:B------:R-:W-:Y:S05]  /*31250*/  BRA `(.L_x_9167) ;  /* 0xffffff68006c7947 */ /* 0x000fea000383ffff */
.L_x_8943:
[----:B-1----:R1:W2:Y:S02]  /*31260*/  SYNCS.PHASECHK.TRANS64.TRYWAIT P1, [R5+URZ+0x228c0], R6 ;  /* 0x0228c006050075a7 */ /* 0x0022a4000802017f */
[----:B--2---:R-:W-:Y:S05]  /*31270*/  @!P1 NANOSLEEP.SYNCS 0x989680 ;  /* 0x009896800000995d */ /* 0x004fea0003900000 */
[----:B------:R-:W2:Y:S02]  /*31280*/  @!P1 SYNCS.PHASECHK.TRANS64 P1, [R5+URZ+0x228c0], R6 ;  /* 0x0228c006050095a7 */ /* 0x000ea4000802007f */
[----:B--2---:R-:W-:Y:S05]  /*31290*/  @!P1 BRA `(.L_x_8943) ;  /* 0xfffffffc00f09947 */ /* 0x004fea000383ffff */
[----:B------:R-:W-:Y:S05]  /*312a0*/  BRA `(.L_x_9168) ;  /* 0xffffff6800e87947 */ /* 0x000fea000383ffff */
.L_x_8966:
[----:B------:R-:W0:Y:S01]  /*312b0*/  S2R R20, SR_TID.X ;  /* 0x0000000000147919 */ /* 0x000e220000002100 */
[----:B------:R-:W-:Y:S01]  /*312c0*/  BSSY B0, `(.L_x_9169) ;  /* 0x0000009000007945 */ /* 0x000fe20003800000 */
[----:B------:R-:W-:Y:S02]  /*312d0*/  IMAD.MOV.U32 R12, RZ, RZ, RZ ;  /* 0x000000ffff0c7224 */ /* 0x000fe400078e00ff */
[----:B------:R-:W-:Y:S02]  /*312e0*/  IMAD.MOV.U32 R11, RZ, RZ, 0x1f ;  /* 0x0000001fff0b7424 */ /* 0x000fe400078e00ff */
[----:B------:R-:W-:Y:S01]  /*312f0*/  IMAD.MOV.U32 R15, RZ, RZ, -0x1 ;  /* 0xffffffffff0f7424 */ /* 0x000fe200078e00ff */
[----:B0-----:R-:W-:-:S04]  /*31300*/  SHF.R.U32.HI R13, RZ, 0x5, R20 ;  /* 0x00000005ff0d7819 */ /* 0x001fc80000011614 */
[----:B------:R-:W-:-:S07]  /*31310*/  LOP3.LUT R13, R13, 0x3, RZ, 0xc0, !PT ;  /* 0x000000030d0d7812 */ /* 0x000fce00078ec0ff */
[----:B-----5:R-:W-:Y:S05]  /*31320*/  WARPSYNC.COLLECTIVE R15, `(.L_x_9170) ;  /* 0x000000000f087348 */ /* 0x020fea0003c00000 */
[----:B------:R0:W1:Y:S02]  /*31330*/  SHFL.IDX P6, R14, R13, R12, R11 ;  /* 0x0000000c0d0e7389 */ /* 0x00006400000c000b */
[----:B01---5:R-:W-:Y:S01]  /*31340*/  ENDCOLLECTIVE ;  /* 0x000000000000791b */ /* 0x023fe20003800000 */
.L_x_9170:
[----:B------:R-:W-:Y:S05]  /*31350*/  BSYNC B0 ;  /* 0x0000000000007941 */ /* 0x000fea0003800000 */
.L_x_9169:
[----:B------:R-:W-:Y:S05]  /*31360*/  BRA `(.L_x_9171) ;  /* 0xffffff7c006c7947 */ /* 0x000fea000383ffff */
.L_x_8969:
[----:B0-----:R-:W2:Y:S02]  /*31370*/  LDL R0, [R1+0x38] ;  /* 0x0000380001007983 */ /* 0x001ea40000100800 */
[----:B--2---:R0:W1:Y:S02]  /*31380*/  SYNCS.PHASECHK.TRANS64.TRYWAIT P0, [R4+URZ+0x22880], R0 ;  /* 0x02288000040075a7 */ /* 0x004064000800017f */
[----:B-1----:R-:W-:Y:S05]  /*31390*/  @!P0 NANOSLEEP.SYNCS 0x989680 ;  /* 0x009896800000895d */ /* 0x002fea0003900000 */
[----:B------:R-:W1:Y:S02]  /*313a0*/  @!P0 SYNCS.PHASECHK.TRANS64 P0, [R4+URZ+0x22880], R0 ;  /* 0x02288000040085a7 */ /* 0x000e64000800007f */
[----:B-1----:R-:W-:Y:S05]  /*313b0*/  @!P0 BRA `(.L_x_8969) ;  /* 0xfffffffc00ec8947 */ /* 0x002fea000383ffff */
[----:B------:R-:W-:Y:S05]  /*313c0*/  BRA `(.L_x_9172) ;  /* 0xffffff7c008c7947 */ /* 0x000fea000383ffff */
.L_x_8970:
        /* <DEDUP_REMOVED lines=8> */
.L_x_9174:
[----:B------:R-:W-:Y:S05]  /*31450*/  BSYNC B0 ;  /* 0x0000000000007941 */ /* 0x000fea0003800000 */
.L_x_9173:
        /* <DEDUP_REMOVED lines=9> */
[----:B------:R-:W-:-:S13]  /*314f0*/  ISETP.GE.AND P4, PT, R7, 0x61, PT ;  /* 0x000000610700780c */ /* 0x000fda0003f86270 */
[----:B------:R-:W-:Y:S05]  /*31500*/  WARPSYNC.COLLECTIVE R15, `(.L_x_9175) ;  /* 0x000000000f087348 */ /* 0x000fea0003c00000 */
[----:B------:R0:W1:Y:S02]  /*31510*/  SHFL.IDX P6, R14, R13, R12, R11 ;  /* 0x0000000c0d0e7389 */ /* 0x00006400000c000b */
[----:B01----:R-:W-:Y:S01]  /*31520*/  ENDCOLLECTIVE ;  /* 0x000000000000791b */ /* 0x003fe20003800000 */
.L_x_9175:
[----:B------:R-:W-:Y:S02]  /*31530*/  IMAD.MOV.U32 R13, RZ, RZ, R2 ;  /* 0x000000ffff0d7224 */ /* 0x000fe400078e0002 */
[----:B------:R-:W-:Y:S02]  /*31540*/  IMAD.MOV.U32 R12, RZ, RZ, 0x1 ;  /* 0x00000001ff0c7424 */ /* 0x000fe400078e00ff */
[----:B------:R-:W-:-:S07]  /*31550*/  IMAD.MOV.U32 R3, RZ, RZ, R14 ;  /* 0x000000ffff037224 */ /* 0x000fce00078e000e */
[----:B------:R-:W-:Y:S05]  /*31560*/  WARPSYNC.COLLECTIVE R15, `(.L_x_9176) ;  /* 0x000000000f087348 */ /* 0x000fea0003c00000 */
[----:B------:R0:W1:Y:S02]  /*31570*/  SHFL.IDX P6, R14, R13, R12, R11 ;  /* 0x0000000c0d0e7389 */ /* 0x00006400000c000b */
[----:B01----:R-:W-:Y:S01]  /*31580*/  ENDCOLLECTIVE ;  /* 0x000000000000791b */ /* 0x003fe20003800000 */
.L_x_9176:
        /* <DEDUP_REMOVED lines=13> */
.L_x_9177:
        /* <DEDUP_REMOVED lines=9> */
.L_x_9178:
        /* <DEDUP_REMOVED lines=10> */
.L_x_9179:
        /* <DEDUP_REMOVED lines=9> */
.L_x_9180:
        /* <DEDUP_REMOVED lines=10> */
.L_x_9181:
        /* <DEDUP_REMOVED lines=9> */
.L_x_9182:
        /* <DEDUP_REMOVED lines=10> */
.L_x_9183:
        /* <DEDUP_REMOVED lines=9> */
.L_x_9184:
        /* <DEDUP_REMOVED lines=10> */
.L_x_9185:
        /* <DEDUP_REMOVED lines=9> */
.L_x_9186:
        /* <DEDUP_REMOVED lines=10> */
.L_x_9187:
        /* <DEDUP_REMOVED lines=9> */
.L_x_9188:
        /* <DEDUP_REMOVED lines=10> */
.L_x_9189:
[----:B------:R-:W-:Y:S02]  /*31d80*/  IMAD.MOV.U32 R13, RZ, RZ, R10 ;  /* 0x000000ffff0d7224 */ /* 0x000fe400078e000a */
[----:B------:R-:W-:Y:S02]  /*31d90*/  IMAD.MOV.U32 R12, RZ, RZ, RZ ;  /* 0x000000ffff0c7224 */ /* 0x000fe400078e00ff */
[----:B------:R-:W-:-:S07]  /*31da0*/  IMAD.MOV.U32 R0, RZ, RZ, R14 ;  /* 0x000000ffff007224 */ /* 0x000fce00078e000e */
[----:B------:R-:W-:Y:S05]  /*31db0*/  WARPSYNC.COLLECTIVE R15, `(.L_x_9190) ;  /* 0x000000000f087348 */ /* 0x000fea0003c00000 */
[----:B------:R0:W1:Y:S02]  /*31dc0*/  SHFL.IDX P6, R14, R13, R12, R11 ;  /* 0x0000000c0d0e7389 */ /* 0x00006400000c000b */
[----:B01----:R-:W-:Y:S01]  /*31dd0*/  ENDCOLLECTIVE ;  /* 0x000000000000791b */ /* 0x003fe20003800000 */
.L_x_9190:
        /* <DEDUP_REMOVED lines=12> */
.L_x_9191:
[----:B------:R-:W-:Y:S02]  /*31ea0*/  IMAD.MOV.U32 R13, RZ, RZ, R10 ;  /* 0x000000ffff0d7224 */ /* 0x000fe400078e000a */
[----:B------:R-:W-:Y:S02]  /*31eb0*/  IMAD.MOV.U32 R12, RZ, RZ, 0x1 ;  /* 0x00000001ff0c7424 */ /* 0x000fe400078e00ff */
[----:B------:R-:W-:-:S07]  /*31ec0*/  IMAD.MOV.U32 R0, RZ, RZ, R14 ;  /* 0x000000ffff007224 */ /* 0x000fce00078e000e */
[----:B------:R-:W-:Y:S05]  /*31ed0*/  WARPSYNC.COLLECTIVE R15, `(.L_x_9192) ;  /* 0x000000000f087348 */ /* 0x000fea0003c00000 */
[----:B------:R0:W1:Y:S02]  /*31ee0*/  SHFL.IDX P6, R14, R13, R12, R11 ;  /* 0x0000000c0d0e7389 */ /* 0x00006400000c000b */
[----:B01----:R-:W-:Y:S01]  /*31ef0*/  ENDCOLLECTIVE ;  /* 0x000000000000791b */ /* 0x003fe20003800000 */
.L_x_9192:
        /* <DEDUP_REMOVED lines=13> */
.L_x_9193:
        /* <DEDUP_REMOVED lines=15> */
.L_x_8975:
[----:B--2---:R-:W2:Y:S02]  /*320c0*/  LDL R0, [R1+0x38] ;  /* 0x0000380001007983 */ /* 0x004ea40000100800 */
[----:B--2---:R2:W3:Y:S02]  /*320d0*/  SYNCS.PHASECHK.TRANS64.TRYWAIT P0, [R4+URZ+0x22840], R0 ;  /* 0x02284000040075a7 */ /* 0x0044e4000800017f */
[----:B---3--:R-:W-:Y:S05]  /*320e0*/  @!P0 NANOSLEEP.SYNCS 0x989680 ;  /* 0x009896800000895d */ /* 0x008fea0003900000 */
[----:B------:R-:W3:Y:S02]  /*320f0*/  @!P0 SYNCS.PHASECHK.TRANS64 P0, [R4+URZ+0x22840], R0 ;  /* 0x02284000040085a7 */ /* 0x000ee4000800007f */
[----:B---3--:R-:W-:Y:S05]  /*32100*/  @!P0 BRA `(.L_x_8975) ;  /* 0xfffffffc00ec8947 */ /* 0x008fea000383ffff */
[----:B------:R-:W-:Y:S05]  /*32110*/  BRA `(.L_x_9195) ;  /* 0xffffff7800987947 */ /* 0x000fea000383ffff */
.L_x_8976:
        /* <DEDUP_REMOVED lines=8> */
.L_x_9197:
[----:B------:R-:W-:Y:S05]  /*321a0*/  BSYNC B0 ;  /* 0x0000000000007941 */ /* 0x000fea0003800000 */
.L_x_9196:
        /* <DEDUP_REMOVED lines=8> */
.L_x_9198:
[----:B------:R-:W-:Y:S02]  /*32230*/  IMAD.MOV.U32 R13, RZ, RZ, R0 ;  /* 0x000000ffff0d7224 */ /* 0x000fe400078e0000 */
[----:B------:R-:W-:Y:S01]  /*32240*/  IMAD.MOV.U32 R12, RZ, RZ, 0x1 ;  /* 0x00000001ff0c7424 */ /* 0x000fe200078e00ff */
[----:B------:R-:W-:Y:S01]  /*32250*/  LOP3.LUT P6, RZ, R16, 0x40, RZ, 0xc0, !PT ;  /* 0x0000004010ff7812 */ /* 0x000fe200078cc0ff */
[----:B------:R-:W-:-:S12]  /*32260*/  IMAD.MOV.U32 R8, RZ, RZ, R14 ;  /* 0x000000ffff087224 */ /* 0x000fd800078e000e */
        /* <DEDUP_REMOVED lines=10> */
.L_x_9199:
[----:B------:R-:W-:Y:S02]  /*32310*/  IMAD.MOV.U32 R13, RZ, RZ, R2 ;  /* 0x000000ffff0d7224 */ /* 0x000fe400078e0002 */
[----:B------:R-:W-:-:S07]  /*32320*/  IMAD.MOV.U32 R7, RZ, RZ, R14 ;  /* 0x000000ffff077224 */ /* 0x000fce00078e000e */
[----:B------:R-:W-:Y:S05]  /*32330*/  WARPSYNC.COLLECTIVE R15, `(.L_x_9200) ;  /* 0x000000000f087348 */ /* 0x000fea0003c00000 */
[----:B------:R0:W1:Y:S02]  /*32340*/  SHFL.IDX P6, R14, R13, R12, R11 ;  /* 0x0000000c0d0e7389 */ /* 0x00006400000c000b */
[----:B01----:R-:W-:Y:S01]  /*32350*/  ENDCOLLECTIVE ;  /* 0x000000000000791b */ /* 0x003fe20003800000 */
.L_x_9200:
        /* <DEDUP_REMOVED lines=14> */
.L_x_9201:
[----:B------:R-:W-:Y:S02]  /*32440*/  IMAD.MOV.U32 R13, RZ, RZ, R2 ;  /* 0x000000ffff0d7224 */ /* 0x000fe400078e0002 */
[----:B------:R-:W-:-:S07]  /*32450*/  IMAD.MOV.U32 R7, RZ, RZ, R14 ;  /* 0x000000ffff077224 */ /* 0x000fce00078e000e */
[----:B------:R-:W-:Y:S05]  /*32460*/  WARPSYNC.COLLECTIVE R15, `(.L_x_9202) ;  /* 0x000000000f087348 */ /* 0x000fea0003c00000 */
[----:B------:R0:W1:Y:S02]  /*32470*/  SHFL.IDX P6, R14, R13, R12, R11 ;  /* 0x0000000c0d0e7389 */ /* 0x00006400000c000b */
[----:B01----:R-:W-:Y:S01]  /*32480*/  ENDCOLLECTIVE ;  /* 0x000000000000791b */ /* 0x003fe20003800000 */
.L_x_9202:
        /* <DEDUP_REMOVED lines=14> */
.L_x_9203:
[----:B------:R-:W-:Y:S02]  /*32570*/  IMAD.MOV.U32 R13, RZ, RZ, R2 ;  /* 0x000000ffff0d7224 */ /* 0x000fe400078e0002 */
[----:B------:R-:W-:-:S07]  /*32580*/  IMAD.MOV.U32 R7, RZ, RZ, R14 ;  /* 0x000000ffff077224 */ /* 0x000fce00078e000e */
[----:B------:R-:W-:Y:S05]  /*32590*/  WARPSYNC.COLLECTIVE R15, `(.L_x_9204) ;  /* 0x000000000f087348 */ /* 0x000fea0003c00000 */
[----:B------:R0:W1:Y:S02]  /*325a0*/  SHFL.IDX P6, R14, R13, R12, R11 ;  /* 0x0000000c0d0e7389 */ /* 0x00006400000c000b */
[----:B01----:R-:W-:Y:S01]  /*325b0*/  ENDCOLLECTIVE ;  /* 0x000000000000791b */ /* 0x003fe20003800000 */
.L_x_9204:
[----:B------:R-:W-:Y:S02]  /*325c0*/  IMAD.MOV.U32 R13, RZ, RZ, R0 ;  /* 0x000000ffff0d7224 */ /* 0x000fe400078e0000 */
[----:B------:R-:W-:Y:S02]  /*325d0*/  IMAD.MOV.U32 R12, RZ, RZ, 0x4 ;  /* 0x00000004ff0c7424 */ /* 0x000fe400078e00ff */
[----:B------:R-:W-:-:S07]  /*325e0*/  IMAD.MOV.U32 R8, RZ, RZ, R14 ;  /* 0x000000ffff087224 */ /* 0x000fce00078e000e */
[----:B------:R-:W-:Y:S05]  /*325f0*/  WARPSYNC.COLLECTIVE R15, `(.L_x_9205) ;  /* 0x000000000f087348 */ /* 0x000fea0003c00000 */
[----:B------:R0:W1:Y:S02]  /*32600*/  SHFL.IDX P6, R14, R13, R12, R11 ;  /* 0x0000000c0d0e7389 */ /* 0x00006400000c000b */
[----:B01----:R-:W-:Y:S01]  /*32610*/  ENDCOLLECTIVE ;  /* 0x000000000000791b */ /* 0x003fe20003800000 */
.L_x_9205:
        /* <DEDUP_REMOVED lines=13> */
.L_x_9206:
        /* <DEDUP_REMOVED lines=14> */
.L_x_9207:
[----:B------:R-:W-:Y:S02]  /*327d0*/  IMAD.MOV.U32 R13, RZ, RZ, R2 ;  /* 0x000000ffff0d7224 */ /* 0x000fe400078e0002 */
[----:B------:R-:W-:-:S07]  /*327e0*/  IMAD.MOV.U32 R7, RZ, RZ, R14 ;  /* 0x000000ffff077224 */ /* 0x000fce00078e000e */
[----:B------:R-:W-:Y:S05]  /*327f0*/  WARPSYNC.COLLECTIVE R15, `(.L_x_9208) ;  /* 0x000000000f087348 */ /* 0x000fea0003c00000 */
[----:B------:R0:W1:Y:S02]  /*32800*/  SHFL.IDX P6, R14, R13, R12, R11 ;  /* 0x0000000c0d0e7389 */ /* 0x00006400000c000b */
[----:B01----:R-:W-:Y:S01]  /*32810*/  ENDCOLLECTIVE ;  /* 0x000000000000791b */ /* 0x003fe20003800000 */
.L_x_9208:
[----:B------:R-:W-:Y:S02]  /*32820*/  IMAD.MOV.U32 R13, RZ, RZ, R0 ;  /* 0x000000ffff0d7224 */ /* 0x000fe400078e0000 */
[----:B------:R-:W-:Y:S02]  /*32830*/  IMAD.MOV.U32 R12, RZ, RZ, 0x6 ;  /* 0x00000006ff0c7424 */ /* 0x000fe400078e00ff */
[----:B------:R-:W-:-:S07]  /*32840*/  IMAD.MOV.U32 R8, RZ, RZ, R14 ;  /* 0x000000ffff087224 */ /* 0x000fce00078e000e */
[----:B------:R-:W-:Y:S05]  /*32850*/  WARPSYNC.COLLECTIVE R15, `(.L_x_9209) ;  /* 0x000000000f087348 */ /* 0x000fea0003c00000 */
[----:B------:R0:W1:Y:S02]  /*32860*/  SHFL.IDX P6, R14, R13, R12, R11 ;  /* 0x0000000c0d0e7389 */ /* 0x00006400000c000b */
[----:B01----:R-:W-:Y:S01]  /*32870*/  ENDCOLLECTIVE ;  /* 0x000000000000791b */ /* 0x003fe20003800000 */
.L_x_9209:
        /* <DEDUP_REMOVED lines=12> */
.L_x_9210:
[----:B------:R-:W-:Y:S02]  /*32940*/  IMAD.MOV.U32 R13, RZ, RZ, R0 ;  /* 0x000000ffff0d7224 */ /* 0x000fe400078e0000 */
[----:B------:R-:W-:Y:S02]  /*32950*/  IMAD.MOV.U32 R12, RZ, RZ, 0x7 ;  /* 0x00000007ff0c7424 */ /* 0x000fe400078e00ff */
[----:B------:R-:W-:-:S07]  /*32960*/  IMAD.MOV.U32 R8, RZ, RZ, R14 ;  /* 0x000000ffff087224 */ /* 0x000fce00078e000e */
[----:B------:R-:W-:Y:S05]  /*32970*/  WARPSYNC.COLLECTIVE R15, `(.L_x_9211) ;  /* 0x000000000f087348 */ /* 0x000fea0003c00000 */
[----:B------:R0:W1:Y:S02]  /*32980*/  SHFL.IDX P6, R14, R13, R12, R11 ;  /* 0x0000000c0d0e7389 */ /* 0x00006400000c000b */
[----:B01----:R-:W-:Y:S01]  /*32990*/  ENDCOLLECTIVE ;  /* 0x000000000000791b */ /* 0x003fe20003800000 */
.L_x_9211:
        /* <DEDUP_REMOVED lines=12> */
.L_x_9212:
[----:B------:R-:W-:Y:S02]  /*32a60*/  IMAD.MOV.U32 R13, RZ, RZ, R5 ;  /* 0x000000ffff0d7224 */ /* 0x000fe400078e0005 */
[----:B------:R-:W-:Y:S02]  /*32a70*/  IMAD.MOV.U32 R12, RZ, RZ, RZ ;  /* 0x000000ffff0c7224 */ /* 0x000fe400078e00ff */
[----:B------:R-:W-:-:S07]  /*32a80*/  IMAD.MOV.U32 R8, RZ, RZ, R14 ;  /* 0x000000ffff087224 */ /* 0x000fce00078e000e */
[----:B------:R-:W-:Y:S05]  /*32a90*/  WARPSYNC.COLLECTIVE R15, `(.L_x_9213) ;  /* 0x000000000f087348 */ /* 0x000fea0003c00000 */
[----:B------:R0:W1:Y:S02]  /*32aa0*/  SHFL.IDX P6, R14, R13, R12, R11 ;  /* 0x0000000c0d0e7389 */ /* 0x00006400000c000b */
[----:B01----:R-:W-:Y:S01]  /*32ab0*/  ENDCOLLECTIVE ;  /* 0x000000000000791b */ /* 0x003fe20003800000 */
.L_x_9213:
        /* <DEDUP_REMOVED lines=11> */
.L_x_9214:
[----:B------:R-:W-:Y:S02]  /*32b70*/  IMAD.MOV.U32 R13, RZ, RZ, R5 ;  /* 0x000000ffff0d7224 */ /* 0x000fe400078e0005 */
[----:B------:R-:W-:Y:S02]  /*32b80*/  IMAD.MOV.U32 R12, RZ, RZ, 0x1 ;  /* 0x00000001ff0c7424 */ /* 0x000fe400078e00ff */
[----:B------:R-:W-:-:S07]  /*32b90*/  IMAD.MOV.U32 R2, RZ, RZ, R14 ;  /* 0x000000ffff027224 */ /* 0x000fce00078e000e */
[----:B------:R-:W-:Y:S05]  /*32ba0*/  WARPSYNC.COLLECTIVE R15, `(.L_x_9215) ;  /* 0x000000000f087348 */ /* 0x000fea0003c00000 */
[----:B------:R0:W1:Y:S02]  /*32bb0*/  SHFL.IDX P6, R14, R13, R12, R11 ;  /* 0x0000000c0d0e7389 */ /* 0x00006400000c000b */
[----:B01----:R-:W-:Y:S01]  /*32bc0*/  ENDCOLLECTIVE ;  /* 0x000000000000791b */ /* 0x003fe20003800000 */
.L_x_9215:
        /* <DEDUP_REMOVED lines=13> */
.L_x_9216:
[----:B------:R-:W-:Y:S01]  /*32ca0*/  IMAD.MOV.U32 R6, RZ, RZ, R14 ;  /* 0x000000ffff067224 */ /* 0x000fe200078e000e */
[----:B------:R-:W-:Y:S06]  /*32cb0*/  BRA `(.L_x_9217) ;  /* 0xffffff74005c7947 */ /* 0x000fec000383ffff */
.L_x_8981:
        /* <DEDUP_REMOVED lines=9> */
.L_x_9218:
[----:B------:R-:W-:Y:S01]  /*32d50*/  ISETP.GE.AND P1, PT, R25, R28, PT ;  /* 0x0000001c1900720c */ /* 0x000fe20003f26270 */
[----:B------:R-:W-:Y:S02]  /*32d60*/  IMAD.MOV.U32 R13, RZ, RZ, R0 ;  /* 0x000000ffff0d7224 */ /* 0x000fe400078e0000 */
[----:B------:R-:W-:-:S10]  /*32d70*/  IMAD.MOV.U32 R3, RZ, RZ, R14 ;  /* 0x000000ffff037224 */ /* 0x000fd400078e000e */
[----:B------:R-:W-:Y:S05]  /*32d80*/  WARPSYNC.COLLECTIVE R15, `(.L_x_9219) ;  /* 0x000000000f087348 */ /* 0x000fea0003c00000 */
[----:B------:R0:W1:Y:S02]  /*32d90*/  SHFL.IDX P6, R14, R13, R12, R11 ;  /* 0x0000000c0d0e7389 */ /* 0x00006400000c000b */
[----:B01----:R-:W-:Y:S01]  /*32da0*/  ENDCOLLECTIVE ;  /* 0x000000000000791b */ /* 0x003fe20003800000 */
.L_x_9219:
[----:B------:R-:W-:Y:S02]  /*32db0*/  IMAD.MOV.U32 R13, RZ, RZ, R2 ;  /* 0x000000ffff0d7224 */ /* 0x000fe400078e0002 */
[----:B------:R-:W-:Y:S02]  /*32dc0*/  IMAD.MOV.U32 R12, RZ, RZ, 0x1 ;  /* 0x00000001ff0c7424 */ /* 0x000fe400078e00ff */
[----:B------:R-:W-:-:S07]  /*32dd0*/  IMAD.MOV.U32 R4, RZ, RZ, R14 ;  /* 0x000000ffff047224 */ /* 0x000fce00078e000e */
[----:B------:R-:W-:Y:S05]  /*32de0*/  WARPSYNC.COLLECTIVE R15, `(.L_x_9220) ;  /* 0x000000000f087348 */ /* 0x000fea0003c00000 */
[----:B------:R0:W1:Y:S02]  /*32df0*/  SHFL.IDX P6, R14, R13, R12, R11 ;  /* 0x0000000c0d0e7389 */ /* 0x00006400000c000b */
[----:B01----:R-:W-:Y:S01]  /*32e00*/  ENDCOLLECTIVE ;  /* 0x000000000000791b */ /* 0x003fe20003800000 */
.L_x_9220:
[----:B------:R-:W-:-:S05]  /*32e10*/  @!P1 IADD3 R4, P3, R36, R4, RZ ;  /* 0x0000000424049210 */ /* 0x000fca0007f7e0ff */
[----:B------:R-:W-:Y:S02]  /*32e20*/  @!P1 IMAD.X R5, RZ, RZ, R3, P3 ;  /* 0x000000ffff059224 */ /* 0x000fe400018e0603 */
[----:B------:R-:W-:-:S03]  /*32e30*/  VIADD R3, R25, 0x10 ;  /* 0x0000001019037836 */ /* 0x000fc60000000000 */
[----:B------:R-:W-:Y:S01]  /*32e40*/  @!PT LDS RZ, [RZ] ;  /* 0x00000000fffff984 */ /* 0x000fe20000000800 */
[----:B------:R-:W-:Y:S01]  /*32e50*/  @!PT LDS RZ, [RZ] ;  /* 0x00000000fffff984 */ /* 0x000fe20000000800 */
[----:B------:R-:W-:Y:S01]  /*32e60*/  @!PT LDS RZ, [RZ] ;  /* 0x00000000fffff984 */ /* 0x000fe20000000800 */
[----:B------:R0:W-:Y:S01]  /*32e70*/  @!P1 LDGSTS.E.BYPASS.LTC128B.128 [R8+0x14400], desc[UR60][R4.64], !P0 ;  /* 0x1440000004089fae */ /* 0x0001e2000c101d7c */
[----:B------:R-:W-:Y:S01]  /*32e80*/  IMAD.MOV.U32 R13, RZ, RZ, R0 ;  /* 0x000000ffff0d7224 */ /* 0x000fe200078e0000 */
[----:B------:R-:W-:Y:S01]  /*32e90*/  ISETP.GE.AND P1, PT, R3, R28, PT ;  /* 0x0000001c0300720c */ /* 0x000fe20003f26270 */
[----:B------:R-:W-:-:S12]  /*32ea0*/  IMAD.MOV.U32 R6, RZ, RZ, R14 ;  /* 0x000000ffff067224 */ /* 0x000fd800078e000e */
[----:B0-----:R-:W-:Y:S05]  /*32eb0*/  WARPSYNC.COLLECTIVE R15, `(.L_x_9221) ;  /* 0x000000000f087348 */ /* 0x001fea0003c00000 */
[----:B------:R1:W2:Y:S02]  /*32ec0*/  SHFL.IDX P6, R14, R13, R12, R11 ;  /* 0x0000000c0d0e7389 */ /* 0x0002a400000c000b */
[----:B012---:R-:W-:Y:S01]  /*32ed0*/  ENDCOLLECTIVE ;  /* 0x000000000000791b */ /* 0x007fe20003800000 */
.L_x_9221:
[----:B------:R-:W-:Y:S02]  /*32ee0*/  IMAD.MOV.U32 R13, RZ, RZ, R2 ;  /* 0x000000ffff0d7224 */ /* 0x000fe400078e0002 */
[----:B------:R-:W-:Y:S02]  /*32ef0*/  IMAD.MOV.U32 R12, RZ, RZ, 0x2 ;  /* 0x00000002ff0c7424 */ /* 0x000fe400078e00ff */
[----:B------:R-:W-:-:S07]  /*32f00*/  IMAD.MOV.U32 R3, RZ, RZ, R14 ;  /* 0x000000ffff037224 */ /* 0x000fce00078e000e */
[----:B------:R-:W-:Y:S05]  /*32f10*/  WARPSYNC.COLLECTIVE R15, `(.L_x_9222) ;  /* 0x000000000f087348 */ /* 0x000fea0003c00000 */
[----:B------:R0:W1:Y:S02]  /*32f20*/  SHFL.IDX P6, R14, R13, R12, R11 ;  /* 0x0000000c0d0e7389 */ /* 0x00006400000c000b */
[----:B01----:R-:W-:Y:S01]  /*32f30*/  ENDCOLLECTIVE ;  /* 0x000000000000791b */ /* 0x003fe20003800000 */
.L_x_9222:
[----:B------:R-:W-:-:S05]  /*32f40*/  @!P1 IADD3 R3, P3, R36, R3, RZ ;  /* 0x0000000324039210 */ /* 0x000fca0007f7e0ff */
[----:B------:R-:W-:Y:S02]  /*32f50*/  @!P1 IMAD.X R6, RZ, RZ, R6, P3 ;  /* 0x000000ffff069224 */ /* 0x000fe400018e0606 */
[----:B------:R-:W-:Y:S02]  /*32f60*/  @!P1 IMAD.MOV.U32 R4, RZ, RZ, R3 ;  /* 0x000000ffff049224 */ /* 0x000fe400078e0003 */
[----:B------:R-:W-:Y:S02]  /*32f70*/  @!P1 IMAD.MOV.U32 R5, RZ, RZ, R6 ;  /* 0x000000ffff059224 */ /* 0x000fe400078e0006 */
[----:B------:R-:W-:Y:S02]  /*32f80*/  VIADD R3, R25, 0x20 ;  /* 0x0000002019037836 */ /* 0x000fe40000000000 */
[----:B------:R-:W-:Y:S01]  /*32f90*/  IMAD.MOV.U32 R13, RZ, RZ, R0 ;  /* 0x000000ffff0d7224 */ /* 0x000fe200078e0000 */
[----:B------:R-:W-:Y:S01]  /*32fa0*/  @!PT LDS RZ, [RZ] ;  /* 0x00000000fffff984 */ /* 0x000fe20000000800 */
[----:B------:R-:W-:Y:S01]  /*32fb0*/  @!PT LDS RZ, [RZ] ;  /* 0x00000000fffff984 */ /* 0x000fe20000000800 */
[----:B------:R-:W-:Y:S01]  /*32fc0*/  @!PT LDS RZ, [RZ] ;  /* 0x00000000fffff984 */ /* 0x000fe20000000800 */
[----:B------:R0:W-:Y:S02]  /*32fd0*/  @!P1 LDGSTS.E.BYPASS.LTC128B.128 [R8+0x14c00], desc[UR60][R4.64], !P0 ;  /* 0x14c0000004089fae */ /* 0x0001e4000c101d7c */
[----:B------:R-:W-:Y:S01]  /*32fe0*/  ISETP.GE.AND P1, PT, R3, R28, PT ;  /* 0x0000001c0300720c */ /* 0x000fe20003f26270 */
[----:B------:R-:W-:-:S12]  /*32ff0*/  IMAD.MOV.U32 R3, RZ, RZ, R14 ;  /* 0x000000ffff037224 */ /* 0x000fd800078e000e */
[----:B0-----:R-:W-:Y:S05]  /*33000*/  WARPSYNC.COLLECTIVE R15, `(.L_x_9223) ;  /* 0x000000000f087348 */ /* 0x001fea0003c00000 */
[----:B------:R1:W2:Y:S02]  /*33010*/  SHFL.IDX P6, R14, R13, R12, R11 ;  /* 0x0000000c0d0e7389 */ /* 0x0002a400000c000b */
[----:B012---:R-:W-:Y:S01]  /*33020*/  ENDCOLLECTIVE ;  /* 0x000000000000791b */ /* 0x007fe20003800000 */
.L_x_9223:
[----:B------:R-:W-:Y:S02]  /*33030*/  IMAD.MOV.U32 R13, RZ, RZ, R2 ;  /* 0x000000ffff0d7224 */ /* 0x000fe400078e0002 */
[----:B------:R-:W-:Y:S02]  /*33040*/  IMAD.MOV.U32 R12, RZ, RZ, 0x3 ;  /* 0x00000003ff0c7424 */ /* 0x000fe400078e00ff */
[----:B------:R-:W-:-:S07]  /*33050*/  IMAD.MOV.U32 R4, RZ, RZ, R14 ;  /* 0x000000ffff047224 */ /* 0x000fce00078e000e */
[----:B------:R-:W-:Y:S05]  /*33060*/  WARPSYNC.COLLECTIVE R15, `(.L_x_9224) ;  /* 0x000000000f087348 */ /* 0x000fea0003c00000 */
[----:B------:R0:W1:Y:S02]  /*33070*/  SHFL.IDX P6, R14, R13, R12, R11 ;  /* 0x0000000c0d0e7389 */ /* 0x00006400000c000b */
[----:B01----:R-:W-:Y:S01]  /*33080*/  ENDCOLLECTIVE ;  /* 0x000000000000791b */ /* 0x003fe20003800000 */
.L_x_9224:
[----:B------:R-:W-:-:S05]  /*33090*/  @!P1 IADD3 R4, P2, R36, R4, RZ ;  /* 0x0000000424049210 */ /* 0x000fca0007f5e0ff */
[----:B------:R-:W-:-:S04]  /*330a0*/  @!P1 IMAD.X R3, RZ, RZ, R3, P2 ;  /* 0x000000ffff039224 */ /* 0x000fc800010e0603 */
        /* <DEDUP_REMOVED lines=12> */
.L_x_9225:
[----:B------:R-:W-:Y:S02]  /*33170*/  IMAD.MOV.U32 R13, RZ, RZ, R2 ;  /* 0x000000ffff0d7224 */ /* 0x000fe400078e0002 */
[----:B------:R-:W-:Y:S02]  /*33180*/  IMAD.MOV.U32 R12, RZ, RZ, 0x4 ;  /* 0x00000004ff0c7424 */ /* 0x000fe400078e00ff */
[----:B------:R-:W-:-:S07]  /*33190*/  IMAD.MOV.U32 R4, RZ, RZ, R14 ;  /* 0x000000ffff047224 */ /* 0x000fce00078e000e */
[----:B------:R-:W-:Y:S05]  /*331a0*/  WARPSYNC.COLLECTIVE R15, `(.L_x_9226) ;  /* 0x000000000f087348 */ /* 0x000fea0003c00000 */
[----:B------:R0:W1:Y:S02]  /*331b0*/  SHFL.IDX P6, R14, R13, R12, R11 ;  /* 0x0000000c0d0e7389 */ /* 0x00006400000c000b */
[----:B01----:R-:W-:Y:S01]  /*331c0*/  ENDCOLLECTIVE ;  /* 0x000000000000791b */ /* 0x003fe20003800000 */
.L_x_9226:
        /* <DEDUP_REMOVED lines=14> */
.L_x_9227:
[----:B------:R-:W-:Y:S02]  /*332b0*/  IMAD.MOV.U32 R13, RZ, RZ, R2 ;  /* 0x000000ffff0d7224 */ /* 0x000fe400078e0002 */
[----:B------:R-:W-:Y:S02]  /*332c0*/  IMAD.MOV.U32 R12, RZ, RZ, 0x5 ;  /* 0x00000005ff0c7424 */ /* 0x000fe400078e00ff */
[----:B------:R-:W-:-:S07]  /*332d0*/  IMAD.MOV.U32 R4, RZ, RZ, R14 ;  /* 0x000000ffff047224 */ /* 0x000fce00078e000e */
[----:B------:R-:W-:Y:S05]  /*332e0*/  WARPSYNC.COLLECTIVE R15, `(.L_x_9228) ;  /* 0x000000000f087348 */ /* 0x000fea0003c00000 */
[----:B------:R0:W1:Y:S02]  /*332f0*/  SHFL.IDX P6, R14, R13, R12, R11 ;  /* 0x0000000c0d0e7389 */ /* 0x00006400000c000b */
[----:B01----:R-:W-:Y:S01]  /*33300*/  ENDCOLLECTIVE ;  /* 0x000000000000791b */ /* 0x003fe20003800000 */
.L_x_9228:
        /* <DEDUP_REMOVED lines=14> */
.L_x_9229:
[----:B------:R-:W-:Y:S02]  /*333f0*/  IMAD.MOV.U32 R13, RZ, RZ, R2 ;  /* 0x000000ffff0d7224 */ /* 0x000fe400078e0002 */
[----:B------:R-:W-:Y:S02]  /*33400*/  IMAD.MOV.U32 R12, RZ, RZ, 0x6 ;  /* 0x00000006ff0c7424 */ /* 0x000fe400078e00ff */
[----:B------:R-:W-:-:S07]  /*33410*/  IMAD.MOV.U32 R4, RZ, RZ, R14 ;  /* 0x000000ffff047224 */ /* 0x000fce00078e000e */
[----:B------:R-:W-:Y:S05]  /*33420*/  WARPSYNC.COLLECTIVE R15, `(.L_x_9230) ;  /* 0x000000000f087348 */ /* 0x000fea0003c00000 */
[----:B------:R0:W1:Y:S02]  /*33430*/  SHFL.IDX P6, R14, R13, R12, R11 ;  /* 0x0000000c0d0e7389 */ /* 0x00006400000c000b */
[----:B01----:R-:W-:Y:S01]  /*33440*/  ENDCOLLECTIVE ;  /* 0x000000000000791b */ /* 0x003fe20003800000 */
.L_x_9230:
[----:B------:R-:W-:-:S05]  /*33450*/  @!P1 IADD3 R4, P2, R36, R4, RZ ;  /* 0x0000000424049210 */ /* 0x000fca0007f5e0ff */
[----:B------:R-:W-:-:S04]  /*33460*/  @!P1 IMAD.X R3, RZ, RZ, R3, P2 ;  /* 0x000000ffff039224 */ /* 0x000fc800010e0603 */
[----:B------:R-:W-:Y:S02]  /*33470*/  @!P1 IMAD.MOV.U32 R5, RZ, RZ, R3 ;  /* 0x000000ffff059224 */ /* 0x000fe400078e0003 */
[----:B------:R-:W-:-:S03]  /*33480*/  IMAD.MOV.U32 R13, RZ, RZ, R0 ;  /* 0x000000ffff0d7224 */ /* 0x000fc600078e0000 */
[----:B------:R-:W-:Y:S01]  /*33490*/  @!PT LDS RZ, [RZ] ;  /* 0x00000000fffff984 */ /* 0x000fe20000000800 */
[----:B------:R-:W-:Y:S01]  /*334a0*/  @!PT LDS RZ, [RZ] ;  /* 0x00000000fffff984 */ /* 0x000fe20000000800 */
[----:B------:R-:W-:Y:S01]  /*334b0*/  @!PT LDS RZ, [RZ] ;  /* 0x00000000fffff984 */ /* 0x000fe20000000800 */
[----:B------:R0:W-:Y:S01]  /*334c0*/  @!P1 LDGSTS.E.BYPASS.LTC128B.128 [R8+0x16c00], desc[UR60][R4.64], !P0 ;  /* 0x16c0000004089fae */ /* 0x0001e2000c101d7c */
[----:B------:R-:W-:-:S07]  /*334d0*/  IMAD.MOV.U32 R3, RZ, RZ, R14 ;  /* 0x000000ffff037224 */ /* 0x000fce00078e000e */
[----:B0-----:R-:W-:Y:S05]  /*334e0*/  WARPSYNC.COLLECTIVE R15, `(.L_x_9231) ;  /* 0x000000000f087348 */ /* 0x001fea0003c00000 */
[----:B------:R1:W2:Y:S02]  /*334f0*/  SHFL.IDX P6, R14, R13, R12, R11 ;  /* 0x0000000c0d0e7389 */ /* 0x0002a400000c000b */
[----:B012---:R-:W-:Y:S01]  /*33500*/  ENDCOLLECTIVE ;  /* 0x000000000000791b */ /* 0x007fe20003800000 */
.L_x_9231:
[----:B------:R-:W-:-:S05]  /*33510*/  VIADD R5, R25, 0x60 ;  /* 0x0000006019057836 */ /* 0x000fca0000000000 */
[----:B------:R-:W-:Y:S01]  /*33520*/  ISETP.GE.AND P2, PT, R5, R28, PT ;  /* 0x0000001c0500720c */ /* 0x000fe20003f46270 */
[----:B------:R-:W-:Y:S02]  /*33530*/  IMAD.MOV.U32 R13, RZ, RZ, R2 ;  /* 0x000000ffff0d7224 */ /* 0x000fe400078e0002 */
[----:B------:R-:W-:Y:S02]  /*33540*/  IMAD.MOV.U32 R12, RZ, RZ, 0x7 ;  /* 0x00000007ff0c7424 */ /* 0x000fe400078e00ff */
[----:B------:R-:W-:-:S08]  /*33550*/  IMAD.MOV.U32 R4, RZ, RZ, R14 ;  /* 0x000000ffff047224 */ /* 0x000fd000078e000e */
[----:B------:R-:W-:Y:S05]  /*33560*/  WARPSYNC.COLLECTIVE R15, `(.L_x_9232) ;  /* 0x000000000f087348 */ /* 0x000fea0003c00000 */
[----:B------:R0:W1:Y:S02]  /*33570*/  SHFL.IDX P6, R14, R13, R12, R11 ;  /* 0x0000000c0d0e7389 */ /* 0x00006400000c000b */
[----:B01----:R-:W-:Y:S01]  /*33580*/  ENDCOLLECTIVE ;  /* 0x000000000000791b */ /* 0x003fe20003800000 */
.L_x_9232:
        /* <DEDUP_REMOVED lines=12> */
.L_x_9233:
[----:B------:R-:W-:Y:S01]  /*33650*/  IMAD.MOV.U32 R0, RZ, RZ, R14 ;  /* 0x000000ffff007224 */ /* 0x000fe200078e000e */
[----:B------:R-:W-:Y:S06]  /*33660*/  BRA `(.L_x_9234) ;  /* 0xffffff7400887947 */ /* 0x000fec000383ffff */
.L_x_8984:
[----:B0-----:R0:W1:Y:S02]  /*33670*/  SYNCS.PHASECHK.TRANS64.TRYWAIT P0, [R17+URZ+0x22820], R0 ;  /* 0x02282000110075a7 */ /* 0x001064000800017f */
[----:B-1----:R-:W-:Y:S05]  /*33680*/  @!P0 NANOSLEEP.SYNCS 0x989680 ;  /* 0x009896800000895d */ /* 0x002fea0003900000 */
[----:B------:R-:W1:Y:S02]  /*33690*/  @!P0 SYNCS.PHASECHK.TRANS64 P0, [R17+URZ+0x22820], R0 ;  /* 0x02282000110085a7 */ /* 0x000e64000800007f */
[----:B-1----:R-:W-:Y:S05]  /*336a0*/  @!P0 BRA `(.L_x_8984) ;  /* 0xfffffffc00f08947 */ /* 0x002fea000383ffff */
[----:B------:R-:W-:Y:S05]  /*336b0*/  BRA `(.L_x_9235) ;  /* 0xffffff7400e47947 */ /* 0x000fea000383ffff */
.L_x_8988:
[----:B0-----:R0:W1:Y:S02]  /*336c0*/  SYNCS.PHASECHK.TRANS64.TRYWAIT P0, [R0+URZ+0x22880], R34 ;  /* 0x02288022000075a7 */ /* 0x001064000800017f */
[----:B-1----:R-:W-:Y:S05]  /*336d0*/  @!P0 NANOSLEEP.SYNCS 0x989680 ;  /* 0x009896800000895d */ /* 0x002fea0003900000 */
[----:B------:R-:W1:Y:S02]  /*336e0*/  @!P0 SYNCS.PHASECHK.TRANS64 P0, [R0+URZ+0x22880], R34 ;  /* 0x02288022000085a7 */ /* 0x000e64000800007f */
[----:B-1----:R-:W-:Y:S05]  /*336f0*/  @!P0 BRA `(.L_x_8988) ;  /* 0xfffffffc00f08947 */ /* 0x002fea000383ffff */
[----:B------:R-:W-:Y:S05]  /*33700*/  BRA `(.L_x_9236) ;  /* 0xffffff7c00207947 */ /* 0x000fea000383ffff */
.L_x_8989:
        /* <DEDUP_REMOVED lines=8> */
.L_x_9238:
[----:B------:R-:W-:Y:S05]  /*33790*/  BSYNC B0 ;  /* 0x0000000000007941 */ /* 0x000fea0003800000 */
.L_x_9237:
        /* <DEDUP_REMOVED lines=9> */
.L_x_9239:
[----:B------:R-:W-:Y:S02]  /*33830*/  IMAD.MOV.U32 R13, RZ, RZ, R20 ;  /* 0x000000ffff0d7224 */ /* 0x000fe400078e0014 */
[----:B------:R-:W-:Y:S02]  /*33840*/  IMAD.MOV.U32 R12, RZ, RZ, 0x1 ;  /* 0x00000001ff0c7424 */ /* 0x000fe400078e00ff */
[----:B------:R-:W-:-:S07]  /*33850*/  IMAD.MOV.U32 R2, RZ, RZ, R14 ;  /* 0x000000ffff027224 */ /* 0x000fce00078e000e */
[----:B------:R-:W-:Y:S05]  /*33860*/  WARPSYNC.COLLECTIVE R15, `(.L_x_9240) ;  /* 0x000000000f087348 */ /* 0x000fea0003c00000 */
[----:B------:R0:W1:Y:S02]  /*33870*/  SHFL.IDX P6, R14, R13, R12, R11 ;  /* 0x0000000c0d0e7389 */ /* 0x00006400000c000b */
[----:B01----:R-:W-:Y:S01]  /*33880*/  ENDCOLLECTIVE ;  /* 0x000000000000791b */ /* 0x003fe20003800000 */
.L_x_9240:
        /* <DEDUP_REMOVED lines=11> */
.L_x_9241:
        /* <DEDUP_REMOVED lines=9> */
.L_x_9242:
        /* <DEDUP_REMOVED lines=9> */
.L_x_9243:
[----:B------:R-:W-:Y:S02]  /*33a60*/  IMAD.MOV.U32 R13, RZ, RZ, R20 ;  /* 0x000000ffff0d7224 */ /* 0x000fe400078e0014 */
[----:B------:R-:W-:Y:S02]  /*33a70*/  IMAD.MOV.U32 R12, RZ, RZ, 0x3 ;  /* 0x00000003ff0c7424 */ /* 0x000fe400078e00ff */
[----:B------:R-:W-:-:S07]  /*33a80*/  IMAD.MOV.U32 R2, RZ, RZ, R14 ;  /* 0x000000ffff027224 */ /* 0x000fce00078e000e */
[----:B------:R-:W-:Y:S05]  /*33a90*/  WARPSYNC.COLLECTIVE R15, `(.L_x_9244) ;  /* 0x000000000f087348 */ /* 0x000fea0003c00000 */
[----:B------:R0:W1:Y:S02]  /*33aa0*/  SHFL.IDX P6, R14, R13, R12, R11 ;  /* 0x0000000c0d0e7389 */ /* 0x00006400000c000b */
[----:B01----:R-:W-:Y:S01]  /*33ab0*/  ENDCOLLECTIVE ;  /* 0x000000000000791b */ /* 0x003fe20003800000 */
.L_x_9244:
        /* <DEDUP_REMOVED lines=11> */
.L_x_9245:
[----:B------:R-:W-:Y:S02]  /*33b70*/  IMAD.MOV.U32 R13, RZ, RZ, R20 ;  /* 0x000000ffff0d7224 */ /* 0x000fe400078e0014 */
[----:B------:R-:W-:Y:S02]  /*33b80*/  IMAD.MOV.U32 R12, RZ, RZ, 0x4 ;  /* 0x00000004ff0c7424 */ /* 0x000fe400078e00ff */
[----:B------:R-:W-:-:S07]  /*33b90*/  IMAD.MOV.U32 R2, RZ, RZ, R14 ;  /* 0x000000ffff027224 */ /* 0x000fce00078e000e */
[----:B------:R-:W-:Y:S05]  /*33ba0*/  WARPSYNC.COLLECTIVE R15, `(.L_x_9246) ;  /* 0x000000000f087348 */ /* 0x000fea0003c00000 */
[----:B------:R0:W1:Y:S02]  /*33bb0*/  SHFL.IDX P6, R14, R13, R12, R11 ;  /* 0x0000000c0d0e7389 */ /* 0x00006400000c000b */
[----:B01----:R-:W-:Y:S01]  /*33bc0*/  ENDCOLLECTIVE ;  /* 0x000000000000791b */ /* 0x003fe20003800000 */
.L_x_9246:
        /* <DEDUP_REMOVED lines=11> */
.L_x_9247:
[----:B------:R-:W-:Y:S02]  /*33c80*/  IMAD.MOV.U32 R13, RZ, RZ, R20 ;  /* 0x000000ffff0d7224 */ /* 0x000fe400078e0014 */
[----:B------:R-:W-:Y:S02]  /*33c90*/  IMAD.MOV.U32 R12, RZ, RZ, 0x5 ;  /* 0x00000005ff0c7424 */ /* 0x000fe400078e00ff */
[----:B------:R-:W-:-:S07]  /*33ca0*/  IMAD.MOV.U32 R2, RZ, RZ, R14 ;  /* 0x000000ffff027224 */ /* 0x000fce00078e000e */
[----:B------:R-:W-:Y:S05]  /*33cb0*/  WARPSYNC.COLLECTIVE R15, `(.L_x_9248) ;  /* 0x000000000f087348 */ /* 0x000fea0003c00000 */
[----:B------:R0:W1:Y:S02]  /*33cc0*/  SHFL.IDX P6, R14, R13, R12, R11 ;  /* 0x0000000c0d0e7389 */ /* 0x00006400000c000b */
[----:B01----:R-:W-:Y:S01]  /*33cd0*/  ENDCOLLECTIVE ;  /* 0x000000000000791b */ /* 0x003fe20003800000 */
.L_x_9248:
        /* <DEDUP_REMOVED lines=11> */
.L_x_9249:
[----:B------:R-:W-:Y:S02]  /*33d90*/  IMAD.MOV.U32 R13, RZ, RZ, R20 ;  /* 0x000000ffff0d7224 */ /* 0x000fe400078e0014 */
[----:B------:R-:W-:Y:S02]  /*33da0*/  IMAD.MOV.U32 R12, RZ, RZ, 0x6 ;  /* 0x00000006ff0c7424 */ /* 0x000fe400078e00ff */
[----:B------:R-:W-:-:S07]  /*33db0*/  IMAD.MOV.U32 R2, RZ, RZ, R14 ;  /* 0x000000ffff027224 */ /* 0x000fce00078e000e */
[----:B------:R-:W-:Y:S05]  /*33dc0*/  WARPSYNC.COLLECTIVE R15, `(.L_x_9250) ;  /* 0x000000000f087348 */ /* 0x000fea0003c00000 */
[----:B------:R0:W1:Y:S02]  /*33dd0*/  SHFL.IDX P6, R14, R13, R12, R11 ;  /* 0x0000000c0d0e7389 */ /* 0x00006400000c000b */
[----:B01----:R-:W-:Y:S01]  /*33de0*/  ENDCOLLECTIVE ;  /* 0x000000000000791b */ /* 0x003fe20003800000 */
.L_x_9250:
        /* <DEDUP_REMOVED lines=11> */
.L_x_9251:
[----:B------:R-:W-:Y:S02]  /*33ea0*/  IMAD.MOV.U32 R13, RZ, RZ, R20 ;  /* 0x000000ffff0d7224 */ /* 0x000fe400078e0014 */
[----:B------:R-:W-:Y:S02]  /*33eb0*/  IMAD.MOV.U32 R12, RZ, RZ, 0x7 ;  /* 0x00000007ff0c7424 */ /* 0x000fe400078e00ff */
[----:B------:R-:W-:-:S07]  /*33ec0*/  IMAD.MOV.U32 R2, RZ, RZ, R14 ;  /* 0x000000ffff027224 */ /* 0x000fce00078e000e */
[----:B------:R-:W-:Y:S05]  /*33ed0*/  WARPSYNC.COLLECTIVE R15, `(.L_x_9252) ;  /* 0x000000000f087348 */ /* 0x000fea0003c00000 */
[----:B------:R0:W1:Y:S02]  /*33ee0*/  SHFL.IDX P6, R14, R13, R12, R11 ;  /* 0x0000000c0d0e7389 */ /* 0x00006400000c000b */
[----:B01----:R-:W-:Y:S01]  /*33ef0*/  ENDCOLLECTIVE ;  /* 0x000000000000791b */ /* 0x003fe20003800000 */
.L_x_9252:
        /* <DEDUP_REMOVED lines=11> */
.L_x_9253:
        /* <DEDUP_REMOVED lines=9> */
.L_x_9254:
        /* <DEDUP_REMOVED lines=9> */
.L_x_9255:
        /* <DEDUP_REMOVED lines=8> */
.L_x_9256:
        /* <DEDUP_REMOVED lines=9> */
.L_x_9257:
[----:B------:R-:W-:Y:S01]  /*341e0*/  IMAD.MOV.U32 R2, RZ, RZ, R14 ;  /* 0x000000ffff027224 */ /* 0x000fe200078e000e */
[----:B------:R-:W-:Y:S06]  /*341f0*/  BRA `(.L_x_9258) ;  /* 0xffffff7400bc7947 */ /* 0x000fec000383ffff */
.L_x_8994:
[----:B---3--:R3:W4:Y:S02]  /*34200*/  SYNCS.PHASECHK.TRANS64.TRYWAIT P0, [R0+URZ+0x22840], R34 ;  /* 0x02284022000075a7 */ /* 0x008724000800017f */
[----:B----4-:R-:W-:Y:S05]  /*34210*/  @!P0 NANOSLEEP.SYNCS 0x989680 ;  /* 0x009896800000895d */ /* 0x010fea0003900000 */
[----:B------:R-:W4:Y:S02]  /*34220*/  @!P0 SYNCS.PHASECHK.TRANS64 P0, [R0+URZ+0x22840], R34 ;  /* 0x02284022000085a7 */ /* 0x000f24000800007f */
[----:B----4-:R-:W-:Y:S05]  /*34230*/  @!P0 BRA `(.L_x_8994) ;  /* 0xfffffffc00f08947 */ /* 0x010fea000383ffff */
[----:B------:R-:W-:Y:S05]  /*34240*/  BRA `(.L_x_9259) ;  /* 0xffffff78000c7947 */ /* 0x000fea000383ffff */
.L_x_8995:
        /* <DEDUP_REMOVED lines=8> */
.L_x_9261:
[----:B------:R-:W-:Y:S05]  /*342d0*/  BSYNC B0 ;  /* 0x0000000000007941 */ /* 0x000fea0003800000 */
.L_x_9260:
        /* <DEDUP_REMOVED lines=8> */
.L_x_9262:
[----:B------:R-:W-:Y:S02]  /*34360*/  IMAD.MOV.U32 R13, RZ, RZ, R5 ;  /* 0x000000ffff0d7224 */ /* 0x000fe400078e0005 */
[----:B------:R-:W-:Y:S02]  /*34370*/  IMAD.MOV.U32 R12, RZ, RZ, 0x1 ;  /* 0x00000001ff0c7424 */ /* 0x000fe400078e00ff */
[----:B------:R-:W-:-:S07]  /*34380*/  IMAD.MOV.U32 R2, RZ, RZ, R14 ;  /* 0x000000ffff027224 */ /* 0x000fce00078e000e */
[----:B------:R-:W-:Y:S05]  /*34390*/  WARPSYNC.COLLECTIVE R15, `(.L_x_9263) ;  /* 0x000000000f087348 */ /* 0x000fea0003c00000 */
[----:B------:R0:W1:Y:S02]  /*343a0*/  SHFL.IDX P6, R14, R13, R12, R11 ;  /* 0x0000000c0d0e7389 */ /* 0x00006400000c000b */
[----:B01----:R-:W-:Y:S01]  /*343b0*/  ENDCOLLECTIVE ;  /* 0x000000000000791b */ /* 0x003fe20003800000 */
.L_x_9263:
        /* <DEDUP_REMOVED lines=11> */
.L_x_9264:
[----:B------:R-:W-:Y:S02]  /*34470*/  IMAD.MOV.U32 R13, RZ, RZ, R5 ;  /* 0x000000ffff0d7224 */ /* 0x000fe400078e0005 */
[----:B------:R-:W-:Y:S02]  /*34480*/  IMAD.MOV.U32 R12, RZ, RZ, 0x2 ;  /* 0x00000002ff0c7424 */ /* 0x000fe400078e00ff */
[----:B------:R-:W-:-:S07]  /*34490*/  IMAD.MOV.U32 R10, RZ, RZ, R14 ;  /* 0x000000ffff0a7224 */ /* 0x000fce00078e000e */
[----:B------:R-:W-:Y:S05]  /*344a0*/  WARPSYNC.COLLECTIVE R15, `(.L_x_9265) ;  /* 0x000000000f087348 */ /* 0x000fea0003c00000 */
[----:B------:R0:W1:Y:S02]  /*344b0*/  SHFL.IDX P6, R14, R13, R12, R11 ;  /* 0x0000000c0d0e7389 */ /* 0x00006400000c000b */
[----:B01----:R-:W-:Y:S01]  /*344c0*/  ENDCOLLECTIVE ;  /* 0x000000000000791b */ /* 0x003fe20003800000 */
.L_x_9265:
        /* <DEDUP_REMOVED lines=11> */
.L_x_9266:
[----:B------:R-:W-:Y:S02]  /*34580*/  IMAD.MOV.U32 R13, RZ, RZ, R5 ;  /* 0x000000ffff0d7224 */ /* 0x000fe400078e0005 */
[----:B------:R-:W-:Y:S02]  /*34590*/  IMAD.MOV.U32 R12, RZ, RZ, 0x3 ;  /* 0x00000003ff0c7424 */ /* 0x000fe400078e00ff */
[----:B------:R-:W-:-:S07]  /*345a0*/  IMAD.MOV.U32 R2, RZ, RZ, R14 ;  /* 0x000000ffff027224 */ /* 0x000fce00078e000e */
[----:B------:R-:W-:Y:S05]  /*345b0*/  WARPSYNC.COLLECTIVE R15, `(.L_x_9267) ;  /* 0x000000000f087348 */ /* 0x000fea0003c00000 */
[----:B------:R0:W1:Y:S02]  /*345c0*/  SHFL.IDX P6, R14, R13, R12, R11 ;  /* 0x0000000c0d0e7389 */ /* 0x00006400000c000b */
[----:B01----:R-:W-:Y:S01]  /*345d0*/  ENDCOLLECTIVE ;  /* 0x000000000000791b */ /* 0x003fe20003800000 */
.L_x_9267:
        /* <DEDUP_REMOVED lines=11> */
.L_x_9268:
[----:B------:R-:W-:Y:S02]  /*34690*/  IMAD.MOV.U32 R13, RZ, RZ, R5 ;  /* 0x000000ffff0d7224 */ /* 0x000fe400078e0005 */
[----:B------:R-:W-:Y:S02]  /*346a0*/  IMAD.MOV.U32 R12, RZ, RZ, 0x4 ;  /* 0x00000004ff0c7424 */ /* 0x000fe400078e00ff */
[----:B------:R-:W-:-:S07]  /*346b0*/  IMAD.MOV.U32 R2, RZ, RZ, R14 ;  /* 0x000000ffff027224 */ /* 0x000fce00078e000e */
[----:B------:R-:W-:Y:S05]  /*346c0*/  WARPSYNC.COLLECTIVE R15, `(.L_x_9269) ;  /* 0x000000000f087348 */ /* 0x000fea0003c00000 */
[----:B------:R0:W1:Y:S02]  /*346d0*/  SHFL.IDX P6, R14, R13, R12, R11 ;  /* 0x0000000c0d0e7389 */ /* 0x00006400000c000b */
[----:B01----:R-:W-:Y:S01]  /*346e0*/  ENDCOLLECTIVE ;  /* 0x000000000000791b */ /* 0x003fe20003800000 */
.L_x_9269:
        /* <DEDUP_REMOVED lines=11> */
.L_x_9270:
[----:B------:R-:W-:Y:S02]  /*347a0*/  IMAD.MOV.U32 R13, RZ, RZ, R5 ;  /* 0x000000ffff0d7224 */ /* 0x000fe400078e0005 */
[----:B------:R-:W-:Y:S02]  /*347b0*/  IMAD.MOV.U32 R12, RZ, RZ, 0x5 ;  /* 0x00000005ff0c7424 */ /* 0x000fe400078e00ff */
[----:B------:R-:W-:-:S07]  /*347c0*/  IMAD.MOV.U32 R2, RZ, RZ, R14 ;  /* 0x000000ffff027224 */ /* 0x000fce00078e000e */
[----:B------:R-:W-:Y:S05]  /*347d0*/  WARPSYNC.COLLECTIVE R15, `(.L_x_9271) ;  /* 0x000000000f087348 */ /* 0x000fea0003c00000 */
[----:B------:R0:W1:Y:S02]  /*347e0*/  SHFL.IDX P6, R14, R13, R12, R11 ;  /* 0x0000000c0d0e7389 */ /* 0x00006400000c000b */
[----:B01----:R-:W-:Y:S01]  /*347f0*/  ENDCOLLECTIVE ;  /* 0x000000000000791b */ /* 0x003fe20003800000 */
.L_x_9271:
        /* <DEDUP_REMOVED lines=11> */
.L_x_9272:
[----:B------:R-:W-:Y:S02]  /*348b0*/  IMAD.MOV.U32 R13, RZ, RZ, R5 ;  /* 0x000000ffff0d7224 */ /* 0x000fe400078e0005 */
[----:B------:R-:W-:Y:S02]  /*348c0*/  IMAD.MOV.U32 R12, RZ, RZ, 0x6 ;  /* 0x00000006ff0c7424 */ /* 0x000fe400078e00ff */
[----:B------:R-:W-:-:S07]  /*348d0*/  IMAD.MOV.U32 R2, RZ, RZ, R14 ;  /* 0x000000ffff027224 */ /* 0x000fce00078e000e */
[----:B------:R-:W-:Y:S05]  /*348e0*/  WARPSYNC.COLLECTIVE R15, `(.L_x_9273) ;  /* 0x000000000f087348 */ /* 0x000fea0003c00000 */
[----:B------:R0:W1:Y:S02]  /*348f0*/  SHFL.IDX P6, R14, R13, R12, R11 ;  /* 0x0000000c0d0e7389 */ /* 0x00006400000c000b */
[----:B01----:R-:W-:Y:S01]  /*34900*/  ENDCOLLECTIVE ;  /* 0x000000000000791b */ /* 0x003fe20003800000 */
.L_x_9273:
        /* <DEDUP_REMOVED lines=11> */
.L_x_9274:
[----:B------:R-:W-:Y:S02]  /*349c0*/  IMAD.MOV.U32 R13, RZ, RZ, R5 ;  /* 0x000000ffff0d7224 */ /* 0x000fe400078e0005 */
[----:B------:R-:W-:Y:S02]  /*349d0*/  IMAD.MOV.U32 R12, RZ, RZ, 0x7 ;  /* 0x00000007ff0c7424 */ /* 0x000fe400078e00ff */
[----:B------:R-:W-:-:S07]  /*349e0*/  IMAD.MOV.U32 R2, RZ, RZ, R14 ;  /* 0x000000ffff027224 */ /* 0x000fce00078e000e */
[----:B------:R-:W-:Y:S05]  /*349f0*/  WARPSYNC.COLLECTIVE R15, `(.L_x_9275) ;  /* 0x000000000f087348 */ /* 0x000fea0003c00000 */
[----:B------:R0:W1:Y:S02]  /*34a00*/  SHFL.IDX P6, R14, R13, R12, R11 ;  /* 0x0000000c0d0e7389 */ /* 0x00006400000c000b */
[----:B01----:R-:W-:Y:S01]  /*34a10*/  ENDCOLLECTIVE ;  /* 0x000000000000791b */ /* 0x003fe20003800000 */
.L_x_9275:
[----:B------:R-:W-:Y:S01]  /*34a20*/  IMAD.MOV.U32 R13, RZ, RZ, R4 ;  /* 0x000000ffff0d7224 */ /* 0x000fe200078e0004 */
[----:B------:R-:W-:-:S05]  /*34a30*/  IADD3 R4, P0, R36, R2, RZ ;  /* 0x0000000224047210 */ /* 0x000fca0007f1e0ff */
[----:B------:R-:W-:Y:S02]  /*34a40*/  IMAD.X R5, RZ, RZ, R9, P0 ;  /* 0x000000ffff057224 */ /* 0x000fe400000e0609 */
[----:B------:R-:W-:-:S03]  /*34a50*/  IMAD.MOV.U32 R3, RZ, RZ, R14 ;  /* 0x000000ffff037224 */ /* 0x000fc600078e000e */
[----:B------:R-:W-:Y:S01]  /*34a60*/  @!PT LDS RZ, [RZ] ;  /* 0x00000000fffff984 */ /* 0x000fe20000000800 */
[----:B------:R-:W-:Y:S01]  /*34a70*/  @!PT LDS RZ, [RZ] ;  /* 0x00000000fffff984 */ /* 0x000fe20000000800 */
[----:B------:R-:W-:Y:S01]  /*34a80*/  @!PT LDS RZ, [RZ] ;  /* 0x00000000fffff984 */ /* 0x000fe20000000800 */
[----:B------:R0:W-:Y:S04]  /*34a90*/  LDGSTS.E.BYPASS.LTC128B.128 [R6+0x1b400], desc[UR60][R4.64], !P2 ;  /* 0x1b40000004067fae */ /* 0x0001e8000d101d7c */
[----:B0-----:R-:W-:Y:S05]  /*34aa0*/  WARPSYNC.COLLECTIVE R15, `(.L_x_9276) ;  /* 0x000000000f087348 */ /* 0x001fea0003c00000 */
[----:B------:R1:W2:Y:S02]  /*34ab0*/  SHFL.IDX P6, R14, R13, R12, R11 ;  /* 0x0000000c0d0e7389 */ /* 0x0002a400000c000b */
[----:B012---:R-:W-:Y:S01]  /*34ac0*/  ENDCOLLECTIVE ;  /* 0x000000000000791b */ /* 0x007fe20003800000 */
.L_x_9276:
[----:B------:R-:W-:Y:S02]  /*34ad0*/  IMAD.MOV.U32 R13, RZ, RZ, R8 ;  /* 0x000000ffff0d7224 */ /* 0x000fe400078e0008 */
[----:B------:R-:W-:Y:S02]  /*34ae0*/  IMAD.MOV.U32 R12, RZ, RZ, RZ ;  /* 0x000000ffff0c7224 */ /* 0x000fe400078e00ff */
[----:B------:R-:W-:-:S07]  /*34af0*/  IMAD.MOV.U32 R10, RZ, RZ, R14 ;  /* 0x000000ffff0a7224 */ /* 0x000fce00078e000e */
[----:B------:R-:W-:Y:S05]  /*34b00*/  WARPSYNC.COLLECTIVE R15, `(.L_x_9277) ;  /* 0x000000000f087348 */ /* 0x000fea0003c00000 */
[----:B------:R0:W1:Y:S02]  /*34b10*/  SHFL.IDX P6, R14, R13, R12, R11 ;  /* 0x0000000c0d0e7389 */ /* 0x00006400000c000b */
[----:B01----:R-:W-:Y:S01]  /*34b20*/  ENDCOLLECTIVE ;  /* 0x000000000000791b */ /* 0x003fe20003800000 */
.L_x_9277:
        /* <DEDUP_REMOVED lines=11> */
.L_x_9278:
[----:B------:R-:W-:Y:S02]  /*34be0*/  IMAD.MOV.U32 R13, RZ, RZ, R8 ;  /* 0x000000ffff0d7224 */ /* 0x000fe400078e0008 */
[----:B------:R-:W-:Y:S02]  /*34bf0*/  IMAD.MOV.U32 R12, RZ, RZ, 0x1 ;  /* 0x00000001ff0c7424 */ /* 0x000fe400078e00ff */
[----:B------:R-:W-:-:S07]  /*34c00*/  IMAD.MOV.U32 R5, RZ, RZ, R14 ;  /* 0x000000ffff057224 */ /* 0x000fce00078e000e */
[----:B------:R-:W-:Y:S05]  /*34c10*/  WARPSYNC.COLLECTIVE R15, `(.L_x_9279) ;  /* 0x000000000f087348 */ /* 0x000fea0003c00000 */
[----:B------:R0:W1:Y:S02]  /*34c20*/  SHFL.IDX P6, R14, R13, R12, R11 ;  /* 0x0000000c0d0e7389 */ /* 0x00006400000c000b */
[----:B01----:R-:W-:Y:S01]  /*34c30*/  ENDCOLLECTIVE ;  /* 0x000000000000791b */ /* 0x003fe20003800000 */
.L_x_9279:
        /* <DEDUP_REMOVED lines=11> */
.L_x_9280:
[----:B------:R-:W-:Y:S01]  /*34cf0*/  IMAD.MOV.U32 R2, RZ, RZ, R14 ;  /* 0x000000ffff027224 */ /* 0x000fe200078e000e */
[----:B------:R-:W-:Y:S06]  /*34d00*/  BRA `(.L_x_9281) ;  /* 0xffffff7000a47947 */ /* 0x000fec000383ffff */
.L_x_9000:
[----:B-1----:R1:W2:Y:S02]  /*34d10*/  SYNCS.PHASECHK.TRANS64.TRYWAIT P2, [R2+URZ+0x22870], R0 ;  /* 0x02287000020075a7 */ /* 0x0022a4000804017f */
[----:B--2---:R-:W-:Y:S05]  /*34d20*/  @!P2 NANOSLEEP.SYNCS 0x989680 ;  /* 0x009896800000a95d */ /* 0x004fea0003900000 */
[----:B------:R-:W2:Y:S02]  /*34d30*/  @!P2 SYNCS.PHASECHK.TRANS64 P2, [R2+URZ+0x22870], R0 ;  /* 0x022870000200a5a7 */ /* 0x000ea4000804007f */
[----:B--2---:R-:W-:Y:S05]  /*34d40*/  @!P2 BRA `(.L_x_9000) ;  /* 0xfffffffc00f0a947 */ /* 0x004fea000383ffff */
[----:B------:R-:W-:Y:S05]  /*34d50*/  BRA `(.L_x_9282) ;  /* 0xffffff7400087947 */ /* 0x000fea000383ffff */
.L_x_9002:
[----:B-1----:R1:W2:Y:S02]  /*34d60*/  SYNCS.PHASECHK.TRANS64.TRYWAIT P2, [R2+URZ+0x22860], R3 ;  /* 0x02286003020075a7 */ /* 0x0022a4000804017f */
[----:B--2---:R-:W-:Y:S05]  /*34d70*/  @!P2 NANOSLEEP.SYNCS 0x989680 ;  /* 0x009896800000a95d */ /* 0x004fea0003900000 */
[----:B------:R-:W2:Y:S02]  /*34d80*/  @!P2 SYNCS.PHASECHK.TRANS64 P2, [R2+URZ+0x22860], R3 ;  /* 0x022860030200a5a7 */ /* 0x000ea4000804007f */
[----:B--2---:R-:W-:Y:S05]  /*34d90*/  @!P2 BRA `(.L_x_9002) ;  /* 0xfffffffc00f0a947 */ /* 0x004fea000383ffff */
[----:B------:R-:W-:Y:S05]  /*34da0*/  BRA `(.L_x_9283) ;  /* 0xffffff7400187947 */ /* 0x000fea000383ffff */
.L_x_9010:
[----:B0-----:R0:W1:Y:S02]  /*34db0*/  SYNCS.PHASECHK.TRANS64.TRYWAIT P1, [R0+URZ+0x22870], R3 ;  /* 0x02287003000075a7 */ /* 0x001064000802017f */
[----:B-1----:R-:W-:Y:S05]  /*34dc0*/  @!P1 NANOSLEEP.SYNCS 0x989680 ;  /* 0x009896800000995d */ /* 0x002fea0003900000 */
[----:B------:R-:W1:Y:S02]  /*34dd0*/  @!P1 SYNCS.PHASECHK.TRANS64 P1, [R0+URZ+0x22870], R3 ;  /* 0x02287003000095a7 */ /* 0x000e64000802007f */
[----:B-1----:R-:W-:Y:S05]  /*34de0*/  @!P1 BRA `(.L_x_9010) ;  /* 0xfffffffc00f09947 */ /* 0x002fea000383ffff */
[----:B------:R-:W-:Y:S05]  /*34df0*/  BRA `(.L_x_9284) ;  /* 0xffffff7c00507947 */ /* 0x000fea000383ffff */
.L_x_9012:
[----:B0-----:R0:W1:Y:S02]  /*34e00*/  SYNCS.PHASECHK.TRANS64.TRYWAIT P1, [R0+URZ+0x22860], R3 ;  /* 0x02286003000075a7 */ /* 0x001064000802017f */
[----:B-1----:R-:W-:Y:S05]  /*34e10*/  @!P1 NANOSLEEP.SYNCS 0x989680 ;  /* 0x009896800000995d */ /* 0x002fea0003900000 */
[----:B------:R-:W1:Y:S02]  /*34e20*/  @!P1 SYNCS.PHASECHK.TRANS64 P1, [R0+URZ+0x22860], R3 ;  /* 0x02286003000095a7 */ /* 0x000e64000802007f */
[----:B-1----:R-:W-:Y:S05]  /*34e30*/  @!P1 BRA `(.L_x_9012) ;  /* 0xfffffffc00f09947 */ /* 0x002fea000383ffff */
[----:B------:R-:W-:Y:S05]  /*34e40*/  BRA `(.L_x_9285) ;  /* 0xffffff7c00607947 */ /* 0x000fea000383ffff */
.L_x_9017:
[----:B------:R-:W-:Y:S01]  /*34e50*/  BSSY B0, `(.L_x_9286) ;  /* 0x0000008000007945 */ /* 0x000fe20003800000 */
[----:B------:R-:W-:Y:S02]  /*34e60*/  IMAD.MOV.U32 R13, RZ, RZ, R24 ;  /* 0x000000ffff0d7224 */ /* 0x000fe400078e0018 */
[----:B------:R-:W-:Y:S02]  /*34e70*/  IMAD.MOV.U32 R12, RZ, RZ, RZ ;  /* 0x000000ffff0c7224 */ /* 0x000fe400078e00ff */
[----:B------:R-:W-:Y:S02]  /*34e80*/  IMAD.MOV.U32 R11, RZ, RZ, 0x1f ;  /* 0x0000001fff0b7424 */ /* 0x000fe400078e00ff */
[----:B------:R-:W-:-:S07]  /*34e90*/  IMAD.MOV.U32 R15, RZ, RZ, -0x1 ;  /* 0xffffffffff0f7424 */ /* 0x000fce00078e00ff */
[----:B01---5:R-:W-:Y:S05]  /*34ea0*/  WARPSYNC.COLLECTIVE R15, `(.L_x_9287) ;  /* 0x000000000f087348 */ /* 0x023fea0003c00000 */
[----:B------:R2:W3:Y:S02]  /*34eb0*/  SHFL.IDX P6, R14, R13, R12, R11 ;  /* 0x0000000c0d0e7389 */ /* 0x0004e400000c000b */
[----:B0123-5:R-:W-:Y:S01]  /*34ec0*/  ENDCOLLECTIVE ;  /* 0x000000000000791b */ /* 0x02ffe20003800000 */
.L_x_9287:
[----:B------:R-:W-:Y:S05]  /*34ed0*/  BSYNC B0 ;  /* 0x0000000000007941 */ /* 0x000fea0003800000 */
.L_x_9286:
[----:B------:R-:W-:Y:S02]  /*34ee0*/  IMAD.MOV.U32 R13, RZ, RZ, R24 ;  /* 0x000000ffff0d7224 */ /* 0x000fe400078e0018 */
        /* <DEDUP_REMOVED lines=8> */
.L_x_9288:
        /* <DEDUP_REMOVED lines=18> */
.L_x_9289:
[----:B------:R-:W-:Y:S01]  /*35090*/  IMAD.MOV.U32 R12, RZ, RZ, 0x2 ;  /* 0x00000002ff0c7424 */ /* 0x000fe200078e00ff */
[----:B------:R-:W-:-:S05]  /*350a0*/  SEL R7, R14, RZ, P1 ;  /* 0x000000ff0e077207 */ /* 0x000fca0000800000 */
[----:B------:R-:W-:-:S04]  /*350b0*/  IMAD.IADD R3, R2, 0x1, R7 ;  /* 0x0000000102037824 */ /* 0x000fc800078e0207 */
[----:B------:R-:W-:-:S07]  /*350c0*/  IMAD.MOV.U32 R13, RZ, RZ, R3 ;  /* 0x000000ffff0d7224 */ /* 0x000fce00078e0003 */
[----:B------:R-:W-:Y:S05]  /*350d0*/  WARPSYNC.COLLECTIVE R15, `(.L_x_9290) ;  /* 0x000000000f087348 */ /* 0x000fea0003c00000 */
[----:B------:R0:W1:Y:S02]  /*350e0*/  SHFL.UP P6, R14, R13, R12, R11 ;  /* 0x0400000c0d0e7389 */ /* 0x00006400000c000b */
[----:B01----:R-:W-:Y:S01]  /*350f0*/  ENDCOLLECTIVE ;  /* 0x000000000000791b */ /* 0x003fe20003800000 */
.L_x_9290:
[----:B------:R-:W-:Y:S01]  /*35100*/  IMAD.MOV.U32 R12, RZ, RZ, 0x4 ;  /* 0x00000004ff0c7424 */ /* 0x000fe200078e00ff */
[----:B------:R-:W-:-:S05]  /*35110*/  SEL R14, R14, RZ, P2 ;  /* 0x000000ff0e0e7207 */ /* 0x000fca0001000000 */
[----:B------:R-:W-:-:S04]  /*35120*/  IMAD.IADD R3, R3, 0x1, R14 ;  /* 0x0000000103037824 */ /* 0x000fc800078e020e */
[----:B------:R-:W-:-:S07]  /*35130*/  IMAD.MOV.U32 R13, RZ, RZ, R3 ;  /* 0x000000ffff0d7224 */ /* 0x000fce00078e0003 */
[----:B------:R-:W-:Y:S05]  /*35140*/  WARPSYNC.COLLECTIVE R15, `(.L_x_9291) ;  /* 0x000000000f087348 */ /* 0x000fea0003c00000 */
[----:B------:R0:W1:Y:S02]  /*35150*/  SHFL.UP P6, R14, R13, R12, R11 ;  /* 0x0400000c0d0e7389 */ /* 0x00006400000c000b */
[----:B01----:R-:W-:Y:S01]  /*35160*/  ENDCOLLECTIVE ;  /* 0x000000000000791b */ /* 0x003fe20003800000 */
.L_x_9291:
[----:B------:R-:W-:Y:S01]  /*35170*/  IMAD.MOV.U32 R12, RZ, RZ, 0x8 ;  /* 0x00000008ff0c7424 */ /* 0x000fe200078e00ff */
[----:B------:R-:W-:-:S05]  /*35180*/  SEL R14, R14, RZ, P3 ;  /* 0x000000ff0e0e7207 */ /* 0x000fca0001800000 */
[----:B------:R-:W-:-:S04]  /*35190*/  IMAD.IADD R3, R3, 0x1, R14 ;  /* 0x0000000103037824 */ /* 0x000fc800078e020e */
[----:B------:R-:W-:-:S07]  /*351a0*/  IMAD.MOV.U32 R13, RZ, RZ, R3 ;  /* 0x000000ffff0d7224 */ /* 0x000fce00078e0003 */
[----:B------:R-:W-:Y:S05]  /*351b0*/  WARPSYNC.COLLECTIVE R15, `(.L_x_9292) ;  /* 0x000000000f087348 */ /* 0x000fea0003c00000 */
[----:B------:R0:W1:Y:S02]  /*351c0*/  SHFL.UP P6, R14, R13, R12, R11 ;  /* 0x0400000c0d0e7389 */ /* 0x00006400000c000b */
[----:B01----:R-:W-:Y:S01]  /*351d0*/  ENDCOLLECTIVE ;  /* 0x000000000000791b */ /* 0x003fe20003800000 */
.L_x_9292:
[----:B------:R-:W-:Y:S01]  /*351e0*/  IMAD.MOV.U32 R12, RZ, RZ, 0x10 ;  /* 0x00000010ff0c7424 */ /* 0x000fe200078e00ff */
[----:B------:R-:W-:-:S05]  /*351f0*/  SEL R14, R14, RZ, P4 ;  /* 0x000000ff0e0e7207 */ /* 0x000fca0002000000 */
[----:B------:R-:W-:-:S04]  /*35200*/  IMAD.IADD R3, R3, 0x1, R14 ;  /* 0x0000000103037824 */ /* 0x000fc800078e020e */
[----:B------:R-:W-:-:S07]  /*35210*/  IMAD.MOV.U32 R13, RZ, RZ, R3 ;  /* 0x000000ffff0d7224 */ /* 0x000fce00078e0003 */
[----:B------:R-:W-:Y:S05]  /*35220*/  WARPSYNC.COLLECTIVE R15, `(.L_x_9293) ;  /* 0x000000000f087348 */ /* 0x000fea0003c00000 */
[----:B------:R0:W1:Y:S02]  /*35230*/  SHFL.UP P6, R14, R13, R12, R11 ;  /* 0x0400000c0d0e7389 */ /* 0x00006400000c000b */
[----:B01----:R-:W-:Y:S01]  /*35240*/  ENDCOLLECTIVE ;  /* 0x000000000000791b */ /* 0x003fe20003800000 */
.L_x_9293:
        /* <DEDUP_REMOVED lines=8> */
.L_x_9294:
[----:B------:R-:W-:Y:S05]  /*352d0*/  BRA `(.L_x_9295) ;  /* 0xffffff8000e87947 */ /* 0x000fea000383ffff */
.L_x_9022:
[----:B------:R-:W-:Y:S01]  /*352e0*/  BSSY B0, `(.L_x_9296) ;  /* 0x0000008000007945 */ /* 0x000fe20003800000 */
[----:B-----5:R-:W-:Y:S02]  /*352f0*/  IMAD.MOV.U32 R13, RZ, RZ, R2 ;  /* 0x000000ffff0d7224 */ /* 0x020fe400078e0002 */
[----:B------:R-:W-:Y:S02]  /*35300*/  IMAD.MOV.U32 R12, RZ, RZ, 0x1 ;  /* 0x00000001ff0c7424 */ /* 0x000fe400078e00ff */
[----:B------:R-:W-:Y:S02]  /*35310*/  IMAD.MOV.U32 R11, RZ, RZ, RZ ;  /* 0x000000ffff0b7224 */ /* 0x000fe400078e00ff */
[----:B------:R-:W-:-:S07]  /*35320*/  IMAD.MOV.U32 R15, RZ, RZ, -0x1 ;  /* 0xffffffffff0f7424 */ /* 0x000fce00078e00ff */
[----:B01----:R-:W-:Y:S05]  /*35330*/  WARPSYNC.COLLECTIVE R15, `(.L_x_9297) ;  /* 0x000000000f087348 */ /* 0x003fea0003c00000 */
[----:B------:R2:W3:Y:S02]  /*35340*/  SHFL.UP P6, R14, R13, R12, R11 ;  /* 0x0400000c0d0e7389 */ /* 0x0004e400000c000b */
[----:B0123--:R-:W-:Y:S01]  /*35350*/  ENDCOLLECTIVE ;  /* 0x000000000000791b */ /* 0x00ffe20003800000 */
.L_x_9297:
[----:B------:R-:W-:Y:S05]  /*35360*/  BSYNC B0 ;  /* 0x0000000000007941 */ /* 0x000fea0003800000 */
.L_x_9296:
        /* <DEDUP_REMOVED lines=8> */
.L_x_9298:
[----:B------:R-:W-:Y:S01]  /*353f0*/  IMAD.MOV.U32 R12, RZ, RZ, 0x4 ;  /* 0x00000004ff0c7424 */ /* 0x000fe200078e00ff */
[----:B------:R-:W-:-:S05]  /*35400*/  SEL R4, R14, RZ, P2 ;  /* 0x000000ff0e047207 */ /* 0x000fca0001000000 */
[----:B------:R-:W-:-:S04]  /*35410*/  IMAD.IADD R4, R13, 0x1, R4 ;  /* 0x000000010d047824 */ /* 0x000fc800078e0204 */
[----:B------:R-:W-:-:S07]  /*35420*/  IMAD.MOV.U32 R13, RZ, RZ, R4 ;  /* 0x000000ffff0d7224 */ /* 0x000fce00078e0004 */
[----:B------:R-:W-:Y:S05]  /*35430*/  WARPSYNC.COLLECTIVE R15, `(.L_x_9299) ;  /* 0x000000000f087348 */ /* 0x000fea0003c00000 */
[----:B------:R0:W1:Y:S02]  /*35440*/  SHFL.UP P6, R14, R13, R12, R11 ;  /* 0x0400000c0d0e7389 */ /* 0x00006400000c000b */
[----:B01----:R-:W-:Y:S01]  /*35450*/  ENDCOLLECTIVE ;  /* 0x000000000000791b */ /* 0x003fe20003800000 */
.L_x_9299:
[----:B------:R-:W-:Y:S01]  /*35460*/  IMAD.MOV.U32 R12, RZ, RZ, 0x8 ;  /* 0x00000008ff0c7424 */ /* 0x000fe200078e00ff */
[----:B------:R-:W-:-:S05]  /*35470*/  SEL R3, R14, RZ, P3 ;  /* 0x000000ff0e037207 */ /* 0x000fca0001800000 */
[----:B------:R-:W-:-:S04]  /*35480*/  IMAD.IADD R6, R4, 0x1, R3 ;  /* 0x0000000104067824 */ /* 0x000fc800078e0203 */
[----:B------:R-:W-:-:S07]  /*35490*/  IMAD.MOV.U32 R13, RZ, RZ, R6 ;  /* 0x000000ffff0d7224 */ /* 0x000fce00078e0006 */
[----:B------:R-:W-:Y:S05]  /*354a0*/  WARPSYNC.COLLECTIVE R15, `(.L_x_9300) ;  /* 0x000000000f087348 */ /* 0x000fea0003c00000 */
[----:B------:R0:W1:Y:S02]  /*354b0*/  SHFL.UP P6, R14, R13, R12, R11 ;  /* 0x0400000c0d0e7389 */ /* 0x00006400000c000b */
[----:B01----:R-:W-:Y:S01]  /*354c0*/  ENDCOLLECTIVE ;  /* 0x000000000000791b */ /* 0x003fe20003800000 */
.L_x_9300:
[----:B------:R-:W-:Y:S01]  /*354d0*/  IMAD.MOV.U32 R12, RZ, RZ, 0x10 ;  /* 0x00000010ff0c7424 */ /* 0x000fe200078e00ff */
[----:B------:R-:W-:-:S05]  /*354e0*/  SEL R7, R14, RZ, P4 ;  /* 0x000000ff0e077207 */ /* 0x000fca0002000000 */
[----:B------:R-:W-:-:S04]  /*354f0*/  IMAD.IADD R7, R6, 0x1, R7 ;  /* 0x0000000106077824 */ /* 0x000fc800078e0207 */
[----:B------:R-:W-:-:S07]  /*35500*/  IMAD.MOV.U32 R13, RZ, RZ, R7 ;  /* 0x000000ffff0d7224 */ /* 0x000fce00078e0007 */
[----:B------:R-:W-:Y:S05]  /*35510*/  WARPSYNC.COLLECTIVE R15, `(.L_x_9301) ;  /* 0x000000000f087348 */ /* 0x000fea0003c00000 */
[----:B------:R0:W1:Y:S02]  /*35520*/  SHFL.UP P6, R14, R13, R12, R11 ;  /* 0x0400000c0d0e7389 */ /* 0x00006400000c000b */
[----:B01----:R-:W-:Y:S01]  /*35530*/  ENDCOLLECTIVE ;  /* 0x000000000000791b */ /* 0x003fe20003800000 */
.L_x_9301:
        /* <DEDUP_REMOVED lines=8> */
.L_x_9302:
[----:B------:R-:W-:Y:S05]  /*355c0*/  BRA `(.L_x_9303) ;  /* 0xffffff8000c87947 */ /* 0x000fea000383ffff */
.L_x_9024:
[----:B------:R-:W-:Y:S01]  /*355d0*/  BSSY B0, `(.L_x_9304) ;  /* 0x0000006000007945 */ /* 0x000fe20003800000 */
[----:B------:R-:W-:Y:S01]  /*355e0*/  PLOP3.LUT P6, PT, P6, PT, PT, 0x8, 0x0 ;  /* 0x000000000000781c */ /* 0x000fe200037ce170 */
[----:B------:R-:W-:-:S12]  /*355f0*/  IMAD.MOV.U32 R15, RZ, RZ, -0x1 ;  /* 0xffffffffff0f7424 */ /* 0x000fd800078e00ff */
[----:B0----5:R-:W-:Y:S05]  /*35600*/  WARPSYNC.COLLECTIVE R15, `(.L_x_9305) ;  /* 0x000000000f087348 */ /* 0x021fea0003c00000 */
[----:B------:R-:W-:Y:S01]  /*35610*/  VOTE.ANY R14, PT, P6 ;  /* 0x00000000000e7806 */ /* 0x000fe200030e0100 */
[----:B0----5:R-:W-:Y:S06]  /*35620*/  ENDCOLLECTIVE ;  /* 0x000000000000791b */ /* 0x021fec0003800000 */
.L_x_9305:
[----:B------:R-:W-:Y:S05]  /*35630*/  BSYNC B0 ;  /* 0x0000000000007941 */ /* 0x000fea0003800000 */
.L_x_9304:
        /* <DEDUP_REMOVED lines=9> */
.L_x_9306:
[----:B------:R-:W-:Y:S01]  /*356d0*/  IMAD.MOV.U32 R25, RZ, RZ, R14 ;  /* 0x000000ffff197224 */ /* 0x000fe200078e000e */
[----:B------:R-:W-:Y:S06]  /*356e0*/  BRA `(.L_x_9307) ;  /* 0xffffff8000b87947 */ /* 0x000fec000383ffff */
.L_x_9026:
[----:B------:R-:W-:Y:S01]  /*356f0*/  BSSY B0, `(.L_x_9308) ;  /* 0x0000007000007945 */ /* 0x000fe20003800000 */
[----:B------:R-:W-:Y:S02]  /*35700*/  IMAD.MOV.U32 R13, RZ, RZ, R3 ;  /* 0x000000ffff0d7224 */ /* 0x000fe400078e0003 */
[----:B------:R-:W-:Y:S02]  /*35710*/  IMAD.MOV.U32 R11, RZ, RZ, 0x1f ;  /* 0x0000001fff0b7424 */ /* 0x000fe400078e00ff */
[----:B------:R-:W-:-:S07]  /*35720*/  IMAD.MOV.U32 R15, RZ, RZ, -0x1 ;  /* 0xffffffffff0f7424 */ /* 0x000fce00078e00ff */
[----:B012--5:R-:W-:Y:S05]  /*35730*/  WARPSYNC.COLLECTIVE R15, `(.L_x_9309) ;  /* 0x000000000f087348 */ /* 0x027fea0003c00000 */
[----:B------:R3:W4:Y:S02]  /*35740*/  SHFL.IDX P6, R14, R13, R12, R11 ;  /* 0x0000000c0d0e7389 */ /* 0x00072400000c000b */
[----:B012345:R-:W-:Y:S01]  /*35750*/  ENDCOLLECTIVE ;  /* 0x000000000000791b */ /* 0x03ffe20003800000 */
.L_x_9309:
[----:B------:R-:W-:Y:S05]  /*35760*/  BSYNC B0 ;  /* 0x0000000000007941 */ /* 0x000fea0003800000 */
.L_x_9308:
[----:B------:R-:W-:Y:S01]  /*35770*/  IMAD.MOV.U32 R5, RZ, RZ, R14 ;  /* 0x000000ffff057224 */ /* 0x000fe200078e000e */
[----:B------:R-:W-:Y:S06]  /*35780*/  BRA `(.L_x_9025) ;  /* 0xffffff8000ac7947 */ /* 0x000fec000383ffff */
.L_x_9030:
[----:B0-----:R0:W1:Y:S02]  /*35790*/  SYNCS.PHASECHK.TRANS64.TRYWAIT P0, [R5+URZ+0x22820], R0 ;  /* 0x02282000050075a7 */ /* 0x001064000800017f */
[----:B-1----:R-:W-:Y:S05]  /*357a0*/  @!P0 NANOSLEEP.SYNCS 0x989680 ;  /* 0x009896800000895d */ /* 0x002fea0003900000 */
[----:B------:R-:W1:Y:S02]  /*357b0*/  @!P0 SYNCS.PHASECHK.TRANS64 P0, [R5+URZ+0x22820], R0 ;  /* 0x02282000050085a7 */ /* 0x000e64000800007f */
[----:B-1----:R-:W-:Y:S05]  /*357c0*/  @!P0 BRA `(.L_x_9030) ;  /* 0xfffffffc00f08947 */ /* 0x002fea000383ffff */
[----:B------:R-:W-:Y:S05]  /*357d0*/  BRA `(.L_x_9310) ;  /* 0xffffff88002c7947 */ /* 0x000fea000383ffff */
.L_x_9031:
        /* <DEDUP_REMOVED lines=11> */
.L_x_9312:
[----:B------:R-:W-:Y:S05]  /*35890*/  BSYNC B0 ;  /* 0x0000000000007941 */ /* 0x000fea0003800000 */
.L_x_9311:
[----:B------:R-:W-:Y:S05]  /*358a0*/  BRA `(.L_x_9313) ;  /* 0xffffff8800147947 */ /* 0x000fea000383ffff */
.L_x_9032:
[----:B------:R-:W-:Y:S01]  /*358b0*/  BSSY B0, `(.L_x_9314) ;  /* 0x0000006000007945 */ /* 0x000fe20003800000 */
[----:B------:R-:W-:-:S07]  /*358c0*/  IMAD.MOV.U32 R15, RZ, RZ, -0x1 ;  /* 0xffffffffff0f7424 */ /* 0x000fce00078e00ff */
[----:B0----5:R-:W-:Y:S05]  /*358d0*/  WARPSYNC.COLLECTIVE R15, `(.L_x_9315) ;  /* 0x000000000f0c7348 */ /* 0x021fea0003c00000 */
[----:B------:R-:W-:Y:S02]  /*358e0*/  ELECT P6, UR62, PT ;  /* 0x00000000003e782f */ /* 0x000fe400038c0000 */
[----:B------:R-:W-:Y:S01]  /*358f0*/  MOV R14, UR62 ;  /* 0x0000003e000e7c02 */ /* 0x000fe20008000f00 */
[----:B0----5:R-:W-:Y:S10]  /*35900*/  ENDCOLLECTIVE ;  /* 0x000000000000791b */ /* 0x021ff40003800000 */
.L_x_9315:
[----:B------:R-:W-:Y:S05]  /*35910*/  BSYNC B0 ;  /* 0x0000000000007941 */ /* 0x000fea0003800000 */
.L_x_9314:
[----:B------:R-:W-:Y:S05]  /*35920*/  BRA `(.L_x_9316) ;  /* 0xffffff8800087947 */ /* 0x000fea000383ffff */
.L_x_9034:
[----:B0-----:R0:W1:Y:S02]  /*35930*/  SYNCS.PHASECHK.TRANS64.TRYWAIT P1, [R3+URZ+0x22840], R2 ;  /* 0x02284002030075a7 */ /* 0x001064000802017f */
[----:B-1----:R-:W-:Y:S05]  /*35940*/  @!P1 NANOSLEEP.SYNCS 0x989680 ;  /* 0x009896800000995d */ /* 0x002fea0003900000 */
[----:B------:R-:W1:Y:S02]  /*35950*/  @!P1 SYNCS.PHASECHK.TRANS64 P1, [R3+URZ+0x22840], R2 ;  /* 0x02284002030095a7 */ /* 0x000e64000802007f */
[----:B-1----:R-:W-:Y:S05]  /*35960*/  @!P1 BRA `(.L_x_9034) ;  /* 0xfffffffc00f09947 */ /* 0x002fea000383ffff */
[----:B------:R-:W-:Y:S05]  /*35970*/  BRA `(.L_x_9317) ;  /* 0xffffff88002c7947 */ /* 0x000fea000383ffff */
.L_x_9036:
[----:B-1----:R1:W2:Y:S02]  /*35980*/  SYNCS.PHASECHK.TRANS64.TRYWAIT P1, [R35+URZ+0x22840], R0 ;  /* 0x02284000230075a7 */ /* 0x0022a4000802017f */
[----:B--2---:R-:W-:Y:S05]  /*35990*/  @!P1 NANOSLEEP.SYNCS 0x989680 ;  /* 0x009896800000995d */ /* 0x004fea0003900000 */
[----:B------:R-:W2:Y:S02]  /*359a0*/  @!P1 SYNCS.PHASECHK.TRANS64 P1, [R35+URZ+0x22840], R0 ;  /* 0x02284000230095a7 */ /* 0x000ea4000802007f */
[----:B--2---:R-:W-:Y:S05]  /*359b0*/  @!P1 BRA `(.L_x_9036) ;  /* 0xfffffffc00f09947 */ /* 0x004fea000383ffff */
[----:B------:R-:W-:Y:S05]  /*359c0*/  BRA `(.L_x_9318) ;  /* 0xffffff88003c7947 */ /* 0x000fea000383ffff */
.L_x_9038:
[----:B--2---:R2:W3:Y:S02]  /*359d0*/  SYNCS.PHASECHK.TRANS64.TRYWAIT P1, [R3+URZ+0x22860], R2 ;  /* 0x02286002030075a7 */ /* 0x0044e4000802017f */
[----:B---3--:R-:W-:Y:S05]  /*359e0*/  @!P1 NANOSLEEP.SYNCS 0x989680 ;  /* 0x009896800000995d */ /* 0x008fea0003900000 */
[----:B------:R-:W3:Y:S02]  /*359f0*/  @!P1 SYNCS.PHASECHK.TRANS64 P1, [R3+URZ+0x22860], R2 ;  /* 0x02286002030095a7 */ /* 0x000ee4000802007f */
[----:B---3--:R-:W-:Y:S05]  /*35a00*/  @!P1 BRA `(.L_x_9038) ;  /* 0xfffffffc00f09947 */ /* 0x008fea000383ffff */
[----:B------:R-:W-:Y:S05]  /*35a10*/  BRA `(.L_x_9319) ;  /* 0xffffff8800387947 */ /* 0x000fea000383ffff */
.L_x_9040:
[----:B---3--:R3:W4:Y:S02]  /*35a20*/  SYNCS.PHASECHK.TRANS64.TRYWAIT P1, [R35+URZ+0x22860], R0 ;  /* 0x02286000230075a7 */ /* 0x008724000802017f */
[----:B----4-:R-:W-:Y:S05]  /*35a30*/  @!P1 NANOSLEEP.SYNCS 0x989680 ;  /* 0x009896800000995d */ /* 0x010fea0003900000 */
[----:B------:R-:W4:Y:S02]  /*35a40*/  @!P1 SYNCS.PHASECHK.TRANS64 P1, [R35+URZ+0x22860], R0 ;  /* 0x02286000230095a7 */ /* 0x000f24000802007f */
[----:B----4-:R-:W-:Y:S05]  /*35a50*/  @!P1 BRA `(.L_x_9040) ;  /* 0xfffffffc00f09947 */ /* 0x010fea000383ffff */
[----:B------:R-:W-:Y:S05]  /*35a60*/  BRA `(.L_x_9320) ;  /* 0xffffff8800347947 */ /* 0x000fea000383ffff */
.L_x_9042:
[----:B----4-:R4:W0:Y:S02]  /*35a70*/  SYNCS.PHASECHK.TRANS64.TRYWAIT P1, [R3+URZ+0x22880], R2 ;  /* 0x02288002030075a7 */ /* 0x010824000802017f */
[----:B0-----:R-:W-:Y:S05]  /*35a80*/  @!P1 NANOSLEEP.SYNCS 0x989680 ;  /* 0x009896800000995d */ /* 0x001fea0003900000 */
[----:B------:R-:W0:Y:S02]  /*35a90*/  @!P1 SYNCS.PHASECHK.TRANS64 P1, [R3+URZ+0x22880], R2 ;  /* 0x02288002030095a7 */ /* 0x000e24000802007f */
[----:B0-----:R-:W-:Y:S05]  /*35aa0*/  @!P1 BRA `(.L_x_9042) ;  /* 0xfffffffc00f09947 */ /* 0x001fea000383ffff */
[----:B------:R-:W-:Y:S05]  /*35ab0*/  BRA `(.L_x_9321) ;  /* 0xffffff8800307947 */ /* 0x000fea000383ffff */
.L_x_9322:
        /* <DEDUP_REMOVED lines=12> */
.L_x_15848:


//--------------------- .text._ZN7cutlass13device_kernelIN5flash11enable_sm90INS1_16FlashAttnFwdSm90INS1_25CollectiveMainloopFwdSm90ILi2EN4cute5tupleIJNS5_1CILi1EEES8_S8_EEENS6_IJNS7_ILi128EEENS7_ILi160EEESA_EEELi128ENS_12float_e4m3_tEfNS_4arch4Sm90ELb1ELb0ELb1ELb0ELb1ELb0ELb0ELb1ELb1ELb1ELb0ELb0EEENS1_21CollectiveEpilogueFwdINS6_IJSA_SA_SB_EEES9_NS_10bfloat16_tESF_Li256ELb0ELb1ELb0ELb1EEENS1_30DynamicPersistentTileSchedulerILi256ELi128ELb0ELb1ELb1EEEEEEEEEvNT_6ParamsE --------------------------
	.section	.text._ZN7cutlass13device_kernelIN5flash11enable_sm90INS1_16FlashAttnFwdSm90INS1_25CollectiveMainloopFwdSm90ILi2EN4cute5tupleIJNS5_1CILi1EEES8_S8_EEENS6_IJNS7_ILi128EEENS7_ILi160EEESA_EEELi128ENS_12float_e4m3_tEfNS_4arch4Sm90ELb1ELb0ELb1ELb0ELb1ELb0ELb0ELb1ELb1ELb1ELb0ELb0EEENS1_21CollectiveEpilogueFwdINS6_IJSA_SA_SB_EEES9_NS_10bfloat16_tESF_Li256ELb0ELb1ELb0ELb1EEENS1_30DynamicPersistentTileSchedulerILi256ELi128ELb0ELb1ELb1EEEEEEEEEvNT_6ParamsE,"ax",@progbits
	.align	128
.text._ZN7cutlass13device_kernelIN5flash11enable_sm90INS1_16FlashAttnFwdSm90INS1_25CollectiveMainloopFwdSm90ILi2EN4cute5tupleIJNS5_1CILi1EEES8_S8_EEENS6_IJNS7_ILi128EEENS7_ILi160EEESA_EEELi128ENS_12float_e4m3_tEfNS_4arch4Sm90ELb1ELb0ELb1ELb0ELb1ELb0ELb0ELb1ELb1ELb1ELb0ELb0EEENS1_21CollectiveEpilogueFwdINS6_IJSA_SA_SB_EEES9_NS_10bfloat16_tESF_Li256ELb0ELb1ELb0ELb1EEENS1_30DynamicPersistentTileSchedulerILi256ELi128ELb0ELb1ELb1EEEEEEEEEvNT_6ParamsE:
        .type           _ZN7cutlass13device_kernelIN5flash11enable_sm90INS1_16FlashAttnFwdSm90INS1_25CollectiveMainloopFwdSm90ILi2EN4cute5tupleIJNS5_1CILi1EEES8_S8_EEENS6_IJNS7_ILi128EEENS7_ILi160EEESA_EEELi128ENS_12float_e4m3_tEfNS_4arch4Sm90ELb1ELb0ELb1ELb0ELb1ELb0ELb0ELb1ELb1ELb1ELb0ELb0EEENS1_21CollectiveEpilogueFwdINS6_IJSA_SA_SB_EEES9_NS_10bfloat16_tESF_Li256ELb0ELb1ELb0ELb1EEENS1_30DynamicPersistentTileSchedulerILi256ELi128ELb0ELb1ELb1EEEEEEEEEvNT_6ParamsE,@function
        .size           _ZN7cutlass13device_kernelIN5flash11enable_sm90INS1_16FlashAttnFwdSm90INS1_25CollectiveMainloopFwdSm90ILi2EN4cute5tupleIJNS5_1CILi1EEES8_S8_EEENS6_IJNS7_ILi128EEENS7_ILi160EEESA_EEELi128ENS_12float_e4m3_tEfNS_4arch4Sm90ELb1ELb0ELb1ELb0ELb1ELb0ELb0ELb1ELb1ELb1ELb0ELb0EEENS1_21CollectiveEpilogueFwdINS6_IJSA_SA_SB_EEES9_NS_10bfloat16_tESF_Li256ELb0ELb1ELb0ELb1EEENS1_30DynamicPersistentTileSchedulerILi256ELi128ELb0ELb1ELb1EEEEEEEEEvNT_6ParamsE,(.L_x_15849 - _ZN7cutlass13device_kernelIN5flash11enable_sm90INS1_16FlashAttnFwdSm90INS1_25CollectiveMainloopFwdSm90ILi2EN4cute5tupleIJNS5_1CILi1EEES8_S8_EEENS6_IJNS7_ILi128EEENS7_ILi160EEESA_EEELi128ENS_12float_e4m3_tEfNS_4arch4Sm90ELb1ELb0ELb1ELb0ELb1ELb0ELb0ELb1ELb1ELb1ELb0ELb0EEENS1_21CollectiveEpilogueFwdINS6_IJSA_SA_SB_EEES9_NS_10bfloat16_tESF_Li256ELb0ELb1ELb0ELb1EEENS1_30DynamicPersistentTileSchedulerILi256ELi128ELb0ELb1ELb1EEEEEEEEEvNT_6ParamsE)
        .other          _ZN7cutlass13device_kernelIN5flash11enable_sm90INS1_16FlashAttnFwdSm90INS1_25CollectiveMainloopFwdSm90ILi2EN4cute5tupleIJNS5_1CILi1EEES8_S8_EEENS6_IJNS7_ILi128EEENS7_ILi160EEESA_EEELi128ENS_12float_e4m3_tEfNS_4arch4Sm90ELb1ELb0ELb1ELb0ELb1ELb0ELb0ELb1ELb1ELb1ELb0ELb0EEENS1_21CollectiveEpilogueFwdINS6_IJSA_SA_SB_EEES9_NS_10bfloat16_tESF_Li256ELb0ELb1ELb0ELb1EEENS1_30DynamicPersistentTileSchedulerILi256ELi128ELb0ELb1ELb1EEEEEEEEEvNT_6ParamsE,@"STO_CUDA_ENTRY STV_DEFAULT"
_ZN7cutlass13device_kernelIN5flash11enable_sm90INS1_16FlashAttnFwdSm90INS1_25CollectiveMainloopFwdSm90ILi2EN4cute5tupleIJNS5_1CILi1EEES8_S8_EEENS6_IJNS7_ILi128EEENS7_ILi160EEESA_EEELi128ENS_12float_e4m3_tEfNS_4arch4Sm90ELb1ELb0ELb1ELb0ELb1ELb0ELb0ELb1ELb1ELb1ELb0ELb0EEENS1_21CollectiveEpilogueFwdINS6_IJSA_SA_SB_EEES9_NS_10bfloat16_tESF_Li256ELb0ELb1ELb0ELb1EEENS1_30DynamicPersistentTileSchedulerILi256ELi128ELb0ELb1ELb1EEEEEEEEEvNT_6ParamsE:
        /* <DEDUP_REMOVED lines=45> */
.L_x_9323:
        /* <DEDUP_REMOVED lines=22> */
.L_x_9324:
        /* <DEDUP_REMOVED lines=18> */
.L_x_9325:
        /* <DEDUP_REMOVED lines=22> */
.L_x_9326:
        /* <DEDUP_REMOVED lines=24> */
.L_x_9327:
        /* <DEDUP_REMOVED lines=10> */
.L_x_9329:
        /* <DEDUP_REMOVED lines=27> */
[----:B------:R-:W-:-:S02]  /*0a80*/  SHF.R.S32.HI R7, RZ, 0x4, R2 ;  /* 0x00000004ff077819 */ /* 0x000fc40000011402 */
[----:B------:R-:W-:Y:S02]  /*0a90*/  LOP3.LUT R5, R2, 0x3fffff0, RZ, 0xc0, !PT ;  /* 0x03fffff002057812 */ /* 0x000fe400078ec0ff */
[----:B------:R-:W-:Y:S02]  /*0aa0*/  SHF.R.S32.HI R9, RZ, 0x1f, R188 ;  /* 0x0000001fff097819 */ /* 0x000fe400000114bc */
[----:B------:R-:W-:Y:S01]  /*0ab0*/  LOP3.LUT R4, R4, 0xfffffc00, RZ, 0xc0, !PT ;  /* 0xfffffc0004047812 */ /* 0x000fe200078ec0ff */
[----:B------:R-:W-:Y:S01]  /*0ac0*/  IMAD.IADD R5, R194, 0x1, -R5 ;  /* 0x00000001c2057824 */ /* 0x000fe200078e0a05 */
[----:B------:R-:W-:Y:S02]  /*0ad0*/  LEA.HI R2, R2, R7, RZ, 0x1 ;  /* 0x0000000702027211 */ /* 0x000fe400078f08ff */
[----:B------:R-:W-:Y:S01]  /*0ae0*/  LEA.HI R6, R9, R188, RZ, 0x2 ;  /* 0x000000bc09067211 */ /* 0x000fe200078f10ff */
[----:B------:R-:W-:Y:S01]  /*0af0*/  IMAD R5, R5, 0x40, R4 ;  /* 0x0000004005057824 */ /* 0x000fe200078e0204 */
[----:B------:R-:W-:-:S02]  /*0b00*/  LOP3.LUT R2, R2, 0x1ffffffe, RZ, 0xc0, !PT ;  /* 0x1ffffffe02027812 */ /* 0x000fc400078ec0ff */
[----:B------:R-:W-:Y:S02]  /*0b10*/  LEA.HI R4, R3, R194, RZ, 0x2 ;  /* 0x000000c203047211 */ /* 0x000fe400078f10ff */
[----:B------:R-:W-:Y:S01]  /*0b20*/  SHF.R.S32.HI R8, RZ, 0x2, R6 ;  /* 0x00000002ff087819 */ /* 0x000fe20000011406 */
[----:B------:R-:W-:Y:S01]  /*0b30*/  IMAD.IADD R2, R7, 0x1, -R2 ;  /* 0x0000000107027824 */ /* 0x000fe200078e0a02 */
[----:B------:R-:W-:Y:S02]  /*0b40*/  SHF.R.S32.HI R11, RZ, 0x1f, R6 ;  /* 0x0000001fff0b7819 */ /* 0x000fe40000011406 */
[----:B------:R-:W-:Y:S01]  /*0b50*/  LOP3.LUT R7, R4, 0xfffffffc, RZ, 0xc0, !PT ;  /* 0xfffffffc04077812 */ /* 0x000fe200078ec0ff */
[----:B------:R-:W-:Y:S01]  /*0b60*/  IMAD R191, R2, 0x8, R5 ;  /* 0x0000000802bf7824 */ /* 0x000fe200078e0205 */
[----:B------:R-:W-:Y:S02]  /*0b70*/  LEA.HI R11, R11, R8, RZ, 0x3 ;  /* 0x000000080b0b7211 */ /* 0x000fe400078f18ff */
[----:B------:R-:W-:Y:S01]  /*0b80*/  LEA.HI R3, R3, R194, RZ, 0x3 ;  /* 0x000000c203037211 */ /* 0x000fe200078f18ff */
[----:B------:R-:W-:Y:S01]  /*0b90*/  IMAD.IADD R7, R194, 0x1, -R7 ;  /* 0x00000001c2077824 */ /* 0x000fe200078e0a07 */
[----:B------:R-:W-:-:S02]  /*0ba0*/  LOP3.LUT R11, R11, 0xfffffff8, RZ, 0xc0, !PT ;  /* 0xfffffff80b0b7812 */ /* 0x000fc400078ec0ff */
[----:B------:R-:W-:Y:S02]  /*0bb0*/  LEA.HI R9, R9, R188, RZ, 0x5 ;  /* 0x000000bc09097211 */ /* 0x000fe400078f28ff */
[----:B------:R-:W-:Y:S02]  /*0bc0*/  LEA.HI R0, R0, R189, RZ, 0x1 ;  /* 0x000000bd00007211 */ /* 0x000fe400078f08ff */
[----:B------:R-:W-:Y:S02]  /*0bd0*/  LOP3.LUT R5, R3, 0xfffffff8, RZ, 0xc0, !PT ;  /* 0xfffffff803057812 */ /* 0x000fe400078ec0ff */
[----:B------:R-:W-:Y:S02]  /*0be0*/  IADD3 R8, R8, -R11, RZ ;  /* 0x8000000b08087210 */ /* 0x000fe40007ffe0ff */
[----:B------:R-:W-:Y:S01]  /*0bf0*/  LEA.HI R2, R7, R7, RZ, 0x1 ;  /* 0x0000000707027211 */ /* 0x000fe200078f08ff */
[----:B------:R-:W-:Y:S01]  /*0c00*/  IMAD.IADD R22, R194, 0x1, -R5 ;  /* 0x00000001c2167824 */ /* 0x000fe200078e0a05 */
[----:B------:R-:W-:-:S02]  /*0c10*/  SHF.R.S32.HI R9, RZ, 0x5, R9 ;  /* 0x00000005ff097819 */ /* 0x000fc40000011409 */
[----:B------:R-:W-:Y:S01]  /*0c20*/  LOP3.LUT R0, R0, 0x3fffffe, RZ, 0xc0, !PT ;  /* 0x03fffffe00007812 */ /* 0x000fe200078ec0ff */
[----:B------:R-:W-:Y:S01]  /*0c30*/  IMAD.SHL.U32 R16, R22, 0x8, RZ ;  /* 0x0000000816107824 */ /* 0x000fe200078e00ff */
[----:B------:R-:W-:Y:S01]  /*0c40*/  LOP3.LUT R2, R2, 0x1ffffffe, RZ, 0xc0, !PT ;  /* 0x1ffffffe02027812 */ /* 0x000fe200078ec0ff */
[----:B------:R-:W-:Y:S01]  /*0c50*/  IMAD R9, R9, 0x10, R8 ;  /* 0x0000001009097824 */ /* 0x000fe200078e0208 */
[----:B------:R-:W-:Y:S01]  /*0c60*/  LOP3.LUT R17, R6, 0x7ffffffc, RZ, 0xc0, !PT ;  /* 0x7ffffffc06117812 */ /* 0x000fe200078ec0ff */
[----:B------:R-:W-:Y:S01]  /*0c70*/  IMAD.IADD R0, R189, 0x1, -R0 ;  /* 0x00000001bd007824 */ /* 0x000fe200078e0a00 */
[----:B------:R-:W-:Y:S01]  /*0c80*/  SHF.R.S32.HI R23, RZ, 0x3, R3 ;  /* 0x00000003ff177819 */ /* 0x000fe20000011403 */
[----:B------:R-:W-:Y:S01]  /*0c90*/  IMAD.IADD R7, R7, 0x1, -R2 ;  /* 0x0000000107077824 */ /* 0x000fe200078e0a02 */
[----:B------:R-:W-:Y:S01]  /*0ca0*/  SHF.R.S32.HI R193, RZ, 0x1f, R16 ;  /* 0x0000001fffc17819 */ /* 0x000fe20000011410 */
[----:B------:R-:W-:Y:S02]  /*0cb0*/  IMAD R190, R0, 0x40, R9 ;  /* 0x0000004000be7824 */ /* 0x000fe400078e0209 */
[----:B------:R-:W-:-:S02]  /*0cc0*/  VIADD R19, R16, 0x40 ;  /* 0x0000004010137836 */ /* 0x000fc40000000000 */
[----:B------:R-:W-:Y:S01]  /*0cd0*/  IMAD.IADD R17, R188, 0x1, -R17 ;  /* 0x00000001bc117824 */ /* 0x000fe200078e0a11 */
[----:B------:R-:W-:Y:S02]  /*0ce0*/  LEA R18, R7, R190, 0x3 ;  /* 0x000000be07127211 */ /* 0x000fe400078e18ff */
[----:B------:R-:W-:-:S07]  /*0cf0*/  SHF.R.S32.HI R192, RZ, 0x1f, R19 ;  /* 0x0000001fffc07819 */ /* 0x000fce0000011413 */
.L_x_9386:
        /* <DEDUP_REMOVED lines=21> */
.L_x_9330:
[----:B------:R-:W-:Y:S01]  /*0e50*/  ULDC UR8, c[0x0][0xc54] ;  /* 0x0003150000087ab9 */ /* 0x000fe20000000800 */
[----:B------:R-:W-:Y:S01]  /*0e60*/  UMOV UR4, UR9 ;  /* 0x0000000900047c82 */ /* 0x000fe20008000000 */
[----:B------:R-:W-:-:S11]  /*0e70*/  UISETP.NE.AND UP0, UPT, UR8, 0x1, UPT ;  /* 0x000000010800788c */ /* 0x000fd6000bf05270 */
[----:B------:R-:W-:Y:S02]  /*0e80*/  @UP0 ULDC.64 UR10, c[0x0][0xc58] ;  /* 0x00031600000a0ab9 */ /* 0x000fe40000000a00 */
[----:B------:R-:W-:-:S04]  /*0e90*/  UIMAD.WIDE.U32 UR6, UR9, UR10, URZ ;  /* 0x0000000a090672a5 */ /* 0x000fc8000f8e003f */
[----:B------:R-:W-:-:S04]  /*0ea0*/  @UP0 USHF.R.U32.HI UR4, URZ, UR11, UR7 ;  /* 0x0000000b3f040299 */ /* 0x000fc80008011607 */
[----:B------:R-:W-:-:S12]  /*0eb0*/  UIMAD UR6, UR4, UR8, URZ ;  /* 0x00000008040672a4 */ /* 0x000fd8000f8e023f */
.L_x_9331:
        /* <DEDUP_REMOVED lines=65> */
[----:B------:R-:W-:Y:S01]  /*12d0*/  CS2R R38, SRZ ;  /* 0x0000000000267805 */ /* 0x000fe2000001ff00 */
[----:B------:R-:W-:Y:S01]  /*12e0*/  IMAD.MOV.U32 R34, RZ, RZ, RZ ;  /* 0x000000ffff227224 */ /* 0x000fe200078e00ff */
        /* <DEDUP_REMOVED lines=9> */
[----:B------:R-:W-:Y:S01]  /*1380*/  CS2R R92, SRZ ;  /* 0x00000000005c7805 */ /* 0x000fe2000001ff00 */
[----:B------:R-:W-:Y:S01]  /*1390*/  IMAD.MOV.U32 R57, RZ, RZ, RZ ;  /* 0x000000ffff397224 */ /* 0x000fe200078e00ff */
[----:B------:R-:W-:Y:S01]  /*13a0*/  UIADD3 UR4, -UR39, URZ, URZ ;  /* 0x0000003f27047290 */ /* 0x000fe2000fffe13f */
[----:B------:R-:W-:-:S03]  /*13b0*/  CS2R R94, SRZ ;  /* 0x00000000005e7805 */ /* 0x000fc6000001ff00 */
[----:B------:R-:W-:Y:S01]  /*13c0*/  UIMAD UR40, UR40, UR4, UR11 ;  /* 0x00000004282872a4 */ /* 0x000fe2000f8e020b */
[----:B------:R-:W-:Y:S11]  /*13d0*/  @!P1 BRA `(.L_x_9332) ;  /* 0x000000bc000c9947 */ /* 0x000ff60003800000 */
        /* <DEDUP_REMOVED lines=31> */
.L_x_9333:
        /* <DEDUP_REMOVED lines=49> */
[----:B------:R-:W-:Y:S01]  /*18e0*/  MOV R6, UR4 ;  /* 0x0000000400067c02 */ /* 0x000fe20008000f00 */
[----:B------:R-:W-:-:S03]  /*18f0*/  ULDC UR4, c[0x0][0x9d8] ;  /* 0x0002760000047ab9 */ /* 0x000fc60000000800 */
[----:B------:R-:W-:-:S04]  /*1900*/  SHF.L.U32 R6, R6, 0x1f, RZ ;  /* 0x0000001f06067819 */ /* 0x000fc800000006ff */
[----:B------:R-:W0:Y:S01]  /*1910*/  SYNCS.PHASECHK.TRANS64.TRYWAIT P1, [UR43+0x22800], R6 ;  /* 0x02280006ff0075a7 */ /* 0x000e22000802016b */
[----:B--2---:R-:W-:-:S04]  /*1920*/  FMUL.FTZ R0, R7, R0 ;  /* 0x0000000007007220 */ /* 0x004fc80000410000 */
[----:B------:R-:W-:Y:S01]  /*1930*/  FMUL.FTZ R0, R0, UR4 ;  /* 0x0000000400007c20 */ /* 0x000fe20008410000 */
[----:B0-----:R-:W-:Y:S06]  /*1940*/  @!P1 BRA `(.L_x_9334) ;  /* 0x0000013400049947 */ /* 0x001fec0003800000 */
.L_x_9470:
[----:B------:R-:W-:Y:S05]  /*1950*/  @!P0 BRA `(.L_x_9335) ;  /* 0x0000000000048947 */ /* 0x000fea0003800000 */
[----:B------:R-:W-:Y:S01]  /*1960*/  BPT.TRAP 0x1 ;  /* 0x000000040000795c */ /* 0x000fe20000300000 */
.L_x_9335:
[----:B------:R-:W-:Y:S02]  /*1970*/  IMAD.U32 R2, RZ, RZ, UR36 ;  /* 0x00000024ff027e24 */ /* 0x000fe4000f8e00ff */
[----:B0-----:R-:W-:-:S03]  /*1980*/  IMAD.U32 R3, RZ, RZ, UR44 ;  /* 0x0000002cff037e24 */ /* 0x001fc6000f8e00ff */
[----:B------:R-:W-:Y:S02]  /*1990*/  LEA R2, R2, UR43, 0x3 ;  /* 0x0000002b02027c11 */ /* 0x000fe4000f8e18ff */
[----:B------:R-:W-:-:S04]  /*19a0*/  SHF.L.U32 R3, R3, 0x1f, RZ ;  /* 0x0000001f03037819 */ /* 0x000fc800000006ff */
[----:B------:R0:W1:Y:S01]  /*19b0*/  SYNCS.PHASECHK.TRANS64.TRYWAIT P1, [R2+URZ+0x22830], R3 ;  /* 0x02283003020075a7 */ /* 0x000062000802017f */
[----:B------:R-:W-:Y:S05]  /*19c0*/  @!P0 BRA `(.L_x_9336) ;  /* 0x0000000000048947 */ /* 0x000fea0003800000 */
[----:B------:R-:W-:Y:S01]  /*19d0*/  BPT.TRAP 0x1 ;  /* 0x000000040000795c */ /* 0x000fe20000300000 */
.L_x_9336:
[----:B-1----:R-:W-:Y:S05]  /*19e0*/  @P1 BRA `(.L_x_9337) ;  /* 0x0000000000081947 */ /* 0x002fea0003800000 */
[----:B------:R-:W1:Y:S02]  /*19f0*/  SYNCS.PHASECHK.TRANS64.TRYWAIT P1, [R2+URZ+0x22830], R3 ;  /* 0x02283003020075a7 */ /* 0x000e64000802017f */
[----:B-1----:R-:W-:Y:S05]  /*1a00*/  @!P1 BRA `(.L_x_9338) ;  /* 0x0000013000ec9947 */ /* 0x002fea0003800000 */
.L_x_9337:
        /* <DEDUP_REMOVED lines=135> */
.L_x_9339:
[----:B------:R-:W-:Y:S01]  /*2280*/  UISETP.NE.AND UP0, UPT, UR48, URZ, UPT ;  /* 0x0000003f3000728c */ /* 0x000fe2000bf05270 */
[C---:B------:R-:W-:Y:S01]  /*2290*/  FMUL.FTZ R78, R0.reuse, R78 ;  /* 0x0000004e004e7220 */ /* 0x040fe20000410000 */
[C---:B------:R-:W-:Y:S01]  /*22a0*/  FMUL.FTZ R20, R0.reuse, R77 ;  /* 0x0000004d00147220 */ /* 0x040fe20000410000 */
[C---:B------:R-:W-:Y:S01]  /*22b0*/  FMUL.FTZ R7, R0.reuse, R58 ;  /* 0x0000003a00077220 */ /* 0x040fe20000410000 */
[----:B------:R-:W-:Y:S01]  /*22c0*/  ULDC UR11, c[0x0][0x2f0] ;  /* 0x0000bc00000b7ab9 */ /* 0x000fe20000000800 */
[----:B------:R2:W-:Y:S01]  /*22d0*/  MUFU.TANH R77, R78 ;  /* 0x0000004e004d7308 */ /* 0x0005e20000002400 */
[----:B------:R-:W-:Y:S01]  /*22e0*/  PLOP3.LUT P1, PT, PT, PT, UP0, 0x80, 0x0 ;  /* 0x000000000000781c */ /* 0x000fe20003f2f008 */
[C---:B------:R-:W-:Y:S01]  /*22f0*/  FMUL.FTZ R21, R0.reuse, R80 ;  /* 0x0000005000157220 */ /* 0x040fe20000410000 */
[----:B------:R-:W-:Y:S01]  /*2300*/  PLOP3.LUT P2, PT, PT, PT, UP0, 0x80, 0x0 ;  /* 0x000000000000781c */ /* 0x000fe20003f4f008 */
[C---:B------:R-:W-:Y:S01]  /*2310*/  FMUL.FTZ R63, R0.reuse, R63 ;  /* 0x0000003f003f7220 */ /* 0x040fe20000410000 */
[C---:B------:R-:W-:Y:S01]  /*2320*/  FMUL.FTZ R90, R0.reuse, R90 ;  /* 0x0000005a005a7220 */ /* 0x040fe20000410000 */
[----:B------:R-:W-:Y:S01]  /*2330*/  @UP0 ULDC UR6, c[0x0][0x44c] ;  /* 0x0001130000060ab9 */ /* 0x000fe20000000800 */
[----:B------:R-:W-:Y:S01]  /*2340*/  FMUL.FTZ R91, R0, R91 ;  /* 0x0000005b005b7220 */ /* 0x000fe20000410000 */
[----:B------:R3:W-:Y:S01]  /*2350*/  MUFU.TANH R105, R7 ;  /* 0x0000000700697308 */ /* 0x0007e20000002400 */
[----:B--2---:R-:W-:-:S02]  /*2360*/  VIADD R78, R18, UR38 ;  /* 0x00000026124e7c36 */ /* 0x004fc40008000000 */
[C---:B------:R-:W-:Y:S01]  /*2370*/  FMUL.FTZ R82, R0.reuse, R82 ;  /* 0x0000005200527220 */ /* 0x040fe20000410000 */
[C---:B------:R-:W-:Y:S01]  /*2380*/  FMUL.FTZ R94, R0.reuse, R94 ;  /* 0x0000005e005e7220 */ /* 0x040fe20000410000 */
[C---:B------:R-:W-:Y:S01]  /*2390*/  FMUL.FTZ R9, R0.reuse, R96 ;  /* 0x0000006000097220 */ /* 0x040fe20000410000 */
[C---:B------:R-:W-:Y:S01]  /*23a0*/  FMUL.FTZ R95, R0.reuse, R95 ;  /* 0x0000005f005f7220 */ /* 0x040fe20000410000 */
[----:B------:R-:W-:Y:S01]  /*23b0*/  FMUL.FTZ R74, R0, R74 ;  /* 0x0000004a004a7220 */ /* 0x000fe20000410000 */
[----:B------:R-:W-:Y:S01]  /*23c0*/  ULDC UR14, c[0x0][0x288] ;  /* 0x0000a200000e7ab9 */ /* 0x000fe20000000800 */
[----:B------:R2:W-:Y:S01]  /*23d0*/  MUFU.TANH R108, R63 ;  /* 0x0000003f006c7308 */ /* 0x0005e20000002400 */
[----:B---3--:R-:W-:Y:S01]  /*23e0*/  @P1 IMAD.HI.U32 R7, R78, UR6, RZ ;  /* 0x000000064e071c27 */ /* 0x008fe2000f8e00ff */
[----:B------:R-:W-:-:S03]  /*23f0*/  @UP0 ULDC UR6, c[0x0][0x450] ;  /* 0x0001140000060ab9 */ /* 0x000fc60000000800 */
[C---:B01----:R-:W-:Y:S01]  /*2400*/  FMUL.FTZ R3, R0.reuse, R88 ;  /* 0x0000005800037220 */ /* 0x043fe20000410000 */
[C---:B------:R-:W-:Y:S01]  /*2410*/  FMUL.FTZ R98, R0.reuse, R98 ;  /* 0x0000006200627220 */ /* 0x040fe20000410000 */
[C---:B------:R-:W-:Y:S01]  /*2420*/  FMUL.FTZ R99, R0.reuse, R99 ;  /* 0x0000006300637220 */ /* 0x040fe20000410000 */
[----:B------:R-:W-:Y:S01]  /*2430*/  @P2 SHF.R.U32.HI R78, RZ, UR6, R7 ;  /* 0x00000006ff4e2c19 */ /* 0x000fe20008011607 */
[----:B------:R-:W-:Y:S01]  /*2440*/  UIMAD UR6, UR49, -0xa0, URZ ;  /* 0xffffff60310678a4 */ /* 0x000fe2000f8e023f */
[----:B------:R0:W-:Y:S01]  /*2450*/  MUFU.TANH R96, R82 ;  /* 0x0000005200607308 */ /* 0x0001e20000002400 */
[----:B--2---:R-:W-:Y:S02]  /*2460*/  IMAD.U32 R63, RZ, RZ, UR11 ;  /* 0x0000000bff3f7e24 */ /* 0x004fe4000f8e00ff */
[C---:B------:R-:W-:Y:S01]  /*2470*/  FMUL.FTZ R103, R0.reuse, R103 ;  /* 0x0000006700677220 */ /* 0x040fe20000410000 */
[----:B------:R-:W1:Y:S01]  /*2480*/  SHFL.IDX PT, R7, R78, 0x1, 0x1c1f ;  /* 0x003c1f004e077f89 */ /* 0x000e6200000e0000 */
[----:B------:R-:W-:Y:S01]  /*2490*/  UIADD3 UR7, UR6, 0xa1, URZ ;  /* 0x000000a106077890 */ /* 0x000fe2000fffe03f */
[C---:B------:R-:W-:Y:S01]  /*24a0*/  FMUL.FTZ R102, R0.reuse, R102 ;  /* 0x0000006600667220 */ /* 0x040fe20000410000 */
[----:B------:R-:W-:Y:S01]  /*24b0*/  UIMAD UR6, UR47, UR11, UR6 ;  /* 0x0000000b2f0672a4 */ /* 0x000fe2000f8e0206 */
[C---:B------:R-:W-:Y:S01]  /*24c0*/  FMUL.FTZ R5, R0.reuse, R89 ;  /* 0x0000005900057220 */ /* 0x040fe20000410000 */
[----:B------:R-:W-:Y:S01]  /*24d0*/  MUFU.TANH R90, R90 ;  /* 0x0000005a005a7308 */ /* 0x000fe20000002400 */
[C---:B------:R-:W-:Y:S01]  /*24e0*/  FMUL.FTZ R8, R0.reuse, R93 ;  /* 0x0000005d00087220 */ /* 0x040fe20000410000 */
[----:B------:R-:W-:Y:S01]  /*24f0*/  IMAD.U32 R80, RZ, RZ, UR7 ;  /* 0x00000007ff507e24 */ /* 0x000fe2000f8e00ff */
[----:B------:R-:W-:Y:S01]  /*2500*/  UIADD3 UR6, UR6, 0xa0, URZ ;  /* 0x000000a006067890 */ /* 0x000fe2000fffe03f */
[C---:B------:R-:W-:Y:S01]  /*2510*/  FMUL.FTZ R11, R0.reuse, R101 ;  /* 0x00000065000b7220 */ /* 0x040fe20000410000 */
[----:B------:R-:W-:Y:S01]  /*2520*/  FMUL.FTZ R15, R0, R76 ;  /* 0x0000004c000f7220 */ /* 0x000fe20000410000 */
[----:B------:R-:W-:-:S02]  /*2530*/  IMAD R80, R17, -0x2, R80 ;  /* 0xfffffffe11507824 */ /* 0x000fc400078e0250 */
[C---:B------:R-:W-:Y:S01]  /*2540*/  FMUL.FTZ R76, R0.reuse, R59 ;  /* 0x0000003b004c7220 */ /* 0x040fe20000410000 */
[----:B------:R-:W2:Y:S01]  /*2550*/  MUFU.TANH R91, R91 ;  /* 0x0000005b005b7308 */ /* 0x000ea20000002400 */
[----:B0-----:R-:W-:Y:S02]  /*2560*/  IMAD.U32 R82, RZ, RZ, UR6 ;  /* 0x00000006ff527e24 */ /* 0x001fe4000f8e00ff */
[C---:B------:R-:W-:Y:S01]  /*2570*/  FMUL.FTZ R59, R0.reuse, R64 ;  /* 0x00000040003b7220 */ /* 0x040fe20000410000 */
[----:B------:R-:W-:Y:S02]  /*2580*/  IMAD R80, R63, UR47, R80 ;  /* 0x0000002f3f507c24 */ /* 0x000fe4000f8e0250 */
[C---:B------:R-:W-:Y:S01]  /*2590*/  FMUL.FTZ R10, R0.reuse, R97 ;  /* 0x00000061000a7220 */ /* 0x040fe20000410000 */
[----:B------:R-:W-:Y:S02]  /*25a0*/  IMAD R82, R17, -0x2, R82 ;  /* 0xfffffffe11527824 */ /* 0x000fe400078e0252 */
[C---:B------:R-:W-:Y:S01]  /*25b0*/  FMUL.FTZ R75, R0.reuse, R75 ;  /* 0x0000004b004b7220 */ /* 0x040fe20000410000 */
[C---:B------:R-:W-:Y:S01]  /*25c0*/  FMUL.FTZ R6, R0.reuse, R92 ;  /* 0x0000005c00067220 */ /* 0x040fe20000410000 */
[----:B------:R-:W0:Y:S01]  /*25d0*/  MUFU.TANH R94, R94 ;  /* 0x0000005e005e7308 */ /* 0x000e220000002400 */
[C---:B------:R-:W-:Y:S01]  /*25e0*/  FMUL.FTZ R79, R0.reuse, R79 ;  /* 0x0000004f004f7220 */ /* 0x040fe20000410000 */
[C---:B------:R-:W-:Y:S01]  /*25f0*/  FMUL.FTZ R87, R0.reuse, R87 ;  /* 0x0000005700577220 */ /* 0x040fe20000410000 */
[----:B-1----:R-:W-:Y:S01]  /*2600*/  IADD3 R7, R7, -UR14, R80 ;  /* 0x8000000e07077c10 */ /* 0x002fe2000fffe050 */
        /* <DEDUP_REMOVED lines=13> */
[----:B-1----:R-:W-:Y:S01]  /*26e0*/  FMUL.FTZ R74, R0, R84 ;  /* 0x00000054004a7220 */ /* 0x002fe20000410000 */
[----:B------:R-:W-:Y:S01]  /*26f0*/  VIMNMX R84, R82, R7, PT ;  /* 0x0000000752547248 */ /* 0x000fe20003fe0100 */
[C---:B------:R-:W-:Y:S01]  /*2700*/  FMUL.FTZ R70, R0.reuse, R70 ;  /* 0x0000004600467220 */ /* 0x040fe20000410000 */
[C---:B------:R-:W-:Y:S01]  /*2710*/  FMUL.FTZ R67, R0.reuse, R67 ;  /* 0x0000004300437220 */ /* 0x040fe20000410000 */
[----:B------:R-:W-:Y:S01]  /*2720*/  FMUL.FTZ R58, R0, R61 ;  /* 0x0000003d003a7220 */ /* 0x000fe20000410000 */
[----:B------:R-:W-:Y:S01]  /*2730*/  ISETP.GT.AND P1, PT, R84, RZ, PT ;  /* 0x000000ff5400720c */ /* 0x000fe20003f24270 */
[----:B------:R-:W-:Y:S01]  /*2740*/  FMUL.FTZ R61, R0, R69 ;  /* 0x00000045003d7220 */ /* 0x000fe20000410000 */
[----:B------:R-:W1:Y:S01]  /*2750*/  MUFU.TANH R98, R98 ;  /* 0x0000006200627308 */ /* 0x000e620000002400 */
[----:B------:R-:W-:Y:S01]  /*2760*/  ISETP.GT.AND P2, PT, R84, 0x1, PT ;  /* 0x000000015400780c */ /* 0x000fe20003f44270 */
[----:B------:R-:W-:Y:S01]  /*2770*/  FMUL.FTZ R51, R0, R51 ;  /* 0x0000003300337220 */ /* 0x000fe20000410000 */
[----:B------:R-:W-:Y:S01]  /*2780*/  ISETP.GT.AND P3, PT, R84, 0x8, PT ;  /* 0x000000085400780c */ /* 0x000fe20003f64270 */
[C---:B------:R-:W-:Y:S01]  /*2790*/  FMUL.FTZ R47, R0.reuse, R47 ;  /* 0x0000002f002f7220 */ /* 0x040fe20000410000 */
[----:B--2---:R-:W-:Y:S01]  /*27a0*/  FSEL R101, R91, -INF , P2 ;  /* 0xff8000005b657808 */ /* 0x004fe20001000000 */
[----:B------:R-:W-:Y:S01]  /*27b0*/  FMUL.FTZ R43, R0, R43 ;  /* 0x0000002b002b7220 */ /* 0x000fe20000410000 */
[----:B------:R-:W-:Y:S01]  /*27c0*/  ISETP.GT.AND P2, PT, R84, 0x10, PT ;  /* 0x000000105400780c */ /* 0x000fe20003f44270 */
        /* <DEDUP_REMOVED lines=9> */
[----:B0-----:R-:W-:Y:S01]  /*2860*/  FSEL R99, R94, -INF , P3 ;  /* 0xff8000005e637808 */ /* 0x001fe20001800000 */
[C---:B------:R-:W-:Y:S01]  /*2870*/  FMUL.FTZ R34, R0.reuse, R34 ;  /* 0x0000002200227220 */ /* 0x040fe20000410000 */
[C---:B------:R-:W-:Y:S01]  /*2880*/  FMUL.FTZ R35, R0.reuse, R35 ;  /* 0x0000002300237220 */ /* 0x040fe20000410000 */
[C---:B------:R-:W-:Y:S01]  /*2890*/  FMUL.FTZ R39, R0.reuse, R39 ;  /* 0x0000002700277220 */ /* 0x040fe20000410000 */
[----:B------:R-:W-:Y:S01]  /*28a0*/  SHFL.IDX PT, R78, R78, RZ, 0x1c1f ;  /* 0x001c1fff4e4e7589 */ /* 0x000fe200000e0000 */
[----:B------:R-:W-:Y:S01]  /*28b0*/  FMUL.FTZ R24, R0, R24 ;  /* 0x0000001800187220 */ /* 0x000fe20000410000 */
[----:B------:R-:W-:Y:S01]  /*28c0*/  ULDC UR28, c[0x0][0x988] ;  /* 0x00026200001c7ab9 */ /* 0x000fe20000000800 */
[----:B------:R-:W0:Y:S01]  /*28d0*/  MUFU.TANH R102, R102 ;  /* 0x0000006600667308 */ /* 0x000e220000002400 */
[----:B----4-:R-:W-:Y:S01]  /*28e0*/  FSEL R103, R90, -INF , P1 ;  /* 0xff8000005a677808 */ /* 0x010fe20000800000 */
[----:B------:R-:W-:Y:S01]  /*28f0*/  FMUL.FTZ R45, R0, R45 ;  /* 0x0000002d002d7220 */ /* 0x000fe20000410000 */
[----:B------:R-:W-:Y:S01]  /*2900*/  ISETP.GT.AND P1, PT, R84, 0x9, PT ;  /* 0x000000095400780c */ /* 0x000fe20003f24270 */
[C---:B------:R-:W-:Y:S01]  /*2910*/  FMUL.FTZ R48, R0.reuse, R48 ;  /* 0x0000003000307220 */ /* 0x040fe20000410000 */
[----:B------:R-:W-:Y:S01]  /*2920*/  FMNMX.FTZ R64, R103, R101, !PT ;  /* 0x0000006567407209 */ /* 0x000fe20007810000 */
[C---:B------:R-:W-:Y:S01]  /*2930*/  FMUL.FTZ R49, R0.reuse, R49 ;  /* 0x0000003100317220 */ /* 0x040fe20000410000 */
[----:B---3--:R-:W-:Y:S01]  /*2940*/  FSEL R97, R95, -INF , P1 ;  /* 0xff8000005f617808 */ /* 0x008fe20000800000 */
[----:B------:R3:W4:Y:S01]  /*2950*/  MUFU.TANH R92, R75 ;  /* 0x0000004b005c7308 */ /* 0x0007220000002400 */
[----:B------:R-:W-:Y:S01]  /*2960*/  FMNMX.FTZ R64, R99, R64, !PT ;  /* 0x0000004063407209 */ /* 0x000fe20007810000 */
[----:B------:R-:W-:Y:S01]  /*2970*/  FMUL.FTZ R52, R0, R52 ;  /* 0x0000003400347220 */ /* 0x000fe20000410000 */
[----:B------:R-:W-:Y:S01]  /*2980*/  ISETP.GT.AND P1, PT, R84, 0x11, PT ;  /* 0x000000115400780c */ /* 0x000fe20003f24270 */
[----:B------:R-:W-:Y:S01]  /*2990*/  FMUL.FTZ R53, R0, R53 ;  /* 0x0000003500357220 */ /* 0x000fe20000410000 */
[----:B-1----:R-:W-:Y:S01]  /*29a0*/  FSEL R95, R98, -INF , P2 ;  /* 0xff800000625f7808 */ /* 0x002fe20001000000 */
[----:B------:R-:W-:Y:S01]  /*29b0*/  FMUL.FTZ R25, R0, R25 ;  /* 0x0000001900197220 */ /* 0x000fe20000410000 */
[----:B------:R-:W-:Y:S01]  /*29c0*/  FMNMX.FTZ R64, R97, R64, !PT ;  /* 0x0000004061407209 */ /* 0x000fe20007810000 */
[----:B------:R-:W1:Y:S01]  /*29d0*/  MUFU.TANH R79, R79 ;  /* 0x0000004f004f7308 */ /* 0x000e620000002400 */
[----:B------:R-:W-:Y:S01]  /*29e0*/  ISETP.GT.AND P2, PT, R84, 0x18, PT ;  /* 0x000000185400780c */ /* 0x000fe20003f44270 */
[C---:B---3--:R-:W-:Y:S01]  /*29f0*/  FMUL.FTZ R75, R0.reuse, R56 ;  /* 0x00000038004b7220 */ /* 0x048fe20000410000 */
[----:B--2---:R-:W-:Y:S01]  /*2a00*/  FSEL R93, R93, -INF , P1 ;  /* 0xff8000005d5d7808 */ /* 0x004fe20000800000 */
[C---:B------:R-:W-:Y:S01]  /*2a10*/  FMUL.FTZ R56, R0.reuse, R57 ;  /* 0x0000003900387220 */ /* 0x040fe20000410000 */
[----:B------:R-:W-:Y:S01]  /*2a20*/  FMNMX.FTZ R64, R95, R64, !PT ;  /* 0x000000405f407209 */ /* 0x000fe20007810000 */
[----:B------:R-:W-:Y:S01]  /*2a30*/  FMUL.FTZ R57, R0, R60 ;  /* 0x0000003c00397220 */ /* 0x000fe20000410000 */
[----:B------:R-:W-:Y:S01]  /*2a40*/  ISETP.GT.AND P1, PT, R84, 0x19, PT ;  /* 0x000000195400780c */ /* 0x000fe20003f24270 */
[----:B------:R2:W-:Y:S01]  /*2a50*/  MUFU.TANH R104, R87 ;  /* 0x0000005700687308 */ /* 0x0005e20000002400 */
[----:B0-----:R-:W-:Y:S01]  /*2a60*/  FSEL R91, R102, -INF , P2 ;  /* 0xff800000665b7808 */ /* 0x001fe20001000000 */
[C---:B------:R-:W-:Y:S01]  /*2a70*/  FMUL.FTZ R60, R0.reuse, R65 ;  /* 0x00000041003c7220 */ /* 0x040fe20000410000 */
[----:B------:R-:W-:Y:S01]  /*2a80*/  FMNMX.FTZ R64, R93, R64, !PT ;  /* 0x000000405d407209 */ /* 0x000fe20007810000 */
[----:B------:R-:W-:Y:S01]  /*2a90*/  FMUL.FTZ R28, R0, R28 ;  /* 0x0000001c001c7220 */ /* 0x000fe20000410000 */
[----:B------:R-:W-:Y:S01]  /*2aa0*/  ISETP.GT.AND P2, PT, R84, 0x20, PT ;  /* 0x000000205400780c */ /* 0x000fe20003f44270 */
[----:B------:R-:W-:Y:S01]  /*2ab0*/  FMUL.FTZ R102, R0, R29 ;  /* 0x0000001d00667220 */ /* 0x000fe20000410000 */
[----:B------:R-:W-:Y:S01]  /*2ac0*/  FSEL R89, R89, -INF , P1 ;  /* 0xff80000059597808 */ /* 0x000fe20000800000 */
[----:B------:R4:W0:Y:S01]  /*2ad0*/  MUFU.TANH R100, R83 ;  /* 0x0000005300647308 */ /* 0x0008220000002400 */
[----:B------:R-:W-:Y:S01]  /*2ae0*/  FMNMX.FTZ R64, R91, R64, !PT ;  /* 0x000000405b407209 */ /* 0x000fe20007810000 */
[----:B------:R-:W-:Y:S01]  /*2af0*/  @UP0 ULDC UR6, c[0x0][0x44c] ;  /* 0x0001130000060ab9 */ /* 0x000fe20000000800 */
[----:B------:R-:W-:Y:S01]  /*2b00*/  ISETP.GT.AND P1, PT, R84, 0x21, PT ;  /* 0x000000215400780c */ /* 0x000fe20003f24270 */
[----:B------:R-:W-:Y:S01]  /*2b10*/  UIMAD.WIDE.U32 UR6, UR38, UR6, URZ ;  /* 0x00000006260672a5 */ /* 0x000fe2000f8e003f */
[----:B--2---:R-:W-:Y:S01]  /*2b20*/  FSEL R87, R88, -INF , P2 ;  /* 0xff80000058577808 */ /* 0x004fe20001000000 */
[----:B------:R-:W-:Y:S01]  /*2b30*/  @UP0 ULDC UR18, c[0x0][0x450] ;  /* 0x0001140000120ab9 */ /* 0x000fe20000000800 */
[----:B------:R-:W-:Y:S01]  /*2b40*/  FMNMX.FTZ R64, R89, R64, !PT ;  /* 0x0000004059407209 */ /* 0x000fe20007810000 */
[----:B------:R-:W2:Y:S01]  /*2b50*/  MUFU.TANH R86, R86 ;  /* 0x0000005600567308 */ /* 0x000ea20000002400 */
[----:B------:R-:W-:Y:S01]  /*2b60*/  ISETP.GT.AND P2, PT, R84, 0x28, PT ;  /* 0x000000285400780c */ /* 0x000fe20003f44270 */
[----:B------:R-:W-:Y:S01]  /*2b70*/  UMOV UR10, UR38 ;  /* 0x00000026000a7c82 */ /* 0x000fe20008000000 */
[----:B----4-:R-:W-:Y:S01]  /*2b80*/  FSEL R83, R92, -INF , P1 ;  /* 0xff8000005c537808 */ /* 0x010fe20000800000 */
[----:B------:R-:W-:Y:S01]  /*2b90*/  UIMAD UR11, UR47, UR11, -UR14 ;  /* 0x0000000b2f0b72a4 */ /* 0x000fe2000f8e0a0e */
[----:B------:R-:W-:Y:S01]  /*2ba0*/  FMNMX.FTZ R64, R87, R64, !PT ;  /* 0x0000004057407209 */ /* 0x000fe20007810000 */
[----:B------:R-:W-:Y:S01]  /*2bb0*/  @UP0 USHF.R.U32.HI UR10, URZ, UR18, UR7 ;  /* 0x000000123f0a0299 */ /* 0x000fe20008011607 */
[C---:B------:R-:W-:Y:S01]  /*2bc0*/  ISETP.GT.AND P1, PT, R84.reuse, 0x29, PT ;  /* 0x000000295400780c */ /* 0x040fe20003f24270 */
[----:B------:R-:W3:Y:S01]  /*2bd0*/  MUFU.TANH R106, R76 ;  /* 0x0000004c006a7308 */ /* 0x000ee20000002400 */
[----:B------:R-:W-:Y:S01]  /*2be0*/  FSEL R85, R77, -INF , P2 ;  /* 0xff8000004d557808 */ /* 0x000fe20001000000 */
[----:B------:R-:W-:Y:S01]  /*2bf0*/  UIADD3 UR6, UR11, UR10, URZ ;  /* 0x0000000a0b067290 */ /* 0x000fe2000fffe03f */
[----:B------:R-:W-:Y:S01]  /*2c00*/  FMNMX.FTZ R64, R83, R64, !PT ;  /* 0x0000004053407209 */ /* 0x000fe20007810000 */
[----:B------:R-:W-:Y:S01]  /*2c10*/  UIADD3 UR32, UR49, -0x2, URZ ;  /* 0xfffffffe31207890 */ /* 0x000fe2000fffe03f */
[C---:B------:R-:W-:Y:S01]  /*2c20*/  ISETP.GT.AND P2, PT, R84.reuse, 0x30, PT ;  /* 0x000000305400780c */ /* 0x040fe20003f44270 */
[----:B------:R-:W-:Y:S01]  /*2c30*/  UIMAD.WIDE UR6, UR6, 0x66666667, URZ ;  /* 0x66666667060678a5 */ /* 0x000fe2000f8e023f */
[----:B-1----:R-:W-:Y:S01]  /*2c40*/  FSEL R81, R79, -INF , P1 ;  /* 0xff8000004f517808 */ /* 0x002fe20000800000 */
[----:B------:R1:W4:Y:S01]  /*2c50*/  MUFU.TANH R107, R62 ;  /* 0x0000003e006b7308 */ /* 0x0003220000002400 */
[----:B------:R-:W-:Y:S01]  /*2c60*/  FMNMX.FTZ R64, R85, R64, !PT ;  /* 0x0000004055407209 */ /* 0x000fe20007810000 */
[----:B------:R-:W-:Y:S01]  /*2c70*/  USHF.R.U32.HI UR6, URZ, 0x1f, UR7 ;  /* 0x0000001f3f067899 */ /* 0x000fe20008011607 */
[----:B------:R-:W-:-:S02]  /*2c80*/  ISETP.GT.AND P1, PT, R84, 0x31, PT ;  /* 0x000000315400780c */ /* 0x000fc40003f24270 */
[----:B------:R-:W-:Y:S01]  /*2c90*/  FSEL R79, R96, -INF , P2 ;  /* 0xff800000604f7808 */ /* 0x000fe20001000000 */
[----:B------:R-:W-:Y:S01]  /*2ca0*/  ULEA.HI.SX32 UR7, UR7, UR6, 0x1a ;  /* 0x0000000607077291 */ /* 0x000fe2000f8fd23f */
[----:B------:R-:W-:Y:S01]  /*2cb0*/  FMNMX.FTZ R64, R81, R64, !PT ;  /* 0x0000004051407209 */ /* 0x000fe20007810000 */
[----:B------:R5:W-:Y:S01]  /*2cc0*/  MUFU.TANH R109, R71 ;  /* 0x00000047006d7308 */ /* 0x000be20000002400 */
[----:B------:R-:W-:Y:S01]  /*2cd0*/  ISETP.GT.AND P2, PT, R84, 0x38, PT ;  /* 0x000000385400780c */ /* 0x000fe20003f44270 */
[----:B-1----:R-:W-:Y:S01]  /*2ce0*/  FMUL.FTZ R62, R0, R68 ;  /* 0x00000044003e7220 */ /* 0x002fe20000410000 */
[----:B0-----:R-:W-:Y:S01]  /*2cf0*/  FSEL R77, R100, -INF , P1 ;  /* 0xff800000644d7808 */ /* 0x001fe20000800000 */
[----:B------:R-:W-:Y:S01]  /*2d00*/  UISETP.LT.AND UP0, UPT, URZ, UR7, UPT ;  /* 0x000000073f00728c */ /* 0x000fe2000bf01270 */
[----:B------:R-:W-:Y:S02]  /*2d10*/  FMNMX.FTZ R64, R79, R64, !PT ;  /* 0x000000404f407209 */ /* 0x000fe40007810000 */
[----:B------:R-:W-:Y:S01]  /*2d20*/  ISETP.GT.AND P1, PT, R84, 0x39, PT ;  /* 0x000000395400780c */ /* 0x000fe20003f24270 */
[----:B------:R0:W-:Y:S01]  /*2d30*/  MUFU.TANH R90, R42 ;  /* 0x0000002a005a7308 */ /* 0x0001e20000002400 */
[----:B--2---:R-:W-:Y:S01]  /*2d40*/  FSEL R76, R86, -INF , P2 ;  /* 0xff800000564c7808 */ /* 0x004fe20001000000 */
[----:B------:R-:W-:Y:S01]  /*2d50*/  USEL UR30, URZ, UR7, !UP0 ;  /* 0x000000073f1e7287 */ /* 0x000fe2000c000000 */
[----:B------:R-:W-:-:S02]  /*2d60*/  FMNMX.FTZ R7, R77, R64, !PT ;  /* 0x000000404d077209 */ /* 0x000fc40007810000 */
[----:B------:R-:W-:Y:S01]  /*2d70*/  ISETP.GT.AND P2, PT, R84, 0x40, PT ;  /* 0x000000405400780c */ /* 0x000fe20003f44270 */
[----:B------:R-:W-:Y:S01]  /*2d80*/  UISETP.GE.AND UP0, UPT, UR32, UR30, UPT ;  /* 0x0000001e2000728c */ /* 0x000fe2000bf06270 */
[----:B-----5:R-:W-:Y:S01]  /*2d90*/  FSEL R71, R104, -INF , P1 ;  /* 0xff80000068477808 */ /* 0x020fe20000800000 */
[----:B------:R-:W1:Y:S01]  /*2da0*/  MUFU.TANH R66, R66 ;  /* 0x0000004200427308 */ /* 0x000e620000002400 */
[----:B0-----:R-:W-:Y:S02]  /*2db0*/  FMNMX.FTZ R42, R76, R7, !PT ;  /* 0x000000074c2a7209 */ /* 0x001fe40007810000 */
[----:B------:R-:W-:Y:S02]  /*2dc0*/  ISETP.GT.AND P1, PT, R84, 0x41, PT ;  /* 0x000000415400780c */ /* 0x000fe40003f24270 */
[----:B------:R-:W-:Y:S02]  /*2dd0*/  FMNMX.FTZ R7, R71, R42, !PT ;  /* 0x0000002a47077209 */ /* 0x000fe40007810000 */
[----:B---3--:R-:W-:Y:S01]  /*2de0*/  FSEL R69, R106, -INF , P1 ;  /* 0xff8000006a457808 */ /* 0x008fe20000800000 */
[----:B------:R0:W-:Y:S01]  /*2df0*/  MUFU.TANH R65, R70 ;  /* 0x0000004600417308 */ /* 0x0001e20000002400 */
[----:B------:R-:W-:-:S02]  /*2e00*/  ISETP.GT.AND P1, PT, R84, 0x49, PT ;  /* 0x000000495400780c */ /* 0x000fc40003f24270 */
[----:B------:R-:W-:-:S05]  /*2e10*/  R2UR UR15, R2 ;  /* 0x00000000020f72ca */ /* 0x000fca00000e0000 */
[----:B------:R-:W2:Y:S01]  /*2e20*/  MUFU.TANH R67, R67 ;  /* 0x0000004300437308 */ /* 0x000ea20000002400 */
[----:B0-----:R-:W-:Y:S02]  /*2e30*/  FSEL R70, R105, -INF , P2 ;  /* 0xff80000069467808 */ /* 0x001fe40001000000 */
[----:B------:R-:W-:Y:S02]  /*2e40*/  ISETP.GT.AND P2, PT, R84, 0x48, PT ;  /* 0x000000485400780c */ /* 0x000fe40003f44270 */
[----:B------:R-:W-:Y:S02]  /*2e50*/  FMNMX.FTZ R42, R70, R7, !PT ;  /* 0x00000007462a7209 */ /* 0x000fe40007810000 */
[----:B----4-:R-:W-:Y:S01]  /*2e60*/  FSEL R68, R107, -INF , P2 ;  /* 0xff8000006b447808 */ /* 0x010fe20001000000 */
[----:B------:R0:W-:Y:S01]  /*2e70*/  MUFU.TANH R64, R51 ;  /* 0x0000003300407308 */ /* 0x0001e20000002400 */
[----:B------:R-:W-:Y:S01]  /*2e80*/  FMNMX.FTZ R7, R69, R42, !PT ;  /* 0x0000002a45077209 */ /* 0x000fe20007810000 */
[----:B------:R-:W-:Y:S01]  /*2e90*/  UIADD3 UR6, UR15, 0x22840, URZ ;  /* 0x000228400f067890 */ /* 0x000fe2000fffe03f */
[----:B------:R-:W-:-:S02]  /*2ea0*/  ISETP.GT.AND P2, PT, R84, 0x50, PT ;  /* 0x000000505400780c */ /* 0x000fc40003f44270 */
[----:B------:R-:W-:Y:S01]  /*2eb0*/  FMNMX.FTZ R42, R68, R7, !PT ;  /* 0x00000007442a7209 */ /* 0x000fe20007810000 */
[----:B------:R-:W-:Y:S01]  /*2ec0*/  FMUL.FTZ R7, R0, R27 ;  /* 0x0000001b00077220 */ /* 0x000fe20000410000 */
[----:B------:R-:W-:Y:S01]  /*2ed0*/  UPRMT UR6, UR41, 0x654, UR6 ;  /* 0x0000065429067896 */ /* 0x000fe20008000006 */
[----:B------:R1:W-:Y:S01]  /*2ee0*/  MUFU.TANH R92, R47 ;  /* 0x0000002f005c7308 */ /* 0x0003e20000002400 */
[----:B0-----:R-:W-:Y:S02]  /*2ef0*/  FSEL R51, R108, -INF , P1 ;  /* 0xff8000006c337808 */ /* 0x001fe40000800000 */
[----:B------:R-:W-:Y:S02]  /*2f00*/  ISETP.GT.AND P1, PT, R84, 0x51, PT ;  /* 0x000000515400780c */ /* 0x000fe40003f24270 */
[----:B------:R-:W-:-:S03]  /*2f10*/  FMNMX.FTZ R42, R51, R42, !PT ;  /* 0x0000002a332a7209 */ /* 0x000fc60007810000 */
[----:B------:R2:W0:Y:S01]  /*2f20*/  MUFU.TANH R94, R43 ;  /* 0x0000002b005e7308 */ /* 0x0004220000002400 */
[----:B-1----:R-:W-:Y:S01]  /*2f30*/  FSEL R47, R66, -INF , P2 ;  /* 0xff800000422f7808 */ /* 0x002fe20001000000 */
[----:B------:R-:W-:Y:S01]  /*2f40*/  SYNCS.ARRIVE.TRANS64.RED.A1T0 RZ, [UR6], RZ ;  /* 0x000000ffffff79a7 */ /* 0x000fe20008100406 */
[----:B------:R-:W-:-:S05]  /*2f50*/  ISETP.GT.AND P2, PT, R84, 0x58, PT ;  /* 0x000000585400780c */ /* 0x000fca0003f44270 */
[----:B------:R1:W3:Y:S01]  /*2f60*/  MUFU.TANH R88, R46 ;  /* 0x0000002e00587308 */ /* 0x0002e20000002400 */
[----:B--2---:R-:W-:Y:S02]  /*2f70*/  FSEL R43, R67, -INF , P1 ;  /* 0xff800000432b7808 */ /* 0x004fe40000800000 */
[----:B------:R-:W-:-:S04]  /*2f80*/  ISETP.GT.AND P1, PT, R84, 0x59, PT ;  /* 0x000000595400780c */ /* 0x000fc80003f24270 */
[----:B------:R-:W-:Y:S01]  /*2f90*/  FSEL R41, R109, -INF , P1 ;  /* 0xff8000006d297808 */ /* 0x000fe20000800000 */
[----:B------:R-:W2:Y:S01]  /*2fa0*/  MUFU.TANH R96, R50 ;  /* 0x0000003200607308 */ /* 0x000ea20000002400 */
[----:B-1----:R-:W-:Y:S02]  /*2fb0*/  FMNMX.FTZ R46, R47, R42, !PT ;  /* 0x0000002a2f2e7209 */ /* 0x002fe40007810000 */
[----:B------:R-:W-:Y:S02]  /*2fc0*/  FSEL R42, R65, -INF , P2 ;  /* 0xff800000412a7808 */ /* 0x000fe40001000000 */
[----:B------:R-:W-:Y:S02]  /*2fd0*/  FMNMX.FTZ R27, R43, R46, !PT ;  /* 0x0000002e2b1b7209 */ /* 0x000fe40007810000 */
[----:B------:R-:W-:Y:S01]  /*2fe0*/  ISETP.GT.AND P2, PT, R84, 0x60, PT ;  /* 0x000000605400780c */ /* 0x000fe20003f44270 */
[----:B------:R1:W-:Y:S01]  /*2ff0*/  MUFU.TANH R100, R26 ;  /* 0x0000001a00647308 */ /* 0x0003e20000002400 */
[----:B------:R-:W-:-:S02]  /*3000*/  FMNMX.FTZ R46, R42, R27, !PT ;  /* 0x0000001b2a2e7209 */ /* 0x000fc40007810000 */
[----:B------:R-:W-:Y:S02]  /*3010*/  ISETP.GT.AND P1, PT, R84, 0x61, PT ;  /* 0x000000615400780c */ /* 0x000fe40003f24270 */
[----:B------:R-:W-:Y:S02]  /*3020*/  FSEL R27, R90, -INF , P2 ;  /* 0xff8000005a1b7808 */ /* 0x000fe40001000000 */
[----:B------:R-:W-:Y:S01]  /*3030*/  FMNMX.FTZ R46, R41, R46, !PT ;  /* 0x0000002e292e7209 */ /* 0x000fe20007810000 */
[----:B------:R4:W-:Y:S01]  /*3040*/  MUFU.TANH R98, R55 ;  /* 0x0000003700627308 */ /* 0x0009e20000002400 */
[----:B-1----:R-:W-:Y:S01]  /*3050*/  FMUL.FTZ R26, R0, R30 ;  /* 0x0000001e001a7220 */ /* 0x002fe20000410000 */
[----:B------:R-:W-:Y:S02]  /*3060*/  ISETP.GT.AND P2, PT, R84, 0x68, PT ;  /* 0x000000685400780c */ /* 0x000fe40003f44270 */
[----:B0-----:R-:W-:Y:S02]  /*3070*/  FSEL R30, R94, -INF , P1 ;  /* 0xff8000005e1e7808 */ /* 0x001fe40000800000 */
[----:B------:R-:W-:-:S02]  /*3080*/  ISETP.GT.AND P1, PT, R84, 0x69, PT ;  /* 0x000000695400780c */ /* 0x000fc40003f24270 */
[----:B------:R0:W-:Y:S01]  /*3090*/  MUFU.TANH R65, R7 ;  /* 0x0000000700417308 */ /* 0x0001e20000002400 */
[----:B----4-:R-:W-:Y:S02]  /*30a0*/  FMNMX.FTZ R55, R27, R46, !PT ;  /* 0x0000002e1b377209 */ /* 0x010fe40007810000 */
[----:B------:R-:W-:Y:S02]  /*30b0*/  FSEL R46, R92, -INF , P1 ;  /* 0xff8000005c2e7808 */ /* 0x000fe40000800000 */
[----:B------:R-:W-:Y:S02]  /*30c0*/  FMNMX.FTZ R50, R30, R55, !PT ;  /* 0x000000371e327209 */ /* 0x000fe40007810000 */
[----:B------:R-:W-:Y:S01]  /*30d0*/  ISETP.GT.AND P1, PT, R84, 0x71, PT ;  /* 0x000000715400780c */ /* 0x000fe20003f24270 */
[----:B------:R1:W4:Y:S01]  /*30e0*/  MUFU.TANH R86, R54 ;  /* 0x0000003600567308 */ /* 0x0003220000002400 */
[----:B0-----:R-:W-:Y:S01]  /*30f0*/  FMUL.FTZ R7, R0, R31 ;  /* 0x0000001f00077220 */ /* 0x001fe20000410000 */
[----:B---3--:R-:W-:-:S02]  /*3100*/  FSEL R31, R88, -INF , P2 ;  /* 0xff800000581f7808 */ /* 0x008fc40001000000 */
[----:B------:R-:W-:Y:S02]  /*3110*/  ISETP.GT.AND P2, PT, R84, 0x70, PT ;  /* 0x000000705400780c */ /* 0x000fe40003f44270 */
[----:B------:R-:W-:Y:S02]  /*3120*/  FMNMX.FTZ R55, R31, R50, !PT ;  /* 0x000000321f377209 */ /* 0x000fe40007810000 */
[----:B--2---:R-:W-:Y:S01]  /*3130*/  FSEL R50, R96, -INF , P2 ;  /* 0xff80000060327808 */ /* 0x004fe20001000000 */
[----:B------:R-:W0:Y:S01]  /*3140*/  MUFU.TANH R90, R26 ;  /* 0x0000001a005a7308 */ /* 0x000e220000002400 */
[----:B------:R-:W-:Y:S01]  /*3150*/  FMNMX.FTZ R55, R46, R55, !PT ;  /* 0x000000372e377209 */ /* 0x000fe20007810000 */
[----:B------:R-:W-:Y:S01]  /*3160*/  FMUL.FTZ R96, R0, R32 ;  /* 0x0000002000607220 */ /* 0x000fe20000410000 */
[----:B------:R-:W-:Y:S02]  /*3170*/  ISETP.GT.AND P2, PT, R84, 0x78, PT ;  /* 0x000000785400780c */ /* 0x000fe40003f44270 */
[----:B-1----:R-:W-:-:S02]  /*3180*/  FSEL R54, R64, -INF , P1 ;  /* 0xff80000040367808 */ /* 0x002fc40000800000 */
[----:B------:R-:W-:Y:S01]  /*3190*/  FMNMX.FTZ R55, R50, R55, !PT ;  /* 0x0000003732377209 */ /* 0x000fe20007810000 */
[----:B------:R1:W2:Y:S01]  /*31a0*/  MUFU.TANH R88, R7 ;  /* 0x0000000700587308 */ /* 0x0002a20000002400 */
[----:B------:R-:W-:Y:S02]  /*31b0*/  ISETP.GT.AND P1, PT, R84, 0x79, PT ;  /* 0x000000795400780c */ /* 0x000fe40003f24270 */
[----:B----4-:R-:W-:Y:S02]  /*31c0*/  FSEL R66, R86, -INF , P2 ;  /* 0xff80000056427808 */ /* 0x010fe40001000000 */
[----:B------:R-:W-:-:S03]  /*31d0*/  ISETP.GT.AND P2, PT, R84, 0x80, PT ;  /* 0x000000805400780c */ /* 0x000fc60003f44270 */
[----:B------:R-:W3:Y:S01]  /*31e0*/  MUFU.TANH R34, R34 ;  /* 0x0000002200227308 */ /* 0x000ee20000002400 */
[----:B-1----:R-:W-:Y:S02]  /*31f0*/  FMNMX.FTZ R7, R54, R55, !PT ;  /* 0x0000003736077209 */ /* 0x002fe40007810000 */
[----:B------:R-:W-:Y:S01]  /*3200*/  FSEL R55, R98, -INF , P1 ;  /* 0xff80000062377808 */ /* 0x000fe20000800000 */
[----:B------:R-:W-:Y:S01]  /*3210*/  FMUL.FTZ R98, R0, R36 ;  /* 0x0000002400627220 */ /* 0x000fe20000410000 */
[----:B------:R-:W-:Y:S01]  /*3220*/  FMNMX.FTZ R26, R66, R7, !PT ;  /* 0x00000007421a7209 */ /* 0x000fe20007810000 */
[----:B------:R-:W-:Y:S01]  /*3230*/  FMUL.FTZ R7, R0, R38 ;  /* 0x0000002600077220 */ /* 0x000fe20000410000 */
[----:B------:R-:W-:Y:S01]  /*3240*/  ISETP.GT.AND P1, PT, R84, 0x81, PT ;  /* 0x000000815400780c */ /* 0x000fe20003f24270 */
[----:B------:R1:W4:Y:S01]  /*3250*/  MUFU.TANH R86, R35 ;  /* 0x0000002300567308 */ /* 0x0003220000002400 */
[----:B------:R-:W-:Y:S01]  /*3260*/  FSEL R67, R100, -INF , P2 ;  /* 0xff80000064437808 */ /* 0x000fe20001000000 */
[----:B------:R-:W-:Y:S01]  /*3270*/  FMUL.FTZ R100, R0, R44 ;  /* 0x0000002c00647220 */ /* 0x000fe20000410000 */
[----:B------:R-:W-:-:S02]  /*3280*/  FMNMX.FTZ R26, R55, R26, !PT ;  /* 0x0000001a371a7209 */ /* 0x000fc40007810000 */
[C---:B------:R-:W-:Y:S02]  /*3290*/  ISETP.GT.AND P2, PT, R84.reuse, 0x88, PT ;  /* 0x000000885400780c */ /* 0x040fe40003f44270 */
[----:B------:R-:W-:Y:S01]  /*32a0*/  FSEL R65, R65, -INF , P1 ;  /* 0xff80000041417808 */ /* 0x000fe20000800000 */
[----:B------:R5:W4:Y:S01]  /*32b0*/  MUFU.TANH R92, R7 ;  /* 0x00000007005c7308 */ /* 0x000b220000002400 */
[----:B------:R-:W-:Y:S02]  /*32c0*/  FMNMX.FTZ R26, R67, R26, !PT ;  /* 0x0000001a431a7209 */ /* 0x000fe40007810000 */
[----:B------:R-:W-:Y:S02]  /*32d0*/  ISETP.GT.AND P1, PT, R84, 0x89, PT ;  /* 0x000000895400780c */ /* 0x000fe40003f24270 */
[----:B0-----:R-:W-:Y:S02]  /*32e0*/  FSEL R64, R90, -INF , P2 ;  /* 0xff8000005a407808 */ /* 0x001fe40001000000 */
[----:B-1----:R-:W-:Y:S01]  /*32f0*/  FMNMX.FTZ R35, R65, R26, !PT ;  /* 0x0000001a41237209 */ /* 0x002fe20007810000 */
[----:B------:R-:W0:Y:S01]  /*3300*/  MUFU.TANH R90, R39 ;  /* 0x00000027005a7308 */ /* 0x000e220000002400 */
[----:B------:R-:W-:-:S02]  /*3310*/  ISETP.GT.AND P2, PT, R84, 0x90, PT ;  /* 0x000000905400780c */ /* 0x000fc40003f44270 */
[----:B--2---:R-:W-:Y:S01]  /*3320*/  FSEL R38, R88, -INF , P1 ;  /* 0xff80000058267808 */ /* 0x004fe20000800000 */
[----:B------:R-:W-:Y:S01]  /*3330*/  FMUL.FTZ R88, R0, R37 ;  /* 0x0000002500587220 */ /* 0x000fe20000410000 */
[----:B-----5:R-:W-:Y:S02]  /*3340*/  FMNMX.FTZ R7, R64, R35, !PT ;  /* 0x0000002340077209 */ /* 0x020fe40007810000 */
[----:B------:R-:W-:Y:S01]  /*3350*/  ISETP.GT.AND P1, PT, R84, 0x91, PT ;  /* 0x000000915400780c */ /* 0x000fe20003f24270 */
[----:B------:R1:W-:Y:S01]  /*3360*/  MUFU.TANH R109, R24 ;  /* 0x00000018006d7308 */ /* 0x0003e20000002400 */
[----:B---3--:R-:W-:Y:S02]  /*3370*/  FSEL R35, R34, -INF , P2 ;  /* 0xff80000022237808 */ /* 0x008fe40001000000 */
[----:B------:R-:W-:Y:S02]  /*3380*/  FMNMX.FTZ R26, R38, R7, !PT ;  /* 0x00000007261a7209 */ /* 0x000fe40007810000 */
[----:B------:R-:W-:-:S02]  /*3390*/  ISETP.GT.AND P2, PT, R84, 0x98, PT ;  /* 0x000000985400780c */ /* 0x000fc40003f44270 */
[----:B----4-:R-:W-:Y:S01]  /*33a0*/  FSEL R34, R86, -INF , P1 ;  /* 0xff80000056227808 */ /* 0x010fe20000800000 */
[----:B------:R-:W2:Y:S01]  /*33b0*/  MUFU.TANH R3, R3 ;  /* 0x0000000300037308 */ /* 0x000ea20000002400 */
[----:B------:R-:W-:Y:S01]  /*33c0*/  FMNMX.FTZ R7, R35, R26, !PT ;  /* 0x0000001a23077209 */ /* 0x000fe20007810000 */
[----:B-1----:R-:W-:Y:S01]  /*33d0*/  IMAD.U32 R24, RZ, RZ, UR28 ;  /* 0x0000001cff187e24 */ /* 0x002fe2000f8e00ff */
[----:B------:R-:W-:Y:S01]  /*33e0*/  ISETP.GT.AND P1, PT, R84, 0x99, PT ;  /* 0x000000995400780c */ /* 0x000fe20003f24270 */
[----:B------:R-:W-:Y:S01]  /*33f0*/  FMUL.FTZ R86, R0, R33 ;  /* 0x0000002100567220 */ /* 0x000fe20000410000 */
[----:B------:R-:W-:Y:S02]  /*3400*/  FSEL R39, R92, -INF , P2 ;  /* 0xff8000005c277808 */ /* 0x000fe40001000000 */
[----:B------:R-:W-:Y:S01]  /*3410*/  FMNMX.FTZ R44, R34, R7, !PT ;  /* 0x00000007222c7209 */ /* 0x000fe20007810000 */
[----:B------:R-:W1:Y:S01]  /*3420*/  MUFU.TANH R5, R5 ;  /* 0x0000000500057308 */ /* 0x000e620000002400 */
[----:B0-----:R-:W-:-:S02]  /*3430*/  FSEL R26, R90, -INF , P1 ;  /* 0xff8000005a1a7808 */ /* 0x001fc40000800000 */
[----:B------:R-:W-:Y:S02]  /*3440*/  FMNMX.FTZ R7, R39, R44, !PT ;  /* 0x0000002c27077209 */ /* 0x000fe40007810000 */
[----:B------:R-:W-:Y:S02]  /*3450*/  IADD3 R33, R80, -UR14, RZ ;  /* 0x8000000e50217c10 */ /* 0x000fe4000fffe0ff */
        /* <DEDUP_REMOVED lines=8> */
[----:B------:R-:W3:Y:S07]  /*34e0*/  SHFL.BFLY PT, R7, R44, 0x1, 0x1f ;  /* 0x0c201f002c077f89 */ /* 0x000eee00000e0000 */
[----:B------:R1:W-:Y:S08]  /*34f0*/  MUFU.TANH R105, R48 ;  /* 0x0000003000697308 */ /* 0x0003f00000002400 */
[----:B------:R-:W5:Y:S08]  /*3500*/  MUFU.TANH R12, R12 ;  /* 0x0000000c000c7308 */ /* 0x000f700000002400 */
[----:B------:R-:W5:Y:S01]  /*3510*/  MUFU.TANH R11, R11 ;  /* 0x0000000b000b7308 */ /* 0x000f620000002400 */
[----:B---3--:R-:W-:-:S04]  /*3520*/  FMNMX.FTZ R7, R44, R7, !PT ;  /* 0x000000072c077209 */ /* 0x008fc80007810000 */
[C---:B------:R-:W-:Y:S01]  /*3530*/  FSETP.NEU.FTZ.AND P1, PT, R7.reuse, -INF , PT ;  /* 0xff8000000700780b */ /* 0x040fe20003f3d000 */
[----:B------:R-:W-:-:S02]  /*3540*/  FFMA.FTZ R24, R7, R24, -8 ;  /* 0xc100000007187423 */ /* 0x000fc40000010018 */
[----:B------:R-:W3:Y:S03]  /*3550*/  MUFU.TANH R13, R13 ;  /* 0x0000000d000d7308 */ /* 0x000ee60000002400 */
        /* <DEDUP_REMOVED lines=8> */
[C---:B------:R-:W-:Y:S01]  /*35e0*/  ISETP.GT.AND P2, PT, R97.reuse, 0x1, PT ;  /* 0x000000016100780c */ /* 0x040fe20003f44270 */
[--C-:B------:R-:W-:Y:S01]  /*35f0*/  FFMA.FTZ R70, R70, UR28, -R24.reuse ;  /* 0x0000001c46467c23 */ /* 0x100fe20008010818 */
[----:B------:R-:W-:Y:S01]  /*3600*/  ISETP.GT.AND P3, PT, R97, 0x8, PT ;  /* 0x000000086100780c */ /* 0x000fe20003f64270 */
[----:B------:R-:W3:Y:S01]  /*3610*/  MUFU.TANH R14, R14 ;  /* 0x0000000e000e7308 */ /* 0x000ee20000002400 */
[----:B--2---:R-:W-:Y:S01]  /*3620*/  FSEL R45, R3, -INF , P1 ;  /* 0xff800000032d7808 */ /* 0x004fe20000800000 */
[--C-:B------:R-:W-:Y:S01]  /*3630*/  FFMA.FTZ R71, R71, UR28, -R24.reuse ;  /* 0x0000001c47477c23 */ /* 0x100fe20008010818 */
[----:B-1----:R-:W-:Y:S01]  /*3640*/  FSEL R48, R5, -INF , P2 ;  /* 0xff80000005307808 */ /* 0x002fe20001000000 */
[--C-:B------:R-:W-:Y:S01]  /*3650*/  FFMA.FTZ R77, R77, UR28, -R24.reuse ;  /* 0x0000001c4d4d7c23 */ /* 0x100fe20008010818 */
[----:B------:R-:W-:Y:S01]  /*3660*/  ISETP.GT.AND P1, PT, R97, 0x9, PT ;  /* 0x000000096100780c */ /* 0x000fe20003f24270 */
[--C-:B------:R-:W-:Y:S01]  /*3670*/  FFMA.FTZ R81, R81, UR28, -R24.reuse ;  /* 0x0000001c51517c23 */ /* 0x100fe20008010818 */
[----:B0-----:R-:W-:Y:S01]  /*3680*/  FSEL R44, R6, -INF , P3 ;  /* 0xff800000062c7808 */ /* 0x001fe20001800000 */
[----:B------:R0:W-:Y:S01]  /*3690*/  MUFU.TANH R107, R52 ;  /* 0x00000034006b7308 */ /* 0x0001e20000002400 */
[----:B------:R-:W-:Y:S01]  /*36a0*/  FMNMX.FTZ R3, R45, R48, !PT ;  /* 0x000000302d037209 */ /* 0x000fe20007810000 */
[--C-:B------:R-:W-:Y:S01]  /*36b0*/  FFMA.FTZ R33, R95, UR28, -R24.reuse ;  /* 0x0000001c5f217c23 */ /* 0x100fe20008010818 */
[----:B----4-:R-:W-:Y:S01]  /*36c0*/  FSEL R37, R8, -INF , P1 ;  /* 0xff80000008257808 */ /* 0x010fe20000800000 */
[--C-:B------:R-:W-:Y:S01]  /*36d0*/  FFMA.FTZ R29, R99, UR28, -R24.reuse ;  /* 0x0000001c631d7c23 */ /* 0x100fe20008010818 */
[----:B------:R-:W-:Y:S01]  /*36e0*/  ISETP.GT.AND P2, PT, R97, 0x10, PT ;  /* 0x000000106100780c */ /* 0x000fe20003f44270 */
        /* <DEDUP_REMOVED lines=11> */
[----:B0-----:R-:W-:Y:S01]  /*37a0*/  FSEL R52, R10, -INF , P1 ;  /* 0xff8000000a347808 */ /* 0x001fe20000800000 */
[--C-:B------:R-:W-:Y:S01]  /*37b0*/  FFMA.FTZ R30, R30, UR28, -R24.reuse ;  /* 0x0000001c1e1e7c23 */ /* 0x100fe20008010818 */
[----:B------:R-:W-:Y:S01]  /*37c0*/  FMNMX.FTZ R5, R49, R8, !PT ;  /* 0x0000000831057209 */ /* 0x000fe20007810000 */
[--C-:B------:R-:W-:Y:S01]  /*37d0*/  FFMA.FTZ R31, R31, UR28, -R24.reuse ;  /* 0x0000001c1f1f7c23 */ /* 0x100fe20008010818 */
[----:B------:R-:W-:Y:S01]  /*37e0*/  ISETP.GT.AND P1, PT, R97, 0x19, PT ;  /* 0x000000196100780c */ /* 0x000fe20003f24270 */
[--C-:B------:R-:W-:Y:S01]  /*37f0*/  FFMA.FTZ R55, R55, UR28, -R24.reuse ;  /* 0x0000001c37377c23 */ /* 0x100fe20008010818 */
[----:B------:R-:W-:Y:S01]  /*3800*/  FMNMX.FTZ R10, R52, R5, !PT ;  /* 0x00000005340a7209 */ /* 0x000fe20007810000 */
[----:B------:R-:W0:Y:S01]  /*3810*/  MUFU.TANH R20, R20 ;  /* 0x0000001400147308 */ /* 0x000e220000002400 */
[----:B--2---:R-:W-:Y:S01]  /*3820*/  FSEL R53, R12, -INF , P2 ;  /* 0xff8000000c357808 */ /* 0x004fe20001000000 */
[--C-:B------:R-:W-:Y:S01]  /*3830*/  FFMA.FTZ R5, R87, UR28, -R24.reuse ;  /* 0x0000001c57057c23 */ /* 0x100fe20008010818 */
[----:B------:R-:W-:Y:S01]  /*3840*/  ISETP.GT.AND P2, PT, R97, 0x20, PT ;  /* 0x000000206100780c */ /* 0x000fe20003f44270 */
[--C-:B------:R-:W-:Y:S01]  /*3850*/  FFMA.FTZ R87, R54, UR28, -R24.reuse ;  /* 0x0000001c36577c23 */ /* 0x100fe20008010818 */
[----:B------:R-:W-:Y:S01]  /*3860*/  FSEL R78, R11, -INF , P1 ;  /* 0xff8000000b4e7808 */ /* 0x000fe20000800000 */
[--C-:B------:R-:W-:Y:S01]  /*3870*/  FFMA.FTZ R54, R67, UR28, -R24.reuse ;  /* 0x0000001c43367c23 */ /* 0x100fe20008010818 */
[----:B------:R-:W-:Y:S01]  /*3880*/  FMNMX.FTZ R9, R53, R10, !PT ;  /* 0x0000000a35097209 */ /* 0x000fe20007810000 */
[----:B------:R-:W2:Y:S01]  /*3890*/  MUFU.TANH R21, R21 ;  /* 0x0000001500157308 */ /* 0x000ea20000002400 */
[----:B------:R-:W-:Y:S01]  /*38a0*/  ISETP.GT.AND P1, PT, R97, 0x21, PT ;  /* 0x000000216100780c */ /* 0x000fe20003f24270 */
[--C-:B------:R-:W-:Y:S01]  /*38b0*/  FFMA.FTZ R10, R83, UR28, -R24.reuse ;  /* 0x0000001c530a7c23 */ /* 0x100fe20008010818 */
[----:B---3--:R-:W-:Y:S01]  /*38c0*/  FSEL R80, R13, -INF , P2 ;  /* 0xff8000000d507808 */ /* 0x008fe20001000000 */
[--C-:B------:R-:W-:Y:S01]  /*38d0*/  FFMA.FTZ R13, R79, UR28, -R24.reuse ;  /* 0x0000001c4f0d7c23 */ /* 0x100fe20008010818 */
[----:B------:R-:W-:Y:S01]  /*38e0*/  FMNMX.FTZ R9, R78, R9, !PT ;  /* 0x000000094e097209 */ /* 0x000fe20007810000 */
[--C-:B------:R-:W-:Y:S01]  /*38f0*/  FFMA.FTZ R67, R38, UR28, -R24.reuse ;  /* 0x0000001c26437c23 */ /* 0x100fe20008010818 */
[----:B------:R-:W-:Y:S01]  /*3900*/  ISETP.GT.AND P2, PT, R97, 0x28, PT ;  /* 0x000000286100780c */ /* 0x000fe20003f44270 */
[----:B------:R-:W3:Y:S01]  /*3910*/  MUFU.TANH R72, R72 ;  /* 0x0000004800487308 */ /* 0x000ee20000002400 */
[----:B------:R-:W-:Y:S01]  /*3920*/  FSEL R82, R14, -INF , P1 ;  /* 0xff8000000e527808 */ /* 0x000fe20000800000 */
[--C-:B------:R-:W-:Y:S01]  /*3930*/  FFMA.FTZ R65, R65, UR28, -R24.reuse ;  /* 0x0000001c41417c23 */ /* 0x100fe20008010818 */
[----:B------:R-:W-:Y:S01]  /*3940*/  FMNMX.FTZ R9, R80, R9, !PT ;  /* 0x0000000950097209 */ /* 0x000fe20007810000 */
[--C-:B------:R-:W-:Y:S01]  /*3950*/  FFMA.FTZ R64, R64, UR28, -R24.reuse ;  /* 0x0000001c40407c23 */ /* 0x100fe20008010818 */
[----:B------:R-:W-:Y:S01]  /*3960*/  ISETP.GT.AND P1, PT, R97, 0x29, PT ;  /* 0x000000296100780c */ /* 0x000fe20003f24270 */
[--C-:B------:R-:W-:Y:S01]  /*3970*/  FFMA.FTZ R35, R35, UR28, -R24.reuse ;  /* 0x0000001c23237c23 */ /* 0x100fe20008010818 */
[----:B-1----:R-:W-:Y:S01]  /*3980*/  FSEL R83, R15, -INF , P2 ;  /* 0xff8000000f537808 */ /* 0x002fe20001000000 */
[----:B------:R-:W1:Y:S01]  /*3990*/  MUFU.TANH R74, R74 ;  /* 0x0000004a004a7308 */ /* 0x000e620000002400 */
[----:B------:R-:W-:Y:S01]  /*39a0*/  FMNMX.FTZ R12, R82, R9, !PT ;  /* 0x00000009520c7209 */ /* 0x000fe20007810000 */
[--C-:B------:R-:W-:Y:S01]  /*39b0*/  FFMA.FTZ R9, R85, UR28, -R24.reuse ;  /* 0x0000001c55097c23 */ /* 0x100fe20008010818 */
[----:B------:R-:W-:Y:S01]  /*39c0*/  ISETP.GT.AND P2, PT, R97, 0x30, PT ;  /* 0x000000306100780c */ /* 0x000fe20003f44270 */
[--C-:B------:R-:W-:Y:S01]  /*39d0*/  FFMA.FTZ R34, R34, UR28, -R24.reuse ;  /* 0x0000001c22227c23 */ /* 0x100fe20008010818 */
[----:B0-----:R-:W-:Y:S01]  /*39e0*/  FSEL R84, R20, -INF , P1 ;  /* 0xff80000014547808 */ /* 0x001fe20000800000 */
[----:B------:R-:W-:Y:S01]  /*39f0*/  FFMA.FTZ R26, R26, UR28, -R24 ;  /* 0x0000001c1a1a7c23 */ /* 0x000fe20008010818 */
[----:B------:R-:W-:Y:S01]  /*3a00*/  FMNMX.FTZ R11, R83, R12, !PT ;  /* 0x0000000c530b7209 */ /* 0x000fe20007810000 */
[----:B------:R-:W0:Y:S01]  /*3a10*/  MUFU.TANH R73, R73 ;  /* 0x0000004900497308 */ /* 0x000e220000002400 */
[----:B------:R-:W-:-:S02]  /*3a20*/  ISETP.GT.AND P1, PT, R97, 0x31, PT ;  /* 0x000000316100780c */ /* 0x000fc40003f24270 */
[----:B--2---:R-:W-:Y:S02]  /*3a30*/  FSEL R85, R21, -INF , P2 ;  /* 0xff80000015557808 */ /* 0x004fe40001000000 */
[----:B------:R-:W-:Y:S02]  /*3a40*/  FMNMX.FTZ R12, R84, R11, !PT ;  /* 0x0000000b540c7209 */ /* 0x000fe40007810000 */
[----:B------:R-:W-:Y:S01]  /*3a50*/  ISETP.GT.AND P2, PT, R97, 0x38, PT ;  /* 0x000000386100780c */ /* 0x000fe20003f44270 */
[----:B------:R-:W2:Y:S01]  /*3a60*/  MUFU.TANH R75, R75 ;  /* 0x0000004b004b7308 */ /* 0x000ea20000002400 */
[----:B---3--:R-:W-:Y:S02]  /*3a70*/  FSEL R72, R72, -INF , P1 ;  /* 0xff80000048487808 */ /* 0x008fe40000800000 */
[----:B------:R-:W-:Y:S02]  /*3a80*/  FMNMX.FTZ R11, R85, R12, !PT ;  /* 0x0000000c550b7209 */ /* 0x000fe40007810000 */
[----:B------:R-:W-:-:S02]  /*3a90*/  ISETP.GT.AND P1, PT, R97, 0x39, PT ;  /* 0x000000396100780c */ /* 0x000fc40003f24270 */
[----:B-1----:R-:W-:Y:S01]  /*3aa0*/  FSEL R74, R74, -INF , P2 ;  /* 0xff8000004a4a7808 */ /* 0x002fe20001000000 */
[----:B------:R-:W1:Y:S01]  /*3ab0*/  MUFU.TANH R56, R56 ;  /* 0x0000003800387308 */ /* 0x000e620000002400 */
[----:B------:R-:W-:Y:S02]  /*3ac0*/  FMNMX.FTZ R11, R72, R11, !PT ;  /* 0x0000000b480b7209 */ /* 0x000fe40007810000 */
[----:B------:R-:W-:Y:S02]  /*3ad0*/  ISETP.GT.AND P2, PT, R97, 0x40, PT ;  /* 0x000000406100780c */ /* 0x000fe40003f44270 */
[----:B0-----:R-:W-:Y:S02]  /*3ae0*/  FSEL R73, R73, -INF , P1 ;  /* 0xff80000049497808 */ /* 0x001fe40000800000 */
[----:B------:R-:W-:Y:S01]  /*3af0*/  FMNMX.FTZ R14, R74, R11, !PT ;  /* 0x0000000b4a0e7209 */ /* 0x000fe20007810000 */
[----:B------:R-:W0:Y:S01]  /*3b00*/  MUFU.TANH R57, R57 ;  /* 0x0000003900397308 */ /* 0x000e220000002400 */
[----:B------:R-:W-:-:S02]  /*3b10*/  ISETP.GT.AND P1, PT, R97, 0x41, PT ;  /* 0x000000416100780c */ /* 0x000fc40003f24270 */
[----:B--2---:R-:W-:Y:S02]  /*3b20*/  FSEL R75, R75, -INF , P2 ;  /* 0xff8000004b4b7808 */ /* 0x004fe40001000000 */
[----:B------:R-:W-:Y:S02]  /*3b30*/  FMNMX.FTZ R14, R73, R14, !PT ;  /* 0x0000000e490e7209 */ /* 0x000fe40007810000 */
[----:B------:R-:W-:Y:S01]  /*3b40*/  ISETP.GT.AND P2, PT, R97, 0x48, PT ;  /* 0x000000486100780c */ /* 0x000fe20003f44270 */
[----:B------:R-:W2:Y:S01]  /*3b50*/  MUFU.TANH R58, R58 ;  /* 0x0000003a003a7308 */ /* 0x000ea20000002400 */
[----:B-1----:R-:W-:Y:S01]  /*3b60*/  FSEL R79, R56, -INF , P1 ;  /* 0xff800000384f7808 */ /* 0x002fe20000800000 */
[----:B------:R-:W-:Y:S01]  /*3b70*/  FFMA.FTZ R56, R51, UR28, -R24 ;  /* 0x0000001c33387c23 */ /* 0x000fe20008010818 */
[----:B------:R-:W-:Y:S02]  /*3b80*/  FMNMX.FTZ R20, R75, R14, !PT ;  /* 0x0000000e4b147209 */ /* 0x000fe40007810000 */
[----:B------:R-:W-:-:S02]  /*3b90*/  ISETP.GT.AND P1, PT, R97, 0x49, PT ;  /* 0x000000496100780c */ /* 0x000fc40003f24270 */
[----:B------:R-:W-:Y:S01]  /*3ba0*/  FMNMX.FTZ R20, R79, R20, !PT ;  /* 0x000000144f147209 */ /* 0x000fe20007810000 */
        /* <DEDUP_REMOVED lines=9> */
[----:B------:R-:W-:Y:S01]  /*3c40*/  MUFU.TANH R61, R61 ;  /* 0x0000003d003d7308 */ /* 0x000fe20000002400 */
[----:B0-----:R-:W-:Y:S02]  /*3c50*/  FSEL R90, R60, -INF , P1 ;  /* 0xff8000003c5a7808 */ /* 0x001fe40000800000 */
[----:B------:R-:W-:-:S05]  /*3c60*/  ISETP.GT.AND P1, PT, R97, 0x59, PT ;  /* 0x000000596100780c */ /* 0x000fca0003f24270 */
[----:B------:R-:W0:Y:S08]  /*3c70*/  MUFU.TANH R63, R63 ;  /* 0x0000003f003f7308 */ /* 0x000e300000002400 */
[----:B------:R2:W-:Y:S08]  /*3c80*/  MUFU.EX2 R8, R89 ;  /* 0x0000005900087308 */ /* 0x0005f00000000800 */
[----:B------:R-:W-:Y:S01]  /*3c90*/  MUFU.TANH R40, R40 ;  /* 0x0000002800287308 */ /* 0x000fe20000002400 */
[----:B--2---:R-:W-:-:S02]  /*3ca0*/  FSEL R89, R59, -INF , P2 ;  /* 0xff8000003b597808 */ /* 0x004fc40001000000 */
[----:B------:R-:W-:Y:S02]  /*3cb0*/  ISETP.GT.AND P2, PT, R97, 0x58, PT ;  /* 0x000000586100780c */ /* 0x000fe40003f44270 */
[----:B------:R-:W-:Y:S02]  /*3cc0*/  FMNMX.FTZ R15, R89, R20, !PT ;  /* 0x00000014590f7209 */ /* 0x000fe40007810000 */
[----:B-1----:R-:W-:Y:S01]  /*3cd0*/  FSEL R92, R62, -INF , P2 ;  /* 0xff8000003e5c7808 */ /* 0x002fe20001000000 */
[----:B------:R-:W1:Y:S01]  /*3ce0*/  MUFU.TANH R100, R100 ;  /* 0x0000006400647308 */ /* 0x000e620000002400 */
[----:B------:R-:W-:Y:S02]  /*3cf0*/  FMNMX.FTZ R15, R90, R15, !PT ;  /* 0x0000000f5a0f7209 */ /* 0x000fe40007810000 */
[----:B------:R-:W-:Y:S02]  /*3d00*/  ISETP.GT.AND P2, PT, R97, 0x60, PT ;  /* 0x000000606100780c */ /* 0x000fe40003f44270 */
[----:B------:R-:W-:-:S02]  /*3d10*/  FMNMX.FTZ R36, R92, R15, !PT ;  /* 0x0000000f5c247209 */ /* 0x000fc40007810000 */
[----:B0-----:R-:W-:Y:S01]  /*3d20*/  FSEL R94, R63, -INF , P2 ;  /* 0xff8000003f5e7808 */ /* 0x001fe20001000000 */
[----:B------:R0:W-:Y:S01]  /*3d30*/  MUFU.EX2 R6, R93 ;  /* 0x0000005d00067308 */ /* 0x0001e20000000800 */
[----:B------:R-:W-:-:S07]  /*3d40*/  ISETP.GT.AND P2, PT, R97, 0x68, PT ;  /* 0x000000686100780c */ /* 0x000fce0003f44270 */
[----:B------:R2:W-:Y:S01]  /*3d50*/  MUFU.EX2 R3, R91 ;  /* 0x0000005b00037308 */ /* 0x0005e20000000800 */
[----:B0-----:R-:W-:Y:S02]  /*3d60*/  FSEL R93, R61, -INF , P1 ;  /* 0xff8000003d5d7808 */ /* 0x001fe40000800000 */
[----:B------:R-:W-:Y:S02]  /*3d70*/  ISETP.GT.AND P1, PT, R97, 0x61, PT ;  /* 0x000000616100780c */ /* 0x000fe40003f24270 */
[----:B------:R-:W-:Y:S01]  /*3d80*/  FMNMX.FTZ R21, R93, R36, !PT ;  /* 0x000000245d157209 */ /* 0x000fe20007810000 */
[--C-:B------:R-:W-:Y:S01]  /*3d90*/  FFMA.FTZ R36, R69, UR28, -R24.reuse ;  /* 0x0000001c45247c23 */ /* 0x100fe20008010818 */
[----:B-1----:R-:W-:Y:S01]  /*3da0*/  FSEL R61, R100, -INF , P2 ;  /* 0xff800000643d7808 */ /* 0x002fe20001000000 */
[----:B------:R0:W1:Y:S01]  /*3db0*/  MUFU.TANH R110, R25 ;  /* 0x00000019006e7308 */ /* 0x0000620000002400 */
[----:B--2---:R-:W-:Y:S02]  /*3dc0*/  FSEL R91, R40, -INF , P1 ;  /* 0xff800000285b7808 */ /* 0x004fe40000800000 */
[----:B------:R-:W-:Y:S01]  /*3dd0*/  FMNMX.FTZ R40, R94, R21, !PT ;  /* 0x000000155e287209 */ /* 0x000fe20007810000 */
[----:B------:R-:W-:-:S01]  /*3de0*/  FFMA.FTZ R21, R68, UR28, -R24 ;  /* 0x0000001c44157c23 */ /* 0x000fc20008010818 */
[----:B------:R-:W-:-:S02]  /*3df0*/  ISETP.GT.AND P1, PT, R97, 0x69, PT ;  /* 0x000000696100780c */ /* 0x000fc40003f24270 */
[----:B------:R-:W-:Y:S01]  /*3e00*/  FMNMX.FTZ R40, R91, R40, !PT ;  /* 0x000000285b287209 */ /* 0x000fe20007810000 */
[----:B------:R2:W3:Y:S01]  /*3e10*/  MUFU.TANH R111, R28 ;  /* 0x0000001c006f7308 */ /* 0x0004e20000002400 */
[----:B------:R-:W-:Y:S01]  /*3e20*/  ISETP.GT.AND P2, PT, R97, 0x70, PT ;  /* 0x000000706100780c */ /* 0x000fe20003f44270 */
[--C-:B0-----:R-:W-:Y:S01]  /*3e30*/  FFMA.FTZ R25, R103, UR28, -R24.reuse ;  /* 0x0000001c67197c23 */ /* 0x101fe20008010818 */
[----:B------:R-:W-:Y:S02]  /*3e40*/  FSEL R59, R104, -INF , P1 ;  /* 0xff800000683b7808 */ /* 0x000fe40000800000 */
[----:B------:R-:W-:Y:S02]  /*3e50*/  FMNMX.FTZ R40, R61, R40, !PT ;  /* 0x000000283d287209 */ /* 0x000fe40007810000 */
[----:B------:R-:W-:Y:S01]  /*3e60*/  ISETP.GT.AND P1, PT, R97, 0x71, PT ;  /* 0x000000716100780c */ /* 0x000fe20003f24270 */
[----:B------:R-:W0:Y:S01]  /*3e70*/  MUFU.TANH R102, R102 ;  /* 0x0000006600667308 */ /* 0x000e220000002400 */
[----:B------:R-:W-:Y:S01]  /*3e80*/  FSEL R60, R105, -INF , P2 ;  /* 0xff800000693c7808 */ /* 0x000fe20001000000 */
[----:B--2---:R-:W-:Y:S01]  /*3e90*/  FFMA.FTZ R28, R101, UR28, -R24 ;  /* 0x0000001c651c7c23 */ /* 0x004fe20008010818 */
[----:B------:R-:W-:-:S02]  /*3ea0*/  FMNMX.FTZ R63, R59, R40, !PT ;  /* 0x000000283b3f7209 */ /* 0x000fc40007810000 */
[C---:B------:R-:W-:Y:S02]  /*3eb0*/  ISETP.GT.AND P2, PT, R97.reuse, 0x78, PT ;  /* 0x000000786100780c */ /* 0x040fe40003f44270 */
[----:B------:R-:W-:Y:S01]  /*3ec0*/  FSEL R62, R106, -INF , P1 ;  /* 0xff8000006a3e7808 */ /* 0x000fe20000800000 */
[----:B------:R2:W-:Y:S01]  /*3ed0*/  MUFU.EX2 R15, R70 ;  /* 0x00000046000f7308 */ /* 0x0005e20000000800 */
[----:B------:R-:W-:Y:S02]  /*3ee0*/  FMNMX.FTZ R63, R60, R63, !PT ;  /* 0x0000003f3c3f7209 */ /* 0x000fe40007810000 */
[----:B------:R-:W-:Y:S02]  /*3ef0*/  ISETP.GT.AND P1, PT, R97, 0x79, PT ;  /* 0x000000796100780c */ /* 0x000fe40003f24270 */
[----:B------:R-:W-:Y:S02]  /*3f00*/  FSEL R51, R107, -INF , P2 ;  /* 0xff8000006b337808 */ /* 0x000fe40001000000 */
[----:B------:R-:W-:Y:S01]  /*3f10*/  FMNMX.FTZ R40, R62, R63, !PT ;  /* 0x0000003f3e287209 */ /* 0x000fe20007810000 */
[----:B------:R-:W-:Y:S01]  /*3f20*/  MUFU.TANH R96, R96 ;  /* 0x0000006000607308 */ /* 0x000fe20000002400 */
[----:B------:R-:W-:-:S02]  /*3f30*/  ISETP.GT.AND P2, PT, R97, 0x80, PT ;  /* 0x000000806100780c */ /* 0x000fc40003f44270 */
[----:B------:R-:W-:Y:S02]  /*3f40*/  FSEL R63, R108, -INF , P1 ;  /* 0xff8000006c3f7808 */ /* 0x000fe40000800000 */
[----:B--2---:R-:W-:Y:S02]  /*3f50*/  FMNMX.FTZ R70, R51, R40, !PT ;  /* 0x0000002833467209 */ /* 0x004fe40007810000 */
[----:B------:R-:W-:Y:S01]  /*3f60*/  ISETP.GT.AND P1, PT, R97, 0x81, PT ;  /* 0x000000816100780c */ /* 0x000fe20003f24270 */
[----:B------:R2:W-:Y:S01]  /*3f70*/  MUFU.EX2 R20, R71 ;  /* 0x0000004700147308 */ /* 0x0005e20000000800 */
[----:B------:R-:W-:Y:S02]  /*3f80*/  FSEL R68, R109, -INF , P2 ;  /* 0xff8000006d447808 */ /* 0x000fe40001000000 */
[----:B------:R-:W-:Y:S02]  /*3f90*/  FMNMX.FTZ R69, R63, R70, !PT ;  /* 0x000000463f457209 */ /* 0x000fe40007810000 */
[----:B------:R-:W-:-:S02]  /*3fa0*/  ISETP.GT.AND P2, PT, R97, 0x88, PT ;  /* 0x000000886100780c */ /* 0x000fc40003f44270 */
[----:B------:R-:W-:Y:S01]  /*3fb0*/  FMNMX.FTZ R70, R68, R69, !PT ;  /* 0x0000004544467209 */ /* 0x000fe20007810000 */
[----:B------:R-:W4:Y:S01]  /*3fc0*/  MUFU.TANH R86, R86 ;  /* 0x0000005600567308 */ /* 0x000f220000002400 */
[----:B--2---:R-:W-:-:S01]  /*3fd0*/  FFMA.FTZ R71, R47, UR28, -R24 ;  /* 0x0000001c2f477c23 */ /* 0x004fc20008010818 */
[----:B-1----:R-:W-:Y:S02]  /*3fe0*/  FSEL R47, R110, -INF , P1 ;  /* 0xff8000006e2f7808 */ /* 0x002fe40000800000 */
[----:B------:R-:W-:Y:S02]  /*3ff0*/  ISETP.GT.AND P1, PT, R97, 0x89, PT ;  /* 0x000000896100780c */ /* 0x000fe40003f24270 */
[----:B---3--:R-:W-:Y:S02]  /*4000*/  FSEL R69, R111, -INF , P2 ;  /* 0xff8000006f457808 */ /* 0x008fe40001000000 */
[----:B------:R1:W-:Y:S01]  /*4010*/  MUFU.EX2 R11, R13 ;  /* 0x0000000d000b7308 */ /* 0x0003e20000000800 */
[----:B------:R-:W-:-:S07]  /*4020*/  ISETP.GT.AND P2, PT, R97, 0x90, PT ;  /* 0x000000906100780c */ /* 0x000fce0003f44270 */
[----:B------:R-:W2:Y:S01]  /*4030*/  MUFU.TANH R98, R98 ;  /* 0x0000006200627308 */ /* 0x000ea20000002400 */
[----:B-1----:R-:W-:-:S01]  /*4040*/  FFMA.FTZ R13, R76, UR28, -R24 ;  /* 0x0000001c4c0d7c23 */ /* 0x002fc20008010818 */
[----:B------:R-:W-:Y:S02]  /*4050*/  FMNMX.FTZ R76, R47, R70, !PT ;  /* 0x000000462f4c7209 */ /* 0x000fe40007810000 */
[----:B0-----:R-:W-:Y:S02]  /*4060*/  FSEL R70, R102, -INF , P1 ;  /* 0xff80000066467808 */ /* 0x001fe40000800000 */
[----:B------:R-:W-:Y:S02]  /*4070*/  ISETP.GT.AND P1, PT, R97, 0x91, PT ;  /* 0x000000916100780c */ /* 0x000fe40003f24270 */
[----:B------:R-:W0:Y:S08]  /*4080*/  MUFU.TANH R88, R88 ;  /* 0x0000005800587308 */ /* 0x000e300000002400 */
[----:B------:R1:W-:Y:S08]  /*4090*/  MUFU.EX2 R14, R77 ;  /* 0x0000004d000e7308 */ /* 0x0003f00000000800 */
[----:B------:R3:W-:Y:S01]  /*40a0*/  MUFU.EX2 R40, R71 ;  /* 0x0000004700287308 */ /* 0x0007e20000000800 */
[----:B-1----:R-:W-:-:S02]  /*40b0*/  FMNMX.FTZ R77, R69, R76, !PT ;  /* 0x0000004c454d7209 */ /* 0x002fc40007810000 */
[----:B----4-:R-:W-:Y:S02]  /*40c0*/  FSEL R76, R86, -INF , P1 ;  /* 0xff800000564c7808 */ /* 0x010fe40000800000 */
[----:B------:R-:W-:-:S03]  /*40d0*/  ISETP.GT.AND P1, PT, R97, 0x99, PT ;  /* 0x000000996100780c */ /* 0x000fc60003f24270 */
[----:B------:R1:W-:Y:S01]  /*40e0*/  MUFU.EX2 R12, R81 ;  /* 0x00000051000c7308 */ /* 0x0003e20000000800 */
[----:B---3--:R-:W-:Y:S02]  /*40f0*/  FSEL R71, R96, -INF , P2 ;  /* 0xff80000060477808 */ /* 0x008fe40001000000 */
[----:B------:R-:W-:Y:S02]  /*4100*/  FMNMX.FTZ R96, R70, R77, !PT ;  /* 0x0000004d46607209 */ /* 0x000fe40007810000 */
[----:B------:R-:W-:-:S03]  /*4110*/  ISETP.GT.AND P2, PT, R97, 0x98, PT ;  /* 0x000000986100780c */ /* 0x000fc60003f44270 */
[----:B------:R-:W-:Y:S01]  /*4120*/  MUFU.EX2 R25, R25 ;  /* 0x0000001900197308 */ /* 0x000fe20000000800 */
[----:B-1----:R-:W-:Y:S02]  /*4130*/  FMNMX.FTZ R81, R71, R96, !PT ;  /* 0x0000006047517209 */ /* 0x002fe40007810000 */
[----:B--2---:R-:W-:Y:S02]  /*4140*/  FSEL R77, R98, -INF , P2 ;  /* 0xff800000624d7808 */ /* 0x004fe40001000000 */
[----:B------:R-:W-:Y:S02]  /*4150*/  FMNMX.FTZ R86, R76, R81, !PT ;  /* 0x000000514c567209 */ /* 0x000fe40007810000 */
[----:B0-----:R-:W-:Y:S01]  /*4160*/  FSEL R81, R88, -INF , P1 ;  /* 0xff80000058517808 */ /* 0x001fe20000800000 */
[----:B------:R-:W0:Y:S01]  /*4170*/  MUFU.EX2 R28, R28 ;  /* 0x0000001c001c7308 */ /* 0x000e220000000800 */
[----:B------:R-:W-:-:S04]  /*4180*/  FMNMX.FTZ R86, R77, R86, !PT ;  /* 0x000000564d567209 */ /* 0x000fc80007810000 */
[----:B------:R-:W-:Y:S01]  /*4190*/  FMNMX.FTZ R88, R81, R86, !PT ;  /* 0x0000005651587209 */ /* 0x000fe20007810000 */
[----:B------:R-:W-:-:S01]  /*41a0*/  FFMA.FTZ R86, R46, UR28, -R24 ;  /* 0x0000001c2e567c23 */ /* 0x000fc20008010818 */
[--C-:B------:R-:W-:Y:S01]  /*41b0*/  FFMA.FTZ R46, R50, UR28, -R24.reuse ;  /* 0x0000001c322e7c23 */ /* 0x100fe20008010818 */
[----:B------:R-:W-:-:S01]  /*41c0*/  FFMA.FTZ R50, R66, UR28, -R24 ;  /* 0x0000001c42327c23 */ /* 0x000fc20008010818 */
[----:B------:R-:W1:Y:S01]  /*41d0*/  MUFU.EX2 R29, R29 ;  /* 0x0000001d001d7308 */ /* 0x000e620000000800 */
[----:B------:R-:W2:Y:S07]  /*41e0*/  SHFL.BFLY PT, R95, R88, 0x2, 0x1f ;  /* 0x0c401f00585f7f89 */ /* 0x000eae00000e0000 */
[----:B------:R-:W3:Y:S01]  /*41f0*/  MUFU.EX2 R32, R32 ;  /* 0x0000002000207308 */ /* 0x000ee20000000800 */
[----:B0-----:R-:W-:-:S07]  /*4200*/  FADD.FTZ R98, R25, R28 ;  /* 0x0000001c19627221 */ /* 0x001fce0000010000 */
[----:B------:R-:W0:Y:S08]  /*4210*/  MUFU.EX2 R33, R33 ;  /* 0x0000002100217308 */ /* 0x000e300000000800 */
[----:B------:R-:W-:Y:S01]  /*4220*/  MUFU.EX2 R5, R5 ;  /* 0x0000000500057308 */ /* 0x000fe20000000800 */
[----:B--2---:R-:W-:-:S05]  /*4230*/  FMNMX.FTZ R95, R88, R95, !PT ;  /* 0x0000005f585f7209 */ /* 0x004fca0007810000 */
[----:B------:R-:W2:Y:S02]  /*4240*/  SHFL.BFLY PT, R88, R95, 0x1, 0x1f ;  /* 0x0c201f005f587f89 */ /* 0x000ea400000e0000 */
[----:B------:R-:W-:Y:S08]  /*4250*/  MUFU.EX2 R10, R10 ;  /* 0x0000000a000a7308 */ /* 0x000ff00000000800 */
[----:B------:R-:W-:Y:S08]  /*4260*/  MUFU.EX2 R9, R9 ;  /* 0x0000000900097308 */ /* 0x000ff00000000800 */
[----:B------:R-:W-:Y:S01]  /*4270*/  MUFU.EX2 R13, R13 ;  /* 0x0000000d000d7308 */ /* 0x000fe20000000800 */
[----:B--2---:R-:W-:Y:S01]  /*4280*/  FMNMX.FTZ R88, R95, R88, !PT ;  /* 0x000000585f587209 */ /* 0x004fe20007810000 */
[----:B------:R-:W-:-:S06]  /*4290*/  IMAD.U32 R95, RZ, RZ, UR28 ;  /* 0x0000001cff5f7e24 */ /* 0x000fcc000f8e00ff */
[----:B------:R-:W-:Y:S01]  /*42a0*/  MUFU.EX2 R36, R36 ;  /* 0x0000002400247308 */ /* 0x000fe20000000800 */
[C---:B------:R-:W-:Y:S01]  /*42b0*/  FSETP.NEU.FTZ.AND P1, PT, R88.reuse, -INF , PT ;  /* 0xff8000005800780b */ /* 0x040fe20003f3d000 */
[----:B------:R-:W-:-:S05]  /*42c0*/  FFMA.FTZ R38, R88, R95, -8 ;  /* 0xc100000058267423 */ /* 0x000fca000001005f */
[----:B------:R-:W-:Y:S01]  /*42d0*/  FSEL R66, R38, RZ, P1 ;  /* 0x000000ff26427208 */ /* 0x000fe20000800000 */
[----:B------:R-:W-:-:S01]  /*42e0*/  FFMA.FTZ R38, R39, UR28, -R24 ;  /* 0x0000001c27267c23 */ /* 0x000fc20008010818 */
        /* <DEDUP_REMOVED lines=22> */
[--C-:B------:R-:W-:Y:S01]  /*4450*/  FFMA.FTZ R57, R57, UR28, -R66.reuse ;  /* 0x0000001c39397c23 */ /* 0x100fe20008010842 */
[----:B------:R-:W-:-:S01]  /*4460*/  FFMA.FTZ R62, R62, UR28, -R66 ;  /* 0x0000001c3e3e7c23 */ /* 0x000fc20008010842 */
[----:B------:R4:W5:Y:S01]  /*4470*/  MUFU.EX2 R95, R45 ;  /* 0x0000002d005f7308 */ /* 0x0009620000000800 */
        /* <DEDUP_REMOVED lines=8> */
[----:B----4-:R-:W-:-:S01]  /*4500*/  FFMA.FTZ R45, R85, UR28, -R66 ;  /* 0x0000001c552d7c23 */ /* 0x010fc20008010842 */
[----:B-1----:R-:W-:Y:S01]  /*4510*/  FADD.FTZ R85, R29, R98 ;  /* 0x000000621d557221 */ /* 0x002fe20000010000 */
[----:B------:R-:W-:-:S01]  /*4520*/  FFMA.FTZ R61, R61, UR28, -R66 ;  /* 0x0000001c3d3d7c23 */ /* 0x000fc20008010842 */
[--C-:B------:R-:W-:Y:S01]  /*4530*/  FFMA.FTZ R60, R60, UR28, -R66.reuse ;  /* 0x0000001c3c3c7c23 */ /* 0x100fe20008010842 */
[----:B------:R-:W-:-:S01]  /*4540*/  FFMA.FTZ R51, R51, UR28, -R66 ;  /* 0x0000001c33337c23 */ /* 0x000fc20008010842 */
[----:B---3--:R-:W-:Y:S01]  /*4550*/  FADD.FTZ R98, R32, R85 ;  /* 0x0000005520627221 */ /* 0x008fe20000010000 */
[----:B------:R-:W-:-:S01]  /*4560*/  FFMA.FTZ R63, R63, UR28, -R66 ;  /* 0x0000001c3f3f7c23 */ /* 0x000fc20008010842 */
[----:B------:R-:W1:Y:S01]  /*4570*/  MUFU.EX2 R37, R37 ;  /* 0x0000002500257308 */ /* 0x000e620000000800 */
[----:B------:R-:W-:-:S01]  /*4580*/  FFMA.FTZ R68, R68, UR28, -R66 ;  /* 0x0000001c44447c23 */ /* 0x000fc20008010842 */
[----:B0-----:R-:W-:Y:S01]  /*4590*/  FADD.FTZ R85, R33, R98 ;  /* 0x0000006221557221 */ /* 0x001fe20000010000 */
[----:B------:R-:W-:-:S01]  /*45a0*/  FFMA.FTZ R69, R69, UR28, -R66 ;  /* 0x0000001c45457c23 */ /* 0x000fc20008010842 */
[--C-:B------:R-:W-:Y:S01]  /*45b0*/  FFMA.FTZ R70, R70, UR28, -R66.reuse ;  /* 0x0000001c46467c23 */ /* 0x100fe20008010842 */
[----:B------:R-:W-:-:S01]  /*45c0*/  FFMA.FTZ R71, R71, UR28, -R66 ;  /* 0x0000001c47477c23 */ /* 0x000fc20008010842 */
[--C-:B------:R-:W-:Y:S01]  /*45d0*/  FFMA.FTZ R76, R76, UR28, -R66.reuse ;  /* 0x0000001c4c4c7c23 */ /* 0x100fe20008010842 */
[----:B------:R-:W-:-:S01]  /*45e0*/  FFMA.FTZ R77, R77, UR28, -R66 ;  /* 0x0000001c4d4d7c23 */ /* 0x000fc20008010842 */
[----:B------:R-:W0:Y:S08]  /*45f0*/  MUFU.EX2 R44, R44 ;  /* 0x0000002c002c7308 */ /* 0x000e300000000800 */
[----:B------:R2:W-:Y:S08]  /*4600*/  MUFU.EX2 R97, R82 ;  /* 0x0000005200617308 */ /* 0x0005f00000000800 */
[----:B------:R-:W3:Y:S01]  /*4610*/  MUFU.EX2 R53, R53 ;  /* 0x0000003500357308 */ /* 0x000ee20000000800 */
[----:B--2---:R-:W-:-:S07]  /*4620*/  FADD.FTZ R82, R39, R48 ;  /* 0x0000003027527221 */ /* 0x004fce0000010000 */
[----:B------:R5:W-:Y:S08]  /*4630*/  MUFU.EX2 R52, R79 ;  /* 0x0000004f00347308 */ /* 0x000bf00000000800 */
[----:B------:R-:W2:Y:S01]  /*4640*/  MUFU.EX2 R78, R78 ;  /* 0x0000004e004e7308 */ /* 0x000ea20000000800 */
[----:B-----5:R-:W-:-:S01]  /*4650*/  FADD.FTZ R79, R95, R82 ;  /* 0x000000525f4f7221 */ /* 0x020fc20000010000 */
[----:B------:R-:W-:-:S03]  /*4660*/  F2FP.SATFINITE.E4M3.F32.PACK_AB_MERGE_C R95, R96, R95, RZ ;  /* 0x0000005f605f723e */ /* 0x000fc600048070ff */
[----:B------:R-:W-:Y:S01]  /*4670*/  FADD.FTZ R82, R96, R79 ;  /* 0x0000004f60527221 */ /* 0x000fe20000010000 */
[----:B------:R-:W-:Y:S02]  /*4680*/  F2FP.SATFINITE.E4M3.F32.PACK_AB_MERGE_C R184, R48, R39, R95 ;  /* 0x0000002730b8723e */ /* 0x000fe4000480705f */
[----:B------:R-:W4:Y:S01]  /*4690*/  MUFU.EX2 R80, R80 ;  /* 0x0000005000507308 */ /* 0x000f220000000800 */
[----:B-1----:R-:W-:-:S01]  /*46a0*/  FADD.FTZ R79, R37, R82 ;  /* 0x00000052254f7221 */ /* 0x002fc20000010000 */
[----:B------:R-:W-:-:S03]  /*46b0*/  FADD.FTZ R82, R6, R85 ;  /* 0x0000005506527221 */ /* 0x000fc60000010000 */
[----:B0-----:R-:W-:Y:S01]  /*46c0*/  FADD.FTZ R2, R44, R79 ;  /* 0x0000004f2c027221 */ /* 0x001fe20000010000 */
[----:B------:R-:W-:-:S02]  /*46d0*/  FADD.FTZ R85, R3, R82 ;  /* 0x0000005203557221 */ /* 0x000fc40000010000 */
[----:B------:R-:W0:Y:S01]  /*46e0*/  MUFU.EX2 R83, R83 ;  /* 0x0000005300537308 */ /* 0x000e220000000800 */
[----:B---3--:R-:W-:-:S01]  /*46f0*/  FADD.FTZ R79, R53, R2 ;  /* 0x00000002354f7221 */ /* 0x008fc20000010000 */
[----:B------:R-:W-:Y:S01]  /*4700*/  FADD.FTZ R24, R8, R85 ;  /* 0x0000005508187221 */ /* 0x000fe20000010000 */
[C---:B--2---:R-:W-:Y:S02]  /*4710*/  F2FP.SATFINITE.E4M3.F32.PACK_AB_MERGE_C R53, R78.reuse, R53, RZ ;  /* 0x000000354e35723e */ /* 0x044fe400048070ff */
[----:B------:R-:W-:Y:S01]  /*4720*/  FADD.FTZ R79, R78, R79 ;  /* 0x0000004f4e4f7221 */ /* 0x000fe20000010000 */
[----:B------:R-:W-:-:S01]  /*4730*/  FADD.FTZ R85, R5, R24 ;  /* 0x0000001805557221 */ /* 0x000fc20000010000 */
[----:B------:R-:W-:Y:S01]  /*4740*/  F2FP.SATFINITE.E4M3.F32.PACK_AB_MERGE_C R186, R44, R37, R53 ;  /* 0x000000252cba723e */ /* 0x000fe20004807035 */
[----:B------:R-:W1:Y:S01]  /*4750*/  MUFU.EX2 R84, R84 ;  /* 0x0000005400547308 */ /* 0x000e620000000800 */
[----:B----4-:R-:W-:-:S01]  /*4760*/  FADD.FTZ R24, R80, R79 ;  /* 0x0000004f50187221 */ /* 0x010fc20000010000 */
[----:B------:R-:W-:-:S03]  /*4770*/  FADD.FTZ R98, R10, R85 ;  /* 0x000000550a627221 */ /* 0x000fc60000010000 */
[----:B------:R-:W-:Y:S01]  /*4780*/  FADD.FTZ R82, R97, R24 ;  /* 0x0000001861527221 */ /* 0x000fe20000010000 */
[----:B------:R-:W-:-:S01]  /*4790*/  FADD.FTZ R79, R9, R98 ;  /* 0x00000062094f7221 */ /* 0x000fc20000010000 */
[----:B------:R-:W-:Y:S01]  /*47a0*/  FFMA.FTZ R24, R47, UR28, -R66 ;  /* 0x0000001c2f187c23 */ /* 0x000fe20008010842 */
[----:B------:R-:W2:Y:S01]  /*47b0*/  MUFU.EX2 R45, R45 ;  /* 0x0000002d002d7308 */ /* 0x000ea20000000800 */
[----:B0-----:R-:W-:-:S01]  /*47c0*/  FADD.FTZ R47, R83, R82 ;  /* 0x00000052532f7221 */ /* 0x001fc20000010000 */
[----:B------:R-:W-:Y:S01]  /*47d0*/  FADD.FTZ R98, R12, R79 ;  /* 0x0000004f0c627221 */ /* 0x000fe20000010000 */
[----:B------:R-:W-:-:S03]  /*47e0*/  FFMA.FTZ R66, R81, UR28, -R66 ;  /* 0x0000001c51427c23 */ /* 0x000fc60008010842 */
[----:B------:R-:W-:Y:S02]  /*47f0*/  FADD.FTZ R79, R11, R98 ;  /* 0x000000620b4f7221 */ /* 0x000fe40000010000 */
[----:B------:R-:W0:Y:S01]  /*4800*/  MUFU.EX2 R72, R72 ;  /* 0x0000004800487308 */ /* 0x000e220000000800 */
[----:B-1----:R-:W-:-:S01]  /*4810*/  FADD.FTZ R82, R84, R47 ;  /* 0x0000002f54527221 */ /* 0x002fc20000010000 */
[----:B------:R-:W-:Y:S02]  /*4820*/  F2FP.SATFINITE.E4M3.F32.PACK_AB_MERGE_C R83, R84, R83, RZ ;  /* 0x000000535453723e */ /* 0x000fe400048070ff */
[----:B------:R-:W-:Y:S02]  /*4830*/  CS2R R84, SRZ ;  /* 0x0000000000547805 */ /* 0x000fe4000001ff00 */
[----:B------:R-:W-:Y:S02]  /*4840*/  F2FP.SATFINITE.E4M3.F32.PACK_AB_MERGE_C R180, R97, R80, R83 ;  /* 0x0000005061b4723e */ /* 0x000fe40004807053 */
[----:B------:R-:W-:Y:S01]  /*4850*/  CS2R R80, SRZ ;  /* 0x0000000000507805 */ /* 0x000fe2000001ff00 */
[----:B------:R-:W1:Y:S08]  /*4860*/  MUFU.EX2 R74, R74 ;  /* 0x0000004a004a7308 */ /* 0x000e700000000800 */
[----:B------:R-:W3:Y:S08]  /*4870*/  MUFU.EX2 R73, R73 ;  /* 0x0000004900497308 */ /* 0x000ef00000000800 */
[----:B------:R-:W4:Y:S08]  /*4880*/  MUFU.EX2 R75, R75 ;  /* 0x0000004b004b7308 */ /* 0x000f300000000800 */
[----:B------:R2:W-:Y:S08]  /*4890*/  MUFU.EX2 R2, R59 ;  /* 0x0000003b00027308 */ /* 0x0005f00000000800 */
[----:B------:R-:W5:Y:S01]  /*48a0*/  MUFU.EX2 R57, R57 ;  /* 0x0000003900397308 */ /* 0x000f620000000800 */
[----:B--2---:R-:W-:-:S01]  /*48b0*/  FADD.FTZ R59, R45, R82 ;  /* 0x000000522d3b7221 */ /* 0x004fc20000010000 */
[----:B------:R-:W-:-:S03]  /*48c0*/  FADD.FTZ R82, R14, R79 ;  /* 0x0000004f0e527221 */ /* 0x000fc60000010000 */
[----:B0-----:R-:W-:Y:S01]  /*48d0*/  FADD.FTZ R59, R72, R59 ;  /* 0x0000003b483b7221 */ /* 0x001fe20000010000 */
[----:B------:R-:W-:-:S01]  /*48e0*/  FADD.FTZ R79, R13, R82 ;  /* 0x000000520d4f7221 */ /* 0x000fc20000010000 */
[----:B------:R-:W-:Y:S01]  /*48f0*/  CS2R R82, SRZ ;  /* 0x0000000000527805 */ /* 0x000fe2000001ff00 */
[----:B------:R1:W-:Y:S08]  /*4900*/  MUFU.EX2 R47, R62 ;  /* 0x0000003e002f7308 */ /* 0x0003f00000000800 */
[----:B------:R-:W0:Y:S01]  /*4910*/  MUFU.EX2 R56, R56 ;  /* 0x0000003800387308 */ /* 0x000e220000000800 */
[----:B-1----:R-:W-:-:S01]  /*4920*/  FADD.FTZ R62, R74, R59 ;  /* 0x0000003b4a3e7221 */ /* 0x002fc20000010000 */
[----:B------:R-:W-:Y:S01]  /*4930*/  F2FP.SATFINITE.E4M3.F32.PACK_AB_MERGE_C R59, R32, R29, RZ ;  /* 0x0000001d203b723e */ /* 0x000fe200048070ff */
[----:B------:R-:W-:-:S01]  /*4940*/  FADD.FTZ R32, R20, R79 ;  /* 0x0000004f14207221 */ /* 0x000fc20000010000 */
[----:B------:R-:W-:Y:S01]  /*4950*/  F2FP.SATFINITE.E4M3.F32.PACK_AB_MERGE_C R79, R8, R3, RZ ;  /* 0x00000003084f723e */ /* 0x000fe200048070ff */
[----:B---3--:R-:W-:-:S01]  /*4960*/  FADD.FTZ R62, R73, R62 ;  /* 0x0000003e493e7221 */ /* 0x008fc20000010000 */
[----:B------:R-:W-:Y:S01]  /*4970*/  F2FP.SATFINITE.E4M3.F32.PACK_AB_MERGE_C R73, R73, R74, RZ ;  /* 0x0000004a4949723e */ /* 0x000fe200048070ff */
[----:B------:R-:W-:-:S01]  /*4980*/  FADD.FTZ R29, R15, R32 ;  /* 0x000000200f1d7221 */ /* 0x000fc20000010000 */
[----:B------:R-:W1:Y:S01]  /*4990*/  MUFU.EX2 R58, R58 ;  /* 0x0000003a003a7308 */ /* 0x000e620000000800 */
[----:B----4-:R-:W-:-:S01]  /*49a0*/  FADD.FTZ R3, R75, R62 ;  /* 0x0000003e4b037221 */ /* 0x010fc20000010000 */
[----:B------:R-:W-:Y:S01]  /*49b0*/  F2FP.SATFINITE.E4M3.F32.PACK_AB_MERGE_C R187, R6, R33, R79 ;  /* 0x0000002106bb723e */ /* 0x000fe2000480704f */
[----:B------:R-:W-:-:S01]  /*49c0*/  FADD.FTZ R62, R36, R29 ;  /* 0x0000001d243e7221 */ /* 0x000fc20000010000 */
[----:B------:R-:W-:Y:S01]  /*49d0*/  F2FP.SATFINITE.E4M3.F32.PACK_AB_MERGE_C R185, R28, R25, R59 ;  /* 0x000000191cb9723e */ /* 0x000fe2000480703b */
[----:B------:R-:W-:-:S01]  /*49e0*/  FADD.FTZ R32, R52, R3 ;  /* 0x0000000334207221 */ /* 0x000fc20000010000 */
[----:B------:R-:W-:Y:S01]  /*49f0*/  F2FP.SATFINITE.E4M3.F32.PACK_AB_MERGE_C R182, R72, R45, R73 ;  /* 0x0000002d48b6723e */ /* 0x000fe20004807049 */
[----:B------:R-:W-:-:S01]  /*4a00*/  FADD.FTZ R29, R21, R62 ;  /* 0x0000003e151d7221 */ /* 0x000fc20000010000 */
[----:B------:R-:W2:Y:S01]  /*4a10*/  MUFU.EX2 R49, R49 ;  /* 0x0000003100317308 */ /* 0x000ea20000000800 */
[----:B-----5:R-:W-:-:S01]  /*4a20*/  FADD.FTZ R3, R57, R32 ;  /* 0x0000002039037221 */ /* 0x020fc20000010000 */
[----:B------:R-:W-:Y:S01]  /*4a30*/  F2FP.SATFINITE.E4M3.F32.PACK_AB_MERGE_C R62, R12, R9, RZ ;  /* 0x000000090c3e723e */ /* 0x000fe200048070ff */
[----:B0-----:R-:W-:-:S01]  /*4a40*/  FADD.FTZ R29, R56, R29 ;  /* 0x0000001d381d7221 */ /* 0x001fc20000010000 */
[----:B------:R-:W-:-:S02]  /*4a50*/  F2FP.SATFINITE.E4M3.F32.PACK_AB_MERGE_C R32, R20, R13, RZ ;  /* 0x0000000d1420723e */ /* 0x000fc400048070ff */
[----:B------:R-:W-:Y:S02]  /*4a60*/  CS2R R78, SRZ ;  /* 0x00000000004e7805 */ /* 0x000fe4000001ff00 */
[----:B------:R-:W-:Y:S01]  /*4a70*/  F2FP.SATFINITE.E4M3.F32.PACK_AB_MERGE_C R181, R10, R5, R62 ;  /* 0x000000050ab5723e */ /* 0x000fe2000480703e */
[----:B------:R-:W-:-:S01]  /*4a80*/  FADD.FTZ R20, R40, R29 ;  /* 0x0000001d28147221 */ /* 0x000fc20000010000 */
[----:B------:R-:W0:Y:S01]  /*4a90*/  MUFU.EX2 R43, R43 ;  /* 0x0000002b002b7308 */ /* 0x000e220000000800 */
[----:B-1----:R-:W-:-:S01]  /*4aa0*/  FADD.FTZ R12, R58, R3 ;  /* 0x000000033a0c7221 */ /* 0x002fc20000010000 */
[----:B------:R-:W-:Y:S02]  /*4ab0*/  F2FP.SATFINITE.E4M3.F32.PACK_AB_MERGE_C R183, R14, R11, R32 ;  /* 0x0000000b0eb7723e */ /* 0x000fe40004807020 */
[----:B------:R-:W-:Y:S02]  /*4ac0*/  CS2R R72, SRZ ;  /* 0x0000000000487805 */ /* 0x000fe4000001ff00 */
[----:B------:R-:W-:-:S02]  /*4ad0*/  F2FP.SATFINITE.E4M3.F32.PACK_AB_MERGE_C R57, R58, R57, RZ ;  /* 0x000000393a39723e */ /* 0x000fc400048070ff */
[----:B------:R-:W-:Y:S02]  /*4ae0*/  CS2R R58, SRZ ;  /* 0x00000000003a7805 */ /* 0x000fe4000001ff00 */
[----:B------:R-:W-:Y:S02]  /*4af0*/  F2FP.SATFINITE.E4M3.F32.PACK_AB_MERGE_C R21, R56, R21, RZ ;  /* 0x000000153815723e */ /* 0x000fe400048070ff */
[----:B------:R-:W-:Y:S01]  /*4b00*/  CS2R R44, SRZ ;  /* 0x00000000002c7805 */ /* 0x000fe2000001ff00 */
[----:B------:R-:W1:Y:S01]  /*4b10*/  MUFU.EX2 R90, R90 ;  /* 0x0000005a005a7308 */ /* 0x000e620000000800 */
[----:B--2---:R-:W-:-:S01]  /*4b20*/  FADD.FTZ R9, R49, R12 ;  /* 0x0000000c31097221 */ /* 0x004fc20000010000 */
[----:B------:R-:W-:Y:S02]  /*4b30*/  F2FP.SATFINITE.E4M3.F32.PACK_AB_MERGE_C R176, R52, R75, R57 ;  /* 0x0000004b34b0723e */ /* 0x000fe40004807039 */
[----:B------:R-:W-:Y:S02]  /*4b40*/  CS2R R74, SRZ ;  /* 0x00000000004a7805 */ /* 0x000fe4000001ff00 */
[----:B------:R-:W-:-:S02]  /*4b50*/  F2FP.SATFINITE.E4M3.F32.PACK_AB_MERGE_C R177, R36, R15, R21 ;  /* 0x0000000f24b1723e */ /* 0x000fc40004807015 */
[----:B------:R-:W-:Y:S02]  /*4b60*/  CS2R R56, SRZ ;  /* 0x0000000000387805 */ /* 0x000fe4000001ff00 */
[----:B------:R-:W-:Y:S02]  /*4b70*/  CS2R R52, SRZ ;  /* 0x0000000000347805 */ /* 0x000fe4000001ff00 */
[----:B------:R-:W-:Y:S01]  /*4b80*/  CS2R R36, SRZ ;  /* 0x0000000000247805 */ /* 0x000fe2000001ff00 */
[----:B------:R-:W2:Y:S01]  /*4b90*/  MUFU.EX2 R42, R42 ;  /* 0x0000002a002a7308 */ /* 0x000ea20000000800 */
[----:B0-----:R-:W-:-:S01]  /*4ba0*/  FADD.FTZ R13, R43, R20 ;  /* 0x000000142b0d7221 */ /* 0x001fc20000010000 */
[----:B------:R-:W-:Y:S02]  /*4bb0*/  CS2R R32, SRZ ;  /* 0x0000000000207805 */ /* 0x000fe4000001ff00 */
[----:B------:R-:W-:-:S04]  /*4bc0*/  CS2R R28, SRZ ;  /* 0x00000000001c7805 */ /* 0x000fc8000001ff00 */
        /* <DEDUP_REMOVED lines=13> */
[----:B------:R-:W-:Y:S01]  /*4ca0*/  FADD.FTZ R93, R93, R6 ;  /* 0x000000065d5d7221 */ /* 0x000fe20000010000 */
[----:B------:R-:W-:Y:S02]  /*4cb0*/  CS2R R40, SRZ ;  /* 0x0000000000287805 */ /* 0x000fe4000001ff00 */
[----:B------:R-:W-:Y:S02]  /*4cc0*/  F2FP.SATFINITE.E4M3.F32.PACK_AB_MERGE_C R178, R90, R49, R92 ;  /* 0x000000315ab2723e */ /* 0x000fe4000480705c */
        /* <DEDUP_REMOVED lines=20> */
[----:B------:R-:W-:Y:S01]  /*4e10*/  CS2R R30, SRZ ;  /* 0x00000000001e7805 */ /* 0x000fe2000001ff00 */
        /* <DEDUP_REMOVED lines=12> */
[C---:B0-----:R-:W-:Y:S01]  /*4ee0*/  F2FP.SATFINITE.E4M3.F32.PACK_AB_MERGE_C R50, R55.reuse, R50, RZ ;  /* 0x000000323732723e */ /* 0x041fe200048070ff */
[----:B------:R-:W-:Y:S01]  /*4ef0*/  FADD.FTZ R55, R55, R6 ;  /* 0x0000000637377221 */ /* 0x000fe20000010000 */
        /* <DEDUP_REMOVED lines=10> */
[----:B------:R-:W-:Y:S02]  /*4fa0*/  CS2R R50, SRZ ;  /* 0x0000000000327805 */ /* 0x000fe4000001ff00 */
[----:B------:R-:W-:-:S04]  /*4fb0*/  CS2R R46, SRZ ;  /* 0x00000000002e7805 */ /* 0x000fc8000001ff00 */
        /* <DEDUP_REMOVED lines=23> */
[----:B------:R-:W-:-:S06]  /*5130*/  CS2R R54, SRZ ;  /* 0x0000000000367805 */ /* 0x000fcc000001ff00 */
        /* <DEDUP_REMOVED lines=30> */
.L_x_9351:
[----:B------:R-:W-:Y:S01]  /*5320*/  ISETP.NE.AND P2, PT, RZ, UR42, PT ;  /* 0x0000002aff007c0c */ /* 0x000fe2000bf45270 */
[----:B------:R-:W-:-:S04]  /*5330*/  UISETP.NE.AND UP0, UPT, UR31, 0x1, UPT ;  /* 0x000000011f00788c */ /* 0x000fc8000bf05270 */
[----:B------:R-:W-:-:S04]  /*5340*/  USEL UR44, URZ, 0x1, UP0 ;  /* 0x000000013f2c7887 */ /* 0x000fc80008000000 */
[----:B------:R-:W-:-:S04]  /*5350*/  ULOP3.LUT UR44, UR33, UR44, URZ, 0x3c, !UPT ;  /* 0x0000002c212c7292 */ /* 0x000fc8000f8e3c3f */
[----:B------:R-:W-:Y:S08]  /*5360*/  @P2 BRA `(.L_x_9341) ;  /* 0x0000000000382947 */ /* 0x000ff00003800000 */
[----:B------:R-:W-:Y:S05]  /*5370*/  @!P0 BRA `(.L_x_9342) ;  /* 0x0000000000048947 */ /* 0x000fea0003800000 */
[----:B------:R-:W-:Y:S01]  /*5380*/  BPT.TRAP 0x1 ;  /* 0x000000040000795c */ /* 0x000fe20000300000 */
.L_x_9342:
        /* <DEDUP_REMOVED lines=9> */
.L_x_9343:
[----:B-1----:R-:W-:Y:S05]  /*5420*/  @P1 BRA `(.L_x_9341) ;  /* 0x0000000000081947 */ /* 0x002fea0003800000 */
[----:B------:R-:W1:Y:S02]  /*5430*/  SYNCS.PHASECHK.TRANS64.TRYWAIT P1, [UR6+0x22830], R7 ;  /* 0x02283007ff0075a7 */ /* 0x000e640008020146 */
[----:B-1----:R-:W-:Y:S05]  /*5440*/  @!P1 BRA `(.L_x_9344) ;  /* 0x000000f800709947 */ /* 0x002fea0003800000 */
.L_x_9341:
        /* <DEDUP_REMOVED lines=132> */
.L_x_9346:
[----:B------:R-:W-:Y:S01]  /*5c90*/  ULEA UR6, UR31, UR43, 0x3 ;  /* 0x0000002b1f067291 */ /* 0x000fe2000f8e183f */
[----:B------:R-:W-:-:S05]  /*5ca0*/  IMAD.U32 R7, RZ, RZ, UR33 ;  /* 0x00000021ff077e24 */ /* 0x000fca000f8e00ff */
[----:B------:R-:W-:-:S04]  /*5cb0*/  SHF.L.U32 R7, R7, 0x1f, RZ ;  /* 0x0000001f07077819 */ /* 0x000fc800000006ff */
[----:B------:R0:W1:Y:S01]  /*5cc0*/  SYNCS.PHASECHK.TRANS64.TRYWAIT P1, [UR6+0x22850], R7 ;  /* 0x02285007ff0075a7 */ /* 0x0000620008020146 */
[----:B------:R-:W-:Y:S05]  /*5cd0*/  @!P0 BRA `(.L_x_9347) ;  /* 0x0000000000048947 */ /* 0x000fea0003800000 */
[----:B------:R-:W-:Y:S01]  /*5ce0*/  BPT.TRAP 0x1 ;  /* 0x000000040000795c */ /* 0x000fe20000300000 */
.L_x_9347:
[----:B-1----:R-:W-:Y:S05]  /*5cf0*/  @P1 BRA `(.L_x_9345) ;  /* 0x0000000000081947 */ /* 0x002fea0003800000 */
[----:B------:R-:W1:Y:S02]  /*5d00*/  SYNCS.PHASECHK.TRANS64.TRYWAIT P1, [UR6+0x22850], R7 ;  /* 0x02285007ff0075a7 */ /* 0x000e640008020146 */
[----:B-1----:R-:W-:Y:S05]  /*5d10*/  @!P1 BRA `(.L_x_9348) ;  /* 0x000000f000549947 */ /* 0x002fea0003800000 */
.L_x_9345:
        /* <DEDUP_REMOVED lines=36> */
.L_x_9349:
[----:B------:R-:W-:Y:S01]  /*5f60*/  UISETP.NE.AND UP0, UPT, UR48, URZ, UPT ;  /* 0x0000003f3000728c */ /* 0x000fe2000bf05270 */
[C---:B0-----:R-:W-:Y:S01]  /*5f70*/  FMUL.FTZ R7, R0.reuse, R154 ;  /* 0x0000009a00077220 */ /* 0x041fe20000410000 */
[C---:B------:R-:W-:Y:S01]  /*5f80*/  FMUL.FTZ R154, R0.reuse, R156 ;  /* 0x0000009c009a7220 */ /* 0x040fe20000410000 */
[C---:B------:R-:W-:Y:S01]  /*5f90*/  FMUL.FTZ R156, R0.reuse, R161 ;  /* 0x000000a1009c7220 */ /* 0x040fe20000410000 */
[C---:B------:R-:W-:Y:S01]  /*5fa0*/  FMUL.FTZ R161, R0.reuse, R137 ;  /* 0x0000008900a17220 */ /* 0x040fe20000410000 */
[----:B------:R-:W-:Y:S01]  /*5fb0*/  FMUL.FTZ R137, R0, R146 ;  /* 0x0000009200897220 */ /* 0x000fe20000410000 */
[----:B------:R-:W-:Y:S01]  /*5fc0*/  PLOP3.LUT P1, PT, PT, PT, UP0, 0x80, 0x0 ;  /* 0x000000000000781c */ /* 0x000fe20003f2f008 */
[----:B------:R-:W-:Y:S01]  /*5fd0*/  VIADD R146, R18, UR38 ;  /* 0x0000002612927c36 */ /* 0x000fe20008000000 */
[----:B------:R-:W-:Y:S01]  /*5fe0*/  PLOP3.LUT P2, PT, PT, PT, UP0, 0x80, 0x0 ;  /* 0x000000000000781c */ /* 0x000fe20003f4f008 */
[C---:B------:R-:W-:Y:S01]  /*5ff0*/  FMUL.FTZ R168, R0.reuse, R124 ;  /* 0x0000007c00a87220 */ /* 0x040fe20000410000 */
[C---:B------:R-:W-:Y:S01]  /*6000*/  FMUL.FTZ R21, R0.reuse, R142 ;  /* 0x0000008e00157220 */ /* 0x040fe20000410000 */
        /* <DEDUP_REMOVED lines=23> */
[----:B------:R-:W-:Y:S01]  /*6180*/  IMAD.U32 R144, RZ, RZ, UR6 ;  /* 0x00000006ff907e24 */ /* 0x000fe2000f8e00ff */
[----:B------:R-:W3:Y:S01]  /*6190*/  MUFU.TANH R153, R153 ;  /* 0x0000009900997308 */ /* 0x000ee20000002400 */
[C---:B------:R-:W-:Y:S01]  /*61a0*/  FMUL.FTZ R125, R0.reuse, R130 ;  /* 0x00000082007d7220 */ /* 0x040fe20000410000 */
[----:B------:R-:W-:Y:S01]  /*61b0*/  FMUL.FTZ R130, R0, R132 ;  /* 0x0000008400827220 */ /* 0x000fe20000410000 */
[----:B------:R-:W-:-:S02]  /*61c0*/  IMAD R144, R17, -0x2, R144 ;  /* 0xfffffffe11907824 */ /* 0x000fc400078e0290 */
[C---:B------:R-:W-:Y:S01]  /*61d0*/  FMUL.FTZ R10, R0.reuse, R159 ;  /* 0x0000009f000a7220 */ /* 0x040fe20000410000 */
[C---:B------:R-:W-:Y:S01]  /*61e0*/  FMUL.FTZ R159, R0.reuse, R165 ;  /* 0x000000a5009f7220 */ /* 0x040fe20000410000 */
[C---:B------:R-:W-:Y:S01]  /*61f0*/  FMUL.FTZ R20, R0.reuse, R139 ;  /* 0x0000008b00147220 */ /* 0x040fe20000410000 */
[----:B0-----:R-:W-:Y:S01]  /*6200*/  IMAD R144, R145, UR47, R144 ;  /* 0x0000002f91907c24 */ /* 0x001fe2000f8e0290 */
        /* <DEDUP_REMOVED lines=10> */
[----:B--2---:R-:W-:Y:S01]  /*62b0*/  IADD3 R131, R131, -UR29, R144 ;  /* 0x8000001d83837c10 */ /* 0x004fe2000fffe090 */
[C---:B------:R-:W-:Y:S01]  /*62c0*/  FMUL.FTZ R138, R0.reuse, R147 ;  /* 0x00000093008a7220 */ /* 0x040fe20000410000 */
[C---:B------:R-:W-:Y:S01]  /*62d0*/  FMUL.FTZ R140, R0.reuse, R150 ;  /* 0x00000096008c7220 */ /* 0x040fe20000410000 */
[C---:B------:R-:W-:Y:S01]  /*62e0*/  FMUL.FTZ R150, R0.reuse, R120 ;  /* 0x0000007800967220 */ /* 0x040fe20000410000 */
[C---:B------:R-:W-:Y:S01]  /*62f0*/  ISETP.GT.AND P1, PT, R131.reuse, RZ, PT ;  /* 0x000000ff8300720c */ /* 0x040fe20003f24270 */
[C---:B------:R-:W-:Y:S01]  /*6300*/  FMUL.FTZ R13, R0.reuse, R166 ;  /* 0x000000a6000d7220 */ /* 0x040fe20000410000 */
[----:B------:R-:W2:Y:S01]  /*6310*/  MUFU.TANH R157, R157 ;  /* 0x0000009d009d7308 */ /* 0x000ea20000002400 */
[C---:B------:R-:W-:Y:S01]  /*6320*/  ISETP.GT.AND P2, PT, R131.reuse, 0x1, PT ;  /* 0x000000018300780c */ /* 0x040fe20003f44270 */
[----:B------:R-:W-:Y:S01]  /*6330*/  FMUL.FTZ R166, R0, R121 ;  /* 0x0000007900a67220 */ /* 0x000fe20000410000 */
[----:B-1----:R-:W-:Y:S01]  /*6340*/  FSEL R149, R152, -INF , P1 ;  /* 0xff80000098957808 */ /* 0x002fe20000800000 */
[C---:B------:R-:W-:Y:S01]  /*6350*/  FMUL.FTZ R105, R0.reuse, R105 ;  /* 0x0000006900697220 */ /* 0x040fe20000410000 */
[----:B------:R-:W-:Y:S01]  /*6360*/  ISETP.GT.AND P1, PT, R131, 0x8, PT ;  /* 0x000000088300780c */ /* 0x000fe20003f24270 */
[C---:B------:R-:W-:Y:S01]  /*6370*/  FMUL.FTZ R104, R0.reuse, R104 ;  /* 0x0000006800687220 */ /* 0x040fe20000410000 */
[----:B---3--:R-:W-:Y:S01]  /*6380*/  FSEL R153, R153, -INF , P2 ;  /* 0xff80000099997808 */ /* 0x008fe20001000000 */
[----:B------:R-:W1:Y:S01]  /*6390*/  MUFU.TANH R156, R156 ;  /* 0x0000009c009c7308 */ /* 0x000e620000002400 */
[----:B------:R-:W-:Y:S01]  /*63a0*/  FMNMX.FTZ R132, R149, R5, !PT ;  /* 0x0000000595847209 */ /* 0x000fe20007810000 */
[C---:B------:R-:W-:Y:S01]  /*63b0*/  FMUL.FTZ R120, R0.reuse, R123 ;  /* 0x0000007b00787220 */ /* 0x040fe20000410000 */
[----:B------:R-:W-:Y:S01]  /*63c0*/  ISETP.GT.AND P2, PT, R131, 0x9, PT ;  /* 0x000000098300780c */ /* 0x000fe20003f44270 */
[----:B------:R-:W-:Y:S01]  /*63d0*/  FMUL.FTZ R128, R0, R128 ;  /* 0x0000008000807220 */ /* 0x000fe20000410000 */
[----:B0-----:R-:W-:Y:S01]  /*63e0*/  FSEL R151, R154, -INF , P1 ;  /* 0xff8000009a977808 */ /* 0x001fe20000800000 */
[C---:B------:R-:W-:Y:S01]  /*63f0*/  FMUL.FTZ R123, R0.reuse, R126 ;  /* 0x0000007e007b7220 */ /* 0x040fe20000410000 */
[----:B------:R-:W-:Y:S01]  /*6400*/  FMNMX.FTZ R132, R153, R132, !PT ;  /* 0x0000008499847209 */ /* 0x000fe20007810000 */
[----:B------:R-:W0:Y:S01]  /*6410*/  MUFU.TANH R158, R158 ;  /* 0x0000009e009e7308 */ /* 0x000e220000002400 */
[----:B------:R-:W-:Y:S01]  /*6420*/  ISETP.GT.AND P1, PT, R131, 0x10, PT ;  /* 0x000000108300780c */ /* 0x000fe20003f24270 */
[C---:B------:R-:W-:Y:S01]  /*6430*/  FMUL.FTZ R126, R0.reuse, R135 ;  /* 0x00000087007e7220 */ /* 0x040fe20000410000 */
[----:B----4-:R-:W-:Y:S01]  /*6440*/  FSEL R163, R155, -INF , P2 ;  /* 0xff8000009ba37808 */ /* 0x010fe20001000000 */
[C---:B------:R-:W-:Y:S01]  /*6450*/  FMUL.FTZ R121, R0.reuse, R122 ;  /* 0x0000007a00797220 */ /* 0x040fe20000410000 */
[----:B------:R-:W-:Y:S01]  /*6460*/  FMNMX.FTZ R132, R151, R132, !PT ;  /* 0x0000008497847209 */ /* 0x000fe20007810000 */
[C---:B------:R-:W-:Y:S01]  /*6470*/  FMUL.FTZ R129, R0.reuse, R129 ;  /* 0x0000008100817220 */ /* 0x040fe20000410000 */
[----:B------:R-:W-:Y:S01]  /*6480*/  ISETP.GT.AND P2, PT, R131, 0x11, PT ;  /* 0x000000118300780c */ /* 0x000fe20003f44270 */
[----:B------:R-:W3:Y:S01]  /*6490*/  MUFU.TANH R159, R159 ;  /* 0x0000009f009f7308 */ /* 0x000ee20000002400 */
[----:B--2---:R-:W-:Y:S01]  /*64a0*/  FSEL R167, R157, -INF , P1 ;  /* 0xff8000009da77808 */ /* 0x004fe20000800000 */
[C---:B------:R-:W-:Y:S01]  /*64b0*/  FMUL.FTZ R122, R0.reuse, R127 ;  /* 0x0000007f007a7220 */ /* 0x040fe20000410000 */
[----:B------:R-:W-:Y:S01]  /*64c0*/  FMNMX.FTZ R132, R163, R132, !PT ;  /* 0x00000084a3847209 */ /* 0x000fe20007810000 */
[C---:B------:R-:W-:Y:S01]  /*64d0*/  FMUL.FTZ R127, R0.reuse, R134 ;  /* 0x00000086007f7220 */ /* 0x040fe20000410000 */
[----:B------:R-:W-:Y:S01]  /*64e0*/  ISETP.GT.AND P1, PT, R131, 0x18, PT ;  /* 0x000000188300780c */ /* 0x000fe20003f24270 */
[----:B------:R-:W-:Y:S01]  /*64f0*/  FMUL.FTZ R171, R0, R133 ;  /* 0x0000008500ab7220 */ /* 0x000fe20000410000 */
[----:B-1----:R-:W-:Y:S01]  /*6500*/  FSEL R169, R156, -INF , P2 ;  /* 0xff8000009ca97808 */ /* 0x002fe20001000000 */
        /* <DEDUP_REMOVED lines=11> */
[----:B---3--:R-:W-:Y:S01]  /*65c0*/  FSEL R159, R159, -INF , P2 ;  /* 0xff8000009f9f7808 */ /* 0x008fe20001000000 */
[C---:B------:R-:W-:Y:S01]  /*65d0*/  FMUL.FTZ R113, R0.reuse, R113 ;  /* 0x0000007100717220 */ /* 0x040fe20000410000 */
[----:B------:R-:W-:Y:S01]  /*65e0*/  FMNMX.FTZ R132, R165, R132, !PT ;  /* 0x00000084a5847209 */ /* 0x000fe20007810000 */
[----:B------:R-:W-:Y:S01]  /*65f0*/  FMUL.FTZ R116, R0, R116 ;  /* 0x0000007400747220 */ /* 0x000fe20000410000 */
[----:B------:R-:W-:Y:S01]  /*6600*/  ISETP.GT.AND P2, PT, R131, 0x21, PT ;  /* 0x000000218300780c */ /* 0x000fe20003f44270 */
[----:B------:R-:W2:Y:S01]  /*6610*/  MUFU.TANH R162, R162 ;  /* 0x000000a200a27308 */ /* 0x000ea20000002400 */
[----:B-1----:R-:W-:Y:S01]  /*6620*/  FSEL R157, R160, -INF , P1 ;  /* 0xff800000a09d7808 */ /* 0x002fe20000800000 */
[C---:B------:R-:W-:Y:S01]  /*6630*/  FMUL.FTZ R90, R0.reuse, R90 ;  /* 0x0000005a005a7220 */ /* 0x040fe20000410000 */
[----:B------:R-:W-:Y:S01]  /*6640*/  FMNMX.FTZ R132, R159, R132, !PT ;  /* 0x000000849f847209 */ /* 0x000fe20007810000 */
[C---:B------:R-:W-:Y:S01]  /*6650*/  FMUL.FTZ R91, R0.reuse, R91 ;  /* 0x0000005b005b7220 */ /* 0x040fe20000410000 */
[----:B------:R-:W-:Y:S01]  /*6660*/  ISETP.GT.AND P1, PT, R131, 0x28, PT ;  /* 0x000000288300780c */ /* 0x000fe20003f24270 */
[C---:B------:R-:W-:Y:S01]  /*6670*/  FMUL.FTZ R94, R0.reuse, R94 ;  /* 0x0000005e005e7220 */ /* 0x040fe20000410000 */
[----:B------:R-:W-:Y:S01]  /*6680*/  FMNMX.FTZ R132, R157, R132, !PT ;  /* 0x000000849d847209 */ /* 0x000fe20007810000 */
[----:B------:R-:W1:Y:S01]  /*6690*/  MUFU.TANH R141, R141 ;  /* 0x0000008d008d7308 */ /* 0x000e620000002400 */
[----:B0-----:R-:W-:Y:S01]  /*66a0*/  FSEL R155, R161, -INF , P2 ;  /* 0xff800000a19b7808 */ /* 0x001fe20001000000 */
[C---:B------:R-:W-:Y:S01]  /*66b0*/  FMUL.FTZ R95, R0.reuse, R95 ;  /* 0x0000005f005f7220 */ /* 0x040fe20000410000 */
[----:B------:R-:W-:Y:S01]  /*66c0*/  ISETP.GT.AND P2, PT, R131, 0x29, PT ;  /* 0x000000298300780c */ /* 0x000fe20003f44270 */
[C---:B------:R-:W-:Y:S01]  /*66d0*/  FMUL.FTZ R98, R0.reuse, R98 ;  /* 0x0000006200627220 */ /* 0x040fe20000410000 */
[----:B------:R-:W-:Y:S01]  /*66e0*/  FMNMX.FTZ R132, R155, R132, !PT ;  /* 0x000000849b847209 */ /* 0x000fe20007810000 */
[C---:B------:R-:W-:Y:S01]  /*66f0*/  FMUL.FTZ R99, R0.reuse, R99 ;  /* 0x0000006300637220 */ /* 0x040fe20000410000 */
[----:B------:R-:W-:Y:S01]  /*6700*/  FMUL.FTZ R103, R0, R103 ;  /* 0x0000006700677220 */ /* 0x000fe20000410000 */
[----:B------:R-:W0:Y:S01]  /*6710*/  MUFU.TANH R143, R143 ;  /* 0x0000008f008f7308 */ /* 0x000e220000002400 */
[----:B--2---:R-:W-:Y:S01]  /*6720*/  FSEL R147, R162, -INF , P1 ;  /* 0xff800000a2937808 */ /* 0x004fe20000800000 */
[----:B------:R-:W-:Y:S01]  /*6730*/  ULEA UR6, UR36, UR43, 0x3 ;  /* 0x0000002b24067291 */ /* 0x000fe2000f8e183f */
[----:B------:R-:W-:-:S02]  /*6740*/  ISETP.GT.AND P1, PT, R131, 0x30, PT ;  /* 0x000000308300780c */ /* 0x000fc40003f24270 */
[----:B------:R-:W-:Y:S01]  /*6750*/  FMNMX.FTZ R132, R147, R132, !PT ;  /* 0x0000008493847209 */ /* 0x000fe20007810000 */
[----:B------:R-:W-:Y:S02]  /*6760*/  UIADD3 UR6, UR6, 0x22840, URZ ;  /* 0x0002284006067890 */ /* 0x000fe4000fffe03f */
[----:B------:R-:W2:Y:S01]  /*6770*/  MUFU.TANH R142, R142 ;  /* 0x0000008e008e7308 */ /* 0x000ea20000002400 */
[----:B-1----:R-:W-:Y:S01]  /*6780*/  FSEL R145, R141, -INF , P2 ;  /* 0xff8000008d917808 */ /* 0x002fe20001000000 */
[----:B------:R-:W-:Y:S01]  /*6790*/  UPRMT UR6, UR41, 0x654, UR6 ;  /* 0x0000065429067896 */ /* 0x000fe20008000006 */
[----:B------:R-:W-:Y:S02]  /*67a0*/  ISETP.GT.AND P2, PT, R131, 0x31, PT ;  /* 0x000000318300780c */ /* 0x000fe40003f44270 */
[----:B------:R-:W-:-:S03]  /*67b0*/  FMNMX.FTZ R132, R145, R132, !PT ;  /* 0x0000008491847209 */ /* 0x000fc60007810000 */
[----:B------:R-:W1:Y:S01]  /*67c0*/  MUFU.TANH R148, R148 ;  /* 0x0000009400947308 */ /* 0x000e620000002400 */
[----:B0-----:R-:W-:Y:S02]  /*67d0*/  FSEL R143, R143, -INF , P1 ;  /* 0xff8000008f8f7808 */ /* 0x001fe40000800000 */
[C---:B------:R-:W-:Y:S01]  /*67e0*/  ISETP.GT.AND P1, PT, R131.reuse, 0x38, PT ;  /* 0x000000388300780c */ /* 0x040fe20003f24270 */
[----:B------:R-:W-:Y:S04]  /*67f0*/  SYNCS.ARRIVE.TRANS64.RED.A1T0 RZ, [UR6], RZ ;  /* 0x000000ffffff79a7 */ /* 0x000fe80008100406 */
[----:B------:R-:W0:Y:S01]  /*6800*/  MUFU.TANH R164, R164 ;  /* 0x000000a400a47308 */ /* 0x000e220000002400 */
[----:B--2---:R-:W-:Y:S02]  /*6810*/  FSEL R142, R142, -INF , P2 ;  /* 0xff8000008e8e7808 */ /* 0x004fe40001000000 */
[----:B------:R-:W-:-:S05]  /*6820*/  ISETP.GT.AND P2, PT, R131, 0x39, PT ;  /* 0x000000398300780c */ /* 0x000fca0003f44270 */
[----:B------:R-:W2:Y:S01]  /*6830*/  MUFU.TANH R150, R150 ;  /* 0x0000009600967308 */ /* 0x000ea20000002400 */
[----:B-1----:R-:W-:Y:S02]  /*6840*/  FSEL R141, R148, -INF , P1 ;  /* 0xff800000948d7808 */ /* 0x002fe40000800000 */
[----:B------:R-:W-:-:S05]  /*6850*/  ISETP.GT.AND P1, PT, R131, 0x40, PT ;  /* 0x000000408300780c */ /* 0x000fca0003f24270 */
[----:B------:R1:W-:Y:S01]  /*6860*/  MUFU.TANH R154, R105 ;  /* 0x00000069009a7308 */ /* 0x0003e20000002400 */
[----:B0-----:R-:W-:Y:S01]  /*6870*/  FSEL R135, R164, -INF , P2 ;  /* 0xff800000a4877808 */ /* 0x001fe20001000000 */
[C---:B------:R-:W-:Y:S01]  /*6880*/  FMUL.FTZ R164, R0.reuse, R115 ;  /* 0x0000007300a47220 */ /* 0x040fe20000410000 */
[----:B------:R-:W-:Y:S01]  /*6890*/  ISETP.GT.AND P2, PT, R131, 0x41, PT ;  /* 0x000000418300780c */ /* 0x000fe20003f44270 */
[----:B------:R-:W-:-:S04]  /*68a0*/  FMUL.FTZ R115, R0, R102 ;  /* 0x0000006600737220 */ /* 0x000fc80000410000 */
[----:B------:R-:W0:Y:S01]  /*68b0*/  MUFU.TANH R166, R166 ;  /* 0x000000a600a67308 */ /* 0x000e220000002400 */
[----:B-1----:R-:W-:Y:S01]  /*68c0*/  FMUL.FTZ R105, R0, R107 ;  /* 0x0000006b00697220 */ /* 0x002fe20000410000 */
[----:B------:R-:W-:Y:S02]  /*68d0*/  FMNMX.FTZ R107, R143, R132, !PT ;  /* 0x000000848f6b7209 */ /* 0x000fe40007810000 */
[----:B--2---:R-:W-:Y:S02]  /*68e0*/  FSEL R134, R150, -INF , P1 ;  /* 0xff80000096867808 */ /* 0x004fe40000800000 */
[----:B------:R-:W-:Y:S02]  /*68f0*/  ISETP.GT.AND P1, PT, R131, 0x48, PT ;  /* 0x000000488300780c */ /* 0x000fe40003f24270 */
[----:B------:R1:W-:Y:S08]  /*6900*/  MUFU.TANH R152, R104 ;  /* 0x0000006800987308 */ /* 0x0003f00000002400 */
[----:B------:R-:W2:Y:S01]  /*6910*/  MUFU.TANH R168, R168 ;  /* 0x000000a800a87308 */ /* 0x000ea20000002400 */
[----:B-1----:R-:W-:Y:S01]  /*6920*/  FMUL.FTZ R104, R0, R106 ;  /* 0x0000006a00687220 */ /* 0x002fe20000410000 */
[----:B------:R-:W-:-:S02]  /*6930*/  FMNMX.FTZ R106, R142, R107, !PT ;  /* 0x0000006b8e6a7209 */ /* 0x000fc40007810000 */
[----:B0-----:R-:W-:Y:S01]  /*6940*/  FSEL R133, R166, -INF , P2 ;  /* 0xff800000a6857808 */ /* 0x001fe20001000000 */
[----:B------:R-:W-:Y:S01]  /*6950*/  FMUL.FTZ R166, R0, R118 ;  /* 0x0000007600a67220 */ /* 0x000fe20000410000 */
[----:B------:R-:W-:Y:S02]  /*6960*/  FMNMX.FTZ R106, R141, R106, !PT ;  /* 0x0000006a8d6a7209 */ /* 0x000fe40007810000 */
[----:B------:R-:W0:Y:S01]  /*6970*/  MUFU.TANH R170, R170 ;  /* 0x000000aa00aa7308 */ /* 0x000e220000002400 */
[----:B------:R-:W-:Y:S02]  /*6980*/  ISETP.GT.AND P2, PT, R131, 0x49, PT ;  /* 0x000000498300780c */ /* 0x000fe40003f44270 */
[----:B------:R-:W-:-:S04]  /*6990*/  FMNMX.FTZ R107, R135, R106, !PT ;  /* 0x0000006a876b7209 */ /* 0x000fc80007810000 */
[----:B------:R-:W-:Y:S01]  /*69a0*/  FMNMX.FTZ R106, R134, R107, !PT ;  /* 0x0000006b866a7209 */ /* 0x000fe20007810000 */
[----:B------:R-:W-:Y:S01]  /*69b0*/  MUFU.TANH R128, R128 ;  /* 0x0000008000807308 */ /* 0x000fe20000002400 */
[----:B--2---:R-:W-:Y:S01]  /*69c0*/  FSEL R132, R168, -INF , P1 ;  /* 0xff800000a8847808 */ /* 0x004fe20000800000 */
[----:B------:R-:W-:Y:S01]  /*69d0*/  FMUL.FTZ R107, R0, R117 ;  /* 0x00000075006b7220 */ /* 0x000fe20000410000 */
[----:B------:R-:W-:-:S05]  /*69e0*/  ISETP.GT.AND P1, PT, R131, 0x50, PT ;  /* 0x000000508300780c */ /* 0x000fca0003f24270 */
[----:B------:R-:W1:Y:S01]  /*69f0*/  MUFU.TANH R129, R129 ;  /* 0x0000008100817308 */ /* 0x000e620000002400 */
[----:B0-----:R-:W-:Y:S02]  /*6a00*/  FSEL R117, R170, -INF , P2 ;  /* 0xff800000aa757808 */ /* 0x001fe40001000000 */
[----:B------:R-:W-:-:S05]  /*6a10*/  ISETP.GT.AND P2, PT, R131, 0x51, PT ;  /* 0x000000518300780c */ /* 0x000fca0003f44270 */
[----:B------:R-:W0:Y:S08]  /*6a20*/  MUFU.TANH R130, R130 ;  /* 0x0000008200827308 */ /* 0x000e300000002400 */
[----:B------:R2:W-:Y:S08]  /*6a30*/  MUFU.TANH R158, R109 ;  /* 0x0000006d009e7308 */ /* 0x0005f00000002400 */
[----:B------:R-:W3:Y:S01]  /*6a40*/  MUFU.TANH R171, R171 ;  /* 0x000000ab00ab7308 */ /* 0x000ee20000002400 */
[----:B--2---:R-:W-:-:S04]  /*6a50*/  FMNMX.FTZ R109, R133, R106, !PT ;  /* 0x0000006a856d7209 */ /* 0x004fc80007810000 */
[----:B------:R-:W-:-:S03]  /*6a60*/  FMNMX.FTZ R106, R132, R109, !PT ;  /* 0x0000006d846a7209 */ /* 0x000fc60007810000 */
[----:B------:R2:W-:Y:S01]  /*6a70*/  MUFU.TANH R160, R112 ;  /* 0x0000007000a07308 */ /* 0x0005e20000002400 */
[----:B------:R-:W-:Y:S02]  /*6a80*/  FMNMX.FTZ R109, R117, R106, !PT ;  /* 0x0000006a756d7209 */ /* 0x000fe40007810000 */
[----:B-1----:R-:W-:Y:S02]  /*6a90*/  FSEL R106, R129, -INF , P2 ;  /* 0xff800000816a7808 */ /* 0x002fe40001000000 */
[----:B------:R-:W-:-:S03]  /*6aa0*/  ISETP.GT.AND P2, PT, R131, 0x59, PT ;  /* 0x000000598300780c */ /* 0x000fc60003f44270 */
[----:B------:R1:W-:Y:S01]  /*6ab0*/  MUFU.TANH R161, R107 ;  /* 0x0000006b00a17308 */ /* 0x0003e20000002400 */
[----:B--2---:R-:W-:Y:S02]  /*6ac0*/  FSEL R112, R128, -INF , P1 ;  /* 0xff80000080707808 */ /* 0x004fe40000800000 */
[----:B------:R-:W-:-:S05]  /*6ad0*/  ISETP.GT.AND P1, PT, R131, 0x58, PT ;  /* 0x000000588300780c */ /* 0x000fca0003f24270 */
[----:B------:R2:W4:Y:S01]  /*6ae0*/  MUFU.TANH R156, R108 ;  /* 0x0000006c009c7308 */ /* 0x0005220000002400 */
[----:B-1----:R-:W-:Y:S01]  /*6af0*/  FMNMX.FTZ R107, R112, R109, !PT ;  /* 0x0000006d706b7209 */ /* 0x002fe20007810000 */
[----:B------:R-:W-:Y:S01]  /*6b00*/  FMUL.FTZ R109, R0, R89 ;  /* 0x00000059006d7220 */ /* 0x000fe20000410000 */
[----:B0-----:R-:W-:Y:S02]  /*6b10*/  FSEL R89, R130, -INF , P1 ;  /* 0xff80000082597808 */ /* 0x001fe40000800000 */
[----:B------:R-:W-:-:S03]  /*6b20*/  ISETP.GT.AND P1, PT, R131, 0x60, PT ;  /* 0x000000608300780c */ /* 0x000fc60003f24270 */
[----:B------:R0:W-:Y:S01]  /*6b30*/  MUFU.TANH R162, R88 ;  /* 0x0000005800a27308 */ /* 0x0001e20000002400 */
[----:B--2---:R-:W-:Y:S02]  /*6b40*/  FMNMX.FTZ R108, R106, R107, !PT ;  /* 0x0000006b6a6c7209 */ /* 0x004fe40007810000 */
[----:B---3--:R-:W-:Y:S02]  /*6b50*/  FSEL R107, R171, -INF , P2 ;  /* 0xff800000ab6b7808 */ /* 0x008fe40001000000 */
[----:B------:R-:W-:Y:S02]  /*6b60*/  FMNMX.FTZ R108, R89, R108, !PT ;  /* 0x0000006c596c7209 */ /* 0x000fe40007810000 */
[----:B------:R-:W-:Y:S01]  /*6b70*/  ISETP.GT.AND P2, PT, R131, 0x61, PT ;  /* 0x000000618300780c */ /* 0x000fe20003f44270 */
[----:B------:R1:W2:Y:S01]  /*6b80*/  MUFU.TANH R148, R113 ;  /* 0x0000007100947308 */ /* 0x0002a20000002400 */
[----:B0-----:R-:W-:Y:S01]  /*6b90*/  FMUL.FTZ R88, R0, R92 ;  /* 0x0000005c00587220 */ /* 0x001fe20000410000 */
[----:B------:R-:W-:-:S02]  /*6ba0*/  FSEL R92, R152, -INF , P1 ;  /* 0xff800000985c7808 */ /* 0x000fc40000800000 */
[----:B------:R-:W-:-:S04]  /*6bb0*/  ISETP.GT.AND P1, PT, R131, 0x68, PT ;  /* 0x000000688300780c */ /* 0x000fc80003f24270 */
[----:B------:R0:W3:Y:S01]  /*6bc0*/  MUFU.TANH R150, R116 ;  /* 0x0000007400967308 */ /* 0x0000e20000002400 */
[----:B-1----:R-:W-:Y:S02]  /*6bd0*/  FMNMX.FTZ R113, R107, R108, !PT ;  /* 0x0000006c6b717209 */ /* 0x002fe40007810000 */
[----:B------:R-:W-:Y:S02]  /*6be0*/  FSEL R108, R154, -INF , P2 ;  /* 0xff8000009a6c7808 */ /* 0x000fe40001000000 */
[----:B------:R-:W-:Y:S02]  /*6bf0*/  FMNMX.FTZ R113, R92, R113, !PT ;  /* 0x000000715c717209 */ /* 0x000fe40007810000 */
[----:B------:R-:W-:Y:S01]  /*6c00*/  ISETP.GT.AND P2, PT, R131, 0x69, PT ;  /* 0x000000698300780c */ /* 0x000fe20003f44270 */
[----:B------:R1:W5:Y:S01]  /*6c10*/  MUFU.TANH R130, R109 ;  /* 0x0000006d00827308 */ /* 0x0003620000002400 */
[----:B0-----:R-:W-:Y:S01]  /*6c20*/  FMUL.FTZ R116, R0, R93 ;  /* 0x0000005d00747220 */ /* 0x001fe20000410000 */
[----:B----4-:R-:W-:-:S02]  /*6c30*/  FSEL R93, R156, -INF , P1 ;  /* 0xff8000009c5d7808 */ /* 0x010fc40000800000 */
[----:B------:R-:W-:Y:S02]  /*6c40*/  FMNMX.FTZ R128, R108, R113, !PT ;  /* 0x000000716c807209 */ /* 0x000fe40007810000 */
[----:B------:R-:W-:Y:S02]  /*6c50*/  ISETP.GT.AND P1, PT, R131, 0x70, PT ;  /* 0x000000708300780c */ /* 0x000fe40003f24270 */
[----:B------:R-:W-:Y:S01]  /*6c60*/  FMNMX.FTZ R128, R93, R128, !PT ;  /* 0x000000805d807209 */ /* 0x000fe20007810000 */
[----:B------:R0:W4:Y:S01]  /*6c70*/  MUFU.TANH R152, R88 ;  /* 0x0000005800987308 */ /* 0x0001220000002400 */
[----:B-1----:R-:W-:Y:S02]  /*6c80*/  FSEL R109, R158, -INF , P2 ;  /* 0xff8000009e6d7808 */ /* 0x002fe40001000000 */
[----:B------:R-:W-:Y:S02]  /*6c90*/  ISETP.GT.AND P2, PT, R131, 0x71, PT ;  /* 0x000000718300780c */ /* 0x000fe40003f44270 */
[----:B------:R-:W-:-:S02]  /*6ca0*/  FMNMX.FTZ R129, R109, R128, !PT ;  /* 0x000000806d817209 */ /* 0x000fc40007810000 */
[----:B--2---:R-:W-:Y:S01]  /*6cb0*/  FSEL R113, R148, -INF , P2 ;  /* 0xff80000094717808 */ /* 0x004fe20001000000 */
[----:B------:R1:W2:Y:S01]  /*6cc0*/  MUFU.TANH R154, R116 ;  /* 0x00000074009a7308 */ /* 0x0002a20000002400 */
[----:B0-----:R-:W-:Y:S01]  /*6cd0*/  FMUL.FTZ R88, R0, R96 ;  /* 0x0000006000587220 */ /* 0x001fe20000410000 */
[----:B------:R-:W-:Y:S01]  /*6ce0*/  FSEL R96, R160, -INF , P1 ;  /* 0xff800000a0607808 */ /* 0x000fe20000800000 */
[C---:B------:R-:W-:Y:S01]  /*6cf0*/  FMUL.FTZ R148, R0.reuse, R101 ;  /* 0x0000006500947220 */ /* 0x040fe20000410000 */
[C---:B------:R-:W-:Y:S01]  /*6d00*/  ISETP.GT.AND P1, PT, R131.reuse, 0x78, PT ;  /* 0x000000788300780c */ /* 0x040fe20003f24270 */
[----:B------:R-:W-:Y:S01]  /*6d10*/  FMUL.FTZ R160, R0, R110 ;  /* 0x0000006e00a07220 */ /* 0x000fe20000410000 */
[----:B------:R-:W-:Y:S02]  /*6d20*/  ISETP.GT.AND P2, PT, R131, 0x79, PT ;  /* 0x000000798300780c */ /* 0x000fe40003f44270 */
[----:B------:R0:W2:Y:S01]  /*6d30*/  MUFU.TANH R156, R88 ;  /* 0x00000058009c7308 */ /* 0x0000a20000002400 */
[----:B-1----:R-:W-:Y:S01]  /*6d40*/  FMNMX.FTZ R116, R96, R129, !PT ;  /* 0x0000008160747209 */ /* 0x002fe20007810000 */
[----:B------:R-:W-:Y:S01]  /*6d50*/  FMUL.FTZ R129, R0, R97 ;  /* 0x0000006100817220 */ /* 0x000fe20000410000 */
[----:B---3--:R-:W-:-:S02]  /*6d60*/  FSEL R97, R150, -INF , P1 ;  /* 0xff80000096617808 */ /* 0x008fc40000800000 */
[----:B------:R-:W-:Y:S02]  /*6d70*/  FMNMX.FTZ R128, R113, R116, !PT ;  /* 0x0000007471807209 */ /* 0x000fe40007810000 */
[----:B------:R-:W-:Y:S01]  /*6d80*/  FSEL R116, R161, -INF , P2 ;  /* 0xff800000a1747808 */ /* 0x000fe20001000000 */
[----:B------:R2:W1:Y:S01]  /*6d90*/  MUFU.TANH R150, R129 ;  /* 0x0000008100967308 */ /* 0x0004620000002400 */
[----:B------:R-:W-:Y:S01]  /*6da0*/  ISETP.GT.AND P1, PT, R131, 0x80, PT ;  /* 0x000000808300780c */ /* 0x000fe20003f24270 */
[----:B0-----:R-:W-:Y:S01]  /*6db0*/  FMUL.FTZ R88, R0, R100 ;  /* 0x0000006400587220 */ /* 0x001fe20000410000 */
[----:B------:R-:W-:Y:S02]  /*6dc0*/  FMNMX.FTZ R161, R97, R128, !PT ;  /* 0x0000008061a17209 */ /* 0x000fe40007810000 */
[C---:B------:R-:W-:Y:S02]  /*6dd0*/  ISETP.GT.AND P2, PT, R131.reuse, 0x81, PT ;  /* 0x000000818300780c */ /* 0x040fe40003f44270 */
[----:B------:R-:W-:Y:S01]  /*6de0*/  FSEL R100, R162, -INF , P1 ;  /* 0xff800000a2647808 */ /* 0x000fe20000800000 */
[----:B------:R0:W3:Y:S01]  /*6df0*/  MUFU.TANH R158, R88 ;  /* 0x00000058009e7308 */ /* 0x0000e20000002400 */
[----:B------:R-:W-:Y:S01]  /*6e00*/  FMNMX.FTZ R161, R116, R161, !PT ;  /* 0x000000a174a17209 */ /* 0x000fe20007810000 */
[C---:B------:R-:W-:Y:S01]  /*6e10*/  FMUL.FTZ R162, R0.reuse, R114 ;  /* 0x0000007200a27220 */ /* 0x040fe20000410000 */
[----:B------:R-:W-:Y:S01]  /*6e20*/  ISETP.GT.AND P1, PT, R131, 0x88, PT ;  /* 0x000000888300780c */ /* 0x000fe20003f24270 */
[----:B------:R-:W-:Y:S01]  /*6e30*/  FMUL.FTZ R114, R0, R119 ;  /* 0x0000007700727220 */ /* 0x000fe20000410000 */
[----:B-----5:R-:W-:-:S02]  /*6e40*/  FSEL R128, R130, -INF , P2 ;  /* 0xff80000082807808 */ /* 0x020fc40001000000 */
[----:B------:R-:W-:Y:S01]  /*6e50*/  FMNMX.FTZ R161, R100, R161, !PT ;  /* 0x000000a164a17209 */ /* 0x000fe20007810000 */
[----:B------:R-:W5:Y:S01]  /*6e60*/  MUFU.TANH R148, R148 ;  /* 0x0000009400947308 */ /* 0x000f620000002400 */
[C---:B------:R-:W-:Y:S02]  /*6e70*/  ISETP.GT.AND P2, PT, R131.reuse, 0x89, PT ;  /* 0x000000898300780c */ /* 0x040fe40003f44270 */
[----:B----4-:R-:W-:Y:S02]  /*6e80*/  FSEL R101, R152, -INF , P1 ;  /* 0xff80000098657808 */ /* 0x010fe40000800000 */
[----:B------:R-:W-:Y:S02]  /*6e90*/  FMNMX.FTZ R130, R128, R161, !PT ;  /* 0x000000a180827209 */ /* 0x000fe40007810000 */
[----:B------:R-:W-:Y:S01]  /*6ea0*/  ISETP.GT.AND P1, PT, R131, 0x90, PT ;  /* 0x000000908300780c */ /* 0x000fe20003f24270 */
[----:B------:R-:W4:Y:S01]  /*6eb0*/  MUFU.TANH R7, R7 ;  /* 0x0000000700077308 */ /* 0x000f220000002400 */
[----:B--2---:R-:W-:-:S02]  /*6ec0*/  FSEL R129, R154, -INF , P2 ;  /* 0xff8000009a817808 */ /* 0x004fc40001000000 */
[----:B0-----:R-:W-:Y:S02]  /*6ed0*/  FMNMX.FTZ R88, R101, R130, !PT ;  /* 0x0000008265587209 */ /* 0x001fe40007810000 */
[----:B------:R-:W-:Y:S02]  /*6ee0*/  ISETP.GT.AND P2, PT, R131, 0x91, PT ;  /* 0x000000918300780c */ /* 0x000fe40003f44270 */
[----:B------:R-:W-:Y:S01]  /*6ef0*/  FSEL R130, R156, -INF , P1 ;  /* 0xff8000009c827808 */ /* 0x000fe20000800000 */
[----:B------:R-:W0:Y:S01]  /*6f00*/  MUFU.TANH R8, R8 ;  /* 0x0000000800087308 */ /* 0x000e220000002400 */
[----:B------:R-:W-:Y:S02]  /*6f10*/  FMNMX.FTZ R161, R129, R88, !PT ;  /* 0x0000005881a17209 */ /* 0x000fe40007810000 */
[----:B------:R-:W-:Y:S02]  /*6f20*/  ISETP.GT.AND P1, PT, R131, 0x98, PT ;  /* 0x000000988300780c */ /* 0x000fe40003f24270 */
[----:B-1----:R-:W-:-:S02]  /*6f30*/  FSEL R110, R150, -INF , P2 ;  /* 0xff800000966e7808 */ /* 0x002fc40001000000 */
[----:B------:R-:W-:Y:S01]  /*6f40*/  FMNMX.FTZ R171, R130, R161, !PT ;  /* 0x000000a182ab7209 */ /* 0x000fe20007810000 */
[----:B------:R-:W-:Y:S01]  /*6f50*/  FMUL.FTZ R161, R0, R111 ;  /* 0x0000006f00a17220 */ /* 0x000fe20000410000 */
[----:B------:R-:W-:Y:S01]  /*6f60*/  ISETP.GT.AND P2, PT, R131, 0x99, PT ;  /* 0x000000998300780c */ /* 0x000fe20003f44270 */
[----:B------:R-:W1:Y:S01]  /*6f70*/  MUFU.TANH R9, R9 ;  /* 0x0000000900097308 */ /* 0x000e620000002400 */
[----:B---3--:R-:W-:Y:S02]  /*6f80*/  FSEL R111, R158, -INF , P1 ;  /* 0xff8000009e6f7808 */ /* 0x008fe40000800000 */
[----:B------:R-:W-:Y:S02]  /*6f90*/  FMNMX.FTZ R88, R110, R171, !PT ;  /* 0x000000ab6e587209 */ /* 0x000fe40007810000 */
[----:B-----5:R-:W-:Y:S02]  /*6fa0*/  FSEL R131, R148, -INF , P2 ;  /* 0xff80000094837808 */ /* 0x020fe40001000000 */
[----:B------:R-:W-:Y:S01]  /*6fb0*/  FMNMX.FTZ R88, R111, R88, !PT ;  /* 0x000000586f587209 */ /* 0x000fe20007810000 */
[----:B------:R-:W2:Y:S01]  /*6fc0*/  MUFU.TANH R10, R10 ;  /* 0x0000000a000a7308 */ /* 0x000ea20000002400 */
[----:B------:R-:W-:-:S02]  /*6fd0*/  MOV R119, UR28 ;  /* 0x0000001c00777c02 */ /* 0x000fc40008000f00 */
[----:B------:R-:W-:-:S05]  /*6fe0*/  FMNMX.FTZ R88, R131, R88, !PT ;  /* 0x0000005883587209 */ /* 0x000fca0007810000 */
[----:B------:R-:W3:Y:S01]  /*6ff0*/  SHFL.BFLY PT, R171, R88, 0x2, 0x1f ;  /* 0x0c401f0058ab7f89 */ /* 0x000ee200000e0000 */
[----:B------:R-:W5:Y:S08]  /*7000*/  MUFU.TANH R11, R11 ;  /* 0x0000000b000b7308 */ /* 0x000f700000002400 */
[----:B------:R-:W5:Y:S08]  /*7010*/  MUFU.TANH R12, R12 ;  /* 0x0000000c000c7308 */ /* 0x000f700000002400 */
[----:B------:R-:W5:Y:S01]  /*7020*/  MUFU.TANH R13, R13 ;  /* 0x0000000d000d7308 */ /* 0x000f620000002400 */
[----:B---3--:R-:W-:-:S07]  /*7030*/  FMNMX.FTZ R171, R88, R171, !PT ;  /* 0x000000ab58ab7209 */ /* 0x008fce0007810000 */
[----:B------:R-:W3:Y:S01]  /*7040*/  MUFU.TANH R14, R14 ;  /* 0x0000000e000e7308 */ /* 0x000ee20000002400 */
[----:B------:R-:W4:Y:S07]  /*7050*/  SHFL.BFLY PT, R88, R171, 0x1, 0x1f ;  /* 0x0c201f00ab587f89 */ /* 0x000f2e00000e0000 */
[----:B------:R-:W3:Y:S08]  /*7060*/  MUFU.TANH R15, R15 ;  /* 0x0000000f000f7308 */ /* 0x000ef00000002400 */
[----:B------:R-:W3:Y:S08]  /*7070*/  MUFU.TANH R20, R20 ;  /* 0x0000001400147308 */ /* 0x000ef00000002400 */
[----:B------:R-:W3:Y:S01]  /*7080*/  MUFU.TANH R21, R21 ;  /* 0x0000001500157308 */ /* 0x000ee20000002400 */
[----:B----4-:R-:W-:-:S02]  /*7090*/  FMNMX.FTZ R88, R171, R88, !PT ;  /* 0x00000058ab587209 */ /* 0x010fc40007810000 */
[----:B------:R4:W0:Y:S02]  /*70a0*/  SHFL.IDX PT, R171, R146, 0x1, 0x1c1f ;  /* 0x003c1f0092ab7f89 */ /* 0x00082400000e0000 */
[C---:B------:R-:W-:Y:S01]  /*70b0*/  FSETP.NEU.FTZ.AND P1, PT, R88.reuse, -INF , PT ;  /* 0xff8000005800780b */ /* 0x040fe20003f3d000 */
[----:B------:R-:W-:-:S02]  /*70c0*/  FFMA.FTZ R102, R88, R119, -8 ;  /* 0xc100000058667423 */ /* 0x000fc40000010077 */
[----:B------:R-:W3:Y:S03]  /*70d0*/  MUFU.TANH R136, R136 ;  /* 0x0000008800887308 */ /* 0x000ee60000002400 */
[----:B------:R-:W-:-:S05]  /*70e0*/  FSEL R102, R102, RZ, P1 ;  /* 0x000000ff66667208 */ /* 0x000fca0000800000 */
        /* <DEDUP_REMOVED lines=10> */
[--C-:B----4-:R-:W-:Y:S01]  /*7190*/  FFMA.FTZ R146, R159, UR28, -R102.reuse ;  /* 0x0000001c9f927c23 */ /* 0x110fe20008010866 */
[----:B------:R-:W-:-:S01]  /*71a0*/  FFMA.FTZ R107, R107, UR28, -R102 ;  /* 0x0000001c6b6b7c23 */ /* 0x000fc20008010866 */
[----:B0-----:R-:W-:Y:S01]  /*71b0*/  IADD3 R163, R171, -UR29, R144 ;  /* 0x8000001daba37c10 */ /* 0x001fe2000fffe090 */
[----:B------:R-:W-:-:S01]  /*71c0*/  FFMA.FTZ R148, R151, UR28, -R102 ;  /* 0x0000001c97947c23 */ /* 0x000fc20008010866 */
[--C-:B------:R-:W-:Y:S01]  /*71d0*/  FFMA.FTZ R150, R167, UR28, -R102.reuse ;  /* 0x0000001ca7967c23 */ /* 0x100fe20008010866 */
[----:B------:R-:W-:-:S01]  /*71e0*/  FFMA.FTZ R151, R169, UR28, -R102 ;  /* 0x0000001ca9977c23 */ /* 0x000fc20008010866 */
[C---:B------:R-:W-:Y:S01]  /*71f0*/  ISETP.GT.AND P2, PT, R163.reuse, RZ, PT ;  /* 0x000000ffa300720c */ /* 0x040fe20003f44270 */
[----:B------:R-:W0:Y:S01]  /*7200*/  MUFU.TANH R140, R140 ;  /* 0x0000008c008c7308 */ /* 0x000e220000002400 */
[----:B------:R-:W-:Y:S01]  /*7210*/  ISETP.GT.AND P3, PT, R163, 0x1, PT ;  /* 0x00000001a300780c */ /* 0x000fe20003f64270 */
[--C-:B------:R-:W-:Y:S01]  /*7220*/  FFMA.FTZ R165, R165, UR28, -R102.reuse ;  /* 0x0000001ca5a57c23 */ /* 0x100fe20008010866 */
[----:B------:R-:W-:Y:S01]  /*7230*/  FSEL R153, R7, -INF , P2 ;  /* 0xff80000007997808 */ /* 0x000fe20001000000 */
[--C-:B------:R-:W-:Y:S01]  /*7240*/  FFMA.FTZ R132, R132, UR28, -R102.reuse ;  /* 0x0000001c84847c23 */ /* 0x100fe20008010866 */
[----:B------:R-:W-:Y:S01]  /*7250*/  ISETP.GT.AND P2, PT, R163, 0x8, PT ;  /* 0x00000008a300780c */ /* 0x000fe20003f44270 */
[--C-:B------:R-:W-:Y:S01]  /*7260*/  FFMA.FTZ R117, R117, UR28, -R102.reuse ;  /* 0x0000001c75757c23 */ /* 0x100fe20008010866 */
[----:B------:R-:W-:Y:S01]  /*7270*/  FSEL R8, R8, -INF , P3 ;  /* 0xff80000008087808 */ /* 0x000fe20001800000 */
[----:B------:R-:W4:Y:S01]  /*7280*/  MUFU.TANH R139, R139 ;  /* 0x0000008b008b7308 */ /* 0x000f220000002400 */
[----:B------:R-:W-:Y:S01]  /*7290*/  FMNMX.FTZ R7, R153, R6, !PT ;  /* 0x0000000699077209 */ /* 0x000fe20007810000 */
[--C-:B------:R-:W-:Y:S01]  /*72a0*/  FFMA.FTZ R112, R112, UR28, -R102.reuse ;  /* 0x0000001c70707c23 */ /* 0x100fe20008010866 */
[----:B------:R-:W-:Y:S01]  /*72b0*/  ISETP.GT.AND P3, PT, R163, 0x9, PT ;  /* 0x00000009a300780c */ /* 0x000fe20003f64270 */
[--C-:B------:R-:W-:Y:S01]  /*72c0*/  FFMA.FTZ R89, R89, UR28, -R102.reuse ;  /* 0x0000001c59597c23 */ /* 0x100fe20008010866 */
[----:B-1----:R-:W-:Y:S01]  /*72d0*/  FSEL R144, R9, -INF , P2 ;  /* 0xff80000009907808 */ /* 0x002fe20001000000 */
[--C-:B------:R-:W-:Y:S01]  /*72e0*/  FFMA.FTZ R92, R92, UR28, -R102.reuse ;  /* 0x0000001c5c5c7c23 */ /* 0x100fe20008010866 */
[----:B------:R-:W-:Y:S01]  /*72f0*/  FMNMX.FTZ R7, R8, R7, !PT ;  /* 0x0000000708077209 */ /* 0x000fe20007810000 */
[----:B------:R-:W1:Y:S01]  /*7300*/  MUFU.TANH R121, R121 ;  /* 0x0000007900797308 */ /* 0x000e620000002400 */
[----:B------:R-:W-:Y:S01]  /*7310*/  ISETP.GT.AND P2, PT, R163, 0x10, PT ;  /* 0x00000010a300780c */ /* 0x000fe20003f44270 */
[--C-:B------:R-:W-:Y:S01]  /*7320*/  FFMA.FTZ R93, R93, UR28, -R102.reuse ;  /* 0x0000001c5d5d7c23 */ /* 0x100fe20008010866 */
[----:B--2---:R-:W-:Y:S01]  /*7330*/  FSEL R10, R10, -INF , P3 ;  /* 0xff8000000a0a7808 */ /* 0x004fe20001800000 */
[--C-:B------:R-:W-:Y:S01]  /*7340*/  FFMA.FTZ R96, R96, UR28, -R102.reuse ;  /* 0x0000001c60607c23 */ /* 0x100fe20008010866 */
[----:B------:R-:W-:Y:S01]  /*7350*/  FMNMX.FTZ R7, R144, R7, !PT ;  /* 0x0000000790077209 */ /* 0x000fe20007810000 */
[--C-:B------:R-:W-:Y:S01]  /*7360*/  FFMA.FTZ R97, R97, UR28, -R102.reuse ;  /* 0x0000001c61617c23 */ /* 0x100fe20008010866 */
[----:B------:R-:W-:Y:S01]  /*7370*/  ISETP.GT.AND P3, PT, R163, 0x11, PT ;  /* 0x00000011a300780c */ /* 0x000fe20003f64270 */
[----:B------:R-:W2:Y:S01]  /*7380*/  MUFU.TANH R120, R120 ;  /* 0x0000007800787308 */ /* 0x000ea20000002400 */
[----:B-----5:R-:W-:Y:S01]  /*7390*/  FSEL R11, R11, -INF , P2 ;  /* 0xff8000000b0b7808 */ /* 0x020fe20001000000 */
[--C-:B------:R-:W-:Y:S01]  /*73a0*/  FFMA.FTZ R116, R116, UR28, -R102.reuse ;  /* 0x0000001c74747c23 */ /* 0x100fe20008010866 */
[----:B------:R-:W-:Y:S01]  /*73b0*/  FMNMX.FTZ R152, R10, R7, !PT ;  /* 0x000000070a987209 */ /* 0x000fe20007810000 */
[--C-:B------:R-:W-:Y:S01]  /*73c0*/  FFMA.FTZ R100, R100, UR28, -R102.reuse ;  /* 0x0000001c64647c23 */ /* 0x100fe20008010866 */
[----:B------:R-:W-:Y:S01]  /*73d0*/  ISETP.GT.AND P2, PT, R163, 0x18, PT ;  /* 0x00000018a300780c */ /* 0x000fe20003f44270 */
[--C-:B------:R-:W-:Y:S01]  /*73e0*/  FFMA.FTZ R101, R101, UR28, -R102.reuse ;  /* 0x0000001c65657c23 */ /* 0x100fe20008010866 */
[----:B------:R-:W-:Y:S01]  /*73f0*/  FSEL R12, R12, -INF , P3 ;  /* 0xff8000000c0c7808 */ /* 0x000fe20001800000 */
[----:B------:R-:W5:Y:S01]  /*7400*/  MUFU.TANH R123, R123 ;  /* 0x0000007b007b7308 */ /* 0x000f620000002400 */
[----:B------:R-:W-:Y:S01]  /*7410*/  FMNMX.FTZ R7, R11, R152, !PT ;  /* 0x000000980b077209 */ /* 0x000fe20007810000 */
[--C-:B------:R-:W-:Y:S01]  /*7420*/  FFMA.FTZ R110, R110, UR28, -R102.reuse ;  /* 0x0000001c6e6e7c23 */ /* 0x100fe20008010866 */
[----:B------:R-:W-:Y:S01]  /*7430*/  ISETP.GT.AND P3, PT, R163, 0x19, PT ;  /* 0x00000019a300780c */ /* 0x000fe20003f64270 */
[----:B------:R-:W-:Y:S01]  /*7440*/  FFMA.FTZ R111, R111, UR28, -R102 ;  /* 0x0000001c6f6f7c23 */ /* 0x000fe20008010866 */
[----:B------:R-:W-:-:S02]  /*7450*/  FSEL R152, R13, -INF , P2 ;  /* 0xff8000000d987808 */ /* 0x000fc40001000000 */
[----:B------:R-:W-:Y:S01]  /*7460*/  FMNMX.FTZ R7, R12, R7, !PT ;  /* 0x000000070c077209 */ /* 0x000fe20007810000 */
[----:B------:R-:W5:Y:S01]  /*7470*/  MUFU.TANH R122, R122 ;  /* 0x0000007a007a7308 */ /* 0x000f620000002400 */
[C---:B------:R-:W-:Y:S02]  /*7480*/  ISETP.GT.AND P2, PT, R163.reuse, 0x20, PT ;  /* 0x00000020a300780c */ /* 0x040fe40003f44270 */
[----:B---3--:R-:W-:Y:S02]  /*7490*/  FSEL R14, R14, -INF , P3 ;  /* 0xff8000000e0e7808 */ /* 0x008fe40001800000 */
[----:B------:R-:W-:Y:S02]  /*74a0*/  FMNMX.FTZ R7, R152, R7, !PT ;  /* 0x0000000798077209 */ /* 0x000fe40007810000 */
[----:B------:R-:W-:Y:S01]  /*74b0*/  ISETP.GT.AND P3, PT, R163, 0x21, PT ;  /* 0x00000021a300780c */ /* 0x000fe20003f64270 */
[----:B------:R-:W3:Y:S01]  /*74c0*/  MUFU.TANH R125, R125 ;  /* 0x0000007d007d7308 */ /* 0x000ee20000002400 */
[----:B------:R-:W-:-:S02]  /*74d0*/  FSEL R15, R15, -INF , P2 ;  /* 0xff8000000f0f7808 */ /* 0x000fc40001000000 */
        /* <DEDUP_REMOVED lines=8> */
[----:B------:R0:W-:Y:S01]  /*7560*/  MUFU.EX2 R21, R155 ;  /* 0x0000009b00157308 */ /* 0x0001e20000000800 */
[----:B------:R-:W-:Y:S02]  /*7570*/  ISETP.GT.AND P2, PT, R163, 0x30, PT ;  /* 0x00000030a300780c */ /* 0x000fe40003f44270 */
[----:B------:R-:W-:Y:S02]  /*7580*/  FSEL R136, R136, -INF , P3 ;  /* 0xff80000088887808 */ /* 0x000fe40001800000 */
[----:B------:R-:W-:Y:S02]  /*7590*/  FMNMX.FTZ R7, R147, R156, !PT ;  /* 0x0000009c93077209 */ /* 0x000fe40007810000 */
[----:B------:R-:W-:Y:S01]  /*75a0*/  ISETP.GT.AND P3, PT, R163, 0x31, PT ;  /* 0x00000031a300780c */ /* 0x000fe20003f64270 */
[----:B------:R4:W-:Y:S01]  /*75b0*/  MUFU.EX2 R156, R145 ;  /* 0x00000091009c7308 */ /* 0x0009e20000000800 */
[----:B------:R-:W-:Y:S01]  /*75c0*/  FSEL R137, R137, -INF , P2 ;  /* 0xff80000089897808 */ /* 0x000fe20001000000 */
[----:B0-----:R-:W-:Y:S01]  /*75d0*/  FFMA.FTZ R155, R143, UR28, -R102 ;  /* 0x0000001c8f9b7c23 */ /* 0x001fe20008010866 */
[----:B------:R-:W-:-:S02]  /*75e0*/  FMNMX.FTZ R158, R136, R7, !PT ;  /* 0x00000007889e7209 */ /* 0x000fc40007810000 */
[----:B------:R-:W-:Y:S02]  /*75f0*/  ISETP.GT.AND P2, PT, R163, 0x38, PT ;  /* 0x00000038a300780c */ /* 0x000fe40003f44270 */
[----:B------:R-:W-:Y:S01]  /*7600*/  FSEL R138, R138, -INF , P3 ;  /* 0xff8000008a8a7808 */ /* 0x000fe20001800000 */
[----:B------:R-:W0:Y:S01]  /*7610*/  MUFU.TANH R127, R127 ;  /* 0x0000007f007f7308 */ /* 0x000e220000002400 */
[----:B------:R-:W-:Y:S01]  /*7620*/  FMNMX.FTZ R7, R137, R158, !PT ;  /* 0x0000009e89077209 */ /* 0x000fe20007810000 */
[----:B----4-:R-:W-:Y:S01]  /*7630*/  FFMA.FTZ R145, R142, UR28, -R102 ;  /* 0x0000001c8e917c23 */ /* 0x010fe20008010866 */
[C---:B------:R-:W-:Y:S02]  /*7640*/  ISETP.GT.AND P3, PT, R163.reuse, 0x39, PT ;  /* 0x00000039a300780c */ /* 0x040fe40003f64270 */
[----:B------:R-:W-:Y:S02]  /*7650*/  FSEL R143, R140, -INF , P2 ;  /* 0xff8000008c8f7808 */ /* 0x000fe40001000000 */
[----:B------:R-:W-:Y:S01]  /*7660*/  FMNMX.FTZ R158, R138, R7, !PT ;  /* 0x000000078a9e7209 */ /* 0x000fe20007810000 */
[----:B------:R4:W-:Y:S01]  /*7670*/  MUFU.EX2 R140, R155 ;  /* 0x0000009b008c7308 */ /* 0x0009e20000000800 */
[----:B------:R-:W-:-:S02]  /*7680*/  ISETP.GT.AND P2, PT, R163, 0x40, PT ;  /* 0x00000040a300780c */ /* 0x000fc40003f44270 */
[----:B------:R-:W-:Y:S02]  /*7690*/  FSEL R139, R139, -INF , P3 ;  /* 0xff8000008b8b7808 */ /* 0x000fe40001800000 */
[----:B------:R-:W-:Y:S02]  /*76a0*/  FMNMX.FTZ R158, R143, R158, !PT ;  /* 0x0000009e8f9e7209 */ /* 0x000fe40007810000 */
[----:B------:R-:W-:Y:S01]  /*76b0*/  ISETP.GT.AND P3, PT, R163, 0x41, PT ;  /* 0x00000041a300780c */ /* 0x000fe20003f64270 */
[----:B------:R-:W0:Y:S01]  /*76c0*/  MUFU.TANH R126, R126 ;  /* 0x0000007e007e7308 */ /* 0x000e220000002400 */
[----:B-1----:R-:W-:Y:S01]  /*76d0*/  FSEL R142, R121, -INF , P2 ;  /* 0xff800000798e7808 */ /* 0x002fe20001000000 */
[----:B----4-:R-:W-:Y:S01]  /*76e0*/  FFMA.FTZ R155, R141, UR28, -R102 ;  /* 0x0000001c8d9b7c23 */ /* 0x010fe20008010866 */
[----:B------:R-:W-:Y:S02]  /*76f0*/  FMNMX.FTZ R7, R139, R158, !PT ;  /* 0x0000009e8b077209 */ /* 0x000fe40007810000 */
[----:B------:R-:W-:-:S02]  /*7700*/  ISETP.GT.AND P2, PT, R163, 0x48, PT ;  /* 0x00000048a300780c */ /* 0x000fc40003f44270 */
[----:B--2---:R-:W-:Y:S01]  /*7710*/  FSEL R120, R120, -INF , P3 ;  /* 0xff80000078787808 */ /* 0x004fe20001800000 */
[----:B------:R-:W-:Y:S01]  /*7720*/  MUFU.TANH R104, R104 ;  /* 0x0000006800687308 */ /* 0x000fe20000002400 */
[----:B------:R-:W-:Y:S02]  /*7730*/  FMNMX.FTZ R7, R142, R7, !PT ;  /* 0x000000078e077209 */ /* 0x000fe40007810000 */
[----:B------:R-:W-:Y:S02]  /*7740*/  ISETP.GT.AND P3, PT, R163, 0x49, PT ;  /* 0x00000049a300780c */ /* 0x000fe40003f64270 */
[----:B-----5:R-:W-:Y:S02]  /*7750*/  FSEL R141, R123, -INF , P2 ;  /* 0xff8000007b8d7808 */ /* 0x020fe40001000000 */
[----:B------:R-:W-:Y:S01]  /*7760*/  FMNMX.FTZ R158, R120, R7, !PT ;  /* 0x00000007789e7209 */ /* 0x000fe20007810000 */
[----:B------:R-:W1:Y:S01]  /*7770*/  MUFU.TANH R105, R105 ;  /* 0x0000006900697308 */ /* 0x000e620000002400 */
[----:B------:R-:W-:-:S02]  /*7780*/  ISETP.GT.AND P2, PT, R163, 0x50, PT ;  /* 0x00000050a300780c */ /* 0x000fc40003f44270 */
[----:B------:R-:W-:Y:S02]  /*7790*/  FSEL R122, R122, -INF , P3 ;  /* 0xff8000007a7a7808 */ /* 0x000fe40001800000 */
[----:B------:R-:W-:Y:S02]  /*77a0*/  FMNMX.FTZ R7, R141, R158, !PT ;  /* 0x0000009e8d077209 */ /* 0x000fe40007810000 */
[----:B------:R-:W-:Y:S01]  /*77b0*/  ISETP.GT.AND P3, PT, R163, 0x51, PT ;  /* 0x00000051a300780c */ /* 0x000fe20003f64270 */
[----:B------:R2:W-:Y:S01]  /*77c0*/  MUFU.EX2 R121, R145 ;  /* 0x0000009100797308 */ /* 0x0005e20000000800 */
[----:B---3--:R-:W-:Y:S02]  /*77d0*/  FSEL R125, R125, -INF , P2 ;  /* 0xff8000007d7d7808 */ /* 0x008fe40001000000 */
[----:B------:R-:W-:Y:S02]  /*77e0*/  FMNMX.FTZ R168, R122, R7, !PT ;  /* 0x000000077aa87209 */ /* 0x000fe40007810000 */
[----:B------:R-:W-:-:S02]  /*77f0*/  ISETP.GT.AND P2, PT, R163, 0x58, PT ;  /* 0x00000058a300780c */ /* 0x000fc40003f44270 */
[----:B------:R-:W-:Y:S01]  /*7800*/  FSEL R124, R124, -INF , P3 ;  /* 0xff8000007c7c7808 */ /* 0x000fe20001800000 */
[----:B------:R-:W3:Y:S01]  /*7810*/  MUFU.TANH R160, R160 ;  /* 0x000000a000a07308 */ /* 0x000ee20000002400 */
[----:B------:R-:W-:Y:S01]  /*7820*/  FMNMX.FTZ R7, R125, R168, !PT ;  /* 0x000000a87d077209 */ /* 0x000fe20007810000 */
[----:B--2---:R-:W-:Y:S01]  /*7830*/  FFMA.FTZ R145, R134, UR28, -R102 ;  /* 0x0000001c86917c23 */ /* 0x004fe20008010866 */
[----:B------:R-:W-:Y:S02]  /*7840*/  ISETP.GT.AND P3, PT, R163, 0x59, PT ;  /* 0x00000059a300780c */ /* 0x000fe40003f64270 */
[----:B0-----:R-:W-:Y:S02]  /*7850*/  FSEL R134, R127, -INF , P2 ;  /* 0xff8000007f867808 */ /* 0x001fe40001000000 */
[----:B------:R-:W-:Y:S01]  /*7860*/  FMNMX.FTZ R7, R124, R7, !PT ;  /* 0x000000077c077209 */ /* 0x000fe20007810000 */
[----:B------:R-:W0:Y:S01]  /*7870*/  MUFU.TANH R161, R161 ;  /* 0x000000a100a17308 */ /* 0x000e220000002400 */
[----:B------:R-:W-:-:S02]  /*7880*/  ISETP.GT.AND P2, PT, R163, 0x60, PT ;  /* 0x00000060a300780c */ /* 0x000fc40003f44270 */
[----:B------:R-:W-:Y:S02]  /*7890*/  FSEL R126, R126, -INF , P3 ;  /* 0xff8000007e7e7808 */ /* 0x000fe40001800000 */
[----:B------:R-:W-:Y:S02]  /*78a0*/  FMNMX.FTZ R7, R134, R7, !PT ;  /* 0x0000000786077209 */ /* 0x000fe40007810000 */
[----:B------:R-:W-:Y:S01]  /*78b0*/  ISETP.GT.AND P3, PT, R163, 0x61, PT ;  /* 0x00000061a300780c */ /* 0x000fe20003f64270 */
[----:B------:R2:W-:Y:S01]  /*78c0*/  MUFU.EX2 R123, R155 ;  /* 0x0000009b007b7308 */ /* 0x0005e20000000800 */
[----:B------:R-:W-:Y:S02]  /*78d0*/  FMNMX.FTZ R168, R126, R7, !PT ;  /* 0x000000077ea87209 */ /* 0x000fe40007810000 */
[----:B-1----:R-:W-:Y:S02]  /*78e0*/  FSEL R105, R105, -INF , P3 ;  /* 0xff80000069697808 */ /* 0x002fe40001800000 */
[----:B------:R-:W-:-:S03]  /*78f0*/  ISETP.GT.AND P3, PT, R163, 0x69, PT ;  /* 0x00000069a300780c */ /* 0x000fc60003f64270 */
[----:B------:R-:W1:Y:S01]  /*7900*/  MUFU.TANH R162, R162 ;  /* 0x000000a200a27308 */ /* 0x000e620000002400 */
[----:B--2---:R-:W-:-:S01]  /*7910*/  FFMA.FTZ R155, R133, UR28, -R102 ;  /* 0x0000001c859b7c23 */ /* 0x004fc20008010866 */
[----:B------:R-:W-:Y:S02]  /*7920*/  FSEL R133, R104, -INF , P2 ;  /* 0xff80000068857808 */ /* 0x000fe40001000000 */
[----:B------:R-:W-:Y:S02]  /*7930*/  ISETP.GT.AND P2, PT, R163, 0x68, PT ;  /* 0x00000068a300780c */ /* 0x000fe40003f44270 */
[----:B------:R-:W-:Y:S02]  /*7940*/  FMNMX.FTZ R168, R133, R168, !PT ;  /* 0x000000a885a87209 */ /* 0x000fe40007810000 */
[----:B------:R-:W-:Y:S02]  /*7950*/  MUFU.TANH R164, R164 ;  /* 0x000000a400a47308 */ /* 0x000fe40000002400 */
[----:B------:R-:W-:-:S06]  /*7960*/  FMNMX.FTZ R168, R105, R168, !PT ;  /* 0x000000a869a87209 */ /* 0x000fcc0007810000 */
[----:B------:R-:W2:Y:S08]  /*7970*/  MUFU.TANH R166, R166 ;  /* 0x000000a600a67308 */ /* 0x000eb00000002400 */
[----:B------:R3:W-:Y:S08]  /*7980*/  MUFU.EX2 R158, R135 ;  /* 0x00000087009e7308 */ /* 0x0007f00000000800 */
[----:B------:R-:W-:Y:S01]  /*7990*/  MUFU.TANH R114, R114 ;  /* 0x0000007200727308 */ /* 0x000fe20000002400 */
[----:B---3--:R-:W-:-:S02]  /*79a0*/  FSEL R135, R160, -INF , P2 ;  /* 0xff800000a0877808 */ /* 0x008fc40001000000 */
[----:B------:R-:W-:Y:S02]  /*79b0*/  ISETP.GT.AND P2, PT, R163, 0x70, PT ;  /* 0x00000070a300780c */ /* 0x000fe40003f44270 */
[----:B------:R-:W-:-:S03]  /*79c0*/  FMNMX.FTZ R168, R135, R168, !PT ;  /* 0x000000a887a87209 */ /* 0x000fc60007810000 */
[----:B------:R0:W-:Y:S08]  /*79d0*/  MUFU.EX2 R127, R145 ;  /* 0x00000091007f7308 */ /* 0x0001f00000000800 */
[----:B------:R-:W3:Y:S01]  /*79e0*/  MUFU.TANH R90, R90 ;  /* 0x0000005a005a7308 */ /* 0x000ee20000002400 */
[----:B0-----:R-:W-:Y:S01]  /*79f0*/  FSEL R145, R161, -INF , P3 ;  /* 0xff800000a1917808 */ /* 0x001fe20001800000 */
[----:B------:R-:W-:Y:S01]  /*7a00*/  FFMA.FTZ R161, R106, UR28, -R102 ;  /* 0x0000001c6aa17c23 */ /* 0x000fe20008010866 */
[----:B------:R-:W-:-:S02]  /*7a10*/  ISETP.GT.AND P3, PT, R163, 0x71, PT ;  /* 0x00000071a300780c */ /* 0x000fc40003f64270 */
[----:B------:R-:W-:-:S03]  /*7a20*/  FMNMX.FTZ R168, R145, R168, !PT ;  /* 0x000000a891a87209 */ /* 0x000fc60007810000 */
[----:B------:R1:W-:Y:S08]  /*7a30*/  MUFU.EX2 R104, R155 ;  /* 0x0000009b00687308 */ /* 0x0003f00000000800 */
[----:B------:R-:W0:Y:S01]  /*7a40*/  MUFU.TANH R91, R91 ;  /* 0x0000005b005b7308 */ /* 0x000e220000002400 */
[----:B-1----:R-:W-:Y:S02]  /*7a50*/  FSEL R155, R162, -INF , P2 ;  /* 0xff800000a29b7808 */ /* 0x002fe40001000000 */
[----:B------:R-:W-:-:S02]  /*7a60*/  ISETP.GT.AND P2, PT, R163, 0x78, PT ;  /* 0x00000078a300780c */ /* 0x000fc40003f44270 */
[----:B------:R-:W-:Y:S02]  /*7a70*/  FMNMX.FTZ R168, R155, R168, !PT ;  /* 0x000000a89ba87209 */ /* 0x000fe40007810000 */
[----:B--2---:R-:W-:Y:S01]  /*7a80*/  FSEL R159, R166, -INF , P2 ;  /* 0xff800000a69f7808 */ /* 0x004fe20001000000 */
[----:B------:R1:W-:Y:S01]  /*7a90*/  MUFU.EX2 R13, R157 ;  /* 0x0000009d000d7308 */ /* 0x0003e20000000800 */
[----:B------:R-:W-:-:S04]  /*7aa0*/  ISETP.GT.AND P2, PT, R163, 0x80, PT ;  /* 0x00000080a300780c */ /* 0x000fc80003f44270 */
[----:B---3--:R-:W-:Y:S02]  /*7ab0*/  FSEL R90, R90, -INF , P2 ;  /* 0xff8000005a5a7808 */ /* 0x008fe40001000000 */
[C---:B------:R-:W-:Y:S01]  /*7ac0*/  ISETP.GT.AND P2, PT, R163.reuse, 0x88, PT ;  /* 0x00000088a300780c */ /* 0x040fe20003f44270 */
[----:B------:R-:W2:Y:S01]  /*7ad0*/  MUFU.TANH R94, R94 ;  /* 0x0000005e005e7308 */ /* 0x000ea20000002400 */
[----:B-1----:R-:W-:Y:S02]  /*7ae0*/  FSEL R157, R164, -INF , P3 ;  /* 0xff800000a49d7808 */ /* 0x002fe40001800000 */
[----:B------:R-:W-:Y:S02]  /*7af0*/  ISETP.GT.AND P3, PT, R163, 0x79, PT ;  /* 0x00000079a300780c */ /* 0x000fe40003f64270 */
[----:B------:R-:W-:Y:S02]  /*7b00*/  FMNMX.FTZ R168, R157, R168, !PT ;  /* 0x000000a89da87209 */ /* 0x000fe40007810000 */
[----:B------:R-:W-:Y:S01]  /*7b10*/  FSEL R114, R114, -INF , P3 ;  /* 0xff80000072727808 */ /* 0x000fe20001800000 */
[----:B------:R-:W1:Y:S01]  /*7b20*/  MUFU.TANH R95, R95 ;  /* 0x0000005f005f7308 */ /* 0x000e620000002400 */
[----:B------:R-:W-:-:S02]  /*7b30*/  FMNMX.FTZ R7, R159, R168, !PT ;  /* 0x000000a89f077209 */ /* 0x000fc40007810000 */
[----:B------:R-:W-:Y:S02]  /*7b40*/  ISETP.GT.AND P3, PT, R163, 0x81, PT ;  /* 0x00000081a300780c */ /* 0x000fe40003f64270 */
[----:B------:R-:W-:Y:S02]  /*7b50*/  FMNMX.FTZ R7, R114, R7, !PT ;  /* 0x0000000772077209 */ /* 0x000fe40007810000 */
[----:B0-----:R-:W-:Y:S01]  /*7b60*/  FSEL R91, R91, -INF , P3 ;  /* 0xff8000005b5b7808 */ /* 0x001fe20001800000 */
[----:B------:R-:W0:Y:S01]  /*7b70*/  MUFU.TANH R98, R98 ;  /* 0x0000006200627308 */ /* 0x000e220000002400 */
[----:B------:R-:W-:Y:S02]  /*7b80*/  FMNMX.FTZ R106, R90, R7, !PT ;  /* 0x000000075a6a7209 */ /* 0x000fe40007810000 */
[----:B------:R-:W-:Y:S02]  /*7b90*/  ISETP.GT.AND P3, PT, R163, 0x89, PT ;  /* 0x00000089a300780c */ /* 0x000fe40003f64270 */
[----:B--2---:R-:W-:-:S02]  /*7ba0*/  FSEL R94, R94, -INF , P2 ;  /* 0xff8000005e5e7808 */ /* 0x004fc40001000000 */
[----:B------:R-:W-:Y:S01]  /*7bb0*/  FMNMX.FTZ R7, R91, R106, !PT ;  /* 0x0000006a5b077209 */ /* 0x000fe20007810000 */
[----:B------:R-:W2:Y:S01]  /*7bc0*/  MUFU.TANH R99, R99 ;  /* 0x0000006300637308 */ /* 0x000ea20000002400 */
[----:B------:R-:W-:Y:S02]  /*7bd0*/  ISETP.GT.AND P2, PT, R163, 0x90, PT ;  /* 0x00000090a300780c */ /* 0x000fe40003f44270 */
[----:B-1----:R-:W-:Y:S02]  /*7be0*/  FSEL R95, R95, -INF , P3 ;  /* 0xff8000005f5f7808 */ /* 0x002fe40001800000 */
[----:B------:R-:W-:Y:S02]  /*7bf0*/  FMNMX.FTZ R160, R94, R7, !PT ;  /* 0x000000075ea07209 */ /* 0x000fe40007810000 */
[----:B------:R-:W-:Y:S01]  /*7c00*/  ISETP.GT.AND P3, PT, R163, 0x91, PT ;  /* 0x00000091a300780c */ /* 0x000fe20003f64270 */
[----:B------:R-:W1:Y:S01]  /*7c10*/  MUFU.TANH R115, R115 ;  /* 0x0000007300737308 */ /* 0x000e620000002400 */
[----:B0-----:R-:W-:-:S02]  /*7c20*/  FSEL R106, R98, -INF , P2 ;  /* 0xff800000626a7808 */ /* 0x001fc40001000000 */
[----:B------:R-:W-:Y:S02]  /*7c30*/  FMNMX.FTZ R7, R95, R160, !PT ;  /* 0x000000a05f077209 */ /* 0x000fe40007810000 */
[----:B------:R-:W-:Y:S02]  /*7c40*/  ISETP.GT.AND P2, PT, R163, 0x98, PT ;  /* 0x00000098a300780c */ /* 0x000fe40003f44270 */
[----:B------:R-:W-:Y:S01]  /*7c50*/  FMNMX.FTZ R160, R106, R7, !PT ;  /* 0x000000076aa07209 */ /* 0x000fe20007810000 */
[----:B------:R-:W0:Y:S01]  /*7c60*/  MUFU.TANH R103, R103 ;  /* 0x0000006700677308 */ /* 0x000e220000002400 */
[----:B--2---:R-:W-:Y:S02]  /*7c70*/  FSEL R99, R99, -INF , P3 ;  /* 0xff80000063637808 */ /* 0x004fe40001800000 */
[----:B------:R-:W-:Y:S02]  /*7c80*/  ISETP.GT.AND P3, PT, R163, 0x99, PT ;  /* 0x00000099a300780c */ /* 0x000fe40003f64270 */
[----:B------:R-:W-:-:S03]  /*7c90*/  FMNMX.FTZ R160, R99, R160, !PT ;  /* 0x000000a063a07209 */ /* 0x000fc60007810000 */
[----:B------:R2:W-:Y:S01]  /*7ca0*/  MUFU.EX2 R98, R107 ;  /* 0x0000006b00627308 */ /* 0x0005e20000000800 */
[----:B-1----:R-:W-:-:S04]  /*7cb0*/  FSEL R115, R115, -INF , P2 ;  /* 0xff80000073737808 */ /* 0x002fc80001000000 */
[----:B------:R-:W-:-:S03]  /*7cc0*/  FMNMX.FTZ R160, R115, R160, !PT ;  /* 0x000000a073a07209 */ /* 0x000fc60007810000 */
[----:B------:R1:W-:Y:S01]  /*7cd0*/  MUFU.EX2 R9, R165 ;  /* 0x000000a500097308 */ /* 0x0003e20000000800 */
[----:B0-----:R-:W-:Y:S01]  /*7ce0*/  FSEL R103, R103, -INF , P3 ;  /* 0xff80000067677808 */ /* 0x001fe20001800000 */
[--C-:B--2---:R-:W-:Y:S01]  /*7cf0*/  FFMA.FTZ R107, R108, UR28, -R102.reuse ;  /* 0x0000001c6c6b7c23 */ /* 0x104fe20008010866 */
[----:B------:R-:W-:-:S01]  /*7d00*/  FFMA.FTZ R108, R109, UR28, -R102 ;  /* 0x0000001c6d6c7c23 */ /* 0x000fc20008010866 */
[--C-:B------:R-:W-:Y:S01]  /*7d10*/  FFMA.FTZ R109, R113, UR28, -R102.reuse ;  /* 0x0000001c716d7c23 */ /* 0x100fe20008010866 */
[----:B------:R-:W-:Y:S01]  /*7d20*/  FMNMX.FTZ R160, R103, R160, !PT ;  /* 0x000000a067a07209 */ /* 0x000fe20007810000 */
[--C-:B------:R-:W-:Y:S01]  /*7d30*/  FFMA.FTZ R113, R128, UR28, -R102.reuse ;  /* 0x0000001c80717c23 */ /* 0x100fe20008010866 */
[----:B------:R-:W-:-:S01]  /*7d40*/  FFMA.FTZ R128, R129, UR28, -R102 ;  /* 0x0000001c81807c23 */ /* 0x000fc20008010866 */
[--C-:B------:R-:W-:Y:S01]  /*7d50*/  FFMA.FTZ R129, R130, UR28, -R102.reuse ;  /* 0x0000001c82817c23 */ /* 0x100fe20008010866 */
[----:B------:R-:W-:-:S01]  /*7d60*/  FFMA.FTZ R130, R131, UR28, -R102 ;  /* 0x0000001c83827c23 */ /* 0x000fc20008010866 */
[----:B------:R-:W0:Y:S01]  /*7d70*/  SHFL.BFLY PT, R7, R160, 0x2, 0x1f ;  /* 0x0c401f00a0077f89 */ /* 0x000e2200000e0000 */
[----:B------:R-:W-:Y:S08]  /*7d80*/  MUFU.EX2 R118, R118 ;  /* 0x0000007600767308 */ /* 0x000ff00000000800 */
[----:B------:R-:W-:Y:S08]  /*7d90*/  MUFU.EX2 R119, R119 ;  /* 0x0000007700777308 */ /* 0x000ff00000000800 */
[----:B------:R-:W-:Y:S01]  /*7da0*/  MUFU.EX2 R148, R148 ;  /* 0x0000009400947308 */ /* 0x000fe20000000800 */
[----:B0-----:R-:W-:Y:S01]  /*7db0*/  FMNMX.FTZ R162, R160, R7, !PT ;  /* 0x00000007a0a27209 */ /* 0x001fe20007810000 */
[----:B------:R-:W-:-:S06]  /*7dc0*/  IMAD.U32 R160, RZ, RZ, UR28 ;  /* 0x0000001cffa07e24 */ /* 0x000fcc000f8e00ff */
[----:B------:R-:W-:Y:S01]  /*7dd0*/  MUFU.EX2 R149, R149 ;  /* 0x0000009500957308 */ /* 0x000fe20000000800 */
[----:B------:R-:W0:Y:S07]  /*7de0*/  SHFL.BFLY PT, R7, R162, 0x1, 0x1f ;  /* 0x0c201f00a2077f89 */ /* 0x000e2e00000e0000 */
[----:B------:R-:W-:Y:S08]  /*7df0*/  MUFU.EX2 R150, R150 ;  /* 0x0000009600967308 */ /* 0x000ff00000000800 */
[----:B------:R-:W-:Y:S08]  /*7e00*/  MUFU.EX2 R151, R151 ;  /* 0x0000009700977308 */ /* 0x000ff00000000800 */
[----:B------:R-:W-:Y:S01]  /*7e10*/  MUFU.EX2 R146, R146 ;  /* 0x0000009200927308 */ /* 0x000fe20000000800 */
[----:B0-----:R-:W-:-:S04]  /*7e20*/  FMNMX.FTZ R7, R162, R7, !PT ;  /* 0x00000007a2077209 */ /* 0x001fc80007810000 */
[C---:B------:R-:W-:Y:S01]  /*7e30*/  FSETP.NEU.FTZ.AND P2, PT, R7.reuse, -INF , PT ;  /* 0xff8000000700780b */ /* 0x040fe20003f5d000 */
[----:B------:R-:W-:-:S02]  /*7e40*/  FFMA.FTZ R160, R7, R160, -8 ;  /* 0xc100000007a07423 */ /* 0x000fc400000100a0 */
[----:B------:R-:W-:Y:S01]  /*7e50*/  MUFU.EX2 R154, R154 ;  /* 0x0000009a009a7308 */ /* 0x000fe20000000800 */
[----:B-1----:R-:W-:Y:S02]  /*7e60*/  FSEL R165, R7, RZ, P2 ;  /* 0x000000ff07a57208 */ /* 0x002fe40001000000 */
[----:B------:R-:W-:-:S03]  /*7e70*/  FSEL R102, R160, RZ, P2 ;  /* 0x000000ffa0667208 */ /* 0x000fc60001000000 */
[----:B------:R-:W-:Y:S02]  /*7e80*/  FADD.FTZ R165, -R165, R6 ;  /* 0x00000006a5a57221 */ /* 0x000fe40000010100 */
[----:B------:R-:W-:Y:S01]  /*7e90*/  MUFU.EX2 R132, R132 ;  /* 0x0000008400847308 */ /* 0x000fe20000000800 */
[----:B------:R-:W-:-:S01]  /*7ea0*/  FFMA.FTZ R131, R153, UR28, -R102 ;  /* 0x0000001c99837c23 */ /* 0x000fc20008010866 */
[--C-:B------:R-:W-:Y:S01]  /*7eb0*/  FFMA.FTZ R153, R10, UR28, -R102.reuse ;  /* 0x0000001c0a997c23 */ /* 0x100fe20008010866 */
[----:B------:R-:W-:-:S01]  /*7ec0*/  FFMA.FTZ R10, R11, UR28, -R102 ;  /* 0x0000001c0b0a7c23 */ /* 0x000fc20008010866 */
[--C-:B------:R-:W-:Y:S01]  /*7ed0*/  FFMA.FTZ R11, R12, UR28, -R102.reuse ;  /* 0x0000001c0c0b7c23 */ /* 0x100fe20008010866 */
[----:B------:R-:W-:-:S01]  /*7ee0*/  FFMA.FTZ R12, R152, UR28, -R102 ;  /* 0x0000001c980c7c23 */ /* 0x000fc20008010866 */
[----:B------:R-:W-:Y:S01]  /*7ef0*/  FSEL R152, R88, RZ, P1 ;  /* 0x000000ff58987208 */ /* 0x000fe20000800000 */
[----:B------:R-:W-:Y:S01]  /*7f00*/  FMUL.FTZ R6, R165, UR28 ;  /* 0x0000001ca5067c20 */ /* 0x000fe20008410000 */
        /* <DEDUP_REMOVED lines=35> */
[----:B------:R-:W-:Y:S01]  /*8140*/  FFMA.FTZ R3, R6, R2, R131 ;  /* 0x0000000206037223 */ /* 0x000fe20000010083 */
[----:B------:R-:W-:-:S02]  /*8150*/  FFMA.FTZ R115, R115, UR28, -R102 ;  /* 0x0000001c73737c23 */ /* 0x000fc40008010866 */
[----:B------:R-:W-:-:S03]  /*8160*/  FADD.FTZ R167, R119, R134 ;  /* 0x0000008677a77221 */ /* 0x000fc60000010000 */
        /* <DEDUP_REMOVED lines=9> */
[----:B------:R-:W-:Y:S01]  /*8200*/  FADD.FTZ R2, R151, R2 ;  /* 0x0000000297027221 */ /* 0x000fe20000010000 */
[----:B------:R-:W-:-:S03]  /*8210*/  FFMA.FTZ R126, R133, UR28, -R102 ;  /* 0x0000001c857e7c23 */ /* 0x000fc60008010866 */
[----:B------:R-:W-:Y:S02]  /*8220*/  FADD.FTZ R133, R9, R2 ;  /* 0x0000000209857221 */ /* 0x000fe40000010000 */
[----:B------:R-:W0:Y:S01]  /*8230*/  MUFU.EX2 R12, R12 ;  /* 0x0000000c000c7308 */ /* 0x000e220000000800 */
[----:B-1----:R-:W-:-:S07]  /*8240*/  FADD.FTZ R134, R10, R167 ;  /* 0x000000a70a867221 */ /* 0x002fce0000010000 */
[----:B------:R-:W1:Y:S01]  /*8250*/  MUFU.EX2 R163, R163 ;  /* 0x000000a300a37308 */ /* 0x000e620000000800 */
[----:B--2---:R-:W-:-:S01]  /*8260*/  FADD.FTZ R3, R11, R134 ;  /* 0x000000860b037221 */ /* 0x004fc20000010000 */
[----:B------:R-:W-:Y:S01]  /*8270*/  FADD.FTZ R134, R146, R133 ;  /* 0x0000008592867221 */ /* 0x000fe20000010000 */
[----:B------:R-:W-:-:S03]  /*8280*/  FFMA.FTZ R133, R135, UR28, -R102 ;  /* 0x0000001c87857c23 */ /* 0x000fc60008010866 */
[----:B------:R-:W-:Y:S01]  /*8290*/  FADD.FTZ R135, R13, R134 ;  /* 0x000000860d877221 */ /* 0x000fe20000010000 */
[----:B------:R-:W-:-:S01]  /*82a0*/  FFMA.FTZ R134, R145, UR28, -R102 ;  /* 0x0000001c91867c23 */ /* 0x000fc20008010866 */
        /* <DEDUP_REMOVED lines=22> */
[----:B------:R-:W-:-:S01]  /*8410*/  FFMA.FTZ R145, R159, UR28, -R102 ;  /* 0x0000001c9f917c23 */ /* 0x000fc20008010866 */
[----:B------:R-:W0:Y:S01]  /*8420*/  MUFU.EX2 R139, R139 ;  /* 0x0000008b008b7308 */ /* 0x000e220000000800 */
[----:B-1----:R-:W-:-:S01]  /*8430*/  FADD.FTZ R3, R137, R152 ;  /* 0x0000009889037221 */ /* 0x002fc20000010000 */
[----:B------:R-:W-:Y:S01]  /*8440*/  FADD.FTZ R155, R127, R160 ;  /* 0x000000a07f9b7221 */ /* 0x000fe20000010000 */
[----:B------:R-:W-:-:S01]  /*8450*/  FFMA.FTZ R152, R157, UR28, -R102 ;  /* 0x0000001c9d987c23 */ /* 0x000fc20008010866 */
[----:B------:R-:W-:Y:S02]  /*8460*/  FFMA.FTZ R102, R103, UR28, -R102 ;  /* 0x0000001c67667c23 */ /* 0x000fe40008010866 */
[----:B------:R-:W-:-:S02]  /*8470*/  FADD.FTZ R155, R104, R155 ;  /* 0x0000009b689b7221 */ /* 0x000fc40000010000 */
        /* <DEDUP_REMOVED lines=56> */
[----:B------:R-:W-:Y:S08]  /*8800*/  MUFU.EX2 R114, R114 ;  /* 0x0000007200727308 */ /* 0x000ff00000000800 */
[----:B------:R-:W1:Y:S01]  /*8810*/  MUFU.EX2 R100, R100 ;  /* 0x0000006400647308 */ /* 0x000e620000000800 */
[----:B0-----:R-:W-:-:S07]  /*8820*/  FADD.FTZ R3, R116, R3 ;  /* 0x0000000374037221 */ /* 0x001fce0000010000 */
[----:B------:R-:W-:Y:S08]  /*8830*/  MUFU.EX2 R90, R90 ;  /* 0x0000005a005a7308 */ /* 0x000ff00000000800 */
[----:B------:R-:W0:Y:S08]  /*8840*/  MUFU.EX2 R113, R113 ;  /* 0x0000007100717308 */ /* 0x000e300000000800 */
[----:B------:R-:W-:Y:S08]  /*8850*/  MUFU.EX2 R91, R91 ;  /* 0x0000005b005b7308 */ /* 0x000ff00000000800 */
[----:B------:R-:W2:Y:S08]  /*8860*/  MUFU.EX2 R101, R101 ;  /* 0x0000006500657308 */ /* 0x000eb00000000800 */
[----:B------:R-:W-:Y:S08]  /*8870*/  MUFU.EX2 R157, R94 ;  /* 0x0000005e009d7308 */ /* 0x000ff00000000800 */
[----:B------:R3:W-:Y:S08]  /*8880*/  MUFU.EX2 R159, R95 ;  /* 0x0000005f009f7308 */ /* 0x0007f00000000800 */
[----:B------:R-:W4:Y:S01]  /*8890*/  MUFU.EX2 R128, R128 ;  /* 0x0000008000807308 */ /* 0x000f220000000800 */
[----:B---3--:R-:W-:-:S01]  /*88a0*/  FADD.FTZ R95, R145, R2 ;  /* 0x00000002915f7221 */ /* 0x008fc20000010000 */
[----:B-1----:R-:W-:-:S03]  /*88b0*/  FADD.FTZ R2, R100, R3 ;  /* 0x0000000364027221 */ /* 0x002fc60000010000 */
[----:B------:R-:W-:Y:S01]  /*88c0*/  FADD.FTZ R95, R114, R95 ;  /* 0x0000005f725f7221 */ /* 0x000fe20000010000 */
[----:B0-----:R-:W-:-:S02]  /*88d0*/  FADD.FTZ R2, R113, R2 ;  /* 0x0000000271027221 */ /* 0x001fc40000010000 */
[----:B------:R-:W0:Y:S02]  /*88e0*/  MUFU.EX2 R129, R129 ;  /* 0x0000008100817308 */ /* 0x000e240000000800 */
[----:B--2---:R-:W-:-:S06]  /*88f0*/  FADD.FTZ R3, R101, R2 ;  /* 0x0000000265037221 */ /* 0x004fcc0000010000 */
[----:B------:R1:W2:Y:S01]  /*8900*/  MUFU.EX2 R94, R106 ;  /* 0x0000006a005e7308 */ /* 0x0002a20000000800 */
[----:B----4-:R-:W-:-:S07]  /*8910*/  FADD.FTZ R2, R128, R3 ;  /* 0x0000000380027221 */ /* 0x010fce0000010000 */
[----:B------:R-:W3:Y:S01]  /*8920*/  MUFU.EX2 R110, R110 ;  /* 0x0000006e006e7308 */ /* 0x000ee20000000800 */
[----:B-1----:R-:W-:-:S01]  /*8930*/  FADD.FTZ R106, R90, R95 ;  /* 0x0000005f5a6a7221 */ /* 0x002fc20000010000 */
[----:B0-----:R-:W-:-:S03]  /*8940*/  FADD.FTZ R95, R129, R2 ;  /* 0x00000002815f7221 */ /* 0x001fc60000010000 */
[----:B------:R-:W-:-:S03]  /*8950*/  FADD.FTZ R106, R91, R106 ;  /* 0x0000006a5b6a7221 */ /* 0x000fc60000010000 */
[----:B------:R-:W0:Y:S01]  /*8960*/  MUFU.EX2 R160, R99 ;  /* 0x0000006300a07308 */ /* 0x000e220000000800 */
[----:B------:R-:W-:-:S04]  /*8970*/  FADD.FTZ R106, R157, R106 ;  /* 0x0000006a9d6a7221 */ /* 0x000fc80000010000 */
[----:B------:R-:W-:-:S03]  /*8980*/  FADD.FTZ R3, R159, R106 ;  /* 0x0000006a9f037221 */ /* 0x000fc60000010000 */
[----:B------:R-:W1:Y:S01]  /*8990*/  MUFU.EX2 R111, R111 ;  /* 0x0000006f006f7308 */ /* 0x000e620000000800 */
[----:B--2---:R-:W-:-:S01]  /*89a0*/  FADD.FTZ R3, R94, R3 ;  /* 0x000000035e037221 */ /* 0x004fc20000010000 */
[----:B---3--:R-:W-:-:S06]  /*89b0*/  FADD.FTZ R2, R110, R95 ;  /* 0x0000005f6e027221 */ /* 0x008fcc0000010000 */
        /* <DEDUP_REMOVED lines=10> */
.L_x_9350:
        /* <DEDUP_REMOVED lines=116> */
.L_x_9340:
[----:B------:R-:W-:-:S13]  /*91a0*/  ISETP.LE.AND P1, PT, RZ, UR32, PT ;  /* 0x00000020ff007c0c */ /* 0x000fda000bf23270 */
[----:B------:R-:W-:Y:S05]  /*91b0*/  @!P1 BRA `(.L_x_9352) ;  /* 0x0000003000d49947 */ /* 0x000fea0003800000 */
[----:B------:R-:W-:Y:S01]  /*91c0*/  IMAD.MOV.U32 R6, RZ, RZ, R7 ;  /* 0x000000ffff067224 */ /* 0x000fe200078e0007 */
[----:B------:R-:W-:Y:S01]  /*91d0*/  UMOV UR30, UR44 ;  /* 0x0000002c001e7c82 */ /* 0x000fe20008000000 */
[----:B------:R-:W-:Y:S01]  /*91e0*/  IMAD.MOV.U32 R5, RZ, RZ, R88 ;  /* 0x000000ffff057224 */ /* 0x000fe200078e0058 */
[----:B------:R-:W-:Y:S01]  /*91f0*/  UMOV UR29, UR36 ;  /* 0x00000024001d7c82 */ /* 0x000fe20008000000 */
[----:B------:R-:W-:-:S05]  /*9200*/  ULDC UR28, c[0x0][0x988] ;  /* 0x00026200001c7ab9 */ /* 0x000fca0000000800 */
.L_x_9363:
[----:B------:R-:W-:Y:S01]  /*9210*/  ISETP.NE.AND P2, PT, RZ, UR42, PT ;  /* 0x0000002aff007c0c */ /* 0x000fe2000bf45270 */
[----:B------:R-:W-:-:S04]  /*9220*/  UISETP.NE.AND UP0, UPT, UR29, 0x1, UPT ;  /* 0x000000011d00788c */ /* 0x000fc8000bf05270 */
[----:B------:R-:W-:-:S04]  /*9230*/  USEL UR44, URZ, 0x1, UP0 ;  /* 0x000000013f2c7887 */ /* 0x000fc80008000000 */
[----:B------:R-:W-:-:S04]  /*9240*/  ULOP3.LUT UR44, UR30, UR44, URZ, 0x3c, !UPT ;  /* 0x0000002c1e2c7292 */ /* 0x000fc8000f8e3c3f */
[----:B------:R-:W-:Y:S08]  /*9250*/  @P2 BRA `(.L_x_9353) ;  /* 0x0000000000382947 */ /* 0x000ff00003800000 */
[----:B------:R-:W-:Y:S05]  /*9260*/  @!P0 BRA `(.L_x_9354) ;  /* 0x0000000000048947 */ /* 0x000fea0003800000 */
[----:B------:R-:W-:Y:S01]  /*9270*/  BPT.TRAP 0x1 ;  /* 0x000000040000795c */ /* 0x000fe20000300000 */
.L_x_9354:
        /* <DEDUP_REMOVED lines=9> */
.L_x_9355:
[----:B-1----:R-:W-:Y:S05]  /*9310*/  @P1 BRA `(.L_x_9353) ;  /* 0x0000000000081947 */ /* 0x002fea0003800000 */
[----:B------:R-:W1:Y:S02]  /*9320*/  SYNCS.PHASECHK.TRANS64.TRYWAIT P1, [UR6+0x22830], R7 ;  /* 0x02283007ff0075a7 */ /* 0x000e640008020146 */
[----:B-1----:R-:W-:Y:S05]  /*9330*/  @!P1 BRA `(.L_x_9356) ;  /* 0x000000b800e49947 */ /* 0x002fea0003800000 */
.L_x_9353:
        /* <DEDUP_REMOVED lines=132> */
.L_x_9358:
[----:B------:R-:W-:Y:S01]  /*9b80*/  ULEA UR6, UR29, UR43, 0x3 ;  /* 0x0000002b1d067291 */ /* 0x000fe2000f8e183f */
[----:B------:R-:W-:-:S05]  /*9b90*/  IMAD.U32 R7, RZ, RZ, UR30 ;  /* 0x0000001eff077e24 */ /* 0x000fca000f8e00ff */
[----:B------:R-:W-:-:S04]  /*9ba0*/  SHF.L.U32 R7, R7, 0x1f, RZ ;  /* 0x0000001f07077819 */ /* 0x000fc800000006ff */
[----:B------:R0:W1:Y:S01]  /*9bb0*/  SYNCS.PHASECHK.TRANS64.TRYWAIT P1, [UR6+0x22850], R7 ;  /* 0x02285007ff0075a7 */ /* 0x0000620008020146 */
[----:B------:R-:W-:Y:S05]  /*9bc0*/  @!P0 BRA `(.L_x_9359) ;  /* 0x0000000000048947 */ /* 0x000fea0003800000 */
[----:B------:R-:W-:Y:S01]  /*9bd0*/  BPT.TRAP 0x1 ;  /* 0x000000040000795c */ /* 0x000fe20000300000 */
.L_x_9359:
[----:B-1----:R-:W-:Y:S05]  /*9be0*/  @P1 BRA `(.L_x_9357) ;  /* 0x0000000000081947 */ /* 0x002fea0003800000 */
[----:B------:R-:W1:Y:S02]  /*9bf0*/  SYNCS.PHASECHK.TRANS64.TRYWAIT P1, [UR6+0x22850], R7 ;  /* 0x02285007ff0075a7 */ /* 0x000e640008020146 */
[----:B-1----:R-:W-:Y:S05]  /*9c00*/  @!P1 BRA `(.L_x_9360) ;  /* 0x000000b000c89947 */ /* 0x002fea0003800000 */
.L_x_9357:
        /* <DEDUP_REMOVED lines=36> */
.L_x_9361:
        /* <DEDUP_REMOVED lines=25> */
[----:B------:R-:W-:Y:S01]  /*9fe0*/  FMUL.FTZ R131, R0, R135 ;  /* 0x0000008700837220 */ /* 0x000fe20000410000 */
[----:B-1----:R-:W-:Y:S01]  /*9ff0*/  FMNMX.FTZ R112, R14, R5, !PT ;  /* 0x000000050e707209 */ /* 0x002fe20007810000 */
[C---:B------:R-:W-:Y:S01]  /*a000*/  FMUL.FTZ R156, R0.reuse, R164 ;  /* 0x000000a4009c7220 */ /* 0x040fe20000410000 */
[C---:B------:R-:W-:Y:S01]  /*a010*/  FMUL.FTZ R135, R0.reuse, R105 ;  /* 0x0000006900877220 */ /* 0x040fe20000410000 */
[C---:B------:R-:W-:Y:S01]  /*a020*/  FMUL.FTZ R105, R0.reuse, R107 ;  /* 0x0000006b00697220 */ /* 0x040fe20000410000 */
[----:B------:R-:W1:Y:S01]  /*a030*/  MUFU.TANH R8, R8 ;  /* 0x0000000800087308 */ /* 0x000e620000002400 */
[C---:B------:R-:W-:Y:S01]  /*a040*/  FMUL.FTZ R107, R0.reuse, R111 ;  /* 0x0000006f006b7220 */ /* 0x040fe20000410000 */
[----:B0-----:R-:W-:Y:S01]  /*a050*/  FMNMX.FTZ R7, R9, R6, !PT ;  /* 0x0000000609077209 */ /* 0x001fe20007810000 */
        /* <DEDUP_REMOVED lines=59> */
[----:B------:R-:W-:Y:S01]  /*a410*/  FMUL.FTZ R170, R0, R101 ;  /* 0x0000006500aa7220 */ /* 0x000fe20000410000 */
[----:B------:R-:W-:Y:S01]  /*a420*/  MOV R171, UR28 ;  /* 0x0000001c00ab7c02 */ /* 0x000fe20008000f00 */
[----:B------:R-:W2:Y:S01]  /*a430*/  MUFU.TANH R13, R13 ;  /* 0x0000000d000d7308 */ /* 0x000ea20000002400 */
[----:B-1----:R-:W-:Y:S01]  /*a440*/  FMNMX.FTZ R88, R12, R113, !PT ;  /* 0x000000710c587209 */ /* 0x002fe20007810000 */
[----:B------:R-:W-:-:S04]  /*a450*/  ULEA UR6, UR36, UR43, 0x3 ;  /* 0x0000002b24067291 */ /* 0x000fc8000f8e183f */
[----:B------:R-:W-:Y:S02]  /*a460*/  UIADD3 UR6, UR6, 0x22840, URZ ;  /* 0x0002284006067890 */ /* 0x000fe4000fffe03f */
[----:B------:R-:W1:Y:S01]  /*a470*/  MUFU.TANH R156, R156 ;  /* 0x0000009c009c7308 */ /* 0x000e620000002400 */
[----:B0-----:R-:W-:Y:S01]  /*a480*/  FMNMX.FTZ R7, R155, R112, !PT ;  /* 0x000000709b077209 */ /* 0x001fe20007810000 */
[----:B------:R-:W-:-:S06]  /*a490*/  UPRMT UR6, UR41, 0x654, UR6 ;  /* 0x0000065429067896 */ /* 0x000fcc0008000006 */
[----:B------:R-:W0:Y:S01]  /*a4a0*/  MUFU.TANH R20, R20 ;  /* 0x0000001400147308 */ /* 0x000e220000002400 */
[----:B--2---:R-:W-:Y:S02]  /*a4b0*/  FMNMX.FTZ R113, R13, R88, !PT ;  /* 0x000000580d717209 */ /* 0x004fe40007810000 */
[----:B------:R-:W-:Y:S05]  /*a4c0*/  SYNCS.ARRIVE.TRANS64.RED.A1T0 RZ, [UR6], RZ ;  /* 0x000000ffffff79a7 */ /* 0x000fea0008100406 */
        /* <DEDUP_REMOVED lines=151> */
[----:B------:R-:W-:Y:S01]  /*ae40*/  FFMA.FTZ R103, R158, UR28, -R171 ;  /* 0x0000001c9e677c23 */ /* 0x000fe200080108ab */
[----:B------:R-:W-:Y:S02]  /*ae50*/  IMAD.U32 R158, RZ, RZ, UR28 ;  /* 0x0000001cff9e7e24 */ /* 0x000fe4000f8e00ff */
[----:B------:R-:W-:Y:S01]  /*ae60*/  FMUL.FTZ R98, R5, UR28 ;  /* 0x0000001c05627c20 */ /* 0x000fe20008410000 */
[----:B------:R-:W-:-:S01]  /*ae70*/  FADD.FTZ R5, -R7, R6 ;  /* 0x0000000607057221 */ /* 0x000fc20000010100 */
[----:B------:R-:W-:Y:S01]  /*ae80*/  FFMA.FTZ R115, R142, UR28, -R171 ;  /* 0x0000001c8e737c23 */ /* 0x000fe200080108ab */
[----:B------:R-:W-:-:S01]  /*ae90*/  FFMA.FTZ R158, R7, R158, -8 ;  /* 0xc1000000079e7423 */ /* 0x000fc2000001009e */
[--C-:B------:R-:W-:Y:S01]  /*aea0*/  FFMA.FTZ R142, R150, UR28, -R171.reuse ;  /* 0x0000001c968e7c23 */ /* 0x100fe200080108ab */
[----:B------:R-:W-:-:S01]  /*aeb0*/  FFMA.FTZ R97, R14, UR28, -R171 ;  /* 0x0000001c0e617c23 */ /* 0x000fc200080108ab */
[--C-:B------:R-:W-:Y:S01]  /*aec0*/  FFMA.FTZ R150, R162, UR28, -R171.reuse ;  /* 0x0000001ca2967c23 */ /* 0x100fe200080108ab */
[----:B------:R-:W-:Y:S01]  /*aed0*/  FMUL.FTZ R5, R5, UR28 ;  /* 0x0000001c05057c20 */ /* 0x000fe20008410000 */
[----:B------:R-:W-:Y:S01]  /*aee0*/  FFMA.FTZ R162, R9, UR28, -R158 ;  /* 0x0000001c09a27c23 */ /* 0x000fe2000801089e */
[----:B------:R-:W-:-:S01]  /*aef0*/  FFMA.FTZ R14, R15, UR28, -R171 ;  /* 0x0000001c0f0e7c23 */ /* 0x000fc200080108ab */
[----:B------:R-:W-:Y:S01]  /*af00*/  FFMA.FTZ R9, R8, UR28, -R158 ;  /* 0x0000001c08097c23 */ /* 0x000fe2000801089e */
[----:B------:R-:W-:Y:S01]  /*af10*/  MUFU.EX2 R6, R98 ;  /* 0x0000006200067308 */ /* 0x000fe20000000800 */
[----:B------:R-:W-:-:S01]  /*af20*/  FFMA.FTZ R15, R152, UR28, -R171 ;  /* 0x0000001c980f7c23 */ /* 0x000fc200080108ab */
[--C-:B------:R-:W-:Y:S01]  /*af30*/  FFMA.FTZ R8, R10, UR28, -R158.reuse ;  /* 0x0000001c0a087c23 */ /* 0x100fe2000801089e */
[----:B------:R-:W-:-:S01]  /*af40*/  FFMA.FTZ R11, R11, UR28, -R158 ;  /* 0x0000001c0b0b7c23 */ /* 0x000fc2000801089e */
[--C-:B------:R-:W-:Y:S01]  /*af50*/  FFMA.FTZ R153, R153, UR28, -R171.reuse ;  /* 0x0000001c99997c23 */ /* 0x100fe200080108ab */
[----:B------:R-:W-:-:S01]  /*af60*/  FFMA.FTZ R99, R154, UR28, -R171 ;  /* 0x0000001c9a637c23 */ /* 0x000fc200080108ab */
[----:B------:R-:W-:Y:S01]  /*af70*/  FFMA.FTZ R10, R12, UR28, -R158 ;  /* 0x0000001c0c0a7c23 */ /* 0x000fe2000801089e */
[----:B------:R-:W-:-:S01]  /*af80*/  FFMA.FTZ R100, R155, UR28, -R171 ;  /* 0x0000001c9b647c23 */ /* 0x000fc200080108ab */
[----:B------:R-:W0:Y:S01]  /*af90*/  MUFU.EX2 R97, R97 ;  /* 0x0000006100617308 */ /* 0x000e220000000800 */
[----:B------:R-:W-:-:S01]  /*afa0*/  FFMA.FTZ R13, R13, UR28, -R158 ;  /* 0x0000001c0d0d7c23 */ /* 0x000fc2000801089e */
[--C-:B------:R-:W-:Y:S01]  /*afb0*/  FFMA.FTZ R12, R20, UR28, -R158.reuse ;  /* 0x0000001c140c7c23 */ /* 0x100fe2000801089e */
        /* <DEDUP_REMOVED lines=17> */
[--C-:B------:R-:W-:Y:S01]  /*b0d0*/  FFMA.FTZ R140, R146, UR28, -R171.reuse ;  /* 0x0000001c928c7c23 */ /* 0x100fe200080108ab */
        /* <DEDUP_REMOVED lines=31> */
[--C-:B------:R-:W-:Y:S01]  /*b2d0*/  FFMA.FTZ R107, R107, UR28, -R158.reuse ;  /* 0x0000001c6b6b7c23 */ /* 0x100fe2000801089e */
[----:B------:R-:W-:-:S01]  /*b2e0*/  FFMA.FTZ R108, R108, UR28, -R158 ;  /* 0x0000001c6c6c7c23 */ /* 0x000fc2000801089e */
[----:B------:R-:W-:Y:S01]  /*b2f0*/  FFMA.FTZ R151, R163, UR28, -R171 ;  /* 0x0000001ca3977c23 */ /* 0x000fe200080108ab */
[----:B------:R-:W-:-:S01]  /*b300*/  FFMA.FTZ R109, R109, UR28, -R158 ;  /* 0x0000001c6d6d7c23 */ /* 0x000fc2000801089e */
[----:B------:R2:W3:Y:S01]  /*b310*/  MUFU.EX2 R98, R153 ;  /* 0x0000009900627308 */ /* 0x0004e20000000800 */
        /* <DEDUP_REMOVED lines=11> */
[----:B--2---:R-:W-:Y:S01]  /*b3d0*/  FFMA.FTZ R153, R165, UR28, -R171 ;  /* 0x0000001ca5997c23 */ /* 0x004fe200080108ab */
[----:B------:R-:W-:-:S01]  /*b3e0*/  FFMA.FTZ R91, R91, UR28, -R158 ;  /* 0x0000001c5b5b7c23 */ /* 0x000fc2000801089e */
[----:B------:R-:W-:Y:S01]  /*b3f0*/  FFMA.FTZ R92, R92, UR28, -R158 ;  /* 0x0000001c5c5c7c23 */ /* 0x000fe2000801089e */
[----:B------:R-:W-:-:S01]  /*b400*/  FFMA.FTZ R154, R166, UR28, -R171 ;  /* 0x0000001ca69a7c23 */ /* 0x000fc200080108ab */
[----:B------:R-:W0:Y:S01]  /*b410*/  MUFU.EX2 R99, R99 ;  /* 0x0000006300637308 */ /* 0x000e220000000800 */
[----:B---3--:R-:W-:-:S01]  /*b420*/  FADD.FTZ R148, R98, R159 ;  /* 0x0000009f62947221 */ /* 0x008fc20000010000 */
        /* <DEDUP_REMOVED lines=112> */
[----:B------:R-:W-:Y:S01]  /*bb30*/  MUFU.EX2 R110, R110 ;  /* 0x0000006e006e7308 */ /* 0x000fe20000000800 */
[----:B0-----:R-:W-:-:S07]  /*bb40*/  FADD.FTZ R159, R109, R148 ;  /* 0x000000946d9f7221 */ /* 0x001fce0000010000 */
[----:B------:R-:W0:Y:S01]  /*bb50*/  MUFU.EX2 R117, R117 ;  /* 0x0000007500757308 */ /* 0x000e220000000800 */
[----:B--2---:R-:W-:-:S07]  /*bb60*/  FADD.FTZ R2, R152, R3 ;  /* 0x0000000398027221 */ /* 0x004fce0000010000 */
[----:B------:R-:W-:Y:S08]  /*bb70*/  MUFU.EX2 R111, R111 ;  /* 0x0000006f006f7308 */ /* 0x000ff00000000800 */
        /* <DEDUP_REMOVED lines=9> */
[----:B------:R2:W3:Y:S08]  /*bc10*/  MUFU.EX2 R161, R92 ;  /* 0x0000005c00a17308 */ /* 0x0004f00000000800 */
[----:B------:R-:W4:Y:S01]  /*bc20*/  MUFU.EX2 R154, R154 ;  /* 0x0000009a009a7308 */ /* 0x000f220000000800 */
[----:B--2---:R-:W-:-:S04]  /*bc30*/  FADD.FTZ R92, R110, R159 ;  /* 0x0000009f6e5c7221 */ /* 0x004fc80000010000 */
[----:B------:R-:W-:-:S03]  /*bc40*/  FADD.FTZ R92, R111, R92 ;  /* 0x0000005c6f5c7221 */ /* 0x000fc60000010000 */
[----:B------:R-:W2:Y:S01]  /*bc50*/  MUFU.EX2 R155, R155 ;  /* 0x0000009b009b7308 */ /* 0x000ea20000000800 */
[----:B------:R-:W-:-:S04]  /*bc60*/  FADD.FTZ R3, R89, R92 ;  /* 0x0000005c59037221 */ /* 0x000fc80000010000 */
[----:B-1----:R-:W-:-:S03]  /*bc70*/  FADD.FTZ R3, R90, R3 ;  /* 0x000000035a037221 */ /* 0x002fc60000010000 */
[----:B------:R1:W5:Y:S01]  /*bc80*/  MUFU.EX2 R91, R93 ;  /* 0x0000005d005b7308 */ /* 0x0003620000000800 */
[----:B0-----:R-:W-:-:S04]  /*bc90*/  FADD.FTZ R3, R164, R3 ;  /* 0x00000003a4037221 */ /* 0x001fc80000010000 */
[----:B---3--:R-:W-:-:S03]  /*bca0*/  FADD.FTZ R92, R161, R3 ;  /* 0x00000003a15c7221 */ /* 0x008fc60000010000 */
[----:B------:R-:W0:Y:S01]  /*bcb0*/  MUFU.EX2 R156, R156 ;  /* 0x0000009c009c7308 */ /* 0x000e220000000800 */
[----:B-1----:R-:W-:-:S04]  /*bcc0*/  FADD.FTZ R93, R153, R2 ;  /* 0x00000002995d7221 */ /* 0x002fc80000010000 */
[----:B----4-:R-:W-:-:S03]  /*bcd0*/  FADD.FTZ R2, R154, R93 ;  /* 0x0000005d9a027221 */ /* 0x010fc60000010000 */
[----:B------:R-:W1:Y:S01]  /*bce0*/  MUFU.EX2 R171, R94 ;  /* 0x0000005e00ab7308 */ /* 0x000e620000000800 */
[----:B--2---:R-:W-:-:S01]  /*bcf0*/  FADD.FTZ R3, R155, R2 ;  /* 0x000000029b037221 */ /* 0x004fc20000010000 */
[----:B-----5:R-:W-:-:S06]  /*bd00*/  FADD.FTZ R92, R91, R92 ;  /* 0x0000005c5b5c7221 */ /* 0x020fcc0000010000 */
        /* <DEDUP_REMOVED lines=12> */
.L_x_9362:
        /* <DEDUP_REMOVED lines=116> */
.L_x_9352:
[----:B------:R-:W-:Y:S06]  /*c510*/  BAR.ARV 0x8, 0x180 ;  /* 0x0206000000007b1d */ /* 0x000fec0000002000 */
[----:B------:R-:W-:Y:S05]  /*c520*/  @!P0 BRA `(.L_x_9364) ;  /* 0x0000000000048947 */ /* 0x000fea0003800000 */
[----:B------:R-:W-:Y:S01]  /*c530*/  BPT.TRAP 0x1 ;  /* 0x000000040000795c */ /* 0x000fe20000300000 */
.L_x_9364:
[----:B------:R-:W-:Y:S01]  /*c540*/  ULEA UR9, UR36, UR43, 0x3 ;  /* 0x0000002b24097291 */ /* 0x000fe2000f8e183f */
[----:B------:R-:W-:-:S05]  /*c550*/  IMAD.U32 R0, RZ, RZ, UR44 ;  /* 0x0000002cff007e24 */ /* 0x000fca000f8e00ff */
[----:B------:R-:W-:-:S04]  /*c560*/  SHF.L.U32 R0, R0, 0x1f, RZ ;  /* 0x0000001f00007819 */ /* 0x000fc800000006ff */
[----:B------:R0:W1:Y:S01]  /*c570*/  SYNCS.PHASECHK.TRANS64.TRYWAIT P1, [UR9+0x22850], R0 ;  /* 0x02285000ff0075a7 */ /* 0x0000620008020149 */
[----:B------:R-:W-:Y:S05]  /*c580*/  @!P0 BRA `(.L_x_9365) ;  /* 0x0000000000048947 */ /* 0x000fea0003800000 */
[----:B------:R-:W-:Y:S01]  /*c590*/  BPT.TRAP 0x1 ;  /* 0x000000040000795c */ /* 0x000fe20000300000 */
.L_x_9365:
[----:B-1----:R-:W-:Y:S05]  /*c5a0*/  @P1 BRA `(.L_x_9366) ;  /* 0x0000000000081947 */ /* 0x002fea0003800000 */
[----:B------:R-:W1:Y:S02]  /*c5b0*/  SYNCS.PHASECHK.TRANS64.TRYWAIT P1, [UR9+0x22850], R0 ;  /* 0x02285000ff0075a7 */ /* 0x000e640008020149 */
[----:B-1----:R-:W-:Y:S05]  /*c5c0*/  @!P1 BRA `(.L_x_9367) ;  /* 0x0000008800709947 */ /* 0x002fea0003800000 */
.L_x_9366:
        /* <DEDUP_REMOVED lines=67> */
[----:B------:R-:W-:Y:S02]  /*ca00*/  FSETP.NE.FTZ.AND P1, PT, R10, RZ, PT ;  /* 0x000000ff0a00720b */ /* 0x000fe40003f35000 */
[----:B------:R-:W-:Y:S01]  /*ca10*/  MOV R9, RZ ;  /* 0x000000ff00097202 */ /* 0x000fe20000000f00 */
        /* <DEDUP_REMOVED lines=21> */
.L_x_9368:
        /* <DEDUP_REMOVED lines=74> */
.L_x_9332:
        /* <DEDUP_REMOVED lines=44> */
[----:B------:R-:W-:Y:S01]  /*d2d0*/  USHF.R.S32.HI UR12, URZ, 0x1f, UR40 ;  /* 0x0000001f3f0c7899 */ /* 0x000fe20008011428 */
[----:B------:R-:W-:Y:S01]  /*d2e0*/  LOP3.LUT R24, R24, 0xc, RZ, 0xc0, !PT ;  /* 0x0000000c18187812 */ /* 0x000fe200078ec0ff */
[----:B------:R-:W-:Y:S01]  /*d2f0*/  ULDC.64 UR8, c[0x0][0xb90] ;  /* 0x0002e40000087ab9 */ /* 0x000fe20000000a00 */
[----:B------:R-:W-:Y:S01]  /*d300*/  USHF.R.S32.HI UR13, URZ, 0x1f, UR39 ;  /* 0x0000001f3f0d7899 */ /* 0x000fe20008011427 */
[----:B------:R-:W-:Y:S01]  /*d310*/  BAR.SYNC.DEFER_BLOCKING 0x1, 0x100 ;  /* 0x0044000000007b1d */ /* 0x000fe20000010000 */
[----:B------:R-:W-:-:S05]  /*d320*/  IADD3 R24, P0, R24, UR6, RZ ;  /* 0x0000000618187c10 */ /* 0x000fca000ff1e0ff */
[----:B------:R-:W-:Y:S01]  /*d330*/  IMAD.X R25, RZ, RZ, UR7, P0 ;  /* 0x00000007ff197e24 */ /* 0x000fe200080e06ff */
[----:B------:R-:W-:-:S04]  /*d340*/  ULDC.64 UR10, c[0x0][0xb98] ;  /* 0x0002e600000a7ab9 */ /* 0x000fc80000000a00 */
[----:B------:R0:W2:Y:S01]  /*d350*/  LDG.E.CONSTANT R24, desc[UR50][R24.64] ;  /* 0x0000003218187981 */ /* 0x0000a2000c1e9900 */
[----:B------:R-:W-:Y:S02]  /*d360*/  UIMAD UR5, UR12, UR8, URZ ;  /* 0x000000080c0572a4 */ /* 0x000fe4000f8e023f */
[----:B------:R-:W-:Y:S01]  /*d370*/  UIMAD.WIDE.U32 UR6, UR40, UR8, URZ ;  /* 0x00000008280672a5 */ /* 0x000fe2000f8e003f */
[----:B------:R-:W1:Y:S01]  /*d380*/  S2R R34, SR_SWINHI ;  /* 0x0000000000227919 */ /* 0x000e620000002f00 */
[----:B------:R-:W-:Y:S02]  /*d390*/  UIMAD UR5, UR40, UR9, UR5 ;  /* 0x00000009280572a4 */ /* 0x000fe4000f8e0205 */
[----:B------:R-:W-:Y:S02]  /*d3a0*/  UIMAD UR8, UR13, UR10, URZ ;  /* 0x0000000a0d0872a4 */ /* 0x000fe4000f8e023f */
[----:B------:R-:W-:Y:S01]  /*d3b0*/  UIADD3 UR7, UR7, UR5, URZ ;  /* 0x0000000507077290 */ /* 0x000fe2000fffe03f */
[----:B0-----:R-:W-:Y:S01]  /*d3c0*/  LOP3.LUT P0, R25, R35, 0x3, RZ, 0xc0, !PT ;  /* 0x0000000323197812 */ /* 0x001fe2000780c0ff */
[----:B------:R-:W-:-:S02]  /*d3d0*/  UIMAD UR8, UR39, UR11, UR8 ;  /* 0x0000000b270872a4 */ /* 0x000fc4000f8e0208 */
[----:B------:R-:W-:Y:S01]  /*d3e0*/  UIMAD.WIDE.U32 UR6, UR39, UR10, UR6 ;  /* 0x0000000a270672a5 */ /* 0x000fe2000f8e0006 */
[----:B------:R-:W-:Y:S01]  /*d3f0*/  ISETP.EQ.OR P0, PT, R25, 0x3, !P0 ;  /* 0x000000031900780c */ /* 0x000fe20004702670 */
[----:B------:R-:W-:Y:S01]  /*d400*/  ULDC UR5, c[0x0][0xa88] ;  /* 0x0002a20000057ab9 */ /* 0x000fe20000000800 */
[----:B------:R-:W-:Y:S02]  /*d410*/  ULDC.64 UR10, c[0x0][0xaf0] ;  /* 0x0002bc00000a7ab9 */ /* 0x000fe40000000a00 */
[----:B------:R-:W-:Y:S02]  /*d420*/  SEL R61, R7, R6, P0 ;  /* 0x00000006073d7207 */ /* 0x000fe40000000000 */
[----:B------:R-:W-:Y:S02]  /*d430*/  SEL R58, R6, R7, P0 ;  /* 0x00000007063a7207 */ /* 0x000fe40000000000 */
[----:B------:R-:W-:Y:S02]  /*d440*/  SEL R55, R29, R28, P0 ;  /* 0x0000001c1d377207 */ /* 0x000fe40000000000 */
[----:B------:R-:W-:Y:S01]  /*d450*/  SEL R52, R28, R29, P0 ;  /* 0x0000001d1c347207 */ /* 0x000fe20000000000 */
[----:B------:R-:W-:Y:S01]  /*d460*/  IMAD R29, R23, 0x40, R16 ;  /* 0x00000040171d7824 */ /* 0x000fe200078e0210 */
[----:B------:R-:W-:-:S02]  /*d470*/  SEL R65, R31, R30, P0 ;  /* 0x0000001e1f417207 */ /* 0x000fc40000000000 */
[----:B------:R-:W-:Y:S02]  /*d480*/  SEL R62, R30, R31, P0 ;  /* 0x0000001f1e3e7207 */ /* 0x000fe40000000000 */
[----:B------:R-:W0:Y:S01]  /*d490*/  LDC R30, c[0x0][0xbe8] ;  /* 0x0002fa00ff1e7b82 */ /* 0x000e220000000800 */
[----:B------:R-:W-:Y:S02]  /*d4a0*/  SEL R73, R9, R8, P0 ;  /* 0x0000000809497207 */ /* 0x000fe40000000000 */
[----:B------:R-:W-:Y:S02]  /*d4b0*/  SEL R70, R8, R9, P0 ;  /* 0x0000000908467207 */ /* 0x000fe40000000000 */
[----:B------:R-:W-:Y:S02]  /*d4c0*/  SEL R67, R27, R26, P0 ;  /* 0x0000001a1b437207 */ /* 0x000fe40000000000 */
[----:B------:R-:W-:Y:S02]  /*d4d0*/  MOV R4, R3 ;  /* 0x0000000300047202 */ /* 0x000fe40000000f00 */
[----:B-1----:R-:W-:-:S02]  /*d4e0*/  MOV R5, R34 ;  /* 0x0000002200057202 */ /* 0x002fc40000000f00 */
[----:B------:R-:W-:Y:S02]  /*d4f0*/  SEL R64, R26, R27, P0 ;  /* 0x0000001b1a407207 */ /* 0x000fe40000000000 */
[----:B------:R-:W-:Y:S01]  /*d500*/  SEL R57, R15, R14, P0 ;  /* 0x0000000e0f397207 */ /* 0x000fe20000000000 */
[--C-:B------:R-:W-:Y:S01]  /*d510*/  IMAD.WIDE R6, R191, 0x2, R4.reuse ;  /* 0x00000002bf067825 */ /* 0x100fe200078e0204 */
[----:B------:R-:W-:Y:S02]  /*d520*/  SEL R54, R14, R15, P0 ;  /* 0x0000000f0e367207 */ /* 0x000fe40000000000 */
[----:B------:R-:W-:Y:S01]  /*d530*/  SEL R69, R21, R20, P0 ;  /* 0x0000001415457207 */ /* 0x000fe20000000000 */
[----:B------:R-:W-:Y:S01]  /*d540*/  IMAD.WIDE R28, R29, 0x2, R4 ;  /* 0x000000021d1c7825 */ /* 0x000fe200078e0204 */
[C---:B------:R-:W-:Y:S02]  /*d550*/  IADD3 R43, P6, R6.reuse, 0x4060, RZ ;  /* 0x00004060062b7810 */ /* 0x040fe40007fde0ff */
[----:B------:R-:W-:-:S02]  /*d560*/  IADD3 R5, P2, R6, 0x20, RZ ;  /* 0x0000002006057810 */ /* 0x000fc40007f5e0ff */
[----:B------:R-:W-:Y:S02]  /*d570*/  LOP3.LUT R42, R43, 0x380, RZ, 0xc0, !PT ;  /* 0x000003802b2a7812 */ /* 0x000fe400078ec0ff */
[----:B------:R-:W-:Y:S01]  /*d580*/  SEL R66, R20, R21, P0 ;  /* 0x0000001514427207 */ /* 0x000fe20000000000 */
[--C-:B------:R-:W-:Y:S01]  /*d590*/  IMAD.X R35, RZ, RZ, R7.reuse, P2 ;  /* 0x000000ffff237224 */ /* 0x100fe200010e0607 */
[----:B------:R-:W-:Y:S02]  /*d5a0*/  SHF.R.U64 R42, R42, 0x3, RZ ;  /* 0x000000032a2a7819 */ /* 0x000fe400000012ff */
[----:B------:R-:W-:Y:S02]  /*d5b0*/  LOP3.LUT R4, R5, 0x380, RZ, 0xc0, !PT ;  /* 0x0000038005047812 */ /* 0x000fe400078ec0ff */
[----:B------:R-:W-:Y:S01]  /*d5c0*/  LOP3.LUT R42, R42, R43, RZ, 0x3c, !PT ;  /* 0x0000002b2a2a7212 */ /* 0x000fe200078e3cff */
[----:B------:R-:W-:Y:S01]  /*d5d0*/  IMAD.X R43, RZ, RZ, R7, P6 ;  /* 0x000000ffff2b7224 */ /* 0x000fe200030e0607 */
[----:B------:R-:W-:-:S02]  /*d5e0*/  IADD3 R9, P6, R6, 0x40, RZ ;  /* 0x0000004006097810 */ /* 0x000fc40007fde0ff */
[----:B------:R-:W-:Y:S02]  /*d5f0*/  IADD3 R15, P2, R28, 0x2000, RZ ;  /* 0x000020001c0f7810 */ /* 0x000fe40007f5e0ff */
[----:B------:R-:W-:Y:S01]  /*d600*/  LOP3.LUT R45, R6, 0x380, RZ, 0xc0, !PT ;  /* 0x00000380062d7812 */ /* 0x000fe200078ec0ff */
[----:B------:R-:W-:Y:S01]  /*d610*/  IMAD.X R27, RZ, RZ, R7, P6 ;  /* 0x000000ffff1b7224 */ /* 0x000fe200030e0607 */
[----:B------:R-:W-:Y:S02]  /*d620*/  IADD3 R21, P6, R28, 0x1000, RZ ;  /* 0x000010001c157810 */ /* 0x000fe40007fde0ff */
[----:B------:R-:W-:Y:S02]  /*d630*/  SHF.R.U64 R4, R4, 0x3, RZ ;  /* 0x0000000304047819 */ /* 0x000fe400000012ff */
[----:B------:R-:W-:Y:S02]  /*d640*/  LOP3.LUT R20, R21, 0x380, RZ, 0xc0, !PT ;  /* 0x0000038015147812 */ /* 0x000fe400078ec0ff */
[----:B------:R-:W-:-:S02]  /*d650*/  LOP3.LUT R14, R15, 0x380, RZ, 0xc0, !PT ;  /* 0x000003800f0e7812 */ /* 0x000fc400078ec0ff */
[----:B------:R-:W-:Y:S02]  /*d660*/  SEL R59, R11, R10, P0 ;  /* 0x0000000a0b3b7207 */ /* 0x000fe40000000000 */
[----:B------:R-:W-:Y:S02]  /*d670*/  SEL R56, R10, R11, P0 ;  /* 0x0000000b0a387207 */ /* 0x000fe40000000000 */
[----:B------:R-:W-:Y:S02]  /*d680*/  SHF.R.U64 R45, R45, 0x3, RZ ;  /* 0x000000032d2d7819 */ /* 0x000fe400000012ff */
[----:B------:R-:W-:Y:S02]  /*d690*/  IADD3 R11, P3, R6, 0x4000, RZ ;  /* 0x00004000060b7810 */ /* 0x000fe40007f7e0ff */
[----:B------:R-:W-:Y:S02]  /*d6a0*/  LOP3.LUT R34, R4, R5, RZ, 0x3c, !PT ;  /* 0x0000000504227212 */ /* 0x000fe400078e3cff */
[----:B------:R-:W-:-:S02]  /*d6b0*/  SHF.R.U64 R20, R20, 0x3, RZ ;  /* 0x0000000314147819 */ /* 0x000fc400000012ff */
[----:B------:R-:W-:Y:S02]  /*d6c0*/  SHF.R.U64 R14, R14, 0x3, RZ ;  /* 0x000000030e0e7819 */ /* 0x000fe400000012ff */
[----:B------:R-:W-:Y:S02]  /*d6d0*/  LOP3.LUT R4, R9, 0x380, RZ, 0xc0, !PT ;  /* 0x0000038009047812 */ /* 0x000fe400078ec0ff */
[----:B------:R-:W-:Y:S02]  /*d6e0*/  SEL R71, R13, R12, P0 ;  /* 0x0000000c0d477207 */ /* 0x000fe40000000000 */
[----:B------:R-:W-:Y:S02]  /*d6f0*/  SEL R68, R12, R13, P0 ;  /* 0x0000000d0c447207 */ /* 0x000fe40000000000 */
[C---:B------:R-:W-:Y:S02]  /*d700*/  IADD3 R13, P5, R6.reuse, 0x4040, RZ ;  /* 0x00004040060d7810 */ /* 0x040fe40007fbe0ff */
[----:B------:R-:W-:-:S02]  /*d710*/  IADD3 R10, P4, R6, 0x4020, RZ ;  /* 0x00004020060a7810 */ /* 0x000fc40007f9e0ff */
[----:B------:R-:W-:Y:S02]  /*d720*/  IADD3 R8, P1, R6, 0x60, RZ ;  /* 0x0000006006087810 */ /* 0x000fe40007f3e0ff */
[----:B------:R-:W-:Y:S01]  /*d730*/  LOP3.LUT R44, R45, R6, RZ, 0x3c, !PT ;  /* 0x000000062d2c7212 */ /* 0x000fe200078e3cff */
[----:B------:R-:W-:Y:S01]  /*d740*/  IMAD.MOV.U32 R45, RZ, RZ, R7 ;  /* 0x000000ffff2d7224 */ /* 0x000fe200078e0007 */
[----:B------:R-:W-:Y:S02]  /*d750*/  LOP3.LUT R6, R11, 0x380, RZ, 0xc0, !PT ;  /* 0x000003800b067812 */ /* 0x000fe400078ec0ff */
[----:B------:R-:W-:Y:S01]  /*d760*/  LOP3.LUT R20, R20, R21, RZ, 0x3c, !PT ;  /* 0x0000001514147212 */ /* 0x000fe200078e3cff */
[--C-:B------:R-:W-:Y:S01]  /*d770*/  IMAD.X R21, RZ, RZ, R29.reuse, P6 ;  /* 0x000000ffff157224 */ /* 0x100fe200030e061d */
[----:B------:R-:W-:Y:S01]  /*d780*/  LOP3.LUT R14, R14, R15, RZ, 0x3c, !PT ;  /* 0x0000000f0e0e7212 */ /* 0x000fe200078e3cff */
[----:B------:R-:W-:Y:S01]  /*d790*/  IMAD.X R15, RZ, RZ, R29, P2 ;  /* 0x000000ffff0f7224 */ /* 0x000fe200010e061d */
[----:B------:R-:W-:-:S02]  /*d7a0*/  SHF.R.U64 R4, R4, 0x3, RZ ;  /* 0x0000000304047819 */ /* 0x000fc400000012ff */
[----:B------:R-:W-:Y:S02]  /*d7b0*/  IADD3 R31, P6, R28, 0x7000, RZ ;  /* 0x000070001c1f7810 */ /* 0x000fe40007fde0ff */
[----:B0-----:R-:W-:Y:S02]  /*d7c0*/  ISETP.NE.AND P2, PT, R30, 0x1, PT ;  /* 0x000000011e00780c */ /* 0x001fe40003f45270 */
[----:B------:R-:W-:Y:S02]  /*d7d0*/  SHF.R.U64 R6, R6, 0x3, RZ ;  /* 0x0000000306067819 */ /* 0x000fe400000012ff */
[----:B------:R-:W-:Y:S02]  /*d7e0*/  SEL R63, R48, R49, P0 ;  /* 0x00000031303f7207 */ /* 0x000fe40000000000 */
[----:B------:R-:W-:Y:S02]  /*d7f0*/  LOP3.LUT R26, R4, R9, RZ, 0x3c, !PT ;  /* 0x00000009041a7212 */ /* 0x000fe400078e3cff */
[----:B------:R-:W-:-:S02]  /*d800*/  SEL R48, R49, R48, P0 ;  /* 0x0000003031307207 */ /* 0x000fc40000000000 */
[----:B------:R-:W-:Y:S02]  /*d810*/  LOP3.LUT R4, R31, 0x380, RZ, 0xc0, !PT ;  /* 0x000003801f047812 */ /* 0x000fe400078ec0ff */
[----:B------:R-:W-:Y:S02]  /*d820*/  SEL R49, R38, R39, P0 ;  /* 0x0000002726317207 */ /* 0x000fe40000000000 */
[----:B------:R-:W-:Y:S01]  /*d830*/  SEL R60, R39, R38, P0 ;  /* 0x00000026273c7207 */ /* 0x000fe20000000000 */
[----:B------:R-:W-:Y:S01]  /*d840*/  IMAD.X R39, RZ, RZ, R7, P3 ;  /* 0x000000ffff277224 */ /* 0x000fe200018e0607 */
[----:B------:R-:W-:Y:S02]  /*d850*/  LOP3.LUT R38, R6, R11, RZ, 0x3c, !PT ;  /* 0x0000000b06267212 */ /* 0x000fe400078e3cff */
[----:B------:R-:W-:Y:S02]  /*d860*/  LOP3.LUT R6, R8, 0x380, RZ, 0xc0, !PT ;  /* 0x0000038008067812 */ /* 0x000fe400078ec0ff */
[----:B------:R-:W-:-:S02]  /*d870*/  SHF.R.U64 R4, R4, 0x3, RZ ;  /* 0x0000000304047819 */ /* 0x000fc400000012ff */
[----:B------:R-:W-:Y:S02]  /*d880*/  SHF.R.U64 R5, R6, 0x3, RZ ;  /* 0x0000000306057819 */ /* 0x000fe400000012ff */
[----:B------:R-:W-:Y:S02]  /*d890*/  LOP3.LUT R4, R4, R31, RZ, 0x3c, !PT ;  /* 0x0000001f04047212 */ /* 0x000fe400078e3cff */
[----:B------:R-:W0:Y:S01]  /*d8a0*/  @P2 LDC R31, c[0x0][0xbec] ;  /* 0x0002fb00ff1f2b82 */ /* 0x000e220000000800 */
[----:B------:R-:W-:Y:S02]  /*d8b0*/  SEL R53, R33, R32, P0 ;  /* 0x0000002021357207 */ /* 0x000fe40000000000 */
[----:B------:R-:W-:Y:S01]  /*d8c0*/  SEL R50, R32, R33, P0 ;  /* 0x0000002120327207 */ /* 0x000fe20000000000 */
[----:B------:R-:W-:Y:S01]  /*d8d0*/  IMAD.X R33, RZ, RZ, R7, P1 ;  /* 0x000000ffff217224 */ /* 0x000fe200008e0607 */
[----:B------:R-:W-:Y:S02]  /*d8e0*/  LOP3.LUT R32, R5, R8, RZ, 0x3c, !PT ;  /* 0x0000000805207212 */ /* 0x000fe400078e3cff */
[----:B------:R-:W-:-:S02]  /*d8f0*/  MOV R83, R44 ;  /* 0x0000002c00537202 */ /* 0x000fc40000000f00 */
[----:B------:R-:W-:Y:S02]  /*d900*/  MOV R82, R32 ;  /* 0x0000002000527202 */ /* 0x000fe40000000f00 */
[----:B------:R-:W1:Y:S01]  /*d910*/  @P2 LDC R32, c[0x0][0xbf0] ;  /* 0x0002fc00ff202b82 */ /* 0x000e620000000800 */
[----:B------:R-:W-:Y:S01]  /*d920*/  MOV R44, R34 ;  /* 0x00000022002c7202 */ /* 0x000fe20000000f00 */
[----:B------:R-:W-:Y:S01]  /*d930*/  VIADD R34, R18, UR38 ;  /* 0x0000002612227c36 */ /* 0x000fe20008000000 */
[----:B------:R-:W-:Y:S02]  /*d940*/  LOP3.LUT R12, R13, 0x380, RZ, 0xc0, !PT ;  /* 0x000003800d0c7812 */ /* 0x000fe400078ec0ff */
[----:B------:R-:W-:Y:S02]  /*d950*/  SEL R51, R37, R36, P0 ;  /* 0x0000002425337207 */ /* 0x000fe40000000000 */
[----:B------:R-:W-:Y:S01]  /*d960*/  SEL R46, R36, R37, P0 ;  /* 0x00000025242e7207 */ /* 0x000fe20000000000 */
[----:B------:R-:W-:Y:S01]  /*d970*/  IMAD.X R37, RZ, RZ, R7, P4 ;  /* 0x000000ffff257224 */ /* 0x000fe200020e0607 */
[----:B------:R-:W-:-:S02]  /*d980*/  SEL R47, R90, R89, P0 ;  /* 0x000000595a2f7207 */ /* 0x000fc40000000000 */
[----:B------:R-:W-:Y:S02]  /*d990*/  IADD3.X R41, RZ, R7, RZ, P5, !PT ;  /* 0x00000007ff297210 */ /* 0x000fe40002ffe4ff */
[----:B------:R-:W-:Y:S01]  /*d9a0*/  MOV R45, R26 ;  /* 0x0000001a002d7202 */ /* 0x000fe20000000f00 */
[----:B0-----:R-:W-:Y:S01]  /*d9b0*/  @P2 IMAD.HI.U32 R27, R34, R31, RZ ;  /* 0x0000001f221b2227 */ /* 0x001fe200078e00ff */
[----:B------:R-:W-:Y:S02]  /*d9c0*/  SEL R25, R94, R93, P0 ;  /* 0x0000005d5e197207 */ /* 0x000fe40000000000 */
[----:B------:R-:W-:Y:S01]  /*d9d0*/  SEL R90, R89, R90, P0 ;  /* 0x0000005a595a7207 */ /* 0x000fe20000000000 */
[----:B------:R-:W-:Y:S01]  /*d9e0*/  IMAD.MOV.U32 R26, RZ, RZ, R34 ;  /* 0x000000ffff1a7224 */ /* 0x000fe200078e0022 */
[----:B------:R-:W-:Y:S02]  /*d9f0*/  LOP3.LUT R7, R10, 0x380, RZ, 0xc0, !PT ;  /* 0x000003800a077812 */ /* 0x000fe400078ec0ff */
[----:B------:R-:W-:-:S02]  /*da00*/  SEL R94, R93, R94, P0 ;  /* 0x0000005e5d5e7207 */ /* 0x000fc40000000000 */
[----:B------:R-:W-:Y:S02]  /*da10*/  SHF.R.U64 R12, R12, 0x3, RZ ;  /* 0x000000030c0c7819 */ /* 0x000fe400000012ff */
[----:B------:R-:W-:Y:S02]  /*da20*/  SHF.R.U64 R7, R7, 0x3, RZ ;  /* 0x0000000307077819 */ /* 0x000fe400000012ff */
[----:B------:R-:W-:Y:S02]  /*da30*/  LOP3.LUT R40, R12, R13, RZ, 0x3c, !PT ;  /* 0x0000000d0c287212 */ /* 0x000fe400078e3cff */
[----:B------:R-:W-:Y:S02]  /*da40*/  IADD3 R13, P1, R28, 0x3000, RZ ;  /* 0x000030001c0d7810 */ /* 0x000fe40007f3e0ff */
[----:B------:R-:W-:Y:S02]  /*da50*/  LOP3.LUT R36, R7, R10, RZ, 0x3c, !PT ;  /* 0x0000000a07247212 */ /* 0x000fe400078e3cff */
[----:B-1----:R-:W-:Y:S01]  /*da60*/  @P2 SHF.R.U32.HI R26, RZ, R32, R27 ;  /* 0x00000020ff1a2219 */ /* 0x002fe2000001161b */
[----:B------:R-:W-:Y:S01]  /*da70*/  IMAD.U32 R27, RZ, RZ, UR8 ;  /* 0x00000008ff1b7e24 */ /* 0x000fe2000f8e00ff */
[----:B------:R-:W-:Y:S01]  /*da80*/  LOP3.LUT R12, R13, 0x380, RZ, 0xc0, !PT ;  /* 0x000003800d0c7812 */ /* 0x000fe200078ec0ff */
[----:B------:R-:W-:Y:S01]  /*da90*/  ULDC.64 UR8, c[0x0][0xae8] ;  /* 0x0002ba0000087ab9 */ /* 0x000fe20000000a00 */
[----:B------:R-:W-:Y:S01]  /*daa0*/  MOV R80, R36 ;  /* 0x0000002400507202 */ /* 0x000fe20000000f00 */
[----:B------:R-:W-:Y:S01]  /*dab0*/  IMAD.MOV R37, RZ, RZ, -R26 ;  /* 0x000000ffff257224 */ /* 0x000fe200078e0a1a */
[----:B------:R-:W-:-:S02]  /*dac0*/  SEL R75, R86, R87, P0 ;  /* 0x00000057564b7207 */ /* 0x000fc40000000000 */
[----:B------:R-:W-:Y:S01]  /*dad0*/  SHF.R.U64 R12, R12, 0x3, RZ ;  /* 0x000000030c0c7819 */ /* 0x000fe200000012ff */
[----:B------:R-:W-:Y:S01]  /*dae0*/  IMAD R37, R30, R37, R34 ;  /* 0x000000251e257224 */ /* 0x000fe200078e0222 */
[----:B------:R-:W-:Y:S02]  /*daf0*/  SEL R86, R87, R86, P0 ;  /* 0x0000005657567207 */ /* 0x000fe40000000000 */
[----:B------:R-:W-:Y:S02]  /*db00*/  LOP3.LUT R12, R12, R13, RZ, 0x3c, !PT ;  /* 0x0000000d0c0c7212 */ /* 0x000fe400078e3cff */
[----:B------:R-:W-:Y:S02]  /*db10*/  MOV R77, R42 ;  /* 0x0000002a004d7202 */ /* 0x000fe40000000f00 */
[----:B------:R-:W-:Y:S02]  /*db20*/  IADD3.X R13, RZ, R29, RZ, P1, !PT ;  /* 0x0000001dff0d7210 */ /* 0x000fe40000ffe4ff */
[----:B------:R-:W-:-:S02]  /*db30*/  MOV R79, R40 ;  /* 0x00000028004f7202 */ /* 0x000fc40000000f00 */
[----:B------:R-:W-:Y:S02]  /*db40*/  IADD3 R40, P1, R26, UR6, RZ ;  /* 0x000000061a287c10 */ /* 0x000fe4000ff3e0ff */
[----:B------:R-:W-:Y:S02]  /*db50*/  SHF.R.S32.HI R36, RZ, 0x1f, R37 ;  /* 0x0000001fff247819 */ /* 0x000fe40000011425 */
[C---:B------:R-:W-:Y:S02]  /*db60*/  IADD3 R9, P4, R28.reuse, 0x5000, RZ ;  /* 0x000050001c097810 */ /* 0x040fe40007f9e0ff */
[----:B------:R-:W-:Y:S02]  /*db70*/  IADD3 R11, P3, R28, 0x4000, RZ ;  /* 0x000040001c0b7810 */ /* 0x000fe40007f7e0ff */
[----:B------:R-:W-:Y:S02]  /*db80*/  LOP3.LUT R8, R9, 0x380, RZ, 0xc0, !PT ;  /* 0x0000038009087812 */ /* 0x000fe400078ec0ff */
[----:B------:R-:W-:-:S02]  /*db90*/  MOV R81, R38 ;  /* 0x0000002600517202 */ /* 0x000fc40000000f00 */
[----:B------:R-:W-:Y:S02]  /*dba0*/  LOP3.LUT R10, R11, 0x380, RZ, 0xc0, !PT ;  /* 0x000003800b0a7812 */ /* 0x000fe400078ec0ff */
[----:B------:R-:W-:Y:S02]  /*dbb0*/  SHF.R.U64 R8, R8, 0x3, RZ ;  /* 0x0000000308087819 */ /* 0x000fe400000012ff */
[----:B------:R-:W-:Y:S02]  /*dbc0*/  SHF.R.U64 R10, R10, 0x3, RZ ;  /* 0x000000030a0a7819 */ /* 0x000fe400000012ff */
[----:B------:R-:W-:Y:S01]  /*dbd0*/  LOP3.LUT R8, R8, R9, RZ, 0x3c, !PT ;  /* 0x0000000908087212 */ /* 0x000fe200078e3cff */
[--C-:B------:R-:W-:Y:S01]  /*dbe0*/  IMAD.X R9, RZ, RZ, R29.reuse, P4 ;  /* 0x000000ffff097224 */ /* 0x100fe200020e061d */
        /* <DEDUP_REMOVED lines=13> */
[----:B------:R-:W0:Y:S04]  /*dcc0*/  SHFL.IDX PT, R90, R90, R31, 0x1c1f ;  /* 0x001c1f1f5a5a7589 */ /* 0x000e2800000e0000 */
[----:B------:R-:W-:Y:S04]  /*dcd0*/  SHFL.IDX PT, R25, R25, R24, 0x1c1f ;  /* 0x001c1f1819197589 */ /* 0x000fe800000e0000 */
[----:B------:R-:W-:Y:S04]  /*dce0*/  SHFL.IDX PT, R94, R94, R31, 0x1c1f ;  /* 0x001c1f1f5e5e7589 */ /* 0x000fe800000e0000 */
[----:B------:R-:W-:Y:S04]  /*dcf0*/  SHFL.IDX PT, R51, R51, R24, 0x1c1f ;  /* 0x001c1f1833337589 */ /* 0x000fe800000e0000 */
[----:B------:R-:W-:Y:S04]  /*dd00*/  SHFL.IDX PT, R63, R63, R24, 0x1c1f ;  /* 0x001c1f183f3f7589 */ /* 0x000fe800000e0000 */
[----:B------:R-:W-:Y:S04]  /*dd10*/  SHFL.IDX PT, R48, R48, R31, 0x1c1f ;  /* 0x001c1f1f30307589 */ /* 0x000fe800000e0000 */
[----:B------:R-:W1:Y:S01]  /*dd20*/  SHFL.IDX PT, R46, R46, R31, 0x1c1f ;  /* 0x001c1f1f2e2e7589 */ /* 0x000e6200000e0000 */
[----:B0-----:R-:W-:-:S02]  /*dd30*/  SEL R32, R47, R90, P0 ;  /* 0x0000005a2f207207 */ /* 0x001fc40000000000 */
[----:B------:R-:W-:Y:S01]  /*dd40*/  SEL R34, R90, R47, P0 ;  /* 0x0000002f5a227207 */ /* 0x000fe20000000000 */
[----:B------:R-:W-:Y:S04]  /*dd50*/  SHFL.IDX PT, R49, R49, R24, 0x1c1f ;  /* 0x001c1f1831317589 */ /* 0x000fe800000e0000 */
[----:B------:R-:W0:Y:S04]  /*dd60*/  SHFL.IDX PT, R60, R60, R31, 0x1c1f ;  /* 0x001c1f1f3c3c7589 */ /* 0x000e2800000e0000 */
[----:B------:R-:W-:Y:S04]  /*dd70*/  SHFL.IDX PT, R65, R65, R24, 0x1c1f ;  /* 0x001c1f1841417589 */ /* 0x000fe800000e0000 */
[----:B------:R-:W2:Y:S04]  /*dd80*/  SHFL.IDX PT, R62, R62, R31, 0x1c1f ;  /* 0x001c1f1f3e3e7589 */ /* 0x000ea800000e0000 */
[----:B------:R-:W-:Y:S04]  /*dd90*/  SHFL.IDX PT, R53, R53, R24, 0x1c1f ;  /* 0x001c1f1835357589 */ /* 0x000fe800000e0000 */
[----:B------:R-:W-:Y:S01]  /*dda0*/  SHFL.IDX PT, R55, R55, R24, 0x1c1f ;  /* 0x001c1f1837377589 */ /* 0x000fe200000e0000 */
[----:B-1----:R-:W-:-:S03]  /*ddb0*/  SEL R38, R46, R51, P0 ;  /* 0x000000332e267207 */ /* 0x002fc60000000000 */
[----:B------:R-:W-:Y:S04]  /*ddc0*/  SHFL.IDX PT, R57, R57, R24, 0x1c1f ;  /* 0x001c1f1839397589 */ /* 0x000fe800000e0000 */
[----:B------:R-:W-:Y:S01]  /*ddd0*/  SHFL.IDX PT, R59, R59, R24, 0x1c1f ;  /* 0x001c1f183b3b7589 */ /* 0x000fe200000e0000 */
[----:B0-----:R-:W-:Y:S02]  /*dde0*/  SEL R33, R49, R60, P0 ;  /* 0x0000003c31217207 */ /* 0x001fe40000000000 */
[----:B------:R-:W-:Y:S01]  /*ddf0*/  SEL R35, R60, R49, P0 ;  /* 0x000000313c237207 */ /* 0x000fe20000000000 */
[----:B------:R-:W-:Y:S04]  /*de00*/  SHFL.IDX PT, R42, R61, R24, 0x1c1f ;  /* 0x001c1f183d2a7589 */ /* 0x000fe800000e0000 */
[----:B------:R-:W-:Y:S01]  /*de10*/  SHFL.IDX PT, R67, R67, R24, 0x1c1f ;  /* 0x001c1f1843437589 */ /* 0x000fe200000e0000 */
[----:B--2---:R-:W-:-:S03]  /*de20*/  SEL R39, R62, R65, P0 ;  /* 0x000000413e277207 */ /* 0x004fc60000000000 */
[----:B------:R-:W-:Y:S04]  /*de30*/  SHFL.IDX PT, R69, R69, R24, 0x1c1f ;  /* 0x001c1f1845457589 */ /* 0x000fe800000e0000 */
[----:B------:R-:W-:Y:S04]  /*de40*/  SHFL.IDX PT, R71, R71, R24, 0x1c1f ;  /* 0x001c1f1847477589 */ /* 0x000fe800000e0000 */
[----:B------:R-:W-:Y:S04]  /*de50*/  SHFL.IDX PT, R73, R73, R24, 0x1c1f ;  /* 0x001c1f1849497589 */ /* 0x000fe800000e0000 */
[----:B------:R0:W-:Y:S04]  /*de60*/  SHFL.IDX PT, R75, R75, R24, 0x1c1f ;  /* 0x001c1f184b4b7589 */ /* 0x0001e800000e0000 */
[----:B------:R-:W-:Y:S04]  /*de70*/  SHFL.IDX PT, R50, R50, R31, 0x1c1f ;  /* 0x001c1f1f32327589 */ /* 0x000fe800000e0000 */
[----:B------:R-:W-:Y:S01]  /*de80*/  SHFL.IDX PT, R72, R64, R31, 0x1c1f ;  /* 0x001c1f1f40487589 */ /* 0x000fe200000e0000 */
[----:B0-----:R-:W-:-:S03]  /*de90*/  SHF.R.S32.HI R24, RZ, 0x1f, R26 ;  /* 0x0000001fff187819 */ /* 0x001fc6000001141a */
[----:B------:R-:W-:Y:S01]  /*dea0*/  SHFL.IDX PT, R52, R52, R31, 0x1c1f ;  /* 0x001c1f1f34347589 */ /* 0x000fe200000e0000 */
[----:B------:R-:W-:Y:S02]  /*deb0*/  SEL R26, R94, R25, P0 ;  /* 0x000000195e1a7207 */ /* 0x000fe40000000000 */
[----:B------:R-:W-:Y:S01]  /*dec0*/  IADD3.X R41, R24, UR7, R27, P1, !PT ;  /* 0x0000000718297c10 */ /* 0x000fe20008ffe41b */
[----:B------:R-:W-:Y:S01]  /*ded0*/  SHFL.IDX PT, R74, R66, R31, 0x1c1f ;  /* 0x001c1f1f424a7589 */ /* 0x000fe200000e0000 */
[----:B------:R-:W-:Y:S01]  /*dee0*/  ULDC.64 UR6, c[0x0][0xb88] ;  /* 0x0002e20000067ab9 */ /* 0x000fe20000000a00 */
[----:B------:R-:W-:Y:S01]  /*def0*/  SEL R24, R25, R94, P0 ;  /* 0x0000005e19187207 */ /* 0x000fe20000000000 */
[----:B------:R-:W-:Y:S01]  /*df00*/  IMAD R36, R36, UR6, RZ ;  /* 0x0000000624247c24 */ /* 0x000fe2000f8e02ff */
[----:B------:R-:W-:Y:S01]  /*df10*/  SHFL.IDX PT, R54, R54, R31, 0x1c1f ;  /* 0x001c1f1f36367589 */ /* 0x000fe200000e0000 */
[----:B------:R-:W-:Y:S01]  /*df20*/  SEL R25, R63, R48, P0 ;  /* 0x000000303f197207 */ /* 0x000fe20000000000 */
[C---:B------:R-:W-:Y:S01]  /*df30*/  IMAD.WIDE.U32 R40, R37.reuse, UR6, R40 ;  /* 0x0000000625287c25 */ /* 0x040fe2000f8e0028 */
[----:B------:R-:W-:Y:S01]  /*df40*/  SEL R27, R48, R63, P0 ;  /* 0x0000003f301b7207 */ /* 0x000fe20000000000 */
[----:B------:R-:W-:Y:S01]  /*df50*/  SHFL.IDX PT, R76, R68, R31, 0x1c1f ;  /* 0x001c1f1f444c7589 */ /* 0x000fe200000e0000 */
[----:B------:R-:W-:Y:S01]  /*df60*/  LOP3.LUT P1, RZ, R188, 0x3, RZ, 0xc0, !PT ;  /* 0x00000003bcff7812 */ /* 0x000fe2000782c0ff */
[----:B------:R-:W-:Y:S01]  /*df70*/  IMAD R47, R37, UR7, R36 ;  /* 0x00000007252f7c24 */ /* 0x000fe2000f8e0224 */
[----:B------:R-:W-:Y:S01]  /*df80*/  SEL R36, R51, R46, P0 ;  /* 0x0000002e33247207 */ /* 0x000fe20000000000 */
[----:B------:R-:W0:Y:S01]  /*df90*/  SHFL.IDX PT, R56, R56, R31, 0x1c1f ;  /* 0x001c1f1f38387589 */ /* 0x000e2200000e0000 */
[----:B------:R-:W-:Y:S01]  /*dfa0*/  IADD3 R46, R190, UR38, RZ ;  /* 0x00000026be2e7c10 */ /* 0x000fe2000fffe0ff */
[----:B------:R-:W-:Y:S01]  /*dfb0*/  ULDC.64 UR6, c[0x0][0xb50] ;  /* 0x0002d40000067ab9 */ /* 0x000fe20000000a00 */
[----:B------:R-:W-:Y:S01]  /*dfc0*/  SEL R37, R65, R62, P0 ;  /* 0x0000003e41257207 */ /* 0x000fe20000000000 */
[----:B------:R-:W1:Y:S04]  /*dfd0*/  SHFL.IDX PT, R78, R70, R31, 0x1c1f ;  /* 0x001c1f1f464e7589 */ /* 0x000e6800000e0000 */
[----:B------:R-:W2:Y:S04]  /*dfe0*/  SHFL.IDX PT, R43, R58, R31, 0x1c1f ;  /* 0x001c1f1f3a2b7589 */ /* 0x000ea800000e0000 */
[----:B------:R3:W4:Y:S04]  /*dff0*/  SHFL.IDX PT, R86, R86, R31, 0x1c1f ;  /* 0x001c1f1f56567589 */ /* 0x00072800000e0000 */
[----:B------:R2:W-:Y:S04]  /*e000*/  STSM.16.M88.4 [R83], R24 ;  /* 0x0000001853007844 */ /* 0x0005e80000000200 */
[----:B------:R4:W-:Y:S01]  /*e010*/  STSM.16.M88.4 [R44], R32 ;  /* 0x000000202c007844 */ /* 0x0009e20000000200 */
[----:B---3--:R-:W-:-:S03]  /*e020*/  IMAD R31, R30, UR5, RZ ;  /* 0x000000051e1f7c24 */ /* 0x008fc6000f8e02ff */
[----:B------:R3:W-:Y:S01]  /*e030*/  STSM.16.M88.4 [R45], R36 ;  /* 0x000000242d007844 */ /* 0x0007e20000000200 */
[----:B0-----:R-:W-:Y:S02]  /*e040*/  SEL R64, R59, R56, P0 ;  /* 0x000000383b407207 */ /* 0x001fe40000000000 */
[----:B------:R-:W-:Y:S02]  /*e050*/  ISETP.GE.OR P3, PT, R46, R31, P1 ;  /* 0x0000001f2e00720c */ /* 0x000fe40000f66670 */
[----:B------:R-:W-:Y:S02]  /*e060*/  SEL R66, R56, R59, P0 ;  /* 0x0000003b38427207 */ /* 0x000fe40000000000 */
[----:B-1----:R-:W-:Y:S01]  /*e070*/  SEL R65, R73, R78, P0 ;  /* 0x0000004e49417207 */ /* 0x002fe20000000000 */
[----:B--2---:R-:W-:Y:S01]  /*e080*/  VIADD R24, R46, 0x8 ;  /* 0x000000082e187836 */ /* 0x004fe20000000000 */
[----:B------:R-:W-:Y:S01]  /*e090*/  SEL R26, R50, R53, P0 ;  /* 0x00000035321a7207 */ /* 0x000fe20000000000 */
[----:B------:R-:W-:Y:S01]  /*e0a0*/  IMAD.IADD R25, R41, 0x1, R47 ;  /* 0x0000000129197824 */ /* 0x000fe200078e022f */
[----:B------:R-:W-:-:S02]  /*e0b0*/  LEA R41, P4, R40, UR6, 0x2 ;  /* 0x0000000628297c11 */ /* 0x000fc4000f8810ff */
[----:B------:R-:W-:Y:S02]  /*e0c0*/  ISETP.GE.OR P1, PT, R24, R31, P1 ;  /* 0x0000001f1800720c */ /* 0x000fe40000f26670 */
[----:B------:R-:W-:Y:S01]  /*e0d0*/  LEA.HI.X R40, R40, UR7, R25, 0x2, P4 ;  /* 0x0000000728287c11 */ /* 0x000fe2000a0f1419 */
[----:B------:R-:W-:Y:S01]  /*e0e0*/  SHFL.IDX PT, R60, R41, RZ, 0x1c1f ;  /* 0x001c1fff293c7589 */ /* 0x000fe200000e0000 */
[----:B------:R-:W-:Y:S02]  /*e0f0*/  SEL R24, R53, R50, P0 ;  /* 0x0000003235187207 */ /* 0x000fe40000000000 */
[----:B------:R-:W-:Y:S01]  /*e100*/  SEL R25, R67, R72, P0 ;  /* 0x0000004843197207 */ /* 0x000fe20000000000 */
[----:B------:R-:W0:Y:S01]  /*e110*/  SHFL.IDX PT, R61, R40, RZ, 0x1c1f ;  /* 0x001c1fff283d7589 */ /* 0x000e2200000e0000 */
[----:B------:R-:W-:Y:S02]  /*e120*/  SEL R27, R72, R67, P0 ;  /* 0x00000043481b7207 */ /* 0x000fe40000000000 */
[----:B----4-:R-:W-:Y:S01]  /*e130*/  SEL R32, R55, R52, P0 ;  /* 0x0000003437207207 */ /* 0x010fe20000000000 */
[----:B------:R-:W-:Y:S01]  /*e140*/  SHFL.IDX PT, R62, R41, 0x1, 0x1c1f ;  /* 0x003c1f00293e7f89 */ /* 0x000fe200000e0000 */
[----:B------:R-:W-:-:S02]  /*e150*/  SEL R34, R52, R55, P0 ;  /* 0x0000003734227207 */ /* 0x000fc40000000000 */
[----:B------:R-:W-:Y:S01]  /*e160*/  SEL R33, R69, R74, P0 ;  /* 0x0000004a45217207 */ /* 0x000fe20000000000 */
[----:B------:R-:W-:Y:S01]  /*e170*/  STSM.16.M88.4 [R82], R24 ;  /* 0x0000001852007844 */ /* 0x000fe20000000200 */
[----:B------:R-:W-:Y:S02]  /*e180*/  SEL R35, R74, R69, P0 ;  /* 0x000000454a237207 */ /* 0x000fe40000000000 */
[----:B------:R-:W-:Y:S01]  /*e190*/  SEL R44, R57, R54, P0 ;  /* 0x00000036392c7207 */ /* 0x000fe20000000000 */
[----:B------:R-:W1:Y:S01]  /*e1a0*/  SHFL.IDX PT, R63, R40, 0x1, 0x1c1f ;  /* 0x003c1f00283f7f89 */ /* 0x000e6200000e0000 */
[----:B------:R-:W-:Y:S02]  /*e1b0*/  SEL R46, R54, R57, P0 ;  /* 0x00000039362e7207 */ /* 0x000fe40000000000 */
[----:B---3--:R-:W-:Y:S01]  /*e1c0*/  SEL R45, R71, R76, P0 ;  /* 0x0000004c472d7207 */ /* 0x008fe20000000000 */
[----:B------:R-:W-:Y:S01]  /*e1d0*/  STSM.16.M88.4 [R81], R32 ;  /* 0x0000002051007844 */ /* 0x000fe20000000200 */
[----:B------:R-:W-:-:S02]  /*e1e0*/  SEL R47, R76, R71, P0 ;  /* 0x000000474c2f7207 */ /* 0x000fc40000000000 */
[----:B------:R-:W-:Y:S02]  /*e1f0*/  SEL R67, R78, R73, P0 ;  /* 0x000000494e437207 */ /* 0x000fe40000000000 */
[----:B------:R-:W-:Y:S01]  /*e200*/  SEL R68, R42, R43, P0 ;  /* 0x0000002b2a447207 */ /* 0x000fe20000000000 */
[----:B------:R-:W-:Y:S01]  /*e210*/  STSM.16.M88.4 [R80], R44 ;  /* 0x0000002c50007844 */ /* 0x000fe20000000200 */
[----:B------:R-:W-:Y:S02]  /*e220*/  SEL R70, R43, R42, P0 ;  /* 0x0000002a2b467207 */ /* 0x000fe40000000000 */
[----:B------:R-:W-:Y:S01]  /*e230*/  SEL R69, R75, R86, P0 ;  /* 0x000000564b457207 */ /* 0x000fe20000000000 */
[----:B------:R2:W-:Y:S01]  /*e240*/  STSM.16.M88.4 [R79], R64 ;  /* 0x000000404f007844 */ /* 0x0005e20000000200 */
[----:B------:R-:W-:-:S05]  /*e250*/  SEL R71, R86, R75, P0 ;  /* 0x0000004b56477207 */ /* 0x000fca0000000000 */
[----:B------:R-:W-:Y:S01]  /*e260*/  STSM.16.M88.4 [R77], R68 ;  /* 0x000000444d007844 */ /* 0x000fe20000000200 */
[----:B------:R-:W-:Y:S08]  /*e270*/  BAR.SYNC.DEFER_BLOCKING 0x1, 0x100 ;  /* 0x0044000000007b1d */ /* 0x000ff00000010000 */
[----:B--2---:R-:W2:Y:S01]  /*e280*/  @P2 LDC R65, c[0x0][0xbec] ;  /* 0x0002fb00ff412b82 */ /* 0x004ea20000000800 */
[----:B------:R-:W-:Y:S01]  /*e290*/  UIMAD UR5, UR12, UR8, URZ ;  /* 0x000000080c0572a4 */ /* 0x000fe2000f8e023f */
[----:B0-----:R0:W-:Y:S01]  /*e2a0*/  @!P3 ST.E desc[UR50][R60.64], R0 ;  /* 0x000000003c00b985 */ /* 0x0011e2000c101932 */
[----:B------:R-:W-:-:S03]  /*e2b0*/  UIMAD.WIDE.U32 UR6, UR40, UR8, URZ ;  /* 0x00000008280672a5 */ /* 0x000fc6000f8e003f */
[----:B-1----:R1:W-:Y:S02]  /*e2c0*/  @!P1 ST.E desc[UR50][R62.64], R2 ;  /* 0x000000023e009985 */ /* 0x0023e4000c101932 */
[----:B0-----:R-:W0:Y:S01]  /*e2d0*/  @P2 LDC R61, c[0x0][0xbf0] ;  /* 0x0002fc00ff3d2b82 */ /* 0x001e220000000800 */
[----:B------:R-:W-:Y:S01]  /*e2e0*/  IMAD R0, R22, 0x20, R23 ;  /* 0x0000002016007824 */ /* 0x000fe200078e0217 */
[----:B------:R-:W-:Y:S01]  /*e2f0*/  UIMAD UR5, UR40, UR9, UR5 ;  /* 0x00000009280572a4 */ /* 0x000fe2000f8e0205 */
[----:B------:R3:W5:Y:S02]  /*e300*/  LD.E.128 R44, desc[UR50][R6.64] ;  /* 0x00000032062c7980 */ /* 0x000764000c101d00 */
[----:B-1----:R-:W-:Y:S01]  /*e310*/  VIADD R2, R0, UR38 ;  /* 0x0000002600027c36 */ /* 0x002fe20008000000 */
[----:B------:R-:W-:Y:S01]  /*e320*/  UIMAD UR8, UR13, UR10, URZ ;  /* 0x0000000a0d0872a4 */ /* 0x000fe2000f8e023f */
[----:B------:R1:W5:Y:S01]  /*e330*/  LD.E.128 R52, desc[UR50][R8.64] ;  /* 0x0000003208347980 */ /* 0x000362000c101d00 */
[----:B------:R-:W-:Y:S01]  /*e340*/  UIADD3 UR7, UR7, UR5, URZ ;  /* 0x0000000507077290 */ /* 0x000fe2000fffe03f */
[----:B--2---:R-:W-:Y:S01]  /*e350*/  @P2 IMAD.HI.U32 R0, R2, R65, RZ ;  /* 0x0000004102002227 */ /* 0x004fe200078e00ff */
[----:B------:R-:W-:Y:S01]  /*e360*/  UIMAD UR5, UR39, UR11, UR8 ;  /* 0x0000000b270572a4 */ /* 0x000fe2000f8e0208 */
[----:B------:R2:W5:Y:S01]  /*e370*/  LD.E.128 R32, desc[UR50][R4.64] ;  /* 0x0000003204207980 */ /* 0x000562000c101d00 */
[----:B------:R-:W-:Y:S01]  /*e380*/  UIMAD.WIDE.U32 UR6, UR39, UR10, UR6 ;  /* 0x0000000a270672a5 */ /* 0x000fe2000f8e0006 */
[----:B---3--:R-:W-:Y:S01]  /*e390*/  IMAD.MOV.U32 R7, RZ, RZ, R2 ;  /* 0x000000ffff077224 */ /* 0x008fe200078e0002 */
[----:B------:R-:W-:Y:S01]  /*e3a0*/  ULDC.64 UR8, c[0x0][0xae0] ;  /* 0x0002b80000087ab9 */ /* 0x000fe20000000a00 */
[----:B------:R-:W5:Y:S01]  /*e3b0*/  LD.E.128 R48, desc[UR50][R28.64] ;  /* 0x000000321c307980 */ /* 0x000f62000c101d00 */
[----:B------:R-:W-:-:S03]  /*e3c0*/  UIADD3 UR5, UR7, UR5, URZ ;  /* 0x0000000507057290 */ /* 0x000fc6000fffe03f */
[----:B------:R-:W5:Y:S04]  /*e3d0*/  LD.E.128 R40, desc[UR50][R20.64] ;  /* 0x0000003214287980 */ /* 0x000f68000c101d00 */
[----:B------:R-:W5:Y:S01]  /*e3e0*/  LD.E.128 R36, desc[UR50][R14.64] ;  /* 0x000000320e247980 */ /* 0x000f62000c101d00 */
[----:B0-----:R-:W-:-:S03]  /*e3f0*/  @P2 SHF.R.U32.HI R7, RZ, R61, R0 ;  /* 0x0000003dff072219 */ /* 0x001fc60000011600 */
[----:B------:R-:W5:Y:S01]  /*e400*/  LD.E.128 R24, desc[UR50][R12.64] ;  /* 0x000000320c187980 */ /* 0x000f62000c101d00 */
[--C-:B------:R-:W-:Y:S01]  /*e410*/  SHF.R.S32.HI R0, RZ, 0x1f, R7.reuse ;  /* 0x0000001fff007819 */ /* 0x100fe20000011407 */
[----:B-1----:R-:W-:Y:S02]  /*e420*/  IMAD.MOV R9, RZ, RZ, -R7 ;  /* 0x000000ffff097224 */ /* 0x002fe400078e0a07 */
[----:B--2---:R-:W-:Y:S01]  /*e430*/  IMAD.U32 R5, RZ, RZ, UR7 ;  /* 0x00000007ff057e24 */ /* 0x004fe2000f8e00ff */
[----:B------:R-:W-:Y:S01]  /*e440*/  MOV R5, UR5 ;  /* 0x0000000500057c02 */ /* 0x000fe20008000f00 */
[----:B------:R-:W-:Y:S01]  /*e450*/  IMAD R0, R0, UR8, RZ ;  /* 0x0000000800007c24 */ /* 0x000fe2000f8e02ff */
[----:B------:R0:W5:Y:S01]  /*e460*/  LD.E.128 R56, desc[UR50][R10.64] ;  /* 0x000000320a387980 */ /* 0x000162000c101d00 */
[----:B------:R-:W-:Y:S02]  /*e470*/  IMAD R9, R30, R9, R2 ;  /* 0x000000091e097224 */ /* 0x000fe400078e0202 */
[----:B------:R-:W-:Y:S01]  /*e480*/  IMAD.U32 R4, RZ, RZ, UR6 ;  /* 0x00000006ff047e24 */ /* 0x000fe2000f8e00ff */
[----:B------:R-:W-:Y:S01]  /*e490*/  @!PT LDS RZ, [RZ] ;  /* 0x00000000fffff984 */ /* 0x000fe20000000800 */
[----:B------:R-:W-:Y:S01]  /*e4a0*/  @!PT LDS RZ, [RZ] ;  /* 0x00000000fffff984 */ /* 0x000fe20000000800 */
[----:B------:R-:W-:Y:S01]  /*e4b0*/  @!PT LDS RZ, [RZ] ;  /* 0x00000000fffff984 */ /* 0x000fe20000000800 */
[----:B------:R-:W-:Y:S01]  /*e4c0*/  @!PT LDS RZ, [RZ] ;  /* 0x00000000fffff984 */ /* 0x000fe20000000800 */
[----:B------:R1:W-:Y:S06]  /*e4d0*/  MEMBAR.ALL.CTA ;  /* 0x0000000000007992 */ /* 0x0003ec0000008000 */
[----:B-1----:R-:W1:Y:S01]  /*e4e0*/  FENCE.VIEW.ASYNC.S ;  /* 0x00000000000073c6 */ /* 0x002e620000000000 */
[----:B------:R-:W-:Y:S01]  /*e4f0*/  ULDC.64 UR6, c[0x0][0xad8] ;  /* 0x0002b60000067ab9 */ /* 0x000fe20000000a00 */
[----:B------:R-:W-:-:S04]  /*e500*/  IMAD.WIDE.U32 R4, R7, UR8, R4 ;  /* 0x0000000807047c25 */ /* 0x000fc8000f8e0004 */
[----:B0-----:R-:W-:Y:S01]  /*e510*/  IMAD R11, R7, UR9, R0 ;  /* 0x00000009070b7c24 */ /* 0x001fe2000f8e0200 */
[----:B------:R-:W-:Y:S01]  /*e520*/  SHF.R.S32.HI R0, RZ, 0x1f, R9 ;  /* 0x0000001fff007819 */ /* 0x000fe20000011409 */
[----:B------:R-:W-:Y:S02]  /*e530*/  VIADD R8, R23, UR38 ;  /* 0x0000002617087c36 */ /* 0x000fe40008000000 */
[----:B------:R-:W-:Y:S02]  /*e540*/  IMAD.IADD R5, R5, 0x1, R11 ;  /* 0x0000000105057824 */ /* 0x000fe400078e020b */
[----:B------:R-:W-:Y:S02]  /*e550*/  IMAD R2, R0, UR6, RZ ;  /* 0x0000000600027c24 */ /* 0x000fe4000f8e02ff */
[----:B------:R-:W-:Y:S01]  /*e560*/  IMAD.WIDE.U32 R4, R9, UR6, R4 ;  /* 0x0000000609047c25 */ /* 0x000fe2000f8e0004 */
[----:B------:R-:W-:-:S03]  /*e570*/  ISETP.GE.AND P2, PT, R8, R31, PT ;  /* 0x0000001f0800720c */ /* 0x000fc60003f46270 */
[----:B------:R-:W-:Y:S01]  /*e580*/  IMAD R7, R9, UR7, R2 ;  /* 0x0000000709077c24 */ /* 0x000fe2000f8e0202 */
[----:B------:R-:W-:Y:S01]  /*e590*/  ULDC.64 UR6, c[0x0][0xa80] ;  /* 0x0002a00000067ab9 */ /* 0x000fe20000000a00 */
        /* <DEDUP_REMOVED lines=23> */
.L_x_9372:
[----:B------:R-:W-:Y:S05]  /*e710*/  BSYNC B1 ;  /* 0x0000000000017941 */ /* 0x000fea0003800000 */
.L_x_9371:
        /* <DEDUP_REMOVED lines=13> */
.L_x_9374:
[----:B------:R-:W-:Y:S05]  /*e7f0*/  BSYNC B1 ;  /* 0x0000000000017941 */ /* 0x000fea0003800000 */
.L_x_9373:
        /* <DEDUP_REMOVED lines=11> */
[----:B-----5:R3:W-:Y:S04]  /*e8b0*/  @!P2 ST.E.128 desc[UR50][R2.64], R36 ;  /* 0x000000240200a985 */ /* 0x0207e8000c101d32 */
[----:B------:R3:W-:Y:S02]  /*e8c0*/  @!P3 ST.E.128 desc[UR50][R4.64], R44 ;  /* 0x0000002c0400b985 */ /* 0x0007e4000c101d32 */
.L_x_9376:
[----:B------:R-:W-:Y:S05]  /*e8d0*/  BSYNC B1 ;  /* 0x0000000000017941 */ /* 0x000fea0003800000 */
.L_x_9375:
        /* <DEDUP_REMOVED lines=16> */
.L_x_9370:
        /* <DEDUP_REMOVED lines=12> */
[----:B------:R-:W-:Y:S01]  /*eaa0*/  MOV R4, UR38 ;  /* 0x0000002600047c02 */ /* 0x000fe20008000f00 */
[----:B------:R-:W-:Y:S02]  /*eab0*/  ULDC UR5, c[0x0][0xa88] ;  /* 0x0002a20000057ab9 */ /* 0x000fe40000000800 */
[----:B---3--:R-:W-:Y:S01]  /*eac0*/  IMAD R5, R3, UR5, RZ ;  /* 0x0000000503057c24 */ /* 0x008fe2000f8e02ff */
        /* <DEDUP_REMOVED lines=35> */
.L_x_9379:
[----:B------:R-:W-:Y:S05]  /*ed00*/  BSYNC B1 ;  /* 0x0000000000017941 */ /* 0x000fea0003800000 */
.L_x_9378:
        /* <DEDUP_REMOVED lines=17> */
[----:B------:R-:W-:Y:S01]  /*ee20*/  UIADD3 UR5, UR7, UR5, URZ ;  /* 0x0000000507057290 */ /* 0x000fe2000fffe03f */
[----:B------:R-:W-:Y:S01]  /*ee30*/  MOV R2, UR6 ;  /* 0x0000000600027c02 */ /* 0x000fe20008000f00 */
[----:B------:R-:W-:-:S02]  /*ee40*/  IMAD R0, R0, UR8, RZ ;  /* 0x0000000800007c24 */ /* 0x000fc4000f8e02ff */
        /* <DEDUP_REMOVED lines=35> */
.L_x_9381:
[----:B------:R-:W-:Y:S05]  /*f080*/  BSYNC B1 ;  /* 0x0000000000017941 */ /* 0x000fea0003800000 */
.L_x_9380:
        /* <DEDUP_REMOVED lines=13> */
.L_x_9383:
[----:B------:R-:W-:Y:S05]  /*f160*/  BSYNC B1 ;  /* 0x0000000000017941 */ /* 0x000fea0003800000 */
.L_x_9382:
        /* <DEDUP_REMOVED lines=13> */
.L_x_9385:
[----:B------:R-:W-:Y:S05]  /*f240*/  BSYNC B1 ;  /* 0x0000000000017941 */ /* 0x000fea0003800000 */
.L_x_9384:
[----:B---3--:R-:W-:Y:S01]  /*f250*/  VIADD R3, R6, 0x60 ;  /* 0x0000006006037836 */ /* 0x008fe20000000000 */
[----:B0-----:R0:W3:Y:S04]  /*f260*/  SHFL.IDX PT, R0, R5, 0x3, 0x181f ;  /* 0x00781f0005007f89 */ /* 0x0010e800000e0000 */
[----:B------:R-:W-:Y:S01]  /*f270*/  ISETP.GE.AND P0, PT, R3, R9, PT ;  /* 0x000000090300720c */ /* 0x000fe20003f06270 */
[----:B-1----:R0:W1:-:S12]  /*f280*/  SHFL.IDX PT, R2, R4, 0x3, 0x181f ;  /* 0x00781f0004027f89 */ /* 0x00205800000e0000 */
[----:B0-----:R-:W-:Y:S05]  /*f290*/  @P0 BRA `(.L_x_9377) ;  /* 0x0000000000240947 */ /* 0x001fea0003800000 */
[----:B------:R-:W-:Y:S02]  /*f2a0*/  ULDC UR5, c[0x0][0xac8] ;  /* 0x0002b20000057ab9 */ /* 0x000fe40000000800 */
[----:B------:R-:W-:Y:S02]  /*f2b0*/  ISETP.GE.AND P2, PT, R16, UR5, PT ;  /* 0x0000000510007c0c */ /* 0x000fe4000bf46270 */
[----:B------:R-:W-:-:S11]  /*f2c0*/  ISETP.GE.AND P3, PT, R19, UR5, PT ;  /* 0x0000000513007c0c */ /* 0x000fd6000bf66270 */
[CC--:B-12-4-:R-:W-:Y:S02]  /*f2d0*/  @!P2 LEA R4, P0, R16.reuse, R2.reuse, 0x1 ;  /* 0x000000021004a211 */ /* 0x0d6fe400078008ff */
[C---:B------:R-:W-:Y:S02]  /*f2e0*/  @!P3 LEA R2, P1, R19.reuse, R2, 0x1 ;  /* 0x000000021302b211 */ /* 0x040fe400078208ff */
[-C--:B---3--:R-:W-:Y:S02]  /*f2f0*/  @!P2 LEA.HI.X R5, R16, R0.reuse, R193, 0x1, P0 ;  /* 0x000000001005a211 */ /* 0x088fe400000f0cc1 */
[----:B------:R-:W-:-:S03]  /*f300*/  @!P3 LEA.HI.X R3, R19, R0, R192, 0x1, P1 ;  /* 0x000000001303b211 */ /* 0x000fc600008f0cc0 */
[----:B------:R0:W-:Y:S04]  /*f310*/  @!P2 ST.E.128 desc[UR50][R4.64], RZ ;  /* 0x000000ff0400a985 */ /* 0x0001e8000c101d32 */
[----:B------:R0:W-:Y:S02]  /*f320*/  @!P3 ST.E.128 desc[UR50][R2.64], RZ ;  /* 0x000000ff0200b985 */ /* 0x0001e4000c101d32 */
.L_x_9377:
[----:B------:R-:W-:Y:S05]  /*f330*/  BSYNC B0 ;  /* 0x0000000000007941 */ /* 0x000fea0003800000 */
.L_x_9369:
[----:B------:R-:W-:Y:S02]  /*f340*/  ULDC UR5, c[0x0][0xc38] ;  /* 0x00030e0000057ab9 */ /* 0x000fe40000000800 */
[----:B------:R-:W-:-:S06]  /*f350*/  UISETP.GE.AND UP0, UPT, UR4, UR5, UPT ;  /* 0x000000050400728c */ /* 0x000fcc000bf06270 */
[----:B------:R-:W-:-:S13]  /*f360*/  PLOP3.LUT P0, PT, PT, PT, UP0, 0x80, 0x0 ;  /* 0x000000000000781c */ /* 0x000fda0003f0f008 */
[----:B------:R-:W-:Y:S05]  /*f370*/  @!P0 BRA `(.L_x_9386) ;  /* 0xffffff1800608947 */ /* 0x000fea000383ffff */
[----:B------:R-:W-:Y:S05]  /*f380*/  EXIT ;  /* 0x000000000000794d */ /* 0x000fea0003800000 */
.L_x_9328:
[----:B------:R-:W-:-:S08]  /*f390*/  NOP ;  /* 0x0000000000007918 */ /* 0x000fd00000000000 */
[----:B------:R-:W0:-:S00]  /*f3a0*/  USETMAXREG.DEALLOC.CTAPOOL 0x28 ;  /* 0x00000028000079c8 */ /* 0x000e0000080e0500 */
[----:B0-----:R-:W-:-:S06]  /*f3b0*/  LOP3.LUT R0, R0, 0x3, RZ, 0xc0, !PT ;  /* 0x0000000300007812 */ /* 0x001fcc00078ec0ff */
[----:B------:R-:W0:Y:S01]  /*f3c0*/  S2UR UR5, SR_CTAID.X ;  /* 0x00000000000579c3 */ /* 0x000e220000002500 */
[----:B------:R-:W-:Y:S01]  /*f3d0*/  LOP3.LUT R16, R16, 0xffffefff, RZ, 0xc0, !PT ;  /* 0xffffefff10107812 */ /* 0x000fe200078ec0ff */
[----:B------:R-:W-:Y:S01]  /*f3e0*/  STL [R1+0x24], RZ ;  /* 0x000024ff01007387 */ /* 0x000fe20000100800 */
[----:B------:R-:W-:Y:S01]  /*f3f0*/  MOV R31, RZ ;  /* 0x000000ff001f7202 */ /* 0x000fe20000000f00 */
[----:B------:R-:W-:Y:S02]  /*f400*/  IMAD.MOV.U32 R36, RZ, RZ, 0x1 ;  /* 0x00000001ff247424 */ /* 0x000fe400078e00ff */
        /* <DEDUP_REMOVED lines=9> */
[----:B------:R-:W-:Y:S01]  /*f4a0*/  ULDC UR4, c[0x0][0x424] ;  /* 0x0001090000047ab9 */ /* 0x000fe20000000800 */
[----:B------:R-:W0:Y:S01]  /*f4b0*/  S2R R7, SR_TID.X ;  /* 0x0000000000077919 */ /* 0x000e220000002100 */
[----:B------:R-:W-:Y:S01]  /*f4c0*/  UISETP.NE.U32.AND UP0, UPT, UR6, URZ, UPT ;  /* 0x0000003f0600728c */ /* 0x000fe2000bf05070 */
[----:B------:R-:W-:Y:S01]  /*f4d0*/  MOV R17, 0x400 ;  /* 0x0000040000117802 */ /* 0x000fe20000000f00 */
[----:B------:R-:W-:Y:S01]  /*f4e0*/  ULDC UR8, c[0x0][0x2b8] ;  /* 0x0000ae0000087ab9 */ /* 0x000fe20000000800 */
[----:B------:R-:W-:Y:S01]  /*f4f0*/  ULDC UR39, c[0x0][0x288] ;  /* 0x0000a20000277ab9 */ /* 0x000fe20000000800 */
[----:B------:R-:W-:Y:S01]  /*f500*/  UISETP.NE.AND.EX UP0, UPT, UR7, URZ, UPT, UP0 ;  /* 0x0000003f0700728c */ /* 0x000fe2000bf05300 */
[----:B------:R-:W-:Y:S02]  /*f510*/  ULDC UR38, c[0x0][0x448] ;  /* 0x0001120000267ab9 */ /* 0x000fe40000000800 */
[----:B------:R-:W-:Y:S01]  /*f520*/  ULDC.64 UR6, c[0x0][0x2f0] ;  /* 0x0000bc0000067ab9 */ /* 0x000fe20000000a00 */
        /* <DEDUP_REMOVED lines=22> */
[----:B------:R-:W-:-:S02]  /*f690*/  ISETP.GE.AND P2, PT, R34, UR7, PT ;  /* 0x0000000722007c0c */ /* 0x000fc4000bf46270 */
[----:B0-----:R-:W-:Y:S02]  /*f6a0*/  MOV R2, UR5 ;  /* 0x0000000500027c02 */ /* 0x001fe40008000f00 */
[----:B------:R-:W-:Y:S02]  /*f6b0*/  LOP3.LUT R24, R3, 0xc00, R24, 0xf8, !PT ;  /* 0x00000c0003187812 */ /* 0x000fe400078ef818 */
[----:B------:R-:W-:Y:S01]  /*f6c0*/  LOP3.LUT R3, R7, 0x400, R0, 0xf8, !PT ;  /* 0x0000040007037812 */ /* 0x000fe200078ef800 */
[----:B------:R0:W-:Y:S01]  /*f6d0*/  STL [R1+0x1c], R2 ;  /* 0x00001c0201007387 */ /* 0x0001e20000100800 */
[----:B------:R-:W-:Y:S02]  /*f6e0*/  ISETP.GE.AND P1, PT, R34, UR7, PT ;  /* 0x0000000722007c0c */ /* 0x000fe4000bf26270 */
[----:B------:R-:W-:Y:S02]  /*f6f0*/  LOP3.LUT R16, R16, 0xfffffffe, RZ, 0xc0, !PT ;  /* 0xfffffffe10107812 */ /* 0x000fe400078ec0ff */
[----:B0-----:R-:W-:-:S04]  /*f700*/  SHF.R.U32.HI R2, RZ, 0x3, R9 ;  /* 0x00000003ff027819 */ /* 0x001fc80000011609 */
[----:B------:R-:W-:Y:S01]  /*f710*/  LOP3.LUT R4, R2, 0x70, R0, 0xf8, !PT ;  /* 0x0000007002047812 */ /* 0x000fe200078ef800 */
[C---:B------:R-:W-:Y:S02]  /*f720*/  VIADD R2, R24.reuse, 0x40 ;  /* 0x0000004018027836 */ /* 0x040fe40000000000 */
[----:B------:R-:W-:Y:S01]  /*f730*/  @P0 VIADD R2, R24, 0xffffffc0 ;  /* 0xffffffc018020836 */ /* 0x000fe20000000000 */
[----:B------:R0:W-:Y:S01]  /*f740*/  STL [R1+0x24], RZ ;  /* 0x000024ff01007387 */ /* 0x0001e20000100800 */
[----:B------:R-:W-:-:S03]  /*f750*/  @P2 LOP3.LUT R16, R16, 0x1, RZ, 0xfc, !PT ;  /* 0x0000000110102812 */ /* 0x000fc600078efcff */
[----:B------:R0:W-:Y:S01]  /*f760*/  STL [R1+0x14], R3 ;  /* 0x0000140301007387 */ /* 0x0001e20000100800 */
[----:B------:R-:W-:Y:S01]  /*f770*/  LOP3.LUT R16, R16, 0xfffffdff, RZ, 0xc0, !PT ;  /* 0xfffffdff10107812 */ /* 0x000fe200078ec0ff */
[----:B------:R-:W-:-:S03]  /*f780*/  USEL UR4, UR4, 0x1, UP0 ;  /* 0x0000000104047887 */ /* 0x000fc60008000000 */
[----:B------:R-:W-:Y:S01]  /*f790*/  @P1 LOP3.LUT R16, R16, 0x200, RZ, 0xfc, !PT ;  /* 0x0000020010101812 */ /* 0x000fe200078efcff */
        /* <DEDUP_REMOVED lines=11> */
[----:B------:R-:W-:Y:S02]  /*f850*/  ULOP3.LUT UR45, UR37, 0x2, URZ, 0xfc, !UPT ;  /* 0x00000002252d7892 */ /* 0x000fe4000f8efc3f */
[----:B------:R-:W-:-:S02]  /*f860*/  ULOP3.LUT UR46, UR37, 0x1, URZ, 0xfc, !UPT ;  /* 0x00000001252e7892 */ /* 0x000fc4000f8efc3f */
[----:B------:R-:W-:Y:S02]  /*f870*/  UIADD3 UR39, UR36, 0xa0, -UR39 ;  /* 0x000000a024277890 */ /* 0x000fe4000fffe827 */
[----:B------:R-:W-:Y:S01]  /*f880*/  ULEA.HI.SX32 UR40, UR5, UR40, 0x1a ;  /* 0x0000002805287291 */ /* 0x000fe2000f8fd23f */
[----:B------:R-:W-:Y:S01]  /*f890*/  ULDC UR47, c[0x0][0xc] ;  /* 0x00000300002f7ab9 */ /* 0x000fe20000000800 */
[----:B--2---:R-:W-:-:S05]  /*f8a0*/  LEA R17, R10, R17, 0x18 ;  /* 0x000000110a117211 */ /* 0x004fca00078ec0ff */
[----:B------:R-:W-:-:S05]  /*f8b0*/  IMAD.IADD R0, R17, 0x1, R3 ;  /* 0x0000000111007824 */ /* 0x000fca00078e0203 */
[----:B------:R0:W-:Y:S04]  /*f8c0*/  STL [R1+0x20], R0 ;  /* 0x0000200001007387 */ /* 0x0001e80000100800 */
[----:B------:R0:W-:Y:S02]  /*f8d0*/  STL [R1+0x10], R2 ;  /* 0x0000100201007387 */ /* 0x0001e40000100800 */
.L_x_9452:
        /* <DEDUP_REMOVED lines=23> */
.L_x_9388:
[----:B------:R-:W-:Y:S01]  /*fa50*/  ULDC UR8, c[0x0][0xc54] ;  /* 0x0003150000087ab9 */ /* 0x000fe20000000800 */
[----:B------:R-:W-:Y:S01]  /*fa60*/  UMOV UR6, UR7 ;  /* 0x0000000700067c82 */ /* 0x000fe20008000000 */
[----:B------:R-:W-:-:S11]  /*fa70*/  UISETP.NE.AND UP0, UPT, UR8, 0x1, UPT ;  /* 0x000000010800788c */ /* 0x000fd6000bf05270 */
[----:B------:R-:W-:Y:S02]  /*fa80*/  @UP0 ULDC.64 UR10, c[0x0][0xc58] ;  /* 0x00031600000a0ab9 */ /* 0x000fe40000000a00 */
[----:B------:R-:W-:-:S04]  /*fa90*/  UIMAD.WIDE.U32 UR4, UR7, UR10, URZ ;  /* 0x0000000a070472a5 */ /* 0x000fc8000f8e003f */
[----:B------:R-:W-:-:S04]  /*faa0*/  @UP0 USHF.R.U32.HI UR6, URZ, UR11, UR5 ;  /* 0x0000000b3f060299 */ /* 0x000fc80008011605 */
[----:B------:R-:W-:-:S12]  /*fab0*/  UIMAD UR4, UR6, UR8, URZ ;  /* 0x00000008060472a4 */ /* 0x000fd8000f8e023f */
.L_x_9389:
        /* <DEDUP_REMOVED lines=60> */
.L_x_9391:
[----:B------:R-:W-:Y:S01]  /*fe80*/  IADD3 R0, R17, 0x18400, RZ ;  /* 0x0001840011007810 */ /* 0x000fe20007ffe0ff */
[----:B------:R-:W-:Y:S03]  /*fe90*/  BSSY B6, `(.L_x_9393) ;  /* 0x0000013000067945 */ /* 0x000fe60003800000 */
        /* <DEDUP_REMOVED lines=8> */
[----:B------:R-:W1:Y:S01]  /*ff20*/  LDC.64 R2, c[0x4][R2] ;  /* 0x0100000002027b82 */ /* 0x000e620000000a00 */
        /* <DEDUP_REMOVED lines=9> */
.L_x_9394:
[----:B------:R-:W-:Y:S05]  /*ffc0*/  BSYNC B6 ;  /* 0x0000000000067941 */ /* 0x000fea0003800000 */
.L_x_9393:
        /* <DEDUP_REMOVED lines=11> */
[----:B------:R-:W-:Y:S01]  /*10080*/  MOV R12, 0x1 ;  /* 0x00000001000c7802 */ /* 0x000fe20000000f00 */
[----:B------:R-:W1:Y:S01]  /*10090*/  LDC.64 R2, c[0x4][R2] ;  /* 0x0100000002027b82 */ /* 0x000e620000000a00 */
        /* <DEDUP_REMOVED lines=9> */
.L_x_9396:
[----:B------:R-:W-:Y:S05]  /*10130*/  BSYNC B6 ;  /* 0x0000000000067941 */ /* 0x000fea0003800000 */
.L_x_9395:
        /* <DEDUP_REMOVED lines=21> */
.L_x_9398:
[----:B------:R-:W-:Y:S05]  /*10290*/  BSYNC B6 ;  /* 0x0000000000067941 */ /* 0x000fea0003800000 */
.L_x_9397:
        /* <DEDUP_REMOVED lines=19> */
.L_x_9400:
[----:B------:R-:W-:Y:S05]  /*103d0*/  BSYNC B6 ;  /* 0x0000000000067941 */ /* 0x000fea0003800000 */
.L_x_9399:
        /* <DEDUP_REMOVED lines=18> */
.L_x_9472:
        /* <DEDUP_REMOVED lines=16> */
[C---:B------:R-:W-:Y:S02]  /*10600*/  ISETP.GE.AND P0, PT, R0.reuse, UR36, PT ;  /* 0x0000002400007c0c */ /* 0x040fe4000bf06270 */
[----:B------:R-:W-:Y:S02]  /*10610*/  IADD3 R0, R0, R22, RZ ;  /* 0x0000001600007210 */ /* 0x000fe40007ffe0ff */
[----:B------:R-:W-:-:S03]  /*10620*/  ISETP.GT.U32.OR P0, PT, R14, 0x9f, P0 ;  /* 0x0000009f0e00780c */ /* 0x000fc60000704470 */
[----:B--2---:R-:W-:-:S04]  /*10630*/  @P2 IMAD.HI.U32 R2, R0, R3, RZ ;  /* 0x0000000300022227 */ /* 0x004fc800078e00ff */
[----:B------:R-:W-:Y:S01]  /*10640*/  IMAD.MOV.U32 R10, RZ, RZ, R0 ;  /* 0x000000ffff0a7224 */ /* 0x000fe200078e0000 */
[----:B----4-:R-:W-:-:S05]  /*10650*/  @P2 SHF.R.U32.HI R10, RZ, R5, R2 ;  /* 0x00000005ff0a2219 */ /* 0x010fca0000011602 */
        /* <DEDUP_REMOVED lines=20> */
[----:B------:R-:W-:Y:S02]  /*107a0*/  IMAD.MOV.U32 R5, RZ, RZ, RZ ;  /* 0x000000ffff057224 */ /* 0x000fe400078e00ff */
[----:B---3--:R-:W-:Y:S01]  /*107b0*/  @!P1 IMAD R2, R15, R8, RZ ;  /* 0x000000080f029224 */ /* 0x008fe200078e02ff */
[----:B------:R-:W-:-:S03]  /*107c0*/  @!P1 SHF.R.S32.HI R3, RZ, 0x1f, R11 ;  /* 0x0000001fff039819 */ /* 0x000fc6000001140b */
[----:B------:R1:W5:Y:S01]  /*107d0*/  @!P0 LDG.E R5, desc[UR50][R12.64] ;  /* 0x000000320c058981 */ /* 0x000362000c1e1900 */
[----:B------:R-:W-:Y:S01]  /*107e0*/  @!P1 IMAD R9, R35, R9, R2 ;  /* 0x0000000923099224 */ /* 0x000fe200078e0202 */
[----:B------:R-:W-:-:S05]  /*107f0*/  @!P1 MOV R2, R11 ;  /* 0x0000000b00029202 */ /* 0x000fca0000000f00 */
        /* <DEDUP_REMOVED lines=24> */
.L_x_9402:
[----:B------:R-:W-:Y:S01]  /*10980*/  LEA R0, R31, R17, 0x3 ;  /* 0x000000111f007211 */ /* 0x000fe200078e18ff */
[----:B------:R-:W-:Y:S01]  /*10990*/  BSSY B0, `(.L_x_9403) ;  /* 0x0000005000007945 */ /* 0x000fe20003800000 */
[----:B------:R-:W-:Y:S02]  /*109a0*/  SHF.L.U32 R27, R36, 0x1f, RZ ;  /* 0x0000001f241b7819 */ /* 0x000fe400000006ff */
[----:B------:R-:W-:Y:S02]  /*109b0*/  SHF.R.S32.HI R22, RZ, 0x1f, R8 ;  /* 0x0000001fff167819 */ /* 0x000fe40000011408 */
[----:B------:R-:W0:Y:S02]  /*109c0*/  SYNCS.PHASECHK.TRANS64.TRYWAIT P0, [R0+URZ+0x22880], R27 ;  /* 0x0228801b000075a7 */ /* 0x000e24000800017f */
[----:B0-----:R-:W-:Y:S05]  /*109d0*/  @!P0 BRA `(.L_x_9404) ;  /* 0x0000004400b08947 */ /* 0x001fea0003800000 */
.L_x_9473:
[----:B------:R-:W-:Y:S05]  /*109e0*/  BSYNC B0 ;  /* 0x0000000000007941 */ /* 0x000fea0003800000 */
.L_x_9403:
        /* <DEDUP_REMOVED lines=122> */
.L_x_9495:
        /* <DEDUP_REMOVED lines=10> */
.L_x_9406:
        /* <DEDUP_REMOVED lines=11> */
.L_x_9407:
[----:B------:R1:W-:Y:S01]  /*112e0*/  SYNCS.ARRIVE.TRANS64.A1T0 RZ, [R0+URZ+0x22870], RZ ;  /* 0x022870ff00ff79a7 */ /* 0x0003e2000810003f */
[----:B------:R-:W-:Y:S05]  /*112f0*/  @!P6 BRA `(.L_x_9408) ;  /* 0x000000000004e947 */ /* 0x000fea0003800000 */
[----:B------:R-:W-:Y:S01]  /*11300*/  BPT.TRAP 0x1 ;  /* 0x000000040000795c */ /* 0x000fe20000300000 */
.L_x_9408:
[----:B------:R-:W2:Y:S01]  /*11310*/  SYNCS.PHASECHK.TRANS64.TRYWAIT P0, [R0+URZ+0x22840], R27 ;  /* 0x0228401b000075a7 */ /* 0x000ea2000800017f */
[----:B------:R-:W-:Y:S04]  /*11320*/  BSSY B0, `(.L_x_9409) ;  /* 0x0000002000007945 */ /* 0x000fe80003800000 */
[----:B--2---:R-:W-:Y:S05]  /*11330*/  @!P0 BRA `(.L_x_9410) ;  /* 0x0000004800948947 */ /* 0x004fea0003800000 */
.L_x_9496:
[----:B------:R-:W-:Y:S05]  /*11340*/  BSYNC B0 ;  /* 0x0000000000007941 */ /* 0x000fea0003800000 */
.L_x_9409:
        /* <DEDUP_REMOVED lines=52> */
[----:B---3--:R-:W-:-:S04]  /*11690*/  @P1 IADD3 R14, P0, R34, R14, RZ ;  /* 0x0000000e220e1210 */ /* 0x008fc80007f1e0ff */
[----:B----4-:R-:W-:Y:S01]  /*116a0*/  @P1 IADD3.X R19, RZ, R2, RZ, P0, !PT ;  /* 0x00000002ff131210 */ /* 0x010fe200007fe4ff */
[----:B------:R-:W-:Y:S02]  /*116b0*/  @P1 IMAD.MOV.U32 R2, RZ, RZ, R14 ;  /* 0x000000ffff021224 */ /* 0x000fe400078e000e */
[----:B------:R-:W3:Y:S02]  /*116c0*/  SHFL.IDX PT, R14, R8, 0x3, 0x181f ;  /* 0x00781f00080e7f89 */ /* 0x000ee400000e0000 */
[----:B------:R-:W-:-:S05]  /*116d0*/  @P1 IMAD.MOV.U32 R3, RZ, RZ, R19 ;  /* 0x000000ffff031224 */ /* 0x000fca00078e0013 */
        /* <DEDUP_REMOVED lines=18> */
[----:B---3--:R-:W-:-:S04]  /*11800*/  @P5 IADD3 R14, P0, R34, R14, RZ ;  /* 0x0000000e220e5210 */ /* 0x008fc80007f1e0ff */
[----:B----4-:R-:W-:Y:S01]  /*11810*/  @P5 IADD3.X R9, RZ, R2, RZ, P0, !PT ;  /* 0x00000002ff095210 */ /* 0x010fe200007fe4ff */
[----:B------:R-:W-:Y:S02]  /*11820*/  @P5 IMAD.MOV.U32 R2, RZ, RZ, R14 ;  /* 0x000000ffff025224 */ /* 0x000fe400078e000e */
[----:B------:R-:W3:Y:S02]  /*11830*/  SHFL.IDX PT, R14, R8, 0x6, 0x181f ;  /* 0x00d81f00080e7f89 */ /* 0x000ee400000e0000 */
[----:B------:R-:W-:-:S05]  /*11840*/  @P5 IMAD.MOV.U32 R3, RZ, RZ, R9 ;  /* 0x000000ffff035224 */ /* 0x000fca00078e0009 */
        /* <DEDUP_REMOVED lines=17> */
[----:B---3--:R-:W-:-:S04]  /*11960*/  @P1 IADD3 R14, P0, R34, R14, RZ ;  /* 0x0000000e220e1210 */ /* 0x008fc80007f1e0ff */
[----:B----4-:R-:W-:Y:S01]  /*11970*/  @P1 IADD3.X R9, RZ, R9, RZ, P0, !PT ;  /* 0x00000009ff091210 */ /* 0x010fe200007fe4ff */
[----:B-----5:R-:W-:Y:S02]  /*11980*/  @P1 IMAD.MOV.U32 R2, RZ, RZ, R14 ;  /* 0x000000ffff021224 */ /* 0x020fe400078e000e */
[----:B------:R3:W4:Y:S02]  /*11990*/  SHFL.IDX PT, R14, R6, 0x1, 0x181f ;  /* 0x00381f00060e7f89 */ /* 0x00072400000e0000 */
[----:B------:R-:W-:-:S05]  /*119a0*/  @P1 IMAD.MOV.U32 R3, RZ, RZ, R9 ;  /* 0x000000ffff031224 */ /* 0x000fca00078e0009 */
[----:B------:R3:W-:Y:S02]  /*119b0*/  @P1 LDGSTS.E.BYPASS.LTC128B.128 [R4+0x1c400], desc[UR50][R2.64], !P2 ;  /* 0x1c40000002041fae */ /* 0x0007e4000d101d72 */
.L_x_9518:
        /* <DEDUP_REMOVED lines=9> */
.L_x_9412:
        /* <DEDUP_REMOVED lines=11> */
.L_x_9413:
        /* <DEDUP_REMOVED lines=23> */
.L_x_9415:
[----:B------:R-:W-:Y:S05]  /*11c70*/  BSYNC B6 ;  /* 0x0000000000067941 */ /* 0x000fea0003800000 */
.L_x_9414:
[----:B------:R0:W5:Y:S01]  /*11c80*/  LDL R8, [R1+0x20] ;  /* 0x0000200001087983 */ /* 0x0001620000100800 */
[----:B------:R-:W-:Y:S01]  /*11c90*/  UISETP.NE.AND UP0, UPT, UR48, URZ, UPT ;  /* 0x0000003f3000728c */ /* 0x000fe2000bf05270 */
[----:B------:R-:W-:Y:S01]  /*11ca0*/  IMAD.U32 R4, RZ, RZ, UR43 ;  /* 0x0000002bff047e24 */ /* 0x000fe2000f8e00ff */
[----:B------:R-:W1:Y:S01]  /*11cb0*/  S2R R2, SR_TID.X ;  /* 0x0000000000027919 */ /* 0x000e620000002100 */
[----:B------:R-:W-:Y:S01]  /*11cc0*/  R2UR UR6, R37 ;  /* 0x00000000250672ca */ /* 0x000fe200000e0000 */
[----:B------:R-:W-:Y:S02]  /*11cd0*/  ULDC.64 UR8, c[0x0][0x2d8] ;  /* 0x0000b60000087ab9 */ /* 0x000fe40000000a00 */
[----:B------:R-:W-:Y:S02]  /*11ce0*/  PLOP3.LUT P0, PT, PT, PT, UP0, 0x80, 0x0 ;  /* 0x000000000000781c */ /* 0x000fe40003f0f008 */
[----:B------:R-:W-:-:S03]  /*11cf0*/  LOP3.LUT P5, RZ, R16, 0x800, RZ, 0xc0, !PT ;  /* 0x0000080010ff7812 */ /* 0x000fc600078ac0ff */
[----:B------:R-:W-:Y:S01]  /*11d00*/  @UP0 ULDC UR4, c[0x0][0x44c] ;  /* 0x0001130000040ab9 */ /* 0x000fe20000000800 */
[C---:B-1----:R-:W-:Y:S01]  /*11d10*/  LOP3.LUT R19, R2.reuse, 0x7f, RZ, 0xc0, !PT ;  /* 0x0000007f02137812 */ /* 0x042fe200078ec0ff */
[----:B------:R-:W-:-:S03]  /*11d20*/  IMAD.SHL.U32 R2, R2, 0x10, RZ ;  /* 0x0000001002027824 */ /* 0x000fc600078e00ff */
[----:B------:R-:W-:-:S04]  /*11d30*/  SHF.R.U32.HI R19, RZ, 0x3, R19 ;  /* 0x00000003ff137819 */ /* 0x000fc80000011613 */
[----:B------:R-:W-:-:S05]  /*11d40*/  LOP3.LUT R2, R19, 0x70, R2, 0xf8, !PT ;  /* 0x0000007013027812 */ /* 0x000fca00078ef802 */
[----:B------:R-:W-:-:S04]  /*11d50*/  IMAD R4, R4, 0x80, R2 ;  /* 0x0000008004047824 */ /* 0x000fc800078e0202 */
[----:B------:R-:W-:Y:S01]  /*11d60*/  @P0 IMAD.HI.U32 R2, R4, UR4, RZ ;  /* 0x0000000404020c27 */ /* 0x000fe2000f8e00ff */
[----:B------:R-:W-:Y:S01]  /*11d70*/  PLOP3.LUT P0, PT, PT, PT, UP0, 0x80, 0x0 ;  /* 0x000000000000781c */ /* 0x000fe20003f0f008 */
[----:B------:R-:W-:Y:S01]  /*11d80*/  @UP0 ULDC UR4, c[0x0][0x450] ;  /* 0x0001140000040ab9 */ /* 0x000fe20000000800 */
[----:B------:R-:W-:Y:S02]  /*11d90*/  MOV R0, R4 ;  /* 0x0000000400007202 */ /* 0x000fe40000000f00 */
[----:B------:R-:W-:-:S09]  /*11da0*/  R2UR UR7, R18 ;  /* 0x00000000120772ca */ /* 0x000fd200000e0000 */
[----:B------:R-:W-:Y:S02]  /*11db0*/  @P0 SHF.R.U32.HI R0, RZ, UR4, R2 ;  /* 0x00000004ff000c19 */ /* 0x000fe40008011602 */
[----:B------:R-:W-:Y:S01]  /*11dc0*/  R2UR UR4, R18 ;  /* 0x00000000120472ca */ /* 0x000fe200000e0000 */
[----:B------:R-:W-:-:S04]  /*11dd0*/  UIMAD UR6, UR6, UR8, URZ ;  /* 0x00000008060672a4 */ /* 0x000fc8000f8e023f */
[----:B------:R-:W-:Y:S02]  /*11de0*/  UIMAD UR7, UR7, UR9, UR6 ;  /* 0x00000009070772a4 */ /* 0x000fe4000f8e0206 */
[----:B------:R-:W-:-:S06]  /*11df0*/  USHF.R.S32.HI UR6, URZ, 0x1f, UR42 ;  /* 0x0000001f3f067899 */ /* 0x000fcc000801142a */
[----:B------:R-:W-:-:S03]  /*11e00*/  UIMAD.WIDE.U32 UR4, UR4, UR8, URZ ;  /* 0x00000008040472a5 */ /* 0x000fc6000f8e003f */
[----:B------:R-:W-:Y:S01]  /*11e10*/  ULDC.64 UR8, c[0x0][0x2e0] ;  /* 0x0000b80000087ab9 */ /* 0x000fe20000000a00 */
[----:B------:R-:W-:Y:S02]  /*11e20*/  UIADD3 UR5, UR5, UR7, URZ ;  /* 0x0000000705057290 */ /* 0x000fe4000fffe03f */
[----:B------:R-:W-:Y:S01]  /*11e30*/  UIMAD UR6, UR6, UR8, URZ ;  /* 0x00000008060672a4 */ /* 0x000fe2000f8e023f */
[----:B------:R-:W-:Y:S01]  /*11e40*/  SHF.R.S32.HI R2, RZ, 0x1f, R0 ;  /* 0x0000001fff027819 */ /* 0x000fe20000011400 */
[----:B------:R-:W-:Y:S01]  /*11e50*/  UIMAD.WIDE.U32 UR4, UR42, UR8, UR4 ;  /* 0x000000082a0472a5 */ /* 0x000fe2000f8e0004 */
[----:B------:R-:W1:Y:S01]  /*11e60*/  S2R R19, SR_TID.X ;  /* 0x0000000000137919 */ /* 0x000e620000002100 */
        /* <DEDUP_REMOVED lines=76> */
.L_x_9535:
        /* <DEDUP_REMOVED lines=10> */
.L_x_9417:
        /* <DEDUP_REMOVED lines=18> */
.L_x_9536:
[----:B------:R-:W-:Y:S05]  /*124f0*/  BSYNC B0 ;  /* 0x0000000000007941 */ /* 0x000fea0003800000 */
.L_x_9418:
[----:B------:R-:W-:-:S06]  /*12500*/  UISETP.GE.AND UP0, UPT, UR44, 0x2, UPT ;  /* 0x000000022c00788c */ /* 0x000fcc000bf06270 */
[----:B------:R-:W-:-:S13]  /*12510*/  PLOP3.LUT P0, PT, PT, PT, UP0, 0x40, 0x0 ;  /* 0x000000000000781c */ /* 0x000fda0003f0e808 */
[----:B------:R-:W-:Y:S05]  /*12520*/  @P0 BRA `(.L_x_9420) ;  /* 0x00000018005c0947 */ /* 0x000fea0003800000 */
[----:B------:R-:W-:Y:S01]  /*12530*/  UIADD3 UR4, UR44, -0x2, URZ ;  /* 0xfffffffe2c047890 */ /* 0x000fe2000fffe03f */
[----:B------:R-:W-:Y:S02]  /*12540*/  IMAD.MOV.U32 R23, RZ, RZ, R36 ;  /* 0x000000ffff177224 */ /* 0x000fe400078e0024 */
[----:B------:R-:W-:-:S03]  /*12550*/  IMAD.MOV.U32 R22, RZ, RZ, R31 ;  /* 0x000000ffff167224 */ /* 0x000fc600078e001f */
[----:B------:R-:W-:-:S07]  /*12560*/  IMAD.U32 R33, RZ, RZ, UR4 ;  /* 0x00000004ff217e24 */ /* 0x000fce000f8e00ff */
.L_x_9440:
        /* <DEDUP_REMOVED lines=8> */
[----:B0-----:R-:W-:-:S02]  /*125f0*/  LOP3.LUT R3, R0, 0x7f, RZ, 0xc0, !PT ;  /* 0x0000007f00037812 */ /* 0x001fc400078ec0ff */
[----:B------:R-:W-:Y:S02]  /*12600*/  SHF.L.U32 R0, R0, 0x4, RZ ;  /* 0x0000000400007819 */ /* 0x000fe400000006ff */
        /* <DEDUP_REMOVED lines=36> */
[----:B------:R-:W-:Y:S02]  /*12850*/  ULDC UR4, c[0x0][0x430] ;  /* 0x00010c0000047ab9 */ /* 0x000fe40000000800 */
[----:B------:R-:W-:Y:S02]  /*12860*/  ISETP.NE.AND P2, PT, R12, 0x3, PT ;  /* 0x000000030c00780c */ /* 0x000fe40003f45270 */
[----:B------:R-:W-:-:S02]  /*12870*/  @!P1 IADD3 R3, R4, R3, RZ ;  /* 0x0000000304039210 */ /* 0x000fc40007ffe0ff */
[----:B------:R-:W-:Y:S01]  /*12880*/  @!P1 LEA R4, P0, R2, UR6, 0x2 ;  /* 0x0000000602049c11 */ /* 0x000fe2000f8010ff */
[----:B------:R-:W-:Y:S02]  /*12890*/  VIADD R31, R22, 0x1 ;  /* 0x00000001161f7836 */ /* 0x000fe40000000000 */
[----:B-1----:R-:W-:Y:S01]  /*128a0*/  IMAD.MOV.U32 R7, RZ, RZ, RZ ;  /* 0x000000ffff077224 */ /* 0x002fe200078e00ff */
[----:B------:R-:W-:Y:S01]  /*128b0*/  @!P1 LEA.HI.X R5, R2, UR7, R3, 0x2, P0 ;  /* 0x0000000702059c11 */ /* 0x000fe200080f1403 */
[----:B------:R-:W-:Y:S01]  /*128c0*/  IMAD.MOV R3, RZ, RZ, -R8 ;  /* 0x000000ffff037224 */ /* 0x000fe200078e0a08 */
[----:B------:R-:W-:Y:S01]  /*128d0*/  ISETP.NE.AND P0, PT, R31, 0x2, PT ;  /* 0x000000021f00780c */ /* 0x000fe20003f05270 */
[----:B------:R-:W-:Y:S02]  /*128e0*/  IMAD.MOV R11, RZ, RZ, -R11 ;  /* 0x000000ffff0b7224 */ /* 0x000fe400078e0a0b */
[----:B------:R0:W5:Y:S01]  /*128f0*/  @!P1 LDG.E R7, desc[UR50][R4.64] ;  /* 0x0000003204079981 */ /* 0x000162000c1e1900 */
[----:B------:R-:W-:Y:S01]  /*12900*/  SEL R36, RZ, 0x1, P0 ;  /* 0x00000001ff247807 */ /* 0x000fe20000000000 */
[----:B------:R-:W-:Y:S01]  /*12910*/  IMAD R8, R11, UR4, R10 ;  /* 0x000000040b087c24 */ /* 0x000fe2000f8e020a */
[----:B------:R-:W-:Y:S01]  /*12920*/  SEL R31, R31, RZ, P0 ;  /* 0x000000ff1f1f7207 */ /* 0x000fe20000000000 */
[----:B0-----:R-:W-:-:S02]  /*12930*/  IMAD R4, R3, UR4, R0 ;  /* 0x0000000403047c24 */ /* 0x001fc4000f8e0200 */
[----:B------:R-:W-:Y:S01]  /*12940*/  IMAD.MOV.U32 R0, RZ, RZ, R33 ;  /* 0x000000ffff007224 */ /* 0x000fe200078e0021 */
[----:B------:R-:W-:Y:S01]  /*12950*/  LOP3.LUT R36, R23, R36, RZ, 0x3c, !PT ;  /* 0x0000002417247212 */ /* 0x000fe200078e3cff */
[----:B------:R-:W-:-:S03]  /*12960*/  VIADD R33, R33, 0xffffffff ;  /* 0xffffffff21217836 */ /* 0x000fc60000000000 */
[----:B------:R-:W-:Y:S02]  /*12970*/  ISETP.GT.AND P1, PT, R0, RZ, PT ;  /* 0x000000ff0000720c */ /* 0x000fe40003f24270 */
[----:B--2---:R-:W-:Y:S01]  /*12980*/  SHF.R.S32.HI R26, RZ, 0x1f, R9 ;  /* 0x0000001fff1a7819 */ /* 0x004fe20000011409 */
[----:B------:R-:W-:Y:S10]  /*12990*/  @!P2 BRA `(.L_x_9421) ;  /* 0x000000000004a947 */ /* 0x000ff40003800000 */
[----:B------:R-:W-:Y:S01]  /*129a0*/  BPT.TRAP 0x1 ;  /* 0x000000040000795c */ /* 0x000fe20000300000 */
.L_x_9421:
[----:B------:R-:W-:Y:S01]  /*129b0*/  IMAD R0, R31, 0x8, R17 ;  /* 0x000000081f007824 */ /* 0x000fe200078e0211 */
[----:B------:R-:W-:Y:S01]  /*129c0*/  SHF.L.U32 R29, R36, 0x1f, RZ ;  /* 0x0000001f241d7819 */ /* 0x000fe200000006ff */
[----:B------:R-:W-:Y:S01]  /*129d0*/  BSSY B0, `(.L_x_9422) ;  /* 0x0000004000007945 */ /* 0x000fe20003800000 */
[----:B------:R-:W-:Y:S02]  /*129e0*/  SHF.R.S32.HI R28, RZ, 0x1f, R4 ;  /* 0x0000001fff1c7819 */ /* 0x000fe40000011404 */
[----:B------:R-:W0:Y:S02]  /*129f0*/  SYNCS.PHASECHK.TRANS64.TRYWAIT P0, [R0+URZ+0x22880], R29 ;  /* 0x0228801d000075a7 */ /* 0x000e24000800017f */
[----:B0-----:R-:W-:Y:S05]  /*12a00*/  @!P0 BRA `(.L_x_9423) ;  /* 0x0000004800188947 */ /* 0x001fea0003800000 */
.L_x_9537:
[----:B------:R-:W-:Y:S05]  /*12a10*/  BSYNC B0 ;  /* 0x0000000000007941 */ /* 0x000fea0003800000 */
.L_x_9422:
        /* <DEDUP_REMOVED lines=12> */
[----:B------:R-:W-:Y:S01]  /*12ae0*/  IMAD R6, R27, UR4, RZ ;  /* 0x000000041b067c24 */ /* 0x000fe2000f8e02ff */
[----:B------:R-:W-:Y:S01]  /*12af0*/  IADD3 R3, R3, R5, RZ ;  /* 0x0000000503037210 */ /* 0x000fe20007ffe0ff */
[----:B------:R-:W-:Y:S02]  /*12b00*/  IMAD R5, R26, UR6, RZ ;  /* 0x000000061a057c24 */ /* 0x000fe4000f8e02ff */
[----:B------:R-:W-:Y:S02]  /*12b10*/  IMAD R21, R18, UR9, R21 ;  /* 0x0000000912157c24 */ /* 0x000fe4000f8e0215 */
[C---:B------:R-:W-:Y:S02]  /*12b20*/  IMAD R5, R9.reuse, UR7, R5 ;  /* 0x0000000709057c24 */ /* 0x040fe4000f8e0205 */
[----:B------:R-:W-:-:S04]  /*12b30*/  IMAD.WIDE.U32 R2, R9, UR6, R2 ;  /* 0x0000000609027c25 */ /* 0x000fc8000f8e0002 */
[----:B------:R-:W-:Y:S02]  /*12b40*/  IMAD.IADD R3, R3, 0x1, R5 ;  /* 0x0000000103037824 */ /* 0x000fe400078e0205 */
[----:B------:R-:W-:Y:S02]  /*12b50*/  IMAD R6, R8, UR5, R6 ;  /* 0x0000000508067c24 */ /* 0x000fe4000f8e0206 */
[----:B------:R-:W-:-:S03]  /*12b60*/  IMAD.WIDE.U32 R2, R18, UR8, R2 ;  /* 0x0000000812027c25 */ /* 0x000fc6000f8e0002 */
        /* <DEDUP_REMOVED lines=39> */
[----:B-1----:R-:W-:-:S04]  /*12de0*/  IADD3 R2, P0, R34, R2, RZ ;  /* 0x0000000222027210 */ /* 0x002fc80007f1e0ff */
[----:B--2---:R-:W-:Y:S02]  /*12df0*/  IADD3.X R3, RZ, R3, RZ, P0, !PT ;  /* 0x00000003ff037210 */ /* 0x004fe400007fe4ff */
[----:B---3--:R-:W-:-:S03]  /*12e00*/  IADD3 R14, P0, R34, R14, RZ ;  /* 0x0000000e220e7210 */ /* 0x008fc60007f1e0ff */
[----:B------:R1:W-:Y:S02]  /*12e10*/  LDGSTS.E.BYPASS.LTC128B.128 [R6+0xc400], desc[UR50][R2.64], !P2 ;  /* 0x0c40000002067fae */ /* 0x0003e4000d101d72 */
        /* <DEDUP_REMOVED lines=19> */
.L_x_9559:
        /* <DEDUP_REMOVED lines=8> */
.L_x_9425:
        /* <DEDUP_REMOVED lines=11> */
.L_x_9426:
[----:B------:R2:W-:Y:S01]  /*13080*/  SYNCS.ARRIVE.TRANS64.A1T0 RZ, [R0+URZ+0x22870], RZ ;  /* 0x022870ff00ff79a7 */ /* 0x0005e2000810003f */
[----:B------:R-:W-:Y:S05]  /*13090*/  @!P3 BRA `(.L_x_9427) ;  /* 0x000000000004b947 */ /* 0x000fea0003800000 */
[----:B------:R-:W-:Y:S01]  /*130a0*/  BPT.TRAP 0x1 ;  /* 0x000000040000795c */ /* 0x000fe20000300000 */
.L_x_9427:
[----:B------:R-:W3:Y:S01]  /*130b0*/  SYNCS.PHASECHK.TRANS64.TRYWAIT P0, [R0+URZ+0x22840], R29 ;  /* 0x0228401d000075a7 */ /* 0x000ee2000800017f */
[----:B------:R-:W-:Y:S04]  /*130c0*/  BSSY B0, `(.L_x_9428) ;  /* 0x0000002000007945 */ /* 0x000fe80003800000 */
[----:B---3--:R-:W-:Y:S05]  /*130d0*/  @!P0 BRA `(.L_x_9429) ;  /* 0x0000004c00248947 */ /* 0x008fea0003800000 */
.L_x_9560:
[----:B------:R-:W-:Y:S05]  /*130e0*/  BSYNC B0 ;  /* 0x0000000000007941 */ /* 0x000fea0003800000 */
.L_x_9428:
        /* <DEDUP_REMOVED lines=10> */
[----:B------:R-:W-:Y:S01]  /*13190*/  IMAD.IADD R5, R3, 0x1, R4 ;  /* 0x0000000103057824 */ /* 0x000fe200078e0204 */
[----:B------:R-:W-:Y:S01]  /*131a0*/  MOV R4, R2 ;  /* 0x0000000200047202 */ /* 0x000fe20000000f00 */
        /* <DEDUP_REMOVED lines=56> */
[----:B------:R-:W0:Y:S01]  /*13530*/  SHFL.IDX PT, R2, R7, RZ, 0x181f ;  /* 0x00181fff07027589 */ /* 0x000e2200000e0000 */
[----:B-1----:R-:W-:-:S03]  /*13540*/  IADD3.X R13, RZ, R3, RZ, P0, !PT ;  /* 0x00000003ff0d7210 */ /* 0x002fc600007fe4ff */
        /* <DEDUP_REMOVED lines=9> */
.L_x_9582:
        /* <DEDUP_REMOVED lines=8> */
.L_x_9431:
        /* <DEDUP_REMOVED lines=11> */
.L_x_9432:
[----:B------:R3:W-:Y:S02]  /*13710*/  SYNCS.ARRIVE.TRANS64.A1T0 RZ, [R0+URZ+0x22830], RZ ;  /* 0x022830ff00ff79a7 */ /* 0x0007e4000810003f */
[----:B---3--:R-:W-:-:S05]  /*13720*/  IMAD.U32 R0, RZ, RZ, UR46 ;  /* 0x0000002eff007e24 */ /* 0x008fca000f8e00ff */
[----:B------:R-:W-:-:S13]  /*13730*/  ISETP.NE.AND P0, PT, R0, 0x3, PT ;  /* 0x000000030000780c */ /* 0x000fda0003f05270 */
[----:B------:R-:W-:Y:S05]  /*13740*/  @!P0 BRA `(.L_x_9433) ;  /* 0x0000000000048947 */ /* 0x000fea0003800000 */
[----:B------:R-:W-:Y:S01]  /*13750*/  BPT.TRAP 0x1 ;  /* 0x000000040000795c */ /* 0x000fe20000300000 */
.L_x_9433:
[----:B------:R-:W-:Y:S01]  /*13760*/  LOP3.LUT R0, R23, 0x1, RZ, 0x3c, !PT ;  /* 0x0000000117007812 */ /* 0x000fe200078e3cff */
[----:B------:R-:W-:Y:S01]  /*13770*/  IMAD R3, R22, 0x8, R17 ;  /* 0x0000000816037824 */ /* 0x000fe200078e0211 */
[----:B------:R-:W-:Y:S02]  /*13780*/  BSSY B0, `(.L_x_9434) ;  /* 0x0000004000007945 */ /* 0x000fe40003800000 */
[----:B------:R-:W-:-:S04]  /*13790*/  SHF.L.U32 R0, R0, 0x1f, RZ ;  /* 0x0000001f00007819 */ /* 0x000fc800000006ff */
[----:B------:R-:W0:Y:S02]  /*137a0*/  SYNCS.PHASECHK.TRANS64.TRYWAIT P2, [R3+URZ+0x22870], R0 ;  /* 0x02287000030075a7 */ /* 0x000e24000804017f */
[----:B0-----:R-:W-:Y:S05]  /*137b0*/  @!P2 BRA `(.L_x_9435) ;  /* 0x000000500024a947 */ /* 0x001fea0003800000 */
.L_x_9583:
[----:B------:R-:W-:Y:S05]  /*137c0*/  BSYNC B0 ;  /* 0x0000000000007941 */ /* 0x000fea0003800000 */
.L_x_9434:
[----:B------:R-:W-:-:S05]  /*137d0*/  IMAD.U32 R2, RZ, RZ, UR45 ;  /* 0x0000002dff027e24 */ /* 0x000fca000f8e00ff */
[----:B------:R-:W-:-:S13]  /*137e0*/  ISETP.NE.AND P2, PT, R2, 0x3, PT ;  /* 0x000000030200780c */ /* 0x000fda0003f45270 */
[----:B------:R-:W-:Y:S05]  /*137f0*/  @!P2 BRA `(.L_x_9436) ;  /* 0x000000000004a947 */ /* 0x000fea0003800000 */
[----:B------:R-:W-:Y:S01]  /*13800*/  BPT.TRAP 0x1 ;  /* 0x000000040000795c */ /* 0x000fe20000300000 */
.L_x_9436:
[----:B0-----:R-:W-:Y:S01]  /*13810*/  SHF.L.U32 R0, R23, 0x1f, RZ ;  /* 0x0000001f17007819 */ /* 0x001fe200000006ff */
[----:B------:R-:W-:-:S03]  /*13820*/  IMAD R2, R22, 0x5000, RZ ;  /* 0x0000500016027824 */ /* 0x000fc600078e02ff */
[----:B------:R-:W0:Y:S02]  /*13830*/  SYNCS.PHASECHK.TRANS64.TRYWAIT P2, [R3+URZ+0x22860], R0 ;  /* 0x02286000030075a7 */ /* 0x000e24000804017f */
[----:B0-----:R-:W-:Y:S05]  /*13840*/  @!P2 BRA `(.L_x_9437) ;  /* 0x000000500014a947 */ /* 0x001fea0003800000 */
.L_x_9584:
        /* <DEDUP_REMOVED lines=18> */
[----:B------:R-:W-:Y:S02]  /*13970*/  PRMT R13, R4, 0x7531, R5 ;  /* 0x00007531040d7816 */ /* 0x000fe40000000005 */
[----:B------:R-:W-:Y:S02]  /*13980*/  IADD3 R5, R2, 0x1000, RZ ;  /* 0x0000100002057810 */ /* 0x000fe40007ffe0ff */
[C-C-:B------:R-:W-:Y:S02]  /*13990*/  PRMT R14, R6.reuse, 0x6420, R7.reuse ;  /* 0x00006420060e7816 */ /* 0x140fe40000000007 */
[----:B------:R-:W-:Y:S02]  /*139a0*/  LOP3.LUT R4, R5, R24, RZ, 0xfc, !PT ;  /* 0x0000001805047212 */ /* 0x000fe400078efcff */
[----:B------:R-:W-:-:S03]  /*139b0*/  PRMT R15, R6, 0x7531, R7 ;  /* 0x00007531060f7816 */ /* 0x000fc60000000007 */
[----:B------:R-:W-:Y:S02]  /*139c0*/  IMAD.IADD R20, R17, 0x1, R4 ;  /* 0x0000000111147824 */ /* 0x000fe400078e0204 */
[----:B------:R-:W-:Y:S04]  /*139d0*/  STSM.16.M88.4 [R0+0x800], R12 ;  /* 0x0008000c00007844 */ /* 0x000fe80000000200 */
[----:B------:R-:W0:Y:S02]  /*139e0*/  LDSM.16.MT88.4 R8, [R20+0xa400] ;  /* 0x00a400001408783b */ /* 0x000e240000004200 */
[C-C-:B0-----:R-:W-:Y:S02]  /*139f0*/  PRMT R4, R8.reuse, 0x6420, R9.reuse ;  /* 0x0000642008047816 */ /* 0x141fe40000000009 */
[----:B------:R-:W-:-:S02]  /*13a00*/  PRMT R5, R8, 0x7531, R9 ;  /* 0x0000753108057816 */ /* 0x000fc40000000009 */
[C-C-:B------:R-:W-:Y:S02]  /*13a10*/  PRMT R6, R10.reuse, 0x6420, R11.reuse ;  /* 0x000064200a067816 */ /* 0x140fe4000000000b */
        /* <DEDUP_REMOVED lines=61> */
.L_x_9438:
[----:B-1----:R1:W-:Y:S01]  /*13df0*/  SYNCS.ARRIVE.TRANS64.A1T0 RZ, [R3+URZ+0x22850], RZ ;  /* 0x022850ff03ff79a7 */ /* 0x0023e2000810003f */
[----:B------:R-:W-:Y:S06]  /*13e00*/  BAR.SYNC.DEFER_BLOCKING 0x2, 0x80 ;  /* 0x0082000000007b1d */ /* 0x000fec0000010000 */
[----:B------:R-:W-:Y:S05]  /*13e10*/  @!P0 BRA `(.L_x_9439) ;  /* 0x0000000000048947 */ /* 0x000fea0003800000 */
[----:B------:R-:W-:Y:S01]  /*13e20*/  BPT.TRAP 0x1 ;  /* 0x000000040000795c */ /* 0x000fe20000300000 */
.L_x_9439:
[----:B0-----:R-:W2:Y:S01]  /*13e30*/  LDL R0, [R1+0xc] ;  /* 0x00000c0001007983 */ /* 0x001ea20000100800 */
[----:B-1----:R-:W-:Y:S01]  /*13e40*/  IADD3 R3, R3, 0x22880, RZ ;  /* 0x0002288003037810 */ /* 0x002fe20007ffe0ff */
[----:B------:R-:W-:Y:S02]  /*13e50*/  IMAD.MOV.U32 R23, RZ, RZ, R36 ;  /* 0x000000ffff177224 */ /* 0x000fe400078e0024 */
[----:B------:R-:W-:Y:S01]  /*13e60*/  IMAD.MOV.U32 R22, RZ, RZ, R31 ;  /* 0x000000ffff167224 */ /* 0x000fe200078e001f */
[----:B--2---:R-:W-:-:S04]  /*13e70*/  PRMT R3, R0, 0x654, R3 ;  /* 0x0000065400037816 */ /* 0x004fc80000000003 */
[----:B------:R1:W-:Y:S01]  /*13e80*/  SYNCS.ARRIVE.TRANS64.RED.A1T0 RZ, [R3+URZ], RZ ;  /* 0x000000ff03ff79a7 */ /* 0x0003e2000810043f */
[----:B------:R-:W-:Y:S05]  /*13e90*/  @P1 BRA `(.L_x_9440) ;  /* 0xffffffe400b41947 */ /* 0x000fea000383ffff */
.L_x_9420:
        /* <DEDUP_REMOVED lines=19> */
.L_x_9442:
[----:B------:R-:W-:Y:S05]  /*13fd0*/  BSYNC B0 ;  /* 0x0000000000007941 */ /* 0x000fea0003800000 */
.L_x_9441:
[----:B------:R-:W-:-:S13]  /*13fe0*/  ISETP.NE.AND P1, PT, R6, 0x3, PT ;  /* 0x000000030600780c */ /* 0x000fda0003f25270 */
[----:B------:R-:W-:Y:S05]  /*13ff0*/  @!P1 BRA `(.L_x_9443) ;  /* 0x0000000000049947 */ /* 0x000fea0003800000 */
[----:B------:R-:W-:Y:S01]  /*14000*/  BPT.TRAP 0x1 ;  /* 0x000000040000795c */ /* 0x000fe20000300000 */
.L_x_9443:
[----:B0-----:R-:W-:Y:S01]  /*14010*/  LOP3.LUT R0, R36, 0x1, RZ, 0x3c, !PT ;  /* 0x0000000124007812 */ /* 0x001fe200078e3cff */
[----:B-1----:R-:W-:Y:S01]  /*14020*/  IMAD R3, R31, 0x8, R17 ;  /* 0x000000081f037824 */ /* 0x002fe200078e0211 */
[----:B------:R-:W-:Y:S02]  /*14030*/  BSSY B0, `(.L_x_9444) ;  /* 0x0000004000007945 */ /* 0x000fe40003800000 */
[----:B------:R-:W-:-:S04]  /*14040*/  SHF.L.U32 R0, R0, 0x1f, RZ ;  /* 0x0000001f00007819 */ /* 0x000fc800000006ff */
[----:B------:R-:W0:Y:S02]  /*14050*/  SYNCS.PHASECHK.TRANS64.TRYWAIT P2, [R3+URZ+0x22870], R0 ;  /* 0x02287000030075a7 */ /* 0x000e24000804017f */
[----:B0-----:R-:W-:Y:S05]  /*14060*/  @!P2 BRA `(.L_x_9445) ;  /* 0x000000480020a947 */ /* 0x001fea0003800000 */
.L_x_9585:
[----:B------:R-:W-:Y:S05]  /*14070*/  BSYNC B0 ;  /* 0x0000000000007941 */ /* 0x000fea0003800000 */
.L_x_9444:
[----:B------:R-:W-:-:S05]  /*14080*/  IMAD.U32 R2, RZ, RZ, UR45 ;  /* 0x0000002dff027e24 */ /* 0x000fca000f8e00ff */
[----:B------:R-:W-:-:S13]  /*14090*/  ISETP.NE.AND P2, PT, R2, 0x3, PT ;  /* 0x000000030200780c */ /* 0x000fda0003f45270 */
[----:B------:R-:W-:Y:S05]  /*140a0*/  @!P2 BRA `(.L_x_9446) ;  /* 0x000000000004a947 */ /* 0x000fea0003800000 */
[----:B------:R-:W-:Y:S01]  /*140b0*/  BPT.TRAP 0x1 ;  /* 0x000000040000795c */ /* 0x000fe20000300000 */
.L_x_9446:
[----:B0-----:R-:W-:Y:S01]  /*140c0*/  SHF.L.U32 R0, R36, 0x1f, RZ ;  /* 0x0000001f24007819 */ /* 0x001fe200000006ff */
[----:B------:R-:W-:-:S03]  /*140d0*/  IMAD R2, R31, 0x5000, RZ ;  /* 0x000050001f027824 */ /* 0x000fc600078e02ff */
[----:B------:R-:W0:Y:S02]  /*140e0*/  SYNCS.PHASECHK.TRANS64.TRYWAIT P2, [R3+URZ+0x22860], R0 ;  /* 0x02286000030075a7 */ /* 0x000e24000804017f */
[----:B0-----:R-:W-:Y:S05]  /*140f0*/  @!P2 BRA `(.L_x_9447) ;  /* 0x000000480010a947 */ /* 0x001fea0003800000 */
.L_x_9586:
        /* <DEDUP_REMOVED lines=30> */
[----:B------:R-:W-:Y:S02]  /*142e0*/  PRMT R9, R4, 0x7531, R5 ;  /* 0x0000753104097816 */ /* 0x000fe40000000005 */
[----:B------:R-:W-:Y:S02]  /*142f0*/  IADD3 R5, R2, 0x2000, RZ ;  /* 0x0000200002057810 */ /* 0x000fe40007ffe0ff */
[----:B------:R-:W-:Y:S02]  /*14300*/  PRMT R14, R10, 0x6420, R11 ;  /* 0x000064200a0e7816 */ /* 0x000fe4000000000b */
[----:B------:R-:W-:-:S02]  /*14310*/  LOP3.LUT R4, R5, R24, RZ, 0xfc, !PT ;  /* 0x0000001805047212 */ /* 0x000fc400078efcff */
[----:B------:R-:W-:Y:S02]  /*14320*/  PRMT R15, R10, 0x7531, R11 ;  /* 0x000075310a0f7816 */ /* 0x000fe4000000000b */
[C-C-:B------:R-:W-:Y:S01]  /*14330*/  PRMT R10, R6.reuse, 0x6420, R7.reuse ;  /* 0x00006420060a7816 */ /* 0x140fe20000000007 */
[----:B------:R-:W-:Y:S01]  /*14340*/  IMAD.IADD R19, R17, 0x1, R4 ;  /* 0x0000000111137824 */ /* 0x000fe200078e0204 */
[----:B------:R-:W-:Y:S01]  /*14350*/  PRMT R11, R6, 0x7531, R7 ;  /* 0x00007531060b7816 */ /* 0x000fe20000000007 */
[----:B------:R-:W-:Y:S04]  /*14360*/  STSM.16.M88.4 [R0+0x1000], R12 ;  /* 0x0010000c00007844 */ /* 0x000fe80000000200 */
[----:B------:R-:W-:Y:S04]  /*14370*/  STSM.16.M88.4 [R0+0x1800], R8 ;  /* 0x0018000800007844 */ /* 0x000fe80000000200 */
[----:B------:R-:W0:Y:S04]  /*14380*/  LDSM.16.MT88.4 R8, [R19+0xa400] ;  /* 0x00a400001308783b */ /* 0x000e280000004200 */
        /* <DEDUP_REMOVED lines=49> */
.L_x_9448:
[----:B-1----:R1:W-:Y:S01]  /*146a0*/  SYNCS.ARRIVE.TRANS64.A1T0 RZ, [R3+URZ+0x22850], RZ ;  /* 0x022850ff03ff79a7 */ /* 0x0023e2000810003f */
[----:B------:R-:W-:Y:S06]  /*146b0*/  BAR.SYNC.DEFER_BLOCKING 0x2, 0x80 ;  /* 0x0082000000007b1d */ /* 0x000fec0000010000 */
[----:B------:R-:W-:Y:S05]  /*146c0*/  @!P1 BRA `(.L_x_9449) ;  /* 0x0000000000049947 */ /* 0x000fea0003800000 */
[----:B------:R-:W-:Y:S01]  /*146d0*/  BPT.TRAP 0x1 ;  /* 0x000000040000795c */ /* 0x000fe20000300000 */
.L_x_9449:
        /* <DEDUP_REMOVED lines=9> */
.L_x_9392:
[----:B------:R-:W-:Y:S05]  /*14770*/  BSYNC B7 ;  /* 0x0000000000077941 */ /* 0x000fea0003800000 */
.L_x_9390:
[----:B-1----:R1:W5:Y:S04]  /*14780*/  LDL R0, [R1+0xc] ;  /* 0x00000c0001007983 */ /* 0x0023680000100800 */
[----:B------:R1:W5:Y:S01]  /*14790*/  LDL R2, [R1+0x1c] ;  /* 0x00001c0001027983 */ /* 0x0003620000100800 */
[----:B------:R-:W-:-:S13]  /*147a0*/  LOP3.LUT P1, RZ, R16, 0x1000, RZ, 0xc0, !PT ;  /* 0x0000100010ff7812 */ /* 0x000fda000782c0ff */
[----:B-1----:R-:W-:Y:S05]  /*147b0*/  @!P1 BRA `(.L_x_9450) ;  /* 0x0000000000289947 */ /* 0x002fea0003800000 */
[----:B------:R-:W1:Y:S08]  /*147c0*/  S2UR UR4, SR_CgaCtaId ;  /* 0x00000000000479c3 */ /* 0x000e700000008800 */
[----:B------:R-:W-:Y:S01]  /*147d0*/  BAR.SYNC.DEFER_BLOCKING 0x5, 0x180 ;  /* 0x0146000000007b1d */ /* 0x000fe20000010000 */
[----:B------:R-:W-:Y:S02]  /*147e0*/  MOV R17, 0x400 ;  /* 0x0000040000117802 */ /* 0x000fe40000000f00 */
[----:B-1---5:R-:W-:-:S04]  /*147f0*/  MOV R0, UR4 ;  /* 0x0000000400007c02 */ /* 0x022fc80008000f00 */
[----:B------:R-:W-:Y:S01]  /*14800*/  LEA R17, R0, R17, 0x18 ;  /* 0x0000001100117211 */ /* 0x000fe200078ec0ff */
[----:B------:R-:W-:Y:S04]  /*14810*/  STL [R1+0xc], R0 ;  /* 0x00000c0001007387 */ /* 0x000fe80000100800 */
[----:B------:R-:W1:Y:S04]  /*14820*/  LDS R2, [R17+0x228d0] ;  /* 0x0228d00011027984 */ /* 0x000e680000000800 */
[----:B-1----:R1:W-:Y:S01]  /*14830*/  STL [R1+0x1c], R2 ;  /* 0x00001c0201007387 */ /* 0x0023e20000100800 */
[----:B------:R-:W-:Y:S06]  /*14840*/  BAR.ARV 0x4, 0x180 ;  /* 0x0106000000007b1d */ /* 0x000fec0000002000 */
[----:B------:R-:W-:Y:S05]  /*14850*/  BRA `(.L_x_9451) ;  /* 0x0000000000287947 */ /* 0x000fea0003800000 */
.L_x_9450:
        /* <DEDUP_REMOVED lines=10> */
.L_x_9451:
[----:B--2---:R-:W2:Y:S01]  /*14900*/  LDL R0, [R1+0x1c] ;  /* 0x00001c0001007983 */ /* 0x004ea20000100800 */
[----:B------:R-:W-:Y:S02]  /*14910*/  ULDC UR4, c[0x0][0xc38] ;  /* 0x00030e0000047ab9 */ /* 0x000fe40000000800 */
[----:B--2---:R-:W-:-:S13]  /*14920*/  ISETP.GE.AND P0, PT, R0, UR4, PT ;  /* 0x0000000400007c0c */ /* 0x004fda000bf06270 */
[----:B------:R-:W-:Y:S05]  /*14930*/  @!P0 BRA `(.L_x_9452) ;  /* 0xffffffac00e88947 */ /* 0x000fea000383ffff */
.L_x_9387:
        /* <DEDUP_REMOVED lines=12> */
.L_x_9587:
[----:B------:R-:W-:Y:S05]  /*14a00*/  BSYNC B0 ;  /* 0x0000000000007941 */ /* 0x000fea0003800000 */
.L_x_9453:
[----:B------:R-:W-:-:S03]  /*14a10*/  UMOV UR4, 0xffffffff ;  /* 0xffffffff00047882 */ /* 0x000fc60000000000 */
[----:B------:R-:W-:Y:S05]  /*14a20*/  BRA.DIV UR4, `(.L_x_9455) ;  /* 0x0000003e04ec7947 */ /* 0x000fea000b800000 */
[----:B-1----:R-:W1:Y:S02]  /*14a30*/  S2R R0, SR_TID.X ;  /* 0x0000000000007919 */ /* 0x002e640000002100 */
[----:B-1----:R-:W-:-:S04]  /*14a40*/  SHF.R.U32.HI R0, RZ, 0x5, R0 ;  /* 0x00000005ff007819 */ /* 0x002fc80000011600 */
[----:B------:R-:W-:-:S05]  /*14a50*/  LOP3.LUT R0, R0, 0x3, RZ, 0xc0, !PT ;  /* 0x0000000300007812 */ /* 0x000fca00078ec0ff */
[----:B------:R1:W2:Y:S02]  /*14a60*/  SHFL.IDX PT, R14, R0, RZ, 0x1f ;  /* 0x00001fff000e7589 */ /* 0x0002a400000e0000 */
.L_x_9590:
[----:B--2---:R-:W-:Y:S01]  /*14a70*/  ISETP.NE.AND P0, PT, R14, RZ, PT ;  /* 0x000000ff0e00720c */ /* 0x004fe20003f05270 */
[----:B------:R-:W-:-:S12]  /*14a80*/  BSSY B0, `(.L_x_9456) ;  /* 0x000002c000007945 */ /* 0x000fd80003800000 */
[----:B------:R-:W-:Y:S05]  /*14a90*/  @P0 BRA `(.L_x_9457) ;  /* 0x0000000000a80947 */ /* 0x000fea0003800000 */
[----:B------:R-:W-:-:S03]  /*14aa0*/  UMOV UR4, 0xffffffff ;  /* 0xffffffff00047882 */ /* 0x000fc60000000000 */
[----:B------:R-:W-:Y:S05]  /*14ab0*/  BRA.DIV UR4, `(.L_x_9458) ;  /* 0x0000003e04fc7947 */ /* 0x000fea000b800000 */
[----:B------:R-:W-:-:S13]  /*14ac0*/  ELECT P6, URZ, PT ;  /* 0x00000000003f782f */ /* 0x000fda00038c0000 */
.L_x_9593:
[----:B------:R-:W-:Y:S05]  /*14ad0*/  @!P6 BRA `(.L_x_9457) ;  /* 0x000000000098e947 */ /* 0x000fea0003800000 */
[----:B------:R-:W-:-:S06]  /*14ae0*/  ULOP3.LUT UR4, UR37, 0x2, URZ, 0xfc, !UPT ;  /* 0x0000000225047892 */ /* 0x000fcc000f8efc3f */
[----:B-1----:R-:W-:-:S05]  /*14af0*/  IMAD.U32 R0, RZ, RZ, UR4 ;  /* 0x00000004ff007e24 */ /* 0x002fca000f8e00ff */
[----:B------:R-:W-:-:S13]  /*14b00*/  ISETP.NE.AND P0, PT, R0, 0x3, PT ;  /* 0x000000030000780c */ /* 0x000fda0003f05270 */
[----:B------:R-:W-:Y:S05]  /*14b10*/  @!P0 BRA `(.L_x_9459) ;  /* 0x0000000000048947 */ /* 0x000fea0003800000 */
[----:B------:R-:W-:Y:S01]  /*14b20*/  BPT.TRAP 0x1 ;  /* 0x000000040000795c */ /* 0x000fe20000300000 */
.L_x_9459:
[C---:B------:R-:W-:Y:S01]  /*14b30*/  IMAD R5, R31.reuse, 0x8, R4 ;  /* 0x000000081f057824 */ /* 0x040fe200078e0204 */
[----:B------:R-:W-:Y:S01]  /*14b40*/  SHF.L.U32 R0, R36, 0x1f, RZ ;  /* 0x0000001f24007819 */ /* 0x000fe200000006ff */
[----:B------:R-:W-:-:S03]  /*14b50*/  VIADD R31, R31, 0x1 ;  /* 0x000000011f1f7836 */ /* 0x000fc60000000000 */
[----:B------:R-:W1:Y:S02]  /*14b60*/  SYNCS.PHASECHK.TRANS64.TRYWAIT P1, [R5+URZ+0x22840], R0 ;  /* 0x02284000050075a7 */ /* 0x000e64000802017f */
[----:B------:R-:W-:-:S04]  /*14b70*/  ISETP.NE.AND P2, PT, R31, 0x2, PT ;  /* 0x000000021f00780c */ /* 0x000fc80003f45270 */
[----:B------:R-:W-:Y:S01]  /*14b80*/  SEL R3, RZ, 0x1, P2 ;  /* 0x00000001ff037807 */ /* 0x000fe20001000000 */
[----:B-1----:R-:W-:Y:S08]  /*14b90*/  @!P1 BRA `(.L_x_9460) ;  /* 0x0000003c00e49947 */ /* 0x002ff00003800000 */
.L_x_9594:
[----:B------:R-:W-:Y:S02]  /*14ba0*/  SEL R31, R31, RZ, P2 ;  /* 0x000000ff1f1f7207 */ /* 0x000fe40001000000 */
[----:B------:R-:W-:Y:S01]  /*14bb0*/  LOP3.LUT R2, R36, R3, RZ, 0x3c, !PT ;  /* 0x0000000324027212 */ /* 0x000fe200078e3cff */
[----:B------:R-:W-:Y:S06]  /*14bc0*/  @!P0 BRA `(.L_x_9461) ;  /* 0x0000000000048947 */ /* 0x000fec0003800000 */
[----:B------:R-:W-:Y:S01]  /*14bd0*/  BPT.TRAP 0x1 ;  /* 0x000000040000795c */ /* 0x000fe20000300000 */
.L_x_9461:
[----:B------:R-:W-:Y:S01]  /*14be0*/  IMAD R31, R31, 0x8, R4 ;  /* 0x000000081f1f7824 */ /* 0x000fe200078e0204 */
[----:B------:R-:W-:-:S04]  /*14bf0*/  SHF.L.U32 R2, R2, 0x1f, RZ ;  /* 0x0000001f02027819 */ /* 0x000fc800000006ff */
[----:B------:R-:W2:Y:S02]  /*14c00*/  SYNCS.PHASECHK.TRANS64.TRYWAIT P1, [R31+URZ+0x22840], R2 ;  /* 0x022840021f0075a7 */ /* 0x000ea4000802017f */
[----:B--2---:R-:W-:Y:S05]  /*14c10*/  @!P1 BRA `(.L_x_9462) ;  /* 0x0000003c00d89947 */ /* 0x004fea0003800000 */
.L_x_9595:
[----:B------:R-:W-:Y:S05]  /*14c20*/  @!P0 BRA `(.L_x_9463) ;  /* 0x0000000000048947 */ /* 0x000fea0003800000 */
[----:B------:R-:W-:Y:S01]  /*14c30*/  BPT.TRAP 0x1 ;  /* 0x000000040000795c */ /* 0x000fe20000300000 */
.L_x_9463:
[----:B------:R-:W3:Y:S02]  /*14c40*/  SYNCS.PHASECHK.TRANS64.TRYWAIT P1, [R5+URZ+0x22860], R0 ;  /* 0x02286000050075a7 */ /* 0x000ee4000802017f */
[----:B---3--:R-:W-:Y:S05]  /*14c50*/  @!P1 BRA `(.L_x_9464) ;  /* 0x0000003c00dc9947 */ /* 0x008fea0003800000 */
.L_x_9596:
[----:B------:R-:W-:Y:S05]  /*14c60*/  @!P0 BRA `(.L_x_9465) ;  /* 0x0000000000048947 */ /* 0x000fea0003800000 */
[----:B------:R-:W-:Y:S01]  /*14c70*/  BPT.TRAP 0x1 ;  /* 0x000000040000795c */ /* 0x000fe20000300000 */
.L_x_9465:
[----:B------:R-:W4:Y:S02]  /*14c80*/  SYNCS.PHASECHK.TRANS64.TRYWAIT P1, [R31+URZ+0x22860], R2 ;  /* 0x022860021f0075a7 */ /* 0x000f24000802017f */
[----:B----4-:R-:W-:Y:S05]  /*14c90*/  @!P1 BRA `(.L_x_9466) ;  /* 0x0000003c00e09947 */ /* 0x010fea0003800000 */
.L_x_9597:
[----:B------:R-:W-:Y:S05]  /*14ca0*/  @!P0 BRA `(.L_x_9467) ;  /* 0x0000000000048947 */ /* 0x000fea0003800000 */
[----:B------:R-:W-:Y:S01]  /*14cb0*/  BPT.TRAP 0x1 ;  /* 0x000000040000795c */ /* 0x000fe20000300000 */
.L_x_9467:
[----:B------:R-:W5:Y:S02]  /*14cc0*/  SYNCS.PHASECHK.TRANS64.TRYWAIT P1, [R5+URZ+0x22880], R0 ;  /* 0x02288000050075a7 */ /* 0x000f64000802017f */
[----:B-----5:R-:W-:Y:S05]  /*14cd0*/  @!P1 BRA `(.L_x_9468) ;  /* 0x0000003c00e49947 */ /* 0x020fea0003800000 */
.L_x_9598:
[----:B------:R-:W-:Y:S05]  /*14ce0*/  @!P0 BRA `(.L_x_9469) ;  /* 0x0000000000048947 */ /* 0x000fea0003800000 */
[----:B------:R-:W-:Y:S01]  /*14cf0*/  BPT.TRAP 0x1 ;  /* 0x000000040000795c */ /* 0x000fe20000300000 */
.L_x_9469:
[----:B------:R0:W0:Y:S02]  /*14d00*/  SYNCS.PHASECHK.TRANS64.TRYWAIT P0, [R31+URZ+0x22880], R2 ;  /* 0x022880021f0075a7 */ /* 0x000024000800017f */
[----:B0-----:R-:W-:Y:S05]  /*14d10*/  @!P0 NANOSLEEP.SYNCS 0x989680 ;  /* 0x009896800000895d */ /* 0x001fea0003900000 */
[----:B------:R-:W0:Y:S02]  /*14d20*/  @!P0 SYNCS.PHASECHK.TRANS64 P0, [R31+URZ+0x22880], R2 ;  /* 0x022880021f0085a7 */ /* 0x000e24000800007f */
[----:B0-----:R-:W-:Y:S05]  /*14d30*/  @!P0 BRA `(.L_x_9469) ;  /* 0xfffffffc00f08947 */ /* 0x001fea000383ffff */
.L_x_9457:
[----:B------:R-:W-:Y:S05]  /*14d40*/  BSYNC B0 ;  /* 0x0000000000007941 */ /* 0x000fea0003800000 */
.L_x_9456:
[----:B------:R-:W-:Y:S05]  /*14d50*/  EXIT ;  /* 0x000000000000794d */ /* 0x000fea0003800000 */
.L_x_9334:
[----:B0-----:R-:W-:-:S04]  /*14d60*/  IMAD.U32 R3, RZ, RZ, UR43 ;  /* 0x0000002bff037e24 */ /* 0x001fc8000f8e00ff */
[----:B------:R0:W1:Y:S03]  /*14d70*/  SYNCS.PHASECHK.TRANS64.TRYWAIT P1, [R3+URZ+0x22800], R6 ;  /* 0x02280006030075a7 */ /* 0x000066000802017f */
[----:B-1----:R-:W-:Y:S05]  /*14d80*/  @!P1 NANOSLEEP.SYNCS 0x989680 ;  /* 0x009896800000995d */ /* 0x002fea0003900000 */
[----:B------:R-:W1:Y:S02]  /*14d90*/  @!P1 SYNCS.PHASECHK.TRANS64 P1, [R3+URZ+0x22800], R6 ;  /* 0x02280006030095a7 */ /* 0x000e64000802007f */
[----:B-1----:R-:W-:Y:S05]  /*14da0*/  @!P1 BRA `(.L_x_9334) ;  /* 0xfffffffc00ec9947 */ /* 0x002fea000383ffff */
[----:B------:R-:W-:Y:S05]  /*14db0*/  BRA `(.L_x_9470) ;  /* 0xfffffec800e47947 */ /* 0x000fea000383ffff */
.L_x_9338:
[----:B-1----:R1:W2:Y:S02]  /*14dc0*/  SYNCS.PHASECHK.TRANS64.TRYWAIT P1, [R2+URZ+0x22830], R3 ;  /* 0x02283003020075a7 */ /* 0x0022a4000802017f */
[----:B--2---:R-:W-:Y:S05]  /*14dd0*/  @!P1 NANOSLEEP.SYNCS 0x989680 ;  /* 0x009896800000995d */ /* 0x004fea0003900000 */
[----:B------:R-:W2:Y:S02]  /*14de0*/  @!P1 SYNCS.PHASECHK.TRANS64 P1, [R2+URZ+0x22830], R3 ;  /* 0x02283003020095a7 */ /* 0x000ea4000802007f */
[----:B--2---:R-:W-:Y:S05]  /*14df0*/  @!P1 BRA `(.L_x_9338) ;  /* 0xfffffffc00f09947 */ /* 0x004fea000383ffff */
[----:B------:R-:W-:Y:S05]  /*14e00*/  BRA `(.L_x_9337) ;  /* 0xfffffecc00007947 */ /* 0x000fea000383ffff */
.L_x_9344:
[----:B-1----:R-:W-:-:S04]  /*14e10*/  MOV R8, UR6 ;  /* 0x0000000600087c02 */ /* 0x002fc80008000f00 */
[----:B------:R1:W2:Y:S03]  /*14e20*/  SYNCS.PHASECHK.TRANS64.TRYWAIT P1, [R8+URZ+0x22830], R7 ;  /* 0x02283007080075a7 */ /* 0x0002a6000802017f */
[----:B--2---:R-:W-:Y:S05]  /*14e30*/  @!P1 NANOSLEEP.SYNCS 0x989680 ;  /* 0x009896800000995d */ /* 0x004fea0003900000 */
[----:B------:R-:W2:Y:S02]  /*14e40*/  @!P1 SYNCS.PHASECHK.TRANS64 P1, [R8+URZ+0x22830], R7 ;  /* 0x02283007080095a7 */ /* 0x000ea4000802007f */
[----:B--2---:R-:W-:Y:S05]  /*14e50*/  @!P1 BRA `(.L_x_9344) ;  /* 0xfffffffc00ec9947 */ /* 0x004fea000383ffff */
[----:B------:R-:W-:Y:S05]  /*14e60*/  BRA `(.L_x_9341) ;  /* 0xffffff0400787947 */ /* 0x000fea000383ffff */
.L_x_9348:
[----:B-1----:R-:W-:-:S04]  /*14e70*/  IMAD.U32 R8, RZ, RZ, UR6 ;  /* 0x00000006ff087e24 */ /* 0x002fc8000f8e00ff */
[----:B------:R1:W2:Y:S03]  /*14e80*/  SYNCS.PHASECHK.TRANS64.TRYWAIT P1, [R8+URZ+0x22850], R7 ;  /* 0x02285007080075a7 */ /* 0x0002a6000802017f */
[----:B--2---:R-:W-:Y:S05]  /*14e90*/  @!P1 NANOSLEEP.SYNCS 0x989680 ;  /* 0x009896800000995d */ /* 0x004fea0003900000 */
[----:B------:R-:W2:Y:S02]  /*14ea0*/  @!P1 SYNCS.PHASECHK.TRANS64 P1, [R8+URZ+0x22850], R7 ;  /* 0x02285007080095a7 */ /* 0x000ea4000802007f */
[----:B--2---:R-:W-:Y:S05]  /*14eb0*/  @!P1 BRA `(.L_x_9348) ;  /* 0xfffffffc00ec9947 */ /* 0x004fea000383ffff */
[----:B------:R-:W-:Y:S05]  /*14ec0*/  BRA `(.L_x_9345) ;  /* 0xffffff0c00947947 */ /* 0x000fea000383ffff */
.L_x_9356:
[----:B-1----:R-:W-:-:S04]  /*14ed0*/  IMAD.U32 R8, RZ, RZ, UR6 ;  /* 0x00000006ff087e24 */ /* 0x002fc8000f8e00ff */
[----:B------:R1:W2:Y:S03]  /*14ee0*/  SYNCS.PHASECHK.TRANS64.TRYWAIT P1, [R8+URZ+0x22830], R7 ;  /* 0x02283007080075a7 */ /* 0x0002a6000802017f */
[----:B--2---:R-:W-:Y:S05]  /*14ef0*/  @!P1 NANOSLEEP.SYNCS 0x989680 ;  /* 0x009896800000995d */ /* 0x004fea0003900000 */
[----:B------:R-:W2:Y:S02]  /*14f00*/  @!P1 SYNCS.PHASECHK.TRANS64 P1, [R8+URZ+0x22830], R7 ;  /* 0x02283007080095a7 */ /* 0x000ea4000802007f */
[----:B--2---:R-:W-:Y:S05]  /*14f10*/  @!P1 BRA `(.L_x_9356) ;  /* 0xfffffffc00ec9947 */ /* 0x004fea000383ffff */
[----:B------:R-:W-:Y:S05]  /*14f20*/  BRA `(.L_x_9353) ;  /* 0xffffff4400047947 */ /* 0x000fea000383ffff */
.L_x_9360:
[----:B-1----:R-:W-:-:S04]  /*14f30*/  IMAD.U32 R8, RZ, RZ, UR6 ;  /* 0x00000006ff087e24 */ /* 0x002fc8000f8e00ff */
[----:B------:R1:W2:Y:S03]  /*14f40*/  SYNCS.PHASECHK.TRANS64.TRYWAIT P1, [R8+URZ+0x22850], R7 ;  /* 0x02285007080075a7 */ /* 0x0002a6000802017f */
[----:B--2---:R-:W-:Y:S05]  /*14f50*/  @!P1 NANOSLEEP.SYNCS 0x989680 ;  /* 0x009896800000995d */ /* 0x004fea0003900000 */
[----:B------:R-:W2:Y:S02]  /*14f60*/  @!P1 SYNCS.PHASECHK.TRANS64 P1, [R8+URZ+0x22850], R7 ;  /* 0x02285007080095a7 */ /* 0x000ea4000802007f */
[----:B--2---:R-:W-:Y:S05]  /*14f70*/  @!P1 BRA `(.L_x_9360) ;  /* 0xfffffffc00ec9947 */ /* 0x004fea000383ffff */
[----:B------:R-:W-:Y:S05]  /*14f80*/  BRA `(.L_x_9357) ;  /* 0xffffff4c00207947 */ /* 0x000fea000383ffff */
.L_x_9367:
[----:B-1----:R-:W-:-:S04]  /*14f90*/  IMAD.U32 R5, RZ, RZ, UR9 ;  /* 0x00000009ff057e24 */ /* 0x002fc8000f8e00ff */
[----:B------:R1:W2:Y:S03]  /*14fa0*/  SYNCS.PHASECHK.TRANS64.TRYWAIT P1, [R5+URZ+0x22850], R0 ;  /* 0x02285000050075a7 */ /* 0x0002a6000802017f */
[----:B--2---:R-:W-:Y:S05]  /*14fb0*/  @!P1 NANOSLEEP.SYNCS 0x989680 ;  /* 0x009896800000995d */ /* 0x004fea0003900000 */
[----:B------:R-:W2:Y:S02]  /*14fc0*/  @!P1 SYNCS.PHASECHK.TRANS64 P1, [R5+URZ+0x22850], R0 ;  /* 0x02285000050095a7 */ /* 0x000ea4000802007f */
[----:B--2---:R-:W-:Y:S05]  /*14fd0*/  @!P1 BRA `(.L_x_9367) ;  /* 0xfffffffc00ec9947 */ /* 0x004fea000383ffff */
[----:B------:R-:W-:Y:S05]  /*14fe0*/  BRA `(.L_x_9366) ;  /* 0xffffff7400787947 */ /* 0x000fea000383ffff */
.L_x_9401:
        /* <DEDUP_REMOVED lines=10> */
.L_x_9471:
[----:B------:R-:W-:Y:S05]  /*15090*/  BRA `(.L_x_9472) ;  /* 0xffffffb400187947 */ /* 0x000fea000383ffff */
.L_x_9404:
[----:B0-----:R0:W1:Y:S02]  /*150a0*/  SYNCS.PHASECHK.TRANS64.TRYWAIT P0, [R0+URZ+0x22880], R27 ;  /* 0x0228801b000075a7 */ /* 0x001064000800017f */
[----:B-1----:R-:W-:Y:S05]  /*150b0*/  @!P0 NANOSLEEP.SYNCS 0x989680 ;  /* 0x009896800000895d */ /* 0x002fea0003900000 */
[----:B------:R-:W1:Y:S02]  /*150c0*/  @!P0 SYNCS.PHASECHK.TRANS64 P0, [R0+URZ+0x22880], R27 ;  /* 0x0228801b000085a7 */ /* 0x000e64000800007f */
[----:B-1----:R-:W-:Y:S05]  /*150d0*/  @!P0 BRA `(.L_x_9404) ;  /* 0xfffffffc00f08947 */ /* 0x002fea000383ffff */
[----:B------:R-:W-:Y:S05]  /*150e0*/  BRA `(.L_x_9473) ;  /* 0xffffffb8003c7947 */ /* 0x000fea000383ffff */
.L_x_9405:
        /* <DEDUP_REMOVED lines=8> */
.L_x_9475:
[----:B------:R-:W-:Y:S05]  /*15170*/  BSYNC B0 ;  /* 0x0000000000007941 */ /* 0x000fea0003800000 */
.L_x_9474:
        /* <DEDUP_REMOVED lines=14> */
.L_x_9476:
[----:B------:R-:W-:Y:S02]  /*15260*/  IMAD.MOV.U32 R13, RZ, RZ, R10 ;  /* 0x000000ffff0d7224 */ /* 0x000fe400078e000a */
[----:B------:R-:W-:Y:S01]  /*15270*/  IMAD.MOV.U32 R12, RZ, RZ, 0x1 ;  /* 0x00000001ff0c7424 */ /* 0x000fe200078e00ff */
[----:B------:R-:W-:-:S07]  /*15280*/  MOV R2, R14 ;  /* 0x0000000e00027202 */ /* 0x000fce0000000f00 */
[----:B------:R-:W-:Y:S05]  /*15290*/  WARPSYNC.COLLECTIVE R15, `(.L_x_9477) ;  /* 0x000000000f087348 */ /* 0x000fea0003c00000 */
[----:B------:R0:W1:Y:S02]  /*152a0*/  SHFL.IDX P6, R14, R13, R12, R11 ;  /* 0x0000000c0d0e7389 */ /* 0x00006400000c000b */
[----:B01----:R-:W-:Y:S01]  /*152b0*/  ENDCOLLECTIVE ;  /* 0x000000000000791b */ /* 0x003fe20003800000 */
.L_x_9477:
        /* <DEDUP_REMOVED lines=12> */
.L_x_9478:
[----:B------:R-:W-:Y:S01]  /*15380*/  MOV R13, R10 ;  /* 0x0000000a000d7202 */ /* 0x000fe20000000f00 */
[----:B------:R-:W-:Y:S02]  /*15390*/  IMAD.MOV.U32 R12, RZ, RZ, 0x2 ;  /* 0x00000002ff0c7424 */ /* 0x000fe400078e00ff */
[----:B------:R-:W-:-:S07]  /*153a0*/  IMAD.MOV.U32 R2, RZ, RZ, R14 ;  /* 0x000000ffff027224 */ /* 0x000fce00078e000e */
[----:B------:R-:W-:Y:S05]  /*153b0*/  WARPSYNC.COLLECTIVE R15, `(.L_x_9479) ;  /* 0x000000000f087348 */ /* 0x000fea0003c00000 */
[----:B------:R0:W1:Y:S02]  /*153c0*/  SHFL.IDX P6, R14, R13, R12, R11 ;  /* 0x0000000c0d0e7389 */ /* 0x00006400000c000b */
[----:B01----:R-:W-:Y:S01]  /*153d0*/  ENDCOLLECTIVE ;  /* 0x000000000000791b */ /* 0x003fe20003800000 */
.L_x_9479:
        /* <DEDUP_REMOVED lines=12> */
.L_x_9480:
[----:B------:R-:W-:Y:S02]  /*154a0*/  IMAD.MOV.U32 R13, RZ, RZ, R10 ;  /* 0x000000ffff0d7224 */ /* 0x000fe400078e000a */
[----:B------:R-:W-:Y:S02]  /*154b0*/  IMAD.MOV.U32 R12, RZ, RZ, 0x3 ;  /* 0x00000003ff0c7424 */ /* 0x000fe400078e00ff */
[----:B------:R-:W-:-:S07]  /*154c0*/  IMAD.MOV.U32 R2, RZ, RZ, R14 ;  /* 0x000000ffff027224 */ /* 0x000fce00078e000e */
[----:B------:R-:W-:Y:S05]  /*154d0*/  WARPSYNC.COLLECTIVE R15, `(.L_x_9481) ;  /* 0x000000000f087348 */ /* 0x000fea0003c00000 */
[----:B------:R0:W1:Y:S02]  /*154e0*/  SHFL.IDX P6, R14, R13, R12, R11 ;  /* 0x0000000c0d0e7389 */ /* 0x00006400000c000b */
[----:B01----:R-:W-:Y:S01]  /*154f0*/  ENDCOLLECTIVE ;  /* 0x000000000000791b */ /* 0x003fe20003800000 */
.L_x_9481:
        /* <DEDUP_REMOVED lines=12> */
.L_x_9482:
[----:B------:R-:W-:Y:S02]  /*155c0*/  IMAD.MOV.U32 R13, RZ, RZ, R10 ;  /* 0x000000ffff0d7224 */ /* 0x000fe400078e000a */
[----:B------:R-:W-:Y:S02]  /*155d0*/  IMAD.MOV.U32 R12, RZ, RZ, 0x4 ;  /* 0x00000004ff0c7424 */ /* 0x000fe400078e00ff */
[----:B------:R-:W-:-:S07]  /*155e0*/  IMAD.MOV.U32 R2, RZ, RZ, R14 ;  /* 0x000000ffff027224 */ /* 0x000fce00078e000e */
[----:B------:R-:W-:Y:S05]  /*155f0*/  WARPSYNC.COLLECTIVE R15, `(.L_x_9483) ;  /* 0x000000000f087348 */ /* 0x000fea0003c00000 */
[----:B------:R0:W1:Y:S02]  /*15600*/  SHFL.IDX P6, R14, R13, R12, R11 ;  /* 0x0000000c0d0e7389 */ /* 0x00006400000c000b */
[----:B01----:R-:W-:Y:S01]  /*15610*/  ENDCOLLECTIVE ;  /* 0x000000000000791b */ /* 0x003fe20003800000 */
.L_x_9483:
        /* <DEDUP_REMOVED lines=12> */
.L_x_9484:
[----:B------:R-:W-:Y:S01]  /*156e0*/  MOV R13, R10 ;  /* 0x0000000a000d7202 */ /* 0x000fe20000000f00 */
[----:B------:R-:W-:Y:S02]  /*156f0*/  IMAD.MOV.U32 R12, RZ, RZ, 0x5 ;  /* 0x00000005ff0c7424 */ /* 0x000fe400078e00ff */
[----:B------:R-:W-:-:S07]  /*15700*/  IMAD.MOV.U32 R2, RZ, RZ, R14 ;  /* 0x000000ffff027224 */ /* 0x000fce00078e000e */
[----:B------:R-:W-:Y:S05]  /*15710*/  WARPSYNC.COLLECTIVE R15, `(.L_x_9485) ;  /* 0x000000000f087348 */ /* 0x000fea0003c00000 */
[----:B------:R0:W1:Y:S02]  /*15720*/  SHFL.IDX P6, R14, R13, R12, R11 ;  /* 0x0000000c0d0e7389 */ /* 0x00006400000c000b */
[----:B01----:R-:W-:Y:S01]  /*15730*/  ENDCOLLECTIVE ;  /* 0x000000000000791b */ /* 0x003fe20003800000 */
.L_x_9485:
        /* <DEDUP_REMOVED lines=12> */
.L_x_9486:
[----:B------:R-:W-:Y:S02]  /*15800*/  IMAD.MOV.U32 R13, RZ, RZ, R10 ;  /* 0x000000ffff0d7224 */ /* 0x000fe400078e000a */
[----:B------:R-:W-:Y:S02]  /*15810*/  IMAD.MOV.U32 R12, RZ, RZ, 0x6 ;  /* 0x00000006ff0c7424 */ /* 0x000fe400078e00ff */
[----:B------:R-:W-:-:S07]  /*15820*/  IMAD.MOV.U32 R2, RZ, RZ, R14 ;  /* 0x000000ffff027224 */ /* 0x000fce00078e000e */
[----:B------:R-:W-:Y:S05]  /*15830*/  WARPSYNC.COLLECTIVE R15, `(.L_x_9487) ;  /* 0x000000000f087348 */ /* 0x000fea0003c00000 */
[----:B------:R0:W1:Y:S02]  /*15840*/  SHFL.IDX P6, R14, R13, R12, R11 ;  /* 0x0000000c0d0e7389 */ /* 0x00006400000c000b */
[----:B01----:R-:W-:Y:S01]  /*15850*/  ENDCOLLECTIVE ;  /* 0x000000000000791b */ /* 0x003fe20003800000 */
.L_x_9487:
        /* <DEDUP_REMOVED lines=12> */
.L_x_9488:
[----:B------:R-:W-:Y:S02]  /*15920*/  IMAD.MOV.U32 R13, RZ, RZ, R10 ;  /* 0x000000ffff0d7224 */ /* 0x000fe400078e000a */
[----:B------:R-:W-:Y:S02]  /*15930*/  IMAD.MOV.U32 R12, RZ, RZ, 0x7 ;  /* 0x00000007ff0c7424 */ /* 0x000fe400078e00ff */
[----:B------:R-:W-:-:S07]  /*15940*/  IMAD.MOV.U32 R2, RZ, RZ, R14 ;  /* 0x000000ffff027224 */ /* 0x000fce00078e000e */
[----:B------:R-:W-:Y:S05]  /*15950*/  WARPSYNC.COLLECTIVE R15, `(.L_x_9489) ;  /* 0x000000000f087348 */ /* 0x000fea0003c00000 */
[----:B------:R0:W1:Y:S02]  /*15960*/  SHFL.IDX P6, R14, R13, R12, R11 ;  /* 0x0000000c0d0e7389 */ /* 0x00006400000c000b */
[----:B01----:R-:W-:Y:S01]  /*15970*/  ENDCOLLECTIVE ;  /* 0x000000000000791b */ /* 0x003fe20003800000 */
.L_x_9489:
        /* <DEDUP_REMOVED lines=12> */
.L_x_9490:
[----:B------:R-:W-:Y:S01]  /*15a40*/  MOV R13, R21 ;  /* 0x00000015000d7202 */ /* 0x000fe20000000f00 */
[----:B------:R-:W-:Y:S02]  /*15a50*/  IMAD.MOV.U32 R12, RZ, RZ, RZ ;  /* 0x000000ffff0c7224 */ /* 0x000fe400078e00ff */
[----:B------:R-:W-:-:S07]  /*15a60*/  IMAD.MOV.U32 R2, RZ, RZ, R14 ;  /* 0x000000ffff027224 */ /* 0x000fce00078e000e */
[----:B------:R-:W-:Y:S05]  /*15a70*/  WARPSYNC.COLLECTIVE R15, `(.L_x_9491) ;  /* 0x000000000f087348 */ /* 0x000fea0003c00000 */
[----:B------:R0:W1:Y:S02]  /*15a80*/  SHFL.IDX P6, R14, R13, R12, R11 ;  /* 0x0000000c0d0e7389 */ /* 0x00006400000c000b */
[----:B01----:R-:W-:Y:S01]  /*15a90*/  ENDCOLLECTIVE ;  /* 0x000000000000791b */ /* 0x003fe20003800000 */
.L_x_9491:
        /* <DEDUP_REMOVED lines=12> */
.L_x_9492:
[----:B------:R-:W-:Y:S02]  /*15b60*/  IMAD.MOV.U32 R13, RZ, RZ, R21 ;  /* 0x000000ffff0d7224 */ /* 0x000fe400078e0015 */
[----:B------:R-:W-:Y:S02]  /*15b70*/  IMAD.MOV.U32 R12, RZ, RZ, 0x1 ;  /* 0x00000001ff0c7424 */ /* 0x000fe400078e00ff */
[----:B------:R-:W-:-:S07]  /*15b80*/  IMAD.MOV.U32 R2, RZ, RZ, R14 ;  /* 0x000000ffff027224 */ /* 0x000fce00078e000e */
[----:B------:R-:W-:Y:S05]  /*15b90*/  WARPSYNC.COLLECTIVE R15, `(.L_x_9493) ;  /* 0x000000000f087348 */ /* 0x000fea0003c00000 */
[----:B------:R0:W1:Y:S02]  /*15ba0*/  SHFL.IDX P6, R14, R13, R12, R11 ;  /* 0x0000000c0d0e7389 */ /* 0x00006400000c000b */
[----:B01----:R-:W-:Y:S01]  /*15bb0*/  ENDCOLLECTIVE ;  /* 0x000000000000791b */ /* 0x003fe20003800000 */
.L_x_9493:
[----:B------:R-:W-:-:S05]  /*15bc0*/  IADD3 R2, P0, R34, R2, RZ ;  /* 0x0000000222027210 */ /* 0x000fca0007f1e0ff */
[----:B------:R-:W-:Y:S01]  /*15bd0*/  IMAD.X R3, RZ, RZ, R3, P0 ;  /* 0x000000ffff037224 */ /* 0x000fe200000e0603 */
[C---:B------:R-:W-:Y:S02]  /*15be0*/  ISETP.LT.OR P0, PT, R19.reuse, 0x81, P1 ;  /* 0x000000811300780c */ /* 0x040fe40000f01670 */
[----:B------:R-:W-:Y:S02]  /*15bf0*/  ISETP.GE.AND P1, PT, R19, 0x11, PT ;  /* 0x000000111300780c */ /* 0x000fe40003f26270 */
[----:B------:R-:W-:-:S09]  /*15c00*/  MOV R13, R20 ;  /* 0x00000014000d7202 */ /* 0x000fd20000000f00 */
        /* <DEDUP_REMOVED lines=10> */
.L_x_9494:
        /* <DEDUP_REMOVED lines=14> */
.L_x_9410:
[----:B--2---:R2:W3:Y:S02]  /*15d90*/  SYNCS.PHASECHK.TRANS64.TRYWAIT P0, [R0+URZ+0x22840], R27 ;  /* 0x0228401b000075a7 */ /* 0x0044e4000800017f */
[----:B---3--:R-:W-:Y:S05]  /*15da0*/  @!P0 NANOSLEEP.SYNCS 0x989680 ;  /* 0x009896800000895d */ /* 0x008fea0003900000 */
[----:B------:R-:W3:Y:S02]  /*15db0*/  @!P0 SYNCS.PHASECHK.TRANS64 P0, [R0+URZ+0x22840], R27 ;  /* 0x0228401b000085a7 */ /* 0x000ee4000800007f */
[----:B---3--:R-:W-:Y:S05]  /*15dc0*/  @!P0 BRA `(.L_x_9410) ;  /* 0xfffffffc00f08947 */ /* 0x008fea000383ffff */
[----:B------:R-:W-:Y:S05]  /*15dd0*/  BRA `(.L_x_9496) ;  /* 0xffffffb400587947 */ /* 0x000fea000383ffff */
.L_x_9411:
        /* <DEDUP_REMOVED lines=8> */
.L_x_9498:
[----:B------:R-:W-:Y:S05]  /*15e60*/  BSYNC B0 ;  /* 0x0000000000007941 */ /* 0x000fea0003800000 */
.L_x_9497:
        /* <DEDUP_REMOVED lines=8> */
.L_x_9499:
        /* <DEDUP_REMOVED lines=13> */
.L_x_9500:
[----:B------:R-:W-:Y:S02]  /*15fc0*/  IMAD.MOV.U32 R13, RZ, RZ, R8 ;  /* 0x000000ffff0d7224 */ /* 0x000fe400078e0008 */
[----:B------:R-:W-:-:S07]  /*15fd0*/  IMAD.MOV.U32 R2, RZ, RZ, R14 ;  /* 0x000000ffff027224 */ /* 0x000fce00078e000e */
[----:B------:R-:W-:Y:S05]  /*15fe0*/  WARPSYNC.COLLECTIVE R15, `(.L_x_9501) ;  /* 0x000000000f087348 */ /* 0x000fea0003c00000 */
[----:B------:R0:W1:Y:S02]  /*15ff0*/  SHFL.IDX P6, R14, R13, R12, R11 ;  /* 0x0000000c0d0e7389 */ /* 0x00006400000c000b */
[----:B01----:R-:W-:Y:S01]  /*16000*/  ENDCOLLECTIVE ;  /* 0x000000000000791b */ /* 0x003fe20003800000 */
.L_x_9501:
        /* <DEDUP_REMOVED lines=13> */
.L_x_9502:
[----:B------:R-:W-:Y:S02]  /*160e0*/  IMAD.MOV.U32 R13, RZ, RZ, R8 ;  /* 0x000000ffff0d7224 */ /* 0x000fe400078e0008 */
[----:B------:R-:W-:-:S07]  /*160f0*/  IMAD.MOV.U32 R2, RZ, RZ, R14 ;  /* 0x000000ffff027224 */ /* 0x000fce00078e000e */
[----:B------:R-:W-:Y:S05]  /*16100*/  WARPSYNC.COLLECTIVE R15, `(.L_x_9503) ;  /* 0x000000000f087348 */ /* 0x000fea0003c00000 */
[----:B------:R0:W1:Y:S02]  /*16110*/  SHFL.IDX P6, R14, R13, R12, R11 ;  /* 0x0000000c0d0e7389 */ /* 0x00006400000c000b */
[----:B01----:R-:W-:Y:S01]  /*16120*/  ENDCOLLECTIVE ;  /* 0x000000000000791b */ /* 0x003fe20003800000 */
.L_x_9503:
        /* <DEDUP_REMOVED lines=14> */
.L_x_9504:
[----:B------:R-:W-:Y:S02]  /*16210*/  IMAD.MOV.U32 R13, RZ, RZ, R8 ;  /* 0x000000ffff0d7224 */ /* 0x000fe400078e0008 */
[----:B------:R-:W-:-:S07]  /*16220*/  IMAD.MOV.U32 R2, RZ, RZ, R14 ;  /* 0x000000ffff027224 */ /* 0x000fce00078e000e */
[----:B------:R-:W-:Y:S05]  /*16230*/  WARPSYNC.COLLECTIVE R15, `(.L_x_9505) ;  /* 0x000000000f087348 */ /* 0x000fea0003c00000 */
[----:B------:R0:W1:Y:S02]  /*16240*/  SHFL.IDX P6, R14, R13, R12, R11 ;  /* 0x0000000c0d0e7389 */ /* 0x00006400000c000b */
[----:B01----:R-:W-:Y:S01]  /*16250*/  ENDCOLLECTIVE ;  /* 0x000000000000791b */ /* 0x003fe20003800000 */
.L_x_9505:
        /* <DEDUP_REMOVED lines=8> */
.L_x_9506:
        /* <DEDUP_REMOVED lines=11> */
.L_x_9507:
        /* <DEDUP_REMOVED lines=8> */
.L_x_9508:
        /* <DEDUP_REMOVED lines=11> */
.L_x_9509:
        /* <DEDUP_REMOVED lines=8> */
.L_x_9510:
        /* <DEDUP_REMOVED lines=10> */
.L_x_9511:
[----:B------:R-:W-:Y:S01]  /*165e0*/  MOV R13, R7 ;  /* 0x00000007000d7202 */ /* 0x000fe20000000f00 */
[----:B------:R-:W-:Y:S01]  /*165f0*/  IMAD.MOV.U32 R12, RZ, RZ, 0x7 ;  /* 0x00000007ff0c7424 */ /* 0x000fe200078e00ff */
[----:B------:R-:W-:-:S05]  /*16600*/  @P5 IADD3 R14, P0, R34, R14, RZ ;  /* 0x0000000e220e5210 */ /* 0x000fca0007f1e0ff */
[----:B------:R-:W-:Y:S02]  /*16610*/  @P5 IMAD.X R9, RZ, RZ, R2, P0 ;  /* 0x000000ffff095224 */ /* 0x000fe400000e0602 */
[----:B------:R-:W-:-:S07]  /*16620*/  @P5 IMAD.MOV.U32 R2, RZ, RZ, R14 ;  /* 0x000000ffff025224 */ /* 0x000fce00078e000e */
[----:B------:R-:W-:Y:S05]  /*16630*/  WARPSYNC.COLLECTIVE R15, `(.L_x_9512) ;  /* 0x000000000f087348 */ /* 0x000fea0003c00000 */
[----:B------:R0:W1:Y:S02]  /*16640*/  SHFL.IDX P6, R14, R13, R12, R11 ;  /* 0x0000000c0d0e7389 */ /* 0x00006400000c000b */
[----:B01----:R-:W-:Y:S01]  /*16650*/  ENDCOLLECTIVE ;  /* 0x000000000000791b */ /* 0x003fe20003800000 */
.L_x_9512:
        /* <DEDUP_REMOVED lines=10> */
.L_x_9513:
[----:B------:R-:W-:Y:S02]  /*16700*/  IMAD.MOV.U32 R13, RZ, RZ, R5 ;  /* 0x000000ffff0d7224 */ /* 0x000fe400078e0005 */
[----:B------:R-:W-:Y:S01]  /*16710*/  IMAD.MOV.U32 R12, RZ, RZ, RZ ;  /* 0x000000ffff0c7224 */ /* 0x000fe200078e00ff */
[----:B------:R-:W-:-:S05]  /*16720*/  @P3 IADD3 R14, P0, R34, R14, RZ ;  /* 0x0000000e220e3210 */ /* 0x000fca0007f1e0ff */
[----:B------:R-:W-:-:S08]  /*16730*/  @P3 IMAD.MOV.U32 R2, RZ, RZ, R14 ;  /* 0x000000ffff023224 */ /* 0x000fd000078e000e */
[----:B------:R-:W-:Y:S05]  /*16740*/  WARPSYNC.COLLECTIVE R15, `(.L_x_9514) ;  /* 0x000000000f087348 */ /* 0x000fea0003c00000 */
[----:B------:R0:W1:Y:S02]  /*16750*/  SHFL.IDX P6, R14, R13, R12, R11 ;  /* 0x0000000c0d0e7389 */ /* 0x00006400000c000b */
[----:B01----:R-:W-:Y:S01]  /*16760*/  ENDCOLLECTIVE ;  /* 0x000000000000791b */ /* 0x003fe20003800000 */
.L_x_9514:
[----:B------:R-:W-:-:S04]  /*16770*/  @P3 IMAD.X R9, RZ, RZ, R9, P0 ;  /* 0x000000ffff093224 */ /* 0x000fc800000e0609 */
[----:B------:R-:W-:-:S05]  /*16780*/  @P3 IMAD.MOV.U32 R3, RZ, RZ, R9 ;  /* 0x000000ffff033224 */ /* 0x000fca00078e0009 */
[----:B------:R-:W-:Y:S01]  /*16790*/  @!PT LDS RZ, [RZ] ;  /* 0x00000000fffff984 */ /* 0x000fe20000000800 */
[----:B------:R-:W-:Y:S01]  /*167a0*/  @!PT LDS RZ, [RZ] ;  /* 0x00000000fffff984 */ /* 0x000fe20000000800 */
[----:B------:R-:W-:Y:S01]  /*167b0*/  @!PT LDS RZ, [RZ] ;  /* 0x00000000fffff984 */ /* 0x000fe20000000800 */
[----:B------:R0:W-:Y:S01]  /*167c0*/  @P3 LDGSTS.E.BYPASS.LTC128B.128 [R4+0x1bc00], desc[UR50][R2.64], !P2 ;  /* 0x1bc0000002043fae */ /* 0x0001e2000d101d72 */
[----:B------:R-:W-:Y:S01]  /*167d0*/  IMAD.MOV.U32 R13, RZ, RZ, R6 ;  /* 0x000000ffff0d7224 */ /* 0x000fe200078e0006 */
[----:B------:R-:W-:-:S07]  /*167e0*/  MOV R9, R14 ;  /* 0x0000000e00097202 */ /* 0x000fce0000000f00 */
[----:B0-----:R-:W-:Y:S05]  /*167f0*/  WARPSYNC.COLLECTIVE R15, `(.L_x_9515) ;  /* 0x000000000f087348 */ /* 0x001fea0003c00000 */
[----:B------:R1:W2:Y:S02]  /*16800*/  SHFL.IDX P6, R14, R13, R12, R11 ;  /* 0x0000000c0d0e7389 */ /* 0x0002a400000c000b */
[----:B012---:R-:W-:Y:S01]  /*16810*/  ENDCOLLECTIVE ;  /* 0x000000000000791b */ /* 0x007fe20003800000 */
.L_x_9515:
[----:B------:R-:W-:Y:S02]  /*16820*/  IMAD.MOV.U32 R13, RZ, RZ, R5 ;  /* 0x000000ffff0d7224 */ /* 0x000fe400078e0005 */
[----:B------:R-:W-:Y:S01]  /*16830*/  IMAD.MOV.U32 R12, RZ, RZ, 0x1 ;  /* 0x00000001ff0c7424 */ /* 0x000fe200078e00ff */
[----:B------:R-:W-:-:S05]  /*16840*/  @P1 IADD3 R14, P0, R34, R14, RZ ;  /* 0x0000000e220e1210 */ /* 0x000fca0007f1e0ff */
[----:B------:R-:W-:-:S08]  /*16850*/  @P1 IMAD.MOV.U32 R2, RZ, RZ, R14 ;  /* 0x000000ffff021224 */ /* 0x000fd000078e000e */
[----:B------:R-:W-:Y:S05]  /*16860*/  WARPSYNC.COLLECTIVE R15, `(.L_x_9516) ;  /* 0x000000000f087348 */ /* 0x000fea0003c00000 */
[----:B------:R0:W1:Y:S02]  /*16870*/  SHFL.IDX P6, R14, R13, R12, R11 ;  /* 0x0000000c0d0e7389 */ /* 0x00006400000c000b */
[----:B01----:R-:W-:Y:S01]  /*16880*/  ENDCOLLECTIVE ;  /* 0x000000000000791b */ /* 0x003fe20003800000 */
.L_x_9516:
        /* <DEDUP_REMOVED lines=11> */
.L_x_9517:
[----:B------:R-:W-:Y:S05]  /*16940*/  BRA `(.L_x_9518) ;  /* 0xffffffb0001c7947 */ /* 0x000fea000383ffff */
.L_x_9416:
[----:B------:R-:W-:Y:S01]  /*16950*/  MOV R13, R5 ;  /* 0x00000005000d7202 */ /* 0x000fe20000000f00 */
[----:B------:R-:W-:Y:S02]  /*16960*/  IMAD.MOV.U32 R12, RZ, RZ, RZ ;  /* 0x000000ffff0c7224 */ /* 0x000fe400078e00ff */
[----:B------:R-:W-:Y:S02]  /*16970*/  IMAD.MOV.U32 R11, RZ, RZ, 0x181f ;  /* 0x0000181fff0b7424 */ /* 0x000fe400078e00ff */
[----:B------:R-:W-:Y:S02]  /*16980*/  IMAD.MOV.U32 R15, RZ, RZ, -0x1 ;  /* 0xffffffffff0f7424 */ /* 0x000fe400078e00ff */
[----:B------:R-:W-:-:S07]  /*16990*/  IMAD.U32 R4, RZ, RZ, UR43 ;  /* 0x0000002bff047e24 */ /* 0x000fce000f8e00ff */
[----:B-----5:R-:W-:Y:S05]  /*169a0*/  WARPSYNC.COLLECTIVE R15, `(.L_x_9519) ;  /* 0x000000000f087348 */ /* 0x020fea0003c00000 */
[----:B------:R0:W1:Y:S02]  /*169b0*/  SHFL.IDX P6, R14, R13, R12, R11 ;  /* 0x0000000c0d0e7389 */ /* 0x00006400000c000b */
[----:B01---5:R-:W-:Y:S01]  /*169c0*/  ENDCOLLECTIVE ;  /* 0x000000000000791b */ /* 0x023fe20003800000 */
.L_x_9519:
        /* <DEDUP_REMOVED lines=8> */
.L_x_9520:
[----:B------:R-:W-:Y:S02]  /*16a50*/  IMAD.MOV.U32 R13, RZ, RZ, R5 ;  /* 0x000000ffff0d7224 */ /* 0x000fe400078e0005 */
[----:B------:R-:W-:Y:S01]  /*16a60*/  IMAD.MOV.U32 R12, RZ, RZ, 0x1 ;  /* 0x00000001ff0c7424 */ /* 0x000fe200078e00ff */
[----:B------:R-:W-:-:S05]  /*16a70*/  @!P1 IADD3 R14, P0, R34, R14, RZ ;  /* 0x0000000e220e9210 */ /* 0x000fca0007f1e0ff */
[----:B------:R-:W-:Y:S01]  /*16a80*/  @!P1 IMAD.X R3, RZ, RZ, R2, P0 ;  /* 0x000000ffff039224 */ /* 0x000fe200000e0602 */
[----:B------:R-:W-:-:S07]  /*16a90*/  @!P1 MOV R2, R14 ;  /* 0x0000000e00029202 */ /* 0x000fce0000000f00 */
[----:B------:R-:W-:Y:S05]  /*16aa0*/  WARPSYNC.COLLECTIVE R15, `(.L_x_9521) ;  /* 0x000000000f087348 */ /* 0x000fea0003c00000 */
[----:B------:R0:W1:Y:S02]  /*16ab0*/  SHFL.IDX P6, R14, R13, R12, R11 ;  /* 0x0000000c0d0e7389 */ /* 0x00006400000c000b */
[----:B01----:R-:W-:Y:S01]  /*16ac0*/  ENDCOLLECTIVE ;  /* 0x000000000000791b */ /* 0x003fe20003800000 */
.L_x_9521:
        /* <DEDUP_REMOVED lines=10> */
.L_x_9522:
[----:B------:R-:W-:Y:S01]  /*16b70*/  IMAD.MOV.U32 R13, RZ, RZ, R5 ;  /* 0x000000ffff0d7224 */ /* 0x000fe200078e0005 */
[----:B------:R-:W-:Y:S02]  /*16b80*/  MOV R12, 0x2 ;  /* 0x00000002000c7802 */ /* 0x000fe40000000f00 */
[----:B------:R-:W-:-:S13]  /*16b90*/  @!P1 IADD3 R2, P0, R34, R14, RZ ;  /* 0x0000000e22029210 */ /* 0x000fda0007f1e0ff */
[----:B------:R-:W-:Y:S05]  /*16ba0*/  WARPSYNC.COLLECTIVE R15, `(.L_x_9523) ;  /* 0x000000000f087348 */ /* 0x000fea0003c00000 */
[----:B------:R0:W1:Y:S02]  /*16bb0*/  SHFL.IDX P6, R14, R13, R12, R11 ;  /* 0x0000000c0d0e7389 */ /* 0x00006400000c000b */
[----:B01----:R-:W-:Y:S01]  /*16bc0*/  ENDCOLLECTIVE ;  /* 0x000000000000791b */ /* 0x003fe20003800000 */
.L_x_9523:
        /* <DEDUP_REMOVED lines=12> */
.L_x_9524:
[----:B------:R-:W-:Y:S02]  /*16c90*/  IMAD.MOV.U32 R13, RZ, RZ, R5 ;  /* 0x000000ffff0d7224 */ /* 0x000fe400078e0005 */
[----:B------:R-:W-:Y:S01]  /*16ca0*/  IMAD.MOV.U32 R12, RZ, RZ, 0x3 ;  /* 0x00000003ff0c7424 */ /* 0x000fe200078e00ff */
[----:B------:R-:W-:-:S13]  /*16cb0*/  @!P1 IADD3 R2, P0, R34, R14, RZ ;  /* 0x0000000e22029210 */ /* 0x000fda0007f1e0ff */
[----:B------:R-:W-:Y:S05]  /*16cc0*/  WARPSYNC.COLLECTIVE R15, `(.L_x_9525) ;  /* 0x000000000f087348 */ /* 0x000fea0003c00000 */
[----:B------:R0:W1:Y:S02]  /*16cd0*/  SHFL.IDX P6, R14, R13, R12, R11 ;  /* 0x0000000c0d0e7389 */ /* 0x00006400000c000b */
[----:B01----:R-:W-:Y:S01]  /*16ce0*/  ENDCOLLECTIVE ;  /* 0x000000000000791b */ /* 0x003fe20003800000 */
.L_x_9525:
        /* <DEDUP_REMOVED lines=12> */
.L_x_9526:
[----:B------:R-:W-:Y:S02]  /*16db0*/  IMAD.MOV.U32 R13, RZ, RZ, R5 ;  /* 0x000000ffff0d7224 */ /* 0x000fe400078e0005 */
[----:B------:R-:W-:Y:S01]  /*16dc0*/  IMAD.MOV.U32 R12, RZ, RZ, 0x4 ;  /* 0x00000004ff0c7424 */ /* 0x000fe200078e00ff */
[----:B------:R-:W-:-:S13]  /*16dd0*/  @!P1 IADD3 R2, P0, R34, R14, RZ ;  /* 0x0000000e22029210 */ /* 0x000fda0007f1e0ff */
[----:B------:R-:W-:Y:S05]  /*16de0*/  WARPSYNC.COLLECTIVE R15, `(.L_x_9527) ;  /* 0x000000000f087348 */ /* 0x000fea0003c00000 */
[----:B------:R0:W1:Y:S02]  /*16df0*/  SHFL.IDX P6, R14, R13, R12, R11 ;  /* 0x0000000c0d0e7389 */ /* 0x00006400000c000b */
[----:B01----:R-:W-:Y:S01]  /*16e00*/  ENDCOLLECTIVE ;  /* 0x000000000000791b */ /* 0x003fe20003800000 */
.L_x_9527:
[----:B------:R-:W-:Y:S01]  /*16e10*/  @!P1 IADD3.X R3, RZ, R6, RZ, P0, !PT ;  /* 0x00000006ff039210 */ /* 0x000fe200007fe4ff */
[----:B------:R-:W-:-:S04]  /*16e20*/  VIADD R6, R4, 0x40 ;  /* 0x0000004004067836 */ /* 0x000fc80000000000 */
        /* <DEDUP_REMOVED lines=10> */
.L_x_9528:
[----:B------:R-:W-:Y:S01]  /*16ed0*/  IMAD.MOV.U32 R13, RZ, RZ, R5 ;  /* 0x000000ffff0d7224 */ /* 0x000fe200078e0005 */
[----:B------:R-:W-:Y:S02]  /*16ee0*/  MOV R12, 0x5 ;  /* 0x00000005000c7802 */ /* 0x000fe40000000f00 */
[----:B------:R-:W-:-:S13]  /*16ef0*/  @!P1 IADD3 R2, P0, R34, R14, RZ ;  /* 0x0000000e22029210 */ /* 0x000fda0007f1e0ff */
[----:B------:R-:W-:Y:S05]  /*16f00*/  WARPSYNC.COLLECTIVE R15, `(.L_x_9529) ;  /* 0x000000000f087348 */ /* 0x000fea0003c00000 */
[----:B------:R0:W1:Y:S02]  /*16f10*/  SHFL.IDX P6, R14, R13, R12, R11 ;  /* 0x0000000c0d0e7389 */ /* 0x00006400000c000b */
[----:B01----:R-:W-:Y:S01]  /*16f20*/  ENDCOLLECTIVE ;  /* 0x000000000000791b */ /* 0x003fe20003800000 */
.L_x_9529:
        /* <DEDUP_REMOVED lines=12> */
.L_x_9530:
[----:B------:R-:W-:Y:S02]  /*16ff0*/  IMAD.MOV.U32 R13, RZ, RZ, R5 ;  /* 0x000000ffff0d7224 */ /* 0x000fe400078e0005 */
[----:B------:R-:W-:Y:S01]  /*17000*/  IMAD.MOV.U32 R12, RZ, RZ, 0x6 ;  /* 0x00000006ff0c7424 */ /* 0x000fe200078e00ff */
[----:B------:R-:W-:-:S13]  /*17010*/  @!P1 IADD3 R2, P0, R34, R14, RZ ;  /* 0x0000000e22029210 */ /* 0x000fda0007f1e0ff */
[----:B------:R-:W-:Y:S05]  /*17020*/  WARPSYNC.COLLECTIVE R15, `(.L_x_9531) ;  /* 0x000000000f087348 */ /* 0x000fea0003c00000 */
[----:B------:R0:W1:Y:S02]  /*17030*/  SHFL.IDX P6, R14, R13, R12, R11 ;  /* 0x0000000c0d0e7389 */ /* 0x00006400000c000b */
[----:B01----:R-:W-:Y:S01]  /*17040*/  ENDCOLLECTIVE ;  /* 0x000000000000791b */ /* 0x003fe20003800000 */
.L_x_9531:
        /* <DEDUP_REMOVED lines=12> */
.L_x_9532:
[----:B------:R-:W-:Y:S02]  /*17110*/  IMAD.MOV.U32 R13, RZ, RZ, R5 ;  /* 0x000000ffff0d7224 */ /* 0x000fe400078e0005 */
[----:B------:R-:W-:Y:S01]  /*17120*/  IMAD.MOV.U32 R12, RZ, RZ, 0x7 ;  /* 0x00000007ff0c7424 */ /* 0x000fe200078e00ff */
[----:B------:R-:W-:-:S13]  /*17130*/  @!P1 IADD3 R2, P0, R34, R14, RZ ;  /* 0x0000000e22029210 */ /* 0x000fda0007f1e0ff */
[----:B------:R-:W-:Y:S05]  /*17140*/  WARPSYNC.COLLECTIVE R15, `(.L_x_9533) ;  /* 0x000000000f087348 */ /* 0x000fea0003c00000 */
[----:B------:R0:W1:Y:S02]  /*17150*/  SHFL.IDX P6, R14, R13, R12, R11 ;  /* 0x0000000c0d0e7389 */ /* 0x00006400000c000b */
[----:B01----:R-:W-:Y:S01]  /*17160*/  ENDCOLLECTIVE ;  /* 0x000000000000791b */ /* 0x003fe20003800000 */
.L_x_9533:
[----:B------:R-:W-:-:S05]  /*17170*/  @!P1 IADD3.X R3, RZ, R6, RZ, P0, !PT ;  /* 0x00000006ff039210 */ /* 0x000fca00007fe4ff */
        /* <DEDUP_REMOVED lines=9> */
.L_x_9534:
[----:B------:R-:W-:Y:S05]  /*17210*/  BRA `(.L_x_9535) ;  /* 0xffffffb000447947 */ /* 0x000fea000383ffff */
.L_x_9419:
[----:B0-----:R0:W1:Y:S02]  /*17220*/  SYNCS.PHASECHK.TRANS64.TRYWAIT P0, [R17+URZ+0x22820], R0 ;  /* 0x02282000110075a7 */ /* 0x001064000800017f */
[----:B-1----:R-:W-:Y:S05]  /*17230*/  @!P0 NANOSLEEP.SYNCS 0x989680 ;  /* 0x009896800000895d */ /* 0x002fea0003900000 */
[----:B------:R-:W1:Y:S02]  /*17240*/  @!P0 SYNCS.PHASECHK.TRANS64 P0, [R17+URZ+0x22820], R0 ;  /* 0x02282000110085a7 */ /* 0x000e64000800007f */
[----:B-1----:R-:W-:Y:S05]  /*17250*/  @!P0 BRA `(.L_x_9419) ;  /* 0xfffffffc00f08947 */ /* 0x002fea000383ffff */
[----:B------:R-:W-:Y:S05]  /*17260*/  BRA `(.L_x_9536) ;  /* 0xffffffb000a07947 */ /* 0x000fea000383ffff */
.L_x_9423:
[----:B0-----:R0:W1:Y:S02]  /*17270*/  SYNCS.PHASECHK.TRANS64.TRYWAIT P0, [R0+URZ+0x22880], R29 ;  /* 0x0228801d000075a7 */ /* 0x001064000800017f */
[----:B-1----:R-:W-:Y:S05]  /*17280*/  @!P0 NANOSLEEP.SYNCS 0x989680 ;  /* 0x009896800000895d */ /* 0x002fea0003900000 */
[----:B------:R-:W1:Y:S02]  /*17290*/  @!P0 SYNCS.PHASECHK.TRANS64 P0, [R0+URZ+0x22880], R29 ;  /* 0x0228801d000085a7 */ /* 0x000e64000800007f */
[----:B-1----:R-:W-:Y:S05]  /*172a0*/  @!P0 BRA `(.L_x_9423) ;  /* 0xfffffffc00f08947 */ /* 0x002fea000383ffff */
[----:B------:R-:W-:Y:S05]  /*172b0*/  BRA `(.L_x_9537) ;  /* 0xffffffb400d47947 */ /* 0x000fea000383ffff */
.L_x_9424:
        /* <DEDUP_REMOVED lines=8> */
.L_x_9539:
[----:B------:R-:W-:Y:S05]  /*17340*/  BSYNC B0 ;  /* 0x0000000000007941 */ /* 0x000fea0003800000 */
.L_x_9538:
        /* <DEDUP_REMOVED lines=8> */
.L_x_9540:
        /* <DEDUP_REMOVED lines=8> */
.L_x_9541:
        /* <DEDUP_REMOVED lines=10> */
.L_x_9542:
[----:B------:R-:W-:Y:S02]  /*174f0*/  IMAD.MOV.U32 R13, RZ, RZ, R20 ;  /* 0x000000ffff0d7224 */ /* 0x000fe400078e0014 */
[----:B------:R-:W-:Y:S02]  /*17500*/  IMAD.MOV.U32 R12, RZ, RZ, 0x2 ;  /* 0x00000002ff0c7424 */ /* 0x000fe400078e00ff */
[----:B------:R-:W-:-:S07]  /*17510*/  IMAD.MOV.U32 R2, RZ, RZ, R14 ;  /* 0x000000ffff027224 */ /* 0x000fce00078e000e */
[----:B------:R-:W-:Y:S05]  /*17520*/  WARPSYNC.COLLECTIVE R15, `(.L_x_9543) ;  /* 0x000000000f087348 */ /* 0x000fea0003c00000 */
[----:B------:R0:W1:Y:S02]  /*17530*/  SHFL.IDX P6, R14, R13, R12, R11 ;  /* 0x0000000c0d0e7389 */ /* 0x00006400000c000b */
[----:B01----:R-:W-:Y:S01]  /*17540*/  ENDCOLLECTIVE ;  /* 0x000000000000791b */ /* 0x003fe20003800000 */
.L_x_9543:
        /* <DEDUP_REMOVED lines=11> */
.L_x_9544:
[----:B------:R-:W-:Y:S02]  /*17600*/  IMAD.MOV.U32 R13, RZ, RZ, R20 ;  /* 0x000000ffff0d7224 */ /* 0x000fe400078e0014 */
[----:B------:R-:W-:Y:S01]  /*17610*/  IMAD.MOV.U32 R12, RZ, RZ, 0x3 ;  /* 0x00000003ff0c7424 */ /* 0x000fe200078e00ff */
[----:B------:R-:W-:-:S07]  /*17620*/  MOV R2, R14 ;  /* 0x0000000e00027202 */ /* 0x000fce0000000f00 */
[----:B------:R-:W-:Y:S05]  /*17630*/  WARPSYNC.COLLECTIVE R15, `(.L_x_9545) ;  /* 0x000000000f087348 */ /* 0x000fea0003c00000 */
[----:B------:R0:W1:Y:S02]  /*17640*/  SHFL.IDX P6, R14, R13, R12, R11 ;  /* 0x0000000c0d0e7389 */ /* 0x00006400000c000b */
[----:B01----:R-:W-:Y:S01]  /*17650*/  ENDCOLLECTIVE ;  /* 0x000000000000791b */ /* 0x003fe20003800000 */
.L_x_9545:
        /* <DEDUP_REMOVED lines=11> */
.L_x_9546:
[----:B------:R-:W-:Y:S02]  /*17710*/  IMAD.MOV.U32 R13, RZ, RZ, R20 ;  /* 0x000000ffff0d7224 */ /* 0x000fe400078e0014 */
[----:B------:R-:W-:Y:S01]  /*17720*/  IMAD.MOV.U32 R12, RZ, RZ, 0x4 ;  /* 0x00000004ff0c7424 */ /* 0x000fe200078e00ff */
[----:B------:R-:W-:-:S13]  /*17730*/  IADD3 R2, P0, R34, R14, RZ ;  /* 0x0000000e22027210 */ /* 0x000fda0007f1e0ff */
[----:B------:R-:W-:Y:S05]  /*17740*/  WARPSYNC.COLLECTIVE R15, `(.L_x_9547) ;  /* 0x000000000f087348 */ /* 0x000fea0003c00000 */
[----:B------:R0:W1:Y:S02]  /*17750*/  SHFL.IDX P6, R14, R13, R12, R11 ;  /* 0x0000000c0d0e7389 */ /* 0x00006400000c000b */
[----:B01----:R-:W-:Y:S01]  /*17760*/  ENDCOLLECTIVE ;  /* 0x000000000000791b */ /* 0x003fe20003800000 */
.L_x_9547:
        /* <DEDUP_REMOVED lines=10> */
.L_x_9548:
[----:B------:R-:W-:Y:S02]  /*17810*/  IMAD.MOV.U32 R13, RZ, RZ, R20 ;  /* 0x000000ffff0d7224 */ /* 0x000fe400078e0014 */
[----:B------:R-:W-:Y:S02]  /*17820*/  IMAD.MOV.U32 R12, RZ, RZ, 0x5 ;  /* 0x00000005ff0c7424 */ /* 0x000fe400078e00ff */
[----:B------:R-:W-:-:S07]  /*17830*/  IMAD.MOV.U32 R2, RZ, RZ, R14 ;  /* 0x000000ffff027224 */ /* 0x000fce00078e000e */
[----:B------:R-:W-:Y:S05]  /*17840*/  WARPSYNC.COLLECTIVE R15, `(.L_x_9549) ;  /* 0x000000000f087348 */ /* 0x000fea0003c00000 */
[----:B------:R0:W1:Y:S02]  /*17850*/  SHFL.IDX P6, R14, R13, R12, R11 ;  /* 0x0000000c0d0e7389 */ /* 0x00006400000c000b */
[----:B01----:R-:W-:Y:S01]  /*17860*/  ENDCOLLECTIVE ;  /* 0x000000000000791b */ /* 0x003fe20003800000 */
.L_x_9549:
        /* <DEDUP_REMOVED lines=11> */
.L_x_9550:
[----:B------:R-:W-:Y:S01]  /*17920*/  MOV R13, R20 ;  /* 0x00000014000d7202 */ /* 0x000fe20000000f00 */
[----:B------:R-:W-:Y:S01]  /*17930*/  IMAD.MOV.U32 R12, RZ, RZ, 0x6 ;  /* 0x00000006ff0c7424 */ /* 0x000fe200078e00ff */
[----:B------:R-:W-:-:S13]  /*17940*/  IADD3 R2, P0, R34, R14, RZ ;  /* 0x0000000e22027210 */ /* 0x000fda0007f1e0ff */
[----:B------:R-:W-:Y:S05]  /*17950*/  WARPSYNC.COLLECTIVE R15, `(.L_x_9551) ;  /* 0x000000000f087348 */ /* 0x000fea0003c00000 */
[----:B------:R0:W1:Y:S02]  /*17960*/  SHFL.IDX P6, R14, R13, R12, R11 ;  /* 0x0000000c0d0e7389 */ /* 0x00006400000c000b */
[----:B01----:R-:W-:Y:S01]  /*17970*/  ENDCOLLECTIVE ;  /* 0x000000000000791b */ /* 0x003fe20003800000 */
.L_x_9551:
        /* <DEDUP_REMOVED lines=10> */
.L_x_9552:
[----:B------:R-:W-:Y:S02]  /*17a20*/  IMAD.MOV.U32 R13, RZ, RZ, R20 ;  /* 0x000000ffff0d7224 */ /* 0x000fe400078e0014 */
[----:B------:R-:W-:Y:S02]  /*17a30*/  IMAD.MOV.U32 R12, RZ, RZ, 0x7 ;  /* 0x00000007ff0c7424 */ /* 0x000fe400078e00ff */
[----:B------:R-:W-:-:S07]  /*17a40*/  IMAD.MOV.U32 R2, RZ, RZ, R14 ;  /* 0x000000ffff027224 */ /* 0x000fce00078e000e */
[----:B------:R-:W-:Y:S05]  /*17a50*/  WARPSYNC.COLLECTIVE R15, `(.L_x_9553) ;  /* 0x000000000f087348 */ /* 0x000fea0003c00000 */
[----:B------:R0:W1:Y:S02]  /*17a60*/  SHFL.IDX P6, R14, R13, R12, R11 ;  /* 0x0000000c0d0e7389 */ /* 0x00006400000c000b */
[----:B01----:R-:W-:Y:S01]  /*17a70*/  ENDCOLLECTIVE ;  /* 0x000000000000791b */ /* 0x003fe20003800000 */
.L_x_9553:
        /* <DEDUP_REMOVED lines=11> */
.L_x_9554:
[----:B------:R-:W-:Y:S02]  /*17b30*/  IMAD.MOV.U32 R13, RZ, RZ, R21 ;  /* 0x000000ffff0d7224 */ /* 0x000fe400078e0015 */
[----:B------:R-:W-:Y:S02]  /*17b40*/  IMAD.MOV.U32 R12, RZ, RZ, RZ ;  /* 0x000000ffff0c7224 */ /* 0x000fe400078e00ff */
[----:B------:R-:W-:-:S07]  /*17b50*/  IMAD.MOV.U32 R5, RZ, RZ, R14 ;  /* 0x000000ffff057224 */ /* 0x000fce00078e000e */
[----:B------:R-:W-:Y:S05]  /*17b60*/  WARPSYNC.COLLECTIVE R15, `(.L_x_9555) ;  /* 0x000000000f087348 */ /* 0x000fea0003c00000 */
[----:B------:R0:W1:Y:S02]  /*17b70*/  SHFL.IDX P6, R14, R13, R12, R11 ;  /* 0x0000000c0d0e7389 */ /* 0x00006400000c000b */
[----:B01----:R-:W-:Y:S01]  /*17b80*/  ENDCOLLECTIVE ;  /* 0x000000000000791b */ /* 0x003fe20003800000 */
.L_x_9555:
        /* <DEDUP_REMOVED lines=11> */
.L_x_9556:
[----:B------:R-:W-:Y:S01]  /*17c40*/  MOV R13, R21 ;  /* 0x00000015000d7202 */ /* 0x000fe20000000f00 */
[----:B------:R-:W-:Y:S02]  /*17c50*/  IMAD.MOV.U32 R12, RZ, RZ, 0x1 ;  /* 0x00000001ff0c7424 */ /* 0x000fe400078e00ff */
[----:B------:R-:W-:-:S07]  /*17c60*/  IMAD.MOV.U32 R2, RZ, RZ, R14 ;  /* 0x000000ffff027224 */ /* 0x000fce00078e000e */
[----:B------:R-:W-:Y:S05]  /*17c70*/  WARPSYNC.COLLECTIVE R15, `(.L_x_9557) ;  /* 0x000000000f087348 */ /* 0x000fea0003c00000 */
[----:B------:R0:W1:Y:S02]  /*17c80*/  SHFL.IDX P6, R14, R13, R12, R11 ;  /* 0x0000000c0d0e7389 */ /* 0x00006400000c000b */
[----:B01----:R-:W-:Y:S01]  /*17c90*/  ENDCOLLECTIVE ;  /* 0x000000000000791b */ /* 0x003fe20003800000 */
.L_x_9557:
        /* <DEDUP_REMOVED lines=11> */
.L_x_9558:
[----:B------:R-:W-:Y:S01]  /*17d50*/  IMAD.MOV.U32 R2, RZ, RZ, R14 ;  /* 0x000000ffff027224 */ /* 0x000fe200078e000e */
[----:B------:R-:W-:Y:S06]  /*17d60*/  BRA `(.L_x_9559) ;  /* 0xffffffb000787947 */ /* 0x000fec000383ffff */
.L_x_9429:
[----:B---3--:R3:W4:Y:S02]  /*17d70*/  SYNCS.PHASECHK.TRANS64.TRYWAIT P0, [R0+URZ+0x22840], R29 ;  /* 0x0228401d000075a7 */ /* 0x008724000800017f */
[----:B----4-:R-:W-:Y:S05]  /*17d80*/  @!P0 NANOSLEEP.SYNCS 0x989680 ;  /* 0x009896800000895d */ /* 0x010fea0003900000 */
[----:B------:R-:W4:Y:S02]  /*17d90*/  @!P0 SYNCS.PHASECHK.TRANS64 P0, [R0+URZ+0x22840], R29 ;  /* 0x0228401d000085a7 */ /* 0x000f24000800007f */
[----:B----4-:R-:W-:Y:S05]  /*17da0*/  @!P0 BRA `(.L_x_9429) ;  /* 0xfffffffc00f08947 */ /* 0x010fea000383ffff */
[----:B------:R-:W-:Y:S05]  /*17db0*/  BRA `(.L_x_9560) ;  /* 0xffffffb000c87947 */ /* 0x000fea000383ffff */
.L_x_9430:
        /* <DEDUP_REMOVED lines=8> */
.L_x_9562:
[----:B------:R-:W-:Y:S05]  /*17e40*/  BSYNC B0 ;  /* 0x0000000000007941 */ /* 0x000fea0003800000 */
.L_x_9561:
        /* <DEDUP_REMOVED lines=8> */
.L_x_9563:
        /* <DEDUP_REMOVED lines=8> */
.L_x_9564:
        /* <DEDUP_REMOVED lines=9> */
.L_x_9565:
[----:B------:R-:W-:Y:S02]  /*17fe0*/  IMAD.MOV.U32 R13, RZ, RZ, R10 ;  /* 0x000000ffff0d7224 */ /* 0x000fe400078e000a */
[----:B------:R-:W-:Y:S01]  /*17ff0*/  IMAD.MOV.U32 R12, RZ, RZ, 0x2 ;  /* 0x00000002ff0c7424 */ /* 0x000fe200078e00ff */
[----:B------:R-:W-:-:S13]  /*18000*/  IADD3 R2, P0, R34, R14, RZ ;  /* 0x0000000e22027210 */ /* 0x000fda0007f1e0ff */
[----:B------:R-:W-:Y:S05]  /*18010*/  WARPSYNC.COLLECTIVE R15, `(.L_x_9566) ;  /* 0x000000000f087348 */ /* 0x000fea0003c00000 */
[----:B------:R0:W1:Y:S02]  /*18020*/  SHFL.IDX P6, R14, R13, R12, R11 ;  /* 0x0000000c0d0e7389 */ /* 0x00006400000c000b */
[----:B01----:R-:W-:Y:S01]  /*18030*/  ENDCOLLECTIVE ;  /* 0x000000000000791b */ /* 0x003fe20003800000 */
.L_x_9566:
        /* <DEDUP_REMOVED lines=10> */
.L_x_9567:
[----:B------:R-:W-:Y:S01]  /*180e0*/  MOV R13, R10 ;  /* 0x0000000a000d7202 */ /* 0x000fe20000000f00 */
[----:B------:R-:W-:Y:S02]  /*180f0*/  IMAD.MOV.U32 R12, RZ, RZ, 0x3 ;  /* 0x00000003ff0c7424 */ /* 0x000fe400078e00ff */
[----:B------:R-:W-:-:S07]  /*18100*/  IMAD.MOV.U32 R2, RZ, RZ, R14 ;  /* 0x000000ffff027224 */ /* 0x000fce00078e000e */
[----:B------:R-:W-:Y:S05]  /*18110*/  WARPSYNC.COLLECTIVE R15, `(.L_x_9568) ;  /* 0x000000000f087348 */ /* 0x000fea0003c00000 */
[----:B------:R0:W1:Y:S02]  /*18120*/  SHFL.IDX P6, R14, R13, R12, R11 ;  /* 0x0000000c0d0e7389 */ /* 0x00006400000c000b */
[----:B01----:R-:W-:Y:S01]  /*18130*/  ENDCOLLECTIVE ;  /* 0x000000000000791b */ /* 0x003fe20003800000 */
.L_x_9568:
        /* <DEDUP_REMOVED lines=11> */
.L_x_9569:
[----:B------:R-:W-:Y:S02]  /*181f0*/  IMAD.MOV.U32 R13, RZ, RZ, R10 ;  /* 0x000000ffff0d7224 */ /* 0x000fe400078e000a */
[----:B------:R-:W-:Y:S01]  /*18200*/  IMAD.MOV.U32 R12, RZ, RZ, 0x4 ;  /* 0x00000004ff0c7424 */ /* 0x000fe200078e00ff */
[----:B------:R-:W-:-:S13]  /*18210*/  IADD3 R2, P0, R34, R14, RZ ;  /* 0x0000000e22027210 */ /* 0x000fda0007f1e0ff */
[----:B------:R-:W-:Y:S05]  /*18220*/  WARPSYNC.COLLECTIVE R15, `(.L_x_9570) ;  /* 0x000000000f087348 */ /* 0x000fea0003c00000 */
[----:B------:R0:W1:Y:S02]  /*18230*/  SHFL.IDX P6, R14, R13, R12, R11 ;  /* 0x0000000c0d0e7389 */ /* 0x00006400000c000b */
[----:B01----:R-:W-:Y:S01]  /*18240*/  ENDCOLLECTIVE ;  /* 0x000000000000791b */ /* 0x003fe20003800000 */
.L_x_9570:
        /* <DEDUP_REMOVED lines=10> */
.L_x_9571:
[----:B------:R-:W-:Y:S02]  /*182f0*/  IMAD.MOV.U32 R13, RZ, RZ, R10 ;  /* 0x000000ffff0d7224 */ /* 0x000fe400078e000a */
[----:B------:R-:W-:Y:S01]  /*18300*/  IMAD.MOV.U32 R12, RZ, RZ, 0x5 ;  /* 0x00000005ff0c7424 */ /* 0x000fe200078e00ff */
[----:B------:R-:W-:-:S07]  /*18310*/  MOV R2, R14 ;  /* 0x0000000e00027202 */ /* 0x000fce0000000f00 */
[----:B------:R-:W-:Y:S05]  /*18320*/  WARPSYNC.COLLECTIVE R15, `(.L_x_9572) ;  /* 0x000000000f087348 */ /* 0x000fea0003c00000 */
[----:B------:R0:W1:Y:S02]  /*18330*/  SHFL.IDX P6, R14, R13, R12, R11 ;  /* 0x0000000c0d0e7389 */ /* 0x00006400000c000b */
[----:B01----:R-:W-:Y:S01]  /*18340*/  ENDCOLLECTIVE ;  /* 0x000000000000791b */ /* 0x003fe20003800000 */
.L_x_9572:
        /* <DEDUP_REMOVED lines=11> */
.L_x_9573:
[----:B------:R-:W-:Y:S02]  /*18400*/  IMAD.MOV.U32 R13, RZ, RZ, R10 ;  /* 0x000000ffff0d7224 */ /* 0x000fe400078e000a */
[----:B------:R-:W-:Y:S01]  /*18410*/  IMAD.MOV.U32 R12, RZ, RZ, 0x6 ;  /* 0x00000006ff0c7424 */ /* 0x000fe200078e00ff */
[----:B------:R-:W-:-:S13]  /*18420*/  IADD3 R2, P0, R34, R14, RZ ;  /* 0x0000000e22027210 */ /* 0x000fda0007f1e0ff */
[----:B------:R-:W-:Y:S05]  /*18430*/  WARPSYNC.COLLECTIVE R15, `(.L_x_9574) ;  /* 0x000000000f087348 */ /* 0x000fea0003c00000 */
[----:B------:R0:W1:Y:S02]  /*18440*/  SHFL.IDX P6, R14, R13, R12, R11 ;  /* 0x0000000c0d0e7389 */ /* 0x00006400000c000b */
[----:B01----:R-:W-:Y:S01]  /*18450*/  ENDCOLLECTIVE ;  /* 0x000000000000791b */ /* 0x003fe20003800000 */
.L_x_9574:
        /* <DEDUP_REMOVED lines=10> */
.L_x_9575:
[----:B------:R-:W-:Y:S02]  /*18500*/  IMAD.MOV.U32 R13, RZ, RZ, R10 ;  /* 0x000000ffff0d7224 */ /* 0x000fe400078e000a */
[----:B------:R-:W-:Y:S02]  /*18510*/  IMAD.MOV.U32 R12, RZ, RZ, 0x7 ;  /* 0x00000007ff0c7424 */ /* 0x000fe400078e00ff */
[----:B------:R-:W-:-:S07]  /*18520*/  IMAD.MOV.U32 R2, RZ, RZ, R14 ;  /* 0x000000ffff027224 */ /* 0x000fce00078e000e */
[----:B------:R-:W-:Y:S05]  /*18530*/  WARPSYNC.COLLECTIVE R15, `(.L_x_9576) ;  /* 0x000000000f087348 */ /* 0x000fea0003c00000 */
[----:B------:R0:W1:Y:S02]  /*18540*/  SHFL.IDX P6, R14, R13, R12, R11 ;  /* 0x0000000c0d0e7389 */ /* 0x00006400000c000b */
[----:B01----:R-:W-:Y:S01]  /*18550*/  ENDCOLLECTIVE ;  /* 0x000000000000791b */ /* 0x003fe20003800000 */
.L_x_9576:
        /* <DEDUP_REMOVED lines=11> */
.L_x_9577:
[----:B------:R-:W-:Y:S02]  /*18610*/  IMAD.MOV.U32 R13, RZ, RZ, R9 ;  /* 0x000000ffff0d7224 */ /* 0x000fe400078e0009 */
[----:B------:R-:W-:Y:S02]  /*18620*/  IMAD.MOV.U32 R12, RZ, RZ, RZ ;  /* 0x000000ffff0c7224 */ /* 0x000fe400078e00ff */
[----:B------:R-:W-:-:S07]  /*18630*/  IMAD.MOV.U32 R4, RZ, RZ, R14 ;  /* 0x000000ffff047224 */ /* 0x000fce00078e000e */
[----:B------:R-:W-:Y:S05]  /*18640*/  WARPSYNC.COLLECTIVE R15, `(.L_x_9578) ;  /* 0x000000000f087348 */ /* 0x000fea0003c00000 */
[----:B------:R0:W1:Y:S02]  /*18650*/  SHFL.IDX P6, R14, R13, R12, R11 ;  /* 0x0000000c0d0e7389 */ /* 0x00006400000c000b */
[----:B01----:R-:W-:Y:S01]  /*18660*/  ENDCOLLECTIVE ;  /* 0x000000000000791b */ /* 0x003fe20003800000 */
.L_x_9578:
        /* <DEDUP_REMOVED lines=11> */
.L_x_9579:
[----:B------:R-:W-:Y:S02]  /*18720*/  IMAD.MOV.U32 R13, RZ, RZ, R9 ;  /* 0x000000ffff0d7224 */ /* 0x000fe400078e0009 */
[----:B------:R-:W-:Y:S02]  /*18730*/  IMAD.MOV.U32 R12, RZ, RZ, 0x1 ;  /* 0x00000001ff0c7424 */ /* 0x000fe400078e00ff */
[----:B------:R-:W-:-:S07]  /*18740*/  IMAD.MOV.U32 R2, RZ, RZ, R14 ;  /* 0x000000ffff027224 */ /* 0x000fce00078e000e */
[----:B------:R-:W-:Y:S05]  /*18750*/  WARPSYNC.COLLECTIVE R15, `(.L_x_9580) ;  /* 0x000000000f087348 */ /* 0x000fea0003c00000 */
[----:B------:R0:W1:Y:S02]  /*18760*/  SHFL.IDX P6, R14, R13, R12, R11 ;  /* 0x0000000c0d0e7389 */ /* 0x00006400000c000b */
[----:B01----:R-:W-:Y:S01]  /*18770*/  ENDCOLLECTIVE ;  /* 0x000000000000791b */ /* 0x003fe20003800000 */
.L_x_9580:
        /* <DEDUP_REMOVED lines=11> */
.L_x_9581:
[----:B------:R-:W-:Y:S01]  /*18830*/  IMAD.MOV.U32 R19, RZ, RZ, R14 ;  /* 0x000000ffff137224 */ /* 0x000fe200078e000e */
[----:B------:R-:W-:Y:S06]  /*18840*/  BRA `(.L_x_9582) ;  /* 0xffffffac00647947 */ /* 0x000fec000383ffff */
.L_x_9435:
[----:B0-----:R0:W1:Y:S02]  /*18850*/  SYNCS.PHASECHK.TRANS64.TRYWAIT P2, [R3+URZ+0x22870], R0 ;  /* 0x02287000030075a7 */ /* 0x001064000804017f */
[----:B-1----:R-:W-:Y:S05]  /*18860*/  @!P2 NANOSLEEP.SYNCS 0x989680 ;  /* 0x009896800000a95d */ /* 0x002fea0003900000 */
[----:B------:R-:W1:Y:S02]  /*18870*/  @!P2 SYNCS.PHASECHK.TRANS64 P2, [R3+URZ+0x22870], R0 ;  /* 0x022870000300a5a7 */ /* 0x000e64000804007f */
[----:B-1----:R-:W-:Y:S05]  /*18880*/  @!P2 BRA `(.L_x_9435) ;  /* 0xfffffffc00f0a947 */ /* 0x002fea000383ffff */
[----:B------:R-:W-:Y:S05]  /*18890*/  BRA `(.L_x_9583) ;  /* 0xffffffac00c87947 */ /* 0x000fea000383ffff */
.L_x_9437:
[----:B0-----:R0:W1:Y:S02]  /*188a0*/  SYNCS.PHASECHK.TRANS64.TRYWAIT P2, [R3+URZ+0x22860], R0 ;  /* 0x02286000030075a7 */ /* 0x001064000804017f */
[----:B-1----:R-:W-:Y:S05]  /*188b0*/  @!P2 NANOSLEEP.SYNCS 0x989680 ;  /* 0x009896800000a95d */ /* 0x002fea0003900000 */
[----:B------:R-:W1:Y:S02]  /*188c0*/  @!P2 SYNCS.PHASECHK.TRANS64 P2, [R3+URZ+0x22860], R0 ;  /* 0x022860000300a5a7 */ /* 0x000e64000804007f */
[----:B-1----:R-:W-:Y:S05]  /*188d0*/  @!P2 BRA `(.L_x_9437) ;  /* 0xfffffffc00f0a947 */ /* 0x002fea000383ffff */
[----:B------:R-:W-:Y:S05]  /*188e0*/  BRA `(.L_x_9584) ;  /* 0xffffffac00d87947 */ /* 0x000fea000383ffff */
.L_x_9445:
[----:B0-----:R0:W1:Y:S02]  /*188f0*/  SYNCS.PHASECHK.TRANS64.TRYWAIT P2, [R3+URZ+0x22870], R0 ;  /* 0x02287000030075a7 */ /* 0x001064000804017f */
[----:B-1----:R-:W-:Y:S05]  /*18900*/  @!P2 NANOSLEEP.SYNCS 0x989680 ;  /* 0x009896800000a95d */ /* 0x002fea0003900000 */
[----:B------:R-:W1:Y:S02]  /*18910*/  @!P2 SYNCS.PHASECHK.TRANS64 P2, [R3+URZ+0x22870], R0 ;  /* 0x022870000300a5a7 */ /* 0x000e64000804007f */
[----:B-1----:R-:W-:Y:S05]  /*18920*/  @!P2 BRA `(.L_x_9445) ;  /* 0xfffffffc00f0a947 */ /* 0x002fea000383ffff */
[----:B------:R-:W-:Y:S05]  /*18930*/  BRA `(.L_x_9585) ;  /* 0xffffffb400cc7947 */ /* 0x000fea000383ffff */
.L_x_9447:
[----:B0-----:R0:W1:Y:S02]  /*18940*/  SYNCS.PHASECHK.TRANS64.TRYWAIT P2, [R3+URZ+0x22860], R0 ;  /* 0x02286000030075a7 */ /* 0x001064000804017f */
[----:B-1----:R-:W-:Y:S05]  /*18950*/  @!P2 NANOSLEEP.SYNCS 0x989680 ;  /* 0x009896800000a95d */ /* 0x002fea0003900000 */
[----:B------:R-:W1:Y:S02]  /*18960*/  @!P2 SYNCS.PHASECHK.TRANS64 P2, [R3+URZ+0x22860], R0 ;  /* 0x022860000300a5a7 */ /* 0x000e64000804007f */
[----:B-1----:R-:W-:Y:S05]  /*18970*/  @!P2 BRA `(.L_x_9447) ;  /* 0xfffffffc00f0a947 */ /* 0x002fea000383ffff */
[----:B------:R-:W-:Y:S05]  /*18980*/  BRA `(.L_x_9586) ;  /* 0xffffffb400dc7947 */ /* 0x000fea000383ffff */
.L_x_9454:
[----:B-1----:R1:W2:Y:S02]  /*18990*/  SYNCS.PHASECHK.TRANS64.TRYWAIT P0, [R4+URZ+0x22820], R0 ;  /* 0x02282000040075a7 */ /* 0x0022a4000800017f */
[----:B--2---:R-:W-:Y:S05]  /*189a0*/  @!P0 NANOSLEEP.SYNCS 0x989680 ;  /* 0x009896800000895d */ /* 0x004fea0003900000 */
[----:B------:R-:W2:Y:S02]  /*189b0*/  @!P0 SYNCS.PHASECHK.TRANS64 P0, [R4+URZ+0x22820], R0 ;  /* 0x02282000040085a7 */ /* 0x000ea4000800007f */
[----:B--2---:R-:W-:Y:S05]  /*189c0*/  @!P0 BRA `(.L_x_9454) ;  /* 0xfffffffc00f08947 */ /* 0x004fea000383ffff */
[----:B------:R-:W-:Y:S05]  /*189d0*/  BRA `(.L_x_9587) ;  /* 0xffffffc000087947 */ /* 0x000fea000383ffff */
.L_x_9455:
        /* <DEDUP_REMOVED lines=11> */
.L_x_9589:
[----:B------:R-:W-:Y:S05]  /*18a90*/  BSYNC B0 ;  /* 0x0000000000007941 */ /* 0x000fea0003800000 */
.L_x_9588:
[----:B------:R-:W-:Y:S05]  /*18aa0*/  BRA `(.L_x_9590) ;  /* 0xffffffbc00f07947 */ /* 0x000fea000383ffff */
.L_x_9458:
[----:B------:R-:W-:Y:S01]  /*18ab0*/  BSSY B1, `(.L_x_9591) ;  /* 0x0000006000017945 */ /* 0x000fe20003800000 */
[----:B------:R-:W-:-:S07]  /*18ac0*/  IMAD.MOV.U32 R15, RZ, RZ, -0x1 ;  /* 0xffffffffff0f7424 */ /* 0x000fce00078e00ff */
[----:B01----:R-:W-:Y:S05]  /*18ad0*/  WARPSYNC.COLLECTIVE R15, `(.L_x_9592) ;  /* 0x000000000f0c7348 */ /* 0x003fea0003c00000 */
[----:B------:R-:W-:Y:S02]  /*18ae0*/  ELECT P6, UR62, PT ;  /* 0x00000000003e782f */ /* 0x000fe400038c0000 */
[----:B------:R-:W-:Y:S01]  /*18af0*/  MOV R14, UR62 ;  /* 0x0000003e000e7c02 */ /* 0x000fe20008000f00 */
[----:B01----:R-:W-:Y:S10]  /*18b00*/  ENDCOLLECTIVE ;  /* 0x000000000000791b */ /* 0x003ff40003800000 */
.L_x_9592:
[----:B------:R-:W-:Y:S05]  /*18b10*/  BSYNC B1 ;  /* 0x0000000000017941 */ /* 0x000fea0003800000 */
.L_x_9591:
[----:B------:R-:W-:Y:S05]  /*18b20*/  BRA `(.L_x_9593) ;  /* 0xffffffbc00e87947 */ /* 0x000fea000383ffff */
.L_x_9460:
[----:B-1----:R1:W2:Y:S02]  /*18b30*/  SYNCS.PHASECHK.TRANS64.TRYWAIT P1, [R5+URZ+0x22840], R0 ;  /* 0x02284000050075a7 */ /* 0x0022a4000802017f */
[----:B--2---:R-:W-:Y:S05]  /*18b40*/  @!P1 NANOSLEEP.SYNCS 0x989680 ;  /* 0x009896800000995d */ /* 0x004fea0003900000 */
[----:B------:R-:W2:Y:S02]  /*18b50*/  @!P1 SYNCS.PHASECHK.TRANS64 P1, [R5+URZ+0x22840], R0 ;  /* 0x02284000050095a7 */ /* 0x000ea4000802007f */
[----:B--2---:R-:W-:Y:S05]  /*18b60*/  @!P1 BRA `(.L_x_9460) ;  /* 0xfffffffc00f09947 */ /* 0x004fea000383ffff */
[----:B------:R-:W-:Y:S05]  /*18b70*/  BRA `(.L_x_9594) ;  /* 0xffffffc000087947 */ /* 0x000fea000383ffff */
.L_x_9462:
[----:B--2---:R2:W3:Y:S02]  /*18b80*/  SYNCS.PHASECHK.TRANS64.TRYWAIT P1, [R31+URZ+0x22840], R2 ;  /* 0x022840021f0075a7 */ /* 0x0044e4000802017f */
[----:B---3--:R-:W-:Y:S05]  /*18b90*/  @!P1 NANOSLEEP.SYNCS 0x989680 ;  /* 0x009896800000995d */ /* 0x008fea0003900000 */
[----:B------:R-:W3:Y:S02]  /*18ba0*/  @!P1 SYNCS.PHASECHK.TRANS64 P1, [R31+URZ+0x22840], R2 ;  /* 0x022840021f0095a7 */ /* 0x000ee4000802007f */
[----:B---3--:R-:W-:Y:S05]  /*18bb0*/  @!P1 BRA `(.L_x_9462) ;  /* 0xfffffffc00f09947 */ /* 0x008fea000383ffff */
[----:B------:R-:W-:Y:S05]  /*18bc0*/  BRA `(.L_x_9595) ;  /* 0xffffffc000147947 */ /* 0x000fea000383ffff */
.L_x_9464:
[----:B---3--:R3:W4:Y:S02]  /*18bd0*/  SYNCS.PHASECHK.TRANS64.TRYWAIT P1, [R5+URZ+0x22860], R0 ;  /* 0x02286000050075a7 */ /* 0x008724000802017f */
[----:B----4-:R-:W-:Y:S05]  /*18be0*/  @!P1 NANOSLEEP.SYNCS 0x989680 ;  /* 0x009896800000995d */ /* 0x010fea0003900000 */
[----:B------:R-:W4:Y:S02]  /*18bf0*/  @!P1 SYNCS.PHASECHK.TRANS64 P1, [R5+URZ+0x22860], R0 ;  /* 0x02286000050095a7 */ /* 0x000f24000802007f */
[----:B----4-:R-:W-:Y:S05]  /*18c00*/  @!P1 BRA `(.L_x_9464) ;  /* 0xfffffffc00f09947 */ /* 0x010fea000383ffff */
[----:B------:R-:W-:Y:S05]  /*18c10*/  BRA `(.L_x_9596) ;  /* 0xffffffc000107947 */ /* 0x000fea000383ffff */
.L_x_9466:
[----:B----4-:R4:W0:Y:S02]  /*18c20*/  SYNCS.PHASECHK.TRANS64.TRYWAIT P1, [R31+URZ+0x22860], R2 ;  /* 0x022860021f0075a7 */ /* 0x010824000802017f */
[----:B0-----:R-:W-:Y:S05]  /*18c30*/  @!P1 NANOSLEEP.SYNCS 0x989680 ;  /* 0x009896800000995d */ /* 0x001fea0003900000 */
[----:B------:R-:W0:Y:S02]  /*18c40*/  @!P1 SYNCS.PHASECHK.TRANS64 P1, [R31+URZ+0x22860], R2 ;  /* 0x022860021f0095a7 */ /* 0x000e24000802007f */
[----:B0-----:R-:W-:Y:S05]  /*18c50*/  @!P1 BRA `(.L_x_9466) ;  /* 0xfffffffc00f09947 */ /* 0x001fea000383ffff */
[----:B------:R-:W-:Y:S05]  /*18c60*/  BRA `(.L_x_9597) ;  /* 0xffffffc0000c7947 */ /* 0x000fea000383ffff */
.L_x_9468:
[----:B------:R0:W0:Y:S02]  /*18c70*/  SYNCS.PHASECHK.TRANS64.TRYWAIT P1, [R5+URZ+0x22880], R0 ;  /* 0x02288000050075a7 */ /* 0x000024000802017f */
[----:B0-----:R-:W-:Y:S05]  /*18c80*/  @!P1 NANOSLEEP.SYNCS 0x989680 ;  /* 0x009896800000995d */ /* 0x001fea0003900000 */
[----:B------:R-:W0:Y:S02]  /*18c90*/  @!P1 SYNCS.PHASECHK.TRANS64 P1, [R5+URZ+0x22880], R0 ;  /* 0x02288000050095a7 */ /* 0x000e24000802007f */
[----:B0-----:R-:W-:Y:S05]  /*18ca0*/  @!P1 BRA `(.L_x_9468) ;  /* 0xfffffffc00f09947 */ /* 0x001fea000383ffff */
[----:B------:R-:W-:Y:S05]  /*18cb0*/  BRA `(.L_x_9598) ;  /* 0xffffffc000087947 */ /* 0x000fea000383ffff */
.L_x_9599:
        /* <DEDUP_REMOVED lines=12> */
.L_x_15849:


//--------------------- .text._ZN7cutlass13device_kernelIN5flash11enable_sm90INS1_16FlashAttnFwdSm90INS1_25CollectiveMainloopFwdSm90ILi2EN4cute5tupleIJNS5_1CILi1EEES8_S8_EEENS6_IJNS7_ILi128EEENS7_ILi160EEESA_EEELi128ENS_12float_e4m3_tEfNS_4arch4Sm90ELb1ELb0ELb1ELb1ELb1ELb0ELb0ELb1ELb1ELb1ELb0ELb0EEENS1_21CollectiveEpilogueFwdINS6_IJSA_SA_SB_EEES9_NS_10bfloat16_tESF_Li256ELb1ELb1ELb0ELb1EEENS1_36VarlenDynamicPersistentTileSchedulerILi128ELi160ELi256ELi128ELb0ELb1ELb1ELb1ELb1ELb1EEEEEEEEEvNT_6ParamsE --------------------------
	.section	.text._ZN7cutlass13device_kernelIN5flash11enable_sm90INS1_16FlashAttnFwdSm90INS1_25CollectiveMainloopFwdSm90ILi2EN4cute5tupleIJNS5_1CILi1EEES8_S8_EEENS6_IJNS7_ILi128EEENS7_ILi160EEESA_EEELi128ENS_12float_e4m3_tEfNS_4arch4Sm90ELb1ELb0ELb1ELb1ELb1ELb0ELb0ELb1ELb1ELb1ELb0ELb0EEENS1_21CollectiveEpilogueFwdINS6_IJSA_SA_SB_EEES9_NS_10bfloat16_tESF_Li256ELb1ELb1ELb0ELb1EEENS1_36VarlenDynamicPersistentTileSchedulerILi128ELi160ELi256ELi128ELb0ELb1ELb1ELb1ELb1ELb1EEEEEEEEEvNT_6ParamsE,"ax",@progbits
	.align	128
.text._ZN7cutlass13device_kernelIN5flash11enable_sm90INS1_16FlashAttnFwdSm90INS1_25CollectiveMainloopFwdSm90ILi2EN4cute5tupleIJNS5_1CILi1EEES8_S8_EEENS6_IJNS7_ILi128EEENS7_ILi160EEESA_EEELi128ENS_12float_e4m3_tEfNS_4arch4Sm90ELb1ELb0ELb1ELb1ELb1ELb0ELb0ELb1ELb1ELb1ELb0ELb0EEENS1_21CollectiveEpilogueFwdINS6_IJSA_SA_SB_EEES9_NS_10bfloat16_tESF_Li256ELb1ELb1ELb0ELb1EEENS1_36VarlenDynamicPersistentTileSchedulerILi128ELi160ELi256ELi128ELb0ELb1ELb1ELb1ELb1ELb1EEEEEEEEEvNT_6ParamsE:
        .type           _ZN7cutlass13device_kernelIN5flash11enable_sm90INS1_16FlashAttnFwdSm90INS1_25CollectiveMainloopFwdSm90ILi2EN4cute5tupleIJNS5_1CILi1EEES8_S8_EEENS6_IJNS7_ILi128EEENS7_ILi160EEESA_EEELi128ENS_12float_e4m3_tEfNS_4arch4Sm90ELb1ELb0ELb1ELb1ELb1ELb0ELb0ELb1ELb1ELb1ELb0ELb0EEENS1_21CollectiveEpilogueFwdINS6_IJSA_SA_SB_EEES9_NS_10bfloat16_tESF_Li256ELb1ELb1ELb0ELb1EEENS1_36VarlenDynamicPersistentTileSchedulerILi128ELi160ELi256ELi128ELb0ELb1ELb1ELb1ELb1ELb1EEEEEEEEEvNT_6ParamsE,@function
        .size           _ZN7cutlass13device_kernelIN5flash11enable_sm90INS1_16FlashAttnFwdSm90INS1_25CollectiveMainloopFwdSm90ILi2EN4cute5tupleIJNS5_1CILi1EEES8_S8_EEENS6_IJNS7_ILi128EEENS7_ILi160EEESA_EEELi128ENS_12float_e4m3_tEfNS_4arch4Sm90ELb1ELb0ELb1ELb1ELb1ELb0ELb0ELb1ELb1ELb1ELb0ELb0EEENS1_21CollectiveEpilogueFwdINS6_IJSA_SA_SB_EEES9_NS_10bfloat16_tESF_Li256ELb1ELb1ELb0ELb1EEENS1_36VarlenDynamicPersistentTileSchedulerILi128ELi160ELi256ELi128ELb0ELb1ELb1ELb1ELb1ELb1EEEEEEEEEvNT_6ParamsE,(.L_x_15850 - _ZN7cutlass13device_kernelIN5flash11enable_sm90INS1_16FlashAttnFwdSm90INS1_25CollectiveMainloopFwdSm90ILi2EN4cute5tupleIJNS5_1CILi1EEES8_S8_EEENS6_IJNS7_ILi128EEENS7_ILi160EEESA_EEELi128ENS_12float_e4m3_tEfNS_4arch4Sm90ELb1ELb0ELb1ELb1ELb1ELb0ELb0ELb1ELb1ELb1ELb0ELb0EEENS1_21CollectiveEpilogueFwdINS6_IJSA_SA_SB_EEES9_NS_10bfloat16_tESF_Li256ELb1ELb1ELb0ELb1EEENS1_36VarlenDynamicPersistentTileSchedulerILi128ELi160ELi256ELi128ELb0ELb1ELb1ELb1ELb1ELb1EEEEEEEEEvNT_6ParamsE)
        .other          _ZN7cutlass13device_kernelIN5flash11enable_sm90INS1_16FlashAttnFwdSm90INS1_25CollectiveMainloopFwdSm90ILi2EN4cute5tupleIJNS5_1CILi1EEES8_S8_EEENS6_IJNS7_ILi128EEENS7_ILi160EEESA_EEELi128ENS_12float_e4m3_tEfNS_4arch4Sm90ELb1ELb0ELb1ELb1ELb1ELb0ELb0ELb1ELb1ELb1ELb0ELb0EEENS1_21CollectiveEpilogueFwdINS6_IJSA_SA_SB_EEES9_NS_10bfloat16_tESF_Li256ELb1ELb1ELb0ELb1EEENS1_36VarlenDynamicPersistentTileSchedulerILi128ELi160ELi256ELi128ELb0ELb1ELb1ELb1ELb1ELb1EEEEEEEEEvNT_6ParamsE,@"STO_CUDA_ENTRY STV_DEFAULT"
_ZN7cutlass13device_kernelIN5flash11enable_sm90INS1_16FlashAttnFwdSm90INS1_25CollectiveMainloopFwdSm90ILi2EN4cute5tupleIJNS5_1CILi1EEES8_S8_EEENS6_IJNS7_ILi128EEENS7_ILi160EEESA_EEELi128ENS_12float_e4m3_tEfNS_4arch4Sm90ELb1ELb0ELb1ELb1ELb1ELb0ELb0ELb1ELb1ELb1ELb0ELb0EEENS1_21CollectiveEpilogueFwdINS6_IJSA_SA_SB_EEES9_NS_10bfloat16_tESF_Li256ELb1ELb1ELb0ELb1EEENS1_36VarlenDynamicPersistentTileSchedulerILi128ELi160ELi256ELi128ELb0ELb1ELb1ELb1ELb1ELb1EEEEEEEEEvNT_6ParamsE:
        /* <DEDUP_REMOVED lines=45> */
.L_x_9600:
        /* <DEDUP_REMOVED lines=22> */
.L_x_9601:
        /* <DEDUP_REMOVED lines=18> */
.L_x_9602:
        /* <DEDUP_REMOVED lines=22> */
.L_x_9603:
        /* <DEDUP_REMOVED lines=24> */
.L_x_9604:
        /* <DEDUP_REMOVED lines=8> */
.L_x_9606:
        /* <DEDUP_REMOVED lines=38> */
[----:B------:R-:W-:Y:S01]  /*0b10*/  LEA.HI R6, R9, R188, RZ, 0x2 ;  /* 0x000000bc09067211 */ /* 0x000fe200078f10ff */
[----:B------:R-:W-:Y:S01]  /*0b20*/  IMAD R191, R5, 0x40, R4 ;  /* 0x0000004005bf7824 */ /* 0x000fe200078e0204 */
[----:B------:R-:W-:Y:S02]  /*0b30*/  LEA.HI R2, R2, R7, RZ, 0x1 ;  /* 0x0000000702027211 */ /* 0x000fe400078f08ff */
[--C-:B------:R-:W-:Y:S02]  /*0b40*/  SHF.R.S32.HI R8, RZ, 0x2, R6.reuse ;  /* 0x00000002ff087819 */ /* 0x100fe40000011406 */
[----:B------:R-:W-:Y:S02]  /*0b50*/  SHF.R.S32.HI R11, RZ, 0x1f, R6 ;  /* 0x0000001fff0b7819 */ /* 0x000fe40000011406 */
[----:B------:R-:W-:Y:S02]  /*0b60*/  LOP3.LUT R5, R10, 0xfffffffc, RZ, 0xc0, !PT ;  /* 0xfffffffc0a057812 */ /* 0x000fe400078ec0ff */
[----:B------:R-:W-:-:S02]  /*0b70*/  LEA.HI R3, R3, R194, RZ, 0x3 ;  /* 0x000000c203037211 */ /* 0x000fc400078f18ff */
[----:B------:R-:W-:Y:S02]  /*0b80*/  LEA.HI R11, R11, R8, RZ, 0x3 ;  /* 0x000000080b0b7211 */ /* 0x000fe400078f18ff */
[----:B------:R-:W-:Y:S02]  /*0b90*/  SHF.R.S32.HI R189, RZ, 0x7, R0 ;  /* 0x00000007ffbd7819 */ /* 0x000fe40000011400 */
[----:B------:R-:W-:Y:S02]  /*0ba0*/  LOP3.LUT R2, R2, 0x1ffffffe, RZ, 0xc0, !PT ;  /* 0x1ffffffe02027812 */ /* 0x000fe400078ec0ff */
[----:B------:R-:W-:Y:S02]  /*0bb0*/  IADD3 R4, R194, -R5, RZ ;  /* 0x80000005c2047210 */ /* 0x000fe40007ffe0ff */
[----:B------:R-:W-:Y:S01]  /*0bc0*/  LOP3.LUT R5, R3, 0xfffffff8, RZ, 0xc0, !PT ;  /* 0xfffffff803057812 */ /* 0x000fe200078ec0ff */
[----:B------:R-:W-:Y:S01]  /*0bd0*/  IMAD.IADD R2, R7, 0x1, -R2 ;  /* 0x0000000107027824 */ /* 0x000fe200078e0a02 */
[----:B------:R-:W-:-:S02]  /*0be0*/  LOP3.LUT R11, R11, 0xfffffff8, RZ, 0xc0, !PT ;  /* 0xfffffff80b0b7812 */ /* 0x000fc400078ec0ff */
        /* <DEDUP_REMOVED lines=15> */
[----:B------:R-:W-:Y:S01]  /*0ce0*/  IMAD.IADD R7, R4, 0x1, -R7 ;  /* 0x0000000104077824 */ /* 0x000fe200078e0a07 */
[----:B------:R-:W-:Y:S01]  /*0cf0*/  SHF.R.S32.HI R193, RZ, 0x1f, R16 ;  /* 0x0000001fffc17819 */ /* 0x000fe20000011410 */
[----:B------:R-:W-:Y:S01]  /*0d00*/  IMAD R190, R0, 0x40, R9 ;  /* 0x0000004000be7824 */ /* 0x000fe200078e0209 */
[----:B------:R-:W-:-:S02]  /*0d10*/  SHF.R.S32.HI R192, RZ, 0x1f, R19 ;  /* 0x0000001fffc07819 */ /* 0x000fc40000011413 */
[----:B------:R-:W-:Y:S01]  /*0d20*/  IADD3 R17, R188, -R17, RZ ;  /* 0x80000011bc117210 */ /* 0x000fe20007ffe0ff */
[----:B------:R-:W-:-:S07]  /*0d30*/  IMAD R18, R7, 0x8, R190 ;  /* 0x0000000807127824 */ /* 0x000fce00078e02be */
.L_x_9666:
        /* <DEDUP_REMOVED lines=51> */
.L_x_9607:
[----:B------:R-:W-:Y:S01]  /*1070*/  UMOV UR39, UR48 ;  /* 0x0000003000277c82 */ /* 0x000fe20008000000 */
[----:B------:R-:W-:Y:S05]  /*1080*/  @!P1 BRA `(.L_x_9608) ;  /* 0x00000000001c9947 */ /* 0x000fea0003800000 */
[----:B------:R-:W-:-:S04]  /*1090*/  ULEA UR4, UP0, UR37, UR8, 0x2 ;  /* 0x0000000825047291 */ /* 0x000fc8000f80103f */
[----:B------:R-:W-:Y:S02]  /*10a0*/  ULEA.HI.X UR6, UR37, UR9, UR38, 0x2, UP0 ;  /* 0x0000000925067291 */ /* 0x000fe400080f1426 */
[----:B------:R-:W-:-:S04]  /*10b0*/  IMAD.U32 R2, RZ, RZ, UR4 ;  /* 0x00000004ff027e24 */ /* 0x000fc8000f8e00ff */
[----:B------:R-:W-:-:S05]  /*10c0*/  MOV R3, UR6 ;  /* 0x0000000600037c02 */ /* 0x000fca0008000f00 */
[----:B------:R-:W2:Y:S02]  /*10d0*/  LDG.E R2, desc[UR52][R2.64] ;  /* 0x0000003402027981 */ /* 0x000ea4000c1e1900 */
[----:B--2---:R-:W-:Y:S01]  /*10e0*/  R2UR UR4, R2 ;  /* 0x00000000020472ca */ /* 0x004fe200000e0000 */
[----:B------:R-:W-:-:S14]  /*10f0*/  BRA `(.L_x_9609) ;  /* 0x0000000000347947 */ /* 0x000fdc0003800000 */
.L_x_9608:
        /* <DEDUP_REMOVED lines=13> */
.L_x_9609:
        /* <DEDUP_REMOVED lines=49> */
[----:B------:R-:W-:Y:S01]  /*14e0*/  IMAD.MOV.U32 R34, RZ, RZ, RZ ;  /* 0x000000ffff227224 */ /* 0x000fe200078e00ff */
[----:B------:R-:W-:Y:S02]  /*14f0*/  CS2R R88, SRZ ;  /* 0x0000000000587805 */ /* 0x000fe4000001ff00 */
[----:B------:R-:W-:Y:S01]  /*1500*/  CS2R R48, SRZ ;  /* 0x0000000000307805 */ /* 0x000fe2000001ff00 */
[----:B------:R-:W-:Y:S01]  /*1510*/  UISETP.GE.AND UP0, UPT, UR54, 0x1, UPT ;  /* 0x000000013600788c */ /* 0x000fe2000bf06270 */
[----:B------:R-:W-:Y:S02]  /*1520*/  CS2R R90, SRZ ;  /* 0x00000000005a7805 */ /* 0x000fe4000001ff00 */
[----:B------:R-:W-:-:S02]  /*1530*/  CS2R R56, SRZ ;  /* 0x0000000000387805 */ /* 0x000fc4000001ff00 */
[----:B------:R-:W-:Y:S01]  /*1540*/  CS2R R92, SRZ ;  /* 0x00000000005c7805 */ /* 0x000fe2000001ff00 */
[----:B------:R-:W-:Y:S01]  /*1550*/  IMAD.MOV.U32 R65, RZ, RZ, RZ ;  /* 0x000000ffff417224 */ /* 0x000fe200078e00ff */
[----:B------:R-:W-:Y:S02]  /*1560*/  CS2R R94, SRZ ;  /* 0x00000000005e7805 */ /* 0x000fe4000001ff00 */
[----:B------:R-:W-:-:S13]  /*1570*/  PLOP3.LUT P1, PT, PT, PT, UP0, 0x80, 0x0 ;  /* 0x000000000000781c */ /* 0x000fda0003f2f008 */
[----:B------:R-:W-:Y:S05]  /*1580*/  @!P1 BRA `(.L_x_9610) ;  /* 0x000000b800d49947 */ /* 0x000fea0003800000 */
        /* <DEDUP_REMOVED lines=31> */
.L_x_9611:
        /* <DEDUP_REMOVED lines=35> */
[----:B------:R-:W-:Y:S01]  /*19b0*/  MOV R2, UR6 ;  /* 0x0000000600027c02 */ /* 0x000fe20008000f00 */
        /* <DEDUP_REMOVED lines=18> */
.L_x_9766:
[----:B------:R-:W-:Y:S05]  /*1ae0*/  @!P0 BRA `(.L_x_9613) ;  /* 0x0000000000048947 */ /* 0x000fea0003800000 */
[----:B------:R-:W-:Y:S01]  /*1af0*/  BPT.TRAP 0x1 ;  /* 0x000000040000795c */ /* 0x000fe20000300000 */
.L_x_9613:
[----:B------:R-:W-:Y:S02]  /*1b00*/  IMAD.U32 R2, RZ, RZ, UR44 ;  /* 0x0000002cff027e24 */ /* 0x000fe4000f8e00ff */
[----:B0-----:R-:W-:-:S03]  /*1b10*/  IMAD.U32 R3, RZ, RZ, UR45 ;  /* 0x0000002dff037e24 */ /* 0x001fc6000f8e00ff */
[----:B------:R-:W-:Y:S02]  /*1b20*/  LEA R2, R2, UR43, 0x3 ;  /* 0x0000002b02027c11 */ /* 0x000fe4000f8e18ff */
[----:B------:R-:W-:-:S04]  /*1b30*/  SHF.L.U32 R3, R3, 0x1f, RZ ;  /* 0x0000001f03037819 */ /* 0x000fc800000006ff */
[----:B------:R0:W1:Y:S01]  /*1b40*/  SYNCS.PHASECHK.TRANS64.TRYWAIT P1, [R2+URZ+0x22830], R3 ;  /* 0x02283003020075a7 */ /* 0x000062000802017f */
[----:B------:R-:W-:Y:S05]  /*1b50*/  @!P0 BRA `(.L_x_9614) ;  /* 0x0000000000048947 */ /* 0x000fea0003800000 */
[----:B------:R-:W-:Y:S01]  /*1b60*/  BPT.TRAP 0x1 ;  /* 0x000000040000795c */ /* 0x000fe20000300000 */
.L_x_9614:
[----:B-1----:R-:W-:Y:S05]  /*1b70*/  @P1 BRA `(.L_x_9615) ;  /* 0x0000000000081947 */ /* 0x002fea0003800000 */
[----:B------:R-:W1:Y:S02]  /*1b80*/  SYNCS.PHASECHK.TRANS64.TRYWAIT P1, [R2+URZ+0x22830], R3 ;  /* 0x02283003020075a7 */ /* 0x000e64000802017f */
[----:B-1----:R-:W-:Y:S05]  /*1b90*/  @!P1 BRA `(.L_x_9616) ;  /* 0x0000014c00609947 */ /* 0x002fea0003800000 */
.L_x_9615:
        /* <DEDUP_REMOVED lines=135> */
.L_x_9617:
[----:B------:R-:W-:Y:S01]  /*2410*/  UISETP.NE.AND UP0, UPT, UR51, URZ, UPT ;  /* 0x0000003f3300728c */ /* 0x000fe2000bf05270 */
[C---:B------:R-:W-:Y:S01]  /*2420*/  FMUL.FTZ R20, R0.reuse, R77 ;  /* 0x0000004d00147220 */ /* 0x040fe20000410000 */
[----:B------:R-:W-:Y:S01]  /*2430*/  FMUL.FTZ R7, R0, R58 ;  /* 0x0000003a00077220 */ /* 0x000fe20000410000 */
[----:B------:R-:W-:Y:S01]  /*2440*/  IADD3 R77, R18, UR40, RZ ;  /* 0x00000028124d7c10 */ /* 0x000fe2000fffe0ff */
[C---:B------:R-:W-:Y:S01]  /*2450*/  FMUL.FTZ R14, R0.reuse, R73 ;  /* 0x00000049000e7220 */ /* 0x040fe20000410000 */
[C---:B------:R-:W-:Y:S01]  /*2460*/  FMUL.FTZ R73, R0.reuse, R85 ;  /* 0x0000005500497220 */ /* 0x040fe20000410000 */
[----:B------:R-:W-:Y:S01]  /*2470*/  PLOP3.LUT P1, PT, PT, PT, UP0, 0x80, 0x0 ;  /* 0x000000000000781c */ /* 0x000fe20003f2f008 */
[----:B------:R2:W-:Y:S01]  /*2480*/  MUFU.TANH R85, R7 ;  /* 0x0000000700557308 */ /* 0x0005e20000002400 */
[----:B------:R-:W-:Y:S01]  /*2490*/  PLOP3.LUT P2, PT, PT, PT, UP0, 0x80, 0x0 ;  /* 0x000000000000781c */ /* 0x000fe20003f4f008 */
[C---:B------:R-:W-:Y:S01]  /*24a0*/  FMUL.FTZ R63, R0.reuse, R63 ;  /* 0x0000003f003f7220 */ /* 0x040fe20000410000 */
[----:B------:R-:W-:Y:S01]  /*24b0*/  UMOV UR7, 0xffffff60 ;  /* 0xffffff6000077882 */ /* 0x000fe20000000000 */
[----:B------:R-:W-:Y:S01]  /*24c0*/  @UP0 ULDC UR6, c[0x0][0x44c] ;  /* 0x0001130000060ab9 */ /* 0x000fe20000000800 */
[----:B------:R-:W-:Y:S01]  /*24d0*/  UIMAD UR7, UR54, UR7, 0xa1 ;  /* 0x000000a1360774a4 */ /* 0x000fe2000f8e0207 */
[C---:B------:R-:W-:Y:S01]  /*24e0*/  FMUL.FTZ R86, R0.reuse, R86 ;  /* 0x0000005600567220 */ /* 0x040fe20000410000 */
[C---:B------:R-:W-:Y:S01]  /*24f0*/  FMUL.FTZ R103, R0.reuse, R103 ;  /* 0x0000006700677220 */ /* 0x040fe20000410000 */
[----:B------:R3:W-:Y:S01]  /*2500*/  MUFU.TANH R105, R63 ;  /* 0x0000003f00697308 */ /* 0x0007e20000002400 */
[C---:B------:R-:W-:Y:S01]  /*2510*/  FMUL.FTZ R13, R0.reuse, R72 ;  /* 0x00000048000d7220 */ /* 0x040fe20000410000 */
[C---:B------:R-:W-:Y:S01]  /*2520*/  FMUL.FTZ R90, R0.reuse, R90 ;  /* 0x0000005a005a7220 */ /* 0x040fe20000410000 */
[----:B------:R-:W-:Y:S01]  /*2530*/  FMUL.FTZ R91, R0, R91 ;  /* 0x0000005b005b7220 */ /* 0x000fe20000410000 */
[----:B--2---:R-:W-:Y:S01]  /*2540*/  @P1 IMAD.HI.U32 R7, R77, UR6, RZ ;  /* 0x000000064d071c27 */ /* 0x004fe2000f8e00ff */
[----:B------:R-:W-:-:S03]  /*2550*/  @UP0 ULDC UR6, c[0x0][0x450] ;  /* 0x0001140000060ab9 */ /* 0x000fc60000000800 */
[C---:B------:R-:W-:Y:S01]  /*2560*/  FMUL.FTZ R72, R0.reuse, R81 ;  /* 0x0000005100487220 */ /* 0x040fe20000410000 */
[C---:B------:R-:W-:Y:S01]  /*2570*/  FMUL.FTZ R62, R0.reuse, R62 ;  /* 0x0000003e003e7220 */ /* 0x040fe20000410000 */
[----:B------:R2:W-:Y:S01]  /*2580*/  MUFU.TANH R81, R86 ;  /* 0x0000005600517308 */ /* 0x0005e20000002400 */
[----:B------:R-:W-:Y:S01]  /*2590*/  @P2 SHF.R.U32.HI R77, RZ, UR6, R7 ;  /* 0x00000006ff4d2c19 */ /* 0x000fe20008011607 */
[----:B------:R-:W-:Y:S01]  /*25a0*/  UIMAD UR6, UR54, -0xa0, UR49 ;  /* 0xffffff60360678a4 */ /* 0x000fe2000f8e0231 */
[C---:B------:R-:W-:Y:S01]  /*25b0*/  FMUL.FTZ R67, R0.reuse, R67 ;  /* 0x0000004300437220 */ /* 0x040fe20000410000 */
[C---:B------:R-:W-:Y:S01]  /*25c0*/  FMUL.FTZ R6, R0.reuse, R92 ;  /* 0x0000005c00067220 */ /* 0x040fe20000410000 */
[----:B------:R-:W-:Y:S01]  /*25d0*/  FMUL.FTZ R15, R0, R76 ;  /* 0x0000004c000f7220 */ /* 0x000fe20000410000 */
[----:B---3--:R-:W3:Y:S01]  /*25e0*/  SHFL.IDX PT, R63, R77, 0x1, 0x1c1f ;  /* 0x003c1f004d3f7f89 */ /* 0x008ee200000e0000 */
[----:B------:R-:W-:Y:S01]  /*25f0*/  UIADD3 UR6, UR6, 0xa0, URZ ;  /* 0x000000a006067890 */ /* 0x000fe2000fffe03f */
[----:B------:R-:W-:Y:S01]  /*2600*/  MUFU.TANH R92, R103 ;  /* 0x00000067005c7308 */ /* 0x000fe20000002400 */
[----:B--2---:R-:W-:-:S02]  /*2610*/  IMAD.U32 R86, RZ, RZ, UR7 ;  /* 0x00000007ff567e24 */ /* 0x004fc4000f8e00ff */
[C---:B------:R-:W-:Y:S01]  /*2620*/  FMUL.FTZ R76, R0.reuse, R59 ;  /* 0x0000003b004c7220 */ /* 0x040fe20000410000 */
[C---:B------:R-:W-:Y:S01]  /*2630*/  FMUL.FTZ R94, R0.reuse, R94 ;  /* 0x0000005e005e7220 */ /* 0x040fe20000410000 */
[C---:B------:R-:W-:Y:S01]  /*2640*/  FMUL.FTZ R59, R0.reuse, R64 ;  /* 0x00000040003b7220 */ /* 0x040fe20000410000 */
[----:B------:R-:W-:Y:S02]  /*2650*/  IMAD R86, R17, -0x2, R86 ;  /* 0xfffffffe11567824 */ /* 0x000fe400078e0256 */
[C---:B------:R-:W-:Y:S01]  /*2660*/  FMUL.FTZ R95, R0.reuse, R95 ;  /* 0x0000005f005f7220 */ /* 0x040fe20000410000 */
[C---:B------:R-:W-:Y:S01]  /*2670*/  FMUL.FTZ R99, R0.reuse, R99 ;  /* 0x0000006300637220 */ /* 0x040fe20000410000 */
[----:B------:R2:W-:Y:S01]  /*2680*/  MUFU.TANH R103, R62 ;  /* 0x0000003e00677308 */ /* 0x0005e20000002400 */
[C---:B------:R-:W-:Y:S01]  /*2690*/  FMUL.FTZ R7, R0.reuse, R71 ;  /* 0x0000004700077220 */ /* 0x040fe20000410000 */
[C---:B------:R-:W-:Y:S01]  /*26a0*/  FMUL.FTZ R79, R0.reuse, R79 ;  /* 0x0000004f004f7220 */ /* 0x040fe20000410000 */
[C---:B------:R-:W-:Y:S01]  /*26b0*/  FMUL.FTZ R9, R0.reuse, R96 ;  /* 0x0000006000097220 */ /* 0x040fe20000410000 */
[C---:B------:R-:W-:Y:S01]  /*26c0*/  FMUL.FTZ R98, R0.reuse, R98 ;  /* 0x0000006200627220 */ /* 0x040fe20000410000 */
[C---:B01----:R-:W-:Y:S01]  /*26d0*/  FMUL.FTZ R3, R0.reuse, R88 ;  /* 0x0000005800037220 */ /* 0x043fe20000410000 */
[C---:B------:R-:W-:Y:S01]  /*26e0*/  FMUL.FTZ R102, R0.reuse, R102 ;  /* 0x0000006600667220 */ /* 0x040fe20000410000 */
[C---:B------:R-:W-:Y:S01]  /*26f0*/  FMUL.FTZ R5, R0.reuse, R89 ;  /* 0x0000005900057220 */ /* 0x040fe20000410000 */
[----:B------:R0:W-:Y:S01]  /*2700*/  MUFU.TANH R64, R67 ;  /* 0x0000004300407308 */ /* 0x0001e20000002400 */
[----:B--2---:R-:W-:Y:S01]  /*2710*/  FMUL.FTZ R62, R0, R68 ;  /* 0x00000044003e7220 */ /* 0x004fe20000410000 */
[----:B------:R-:W-:-:S02]  /*2720*/  IMAD.U32 R68, RZ, RZ, UR6 ;  /* 0x00000006ff447e24 */ /* 0x000fc4000f8e00ff */
[C---:B------:R-:W-:Y:S01]  /*2730*/  FMUL.FTZ R74, R0.reuse, R74 ;  /* 0x0000004a004a7220 */ /* 0x040fe20000410000 */
[C---:B------:R-:W-:Y:S01]  /*2740*/  FMUL.FTZ R8, R0.reuse, R93 ;  /* 0x0000005d00087220 */ /* 0x040fe20000410000 */
[C---:B------:R-:W-:Y:S01]  /*2750*/  FMUL.FTZ R12, R0.reuse, R100 ;  /* 0x00000064000c7220 */ /* 0x040fe20000410000 */
[----:B------:R-:W-:Y:S02]  /*2760*/  IMAD R71, R17, -0x2, R68 ;  /* 0xfffffffe11477824 */ /* 0x000fe400078e0244 */
[C---:B------:R-:W-:Y:S01]  /*2770*/  FMUL.FTZ R75, R0.reuse, R75 ;  /* 0x0000004b004b7220 */ /* 0x040fe20000410000 */
[----:B------:R-:W1:Y:S01]  /*2780*/  MUFU.TANH R90, R90 ;  /* 0x0000005a005a7308 */ /* 0x000e620000002400 */
[----:B0-----:R-:W-:Y:S02]  /*2790*/  IMAD.U32 R67, RZ, RZ, UR50 ;  /* 0x00000032ff437e24 */ /* 0x001fe4000f8e00ff */
[C---:B------:R-:W-:Y:S01]  /*27a0*/  FMUL.FTZ R78, R0.reuse, R78 ;  /* 0x0000004e004e7220 */ /* 0x040fe20000410000 */
[C---:B------:R-:W-:Y:S01]  /*27b0*/  FMUL.FTZ R10, R0.reuse, R97 ;  /* 0x00000061000a7220 */ /* 0x040fe20000410000 */
[C---:B------:R-:W-:Y:S01]  /*27c0*/  FMUL.FTZ R82, R0.reuse, R82 ;  /* 0x0000005200527220 */ /* 0x040fe20000410000 */
[C---:B------:R-:W-:Y:S01]  /*27d0*/  FMUL.FTZ R83, R0.reuse, R83 ;  /* 0x0000005300537220 */ /* 0x040fe20000410000 */
[----:B------:R-:W-:Y:S01]  /*27e0*/  IADD3 R86, -R67, UR49, R86 ;  /* 0x0000003143567c10 */ /* 0x000fe2000fffe156 */
        /* <DEDUP_REMOVED lines=20> */
[----:B------:R-:W-:Y:S01]  /*2930*/  SHFL.IDX PT, R77, R77, RZ, 0x1c1f ;  /* 0x001c1fff4d4d7589 */ /* 0x000fe200000e0000 */
[C---:B------:R-:W-:Y:S01]  /*2940*/  FMUL.FTZ R24, R0.reuse, R24 ;  /* 0x0000001800187220 */ /* 0x040fe20000410000 */
[----:B------:R-:W-:Y:S01]  /*2950*/  ULDC UR28, c[0x0][0x988] ;  /* 0x00026200001c7ab9 */ /* 0x000fe20000000800 */
        /* <DEDUP_REMOVED lines=8> */
[----:B------:R-:W-:Y:S01]  /*29e0*/  FMUL.FTZ R29, R0, R29 ;  /* 0x0000001d001d7220 */ /* 0x000fe20000410000 */
[----:B------:R-:W-:Y:S01]  /*29f0*/  R2UR UR11, R2 ;  /* 0x00000000020b72ca */ /* 0x000fe200000e0000 */
[----:B------:R3:W-:Y:S01]  /*2a00*/  MUFU.TANH R99, R79 ;  /* 0x0000004f00637308 */ /* 0x0007e20000002400 */
[----:B------:R-:W-:Y:S01]  /*2a10*/  @UP0 ULDC UR6, c[0x0][0x44c] ;  /* 0x0001130000060ab9 */ /* 0x000fe20000000800 */
[----:B------:R-:W-:Y:S01]  /*2a20*/  @UP0 ULDC UR14, c[0x0][0x450] ;  /* 0x00011400000e0ab9 */ /* 0x000fe20000000800 */
[----:B------:R-:W-:-:S02]  /*2a30*/  UIMAD.WIDE.U32 UR6, UR40, UR6, URZ ;  /* 0x00000006280672a5 */ /* 0x000fc4000f8e003f */
[----:B------:R-:W-:Y:S01]  /*2a40*/  UMOV UR10, UR40 ;  /* 0x00000028000a7c82 */ /* 0x000fe20008000000 */
[----:B------:R-:W-:Y:S02]  /*2a50*/  UIADD3 UR31, UR54, -0x2, URZ ;  /* 0xfffffffe361f7890 */ /* 0x000fe4000fffe03f */
[----:B------:R-:W5:Y:S01]  /*2a60*/  MUFU.TANH R88, R98 ;  /* 0x0000006200587308 */ /* 0x000f620000002400 */
[----:B---3--:R-:W-:Y:S01]  /*2a70*/  VIADDMNMX R79, R63, R86, R71, PT ;  /* 0x000000563f4f7246 */ /* 0x008fe20003800147 */
[C---:B------:R-:W-:Y:S01]  /*2a80*/  FMUL.FTZ R63, R0.reuse, R40 ;  /* 0x00000028003f7220 */ /* 0x040fe20000410000 */
[----:B------:R-:W-:Y:S01]  /*2a90*/  FMUL.FTZ R40, R0, R41 ;  /* 0x0000002900287220 */ /* 0x000fe20000410000 */
[----:B------:R-:W-:Y:S01]  /*2aa0*/  @UP0 USHF.R.U32.HI UR10, URZ, UR14, UR7 ;  /* 0x0000000e3f0a0299 */ /* 0x000fe20008011607 */
[C---:B------:R-:W-:Y:S02]  /*2ab0*/  ISETP.GT.AND P1, PT, R79.reuse, RZ, PT ;  /* 0x000000ff4f00720c */ /* 0x040fe40003f24270 */
[C---:B------:R-:W-:Y:S01]  /*2ac0*/  ISETP.GT.AND P2, PT, R79.reuse, 0x1, PT ;  /* 0x000000014f00780c */ /* 0x040fe20003f44270 */
[----:B------:R2:W3:Y:S01]  /*2ad0*/  MUFU.TANH R89, R102 ;  /* 0x0000006600597308 */ /* 0x0004e20000002400 */
[----:B------:R-:W-:Y:S01]  /*2ae0*/  ISETP.GT.AND P3, PT, R79, 0x8, PT ;  /* 0x000000084f00780c */ /* 0x000fe20003f64270 */
[----:B------:R-:W-:Y:S01]  /*2af0*/  UIADD3 UR6, UR10, UR49, -UR50 ;  /* 0x000000310a067290 */ /* 0x000fe2000fffe832 */
[----:B-1----:R-:W-:-:S02]  /*2b00*/  FSEL R106, R90, -INF , P1 ;  /* 0xff8000005a6a7808 */ /* 0x002fc40000800000 */
[----:B0-----:R-:W-:Y:S01]  /*2b10*/  FSEL R104, R91, -INF , P2 ;  /* 0xff8000005b687808 */ /* 0x001fe20001000000 */
[----:B------:R-:W-:Y:S01]  /*2b20*/  UIMAD.WIDE UR6, UR6, 0x66666667, URZ ;  /* 0x66666667060678a5 */ /* 0x000fe2000f8e023f */
[C---:B------:R-:W-:Y:S01]  /*2b30*/  ISETP.GT.AND P1, PT, R79.reuse, 0x9, PT ;  /* 0x000000094f00780c */ /* 0x040fe20003f24270 */
[----:B------:R0:W-:Y:S01]  /*2b40*/  MUFU.TANH R107, R7 ;  /* 0x00000007006b7308 */ /* 0x0001e20000002400 */
[----:B--2---:R-:W-:Y:S01]  /*2b50*/  FSEL R102, R94, -INF , P3 ;  /* 0xff8000005e667808 */ /* 0x004fe20001800000 */
[----:B------:R-:W-:Y:S01]  /*2b60*/  USHF.R.U32.HI UR6, URZ, 0x1f, UR7 ;  /* 0x0000001f3f067899 */ /* 0x000fe20008011607 */
[----:B------:R-:W-:Y:S02]  /*2b70*/  ISETP.GT.AND P2, PT, R79, 0x10, PT ;  /* 0x000000104f00780c */ /* 0x000fe40003f44270 */
[----:B----4-:R-:W-:Y:S01]  /*2b80*/  FSEL R98, R95, -INF , P1 ;  /* 0xff8000005f627808 */ /* 0x010fe20000800000 */
[----:B------:R-:W-:Y:S01]  /*2b90*/  ULEA.HI.SX32 UR7, UR7, UR6, 0x1a ;  /* 0x0000000607077291 */ /* 0x000fe2000f8fd23f */
[C---:B------:R-:W-:Y:S01]  /*2ba0*/  ISETP.GT.AND P1, PT, R79.reuse, 0x11, PT ;  /* 0x000000114f00780c */ /* 0x040fe20003f24270 */
[----:B------:R1:W2:Y:S01]  /*2bb0*/  MUFU.TANH R93, R74 ;  /* 0x0000004a005d7308 */ /* 0x0002a20000002400 */
[----:B0-----:R-:W-:Y:S01]  /*2bc0*/  FMNMX.FTZ R7, R106, R104, !PT ;  /* 0x000000686a077209 */ /* 0x001fe20007810000 */
[----:B------:R-:W-:Y:S01]  /*2bd0*/  UISETP.LT.AND UP0, UPT, URZ, UR7, UPT ;  /* 0x000000073f00728c */ /* 0x000fe2000bf01270 */
[----:B-----5:R-:W-:Y:S01]  /*2be0*/  FSEL R100, R88, -INF , P2 ;  /* 0xff80000058647808 */ /* 0x020fe20001000000 */
[----:B------:R-:W-:Y:S01]  /*2bf0*/  UIADD3 UR6, UR11, 0x22840, URZ ;  /* 0x000228400b067890 */ /* 0x000fe2000fffe03f */
[----:B------:R-:W-:Y:S01]  /*2c00*/  FMNMX.FTZ R7, R102, R7, !PT ;  /* 0x0000000766077209 */ /* 0x000fe20007810000 */
[----:B------:R-:W-:Y:S01]  /*2c10*/  USEL UR29, URZ, UR7, !UP0 ;  /* 0x000000073f1d7287 */ /* 0x000fe2000c000000 */
[C---:B------:R-:W-:Y:S01]  /*2c20*/  ISETP.GT.AND P2, PT, R79.reuse, 0x18, PT ;  /* 0x000000184f00780c */ /* 0x040fe20003f44270 */
[----:B------:R0:W4:Y:S01]  /*2c30*/  MUFU.TANH R97, R75 ;  /* 0x0000004b00617308 */ /* 0x0001220000002400 */
[----:B------:R-:W-:Y:S01]  /*2c40*/  FMNMX.FTZ R7, R98, R7, !PT ;  /* 0x0000000762077209 */ /* 0x000fe20007810000 */
[----:B-1----:R-:W-:Y:S01]  /*2c50*/  FMUL.FTZ R74, R0, R84 ;  /* 0x00000054004a7220 */ /* 0x002fe20000410000 */
[----:B------:R-:W-:Y:S01]  /*2c60*/  FSEL R96, R96, -INF , P1 ;  /* 0xff80000060607808 */ /* 0x000fe20000800000 */
[----:B------:R-:W-:Y:S01]  /*2c70*/  UISETP.GE.AND UP0, UPT, UR31, UR29, UPT ;  /* 0x0000001d1f00728c */ /* 0x000fe2000bf06270 */
[----:B------:R-:W-:Y:S01]  /*2c80*/  FMNMX.FTZ R7, R100, R7, !PT ;  /* 0x0000000764077209 */ /* 0x000fe20007810000 */
[----:B------:R-:W-:Y:S01]  /*2c90*/  UPRMT UR6, UR41, 0x654, UR6 ;  /* 0x0000065429067896 */ /* 0x000fe20008000006 */
[----:B------:R-:W-:Y:S01]  /*2ca0*/  ISETP.GT.AND P1, PT, R79, 0x19, PT ;  /* 0x000000194f00780c */ /* 0x000fe20003f24270 */
[----:B------:R-:W1:Y:S01]  /*2cb0*/  MUFU.TANH R78, R78 ;  /* 0x0000004e004e7308 */ /* 0x000e620000002400 */
[----:B---3--:R-:W-:Y:S01]  /*2cc0*/  FSEL R94, R89, -INF , P2 ;  /* 0xff800000595e7808 */ /* 0x008fe20001000000 */
[----:B0-----:R-:W-:Y:S01]  /*2cd0*/  FMUL.FTZ R75, R0, R56 ;  /* 0x00000038004b7220 */ /* 0x001fe20000410000 */
[----:B------:R-:W-:Y:S01]  /*2ce0*/  FMNMX.FTZ R7, R96, R7, !PT ;  /* 0x0000000760077209 */ /* 0x000fe20007810000 */
[C---:B------:R-:W-:Y:S01]  /*2cf0*/  FMUL.FTZ R56, R0.reuse, R57 ;  /* 0x0000003900387220 */ /* 0x040fe20000410000 */
[C---:B------:R-:W-:Y:S01]  /*2d00*/  ISETP.GT.AND P2, PT, R79.reuse, 0x20, PT ;  /* 0x000000204f00780c */ /* 0x040fe20003f44270 */
[----:B------:R-:W-:Y:S01]  /*2d10*/  FMUL.FTZ R57, R0, R60 ;  /* 0x0000003c00397220 */ /* 0x000fe20000410000 */
[----:B------:R-:W-:Y:S01]  /*2d20*/  FSEL R92, R92, -INF , P1 ;  /* 0xff8000005c5c7808 */ /* 0x000fe20000800000 */
[----:B------:R0:W3:Y:S01]  /*2d30*/  MUFU.TANH R80, R82 ;  /* 0x0000005200507308 */ /* 0x0000e20000002400 */
[----:B------:R-:W-:Y:S01]  /*2d40*/  FMNMX.FTZ R7, R94, R7, !PT ;  /* 0x000000075e077209 */ /* 0x000fe20007810000 */
[----:B------:R-:W-:Y:S01]  /*2d50*/  FMUL.FTZ R60, R0, R65 ;  /* 0x00000041003c7220 */ /* 0x000fe20000410000 */
[----:B------:R-:W-:Y:S01]  /*2d60*/  ISETP.GT.AND P1, PT, R79, 0x21, PT ;  /* 0x000000214f00780c */ /* 0x000fe20003f24270 */
[----:B------:R-:W-:Y:S01]  /*2d70*/  SYNCS.ARRIVE.TRANS64.RED.A1T0 RZ, [UR6], RZ ;  /* 0x000000ffffff79a7 */ /* 0x000fe20008100406 */
[----:B--2---:R-:W-:-:S02]  /*2d80*/  FSEL R90, R93, -INF , P2 ;  /* 0xff8000005d5a7808 */ /* 0x004fc40001000000 */
[----:B------:R-:W-:Y:S01]  /*2d90*/  FMNMX.FTZ R7, R92, R7, !PT ;  /* 0x000000075c077209 */ /* 0x000fe20007810000 */
[----:B------:R-:W2:Y:S01]  /*2da0*/  MUFU.TANH R83, R83 ;  /* 0x0000005300537308 */ /* 0x000ea20000002400 */
[----:B------:R-:W-:Y:S02]  /*2db0*/  ISETP.GT.AND P2, PT, R79, 0x28, PT ;  /* 0x000000284f00780c */ /* 0x000fe40003f44270 */
[----:B----4-:R-:W-:Y:S02]  /*2dc0*/  FSEL R88, R97, -INF , P1 ;  /* 0xff80000061587808 */ /* 0x010fe40000800000 */
[----:B------:R-:W-:Y:S02]  /*2dd0*/  FMNMX.FTZ R7, R90, R7, !PT ;  /* 0x000000075a077209 */ /* 0x000fe40007810000 */
[----:B------:R-:W-:Y:S01]  /*2de0*/  ISETP.GT.AND P1, PT, R79, 0x29, PT ;  /* 0x000000294f00780c */ /* 0x000fe20003f24270 */
[----:B------:R-:W4:Y:S01]  /*2df0*/  MUFU.TANH R87, R87 ;  /* 0x0000005700577308 */ /* 0x000f220000002400 */
[----:B-1----:R-:W-:-:S02]  /*2e00*/  FSEL R84, R78, -INF , P2 ;  /* 0xff8000004e547808 */ /* 0x002fc40001000000 */
[----:B------:R-:W-:Y:S02]  /*2e10*/  FMNMX.FTZ R7, R88, R7, !PT ;  /* 0x0000000758077209 */ /* 0x000fe40007810000 */
[----:B------:R-:W-:Y:S02]  /*2e20*/  ISETP.GT.AND P2, PT, R79, 0x30, PT ;  /* 0x000000304f00780c */ /* 0x000fe40003f44270 */
[----:B0-----:R-:W-:Y:S01]  /*2e30*/  FSEL R82, R99, -INF , P1 ;  /* 0xff80000063527808 */ /* 0x001fe20000800000 */
[----:B------:R0:W1:Y:S01]  /*2e40*/  MUFU.TANH R101, R76 ;  /* 0x0000004c00657308 */ /* 0x0000620000002400 */
[----:B------:R-:W-:Y:S01]  /*2e50*/  FMNMX.FTZ R7, R84, R7, !PT ;  /* 0x0000000754077209 */ /* 0x000fe20007810000 */
[----:B------:R-:W-:Y:S01]  /*2e60*/  FMUL.FTZ R99, R0, R44 ;  /* 0x0000002c00637220 */ /* 0x000fe20000410000 */
[----:B------:R-:W-:Y:S02]  /*2e70*/  ISETP.GT.AND P1, PT, R79, 0x31, PT ;  /* 0x000000314f00780c */ /* 0x000fe40003f24270 */
[----:B---3--:R-:W-:-:S02]  /*2e80*/  FSEL R80, R80, -INF , P2 ;  /* 0xff80000050507808 */ /* 0x008fc40001000000 */
[----:B------:R-:W-:Y:S01]  /*2e90*/  FMNMX.FTZ R7, R82, R7, !PT ;  /* 0x0000000752077209 */ /* 0x000fe20007810000 */
[----:B------:R4:W-:Y:S01]  /*2ea0*/  MUFU.TANH R65, R70 ;  /* 0x0000004600417308 */ /* 0x0009e20000002400 */
[----:B------:R-:W-:Y:S02]  /*2eb0*/  ISETP.GT.AND P2, PT, R79, 0x38, PT ;  /* 0x000000384f00780c */ /* 0x000fe40003f44270 */
[----:B--2---:R-:W-:Y:S02]  /*2ec0*/  FSEL R78, R83, -INF , P1 ;  /* 0xff800000534e7808 */ /* 0x004fe40000800000 */
[----:B------:R-:W-:Y:S02]  /*2ed0*/  FMNMX.FTZ R7, R80, R7, !PT ;  /* 0x0000000750077209 */ /* 0x000fe40007810000 */
[----:B------:R-:W-:Y:S01]  /*2ee0*/  ISETP.GT.AND P1, PT, R79, 0x39, PT ;  /* 0x000000394f00780c */ /* 0x000fe20003f24270 */
[----:B------:R-:W2:Y:S01]  /*2ef0*/  MUFU.TANH R66, R66 ;  /* 0x0000004200427308 */ /* 0x000ea20000002400 */
[----:B0-----:R-:W-:-:S02]  /*2f00*/  FSEL R76, R81, -INF , P2 ;  /* 0xff800000514c7808 */ /* 0x001fc40001000000 */
[----:B------:R-:W-:Y:S02]  /*2f10*/  FMNMX.FTZ R7, R78, R7, !PT ;  /* 0x000000074e077209 */ /* 0x000fe40007810000 */
[----:B------:R-:W-:Y:S02]  /*2f20*/  ISETP.GT.AND P2, PT, R79, 0x40, PT ;  /* 0x000000404f00780c */ /* 0x000fe40003f44270 */
[----:B----4-:R-:W-:Y:S01]  /*2f30*/  FSEL R70, R87, -INF , P1 ;  /* 0xff80000057467808 */ /* 0x010fe20000800000 */
[----:B------:R0:W3:Y:S01]  /*2f40*/  MUFU.TANH R91, R42 ;  /* 0x0000002a005b7308 */ /* 0x0000e20000002400 */
[----:B------:R-:W-:Y:S01]  /*2f50*/  FMNMX.FTZ R41, R76, R7, !PT ;  /* 0x000000074c297209 */ /* 0x000fe20007810000 */
[----:B------:R-:W-:Y:S01]  /*2f60*/  FMUL.FTZ R7, R0, R54 ;  /* 0x0000003600077220 */ /* 0x000fe20000410000 */
[----:B------:R-:W-:Y:S02]  /*2f70*/  ISETP.GT.AND P1, PT, R79, 0x41, PT ;  /* 0x000000414f00780c */ /* 0x000fe40003f24270 */
[----:B------:R-:W-:-:S02]  /*2f80*/  FSEL R69, R85, -INF , P2 ;  /* 0xff80000055457808 */ /* 0x000fc40001000000 */
[----:B------:R-:W-:Y:S01]  /*2f90*/  ISETP.GT.AND P2, PT, R79, 0x48, PT ;  /* 0x000000484f00780c */ /* 0x000fe20003f44270 */
[----:B------:R4:W-:Y:S01]  /*2fa0*/  MUFU.TANH R83, R7 ;  /* 0x0000000700537308 */ /* 0x0009e20000002400 */
[----:B0-----:R-:W-:Y:S02]  /*2fb0*/  FMNMX.FTZ R42, R70, R41, !PT ;  /* 0x00000029462a7209 */ /* 0x001fe40007810000 */
[----:B-1----:R-:W-:Y:S01]  /*2fc0*/  FSEL R68, R101, -INF , P1 ;  /* 0xff80000065447808 */ /* 0x002fe20000800000 */
[----:B------:R-:W-:Y:S01]  /*2fd0*/  FMUL.FTZ R101, R0, R36 ;  /* 0x0000002400657220 */ /* 0x000fe20000410000 */
[----:B------:R-:W-:Y:S02]  /*2fe0*/  FMNMX.FTZ R41, R69, R42, !PT ;  /* 0x0000002a45297209 */ /* 0x000fe40007810000 */
[----:B------:R-:W-:Y:S01]  /*2ff0*/  ISETP.GT.AND P1, PT, R79, 0x49, PT ;  /* 0x000000494f00780c */ /* 0x000fe20003f24270 */
[----:B------:R2:W-:Y:S01]  /*3000*/  MUFU.TANH R95, R47 ;  /* 0x0000002f005f7308 */ /* 0x0005e20000002400 */
[----:B------:R-:W-:-:S02]  /*3010*/  FSEL R67, R103, -INF , P2 ;  /* 0xff80000067437808 */ /* 0x000fc40001000000 */
[----:B------:R-:W-:Y:S02]  /*3020*/  FMNMX.FTZ R42, R68, R41, !PT ;  /* 0x00000029442a7209 */ /* 0x000fe40007810000 */
[----:B------:R-:W-:Y:S02]  /*3030*/  ISETP.GT.AND P2, PT, R79, 0x50, PT ;  /* 0x000000504f00780c */ /* 0x000fe40003f44270 */
[----:B------:R-:W-:Y:S01]  /*3040*/  FSEL R54, R105, -INF , P1 ;  /* 0xff80000069367808 */ /* 0x000fe20000800000 */
[----:B------:R0:W1:Y:S01]  /*3050*/  MUFU.TANH R89, R43 ;  /* 0x0000002b00597308 */ /* 0x0000620000002400 */
[----:B----4-:R-:W-:Y:S02]  /*3060*/  FMNMX.FTZ R7, R67, R42, !PT ;  /* 0x0000002a43077209 */ /* 0x010fe40007810000 */
[----:B------:R-:W-:Y:S02]  /*3070*/  ISETP.GT.AND P1, PT, R79, 0x51, PT ;  /* 0x000000514f00780c */ /* 0x000fe40003f24270 */
[----:B--2---:R-:W-:-:S02]  /*3080*/  FSEL R47, R66, -INF , P2 ;  /* 0xff800000422f7808 */ /* 0x004fc40001000000 */
[----:B------:R-:W-:Y:S01]  /*3090*/  FMNMX.FTZ R42, R54, R7, !PT ;  /* 0x00000007362a7209 */ /* 0x000fe20007810000 */
[----:B------:R2:W4:Y:S01]  /*30a0*/  MUFU.TANH R93, R46 ;  /* 0x0000002e005d7308 */ /* 0x0005220000002400 */
[C---:B------:R-:W-:Y:S01]  /*30b0*/  ISETP.GT.AND P2, PT, R79.reuse, 0x58, PT ;  /* 0x000000584f00780c */ /* 0x040fe20003f44270 */
[----:B------:R-:W-:Y:S01]  /*30c0*/  FMUL.FTZ R7, R0, R27 ;  /* 0x0000001b00077220 */ /* 0x000fe20000410000 */
[----:B0-----:R-:W-:Y:S02]  /*30d0*/  FSEL R43, R64, -INF , P1 ;  /* 0xff800000402b7808 */ /* 0x001fe40000800000 */
[----:B------:R-:W-:-:S03]  /*30e0*/  ISETP.GT.AND P1, PT, R79, 0x59, PT ;  /* 0x000000594f00780c */ /* 0x000fc60003f24270 */
[----:B------:R-:W-:Y:S01]  /*30f0*/  MUFU.TANH R97, R50 ;  /* 0x0000003200617308 */ /* 0x000fe20000002400 */
[----:B--2---:R-:W-:Y:S02]  /*3100*/  FMNMX.FTZ R46, R47, R42, !PT ;  /* 0x0000002a2f2e7209 */ /* 0x004fe40007810000 */
[----:B------:R-:W-:Y:S02]  /*3110*/  FSEL R42, R65, -INF , P2 ;  /* 0xff800000412a7808 */ /* 0x000fe40001000000 */
[----:B------:R-:W-:Y:S02]  /*3120*/  FMNMX.FTZ R27, R43, R46, !PT ;  /* 0x0000002e2b1b7209 */ /* 0x000fe40007810000 */
[----:B------:R-:W-:Y:S01]  /*3130*/  ISETP.GT.AND P2, PT, R79, 0x60, PT ;  /* 0x000000604f00780c */ /* 0x000fe20003f44270 */
[----:B------:R0:W-:Y:S01]  /*3140*/  MUFU.TANH R66, R26 ;  /* 0x0000001a00427308 */ /* 0x0001e20000002400 */
[----:B------:R-:W-:Y:S02]  /*3150*/  FSEL R41, R107, -INF , P1 ;  /* 0xff8000006b297808 */ /* 0x000fe40000800000 */
[----:B------:R-:W-:-:S02]  /*3160*/  FMNMX.FTZ R46, R42, R27, !PT ;  /* 0x0000001b2a2e7209 */ /* 0x000fc40007810000 */
[----:B------:R-:W-:Y:S02]  /*3170*/  ISETP.GT.AND P1, PT, R79, 0x61, PT ;  /* 0x000000614f00780c */ /* 0x000fe40003f24270 */
[----:B---3--:R-:W-:Y:S01]  /*3180*/  FSEL R27, R91, -INF , P2 ;  /* 0xff8000005b1b7808 */ /* 0x008fe20001000000 */
[----:B------:R2:W3:Y:S01]  /*3190*/  MUFU.TANH R81, R51 ;  /* 0x0000003300517308 */ /* 0x0004e20000002400 */
[----:B------:R-:W-:Y:S01]  /*31a0*/  FMNMX.FTZ R46, R41, R46, !PT ;  /* 0x0000002e292e7209 */ /* 0x000fe20007810000 */
[----:B0-----:R-:W-:Y:S01]  /*31b0*/  FMUL.FTZ R26, R0, R30 ;  /* 0x0000001e001a7220 */ /* 0x001fe20000410000 */
[----:B------:R-:W-:Y:S02]  /*31c0*/  ISETP.GT.AND P2, PT, R79, 0x68, PT ;  /* 0x000000684f00780c */ /* 0x000fe40003f44270 */
[----:B-1----:R-:W-:Y:S02]  /*31d0*/  FSEL R30, R89, -INF , P1 ;  /* 0xff800000591e7808 */ /* 0x002fe40000800000 */
[----:B------:R-:W-:Y:S01]  /*31e0*/  ISETP.GT.AND P1, PT, R79, 0x69, PT ;  /* 0x000000694f00780c */ /* 0x000fe20003f24270 */
[----:B------:R0:W-:Y:S01]  /*31f0*/  MUFU.TANH R65, R7 ;  /* 0x0000000700417308 */ /* 0x0001e20000002400 */
[----:B--2---:R-:W-:-:S02]  /*3200*/  FMNMX.FTZ R51, R27, R46, !PT ;  /* 0x0000002e1b337209 */ /* 0x004fc40007810000 */
[----:B------:R-:W-:Y:S01]  /*3210*/  FSEL R46, R95, -INF , P1 ;  /* 0xff8000005f2e7808 */ /* 0x000fe20000800000 */
[----:B------:R-:W-:Y:S01]  /*3220*/  FMUL.FTZ R95, R0, R37 ;  /* 0x00000025005f7220 */ /* 0x000fe20000410000 */
[----:B------:R-:W-:Y:S02]  /*3230*/  FMNMX.FTZ R50, R30, R51, !PT ;  /* 0x000000331e327209 */ /* 0x000fe40007810000 */
[----:B------:R-:W-:Y:S01]  /*3240*/  ISETP.GT.AND P1, PT, R79, 0x71, PT ;  /* 0x000000714f00780c */ /* 0x000fe20003f24270 */
[----:B------:R-:W1:Y:S01]  /*3250*/  MUFU.TANH R55, R55 ;  /* 0x0000003700377308 */ /* 0x000e620000002400 */
[----:B0-----:R-:W-:Y:S01]  /*3260*/  FMUL.FTZ R7, R0, R31 ;  /* 0x0000001f00077220 */ /* 0x001fe20000410000 */
[----:B----4-:R-:W-:Y:S02]  /*3270*/  FSEL R31, R93, -INF , P2 ;  /* 0xff8000005d1f7808 */ /* 0x010fe40001000000 */
[----:B------:R-:W-:Y:S02]  /*3280*/  ISETP.GT.AND P2, PT, R79, 0x70, PT ;  /* 0x000000704f00780c */ /* 0x000fe40003f44270 */
[----:B------:R-:W-:-:S02]  /*3290*/  FMNMX.FTZ R51, R31, R50, !PT ;  /* 0x000000321f337209 */ /* 0x000fc40007810000 */
[----:B------:R0:W2:Y:S01]  /*32a0*/  MUFU.TANH R85, R26 ;  /* 0x0000001a00557308 */ /* 0x0000a20000002400 */
[----:B---3--:R-:W-:Y:S02]  /*32b0*/  FSEL R50, R81, -INF , P1 ;  /* 0xff80000051327808 */ /* 0x008fe40000800000 */
[----:B------:R-:W-:Y:S02]  /*32c0*/  FMNMX.FTZ R51, R46, R51, !PT ;  /* 0x000000332e337209 */ /* 0x000fe40007810000 */
[----:B------:R-:W-:-:S03]  /*32d0*/  ISETP.GT.AND P1, PT, R79, 0x79, PT ;  /* 0x000000794f00780c */ /* 0x000fc60003f24270 */
[----:B------:R3:W4:Y:S01]  /*32e0*/  MUFU.TANH R87, R7 ;  /* 0x0000000700577308 */ /* 0x0007220000002400 */
[C---:B0-----:R-:W-:Y:S01]  /*32f0*/  FMUL.FTZ R26, R0.reuse, R34 ;  /* 0x00000022001a7220 */ /* 0x041fe20000410000 */
[----:B------:R-:W-:Y:S01]  /*3300*/  FSEL R34, R97, -INF , P2 ;  /* 0xff80000061227808 */ /* 0x000fe20001000000 */
[----:B------:R-:W-:Y:S01]  /*3310*/  FMUL.FTZ R97, R0, R32 ;  /* 0x0000002000617220 */ /* 0x000fe20000410000 */
[----:B------:R-:W-:Y:S02]  /*3320*/  ISETP.GT.AND P2, PT, R79, 0x78, PT ;  /* 0x000000784f00780c */ /* 0x000fe40003f44270 */
[----:B-1----:R-:W-:Y:S02]  /*3330*/  FSEL R55, R55, -INF , P1 ;  /* 0xff80000037377808 */ /* 0x002fe40000800000 */
[----:B------:R0:W1:Y:S01]  /*3340*/  MUFU.TANH R89, R26 ;  /* 0x0000001a00597308 */ /* 0x0000620000002400 */
[----:B---3--:R-:W-:Y:S02]  /*3350*/  FMNMX.FTZ R7, R34, R51, !PT ;  /* 0x0000003322077209 */ /* 0x008fe40007810000 */
[----:B------:R-:W-:-:S02]  /*3360*/  FSEL R51, R83, -INF , P2 ;  /* 0xff80000053337808 */ /* 0x000fc40001000000 */
[----:B------:R-:W-:Y:S02]  /*3370*/  FMNMX.FTZ R64, R50, R7, !PT ;  /* 0x0000000732407209 */ /* 0x000fe40007810000 */
[----:B------:R-:W-:Y:S01]  /*3380*/  ISETP.GT.AND P2, PT, R79, 0x80, PT ;  /* 0x000000804f00780c */ /* 0x000fe20003f44270 */
[----:B------:R3:W5:Y:S01]  /*3390*/  MUFU.TANH R83, R35 ;  /* 0x0000002300537308 */ /* 0x0007620000002400 */
[----:B------:R-:W-:Y:S02]  /*33a0*/  FMNMX.FTZ R64, R51, R64, !PT ;  /* 0x0000004033407209 */ /* 0x000fe40007810000 */
[----:B------:R-:W-:Y:S02]  /*33b0*/  ISETP.GT.AND P1, PT, R79, 0x81, PT ;  /* 0x000000814f00780c */ /* 0x000fe40003f24270 */
[----:B------:R-:W-:Y:S02]  /*33c0*/  FSEL R66, R66, -INF , P2 ;  /* 0xff80000042427808 */ /* 0x000fe40001000000 */
[----:B------:R-:W-:Y:S01]  /*33d0*/  FMNMX.FTZ R7, R55, R64, !PT ;  /* 0x0000004037077209 */ /* 0x000fe20007810000 */
[----:B------:R-:W5:Y:S01]  /*33e0*/  MUFU.TANH R91, R38 ;  /* 0x00000026005b7308 */ /* 0x000f620000002400 */
[----:B------:R-:W-:-:S02]  /*33f0*/  ISETP.GT.AND P2, PT, R79, 0x88, PT ;  /* 0x000000884f00780c */ /* 0x000fc40003f44270 */
[----:B------:R-:W-:Y:S02]  /*3400*/  FSEL R65, R65, -INF , P1 ;  /* 0xff80000041417808 */ /* 0x000fe40000800000 */
[----:B0-----:R-:W-:Y:S01]  /*3410*/  FMNMX.FTZ R26, R66, R7, !PT ;  /* 0x00000007421a7209 */ /* 0x001fe20007810000 */
[----:B------:R-:W-:Y:S01]  /*3420*/  FMUL.FTZ R7, R0, R39 ;  /* 0x0000002700077220 */ /* 0x000fe20000410000 */
[----:B------:R-:W-:Y:S01]  /*3430*/  ISETP.GT.AND P1, PT, R79, 0x89, PT ;  /* 0x000000894f00780c */ /* 0x000fe20003f24270 */
[----:B------:R0:W-:Y:S01]  /*3440*/  MUFU.TANH R111, R24 ;  /* 0x00000018006f7308 */ /* 0x0001e20000002400 */
[----:B--2---:R-:W-:Y:S02]  /*3450*/  FSEL R64, R85, -INF , P2 ;  /* 0xff80000055407808 */ /* 0x004fe40001000000 */
[----:B---3--:R-:W-:Y:S02]  /*3460*/  FMNMX.FTZ R35, R65, R26, !PT ;  /* 0x0000001a41237209 */ /* 0x008fe40007810000 */
[----:B------:R-:W-:-:S02]  /*3470*/  ISETP.GT.AND P2, PT, R79, 0x90, PT ;  /* 0x000000904f00780c */ /* 0x000fc40003f44270 */
[----:B----4-:R-:W-:Y:S01]  /*3480*/  FSEL R39, R87, -INF , P1 ;  /* 0xff80000057277808 */ /* 0x010fe20000800000 */
[----:B------:R2:W3:Y:S01]  /*3490*/  MUFU.TANH R85, R7 ;  /* 0x0000000700557308 */ /* 0x0004e20000002400 */
[----:B------:R-:W-:Y:S01]  /*34a0*/  FMNMX.FTZ R26, R64, R35, !PT ;  /* 0x00000023401a7209 */ /* 0x000fe20007810000 */
[----:B0-----:R-:W-:Y:S01]  /*34b0*/  IMAD.U32 R24, RZ, RZ, UR28 ;  /* 0x0000001cff187e24 */ /* 0x001fe2000f8e00ff */
[----:B------:R-:W-:Y:S02]  /*34c0*/  ISETP.GT.AND P1, PT, R79, 0x91, PT ;  /* 0x000000914f00780c */ /* 0x000fe40003f24270 */
[----:B-1----:R-:W-:Y:S02]  /*34d0*/  FSEL R38, R89, -INF , P2 ;  /* 0xff80000059267808 */ /* 0x002fe40001000000 */
[----:B------:R-:W-:Y:S01]  /*34e0*/  FMNMX.FTZ R81, R39, R26, !PT ;  /* 0x0000001a27517209 */ /* 0x000fe20007810000 */
[----:B------:R0:W-:Y:S01]  /*34f0*/  MUFU.TANH R112, R25 ;  /* 0x0000001900707308 */ /* 0x0001e20000002400 */
[----:B------:R-:W-:-:S02]  /*3500*/  ISETP.GT.AND P2, PT, R79, 0x98, PT ;  /* 0x000000984f00780c */ /* 0x000fc40003f44270 */
[----:B-----5:R-:W-:Y:S02]  /*3510*/  FSEL R35, R83, -INF , P1 ;  /* 0xff80000053237808 */ /* 0x020fe40000800000 */
[----:B------:R-:W-:Y:S02]  /*3520*/  FMNMX.FTZ R26, R38, R81, !PT ;  /* 0x00000051261a7209 */ /* 0x000fe40007810000 */
[----:B------:R-:W-:Y:S01]  /*3530*/  ISETP.GT.AND P1, PT, R79, 0x99, PT ;  /* 0x000000994f00780c */ /* 0x000fe20003f24270 */
[----:B------:R-:W1:Y:S01]  /*3540*/  MUFU.TANH R3, R3 ;  /* 0x0000000300037308 */ /* 0x000e620000002400 */
[----:B------:R-:W-:Y:S02]  /*3550*/  FSEL R44, R91, -INF , P2 ;  /* 0xff8000005b2c7808 */ /* 0x000fe40001000000 */
[----:B--2---:R-:W-:Y:S02]  /*3560*/  FMNMX.FTZ R7, R35, R26, !PT ;  /* 0x0000001a23077209 */ /* 0x004fe40007810000 */
[----:B---3--:R-:W-:Y:S01]  /*3570*/  FSEL R26, R85, -INF , P1 ;  /* 0xff800000551a7808 */ /* 0x008fe20000800000 */
[----:B------:R-:W-:Y:S01]  /*3580*/  FMUL.FTZ R85, R0, R33 ;  /* 0x0000002100557220 */ /* 0x000fe20000410000 */
[----:B------:R-:W-:Y:S01]  /*3590*/  FMNMX.FTZ R7, R44, R7, !PT ;  /* 0x000000072c077209 */ /* 0x000fe20007810000 */
[----:B------:R-:W2:Y:S03]  /*35a0*/  MUFU.TANH R5, R5 ;  /* 0x0000000500057308 */ /* 0x000ea60000002400 */
[----:B------:R-:W-:-:S05]  /*35b0*/  FMNMX.FTZ R7, R26, R7, !PT ;  /* 0x000000071a077209 */ /* 0x000fca0007810000 */
[----:B------:R-:W3:Y:S01]  /*35c0*/  SHFL.BFLY PT, R108, R7, 0x2, 0x1f ;  /* 0x0c401f00076c7f89 */ /* 0x000ee200000e0000 */
[----:B------:R-:W4:Y:S08]  /*35d0*/  MUFU.TANH R6, R6 ;  /* 0x0000000600067308 */ /* 0x000f300000002400 */
[----:B------:R-:W5:Y:S08]  /*35e0*/  MUFU.TANH R8, R8 ;  /* 0x0000000800087308 */ /* 0x000f700000002400 */
[----:B------:R-:W5:Y:S01]  /*35f0*/  MUFU.TANH R9, R9 ;  /* 0x0000000900097308 */ /* 0x000f620000002400 */
[----:B---3--:R-:W-:-:S07]  /*3600*/  FMNMX.FTZ R108, R7, R108, !PT ;  /* 0x0000006c076c7209 */ /* 0x008fce0007810000 */
[----:B------:R-:W-:Y:S01]  /*3610*/  MUFU.TANH R10, R10 ;  /* 0x0000000a000a7308 */ /* 0x000fe20000002400 */
[----:B------:R-:W3:Y:S07]  /*3620*/  SHFL.BFLY PT, R7, R108, 0x1, 0x1f ;  /* 0x0c201f006c077f89 */ /* 0x000eee00000e0000 */
[----:B------:R1:W-:Y:S08]  /*3630*/  MUFU.TANH R103, R45 ;  /* 0x0000002d00677308 */ /* 0x0003f00000002400 */
[----:B------:R2:W-:Y:S08]  /*3640*/  MUFU.TANH R105, R48 ;  /* 0x0000003000697308 */ /* 0x0005f00000002400 */
[----:B------:R-:W5:Y:S01]  /*3650*/  MUFU.TANH R12, R12 ;  /* 0x0000000c000c7308 */ /* 0x000f620000002400 */
[----:B---3--:R-:W-:-:S04]  /*3660*/  FMNMX.FTZ R7, R108, R7, !PT ;  /* 0x000000076c077209 */ /* 0x008fc80007810000 */
[C---:B------:R-:W-:Y:S01]  /*3670*/  FSETP.NEU.FTZ.AND P1, PT, R7.reuse, -INF , PT ;  /* 0xff8000000700780b */ /* 0x040fe20003f3d000 */
[----:B0-----:R-:W-:-:S02]  /*3680*/  FFMA.FTZ R25, R7, R24, -8 ;  /* 0xc100000007197423 */ /* 0x001fc40000010018 */
[----:B------:R-:W0:Y:S03]  /*3690*/  MUFU.TANH R11, R11 ;  /* 0x0000000b000b7308 */ /* 0x000e260000002400 */
[----:B------:R-:W-:-:S05]  /*36a0*/  FSEL R25, R25, RZ, P1 ;  /* 0x000000ff19197208 */ /* 0x000fca0000800000 */
[----:B------:R3:W-:Y:S01]  /*36b0*/  MUFU.TANH R110, R53 ;  /* 0x00000035006e7308 */ /* 0x0007e20000002400 */
[----:B------:R-:W-:-:S01]  /*36c0*/  FFMA.FTZ R33, R98, UR28, -R25 ;  /* 0x0000001c62217c23 */ /* 0x000fc20008010819 */
[----:B------:R-:W-:Y:S01]  /*36d0*/  VIADDMNMX R98, R77, R86, R71, PT ;  /* 0x000000564d627246 */ /* 0x000fe20003800147 */
[----:B------:R-:W-:-:S01]  /*36e0*/  FFMA.FTZ R92, R92, UR28, -R25 ;  /* 0x0000001c5c5c7c23 */ /* 0x000fc20008010819 */
[--C-:B------:R-:W-:Y:S01]  /*36f0*/  FFMA.FTZ R90, R90, UR28, -R25.reuse ;  /* 0x0000001c5a5a7c23 */ /* 0x100fe20008010819 */
[----:B------:R-:W-:-:S01]  /*3700*/  FFMA.FTZ R82, R82, UR28, -R25 ;  /* 0x0000001c52527c23 */ /* 0x000fc20008010819 */
[----:B------:R-:W-:Y:S01]  /*3710*/  ISETP.GT.AND P1, PT, R98, RZ, PT ;  /* 0x000000ff6200720c */ /* 0x000fe20003f24270 */
[----:B------:R-:W-:-:S01]  /*3720*/  FFMA.FTZ R24, R106, UR28, -R25 ;  /* 0x0000001c6a187c23 */ /* 0x000fc20008010819 */
[C---:B------:R-:W-:Y:S01]  /*3730*/  ISETP.GT.AND P2, PT, R98.reuse, 0x1, PT ;  /* 0x000000016200780c */ /* 0x040fe20003f44270 */
[----:B------:R-:W0:Y:S01]  /*3740*/  MUFU.TANH R13, R13 ;  /* 0x0000000d000d7308 */ /* 0x000e220000002400 */
[----:B------:R-:W-:Y:S01]  /*3750*/  ISETP.GT.AND P3, PT, R98, 0x8, PT ;  /* 0x000000086200780c */ /* 0x000fe20003f64270 */
[--C-:B------:R-:W-:Y:S01]  /*3760*/  FFMA.FTZ R32, R100, UR28, -R25.reuse ;  /* 0x0000001c64207c23 */ /* 0x100fe20008010819 */
[----:B-1----:R-:W-:Y:S01]  /*3770*/  FSEL R45, R3, -INF , P1 ;  /* 0xff800000032d7808 */ /* 0x002fe20000800000 */
[--C-:B------:R-:W-:Y:S01]  /*3780*/  FFMA.FTZ R3, R96, UR28, -R25.reuse ;  /* 0x0000001c60037c23 */ /* 0x100fe20008010819 */
[----:B--2---:R-:W-:Y:S01]  /*3790*/  FSEL R48, R5, -INF , P2 ;  /* 0xff80000005307808 */ /* 0x004fe20001000000 */
[--C-:B------:R-:W-:Y:S01]  /*37a0*/  FFMA.FTZ R5, R94, UR28, -R25.reuse ;  /* 0x0000001c5e057c23 */ /* 0x100fe20008010819 */
[----:B----4-:R-:W-:Y:S01]  /*37b0*/  FSEL R37, R6, -INF , P3 ;  /* 0xff80000006257808 */ /* 0x010fe20001800000 */
[----:B------:R1:W-:Y:S01]  /*37c0*/  MUFU.TANH R107, R49 ;  /* 0x00000031006b7308 */ /* 0x0003e20000002400 */
[----:B------:R-:W-:Y:S01]  /*37d0*/  ISETP.GT.AND P1, PT, R98, 0x9, PT ;  /* 0x000000096200780c */ /* 0x000fe20003f24270 */
[--C-:B------:R-:W-:Y:S01]  /*37e0*/  FFMA.FTZ R47, R47, UR28, -R25.reuse ;  /* 0x0000001c2f2f7c23 */ /* 0x100fe20008010819 */
[----:B------:R-:W-:Y:S01]  /*37f0*/  FMNMX.FTZ R6, R45, R48, !PT ;  /* 0x000000302d067209 */ /* 0x000fe20007810000 */
[--C-:B------:R-:W-:Y:S01]  /*3800*/  FFMA.FTZ R42, R42, UR28, -R25.reuse ;  /* 0x0000001c2a2a7c23 */ /* 0x100fe20008010819 */
[----:B------:R-:W-:Y:S01]  /*3810*/  ISETP.GT.AND P2, PT, R98, 0x10, PT ;  /* 0x000000106200780c */ /* 0x000fe20003f44270 */
[--C-:B------:R-:W-:Y:S01]  /*3820*/  FFMA.FTZ R41, R41, UR28, -R25.reuse ;  /* 0x0000001c29297c23 */ /* 0x100fe20008010819 */
[----:B-----5:R-:W-:Y:S01]  /*3830*/  FSEL R36, R8, -INF , P1 ;  /* 0xff80000008247808 */ /* 0x020fe20000800000 */
[----:B------:R-:W2:Y:S01]  /*3840*/  MUFU.TANH R14, R14 ;  /* 0x0000000e000e7308 */ /* 0x000ea20000002400 */
[----:B---3--:R-:W-:Y:S01]  /*3850*/  FMNMX.FTZ R53, R37, R6, !PT ;  /* 0x0000000625357209 */ /* 0x008fe20007810000 */
[--C-:B------:R-:W-:Y:S01]  /*3860*/  FFMA.FTZ R27, R27, UR28, -R25.reuse ;  /* 0x0000001c1b1b7c23 */ /* 0x100fe20008010819 */
[----:B------:R-:W-:Y:S01]  /*3870*/  ISETP.GT.AND P1, PT, R98, 0x11, PT ;  /* 0x000000116200780c */ /* 0x000fe20003f24270 */
[--C-:B------:R-:W-:Y:S01]  /*3880*/  FFMA.FTZ R30, R30, UR28, -R25.reuse ;  /* 0x0000001c1e1e7c23 */ /* 0x100fe20008010819 */
[----:B-1----:R-:W-:Y:S01]  /*3890*/  FSEL R49, R9, -INF , P2 ;  /* 0xff80000009317808 */ /* 0x002fe20001000000 */
[--C-:B------:R-:W-:Y:S01]  /*38a0*/  FFMA.FTZ R31, R31, UR28, -R25.reuse ;  /* 0x0000001c1f1f7c23 */ /* 0x100fe20008010819 */
[----:B------:R-:W-:Y:S01]  /*38b0*/  FMNMX.FTZ R6, R36, R53, !PT ;  /* 0x0000003524067209 */ /* 0x000fe20007810000 */
[----:B------:R1:W-:Y:S01]  /*38c0*/  MUFU.TANH R109, R52 ;  /* 0x00000034006d7308 */ /* 0x0003e20000002400 */
[----:B------:R-:W-:Y:S01]  /*38d0*/  ISETP.GT.AND P2, PT, R98, 0x18, PT ;  /* 0x000000186200780c */ /* 0x000fe20003f44270 */
[--C-:B------:R-:W-:Y:S01]  /*38e0*/  FFMA.FTZ R46, R46, UR28, -R25.reuse ;  /* 0x0000001c2e2e7c23 */ /* 0x100fe20008010819 */
[----:B------:R-:W-:Y:S01]  /*38f0*/  FMNMX.FTZ R9, R49, R6, !PT ;  /* 0x0000000631097209 */ /* 0x000fe20007810000 */
[--C-:B------:R-:W-:Y:S01]  /*3900*/  FFMA.FTZ R34, R34, UR28, -R25.reuse ;  /* 0x0000001c22227c23 */ /* 0x100fe20008010819 */
[----:B------:R-:W-:Y:S01]  /*3910*/  FSEL R53, R12, -INF , P2 ;  /* 0xff8000000c357808 */ /* 0x000fe20001000000 */
[--C-:B------:R-:W-:Y:S01]  /*3920*/  FFMA.FTZ R55, R55, UR28, -R25.reuse ;  /* 0x0000001c37377c23 */ /* 0x100fe20008010819 */
[----:B------:R-:W-:Y:S01]  /*3930*/  ISETP.GT.AND P2, PT, R98, 0x20, PT ;  /* 0x000000206200780c */ /* 0x000fe20003f44270 */
[----:B------:R-:W3:Y:S01]  /*3940*/  MUFU.TANH R15, R15 ;  /* 0x0000000f000f7308 */ /* 0x000ee20000002400 */
[----:B-1----:R-:W-:Y:S01]  /*3950*/  FSEL R52, R10, -INF , P1 ;  /* 0xff8000000a347808 */ /* 0x002fe20000800000 */
[--C-:B------:R-:W-:Y:S01]  /*3960*/  FFMA.FTZ R64, R64, UR28, -R25.reuse ;  /* 0x0000001c40407c23 */ /* 0x100fe20008010819 */
[----:B------:R-:W-:Y:S01]  /*3970*/  ISETP.GT.AND P1, PT, R98, 0x19, PT ;  /* 0x000000196200780c */ /* 0x000fe20003f24270 */
[--C-:B------:R-:W-:Y:S01]  /*3980*/  FFMA.FTZ R39, R39, UR28, -R25.reuse ;  /* 0x0000001c27277c23 */ /* 0x100fe20008010819 */
[----:B------:R-:W-:Y:S01]  /*3990*/  FMNMX.FTZ R8, R52, R9, !PT ;  /* 0x0000000934087209 */ /* 0x000fe20007810000 */
[--C-:B------:R-:W-:Y:S01]  /*39a0*/  FFMA.FTZ R9, R88, UR28, -R25.reuse ;  /* 0x0000001c58097c23 */ /* 0x100fe20008010819 */
[----:B0-----:R-:W-:Y:S01]  /*39b0*/  FSEL R71, R11, -INF , P1 ;  /* 0xff8000000b477808 */ /* 0x001fe20000800000 */
[----:B------:R-:W0:Y:S01]  /*39c0*/  MUFU.TANH R20, R20 ;  /* 0x0000001400147308 */ /* 0x000e220000002400 */
[----:B------:R-:W-:Y:S01]  /*39d0*/  FMNMX.FTZ R10, R53, R8, !PT ;  /* 0x00000008350a7209 */ /* 0x000fe20007810000 */
[--C-:B------:R-:W-:Y:S01]  /*39e0*/  FFMA.FTZ R38, R38, UR28, -R25.reuse ;  /* 0x0000001c26267c23 */ /* 0x100fe20008010819 */
[----:B------:R-:W-:Y:S01]  /*39f0*/  ISETP.GT.AND P1, PT, R98, 0x21, PT ;  /* 0x000000216200780c */ /* 0x000fe20003f24270 */
[--C-:B------:R-:W-:Y:S01]  /*3a00*/  FFMA.FTZ R35, R35, UR28, -R25.reuse ;  /* 0x0000001c23237c23 */ /* 0x100fe20008010819 */
[----:B------:R-:W-:Y:S01]  /*3a10*/  FSEL R77, R13, -INF , P2 ;  /* 0xff8000000d4d7808 */ /* 0x000fe20001000000 */
[--C-:B------:R-:W-:Y:S01]  /*3a20*/  FFMA.FTZ R44, R44, UR28, -R25.reuse ;  /* 0x0000001c2c2c7c23 */ /* 0x100fe20008010819 */
[----:B------:R-:W-:Y:S01]  /*3a30*/  FMNMX.FTZ R10, R71, R10, !PT ;  /* 0x0000000a470a7209 */ /* 0x000fe20007810000 */
[----:B------:R-:W1:Y:S01]  /*3a40*/  MUFU.TANH R21, R21 ;  /* 0x0000001500157308 */ /* 0x000e620000002400 */
[----:B------:R-:W-:Y:S01]  /*3a50*/  ISETP.GT.AND P2, PT, R98, 0x28, PT ;  /* 0x000000286200780c */ /* 0x000fe20003f44270 */
[--C-:B------:R-:W-:Y:S01]  /*3a60*/  FFMA.FTZ R26, R26, UR28, -R25.reuse ;  /* 0x0000001c1a1a7c23 */ /* 0x100fe20008010819 */
[----:B--2---:R-:W-:Y:S01]  /*3a70*/  FSEL R79, R14, -INF , P1 ;  /* 0xff8000000e4f7808 */ /* 0x004fe20000800000 */
[----:B------:R-:W-:Y:S01]  /*3a80*/  FFMA.FTZ R14, R84, UR28, -R25 ;  /* 0x0000001c540e7c23 */ /* 0x000fe20008010819 */
[----:B------:R-:W-:-:S02]  /*3a90*/  FMNMX.FTZ R10, R77, R10, !PT ;  /* 0x0000000a4d0a7209 */ /* 0x000fc40007810000 */
[C---:B------:R-:W-:Y:S01]  /*3aa0*/  ISETP.GT.AND P1, PT, R98.reuse, 0x29, PT ;  /* 0x000000296200780c */ /* 0x040fe20003f24270 */
[----:B------:R-:W2:Y:S01]  /*3ab0*/  MUFU.TANH R72, R72 ;  /* 0x0000004800487308 */ /* 0x000ea20000002400 */
[----:B---3--:R-:W-:Y:S02]  /*3ac0*/  FSEL R81, R15, -INF , P2 ;  /* 0xff8000000f517808 */ /* 0x008fe40001000000 */
[----:B------:R-:W-:Y:S02]  /*3ad0*/  FMNMX.FTZ R10, R79, R10, !PT ;  /* 0x0000000a4f0a7209 */ /* 0x000fe40007810000 */
[----:B------:R-:W-:Y:S02]  /*3ae0*/  ISETP.GT.AND P2, PT, R98, 0x30, PT ;  /* 0x000000306200780c */ /* 0x000fe40003f44270 */
[----:B0-----:R-:W-:Y:S01]  /*3af0*/  FSEL R83, R20, -INF , P1 ;  /* 0xff80000014537808 */ /* 0x001fe20000800000 */
[----:B------:R-:W0:Y:S01]  /*3b00*/  MUFU.TANH R74, R74 ;  /* 0x0000004a004a7308 */ /* 0x000e220000002400 */
[----:B------:R-:W-:-:S02]  /*3b10*/  FMNMX.FTZ R12, R81, R10, !PT ;  /* 0x0000000a510c7209 */ /* 0x000fc40007810000 */
[----:B------:R-:W-:Y:S02]  /*3b20*/  ISETP.GT.AND P1, PT, R98, 0x31, PT ;  /* 0x000000316200780c */ /* 0x000fe40003f24270 */
[----:B-1----:R-:W-:Y:S01]  /*3b30*/  FSEL R84, R21, -INF , P2 ;  /* 0xff80000015547808 */ /* 0x002fe20001000000 */
[--C-:B------:R-:W-:Y:S01]  /*3b40*/  FFMA.FTZ R21, R70, UR28, -R25.reuse ;  /* 0x0000001c46157c23 */ /* 0x100fe20008010819 */
[----:B------:R-:W-:Y:S01]  /*3b50*/  FMNMX.FTZ R11, R83, R12, !PT ;  /* 0x0000000c530b7209 */ /* 0x000fe20007810000 */
[----:B------:R-:W1:Y:S01]  /*3b60*/  MUFU.TANH R73, R73 ;  /* 0x0000004900497308 */ /* 0x000e620000002400 */
[----:B------:R-:W-:Y:S01]  /*3b70*/  ISETP.GT.AND P2, PT, R98, 0x38, PT ;  /* 0x000000386200780c */ /* 0x000fe20003f44270 */
[----:B------:R-:W-:Y:S01]  /*3b80*/  FFMA.FTZ R12, R80, UR28, -R25 ;  /* 0x0000001c500c7c23 */ /* 0x000fe20008010819 */
[----:B--2---:R-:W-:Y:S02]  /*3b90*/  FSEL R72, R72, -INF , P1 ;  /* 0xff80000048487808 */ /* 0x004fe40000800000 */
[----:B------:R-:W-:-:S02]  /*3ba0*/  FMNMX.FTZ R13, R84, R11, !PT ;  /* 0x0000000b540d7209 */ /* 0x000fc40007810000 */
[----:B------:R-:W-:Y:S01]  /*3bb0*/  ISETP.GT.AND P1, PT, R98, 0x39, PT ;  /* 0x000000396200780c */ /* 0x000fe20003f24270 */
[----:B------:R-:W2:Y:S01]  /*3bc0*/  MUFU.TANH R75, R75 ;  /* 0x0000004b004b7308 */ /* 0x000ea20000002400 */
[----:B0-----:R-:W-:Y:S02]  /*3bd0*/  FSEL R74, R74, -INF , P2 ;  /* 0xff8000004a4a7808 */ /* 0x001fe40001000000 */
[----:B------:R-:W-:Y:S02]  /*3be0*/  FMNMX.FTZ R13, R72, R13, !PT ;  /* 0x0000000d480d7209 */ /* 0x000fe40007810000 */
[----:B------:R-:W-:-:S03]  /*3bf0*/  ISETP.GT.AND P2, PT, R98, 0x40, PT ;  /* 0x000000406200780c */ /* 0x000fc60003f44270 */
[----:B------:R-:W0:Y:S01]  /*3c00*/  MUFU.TANH R56, R56 ;  /* 0x0000003800387308 */ /* 0x000e220000002400 */
[----:B-1----:R-:W-:Y:S02]  /*3c10*/  FSEL R73, R73, -INF , P1 ;  /* 0xff80000049497808 */ /* 0x002fe40000800000 */
[----:B------:R-:W-:-:S05]  /*3c20*/  ISETP.GT.AND P1, PT, R98, 0x41, PT ;  /* 0x000000416200780c */ /* 0x000fca0003f24270 */
[----:B------:R-:W1:Y:S01]  /*3c30*/  MUFU.TANH R57, R57 ;  /* 0x0000003900397308 */ /* 0x000e620000002400 */
[----:B--2---:R-:W-:Y:S02]  /*3c40*/  FSEL R75, R75, -INF , P2 ;  /* 0xff8000004b4b7808 */ /* 0x004fe40001000000 */
[----:B------:R-:W-:-:S05]  /*3c50*/  ISETP.GT.AND P2, PT, R98, 0x48, PT ;  /* 0x000000486200780c */ /* 0x000fca0003f44270 */
[----:B------:R-:W2:Y:S01]  /*3c60*/  MUFU.TANH R58, R58 ;  /* 0x0000003a003a7308 */ /* 0x000ea20000002400 */
[----:B0-----:R-:W-:Y:S02]  /*3c70*/  FSEL R56, R56, -INF , P1 ;  /* 0xff80000038387808 */ /* 0x001fe40000800000 */
[----:B------:R-:W-:-:S05]  /*3c80*/  ISETP.GT.AND P1, PT, R98, 0x49, PT ;  /* 0x000000496200780c */ /* 0x000fca0003f24270 */
[----:B------:R0:W-:Y:S08]  /*3c90*/  MUFU.EX2 R10, R14 ;  /* 0x0000000e000a7308 */ /* 0x0001f00000000800 */
[----:B------:R-:W3:Y:S01]  /*3ca0*/  MUFU.TANH R59, R59 ;  /* 0x0000003b003b7308 */ /* 0x000ee20000002400 */
[----:B0-----:R-:W-:Y:S01]  /*3cb0*/  FMNMX.FTZ R14, R74, R13, !PT ;  /* 0x0000000d4a0e7209 */ /* 0x001fe20007810000 */
[----:B------:R-:W-:Y:S01]  /*3cc0*/  FFMA.FTZ R13, R78, UR28, -R25 ;  /* 0x0000001c4e0d7c23 */ /* 0x000fe20008010819 */
[----:B-1----:R-:W-:-:S02]  /*3cd0*/  FSEL R78, R57, -INF , P2 ;  /* 0xff800000394e7808 */ /* 0x002fc40001000000 */
[----:B------:R-:W-:Y:S02]  /*3ce0*/  FMNMX.FTZ R14, R73, R14, !PT ;  /* 0x0000000e490e7209 */ /* 0x000fe40007810000 */
[----:B------:R-:W-:Y:S01]  /*3cf0*/  ISETP.GT.AND P2, PT, R98, 0x50, PT ;  /* 0x000000506200780c */ /* 0x000fe20003f44270 */
[----:B------:R-:W0:Y:S01]  /*3d00*/  MUFU.TANH R60, R60 ;  /* 0x0000003c003c7308 */ /* 0x000e220000002400 */
[----:B------:R-:W-:Y:S01]  /*3d10*/  FMNMX.FTZ R15, R75, R14, !PT ;  /* 0x0000000e4b0f7209 */ /* 0x000fe20007810000 */
[----:B------:R-:W-:Y:S01]  /*3d20*/  FFMA.FTZ R14, R76, UR28, -R25 ;  /* 0x0000001c4c0e7c23 */ /* 0x000fe20008010819 */
[----:B--2---:R-:W-:Y:S02]  /*3d30*/  FSEL R86, R58, -INF , P1 ;  /* 0xff8000003a567808 */ /* 0x004fe40000800000 */
[----:B------:R-:W-:Y:S02]  /*3d40*/  FMNMX.FTZ R15, R56, R15, !PT ;  /* 0x0000000f380f7209 */ /* 0x000fe40007810000 */
[----:B------:R-:W-:Y:S01]  /*3d50*/  ISETP.GT.AND P1, PT, R98, 0x51, PT ;  /* 0x000000516200780c */ /* 0x000fe20003f24270 */
[----:B------:R-:W1:Y:S01]  /*3d60*/  MUFU.TANH R62, R62 ;  /* 0x0000003e003e7308 */ /* 0x000e620000002400 */
[----:B------:R-:W-:-:S02]  /*3d70*/  FMNMX.FTZ R15, R78, R15, !PT ;  /* 0x0000000f4e0f7209 */ /* 0x000fc40007810000 */
[----:B---3--:R-:W-:Y:S02]  /*3d80*/  FSEL R87, R59, -INF , P2 ;  /* 0xff8000003b577808 */ /* 0x008fe40001000000 */
[----:B------:R-:W-:Y:S01]  /*3d90*/  FMNMX.FTZ R20, R86, R15, !PT ;  /* 0x0000000f56147209 */ /* 0x000fe20007810000 */
[----:B------:R-:W-:Y:S01]  /*3da0*/  FFMA.FTZ R15, R69, UR28, -R25 ;  /* 0x0000001c450f7c23 */ /* 0x000fe20008010819 */
[----:B------:R-:W-:Y:S01]  /*3db0*/  ISETP.GT.AND P2, PT, R98, 0x58, PT ;  /* 0x000000586200780c */ /* 0x000fe20003f44270 */
[----:B------:R-:W-:Y:S01]  /*3dc0*/  MUFU.TANH R61, R61 ;  /* 0x0000003d003d7308 */ /* 0x000fe20000002400 */
[----:B0-----:R-:W-:Y:S02]  /*3dd0*/  FSEL R89, R60, -INF , P1 ;  /* 0xff8000003c597808 */ /* 0x001fe40000800000 */
[----:B------:R-:W-:Y:S02]  /*3de0*/  FMNMX.FTZ R20, R87, R20, !PT ;  /* 0x0000001457147209 */ /* 0x000fe40007810000 */
[----:B------:R-:W-:-:S02]  /*3df0*/  ISETP.GT.AND P1, PT, R98, 0x59, PT ;  /* 0x000000596200780c */ /* 0x000fc40003f24270 */
[----:B------:R-:W-:Y:S01]  /*3e00*/  FMNMX.FTZ R20, R89, R20, !PT ;  /* 0x0000001459147209 */ /* 0x000fe20007810000 */
[----:B------:R-:W0:Y:S01]  /*3e10*/  MUFU.TANH R63, R63 ;  /* 0x0000003f003f7308 */ /* 0x000e220000002400 */
[----:B-1----:R-:W-:Y:S02]  /*3e20*/  FSEL R91, R62, -INF , P2 ;  /* 0xff8000003e5b7808 */ /* 0x002fe40001000000 */
[----:B------:R-:W-:Y:S02]  /*3e30*/  ISETP.GT.AND P2, PT, R98, 0x60, PT ;  /* 0x000000606200780c */ /* 0x000fe40003f44270 */
[----:B------:R-:W-:-:S03]  /*3e40*/  FMNMX.FTZ R57, R91, R20, !PT ;  /* 0x000000145b397209 */ /* 0x000fc60007810000 */
[----:B------:R-:W-:Y:S08]  /*3e50*/  MUFU.TANH R40, R40 ;  /* 0x0000002800287308 */ /* 0x000ff00000002400 */
[----:B------:R-:W1:Y:S01]  /*3e60*/  MUFU.TANH R99, R99 ;  /* 0x0000006300637308 */ /* 0x000e620000002400 */
[----:B0-----:R-:W-:Y:S02]  /*3e70*/  FSEL R93, R63, -INF , P2 ;  /* 0xff8000003f5d7808 */ /* 0x001fe40001000000 */
[----:B------:R-:W-:-:S05]  /*3e80*/  ISETP.GT.AND P2, PT, R98, 0x68, PT ;  /* 0x000000686200780c */ /* 0x000fca0003f44270 */
[----:B------:R0:W-:Y:S08]  /*3e90*/  MUFU.EX2 R6, R92 ;  /* 0x0000005c00067308 */ /* 0x0001f00000000800 */
[----:B------:R2:W-:Y:S01]  /*3ea0*/  MUFU.EX2 R8, R90 ;  /* 0x0000005a00087308 */ /* 0x0005e20000000800 */
[----:B0-----:R-:W-:Y:S01]  /*3eb0*/  FSEL R92, R61, -INF , P1 ;  /* 0xff8000003d5c7808 */ /* 0x001fe20000800000 */
[----:B------:R-:W-:Y:S01]  /*3ec0*/  FFMA.FTZ R61, R68, UR28, -R25 ;  /* 0x0000001c443d7c23 */ /* 0x000fe20008010819 */
[----:B------:R-:W-:-:S02]  /*3ed0*/  ISETP.GT.AND P1, PT, R98, 0x61, PT ;  /* 0x000000616200780c */ /* 0x000fc40003f24270 */
[----:B------:R-:W-:Y:S02]  /*3ee0*/  FMNMX.FTZ R20, R92, R57, !PT ;  /* 0x000000395c147209 */ /* 0x000fe40007810000 */
[----:B-1----:R-:W-:Y:S01]  /*3ef0*/  FSEL R60, R99, -INF , P2 ;  /* 0xff800000633c7808 */ /* 0x002fe20001000000 */
[----:B------:R0:W1:Y:S01]  /*3f00*/  MUFU.TANH R113, R28 ;  /* 0x0000001c00717308 */ /* 0x0000620000002400 */
[----:B--2---:R-:W-:Y:S01]  /*3f10*/  FSEL R90, R40, -INF , P1 ;  /* 0xff800000285a7808 */ /* 0x004fe20000800000 */
[--C-:B------:R-:W-:Y:S01]  /*3f20*/  FFMA.FTZ R40, R67, UR28, -R25.reuse ;  /* 0x0000001c43287c23 */ /* 0x100fe20008010819 */
[----:B------:R-:W-:Y:S02]  /*3f30*/  FMNMX.FTZ R57, R93, R20, !PT ;  /* 0x000000145d397209 */ /* 0x000fe40007810000 */
[----:B------:R-:W-:Y:S02]  /*3f40*/  ISETP.GT.AND P1, PT, R98, 0x69, PT ;  /* 0x000000696200780c */ /* 0x000fe40003f24270 */
[----:B------:R-:W-:Y:S01]  /*3f50*/  FMNMX.FTZ R57, R90, R57, !PT ;  /* 0x000000395a397209 */ /* 0x000fe20007810000 */
[----:B------:R-:W-:Y:S01]  /*3f60*/  MUFU.EX2 R20, R61 ;  /* 0x0000003d00147308 */ /* 0x000fe20000000800 */
[----:B------:R-:W-:Y:S01]  /*3f70*/  ISETP.GT.AND P2, PT, R98, 0x70, PT ;  /* 0x000000706200780c */ /* 0x000fe20003f44270 */
[----:B0-----:R-:W-:Y:S01]  /*3f80*/  FFMA.FTZ R28, R102, UR28, -R25 ;  /* 0x0000001c661c7c23 */ /* 0x001fe20008010819 */
[----:B------:R-:W-:-:S02]  /*3f90*/  FSEL R58, R103, -INF , P1 ;  /* 0xff800000673a7808 */ /* 0x000fc40000800000 */
[----:B------:R-:W-:Y:S02]  /*3fa0*/  FMNMX.FTZ R57, R60, R57, !PT ;  /* 0x000000393c397209 */ /* 0x000fe40007810000 */
[----:B------:R-:W-:Y:S01]  /*3fb0*/  ISETP.GT.AND P1, PT, R98, 0x71, PT ;  /* 0x000000716200780c */ /* 0x000fe20003f24270 */
[----:B------:R0:W2:Y:S01]  /*3fc0*/  MUFU.TANH R114, R29 ;  /* 0x0000001d00727308 */ /* 0x0000a20000002400 */
[----:B------:R-:W-:Y:S02]  /*3fd0*/  FSEL R59, R105, -INF , P2 ;  /* 0xff800000693b7808 */ /* 0x000fe40001000000 */
[----:B------:R-:W-:Y:S01]  /*3fe0*/  FMNMX.FTZ R68, R58, R57, !PT ;  /* 0x000000393a447209 */ /* 0x000fe20007810000 */
[----:B------:R-:W-:-:S01]  /*3ff0*/  FFMA.FTZ R57, R54, UR28, -R25 ;  /* 0x0000001c36397c23 */ /* 0x000fc20008010819 */
[----:B------:R-:W-:Y:S02]  /*4000*/  ISETP.GT.AND P2, PT, R98, 0x78, PT ;  /* 0x000000786200780c */ /* 0x000fe40003f44270 */
[----:B------:R-:W-:Y:S01]  /*4010*/  FSEL R62, R107, -INF , P1 ;  /* 0xff8000006b3e7808 */ /* 0x000fe20000800000 */
[----:B------:R-:W3:Y:S01]  /*4020*/  MUFU.TANH R97, R97 ;  /* 0x0000006100617308 */ /* 0x000ee20000002400 */
[----:B------:R-:W-:Y:S01]  /*4030*/  FMNMX.FTZ R63, R59, R68, !PT ;  /* 0x000000443b3f7209 */ /* 0x000fe20007810000 */
[----:B0-----:R-:W-:Y:S01]  /*4040*/  FFMA.FTZ R29, R104, UR28, -R25 ;  /* 0x0000001c681d7c23 */ /* 0x001fe20008010819 */
[----:B------:R-:W-:-:S02]  /*4050*/  ISETP.GT.AND P1, PT, R98, 0x79, PT ;  /* 0x000000796200780c */ /* 0x000fc40003f24270 */
[----:B------:R-:W-:Y:S02]  /*4060*/  FSEL R61, R109, -INF , P2 ;  /* 0xff8000006d3d7808 */ /* 0x000fe40001000000 */
[----:B------:R-:W-:Y:S01]  /*4070*/  FMNMX.FTZ R54, R62, R63, !PT ;  /* 0x0000003f3e367209 */ /* 0x000fe20007810000 */
[----:B------:R-:W0:Y:S01]  /*4080*/  MUFU.TANH R85, R85 ;  /* 0x0000005500557308 */ /* 0x000e220000002400 */
[----:B------:R-:W-:Y:S02]  /*4090*/  ISETP.GT.AND P2, PT, R98, 0x80, PT ;  /* 0x000000806200780c */ /* 0x000fe40003f44270 */
[----:B------:R-:W-:Y:S02]  /*40a0*/  FSEL R63, R110, -INF , P1 ;  /* 0xff8000006e3f7808 */ /* 0x000fe40000800000 */
[----:B------:R-:W-:Y:S02]  /*40b0*/  FMNMX.FTZ R54, R61, R54, !PT ;  /* 0x000000363d367209 */ /* 0x000fe40007810000 */
[----:B------:R-:W-:Y:S01]  /*40c0*/  ISETP.GT.AND P1, PT, R98, 0x81, PT ;  /* 0x000000816200780c */ /* 0x000fe20003f24270 */
[----:B------:R-:W4:Y:S01]  /*40d0*/  MUFU.TANH R101, R101 ;  /* 0x0000006500657308 */ /* 0x000f220000002400 */
[----:B------:R-:W-:-:S02]  /*40e0*/  FSEL R68, R111, -INF , P2 ;  /* 0xff8000006f447808 */ /* 0x000fc40001000000 */
[----:B------:R-:W-:Y:S01]  /*40f0*/  FMNMX.FTZ R69, R63, R54, !PT ;  /* 0x000000363f457209 */ /* 0x000fe20007810000 */
[----:B------:R-:W-:-:S01]  /*4100*/  FFMA.FTZ R54, R43, UR28, -R25 ;  /* 0x0000001c2b367c23 */ /* 0x000fc20008010819 */
[----:B------:R-:W-:Y:S02]  /*4110*/  ISETP.GT.AND P2, PT, R98, 0x88, PT ;  /* 0x000000886200780c */ /* 0x000fe40003f44270 */
[----:B------:R-:W-:Y:S01]  /*4120*/  FSEL R67, R112, -INF , P1 ;  /* 0xff80000070437808 */ /* 0x000fe20000800000 */
[----:B------:R-:W5:Y:S01]  /*4130*/  MUFU.TANH R95, R95 ;  /* 0x0000005f005f7308 */ /* 0x000f620000002400 */
[----:B------:R-:W-:Y:S02]  /*4140*/  FMNMX.FTZ R70, R68, R69, !PT ;  /* 0x0000004544467209 */ /* 0x000fe40007810000 */
[----:B------:R-:W-:Y:S02]  /*4150*/  ISETP.GT.AND P1, PT, R98, 0x89, PT ;  /* 0x000000896200780c */ /* 0x000fe40003f24270 */
[----:B-1----:R-:W-:-:S02]  /*4160*/  FSEL R43, R113, -INF , P2 ;  /* 0xff800000712b7808 */ /* 0x002fc40001000000 */
[----:B------:R-:W-:Y:S01]  /*4170*/  FMNMX.FTZ R70, R67, R70, !PT ;  /* 0x0000004643467209 */ /* 0x000fe20007810000 */
[----:B------:R5:W-:Y:S01]  /*4180*/  MUFU.EX2 R11, R82 ;  /* 0x00000052000b7308 */ /* 0x000be20000000800 */
[----:B------:R-:W-:Y:S02]  /*4190*/  ISETP.GT.AND P2, PT, R98, 0x90, PT ;  /* 0x000000906200780c */ /* 0x000fe40003f44270 */
[----:B--2---:R-:W-:Y:S02]  /*41a0*/  FSEL R69, R114, -INF , P1 ;  /* 0xff80000072457808 */ /* 0x004fe40000800000 */
[----:B------:R-:W-:Y:S02]  /*41b0*/  FMNMX.FTZ R76, R43, R70, !PT ;  /* 0x000000462b4c7209 */ /* 0x000fe40007810000 */
[----:B---3--:R-:W-:Y:S01]  /*41c0*/  FSEL R70, R97, -INF , P2 ;  /* 0xff80000061467808 */ /* 0x008fe20001000000 */
[----:B------:R-:W-:Y:S01]  /*41d0*/  MUFU.EX2 R24, R24 ;  /* 0x0000001800187308 */ /* 0x000fe20000000800 */
[----:B------:R-:W-:-:S02]  /*41e0*/  ISETP.GT.AND P1, PT, R98, 0x91, PT ;  /* 0x000000916200780c */ /* 0x000fc40003f24270 */
[----:B------:R-:W-:Y:S02]  /*41f0*/  FMNMX.FTZ R97, R69, R76, !PT ;  /* 0x0000004c45617209 */ /* 0x000fe40007810000 */
[----:B------:R-:W-:Y:S02]  /*4200*/  ISETP.GT.AND P2, PT, R98, 0x98, PT ;  /* 0x000000986200780c */ /* 0x000fe40003f44270 */
[----:B0-----:R-:W-:Y:S01]  /*4210*/  FSEL R76, R85, -INF , P1 ;  /* 0xff800000554c7808 */ /* 0x001fe20000800000 */
[----:B------:R-:W-:-:S01]  /*4220*/  FFMA.FTZ R85, R50, UR28, -R25 ;  /* 0x0000001c32557c23 */ /* 0x000fc20008010819 */
[----:B------:R-:W-:Y:S01]  /*4230*/  FMNMX.FTZ R97, R70, R97, !PT ;  /* 0x0000006146617209 */ /* 0x000fe20007810000 */
[----:B------:R-:W-:-:S01]  /*4240*/  FFMA.FTZ R50, R51, UR28, -R25 ;  /* 0x0000001c33327c23 */ /* 0x000fc20008010819 */
[----:B------:R-:W-:Y:S01]  /*4250*/  ISETP.GT.AND P1, PT, R98, 0x99, PT ;  /* 0x000000996200780c */ /* 0x000fe20003f24270 */
[----:B------:R-:W-:-:S01]  /*4260*/  FFMA.FTZ R51, R66, UR28, -R25 ;  /* 0x0000001c42337c23 */ /* 0x000fc20008010819 */
[----:B----4-:R-:W-:Y:S01]  /*4270*/  FSEL R80, R101, -INF , P2 ;  /* 0xff80000065507808 */ /* 0x010fe20001000000 */
[----:B------:R-:W-:-:S01]  /*4280*/  FFMA.FTZ R66, R65, UR28, -R25 ;  /* 0x0000001c41427c23 */ /* 0x000fc20008010819 */
[----:B------:R-:W-:Y:S01]  /*4290*/  FMNMX.FTZ R97, R76, R97, !PT ;  /* 0x000000614c617209 */ /* 0x000fe20007810000 */
[----:B------:R-:W-:Y:S01]  /*42a0*/  IMAD.U32 R65, RZ, RZ, UR28 ;  /* 0x0000001cff417e24 */ /* 0x000fe2000f8e00ff */
[----:B-----5:R-:W-:Y:S01]  /*42b0*/  FSEL R82, R95, -INF , P1 ;  /* 0xff8000005f527808 */ /* 0x020fe20000800000 */
        /* <DEDUP_REMOVED lines=66> */
[----:B------:R3:W-:Y:S08]  /*46e0*/  MUFU.EX2 R100, R79 ;  /* 0x0000004f00647308 */ /* 0x0007f00000000800 */
[----:B------:R-:W4:Y:S01]  /*46f0*/  MUFU.EX2 R37, R37 ;  /* 0x0000002500257308 */ /* 0x000f220000000800 */
[----:B---3--:R-:W-:-:S07]  /*4700*/  FADD.FTZ R79, R24, R29 ;  /* 0x0000001d184f7221 */ /* 0x008fce0000010000 */
[----:B------:R-:W-:Y:S08]  /*4710*/  MUFU.EX2 R98, R71 ;  /* 0x0000004700627308 */ /* 0x000ff00000000800 */
[----:B------:R3:W-:Y:S08]  /*4720*/  MUFU.EX2 R71, R86 ;  /* 0x0000005600477308 */ /* 0x0007f00000000800 */
[----:B------:R-:W5:Y:S01]  /*4730*/  MUFU.EX2 R53, R53 ;  /* 0x0000003500357308 */ /* 0x000f620000000800 */
[----:B---3--:R-:W-:-:S01]  /*4740*/  FADD.FTZ R86, R28, R79 ;  /* 0x0000004f1c567221 */ /* 0x008fc20000010000 */
[----:B-1----:R-:W-:Y:S01]  /*4750*/  FADD.FTZ R79, R65, R84 ;  /* 0x00000054414f7221 */ /* 0x002fe20000010000 */
[----:B--2---:R-:W-:-:S03]  /*4760*/  F2FP.SATFINITE.E4M3.F32.PACK_AB_MERGE_C R65, R96, R65, RZ ;  /* 0x000000416041723e */ /* 0x004fc600048070ff */
[----:B------:R-:W-:Y:S01]  /*4770*/  FADD.FTZ R79, R96, R79 ;  /* 0x0000004f604f7221 */ /* 0x000fe20000010000 */
[----:B------:R-:W-:Y:S01]  /*4780*/  F2FP.SATFINITE.E4M3.F32.PACK_AB_MERGE_C R184, R48, R45, R65 ;  /* 0x0000002d30b8723e */ /* 0x000fe20004807041 */
[----:B------:R1:W-:Y:S02]  /*4790*/  MUFU.EX2 R102, R83 ;  /* 0x0000005300667308 */ /* 0x0003e40000000800 */
[----:B0-----:R-:W-:-:S04]  /*47a0*/  FADD.FTZ R2, R36, R79 ;  /* 0x0000004f24027221 */ /* 0x001fc80000010000 */
[----:B----4-:R-:W-:Y:S02]  /*47b0*/  FADD.FTZ R2, R37, R2 ;  /* 0x0000000225027221 */ /* 0x010fe40000010000 */
[----:B------:R-:W0:Y:S01]  /*47c0*/  MUFU.EX2 R77, R77 ;  /* 0x0000004d004d7308 */ /* 0x000e220000000800 */
[----:B-1----:R-:W-:-:S01]  /*47d0*/  FADD.FTZ R83, R33, R86 ;  /* 0x0000005621537221 */ /* 0x002fc20000010000 */
[----:B-----5:R-:W-:Y:S01]  /*47e0*/  FADD.FTZ R25, R53, R2 ;  /* 0x0000000235197221 */ /* 0x020fe20000010000 */
[----:B------:R-:W-:Y:S02]  /*47f0*/  F2FP.SATFINITE.E4M3.F32.PACK_AB_MERGE_C R53, R98, R53, RZ ;  /* 0x000000356235723e */ /* 0x000fe400048070ff */
[----:B------:R-:W-:Y:S01]  /*4800*/  CS2R R86, SRZ ;  /* 0x0000000000567805 */ /* 0x000fe2000001ff00 */
[----:B------:R-:W-:-:S01]  /*4810*/  FADD.FTZ R84, R32, R83 ;  /* 0x0000005320547221 */ /* 0x000fc20000010000 */
[----:B------:R-:W-:Y:S01]  /*4820*/  FADD.FTZ R2, R98, R25 ;  /* 0x0000001962027221 */ /* 0x000fe20000010000 */
[----:B------:R-:W-:Y:S01]  /*4830*/  F2FP.SATFINITE.E4M3.F32.PACK_AB_MERGE_C R186, R37, R36, R53 ;  /* 0x0000002425ba723e */ /* 0x000fe20004807035 */
[----:B------:R-:W1:Y:S01]  /*4840*/  MUFU.EX2 R81, R81 ;  /* 0x0000005100517308 */ /* 0x000e620000000800 */
[----:B------:R-:W-:-:S01]  /*4850*/  FADD.FTZ R84, R3, R84 ;  /* 0x0000005403547221 */ /* 0x000fc20000010000 */
[----:B------:R-:W-:-:S03]  /*4860*/  CS2R R36, SRZ ;  /* 0x0000000000247805 */ /* 0x000fc6000001ff00 */
[----:B------:R-:W-:-:S03]  /*4870*/  FADD.FTZ R79, R5, R84 ;  /* 0x00000054054f7221 */ /* 0x000fc60000010000 */
[----:B------:R-:W2:Y:S01]  /*4880*/  MUFU.EX2 R49, R49 ;  /* 0x0000003100317308 */ /* 0x000ea20000000800 */
[----:B------:R-:W-:-:S04]  /*4890*/  FADD.FTZ R79, R6, R79 ;  /* 0x0000004f064f7221 */ /* 0x000fc80000010000 */
[----:B------:R-:W-:Y:S01]  /*48a0*/  FADD.FTZ R84, R8, R79 ;  /* 0x0000004f08547221 */ /* 0x000fe20000010000 */
[----:B0-----:R-:W-:-:S02]  /*48b0*/  FADD.FTZ R79, R77, R2 ;  /* 0x000000024d4f7221 */ /* 0x001fc40000010000 */
[----:B------:R-:W0:Y:S01]  /*48c0*/  MUFU.EX2 R72, R72 ;  /* 0x0000004800487308 */ /* 0x000e220000000800 */
[----:B------:R-:W-:-:S01]  /*48d0*/  FADD.FTZ R83, R9, R84 ;  /* 0x0000005409537221 */ /* 0x000fc20000010000 */
[----:B------:R-:W-:-:S03]  /*48e0*/  FADD.FTZ R2, R100, R79 ;  /* 0x0000004f64027221 */ /* 0x000fc60000010000 */
[----:B------:R-:W-:Y:S01]  /*48f0*/  FADD.FTZ R84, R10, R83 ;  /* 0x000000530a547221 */ /* 0x000fe20000010000 */
[----:B-1----:R-:W-:-:S01]  /*4900*/  FADD.FTZ R79, R81, R2 ;  /* 0x00000002514f7221 */ /* 0x002fc20000010000 */
[----:B------:R-:W-:Y:S01]  /*4910*/  F2FP.SATFINITE.E4M3.F32.PACK_AB_MERGE_C R81, R102, R81, RZ ;  /* 0x000000516651723e */ /* 0x000fe200048070ff */
[----:B------:R-:W1:Y:S01]  /*4920*/  MUFU.EX2 R74, R74 ;  /* 0x0000004a004a7308 */ /* 0x000e620000000800 */
[----:B------:R-:W-:-:S01]  /*4930*/  FADD.FTZ R83, R11, R84 ;  /* 0x000000540b537221 */ /* 0x000fc20000010000 */
[----:B------:R-:W-:Y:S01]  /*4940*/  FADD.FTZ R2, R102, R79 ;  /* 0x0000004f66027221 */ /* 0x000fe20000010000 */
[----:B------:R-:W-:-:S03]  /*4950*/  F2FP.SATFINITE.E4M3.F32.PACK_AB_MERGE_C R180, R100, R77, R81 ;  /* 0x0000004d64b4723e */ /* 0x000fc60004807051 */
[----:B--2---:R-:W-:Y:S02]  /*4960*/  FADD.FTZ R79, R49, R2 ;  /* 0x00000002314f7221 */ /* 0x004fe40000010000 */
[----:B------:R-:W-:Y:S02]  /*4970*/  MUFU.EX2 R21, R21 ;  /* 0x0000001500157308 */ /* 0x000fe40000000800 */
[----:B0-----:R-:W-:-:S06]  /*4980*/  FADD.FTZ R79, R72, R79 ;  /* 0x0000004f484f7221 */ /* 0x001fcc0000010000 */
[----:B------:R-:W0:Y:S01]  /*4990*/  MUFU.EX2 R73, R73 ;  /* 0x0000004900497308 */ /* 0x000e220000000800 */
[----:B-1----:R-:W-:-:S01]  /*49a0*/  FADD.FTZ R2, R74, R79 ;  /* 0x0000004f4a027221 */ /* 0x002fc20000010000 */
[----:B------:R-:W-:-:S04]  /*49b0*/  F2FP.SATFINITE.E4M3.F32.PACK_AB_MERGE_C R79, R33, R28, RZ ;  /* 0x0000001c214f723e */ /* 0x000fc800048070ff */
[----:B------:R-:W-:Y:S02]  /*49c0*/  F2FP.SATFINITE.E4M3.F32.PACK_AB_MERGE_C R185, R29, R24, R79 ;  /* 0x000000181db9723e */ /* 0x000fe4000480704f */
[----:B------:R-:W1:Y:S08]  /*49d0*/  MUFU.EX2 R15, R15 ;  /* 0x0000000f000f7308 */ /* 0x000e700000000800 */
[----:B------:R2:W-:Y:S08]  /*49e0*/  MUFU.EX2 R25, R58 ;  /* 0x0000003a00197308 */ /* 0x0005f00000000800 */
[----:B------:R-:W3:Y:S01]  /*49f0*/  MUFU.EX2 R75, R75 ;  /* 0x0000004b004b7308 */ /* 0x000ee20000000800 */
[----:B--2---:R-:W-:-:S04]  /*4a00*/  FADD.FTZ R58, R12, R83 ;  /* 0x000000530c3a7221 */ /* 0x004fc80000010000 */
[----:B------:R-:W-:-:S03]  /*4a10*/  FADD.FTZ R83, R13, R58 ;  /* 0x0000003a0d537221 */ /* 0x000fc60000010000 */
[----:B------:R-:W2:Y:S01]  /*4a20*/  MUFU.EX2 R56, R56 ;  /* 0x0000003800387308 */ /* 0x000ea20000000800 */
[----:B------:R-:W-:-:S01]  /*4a30*/  FADD.FTZ R58, R14, R83 ;  /* 0x000000530e3a7221 */ /* 0x000fc20000010000 */
[----:B------:R-:W-:Y:S01]  /*4a40*/  F2FP.SATFINITE.E4M3.F32.PACK_AB_MERGE_C R83, R6, R5, RZ ;  /* 0x000000050653723e */ /* 0x000fe200048070ff */
[----:B0-----:R-:W-:-:S01]  /*4a50*/  FADD.FTZ R6, R73, R2 ;  /* 0x0000000249067221 */ /* 0x001fc20000010000 */
[C---:B------:R-:W-:Y:S01]  /*4a60*/  F2FP.SATFINITE.E4M3.F32.PACK_AB_MERGE_C R14, R21.reuse, R14, RZ ;  /* 0x0000000e150e723e */ /* 0x040fe200048070ff */
[----:B------:R-:W-:-:S01]  /*4a70*/  FADD.FTZ R58, R21, R58 ;  /* 0x0000003a153a7221 */ /* 0x000fc20000010000 */
[----:B------:R-:W-:Y:S02]  /*4a80*/  F2FP.SATFINITE.E4M3.F32.PACK_AB_MERGE_C R187, R3, R32, R83 ;  /* 0x0000002003bb723e */ /* 0x000fe40004807053 */
[----:B------:R-:W0:Y:S01]  /*4a90*/  MUFU.EX2 R40, R40 ;  /* 0x0000002800287308 */ /* 0x000e220000000800 */
[----:B-1----:R-:W-:-:S01]  /*4aa0*/  FADD.FTZ R33, R15, R58 ;  /* 0x0000003a0f217221 */ /* 0x002fc20000010000 */
[----:B---3--:R-:W-:Y:S01]  /*4ab0*/  FADD.FTZ R5, R75, R6 ;  /* 0x000000064b057221 */ /* 0x008fe20000010000 */
[----:B------:R-:W-:-:S02]  /*4ac0*/  F2FP.SATFINITE.E4M3.F32.PACK_AB_MERGE_C R183, R13, R12, R14 ;  /* 0x0000000c0db7723e */ /* 0x000fc4000480700e */
[----:B------:R-:W-:Y:S01]  /*4ad0*/  FADD.FTZ R33, R20, R33 ;  /* 0x0000002114217221 */ /* 0x000fe20000010000 */
[----:B------:R-:W-:Y:S02]  /*4ae0*/  F2FP.SATFINITE.E4M3.F32.PACK_AB_MERGE_C R73, R73, R74, RZ ;  /* 0x0000004a4949723e */ /* 0x000fe400048070ff */
[----:B------:R-:W1:Y:S01]  /*4af0*/  MUFU.EX2 R78, R78 ;  /* 0x0000004e004e7308 */ /* 0x000e620000000800 */
[----:B--2---:R-:W-:-:S01]  /*4b00*/  FADD.FTZ R5, R56, R5 ;  /* 0x0000000538057221 */ /* 0x004fc20000010000 */
[----:B------:R-:W-:Y:S02]  /*4b10*/  F2FP.SATFINITE.E4M3.F32.PACK_AB_MERGE_C R182, R72, R49, R73 ;  /* 0x0000003148b6723e */ /* 0x000fe40004807049 */
[----:B------:R-:W-:Y:S02]  /*4b20*/  CS2R R72, SRZ ;  /* 0x0000000000487805 */ /* 0x000fe4000001ff00 */
[----:B------:R-:W-:Y:S02]  /*4b30*/  CS2R R48, SRZ ;  /* 0x0000000000307805 */ /* 0x000fe4000001ff00 */
[----:B------:R-:W2:Y:S01]  /*4b40*/  MUFU.EX2 R57, R57 ;  /* 0x0000003900397308 */ /* 0x000ea20000000800 */
[----:B0-----:R-:W-:-:S01]  /*4b50*/  FADD.FTZ R28, R40, R33 ;  /* 0x00000021281c7221 */ /* 0x001fc20000010000 */
[----:B------:R-:W-:-:S04]  /*4b60*/  F2FP.SATFINITE.E4M3.F32.PACK_AB_MERGE_C R33, R11, R10, RZ ;  /* 0x0000000a0b21723e */ /* 0x000fc800048070ff */
[----:B------:R-:W-:Y:S02]  /*4b70*/  F2FP.SATFINITE.E4M3.F32.PACK_AB_MERGE_C R181, R9, R8, R33 ;  /* 0x0000000809b5723e */ /* 0x000fe40004807021 */
[----:B------:R-:W-:Y:S01]  /*4b80*/  CS2R R32, SRZ ;  /* 0x0000000000207805 */ /* 0x000fe2000001ff00 */
[----:B------:R-:W0:Y:S01]  /*4b90*/  MUFU.EX2 R47, R47 ;  /* 0x0000002f002f7308 */ /* 0x000e220000000800 */
[----:B-1----:R-:W-:-:S04]  /*4ba0*/  FADD.FTZ R6, R78, R5 ;  /* 0x000000054e067221 */ /* 0x002fc80000010000 */
[C---:B------:R-:W-:Y:S01]  /*4bb0*/  FADD.FTZ R5, R71.reuse, R6 ;  /* 0x0000000647057221 */ /* 0x040fe20000010000 */
[----:B------:R-:W-:Y:S02]  /*4bc0*/  F2FP.SATFINITE.E4M3.F32.PACK_AB_MERGE_C R71, R71, R78, RZ ;  /* 0x0000004e4747723e */ /* 0x000fe400048070ff */
[----:B------:R-:W-:Y:S01]  /*4bd0*/  CS2R R78, SRZ ;  /* 0x00000000004e7805 */ /* 0x000fe2000001ff00 */
[----:B------:R-:W1:Y:S01]  /*4be0*/  MUFU.EX2 R52, R52 ;  /* 0x0000003400347308 */ /* 0x000e620000000800 */
[----:B--2---:R-:W-:-:S01]  /*4bf0*/  FADD.FTZ R28, R57, R28 ;  /* 0x0000001c391c7221 */ /* 0x004fc20000010000 */
[----:B------:R-:W-:Y:S02]  /*4c00*/  F2FP.SATFINITE.E4M3.F32.PACK_AB_MERGE_C R40, R57, R40, RZ ;  /* 0x000000283928723e */ /* 0x000fe400048070ff */
[----:B------:R-:W-:Y:S02]  /*4c10*/  F2FP.SATFINITE.E4M3.F32.PACK_AB_MERGE_C R176, R56, R75, R71 ;  /* 0x0000004b38b0723e */ /* 0x000fe40004807047 */
[----:B------:R-:W-:-:S02]  /*4c20*/  CS2R R74, SRZ ;  /* 0x00000000004a7805 */ /* 0x000fc4000001ff00 */
[----:B------:R-:W-:Y:S02]  /*4c30*/  F2FP.SATFINITE.E4M3.F32.PACK_AB_MERGE_C R177, R20, R15, R40 ;  /* 0x0000000f14b1723e */ /* 0x000fe40004807028 */
[----:B------:R-:W-:Y:S01]  /*4c40*/  CS2R R56, SRZ ;  /* 0x0000000000387805 */ /* 0x000fe2000001ff00 */
[----:B------:R-:W2:Y:S01]  /*4c50*/  MUFU.EX2 R54, R54 ;  /* 0x0000003600367308 */ /* 0x000ea20000000800 */
[----:B0-----:R-:W-:-:S01]  /*4c60*/  FADD.FTZ R11, R47, R28 ;  /* 0x0000001c2f0b7221 */ /* 0x001fc20000010000 */
[----:B------:R-:W-:-:S06]  /*4c70*/  CS2R R28, SRZ ;  /* 0x00000000001c7805 */ /* 0x000fcc000001ff00 */
        /* <DEDUP_REMOVED lines=13> */
[----:B------:R-:W-:Y:S02]  /*4d50*/  CS2R R40, SRZ ;  /* 0x0000000000287805 */ /* 0x000fe4000001ff00 */
[----:B------:R-:W-:Y:S02]  /*4d60*/  F2FP.SATFINITE.E4M3.F32.PACK_AB_MERGE_C R179, R54, R47, R42 ;  /* 0x0000002f36b3723e */ /* 0x000fe4000480702a */
[----:B------:R-:W0:Y:S01]  /*4d70*/  MUFU.EX2 R93, R93 ;  /* 0x0000005d005d7308 */ /* 0x000e220000000800 */
[C---:B-1----:R-:W-:Y:S01]  /*4d80*/  F2FP.SATFINITE.E4M3.F32.PACK_AB_MERGE_C R91, R92.reuse, R91, RZ ;  /* 0x0000005b5c5b723e */ /* 0x042fe200048070ff */
[----:B------:R-:W-:-:S03]  /*4d90*/  FADD.FTZ R92, R92, R3 ;  /* 0x000000035c5c7221 */ /* 0x000fc60000010000 */
[----:B------:R-:W-:Y:S02]  /*4da0*/  F2FP.SATFINITE.E4M3.F32.PACK_AB_MERGE_C R178, R89, R52, R91 ;  /* 0x0000003459b2723e */ /* 0x000fe4000480705b */
[----:B------:R-:W-:Y:S01]  /*4db0*/  CS2R R52, SRZ ;  /* 0x0000000000347805 */ /* 0x000fe2000001ff00 */
        /* <DEDUP_REMOVED lines=12> */
[----:B------:R-:W-:-:S03]  /*4e80*/  F2FP.SATFINITE.E4M3.F32.PACK_AB_MERGE_C R60, R25, R60, RZ ;  /* 0x0000003c193c723e */ /* 0x000fc600048070ff */
[----:B------:R-:W-:Y:S01]  /*4e90*/  FADD.FTZ R8, R25, R8 ;  /* 0x0000000819087221 */ /* 0x000fe20000010000 */
[----:B------:R-:W-:Y:S02]  /*4ea0*/  F2FP.SATFINITE.E4M3.F32.PACK_AB_MERGE_C R172, R90, R93, R60 ;  /* 0x0000005d5aac723e */ /* 0x000fe4000480703c */
[----:B------:R-:W-:Y:S01]  /*4eb0*/  CS2R R24, SRZ ;  /* 0x0000000000187805 */ /* 0x000fe2000001ff00 */
[----:B------:R-:W1:Y:S01]  /*4ec0*/  MUFU.EX2 R59, R59 ;  /* 0x0000003b003b7308 */ /* 0x000e620000000800 */
[----:B--2---:R-:W-:-:S01]  /*4ed0*/  FADD.FTZ R5, R46, R5 ;  /* 0x000000052e057221 */ /* 0x004fc20000010000 */
[----:B------:R-:W-:Y:S02]  /*4ee0*/  F2FP.SATFINITE.E4M3.F32.PACK_AB_MERGE_C R31, R46, R31, RZ ;  /* 0x0000001f2e1f723e */ /* 0x000fe400048070ff */
[----:B------:R-:W-:Y:S02]  /*4ef0*/  CS2R R46, SRZ ;  /* 0x00000000002e7805 */ /* 0x000fe4000001ff00 */
[----:B------:R-:W-:-:S02]  /*4f00*/  F2FP.SATFINITE.E4M3.F32.PACK_AB_MERGE_C R173, R30, R27, R31 ;  /* 0x0000001b1ead723e */ /* 0x000fc4000480701f */
        /* <DEDUP_REMOVED lines=18> */
[----:B------:R-:W-:Y:S01]  /*5030*/  CS2R R84, SRZ ;  /* 0x0000000000547805 */ /* 0x000fe2000001ff00 */
[----:B------:R-:W0:Y:S01]  /*5040*/  MUFU.EX2 R68, R68 ;  /* 0x0000004400447308 */ /* 0x000e220000000800 */
[----:B-1----:R-:W-:-:S01]  /*5050*/  FADD.FTZ R9, R2, R5 ;  /* 0x0000000502097221 */ /* 0x002fc20000010000 */
[----:B------:R-:W-:-:S04]  /*5060*/  F2FP.SATFINITE.E4M3.F32.PACK_AB_MERGE_C R61, R2, R61, RZ ;  /* 0x0000003d023d723e */ /* 0x000fc800048070ff */
[----:B------:R-:W-:Y:S02]  /*5070*/  F2FP.SATFINITE.E4M3.F32.PACK_AB_MERGE_C R174, R62, R59, R61 ;  /* 0x0000003b3eae723e */ /* 0x000fe4000480703d */
[----:B------:R-:W-:Y:S01]  /*5080*/  CS2R R62, SRZ ;  /* 0x00000000003e7805 */ /* 0x000fe2000001ff00 */
[----:B------:R-:W1:Y:S01]  /*5090*/  MUFU.EX2 R66, R66 ;  /* 0x0000004200427308 */ /* 0x000e620000000800 */
[----:B--2---:R-:W-:-:S01]  /*50a0*/  FADD.FTZ R11, R51, R10 ;  /* 0x0000000a330b7221 */ /* 0x004fc20000010000 */
[----:B------:R-:W-:Y:S02]  /*50b0*/  CS2R R60, SRZ ;  /* 0x00000000003c7805 */ /* 0x000fe4000001ff00 */
[----:B------:R-:W-:-:S04]  /*50c0*/  CS2R R58, SRZ ;  /* 0x00000000003a7805 */ /* 0x000fc8000001ff00 */
        /* <DEDUP_REMOVED lines=14> */
[----:B------:R-:W-:Y:S02]  /*51b0*/  CS2R R64, SRZ ;  /* 0x0000000000407805 */ /* 0x000fe4000001ff00 */
[----:B------:R-:W-:Y:S01]  /*51c0*/  CS2R R50, SRZ ;  /* 0x0000000000327805 */ /* 0x000fe2000001ff00 */
[----:B------:R-:W2:Y:S01]  /*51d0*/  MUFU.EX2 R38, R38 ;  /* 0x0000002600267308 */ /* 0x000ea20000000800 */
[----:B0-----:R-:W-:-:S01]  /*51e0*/  FADD.FTZ R11, R6, R11 ;  /* 0x0000000b060b7221 */ /* 0x001fc20000010000 */
[----:B------:R-:W-:-:S04]  /*51f0*/  F2FP.SATFINITE.E4M3.F32.PACK_AB_MERGE_C R43, R6, R43, RZ ;  /* 0x0000002b062b723e */ /* 0x000fc800048070ff */
[----:B------:R-:W-:Y:S02]  /*5200*/  F2FP.SATFINITE.E4M3.F32.PACK_AB_MERGE_C R168, R67, R68, R43 ;  /* 0x0000004443a8723e */ /* 0x000fe4000480702b */
[----:B------:R-:W-:Y:S01]  /*5210*/  CS2R R68, SRZ ;  /* 0x0000000000447805 */ /* 0x000fe2000001ff00 */
[----:B------:R0:W3:Y:S01]  /*5220*/  MUFU.EX2 R3, R76 ;  /* 0x0000004c00037308 */ /* 0x0000e20000000800 */
[----:B-1----:R-:W-:-:S01]  /*5230*/  FADD.FTZ R2, R70, R11 ;  /* 0x0000000b46027221 */ /* 0x002fc20000010000 */
[----:B------:R-:W-:Y:S02]  /*5240*/  CS2R R66, SRZ ;  /* 0x0000000000427805 */ /* 0x000fe4000001ff00 */
[----:B------:R-:W-:-:S04]  /*5250*/  CS2R R42, SRZ ;  /* 0x00000000002a7805 */ /* 0x000fc8000001ff00 */
[----:B------:R-:W1:Y:S01]  /*5260*/  MUFU.EX2 R35, R35 ;  /* 0x0000002300237308 */ /* 0x000e620000000800 */
[----:B--2---:R-:W-:-:S01]  /*5270*/  FADD.FTZ R6, R38, R39 ;  /* 0x0000002726067221 */ /* 0x004fc20000010000 */
[----:B0-----:R-:W-:-:S06]  /*5280*/  CS2R R76, SRZ ;  /* 0x00000000004c7805 */ /* 0x001fcc000001ff00 */
[----:B------:R-:W-:Y:S01]  /*5290*/  MUFU.EX2 R80, R80 ;  /* 0x0000005000507308 */ /* 0x000fe20000000800 */
[----:B---3--:R-:W-:-:S07]  /*52a0*/  FADD.FTZ R11, R3, R2 ;  /* 0x00000002030b7221 */ /* 0x008fce0000010000 */
[----:B------:R0:W2:Y:S01]  /*52b0*/  MUFU.EX2 R5, R82 ;  /* 0x0000005200057308 */ /* 0x0000a20000000800 */
[----:B-1----:R-:W-:-:S07]  /*52c0*/  FADD.FTZ R13, R35, R6 ;  /* 0x00000006230d7221 */ /* 0x002fce0000010000 */
[----:B------:R-:W1:Y:S01]  /*52d0*/  MUFU.EX2 R44, R44 ;  /* 0x0000002c002c7308 */ /* 0x000e620000000800 */
[----:B0-----:R-:W-:-:S07]  /*52e0*/  CS2R R82, SRZ ;  /* 0x0000000000527805 */ /* 0x001fce000001ff00 */
[----:B------:R0:W3:Y:S01]  /*52f0*/  MUFU.EX2 R9, R26 ;  /* 0x0000001a00097308 */ /* 0x0000e20000000800 */
[----:B--2---:R-:W-:Y:S01]  /*5300*/  F2FP.SATFINITE.E4M3.F32.PACK_AB_MERGE_C R6, R5, R80, RZ ;  /* 0x000000500506723e */ /* 0x004fe200048070ff */
[----:B------:R-:W-:-:S03]  /*5310*/  FADD.FTZ R80, R80, R11 ;  /* 0x0000000b50507221 */ /* 0x000fc60000010000 */
[----:B------:R-:W-:Y:S01]  /*5320*/  F2FP.SATFINITE.E4M3.F32.PACK_AB_MERGE_C R170, R3, R70, R6 ;  /* 0x0000004603aa723e */ /* 0x000fe20004807006 */
[----:B------:R-:W-:-:S01]  /*5330*/  FADD.FTZ R3, R5, R80 ;  /* 0x0000005005037221 */ /* 0x000fc20000010000 */
[----:B------:R-:W-:Y:S02]  /*5340*/  CS2R R80, SRZ ;  /* 0x0000000000507805 */ /* 0x000fe4000001ff00 */
[----:B------:R-:W-:Y:S01]  /*5350*/  CS2R R70, SRZ ;  /* 0x0000000000467805 */ /* 0x000fe2000001ff00 */
[----:B-1----:R-:W-:Y:S01]  /*5360*/  FADD.FTZ R2, R44, R13 ;  /* 0x0000000d2c027221 */ /* 0x002fe20000010000 */
[----:B0-----:R-:W-:Y:S02]  /*5370*/  CS2R R26, SRZ ;  /* 0x00000000001a7805 */ /* 0x001fe4000001ff00 */
[C---:B---3--:R-:W-:Y:S01]  /*5380*/  F2FP.SATFINITE.E4M3.F32.PACK_AB_MERGE_C R8, R9.reuse, R44, RZ ;  /* 0x0000002c0908723e */ /* 0x048fe200048070ff */
[----:B------:R-:W-:-:S01]  /*5390*/  FADD.FTZ R2, R9, R2 ;  /* 0x0000000209027221 */ /* 0x000fc20000010000 */
[----:B------:R-:W-:-:S02]  /*53a0*/  CS2R R44, SRZ ;  /* 0x00000000002c7805 */ /* 0x000fc4000001ff00 */
[----:B------:R-:W-:Y:S02]  /*53b0*/  F2FP.SATFINITE.E4M3.F32.PACK_AB_MERGE_C R171, R35, R38, R8 ;  /* 0x0000002623ab723e */ /* 0x000fe40004807008 */
        /* <DEDUP_REMOVED lines=9> */
.L_x_9629:
[----:B------:R-:W-:Y:S01]  /*5450*/  ISETP.NE.AND P2, PT, RZ, UR42, PT ;  /* 0x0000002aff007c0c */ /* 0x000fe2000bf45270 */
[----:B------:R-:W-:-:S04]  /*5460*/  UISETP.NE.AND UP0, UPT, UR30, 0x1, UPT ;  /* 0x000000011e00788c */ /* 0x000fc8000bf05270 */
[----:B------:R-:W-:-:S04]  /*5470*/  USEL UR45, URZ, 0x1, UP0 ;  /* 0x000000013f2d7887 */ /* 0x000fc80008000000 */
[----:B------:R-:W-:-:S04]  /*5480*/  ULOP3.LUT UR45, UR32, UR45, URZ, 0x3c, !UPT ;  /* 0x0000002d202d7292 */ /* 0x000fc8000f8e3c3f */
[----:B------:R-:W-:Y:S08]  /*5490*/  @P2 BRA `(.L_x_9619) ;  /* 0x0000000000382947 */ /* 0x000ff00003800000 */
[----:B------:R-:W-:Y:S05]  /*54a0*/  @!P0 BRA `(.L_x_9620) ;  /* 0x0000000000048947 */ /* 0x000fea0003800000 */
[----:B------:R-:W-:Y:S01]  /*54b0*/  BPT.TRAP 0x1 ;  /* 0x000000040000795c */ /* 0x000fe20000300000 */
.L_x_9620:
[----:B------:R-:W-:Y:S01]  /*54c0*/  UIADD3 UR6, UR30, 0x1, URZ ;  /* 0x000000011e067890 */ /* 0x000fe2000fffe03f */
[----:B------:R-:W-:-:S03]  /*54d0*/  MOV R7, UR45 ;  /* 0x0000002d00077c02 */ /* 0x000fc60008000f00 */
[----:B------:R-:W-:Y:S01]  /*54e0*/  UISETP.NE.AND UP0, UPT, UR6, 0x2, UPT ;  /* 0x000000020600788c */ /* 0x000fe2000bf05270 */
[----:B------:R-:W-:-:S03]  /*54f0*/  SHF.L.U32 R7, R7, 0x1f, RZ ;  /* 0x0000001f07077819 */ /* 0x000fc600000006ff */
[----:B------:R-:W-:-:S04]  /*5500*/  USEL UR6, UR6, URZ, UP0 ;  /* 0x0000003f06067287 */ /* 0x000fc80008000000 */
[----:B------:R-:W-:-:S09]  /*5510*/  ULEA UR6, UR6, UR43, 0x3 ;  /* 0x0000002b06067291 */ /* 0x000fd2000f8e183f */
[----:B------:R0:W1:Y:S01]  /*5520*/  SYNCS.PHASECHK.TRANS64.TRYWAIT P1, [UR6+0x22830], R7 ;  /* 0x02283007ff0075a7 */ /* 0x0000620008020146 */
[----:B------:R-:W-:Y:S05]  /*5530*/  @!P0 BRA `(.L_x_9621) ;  /* 0x0000000000048947 */ /* 0x000fea0003800000 */
[----:B------:R-:W-:Y:S01]  /*5540*/  BPT.TRAP 0x1 ;  /* 0x000000040000795c */ /* 0x000fe20000300000 */
.L_x_9621:
[----:B-1----:R-:W-:Y:S05]  /*5550*/  @P1 BRA `(.L_x_9619) ;  /* 0x0000000000081947 */ /* 0x002fea0003800000 */
[----:B------:R-:W1:Y:S02]  /*5560*/  SYNCS.PHASECHK.TRANS64.TRYWAIT P1, [UR6+0x22830], R7 ;  /* 0x02283007ff0075a7 */ /* 0x000e640008020146 */
[----:B-1----:R-:W-:Y:S05]  /*5570*/  @!P1 BRA `(.L_x_9622) ;  /* 0x0000011000fc9947 */ /* 0x002fea0003800000 */
.L_x_9619:
        /* <DEDUP_REMOVED lines=132> */
.L_x_9624:
[----:B------:R-:W-:Y:S01]  /*5dc0*/  ULEA UR6, UR30, UR43, 0x3 ;  /* 0x0000002b1e067291 */ /* 0x000fe2000f8e183f */
[----:B------:R-:W-:-:S05]  /*5dd0*/  IMAD.U32 R7, RZ, RZ, UR32 ;  /* 0x00000020ff077e24 */ /* 0x000fca000f8e00ff */
[----:B------:R-:W-:-:S04]  /*5de0*/  SHF.L.U32 R7, R7, 0x1f, RZ ;  /* 0x0000001f07077819 */ /* 0x000fc800000006ff */
[----:B------:R0:W1:Y:S01]  /*5df0*/  SYNCS.PHASECHK.TRANS64.TRYWAIT P1, [UR6+0x22850], R7 ;  /* 0x02285007ff0075a7 */ /* 0x0000620008020146 */
[----:B------:R-:W-:Y:S05]  /*5e00*/  @!P0 BRA `(.L_x_9625) ;  /* 0x0000000000048947 */ /* 0x000fea0003800000 */
[----:B------:R-:W-:Y:S01]  /*5e10*/  BPT.TRAP 0x1 ;  /* 0x000000040000795c */ /* 0x000fe20000300000 */
.L_x_9625:
[----:B-1----:R-:W-:Y:S05]  /*5e20*/  @P1 BRA `(.L_x_9623) ;  /* 0x0000000000081947 */ /* 0x002fea0003800000 */
[----:B------:R-:W1:Y:S02]  /*5e30*/  SYNCS.PHASECHK.TRANS64.TRYWAIT P1, [UR6+0x22850], R7 ;  /* 0x02285007ff0075a7 */ /* 0x000e640008020146 */
[----:B-1----:R-:W-:Y:S05]  /*5e40*/  @!P1 BRA `(.L_x_9626) ;  /* 0x0000010800e09947 */ /* 0x002fea0003800000 */
.L_x_9623:
        /* <DEDUP_REMOVED lines=36> */
.L_x_9627:
[----:B------:R-:W-:Y:S01]  /*6090*/  UISETP.NE.AND UP0, UPT, UR51, URZ, UPT ;  /* 0x0000003f3300728c */ /* 0x000fe2000bf05270 */
[C---:B------:R-:W-:Y:S01]  /*60a0*/  FMUL.FTZ R168, R0.reuse, R152 ;  /* 0x0000009800a87220 */ /* 0x040fe20000410000 */
[C---:B------:R-:W-:Y:S01]  /*60b0*/  FMUL.FTZ R152, R0.reuse, R153 ;  /* 0x0000009900987220 */ /* 0x040fe20000410000 */
[C---:B------:R-:W-:Y:S01]  /*60c0*/  FMUL.FTZ R153, R0.reuse, R156 ;  /* 0x0000009c00997220 */ /* 0x040fe20000410000 */
[C---:B------:R-:W-:Y:S01]  /*60d0*/  FMUL.FTZ R156, R0.reuse, R160 ;  /* 0x000000a0009c7220 */ /* 0x040fe20000410000 */
[C---:B------:R-:W-:Y:S01]  /*60e0*/  FMUL.FTZ R160, R0.reuse, R137 ;  /* 0x0000008900a07220 */ /* 0x040fe20000410000 */
[----:B------:R-:W-:Y:S01]  /*60f0*/  PLOP3.LUT P1, PT, PT, PT, UP0, 0x80, 0x0 ;  /* 0x000000000000781c */ /* 0x000fe20003f2f008 */
[----:B------:R-:W-:Y:S01]  /*6100*/  FMUL.FTZ R137, R0, R146 ;  /* 0x0000009200897220 */ /* 0x000fe20000410000 */
[----:B------:R-:W-:Y:S01]  /*6110*/  PLOP3.LUT P2, PT, PT, PT, UP0, 0x80, 0x0 ;  /* 0x000000000000781c */ /* 0x000fe20003f4f008 */
[----:B------:R-:W-:Y:S02]  /*6120*/  VIADD R146, R18, UR40 ;  /* 0x0000002812927c36 */ /* 0x000fe40008000000 */
[C---:B------:R-:W-:Y:S01]  /*6130*/  FMUL.FTZ R13, R0.reuse, R166 ;  /* 0x000000a6000d7220 */ /* 0x040fe20000410000 */
[----:B------:R-:W-:Y:S01]  /*6140*/  @UP0 ULDC UR6, c[0x0][0x44c] ;  /* 0x0001130000060ab9 */ /* 0x000fe20000000800 */
        /* <DEDUP_REMOVED lines=8> */
[----:B------:R-:W-:Y:S01]  /*61d0*/  @UP0 ULDC UR6, c[0x0][0x450] ;  /* 0x0001140000060ab9 */ /* 0x000fe20000000800 */
[----:B------:R-:W1:Y:S02]  /*61e0*/  MUFU.TANH R168, R168 ;  /* 0x000000a800a87308 */ /* 0x000e640000002400 */
[C---:B0-----:R-:W-:Y:S01]  /*61f0*/  FMUL.FTZ R7, R0.reuse, R154 ;  /* 0x0000009a00077220 */ /* 0x041fe20000410000 */
[----:B------:R-:W-:Y:S01]  /*6200*/  IMAD.U32 R133, RZ, RZ, UR50 ;  /* 0x00000032ff857e24 */ /* 0x000fe2000f8e00ff */
[----:B------:R-:W-:Y:S01]  /*6210*/  @P2 SHF.R.U32.HI R146, RZ, UR6, R124 ;  /* 0x00000006ff922c19 */ /* 0x000fe2000801167c */
[C---:B------:R-:W-:Y:S01]  /*6220*/  FMUL.FTZ R124, R0.reuse, R131 ;  /* 0x00000083007c7220 */ /* 0x040fe20000410000 */
[----:B------:R-:W-:Y:S01]  /*6230*/  UMOV UR6, 0x1 ;  /* 0x0000000100067882 */ /* 0x000fe20000000000 */
[C---:B------:R-:W-:Y:S01]  /*6240*/  FMUL.FTZ R154, R0.reuse, R157 ;  /* 0x0000009d009a7220 */ /* 0x040fe20000410000 */
[----:B------:R-:W-:Y:S01]  /*6250*/  UIMAD UR6, UR31, -0xa0, UR6 ;  /* 0xffffff601f0678a4 */ /* 0x000fe2000f8e0206 */
[----:B------:R-:W0:Y:S01]  /*6260*/  SHFL.IDX PT, R131, R146, RZ, 0x1c1f ;  /* 0x001c1fff92837589 */ /* 0x000e2200000e0000 */
[----:B------:R-:W2:Y:S01]  /*6270*/  MUFU.TANH R152, R152 ;  /* 0x0000009800987308 */ /* 0x000ea20000002400 */
[C---:B------:R-:W-:Y:S01]  /*6280*/  FMUL.FTZ R8, R0.reuse, R155 ;  /* 0x0000009b00087220 */ /* 0x040fe20000410000 */
[C---:B------:R-:W-:Y:S01]  /*6290*/  FMUL.FTZ R155, R0.reuse, R161 ;  /* 0x000000a1009b7220 */ /* 0x040fe20000410000 */
[----:B------:R-:W-:Y:S01]  /*62a0*/  FMUL.FTZ R11, R0, R162 ;  /* 0x000000a2000b7220 */ /* 0x000fe20000410000 */
[----:B------:R-:W-:-:S02]  /*62b0*/  IMAD R144, R17, R144, UR6 ;  /* 0x0000000611907e24 */ /* 0x000fc4000f8e0290 */
[C---:B------:R-:W-:Y:S01]  /*62c0*/  FMUL.FTZ R162, R0.reuse, R149 ;  /* 0x0000009500a27220 */ /* 0x040fe20000410000 */
[C---:B------:R-:W-:Y:S01]  /*62d0*/  FMUL.FTZ R157, R0.reuse, R164 ;  /* 0x000000a4009d7220 */ /* 0x040fe20000410000 */
[C---:B------:R-:W-:Y:S01]  /*62e0*/  FMUL.FTZ R170, R0.reuse, R125 ;  /* 0x0000007d00aa7220 */ /* 0x040fe20000410000 */
[----:B------:R-:W3:Y:S01]  /*62f0*/  MUFU.TANH R153, R153 ;  /* 0x0000009900997308 */ /* 0x000ee20000002400 */
[----:B------:R-:W-:Y:S01]  /*6300*/  IADD3 R144, -R133, UR49, R144 ;  /* 0x0000003185907c10 */ /* 0x000fe2000fffe190 */
        /* <DEDUP_REMOVED lines=13> */
[----:B0-----:R-:W-:Y:S01]  /*63e0*/  IMAD.IADD R131, R144, 0x1, R131 ;  /* 0x0000000190837824 */ /* 0x001fe200078e0283 */
[----:B------:R-:W0:Y:S01]  /*63f0*/  MUFU.TANH R156, R156 ;  /* 0x0000009c009c7308 */ /* 0x000e220000002400 */
[C---:B------:R-:W-:Y:S01]  /*6400*/  FMUL.FTZ R148, R0.reuse, R148 ;  /* 0x0000009400947220 */ /* 0x040fe20000410000 */
[C---:B------:R-:W-:Y:S01]  /*6410*/  FMUL.FTZ R15, R0.reuse, R138 ;  /* 0x0000008a000f7220 */ /* 0x040fe20000410000 */
[C---:B------:R-:W-:Y:S01]  /*6420*/  FMUL.FTZ R138, R0.reuse, R147 ;  /* 0x00000093008a7220 */ /* 0x040fe20000410000 */
[C---:B------:R-:W-:Y:S01]  /*6430*/  ISETP.GT.AND P1, PT, R131.reuse, RZ, PT ;  /* 0x000000ff8300720c */ /* 0x040fe20003f24270 */
[C---:B------:R-:W-:Y:S01]  /*6440*/  FMUL.FTZ R140, R0.reuse, R150 ;  /* 0x00000096008c7220 */ /* 0x040fe20000410000 */
[C---:B------:R-:W-:Y:S01]  /*6450*/  ISETP.GT.AND P2, PT, R131.reuse, 0x1, PT ;  /* 0x000000018300780c */ /* 0x040fe20003f44270 */
[----:B------:R-:W-:Y:S01]  /*6460*/  FMUL.FTZ R150, R0, R120 ;  /* 0x0000007800967220 */ /* 0x000fe20000410000 */
[----:B-1----:R-:W-:Y:S01]  /*6470*/  FSEL R149, R168, -INF , P1 ;  /* 0xff800000a8957808 */ /* 0x002fe20000800000 */
[----:B------:R-:W1:Y:S01]  /*6480*/  MUFU.TANH R155, R155 ;  /* 0x0000009b009b7308 */ /* 0x000e620000002400 */
[----:B------:R-:W-:Y:S01]  /*6490*/  ISETP.GT.AND P1, PT, R131, 0x8, PT ;  /* 0x000000088300780c */ /* 0x000fe20003f24270 */
[----:B------:R-:W-:Y:S01]  /*64a0*/  FMUL.FTZ R164, R0, R121 ;  /* 0x0000007900a47220 */ /* 0x000fe20000410000 */
[----:B--2---:R-:W-:Y:S01]  /*64b0*/  FSEL R151, R152, -INF , P2 ;  /* 0xff80000098977808 */ /* 0x004fe20001000000 */
[C---:B------:R-:W-:Y:S01]  /*64c0*/  FMUL.FTZ R104, R0.reuse, R104 ;  /* 0x0000006800687220 */ /* 0x040fe20000410000 */
[----:B------:R-:W-:Y:S01]  /*64d0*/  FMNMX.FTZ R132, R149, R5, !PT ;  /* 0x0000000595847209 */ /* 0x000fe20007810000 */
[C---:B------:R-:W-:Y:S01]  /*64e0*/  FMUL.FTZ R152, R0.reuse, R105 ;  /* 0x0000006900987220 */ /* 0x040fe20000410000 */
[----:B------:R-:W-:Y:S01]  /*64f0*/  ISETP.GT.AND P2, PT, R131, 0x9, PT ;  /* 0x000000098300780c */ /* 0x000fe20003f44270 */
[----:B------:R-:W2:Y:S01]  /*6500*/  MUFU.TANH R157, R157 ;  /* 0x0000009d009d7308 */ /* 0x000ea20000002400 */
[----:B---3--:R-:W-:Y:S01]  /*6510*/  FSEL R153, R153, -INF , P1 ;  /* 0xff80000099997808 */ /* 0x008fe20000800000 */
[C---:B------:R-:W-:Y:S01]  /*6520*/  FMUL.FTZ R105, R0.reuse, R107 ;  /* 0x0000006b00697220 */ /* 0x040fe20000410000 */
[----:B------:R-:W-:Y:S01]  /*6530*/  FMNMX.FTZ R132, R151, R132, !PT ;  /* 0x0000008497847209 */ /* 0x000fe20007810000 */
[C---:B------:R-:W-:Y:S01]  /*6540*/  FMUL.FTZ R120, R0.reuse, R123 ;  /* 0x0000007b00787220 */ /* 0x040fe20000410000 */
[----:B------:R-:W-:Y:S01]  /*6550*/  ISETP.GT.AND P1, PT, R131, 0x10, PT ;  /* 0x000000108300780c */ /* 0x000fe20003f24270 */
[----:B------:R-:W-:Y:S01]  /*6560*/  FMUL.FTZ R128, R0, R128 ;  /* 0x0000008000807220 */ /* 0x000fe20000410000 */
[----:B----4-:R-:W-:Y:S01]  /*6570*/  FSEL R163, R154, -INF , P2 ;  /* 0xff8000009aa37808 */ /* 0x010fe20001000000 */
[----:B------:R-:W3:Y:S01]  /*6580*/  MUFU.TANH R158, R158 ;  /* 0x0000009e009e7308 */ /* 0x000ee20000002400 */
        /* <DEDUP_REMOVED lines=10> */
[----:B-1----:R-:W-:Y:S01]  /*6630*/  FSEL R169, R155, -INF , P2 ;  /* 0xff8000009ba97808 */ /* 0x002fe20001000000 */
[C---:B------:R-:W-:Y:S01]  /*6640*/  FMUL.FTZ R122, R0.reuse, R127 ;  /* 0x0000007f007a7220 */ /* 0x040fe20000410000 */
[----:B------:R-:W-:Y:S01]  /*6650*/  FMNMX.FTZ R132, R167, R132, !PT ;  /* 0x00000084a7847209 */ /* 0x000fe20007810000 */
[C---:B------:R-:W-:Y:S01]  /*6660*/  FMUL.FTZ R127, R0.reuse, R134 ;  /* 0x00000086007f7220 */ /* 0x040fe20000410000 */
[----:B------:R-:W-:Y:S01]  /*6670*/  ISETP.GT.AND P2, PT, R131, 0x19, PT ;  /* 0x000000198300780c */ /* 0x000fe20003f44270 */
[----:B------:R-:W1:Y:S01]  /*6680*/  MUFU.TANH R160, R160 ;  /* 0x000000a000a07308 */ /* 0x000e620000002400 */
[----:B--2---:R-:W-:Y:S01]  /*6690*/  FSEL R165, R157, -INF , P1 ;  /* 0xff8000009da57808 */ /* 0x004fe20000800000 */
[C---:B------:R-:W-:Y:S01]  /*66a0*/  FMUL.FTZ R109, R0.reuse, R109 ;  /* 0x0000006d006d7220 */ /* 0x040fe20000410000 */
[----:B------:R-:W-:Y:S01]  /*66b0*/  FMNMX.FTZ R132, R169, R132, !PT ;  /* 0x00000084a9847209 */ /* 0x000fe20007810000 */
[C---:B------:R-:W-:Y:S01]  /*66c0*/  FMUL.FTZ R112, R0.reuse, R112 ;  /* 0x0000007000707220 */ /* 0x040fe20000410000 */
[----:B------:R-:W-:Y:S01]  /*66d0*/  ISETP.GT.AND P1, PT, R131, 0x20, PT ;  /* 0x000000208300780c */ /* 0x000fe20003f24270 */
[----:B------:R-:W-:Y:S01]  /*66e0*/  FMUL.FTZ R108, R0, R108 ;  /* 0x0000006c006c7220 */ /* 0x000fe20000410000 */
[----:B---3--:R-:W-:Y:S01]  /*66f0*/  FSEL R157, R158, -INF , P2 ;  /* 0xff8000009e9d7808 */ /* 0x008fe20001000000 */
[----:B------:R-:W2:Y:S01]  /*6700*/  MUFU.TANH R161, R161 ;  /* 0x000000a100a17308 */ /* 0x000ea20000002400 */
[----:B------:R-:W-:Y:S01]  /*6710*/  FMNMX.FTZ R132, R165, R132, !PT ;  /* 0x00000084a5847209 */ /* 0x000fe20007810000 */
[C---:B------:R-:W-:Y:S01]  /*6720*/  FMUL.FTZ R88, R0.reuse, R88 ;  /* 0x0000005800587220 */ /* 0x040fe20000410000 */
[----:B------:R-:W-:Y:S01]  /*6730*/  ISETP.GT.AND P2, PT, R131, 0x21, PT ;  /* 0x000000218300780c */ /* 0x000fe20003f44270 */
[C---:B------:R-:W-:Y:S01]  /*6740*/  FMUL.FTZ R113, R0.reuse, R113 ;  /* 0x0000007100717220 */ /* 0x040fe20000410000 */
[----:B0-----:R-:W-:Y:S01]  /*6750*/  FSEL R159, R159, -INF , P1 ;  /* 0xff8000009f9f7808 */ /* 0x001fe20000800000 */
[C---:B------:R-:W-:Y:S01]  /*6760*/  FMUL.FTZ R116, R0.reuse, R116 ;  /* 0x0000007400747220 */ /* 0x040fe20000410000 */
[----:B------:R-:W-:Y:S01]  /*6770*/  FMNMX.FTZ R132, R157, R132, !PT ;  /* 0x000000849d847209 */ /* 0x000fe20007810000 */
[----:B------:R-:W0:Y:S01]  /*6780*/  MUFU.TANH R141, R141 ;  /* 0x0000008d008d7308 */ /* 0x000e220000002400 */
[----:B------:R-:W-:Y:S01]  /*6790*/  ISETP.GT.AND P1, PT, R131, 0x28, PT ;  /* 0x000000288300780c */ /* 0x000fe20003f24270 */
[----:B------:R-:W-:Y:S01]  /*67a0*/  FMUL.FTZ R90, R0, R90 ;  /* 0x0000005a005a7220 */ /* 0x000fe20000410000 */
        /* <DEDUP_REMOVED lines=11> */
[C---:B------:R-:W-:Y:S01]  /*6860*/  FMUL.FTZ R99, R0.reuse, R99 ;  /* 0x0000006300637220 */ /* 0x040fe20000410000 */
[----:B------:R-:W-:Y:S01]  /*6870*/  FMNMX.FTZ R132, R147, R132, !PT ;  /* 0x0000008493847209 */ /* 0x000fe20007810000 */
        /* <DEDUP_REMOVED lines=14> */
[----:B------:R-:W-:-:S04]  /*6960*/  ISETP.GT.AND P2, PT, R131, 0x39, PT ;  /* 0x000000398300780c */ /* 0x000fc80003f44270 */
[----:B------:R-:W-:Y:S01]  /*6970*/  SYNCS.ARRIVE.TRANS64.RED.A1T0 RZ, [UR6], RZ ;  /* 0x000000ffffff79a7 */ /* 0x000fe20008100406 */
[----:B------:R-:W2:Y:S01]  /*6980*/  MUFU.TANH R150, R150 ;  /* 0x0000009600967308 */ /* 0x000ea20000002400 */
[----:B0-----:R-:W-:Y:S02]  /*6990*/  FSEL R141, R148, -INF , P1 ;  /* 0xff800000948d7808 */ /* 0x001fe40000800000 */
[----:B------:R-:W-:-:S05]  /*69a0*/  ISETP.GT.AND P1, PT, R131, 0x40, PT ;  /* 0x000000408300780c */ /* 0x000fca0003f24270 */
[----:B------:R-:W0:Y:S01]  /*69b0*/  MUFU.TANH R164, R164 ;  /* 0x000000a400a47308 */ /* 0x000e220000002400 */
[----:B-1----:R-:W-:Y:S02]  /*69c0*/  FSEL R135, R162, -INF , P2 ;  /* 0xff800000a2877808 */ /* 0x002fe40001000000 */
[----:B------:R-:W-:-:S05]  /*69d0*/  ISETP.GT.AND P2, PT, R131, 0x41, PT ;  /* 0x000000418300780c */ /* 0x000fca0003f44270 */
[----:B------:R1:W-:Y:S01]  /*69e0*/  MUFU.TANH R168, R104 ;  /* 0x0000006800a87308 */ /* 0x0003e20000002400 */
[----:B--2---:R-:W-:Y:S02]  /*69f0*/  FSEL R134, R150, -INF , P1 ;  /* 0xff80000096867808 */ /* 0x004fe40000800000 */
[----:B------:R-:W-:-:S05]  /*6a00*/  ISETP.GT.AND P1, PT, R131, 0x48, PT ;  /* 0x000000488300780c */ /* 0x000fca0003f24270 */
[----:B------:R-:W2:Y:S01]  /*6a10*/  MUFU.TANH R166, R166 ;  /* 0x000000a600a67308 */ /* 0x000ea20000002400 */
[----:B-1----:R-:W-:Y:S01]  /*6a20*/  FMUL.FTZ R104, R0, R106 ;  /* 0x0000006a00687220 */ /* 0x002fe20000410000 */
[----:B------:R-:W-:Y:S02]  /*6a30*/  FMNMX.FTZ R106, R142, R107, !PT ;  /* 0x0000006b8e6a7209 */ /* 0x000fe40007810000 */
[----:B0-----:R-:W-:Y:S02]  /*6a40*/  FSEL R133, R164, -INF , P2 ;  /* 0xff800000a4857808 */ /* 0x001fe40001000000 */
[----:B------:R-:W-:Y:S02]  /*6a50*/  FMNMX.FTZ R106, R141, R106, !PT ;  /* 0x0000006a8d6a7209 */ /* 0x000fe40007810000 */
[----:B------:R-:W0:Y:S01]  /*6a60*/  MUFU.TANH R170, R170 ;  /* 0x000000aa00aa7308 */ /* 0x000e220000002400 */
[----:B------:R-:W-:Y:S02]  /*6a70*/  ISETP.GT.AND P2, PT, R131, 0x49, PT ;  /* 0x000000498300780c */ /* 0x000fe40003f44270 */
[----:B------:R-:W-:-:S04]  /*6a80*/  FMNMX.FTZ R107, R135, R106, !PT ;  /* 0x0000006a876b7209 */ /* 0x000fc80007810000 */
[----:B------:R-:W-:Y:S01]  /*6a90*/  FMNMX.FTZ R106, R134, R107, !PT ;  /* 0x0000006b866a7209 */ /* 0x000fe20007810000 */
[----:B------:R-:W-:Y:S01]  /*6aa0*/  MUFU.TANH R128, R128 ;  /* 0x0000008000807308 */ /* 0x000fe20000002400 */
[----:B--2---:R-:W-:Y:S01]  /*6ab0*/  FSEL R132, R166, -INF , P1 ;  /* 0xff800000a6847808 */ /* 0x004fe20000800000 */
[C---:B------:R-:W-:Y:S01]  /*6ac0*/  FMUL.FTZ R107, R0.reuse, R117 ;  /* 0x00000075006b7220 */ /* 0x040fe20000410000 */
[----:B------:R-:W-:Y:S01]  /*6ad0*/  ISETP.GT.AND P1, PT, R131, 0x50, PT ;  /* 0x000000508300780c */ /* 0x000fe20003f24270 */
[----:B------:R-:W-:-:S04]  /*6ae0*/  FMUL.FTZ R166, R0, R118 ;  /* 0x0000007600a67220 */ /* 0x000fc80000410000 */
        /* <DEDUP_REMOVED lines=12> */
[----:B------:R-:W1:Y:S01]  /*6bb0*/  MUFU.TANH R152, R152 ;  /* 0x0000009800987308 */ /* 0x000e620000002400 */
[----:B--2---:R-:W-:Y:S02]  /*6bc0*/  FSEL R112, R128, -INF , P1 ;  /* 0xff80000080707808 */ /* 0x004fe40000800000 */
[----:B------:R-:W-:-:S05]  /*6bd0*/  ISETP.GT.AND P1, PT, R131, 0x58, PT ;  /* 0x000000588300780c */ /* 0x000fca0003f24270 */
[----:B------:R2:W-:Y:S08]  /*6be0*/  MUFU.TANH R160, R107 ;  /* 0x0000006b00a07308 */ /* 0x0005f00000002400 */
[----:B------:R4:W5:Y:S01]  /*6bf0*/  MUFU.TANH R154, R108 ;  /* 0x0000006c009a7308 */ /* 0x0009620000002400 */
[----:B--2---:R-:W-:Y:S01]  /*6c00*/  FMNMX.FTZ R107, R112, R109, !PT ;  /* 0x0000006d706b7209 */ /* 0x004fe20007810000 */
[----:B------:R-:W-:Y:S01]  /*6c10*/  FMUL.FTZ R109, R0, R89 ;  /* 0x00000059006d7220 */ /* 0x000fe20000410000 */
[----:B0-----:R-:W-:-:S02]  /*6c20*/  FSEL R89, R130, -INF , P1 ;  /* 0xff80000082597808 */ /* 0x001fc40000800000 */
[----:B------:R-:W-:-:S03]  /*6c30*/  ISETP.GT.AND P1, PT, R131, 0x60, PT ;  /* 0x000000608300780c */ /* 0x000fc60003f24270 */
[----:B------:R0:W-:Y:S01]  /*6c40*/  MUFU.TANH R162, R88 ;  /* 0x0000005800a27308 */ /* 0x0001e20000002400 */
[----:B----4-:R-:W-:Y:S02]  /*6c50*/  FMNMX.FTZ R108, R106, R107, !PT ;  /* 0x0000006b6a6c7209 */ /* 0x010fe40007810000 */
[----:B---3--:R-:W-:Y:S02]  /*6c60*/  FSEL R107, R171, -INF , P2 ;  /* 0xff800000ab6b7808 */ /* 0x008fe40001000000 */
[----:B------:R-:W-:Y:S02]  /*6c70*/  FMNMX.FTZ R108, R89, R108, !PT ;  /* 0x0000006c596c7209 */ /* 0x000fe40007810000 */
[----:B------:R-:W-:Y:S01]  /*6c80*/  ISETP.GT.AND P2, PT, R131, 0x61, PT ;  /* 0x000000618300780c */ /* 0x000fe20003f44270 */
[----:B------:R2:W3:Y:S01]  /*6c90*/  MUFU.TANH R148, R113 ;  /* 0x0000007100947308 */ /* 0x0004e20000002400 */
[----:B0-----:R-:W-:Y:S01]  /*6ca0*/  FMUL.FTZ R88, R0, R92 ;  /* 0x0000005c00587220 */ /* 0x001fe20000410000 */
[----:B------:R-:W-:-:S02]  /*6cb0*/  FSEL R92, R168, -INF , P1 ;  /* 0xff800000a85c7808 */ /* 0x000fc40000800000 */
[----:B------:R-:W-:-:S04]  /*6cc0*/  ISETP.GT.AND P1, PT, R131, 0x68, PT ;  /* 0x000000688300780c */ /* 0x000fc80003f24270 */
[----:B------:R0:W4:Y:S01]  /*6cd0*/  MUFU.TANH R150, R116 ;  /* 0x0000007400967308 */ /* 0x0001220000002400 */
[----:B--2---:R-:W-:Y:S02]  /*6ce0*/  FMNMX.FTZ R113, R107, R108, !PT ;  /* 0x0000006c6b717209 */ /* 0x004fe40007810000 */
[----:B-1----:R-:W-:Y:S02]  /*6cf0*/  FSEL R108, R152, -INF , P2 ;  /* 0xff800000986c7808 */ /* 0x002fe40001000000 */
[----:B------:R-:W-:Y:S02]  /*6d00*/  FMNMX.FTZ R113, R92, R113, !PT ;  /* 0x000000715c717209 */ /* 0x000fe40007810000 */
[----:B------:R-:W-:Y:S01]  /*6d10*/  ISETP.GT.AND P2, PT, R131, 0x69, PT ;  /* 0x000000698300780c */ /* 0x000fe20003f44270 */
[----:B------:R1:W2:Y:S01]  /*6d20*/  MUFU.TANH R130, R109 ;  /* 0x0000006d00827308 */ /* 0x0002a20000002400 */
[----:B0-----:R-:W-:Y:S01]  /*6d30*/  FMUL.FTZ R116, R0, R93 ;  /* 0x0000005d00747220 */ /* 0x001fe20000410000 */
[----:B-----5:R-:W-:-:S02]  /*6d40*/  FSEL R93, R154, -INF , P1 ;  /* 0xff8000009a5d7808 */ /* 0x020fc40000800000 */
[----:B------:R-:W-:Y:S02]  /*6d50*/  FMNMX.FTZ R128, R108, R113, !PT ;  /* 0x000000716c807209 */ /* 0x000fe40007810000 */
[----:B------:R-:W-:Y:S02]  /*6d60*/  ISETP.GT.AND P1, PT, R131, 0x70, PT ;  /* 0x000000708300780c */ /* 0x000fe40003f24270 */
[----:B------:R-:W-:Y:S01]  /*6d70*/  FMNMX.FTZ R128, R93, R128, !PT ;  /* 0x000000805d807209 */ /* 0x000fe20007810000 */
[----:B------:R0:W5:Y:S01]  /*6d80*/  MUFU.TANH R164, R88 ;  /* 0x0000005800a47308 */ /* 0x0001620000002400 */
[----:B-1----:R-:W-:Y:S02]  /*6d90*/  FSEL R109, R156, -INF , P2 ;  /* 0xff8000009c6d7808 */ /* 0x002fe40001000000 */
[----:B------:R-:W-:Y:S02]  /*6da0*/  ISETP.GT.AND P2, PT, R131, 0x71, PT ;  /* 0x000000718300780c */ /* 0x000fe40003f44270 */
[----:B------:R-:W-:-:S02]  /*6db0*/  FMNMX.FTZ R129, R109, R128, !PT ;  /* 0x000000806d817209 */ /* 0x000fc40007810000 */
[----:B---3--:R-:W-:Y:S01]  /*6dc0*/  FSEL R113, R148, -INF , P2 ;  /* 0xff80000094717808 */ /* 0x008fe20001000000 */
[----:B------:R1:W3:Y:S01]  /*6dd0*/  MUFU.TANH R152, R116 ;  /* 0x0000007400987308 */ /* 0x0002e20000002400 */
[----:B0-----:R-:W-:Y:S01]  /*6de0*/  FMUL.FTZ R88, R0, R96 ;  /* 0x0000006000587220 */ /* 0x001fe20000410000 */
[----:B------:R-:W-:Y:S01]  /*6df0*/  FSEL R96, R158, -INF , P1 ;  /* 0xff8000009e607808 */ /* 0x000fe20000800000 */
[----:B------:R-:W-:Y:S01]  /*6e00*/  FMUL.FTZ R148, R0, R101 ;  /* 0x0000006500947220 */ /* 0x000fe20000410000 */
[C---:B------:R-:W-:Y:S02]  /*6e10*/  ISETP.GT.AND P1, PT, R131.reuse, 0x78, PT ;  /* 0x000000788300780c */ /* 0x040fe40003f24270 */
[----:B------:R-:W-:Y:S02]  /*6e20*/  ISETP.GT.AND P2, PT, R131, 0x79, PT ;  /* 0x000000798300780c */ /* 0x000fe40003f44270 */
[----:B------:R0:W3:Y:S01]  /*6e30*/  MUFU.TANH R154, R88 ;  /* 0x00000058009a7308 */ /* 0x0000e20000002400 */
[----:B-1----:R-:W-:Y:S01]  /*6e40*/  FMNMX.FTZ R116, R96, R129, !PT ;  /* 0x0000008160747209 */ /* 0x002fe20007810000 */
[----:B------:R-:W-:Y:S01]  /*6e50*/  FMUL.FTZ R129, R0, R97 ;  /* 0x0000006100817220 */ /* 0x000fe20000410000 */
[----:B----4-:R-:W-:-:S02]  /*6e60*/  FSEL R97, R150, -INF , P1 ;  /* 0xff80000096617808 */ /* 0x010fc40000800000 */
[----:B------:R-:W-:Y:S02]  /*6e70*/  FMNMX.FTZ R128, R113, R116, !PT ;  /* 0x0000007471807209 */ /* 0x000fe40007810000 */
[----:B------:R-:W-:Y:S01]  /*6e80*/  ISETP.GT.AND P1, PT, R131, 0x80, PT ;  /* 0x000000808300780c */ /* 0x000fe20003f24270 */
[----:B------:R3:W1:Y:S01]  /*6e90*/  MUFU.TANH R150, R129 ;  /* 0x0000008100967308 */ /* 0x0006620000002400 */
[----:B------:R-:W-:Y:S01]  /*6ea0*/  FSEL R116, R160, -INF , P2 ;  /* 0xff800000a0747808 */ /* 0x000fe20001000000 */
[C---:B0-----:R-:W-:Y:S01]  /*6eb0*/  FMUL.FTZ R88, R0.reuse, R100 ;  /* 0x0000006400587220 */ /* 0x041fe20000410000 */
[----:B------:R-:W-:Y:S01]  /*6ec0*/  FMNMX.FTZ R161, R97, R128, !PT ;  /* 0x0000008061a17209 */ /* 0x000fe20007810000 */
[----:B------:R-:W-:Y:S01]  /*6ed0*/  FMUL.FTZ R160, R0, R110 ;  /* 0x0000006e00a07220 */ /* 0x000fe20000410000 */
[C---:B------:R-:W-:Y:S02]  /*6ee0*/  ISETP.GT.AND P2, PT, R131.reuse, 0x81, PT ;  /* 0x000000818300780c */ /* 0x040fe40003f44270 */
[----:B------:R-:W-:Y:S01]  /*6ef0*/  FSEL R100, R162, -INF , P1 ;  /* 0xff800000a2647808 */ /* 0x000fe20000800000 */
[----:B------:R0:W4:Y:S01]  /*6f00*/  MUFU.TANH R156, R88 ;  /* 0x00000058009c7308 */ /* 0x0001220000002400 */
[----:B------:R-:W-:Y:S01]  /*6f10*/  FMNMX.FTZ R161, R116, R161, !PT ;  /* 0x000000a174a17209 */ /* 0x000fe20007810000 */
[C---:B------:R-:W-:Y:S01]  /*6f20*/  FMUL.FTZ R162, R0.reuse, R114 ;  /* 0x0000007200a27220 */ /* 0x040fe20000410000 */
[C---:B------:R-:W-:Y:S01]  /*6f30*/  ISETP.GT.AND P1, PT, R131.reuse, 0x88, PT ;  /* 0x000000888300780c */ /* 0x040fe20003f24270 */
[----:B------:R-:W-:Y:S01]  /*6f40*/  FMUL.FTZ R114, R0, R119 ;  /* 0x0000007700727220 */ /* 0x000fe20000410000 */
[----:B--2---:R-:W-:Y:S01]  /*6f50*/  FSEL R128, R130, -INF , P2 ;  /* 0xff80000082807808 */ /* 0x004fe20001000000 */
[----:B------:R-:W-:Y:S01]  /*6f60*/  IMAD.U32 R119, RZ, RZ, UR28 ;  /* 0x0000001cff777e24 */ /* 0x000fe2000f8e00ff */
[----:B------:R-:W-:Y:S01]  /*6f70*/  FMNMX.FTZ R161, R100, R161, !PT ;  /* 0x000000a164a17209 */ /* 0x000fe20007810000 */
[----:B------:R-:W2:Y:S01]  /*6f80*/  MUFU.TANH R148, R148 ;  /* 0x0000009400947308 */ /* 0x000ea20000002400 */
[----:B------:R-:W-:-:S02]  /*6f90*/  ISETP.GT.AND P2, PT, R131, 0x89, PT ;  /* 0x000000898300780c */ /* 0x000fc40003f44270 */
[----:B-----5:R-:W-:Y:S01]  /*6fa0*/  FSEL R101, R164, -INF , P1 ;  /* 0xff800000a4657808 */ /* 0x020fe20000800000 */
[----:B------:R-:W-:Y:S01]  /*6fb0*/  FMUL.FTZ R164, R0, R115 ;  /* 0x0000007300a47220 */ /* 0x000fe20000410000 */
[----:B------:R-:W-:Y:S01]  /*6fc0*/  FMNMX.FTZ R130, R128, R161, !PT ;  /* 0x000000a180827209 */ /* 0x000fe20007810000 */
[----:B------:R-:W-:Y:S01]  /*6fd0*/  FMUL.FTZ R115, R0, R102 ;  /* 0x0000006600737220 */ /* 0x000fe20000410000 */
[----:B------:R-:W-:Y:S01]  /*6fe0*/  ISETP.GT.AND P1, PT, R131, 0x90, PT ;  /* 0x000000908300780c */ /* 0x000fe20003f24270 */
[----:B------:R-:W5:Y:S01]  /*6ff0*/  MUFU.TANH R7, R7 ;  /* 0x0000000700077308 */ /* 0x000f620000002400 */
[----:B---3--:R-:W-:Y:S02]  /*7000*/  FSEL R129, R152, -INF , P2 ;  /* 0xff80000098817808 */ /* 0x008fe40001000000 */
[----:B0-----:R-:W-:Y:S02]  /*7010*/  FMNMX.FTZ R88, R101, R130, !PT ;  /* 0x0000008265587209 */ /* 0x001fe40007810000 */
[----:B------:R-:W-:-:S02]  /*7020*/  ISETP.GT.AND P2, PT, R131, 0x91, PT ;  /* 0x000000918300780c */ /* 0x000fc40003f44270 */
[----:B------:R-:W-:Y:S01]  /*7030*/  FSEL R130, R154, -INF , P1 ;  /* 0xff8000009a827808 */ /* 0x000fe20000800000 */
[----:B------:R-:W0:Y:S01]  /*7040*/  MUFU.TANH R8, R8 ;  /* 0x0000000800087308 */ /* 0x000e220000002400 */
[----:B------:R-:W-:Y:S02]  /*7050*/  FMNMX.FTZ R161, R129, R88, !PT ;  /* 0x0000005881a17209 */ /* 0x000fe40007810000 */
[C---:B------:R-:W-:Y:S02]  /*7060*/  ISETP.GT.AND P1, PT, R131.reuse, 0x98, PT ;  /* 0x000000988300780c */ /* 0x040fe40003f24270 */
[----:B-1----:R-:W-:Y:S02]  /*7070*/  FSEL R110, R150, -INF , P2 ;  /* 0xff800000966e7808 */ /* 0x002fe40001000000 */
[----:B------:R-:W-:Y:S01]  /*7080*/  FMNMX.FTZ R171, R130, R161, !PT ;  /* 0x000000a182ab7209 */ /* 0x000fe20007810000 */
[----:B------:R-:W-:Y:S01]  /*7090*/  FMUL.FTZ R161, R0, R111 ;  /* 0x0000006f00a17220 */ /* 0x000fe20000410000 */
[----:B------:R-:W-:Y:S01]  /*70a0*/  ISETP.GT.AND P2, PT, R131, 0x99, PT ;  /* 0x000000998300780c */ /* 0x000fe20003f44270 */
[----:B------:R-:W1:Y:S01]  /*70b0*/  MUFU.TANH R9, R9 ;  /* 0x0000000900097308 */ /* 0x000e620000002400 */
[----:B----4-:R-:W-:-:S02]  /*70c0*/  FSEL R111, R156, -INF , P1 ;  /* 0xff8000009c6f7808 */ /* 0x010fc40000800000 */
[----:B------:R-:W-:Y:S02]  /*70d0*/  FMNMX.FTZ R88, R110, R171, !PT ;  /* 0x000000ab6e587209 */ /* 0x000fe40007810000 */
[----:B--2---:R-:W-:Y:S02]  /*70e0*/  FSEL R131, R148, -INF , P2 ;  /* 0xff80000094837808 */ /* 0x004fe40001000000 */
[----:B------:R-:W-:Y:S01]  /*70f0*/  FMNMX.FTZ R88, R111, R88, !PT ;  /* 0x000000586f587209 */ /* 0x000fe20007810000 */
[----:B------:R-:W2:Y:S03]  /*7100*/  MUFU.TANH R10, R10 ;  /* 0x0000000a000a7308 */ /* 0x000ea60000002400 */
[----:B------:R-:W-:-:S05]  /*7110*/  FMNMX.FTZ R88, R131, R88, !PT ;  /* 0x0000005883587209 */ /* 0x000fca0007810000 */
[----:B------:R-:W3:Y:S01]  /*7120*/  SHFL.BFLY PT, R171, R88, 0x2, 0x1f ;  /* 0x0c401f0058ab7f89 */ /* 0x000ee200000e0000 */
[----:B------:R-:W4:Y:S08]  /*7130*/  MUFU.TANH R11, R11 ;  /* 0x0000000b000b7308 */ /* 0x000f300000002400 */
[----:B------:R-:W4:Y:S08]  /*7140*/  MUFU.TANH R12, R12 ;  /* 0x0000000c000c7308 */ /* 0x000f300000002400 */
[----:B------:R-:W4:Y:S01]  /*7150*/  MUFU.TANH R13, R13 ;  /* 0x0000000d000d7308 */ /* 0x000f220000002400 */
[----:B---3--:R-:W-:-:S07]  /*7160*/  FMNMX.FTZ R171, R88, R171, !PT ;  /* 0x000000ab58ab7209 */ /* 0x008fce0007810000 */
[----:B------:R-:W3:Y:S01]  /*7170*/  MUFU.TANH R14, R14 ;  /* 0x0000000e000e7308 */ /* 0x000ee20000002400 */
[----:B------:R-:W5:Y:S07]  /*7180*/  SHFL.BFLY PT, R88, R171, 0x1, 0x1f ;  /* 0x0c201f00ab587f89 */ /* 0x000f6e00000e0000 */
[----:B------:R-:W3:Y:S08]  /*7190*/  MUFU.TANH R15, R15 ;  /* 0x0000000f000f7308 */ /* 0x000ef00000002400 */
[----:B------:R-:W3:Y:S08]  /*71a0*/  MUFU.TANH R20, R20 ;  /* 0x0000001400147308 */ /* 0x000ef00000002400 */
[----:B------:R-:W3:Y:S01]  /*71b0*/  MUFU.TANH R21, R21 ;  /* 0x0000001500157308 */ /* 0x000ee20000002400 */
[----:B-----5:R-:W-:-:S02]  /*71c0*/  FMNMX.FTZ R88, R171, R88, !PT ;  /* 0x00000058ab587209 */ /* 0x020fc40007810000 */
        /* <DEDUP_REMOVED lines=14> */
[----:B-----5:R-:W-:-:S01]  /*72b0*/  FFMA.FTZ R146, R157, UR28, -R102 ;  /* 0x0000001c9d927c23 */ /* 0x020fc20008010866 */
[--C-:B------:R-:W-:Y:S01]  /*72c0*/  FFMA.FTZ R159, R159, UR28, -R102.reuse ;  /* 0x0000001c9f9f7c23 */ /* 0x100fe20008010866 */
[----:B------:R-:W-:-:S01]  /*72d0*/  FFMA.FTZ R107, R107, UR28, -R102 ;  /* 0x0000001c6b6b7c23 */ /* 0x000fc20008010866 */
[----:B0-----:R-:W-:-:S02]  /*72e0*/  IMAD.IADD R163, R144, 0x1, R171 ;  /* 0x0000000190a37824 */ /* 0x001fc400078e02ab */
[----:B------:R-:W-:-:S01]  /*72f0*/  FFMA.FTZ R119, R151, UR28, -R102 ;  /* 0x0000001c97777c23 */ /* 0x000fc20008010866 */
[--C-:B------:R-:W-:Y:S01]  /*7300*/  FFMA.FTZ R150, R167, UR28, -R102.reuse ;  /* 0x0000001ca7967c23 */ /* 0x100fe20008010866 */
[----:B------:R-:W-:-:S01]  /*7310*/  FFMA.FTZ R151, R169, UR28, -R102 ;  /* 0x0000001ca9977c23 */ /* 0x000fc20008010866 */
[----:B------:R-:W0:Y:S01]  /*7320*/  MUFU.TANH R140, R140 ;  /* 0x0000008c008c7308 */ /* 0x000e220000002400 */
[----:B------:R-:W-:Y:S01]  /*7330*/  ISETP.GT.AND P2, PT, R163, RZ, PT ;  /* 0x000000ffa300720c */ /* 0x000fe20003f44270 */
[--C-:B------:R-:W-:Y:S01]  /*7340*/  FFMA.FTZ R165, R165, UR28, -R102.reuse ;  /* 0x0000001ca5a57c23 */ /* 0x100fe20008010866 */
[----:B------:R-:W-:Y:S01]  /*7350*/  ISETP.GT.AND P3, PT, R163, 0x1, PT ;  /* 0x00000001a300780c */ /* 0x000fe20003f64270 */
[--C-:B------:R-:W-:Y:S01]  /*7360*/  FFMA.FTZ R132, R132, UR28, -R102.reuse ;  /* 0x0000001c84847c23 */ /* 0x100fe20008010866 */
[----:B------:R-:W-:Y:S01]  /*7370*/  FSEL R153, R7, -INF , P2 ;  /* 0xff80000007997808 */ /* 0x000fe20001000000 */
[--C-:B------:R-:W-:Y:S01]  /*7380*/  FFMA.FTZ R117, R117, UR28, -R102.reuse ;  /* 0x0000001c75757c23 */ /* 0x100fe20008010866 */
[----:B------:R-:W-:Y:S01]  /*7390*/  ISETP.GT.AND P2, PT, R163, 0x8, PT ;  /* 0x00000008a300780c */ /* 0x000fe20003f44270 */
[----:B------:R-:W5:Y:S01]  /*73a0*/  MUFU.TANH R139, R139 ;  /* 0x0000008b008b7308 */ /* 0x000f620000002400 */
        /* <DEDUP_REMOVED lines=12> */
[----:B--2---:R-:W-:Y:S01]  /*7470*/  FSEL R10, R10, -INF , P3 ;  /* 0xff8000000a0a7808 */ /* 0x004fe20001800000 */
[--C-:B------:R-:W-:Y:S01]  /*7480*/  FFMA.FTZ R97, R97, UR28, -R102.reuse ;  /* 0x0000001c61617c23 */ /* 0x100fe20008010866 */
[----:B------:R-:W-:Y:S01]  /*7490*/  FMNMX.FTZ R7, R144, R7, !PT ;  /* 0x0000000790077209 */ /* 0x000fe20007810000 */
[----:B------:R-:W2:Y:S01]  /*74a0*/  MUFU.TANH R120, R120 ;  /* 0x0000007800787308 */ /* 0x000ea20000002400 */
[----:B------:R-:W-:Y:S01]  /*74b0*/  ISETP.GT.AND P3, PT, R163, 0x11, PT ;  /* 0x00000011a300780c */ /* 0x000fe20003f64270 */
[--C-:B------:R-:W-:Y:S01]  /*74c0*/  FFMA.FTZ R116, R116, UR28, -R102.reuse ;  /* 0x0000001c74747c23 */ /* 0x100fe20008010866 */
[----:B----4-:R-:W-:Y:S01]  /*74d0*/  FSEL R11, R11, -INF , P2 ;  /* 0xff8000000b0b7808 */ /* 0x010fe20001000000 */
[--C-:B------:R-:W-:Y:S01]  /*74e0*/  FFMA.FTZ R100, R100, UR28, -R102.reuse ;  /* 0x0000001c64647c23 */ /* 0x100fe20008010866 */
[----:B------:R-:W-:Y:S01]  /*74f0*/  FMNMX.FTZ R152, R10, R7, !PT ;  /* 0x000000070a987209 */ /* 0x000fe20007810000 */
[--C-:B------:R-:W-:Y:S01]  /*7500*/  FFMA.FTZ R101, R101, UR28, -R102.reuse ;  /* 0x0000001c65657c23 */ /* 0x100fe20008010866 */
[----:B------:R-:W-:Y:S01]  /*7510*/  ISETP.GT.AND P2, PT, R163, 0x18, PT ;  /* 0x00000018a300780c */ /* 0x000fe20003f44270 */
[----:B------:R-:W4:Y:S01]  /*7520*/  MUFU.TANH R123, R123 ;  /* 0x0000007b007b7308 */ /* 0x000f220000002400 */
[----:B------:R-:W-:Y:S01]  /*7530*/  FSEL R12, R12, -INF , P3 ;  /* 0xff8000000c0c7808 */ /* 0x000fe20001800000 */
[--C-:B------:R-:W-:Y:S01]  /*7540*/  FFMA.FTZ R110, R110, UR28, -R102.reuse ;  /* 0x0000001c6e6e7c23 */ /* 0x100fe20008010866 */
[----:B------:R-:W-:Y:S01]  /*7550*/  FMNMX.FTZ R7, R11, R152, !PT ;  /* 0x000000980b077209 */ /* 0x000fe20007810000 */
[----:B------:R-:W-:Y:S01]  /*7560*/  FFMA.FTZ R111, R111, UR28, -R102 ;  /* 0x0000001c6f6f7c23 */ /* 0x000fe20008010866 */
[----:B------:R-:W-:-:S02]  /*7570*/  ISETP.GT.AND P3, PT, R163, 0x19, PT ;  /* 0x00000019a300780c */ /* 0x000fc40003f64270 */
[----:B------:R-:W-:Y:S01]  /*7580*/  FSEL R152, R13, -INF , P2 ;  /* 0xff8000000d987808 */ /* 0x000fe20001000000 */
[----:B------:R-:W4:Y:S01]  /*7590*/  MUFU.TANH R122, R122 ;  /* 0x0000007a007a7308 */ /* 0x000f220000002400 */
[----:B------:R-:W-:Y:S02]  /*75a0*/  FMNMX.FTZ R7, R12, R7, !PT ;  /* 0x000000070c077209 */ /* 0x000fe40007810000 */
[C---:B------:R-:W-:Y:S02]  /*75b0*/  ISETP.GT.AND P2, PT, R163.reuse, 0x20, PT ;  /* 0x00000020a300780c */ /* 0x040fe40003f44270 */
[----:B---3--:R-:W-:Y:S02]  /*75c0*/  FSEL R14, R14, -INF , P3 ;  /* 0xff8000000e0e7808 */ /* 0x008fe40001800000 */
[----:B------:R-:W-:Y:S01]  /*75d0*/  FMNMX.FTZ R7, R152, R7, !PT ;  /* 0x0000000798077209 */ /* 0x000fe20007810000 */
[----:B------:R-:W3:Y:S01]  /*75e0*/  MUFU.TANH R125, R125 ;  /* 0x0000007d007d7308 */ /* 0x000ee20000002400 */
[----:B------:R-:W-:-:S02]  /*75f0*/  ISETP.GT.AND P3, PT, R163, 0x21, PT ;  /* 0x00000021a300780c */ /* 0x000fc40003f64270 */
[----:B------:R-:W-:Y:S02]  /*7600*/  FSEL R15, R15, -INF , P2 ;  /* 0xff8000000f0f7808 */ /* 0x000fe40001000000 */
[----:B------:R-:W-:Y:S02]  /*7610*/  FMNMX.FTZ R156, R14, R7, !PT ;  /* 0x000000070e9c7209 */ /* 0x000fe40007810000 */
[----:B------:R-:W-:Y:S01]  /*7620*/  ISETP.GT.AND P2, PT, R163, 0x28, PT ;  /* 0x00000028a300780c */ /* 0x000fe20003f44270 */
[----:B------:R-:W3:Y:S01]  /*7630*/  MUFU.TANH R124, R124 ;  /* 0x0000007c007c7308 */ /* 0x000ee20000002400 */
[----:B------:R-:W-:Y:S02]  /*7640*/  FSEL R20, R20, -INF , P3 ;  /* 0xff80000014147808 */ /* 0x000fe40001800000 */
[----:B------:R-:W-:Y:S02]  /*7650*/  FMNMX.FTZ R7, R15, R156, !PT ;  /* 0x0000009c0f077209 */ /* 0x000fe40007810000 */
[----:B------:R-:W-:-:S02]  /*7660*/  ISETP.GT.AND P3, PT, R163, 0x29, PT ;  /* 0x00000029a300780c */ /* 0x000fc40003f64270 */
[----:B------:R-:W-:Y:S01]  /*7670*/  FSEL R147, R21, -INF , P2 ;  /* 0xff80000015937808 */ /* 0x000fe20001000000 */
[----:B------:R-:W3:Y:S01]  /*7680*/  MUFU.TANH R127, R127 ;  /* 0x0000007f007f7308 */ /* 0x000ee20000002400 */
[----:B------:R-:W-:Y:S02]  /*7690*/  FMNMX.FTZ R156, R20, R7, !PT ;  /* 0x00000007149c7209 */ /* 0x000fe40007810000 */
[----:B------:R-:W-:Y:S02]  /*76a0*/  ISETP.GT.AND P2, PT, R163, 0x30, PT ;  /* 0x00000030a300780c */ /* 0x000fe40003f44270 */
[----:B------:R-:W-:Y:S02]  /*76b0*/  FSEL R136, R136, -INF , P3 ;  /* 0xff80000088887808 */ /* 0x000fe40001800000 */
[----:B------:R-:W-:Y:S01]  /*76c0*/  FMNMX.FTZ R7, R147, R156, !PT ;  /* 0x0000009c93077209 */ /* 0x000fe20007810000 */
[----:B------:R0:W-:Y:S01]  /*76d0*/  MUFU.EX2 R21, R155 ;  /* 0x0000009b00157308 */ /* 0x0001e20000000800 */
[----:B------:R-:W-:-:S02]  /*76e0*/  ISETP.GT.AND P3, PT, R163, 0x31, PT ;  /* 0x00000031a300780c */ /* 0x000fc40003f64270 */
[----:B------:R-:W-:Y:S02]  /*76f0*/  FSEL R137, R137, -INF , P2 ;  /* 0xff80000089897808 */ /* 0x000fe40001000000 */
[----:B------:R-:W-:Y:S02]  /*7700*/  FMNMX.FTZ R158, R136, R7, !PT ;  /* 0x00000007889e7209 */ /* 0x000fe40007810000 */
[----:B------:R-:W-:Y:S01]  /*7710*/  ISETP.GT.AND P2, PT, R163, 0x38, PT ;  /* 0x00000038a300780c */ /* 0x000fe20003f44270 */
[----:B------:R5:W-:Y:S01]  /*7720*/  MUFU.EX2 R156, R145 ;  /* 0x00000091009c7308 */ /* 0x000be20000000800 */
[----:B------:R-:W-:Y:S01]  /*7730*/  FSEL R138, R138, -INF , P3 ;  /* 0xff8000008a8a7808 */ /* 0x000fe20001800000 */
[----:B0-----:R-:W-:Y:S01]  /*7740*/  FFMA.FTZ R155, R143, UR28, -R102 ;  /* 0x0000001c8f9b7c23 */ /* 0x001fe20008010866 */
[----:B------:R-:W-:Y:S02]  /*7750*/  FMNMX.FTZ R7, R137, R158, !PT ;  /* 0x0000009e89077209 */ /* 0x000fe40007810000 */
[----:B------:R-:W-:-:S02]  /*7760*/  ISETP.GT.AND P3, PT, R163, 0x39, PT ;  /* 0x00000039a300780c */ /* 0x000fc40003f64270 */
[----:B------:R-:W-:Y:S01]  /*7770*/  FSEL R143, R140, -INF , P2 ;  /* 0xff8000008c8f7808 */ /* 0x000fe20001000000 */
[----:B------:R-:W0:Y:S01]  /*7780*/  MUFU.TANH R126, R126 ;  /* 0x0000007e007e7308 */ /* 0x000e220000002400 */
[----:B------:R-:W-:Y:S01]  /*7790*/  FMNMX.FTZ R158, R138, R7, !PT ;  /* 0x000000078a9e7209 */ /* 0x000fe20007810000 */
[----:B-----5:R-:W-:Y:S01]  /*77a0*/  FFMA.FTZ R145, R142, UR28, -R102 ;  /* 0x0000001c8e917c23 */ /* 0x020fe20008010866 */
[----:B------:R-:W-:Y:S02]  /*77b0*/  ISETP.GT.AND P2, PT, R163, 0x40, PT ;  /* 0x00000040a300780c */ /* 0x000fe40003f44270 */
[----:B------:R-:W-:Y:S02]  /*77c0*/  FSEL R139, R139, -INF , P3 ;  /* 0xff8000008b8b7808 */ /* 0x000fe40001800000 */
[----:B------:R-:W-:Y:S01]  /*77d0*/  FMNMX.FTZ R158, R143, R158, !PT ;  /* 0x0000009e8f9e7209 */ /* 0x000fe20007810000 */
[----:B------:R5:W-:Y:S01]  /*77e0*/  MUFU.EX2 R140, R155 ;  /* 0x0000009b008c7308 */ /* 0x000be20000000800 */
[----:B------:R-:W-:-:S02]  /*77f0*/  ISETP.GT.AND P3, PT, R163, 0x41, PT ;  /* 0x00000041a300780c */ /* 0x000fc40003f64270 */
[----:B-1----:R-:W-:Y:S02]  /*7800*/  FSEL R142, R121, -INF , P2 ;  /* 0xff800000798e7808 */ /* 0x002fe40001000000 */
[----:B------:R-:W-:Y:S02]  /*7810*/  FMNMX.FTZ R7, R139, R158, !PT ;  /* 0x0000009e8b077209 */ /* 0x000fe40007810000 */
[----:B------:R-:W-:Y:S01]  /*7820*/  ISETP.GT.AND P2, PT, R163, 0x48, PT ;  /* 0x00000048a300780c */ /* 0x000fe20003f44270 */
[----:B------:R-:W-:Y:S01]  /*7830*/  MUFU.TANH R104, R104 ;  /* 0x0000006800687308 */ /* 0x000fe20000002400 */
[----:B--2---:R-:W-:Y:S01]  /*7840*/  FSEL R120, R120, -INF , P3 ;  /* 0xff80000078787808 */ /* 0x004fe20001800000 */
[----:B-----5:R-:W-:Y:S01]  /*7850*/  FFMA.FTZ R155, R141, UR28, -R102 ;  /* 0x0000001c8d9b7c23 */ /* 0x020fe20008010866 */
[----:B------:R-:W-:Y:S02]  /*7860*/  FMNMX.FTZ R7, R142, R7, !PT ;  /* 0x000000078e077209 */ /* 0x000fe40007810000 */
[----:B------:R-:W-:-:S02]  /*7870*/  ISETP.GT.AND P3, PT, R163, 0x49, PT ;  /* 0x00000049a300780c */ /* 0x000fc40003f64270 */
[----:B----4-:R-:W-:Y:S01]  /*7880*/  FSEL R141, R123, -INF , P2 ;  /* 0xff8000007b8d7808 */ /* 0x010fe20001000000 */
[----:B------:R-:W1:Y:S01]  /*7890*/  MUFU.TANH R105, R105 ;  /* 0x0000006900697308 */ /* 0x000e620000002400 */
[----:B------:R-:W-:Y:S02]  /*78a0*/  FMNMX.FTZ R158, R120, R7, !PT ;  /* 0x00000007789e7209 */ /* 0x000fe40007810000 */
[----:B------:R-:W-:Y:S02]  /*78b0*/  ISETP.GT.AND P2, PT, R163, 0x50, PT ;  /* 0x00000050a300780c */ /* 0x000fe40003f44270 */
[----:B------:R-:W-:Y:S02]  /*78c0*/  FSEL R122, R122, -INF , P3 ;  /* 0xff8000007a7a7808 */ /* 0x000fe40001800000 */
[----:B------:R-:W-:Y:S01]  /*78d0*/  FMNMX.FTZ R7, R141, R158, !PT ;  /* 0x0000009e8d077209 */ /* 0x000fe20007810000 */
[----:B------:R2:W-:Y:S01]  /*78e0*/  MUFU.EX2 R121, R145 ;  /* 0x0000009100797308 */ /* 0x0005e20000000800 */
[----:B------:R-:W-:-:S02]  /*78f0*/  ISETP.GT.AND P3, PT, R163, 0x51, PT ;  /* 0x00000051a300780c */ /* 0x000fc40003f64270 */
[----:B---3--:R-:W-:Y:S02]  /*7900*/  FSEL R125, R125, -INF , P2 ;  /* 0xff8000007d7d7808 */ /* 0x008fe40001000000 */
[----:B------:R-:W-:Y:S02]  /*7910*/  FMNMX.FTZ R168, R122, R7, !PT ;  /* 0x000000077aa87209 */ /* 0x000fe40007810000 */
[----:B------:R-:W-:Y:S01]  /*7920*/  ISETP.GT.AND P2, PT, R163, 0x58, PT ;  /* 0x00000058a300780c */ /* 0x000fe20003f44270 */
[----:B------:R-:W3:Y:S01]  /*7930*/  MUFU.TANH R160, R160 ;  /* 0x000000a000a07308 */ /* 0x000ee20000002400 */
[----:B------:R-:W-:Y:S01]  /*7940*/  FSEL R124, R124, -INF , P3 ;  /* 0xff8000007c7c7808 */ /* 0x000fe20001800000 */
[----:B--2---:R-:W-:Y:S01]  /*7950*/  FFMA.FTZ R145, R134, UR28, -R102 ;  /* 0x0000001c86917c23 */ /* 0x004fe20008010866 */
[----:B------:R-:W-:Y:S02]  /*7960*/  FMNMX.FTZ R7, R125, R168, !PT ;  /* 0x000000a87d077209 */ /* 0x000fe40007810000 */
[----:B------:R-:W-:-:S02]  /*7970*/  ISETP.GT.AND P3, PT, R163, 0x59, PT ;  /* 0x00000059a300780c */ /* 0x000fc40003f64270 */
[----:B------:R-:W-:Y:S01]  /*7980*/  FSEL R134, R127, -INF , P2 ;  /* 0xff8000007f867808 */ /* 0x000fe20001000000 */
[----:B------:R-:W2:Y:S01]  /*7990*/  MUFU.TANH R161, R161 ;  /* 0x000000a100a17308 */ /* 0x000ea20000002400 */
[----:B------:R-:W-:Y:S02]  /*79a0*/  FMNMX.FTZ R7, R124, R7, !PT ;  /* 0x000000077c077209 */ /* 0x000fe40007810000 */
[C---:B------:R-:W-:Y:S02]  /*79b0*/  ISETP.GT.AND P2, PT, R163.reuse, 0x60, PT ;  /* 0x00000060a300780c */ /* 0x040fe40003f44270 */
[----:B0-----:R-:W-:Y:S02]  /*79c0*/  FSEL R126, R126, -INF , P3 ;  /* 0xff8000007e7e7808 */ /* 0x001fe40001800000 */
[----:B------:R-:W-:Y:S01]  /*79d0*/  FMNMX.FTZ R7, R134, R7, !PT ;  /* 0x0000000786077209 */ /* 0x000fe20007810000 */
[----:B------:R0:W-:Y:S01]  /*79e0*/  MUFU.EX2 R123, R155 ;  /* 0x0000009b007b7308 */ /* 0x0001e20000000800 */
[----:B------:R-:W-:-:S02]  /*79f0*/  ISETP.GT.AND P3, PT, R163, 0x61, PT ;  /* 0x00000061a300780c */ /* 0x000fc40003f64270 */
[----:B------:R-:W-:Y:S02]  /*7a00*/  FMNMX.FTZ R168, R126, R7, !PT ;  /* 0x000000077ea87209 */ /* 0x000fe40007810000 */
[----:B-1----:R-:W-:Y:S02]  /*7a10*/  FSEL R105, R105, -INF , P3 ;  /* 0xff80000069697808 */ /* 0x002fe40001800000 */
[----:B------:R-:W-:Y:S01]  /*7a20*/  ISETP.GT.AND P3, PT, R163, 0x69, PT ;  /* 0x00000069a300780c */ /* 0x000fe20003f64270 */
[----:B------:R-:W-:Y:S01]  /*7a30*/  MUFU.TANH R162, R162 ;  /* 0x000000a200a27308 */ /* 0x000fe20000002400 */
[----:B0-----:R-:W-:-:S01]  /*7a40*/  FFMA.FTZ R155, R133, UR28, -R102 ;  /* 0x0000001c859b7c23 */ /* 0x001fc20008010866 */
[----:B------:R-:W-:Y:S02]  /*7a50*/  FSEL R133, R104, -INF , P2 ;  /* 0xff80000068857808 */ /* 0x000fe40001000000 */
[----:B------:R-:W-:Y:S02]  /*7a60*/  ISETP.GT.AND P2, PT, R163, 0x68, PT ;  /* 0x00000068a300780c */ /* 0x000fe40003f44270 */
[----:B------:R-:W-:-:S02]  /*7a70*/  FMNMX.FTZ R168, R133, R168, !PT ;  /* 0x000000a885a87209 */ /* 0x000fc40007810000 */
[----:B------:R-:W0:Y:S02]  /*7a80*/  MUFU.TANH R164, R164 ;  /* 0x000000a400a47308 */ /* 0x000e240000002400 */
[----:B------:R-:W-:-:S06]  /*7a90*/  FMNMX.FTZ R168, R105, R168, !PT ;  /* 0x000000a869a87209 */ /* 0x000fcc0007810000 */
[----:B------:R-:W-:Y:S08]  /*7aa0*/  MUFU.TANH R166, R166 ;  /* 0x000000a600a67308 */ /* 0x000ff00000002400 */
[----:B------:R3:W-:Y:S08]  /*7ab0*/  MUFU.EX2 R158, R135 ;  /* 0x00000087009e7308 */ /* 0x0007f00000000800 */
[----:B------:R-:W1:Y:S01]  /*7ac0*/  MUFU.TANH R114, R114 ;  /* 0x0000007200727308 */ /* 0x000e620000002400 */
[----:B---3--:R-:W-:-:S02]  /*7ad0*/  FSEL R135, R160, -INF , P2 ;  /* 0xff800000a0877808 */ /* 0x008fc40001000000 */
[----:B------:R-:W-:Y:S02]  /*7ae0*/  ISETP.GT.AND P2, PT, R163, 0x70, PT ;  /* 0x00000070a300780c */ /* 0x000fe40003f44270 */
[----:B------:R-:W-:-:S03]  /*7af0*/  FMNMX.FTZ R168, R135, R168, !PT ;  /* 0x000000a887a87209 */ /* 0x000fc60007810000 */
[----:B------:R2:W-:Y:S08]  /*7b00*/  MUFU.EX2 R127, R145 ;  /* 0x00000091007f7308 */ /* 0x0005f00000000800 */
[----:B------:R-:W-:Y:S01]  /*7b10*/  MUFU.TANH R90, R90 ;  /* 0x0000005a005a7308 */ /* 0x000fe20000002400 */
[----:B--2---:R-:W-:Y:S01]  /*7b20*/  FSEL R145, R161, -INF , P3 ;  /* 0xff800000a1917808 */ /* 0x004fe20001800000 */
[----:B------:R-:W-:Y:S01]  /*7b30*/  FFMA.FTZ R161, R106, UR28, -R102 ;  /* 0x0000001c6aa17c23 */ /* 0x000fe20008010866 */
[----:B------:R-:W-:-:S02]  /*7b40*/  ISETP.GT.AND P3, PT, R163, 0x71, PT ;  /* 0x00000071a300780c */ /* 0x000fc40003f64270 */
[----:B------:R-:W-:Y:S02]  /*7b50*/  FMNMX.FTZ R168, R145, R168, !PT ;  /* 0x000000a891a87209 */ /* 0x000fe40007810000 */
[----:B0-----:R-:W-:Y:S01]  /*7b60*/  FSEL R157, R164, -INF , P3 ;  /* 0xff800000a49d7808 */ /* 0x001fe20001800000 */
[----:B------:R0:W-:Y:S01]  /*7b70*/  MUFU.EX2 R104, R155 ;  /* 0x0000009b00687308 */ /* 0x0001e20000000800 */
[----:B------:R-:W-:-:S04]  /*7b80*/  ISETP.GT.AND P3, PT, R163, 0x79, PT ;  /* 0x00000079a300780c */ /* 0x000fc80003f64270 */
[----:B-1----:R-:W-:Y:S02]  /*7b90*/  FSEL R114, R114, -INF , P3 ;  /* 0xff80000072727808 */ /* 0x002fe40001800000 */
[C---:B------:R-:W-:Y:S01]  /*7ba0*/  ISETP.GT.AND P3, PT, R163.reuse, 0x81, PT ;  /* 0x00000081a300780c */ /* 0x040fe20003f64270 */
[----:B------:R-:W1:Y:S01]  /*7bb0*/  MUFU.TANH R91, R91 ;  /* 0x0000005b005b7308 */ /* 0x000e620000002400 */
[----:B0-----:R-:W-:Y:S02]  /*7bc0*/  FSEL R155, R162, -INF , P2 ;  /* 0xff800000a29b7808 */ /* 0x001fe40001000000 */
[----:B------:R-:W-:Y:S02]  /*7bd0*/  ISETP.GT.AND P2, PT, R163, 0x78, PT ;  /* 0x00000078a300780c */ /* 0x000fe40003f44270 */
[----:B------:R-:W-:-:S03]  /*7be0*/  FMNMX.FTZ R168, R155, R168, !PT ;  /* 0x000000a89ba87209 */ /* 0x000fc60007810000 */
[----:B------:R-:W0:Y:S01]  /*7bf0*/  MUFU.TANH R94, R94 ;  /* 0x0000005e005e7308 */ /* 0x000e220000002400 */
[----:B------:R-:W-:-:S07]  /*7c00*/  FMNMX.FTZ R168, R157, R168, !PT ;  /* 0x000000a89da87209 */ /* 0x000fce0007810000 */
        /* <DEDUP_REMOVED lines=8> */
[----:B------:R-:W2:Y:S01]  /*7c90*/  MUFU.TANH R98, R98 ;  /* 0x0000006200627308 */ /* 0x000ea20000002400 */
[----:B------:R-:W-:Y:S02]  /*7ca0*/  FMNMX.FTZ R7, R114, R7, !PT ;  /* 0x0000000772077209 */ /* 0x000fe40007810000 */
[----:B------:R-:W-:-:S02]  /*7cb0*/  ISETP.GT.AND P2, PT, R163, 0x88, PT ;  /* 0x00000088a300780c */ /* 0x000fc40003f44270 */
[----:B------:R-:W-:Y:S02]  /*7cc0*/  FMNMX.FTZ R106, R90, R7, !PT ;  /* 0x000000075a6a7209 */ /* 0x000fe40007810000 */
[----:B0-----:R-:W-:Y:S01]  /*7cd0*/  FSEL R94, R94, -INF , P2 ;  /* 0xff8000005e5e7808 */ /* 0x001fe20001000000 */
[----:B------:R-:W0:Y:S01]  /*7ce0*/  MUFU.TANH R99, R99 ;  /* 0x0000006300637308 */ /* 0x000e220000002400 */
[----:B------:R-:W-:Y:S02]  /*7cf0*/  FMNMX.FTZ R7, R91, R106, !PT ;  /* 0x0000006a5b077209 */ /* 0x000fe40007810000 */
[----:B------:R-:W-:Y:S02]  /*7d00*/  ISETP.GT.AND P2, PT, R163, 0x90, PT ;  /* 0x00000090a300780c */ /* 0x000fe40003f44270 */
[----:B-1----:R-:W-:Y:S02]  /*7d10*/  FSEL R95, R95, -INF , P3 ;  /* 0xff8000005f5f7808 */ /* 0x002fe40001800000 */
[----:B------:R-:W-:Y:S01]  /*7d20*/  FMNMX.FTZ R160, R94, R7, !PT ;  /* 0x000000075ea07209 */ /* 0x000fe20007810000 */
[----:B------:R-:W1:Y:S01]  /*7d30*/  MUFU.TANH R115, R115 ;  /* 0x0000007300737308 */ /* 0x000e620000002400 */
[----:B------:R-:W-:-:S02]  /*7d40*/  ISETP.GT.AND P3, PT, R163, 0x91, PT ;  /* 0x00000091a300780c */ /* 0x000fc40003f64270 */
[----:B--2---:R-:W-:Y:S02]  /*7d50*/  FSEL R106, R98, -INF , P2 ;  /* 0xff800000626a7808 */ /* 0x004fe40001000000 */
[----:B------:R-:W-:Y:S02]  /*7d60*/  FMNMX.FTZ R7, R95, R160, !PT ;  /* 0x000000a05f077209 */ /* 0x000fe40007810000 */
[----:B------:R-:W-:Y:S01]  /*7d70*/  ISETP.GT.AND P2, PT, R163, 0x98, PT ;  /* 0x00000098a300780c */ /* 0x000fe20003f44270 */
[----:B------:R-:W2:Y:S01]  /*7d80*/  MUFU.TANH R103, R103 ;  /* 0x0000006700677308 */ /* 0x000ea20000002400 */
[----:B0-----:R-:W-:Y:S02]  /*7d90*/  FSEL R99, R99, -INF , P3 ;  /* 0xff80000063637808 */ /* 0x001fe40001800000 */
[----:B------:R-:W-:Y:S02]  /*7da0*/  FMNMX.FTZ R160, R106, R7, !PT ;  /* 0x000000076aa07209 */ /* 0x000fe40007810000 */
[----:B------:R-:W-:-:S02]  /*7db0*/  ISETP.GT.AND P3, PT, R163, 0x99, PT ;  /* 0x00000099a300780c */ /* 0x000fc40003f64270 */
[----:B------:R-:W-:Y:S01]  /*7dc0*/  FMNMX.FTZ R160, R99, R160, !PT ;  /* 0x000000a063a07209 */ /* 0x000fe20007810000 */
[----:B------:R0:W-:Y:S01]  /*7dd0*/  MUFU.EX2 R98, R107 ;  /* 0x0000006b00627308 */ /* 0x0001e20000000800 */
[----:B-1----:R-:W-:-:S04]  /*7de0*/  FSEL R115, R115, -INF , P2 ;  /* 0xff80000073737808 */ /* 0x002fc80001000000 */
[----:B------:R-:W-:-:S03]  /*7df0*/  FMNMX.FTZ R160, R115, R160, !PT ;  /* 0x000000a073a07209 */ /* 0x000fc60007810000 */
[----:B------:R1:W-:Y:S01]  /*7e00*/  MUFU.EX2 R9, R165 ;  /* 0x000000a500097308 */ /* 0x0003e20000000800 */
[----:B--2---:R-:W-:Y:S01]  /*7e10*/  FSEL R103, R103, -INF , P3 ;  /* 0xff80000067677808 */ /* 0x004fe20001800000 */
[--C-:B0-----:R-:W-:Y:S01]  /*7e20*/  FFMA.FTZ R107, R108, UR28, -R102.reuse ;  /* 0x0000001c6c6b7c23 */ /* 0x101fe20008010866 */
        /* <DEDUP_REMOVED lines=11> */
[----:B0-----:R-:W-:-:S07]  /*7ee0*/  FMNMX.FTZ R162, R160, R7, !PT ;  /* 0x00000007a0a27209 */ /* 0x001fce0007810000 */
[----:B------:R-:W-:Y:S01]  /*7ef0*/  MUFU.EX2 R149, R149 ;  /* 0x0000009500957308 */ /* 0x000fe20000000800 */
[----:B------:R-:W-:Y:S01]  /*7f00*/  MOV R160, UR28 ;  /* 0x0000001c00a07c02 */ /* 0x000fe20008000f00 */
[----:B------:R-:W0:Y:S06]  /*7f10*/  SHFL.BFLY PT, R7, R162, 0x1, 0x1f ;  /* 0x0c201f00a2077f89 */ /* 0x000e2c00000e0000 */
        /* <DEDUP_REMOVED lines=199> */
.L_x_9628:
        /* <DEDUP_REMOVED lines=116> */
.L_x_9618:
[----:B------:R-:W-:-:S13]  /*92d0*/  ISETP.LE.AND P1, PT, RZ, UR31, PT ;  /* 0x0000001fff007c0c */ /* 0x000fda000bf23270 */
[----:B------:R-:W-:Y:S05]  /*92e0*/  @!P1 BRA `(.L_x_9630) ;  /* 0x0000003000c49947 */ /* 0x000fea0003800000 */
[----:B------:R-:W-:Y:S01]  /*92f0*/  IMAD.MOV.U32 R6, RZ, RZ, R7 ;  /* 0x000000ffff067224 */ /* 0x000fe200078e0007 */
[----:B------:R-:W-:Y:S01]  /*9300*/  UMOV UR30, UR45 ;  /* 0x0000002d001e7c82 */ /* 0x000fe20008000000 */
[----:B------:R-:W-:Y:S01]  /*9310*/  IMAD.MOV.U32 R5, RZ, RZ, R88 ;  /* 0x000000ffff057224 */ /* 0x000fe200078e0058 */
[----:B------:R-:W-:Y:S01]  /*9320*/  UMOV UR29, UR44 ;  /* 0x0000002c001d7c82 */ /* 0x000fe20008000000 */
[----:B------:R-:W-:-:S05]  /*9330*/  ULDC UR28, c[0x0][0x988] ;  /* 0x00026200001c7ab9 */ /* 0x000fca0000000800 */
.L_x_9641:
        /* <DEDUP_REMOVED lines=9> */
.L_x_9632:
[----:B------:R-:W-:Y:S01]  /*93d0*/  ULEA UR6, UR44, UR43, 0x3 ;  /* 0x0000002b2c067291 */ /* 0x000fe2000f8e183f */
[----:B------:R-:W-:-:S05]  /*93e0*/  IMAD.U32 R7, RZ, RZ, UR45 ;  /* 0x0000002dff077e24 */ /* 0x000fca000f8e00ff */
[----:B------:R-:W-:-:S04]  /*93f0*/  SHF.L.U32 R7, R7, 0x1f, RZ ;  /* 0x0000001f07077819 */ /* 0x000fc800000006ff */
[----:B------:R0:W1:Y:S01]  /*9400*/  SYNCS.PHASECHK.TRANS64.TRYWAIT P1, [UR6+0x22830], R7 ;  /* 0x02283007ff0075a7 */ /* 0x0000620008020146 */
[----:B------:R-:W-:Y:S05]  /*9410*/  @!P0 BRA `(.L_x_9633) ;  /* 0x0000000000048947 */ /* 0x000fea0003800000 */
[----:B------:R-:W-:Y:S01]  /*9420*/  BPT.TRAP 0x1 ;  /* 0x000000040000795c */ /* 0x000fe20000300000 */
.L_x_9633:
[----:B-1----:R-:W-:Y:S05]  /*9430*/  @P1 BRA `(.L_x_9631) ;  /* 0x0000000000081947 */ /* 0x002fea0003800000 */
[----:B------:R-:W1:Y:S02]  /*9440*/  SYNCS.PHASECHK.TRANS64.TRYWAIT P1, [UR6+0x22830], R7 ;  /* 0x02283007ff0075a7 */ /* 0x000e640008020146 */
[----:B-1----:R-:W-:Y:S05]  /*9450*/  @!P1 BRA `(.L_x_9634) ;  /* 0x000000d400749947 */ /* 0x002fea0003800000 */
.L_x_9631:
        /* <DEDUP_REMOVED lines=129> */
.L_x_9636:
[----:B------:R-:W-:Y:S01]  /*9c70*/  ULEA UR6, UR29, UR43, 0x3 ;  /* 0x0000002b1d067291 */ /* 0x000fe2000f8e183f */
[----:B------:R-:W-:-:S05]  /*9c80*/  IMAD.U32 R7, RZ, RZ, UR30 ;  /* 0x0000001eff077e24 */ /* 0x000fca000f8e00ff */
[----:B------:R-:W-:-:S04]  /*9c90*/  SHF.L.U32 R7, R7, 0x1f, RZ ;  /* 0x0000001f07077819 */ /* 0x000fc800000006ff */
[----:B------:R0:W1:Y:S01]  /*9ca0*/  SYNCS.PHASECHK.TRANS64.TRYWAIT P1, [UR6+0x22850], R7 ;  /* 0x02285007ff0075a7 */ /* 0x0000620008020146 */
[----:B------:R-:W-:Y:S05]  /*9cb0*/  @!P0 BRA `(.L_x_9637) ;  /* 0x0000000000048947 */ /* 0x000fea0003800000 */
[----:B------:R-:W-:Y:S01]  /*9cc0*/  BPT.TRAP 0x1 ;  /* 0x000000040000795c */ /* 0x000fe20000300000 */
.L_x_9637:
[----:B-1----:R-:W-:Y:S05]  /*9cd0*/  @P1 BRA `(.L_x_9635) ;  /* 0x0000000000081947 */ /* 0x002fea0003800000 */
[----:B------:R-:W1:Y:S02]  /*9ce0*/  SYNCS.PHASECHK.TRANS64.TRYWAIT P1, [UR6+0x22850], R7 ;  /* 0x02285007ff0075a7 */ /* 0x000e640008020146 */
[----:B-1----:R-:W-:Y:S05]  /*9cf0*/  @!P1 BRA `(.L_x_9638) ;  /* 0x000000cc00649947 */ /* 0x002fea0003800000 */
.L_x_9635:
        /* <DEDUP_REMOVED lines=36> */
.L_x_9639:
        /* <DEDUP_REMOVED lines=93> */
[----:B------:R-:W-:Y:S01]  /*a510*/  IMAD.U32 R171, RZ, RZ, UR28 ;  /* 0x0000001cffab7e24 */ /* 0x000fe2000f8e00ff */
        /* <DEDUP_REMOVED lines=162> */
[----:B------:R-:W-:Y:S01]  /*af40*/  MOV R158, UR28 ;  /* 0x0000001c009e7c02 */ /* 0x000fe20008000f00 */
[----:B------:R-:W-:Y:S01]  /*af50*/  FMUL.FTZ R98, R5, UR28 ;  /* 0x0000001c05627c20 */ /* 0x000fe20008410000 */
[----:B------:R-:W-:-:S01]  /*af60*/  FADD.FTZ R5, -R7, R6 ;  /* 0x0000000607057221 */ /* 0x000fc20000010100 */
[--C-:B------:R-:W-:Y:S01]  /*af70*/  FFMA.FTZ R115, R142, UR28, -R171.reuse ;  /* 0x0000001c8e737c23 */ /* 0x100fe200080108ab */
[----:B------:R-:W-:-:S01]  /*af80*/  FFMA.FTZ R142, R150, UR28, -R171 ;  /* 0x0000001c968e7c23 */ /* 0x000fc200080108ab */
[----:B------:R-:W-:Y:S01]  /*af90*/  FFMA.FTZ R158, R7, R158, -8 ;  /* 0xc1000000079e7423 */ /* 0x000fe2000001009e */
        /* <DEDUP_REMOVED lines=242> */
.L_x_9640:
        /* <DEDUP_REMOVED lines=116> */
.L_x_9630:
[----:B------:R-:W-:Y:S06]  /*c600*/  BAR.ARV 0x8, 0x180 ;  /* 0x0206000000007b1d */ /* 0x000fec0000002000 */
[----:B------:R-:W-:Y:S05]  /*c610*/  @!P0 BRA `(.L_x_9642) ;  /* 0x0000000000048947 */ /* 0x000fea0003800000 */
[----:B------:R-:W-:Y:S01]  /*c620*/  BPT.TRAP 0x1 ;  /* 0x000000040000795c */ /* 0x000fe20000300000 */
.L_x_9642:
[----:B------:R-:W-:Y:S01]  /*c630*/  ULEA UR9, UR44, UR43, 0x3 ;  /* 0x0000002b2c097291 */ /* 0x000fe2000f8e183f */
[----:B------:R-:W-:-:S05]  /*c640*/  IMAD.U32 R0, RZ, RZ, UR45 ;  /* 0x0000002dff007e24 */ /* 0x000fca000f8e00ff */
[----:B------:R-:W-:-:S04]  /*c650*/  SHF.L.U32 R0, R0, 0x1f, RZ ;  /* 0x0000001f00007819 */ /* 0x000fc800000006ff */
[----:B------:R0:W1:Y:S01]  /*c660*/  SYNCS.PHASECHK.TRANS64.TRYWAIT P1, [UR9+0x22850], R0 ;  /* 0x02285000ff0075a7 */ /* 0x0000620008020149 */
[----:B------:R-:W-:Y:S05]  /*c670*/  @!P0 BRA `(.L_x_9643) ;  /* 0x0000000000048947 */ /* 0x000fea0003800000 */
[----:B------:R-:W-:Y:S01]  /*c680*/  BPT.TRAP 0x1 ;  /* 0x000000040000795c */ /* 0x000fe20000300000 */
.L_x_9643:
[----:B-1----:R-:W-:Y:S05]  /*c690*/  @P1 BRA `(.L_x_9644) ;  /* 0x0000000000081947 */ /* 0x002fea0003800000 */
[----:B------:R-:W1:Y:S02]  /*c6a0*/  SYNCS.PHASECHK.TRANS64.TRYWAIT P1, [UR9+0x22850], R0 ;  /* 0x02285000ff0075a7 */ /* 0x000e640008020149 */
[----:B-1----:R-:W-:Y:S05]  /*c6b0*/  @!P1 BRA `(.L_x_9645) ;  /* 0x000000a4000c9947 */ /* 0x002fea0003800000 */
.L_x_9644:
        /* <DEDUP_REMOVED lines=38> */
[----:B------:R-:W-:Y:S01]  /*c920*/  UIADD3 UR4, UR8, 0x300, URZ ;  /* 0x0000030008047890 */ /* 0x000fe2000fffe03f */
[----:B------:R-:W-:Y:S02]  /*c930*/  WARPGROUP.DEPBAR.LE gsb0, 0x0 ;  /* 0x00008000000079c5 */ /* 0x000fe40000010000 */
[----:B------:R-:W-:-:S06]  /*c940*/  WARPGROUP.ARRIVE ;  /* 0x00000000000079c5 */ /* 0x000fcc0000000000 */
[----:B------:R-:W-:Y:S01]  /*c950*/  QGMMA.64x128x32.F32.E4M3.E4M3 R24, R176, gdesc[UR4], R24, gsb0 ;  /* 0x01e00004b0187df3 */ /* 0x000fe20008000818 */
[----:B------:R-:W-:Y:S01]  /*c960*/  UMOV UR6, UR4 ;  /* 0x0000000400067c82 */ /* 0x000fe20008000000 */
[----:B------:R-:W-:Y:S01]  /*c970*/  UMOV UR7, 0xc0000010 ;  /* 0xc000001000077882 */ /* 0x000fe20000000000 */
        /* <DEDUP_REMOVED lines=20> */
[----:B------:R0:W-:Y:S01]  /*cac0*/  @P1 MUFU.RCP R3, R5 ;  /* 0x0000000500031308 */ /* 0x0001e20000001000 */
[----:B------:R-:W-:Y:S01]  /*cad0*/  FSETP.NE.FTZ.AND P1, PT, R10, RZ, PT ;  /* 0x000000ff0a00720b */ /* 0x000fe20003f35000 */
[----:B------:R-:W-:Y:S01]  /*cae0*/  IMAD.MOV.U32 R9, RZ, RZ, RZ ;  /* 0x000000ffff097224 */ /* 0x000fe200078e00ff */
[----:B------:R-:W-:Y:S02]  /*caf0*/  WARPGROUP.DEPBAR.LE gsb0, 0x0 ;  /* 0x00008000000079c5 */ /* 0x000fe40000010000 */
[----:B------:R-:W-:-:S06]  /*cb00*/  WARPGROUP.ARRIVE ;  /* 0x00000000000079c5 */ /* 0x000fcc0000000000 */
[----:B------:R-:W-:Y:S01]  /*cb10*/  QGMMA.64x128x32.F32.E4M3.E4M3 R24, R168, gdesc[UR4], R24, gsb0 ;  /* 0x01e00004a8187df3 */ /* 0x000fe20008000818 */
[----:B------:R-:W1:Y:S08]  /*cb20*/  @P2 MUFU.LG2 R4, R11 ;  /* 0x0000000b00042308 */ /* 0x000e700000000c00 */
[----:B------:R-:W3:Y:S01]  /*cb30*/  @P3 MUFU.LG2 R8, R12 ;  /* 0x0000000c00083308 */ /* 0x000ee20000000c00 */
[----:B------:R-:W-:-:S07]  /*cb40*/  MOV R13, UR28 ;  /* 0x0000001c000d7c02 */ /* 0x000fce0008000f00 */
[----:B------:R-:W4:Y:S01]  /*cb50*/  @P1 MUFU.RCP R9, R10 ;  /* 0x0000000a00091308 */ /* 0x000f220000001000 */
[----:B------:R-:W-:Y:S02]  /*cb60*/  IMAD.U32 R14, RZ, RZ, UR28 ;  /* 0x0000001cff0e7e24 */ /* 0x000fe4000f8e00ff */
[----:B0-----:R-:W-:Y:S01]  /*cb70*/  @P2 FMUL.FTZ R5, R13, 0.69314718246459960938 ;  /* 0x3f3172180d052820 */ /* 0x001fe20000410000 */
[----:B-1----:R-:W-:Y:S01]  /*cb80*/  @P2 FMUL.FTZ R4, R4, 0.69314718246459960938 ;  /* 0x3f31721804042820 */ /* 0x002fe20000410000 */
[----:B------:R-:W-:Y:S01]  /*cb90*/  @P3 FMUL.FTZ R13, R14, 0.69314718246459960938 ;  /* 0x3f3172180e0d3820 */ /* 0x000fe20000410000 */
[----:B------:R-:W-:Y:S02]  /*cba0*/  IMAD.MOV.U32 R2, RZ, RZ, -0x800000 ;  /* 0xff800000ff027424 */ /* 0x000fe400078e00ff */
[----:B---3--:R-:W-:Y:S01]  /*cbb0*/  @P3 FMUL.FTZ R8, R8, 0.69314718246459960938 ;  /* 0x3f31721808083820 */ /* 0x008fe20000410000 */
[----:B------:R-:W-:Y:S02]  /*cbc0*/  IMAD.MOV.U32 R0, RZ, RZ, -0x800000 ;  /* 0xff800000ff007424 */ /* 0x000fe400078e00ff */
[----:B------:R-:W-:Y:S01]  /*cbd0*/  @P2 FFMA.FTZ R2, R5, R88, R4 ;  /* 0x0000005805022223 */ /* 0x000fe20000010004 */
[-C--:B--2---:R-:W-:Y:S01]  /*cbe0*/  FMUL.FTZ R3, R3, R6.reuse ;  /* 0x0000000603037220 */ /* 0x084fe20000410000 */
[----:B------:R-:W-:Y:S01]  /*cbf0*/  @P3 FFMA.FTZ R0, R13, R7, R8 ;  /* 0x000000070d003223 */ /* 0x000fe20000010008 */
[----:B----4-:R-:W-:Y:S01]  /*cc00*/  FMUL.FTZ R4, R9, R6 ;  /* 0x0000000609047220 */ /* 0x010fe20000410000 */
[----:B------:R-:W-:-:S02]  /*cc10*/  WARPGROUP.DEPBAR.LE gsb0, 0x0 ;  /* 0x00008000000079c5 */ /* 0x000fc40000010000 */
[----:B------:R-:W-:Y:S05]  /*cc20*/  @!P0 BRA `(.L_x_9646) ;  /* 0x0000000000048947 */ /* 0x000fea0003800000 */
[----:B------:R-:W-:Y:S01]  /*cc30*/  BPT.TRAP 0x1 ;  /* 0x000000040000795c */ /* 0x000fe20000300000 */
.L_x_9646:
        /* <DEDUP_REMOVED lines=74> */
.L_x_9610:
        /* <DEDUP_REMOVED lines=43> */
[----:B-1----:R-:W-:Y:S02]  /*d390*/  MOV R5, R52 ;  /* 0x0000003400057202 */ /* 0x002fe40000000f00 */
[----:B------:R-:W-:Y:S02]  /*d3a0*/  F2FP.BF16.F32.PACK_AB R37, R37, R40 ;  /* 0x000000282525723e */ /* 0x000fe400000010ff */
[----:B------:R-:W-:Y:S01]  /*d3b0*/  F2FP.BF16.F32.PACK_AB R31, R31, R42 ;  /* 0x0000002a1f1f723e */ /* 0x000fe200000010ff */
[----:B------:R-:W-:Y:S01]  /*d3c0*/  IMAD.WIDE R6, R191, 0x2, R4 ;  /* 0x00000002bf067825 */ /* 0x000fe200078e0204 */
[----:B------:R-:W-:Y:S02]  /*d3d0*/  F2FP.BF16.F32.PACK_AB R36, R36, R41 ;  /* 0x000000292424723e */ /* 0x000fe400000010ff */
[----:B------:R-:W-:Y:S02]  /*d3e0*/  F2FP.BF16.F32.PACK_AB R30, R30, R43 ;  /* 0x0000002b1e1e723e */ /* 0x000fe400000010ff */
[----:B------:R-:W-:-:S02]  /*d3f0*/  IADD3 R61, P1, R6, 0x40, RZ ;  /* 0x00000040063d7810 */ /* 0x000fc40007f3e0ff */
[----:B------:R-:W-:Y:S02]  /*d400*/  IADD3 R63, P2, R6, 0x60, RZ ;  /* 0x00000060063f7810 */ /* 0x000fe40007f5e0ff */
[----:B------:R-:W-:Y:S02]  /*d410*/  LOP3.LUT R10, R61, 0x380, RZ, 0xc0, !PT ;  /* 0x000003803d0a7812 */ /* 0x000fe400078ec0ff */
[----:B------:R-:W-:Y:S02]  /*d420*/  SEL R46, R9, R8, P0 ;  /* 0x00000008092e7207 */ /* 0x000fe40000000000 */
[----:B------:R-:W-:Y:S02]  /*d430*/  SHF.R.U64 R10, R10, 0x3, RZ ;  /* 0x000000030a0a7819 */ /* 0x000fe400000012ff */
[----:B------:R-:W-:Y:S02]  /*d440*/  SEL R45, R8, R9, P0 ;  /* 0x00000009082d7207 */ /* 0x000fe40000000000 */
[----:B------:R-:W-:-:S02]  /*d450*/  IADD3 R67, P4, R6, 0x4020, RZ ;  /* 0x0000402006437810 */ /* 0x000fc40007f9e0ff */
[----:B------:R-:W-:Y:S02]  /*d460*/  F2FP.BF16.F32.PACK_AB R27, R54, R27 ;  /* 0x0000001b361b723e */ /* 0x000fe400000010ff */
[----:B------:R-:W-:Y:S02]  /*d470*/  LOP3.LUT R9, R6, 0x380, RZ, 0xc0, !PT ;  /* 0x0000038006097812 */ /* 0x000fe400078ec0ff */
[----:B------:R-:W-:Y:S02]  /*d480*/  F2FP.BF16.F32.PACK_AB R32, R53, R32 ;  /* 0x000000203520723e */ /* 0x000fe400000010ff */
[----:B------:R-:W-:Y:S02]  /*d490*/  SEL R44, R13, R12, P0 ;  /* 0x0000000c0d2c7207 */ /* 0x000fe40000000000 */
[----:B------:R-:W-:Y:S01]  /*d4a0*/  SEL R43, R12, R13, P0 ;  /* 0x0000000d0c2b7207 */ /* 0x000fe20000000000 */
[----:B------:R-:W-:Y:S01]  /*d4b0*/  IMAD.X R13, RZ, RZ, R7, P4 ;  /* 0x000000ffff0d7224 */ /* 0x000fe200020e0607 */
[----:B------:R-:W-:-:S02]  /*d4c0*/  SEL R50, R38, R39, P0 ;  /* 0x0000002726327207 */ /* 0x000fc40000000000 */
[----:B------:R-:W-:Y:S02]  /*d4d0*/  SEL R54, R25, R24, P0 ;  /* 0x0000001819367207 */ /* 0x000fe40000000000 */
[----:B------:R-:W-:Y:S01]  /*d4e0*/  SEL R51, R24, R25, P0 ;  /* 0x0000001918337207 */ /* 0x000fe20000000000 */
[----:B------:R-:W-:Y:S01]  /*d4f0*/  IMAD.X R25, RZ, RZ, R7, P1 ;  /* 0x000000ffff197224 */ /* 0x000fe200008e0607 */
[----:B------:R-:W-:Y:S02]  /*d500*/  IADD3 R59, P6, R6, 0x20, RZ ;  /* 0x00000020063b7810 */ /* 0x000fe40007fde0ff */
[----:B------:R-:W-:Y:S02]  /*d510*/  SEL R39, R39, R38, P0 ;  /* 0x0000002627277207 */ /* 0x000fe40000000000 */
[----:B------:R-:W-:Y:S02]  /*d520*/  LOP3.LUT R12, R63, 0x380, RZ, 0xc0, !PT ;  /* 0x000003803f0c7812 */ /* 0x000fe400078ec0ff */
[----:B------:R-:W-:-:S02]  /*d530*/  LOP3.LUT R24, R10, R61, RZ, 0x3c, !PT ;  /* 0x0000003d0a187212 */ /* 0x000fc400078e3cff */
[----:B------:R-:W-:Y:S02]  /*d540*/  F2FP.BF16.F32.PACK_AB R29, R60, R29 ;  /* 0x0000001d3c1d723e */ /* 0x000fe400000010ff */
[----:B------:R-:W-:Y:S02]  /*d550*/  SEL R42, R37, R36, P0 ;  /* 0x00000024252a7207 */ /* 0x000fe40000000000 */
[----:B------:R-:W-:Y:S02]  /*d560*/  SEL R38, R31, R30, P0 ;  /* 0x0000001e1f267207 */ /* 0x000fe40000000000 */
[----:B------:R-:W-:Y:S02]  /*d570*/  LOP3.LUT R10, R67, 0x380, RZ, 0xc0, !PT ;  /* 0x00000380430a7812 */ /* 0x000fe400078ec0ff */
[----:B------:R-:W-:Y:S02]  /*d580*/  SEL R37, R36, R37, P0 ;  /* 0x0000002524257207 */ /* 0x000fe40000000000 */
[----:B------:R-:W-:-:S02]  /*d590*/  SEL R31, R30, R31, P0 ;  /* 0x0000001f1e1f7207 */ /* 0x000fc40000000000 */
[----:B------:R-:W-:Y:S02]  /*d5a0*/  SHF.R.U64 R9, R9, 0x3, RZ ;  /* 0x0000000309097819 */ /* 0x000fe400000012ff */
[----:B------:R-:W-:Y:S02]  /*d5b0*/  F2FP.BF16.F32.PACK_AB R21, R68, R21 ;  /* 0x000000154415723e */ /* 0x000fe400000010ff */
[----:B------:R-:W-:Y:S02]  /*d5c0*/  F2FP.BF16.F32.PACK_AB R20, R69, R20 ;  /* 0x000000144514723e */ /* 0x000fe400000010ff */
[----:B------:R-:W-:Y:S02]  /*d5d0*/  SEL R36, R33, R32, P0 ;  /* 0x0000002021247207 */ /* 0x000fe40000000000 */
[----:B------:R-:W-:Y:S02]  /*d5e0*/  SEL R30, R27, R26, P0 ;  /* 0x0000001a1b1e7207 */ /* 0x000fe40000000000 */
[----:B------:R-:W-:Y:S01]  /*d5f0*/  SEL R49, R26, R27, P0 ;  /* 0x0000001b1a317207 */ /* 0x000fe20000000000 */
[----:B------:R-:W-:Y:S01]  /*d600*/  IMAD.X R27, RZ, RZ, R7, P6 ;  /* 0x000000ffff1b7224 */ /* 0x000fe200030e0607 */
[----:B------:R-:W-:-:S02]  /*d610*/  F2FP.BF16.F32.PACK_AB R56, R56, R65 ;  /* 0x000000413838723e */ /* 0x000fc400000010ff */
[----:B------:R-:W-:Y:S02]  /*d620*/  SEL R33, R32, R33, P0 ;  /* 0x0000002120217207 */ /* 0x000fe40000000000 */
[----:B------:R-:W-:Y:S02]  /*d630*/  SHF.R.U64 R12, R12, 0x3, RZ ;  /* 0x000000030c0c7819 */ /* 0x000fe400000012ff */
[----:B------:R-:W-:Y:S02]  /*d640*/  F2FP.BF16.F32.PACK_AB R94, R94, R95 ;  /* 0x0000005f5e5e723e */ /* 0x000fe400000010ff */
[----:B------:R-:W-:Y:S02]  /*d650*/  F2FP.BF16.F32.PACK_AB R93, R92, R93 ;  /* 0x0000005d5c5d723e */ /* 0x000fe400000010ff */
[----:B------:R-:W-:Y:S02]  /*d660*/  F2FP.BF16.F32.PACK_AB R57, R48, R57 ;  /* 0x000000393039723e */ /* 0x000fe400000010ff */
[----:B------:R-:W-:-:S02]  /*d670*/  SEL R32, R29, R28, P0 ;  /* 0x0000001c1d207207 */ /* 0x000fc40000000000 */
[C---:B------:R-:W-:Y:S02]  /*d680*/  IADD3 R65, P3, R6.reuse, 0x4000, RZ ;  /* 0x0000400006417810 */ /* 0x040fe40007f7e0ff */
[C---:B------:R-:W-:Y:S02]  /*d690*/  IADD3 R69, P5, R6.reuse, 0x4040, RZ ;  /* 0x0000404006457810 */ /* 0x040fe40007fbe0ff */
[----:B------:R-:W-:Y:S02]  /*d6a0*/  IADD3 R62, P6, R6, 0x4060, RZ ;  /* 0x00004060063e7810 */ /* 0x000fe40007fde0ff */
[----:B------:R-:W-:Y:S01]  /*d6b0*/  SHF.R.U64 R10, R10, 0x3, RZ ;  /* 0x000000030a0a7819 */ /* 0x000fe200000012ff */
[----:B------:R-:W-:Y:S01]  /*d6c0*/  IMAD.X R11, RZ, RZ, R7, P5 ;  /* 0x000000ffff0b7224 */ /* 0x000fe200028e0607 */
[----:B------:R-:W-:Y:S02]  /*d6d0*/  F2FP.BF16.F32.PACK_AB R90, R90, R91 ;  /* 0x0000005b5a5a723e */ /* 0x000fe400000010ff */
[----:B------:R-:W-:-:S02]  /*d6e0*/  F2FP.BF16.F32.PACK_AB R89, R88, R89 ;  /* 0x000000595859723e */ /* 0x000fc400000010ff */
[----:B------:R-:W-:Y:S02]  /*d6f0*/  SEL R29, R28, R29, P0 ;  /* 0x0000001d1c1d7207 */ /* 0x000fe40000000000 */
[----:B------:R-:W-:Y:S01]  /*d700*/  LOP3.LUT R6, R9, R6, RZ, 0x3c, !PT ;  /* 0x0000000609067212 */ /* 0x000fe200078e3cff */
[--C-:B------:R-:W-:Y:S01]  /*d710*/  IMAD.X R9, RZ, RZ, R7.reuse, P6 ;  /* 0x000000ffff097224 */ /* 0x100fe200030e0607 */
[----:B------:R-:W-:Y:S02]  /*d720*/  SEL R28, R21, R20, P0 ;  /* 0x00000014151c7207 */ /* 0x000fe40000000000 */
[----:B------:R-:W-:Y:S01]  /*d730*/  SEL R41, R20, R21, P0 ;  /* 0x0000001514297207 */ /* 0x000fe20000000000 */
[----:B------:R-:W-:Y:S01]  /*d740*/  IMAD.X R21, RZ, RZ, R7, P2 ;  /* 0x000000ffff157224 */ /* 0x000fe200010e0607 */
[----:B------:R-:W-:Y:S02]  /*d750*/  LOP3.LUT R20, R12, R63, RZ, 0x3c, !PT ;  /* 0x0000003f0c147212 */ /* 0x000fe400078e3cff */
[----:B------:R-:W-:-:S02]  /*d760*/  SEL R34, R94, R93, P0 ;  /* 0x0000005d5e227207 */ /* 0x000fc40000000000 */
[----:B------:R-:W-:Y:S02]  /*d770*/  SEL R48, R56, R57, P0 ;  /* 0x0000003938307207 */ /* 0x000fe40000000000 */
[----:B------:R-:W-:Y:S02]  /*d780*/  LOP3.LUT R52, R69, 0x380, RZ, 0xc0, !PT ;  /* 0x0000038045347812 */ /* 0x000fe400078ec0ff */
[----:B------:R-:W-:Y:S02]  /*d790*/  LOP3.LUT R12, R10, R67, RZ, 0x3c, !PT ;  /* 0x000000430a0c7212 */ /* 0x000fe400078e3cff */
[----:B------:R-:W-:Y:S02]  /*d7a0*/  SEL R93, R93, R94, P0 ;  /* 0x0000005e5d5d7207 */ /* 0x000fe40000000000 */
[----:B------:R-:W-:Y:S02]  /*d7b0*/  SEL R40, R90, R89, P0 ;  /* 0x000000595a287207 */ /* 0x000fe40000000000 */
[----:B------:R-:W-:-:S02]  /*d7c0*/  SEL R57, R57, R56, P0 ;  /* 0x0000003839397207 */ /* 0x000fc40000000000 */
[----:B------:R-:W-:Y:S02]  /*d7d0*/  MOV R67, R6 ;  /* 0x0000000600437202 */ /* 0x000fe40000000f00 */
[----:B------:R-:W-:Y:S02]  /*d7e0*/  F2FP.BF16.F32.PACK_AB R15, R70, R15 ;  /* 0x0000000f460f723e */ /* 0x000fe400000010ff */
[----:B------:R-:W-:Y:S02]  /*d7f0*/  F2FP.BF16.F32.PACK_AB R14, R71, R14 ;  /* 0x0000000e470e723e */ /* 0x000fe400000010ff */
[----:B------:R-:W-:Y:S02]  /*d800*/  SEL R89, R89, R90, P0 ;  /* 0x0000005a59597207 */ /* 0x000fe40000000000 */
[----:B------:R-:W-:Y:S02]  /*d810*/  SHF.R.U64 R52, R52, 0x3, RZ ;  /* 0x0000000334347819 */ /* 0x000fe400000012ff */
[----:B------:R-:W-:-:S02]  /*d820*/  SEL R56, R15, R14, P0 ;  /* 0x0000000e0f387207 */ /* 0x000fc40000000000 */
[----:B------:R-:W-:Y:S02]  /*d830*/  SEL R53, R14, R15, P0 ;  /* 0x0000000f0e357207 */ /* 0x000fe40000000000 */
[----:B------:R-:W-:Y:S02]  /*d840*/  SEL R60, R86, R87, P0 ;  /* 0x00000057563c7207 */ /* 0x000fe40000000000 */
[----:B------:R-:W-:Y:S02]  /*d850*/  SEL R87, R87, R86, P0 ;  /* 0x0000005657577207 */ /* 0x000fe40000000000 */
[----:B------:R-:W-:Y:S02]  /*d860*/  LOP3.LUT R8, R59, 0x380, RZ, 0xc0, !PT ;  /* 0x000003803b087812 */ /* 0x000fe400078ec0ff */
[----:B------:R-:W-:Y:S02]  /*d870*/  LOP3.LUT R10, R52, R69, RZ, 0x3c, !PT ;  /* 0x00000045340a7212 */ /* 0x000fe400078e3cff */
[----:B------:R-:W-:-:S02]  /*d880*/  MOV R64, R20 ;  /* 0x0000001400407202 */ /* 0x000fc40000000f00 */
[----:B------:R-:W-:Y:S02]  /*d890*/  IADD3.X R15, RZ, R7, RZ, P3, !PT ;  /* 0x00000007ff0f7210 */ /* 0x000fe40001ffe4ff */
[----:B------:R-:W-:Y:S02]  /*d8a0*/  SHF.R.U64 R8, R8, 0x3, RZ ;  /* 0x0000000308087819 */ /* 0x000fe400000012ff */
[----:B------:R-:W-:Y:S02]  /*d8b0*/  MOV R61, R10 ;  /* 0x0000000a003d7202 */ /* 0x000fe40000000f00 */
[----:B------:R-:W-:Y:S02]  /*d8c0*/  LOP3.LUT R26, R8, R59, RZ, 0x3c, !PT ;  /* 0x0000003b081a7212 */ /* 0x000fe400078e3cff */
[----:B------:R-:W-:Y:S02]  /*d8d0*/  LOP3.LUT R8, R65, 0x380, RZ, 0xc0, !PT ;  /* 0x0000038041087812 */ /* 0x000fe400078ec0ff */
[----:B------:R-:W-:-:S02]  /*d8e0*/  LOP3.LUT R59, R62, 0x380, RZ, 0xc0, !PT ;  /* 0x000003803e3b7812 */ /* 0x000fc400078ec0ff */
[----:B------:R-:W-:Y:S02]  /*d8f0*/  SHF.R.U64 R8, R8, 0x3, RZ ;  /* 0x0000000308087819 */ /* 0x000fe400000012ff */
[----:B------:R-:W-:Y:S02]  /*d900*/  SHF.R.U64 R59, R59, 0x3, RZ ;  /* 0x000000033b3b7819 */ /* 0x000fe400000012ff */
[----:B------:R-:W-:Y:S02]  /*d910*/  LOP3.LUT R14, R8, R65, RZ, 0x3c, !PT ;  /* 0x00000041080e7212 */ /* 0x000fe400078e3cff */
[----:B------:R-:W-:Y:S02]  /*d920*/  LOP3.LUT R8, R59, R62, RZ, 0x3c, !PT ;  /* 0x0000003e3b087212 */ /* 0x000fe400078e3cff */
[----:B------:R-:W-:Y:S02]  /*d930*/  MOV R63, R14 ;  /* 0x0000000e003f7202 */ /* 0x000fe40000000f00 */
[----:B------:R-:W-:-:S02]  /*d940*/  MOV R59, R8 ;  /* 0x00000008003b7202 */ /* 0x000fc40000000f00 */
[----:B------:R-:W-:Y:S02]  /*d950*/  MOV R62, R12 ;  /* 0x0000000c003e7202 */ /* 0x000fe40000000f00 */
[----:B------:R-:W-:Y:S02]  /*d960*/  MOV R66, R26 ;  /* 0x0000001a00427202 */ /* 0x000fe40000000f00 */
[----:B------:R-:W-:Y:S02]  /*d970*/  MOV R65, R24 ;  /* 0x0000001800417202 */ /* 0x000fe40000000f00 */
[----:B------:R-:W-:Y:S01]  /*d980*/  PLOP3.LUT P2, PT, PT, PT, UP0, 0x80, 0x0 ;  /* 0x000000000000781c */ /* 0x000fe20003f4f008 */
        /* <DEDUP_REMOVED lines=9> */
[----:B------:R-:W3:Y:S01]  /*da20*/  SHFL.IDX PT, R39, R39, R6, 0x1c1f ;  /* 0x001c1f0627277589 */ /* 0x000ee200000e0000 */
[----:B0-----:R-:W-:-:S02]  /*da30*/  SEL R8, R34, R93, P0 ;  /* 0x0000005d22087207 */ /* 0x001fc40000000000 */
[----:B------:R-:W-:Y:S01]  /*da40*/  SEL R10, R93, R34, P0 ;  /* 0x000000225d0a7207 */ /* 0x000fe20000000000 */
[----:B------:R-:W-:Y:S04]  /*da50*/  SHFL.IDX PT, R42, R42, R35, 0x1c1f ;  /* 0x001c1f232a2a7589 */ /* 0x000fe800000e0000 */
[----:B------:R-:W0:Y:S01]  /*da60*/  SHFL.IDX PT, R37, R37, R6, 0x1c1f ;  /* 0x001c1f0625257589 */ /* 0x000e2200000e0000 */
[----:B-1----:R-:W-:Y:S02]  /*da70*/  SEL R9, R48, R57, P0 ;  /* 0x0000003930097207 */ /* 0x002fe40000000000 */
[----:B------:R-:W-:Y:S01]  /*da80*/  SEL R11, R57, R48, P0 ;  /* 0x00000030390b7207 */ /* 0x000fe20000000000 */
[----:B------:R-:W-:Y:S04]  /*da90*/  SHFL.IDX PT, R38, R38, R35, 0x1c1f ;  /* 0x001c1f2326267589 */ /* 0x000fe800000e0000 */
[----:B------:R-:W1:Y:S01]  /*daa0*/  SHFL.IDX PT, R31, R31, R6, 0x1c1f ;  /* 0x001c1f061f1f7589 */ /* 0x000e6200000e0000 */
[----:B--2---:R-:W-:-:S02]  /*dab0*/  SEL R12, R40, R89, P0 ;  /* 0x00000059280c7207 */ /* 0x004fc40000000000 */
[----:B------:R-:W-:Y:S01]  /*dac0*/  SEL R14, R89, R40, P0 ;  /* 0x00000028590e7207 */ /* 0x000fe20000000000 */
[----:B------:R-:W-:Y:S04]  /*dad0*/  SHFL.IDX PT, R36, R36, R35, 0x1c1f ;  /* 0x001c1f2324247589 */ /* 0x000fe800000e0000 */
[----:B------:R-:W2:Y:S01]  /*dae0*/  SHFL.IDX PT, R33, R33, R6, 0x1c1f ;  /* 0x001c1f0621217589 */ /* 0x000ea200000e0000 */
[----:B---3--:R-:W-:Y:S02]  /*daf0*/  SEL R13, R50, R39, P0 ;  /* 0x00000027320d7207 */ /* 0x008fe40000000000 */
[----:B------:R-:W-:Y:S01]  /*db00*/  SEL R15, R39, R50, P0 ;  /* 0x00000032270f7207 */ /* 0x000fe20000000000 */
[----:B------:R2:W-:Y:S04]  /*db10*/  SHFL.IDX PT, R21, R30, R35, 0x1c1f ;  /* 0x001c1f231e157589 */ /* 0x0005e800000e0000 */
[----:B------:R-:W3:Y:S01]  /*db20*/  SHFL.IDX PT, R52, R49, R6, 0x1c1f ;  /* 0x001c1f0631347589 */ /* 0x000ee200000e0000 */
[----:B0-----:R-:W-:-:S02]  /*db30*/  SEL R24, R42, R37, P0 ;  /* 0x000000252a187207 */ /* 0x001fc40000000000 */
[----:B------:R-:W-:Y:S01]  /*db40*/  SEL R26, R37, R42, P0 ;  /* 0x0000002a251a7207 */ /* 0x000fe20000000000 */
[----:B------:R-:W-:Y:S04]  /*db50*/  SHFL.IDX PT, R32, R32, R35, 0x1c1f ;  /* 0x001c1f2320207589 */ /* 0x000fe800000e0000 */
[----:B------:R-:W-:Y:S01]  /*db60*/  SHFL.IDX PT, R54, R54, R35, 0x1c1f ;  /* 0x001c1f2336367589 */ /* 0x000fe200000e0000 */
[----:B-1----:R-:W-:Y:S02]  /*db70*/  SEL R25, R38, R31, P0 ;  /* 0x0000001f26197207 */ /* 0x002fe40000000000 */
[----:B------:R-:W-:Y:S01]  /*db80*/  SEL R27, R31, R38, P0 ;  /* 0x000000261f1b7207 */ /* 0x000fe20000000000 */
[----:B------:R3:W0:Y:S04]  /*db90*/  SHFL.IDX PT, R7, R29, R6, 0x1c1f ;  /* 0x001c1f061d077589 */ /* 0x00062800000e0000 */
[----:B------:R-:W1:Y:S01]  /*dba0*/  SHFL.IDX PT, R51, R51, R6, 0x1c1f ;  /* 0x001c1f0633337589 */ /* 0x000e6200000e0000 */
[----:B--2---:R-:W-:-:S03]  /*dbb0*/  SEL R30, R33, R36, P0 ;  /* 0x00000024211e7207 */ /* 0x004fc60000000000 */
[----:B------:R2:W-:Y:S04]  /*dbc0*/  SHFL.IDX PT, R20, R28, R35, 0x1c1f ;  /* 0x001c1f231c147589 */ /* 0x0005e800000e0000 */
[----:B------:R-:W-:Y:S01]  /*dbd0*/  SHFL.IDX PT, R44, R44, R35, 0x1c1f ;  /* 0x001c1f232c2c7589 */ /* 0x000fe200000e0000 */
[----:B---3--:R-:W-:Y:S02]  /*dbe0*/  SEL R29, R21, R52, P0 ;  /* 0x00000034151d7207 */ /* 0x008fe40000000000 */
[----:B------:R-:W-:Y:S01]  /*dbf0*/  SEL R31, R52, R21, P0 ;  /* 0x00000015341f7207 */ /* 0x000fe20000000000 */
[----:B------:R-:W-:Y:S01]  /*dc00*/  SHFL.IDX PT, R56, R56, R35, 0x1c1f ;  /* 0x001c1f2338387589 */ /* 0x000fe200000e0000 */
[----:B--2---:R-:W-:-:S03]  /*dc10*/  SEL R28, R36, R33, P0 ;  /* 0x00000021241c7207 */ /* 0x004fc60000000000 */
[----:B------:R-:W2:Y:S04]  /*dc20*/  SHFL.IDX PT, R41, R41, R6, 0x1c1f ;  /* 0x001c1f0629297589 */ /* 0x000ea800000e0000 */
[----:B------:R-:W3:Y:S01]  /*dc30*/  SHFL.IDX PT, R43, R43, R6, 0x1c1f ;  /* 0x001c1f062b2b7589 */ /* 0x000ee200000e0000 */
[----:B0-----:R-:W-:Y:S02]  /*dc40*/  SEL R36, R32, R7, P0 ;  /* 0x0000000720247207 */ /* 0x001fe40000000000 */
[----:B------:R-:W-:Y:S01]  /*dc50*/  SEL R38, R7, R32, P0 ;  /* 0x0000002007267207 */ /* 0x000fe20000000000 */
[----:B------:R-:W0:Y:S01]  /*dc60*/  SHFL.IDX PT, R53, R53, R6, 0x1c1f ;  /* 0x001c1f0635357589 */ /* 0x000e2200000e0000 */
[----:B-1----:R-:W-:Y:S01]  /*dc70*/  SEL R37, R54, R51, P0 ;  /* 0x0000003336257207 */ /* 0x002fe20000000000 */
[----:B------:R-:W-:Y:S01]  /*dc80*/  IMAD.U32 R7, RZ, RZ, UR7 ;  /* 0x00000007ff077e24 */ /* 0x000fe2000f8e00ff */
[----:B------:R-:W-:Y:S01]  /*dc90*/  SEL R39, R51, R54, P0 ;  /* 0x0000003633277207 */ /* 0x000fe20000000000 */
[----:B------:R-:W-:Y:S06]  /*dca0*/  BAR.SYNC.DEFER_BLOCKING 0x1, 0x100 ;  /* 0x0044000000007b1d */ /* 0x000fec0000010000 */
[----:B------:R-:W-:Y:S04]  /*dcb0*/  SHFL.IDX PT, R58, R58, R35, 0x1c1f ;  /* 0x001c1f233a3a7589 */ /* 0x000fe800000e0000 */
[----:B------:R-:W1:Y:S01]  /*dcc0*/  SHFL.IDX PT, R55, R55, R6, 0x1c1f ;  /* 0x001c1f0637377589 */ /* 0x000e6200000e0000 */
[----:B--2---:R-:W-:-:S02]  /*dcd0*/  SEL R32, R20, R41, P0 ;  /* 0x0000002914207207 */ /* 0x004fc40000000000 */
[----:B------:R-:W-:Y:S01]  /*dce0*/  SEL R34, R41, R20, P0 ;  /* 0x0000001429227207 */ /* 0x000fe20000000000 */
[----:B------:R-:W-:Y:S01]  /*dcf0*/  SHFL.IDX PT, R46, R46, R35, 0x1c1f ;  /* 0x001c1f232e2e7589 */ /* 0x000fe200000e0000 */
[----:B---3--:R-:W-:Y:S02]  /*dd00*/  SEL R40, R44, R43, P0 ;  /* 0x0000002b2c287207 */ /* 0x008fe40000000000 */
[----:B------:R-:W-:Y:S01]  /*dd10*/  SEL R42, R43, R44, P0 ;  /* 0x0000002c2b2a7207 */ /* 0x000fe20000000000 */
[----:B------:R2:W-:Y:S01]  /*dd20*/  SHFL.IDX PT, R60, R60, R35, 0x1c1f ;  /* 0x001c1f233c3c7589 */ /* 0x0005e200000e0000 */
[----:B0-----:R-:W-:-:S03]  /*dd30*/  SEL R33, R56, R53, P0 ;  /* 0x0000003538217207 */ /* 0x001fc60000000000 */
[----:B------:R-:W0:Y:S04]  /*dd40*/  SHFL.IDX PT, R45, R45, R6, 0x1c1f ;  /* 0x001c1f062d2d7589 */ /* 0x000e2800000e0000 */
[----:B------:R3:W4:Y:S01]  /*dd50*/  SHFL.IDX PT, R87, R87, R6, 0x1c1f ;  /* 0x001c1f0657577589 */ /* 0x00072200000e0000 */
[----:B--2---:R-:W-:-:S03]  /*dd60*/  SEL R35, R53, R56, P0 ;  /* 0x0000003835237207 */ /* 0x004fc60000000000 */
[----:B------:R0:W-:Y:S04]  /*dd70*/  STSM.16.M88.4 [R67], R8 ;  /* 0x0000000843007844 */ /* 0x0001e80000000200 */
[----:B------:R-:W-:Y:S01]  /*dd80*/  STSM.16.M88.4 [R66], R12 ;  /* 0x0000000c42007844 */ /* 0x000fe20000000200 */
[----:B-1----:R-:W-:Y:S01]  /*dd90*/  SEL R41, R58, R55, P0 ;  /* 0x000000373a297207 */ /* 0x002fe20000000000 */
[----:B---3--:R-:W-:Y:S01]  /*dda0*/  IMAD.U32 R6, RZ, RZ, UR6 ;  /* 0x00000006ff067e24 */ /* 0x008fe2000f8e00ff */
[----:B------:R-:W-:Y:S01]  /*ddb0*/  SEL R43, R55, R58, P0 ;  /* 0x0000003a372b7207 */ /* 0x000fe20000000000 */
[----:B------:R-:W-:Y:S01]  /*ddc0*/  STSM.16.M88.4 [R65], R24 ;  /* 0x0000001841007844 */ /* 0x000fe20000000200 */
[----:B------:R-:W-:-:S03]  /*ddd0*/  ULDC.64 UR6, c[0x0][0xc08] ;  /* 0x0003020000067ab9 */ /* 0x000fc60000000a00 */
[----:B------:R-:W-:Y:S01]  /*dde0*/  STSM.16.M88.4 [R64], R28 ;  /* 0x0000001c40007844 */ /* 0x000fe20000000200 */
[----:B0-----:R-:W-:-:S03]  /*ddf0*/  SEL R8, R46, R45, P0 ;  /* 0x0000002d2e087207 */ /* 0x001fc60000000000 */
[----:B------:R-:W-:Y:S01]  /*de00*/  STSM.16.M88.4 [R63], R36 ;  /* 0x000000243f007844 */ /* 0x000fe20000000200 */
[----:B------:R-:W-:Y:S02]  /*de10*/  SEL R10, R45, R46, P0 ;  /* 0x0000002e2d0a7207 */ /* 0x000fe40000000000 */
[----:B----4-:R-:W-:Y:S01]  /*de20*/  SEL R9, R60, R87, P0 ;  /* 0x000000573c097207 */ /* 0x010fe20000000000 */
[----:B------:R-:W-:Y:S01]  /*de30*/  STSM.16.M88.4 [R62], R32 ;  /* 0x000000203e007844 */ /* 0x000fe20000000200 */
[----:B------:R-:W-:Y:S01]  /*de40*/  SEL R11, R87, R60, P0 ;  /* 0x0000003c570b7207 */ /* 0x000fe20000000000 */
[----:B------:R-:W-:Y:S01]  /*de50*/  UISETP.NE.U32.AND UP1, UPT, UR6, URZ, UPT ;  /* 0x0000003f0600728c */ /* 0x000fe2000bf25070 */
[----:B------:R-:W0:Y:S01]  /*de60*/  LDC R46, c[0x0][0xbe8] ;  /* 0x0002fa00ff2e7b82 */ /* 0x000e220000000800 */
[----:B------:R-:W-:Y:S04]  /*de70*/  STSM.16.M88.4 [R61], R40 ;  /* 0x000000283d007844 */ /* 0x000fe80000000200 */
[----:B------:R1:W-:Y:S03]  /*de80*/  STSM.16.M88.4 [R59], R8 ;  /* 0x000000083b007844 */ /* 0x0003e60000000200 */
        /* <DEDUP_REMOVED lines=9> */
[----:B0-----:R-:W-:Y:S01]  /*df20*/  ISETP.NE.AND P1, PT, R46, 0x1, PT ;  /* 0x000000012e00780c */ /* 0x001fe20003f25270 */
[----:B------:R-:W-:Y:S02]  /*df30*/  UMOV UR4, URZ ;  /* 0x0000003f00047c82 */ /* 0x000fe40008000000 */
        /* <DEDUP_REMOVED lines=8> */
[----:B--2---:R-:W-:-:S07]  /*dfc0*/  IADD3 R9, -R8, R9, RZ ;  /* 0x0000000908097210 */ /* 0x004fce0007ffe1ff */
.L_x_9649:
        /* <DEDUP_REMOVED lines=30> */
[----:B------:R-:W-:Y:S01]  /*e1b0*/  SHF.R.S32.HI R8, RZ, 0x1f, R11 ;  /* 0x0000001fff087819 */ /* 0x000fe2000001140b */
[----:B------:R-:W-:Y:S01]  /*e1c0*/  IMAD.X R9, RZ, RZ, R5, P3 ;  /* 0x000000ffff097224 */ /* 0x000fe200018e0605 */
[----:B------:R-:W-:-:S02]  /*e1d0*/  IADD3 R15, P0, R4, 0x1000, RZ ;  /* 0x00001000040f7810 */ /* 0x000fc40007f1e0ff */
[----:B------:R-:W-:Y:S01]  /*e1e0*/  IADD3.X R7, R7, UR7, R10, P2, !PT ;  /* 0x0000000707077c10 */ /* 0x000fe200097fe40a */
[----:B------:R-:W-:Y:S01]  /*e1f0*/  ULDC.64 UR6, c[0x0][0xb88] ;  /* 0x0002e20000067ab9 */ /* 0x000fe20000000a00 */
[----:B------:R-:W-:Y:S01]  /*e200*/  LOP3.LUT R10, R13, 0x380, RZ, 0xc0, !PT ;  /* 0x000003800d0a7812 */ /* 0x000fe200078ec0ff */
[----:B------:R-:W-:Y:S01]  /*e210*/  IMAD R14, R8, UR6, RZ ;  /* 0x00000006080e7c24 */ /* 0x000fe2000f8e02ff */
[----:B------:R-:W-:Y:S01]  /*e220*/  LOP3.LUT R12, R15, 0x380, RZ, 0xc0, !PT ;  /* 0x000003800f0c7812 */ /* 0x000fe200078ec0ff */
[C---:B------:R-:W-:Y:S01]  /*e230*/  IMAD.WIDE.U32 R6, R11.reuse, UR6, R6 ;  /* 0x000000060b067c25 */ /* 0x040fe2000f8e0006 */
[----:B------:R-:W-:Y:S02]  /*e240*/  SHF.R.U64 R8, R10, 0x3, RZ ;  /* 0x000000030a087819 */ /* 0x000fe400000012ff */
[----:B------:R-:W-:Y:S01]  /*e250*/  SHF.R.U64 R12, R12, 0x3, RZ ;  /* 0x000000030c0c7819 */ /* 0x000fe200000012ff */
[----:B------:R-:W-:Y:S01]  /*e260*/  IMAD R21, R11, UR7, R14 ;  /* 0x000000070b157c24 */ /* 0x000fe2000f8e020e */
[----:B------:R-:W-:Y:S01]  /*e270*/  LOP3.LUT R8, R8, R13, RZ, 0x3c, !PT ;  /* 0x0000000d08087212 */ /* 0x000fe200078e3cff */
[----:B------:R-:W-:Y:S01]  /*e280*/  ULDC.64 UR6, c[0x0][0xb50] ;  /* 0x0002d40000067ab9 */ /* 0x000fe20000000a00 */
[----:B------:R-:W-:Y:S01]  /*e290*/  LOP3.LUT R12, R12, R15, RZ, 0x3c, !PT ;  /* 0x0000000f0c0c7212 */ /* 0x000fe200078e3cff */
[----:B------:R-:W-:Y:S01]  /*e2a0*/  IMAD.IADD R13, R7, 0x1, R21 ;  /* 0x00000001070d7824 */ /* 0x000fe200078e0215 */
[----:B------:R-:W-:-:S02]  /*e2b0*/  LEA R14, P4, R6, UR6, 0x2 ;  /* 0x00000006060e7c11 */ /* 0x000fc4000f8810ff */
        /* <DEDUP_REMOVED lines=9> */
[CC--:B------:R-:W-:Y:S01]  /*e350*/  ISETP.GE.OR P2, PT, R24.reuse, R53.reuse, P0 ;  /* 0x000000351800720c */ /* 0x0c0fe20000746670 */
[----:B------:R-:W-:Y:S01]  /*e360*/  SHFL.IDX PT, R44, R14, 0x1, 0x1c1f ;  /* 0x003c1f000e2c7f89 */ /* 0x000fe200000e0000 */
[----:B------:R-:W-:Y:S01]  /*e370*/  IADD3 R10, R24, 0x8, RZ ;  /* 0x00000008180a7810 */ /* 0x000fe20007ffe0ff */
[----:B------:R-:W-:Y:S01]  /*e380*/  UIMAD UR8, UR9, UR10, URZ ;  /* 0x0000000a090872a4 */ /* 0x000fe2000f8e023f */
[----:B------:R-:W-:Y:S01]  /*e390*/  IADD3 R41, P6, R4, 0x4000, RZ ;  /* 0x0000400004297810 */ /* 0x000fe20007fde0ff */
[----:B------:R-:W2:Y:S01]  /*e3a0*/  SHFL.IDX PT, R45, R15, 0x1, 0x1c1f ;  /* 0x003c1f000f2d7f89 */ /* 0x000ea200000e0000 */
[----:B------:R-:W-:Y:S01]  /*e3b0*/  ISETP.GE.OR P0, PT, R10, R53, P0 ;  /* 0x000000350a00720c */ /* 0x000fe20000706670 */
        /* <DEDUP_REMOVED lines=25> */
[----:B------:R-:W-:Y:S01]  /*e550*/  LOP3.LUT R24, R25, R4, RZ, 0x3c, !PT ;  /* 0x0000000419187212 */ /* 0x000fe200078e3cff */
[----:B------:R-:W-:Y:S01]  /*e560*/  ULDC.64 UR8, c[0x0][0xaf0] ;  /* 0x0002bc0000087ab9 */ /* 0x000fe20000000a00 */
[----:B------:R-:W-:Y:S01]  /*e570*/  IADD3 R2, R0, UR40, RZ ;  /* 0x0000002800027c10 */ /* 0x000fe2000fffe0ff */
[----:B------:R-:W-:Y:S01]  /*e580*/  UIADD3 UR7, UR7, UR4, URZ ;  /* 0x0000000407077290 */ /* 0x000fe2000fffe03f */
[----:B------:R-:W-:Y:S01]  /*e590*/  SHF.R.U64 R4, R10, 0x3, RZ ;  /* 0x000000030a047819 */ /* 0x000fe200000012ff */
[----:B------:R-:W-:Y:S01]  /*e5a0*/  UIMAD UR4, UR38, UR8, URZ ;  /* 0x00000008260472a4 */ /* 0x000fe2000f8e023f */
[----:B------:R-:W-:Y:S01]  /*e5b0*/  LOP3.LUT R40, R40, R41, RZ, 0x3c, !PT ;  /* 0x0000002928287212 */ /* 0x000fe200078e3cff */
[----:B------:R-:W-:Y:S01]  /*e5c0*/  IMAD.MOV.U32 R45, RZ, RZ, R2 ;  /* 0x000000ffff2d7224 */ /* 0x000fe200078e0002 */
[----:B------:R-:W-:Y:S01]  /*e5d0*/  LOP3.LUT R36, R36, R37, RZ, 0x3c, !PT ;  /* 0x0000002524247212 */ /* 0x000fe200078e3cff */
[--C-:B------:R-:W-:Y:S01]  /*e5e0*/  IMAD.MOV.U32 R25, RZ, RZ, R5.reuse ;  /* 0x000000ffff197224 */ /* 0x100fe200078e0005 */
[----:B------:R-:W-:Y:S01]  /*e5f0*/  LOP3.LUT R32, R32, R33, RZ, 0x3c, !PT ;  /* 0x0000002120207212 */ /* 0x000fe200078e3cff */
[----:B------:R-:W5:Y:S01]  /*e600*/  LD.E.128 R12, desc[UR52][R12.64] ;  /* 0x000000340c0c7980 */ /* 0x000f62000c101d00 */
        /* <DEDUP_REMOVED lines=11> */
[----:B------:R-:W-:Y:S01]  /*e6c0*/  ULDC.64 UR8, c[0x0][0xae0] ;  /* 0x0002b80000087ab9 */ /* 0x000fe20000000a00 */
[----:B------:R-:W-:Y:S01]  /*e6d0*/  IMAD.U32 R21, RZ, RZ, UR7 ;  /* 0x00000007ff157e24 */ /* 0x000fe2000f8e00ff */
[----:B------:R-:W5:Y:S01]  /*e6e0*/  LD.E.128 R24, desc[UR52][R24.64] ;  /* 0x0000003418187980 */ /* 0x000f62000c101d00 */
[----:B------:R-:W-:-:S02]  /*e6f0*/  IMAD R0, R0, UR8, RZ ;  /* 0x0000000800007c24 */ /* 0x000fc4000f8e02ff */
[----:B------:R-:W-:Y:S01]  /*e700*/  IMAD R49, R46, R49, R2 ;  /* 0x000000312e317224 */ /* 0x000fe200078e0202 */
        /* <DEDUP_REMOVED lines=27> */
[----:B------:R-:W-:Y:S01]  /*e8c0*/  IMAD.IADD R21, R21, 0x1, R45 ;  /* 0x0000000115157824 */ /* 0x000fe200078e022d */
[----:B------:R-:W-:-:S02]  /*e8d0*/  IADD3 R3, R3, 0x22820, RZ ;  /* 0x0002282003037810 */ /* 0x000fc40007ffe0ff */
        /* <DEDUP_REMOVED lines=19> */
.L_x_9651:
[----:B------:R-:W-:Y:S05]  /*ea10*/  BSYNC B1 ;  /* 0x0000000000017941 */ /* 0x000fea0003800000 */
.L_x_9650:
        /* <DEDUP_REMOVED lines=13> */
.L_x_9653:
[----:B------:R-:W-:Y:S05]  /*eaf0*/  BSYNC B1 ;  /* 0x0000000000017941 */ /* 0x000fea0003800000 */
.L_x_9652:
        /* <DEDUP_REMOVED lines=13> */
.L_x_9655:
[----:B------:R-:W-:Y:S05]  /*ebd0*/  BSYNC B1 ;  /* 0x0000000000017941 */ /* 0x000fea0003800000 */
.L_x_9654:
        /* <DEDUP_REMOVED lines=16> */
.L_x_9648:
        /* <DEDUP_REMOVED lines=33> */
.L_x_9657:
        /* <DEDUP_REMOVED lines=45> */
.L_x_9659:
[----:B------:R-:W-:Y:S05]  /*f1c0*/  BSYNC B1 ;  /* 0x0000000000017941 */ /* 0x000fea0003800000 */
.L_x_9658:
        /* <DEDUP_REMOVED lines=11> */
[----:B------:R-:W-:Y:S01]  /*f280*/  UIMAD UR4, UR10, UR12, URZ ;  /* 0x0000000c0a0472a4 */ /* 0x000fe2000f8e023f */
[----:B------:R-:W-:Y:S01]  /*f290*/  MOV R5, R6 ;  /* 0x0000000600057202 */ /* 0x000fe20000000f00 */
[----:B------:R-:W-:Y:S02]  /*f2a0*/  UIMAD.WIDE.U32 UR6, UR39, UR12, UR6 ;  /* 0x0000000c270672a5 */ /* 0x000fe4000f8e0006 */
        /* <DEDUP_REMOVED lines=47> */
.L_x_9661:
[----:B------:R-:W-:Y:S05]  /*f5a0*/  BSYNC B1 ;  /* 0x0000000000017941 */ /* 0x000fea0003800000 */
.L_x_9660:
        /* <DEDUP_REMOVED lines=13> */
.L_x_9663:
[----:B------:R-:W-:Y:S05]  /*f680*/  BSYNC B1 ;  /* 0x0000000000017941 */ /* 0x000fea0003800000 */
.L_x_9662:
        /* <DEDUP_REMOVED lines=13> */
.L_x_9665:
[----:B------:R-:W-:Y:S05]  /*f760*/  BSYNC B1 ;  /* 0x0000000000017941 */ /* 0x000fea0003800000 */
.L_x_9664:
        /* <DEDUP_REMOVED lines=14> */
.L_x_9656:
[----:B------:R-:W-:Y:S05]  /*f850*/  BSYNC B0 ;  /* 0x0000000000007941 */ /* 0x000fea0003800000 */
.L_x_9647:
[----:B------:R-:W-:Y:S02]  /*f860*/  ULDC UR4, c[0x0][0xc3c] ;  /* 0x00030f0000047ab9 */ /* 0x000fe40000000800 */
[----:B------:R-:W-:-:S13]  /*f870*/  ISETP.GE.AND P0, PT, R47, UR4, PT ;  /* 0x000000042f007c0c */ /* 0x000fda000bf06270 */
[----:B------:R-:W-:Y:S05]  /*f880*/  @!P0 BRA `(.L_x_9666) ;  /* 0xffffff14002c8947 */ /* 0x000fea000383ffff */
[----:B------:R-:W-:Y:S05]  /*f890*/  EXIT ;  /* 0x000000000000794d */ /* 0x000fea0003800000 */
.L_x_9605:
        /* <DEDUP_REMOVED lines=48> */
[----:B-1----:R-:W-:-:S05]  /*fba0*/  IMAD R4, R4, R9, RZ ;  /* 0x0000000904047224 */ /* 0x002fca00078e02ff */
[----:B0-----:R-:W-:Y:S02]  /*fbb0*/  ISETP.GT.AND P6, PT, R4, R7, PT ;  /* 0x000000070400720c */ /* 0x001fe40003fc4270 */
[----:B------:R-:W-:-:S11]  /*fbc0*/  MOV R3, R4 ;  /* 0x0000000400037202 */ /* 0x000fd60000000f00 */
[----:B------:R-:W-:Y:S05]  /*fbd0*/  @P6 BRA `(.L_x_9668) ;  /* 0x0000000000946947 */ /* 0x000fea0003800000 */
[----:B------:R-:W-:Y:S01]  /*fbe0*/  IMAD.MOV.U32 R4, RZ, RZ, R3 ;  /* 0x000000ffff047224 */ /* 0x000fe200078e0003 */
[----:B------:R-:W-:Y:S01]  /*fbf0*/  UMOV UR4, URZ ;  /* 0x0000003f00047c82 */ /* 0x000fe20008000000 */
[----:B------:R-:W-:-:S05]  /*fc00*/  ULDC UR5, c[0x0][0xc3c] ;  /* 0x00030f0000057ab9 */ /* 0x000fca0000000800 */
.L_x_9672:
        /* <DEDUP_REMOVED lines=12> */
.L_x_9671:
[----:B------:R-:W-:Y:S05]  /*fcd0*/  BSYNC B0 ;  /* 0x0000000000007941 */ /* 0x000fea0003800000 */
.L_x_9670:
        /* <DEDUP_REMOVED lines=17> */
[----:B0-----:R-:W-:-:S05]  /*fdf0*/  IMAD R3, R10, R9, RZ ;  /* 0x000000090a037224 */ /* 0x001fca00078e02ff */
[----:B------:R-:W-:-:S04]  /*fe00*/  IADD3 R4, R3, R4, RZ ;  /* 0x0000000403047210 */ /* 0x000fc80007ffe0ff */
[----:B------:R-:W-:-:S13]  /*fe10*/  ISETP.GT.AND P6, PT, R4, R7, PT ;  /* 0x000000070400720c */ /* 0x000fda0003fc4270 */
[----:B------:R-:W-:Y:S05]  /*fe20*/  @!P6 BRA `(.L_x_9672) ;  /* 0xfffffffc0078e947 */ /* 0x000fea000383ffff */
.L_x_9668:
        /* <DEDUP_REMOVED lines=24> */
.L_x_9673:
        /* <DEDUP_REMOVED lines=25> */
[----:B------:R-:W-:-:S03]  /*10140*/  IMAD.MOV R7, RZ, RZ, -R2 ;  /* 0x000000ffff077224 */ /* 0x000fc600078e0a02 */
[----:B------:R-:W-:Y:S01]  /*10150*/  IADD3 R3, -R13, RZ, RZ ;  /* 0x000000ff0d037210 */ /* 0x000fe20007ffe1ff */
        /* <DEDUP_REMOVED lines=33> */
.L_x_9669:
[----:B------:R-:W-:Y:S01]  /*10370*/  IMAD.MOV.U32 R16, RZ, RZ, R7 ;  /* 0x000000ffff107224 */ /* 0x000fe200078e0007 */
[----:B------:R-:W-:Y:S01]  /*10380*/  ULDC UR40, c[0x0][0xc3c] ;  /* 0x00030f0000287ab9 */ /* 0x000fe20000000800 */
[----:B------:R-:W-:Y:S02]  /*10390*/  IMAD.MOV.U32 R17, RZ, RZ, RZ ;  /* 0x000000ffff117224 */ /* 0x000fe400078e00ff */
[----:B------:R-:W-:-:S07]  /*103a0*/  IMAD.MOV.U32 R18, RZ, RZ, RZ ;  /* 0x000000ffff127224 */ /* 0x000fce00078e00ff */
.L_x_9674:
[----:B------:R-:W-:Y:S01]  /*103b0*/  ISETP.NE.AND P0, PT, R5, RZ, PT ;  /* 0x000000ff0500720c */ /* 0x000fe20003f05270 */
[----:B------:R-:W-:-:S12]  /*103c0*/  IMAD.U32 R19, RZ, RZ, UR40 ;  /* 0x00000028ff137e24 */ /* 0x000fd8000f8e00ff */
[----:B------:R-:W0:Y:S01]  /*103d0*/  @!P0 S2R R3, SR_CgaCtaId ;  /* 0x0000000000038919 */ /* 0x000e220000008800 */
[----:B------:R-:W-:-:S04]  /*103e0*/  @!P0 MOV R0, 0x400 ;  /* 0x0000040000008802 */ /* 0x000fc80000000f00 */
[----:B0-----:R-:W-:-:S05]  /*103f0*/  @!P0 LEA R0, R3, R0, 0x18 ;  /* 0x0000000003008211 */ /* 0x001fca00078ec0ff */
[----:B------:R0:W-:Y:S01]  /*10400*/  @!P0 STS.128 [R0+0x228d0], R16 ;  /* 0x0228d01000008388 */ /* 0x0001e20000000c00 */
[----:B------:R-:W-:Y:S06]  /*10410*/  BAR.ARV 0x5, 0x180 ;  /* 0x0146000000007b1d */ /* 0x000fec0000002000 */
.L_x_9667:
[----:B------:R-:W-:Y:S01]  /*10420*/  ULDC UR4, c[0x0][0xc3c] ;  /* 0x00030f0000047ab9 */ /* 0x000fe20000000800 */
[----:B------:R1:W-:Y:S01]  /*10430*/  STL [R1+0x1c], RZ ;  /* 0x00001cff01007387 */ /* 0x0003e20000100800 */
[----:B------:R-:W-:Y:S01]  /*10440*/  UISETP.GE.AND UP0, UPT, UR40, UR4, UPT ;  /* 0x000000042800728c */ /* 0x000fe2000bf06270 */
[----:B------:R-:W-:Y:S01]  /*10450*/  MOV R36, 0x1 ;  /* 0x0000000100247802 */ /* 0x000fe20000000f00 */
[----:B------:R-:W-:-:S04]  /*10460*/  IMAD.MOV.U32 R33, RZ, RZ, RZ ;  /* 0x000000ffff217224 */ /* 0x000fc800078e00ff */
[----:B------:R-:W-:-:S13]  /*10470*/  PLOP3.LUT P0, PT, PT, PT, UP0, 0x80, 0x0 ;  /* 0x000000000000781c */ /* 0x000fda0003f0f008 */
[----:B-1----:R-:W-:Y:S05]  /*10480*/  @P0 BRA `(.L_x_9675) ;  /* 0x0000006000040947 */ /* 0x002fea0003800000 */
[----:B------:R-:W1:Y:S01]  /*10490*/  S2R R9, SR_TID.X ;  /* 0x0000000000097919 */ /* 0x000e620000002100 */
[----:B------:R-:W2:Y:S01]  /*104a0*/  S2UR UR4, SR_CgaCtaId ;  /* 0x00000000000479c3 */ /* 0x000ea20000008800 */
[----:B------:R-:W-:Y:S01]  /*104b0*/  MOV R22, 0x400 ;  /* 0x0000040000167802 */ /* 0x000fe20000000f00 */
[----:B------:R-:W-:Y:S01]  /*104c0*/  IMAD.MOV.U32 R33, RZ, RZ, RZ ;  /* 0x000000ffff217224 */ /* 0x000fe200078e00ff */
[----:B------:R-:W-:Y:S01]  /*104d0*/  MOV R36, 0x1 ;  /* 0x0000000100247802 */ /* 0x000fe20000000f00 */
[----:B------:R-:W-:Y:S02]  /*104e0*/  ULOP3.LUT UR46, UR36, 0x2, URZ, 0xfc, !UPT ;  /* 0x00000002242e7892 */ /* 0x000fe4000f8efc3f */
[----:B------:R-:W-:Y:S01]  /*104f0*/  ULOP3.LUT UR47, UR36, 0x1, URZ, 0xfc, !UPT ;  /* 0x00000001242f7892 */ /* 0x000fe2000f8efc3f */
[----:B------:R-:W-:Y:S01]  /*10500*/  ULDC UR48, c[0x0][0xc] ;  /* 0x0000030000307ab9 */ /* 0x000fe20000000800 */
[C---:B-1----:R-:W-:Y:S01]  /*10510*/  IMAD.SHL.U32 R2, R9.reuse, 0x20, RZ ;  /* 0x0000002009027824 */ /* 0x042fe200078e00ff */
[C---:B------:R-:W-:Y:S01]  /*10520*/  LOP3.LUT R8, R9.reuse, 0x7f, RZ, 0xc0, !PT ;  /* 0x0000007f09087812 */ /* 0x040fe200078ec0ff */
[C---:B------:R-:W-:Y:S01]  /*10530*/  IMAD.SHL.U32 R23, R9.reuse, 0x80, RZ ;  /* 0x0000008009177824 */ /* 0x040fe200078e00ff */
[C---:B------:R-:W-:Y:S01]  /*10540*/  LOP3.LUT P0, RZ, R9.reuse, 0x4, RZ, 0xc0, !PT ;  /* 0x0000000409ff7812 */ /* 0x040fe2000780c0ff */
[C---:B------:R-:W-:Y:S01]  /*10550*/  IMAD.SHL.U32 R7, R9.reuse, 0x4, RZ ;  /* 0x0000000409077824 */ /* 0x040fe200078e00ff */
        /* <DEDUP_REMOVED lines=12> */
[----:B------:R-:W-:Y:S02]  /*10620*/  IADD3 R2, R5, R6, R2 ;  /* 0x0000000605027210 */ /* 0x000fe40007ffe002 */
[----:B------:R-:W-:Y:S02]  /*10630*/  LOP3.LUT R4, R32, 0x3f0, RZ, 0xc0, !PT ;  /* 0x000003f020047812 */ /* 0x000fe400078ec0ff */
[----:B------:R-:W-:Y:S01]  /*10640*/  LOP3.LUT R23, R0, 0xc00, R23, 0xf8, !PT ;  /* 0x00000c0000177812 */ /* 0x000fe200078ef817 */
[----:B------:R2:W-:Y:S01]  /*10650*/  STL [R1+0x14], R2 ;  /* 0x0000140201007387 */ /* 0x0005e20000100800 */
[----:B------:R-:W-:Y:S02]  /*10660*/  SHF.R.U32.HI R0, RZ, 0x3, R8 ;  /* 0x00000003ff007819 */ /* 0x000fe40000011608 */
[----:B------:R-:W-:Y:S01]  /*10670*/  LOP3.LUT R7, R4, 0x70, R7, 0x78, !PT ;  /* 0x0000007004077812 */ /* 0x000fe200078e7807 */
[----:B------:R-:W-:Y:S01]  /*10680*/  STL [R1+0x1c], RZ ;  /* 0x00001cff01007387 */ /* 0x000fe20000100800 */
[----:B------:R-:W-:-:S02]  /*10690*/  LOP3.LUT R3, R0, 0x70, R32, 0xf8, !PT ;  /* 0x0000007000037812 */ /* 0x000fc400078ef820 */
[----:B------:R-:W-:Y:S02]  /*106a0*/  LOP3.LUT R0, R7, 0x400, R32, 0xf8, !PT ;  /* 0x0000040007007812 */ /* 0x000fe400078ef820 */
[----:B------:R-:W-:Y:S01]  /*106b0*/  LOP3.LUT R32, R32, 0x70, RZ, 0xc0, !PT ;  /* 0x0000007020207812 */ /* 0x000fe200078ec0ff */
[----:B--2---:R-:W-:Y:S01]  /*106c0*/  IMAD.U32 R2, RZ, RZ, UR4 ;  /* 0x00000004ff027e24 */ /* 0x004fe2000f8e00ff */
[----:B------:R-:W-:-:S04]  /*106d0*/  LOP3.LUT R3, R3, 0x80, RZ, 0xfc, !PT ;  /* 0x0000008003037812 */ /* 0x000fc800078efcff */
[----:B------:R-:W-:Y:S01]  /*106e0*/  LEA R22, R2, R22, 0x18 ;  /* 0x0000001602167211 */ /* 0x000fe200078ec0ff */
[----:B------:R0:W-:Y:S04]  /*106f0*/  STL [R1+0x8], R2 ;  /* 0x0000080201007387 */ /* 0x0001e80000100800 */
[----:B------:R1:W-:Y:S01]  /*10700*/  STL [R1+0x10], R0 ;  /* 0x0000100001007387 */ /* 0x0003e20000100800 */
[C---:B0-----:R-:W-:Y:S02]  /*10710*/  VIADD R2, R23.reuse, 0x40 ;  /* 0x0000004017027836 */ /* 0x041fe40000000000 */
[----:B------:R-:W-:Y:S02]  /*10720*/  @P0 VIADD R2, R23, 0xffffffc0 ;  /* 0xffffffc017020836 */ /* 0x000fe40000000000 */
[----:B-1----:R-:W-:-:S03]  /*10730*/  IMAD.IADD R0, R22, 0x1, R0 ;  /* 0x0000000116007824 */ /* 0x002fc600078e0200 */
[----:B------:R0:W-:Y:S04]  /*10740*/  STL [R1+0xc], R2 ;  /* 0x00000c0201007387 */ /* 0x0001e80000100800 */
[----:B------:R0:W-:Y:S02]  /*10750*/  STL [R1+0x18], R0 ;  /* 0x0000180001007387 */ /* 0x0001e40000100800 */
.L_x_9748:
[----:B------:R-:W-:Y:S01]  /*10760*/  ULDC.64 UR4, c[0x0][0xc88] ;  /* 0x0003220000047ab9 */ /* 0x000fe20000000a00 */
[----:B------:R-:W-:Y:S01]  /*10770*/  ULDC.64 UR6, c[0x0][0xa18] ;  /* 0x0002860000067ab9 */ /* 0x000fe20000000a00 */
[----:B------:R-:W-:Y:S01]  /*10780*/  UIMAD.WIDE UR4, UR40, 0x4, UR4 ;  /* 0x00000004280478a5 */ /* 0x000fe2000f8e0204 */
[----:B------:R-:W-:-:S05]  /*10790*/  ULDC.64 UR8, c[0x0][0xa00] ;  /* 0x0002800000087ab9 */ /* 0x000fca0000000a00 */
[----:B01----:R-:W-:Y:S02]  /*107a0*/  IMAD.U32 R2, RZ, RZ, UR4 ;  /* 0x00000004ff027e24 */ /* 0x003fe4000f8e00ff */
        /* <DEDUP_REMOVED lines=22> */
[----:B------:R-:W-:Y:S02]  /*10910*/  MOV R3, UR5 ;  /* 0x0000000500037c02 */ /* 0x000fe40008000f00 */
[----:B------:R-:W-:Y:S02]  /*10920*/  @UP0 UIADD3.X UR7, UR39, UR7, URZ, UP4, !UPT ;  /* 0x0000000727070290 */ /* 0x000fe4000a7fe43f */
[----:B------:R-:W-:Y:S01]  /*10930*/  UIADD3 UR8, UP0, UR45, UR8, URZ ;  /* 0x000000082d087290 */ /* 0x000fe2000ff1e03f */
[----:B------:R0:W5:Y:S03]  /*10940*/  @P0 LDG.E R0, desc[UR52][R2.64] ;  /* 0x0000003402000981 */ /* 0x000166000c1e1900 */
        /* <DEDUP_REMOVED lines=18> */
.L_x_9676:
        /* <DEDUP_REMOVED lines=21> */
.L_x_9677:
        /* <DEDUP_REMOVED lines=11> */
.L_x_9678:
        /* <DEDUP_REMOVED lines=42> */
.L_x_9680:
        /* <DEDUP_REMOVED lines=20> */
.L_x_9683:
[----:B------:R-:W-:Y:S05]  /*11050*/  BSYNC B6 ;  /* 0x0000000000067941 */ /* 0x000fea0003800000 */
.L_x_9682:
        /* <DEDUP_REMOVED lines=22> */
.L_x_9685:
[----:B------:R-:W-:Y:S05]  /*111c0*/  BSYNC B6 ;  /* 0x0000000000067941 */ /* 0x000fea0003800000 */
.L_x_9684:
        /* <DEDUP_REMOVED lines=21> */
.L_x_9687:
[----:B------:R-:W-:Y:S05]  /*11320*/  BSYNC B6 ;  /* 0x0000000000067941 */ /* 0x000fea0003800000 */
.L_x_9686:
        /* <DEDUP_REMOVED lines=19> */
.L_x_9689:
[----:B------:R-:W-:Y:S05]  /*11460*/  BSYNC B6 ;  /* 0x0000000000067941 */ /* 0x000fea0003800000 */
.L_x_9688:
        /* <DEDUP_REMOVED lines=15> */
.L_x_9768:
        /* <DEDUP_REMOVED lines=18> */
[C---:B------:R-:W-:Y:S01]  /*11680*/  ISETP.GE.AND P1, PT, R10.reuse, UR38, PT ;  /* 0x000000260a007c0c */ /* 0x040fe2000bf26270 */
[----:B------:R-:W-:Y:S01]  /*11690*/  VIADD R10, R10, UR37 ;  /* 0x000000250a0a7c36 */ /* 0x000fe20008000000 */
[----:B------:R-:W-:-:S03]  /*116a0*/  LOP3.LUT R12, R12, 0x80, RZ, 0xfc, !PT ;  /* 0x000000800c0c7812 */ /* 0x000fc600078efcff */
[----:B------:R-:W-:-:S08]  /*116b0*/  IMAD.MOV.U32 R11, RZ, RZ, R10 ;  /* 0x000000ffff0b7224 */ /* 0x000fd000078e000a */
[----:B------:R-:W2:Y:S01]  /*116c0*/  @!P1 LDC.64 R6, c[0x0][0x428] ;  /* 0x00010a00ff069b82 */ /* 0x000ea20000000a00 */
[----:B0-----:R-:W-:-:S05]  /*116d0*/  @P2 IMAD.HI.U32 R0, R10, R3, RZ ;  /* 0x000000030a002227 */ /* 0x001fca00078e00ff */
[----:B-1----:R-:W-:Y:S02]  /*116e0*/  @P2 SHF.R.U32.HI R11, RZ, R5, R0 ;  /* 0x00000005ff0b2219 */ /* 0x002fe40000011600 */
[----:B------:R-:W0:Y:S02]  /*116f0*/  @!P1 LDC.64 R4, c[0x0][0x418] ;  /* 0x00010600ff049b82 */ /* 0x000e240000000a00 */
[----:B------:R-:W-:Y:S02]  /*11700*/  @!P1 SHF.R.S32.HI R3, RZ, 0x1f, R11 ;  /* 0x0000001fff039819 */ /* 0x000fe4000001140b */
[----:B------:R-:W-:Y:S01]  /*11710*/  @!P1 MOV R2, R11 ;  /* 0x0000000b00029202 */ /* 0x000fe20000000f00 */
[----:B--2---:R-:W-:-:S04]  /*11720*/  @!P1 IMAD R0, R13, R6, RZ ;  /* 0x000000060d009224 */ /* 0x004fc800078e02ff */
        /* <DEDUP_REMOVED lines=8> */
[C---:B------:R-:W-:Y:S01]  /*117b0*/  ISETP.GE.AND P0, PT, R0.reuse, UR38, PT ;  /* 0x0000002600007c0c */ /* 0x040fe2000bf06270 */
[----:B------:R-:W-:-:S03]  /*117c0*/  VIADD R0, R0, UR37 ;  /* 0x0000002500007c36 */ /* 0x000fc60008000000 */
[----:B------:R-:W-:Y:S01]  /*117d0*/  ISETP.GT.U32.OR P0, PT, R12, 0x9f, P0 ;  /* 0x0000009f0c00780c */ /* 0x000fe20000704470 */
[----:B------:R-:W-:Y:S02]  /*117e0*/  IMAD.MOV.U32 R4, RZ, RZ, R0 ;  /* 0x000000ffff047224 */ /* 0x000fe400078e0000 */
[----:B0-----:R-:W-:-:S10]  /*117f0*/  @P2 IMAD.HI.U32 R2, R0, R3, RZ ;  /* 0x0000000300022227 */ /* 0x001fd400078e00ff */
        /* <DEDUP_REMOVED lines=11> */
[----:B------:R-:W0:Y:S03]  /*118b0*/  @!P0 LDC.64 R6, c[0x0][0x418] ;  /* 0x00010600ff068b82 */ /* 0x000e260000000a00 */
[----:B------:R-:W-:Y:S02]  /*118c0*/  @!P0 IADD3 R3, R9, R3, RZ ;  /* 0x0000000309038210 */ /* 0x000fe40007ffe0ff */
[----:B------:R-:W-:Y:S02]  /*118d0*/  LOP3.LUT R27, R27, 0xfffffffd, RZ, 0xc0, !PT ;  /* 0xfffffffd1b1b7812 */ /* 0x000fe400078ec0ff */
[----:B0-----:R-:W-:Y:S01]  /*118e0*/  @!P0 LEA R10, P1, R2, R6, 0x2 ;  /* 0x00000006020a8211 */ /* 0x001fe200078210ff */
[----:B------:R-:W-:-:S03]  /*118f0*/  IMAD.MOV.U32 R6, RZ, RZ, RZ ;  /* 0x000000ffff067224 */ /* 0x000fc600078e00ff */
        /* <DEDUP_REMOVED lines=15> */
.L_x_9691:
[----:B------:R-:W-:Y:S01]  /*119f0*/  IMAD R0, R33, 0x8, R22 ;  /* 0x0000000821007824 */ /* 0x000fe200078e0216 */
[----:B------:R-:W-:Y:S01]  /*11a00*/  SHF.L.U32 R30, R36, 0x1f, RZ ;  /* 0x0000001f241e7819 */ /* 0x000fe200000006ff */
[----:B------:R-:W-:Y:S01]  /*11a10*/  BSSY B0, `(.L_x_9692) ;  /* 0x0000004000007945 */ /* 0x000fe20003800000 */
[----:B------:R-:W-:Y:S02]  /*11a20*/  SHF.R.S32.HI R26, RZ, 0x1f, R8 ;  /* 0x0000001fff1a7819 */ /* 0x000fe40000011408 */
[----:B------:R-:W0:Y:S02]  /*11a30*/  SYNCS.PHASECHK.TRANS64.TRYWAIT P0, [R0+URZ+0x22880], R30 ;  /* 0x0228801e000075a7 */ /* 0x000e24000800017f */
[----:B0-----:R-:W-:Y:S05]  /*11a40*/  @!P0 BRA `(.L_x_9693) ;  /* 0x00000050006c8947 */ /* 0x001fea0003800000 */
.L_x_9769:
[----:B------:R-:W-:Y:S05]  /*11a50*/  BSYNC B0 ;  /* 0x0000000000007941 */ /* 0x000fea0003800000 */
.L_x_9692:
        /* <DEDUP_REMOVED lines=10> */
[----:B------:R-:W-:-:S04]  /*11b00*/  IMAD.WIDE.U32 R2, R8, UR4, RZ ;  /* 0x0000000408027c25 */ /* 0x000fc8000f8e00ff */
[----:B------:R-:W-:Y:S02]  /*11b10*/  IMAD.IADD R3, R3, 0x1, R4 ;  /* 0x0000000103037824 */ /* 0x000fe400078e0204 */
[----:B------:R-:W-:Y:S02]  /*11b20*/  IMAD R4, R28, UR6, RZ ;  /* 0x000000061c047c24 */ /* 0x000fe4000f8e02ff */
[----:B------:R-:W-:-:S04]  /*11b30*/  IMAD.WIDE.U32 R2, R5, UR6, R2 ;  /* 0x0000000605027c25 */ /* 0x000fc8000f8e0002 */
[----:B------:R-:W-:Y:S01]  /*11b40*/  IMAD R4, R5, UR7, R4 ;  /* 0x0000000705047c24 */ /* 0x000fe2000f8e0204 */
[----:B-1----:R-:W-:-:S03]  /*11b50*/  ISETP.GE.AND P1, PT, R32, R9, PT ;  /* 0x000000092000720c */ /* 0x002fc60003f26270 */
[----:B------:R-:W-:Y:S01]  /*11b60*/  IMAD.IADD R3, R3, 0x1, R4 ;  /* 0x0000000103037824 */ /* 0x000fe200078e0204 */
[----:B------:R-:W-:Y:S01]  /*11b70*/  SHF.R.S32.HI R25, RZ, 0x1f, R7 ;  /* 0x0000001fff197819 */ /* 0x000fe20000011407 */
[----:B------:R-:W-:Y:S01]  /*11b80*/  IMAD R21, R37, UR8, RZ ;  /* 0x0000000825157c24 */ /* 0x000fe2000f8e02ff */
[----:B------:R-:W1:Y:S01]  /*11b90*/  S2R R13, SR_TID.X ;  /* 0x00000000000d7919 */ /* 0x000e620000002100 */
        /* <DEDUP_REMOVED lines=9> */
[----:B------:R-:W-:-:S05]  /*11c30*/  IMAD.WIDE.U32 R2, R7, UR4, RZ ;  /* 0x0000000407027c25 */ /* 0x000fca000f8e00ff */
[----:B------:R-:W-:Y:S01]  /*11c40*/  IADD3 R3, R3, R4, RZ ;  /* 0x0000000403037210 */ /* 0x000fe20007ffe0ff */
[----:B------:R-:W-:-:S04]  /*11c50*/  IMAD R4, R29, UR6, RZ ;  /* 0x000000061d047c24 */ /* 0x000fc8000f8e02ff */
[C---:B------:R-:W-:Y:S02]  /*11c60*/  IMAD R4, R6.reuse, UR7, R4 ;  /* 0x0000000706047c24 */ /* 0x040fe4000f8e0204 */
[----:B------:R-:W-:-:S04]  /*11c70*/  IMAD.WIDE.U32 R2, R6, UR6, R2 ;  /* 0x0000000606027c25 */ /* 0x000fc8000f8e0002 */
        /* <DEDUP_REMOVED lines=92> */
.L_x_9791:
        /* <DEDUP_REMOVED lines=9> */
.L_x_9695:
        /* <DEDUP_REMOVED lines=11> */
.L_x_9696:
[----:B------:R1:W-:Y:S01]  /*12380*/  SYNCS.ARRIVE.TRANS64.A1T0 RZ, [R0+URZ+0x22870], RZ ;  /* 0x022870ff00ff79a7 */ /* 0x0003e2000810003f */
[----:B------:R-:W-:Y:S05]  /*12390*/  @!P6 BRA `(.L_x_9697) ;  /* 0x000000000004e947 */ /* 0x000fea0003800000 */
[----:B------:R-:W-:Y:S01]  /*123a0*/  BPT.TRAP 0x1 ;  /* 0x000000040000795c */ /* 0x000fe20000300000 */
.L_x_9697:
[----:B------:R-:W2:Y:S01]  /*123b0*/  SYNCS.PHASECHK.TRANS64.TRYWAIT P0, [R0+URZ+0x22840], R30 ;  /* 0x0228401e000075a7 */ /* 0x000ea2000800017f */
[----:B------:R-:W-:Y:S04]  /*123c0*/  BSSY B0, `(.L_x_9698) ;  /* 0x0000002000007945 */ /* 0x000fe80003800000 */
[----:B--2---:R-:W-:Y:S05]  /*123d0*/  @!P0 BRA `(.L_x_9699) ;  /* 0x0000005400408947 */ /* 0x004fea0003800000 */
.L_x_9792:
[----:B------:R-:W-:Y:S05]  /*123e0*/  BSYNC B0 ;  /* 0x0000000000007941 */ /* 0x000fea0003800000 */
.L_x_9698:
        /* <DEDUP_REMOVED lines=8> */
[----:B------:R-:W-:Y:S02]  /*12470*/  IMAD.IADD R3, R3, 0x1, R9 ;  /* 0x0000000103037824 */ /* 0x000fe400078e0209 */
[C---:B------:R-:W-:Y:S02]  /*12480*/  IMAD R28, R5.reuse, UR7, R28 ;  /* 0x00000007051c7c24 */ /* 0x040fe4000f8e021c */
[----:B------:R-:W-:-:S04]  /*12490*/  IMAD.WIDE.U32 R2, R5, UR6, R2 ;  /* 0x0000000605027c25 */ /* 0x000fc8000f8e0002 */
[----:B------:R-:W-:Y:S02]  /*124a0*/  IMAD R25, R25, UR4, RZ ;  /* 0x0000000419197c24 */ /* 0x000fe4000f8e02ff */
[----:B------:R-:W-:Y:S02]  /*124b0*/  IMAD.IADD R3, R3, 0x1, R28 ;  /* 0x0000000103037824 */ /* 0x000fe400078e021c */
[C---:B------:R-:W-:Y:S02]  /*124c0*/  IMAD R25, R7.reuse, UR5, R25 ;  /* 0x0000000507197c24 */ /* 0x040fe4000f8e0219 */
[----:B------:R-:W-:Y:S01]  /*124d0*/  IMAD.WIDE.U32 R10, R7, UR4, RZ ;  /* 0x00000004070a7c25 */ /* 0x000fe2000f8e00ff */
[----:B------:R-:W-:Y:S01]  /*124e0*/  ULDC.64 UR4, c[0x0][0x308] ;  /* 0x0000c20000047ab9 */ /* 0x000fe20000000a00 */
[----:B---3--:R-:W-:Y:S02]  /*124f0*/  ISETP.GE.AND P2, PT, R32, R12, PT ;  /* 0x0000000c2000720c */ /* 0x008fe40003f46270 */
[----:B------:R-:W-:Y:S01]  /*12500*/  IMAD.WIDE.U32 R2, R18, UR4, R2 ;  /* 0x0000000412027c25 */ /* 0x000fe2000f8e0002 */
[----:B------:R-:W-:-:S03]  /*12510*/  IADD3 R11, R11, R25, RZ ;  /* 0x000000190b0b7210 */ /* 0x000fc60007ffe0ff */
[----:B------:R-:W-:Y:S01]  /*12520*/  IMAD R9, R37, UR4, RZ ;  /* 0x0000000425097c24 */ /* 0x000fe2000f8e02ff */
[----:B------:R-:W-:Y:S01]  /*12530*/  IADD3 R8, P0, R2, UR8, RZ ;  /* 0x0000000802087c10 */ /* 0x000fe2000ff1e0ff */
[----:B------:R-:W-:Y:S02]  /*12540*/  IMAD R29, R29, UR6, RZ ;  /* 0x000000061d1d7c24 */ /* 0x000fe4000f8e02ff */
[----:B------:R-:W-:Y:S02]  /*12550*/  IMAD R9, R18, UR5, R9 ;  /* 0x0000000512097c24 */ /* 0x000fe4000f8e0209 */
[----:B------:R-:W-:-:S03]  /*12560*/  IMAD R29, R6, UR7, R29 ;  /* 0x00000007061d7c24 */ /* 0x000fc6000f8e021d */
[----:B------:R-:W-:Y:S01]  /*12570*/  IADD3.X R7, R3, UR9, R9, P0, !PT ;  /* 0x0000000903077c10 */ /* 0x000fe200087fe409 */
[----:B------:R-:W-:-:S04]  /*12580*/  IMAD.WIDE.U32 R2, R6, UR6, R10 ;  /* 0x0000000606027c25 */ /* 0x000fc8000f8e000a */
        /* <DEDUP_REMOVED lines=20> */
[----:B------:R-:W3:Y:S02]  /*126d0*/  SHFL.IDX PT, R14, R8, 0x2, 0x181f ;  /* 0x00581f00080e7f89 */ /* 0x000ee400000e0000 */
[----:B----4-:R-:W-:Y:S02]  /*126e0*/  @P1 IMAD.X R3, RZ, RZ, R2, P0 ;  /* 0x000000ffff031224 */ /* 0x010fe400000e0602 */
[----:B------:R-:W-:Y:S01]  /*126f0*/  @P1 IMAD.MOV.U32 R2, RZ, RZ, R9 ;  /* 0x000000ffff021224 */ /* 0x000fe200078e0009 */
[----:B---3--:R-:W-:Y:S02]  /*12700*/  @P5 IADD3 R9, P0, R32, R14, RZ ;  /* 0x0000000e20095210 */ /* 0x008fe40007f1e0ff */
[----:B------:R-:W-:Y:S04]  /*12710*/  SHFL.IDX PT, R14, R8, 0x3, 0x181f ;  /* 0x00781f00080e7f89 */ /* 0x000fe800000e0000 */
[----:B------:R3:W-:Y:S01]  /*12720*/  @P1 LDGSTS.E.BYPASS.LTC128B.128 [R4+0x18c00], desc[UR52][R2.64], !P2 ;  /* 0x18c0000002041fae */ /* 0x0007e2000d101d74 */
[----:B------:R-:W-:-:S03]  /*12730*/  LOP3.LUT P1, RZ, R27, 0x800, RZ, 0xc0, !PT ;  /* 0x000008001bff7812 */ /* 0x000fc6000782c0ff */
        /* <DEDUP_REMOVED lines=9> */
[----:B---3--:R-:W-:Y:S01]  /*127d0*/  @P4 IADD3.X R10, RZ, R2, RZ, P0, !PT ;  /* 0x00000002ff0a4210 */ /* 0x008fe200007fe4ff */
[----:B------:R-:W-:-:S04]  /*127e0*/  @P4 IMAD.MOV.U32 R2, RZ, RZ, R9 ;  /* 0x000000ffff024224 */ /* 0x000fc800078e0009 */
        /* <DEDUP_REMOVED lines=13> */
[----:B---3--:R-:W-:-:S02]  /*128c0*/  @P5 IMAD.X R10, RZ, RZ, R2, P0 ;  /* 0x000000ffff0a5224 */ /* 0x008fc400000e0602 */
[----:B------:R-:W-:Y:S01]  /*128d0*/  @P5 IMAD.MOV.U32 R2, RZ, RZ, R9 ;  /* 0x000000ffff025224 */ /* 0x000fe200078e0009 */
[C---:B------:R-:W-:Y:S02]  /*128e0*/  @P6 IADD3 R9, P0, R32.reuse, R14, RZ ;  /* 0x0000000e20096210 */ /* 0x040fe40007f1e0ff */
[----:B------:R-:W-:Y:S01]  /*128f0*/  @P5 MOV R3, R10 ;  /* 0x0000000a00035202 */ /* 0x000fe20000000f00 */
        /* <DEDUP_REMOVED lines=17> */
[----:B----4-:R-:W-:Y:S01]  /*12a10*/  @P1 IMAD.X R9, RZ, RZ, R2, P0 ;  /* 0x000000ffff091224 */ /* 0x010fe200000e0602 */
[----:B------:R-:W-:Y:S02]  /*12a20*/  @P1 MOV R2, R14 ;  /* 0x0000000e00021202 */ /* 0x000fe40000000f00 */
[----:B------:R3:W4:Y:S01]  /*12a30*/  SHFL.IDX PT, R14, R5, 0x1, 0x181f ;  /* 0x00381f00050e7f89 */ /* 0x00072200000e0000 */
[----:B------:R-:W-:-:S05]  /*12a40*/  @P1 IMAD.MOV.U32 R3, RZ, RZ, R9 ;  /* 0x000000ffff031224 */ /* 0x000fca00078e0009 */
[----:B0-----:R3:W-:Y:S02]  /*12a50*/  @P1 LDGSTS.E.BYPASS.LTC128B.128 [R4+0x1c400], desc[UR52][R2.64], !P2 ;  /* 0x1c40000002041fae */ /* 0x0017e4000d101d74 */
.L_x_9814:
        /* <DEDUP_REMOVED lines=9> */
.L_x_9701:
        /* <DEDUP_REMOVED lines=11> */
.L_x_9702:
        /* <DEDUP_REMOVED lines=34> */
.L_x_9704:
[----:B------:R-:W-:Y:S05]  /*12dc0*/  BSYNC B6 ;  /* 0x0000000000067941 */ /* 0x000fea0003800000 */
.L_x_9703:
[----:B------:R0:W5:Y:S01]  /*12dd0*/  LDL R8, [R1+0x18] ;  /* 0x0000180001087983 */ /* 0x0001620000100800 */
[----:B------:R-:W-:Y:S01]  /*12de0*/  R2UR UR6, R37 ;  /* 0x00000000250672ca */ /* 0x000fe200000e0000 */
[----:B------:R-:W-:Y:S01]  /*12df0*/  UISETP.NE.AND UP0, UPT, UR49, URZ, UPT ;  /* 0x0000003f3100728c */ /* 0x000fe2000bf05270 */
[C---:B------:R-:W-:Y:S01]  /*12e00*/  R2UR UR10, R18.reuse ;  /* 0x00000000120a72ca */ /* 0x040fe200000e0000 */
[----:B------:R-:W1:Y:S01]  /*12e10*/  S2R R2, SR_TID.X ;  /* 0x0000000000027919 */ /* 0x000e620000002100 */
[----:B------:R-:W-:Y:S01]  /*12e20*/  R2UR UR7, R18 ;  /* 0x00000000120772ca */ /* 0x000fe200000e0000 */
[----:B------:R-:W-:Y:S01]  /*12e30*/  ULDC.64 UR8, c[0x0][0x2d8] ;  /* 0x0000b60000087ab9 */ /* 0x000fe20000000a00 */
[----:B------:R-:W2:Y:S01]  /*12e40*/  LDC R4, c[0x0][0x448] ;  /* 0x00011200ff047b82 */ /* 0x000ea20000000800 */
        /* <DEDUP_REMOVED lines=17> */
[----:B------:R-:W-:Y:S01]  /*12f60*/  @P0 IMAD.HI.U32 R2, R5, UR10, RZ ;  /* 0x0000000a05020c27 */ /* 0x000fe2000f8e00ff */
[----:B------:R-:W-:Y:S01]  /*12f70*/  MOV R0, R5 ;  /* 0x0000000500007202 */ /* 0x000fe20000000f00 */
[----:B------:R-:W1:Y:S03]  /*12f80*/  S2R R19, SR_TID.X ;  /* 0x0000000000137919 */ /* 0x000e660000002100 */
[----:B------:R-:W-:Y:S01]  /*12f90*/  @P1 SHF.R.U32.HI R0, RZ, UR6, R2 ;  /* 0x00000006ff001c19 */ /* 0x000fe20008011602 */
[----:B------:R-:W-:Y:S02]  /*12fa0*/  UIMAD UR7, UR43, UR9, UR7 ;  /* 0x000000092b0772a4 */ /* 0x000fe4000f8e0207 */
[----:B------:R-:W-:Y:S01]  /*12fb0*/  UIMAD.WIDE.U32 UR4, UR43, UR8, UR4 ;  /* 0x000000082b0472a5 */ /* 0x000fe2000f8e0004 */
[--C-:B------:R-:W-:Y:S01]  /*12fc0*/  SHF.R.S32.HI R2, RZ, 0x1f, R0.reuse ;  /* 0x0000001fff027819 */ /* 0x100fe20000011400 */
[----:B------:R-:W-:Y:S01]  /*12fd0*/  IMAD.MOV R6, RZ, RZ, -R0 ;  /* 0x000000ffff067224 */ /* 0x000fe200078e0a00 */
[----:B------:R-:W-:Y:S01]  /*12fe0*/  ULDC.64 UR8, c[0x0][0x2d0] ;  /* 0x0000b40000087ab9 */ /* 0x000fe20000000a00 */
[----:B------:R-:W-:Y:S01]  /*12ff0*/  UIADD3 UR5, UR5, UR7, URZ ;  /* 0x0000000705057290 */ /* 0x000fe2000fffe03f */
[----:B------:R-:W-:-:S02]  /*13000*/  IMAD.U32 R9, RZ, RZ, UR8 ;  /* 0x00000008ff097e24 */ /* 0x000fc4000f8e00ff */
[----:B------:R-:W-:Y:S02]  /*13010*/  IMAD R3, R2, UR8, RZ ;  /* 0x0000000802037c24 */ /* 0x000fe4000f8e02ff */
[----:B--2---:R-:W-:Y:S02]  /*13020*/  IMAD R5, R4, R6, R5 ;  /* 0x0000000604057224 */ /* 0x004fe400078e0205 */
        /* <DEDUP_REMOVED lines=19> */
[----:B------:R-:W-:Y:S01]  /*13160*/  IMAD R17, R17, 0x80, R10 ;  /* 0x0000008011117824 */ /* 0x000fe200078e020a */
[----:B------:R-:W1:Y:S03]  /*13170*/  SHFL.IDX PT, R2, R5, RZ, 0x181f ;  /* 0x00181fff05027589 */ /* 0x000e6600000e0000 */
[C---:B------:R-:W-:Y:S01]  /*13180*/  VIADD R7, R17.reuse, 0x10 ;  /* 0x0000001011077836 */ /* 0x040fe20000000000 */
[----:B------:R-:W-:Y:S01]  /*13190*/  ISETP.GE.AND P2, PT, R17, R4, PT ;  /* 0x000000041100720c */ /* 0x000fe20003f46270 */
[----:B------:R-:W-:-:S12]  /*131a0*/  SHFL.IDX PT, R6, R5, 0x1, 0x181f ;  /* 0x00381f0005067f89 */ /* 0x000fd800000e0000 */
[----:B0-----:R-:W-:-:S05]  /*131b0*/  @!P2 IADD3 R14, P1, R32, R14, RZ ;  /* 0x0000000e200ea210 */ /* 0x001fca0007f3e0ff */
[----:B-1----:R-:W-:Y:S02]  /*131c0*/  @!P2 IMAD.X R3, RZ, RZ, R2, P1 ;  /* 0x000000ffff03a224 */ /* 0x002fe400008e0602 */
[----:B------:R-:W-:Y:S02]  /*131d0*/  @!P2 IMAD.MOV.U32 R2, RZ, RZ, R14 ;  /* 0x000000ffff02a224 */ /* 0x000fe400078e000e */
[----:B------:R-:W0:Y:S04]  /*131e0*/  SHFL.IDX PT, R14, R0, 0x1, 0x181f ;  /* 0x00381f00000e7f89 */ /* 0x000e2800000e0000 */
[----:B-----5:R0:W-:Y:S01]  /*131f0*/  @!P2 LDGSTS.E.BYPASS.LTC128B.128 [R8+0x14400], desc[UR52][R2.64], !P0 ;  /* 0x144000000208afae */ /* 0x0201e2000c101d74 */
[----:B------:R-:W-:Y:S01]  /*13200*/  ISETP.GE.AND P2, PT, R7, R4, PT ;  /* 0x000000040700720c */ /* 0x000fe20003f46270 */
[----:B------:R-:W-:-:S12]  /*13210*/  VIADD R7, R17, 0x20 ;  /* 0x0000002011077836 */ /* 0x000fd80000000000 */
[----:B0-----:R-:W-:Y:S02]  /*13220*/  @!P2 IADD3 R2, P1, R32, R14, RZ ;  /* 0x0000000e2002a210 */ /* 0x001fe40007f3e0ff */
[----:B------:R-:W0:Y:S02]  /*13230*/  SHFL.IDX PT, R14, R0, 0x2, 0x181f ;  /* 0x00581f00000e7f89 */ /* 0x000e2400000e0000 */
[----:B------:R-:W-:Y:S02]  /*13240*/  @!P2 IADD3.X R3, RZ, R6, RZ, P1, !PT ;  /* 0x00000006ff03a210 */ /* 0x000fe40000ffe4ff */
        /* <DEDUP_REMOVED lines=26> */
[----:B------:R-:W0:Y:S02]  /*133f0*/  SHFL.IDX PT, R14, R0, 0x6, 0x181f ;  /* 0x00d81f00000e7f89 */ /* 0x000e2400000e0000 */
[----:B-1----:R-:W-:Y:S02]  /*13400*/  @!P2 IADD3.X R3, RZ, R6, RZ, P1, !PT ;  /* 0x00000006ff03a210 */ /* 0x002fe40000ffe4ff */
        /* <DEDUP_REMOVED lines=8> */
.L_x_9831:
        /* <DEDUP_REMOVED lines=10> */
.L_x_9706:
        /* <DEDUP_REMOVED lines=18> */
.L_x_9832:
[----:B------:R-:W-:Y:S05]  /*13650*/  BSYNC B0 ;  /* 0x0000000000007941 */ /* 0x000fea0003800000 */
.L_x_9707:
[----:B------:R-:W-:-:S06]  /*13660*/  UISETP.GE.AND UP0, UPT, UR42, 0x2, UPT ;  /* 0x000000022a00788c */ /* 0x000fcc000bf06270 */
[----:B------:R-:W-:-:S13]  /*13670*/  PLOP3.LUT P0, PT, PT, PT, UP0, 0x80, 0x0 ;  /* 0x000000000000781c */ /* 0x000fda0003f0f008 */
[----:B------:R-:W-:Y:S05]  /*13680*/  @!P0 BRA `(.L_x_9709) ;  /* 0x0000001800548947 */ /* 0x000fea0003800000 */
[----:B------:R-:W-:Y:S01]  /*13690*/  UIADD3 UR4, UR42, -0x2, URZ ;  /* 0xfffffffe2a047890 */ /* 0x000fe2000fffe03f */
[----:B------:R-:W-:Y:S01]  /*136a0*/  IMAD.MOV.U32 R25, RZ, RZ, R36 ;  /* 0x000000ffff197224 */ /* 0x000fe200078e0024 */
[----:B------:R-:W-:-:S04]  /*136b0*/  MOV R24, R33 ;  /* 0x0000002100187202 */ /* 0x000fc80000000f00 */
[----:B------:R-:W-:-:S07]  /*136c0*/  IMAD.U32 R34, RZ, RZ, UR4 ;  /* 0x00000004ff227e24 */ /* 0x000fce000f8e00ff */
.L_x_9729:
        /* <DEDUP_REMOVED lines=10> */
[----:B----4-:R-:W-:Y:S02]  /*13770*/  IMAD.SHL.U32 R6, R6, 0x10, RZ ;  /* 0x0000001006067824 */ /* 0x010fe400078e00ff */
[----:B------:R-:W-:-:S05]  /*13780*/  IMAD.SHL.U32 R0, R0, 0x10, RZ ;  /* 0x0000001000007824 */ /* 0x000fca00078e00ff */
        /* <DEDUP_REMOVED lines=10> */
[----:B------:R-:W-:-:S03]  /*13830*/  MOV R11, R8 ;  /* 0x00000008000b7202 */ /* 0x000fc60000000f00 */
[----:B------:R-:W-:Y:S01]  /*13840*/  IMAD.MOV.U32 R10, RZ, RZ, R0 ;  /* 0x000000ffff0a7224 */ /* 0x000fe200078e0000 */
[----:B---3--:R-:W-:Y:S01]  /*13850*/  @P0 SHF.R.U32.HI R10, RZ, R7, R4 ;  /* 0x00000007ff0a0219 */ /* 0x008fe20000011604 */
[----:B------:R-:W-:Y:S05]  /*13860*/  YIELD ;  /* 0x0000000000007946 */ /* 0x000fea0003800000 */
[----:B----4-:R-:W-:Y:S01]  /*13870*/  @P0 SHF.R.U32.HI R11, RZ, R2, R3 ;  /* 0x00000002ff0b0219 */ /* 0x010fe20000011603 */
[----:B------:R-:W-:Y:S01]  /*13880*/  ULDC.64 UR4, c[0x0][0x428] ;  /* 0x00010a0000047ab9 */ /* 0x000fe20000000a00 */
[--C-:B------:R-:W-:Y:S01]  /*13890*/  SHF.R.S32.HI R3, RZ, 0x1f, R10.reuse ;  /* 0x0000001fff037819 */ /* 0x100fe2000001140a */
[----:B------:R-:W-:Y:S01]  /*138a0*/  IMAD.MOV.U32 R2, RZ, RZ, R10 ;  /* 0x000000ffff027224 */ /* 0x000fe200078e000a */
[----:B------:R-:W-:-:S03]  /*138b0*/  ULDC.64 UR6, c[0x0][0x418] ;  /* 0x0001060000067ab9 */ /* 0x000fc60000000a00 */
        /* <DEDUP_REMOVED lines=8> */
[--C-:B------:R-:W-:Y:S01]  /*13940*/  @!P1 SHF.R.S32.HI R3, RZ, 0x1f, R11.reuse ;  /* 0x0000001fff039819 */ /* 0x100fe2000001140b */
[----:B------:R-:W-:Y:S02]  /*13950*/  @!P1 IMAD.MOV.U32 R2, RZ, RZ, R11 ;  /* 0x000000ffff029224 */ /* 0x000fe400078e000b */
[----:B------:R-:W-:Y:S02]  /*13960*/  IMAD.U32 R12, RZ, RZ, UR46 ;  /* 0x0000002eff0c7e24 */ /* 0x000fe4000f8e00ff */
[----:B------:R-:W-:Y:S01]  /*13970*/  @!P1 IMAD.WIDE.U32 R2, R35, UR4, R2 ;  /* 0x0000000423029c25 */ /* 0x000fe2000f8e0002 */
[----:B------:R-:W-:Y:S01]  /*13980*/  IADD3 R33, R24, 0x1, RZ ;  /* 0x0000000118217810 */ /* 0x000fe20007ffe0ff */
[----:B------:R-:W-:Y:S01]  /*13990*/  ULDC UR4, c[0x0][0x430] ;  /* 0x00010c0000047ab9 */ /* 0x000fe20000000800 */
[----:B------:R-:W-:Y:S01]  /*139a0*/  ISETP.NE.AND P2, PT, R12, 0x3, PT ;  /* 0x000000030c00780c */ /* 0x000fe20003f45270 */
[----:B------:R-:W-:Y:S01]  /*139b0*/  @!P1 IMAD.IADD R3, R4, 0x1, R3 ;  /* 0x0000000104039824 */ /* 0x000fe200078e0203 */
[----:B------:R-:W-:Y:S01]  /*139c0*/  @!P1 LEA R4, P0, R2, UR6, 0x2 ;  /* 0x0000000602049c11 */ /* 0x000fe2000f8010ff */
[----:B0-----:R-:W-:-:S03]  /*139d0*/  IMAD.MOV.U32 R7, RZ, RZ, RZ ;  /* 0x000000ffff077224 */ /* 0x001fc600078e00ff */
[----:B------:R-:W-:Y:S01]  /*139e0*/  @!P1 LEA.HI.X R5, R2, UR7, R3, 0x2, P0 ;  /* 0x0000000702059c11 */ /* 0x000fe200080f1403 */
[----:B------:R-:W-:Y:S01]  /*139f0*/  IMAD.MOV R3, RZ, RZ, -R10 ;  /* 0x000000ffff037224 */ /* 0x000fe200078e0a0a */
[----:B------:R-:W-:Y:S01]  /*13a00*/  ISETP.NE.AND P0, PT, R33, 0x2, PT ;  /* 0x000000022100780c */ /* 0x000fe20003f05270 */
[----:B------:R-:W-:Y:S02]  /*13a10*/  IMAD.MOV R11, RZ, RZ, -R11 ;  /* 0x000000ffff0b7224 */ /* 0x000fe400078e0a0b */
[----:B------:R0:W5:Y:S01]  /*13a20*/  @!P1 LDG.E R7, desc[UR52][R4.64] ;  /* 0x0000003404079981 */ /* 0x000162000c1e1900 */
[----:B------:R-:W-:Y:S01]  /*13a30*/  SEL R36, RZ, 0x1, P0 ;  /* 0x00000001ff247807 */ /* 0x000fe20000000000 */
[----:B------:R-:W-:Y:S01]  /*13a40*/  IMAD R8, R11, UR4, R8 ;  /* 0x000000040b087c24 */ /* 0x000fe2000f8e0208 */
[C---:B------:R-:W-:Y:S01]  /*13a50*/  ISETP.GT.AND P1, PT, R34.reuse, RZ, PT ;  /* 0x000000ff2200720c */ /* 0x040fe20003f24270 */
[----:B------:R-:W-:Y:S01]  /*13a60*/  VIADD R34, R34, 0xffffffff ;  /* 0xffffffff22227836 */ /* 0x000fe20000000000 */
[----:B------:R-:W-:-:S02]  /*13a70*/  SEL R33, R33, RZ, P0 ;  /* 0x000000ff21217207 */ /* 0x000fc40000000000 */
[----:B------:R-:W-:Y:S01]  /*13a80*/  LOP3.LUT R36, R25, R36, RZ, 0x3c, !PT ;  /* 0x0000002419247212 */ /* 0x000fe200078e3cff */
[----:B0-----:R-:W-:Y:S01]  /*13a90*/  IMAD R4, R3, UR4, R0 ;  /* 0x0000000403047c24 */ /* 0x001fe2000f8e0200 */
[----:B--2---:R-:W-:Y:S01]  /*13aa0*/  SHF.R.S32.HI R28, RZ, 0x1f, R9 ;  /* 0x0000001fff1c7819 */ /* 0x004fe20000011409 */
[----:B------:R-:W-:Y:S06]  /*13ab0*/  @!P2 BRA `(.L_x_9710) ;  /* 0x000000000004a947 */ /* 0x000fec0003800000 */
[----:B------:R-:W-:Y:S01]  /*13ac0*/  BPT.TRAP 0x1 ;  /* 0x000000040000795c */ /* 0x000fe20000300000 */
.L_x_9710:
[----:B------:R-:W-:Y:S01]  /*13ad0*/  IMAD R0, R33, 0x8, R22 ;  /* 0x0000000821007824 */ /* 0x000fe200078e0216 */
[----:B------:R-:W-:Y:S01]  /*13ae0*/  SHF.L.U32 R31, R36, 0x1f, RZ ;  /* 0x0000001f241f7819 */ /* 0x000fe200000006ff */
[----:B------:R-:W-:Y:S01]  /*13af0*/  BSSY B0, `(.L_x_9711) ;  /* 0x0000004000007945 */ /* 0x000fe20003800000 */
[----:B------:R-:W-:Y:S02]  /*13b00*/  SHF.R.S32.HI R30, RZ, 0x1f, R4 ;  /* 0x0000001fff1e7819 */ /* 0x000fe40000011404 */
[----:B------:R-:W0:Y:S02]  /*13b10*/  SYNCS.PHASECHK.TRANS64.TRYWAIT P0, [R0+URZ+0x22880], R31 ;  /* 0x0228801f000075a7 */ /* 0x000e24000800017f */
[----:B0-----:R-:W-:Y:S05]  /*13b20*/  @!P0 BRA `(.L_x_9712) ;  /* 0x0000005000a48947 */ /* 0x001fea0003800000 */
.L_x_9833:
[----:B------:R-:W-:Y:S05]  /*13b30*/  BSYNC B0 ;  /* 0x0000000000007941 */ /* 0x000fea0003800000 */
.L_x_9711:
        /* <DEDUP_REMOVED lines=43> */
[----:B-1----:R-:W-:-:S04]  /*13df0*/  IADD3 R2, P0, R32, R2, RZ ;  /* 0x0000000220027210 */ /* 0x002fc80007f1e0ff */
[----:B--2---:R-:W-:-:S05]  /*13e00*/  IADD3.X R3, RZ, R3, RZ, P0, !PT ;  /* 0x00000003ff037210 */ /* 0x004fca00007fe4ff */
        /* <DEDUP_REMOVED lines=32> */
[----:B0-----:R-:W-:-:S04]  /*14010*/  IADD3 R2, P0, R32, R11, RZ ;  /* 0x0000000b20027210 */ /* 0x001fc80007f1e0ff */
[----:B--2---:R-:W-:-:S05]  /*14020*/  IADD3.X R3, RZ, R19, RZ, P0, !PT ;  /* 0x00000013ff037210 */ /* 0x004fca00007fe4ff */
[----:B------:R0:W-:Y:S02]  /*14030*/  LDGSTS.E.BYPASS.LTC128B.128 [R6+0xdc00], desc[UR52][R2.64], !P2 ;  /* 0x0dc0000002067fae */ /* 0x0001e4000d101d74 */
[----:B0-----:R-:W-:-:S05]  /*14040*/  IADD3 R2, P0, R32, R12, RZ ;  /* 0x0000000c20027210 */ /* 0x001fca0007f1e0ff */
[----:B---3--:R-:W-:-:S05]  /*14050*/  IMAD.X R3, RZ, RZ, R17, P0 ;  /* 0x000000ffff037224 */ /* 0x008fca00000e0611 */
[----:B------:R0:W-:Y:S04]  /*14060*/  LDGSTS.E.BYPASS.LTC128B.128 [R6+0xe400], desc[UR52][R2.64], !P2 ;  /* 0x0e40000002067fae */ /* 0x0001e8000d101d74 */
[----:B0---4-:R0:W1:Y:S02]  /*14070*/  SHFL.IDX PT, R2, R5, 0x1, 0x181f ;  /* 0x00381f0005027f89 */ /* 0x01106400000e0000 */
.L_x_9855:
        /* <DEDUP_REMOVED lines=8> */
.L_x_9714:
        /* <DEDUP_REMOVED lines=11> */
.L_x_9715:
[----:B------:R1:W-:Y:S01]  /*141b0*/  SYNCS.ARRIVE.TRANS64.A1T0 RZ, [R0+URZ+0x22870], RZ ;  /* 0x022870ff00ff79a7 */ /* 0x0003e2000810003f */
[----:B------:R-:W-:Y:S05]  /*141c0*/  @!P3 BRA `(.L_x_9716) ;  /* 0x000000000004b947 */ /* 0x000fea0003800000 */
[----:B------:R-:W-:Y:S01]  /*141d0*/  BPT.TRAP 0x1 ;  /* 0x000000040000795c */ /* 0x000fe20000300000 */
.L_x_9716:
[----:B------:R-:W2:Y:S01]  /*141e0*/  SYNCS.PHASECHK.TRANS64.TRYWAIT P0, [R0+URZ+0x22840], R31 ;  /* 0x0228401f000075a7 */ /* 0x000ea2000800017f */
[----:B------:R-:W-:Y:S04]  /*141f0*/  BSSY B0, `(.L_x_9717) ;  /* 0x0000002000007945 */ /* 0x000fe80003800000 */
[----:B--2---:R-:W-:Y:S05]  /*14200*/  @!P0 BRA `(.L_x_9718) ;  /* 0x0000005400bc8947 */ /* 0x004fea0003800000 */
.L_x_9856:
[----:B------:R-:W-:Y:S05]  /*14210*/  BSYNC B0 ;  /* 0x0000000000007941 */ /* 0x000fea0003800000 */
.L_x_9717:
        /* <DEDUP_REMOVED lines=24> */
[----:B------:R-:W-:Y:S01]  /*143a0*/  IMAD R7, R37, UR4, RZ ;  /* 0x0000000425077c24 */ /* 0x000fe2000f8e02ff */
[----:B------:R-:W-:-:S03]  /*143b0*/  IADD3 R9, P0, R4, UR6, RZ ;  /* 0x0000000604097c10 */ /* 0x000fc6000ff1e0ff */
[C---:B------:R-:W-:Y:S02]  /*143c0*/  IMAD R8, R18.reuse, UR5, R7 ;  /* 0x0000000512087c24 */ /* 0x040fe4000f8e0207 */
[----:B------:R-:W-:Y:S01]  /*143d0*/  IMAD.WIDE.U32 R2, R18, UR4, R2 ;  /* 0x0000000412027c25 */ /* 0x000fe2000f8e0002 */
[----:B------:R-:W-:Y:S02]  /*143e0*/  UMOV UR4, 0xffffffff ;  /* 0xffffffff00047882 */ /* 0x000fe40000000000 */
        /* <DEDUP_REMOVED lines=45> */
[----:B--2---:R-:W-:-:S04]  /*146c0*/  IADD3 R2, P0, R32, R9, RZ ;  /* 0x0000000920027210 */ /* 0x004fc80007f1e0ff */
[----:B------:R-:W-:-:S05]  /*146d0*/  IADD3.X R3, RZ, R10, RZ, P0, !PT ;  /* 0x0000000aff037210 */ /* 0x000fca00007fe4ff */
[----:B------:R0:W-:Y:S02]  /*146e0*/  LDGSTS.E.BYPASS.LTC128B.128 [R6+0x1bc00], desc[UR52][R2.64], !P2 ;  /* 0x1bc0000002067fae */ /* 0x0001e4000d101d74 */
[----:B0-----:R-:W-:-:S05]  /*146f0*/  IADD3 R2, P0, R32, R5, RZ ;  /* 0x0000000520027210 */ /* 0x001fca0007f1e0ff */
[----:B---3--:R-:W-:-:S05]  /*14700*/  IMAD.X R3, RZ, RZ, R4, P0 ;  /* 0x000000ffff037224 */ /* 0x008fca00000e0604 */
[----:B----4-:R0:W-:Y:S03]  /*14710*/  LDGSTS.E.BYPASS.LTC128B.128 [R6+0x1c400], desc[UR52][R2.64], !P2 ;  /* 0x1c40000002067fae */ /* 0x0101e6000d101d74 */
.L_x_9878:
        /* <DEDUP_REMOVED lines=8> */
.L_x_9720:
        /* <DEDUP_REMOVED lines=11> */
.L_x_9721:
[----:B------:R0:W-:Y:S02]  /*14850*/  SYNCS.ARRIVE.TRANS64.A1T0 RZ, [R0+URZ+0x22830], RZ ;  /* 0x022830ff00ff79a7 */ /* 0x0001e4000810003f */
[----:B0-----:R-:W-:-:S05]  /*14860*/  IMAD.U32 R0, RZ, RZ, UR47 ;  /* 0x0000002fff007e24 */ /* 0x001fca000f8e00ff */
[----:B------:R-:W-:-:S13]  /*14870*/  ISETP.NE.AND P0, PT, R0, 0x3, PT ;  /* 0x000000030000780c */ /* 0x000fda0003f05270 */
[----:B------:R-:W-:Y:S05]  /*14880*/  @!P0 BRA `(.L_x_9722) ;  /* 0x0000000000048947 */ /* 0x000fea0003800000 */
[----:B------:R-:W-:Y:S01]  /*14890*/  BPT.TRAP 0x1 ;  /* 0x000000040000795c */ /* 0x000fe20000300000 */
.L_x_9722:
[----:B------:R-:W-:Y:S01]  /*148a0*/  LOP3.LUT R3, R25, 0x1, RZ, 0x3c, !PT ;  /* 0x0000000119037812 */ /* 0x000fe200078e3cff */
[----:B------:R-:W-:Y:S01]  /*148b0*/  IMAD R0, R24, 0x8, R22 ;  /* 0x0000000818007824 */ /* 0x000fe200078e0216 */
[----:B------:R-:W-:Y:S02]  /*148c0*/  BSSY B0, `(.L_x_9723) ;  /* 0x0000004000007945 */ /* 0x000fe40003800000 */
[----:B------:R-:W-:-:S04]  /*148d0*/  SHF.L.U32 R3, R3, 0x1f, RZ ;  /* 0x0000001f03037819 */ /* 0x000fc800000006ff */
[----:B------:R-:W0:Y:S02]  /*148e0*/  SYNCS.PHASECHK.TRANS64.TRYWAIT P2, [R0+URZ+0x22870], R3 ;  /* 0x02287003000075a7 */ /* 0x000e24000804017f */
[----:B0-----:R-:W-:Y:S05]  /*148f0*/  @!P2 BRA `(.L_x_9724) ;  /* 0x0000005800c4a947 */ /* 0x001fea0003800000 */
.L_x_9879:
[----:B------:R-:W-:Y:S05]  /*14900*/  BSYNC B0 ;  /* 0x0000000000007941 */ /* 0x000fea0003800000 */
.L_x_9723:
[----:B------:R-:W-:-:S05]  /*14910*/  IMAD.U32 R2, RZ, RZ, UR46 ;  /* 0x0000002eff027e24 */ /* 0x000fca000f8e00ff */
[----:B------:R-:W-:-:S13]  /*14920*/  ISETP.NE.AND P2, PT, R2, 0x3, PT ;  /* 0x000000030200780c */ /* 0x000fda0003f45270 */
[----:B------:R-:W-:Y:S05]  /*14930*/  @!P2 BRA `(.L_x_9725) ;  /* 0x000000000004a947 */ /* 0x000fea0003800000 */
[----:B------:R-:W-:Y:S01]  /*14940*/  BPT.TRAP 0x1 ;  /* 0x000000040000795c */ /* 0x000fe20000300000 */
.L_x_9725:
[----:B0-----:R-:W-:Y:S01]  /*14950*/  SHF.L.U32 R3, R25, 0x1f, RZ ;  /* 0x0000001f19037819 */ /* 0x001fe200000006ff */
[----:B------:R-:W-:-:S03]  /*14960*/  IMAD R2, R24, 0x5000, RZ ;  /* 0x0000500018027824 */ /* 0x000fc600078e02ff */
[----:B------:R-:W0:Y:S02]  /*14970*/  SYNCS.PHASECHK.TRANS64.TRYWAIT P2, [R0+URZ+0x22860], R3 ;  /* 0x02286003000075a7 */ /* 0x000e24000804017f */
[----:B0-----:R-:W-:Y:S05]  /*14980*/  @!P2 BRA `(.L_x_9726) ;  /* 0x0000005800b4a947 */ /* 0x001fea0003800000 */
.L_x_9880:
[----:B------:R-:W2:Y:S04]  /*14990*/  LDL R15, [R1+0xc] ;  /* 0x00000c00010f7983 */ /* 0x000ea80000100800 */
[----:B------:R-:W3:Y:S04]  /*149a0*/  LDL R13, [R1+0x14] ;  /* 0x00001400010d7983 */ /* 0x000ee80000100800 */
[----:B------:R-:W3:Y:S01]  /*149b0*/  LDL R12, [R1+0x4] ;  /* 0x00000400010c7983 */ /* 0x000ee20000100800 */
[----:B0-----:R-:W-:Y:S01]  /*149c0*/  LOP3.LUT R3, R2, R23, RZ, 0xfc, !PT ;  /* 0x0000001702037212 */ /* 0x001fe200078efcff */
[----:B------:R-:W-:Y:S05]  /*149d0*/  WARPSYNC.ALL ;  /* 0x0000000000007948 */ /* 0x000fea0003800000 */
[----:B------:R-:W-:Y:S01]  /*149e0*/  IMAD.IADD R14, R22, 0x1, R3 ;  /* 0x00000001160e7824 */ /* 0x000fe200078e0203 */
[----:B------:R-:W-:-:S04]  /*149f0*/  MOV R20, UR46 ;  /* 0x0000002e00147c02 */ /* 0x000fc80008000f00 */
[----:B------:R-:W0:Y:S01]  /*14a00*/  LDSM.16.MT88.4 R4, [R14+0xa400] ;  /* 0x00a400000e04783b */ /* 0x000e220000004200 */
[----:B------:R-:W-:Y:S02]  /*14a10*/  ISETP.NE.AND P2, PT, R20, 0x3, PT ;  /* 0x000000031400780c */ /* 0x000fe40003f45270 */
        /* <DEDUP_REMOVED lines=9> */
[----:B------:R-:W-:Y:S02]  /*14ab0*/  PRMT R13, R4, 0x7531, R5 ;  /* 0x00007531040d7816 */ /* 0x000fe40000000005 */
[----:B------:R-:W-:Y:S02]  /*14ac0*/  IADD3 R4, R2, 0x1000, RZ ;  /* 0x0000100002047810 */ /* 0x000fe40007ffe0ff */
[--C-:B------:R-:W-:Y:S02]  /*14ad0*/  PRMT R14, R6, 0x6420, R7.reuse ;  /* 0x00006420060e7816 */ /* 0x100fe40000000007 */
        /* <DEDUP_REMOVED lines=69> */
.L_x_9727:
[----:B-1----:R1:W-:Y:S01]  /*14f30*/  SYNCS.ARRIVE.TRANS64.A1T0 RZ, [R0+URZ+0x22850], RZ ;  /* 0x022850ff00ff79a7 */ /* 0x0023e2000810003f */
[----:B------:R-:W-:Y:S06]  /*14f40*/  BAR.SYNC.DEFER_BLOCKING 0x2, 0x80 ;  /* 0x0082000000007b1d */ /* 0x000fec0000010000 */
[----:B------:R-:W-:Y:S05]  /*14f50*/  @!P0 BRA `(.L_x_9728) ;  /* 0x0000000000048947 */ /* 0x000fea0003800000 */
[----:B------:R-:W-:Y:S01]  /*14f60*/  BPT.TRAP 0x1 ;  /* 0x000000040000795c */ /* 0x000fe20000300000 */
.L_x_9728:
[----:B------:R-:W2:Y:S01]  /*14f70*/  LDL R2, [R1+0x8] ;  /* 0x0000080001027983 */ /* 0x000ea20000100800 */
[----:B-1----:R-:W-:Y:S02]  /*14f80*/  VIADD R0, R0, 0x22880 ;  /* 0x0002288000007836 */ /* 0x002fe40000000000 */
[----:B------:R-:W-:Y:S02]  /*14f90*/  IMAD.MOV.U32 R25, RZ, RZ, R36 ;  /* 0x000000ffff197224 */ /* 0x000fe400078e0024 */
[----:B------:R-:W-:Y:S01]  /*14fa0*/  IMAD.MOV.U32 R24, RZ, RZ, R33 ;  /* 0x000000ffff187224 */ /* 0x000fe200078e0021 */
[----:B--2---:R-:W-:-:S04]  /*14fb0*/  PRMT R0, R2, 0x654, R0 ;  /* 0x0000065402007816 */ /* 0x004fc80000000000 */
[----:B------:R1:W-:Y:S01]  /*14fc0*/  SYNCS.ARRIVE.TRANS64.RED.A1T0 RZ, [R0+URZ], RZ ;  /* 0x000000ff00ff79a7 */ /* 0x0003e2000810043f */
[----:B------:R-:W-:Y:S05]  /*14fd0*/  @P1 BRA `(.L_x_9729) ;  /* 0xffffffe400bc1947 */ /* 0x000fea000383ffff */
.L_x_9709:
        /* <DEDUP_REMOVED lines=19> */
.L_x_9731:
[----:B------:R-:W-:Y:S05]  /*15110*/  BSYNC B0 ;  /* 0x0000000000007941 */ /* 0x000fea0003800000 */
.L_x_9730:
[----:B------:R-:W-:Y:S05]  /*15120*/  @!P0 BRA `(.L_x_9732) ;  /* 0x0000000000048947 */ /* 0x000fea0003800000 */
[----:B------:R-:W-:Y:S01]  /*15130*/  BPT.TRAP 0x1 ;  /* 0x000000040000795c */ /* 0x000fe20000300000 */
.L_x_9732:
[----:B0-----:R-:W-:Y:S01]  /*15140*/  LOP3.LUT R3, R36, 0x1, RZ, 0x3c, !PT ;  /* 0x0000000124037812 */ /* 0x001fe200078e3cff */
[----:B------:R-:W-:Y:S01]  /*15150*/  IMAD R2, R33, 0x8, R22 ;  /* 0x0000000821027824 */ /* 0x000fe200078e0216 */
[----:B------:R-:W-:Y:S02]  /*15160*/  BSSY B0, `(.L_x_9733) ;  /* 0x0000004000007945 */ /* 0x000fe40003800000 */
[----:B------:R-:W-:-:S04]  /*15170*/  SHF.L.U32 R3, R3, 0x1f, RZ ;  /* 0x0000001f03037819 */ /* 0x000fc800000006ff */
[----:B------:R-:W0:Y:S02]  /*15180*/  SYNCS.PHASECHK.TRANS64.TRYWAIT P1, [R2+URZ+0x22870], R3 ;  /* 0x02287003020075a7 */ /* 0x000e24000802017f */
[----:B0-----:R-:W-:Y:S05]  /*15190*/  @!P1 BRA `(.L_x_9734) ;  /* 0x0000005000c49947 */ /* 0x001fea0003800000 */
.L_x_9881:
[----:B------:R-:W-:Y:S05]  /*151a0*/  BSYNC B0 ;  /* 0x0000000000007941 */ /* 0x000fea0003800000 */
.L_x_9733:
[----:B------:R-:W-:-:S05]  /*151b0*/  IMAD.U32 R0, RZ, RZ, UR46 ;  /* 0x0000002eff007e24 */ /* 0x000fca000f8e00ff */
[----:B------:R-:W-:-:S13]  /*151c0*/  ISETP.NE.AND P1, PT, R0, 0x3, PT ;  /* 0x000000030000780c */ /* 0x000fda0003f25270 */
[----:B------:R-:W-:Y:S05]  /*151d0*/  @!P1 BRA `(.L_x_9735) ;  /* 0x0000000000049947 */ /* 0x000fea0003800000 */
[----:B------:R-:W-:Y:S01]  /*151e0*/  BPT.TRAP 0x1 ;  /* 0x000000040000795c */ /* 0x000fe20000300000 */
.L_x_9735:
[----:B0-----:R-:W-:-:S04]  /*151f0*/  SHF.L.U32 R3, R36, 0x1f, RZ ;  /* 0x0000001f24037819 */ /* 0x001fc800000006ff */
[----:B------:R-:W0:Y:S02]  /*15200*/  SYNCS.PHASECHK.TRANS64.TRYWAIT P1, [R2+URZ+0x22860], R3 ;  /* 0x02286003020075a7 */ /* 0x000e24000802017f */
[----:B0-----:R-:W-:Y:S05]  /*15210*/  @!P1 BRA `(.L_x_9736) ;  /* 0x0000005000b89947 */ /* 0x001fea0003800000 */
.L_x_9882:
[----:B------:R-:W2:Y:S04]  /*15220*/  LDL R4, [R1+0xc] ;  /* 0x00000c0001047983 */ /* 0x000ea80000100800 */
[----:B------:R-:W3:Y:S04]  /*15230*/  LDL R18, [R1+0x14] ;  /* 0x0000140001127983 */ /* 0x000ee80000100800 */
[----:B------:R-:W3:Y:S01]  /*15240*/  LDL.LU R0, [R1+0x4] ;  /* 0x0000040001007983 */ /* 0x000ee20000300800 */
[----:B------:R-:W-:Y:S01]  /*15250*/  IMAD R17, R33, 0x5000, RZ ;  /* 0x0000500021117824 */ /* 0x000fe200078e02ff */
[----:B------:R-:W-:Y:S05]  /*15260*/  WARPSYNC.ALL ;  /* 0x0000000000007948 */ /* 0x000fea0003800000 */
[----:B0-----:R-:W-:-:S02]  /*15270*/  LOP3.LUT R3, R17, R23, RZ, 0xfc, !PT ;  /* 0x0000001711037212 */ /* 0x001fc400078efcff */
[----:B------:R-:W-:-:S03]  /*15280*/  MOV R19, UR46 ;  /* 0x0000002e00137c02 */ /* 0x000fc60008000f00 */
        /* <DEDUP_REMOVED lines=84> */
.L_x_9737:
[----:B-1----:R1:W-:Y:S01]  /*157d0*/  SYNCS.ARRIVE.TRANS64.A1T0 RZ, [R2+URZ+0x22850], RZ ;  /* 0x022850ff02ff79a7 */ /* 0x0023e2000810003f */
[----:B------:R-:W-:Y:S06]  /*157e0*/  BAR.SYNC.DEFER_BLOCKING 0x2, 0x80 ;  /* 0x0082000000007b1d */ /* 0x000fec0000010000 */
[----:B------:R-:W-:Y:S05]  /*157f0*/  @!P0 BRA `(.L_x_9738) ;  /* 0x0000000000048947 */ /* 0x000fea0003800000 */
[----:B------:R-:W-:Y:S01]  /*15800*/  BPT.TRAP 0x1 ;  /* 0x000000040000795c */ /* 0x000fe20000300000 */
.L_x_9738:
        /* <DEDUP_REMOVED lines=9> */
.L_x_9681:
[----:B------:R-:W-:Y:S05]  /*158a0*/  BSYNC B7 ;  /* 0x0000000000077941 */ /* 0x000fea0003800000 */
.L_x_9679:
        /* <DEDUP_REMOVED lines=12> */
.L_x_9739:
        /* <DEDUP_REMOVED lines=24> */
[----:B------:R-:W0:Y:S02]  /*15af0*/  LDC R6, c[0x0][0xc38] ;  /* 0x00030e00ff067b82 */ /* 0x000e240000000800 */
[----:B------:R-:W-:Y:S02]  /*15b00*/  IADD3 R3, R4, R3, RZ ;  /* 0x0000000304037210 */ /* 0x000fe40007ffe0ff */
[----:B------:R-:W-:Y:S04]  /*15b10*/  SHFL.IDX PT, R4, R16, 0x1, 0x1f ;  /* 0x00201f0010047f89 */ /* 0x000fe800000e0000 */
        /* <DEDUP_REMOVED lines=12> */
.L_x_9745:
        /* <DEDUP_REMOVED lines=14> */
.L_x_9744:
[----:B------:R-:W-:Y:S05]  /*15cc0*/  BSYNC B0 ;  /* 0x0000000000007941 */ /* 0x000fea0003800000 */
.L_x_9743:
[----:B0----5:R-:W0:Y:S02]  /*15cd0*/  SHFL.UP PT, R2, R0, 0x1, RZ ;  /* 0x0420000000027989 */ /* 0x021e2400000e00ff */
        /* <DEDUP_REMOVED lines=22> */
.L_x_9741:
        /* <DEDUP_REMOVED lines=8> */
[----:B------:R-:W-:Y:S01]  /*15ec0*/  IMAD.U32 R2, RZ, RZ, UR4 ;  /* 0x00000004ff027e24 */ /* 0x000fe2000f8e00ff */
[----:B------:R-:W-:-:S05]  /*15ed0*/  MOV R3, UR5 ;  /* 0x0000000500037c02 */ /* 0x000fca0008000f00 */
        /* <DEDUP_REMOVED lines=16> */
.L_x_9746:
[----:B0-----:R-:W-:Y:S02]  /*15fe0*/  IMAD R7, R15, R8, RZ ;  /* 0x000000080f077224 */ /* 0x001fe400078e02ff */
[----:B------:R-:W-:Y:S02]  /*15ff0*/  IMAD.MOV.U32 R2, RZ, RZ, RZ ;  /* 0x000000ffff027224 */ /* 0x000fe400078e00ff */
[----:B-1----:R-:W-:Y:S02]  /*16000*/  IMAD R16, R16, R6, R11 ;  /* 0x0000000610107224 */ /* 0x002fe400078e020b */
[----:B------:R-:W-:-:S04]  /*16010*/  IMAD.HI.U32 R3, R3, R7, R2 ;  /* 0x0000000703037227 */ /* 0x000fc800078e0002 */
[----:B------:R-:W-:Y:S01]  /*16020*/  IMAD.IADD R7, R5, 0x1, -R16 ;  /* 0x0000000105077824 */ /* 0x000fe200078e0a10 */
[----:B------:R-:W-:-:S04]  /*16030*/  IABS R5, R4 ;  /* 0x0000000400057213 */ /* 0x000fc80000000000 */
[----:B------:R-:W-:Y:S02]  /*16040*/  IABS R2, R7 ;  /* 0x0000000700027213 */ /* 0x000fe40000000000 */
[----:B------:R-:W-:-:S03]  /*16050*/  IADD3 R5, RZ, -R5, RZ ;  /* 0x80000005ff057210 */ /* 0x000fc60007ffe0ff */
        /* <DEDUP_REMOVED lines=13> */
[----:B------:R-:W-:Y:S01]  /*16130*/  IMAD R5, R9, R2, RZ ;  /* 0x0000000209057224 */ /* 0x000fe200078e02ff */
[----:B------:R-:W-:-:S03]  /*16140*/  IADD3 R2, -R2, RZ, RZ ;  /* 0x000000ff02027210 */ /* 0x000fc60007ffe1ff */
[----:B------:R-:W-:Y:S02]  /*16150*/  IMAD.MOV R3, RZ, RZ, -R5 ;  /* 0x000000ffff037224 */ /* 0x000fe400078e0a05 */
[----:B------:R-:W-:Y:S02]  /*16160*/  IMAD R4, R4, R2, R7 ;  /* 0x0000000204047224 */ /* 0x000fe400078e0207 */
[----:B------:R-:W-:Y:S01]  /*16170*/  IMAD.MOV.U32 R2, RZ, RZ, RZ ;  /* 0x000000ffff027224 */ /* 0x000fe200078e00ff */
[----:B------:R-:W-:Y:S02]  /*16180*/  VIADDMNMX R6, R3, R6, R9, PT ;  /* 0x0000000603067246 */ /* 0x000fe40003800109 */
[----:B------:R-:W-:Y:S02]  /*16190*/  IADD3 R5, R4, R5, RZ ;  /* 0x0000000504057210 */ /* 0x000fe40007ffe0ff */
[----:B------:R-:W-:-:S04]  /*161a0*/  IABS R8, R6 ;  /* 0x0000000600087213 */ /* 0x000fc80000000000 */
[----:B------:R-:W0:Y:S08]  /*161b0*/  I2F.RP R9, R8 ;  /* 0x0000000800097306 */ /* 0x000e300000209400 */
[----:B0-----:R-:W0:Y:S02]  /*161c0*/  MUFU.RCP R9, R9 ;  /* 0x0000000900097308 */ /* 0x001e240000001000 */
[----:B0-----:R-:W-:Y:S01]  /*161d0*/  VIADD R3, R9, 0xffffffe ;  /* 0x0ffffffe09037836 */ /* 0x001fe20000000000 */
[----:B------:R-:W-:-:S05]  /*161e0*/  IABS R9, R6 ;  /* 0x0000000600097213 */ /* 0x000fca0000000000 */
[----:B------:R-:W0:Y:S02]  /*161f0*/  F2I.FTZ.U32.TRUNC.NTZ R3, R3 ;  /* 0x0000000300037305 */ /* 0x000e24000021f000 */
[----:B0-----:R-:W-:-:S04]  /*16200*/  IMAD.MOV R7, RZ, RZ, -R3 ;  /* 0x000000ffff077224 */ /* 0x001fc800078e0a03 */
[----:B------:R-:W-:-:S04]  /*16210*/  IMAD R7, R7, R8, RZ ;  /* 0x0000000807077224 */ /* 0x000fc800078e02ff */
[----:B------:R-:W-:Y:S01]  /*16220*/  IMAD.HI.U32 R2, R3, R7, R2 ;  /* 0x0000000703027227 */ /* 0x000fe200078e0002 */
        /* <DEDUP_REMOVED lines=19> */
.L_x_9742:
[----:B------:R-:W-:Y:S01]  /*16360*/  IMAD.MOV.U32 R16, RZ, RZ, R5 ;  /* 0x000000ffff107224 */ /* 0x000fe200078e0005 */
[----:B------:R-:W-:Y:S01]  /*16370*/  ULDC UR40, c[0x0][0xc3c] ;  /* 0x00030f0000287ab9 */ /* 0x000fe20000000800 */
[----:B------:R-:W-:Y:S02]  /*16380*/  IMAD.MOV.U32 R17, RZ, RZ, RZ ;  /* 0x000000ffff117224 */ /* 0x000fe400078e00ff */
[----:B------:R-:W-:-:S07]  /*16390*/  IMAD.MOV.U32 R18, RZ, RZ, RZ ;  /* 0x000000ffff127224 */ /* 0x000fce00078e00ff */
.L_x_9747:
[----:B------:R1:W2:Y:S01]  /*163a0*/  LDL R2, [R1+0x8] ;  /* 0x0000080001027983 */ /* 0x0002a20000100800 */
[----:B------:R-:W0:Y:S02]  /*163b0*/  S2R R0, SR_TID.X ;  /* 0x0000000000007919 */ /* 0x000e240000002100 */
[----:B0-----:R-:W-:Y:S01]  /*163c0*/  LOP3.LUT R0, R0, 0x1f, RZ, 0xc0, !PT ;  /* 0x0000001f00007812 */ /* 0x001fe200078ec0ff */
[----:B------:R-:W-:Y:S03]  /*163d0*/  BAR.SYNC.DEFER_BLOCKING 0x4, 0x180 ;  /* 0x0106000000007b1d */ /* 0x000fe60000010000 */
[----:B------:R-:W-:Y:S01]  /*163e0*/  ISETP.NE.AND P0, PT, R0, RZ, PT ;  /* 0x000000ff0000720c */ /* 0x000fe20003f05270 */
[----:B------:R-:W-:-:S12]  /*163f0*/  IMAD.U32 R19, RZ, RZ, UR40 ;  /* 0x00000028ff137e24 */ /* 0x000fd8000f8e00ff */
[----:B------:R-:W-:Y:S01]  /*16400*/  @!P0 MOV R0, 0x400 ;  /* 0x0000040000008802 */ /* 0x000fe20000000f00 */
[----:B--2---:R-:W0:Y:S03]  /*16410*/  @!P0 S2R R2, SR_CgaCtaId ;  /* 0x0000000000028919 */ /* 0x004e260000008800 */
[----:B0-----:R-:W-:Y:S01]  /*16420*/  @!P0 LEA R22, R2, R0, 0x18 ;  /* 0x0000000002168211 */ /* 0x001fe200078ec0ff */
[----:B------:R1:W-:Y:S04]  /*16430*/  @!P0 STL [R1+0x8], R2 ;  /* 0x0000080201008387 */ /* 0x0003e80000100800 */
[----:B------:R1:W-:Y:S01]  /*16440*/  @!P0 STS.128 [R22+0x228d0], R16 ;  /* 0x0228d01016008388 */ /* 0x0003e20000000c00 */
[----:B------:R-:W-:Y:S06]  /*16450*/  BAR.ARV 0x5, 0x180 ;  /* 0x0146000000007b1d */ /* 0x000fec0000002000 */
.L_x_9740:
[----:B------:R-:W-:Y:S02]  /*16460*/  ULDC UR4, c[0x0][0xc3c] ;  /* 0x00030f0000047ab9 */ /* 0x000fe40000000800 */
[----:B------:R-:W-:-:S06]  /*16470*/  UISETP.GE.AND UP0, UPT, UR40, UR4, UPT ;  /* 0x000000042800728c */ /* 0x000fcc000bf06270 */
[----:B------:R-:W-:-:S13]  /*16480*/  PLOP3.LUT P0, PT, PT, PT, UP0, 0x80, 0x0 ;  /* 0x000000000000781c */ /* 0x000fda0003f0f008 */
[----:B------:R-:W-:Y:S05]  /*16490*/  @!P0 BRA `(.L_x_9748) ;  /* 0xffffffa000b08947 */ /* 0x000fea000383ffff */
.L_x_9675:
[----:B0-----:R-:W2:Y:S01]  /*164a0*/  LDL.LU R0, [R1+0x1c] ;  /* 0x00001c0001007983 */ /* 0x001ea20000300800 */
[----:B------:R-:W-:Y:S01]  /*164b0*/  BSSY B0, `(.L_x_9749) ;  /* 0x000000b000007945 */ /* 0x000fe20003800000 */
[----:B------:R-:W0:Y:S01]  /*164c0*/  S2R R5, SR_CgaCtaId ;  /* 0x0000000000057919 */ /* 0x000e220000008800 */
[----:B--2---:R-:W-:-:S05]  /*164d0*/  VIADD R0, R0, 0x1 ;  /* 0x0000000100007836 */ /* 0x004fca0000000000 */
[----:B-1----:R-:W-:-:S04]  /*164e0*/  LEA.HI R2, R0, R0, RZ, 0x1 ;  /* 0x0000000000027211 */ /* 0x002fc800078f08ff */
[----:B------:R-:W-:Y:S02]  /*164f0*/  LOP3.LUT R3, R2, 0xfffffffe, RZ, 0xc0, !PT ;  /* 0xfffffffe02037812 */ /* 0x000fe400078ec0ff */
[----:B------:R-:W-:Y:S02]  /*16500*/  MOV R2, 0x400 ;  /* 0x0000040000027802 */ /* 0x000fe40000000f00 */
[----:B------:R-:W-:Y:S02]  /*16510*/  IADD3 R0, R0, -R3, RZ ;  /* 0x8000000300007210 */ /* 0x000fe40007ffe0ff */
[----:B0-----:R-:W-:Y:S02]  /*16520*/  LEA R4, R5, R2, 0x18 ;  /* 0x0000000205047211 */ /* 0x001fe400078ec0ff */
[----:B------:R-:W-:-:S04]  /*16530*/  SHF.L.U32 R0, R0, 0x1f, RZ ;  /* 0x0000001f00007819 */ /* 0x000fc800000006ff */
[----:B------:R-:W0:Y:S02]  /*16540*/  SYNCS.PHASECHK.TRANS64.TRYWAIT P0, [R4+URZ+0x22820], R0 ;  /* 0x02282000040075a7 */ /* 0x000e24000800017f */
[----:B0-----:R-:W-:Y:S05]  /*16550*/  @!P0 BRA `(.L_x_9750) ;  /* 0x0000003c00fc8947 */ /* 0x001fea0003800000 */
.L_x_9883:
[----:B------:R-:W-:Y:S05]  /*16560*/  BSYNC B0 ;  /* 0x0000000000007941 */ /* 0x000fea0003800000 */
.L_x_9749:
[----:B------:R-:W-:-:S03]  /*16570*/  UMOV UR4, 0xffffffff ;  /* 0xffffffff00047882 */ /* 0x000fc60000000000 */
[----:B------:R-:W-:Y:S05]  /*16580*/  BRA.DIV UR4, `(.L_x_9751) ;  /* 0x0000004204047947 */ /* 0x000fea000b800000 */
[----:B0-----:R-:W0:Y:S02]  /*16590*/  S2R R0, SR_TID.X ;  /* 0x0000000000007919 */ /* 0x001e240000002100 */
[----:B0-----:R-:W-:-:S04]  /*165a0*/  SHF.R.U32.HI R0, RZ, 0x5, R0 ;  /* 0x00000005ff007819 */ /* 0x001fc80000011600 */
[----:B------:R-:W-:-:S05]  /*165b0*/  LOP3.LUT R0, R0, 0x3, RZ, 0xc0, !PT ;  /* 0x0000000300007812 */ /* 0x000fca00078ec0ff */
[----:B------:R0:W1:Y:S02]  /*165c0*/  SHFL.IDX PT, R14, R0, RZ, 0x1f ;  /* 0x00001fff000e7589 */ /* 0x00006400000e0000 */
.L_x_9886:
[----:B-1----:R-:W-:Y:S01]  /*165d0*/  ISETP.NE.AND P0, PT, R14, RZ, PT ;  /* 0x000000ff0e00720c */ /* 0x002fe20003f05270 */
[----:B------:R-:W-:-:S12]  /*165e0*/  BSSY B0, `(.L_x_9752) ;  /* 0x000002c000007945 */ /* 0x000fd80003800000 */
[----:B------:R-:W-:Y:S05]  /*165f0*/  @P0 BRA `(.L_x_9753) ;  /* 0x0000000000a80947 */ /* 0x000fea0003800000 */
[----:B------:R-:W-:-:S03]  /*16600*/  UMOV UR4, 0xffffffff ;  /* 0xffffffff00047882 */ /* 0x000fc60000000000 */
[----:B------:R-:W-:Y:S05]  /*16610*/  BRA.DIV UR4, `(.L_x_9754) ;  /* 0x0000004204147947 */ /* 0x000fea000b800000 */
[----:B------:R-:W-:-:S13]  /*16620*/  ELECT P6, URZ, PT ;  /* 0x00000000003f782f */ /* 0x000fda00038c0000 */
.L_x_9889:
[----:B------:R-:W-:Y:S05]  /*16630*/  @!P6 BRA `(.L_x_9753) ;  /* 0x000000000098e947 */ /* 0x000fea0003800000 */
[----:B------:R-:W-:-:S06]  /*16640*/  ULOP3.LUT UR4, UR36, 0x2, URZ, 0xfc, !UPT ;  /* 0x0000000224047892 */ /* 0x000fcc000f8efc3f */
[----:B0-----:R-:W-:-:S05]  /*16650*/  IMAD.U32 R0, RZ, RZ, UR4 ;  /* 0x00000004ff007e24 */ /* 0x001fca000f8e00ff */
[----:B------:R-:W-:-:S13]  /*16660*/  ISETP.NE.AND P0, PT, R0, 0x3, PT ;  /* 0x000000030000780c */ /* 0x000fda0003f05270 */
[----:B------:R-:W-:Y:S05]  /*16670*/  @!P0 BRA `(.L_x_9755) ;  /* 0x0000000000048947 */ /* 0x000fea0003800000 */
[----:B------:R-:W-:Y:S01]  /*16680*/  BPT.TRAP 0x1 ;  /* 0x000000040000795c */ /* 0x000fe20000300000 */
.L_x_9755:
[C---:B------:R-:W-:Y:S01]  /*16690*/  IMAD R5, R33.reuse, 0x8, R4 ;  /* 0x0000000821057824 */ /* 0x040fe200078e0204 */
[----:B------:R-:W-:Y:S01]  /*166a0*/  SHF.L.U32 R0, R36, 0x1f, RZ ;  /* 0x0000001f24007819 */ /* 0x000fe200000006ff */
[----:B------:R-:W-:-:S03]  /*166b0*/  VIADD R33, R33, 0x1 ;  /* 0x0000000121217836 */ /* 0x000fc60000000000 */
[----:B------:R-:W0:Y:S02]  /*166c0*/  SYNCS.PHASECHK.TRANS64.TRYWAIT P1, [R5+URZ+0x22840], R0 ;  /* 0x02284000050075a7 */ /* 0x000e24000802017f */
[----:B------:R-:W-:-:S04]  /*166d0*/  ISETP.NE.AND P2, PT, R33, 0x2, PT ;  /* 0x000000022100780c */ /* 0x000fc80003f45270 */
[----:B------:R-:W-:Y:S01]  /*166e0*/  SEL R3, RZ, 0x1, P2 ;  /* 0x00000001ff037807 */ /* 0x000fe20001000000 */
[----:B0-----:R-:W-:Y:S08]  /*166f0*/  @!P1 BRA `(.L_x_9756) ;  /* 0x0000003c00fc9947 */ /* 0x001ff00003800000 */
.L_x_9890:
[----:B------:R-:W-:Y:S02]  /*16700*/  SEL R33, R33, RZ, P2 ;  /* 0x000000ff21217207 */ /* 0x000fe40001000000 */
[----:B------:R-:W-:Y:S01]  /*16710*/  LOP3.LUT R2, R36, R3, RZ, 0x3c, !PT ;  /* 0x0000000324027212 */ /* 0x000fe200078e3cff */
[----:B------:R-:W-:Y:S06]  /*16720*/  @!P0 BRA `(.L_x_9757) ;  /* 0x0000000000048947 */ /* 0x000fec0003800000 */
[----:B------:R-:W-:Y:S01]  /*16730*/  BPT.TRAP 0x1 ;  /* 0x000000040000795c */ /* 0x000fe20000300000 */
.L_x_9757:
[----:B------:R-:W-:Y:S01]  /*16740*/  IMAD R33, R33, 0x8, R4 ;  /* 0x0000000821217824 */ /* 0x000fe200078e0204 */
[----:B------:R-:W-:-:S04]  /*16750*/  SHF.L.U32 R2, R2, 0x1f, RZ ;  /* 0x0000001f02027819 */ /* 0x000fc800000006ff */
[----:B------:R-:W1:Y:S02]  /*16760*/  SYNCS.PHASECHK.TRANS64.TRYWAIT P1, [R33+URZ+0x22840], R2 ;  /* 0x02284002210075a7 */ /* 0x000e64000802017f */
[----:B-1----:R-:W-:Y:S05]  /*16770*/  @!P1 BRA `(.L_x_9758) ;  /* 0x0000003c00f09947 */ /* 0x002fea0003800000 */
.L_x_9891:
[----:B------:R-:W-:Y:S05]  /*16780*/  @!P0 BRA `(.L_x_9759) ;  /* 0x0000000000048947 */ /* 0x000fea0003800000 */
[----:B------:R-:W-:Y:S01]  /*16790*/  BPT.TRAP 0x1 ;  /* 0x000000040000795c */ /* 0x000fe20000300000 */
.L_x_9759:
[----:B------:R-:W2:Y:S02]  /*167a0*/  SYNCS.PHASECHK.TRANS64.TRYWAIT P1, [R5+URZ+0x22860], R0 ;  /* 0x02286000050075a7 */ /* 0x000ea4000802017f */
[----:B--2---:R-:W-:Y:S05]  /*167b0*/  @!P1 BRA `(.L_x_9760) ;  /* 0x0000003c00f49947 */ /* 0x004fea0003800000 */
.L_x_9892:
[----:B------:R-:W-:Y:S05]  /*167c0*/  @!P0 BRA `(.L_x_9761) ;  /* 0x0000000000048947 */ /* 0x000fea0003800000 */
[----:B------:R-:W-:Y:S01]  /*167d0*/  BPT.TRAP 0x1 ;  /* 0x000000040000795c */ /* 0x000fe20000300000 */
.L_x_9761:
[----:B------:R-:W3:Y:S02]  /*167e0*/  SYNCS.PHASECHK.TRANS64.TRYWAIT P1, [R33+URZ+0x22860], R2 ;  /* 0x02286002210075a7 */ /* 0x000ee4000802017f */
[----:B---3--:R-:W-:Y:S05]  /*167f0*/  @!P1 BRA `(.L_x_9762) ;  /* 0x0000003c00f89947 */ /* 0x008fea0003800000 */
.L_x_9893:
[----:B------:R-:W-:Y:S05]  /*16800*/  @!P0 BRA `(.L_x_9763) ;  /* 0x0000000000048947 */ /* 0x000fea0003800000 */
[----:B------:R-:W-:Y:S01]  /*16810*/  BPT.TRAP 0x1 ;  /* 0x000000040000795c */ /* 0x000fe20000300000 */
.L_x_9763:
[----:B------:R-:W4:Y:S02]  /*16820*/  SYNCS.PHASECHK.TRANS64.TRYWAIT P1, [R5+URZ+0x22880], R0 ;  /* 0x02288000050075a7 */ /* 0x000f24000802017f */
[----:B----4-:R-:W-:Y:S05]  /*16830*/  @!P1 BRA `(.L_x_9764) ;  /* 0x0000003c00fc9947 */ /* 0x010fea0003800000 */
.L_x_9894:
[----:B------:R-:W-:Y:S05]  /*16840*/  @!P0 BRA `(.L_x_9765) ;  /* 0x0000000000048947 */ /* 0x000fea0003800000 */
[----:B------:R-:W-:Y:S01]  /*16850*/  BPT.TRAP 0x1 ;  /* 0x000000040000795c */ /* 0x000fe20000300000 */
.L_x_9765:
[----:B------:R0:W0:Y:S02]  /*16860*/  SYNCS.PHASECHK.TRANS64.TRYWAIT P0, [R33+URZ+0x22880], R2 ;  /* 0x02288002210075a7 */ /* 0x000024000800017f */
[----:B0-----:R-:W-:Y:S05]  /*16870*/  @!P0 NANOSLEEP.SYNCS 0x989680 ;  /* 0x009896800000895d */ /* 0x001fea0003900000 */
[----:B------:R-:W0:Y:S02]  /*16880*/  @!P0 SYNCS.PHASECHK.TRANS64 P0, [R33+URZ+0x22880], R2 ;  /* 0x02288002210085a7 */ /* 0x000e24000800007f */
[----:B0-----:R-:W-:Y:S05]  /*16890*/  @!P0 BRA `(.L_x_9765) ;  /* 0xfffffffc00f08947 */ /* 0x001fea000383ffff */
.L_x_9753:
[----:B------:R-:W-:Y:S05]  /*168a0*/  BSYNC B0 ;  /* 0x0000000000007941 */ /* 0x000fea0003800000 */
.L_x_9752:
[----:B------:R-:W-:Y:S05]  /*168b0*/  EXIT ;  /* 0x000000000000794d */ /* 0x000fea0003800000 */
.L_x_9612:
[----:B0-----:R-:W-:-:S04]  /*168c0*/  IMAD.U32 R3, RZ, RZ, UR43 ;  /* 0x0000002bff037e24 */ /* 0x001fc8000f8e00ff */
[----:B------:R0:W1:Y:S03]  /*168d0*/  SYNCS.PHASECHK.TRANS64.TRYWAIT P1, [R3+URZ+0x22800], R6 ;  /* 0x02280006030075a7 */ /* 0x000066000802017f */
[----:B-1----:R-:W-:Y:S05]  /*168e0*/  @!P1 NANOSLEEP.SYNCS 0x989680 ;  /* 0x009896800000995d */ /* 0x002fea0003900000 */
[----:B------:R-:W1:Y:S02]  /*168f0*/  @!P1 SYNCS.PHASECHK.TRANS64 P1, [R3+URZ+0x22800], R6 ;  /* 0x02280006030095a7 */ /* 0x000e64000802007f */
[----:B-1----:R-:W-:Y:S05]  /*16900*/  @!P1 BRA `(.L_x_9612) ;  /* 0xfffffffc00ec9947 */ /* 0x002fea000383ffff */
[----:B------:R-:W-:Y:S05]  /*16910*/  BRA `(.L_x_9766) ;  /* 0xfffffeb000707947 */ /* 0x000fea000383ffff */
.L_x_9616:
[----:B-1----:R1:W2:Y:S02]  /*16920*/  SYNCS.PHASECHK.TRANS64.TRYWAIT P1, [R2+URZ+0x22830], R3 ;  /* 0x02283003020075a7 */ /* 0x0022a4000802017f */
[----:B--2---:R-:W-:Y:S05]  /*16930*/  @!P1 NANOSLEEP.SYNCS 0x989680 ;  /* 0x009896800000995d */ /* 0x004fea0003900000 */
[----:B------:R-:W2:Y:S02]  /*16940*/  @!P1 SYNCS.PHASECHK.TRANS64 P1, [R2+URZ+0x22830], R3 ;  /* 0x02283003020095a7 */ /* 0x000ea4000802007f */
[----:B--2---:R-:W-:Y:S05]  /*16950*/  @!P1 BRA `(.L_x_9616) ;  /* 0xfffffffc00f09947 */ /* 0x004fea000383ffff */
[----:B------:R-:W-:Y:S05]  /*16960*/  BRA `(.L_x_9615) ;  /* 0xfffffeb0008c7947 */ /* 0x000fea000383ffff */
.L_x_9622:
[----:B-1----:R-:W-:-:S04]  /*16970*/  IMAD.U32 R8, RZ, RZ, UR6 ;  /* 0x00000006ff087e24 */ /* 0x002fc8000f8e00ff */
[----:B------:R1:W2:Y:S03]  /*16980*/  SYNCS.PHASECHK.TRANS64.TRYWAIT P1, [R8+URZ+0x22830], R7 ;  /* 0x02283007080075a7 */ /* 0x0002a6000802017f */
[----:B--2---:R-:W-:Y:S05]  /*16990*/  @!P1 NANOSLEEP.SYNCS 0x989680 ;  /* 0x009896800000995d */ /* 0x004fea0003900000 */
[----:B------:R-:W2:Y:S02]  /*169a0*/  @!P1 SYNCS.PHASECHK.TRANS64 P1, [R8+URZ+0x22830], R7 ;  /* 0x02283007080095a7 */ /* 0x000ea4000802007f */
[----:B--2---:R-:W-:Y:S05]  /*169b0*/  @!P1 BRA `(.L_x_9622) ;  /* 0xfffffffc00ec9947 */ /* 0x004fea000383ffff */
[----:B------:R-:W-:Y:S05]  /*169c0*/  BRA `(.L_x_9619) ;  /* 0xfffffee800ec7947 */ /* 0x000fea000383ffff */
.L_x_9626:
[----:B-1----:R-:W-:-:S04]  /*169d0*/  IMAD.U32 R8, RZ, RZ, UR6 ;  /* 0x00000006ff087e24 */ /* 0x002fc8000f8e00ff */
[----:B------:R1:W2:Y:S03]  /*169e0*/  SYNCS.PHASECHK.TRANS64.TRYWAIT P1, [R8+URZ+0x22850], R7 ;  /* 0x02285007080075a7 */ /* 0x0002a6000802017f */
[----:B--2---:R-:W-:Y:S05]  /*169f0*/  @!P1 NANOSLEEP.SYNCS 0x989680 ;  /* 0x009896800000995d */ /* 0x004fea0003900000 */
[----:B------:R-:W2:Y:S02]  /*16a00*/  @!P1 SYNCS.PHASECHK.TRANS64 P1, [R8+URZ+0x22850], R7 ;  /* 0x02285007080095a7 */ /* 0x000ea4000802007f */
[----:B--2---:R-:W-:Y:S05]  /*16a10*/  @!P1 BRA `(.L_x_9626) ;  /* 0xfffffffc00ec9947 */ /* 0x004fea000383ffff */
[----:B------:R-:W-:Y:S05]  /*16a20*/  BRA `(.L_x_9623) ;  /* 0xfffffef400087947 */ /* 0x000fea000383ffff */
.L_x_9634:
[----:B-1----:R-:W-:-:S04]  /*16a30*/  MOV R8, UR6 ;  /* 0x0000000600087c02 */ /* 0x002fc80008000f00 */
[----:B------:R1:W2:Y:S03]  /*16a40*/  SYNCS.PHASECHK.TRANS64.TRYWAIT P1, [R8+URZ+0x22830], R7 ;  /* 0x02283007080075a7 */ /* 0x0002a6000802017f */
[----:B--2---:R-:W-:Y:S05]  /*16a50*/  @!P1 NANOSLEEP.SYNCS 0x989680 ;  /* 0x009896800000995d */ /* 0x004fea0003900000 */
[----:B------:R-:W2:Y:S02]  /*16a60*/  @!P1 SYNCS.PHASECHK.TRANS64 P1, [R8+URZ+0x22830], R7 ;  /* 0x02283007080095a7 */ /* 0x000ea4000802007f */
[----:B--2---:R-:W-:Y:S05]  /*16a70*/  @!P1 BRA `(.L_x_9634) ;  /* 0xfffffffc00ec9947 */ /* 0x004fea000383ffff */
[----:B------:R-:W-:Y:S05]  /*16a80*/  BRA `(.L_x_9631) ;  /* 0xffffff2800747947 */ /* 0x000fea000383ffff */
.L_x_9638:
[----:B-1----:R-:W-:-:S04]  /*16a90*/  IMAD.U32 R8, RZ, RZ, UR6 ;  /* 0x00000006ff087e24 */ /* 0x002fc8000f8e00ff */
[----:B------:R1:W2:Y:S03]  /*16aa0*/  SYNCS.PHASECHK.TRANS64.TRYWAIT P1, [R8+URZ+0x22850], R7 ;  /* 0x02285007080075a7 */ /* 0x0002a6000802017f */
[----:B--2---:R-:W-:Y:S05]  /*16ab0*/  @!P1 NANOSLEEP.SYNCS 0x989680 ;  /* 0x009896800000995d */ /* 0x004fea0003900000 */
[----:B------:R-:W2:Y:S02]  /*16ac0*/  @!P1 SYNCS.PHASECHK.TRANS64 P1, [R8+URZ+0x22850], R7 ;  /* 0x02285007080095a7 */ /* 0x000ea4000802007f */
[----:B--2---:R-:W-:Y:S05]  /*16ad0*/  @!P1 BRA `(.L_x_9638) ;  /* 0xfffffffc00ec9947 */ /* 0x004fea000383ffff */
[----:B------:R-:W-:Y:S05]  /*16ae0*/  BRA `(.L_x_9635) ;  /* 0xffffff3000847947 */ /* 0x000fea000383ffff */
.L_x_9645:
[----:B-1----:R-:W-:-:S04]  /*16af0*/  IMAD.U32 R5, RZ, RZ, UR9 ;  /* 0x00000009ff057e24 */ /* 0x002fc8000f8e00ff */
[----:B------:R1:W2:Y:S03]  /*16b00*/  SYNCS.PHASECHK.TRANS64.TRYWAIT P1, [R5+URZ+0x22850], R0 ;  /* 0x02285000050075a7 */ /* 0x0002a6000802017f */
[----:B--2---:R-:W-:Y:S05]  /*16b10*/  @!P1 NANOSLEEP.SYNCS 0x989680 ;  /* 0x009896800000995d */ /* 0x004fea0003900000 */
[----:B------:R-:W2:Y:S02]  /*16b20*/  @!P1 SYNCS.PHASECHK.TRANS64 P1, [R5+URZ+0x22850], R0 ;  /* 0x02285000050095a7 */ /* 0x000ea4000802007f */
[----:B--2---:R-:W-:Y:S05]  /*16b30*/  @!P1 BRA `(.L_x_9645) ;  /* 0xfffffffc00ec9947 */ /* 0x004fea000383ffff */
[----:B------:R-:W-:Y:S05]  /*16b40*/  BRA `(.L_x_9644) ;  /* 0xffffff5800dc7947 */ /* 0x000fea000383ffff */
.L_x_9690:
        /* <DEDUP_REMOVED lines=10> */
.L_x_9767:
[----:B------:R-:W-:Y:S05]  /*16bf0*/  BRA `(.L_x_9768) ;  /* 0xffffffa800587947 */ /* 0x000fea000383ffff */
.L_x_9693:
[----:B0-----:R0:W1:Y:S02]  /*16c00*/  SYNCS.PHASECHK.TRANS64.TRYWAIT P0, [R0+URZ+0x22880], R30 ;  /* 0x0228801e000075a7 */ /* 0x001064000800017f */
[----:B-1----:R-:W-:Y:S05]  /*16c10*/  @!P0 NANOSLEEP.SYNCS 0x989680 ;  /* 0x009896800000895d */ /* 0x002fea0003900000 */
[----:B------:R-:W1:Y:S02]  /*16c20*/  @!P0 SYNCS.PHASECHK.TRANS64 P0, [R0+URZ+0x22880], R30 ;  /* 0x0228801e000085a7 */ /* 0x000e64000800007f */
[----:B-1----:R-:W-:Y:S05]  /*16c30*/  @!P0 BRA `(.L_x_9693) ;  /* 0xfffffffc00f08947 */ /* 0x002fea000383ffff */
[----:B------:R-:W-:Y:S05]  /*16c40*/  BRA `(.L_x_9769) ;  /* 0xffffffac00807947 */ /* 0x000fea000383ffff */
.L_x_9694:
        /* <DEDUP_REMOVED lines=8> */
.L_x_9771:
[----:B------:R-:W-:Y:S05]  /*16cd0*/  BSYNC B0 ;  /* 0x0000000000007941 */ /* 0x000fea0003800000 */
.L_x_9770:
        /* <DEDUP_REMOVED lines=14> */
.L_x_9772:
[----:B------:R-:W-:Y:S02]  /*16dc0*/  IMAD.MOV.U32 R13, RZ, RZ, R10 ;  /* 0x000000ffff0d7224 */ /* 0x000fe400078e000a */
[----:B------:R-:W-:Y:S01]  /*16dd0*/  IMAD.MOV.U32 R12, RZ, RZ, 0x1 ;  /* 0x00000001ff0c7424 */ /* 0x000fe200078e00ff */
[----:B------:R-:W-:-:S07]  /*16de0*/  MOV R2, R14 ;  /* 0x0000000e00027202 */ /* 0x000fce0000000f00 */
[----:B------:R-:W-:Y:S05]  /*16df0*/  WARPSYNC.COLLECTIVE R15, `(.L_x_9773) ;  /* 0x000000000f087348 */ /* 0x000fea0003c00000 */
[----:B------:R0:W1:Y:S02]  /*16e00*/  SHFL.IDX P6, R14, R13, R12, R11 ;  /* 0x0000000c0d0e7389 */ /* 0x00006400000c000b */
[----:B01----:R-:W-:Y:S01]  /*16e10*/  ENDCOLLECTIVE ;  /* 0x000000000000791b */ /* 0x003fe20003800000 */
.L_x_9773:
        /* <DEDUP_REMOVED lines=12> */
.L_x_9774:
[----:B------:R-:W-:Y:S02]  /*16ee0*/  IMAD.MOV.U32 R13, RZ, RZ, R10 ;  /* 0x000000ffff0d7224 */ /* 0x000fe400078e000a */
[----:B------:R-:W-:Y:S02]  /*16ef0*/  IMAD.MOV.U32 R12, RZ, RZ, 0x2 ;  /* 0x00000002ff0c7424 */ /* 0x000fe400078e00ff */
[----:B------:R-:W-:-:S07]  /*16f00*/  IMAD.MOV.U32 R2, RZ, RZ, R14 ;  /* 0x000000ffff027224 */ /* 0x000fce00078e000e */
[----:B------:R-:W-:Y:S05]  /*16f10*/  WARPSYNC.COLLECTIVE R15, `(.L_x_9775) ;  /* 0x000000000f087348 */ /* 0x000fea0003c00000 */
[----:B------:R0:W1:Y:S02]  /*16f20*/  SHFL.IDX P6, R14, R13, R12, R11 ;  /* 0x0000000c0d0e7389 */ /* 0x00006400000c000b */
[----:B01----:R-:W-:Y:S01]  /*16f30*/  ENDCOLLECTIVE ;  /* 0x000000000000791b */ /* 0x003fe20003800000 */
.L_x_9775:
[----:B------:R-:W-:-:S04]  /*16f40*/  IADD3 R2, P1, R32, R2, RZ ;  /* 0x0000000220027210 */ /* 0x000fc80007f3e0ff */
[----:B------:R-:W-:Y:S02]  /*16f50*/  IADD3.X R3, RZ, R3, RZ, P1, !PT ;  /* 0x00000003ff037210 */ /* 0x000fe40000ffe4ff */
        /* <DEDUP_REMOVED lines=10> */
.L_x_9776:
[----:B------:R-:W-:Y:S01]  /*17000*/  IMAD.MOV.U32 R13, RZ, RZ, R10 ;  /* 0x000000ffff0d7224 */ /* 0x000fe200078e000a */
[----:B------:R-:W-:Y:S01]  /*17010*/  MOV R12, 0x3 ;  /* 0x00000003000c7802 */ /* 0x000fe20000000f00 */
[----:B------:R-:W-:-:S07]  /*17020*/  IMAD.MOV.U32 R2, RZ, RZ, R14 ;  /* 0x000000ffff027224 */ /* 0x000fce00078e000e */
[----:B------:R-:W-:Y:S05]  /*17030*/  WARPSYNC.COLLECTIVE R15, `(.L_x_9777) ;  /* 0x000000000f087348 */ /* 0x000fea0003c00000 */
[----:B------:R0:W1:Y:S02]  /*17040*/  SHFL.IDX P6, R14, R13, R12, R11 ;  /* 0x0000000c0d0e7389 */ /* 0x00006400000c000b */
[----:B01----:R-:W-:Y:S01]  /*17050*/  ENDCOLLECTIVE ;  /* 0x000000000000791b */ /* 0x003fe20003800000 */
.L_x_9777:
        /* <DEDUP_REMOVED lines=12> */
.L_x_9778:
[----:B------:R-:W-:Y:S02]  /*17120*/  IMAD.MOV.U32 R13, RZ, RZ, R10 ;  /* 0x000000ffff0d7224 */ /* 0x000fe400078e000a */
[----:B------:R-:W-:Y:S02]  /*17130*/  IMAD.MOV.U32 R12, RZ, RZ, 0x4 ;  /* 0x00000004ff0c7424 */ /* 0x000fe400078e00ff */
[----:B------:R-:W-:-:S07]  /*17140*/  IMAD.MOV.U32 R2, RZ, RZ, R14 ;  /* 0x000000ffff027224 */ /* 0x000fce00078e000e */
[----:B------:R-:W-:Y:S05]  /*17150*/  WARPSYNC.COLLECTIVE R15, `(.L_x_9779) ;  /* 0x000000000f087348 */ /* 0x000fea0003c00000 */
[----:B------:R0:W1:Y:S02]  /*17160*/  SHFL.IDX P6, R14, R13, R12, R11 ;  /* 0x0000000c0d0e7389 */ /* 0x00006400000c000b */
[----:B01----:R-:W-:Y:S01]  /*17170*/  ENDCOLLECTIVE ;  /* 0x000000000000791b */ /* 0x003fe20003800000 */
.L_x_9779:
        /* <DEDUP_REMOVED lines=12> */
.L_x_9780:
[----:B------:R-:W-:Y:S02]  /*17240*/  IMAD.MOV.U32 R13, RZ, RZ, R10 ;  /* 0x000000ffff0d7224 */ /* 0x000fe400078e000a */
[----:B------:R-:W-:Y:S02]  /*17250*/  IMAD.MOV.U32 R12, RZ, RZ, 0x5 ;  /* 0x00000005ff0c7424 */ /* 0x000fe400078e00ff */
[----:B------:R-:W-:-:S07]  /*17260*/  IMAD.MOV.U32 R2, RZ, RZ, R14 ;  /* 0x000000ffff027224 */ /* 0x000fce00078e000e */
[----:B------:R-:W-:Y:S05]  /*17270*/  WARPSYNC.COLLECTIVE R15, `(.L_x_9781) ;  /* 0x000000000f087348 */ /* 0x000fea0003c00000 */
[----:B------:R0:W1:Y:S02]  /*17280*/  SHFL.IDX P6, R14, R13, R12, R11 ;  /* 0x0000000c0d0e7389 */ /* 0x00006400000c000b */
[----:B01----:R-:W-:Y:S01]  /*17290*/  ENDCOLLECTIVE ;  /* 0x000000000000791b */ /* 0x003fe20003800000 */
.L_x_9781:
        /* <DEDUP_REMOVED lines=12> */
.L_x_9782:
[----:B------:R-:W-:Y:S02]  /*17360*/  IMAD.MOV.U32 R13, RZ, RZ, R10 ;  /* 0x000000ffff0d7224 */ /* 0x000fe400078e000a */
[----:B------:R-:W-:Y:S02]  /*17370*/  IMAD.MOV.U32 R12, RZ, RZ, 0x6 ;  /* 0x00000006ff0c7424 */ /* 0x000fe400078e00ff */
[----:B------:R-:W-:-:S07]  /*17380*/  IMAD.MOV.U32 R2, RZ, RZ, R14 ;  /* 0x000000ffff027224 */ /* 0x000fce00078e000e */
[----:B------:R-:W-:Y:S05]  /*17390*/  WARPSYNC.COLLECTIVE R15, `(.L_x_9783) ;  /* 0x000000000f087348 */ /* 0x000fea0003c00000 */
[----:B------:R0:W1:Y:S02]  /*173a0*/  SHFL.IDX P6, R14, R13, R12, R11 ;  /* 0x0000000c0d0e7389 */ /* 0x00006400000c000b */
[----:B01----:R-:W-:Y:S01]  /*173b0*/  ENDCOLLECTIVE ;  /* 0x000000000000791b */ /* 0x003fe20003800000 */
.L_x_9783:
        /* <DEDUP_REMOVED lines=12> */
.L_x_9784:
[----:B------:R-:W-:Y:S01]  /*17480*/  IMAD.MOV.U32 R13, RZ, RZ, R10 ;  /* 0x000000ffff0d7224 */ /* 0x000fe200078e000a */
[----:B------:R-:W-:Y:S01]  /*17490*/  MOV R12, 0x7 ;  /* 0x00000007000c7802 */ /* 0x000fe20000000f00 */
[----:B------:R-:W-:-:S07]  /*174a0*/  IMAD.MOV.U32 R2, RZ, RZ, R14 ;  /* 0x000000ffff027224 */ /* 0x000fce00078e000e */
[----:B------:R-:W-:Y:S05]  /*174b0*/  WARPSYNC.COLLECTIVE R15, `(.L_x_9785) ;  /* 0x000000000f087348 */ /* 0x000fea0003c00000 */
[----:B------:R0:W1:Y:S02]  /*174c0*/  SHFL.IDX P6, R14, R13, R12, R11 ;  /* 0x0000000c0d0e7389 */ /* 0x00006400000c000b */
[----:B01----:R-:W-:Y:S01]  /*174d0*/  ENDCOLLECTIVE ;  /* 0x000000000000791b */ /* 0x003fe20003800000 */
.L_x_9785:
        /* <DEDUP_REMOVED lines=12> */
.L_x_9786:
[----:B------:R-:W-:Y:S02]  /*175a0*/  IMAD.MOV.U32 R13, RZ, RZ, R21 ;  /* 0x000000ffff0d7224 */ /* 0x000fe400078e0015 */
[----:B------:R-:W-:Y:S02]  /*175b0*/  IMAD.MOV.U32 R12, RZ, RZ, RZ ;  /* 0x000000ffff0c7224 */ /* 0x000fe400078e00ff */
[----:B------:R-:W-:-:S07]  /*175c0*/  IMAD.MOV.U32 R2, RZ, RZ, R14 ;  /* 0x000000ffff027224 */ /* 0x000fce00078e000e */
[----:B------:R-:W-:Y:S05]  /*175d0*/  WARPSYNC.COLLECTIVE R15, `(.L_x_9787) ;  /* 0x000000000f087348 */ /* 0x000fea0003c00000 */
[----:B------:R0:W1:Y:S02]  /*175e0*/  SHFL.IDX P6, R14, R13, R12, R11 ;  /* 0x0000000c0d0e7389 */ /* 0x00006400000c000b */
[----:B01----:R-:W-:Y:S01]  /*175f0*/  ENDCOLLECTIVE ;  /* 0x000000000000791b */ /* 0x003fe20003800000 */
.L_x_9787:
        /* <DEDUP_REMOVED lines=12> */
.L_x_9788:
[----:B------:R-:W-:Y:S02]  /*176c0*/  IMAD.MOV.U32 R13, RZ, RZ, R21 ;  /* 0x000000ffff0d7224 */ /* 0x000fe400078e0015 */
[----:B------:R-:W-:Y:S02]  /*176d0*/  IMAD.MOV.U32 R12, RZ, RZ, 0x1 ;  /* 0x00000001ff0c7424 */ /* 0x000fe400078e00ff */
[----:B------:R-:W-:-:S07]  /*176e0*/  IMAD.MOV.U32 R2, RZ, RZ, R14 ;  /* 0x000000ffff027224 */ /* 0x000fce00078e000e */
[----:B------:R-:W-:Y:S05]  /*176f0*/  WARPSYNC.COLLECTIVE R15, `(.L_x_9789) ;  /* 0x000000000f087348 */ /* 0x000fea0003c00000 */
[----:B------:R0:W1:Y:S02]  /*17700*/  SHFL.IDX P6, R14, R13, R12, R11 ;  /* 0x0000000c0d0e7389 */ /* 0x00006400000c000b */
[----:B01----:R-:W-:Y:S01]  /*17710*/  ENDCOLLECTIVE ;  /* 0x000000000000791b */ /* 0x003fe20003800000 */
.L_x_9789:
        /* <DEDUP_REMOVED lines=13> */
.L_x_9790:
        /* <DEDUP_REMOVED lines=15> */
.L_x_9699:
[----:B--2---:R2:W3:Y:S02]  /*178e0*/  SYNCS.PHASECHK.TRANS64.TRYWAIT P0, [R0+URZ+0x22840], R30 ;  /* 0x0228401e000075a7 */ /* 0x0044e4000800017f */
[----:B---3--:R-:W-:Y:S05]  /*178f0*/  @!P0 NANOSLEEP.SYNCS 0x989680 ;  /* 0x009896800000895d */ /* 0x008fea0003900000 */
[----:B------:R-:W3:Y:S02]  /*17900*/  @!P0 SYNCS.PHASECHK.TRANS64 P0, [R0+URZ+0x22840], R30 ;  /* 0x0228401e000085a7 */ /* 0x000ee4000800007f */
[----:B---3--:R-:W-:Y:S05]  /*17910*/  @!P0 BRA `(.L_x_9699) ;  /* 0xfffffffc00f08947 */ /* 0x008fea000383ffff */
[----:B------:R-:W-:Y:S05]  /*17920*/  BRA `(.L_x_9792) ;  /* 0xffffffa800ac7947 */ /* 0x000fea000383ffff */
.L_x_9700:
[----:B------:R-:W-:Y:S01]  /*17930*/  BSSY B0, `(.L_x_9793) ;  /* 0x0000008000007945 */ /* 0x000fe20003800000 */
[----:B------:R-:W-:Y:S01]  /*17940*/  MOV R13, R7 ;  /* 0x00000007000d7202 */ /* 0x000fe20000000f00 */
[----:B------:R-:W-:Y:S02]  /*17950*/  IMAD.MOV.U32 R12, RZ, RZ, RZ ;  /* 0x000000ffff0c7224 */ /* 0x000fe400078e00ff */
[----:B------:R-:W-:Y:S02]  /*17960*/  IMAD.MOV.U32 R11, RZ, RZ, 0x181f ;  /* 0x0000181fff0b7424 */ /* 0x000fe400078e00ff */
[----:B------:R-:W-:-:S07]  /*17970*/  IMAD.MOV.U32 R15, RZ, RZ, -0x1 ;  /* 0xffffffffff0f7424 */ /* 0x000fce00078e00ff */
[----:B012---:R-:W-:Y:S05]  /*17980*/  WARPSYNC.COLLECTIVE R15, `(.L_x_9794) ;  /* 0x000000000f087348 */ /* 0x007fea0003c00000 */
[----:B------:R3:W4:Y:S02]  /*17990*/  SHFL.IDX P6, R14, R13, R12, R11 ;  /* 0x0000000c0d0e7389 */ /* 0x00072400000c000b */
[----:B01234-:R-:W-:Y:S01]  /*179a0*/  ENDCOLLECTIVE ;  /* 0x000000000000791b */ /* 0x01ffe20003800000 */
.L_x_9794:
[----:B------:R-:W-:Y:S05]  /*179b0*/  BSYNC B0 ;  /* 0x0000000000007941 */ /* 0x000fea0003800000 */
.L_x_9793:
        /* <DEDUP_REMOVED lines=8> */
.L_x_9795:
        /* <DEDUP_REMOVED lines=13> */
.L_x_9796:
[----:B------:R-:W-:Y:S02]  /*17b10*/  IMAD.MOV.U32 R13, RZ, RZ, R8 ;  /* 0x000000ffff0d7224 */ /* 0x000fe400078e0008 */
[----:B------:R-:W-:-:S07]  /*17b20*/  IMAD.MOV.U32 R2, RZ, RZ, R14 ;  /* 0x000000ffff027224 */ /* 0x000fce00078e000e */
[----:B------:R-:W-:Y:S05]  /*17b30*/  WARPSYNC.COLLECTIVE R15, `(.L_x_9797) ;  /* 0x000000000f087348 */ /* 0x000fea0003c00000 */
[----:B------:R0:W1:Y:S02]  /*17b40*/  SHFL.IDX P6, R14, R13, R12, R11 ;  /* 0x0000000c0d0e7389 */ /* 0x00006400000c000b */
[----:B01----:R-:W-:Y:S01]  /*17b50*/  ENDCOLLECTIVE ;  /* 0x000000000000791b */ /* 0x003fe20003800000 */
.L_x_9797:
        /* <DEDUP_REMOVED lines=13> */
.L_x_9798:
[----:B------:R-:W-:Y:S02]  /*17c30*/  IMAD.MOV.U32 R13, RZ, RZ, R8 ;  /* 0x000000ffff0d7224 */ /* 0x000fe400078e0008 */
[----:B------:R-:W-:-:S07]  /*17c40*/  IMAD.MOV.U32 R2, RZ, RZ, R14 ;  /* 0x000000ffff027224 */ /* 0x000fce00078e000e */
[----:B------:R-:W-:Y:S05]  /*17c50*/  WARPSYNC.COLLECTIVE R15, `(.L_x_9799) ;  /* 0x000000000f087348 */ /* 0x000fea0003c00000 */
[----:B------:R0:W1:Y:S02]  /*17c60*/  SHFL.IDX P6, R14, R13, R12, R11 ;  /* 0x0000000c0d0e7389 */ /* 0x00006400000c000b */
[----:B01----:R-:W-:Y:S01]  /*17c70*/  ENDCOLLECTIVE ;  /* 0x000000000000791b */ /* 0x003fe20003800000 */
.L_x_9799:
[----:B------:R-:W-:Y:S01]  /*17c80*/  MOV R13, R7 ;  /* 0x00000007000d7202 */ /* 0x000fe20000000f00 */
[----:B------:R-:W-:Y:S01]  /*17c90*/  IMAD.MOV.U32 R12, RZ, RZ, 0x3 ;  /* 0x00000003ff0c7424 */ /* 0x000fe200078e00ff */
[----:B------:R-:W-:-:S13]  /*17ca0*/  @P5 IADD3 R9, P0, R32, R14, RZ ;  /* 0x0000000e20095210 */ /* 0x000fda0007f1e0ff */
[----:B------:R-:W-:Y:S05]  /*17cb0*/  WARPSYNC.COLLECTIVE R15, `(.L_x_9800) ;  /* 0x000000000f087348 */ /* 0x000fea0003c00000 */
[----:B------:R0:W1:Y:S02]  /*17cc0*/  SHFL.IDX P6, R14, R13, R12, R11 ;  /* 0x0000000c0d0e7389 */ /* 0x00006400000c000b */
[----:B01----:R-:W-:Y:S01]  /*17cd0*/  ENDCOLLECTIVE ;  /* 0x000000000000791b */ /* 0x003fe20003800000 */
.L_x_9800:
        /* <DEDUP_REMOVED lines=13> */
.L_x_9801:
[----:B------:R-:W-:Y:S01]  /*17db0*/  IMAD.MOV.U32 R13, RZ, RZ, R7 ;  /* 0x000000ffff0d7224 */ /* 0x000fe200078e0007 */
[----:B------:R-:W-:Y:S02]  /*17dc0*/  MOV R12, 0x4 ;  /* 0x00000004000c7802 */ /* 0x000fe40000000f00 */
[----:B------:R-:W-:-:S13]  /*17dd0*/  @P4 IADD3 R9, P0, R32, R14, RZ ;  /* 0x0000000e20094210 */ /* 0x000fda0007f1e0ff */
[----:B------:R-:W-:Y:S05]  /*17de0*/  WARPSYNC.COLLECTIVE R15, `(.L_x_9802) ;  /* 0x000000000f087348 */ /* 0x000fea0003c00000 */
[----:B------:R0:W1:Y:S02]  /*17df0*/  SHFL.IDX P6, R14, R13, R12, R11 ;  /* 0x0000000c0d0e7389 */ /* 0x00006400000c000b */
[----:B01----:R-:W-:Y:S01]  /*17e00*/  ENDCOLLECTIVE ;  /* 0x000000000000791b */ /* 0x003fe20003800000 */
.L_x_9802:
        /* <DEDUP_REMOVED lines=13> */
.L_x_9803:
[----:B------:R-:W-:Y:S02]  /*17ee0*/  IMAD.MOV.U32 R13, RZ, RZ, R7 ;  /* 0x000000ffff0d7224 */ /* 0x000fe400078e0007 */
[----:B------:R-:W-:Y:S01]  /*17ef0*/  IMAD.MOV.U32 R12, RZ, RZ, 0x5 ;  /* 0x00000005ff0c7424 */ /* 0x000fe200078e00ff */
[----:B------:R-:W-:-:S13]  /*17f00*/  @P4 IADD3 R9, P0, R32, R14, RZ ;  /* 0x0000000e20094210 */ /* 0x000fda0007f1e0ff */
[----:B------:R-:W-:Y:S05]  /*17f10*/  WARPSYNC.COLLECTIVE R15, `(.L_x_9804) ;  /* 0x000000000f087348 */ /* 0x000fea0003c00000 */
[----:B------:R0:W1:Y:S02]  /*17f20*/  SHFL.IDX P6, R14, R13, R12, R11 ;  /* 0x0000000c0d0e7389 */ /* 0x00006400000c000b */
[----:B01----:R-:W-:Y:S01]  /*17f30*/  ENDCOLLECTIVE ;  /* 0x000000000000791b */ /* 0x003fe20003800000 */
.L_x_9804:
        /* <DEDUP_REMOVED lines=13> */
.L_x_9805:
[----:B------:R-:W-:Y:S02]  /*18010*/  IMAD.MOV.U32 R13, RZ, RZ, R7 ;  /* 0x000000ffff0d7224 */ /* 0x000fe400078e0007 */
[----:B------:R-:W-:Y:S01]  /*18020*/  IMAD.MOV.U32 R12, RZ, RZ, 0x6 ;  /* 0x00000006ff0c7424 */ /* 0x000fe200078e00ff */
[----:B------:R-:W-:-:S13]  /*18030*/  @P5 IADD3 R9, P0, R32, R14, RZ ;  /* 0x0000000e20095210 */ /* 0x000fda0007f1e0ff */
[----:B------:R-:W-:Y:S05]  /*18040*/  WARPSYNC.COLLECTIVE R15, `(.L_x_9806) ;  /* 0x000000000f087348 */ /* 0x000fea0003c00000 */
[----:B------:R0:W1:Y:S02]  /*18050*/  SHFL.IDX P6, R14, R13, R12, R11 ;  /* 0x0000000c0d0e7389 */ /* 0x00006400000c000b */
[----:B01----:R-:W-:Y:S01]  /*18060*/  ENDCOLLECTIVE ;  /* 0x000000000000791b */ /* 0x003fe20003800000 */
.L_x_9806:
[----:B------:R-:W-:Y:S02]  /*18070*/  @P5 IMAD.X R10, RZ, RZ, R2, P0 ;  /* 0x000000ffff0a5224 */ /* 0x000fe400000e0602 */
[----:B------:R-:W-:Y:S02]  /*18080*/  @P5 IMAD.MOV.U32 R2, RZ, RZ, R9 ;  /* 0x000000ffff025224 */ /* 0x000fe400078e0009 */
[----:B------:R-:W-:-:S05]  /*18090*/  @P5 IMAD.MOV.U32 R3, RZ, RZ, R10 ;  /* 0x000000ffff035224 */ /* 0x000fca00078e000a */
[----:B------:R-:W-:Y:S01]  /*180a0*/  @!PT LDS RZ, [RZ] ;  /* 0x00000000fffff984 */ /* 0x000fe20000000800 */
[----:B------:R-:W-:Y:S01]  /*180b0*/  @!PT LDS RZ, [RZ] ;  /* 0x00000000fffff984 */ /* 0x000fe20000000800 */
[----:B------:R-:W-:Y:S01]  /*180c0*/  @!PT LDS RZ, [RZ] ;  /* 0x00000000fffff984 */ /* 0x000fe20000000800 */
[----:B------:R0:W-:Y:S01]  /*180d0*/  @P5 LDGSTS.E.BYPASS.LTC128B.128 [R4+0x1ac00], desc[UR52][R2.64], !P2 ;  /* 0x1ac0000002045fae */ /* 0x0001e2000d101d74 */
[----:B------:R-:W-:Y:S01]  /*180e0*/  MOV R13, R8 ;  /* 0x00000008000d7202 */ /* 0x000fe20000000f00 */
[----:B0-----:R-:W-:-:S07]  /*180f0*/  IMAD.MOV.U32 R2, RZ, RZ, R14 ;  /* 0x000000ffff027224 */ /* 0x001fce00078e000e */
[----:B------:R-:W-:Y:S05]  /*18100*/  WARPSYNC.COLLECTIVE R15, `(.L_x_9807) ;  /* 0x000000000f087348 */ /* 0x000fea0003c00000 */
[----:B------:R0:W1:Y:S02]  /*18110*/  SHFL.IDX P6, R14, R13, R12, R11 ;  /* 0x0000000c0d0e7389 */ /* 0x00006400000c000b */
[----:B01----:R-:W-:Y:S01]  /*18120*/  ENDCOLLECTIVE ;  /* 0x000000000000791b */ /* 0x003fe20003800000 */
.L_x_9807:
[----:B------:R-:W-:Y:S02]  /*18130*/  IMAD.MOV.U32 R13, RZ, RZ, R7 ;  /* 0x000000ffff0d7224 */ /* 0x000fe400078e0007 */
[----:B------:R-:W-:Y:S01]  /*18140*/  IMAD.MOV.U32 R12, RZ, RZ, 0x7 ;  /* 0x00000007ff0c7424 */ /* 0x000fe200078e00ff */
[----:B------:R-:W-:-:S13]  /*18150*/  @P4 IADD3 R9, P0, R32, R14, RZ ;  /* 0x0000000e20094210 */ /* 0x000fda0007f1e0ff */
[----:B------:R-:W-:Y:S05]  /*18160*/  WARPSYNC.COLLECTIVE R15, `(.L_x_9808) ;  /* 0x000000000f087348 */ /* 0x000fea0003c00000 */
[----:B------:R0:W1:Y:S02]  /*18170*/  SHFL.IDX P6, R14, R13, R12, R11 ;  /* 0x0000000c0d0e7389 */ /* 0x00006400000c000b */
[----:B01----:R-:W-:Y:S01]  /*18180*/  ENDCOLLECTIVE ;  /* 0x000000000000791b */ /* 0x003fe20003800000 */
.L_x_9808:
        /* <DEDUP_REMOVED lines=12> */
.L_x_9809:
[----:B------:R-:W-:Y:S02]  /*18250*/  IMAD.MOV.U32 R13, RZ, RZ, R6 ;  /* 0x000000ffff0d7224 */ /* 0x000fe400078e0006 */
[----:B------:R-:W-:Y:S01]  /*18260*/  IMAD.MOV.U32 R12, RZ, RZ, RZ ;  /* 0x000000ffff0c7224 */ /* 0x000fe200078e00ff */
[----:B------:R-:W-:-:S04]  /*18270*/  @P3 IADD3 R14, P0, R32, R14, RZ ;  /* 0x0000000e200e3210 */ /* 0x000fc80007f1e0ff */
[----:B------:R-:W-:Y:S01]  /*18280*/  @P3 IADD3.X R9, RZ, R7, RZ, P0, !PT ;  /* 0x00000007ff093210 */ /* 0x000fe200007fe4ff */
[----:B------:R-:W-:-:S08]  /*18290*/  @P3 IMAD.MOV.U32 R2, RZ, RZ, R14 ;  /* 0x000000ffff023224 */ /* 0x000fd000078e000e */
[----:B------:R-:W-:Y:S05]  /*182a0*/  WARPSYNC.COLLECTIVE R15, `(.L_x_9810) ;  /* 0x000000000f087348 */ /* 0x000fea0003c00000 */
[----:B------:R0:W1:Y:S02]  /*182b0*/  SHFL.IDX P6, R14, R13, R12, R11 ;  /* 0x0000000c0d0e7389 */ /* 0x00006400000c000b */
[----:B01----:R-:W-:Y:S01]  /*182c0*/  ENDCOLLECTIVE ;  /* 0x000000000000791b */ /* 0x003fe20003800000 */
.L_x_9810:
        /* <DEDUP_REMOVED lines=10> */
.L_x_9811:
        /* <DEDUP_REMOVED lines=8> */
.L_x_9812:
        /* <DEDUP_REMOVED lines=10> */
.L_x_9813:
[----:B------:R-:W-:Y:S05]  /*18490*/  BRA `(.L_x_9814) ;  /* 0xffffffa400707947 */ /* 0x000fea000383ffff */
.L_x_9705:
[----:B------:R-:W-:Y:S01]  /*184a0*/  IMAD.MOV.U32 R13, RZ, RZ, R5 ;  /* 0x000000ffff0d7224 */ /* 0x000fe200078e0005 */
[----:B------:R-:W-:Y:S01]  /*184b0*/  MOV R11, 0x181f ;  /* 0x0000181f000b7802 */ /* 0x000fe20000000f00 */
[----:B------:R-:W-:Y:S02]  /*184c0*/  IMAD.MOV.U32 R12, RZ, RZ, RZ ;  /* 0x000000ffff0c7224 */ /* 0x000fe400078e00ff */
[----:B------:R-:W-:Y:S02]  /*184d0*/  IMAD.MOV.U32 R15, RZ, RZ, -0x1 ;  /* 0xffffffffff0f7424 */ /* 0x000fe400078e00ff */
[----:B------:R-:W-:Y:S02]  /*184e0*/  IMAD R4, R4, UR41, RZ ;  /* 0x0000002904047c24 */ /* 0x000fe4000f8e02ff */
[----:B------:R-:W-:-:S07]  /*184f0*/  IMAD R17, R17, 0x80, R10 ;  /* 0x0000008011117824 */ /* 0x000fce00078e020a */
[----:B-----5:R-:W-:Y:S05]  /*18500*/  WARPSYNC.COLLECTIVE R15, `(.L_x_9815) ;  /* 0x000000000f087348 */ /* 0x020fea0003c00000 */
[----:B------:R0:W1:Y:S02]  /*18510*/  SHFL.IDX P6, R14, R13, R12, R11 ;  /* 0x0000000c0d0e7389 */ /* 0x00006400000c000b */
[----:B01---5:R-:W-:Y:S01]  /*18520*/  ENDCOLLECTIVE ;  /* 0x000000000000791b */ /* 0x023fe20003800000 */
.L_x_9815:
[C---:B------:R-:W-:Y:S01]  /*18530*/  VIADD R7, R17.reuse, 0x10 ;  /* 0x0000001011077836 */ /* 0x040fe20000000000 */
[----:B------:R-:W-:Y:S01]  /*18540*/  ISETP.GE.AND P2, PT, R17, R4, PT ;  /* 0x000000041100720c */ /* 0x000fe20003f46270 */
[----:B------:R-:W-:Y:S02]  /*18550*/  IMAD.MOV.U32 R13, RZ, RZ, R0 ;  /* 0x000000ffff0d7224 */ /* 0x000fe400078e0000 */
[----:B------:R-:W-:-:S10]  /*18560*/  IMAD.MOV.U32 R2, RZ, RZ, R14 ;  /* 0x000000ffff027224 */ /* 0x000fd400078e000e */
[----:B------:R-:W-:Y:S05]  /*18570*/  WARPSYNC.COLLECTIVE R15, `(.L_x_9816) ;  /* 0x000000000f087348 */ /* 0x000fea0003c00000 */
[----:B------:R0:W1:Y:S02]  /*18580*/  SHFL.IDX P6, R14, R13, R12, R11 ;  /* 0x0000000c0d0e7389 */ /* 0x00006400000c000b */
[----:B01----:R-:W-:Y:S01]  /*18590*/  ENDCOLLECTIVE ;  /* 0x000000000000791b */ /* 0x003fe20003800000 */
.L_x_9816:
[----:B------:R-:W-:Y:S01]  /*185a0*/  MOV R13, R5 ;  /* 0x00000005000d7202 */ /* 0x000fe20000000f00 */
[----:B------:R-:W-:Y:S01]  /*185b0*/  IMAD.MOV.U32 R12, RZ, RZ, 0x1 ;  /* 0x00000001ff0c7424 */ /* 0x000fe200078e00ff */
[----:B------:R-:W-:-:S05]  /*185c0*/  @!P2 IADD3 R14, P1, R32, R14, RZ ;  /* 0x0000000e200ea210 */ /* 0x000fca0007f3e0ff */
[----:B------:R-:W-:Y:S02]  /*185d0*/  @!P2 IMAD.X R3, RZ, RZ, R2, P1 ;  /* 0x000000ffff03a224 */ /* 0x000fe400008e0602 */
[----:B------:R-:W-:-:S07]  /*185e0*/  @!P2 IMAD.MOV.U32 R2, RZ, RZ, R14 ;  /* 0x000000ffff02a224 */ /* 0x000fce00078e000e */
[----:B------:R-:W-:Y:S05]  /*185f0*/  WARPSYNC.COLLECTIVE R15, `(.L_x_9817) ;  /* 0x000000000f087348 */ /* 0x000fea0003c00000 */
[----:B------:R0:W1:Y:S02]  /*18600*/  SHFL.IDX P6, R14, R13, R12, R11 ;  /* 0x0000000c0d0e7389 */ /* 0x00006400000c000b */
[----:B01----:R-:W-:Y:S01]  /*18610*/  ENDCOLLECTIVE ;  /* 0x000000000000791b */ /* 0x003fe20003800000 */
.L_x_9817:
[----:B------:R-:W-:Y:S01]  /*18620*/  @!PT LDS RZ, [RZ] ;  /* 0x00000000fffff984 */ /* 0x000fe20000000800 */
[----:B------:R-:W-:Y:S01]  /*18630*/  @!PT LDS RZ, [RZ] ;  /* 0x00000000fffff984 */ /* 0x000fe20000000800 */
[----:B------:R-:W-:Y:S01]  /*18640*/  @!PT LDS RZ, [RZ] ;  /* 0x00000000fffff984 */ /* 0x000fe20000000800 */
[----:B------:R0:W-:Y:S01]  /*18650*/  @!P2 LDGSTS.E.BYPASS.LTC128B.128 [R8+0x14400], desc[UR52][R2.64], !P0 ;  /* 0x144000000208afae */ /* 0x0001e2000c101d74 */
[----:B------:R-:W-:Y:S01]  /*18660*/  ISETP.GE.AND P2, PT, R7, R4, PT ;  /* 0x000000040700720c */ /* 0x000fe20003f46270 */
[----:B------:R-:W-:Y:S02]  /*18670*/  VIADD R7, R17, 0x20 ;  /* 0x0000002011077836 */ /* 0x000fe40000000000 */
[----:B------:R-:W-:Y:S02]  /*18680*/  IMAD.MOV.U32 R13, RZ, RZ, R0 ;  /* 0x000000ffff0d7224 */ /* 0x000fe400078e0000 */
[----:B------:R-:W-:-:S08]  /*18690*/  IMAD.MOV.U32 R6, RZ, RZ, R14 ;  /* 0x000000ffff067224 */ /* 0x000fd000078e000e */
[----:B0-----:R-:W-:Y:S05]  /*186a0*/  WARPSYNC.COLLECTIVE R15, `(.L_x_9818) ;  /* 0x000000000f087348 */ /* 0x001fea0003c00000 */
[----:B------:R1:W2:Y:S02]  /*186b0*/  SHFL.IDX P6, R14, R13, R12, R11 ;  /* 0x0000000c0d0e7389 */ /* 0x0002a400000c000b */
[----:B012---:R-:W-:Y:S01]  /*186c0*/  ENDCOLLECTIVE ;  /* 0x000000000000791b */ /* 0x007fe20003800000 */
.L_x_9818:
[----:B------:R-:W-:Y:S02]  /*186d0*/  IMAD.MOV.U32 R13, RZ, RZ, R5 ;  /* 0x000000ffff0d7224 */ /* 0x000fe400078e0005 */
[----:B------:R-:W-:Y:S01]  /*186e0*/  IMAD.MOV.U32 R12, RZ, RZ, 0x2 ;  /* 0x00000002ff0c7424 */ /* 0x000fe200078e00ff */
[----:B------:R-:W-:-:S13]  /*186f0*/  @!P2 IADD3 R2, P1, R32, R14, RZ ;  /* 0x0000000e2002a210 */ /* 0x000fda0007f3e0ff */
[----:B------:R-:W-:Y:S05]  /*18700*/  WARPSYNC.COLLECTIVE R15, `(.L_x_9819) ;  /* 0x000000000f087348 */ /* 0x000fea0003c00000 */
[----:B------:R0:W1:Y:S02]  /*18710*/  SHFL.IDX P6, R14, R13, R12, R11 ;  /* 0x0000000c0d0e7389 */ /* 0x00006400000c000b */
[----:B01----:R-:W-:Y:S01]  /*18720*/  ENDCOLLECTIVE ;  /* 0x000000000000791b */ /* 0x003fe20003800000 */
.L_x_9819:
        /* <DEDUP_REMOVED lines=12> */
.L_x_9820:
[----:B------:R-:W-:Y:S02]  /*187f0*/  IMAD.MOV.U32 R13, RZ, RZ, R5 ;  /* 0x000000ffff0d7224 */ /* 0x000fe400078e0005 */
[----:B------:R-:W-:Y:S01]  /*18800*/  IMAD.MOV.U32 R12, RZ, RZ, 0x3 ;  /* 0x00000003ff0c7424 */ /* 0x000fe200078e00ff */
[----:B------:R-:W-:-:S13]  /*18810*/  @!P2 IADD3 R2, P1, R32, R14, RZ ;  /* 0x0000000e2002a210 */ /* 0x000fda0007f3e0ff */
[----:B------:R-:W-:Y:S05]  /*18820*/  WARPSYNC.COLLECTIVE R15, `(.L_x_9821) ;  /* 0x000000000f087348 */ /* 0x000fea0003c00000 */
[----:B------:R0:W1:Y:S02]  /*18830*/  SHFL.IDX P6, R14, R13, R12, R11 ;  /* 0x0000000c0d0e7389 */ /* 0x00006400000c000b */
[----:B01----:R-:W-:Y:S01]  /*18840*/  ENDCOLLECTIVE ;  /* 0x000000000000791b */ /* 0x003fe20003800000 */
.L_x_9821:
[----:B------:R-:W-:-:S05]  /*18850*/  @!P2 IMAD.X R3, RZ, RZ, R6, P1 ;  /* 0x000000ffff03a224 */ /* 0x000fca00008e0606 */
        /* <DEDUP_REMOVED lines=11> */
.L_x_9822:
[----:B------:R-:W-:Y:S02]  /*18910*/  IMAD.MOV.U32 R13, RZ, RZ, R5 ;  /* 0x000000ffff0d7224 */ /* 0x000fe400078e0005 */
[----:B------:R-:W-:Y:S01]  /*18920*/  IMAD.MOV.U32 R12, RZ, RZ, 0x4 ;  /* 0x00000004ff0c7424 */ /* 0x000fe200078e00ff */
[----:B------:R-:W-:-:S13]  /*18930*/  @!P2 IADD3 R2, P1, R32, R14, RZ ;  /* 0x0000000e2002a210 */ /* 0x000fda0007f3e0ff */
[----:B------:R-:W-:Y:S05]  /*18940*/  WARPSYNC.COLLECTIVE R15, `(.L_x_9823) ;  /* 0x000000000f087348 */ /* 0x000fea0003c00000 */
[----:B------:R0:W1:Y:S02]  /*18950*/  SHFL.IDX P6, R14, R13, R12, R11 ;  /* 0x0000000c0d0e7389 */ /* 0x00006400000c000b */
[----:B01----:R-:W-:Y:S01]  /*18960*/  ENDCOLLECTIVE ;  /* 0x000000000000791b */ /* 0x003fe20003800000 */
.L_x_9823:
[----:B------:R-:W-:-:S05]  /*18970*/  @!P2 IADD3.X R3, RZ, R6, RZ, P1, !PT ;  /* 0x00000006ff03a210 */ /* 0x000fca0000ffe4ff */
        /* <DEDUP_REMOVED lines=11> */
.L_x_9824:
[----:B------:R-:W-:Y:S01]  /*18a30*/  MOV R13, R5 ;  /* 0x00000005000d7202 */ /* 0x000fe20000000f00 */
[----:B------:R-:W-:Y:S01]  /*18a40*/  IMAD.MOV.U32 R12, RZ, RZ, 0x5 ;  /* 0x00000005ff0c7424 */ /* 0x000fe200078e00ff */
[----:B------:R-:W-:-:S13]  /*18a50*/  @!P2 IADD3 R2, P1, R32, R14, RZ ;  /* 0x0000000e2002a210 */ /* 0x000fda0007f3e0ff */
[----:B------:R-:W-:Y:S05]  /*18a60*/  WARPSYNC.COLLECTIVE R15, `(.L_x_9825) ;  /* 0x000000000f087348 */ /* 0x000fea0003c00000 */
[----:B------:R0:W1:Y:S02]  /*18a70*/  SHFL.IDX P6, R14, R13, R12, R11 ;  /* 0x0000000c0d0e7389 */ /* 0x00006400000c000b */
[----:B01----:R-:W-:Y:S01]  /*18a80*/  ENDCOLLECTIVE ;  /* 0x000000000000791b */ /* 0x003fe20003800000 */
.L_x_9825:
[----:B------:R-:W-:-:S05]  /*18a90*/  @!P2 IMAD.X R3, RZ, RZ, R6, P1 ;  /* 0x000000ffff03a224 */ /* 0x000fca00008e0606 */
[----:B------:R-:W-:Y:S01]  /*18aa0*/  @!PT LDS RZ, [RZ] ;  /* 0x00000000fffff984 */ /* 0x000fe20000000800 */
[----:B------:R-:W-:Y:S01]  /*18ab0*/  @!PT LDS RZ, [RZ] ;  /* 0x00000000fffff984 */ /* 0x000fe20000000800 */
[----:B------:R-:W-:Y:S01]  /*18ac0*/  @!PT LDS RZ, [RZ] ;  /* 0x00000000fffff984 */ /* 0x000fe20000000800 */
[----:B------:R0:W-:Y:S01]  /*18ad0*/  @!P2 LDGSTS.E.BYPASS.LTC128B.128 [R8+0x16400], desc[UR52][R2.64], !P0 ;  /* 0x164000000208afae */ /* 0x0001e2000c101d74 */
[----:B------:R-:W-:Y:S01]  /*18ae0*/  ISETP.GE.AND P2, PT, R7, R4, PT ;  /* 0x000000040700720c */ /* 0x000fe20003f46270 */
[----:B------:R-:W-:Y:S02]  /*18af0*/  IMAD.MOV.U32 R13, RZ, RZ, R0 ;  /* 0x000000ffff0d7224 */ /* 0x000fe400078e0000 */
[----:B------:R-:W-:-:S10]  /*18b00*/  IMAD.MOV.U32 R6, RZ, RZ, R14 ;  /* 0x000000ffff067224 */ /* 0x000fd400078e000e */
[----:B0-----:R-:W-:Y:S05]  /*18b10*/  WARPSYNC.COLLECTIVE R15, `(.L_x_9826) ;  /* 0x000000000f087348 */ /* 0x001fea0003c00000 */
[----:B------:R1:W2:Y:S02]  /*18b20*/  SHFL.IDX P6, R14, R13, R12, R11 ;  /* 0x0000000c0d0e7389 */ /* 0x0002a400000c000b */
[----:B012---:R-:W-:Y:S01]  /*18b30*/  ENDCOLLECTIVE ;  /* 0x000000000000791b */ /* 0x007fe20003800000 */
.L_x_9826:
[----:B------:R-:W-:Y:S02]  /*18b40*/  IMAD.MOV.U32 R13, RZ, RZ, R5 ;  /* 0x000000ffff0d7224 */ /* 0x000fe400078e0005 */
[----:B------:R-:W-:Y:S01]  /*18b50*/  IMAD.MOV.U32 R12, RZ, RZ, 0x6 ;  /* 0x00000006ff0c7424 */ /* 0x000fe200078e00ff */
[----:B------:R-:W-:-:S13]  /*18b60*/  @!P2 IADD3 R2, P1, R32, R14, RZ ;  /* 0x0000000e2002a210 */ /* 0x000fda0007f3e0ff */
[----:B------:R-:W-:Y:S05]  /*18b70*/  WARPSYNC.COLLECTIVE R15, `(.L_x_9827) ;  /* 0x000000000f087348 */ /* 0x000fea0003c00000 */
[----:B------:R0:W1:Y:S02]  /*18b80*/  SHFL.IDX P6, R14, R13, R12, R11 ;  /* 0x0000000c0d0e7389 */ /* 0x00006400000c000b */
[----:B01----:R-:W-:Y:S01]  /*18b90*/  ENDCOLLECTIVE ;  /* 0x000000000000791b */ /* 0x003fe20003800000 */
.L_x_9827:
        /* <DEDUP_REMOVED lines=12> */
.L_x_9828:
[----:B------:R-:W-:Y:S02]  /*18c60*/  IMAD.MOV.U32 R13, RZ, RZ, R5 ;  /* 0x000000ffff0d7224 */ /* 0x000fe400078e0005 */
[----:B------:R-:W-:Y:S01]  /*18c70*/  IMAD.MOV.U32 R12, RZ, RZ, 0x7 ;  /* 0x00000007ff0c7424 */ /* 0x000fe200078e00ff */
[----:B------:R-:W-:-:S13]  /*18c80*/  @!P2 IADD3 R2, P1, R32, R14, RZ ;  /* 0x0000000e2002a210 */ /* 0x000fda0007f3e0ff */
[----:B------:R-:W-:Y:S05]  /*18c90*/  WARPSYNC.COLLECTIVE R15, `(.L_x_9829) ;  /* 0x000000000f087348 */ /* 0x000fea0003c00000 */
[----:B------:R0:W1:Y:S02]  /*18ca0*/  SHFL.IDX P6, R14, R13, R12, R11 ;  /* 0x0000000c0d0e7389 */ /* 0x00006400000c000b */
[----:B01----:R-:W-:Y:S01]  /*18cb0*/  ENDCOLLECTIVE ;  /* 0x000000000000791b */ /* 0x003fe20003800000 */
.L_x_9829:
        /* <DEDUP_REMOVED lines=10> */
.L_x_9830:
[----:B------:R-:W-:Y:S05]  /*18d60*/  BRA `(.L_x_9831) ;  /* 0xffffffa400c87947 */ /* 0x000fea000383ffff */
.L_x_9708:
[----:B0-----:R0:W1:Y:S02]  /*18d70*/  SYNCS.PHASECHK.TRANS64.TRYWAIT P0, [R22+URZ+0x22820], R3 ;  /* 0x02282003160075a7 */ /* 0x001064000800017f */
[----:B-1----:R-:W-:Y:S05]  /*18d80*/  @!P0 NANOSLEEP.SYNCS 0x989680 ;  /* 0x009896800000895d */ /* 0x002fea0003900000 */
[----:B------:R-:W1:Y:S02]  /*18d90*/  @!P0 SYNCS.PHASECHK.TRANS64 P0, [R22+URZ+0x22820], R3 ;  /* 0x02282003160085a7 */ /* 0x000e64000800007f */
[----:B-1----:R-:W-:Y:S05]  /*18da0*/  @!P0 BRA `(.L_x_9708) ;  /* 0xfffffffc00f08947 */ /* 0x002fea000383ffff */
[----:B------:R-:W-:Y:S05]  /*18db0*/  BRA `(.L_x_9832) ;  /* 0xffffffa800247947 */ /* 0x000fea000383ffff */
.L_x_9712:
[----:B0-----:R0:W1:Y:S02]  /*18dc0*/  SYNCS.PHASECHK.TRANS64.TRYWAIT P0, [R0+URZ+0x22880], R31 ;  /* 0x0228801f000075a7 */ /* 0x001064000800017f */
[----:B-1----:R-:W-:Y:S05]  /*18dd0*/  @!P0 NANOSLEEP.SYNCS 0x989680 ;  /* 0x009896800000895d */ /* 0x002fea0003900000 */
[----:B------:R-:W1:Y:S02]  /*18de0*/  @!P0 SYNCS.PHASECHK.TRANS64 P0, [R0+URZ+0x22880], R31 ;  /* 0x0228801f000085a7 */ /* 0x000e64000800007f */
[----:B-1----:R-:W-:Y:S05]  /*18df0*/  @!P0 BRA `(.L_x_9712) ;  /* 0xfffffffc00f08947 */ /* 0x002fea000383ffff */
[----:B------:R-:W-:Y:S05]  /*18e00*/  BRA `(.L_x_9833) ;  /* 0xffffffac00487947 */ /* 0x000fea000383ffff */
.L_x_9713:
        /* <DEDUP_REMOVED lines=8> */
.L_x_9835:
[----:B------:R-:W-:Y:S05]  /*18e90*/  BSYNC B0 ;  /* 0x0000000000007941 */ /* 0x000fea0003800000 */
.L_x_9834:
        /* <DEDUP_REMOVED lines=9> */
.L_x_9836:
[----:B------:R-:W-:Y:S02]  /*18f30*/  IMAD.MOV.U32 R13, RZ, RZ, R19 ;  /* 0x000000ffff0d7224 */ /* 0x000fe400078e0013 */
[----:B------:R-:W-:Y:S01]  /*18f40*/  IMAD.MOV.U32 R12, RZ, RZ, 0x1 ;  /* 0x00000001ff0c7424 */ /* 0x000fe200078e00ff */
[----:B------:R-:W-:-:S07]  /*18f50*/  MOV R2, R14 ;  /* 0x0000000e00027202 */ /* 0x000fce0000000f00 */
[----:B------:R-:W-:Y:S05]  /*18f60*/  WARPSYNC.COLLECTIVE R15, `(.L_x_9837) ;  /* 0x000000000f087348 */ /* 0x000fea0003c00000 */
[----:B------:R0:W1:Y:S02]  /*18f70*/  SHFL.IDX P6, R14, R13, R12, R11 ;  /* 0x0000000c0d0e7389 */ /* 0x00006400000c000b */
[----:B01----:R-:W-:Y:S01]  /*18f80*/  ENDCOLLECTIVE ;  /* 0x000000000000791b */ /* 0x003fe20003800000 */
.L_x_9837:
        /* <DEDUP_REMOVED lines=11> */
.L_x_9838:
        /* <DEDUP_REMOVED lines=8> */
.L_x_9839:
        /* <DEDUP_REMOVED lines=9> */
.L_x_9840:
        /* <DEDUP_REMOVED lines=9> */
.L_x_9841:
        /* <DEDUP_REMOVED lines=9> */
.L_x_9842:
[----:B------:R-:W-:Y:S02]  /*19270*/  IMAD.MOV.U32 R13, RZ, RZ, R19 ;  /* 0x000000ffff0d7224 */ /* 0x000fe400078e0013 */
[----:B------:R-:W-:Y:S02]  /*19280*/  IMAD.MOV.U32 R12, RZ, RZ, 0x4 ;  /* 0x00000004ff0c7424 */ /* 0x000fe400078e00ff */
[----:B------:R-:W-:-:S07]  /*19290*/  IMAD.MOV.U32 R2, RZ, RZ, R14 ;  /* 0x000000ffff027224 */ /* 0x000fce00078e000e */
[----:B------:R-:W-:Y:S05]  /*192a0*/  WARPSYNC.COLLECTIVE R15, `(.L_x_9843) ;  /* 0x000000000f087348 */ /* 0x000fea0003c00000 */
[----:B------:R0:W1:Y:S02]  /*192b0*/  SHFL.IDX P6, R14, R13, R12, R11 ;  /* 0x0000000c0d0e7389 */ /* 0x00006400000c000b */
[----:B01----:R-:W-:Y:S01]  /*192c0*/  ENDCOLLECTIVE ;  /* 0x000000000000791b */ /* 0x003fe20003800000 */
.L_x_9843:
        /* <DEDUP_REMOVED lines=11> */
.L_x_9844:
[----:B------:R-:W-:Y:S02]  /*19380*/  IMAD.MOV.U32 R13, RZ, RZ, R19 ;  /* 0x000000ffff0d7224 */ /* 0x000fe400078e0013 */
[----:B------:R-:W-:Y:S02]  /*19390*/  IMAD.MOV.U32 R12, RZ, RZ, 0x5 ;  /* 0x00000005ff0c7424 */ /* 0x000fe400078e00ff */
[----:B------:R-:W-:-:S07]  /*193a0*/  IMAD.MOV.U32 R2, RZ, RZ, R14 ;  /* 0x000000ffff027224 */ /* 0x000fce00078e000e */
[----:B------:R-:W-:Y:S05]  /*193b0*/  WARPSYNC.COLLECTIVE R15, `(.L_x_9845) ;  /* 0x000000000f087348 */ /* 0x000fea0003c00000 */
[----:B------:R0:W1:Y:S02]  /*193c0*/  SHFL.IDX P6, R14, R13, R12, R11 ;  /* 0x0000000c0d0e7389 */ /* 0x00006400000c000b */
[----:B01----:R-:W-:Y:S01]  /*193d0*/  ENDCOLLECTIVE ;  /* 0x000000000000791b */ /* 0x003fe20003800000 */
.L_x_9845:
        /* <DEDUP_REMOVED lines=11> */
.L_x_9846:
[----:B------:R-:W-:Y:S02]  /*19490*/  IMAD.MOV.U32 R13, RZ, RZ, R19 ;  /* 0x000000ffff0d7224 */ /* 0x000fe400078e0013 */
[----:B------:R-:W-:Y:S01]  /*194a0*/  IMAD.MOV.U32 R12, RZ, RZ, 0x6 ;  /* 0x00000006ff0c7424 */ /* 0x000fe200078e00ff */
[----:B------:R-:W-:-:S07]  /*194b0*/  MOV R2, R14 ;  /* 0x0000000e00027202 */ /* 0x000fce0000000f00 */
[----:B------:R-:W-:Y:S05]  /*194c0*/  WARPSYNC.COLLECTIVE R15, `(.L_x_9847) ;  /* 0x000000000f087348 */ /* 0x000fea0003c00000 */
[----:B------:R0:W1:Y:S02]  /*194d0*/  SHFL.IDX P6, R14, R13, R12, R11 ;  /* 0x0000000c0d0e7389 */ /* 0x00006400000c000b */
[----:B01----:R-:W-:Y:S01]  /*194e0*/  ENDCOLLECTIVE ;  /* 0x000000000000791b */ /* 0x003fe20003800000 */
.L_x_9847:
        /* <DEDUP_REMOVED lines=11> */
.L_x_9848:
[----:B------:R-:W-:Y:S01]  /*195a0*/  IMAD.MOV.U32 R13, RZ, RZ, R19 ;  /* 0x000000ffff0d7224 */ /* 0x000fe200078e0013 */
[----:B------:R-:W-:Y:S01]  /*195b0*/  MOV R12, 0x7 ;  /* 0x00000007000c7802 */ /* 0x000fe20000000f00 */
[----:B------:R-:W-:-:S07]  /*195c0*/  IMAD.MOV.U32 R2, RZ, RZ, R14 ;  /* 0x000000ffff027224 */ /* 0x000fce00078e000e */
[----:B------:R-:W-:Y:S05]  /*195d0*/  WARPSYNC.COLLECTIVE R15, `(.L_x_9849) ;  /* 0x000000000f087348 */ /* 0x000fea0003c00000 */
[----:B------:R0:W1:Y:S02]  /*195e0*/  SHFL.IDX P6, R14, R13, R12, R11 ;  /* 0x0000000c0d0e7389 */ /* 0x00006400000c000b */
[----:B01----:R-:W-:Y:S01]  /*195f0*/  ENDCOLLECTIVE ;  /* 0x000000000000791b */ /* 0x003fe20003800000 */
.L_x_9849:
        /* <DEDUP_REMOVED lines=11> */
.L_x_9850:
[----:B------:R-:W-:Y:S02]  /*196b0*/  IMAD.MOV.U32 R13, RZ, RZ, R10 ;  /* 0x000000ffff0d7224 */ /* 0x000fe400078e000a */
[----:B------:R-:W-:Y:S02]  /*196c0*/  IMAD.MOV.U32 R12, RZ, RZ, RZ ;  /* 0x000000ffff0c7224 */ /* 0x000fe400078e00ff */
[----:B------:R-:W-:-:S05]  /*196d0*/  IMAD.MOV.U32 R11, RZ, RZ, R14 ;  /* 0x000000ffff0b7224 */ /* 0x000fca00078e000e */
[----:B------:R-:W-:Y:S02]  /*196e0*/  IADD3 R2, P0, R32, R11, RZ ;  /* 0x0000000b20027210 */ /* 0x000fe40007f1e0ff */
[----:B------:R-:W-:-:S03]  /*196f0*/  MOV R11, 0x181f ;  /* 0x0000181f000b7802 */ /* 0x000fc60000000f00 */
[----:B------:R-:W-:-:S08]  /*19700*/  IMAD.X R3, RZ, RZ, R19, P0 ;  /* 0x000000ffff037224 */ /* 0x000fd000000e0613 */
[----:B------:R-:W-:Y:S05]  /*19710*/  WARPSYNC.COLLECTIVE R15, `(.L_x_9851) ;  /* 0x000000000f087348 */ /* 0x000fea0003c00000 */
[----:B------:R0:W1:Y:S02]  /*19720*/  SHFL.IDX P6, R14, R13, R12, R11 ;  /* 0x0000000c0d0e7389 */ /* 0x00006400000c000b */
[----:B01----:R-:W-:Y:S01]  /*19730*/  ENDCOLLECTIVE ;  /* 0x000000000000791b */ /* 0x003fe20003800000 */
.L_x_9851:
        /* <DEDUP_REMOVED lines=9> */
.L_x_9852:
        /* <DEDUP_REMOVED lines=8> */
.L_x_9853:
        /* <DEDUP_REMOVED lines=9> */
.L_x_9854:
[----:B------:R-:W-:Y:S01]  /*198e0*/  IMAD.MOV.U32 R2, RZ, RZ, R14 ;  /* 0x000000ffff027224 */ /* 0x000fe200078e000e */
[----:B------:R-:W-:Y:S06]  /*198f0*/  BRA `(.L_x_9855) ;  /* 0xffffffa400e07947 */ /* 0x000fec000383ffff */
.L_x_9718:
[----:B--2---:R2:W3:Y:S02]  /*19900*/  SYNCS.PHASECHK.TRANS64.TRYWAIT P0, [R0+URZ+0x22840], R31 ;  /* 0x0228401f000075a7 */ /* 0x0044e4000800017f */
[----:B---3--:R-:W-:Y:S05]  /*19910*/  @!P0 NANOSLEEP.SYNCS 0x989680 ;  /* 0x009896800000895d */ /* 0x008fea0003900000 */
[----:B------:R-:W3:Y:S02]  /*19920*/  @!P0 SYNCS.PHASECHK.TRANS64 P0, [R0+URZ+0x22840], R31 ;  /* 0x0228401f000085a7 */ /* 0x000ee4000800007f */
[----:B---3--:R-:W-:Y:S05]  /*19930*/  @!P0 BRA `(.L_x_9718) ;  /* 0xfffffffc00f08947 */ /* 0x008fea000383ffff */
[----:B------:R-:W-:Y:S05]  /*19940*/  BRA `(.L_x_9856) ;  /* 0xffffffa800307947 */ /* 0x000fea000383ffff */
.L_x_9719:
        /* <DEDUP_REMOVED lines=8> */
.L_x_9858:
[----:B------:R-:W-:Y:S05]  /*199d0*/  BSYNC B0 ;  /* 0x0000000000007941 */ /* 0x000fea0003800000 */
.L_x_9857:
        /* <DEDUP_REMOVED lines=8> */
.L_x_9859:
[----:B------:R-:W-:Y:S02]  /*19a60*/  IMAD.MOV.U32 R13, RZ, RZ, R4 ;  /* 0x000000ffff0d7224 */ /* 0x000fe400078e0004 */
[----:B------:R-:W-:Y:S02]  /*19a70*/  IMAD.MOV.U32 R12, RZ, RZ, 0x1 ;  /* 0x00000001ff0c7424 */ /* 0x000fe400078e00ff */
[----:B------:R-:W-:-:S07]  /*19a80*/  IMAD.MOV.U32 R2, RZ, RZ, R14 ;  /* 0x000000ffff027224 */ /* 0x000fce00078e000e */
[----:B------:R-:W-:Y:S05]  /*19a90*/  WARPSYNC.COLLECTIVE R15, `(.L_x_9860) ;  /* 0x000000000f087348 */ /* 0x000fea0003c00000 */
[----:B------:R0:W1:Y:S02]  /*19aa0*/  SHFL.IDX P6, R14, R13, R12, R11 ;  /* 0x0000000c0d0e7389 */ /* 0x00006400000c000b */
[----:B01----:R-:W-:Y:S01]  /*19ab0*/  ENDCOLLECTIVE ;  /* 0x000000000000791b */ /* 0x003fe20003800000 */
.L_x_9860:
        /* <DEDUP_REMOVED lines=11> */
.L_x_9861:
        /* <DEDUP_REMOVED lines=8> */
.L_x_9862:
        /* <DEDUP_REMOVED lines=9> */
.L_x_9863:
        /* <DEDUP_REMOVED lines=9> */
.L_x_9864:
        /* <DEDUP_REMOVED lines=9> */
.L_x_9865:
[----:B------:R-:W-:Y:S01]  /*19da0*/  MOV R13, R4 ;  /* 0x00000004000d7202 */ /* 0x000fe20000000f00 */
[----:B------:R-:W-:Y:S02]  /*19db0*/  IMAD.MOV.U32 R12, RZ, RZ, 0x4 ;  /* 0x00000004ff0c7424 */ /* 0x000fe400078e00ff */
[----:B------:R-:W-:-:S07]  /*19dc0*/  IMAD.MOV.U32 R2, RZ, RZ, R14 ;  /* 0x000000ffff027224 */ /* 0x000fce00078e000e */
[----:B------:R-:W-:Y:S05]  /*19dd0*/  WARPSYNC.COLLECTIVE R15, `(.L_x_9866) ;  /* 0x000000000f087348 */ /* 0x000fea0003c00000 */
[----:B------:R0:W1:Y:S02]  /*19de0*/  SHFL.IDX P6, R14, R13, R12, R11 ;  /* 0x0000000c0d0e7389 */ /* 0x00006400000c000b */
[----:B01----:R-:W-:Y:S01]  /*19df0*/  ENDCOLLECTIVE ;  /* 0x000000000000791b */ /* 0x003fe20003800000 */
.L_x_9866:
        /* <DEDUP_REMOVED lines=11> */
.L_x_9867:
[----:B------:R-:W-:Y:S02]  /*19eb0*/  IMAD.MOV.U32 R13, RZ, RZ, R4 ;  /* 0x000000ffff0d7224 */ /* 0x000fe400078e0004 */
[----:B------:R-:W-:Y:S02]  /*19ec0*/  IMAD.MOV.U32 R12, RZ, RZ, 0x5 ;  /* 0x00000005ff0c7424 */ /* 0x000fe400078e00ff */
[----:B------:R-:W-:-:S07]  /*19ed0*/  IMAD.MOV.U32 R2, RZ, RZ, R14 ;  /* 0x000000ffff027224 */ /* 0x000fce00078e000e */
[----:B------:R-:W-:Y:S05]  /*19ee0*/  WARPSYNC.COLLECTIVE R15, `(.L_x_9868) ;  /* 0x000000000f087348 */ /* 0x000fea0003c00000 */
[----:B------:R0:W1:Y:S02]  /*19ef0*/  SHFL.IDX P6, R14, R13, R12, R11 ;  /* 0x0000000c0d0e7389 */ /* 0x00006400000c000b */
[----:B01----:R-:W-:Y:S01]  /*19f00*/  ENDCOLLECTIVE ;  /* 0x000000000000791b */ /* 0x003fe20003800000 */
.L_x_9868:
        /* <DEDUP_REMOVED lines=11> */
.L_x_9869:
[----:B------:R-:W-:Y:S02]  /*19fc0*/  IMAD.MOV.U32 R13, RZ, RZ, R4 ;  /* 0x000000ffff0d7224 */ /* 0x000fe400078e0004 */
[----:B------:R-:W-:Y:S02]  /*19fd0*/  IMAD.MOV.U32 R12, RZ, RZ, 0x6 ;  /* 0x00000006ff0c7424 */ /* 0x000fe400078e00ff */
[----:B------:R-:W-:-:S07]  /*19fe0*/  IMAD.MOV.U32 R2, RZ, RZ, R14 ;  /* 0x000000ffff027224 */ /* 0x000fce00078e000e */
[----:B------:R-:W-:Y:S05]  /*19ff0*/  WARPSYNC.COLLECTIVE R15, `(.L_x_9870) ;  /* 0x000000000f087348 */ /* 0x000fea0003c00000 */
[----:B------:R0:W1:Y:S02]  /*1a000*/  SHFL.IDX P6, R14, R13, R12, R11 ;  /* 0x0000000c0d0e7389 */ /* 0x00006400000c000b */
[----:B01----:R-:W-:Y:S01]  /*1a010*/  ENDCOLLECTIVE ;  /* 0x000000000000791b */ /* 0x003fe20003800000 */
.L_x_9870:
        /* <DEDUP_REMOVED lines=11> */
.L_x_9871:
[----:B------:R-:W-:Y:S02]  /*1a0d0*/  IMAD.MOV.U32 R13, RZ, RZ, R4 ;  /* 0x000000ffff0d7224 */ /* 0x000fe400078e0004 */
[----:B------:R-:W-:Y:S01]  /*1a0e0*/  IMAD.MOV.U32 R12, RZ, RZ, 0x7 ;  /* 0x00000007ff0c7424 */ /* 0x000fe200078e00ff */
[----:B------:R-:W-:-:S07]  /*1a0f0*/  MOV R2, R14 ;  /* 0x0000000e00027202 */ /* 0x000fce0000000f00 */
[----:B------:R-:W-:Y:S05]  /*1a100*/  WARPSYNC.COLLECTIVE R15, `(.L_x_9872) ;  /* 0x000000000f087348 */ /* 0x000fea0003c00000 */
[----:B------:R0:W1:Y:S02]  /*1a110*/  SHFL.IDX P6, R14, R13, R12, R11 ;  /* 0x0000000c0d0e7389 */ /* 0x00006400000c000b */
[----:B01----:R-:W-:Y:S01]  /*1a120*/  ENDCOLLECTIVE ;  /* 0x000000000000791b */ /* 0x003fe20003800000 */
.L_x_9872:
        /* <DEDUP_REMOVED lines=11> */
.L_x_9873:
[----:B------:R-:W-:Y:S01]  /*1a1e0*/  MOV R13, R8 ;  /* 0x00000008000d7202 */ /* 0x000fe20000000f00 */
[----:B------:R-:W-:Y:S02]  /*1a1f0*/  IMAD.MOV.U32 R12, RZ, RZ, RZ ;  /* 0x000000ffff0c7224 */ /* 0x000fe400078e00ff */
[----:B------:R-:W-:-:S07]  /*1a200*/  IMAD.MOV.U32 R9, RZ, RZ, R14 ;  /* 0x000000ffff097224 */ /* 0x000fce00078e000e */
[----:B------:R-:W-:Y:S05]  /*1a210*/  WARPSYNC.COLLECTIVE R15, `(.L_x_9874) ;  /* 0x000000000f087348 */ /* 0x000fea0003c00000 */
[----:B------:R0:W1:Y:S02]  /*1a220*/  SHFL.IDX P6, R14, R13, R12, R11 ;  /* 0x0000000c0d0e7389 */ /* 0x00006400000c000b */
[----:B01----:R-:W-:Y:S01]  /*1a230*/  ENDCOLLECTIVE ;  /* 0x000000000000791b */ /* 0x003fe20003800000 */
.L_x_9874:
        /* <DEDUP_REMOVED lines=11> */
.L_x_9875:
[----:B------:R-:W-:Y:S02]  /*1a2f0*/  IMAD.MOV.U32 R13, RZ, RZ, R8 ;  /* 0x000000ffff0d7224 */ /* 0x000fe400078e0008 */
[----:B------:R-:W-:Y:S02]  /*1a300*/  IMAD.MOV.U32 R12, RZ, RZ, 0x1 ;  /* 0x00000001ff0c7424 */ /* 0x000fe400078e00ff */
[----:B------:R-:W-:-:S07]  /*1a310*/  IMAD.MOV.U32 R5, RZ, RZ, R14 ;  /* 0x000000ffff057224 */ /* 0x000fce00078e000e */
[----:B------:R-:W-:Y:S05]  /*1a320*/  WARPSYNC.COLLECTIVE R15, `(.L_x_9876) ;  /* 0x000000000f087348 */ /* 0x000fea0003c00000 */
[----:B------:R0:W1:Y:S02]  /*1a330*/  SHFL.IDX P6, R14, R13, R12, R11 ;  /* 0x0000000c0d0e7389 */ /* 0x00006400000c000b */
[----:B01----:R-:W-:Y:S01]  /*1a340*/  ENDCOLLECTIVE ;  /* 0x000000000000791b */ /* 0x003fe20003800000 */
.L_x_9876:
        /* <DEDUP_REMOVED lines=11> */
.L_x_9877:
[----:B------:R-:W-:Y:S05]  /*1a400*/  BRA `(.L_x_9878) ;  /* 0xffffffa000c47947 */ /* 0x000fea000383ffff */
.L_x_9724:
[----:B0-----:R0:W1:Y:S02]  /*1a410*/  SYNCS.PHASECHK.TRANS64.TRYWAIT P2, [R0+URZ+0x22870], R3 ;  /* 0x02287003000075a7 */ /* 0x001064000804017f */
[----:B-1----:R-:W-:Y:S05]  /*1a420*/  @!P2 NANOSLEEP.SYNCS 0x989680 ;  /* 0x009896800000a95d */ /* 0x002fea0003900000 */
[----:B------:R-:W1:Y:S02]  /*1a430*/  @!P2 SYNCS.PHASECHK.TRANS64 P2, [R0+URZ+0x22870], R3 ;  /* 0x022870030000a5a7 */ /* 0x000e64000804007f */
[----:B-1----:R-:W-:Y:S05]  /*1a440*/  @!P2 BRA `(.L_x_9724) ;  /* 0xfffffffc00f0a947 */ /* 0x002fea000383ffff */
[----:B------:R-:W-:Y:S05]  /*1a450*/  BRA `(.L_x_9879) ;  /* 0xffffffa400287947 */ /* 0x000fea000383ffff */
.L_x_9726:
[----:B0-----:R0:W1:Y:S02]  /*1a460*/  SYNCS.PHASECHK.TRANS64.TRYWAIT P2, [R0+URZ+0x22860], R3 ;  /* 0x02286003000075a7 */ /* 0x001064000804017f */
[----:B-1----:R-:W-:Y:S05]  /*1a470*/  @!P2 NANOSLEEP.SYNCS 0x989680 ;  /* 0x009896800000a95d */ /* 0x002fea0003900000 */
[----:B------:R-:W1:Y:S02]  /*1a480*/  @!P2 SYNCS.PHASECHK.TRANS64 P2, [R0+URZ+0x22860], R3 ;  /* 0x022860030000a5a7 */ /* 0x000e64000804007f */
[----:B-1----:R-:W-:Y:S05]  /*1a490*/  @!P2 BRA `(.L_x_9726) ;  /* 0xfffffffc00f0a947 */ /* 0x002fea000383ffff */
[----:B------:R-:W-:Y:S05]  /*1a4a0*/  BRA `(.L_x_9880) ;  /* 0xffffffa400387947 */ /* 0x000fea000383ffff */
.L_x_9734:
[----:B0-----:R0:W1:Y:S02]  /*1a4b0*/  SYNCS.PHASECHK.TRANS64.TRYWAIT P1, [R2+URZ+0x22870], R3 ;  /* 0x02287003020075a7 */ /* 0x001064000802017f */
[----:B-1----:R-:W-:Y:S05]  /*1a4c0*/  @!P1 NANOSLEEP.SYNCS 0x989680 ;  /* 0x009896800000995d */ /* 0x002fea0003900000 */
[----:B------:R-:W1:Y:S02]  /*1a4d0*/  @!P1 SYNCS.PHASECHK.TRANS64 P1, [R2+URZ+0x22870], R3 ;  /* 0x02287003020095a7 */ /* 0x000e64000802007f */
[----:B-1----:R-:W-:Y:S05]  /*1a4e0*/  @!P1 BRA `(.L_x_9734) ;  /* 0xfffffffc00f09947 */ /* 0x002fea000383ffff */
[----:B------:R-:W-:Y:S05]  /*1a4f0*/  BRA `(.L_x_9881) ;  /* 0xffffffac00287947 */ /* 0x000fea000383ffff */
.L_x_9736:
[----:B0-----:R0:W1:Y:S02]  /*1a500*/  SYNCS.PHASECHK.TRANS64.TRYWAIT P1, [R2+URZ+0x22860], R3 ;  /* 0x02286003020075a7 */ /* 0x001064000802017f */
[----:B-1----:R-:W-:Y:S05]  /*1a510*/  @!P1 NANOSLEEP.SYNCS 0x989680 ;  /* 0x009896800000995d */ /* 0x002fea0003900000 */
[----:B------:R-:W1:Y:S02]  /*1a520*/  @!P1 SYNCS.PHASECHK.TRANS64 P1, [R2+URZ+0x22860], R3 ;  /* 0x02286003020095a7 */ /* 0x000e64000802007f */
[----:B-1----:R-:W-:Y:S05]  /*1a530*/  @!P1 BRA `(.L_x_9736) ;  /* 0xfffffffc00f09947 */ /* 0x002fea000383ffff */
[----:B------:R-:W-:Y:S05]  /*1a540*/  BRA `(.L_x_9882) ;  /* 0xffffffac00347947 */ /* 0x000fea000383ffff */
.L_x_9750:
[----:B0-----:R0:W1:Y:S02]  /*1a550*/  SYNCS.PHASECHK.TRANS64.TRYWAIT P0, [R4+URZ+0x22820], R0 ;  /* 0x02282000040075a7 */ /* 0x001064000800017f */
[----:B-1----:R-:W-:Y:S05]  /*1a560*/  @!P0 NANOSLEEP.SYNCS 0x989680 ;  /* 0x009896800000895d */ /* 0x002fea0003900000 */
[----:B------:R-:W1:Y:S02]  /*1a570*/  @!P0 SYNCS.PHASECHK.TRANS64 P0, [R4+URZ+0x22820], R0 ;  /* 0x02282000040085a7 */ /* 0x000e64000800007f */
[----:B-1----:R-:W-:Y:S05]  /*1a580*/  @!P0 BRA `(.L_x_9750) ;  /* 0xfffffffc00f08947 */ /* 0x002fea000383ffff */
[----:B------:R-:W-:Y:S05]  /*1a590*/  BRA `(.L_x_9883) ;  /* 0xffffffbc00f07947 */ /* 0x000fea000383ffff */
.L_x_9751:
        /* <DEDUP_REMOVED lines=11> */
.L_x_9885:
[----:B------:R-:W-:Y:S05]  /*1a650*/  BSYNC B0 ;  /* 0x0000000000007941 */ /* 0x000fea0003800000 */
.L_x_9884:
[----:B------:R-:W-:Y:S05]  /*1a660*/  BRA `(.L_x_9886) ;  /* 0xffffffbc00d87947 */ /* 0x000fea000383ffff */
.L_x_9754:
[----:B------:R-:W-:Y:S01]  /*1a670*/  BSSY B1, `(.L_x_9887) ;  /* 0x0000006000017945 */ /* 0x000fe20003800000 */
[----:B------:R-:W-:-:S07]  /*1a680*/  IMAD.MOV.U32 R15, RZ, RZ, -0x1 ;  /* 0xffffffffff0f7424 */ /* 0x000fce00078e00ff */
[----:B0-----:R-:W-:Y:S05]  /*1a690*/  WARPSYNC.COLLECTIVE R15, `(.L_x_9888) ;  /* 0x000000000f0c7348 */ /* 0x001fea0003c00000 */
[----:B------:R-:W-:Y:S02]  /*1a6a0*/  ELECT P6, UR62, PT ;  /* 0x00000000003e782f */ /* 0x000fe400038c0000 */
[----:B------:R-:W-:Y:S01]  /*1a6b0*/  MOV R14, UR62 ;  /* 0x0000003e000e7c02 */ /* 0x000fe20008000f00 */
[----:B0-----:R-:W-:Y:S10]  /*1a6c0*/  ENDCOLLECTIVE ;  /* 0x000000000000791b */ /* 0x001ff40003800000 */
.L_x_9888:
[----:B------:R-:W-:Y:S05]  /*1a6d0*/  BSYNC B1 ;  /* 0x0000000000017941 */ /* 0x000fea0003800000 */
.L_x_9887:
[----:B------:R-:W-:Y:S05]  /*1a6e0*/  BRA `(.L_x_9889) ;  /* 0xffffffbc00d07947 */ /* 0x000fea000383ffff */
.L_x_9756:
[----:B0-----:R0:W1:Y:S02]  /*1a6f0*/  SYNCS.PHASECHK.TRANS64.TRYWAIT P1, [R5+URZ+0x22840], R0 ;  /* 0x02284000050075a7 */ /* 0x001064000802017f */
[----:B-1----:R-:W-:Y:S05]  /*1a700*/  @!P1 NANOSLEEP.SYNCS 0x989680 ;  /* 0x009896800000995d */ /* 0x002fea0003900000 */
[----:B------:R-:W1:Y:S02]  /*1a710*/  @!P1 SYNCS.PHASECHK.TRANS64 P1, [R5+URZ+0x22840], R0 ;  /* 0x02284000050095a7 */ /* 0x000e64000802007f */
[----:B-1----:R-:W-:Y:S05]  /*1a720*/  @!P1 BRA `(.L_x_9756) ;  /* 0xfffffffc00f09947 */ /* 0x002fea000383ffff */
[----:B------:R-:W-:Y:S05]  /*1a730*/  BRA `(.L_x_9890) ;  /* 0xffffffbc00f07947 */ /* 0x000fea000383ffff */
.L_x_9758:
[----:B-1----:R1:W2:Y:S02]  /*1a740*/  SYNCS.PHASECHK.TRANS64.TRYWAIT P1, [R33+URZ+0x22840], R2 ;  /* 0x02284002210075a7 */ /* 0x0022a4000802017f */
[----:B--2---:R-:W-:Y:S05]  /*1a750*/  @!P1 NANOSLEEP.SYNCS 0x989680 ;  /* 0x009896800000995d */ /* 0x004fea0003900000 */
[----:B------:R-:W2:Y:S02]  /*1a760*/  @!P1 SYNCS.PHASECHK.TRANS64 P1, [R33+URZ+0x22840], R2 ;  /* 0x02284002210095a7 */ /* 0x000ea4000802007f */
[----:B--2---:R-:W-:Y:S05]  /*1a770*/  @!P1 BRA `(.L_x_9758) ;  /* 0xfffffffc00f09947 */ /* 0x004fea000383ffff */
[----:B------:R-:W-:Y:S05]  /*1a780*/  BRA `(.L_x_9891) ;  /* 0xffffffbc00fc7947 */ /* 0x000fea000383ffff */
.L_x_9760:
[----:B--2---:R2:W3:Y:S02]  /*1a790*/  SYNCS.PHASECHK.TRANS64.TRYWAIT P1, [R5+URZ+0x22860], R0 ;  /* 0x02286000050075a7 */ /* 0x0044e4000802017f */
[----:B---3--:R-:W-:Y:S05]  /*1a7a0*/  @!P1 NANOSLEEP.SYNCS 0x989680 ;  /* 0x009896800000995d */ /* 0x008fea0003900000 */
[----:B------:R-:W3:Y:S02]  /*1a7b0*/  @!P1 SYNCS.PHASECHK.TRANS64 P1, [R5+URZ+0x22860], R0 ;  /* 0x02286000050095a7 */ /* 0x000ee4000802007f */
[----:B---3--:R-:W-:Y:S05]  /*1a7c0*/  @!P1 BRA `(.L_x_9760) ;  /* 0xfffffffc00f09947 */ /* 0x008fea000383ffff */
[----:B------:R-:W-:Y:S05]  /*1a7d0*/  BRA `(.L_x_9892) ;  /* 0xffffffbc00f87947 */ /* 0x000fea000383ffff */
.L_x_9762:
[----:B---3--:R3:W4:Y:S02]  /*1a7e0*/  SYNCS.PHASECHK.TRANS64.TRYWAIT P1, [R33+URZ+0x22860], R2 ;  /* 0x02286002210075a7 */ /* 0x008724000802017f */
[----:B----4-:R-:W-:Y:S05]  /*1a7f0*/  @!P1 NANOSLEEP.SYNCS 0x989680 ;  /* 0x009896800000995d */ /* 0x010fea0003900000 */
[----:B------:R-:W4:Y:S02]  /*1a800*/  @!P1 SYNCS.PHASECHK.TRANS64 P1, [R33+URZ+0x22860], R2 ;  /* 0x02286002210095a7 */ /* 0x000f24000802007f */
[----:B----4-:R-:W-:Y:S05]  /*1a810*/  @!P1 BRA `(.L_x_9762) ;  /* 0xfffffffc00f09947 */ /* 0x010fea000383ffff */
[----:B------:R-:W-:Y:S05]  /*1a820*/  BRA `(.L_x_9893) ;  /* 0xffffffbc00f47947 */ /* 0x000fea000383ffff */
.L_x_9764:
[----:B----4-:R4:W0:Y:S02]  /*1a830*/  SYNCS.PHASECHK.TRANS64.TRYWAIT P1, [R5+URZ+0x22880], R0 ;  /* 0x02288000050075a7 */ /* 0x010824000802017f */
[----:B0-----:R-:W-:Y:S05]  /*1a840*/  @!P1 NANOSLEEP.SYNCS 0x989680 ;  /* 0x009896800000995d */ /* 0x001fea0003900000 */
[----:B------:R-:W0:Y:S02]  /*1a850*/  @!P1 SYNCS.PHASECHK.TRANS64 P1, [R5+URZ+0x22880], R0 ;  /* 0x02288000050095a7 */ /* 0x000e24000802007f */
[----:B0-----:R-:W-:Y:S05]  /*1a860*/  @!P1 BRA `(.L_x_9764) ;  /* 0xfffffffc00f09947 */ /* 0x001fea000383ffff */
[----:B------:R-:W-:Y:S05]  /*1a870*/  BRA `(.L_x_9894) ;  /* 0xffffffbc00f07947 */ /* 0x000fea000383ffff */
.L_x_9895:
        /* <DEDUP_REMOVED lines=16> */
.L_x_15850:


//--------------------- .text._ZN7cutlass13device_kernelIN5flash11enable_sm90INS1_16FlashAttnFwdSm90INS1_25CollectiveMainloopFwdSm90ILi2EN4cute5tupleIJNS5_1CILi1EEES8_S8_EEENS6_IJNS7_ILi128EEENS7_ILi160EEESA_EEELi128ENS_12float_e4m3_tEfNS_4arch4Sm90ELb1ELb0ELb1ELb1ELb1ELb1ELb0ELb1ELb1ELb1ELb0ELb0EEENS1_21CollectiveEpilogueFwdINS6_IJSA_SA_SB_EEES9_NS_10bfloat16_tESF_Li256ELb1ELb1ELb0ELb1EEENS1_36VarlenDynamicPersistentTileSchedulerILi128ELi160ELi256ELi128ELb0ELb1ELb1ELb1ELb1ELb1EEEEEEEEEvNT_6ParamsE --------------------------
	.section	.text._ZN7cutlass13device_kernelIN5flash11enable_sm90INS1_16FlashAttnFwdSm90INS1_25CollectiveMainloopFwdSm90ILi2EN4cute5tupleIJNS5_1CILi1EEES8_S8_EEENS6_IJNS7_ILi128EEENS7_ILi160EEESA_EEELi128ENS_12float_e4m3_tEfNS_4arch4Sm90ELb1ELb0ELb1ELb1ELb1ELb1ELb0ELb1ELb1ELb1ELb0ELb0EEENS1_21CollectiveEpilogueFwdINS6_IJSA_SA_SB_EEES9_NS_10bfloat16_tESF_Li256ELb1ELb1ELb0ELb1EEENS1_36VarlenDynamicPersistentTileSchedulerILi128ELi160ELi256ELi128ELb0ELb1ELb1ELb1ELb1ELb1EEEEEEEEEvNT_6ParamsE,"ax",@progbits
	.align	128
.text._ZN7cutlass13device_kernelIN5flash11enable_sm90INS1_16FlashAttnFwdSm90INS1_25CollectiveMainloopFwdSm90ILi2EN4cute5tupleIJNS5_1CILi1EEES8_S8_EEENS6_IJNS7_ILi128EEENS7_ILi160EEESA_EEELi128ENS_12float_e4m3_tEfNS_4arch4Sm90ELb1ELb0ELb1ELb1ELb1ELb1ELb0ELb1ELb1ELb1ELb0ELb0EEENS1_21CollectiveEpilogueFwdINS6_IJSA_SA_SB_EEES9_NS_10bfloat16_tESF_Li256ELb1ELb1ELb0ELb1EEENS1_36VarlenDynamicPersistentTileSchedulerILi128ELi160ELi256ELi128ELb0ELb1ELb1ELb1ELb1ELb1EEEEEEEEEvNT_6ParamsE:
        .type           _ZN7cutlass13device_kernelIN5flash11enable_sm90INS1_16FlashAttnFwdSm90INS1_25CollectiveMainloopFwdSm90ILi2EN4cute5tupleIJNS5_1CILi1EEES8_S8_EEENS6_IJNS7_ILi128EEENS7_ILi160EEESA_EEELi128ENS_12float_e4m3_tEfNS_4arch4Sm90ELb1ELb0ELb1ELb1ELb1ELb1ELb0ELb1ELb1ELb1ELb0ELb0EEENS1_21CollectiveEpilogueFwdINS6_IJSA_SA_SB_EEES9_NS_10bfloat16_tESF_Li256ELb1ELb1ELb0ELb1EEENS1_36VarlenDynamicPersistentTileSchedulerILi128ELi160ELi256ELi128ELb0ELb1ELb1ELb1ELb1ELb1EEEEEEEEEvNT_6ParamsE,@function
        .size           _ZN7cutlass13device_kernelIN5flash11enable_sm90INS1_16FlashAttnFwdSm90INS1_25CollectiveMainloopFwdSm90ILi2EN4cute5tupleIJNS5_1CILi1EEES8_S8_EEENS6_IJNS7_ILi128EEENS7_ILi160EEESA_EEELi128ENS_12float_e4m3_tEfNS_4arch4Sm90ELb1ELb0ELb1ELb1ELb1ELb1ELb0ELb1ELb1ELb1ELb0ELb0EEENS1_21CollectiveEpilogueFwdINS6_IJSA_SA_SB_EEES9_NS_10bfloat16_tESF_Li256ELb1ELb1ELb0ELb1EEENS1_36VarlenDynamicPersistentTileSchedulerILi128ELi160ELi256ELi128ELb0ELb1ELb1ELb1ELb1ELb1EEEEEEEEEvNT_6ParamsE,(.L_x_15851 - _ZN7cutlass13device_kernelIN5flash11enable_sm90INS1_16FlashAttnFwdSm90INS1_25CollectiveMainloopFwdSm90ILi2EN4cute5tupleIJNS5_1CILi1EEES8_S8_EEENS6_IJNS7_ILi128EEENS7_ILi160EEESA_EEELi128ENS_12float_e4m3_tEfNS_4arch4Sm90ELb1ELb0ELb1ELb1ELb1ELb1ELb0ELb1ELb1ELb1ELb0ELb0EEENS1_21CollectiveEpilogueFwdINS6_IJSA_SA_SB_EEES9_NS_10bfloat16_tESF_Li256ELb1ELb1ELb0ELb1EEENS1_36VarlenDynamicPersistentTileSchedulerILi128ELi160ELi256ELi128ELb0ELb1ELb1ELb1ELb1ELb1EEEEEEEEEvNT_6ParamsE)
        .other          _ZN7cutlass13device_kernelIN5flash11enable_sm90INS1_16FlashAttnFwdSm90INS1_25CollectiveMainloopFwdSm90ILi2EN4cute5tupleIJNS5_1CILi1EEES8_S8_EEENS6_IJNS7_ILi128EEENS7_ILi160EEESA_EEELi128ENS_12float_e4m3_tEfNS_4arch4Sm90ELb1ELb0ELb1ELb1ELb1ELb1ELb0ELb1ELb1ELb1ELb0ELb0EEENS1_21CollectiveEpilogueFwdINS6_IJSA_SA_SB_EEES9_NS_10bfloat16_tESF_Li256ELb1ELb1ELb0ELb1EEENS1_36VarlenDynamicPersistentTileSchedulerILi128ELi160ELi256ELi128ELb0ELb1ELb1ELb1ELb1ELb1EEEEEEEEEvNT_6ParamsE,@"STO_CUDA_ENTRY STV_DEFAULT"
_ZN7cutlass13device_kernelIN5flash11enable_sm90INS1_16FlashAttnFwdSm90INS1_25CollectiveMainloopFwdSm90ILi2EN4cute5tupleIJNS5_1CILi1EEES8_S8_EEENS6_IJNS7_ILi128EEENS7_ILi160EEESA_EEELi128ENS_12float_e4m3_tEfNS_4arch4Sm90ELb1ELb0ELb1ELb1ELb1ELb1ELb0ELb1ELb1ELb1ELb0ELb0EEENS1_21CollectiveEpilogueFwdINS6_IJSA_SA_SB_EEES9_NS_10bfloat16_tESF_Li256ELb1ELb1ELb0ELb1EEENS1_36VarlenDynamicPersistentTileSchedulerILi128ELi160ELi256ELi128ELb0ELb1ELb1ELb1ELb1ELb1EEEEEEEEEvNT_6ParamsE:
        /* <DEDUP_REMOVED lines=18> */
.L_x_9897:
[----:B------:R-:W-:Y:S05]  /*0120*/  BSYNC B0 ;  /* 0x0000000000007941 */ /* 0x000fea0003800000 */
.L_x_9896:
        /* <DEDUP_REMOVED lines=41> */
.L_x_9898:
        /* <DEDUP_REMOVED lines=22> */
.L_x_9899:
        /* <DEDUP_REMOVED lines=18> */
.L_x_9900:
        /* <DEDUP_REMOVED lines=22> */
.L_x_9901:
        /* <DEDUP_REMOVED lines=23> */
.L_x_9902:
[----:B0-----:R-:W-:Y:S01]  /*0910*/  UMOV UR4, 0x1 ;  /* 0x0000000100047882 */ /* 0x001fe20000000000 */
[----:B------:R-:W-:Y:S01]  /*0920*/  PLOP3.LUT P0, PT, PT, PT, UP0, 0x80, 0x0 ;  /* 0x000000000000781c */ /* 0x000fe20003f0f008 */
[----:B------:R-:W-:Y:S01]  /*0930*/  USEL UR4, UR4, 0x2, !UP0 ;  /* 0x0000000204047887 */ /* 0x000fe2000c000000 */
[----:B------:R-:W-:Y:S01]  /*0940*/  NOP ;  /* 0x0000000000007918 */ /* 0x000fe20000000000 */
[----:B------:R-:W-:Y:S04]  /*0950*/  BSSY B8, `(.L_x_9903) ;  /* 0x0002598000087945 */ /* 0x000fe80003800000 */
[----:B------:R-:W-:-:S05]  /*0960*/  IMAD.U32 R3, RZ, RZ, UR4 ;  /* 0x00000004ff037e24 */ /* 0x000fca000f8e00ff */
[----:B------:R0:W-:Y:S01]  /*0970*/  STL [R1+0x40], R3 ;  /* 0x0000400301007387 */ /* 0x0001e20000100800 */
[----:B-1234-:R-:W-:Y:S06]  /*0980*/  BAR.SYNC.DEFER_BLOCKING 0x0 ;  /* 0x0000000000007b1d */ /* 0x01efec0000010000 */
[----:B------:R-:W-:Y:S05]  /*0990*/  @!P0 BRA `(.L_x_9904) ;  /* 0x000001d400808947 */ /* 0x000fea0003800000 */
.L_x_9905:
        /* <DEDUP_REMOVED lines=20> */
[----:B------:R-:W-:Y:S01]  /*0ae0*/  CS2R R192, SRZ ;  /* 0x0000000000c07805 */ /* 0x000fe2000001ff00 */
[----:B------:R-:W-:Y:S01]  /*0af0*/  IMAD.MOV.U32 R198, RZ, RZ, RZ ;  /* 0x000000ffffc67224 */ /* 0x000fe200078e00ff */
[----:B------:R-:W1:Y:S01]  /*0b00*/  S2R R0, SR_TID.X ;  /* 0x0000000000007919 */ /* 0x000e620000002100 */
[----:B------:R-:W-:Y:S02]  /*0b10*/  IMAD.MOV.U32 R197, RZ, RZ, RZ ;  /* 0x000000ffffc57224 */ /* 0x000fe400078e00ff */
[----:B-1----:R-:W-:-:S05]  /*0b20*/  VIADD R11, R0, 0xffffff80 ;  /* 0xffffff80000b7836 */ /* 0x002fca0000000000 */
[----:B------:R-:W-:-:S04]  /*0b30*/  SHF.R.S32.HI R0, RZ, 0x1f, R11 ;  /* 0x0000001fff007819 */ /* 0x000fc8000001140b */
[----:B------:R-:W-:-:S04]  /*0b40*/  LEA.HI R220, R0, R11, RZ, 0x3 ;  /* 0x0000000b00dc7211 */ /* 0x000fc800078f18ff */
[----:B------:R-:W-:Y:S02]  /*0b50*/  LOP3.LUT R211, R220, 0xfffffff8, RZ, 0xc0, !PT ;  /* 0xfffffff8dcd37812 */ /* 0x000fe400078ec0ff */
[----:B------:R-:W-:Y:S02]  /*0b60*/  SHF.R.S32.HI R220, RZ, 0x3, R220 ;  /* 0x00000003ffdc7819 */ /* 0x000fe400000114dc */
[----:B------:R-:W-:-:S05]  /*0b70*/  IADD3 R211, R11, -R211, RZ ;  /* 0x800000d30bd37210 */ /* 0x000fca0007ffe0ff */
[----:B------:R-:W-:-:S04]  /*0b80*/  IMAD.SHL.U32 R202, R211, 0x8, RZ ;  /* 0x00000008d3ca7824 */ /* 0x000fc800078e00ff */
[----:B------:R-:W-:Y:S01]  /*0b90*/  VIADD R210, R202, 0x40 ;  /* 0x00000040cad27836 */ /* 0x000fe20000000000 */
[----:B--2---:R-:W-:Y:S02]  /*0ba0*/  R2UR UR4, R2 ;  /* 0x00000000020472ca */ /* 0x004fe400000e0000 */
[----:B------:R-:W-:-:S04]  /*0bb0*/  LEA.HI R2, R0, R11, RZ, 0x7 ;  /* 0x0000000b00027211 */ /* 0x000fc800078f38ff */
[----:B------:R-:W-:Y:S02]  /*0bc0*/  LOP3.LUT R228, R2, 0xffffff80, RZ, 0xc0, !PT ;  /* 0xffffff8002e47812 */ /* 0x000fe400078ec0ff */
[----:B------:R-:W-:-:S03]  /*0bd0*/  SHF.R.S32.HI R12, RZ, 0x7, R2 ;  /* 0x00000007ff0c7819 */ /* 0x000fc60000011402 */
[----:B------:R-:W-:Y:S02]  /*0be0*/  IMAD.IADD R228, R11, 0x1, -R228 ;  /* 0x000000010be47824 */ /* 0x000fe400078e0ae4 */
[----:B------:R-:W-:-:S03]  /*0bf0*/  ULOP3.LUT UR4, UR4, 0x1, URZ, 0xfc, !UPT ;  /* 0x0000000104047892 */ /* 0x000fc6000f8efc3f */
[----:B------:R-:W-:-:S04]  /*0c00*/  SHF.R.S32.HI R9, RZ, 0x1f, R228 ;  /* 0x0000001fff097819 */ /* 0x000fc800000114e4 */
[CC--:B------:R-:W-:Y:S02]  /*0c10*/  LEA.HI R8, R9.reuse, R228.reuse, RZ, 0x2 ;  /* 0x000000e409087211 */ /* 0x0c0fe400078f10ff */
[----:B------:R-:W-:Y:S02]  /*0c20*/  LEA.HI R9, R9, R228, RZ, 0x5 ;  /* 0x000000e409097211 */ /* 0x000fe400078f28ff */
[--C-:B------:R-:W-:Y:S02]  /*0c30*/  SHF.R.S32.HI R5, RZ, 0x2, R8.reuse ;  /* 0x00000002ff057819 */ /* 0x100fe40000011408 */
[----:B------:R-:W-:Y:S02]  /*0c40*/  SHF.R.S32.HI R4, RZ, 0x1f, R8 ;  /* 0x0000001fff047819 */ /* 0x000fe40000011408 */
[----:B------:R-:W-:Y:S02]  /*0c50*/  SHF.R.S32.HI R9, RZ, 0x5, R9 ;  /* 0x00000005ff097819 */ /* 0x000fe40000011409 */
[----:B0-----:R-:W-:-:S02]  /*0c60*/  LEA.HI R3, R4, R5, RZ, 0x3 ;  /* 0x0000000504037211 */ /* 0x001fc400078f18ff */
[CC--:B------:R-:W-:Y:S02]  /*0c70*/  LEA.HI R4, R0.reuse, R11.reuse, RZ, 0x4 ;  /* 0x0000000b00047211 */ /* 0x0c0fe400078f20ff */
[----:B------:R-:W-:Y:S02]  /*0c80*/  LOP3.LUT R6, R3, 0xfffffff8, RZ, 0xc0, !PT ;  /* 0xfffffff803067812 */ /* 0x000fe400078ec0ff */
[----:B------:R-:W-:Y:S02]  /*0c90*/  LEA.HI R3, R0, R11, RZ, 0x5 ;  /* 0x0000000b00037211 */ /* 0x000fe400078f28ff */
[----:B------:R-:W-:Y:S02]  /*0ca0*/  SHF.R.S32.HI R7, RZ, 0x4, R4 ;  /* 0x00000004ff077819 */ /* 0x000fe40000011404 */
[----:B------:R-:W-:Y:S01]  /*0cb0*/  IADD3 R10, R5, -R6, RZ ;  /* 0x80000006050a7210 */ /* 0x000fe20007ffe0ff */
[----:B------:R-:W-:Y:S01]  /*0cc0*/  IMAD.SHL.U32 R3, R3, 0x20, RZ ;  /* 0x0000002003037824 */ /* 0x000fe200078e00ff */
[----:B------:R-:W-:-:S02]  /*0cd0*/  LOP3.LUT R5, R4, 0x3fffff0, RZ, 0xc0, !PT ;  /* 0x03fffff004057812 */ /* 0x000fc400078ec0ff */
[----:B------:R-:W-:Y:S01]  /*0ce0*/  LEA.HI R4, R4, R7, RZ, 0x1 ;  /* 0x0000000704047211 */ /* 0x000fe200078f08ff */
[----:B------:R-:W-:Y:S01]  /*0cf0*/  IMAD R9, R9, 0x10, R10 ;  /* 0x0000001009097824 */ /* 0x000fe200078e020a */
[----:B------:R-:W-:Y:S01]  /*0d00*/  LEA.HI R6, R2, R12, RZ, 0x1 ;  /* 0x0000000c02067211 */ /* 0x000fe200078f08ff */
[----:B------:R-:W-:Y:S01]  /*0d10*/  IMAD.IADD R2, R11, 0x1, -R5 ;  /* 0x000000010b027824 */ /* 0x000fe200078e0a05 */
[----:B------:R-:W-:Y:S02]  /*0d20*/  LOP3.LUT R203, R3, 0xfffffc00, RZ, 0xc0, !PT ;  /* 0xfffffc0003cb7812 */ /* 0x000fe400078ec0ff */
[----:B------:R-:W-:Y:S02]  /*0d30*/  LOP3.LUT R4, R4, 0x1ffffffe, RZ, 0xc0, !PT ;  /* 0x1ffffffe04047812 */ /* 0x000fe400078ec0ff */
[----:B------:R-:W-:Y:S01]  /*0d40*/  LOP3.LUT R6, R6, 0x3fffffe, RZ, 0xc0, !PT ;  /* 0x03fffffe06067812 */ /* 0x000fe200078ec0ff */
[----:B------:R-:W-:Y:S01]  /*0d50*/  IMAD R3, R2, 0x40, R203 ;  /* 0x0000004002037824 */ /* 0x000fe200078e02cb */
[----:B------:R-:W-:Y:S01]  /*0d60*/  LEA.HI R0, R0, R11, RZ, 0x2 ;  /* 0x0000000b00007211 */ /* 0x000fe200078f10ff */
[----:B------:R-:W-:Y:S01]  /*0d70*/  IMAD.IADD R4, R7, 0x1, -R4 ;  /* 0x0000000107047824 */ /* 0x000fe200078e0a04 */
[----:B------:R-:W-:-:S02]  /*0d80*/  IADD3 R6, R12, -R6, RZ ;  /* 0x800000060c067210 */ /* 0x000fc40007ffe0ff */
[----:B------:R-:W-:Y:S01]  /*0d90*/  LOP3.LUT R227, R0, 0xfffffffc, RZ, 0xc0, !PT ;  /* 0xfffffffc00e37812 */ /* 0x000fe200078ec0ff */
[----:B------:R-:W-:Y:S01]  /*0da0*/  IMAD R2, R4, 0x8, R3 ;  /* 0x0000000804027824 */ /* 0x000fe200078e0203 */
[----:B------:R-:W-:Y:S01]  /*0db0*/  SHF.R.S32.HI R195, RZ, 0x2, R0 ;  /* 0x00000002ffc37819 */ /* 0x000fe20000011400 */
[----:B------:R-:W-:Y:S02]  /*0dc0*/  IMAD R6, R6, 0x40, R9 ;  /* 0x0000004006067824 */ /* 0x000fe400078e0209 */
[----:B------:R-:W-:Y:S01]  /*0dd0*/  IMAD.IADD R227, R11, 0x1, -R227 ;  /* 0x000000010be37824 */ /* 0x000fe200078e0ae3 */
[----:B------:R0:W-:Y:S01]  /*0de0*/  STL [R1+0x1c], R2 ;  /* 0x00001c0201007387 */ /* 0x0001e20000100800 */
[C---:B------:R-:W-:Y:S02]  /*0df0*/  VIADD R7, R195.reuse, 0x40 ;  /* 0x00000040c3077836 */ /* 0x040fe40000000000 */
[----:B------:R-:W-:Y:S01]  /*0e00*/  VIADD R5, R195, 0x80 ;  /* 0x00000080c3057836 */ /* 0x000fe20000000000 */
[----:B------:R-:W-:Y:S01]  /*0e10*/  STL [R1+0x18], R6 ;  /* 0x0000180601007387 */ /* 0x000fe20000100800 */
[----:B------:R-:W-:Y:S01]  /*0e20*/  IMAD.SHL.U32 R200, R7, 0x80, RZ ;  /* 0x0000008007c87824 */ /* 0x000fe200078e00ff */
[----:B------:R-:W-:Y:S01]  /*0e30*/  SHF.R.S32.HI R3, RZ, 0x1f, R7 ;  /* 0x0000001fff037819 */ /* 0x000fe20000011407 */
[C---:B------:R-:W-:Y:S01]  /*0e40*/  IMAD.SHL.U32 R16, R227.reuse, 0x10, RZ ;  /* 0x00000010e3107824 */ /* 0x040fe200078e00ff */
[----:B------:R-:W-:Y:S01]  /*0e50*/  SHF.R.S32.HI R4, RZ, 0x1f, R5 ;  /* 0x0000001fff047819 */ /* 0x000fe20000011405 */
[----:B------:R-:W-:Y:S01]  /*0e60*/  IMAD.SHL.U32 R22, R227, 0x8, RZ ;  /* 0x00000008e3167824 */ /* 0x000fe200078e00ff */
[----:B------:R-:W-:Y:S01]  /*0e70*/  LEA.HI R3, R3, R7, RZ, 0x3 ;  /* 0x0000000703037211 */ /* 0x000fe200078f18ff */
[----:B0-----:R-:W-:Y:S01]  /*0e80*/  IMAD.U32 R2, RZ, RZ, UR4 ;  /* 0x00000004ff027e24 */ /* 0x001fe2000f8e00ff */
[----:B------:R-:W-:Y:S01]  /*0e90*/  UMOV UR4, URZ ;  /* 0x0000003f00047c82 */ /* 0x000fe20008000000 */
[----:B------:R-:W-:Y:S01]  /*0ea0*/  LOP3.LUT R200, R200, 0x380, RZ, 0xc0, !PT ;  /* 0x00000380c8c87812 */ /* 0x000fe200078ec0ff */
[----:B------:R-:W-:Y:S01]  /*0eb0*/  VIADD R19, R16, 0x40 ;  /* 0x0000004010137836 */ /* 0x000fe20000000000 */
[----:B------:R-:W-:Y:S01]  /*0ec0*/  LEA.HI R4, R4, R5, RZ, 0x3 ;  /* 0x0000000504047211 */ /* 0x000fe200078f18ff */
[----:B------:R0:W-:Y:S01]  /*0ed0*/  STL [R1], R2 ;  /* 0x0000000201007387 */ /* 0x0001e20000100800 */
[----:B------:R-:W-:Y:S01]  /*0ee0*/  IMAD.SHL.U32 R3, R3, 0x80, RZ ;  /* 0x0000008003037824 */ /* 0x000fe200078e00ff */
[----:B------:R-:W-:-:S02]  /*0ef0*/  SHF.R.U32.HI R7, RZ, 0x3, R200 ;  /* 0x00000003ff077819 */ /* 0x000fc400000116c8 */
[----:B------:R-:W-:Y:S01]  /*0f00*/  SHF.L.U32 R201, R5, 0x7, RZ ;  /* 0x0000000705c97819 */ /* 0x000fe200000006ff */
[----:B------:R-:W-:Y:S01]  /*0f10*/  IMAD.SHL.U32 R4, R4, 0x80, RZ ;  /* 0x0000008004047824 */ /* 0x000fe200078e00ff */
[----:B------:R-:W-:Y:S02]  /*0f20*/  LOP3.LUT R205, R3, 0xfffffc00, RZ, 0xc0, !PT ;  /* 0xfffffc0003cd7812 */ /* 0x000fe400078ec0ff */
[----:B------:R-:W-:Y:S02]  /*0f30*/  LOP3.LUT R5, R8, 0x7ffffffc, RZ, 0xc0, !PT ;  /* 0x7ffffffc08057812 */ /* 0x000fe400078ec0ff */
[----:B0-----:R-:W-:Y:S02]  /*0f40*/  SHF.R.S32.HI R2, RZ, 0x1f, R0 ;  /* 0x0000001fff027819 */ /* 0x001fe40000011400 */
[----:B------:R-:W-:Y:S01]  /*0f50*/  LEA.HI R0, R227, R227, RZ, 0x1 ;  /* 0x000000e3e3007211 */ /* 0x000fe200078f08ff */
[----:B------:R-:W-:Y:S01]  /*0f60*/  IMAD.IADD R206, R228, 0x1, -R5 ;  /* 0x00000001e4ce7824 */ /* 0x000fe200078e0a05 */
[----:B------:R-:W-:-:S02]  /*0f70*/  LEA.HI R2, R2, R195, RZ, 0x3 ;  /* 0x000000c302027211 */ /* 0x000fc400078f18ff */
[----:B------:R-:W-:Y:S02]  /*0f80*/  LOP3.LUT R0, R0, 0x1ffffffe, RZ, 0xc0, !PT ;  /* 0x1ffffffe00007812 */ /* 0x000fe400078ec0ff */
[----:B------:R-:W-:Y:S02]  /*0f90*/  LOP3.LUT R2, R2, 0xfffffff8, RZ, 0xc0, !PT ;  /* 0xfffffff802027812 */ /* 0x000fe400078ec0ff */
[----:B------:R-:W-:Y:S01]  /*0fa0*/  IADD3 R196, R22, 0x20, RZ ;  /* 0x0000002016c47810 */ /* 0x000fe20007ffe0ff */
[----:B------:R-:W-:Y:S01]  /*0fb0*/  IMAD.IADD R0, R227, 0x1, -R0 ;  /* 0x00000001e3007824 */ /* 0x000fe200078e0a00 */
[----:B------:R-:W-:Y:S01]  /*0fc0*/  LOP3.LUT R201, R201, 0x380, RZ, 0xc0, !PT ;  /* 0x00000380c9c97812 */ /* 0x000fe200078ec0ff */
[----:B------:R-:W-:Y:S01]  /*0fd0*/  IMAD.IADD R204, R195, 0x1, -R2 ;  /* 0x00000001c3cc7824 */ /* 0x000fe200078e0a02 */
[----:B------:R-:W-:Y:S02]  /*0fe0*/  SHF.R.S32.HI R2, RZ, 0x1f, R202 ;  /* 0x0000001fff027819 */ /* 0x000fe400000114ca */
[----:B------:R-:W-:Y:S01]  /*0ff0*/  LEA R207, R0, R6, 0x3 ;  /* 0x0000000600cf7211 */ /* 0x000fe200078e18ff */
[----:B------:R-:W-:Y:S01]  /*1000*/  IMAD.U32 R0, RZ, RZ, UR4 ;  /* 0x00000004ff007e24 */ /* 0x000fe2000f8e00ff */
[----:B------:R-:W-:-:S02]  /*1010*/  LOP3.LUT R2, R200, 0x70, R16, 0xf8, !PT ;  /* 0x00000070c8027812 */ /* 0x000fc400078ef810 */
[----:B------:R-:W-:Y:S02]  /*1020*/  SHF.R.S32.HI R17, RZ, 0x1f, R16 ;  /* 0x0000001fff117819 */ /* 0x000fe40000011410 */
[----:B------:R0:W-:Y:S01]  /*1030*/  STL [R1+0x8], R0 ;  /* 0x0000080001007387 */ /* 0x0001e20000100800 */
[----:B------:R-:W-:Y:S02]  /*1040*/  LOP3.LUT R229, R205, R2, R7, 0xf6, !PT ;  /* 0x00000002cde57212 */ /* 0x000fe400078ef607 */
[----:B------:R-:W-:Y:S02]  /*1050*/  SHF.R.S32.HI R194, RZ, 0x1f, R19 ;  /* 0x0000001fffc27819 */ /* 0x000fe40000011413 */
[----:B------:R-:W-:Y:S01]  /*1060*/  SHF.R.S32.HI R3, RZ, 0x1f, R210 ;  /* 0x0000001fff037819 */ /* 0x000fe200000114d2 */
[----:B------:R-:W-:Y:S01]  /*1070*/  IMAD.IADD R229, R18, 0x1, R229 ;  /* 0x0000000112e57824 */ /* 0x000fe200078e02e5 */
[----:B------:R-:W-:Y:S02]  /*1080*/  SHF.R.S32.HI R221, RZ, 0x1f, R196 ;  /* 0x0000001fffdd7819 */ /* 0x000fe400000114c4 */
[----:B------:R-:W-:-:S07]  /*1090*/  LOP3.LUT R208, R4, 0xfffffc00, RZ, 0xc0, !PT ;  /* 0xfffffc0004d07812 */ /* 0x000fce00078ec0ff */
.L_x_10086:
[----:B01--4-:R-:W1:Y:S01]  /*10a0*/  LDC.64 R2, c[0x0][0xc88] ;  /* 0x00032200ff027b82 */ /* 0x013e620000000a00 */
[----:B------:R-:W-:Y:S01]  /*10b0*/  ULDC.64 UR4, c[0x0][0x208] ;  /* 0x0000820000047ab9 */ /* 0x000fe20000000a00 */
[----:B-1----:R-:W-:-:S05]  /*10c0*/  IMAD.WIDE R2, R191, 0x4, R2 ;  /* 0x00000004bf027825 */ /* 0x002fca00078e0202 */
[----:B------:R1:W2:Y:S01]  /*10d0*/  LDG.E R209, desc[UR4][R2.64] ;  /* 0x0000000402d17981 */ /* 0x0002a2000c1e1900 */
[----:B------:R-:W-:Y:S05]  /*10e0*/  YIELD ;  /* 0x0000000000007946 */ /* 0x000fea0003800000 */
[----:B------:R-:W-:Y:S01]  /*10f0*/  ULDC.64 UR4, c[0x0][0xa28] ;  /* 0x00028a0000047ab9 */ /* 0x000fe20000000a00 */
[----:B------:R-:W-:Y:S01]  /*1100*/  ULDC.64 UR8, c[0x0][0xa18] ;  /* 0x0002860000087ab9 */ /* 0x000fe20000000a00 */
[----:B------:R-:W-:Y:S01]  /*1110*/  ISETP.NE.U32.AND P1, PT, RZ, UR4, PT ;  /* 0x00000004ff007c0c */ /* 0x000fe2000bf25070 */
[----:B------:R-:W-:Y:S01]  /*1120*/  ULDC.64 UR6, c[0x0][0xa08] ;  /* 0x0002820000067ab9 */ /* 0x000fe20000000a00 */
[----:B-1----:R-:W-:Y:S01]  /*1130*/  IMAD.MOV.U32 R3, RZ, RZ, RZ ;  /* 0x000000ffff037224 */ /* 0x002fe200078e00ff */
[----:B------:R-:W-:Y:S01]  /*1140*/  ISETP.NE.U32.AND P0, PT, RZ, UR6, PT ;  /* 0x00000006ff007c0c */ /* 0x000fe2000bf05070 */
[----:B------:R-:W-:Y:S01]  /*1150*/  ULDC.64 UR10, c[0x0][0x208] ;  /* 0x00008200000a7ab9 */ /* 0x000fe20000000a00 */
[----:B------:R-:W-:Y:S01]  /*1160*/  ISETP.NE.AND.EX P1, PT, RZ, UR5, PT, P1 ;  /* 0x00000005ff007c0c */ /* 0x000fe2000bf25310 */
[----:B------:R-:W-:Y:S01]  /*1170*/  IMAD.MOV.U32 R87, RZ, RZ, RZ ;  /* 0x000000ffff577224 */ /* 0x000fe200078e00ff */
[----:B------:R-:W-:-:S02]  /*1180*/  ISETP.NE.AND.EX P0, PT, RZ, UR7, PT, P0 ;  /* 0x00000007ff007c0c */ /* 0x000fc4000bf05300 */
[----:B--2---:R-:W-:Y:S01]  /*1190*/  SHF.R.S32.HI R215, RZ, 0x1f, R209 ;  /* 0x0000001fffd77819 */ /* 0x004fe200000114d1 */
[----:B------:R-:W-:-:S08]  /*11a0*/  IMAD.SHL.U32 R213, R209, 0x4, RZ ;  /* 0x00000004d1d57824 */ /* 0x000fd000078e00ff */
[C---:B------:R-:W-:Y:S02]  /*11b0*/  @P1 LEA R4, P2, R209.reuse, UR4, 0x2 ;  /* 0x00000004d1041c11 */ /* 0x040fe4000f8410ff */
[C-C-:B------:R-:W-:Y:S02]  /*11c0*/  SHF.L.U64.HI R214, R209.reuse, 0x2, R215.reuse ;  /* 0x00000002d1d67819 */ /* 0x140fe400000102d7 */
[----:B------:R-:W-:Y:S02]  /*11d0*/  @P1 LEA.HI.X R5, R209, UR5, R215, 0x2, P2 ;  /* 0x00000005d1051c11 */ /* 0x000fe400090f14d7 */
[----:B------:R-:W-:Y:S01]  /*11e0*/  ISETP.NE.U32.AND P2, PT, RZ, UR8, PT ;  /* 0x00000008ff007c0c */ /* 0x000fe2000bf45070 */
[----:B------:R-:W-:Y:S01]  /*11f0*/  ULDC UR4, c[0x0][0x288] ;  /* 0x0000a20000047ab9 */ /* 0x000fe20000000800 */
[----:B------:R-:W-:Y:S01]  /*1200*/  IADD3 R8, P3, R213, UR6, RZ ;  /* 0x00000006d5087c10 */ /* 0x000fe2000ff7e0ff */
[----:B------:R-:W-:Y:S01]  /*1210*/  IMAD.U32 R191, RZ, RZ, UR4 ;  /* 0x00000004ffbf7e24 */ /* 0x000fe2000f8e00ff */
[----:B------:R-:W-:Y:S01]  /*1220*/  ISETP.NE.AND.EX P2, PT, RZ, UR9, PT, P2 ;  /* 0x00000009ff007c0c */ /* 0x000fe2000bf45320 */
[----:B------:R-:W-:Y:S01]  /*1230*/  ULDC.64 UR4, c[0x0][0x418] ;  /* 0x0001060000047ab9 */ /* 0x000fe20000000a00 */
[----:B------:R1:W5:Y:S01]  /*1240*/  @P1 LDG.E R3, desc[UR10][R4.64] ;  /* 0x0000000a04031981 */ /* 0x000362000c1e1900 */
[----:B------:R-:W-:Y:S01]  /*1250*/  UISETP.NE.U32.AND UP0, UPT, UR4, URZ, UPT ;  /* 0x0000003f0400728c */ /* 0x000fe2000bf05070 */
[----:B------:R-:W-:-:S02]  /*1260*/  IADD3.X R9, R214, UR7, RZ, P3, !PT ;  /* 0x00000007d6097c10 */ /* 0x000fc40009ffe4ff */
[----:B------:R-:W-:Y:S01]  /*1270*/  ULDC UR4, c[0x0][0x424] ;  /* 0x0001090000047ab9 */ /* 0x000fe20000000800 */
[----:B------:R-:W-:Y:S02]  /*1280*/  UISETP.NE.AND.EX UP0, UPT, UR5, URZ, UPT, UP0 ;  /* 0x0000003f0500728c */ /* 0x000fe4000bf05300 */
[----:B------:R1:W5:Y:S01]  /*1290*/  @P0 LDG.E R87, desc[UR10][R8.64] ;  /* 0x0000000a08570981 */ /* 0x000362000c1e1900 */
[----:B------:R-:W-:Y:S01]  /*12a0*/  ULDC UR5, c[0x0][0x2f0] ;  /* 0x0000bc0000057ab9 */ /* 0x000fe20000000800 */
[----:B------:R-:W-:Y:S02]  /*12b0*/  USEL UR4, UR4, 0x1, UP0 ;  /* 0x0000000104047887 */ /* 0x000fe40008000000 */
[----:B------:R-:W-:Y:S02]  /*12c0*/  @P2 IADD3 R6, P1, R213, UR8, RZ ;  /* 0x00000008d5062c10 */ /* 0x000fe4000ff3e0ff */
[----:B------:R-:W-:Y:S02]  /*12d0*/  UIMAD UR4, UR4, UR5, URZ ;  /* 0x00000005040472a4 */ /* 0x000fe4000f8e023f */
[----:B------:R-:W-:Y:S01]  /*12e0*/  @P2 IADD3.X R7, R214, UR9, RZ, P1, !PT ;  /* 0x00000009d6072c10 */ /* 0x000fe20008ffe4ff */
[----:B------:R-:W-:-:S02]  /*12f0*/  ULDC UR5, c[0x0][0x348] ;  /* 0x0000d20000057ab9 */ /* 0x000fc40000000800 */
[----:B------:R-:W-:Y:S01]  /*1300*/  MOV R25, UR5 ;  /* 0x0000000500197c02 */ /* 0x000fe20008000f00 */
[----:B------:R-:W-:Y:S01]  /*1310*/  IMAD.U32 R28, RZ, RZ, UR4 ;  /* 0x00000004ff1c7e24 */ /* 0x000fe2000f8e00ff */
[----:B------:R1:W5:Y:S01]  /*1320*/  @P2 LDG.E R191, desc[UR10][R6.64] ;  /* 0x0000000a06bf2981 */ /* 0x000362000c1e1900 */
[----:B------:R-:W-:Y:S01]  /*1330*/  IMAD.MOV.U32 R2, RZ, RZ, R209 ;  /* 0x000000ffff027224 */ /* 0x000fe200078e00d1 */
[----:B---3--:R-:W-:Y:S06]  /*1340*/  @P2 BRA `(.L_x_9907) ;  /* 0x0000000000282947 */ /* 0x008fec0003800000 */
[----:B------:R-:W-:Y:S02]  /*1350*/  ULDC.64 UR4, c[0x0][0xa00] ;  /* 0x0002800000047ab9 */ /* 0x000fe40000000a00 */
[----:B------:R-:W-:-:S04]  /*1360*/  ISETP.NE.U32.AND P1, PT, RZ, UR4, PT ;  /* 0x00000004ff007c0c */ /* 0x000fc8000bf25070 */
[----:B------:R-:W-:-:S13]  /*1370*/  ISETP.NE.AND.EX P1, PT, RZ, UR5, PT, P1 ;  /* 0x00000005ff007c0c */ /* 0x000fda000bf25310 */
[----:B------:R-:W-:Y:S05]  /*1380*/  @!P1 BRA `(.L_x_9907) ;  /* 0x0000000000189947 */ /* 0x000fea0003800000 */
[----:B-1----:R-:W1:Y:S01]  /*1390*/  LDC.64 R4, c[0x0][0xa00] ;  /* 0x00028000ff047b82 */ /* 0x002e620000000a00 */
[----:B------:R-:W-:Y:S01]  /*13a0*/  ULDC.64 UR4, c[0x0][0x208] ;  /* 0x0000820000047ab9 */ /* 0x000fe20000000a00 */
[----:B-1----:R-:W-:-:S05]  /*13b0*/  IMAD.WIDE R4, R2, 0x4, R4 ;  /* 0x0000000402047825 */ /* 0x002fca00078e0204 */
[----:B-----5:R-:W2:Y:S04]  /*13c0*/  LDG.E R191, desc[UR4][R4.64] ;  /* 0x0000000404bf7981 */ /* 0x020ea8000c1e1900 */
[----:B0-----:R-:W2:Y:S02]  /*13d0*/  LDG.E R0, desc[UR4][R4.64+0x4] ;  /* 0x0000040404007981 */ /* 0x001ea4000c1e1900 */
[----:B--2---:R-:W-:-:S07]  /*13e0*/  IMAD.IADD R191, R0, 0x1, -R191 ;  /* 0x0000000100bf7824 */ /* 0x004fce00078e0abf */
.L_x_9907:
[----:B------:R-:W-:Y:S01]  /*13f0*/  ULDC.64 UR4, c[0x0][0xa20] ;  /* 0x0002880000047ab9 */ /* 0x000fe20000000a00 */
[----:B------:R-:W-:Y:S01]  /*1400*/  IMAD.MOV.U32 R212, RZ, RZ, R190 ;  /* 0x000000ffffd47224 */ /* 0x000fe200078e00be */
[----:B------:R-:W-:-:S04]  /*1410*/  ISETP.NE.U32.AND P1, PT, RZ, UR4, PT ;  /* 0x00000004ff007c0c */ /* 0x000fc8000bf25070 */
[----:B------:R-:W-:-:S13]  /*1420*/  ISETP.NE.AND.EX P1, PT, RZ, UR5, PT, P1 ;  /* 0x00000005ff007c0c */ /* 0x000fda000bf25310 */
[----:B------:R-:W-:Y:S05]  /*1430*/  @!P1 BRA `(.L_x_9908) ;  /* 0x0000000000149947 */ /* 0x000fea0003800000 */
[----:B-1----:R-:W-:Y:S01]  /*1440*/  IADD3 R4, P0, R213, UR4, RZ ;  /* 0x00000004d5047c10 */ /* 0x002fe2000ff1e0ff */
[----:B------:R-:W-:-:S03]  /*1450*/  ULDC.64 UR6, c[0x0][0x208] ;  /* 0x0000820000067ab9 */ /* 0x000fc60000000a00 */
[----:B------:R-:W-:-:S05]  /*1460*/  IADD3.X R5, R214, UR5, RZ, P0, !PT ;  /* 0x00000005d6057c10 */ /* 0x000fca00087fe4ff */
[----:B------:R2:W5:Y:S01]  /*1470*/  LDG.E R28, desc[UR6][R4.64] ;  /* 0x00000006041c7981 */ /* 0x000562000c1e1900 */
[----:B------:R-:W-:Y:S05]  /*1480*/  BRA `(.L_x_9909) ;  /* 0x0000000000147947 */ /* 0x000fea0003800000 */
.L_x_9908:
[----:B------:R-:W-:Y:S05]  /*1490*/  @!P0 BRA `(.L_x_9909) ;  /* 0x0000000000108947 */ /* 0x000fea0003800000 */
[----:B------:R-:W-:Y:S02]  /*14a0*/  ULDC.64 UR4, c[0x0][0x208] ;  /* 0x0000820000047ab9 */ /* 0x000fe40000000a00 */
[----:B-1----:R-:W2:Y:S04]  /*14b0*/  LDG.E R5, desc[UR4][R8.64] ;  /* 0x0000000408057981 */ /* 0x002ea8000c1e1900 */
[----:B------:R-:W2:Y:S02]  /*14c0*/  LDG.E R28, desc[UR4][R8.64+0x4] ;  /* 0x00000404081c7981 */ /* 0x000ea4000c1e1900 */
[----:B--2---:R-:W-:-:S07]  /*14d0*/  IMAD.IADD R28, R28, 0x1, -R5 ;  /* 0x000000011c1c7824 */ /* 0x004fce00078e0a05 */
.L_x_9909:
[----:B------:R-:W-:Y:S01]  /*14e0*/  ULDC.64 UR4, c[0x0][0xa10] ;  /* 0x0002840000047ab9 */ /* 0x000fe20000000a00 */
[----:B------:R-:W-:Y:S01]  /*14f0*/  ULDC.64 UR6, c[0x0][0x208] ;  /* 0x0000820000067ab9 */ /* 0x000fe20000000a00 */
[----:B------:R-:W-:Y:S01]  /*1500*/  ISETP.NE.U32.AND P0, PT, RZ, UR4, PT ;  /* 0x00000004ff007c0c */ /* 0x000fe2000bf05070 */
[----:B-1----:R-:W1:Y:S03]  /*1510*/  LDC R8, c[0x0][0x448] ;  /* 0x00011200ff087b82 */ /* 0x002e660000000800 */
[----:B------:R-:W-:Y:S01]  /*1520*/  ISETP.NE.AND.EX P0, PT, RZ, UR5, PT, P0 ;  /* 0x00000005ff007c0c */ /* 0x000fe2000bf05300 */
[----:B------:R-:W-:-:S12]  /*1530*/  ULDC.64 UR4, c[0x0][0xa30] ;  /* 0x00028c0000047ab9 */ /* 0x000fd80000000a00 */
[----:B--2---:R-:W2:Y:S02]  /*1540*/  @P0 LDC.64 R4, c[0x0][0xa10] ;  /* 0x00028400ff040b82 */ /* 0x004ea40000000a00 */
[----:B--2---:R-:W-:-:S05]  /*1550*/  @P0 IMAD.WIDE R4, R2, 0x4, R4 ;  /* 0x0000000402040825 */ /* 0x004fca00078e0204 */
[----:B0-----:R-:W2:Y:S04]  /*1560*/  @P0 LDG.E R0, desc[UR6][R4.64] ;  /* 0x0000000604000981 */ /* 0x001ea8000c1e1900 */
[----:B------:R0:W2:Y:S01]  /*1570*/  @P0 LDG.E R9, desc[UR6][R4.64+0x4] ;  /* 0x0000040604090981 */ /* 0x0000a2000c1e1900 */
[----:B------:R-:W-:Y:S02]  /*1580*/  ISETP.NE.U32.AND P1, PT, RZ, UR4, PT ;  /* 0x00000004ff007c0c */ /* 0x000fe4000bf25070 */
[----:B-----5:R-:W-:Y:S02]  /*1590*/  MOV R24, R28 ;  /* 0x0000001c00187202 */ /* 0x020fe40000000f00 */
[----:B------:R-:W-:-:S13]  /*15a0*/  ISETP.NE.AND.EX P1, PT, RZ, UR5, PT, P1 ;  /* 0x00000005ff007c0c */ /* 0x000fda000bf25310 */
[----:B------:R-:W-:-:S04]  /*15b0*/  @P1 IADD3 R6, P2, R213, UR4, RZ ;  /* 0x00000004d5061c10 */ /* 0x000fc8000ff5e0ff */
[----:B------:R-:W-:-:S05]  /*15c0*/  @P1 IADD3.X R7, R214, UR5, RZ, P2, !PT ;  /* 0x00000005d6071c10 */ /* 0x000fca00097fe4ff */
[----:B------:R3:W5:Y:S01]  /*15d0*/  @P1 LDG.E R24, desc[UR6][R6.64] ;  /* 0x0000000606181981 */ /* 0x000762000c1e1900 */
[----:B-1----:R-:W-:Y:S01]  /*15e0*/  ISETP.NE.AND P1, PT, R8, 0x1, PT ;  /* 0x000000010800780c */ /* 0x002fe20003f25270 */
[----:B------:R-:W-:Y:S02]  /*15f0*/  IMAD.SHL.U32 R199, R189, 0x80, RZ ;  /* 0x00000080bdc77824 */ /* 0x000fe400078e00ff */
[----:B------:R-:W-:Y:S02]  /*1600*/  IMAD.IADD R8, R28, 0x1, -R3 ;  /* 0x000000011c087824 */ /* 0x000fe400078e0a03 */
[----:B0-----:R-:W-:-:S08]  /*1610*/  VIADD R4, R199, 0x7f ;  /* 0x0000007fc7047836 */ /* 0x001fd00000000000 */
[----:B------:R-:W0:Y:S08]  /*1620*/  @P1 LDC R11, c[0x0][0x44c] ;  /* 0x00011300ff0b1b82 */ /* 0x000e300000000800 */
[----:B------:R-:W1:Y:S01]  /*1630*/  @P1 LDC R5, c[0x0][0x450] ;  /* 0x00011400ff051b82 */ /* 0x000e620000000800 */
[----:B--2---:R-:W-:Y:S02]  /*1640*/  @P0 IMAD.IADD R25, R9, 0x1, -R0 ;  /* 0x0000000109190824 */ /* 0x004fe400078e0a00 */
[----:B0-----:R-:W-:-:S04]  /*1650*/  @P1 IMAD.HI.U32 R0, R4, R11, RZ ;  /* 0x0000000b04001227 */ /* 0x001fc800078e00ff */
[----:B------:R-:W-:Y:S01]  /*1660*/  IMAD.IADD R189, R8, 0x1, R25 ;  /* 0x0000000108bd7824 */ /* 0x000fe200078e0219 */
[----:B-1----:R-:W-:-:S04]  /*1670*/  @P1 SHF.R.U32.HI R4, RZ, R5, R0 ;  /* 0x00000005ff041219 */ /* 0x002fc80000011600 */
[C---:B------:R-:W-:Y:S02]  /*1680*/  IADD3 R49, R189.reuse, 0xa0, -R191 ;  /* 0x000000a0bd317810 */ /* 0x040fe40007ffe8bf */
[----:B------:R-:W-:-:S03]  /*1690*/  IADD3 R0, R189, 0x9f, RZ ;  /* 0x0000009fbd007810 */ /* 0x000fc60007ffe0ff */
[----:B------:R-:W-:Y:S02]  /*16a0*/  IMAD.IADD R4, R49, 0x1, R4 ;  /* 0x0000000131047824 */ /* 0x000fe400078e0204 */
[----:B------:R-:W-:-:S04]  /*16b0*/  IMAD.HI R0, R0, 0x66666667, RZ ;  /* 0x6666666700007827 */ /* 0x000fc800078e02ff */
[----:B------:R-:W-:Y:S01]  /*16c0*/  IMAD.HI R4, R4, 0x66666667, RZ ;  /* 0x6666666704047827 */ /* 0x000fe200078e02ff */
[----:B------:R-:W-:-:S04]  /*16d0*/  SHF.R.U32.HI R3, RZ, 0x1f, R0 ;  /* 0x0000001fff037819 */ /* 0x000fc80000011600 */
[----:B------:R-:W-:Y:S02]  /*16e0*/  SHF.R.U32.HI R5, RZ, 0x1f, R4 ;  /* 0x0000001fff057819 */ /* 0x000fe40000011604 */
[----:B------:R-:W-:Y:S02]  /*16f0*/  LEA.HI.SX32 R48, R0, R3, 0x1a ;  /* 0x0000000300307211 */ /* 0x000fe400078fd2ff */
        /* <DEDUP_REMOVED lines=36> */
[----:B-1---5:R-:W-:Y:S05]  /*1940*/  CALL.ABS.NOINC R14 ;  /* 0x000000000e007343 */ /* 0x022fea0003c00000 */
.L_x_9912:
[----:B------:R-:W-:Y:S05]  /*1950*/  BSYNC B6 ;  /* 0x0000000000067941 */ /* 0x000fea0003800000 */
.L_x_9911:
        /* <DEDUP_REMOVED lines=20> */
.L_x_9914:
[----:B------:R-:W-:Y:S05]  /*1aa0*/  BSYNC B6 ;  /* 0x0000000000067941 */ /* 0x000fea0003800000 */
.L_x_9913:
[----:B------:R-:W-:Y:S01]  /*1ab0*/  ULDC.64 UR4, c[0x0][0x9f8] ;  /* 0x00027e0000047ab9 */ /* 0x000fe20000000a00 */
[----:B------:R-:W-:Y:S01]  /*1ac0*/  ULDC.64 UR6, c[0x0][0x208] ;  /* 0x0000820000067ab9 */ /* 0x000fe20000000a00 */
[----:B------:R-:W-:Y:S01]  /*1ad0*/  ISETP.NE.U32.AND P0, PT, RZ, UR4, PT ;  /* 0x00000004ff007c0c */ /* 0x000fe2000bf05070 */
[----:B------:R-:W0:Y:S03]  /*1ae0*/  LDC.64 R52, c[0x0][0x3f8] ;  /* 0x0000fe00ff347b82 */ /* 0x000e260000000a00 */
[----:B------:R-:W-:-:S05]  /*1af0*/  ISETP.NE.AND.EX P0, PT, RZ, UR5, PT, P0 ;  /* 0x00000005ff007c0c */ /* 0x000fca000bf05300 */
[----:B------:R-:W1:Y:S08]  /*1b00*/  LDC R29, c[0x0][0x3f4] ;  /* 0x0000fd00ff1d7b82 */ /* 0x000e700000000800 */
[----:B------:R-:W-:Y:S01]  /*1b10*/  @P0 IADD3 R4, P1, R213, UR4, RZ ;  /* 0x00000004d5040c10 */ /* 0x000fe2000ff3e0ff */
[----:B------:R-:W2:Y:S03]  /*1b20*/  LDC.64 R58, c[0x0][0x408] ;  /* 0x00010200ff3a7b82 */ /* 0x000ea60000000a00 */
[----:B------:R-:W-:-:S05]  /*1b30*/  @P0 IADD3.X R5, R214, UR5, RZ, P1, !PT ;  /* 0x00000005d6050c10 */ /* 0x000fca0008ffe4ff */
[----:B------:R3:W4:Y:S01]  /*1b40*/  @P0 LDG.E R2, desc[UR6][R4.64] ;  /* 0x0000000604020981 */ /* 0x000722000c1e1900 */
[----:B------:R-:W-:Y:S01]  /*1b50*/  SHF.R.S32.HI R3, RZ, 0x1f, R195 ;  /* 0x0000001fff037819 */ /* 0x000fe200000114c3 */
[-C--:B0-----:R-:W-:Y:S01]  /*1b60*/  IMAD.WIDE.U32 R8, R195, R52.reuse, R16 ;  /* 0x00000034c3087225 */ /* 0x081fe200078e0010 */
[--C-:B------:R-:W-:Y:S01]  /*1b70*/  SHF.R.S32.HI R23, RZ, 0x1f, R22.reuse ;  /* 0x0000001fff177819 */ /* 0x100fe20000011416 */
[----:B------:R-:W0:Y:S01]  /*1b80*/  S2R R30, SR_TID.X ;  /* 0x00000000001e7919 */ /* 0x000e220000002100 */
[----:B------:R-:W-:Y:S01]  /*1b90*/  SHF.R.U32.HI R77, RZ, 0x3, R201 ;  /* 0x00000003ff4d7819 */ /* 0x000fe200000116c9 */
[-C--:B------:R-:W-:Y:S01]  /*1ba0*/  IMAD R0, R3, R52.reuse, RZ ;  /* 0x0000003403007224 */ /* 0x080fe200078e02ff */
[----:B-1----:R-:W-:Y:S01]  /*1bb0*/  ISETP.GE.AND P0, PT, R16, R29, PT ;  /* 0x0000001d1000720c */ /* 0x002fe20003f06270 */
[C---:B------:R-:W-:Y:S01]  /*1bc0*/  IMAD.WIDE.U32 R6, R195.reuse, R52, R22 ;  /* 0x00000034c3067225 */ /* 0x040fe200078e0016 */
[C-C-:B------:R-:W-:Y:S02]  /*1bd0*/  SHF.L.U64.HI R86, R52.reuse, 0x6, R53.reuse ;  /* 0x0000000634567819 */ /* 0x140fe40000010235 */
[----:B------:R-:W-:Y:S01]  /*1be0*/  SHF.L.U64.HI R85, R52, 0x7, R53 ;  /* 0x0000000734557819 */ /* 0x000fe20000010235 */
[----:B------:R-:W-:Y:S01]  /*1bf0*/  IMAD R13, R195, R53, R0 ;  /* 0x00000035c30d7224 */ /* 0x000fe200078e0200 */
[C---:B------:R-:W-:Y:S01]  /*1c00*/  LOP3.LUT P1, RZ, R204.reuse, 0x4, RZ, 0xc0, !PT ;  /* 0x00000004ccff7812 */ /* 0x040fe2000782c0ff */
[----:B------:R-:W-:Y:S01]  /*1c10*/  IMAD.SHL.U32 R82, R204, 0x80, RZ ;  /* 0x00000080cc527824 */ /* 0x000fe200078e00ff */
[----:B------:R-:W-:Y:S01]  /*1c20*/  SHF.R.S32.HI R75, RZ, 0x1f, R190 ;  /* 0x0000001fff4b7819 */ /* 0x000fe200000114be */
[-C--:B--2---:R-:W-:Y:S01]  /*1c30*/  IMAD R0, R3, R58.reuse, RZ ;  /* 0x0000003a03007224 */ /* 0x084fe200078e02ff */
[----:B------:R-:W-:Y:S01]  /*1c40*/  SEL R3, R29, RZ, P0 ;  /* 0x000000ff1d037207 */ /* 0x000fe20000000000 */
[----:B---3--:R-:W-:Y:S01]  /*1c50*/  IMAD.WIDE.U32 R4, R195, R58, R22 ;  /* 0x0000003ac3047225 */ /* 0x008fe200078e0016 */
[----:B------:R-:W-:-:S02]  /*1c60*/  LOP3.LUT R82, R82, 0x380, RZ, 0xc0, !PT ;  /* 0x0000038052527812 */ /* 0x000fc400078ec0ff */
[----:B------:R-:W-:Y:S01]  /*1c70*/  SHF.L.U64.HI R81, R58, 0x6, R59 ;  /* 0x000000063a517819 */ /* 0x000fe2000001023b */
[----:B------:R-:W-:Y:S01]  /*1c80*/  IMAD.IADD R3, R16, 0x1, R3 ;  /* 0x0000000110037824 */ /* 0x000fe200078e0203 */
[----:B------:R-:W-:Y:S01]  /*1c90*/  SHF.R.U32.HI R76, RZ, 0x3, R82 ;  /* 0x00000003ff4c7819 */ /* 0x000fe20000011652 */
[----:B------:R-:W-:Y:S01]  /*1ca0*/  IMAD R15, R195, R59, R0 ;  /* 0x0000003bc30f7224 */ /* 0x000fe200078e0200 */
[----:B------:R-:W-:Y:S01]  /*1cb0*/  SHF.L.U64.HI R80, R58, 0x7, R59 ;  /* 0x000000073a507819 */ /* 0x000fe2000001023b */
[----:B------:R-:W-:Y:S01]  /*1cc0*/  IMAD.IADD R7, R7, 0x1, R13 ;  /* 0x0000000107077824 */ /* 0x000fe200078e020d */
[----:B------:R-:W-:Y:S01]  /*1cd0*/  SHF.R.S32.HI R0, RZ, 0x1f, R3 ;  /* 0x0000001fff007819 */ /* 0x000fe20000011403 */
[----:B------:R-:W-:Y:S01]  /*1ce0*/  IMAD.IADD R9, R13, 0x1, R9 ;  /* 0x000000010d097824 */ /* 0x000fe200078e0209 */
[----:B-----5:R-:W-:Y:S01]  /*1cf0*/  SHF.R.S32.HI R13, RZ, 0x1f, R24 ;  /* 0x0000001fff0d7819 */ /* 0x020fe20000011418 */
[----:B------:R-:W-:Y:S01]  /*1d00*/  IMAD.IADD R5, R5, 0x1, R15 ;  /* 0x0000000105057824 */ /* 0x000fe200078e020f */
[----:B------:R-:W-:Y:S01]  /*1d10*/  LEA.HI R3, R0, R3, RZ, 0x4 ;  /* 0x0000000300037211 */ /* 0x000fe200078f20ff */
[----:B------:R-:W-:-:S03]  /*1d20*/  IMAD.WIDE.U32 R10, R195, R58, R16 ;  /* 0x0000003ac30a7225 */ /* 0x000fc600078e0010 */
[----:B------:R-:W-:Y:S01]  /*1d30*/  LOP3.LUT R63, R3, 0xfffffff0, RZ, 0xc0, !PT ;  /* 0xfffffff0033f7812 */ /* 0x000fe200078ec0ff */
[----:B------:R-:W-:Y:S01]  /*1d40*/  IMAD R0, R13, R52, RZ ;  /* 0x000000340d007224 */ /* 0x000fe200078e02ff */
[----:B0-----:R-:W-:Y:S01]  /*1d50*/  SHF.R.U32.HI R30, RZ, 0x7, R30 ;  /* 0x00000007ff1e7819 */ /* 0x001fe2000001161e */
[----:B------:R-:W-:Y:S01]  /*1d60*/  IMAD.WIDE.U32 R54, R24, R58, R4 ;  /* 0x0000003a18367225 */ /* 0x000fe200078e0004 */
[----:B------:R-:W-:Y:S02]  /*1d70*/  LOP3.LUT R5, R82, 0x30, R16, 0xf8, !PT ;  /* 0x0000003052057812 */ /* 0x000fe400078ef810 */
[----:B------:R-:W-:Y:S01]  /*1d80*/  ISETP.NE.AND P6, PT, R30, 0x1, PT ;  /* 0x000000011e00780c */ /* 0x000fe20003fc5270 */
[----:B------:R-:W-:Y:S01]  /*1d90*/  IMAD R67, R24, R53, R0 ;  /* 0x0000003518437224 */ /* 0x000fe200078e0200 */
[----:B------:R-:W-:Y:S01]  /*1da0*/  LOP3.LUT R0, R5, R76, RZ, 0x3c, !PT ;  /* 0x0000004c05007212 */ /* 0x000fe200078e3cff */
[----:B------:R-:W-:Y:S01]  /*1db0*/  IMAD R13, R13, R58, RZ ;  /* 0x0000003a0d0d7224 */ /* 0x000fe200078e02ff */
[----:B------:R-:W-:Y:S01]  /*1dc0*/  IADD3 R74, R30, 0x8, RZ ;  /* 0x000000081e4a7810 */ /* 0x000fe20007ffe0ff */
[----:B------:R-:W-:Y:S01]  /*1dd0*/  IMAD.WIDE.U32 R20, R24, R52, R6 ;  /* 0x0000003418147225 */ /* 0x000fe200078e0006 */
[----:B------:R-:W-:-:S02]  /*1de0*/  IADD3 R11, R15, R11, RZ ;  /* 0x0000000b0f0b7210 */ /* 0x000fc40007ffe0ff */
[----:B------:R-:W-:Y:S01]  /*1df0*/  SHF.R.U32.HI R30, RZ, 0x3, R200 ;  /* 0x00000003ff1e7819 */ /* 0x000fe200000116c8 */
[----:B------:R-:W-:Y:S01]  /*1e00*/  IMAD.IADD R69, R203, 0x1, R0 ;  /* 0x00000001cb457824 */ /* 0x000fe200078e0200 */
[--C-:B------:R-:W-:Y:S01]  /*1e10*/  LOP3.LUT R0, R200, 0x70, R3.reuse, 0xf8, !PT ;  /* 0x00000070c8007812 */ /* 0x100fe200078ef803 */
[----:B------:R-:W-:Y:S01]  /*1e20*/  IMAD R71, R53, 0xa0, RZ ;  /* 0x000000a035477824 */ /* 0x000fe200078e02ff */
[--C-:B------:R-:W-:Y:S01]  /*1e30*/  LOP3.LUT R5, R82, 0x70, R3.reuse, 0xf8, !PT ;  /* 0x0000007052057812 */ /* 0x100fe200078ef803 */
[----:B------:R-:W-:Y:S05]  /*1e40*/  @!P6 WARPSYNC.ALL ;  /* 0x000000000000e948 */ /* 0x000fea0003800000 */
[----:B------:R-:W-:Y:S01]  /*1e50*/  LOP3.LUT R4, R201, 0x70, R3, 0xf8, !PT ;  /* 0x00000070c9047812 */ /* 0x000fe200078ef803 */
[----:B------:R-:W-:Y:S01]  /*1e60*/  ULDC UR4, c[0x0][0x2f4] ;  /* 0x0000bd0000047ab9 */ /* 0x000fe20000000800 */
[----:B------:R-:W-:Y:S01]  /*1e70*/  LOP3.LUT R0, R0, R30, RZ, 0x3c, !PT ;  /* 0x0000001e00007212 */ /* 0x000fe200078e3cff */
[C---:B------:R-:W-:Y:S01]  /*1e80*/  IMAD.SHL.U32 R84, R52.reuse, 0x40, RZ ;  /* 0x0000004034547824 */ /* 0x040fe200078e00ff */
[----:B------:R-:W-:Y:S01]  /*1e90*/  LOP3.LUT R60, R5, R76, RZ, 0x3c, !PT ;  /* 0x0000004c053c7212 */ /* 0x000fe200078e3cff */
[----:B------:R-:W-:Y:S01]  /*1ea0*/  IMAD.SHL.U32 R83, R52, 0x80, RZ ;  /* 0x0000008034537824 */ /* 0x000fe200078e00ff */
[----:B------:R-:W-:Y:S01]  /*1eb0*/  ISETP.GE.AND P2, PT, R19, UR4, PT ;  /* 0x0000000413007c0c */ /* 0x000fe2000bf46270 */
[----:B------:R-:W-:Y:S01]  /*1ec0*/  IMAD.WIDE.U32 R50, R24, R52, R8 ;  /* 0x0000003418327225 */ /* 0x000fe200078e0008 */
[----:B------:R-:W-:-:S02]  /*1ed0*/  LOP3.LUT R5, R4, R77, RZ, 0x3c, !PT ;  /* 0x0000004d04057212 */ /* 0x000fc400078e3cff */
[----:B------:R-:W-:Y:S01]  /*1ee0*/  SHF.R.S32.HI R64, RZ, 0x4, R3 ;  /* 0x00000004ff407819 */ /* 0x000fe20000011403 */
[----:B------:R-:W-:Y:S01]  /*1ef0*/  IMAD R13, R24, R59, R13 ;  /* 0x0000003b180d7224 */ /* 0x000fe200078e020d */
[----:B------:R-:W-:Y:S01]  /*1f00*/  IADD3 R68, R21, R67, RZ ;  /* 0x0000004315447210 */ /* 0x000fe20007ffe0ff */
[----:B------:R-:W-:Y:S01]  /*1f10*/  IMAD R7, R59, 0xa0, RZ ;  /* 0x000000a03b077824 */ /* 0x000fe200078e02ff */
[----:B------:R-:W-:Y:S01]  /*1f20*/  ISETP.GE.AND P1, PT, R16, UR4, PT ;  /* 0x0000000410007c0c */ /* 0x000fe2000bf26270 */
[C---:B------:R-:W-:Y:S01]  /*1f30*/  IMAD.SHL.U32 R79, R58.reuse, 0x40, RZ ;  /* 0x000000403a4f7824 */ /* 0x040fe200078e00ff */
[----:B------:R-:W-:Y:S01]  /*1f40*/  P2R R89, PR, RZ, 0x4 ;  /* 0x00000004ff597803 */ /* 0x000fe20000000000 */
[----:B------:R-:W-:Y:S01]  /*1f50*/  IMAD.SHL.U32 R78, R58, 0x80, RZ ;  /* 0x000000803a4e7824 */ /* 0x000fe200078e00ff */
[----:B------:R-:W-:Y:S01]  /*1f60*/  SHF.R.S32.HI R61, RZ, 0x1f, R63 ;  /* 0x0000001fff3d7819 */ /* 0x000fe2000001143f */
[----:B------:R-:W-:-:S04]  /*1f70*/  IMAD.WIDE.U32 R56, R24, R58, R10 ;  /* 0x0000003a18387225 */ /* 0x000fc800078e000a */
[----:B------:R-:W-:-:S04]  /*1f80*/  IMAD.WIDE.U32 R52, R52, 0xa0, RZ ;  /* 0x000000a034347825 */ /* 0x000fc800078e00ff */
[----:B------:R-:W-:-:S04]  /*1f90*/  IMAD.WIDE.U32 R58, R58, 0xa0, RZ ;  /* 0x000000a03a3a7825 */ /* 0x000fc800078e00ff */
[----:B------:R-:W-:Y:S01]  /*1fa0*/  IMAD.IADD R3, R205, 0x1, R0 ;  /* 0x00000001cd037824 */ /* 0x000fe200078e0200 */
[----:B------:R-:W-:Y:S01]  /*1fb0*/  IADD3 R0, R208, R5, RZ ;  /* 0x00000005d0007210 */ /* 0x000fe20007ffe0ff */
        /* <DEDUP_REMOVED lines=11> */
.L_x_9989:
[----:B0-----:R-:W0:Y:S01]  /*2070*/  LDC R94, c[0x0][0x430] ;  /* 0x00010c00ff5e7b82 */ /* 0x001e220000000800 */
[----:B------:R-:W-:Y:S01]  /*2080*/  VIADD R26, R26, 0xffffffff ;  /* 0xffffffff1a1a7836 */ /* 0x000fe20000000000 */
[----:B------:R-:W-:Y:S01]  /*2090*/  MOV R93, RZ ;  /* 0x000000ff005d7202 */ /* 0x000fe20000000f00 */
[----:B------:R-:W-:Y:S02]  /*20a0*/  ULDC.64 UR4, c[0x0][0x208] ;  /* 0x0000820000047ab9 */ /* 0x000fe40000000a00 */
        /* <DEDUP_REMOVED lines=45> */
[----:B------:R-:W-:Y:S02]  /*2380*/  VIMNMX R97, R97, 0xa0, PT ;  /* 0x000000a061617848 */ /* 0x000fe40003fe0100 */
[----:B------:R-:W-:Y:S01]  /*2390*/  IADD3 R5, R5, R7, RZ ;  /* 0x0000000705057210 */ /* 0x000fe20007ffe0ff */
        /* <DEDUP_REMOVED lines=12> */
[----:B------:R-:W-:Y:S02]  /*2460*/  IMAD R5, R70, R26, RZ ;  /* 0x0000001a46057224 */ /* 0x000fe400078e02ff */
[----:B------:R-:W-:Y:S01]  /*2470*/  IADD3.X R102, R103, UR5, R9, P2, !PT ;  /* 0x0000000567667c10 */ /* 0x000fe200097fe409 */
[C---:B------:R-:W-:Y:S01]  /*2480*/  IMAD R11, R7.reuse, R52, R4 ;  /* 0x00000034070b7224 */ /* 0x040fe200078e0204 */
[----:B------:R-:W-:Y:S01]  /*2490*/  ISETP.NE.AND P2, PT, RZ, UR4, PT ;  /* 0x00000004ff007c0c */ /* 0x000fe2000bf45270 */
[----:B------:R-:W-:-:S02]  /*24a0*/  IMAD R13, R7, R58, R5 ;  /* 0x0000003a070d7224 */ /* 0x000fc400078e0205 */
        /* <DEDUP_REMOVED lines=23> */
[----:B------:R-:W-:Y:S01]  /*2620*/  CS2R R46, SRZ ;  /* 0x00000000002e7805 */ /* 0x000fe2000001ff00 */
[----:B------:R-:W-:Y:S01]  /*2630*/  ULDC.64 UR6, c[0x0][0x208] ;  /* 0x0000820000067ab9 */ /* 0x000fe20000000a00 */
        /* <DEDUP_REMOVED lines=12> */
.L_x_9919:
[----:B------:R-:W-:Y:S05]  /*2700*/  BSYNC B1 ;  /* 0x0000000000017941 */ /* 0x000fea0003800000 */
.L_x_9918:
[----:B0-----:R-:W-:Y:S01]  /*2710*/  VIADD R10, R195, 0x40 ;  /* 0x00000040c30a7836 */ /* 0x001fe20000000000 */
[----:B------:R-:W-:Y:S01]  /*2720*/  BSSY B1, `(.L_x_9920) ;  /* 0x000001a000017945 */ /* 0x000fe20003800000 */
[----:B-----5:R-:W-:Y:S01]  /*2730*/  IMAD.MOV.U32 R111, RZ, RZ, R44 ;  /* 0x000000ffff6f7224 */ /* 0x020fe200078e002c */
[----:B------:R-:W-:Y:S02]  /*2740*/  MOV R115, R98 ;  /* 0x0000006200737202 */ /* 0x000fe40000000f00 */
[----:B------:R-:W-:-:S13]  /*2750*/  ISETP.GE.AND P3, PT, R10, R97, PT ;  /* 0x000000610a00720c */ /* 0x000fda0003f66270 */
[----:B------:R-:W-:Y:S05]  /*2760*/  @P3 BRA `(.L_x_9921) ;  /* 0x0000000000543947 */ /* 0x000fea0003800000 */
[----:B------:R-:W-:Y:S01]  /*2770*/  IADD3 R10, P4, P5, R20, R4, R84 ;  /* 0x00000004140a7210 */ /* 0x000fe20007d9e054 */
[----:B------:R-:W-:Y:S01]  /*2780*/  ULDC.64 UR4, c[0x0][0x3e8] ;  /* 0x0000fa0000047ab9 */ /* 0x000fe20000000a00 */
[----:B------:R-:W-:Y:S02]  /*2790*/  CS2R R38, SRZ ;  /* 0x0000000000267805 */ /* 0x000fe4000001ff00 */
[----:B------:R-:W-:Y:S02]  /*27a0*/  CS2R R40, SRZ ;  /* 0x0000000000287805 */ /* 0x000fe4000001ff00 */
[----:B------:R-:W-:Y:S01]  /*27b0*/  IADD3.X R11, R68, R88, R86, P4, P5 ;  /* 0x00000058440b7210 */ /* 0x000fe200027ea456 */
[----:B------:R-:W-:Y:S01]  /*27c0*/  ULDC.64 UR6, c[0x0][0x208] ;  /* 0x0000820000067ab9 */ /* 0x000fe20000000a00 */
        /* <DEDUP_REMOVED lines=15> */
.L_x_9921:
[----:B------:R-:W-:Y:S05]  /*28c0*/  BSYNC B1 ;  /* 0x0000000000017941 */ /* 0x000fea0003800000 */
.L_x_9920:
[----:B0-----:R-:W-:Y:S01]  /*28d0*/  VIADD R10, R195, 0x80 ;  /* 0x00000080c30a7836 */ /* 0x001fe20000000000 */
[----:B------:R-:W-:Y:S04]  /*28e0*/  BSSY B1, `(.L_x_9922) ;  /* 0x0000016000017945 */ /* 0x000fe80003800000 */
[----:B------:R-:W-:-:S13]  /*28f0*/  ISETP.GE.AND P4, PT, R10, R97, PT ;  /* 0x000000610a00720c */ /* 0x000fda0003f86270 */
[----:B------:R-:W-:Y:S05]  /*2900*/  @P4 BRA `(.L_x_9923) ;  /* 0x00000000004c4947 */ /* 0x000fea0003800000 */
[----:B------:R-:W-:Y:S01]  /*2910*/  IADD3 R4, P5, P6, R20, R83, R4 ;  /* 0x0000005314047210 */ /* 0x000fe20007ebe004 */
[----:B------:R-:W-:Y:S01]  /*2920*/  ULDC.64 UR4, c[0x0][0x3e8] ;  /* 0x0000fa0000047ab9 */ /* 0x000fe20000000a00 */
[----:B------:R-:W-:Y:S02]  /*2930*/  ULDC.64 UR6, c[0x0][0x208] ;  /* 0x0000820000067ab9 */ /* 0x000fe40000000a00 */
        /* <DEDUP_REMOVED lines=16> */
.L_x_9923:
[----:B------:R-:W-:Y:S05]  /*2a40*/  BSYNC B1 ;  /* 0x0000000000017941 */ /* 0x000fea0003800000 */
.L_x_9922:
[----:B0-----:R-:W2:Y:S01]  /*2a50*/  LDL R4, [R1] ;  /* 0x0000000001047983 */ /* 0x001ea20000100800 */
[----:B------:R-:W-:Y:S01]  /*2a60*/  IMAD.MOV.U32 R114, RZ, RZ, R42 ;  /* 0x000000ffff727224 */ /* 0x000fe200078e002a */
[----:B-----5:R-:W-:Y:S01]  /*2a70*/  MOV R110, R36 ;  /* 0x00000024006e7202 */ /* 0x020fe20000000f00 */
[----:B------:R-:W-:Y:S02]  /*2a80*/  IMAD.MOV.U32 R121, RZ, RZ, R46 ;  /* 0x000000ffff797224 */ /* 0x000fe400078e002e */
[----:B------:R-:W-:Y:S02]  /*2a90*/  IMAD.MOV.U32 R109, RZ, RZ, R34 ;  /* 0x000000ffff6d7224 */ /* 0x000fe400078e0022 */
[----:B------:R-:W-:Y:S02]  /*2aa0*/  IMAD.MOV.U32 R112, RZ, RZ, R38 ;  /* 0x000000ffff707224 */ /* 0x000fe400078e0026 */
[----:B------:R-:W-:Y:S02]  /*2ab0*/  IMAD.MOV.U32 R113, RZ, RZ, R40 ;  /* 0x000000ffff717224 */ /* 0x000fe400078e0028 */
[----:B------:R-:W-:-:S02]  /*2ac0*/  IMAD.MOV.U32 R104, RZ, RZ, R8 ;  /* 0x000000ffff687224 */ /* 0x000fc400078e0008 */
[----:B------:R-:W-:Y:S02]  /*2ad0*/  IMAD.MOV.U32 R107, RZ, RZ, R30 ;  /* 0x000000ffff6b7224 */ /* 0x000fe400078e001e */
[----:B------:R-:W-:Y:S02]  /*2ae0*/  IMAD.MOV.U32 R106, RZ, RZ, R28 ;  /* 0x000000ffff6a7224 */ /* 0x000fe400078e001c */
[----:B------:R-:W-:Y:S01]  /*2af0*/  IMAD.MOV.U32 R108, RZ, RZ, R32 ;  /* 0x000000ffff6c7224 */ /* 0x000fe200078e0020 */
[----:B--2---:R-:W-:-:S13]  /*2b00*/  R2UR UR4, R4 ;  /* 0x00000000040472ca */ /* 0x004fda00000e0000 */
[----:B------:R-:W-:-:S06]  /*2b10*/  UISETP.NE.AND UP0, UPT, UR4, 0x3, UPT ;  /* 0x000000030400788c */ /* 0x000fcc000bf05270 */
[----:B------:R-:W-:-:S13]  /*2b20*/  PLOP3.LUT P5, PT, PT, PT, UP0, 0x80, 0x0 ;  /* 0x000000000000781c */ /* 0x000fda0003faf008 */
[----:B------:R-:W-:Y:S05]  /*2b30*/  @!P5 BRA `(.L_x_9924) ;  /* 0x000000000004d947 */ /* 0x000fea0003800000 */
[----:B------:R-:W-:Y:S01]  /*2b40*/  BPT.TRAP 0x1 ;  /* 0x000000040000795c */ /* 0x000fe20000300000 */
.L_x_9924:
[----:B------:R-:W-:Y:S01]  /*2b50*/  LEA R88, R192, R18, 0x3 ;  /* 0x00000012c0587211 */ /* 0x000fe200078e18ff */
[----:B------:R-:W-:Y:S01]  /*2b60*/  BSSY B1, `(.L_x_9925) ;  /* 0x0000004000017945 */ /* 0x000fe20003800000 */
[----:B------:R-:W-:-:S04]  /*2b70*/  SHF.L.U32 R100, R198, 0x1f, RZ ;  /* 0x0000001fc6647819 */ /* 0x000fc800000006ff */
[----:B------:R-:W0:Y:S02]  /*2b80*/  SYNCS.PHASECHK.TRANS64.TRYWAIT P6, [R88+URZ+0x22890], R100 ;  /* 0x02289064580075a7 */ /* 0x000e2400080c017f */
[----:B0-----:R-:W-:Y:S05]  /*2b90*/  @!P6 BRA `(.L_x_9926) ;  /* 0x0000023400d4e947 */ /* 0x001fea0003800000 */
.L_x_10219:
[----:B------:R-:W-:Y:S05]  /*2ba0*/  BSYNC B1 ;  /* 0x0000000000017941 */ /* 0x000fea0003800000 */
.L_x_9925:
[----:B------:R-:W-:-:S03]  /*2bb0*/  UMOV UR4, 0xffffffff ;  /* 0xffffffff00047882 */ /* 0x000fc60000000000 */
[----:B------:R-:W-:Y:S05]  /*2bc0*/  BRA.DIV UR4, `(.L_x_9927) ;  /* 0x0000023604dc7947 */ /* 0x000fea000b800000 */
[----:B------:R1:W2:Y:S04]  /*2bd0*/  SHFL.IDX PT, R103, R102, RZ, 0x1c1f ;  /* 0x001c1fff66677589 */ /* 0x0002a800000e0000 */
[----:B------:R1:W3:Y:S02]  /*2be0*/  SHFL.IDX PT, R14, R101, RZ, 0x1c1f ;  /* 0x001c1fff650e7589 */ /* 0x0002e400000e0000 */
.L_x_10223:
[----:B------:R-:W-:Y:S04]  /*2bf0*/  BSSY B1, `(.L_x_9928) ;  /* 0x00000ef000017945 */ /* 0x000fe80003800000 */
[----:B------:R-:W-:Y:S05]  /*2c00*/  @P2 BRA `(.L_x_9929) ;  /* 0x0000000c00b42947 */ /* 0x000fea0003800000 */
[----:B------:R-:W-:Y:S04]  /*2c10*/  BSSY B2, `(.L_x_9930) ;  /* 0x0000076000027945 */ /* 0x000fe80003800000 */
[----:B------:R-:W-:Y:S05]  /*2c20*/  @P1 BRA `(.L_x_9931) ;  /* 0x0000000400d01947 */ /* 0x000fea0003800000 */
[----:B------:R4:W0:Y:S01]  /*2c30*/  LDS.128 R4, [R92+0x18400] ;  /* 0x018400005c047984 */ /* 0x0008220000000c00 */
[----:B---3--:R-:W-:Y:S01]  /*2c40*/  IADD3 R10, P2, R16, R14, RZ ;  /* 0x0000000e100a7210 */ /* 0x008fe20007f5e0ff */
[----:B------:R-:W-:Y:S04]  /*2c50*/  BSSY B3, `(.L_x_9932) ;  /* 0x000006f000037945 */ /* 0x000fe80003800000 */
[----:B--2---:R-:W-:Y:S01]  /*2c60*/  IMAD.X R11, R103, 0x1, R17, P2 ;  /* 0x00000001670b7824 */ /* 0x004fe200010e0611 */
[----:B------:R-:W-:-:S13]  /*2c70*/  ISETP.GE.AND P2, PT, R22, R105, PT ;  /* 0x000000691600720c */ /* 0x000fda0003f46270 */
[----:B----4-:R-:W-:Y:S05]  /*2c80*/  @P2 BRA `(.L_x_9933) ;  /* 0x0000000400ac2947 */ /* 0x010fea0003800000 */
        /* <DEDUP_REMOVED lines=15> */
[----:B------:R-:W-:-:S02]  /*2d80*/  LOP3.LUT R116, R98, 0xff00, R15, 0xf8, !PT ;  /* 0x0000ff0062747812 */ /* 0x000fc400078ef80f */
[----:B------:R-:W-:Y:S02]  /*2d90*/  F2FP.F16.E4M3.UNPACK_B R4, R5 ;  /* 0x00000005ff04723e */ /* 0x000fe400020006ff */
[----:B------:R-:W-:Y:S02]  /*2da0*/  SHF.L.U32 R47, R99, 0x10, RZ ;  /* 0x00000010632f7819 */ /* 0x000fe400000006ff */
        /* <DEDUP_REMOVED lines=89> */
.L_x_9933:
[----:B------:R-:W-:Y:S05]  /*3340*/  BSYNC B3 ;  /* 0x0000000000037941 */ /* 0x000fea0003800000 */
.L_x_9932:
[----:B------:R-:W-:Y:S02]  /*3350*/  ULDC.64 UR4, c[0x0][0x208] ;  /* 0x0000820000047ab9 */ /* 0x000fe40000000a00 */
[----:B0-----:R4:W-:Y:S03]  /*3360*/  ST.E.128 desc[UR4][R10.64], R4 ;  /* 0x000000040a007985 */ /* 0x0019e6000c101d04 */
.L_x_9931:
[----:B------:R-:W-:Y:S05]  /*3370*/  BSYNC B2 ;  /* 0x0000000000027941 */ /* 0x000fea0003800000 */
.L_x_9930:
[----:B------:R-:W-:-:S13]  /*3380*/  ISETP.NE.AND P2, PT, R89, RZ, PT ;  /* 0x000000ff5900720c */ /* 0x000fda0003f45270 */
[----:B------:R-:W-:Y:S05]  /*3390*/  @P2 BRA `(.L_x_9929) ;  /* 0x0000000400d02947 */ /* 0x000fea0003800000 */
[----:B----4-:R4:W0:Y:S01]  /*33a0*/  LDS.128 R4, [R91+0x18400] ;  /* 0x018400005b047984 */ /* 0x0108220000000c00 */
[----:B---3--:R-:W-:Y:S01]  /*33b0*/  IADD3 R10, P2, R19, R14, RZ ;  /* 0x0000000e130a7210 */ /* 0x008fe20007f5e0ff */
[----:B------:R-:W-:Y:S04]  /*33c0*/  BSSY B2, `(.L_x_9934) ;  /* 0x000006f000027945 */ /* 0x000fe80003800000 */
[----:B--2---:R-:W-:Y:S01]  /*33d0*/  IMAD.X R11, R103, 0x1, R194, P2 ;  /* 0x00000001670b7824 */ /* 0x004fe200010e06c2 */
[----:B------:R-:W-:-:S13]  /*33e0*/  ISETP.GE.AND P2, PT, R196, R105, PT ;  /* 0x00000069c400720c */ /* 0x000fda0003f46270 */
[----:B----4-:R-:W-:Y:S05]  /*33f0*/  @P2 BRA `(.L_x_9935) ;  /* 0x0000000400ac2947 */ /* 0x010fea0003800000 */
        /* <DEDUP_REMOVED lines=107> */
.L_x_9935:
[----:B------:R-:W-:Y:S05]  /*3ab0*/  BSYNC B2 ;  /* 0x0000000000027941 */ /* 0x000fea0003800000 */
.L_x_9934:
[----:B------:R-:W-:Y:S02]  /*3ac0*/  ULDC.64 UR4, c[0x0][0x208] ;  /* 0x0000820000047ab9 */ /* 0x000fe40000000a00 */
[----:B0-----:R0:W-:Y:S03]  /*3ad0*/  ST.E.128 desc[UR4][R10.64], R4 ;  /* 0x000000040a007985 */ /* 0x0011e6000c101d04 */
.L_x_9929:
[----:B------:R-:W-:Y:S05]  /*3ae0*/  BSYNC B1 ;  /* 0x0000000000017941 */ /* 0x000fea0003800000 */
.L_x_9928:
[----:B------:R-:W-:-:S03]  /*3af0*/  UMOV UR4, 0xffffffff ;  /* 0xffffffff00047882 */ /* 0x000fc60000000000 */
[----:B------:R-:W-:Y:S05]  /*3b00*/  BRA.DIV UR4, `(.L_x_9936) ;  /* 0x0000022a04547947 */ /* 0x000fea000b800000 */
[----:B------:R0:W0:Y:S04]  /*3b10*/  SHFL.IDX PT, R43, R102, 0x1, 0x1c1f ;  /* 0x003c1f00662b7f89 */ /* 0x00002800000e0000 */
[----:B---3--:R3:W0:Y:S02]  /*3b20*/  SHFL.IDX PT, R14, R101, 0x1, 0x1c1f ;  /* 0x003c1f00650e7f89 */ /* 0x00862400000e0000 */
.L_x_10227:
[----:B------:R-:W-:Y:S04]  /*3b30*/  BSSY B1, `(.L_x_9937) ;  /* 0x00000f2000017945 */ /* 0x000fe80003800000 */
[----:B------:R-:W-:Y:S05]  /*3b40*/  @P3 BRA `(.L_x_9938) ;  /* 0x0000000c00c03947 */ /* 0x000fea0003800000 */
[----:B------:R-:W-:Y:S04]  /*3b50*/  BSSY B2, `(.L_x_9939) ;  /* 0x0000077000027945 */ /* 0x000fe80003800000 */
[----:B------:R-:W-:Y:S05]  /*3b60*/  @P1 BRA `(.L_x_9940) ;  /* 0x0000000400d41947 */ /* 0x000fea0003800000 */
[----:B0---4-:R0:W4:Y:S01]  /*3b70*/  LDS.128 R4, [R92+0x1a400] ;  /* 0x01a400005c047984 */ /* 0x0111220000000c00 */
[----:B------:R-:W-:Y:S01]  /*3b80*/  IADD3 R10, P2, R16, R14, RZ ;  /* 0x0000000e100a7210 */ /* 0x000fe20007f5e0ff */
[----:B------:R-:W-:Y:S04]  /*3b90*/  BSSY B3, `(.L_x_9941) ;  /* 0x0000070000037945 */ /* 0x000fe80003800000 */
[----:B------:R-:W-:Y:S01]  /*3ba0*/  IMAD.X R11, R43, 0x1, R17, P2 ;  /* 0x000000012b0b7824 */ /* 0x000fe200010e0611 */
[----:B------:R-:W-:-:S13]  /*3bb0*/  ISETP.GE.AND P2, PT, R22, R105, PT ;  /* 0x000000691600720c */ /* 0x000fda0003f46270 */
[----:B0-----:R-:W-:Y:S05]  /*3bc0*/  @P2 BRA `(.L_x_9942) ;  /* 0x0000000400b02947 */ /* 0x001fea0003800000 */
[----:B------:R-:W-:Y:S01]  /*3bd0*/  SHF.R.U32.HI R47, RZ, 0x18, R39 ;  /* 0x00000018ff2f7819 */ /* 0x000fe20000011627 */
[----:B----4-:R-:W-:Y:S01]  /*3be0*/  IMAD.MOV.U32 R15, RZ, RZ, R7 ;  /* 0x000000ffff0f7224 */ /* 0x010fe200078e0007 */
        /* <DEDUP_REMOVED lines=60> */
[----:B--2---:R-:W-:Y:S01]  /*3fb0*/  F2FP.SATFINITE.E4M3.F32.PACK_AB_MERGE_C R103, R42, R39, RZ ;  /* 0x000000272a67723e */ /* 0x004fe200048070ff */
        /* <DEDUP_REMOVED lines=45> */
.L_x_9942:
[----:B------:R-:W-:Y:S05]  /*4290*/  BSYNC B3 ;  /* 0x0000000000037941 */ /* 0x000fea0003800000 */
.L_x_9941:
[----:B------:R-:W-:Y:S02]  /*42a0*/  ULDC.64 UR4, c[0x0][0x208] ;  /* 0x0000820000047ab9 */ /* 0x000fe40000000a00 */
[----:B----4-:R0:W-:Y:S03]  /*42b0*/  ST.E.128 desc[UR4][R10.64], R4 ;  /* 0x000000040a007985 */ /* 0x0101e6000c101d04 */
.L_x_9940:
[----:B------:R-:W-:Y:S05]  /*42c0*/  BSYNC B2 ;  /* 0x0000000000027941 */ /* 0x000fea0003800000 */
.L_x_9939:
[----:B------:R-:W-:-:S13]  /*42d0*/  ISETP.NE.AND P2, PT, R89, RZ, PT ;  /* 0x000000ff5900720c */ /* 0x000fda0003f45270 */
[----:B------:R-:W-:Y:S05]  /*42e0*/  @P2 BRA `(.L_x_9938) ;  /* 0x0000000400d82947 */ /* 0x000fea0003800000 */
[----:B0---4-:R0:W4:Y:S01]  /*42f0*/  LDS.128 R4, [R91+0x1a400] ;  /* 0x01a400005b047984 */ /* 0x0111220000000c00 */
[----:B------:R-:W-:Y:S01]  /*4300*/  IADD3 R10, P2, R19, R14, RZ ;  /* 0x0000000e130a7210 */ /* 0x000fe20007f5e0ff */
[----:B------:R-:W-:Y:S04]  /*4310*/  BSSY B2, `(.L_x_9943) ;  /* 0x0000071000027945 */ /* 0x000fe80003800000 */
[----:B------:R-:W-:Y:S01]  /*4320*/  IMAD.X R11, R43, 0x1, R194, P2 ;  /* 0x000000012b0b7824 */ /* 0x000fe200010e06c2 */
[----:B------:R-:W-:-:S13]  /*4330*/  ISETP.GE.AND P2, PT, R196, R105, PT ;  /* 0x00000069c400720c */ /* 0x000fda0003f46270 */
[----:B0-----:R-:W-:Y:S05]  /*4340*/  @P2 BRA `(.L_x_9944) ;  /* 0x0000000400b42947 */ /* 0x001fea0003800000 */
[--C-:B------:R-:W-:Y:S01]  /*4350*/  SHF.R.U32.HI R40, RZ, 0x10, R35.reuse ;  /* 0x00000010ff287819 */ /* 0x100fe20000011623 */
[----:B----4-:R-:W-:Y:S01]  /*4360*/  IMAD.MOV.U32 R13, RZ, RZ, R6 ;  /* 0x000000ffff0d7224 */ /* 0x010fe200078e0006 */
[----:B------:R-:W-:Y:S01]  /*4370*/  SHF.R.U32.HI R36, RZ, 0x8, R35 ;  /* 0x00000008ff247819 */ /* 0x000fe20000011623 */
[----:B------:R-:W-:Y:S01]  /*4380*/  IMAD.MOV.U32 R14, RZ, RZ, R7 ;  /* 0x000000ffff0e7224 */ /* 0x000fe200078e0007 */
[----:B------:R-:W-:Y:S02]  /*4390*/  LOP3.LUT R12, R35, 0xff, RZ, 0xc0, !PT ;  /* 0x000000ff230c7812 */ /* 0x000fe400078ec0ff */
[----:B------:R-:W-:Y:S01]  /*43a0*/  SHF.R.U32.HI R39, RZ, 0x18, R35 ;  /* 0x00000018ff277819 */ /* 0x000fe20000011623 */
[----:B------:R-:W-:Y:S01]  /*43b0*/  IMAD.SHL.U32 R6, R36, 0x100, RZ ;  /* 0x0000010024067824 */ /* 0x000fe200078e00ff */
[----:B------:R-:W-:Y:S02]  /*43c0*/  LOP3.LUT R15, R37, 0xff, RZ, 0xc0, !PT ;  /* 0x000000ff250f7812 */ /* 0x000fe400078ec0ff */
[----:B------:R-:W-:-:S02]  /*43d0*/  SHF.R.U32.HI R34, RZ, 0x18, R37 ;  /* 0x00000018ff227819 */ /* 0x000fc40000011625 */
[----:B------:R-:W-:Y:S02]  /*43e0*/  SHF.R.U32.HI R35, RZ, 0x8, R37 ;  /* 0x00000008ff237819 */ /* 0x000fe40000011625 */
[----:B------:R-:W-:Y:S02]  /*43f0*/  PRMT R34, R34, 0x654, R15 ;  /* 0x0000065422227816 */ /* 0x000fe4000000000f */
[----:B------:R-:W-:Y:S02]  /*4400*/  SHF.R.U32.HI R38, RZ, 0x10, R37 ;  /* 0x00000010ff267819 */ /* 0x000fe40000011625 */
[----:B------:R-:W-:Y:S02]  /*4410*/  SHF.L.U32 R15, R35, 0x8, RZ ;  /* 0x00000008230f7819 */ /* 0x000fe400000006ff */
[----:B------:R-:W-:Y:S02]  /*4420*/  PRMT R7, R39, 0x654, R12 ;  /* 0x0000065427077816 */ /* 0x000fe4000000000c */
[----:B------:R-:W-:Y:S01]  /*4430*/  LOP3.LUT R36, R34, 0xff00, R15, 0xf8, !PT ;  /* 0x0000ff0022247812 */ /* 0x000fe200078ef80f */
[----:B------:R-:W-:Y:S01]  /*4440*/  IMAD.U32 R15, R38, 0x10000, RZ ;  /* 0x00010000260f7824 */ /* 0x000fe200078e00ff */
[----:B------:R-:W-:Y:S01]  /*4450*/  LOP3.LUT R12, R7, 0xff00, R6, 0xf8, !PT ;  /* 0x0000ff00070c7812 */ /* 0x000fe200078ef806 */
[----:B------:R-:W-:Y:S01]  /*4460*/  IMAD.U32 R7, R40, 0x10000, RZ ;  /* 0x0001000028077824 */ /* 0x000fe200078e00ff */
[----:B------:R-:W-:-:S02]  /*4470*/  F2FP.F16.E4M3.UNPACK_B R34, R110.H1 ;  /* 0x0000006eff22723e */ /* 0x000fc400030006ff */
        /* <DEDUP_REMOVED lines=90> */
.L_x_9944:
[----:B------:R-:W-:Y:S05]  /*4a20*/  BSYNC B2 ;  /* 0x0000000000027941 */ /* 0x000fea0003800000 */
.L_x_9943:
[----:B------:R-:W-:Y:S02]  /*4a30*/  ULDC.64 UR4, c[0x0][0x208] ;  /* 0x0000820000047ab9 */ /* 0x000fe40000000a00 */
[----:B----4-:R0:W-:Y:S03]  /*4a40*/  ST.E.128 desc[UR4][R10.64], R4 ;  /* 0x000000040a007985 */ /* 0x0101e6000c101d04 */
.L_x_9938:
[----:B------:R-:W-:Y:S05]  /*4a50*/  BSYNC B1 ;  /* 0x0000000000017941 */ /* 0x000fea0003800000 */
.L_x_9937:
[----:B------:R-:W-:-:S03]  /*4a60*/  UMOV UR4, 0xffffffff ;  /* 0xffffffff00047882 */ /* 0x000fc60000000000 */
[----:B------:R-:W-:Y:S05]  /*4a70*/  BRA.DIV UR4, `(.L_x_9945) ;  /* 0x0000021a04c07947 */ /* 0x000fea000b800000 */
[----:B------:R1:W1:Y:S04]  /*4a80*/  SHFL.IDX PT, R35, R102, 0x2, 0x1c1f ;  /* 0x005c1f0066237f89 */ /* 0x00026800000e0000 */
[----:B0-----:R0:W0:Y:S02]  /*4a90*/  SHFL.IDX PT, R14, R101, 0x2, 0x1c1f ;  /* 0x005c1f00650e7f89 */ /* 0x00102400000e0000 */
.L_x_10231:
[----:B------:R-:W-:Y:S05]  /*4aa0*/  @P4 BRA `(.L_x_9946) ;  /* 0x00000048003c4947 */ /* 0x000fea0003800000 */
[----:B------:R-:W-:Y:S04]  /*4ab0*/  BSSY B1, `(.L_x_9947) ;  /* 0x0000077000017945 */ /* 0x000fe80003800000 */
[----:B------:R-:W-:Y:S05]  /*4ac0*/  @P1 BRA `(.L_x_9948) ;  /* 0x0000000400d41947 */ /* 0x000fea0003800000 */
[----:B----4-:R4:W2:Y:S01]  /*4ad0*/  LDS.128 R4, [R92+0x1c400] ;  /* 0x01c400005c047984 */ /* 0x0108a20000000c00 */
[----:B0-----:R-:W-:Y:S01]  /*4ae0*/  IADD3 R10, P2, R16, R14, RZ ;  /* 0x0000000e100a7210 */ /* 0x001fe20007f5e0ff */
[----:B------:R-:W-:Y:S04]  /*4af0*/  BSSY B2, `(.L_x_9949) ;  /* 0x0000070000027945 */ /* 0x000fe80003800000 */
[----:B-1----:R-:W-:Y:S01]  /*4b00*/  IMAD.X R11, R35, 0x1, R17, P2 ;  /* 0x00000001230b7824 */ /* 0x002fe200010e0611 */
[----:B------:R-:W-:-:S13]  /*4b10*/  ISETP.GE.AND P2, PT, R22, R105, PT ;  /* 0x000000691600720c */ /* 0x000fda0003f46270 */
[----:B----4-:R-:W-:Y:S05]  /*4b20*/  @P2 BRA `(.L_x_9950) ;  /* 0x0000000400b02947 */ /* 0x010fea0003800000 */
[----:B------:R-:W-:Y:S01]  /*4b30*/  SHF.R.U32.HI R38, RZ, 0x10, R31 ;  /* 0x00000010ff267819 */ /* 0x000fe2000001161f */
[----:B--2---:R-:W-:Y:S01]  /*4b40*/  IMAD.MOV.U32 R15, RZ, RZ, R7 ;  /* 0x000000ffff0f7224 */ /* 0x004fe200078e0007 */
[--C-:B------:R-:W-:Y:S02]  /*4b50*/  SHF.R.U32.HI R36, RZ, 0x8, R31.reuse ;  /* 0x00000008ff247819 */ /* 0x100fe4000001161f */
[----:B------:R-:W-:Y:S02]  /*4b60*/  LOP3.LUT R12, R31, 0xff, RZ, 0xc0, !PT ;  /* 0x000000ff1f0c7812 */ /* 0x000fe400078ec0ff */
[----:B------:R-:W-:Y:S02]  /*4b70*/  SHF.R.U32.HI R37, RZ, 0x18, R31 ;  /* 0x00000018ff257819 */ /* 0x000fe4000001161f */
[----:B------:R-:W-:Y:S02]  /*4b80*/  SHF.R.U32.HI R32, RZ, 0x8, R33 ;  /* 0x00000008ff207819 */ /* 0x000fe40000011621 */
[----:B------:R-:W-:-:S02]  /*4b90*/  LOP3.LUT R30, R33, 0xff, RZ, 0xc0, !PT ;  /* 0x000000ff211e7812 */ /* 0x000fc400078ec0ff */
[--C-:B------:R-:W-:Y:S02]  /*4ba0*/  SHF.R.U32.HI R31, RZ, 0x18, R33.reuse ;  /* 0x00000018ff1f7819 */ /* 0x100fe40000011621 */
        /* <DEDUP_REMOVED lines=100> */
.L_x_9950:
[----:B------:R-:W-:Y:S05]  /*51f0*/  BSYNC B2 ;  /* 0x0000000000027941 */ /* 0x000fea0003800000 */
.L_x_9949:
[----:B------:R-:W-:Y:S02]  /*5200*/  ULDC.64 UR4, c[0x0][0x208] ;  /* 0x0000820000047ab9 */ /* 0x000fe40000000a00 */
[----:B--2---:R0:W-:Y:S03]  /*5210*/  ST.E.128 desc[UR4][R10.64], R4 ;  /* 0x000000040a007985 */ /* 0x0041e6000c101d04 */
.L_x_9948:
[----:B------:R-:W-:Y:S05]  /*5220*/  BSYNC B1 ;  /* 0x0000000000017941 */ /* 0x000fea0003800000 */
.L_x_9947:
[----:B------:R-:W-:-:S13]  /*5230*/  ISETP.NE.AND P2, PT, R89, RZ, PT ;  /* 0x000000ff5900720c */ /* 0x000fda0003f45270 */
[----:B------:R-:W-:Y:S05]  /*5240*/  @P2 BRA `(.L_x_9946) ;  /* 0x0000004000542947 */ /* 0x000fea0003800000 */
[----:B0---4-:R0:W4:Y:S01]  /*5250*/  LDS.128 R4, [R91+0x1c400] ;  /* 0x01c400005b047984 */ /* 0x0111220000000c00 */
[----:B------:R-:W-:Y:S01]  /*5260*/  IADD3 R14, P2, R19, R14, RZ ;  /* 0x0000000e130e7210 */ /* 0x000fe20007f5e0ff */
[----:B------:R-:W-:Y:S04]  /*5270*/  BSSY B1, `(.L_x_9951) ;  /* 0x000006f000017945 */ /* 0x000fe80003800000 */
[----:B-1----:R-:W-:Y:S01]  /*5280*/  IMAD.X R15, R35, 0x1, R194, P2 ;  /* 0x00000001230f7824 */ /* 0x002fe200010e06c2 */
[----:B------:R-:W-:-:S13]  /*5290*/  ISETP.GE.AND P2, PT, R196, R105, PT ;  /* 0x00000069c400720c */ /* 0x000fda0003f46270 */
[----:B0-----:R-:W-:Y:S05]  /*52a0*/  @P2 BRA `(.L_x_9952) ;  /* 0x0000000400ac2947 */ /* 0x001fea0003800000 */
[----:B------:R-:W-:Y:S02]  /*52b0*/  SHF.R.U32.HI R30, RZ, 0x8, R9 ;  /* 0x00000008ff1e7819 */ /* 0x000fe40000011609 */
[----:B------:R-:W-:Y:S02]  /*52c0*/  SHF.R.U32.HI R12, RZ, 0x8, R29 ;  /* 0x00000008ff0c7819 */ /* 0x000fe4000001161d */
[--C-:B------:R-:W-:Y:S02]  /*52d0*/  SHF.R.U32.HI R31, RZ, 0x18, R9.reuse ;  /* 0x00000018ff1f7819 */ /* 0x100fe40000011609 */
[----:B------:R-:W-:Y:S02]  /*52e0*/  LOP3.LUT R8, R9, 0xff, RZ, 0xc0, !PT ;  /* 0x000000ff09087812 */ /* 0x000fe400078ec0ff */
[----:B------:R-:W-:Y:S01]  /*52f0*/  SHF.R.U32.HI R13, RZ, 0x10, R9 ;  /* 0x00000010ff0d7819 */ /* 0x000fe20000011609 */
[----:B----4-:R-:W-:Y:S01]  /*5300*/  IMAD.MOV.U32 R9, RZ, RZ, R6 ;  /* 0x000000ffff097224 */ /* 0x010fe200078e0006 */
[----:B------:R-:W-:Y:S01]  /*5310*/  MOV R10, R7 ;  /* 0x00000007000a7202 */ /* 0x000fe20000000f00 */
[----:B------:R-:W-:Y:S01]  /*5320*/  IMAD.SHL.U32 R7, R30, 0x100, RZ ;  /* 0x000001001e077824 */ /* 0x000fe200078e00ff */
        /* <DEDUP_REMOVED lines=97> */
[----:B------:R-:W-:Y:S02]  /*5940*/  F2FP.SATFINITE.E4M3.F32.PACK_AB_MERGE_C R4, R104, R31, R36 ;  /* 0x0000001f6804723e */ /* 0x000fe40004807024 */
[----:B------:R-:W-:-:S07]  /*5950*/  MOV R6, R28 ;  /* 0x0000001c00067202 */ /* 0x000fce0000000f00 */
.L_x_9952:
[----:B------:R-:W-:Y:S05]  /*5960*/  BSYNC B1 ;  /* 0x0000000000017941 */ /* 0x000fea0003800000 */
.L_x_9951:
[----:B------:R-:W-:Y:S02]  /*5970*/  ULDC.64 UR4, c[0x0][0x208] ;  /* 0x0000820000047ab9 */ /* 0x000fe40000000a00 */
[----:B----4-:R0:W-:Y:S01]  /*5980*/  ST.E.128 desc[UR4][R14.64], R4 ;  /* 0x000000040e007985 */ /* 0x0101e2000c101d04 */
[----:B------:R-:W-:Y:S05]  /*5990*/  BRA `(.L_x_9946) ;  /* 0x0000003800807947 */ /* 0x000fea0003800000 */
.L_x_9917:
[----:B------:R-:W2:Y:S01]  /*59a0*/  LDL R9, [R1] ;  /* 0x0000000001097983 */ /* 0x000ea20000100800 */
[C---:B------:R-:W-:Y:S01]  /*59b0*/  VIADD R8, R195.reuse, 0x40 ;  /* 0x00000040c3087836 */ /* 0x040fe20000000000 */
[----:B------:R-:W-:Y:S02]  /*59c0*/  CS2R R30, SRZ ;  /* 0x00000000001e7805 */ /* 0x000fe4000001ff00 */
[----:B------:R-:W-:Y:S01]  /*59d0*/  CS2R R28, SRZ ;  /* 0x00000000001c7805 */ /* 0x000fe2000001ff00 */
[----:B------:R-:W-:Y:S01]  /*59e0*/  ULDC.64 UR6, c[0x0][0x208] ;  /* 0x0000820000067ab9 */ /* 0x000fe20000000a00 */
        /* <DEDUP_REMOVED lines=9> */
[----:B------:R-:W3:Y:S01]  /*5a80*/  @!P4 LDC.64 R34, c[0x0][0x400] ;  /* 0x00010000ff22cb82 */ /* 0x000ee20000000a00 */
[----:B-1----:R-:W-:-:S04]  /*5a90*/  @!P4 IADD3 R32, P2, P5, R50, R32, R4 ;  /* 0x000000203220c210 */ /* 0x002fc80007d5e004 */
[----:B------:R-:W-:Y:S02]  /*5aa0*/  @!P4 IADD3.X R33, R67, R33, R88, P2, P5 ;  /* 0x000000214321c210 */ /* 0x000fe400017ea458 */
[----:B---3--:R-:W-:-:S04]  /*5ab0*/  @!P4 IADD3 R34, P2, P5, R56, R34, R6 ;  /* 0x000000223822c210 */ /* 0x008fc80007d5e006 */
[----:B------:R-:W-:Y:S02]  /*5ac0*/  @!P4 IADD3.X R35, R65, R35, R100, P2, P5 ;  /* 0x000000234123c210 */ /* 0x000fe400017ea464 */
[----:B------:R-:W-:Y:S02]  /*5ad0*/  ISETP.GE.AND P2, PT, R8, R97, PT ;  /* 0x000000610800720c */ /* 0x000fe40003f46270 */
[----:B------:R-:W-:Y:S02]  /*5ae0*/  CS2R R38, SRZ ;  /* 0x0000000000267805 */ /* 0x000fe4000001ff00 */
[----:B------:R-:W-:Y:S01]  /*5af0*/  CS2R R36, SRZ ;  /* 0x0000000000247805 */ /* 0x000fe2000001ff00 */
[----:B------:R1:W3:Y:S01]  /*5b00*/  @!P4 LDG.E.128 R28, desc[UR6][R34.64] ;  /* 0x00000006221cc981 */ /* 0x0002e2000c1e1d00 */
[----:B------:R-:W-:-:S13]  /*5b10*/  ISETP.GE.OR P2, PT, R16, R105, P2 ;  /* 0x000000691000720c */ /* 0x000fda0001746670 */
[----:B------:R-:W-:-:S04]  /*5b20*/  @!P2 IADD3 R5, P5, P6, R50, R83, R4 ;  /* 0x000000533205a210 */ /* 0x000fc80007ebe004 */
[----:B------:R-:W-:Y:S02]  /*5b30*/  @!P2 IADD3.X R10, R67, R85, R88, P5, P6 ;  /* 0x00000055430aa210 */ /* 0x000fe40002fec458 */
[----:B-1----:R-:W-:Y:S02]  /*5b40*/  CS2R R34, SRZ ;  /* 0x0000000000227805 */ /* 0x002fe4000001ff00 */
[----:B------:R-:W-:Y:S02]  /*5b50*/  CS2R R42, SRZ ;  /* 0x00000000002a7805 */ /* 0x000fe4000001ff00 */
[----:B------:R-:W-:Y:S02]  /*5b60*/  CS2R R40, SRZ ;  /* 0x0000000000287805 */ /* 0x000fe4000001ff00 */
[----:B------:R-:W-:Y:S02]  /*5b70*/  CS2R R46, SRZ ;  /* 0x00000000002e7805 */ /* 0x000fe4000001ff00 */
[----:B------:R-:W-:-:S02]  /*5b80*/  CS2R R44, SRZ ;  /* 0x00000000002c7805 */ /* 0x000fc4000001ff00 */
[----:B--2---:R-:W-:Y:S02]  /*5b90*/  R2UR UR4, R9 ;  /* 0x00000000090472ca */ /* 0x004fe400000e0000 */
        /* <DEDUP_REMOVED lines=9> */
[----:B------:R-:W0:Y:S03]  /*5c30*/  @!P2 LDC.64 R8, c[0x0][0x3e8] ;  /* 0x0000fa00ff08ab82 */ /* 0x000e260000000a00 */
[----:B------:R-:W2:Y:S01]  /*5c40*/  @!P3 LDG.E.128 R36, desc[UR6][R14.64] ;  /* 0x000000060e24b981 */ /* 0x000ea2000c1e1d00 */
[----:B0-----:R-:W-:-:S05]  /*5c50*/  @!P2 IADD3 R8, P5, R5, R8, RZ ;  /* 0x000000080508a210 */ /* 0x001fca0007fbe0ff */
[----:B------:R-:W-:Y:S02]  /*5c60*/  @!P2 IMAD.X R9, R10, 0x1, R9, P5 ;  /* 0x000000010a09a824 */ /* 0x000fe400028e0609 */
[----:B------:R-:W0:Y:S03]  /*5c70*/  @!P2 LDC.64 R10, c[0x0][0x400] ;  /* 0x00010000ff0aab82 */ /* 0x000e260000000a00 */
[----:B------:R-:W4:Y:S01]  /*5c80*/  @!P2 LDG.E.128 R40, desc[UR6][R8.64] ;  /* 0x000000060828a981 */ /* 0x000f22000c1e1d00 */
[----:B0-----:R-:W-:Y:S02]  /*5c90*/  @!P2 IADD3 R10, P5, R7, R10, RZ ;  /* 0x0000000a070aa210 */ /* 0x001fe40007fbe0ff */
[----:B------:R-:W-:Y:S02]  /*5ca0*/  CS2R R6, SRZ ;  /* 0x0000000000067805 */ /* 0x000fe4000001ff00 */
[----:B------:R-:W-:-:S02]  /*5cb0*/  @!P2 IADD3.X R11, R4, R11, RZ, P5, !PT ;  /* 0x0000000b040ba210 */ /* 0x000fc40002ffe4ff */
[----:B------:R-:W-:-:S03]  /*5cc0*/  CS2R R4, SRZ ;  /* 0x0000000000047805 */ /* 0x000fc6000001ff00 */
[----:B------:R-:W5:Y:S04]  /*5cd0*/  @!P2 LDG.E.128 R44, desc[UR6][R10.64] ;  /* 0x000000060a2ca981 */ /* 0x000f68000c1e1d00 */
[----:B------:R0:W5:Y:S02]  /*5ce0*/  @!P4 LDG.E.128 R4, desc[UR6][R32.64] ;  /* 0x000000062004c981 */ /* 0x000164000c1e1d00 */
[----:B0-----:R-:W-:-:S06]  /*5cf0*/  CS2R R32, SRZ ;  /* 0x0000000000207805 */ /* 0x001fcc000001ff00 */
[----:B------:R-:W5:Y:S01]  /*5d00*/  @!P3 LDG.E.128 R32, desc[UR6][R12.64] ;  /* 0x000000060c20b981 */ /* 0x000f62000c1e1d00 */
[----:B------:R-:W-:-:S06]  /*5d10*/  UISETP.NE.AND UP0, UPT, UR4, 0x3, UPT ;  /* 0x000000030400788c */ /* 0x000fcc000bf05270 */
[----:B------:R-:W-:Y:S01]  /*5d20*/  PLOP3.LUT P5, PT, PT, PT, UP0, 0x80, 0x0 ;  /* 0x000000000000781c */ /* 0x000fe20003faf008 */
[----:B---3--:R-:W-:Y:S01]  /*5d30*/  IMAD.MOV.U32 R117, RZ, RZ, R30 ;  /* 0x000000ffff757224 */ /* 0x008fe200078e001e */
[----:B------:R-:W-:Y:S01]  /*5d40*/  ISETP.GE.AND P2, PT, R16, R105, PT ;  /* 0x000000691000720c */ /* 0x000fe20003f46270 */
[----:B------:R-:W-:Y:S02]  /*5d50*/  IMAD.MOV.U32 R119, RZ, RZ, R28 ;  /* 0x000000ffff777224 */ /* 0x000fe400078e001c */
[----:B--2---:R-:W-:Y:S02]  /*5d60*/  IMAD.MOV.U32 R113, RZ, RZ, R38 ;  /* 0x000000ffff717224 */ /* 0x004fe400078e0026 */
[----:B------:R-:W-:Y:S02]  /*5d70*/  IMAD.MOV.U32 R114, RZ, RZ, R36 ;  /* 0x000000ffff727224 */ /* 0x000fe400078e0024 */
[----:B----4-:R-:W-:Y:S02]  /*5d80*/  IMAD.MOV.U32 R109, RZ, RZ, R42 ;  /* 0x000000ffff6d7224 */ /* 0x010fe400078e002a */
[----:B------:R-:W-:-:S02]  /*5d90*/  IMAD.MOV.U32 R108, RZ, RZ, R40 ;  /* 0x000000ffff6c7224 */ /* 0x000fc400078e0028 */
[----:B-----5:R-:W-:Y:S01]  /*5da0*/  IMAD.MOV.U32 R107, RZ, RZ, R46 ;  /* 0x000000ffff6b7224 */ /* 0x020fe200078e002e */
[----:B------:R-:W-:Y:S01]  /*5db0*/  MOV R105, R44 ;  /* 0x0000002c00697202 */ /* 0x000fe20000000f00 */
[----:B------:R-:W-:Y:S02]  /*5dc0*/  IMAD.MOV.U32 R116, RZ, RZ, R6 ;  /* 0x000000ffff747224 */ /* 0x000fe400078e0006 */
[----:B------:R-:W-:Y:S02]  /*5dd0*/  IMAD.MOV.U32 R118, RZ, RZ, R4 ;  /* 0x000000ffff767224 */ /* 0x000fe400078e0004 */
[----:B------:R-:W-:Y:S01]  /*5de0*/  IMAD.MOV.U32 R110, RZ, RZ, R34 ;  /* 0x000000ffff6e7224 */ /* 0x000fe200078e0022 */
[----:B------:R-:W-:Y:S01]  /*5df0*/  MOV R112, R32 ;  /* 0x0000002000707202 */ /* 0x000fe20000000f00 */
[----:B------:R-:W-:Y:S06]  /*5e00*/  @!P5 BRA `(.L_x_9953) ;  /* 0x000000000004d947 */ /* 0x000fec0003800000 */
[----:B------:R-:W-:Y:S01]  /*5e10*/  BPT.TRAP 0x1 ;  /* 0x000000040000795c */ /* 0x000fe20000300000 */
.L_x_9953:
[----:B------:R-:W-:Y:S01]  /*5e20*/  IMAD R88, R192, 0x8, R18 ;  /* 0x00000008c0587824 */ /* 0x000fe200078e0212 */
[----:B------:R-:W-:Y:S01]  /*5e30*/  SHF.L.U32 R100, R198, 0x1f, RZ ;  /* 0x0000001fc6647819 */ /* 0x000fe200000006ff */
[----:B------:R-:W0:Y:S01]  /*5e40*/  LDC R103, c[0x0][0x2f4] ;  /* 0x0000bd00ff677b82 */ /* 0x000e220000000800 */
[----:B------:R-:W-:Y:S02]  /*5e50*/  BSSY B1, `(.L_x_9954) ;  /* 0x0000003000017945 */ /* 0x000fe40003800000 */
[----:B------:R-:W1:Y:S02]  /*5e60*/  SYNCS.PHASECHK.TRANS64.TRYWAIT P3, [R88+URZ+0x22890], R100 ;  /* 0x02289064580075a7 */ /* 0x000e64000806017f */
[----:B-1----:R-:W-:Y:S05]  /*5e70*/  @!P3 BRA `(.L_x_9955) ;  /* 0x000002080008b947 */ /* 0x002fea0003800000 */
.L_x_10232:
[----:B------:R-:W-:Y:S05]  /*5e80*/  BSYNC B1 ;  /* 0x0000000000017941 */ /* 0x000fea0003800000 */
.L_x_9954:
[----:B------:R-:W-:Y:S01]  /*5e90*/  UMOV UR4, 0xffffffff ;  /* 0xffffffff00047882 */ /* 0x000fe20000000000 */
[----:B0-----:R-:W-:Y:S02]  /*5ea0*/  IMAD.IADD R111, R103, 0x1, -R72 ;  /* 0x00000001676f7824 */ /* 0x001fe400078e0a48 */
[----:B------:R-:W-:Y:S05]  /*5eb0*/  BRA.DIV UR4, `(.L_x_9956) ;  /* 0x0000020a040c7947 */ /* 0x000fea000b800000 */
[----:B------:R0:W2:Y:S04]  /*5ec0*/  SHFL.IDX PT, R104, R102, RZ, 0x1c1f ;  /* 0x001c1fff66687589 */ /* 0x0000a800000e0000 */
[----:B------:R0:W3:Y:S02]  /*5ed0*/  SHFL.IDX PT, R106, R101, RZ, 0x1c1f ;  /* 0x001c1fff656a7589 */ /* 0x0000e400000e0000 */
.L_x_10236:
        /* <DEDUP_REMOVED lines=14> */
[----:B------:R-:W-:Y:S01]  /*5fc0*/  IMAD.IADD R11, R203, 0x1, R8 ;  /* 0x00000001cb0b7824 */ /* 0x000fe200078e0208 */
[----:B------:R-:W-:-:S03]  /*5fd0*/  IADD3 R9, R18, R9, RZ ;  /* 0x0000000912097210 */ /* 0x000fc60007ffe0ff */
[----:B------:R-:W-:-:S04]  /*5fe0*/  IMAD R11, R192, 0x5000, R11 ;  /* 0x00005000c00b7824 */ /* 0x000fc800078e020b */
[----:B------:R-:W-:Y:S02]  /*5ff0*/  IMAD.IADD R12, R18, 0x1, R11 ;  /* 0x00000001120c7824 */ /* 0x000fe400078e020b */
        /* <DEDUP_REMOVED lines=18> */
[----:B------:R-:W-:Y:S01]  /*6120*/  SHF.R.U32.HI R128, RZ, 0x10, R5 ;  /* 0x00000010ff807819 */ /* 0x000fe20000011605 */
[----:B------:R-:W-:Y:S01]  /*6130*/  IMAD.SHL.U32 R5, R129, 0x100, RZ ;  /* 0x0000010081057824 */ /* 0x000fe200078e00ff */
[--C-:B------:R-:W-:Y:S02]  /*6140*/  SHF.R.U32.HI R121, RZ, 0x8, R31.reuse ;  /* 0x00000008ff797819 */ /* 0x100fe4000001161f */
[----:B------:R-:W-:Y:S01]  /*6150*/  SHF.R.U32.HI R126, RZ, 0x10, R31 ;  /* 0x00000010ff7e7819 */ /* 0x000fe2000001161f */
[----:B---3--:R-:W-:Y:S01]  /*6160*/  IMAD.MOV.U32 R31, RZ, RZ, R12 ;  /* 0x000000ffff1f7224 */ /* 0x008fe200078e000c */
[----:B------:R-:W-:Y:S01]  /*6170*/  PRMT R4, R131, 0x654, R4 ;  /* 0x0000065483047816 */ /* 0x000fe20000000004 */
[----:B------:R-:W-:Y:S01]  /*6180*/  IMAD.SHL.U32 R121, R121, 0x100, RZ ;  /* 0x0000010079797824 */ /* 0x000fe200078e00ff */
[----:B------:R-:W-:Y:S01]  /*6190*/  PRMT R12, R30, 0x654, R29 ;  /* 0x000006541e0c7816 */ /* 0x000fe2000000001d */
[----:B------:R-:W-:Y:S01]  /*61a0*/  IMAD.U32 R126, R126, 0x10000, RZ ;  /* 0x000100007e7e7824 */ /* 0x000fe200078e00ff */
[----:B------:R-:W-:Y:S01]  /*61b0*/  PRMT R8, R122, 0x654, R7 ;  /* 0x000006547a087816 */ /* 0x000fe20000000007 */
[----:B------:R-:W-:Y:S01]  /*61c0*/  IMAD.SHL.U32 R7, R123, 0x100, RZ ;  /* 0x000001007b077824 */ /* 0x000fe200078e00ff */
[----:B------:R-:W-:-:S02]  /*61d0*/  SHF.L.U32 R29, R120, 0x8, RZ ;  /* 0x00000008781d7819 */ /* 0x000fc400000006ff */
[----:B------:R-:W-:Y:S01]  /*61e0*/  LOP3.LUT R4, R4, 0xff00, R5, 0xf8, !PT ;  /* 0x0000ff0004047812 */ /* 0x000fe200078ef805 */
[----:B------:R-:W-:Y:S01]  /*61f0*/  IMAD.U32 R5, R128, 0x10000, RZ ;  /* 0x0001000080057824 */ /* 0x000fe200078e00ff */
[----:B------:R-:W-:Y:S02]  /*6200*/  PRMT R6, R125, 0x654, R6 ;  /* 0x000006547d067816 */ /* 0x000fe40000000006 */
[----:B------:R-:W-:Y:S02]  /*6210*/  LOP3.LUT R123, R8, 0xff00, R29, 0xf8, !PT ;  /* 0x0000ff00087b7812 */ /* 0x000fe400078ef81d */
[----:B------:R-:W-:Y:S02]  /*6220*/  F2FP.F16.E4M3.UNPACK_B R122, R119.H1 ;  /* 0x00000077ff7a723e */ /* 0x000fe400030006ff */
[----:B------:R-:W-:Y:S02]  /*6230*/  F2FP.F16.E4M3.UNPACK_B R120, R31.H1 ;  /* 0x0000001fff78723e */ /* 0x000fe400030006ff */
[----:B------:R-:W-:-:S02]  /*6240*/  F2FP.F16.E4M3.UNPACK_B R29, R28.H1 ;  /* 0x0000001cff1d723e */ /* 0x000fc400030006ff */
        /* <DEDUP_REMOVED lines=8> */
[----:B------:R-:W-:Y:S02]  /*62d0*/  IMAD.U32 R4, R127, 0x10000, RZ ;  /* 0x000100007f047824 */ /* 0x000fe400078e00ff */
        /* <DEDUP_REMOVED lines=67> */
[CC--:B------:R-:W-:Y:S01]  /*6710*/  FMUL.FTZ R119, R29.reuse, R118.reuse ;  /* 0x000000761d777220 */ /* 0x0c0fe20000410000 */
[----:B------:R-:W-:Y:S02]  /*6720*/  HADD2.F32 R30, -RZ, R116.H0_H0 ;  /* 0x20000074ff1e7230 */ /* 0x000fe40000004100 */
[----:B------:R-:W-:Y:S01]  /*6730*/  FMUL.FTZ R118, R14, R118 ;  /* 0x000000760e767220 */ /* 0x000fe20000410000 */
        /* <DEDUP_REMOVED lines=21> */
[----:B------:R-:W-:Y:S01]  /*6890*/  FMUL.FTZ R120, R28, R120 ;  /* 0x000000781c787220 */ /* 0x000fe20000410000 */
[----:B------:R-:W-:Y:S01]  /*68a0*/  HADD2.F32 R119, -RZ, R119.H1_H1 ;  /* 0x30000077ff777230 */ /* 0x000fe20000004100 */
[----:B------:R-:W-:Y:S01]  /*68b0*/  F2FP.F16.E4M3.UNPACK_B R9, R9.H1 ;  /* 0x00000009ff09723e */ /* 0x000fe200030006ff */
[----:B------:R-:W-:Y:S02]  /*68c0*/  HADD2.F32 R30, -RZ, R29.H1_H1 ;  /* 0x3000001dff1e7230 */ /* 0x000fe40000004100 */
[-C--:B------:R-:W-:Y:S01]  /*68d0*/  FFMA.FTZ R29, R31, R118.reuse, R120 ;  /* 0x000000761f1d7223 */ /* 0x080fe20000010078 */
[----:B------:R-:W-:Y:S02]  /*68e0*/  HADD2.F32 R117, -RZ, R117.H1_H1 ;  /* 0x30000075ff757230 */ /* 0x000fe40000004100 */
[----:B------:R-:W-:Y:S01]  /*68f0*/  FMUL.FTZ R31, R116, R119 ;  /* 0x00000077741f7220 */ /* 0x000fe20000410000 */
[----:B------:R-:W-:Y:S01]  /*6900*/  F2FP.F16.E4M3.UNPACK_B R13, R13.H1 ;  /* 0x0000000dff0d723e */ /* 0x000fe200030006ff */
[----:B------:R-:W-:Y:S01]  /*6910*/  FMUL.FTZ R119, R30, R119 ;  /* 0x000000771e777220 */ /* 0x000fe20000410000 */
[----:B------:R-:W-:Y:S01]  /*6920*/  FFMA.FTZ R28, R28, R118, -R121 ;  /* 0x000000761c1c7223 */ /* 0x000fe20000010879 */
[----:B------:R-:W-:Y:S01]  /*6930*/  FFMA.FTZ R123, R30, R117, -R31 ;  /* 0x000000751e7b7223 */ /* 0x000fe2000001081f */
[----:B------:R-:W-:Y:S01]  /*6940*/  F2FP.F16.E4M3.UNPACK_B R31, R7.H1 ;  /* 0x00000007ff1f723e */ /* 0x000fe200030006ff */
[----:B------:R-:W-:Y:S01]  /*6950*/  FFMA.FTZ R122, R116, R117, R119 ;  /* 0x00000075747a7223 */ /* 0x000fe20000010077 */
[----:B------:R-:W-:Y:S01]  /*6960*/  HADD2.F32 R7, -RZ, R9.H0_H0 ;  /* 0x20000009ff077230 */ /* 0x000fe20000004100 */
[----:B------:R-:W-:Y:S01]  /*6970*/  F2FP.F16.E4M3.UNPACK_B R6, R6.H1 ;  /* 0x00000006ff06723e */ /* 0x000fe200030006ff */
[----:B------:R-:W-:Y:S01]  /*6980*/  HADD2.F32 R30, -RZ, R13.H0_H0 ;  /* 0x2000000dff1e7230 */ /* 0x000fe20000004100 */
[----:B------:R-:W-:Y:S01]  /*6990*/  F2FP.SATFINITE.E4M3.F32.PACK_AB_MERGE_C R12, R129, R12, RZ ;  /* 0x0000000c810c723e */ /* 0x000fe200048070ff */
[----:B------:R-:W-:Y:S01]  /*69a0*/  HADD2.F32 R116, -RZ, R31.H0_H0 ;  /* 0x2000001fff747230 */ /* 0x000fe20000004100 */
[----:B------:R-:W-:Y:S01]  /*69b0*/  F2FP.F16.E4M3.UNPACK_B R119, R5.H1 ;  /* 0x00000005ff77723e */ /* 0x000fe200030006ff */
[----:B------:R-:W-:Y:S01]  /*69c0*/  HADD2.F32 R13, -RZ, R13.H1_H1 ;  /* 0x3000000dff0d7230 */ /* 0x000fe20000004100 */
[----:B------:R-:W-:Y:S01]  /*69d0*/  F2FP.SATFINITE.E4M3.F32.PACK_AB_MERGE_C R12, R125, R124, R12 ;  /* 0x0000007c7d0c723e */ /* 0x000fe2000480700c */
        /* <DEDUP_REMOVED lines=54> */
[----:B------:R-:W-:-:S02]  /*6d40*/  F2FP.SATFINITE.E4M3.F32.PACK_AB_MERGE_C R116, R116, R121, RZ ;  /* 0x000000797474723e */ /* 0x000fc400048070ff */
[----:B------:R-:W-:Y:S02]  /*6d50*/  F2FP.SATFINITE.E4M3.F32.PACK_AB_MERGE_C R123, R123, R28, R124 ;  /* 0x0000001c7b7b723e */ /* 0x000fe4000480707c */
[----:B------:R-:W-:Y:S02]  /*6d60*/  F2FP.SATFINITE.E4M3.F32.PACK_AB_MERGE_C R11, R9, R128, R11 ;  /* 0x00000080090b723e */ /* 0x000fe4000480700b */
[----:B------:R-:W-:Y:S02]  /*6d70*/  F2FP.SATFINITE.E4M3.F32.PACK_AB_MERGE_C R13, R122, R29, R125 ;  /* 0x0000001d7a0d723e */ /* 0x000fe4000480707d */
[----:B------:R-:W-:Y:S02]  /*6d80*/  F2FP.SATFINITE.E4M3.F32.PACK_AB_MERGE_C R15, R7, R120, R116 ;  /* 0x00000078070f723e */ /* 0x000fe40004807074 */
[----:B------:R-:W-:-:S07]  /*6d90*/  MOV R9, R123 ;  /* 0x0000007b00097202 */ /* 0x000fce0000000f00 */
.L_x_9960:
[----:B------:R-:W-:Y:S05]  /*6da0*/  BSYNC B2 ;  /* 0x0000000000027941 */ /* 0x000fea0003800000 */
.L_x_9959:
[----:B------:R-:W-:Y:S01]  /*6db0*/  ISETP.GE.AND P3, PT, R115, R103, PT ;  /* 0x000000677300720c */ /* 0x000fe20003f66270 */
[----:B------:R-:W-:Y:S02]  /*6dc0*/  ULDC.64 UR4, c[0x0][0x208] ;  /* 0x0000820000047ab9 */ /* 0x000fe40000000a00 */
[----:B--2---:R4:W-:Y:S10]  /*6dd0*/  ST.E.128 desc[UR4][R98.64], R8 ;  /* 0x0000000862007985 */ /* 0x0049f4000c101d04 */
[----:B------:R-:W-:-:S04]  /*6de0*/  @!P3 IADD3 R4, P4, R106, R115, RZ ;  /* 0x000000736a04b210 */ /* 0x000fc80007f9e0ff */
[----:B------:R-:W-:-:S05]  /*6df0*/  @!P3 LEA.HI.X.SX32 R5, R115, R104, 0x1, P4 ;  /* 0x000000687305b211 */ /* 0x000fca00020f0eff */
[----:B---3--:R4:W-:Y:S04]  /*6e00*/  @!P3 ST.E.128 desc[UR4][R4.64], R12 ;  /* 0x0000000c0400b985 */ /* 0x0089e8000c101d04 */
.L_x_9958:
[----:B------:R-:W-:Y:S05]  /*6e10*/  BSYNC B1 ;  /* 0x0000000000017941 */ /* 0x000fea0003800000 */
.L_x_9957:
[----:B------:R-:W-:-:S03]  /*6e20*/  UMOV UR4, 0xffffffff ;  /* 0xffffffff00047882 */ /* 0x000fc60000000000 */
[----:B------:R-:W-:Y:S05]  /*6e30*/  BRA.DIV UR4, `(.L_x_9961) ;  /* 0x000001fa04787947 */ /* 0x000fea000b800000 */
[----:B------:R0:W0:Y:S04]  /*6e40*/  SHFL.IDX PT, R28, R102, 0x1, 0x1c1f ;  /* 0x003c1f00661c7f89 */ /* 0x00002800000e0000 */
[----:B----4-:R4:W0:Y:S02]  /*6e50*/  SHFL.IDX PT, R14, R101, 0x1, 0x1c1f ;  /* 0x003c1f00650e7f89 */ /* 0x01082400000e0000 */
.L_x_10240:
        /* <DEDUP_REMOVED lines=12> */
[----:B------:R-:W-:Y:S02]  /*6f20*/  IMAD.SHL.U32 R15, R5, 0x10, RZ ;  /* 0x00000010050f7824 */ /* 0x000fe400078e00ff */
[----:B------:R-:W-:-:S03]  /*6f30*/  IMAD R5, R192, 0x5000, R3 ;  /* 0x00005000c0057824 */ /* 0x000fc600078e0203 */
[----:B------:R-:W-:Y:S01]  /*6f40*/  LOP3.LUT R4, R200, 0x70, R15, 0xf8, !PT ;  /* 0x00000070c8047812 */ /* 0x000fe200078ef80f */
[----:B------:R-:W-:-:S03]  /*6f50*/  IMAD.IADD R5, R18, 0x1, R5 ;  /* 0x0000000112057824 */ /* 0x000fc600078e0205 */
        /* <DEDUP_REMOVED lines=17> */
[----:B------:R-:W-:Y:S01]  /*7070*/  SHF.R.U32.HI R117, RZ, 0x8, R35 ;  /* 0x00000008ff757819 */ /* 0x000fe20000011623 */
[----:B------:R-:W-:Y:S01]  /*7080*/  IMAD.U32 R8, R120, 0x10000, RZ ;  /* 0x0001000078087824 */ /* 0x000fe200078e00ff */
[----:B------:R-:W-:-:S02]  /*7090*/  LOP3.LUT R36, R35, 0xff, RZ, 0xc0, !PT ;  /* 0x000000ff23247812 */ /* 0x000fc400078ec0ff */
[----:B------:R-:W-:Y:S02]  /*70a0*/  PRMT R33, R33, 0x654, R32 ;  /* 0x0000065421217816 */ /* 0x000fe40000000020 */
[----:B------:R-:W-:Y:S02]  /*70b0*/  SHF.R.U32.HI R35, RZ, 0x18, R35 ;  /* 0x00000018ff237819 */ /* 0x000fe40000011623 */
[--C-:B---3--:R-:W-:Y:S02]  /*70c0*/  SHF.R.U32.HI R106, RZ, 0x8, R37.reuse ;  /* 0x00000008ff6a7819 */ /* 0x108fe40000011625 */
[--C-:B------:R-:W-:Y:S02]  /*70d0*/  SHF.R.U32.HI R116, RZ, 0x10, R37.reuse ;  /* 0x00000010ff747819 */ /* 0x100fe40000011625 */
[----:B------:R-:W-:Y:S01]  /*70e0*/  LOP3.LUT R38, R37, 0xff, RZ, 0xc0, !PT ;  /* 0x000000ff25267812 */ /* 0x000fe200078ec0ff */
[----:B------:R-:W-:Y:S01]  /*70f0*/  IMAD.SHL.U32 R6, R106, 0x100, RZ ;  /* 0x000001006a067824 */ /* 0x000fe200078e00ff */
[----:B------:R-:W-:-:S02]  /*7100*/  SHF.R.U32.HI R115, RZ, 0x18, R37 ;  /* 0x00000018ff737819 */ /* 0x000fc40000011625 */
[----:B------:R-:W-:Y:S02]  /*7110*/  LOP3.LUT R37, R39, 0xff, RZ, 0xc0, !PT ;  /* 0x000000ff27257812 */ /* 0x000fe400078ec0ff */
[--C-:B------:R-:W-:Y:S02]  /*7120*/  SHF.R.U32.HI R98, RZ, 0x18, R39.reuse ;  /* 0x00000018ff627819 */ /* 0x100fe40000011627 */
[----:B------:R-:W-:Y:S02]  /*7130*/  LOP3.LUT R33, R33, 0xff00, R4, 0xf8, !PT ;  /* 0x0000ff0021217812 */ /* 0x000fe400078ef804 */
[--C-:B------:R-:W-:Y:S02]  /*7140*/  SHF.R.U32.HI R99, RZ, 0x8, R39.reuse ;  /* 0x00000008ff637819 */ /* 0x100fe40000011627 */
[----:B------:R-:W-:Y:S02]  /*7150*/  PRMT R35, R35, 0x654, R36 ;  /* 0x0000065423237816 */ /* 0x000fe40000000024 */
[----:B------:R-:W-:Y:S01]  /*7160*/  SHF.L.U32 R4, R117, 0x8, RZ ;  /* 0x0000000875047819 */ /* 0x000fe200000006ff */
[----:B------:R-:W-:Y:S01]  /*7170*/  IMAD.SHL.U32 R10, R99, 0x100, RZ ;  /* 0x00000100630a7824 */ /* 0x000fe200078e00ff */
[----:B--2---:R-:W-:-:S02]  /*7180*/  SHF.R.U32.HI R104, RZ, 0x10, R39 ;  /* 0x00000010ff687819 */ /* 0x004fc40000011627 */
[----:B------:R-:W-:Y:S02]  /*7190*/  PRMT R39, R115, 0x654, R38 ;  /* 0x0000065473277816 */ /* 0x000fe40000000026 */
[----:B------:R-:W-:Y:S02]  /*71a0*/  PRMT R115, R98, 0x654, R37 ;  /* 0x0000065462737816 */ /* 0x000fe40000000025 */
[----:B------:R-:W-:Y:S01]  /*71b0*/  LOP3.LUT R37, R35, 0xff00, R4, 0xf8, !PT ;  /* 0x0000ff0023257812 */ /* 0x000fe200078ef804 */
[----:B------:R-:W-:Y:S01]  /*71c0*/  IMAD.U32 R4, R118, 0x10000, RZ ;  /* 0x0001000076047824 */ /* 0x000fe200078e00ff */
[----:B------:R-:W-:Y:S02]  /*71d0*/  LOP3.LUT R99, R39, 0xff00, R6, 0xf8, !PT ;  /* 0x0000ff0027637812 */ /* 0x000fe400078ef806 */
[----:B------:R-:W-:Y:S02]  /*71e0*/  F2FP.F16.E4M3.UNPACK_B R39, R114.H1 ;  /* 0x00000072ff27723e */ /* 0x000fe400030006ff */
[----:B------:R-:W-:-:S02]  /*71f0*/  F2FP.F16.E4M3.UNPACK_B R32, R31.H1 ;  /* 0x0000001fff20723e */ /* 0x000fc400030006ff */
        /* <DEDUP_REMOVED lines=8> */
[----:B------:R-:W-:Y:S02]  /*7280*/  SHF.L.U32 R98, R104, 0x10, RZ ;  /* 0x0000001068627819 */ /* 0x000fe400000006ff */
[----:B------:R-:W-:Y:S01]  /*7290*/  FMUL.FTZ R117, R33, R6 ;  /* 0x0000000621757220 */ /* 0x000fe20000410000 */
[----:B------:R-:W-:-:S02]  /*72a0*/  HADD2.F32 R38, -RZ, R37.H0_H0 ;  /* 0x20000025ff267230 */ /* 0x000fc40000004100 */
        /* <DEDUP_REMOVED lines=18> */
[----:B------:R-:W-:Y:S02]  /*73d0*/  IMAD.U32 R10, R116, 0x10000, RZ ;  /* 0x00010000740a7824 */ /* 0x000fe400078e00ff */
        /* <DEDUP_REMOVED lines=12> */
[----:B------:R-:W-:Y:S01]  /*74a0*/  F2FP.F16.E4M3.UNPACK_B R33, R30.H1 ;  /* 0x0000001eff21723e */ /* 0x000fe200030006ff */
[----:B------:R-:W-:Y:S01]  /*74b0*/  FFMA.FTZ R104, R31, R112, -R36 ;  /* 0x000000701f687223 */ /* 0x000fe20000010824 */
[----:B------:R-:W-:Y:S01]  /*74c0*/  LOP3.LUT R10, R99, 0xff0000, R10, 0xf8, !PT ;  /* 0x00ff0000630a7812 */ /* 0x000fe200078ef80a */
[----:B------:R-:W-:Y:S01]  /*74d0*/  FMUL.FTZ R99, R31, R114 ;  /* 0x000000721f637220 */ /* 0x000fe20000410000 */
        /* <DEDUP_REMOVED lines=27> */
[----:B------:R-:W-:Y:S01]  /*7690*/  HADD2.F32 R30, -RZ, R29.H0_H0 ;  /* 0x2000001dff1e7230 */ /* 0x000fe20000004100 */
[----:B------:R-:W-:Y:S01]  /*76a0*/  F2FP.SATFINITE.E4M3.F32.PACK_AB_MERGE_C R121, R121, R38, RZ ;  /* 0x000000267979723e */ /* 0x000fe200048070ff */
        /* <DEDUP_REMOVED lines=8> */
[----:B------:R-:W-:Y:S01]  /*7730*/  F2FP.F16.E4M3.UNPACK_B R38, R10 ;  /* 0x0000000aff26723e */ /* 0x000fe200020006ff */
[-C--:B------:R-:W-:Y:S01]  /*7740*/  FFMA.FTZ R112, R32, R33.reuse, R35 ;  /* 0x0000002120707223 */ /* 0x080fe20000010023 */
[----:B------:R-:W-:Y:S01]  /*7750*/  FFMA.FTZ R30, R30, R33, -R37 ;  /* 0x000000211e1e7223 */ /* 0x000fe20000010825 */
[-C--:B------:R-:W-:Y:S01]  /*7760*/  FFMA.FTZ R113, R31, R110.reuse, R34 ;  /* 0x0000006e1f717223 */ /* 0x080fe20000010022 */
[----:B------:R-:W-:Y:S01]  /*7770*/  F2FP.SATFINITE.E4M3.F32.PACK_AB_MERGE_C R31, R116, R117, RZ ;  /* 0x00000075741f723e */ /* 0x000fe200048070ff */
[----:B------:R-:W-:Y:S01]  /*7780*/  FFMA.FTZ R29, R29, R110, -R36 ;  /* 0x0000006e1d1d7223 */ /* 0x000fe20000010824 */
[----:B------:R-:W-:Y:S02]  /*7790*/  F2FP.F16.E4M3.UNPACK_B R35, R9 ;  /* 0x00000009ff23723e */ /* 0x000fe400020006ff */
[----:B------:R-:W-:Y:S02]  /*77a0*/  F2FP.F16.E4M3.UNPACK_B R33, R5 ;  /* 0x00000005ff21723e */ /* 0x000fe400020006ff */
[----:B------:R-:W-:Y:S01]  /*77b0*/  F2FP.SATFINITE.E4M3.F32.PACK_AB_MERGE_C R31, R99, R98, R31 ;  /* 0x00000062631f723e */ /* 0x000fe2000480701f */
        /* <DEDUP_REMOVED lines=8> */
[----:B------:R-:W-:Y:S01]  /*7840*/  HADD2.F32 R39, -RZ, R37.H0_H0 ;  /* 0x20000025ff277230 */ /* 0x000fe20000004100 */
[----:B------:R-:W-:Y:S01]  /*7850*/  F2FP.SATFINITE.E4M3.F32.PACK_AB_MERGE_C R29, R113, R112, R121 ;  /* 0x00000070711d723e */ /* 0x000fe20004807079 */
[-C--:B------:R-:W-:Y:S01]  /*7860*/  FMUL.FTZ R113, R36, R99.reuse ;  /* 0x0000006324717220 */ /* 0x080fe20000410000 */
[----:B------:R-:W-:Y:S01]  /*7870*/  FMUL.FTZ R99, R34, R99 ;  /* 0x0000006322637220 */ /* 0x000fe20000410000 */
        /* <DEDUP_REMOVED lines=81> */
.L_x_9965:
[----:B------:R-:W-:Y:S05]  /*7d90*/  BSYNC B2 ;  /* 0x0000000000027941 */ /* 0x000fea0003800000 */
.L_x_9964:
[C---:B------:R-:W-:Y:S01]  /*7da0*/  ISETP.GE.AND P3, PT, R15.reuse, R103, PT ;  /* 0x000000670f00720c */ /* 0x040fe20003f66270 */
[----:B------:R-:W-:Y:S02]  /*7db0*/  ULDC.64 UR4, c[0x0][0x208] ;  /* 0x0000820000047ab9 */ /* 0x000fe40000000a00 */
[----:B0-----:R0:W-:Y:S10]  /*7dc0*/  ST.E.128 desc[UR4][R12.64], R4 ;  /* 0x000000040c007985 */ /* 0x0011f4000c101d04 */
[----:B------:R-:W-:-:S04]  /*7dd0*/  @!P3 IADD3 R14, P4, R15, R14, RZ ;  /* 0x0000000e0f0eb210 */ /* 0x000fc80007f9e0ff */
[----:B------:R-:W-:-:S05]  /*7de0*/  @!P3 LEA.HI.X.SX32 R15, R15, R28, 0x1, P4 ;  /* 0x0000001c0f0fb211 */ /* 0x000fca00020f0eff */
[----:B------:R0:W-:Y:S04]  /*7df0*/  @!P3 ST.E.128 desc[UR4][R14.64], R8 ;  /* 0x000000080e00b985 */ /* 0x0001e8000c101d04 */
.L_x_9963:
[----:B------:R-:W-:Y:S05]  /*7e00*/  BSYNC B1 ;  /* 0x0000000000017941 */ /* 0x000fea0003800000 */
.L_x_9962:
[----:B------:R-:W-:-:S03]  /*7e10*/  UMOV UR4, 0xffffffff ;  /* 0xffffffff00047882 */ /* 0x000fc60000000000 */
[----:B------:R-:W-:Y:S05]  /*7e20*/  BRA.DIV UR4, `(.L_x_9966) ;  /* 0x000001ea04c47947 */ /* 0x000fea000b800000 */
[----:B0-----:R-:W0:Y:S04]  /*7e30*/  SHFL.IDX PT, R102, R102, 0x2, 0x1c1f ;  /* 0x005c1f0066667f89 */ /* 0x001e2800000e0000 */
[----:B------:R0:W0:Y:S02]  /*7e40*/  SHFL.IDX PT, R14, R101, 0x2, 0x1c1f ;  /* 0x005c1f00650e7f89 */ /* 0x00002400000e0000 */
.L_x_10244:
[----:B------:R-:W-:-:S05]  /*7e50*/  VIADD R4, R195, 0x80 ;  /* 0x00000080c3047836 */ /* 0x000fca0000000000 */
[----:B------:R-:W-:-:S13]  /*7e60*/  ISETP.GE.OR P3, PT, R4, R97, P1 ;  /* 0x000000610400720c */ /* 0x000fda0000f66670 */
[----:B------:R-:W-:Y:S05]  /*7e70*/  @P3 BRA `(.L_x_9946) ;  /* 0x0000001400483947 */ /* 0x000fea0003800000 */
[----:B------:R-:W-:Y:S01]  /*7e80*/  SEL R111, R72, R111, !P0 ;  /* 0x0000006f486f7207 */ /* 0x000fe20004000000 */
[----:B------:R-:W-:Y:S01]  /*7e90*/  BSSY B1, `(.L_x_9967) ;  /* 0x00000eb000017945 */ /* 0x000fe20003800000 */
[----:B0-----:R-:W-:Y:S02]  /*7ea0*/  IADD3 R12, P3, R63, R14, RZ ;  /* 0x0000000e3f0c7210 */ /* 0x001fe40007f7e0ff */
[----:B------:R-:W-:Y:S02]  /*7eb0*/  SHF.R.S32.HI R4, RZ, 0x1f, R111 ;  /* 0x0000001fff047819 */ /* 0x000fe4000001146f */
[----:B------:R-:W-:Y:S02]  /*7ec0*/  IADD3.X R13, R102, R61, RZ, P3, !PT ;  /* 0x0000003d660d7210 */ /* 0x000fe40001ffe4ff */
        /* <DEDUP_REMOVED lines=23> */
[----:B------:R-:W-:Y:S01]  /*8040*/  IMAD.SHL.U32 R37, R37, 0x100, RZ ;  /* 0x0000010025257824 */ /* 0x000fe200078e00ff */
[----:B------:R-:W-:-:S02]  /*8050*/  LOP3.LUT R33, R45, 0xff, RZ, 0xc0, !PT ;  /* 0x000000ff2d217812 */ /* 0x000fc400078ec0ff */
[----:B------:R-:W-:Y:S02]  /*8060*/  SHF.R.U32.HI R42, RZ, 0x10, R41 ;  /* 0x00000010ff2a7819 */ /* 0x000fe40000011629 */
[----:B------:R-:W-:Y:S02]  /*8070*/  PRMT R29, R44, 0x654, R29 ;  /* 0x000006542c1d7816 */ /* 0x000fe4000000001d */
[----:B------:R-:W-:Y:S02]  /*8080*/  SHF.R.U32.HI R99, RZ, 0x18, R43 ;  /* 0x00000018ff637819 */ /* 0x000fe4000001162b */
[----:B------:R-:W-:Y:S02]  /*8090*/  LOP3.LUT R30, R43, 0xff, RZ, 0xc0, !PT ;  /* 0x000000ff2b1e7812 */ /* 0x000fe400078ec0ff */
[----:B------:R-:W-:Y:S01]  /*80a0*/  PRMT R6, R36, 0x654, R33 ;  /* 0x0000065424067816 */ /* 0x000fe20000000021 */
[----:B------:R-:W-:Y:S01]  /*80b0*/  IMAD.SHL.U32 R33, R40, 0x100, RZ ;  /* 0x0000010028217824 */ /* 0x000fe200078e00ff */
[----:B------:R-:W-:-:S02]  /*80c0*/  SHF.R.U32.HI R38, RZ, 0x10, R43 ;  /* 0x00000010ff267819 */ /* 0x000fc4000001162b */
[----:B------:R-:W-:Y:S01]  /*80d0*/  LOP3.LUT R4, R29, 0xff00, R4, 0xf8, !PT ;  /* 0x0000ff001d047812 */ /* 0x000fe200078ef804 */
[----:B------:R-:W-:Y:S01]  /*80e0*/  IMAD.U32 R29, R42, 0x10000, RZ ;  /* 0x000100002a1d7824 */ /* 0x000fe200078e00ff */
[----:B------:R-:W-:Y:S02]  /*80f0*/  PRMT R30, R99, 0x654, R30 ;  /* 0x00000654631e7816 */ /* 0x000fe4000000001e */
[----:B------:R-:W-:Y:S02]  /*8100*/  SHF.R.U32.HI R39, RZ, 0x8, R47 ;  /* 0x00000008ff277819 */ /* 0x000fe4000001162f */
[----:B------:R-:W-:Y:S02]  /*8110*/  MOV R32, R8 ;  /* 0x0000000800207202 */ /* 0x000fe40000000f00 */
[----:B------:R-:W-:Y:S01]  /*8120*/  LOP3.LUT R6, R6, 0xff00, R37, 0xf8, !PT ;  /* 0x0000ff0006067812 */ /* 0x000fe200078ef825 */
[----:B------:R-:W-:Y:S01]  /*8130*/  IMAD.U32 R37, R38, 0x10000, RZ ;  /* 0x0001000026257824 */ /* 0x000fe200078e00ff */
[----:B------:R-:W-:-:S02]  /*8140*/  LOP3.LUT R30, R30, 0xff00, R33, 0xf8, !PT ;  /* 0x0000ff001e1e7812 */ /* 0x000fc400078ef821 */
[----:B------:R-:W-:Y:S02]  /*8150*/  LOP3.LUT R34, R47, 0xff0000ff, RZ, 0xc0, !PT ;  /* 0xff0000ff2f227812 */ /* 0x000fe400078ec0ff */
[----:B------:R-:W-:Y:S02]  /*8160*/  SHF.L.U32 R39, R39, 0x8, RZ ;  /* 0x0000000827277819 */ /* 0x000fe400000006ff */
[----:B------:R-:W-:Y:S02]  /*8170*/  LOP3.LUT R8, R4, 0xff0000, R29, 0xf8, !PT ;  /* 0x00ff000004087812 */ /* 0x000fe400078ef81d */
[----:B------:R-:W-:Y:S02]  /*8180*/  F2FP.F16.E4M3.UNPACK_B R38, R105.H1 ;  /* 0x00000069ff26723e */ /* 0x000fe400030006ff */
[----:B------:R-:W-:Y:S02]  /*8190*/  F2FP.F16.E4M3.UNPACK_B R33, R32.H1 ;  /* 0x00000020ff21723e */ /* 0x000fe400030006ff */
[----:B------:R-:W-:-:S02]  /*81a0*/  F2FP.F16.E4M3.UNPACK_B R29, R28.H1 ;  /* 0x0000001cff1d723e */ /* 0x000fc400030006ff */
        /* <DEDUP_REMOVED lines=8> */
[----:B------:R-:W-:Y:S02]  /*8230*/  IMAD.U32 R41, R41, 0x10000, RZ ;  /* 0x0001000029297824 */ /* 0x000fe400078e00ff */
[----:B------:R-:W-:Y:S01]  /*8240*/  FMUL.FTZ R45, R34, R39 ;  /* 0x00000027222d7220 */ /* 0x000fe20000410000 */
[----:B------:R-:W-:-:S02]  /*8250*/  HADD2.F32 R37, -RZ, R36.H0_H0 ;  /* 0x20000024ff257230 */ /* 0x000fc40000004100 */
[----:B------:R-:W-:Y:S01]  /*8260*/  FMUL.FTZ R39, R30, R39 ;  /* 0x000000271e277220 */ /* 0x000fe20000410000 */
[----:B------:R-:W-:Y:S01]  /*8270*/  IMAD.U32 R43, R43, 0x10000, RZ ;  /* 0x000100002b2b7824 */ /* 0x000fe200078e00ff */
[----:B------:R-:W-:Y:S02]  /*8280*/  LOP3.LUT R10, R6, 0xff0000, R41, 0xf8, !PT ;  /* 0x00ff0000060a7812 */ /* 0x000fe400078ef829 */
        /* <DEDUP_REMOVED lines=48> */
[----:B------:R-:W-:Y:S01]  /*8590*/  FMUL.FTZ R99, R30, R37 ;  /* 0x000000251e637220 */ /* 0x000fe20000410000 */
[----:B------:R-:W-:Y:S01]  /*85a0*/  F2FP.F16.E4M3.UNPACK_B R35, R35 ;  /* 0x00000023ff23723e */ /* 0x000fe200020006ff */
[C---:B------:R-:W-:Y:S01]  /*85b0*/  FMUL.FTZ R37, R28.reuse, R37 ;  /* 0x000000251c257220 */ /* 0x040fe20000410000 */
[----:B------:R-:W-:Y:S01]  /*85c0*/  FFMA.FTZ R47, R33, R32, R38 ;  /* 0x00000020212f7223 */ /* 0x000fe20000010026 */
[----:B--2---:R-:W-:Y:S01]  /*85d0*/  FFMA.FTZ R104, R28, R29, -R99 ;  /* 0x0000001d1c687223 */ /* 0x004fe20000010863 */
[----:B------:R-:W-:Y:S01]  /*85e0*/  F2FP.F16.E4M3.UNPACK_B R109, R109 ;  /* 0x0000006dff6d723e */ /* 0x000fe200020006ff */
[----:B---3--:R-:W-:Y:S01]  /*85f0*/  FFMA.FTZ R106, R30, R29, R37 ;  /* 0x0000001d1e6a7223 */ /* 0x008fe20000010025 */
[----:B------:R-:W-:Y:S01]  /*8600*/  HADD2.F32 R33, -RZ, R107.H0_H0 ;  /* 0x2000006bff217230 */ /* 0x000fe20000004100 */
        /* <DEDUP_REMOVED lines=9> */
[----:B------:R-:W-:Y:S01]  /*86a0*/  HADD2.F32 R35, -RZ, R35.H1_H1 ;  /* 0x30000023ff237230 */ /* 0x000fe20000004100 */
[----:B------:R-:W-:Y:S01]  /*86b0*/  F2FP.F16.E4M3.UNPACK_B R33, R10 ;  /* 0x0000000aff21723e */ /* 0x000fe200020006ff */
[--C-:B------:R-:W-:Y:S02]  /*86c0*/  HADD2.F32 R30, -RZ, R109.reuse.H0_H0 ;  /* 0x2000006dff1e7230 */ /* 0x100fe40000004100 */
[-C--:B------:R-:W-:Y:S01]  /*86d0*/  FMUL.FTZ R98, R31, R34.reuse ;  /* 0x000000221f627220 */ /* 0x080fe20000410000 */
[----:B------:R-:W-:Y:S02]  /*86e0*/  HADD2.F32 R32, -RZ, R109.H1_H1 ;  /* 0x3000006dff207230 */ /* 0x000fe40000004100 */
[----:B------:R-:W-:Y:S01]  /*86f0*/  FMUL.FTZ R38, R35, R34 ;  /* 0x0000002223267220 */ /* 0x000fe20000410000 */
[----:B------:R-:W-:Y:S01]  /*8700*/  F2FP.SATFINITE.E4M3.F32.PACK_AB_MERGE_C R41, R46, R41, RZ ;  /* 0x000000292e29723e */ /* 0x000fe200048070ff */
[-C--:B------:R-:W-:Y:S01]  /*8710*/  FFMA.FTZ R37, R28, R30.reuse, -R37 ;  /* 0x0000001e1c257223 */ /* 0x080fe20000010825 */
[----:B------:R-:W-:Y:S01]  /*8720*/  FFMA.FTZ R34, R29, R30, R36 ;  /* 0x0000001e1d227223 */ /* 0x000fe20000010024 */
[----:B------:R-:W-:Y:S01]  /*8730*/  F2FP.F16.E4M3.UNPACK_B R30, R9 ;  /* 0x00000009ff1e723e */ /* 0x000fe200020006ff */
[-C--:B------:R-:W-:Y:S01]  /*8740*/  FFMA.FTZ R38, R31, R32.reuse, -R38 ;  /* 0x000000201f267223 */ /* 0x080fe20000010826 */
[----:B------:R-:W-:Y:S01]  /*8750*/  F2FP.F16.E4M3.UNPACK_B R28, R5 ;  /* 0x00000005ff1c723e */ /* 0x000fe200020006ff */
[----:B------:R-:W-:Y:S01]  /*8760*/  FFMA.FTZ R35, R35, R32, R98 ;  /* 0x0000002023237223 */ /* 0x000fe20000010062 */
[----:B------:R-:W-:Y:S01]  /*8770*/  F2FP.F16.E4M3.UNPACK_B R32, R8 ;  /* 0x00000008ff20723e */ /* 0x000fe200020006ff */
[----:B------:R-:W-:Y:S01]  /*8780*/  HADD2.F32 R31, -RZ, R30.H0_H0 ;  /* 0x2000001eff1f7230 */ /* 0x000fe20000004100 */
[----:B------:R-:W-:Y:S01]  /*8790*/  F2FP.SATFINITE.E4M3.F32.PACK_AB_MERGE_C R98, R38, R37, R43 ;  /* 0x000000252662723e */ /* 0x000fe2000480702b */
[----:B------:R-:W-:Y:S01]  /*87a0*/  HADD2.F32 R36, -RZ, R33.H0_H0 ;  /* 0x20000021ff247230 */ /* 0x000fe20000004100 */
[----:B------:R-:W-:Y:S01]  /*87b0*/  F2FP.SATFINITE.E4M3.F32.PACK_AB_MERGE_C R99, R35, R34, R47 ;  /* 0x000000222363723e */ /* 0x000fe2000480702f */
        /* <DEDUP_REMOVED lines=13> */
[----:B------:R-:W-:Y:S01]  /*8890*/  FMUL.FTZ R33, R28, R33 ;  /* 0x000000211c217220 */ /* 0x000fe20000410000 */
[----:B------:R-:W-:Y:S01]  /*88a0*/  F2FP.SATFINITE.E4M3.F32.PACK_AB_MERGE_C R46, R42, R39, R44 ;  /* 0x000000272a2e723e */ /* 0x000fe2000480702c */
[-C--:B------:R-:W-:Y:S01]  /*88b0*/  FFMA.FTZ R37, R28, R31.reuse, -R35 ;  /* 0x0000001f1c257223 */ /* 0x080fe20000010823 */
[----:B------:R-:W-:Y:S01]  /*88c0*/  F2FP.F16.E4M3.UNPACK_B R28, R10.H1 ;  /* 0x0000000aff1c723e */ /* 0x000fe200030006ff */
[----:B------:R-:W-:Y:S01]  /*88d0*/  FFMA.FTZ R39, R30, R31, R33 ;  /* 0x0000001f1e277223 */ /* 0x000fe20000010021 */
[----:B------:R-:W-:Y:S01]  /*88e0*/  HADD2.F32 R9, -RZ, R5.H0_H0 ;  /* 0x20000005ff097230 */ /* 0x000fe20000004100 */
[----:B------:R-:W-:Y:S01]  /*88f0*/  F2FP.F16.E4M3.UNPACK_B R8, R8.H1 ;  /* 0x00000008ff08723e */ /* 0x000fe200030006ff */
[--C-:B------:R-:W-:Y:S01]  /*8900*/  HADD2.F32 R10, -RZ, R29.reuse.H0_H0 ;  /* 0x2000001dff0a7230 */ /* 0x100fe20000004100 */
[----:B------:R-:W-:Y:S01]  /*8910*/  F2FP.SATFINITE.E4M3.F32.PACK_AB_MERGE_C R105, R105, R40, R41 ;  /* 0x000000286969723e */ /* 0x000fe20004807029 */
[----:B------:R-:W-:Y:S01]  /*8920*/  HADD2.F32 R30, -RZ, R28.H0_H0 ;  /* 0x2000001cff1e7230 */ /* 0x000fe20000004100 */
[----:B------:R-:W-:Y:S01]  /*8930*/  F2FP.F16.E4M3.UNPACK_B R33, R6.H1 ;  /* 0x00000006ff21723e */ /* 0x000fe200030006ff */
[----:B------:R-:W-:-:S02]  /*8940*/  HADD2.F32 R29, -RZ, R29.H1_H1 ;  /* 0x3000001dff1d7230 */ /* 0x000fc40000004100 */
[----:B------:R-:W-:Y:S02]  /*8950*/  HADD2.F32 R32, -RZ, R28.H1_H1 ;  /* 0x3000001cff207230 */ /* 0x000fe40000004100 */
        /* <DEDUP_REMOVED lines=61> */
[----:B------:R-:W-:-:S07]  /*8d30*/  MOV R8, R105 ;  /* 0x0000006900087202 */ /* 0x000fce0000000f00 */
.L_x_9968:
[----:B------:R-:W-:Y:S05]  /*8d40*/  BSYNC B1 ;  /* 0x0000000000017941 */ /* 0x000fea0003800000 */
.L_x_9967:
[----:B------:R-:W-:Y:S01]  /*8d50*/  ISETP.GE.AND P2, PT, R15, R103, PT ;  /* 0x000000670f00720c */ /* 0x000fe20003f46270 */
[----:B------:R-:W-:Y:S02]  /*8d60*/  ULDC.64 UR4, c[0x0][0x208] ;  /* 0x0000820000047ab9 */ /* 0x000fe40000000a00 */
[----:B0-----:R0:W-:Y:S10]  /*8d70*/  ST.E.128 desc[UR4][R12.64], R4 ;  /* 0x000000040c007985 */ /* 0x0011f4000c101d04 */
[----:B------:R-:W-:Y:S05]  /*8d80*/  @P2 BRA `(.L_x_9946) ;  /* 0x0000000400842947 */ /* 0x000fea0003800000 */
[----:B------:R-:W-:Y:S01]  /*8d90*/  IADD3 R14, P2, R15, R14, RZ ;  /* 0x0000000e0f0e7210 */ /* 0x000fe20007f5e0ff */
[----:B------:R-:W-:-:S03]  /*8da0*/  ULDC.64 UR4, c[0x0][0x208] ;  /* 0x0000820000047ab9 */ /* 0x000fc60000000a00 */
[----:B------:R-:W-:-:S05]  /*8db0*/  LEA.HI.X.SX32 R15, R15, R102, 0x1, P2 ;  /* 0x000000660f0f7211 */ /* 0x000fca00010f0eff */
[----:B------:R0:W-:Y:S01]  /*8dc0*/  ST.E.128 desc[UR4][R14.64], R8 ;  /* 0x000000080e007985 */ /* 0x0001e2000c101d04 */
[----:B------:R-:W-:Y:S05]  /*8dd0*/  BRA `(.L_x_9946) ;  /* 0x0000000400707947 */ /* 0x000fea0003800000 */
.L_x_9916:
[----:B------:R-:W2:Y:S02]  /*8de0*/  LDL R4, [R1] ;  /* 0x0000000001047983 */ /* 0x000ea40000100800 */
[----:B--2---:R-:W-:-:S13]  /*8df0*/  R2UR UR4, R4 ;  /* 0x00000000040472ca */ /* 0x004fda00000e0000 */
[----:B------:R-:W-:-:S06]  /*8e00*/  UISETP.NE.AND UP0, UPT, UR4, 0x3, UPT ;  /* 0x000000030400788c */ /* 0x000fcc000bf05270 */
[----:B------:R-:W-:-:S13]  /*8e10*/  PLOP3.LUT P5, PT, PT, PT, UP0, 0x80, 0x0 ;  /* 0x000000000000781c */ /* 0x000fda0003faf008 */
[----:B------:R-:W-:Y:S05]  /*8e20*/  @!P5 BRA `(.L_x_9969) ;  /* 0x000000000004d947 */ /* 0x000fea0003800000 */
[----:B------:R-:W-:Y:S01]  /*8e30*/  BPT.TRAP 0x1 ;  /* 0x000000040000795c */ /* 0x000fe20000300000 */
.L_x_9969:
[----:B------:R-:W-:Y:S01]  /*8e40*/  IMAD R88, R192, 0x8, R18 ;  /* 0x00000008c0587824 */ /* 0x000fe200078e0212 */
[----:B------:R-:W-:Y:S01]  /*8e50*/  SHF.L.U32 R100, R198, 0x1f, RZ ;  /* 0x0000001fc6647819 */ /* 0x000fe200000006ff */
[----:B------:R-:W-:Y:S01]  /*8e60*/  BSSY B1, `(.L_x_9970) ;  /* 0x0000004000017945 */ /* 0x000fe20003800000 */
[----:B------:R-:W-:Y:S02]  /*8e70*/  SHF.R.S32.HI R95, RZ, 0x1f, R94 ;  /* 0x0000001fff5f7819 */ /* 0x000fe4000001145e */
[----:B------:R-:W0:Y:S02]  /*8e80*/  SYNCS.PHASECHK.TRANS64.TRYWAIT P2, [R88+URZ+0x22890], R100 ;  /* 0x02289064580075a7 */ /* 0x000e24000804017f */
[----:B0-----:R-:W-:Y:S05]  /*8e90*/  @!P2 BRA `(.L_x_9971) ;  /* 0x000001d800f0a947 */ /* 0x001fea0003800000 */
.L_x_10245:
[----:B------:R-:W-:Y:S05]  /*8ea0*/  BSYNC B1 ;  /* 0x0000000000017941 */ /* 0x000fea0003800000 */
.L_x_9970:
        /* <DEDUP_REMOVED lines=26> */
.L_x_10249:
[----:B------:R-:W-:Y:S04]  /*9050*/  BSSY B1, `(.L_x_9973) ;  /* 0x000000e000017945 */ /* 0x000fe80003800000 */
[----:B------:R-:W-:Y:S05]  /*9060*/  @!P2 BRA `(.L_x_9974) ;  /* 0x000000000030a947 */ /* 0x000fea0003800000 */
[----:B------:R-:W-:Y:S01]  /*9070*/  ULDC UR4, c[0x0][0x2f4] ;  /* 0x0000bd0000047ab9 */ /* 0x000fe20000000800 */
[----:B------:R-:W-:Y:S01]  /*9080*/  ULDC.64 UR6, c[0x0][0x208] ;  /* 0x0000820000067ab9 */ /* 0x000fe20000000a00 */
        /* <DEDUP_REMOVED lines=10> */
.L_x_9974:
[----:B------:R-:W-:Y:S05]  /*9130*/  BSYNC B1 ;  /* 0x0000000000017941 */ /* 0x000fea0003800000 */
.L_x_9973:
[----:B------:R-:W-:-:S03]  /*9140*/  UMOV UR4, 0xffffffff ;  /* 0xffffffff00047882 */ /* 0x000fc60000000000 */
[----:B------:R-:W-:Y:S05]  /*9150*/  BRA.DIV UR4, `(.L_x_9975) ;  /* 0x000001da049c7947 */ /* 0x000fea000b800000 */
[----:B--2-4-:R2:W4:Y:S04]  /*9160*/  SHFL.IDX PT, R5, R9, 0x1, 0x1c1f ;  /* 0x003c1f0009057f89 */ /* 0x01452800000e0000 */
[----:B---3--:R2:W3:Y:S02]  /*9170*/  SHFL.IDX PT, R14, R8, 0x1, 0x1c1f ;  /* 0x003c1f00080e7f89 */ /* 0x0084e400000e0000 */
.L_x_10253:
[----:B------:R-:W-:Y:S01]  /*9180*/  ISETP.GE.AND P2, PT, R28, 0x41, PT ;  /* 0x000000411c00780c */ /* 0x000fe20003f46270 */
[----:B------:R-:W-:-:S12]  /*9190*/  BSSY B1, `(.L_x_9976) ;  /* 0x000000e000017945 */ /* 0x000fd80003800000 */
[----:B------:R-:W-:Y:S05]  /*91a0*/  @!P2 BRA `(.L_x_9977) ;  /* 0x000000000030a947 */ /* 0x000fea0003800000 */
[----:B------:R-:W-:Y:S01]  /*91b0*/  ULDC UR4, c[0x0][0x2f4] ;  /* 0x0000bd0000047ab9 */ /* 0x000fe20000000800 */
[----:B------:R-:W-:Y:S01]  /*91c0*/  ULDC.64 UR6, c[0x0][0x208] ;  /* 0x0000820000067ab9 */ /* 0x000fe20000000a00 */
        /* <DEDUP_REMOVED lines=10> */
.L_x_9977:
[----:B------:R-:W-:Y:S05]  /*9270*/  BSYNC B1 ;  /* 0x0000000000017941 */ /* 0x000fea0003800000 */
.L_x_9976:
[----:B------:R-:W-:-:S03]  /*9280*/  UMOV UR4, 0xffffffff ;  /* 0xffffffff00047882 */ /* 0x000fc60000000000 */
[----:B------:R-:W-:Y:S05]  /*9290*/  BRA.DIV UR4, `(.L_x_9978) ;  /* 0x000001da04947947 */ /* 0x000fea000b800000 */
[----:B---34-:R3:W4:Y:S04]  /*92a0*/  SHFL.IDX PT, R5, R9, 0x2, 0x1c1f ;  /* 0x005c1f0009057f89 */ /* 0x01872800000e0000 */
[----:B------:R3:W0:Y:S02]  /*92b0*/  SHFL.IDX PT, R14, R8, 0x2, 0x1c1f ;  /* 0x005c1f00080e7f89 */ /* 0x00062400000e0000 */
.L_x_10257:
[----:B------:R-:W-:-:S13]  /*92c0*/  ISETP.GE.AND P2, PT, R28, 0x81, PT ;  /* 0x000000811c00780c */ /* 0x000fda0003f46270 */
[----:B------:R-:W-:Y:S05]  /*92d0*/  @!P2 BRA `(.L_x_9946) ;  /* 0x000000000030a947 */ /* 0x000fea0003800000 */
[----:B------:R-:W-:Y:S01]  /*92e0*/  ULDC UR4, c[0x0][0x2f4] ;  /* 0x0000bd0000047ab9 */ /* 0x000fe20000000800 */
[----:B------:R-:W-:Y:S01]  /*92f0*/  ULDC.64 UR6, c[0x0][0x208] ;  /* 0x0000820000067ab9 */ /* 0x000fe20000000a00 */
[----:B------:R-:W-:-:S13]  /*9300*/  ISETP.GE.AND P2, PT, R16, UR4, PT ;  /* 0x0000000410007c0c */ /* 0x000fda000bf46270 */
[----:B0123--:R-:W-:-:S05]  /*9310*/  @!P2 IADD3 R8, P3, R16, R14, RZ ;  /* 0x0000000e1008a210 */ /* 0x00ffca0007f7e0ff */
[----:B----4-:R-:W-:Y:S01]  /*9320*/  @!P2 IMAD.X R9, R5, 0x1, R17, P3 ;  /* 0x000000010509a824 */ /* 0x010fe200018e0611 */
[----:B------:R-:W-:-:S13]  /*9330*/  ISETP.GE.AND P3, PT, R19, UR4, PT ;  /* 0x0000000413007c0c */ /* 0x000fda000bf66270 */
[----:B------:R-:W-:-:S04]  /*9340*/  @!P3 IADD3 R14, P4, R19, R14, RZ ;  /* 0x0000000e130eb210 */ /* 0x000fc80007f9e0ff */
[----:B------:R-:W-:Y:S02]  /*9350*/  @!P3 IADD3.X R15, R5, R194, RZ, P4, !PT ;  /* 0x000000c2050fb210 */ /* 0x000fe400027fe4ff */
[----:B------:R-:W0:Y:S04]  /*9360*/  @!P2 LDS.128 R4, [R92+0x1c400] ;  /* 0x01c400005c04a984 */ /* 0x000e280000000c00 */
[----:B0-----:R-:W-:Y:S04]  /*9370*/  @!P2 ST.E.128 desc[UR6][R8.64], R4 ;  /* 0x000000040800a985 */ /* 0x001fe8000c101d06 */
[----:B------:R-:W0:Y:S04]  /*9380*/  @!P3 LDS.128 R4, [R91+0x1c400] ;  /* 0x01c400005b04b984 */ /* 0x000e280000000c00 */
[----:B0-----:R0:W-:Y:S02]  /*9390*/  @!P3 ST.E.128 desc[UR6][R14.64], R4 ;  /* 0x000000040e00b985 */ /* 0x0011e4000c101d06 */
.L_x_9946:
[----:B------:R-:W-:Y:S05]  /*93a0*/  BSYNC B0 ;  /* 0x0000000000007941 */ /* 0x000fea0003800000 */
.L_x_9915:
        /* <DEDUP_REMOVED lines=16> */
.L_x_9980:
[----:B------:R-:W-:Y:S05]  /*94b0*/  BSYNC B0 ;  /* 0x0000000000007941 */ /* 0x000fea0003800000 */
.L_x_9979:
[----:B------:R-:W0:Y:S01]  /*94c0*/  SYNCS.PHASECHK.TRANS64.TRYWAIT P3, [R88+URZ+0x228b0], R100 ;  /* 0x0228b064580075a7 */ /* 0x000e22000806017f */
[----:B------:R-:W-:Y:S04]  /*94d0*/  BSSY B0, `(.L_x_9981) ;  /* 0x0000002000007945 */ /* 0x000fe80003800000 */
[----:B0-----:R-:W-:Y:S05]  /*94e0*/  @!P3 BRA `(.L_x_9982) ;  /* 0x000001d80048b947 */ /* 0x001fea0003800000 */
.L_x_10258:
[----:B------:R-:W-:Y:S05]  /*94f0*/  BSYNC B0 ;  /* 0x0000000000007941 */ /* 0x000fea0003800000 */
.L_x_9981:
        /* <DEDUP_REMOVED lines=27> */
[----:B------:R-:W-:Y:S01]  /*96b0*/  ISETP.GE.AND P4, PT, R19, UR4, PT ;  /* 0x0000000413007c0c */ /* 0x000fe2000bf86270 */
[----:B------:R-:W-:-:S12]  /*96c0*/  ULDC.64 UR4, c[0x0][0x208] ;  /* 0x0000820000047ab9 */ /* 0x000fd80000000a00 */
[----:B------:R-:W-:-:S04]  /*96d0*/  @!P4 IADD3 R10, P5, R19, R10, RZ ;  /* 0x0000000a130ac210 */ /* 0x000fc80007fbe0ff */
[----:B------:R-:W-:Y:S02]  /*96e0*/  @!P4 IADD3.X R11, R5, R194, RZ, P5, !PT ;  /* 0x000000c2050bc210 */ /* 0x000fe40002ffe4ff */
[----:B------:R-:W0:Y:S04]  /*96f0*/  @!P3 LDS.128 R4, [R92+0xa400] ;  /* 0x00a400005c04b984 */ /* 0x000e280000000c00 */
[----:B0-----:R-:W-:Y:S04]  /*9700*/  @!P3 ST.E.128 desc[UR4][R8.64], R4 ;  /* 0x000000040800b985 */ /* 0x001fe8000c101d04 */
[----:B------:R-:W0:Y:S04]  /*9710*/  @!P4 LDS.128 R4, [R91+0xa400] ;  /* 0x00a400005b04c984 */ /* 0x000e280000000c00 */
[----:B0-----:R0:W-:Y:S02]  /*9720*/  @!P4 ST.E.128 desc[UR4][R10.64], R4 ;  /* 0x000000040a00c985 */ /* 0x0011e4000c101d04 */
.L_x_9984:
[----:B------:R-:W-:Y:S05]  /*9730*/  BSYNC B0 ;  /* 0x0000000000007941 */ /* 0x000fea0003800000 */
.L_x_9983:
        /* <DEDUP_REMOVED lines=9> */
[----:B------:R-:W-:Y:S01]  /*97d0*/  ISETP.GE.AND P4, PT, R19, UR4, PT ;  /* 0x0000000413007c0c */ /* 0x000fe2000bf86270 */
[----:B------:R-:W-:-:S12]  /*97e0*/  ULDC.64 UR4, c[0x0][0x208] ;  /* 0x0000820000047ab9 */ /* 0x000fd80000000a00 */
[----:B------:R-:W-:-:S05]  /*97f0*/  @!P4 IADD3 R10, P5, R19, R10, RZ ;  /* 0x0000000a130ac210 */ /* 0x000fca0007fbe0ff */
[----:B------:R-:W-:Y:S02]  /*9800*/  @!P4 IMAD.X R11, R5, 0x1, R194, P5 ;  /* 0x00000001050bc824 */ /* 0x000fe400028e06c2 */
[----:B------:R-:W0:Y:S04]  /*9810*/  @!P3 LDS.128 R4, [R92+0xc400] ;  /* 0x00c400005c04b984 */ /* 0x000e280000000c00 */
[----:B0-----:R-:W-:Y:S04]  /*9820*/  @!P3 ST.E.128 desc[UR4][R8.64], R4 ;  /* 0x000000040800b985 */ /* 0x001fe8000c101d04 */
[----:B------:R-:W0:Y:S04]  /*9830*/  @!P4 LDS.128 R4, [R91+0xc400] ;  /* 0x00c400005b04c984 */ /* 0x000e280000000c00 */
[----:B0-----:R4:W-:Y:S02]  /*9840*/  @!P4 ST.E.128 desc[UR4][R10.64], R4 ;  /* 0x000000040a00c985 */ /* 0x0019e4000c101d04 */
.L_x_9986:
[----:B------:R-:W-:Y:S05]  /*9850*/  BSYNC B0 ;  /* 0x0000000000007941 */ /* 0x000fea0003800000 */
.L_x_9985:
        /* <DEDUP_REMOVED lines=10> */
[----:B------:R-:W-:Y:S01]  /*9900*/  ISETP.GE.AND P4, PT, R19, UR4, PT ;  /* 0x0000000413007c0c */ /* 0x000fe2000bf86270 */
[----:B------:R-:W-:-:S12]  /*9910*/  ULDC.64 UR4, c[0x0][0x208] ;  /* 0x0000820000047ab9 */ /* 0x000fd80000000a00 */
[----:B------:R-:W-:-:S05]  /*9920*/  @!P4 IADD3 R10, P5, R19, R10, RZ ;  /* 0x0000000a130ac210 */ /* 0x000fca0007fbe0ff */
[----:B------:R-:W-:Y:S01]  /*9930*/  @!P4 IMAD.X R11, R13, 0x1, R194, P5 ;  /* 0x000000010d0bc824 */ /* 0x000fe200028e06c2 */
[----:B----4-:R-:W-:Y:S04]  /*9940*/  @!P3 ST.E.128 desc[UR4][R8.64], R4 ;  /* 0x000000040800b985 */ /* 0x010fe8000c101d04 */
[----:B------:R-:W0:Y:S04]  /*9950*/  @!P4 LDS.128 R4, [R91+0xe400] ;  /* 0x00e400005b04c984 */ /* 0x000e280000000c00 */
[----:B0-----:R4:W-:Y:S02]  /*9960*/  @!P4 ST.E.128 desc[UR4][R10.64], R4 ;  /* 0x000000040a00c985 */ /* 0x0019e4000c101d04 */
.L_x_9988:
[----:B------:R-:W-:Y:S05]  /*9970*/  BSYNC B0 ;  /* 0x0000000000007941 */ /* 0x000fea0003800000 */
.L_x_9987:
        /* <DEDUP_REMOVED lines=8> */
[----:B------:R-:W-:-:S03]  /*9a00*/  ISETP.NE.AND P3, PT, R90, RZ, PT ;  /* 0x000000ff5a00720c */ /* 0x000fc60003f65270 */
[----:B------:R-:W-:Y:S02]  /*9a10*/  @!P2 PRMT R88, RZ, 0x654, R88 ;  /* 0x00000654ff58a816 */ /* 0x000fe40000000058 */
[----:B------:R-:W-:Y:S02]  /*9a20*/  IADD3 R192, R192, 0x1, RZ ;  /* 0x00000001c0c07810 */ /* 0x000fe40007ffe0ff */
[----:B------:R1:W-:Y:S02]  /*9a30*/  @!P2 SYNCS.ARRIVE.TRANS64.RED.A1T0 RZ, [R88+URZ], RZ ;  /* 0x000000ff58ffa9a7 */ /* 0x0003e4000810043f */
        /* <DEDUP_REMOVED lines=10> */
.L_x_9910:
[----:B------:R-:W1:Y:S01]  /*9ae0*/  LDC R0, c[0x0][0x448] ;  /* 0x00011200ff007b82 */ /* 0x000e620000000800 */
[----:B------:R-:W-:Y:S02]  /*9af0*/  CS2R R88, SRZ ;  /* 0x0000000000587805 */ /* 0x000fe4000001ff00 */
[----:B------:R-:W-:Y:S02]  /*9b00*/  CS2R R86, SRZ ;  /* 0x0000000000567805 */ /* 0x000fe4000001ff00 */
[----:B------:R-:W-:Y:S02]  /*9b10*/  CS2R R6, SRZ ;  /* 0x0000000000067805 */ /* 0x000fe4000001ff00 */
[----:B------:R-:W-:Y:S02]  /*9b20*/  CS2R R84, SRZ ;  /* 0x0000000000547805 */ /* 0x000fe4000001ff00 */
[----:B--23--:R-:W-:Y:S02]  /*9b30*/  CS2R R8, SRZ ;  /* 0x0000000000087805 */ /* 0x00cfe4000001ff00 */
[----:B------:R-:W-:-:S02]  /*9b40*/  CS2R R4, SRZ ;  /* 0x0000000000047805 */ /* 0x000fc4000001ff00 */
[----:B------:R-:W-:Y:S02]  /*9b50*/  CS2R R78, SRZ ;  /* 0x00000000004e7805 */ /* 0x000fe4000001ff00 */
[----:B------:R-:W-:Y:S02]  /*9b60*/  CS2R R76, SRZ ;  /* 0x00000000004c7805 */ /* 0x000fe4000001ff00 */
[----:B0-----:R-:W-:Y:S02]  /*9b70*/  CS2R R10, SRZ ;  /* 0x00000000000a7805 */ /* 0x001fe4000001ff00 */
        /* <DEDUP_REMOVED lines=14> */
[----:B-1----:R-:W-:Y:S01]  /*9c60*/  ISETP.NE.AND P1, PT, R0, 0x1, PT ;  /* 0x000000010000780c */ /* 0x002fe20003f25270 */
[----:B------:R-:W-:Y:S01]  /*9c70*/  VIADD R0, R199, 0x7f ;  /* 0x0000007fc7007836 */ /* 0x000fe20000000000 */
[----:B------:R-:W-:-:S02]  /*9c80*/  CS2R R30, SRZ ;  /* 0x00000000001e7805 */ /* 0x000fc4000001ff00 */
[----:B------:R-:W-:Y:S02]  /*9c90*/  CS2R R44, SRZ ;  /* 0x00000000002c7805 */ /* 0x000fe4000001ff00 */
[----:B------:R-:W-:Y:S02]  /*9ca0*/  CS2R R36, SRZ ;  /* 0x0000000000247805 */ /* 0x000fe4000001ff00 */
[----:B------:R-:W-:Y:S01]  /*9cb0*/  CS2R R38, SRZ ;  /* 0x0000000000267805 */ /* 0x000fe2000001ff00 */
[----:B------:R-:W-:Y:S01]  /*9cc0*/  IMAD.MOV.U32 R34, RZ, RZ, RZ ;  /* 0x000000ffff227224 */ /* 0x000fe200078e00ff */
[----:B------:R-:W-:Y:S02]  /*9cd0*/  CS2R R90, SRZ ;  /* 0x00000000005a7805 */ /* 0x000fe4000001ff00 */
[----:B------:R-:W-:Y:S02]  /*9ce0*/  CS2R R40, SRZ ;  /* 0x0000000000287805 */ /* 0x000fe4000001ff00 */
[----:B------:R-:W-:Y:S01]  /*9cf0*/  CS2R R92, SRZ ;  /* 0x00000000005c7805 */ /* 0x000fe2000001ff00 */
[----:B------:R-:W-:Y:S01]  /*9d00*/  IMAD.MOV.U32 R94, RZ, RZ, RZ ;  /* 0x000000ffff5e7224 */ /* 0x000fe200078e00ff */
[----:B------:R-:W-:Y:S01]  /*9d10*/  MOV R57, RZ ;  /* 0x000000ff00397202 */ /* 0x000fe20000000f00 */
[----:B------:R-:W0:Y:S08]  /*9d20*/  @P1 LDC R3, c[0x0][0x44c] ;  /* 0x00011300ff031b82 */ /* 0x000e300000000800 */
[----:B------:R-:W1:Y:S01]  /*9d30*/  @P1 LDC R2, c[0x0][0x450] ;  /* 0x00011400ff021b82 */ /* 0x000e620000000800 */
[----:B0-----:R-:W-:-:S05]  /*9d40*/  @P1 IMAD.HI.U32 R3, R0, R3, RZ ;  /* 0x0000000300031227 */ /* 0x001fca00078e00ff */
[----:B-1----:R-:W-:Y:S02]  /*9d50*/  @P1 SHF.R.U32.HI R0, RZ, R2, R3 ;  /* 0x00000002ff001219 */ /* 0x002fe40000011603 */
[----:B------:R-:W-:-:S03]  /*9d60*/  PLOP3.LUT P1, PT, PT, PT, PT, 0x80, 0x0 ;  /* 0x000000000000781c */ /* 0x000fc60003f2f070 */
[----:B------:R-:W-:-:S04]  /*9d70*/  IMAD.IADD R0, R49, 0x1, R0 ;  /* 0x0000000131007824 */ /* 0x000fc800078e0200 */
[----:B------:R-:W-:-:S05]  /*9d80*/  IMAD.HI R0, R0, 0x66666667, RZ ;  /* 0x6666666700007827 */ /* 0x000fca00078e02ff */
[----:B------:R-:W-:-:S04]  /*9d90*/  SHF.R.U32.HI R3, RZ, 0x1f, R0 ;  /* 0x0000001fff037819 */ /* 0x000fc80000011600 */
[----:B------:R-:W-:-:S04]  /*9da0*/  LEA.HI.SX32 R3, R0, R3, 0x1a ;  /* 0x0000000300037211 */ /* 0x000fc800078fd2ff */
[----:B------:R-:W-:Y:S02]  /*9db0*/  VIMNMX R218, R48, R3, PT ;  /* 0x0000000330da7248 */ /* 0x000fe40003fe0100 */
[----:B------:R-:W-:Y:S02]  /*9dc0*/  CS2R R48, SRZ ;  /* 0x0000000000307805 */ /* 0x000fe4000001ff00 */
[----:B------:R-:W-:Y:S01]  /*9dd0*/  ISETP.GE.AND P2, PT, R218, 0x1, PT ;  /* 0x00000001da00780c */ /* 0x000fe20003f46270 */
[----:B------:R-:W-:-:S12]  /*9de0*/  @P0 BRA `(.L_x_9990) ;  /* 0x00000000000c0947 */ /* 0x000fd80003800000 */
[----:B------:R-:W0:Y:S01]  /*9df0*/  FENCE.VIEW.ASYNC.G ;  /* 0x00000000000073c6 */ /* 0x000e220000000100 */
[----:B------:R-:W-:Y:S05]  /*9e00*/  WARPSYNC.ALL ;  /* 0x0000000000007948 */ /* 0x000fea0003800000 */
[----:B0-----:R-:W-:Y:S06]  /*9e10*/  BAR.ARV 0xc, 0x180 ;  /* 0x0306000000007b1d */ /* 0x001fec0000002000 */
.L_x_9990:
        /* <DEDUP_REMOVED lines=11> */
.L_x_10261:
[----:B01----:R-:W-:Y:S01]  /*9ed0*/  LEA.HI R0, R188, R188, RZ, 0x1 ;  /* 0x000000bcbc007211 */ /* 0x003fe200078f08ff */
        /* <DEDUP_REMOVED lines=25> */
.L_x_9994:
[----:B------:R-:W-:Y:S05]  /*a070*/  BSYNC B6 ;  /* 0x0000000000067941 */ /* 0x000fea0003800000 */
.L_x_9993:
[----:B------:R-:W-:Y:S01]  /*a080*/  ULDC.64 UR4, c[0x0][0x990] ;  /* 0x0002640000047ab9 */ /* 0x000fe20000000a00 */
[----:B------:R-:W-:Y:S01]  /*a090*/  ULDC.64 UR6, c[0x0][0x998] ;  /* 0x0002660000067ab9 */ /* 0x000fe20000000a00 */
[----:B------:R-:W-:Y:S01]  /*a0a0*/  ISETP.NE.U32.AND P0, PT, RZ, UR4, PT ;  /* 0x00000004ff007c0c */ /* 0x000fe2000bf05070 */
[----:B------:R-:W-:Y:S01]  /*a0b0*/  ULDC.64 UR8, c[0x0][0x208] ;  /* 0x0000820000087ab9 */ /* 0x000fe20000000a00 */
[----:B------:R-:W-:Y:S02]  /*a0c0*/  ISETP.NE.U32.AND P1, PT, RZ, UR6, PT ;  /* 0x00000006ff007c0c */ /* 0x000fe4000bf25070 */
[----:B------:R-:W-:Y:S02]  /*a0d0*/  ISETP.NE.AND.EX P0, PT, RZ, UR5, PT, P0 ;  /* 0x00000005ff007c0c */ /* 0x000fe4000bf05300 */
[----:B------:R-:W-:-:S11]  /*a0e0*/  ISETP.NE.AND.EX P1, PT, RZ, UR7, PT, P1 ;  /* 0x00000007ff007c0c */ /* 0x000fd6000bf25310 */
[----:B------:R-:W0:Y:S01]  /*a0f0*/  @P0 LDC.64 R6, c[0x0][0x9a8] ;  /* 0x00026a00ff060b82 */ /* 0x000e220000000a00 */
[----:B------:R-:W-:-:S07]  /*a100*/  @P0 SHF.R.S32.HI R15, RZ, 0x1f, R190 ;  /* 0x0000001fff0f0819 */ /* 0x000fce00000114be */
        /* <DEDUP_REMOVED lines=35> */
[----:B--2---:R-:W-:-:S13]  /*a340*/  R2UR UR5, R20 ;  /* 0x00000000140572ca */ /* 0x004fda00000e0000 */
        /* <DEDUP_REMOVED lines=10> */
.L_x_9998:
[----:B-1----:R1:W2:Y:S02]  /*a3f0*/  SYNCS.PHASECHK.TRANS64.TRYWAIT P0, [R18+URZ+0x22800], R3 ;  /* 0x02280003120075a7 */ /* 0x0022a4000800017f */
[----:B--2---:R-:W-:Y:S05]  /*a400*/  @!P0 NANOSLEEP.SYNCS 0x989680 ;  /* 0x009896800000895d */ /* 0x004fea0003900000 */
[----:B------:R-:W2:Y:S02]  /*a410*/  @!P0 SYNCS.PHASECHK.TRANS64 P0, [R18+URZ+0x22800], R3 ;  /* 0x02280003120085a7 */ /* 0x000ea4000800007f */
[----:B--2---:R-:W-:Y:S05]  /*a420*/  @!P0 BRA `(.L_x_9998) ;  /* 0xfffffffc00f08947 */ /* 0x004fea000383ffff */
.L_x_9997:
[----:B------:R-:W-:Y:S05]  /*a430*/  BSYNC B0 ;  /* 0x0000000000007941 */ /* 0x000fea0003800000 */
.L_x_9996:
[----:B------:R-:W-:Y:S05]  /*a440*/  BRA `(.L_x_9999) ;  /* 0x0000004c00bc7947 */ /* 0x000fea0003800000 */
.L_x_9995:
[----:B-----5:R-:W-:Y:S01]  /*a450*/  SHF.R.S32.HI R0, RZ, 0x1f, R24 ;  /* 0x0000001fff007819 */ /* 0x020fe20000011418 */
[----:B------:R-:W-:Y:S01]  /*a460*/  ULDC.64 UR4, c[0x0][0x3f8] ;  /* 0x0000fe0000047ab9 */ /* 0x000fe20000000a00 */
[----:B------:R-:W-:Y:S01]  /*a470*/  LOP3.LUT P0, RZ, R26, 0x3ff, RZ, 0xc0, !PT ;  /* 0x000003ff1aff7812 */ /* 0x000fe2000780c0ff */
        /* <DEDUP_REMOVED lines=8> */
[----:B------:R-:W-:Y:S01]  /*a500*/  IMAD.IADD R29, R3, 0x1, R27 ;  /* 0x00000001031d7824 */ /* 0x000fe200078e021b */
[----:B------:R-:W-:Y:S01]  /*a510*/  IADD3 R31, R5, R25, RZ ;  /* 0x00000019051f7210 */ /* 0x000fe20007ffe0ff */
        /* <DEDUP_REMOVED lines=17> */
.L_x_10001:
[----:B------:R-:W-:Y:S05]  /*a630*/  BSYNC B6 ;  /* 0x0000000000067941 */ /* 0x000fea0003800000 */
.L_x_10000:
[----:B------:R-:W-:Y:S01]  /*a640*/  ULDC.U8 UR4, c[0x0][0x410] ;  /* 0x0001040000047ab9 */ /* 0x000fe20000000000 */
[----:B------:R-:W-:Y:S01]  /*a650*/  BSSY B0, `(.L_x_10002) ;  /* 0x00004c6000007945 */ /* 0x000fe20003800000 */
[----:B------:R-:W-:Y:S01]  /*a660*/  ISETP.NE.AND P0, PT, RZ, UR4, PT ;  /* 0x00000004ff007c0c */ /* 0x000fe2000bf05270 */
[----:B------:R-:W-:-:S12]  /*a670*/  IMAD.IADD R38, R195, 0x1, R199 ;  /* 0x00000001c3267824 */ /* 0x000fd800078e02c7 */
[----:B------:R-:W-:Y:S05]  /*a680*/  @!P0 BRA `(.L_x_10003) ;  /* 0x0000002400b88947 */ /* 0x000fea0003800000 */
[----:B------:R-:W0:Y:S01]  /*a690*/  LDC R40, c[0x0][0x448] ;  /* 0x00011200ff287b82 */ /* 0x000e220000000800 */
[----:B------:R-:W-:Y:S01]  /*a6a0*/  IMAD R3, R227, 0x40, R38 ;  /* 0x00000040e3037824 */ /* 0x000fe200078e0226 */
        /* <DEDUP_REMOVED lines=30> */
.L_x_10267:
        /* <DEDUP_REMOVED lines=10> */
[----:B------:R-:W-:Y:S01]  /*a930*/  ISETP.GE.AND P4, PT, R196, UR4, PT ;  /* 0x00000004c4007c0c */ /* 0x000fe2000bf86270 */
[----:B------:R-:W-:Y:S01]  /*a940*/  ULDC.64 UR6, c[0x0][0x208] ;  /* 0x0000820000067ab9 */ /* 0x000fe20000000a00 */
        /* <DEDUP_REMOVED lines=10> */
[----:B------:R-:W-:Y:S01]  /*a9f0*/  @!P3 IMAD.X R11, R0, 0x1, R3, P0 ;  /* 0x00000001000bb824 */ /* 0x000fe200000e0603 */
[C---:B---3--:R-:W-:Y:S01]  /*aa00*/  @!P3 IADD3.X R13, R4.reuse, R3, RZ, P1, !PT ;  /* 0x00000003040db210 */ /* 0x048fe20000ffe4ff */
[----:B------:R-:W-:Y:S01]  /*aa10*/  @!P4 IMAD.X R15, R4, 0x1, R221, P2 ;  /* 0x00000001040fc824 */ /* 0x000fe200010e06dd */
[----:B------:R1:W5:Y:S04]  /*aa20*/  @!P4 LD.E.64 R20, desc[UR6][R24.64] ;  /* 0x000000061814c980 */ /* 0x000368000c101b00 */
[----:B------:R1:W5:Y:S04]  /*aa30*/  @!P3 LD.E.64 R30, desc[UR6][R10.64] ;  /* 0x000000060a1eb980 */ /* 0x000368000c101b00 */
[----:B------:R1:W5:Y:S04]  /*aa40*/  @!P3 LD.E.64 R28, desc[UR6][R12.64] ;  /* 0x000000060c1cb980 */ /* 0x000368000c101b00 */
[----:B------:R1:W5:Y:S02]  /*aa50*/  @!P4 LD.E.64 R26, desc[UR6][R14.64] ;  /* 0x000000060e1ac980 */ /* 0x000364000c101b00 */
.L_x_10006:
[----:B------:R-:W-:Y:S05]  /*aa60*/  BSYNC B1 ;  /* 0x0000000000017941 */ /* 0x000fea0003800000 */
.L_x_10005:
[----:B------:R-:W-:Y:S01]  /*aa70*/  UMOV UR4, 0xffffffff ;  /* 0xffffffff00047882 */ /* 0x000fe20000000000 */
[----:B-1----:R-:W-:Y:S02]  /*aa80*/  CS2R R24, SRZ ;  /* 0x0000000000187805 */ /* 0x002fe4000001ff00 */
[----:B------:R-:W-:Y:S05]  /*aa90*/  BRA.DIV UR4, `(.L_x_10007) ;  /* 0x000001c604a07947 */ /* 0x000fea000b800000 */
[----:B------:R1:W0:Y:S04]  /*aaa0*/  SHFL.IDX PT, R0, R6, 0x1, 0x1c1f ;  /* 0x003c1f0006007f89 */ /* 0x00022800000e0000 */
[----:B--2---:R1:W2:Y:S04]  /*aab0*/  SHFL.IDX PT, R3, R5, 0x1, 0x1c1f ;  /* 0x003c1f0005037f89 */ /* 0x0042a800000e0000 */
[----:B---3--:R1:W3:Y:S04]  /*aac0*/  SHFL.IDX PT, R4, R8, 0x1, 0x1c1f ;  /* 0x003c1f0008047f89 */ /* 0x0082e800000e0000 */
[----:B----4-:R1:W4:Y:S02]  /*aad0*/  SHFL.IDX PT, R14, R7, 0x1, 0x1c1f ;  /* 0x003c1f00070e7f89 */ /* 0x01032400000e0000 */
.L_x_10273:
[----:B01----:R-:W-:Y:S01]  /*aae0*/  VIADD R5, R38, 0x40 ;  /* 0x0000004026057836 */ /* 0x003fe20000000000 */
        /* <DEDUP_REMOVED lines=21> */
[C---:B---3--:R-:W-:Y:S01]  /*ac40*/  @!P4 IADD3.X R15, R4.reuse, R221, RZ, P2, !PT ;  /* 0x000000dd040fc210 */ /* 0x048fe200017fe4ff */
[----:B------:R-:W-:Y:S01]  /*ac50*/  @!P3 IMAD.X R33, R4, 0x1, R3, P1 ;  /* 0x000000010421b824 */ /* 0x000fe200008e0603 */
[----:B------:R0:W5:Y:S04]  /*ac60*/  @!P4 LD.E.64 R24, desc[UR6][R34.64] ;  /* 0x000000062218c980 */ /* 0x000168000c101b00 */
[----:B------:R0:W5:Y:S04]  /*ac70*/  @!P3 LD.E.64 R10, desc[UR6][R6.64] ;  /* 0x00000006060ab980 */ /* 0x000168000c101b00 */
[----:B------:R0:W5:Y:S04]  /*ac80*/  @!P3 LD.E.64 R12, desc[UR6][R32.64] ;  /* 0x00000006200cb980 */ /* 0x000168000c101b00 */
[----:B------:R0:W5:Y:S02]  /*ac90*/  @!P4 LD.E.64 R8, desc[UR6][R14.64] ;  /* 0x000000060e08c980 */ /* 0x000164000c101b00 */
.L_x_10009:
[----:B------:R-:W-:Y:S05]  /*aca0*/  BSYNC B1 ;  /* 0x0000000000017941 */ /* 0x000fea0003800000 */
.L_x_10008:
[----:B------:R-:W2:Y:S01]  /*acb0*/  LDL R0, [R1+0x8] ;  /* 0x0000080001007983 */ /* 0x000ea20000100800 */
[----:B0---4-:R-:W-:Y:S01]  /*acc0*/  VIADDMNMX R14, R40, -R199, 0x80, PT ;  /* 0x00000080280e7446 */ /* 0x011fe200038009c7 */
[----:B------:R-:W-:Y:S01]  /*acd0*/  BSSY B1, `(.L_x_10010) ;  /* 0x0000013000017945 */ /* 0x000fe20003800000 */
[----:B------:R-:W-:Y:S02]  /*ace0*/  LOP3.LUT P2, RZ, R204, 0x4, RZ, 0xc0, !PT ;  /* 0x00000004ccff7812 */ /* 0x000fe4000784c0ff */
[----:B------:R-:W-:Y:S02]  /*acf0*/  ISETP.GE.AND P1, PT, R195, R14, PT ;  /* 0x0000000ec300720c */ /* 0x000fe40003f26270 */
[----:B--2---:R-:W-:Y:S01]  /*ad00*/  R2UR UR5, R0 ;  /* 0x00000000000572ca */ /* 0x004fe200000e0000 */
[----:B------:R-:W-:-:S05]  /*ad10*/  IMAD.SHL.U32 R0, R204, 0x80, RZ ;  /* 0x00000080cc007824 */ /* 0x000fca00078e00ff */
[----:B------:R-:W-:-:S04]  /*ad20*/  LOP3.LUT R3, R0, 0x380, RZ, 0xc0, !PT ;  /* 0x0000038000037812 */ /* 0x000fc800078ec0ff */
[----:B------:R-:W-:Y:S02]  /*ad30*/  LOP3.LUT R0, R3, 0x30, R16, 0xf8, !PT ;  /* 0x0000003003007812 */ /* 0x000fe400078ef810 */
[----:B------:R-:W-:Y:S01]  /*ad40*/  SHF.R.U32.HI R3, RZ, 0x3, R3 ;  /* 0x00000003ff037819 */ /* 0x000fe20000011603 */
[----:B------:R-:W-:-:S03]  /*ad50*/  ULEA.HI UR4, UR5, UR5, URZ, 0x1 ;  /* 0x0000000505047291 */ /* 0x000fc6000f8f083f */
[----:B------:R-:W-:Y:S01]  /*ad60*/  LOP3.LUT R3, R0, R3, RZ, 0x3c, !PT ;  /* 0x0000000300037212 */ /* 0x000fe200078e3cff */
[----:B------:R-:W-:-:S03]  /*ad70*/  ULOP3.LUT UR4, UR4, 0xfffffffe, URZ, 0xc0, !UPT ;  /* 0xfffffffe04047892 */ /* 0x000fc6000f8ec03f */
[----:B------:R-:W-:Y:S01]  /*ad80*/  IADD3 R3, R18, R3, R203 ;  /* 0x0000000312037210 */ /* 0x000fe20007ffe0cb */
[----:B------:R-:W-:-:S04]  /*ad90*/  UIADD3 UR4, UR5, -UR4, URZ ;  /* 0x8000000405047290 */ /* 0x000fc8000fffe03f */
[C---:B---3--:R-:W-:Y:S02]  /*ada0*/  VIADD R4, R3.reuse, 0x14400 ;  /* 0x0001440003047836 */ /* 0x048fe40000000000 */
[----:B------:R-:W-:Y:S02]  /*adb0*/  IMAD.U32 R5, RZ, RZ, UR4 ;  /* 0x00000004ff057e24 */ /* 0x000fe4000f8e00ff */
[----:B------:R-:W-:-:S03]  /*adc0*/  VIADD R0, R3, 0x14440 ;  /* 0x0001444003007836 */ /* 0x000fc60000000000 */
[----:B------:R-:W-:-:S04]  /*add0*/  SHF.L.U32 R5, R5, 0x1f, RZ ;  /* 0x0000001f05057819 */ /* 0x000fc800000006ff */
[----:B------:R-:W0:Y:S02]  /*ade0*/  SYNCS.PHASECHK.TRANS64.TRYWAIT P0, [R18+URZ+0x22800], R5 ;  /* 0x02280005120075a7 */ /* 0x000e24000800017f */
[----:B0-----:R-:W-:Y:S05]  /*adf0*/  @!P0 BRA `(.L_x_10011) ;  /* 0x000001c400388947 */ /* 0x001fea0003800000 */
.L_x_10274:
[----:B------:R-:W-:Y:S05]  /*ae00*/  BSYNC B1 ;  /* 0x0000000000017941 */ /* 0x000fea0003800000 */
.L_x_10010:
[----:B------:R-:W-:Y:S01]  /*ae10*/  BSSY B1, `(.L_x_10012) ;  /* 0x00000fa000017945 */ /* 0x000fe20003800000 */
[----:B------:R-:W-:-:S03]  /*ae20*/  @P2 VIADD R0, R4, 0xffffffc0 ;  /* 0xffffffc004002836 */ /* 0x000fc60000000000 */
[----:B------:R-:W-:Y:S05]  /*ae30*/  @P1 BRA `(.L_x_10013) ;  /* 0x0000000c00dc1947 */ /* 0x000fea0003800000 */
[----:B0-----:R-:W0:Y:S01]  /*ae40*/  LDC R5, c[0x0][0x3f4] ;  /* 0x0000fd00ff057b82 */ /* 0x001e220000000800 */
[----:B------:R-:W-:Y:S01]  /*ae50*/  BSSY B2, `(.L_x_10014) ;  /* 0x000007a000027945 */ /* 0x000fe20003800000 */
[-C--:B0-----:R-:W-:Y:S02]  /*ae60*/  ISETP.GE.AND P0, PT, R22, R5.reuse, PT ;  /* 0x000000051600720c */ /* 0x081fe40003f06270 */
[----:B------:R-:W-:-:S11]  /*ae70*/  ISETP.GE.AND P1, PT, R196, R5, PT ;  /* 0x00000005c400720c */ /* 0x000fd60003f26270 */
[----:B------:R-:W-:Y:S05]  /*ae80*/  @P0 BRA `(.L_x_10015) ;  /* 0x0000000400d80947 */ /* 0x000fea0003800000 */
[----:B------:R-:W0:Y:S01]  /*ae90*/  LDS.128 R4, [R3+0x14400] ;  /* 0x0144000003047984 */ /* 0x000e220000000c00 */
[----:B-----5:R-:W-:Y:S02]  /*aea0*/  SHF.R.U32.HI R32, RZ, 0x8, R30 ;  /* 0x00000008ff207819 */ /* 0x020fe4000001161e */
        /* <DEDUP_REMOVED lines=24> */
[-C--:B0-----:R-:W-:Y:S02]  /*b030*/  F2FP.F16.E4M3.UNPACK_B R15, R6.reuse.H1 ;  /* 0x00000006ff0f723e */ /* 0x081fe400030006ff */
[----:B------:R-:W-:Y:S02]  /*b040*/  F2FP.F16.E4M3.UNPACK_B R38, R39 ;  /* 0x00000027ff26723e */ /* 0x000fe400020006ff */
[----:B------:R-:W-:Y:S02]  /*b050*/  F2FP.F16.E4M3.UNPACK_B R32, R35 ;  /* 0x00000023ff20723e */ /* 0x000fe400020006ff */
[----:B------:R-:W-:Y:S01]  /*b060*/  LOP3.LUT R33, R33, 0xff000000, R30, 0xf8, !PT ;  /* 0xff00000021217812 */ /* 0x000fe200078ef81e */
[--C-:B------:R-:W-:Y:S01]  /*b070*/  HADD2.F32 R30, -RZ, R15.reuse.H0_H0 ;  /* 0x2000000fff1e7230 */ /* 0x100fe20000004100 */
[--C-:B------:R-:W-:Y:S01]  /*b080*/  LOP3.LUT R37, R37, 0xff0000, R28.reuse, 0xf8, !PT ;  /* 0x00ff000025257812 */ /* 0x100fe200078ef81c */
[----:B------:R-:W-:Y:S01]  /*b090*/  HADD2.F32 R15, -RZ, R15.H1_H1 ;  /* 0x3000000fff0f7230 */ /* 0x000fe20000004100 */
[----:B------:R-:W-:Y:S01]  /*b0a0*/  F2FP.F16.E4M3.UNPACK_B R29, R6 ;  /* 0x00000006ff1d723e */ /* 0x000fe200020006ff */
[----:B------:R-:W-:Y:S01]  /*b0b0*/  HADD2.F32 R40, -RZ, R38.H1_H1 ;  /* 0x30000026ff287230 */ /* 0x000fe20000004100 */
[----:B------:R-:W-:Y:S01]  /*b0c0*/  LOP3.LUT R37, R37, 0xff000000, R28, 0xf8, !PT ;  /* 0xff00000025257812 */ /* 0x000fe200078ef81c */
[----:B------:R-:W-:Y:S01]  /*b0d0*/  HADD2.F32 R34, -RZ, R32.H1_H1 ;  /* 0x30000020ff227230 */ /* 0x000fe20000004100 */
[----:B------:R-:W-:Y:S01]  /*b0e0*/  F2FP.F16.E4M3.UNPACK_B R28, R5.H1 ;  /* 0x00000005ff1c723e */ /* 0x000fe200030006ff */
[----:B------:R-:W-:-:S02]  /*b0f0*/  HADD2.F32 R38, -RZ, R38.H0_H0 ;  /* 0x20000026ff267230 */ /* 0x000fc40000004100 */
[C---:B------:R-:W-:Y:S01]  /*b100*/  FMUL.FTZ R41, R15.reuse, R40 ;  /* 0x000000280f297220 */ /* 0x040fe20000410000 */
[----:B------:R-:W-:Y:S02]  /*b110*/  HADD2.F32 R32, -RZ, R32.H0_H0 ;  /* 0x20000020ff207230 */ /* 0x000fe40000004100 */
[-C--:B------:R-:W-:Y:S01]  /*b120*/  FMUL.FTZ R43, R15, R34.reuse ;  /* 0x000000220f2b7220 */ /* 0x080fe20000410000 */
[----:B------:R-:W-:Y:S01]  /*b130*/  F2FP.F16.E4M3.UNPACK_B R15, R5 ;  /* 0x00000005ff0f723e */ /* 0x000fe200020006ff */
[--C-:B------:R-:W-:Y:S01]  /*b140*/  HADD2.F32 R5, -RZ, R29.reuse.H1_H1 ;  /* 0x3000001dff057230 */ /* 0x100fe20000004100 */
[----:B------:R-:W-:Y:S01]  /*b150*/  F2FP.F16.E4M3.UNPACK_B R31, R7 ;  /* 0x00000007ff1f723e */ /* 0x000fe200020006ff */
[C---:B------:R-:W-:Y:S01]  /*b160*/  FFMA.FTZ R42, R30.reuse, R34, -R41 ;  /* 0x000000221e2a7223 */ /* 0x040fe20000010829 */
        /* <DEDUP_REMOVED lines=53> */
[----:B------:R-:W-:Y:S02]  /*b4c0*/  HADD2.F32 R4, -RZ, R15.H1_H1 ;  /* 0x3000000fff047230 */ /* 0x000fe40000004100 */
[-C--:B------:R-:W-:Y:S01]  /*b4d0*/  FMUL.FTZ R38, R5, R6.reuse ;  /* 0x0000000605267220 */ /* 0x080fe20000410000 */
[----:B------:R-:W-:Y:S02]  /*b4e0*/  HADD2.F32 R33, -RZ, R33.H0_H0 ;  /* 0x20000021ff217230 */ /* 0x000fe40000004100 */
[----:B------:R-:W-:Y:S01]  /*b4f0*/  FFMA.FTZ R31, R28, R6, -R31 ;  /* 0x000000061c1f7223 */ /* 0x000fe2000001081f */
[----:B------:R-:W-:Y:S02]  /*b500*/  HADD2.F32 R15, -RZ, R15.H0_H0 ;  /* 0x2000000fff0f7230 */ /* 0x000fe40000004100 */
[----:B------:R-:W-:Y:S01]  /*b510*/  FMUL.FTZ R32, R4, R37 ;  /* 0x0000002504207220 */ /* 0x000fe20000410000 */
        /* <DEDUP_REMOVED lines=13> */
.L_x_10015:
[----:B------:R-:W-:Y:S05]  /*b5f0*/  BSYNC B2 ;  /* 0x0000000000027941 */ /* 0x000fea0003800000 */
.L_x_10014:
[----:B------:R-:W-:Y:S05]  /*b600*/  @P1 BRA `(.L_x_10013) ;  /* 0x0000000400e81947 */ /* 0x000fea0003800000 */
[----:B0-----:R-:W0:Y:S01]  /*b610*/  LDS.128 R4, [R0] ;  /* 0x0000000000047984 */ /* 0x001e220000000c00 */
        /* <DEDUP_REMOVED lines=17> */
[----:B------:R-:W-:-:S02]  /*b730*/  PRMT R28, R15, 0x7604, R28 ;  /* 0x000076040f1c7816 */ /* 0x000fc4000000001c */
[----:B------:R-:W-:Y:S02]  /*b740*/  LOP3.LUT R33, R26, 0xff, RZ, 0xc0, !PT ;  /* 0x000000ff1a217812 */ /* 0x000fe400078ec0ff */
        /* <DEDUP_REMOVED lines=101> */
[----:B------:R1:W-:Y:S02]  /*bda0*/  STS.128 [R0], R4 ;  /* 0x0000000400007388 */ /* 0x0003e40000000c00 */
.L_x_10013:
[----:B------:R-:W-:Y:S05]  /*bdb0*/  BSYNC B1 ;  /* 0x0000000000017941 */ /* 0x000fea0003800000 */
.L_x_10012:
[----:B01----:R-:W-:-:S05]  /*bdc0*/  VIADD R4, R195, 0x40 ;  /* 0x00000040c3047836 */ /* 0x003fca0000000000 */
[----:B------:R-:W-:-:S13]  /*bdd0*/  ISETP.GE.AND P0, PT, R4, R14, PT ;  /* 0x0000000e0400720c */ /* 0x000fda0003f06270 */
[----:B------:R-:W-:Y:S05]  /*bde0*/  @P0 BRA `(.L_x_10016) ;  /* 0x0000003400300947 */ /* 0x000fea0003800000 */
[----:B------:R-:W0:Y:S01]  /*bdf0*/  LDC R5, c[0x0][0x3f4] ;  /* 0x0000fd00ff057b82 */ /* 0x000e220000000800 */
        /* <DEDUP_REMOVED lines=34> */
[----:B0-----:R-:W-:-:S02]  /*c020*/  F2FP.F16.E4M3.UNPACK_B R14, R6.H1 ;  /* 0x00000006ff0e723e */ /* 0x001fc400030006ff */
        /* <DEDUP_REMOVED lines=21> */
[----:B------:R-:W-:Y:S01]  /*c180*/  FFMA.FTZ R38, R13, R31, R14 ;  /* 0x0000001f0d267223 */ /* 0x000fe2000001000e */
        /* <DEDUP_REMOVED lines=69> */
.L_x_10018:
[----:B------:R-:W-:Y:S05]  /*c5e0*/  BSYNC B1 ;  /* 0x0000000000017941 */ /* 0x000fea0003800000 */
.L_x_10017:
[----:B------:R-:W-:Y:S05]  /*c5f0*/  @P1 BRA `(.L_x_10016) ;  /* 0x0000002c002c1947 */ /* 0x000fea0003800000 */
[----:B0-----:R-:W0:Y:S01]  /*c600*/  LDS.128 R4, [R0+0x2000] ;  /* 0x0020000000047984 */ /* 0x001e220000000c00 */
        /* <DEDUP_REMOVED lines=118> */
.L_x_10003:
[----:B------:R-:W0:Y:S01]  /*cd70*/  LDC R34, c[0x0][0x448] ;  /* 0x00011200ff227b82 */ /* 0x000e220000000800 */
[----:B------:R-:W-:Y:S01]  /*cd80*/  IMAD R3, R227, 0x40, R38 ;  /* 0x00000040e3037824 */ /* 0x000fe200078e0226 */
[----:B------:R-:W-:Y:S01]  /*cd90*/  MOV R4, R26 ;  /* 0x0000001a00047202 */ /* 0x000fe20000000f00 */
        /* <DEDUP_REMOVED lines=27> */
[----:B------:R-:W-:Y:S01]  /*cf50*/  IMAD R34, R191, R34, RZ ;  /* 0x00000022bf227224 */ /* 0x000fe200078e02ff */
[----:B------:R-:W-:Y:S02]  /*cf60*/  ULDC.64 UR4, c[0x0][0x208] ;  /* 0x0000820000047ab9 */ /* 0x000fe40000000a00 */
        /* <DEDUP_REMOVED lines=22> */
[----:B--2---:R-:W-:Y:S01]  /*d0d0*/  @!P1 IMAD.MOV.U32 R32, RZ, RZ, R4 ;  /* 0x000000ffff209224 */ /* 0x004fe200078e0004 */
[----:B------:R-:W-:Y:S01]  /*d0e0*/  @!P1 MOV R31, R7 ;  /* 0x00000007001f9202 */ /* 0x000fe20000000f00 */
[----:B------:R-:W-:Y:S01]  /*d0f0*/  @!P1 IMAD.MOV.U32 R33, RZ, RZ, R5 ;  /* 0x000000ffff219224 */ /* 0x000fe200078e0005 */
[----:B------:R-:W-:Y:S01]  /*d100*/  CS2R R4, SRZ ;  /* 0x0000000000047805 */ /* 0x000fe2000001ff00 */
[----:B------:R-:W-:-:S02]  /*d110*/  @!P1 IMAD.MOV.U32 R30, RZ, RZ, R6 ;  /* 0x000000ffff1e9224 */ /* 0x000fc400078e0006 */
[----:B---3--:R-:W-:Y:S02]  /*d120*/  @!P1 IMAD.MOV.U32 R28, RZ, RZ, R24 ;  /* 0x000000ffff1c9224 */ /* 0x008fe400078e0018 */
[----:B------:R-:W-:Y:S02]  /*d130*/  @!P1 IMAD.MOV.U32 R29, RZ, RZ, R25 ;  /* 0x000000ffff1d9224 */ /* 0x000fe400078e0019 */
[----:B------:R-:W-:Y:S02]  /*d140*/  @!P1 IMAD.MOV.U32 R20, RZ, RZ, R26 ;  /* 0x000000ffff149224 */ /* 0x000fe400078e001a */
[----:B01--4-:R-:W-:-:S07]  /*d150*/  @!P1 IMAD.MOV.U32 R21, RZ, RZ, R27 ;  /* 0x000000ffff159224 */ /* 0x013fce00078e001b */
.L_x_10284:
        /* <DEDUP_REMOVED lines=11> */
[C---:B------:R-:W-:Y:S01]  /*d210*/  IADD3 R4, P2, R16.reuse, R14, RZ ;  /* 0x0000000e10047210 */ /* 0x040fe20007f5e0ff */
[----:B------:R-:W-:Y:S01]  /*d220*/  ULDC.64 UR4, c[0x0][0x208] ;  /* 0x0000820000047ab9 */ /* 0x000fe20000000a00 */
[----:B------:R-:W-:-:S03]  /*d230*/  IADD3 R8, P1, R16, R35, RZ ;  /* 0x0000002310087210 */ /* 0x000fc60007f3e0ff */
[----:B------:R-:W-:Y:S01]  /*d240*/  IMAD.X R5, R37, 0x1, R17, P2 ;  /* 0x0000000125057824 */ /* 0x000fe200010e0611 */
[----:B------:R-:W-:-:S05]  /*d250*/  IADD3.X R9, R3, R17, RZ, P1, !PT ;  /* 0x0000001103097210 */ /* 0x000fca0000ffe4ff */
[----:B------:R-:W5:Y:S04]  /*d260*/  LD.E.128 R4, desc[UR4][R4.64] ;  /* 0x0000000404047980 */ /* 0x000f68000c101d00 */
[----:B------:R-:W5:Y:S02]  /*d270*/  LD.E.128 R8, desc[UR4][R8.64] ;  /* 0x0000000408087980 */ /* 0x000f64000c101d00 */
.L_x_10021:
[----:B------:R-:W-:Y:S05]  /*d280*/  BSYNC B1 ;  /* 0x0000000000017941 */ /* 0x000fea0003800000 */
.L_x_10020:
[----:B------:R-:W2:Y:S01]  /*d290*/  LDL R0, [R1+0x8] ;  /* 0x0000080001007983 */ /* 0x000ea20000100800 */
[----:B------:R-:W-:Y:S01]  /*d2a0*/  VIADDMNMX R34, R34, -R199, 0x80, PT ;  /* 0x0000008022227446 */ /* 0x000fe200038009c7 */
[----:B------:R-:W-:Y:S03]  /*d2b0*/  BSSY B1, `(.L_x_10022) ;  /* 0x000000c000017945 */ /* 0x000fe60003800000 */
[C---:B------:R-:W-:Y:S02]  /*d2c0*/  ISETP.GE.OR P2, PT, R195.reuse, R34, P0 ;  /* 0x00000022c300720c */ /* 0x040fe40000746670 */
[----:B--2---:R-:W-:Y:S01]  /*d2d0*/  R2UR UR5, R0 ;  /* 0x00000000000572ca */ /* 0x004fe200000e0000 */
[----:B------:R-:W-:-:S05]  /*d2e0*/  VIADD R0, R195, 0x40 ;  /* 0x00000040c3007836 */ /* 0x000fca0000000000 */
[----:B------:R-:W-:-:S07]  /*d2f0*/  ISETP.GE.OR P0, PT, R0, R34, P0 ;  /* 0x000000220000720c */ /* 0x000fce0000706670 */
[----:B------:R-:W-:-:S04]  /*d300*/  ULEA.HI UR4, UR5, UR5, URZ, 0x1 ;  /* 0x0000000505047291 */ /* 0x000fc8000f8f083f */
[----:B------:R-:W-:-:S04]  /*d310*/  ULOP3.LUT UR4, UR4, 0xfffffffe, URZ, 0xc0, !UPT ;  /* 0xfffffffe04047892 */ /* 0x000fc8000f8ec03f */
[----:B------:R-:W-:-:S06]  /*d320*/  UIADD3 UR4, UR5, -UR4, URZ ;  /* 0x8000000405047290 */ /* 0x000fcc000fffe03f */
[----:B------:R-:W-:-:S05]  /*d330*/  IMAD.U32 R3, RZ, RZ, UR4 ;  /* 0x00000004ff037e24 */ /* 0x000fca000f8e00ff */
[----:B------:R-:W-:-:S04]  /*d340*/  SHF.L.U32 R3, R3, 0x1f, RZ ;  /* 0x0000001f03037819 */ /* 0x000fc800000006ff */
[----:B------:R-:W0:Y:S02]  /*d350*/  SYNCS.PHASECHK.TRANS64.TRYWAIT P1, [R18+URZ+0x22800], R3 ;  /* 0x02280003120075a7 */ /* 0x000e24000802017f */
[----:B0-----:R-:W-:Y:S05]  /*d360*/  @!P1 BRA `(.L_x_10023) ;  /* 0x000001a4001c9947 */ /* 0x001fea0003800000 */
.L_x_10285:
[----:B------:R-:W-:Y:S05]  /*d370*/  BSYNC B1 ;  /* 0x0000000000017941 */ /* 0x000fea0003800000 */
.L_x_10022:
[----:B------:R-:W-:Y:S04]  /*d380*/  BSSY B1, `(.L_x_10024) ;  /* 0x0000100000017945 */ /* 0x000fe80003800000 */
[----:B------:R-:W-:Y:S05]  /*d390*/  @P2 BRA `(.L_x_10025) ;  /* 0x0000000c00f82947 */ /* 0x000fea0003800000 */
[----:B------:R-:W-:Y:S02]  /*d3a0*/  SHF.R.U32.HI R0, RZ, 0x8, R32 ;  /* 0x00000008ff007819 */ /* 0x000fe40000011620 */
[----:B0-----:R-:W-:Y:S02]  /*d3b0*/  LOP3.LUT R3, R32, 0xff, RZ, 0xc0, !PT ;  /* 0x000000ff20037812 */ /* 0x001fe400078ec0ff */
        /* <DEDUP_REMOVED lines=30> */
[--C-:B------:R-:W-:Y:S02]  /*d5a0*/  IADD3 R3, R18, R3, R203.reuse ;  /* 0x0000000312037210 */ /* 0x100fe40007ffe0cb */
        /* <DEDUP_REMOVED lines=16> */
[----:B------:R-:W-:Y:S02]  /*d6b0*/  PRMT R37, R37, 0x7054, R38 ;  /* 0x0000705425257816 */ /* 0x000fe40000000026 */
[----:B------:R-:W-:Y:S02]  /*d6c0*/  SHF.R.U32.HI R38, RZ, 0x10, R29 ;  /* 0x00000010ff267819 */ /* 0x000fe4000001161d */
[----:B------:R-:W-:-:S02]  /*d6d0*/  LOP3.LUT R40, R40, 0xff, RZ, 0xc0, !PT ;  /* 0x000000ff28287812 */ /* 0x000fc400078ec0ff */
[----:B------:R-:W-:Y:S02]  /*d6e0*/  LOP3.LUT R38, R38, 0xff, RZ, 0xc0, !PT ;  /* 0x000000ff26267812 */ /* 0x000fe400078ec0ff */
[----:B------:R-:W-:Y:S02]  /*d6f0*/  SHF.R.U32.HI R42, RZ, 0x10, R31 ;  /* 0x00000010ff2a7819 */ /* 0x000fe4000001161f */
[----:B------:R-:W-:Y:S02]  /*d700*/  PRMT R35, R34, 0x7054, R35 ;  /* 0x0000705422237816 */ /* 0x000fe40000000023 */
[----:B------:R-:W-:Y:S02]  /*d710*/  PRMT R43, R40, 0x7054, R41 ;  /* 0x00007054282b7816 */ /* 0x000fe40000000029 */
[----:B------:R-:W-:Y:S02]  /*d720*/  SHF.R.U32.HI R34, RZ, 0x10, R28 ;  /* 0x00000010ff227819 */ /* 0x000fe4000001161c */
[----:B------:R-:W-:-:S02]  /*d730*/  SHF.R.U32.HI R40, RZ, 0x10, R20 ;  /* 0x00000010ff287819 */ /* 0x000fc40000011614 */
[----:B------:R-:W-:Y:S02]  /*d740*/  PRMT R49, R38, 0x7054, R49 ;  /* 0x0000705426317816 */ /* 0x000fe40000000031 */
[----:B------:R-:W-:Y:S02]  /*d750*/  SHF.R.U32.HI R41, RZ, 0x10, R21 ;  /* 0x00000010ff297819 */ /* 0x000fe40000011615 */
[----:B------:R-:W-:Y:S02]  /*d760*/  LOP3.LUT R42, R42, 0xff, RZ, 0xc0, !PT ;  /* 0x000000ff2a2a7812 */ /* 0x000fe400078ec0ff */
[----:B------:R-:W-:Y:S02]  /*d770*/  LOP3.LUT R34, R34, 0xff, RZ, 0xc0, !PT ;  /* 0x000000ff22227812 */ /* 0x000fe400078ec0ff */
[----:B------:R-:W-:Y:S02]  /*d780*/  LOP3.LUT R40, R40, 0xff, RZ, 0xc0, !PT ;  /* 0x000000ff28287812 */ /* 0x000fe400078ec0ff */
[----:B------:R-:W-:-:S02]  /*d790*/  LOP3.LUT R49, R49, 0xff000000, R29, 0xf8, !PT ;  /* 0xff00000031317812 */ /* 0x000fc400078ef81d */
[----:B------:R-:W-:Y:S02]  /*d7a0*/  LOP3.LUT R41, R41, 0xff, RZ, 0xc0, !PT ;  /* 0x000000ff29297812 */ /* 0x000fe400078ec0ff */
[----:B------:R-:W-:Y:S02]  /*d7b0*/  PRMT R45, R42, 0x7054, R45 ;  /* 0x000070542a2d7816 */ /* 0x000fe4000000002d */
[----:B------:R-:W-:Y:S02]  /*d7c0*/  PRMT R47, R34, 0x7054, R47 ;  /* 0x00007054222f7816 */ /* 0x000fe4000000002f */
[----:B------:R-:W-:Y:S02]  /*d7d0*/  PRMT R51, R40, 0x7054, R51 ;  /* 0x0000705428337816 */ /* 0x000fe40000000033 */
[----:B------:R-:W-:Y:S02]  /*d7e0*/  LOP3.LUT R42, R37, 0xff000000, R33, 0xf8, !PT ;  /* 0xff000000252a7812 */ /* 0x000fe400078ef821 */
[----:B------:R-:W-:-:S02]  /*d7f0*/  F2FP.F16.E4M3.UNPACK_B R46, R49.H1 ;  /* 0x00000031ff2e723e */ /* 0x000fc400030006ff */
[----:B0-----:R-:W-:Y:S02]  /*d800*/  F2FP.F16.E4M3.UNPACK_B R34, R25.H1 ;  /* 0x00000019ff22723e */ /* 0x001fe400030006ff */
[----:B------:R-:W-:Y:S02]  /*d810*/  PRMT R53, R41, 0x7054, R44 ;  /* 0x0000705429357816 */ /* 0x000fe4000000002c */
[----:B------:R-:W-:Y:S02]  /*d820*/  LOP3.LUT R41, R35, 0xff000000, R32, 0xf8, !PT ;  /* 0xff00000023297812 */ /* 0x000fe400078ef820 */
[----:B------:R-:W-:Y:S02]  /*d830*/  LOP3.LUT R30, R43, 0xff000000, R30, 0xf8, !PT ;  /* 0xff0000002b1e7812 */ /* 0x000fe400078ef81e */
[----:B------:R-:W-:Y:S02]  /*d840*/  LOP3.LUT R44, R45, 0xff000000, R31, 0xf8, !PT ;  /* 0xff0000002d2c7812 */ /* 0x000fe400078ef81f */
[----:B------:R-:W-:-:S02]  /*d850*/  LOP3.LUT R47, R47, 0xff000000, R28, 0xf8, !PT ;  /* 0xff0000002f2f7812 */ /* 0x000fc400078ef81c */
[----:B------:R-:W-:Y:S01]  /*d860*/  LOP3.LUT R48, R51, 0xff000000, R20, 0xf8, !PT ;  /* 0xff00000033307812 */ /* 0x000fe200078ef814 */
[----:B------:R-:W-:Y:S01]  /*d870*/  HADD2.F32 R51, -RZ, R46.H0_H0 ;  /* 0x2000002eff337230 */ /* 0x000fe20000004100 */
[----:B------:R-:W-:Y:S02]  /*d880*/  F2FP.F16.E4M3.UNPACK_B R43, R42.H1 ;  /* 0x0000002aff2b723e */ /* 0x000fe400030006ff */
[-C--:B-1----:R-:W-:Y:S02]  /*d890*/  F2FP.F16.E4M3.UNPACK_B R31, R15.reuse ;  /* 0x0000000fff1f723e */ /* 0x082fe400020006ff */
[----:B------:R-:W-:Y:S01]  /*d8a0*/  F2FP.F16.E4M3.UNPACK_B R32, R15.H1 ;  /* 0x0000000fff20723e */ /* 0x000fe200030006ff */
[----:B------:R-:W-:Y:S01]  /*d8b0*/  HADD2.F32 R45, -RZ, R43.H0_H0 ;  /* 0x2000002bff2d7230 */ /* 0x000fe20000004100 */
[----:B------:R-:W-:Y:S02]  /*d8c0*/  F2FP.F16.E4M3.UNPACK_B R28, R13.H1 ;  /* 0x0000000dff1c723e */ /* 0x000fe400030006ff */
[----:B------:R-:W-:-:S02]  /*d8d0*/  F2FP.F16.E4M3.UNPACK_B R15, R12 ;  /* 0x0000000cff0f723e */ /* 0x000fc400020006ff */
[----:B------:R-:W-:Y:S01]  /*d8e0*/  F2FP.F16.E4M3.UNPACK_B R20, R12.H1 ;  /* 0x0000000cff14723e */ /* 0x000fe200030006ff */
[--C-:B------:R-:W-:Y:S01]  /*d8f0*/  HADD2.F32 R12, -RZ, R34.reuse.H0_H0 ;  /* 0x20000022ff0c7230 */ /* 0x100fe20000004100 */
[----:B------:R-:W-:Y:S01]  /*d900*/  LOP3.LUT R50, R53, 0xff000000, R21, 0xf8, !PT ;  /* 0xff00000035327812 */ /* 0x000fe200078ef815 */
[----:B------:R-:W-:Y:S01]  /*d910*/  HADD2.F32 R34, -RZ, R34.H1_H1 ;  /* 0x30000022ff227230 */ /* 0x000fe20000004100 */
[----:B------:R-:W-:Y:S02]  /*d920*/  F2FP.F16.E4M3.UNPACK_B R21, R13 ;  /* 0x0000000dff15723e */ /* 0x000fe400020006ff */
[-C--:B------:R-:W-:Y:S01]  /*d930*/  F2FP.F16.E4M3.UNPACK_B R13, R14.reuse ;  /* 0x0000000eff0d723e */ /* 0x080fe200020006ff */
[----:B------:R-:W-:Y:S01]  /*d940*/  FMUL.FTZ R53, R12, R51 ;  /* 0x000000330c357220 */ /* 0x000fe20000410000 */
[----:B------:R-:W-:Y:S01]  /*d950*/  F2FP.F16.E4M3.UNPACK_B R29, R14.H1 ;  /* 0x0000000eff1d723e */ /* 0x000fe200030006ff */
[--C-:B------:R-:W-:Y:S01]  /*d960*/  HADD2.F32 R14, -RZ, R28.reuse.H0_H0 ;  /* 0x2000001cff0e7230 */ /* 0x100fe20000004100 */
[----:B------:R-:W-:Y:S01]  /*d970*/  F2FP.F16.E4M3.UNPACK_B R33, R25 ;  /* 0x00000019ff21723e */ /* 0x000fe200020006ff */
[----:B------:R-:W-:Y:S01]  /*d980*/  HADD2.F32 R28, -RZ, R28.H1_H1 ;  /* 0x3000001cff1c7230 */ /* 0x000fe20000004100 */
[----:B------:R-:W-:-:S02]  /*d990*/  F2FP.F16.E4M3.UNPACK_B R38, R27 ;  /* 0x0000001bff26723e */ /* 0x000fc400020006ff */
[----:B------:R-:W-:Y:S02]  /*d9a0*/  F2FP.F16.E4M3.UNPACK_B R40, R27.H1 ;  /* 0x0000001bff28723e */ /* 0x000fe400030006ff */
[-C--:B------:R-:W-:Y:S02]  /*d9b0*/  F2FP.F16.E4M3.UNPACK_B R25, R24.reuse ;  /* 0x00000018ff19723e */ /* 0x080fe400020006ff */
[----:B------:R-:W-:Y:S01]  /*d9c0*/  F2FP.F16.E4M3.UNPACK_B R27, R24.H1 ;  /* 0x00000018ff1b723e */ /* 0x000fe200030006ff */
[-C--:B------:R-:W-:Y:S01]  /*d9d0*/  FMUL.FTZ R24, R12, R45.reuse ;  /* 0x0000002d0c187220 */ /* 0x080fe20000410000 */
[C---:B------:R-:W-:Y:S01]  /*d9e0*/  FFMA.FTZ R12, R14.reuse, R45, -R53 ;  /* 0x0000002d0e0c7223 */ /* 0x040fe20000010835 */
[----:B------:R-:W-:Y:S01]  /*d9f0*/  F2FP.F16.E4M3.UNPACK_B R49, R49 ;  /* 0x00000031ff31723e */ /* 0x000fe200020006ff */
[----:B------:R-:W-:Y:S01]  /*da00*/  HADD2.F32 R53, -RZ, R46.H1_H1 ;  /* 0x3000002eff357230 */ /* 0x000fe20000004100 */
[----:B------:R-:W-:Y:S01]  /*da10*/  F2FP.F16.E4M3.UNPACK_B R42, R42 ;  /* 0x0000002aff2a723e */ /* 0x000fe200020006ff */
[----:B------:R-:W-:Y:S01]  /*da20*/  HADD2.F32 R45, -RZ, R43.H1_H1 ;  /* 0x3000002bff2d7230 */ /* 0x000fe20000004100 */
[-C--:B------:R-:W-:Y:S01]  /*da30*/  F2FP.F16.E4M3.UNPACK_B R35, R26.reuse ;  /* 0x0000001aff23723e */ /* 0x080fe200020006ff */
[----:B------:R-:W-:Y:S01]  /*da40*/  FFMA.FTZ R14, R14, R51, R24 ;  /* 0x000000330e0e7223 */ /* 0x000fe20000010018 */
[----:B------:R-:W-:Y:S01]  /*da50*/  F2FP.F16.E4M3.UNPACK_B R37, R26.H1 ;  /* 0x0000001aff25723e */ /* 0x000fe200030006ff */
[----:B------:R-:W-:-:S02]  /*da60*/  HADD2.F32 R51, -RZ, R49.H0_H0 ;  /* 0x20000031ff337230 */ /* 0x000fc40000004100 */
[C---:B------:R-:W-:Y:S01]  /*da70*/  FMUL.FTZ R57, R34.reuse, R53 ;  /* 0x0000003522397220 */ /* 0x040fe20000410000 */
[----:B------:R-:W-:Y:S02]  /*da80*/  HADD2.F32 R26, -RZ, R33.H0_H0 ;  /* 0x20000021ff1a7230 */ /* 0x000fe40000004100 */
[-C--:B------:R-:W-:Y:S01]  /*da90*/  FMUL.FTZ R34, R34, R45.reuse ;  /* 0x0000002d22227220 */ /* 0x080fe20000410000 */
[----:B------:R-:W-:Y:S02]  /*daa0*/  HADD2.F32 R43, -RZ, R42.H0_H0 ;  /* 0x2000002aff2b7230 */ /* 0x000fe40000004100 */
[----:B------:R-:W-:Y:S01]  /*dab0*/  FFMA.FTZ R57, R28, R45, -R57 ;  /* 0x0000002d1c397223 */ /* 0x000fe20000010839 */
[----:B------:R-:W-:Y:S02]  /*dac0*/  HADD2.F32 R24, -RZ, R21.H0_H0 ;  /* 0x20000015ff187230 */ /* 0x000fe40000004100 */
[----:B------:R-:W-:Y:S01]  /*dad0*/  FMUL.FTZ R55, R26, R51 ;  /* 0x000000331a377220 */ /* 0x000fe20000410000 */
        /* <DEDUP_REMOVED lines=10> */
[----:B------:R-:W-:Y:S02]  /*db80*/  HADD2.F32 R49, -RZ, R45.H0_H0 ;  /* 0x2000002dff317230 */ /* 0x000fe40000004100 */
[C---:B------:R-:W-:Y:S01]  /*db90*/  FMUL.FTZ R46, R33.reuse, R34 ;  /* 0x00000022212e7220 */ /* 0x040fe20000410000 */
[----:B------:R-:W-:Y:S02]  /*dba0*/  HADD2.F32 R26, -RZ, R40.H0_H0 ;  /* 0x20000028ff1a7230 */ /* 0x000fe40000004100 */
[----:B------:R-:W-:Y:S01]  /*dbb0*/  FMUL.FTZ R33, R33, R42 ;  /* 0x0000002a21217220 */ /* 0x000fe20000410000 */
[----:B------:R-:W-:Y:S01]  /*dbc0*/  HADD2.F32 R43, -RZ, R28.H0_H0 ;  /* 0x2000001cff2b7230 */ /* 0x000fe20000004100 */
[----:B------:R-:W-:Y:S01]  /*dbd0*/  F2FP.F16.E4M3.UNPACK_B R44, R44 ;  /* 0x0000002cff2c723e */ /* 0x000fe200020006ff */
[----:B------:R-:W-:-:S02]  /*dbe0*/  HADD2.F32 R21, -RZ, R21.H1_H1 ;  /* 0x30000015ff157230 */ /* 0x000fc40000004100 */
[C---:B------:R-:W-:Y:S01]  /*dbf0*/  FMUL.FTZ R59, R26.reuse, R49 ;  /* 0x000000311a3b7220 */ /* 0x040fe20000410000 */
[----:B------:R-:W-:Y:S02]  /*dc00*/  HADD2.F32 R24, -RZ, R32.H0_H0 ;  /* 0x20000020ff187230 */ /* 0x000fe40000004100 */
[-C--:B------:R-:W-:Y:S01]  /*dc10*/  FMUL.FTZ R26, R26, R43.reuse ;  /* 0x0000002b1a1a7220 */ /* 0x080fe20000410000 */
[----:B------:R-:W-:Y:S02]  /*dc20*/  HADD2.F32 R45, -RZ, R45.H1_H1 ;  /* 0x3000002dff2d7230 */ /* 0x000fe40000004100 */
[C---:B------:R-:W-:Y:S01]  /*dc30*/  FFMA.FTZ R46, R21.reuse, R42, -R46 ;  /* 0x0000002a152e7223 */ /* 0x040fe2000001082e */
[----:B------:R-:W-:Y:S01]  /*dc40*/  FFMA.FTZ R42, R21, R34, R33 ;  /* 0x00000022152a7223 */ /* 0x000fe20000010021 */
[----:B------:R-:W-:Y:S02]  /*dc50*/  HADD2.F32 R40, -RZ, R40.H1_H1 ;  /* 0x30000028ff287230 */ /* 0x000fe40000004100 */
[C---:B------:R-:W-:Y:S01]  /*dc60*/  FFMA.FTZ R56, R24.reuse, R43, -R59 ;  /* 0x0000002b18387223 */ /* 0x040fe2000001083b */
[----:B------:R-:W-:Y:S01]  /*dc70*/  FFMA.FTZ R58, R24, R49, R26 ;  /* 0x00000031183a7223 */ /* 0x000fe2000001001a */
[----:B------:R-:W-:-:S02]  /*dc80*/  HADD2.F32 R33, -RZ, R28.H1_H1 ;  /* 0x3000001cff217230 */ /* 0x000fc40000004100 */
[----:B------:R-:W-:Y:S02]  /*dc90*/  HADD2.F32 R28, -RZ, R50.H0_H0 ;  /* 0x20000032ff1c7230 */ /* 0x000fe40000004100 */
[C---:B------:R-:W-:Y:S01]  /*dca0*/  FMUL.FTZ R49, R40.reuse, R45 ;  /* 0x0000002d28317220 */ /* 0x040fe20000410000 */
[----:B------:R-:W-:Y:S02]  /*dcb0*/  HADD2.F32 R24, -RZ, R38.H0_H0 ;  /* 0x20000026ff187230 */ /* 0x000fe40000004100 */
[----:B------:R-:W-:Y:S01]  /*dcc0*/  FMUL.FTZ R40, R40, R33 ;  /* 0x0000002128287220 */ /* 0x000fe20000410000 */
[----:B------:R-:W-:Y:S02]  /*dcd0*/  HADD2.F32 R32, -RZ, R32.H1_H1 ;  /* 0x30000020ff207230 */ /* 0x000fe40000004100 */
        /* <DEDUP_REMOVED lines=11> */
[----:B------:R-:W-:Y:S01]  /*dd90*/  F2FP.F16.E4M3.UNPACK_B R47, R47 ;  /* 0x0000002fff2f723e */ /* 0x000fe200020006ff */
[----:B------:R-:W-:Y:S01]  /*dda0*/  HADD2.F32 R38, -RZ, R38.H1_H1 ;  /* 0x30000026ff267230 */ /* 0x000fe20000004100 */
[----:B------:R-:W-:Y:S01]  /*ddb0*/  F2FP.F16.E4M3.UNPACK_B R41, R41 ;  /* 0x00000029ff29723e */ /* 0x000fe200020006ff */
[----:B------:R-:W-:Y:S01]  /*ddc0*/  HADD2.F32 R33, -RZ, R32.H0_H0 ;  /* 0x20000020ff217230 */ /* 0x000fe20000004100 */
[----:B------:R-:W-:Y:S01]  /*ddd0*/  F2FP.SATFINITE.E4M3.F32.PACK_AB_MERGE_C R58, R63, R58, RZ ;  /* 0x0000003a3f3a723e */ /* 0x000fe200048070ff */
[----:B------:R-:W-:-:S02]  /*dde0*/  HADD2.F32 R24, -RZ, R27.H0_H0 ;  /* 0x2000001bff187230 */ /* 0x000fc40000004100 */
[----:B------:R-:W-:Y:S01]  /*ddf0*/  FMUL.FTZ R40, R38, R50 ;  /* 0x0000003226287220 */ /* 0x000fe20000410000 */
[----:B------:R-:W-:Y:S02]  /*de00*/  HADD2.F32 R44, -RZ, R44.H1_H1 ;  /* 0x3000002cff2c7230 */ /* 0x000fe40000004100 */
[----:B------:R-:W-:Y:S02]  /*de10*/  HADD2.F32 R28, -RZ, R26.H0_H0 ;  /* 0x2000001aff1c7230 */ /* 0x000fe40000004100 */
[----:B------:R-:W-:Y:S01]  /*de20*/  FMUL.FTZ R34, R24, R33 ;  /* 0x0000002118227220 */ /* 0x000fe20000410000 */
[----:B------:R-:W-:Y:S02]  /*de30*/  HADD2.F32 R31, -RZ, R31.H1_H1 ;  /* 0x3000001fff1f7230 */ /* 0x000fe40000004100 */
[----:B------:R-:W-:Y:S01]  /*de40*/  FMUL.FTZ R43, R38, R44 ;  /* 0x0000002c262b7220 */ /* 0x000fe20000410000 */
[----:B------:R-:W-:Y:S02]  /*de50*/  HADD2.F32 R21, -RZ, R20.H0_H0 ;  /* 0x20000014ff157230 */ /* 0x000fe40000004100 */
[----:B------:R-:W-:Y:S01]  /*de60*/  FMUL.FTZ R24, R24, R28 ;  /* 0x0000001c18187220 */ /* 0x000fe20000410000 */
[----:B------:R-:W-:-:S02]  /*de70*/  HADD2.F32 R32, -RZ, R32.H1_H1 ;  /* 0x30000020ff207230 */ /* 0x000fc40000004100 */
[C---:B------:R-:W-:Y:S01]  /*de80*/  FFMA.FTZ R54, R31.reuse, R44, -R40 ;  /* 0x0000002c1f367223 */ /* 0x040fe20000010828 */
[----:B------:R-:W-:Y:S02]  /*de90*/  HADD2.F32 R27, -RZ, R27.H1_H1 ;  /* 0x3000001bff1b7230 */ /* 0x000fe40000004100 */
[----:B------:R-:W-:Y:S01]  /*dea0*/  FFMA.FTZ R59, R31, R50, R43 ;  /* 0x000000321f3b7223 */ /* 0x000fe2000001002b */
[----:B------:R-:W-:Y:S02]  /*deb0*/  HADD2.F32 R26, -RZ, R26.H1_H1 ;  /* 0x3000001aff1a7230 */ /* 0x000fe40000004100 */
[C---:B------:R-:W-:Y:S01]  /*dec0*/  FFMA.FTZ R40, R21.reuse, R33, R24 ;  /* 0x0000002115287223 */ /* 0x040fe20000010018 */
[----:B------:R-:W-:Y:S02]  /*ded0*/  HADD2.F32 R20, -RZ, R20.H1_H1 ;  /* 0x30000014ff147230 */ /* 0x000fe40000004100 */
[----:B------:R-:W-:Y:S01]  /*dee0*/  FFMA.FTZ R38, R21, R28, -R34 ;  /* 0x0000001c15267223 */ /* 0x000fe20000010822 */
[C---:B------:R-:W-:Y:S01]  /*def0*/  FMUL.FTZ R31, R27.reuse, R32 ;  /* 0x000000201b1f7220 */ /* 0x040fe20000410000 */
[----:B------:R-:W-:Y:S01]  /*df00*/  FMUL.FTZ R33, R27, R26 ;  /* 0x0000001a1b217220 */ /* 0x000fe20000410000 */
[----:B------:R-:W-:Y:S01]  /*df10*/  HADD2.F32 R27, -RZ, R47.H0_H0 ;  /* 0x2000002fff1b7230 */ /* 0x000fe20000004100 */
[----:B------:R-:W-:Y:S01]  /*df20*/  F2FP.F16.E4M3.UNPACK_B R28, R48.H1 ;  /* 0x00000030ff1c723e */ /* 0x000fe200030006ff */
[----:B------:R-:W-:-:S02]  /*df30*/  HADD2.F32 R21, -RZ, R25.H0_H0 ;  /* 0x20000019ff157230 */ /* 0x000fc40000004100 */
[C---:B------:R-:W-:Y:S01]  /*df40*/  FFMA.FTZ R43, R20.reuse, R26, -R31 ;  /* 0x0000001a142b7223 */ /* 0x040fe2000001081f */
        /* <DEDUP_REMOVED lines=11> */
[----:B------:R-:W-:Y:S02]  /*e000*/  HADD2.F32 R15, -RZ, R15.H1_H1 ;  /* 0x3000000fff0f7230 */ /* 0x000fe40000004100 */
[C---:B------:R-:W-:Y:S01]  /*e010*/  FMUL.FTZ R34, R25.reuse, R26 ;  /* 0x0000001a19227220 */ /* 0x040fe20000410000 */
[----:B------:R-:W-:Y:S01]  /*e020*/  F2FP.F16.E4M3.UNPACK_B R21, R30.H1 ;  /* 0x0000001eff15723e */ /* 0x000fe200030006ff */
[-C--:B------:R-:W-:Y:S01]  /*e030*/  FMUL.FTZ R27, R25, R24.reuse ;  /* 0x00000018191b7220 */ /* 0x080fe20000410000 */
[----:B------:R-:W-:Y:S02]  /*e040*/  HADD2.F32 R25, -RZ, R28.H0_H0 ;  /* 0x2000001cff197230 */ /* 0x000fe40000004100 */
        /* <DEDUP_REMOVED lines=13> */
[----:B------:R-:W-:Y:S02]  /*e120*/  HADD2.F32 R29, -RZ, R29.H1_H1 ;  /* 0x3000001dff1d7230 */ /* 0x000fe40000004100 */
[C---:B------:R-:W-:Y:S01]  /*e130*/  FMUL.FTZ R24, R37.reuse, R28 ;  /* 0x0000001c25187220 */ /* 0x040fe20000410000 */
[--C-:B------:R-:W-:Y:S02]  /*e140*/  HADD2.F32 R20, -RZ, R35.reuse.H0_H0 ;  /* 0x20000023ff147230 */ /* 0x100fe40000004100 */
[-C--:B------:R-:W-:Y:S01]  /*e150*/  FMUL.FTZ R21, R37, R26.reuse ;  /* 0x0000001a25157220 */ /* 0x080fe20000410000 */
[----:B------:R-:W-:Y:S02]  /*e160*/  HADD2.F32 R35, -RZ, R35.H1_H1 ;  /* 0x30000023ff237230 */ /* 0x000fe40000004100 */
[----:B------:R-:W-:Y:S01]  /*e170*/  FFMA.FTZ R37, R29, R26, -R24 ;  /* 0x0000001a1d257223 */ /* 0x000fe20000010818 */
[----:B------:R-:W-:-:S02]  /*e180*/  HADD2.F32 R24, -RZ, R48.H0_H0 ;  /* 0x20000030ff187230 */ /* 0x000fc40000004100 */
[----:B------:R-:W-:Y:S01]  /*e190*/  FFMA.FTZ R50, R29, R28, R21 ;  /* 0x0000001c1d327223 */ /* 0x000fe20000010015 */
[----:B------:R-:W-:Y:S02]  /*e1a0*/  HADD2.F32 R21, -RZ, R30.H0_H0 ;  /* 0x2000001eff157230 */ /* 0x000fe40000004100 */
[----:B------:R-:W-:Y:S02]  /*e1b0*/  HADD2.F32 R48, -RZ, R48.H1_H1 ;  /* 0x30000030ff307230 */ /* 0x000fe40000004100 */
[C---:B------:R-:W-:Y:S01]  /*e1c0*/  FMUL.FTZ R26, R20.reuse, R24 ;  /* 0x00000018141a7220 */ /* 0x040fe20000410000 */
[----:B------:R-:W-:Y:S02]  /*e1d0*/  HADD2.F32 R30, -RZ, R30.H1_H1 ;  /* 0x3000001eff1e7230 */ /* 0x000fe40000004100 */
[----:B------:R-:W-:Y:S01]  /*e1e0*/  FMUL.FTZ R25, R20, R21 ;  /* 0x0000001514197220 */ /* 0x000fe20000410000 */
[--C-:B------:R-:W-:Y:S02]  /*e1f0*/  HADD2.F32 R15, -RZ, R13.reuse.H0_H0 ;  /* 0x2000000dff0f7230 */ /* 0x100fe40000004100 */
[----:B------:R-:W-:Y:S01]  /*e200*/  FMUL.FTZ R28, R35, R48 ;  /* 0x00000030231c7220 */ /* 0x000fe20000410000 */
[----:B------:R-:W-:-:S02]  /*e210*/  HADD2.F32 R13, -RZ, R13.H1_H1 ;  /* 0x3000000dff0d7230 */ /* 0x000fc40000004100 */
[----:B------:R-:W-:Y:S01]  /*e220*/  FMUL.FTZ R35, R35, R30 ;  /* 0x0000001e23237220 */ /* 0x000fe20000410000 */
        /* <DEDUP_REMOVED lines=21> */
.L_x_10025:
[----:B------:R-:W-:Y:S05]  /*e380*/  BSYNC B1 ;  /* 0x0000000000017941 */ /* 0x000fea0003800000 */
.L_x_10024:
[----:B------:R-:W-:Y:S05]  /*e390*/  @P0 BRA `(.L_x_10016) ;  /* 0x0000000c00c40947 */ /* 0x000fea0003800000 */
[----:B-1---5:R-:W-:Y:S02]  /*e3a0*/  SHF.R.U32.HI R13, RZ, 0x8, R9 ;  /* 0x00000008ff0d7819 */ /* 0x022fe40000011609 */
[----:B0-----:R-:W-:Y:S02]  /*e3b0*/  SHF.R.U32.HI R3, RZ, 0x8, R8 ;  /* 0x00000008ff037819 */ /* 0x001fe40000011608 */
[----:B------:R-:W-:Y:S02]  /*e3c0*/  LOP3.LUT R12, R9, 0xff, RZ, 0xc0, !PT ;  /* 0x000000ff090c7812 */ /* 0x000fe400078ec0ff */
[----:B------:R-:W-:Y:S02]  /*e3d0*/  LOP3.LUT R13, R13, 0xff, RZ, 0xc0, !PT ;  /* 0x000000ff0d0d7812 */ /* 0x000fe400078ec0ff */
[----:B------:R-:W-:Y:S02]  /*e3e0*/  LOP3.LUT R0, R8, 0xff, RZ, 0xc0, !PT ;  /* 0x000000ff08007812 */ /* 0x000fe400078ec0ff */
[----:B------:R-:W-:-:S02]  /*e3f0*/  LOP3.LUT R3, R3, 0xff, RZ, 0xc0, !PT ;  /* 0x000000ff03037812 */ /* 0x000fc400078ec0ff */
[----:B------:R-:W-:Y:S02]  /*e400*/  PRMT R20, R13, 0x7604, R12 ;  /* 0x000076040d147816 */ /* 0x000fe4000000000c */
[----:B------:R-:W-:Y:S02]  /*e410*/  SHF.R.U32.HI R12, RZ, 0x8, R10 ;  /* 0x00000008ff0c7819 */ /* 0x000fe4000001160a */
[----:B------:R-:W-:Y:S02]  /*e420*/  PRMT R3, R3, 0x7604, R0 ;  /* 0x0000760403037816 */ /* 0x000fe40000000000 */
[----:B------:R-:W-:Y:S02]  /*e430*/  LOP3.LUT R0, R10, 0xff, RZ, 0xc0, !PT ;  /* 0x000000ff0a007812 */ /* 0x000fe400078ec0ff */
[----:B------:R-:W-:Y:S02]  /*e440*/  LOP3.LUT R13, R12, 0xff, RZ, 0xc0, !PT ;  /* 0x000000ff0c0d7812 */ /* 0x000fe400078ec0ff */
[----:B------:R-:W-:-:S02]  /*e450*/  IADD3 R39, R16, R39, RZ ;  /* 0x0000002710277210 */ /* 0x000fc40007ffe0ff */
[----:B------:R-:W-:Y:S02]  /*e460*/  PRMT R29, R13, 0x7604, R0 ;  /* 0x000076040d1d7816 */ /* 0x000fe40000000000 */
[----:B------:R-:W-:Y:S02]  /*e470*/  LOP3.LUT R0, R200, 0x70, R39, 0xf8, !PT ;  /* 0x00000070c8007812 */ /* 0x000fe400078ef827 */
[----:B------:R-:W-:Y:S02]  /*e480*/  SHF.R.U32.HI R24, RZ, 0x3, R200 ;  /* 0x00000003ff187819 */ /* 0x000fe400000116c8 */
[----:B------:R-:W-:Y:S02]  /*e490*/  SHF.R.U32.HI R15, RZ, 0x8, R11 ;  /* 0x00000008ff0f7819 */ /* 0x000fe4000001160b */
[----:B------:R-:W-:Y:S02]  /*e4a0*/  LOP3.LUT R0, R0, R24, RZ, 0x3c, !PT ;  /* 0x0000001800007212 */ /* 0x000fe400078e3cff */
[----:B------:R-:W-:-:S02]  /*e4b0*/  SHF.R.U32.HI R21, RZ, 0x8, R4 ;  /* 0x00000008ff157819 */ /* 0x000fc40000011604 */
[----:B------:R-:W-:Y:S02]  /*e4c0*/  IADD3 R0, R18, R0, R205 ;  /* 0x0000000012007210 */ /* 0x000fe40007ffe0cd */
[----:B------:R-:W-:Y:S02]  /*e4d0*/  LOP3.LUT R14, R11, 0xff, RZ, 0xc0, !PT ;  /* 0x000000ff0b0e7812 */ /* 0x000fe400078ec0ff */
[----:B------:R-:W-:Y:S01]  /*e4e0*/  LOP3.LUT R12, R4, 0xff, RZ, 0xc0, !PT ;  /* 0x000000ff040c7812 */ /* 0x000fe200078ec0ff */
[----:B------:R-:W0:Y:S01]  /*e4f0*/  LDS.128 R24, [R0+0x14400] ;  /* 0x0144000000187984 */ /* 0x000e220000000c00 */
[----:B------:R-:W-:Y:S02]  /*e500*/  LOP3.LUT R15, R15, 0xff, RZ, 0xc0, !PT ;  /* 0x000000ff0f0f7812 */ /* 0x000fe400078ec0ff */
[----:B------:R-:W-:Y:S02]  /*e510*/  LOP3.LUT R21, R21, 0xff, RZ, 0xc0, !PT ;  /* 0x000000ff15157812 */ /* 0x000fe400078ec0ff */
[----:B------:R-:W-:-:S02]  /*e520*/  PRMT R28, R15, 0x7604, R14 ;  /* 0x000076040f1c7816 */ /* 0x000fc4000000000e */
[----:B------:R-:W-:Y:S02]  /*e530*/  PRMT R35, R21, 0x7604, R12 ;  /* 0x0000760415237816 */ /* 0x000fe4000000000c */
[----:B------:R-:W1:Y:S01]  /*e540*/  LDS.128 R12, [R229+0x14400] ;  /* 0x01440000e50c7984 */ /* 0x000e620000000c00 */
[----:B------:R-:W-:Y:S02]  /*e550*/  SHF.R.U32.HI R30, RZ, 0x8, R5 ;  /* 0x00000008ff1e7819 */ /* 0x000fe40000011605 */
[----:B------:R-:W-:Y:S02]  /*e560*/  SHF.R.U32.HI R32, RZ, 0x8, R6 ;  /* 0x00000008ff207819 */ /* 0x000fe40000011606 */
[----:B------:R-:W-:Y:S02]  /*e570*/  LOP3.LUT R21, R5, 0xff, RZ, 0xc0, !PT ;  /* 0x000000ff05157812 */ /* 0x000fe400078ec0ff */
[----:B------:R-:W-:Y:S02]  /*e580*/  LOP3.LUT R30, R30, 0xff, RZ, 0xc0, !PT ;  /* 0x000000ff1e1e7812 */ /* 0x000fe400078ec0ff */
[----:B------:R-:W-:-:S02]  /*e590*/  LOP3.LUT R31, R6, 0xff, RZ, 0xc0, !PT ;  /* 0x000000ff061f7812 */ /* 0x000fc400078ec0ff */
[----:B------:R-:W-:Y:S02]  /*e5a0*/  LOP3.LUT R32, R32, 0xff, RZ, 0xc0, !PT ;  /* 0x000000ff20207812 */ /* 0x000fe400078ec0ff */
        /* <DEDUP_REMOVED lines=24> */
[----:B------:R-:W-:Y:S02]  /*e730*/  F2FP.F16.E4M3.UNPACK_B R34, R37 ;  /* 0x00000025ff22723e */ /* 0x000fe400020006ff */
[----:B0-----:R-:W-:Y:S02]  /*e740*/  F2FP.F16.E4M3.UNPACK_B R10, R25 ;  /* 0x00000019ff0a723e */ /* 0x001fe400020006ff */
[----:B------:R-:W-:Y:S01]  /*e750*/  F2FP.F16.E4M3.UNPACK_B R11, R29 ;  /* 0x0000001dff0b723e */ /* 0x000fe200020006ff */
[----:B------:R-:W-:Y:S01]  /*e760*/  HADD2.F32 R31, -RZ, R34.H0_H0 ;  /* 0x20000022ff1f7230 */ /* 0x000fe20000004100 */
[----:B------:R-:W-:Y:S01]  /*e770*/  LOP3.LUT R35, R35, 0xff000000, R4, 0xf8, !PT ;  /* 0xff00000023237812 */ /* 0x000fe200078ef804 */
[--C-:B------:R-:W-:Y:S01]  /*e780*/  HADD2.F32 R5, -RZ, R10.reuse.H0_H0 ;  /* 0x2000000aff057230 */ /* 0x100fe20000004100 */
[--C-:B------:R-:W-:Y:S01]  /*e790*/  LOP3.LUT R39, R39, 0xff0000, R6.reuse, 0xf8, !PT ;  /* 0x00ff000027277812 */ /* 0x100fe200078ef806 */
[----:B------:R-:W-:Y:S01]  /*e7a0*/  HADD2.F32 R30, -RZ, R11.H0_H0 ;  /* 0x2000000bff1e7230 */ /* 0x000fe20000004100 */
[----:B-1----:R-:W-:Y:S01]  /*e7b0*/  F2FP.F16.E4M3.UNPACK_B R4, R13 ;  /* 0x0000000dff04723e */ /* 0x002fe200020006ff */
[----:B------:R-:W-:Y:S01]  /*e7c0*/  HADD2.F32 R10, -RZ, R10.H1_H1 ;  /* 0x3000000aff0a7230 */ /* 0x000fe20000004100 */
[----:B------:R-:W-:Y:S01]  /*e7d0*/  LOP3.LUT R38, R39, 0xff000000, R6, 0xf8, !PT ;  /* 0xff00000027267812 */ /* 0x000fe200078ef806 */
[C---:B------:R-:W-:Y:S01]  /*e7e0*/  FMUL.FTZ R39, R5.reuse, R31 ;  /* 0x0000001f05277220 */ /* 0x040fe20000410000 */
[----:B------:R-:W-:Y:S01]  /*e7f0*/  FMUL.FTZ R40, R5, R30 ;  /* 0x0000001e05287220 */ /* 0x000fe20000410000 */
[--C-:B------:R-:W-:Y:S01]  /*e800*/  HADD2.F32 R6, -RZ, R4.reuse.H0_H0 ;  /* 0x20000004ff067230 */ /* 0x100fe20000004100 */
[----:B------:R-:W-:Y:S01]  /*e810*/  F2FP.F16.E4M3.UNPACK_B R25, R25.H1 ;  /* 0x00000019ff19723e */ /* 0x000fe200030006ff */
[----:B------:R-:W-:Y:S01]  /*e820*/  HADD2.F32 R4, -RZ, R4.H1_H1 ;  /* 0x30000004ff047230 */ /* 0x000fe20000004100 */
[----:B------:R-:W-:-:S02]  /*e830*/  F2FP.F16.E4M3.UNPACK_B R37, R37.H1 ;  /* 0x00000025ff25723e */ /* 0x000fc400030006ff */
[----:B------:R-:W-:Y:S01]  /*e840*/  F2FP.F16.E4M3.UNPACK_B R29, R29.H1 ;  /* 0x0000001dff1d723e */ /* 0x000fe200030006ff */
[C---:B------:R-:W-:Y:S01]  /*e850*/  FFMA.FTZ R5, R6.reuse, R30, -R39 ;  /* 0x0000001e06057223 */ /* 0x040fe20000010827 */
[----:B------:R-:W-:Y:S01]  /*e860*/  FFMA.FTZ R40, R6, R31, R40 ;  /* 0x0000001f06287223 */ /* 0x000fe20000010028 */
[----:B------:R-:W-:Y:S01]  /*e870*/  HADD2.F32 R31, -RZ, R11.H1_H1 ;  /* 0x3000000bff1f7230 */ /* 0x000fe20000004100 */
[----:B------:R-:W-:Y:S01]  /*e880*/  F2FP.F16.E4M3.UNPACK_B R13, R13.H1 ;  /* 0x0000000dff0d723e */ /* 0x000fe200030006ff */
[----:B------:R-:W-:Y:S01]  /*e890*/  HADD2.F32 R39, -RZ, R34.H1_H1 ;  /* 0x30000022ff277230 */ /* 0x000fe20000004100 */
[----:B------:R-:W-:Y:S01]  /*e8a0*/  LOP3.LUT R41, R41, 0xff000000, R7, 0xf8, !PT ;  /* 0xff00000029297812 */ /* 0x000fe200078ef807 */
[----:B------:R-:W-:Y:S01]  /*e8b0*/  HADD2.F32 R34, -RZ, R37.H0_H0 ;  /* 0x20000025ff227230 */ /* 0x000fe20000004100 */
[----:B------:R-:W-:Y:S01]  /*e8c0*/  LOP3.LUT R3, R3, 0xff0000, R8, 0xf8, !PT ;  /* 0x00ff000003037812 */ /* 0x000fe200078ef808 */
[----:B------:R-:W-:Y:S02]  /*e8d0*/  HADD2.F32 R11, -RZ, R25.H0_H0 ;  /* 0x20000019ff0b7230 */ /* 0x000fe40000004100 */
[----:B------:R-:W-:Y:S01]  /*e8e0*/  FMUL.FTZ R43, R10, R39 ;  /* 0x000000270a2b7220 */ /* 0x000fe20000410000 */
[----:B------:R-:W-:-:S02]  /*e8f0*/  HADD2.F32 R30, -RZ, R29.H0_H0 ;  /* 0x2000001dff1e7230 */ /* 0x000fc40000004100 */
[-C--:B------:R-:W-:Y:S01]  /*e900*/  FMUL.FTZ R10, R10, R31.reuse ;  /* 0x0000001f0a0a7220 */ /* 0x080fe20000410000 */
[----:B------:R-:W-:Y:S02]  /*e910*/  HADD2.F32 R6, -RZ, R13.H0_H0 ;  /* 0x2000000dff067230 */ /* 0x000fe40000004100 */
[C---:B------:R-:W-:Y:S01]  /*e920*/  FMUL.FTZ R45, R11.reuse, R34 ;  /* 0x000000220b2d7220 */ /* 0x040fe20000410000 */
[----:B------:R-:W-:Y:S01]  /*e930*/  FFMA.FTZ R42, R4, R31, -R43 ;  /* 0x0000001f042a7223 */ /* 0x000fe2000001082b */
[-C--:B------:R-:W-:Y:S01]  /*e940*/  FMUL.FTZ R11, R11, R30.reuse ;  /* 0x0000001e0b0b7220 */ /* 0x080fe20000410000 */
[----:B------:R-:W-:Y:S01]  /*e950*/  F2FP.F16.E4M3.UNPACK_B R21, R27 ;  /* 0x0000001bff15723e */ /* 0x000fe200020006ff */
[C---:B------:R-:W-:Y:S01]  /*e960*/  FFMA.FTZ R45, R6.reuse, R30, -R45 ;  /* 0x0000001e062d7223 */ /* 0x040fe2000001082d */
[----:B------:R-:W-:Y:S01]  /*e970*/  F2FP.F16.E4M3.UNPACK_B R31, R41 ;  /* 0x00000029ff1f723e */ /* 0x000fe200020006ff */
[----:B------:R-:W-:Y:S01]  /*e980*/  FFMA.FTZ R43, R6, R34, R11 ;  /* 0x00000022062b7223 */ /* 0x000fe2000001000b */
[----:B------:R-:W-:Y:S01]  /*e990*/  F2FP.F16.E4M3.UNPACK_B R11, R33 ;  /* 0x00000021ff0b723e */ /* 0x000fe200020006ff */
[----:B------:R-:W-:Y:S01]  /*e9a0*/  FFMA.FTZ R39, R4, R39, R10 ;  /* 0x0000002704277223 */ /* 0x000fe2000001000a */
[----:B------:R-:W-:Y:S01]  /*e9b0*/  LOP3.LUT R28, R3, 0xff000000, R8, 0xf8, !PT ;  /* 0xff000000031c7812 */ /* 0x000fe200078ef808 */
[----:B------:R-:W-:Y:S01]  /*e9c0*/  HADD2.F32 R30, -RZ, R37.H1_H1 ;  /* 0x30000025ff1e7230 */ /* 0x000fe20000004100 */
[----:B------:R-:W-:Y:S01]  /*e9d0*/  F2FP.F16.E4M3.UNPACK_B R8, R15 ;  /* 0x0000000fff08723e */ /* 0x000fe200020006ff */
[----:B------:R-:W-:Y:S01]  /*e9e0*/  HADD2.F32 R10, -RZ, R29.H1_H1 ;  /* 0x3000001dff0a7230 */ /* 0x000fe20000004100 */
[----:B------:R-:W-:Y:S01]  /*e9f0*/  F2FP.F16.E4M3.UNPACK_B R27, R27.H1 ;  /* 0x0000001bff1b723e */ /* 0x000fe200030006ff */
        /* <DEDUP_REMOVED lines=16> */
[----:B------:R-:W-:Y:S01]  /*eb00*/  F2FP.F16.E4M3.UNPACK_B R33, R33.H1 ;  /* 0x00000021ff21723e */ /* 0x000fe200030006ff */
[----:B------:R-:W-:Y:S02]  /*eb10*/  HADD2.F32 R21, -RZ, R21.H1_H1 ;  /* 0x30000015ff157230 */ /* 0x000fe40000004100 */
[----:B------:R-:W-:Y:S01]  /*eb20*/  FFMA.FTZ R44, R13, R10, -R34 ;  /* 0x0000000a0d2c7223 */ /* 0x000fe20000010822 */
[----:B------:R-:W-:Y:S02]  /*eb30*/  HADD2.F32 R25, -RZ, R41.H0_H0 ;  /* 0x20000029ff197230 */ /* 0x000fe40000004100 */
[----:B------:R-:W-:Y:S01]  /*eb40*/  FFMA.FTZ R47, R4, R29, -R47 ;  /* 0x0000001d042f7223 */ /* 0x000fe2000001082f */
[----:B------:R-:W-:-:S02]  /*eb50*/  HADD2.F32 R6, -RZ, R27.H0_H0 ;  /* 0x2000001bff067230 */ /* 0x000fc40000004100 */
[C---:B------:R-:W-:Y:S01]  /*eb60*/  FMUL.FTZ R29, R21.reuse, R31 ;  /* 0x0000001f151d7220 */ /* 0x040fe20000410000 */
[----:B------:R-:W-:Y:S02]  /*eb70*/  HADD2.F32 R13, -RZ, R33.H0_H0 ;  /* 0x20000021ff0d7230 */ /* 0x000fe40000004100 */
[----:B------:R-:W-:Y:S01]  /*eb80*/  FMUL.FTZ R10, R21, R11 ;  /* 0x0000000b150a7220 */ /* 0x000fe20000410000 */
[----:B------:R-:W-:Y:S02]  /*eb90*/  HADD2.F32 R4, -RZ, R15.H0_H0 ;  /* 0x2000000fff047230 */ /* 0x000fe40000004100 */
[C---:B------:R-:W-:Y:S01]  /*eba0*/  FMUL.FTZ R21, R6.reuse, R25 ;  /* 0x0000001906157220 */ /* 0x040fe20000410000 */
[----:B------:R-:W-:Y:S01]  /*ebb0*/  HADD2.F32 R8, -RZ, R8.H1_H1 ;  /* 0x30000008ff087230 */ /* 0x000fe20000004100 */
[-C--:B------:R-:W-:Y:S01]  /*ebc0*/  F2FP.F16.E4M3.UNPACK_B R9, R24.reuse ;  /* 0x00000018ff09723e */ /* 0x080fe200020006ff */
[-C--:B------:R-:W-:Y:S01]  /*ebd0*/  FMUL.FTZ R6, R6, R13.reuse ;  /* 0x0000000d06067220 */ /* 0x080fe20000410000 */
[----:B------:R-:W-:Y:S01]  /*ebe0*/  FFMA.FTZ R49, R4, R13, -R21 ;  /* 0x0000000d04317223 */ /* 0x000fe20000010815 */
[----:B------:R-:W-:Y:S01]  /*ebf0*/  F2FP.F16.E4M3.UNPACK_B R24, R24.H1 ;  /* 0x00000018ff18723e */ /* 0x000fe200030006ff */
[C---:B------:R-:W-:Y:S01]  /*ec00*/  FFMA.FTZ R48, R8.reuse, R11, -R29 ;  /* 0x0000000b08307223 */ /* 0x040fe2000001081d */
[----:B------:R-:W-:Y:S01]  /*ec10*/  FFMA.FTZ R50, R8, R31, R10 ;  /* 0x0000001f08327223 */ /* 0x000fe2000001000a */
[----:B------:R-:W-:Y:S01]  /*ec20*/  F2FP.F16.E4M3.UNPACK_B R13, R35.H1 ;  /* 0x00000023ff0d723e */ /* 0x000fe200030006ff */
[----:B------:R-:W-:Y:S01]  /*ec30*/  HADD2.F32 R30, -RZ, R41.H1_H1 ;  /* 0x30000029ff1e7230 */ /* 0x000fe20000004100 */
[----:B------:R-:W-:Y:S01]  /*ec40*/  F2FP.F16.E4M3.UNPACK_B R8, R28.H1 ;  /* 0x0000001cff08723e */ /* 0x000fe200030006ff */
[----:B------:R-:W-:Y:S01]  /*ec50*/  HADD2.F32 R27, -RZ, R27.H1_H1 ;  /* 0x3000001bff1b7230 */ /* 0x000fe20000004100 */
[-C--:B------:R-:W-:Y:S01]  /*ec60*/  F2FP.F16.E4M3.UNPACK_B R3, R12.reuse ;  /* 0x0000000cff03723e */ /* 0x080fe200020006ff */
[----:B------:R-:W-:Y:S01]  /*ec70*/  HADD2.F32 R10, -RZ, R33.H1_H1 ;  /* 0x30000021ff0a7230 */ /* 0x000fe20000004100 */
[----:B------:R-:W-:Y:S01]  /*ec80*/  F2FP.F16.E4M3.UNPACK_B R12, R12.H1 ;  /* 0x0000000cff0c723e */ /* 0x000fe200030006ff */
        /* <DEDUP_REMOVED lines=17> */
[----:B------:R-:W-:Y:S01]  /*eda0*/  HADD2.F32 R12, -RZ, R12.H1_H1 ;  /* 0x3000000cff0c7230 */ /* 0x000fe20000004100 */
[----:B------:R-:W-:Y:S01]  /*edb0*/  F2FP.F16.E4M3.UNPACK_B R35, R35 ;  /* 0x00000023ff23723e */ /* 0x000fe200020006ff */
[C---:B------:R-:W-:Y:S01]  /*edc0*/  FMUL.FTZ R21, R24.reuse, R15 ;  /* 0x0000000f18157220 */ /* 0x040fe20000410000 */
[----:B------:R-:W-:Y:S01]  /*edd0*/  F2FP.F16.E4M3.UNPACK_B R28, R28 ;  /* 0x0000001cff1c723e */ /* 0x000fe200020006ff */
[----:B------:R-:W-:Y:S01]  /*ede0*/  FMUL.FTZ R24, R24, R11 ;  /* 0x0000000b18187220 */ /* 0x000fe20000410000 */
[----:B------:R-:W-:-:S02]  /*edf0*/  HADD2.F32 R6, -RZ, R9.H0_H0 ;  /* 0x20000009ff067230 */ /* 0x000fc40000004100 */
[C---:B------:R-:W-:Y:S01]  /*ee00*/  FFMA.FTZ R30, R12.reuse, R11, -R21 ;  /* 0x0000000b0c1e7223 */ /* 0x040fe20000010815 */
[--C-:B------:R-:W-:Y:S01]  /*ee10*/  HADD2.F32 R13, -RZ, R35.reuse.H0_H0 ;  /* 0x20000023ff0d7230 */ /* 0x100fe20000004100 */
[-C--:B------:R-:W-:Y:S01]  /*ee20*/  F2FP.F16.E4M3.UNPACK_B R20, R26.reuse ;  /* 0x0000001aff14723e */ /* 0x080fe200020006ff */
[----:B------:R-:W-:Y:S02]  /*ee30*/  HADD2.F32 R11, -RZ, R28.H0_H0 ;  /* 0x2000001cff0b7230 */ /* 0x000fe40000004100 */
[----:B------:R-:W-:Y:S01]  /*ee40*/  FFMA.FTZ R34, R12, R15, R24 ;  /* 0x0000000f0c227223 */ /* 0x000fe20000010018 */
[----:B------:R-:W-:Y:S01]  /*ee50*/  HADD2.F32 R8, -RZ, R35.H1_H1 ;  /* 0x30000023ff087230 */ /* 0x000fe20000004100 */
[----:B------:R-:W-:Y:S01]  /*ee60*/  F2FP.F16.E4M3.UNPACK_B R26, R26.H1 ;  /* 0x0000001aff1a723e */ /* 0x000fe200030006ff */
[----:B------:R-:W-:Y:S02]  /*ee70*/  HADD2.F32 R9, -RZ, R9.H1_H1 ;  /* 0x30000009ff097230 */ /* 0x000fe40000004100 */
[----:B------:R-:W-:Y:S01]  /*ee80*/  FMUL.FTZ R15, R6, R13 ;  /* 0x0000000d060f7220 */ /* 0x000fe20000410000 */
[----:B------:R-:W-:-:S02]  /*ee90*/  HADD2.F32 R4, -RZ, R3.H0_H0 ;  /* 0x20000003ff047230 */ /* 0x000fc40000004100 */
[-C--:B------:R-:W-:Y:S01]  /*eea0*/  FMUL.FTZ R21, R6, R11.reuse ;  /* 0x0000000b06157220 */ /* 0x080fe20000410000 */
[----:B------:R-:W-:Y:S01]  /*eeb0*/  HADD2.F32 R28, -RZ, R28.H1_H1 ;  /* 0x3000001cff1c7230 */ /* 0x000fe20000004100 */
[----:B------:R-:W-:Y:S01]  /*eec0*/  F2FP.F16.E4M3.UNPACK_B R10, R38.H1 ;  /* 0x00000026ff0a723e */ /* 0x000fe200030006ff */
[----:B------:R-:W-:Y:S01]  /*eed0*/  HADD2.F32 R3, -RZ, R3.H1_H1 ;  /* 0x30000003ff037230 */ /* 0x000fe20000004100 */
[----:B------:R-:W-:Y:S01]  /*eee0*/  F2FP.F16.E4M3.UNPACK_B R7, R14 ;  /* 0x0000000eff07723e */ /* 0x000fe200020006ff */
[C---:B------:R-:W-:Y:S01]  /*eef0*/  FMUL.FTZ R12, R9.reuse, R8 ;  /* 0x00000008090c7220 */ /* 0x040fe20000410000 */
[----:B------:R-:W-:Y:S01]  /*ef00*/  F2FP.F16.E4M3.UNPACK_B R14, R14.H1 ;  /* 0x0000000eff0e723e */ /* 0x000fe200030006ff */
[C---:B------:R-:W-:Y:S01]  /*ef10*/  FFMA.FTZ R15, R4.reuse, R11, -R15 ;  /* 0x0000000b040f7223 */ /* 0x040fe2000001080f */
[----:B------:R-:W-:Y:S01]  /*ef20*/  FFMA.FTZ R21, R4, R13, R21 ;  /* 0x0000000d04157223 */ /* 0x000fe20000010015 */
[----:B------:R-:W-:Y:S01]  /*ef30*/  F2FP.F16.E4M3.UNPACK_B R6, R32.H1 ;  /* 0x00000020ff06723e */ /* 0x000fe200030006ff */
[----:B------:R-:W-:Y:S01]  /*ef40*/  FMUL.FTZ R9, R9, R28 ;  /* 0x0000001c09097220 */ /* 0x000fe20000410000 */
[----:B------:R-:W-:-:S02]  /*ef50*/  HADD2.F32 R11, -RZ, R10.H0_H0 ;  /* 0x2000000aff0b7230 */ /* 0x000fc40000004100 */
[C---:B------:R-:W-:Y:S01]  /*ef60*/  FFMA.FTZ R12, R3.reuse, R28, -R12 ;  /* 0x0000001c030c7223 */ /* 0x040fe2000001080c */
[----:B------:R-:W-:Y:S02]  /*ef70*/  HADD2.F32 R4, -RZ, R26.H0_H0 ;  /* 0x2000001aff047230 */ /* 0x000fe40000004100 */
        /* <DEDUP_REMOVED lines=14> */
[----:B------:R-:W-:Y:S01]  /*f060*/  FMUL.FTZ R29, R26, R13 ;  /* 0x0000000d1a1d7220 */ /* 0x000fe20000410000 */
[----:B------:R-:W-:Y:S01]  /*f070*/  FFMA.FTZ R26, R3, R11, R4 ;  /* 0x0000000b031a7223 */ /* 0x000fe20000010004 */
[C---:B------:R-:W-:Y:S01]  /*f080*/  FFMA.FTZ R31, R14.reuse, R13, R6 ;  /* 0x0000000d0e1f7223 */ /* 0x040fe20000010006 */
[----:B------:R-:W-:Y:S02]  /*f090*/  HADD2.F32 R4, -RZ, R20.H0_H0 ;  /* 0x20000014ff047230 */ /* 0x000fe40000004100 */
[----:B------:R-:W-:Y:S01]  /*f0a0*/  FFMA.FTZ R29, R14, R9, -R29 ;  /* 0x000000090e1d7223 */ /* 0x000fe2000001081d */
[--C-:B------:R-:W-:Y:S01]  /*f0b0*/  HADD2.F32 R6, -RZ, R32.reuse.H0_H0 ;  /* 0x20000020ff067230 */ /* 0x100fe20000004100 */
[----:B------:R-:W-:Y:S01]  /*f0c0*/  F2FP.SATFINITE.E4M3.F32.PACK_AB_MERGE_C R44, R44, R45, RZ ;  /* 0x0000002d2c2c723e */ /* 0x000fe200048070ff */
[----:B------:R-:W-:-:S02]  /*f0d0*/  HADD2.F32 R32, -RZ, R32.H1_H1 ;  /* 0x30000020ff207230 */ /* 0x000fc40000004100 */
[C---:B------:R-:W-:Y:S01]  /*f0e0*/  FMUL.FTZ R10, R4.reuse, R8 ;  /* 0x00000008040a7220 */ /* 0x040fe20000410000 */
[----:B------:R-:W-:Y:S02]  /*f0f0*/  HADD2.F32 R38, -RZ, R38.H1_H1 ;  /* 0x30000026ff267230 */ /* 0x000fe40000004100 */
[----:B------:R-:W-:Y:S01]  /*f100*/  FMUL.FTZ R9, R4, R6 ;  /* 0x0000000604097220 */ /* 0x000fe20000410000 */
[----:B------:R-:W-:Y:S01]  /*f110*/  HADD2.F32 R20, -RZ, R20.H1_H1 ;  /* 0x30000014ff147230 */ /* 0x000fe20000004100 */
[----:B------:R-:W-:Y:S01]  /*f120*/  F2FP.SATFINITE.E4M3.F32.PACK_AB_MERGE_C R28, R29, R28, RZ ;  /* 0x0000001c1d1c723e */ /* 0x000fe200048070ff */
        /* <DEDUP_REMOVED lines=21> */
[----:B------:R-:W-:Y:S02]  /*f280*/  F2FP.SATFINITE.E4M3.F32.PACK_AB_MERGE_C R8, R24, R21, R8 ;  /* 0x000000151808723e */ /* 0x000fe40004807008 */
[----:B------:R-:W-:-:S05]  /*f290*/  F2FP.SATFINITE.E4M3.F32.PACK_AB_MERGE_C R10, R13, R10, R26 ;  /* 0x0000000a0d0a723e */ /* 0x000fca000480701a */
[----:B------:R2:W-:Y:S02]  /*f2a0*/  STS.128 [R0+0x14400], R8 ;  /* 0x0144000800007388 */ /* 0x0005e40000000c00 */
.L_x_10016:
[----:B------:R-:W-:Y:S05]  /*f2b0*/  BSYNC B0 ;  /* 0x0000000000007941 */ /* 0x000fea0003800000 */
.L_x_10002:
        /* <DEDUP_REMOVED lines=8> */
.L_x_9999:
[----:B-123--:R-:W2:Y:S02]  /*f340*/  LDL R0, [R1] ;  /* 0x0000000001007983 */ /* 0x00eea40000100800 */
[----:B--2---:R-:W-:-:S13]  /*f350*/  R2UR UR4, R0 ;  /* 0x00000000000472ca */ /* 0x004fda00000e0000 */
[----:B------:R-:W-:-:S05]  /*f360*/  IMAD.U32 R0, RZ, RZ, UR4 ;  /* 0x00000004ff007e24 */ /* 0x000fca000f8e00ff */
[----:B------:R-:W-:-:S13]  /*f370*/  ISETP.NE.AND P1, PT, R0, 0x3, PT ;  /* 0x000000030000780c */ /* 0x000fda0003f25270 */
[----:B------:R-:W-:Y:S05]  /*f380*/  @!P1 BRA `(.L_x_10026) ;  /* 0x0000000000049947 */ /* 0x000fea0003800000 */
[----:B------:R-:W-:Y:S01]  /*f390*/  BPT.TRAP 0x1 ;  /* 0x000000040000795c */ /* 0x000fe20000300000 */
.L_x_10026:
[----:B------:R-:W-:Y:S02]  /*f3a0*/  LEA R0, R193, R18, 0x3 ;  /* 0x00000012c1007211 */ /* 0x000fe400078e18ff */
[----:B0----5:R-:W-:-:S04]  /*f3b0*/  SHF.L.U32 R5, R197, 0x1f, RZ ;  /* 0x0000001fc5057819 */ /* 0x021fc800000006ff */
[----:B------:R0:W1:Y:S01]  /*f3c0*/  SYNCS.PHASECHK.TRANS64.TRYWAIT P0, [R0+URZ+0x22830], R5 ;  /* 0x02283005000075a7 */ /* 0x000062000800017f */
[----:B------:R-:W-:Y:S05]  /*f3d0*/  @!P1 BRA `(.L_x_10027) ;  /* 0x0000000000049947 */ /* 0x000fea0003800000 */
[----:B------:R-:W-:Y:S01]  /*f3e0*/  BPT.TRAP 0x1 ;  /* 0x000000040000795c */ /* 0x000fe20000300000 */
.L_x_10027:
[----:B------:R-:W-:-:S05]  /*f3f0*/  VIADD R3, R18, 0x18400 ;  /* 0x0001840012037836 */ /* 0x000fca0000000000 */
[----:B------:R-:W-:-:S04]  /*f400*/  SHF.R.U32.HI R3, RZ, 0x4, R3 ;  /* 0x00000004ff037819 */ /* 0x000fc80000011603 */
[----:B------:R-:W-:-:S04]  /*f410*/  LOP3.LUT R3, R3, 0x3fff, RZ, 0xc0, !PT ;  /* 0x00003fff03037812 */ /* 0x000fc800078ec0ff */
[----:B------:R-:W-:-:S05]  /*f420*/  LOP3.LUT R12, R3, 0x10000, RZ, 0xfc, !PT ;  /* 0x00010000030c7812 */ /* 0x000fca00078efcff */
[----:B------:R-:W-:Y:S01]  /*f430*/  IMAD R14, R193, 0x500, R12 ;  /* 0x00000500c10e7824 */ /* 0x000fe200078e020c */
[----:B-1----:R-:W-:Y:S06]  /*f440*/  @P0 BRA `(.L_x_10028) ;  /* 0x0000000000080947 */ /* 0x002fec0003800000 */
[----:B------:R-:W1:Y:S02]  /*f450*/  SYNCS.PHASECHK.TRANS64.TRYWAIT P0, [R0+URZ+0x22830], R5 ;  /* 0x02283005000075a7 */ /* 0x000e64000800017f */
[----:B-1----:R-:W-:Y:S05]  /*f460*/  @!P0 BRA `(.L_x_10029) ;  /* 0x0000018000f08947 */ /* 0x002fea0003800000 */
.L_x_10028:
[----:B------:R-:W-:Y:S01]  /*f470*/  IMAD.MOV.U32 R4, RZ, RZ, R14 ;  /* 0x000000ffff047224 */ /* 0x000fe200078e000e */
[----:B------:R-:W-:Y:S05]  /*f480*/  WARPSYNC.ALL ;  /* 0x0000000000007948 */ /* 0x000fea0003800000 */
[----:B01----:R-:W-:Y:S01]  /*f490*/  IMAD.MOV.U32 R5, RZ, RZ, 0x40000040 ;  /* 0x40000040ff057424 */ /* 0x003fe200078e00ff */
[----:B------:R-:W-:Y:S01]  /*f4a0*/  R2UR UR6, R4 ;  /* 0x00000000040672ca */ /* 0x000fe200000e0000 */
[----:B------:R-:W-:Y:S01]  /*f4b0*/  WARPGROUP.ARRIVE ;  /* 0x00000000000079c5 */ /* 0x000fe20000000000 */
[----:B------:R-:W-:Y:S01]  /*f4c0*/  LOP3.LUT R4, R36, 0x10000, RZ, 0xfc, !PT ;  /* 0x0001000024047812 */ /* 0x000fe200078efcff */
[C---:B------:R-:W-:Y:S01]  /*f4d0*/  VIADD R6, R14.reuse, 0x100 ;  /* 0x000001000e067836 */ /* 0x040fe20000000000 */
[C---:B------:R-:W-:Y:S01]  /*f4e0*/  R2UR UR7, R5.reuse ;  /* 0x00000000050772ca */ /* 0x040fe200000e0000 */
[----:B------:R-:W-:Y:S01]  /*f4f0*/  VIADD R8, R14, 0x200 ;  /* 0x000002000e087836 */ /* 0x000fe20000000000 */
[----:B------:R-:W-:Y:S01]  /*f500*/  R2UR UR4, R4 ;  /* 0x00000000040472ca */ /* 0x000fe200000e0000 */
[----:B------:R-:W-:Y:S01]  /*f510*/  IMAD.MOV.U32 R9, RZ, RZ, 0x40000040 ;  /* 0x40000040ff097424 */ /* 0x000fe200078e00ff */
[----:B------:R-:W-:Y:S01]  /*f520*/  R2UR UR5, R5 ;  /* 0x00000000050572ca */ /* 0x000fe200000e0000 */
[----:B------:R-:W-:Y:S01]  /*f530*/  VIADD R10, R14, 0x400 ;  /* 0x000004000e0a7836 */ /* 0x000fe20000000000 */
[----:B------:R-:W-:Y:S01]  /*f540*/  MOV R7, 0x40000040 ;  /* 0x4000004000077802 */ /* 0x000fe20000000f00 */
[----:B------:R-:W-:Y:S01]  /*f550*/  IMAD.MOV.U32 R11, RZ, RZ, 0x40000040 ;  /* 0x40000040ff0b7424 */ /* 0x000fe200078e00ff */
[----:B------:R-:W-:Y:S01]  /*f560*/  R2UR UR10, R6 ;  /* 0x00000000060a72ca */ /* 0x000fe200000e0000 */
[C---:B------:R-:W-:Y:S01]  /*f570*/  VIADD R6, R14.reuse, 0x300 ;  /* 0x000003000e067836 */ /* 0x040fe20000000000 */
        /* <DEDUP_REMOVED lines=21> */
[C---:B------:R-:W-:Y:S01]  /*f6d0*/  VIADD R10, R4.reuse, 0x2 ;  /* 0x00000002040a7836 */ /* 0x040fe20000000000 */
[----:B------:R-:W-:Y:S01]  /*f6e0*/  R2UR UR23, R11 ;  /* 0x000000000b1772ca */ /* 0x000fe200000e0000 */
[----:B------:R-:W-:Y:S01]  /*f6f0*/  IMAD.MOV.U32 R11, RZ, RZ, 0x40000040 ;  /* 0x40000040ff0b7424 */ /* 0x000fe200078e00ff */
[----:B------:R-:W-:Y:S02]  /*f700*/  R2UR UR20, R4 ;  /* 0x00000000041472ca */ /* 0x000fe400000e0000 */
[----:B------:R-:W-:Y:S02]  /*f710*/  R2UR UR21, R5 ;  /* 0x00000000051572ca */ /* 0x000fe400000e0000 */
[----:B------:R-:W-:Y:S01]  /*f720*/  R2UR UR6, R6 ;  /* 0x00000000060672ca */ /* 0x000fe200000e0000 */
[----:B------:R-:W-:Y:S01]  /*f730*/  VIADD R6, R14, 0x202 ;  /* 0x000002020e067836 */ /* 0x000fe20000000000 */
[----:B------:R-:W-:-:S02]  /*f740*/  R2UR UR7, R7 ;  /* 0x00000000070772ca */ /* 0x000fc400000e0000 */
[----:B------:R-:W-:Y:S02]  /*f750*/  R2UR UR4, R10 ;  /* 0x000000000a0472ca */ /* 0x000fe400000e0000 */
[----:B------:R-:W-:Y:S02]  /*f760*/  R2UR UR5, R11 ;  /* 0x000000000b0572ca */ /* 0x000fe400000e0000 */
[----:B------:R-:W-:Y:S02]  /*f770*/  IADD3 R8, R14, 0x102, RZ ;  /* 0x000001020e087810 */ /* 0x000fe40007ffe0ff */
[----:B------:R-:W-:Y:S01]  /*f780*/  MOV R7, 0x40000040 ;  /* 0x4000004000077802 */ /* 0x000fe20000000f00 */
        /* <DEDUP_REMOVED lines=41> */
[----:B------:R-:W-:Y:S02]  /*fa20*/  R2UR UR7, R7 ;  /* 0x00000000070772ca */ /* 0x000fe400000e0000 */
        /* <DEDUP_REMOVED lines=48> */
[C---:B------:R-:W-:Y:S01]  /*fd30*/  VIADD R20, R14.reuse, 0x306 ;  /* 0x000003060e147836 */ /* 0x040fe20000000000 */
[----:B------:R-:W-:Y:S01]  /*fd40*/  R2UR UR11, R21 ;  /* 0x00000000150b72ca */ /* 0x000fe200000e0000 */
[----:B------:R-:W-:Y:S02]  /*fd50*/  IMAD.MOV.U32 R21, RZ, RZ, 0x40000040 ;  /* 0x40000040ff157424 */ /* 0x000fe400078e00ff */
[----:B------:R-:W-:Y:S01]  /*fd60*/  VIADD R14, R14, 0x406 ;  /* 0x000004060e0e7836 */ /* 0x000fe20000000000 */
        /* <DEDUP_REMOVED lines=45> */
.L_x_10030:
[C---:B------:R-:W-:Y:S01]  /*10040*/  FMUL.FTZ R113, R2.reuse, R99 ;  /* 0x0000006302717220 */ /* 0x040fe20000410000 */
[C---:B------:R-:W-:Y:S01]  /*10050*/  FMUL.FTZ R99, R2.reuse, R75 ;  /* 0x0000004b02637220 */ /* 0x040fe20000410000 */
[C---:B------:R-:W-:Y:S01]  /*10060*/  FMUL.FTZ R75, R2.reuse, R77 ;  /* 0x0000004d024b7220 */ /* 0x040fe20000410000 */
[C---:B------:R-:W-:Y:S01]  /*10070*/  FMUL.FTZ R77, R2.reuse, R81 ;  /* 0x00000051024d7220 */ /* 0x040fe20000410000 */
[C---:B------:R-:W-:Y:S01]  /*10080*/  FMUL.FTZ R81, R2.reuse, R83 ;  /* 0x0000005302517220 */ /* 0x040fe20000410000 */
[C---:B------:R-:W-:Y:S01]  /*10090*/  FMUL.FTZ R83, R2.reuse, R87 ;  /* 0x0000005702537220 */ /* 0x040fe20000410000 */
[C---:B------:R-:W-:Y:S01]  /*100a0*/  FMUL.FTZ R21, R2.reuse, R97 ;  /* 0x0000006102157220 */ /* 0x040fe20000410000 */
[----:B------:R-:W0:Y:S01]  /*100b0*/  LDC R87, c[0x0][0x448] ;  /* 0x00011200ff577b82 */ /* 0x000e220000000800 */
        /* <DEDUP_REMOVED lines=14> */
[----:B------:R-:W-:-:S02]  /*101a0*/  IMAD.IADD R64, R207, 0x1, R199 ;  /* 0x00000001cf407824 */ /* 0x000fc400078e02c7 */
        /* <DEDUP_REMOVED lines=8> */
[----:B0-----:R-:W-:Y:S01]  /*10230*/  ISETP.NE.AND P0, PT, R87, 0x1, PT ;  /* 0x000000015700780c */ /* 0x001fe20003f05270 */
[C---:B------:R-:W-:Y:S01]  /*10240*/  FMUL.FTZ R89, R2.reuse, R100 ;  /* 0x0000006402597220 */ /* 0x040fe20000410000 */
[C---:B------:R-:W-:Y:S01]  /*10250*/  FMUL.FTZ R3, R2.reuse, R88 ;  /* 0x0000005802037220 */ /* 0x040fe20000410000 */
[C---:B------:R-:W-:Y:S01]  /*10260*/  FMUL.FTZ R88, R2.reuse, R101 ;  /* 0x0000006502587220 */ /* 0x040fe20000410000 */
[C---:B------:R-:W-:Y:S01]  /*10270*/  FMUL.FTZ R101, R2.reuse, R74 ;  /* 0x0000004a02657220 */ /* 0x040fe20000410000 */
[----:B------:R-:W-:Y:S01]  /*10280*/  FMUL.FTZ R74, R2, R76 ;  /* 0x0000004c024a7220 */ /* 0x000fe20000410000 */
[----:B------:R0:W-:Y:S01]  /*10290*/  MUFU.TANH R100, R67 ;  /* 0x0000004300647308 */ /* 0x0001e20000002400 */
[----:B-1----:R-:W-:-:S02]  /*102a0*/  IMAD R66, R218, -0xa0, R189 ;  /* 0xffffff60da427824 */ /* 0x002fc400078e02bd */
[C---:B------:R-:W-:Y:S01]  /*102b0*/  FMUL.FTZ R76, R2.reuse, R80 ;  /* 0x00000050024c7220 */ /* 0x040fe20000410000 */
[C---:B------:R-:W-:Y:S01]  /*102c0*/  FMUL.FTZ R80, R2.reuse, R56 ;  /* 0x0000003802507220 */ /* 0x040fe20000410000 */
[C---:B------:R-:W-:Y:S01]  /*102d0*/  FMUL.FTZ R56, R2.reuse, R57 ;  /* 0x0000003902387220 */ /* 0x040fe20000410000 */
[C---:B------:R-:W-:Y:S01]  /*102e0*/  FMUL.FTZ R57, R2.reuse, R60 ;  /* 0x0000003c02397220 */ /* 0x040fe20000410000 */
[----:B------:R-:W-:Y:S01]  /*102f0*/  FMUL.FTZ R60, R2, R65 ;  /* 0x00000041023c7220 */ /* 0x000fe20000410000 */
[----:B------:R-:W1:Y:S01]  /*10300*/  @P0 LDC R61, c[0x0][0x44c] ;  /* 0x00011300ff3d0b82 */ /* 0x000e620000000800 */
[----:B------:R-:W2:Y:S01]  /*10310*/  MUFU.TANH R90, R90 ;  /* 0x0000005a005a7308 */ /* 0x000ea20000002400 */
[----:B0-----:R-:W-:Y:S02]  /*10320*/  VIADD R67, R66, 0xa0 ;  /* 0x000000a042437836 */ /* 0x001fe40000000000 */
[C---:B------:R-:W-:Y:S01]  /*10330*/  FMUL.FTZ R65, R2.reuse, R70 ;  /* 0x0000004602417220 */ /* 0x040fe20000410000 */
[C---:B------:R-:W-:Y:S01]  /*10340*/  FMUL.FTZ R105, R2.reuse, R102 ;  /* 0x0000006602697220 */ /* 0x040fe20000410000 */
[----:B------:R-:W-:Y:S01]  /*10350*/  FMUL.FTZ R103, R2, R103 ;  /* 0x0000006702677220 */ /* 0x000fe20000410000 */
[----:B------:R-:W-:-:S02]  /*10360*/  IMAD R66, R206, -0x2, R67 ;  /* 0xfffffffece427824 */ /* 0x000fc400078e0243 */
[C---:B------:R-:W-:Y:S01]  /*10370*/  FMUL.FTZ R82, R2.reuse, R82 ;  /* 0x0000005202527220 */ /* 0x040fe20000410000 */
[----:B------:R-:W0:Y:S01]  /*10380*/  @P0 LDC R62, c[0x0][0x450] ;  /* 0x00011400ff3e0b82 */ /* 0x000e220000000800 */
        /* <DEDUP_REMOVED lines=13> */
[----:B------:R-:W-:Y:S01]  /*10460*/  ULDC UR60, c[0x0][0x988] ;  /* 0x00026200003c7ab9 */ /* 0x000fe20000000800 */
[----:B------:R-:W-:Y:S01]  /*10470*/  FMUL.FTZ R72, R2, R72 ;  /* 0x0000004802487220 */ /* 0x000fe20000410000 */
[----:B-1----:R-:W-:Y:S01]  /*10480*/  @P0 IMAD.HI.U32 R61, R64, R61, RZ ;  /* 0x0000003d403d0227 */ /* 0x002fe200078e00ff */
[----:B------:R-:W1:Y:S03]  /*10490*/  MUFU.TANH R93, R93 ;  /* 0x0000005d005d7308 */ /* 0x000e660000002400 */
[C---:B------:R-:W-:Y:S01]  /*104a0*/  FMUL.FTZ R73, R2.reuse, R73 ;  /* 0x0000004902497220 */ /* 0x040fe20000410000 */
[C---:B------:R-:W-:Y:S01]  /*104b0*/  FMUL.FTZ R40, R2.reuse, R40 ;  /* 0x0000002802287220 */ /* 0x040fe20000410000 */
[C---:B------:R-:W-:Y:S01]  /*104c0*/  FMUL.FTZ R41, R2.reuse, R41 ;  /* 0x0000002902297220 */ /* 0x040fe20000410000 */
[----:B------:R-:W-:Y:S01]  /*104d0*/  FMUL.FTZ R110, R2, R36 ;  /* 0x00000024026e7220 */ /* 0x000fe20000410000 */
[----:B------:R-:W-:Y:S01]  /*104e0*/  VIADD R0, R0, 0x22840 ;  /* 0x0002284000007836 */ /* 0x000fe20000000000 */
[----:B0-----:R-:W-:Y:S01]  /*104f0*/  @P0 SHF.R.U32.HI R64, RZ, R62, R61 ;  /* 0x0000003eff400219 */ /* 0x001fe2000001163d */
[C---:B------:R-:W-:Y:S01]  /*10500*/  FMUL.FTZ R61, R2.reuse, R69 ;  /* 0x00000045023d7220 */ /* 0x040fe20000410000 */
[----:B------:R-:W-:Y:S01]  /*10510*/  MOV R69, 0xffffff60 ;  /* 0xffffff6000457802 */ /* 0x000fe20000000f00 */
[----:B------:R-:W-:Y:S01]  /*10520*/  FMUL.FTZ R62, R2, R68 ;  /* 0x00000044023e7220 */ /* 0x000fe20000410000 */
[----:B------:R-:W0:Y:S01]  /*10530*/  MUFU.TANH R117, R117 ;  /* 0x0000007500757308 */ /* 0x000e220000002400 */
[----:B------:R-:W5:Y:S02]  /*10540*/  SHFL.IDX PT, R96, R64, 0x1, 0x1c1f ;  /* 0x003c1f0040607f89 */ /* 0x000f6400000e0000 */
[----:B------:R-:W-:-:S02]  /*10550*/  IMAD R69, R218, R69, 0xa1 ;  /* 0x000000a1da457424 */ /* 0x000fc400078e0245 */
[----:B------:R-:W-:Y:S01]  /*10560*/  SHFL.IDX PT, R64, R64, RZ, 0x1c1f ;  /* 0x001c1fff40407589 */ /* 0x000fe200000e0000 */
[----:B------:R-:W-:Y:S02]  /*10570*/  VIADD R218, R218, 0xfffffffe ;  /* 0xfffffffedada7836 */ /* 0x000fe40000000000 */
[----:B------:R-:W-:Y:S01]  /*10580*/  IMAD R68, R206, -0x2, R69 ;  /* 0xfffffffece447824 */ /* 0x000fe200078e0245 */
[----:B------:R-:W0:Y:S04]  /*10590*/  MUFU.TANH R113, R113 ;  /* 0x0000007100717308 */ /* 0x000e280000002400 */
[----:B------:R-:W-:-:S04]  /*105a0*/  IADD3 R87, -R191, R68, R189 ;  /* 0x00000044bf577210 */ /* 0x000fc80007ffe1bd */
[----:B------:R-:W0:Y:S01]  /*105b0*/  MUFU.TANH R105, R105 ;  /* 0x0000006900697308 */ /* 0x000e220000002400 */
[----:B-----5:R-:W-:-:S07]  /*105c0*/  VIADDMNMX R70, R96, R87, R66, PT ;  /* 0x0000005760467246 */ /* 0x020fce0003800142 */
[----:B------:R-:W5:Y:S01]  /*105d0*/  MUFU.TANH R103, R103 ;  /* 0x0000006700677308 */ /* 0x000f620000002400 */
[C---:B------:R-:W-:Y:S02]  /*105e0*/  ISETP.GT.AND P2, PT, R70.reuse, RZ, PT ;  /* 0x000000ff4600720c */ /* 0x040fe40003f44270 */
[C---:B------:R-:W-:Y:S02]  /*105f0*/  ISETP.GT.AND P3, PT, R70.reuse, 0x1, PT ;  /* 0x000000014600780c */ /* 0x040fe40003f64270 */
[----:B------:R-:W-:-:S03]  /*10600*/  ISETP.GT.AND P4, PT, R70, 0x8, PT ;  /* 0x000000084600780c */ /* 0x000fc60003f84270 */
[----:B------:R-:W5:Y:S01]  /*10610*/  MUFU.TANH R101, R101 ;  /* 0x0000006500657308 */ /* 0x000f620000002400 */
[----:B--2---:R-:W-:Y:S02]  /*10620*/  FSEL R109, R90, -INF , P2 ;  /* 0xff8000005a6d7808 */ /* 0x004fe40001000000 */
[----:B---3--:R-:W-:Y:S02]  /*10630*/  FSEL R107, R91, -INF , P3 ;  /* 0xff8000005b6b7808 */ /* 0x008fe40001800000 */
[----:B------:R-:W-:Y:S02]  /*10640*/  ISETP.GT.AND P2, PT, R70, 0x9, PT ;  /* 0x000000094600780c */ /* 0x000fe40003f44270 */
[----:B----4-:R-:W-:Y:S01]  /*10650*/  FSEL R111, R92, -INF , P4 ;  /* 0xff8000005c6f7808 */ /* 0x010fe20002000000 */
[----:B------:R-:W2:Y:S01]  /*10660*/  MUFU.TANH R99, R99 ;  /* 0x0000006300637308 */ /* 0x000ea20000002400 */
[----:B------:R-:W-:Y:S02]  /*10670*/  FMNMX.FTZ R68, R109, R107, !PT ;  /* 0x0000006b6d447209 */ /* 0x000fe40007810000 */
[----:B------:R-:W-:-:S02]  /*10680*/  ISETP.GT.AND P3, PT, R70, 0x10, PT ;  /* 0x000000104600780c */ /* 0x000fc40003f64270 */
[----:B-1----:R-:W-:Y:S02]  /*10690*/  FSEL R115, R93, -INF , P2 ;  /* 0xff8000005d737808 */ /* 0x002fe40001000000 */
[----:B------:R-:W-:Y:S01]  /*106a0*/  FMNMX.FTZ R68, R111, R68, !PT ;  /* 0x000000446f447209 */ /* 0x000fe20007810000 */
[----:B------:R-:W1:Y:S01]  /*106b0*/  MUFU.TANH R97, R97 ;  /* 0x0000006100617308 */ /* 0x000e620000002400 */
[C---:B------:R-:W-:Y:S02]  /*106c0*/  ISETP.GT.AND P2, PT, R70.reuse, 0x11, PT ;  /* 0x000000114600780c */ /* 0x040fe40003f44270 */
[----:B0-----:R-:W-:Y:S02]  /*106d0*/  FSEL R117, R117, -INF , P3 ;  /* 0xff80000075757808 */ /* 0x001fe40001800000 */
[----:B------:R-:W-:Y:S02]  /*106e0*/  FMNMX.FTZ R68, R115, R68, !PT ;  /* 0x0000004473447209 */ /* 0x000fe40007810000 */
[----:B------:R-:W-:Y:S01]  /*106f0*/  ISETP.GT.AND P3, PT, R70, 0x18, PT ;  /* 0x000000184600780c */ /* 0x000fe20003f64270 */
[----:B------:R-:W0:Y:S01]  /*10700*/  MUFU.TANH R95, R95 ;  /* 0x0000005f005f7308 */ /* 0x000e220000002400 */
[----:B------:R-:W-:-:S02]  /*10710*/  FSEL R113, R113, -INF , P2 ;  /* 0xff80000071717808 */ /* 0x000fc40001000000 */
[----:B------:R-:W-:Y:S02]  /*10720*/  FMNMX.FTZ R68, R117, R68, !PT ;  /* 0x0000004475447209 */ /* 0x000fe40007810000 */
[C---:B------:R-:W-:Y:S02]  /*10730*/  ISETP.GT.AND P2, PT, R70.reuse, 0x19, PT ;  /* 0x000000194600780c */ /* 0x040fe40003f44270 */
[----:B------:R-:W-:Y:S01]  /*10740*/  FSEL R105, R105, -INF , P3 ;  /* 0xff80000069697808 */ /* 0x000fe20001800000 */
[----:B------:R-:W3:Y:S01]  /*10750*/  MUFU.TANH R82, R82 ;  /* 0x0000005200527308 */ /* 0x000ee20000002400 */
[----:B------:R-:W-:Y:S02]  /*10760*/  FMNMX.FTZ R68, R113, R68, !PT ;  /* 0x0000004471447209 */ /* 0x000fe40007810000 */
[----:B------:R-:W-:Y:S02]  /*10770*/  ISETP.GT.AND P3, PT, R70, 0x20, PT ;  /* 0x000000204600780c */ /* 0x000fe40003f64270 */
[----:B-----5:R-:W-:-:S02]  /*10780*/  FSEL R103, R103, -INF , P2 ;  /* 0xff80000067677808 */ /* 0x020fc40001000000 */
[----:B------:R-:W-:Y:S01]  /*10790*/  FMNMX.FTZ R68, R105, R68, !PT ;  /* 0x0000004469447209 */ /* 0x000fe20007810000 */
[----:B------:R-:W4:Y:S01]  /*107a0*/  MUFU.TANH R81, R81 ;  /* 0x0000005100517308 */ /* 0x000f220000002400 */
[C---:B------:R-:W-:Y:S02]  /*107b0*/  ISETP.GT.AND P2, PT, R70.reuse, 0x21, PT ;  /* 0x000000214600780c */ /* 0x040fe40003f44270 */
[----:B------:R-:W-:Y:S02]  /*107c0*/  FSEL R101, R101, -INF , P3 ;  /* 0xff80000065657808 */ /* 0x000fe40001800000 */
[----:B------:R-:W-:Y:S02]  /*107d0*/  FMNMX.FTZ R68, R103, R68, !PT ;  /* 0x0000004467447209 */ /* 0x000fe40007810000 */
[----:B------:R-:W-:Y:S01]  /*107e0*/  ISETP.GT.AND P3, PT, R70, 0x28, PT ;  /* 0x000000284600780c */ /* 0x000fe20003f64270 */
[----:B------:R-:W5:Y:S01]  /*107f0*/  MUFU.TANH R85, R85 ;  /* 0x0000005500557308 */ /* 0x000f620000002400 */
[----:B--2---:R-:W-:-:S02]  /*10800*/  FSEL R99, R99, -INF , P2 ;  /* 0xff80000063637808 */ /* 0x004fc40001000000 */
[----:B------:R-:W-:Y:S02]  /*10810*/  FMNMX.FTZ R68, R101, R68, !PT ;  /* 0x0000004465447209 */ /* 0x000fe40007810000 */
[C---:B------:R-:W-:Y:S02]  /*10820*/  ISETP.GT.AND P2, PT, R70.reuse, 0x29, PT ;  /* 0x000000294600780c */ /* 0x040fe40003f44270 */
[----:B-1----:R-:W-:Y:S01]  /*10830*/  FSEL R97, R97, -INF , P3 ;  /* 0xff80000061617808 */ /* 0x002fe20001800000 */
[----:B------:R-:W1:Y:S01]  /*10840*/  MUFU.TANH R83, R83 ;  /* 0x0000005300537308 */ /* 0x000e620000002400 */
[----:B------:R-:W-:Y:S02]  /*10850*/  FMNMX.FTZ R68, R99, R68, !PT ;  /* 0x0000004463447209 */ /* 0x000fe40007810000 */
[----:B------:R-:W-:Y:S02]  /*10860*/  ISETP.GT.AND P3, PT, R70, 0x30, PT ;  /* 0x000000304600780c */ /* 0x000fe40003f64270 */
[----:B0-----:R-:W-:-:S02]  /*10870*/  FSEL R95, R95, -INF , P2 ;  /* 0xff8000005f5f7808 */ /* 0x001fc40001000000 */
[----:B------:R-:W-:Y:S01]  /*10880*/  FMNMX.FTZ R68, R97, R68, !PT ;  /* 0x0000004461447209 */ /* 0x000fe20007810000 */
[----:B------:R-:W0:Y:S01]  /*10890*/  MUFU.TANH R86, R86 ;  /* 0x0000005600567308 */ /* 0x000e220000002400 */
[----:B------:R-:W-:Y:S02]  /*108a0*/  ISETP.GT.AND P2, PT, R70, 0x31, PT ;  /* 0x000000314600780c */ /* 0x000fe40003f44270 */
[----:B---3--:R-:W-:Y:S02]  /*108b0*/  FSEL R93, R82, -INF , P3 ;  /* 0xff800000525d7808 */ /* 0x008fe40001800000 */
[----:B------:R-:W-:Y:S02]  /*108c0*/  FMNMX.FTZ R68, R95, R68, !PT ;  /* 0x000000445f447209 */ /* 0x000fe40007810000 */
[----:B------:R-:W-:Y:S01]  /*108d0*/  ISETP.GT.AND P3, PT, R70, 0x38, PT ;  /* 0x000000384600780c */ /* 0x000fe20003f64270 */
[----:B------:R-:W-:Y:S01]  /*108e0*/  MUFU.TANH R84, R84 ;  /* 0x0000005400547308 */ /* 0x000fe20000002400 */
[----:B----4-:R-:W-:-:S02]  /*108f0*/  FSEL R91, R81, -INF , P2 ;  /* 0xff800000515b7808 */ /* 0x010fc40001000000 */
[----:B------:R-:W-:Y:S02]  /*10900*/  FMNMX.FTZ R68, R93, R68, !PT ;  /* 0x000000445d447209 */ /* 0x000fe40007810000 */
[C---:B------:R-:W-:Y:S02]  /*10910*/  ISETP.GT.AND P2, PT, R70.reuse, 0x39, PT ;  /* 0x000000394600780c */ /* 0x040fe40003f44270 */
[----:B-----5:R-:W-:Y:S01]  /*10920*/  FSEL R85, R85, -INF , P3 ;  /* 0xff80000055557808 */ /* 0x020fe20001800000 */
[----:B------:R-:W2:Y:S01]  /*10930*/  MUFU.TANH R94, R94 ;  /* 0x0000005e005e7308 */ /* 0x000ea20000002400 */
[----:B------:R-:W-:Y:S02]  /*10940*/  FMNMX.FTZ R68, R91, R68, !PT ;  /* 0x000000445b447209 */ /* 0x000fe40007810000 */
[----:B------:R-:W-:Y:S02]  /*10950*/  ISETP.GT.AND P3, PT, R70, 0x40, PT ;  /* 0x000000404600780c */ /* 0x000fe40003f64270 */
[----:B-1----:R-:W-:-:S02]  /*10960*/  FSEL R83, R83, -INF , P2 ;  /* 0xff80000053537808 */ /* 0x002fc40001000000 */
[----:B------:R-:W-:Y:S01]  /*10970*/  FMNMX.FTZ R68, R85, R68, !PT ;  /* 0x0000004455447209 */ /* 0x000fe20007810000 */
[----:B------:R-:W1:Y:S01]  /*10980*/  MUFU.TANH R63, R63 ;  /* 0x0000003f003f7308 */ /* 0x000e620000002400 */
[----:B------:R-:W-:Y:S02]  /*10990*/  ISETP.GT.AND P2, PT, R70, 0x41, PT ;  /* 0x000000414600780c */ /* 0x000fe40003f44270 */
[----:B0-----:R-:W-:Y:S02]  /*109a0*/  FSEL R81, R86, -INF , P3 ;  /* 0xff80000056517808 */ /* 0x001fe40001800000 */
[----:B------:R-:W-:Y:S02]  /*109b0*/  FMNMX.FTZ R68, R83, R68, !PT ;  /* 0x0000004453447209 */ /* 0x000fe40007810000 */
[----:B------:R-:W-:Y:S01]  /*109c0*/  ISETP.GT.AND P3, PT, R70, 0x48, PT ;  /* 0x000000484600780c */ /* 0x000fe20003f64270 */
[----:B------:R0:W3:Y:S01]  /*109d0*/  MUFU.TANH R104, R71 ;  /* 0x0000004700687308 */ /* 0x0000e20000002400 */
[----:B------:R-:W-:-:S02]  /*109e0*/  FMNMX.FTZ R68, R81, R68, !PT ;  /* 0x0000004451447209 */ /* 0x000fc40007810000 */
[----:B--2---:R-:W-:Y:S02]  /*109f0*/  FSEL R69, R94, -INF , P3 ;  /* 0xff8000005e457808 */ /* 0x004fe40001800000 */
[----:B------:R-:W-:-:S03]  /*10a00*/  ISETP.GT.AND P3, PT, R70, 0x50, PT ;  /* 0x000000504600780c */ /* 0x000fc60003f64270 */
[----:B------:R2:W4:Y:S01]  /*10a10*/  MUFU.TANH R102, R65 ;  /* 0x0000004100667308 */ /* 0x0005220000002400 */
[----:B0-----:R-:W-:Y:S02]  /*10a20*/  FSEL R71, R84, -INF , P2 ;  /* 0xff80000054477808 */ /* 0x001fe40001000000 */
[C---:B------:R-:W-:Y:S02]  /*10a30*/  ISETP.GT.AND P2, PT, R70.reuse, 0x49, PT ;  /* 0x000000494600780c */ /* 0x040fe40003f44270 */
[----:B------:R-:W-:Y:S02]  /*10a40*/  FMNMX.FTZ R68, R71, R68, !PT ;  /* 0x0000004447447209 */ /* 0x000fe40007810000 */
[----:B-1----:R-:W-:Y:S01]  /*10a50*/  FSEL R67, R63, -INF , P2 ;  /* 0xff8000003f437808 */ /* 0x002fe20001000000 */
[----:B------:R-:W0:Y:S01]  /*10a60*/  MUFU.TANH R90, R42 ;  /* 0x0000002a005a7308 */ /* 0x000e220000002400 */
[----:B------:R-:W-:Y:S02]  /*10a70*/  FMNMX.FTZ R68, R69, R68, !PT ;  /* 0x0000004445447209 */ /* 0x000fe40007810000 */
[----:B------:R-:W-:-:S02]  /*10a80*/  ISETP.GT.AND P2, PT, R70, 0x51, PT ;  /* 0x000000514600780c */ /* 0x000fc40003f44270 */
[----:B--2---:R-:W-:Y:S02]  /*10a90*/  FSEL R65, R98, -INF , P3 ;  /* 0xff80000062417808 */ /* 0x004fe40001800000 */
[----:B------:R-:W-:Y:S01]  /*10aa0*/  FMNMX.FTZ R68, R67, R68, !PT ;  /* 0x0000004443447209 */ /* 0x000fe20007810000 */
[----:B------:R1:W-:Y:S01]  /*10ab0*/  MUFU.TANH R92, R43 ;  /* 0x0000002b005c7308 */ /* 0x0003e20000002400 */
[----:B------:R-:W-:Y:S02]  /*10ac0*/  ISETP.GT.AND P3, PT, R70, 0x58, PT ;  /* 0x000000584600780c */ /* 0x000fe40003f64270 */
[----:B------:R-:W-:Y:S01]  /*10ad0*/  FSEL R63, R100, -INF , P2 ;  /* 0xff800000643f7808 */ /* 0x000fe20001000000 */
[----:B------:R-:W-:Y:S01]  /*10ae0*/  FMUL.FTZ R100, R2, R29 ;  /* 0x0000001d02647220 */ /* 0x000fe20000410000 */
[----:B------:R-:W-:Y:S02]  /*10af0*/  FMNMX.FTZ R68, R65, R68, !PT ;  /* 0x0000004441447209 */ /* 0x000fe40007810000 */
[----:B------:R-:W-:Y:S01]  /*10b00*/  ISETP.GT.AND P2, PT, R70, 0x59, PT ;  /* 0x000000594600780c */ /* 0x000fe20003f44270 */
[----:B------:R2:W5:Y:S01]  /*10b10*/  MUFU.TANH R96, R46 ;  /* 0x0000002e00607308 */ /* 0x0005620000002400 */
[----:B------:R-:W-:Y:S01]  /*10b20*/  FMNMX.FTZ R68, R63, R68, !PT ;  /* 0x000000443f447209 */ /* 0x000fe20007810000 */
[----:B-1----:R-:W-:Y:S01]  /*10b30*/  FMUL.FTZ R43, R2, R27 ;  /* 0x0000001b022b7220 */ /* 0x002fe20000410000 */
[----:B---3--:R-:W-:Y:S01]  /*10b40*/  FSEL R42, R104, -INF , P2 ;  /* 0xff800000682a7808 */ /* 0x008fe20001000000 */
[----:B------:R-:W-:Y:S01]  /*10b50*/  FMUL.FTZ R104, R2, R33 ;  /* 0x0000002102687220 */ /* 0x000fe20000410000 */
[----:B------:R-:W-:-:S03]  /*10b60*/  ISETP.GT.AND P2, PT, R70, 0x61, PT ;  /* 0x000000614600780c */ /* 0x000fc60003f44270 */
[----:B------:R4:W-:Y:S01]  /*10b70*/  MUFU.TANH R106, R47 ;  /* 0x0000002f006a7308 */ /* 0x0009e20000002400 */
[----:B--2---:R-:W-:-:S07]  /*10b80*/  FMUL.FTZ R46, R2, R30 ;  /* 0x0000001e022e7220 */ /* 0x004fce0000410000 */
[----:B------:R1:W-:Y:S01]  /*10b90*/  MUFU.TANH R108, R51 ;  /* 0x00000033006c7308 */ /* 0x0003e20000002400 */
[----:B----4-:R-:W-:Y:S01]  /*10ba0*/  FSEL R47, R102, -INF , P3 ;  /* 0xff800000662f7808 */ /* 0x010fe20001800000 */
[----:B------:R-:W-:Y:S01]  /*10bb0*/  FMUL.FTZ R102, R2, R28 ;  /* 0x0000001c02667220 */ /* 0x000fe20000410000 */
[----:B------:R-:W-:-:S04]  /*10bc0*/  ISETP.GT.AND P3, PT, R70, 0x60, PT ;  /* 0x000000604600780c */ /* 0x000fc80003f64270 */
[----:B0-----:R-:W-:Y:S01]  /*10bd0*/  FSEL R27, R90, -INF , P3 ;  /* 0xff8000005a1b7808 */ /* 0x001fe20001800000 */
[----:B------:R0:W2:Y:S01]  /*10be0*/  MUFU.TANH R82, R50 ;  /* 0x0000003200527308 */ /* 0x0000a20000002400 */
[----:B-1----:R-:W-:Y:S02]  /*10bf0*/  FMNMX.FTZ R51, R47, R68, !PT ;  /* 0x000000442f337209 */ /* 0x002fe40007810000 */
[----:B------:R-:W-:Y:S02]  /*10c00*/  ISETP.GT.AND P3, PT, R70, 0x68, PT ;  /* 0x000000684600780c */ /* 0x000fe40003f64270 */
[----:B------:R-:W-:Y:S01]  /*10c10*/  FMNMX.FTZ R30, R42, R51, !PT ;  /* 0x000000332a1e7209 */ /* 0x000fe20007810000 */
[C---:B------:R-:W-:Y:S02]  /*10c20*/  FMUL.FTZ R51, R2.reuse, R34 ;  /* 0x0000002202337220 */ /* 0x040fe40000410000 */
[----:B------:R1:W-:Y:S01]  /*10c30*/  MUFU.TANH R94, R26 ;  /* 0x0000001a005e7308 */ /* 0x0003e20000002400 */
[----:B0-----:R-:W-:Y:S01]  /*10c40*/  FMUL.FTZ R50, R2, R31 ;  /* 0x0000001f02327220 */ /* 0x001fe20000410000 */
[----:B-----5:R-:W-:-:S02]  /*10c50*/  FSEL R31, R96, -INF , P3 ;  /* 0xff800000601f7808 */ /* 0x020fc40001800000 */
[----:B------:R-:W-:-:S04]  /*10c60*/  ISETP.GT.AND P3, PT, R70, 0x70, PT ;  /* 0x000000704600780c */ /* 0x000fc80003f64270 */
[----:B------:R0:W-:Y:S01]  /*10c70*/  MUFU.TANH R98, R43 ;  /* 0x0000002b00627308 */ /* 0x0001e20000002400 */
[----:B-1----:R-:W-:Y:S02]  /*10c80*/  FSEL R26, R92, -INF , P2 ;  /* 0xff8000005c1a7808 */ /* 0x002fe40001000000 */
[----:B------:R-:W-:Y:S02]  /*10c90*/  ISETP.GT.AND P2, PT, R70, 0x69, PT ;  /* 0x000000694600780c */ /* 0x000fe40003f44270 */
[----:B--2---:R-:W-:Y:S01]  /*10ca0*/  FSEL R34, R82, -INF , P3 ;  /* 0xff80000052227808 */ /* 0x004fe20001800000 */
[----:B------:R-:W-:Y:S01]  /*10cb0*/  FMUL.FTZ R82, R2, R39 ;  /* 0x0000002702527220 */ /* 0x000fe20000410000 */
[----:B------:R-:W-:Y:S01]  /*10cc0*/  ISETP.GT.AND P3, PT, R70, 0x78, PT ;  /* 0x000000784600780c */ /* 0x000fe20003f64270 */
[----:B------:R1:W-:Y:S01]  /*10cd0*/  MUFU.TANH R86, R54 ;  /* 0x0000003600567308 */ /* 0x0003e20000002400 */
[----:B0-----:R-:W-:Y:S02]  /*10ce0*/  FMNMX.FTZ R43, R27, R30, !PT ;  /* 0x0000001e1b2b7209 */ /* 0x001fe40007810000 */
[----:B------:R-:W-:Y:S01]  /*10cf0*/  FSEL R30, R106, -INF , P2 ;  /* 0xff8000006a1e7808 */ /* 0x000fe20001000000 */
[----:B------:R-:W-:Y:S01]  /*10d00*/  FMUL.FTZ R106, R2, R32 ;  /* 0x00000020026a7220 */ /* 0x000fe20000410000 */
[----:B------:R-:W-:-:S03]  /*10d10*/  ISETP.GT.AND P2, PT, R70, 0x71, PT ;  /* 0x000000714600780c */ /* 0x000fc60003f44270 */
[----:B------:R0:W2:Y:S01]  /*10d20*/  MUFU.TANH R84, R55 ;  /* 0x0000003700547308 */ /* 0x0000a20000002400 */
[----:B-1----:R-:W-:-:S04]  /*10d30*/  FMNMX.FTZ R54, R26, R43, !PT ;  /* 0x0000002b1a367209 */ /* 0x002fc80007810000 */
[----:B------:R-:W-:Y:S01]  /*10d40*/  FMNMX.FTZ R43, R31, R54, !PT ;  /* 0x000000361f2b7209 */ /* 0x000fe20007810000 */
[----:B------:R-:W-:Y:S02]  /*10d50*/  FMUL.FTZ R54, R2, R35 ;  /* 0x0000002302367220 */ /* 0x000fe40000410000 */
[----:B------:R1:W-:Y:S01]  /*10d60*/  MUFU.TANH R92, R50 ;  /* 0x00000032005c7308 */ /* 0x0003e20000002400 */
[----:B0-----:R-:W-:Y:S02]  /*10d70*/  FMNMX.FTZ R55, R30, R43, !PT ;  /* 0x0000002b1e377209 */ /* 0x001fe40007810000 */
[----:B------:R-:W-:Y:S01]  /*10d80*/  FSEL R43, R108, -INF , P2 ;  /* 0xff8000006c2b7808 */ /* 0x000fe20001000000 */
[----:B------:R-:W-:Y:S01]  /*10d90*/  FMUL.FTZ R108, R2, R37 ;  /* 0x00000025026c7220 */ /* 0x000fe20000410000 */
[----:B------:R-:W-:-:S03]  /*10da0*/  ISETP.GT.AND P2, PT, R70, 0x79, PT ;  /* 0x000000794600780c */ /* 0x000fc60003f44270 */
[----:B------:R0:W3:Y:S01]  /*10db0*/  MUFU.TANH R90, R46 ;  /* 0x0000002e005a7308 */ /* 0x0000e20000002400 */
[----:B-1----:R-:W-:Y:S02]  /*10dc0*/  FMNMX.FTZ R50, R34, R55, !PT ;  /* 0x0000003722327209 */ /* 0x002fe40007810000 */
[----:B--2---:R-:W-:Y:S02]  /*10dd0*/  FSEL R35, R84, -INF , P2 ;  /* 0xff80000054237808 */ /* 0x004fe40001000000 */
[----:B------:R-:W-:Y:S02]  /*10de0*/  FMNMX.FTZ R55, R43, R50, !PT ;  /* 0x000000322b377209 */ /* 0x000fe40007810000 */
[----:B------:R-:W-:Y:S01]  /*10df0*/  ISETP.GT.AND P2, PT, R70, 0x81, PT ;  /* 0x000000814600780c */ /* 0x000fe20003f44270 */
[----:B------:R1:W2:Y:S01]  /*10e00*/  MUFU.TANH R96, R51 ;  /* 0x0000003300607308 */ /* 0x0002a20000002400 */
[----:B0-----:R-:W-:Y:S02]  /*10e10*/  FSEL R46, R86, -INF , P3 ;  /* 0xff800000562e7808 */ /* 0x001fe40001800000 */
[----:B------:R-:W-:-:S02]  /*10e20*/  ISETP.GT.AND P3, PT, R70, 0x80, PT ;  /* 0x000000804600780c */ /* 0x000fc40003f64270 */
[----:B------:R-:W-:Y:S01]  /*10e30*/  FMNMX.FTZ R68, R46, R55, !PT ;  /* 0x000000372e447209 */ /* 0x000fe20007810000 */
[----:B------:R-:W-:Y:S01]  /*10e40*/  FMUL.FTZ R55, R2, R38 ;  /* 0x0000002602377220 */ /* 0x000fe20000410000 */
[----:B------:R-:W-:Y:S01]  /*10e50*/  FSEL R50, R94, -INF , P3 ;  /* 0xff8000005e327808 */ /* 0x000fe20001800000 */
[----:B------:R0:W4:Y:S01]  /*10e60*/  MUFU.TANH R86, R54 ;  /* 0x0000003600567308 */ /* 0x0001220000002400 */
[----:B-1----:R-:W-:Y:S02]  /*10e70*/  FMNMX.FTZ R51, R35, R68, !PT ;  /* 0x0000004423337209 */ /* 0x002fe40007810000 */
[----:B------:R-:W-:Y:S02]  /*10e80*/  ISETP.GT.AND P3, PT, R70, 0x88, PT ;  /* 0x000000884600780c */ /* 0x000fe40003f64270 */
[----:B------:R-:W-:Y:S01]  /*10e90*/  FSEL R38, R98, -INF , P2 ;  /* 0xff80000062267808 */ /* 0x000fe20001000000 */
[----:B------:R-:W-:Y:S01]  /*10ea0*/  FMUL.FTZ R98, R2, R24 ;  /* 0x0000001802627220 */ /* 0x000fe20000410000 */
[----:B------:R-:W-:Y:S01]  /*10eb0*/  FMNMX.FTZ R119, R50, R51, !PT ;  /* 0x0000003332777209 */ /* 0x000fe20007810000 */
[----:B------:R1:W5:Y:S01]  /*10ec0*/  MUFU.TANH R94, R55 ;  /* 0x00000037005e7308 */ /* 0x0003620000002400 */
[----:B------:R-:W-:-:S02]  /*10ed0*/  ISETP.GT.AND P2, PT, R70, 0x89, PT ;  /* 0x000000894600780c */ /* 0x000fc40003f44270 */
[----:B---3--:R-:W-:Y:S02]  /*10ee0*/  FSEL R51, R90, -INF , P3 ;  /* 0xff8000005a337808 */ /* 0x008fe40001800000 */
[----:B------:R-:W-:Y:S02]  /*10ef0*/  FMNMX.FTZ R68, R38, R119, !PT ;  /* 0x0000007726447209 */ /* 0x000fe40007810000 */
[----:B------:R-:W-:Y:S01]  /*10f00*/  ISETP.GT.AND P3, PT, R70, 0x90, PT ;  /* 0x000000904600780c */ /* 0x000fe20003f64270 */
[----:B------:R3:W3:Y:S01]  /*10f10*/  MUFU.TANH R90, R82 ;  /* 0x00000052005a7308 */ /* 0x0006e20000002400 */
[----:B0-----:R-:W-:Y:S01]  /*10f20*/  FSEL R54, R92, -INF , P2 ;  /* 0xff8000005c367808 */ /* 0x001fe20001000000 */
[C---:B------:R-:W-:Y:S01]  /*10f30*/  FMUL.FTZ R92, R2.reuse, R53 ;  /* 0x00000035025c7220 */ /* 0x040fe20000410000 */
[----:B-1----:R-:W-:Y:S01]  /*10f40*/  FMNMX.FTZ R55, R51, R68, !PT ;  /* 0x0000004433377209 */ /* 0x002fe20007810000 */
[----:B------:R-:W-:Y:S01]  /*10f50*/  FMUL.FTZ R68, R2, R44 ;  /* 0x0000002c02447220 */ /* 0x000fe20000410000 */
[----:B------:R-:W-:-:S02]  /*10f60*/  ISETP.GT.AND P2, PT, R70, 0x91, PT ;  /* 0x000000914600780c */ /* 0x000fc40003f44270 */
[----:B--2---:R-:W-:Y:S01]  /*10f70*/  FSEL R39, R96, -INF , P3 ;  /* 0xff80000060277808 */ /* 0x004fe20001800000 */
[----:B------:R-:W-:Y:S01]  /*10f80*/  FMUL.FTZ R96, R2, R25 ;  /* 0x0000001902607220 */ /* 0x000fe20000410000 */
[----:B------:R-:W-:Y:S01]  /*10f90*/  FMNMX.FTZ R84, R54, R55, !PT ;  /* 0x0000003736547209 */ /* 0x000fe20007810000 */
[----:B------:R-:W-:Y:S01]  /*10fa0*/  IMAD.U32 R25, RZ, RZ, UR60 ;  /* 0x0000003cff197e24 */ /* 0x000fe2000f8e00ff */
[----:B------:R-:W-:Y:S01]  /*10fb0*/  ISETP.GT.AND P3, PT, R70, 0x98, PT ;  /* 0x000000984600780c */ /* 0x000fe20003f64270 */
[----:B------:R-:W0:Y:S01]  /*10fc0*/  MUFU.TANH R3, R3 ;  /* 0x0000000300037308 */ /* 0x000e220000002400 */
[----:B----4-:R-:W-:Y:S02]  /*10fd0*/  FSEL R44, R86, -INF , P2 ;  /* 0xff800000562c7808 */ /* 0x010fe40001000000 */
[----:B------:R-:W-:Y:S02]  /*10fe0*/  FMNMX.FTZ R55, R39, R84, !PT ;  /* 0x0000005427377209 */ /* 0x000fe40007810000 */
[----:B------:R-:W-:Y:S01]  /*10ff0*/  ISETP.GT.AND P2, PT, R70, 0x99, PT ;  /* 0x000000994600780c */ /* 0x000fe20003f44270 */
[----:B------:R-:W-:Y:S01]  /*11000*/  FMUL.FTZ R70, R2, R45 ;  /* 0x0000002d02467220 */ /* 0x000fe20000410000 */
[----:B-----5:R-:W-:Y:S01]  /*11010*/  FSEL R45, R94, -INF , P3 ;  /* 0xff8000005e2d7808 */ /* 0x020fe20001800000 */
[----:B------:R-:W1:Y:S01]  /*11020*/  MUFU.TANH R13, R13 ;  /* 0x0000000d000d7308 */ /* 0x000e620000002400 */
[----:B---3--:R-:W-:Y:S01]  /*11030*/  FMNMX.FTZ R82, R44, R55, !PT ;  /* 0x000000372c527209 */ /* 0x008fe20007810000 */
[----:B------:R-:W-:Y:S01]  /*11040*/  FMUL.FTZ R94, R2, R52 ;  /* 0x00000034025e7220 */ /* 0x000fe20000410000 */
[----:B------:R-:W-:-:S02]  /*11050*/  FSEL R55, R90, -INF , P2 ;  /* 0xff8000005a377808 */ /* 0x000fc40001000000 */
[----:B------:R-:W-:Y:S01]  /*11060*/  FMNMX.FTZ R84, R45, R82, !PT ;  /* 0x000000522d547209 */ /* 0x000fe20007810000 */
[C---:B------:R-:W-:Y:S02]  /*11070*/  FMUL.FTZ R82, R2.reuse, R48 ;  /* 0x0000003002527220 */ /* 0x040fe40000410000 */
[----:B------:R-:W2:Y:S01]  /*11080*/  MUFU.TANH R15, R15 ;  /* 0x0000000f000f7308 */ /* 0x000ea20000002400 */
[----:B------:R-:W-:Y:S01]  /*11090*/  FMNMX.FTZ R48, R55, R84, !PT ;  /* 0x0000005437307209 */ /* 0x000fe20007810000 */
[----:B------:R-:W-:-:S04]  /*110a0*/  FMUL.FTZ R84, R2, R49 ;  /* 0x0000003102547220 */ /* 0x000fc80000410000 */
[----:B------:R-:W3:Y:S02]  /*110b0*/  SHFL.BFLY PT, R119, R48, 0x2, 0x1f ;  /* 0x0c401f0030777f89 */ /* 0x000ee400000e0000 */
[----:B------:R-:W4:Y:S08]  /*110c0*/  MUFU.TANH R14, R14 ;  /* 0x0000000e000e7308 */ /* 0x000f300000002400 */
[----:B------:R-:W5:Y:S08]  /*110d0*/  MUFU.TANH R20, R20 ;  /* 0x0000001400147308 */ /* 0x000f700000002400 */
[----:B------:R-:W5:Y:S01]  /*110e0*/  MUFU.TANH R21, R21 ;  /* 0x0000001500157308 */ /* 0x000f620000002400 */
[----:B---3--:R-:W-:-:S07]  /*110f0*/  FMNMX.FTZ R119, R48, R119, !PT ;  /* 0x0000007730777209 */ /* 0x008fce0007810000 */
[----:B------:R-:W3:Y:S01]  /*11100*/  MUFU.TANH R89, R89 ;  /* 0x0000005900597308 */ /* 0x000ee20000002400 */
[----:B------:R-:W0:Y:S07]  /*11110*/  SHFL.BFLY PT, R90, R119, 0x1, 0x1f ;  /* 0x0c201f00775a7f89 */ /* 0x000e2e00000e0000 */
[----:B------:R-:W3:Y:S08]  /*11120*/  MUFU.TANH R88, R88 ;  /* 0x0000005800587308 */ /* 0x000ef00000002400 */
[----:B------:R-:W3:Y:S08]  /*11130*/  MUFU.TANH R72, R72 ;  /* 0x0000004800487308 */ /* 0x000ef00000002400 */
[----:B------:R-:W3:Y:S01]  /*11140*/  MUFU.TANH R73, R73 ;  /* 0x0000004900497308 */ /* 0x000ee20000002400 */
[----:B0-----:R-:W-:-:S04]  /*11150*/  FMNMX.FTZ R90, R119, R90, !PT ;  /* 0x0000005a775a7209 */ /* 0x001fc80007810000 */
[C---:B------:R-:W-:Y:S01]  /*11160*/  FSETP.NEU.FTZ.AND P2, PT, R90.reuse, -INF , PT ;  /* 0xff8000005a00780b */ /* 0x040fe20003f5d000 */
[----:B------:R-:W-:-:S02]  /*11170*/  FFMA.FTZ R24, R90, R25, -8 ;  /* 0xc10000005a187423 */ /* 0x000fc40000010019 */
[----:B------:R-:W0:Y:S03]  /*11180*/  MUFU.TANH R74, R74 ;  /* 0x0000004a004a7308 */ /* 0x000e260000002400 */
[----:B------:R-:W-:-:S05]  /*11190*/  FSEL R24, R24, RZ, P2 ;  /* 0x000000ff18187208 */ /* 0x000fca0001000000 */
[----:B------:R-:W0:Y:S01]  /*111a0*/  MUFU.TANH R75, R75 ;  /* 0x0000004b004b7308 */ /* 0x000e220000002400 */
        /* <DEDUP_REMOVED lines=11> */
[----:B------:R-:W-:Y:S01]  /*11260*/  FSEL R37, R3, -INF , P2 ;  /* 0xff80000003257808 */ /* 0x000fe20001000000 */
[--C-:B------:R-:W-:Y:S01]  /*11270*/  FFMA.FTZ R33, R117, UR60, -R24.reuse ;  /* 0x0000003c75217c23 */ /* 0x100fe20008010818 */
[----:B-1----:R-:W-:Y:S01]  /*11280*/  FSEL R66, R13, -INF , P3 ;  /* 0xff8000000d427808 */ /* 0x002fe20001800000 */
[--C-:B------:R-:W-:Y:S01]  /*11290*/  FFMA.FTZ R36, R113, UR60, -R24.reuse ;  /* 0x0000003c71247c23 */ /* 0x100fe20008010818 */
[----:B------:R-:W-:Y:S01]  /*112a0*/  ISETP.GT.AND P2, PT, R107, 0x9, PT ;  /* 0x000000096b00780c */ /* 0x000fe20003f44270 */
[----:B------:R-:W1:Y:S01]  /*112b0*/  MUFU.TANH R77, R77 ;  /* 0x0000004d004d7308 */ /* 0x000e620000002400 */
[----:B--2---:R-:W-:Y:S01]  /*112c0*/  FSEL R53, R15, -INF , P4 ;  /* 0xff8000000f357808 */ /* 0x004fe20002000000 */
[--C-:B------:R-:W-:Y:S01]  /*112d0*/  FFMA.FTZ R3, R105, UR60, -R24.reuse ;  /* 0x0000003c69037c23 */ /* 0x100fe20008010818 */
[----:B------:R-:W-:Y:S01]  /*112e0*/  FMNMX.FTZ R48, R37, R66, !PT ;  /* 0x0000004225307209 */ /* 0x000fe20007810000 */
[--C-:B------:R-:W-:Y:S01]  /*112f0*/  FFMA.FTZ R67, R67, UR60, -R24.reuse ;  /* 0x0000003c43437c23 */ /* 0x100fe20008010818 */
[----:B------:R-:W-:Y:S01]  /*11300*/  ISETP.GT.AND P3, PT, R107, 0x10, PT ;  /* 0x000000106b00780c */ /* 0x000fe20003f64270 */
[--C-:B------:R-:W-:Y:S01]  /*11310*/  FFMA.FTZ R65, R65, UR60, -R24.reuse ;  /* 0x0000003c41417c23 */ /* 0x100fe20008010818 */
[----:B----4-:R-:W-:Y:S01]  /*11320*/  FSEL R49, R14, -INF , P2 ;  /* 0xff8000000e317808 */ /* 0x010fe20001000000 */
[----:B------:R-:W2:Y:S01]  /*11330*/  MUFU.TANH R79, R79 ;  /* 0x0000004f004f7308 */ /* 0x000ea20000002400 */
[----:B------:R-:W-:Y:S01]  /*11340*/  FMNMX.FTZ R48, R53, R48, !PT ;  /* 0x0000003035307209 */ /* 0x000fe20007810000 */
[--C-:B------:R-:W-:Y:S01]  /*11350*/  FFMA.FTZ R47, R47, UR60, -R24.reuse ;  /* 0x0000003c2f2f7c23 */ /* 0x100fe20008010818 */
[----:B------:R-:W-:Y:S01]  /*11360*/  ISETP.GT.AND P2, PT, R107, 0x11, PT ;  /* 0x000000116b00780c */ /* 0x000fe20003f44270 */
[--C-:B------:R-:W-:Y:S01]  /*11370*/  FFMA.FTZ R42, R42, UR60, -R24.reuse ;  /* 0x0000003c2a2a7c23 */ /* 0x100fe20008010818 */
[----:B-----5:R-:W-:Y:S01]  /*11380*/  FSEL R86, R20, -INF , P3 ;  /* 0xff80000014567808 */ /* 0x020fe20001800000 */
[--C-:B------:R-:W-:Y:S01]  /*11390*/  FFMA.FTZ R20, R103, UR60, -R24.reuse ;  /* 0x0000003c67147c23 */ /* 0x100fe20008010818 */
[----:B------:R-:W-:Y:S01]  /*113a0*/  FMNMX.FTZ R13, R49, R48, !PT ;  /* 0x00000030310d7209 */ /* 0x000fe20007810000 */
[----:B------:R-:W4:Y:S01]  /*113b0*/  MUFU.TANH R78, R78 ;  /* 0x0000004e004e7308 */ /* 0x000f220000002400 */
[----:B------:R-:W-:Y:S01]  /*113c0*/  ISETP.GT.AND P3, PT, R107, 0x18, PT ;  /* 0x000000186b00780c */ /* 0x000fe20003f64270 */
[--C-:B------:R-:W-:Y:S01]  /*113d0*/  FFMA.FTZ R48, R99, UR60, -R24.reuse ;  /* 0x0000003c63307c23 */ /* 0x100fe20008010818 */
[----:B------:R-:W-:Y:S01]  /*113e0*/  FSEL R87, R21, -INF , P2 ;  /* 0xff80000015577808 */ /* 0x000fe20001000000 */
[--C-:B------:R-:W-:Y:S01]  /*113f0*/  FFMA.FTZ R21, R97, UR60, -R24.reuse ;  /* 0x0000003c61157c23 */ /* 0x100fe20008010818 */
[----:B------:R-:W-:Y:S01]  /*11400*/  FMNMX.FTZ R14, R86, R13, !PT ;  /* 0x0000000d560e7209 */ /* 0x000fe20007810000 */
[--C-:B------:R-:W-:Y:S01]  /*11410*/  FFMA.FTZ R13, R101, UR60, -R24.reuse ;  /* 0x0000003c650d7c23 */ /* 0x100fe20008010818 */
[----:B------:R-:W-:Y:S01]  /*11420*/  ISETP.GT.AND P2, PT, R107, 0x19, PT ;  /* 0x000000196b00780c */ /* 0x000fe20003f44270 */
[----:B------:R-:W5:Y:S01]  /*11430*/  MUFU.TANH R80, R80 ;  /* 0x0000005000507308 */ /* 0x000f620000002400 */
        /* <DEDUP_REMOVED lines=11> */
[--C-:B------:R-:W-:Y:S01]  /*114f0*/  FFMA.FTZ R35, R35, UR60, -R24.reuse ;  /* 0x0000003c23237c23 */ /* 0x100fe20008010818 */
[----:B------:R-:W-:Y:S01]  /*11500*/  FSEL R72, R72, -INF , P3 ;  /* 0xff80000048487808 */ /* 0x000fe20001800000 */
[--C-:B------:R-:W-:Y:S01]  /*11510*/  FFMA.FTZ R39, R39, UR60, -R24.reuse ;  /* 0x0000003c27277c23 */ /* 0x100fe20008010818 */
[----:B------:R-:W-:Y:S01]  /*11520*/  FMNMX.FTZ R15, R88, R15, !PT ;  /* 0x0000000f580f7209 */ /* 0x000fe20007810000 */
[----:B------:R-:W3:Y:S01]  /*11530*/  MUFU.TANH R57, R57 ;  /* 0x0000003900397308 */ /* 0x000ee20000002400 */
[----:B------:R-:W-:Y:S01]  /*11540*/  ISETP.GT.AND P3, PT, R107, 0x28, PT ;  /* 0x000000286b00780c */ /* 0x000fe20003f64270 */
[--C-:B------:R-:W-:Y:S01]  /*11550*/  FFMA.FTZ R44, R44, UR60, -R24.reuse ;  /* 0x0000003c2c2c7c23 */ /* 0x100fe20008010818 */
[----:B------:R-:W-:Y:S01]  /*11560*/  FSEL R73, R73, -INF , P2 ;  /* 0xff80000049497808 */ /* 0x000fe20001000000 */
[----:B------:R-:W-:Y:S01]  /*11570*/  FFMA.FTZ R45, R45, UR60, -R24 ;  /* 0x0000003c2d2d7c23 */ /* 0x000fe20008010818 */
[----:B------:R-:W-:-:S02]  /*11580*/  FMNMX.FTZ R14, R72, R15, !PT ;  /* 0x0000000f480e7209 */ /* 0x000fc40007810000 */
[----:B------:R-:W-:Y:S01]  /*11590*/  ISETP.GT.AND P2, PT, R107, 0x29, PT ;  /* 0x000000296b00780c */ /* 0x000fe20003f44270 */
[----:B------:R-:W3:Y:S01]  /*115a0*/  MUFU.TANH R58, R58 ;  /* 0x0000003a003a7308 */ /* 0x000ee20000002400 */
[----:B0-----:R-:W-:Y:S02]  /*115b0*/  FSEL R74, R74, -INF , P3 ;  /* 0xff8000004a4a7808 */ /* 0x001fe40001800000 */
[----:B------:R-:W-:Y:S02]  /*115c0*/  FMNMX.FTZ R15, R73, R14, !PT ;  /* 0x0000000e490f7209 */ /* 0x000fe40007810000 */
[----:B------:R-:W-:Y:S02]  /*115d0*/  ISETP.GT.AND P3, PT, R107, 0x30, PT ;  /* 0x000000306b00780c */ /* 0x000fe40003f64270 */
[----:B------:R-:W-:Y:S01]  /*115e0*/  FSEL R75, R75, -INF , P2 ;  /* 0xff8000004b4b7808 */ /* 0x000fe20001000000 */
[----:B------:R-:W0:Y:S01]  /*115f0*/  MUFU.TANH R59, R59 ;  /* 0x0000003b003b7308 */ /* 0x000e220000002400 */
[----:B------:R-:W-:-:S02]  /*11600*/  FMNMX.FTZ R14, R74, R15, !PT ;  /* 0x0000000f4a0e7209 */ /* 0x000fc40007810000 */
[----:B------:R-:W-:Y:S02]  /*11610*/  ISETP.GT.AND P2, PT, R107, 0x31, PT ;  /* 0x000000316b00780c */ /* 0x000fe40003f44270 */
[----:B------:R-:W-:Y:S02]  /*11620*/  FSEL R76, R76, -INF , P3 ;  /* 0xff8000004c4c7808 */ /* 0x000fe40001800000 */
[----:B------:R-:W-:Y:S01]  /*11630*/  FMNMX.FTZ R15, R75, R14, !PT ;  /* 0x0000000e4b0f7209 */ /* 0x000fe20007810000 */
[----:B------:R-:W0:Y:S01]  /*11640*/  MUFU.TANH R60, R60 ;  /* 0x0000003c003c7308 */ /* 0x000e220000002400 */
[----:B------:R-:W-:Y:S02]  /*11650*/  ISETP.GT.AND P3, PT, R107, 0x38, PT ;  /* 0x000000386b00780c */ /* 0x000fe40003f64270 */
[----:B-1----:R-:W-:Y:S02]  /*11660*/  FSEL R77, R77, -INF , P2 ;  /* 0xff8000004d4d7808 */ /* 0x002fe40001000000 */
[----:B------:R-:W-:Y:S01]  /*11670*/  FMNMX.FTZ R14, R76, R15, !PT ;  /* 0x0000000f4c0e7209 */ /* 0x000fe20007810000 */
[----:B------:R-:W-:Y:S01]  /*11680*/  FFMA.FTZ R15, R93, UR60, -R24 ;  /* 0x0000003c5d0f7c23 */ /* 0x000fe20008010818 */
[----:B------:R-:W-:Y:S01]  /*11690*/  ISETP.GT.AND P2, PT, R107, 0x39, PT ;  /* 0x000000396b00780c */ /* 0x000fe20003f44270 */
[----:B------:R-:W1:Y:S01]  /*116a0*/  MUFU.TANH R62, R62 ;  /* 0x0000003e003e7308 */ /* 0x000e620000002400 */
        /* <DEDUP_REMOVED lines=10> */
[----:B------:R-:W-:Y:S02]  /*11750*/  ISETP.GT.AND P3, PT, R107, 0x48, PT ;  /* 0x000000486b00780c */ /* 0x000fe40003f64270 */
[----:B---3--:R-:W-:Y:S01]  /*11760*/  FSEL R93, R56, -INF , P2 ;  /* 0xff800000385d7808 */ /* 0x008fe20001000000 */
[----:B------:R-:W-:-:S01]  /*11770*/  FFMA.FTZ R56, R85, UR60, -R24 ;  /* 0x0000003c55387c23 */ /* 0x000fc20008010818 */
[----:B------:R-:W-:Y:S02]  /*11780*/  FMNMX.FTZ R14, R80, R95, !PT ;  /* 0x0000005f500e7209 */ /* 0x000fe40007810000 */
[----:B------:R-:W-:Y:S01]  /*11790*/  ISETP.GT.AND P2, PT, R107, 0x49, PT ;  /* 0x000000496b00780c */ /* 0x000fe20003f44270 */
[----:B------:R-:W3:Y:S01]  /*117a0*/  MUFU.TANH R41, R41 ;  /* 0x0000002900297308 */ /* 0x000ee20000002400 */
[----:B------:R-:W-:-:S02]  /*117b0*/  FSEL R91, R57, -INF , P3 ;  /* 0xff800000395b7808 */ /* 0x000fc40001800000 */
[----:B------:R-:W-:Y:S02]  /*117c0*/  FMNMX.FTZ R14, R93, R14, !PT ;  /* 0x0000000e5d0e7209 */ /* 0x000fe40007810000 */
[----:B------:R-:W-:Y:S02]  /*117d0*/  ISETP.GT.AND P3, PT, R107, 0x50, PT ;  /* 0x000000506b00780c */ /* 0x000fe40003f64270 */
[----:B------:R-:W-:Y:S01]  /*117e0*/  FSEL R58, R58, -INF , P2 ;  /* 0xff8000003a3a7808 */ /* 0x000fe20001000000 */
[----:B------:R-:W5:Y:S01]  /*117f0*/  MUFU.TANH R68, R68 ;  /* 0x0000004400447308 */ /* 0x000f620000002400 */
[----:B------:R-:W-:Y:S02]  /*11800*/  FMNMX.FTZ R57, R91, R14, !PT ;  /* 0x0000000e5b397209 */ /* 0x000fe40007810000 */
[----:B------:R-:W-:Y:S02]  /*11810*/  ISETP.GT.AND P2, PT, R107, 0x51, PT ;  /* 0x000000516b00780c */ /* 0x000fe40003f44270 */
[----:B0-----:R-:W-:-:S02]  /*11820*/  FSEL R59, R59, -INF , P3 ;  /* 0xff8000003b3b7808 */ /* 0x001fc40001800000 */
[----:B------:R-:W-:Y:S01]  /*11830*/  FMNMX.FTZ R14, R58, R57, !PT ;  /* 0x000000393a0e7209 */ /* 0x000fe20007810000 */
[----:B------:R-:W-:-:S01]  /*11840*/  FFMA.FTZ R57, R83, UR60, -R24 ;  /* 0x0000003c53397c23 */ /* 0x000fc20008010818 */
[----:B------:R-:W-:Y:S01]  /*11850*/  ISETP.GT.AND P3, PT, R107, 0x58, PT ;  /* 0x000000586b00780c */ /* 0x000fe20003f64270 */
[----:B------:R-:W0:Y:S01]  /*11860*/  MUFU.TANH R70, R70 ;  /* 0x0000004600467308 */ /* 0x000e220000002400 */
[----:B------:R-:W-:Y:S01]  /*11870*/  FSEL R85, R60, -INF , P2 ;  /* 0xff8000003c557808 */ /* 0x000fe20001000000 */
[----:B------:R-:W-:Y:S01]  /*11880*/  FFMA.FTZ R60, R81, UR60, -R24 ;  /* 0x0000003c513c7c23 */ /* 0x000fe20008010818 */
[----:B------:R-:W-:Y:S02]  /*11890*/  FMNMX.FTZ R14, R59, R14, !PT ;  /* 0x0000000e3b0e7209 */ /* 0x000fe40007810000 */
[----:B------:R-:W-:Y:S02]  /*118a0*/  ISETP.GT.AND P2, PT, R107, 0x59, PT ;  /* 0x000000596b00780c */ /* 0x000fe40003f44270 */
[----:B-1----:R-:W-:Y:S01]  /*118b0*/  FSEL R62, R62, -INF , P3 ;  /* 0xff8000003e3e7808 */ /* 0x002fe20001800000 */
[----:B------:R-:W-:Y:S01]  /*118c0*/  MUFU.TANH R82, R82 ;  /* 0x0000005200527308 */ /* 0x000fe20000002400 */
[----:B------:R-:W-:-:S02]  /*118d0*/  FMNMX.FTZ R83, R85, R14, !PT ;  /* 0x0000000e55537209 */ /* 0x000fc40007810000 */
[----:B------:R-:W-:Y:S02]  /*118e0*/  ISETP.GT.AND P3, PT, R107, 0x60, PT ;  /* 0x000000606b00780c */ /* 0x000fe40003f64270 */
[----:B--2---:R-:W-:Y:S02]  /*118f0*/  FSEL R61, R61, -INF , P2 ;  /* 0xff8000003d3d7808 */ /* 0x004fe40001000000 */
[----:B------:R-:W-:Y:S01]  /*11900*/  FMNMX.FTZ R14, R62, R83, !PT ;  /* 0x000000533e0e7209 */ /* 0x000fe20007810000 */
[----:B------:R-:W1:Y:S01]  /*11910*/  MUFU.TANH R84, R84 ;  /* 0x0000005400547308 */ /* 0x000e620000002400 */
[----:B------:R-:W-:Y:S02]  /*11920*/  ISETP.GT.AND P2, PT, R107, 0x61, PT ;  /* 0x000000616b00780c */ /* 0x000fe40003f44270 */
[----:B----4-:R-:W-:Y:S02]  /*11930*/  FSEL R83, R40, -INF , P3 ;  /* 0xff80000028537808 */ /* 0x010fe40001800000 */
[----:B------:R-:W-:-:S02]  /*11940*/  FMNMX.FTZ R14, R61, R14, !PT ;  /* 0x0000000e3d0e7209 */ /* 0x000fc40007810000 */
[----:B------:R-:W-:Y:S01]  /*11950*/  ISETP.GT.AND P3, PT, R107, 0x68, PT ;  /* 0x000000686b00780c */ /* 0x000fe20003f64270 */
[----:B------:R-:W2:Y:S01]  /*11960*/  MUFU.TANH R94, R94 ;  /* 0x0000005e005e7308 */ /* 0x000ea20000002400 */
[----:B---3--:R-:W-:Y:S01]  /*11970*/  FSEL R81, R41, -INF , P2 ;  /* 0xff80000029517808 */ /* 0x008fe20001000000 */
[----:B------:R-:W-:Y:S01]  /*11980*/  FFMA.FTZ R41, R71, UR60, -R24 ;  /* 0x0000003c47297c23 */ /* 0x000fe20008010818 */
[----:B------:R-:W-:Y:S02]  /*11990*/  FMNMX.FTZ R14, R83, R14, !PT ;  /* 0x0000000e530e7209 */ /* 0x000fe40007810000 */
[----:B------:R-:W-:Y:S02]  /*119a0*/  ISETP.GT.AND P2, PT, R107, 0x69, PT ;  /* 0x000000696b00780c */ /* 0x000fe40003f44270 */
[----:B-----5:R-:W-:Y:S01]  /*119b0*/  FSEL R68, R68, -INF , P3 ;  /* 0xff80000044447808 */ /* 0x020fe20001800000 */
[----:B------:R-:W3:Y:S01]  /*119c0*/  MUFU.TANH R92, R92 ;  /* 0x0000005c005c7308 */ /* 0x000ee20000002400 */
[----:B------:R-:W-:-:S02]  /*119d0*/  FMNMX.FTZ R71, R81, R14, !PT ;  /* 0x0000000e51477209 */ /* 0x000fc40007810000 */
[C---:B------:R-:W-:Y:S02]  /*119e0*/  ISETP.GT.AND P3, PT, R107.reuse, 0x70, PT ;  /* 0x000000706b00780c */ /* 0x040fe40003f64270 */
[----:B0-----:R-:W-:Y:S02]  /*119f0*/  FSEL R70, R70, -INF , P2 ;  /* 0xff80000046467808 */ /* 0x001fe40001000000 */
[----:B------:R-:W-:Y:S01]  /*11a00*/  FMNMX.FTZ R71, R68, R71, !PT ;  /* 0x0000004744477209 */ /* 0x000fe20007810000 */
[----:B------:R0:W-:Y:S01]  /*11a10*/  MUFU.EX2 R40, R60 ;  /* 0x0000003c00287308 */ /* 0x0001e20000000800 */
[----:B------:R-:W-:Y:S02]  /*11a20*/  ISETP.GT.AND P2, PT, R107, 0x71, PT ;  /* 0x000000716b00780c */ /* 0x000fe40003f44270 */
[----:B------:R-:W-:Y:S02]  /*11a30*/  FMNMX.FTZ R14, R70, R71, !PT ;  /* 0x00000047460e7209 */ /* 0x000fe40007810000 */
[----:B-1----:R-:W-:-:S02]  /*11a40*/  FSEL R84, R84, -INF , P2 ;  /* 0xff80000054547808 */ /* 0x002fc40001000000 */
[----:B------:R-:W-:Y:S01]  /*11a50*/  ISETP.GT.AND P2, PT, R107, 0x79, PT ;  /* 0x000000796b00780c */ /* 0x000fe20003f44270 */
[----:B------:R-:W1:Y:S01]  /*11a60*/  MUFU.TANH R98, R98 ;  /* 0x0000006200627308 */ /* 0x000e620000002400 */
[----:B0-----:R-:W-:-:S01]  /*11a70*/  FFMA.FTZ R60, R69, UR60, -R24 ;  /* 0x0000003c453c7c23 */ /* 0x001fc20008010818 */
[----:B------:R-:W-:Y:S01]  /*11a80*/  FSEL R69, R82, -INF , P3 ;  /* 0xff80000052457808 */ /* 0x000fe20001800000 */
[----:B------:R-:W-:-:S01]  /*11a90*/  FFMA.FTZ R82, R63, UR60, -R24 ;  /* 0x0000003c3f527c23 */ /* 0x000fc20008010818 */
[----:B------:R-:W-:Y:S02]  /*11aa0*/  ISETP.GT.AND P3, PT, R107, 0x78, PT ;  /* 0x000000786b00780c */ /* 0x000fe40003f64270 */
[----:B------:R-:W-:Y:S02]  /*11ab0*/  FMNMX.FTZ R71, R69, R14, !PT ;  /* 0x0000000e45477209 */ /* 0x000fe40007810000 */
[----:B------:R-:W0:Y:S01]  /*11ac0*/  MUFU.TANH R96, R96 ;  /* 0x0000006000607308 */ /* 0x000e220000002400 */
[----:B--2---:R-:W-:-:S02]  /*11ad0*/  FSEL R94, R94, -INF , P3 ;  /* 0xff8000005e5e7808 */ /* 0x004fc40001800000 */
[----:B------:R-:W-:Y:S02]  /*11ae0*/  FMNMX.FTZ R71, R84, R71, !PT ;  /* 0x0000004754477209 */ /* 0x000fe40007810000 */
[C---:B------:R-:W-:Y:S02]  /*11af0*/  ISETP.GT.AND P3, PT, R107.reuse, 0x80, PT ;  /* 0x000000806b00780c */ /* 0x040fe40003f64270 */
[----:B---3--:R-:W-:Y:S01]  /*11b00*/  FSEL R92, R92, -INF , P2 ;  /* 0xff8000005c5c7808 */ /* 0x008fe20001000000 */
[----:B------:R-:W2:Y:S01]  /*11b10*/  MUFU.TANH R102, R102 ;  /* 0x0000006600667308 */ /* 0x000ea20000002400 */
[----:B------:R-:W-:Y:S02]  /*11b20*/  FMNMX.FTZ R71, R94, R71, !PT ;  /* 0x000000475e477209 */ /* 0x000fe40007810000 */
[----:B------:R-:W-:Y:S02]  /*11b30*/  ISETP.GT.AND P2, PT, R107, 0x81, PT ;  /* 0x000000816b00780c */ /* 0x000fe40003f44270 */
[----:B-1----:R-:W-:-:S02]  /*11b40*/  FSEL R98, R98, -INF , P3 ;  /* 0xff80000062627808 */ /* 0x002fc40001800000 */
[----:B------:R-:W-:Y:S01]  /*11b50*/  FMNMX.FTZ R71, R92, R71, !PT ;  /* 0x000000475c477209 */ /* 0x000fe20007810000 */
[----:B------:R-:W1:Y:S01]  /*11b60*/  MUFU.TANH R100, R100 ;  /* 0x0000006400647308 */ /* 0x000e620000002400 */
[C---:B------:R-:W-:Y:S02]  /*11b70*/  ISETP.GT.AND P3, PT, R107.reuse, 0x88, PT ;  /* 0x000000886b00780c */ /* 0x040fe40003f64270 */
[----:B0-----:R-:W-:Y:S02]  /*11b80*/  FSEL R96, R96, -INF , P2 ;  /* 0xff80000060607808 */ /* 0x001fe40001000000 */
[----:B------:R-:W-:Y:S02]  /*11b90*/  FMNMX.FTZ R71, R98, R71, !PT ;  /* 0x0000004762477209 */ /* 0x000fe40007810000 */
[----:B------:R-:W-:Y:S01]  /*11ba0*/  ISETP.GT.AND P2, PT, R107, 0x89, PT ;  /* 0x000000896b00780c */ /* 0x000fe20003f44270 */
[----:B------:R-:W0:Y:S01]  /*11bb0*/  MUFU.TANH R106, R106 ;  /* 0x0000006a006a7308 */ /* 0x000e220000002400 */
[----:B--2---:R-:W-:-:S02]  /*11bc0*/  FSEL R102, R102, -INF , P3 ;  /* 0xff80000066667808 */ /* 0x004fc40001800000 */
[----:B------:R-:W-:Y:S02]  /*11bd0*/  FMNMX.FTZ R71, R96, R71, !PT ;  /* 0x0000004760477209 */ /* 0x000fe40007810000 */
[C---:B------:R-:W-:Y:S02]  /*11be0*/  ISETP.GT.AND P3, PT, R107.reuse, 0x90, PT ;  /* 0x000000906b00780c */ /* 0x040fe40003f64270 */
[----:B------:R-:W-:Y:S01]  /*11bf0*/  FMNMX.FTZ R71, R102, R71, !PT ;  /* 0x0000004766477209 */ /* 0x000fe20007810000 */
[----:B------:R-:W2:Y:S01]  /*11c00*/  MUFU.TANH R104, R104 ;  /* 0x0000006800687308 */ /* 0x000ea20000002400 */
[----:B-1----:R-:W-:Y:S02]  /*11c10*/  FSEL R100, R100, -INF , P2 ;  /* 0xff80000064647808 */ /* 0x002fe40001000000 */
[----:B------:R-:W-:Y:S02]  /*11c20*/  ISETP.GT.AND P2, PT, R107, 0x91, PT ;  /* 0x000000916b00780c */ /* 0x000fe40003f44270 */
[----:B------:R-:W-:-:S03]  /*11c30*/  FMNMX.FTZ R71, R100, R71, !PT ;  /* 0x0000004764477209 */ /* 0x000fc60007810000 */
[----:B------:R-:W1:Y:S01]  /*11c40*/  MUFU.TANH R110, R110 ;  /* 0x0000006e006e7308 */ /* 0x000e620000002400 */
[----:B0-----:R-:W-:Y:S02]  /*11c50*/  FSEL R106, R106, -INF , P3 ;  /* 0xff8000006a6a7808 */ /* 0x001fe40001800000 */
[----:B------:R-:W-:Y:S02]  /*11c60*/  ISETP.GT.AND P3, PT, R107, 0x98, PT ;  /* 0x000000986b00780c */ /* 0x000fe40003f64270 */
[----:B------:R-:W-:-:S03]  /*11c70*/  FMNMX.FTZ R14, R106, R71, !PT ;  /* 0x000000476a0e7209 */ /* 0x000fc60007810000 */
[----:B------:R-:W0:Y:S01]  /*11c80*/  MUFU.TANH R108, R108 ;  /* 0x0000006c006c7308 */ /* 0x000e220000002400 */
[----:B--2---:R-:W-:Y:S01]  /*11c90*/  FSEL R63, R104, -INF , P2 ;  /* 0xff800000683f7808 */ /* 0x004fe20001000000 */
[--C-:B------:R-:W-:Y:S01]  /*11ca0*/  FFMA.FTZ R104, R30, UR60, -R24.reuse ;  /* 0x0000003c1e687c23 */ /* 0x100fe20008010818 */
[----:B------:R-:W-:Y:S01]  /*11cb0*/  ISETP.GT.AND P2, PT, R107, 0x99, PT ;  /* 0x000000996b00780c */ /* 0x000fe20003f44270 */
[--C-:B------:R-:W-:Y:S01]  /*11cc0*/  FFMA.FTZ R30, R34, UR60, -R24.reuse ;  /* 0x0000003c221e7c23 */ /* 0x100fe20008010818 */
[----:B------:R-:W-:Y:S01]  /*11cd0*/  FMNMX.FTZ R71, R63, R14, !PT ;  /* 0x0000000e3f477209 */ /* 0x000fe20007810000 */
[--C-:B------:R-:W-:Y:S01]  /*11ce0*/  FFMA.FTZ R34, R46, UR60, -R24.reuse ;  /* 0x0000003c2e227c23 */ /* 0x100fe20008010818 */
[----:B------:R-:W-:-:S01]  /*11cf0*/  FFMA.FTZ R46, R50, UR60, -R24 ;  /* 0x0000003c322e7c23 */ /* 0x000fc20008010818 */
[----:B------:R-:W-:Y:S01]  /*11d00*/  MUFU.EX2 R25, R25 ;  /* 0x0000001900197308 */ /* 0x000fe20000000800 */
[----:B-1----:R-:W-:-:S04]  /*11d10*/  FSEL R110, R110, -INF , P3 ;  /* 0xff8000006e6e7808 */ /* 0x002fc80001800000 */
[----:B------:R-:W-:-:S03]  /*11d20*/  FMNMX.FTZ R71, R110, R71, !PT ;  /* 0x000000476e477209 */ /* 0x000fc60007810000 */
[----:B------:R-:W-:Y:S01]  /*11d30*/  MUFU.EX2 R28, R28 ;  /* 0x0000001c001c7308 */ /* 0x000fe20000000800 */
[----:B0-----:R-:W-:-:S04]  /*11d40*/  FSEL R108, R108, -INF , P2 ;  /* 0xff8000006c6c7808 */ /* 0x001fc80001000000 */
[----:B------:R-:W-:-:S03]  /*11d50*/  FMNMX.FTZ R71, R108, R71, !PT ;  /* 0x000000476c477209 */ /* 0x000fc60007810000 */
[----:B------:R-:W-:Y:S02]  /*11d60*/  MUFU.EX2 R29, R29 ;  /* 0x0000001d001d7308 */ /* 0x000fe40000000800 */
[----:B------:R-:W0:Y:S06]  /*11d70*/  SHFL.BFLY PT, R14, R71, 0x2, 0x1f ;  /* 0x0c401f00470e7f89 */ /* 0x000e2c00000e0000 */
[----:B------:R-:W1:Y:S08]  /*11d80*/  MUFU.EX2 R32, R32 ;  /* 0x0000002000207308 */ /* 0x000e700000000800 */
[----:B------:R-:W-:Y:S08]  /*11d90*/  MUFU.EX2 R33, R33 ;  /* 0x0000002100217308 */ /* 0x000ff00000000800 */
[----:B------:R-:W-:Y:S01]  /*11da0*/  MUFU.EX2 R36, R36 ;  /* 0x0000002400247308 */ /* 0x000fe20000000800 */
[----:B-1----:R-:W-:-:S02]  /*11db0*/  F2FP.SATFINITE.E4M3.F32.PACK_AB_MERGE_C R185, R32, R29, RZ ;  /* 0x0000001d20b9723e */ /* 0x002fc400048070ff */
[----:B0-----:R-:W-:Y:S01]  /*11dc0*/  FMNMX.FTZ R95, R71, R14, !PT ;  /* 0x0000000e475f7209 */ /* 0x001fe20007810000 */
[----:B------:R-:W-:-:S01]  /*11dd0*/  FFMA.FTZ R71, R38, UR60, -R24 ;  /* 0x0000003c26477c23 */ /* 0x000fc20008010818 */
[--C-:B------:R-:W-:Y:S01]  /*11de0*/  FFMA.FTZ R38, R51, UR60, -R24.reuse ;  /* 0x0000003c33267c23 */ /* 0x100fe20008010818 */
[----:B------:R-:W-:-:S01]  /*11df0*/  FFMA.FTZ R51, R54, UR60, -R24 ;  /* 0x0000003c36337c23 */ /* 0x000fc20008010818 */
[----:B------:R-:W-:Y:S01]  /*11e00*/  FFMA.FTZ R24, R55, UR60, -R24 ;  /* 0x0000003c37187c23 */ /* 0x000fe20008010818 */
[----:B------:R-:W0:Y:S01]  /*11e10*/  SHFL.BFLY PT, R14, R95, 0x1, 0x1f ;  /* 0x0c201f005f0e7f89 */ /* 0x000e2200000e0000 */
[----:B------:R-:W-:Y:S01]  /*11e20*/  MUFU.EX2 R3, R3 ;  /* 0x0000000300037308 */ /* 0x000fe20000000800 */
[----:B------:R-:W-:-:S07]  /*11e30*/  F2FP.SATFINITE.E4M3.F32.PACK_AB_MERGE_C R185, R28, R25, R185 ;  /* 0x000000191cb9723e */ /* 0x000fce00048070b9 */
[----:B------:R-:W1:Y:S08]  /*11e40*/  MUFU.EX2 R20, R20 ;  /* 0x0000001400147308 */ /* 0x000e700000000800 */
[----:B------:R-:W-:Y:S01]  /*11e50*/  MUFU.EX2 R13, R13 ;  /* 0x0000000d000d7308 */ /* 0x000fe20000000800 */
[----:B0-----:R-:W-:Y:S01]  /*11e60*/  FMNMX.FTZ R14, R95, R14, !PT ;  /* 0x0000000e5f0e7209 */ /* 0x001fe20007810000 */
[----:B------:R-:W-:-:S06]  /*11e70*/  IMAD.U32 R95, RZ, RZ, UR60 ;  /* 0x0000003cff5f7e24 */ /* 0x000fcc000f8e00ff */
[----:B------:R-:W-:Y:S01]  /*11e80*/  MUFU.EX2 R48, R48 ;  /* 0x0000003000307308 */ /* 0x000fe20000000800 */
[----:B-1----:R-:W-:Y:S01]  /*11e90*/  F2FP.SATFINITE.E4M3.F32.PACK_AB_MERGE_C R187, R20, R3, RZ ;  /* 0x0000000314bb723e */ /* 0x002fe200048070ff */
[C---:B------:R-:W-:Y:S01]  /*11ea0*/  FFMA.FTZ R95, R14.reuse, R95, -8 ;  /* 0xc10000000e5f7423 */ /* 0x040fe2000001005f */
[----:B------:R-:W-:Y:S02]  /*11eb0*/  FSETP.NEU.FTZ.AND P2, PT, R14, -INF , PT ;  /* 0xff8000000e00780b */ /* 0x000fe40003f5d000 */
[----:B------:R-:W-:Y:S02]  /*11ec0*/  F2FP.SATFINITE.E4M3.F32.PACK_AB_MERGE_C R187, R36, R33, R187 ;  /* 0x0000002124bb723e */ /* 0x000fe400048070bb */
        /* <DEDUP_REMOVED lines=13> */
[----:B------:R-:W-:-:S02]  /*11fa0*/  IMAD.U32 R85, RZ, RZ, UR61 ;  /* 0x0000003dff557e24 */ /* 0x000fc4000f8e00ff */
[--C-:B------:R-:W-:Y:S01]  /*11fb0*/  FFMA.FTZ R49, R86, UR60, -R95.reuse ;  /* 0x0000003c56317c23 */ /* 0x100fe2000801085f */
[----:B------:R-:W-:-:S01]  /*11fc0*/  FFMA.FTZ R97, R74, UR60, -R95 ;  /* 0x0000003c4a617c23 */ /* 0x000fc2000801085f */
[----:B------:R-:W0:Y:S01]  /*11fd0*/  MUFU.EX2 R50, R50 ;  /* 0x0000003200327308 */ /* 0x000e220000000800 */
[----:B------:R-:W-:-:S01]  /*11fe0*/  FFMA.FTZ R74, R76, UR60, -R95 ;  /* 0x0000003c4c4a7c23 */ /* 0x000fc2000801085f */
[--C-:B------:R-:W-:Y:S01]  /*11ff0*/  FFMA.FTZ R76, R80, UR60, -R95.reuse ;  /* 0x0000003c504c7c23 */ /* 0x100fe2000801085f */
[----:B------:R-:W-:Y:S01]  /*12000*/  PRMT R80, R85, 0x654, R0 ;  /* 0x0000065455507816 */ /* 0x000fe20000000000 */
[--C-:B------:R-:W-:Y:S01]  /*12010*/  FFMA.FTZ R86, R89, UR60, -R95.reuse ;  /* 0x0000003c59567c23 */ /* 0x100fe2000801085f */
[----:B------:R-:W-:-:S01]  /*12020*/  FFMA.FTZ R55, R81, UR60, -R95 ;  /* 0x0000003c51377c23 */ /* 0x000fc2000801085f */
[--C-:B------:R-:W-:Y:S01]  /*12030*/  FFMA.FTZ R83, R83, UR60, -R95.reuse ;  /* 0x0000003c53537c23 */ /* 0x100fe2000801085f */
[----:B------:R1:W-:Y:S01]  /*12040*/  SYNCS.ARRIVE.TRANS64.RED.A1T0 RZ, [R80+URZ], RZ ;  /* 0x000000ff50ff79a7 */ /* 0x0003e2000810043f */
        /* <DEDUP_REMOVED lines=9> */
[----:B0-----:R-:W-:-:S01]  /*120e0*/  FADD.FTZ R70, R37, R50 ;  /* 0x0000003225467221 */ /* 0x001fc20000010000 */
        /* <DEDUP_REMOVED lines=18> */
[----:B-1----:R-:W-:-:S04]  /*12210*/  F2FP.SATFINITE.E4M3.F32.PACK_AB_MERGE_C R184, R66, R53, RZ ;  /* 0x0000003542b8723e */ /* 0x002fc800048070ff */
[----:B------:R-:W1:Y:S01]  /*12220*/  MUFU.EX2 R86, R86 ;  /* 0x0000005600567308 */ /* 0x000e620000000800 */
[----:B------:R-:W-:-:S07]  /*12230*/  F2FP.SATFINITE.E4M3.F32.PACK_AB_MERGE_C R184, R50, R37, R184 ;  /* 0x0000002532b8723e */ /* 0x000fce00048070b8 */
[----:B------:R3:W-:Y:S08]  /*12240*/  MUFU.EX2 R0, R83 ;  /* 0x0000005300007308 */ /* 0x0007f00000000800 */
[----:B------:R-:W4:Y:S01]  /*12250*/  MUFU.EX2 R87, R87 ;  /* 0x0000005700577308 */ /* 0x000f220000000800 */
[----:B---3--:R-:W-:-:S01]  /*12260*/  FADD.FTZ R83, R53, R70 ;  /* 0x0000004635537221 */ /* 0x008fc20000010000 */
[----:B------:R-:W-:Y:S01]  /*12270*/  FFMA.FTZ R70, R84, UR60, -R95 ;  /* 0x0000003c54467c23 */ /* 0x000fe2000801085f */
[----:B------:R-:W-:-:S01]  /*12280*/  FADD.FTZ R84, R32, R85 ;  /* 0x0000005520547221 */ /* 0x000fc20000010000 */
[----:B------:R-:W-:Y:S01]  /*12290*/  FFMA.FTZ R95, R108, UR60, -R95 ;  /* 0x0000003c6c5f7c23 */ /* 0x000fe2000801085f */
[----:B------:R-:W-:-:S02]  /*122a0*/  FADD.FTZ R80, R66, R83 ;  /* 0x0000005342507221 */ /* 0x000fc40000010000 */
[----:B------:R-:W-:Y:S01]  /*122b0*/  FADD.FTZ R85, R33, R84 ;  /* 0x0000005421557221 */ /* 0x000fe20000010000 */
[----:B------:R-:W3:Y:S01]  /*122c0*/  MUFU.EX2 R72, R72 ;  /* 0x0000004800487308 */ /* 0x000ee20000000800 */
[----:B0-----:R-:W-:-:S02]  /*122d0*/  FADD.FTZ R83, R49, R80 ;  /* 0x0000005031537221 */ /* 0x001fc40000010000 */
[----:B------:R-:W-:Y:S01]  /*122e0*/  FADD.FTZ R80, R36, R85 ;  /* 0x0000005524507221 */ /* 0x000fe20000010000 */
[----:B------:R-:W-:Y:S01]  /*122f0*/  CS2R R36, SRZ ;  /* 0x0000000000247805 */ /* 0x000fe2000001ff00 */
[----:B--2---:R-:W-:Y:S02]  /*12300*/  FADD.FTZ R83, R54, R83 ;  /* 0x0000005336537221 */ /* 0x004fe40000010000 */
[----:B------:R-:W-:-:S01]  /*12310*/  FADD.FTZ R85, R3, R80 ;  /* 0x0000005003557221 */ /* 0x000fc20000010000 */
[----:B------:R-:W0:Y:S01]  /*12320*/  MUFU.EX2 R73, R73 ;  /* 0x0000004900497308 */ /* 0x000e220000000800 */
[----:B-1----:R-:W-:-:S01]  /*12330*/  FADD.FTZ R80, R86, R83 ;  /* 0x0000005356507221 */ /* 0x002fc20000010000 */
[----:B----4-:R-:W-:Y:S01]  /*12340*/  F2FP.SATFINITE.E4M3.F32.PACK_AB_MERGE_C R186, R87, R86, RZ ;  /* 0x0000005657ba723e */ /* 0x010fe200048070ff */
[----:B------:R-:W-:-:S02]  /*12350*/  FADD.FTZ R84, R20, R85 ;  /* 0x0000005514547221 */ /* 0x000fc40000010000 */
[----:B------:R-:W-:Y:S01]  /*12360*/  FADD.FTZ R83, R87, R80 ;  /* 0x0000005057537221 */ /* 0x000fe20000010000 */
[----:B------:R-:W-:Y:S01]  /*12370*/  F2FP.SATFINITE.E4M3.F32.PACK_AB_MERGE_C R186, R54, R49, R186 ;  /* 0x0000003136ba723e */ /* 0x000fe200048070ba */
[----:B------:R-:W-:Y:S01]  /*12380*/  FADD.FTZ R85, R13, R84 ;  /* 0x000000540d557221 */ /* 0x000fe20000010000 */
[----:B------:R-:W1:Y:S01]  /*12390*/  MUFU.EX2 R97, R97 ;  /* 0x0000006100617308 */ /* 0x000e620000000800 */
[----:B---3--:R-:W-:-:S01]  /*123a0*/  FADD.FTZ R80, R72, R83 ;  /* 0x0000005348507221 */ /* 0x008fc20000010000 */
[----:B------:R-:W-:Y:S01]  /*123b0*/  CS2R R86, SRZ ;  /* 0x0000000000567805 */ /* 0x000fe2000001ff00 */
[----:B------:R-:W-:-:S04]  /*123c0*/  FADD.FTZ R84, R48, R85 ;  /* 0x0000005530547221 */ /* 0x000fc80000010000 */
[----:B------:R-:W-:Y:S01]  /*123d0*/  FADD.FTZ R83, R21, R84 ;  /* 0x0000005415537221 */ /* 0x000fe20000010000 */
[----:B------:R-:W2:Y:S01]  /*123e0*/  MUFU.EX2 R64, R64 ;  /* 0x0000004000407308 */ /* 0x000ea20000000800 */
[----:B0-----:R-:W-:-:S01]  /*123f0*/  FADD.FTZ R80, R73, R80 ;  /* 0x0000005049507221 */ /* 0x001fc20000010000 */
[----:B------:R-:W-:-:S06]  /*12400*/  CS2R R84, SRZ ;  /* 0x0000000000547805 */ /* 0x000fcc000001ff00 */
[----:B------:R-:W0:Y:S01]  /*12410*/  MUFU.EX2 R112, R99 ;  /* 0x0000006300707308 */ /* 0x000e220000000800 */
[----:B-1----:R-:W-:-:S07]  /*12420*/  FADD.FTZ R29, R97, R80 ;  /* 0x00000050611d7221 */ /* 0x002fce0000010000 */
[----:B------:R-:W1:Y:S01]  /*12430*/  MUFU.EX2 R15, R15 ;  /* 0x0000000f000f7308 */ /* 0x000e620000000800 */
[----:B--2---:R-:W-:-:S01]  /*12440*/  FADD.FTZ R20, R64, R83 ;  /* 0x0000005340147221 */ /* 0x004fc20000010000 */
[----:B------:R-:W-:-:S04]  /*12450*/  F2FP.SATFINITE.E4M3.F32.PACK_AB_MERGE_C R181, R64, R21, RZ ;  /* 0x0000001540b5723e */ /* 0x000fc800048070ff */
        /* <DEDUP_REMOVED lines=21> */
[----:B------:R-:W-:Y:S02]  /*125b0*/  FADD.FTZ R57, R57, R32 ;  /* 0x0000002039397221 */ /* 0x000fe40000010000 */
[----:B------:R-:W1:Y:S01]  /*125c0*/  @P0 LDC R32, c[0x0][0x44c] ;  /* 0x00011300ff200b82 */ /* 0x000e620000000800 */
[----:B------:R-:W-:Y:S01]  /*125d0*/  F2FP.SATFINITE.E4M3.F32.PACK_AB_MERGE_C R183, R52, R15, R183 ;  /* 0x0000000f34b7723e */ /* 0x000fe200048070b7 */
[----:B------:R-:W-:Y:S01]  /*125e0*/  FADD.FTZ R28, R40, R57 ;  /* 0x00000039281c7221 */ /* 0x000fe20000010000 */
[----:B------:R-:W-:Y:S01]  /*125f0*/  CS2R R56, SRZ ;  /* 0x0000000000387805 */ /* 0x000fe2000001ff00 */
[----:B------:R-:W3:Y:S01]  /*12600*/  MUFU.EX2 R41, R41 ;  /* 0x0000002900297308 */ /* 0x000ee20000000800 */
[C---:B--2---:R-:W-:Y:S01]  /*12610*/  F2FP.SATFINITE.E4M3.F32.PACK_AB_MERGE_C R182, R89.reuse, R88, RZ ;  /* 0x0000005859b6723e */ /* 0x044fe200048070ff */
[----:B------:R-:W-:Y:S01]  /*12620*/  FADD.FTZ R89, R89, R20 ;  /* 0x0000001459597221 */ /* 0x000fe20000010000 */
[----:B------:R-:W-:-:S02]  /*12630*/  CS2R R52, SRZ ;  /* 0x0000000000347805 */ /* 0x000fc4000001ff00 */
[----:B------:R-:W-:Y:S02]  /*12640*/  F2FP.SATFINITE.E4M3.F32.PACK_AB_MERGE_C R182, R75, R74, R182 ;  /* 0x0000004a4bb6723e */ /* 0x000fe400048070b6 */
[----:B------:R-:W-:Y:S01]  /*12650*/  CS2R R74, SRZ ;  /* 0x00000000004a7805 */ /* 0x000fe2000001ff00 */
        /* <DEDUP_REMOVED lines=11> */
[----:B--2---:R-:W-:-:S01]  /*12710*/  FADD.FTZ R28, R67, R28 ;  /* 0x0000001c431c7221 */ /* 0x004fc20000010000 */
[----:B------:R-:W-:Y:S02]  /*12720*/  F2FP.SATFINITE.E4M3.F32.PACK_AB_MERGE_C R177, R67, R60, RZ ;  /* 0x0000003c43b1723e */ /* 0x000fe400048070ff */
[----:B------:R-:W-:Y:S02]  /*12730*/  CS2R R66, SRZ ;  /* 0x0000000000427805 */ /* 0x000fe4000001ff00 */
[----:B------:R-:W-:Y:S02]  /*12740*/  F2FP.SATFINITE.E4M3.F32.PACK_AB_MERGE_C R177, R41, R40, R177 ;  /* 0x0000002829b1723e */ /* 0x000fe400048070b1 */
[----:B------:R-:W-:Y:S01]  /*12750*/  CS2R R40, SRZ ;  /* 0x0000000000287805 */ /* 0x000fe2000001ff00 */
[----:B------:R-:W2:Y:S01]  /*12760*/  MUFU.EX2 R58, R58 ;  /* 0x0000003a003a7308 */ /* 0x000ea20000000800 */
[C---:B0-----:R-:W-:Y:S01]  /*12770*/  F2FP.SATFINITE.E4M3.F32.PACK_AB_MERGE_C R176, R79.reuse, R78, RZ ;  /* 0x0000004e4fb0723e */ /* 0x041fe200048070ff */
[----:B------:R-:W-:-:S03]  /*12780*/  FADD.FTZ R79, R79, R20 ;  /* 0x000000144f4f7221 */ /* 0x000fc60000010000 */
[----:B------:R-:W-:Y:S02]  /*12790*/  F2FP.SATFINITE.E4M3.F32.PACK_AB_MERGE_C R176, R77, R76, R176 ;  /* 0x0000004c4db0723e */ /* 0x000fe400048070b0 */
[----:B------:R-:W-:Y:S01]  /*127a0*/  CS2R R76, SRZ ;  /* 0x00000000004c7805 */ /* 0x000fe2000001ff00 */
[----:B------:R-:W0:Y:S01]  /*127b0*/  MUFU.EX2 R82, R82 ;  /* 0x0000005200527308 */ /* 0x000e220000000800 */
[----:B---3--:R-:W-:-:S07]  /*127c0*/  FADD.FTZ R25, R65, R28 ;  /* 0x0000001c41197221 */ /* 0x008fce0000010000 */
[----:B------:R-:W3:Y:S01]  /*127d0*/  MUFU.EX2 R59, R59 ;  /* 0x0000003b003b7308 */ /* 0x000ee20000000800 */
[----:B--2---:R-:W-:-:S01]  /*127e0*/  FADD.FTZ R20, R58, R79 ;  /* 0x0000004f3a147221 */ /* 0x004fc20000010000 */
[----:B------:R-:W-:-:S06]  /*127f0*/  CS2R R78, SRZ ;  /* 0x00000000004e7805 */ /* 0x000fcc000001ff00 */
        /* <DEDUP_REMOVED lines=9> */
[C---:B---3--:R-:W-:Y:S01]  /*12890*/  F2FP.SATFINITE.E4M3.F32.PACK_AB_MERGE_C R179, R42.reuse, R47, RZ ;  /* 0x0000002f2ab3723e */ /* 0x048fe200048070ff */
[----:B------:R-:W-:-:S03]  /*128a0*/  FADD.FTZ R42, R42, R25 ;  /* 0x000000192a2a7221 */ /* 0x000fc60000010000 */
[----:B------:R-:W-:Y:S02]  /*128b0*/  F2FP.SATFINITE.E4M3.F32.PACK_AB_MERGE_C R179, R82, R65, R179 ;  /* 0x0000004152b3723e */ /* 0x000fe400048070b3 */
[----:B------:R-:W-:Y:S02]  /*128c0*/  CS2R R82, SRZ ;  /* 0x0000000000527805 */ /* 0x000fe4000001ff00 */
[----:B------:R-:W-:Y:S01]  /*128d0*/  CS2R R64, SRZ ;  /* 0x0000000000407805 */ /* 0x000fe2000001ff00 */
[----:B------:R-:W3:Y:S01]  /*128e0*/  MUFU.EX2 R26, R26 ;  /* 0x0000001a001a7308 */ /* 0x000ee20000000800 */
[C---:B--2---:R-:W-:Y:S01]  /*128f0*/  F2FP.SATFINITE.E4M3.F32.PACK_AB_MERGE_C R178, R61.reuse, R62, RZ ;  /* 0x0000003e3db2723e */ /* 0x044fe200048070ff */
[----:B------:R-:W-:-:S03]  /*12900*/  FADD.FTZ R61, R61, R20 ;  /* 0x000000143d3d7221 */ /* 0x000fc60000010000 */
[----:B------:R-:W-:Y:S01]  /*12910*/  F2FP.SATFINITE.E4M3.F32.PACK_AB_MERGE_C R178, R59, R58, R178 ;  /* 0x0000003a3bb2723e */ /* 0x000fe200048070b2 */
[----:B------:R-:W-:-:S01]  /*12920*/  FADD.FTZ R20, R0, R61 ;  /* 0x0000003d00147221 */ /* 0x000fc20000010000 */
[----:B------:R-:W-:Y:S01]  /*12930*/  CS2R R60, SRZ ;  /* 0x00000000003c7805 */ /* 0x000fe2000001ff00 */
[----:B------:R-:W2:Y:S01]  /*12940*/  MUFU.EX2 R55, R55 ;  /* 0x0000003700377308 */ /* 0x000ea20000000800 */
[----:B0-----:R-:W-:-:S01]  /*12950*/  FADD.FTZ R15, R27, R42 ;  /* 0x0000002a1b0f7221 */ /* 0x001fc20000010000 */
[----:B------:R-:W-:-:S06]  /*12960*/  CS2R R58, SRZ ;  /* 0x00000000003a7805 */ /* 0x000fcc000001ff00 */
[----:B------:R-:W0:Y:S01]  /*12970*/  MUFU.EX2 R31, R31 ;  /* 0x0000001f001f7308 */ /* 0x000e220000000800 */
[----:B---3--:R-:W-:-:S07]  /*12980*/  FADD.FTZ R28, R26, R15 ;  /* 0x0000000f1a1c7221 */ /* 0x008fce0000010000 */
[----:B------:R-:W3:Y:S01]  /*12990*/  MUFU.EX2 R68, R68 ;  /* 0x0000004400447308 */ /* 0x000ee20000000800 */
[----:B--2---:R-:W-:-:S07]  /*129a0*/  FADD.FTZ R15, R55, R20 ;  /* 0x00000014370f7221 */ /* 0x004fce0000010000 */
[----:B------:R-:W2:Y:S01]  /*129b0*/  MUFU.EX2 R81, R81 ;  /* 0x0000005100517308 */ /* 0x000ea20000000800 */
[----:B0-----:R-:W-:-:S02]  /*129c0*/  FADD.FTZ R25, R31, R28 ;  /* 0x0000001c1f197221 */ /* 0x001fc40000010000 */
[----:B------:R-:W0:Y:S05]  /*129d0*/  @P0 LDC R28, c[0x0][0x450] ;  /* 0x00011400ff1c0b82 */ /* 0x000e2a0000000800 */
[----:B------:R-:W4:Y:S01]  /*129e0*/  MUFU.EX2 R104, R104 ;  /* 0x0000006800687308 */ /* 0x000f220000000800 */
[----:B---3--:R-:W-:-:S07]  /*129f0*/  FADD.FTZ R20, R68, R15 ;  /* 0x0000000f44147221 */ /* 0x008fce0000010000 */
[----:B------:R-:W3:Y:S01]  /*12a00*/  MUFU.EX2 R30, R30 ;  /* 0x0000001e001e7308 */ /* 0x000ee20000000800 */
[C---:B--2---:R-:W-:Y:S01]  /*12a10*/  F2FP.SATFINITE.E4M3.F32.PACK_AB_MERGE_C R172, R81.reuse, R68, RZ ;  /* 0x0000004451ac723e */ /* 0x044fe200048070ff */
[----:B------:R-:W-:Y:S01]  /*12a20*/  FADD.FTZ R20, R81, R20 ;  /* 0x0000001451147221 */ /* 0x000fe20000010000 */
[----:B------:R-:W-:Y:S02]  /*12a30*/  CS2R R80, SRZ ;  /* 0x0000000000507805 */ /* 0x000fe4000001ff00 */
[----:B------:R-:W-:Y:S02]  /*12a40*/  F2FP.SATFINITE.E4M3.F32.PACK_AB_MERGE_C R172, R55, R0, R172 ;  /* 0x0000000037ac723e */ /* 0x000fe400048070ac */
[----:B------:R-:W-:Y:S01]  /*12a50*/  CS2R R54, SRZ ;  /* 0x0000000000367805 */ /* 0x000fe2000001ff00 */
[----:B------:R-:W2:Y:S01]  /*12a60*/  MUFU.EX2 R69, R69 ;  /* 0x0000004500457308 */ /* 0x000ea20000000800 */
[----:B----4-:R-:W-:-:S01]  /*12a70*/  FADD.FTZ R25, R104, R25 ;  /* 0x0000001968197221 */ /* 0x010fc20000010000 */
[----:B------:R-:W-:-:S04]  /*12a80*/  F2FP.SATFINITE.E4M3.F32.PACK_AB_MERGE_C R173, R104, R31, RZ ;  /* 0x0000001f68ad723e */ /* 0x000fc800048070ff */
[----:B------:R-:W-:Y:S01]  /*12a90*/  F2FP.SATFINITE.E4M3.F32.PACK_AB_MERGE_C R173, R26, R27, R173 ;  /* 0x0000001b1aad723e */ /* 0x000fe200048070ad */
[----:B-1----:R-:W-:Y:S01]  /*12aa0*/  @P0 IMAD.HI.U32 R27, R199, R32, RZ ;  /* 0x00000020c71b0227 */ /* 0x002fe200078e00ff */
[----:B------:R-:W1:Y:S03]  /*12ab0*/  MUFU.EX2 R43, R43 ;  /* 0x0000002b002b7308 */ /* 0x000e660000000800 */
[----:B---3--:R-:W-:-:S01]  /*12ac0*/  FADD.FTZ R0, R30, R25 ;  /* 0x000000191e007221 */ /* 0x008fc20000010000 */
[----:B------:R-:W-:Y:S02]  /*12ad0*/  MOV R26, R199 ;  /* 0x000000c7001a7202 */ /* 0x000fe40000000f00 */
[----:B------:R-:W-:Y:S02]  /*12ae0*/  CS2R R32, SRZ ;  /* 0x0000000000207805 */ /* 0x000fe4000001ff00 */
[----:B0-----:R-:W-:-:S02]  /*12af0*/  @P0 SHF.R.U32.HI R26, RZ, R28, R27 ;  /* 0x0000001cff1a0219 */ /* 0x001fc4000001161b */
[----:B------:R-:W-:Y:S01]  /*12b00*/  CS2R R28, SRZ ;  /* 0x00000000001c7805 */ /* 0x000fe2000001ff00 */
[----:B------:R-:W0:Y:S01]  /*12b10*/  MUFU.EX2 R70, R70 ;  /* 0x0000004600467308 */ /* 0x000e220000000800 */
[----:B--2---:R-:W-:-:S07]  /*12b20*/  FADD.FTZ R15, R69, R20 ;  /* 0x00000014450f7221 */ /* 0x004fce0000010000 */
[----:B------:R-:W-:Y:S01]  /*12b30*/  MUFU.EX2 R34, R34 ;  /* 0x0000002200227308 */ /* 0x000fe20000000800 */
[----:B-1----:R-:W-:-:S07]  /*12b40*/  FADD.FTZ R25, R43, R0 ;  /* 0x000000002b197221 */ /* 0x002fce0000010000 */
[----:B------:R-:W1:Y:S01]  /*12b50*/  MUFU.EX2 R35, R35 ;  /* 0x0000002300237308 */ /* 0x000e620000000800 */
[----:B0-----:R-:W-:-:S07]  /*12b60*/  FADD.FTZ R15, R70, R15 ;  /* 0x0000000f460f7221 */ /* 0x001fce0000010000 */
[----:B------:R-:W-:Y:S08]  /*12b70*/  MUFU.EX2 R94, R94 ;  /* 0x0000005e005e7308 */ /* 0x000ff00000000800 */
[----:B------:R-:W0:Y:S01]  /*12b80*/  MUFU.EX2 R3, R92 ;  /* 0x0000005c00037308 */ /* 0x000e220000000800 */
[----:B-1----:R-:W-:Y:S01]  /*12b90*/  F2FP.SATFINITE.E4M3.F32.PACK_AB_MERGE_C R20, R35, R34, RZ ;  /* 0x000000222314723e */ /* 0x002fe200048070ff */
[----:B------:R-:W-:-:S03]  /*12ba0*/  FADD.FTZ R34, R34, R25 ;  /* 0x0000001922227221 */ /* 0x000fc60000010000 */
[----:B------:R-:W-:Y:S01]  /*12bb0*/  F2FP.SATFINITE.E4M3.F32.PACK_AB_MERGE_C R175, R43, R30, R20 ;  /* 0x0000001e2baf723e */ /* 0x000fe20004807014 */
[----:B------:R-:W-:-:S01]  /*12bc0*/  FADD.FTZ R35, R35, R34 ;  /* 0x0000002223237221 */ /* 0x000fc20000010000 */
[----:B------:R-:W-:Y:S01]  /*12bd0*/  CS2R R42, SRZ ;  /* 0x00000000002a7805 */ /* 0x000fe2000001ff00 */
[----:B------:R-:W1:Y:S01]  /*12be0*/  MUFU.EX2 R46, R46 ;  /* 0x0000002e002e7308 */ /* 0x000e620000000800 */
[----:B------:R-:W-:-:S07]  /*12bf0*/  CS2R R30, SRZ ;  /* 0x00000000001e7805 */ /* 0x000fce000001ff00 */
[----:B------:R-:W2:Y:S01]  /*12c00*/  MUFU.EX2 R98, R98 ;  /* 0x0000006200627308 */ /* 0x000ea20000000800 */
[----:B0-----:R-:W-:Y:S01]  /*12c10*/  F2FP.SATFINITE.E4M3.F32.PACK_AB_MERGE_C R0, R3, R94, RZ ;  /* 0x0000005e0300723e */ /* 0x001fe200048070ff */
[----:B------:R-:W-:-:S03]  /*12c20*/  FADD.FTZ R94, R94, R15 ;  /* 0x0000000f5e5e7221 */ /* 0x000fc60000010000 */
[----:B------:R-:W-:Y:S01]  /*12c30*/  F2FP.SATFINITE.E4M3.F32.PACK_AB_MERGE_C R174, R70, R69, R0 ;  /* 0x0000004546ae723e */ /* 0x000fe20004807000 */
[----:B------:R-:W-:-:S01]  /*12c40*/  FADD.FTZ R3, R3, R94 ;  /* 0x0000005e03037221 */ /* 0x000fc20000010000 */
[----:B------:R-:W-:Y:S01]  /*12c50*/  CS2R R68, SRZ ;  /* 0x0000000000447805 */ /* 0x000fe2000001ff00 */
[----:B------:R-:W0:Y:S01]  /*12c60*/  MUFU.EX2 R71, R71 ;  /* 0x0000004700477308 */ /* 0x000e220000000800 */
[----:B-1----:R-:W-:-:S01]  /*12c70*/  FADD.FTZ R20, R46, R35 ;  /* 0x000000232e147221 */ /* 0x002fc20000010000 */
[----:B------:R-:W-:-:S06]  /*12c80*/  CS2R R34, SRZ ;  /* 0x0000000000227805 */ /* 0x000fcc000001ff00 */
[----:B------:R-:W1:Y:S01]  /*12c90*/  MUFU.EX2 R21, R96 ;  /* 0x0000006000157308 */ /* 0x000e620000000800 */
[----:B--2---:R-:W-:-:S07]  /*12ca0*/  FADD.FTZ R0, R98, R3 ;  /* 0x0000000362007221 */ /* 0x004fce0000010000 */
[----:B------:R-:W2:Y:S01]  /*12cb0*/  MUFU.EX2 R38, R38 ;  /* 0x0000002600267308 */ /* 0x000ea20000000800 */
[----:B0-----:R-:W-:-:S07]  /*12cc0*/  FADD.FTZ R15, R71, R20 ;  /* 0x00000014470f7221 */ /* 0x001fce0000010000 */
[----:B------:R-:W-:Y:S01]  /*12cd0*/  MUFU.EX2 R102, R102 ;  /* 0x0000006600667308 */ /* 0x000fe20000000800 */
[----:B-1----:R-:W-:-:S07]  /*12ce0*/  FADD.FTZ R3, R21, R0 ;  /* 0x0000000015037221 */ /* 0x002fce0000010000 */
[----:B------:R-:W0:Y:S01]  /*12cf0*/  MUFU.EX2 R13, R100 ;  /* 0x00000064000d7308 */ /* 0x000e220000000800 */
[----:B--2---:R-:W-:-:S01]  /*12d00*/  FADD.FTZ R0, R38, R15 ;  /* 0x0000000f26007221 */ /* 0x004fc20000010000 */
[----:B------:R-:W-:Y:S02]  /*12d10*/  IADD3 R15, R26, R189, -R191 ;  /* 0x000000bd1a0f7210 */ /* 0x000fe40007ffe8bf */
[----:B------:R-:W-:-:S03]  /*12d20*/  CS2R R26, SRZ ;  /* 0x00000000001a7805 */ /* 0x000fc6000001ff00 */
[----:B------:R-:W-:Y:S01]  /*12d30*/  IMAD.HI R15, R15, 0x66666667, RZ ;  /* 0x666666670f0f7827 */ /* 0x000fe200078e02ff */
[----:B------:R-:W1:Y:S08]  /*12d40*/  MUFU.EX2 R51, R51 ;  /* 0x0000003300337308 */ /* 0x000e700000000800 */
[----:B------:R-:W2:Y:S01]  /*12d50*/  MUFU.EX2 R39, R39 ;  /* 0x0000002700277308 */ /* 0x000ea20000000800 */
[----:B0-----:R-:W-:Y:S01]  /*12d60*/  F2FP.SATFINITE.E4M3.F32.PACK_AB_MERGE_C R25, R13, R102, RZ ;  /* 0x000000660d19723e */ /* 0x001fe200048070ff */
[----:B------:R-:W-:-:S03]  /*12d70*/  FADD.FTZ R102, R102, R3 ;  /* 0x0000000366667221 */ /* 0x000fc60000010000 */
[----:B------:R-:W-:Y:S01]  /*12d80*/  F2FP.SATFINITE.E4M3.F32.PACK_AB_MERGE_C R168, R21, R98, R25 ;  /* 0x0000006215a8723e */ /* 0x000fe20004807019 */
[----:B------:R-:W-:-:S02]  /*12d90*/  FADD.FTZ R13, R13, R102 ;  /* 0x000000660d0d7221 */ /* 0x000fc40000010000 */
[----:B------:R-:W0:Y:S01]  /*12da0*/  MUFU.EX2 R106, R106 ;  /* 0x0000006a006a7308 */ /* 0x000e220000000800 */
[----:B-1----:R-:W-:-:S01]  /*12db0*/  FADD.FTZ R0, R51, R0 ;  /* 0x0000000033007221 */ /* 0x002fc20000010000 */
[----:B------:R-:W-:Y:S02]  /*12dc0*/  F2FP.SATFINITE.E4M3.F32.PACK_AB_MERGE_C R38, R51, R38, RZ ;  /* 0x000000263326723e */ /* 0x000fe400048070ff */
[----:B------:R-:W-:Y:S02]  /*12dd0*/  CS2R R50, SRZ ;  /* 0x0000000000327805 */ /* 0x000fe4000001ff00 */
[----:B------:R-:W-:Y:S02]  /*12de0*/  F2FP.SATFINITE.E4M3.F32.PACK_AB_MERGE_C R169, R71, R46, R38 ;  /* 0x0000002e47a9723e */ /* 0x000fe40004807026 */
[----:B------:R-:W-:Y:S01]  /*12df0*/  CS2R R70, SRZ ;  /* 0x0000000000467805 */ /* 0x000fe2000001ff00 */
[----:B------:R-:W1:Y:S01]  /*12e00*/  MUFU.EX2 R44, R44 ;  /* 0x0000002c002c7308 */ /* 0x000e620000000800 */
[----:B--2---:R-:W-:-:S01]  /*12e10*/  FADD.FTZ R3, R39, R0 ;  /* 0x0000000027037221 */ /* 0x004fc20000010000 */
[----:B------:R-:W-:-:S06]  /*12e20*/  CS2R R46, SRZ ;  /* 0x00000000002e7805 */ /* 0x000fcc000001ff00 */
[----:B------:R-:W2:Y:S01]  /*12e30*/  MUFU.EX2 R63, R63 ;  /* 0x0000003f003f7308 */ /* 0x000ea20000000800 */
[----:B0-----:R-:W-:-:S07]  /*12e40*/  FADD.FTZ R0, R106, R13 ;  /* 0x0000000d6a007221 */ /* 0x001fce0000010000 */
[----:B------:R-:W-:Y:S01]  /*12e50*/  MUFU.EX2 R45, R45 ;  /* 0x0000002d002d7308 */ /* 0x000fe20000000800 */
[----:B-1----:R-:W-:-:S07]  /*12e60*/  FADD.FTZ R20, R44, R3 ;  /* 0x000000032c147221 */ /* 0x002fce0000010000 */
[----:B------:R-:W0:Y:S01]  /*12e70*/  MUFU.EX2 R24, R24 ;  /* 0x0000001800187308 */ /* 0x000e220000000800 */
[----:B--2---:R-:W-:-:S07]  /*12e80*/  FADD.FTZ R3, R63, R0 ;  /* 0x000000003f037221 */ /* 0x004fce0000010000 */
[----:B------:R-:W-:Y:S08]  /*12e90*/  MUFU.EX2 R110, R110 ;  /* 0x0000006e006e7308 */ /* 0x000ff00000000800 */
[----:B------:R-:W1:Y:S01]  /*12ea0*/  MUFU.EX2 R95, R95 ;  /* 0x0000005f005f7308 */ /* 0x000e620000000800 */
[----:B0-----:R-:W-:Y:S01]  /*12eb0*/  F2FP.SATFINITE.E4M3.F32.PACK_AB_MERGE_C R0, R24, R45, RZ ;  /* 0x0000002d1800723e */ /* 0x001fe200048070ff */
[----:B------:R-:W-:Y:S01]  /*12ec0*/  FADD.FTZ R45, R45, R20 ;  /* 0x000000142d2d7221 */ /* 0x000fe20000010000 */
[----:B------:R-:W-:-:S02]  /*12ed0*/  SHF.R.U32.HI R20, RZ, 0x1f, R15 ;  /* 0x0000001fff147819 */ /* 0x000fc4000001160f */
[----:B------:R-:W-:Y:S01]  /*12ee0*/  F2FP.SATFINITE.E4M3.F32.PACK_AB_MERGE_C R171, R44, R39, R0 ;  /* 0x000000272cab723e */ /* 0x000fe20004807000 */
[----:B------:R-:W-:-:S01]  /*12ef0*/  FADD.FTZ R0, R24, R45 ;  /* 0x0000002d18007221 */ /* 0x000fc20000010000 */
[----:B------:R-:W-:Y:S02]  /*12f00*/  CS2R R44, SRZ ;  /* 0x00000000002c7805 */ /* 0x000fe4000001ff00 */
[----:B------:R-:W-:Y:S02]  /*12f10*/  CS2R R38, SRZ ;  /* 0x0000000000267805 */ /* 0x000fe4000001ff00 */
[----:B------:R-:W-:Y:S02]  /*12f20*/  CS2R R24, SRZ ;  /* 0x0000000000187805 */ /* 0x000fe4000001ff00 */
[----:B-1----:R-:W-:Y:S01]  /*12f30*/  F2FP.SATFINITE.E4M3.F32.PACK_AB_MERGE_C R13, R95, R110, RZ ;  /* 0x0000006e5f0d723e */ /* 0x002fe200048070ff */
[----:B------:R-:W-:-:S03]  /*12f40*/  FADD.FTZ R110, R110, R3 ;  /* 0x000000036e6e7221 */ /* 0x000fc60000010000 */
[----:B------:R-:W-:Y:S01]  /*12f50*/  F2FP.SATFINITE.E4M3.F32.PACK_AB_MERGE_C R170, R63, R106, R13 ;  /* 0x0000006a3faa723e */ /* 0x000fe2000480700d */
[----:B------:R-:W-:-:S01]  /*12f60*/  FADD.FTZ R3, R95, R110 ;  /* 0x0000006e5f037221 */ /* 0x000fc20000010000 */
[----:B------:R-:W-:Y:S02]  /*12f70*/  LEA.HI.SX32 R13, R15, R20, 0x1a ;  /* 0x000000140f0d7211 */ /* 0x000fe400078fd2ff */
[----:B------:R-:W-:Y:S02]  /*12f80*/  CS2R R62, SRZ ;  /* 0x00000000003e7805 */ /* 0x000fe4000001ff00 */
[----:B------:R-:W-:-:S04]  /*12f90*/  VIMNMX R13, RZ, R13, !PT ;  /* 0x0000000dff0d7248 */ /* 0x000fc80007fe0100 */
[----:B------:R-:W-:-:S13]  /*12fa0*/  ISETP.GE.AND P2, PT, R218, R13, PT ;  /* 0x0000000dda00720c */ /* 0x000fda0003f46270 */
[----:B------:R-:W-:Y:S05]  /*12fb0*/  @!P2 BRA `(.L_x_10031) ;  /* 0x0000004000dca947 */ /* 0x000fea0003800000 */
[----:B------:R-:W-:Y:S01]  /*12fc0*/  IMAD.MOV.U32 R216, RZ, RZ, R90 ;  /* 0x000000ffffd87224 */ /* 0x000fe200078e005a */
[----:B------:R-:W-:Y:S01]  /*12fd0*/  MOV R87, RZ ;  /* 0x000000ff00577202 */ /* 0x000fe20000000f00 */
[----:B------:R-:W-:Y:S02]  /*12fe0*/  IMAD.MOV.U32 R217, RZ, RZ, R14 ;  /* 0x000000ffffd97224 */ /* 0x000fe400078e000e */
[----:B------:R-:W-:Y:S02]  /*12ff0*/  IMAD.MOV.U32 R222, RZ, RZ, R197 ;  /* 0x000000ffffde7224 */ /* 0x000fe400078e00c5 */
[----:B------:R-:W-:-:S07]  /*13000*/  IMAD.MOV.U32 R219, RZ, RZ, R193 ;  /* 0x000000ffffdb7224 */ /* 0x000fce00078e00c1 */
.L_x_10043:
        /* <DEDUP_REMOVED lines=8> */
.L_x_10033:
[----:B------:R-:W-:-:S05]  /*13090*/  VIADD R14, R219, 0x1 ;  /* 0x00000001db0e7836 */ /* 0x000fca0000000000 */
[----:B------:R-:W-:-:S04]  /*130a0*/  ISETP.NE.AND P3, PT, R14, 0x2, PT ;  /* 0x000000020e00780c */ /* 0x000fc80003f65270 */
[----:B------:R-:W-:Y:S02]  /*130b0*/  SEL R15, R14, RZ, P3 ;  /* 0x000000ff0e0f7207 */ /* 0x000fe40001800000 */
[----:B------:R-:W-:-:S03]  /*130c0*/  SHF.L.U32 R14, R197, 0x1f, RZ ;  /* 0x0000001fc50e7819 */ /* 0x000fc600000006ff */
[----:B------:R-:W-:-:S04]  /*130d0*/  IMAD R15, R15, 0x8, R18 ;  /* 0x000000080f0f7824 */ /* 0x000fc800078e0212 */
[----:B------:R0:W1:Y:S01]  /*130e0*/  SYNCS.PHASECHK.TRANS64.TRYWAIT P3, [R15+URZ+0x22830], R14 ;  /* 0x0228300e0f0075a7 */ /* 0x000062000806017f */
[----:B------:R-:W-:Y:S05]  /*130f0*/  @!P1 BRA `(.L_x_10034) ;  /* 0x0000000000049947 */ /* 0x000fea0003800000 */
[----:B------:R-:W-:Y:S01]  /*13100*/  BPT.TRAP 0x1 ;  /* 0x000000040000795c */ /* 0x000fe20000300000 */
.L_x_10034:
[----:B------:R-:W-:Y:S04]  /*13110*/  BSSY B0, `(.L_x_10032) ;  /* 0x0000004000007945 */ /* 0x000fe80003800000 */
[----:B-1----:R-:W-:Y:S05]  /*13120*/  @P3 BRA `(.L_x_10035) ;  /* 0x0000000000083947 */ /* 0x002fea0003800000 */
[----:B------:R-:W1:Y:S02]  /*13130*/  SYNCS.PHASECHK.TRANS64.TRYWAIT P3, [R15+URZ+0x22830], R14 ;  /* 0x0228300e0f0075a7 */ /* 0x000e64000806017f */
[----:B-1----:R-:W-:Y:S05]  /*13140*/  @!P3 BRA `(.L_x_10036) ;  /* 0x0000014400ccb947 */ /* 0x002fea0003800000 */
.L_x_10035:
[----:B------:R-:W-:Y:S05]  /*13150*/  BSYNC B0 ;  /* 0x0000000000007941 */ /* 0x000fea0003800000 */
.L_x_10032:
        /* <DEDUP_REMOVED lines=13> */
[----:B------:R-:W-:-:S02]  /*13230*/  R2UR UR29, R5 ;  /* 0x00000000051d72ca */ /* 0x000fc400000e0000 */
[----:B------:R-:W-:Y:S01]  /*13240*/  R2UR UR35, R15 ;  /* 0x000000000f2372ca */ /* 0x000fe200000e0000 */
[C---:B------:R-:W-:Y:S01]  /*13250*/  VIADD R88, R20.reuse, 0x200 ;  /* 0x0000020014587836 */ /* 0x040fe20000000000 */
[C---:B------:R-:W-:Y:S01]  /*13260*/  R2UR UR30, R20.reuse ;  /* 0x00000000141e72ca */ /* 0x040fe200000e0000 */
[----:B------:R-:W-:Y:S01]  /*13270*/  VIADD R90, R20, 0x300 ;  /* 0x00000300145a7836 */ /* 0x000fe20000000000 */
[----:B------:R-:W-:Y:S02]  /*13280*/  R2UR UR32, R4 ;  /* 0x00000000042072ca */ /* 0x000fe400000e0000 */
[----:B------:R-:W-:Y:S02]  /*13290*/  R2UR UR33, R5 ;  /* 0x00000000052172ca */ /* 0x000fe400000e0000 */
[----:B------:R-:W-:Y:S01]  /*132a0*/  R2UR UR38, R88 ;  /* 0x00000000582672ca */ /* 0x000fe200000e0000 */
[----:B------:R-:W-:Y:S01]  /*132b0*/  VIADD R88, R20, 0x2 ;  /* 0x0000000214587836 */ /* 0x000fe20000000000 */
[----:B------:R-:W-:-:S02]  /*132c0*/  R2UR UR39, R89 ;  /* 0x00000000592772ca */ /* 0x000fc400000e0000 */
[----:B------:R-:W-:Y:S02]  /*132d0*/  R2UR UR36, R4 ;  /* 0x00000000042472ca */ /* 0x000fe400000e0000 */
[----:B0-----:R-:W-:Y:S02]  /*132e0*/  SHF.R.U32.HI R14, RZ, 0x7, R14 ;  /* 0x00000007ff0e7819 */ /* 0x001fe4000001160e */
[----:B------:R-:W-:Y:S02]  /*132f0*/  R2UR UR37, R5 ;  /* 0x00000000052572ca */ /* 0x000fe400000e0000 */
[----:B------:R-:W-:Y:S01]  /*13300*/  MOV R91, 0x40000040 ;  /* 0x40000040005b7802 */ /* 0x000fe20000000f00 */
[----:B------:R-:W-:Y:S01]  /*13310*/  VIADD R92, R14, 0x8 ;  /* 0x000000080e5c7836 */ /* 0x000fe20000000000 */
[----:B------:R-:W-:Y:S01]  /*13320*/  R2UR UR47, R93 ;  /* 0x000000005d2f72ca */ /* 0x000fe200000e0000 */
[----:B------:R-:W-:Y:S01]  /*13330*/  VIADD R14, R20, 0x100 ;  /* 0x00000100140e7836 */ /* 0x000fe20000000000 */
[----:B------:R-:W-:Y:S01]  /*13340*/  R2UR UR6, R90 ;  /* 0x000000005a0672ca */ /* 0x000fe200000e0000 */
[----:B------:R-:W-:Y:S01]  /*13350*/  VIADD R90, R20, 0x102 ;  /* 0x00000102145a7836 */ /* 0x000fe20000000000 */
[----:B------:R0:W-:Y:S01]  /*13360*/  BAR.SYNC.DEFER_BLOCKING R92, 0x100 ;  /* 0x0004005c0000751d */ /* 0x0001e20000010000 */
[----:B------:R-:W-:-:S02]  /*13370*/  R2UR UR7, R91 ;  /* 0x000000005b0772ca */ /* 0x000fc400000e0000 */
[----:B------:R-:W-:Y:S01]  /*13380*/  R2UR UR34, R14 ;  /* 0x000000000e2272ca */ /* 0x000fe200000e0000 */
[----:B------:R-:W-:Y:S01]  /*13390*/  VIADD R14, R20, 0x400 ;  /* 0x00000400140e7836 */ /* 0x000fe20000000000 */
[----:B------:R-:W-:Y:S02]  /*133a0*/  R2UR UR44, R4 ;  /* 0x00000000042c72ca */ /* 0x000fe400000e0000 */
[----:B------:R-:W-:Y:S01]  /*133b0*/  R2UR UR45, R5 ;  /* 0x00000000052d72ca */ /* 0x000fe200000e0000 */
[----:B0-----:R-:W-:Y:S01]  /*133c0*/  VIADD R92, R20, 0x202 ;  /* 0x00000202145c7836 */ /* 0x001fe20000000000 */
[----:B------:R-:W-:Y:S02]  /*133d0*/  R2UR UR58, R90 ;  /* 0x000000005a3a72ca */ /* 0x000fe400000e0000 */
[----:B------:R-:W-:Y:S02]  /*133e0*/  R2UR UR59, R91 ;  /* 0x000000005b3b72ca */ /* 0x000fe400000e0000 */
[----:B------:R-:W-:Y:S01]  /*133f0*/  R2UR UR46, R92 ;  /* 0x000000005c2e72ca */ /* 0x000fe200000e0000 */
[----:B------:R-:W-:Y:S01]  /*13400*/  VIADD R92, R20, 0x4 ;  /* 0x00000004145c7836 */ /* 0x000fe20000000000 */
[----:B------:R-:W-:Y:S01]  /*13410*/  MOV R90, UR47 ;  /* 0x0000002f005a7c02 */ /* 0x000fe20008000f00 */
[----:B------:R-:W-:Y:S01]  /*13420*/  UMOV UR47, UR7 ;  /* 0x00000007002f7c82 */ /* 0x000fe20008000000 */
[----:B------:R-:W-:-:S02]  /*13430*/  R2UR UR4, R88 ;  /* 0x00000000580472ca */ /* 0x000fc400000e0000 */
[----:B------:R-:W-:Y:S02]  /*13440*/  IADD3 R88, R20, 0x402, RZ ;  /* 0x0000040214587810 */ /* 0x000fe40007ffe0ff */
[----:B------:R-:W-:Y:S01]  /*13450*/  R2UR UR8, R14 ;  /* 0x000000000e0872ca */ /* 0x000fe200000e0000 */
[----:B------:R-:W-:Y:S01]  /*13460*/  VIADD R14, R20, 0x302 ;  /* 0x00000302140e7836 */ /* 0x000fe20000000000 */
[----:B------:R-:W-:Y:S01]  /*13470*/  R2UR UR54, R88 ;  /* 0x00000000583672ca */ /* 0x000fe200000e0000 */
[----:B------:R-:W-:Y:S01]  /*13480*/  WARPGROUP.ARRIVE ;  /* 0x00000000000079c5 */ /* 0x000fe20000000000 */
[----:B------:R-:W-:Y:S01]  /*13490*/  VIADD R88, R20, 0x204 ;  /* 0x0000020414587836 */ /* 0x000fe20000000000 */
[----:B------:R-:W-:Y:S01]  /*134a0*/  MOV R91, UR46 ;  /* 0x0000002e005b7c02 */ /* 0x000fe20008000f00 */
[----:B------:R-:W-:Y:S01]  /*134b0*/  UMOV UR46, UR6 ;  /* 0x00000006002e7c82 */ /* 0x000fe20008000000 */
[----:B------:R-:W-:Y:S02]  /*134c0*/  R2UR UR9, R15 ;  /* 0x000000000f0972ca */ /* 0x000fe400000e0000 */
[----:B------:R-:W-:Y:S01]  /*134d0*/  QGMMA.64x32x32.F32.E4M3.E4M3 R152, gdesc[UR28], RZ, !UPT, gsb0 ;  /* 0x006000001c9879f3 */ /* 0x000fe2000c0008ff */
[----:B------:R-:W-:Y:S01]  /*134e0*/  R2UR UR14, R88 ;  /* 0x00000000580e72ca */ /* 0x000fe200000e0000 */
[----:B------:R-:W-:Y:S01]  /*134f0*/  VIADD R88, R20, 0x404 ;  /* 0x0000040414587836 */ /* 0x000fe20000000000 */
[----:B------:R-:W-:-:S02]  /*13500*/  R2UR UR5, R89 ;  /* 0x00000000590572ca */ /* 0x000fc400000e0000 */
[C---:B------:R-:W-:Y:S02]  /*13510*/  R2UR UR55, R89.reuse ;  /* 0x00000000593772ca */ /* 0x040fe400000e0000 */
[----:B------:R-:W-:Y:S02]  /*13520*/  R2UR UR6, R92 ;  /* 0x000000005c0672ca */ /* 0x000fe400000e0000 */
[C---:B------:R-:W-:Y:S02]  /*13530*/  R2UR UR15, R89.reuse ;  /* 0x00000000590f72ca */ /* 0x040fe400000e0000 */
[----:B------:R-:W-:Y:S01]  /*13540*/  R2UR UR22, R88 ;  /* 0x00000000581672ca */ /* 0x000fe200000e0000 */
[----:B------:R-:W-:Y:S01]  /*13550*/  VIADD R88, R20, 0x206 ;  /* 0x0000020614587836 */ /* 0x000fe20000000000 */
[----:B------:R-:W-:Y:S01]  /*13560*/  R2UR UR23, R89 ;  /* 0x00000000591772ca */ /* 0x000fe200000e0000 */
[----:B------:R-:W-:Y:S01]  /*13570*/  IMAD.MOV.U32 R89, RZ, RZ, 0x40000040 ;  /* 0x40000040ff597424 */ /* 0x000fe200078e00ff */
[----:B------:R-:W-:-:S02]  /*13580*/  R2UR UR56, R4 ;  /* 0x00000000043872ca */ /* 0x000fc400000e0000 */
[----:B------:R-:W-:Y:S02]  /*13590*/  R2UR UR57, R5 ;  /* 0x00000000053972ca */ /* 0x000fe400000e0000 */
[----:B------:R-:W-:Y:S02]  /*135a0*/  IADD3 R92, R20, 0x6, RZ ;  /* 0x00000006145c7810 */ /* 0x000fe40007ffe0ff */
[C---:B------:R-:W-:Y:S02]  /*135b0*/  R2UR UR7, R93.reuse ;  /* 0x000000005d0772ca */ /* 0x040fe400000e0000 */
[----:B------:R-:W-:Y:S02]  /*135c0*/  R2UR UR26, R92 ;  /* 0x000000005c1a72ca */ /* 0x000fe400000e0000 */
[----:B------:R-:W-:Y:S02]  /*135d0*/  R2UR UR27, R93 ;  /* 0x000000005d1b72ca */ /* 0x000fe400000e0000 */
[----:B------:R-:W-:Y:S01]  /*135e0*/  MOV R223, UR59 ;  /* 0x0000003b00df7c02 */ /* 0x000fe20008000f00 */
[----:B------:R-:W-:Y:S01]  /*135f0*/  UMOV UR59, UR9 ;  /* 0x00000009003b7c82 */ /* 0x000fe20008000000 */
[----:B------:R-:W-:Y:S01]  /*13600*/  MOV R224, UR58 ;  /* 0x0000003a00e07c02 */ /* 0x000fe20008000f00 */
[----:B------:R-:W-:Y:S01]  /*13610*/  UMOV UR58, UR8 ;  /* 0x00000008003a7c82 */ /* 0x000fe20008000000 */
[----:B------:R-:W-:Y:S01]  /*13620*/  MOV R226, UR6 ;  /* 0x0000000600e27c02 */ /* 0x000fe20008000f00 */
[----:B------:R-:W-:Y:S01]  /*13630*/  UMOV UR6, UR4 ;  /* 0x0000000400067c82 */ /* 0x000fe20008000000 */
[----:B------:R-:W-:-:S02]  /*13640*/  R2UR UR4, R10 ;  /* 0x000000000a0472ca */ /* 0x000fc400000e0000 */
[----:B------:R-:W-:Y:S01]  /*13650*/  MOV R225, UR7 ;  /* 0x0000000700e17c02 */ /* 0x000fe20008000f00 */
[----:B------:R-:W-:Y:S01]  /*13660*/  UMOV UR7, UR5 ;  /* 0x0000000500077c82 */ /* 0x000fe20008000000 */
[----:B------:R-:W-:Y:S02]  /*13670*/  R2UR UR5, R11 ;  /* 0x000000000b0572ca */ /* 0x000fe400000e0000 */
[----:B------:R-:W-:Y:S01]  /*13680*/  R2UR UR50, R14 ;  /* 0x000000000e3272ca */ /* 0x000fe200000e0000 */
[----:B------:R-:W-:Y:S01]  /*13690*/  VIADD R14, R20, 0x104 ;  /* 0x00000104140e7836 */ /* 0x000fe20000000000 */
[----:B------:R-:W-:Y:S02]  /*136a0*/  R2UR UR51, R15 ;  /* 0x000000000f3372ca */ /* 0x000fe400000e0000 */
[----:B------:R-:W-:Y:S02]  /*136b0*/  R2UR UR48, R10 ;  /* 0x000000000a3072ca */ /* 0x000fe400000e0000 */
[----:B------:R-:W-:-:S02]  /*136c0*/  R2UR UR49, R11 ;  /* 0x000000000b3172ca */ /* 0x000fc400000e0000 */
[----:B------:R-:W-:Y:S02]  /*136d0*/  R2UR UR52, R10 ;  /* 0x000000000a3472ca */ /* 0x000fe400000e0000 */
[----:B------:R-:W-:Y:S02]  /*136e0*/  R2UR UR53, R11 ;  /* 0x000000000b3572ca */ /* 0x000fe400000e0000 */
[----:B------:R-:W-:Y:S01]  /*136f0*/  R2UR UR10, R14 ;  /* 0x000000000e0a72ca */ /* 0x000fe200000e0000 */
[----:B------:R-:W-:Y:S01]  /*13700*/  VIADD R14, R20, 0x304 ;  /* 0x00000304140e7836 */ /* 0x000fe20000000000 */
[----:B------:R-:W-:Y:S02]  /*13710*/  R2UR UR11, R15 ;  /* 0x000000000f0b72ca */ /* 0x000fe400000e0000 */
[----:B------:R-:W-:Y:S02]  /*13720*/  R2UR UR8, R8 ;  /* 0x00000000080872ca */ /* 0x000fe400000e0000 */
[----:B------:R-:W-:-:S02]  /*13730*/  R2UR UR9, R9 ;  /* 0x00000000090972ca */ /* 0x000fc400000e0000 */
[----:B------:R-:W-:Y:S01]  /*13740*/  R2UR UR12, R8 ;  /* 0x00000000080c72ca */ /* 0x000fe200000e0000 */
[----:B------:R-:W-:Y:S02]  /*13750*/  WARPGROUP.DEPBAR.LE gsb0, 0x0 ;  /* 0x00008000000079c5 */ /* 0x000fe40000010000 */
[----:B------:R-:W-:Y:S01]  /*13760*/  WARPGROUP.ARRIVE ;  /* 0x00000000000079c5 */ /* 0x000fe20000000000 */
[----:B------:R-:W-:Y:S02]  /*13770*/  R2UR UR13, R9 ;  /* 0x00000000090d72ca */ /* 0x000fe400000e0000 */
[----:B------:R-:W-:Y:S01]  /*13780*/  R2UR UR18, R14 ;  /* 0x000000000e1272ca */ /* 0x000fe200000e0000 */
[----:B------:R-:W-:Y:S01]  /*13790*/  VIADD R14, R20, 0x106 ;  /* 0x00000106140e7836 */ /* 0x000fe20000000000 */
[----:B------:R-:W-:Y:S01]  /*137a0*/  R2UR UR19, R15 ;  /* 0x000000000f1372ca */ /* 0x000fe200000e0000 */
[----:B------:R-:W-:Y:S01]  /*137b0*/  QGMMA.64x32x32.F32.E4M3.E4M3 R136, gdesc[UR32], RZ, !UPT, gsb0 ;  /* 0x00600000208879f3 */ /* 0x000fe2000c0008ff */
[----:B------:R-:W-:-:S02]  /*137c0*/  R2UR UR34, R88 ;  /* 0x00000000582272ca */ /* 0x000fc400000e0000 */
[----:B------:R-:W-:Y:S02]  /*137d0*/  R2UR UR35, R89 ;  /* 0x00000000592372ca */ /* 0x000fe400000e0000 */
[C---:B------:R-:W-:Y:S02]  /*137e0*/  R2UR UR16, R8.reuse ;  /* 0x00000000081072ca */ /* 0x040fe400000e0000 */
[C---:B------:R-:W-:Y:S02]  /*137f0*/  R2UR UR17, R9.reuse ;  /* 0x00000000091172ca */ /* 0x040fe400000e0000 */
[----:B------:R-:W-:Y:S02]  /*13800*/  R2UR UR20, R8 ;  /* 0x00000000081472ca */ /* 0x000fe400000e0000 */
[----:B------:R-:W-:Y:S02]  /*13810*/  R2UR UR21, R9 ;  /* 0x00000000091572ca */ /* 0x000fe400000e0000 */
[----:B------:R-:W-:-:S02]  /*13820*/  R2UR UR24, R6 ;  /* 0x00000000061872ca */ /* 0x000fc400000e0000 */
[----:B------:R-:W-:Y:S02]  /*13830*/  R2UR UR25, R7 ;  /* 0x00000000071972ca */ /* 0x000fe400000e0000 */
[----:B------:R-:W-:Y:S01]  /*13840*/  R2UR UR30, R14 ;  /* 0x000000000e1e72ca */ /* 0x000fe200000e0000 */
[C---:B------:R-:W-:Y:S01]  /*13850*/  VIADD R14, R20.reuse, 0x306 ;  /* 0x00000306140e7836 */ /* 0x040fe20000000000 */
[----:B------:R-:W-:Y:S01]  /*13860*/  R2UR UR31, R15 ;  /* 0x000000000f1f72ca */ /* 0x000fe200000e0000 */
[----:B------:R-:W-:Y:S01]  /*13870*/  VIADD R20, R20, 0x406 ;  /* 0x0000040614147836 */ /* 0x000fe20000000000 */
[C---:B------:R-:W-:Y:S02]  /*13880*/  R2UR UR28, R6.reuse ;  /* 0x00000000061c72ca */ /* 0x040fe400000e0000 */
[----:B------:R-:W-:Y:S02]  /*13890*/  R2UR UR29, R7 ;  /* 0x00000000071d72ca */ /* 0x000fe400000e0000 */
[----:B------:R-:W-:-:S02]  /*138a0*/  R2UR UR32, R6 ;  /* 0x00000000062072ca */ /* 0x000fc400000e0000 */
[----:B------:R-:W-:Y:S02]  /*138b0*/  R2UR UR33, R7 ;  /* 0x00000000072172ca */ /* 0x000fe400000e0000 */
[----:B------:R-:W-:Y:S02]  /*138c0*/  MOV R15, 0x40000040 ;  /* 0x40000040000f7802 */ /* 0x000fe40000000f00 */
        /* <DEDUP_REMOVED lines=78> */
.L_x_10038:
[----:B------:R-:W-:Y:S01]  /*13db0*/  SHF.L.U32 R14, R222, 0x1f, RZ ;  /* 0x0000001fde0e7819 */ /* 0x000fe200000006ff */
[----:B------:R-:W-:-:S04]  /*13dc0*/  IMAD R15, R219, 0x8, R18 ;  /* 0x00000008db0f7824 */ /* 0x000fc800078e0212 */
[----:B------:R0:W1:Y:S01]  /*13dd0*/  SYNCS.PHASECHK.TRANS64.TRYWAIT P2, [R15+URZ+0x22850], R14 ;  /* 0x0228500e0f0075a7 */ /* 0x000062000804017f */
[----:B------:R-:W-:Y:S05]  /*13de0*/  @!P1 BRA `(.L_x_10039) ;  /* 0x0000000000049947 */ /* 0x000fea0003800000 */
[----:B------:R-:W-:Y:S01]  /*13df0*/  BPT.TRAP 0x1 ;  /* 0x000000040000795c */ /* 0x000fe20000300000 */
.L_x_10039:
[----:B-1----:R-:W-:Y:S05]  /*13e00*/  @P2 BRA `(.L_x_10037) ;  /* 0x0000000000082947 */ /* 0x002fea0003800000 */
[----:B------:R-:W1:Y:S02]  /*13e10*/  SYNCS.PHASECHK.TRANS64.TRYWAIT P2, [R15+URZ+0x22850], R14 ;  /* 0x0228500e0f0075a7 */ /* 0x000e64000804017f */
[----:B-1----:R-:W-:Y:S05]  /*13e20*/  @!P2 BRA `(.L_x_10040) ;  /* 0x0000013800a8a947 */ /* 0x002fea0003800000 */
.L_x_10037:
[----:B01----:R-:W-:Y:S01]  /*13e30*/  VIADD R14, R18, 0x400 ;  /* 0x00000400120e7836 */ /* 0x003fe20000000000 */
[----:B------:R-:W-:Y:S05]  /*13e40*/  WARPSYNC.ALL ;  /* 0x0000000000007948 */ /* 0x000fea0003800000 */
[----:B------:R-:W-:Y:S01]  /*13e50*/  SHF.R.U32.HI R14, RZ, 0x4, R14 ;  /* 0x00000004ff0e7819 */ /* 0x000fe2000001160e */
[----:B------:R-:W-:Y:S01]  /*13e60*/  IMAD.MOV.U32 R15, RZ, RZ, -0x3ffffff0 ;  /* 0xc0000010ff0f7424 */ /* 0x000fe200078e00ff */
[----:B------:R-:W-:Y:S01]  /*13e70*/  WARPGROUP.ARRIVE ;  /* 0x00000000000079c5 */ /* 0x000fe20000000000 */
[----:B------:R-:W-:-:S05]  /*13e80*/  MOV R21, 0xc0000010 ;  /* 0xc000001000157802 */ /* 0x000fca0000000f00 */
[----:B------:R-:W0:Y:S01]  /*13e90*/  S2R R222, SR_TID.X ;  /* 0x0000000000de7919 */ /* 0x000e220000002100 */
[----:B------:R-:W-:Y:S02]  /*13ea0*/  LOP3.LUT R14, R14, 0x3fff, RZ, 0xc0, !PT ;  /* 0x00003fff0e0e7812 */ /* 0x000fe400078ec0ff */
[----:B------:R-:W-:Y:S02]  /*13eb0*/  R2UR UR7, R15 ;  /* 0x000000000f0772ca */ /* 0x000fe400000e0000 */
[----:B------:R-:W-:Y:S02]  /*13ec0*/  LOP3.LUT R14, R14, 0x10000, RZ, 0xfc, !PT ;  /* 0x000100000e0e7812 */ /* 0x000fe400078efcff */
[----:B------:R-:W-:-:S03]  /*13ed0*/  MOV R15, 0xc0000010 ;  /* 0xc0000010000f7802 */ /* 0x000fc60000000f00 */
[----:B------:R-:W-:-:S04]  /*13ee0*/  IMAD R14, R219, 0x500, R14 ;  /* 0x00000500db0e7824 */ /* 0x000fc800078e020e */
[C---:B------:R-:W-:Y:S01]  /*13ef0*/  VIADD R20, R14.reuse, 0x100 ;  /* 0x000001000e147836 */ /* 0x040fe20000000000 */
[----:B------:R-:W-:-:S13]  /*13f00*/  R2UR UR6, R14 ;  /* 0x000000000e0672ca */ /* 0x000fda00000e0000 */
[----:B------:R-:W-:Y:S01]  /*13f10*/  QGMMA.64x128x32.F32.E4M3.E4M3 R24, R184, gdesc[UR4], R24, gsb0 ;  /* 0x01e00004b8187df3 */ /* 0x000fe20008000818 */
[----:B------:R-:W-:Y:S01]  /*13f20*/  R2UR UR6, R20 ;  /* 0x00000000140672ca */ /* 0x000fe200000e0000 */
[----:B------:R-:W-:Y:S01]  /*13f30*/  VIADD R20, R14, 0x200 ;  /* 0x000002000e147836 */ /* 0x000fe20000000000 */
[----:B------:R-:W-:Y:S01]  /*13f40*/  R2UR UR7, R21 ;  /* 0x00000000150772ca */ /* 0x000fe200000e0000 */
[----:B------:R-:W-:Y:S01]  /*13f50*/  IMAD.MOV.U32 R21, RZ, RZ, -0x3ffffff0 ;  /* 0xc0000010ff157424 */ /* 0x000fe200078e00ff */
[----:B0-----:R-:W-:Y:S01]  /*13f60*/  SHF.R.U32.HI R222, RZ, 0x7, R222 ;  /* 0x00000007ffde7819 */ /* 0x001fe200000116de */
[----:B------:R-:W-:Y:S02]  /*13f70*/  WARPGROUP.DEPBAR.LE gsb0, 0x0 ;  /* 0x00008000000079c5 */ /* 0x000fe40000010000 */
[----:B------:R-:W-:-:S08]  /*13f80*/  WARPGROUP.ARRIVE ;  /* 0x00000000000079c5 */ /* 0x000fd00000000000 */
[----:B------:R-:W-:Y:S01]  /*13f90*/  QGMMA.64x128x32.F32.E4M3.E4M3 R24, R180, gdesc[UR4], R24, gsb0 ;  /* 0x01e00004b4187df3 */ /* 0x000fe20008000818 */
[----:B------:R-:W-:Y:S01]  /*13fa0*/  R2UR UR6, R20 ;  /* 0x00000000140672ca */ /* 0x000fe200000e0000 */
[C---:B------:R-:W-:Y:S01]  /*13fb0*/  VIADD R20, R14.reuse, 0x300 ;  /* 0x000003000e147836 */ /* 0x040fe20000000000 */
[----:B------:R-:W-:Y:S01]  /*13fc0*/  R2UR UR7, R21 ;  /* 0x00000000150772ca */ /* 0x000fe200000e0000 */
[----:B------:R-:W-:Y:S02]  /*13fd0*/  IMAD.MOV.U32 R21, RZ, RZ, -0x3ffffff0 ;  /* 0xc0000010ff157424 */ /* 0x000fe400078e00ff */
[----:B------:R-:W-:Y:S01]  /*13fe0*/  VIADD R14, R14, 0x400 ;  /* 0x000004000e0e7836 */ /* 0x000fe20000000000 */
[----:B------:R-:W-:Y:S02]  /*13ff0*/  WARPGROUP.DEPBAR.LE gsb0, 0x0 ;  /* 0x00008000000079c5 */ /* 0x000fe40000010000 */
[----:B------:R-:W-:-:S07]  /*14000*/  WARPGROUP.ARRIVE ;  /* 0x00000000000079c5 */ /* 0x000fce0000000000 */
        /* <DEDUP_REMOVED lines=16> */
.L_x_10041:
        /* <DEDUP_REMOVED lines=24> */
[----:B-1----:R-:W-:Y:S01]  /*14290*/  @P0 IMAD.HI.U32 R15, R14, R15, RZ ;  /* 0x0000000f0e0f0227 */ /* 0x002fe200078e00ff */
[----:B------:R-:W-:Y:S03]  /*142a0*/  MUFU.TANH R136, R136 ;  /* 0x0000008800887308 */ /* 0x000fe60000002400 */
        /* <DEDUP_REMOVED lines=11> */
[----:B------:R-:W0:Y:S01]  /*14360*/  SHFL.IDX PT, R169, R14, RZ, 0x1c1f ;  /* 0x001c1fff0ea97589 */ /* 0x000e2200000e0000 */
[C---:B------:R-:W-:Y:S01]  /*14370*/  FMUL.FTZ R161, R2.reuse, R164 ;  /* 0x000000a402a17220 */ /* 0x040fe20000410000 */
[----:B------:R-:W-:Y:S01]  /*14380*/  FMUL.FTZ R164, R2, R167 ;  /* 0x000000a702a47220 */ /* 0x000fe20000410000 */
[----:B------:R-:W-:-:S02]  /*14390*/  IMAD.MOV.U32 R167, RZ, RZ, -0xa0 ;  /* 0xffffff60ffa77424 */ /* 0x000fc400078e00ff */
[C---:B------:R-:W-:Y:S01]  /*143a0*/  FMUL.FTZ R20, R2.reuse, R153 ;  /* 0x0000009902147220 */ /* 0x040fe20000410000 */
[C---:B------:R-:W-:Y:S01]  /*143b0*/  FMUL.FTZ R153, R2.reuse, R156 ;  /* 0x0000009c02997220 */ /* 0x040fe20000410000 */
[----:B------:R-:W-:Y:S01]  /*143c0*/  FMUL.FTZ R156, R2, R159 ;  /* 0x0000009f029c7220 */ /* 0x000fe20000410000 */
[----:B------:R-:W-:Y:S02]  /*143d0*/  IMAD R167, R218, R167, 0x1 ;  /* 0x00000001daa77424 */ /* 0x000fe400078e02a7 */
[C---:B------:R-:W-:Y:S01]  /*143e0*/  FMUL.FTZ R159, R2.reuse, R162 ;  /* 0x000000a2029f7220 */ /* 0x040fe20000410000 */
[C---:B------:R-:W-:Y:S01]  /*143f0*/  FMUL.FTZ R162, R2.reuse, R165 ;  /* 0x000000a502a27220 */ /* 0x040fe20000410000 */
[----:B------:R-:W-:Y:S01]  /*14400*/  FMUL.FTZ R165, R2, R92 ;  /* 0x0000005c02a57220 */ /* 0x000fe20000410000 */
[----:B------:R-:W-:Y:S01]  /*14410*/  IMAD R92, R206, -0x2, R167 ;  /* 0xfffffffece5c7824 */ /* 0x000fe200078e02a7 */
[----:B------:R-:W1:Y:S01]  /*14420*/  MUFU.TANH R15, R15 ;  /* 0x0000000f000f7308 */ /* 0x000e620000002400 */
[C---:B------:R-:W-:Y:S01]  /*14430*/  FMUL.FTZ R167, R2.reuse, R93 ;  /* 0x0000005d02a77220 */ /* 0x040fe20000410000 */
[C---:B------:R-:W-:Y:S01]  /*14440*/  FMUL.FTZ R116, R2.reuse, R116 ;  /* 0x0000007402747220 */ /* 0x040fe20000410000 */
[C---:B------:R-:W-:Y:S01]  /*14450*/  FMUL.FTZ R117, R2.reuse, R117 ;  /* 0x0000007502757220 */ /* 0x040fe20000410000 */
[----:B------:R-:W-:Y:S01]  /*14460*/  IADD3 R92, -R191, R92, R189 ;  /* 0x0000005cbf5c7210 */ /* 0x000fe20007ffe1bd */
[C---:B------:R-:W-:Y:S01]  /*14470*/  FMUL.FTZ R88, R2.reuse, R88 ;  /* 0x0000005802587220 */ /* 0x040fe20000410000 */
[C---:B------:R-:W-:Y:S01]  /*14480*/  FMUL.FTZ R89, R2.reuse, R89 ;  /* 0x0000005902597220 */ /* 0x040fe20000410000 */
[C---:B------:R-:W-:Y:S01]  /*14490*/  FMUL.FTZ R160, R2.reuse, R163 ;  /* 0x000000a302a07220 */ /* 0x040fe20000410000 */
[----:B------:R-:W2:Y:S01]  /*144a0*/  MUFU.TANH R20, R20 ;  /* 0x0000001400147308 */ /* 0x000ea20000002400 */
[C---:B------:R-:W-:Y:S01]  /*144b0*/  FMUL.FTZ R163, R2.reuse, R166 ;  /* 0x000000a602a37220 */ /* 0x040fe20000410000 */
[C---:B------:R-:W-:Y:S01]  /*144c0*/  FMUL.FTZ R166, R2.reuse, R147 ;  /* 0x0000009302a67220 */ /* 0x040fe20000410000 */
[----:B------:R-:W-:Y:S01]  /*144d0*/  FMUL.FTZ R96, R2, R96 ;  /* 0x0000006002607220 */ /* 0x000fe20000410000 */
[----:B0-----:R-:W-:-:S02]  /*144e0*/  IMAD.IADD R93, R92, 0x1, R169 ;  /* 0x000000015c5d7824 */ /* 0x001fc400078e02a9 */
[C---:B------:R-:W-:Y:S01]  /*144f0*/  FMUL.FTZ R169, R2.reuse, R101 ;  /* 0x0000006502a97220 */ /* 0x040fe20000410000 */
[C---:B------:R-:W-:Y:S01]  /*14500*/  FMUL.FTZ R142, R2.reuse, R142 ;  /* 0x0000008e028e7220 */ /* 0x040fe20000410000 */
[C---:B------:R-:W-:Y:S01]  /*14510*/  FMUL.FTZ R123, R2.reuse, R123 ;  /* 0x0000007b027b7220 */ /* 0x040fe20000410000 */
[----:B------:R-:W0:Y:S01]  /*14520*/  MUFU.TANH R153, R153 ;  /* 0x0000009900997308 */ /* 0x000e220000002400 */
[C---:B------:R-:W-:Y:S01]  /*14530*/  ISETP.GT.AND P4, PT, R93.reuse, RZ, PT ;  /* 0x000000ff5d00720c */ /* 0x040fe20003f84270 */
[C---:B------:R-:W-:Y:S01]  /*14540*/  FMUL.FTZ R130, R2.reuse, R130 ;  /* 0x0000008202827220 */ /* 0x040fe20000410000 */
[C---:B------:R-:W-:Y:S01]  /*14550*/  ISETP.GT.AND P5, PT, R93.reuse, 0x1, PT ;  /* 0x000000015d00780c */ /* 0x040fe20003fa4270 */
[C---:B------:R-:W-:Y:S01]  /*14560*/  FMUL.FTZ R143, R2.reuse, R143 ;  /* 0x0000008f028f7220 */ /* 0x040fe20000410000 */
[C---:B------:R-:W-:Y:S01]  /*14570*/  ISETP.GT.AND P2, PT, R93.reuse, 0x8, PT ;  /* 0x000000085d00780c */ /* 0x040fe20003f44270 */
[C---:B------:R-:W-:Y:S01]  /*14580*/  FMUL.FTZ R135, R2.reuse, R135 ;  /* 0x0000008702877220 */ /* 0x040fe20000410000 */
[----:B------:R-:W-:Y:S01]  /*14590*/  ISETP.GT.AND P3, PT, R93, 0x9, PT ;  /* 0x000000095d00780c */ /* 0x000fe20003f64270 */
[----:B------:R-:W3:Y:S01]  /*145a0*/  MUFU.TANH R158, R158 ;  /* 0x0000009e009e7308 */ /* 0x000ee20000002400 */
[----:B-1----:R-:W-:Y:S01]  /*145b0*/  FSEL R168, R15, -INF , P4 ;  /* 0xff8000000fa87808 */ /* 0x002fe20002000000 */
[----:B------:R-:W-:Y:S01]  /*145c0*/  FMUL.FTZ R15, R2, R150 ;  /* 0x00000096020f7220 */ /* 0x000fe20000410000 */
[----:B--2---:R-:W-:Y:S01]  /*145d0*/  FSEL R20, R20, -INF , P5 ;  /* 0xff80000014147808 */ /* 0x004fe20002800000 */
[----:B------:R-:W-:Y:S01]  /*145e0*/  FMUL.FTZ R110, R2, R110 ;  /* 0x0000006e026e7220 */ /* 0x000fe20000410000 */
[----:B------:R-:W-:Y:S01]  /*145f0*/  FSEL R154, R154, -INF , P3 ;  /* 0xff8000009a9a7808 */ /* 0x000fe20001800000 */
[C---:B------:R-:W-:Y:S01]  /*14600*/  FMUL.FTZ R115, R2.reuse, R115 ;  /* 0x0000007302737220 */ /* 0x040fe20000410000 */
[----:B------:R-:W-:Y:S01]  /*14610*/  ISETP.GT.AND P4, PT, R93, 0x10, PT ;  /* 0x000000105d00780c */ /* 0x000fe20003f84270 */
[----:B------:R-:W1:Y:S01]  /*14620*/  MUFU.TANH R161, R161 ;  /* 0x000000a100a17308 */ /* 0x000e620000002400 */
[----:B0-----:R-:W-:Y:S01]  /*14630*/  FSEL R153, R153, -INF , P2 ;  /* 0xff80000099997808 */ /* 0x001fe20001000000 */
[----:B------:R-:W-:Y:S01]  /*14640*/  ULDC UR4, c[0x0][0x988] ;  /* 0x0002620000047ab9 */ /* 0x000fe20000000800 */
[C---:B------:R-:W-:Y:S01]  /*14650*/  ISETP.GT.AND P5, PT, R93.reuse, 0x11, PT ;  /* 0x000000115d00780c */ /* 0x040fe20003fa4270 */
[----:B------:R-:W-:Y:S01]  /*14660*/  UMOV UR60, UR4 ;  /* 0x00000004003c7c82 */ /* 0x000fe20008000000 */
[C---:B------:R-:W-:Y:S01]  /*14670*/  ISETP.GT.AND P2, PT, R93.reuse, 0x18, PT ;  /* 0x000000185d00780c */ /* 0x040fe20003f44270 */
[C---:B------:R-:W-:Y:S01]  /*14680*/  FMUL.FTZ R90, R2.reuse, R90 ;  /* 0x0000005a025a7220 */ /* 0x040fe20000410000 */
[----:B------:R-:W-:Y:S01]  /*14690*/  ISETP.GT.AND P3, PT, R93, 0x19, PT ;  /* 0x000000195d00780c */ /* 0x000fe20003f64270 */
[----:B------:R-:W0:Y:S01]  /*146a0*/  MUFU.TANH R162, R162 ;  /* 0x000000a200a27308 */ /* 0x000e220000002400 */
[----:B------:R-:W-:Y:S01]  /*146b0*/  FSEL R157, R157, -INF , P4 ;  /* 0xff8000009d9d7808 */ /* 0x000fe20002000000 */
[----:B------:R-:W-:Y:S01]  /*146c0*/  FMUL.FTZ R138, R2, R138 ;  /* 0x0000008a028a7220 */ /* 0x000fe20000410000 */
[----:B---3--:R-:W-:Y:S01]  /*146d0*/  FSEL R158, R158, -INF , P5 ;  /* 0xff8000009e9e7808 */ /* 0x008fe20002800000 */
[C---:B------:R-:W-:Y:S01]  /*146e0*/  FMUL.FTZ R139, R2.reuse, R139 ;  /* 0x0000008b028b7220 */ /* 0x040fe20000410000 */
[C---:B------:R-:W-:Y:S01]  /*146f0*/  ISETP.GT.AND P4, PT, R93.reuse, 0x20, PT ;  /* 0x000000205d00780c */ /* 0x040fe20003f84270 */
[C---:B------:R-:W-:Y:S01]  /*14700*/  FMUL.FTZ R146, R2.reuse, R146 ;  /* 0x0000009202927220 */ /* 0x040fe20000410000 */
[----:B------:R-:W-:Y:S01]  /*14710*/  ISETP.GT.AND P5, PT, R93, 0x21, PT ;  /* 0x000000215d00780c */ /* 0x000fe20003fa4270 */
[----:B------:R-:W2:Y:S01]  /*14720*/  MUFU.TANH R137, R137 ;  /* 0x0000008900897308 */ /* 0x000ea20000002400 */
[----:B-1----:R-:W-:Y:S01]  /*14730*/  FSEL R161, R161, -INF , P2 ;  /* 0xff800000a1a17808 */ /* 0x002fe20001000000 */
[C---:B------:R-:W-:Y:S01]  /*14740*/  FMUL.FTZ R122, R2.reuse, R122 ;  /* 0x0000007a027a7220 */ /* 0x040fe20000410000 */
[C---:B------:R-:W-:Y:S01]  /*14750*/  ISETP.GT.AND P2, PT, R93.reuse, 0x28, PT ;  /* 0x000000285d00780c */ /* 0x040fe20003f44270 */
[----:B------:R-:W-:Y:S01]  /*14760*/  FMUL.FTZ R126, R2, R126 ;  /* 0x0000007e027e7220 */ /* 0x000fe20000410000 */
[----:B------:R-:W-:Y:S01]  /*14770*/  FSEL R136, R136, -INF , P4 ;  /* 0xff80000088887808 */ /* 0x000fe20002000000 */
[----:B------:R-:W-:Y:S01]  /*14780*/  FMUL.FTZ R127, R2, R127 ;  /* 0x0000007f027f7220 */ /* 0x000fe20000410000 */
[C---:B------:R-:W-:Y:S01]  /*14790*/  ISETP.GT.AND P4, PT, R93.reuse, 0x30, PT ;  /* 0x000000305d00780c */ /* 0x040fe20003f84270 */
[----:B------:R-:W1:Y:S01]  /*147a0*/  MUFU.TANH R140, R140 ;  /* 0x0000008c008c7308 */ /* 0x000e620000002400 */
[----:B0-----:R-:W-:Y:S01]  /*147b0*/  FSEL R162, R162, -INF , P3 ;  /* 0xff800000a2a27808 */ /* 0x001fe20001800000 */
[C---:B------:R-:W-:Y:S01]  /*147c0*/  FMUL.FTZ R131, R2.reuse, R131 ;  /* 0x0000008302837220 */ /* 0x040fe20000410000 */
[----:B------:R-:W-:Y:S01]  /*147d0*/  ISETP.GT.AND P3, PT, R93, 0x29, PT ;  /* 0x000000295d00780c */ /* 0x000fe20003f64270 */
[C---:B------:R-:W-:Y:S01]  /*147e0*/  FMUL.FTZ R134, R2.reuse, R134 ;  /* 0x0000008602867220 */ /* 0x040fe20000410000 */
[C---:B------:R-:W-:Y:S01]  /*147f0*/  FMUL.FTZ R106, R2.reuse, R106 ;  /* 0x0000006a026a7220 */ /* 0x040fe20000410000 */
[C---:B------:R-:W-:Y:S01]  /*14800*/  FMUL.FTZ R107, R2.reuse, R107 ;  /* 0x0000006b026b7220 */ /* 0x040fe20000410000 */
[C---:B------:R-:W-:Y:S01]  /*14810*/  FMUL.FTZ R114, R2.reuse, R114 ;  /* 0x0000007202727220 */ /* 0x040fe20000410000 */
[----:B------:R-:W0:Y:S01]  /*14820*/  MUFU.TANH R141, R141 ;  /* 0x0000008d008d7308 */ /* 0x000e220000002400 */
[----:B--2---:R-:W-:Y:S01]  /*14830*/  FSEL R137, R137, -INF , P5 ;  /* 0xff80000089897808 */ /* 0x004fe20002800000 */
[C---:B------:R-:W-:Y:S01]  /*14840*/  FMUL.FTZ R118, R2.reuse, R118 ;  /* 0x0000007602767220 */ /* 0x040fe20000410000 */
[C---:B------:R-:W-:Y:S01]  /*14850*/  ISETP.GT.AND P5, PT, R93.reuse, 0x31, PT ;  /* 0x000000315d00780c */ /* 0x040fe20003fa4270 */
[C---:B------:R-:W-:Y:S01]  /*14860*/  FMUL.FTZ R119, R2.reuse, R119 ;  /* 0x0000007702777220 */ /* 0x040fe20000410000 */
[C---:B------:R-:W-:Y:S01]  /*14870*/  FMUL.FTZ R91, R2.reuse, R91 ;  /* 0x0000005b025b7220 */ /* 0x040fe20000410000 */
[C---:B------:R-:W-:Y:S01]  /*14880*/  FMUL.FTZ R94, R2.reuse, R94 ;  /* 0x0000005e025e7220 */ /* 0x040fe20000410000 */
[----:B------:R-:W-:Y:S01]  /*14890*/  FMUL.FTZ R95, R2, R95 ;  /* 0x0000005f025f7220 */ /* 0x000fe20000410000 */
[----:B------:R-:W2:Y:S01]  /*148a0*/  MUFU.TANH R144, R144 ;  /* 0x0000009000907308 */ /* 0x000ea20000002400 */
[----:B-1----:R-:W-:Y:S01]  /*148b0*/  FSEL R140, R140, -INF , P2 ;  /* 0xff8000008c8c7808 */ /* 0x002fe20001000000 */
[C---:B------:R-:W-:Y:S01]  /*148c0*/  FMUL.FTZ R98, R2.reuse, R98 ;  /* 0x0000006202627220 */ /* 0x040fe20000410000 */
[----:B------:R-:W-:Y:S01]  /*148d0*/  ISETP.GT.AND P2, PT, R93, 0x38, PT ;  /* 0x000000385d00780c */ /* 0x000fe20003f44270 */
[C---:B------:R-:W-:Y:S01]  /*148e0*/  FMUL.FTZ R99, R2.reuse, R99 ;  /* 0x0000006302637220 */ /* 0x040fe20000410000 */
[C---:B------:R-:W-:Y:S01]  /*148f0*/  FMUL.FTZ R102, R2.reuse, R102 ;  /* 0x0000006602667220 */ /* 0x040fe20000410000 */
[----:B------:R-:W-:-:S02]  /*14900*/  FMUL.FTZ R103, R2, R103 ;  /* 0x0000006702677220 */ /* 0x000fc40000410000 */
[----:B------:R-:W1:Y:S01]  /*14910*/  MUFU.TANH R145, R145 ;  /* 0x0000009100917308 */ /* 0x000e620000002400 */
[----:B0-----:R-:W-:Y:S02]  /*14920*/  FSEL R141, R141, -INF , P3 ;  /* 0xff8000008d8d7808 */ /* 0x001fe40001800000 */
[----:B------:R-:W-:-:S05]  /*14930*/  ISETP.GT.AND P3, PT, R93, 0x39, PT ;  /* 0x000000395d00780c */ /* 0x000fca0003f64270 */
[----:B------:R-:W0:Y:S01]  /*14940*/  MUFU.TANH R148, R148 ;  /* 0x0000009400947308 */ /* 0x000e220000002400 */
[----:B--2---:R-:W-:Y:S02]  /*14950*/  FSEL R144, R144, -INF , P4 ;  /* 0xff80000090907808 */ /* 0x004fe40002000000 */
[----:B------:R-:W-:-:S05]  /*14960*/  ISETP.GT.AND P4, PT, R93, 0x40, PT ;  /* 0x000000405d00780c */ /* 0x000fca0003f84270 */
[----:B------:R-:W2:Y:S01]  /*14970*/  MUFU.TANH R149, R149 ;  /* 0x0000009500957308 */ /* 0x000ea20000002400 */
[----:B-1----:R-:W-:Y:S02]  /*14980*/  FSEL R145, R145, -INF , P5 ;  /* 0xff80000091917808 */ /* 0x002fe40002800000 */
[----:B------:R-:W-:-:S05]  /*14990*/  ISETP.GT.AND P5, PT, R93, 0x41, PT ;  /* 0x000000415d00780c */ /* 0x000fca0003fa4270 */
        /* <DEDUP_REMOVED lines=60> */
[----:B------:R-:W-:Y:S01]  /*14d60*/  MUFU.TANH R96, R96 ;  /* 0x0000006000607308 */ /* 0x000fe20000002400 */
[----:B-1----:R-:W-:Y:S02]  /*14d70*/  FSEL R165, R165, -INF , P2 ;  /* 0xff800000a5a57808 */ /* 0x002fe40001000000 */
[----:B------:R-:W-:-:S05]  /*14d80*/  ISETP.GT.AND P2, PT, R93, 0x98, PT ;  /* 0x000000985d00780c */ /* 0x000fca0003f44270 */
[----:B------:R-:W-:Y:S01]  /*14d90*/  MUFU.TANH R169, R169 ;  /* 0x000000a900a97308 */ /* 0x000fe20000002400 */
[----:B0-----:R-:W-:Y:S02]  /*14da0*/  FSEL R147, R147, -INF , P3 ;  /* 0xff80000093937808 */ /* 0x001fe40001800000 */
[----:B------:R-:W-:Y:S02]  /*14db0*/  ISETP.GT.AND P3, PT, R93, 0x99, PT ;  /* 0x000000995d00780c */ /* 0x000fe40003f64270 */
[----:B------:R-:W-:-:S03]  /*14dc0*/  FMNMX.FTZ R93, R168, R217, !PT ;  /* 0x000000d9a85d7209 */ /* 0x000fc60007810000 */
[----:B------:R-:W-:Y:S01]  /*14dd0*/  MUFU.TANH R155, R155 ;  /* 0x0000009b009b7308 */ /* 0x000fe20000002400 */
[----:B------:R-:W-:Y:S01]  /*14de0*/  FMNMX.FTZ R150, R20, R93, !PT ;  /* 0x0000005d14967209 */ /* 0x000fe20007810000 */
[----:B------:R-:W-:-:S03]  /*14df0*/  FMUL.FTZ R93, R2, R151 ;  /* 0x00000097025d7220 */ /* 0x000fc60000410000 */
[----:B------:R-:W-:-:S03]  /*14e00*/  FMNMX.FTZ R167, R153, R150, !PT ;  /* 0x0000009699a77209 */ /* 0x000fc60007810000 */
[----:B------:R-:W-:Y:S01]  /*14e10*/  MUFU.TANH R163, R163 ;  /* 0x000000a300a37308 */ /* 0x000fe20000002400 */
[----:B------:R-:W-:Y:S01]  /*14e20*/  FMNMX.FTZ R150, R154, R167, !PT ;  /* 0x000000a79a967209 */ /* 0x000fe20007810000 */
[----:B------:R-:W-:-:S03]  /*14e30*/  FMUL.FTZ R167, R2, R100 ;  /* 0x0000006402a77220 */ /* 0x000fc60000410000 */
[----:B------:R-:W-:-:S03]  /*14e40*/  FMNMX.FTZ R151, R157, R150, !PT ;  /* 0x000000969d977209 */ /* 0x000fc60007810000 */
[----:B------:R-:W0:Y:S01]  /*14e50*/  MUFU.TANH R167, R167 ;  /* 0x000000a700a77308 */ /* 0x000e220000002400 */
[----:B------:R-:W-:-:S04]  /*14e60*/  FMNMX.FTZ R150, R158, R151, !PT ;  /* 0x000000979e967209 */ /* 0x000fc80007810000 */
[----:B------:R-:W-:-:S03]  /*14e70*/  FMNMX.FTZ R151, R161, R150, !PT ;  /* 0x00000096a1977209 */ /* 0x000fc60007810000 */
[----:B------:R-:W-:Y:S01]  /*14e80*/  MUFU.TANH R142, R142 ;  /* 0x0000008e008e7308 */ /* 0x000fe20000002400 */
[----:B------:R-:W-:-:S04]  /*14e90*/  FMNMX.FTZ R151, R162, R151, !PT ;  /* 0x00000097a2977209 */ /* 0x000fc80007810000 */
[----:B------:R-:W-:-:S03]  /*14ea0*/  FMNMX.FTZ R150, R136, R151, !PT ;  /* 0x0000009788967209 */ /* 0x000fc60007810000 */
[----:B------:R-:W-:Y:S01]  /*14eb0*/  MUFU.TANH R15, R15 ;  /* 0x0000000f000f7308 */ /* 0x000fe20000002400 */
[----:B------:R-:W-:Y:S02]  /*14ec0*/  FMNMX.FTZ R151, R137, R150, !PT ;  /* 0x0000009689977209 */ /* 0x000fe40007810000 */
[----:B0-----:R-:W-:Y:S02]  /*14ed0*/  FSEL R101, R167, -INF , P2 ;  /* 0xff800000a7657808 */ /* 0x001fe40001000000 */
        /* <DEDUP_REMOVED lines=26> */
[----:B------:R-:W-:Y:S01]  /*15080*/  FMNMX.FTZ R151, R109, R150, !PT ;  /* 0x000000966d977209 */ /* 0x000fe20007810000 */
[----:B------:R-:W-:-:S03]  /*15090*/  FMUL.FTZ R150, R2, R97 ;  /* 0x0000006102967220 */ /* 0x000fc60000410000 */
[----:B------:R-:W-:Y:S01]  /*150a0*/  FMNMX.FTZ R170, R112, R151, !PT ;  /* 0x0000009770aa7209 */ /* 0x000fe20007810000 */
[----:B------:R-:W-:Y:S02]  /*150b0*/  FMUL.FTZ R151, R2, R111 ;  /* 0x0000006f02977220 */ /* 0x000fe40000410000 */
[----:B------:R-:W0:Y:S01]  /*150c0*/  MUFU.TANH R150, R150 ;  /* 0x0000009600967308 */ /* 0x000e220000002400 */
[----:B------:R-:W-:-:S04]  /*150d0*/  FMNMX.FTZ R97, R113, R170, !PT ;  /* 0x000000aa71617209 */ /* 0x000fc80007810000 */
[----:B------:R-:W-:-:S03]  /*150e0*/  FMNMX.FTZ R170, R116, R97, !PT ;  /* 0x0000006174aa7209 */ /* 0x000fc60007810000 */
[----:B------:R-:W1:Y:S01]  /*150f0*/  MUFU.TANH R152, R152 ;  /* 0x0000009800987308 */ /* 0x000e620000002400 */
[----:B------:R-:W-:-:S04]  /*15100*/  FMNMX.FTZ R97, R117, R170, !PT ;  /* 0x000000aa75617209 */ /* 0x000fc80007810000 */
[----:B------:R-:W-:Y:S02]  /*15110*/  FMNMX.FTZ R100, R88, R97, !PT ;  /* 0x0000006158647209 */ /* 0x000fe40007810000 */
[----:B------:R-:W-:Y:S01]  /*15120*/  FSEL R97, R96, -INF , P4 ;  /* 0xff80000060617808 */ /* 0x000fe20002000000 */
[----:B------:R-:W2:Y:S01]  /*15130*/  MUFU.TANH R90, R90 ;  /* 0x0000005a005a7308 */ /* 0x000ea20000002400 */
[----:B------:R-:W-:-:S04]  /*15140*/  FMNMX.FTZ R100, R89, R100, !PT ;  /* 0x0000006459647209 */ /* 0x000fc80007810000 */
[----:B------:R-:W-:-:S03]  /*15150*/  FMNMX.FTZ R100, R165, R100, !PT ;  /* 0x00000064a5647209 */ /* 0x000fc60007810000 */
[----:B------:R3:W-:Y:S01]  /*15160*/  MUFU.TANH R96, R151 ;  /* 0x0000009700607308 */ /* 0x0007e20000002400 */
[----:B------:R-:W-:Y:S02]  /*15170*/  FMNMX.FTZ R170, R147, R100, !PT ;  /* 0x0000006493aa7209 */ /* 0x000fe40007810000 */
[----:B0-----:R-:W-:Y:S02]  /*15180*/  FSEL R100, R150, -INF , P5 ;  /* 0xff80000096647808 */ /* 0x001fe40002800000 */
[----:B------:R-:W-:-:S03]  /*15190*/  FMNMX.FTZ R111, R97, R170, !PT ;  /* 0x000000aa616f7209 */ /* 0x000fc60007810000 */
[----:B------:R-:W0:Y:S01]  /*151a0*/  MUFU.TANH R159, R159 ;  /* 0x0000009f009f7308 */ /* 0x000e220000002400 */
[----:B------:R-:W-:Y:S01]  /*151b0*/  FMNMX.FTZ R150, R100, R111, !PT ;  /* 0x0000006f64967209 */ /* 0x000fe20007810000 */
[----:B---3--:R-:W3:Y:S01]  /*151c0*/  SHFL.IDX PT, R151, R14, 0x1, 0x1c1f ;  /* 0x003c1f000e977f89 */ /* 0x008ee200000e0000 */
[----:B------:R-:W-:Y:S02]  /*151d0*/  FSEL R111, R169, -INF , P3 ;  /* 0xff800000a96f7808 */ /* 0x000fe40001800000 */
[----:B------:R-:W-:-:S03]  /*151e0*/  FMNMX.FTZ R150, R101, R150, !PT ;  /* 0x0000009665967209 */ /* 0x000fc60007810000 */
[----:B------:R-:W4:Y:S01]  /*151f0*/  MUFU.TANH R160, R160 ;  /* 0x000000a000a07308 */ /* 0x000f220000002400 */
[----:B------:R-:W-:-:S05]  /*15200*/  FMNMX.FTZ R167, R111, R150, !PT ;  /* 0x000000966fa77209 */ /* 0x000fca0007810000 */
[----:B------:R-:W5:Y:S02]  /*15210*/  SHFL.BFLY PT, R150, R167, 0x2, 0x1f ;  /* 0x0c401f00a7967f89 */ /* 0x000f6400000e0000 */
[----:B------:R-:W4:Y:S08]  /*15220*/  MUFU.TANH R138, R138 ;  /* 0x0000008a008a7308 */ /* 0x000f300000002400 */
[----:B------:R-:W4:Y:S01]  /*15230*/  MUFU.TANH R139, R139 ;  /* 0x0000008b008b7308 */ /* 0x000f220000002400 */
[----:B---3--:R-:W-:-:S02]  /*15240*/  IMAD.IADD R92, R92, 0x1, R151 ;  /* 0x000000015c5c7824 */ /* 0x008fc400078e0297 */
[----:B------:R-:W-:-:S03]  /*15250*/  IMAD.U32 R151, RZ, RZ, UR60 ;  /* 0x0000003cff977e24 */ /* 0x000fc6000f8e00ff */
[C---:B------:R-:W-:Y:S02]  /*15260*/  ISETP.GT.AND P4, PT, R92.reuse, 0x8, PT ;  /* 0x000000085c00780c */ /* 0x040fe40003f84270 */
[----:B------:R-:W3:Y:S01]  /*15270*/  MUFU.TANH R146, R146 ;  /* 0x0000009200927308 */ /* 0x000ee20000002400 */
[C---:B------:R-:W-:Y:S02]  /*15280*/  ISETP.GT.AND P2, PT, R92.reuse, 0x9, PT ;  /* 0x000000095c00780c */ /* 0x040fe40003f44270 */
[----:B------:R-:W-:Y:S02]  /*15290*/  FSEL R155, R155, -INF , P4 ;  /* 0xff8000009b9b7808 */ /* 0x000fe40002000000 */
[----:B------:R-:W-:Y:S02]  /*152a0*/  ISETP.GT.AND P4, PT, R92, 0x18, PT ;  /* 0x000000185c00780c */ /* 0x000fe40003f84270 */
[----:B-----5:R-:W-:Y:S01]  /*152b0*/  FMNMX.FTZ R150, R167, R150, !PT ;  /* 0x00000096a7967209 */ /* 0x020fe20007810000 */
[----:B------:R-:W5:Y:S01]  /*152c0*/  MUFU.TANH R166, R166 ;  /* 0x000000a600a67308 */ /* 0x000f620000002400 */
[----:B------:R-:W-:-:S02]  /*152d0*/  FSEL R163, R163, -INF , P4 ;  /* 0xff800000a3a37808 */ /* 0x000fc40002000000 */
[----:B------:R-:W-:Y:S01]  /*152e0*/  ISETP.GT.AND P4, PT, R92, 0x28, PT ;  /* 0x000000285c00780c */ /* 0x000fe20003f84270 */
[----:B------:R-:W1:Y:S01]  /*152f0*/  SHFL.BFLY PT, R167, R150, 0x1, 0x1f ;  /* 0x0c201f0096a77f89 */ /* 0x000e6200000e0000 */
[----:B------:R-:W-:Y:S02]  /*15300*/  FSEL R156, R156, -INF , P2 ;  /* 0xff8000009c9c7808 */ /* 0x000fe40001000000 */
[----:B------:R-:W-:Y:S01]  /*15310*/  FSEL R142, R142, -INF , P4 ;  /* 0xff8000008e8e7808 */ /* 0x000fe20002000000 */
[----:B------:R-:W5:Y:S01]  /*15320*/  MUFU.TANH R93, R93 ;  /* 0x0000005d005d7308 */ /* 0x000f620000002400 */
[C---:B------:R-:W-:Y:S02]  /*15330*/  ISETP.GT.AND P4, PT, R92.reuse, 0x38, PT ;  /* 0x000000385c00780c */ /* 0x040fe40003f84270 */
[----:B------:R-:W-:Y:S02]  /*15340*/  ISETP.GT.AND P2, PT, R92, 0x19, PT ;  /* 0x000000195c00780c */ /* 0x000fe40003f44270 */
[----:B------:R-:W-:-:S02]  /*15350*/  FSEL R15, R15, -INF , P4 ;  /* 0xff8000000f0f7808 */ /* 0x000fc40002000000 */
[----:B------:R-:W-:Y:S01]  /*15360*/  ISETP.GT.AND P4, PT, R92, 0x41, PT ;  /* 0x000000415c00780c */ /* 0x000fe20003f84270 */
[----:B------:R-:W5:Y:S01]  /*15370*/  MUFU.TANH R122, R122 ;  /* 0x0000007a007a7308 */ /* 0x000f620000002400 */
[----:B------:R-:W-:Y:S02]  /*15380*/  FSEL R164, R164, -INF , P2 ;  /* 0xff800000a4a47808 */ /* 0x000fe40001000000 */
[----:B------:R-:W-:Y:S02]  /*15390*/  FSEL R123, R123, -INF , P4 ;  /* 0xff8000007b7b7808 */ /* 0x000fe40002000000 */
[C---:B------:R-:W-:Y:S02]  /*153a0*/  ISETP.GT.AND P4, PT, R92.reuse, 0x50, PT ;  /* 0x000000505c00780c */ /* 0x040fe40003f84270 */
[----:B------:R-:W-:Y:S01]  /*153b0*/  ISETP.GT.AND P2, PT, R92, 0x29, PT ;  /* 0x000000295c00780c */ /* 0x000fe20003f44270 */
[----:B------:R-:W5:Y:S01]  /*153c0*/  MUFU.TANH R126, R126 ;  /* 0x0000007e007e7308 */ /* 0x000f620000002400 */
[----:B------:R-:W-:-:S02]  /*153d0*/  FSEL R130, R130, -INF , P4 ;  /* 0xff80000082827808 */ /* 0x000fc40002000000 */
[----:B------:R-:W-:Y:S02]  /*153e0*/  ISETP.GT.AND P4, PT, R92, 0x59, PT ;  /* 0x000000595c00780c */ /* 0x000fe40003f84270 */
[----:B-1----:R-:W-:Y:S02]  /*153f0*/  FMNMX.FTZ R14, R150, R167, !PT ;  /* 0x000000a7960e7209 */ /* 0x002fe40007810000 */
[----:B------:R-:W-:Y:S01]  /*15400*/  FSEL R143, R143, -INF , P2 ;  /* 0xff8000008f8f7808 */ /* 0x000fe20001000000 */
[----:B------:R-:W1:Y:S01]  /*15410*/  MUFU.TANH R127, R127 ;  /* 0x0000007f007f7308 */ /* 0x000e620000002400 */
[C---:B------:R-:W-:Y:S01]  /*15420*/  FSETP.NEU.FTZ.AND P2, PT, R14.reuse, -INF , PT ;  /* 0xff8000000e00780b */ /* 0x040fe20003f5d000 */
[----:B------:R-:W-:-:S01]  /*15430*/  FFMA.FTZ R150, R14, R151, -8 ;  /* 0xc10000000e967423 */ /* 0x000fc20000010097 */
[----:B------:R-:W-:Y:S02]  /*15440*/  FSEL R135, R135, -INF , P4 ;  /* 0xff80000087877808 */ /* 0x000fe40002000000 */
[----:B------:R-:W-:-:S02]  /*15450*/  ISETP.GT.AND P4, PT, R92, 0x68, PT ;  /* 0x000000685c00780c */ /* 0x000fc40003f84270 */
[----:B------:R-:W-:Y:S01]  /*15460*/  FSEL R150, R150, RZ, P2 ;  /* 0x000000ff96967208 */ /* 0x000fe20001000000 */
[----:B------:R-:W1:Y:S01]  /*15470*/  MUFU.TANH R131, R131 ;  /* 0x0000008300837308 */ /* 0x000e620000002400 */
[----:B------:R-:W-:Y:S02]  /*15480*/  ISETP.GT.AND P5, PT, R92, RZ, PT ;  /* 0x000000ff5c00720c */ /* 0x000fe40003fa4270 */
[----:B------:R-:W-:Y:S01]  /*15490*/  FSEL R110, R110, -INF , P4 ;  /* 0xff8000006e6e7808 */ /* 0x000fe20002000000 */
[----:B------:R-:W-:-:S01]  /*154a0*/  FFMA.FTZ R151, R20, UR60, -R150 ;  /* 0x0000003c14977c23 */ /* 0x000fc20008010896 */
[----:B------:R-:W-:Y:S01]  /*154b0*/  ISETP.GT.AND P4, PT, R92, 0x71, PT ;  /* 0x000000715c00780c */ /* 0x000fe20003f84270 */
[----:B------:R-:W-:-:S01]  /*154c0*/  FFMA.FTZ R167, R157, UR60, -R150 ;  /* 0x0000003c9da77c23 */ /* 0x000fc20008010896 */
[----:B------:R-:W-:Y:S01]  /*154d0*/  ISETP.GT.AND P3, PT, R92, 0x1, PT ;  /* 0x000000015c00780c */ /* 0x000fe20003f64270 */
[----:B------:R-:W-:-:S01]  /*154e0*/  FFMA.FTZ R20, R153, UR60, -R150 ;  /* 0x0000003c99147c23 */ /* 0x000fc20008010896 */
[----:B------:R-:W-:Y:S01]  /*154f0*/  FSEL R21, R21, -INF , P5 ;  /* 0xff80000015157808 */ /* 0x000fe20002800000 */
[----:B------:R-:W-:-:S01]  /*15500*/  FFMA.FTZ R153, R154, UR60, -R150 ;  /* 0x0000003c9a997c23 */ /* 0x000fc20008010896 */
[----:B------:R-:W-:Y:S01]  /*15510*/  FSEL R154, R115, -INF , P4 ;  /* 0xff800000739a7808 */ /* 0x000fe20002000000 */
[----:B------:R-:W1:Y:S01]  /*15520*/  MUFU.TANH R134, R134 ;  /* 0x0000008600867308 */ /* 0x000e620000002400 */
[----:B------:R-:W-:Y:S01]  /*15530*/  ISETP.GT.AND P4, PT, R92, 0x80, PT ;  /* 0x000000805c00780c */ /* 0x000fe20003f84270 */
[--C-:B------:R-:W-:Y:S01]  /*15540*/  FFMA.FTZ R169, R161, UR60, -R150.reuse ;  /* 0x0000003ca1a97c23 */ /* 0x100fe20008010896 */
[----:B------:R-:W-:Y:S01]  /*15550*/  FSEL R152, R152, -INF , P3 ;  /* 0xff80000098987808 */ /* 0x000fe20001800000 */
[--C-:B------:R-:W-:Y:S01]  /*15560*/  FFMA.FTZ R168, R168, UR60, -R150.reuse ;  /* 0x0000003ca8a87c23 */ /* 0x100fe20008010896 */
[----:B--2---:R-:W-:Y:S01]  /*15570*/  FSEL R157, R90, -INF , P4 ;  /* 0xff8000005a9d7808 */ /* 0x004fe20002000000 */
[--C-:B------:R-:W-:Y:S01]  /*15580*/  FFMA.FTZ R158, R158, UR60, -R150.reuse ;  /* 0x0000003c9e9e7c23 */ /* 0x100fe20008010896 */
[C---:B------:R-:W-:Y:S01]  /*15590*/  ISETP.GT.AND P5, PT, R92.reuse, 0x10, PT ;  /* 0x000000105c00780c */ /* 0x040fe20003fa4270 */
[----:B------:R2:W-:Y:S01]  /*155a0*/  MUFU.EX2 R115, R167 ;  /* 0x000000a700737308 */ /* 0x0005e20000000800 */
[----:B------:R-:W-:Y:S01]  /*155b0*/  ISETP.GT.AND P3, PT, R92, 0x11, PT ;  /* 0x000000115c00780c */ /* 0x000fe20003f64270 */
[--C-:B------:R-:W-:Y:S01]  /*155c0*/  FFMA.FTZ R136, R136, UR60, -R150.reuse ;  /* 0x0000003c88887c23 */ /* 0x100fe20008010896 */
[----:B0-----:R-:W-:Y:S01]  /*155d0*/  FSEL R159, R159, -INF , P5 ;  /* 0xff8000009f9f7808 */ /* 0x001fe20002800000 */
[--C-:B------:R-:W-:Y:S01]  /*155e0*/  FFMA.FTZ R137, R137, UR60, -R150.reuse ;  /* 0x0000003c89897c23 */ /* 0x100fe20008010896 */
[----:B----4-:R-:W-:Y:S01]  /*155f0*/  FSEL R160, R160, -INF , P3 ;  /* 0xff800000a0a07808 */ /* 0x010fe20001800000 */
[--C-:B------:R-:W-:Y:S01]  /*15600*/  FFMA.FTZ R140, R140, UR60, -R150.reuse ;  /* 0x0000003c8c8c7c23 */ /* 0x100fe20008010896 */
[C---:B------:R-:W-:Y:S01]  /*15610*/  ISETP.GT.AND P5, PT, R92.reuse, 0x20, PT ;  /* 0x000000205c00780c */ /* 0x040fe20003fa4270 */
[----:B------:R-:W0:Y:S01]  /*15620*/  MUFU.TANH R106, R106 ;  /* 0x0000006a006a7308 */ /* 0x000e220000002400 */
[----:B--2---:R-:W-:Y:S01]  /*15630*/  FMNMX.FTZ R167, R21, R216, !PT ;  /* 0x000000d815a77209 */ /* 0x004fe20007810000 */
[--C-:B------:R-:W-:Y:S01]  /*15640*/  FFMA.FTZ R141, R141, UR60, -R150.reuse ;  /* 0x0000003c8d8d7c23 */ /* 0x100fe20008010896 */
[----:B------:R-:W-:Y:S01]  /*15650*/  ISETP.GT.AND P3, PT, R92, 0x21, PT ;  /* 0x000000215c00780c */ /* 0x000fe20003f64270 */
[--C-:B------:R-:W-:Y:S01]  /*15660*/  FFMA.FTZ R144, R144, UR60, -R150.reuse ;  /* 0x0000003c90907c23 */ /* 0x100fe20008010896 */
[----:B------:R-:W-:Y:S01]  /*15670*/  FMNMX.FTZ R90, R152, R167, !PT ;  /* 0x000000a7985a7209 */ /* 0x000fe20007810000 */
[--C-:B------:R-:W-:Y:S01]  /*15680*/  FFMA.FTZ R145, R145, UR60, -R150.reuse ;  /* 0x0000003c91917c23 */ /* 0x100fe20008010896 */
[----:B------:R-:W-:Y:S01]  /*15690*/  FSEL R138, R138, -INF , P5 ;  /* 0xff8000008a8a7808 */ /* 0x000fe20002800000 */
[----:B------:R-:W2:Y:S01]  /*156a0*/  MUFU.TANH R107, R107 ;  /* 0x0000006b006b7308 */ /* 0x000ea20000002400 */
[----:B------:R-:W-:Y:S01]  /*156b0*/  FMNMX.FTZ R167, R155, R90, !PT ;  /* 0x0000005a9ba77209 */ /* 0x000fe20007810000 */
[--C-:B------:R-:W-:Y:S01]  /*156c0*/  FFMA.FTZ R148, R148, UR60, -R150.reuse ;  /* 0x0000003c94947c23 */ /* 0x100fe20008010896 */
[----:B------:R-:W-:Y:S01]  /*156d0*/  FSEL R139, R139, -INF , P3 ;  /* 0xff8000008b8b7808 */ /* 0x000fe20001800000 */
[--C-:B------:R-:W-:Y:S01]  /*156e0*/  FFMA.FTZ R149, R149, UR60, -R150.reuse ;  /* 0x0000003c95957c23 */ /* 0x100fe20008010896 */
[----:B------:R-:W-:Y:S01]  /*156f0*/  FMNMX.FTZ R90, R156, R167, !PT ;  /* 0x000000a79c5a7209 */ /* 0x000fe20007810000 */
[--C-:B------:R-:W-:Y:S01]  /*15700*/  FFMA.FTZ R120, R120, UR60, -R150.reuse ;  /* 0x0000003c78787c23 */ /* 0x100fe20008010896 */
[C---:B------:R-:W-:Y:S01]  /*15710*/  ISETP.GT.AND P5, PT, R92.reuse, 0x30, PT ;  /* 0x000000305c00780c */ /* 0x040fe20003fa4270 */
[----:B------:R-:W4:Y:S01]  /*15720*/  MUFU.TANH R114, R114 ;  /* 0x0000007200727308 */ /* 0x000f220000002400 */
[----:B------:R-:W-:Y:S01]  /*15730*/  FMNMX.FTZ R167, R159, R90, !PT ;  /* 0x0000005a9fa77209 */ /* 0x000fe20007810000 */
[--C-:B------:R-:W-:Y:S01]  /*15740*/  FFMA.FTZ R121, R121, UR60, -R150.reuse ;  /* 0x0000003c79797c23 */ /* 0x100fe20008010896 */
[----:B------:R-:W-:Y:S01]  /*15750*/  ISETP.GT.AND P3, PT, R92, 0x31, PT ;  /* 0x000000315c00780c */ /* 0x000fe20003f64270 */
[--C-:B------:R-:W-:Y:S01]  /*15760*/  FFMA.FTZ R124, R124, UR60, -R150.reuse ;  /* 0x0000003c7c7c7c23 */ /* 0x100fe20008010896 */
[----:B------:R-:W-:Y:S01]  /*15770*/  FMNMX.FTZ R90, R160, R167, !PT ;  /* 0x000000a7a05a7209 */ /* 0x000fe20007810000 */
[--C-:B------:R-:W-:Y:S01]  /*15780*/  FFMA.FTZ R125, R125, UR60, -R150.reuse ;  /* 0x0000003c7d7d7c23 */ /* 0x100fe20008010896 */
[----:B---3--:R-:W-:Y:S01]  /*15790*/  FSEL R146, R146, -INF , P5 ;  /* 0xff80000092927808 */ /* 0x008fe20002800000 */
[----:B------:R-:W3:Y:S01]  /*157a0*/  MUFU.TANH R118, R118 ;  /* 0x0000007600767308 */ /* 0x000ee20000002400 */
[----:B------:R-:W-:Y:S01]  /*157b0*/  FMNMX.FTZ R167, R163, R90, !PT ;  /* 0x0000005aa3a77209 */ /* 0x000fe20007810000 */
[--C-:B------:R-:W-:Y:S01]  /*157c0*/  FFMA.FTZ R128, R128, UR60, -R150.reuse ;  /* 0x0000003c80807c23 */ /* 0x100fe20008010896 */
[----:B-----5:R-:W-:Y:S01]  /*157d0*/  FSEL R166, R166, -INF , P3 ;  /* 0xff800000a6a67808 */ /* 0x020fe20001800000 */
[--C-:B------:R-:W-:Y:S01]  /*157e0*/  FFMA.FTZ R129, R129, UR60, -R150.reuse ;  /* 0x0000003c81817c23 */ /* 0x100fe20008010896 */
[----:B------:R-:W-:Y:S01]  /*157f0*/  FMNMX.FTZ R167, R164, R167, !PT ;  /* 0x000000a7a4a77209 */ /* 0x000fe20007810000 */
[--C-:B------:R-:W-:Y:S01]  /*15800*/  FFMA.FTZ R132, R132, UR60, -R150.reuse ;  /* 0x0000003c84847c23 */ /* 0x100fe20008010896 */
[----:B------:R-:W-:Y:S01]  /*15810*/  ISETP.GT.AND P5, PT, R92, 0x39, PT ;  /* 0x000000395c00780c */ /* 0x000fe20003fa4270 */
[----:B------:R-:W5:Y:S01]  /*15820*/  MUFU.TANH R119, R119 ;  /* 0x0000007700777308 */ /* 0x000f620000002400 */
[----:B------:R-:W-:Y:S01]  /*15830*/  FMNMX.FTZ R90, R138, R167, !PT ;  /* 0x000000a78a5a7209 */ /* 0x000fe20007810000 */
[--C-:B------:R-:W-:Y:S01]  /*15840*/  FFMA.FTZ R133, R133, UR60, -R150.reuse ;  /* 0x0000003c85857c23 */ /* 0x100fe20008010896 */
[----:B------:R-:W-:Y:S01]  /*15850*/  ISETP.GT.AND P3, PT, R92, 0x40, PT ;  /* 0x000000405c00780c */ /* 0x000fe20003f64270 */
[--C-:B------:R-:W-:Y:S01]  /*15860*/  FFMA.FTZ R104, R104, UR60, -R150.reuse ;  /* 0x0000003c68687c23 */ /* 0x100fe20008010896 */
[----:B------:R-:W-:Y:S01]  /*15870*/  FMNMX.FTZ R167, R139, R90, !PT ;  /* 0x0000005a8ba77209 */ /* 0x000fe20007810000 */
[--C-:B------:R-:W-:Y:S01]  /*15880*/  FFMA.FTZ R105, R105, UR60, -R150.reuse ;  /* 0x0000003c69697c23 */ /* 0x100fe20008010896 */
[----:B------:R-:W-:Y:S01]  /*15890*/  FSEL R93, R93, -INF , P5 ;  /* 0xff8000005d5d7808 */ /* 0x000fe20002800000 */
[----:B------:R-:W5:Y:S01]  /*158a0*/  MUFU.TANH R91, R91 ;  /* 0x0000005b005b7308 */ /* 0x000f620000002400 */
[----:B------:R-:W-:Y:S01]  /*158b0*/  FMNMX.FTZ R90, R142, R167, !PT ;  /* 0x000000a78e5a7209 */ /* 0x000fe20007810000 */
[--C-:B------:R-:W-:Y:S01]  /*158c0*/  FFMA.FTZ R108, R108, UR60, -R150.reuse ;  /* 0x0000003c6c6c7c23 */ /* 0x100fe20008010896 */
[----:B------:R-:W-:Y:S01]  /*158d0*/  FSEL R122, R122, -INF , P3 ;  /* 0xff8000007a7a7808 */ /* 0x000fe20001800000 */
        /* <DEDUP_REMOVED lines=23> */
[----:B------:R-:W-:Y:S01]  /*15a50*/  ISETP.GT.AND P3, PT, R92, 0x58, PT ;  /* 0x000000585c00780c */ /* 0x000fe20003f64270 */
[--C-:B------:R-:W-:Y:S01]  /*15a60*/  FFMA.FTZ R100, R100, UR60, -R150.reuse ;  /* 0x0000003c64647c23 */ /* 0x100fe20008010896 */
[----:B------:R-:W-:Y:S01]  /*15a70*/  FMNMX.FTZ R167, R123, R90, !PT ;  /* 0x0000005a7ba77209 */ /* 0x000fe20007810000 */
[----:B------:R-:W-:Y:S01]  /*15a80*/  FFMA.FTZ R101, R101, UR60, -R150 ;  /* 0x0000003c65657c23 */ /* 0x000fe20008010896 */
[----:B------:R-:W-:Y:S01]  /*15a90*/  FSEL R131, R131, -INF , P5 ;  /* 0xff80000083837808 */ /* 0x000fe20002800000 */
[----:B------:R-:W1:Y:S01]  /*15aa0*/  MUFU.TANH R99, R99 ;  /* 0x0000006300637308 */ /* 0x000e620000002400 */
[----:B------:R-:W-:-:S02]  /*15ab0*/  FMNMX.FTZ R90, R126, R167, !PT ;  /* 0x000000a77e5a7209 */ /* 0x000fc40007810000 */
[----:B------:R-:W-:Y:S02]  /*15ac0*/  FSEL R134, R134, -INF , P3 ;  /* 0xff80000086867808 */ /* 0x000fe40001800000 */
[----:B------:R-:W-:Y:S02]  /*15ad0*/  FMNMX.FTZ R167, R127, R90, !PT ;  /* 0x0000005a7fa77209 */ /* 0x000fe40007810000 */
[----:B------:R-:W-:Y:S01]  /*15ae0*/  ISETP.GT.AND P5, PT, R92, 0x60, PT ;  /* 0x000000605c00780c */ /* 0x000fe20003fa4270 */
[----:B------:R-:W1:Y:S01]  /*15af0*/  MUFU.TANH R102, R102 ;  /* 0x0000006600667308 */ /* 0x000e620000002400 */
[----:B------:R-:W-:Y:S02]  /*15b00*/  FMNMX.FTZ R90, R130, R167, !PT ;  /* 0x000000a7825a7209 */ /* 0x000fe40007810000 */
[----:B------:R-:W-:Y:S02]  /*15b10*/  ISETP.GT.AND P3, PT, R92, 0x61, PT ;  /* 0x000000615c00780c */ /* 0x000fe40003f64270 */
[----:B------:R-:W-:-:S02]  /*15b20*/  FMNMX.FTZ R167, R131, R90, !PT ;  /* 0x0000005a83a77209 */ /* 0x000fc40007810000 */
[----:B0-----:R-:W-:Y:S01]  /*15b30*/  FSEL R106, R106, -INF , P5 ;  /* 0xff8000006a6a7808 */ /* 0x001fe20002800000 */
[----:B------:R-:W0:Y:S01]  /*15b40*/  MUFU.TANH R103, R103 ;  /* 0x0000006700677308 */ /* 0x000e220000002400 */
[----:B------:R-:W-:Y:S02]  /*15b50*/  FMNMX.FTZ R90, R134, R167, !PT ;  /* 0x000000a7865a7209 */ /* 0x000fe40007810000 */
[----:B--2---:R-:W-:Y:S02]  /*15b60*/  FSEL R107, R107, -INF , P3 ;  /* 0xff8000006b6b7808 */ /* 0x004fe40001800000 */
[----:B------:R-:W-:Y:S02]  /*15b70*/  FMNMX.FTZ R167, R135, R90, !PT ;  /* 0x0000005a87a77209 */ /* 0x000fe40007810000 */
[----:B------:R-:W-:Y:S01]  /*15b80*/  ISETP.GT.AND P5, PT, R92, 0x69, PT ;  /* 0x000000695c00780c */ /* 0x000fe20003fa4270 */
[----:B------:R-:W-:Y:S01]  /*15b90*/  MUFU.EX2 R168, R168 ;  /* 0x000000a800a87308 */ /* 0x000fe20000000800 */
[----:B------:R-:W-:-:S02]  /*15ba0*/  FMNMX.FTZ R90, R106, R167, !PT ;  /* 0x000000a76a5a7209 */ /* 0x000fc40007810000 */
[----:B------:R-:W-:Y:S02]  /*15bb0*/  ISETP.GT.AND P3, PT, R92, 0x70, PT ;  /* 0x000000705c00780c */ /* 0x000fe40003f64270 */
[----:B------:R-:W-:Y:S02]  /*15bc0*/  FMNMX.FTZ R167, R107, R90, !PT ;  /* 0x0000005a6ba77209 */ /* 0x000fe40007810000 */
[----:B------:R-:W-:Y:S01]  /*15bd0*/  FSEL R96, R96, -INF , P5 ;  /* 0xff80000060607808 */ /* 0x000fe20002800000 */
[----:B------:R-:W-:Y:S01]  /*15be0*/  MUFU.EX2 R151, R151 ;  /* 0x0000009700977308 */ /* 0x000fe20000000800 */
[----:B------:R-:W-:Y:S02]  /*15bf0*/  FMNMX.FTZ R167, R110, R167, !PT ;  /* 0x000000a76ea77209 */ /* 0x000fe40007810000 */
[----:B----4-:R-:W-:Y:S02]  /*15c00*/  FSEL R114, R114, -INF , P3 ;  /* 0xff80000072727808 */ /* 0x010fe40001800000 */
[----:B------:R-:W-:-:S02]  /*15c10*/  FMNMX.FTZ R167, R96, R167, !PT ;  /* 0x000000a760a77209 */ /* 0x000fc40007810000 */
[----:B------:R-:W-:Y:S01]  /*15c20*/  ISETP.GT.AND P5, PT, R92, 0x78, PT ;  /* 0x000000785c00780c */ /* 0x000fe20003fa4270 */
[----:B------:R-:W-:Y:S01]  /*15c30*/  MUFU.EX2 R20, R20 ;  /* 0x0000001400147308 */ /* 0x000fe20000000800 */
[----:B------:R-:W-:Y:S02]  /*15c40*/  FMNMX.FTZ R167, R114, R167, !PT ;  /* 0x000000a772a77209 */ /* 0x000fe40007810000 */
[----:B------:R-:W-:Y:S02]  /*15c50*/  ISETP.GT.AND P3, PT, R92, 0x79, PT ;  /* 0x000000795c00780c */ /* 0x000fe40003f64270 */
[----:B---3--:R-:W-:Y:S02]  /*15c60*/  FSEL R118, R118, -INF , P5 ;  /* 0xff80000076767808 */ /* 0x008fe40002800000 */
[----:B------:R-:W-:Y:S01]  /*15c70*/  FMNMX.FTZ R167, R154, R167, !PT ;  /* 0x000000a79aa77209 */ /* 0x000fe20007810000 */
[----:B------:R-:W-:Y:S01]  /*15c80*/  MUFU.EX2 R153, R153 ;  /* 0x0000009900997308 */ /* 0x000fe20000000800 */
[----:B-----5:R-:W-:-:S02]  /*15c90*/  FSEL R119, R119, -INF , P3 ;  /* 0xff80000077777808 */ /* 0x020fc40001800000 */
[----:B------:R-:W-:Y:S02]  /*15ca0*/  FMNMX.FTZ R90, R118, R167, !PT ;  /* 0x000000a7765a7209 */ /* 0x000fe40007810000 */
[C---:B------:R-:W-:Y:S02]  /*15cb0*/  ISETP.GT.AND P5, PT, R92.reuse, 0x81, PT ;  /* 0x000000815c00780c */ /* 0x040fe40003fa4270 */
[----:B------:R-:W-:Y:S01]  /*15cc0*/  FMNMX.FTZ R90, R119, R90, !PT ;  /* 0x0000005a775a7209 */ /* 0x000fe20007810000 */
[----:B------:R-:W-:Y:S01]  /*15cd0*/  MUFU.EX2 R158, R158 ;  /* 0x0000009e009e7308 */ /* 0x000fe20000000800 */
[----:B------:R-:W-:Y:S02]  /*15ce0*/  ISETP.GT.AND P3, PT, R92, 0x88, PT ;  /* 0x000000885c00780c */ /* 0x000fe40003f64270 */
[----:B------:R-:W-:Y:S02]  /*15cf0*/  FSEL R91, R91, -INF , P5 ;  /* 0xff8000005b5b7808 */ /* 0x000fe40002800000 */
[----:B------:R-:W-:-:S02]  /*15d00*/  FMNMX.FTZ R90, R157, R90, !PT ;  /* 0x0000005a9d5a7209 */ /* 0x000fc40007810000 */
[----:B------:R-:W-:Y:S01]  /*15d10*/  ISETP.GT.AND P4, PT, R92, 0x89, PT ;  /* 0x000000895c00780c */ /* 0x000fe20003f84270 */
[----:B------:R-:W-:Y:S01]  /*15d20*/  MUFU.EX2 R136, R136 ;  /* 0x0000008800887308 */ /* 0x000fe20000000800 */
[----:B------:R-:W-:Y:S02]  /*15d30*/  FSEL R94, R94, -INF , P3 ;  /* 0xff8000005e5e7808 */ /* 0x000fe40001800000 */
[----:B------:R-:W-:Y:S02]  /*15d40*/  FMNMX.FTZ R167, R91, R90, !PT ;  /* 0x0000005a5ba77209 */ /* 0x000fe40007810000 */
[----:B------:R-:W-:Y:S02]  /*15d50*/  ISETP.GT.AND P5, PT, R92, 0x90, PT ;  /* 0x000000905c00780c */ /* 0x000fe40003fa4270 */
[----:B------:R-:W-:Y:S01]  /*15d60*/  FSEL R161, R95, -INF , P4 ;  /* 0xff8000005fa17808 */ /* 0x000fe20002000000 */
[----:B------:R-:W-:Y:S01]  /*15d70*/  MUFU.EX2 R137, R137 ;  /* 0x0000008900897308 */ /* 0x000fe20000000800 */
[----:B------:R-:W-:-:S02]  /*15d80*/  FMNMX.FTZ R90, R94, R167, !PT ;  /* 0x000000a75e5a7209 */ /* 0x000fc40007810000 */
[----:B------:R-:W-:Y:S02]  /*15d90*/  ISETP.GT.AND P3, PT, R92, 0x91, PT ;  /* 0x000000915c00780c */ /* 0x000fe40003f64270 */
[----:B-1----:R-:W-:Y:S02]  /*15da0*/  FSEL R98, R98, -INF , P5 ;  /* 0xff80000062627808 */ /* 0x002fe40002800000 */
[----:B------:R-:W-:Y:S01]  /*15db0*/  FMNMX.FTZ R167, R161, R90, !PT ;  /* 0x0000005aa1a77209 */ /* 0x000fe20007810000 */
[----:B------:R1:W-:Y:S01]  /*15dc0*/  MUFU.EX2 R95, R169 ;  /* 0x000000a9005f7308 */ /* 0x0003e20000000800 */
[----:B------:R-:W-:Y:S02]  /*15dd0*/  ISETP.GT.AND P4, PT, R92, 0x98, PT ;  /* 0x000000985c00780c */ /* 0x000fe40003f84270 */
[----:B------:R-:W-:Y:S02]  /*15de0*/  FSEL R99, R99, -INF , P3 ;  /* 0xff80000063637808 */ /* 0x000fe40001800000 */
[----:B------:R-:W-:-:S02]  /*15df0*/  FMNMX.FTZ R90, R98, R167, !PT ;  /* 0x000000a7625a7209 */ /* 0x000fc40007810000 */
[----:B------:R-:W-:Y:S01]  /*15e00*/  ISETP.GT.AND P5, PT, R92, 0x99, PT ;  /* 0x000000995c00780c */ /* 0x000fe20003fa4270 */
[----:B------:R-:W-:-:S01]  /*15e10*/  FFMA.FTZ R92, R162, UR60, -R150 ;  /* 0x0000003ca25c7c23 */ /* 0x000fc20008010896 */
[----:B------:R-:W-:Y:S01]  /*15e20*/  FSEL R102, R102, -INF , P4 ;  /* 0xff80000066667808 */ /* 0x000fe20002000000 */
[----:B------:R-:W-:-:S01]  /*15e30*/  FFMA.FTZ R162, R165, UR60, -R150 ;  /* 0x0000003ca5a27c23 */ /* 0x000fc20008010896 */
[----:B------:R-:W-:Y:S01]  /*15e40*/  FMNMX.FTZ R167, R99, R90, !PT ;  /* 0x0000005a63a77209 */ /* 0x000fe20007810000 */
[----:B------:R-:W-:-:S01]  /*15e50*/  FFMA.FTZ R150, R111, UR60, -R150 ;  /* 0x0000003c6f967c23 */ /* 0x000fc20008010896 */
[----:B0-----:R-:W-:Y:S01]  /*15e60*/  FSEL R103, R103, -INF , P5 ;  /* 0xff80000067677808 */ /* 0x001fe20002800000 */
[----:B------:R-:W-:Y:S01]  /*15e70*/  MUFU.EX2 R92, R92 ;  /* 0x0000005c005c7308 */ /* 0x000fe20000000800 */
[----:B------:R-:W-:Y:S02]  /*15e80*/  FMNMX.FTZ R90, R102, R167, !PT ;  /* 0x000000a7665a7209 */ /* 0x000fe40007810000 */
[----:B------:R-:W-:-:S02]  /*15e90*/  MOV R165, UR60 ;  /* 0x0000003c00a57c02 */ /* 0x000fc40008000f00 */
[----:B------:R-:W-:Y:S02]  /*15ea0*/  FMNMX.FTZ R90, R103, R90, !PT ;  /* 0x0000005a675a7209 */ /* 0x000fe40007810000 */
[----:B------:R-:W-:Y:S01]  /*15eb0*/  FSEL R170, R14, RZ, P2 ;  /* 0x000000ff0eaa7208 */ /* 0x000fe20001000000 */
[----:B------:R-:W-:Y:S02]  /*15ec0*/  MUFU.EX2 R140, R140 ;  /* 0x0000008c008c7308 */ /* 0x000fe40000000800 */
[----:B------:R-:W0:Y:S02]  /*15ed0*/  SHFL.BFLY PT, R167, R90, 0x2, 0x1f ;  /* 0x0c401f005aa77f89 */ /* 0x000e2400000e0000 */
[----:B------:R-:W-:-:S04]  /*15ee0*/  FADD.FTZ R170, -R170, R217 ;  /* 0x000000d9aaaa7221 */ /* 0x000fc80000010100 */
        /* <DEDUP_REMOVED lines=12> */
[----:B------:R-:W-:-:S03]  /*15fb0*/  FFMA.FTZ R165, R90, R165, -8 ;  /* 0xc10000005aa57423 */ /* 0x000fc600000100a5 */
[----:B-1----:R-:W-:Y:S02]  /*15fc0*/  FSEL R169, R90, RZ, P3 ;  /* 0x000000ff5aa97208 */ /* 0x002fe40001800000 */
[----:B------:R-:W-:Y:S01]  /*15fd0*/  FSEL R111, R165, RZ, P3 ;  /* 0x000000ffa56f7208 */ /* 0x000fe20001800000 */
[----:B------:R-:W-:Y:S02]  /*15fe0*/  MUFU.EX2 R124, R124 ;  /* 0x0000007c007c7308 */ /* 0x000fe40000000800 */
[----:B------:R-:W-:-:S02]  /*15ff0*/  FADD.FTZ R169, -R169, R216 ;  /* 0x000000d8a9a97221 */ /* 0x000fc40000010100 */
[--C-:B------:R-:W-:Y:S01]  /*16000*/  FFMA.FTZ R171, R127, UR60, -R111.reuse ;  /* 0x0000003c7fab7c23 */ /* 0x100fe2000801086f */
[----:B------:R-:W-:Y:S01]  /*16010*/  FMUL.FTZ R127, R170, UR60 ;  /* 0x0000003caa7f7c20 */ /* 0x000fe20008410000 */
[--C-:B------:R-:W-:Y:S01]  /*16020*/  FFMA.FTZ R21, R21, UR60, -R111.reuse ;  /* 0x0000003c15157c23 */ /* 0x100fe2000801086f */
[----:B------:R-:W-:-:S01]  /*16030*/  FFMA.FTZ R165, R166, UR60, -R111 ;  /* 0x0000003ca6a57c23 */ /* 0x000fc2000801086f */
[--C-:B------:R-:W-:Y:S01]  /*16040*/  FFMA.FTZ R166, R93, UR60, -R111.reuse ;  /* 0x0000003c5da67c23 */ /* 0x100fe2000801086f */
[----:B------:R-:W-:Y:S01]  /*16050*/  FMUL.FTZ R169, R169, UR60 ;  /* 0x0000003ca9a97c20 */ /* 0x000fe20008410000 */
[--C-:B------:R-:W-:Y:S01]  /*16060*/  FFMA.FTZ R93, R122, UR60, -R111.reuse ;  /* 0x0000003c7a5d7c23 */ /* 0x100fe2000801086f */
[----:B------:R-:W-:-:S01]  /*16070*/  FFMA.FTZ R152, R152, UR60, -R111 ;  /* 0x0000003c98987c23 */ /* 0x000fc2000801086f */
[--C-:B------:R-:W-:Y:S01]  /*16080*/  FFMA.FTZ R122, R123, UR60, -R111.reuse ;  /* 0x0000003c7b7a7c23 */ /* 0x100fe2000801086f */
[----:B------:R-:W-:-:S01]  /*16090*/  FFMA.FTZ R123, R126, UR60, -R111 ;  /* 0x0000003c7e7b7c23 */ /* 0x000fc2000801086f */
[----:B------:R-:W0:Y:S01]  /*160a0*/  MUFU.EX2 R127, R127 ;  /* 0x0000007f007f7308 */ /* 0x000e220000000800 */
[----:B------:R-:W-:-:S01]  /*160b0*/  FFMA.FTZ R170, R130, UR60, -R111 ;  /* 0x0000003c82aa7c23 */ /* 0x000fc2000801086f */
[----:B------:R-:W-:-:S02]  /*160c0*/  IMAD R126, R193, 0x8, R18 ;  /* 0x00000008c17e7824 */ /* 0x000fc400078e0212 */
[----:B------:R-:W-:-:S01]  /*160d0*/  FFMA.FTZ R155, R155, UR60, -R111 ;  /* 0x0000003c9b9b7c23 */ /* 0x000fc2000801086f */
[--C-:B------:R-:W-:Y:S01]  /*160e0*/  FFMA.FTZ R156, R156, UR60, -R111.reuse ;  /* 0x0000003c9c9c7c23 */ /* 0x100fe2000801086f */
[----:B------:R-:W-:-:S01]  /*160f0*/  FFMA.FTZ R159, R159, UR60, -R111 ;  /* 0x0000003c9f9f7c23 */ /* 0x000fc2000801086f */
[----:B------:R-:W-:Y:S02]  /*16100*/  VIADD R126, R126, 0x22840 ;  /* 0x000228407e7e7836 */ /* 0x000fe40000000000 */
[----:B------:R-:W-:-:S01]  /*16110*/  FFMA.FTZ R160, R160, UR60, -R111 ;  /* 0x0000003ca0a07c23 */ /* 0x000fc2000801086f */
[----:B------:R-:W-:Y:S01]  /*16120*/  MUFU.EX2 R21, R21 ;  /* 0x0000001500157308 */ /* 0x000fe20000000800 */
[----:B------:R-:W-:-:S01]  /*16130*/  FFMA.FTZ R163, R163, UR60, -R111 ;  /* 0x0000003ca3a37c23 */ /* 0x000fc2000801086f */
[--C-:B------:R-:W-:Y:S01]  /*16140*/  FFMA.FTZ R164, R164, UR60, -R111.reuse ;  /* 0x0000003ca4a47c23 */ /* 0x100fe2000801086f */
[----:B------:R-:W-:Y:S01]  /*16150*/  PRMT R167, R167, 0x654, R126 ;  /* 0x00000654a7a77816 */ /* 0x000fe2000000007e */
[--C-:B------:R-:W-:Y:S01]  /*16160*/  FFMA.FTZ R138, R138, UR60, -R111.reuse ;  /* 0x0000003c8a8a7c23 */ /* 0x100fe2000801086f */
[----:B------:R-:W-:-:S01]  /*16170*/  FFMA.FTZ R139, R139, UR60, -R111 ;  /* 0x0000003c8b8b7c23 */ /* 0x000fc2000801086f */
[--C-:B------:R-:W-:Y:S01]  /*16180*/  FFMA.FTZ R142, R142, UR60, -R111.reuse ;  /* 0x0000003c8e8e7c23 */ /* 0x100fe2000801086f */
[----:B------:R1:W-:Y:S01]  /*16190*/  SYNCS.ARRIVE.TRANS64.RED.A1T0 RZ, [R167+URZ], RZ ;  /* 0x000000ffa7ff79a7 */ /* 0x0003e2000810043f */
[----:B------:R-:W2:Y:S01]  /*161a0*/  MUFU.EX2 R130, R169 ;  /* 0x000000a900827308 */ /* 0x000ea20000000800 */
[----:B------:R-:W-:-:S01]  /*161b0*/  FFMA.FTZ R143, R143, UR60, -R111 ;  /* 0x0000003c8f8f7c23 */ /* 0x000fc2000801086f */
[--C-:B------:R-:W-:Y:S01]  /*161c0*/  FFMA.FTZ R146, R146, UR60, -R111.reuse ;  /* 0x0000003c92927c23 */ /* 0x100fe2000801086f */
[----:B------:R-:W-:-:S01]  /*161d0*/  FFMA.FTZ R15, R15, UR60, -R111 ;  /* 0x0000003c0f0f7c23 */ /* 0x000fc2000801086f */
[--C-:B------:R-:W-:Y:S01]  /*161e0*/  FFMA.FTZ R131, R131, UR60, -R111.reuse ;  /* 0x0000003c83837c23 */ /* 0x100fe2000801086f */
[----:B------:R-:W-:-:S01]  /*161f0*/  FFMA.FTZ R134, R134, UR60, -R111 ;  /* 0x0000003c86867c23 */ /* 0x000fc2000801086f */
[--C-:B------:R-:W-:Y:S01]  /*16200*/  FFMA.FTZ R135, R135, UR60, -R111.reuse ;  /* 0x0000003c87877c23 */ /* 0x100fe2000801086f */
[----:B-1----:R-:W-:-:S01]  /*16210*/  FFMA.FTZ R167, R114, UR60, -R111 ;  /* 0x0000003c72a77c23 */ /* 0x002fc2000801086f */
        /* <DEDUP_REMOVED lines=17> */
[----:B------:R-:W-:-:S07]  /*16330*/  FFMA.FTZ R103, R103, UR60, -R111 ;  /* 0x0000003c67677c23 */ /* 0x000fce000801086f */
[----:B------:R0:W-:Y:S08]  /*16340*/  MUFU.EX2 R114, R170 ;  /* 0x000000aa00727308 */ /* 0x0001f00000000800 */
[----:B------:R-:W5:Y:S01]  /*16350*/  MUFU.EX2 R159, R159 ;  /* 0x0000009f009f7308 */ /* 0x000f620000000800 */
[----:B0-----:R-:W-:-:S01]  /*16360*/  FFMA.FTZ R170, R127, R3, R168 ;  /* 0x000000037faa7223 */ /* 0x001fc200000100a8 */
[----:B--2---:R-:W-:-:S03]  /*16370*/  FFMA.FTZ R3, R130, R0, R21 ;  /* 0x0000000082037223 */ /* 0x004fc60000010015 */
[----:B------:R-:W-:Y:S01]  /*16380*/  FADD.FTZ R111, R151, R170 ;  /* 0x000000aa976f7221 */ /* 0x000fe20000010000 */
[----:B-1----:R-:W-:-:S02]  /*16390*/  FADD.FTZ R0, R152, R3 ;  /* 0x0000000398007221 */ /* 0x002fc40000010000 */
[----:B------:R-:W0:Y:S01]  /*163a0*/  MUFU.EX2 R160, R160 ;  /* 0x000000a000a07308 */ /* 0x000e220000000800 */
[----:B------:R-:W-:-:S01]  /*163b0*/  FADD.FTZ R170, R20, R111 ;  /* 0x0000006f14aa7221 */ /* 0x000fc20000010000 */
[----:B---3--:R-:W-:-:S03]  /*163c0*/  FADD.FTZ R3, R155, R0 ;  /* 0x000000009b037221 */ /* 0x008fc60000010000 */
[----:B------:R-:W-:Y:S01]  /*163d0*/  FADD.FTZ R170, R153, R170 ;  /* 0x000000aa99aa7221 */ /* 0x000fe20000010000 */
[----:B----4-:R-:W-:-:S02]  /*163e0*/  FADD.FTZ R0, R156, R3 ;  /* 0x000000039c007221 */ /* 0x010fc40000010000 */
[----:B------:R-:W1:Y:S01]  /*163f0*/  MUFU.EX2 R163, R163 ;  /* 0x000000a300a37308 */ /* 0x000e620000000800 */
[----:B------:R-:W-:-:S01]  /*16400*/  FADD.FTZ R3, R115, R170 ;  /* 0x000000aa73037221 */ /* 0x000fc20000010000 */
[----:B-----5:R-:W-:-:S03]  /*16410*/  FADD.FTZ R111, R159, R0 ;  /* 0x000000009f6f7221 */ /* 0x020fc60000010000 */
        /* <DEDUP_REMOVED lines=47> */
[----:B------:R-:W-:Y:S01]  /*16710*/  FADD.FTZ R169, R125, R96 ;  /* 0x000000607da97221 */ /* 0x000fe20000010000 */
[----:B------:R-:W-:-:S02]  /*16720*/  FADD.FTZ R96, R114, R3 ;  /* 0x0000000372607221 */ /* 0x000fc40000010000 */
[----:B------:R-:W3:Y:S01]  /*16730*/  MUFU.EX2 R132, R132 ;  /* 0x0000008400847308 */ /* 0x000ee20000000800 */
[----:B-1----:R-:W-:-:S04]  /*16740*/  FADD.FTZ R0, R128, R169 ;  /* 0x000000a980007221 */ /* 0x002fc80000010000 */
[----:B0-----:R-:W-:-:S03]  /*16750*/  FADD.FTZ R3, R129, R0 ;  /* 0x0000000081037221 */ /* 0x001fc60000010000 */
        /* <DEDUP_REMOVED lines=36> */
[----:B------:R-:W2:Y:S01]  /*169a0*/  MUFU.EX2 R157, R157 ;  /* 0x0000009d009d7308 */ /* 0x000ea20000000800 */
[----:B0-----:R-:W-:-:S07]  /*169b0*/  FADD.FTZ R170, R119, R170 ;  /* 0x000000aa77aa7221 */ /* 0x001fce0000010000 */
[----:B------:R-:W0:Y:S08]  /*169c0*/  MUFU.EX2 R89, R89 ;  /* 0x0000005900597308 */ /* 0x000e300000000800 */
[----:B------:R3:W4:Y:S08]  /*169d0*/  MUFU.EX2 R96, R91 ;  /* 0x0000005b00607308 */ /* 0x0007300000000800 */
[----:B------:R-:W5:Y:S01]  /*169e0*/  MUFU.EX2 R162, R162 ;  /* 0x000000a200a27308 */ /* 0x000f620000000800 */
[----:B---3--:R-:W-:-:S04]  /*169f0*/  FADD.FTZ R91, R113, R0 ;  /* 0x00000000715b7221 */ /* 0x008fc80000010000 */
[----:B------:R-:W-:-:S03]  /*16a00*/  FADD.FTZ R0, R116, R91 ;  /* 0x0000005b74007221 */ /* 0x000fc60000010000 */
[----:B------:R-:W3:Y:S01]  /*16a10*/  MUFU.EX2 R94, R94 ;  /* 0x0000005e005e7308 */ /* 0x000ee20000000800 */
[----:B------:R-:W-:-:S04]  /*16a20*/  FADD.FTZ R3, R117, R0 ;  /* 0x0000000075037221 */ /* 0x000fc80000010000 */
[----:B-1----:R-:W-:Y:S01]  /*16a30*/  FADD.FTZ R0, R88, R3 ;  /* 0x0000000358007221 */ /* 0x002fe20000010000 */
[----:B--2---:R-:W-:-:S02]  /*16a40*/  FADD.FTZ R3, R157, R170 ;  /* 0x000000aa9d037221 */ /* 0x004fc40000010000 */
[----:B------:R-:W1:Y:S01]  /*16a50*/  MUFU.EX2 R147, R147 ;  /* 0x0000009300937308 */ /* 0x000e620000000800 */
[----:B0-----:R-:W-:-:S01]  /*16a60*/  FADD.FTZ R91, R89, R0 ;  /* 0x00000000595b7221 */ /* 0x001fc20000010000 */
[----:B----4-:R-:W-:-:S03]  /*16a70*/  FADD.FTZ R3, R96, R3 ;  /* 0x0000000360037221 */ /* 0x010fc60000010000 */
[----:B-----5:R-:W-:-:S03]  /*16a80*/  FADD.FTZ R0, R162, R91 ;  /* 0x0000005ba2007221 */ /* 0x020fc60000010000 */
[----:B------:R-:W0:Y:S01]  /*16a90*/  MUFU.EX2 R161, R161 ;  /* 0x000000a100a17308 */ /* 0x000e220000000800 */
[----:B---3--:R-:W-:-:S07]  /*16aa0*/  FADD.FTZ R170, R94, R3 ;  /* 0x000000035eaa7221 */ /* 0x008fce0000010000 */
        /* <DEDUP_REMOVED lines=20> */
.L_x_10042:
[----:B------:R-:W-:Y:S01]  /*16bf0*/  F2FP.SATFINITE.E4M3.F32.PACK_AB_MERGE_C R15, R166, R15, RZ ;  /* 0x0000000fa60f723e */ /* 0x000fe200048070ff */
[-C--:B------:R-:W-:Y:S01]  /*16c00*/  FMUL.FTZ R24, R24, R127.reuse ;  /* 0x0000007f18187220 */ /* 0x080fe20000410000 */
[----:B------:R-:W-:Y:S01]  /*16c10*/  F2FP.SATFINITE.E4M3.F32.PACK_AB_MERGE_C R20, R153, R20, RZ ;  /* 0x000000149914723e */ /* 0x000fe200048070ff */
[----:B------:R-:W-:Y:S01]  /*16c20*/  FMUL.FTZ R25, R25, R127 ;  /* 0x0000007f19197220 */ /* 0x000fe20000410000 */
[----:B------:R-:W-:Y:S01]  /*16c30*/  F2FP.SATFINITE.E4M3.F32.PACK_AB_MERGE_C R183, R165, R146, R15 ;  /* 0x00000092a5b7723e */ /* 0x000fe2000480700f */
[----:B------:R-:W-:Y:S01]  /*16c40*/  IMAD R15, R219, 0x8, R18 ;  /* 0x00000008db0f7824 */ /* 0x000fe200078e0212 */
[----:B------:R-:W-:Y:S01]  /*16c50*/  ISETP.GT.AND P2, PT, R218, R13, PT ;  /* 0x0000000dda00720c */ /* 0x000fe20003f44270 */
[-C--:B------:R-:W-:Y:S01]  /*16c60*/  FMUL.FTZ R28, R28, R127.reuse ;  /* 0x0000007f1c1c7220 */ /* 0x080fe20000410000 */
[----:B------:R-:W-:Y:S01]  /*16c70*/  F2FP.SATFINITE.E4M3.F32.PACK_AB_MERGE_C R184, R151, R168, R20 ;  /* 0x000000a897b8723e */ /* 0x000fe20004807014 */
[----:B------:R-:W-:Y:S01]  /*16c80*/  IMAD.U32 R20, RZ, RZ, UR61 ;  /* 0x0000003dff147e24 */ /* 0x000fe2000f8e00ff */
[----:B------:R-:W-:Y:S01]  /*16c90*/  IADD3 R15, R15, 0x22860, RZ ;  /* 0x000228600f0f7810 */ /* 0x000fe20007ffe0ff */
        /* <DEDUP_REMOVED lines=105> */
.L_x_10031:
[----:B------:R-:W-:-:S13]  /*17330*/  ISETP.GE.AND P0, PT, R218, RZ, PT ;  /* 0x000000ffda00720c */ /* 0x000fda0003f06270 */
[----:B------:R-:W-:Y:S05]  /*17340*/  @!P0 BRA `(.L_x_10044) ;  /* 0x0000003800008947 */ /* 0x000fea0003800000 */
[----:B------:R-:W-:Y:S01]  /*17350*/  MOV R13, R90 ;  /* 0x0000005a000d7202 */ /* 0x000fe20000000f00 */
[----:B------:R-:W-:Y:S02]  /*17360*/  IMAD.MOV.U32 R189, RZ, RZ, R14 ;  /* 0x000000ffffbd7224 */ /* 0x000fe400078e000e */
[----:B------:R-:W-:Y:S02]  /*17370*/  IMAD.MOV.U32 R216, RZ, RZ, R197 ;  /* 0x000000ffffd87224 */ /* 0x000fe400078e00c5 */
[----:B------:R-:W-:-:S07]  /*17380*/  IMAD.MOV.U32 R191, RZ, RZ, R193 ;  /* 0x000000ffffbf7224 */ /* 0x000fce00078e00c1 */
.L_x_10056:
        /* <DEDUP_REMOVED lines=10> */
.L_x_10046:
[----:B------:R-:W-:Y:S01]  /*17430*/  IMAD R14, R193, 0x8, R18 ;  /* 0x00000008c10e7824 */ /* 0x000fe200078e0212 */
[----:B------:R-:W-:-:S04]  /*17440*/  SHF.L.U32 R15, R197, 0x1f, RZ ;  /* 0x0000001fc50f7819 */ /* 0x000fc800000006ff */
[----:B------:R0:W1:Y:S01]  /*17450*/  SYNCS.PHASECHK.TRANS64.TRYWAIT P0, [R14+URZ+0x22830], R15 ;  /* 0x0228300f0e0075a7 */ /* 0x000062000800017f */
[----:B------:R-:W-:Y:S05]  /*17460*/  @!P1 BRA `(.L_x_10047) ;  /* 0x0000000000049947 */ /* 0x000fea0003800000 */
[----:B------:R-:W-:Y:S01]  /*17470*/  BPT.TRAP 0x1 ;  /* 0x000000040000795c */ /* 0x000fe20000300000 */
.L_x_10047:
[----:B------:R-:W-:Y:S04]  /*17480*/  BSSY B0, `(.L_x_10045) ;  /* 0x0000004000007945 */ /* 0x000fe80003800000 */
[----:B-1----:R-:W-:Y:S05]  /*17490*/  @P0 BRA `(.L_x_10048) ;  /* 0x0000000000080947 */ /* 0x002fea0003800000 */
[----:B------:R-:W1:Y:S02]  /*174a0*/  SYNCS.PHASECHK.TRANS64.TRYWAIT P0, [R14+URZ+0x22830], R15 ;  /* 0x0228300f0e0075a7 */ /* 0x000e64000800017f */
[----:B-1----:R-:W-:Y:S05]  /*174b0*/  @!P0 BRA `(.L_x_10049) ;  /* 0x0000010400188947 */ /* 0x002fea0003800000 */
.L_x_10048:
[----:B------:R-:W-:Y:S05]  /*174c0*/  BSYNC B0 ;  /* 0x0000000000007941 */ /* 0x000fea0003800000 */
.L_x_10045:
        /* <DEDUP_REMOVED lines=23> */
[----:B------:R-:W-:-:S02]  /*17640*/  R2UR UR53, R5 ;  /* 0x00000000053572ca */ /* 0x000fc400000e0000 */
[C---:B------:R-:W-:Y:S02]  /*17650*/  R2UR UR7, R15.reuse ;  /* 0x000000000f0772ca */ /* 0x040fe400000e0000 */
[----:B------:R-:W-:Y:S02]  /*17660*/  R2UR UR11, R15 ;  /* 0x000000000f0b72ca */ /* 0x000fe400000e0000 */
[----:B0-----:R-:W-:Y:S02]  /*17670*/  SHF.R.U32.HI R14, RZ, 0x7, R14 ;  /* 0x00000007ff0e7819 */ /* 0x001fe4000001160e */
[----:B------:R-:W-:Y:S01]  /*17680*/  R2UR UR8, R90 ;  /* 0x000000005a0872ca */ /* 0x000fe200000e0000 */
[----:B------:R-:W-:Y:S01]  /*17690*/  VIADD R90, R20, 0x202 ;  /* 0x00000202145a7836 */ /* 0x000fe20000000000 */
[----:B------:R-:W-:Y:S01]  /*176a0*/  IADD3 R92, R14, 0x8, RZ ;  /* 0x000000080e5c7810 */ /* 0x000fe20007ffe0ff */
[----:B------:R-:W-:Y:S01]  /*176b0*/  VIADD R14, R20, 0x100 ;  /* 0x00000100140e7836 */ /* 0x000fe20000000000 */
[----:B------:R-:W-:-:S02]  /*176c0*/  R2UR UR9, R91 ;  /* 0x000000005b0972ca */ /* 0x000fc400000e0000 */
[----:B------:R-:W-:Y:S01]  /*176d0*/  MOV R95, 0x40000040 ;  /* 0x40000040005f7802 */ /* 0x000fe20000000f00 */
[----:B------:R0:W-:Y:S01]  /*176e0*/  BAR.SYNC.DEFER_BLOCKING R92, 0x100 ;  /* 0x0004005c0000751d */ /* 0x0001e20000010000 */
[----:B------:R-:W-:Y:S02]  /*176f0*/  R2UR UR50, R14 ;  /* 0x000000000e3272ca */ /* 0x000fe400000e0000 */
[----:B------:R-:W-:Y:S02]  /*17700*/  IADD3 R14, R20, 0x400, RZ ;  /* 0x00000400140e7810 */ /* 0x000fe40007ffe0ff */
[----:B------:R-:W-:Y:S01]  /*17710*/  MOV R217, UR7 ;  /* 0x0000000700d97c02 */ /* 0x000fe20008000f00 */
[----:B------:R-:W-:Y:S01]  /*17720*/  UMOV UR7, UR11 ;  /* 0x0000000b00077c82 */ /* 0x000fe20008000000 */
[----:B------:R-:W-:Y:S01]  /*17730*/  R2UR UR10, R14 ;  /* 0x000000000e0a72ca */ /* 0x000fe200000e0000 */
[C---:B------:R-:W-:Y:S01]  /*17740*/  VIADD R14, R20.reuse, 0x102 ;  /* 0x00000102140e7836 */ /* 0x040fe20000000000 */
[----:B------:R-:W-:Y:S01]  /*17750*/  R2UR UR11, R91 ;  /* 0x000000005b0b72ca */ /* 0x000fe200000e0000 */
[----:B0-----:R-:W-:Y:S01]  /*17760*/  VIADD R92, R20, 0x402 ;  /* 0x00000402145c7836 */ /* 0x001fe20000000000 */
[----:B------:R-:W-:-:S02]  /*17770*/  R2UR UR4, R88 ;  /* 0x00000000580472ca */ /* 0x000fc400000e0000 */
[----:B------:R-:W-:Y:S01]  /*17780*/  R2UR UR6, R14 ;  /* 0x000000000e0672ca */ /* 0x000fe200000e0000 */
[C---:B------:R-:W-:Y:S01]  /*17790*/  VIADD R14, R20.reuse, 0x104 ;  /* 0x00000104140e7836 */ /* 0x040fe20000000000 */
[----:B------:R-:W-:Y:S02]  /*177a0*/  IADD3 R88, R20, 0x302, RZ ;  /* 0x0000030214587810 */ /* 0x000fe40007ffe0ff */
[----:B------:R-:W-:Y:S02]  /*177b0*/  R2UR UR22, R94 ;  /* 0x000000005e1672ca */ /* 0x000fe400000e0000 */
[----:B------:R-:W-:Y:S02]  /*177c0*/  R2UR UR23, R95 ;  /* 0x000000005f1772ca */ /* 0x000fe400000e0000 */
[----:B------:R-:W-:Y:S02]  /*177d0*/  R2UR UR5, R89 ;  /* 0x00000000590572ca */ /* 0x000fe400000e0000 */
[----:B------:R-:W-:Y:S01]  /*177e0*/  R2UR UR14, R88 ;  /* 0x00000000580e72ca */ /* 0x000fe200000e0000 */
[----:B------:R-:W-:Y:S01]  /*177f0*/  WARPGROUP.ARRIVE ;  /* 0x00000000000079c5 */ /* 0x000fe20000000000 */
[----:B------:R-:W-:Y:S01]  /*17800*/  VIADD R88, R20, 0x204 ;  /* 0x0000020414587836 */ /* 0x000fe20000000000 */
[----:B------:R-:W-:Y:S01]  /*17810*/  MOV R219, UR6 ;  /* 0x0000000600db7c02 */ /* 0x000fe20008000f00 */
[----:B------:R-:W-:Y:S01]  /*17820*/  UMOV UR6, UR10 ;  /* 0x0000000a00067c82 */ /* 0x000fe20008000000 */
[----:B------:R-:W-:-:S02]  /*17830*/  R2UR UR10, R90 ;  /* 0x000000005a0a72ca */ /* 0x000fc400000e0000 */
[----:B------:R-:W-:Y:S01]  /*17840*/  QGMMA.64x32x32.F32.E4M3.E4M3 R152, gdesc[UR44], RZ, !UPT, gsb0 ;  /* 0x006000002c9879f3 */ /* 0x000fe2000c0008ff */
        /* <DEDUP_REMOVED lines=27> */
[C---:B------:R-:W-:Y:S02]  /*17a00*/  R2UR UR12, R10.reuse ;  /* 0x000000000a0c72ca */ /* 0x040fe400000e0000 */
[C---:B------:R-:W-:Y:S02]  /*17a10*/  R2UR UR13, R11.reuse ;  /* 0x000000000b0d72ca */ /* 0x040fe400000e0000 */
[----:B------:R-:W-:Y:S02]  /*17a20*/  R2UR UR16, R10 ;  /* 0x000000000a1072ca */ /* 0x000fe400000e0000 */
[----:B------:R-:W-:Y:S02]  /*17a30*/  R2UR UR17, R11 ;  /* 0x000000000b1172ca */ /* 0x000fe400000e0000 */
[----:B------:R-:W-:Y:S01]  /*17a40*/  R2UR UR26, R14 ;  /* 0x000000000e1a72ca */ /* 0x000fe200000e0000 */
[----:B------:R-:W-:Y:S01]  /*17a50*/  VIADD R14, R20, 0x304 ;  /* 0x00000304140e7836 */ /* 0x000fe20000000000 */
[----:B------:R-:W-:-:S02]  /*17a60*/  R2UR UR27, R15 ;  /* 0x000000000f1b72ca */ /* 0x000fc400000e0000 */
[C---:B------:R-:W-:Y:S02]  /*17a70*/  R2UR UR24, R8.reuse ;  /* 0x00000000081872ca */ /* 0x040fe400000e0000 */
[C---:B------:R-:W-:Y:S02]  /*17a80*/  R2UR UR25, R9.reuse ;  /* 0x00000000091972ca */ /* 0x040fe400000e0000 */
[----:B------:R-:W-:Y:S02]  /*17a90*/  R2UR UR28, R8 ;  /* 0x00000000081c72ca */ /* 0x000fe400000e0000 */
[----:B------:R-:W-:Y:S02]  /*17aa0*/  R2UR UR29, R9 ;  /* 0x00000000091d72ca */ /* 0x000fe400000e0000 */
[----:B------:R-:W-:Y:S01]  /*17ab0*/  R2UR UR34, R14 ;  /* 0x000000000e2272ca */ /* 0x000fe200000e0000 */
[----:B------:R-:W-:Y:S02]  /*17ac0*/  WARPGROUP.DEPBAR.LE gsb0, 0x0 ;  /* 0x00008000000079c5 */ /* 0x000fe40000010000 */
[----:B------:R-:W-:Y:S01]  /*17ad0*/  WARPGROUP.ARRIVE ;  /* 0x00000000000079c5 */ /* 0x000fe20000000000 */
[----:B------:R-:W-:Y:S01]  /*17ae0*/  R2UR UR35, R15 ;  /* 0x000000000f2372ca */ /* 0x000fe200000e0000 */
[----:B------:R-:W-:Y:S01]  /*17af0*/  VIADD R14, R20, 0x106 ;  /* 0x00000106140e7836 */ /* 0x000fe20000000000 */
[----:B------:R-:W-:-:S02]  /*17b00*/  R2UR UR32, R8 ;  /* 0x00000000082072ca */ /* 0x000fc400000e0000 */
[----:B------:R-:W-:Y:S01]  /*17b10*/  R2UR UR33, R9 ;  /* 0x00000000092172ca */ /* 0x000fe200000e0000 */
[----:B------:R-:W-:Y:S01]  /*17b20*/  QGMMA.64x32x32.F32.E4M3.E4M3 R136, gdesc[UR48], RZ, !UPT, gsb0 ;  /* 0x00600000308879f3 */ /* 0x000fe2000c0008ff */
[----:B------:R-:W-:Y:S02]  /*17b30*/  R2UR UR50, R88 ;  /* 0x00000000583272ca */ /* 0x000fe400000e0000 */
[----:B------:R-:W-:Y:S02]  /*17b40*/  R2UR UR51, R89 ;  /* 0x00000000593372ca */ /* 0x000fe400000e0000 */
[----:B------:R-:W-:Y:S02]  /*17b50*/  R2UR UR36, R8 ;  /* 0x00000000082472ca */ /* 0x000fe400000e0000 */
[----:B------:R-:W-:Y:S02]  /*17b60*/  R2UR UR37, R9 ;  /* 0x00000000092572ca */ /* 0x000fe400000e0000 */
[----:B------:R-:W-:-:S02]  /*17b70*/  R2UR UR40, R6 ;  /* 0x00000000062872ca */ /* 0x000fc400000e0000 */
[----:B------:R-:W-:Y:S02]  /*17b80*/  R2UR UR41, R7 ;  /* 0x00000000072972ca */ /* 0x000fe400000e0000 */
[----:B------:R-:W-:Y:S02]  /*17b90*/  R2UR UR46, R14 ;  /* 0x000000000e2e72ca */ /* 0x000fe400000e0000 */
[----:B------:R-:W-:Y:S01]  /*17ba0*/  R2UR UR47, R15 ;  /* 0x000000000f2f72ca */ /* 0x000fe200000e0000 */
[----:B------:R-:W-:Y:S01]  /*17bb0*/  IMAD.MOV.U32 R15, RZ, RZ, 0x40000040 ;  /* 0x40000040ff0f7424 */ /* 0x000fe200078e00ff */
[C---:B------:R-:W-:Y:S02]  /*17bc0*/  R2UR UR44, R6.reuse ;  /* 0x00000000062c72ca */ /* 0x040fe400000e0000 */
[----:B------:R-:W-:Y:S02]  /*17bd0*/  R2UR UR45, R7 ;  /* 0x00000000072d72ca */ /* 0x000fe400000e0000 */
[----:B------:R-:W-:-:S02]  /*17be0*/  R2UR UR48, R6 ;  /* 0x00000000063072ca */ /* 0x000fc400000e0000 */
[----:B------:R-:W-:Y:S02]  /*17bf0*/  R2UR UR49, R7 ;  /* 0x00000000073172ca */ /* 0x000fe400000e0000 */
[C---:B------:R-:W-:Y:S01]  /*17c00*/  IADD3 R14, R20.reuse, 0x306, RZ ;  /* 0x00000306140e7810 */ /* 0x040fe20007ffe0ff */
[----:B------:R-:W-:Y:S01]  /*17c10*/  VIADD R20, R20, 0x406 ;  /* 0x0000040614147836 */ /* 0x000fe20000000000 */
        /* <DEDUP_REMOVED lines=78> */
.L_x_10051:
[----:B------:R-:W-:Y:S01]  /*18100*/  SHF.L.U32 R14, R216, 0x1f, RZ ;  /* 0x0000001fd80e7819 */ /* 0x000fe200000006ff */
[----:B------:R-:W-:-:S04]  /*18110*/  IMAD R15, R191, 0x8, R18 ;  /* 0x00000008bf0f7824 */ /* 0x000fc800078e0212 */
[----:B------:R0:W1:Y:S01]  /*18120*/  SYNCS.PHASECHK.TRANS64.TRYWAIT P0, [R15+URZ+0x22850], R14 ;  /* 0x0228500e0f0075a7 */ /* 0x000062000800017f */
[----:B------:R-:W-:Y:S05]  /*18130*/  @!P1 BRA `(.L_x_10052) ;  /* 0x0000000000049947 */ /* 0x000fea0003800000 */
[----:B------:R-:W-:Y:S01]  /*18140*/  BPT.TRAP 0x1 ;  /* 0x000000040000795c */ /* 0x000fe20000300000 */
.L_x_10052:
[----:B-1----:R-:W-:Y:S05]  /*18150*/  @P0 BRA `(.L_x_10050) ;  /* 0x0000000000080947 */ /* 0x002fea0003800000 */
[----:B------:R-:W1:Y:S02]  /*18160*/  SYNCS.PHASECHK.TRANS64.TRYWAIT P0, [R15+URZ+0x22850], R14 ;  /* 0x0228500e0f0075a7 */ /* 0x000e64000800017f */
[----:B-1----:R-:W-:Y:S05]  /*18170*/  @!P0 BRA `(.L_x_10053) ;  /* 0x000000f400fc8947 */ /* 0x002fea0003800000 */
.L_x_10050:
        /* <DEDUP_REMOVED lines=23> */
[----:B------:R-:W-:Y:S02]  /*182f0*/  R2UR UR6, R20 ;  /* 0x00000000140672ca */ /* 0x000fe400000e0000 */
[----:B------:R-:W-:Y:S01]  /*18300*/  R2UR UR7, R21 ;  /* 0x00000000150772ca */ /* 0x000fe200000e0000 */
[----:B------:R-:W-:Y:S01]  /*18310*/  IMAD.MOV.U32 R21, RZ, RZ, -0x3ffffff0 ;  /* 0xc0000010ff157424 */ /* 0x000fe200078e00ff */
[C---:B------:R-:W-:Y:S01]  /*18320*/  IADD3 R20, R14.reuse, 0x300, RZ ;  /* 0x000003000e147810 */ /* 0x040fe20007ffe0ff */
        /* <DEDUP_REMOVED lines=19> */
.L_x_10054:
        /* <DEDUP_REMOVED lines=101> */
[----:B------:R-:W-:Y:S01]  /*18ab0*/  ULDC UR4, c[0x0][0x988] ;  /* 0x0002620000047ab9 */ /* 0x000fe20000000800 */
[----:B------:R-:W0:Y:S01]  /*18ac0*/  MUFU.TANH R161, R161 ;  /* 0x000000a100a17308 */ /* 0x000e220000002400 */
[----:B-1----:R-:W-:Y:S01]  /*18ad0*/  FMNMX.FTZ R14, R158, R165, !PT ;  /* 0x000000a59e0e7209 */ /* 0x002fe20007810000 */
[----:B------:R-:W-:-:S06]  /*18ae0*/  UMOV UR60, UR4 ;  /* 0x00000004003c7c82 */ /* 0x000fcc0008000000 */
        /* <DEDUP_REMOVED lines=139> */
[----:B0-----:R-:W-:Y:S02]  /*193a0*/  FMNMX.FTZ R169, R166, R169, !PT ;  /* 0x000000a9a6a97209 */ /* 0x001fe40007810000 */
[----:B-1----:R-:W-:-:S03]  /*193b0*/  FMNMX.FTZ R168, R167, R14, !PT ;  /* 0x0000000ea7a87209 */ /* 0x002fc60007810000 */
[----:B------:R-:W0:Y:S04]  /*193c0*/  SHFL.BFLY PT, R14, R169, 0x1, 0x1f ;  /* 0x0c201f00a90e7f89 */ /* 0x000e2800000e0000 */
[----:B------:R-:W1:Y:S01]  /*193d0*/  SHFL.BFLY PT, R171, R168, 0x1, 0x1f ;  /* 0x0c201f00a8ab7f89 */ /* 0x000e6200000e0000 */
[----:B0-----:R-:W-:Y:S02]  /*193e0*/  FMNMX.FTZ R14, R169, R14, !PT ;  /* 0x0000000ea90e7209 */ /* 0x001fe40007810000 */
[----:B-1----:R-:W-:Y:S01]  /*193f0*/  FMNMX.FTZ R90, R168, R171, !PT ;  /* 0x000000aba85a7209 */ /* 0x002fe20007810000 */
[----:B------:R-:W-:Y:S02]  /*19400*/  IMAD.U32 R171, RZ, RZ, UR60 ;  /* 0x0000003cffab7e24 */ /* 0x000fe4000f8e00ff */
[----:B------:R-:W-:-:S02]  /*19410*/  FADD.FTZ R170, -R14, R189 ;  /* 0x000000bd0eaa7221 */ /* 0x000fc40000010100 */
[----:B------:R-:W-:Y:S01]  /*19420*/  FFMA.FTZ R167, R14, R171, -8 ;  /* 0xc10000000ea77423 */ /* 0x000fe200000100ab */
[----:B------:R-:W-:-:S01]  /*19430*/  FADD.FTZ R13, -R90, R13 ;  /* 0x0000000d5a0d7221 */ /* 0x000fc20000010100 */
[----:B------:R-:W-:Y:S02]  /*19440*/  FMUL.FTZ R166, R170, UR60 ;  /* 0x0000003caaa67c20 */ /* 0x000fe40008410000 */
[----:B------:R-:W-:-:S01]  /*19450*/  FFMA.FTZ R169, R20, UR60, -R167 ;  /* 0x0000003c14a97c23 */ /* 0x000fc200080108a7 */
[--C-:B------:R-:W-:Y:S01]  /*19460*/  FFMA.FTZ R20, R15, UR60, -R167.reuse ;  /* 0x0000003c0f147c23 */ /* 0x100fe200080108a7 */
[----:B------:R-:W-:-:S01]  /*19470*/  FFMA.FTZ R15, R153, UR60, -R167 ;  /* 0x0000003c990f7c23 */ /* 0x000fc200080108a7 */
[--C-:B------:R-:W-:Y:S01]  /*19480*/  FFMA.FTZ R153, R157, UR60, -R167.reuse ;  /* 0x0000003c9d997c23 */ /* 0x100fe200080108a7 */
[----:B------:R-:W-:-:S01]  /*19490*/  FFMA.FTZ R157, R161, UR60, -R167 ;  /* 0x0000003ca19d7c23 */ /* 0x000fc200080108a7 */
[----:B------:R-:W-:Y:S02]  /*194a0*/  IMAD.U32 R161, RZ, RZ, UR60 ;  /* 0x0000003cffa17e24 */ /* 0x000fe4000f8e00ff */
[----:B------:R-:W-:Y:S01]  /*194b0*/  FMUL.FTZ R13, R13, UR60 ;  /* 0x0000003c0d0d7c20 */ /* 0x000fe20008410000 */
[----:B------:R-:W-:Y:S01]  /*194c0*/  MUFU.EX2 R166, R166 ;  /* 0x000000a600a67308 */ /* 0x000fe20000000800 */
[----:B------:R-:W-:-:S01]  /*194d0*/  FFMA.FTZ R154, R154, UR60, -R167 ;  /* 0x0000003c9a9a7c23 */ /* 0x000fc200080108a7 */
[----:B------:R-:W-:Y:S01]  /*194e0*/  FFMA.FTZ R168, R90, R161, -8 ;  /* 0xc10000005aa87423 */ /* 0x000fe200000100a1 */
        /* <DEDUP_REMOVED lines=73> */
[----:B------:R-:W-:Y:S01]  /*19980*/  FFMA.FTZ R101, R101, UR60, -R167 ;  /* 0x0000003c65657c23 */ /* 0x000fe200080108a7 */
        /* <DEDUP_REMOVED lines=8> */
[----:B------:R-:W-:-:S03]  /*19a10*/  FFMA.FTZ R119, R119, UR60, -R168 ;  /* 0x0000003c77777c23 */ /* 0x000fc600080108a8 */
        /* <DEDUP_REMOVED lines=111> */
[----:B------:R-:W-:Y:S01]  /*1a110*/  FFMA.FTZ R98, R99, UR60, -R168 ;  /* 0x0000003c63627c23 */ /* 0x000fe200080108a8 */
[----:B------:R-:W-:-:S05]  /*1a120*/  LEA R99, R193, R18, 0x3 ;  /* 0x00000012c1637211 */ /* 0x000fca00078e18ff */
[----:B------:R-:W0:Y:S01]  /*1a130*/  MUFU.EX2 R117, R117 ;  /* 0x0000007500757308 */ /* 0x000e220000000800 */
[----:B--2---:R-:W-:-:S01]  /*1a140*/  FADD.FTZ R0, R116, R3 ;  /* 0x0000000374007221 */ /* 0x004fc20000010000 */
[----:B------:R-:W-:Y:S02]  /*1a150*/  VIADD R167, R99, 0x22840 ;  /* 0x0002284063a77836 */ /* 0x000fe40000000000 */
[----:B------:R-:W-:-:S01]  /*1a160*/  FFMA.FTZ R99, R102, UR60, -R168 ;  /* 0x0000003c66637c23 */ /* 0x000fc200080108a8 */
[----:B------:R-:W-:-:S03]  /*1a170*/  IMAD.U32 R102, RZ, RZ, UR61 ;  /* 0x0000003dff667e24 */ /* 0x000fc6000f8e00ff */
[----:B------:R-:W2:Y:S01]  /*1a180*/  MUFU.EX2 R119, R119 ;  /* 0x0000007700777308 */ /* 0x000ea20000000800 */
[----:B-1----:R-:W-:-:S01]  /*1a190*/  FADD.FTZ R172, R118, R165 ;  /* 0x000000a576ac7221 */ /* 0x002fc20000010000 */
[----:B------:R-:W-:Y:S01]  /*1a1a0*/  PRMT R167, R102, 0x654, R167 ;  /* 0x0000065466a77816 */ /* 0x000fe200000000a7 */
[----:B------:R-:W-:-:S03]  /*1a1b0*/  FFMA.FTZ R102, R103, UR60, -R168 ;  /* 0x0000003c67667c23 */ /* 0x000fc600080108a8 */
[----:B------:R1:W-:Y:S02]  /*1a1c0*/  SYNCS.ARRIVE.TRANS64.RED.A1T0 RZ, [R167+URZ], RZ ;  /* 0x000000ffa7ff79a7 */ /* 0x0003e4000810043f */
[----:B------:R-:W3:Y:S01]  /*1a1d0*/  MUFU.EX2 R88, R88 ;  /* 0x0000005800587308 */ /* 0x000ee20000000800 */
[----:B0-----:R-:W-:-:S07]  /*1a1e0*/  FADD.FTZ R3, R117, R0 ;  /* 0x0000000075037221 */ /* 0x001fce0000010000 */
[----:B------:R-:W0:Y:S01]  /*1a1f0*/  MUFU.EX2 R163, R163 ;  /* 0x000000a300a37308 */ /* 0x000e220000000800 */
[----:B--2---:R-:W-:-:S07]  /*1a200*/  FADD.FTZ R172, R119, R172 ;  /* 0x000000ac77ac7221 */ /* 0x004fce0000010000 */
[----:B------:R-:W2:Y:S01]  /*1a210*/  MUFU.EX2 R89, R89 ;  /* 0x0000005900597308 */ /* 0x000ea20000000800 */
[----:B---3--:R-:W-:-:S07]  /*1a220*/  FADD.FTZ R0, R88, R3 ;  /* 0x0000000358007221 */ /* 0x008fce0000010000 */
        /* <DEDUP_REMOVED lines=25> */
[----:B0-----:R-:W-:-:S01]  /*1a3c0*/  FADD.FTZ R103, R99, R0 ;  /* 0x0000000063677221 */ /* 0x001fc20000010000 */
[----:B--2---:R-:W-:-:S03]  /*1a3d0*/  FADD.FTZ R3, R101, R168 ;  /* 0x000000a865037221 */ /* 0x004fc60000010000 */
[----:B---3--:R-:W-:Y:S01]  /*1a3e0*/  FADD.FTZ R0, R102, R103 ;  /* 0x0000006766007221 */ /* 0x008fe20000010000 */
[----:B-1----:R-:W-:Y:S06]  /*1a3f0*/  @!P1 BRA `(.L_x_10055) ;  /* 0x0000000000049947 */ /* 0x002fec0003800000 */
[----:B------:R-:W-:Y:S01]  /*1a400*/  BPT.TRAP 0x1 ;  /* 0x000000040000795c */ /* 0x000fe20000300000 */
.L_x_10055:
[----:B------:R-:W-:Y:S01]  /*1a410*/  F2FP.SATFINITE.E4M3.F32.PACK_AB_MERGE_C R15, R154, R15, RZ ;  /* 0x0000000f9a0f723e */ /* 0x000fe200048070ff */
[-C--:B------:R-:W-:Y:S01]  /*1a420*/  FMUL.FTZ R26, R26, R13.reuse ;  /* 0x0000000d1a1a7220 */ /* 0x080fe20000410000 */
[----:B------:R-:W-:Y:S01]  /*1a430*/  ISETP.GT.AND P0, PT, R218, RZ, PT ;  /* 0x000000ffda00720c */ /* 0x000fe20003f04270 */
[----:B------:R-:W-:Y:S01]  /*1a440*/  FMUL.FTZ R27, R27, R13 ;  /* 0x0000000d1b1b7220 */ /* 0x000fe20000410000 */
[----:B------:R-:W-:Y:S01]  /*1a450*/  F2FP.SATFINITE.E4M3.F32.PACK_AB_MERGE_C R184, R20, R169, R15 ;  /* 0x000000a914b8723e */ /* 0x000fe2000480700f */
[----:B------:R-:W-:Y:S01]  /*1a460*/  IMAD R15, R191, 0x8, R18 ;  /* 0x00000008bf0f7824 */ /* 0x000fe200078e0212 */
[----:B------:R-:W-:Y:S01]  /*1a470*/  F2FP.SATFINITE.E4M3.F32.PACK_AB_MERGE_C R91, R94, R91, RZ ;  /* 0x0000005b5e5b723e */ /* 0x000fe200048070ff */
        /* <DEDUP_REMOVED lines=103> */
[----:B------:R-:W-:Y:S01]  /*1aaf0*/  IADD3 R218, R218, -0x1, RZ ;  /* 0xffffffffdada7810 */ /* 0x000fe20007ffe0ff */
[----:B------:R-:W-:-:S02]  /*1ab00*/  IMAD.MOV.U32 R13, RZ, RZ, R90 ;  /* 0x000000ffff0d7224 */ /* 0x000fc400078e005a */
[----:B------:R-:W-:Y:S02]  /*1ab10*/  IMAD.MOV.U32 R189, RZ, RZ, R14 ;  /* 0x000000ffffbd7224 */ /* 0x000fe400078e000e */
[----:B------:R-:W-:Y:S02]  /*1ab20*/  IMAD.MOV.U32 R216, RZ, RZ, R197 ;  /* 0x000000ffffd87224 */ /* 0x000fe400078e00c5 */
[----:B------:R-:W-:Y:S01]  /*1ab30*/  IMAD.MOV.U32 R191, RZ, RZ, R193 ;  /* 0x000000ffffbf7224 */ /* 0x000fe200078e00c1 */
[----:B0-----:R-:W-:Y:S06]  /*1ab40*/  @P0 BRA `(.L_x_10056) ;  /* 0xffffffc800100947 */ /* 0x001fec000383ffff */
.L_x_10044:
[----:B------:R-:W-:Y:S05]  /*1ab50*/  WARPSYNC.ALL ;  /* 0x0000000000007948 */ /* 0x000fea0003800000 */
[----:B------:R-:W-:Y:S06]  /*1ab60*/  BAR.ARV 0x8, 0x180 ;  /* 0x0206000000007b1d */ /* 0x000fec0000002000 */
[----:B------:R-:W-:Y:S05]  /*1ab70*/  @!P1 BRA `(.L_x_10057) ;  /* 0x0000000000049947 */ /* 0x000fea0003800000 */
[----:B------:R-:W-:Y:S01]  /*1ab80*/  BPT.TRAP 0x1 ;  /* 0x000000040000795c */ /* 0x000fe20000300000 */
.L_x_10057:
[----:B------:R-:W-:Y:S01]  /*1ab90*/  IMAD R11, R193, 0x8, R18 ;  /* 0x00000008c10b7824 */ /* 0x000fe200078e0212 */
[----:B------:R-:W-:-:S04]  /*1aba0*/  SHF.L.U32 R2, R197, 0x1f, RZ ;  /* 0x0000001fc5027819 */ /* 0x000fc800000006ff */
[----:B------:R0:W1:Y:S01]  /*1abb0*/  SYNCS.PHASECHK.TRANS64.TRYWAIT P0, [R11+URZ+0x22850], R2 ;  /* 0x022850020b0075a7 */ /* 0x000062000800017f */
[----:B------:R-:W-:Y:S05]  /*1abc0*/  @!P1 BRA `(.L_x_10058) ;  /* 0x0000000000049947 */ /* 0x000fea0003800000 */
[----:B------:R-:W-:Y:S01]  /*1abd0*/  BPT.TRAP 0x1 ;  /* 0x000000040000795c */ /* 0x000fe20000300000 */
.L_x_10058:
[----:B------:R-:W-:-:S04]  /*1abe0*/  IADD3 R18, R18, 0x400, RZ ;  /* 0x0000040012127810 */ /* 0x000fc80007ffe0ff */
[----:B------:R-:W-:-:S04]  /*1abf0*/  SHF.R.U32.HI R18, RZ, 0x4, R18 ;  /* 0x00000004ff127819 */ /* 0x000fc80000011612 */
[----:B------:R-:W-:-:S04]  /*1ac00*/  LOP3.LUT R18, R18, 0x3fff, RZ, 0xc0, !PT ;  /* 0x00003fff12127812 */ /* 0x000fc800078ec0ff */
[----:B------:R-:W-:Y:S01]  /*1ac10*/  LOP3.LUT R18, R18, 0x10000, RZ, 0xfc, !PT ;  /* 0x0001000012127812 */ /* 0x000fe200078efcff */
[----:B-1----:R-:W-:Y:S06]  /*1ac20*/  @P0 BRA `(.L_x_10059) ;  /* 0x0000000000080947 */ /* 0x002fec0003800000 */
[----:B------:R-:W1:Y:S02]  /*1ac30*/  SYNCS.PHASECHK.TRANS64.TRYWAIT P0, [R11+URZ+0x22850], R2 ;  /* 0x022850020b0075a7 */ /* 0x000e64000800017f */
[----:B-1----:R-:W-:Y:S05]  /*1ac40*/  @!P0 BRA `(.L_x_10060) ;  /* 0x000000cc005c8947 */ /* 0x002fea0003800000 */
.L_x_10059:
[----:B------:R-:W-:Y:S01]  /*1ac50*/  IMAD R4, R193, 0x500, R18 ;  /* 0x00000500c1047824 */ /* 0x000fe200078e0212 */
[----:B------:R-:W-:Y:S05]  /*1ac60*/  WARPSYNC.ALL ;  /* 0x0000000000007948 */ /* 0x000fea0003800000 */
[----:B------:R-:W-:Y:S01]  /*1ac70*/  IMAD.MOV.U32 R5, RZ, RZ, -0x3ffffff0 ;  /* 0xc0000010ff057424 */ /* 0x000fe200078e00ff */
[C---:B------:R-:W-:Y:S01]  /*1ac80*/  R2UR UR6, R4.reuse ;  /* 0x00000000040672ca */ /* 0x040fe200000e0000 */
[----:B------:R-:W-:Y:S01]  /*1ac90*/  WARPGROUP.ARRIVE ;  /* 0x00000000000079c5 */ /* 0x000fe20000000000 */
[----:B------:R-:W-:Y:S01]  /*1aca0*/  VIADD R6, R4, 0x100 ;  /* 0x0000010004067836 */ /* 0x000fe20000000000 */
[----:B------:R-:W-:Y:S01]  /*1acb0*/  ULDC.64 UR4, c[0x0][0x9a0] ;  /* 0x0002680000047ab9 */ /* 0x000fe20000000a00 */
[----:B------:R-:W-:Y:S01]  /*1acc0*/  R2UR UR7, R5 ;  /* 0x00000000050772ca */ /* 0x000fe200000e0000 */
[----:B------:R-:W-:Y:S01]  /*1acd0*/  IMAD.MOV.U32 R7, RZ, RZ, -0x3ffffff0 ;  /* 0xc0000010ff077424 */ /* 0x000fe200078e00ff */
[----:B------:R-:W-:Y:S01]  /*1ace0*/  ISETP.NE.U32.AND P0, PT, RZ, UR4, PT ;  /* 0x00000004ff007c0c */ /* 0x000fe2000bf05070 */
[----:B------:R-:W-:-:S03]  /*1acf0*/  ULDC.64 UR8, c[0x0][0x208] ;  /* 0x0000820000087ab9 */ /* 0x000fc60000000a00 */
        /* <DEDUP_REMOVED lines=11> */
[----:B------:R-:W-:Y:S02]  /*1adb0*/  @P0 IMAD.IADD R7, R7, 0x1, R5 ;  /* 0x0000000107070824 */ /* 0x000fe400078e0205 */
[C---:B------:R-:W-:Y:S01]  /*1adc0*/  @P0 IMAD R5, R190.reuse, R9, R2 ;  /* 0x00000009be050224 */ /* 0x040fe200078e0202 */
[----:B------:R-:W-:Y:S01]  /*1add0*/  MOV R2, 0x3f800000 ;  /* 0x3f80000000027802 */ /* 0x000fe20000000f00 */
[----:B------:R-:W-:-:S04]  /*1ade0*/  @P0 IMAD.WIDE.U32 R6, R190, R8, R6 ;  /* 0x00000008be060225 */ /* 0x000fc800078e0006 */
[----:B------:R-:W-:Y:S01]  /*1adf0*/  @P0 IMAD.IADD R5, R7, 0x1, R5 ;  /* 0x0000000107050824 */ /* 0x000fe200078e0205 */
[C---:B------:R-:W-:Y:S01]  /*1ae00*/  @P0 LEA R8, P2, R6.reuse, UR4, 0x2 ;  /* 0x0000000406080c11 */ /* 0x040fe2000f8410ff */
[----:B------:R-:W-:Y:S02]  /*1ae10*/  WARPGROUP.DEPBAR.LE gsb0, 0x0 ;  /* 0x00008000000079c5 */ /* 0x000fe40000010000 */
[----:B------:R-:W-:Y:S01]  /*1ae20*/  WARPGROUP.ARRIVE ;  /* 0x00000000000079c5 */ /* 0x000fe20000000000 */
[----:B------:R-:W-:Y:S01]  /*1ae30*/  @P0 LEA.HI.X R9, R6, UR5, R5, 0x2, P2 ;  /* 0x0000000506090c11 */ /* 0x000fe200090f1405 */
[----:B------:R-:W-:-:S04]  /*1ae40*/  VIADD R6, R4, 0x200 ;  /* 0x0000020004067836 */ /* 0x000fc80000000000 */
[----:B------:R-:W-:Y:S01]  /*1ae50*/  QGMMA.64x128x32.F32.E4M3.E4M3 R24, R180, gdesc[UR4], R24, gsb0 ;  /* 0x01e00004b4187df3 */ /* 0x000fe20008000818 */
[----:B------:R-:W-:Y:S01]  /*1ae60*/  IMAD.MOV.U32 R7, RZ, RZ, -0x3ffffff0 ;  /* 0xc0000010ff077424 */ /* 0x000fe200078e00ff */
[----:B------:R-:W-:Y:S01]  /*1ae70*/  R2UR UR6, R6 ;  /* 0x00000000060672ca */ /* 0x000fe200000e0000 */
[----:B------:R0:W2:Y:S03]  /*1ae80*/  @P0 LDG.E R2, desc[UR8][R8.64] ;  /* 0x0000000808020981 */ /* 0x0000a6000c1e1900 */
[----:B------:R-:W-:Y:S01]  /*1ae90*/  R2UR UR7, R7 ;  /* 0x00000000070772ca */ /* 0x000fe200000e0000 */
[----:B------:R-:W-:Y:S02]  /*1aea0*/  VIADD R6, R4, 0x300 ;  /* 0x0000030004067836 */ /* 0x000fe40000000000 */
[----:B------:R-:W-:Y:S01]  /*1aeb0*/  IMAD.MOV.U32 R7, RZ, RZ, -0x3ffffff0 ;  /* 0xc0000010ff077424 */ /* 0x000fe200078e00ff */
[----:B------:R-:W-:-:S02]  /*1aec0*/  WARPGROUP.DEPBAR.LE gsb0, 0x0 ;  /* 0x00008000000079c5 */ /* 0x000fc40000010000 */
[----:B------:R-:W-:-:S07]  /*1aed0*/  WARPGROUP.ARRIVE ;  /* 0x00000000000079c5 */ /* 0x000fce0000000000 */
[----:B------:R-:W-:Y:S01]  /*1aee0*/  QGMMA.64x128x32.F32.E4M3.E4M3 R24, R176, gdesc[UR4], R24, gsb0 ;  /* 0x01e00004b0187df3 */ /* 0x000fe20008000818 */
[----:B------:R-:W-:Y:S02]  /*1aef0*/  R2UR UR6, R6 ;  /* 0x00000000060672ca */ /* 0x000fe400000e0000 */
[----:B------:R-:W-:Y:S01]  /*1af00*/  R2UR UR7, R7 ;  /* 0x00000000070772ca */ /* 0x000fe200000e0000 */
[----:B------:R-:W-:Y:S01]  /*1af10*/  VIADD R4, R4, 0x400 ;  /* 0x0000040004047836 */ /* 0x000fe20000000000 */
[----:B------:R-:W-:Y:S01]  /*1af20*/  MOV R5, 0xc0000010 ;  /* 0xc000001000057802 */ /* 0x000fe20000000f00 */
        /* <DEDUP_REMOVED lines=34> */
[----:B------:R-:W-:Y:S01]  /*1b150*/  IMAD.MOV.U32 R89, RZ, RZ, -0x800000 ;  /* 0xff800000ff597424 */ /* 0x000fe200078e00ff */
[----:B------:R-:W-:Y:S01]  /*1b160*/  MOV R88, 0xff800000 ;  /* 0xff80000000587802 */ /* 0x000fe20000000f00 */
[----:B--2---:R-:W-:Y:S01]  /*1b170*/  FMUL.FTZ R3, R3, R2 ;  /* 0x0000000203037220 */ /* 0x004fe20000410000 */
[----:B------:R-:W-:Y:S01]  /*1b180*/  @P2 FFMA.FTZ R89, R5, R14, R0 ;  /* 0x0000000e05592223 */ /* 0x000fe20000010000 */
[----:B------:R-:W-:-:S01]  /*1b190*/  @P3 FFMA.FTZ R88, R6, R90, R9 ;  /* 0x0000005a06583223 */ /* 0x000fc20000010009 */
[----:B---3--:R-:W-:Y:S01]  /*1b1a0*/  FMUL.FTZ R2, R7, R2 ;  /* 0x0000000207027220 */ /* 0x008fe20000410000 */
[----:B------:R-:W-:-:S02]  /*1b1b0*/  WARPGROUP.DEPBAR.LE gsb0, 0x0 ;  /* 0x00008000000079c5 */ /* 0x000fc40000010000 */
[----:B------:R-:W-:Y:S05]  /*1b1c0*/  @!P1 BRA `(.L_x_10061) ;  /* 0x0000000000049947 */ /* 0x000fea0003800000 */
[----:B------:R-:W-:Y:S01]  /*1b1d0*/  BPT.TRAP 0x1 ;  /* 0x000000040000795c */ /* 0x000fe20000300000 */
.L_x_10061:
[----:B------:R-:W2:Y:S01]  /*1b1e0*/  LDL.LU R0, [R1+0x8] ;  /* 0x0000080001007983 */ /* 0x000ea20000300800 */
[----:B------:R-:W-:Y:S02]  /*1b1f0*/  IMAD.U32 R5, RZ, RZ, UR61 ;  /* 0x0000003dff057e24 */ /* 0x000fe4000f8e00ff */
        /* <DEDUP_REMOVED lines=65> */
[----:B------:R-:W-:-:S02]  /*1b610*/  SEL R193, R193, RZ, P0 ;  /* 0x000000ffc1c17207 */ /* 0x000fc40000000000 */
[----:B--2---:R-:W-:Y:S01]  /*1b620*/  R2UR UR4, R0 ;  /* 0x00000000000472ca */ /* 0x004fe200000e0000 */
[----:B------:R-:W-:Y:S02]  /*1b630*/  VIADD R0, R11, 0x22860 ;  /* 0x000228600b007836 */ /* 0x000fe40000000000 */
[----:B------:R-:W-:-:S03]  /*1b640*/  FMUL.FTZ R11, R72, R3 ;  /* 0x00000003480b7220 */ /* 0x000fc60000410000 */
[----:B------:R-:W-:Y:S01]  /*1b650*/  PRMT R0, R5, 0x654, R0 ;  /* 0x0000065405007816 */ /* 0x000fe20000000000 */
[----:B------:R-:W-:-:S03]  /*1b660*/  FMUL.FTZ R5, R80, R3 ;  /* 0x0000000350057220 */ /* 0x000fc60000410000 */
[----:B------:R0:W-:Y:S03]  /*1b670*/  SYNCS.ARRIVE.TRANS64.RED.A1T0 RZ, [R0+URZ], RZ ;  /* 0x000000ff00ff79a7 */ /* 0x0001e6000810043f */
[----:B------:R-:W-:Y:S01]  /*1b680*/  UIADD3 UR4, UR4, 0x1, URZ ;  /* 0x0000000104047890 */ /* 0x000fe2000fffe03f */
[----:B0-----:R-:W-:-:S05]  /*1b690*/  SEL R0, RZ, 0x1, P0 ;  /* 0x00000001ff007807 */ /* 0x001fca0000000000 */
[----:B------:R-:W-:Y:S01]  /*1b6a0*/  IMAD.U32 R3, RZ, RZ, UR4 ;  /* 0x00000004ff037e24 */ /* 0x000fe2000f8e00ff */
[----:B------:R-:W-:-:S04]  /*1b6b0*/  LOP3.LUT R197, R197, R0, RZ, 0x3c, !PT ;  /* 0x00000000c5c57212 */ /* 0x000fc800078e3cff */
[----:B------:R0:W-:Y:S03]  /*1b6c0*/  STL [R1+0x8], R3 ;  /* 0x0000080301007387 */ /* 0x0001e60000100800 */
.L_x_9991:
[----:B------:R-:W-:Y:S05]  /*1b6d0*/  WARPSYNC.ALL ;  /* 0x0000000000007948 */ /* 0x000fea0003800000 */
[----:B------:R-:W1:Y:S08]  /*1b6e0*/  S2UR UR61, SR_CgaCtaId ;  /* 0x00000000003d79c3 */ /* 0x000e700000008800 */
[----:B------:R-:W-:Y:S06]  /*1b6f0*/  BAR.SYNC.DEFER_BLOCKING 0x5, 0x180 ;  /* 0x0146000000007b1d */ /* 0x000fec0000010000 */
[----:B------:R-:W-:Y:S01]  /*1b700*/  UMOV UR4, 0x400 ;  /* 0x0000040000047882 */ /* 0x000fe20000000000 */
[----:B------:R-:W-:Y:S01]  /*1b710*/  BSSY B0, `(.L_x_10062) ;  /* 0x0000284000007945 */ /* 0x000fe20003800000 */
[----:B-1----:R-:W-:-:S06]  /*1b720*/  ULEA UR4, UR61, UR4, 0x18 ;  /* 0x000000043d047291 */ /* 0x002fcc000f8ec03f */
[----:B------:R-:W-:-:S05]  /*1b730*/  IMAD.U32 R18, RZ, RZ, UR4 ;  /* 0x00000004ff127e24 */ /* 0x000fca000f8e00ff */
[----:B------:R1:W2:Y:S01]  /*1b740*/  LDS.128 R188, [R18+0x228d0] ;  /* 0x0228d00012bc7984 */ /* 0x0002a20000000c00 */
[----:B------:R-:W-:Y:S06]  /*1b750*/  BAR.ARV 0x4, 0x180 ;  /* 0x0106000000007b1d */ /* 0x000fec0000002000 */
[----:B------:R-:W-:Y:S05]  /*1b760*/  @P1 BRA `(.L_x_10063) ;  /* 0x0000001800e81947 */ /* 0x000fea0003800000 */
[----:B------:R-:W3:Y:S01]  /*1b770*/  S2R R50, SR_TID.X ;  /* 0x0000000000327919 */ /* 0x000ee20000002100 */
[----:B------:R-:W-:Y:S01]  /*1b780*/  ULDC.64 UR4, c[0x4][0xa8] ;  /* 0x01002a0000047ab9 */ /* 0x000fe20000000a00 */
[----:B-----5:R-:W4:Y:S01]  /*1b790*/  LDL R24, [R1+0x1c] ;  /* 0x00001c0001187983 */ /* 0x020f220000100800 */
[----:B------:R-:W-:Y:S01]  /*1b7a0*/  ULDC.64 UR6, c[0x0][0x208] ;  /* 0x0000820000067ab9 */ /* 0x000fe20000000a00 */
[----:B---3--:R-:W-:-:S04]  /*1b7b0*/  SHF.L.U32 R0, R50, 0x2, RZ ;  /* 0x0000000232007819 */ /* 0x008fc800000006ff */
[----:B------:R-:W-:-:S04]  /*1b7c0*/  LOP3.LUT R0, R0, 0xc, RZ, 0xc0, !PT ;  /* 0x0000000c00007812 */ /* 0x000fc800078ec0ff */
[----:B------:R-:W-:-:S05]  /*1b7d0*/  IADD3 R2, P0, R0, UR4, RZ ;  /* 0x0000000400027c10 */ /* 0x000fca000ff1e0ff */
[----:B0-----:R-:W-:-:S05]  /*1b7e0*/  IMAD.X R3, RZ, RZ, UR5, P0 ;  /* 0x00000005ff037e24 */ /* 0x001fca00080e06ff */
[----:B------:R0:W3:Y:S01]  /*1b7f0*/  LDG.E.CONSTANT R0, desc[UR6][R2.64] ;  /* 0x0000000602007981 */ /* 0x0000e2000c1e9900 */
[----:B------:R-:W-:Y:S01]  /*1b800*/  F2FP.BF16.F32.PACK_AB R48, R48, R57 ;  /* 0x000000393030723e */ /* 0x000fe200000010ff */
[----:B------:R-:W-:Y:S01]  /*1b810*/  UMOV UR4, 0xffffffff ;  /* 0xffffffff00047882 */ /* 0x000fe20000000000 */
[----:B------:R-:W-:Y:S01]  /*1b820*/  F2FP.BF16.F32.PACK_AB R57, R47, R30 ;  /* 0x0000001e2f39723e */ /* 0x000fe200000010ff */
[----:B------:R-:W1:Y:S01]  /*1b830*/  S2R R43, SR_SWINHI ;  /* 0x00000000002b7919 */ /* 0x000e620000002f00 */
        /* <DEDUP_REMOVED lines=8> */
[----:B0-----:R-:W-:Y:S02]  /*1b8c0*/  LOP3.LUT P0, R2, R50, 0x3, RZ, 0xc0, !PT ;  /* 0x0000000332027812 */ /* 0x001fe4000780c0ff */
        /* <DEDUP_REMOVED lines=8> */
[----:B-1----:R-:W-:Y:S02]  /*1b950*/  MOV R55, R43 ;  /* 0x0000002b00377202 */ /* 0x002fe40000000f00 */
[----:B------:R-:W-:Y:S02]  /*1b960*/  F2FP.BF16.F32.PACK_AB R43, R84, R5 ;  /* 0x00000005542b723e */ /* 0x000fe400000010ff */
        /* <DEDUP_REMOVED lines=17> */
[----:B----4-:R-:W-:-:S03]  /*1ba80*/  IMAD.WIDE R4, R24, 0x2, R54 ;  /* 0x0000000218047825 */ /* 0x010fc600078e0236 */
        /* <DEDUP_REMOVED lines=8> */
[----:B------:R-:W-:Y:S01]  /*1bb10*/  LOP3.LUT R6, R6, R7, RZ, 0x3c, !PT ;  /* 0x0000000706067212 */ /* 0x000fe200078e3cff */
[--C-:B------:R-:W-:Y:S01]  /*1bb20*/  IMAD.X R7, RZ, RZ, R5.reuse, P5 ;  /* 0x000000ffff077224 */ /* 0x100fe200028e0605 */
[----:B------:R-:W-:Y:S01]  /*1bb30*/  LOP3.LUT R8, R8, R9, RZ, 0x3c, !PT ;  /* 0x0000000908087212 */ /* 0x000fe200078e3cff */
[----:B------:R-:W-:Y:S01]  /*1bb40*/  IMAD.X R9, RZ, RZ, R5, P1 ;  /* 0x000000ffff097224 */ /* 0x000fe200008e0605 */
[----:B------:R-:W-:Y:S02]  /*1bb50*/  SHF.R.U64 R14, R14, 0x3, RZ ;  /* 0x000000030e0e7819 */ /* 0x000fe400000012ff */
[----:B------:R-:W-:-:S02]  /*1bb60*/  IADD3 R11, P2, R4, 0x4020, RZ ;  /* 0x00004020040b7810 */ /* 0x000fc40007f5e0ff */
[C---:B------:R-:W-:Y:S02]  /*1bb70*/  IADD3 R25, P5, R4.reuse, 0x40, RZ ;  /* 0x0000004004197810 */ /* 0x040fe40007fbe0ff */
[C---:B------:R-:W-:Y:S02]  /*1bb80*/  IADD3 R27, P1, R4.reuse, 0x20, RZ ;  /* 0x00000020041b7810 */ /* 0x040fe40007f3e0ff */
[----:B------:R-:W-:Y:S02]  /*1bb90*/  IADD3 R21, P4, R4, 0x60, RZ ;  /* 0x0000006004157810 */ /* 0x000fe40007f9e0ff */
[----:B------:R-:W-:Y:S02]  /*1bba0*/  LOP3.LUT R14, R14, R15, RZ, 0x3c, !PT ;  /* 0x0000000f0e0e7212 */ /* 0x000fe400078e3cff */
        /* <DEDUP_REMOVED lines=28> */
[----:B---3--:R-:W-:Y:S01]  /*1bd70*/  LOP3.LUT R2, R0, 0x2, RZ, 0x3c, !PT ;  /* 0x0000000200027812 */ /* 0x008fe200078e3cff */
        /* <DEDUP_REMOVED lines=29> */
[----:B------:R-:W1:Y:S01]  /*1bf50*/  SHFL.IDX PT, R31, R31, R2, 0x1c1f ;  /* 0x001c1f021f1f7589 */ /* 0x000e6200000e0000 */
        /* <DEDUP_REMOVED lines=11> */
[----:B------:R-:W4:Y:S01]  /*1c010*/  SHFL.IDX PT, R38, R33, R0, 0x1c1f ;  /* 0x001c1f0021267589 */ /* 0x000f2200000e0000 */
[----:B------:R-:W-:Y:S02]  /*1c020*/  SEL R73, R42, R73, P0 ;  /* 0x000000492a497207 */ /* 0x000fe40000000000 */
[----:B------:R-:W-:Y:S01]  /*1c030*/  SEL R75, R77, R50, P0 ;  /* 0x000000324d4b7207 */ /* 0x000fe20000000000 */
[----:B------:R-:W-:Y:S01]  /*1c040*/  SHFL.IDX PT, R42, R41, R0, 0x1c1f ;  /* 0x001c1f00292a7589 */ /* 0x000fe200000e0000 */
[----:B------:R-:W-:-:S02]  /*1c050*/  SEL R77, R50, R77, P0 ;  /* 0x0000004d324d7207 */ /* 0x000fc40000000000 */
[----:B0-----:R-:W-:Y:S01]  /*1c060*/  SEL R8, R10, R7, P0 ;  /* 0x000000070a087207 */ /* 0x001fe20000000000 */
[----:B------:R-:W0:Y:S01]  /*1c070*/  SHFL.IDX PT, R43, R43, R2, 0x1c1f ;  /* 0x001c1f022b2b7589 */ /* 0x000e2200000e0000 */
[----:B------:R-:W-:Y:S02]  /*1c080*/  SEL R28, R30, R27, P0 ;  /* 0x0000001b1e1c7207 */ /* 0x000fe40000000000 */
[----:B-1----:R-:W-:Y:S01]  /*1c090*/  SEL R32, R34, R31, P0 ;  /* 0x0000001f22207207 */ /* 0x002fe20000000000 */
        /* <DEDUP_REMOVED lines=8> */
[----:B---3--:R-:W-:Y:S01]  /*1c120*/  SEL R12, R37, R20, P0 ;  /* 0x00000014250c7207 */ /* 0x008fe20000000000 */
[----:B------:R-:W-:Y:S01]  /*1c130*/  SHFL.IDX PT, R59, R59, R0, 0x1c1f ;  /* 0x001c1f003b3b7589 */ /* 0x000fe200000e0000 */
[----:B----4-:R-:W-:Y:S02]  /*1c140*/  SEL R36, R38, R35, P0 ;  /* 0x0000002326247207 */ /* 0x010fe40000000000 */
[----:B------:R-:W-:Y:S01]  /*1c150*/  SEL R38, R35, R38, P0 ;  /* 0x0000002623267207 */ /* 0x000fe20000000000 */
[----:B------:R-:W-:Y:S01]  /*1c160*/  SHFL.IDX PT, R63, R63, R0, 0x1c1f ;  /* 0x001c1f003f3f7589 */ /* 0x000fe200000e0000 */
[----:B------:R-:W-:-:S02]  /*1c170*/  SEL R14, R20, R37, P0 ;  /* 0x00000025140e7207 */ /* 0x000fc40000000000 */
[----:B------:R-:W-:Y:S01]  /*1c180*/  SEL R6, R3, R6, P0 ;  /* 0x0000000603067207 */ /* 0x000fe20000000000 */
[----:B------:R-:W-:Y:S01]  /*1c190*/  SHFL.IDX PT, R67, R67, R0, 0x1c1f ;  /* 0x001c1f0043437589 */ /* 0x000fe200000e0000 */
[----:B0-----:R-:W-:Y:S02]  /*1c1a0*/  SEL R40, R42, R43, P0 ;  /* 0x0000002b2a287207 */ /* 0x001fe40000000000 */
[----:B------:R-:W-:Y:S01]  /*1c1b0*/  SEL R26, R21, R26, P0 ;  /* 0x0000001a151a7207 */ /* 0x000fe20000000000 */
[----:B------:R-:W-:Y:S01]  /*1c1c0*/  SHFL.IDX PT, R71, R71, R0, 0x1c1f ;  /* 0x001c1f0047477589 */ /* 0x000fe200000e0000 */
[----:B------:R-:W-:-:S03]  /*1c1d0*/  SEL R42, R43, R42, P0 ;  /* 0x0000002a2b2a7207 */ /* 0x000fc60000000000 */
[----:B------:R0:W1:Y:S04]  /*1c1e0*/  SHFL.IDX PT, R44, R47, R2, 0x1c1f ;  /* 0x001c1f022f2c7589 */ /* 0x00006800000e0000 */
[----:B------:R-:W3:Y:S04]  /*1c1f0*/  SHFL.IDX PT, R46, R51, R2, 0x1c1f ;  /* 0x001c1f02332e7589 */ /* 0x000ee800000e0000 */
[----:B------:R-:W4:Y:S01]  /*1c200*/  SHFL.IDX PT, R48, R57, R2, 0x1c1f ;  /* 0x001c1f0239307589 */ /* 0x000f2200000e0000 */
[----:B0-----:R-:W-:-:S03]  /*1c210*/  IMAD.MOV.U32 R47, RZ, RZ, RZ ;  /* 0x000000ffff2f7224 */ /* 0x001fc600078e00ff */
[----:B------:R-:W0:Y:S04]  /*1c220*/  SHFL.IDX PT, R50, R61, R2, 0x1c1f ;  /* 0x001c1f023d327589 */ /* 0x000e2800000e0000 */
[----:B------:R-:W5:Y:S04]  /*1c230*/  SHFL.IDX PT, R52, R65, R2, 0x1c1f ;  /* 0x001c1f0241347589 */ /* 0x000f6800000e0000 */
[----:B------:R-:W2:Y:S04]  /*1c240*/  SHFL.IDX PT, R56, R69, R2, 0x1c1f ;  /* 0x001c1f0245387589 */ /* 0x000ea800000e0000 */
[----:B------:R-:W2:Y:S01]  /*1c250*/  SHFL.IDX PT, R58, R73, R2, 0x1c1f ;  /* 0x001c1f02493a7589 */ /* 0x000ea200000e0000 */
[----:B-1----:R-:W-:-:S02]  /*1c260*/  SEL R5, R45, R44, P0 ;  /* 0x0000002c2d057207 */ /* 0x002fc40000000000 */
[----:B------:R-:W-:Y:S01]  /*1c270*/  SEL R7, R44, R45, P0 ;  /* 0x0000002d2c077207 */ /* 0x000fe20000000000 */
[----:B------:R1:W1:Y:S01]  /*1c280*/  SHFL.IDX PT, R75, R75, R0, 0x1c1f ;  /* 0x001c1f004b4b7589 */ /* 0x00026200000e0000 */
[----:B---3--:R-:W-:Y:S02]  /*1c290*/  SEL R9, R49, R46, P0 ;  /* 0x0000002e31097207 */ /* 0x008fe40000000000 */
[----:B------:R-:W-:Y:S01]  /*1c2a0*/  SEL R11, R46, R49, P0 ;  /* 0x000000312e0b7207 */ /* 0x000fe20000000000 */
[----:B------:R3:W1:Y:S01]  /*1c2b0*/  SHFL.IDX PT, R60, R77, R2, 0x1c1f ;  /* 0x001c1f024d3c7589 */ /* 0x00066200000e0000 */
[----:B----4-:R-:W-:Y:S02]  /*1c2c0*/  SEL R25, R53, R48, P0 ;  /* 0x0000003035197207 */ /* 0x010fe40000000000 */
[----:B------:R-:W-:Y:S02]  /*1c2d0*/  SEL R27, R48, R53, P0 ;  /* 0x00000035301b7207 */ /* 0x000fe40000000000 */
[----:B0-----:R-:W-:-:S02]  /*1c2e0*/  SEL R29, R59, R50, P0 ;  /* 0x000000323b1d7207 */ /* 0x001fc40000000000 */
[----:B------:R-:W-:Y:S02]  /*1c2f0*/  SEL R31, R50, R59, P0 ;  /* 0x0000003b321f7207 */ /* 0x000fe40000000000 */
[----:B-----5:R-:W-:Y:S02]  /*1c300*/  SEL R33, R63, R52, P0 ;  /* 0x000000343f217207 */ /* 0x020fe40000000000 */
[----:B------:R-:W-:Y:S02]  /*1c310*/  SEL R35, R52, R63, P0 ;  /* 0x0000003f34237207 */ /* 0x000fe40000000000 */
[----:B--2---:R-:W-:Y:S02]  /*1c320*/  SEL R37, R67, R56, P0 ;  /* 0x0000003843257207 */ /* 0x004fe40000000000 */
[----:B------:R-:W-:Y:S02]  /*1c330*/  SEL R39, R56, R67, P0 ;  /* 0x0000004338277207 */ /* 0x000fe40000000000 */
[----:B------:R-:W-:-:S02]  /*1c340*/  SEL R13, R71, R58, P0 ;  /* 0x0000003a470d7207 */ /* 0x000fc40000000000 */
[----:B---3--:R-:W-:-:S07]  /*1c350*/  SEL R15, R58, R71, P0 ;  /* 0x000000473a0f7207 */ /* 0x008fce0000000000 */
.L_x_10318:
[----:B------:R-:W-:Y:S05]  /*1c360*/  WARPSYNC.ALL ;  /* 0x0000000000007948 */ /* 0x000fea0003800000 */
[----:B------:R-:W-:Y:S01]  /*1c370*/  BAR.SYNC.DEFER_BLOCKING 0x1, 0x100 ;  /* 0x0044000000007b1d */ /* 0x000fe20000010000 */
[----:B-1----:R-:W-:Y:S02]  /*1c380*/  SEL R41, R75, R60, P0 ;  /* 0x0000003c4b297207 */ /* 0x002fe40000000000 */
[----:B------:R-:W-:-:S05]  /*1c390*/  SEL R43, R60, R75, P0 ;  /* 0x0000004b3c2b7207 */ /* 0x000fca0000000000 */
[----:B------:R-:W0:Y:S01]  /*1c3a0*/  LDC R49, c[0x0][0xbe8] ;  /* 0x0002fa00ff317b82 */ /* 0x000e220000000800 */
[----:B------:R-:W-:Y:S01]  /*1c3b0*/  ULDC.64 UR4, c[0x0][0xc00] ;  /* 0x0003000000047ab9 */ /* 0x000fe20000000a00 */
[----:B------:R-:W-:Y:S01]  /*1c3c0*/  ULDC.64 UR6, c[0x0][0x208] ;  /* 0x0000820000067ab9 */ /* 0x000fe20000000a00 */
[----:B------:R-:W-:Y:S02]  /*1c3d0*/  IADD3 R20, P2, R213, UR4, RZ ;  /* 0x00000004d5147c10 */ /* 0x000fe4000ff5e0ff */
[----:B------:R-:W-:Y:S02]  /*1c3e0*/  ISETP.NE.U32.AND P1, PT, RZ, UR4, PT ;  /* 0x00000004ff007c0c */ /* 0x000fe4000bf25070 */
[----:B------:R-:W-:Y:S02]  /*1c3f0*/  IADD3.X R21, R214, UR5, RZ, P2, !PT ;  /* 0x00000005d6157c10 */ /* 0x000fe400097fe4ff */
[----:B------:R-:W-:Y:S01]  /*1c400*/  ISETP.NE.AND.EX P1, PT, RZ, UR5, PT, P1 ;  /* 0x00000005ff007c0c */ /* 0x000fe2000bf25310 */
[----:B------:R-:W-:-:S02]  /*1c410*/  ULDC.64 UR4, c[0x0][0xc08] ;  /* 0x0003020000047ab9 */ /* 0x000fc40000000a00 */
[----:B------:R-:W-:Y:S01]  /*1c420*/  ISETP.NE.U32.AND P0, PT, RZ, UR4, PT ;  /* 0x00000004ff007c0c */ /* 0x000fe2000bf05070 */
[----:B------:R1:W-:Y:S04]  /*1c430*/  STSM.16.M88.4 [R79], R4 ;  /* 0x000000044f007844 */ /* 0x0003e80000000200 */
[----:B------:R-:W-:Y:S01]  /*1c440*/  STSM.16.M88.4 [R78], R8 ;  /* 0x000000084e007844 */ /* 0x000fe20000000200 */
[----:B0-----:R-:W-:-:S03]  /*1c450*/  ISETP.NE.AND P2, PT, R49, 0x1, PT ;  /* 0x000000013100780c */ /* 0x001fc60003f45270 */
[----:B------:R-:W-:Y:S04]  /*1c460*/  STSM.16.M88.4 [R76], R24 ;  /* 0x000000184c007844 */ /* 0x000fe80000000200 */
[----:B------:R-:W-:Y:S04]  /*1c470*/  STSM.16.M88.4 [R74], R28 ;  /* 0x0000001c4a007844 */ /* 0x000fe80000000200 */
[----:B------:R-:W-:Y:S01]  /*1c480*/  STSM.16.M88.4 [R72], R32 ;  /* 0x0000002048007844 */ /* 0x000fe20000000200 */
[----:B------:R-:W-:Y:S01]  /*1c490*/  ISETP.NE.AND.EX P0, PT, RZ, UR5, PT, P0 ;  /* 0x00000005ff007c0c */ /* 0x000fe2000bf05300 */
[----:B-1----:R-:W0:Y:S02]  /*1c4a0*/  @P2 LDC R4, c[0x0][0xbec] ;  /* 0x0002fb00ff042b82 */ /* 0x002e240000000800 */
[----:B------:R-:W-:Y:S04]  /*1c4b0*/  STSM.16.M88.4 [R68], R36 ;  /* 0x0000002444007844 */ /* 0x000fe80000000200 */
[----:B------:R1:W-:Y:S02]  /*1c4c0*/  STSM.16.M88.4 [R66], R12 ;  /* 0x0000000c42007844 */ /* 0x0003e40000000200 */
[----:B------:R-:W2:Y:S02]  /*1c4d0*/  @P2 LDC R5, c[0x0][0xbf0] ;  /* 0x0002fc00ff052b82 */ /* 0x000ea40000000800 */
[----:B------:R3:W-:Y:S06]  /*1c4e0*/  STSM.16.M88.4 [R64], R40 ;  /* 0x0000002840007844 */ /* 0x0007ec0000000200 */
[----:B------:R-:W-:Y:S01]  /*1c4f0*/  BAR.SYNC.DEFER_BLOCKING 0x1, 0x100 ;  /* 0x0044000000007b1d */ /* 0x000fe20000010000 */
[----:B------:R-:W-:-:S05]  /*1c500*/  @P0 IADD3 R2, P3, R213, UR4, RZ ;  /* 0x00000004d5020c10 */ /* 0x000fca000ff7e0ff */
[----:B------:R-:W-:Y:S01]  /*1c510*/  ULDC UR4, c[0x0][0xa88] ;  /* 0x0002a20000047ab9 */ /* 0x000fe20000000800 */
[----:B------:R-:W-:Y:S01]  /*1c520*/  @P0 IADD3.X R3, R214, UR5, RZ, P3, !PT ;  /* 0x00000005d6030c10 */ /* 0x000fe20009ffe4ff */
[----:B------:R-:W-:Y:S02]  /*1c530*/  IMAD.U32 R0, RZ, RZ, UR4 ;  /* 0x00000004ff007e24 */ /* 0x000fe4000f8e00ff */
[----:B-1----:R-:W-:Y:S01]  /*1c540*/  IMAD.IADD R13, R207, 0x1, R199 ;  /* 0x00000001cf0d7824 */ /* 0x002fe200078e02c7 */
[----:B------:R3:W5:Y:S04]  /*1c550*/  @P1 LDG.E R47, desc[UR6][R20.64] ;  /* 0x00000006142f1981 */ /* 0x000768000c1e1900 */
[----:B------:R3:W5:Y:S01]  /*1c560*/  @P0 LDG.E R0, desc[UR6][R2.64] ;  /* 0x0000000602000981 */ /* 0x000762000c1e1900 */
[----:B------:R-:W-:Y:S05]  /*1c570*/  @P0 BRA `(.L_x_10065) ;  /* 0x0000000000140947 */ /* 0x000fea0003800000 */
[----:B------:R-:W-:Y:S05]  /*1c580*/  @!P1 BRA `(.L_x_10065) ;  /* 0x0000000000109947 */ /* 0x000fea0003800000 */
[----:B------:R-:W-:Y:S02]  /*1c590*/  ULDC.64 UR4, c[0x0][0x208] ;  /* 0x0000820000047ab9 */ /* 0x000fe40000000a00 */
[----:B---3--:R-:W3:Y:S04]  /*1c5a0*/  LDG.E R3, desc[UR4][R20.64] ;  /* 0x0000000414037981 */ /* 0x008ee8000c1e1900 */
[----:B-----5:R-:W3:Y:S02]  /*1c5b0*/  LDG.E R0, desc[UR4][R20.64+0x4] ;  /* 0x0000040414007981 */ /* 0x020ee4000c1e1900 */
[----:B---3--:R-:W-:-:S07]  /*1c5c0*/  IADD3 R0, -R3, R0, RZ ;  /* 0x0000000003007210 */ /* 0x008fce0007ffe1ff */
.L_x_10065:
[----:B------:R-:W4:Y:S01]  /*1c5d0*/  LDL R10, [R1+0x18] ;  /* 0x00001800010a7983 */ /* 0x000f220000100800 */
[----:B0--3--:R-:W-:Y:S01]  /*1c5e0*/  @P2 IMAD.HI.U32 R2, R13, R4, RZ ;  /* 0x000000040d022227 */ /* 0x009fe200078e00ff */
[----:B------:R-:W-:Y:S01]  /*1c5f0*/  SHF.R.S32.HI R46, RZ, 0x1f, R212 ;  /* 0x0000001fff2e7819 */ /* 0x000fe200000114d4 */
[----:B------:R-:W-:Y:S01]  /*1c600*/  ULDC.64 UR4, c[0x0][0xb90] ;  /* 0x0002e40000047ab9 */ /* 0x000fe20000000a00 */
[----:B-----5:R-:W-:Y:S01]  /*1c610*/  SHF.R.S32.HI R3, RZ, 0x1f, R47 ;  /* 0x0000001fff037819 */ /* 0x020fe2000001142f */
[----:B------:R-:W-:Y:S01]  /*1c620*/  IMAD.MOV.U32 R7, RZ, RZ, R13 ;  /* 0x000000ffff077224 */ /* 0x000fe200078e000d */
[----:B--2---:R-:W-:Y:S01]  /*1c630*/  @P2 SHF.R.U32.HI R7, RZ, R5, R2 ;  /* 0x00000005ff072219 */ /* 0x004fe20000011602 */
[----:B------:R-:W-:Y:S01]  /*1c640*/  IMAD R9, R46, UR4, RZ ;  /* 0x000000042e097c24 */ /* 0x000fe2000f8e02ff */
[----:B------:R-:W-:Y:S01]  /*1c650*/  SEL R215, R215, RZ, !P1 ;  /* 0x000000ffd7d77207 */ /* 0x000fe20004800000 */
[----:B------:R-:W-:Y:S01]  /*1c660*/  IMAD.MOV.U32 R2, RZ, RZ, R47 ;  /* 0x000000ffff027224 */ /* 0x000fe200078e002f */
[----:B------:R-:W-:Y:S01]  /*1c670*/  SEL R209, R209, RZ, !P1 ;  /* 0x000000ffd1d17207 */ /* 0x000fe20004800000 */
[C---:B------:R-:W-:Y:S01]  /*1c680*/  IMAD R9, R212.reuse, UR5, R9 ;  /* 0x00000005d4097c24 */ /* 0x040fe2000f8e0209 */
[----:B------:R-:W0:Y:S01]  /*1c690*/  @P2 LDC R53, c[0x0][0xbec] ;  /* 0x0002fb00ff352b82 */ /* 0x000e220000000800 */
[----:B------:R-:W-:Y:S01]  /*1c6a0*/  IMAD.WIDE.U32 R4, R212, UR4, R2 ;  /* 0x00000004d4047c25 */ /* 0x000fe2000f8e0002 */
[----:B------:R-:W-:Y:S01]  /*1c6b0*/  ULDC.64 UR4, c[0x0][0xb98] ;  /* 0x0002e60000047ab9 */ /* 0x000fe20000000a00 */
[----:B------:R-:W-:-:S02]  /*1c6c0*/  ULDC.64 UR6, c[0x0][0x208] ;  /* 0x0000820000067ab9 */ /* 0x000fc40000000a00 */
[----:B------:R-:W-:Y:S02]  /*1c6d0*/  IMAD.MOV R2, RZ, RZ, -R7 ;  /* 0x000000ffff027224 */ /* 0x000fe400078e0a07 */
        /* <DEDUP_REMOVED lines=21> */
[----:B------:R-:W-:Y:S02]  /*1c830*/  LOP3.LUT R12, R13, 0x380, RZ, 0xc0, !PT ;  /* 0x000003800d0c7812 */ /* 0x000fe400078ec0ff */
[----:B------:R-:W-:Y:S01]  /*1c840*/  IMAD.X R9, RZ, RZ, R55, P0 ;  /* 0x000000ffff097224 */ /* 0x000fe200000e0637 */
[----:B------:R-:W-:Y:S02]  /*1c850*/  IADD3 R5, R5, R11, RZ ;  /* 0x0000000b05057210 */ /* 0x000fe40007ffe0ff */
[----:B------:R-:W-:-:S02]  /*1c860*/  LEA R2, P1, R4, UR4, 0x2 ;  /* 0x0000000404027c11 */ /* 0x000fc4000f8210ff */
[----:B------:R-:W-:Y:S02]  /*1c870*/  LOP3.LUT P0, RZ, R228, 0x3, RZ, 0xc0, !PT ;  /* 0x00000003e4ff7812 */ /* 0x000fe4000780c0ff */
        /* <DEDUP_REMOVED lines=9> */
[----:B------:R-:W-:-:S02]  /*1c910*/  SHF.R.U64 R24, R24, 0x3, RZ ;  /* 0x0000000318187819 */ /* 0x000fc400000012ff */
[----:B------:R-:W-:Y:S01]  /*1c920*/  IADD3.X R29, RZ, R55, RZ, P3, !PT ;  /* 0x00000037ff1d7210 */ /* 0x000fe20001ffe4ff */
[----:B------:R-:W2:Y:S01]  /*1c930*/  SHFL.IDX PT, R45, R4, 0x1, 0x1c1f ;  /* 0x003c1f00042d7f89 */ /* 0x000ea200000e0000 */
[----:B------:R-:W-:Y:S01]  /*1c940*/  LOP3.LUT R24, R24, R25, RZ, 0x3c, !PT ;  /* 0x0000001918187212 */ /* 0x000fe200078e3cff */
[--C-:B------:R-:W-:Y:S01]  /*1c950*/  IMAD.X R25, RZ, RZ, R55.reuse, P1 ;  /* 0x000000ffff197224 */ /* 0x100fe200008e0637 */
[----:B------:R-:W-:Y:S02]  /*1c960*/  IADD3 R5, P3, R54, 0x7000, RZ ;  /* 0x0000700036057810 */ /* 0x000fe40007f7e0ff */
[----:B------:R-:W-:Y:S02]  /*1c970*/  SHF.R.U64 R12, R12, 0x3, RZ ;  /* 0x000000030c0c7819 */ /* 0x000fe400000012ff */
[----:B------:R-:W-:Y:S01]  /*1c980*/  LOP3.LUT R8, R7, 0x380, RZ, 0xc0, !PT ;  /* 0x0000038007087812 */ /* 0x000fe200078ec0ff */
[--C-:B------:R-:W-:Y:S01]  /*1c990*/  IMAD.X R41, RZ, RZ, R55.reuse, P3 ;  /* 0x000000ffff297224 */ /* 0x100fe200018e0637 */
[----:B------:R-:W-:Y:S01]  /*1c9a0*/  LOP3.LUT R12, R12, R13, RZ, 0x3c, !PT ;  /* 0x0000000d0c0c7212 */ /* 0x000fe200078e3cff */
[----:B------:R-:W-:Y:S01]  /*1c9b0*/  IMAD.X R13, RZ, RZ, R55, P4 ;  /* 0x000000ffff0d7224 */ /* 0x000fe200020e0637 */
[----:B------:R-:W-:-:S02]  /*1c9c0*/  IADD3 R33, P5, R54, 0x5000, RZ ;  /* 0x0000500036217810 */ /* 0x000fc40007fbe0ff */
[----:B------:R-:W-:Y:S02]  /*1c9d0*/  IADD3 R37, P4, R54, 0x6000, RZ ;  /* 0x0000600036257810 */ /* 0x000fe40007f9e0ff */
[----:B------:R-:W-:Y:S02]  /*1c9e0*/  SHF.R.U64 R8, R8, 0x3, RZ ;  /* 0x0000000308087819 */ /* 0x000fe400000012ff */
[----:B------:R-:W-:Y:S02]  /*1c9f0*/  LOP3.LUT R32, R33, 0x380, RZ, 0xc0, !PT ;  /* 0x0000038021207812 */ /* 0x000fe400078ec0ff */
[----:B------:R-:W-:Y:S02]  /*1ca00*/  LOP3.LUT R36, R37, 0x380, RZ, 0xc0, !PT ;  /* 0x0000038025247812 */ /* 0x000fe400078ec0ff */
[----:B------:R-:W-:Y:S02]  /*1ca10*/  LOP3.LUT R8, R8, R7, RZ, 0x3c, !PT ;  /* 0x0000000708087212 */ /* 0x000fe400078e3cff */
[----:B------:R-:W-:-:S02]  /*1ca20*/  LOP3.LUT R7, R54, 0x380, RZ, 0xc0, !PT ;  /* 0x0000038036077812 */ /* 0x000fc400078ec0ff */
        /* <DEDUP_REMOVED lines=11> */
[----:B----4-:R-:W-:-:S04]  /*1cae0*/  IMAD.IADD R6, R10, 0x1, R199 ;  /* 0x000000010a067824 */ /* 0x010fc800078e02c7 */
[C---:B------:R-:W-:Y:S01]  /*1caf0*/  VIADD R0, R6.reuse, 0x8 ;  /* 0x0000000806007836 */ /* 0x040fe20000000000 */
[----:B------:R-:W-:-:S04]  /*1cb00*/  ISETP.GE.OR P1, PT, R6, R51, P0 ;  /* 0x000000330600720c */ /* 0x000fc80000726670 */
[----:B------:R-:W-:Y:S02]  /*1cb10*/  ISETP.GE.OR P0, PT, R0, R51, P0 ;  /* 0x000000330000720c */ /* 0x000fe40000706670 */
[----:B------:R-:W-:-:S04]  /*1cb20*/  LOP3.LUT R0, R5, 0x380, RZ, 0xc0, !PT ;  /* 0x0000038005007812 */ /* 0x000fc800078ec0ff */
[----:B------:R-:W-:-:S03]  /*1cb30*/  SHF.R.U64 R0, R0, 0x3, RZ ;  /* 0x0000000300007819 */ /* 0x000fc600000012ff */
[----:B-1----:R-:W-:Y:S01]  /*1cb40*/  @!P1 ST.E desc[UR6][R20.64], R89 ;  /* 0x0000005914009985 */ /* 0x002fe2000c101906 */
[----:B------:R-:W-:-:S03]  /*1cb50*/  LOP3.LUT R40, R0, R5, RZ, 0x3c, !PT ;  /* 0x0000000500287212 */ /* 0x000fc600078e3cff */
[----:B--2---:R1:W-:Y:S01]  /*1cb60*/  @!P0 ST.E desc[UR6][R44.64], R88 ;  /* 0x000000582c008985 */ /* 0x0043e2000c101906 */
        /* <DEDUP_REMOVED lines=10> */
[----:B------:R-:W-:Y:S01]  /*1cc10*/  IADD3 R44, R199, R0, RZ ;  /* 0x00000000c72c7210 */ /* 0x000fe20007ffe0ff */
[C---:B------:R-:W-:Y:S01]  /*1cc20*/  IMAD.WIDE.U32 R2, R212.reuse, UR4, R2 ;  /* 0x00000004d4027c25 */ /* 0x040fe2000f8e0002 */
[----:B------:R-:W5:Y:S03]  /*1cc30*/  LD.E.128 R12, desc[UR6][R12.64] ;  /* 0x000000060c0c7980 */ /* 0x000f66000c101d00 */
[----:B------:R-:W-:Y:S01]  /*1cc40*/  IMAD R21, R212, UR5, R21 ;  /* 0x00000005d4157c24 */ /* 0x000fe2000f8e0215 */
[----:B------:R-:W-:Y:S01]  /*1cc50*/  ULDC.64 UR4, c[0x0][0xaf0] ;  /* 0x0002bc0000047ab9 */ /* 0x000fe20000000a00 */
[----:B0-----:R-:W-:Y:S01]  /*1cc60*/  @P2 IMAD.HI.U32 R0, R44, R53, RZ ;  /* 0x000000352c002227 */ /* 0x001fe200078e00ff */
[----:B------:R-:W5:Y:S03]  /*1cc70*/  LD.E.128 R24, desc[UR6][R24.64] ;  /* 0x0000000618187980 */ /* 0x000f66000c101d00 */
[----:B------:R-:W-:Y:S01]  /*1cc80*/  IMAD.IADD R3, R3, 0x1, R21 ;  /* 0x0000000103037824 */ /* 0x000fe200078e0215 */
[----:B------:R-:W5:Y:S01]  /*1cc90*/  LD.E.128 R28, desc[UR6][R28.64] ;  /* 0x000000061c1c7980 */ /* 0x000f62000c101d00 */
[----:B------:R-:W-:-:S02]  /*1cca0*/  IMAD.MOV.U32 R21, RZ, RZ, R44 ;  /* 0x000000ffff157224 */ /* 0x000fc400078e002c */
        /* <DEDUP_REMOVED lines=9> */
[----:B------:R-:W-:-:S02]  /*1cd40*/  IMAD.IADD R3, R3, 0x1, R45 ;  /* 0x0000000103037824 */ /* 0x000fc400078e022d */
[----:B------:R-:W-:Y:S01]  /*1cd50*/  IMAD R0, R0, UR4, RZ ;  /* 0x0000000400007c24 */ /* 0x000fe2000f8e02ff */
        /* <DEDUP_REMOVED lines=12> */
[----:B------:R-:W-:Y:S01]  /*1ce20*/  IMAD.IADD R46, R220, 0x1, R199 ;  /* 0x00000001dc2e7824 */ /* 0x000fe200078e02c7 */
[----:B------:R-:W-:Y:S01]  /*1ce30*/  IADD3 R3, R3, R47, RZ ;  /* 0x0000002f03037210 */ /* 0x000fe20007ffe0ff */
[----:B------:R-:W-:Y:S02]  /*1ce40*/  IMAD R20, R0, UR4, RZ ;  /* 0x0000000400147c24 */ /* 0x000fe4000f8e02ff */
[C---:B------:R-:W-:Y:S01]  /*1ce50*/  VIADD R0, R46.reuse, 0x20 ;  /* 0x000000202e007836 */ /* 0x040fe20000000000 */
[-C--:B------:R-:W-:Y:S01]  /*1ce60*/  ISETP.GE.AND P2, PT, R46, R51.reuse, PT ;  /* 0x000000332e00720c */ /* 0x080fe20003f46270 */
        /* <DEDUP_REMOVED lines=15> */
[----:B------:R-:W-:Y:S01]  /*1cf60*/  ULDC UR4, c[0x0][0xac8] ;  /* 0x0002b20000047ab9 */ /* 0x000fe20000000800 */
[----:B------:R-:W-:Y:S01]  /*1cf70*/  ULDC.64 UR6, c[0x0][0x208] ;  /* 0x0000820000067ab9 */ /* 0x000fe20000000a00 */
        /* <DEDUP_REMOVED lines=8> */
.L_x_10067:
[----:B------:R-:W-:Y:S05]  /*1d000*/  BSYNC B1 ;  /* 0x0000000000017941 */ /* 0x000fea0003800000 */
.L_x_10066:
[----:B---3-5:R3:W4:Y:S01]  /*1d010*/  SHFL.IDX PT, R5, R45, 0x1, 0x181f ;  /* 0x00381f002d057f89 */ /* 0x02872200000e0000 */
[----:B------:R-:W-:Y:S03]  /*1d020*/  BSSY B1, `(.L_x_10068) ;  /* 0x000000d000017945 */ /* 0x000fe60003800000 */
[----:B0-----:R3:W0:Y:S01]  /*1d030*/  SHFL.IDX PT, R3, R44, 0x1, 0x181f ;  /* 0x00381f002c037f89 */ /* 0x00162200000e0000 */
[----:B------:R-:W-:Y:S05]  /*1d040*/  @P0 BRA `(.L_x_10069) ;  /* 0x0000000000280947 */ /* 0x000fea0003800000 */
[----:B------:R-:W-:Y:S01]  /*1d050*/  ULDC UR4, c[0x0][0xac8] ;  /* 0x0002b20000047ab9 */ /* 0x000fe20000000800 */
[----:B------:R-:W-:Y:S01]  /*1d060*/  ULDC.64 UR6, c[0x0][0x208] ;  /* 0x0000820000067ab9 */ /* 0x000fe20000000a00 */
        /* <DEDUP_REMOVED lines=8> */
.L_x_10069:
[----:B------:R-:W-:Y:S05]  /*1d0f0*/  BSYNC B1 ;  /* 0x0000000000017941 */ /* 0x000fea0003800000 */
.L_x_10068:
[----:B0---4-:R0:W4:Y:S01]  /*1d100*/  SHFL.IDX PT, R5, R45, 0x2, 0x181f ;  /* 0x00581f002d057f89 */ /* 0x01112200000e0000 */
[----:B------:R-:W-:Y:S03]  /*1d110*/  BSSY B1, `(.L_x_10070) ;  /* 0x000000d000017945 */ /* 0x000fe60003800000 */
[----:B------:R0:W0:Y:S01]  /*1d120*/  SHFL.IDX PT, R3, R44, 0x2, 0x181f ;  /* 0x00581f002c037f89 */ /* 0x00002200000e0000 */
        /* <DEDUP_REMOVED lines=11> */
.L_x_10071:
[----:B------:R-:W-:Y:S05]  /*1d1e0*/  BSYNC B1 ;  /* 0x0000000000017941 */ /* 0x000fea0003800000 */
.L_x_10070:
[----:B--2---:R-:W-:Y:S01]  /*1d1f0*/  VIADD R0, R46, 0x60 ;  /* 0x000000602e007836 */ /* 0x004fe20000000000 */
[----:B0--3--:R-:W3:Y:S04]  /*1d200*/  SHFL.IDX PT, R45, R45, 0x3, 0x181f ;  /* 0x00781f002d2d7f89 */ /* 0x009ee800000e0000 */
[----:B------:R-:W-:Y:S01]  /*1d210*/  ISETP.GE.AND P0, PT, R0, R51, PT ;  /* 0x000000330000720c */ /* 0x000fe20003f06270 */
[----:B----4-:R4:W0:-:S12]  /*1d220*/  SHFL.IDX PT, R5, R44, 0x3, 0x181f ;  /* 0x00781f002c057f89 */ /* 0x01081800000e0000 */
[----:B----4-:R-:W-:Y:S05]  /*1d230*/  @P0 BRA `(.L_x_10072) ;  /* 0x0000000c00440947 */ /* 0x010fea0003800000 */
[----:B------:R-:W-:Y:S01]  /*1d240*/  ULDC UR4, c[0x0][0xac8] ;  /* 0x0002b20000047ab9 */ /* 0x000fe20000000800 */
[----:B------:R-:W-:Y:S01]  /*1d250*/  ULDC.64 UR6, c[0x0][0x208] ;  /* 0x0000820000067ab9 */ /* 0x000fe20000000a00 */
[----:B------:R-:W-:-:S13]  /*1d260*/  ISETP.GE.AND P1, PT, R202, UR4, PT ;  /* 0x00000004ca007c0c */ /* 0x000fda000bf26270 */
[----:B0-----:R-:W-:-:S04]  /*1d270*/  @!P1 LEA R2, P0, R202, R5, 0x1 ;  /* 0x00000005ca029211 */ /* 0x001fc800078008ff */
[----:B---3--:R-:W-:Y:S02]  /*1d280*/  @!P1 LEA.HI.X R3, R202, R45, R50, 0x1, P0 ;  /* 0x0000002dca039211 */ /* 0x008fe400000f0c32 */
[----:B------:R-:W-:-:S03]  /*1d290*/  ISETP.GE.AND P0, PT, R210, UR4, PT ;  /* 0x00000004d2007c0c */ /* 0x000fc6000bf06270 */
[----:B------:R4:W-:Y:S10]  /*1d2a0*/  @!P1 ST.E.128 desc[UR6][R2.64], R24 ;  /* 0x0000001802009985 */ /* 0x0009f4000c101d06 */
[----:B------:R-:W-:Y:S05]  /*1d2b0*/  @P0 BRA `(.L_x_10072) ;  /* 0x0000000c00240947 */ /* 0x000fea0003800000 */
[----:B----4-:R-:W-:Y:S01]  /*1d2c0*/  LEA R2, P0, R210, R5, 0x1 ;  /* 0x00000005d2027211 */ /* 0x010fe200078008ff */
[----:B------:R-:W-:-:S03]  /*1d2d0*/  ULDC.64 UR4, c[0x0][0x208] ;  /* 0x0000820000047ab9 */ /* 0x000fc60000000a00 */
[----:B------:R-:W-:-:S05]  /*1d2e0*/  LEA.HI.X R3, R210, R45, R48, 0x1, P0 ;  /* 0x0000002dd2037211 */ /* 0x000fca00000f0c30 */
[----:B------:R0:W-:Y:S01]  /*1d2f0*/  ST.E.128 desc[UR4][R2.64], R40 ;  /* 0x0000002802007985 */ /* 0x0001e2000c101d04 */
[----:B------:R-:W-:Y:S05]  /*1d300*/  BRA `(.L_x_10072) ;  /* 0x0000000c00107947 */ /* 0x000fea0003800000 */
.L_x_10063:
[----:B------:R-:W-:Y:S01]  /*1d310*/  ULDC.64 UR4, c[0x0][0xc00] ;  /* 0x0003000000047ab9 */ /* 0x000fe20000000a00 */
[----:B------:R-:W3:Y:S01]  /*1d320*/  LDC R21, c[0x0][0xbe8] ;  /* 0x0002fa00ff157b82 */ /* 0x000ee20000000800 */
[----:B------:R-:W-:Y:S01]  /*1d330*/  ISETP.NE.U32.AND P0, PT, RZ, UR4, PT ;  /* 0x00000004ff007c0c */ /* 0x000fe2000bf05070 */
[----:B------:R-:W-:Y:S01]  /*1d340*/  ULDC.64 UR6, c[0x0][0x208] ;  /* 0x0000820000067ab9 */ /* 0x000fe20000000a00 */
[----:B------:R-:W-:Y:S02]  /*1d350*/  IADD3 R2, P1, R213, UR4, RZ ;  /* 0x00000004d5027c10 */ /* 0x000fe4000ff3e0ff */
[----:B------:R-:W-:Y:S02]  /*1d360*/  ISETP.NE.AND.EX P0, PT, RZ, UR5, PT, P0 ;  /* 0x00000005ff007c0c */ /* 0x000fe4000bf05300 */
[----:B0-----:R-:W-:Y:S01]  /*1d370*/  IADD3.X R3, R214, UR5, RZ, P1, !PT ;  /* 0x00000005d6037c10 */ /* 0x001fe20008ffe4ff */
[----:B------:R-:W-:Y:S01]  /*1d380*/  ULDC.64 UR4, c[0x0][0xc08] ;  /* 0x0003020000047ab9 */ /* 0x000fe20000000a00 */
[----:B------:R-:W-:-:S02]  /*1d390*/  MOV R0, RZ ;  /* 0x000000ff00007202 */ /* 0x000fc40000000f00 */
[----:B------:R-:W-:-:S04]  /*1d3a0*/  ISETP.NE.U32.AND P1, PT, RZ, UR4, PT ;  /* 0x00000004ff007c0c */ /* 0x000fc8000bf25070 */
[----:B------:R-:W-:Y:S01]  /*1d3b0*/  ISETP.NE.AND.EX P1, PT, RZ, UR5, PT, P1 ;  /* 0x00000005ff007c0c */ /* 0x000fe2000bf25310 */
[----:B------:R-:W0:Y:S02]  /*1d3c0*/  S2R R7, SR_TID.X ;  /* 0x0000000000077919 */ /* 0x000e240000002100 */
[----:B------:R4:W5:Y:S10]  /*1d3d0*/  @P0 LDG.E R0, desc[UR6][R2.64] ;  /* 0x0000000602000981 */ /* 0x000974000c1e1900 */
[----:B------:R-:W-:Y:S01]  /*1d3e0*/  @P1 IADD3 R4, P2, R213, UR4, RZ ;  /* 0x00000004d5041c10 */ /* 0x000fe2000ff5e0ff */
[----:B------:R-:W-:-:S02]  /*1d3f0*/  ULDC UR4, c[0x0][0xa88] ;  /* 0x0002a20000047ab9 */ /* 0x000fc40000000800 */
[----:B------:R-:W-:Y:S01]  /*1d400*/  IMAD.U32 R6, RZ, RZ, UR4 ;  /* 0x00000004ff067e24 */ /* 0x000fe2000f8e00ff */
[----:B------:R-:W-:Y:S02]  /*1d410*/  @P1 IADD3.X R5, R214, UR5, RZ, P2, !PT ;  /* 0x00000005d6051c10 */ /* 0x000fe400097fe4ff */
[----:B---3--:R-:W-:-:S03]  /*1d420*/  ISETP.NE.AND P2, PT, R21, 0x1, PT ;  /* 0x000000011500780c */ /* 0x008fc60003f45270 */
[----:B------:R4:W5:Y:S10]  /*1d430*/  @P1 LDG.E R6, desc[UR6][R4.64] ;  /* 0x0000000604061981 */ /* 0x000974000c1e1900 */
[----:B------:R-:W3:Y:S01]  /*1d440*/  @P2 LDC R12, c[0x0][0xbec] ;  /* 0x0002fb00ff0c2b82 */ /* 0x000ee20000000800 */
[----:B0-----:R-:W-:-:S05]  /*1d450*/  VIADD R7, R7, 0xffffff80 ;  /* 0xffffff8007077836 */ /* 0x001fca0000000000 */
[----:B------:R-:W-:Y:S02]  /*1d460*/  ISETP.GE.AND P3, PT, R7, 0x80, PT ;  /* 0x000000800700780c */ /* 0x000fe40003f66270 */
[----:B------:R-:W0:Y:S01]  /*1d470*/  @P2 LDC R25, c[0x0][0xbf0] ;  /* 0x0002fc00ff192b82 */ /* 0x000e220000000800 */
[----:B----4-:R-:W-:Y:S10]  /*1d480*/  @P1 BRA `(.L_x_10073) ;  /* 0x0000000000141947 */ /* 0x010ff40003800000 */
[----:B------:R-:W-:Y:S05]  /*1d490*/  @!P0 BRA `(.L_x_10073) ;  /* 0x0000000000108947 */ /* 0x000fea0003800000 */
[----:B------:R-:W-:Y:S02]  /*1d4a0*/  ULDC.64 UR4, c[0x0][0x208] ;  /* 0x0000820000047ab9 */ /* 0x000fe40000000a00 */
[----:B------:R-:W4:Y:S04]  /*1d4b0*/  LDG.E R5, desc[UR4][R2.64] ;  /* 0x0000000402057981 */ /* 0x000f28000c1e1900 */
[----:B-----5:R-:W4:Y:S02]  /*1d4c0*/  LDG.E R6, desc[UR4][R2.64+0x4] ;  /* 0x0000040402067981 */ /* 0x020f24000c1e1900 */
[----:B----4-:R-:W-:-:S07]  /*1d4d0*/  IMAD.IADD R6, R6, 0x1, -R5 ;  /* 0x0000000106067824 */ /* 0x010fce00078e0a05 */
.L_x_10073:
[----:B------:R-:W-:Y:S01]  /*1d4e0*/  BSSY B1, `(.L_x_10074) ;  /* 0x000002e000017945 */ /* 0x000fe20003800000 */
[----:B------:R-:W-:Y:S02]  /*1d4f0*/  SHF.R.S32.HI R10, RZ, 0x1f, R212 ;  /* 0x0000001fff0a7819 */ /* 0x000fe400000114d4 */
[----:B------:R-:W-:Y:S02]  /*1d500*/  SEL R209, R209, RZ, !P0 ;  /* 0x000000ffd1d17207 */ /* 0x000fe40004000000 */
[----:B------:R-:W-:Y:S02]  /*1d510*/  SEL R215, R215, RZ, !P0 ;  /* 0x000000ffd7d77207 */ /* 0x000fe40004000000 */
[----:B-----5:R-:W-:Y:S01]  /*1d520*/  SHF.R.S32.HI R11, RZ, 0x1f, R0 ;  /* 0x0000001fff0b7819 */ /* 0x020fe20000011400 */
[----:B------:R-:W-:Y:S06]  /*1d530*/  @P3 BRA `(.L_x_10075) ;  /* 0x0000000000a03947 */ /* 0x000fec0003800000 */
[----:B------:R-:W4:Y:S01]  /*1d540*/  S2R R3, SR_TID.X ;  /* 0x0000000000037919 */ /* 0x000f220000002100 */
[----:B------:R-:W5:Y:S02]  /*1d550*/  LDC R9, c[0x0][0xbe8] ;  /* 0x0002fa00ff097b82 */ /* 0x000f640000000800 */
[----:B-----5:R-:W-:Y:S01]  /*1d560*/  IMAD R2, R6, R9, RZ ;  /* 0x0000000906027224 */ /* 0x020fe200078e02ff */
[----:B----4-:R-:W-:-:S04]  /*1d570*/  IADD3 R8, R199, -0x80, R3 ;  /* 0xffffff80c7087810 */ /* 0x010fc80007ffe003 */
[----:B------:R-:W-:-:S13]  /*1d580*/  ISETP.GE.AND P0, PT, R8, R2, PT ;  /* 0x000000020800720c */ /* 0x000fda0003f06270 */
[----:B------:R-:W-:Y:S05]  /*1d590*/  @P0 BRA `(.L_x_10075) ;  /* 0x0000000000880947 */ /* 0x000fea0003800000 */
[----:B------:R-:W-:Y:S01]  /*1d5a0*/  ISETP.NE.AND P0, PT, R9, 0x1, PT ;  /* 0x000000010900780c */ /* 0x000fe20003f05270 */
[----:B------:R-:W-:Y:S01]  /*1d5b0*/  ULDC.64 UR4, c[0x0][0xb90] ;  /* 0x0002e40000047ab9 */ /* 0x000fe20000000a00 */
[----:B------:R-:W-:Y:S01]  /*1d5c0*/  MOV R3, R11 ;  /* 0x0000000b00037202 */ /* 0x000fe20000000f00 */
[----:B------:R-:W-:Y:S01]  /*1d5d0*/  IMAD R7, R10, UR4, RZ ;  /* 0x000000040a077c24 */ /* 0x000fe2000f8e02ff */
[----:B------:R-:W-:Y:S01]  /*1d5e0*/  ULDC.64 UR6, c[0x0][0x208] ;  /* 0x0000820000067ab9 */ /* 0x000fe20000000a00 */
[----:B------:R-:W-:Y:S02]  /*1d5f0*/  IMAD.MOV.U32 R2, RZ, RZ, R0 ;  /* 0x000000ffff027224 */ /* 0x000fe400078e0000 */
[----:B------:R-:W-:Y:S02]  /*1d600*/  IMAD.MOV.U32 R5, RZ, RZ, R8 ;  /* 0x000000ffff057224 */ /* 0x000fe400078e0008 */
[----:B------:R-:W-:-:S04]  /*1d610*/  IMAD.WIDE.U32 R2, R212, UR4, R2 ;  /* 0x00000004d4027c25 */ /* 0x000fc8000f8e0002 */
[----:B------:R-:W4:Y:S01]  /*1d620*/  @P0 LDC R13, c[0x0][0xbec] ;  /* 0x0002fb00ff0d0b82 */ /* 0x000f220000000800 */
[----:B------:R-:W-:Y:S01]  /*1d630*/  IMAD R7, R212, UR5, R7 ;  /* 0x00000005d4077c24 */ /* 0x000fe2000f8e0207 */
[----:B------:R-:W-:-:S03]  /*1d640*/  ULDC.64 UR4, c[0x0][0xb98] ;  /* 0x0002e60000047ab9 */ /* 0x000fc60000000a00 */
[----:B------:R-:W-:-:S03]  /*1d650*/  IMAD.IADD R3, R3, 0x1, R7 ;  /* 0x0000000103037824 */ /* 0x000fc600078e0207 */
[----:B------:R-:W5:Y:S01]  /*1d660*/  @P0 LDC R15, c[0x0][0xbf0] ;  /* 0x0002fc00ff0f0b82 */ /* 0x000f620000000800 */
[----:B------:R-:W-:-:S04]  /*1d670*/  IMAD.WIDE.U32 R2, R209, UR4, R2 ;  /* 0x00000004d1027c25 */ /* 0x000fc8000f8e0002 */
[----:B----4-:R-:W-:-:S05]  /*1d680*/  @P0 IMAD.HI.U32 R4, R8, R13, RZ ;  /* 0x0000000d08040227 */ /* 0x010fca00078e00ff */
        /* <DEDUP_REMOVED lines=19> */
.L_x_10075:
[----:B------:R-:W-:Y:S05]  /*1d7c0*/  BSYNC B1 ;  /* 0x0000000000017941 */ /* 0x000fea0003800000 */
.L_x_10074:
[----:B------:R-:W-:Y:S02]  /*1d7d0*/  ULDC.64 UR4, c[0x0][0xaa0] ;  /* 0x0002a80000047ab9 */ /* 0x000fe40000000a00 */
[----:B----4-:R-:W-:-:S04]  /*1d7e0*/  IMAD R3, R11, UR4, RZ ;  /* 0x000000040b037c24 */ /* 0x010fc8000f8e02ff */
        /* <DEDUP_REMOVED lines=8> */
[----:B---3--:R-:W-:-:S04]  /*1d870*/  @P2 IMAD.HI.U32 R0, R9, R12, RZ ;  /* 0x0000000c09002227 */ /* 0x008fc800078e00ff */
[----:B------:R-:W-:Y:S01]  /*1d880*/  IMAD.WIDE.U32 R2, R212, UR4, R2 ;  /* 0x00000004d4027c25 */ /* 0x000fe2000f8e0002 */
[----:B------:R-:W-:-:S03]  /*1d890*/  ULDC.64 UR4, c[0x0][0xaf0] ;  /* 0x0002bc0000047ab9 */ /* 0x000fc60000000a00 */
[----:B------:R-:W-:Y:S01]  /*1d8a0*/  IMAD.MOV.U32 R5, RZ, RZ, R9 ;  /* 0x000000ffff057224 */ /* 0x000fe200078e0009 */
[----:B0-----:R-:W-:Y:S01]  /*1d8b0*/  @P2 SHF.R.U32.HI R5, RZ, R25, R0 ;  /* 0x00000019ff052219 */ /* 0x001fe20000011600 */
[----:B------:R-:W-:Y:S02]  /*1d8c0*/  IMAD R4, R215, UR4, RZ ;  /* 0x00000004d7047c24 */ /* 0x000fe4000f8e02ff */
[----:B------:R-:W-:Y:S01]  /*1d8d0*/  IMAD.IADD R3, R3, 0x1, R7 ;  /* 0x0000000103037824 */ /* 0x000fe200078e0207 */
[----:B------:R-:W-:Y:S01]  /*1d8e0*/  SHF.R.S32.HI R0, RZ, 0x1f, R5 ;  /* 0x0000001fff007819 */ /* 0x000fe20000011405 */
[C---:B------:R-:W-:Y:S02]  /*1d8f0*/  IMAD R7, R209.reuse, UR5, R4 ;  /* 0x00000005d1077c24 */ /* 0x040fe4000f8e0204 */
[----:B------:R-:W-:Y:S01]  /*1d900*/  IMAD.WIDE.U32 R2, R209, UR4, R2 ;  /* 0x00000004d1027c25 */ /* 0x000fe2000f8e0002 */
[----:B------:R-:W-:-:S03]  /*1d910*/  ULDC.64 UR4, c[0x0][0xae0] ;  /* 0x0002b80000047ab9 */ /* 0x000fc60000000a00 */
[----:B------:R-:W-:Y:S02]  /*1d920*/  IMAD.MOV R4, RZ, RZ, -R5 ;  /* 0x000000ffff047224 */ /* 0x000fe400078e0a05 */
[----:B------:R-:W-:Y:S02]  /*1d930*/  IMAD R0, R0, UR4, RZ ;  /* 0x0000000400007c24 */ /* 0x000fe4000f8e02ff */
[----:B------:R-:W-:Y:S02]  /*1d940*/  IMAD.IADD R3, R3, 0x1, R7 ;  /* 0x0000000103037824 */ /* 0x000fe400078e0207 */
[----:B------:R-:W-:Y:S02]  /*1d950*/  IMAD R7, R21, R4, R9 ;  /* 0x0000000415077224 */ /* 0x000fe400078e0209 */
[C---:B------:R-:W-:Y:S02]  /*1d960*/  IMAD R9, R5.reuse, UR5, R0 ;  /* 0x0000000505097c24 */ /* 0x040fe4000f8e0200 */
[----:B------:R-:W-:Y:S01]  /*1d970*/  IMAD.WIDE.U32 R2, R5, UR4, R2 ;  /* 0x0000000405027c25 */ /* 0x000fe2000f8e0002 */
[----:B------:R-:W-:Y:S01]  /*1d980*/  SHF.R.S32.HI R0, RZ, 0x1f, R7 ;  /* 0x0000001fff007819 */ /* 0x000fe20000011407 */
[----:B------:R-:W-:-:S03]  /*1d990*/  ULDC.64 UR4, c[0x0][0xad8] ;  /* 0x0002b60000047ab9 */ /* 0x000fc60000000a00 */
[----:B------:R-:W-:Y:S01]  /*1d9a0*/  IADD3 R3, R3, R9, RZ ;  /* 0x0000000903037210 */ /* 0x000fe20007ffe0ff */
        /* <DEDUP_REMOVED lines=9> */
[----:B------:R0:W3:Y:S04]  /*1da40*/  SHFL.IDX PT, R3, R2, RZ, 0x181f ;  /* 0x00181fff02037589 */ /* 0x0000e800000e0000 */
[----:B------:R0:W4:Y:S02]  /*1da50*/  SHFL.IDX PT, R14, R0, RZ, 0x181f ;  /* 0x00181fff000e7589 */ /* 0x00012400000e0000 */
.L_x_10321:
[----:B------:R-:W-:Y:S01]  /*1da60*/  IMAD R21, R6, R21, RZ ;  /* 0x0000001506157224 */ /* 0x000fe200078e02ff */
[----:B------:R-:W-:Y:S01]  /*1da70*/  BSSY B1, `(.L_x_10077) ;  /* 0x0000010000017945 */ /* 0x000fe20003800000 */
[----:B------:R-:W-:-:S05]  /*1da80*/  IMAD.IADD R6, R220, 0x1, R199 ;  /* 0x00000001dc067824 */ /* 0x000fca00078e02c7 */
[----:B------:R-:W-:-:S13]  /*1da90*/  ISETP.GE.AND P0, PT, R6, R21, PT ;  /* 0x000000150600720c */ /* 0x000fda0003f06270 */
[----:B------:R-:W-:Y:S05]  /*1daa0*/  @P0 BRA `(.L_x_10078) ;  /* 0x0000000000300947 */ /* 0x000fea0003800000 */
[----:B------:R-:W-:Y:S01]  /*1dab0*/  ULDC UR4, c[0x0][0xac8] ;  /* 0x0002b20000047ab9 */ /* 0x000fe20000000800 */
[----:B------:R-:W-:Y:S01]  /*1dac0*/  SHF.R.S32.HI R8, RZ, 0x1f, R202 ;  /* 0x0000001fff087819 */ /* 0x000fe200000114ca */
[----:B------:R-:W-:Y:S01]  /*1dad0*/  ULDC.64 UR6, c[0x0][0x208] ;  /* 0x0000820000067ab9 */ /* 0x000fe20000000a00 */
        /* <DEDUP_REMOVED lines=9> */
.L_x_10078:
[----:B------:R-:W-:Y:S05]  /*1db70*/  BSYNC B1 ;  /* 0x0000000000017941 */ /* 0x000fea0003800000 */
.L_x_10077:
[----:B------:R-:W-:-:S03]  /*1db80*/  UMOV UR4, 0xffffffff ;  /* 0xffffffff00047882 */ /* 0x000fc60000000000 */
[----:B------:R-:W-:Y:S05]  /*1db90*/  BRA.DIV UR4, `(.L_x_10079) ;  /* 0x000000ae04cc7947 */ /* 0x000fea000b800000 */
[----:B---3--:R3:W0:Y:S04]  /*1dba0*/  SHFL.IDX PT, R3, R2, 0x1, 0x181f ;  /* 0x00381f0002037f89 */ /* 0x00862800000e0000 */
[----:B----4-:R3:W4:Y:S02]  /*1dbb0*/  SHFL.IDX PT, R14, R0, 0x1, 0x181f ;  /* 0x00381f00000e7f89 */ /* 0x01072400000e0000 */
.L_x_10325:
[----:B------:R-:W-:Y:S01]  /*1dbc0*/  VIADD R4, R6, 0x20 ;  /* 0x0000002006047836 */ /* 0x000fe20000000000 */
[----:B------:R-:W-:Y:S04]  /*1dbd0*/  BSSY B1, `(.L_x_10080) ;  /* 0x000000f000017945 */ /* 0x000fe80003800000 */
        /* <DEDUP_REMOVED lines=14> */
.L_x_10081:
[----:B------:R-:W-:Y:S05]  /*1dcc0*/  BSYNC B1 ;  /* 0x0000000000017941 */ /* 0x000fea0003800000 */
.L_x_10080:
[----:B------:R-:W-:-:S03]  /*1dcd0*/  UMOV UR4, 0xffffffff ;  /* 0xffffffff00047882 */ /* 0x000fc60000000000 */
[----:B------:R-:W-:Y:S05]  /*1dce0*/  BRA.DIV UR4, `(.L_x_10082) ;  /* 0x000000ae04c07947 */ /* 0x000fea000b800000 */
[----:B0-----:R0:W0:Y:S04]  /*1dcf0*/  SHFL.IDX PT, R3, R2, 0x2, 0x181f ;  /* 0x00581f0002037f89 */ /* 0x00102800000e0000 */
[----:B----4-:R4:W0:Y:S02]  /*1dd00*/  SHFL.IDX PT, R14, R0, 0x2, 0x181f ;  /* 0x00581f00000e7f89 */ /* 0x01082400000e0000 */
.L_x_10329:
        /* <DEDUP_REMOVED lines=16> */
.L_x_10084:
[----:B------:R-:W-:Y:S05]  /*1de10*/  BSYNC B1 ;  /* 0x0000000000017941 */ /* 0x000fea0003800000 */
.L_x_10083:
[----:B------:R-:W-:-:S03]  /*1de20*/  UMOV UR4, 0xffffffff ;  /* 0xffffffff00047882 */ /* 0x000fc60000000000 */
[----:B------:R-:W-:Y:S05]  /*1de30*/  BRA.DIV UR4, `(.L_x_10085) ;  /* 0x000000ae04b47947 */ /* 0x000fea000b800000 */
[----:B0-----:R0:W0:Y:S04]  /*1de40*/  SHFL.IDX PT, R3, R2, 0x3, 0x181f ;  /* 0x00781f0002037f89 */ /* 0x00102800000e0000 */
[----:B------:R0:W0:Y:S02]  /*1de50*/  SHFL.IDX PT, R14, R0, 0x3, 0x181f ;  /* 0x00781f00000e7f89 */ /* 0x00002400000e0000 */
.L_x_10333:
[----:B0--34-:R-:W-:-:S05]  /*1de60*/  VIADD R0, R6, 0x60 ;  /* 0x0000006006007836 */ /* 0x019fca0000000000 */
        /* <DEDUP_REMOVED lines=14> */
.L_x_10072:
[----:B------:R-:W-:Y:S05]  /*1df50*/  BSYNC B0 ;  /* 0x0000000000007941 */ /* 0x000fea0003800000 */
.L_x_10062:
[----:B------:R-:W-:Y:S02]  /*1df60*/  ULDC UR4, c[0x0][0xc3c] ;  /* 0x00030f0000047ab9 */ /* 0x000fe40000000800 */
[----:B--2---:R-:W-:-:S13]  /*1df70*/  ISETP.GE.AND P0, PT, R191, UR4, PT ;  /* 0x00000004bf007c0c */ /* 0x004fda000bf06270 */
[----:B------:R-:W-:Y:S05]  /*1df80*/  @!P0 BRA `(.L_x_10086) ;  /* 0xfffffe3000448947 */ /* 0x000fea000383ffff */
[----:B------:R-:W-:Y:S05]  /*1df90*/  BRA `(.L_x_9906) ;  /* 0x0000008000cc7947 */ /* 0x000fea0003800000 */
.L_x_9904:
        /* <DEDUP_REMOVED lines=15> */
[----:B------:R-:W-:Y:S01]  /*1e090*/  MOV R0, RZ ;  /* 0x000000ff00007202 */ /* 0x000fe20000000f00 */
[----:B------:R-:W-:Y:S01]  /*1e0a0*/  ULDC.64 UR6, c[0x0][0x208] ;  /* 0x0000820000067ab9 */ /* 0x000fe20000000a00 */
        /* <DEDUP_REMOVED lines=8> */
[----:B------:R-:W0:Y:S01]  /*1e130*/  S2UR UR6, SR_CTAID.X ;  /* 0x00000000000679c3 */ /* 0x000e220000002500 */
[C---:B------:R-:W-:Y:S01]  /*1e140*/  ISETP.GE.U32.AND P2, PT, R5.reuse, 0x2, PT ;  /* 0x000000020500780c */ /* 0x040fe20003f46070 */
[----:B------:R-:W-:Y:S01]  /*1e150*/  UMOV UR4, URZ ;  /* 0x0000003f00047c82 */ /* 0x000fe20008000000 */
[C---:B------:R-:W-:Y:S02]  /*1e160*/  ISETP.GE.U32.AND P3, PT, R5.reuse, 0x4, PT ;  /* 0x000000040500780c */ /* 0x040fe40003f66070 */
[C---:B------:R-:W-:Y:S02]  /*1e170*/  ISETP.GE.U32.AND P4, PT, R5.reuse, 0x8, PT ;  /* 0x000000080500780c */ /* 0x040fe40003f86070 */
[----:B------:R-:W-:Y:S02]  /*1e180*/  ISETP.GE.U32.AND P5, PT, R5, 0x10, PT ;  /* 0x000000100500780c */ /* 0x000fe40003fa6070 */
[----:B-1----:R-:W-:Y:S01]  /*1e190*/  MOV R16, RZ ;  /* 0x000000ff00107202 */ /* 0x002fe20000000f00 */
        /* <DEDUP_REMOVED lines=25> */
.L_x_10092:
        /* <DEDUP_REMOVED lines=9> */
[----:B------:R-:W0:Y:S01]  /*1e3c0*/  LDC.64 R2, c[0x0][0xc80] ;  /* 0x00032000ff027b82 */ /* 0x000e220000000a00 */
[----:B------:R-:W-:Y:S01]  /*1e3d0*/  ULDC.64 UR8, c[0x0][0x208] ;  /* 0x0000820000087ab9 */ /* 0x000fe20000000a00 */
[----:B0-----:R-:W-:-:S05]  /*1e3e0*/  IMAD.WIDE R2, R7, 0x4, R2 ;  /* 0x0000000407027825 */ /* 0x001fca00078e0202 */
[----:B------:R0:W5:Y:S02]  /*1e3f0*/  LDG.E R0, desc[UR8][R2.64] ;  /* 0x0000000802007981 */ /* 0x000164000c1e1900 */
.L_x_10091:
[----:B------:R-:W-:Y:S05]  /*1e400*/  BSYNC B0 ;  /* 0x0000000000007941 */ /* 0x000fea0003800000 */
.L_x_10090:
        /* <DEDUP_REMOVED lines=20> */
.L_x_10088:
[----:B------:R-:W-:Y:S01]  /*1e550*/  IADD3 R11, -R3, R4, RZ ;  /* 0x00000004030b7210 */ /* 0x000fe20007ffe1ff */
[----:B------:R-:W-:-:S04]  /*1e560*/  ULDC.64 UR8, c[0x0][0x208] ;  /* 0x0000820000087ab9 */ /* 0x000fc80000000a00 */
        /* <DEDUP_REMOVED lines=19> */
.L_x_10093:
[----:B-1----:R-:W-:Y:S02]  /*1e6a0*/  IMAD.MOV R2, RZ, RZ, -R3 ;  /* 0x000000ffff027224 */ /* 0x002fe400078e0a03 */
[----:B---3--:R-:W-:Y:S02]  /*1e6b0*/  IMAD R16, R16, UR5, R11 ;  /* 0x0000000510107c24 */ /* 0x008fe4000f8e020b */
[----:B------:R-:W-:Y:S01]  /*1e6c0*/  IMAD.MOV.U32 R11, RZ, RZ, R2 ;  /* 0x000000ffff0b7224 */ /* 0x000fe200078e0002 */
[----:B------:R-:W-:Y:S02]  /*1e6d0*/  IABS R2, R4 ;  /* 0x0000000400027213 */ /* 0x000fe40000000000 */
[----:B--2---:R-:W-:Y:S01]  /*1e6e0*/  IADD3 R9, -R16, UR6, RZ ;  /* 0x0000000610097c10 */ /* 0x004fe2000fffe1ff */
        /* <DEDUP_REMOVED lines=32> */
[----:B0-----:R-:W-:-:S05]  /*1e8f0*/  IMAD.MOV R10, RZ, RZ, -R3 ;  /* 0x000000ffff0a7224 */ /* 0x001fca00078e0a03 */
[----:B------:R-:W-:-:S05]  /*1e900*/  MOV R9, R10 ;  /* 0x0000000a00097202 */ /* 0x000fca0000000f00 */
        /* <DEDUP_REMOVED lines=21> */
.L_x_10089:
[----:B------:R-:W-:Y:S01]  /*1ea60*/  IMAD.MOV.U32 R17, RZ, RZ, RZ ;  /* 0x000000ffff117224 */ /* 0x000fe200078e00ff */
[----:B------:R-:W-:Y:S01]  /*1ea70*/  MOV R16, UR6 ;  /* 0x0000000600107c02 */ /* 0x000fe20008000f00 */
[----:B------:R-:W-:-:S07]  /*1ea80*/  IMAD.MOV.U32 R18, RZ, RZ, RZ ;  /* 0x000000ffff127224 */ /* 0x000fce00078e00ff */
.L_x_10094:
[----:B------:R-:W-:-:S13]  /*1ea90*/  ISETP.NE.AND P0, PT, R5, RZ, PT ;  /* 0x000000ff0500720c */ /* 0x000fda0003f05270 */
[----:B------:R-:W0:Y:S01]  /*1eaa0*/  @!P0 S2R R3, SR_CgaCtaId ;  /* 0x0000000000038919 */ /* 0x000e220000008800 */
[----:B------:R-:W-:-:S04]  /*1eab0*/  @!P0 MOV R0, 0x400 ;  /* 0x0000040000008802 */ /* 0x000fc80000000f00 */
[----:B0-----:R-:W-:-:S05]  /*1eac0*/  @!P0 LEA R0, R3, R0, 0x18 ;  /* 0x0000000003008211 */ /* 0x001fca00078ec0ff */
[----:B------:R2:W-:Y:S01]  /*1ead0*/  @!P0 STS.128 [R0+0x228d0], R16 ;  /* 0x0228d01000008388 */ /* 0x0005e20000000c00 */
[----:B------:R-:W-:Y:S06]  /*1eae0*/  BAR.ARV 0x5, 0x180 ;  /* 0x0146000000007b1d */ /* 0x000fec0000002000 */
.L_x_10087:
[----:B--2---:R-:W-:Y:S01]  /*1eaf0*/  IMAD.MOV.U32 R0, RZ, RZ, 0x1 ;  /* 0x00000001ff007424 */ /* 0x004fe200078e00ff */
[----:B------:R-:W-:Y:S01]  /*1eb00*/  ULDC UR4, c[0x0][0xc3c] ;  /* 0x00030f0000047ab9 */ /* 0x000fe20000000800 */
[----:B------:R-:W-:Y:S01]  /*1eb10*/  IMAD.MOV.U32 R34, RZ, RZ, RZ ;  /* 0x000000ffff227224 */ /* 0x000fe200078e00ff */
[----:B-1----:R-:W-:Y:S02]  /*1eb20*/  ISETP.GE.AND P0, PT, R19, UR4, PT ;  /* 0x0000000413007c0c */ /* 0x002fe4000bf06270 */
[----:B------:R1:W-:Y:S04]  /*1eb30*/  STL [R1+0x4], R0 ;  /* 0x0000040001007387 */ /* 0x0003e80000100800 */
[----:B------:R1:W-:Y:S07]  /*1eb40*/  STL [R1+0x3c], RZ ;  /* 0x00003cff01007387 */ /* 0x0003ee0000100800 */
[----:B------:R-:W-:Y:S05]  /*1eb50*/  @P0 BRA `(.L_x_10095) ;  /* 0x0000007000d00947 */ /* 0x000fea0003800000 */
[----:B-1----:R-:W2:Y:S01]  /*1eb60*/  LDL R0, [R1+0x40] ;  /* 0x0000400001007983 */ /* 0x002ea20000100800 */
[----:B------:R-:W1:Y:S01]  /*1eb70*/  S2UR UR4, SR_CgaCtaId ;  /* 0x00000000000479c3 */ /* 0x000e620000008800 */
[----:B------:R-:W-:Y:S01]  /*1eb80*/  MOV R23, 0x400 ;  /* 0x0000040000177802 */ /* 0x000fe20000000f00 */
[----:B------:R-:W-:Y:S01]  /*1eb90*/  BSSY B7, `(.L_x_10095) ;  /* 0x0000730000077945 */ /* 0x000fe20003800000 */
[----:B------:R-:W3:Y:S01]  /*1eba0*/  S2R R13, SR_TID.X ;  /* 0x00000000000d7919 */ /* 0x000ee20000002100 */
[----:B------:R-:W-:Y:S01]  /*1ebb0*/  IMAD.MOV.U32 R37, RZ, RZ, RZ ;  /* 0x000000ffff257224 */ /* 0x000fe200078e00ff */
[----:B------:R-:W-:Y:S01]  /*1ebc0*/  MOV R34, RZ ;  /* 0x000000ff00227202 */ /* 0x000fe20000000f00 */
[----:B------:R-:W-:Y:S01]  /*1ebd0*/  ULDC.64 UR38, c[0x0][0x198] ;  /* 0x0000660000267ab9 */ /* 0x000fe20000000a00 */
[----:B------:R-:W-:Y:S01]  /*1ebe0*/  ULDC UR37, c[0x0][0xc] ;  /* 0x0000030000257ab9 */ /* 0x000fe20000000800 */
[C---:B---3--:R-:W-:Y:S01]  /*1ebf0*/  LOP3.LUT R12, R13.reuse, 0x7f, RZ, 0xc0, !PT ;  /* 0x0000007f0d0c7812 */ /* 0x048fe200078ec0ff */
[C---:B------:R-:W-:Y:S01]  /*1ec00*/  IMAD.SHL.U32 R28, R13.reuse, 0x80, RZ ;  /* 0x000000800d1c7824 */ /* 0x040fe200078e00ff */
[----:B------:R-:W-:Y:S01]  /*1ec10*/  SHF.R.U32.HI R3, RZ, 0x1, R13 ;  /* 0x00000001ff037819 */ /* 0x000fe2000001160d */
[C---:B------:R-:W-:Y:S01]  /*1ec20*/  IMAD.SHL.U32 R4, R13.reuse, 0x20, RZ ;  /* 0x000000200d047824 */ /* 0x040fe200078e00ff */
[C---:B------:R-:W-:Y:S01]  /*1ec30*/  LOP3.LUT P0, RZ, R13.reuse, 0x4, RZ, 0xc0, !PT ;  /* 0x000000040dff7812 */ /* 0x040fe2000780c0ff */
[----:B------:R-:W-:Y:S01]  /*1ec40*/  IMAD.SHL.U32 R6, R12, 0x10, RZ ;  /* 0x000000100c067824 */ /* 0x000fe200078e00ff */
[----:B0-----:R-:W-:Y:S01]  /*1ec50*/  LOP3.LUT R2, R28, 0x380, RZ, 0xc0, !PT ;  /* 0x000003801c027812 */ /* 0x001fe200078ec0ff */
[----:B------:R-:W-:Y:S01]  /*1ec60*/  IMAD.SHL.U32 R9, R13, 0x2, RZ ;  /* 0x000000020d097824 */ /* 0x000fe200078e00ff */
[----:B------:R-:W-:-:S02]  /*1ec70*/  LOP3.LUT R5, R4, 0x80, RZ, 0xc0, !PT ;  /* 0x0000008004057812 */ /* 0x000fc400078ec0ff */
[----:B------:R-:W-:Y:S02]  /*1ec80*/  LOP3.LUT R7, R6, 0x600, RZ, 0xc0, !PT ;  /* 0x0000060006077812 */ /* 0x000fe400078ec0ff */
[----:B------:R-:W-:Y:S02]  /*1ec90*/  LOP3.LUT R3, R2, 0x30, R3, 0xf8, !PT ;  /* 0x0000003002037812 */ /* 0x000fe400078ef803 */
[----:B------:R-:W-:Y:S02]  /*1eca0*/  SHF.L.U32 R10, R13, 0x2, RZ ;  /* 0x000000020d0a7819 */ /* 0x000fe400000006ff */
[----:B------:R-:W-:Y:S02]  /*1ecb0*/  LOP3.LUT R5, R5, 0x10, R13, 0xf8, !PT ;  /* 0x0000001005057812 */ /* 0x000fe400078ef80d */
[----:B------:R-:W-:Y:S02]  /*1ecc0*/  LOP3.LUT R7, R7, 0x60, R4, 0xf8, !PT ;  /* 0x0000006007077812 */ /* 0x000fe400078ef804 */
[----:B------:R-:W-:-:S02]  /*1ecd0*/  LOP3.LUT R5, R5, 0x10, R10, 0x78, !PT ;  /* 0x0000001005057812 */ /* 0x000fc400078e780a */
[----:B------:R-:W-:Y:S02]  /*1ece0*/  LOP3.LUT R4, R7, 0x100, R4, 0xf8, !PT ;  /* 0x0000010007047812 */ /* 0x000fe400078ef804 */
[----:B------:R-:W-:Y:S02]  /*1ecf0*/  SHF.R.U32.HI R2, RZ, 0x3, R12 ;  /* 0x00000003ff027819 */ /* 0x000fe4000001160c */
[----:B------:R-:W-:Y:S01]  /*1ed00*/  LOP3.LUT R25, R4, R5, RZ, 0xfc, !PT ;  /* 0x0000000504197212 */ /* 0x000fe200078efcff */
[----:B-1----:R-:W-:-:S05]  /*1ed10*/  IMAD.U32 R4, RZ, RZ, UR4 ;  /* 0x00000004ff047e24 */ /* 0x002fca000f8e00ff */
[----:B------:R-:W-:Y:S02]  /*1ed20*/  LEA R23, R4, R23, 0x18 ;  /* 0x0000001704177211 */ /* 0x000fe400078ec0ff */
[----:B--2---:R-:W-:Y:S01]  /*1ed30*/  R2UR UR5, R0 ;  /* 0x00000000000572ca */ /* 0x004fe200000e0000 */
[----:B------:R-:W-:-:S05]  /*1ed40*/  IMAD.SHL.U32 R0, R13, 0x10, RZ ;  /* 0x000000100d007824 */ /* 0x000fca00078e00ff */
[----:B------:R-:W-:Y:S02]  /*1ed50*/  LOP3.LUT R8, R0, 0x3f0, RZ, 0xc0, !PT ;  /* 0x000003f000087812 */ /* 0x000fe400078ec0ff */
[----:B------:R-:W-:Y:S02]  /*1ed60*/  LOP3.LUT R3, R3, 0x70, R0, 0x78, !PT ;  /* 0x0000007003037812 */ /* 0x000fe400078e7800 */
[----:B------:R-:W-:Y:S02]  /*1ed70*/  LOP3.LUT R9, R8, 0x70, R9, 0x78, !PT ;  /* 0x0000007008097812 */ /* 0x000fe400078e7809 */
[----:B------:R-:W-:Y:S01]  /*1ed80*/  LOP3.LUT R28, R3, 0xc00, R28, 0xf8, !PT ;  /* 0x00000c00031c7812 */ /* 0x000fe200078ef81c */
[----:B------:R-:W-:Y:S01]  /*1ed90*/  ULOP3.LUT UR40, UR5, 0x2, URZ, 0xfc, !UPT ;  /* 0x0000000205287892 */ /* 0x000fe2000f8efc3f */
[----:B------:R-:W-:Y:S01]  /*1eda0*/  LOP3.LUT R11, R9, 0x400, R6, 0xf8, !PT ;  /* 0x00000400090b7812 */ /* 0x000fe200078ef806 */
[----:B------:R-:W-:Y:S01]  /*1edb0*/  ULOP3.LUT UR36, UR5, 0x1, URZ, 0xfc, !UPT ;  /* 0x0000000105247892 */ /* 0x000fe2000f8efc3f */
[----:B------:R-:W-:-:S02]  /*1edc0*/  MOV R3, 0x1 ;  /* 0x0000000100037802 */ /* 0x000fc40000000f00 */
[----:B------:R-:W-:Y:S01]  /*1edd0*/  LOP3.LUT R2, R2, 0x70, R0, 0xf8, !PT ;  /* 0x0000007002027812 */ /* 0x000fe200078ef800 */
[----:B------:R-:W-:Y:S01]  /*1ede0*/  STL [R1+0x20], R11 ;  /* 0x0000200b01007387 */ /* 0x000fe20000100800 */
[----:B------:R-:W-:Y:S01]  /*1edf0*/  LOP3.LUT R35, R0, 0x70, RZ, 0xc0, !PT ;  /* 0x0000007000237812 */ /* 0x000fe200078ec0ff */
[----:B------:R-:W-:Y:S02]  /*1ee00*/  IMAD.MOV.U32 R0, RZ, RZ, 0x1 ;  /* 0x00000001ff007424 */ /* 0x000fe400078e00ff */
[----:B------:R-:W-:Y:S04]  /*1ee10*/  STL [R1+0x3c], RZ ;  /* 0x00003cff01007387 */ /* 0x000fe80000100800 */
[----:B------:R0:W-:Y:S04]  /*1ee20*/  STL [R1+0x8], R3 ;  /* 0x0000080301007387 */ /* 0x0001e80000100800 */
[----:B------:R-:W-:Y:S01]  /*1ee30*/  STL [R1+0x18], R4 ;  /* 0x0000180401007387 */ /* 0x000fe20000100800 */
[----:B0-----:R-:W-:-:S02]  /*1ee40*/  VIADD R3, R28, 0x40 ;  /* 0x000000401c037836 */ /* 0x001fc40000000000 */
[----:B------:R-:W-:-:S05]  /*1ee50*/  @P0 VIADD R3, R28, 0xffffffc0 ;  /* 0xffffffc01c030836 */ /* 0x000fca0000000000 */
[----:B------:R0:W-:Y:S04]  /*1ee60*/  STL [R1+0x1c], R3 ;  /* 0x00001c0301007387 */ /* 0x0001e80000100800 */
[----:B------:R1:W-:Y:S01]  /*1ee70*/  STL [R1+0x4], R0 ;  /* 0x0000040001007387 */ /* 0x0003e20000100800 */
[----:B0-----:R-:W-:Y:S01]  /*1ee80*/  LOP3.LUT R3, R2, 0x80, RZ, 0xfc, !PT ;  /* 0x0000008002037812 */ /* 0x001fe200078efcff */
[----:B------:R-:W-:Y:S01]  /*1ee90*/  IMAD.IADD R2, R23, 0x1, R11 ;  /* 0x0000000117027824 */ /* 0x000fe200078e020b */
[C---:B------:R-:W-:Y:S02]  /*1eea0*/  LOP3.LUT R3, R25.reuse, 0x2800, RZ, 0xfc, !PT ;  /* 0x0000280019037812 */ /* 0x040fe400078efcff */
[C---:B-1----:R-:W-:Y:S02]  /*1eeb0*/  LOP3.LUT R0, R25.reuse, 0x1800, RZ, 0xfc, !PT ;  /* 0x0000180019007812 */ /* 0x042fe400078efcff */
[----:B------:R0:W-:Y:S01]  /*1eec0*/  STL [R1+0x34], R2 ;  /* 0x0000340201007387 */ /* 0x0001e20000100800 */
[----:B------:R-:W-:-:S02]  /*1eed0*/  LOP3.LUT R0, R25, 0x4800, RZ, 0xfc, !PT ;  /* 0x0000480019007812 */ /* 0x000fc400078efcff */
[----:B0-----:R-:W-:-:S07]  /*1eee0*/  LOP3.LUT R2, R25, 0x3800, RZ, 0xfc, !PT ;  /* 0x0000380019027812 */ /* 0x001fce00078efcff */
.L_x_10203:
[----:B0----5:R-:W0:Y:S01]  /*1eef0*/  LDC.64 R26, c[0x0][0xc88] ;  /* 0x00032200ff1a7b82 */ /* 0x021e220000000a00 */
[----:B------:R-:W-:Y:S01]  /*1ef00*/  ULDC.64 UR4, c[0x0][0x208] ;  /* 0x0000820000047ab9 */ /* 0x000fe20000000a00 */
[----:B0-----:R-:W-:-:S06]  /*1ef10*/  IMAD.WIDE R26, R19, 0x4, R26 ;  /* 0x00000004131a7825 */ /* 0x001fcc00078e021a */
[----:B--2---:R-:W2:Y:S01]  /*1ef20*/  LDG.E R26, desc[UR4][R26.64] ;  /* 0x000000041a1a7981 */ /* 0x004ea2000c1e1900 */
[----:B------:R-:W-:Y:S05]  /*1ef30*/  YIELD ;  /* 0x0000000000007946 */ /* 0x000fea0003800000 */
[----:B------:R-:W-:Y:S01]  /*1ef40*/  ULDC.64 UR4, c[0x0][0xa28] ;  /* 0x00028a0000047ab9 */ /* 0x000fe20000000a00 */
[----:B------:R-:W-:Y:S01]  /*1ef50*/  IMAD.MOV.U32 R9, RZ, RZ, RZ ;  /* 0x000000ffff097224 */ /* 0x000fe200078e00ff */
[----:B------:R-:W-:Y:S01]  /*1ef60*/  ISETP.NE.U32.AND P0, PT, RZ, UR4, PT ;  /* 0x00000004ff007c0c */ /* 0x000fe2000bf05070 */
[----:B------:R-:W-:Y:S01]  /*1ef70*/  ULDC.64 UR10, c[0x0][0x208] ;  /* 0x00008200000a7ab9 */ /* 0x000fe20000000a00 */
[----:B------:R-:W-:Y:S01]  /*1ef80*/  ULDC.64 UR8, c[0x0][0xa18] ;  /* 0x0002860000087ab9 */ /* 0x000fe20000000a00 */
[----:B------:R-:W-:Y:S01]  /*1ef90*/  ULDC.64 UR6, c[0x0][0xa10] ;  /* 0x0002840000067ab9 */ /* 0x000fe20000000a00 */
[----:B------:R-:W-:-:S02]  /*1efa0*/  ISETP.NE.AND.EX P0, PT, RZ, UR5, PT, P0 ;  /* 0x00000005ff007c0c */ /* 0x000fc4000bf05300 */
[----:B--2---:R-:W-:-:S11]  /*1efb0*/  SHF.R.S32.HI R0, RZ, 0x1f, R26 ;  /* 0x0000001fff007819 */ /* 0x004fd6000001141a */
[C---:B-1----:R-:W-:Y:S01]  /*1efc0*/  @P0 LEA R2, P1, R26.reuse, UR4, 0x2 ;  /* 0x000000041a020c11 */ /* 0x042fe2000f8210ff */
[C---:B------:R-:W-:Y:S01]  /*1efd0*/  IMAD.SHL.U32 R27, R26.reuse, 0x4, RZ ;  /* 0x000000041a1b7824 */ /* 0x040fe200078e00ff */
[----:B------:R-:W-:Y:S01]  /*1efe0*/  ISETP.NE.U32.AND P2, PT, RZ, UR8, PT ;  /* 0x00000008ff007c0c */ /* 0x000fe2000bf45070 */
[----:B------:R0:W-:Y:S01]  /*1eff0*/  STL [R1+0x38], R0 ;  /* 0x0000380001007387 */ /* 0x0001e20000100800 */
[----:B------:R-:W-:Y:S01]  /*1f000*/  @P0 LEA.HI.X R3, R26, UR5, R0, 0x2, P1 ;  /* 0x000000051a030c11 */ /* 0x000fe200088f1400 */
[----:B------:R-:W-:-:S04]  /*1f010*/  ULDC.64 UR4, c[0x0][0xa00] ;  /* 0x0002800000047ab9 */ /* 0x000fc80000000a00 */
[----:B------:R1:W2:Y:S01]  /*1f020*/  @P0 LDG.E R9, desc[UR10][R2.64] ;  /* 0x0000000a02090981 */ /* 0x0002a2000c1e1900 */
[----:B------:R-:W-:Y:S02]  /*1f030*/  ISETP.NE.U32.AND P0, PT, RZ, UR4, PT ;  /* 0x00000004ff007c0c */ /* 0x000fe4000bf05070 */
[----:B------:R-:W-:Y:S01]  /*1f040*/  SHF.L.U64.HI R29, R26, 0x2, R0 ;  /* 0x000000021a1d7819 */ /* 0x000fe20000010200 */
[----:B0-----:R-:W-:Y:S01]  /*1f050*/  IMAD.MOV.U32 R0, RZ, RZ, RZ ;  /* 0x000000ffff007224 */ /* 0x001fe200078e00ff */
[----:B------:R-:W-:Y:S02]  /*1f060*/  ISETP.NE.AND.EX P2, PT, RZ, UR9, PT, P2 ;  /* 0x00000009ff007c0c */ /* 0x000fe4000bf45320 */
[----:B------:R-:W-:Y:S02]  /*1f070*/  ISETP.NE.AND.EX P0, PT, RZ, UR5, PT, P0 ;  /* 0x00000005ff007c0c */ /* 0x000fe4000bf05300 */
[----:B------:R-:W-:Y:S02]  /*1f080*/  ISETP.NE.U32.AND P1, PT, RZ, UR6, PT ;  /* 0x00000006ff007c0c */ /* 0x000fe4000bf25070 */
[----:B-1----:R-:W-:Y:S01]  /*1f090*/  IADD3 R2, P3, R27, UR4, RZ ;  /* 0x000000041b027c10 */ /* 0x002fe2000ff7e0ff */
[----:B------:R-:W-:Y:S01]  /*1f0a0*/  ULDC UR4, c[0x0][0x288] ;  /* 0x0000a20000047ab9 */ /* 0x000fe20000000800 */
[----:B------:R-:W-:Y:S01]  /*1f0b0*/  ISETP.NE.AND.EX P1, PT, RZ, UR7, PT, P1 ;  /* 0x00000007ff007c0c */ /* 0x000fe2000bf25310 */
[----:B------:R-:W-:Y:S01]  /*1f0c0*/  IMAD.U32 R33, RZ, RZ, UR4 ;  /* 0x00000004ff217e24 */ /* 0x000fe2000f8e00ff */
[----:B------:R-:W-:Y:S01]  /*1f0d0*/  IADD3.X R3, R29, UR5, RZ, P3, !PT ;  /* 0x000000051d037c10 */ /* 0x000fe20009ffe4ff */
[----:B------:R-:W-:Y:S01]  /*1f0e0*/  ULDC.64 UR4, c[0x0][0x418] ;  /* 0x0001060000047ab9 */ /* 0x000fe20000000a00 */
[C---:B------:R-:W-:Y:S01]  /*1f0f0*/  IADD3 R4, P4, R27.reuse, UR6, RZ ;  /* 0x000000061b047c10 */ /* 0x040fe2000ff9e0ff */
[----:B------:R-:W-:Y:S01]  /*1f100*/  UISETP.NE.U32.AND UP0, UPT, UR4, URZ, UPT ;  /* 0x0000003f0400728c */ /* 0x000fe2000bf05070 */
[----:B------:R-:W-:-:S02]  /*1f110*/  @P2 IADD3 R6, P3, R27, UR8, RZ ;  /* 0x000000081b062c10 */ /* 0x000fc4000ff7e0ff */
[----:B------:R-:W-:Y:S01]  /*1f120*/  ULDC UR4, c[0x0][0x424] ;  /* 0x0001090000047ab9 */ /* 0x000fe20000000800 */
[----:B------:R-:W-:Y:S01]  /*1f130*/  UISETP.NE.AND.EX UP0, UPT, UR5, URZ, UPT, UP0 ;  /* 0x0000003f0500728c */ /* 0x000fe2000bf05300 */
[----:B------:R-:W-:Y:S02]  /*1f140*/  MOV R32, RZ ;  /* 0x000000ff00207202 */ /* 0x000fe40000000f00 */
[----:B------:R-:W-:Y:S01]  /*1f150*/  ULDC UR5, c[0x0][0x2f0] ;  /* 0x0000bc0000057ab9 */ /* 0x000fe20000000800 */
[----:B------:R-:W-:Y:S01]  /*1f160*/  USEL UR4, UR4, 0x1, UP0 ;  /* 0x0000000104047887 */ /* 0x000fe20008000000 */
[C---:B------:R-:W-:Y:S02]  /*1f170*/  @P2 IADD3.X R7, R29.reuse, UR9, RZ, P3, !PT ;  /* 0x000000091d072c10 */ /* 0x040fe40009ffe4ff */
[----:B------:R-:W-:Y:S01]  /*1f180*/  IADD3.X R5, R29, UR7, RZ, P4, !PT ;  /* 0x000000071d057c10 */ /* 0x000fe2000a7fe4ff */
[----:B------:R-:W-:Y:S01]  /*1f190*/  UIMAD UR4, UR4, UR5, URZ ;  /* 0x00000005040472a4 */ /* 0x000fe2000f8e023f */
[----:B------:R-:W5:Y:S02]  /*1f1a0*/  @P0 LDG.E R32, desc[UR10][R2.64] ;  /* 0x0000000a02200981 */ /* 0x000f64000c1e1900 */
[----:B------:R-:W-:-:S02]  /*1f1b0*/  ULDC UR5, c[0x0][0x348] ;  /* 0x0000d20000057ab9 */ /* 0x000fc40000000800 */
[----:B------:R0:W5:Y:S04]  /*1f1c0*/  @P2 LDG.E R33, desc[UR10][R6.64] ;  /* 0x0000000a06212981 */ /* 0x000168000c1e1900 */
[----:B------:R1:W5:Y:S01]  /*1f1d0*/  @P1 LDG.E R0, desc[UR10][R4.64] ;  /* 0x0000000a04001981 */ /* 0x000362000c1e1900 */
[----:B0-----:R-:W-:Y:S02]  /*1f1e0*/  IMAD.U32 R6, RZ, RZ, UR5 ;  /* 0x00000005ff067e24 */ /* 0x001fe4000f8e00ff */
[----:B------:R-:W-:Y:S01]  /*1f1f0*/  IMAD.U32 R7, RZ, RZ, UR4 ;  /* 0x00000004ff077e24 */ /* 0x000fe2000f8e00ff */
[----:B--2---:R1:W-:Y:S01]  /*1f200*/  STL [R1+0x10], R9 ;  /* 0x0000100901007387 */ /* 0x0043e20000100800 */
[----:B------:R-:W-:Y:S05]  /*1f210*/  @P2 BRA `(.L_x_10096) ;  /* 0x0000000000142947 */ /* 0x000fea0003800000 */
[----:B------:R-:W-:Y:S05]  /*1f220*/  @!P0 BRA `(.L_x_10096) ;  /* 0x0000000000108947 */ /* 0x000fea0003800000 */
[----:B------:R-:W-:Y:S02]  /*1f230*/  ULDC.64 UR4, c[0x0][0x208] ;  /* 0x0000820000047ab9 */ /* 0x000fe40000000a00 */
[----:B-----5:R-:W2:Y:S04]  /*1f240*/  LDG.E R33, desc[UR4][R2.64] ;  /* 0x0000000402217981 */ /* 0x020ea8000c1e1900 */
[----:B------:R-:W2:Y:S02]  /*1f250*/  LDG.E R2, desc[UR4][R2.64+0x4] ;  /* 0x0000040402027981 */ /* 0x000ea4000c1e1900 */
[----:B--2---:R-:W-:-:S07]  /*1f260*/  IADD3 R33, -R33, R2, RZ ;  /* 0x0000000221217210 */ /* 0x004fce0007ffe1ff */
.L_x_10096:
[----:B------:R-:W-:Y:S01]  /*1f270*/  IMAD.MOV.U32 R8, RZ, RZ, R26 ;  /* 0x000000ffff087224 */ /* 0x000fe200078e001a */
[----:B------:R-:W-:Y:S02]  /*1f280*/  ULDC.64 UR4, c[0x0][0xa20] ;  /* 0x0002880000047ab9 */ /* 0x000fe40000000a00 */
[----:B------:R-:W-:Y:S02]  /*1f290*/  ISETP.NE.U32.AND P0, PT, RZ, UR4, PT ;  /* 0x00000004ff007c0c */ /* 0x000fe4000bf05070 */
[----:B------:R0:W-:Y:S02]  /*1f2a0*/  STL [R1], R8 ;  /* 0x0000000801007387 */ /* 0x0001e40000100800 */
[----:B------:R-:W-:-:S13]  /*1f2b0*/  ISETP.NE.AND.EX P0, PT, RZ, UR5, PT, P0 ;  /* 0x00000005ff007c0c */ /* 0x000fda000bf05300 */
[----:B0-----:R-:W-:Y:S05]  /*1f2c0*/  @!P0 BRA `(.L_x_10097) ;  /* 0x0000000000148947 */ /* 0x001fea0003800000 */
[----:B------:R-:W-:Y:S01]  /*1f2d0*/  IADD3 R2, P0, R27, UR4, RZ ;  /* 0x000000041b027c10 */ /* 0x000fe2000ff1e0ff */
[----:B------:R-:W-:-:S03]  /*1f2e0*/  ULDC.64 UR6, c[0x0][0x208] ;  /* 0x0000820000067ab9 */ /* 0x000fc60000000a00 */
[----:B------:R-:W-:-:S05]  /*1f2f0*/  IADD3.X R3, R29, UR5, RZ, P0, !PT ;  /* 0x000000051d037c10 */ /* 0x000fca00087fe4ff */
[----:B------:R0:W5:Y:S01]  /*1f300*/  LDG.E R7, desc[UR6][R2.64] ;  /* 0x0000000602077981 */ /* 0x000162000c1e1900 */
[----:B------:R-:W-:Y:S05]  /*1f310*/  BRA `(.L_x_10098) ;  /* 0x0000000000287947 */ /* 0x000fea0003800000 */
.L_x_10097:
[----:B------:R-:W-:Y:S02]  /*1f320*/  ULDC.64 UR4, c[0x0][0xa08] ;  /* 0x0002820000047ab9 */ /* 0x000fe40000000a00 */
[----:B------:R-:W-:-:S04]  /*1f330*/  ISETP.NE.U32.AND P0, PT, RZ, UR4, PT ;  /* 0x00000004ff007c0c */ /* 0x000fc8000bf05070 */
[----:B------:R-:W-:-:S13]  /*1f340*/  ISETP.NE.AND.EX P0, PT, RZ, UR5, PT, P0 ;  /* 0x00000005ff007c0c */ /* 0x000fda000bf05300 */
[----:B------:R-:W-:Y:S05]  /*1f350*/  @!P0 BRA `(.L_x_10098) ;  /* 0x0000000000188947 */ /* 0x000fea0003800000 */
[----:B------:R-:W0:Y:S01]  /*1f360*/  LDC.64 R2, c[0x0][0xa08] ;  /* 0x00028200ff027b82 */ /* 0x000e220000000a00 */
[----:B------:R-:W-:Y:S01]  /*1f370*/  ULDC.64 UR4, c[0x0][0x208] ;  /* 0x0000820000047ab9 */ /* 0x000fe20000000a00 */
[----:B0-----:R-:W-:-:S05]  /*1f380*/  IMAD.WIDE R2, R8, 0x4, R2 ;  /* 0x0000000408027825 */ /* 0x001fca00078e0202 */
[----:B------:R-:W2:Y:S04]  /*1f390*/  LDG.E R7, desc[UR4][R2.64] ;  /* 0x0000000402077981 */ /* 0x000ea8000c1e1900 */
[----:B------:R-:W2:Y:S02]  /*1f3a0*/  LDG.E R2, desc[UR4][R2.64+0x4] ;  /* 0x0000040402027981 */ /* 0x000ea4000c1e1900 */
[----:B--2---:R-:W-:-:S07]  /*1f3b0*/  IMAD.IADD R7, R2, 0x1, -R7 ;  /* 0x0000000102077824 */ /* 0x004fce00078e0a07 */
.L_x_10098:
[----:B------:R-:W-:Y:S01]  /*1f3c0*/  ULDC.64 UR4, c[0x0][0x208] ;  /* 0x0000820000047ab9 */ /* 0x000fe20000000a00 */
[----:B0-----:R-:W0:Y:S01]  /*1f3d0*/  LDC R3, c[0x0][0x448] ;  /* 0x00011200ff037b82 */ /* 0x001e220000000800 */
[----:B------:R-:W2:Y:S04]  /*1f3e0*/  @P1 LDG.E R2, desc[UR4][R4.64] ;  /* 0x0000000404021981 */ /* 0x000ea8000c1e1900 */
[----:B-1----:R1:W2:Y:S01]  /*1f3f0*/  @P1 LDG.E R4, desc[UR4][R4.64+0x4] ;  /* 0x0000040404041981 */ /* 0x0022a2000c1e1900 */
[----:B-----5:R-:W-:Y:S01]  /*1f400*/  IMAD.IADD R7, R7, 0x1, -R9 ;  /* 0x0000000107077824 */ /* 0x020fe200078e0a09 */
[----:B------:R-:W-:Y:S01]  /*1f410*/  BSSY B0, `(.L_x_10099) ;  /* 0x00000ee000007945 */ /* 0x000fe20003800000 */
[----:B0-----:R-:W-:-:S13]  /*1f420*/  ISETP.NE.AND P0, PT, R3, 0x1, PT ;  /* 0x000000010300780c */ /* 0x001fda0003f05270 */
[----:B------:R-:W0:Y:S08]  /*1f430*/  @P0 LDC R3, c[0x0][0x44c] ;  /* 0x00011300ff030b82 */ /* 0x000e300000000800 */
[----:B-1----:R-:W1:Y:S01]  /*1f440*/  @P0 LDC R5, c[0x0][0x450] ;  /* 0x00011400ff050b82 */ /* 0x002e620000000800 */
[----:B--2---:R-:W-:Y:S02]  /*1f450*/  @P1 IMAD.IADD R6, R4, 0x1, -R2 ;  /* 0x0000000104061824 */ /* 0x004fe400078e0a02 */
[----:B------:R-:W-:-:S02]  /*1f460*/  IMAD.SHL.U32 R2, R17, 0x80, RZ ;  /* 0x0000008011027824 */ /* 0x000fc400078e00ff */
[----:B------:R-:W-:-:S03]  /*1f470*/  IMAD.IADD R30, R7, 0x1, R6 ;  /* 0x00000001071e7824 */ /* 0x000fc600078e0206 */
[----:B------:R-:W-:Y:S01]  /*1f480*/  IADD3 R2, R2, 0x7f, RZ ;  /* 0x0000007f02027810 */ /* 0x000fe20007ffe0ff */
[----:B------:R-:W-:-:S04]  /*1f490*/  VIADD R36, R30, 0x9f ;  /* 0x0000009f1e247836 */ /* 0x000fc80000000000 */
[----:B------:R-:W-:-:S04]  /*1f4a0*/  IMAD.HI R36, R36, 0x66666667, RZ ;  /* 0x6666666724247827 */ /* 0x000fc800078e02ff */
[----:B0-----:R-:W-:-:S04]  /*1f4b0*/  @P0 IMAD.HI.U32 R4, R2, R3, RZ ;  /* 0x0000000302040227 */ /* 0x001fc800078e00ff */
[----:B------:R-:W-:Y:S01]  /*1f4c0*/  IMAD.MOV.U32 R3, RZ, RZ, R2 ;  /* 0x000000ffff037224 */ /* 0x000fe200078e0002 */
[----:B------:R-:W-:Y:S02]  /*1f4d0*/  SHF.R.U32.HI R2, RZ, 0x1f, R36 ;  /* 0x0000001fff027819 */ /* 0x000fe40000011624 */
[----:B-1----:R-:W-:Y:S02]  /*1f4e0*/  @P0 SHF.R.U32.HI R3, RZ, R5, R4 ;  /* 0x00000005ff030219 */ /* 0x002fe40000011604 */
        /* <DEDUP_REMOVED lines=29> */
.L_x_10336:
[----:B-1----:R-:W-:Y:S02]  /*1f6c0*/  ISETP.NE.AND P0, PT, R14, RZ, PT ;  /* 0x000000ff0e00720c */ /* 0x002fe40003f05270 */
[----:B------:R-:W-:-:S11]  /*1f6d0*/  PLOP3.LUT P6, PT, PT, PT, PT, 0x8, 0x0 ;  /* 0x000000000000781c */ /* 0x000fd60003fce170 */
[----:B------:R-:W-:Y:S05]  /*1f6e0*/  @P0 BRA `(.L_x_10102) ;  /* 0x00000000000c0947 */ /* 0x000fea0003800000 */
[----:B------:R-:W-:-:S03]  /*1f6f0*/  UMOV UR4, 0xffffffff ;  /* 0xffffffff00047882 */ /* 0x000fc60000000000 */
[----:B------:R-:W-:Y:S05]  /*1f700*/  BRA.DIV UR4, `(.L_x_10103) ;  /* 0x0000009604fc7947 */ /* 0x000fea000b800000 */
[----:B------:R-:W-:-:S13]  /*1f710*/  ELECT P6, URZ, PT ;  /* 0x00000000003f782f */ /* 0x000fda00038c0000 */
.L_x_10102:
[----:B0-----:R-:W2:Y:S01]  /*1f720*/  LDL R6, [R1+0x3c] ;  /* 0x00003c0001067983 */ /* 0x001ea20000100800 */
[----:B------:R-:W-:Y:S01]  /*1f730*/  BSSY B1, `(.L_x_10104) ;  /* 0x0000008000017945 */ /* 0x000fe20003800000 */
[----:B--2---:R-:W-:-:S05]  /*1f740*/  VIADD R6, R6, 0x1 ;  /* 0x0000000106067836 */ /* 0x004fca0000000000 */
[----:B------:R-:W-:-:S04]  /*1f750*/  LEA.HI R7, R6, R6, RZ, 0x1 ;  /* 0x0000000606077211 */ /* 0x000fc800078f08ff */
[----:B------:R-:W-:-:S04]  /*1f760*/  LOP3.LUT R7, R7, 0xfffffffe, RZ, 0xc0, !PT ;  /* 0xfffffffe07077812 */ /* 0x000fc800078ec0ff */
[----:B------:R-:W-:-:S04]  /*1f770*/  IADD3 R6, R6, -R7, RZ ;  /* 0x8000000706067210 */ /* 0x000fc80007ffe0ff */
[----:B------:R-:W-:-:S04]  /*1f780*/  SHF.L.U32 R6, R6, 0x1f, RZ ;  /* 0x0000001f06067819 */ /* 0x000fc800000006ff */
[----:B------:R-:W0:Y:S02]  /*1f790*/  SYNCS.PHASECHK.TRANS64.TRYWAIT P0, [R23+URZ+0x22820], R6 ;  /* 0x02282006170075a7 */ /* 0x000e24000800017f */
[----:B0-----:R-:W-:Y:S05]  /*1f7a0*/  @!P0 BRA `(.L_x_10105) ;  /* 0x0000009400f48947 */ /* 0x001fea0003800000 */
.L_x_10339:
[----:B------:R-:W-:Y:S05]  /*1f7b0*/  BSYNC B1 ;  /* 0x0000000000017941 */ /* 0x000fea0003800000 */
.L_x_10104:
[----:B------:R-:W-:Y:S04]  /*1f7c0*/  BSSY B1, `(.L_x_10106) ;  /* 0x000004e000017945 */ /* 0x000fe80003800000 */
[----:B------:R-:W-:Y:S05]  /*1f7d0*/  @!P6 BRA `(.L_x_10107) ;  /* 0x000000040030e947 */ /* 0x000fea0003800000 */
[----:B------:R-:W2:Y:S01]  /*1f7e0*/  LDL R7, [R1+0x8] ;  /* 0x0000080001077983 */ /* 0x000ea20000100800 */
        /* <DEDUP_REMOVED lines=8> */
.L_x_10340:
[----:B------:R-:W-:Y:S05]  /*1f870*/  BSYNC B2 ;  /* 0x0000000000027941 */ /* 0x000fea0003800000 */
.L_x_10108:
        /* <DEDUP_REMOVED lines=9> */
.L_x_10111:
[----:B------:R-:W-:Y:S05]  /*1f910*/  BSYNC B2 ;  /* 0x0000000000027941 */ /* 0x000fea0003800000 */
.L_x_10110:
        /* <DEDUP_REMOVED lines=12> */
.L_x_10112:
        /* <DEDUP_REMOVED lines=13> */
.L_x_10341:
[----:B------:R-:W-:Y:S05]  /*1fab0*/  BSYNC B2 ;  /* 0x0000000000027941 */ /* 0x000fea0003800000 */
.L_x_10113:
        /* <DEDUP_REMOVED lines=11> */
.L_x_10116:
[----:B------:R-:W-:Y:S05]  /*1fb70*/  BSYNC B2 ;  /* 0x0000000000027941 */ /* 0x000fea0003800000 */
.L_x_10115:
        /* <DEDUP_REMOVED lines=8> */
.L_x_10117:
        /* <DEDUP_REMOVED lines=10> */
.L_x_10107:
[----:B------:R-:W-:Y:S05]  /*1fca0*/  BSYNC B1 ;  /* 0x0000000000017941 */ /* 0x000fea0003800000 */
.L_x_10106:
[----:B------:R-:W2:Y:S01]  /*1fcb0*/  LDL.LU R7, [R1+0x8] ;  /* 0x0000080001077983 */ /* 0x000ea20000300800 */
[----:B------:R-:W-:Y:S01]  /*1fcc0*/  VIADD R37, R37, 0x1 ;  /* 0x0000000125257836 */ /* 0x000fe20000000000 */
[----:B------:R-:W-:Y:S01]  /*1fcd0*/  PLOP3.LUT P0, PT, PT, PT, PT, 0x8, 0x0 ;  /* 0x000000000000781c */ /* 0x000fe20003f0e170 */
[----:B------:R-:W-:-:S03]  /*1fce0*/  VIADD R4, R4, 0xfffffffe ;  /* 0xfffffffe04047836 */ /* 0x000fc60000000000 */
[C---:B------:R-:W-:Y:S02]  /*1fcf0*/  ISETP.NE.AND P1, PT, R37.reuse, 0x2, PT ;  /* 0x000000022500780c */ /* 0x040fe40003f25270 */
[----:B------:R-:W-:Y:S02]  /*1fd00*/  ISETP.GE.AND P2, PT, R4, R5, PT ;  /* 0x000000050400720c */ /* 0x000fe40003f46270 */
[----:B0-----:R-:W-:Y:S02]  /*1fd10*/  SEL R6, RZ, 0x1, P1 ;  /* 0x00000001ff067807 */ /* 0x001fe40000800000 */
[----:B------:R-:W-:Y:S02]  /*1fd20*/  SEL R37, R37, RZ, P1 ;  /* 0x000000ff25257207 */ /* 0x000fe40000800000 */
[----:B--2---:R-:W-:-:S05]  /*1fd30*/  LOP3.LUT R7, R7, R6, RZ, 0x3c, !PT ;  /* 0x0000000607077212 */ /* 0x004fca00078e3cff */
[----:B------:R0:W-:Y:S02]  /*1fd40*/  STL [R1+0x8], R7 ;  /* 0x0000080701007387 */ /* 0x0001e40000100800 */
[----:B------:R-:W-:Y:S05]  /*1fd50*/  @!P2 BRA `(.L_x_10100) ;  /* 0x000000040064a947 */ /* 0x000fea0003800000 */
.L_x_10130:
        /* <DEDUP_REMOVED lines=12> */
.L_x_10342:
[----:B------:R-:W-:Y:S05]  /*1fe20*/  BSYNC B2 ;  /* 0x0000000000027941 */ /* 0x000fea0003800000 */
.L_x_10120:
[----:B------:R-:W-:Y:S04]  /*1fe30*/  BSSY B2, `(.L_x_10122) ;  /* 0x0000009000027945 */ /* 0x000fe80003800000 */
[----:B------:R-:W-:Y:S05]  /*1fe40*/  @P2 BRA `(.L_x_10123) ;  /* 0x00000000001c2947 */ /* 0x000fea0003800000 */
[----:B------:R-:W1:Y:S02]  /*1fe50*/  S2R R8, SR_TID.X ;  /* 0x0000000000087919 */ /* 0x000e640000002100 */
[----:B-1----:R-:W-:Y:S02]  /*1fe60*/  LOP3.LUT R9, R8, 0x1f, RZ, 0xc0, !PT ;  /* 0x0000001f08097812 */ /* 0x002fe400078ec0ff */
[----:B------:R-:W-:Y:S02]  /*1fe70*/  MOV R8, 0x5000 ;  /* 0x0000500000087802 */ /* 0x000fe40000000f00 */
[----:B------:R-:W-:Y:S02]  /*1fe80*/  ISETP.NE.AND P1, PT, R9, RZ, PT ;  /* 0x000000ff0900720c */ /* 0x000fe40003f25270 */
[----:B------:R1:W-:Y:S11]  /*1fe90*/  SYNCS.ARRIVE.TRANS64 RZ, [R6+URZ+0x22890], R8 ;  /* 0x0228900806ff79a7 */ /* 0x0003f6000800003f */
[----:B-1----:R-:W-:Y:S05]  /*1fea0*/  @!P1 BRA `(.L_x_10123) ;  /* 0x0000000000049947 */ /* 0x002fea0003800000 */
[----:B------:R-:W-:Y:S01]  /*1feb0*/  BPT.TRAP 0x1 ;  /* 0x000000040000795c */ /* 0x000fe20000300000 */
.L_x_10123:
[----:B------:R-:W-:Y:S05]  /*1fec0*/  BSYNC B2 ;  /* 0x0000000000027941 */ /* 0x000fea0003800000 */
.L_x_10122:
        /* <DEDUP_REMOVED lines=11> */
.L_x_10124:
        /* <DEDUP_REMOVED lines=13> */
.L_x_10343:
[----:B------:R-:W-:Y:S05]  /*20050*/  BSYNC B2 ;  /* 0x0000000000027941 */ /* 0x000fea0003800000 */
.L_x_10125:
[----:B------:R-:W-:Y:S01]  /*20060*/  BSSY B2, `(.L_x_10127) ;  /* 0x000000b000027945 */ /* 0x000fe20003800000 */
[----:B------:R-:W-:Y:S01]  /*20070*/  IMAD.MOV.U32 R10, RZ, RZ, 0x0 ;  /* 0x00000000ff0a7424 */ /* 0x000fe200078e00ff */
[----:B------:R-:W-:Y:S02]  /*20080*/  MOV R11, 0x12f00000 ;  /* 0x12f00000000b7802 */ /* 0x000fe40000000f00 */
[----:B------:R-:W-:Y:S05]  /*20090*/  @P2 BRA `(.L_x_10128) ;  /* 0x00000000001c2947 */ /* 0x000fea0003800000 */
[----:B------:R-:W2:Y:S01]  /*200a0*/  S2R R13, SR_TID.X ;  /* 0x00000000000d7919 */ /* 0x000ea20000002100 */
[----:B01----:R-:W-:-:S04]  /*200b0*/  IMAD.MOV.U32 R7, RZ, RZ, 0x5000 ;  /* 0x00005000ff077424 */ /* 0x003fc800078e00ff */
[----:B------:R3:W-:Y:S01]  /*200c0*/  SYNCS.ARRIVE.TRANS64 RZ, [R6+URZ+0x228b0], R7 ;  /* 0x0228b00706ff79a7 */ /* 0x0007e2000800003f */
[----:B--2---:R-:W-:-:S04]  /*200d0*/  LOP3.LUT R13, R13, 0x1f, RZ, 0xc0, !PT ;  /* 0x0000001f0d0d7812 */ /* 0x004fc800078ec0ff */
[----:B------:R-:W-:-:S13]  /*200e0*/  ISETP.NE.AND P1, PT, R13, RZ, PT ;  /* 0x000000ff0d00720c */ /* 0x000fda0003f25270 */
[----:B---3--:R-:W-:Y:S05]  /*200f0*/  @!P1 BRA `(.L_x_10128) ;  /* 0x0000000000049947 */ /* 0x008fea0003800000 */
[----:B------:R-:W-:Y:S01]  /*20100*/  BPT.TRAP 0x1 ;  /* 0x000000040000795c */ /* 0x000fe20000300000 */
.L_x_10128:
[----:B------:R-:W-:Y:S05]  /*20110*/  BSYNC B2 ;  /* 0x0000000000027941 */ /* 0x000fea0003800000 */
.L_x_10127:
        /* <DEDUP_REMOVED lines=8> */
.L_x_10129:
        /* <DEDUP_REMOVED lines=10> */
.L_x_10119:
[----:B------:R-:W-:Y:S05]  /*20240*/  BSYNC B1 ;  /* 0x0000000000017941 */ /* 0x000fea0003800000 */
.L_x_10118:
        /* <DEDUP_REMOVED lines=10> */
.L_x_10100:
[----:B------:R-:W-:Y:S05]  /*202f0*/  BSYNC B0 ;  /* 0x0000000000007941 */ /* 0x000fea0003800000 */
.L_x_10099:
[----:B------:R-:W2:Y:S01]  /*20300*/  LDC R0, c[0x0][0x448] ;  /* 0x00011200ff007b82 */ /* 0x000ea20000000800 */
[----:B------:R-:W-:Y:S01]  /*20310*/  LEA R3, R17, 0x7f, 0x7 ;  /* 0x0000007f11037811 */ /* 0x000fe200078e38ff */
[----:B------:R-:W-:Y:S06]  /*20320*/  @!P0 WARPSYNC.ALL ;  /* 0x0000000000008948 */ /* 0x000fec0003800000 */
[----:B------:R-:W-:Y:S01]  /*20330*/  @!P0 BAR.SYNC.DEFER_BLOCKING 0xc, 0x180 ;  /* 0x0306000000008b1d */ /* 0x000fe20000010000 */
[----:B--2---:R-:W-:-:S13]  /*20340*/  ISETP.NE.AND P1, PT, R0, 0x1, PT ;  /* 0x000000010000780c */ /* 0x004fda0003f25270 */
[----:B------:R-:W2:Y:S08]  /*20350*/  @P1 LDC R4, c[0x0][0x44c] ;  /* 0x00011300ff041b82 */ /* 0x000eb00000000800 */
[----:B------:R-:W3:Y:S01]  /*20360*/  @P1 LDC R0, c[0x0][0x450] ;  /* 0x00011400ff001b82 */ /* 0x000ee20000000800 */
[----:B--2---:R-:W-:-:S05]  /*20370*/  @P1 IMAD.HI.U32 R4, R3, R4, RZ ;  /* 0x0000000403041227 */ /* 0x004fca00078e00ff */
[----:B---3--:R-:W-:-:S05]  /*20380*/  @P1 SHF.R.U32.HI R3, RZ, R0, R4 ;  /* 0x00000000ff031219 */ /* 0x008fca0000011604 */
[----:B------:R-:W-:-:S04]  /*20390*/  IMAD.IADD R0, R2, 0x1, R3 ;  /* 0x0000000102007824 */ /* 0x000fc800078e0203 */
[----:B------:R-:W-:-:S05]  /*203a0*/  IMAD.HI R0, R0, 0x66666667, RZ ;  /* 0x6666666700007827 */ /* 0x000fca00078e02ff */
[----:B------:R-:W-:-:S04]  /*203b0*/  SHF.R.U32.HI R2, RZ, 0x1f, R0 ;  /* 0x0000001fff027819 */ /* 0x000fc80000011600 */
[----:B------:R-:W-:-:S04]  /*203c0*/  LEA.HI.SX32 R2, R0, R2, 0x1a ;  /* 0x0000000200027211 */ /* 0x000fc800078fd2ff */
[----:B------:R-:W-:-:S04]  /*203d0*/  VIMNMX R36, R36, R2, PT ;  /* 0x0000000224247248 */ /* 0x000fc80003fe0100 */
        /* <DEDUP_REMOVED lines=9> */
[----:B------:R-:W2:Y:S01]  /*20470*/  FLO.U32 R0, UR4 ;  /* 0x0000000400007d00 */ /* 0x000ea200080e0000 */
[----:B------:R-:W-:Y:S01]  /*20480*/  ULDC.64 UR6, c[0x0][0x208] ;  /* 0x0000820000067ab9 */ /* 0x000fe20000000a00 */
[----:B--2---:R-:W-:-:S06]  /*20490*/  ISETP.EQ.U32.AND P0, PT, R0, R5, PT ;  /* 0x000000050000720c */ /* 0x004fcc0003f02070 */
[----:B------:R-:W3:Y:S07]  /*204a0*/  POPC R5, UR4 ;  /* 0x0000000400057d09 */ /* 0x000eee0008000000 */
[----:B---3--:R-:W2:Y:S01]  /*204b0*/  @P0 ATOMG.E.ADD.STRONG.GPU PT, R3, desc[UR6][R2.64], R5 ;  /* 0x00000005020309a8 */ /* 0x008ea200081ee1c6 */
[----:B------:R-:W3:Y:S02]  /*204c0*/  S2R R4, SR_LTMASK ;  /* 0x0000000000047919 */ /* 0x000ee40000003900 */
[----:B---3--:R-:W-:-:S04]  /*204d0*/  LOP3.LUT R4, R4, UR4, RZ, 0xc0, !PT ;  /* 0x0000000404047c12 */ /* 0x008fc8000f8ec0ff */
[----:B01----:R-:W0:Y:S01]  /*204e0*/  POPC R7, R4 ;  /* 0x0000000400077309 */ /* 0x003e220000000000 */
[----:B--2---:R-:W0:Y:S02]  /*204f0*/  SHFL.IDX PT, R0, R3, R0, 0x1f ;  /* 0x00001f0003007589 */ /* 0x004e2400000e0000 */
[----:B0-----:R-:W-:Y:S01]  /*20500*/  IADD3 R16, R0, UR37, R7 ;  /* 0x0000002500107c10 */ /* 0x001fe2000fffe007 */
[----:B------:R-:W-:Y:S06]  /*20510*/  BRA `(.L_x_10132) ;  /* 0x0000004c00407947 */ /* 0x000fec0003800000 */
.L_x_10131:
        /* <DEDUP_REMOVED lines=20> */
.L_x_10134:
[----:B------:R-:W-:Y:S05]  /*20660*/  BSYNC B6 ;  /* 0x0000000000067941 */ /* 0x000fea0003800000 */
.L_x_10133:
        /* <DEDUP_REMOVED lines=22> */
.L_x_10136:
[----:B------:R-:W-:Y:S05]  /*207d0*/  BSYNC B6 ;  /* 0x0000000000067941 */ /* 0x000fea0003800000 */
.L_x_10135:
        /* <DEDUP_REMOVED lines=20> */
.L_x_10138:
[----:B------:R-:W-:Y:S05]  /*20920*/  BSYNC B6 ;  /* 0x0000000000067941 */ /* 0x000fea0003800000 */
.L_x_10137:
        /* <DEDUP_REMOVED lines=19> */
.L_x_10140:
[----:B------:R-:W-:Y:S05]  /*20a60*/  BSYNC B6 ;  /* 0x0000000000067941 */ /* 0x000fea0003800000 */
.L_x_10139:
[----:B------:R2:W3:Y:S01]  /*20a70*/  LDL R21, [R1] ;  /* 0x0000000001157983 */ /* 0x0004e20000100800 */
[----:B------:R-:W-:Y:S01]  /*20a80*/  ULDC.64 UR4, c[0x0][0x9f8] ;  /* 0x00027e0000047ab9 */ /* 0x000fe20000000a00 */
[----:B------:R-:W-:Y:S01]  /*20a90*/  ULDC.64 UR6, c[0x0][0x208] ;  /* 0x0000820000067ab9 */ /* 0x000fe20000000a00 */
[----:B------:R-:W-:Y:S01]  /*20aa0*/  ISETP.NE.U32.AND P0, PT, RZ, UR4, PT ;  /* 0x00000004ff007c0c */ /* 0x000fe2000bf05070 */
[----:B------:R-:W4:Y:S01]  /*20ab0*/  LDL R31, [R1+0x10] ;  /* 0x00001000011f7983 */ /* 0x000f220000100800 */
[----:B------:R-:W2:Y:S02]  /*20ac0*/  LDC R14, c[0x0][0x430] ;  /* 0x00010c00ff0e7b82 */ /* 0x000ea40000000800 */
[----:B------:R-:W-:-:S13]  /*20ad0*/  ISETP.NE.AND.EX P0, PT, RZ, UR5, PT, P0 ;  /* 0x00000005ff007c0c */ /* 0x000fda000bf05300 */
[----:B------:R-:W-:-:S04]  /*20ae0*/  @P0 IADD3 R2, P1, R27, UR4, RZ ;  /* 0x000000041b020c10 */ /* 0x000fc8000ff3e0ff */
[----:B------:R-:W-:Y:S01]  /*20af0*/  @P0 IADD3.X R3, R29, UR5, RZ, P1, !PT ;  /* 0x000000051d030c10 */ /* 0x000fe20008ffe4ff */
[----:B------:R-:W0:Y:S01]  /*20b00*/  S2R R20, SR_TID.X ;  /* 0x0000000000147919 */ /* 0x000e220000002100 */
[----:B------:R-:W1:Y:S03]  /*20b10*/  S2R R0, SR_TID.X ;  /* 0x0000000000007919 */ /* 0x000e660000002100 */
[----:B---3--:R-:W3:Y:S01]  /*20b20*/  @P0 LDG.E R21, desc[UR6][R2.64] ;  /* 0x0000000602150981 */ /* 0x008ee2000c1e1900 */
[----:B0-----:R-:W-:Y:S01]  /*20b30*/  LOP3.LUT R20, R20, 0x7f, RZ, 0xc0, !PT ;  /* 0x0000007f14147812 */ /* 0x001fe200078ec0ff */
[----:B-1----:R-:W-:-:S03]  /*20b40*/  IMAD.SHL.U32 R0, R0, 0x10, RZ ;  /* 0x0000001000007824 */ /* 0x002fc600078e00ff */
[----:B------:R-:W-:-:S04]  /*20b50*/  SHF.R.U32.HI R20, RZ, 0x3, R20 ;  /* 0x00000003ff147819 */ /* 0x000fc80000011614 */
[----:B------:R-:W-:Y:S02]  /*20b60*/  LOP3.LUT R0, R20, 0x70, R0, 0xf8, !PT ;  /* 0x0000007014007812 */ /* 0x000fe400078ef800 */
[----:B------:R-:W0:Y:S01]  /*20b70*/  S2R R20, SR_TID.X ;  /* 0x0000000000147919 */ /* 0x000e220000002100 */
[----:B------:R-:W-:-:S04]  /*20b80*/  IMAD.MOV.U32 R7, RZ, RZ, 0xa0 ;  /* 0x000000a0ff077424 */ /* 0x000fc800078e00ff */
[----:B------:R-:W-:-:S04]  /*20b90*/  IMAD R7, R36, R7, -0xa0 ;  /* 0xffffff6024077424 */ /* 0x000fc800078e0207 */
[----:B------:R-:W-:-:S04]  /*20ba0*/  IMAD.IADD R0, R0, 0x1, R7 ;  /* 0x0000000100007824 */ /* 0x000fc800078e0207 */
[C---:B----4-:R-:W-:Y:S01]  /*20bb0*/  IMAD.IADD R10, R0.reuse, 0x1, R31 ;  /* 0x00000001000a7824 */ /* 0x050fe200078e021f */
[----:B------:R-:W-:Y:S02]  /*20bc0*/  ISETP.GE.AND P1, PT, R0, R30, PT ;  /* 0x0000001e0000720c */ /* 0x000fe40003f26270 */
[C---:B0-----:R-:W-:Y:S02]  /*20bd0*/  LOP3.LUT R5, R20.reuse, 0x7f, RZ, 0xc0, !PT ;  /* 0x0000007f14057812 */ /* 0x041fe400078ec0ff */
[----:B------:R-:W-:Y:S02]  /*20be0*/  SHF.L.U32 R20, R20, 0x4, RZ ;  /* 0x0000000414147819 */ /* 0x000fe400000006ff */
[----:B------:R-:W-:-:S04]  /*20bf0*/  SHF.R.U32.HI R6, RZ, 0x3, R5 ;  /* 0x00000003ff067819 */ /* 0x000fc80000011605 */
[----:B------:R-:W-:-:S04]  /*20c00*/  LOP3.LUT R20, R6, 0x70, R20, 0xf8, !PT ;  /* 0x0000007006147812 */ /* 0x000fc800078ef814 */
[----:B------:R-:W-:-:S05]  /*20c10*/  LOP3.LUT R20, R20, 0x80, RZ, 0xfc, !PT ;  /* 0x0000008014147812 */ /* 0x000fca00078efcff */
[----:B------:R-:W-:Y:S02]  /*20c20*/  IMAD.IADD R7, R20, 0x1, R7 ;  /* 0x0000000114077824 */ /* 0x000fe400078e0207 */
[----:B------:R-:W-:Y:S02]  /*20c30*/  IMAD.MOV.U32 R6, RZ, RZ, R10 ;  /* 0x000000ffff067224 */ /* 0x000fe400078e000a */
[----:B------:R-:W-:-:S04]  /*20c40*/  IMAD.IADD R11, R7, 0x1, R31 ;  /* 0x00000001070b7824 */ /* 0x000fc800078e021f */
[----:B------:R-:W-:Y:S01]  /*20c50*/  IMAD.MOV.U32 R0, RZ, RZ, R11 ;  /* 0x000000ffff007224 */ /* 0x000fe200078e000b */
[----:B------:R-:W-:Y:S01]  /*20c60*/  LOP3.LUT R22, R22, 0xfffffffd, RZ, 0xc0, !PT ;  /* 0xfffffffd16167812 */ /* 0x000fe200078ec0ff */
[----:B------:R-:W-:Y:S01]  /*20c70*/  UMOV UR4, 0xffffffff ;  /* 0xffffffff00047882 */ /* 0x000fe20000000000 */
[----:B---3--:R0:W-:Y:S01]  /*20c80*/  @P0 STL [R1], R21 ;  /* 0x0000001501000387 */ /* 0x0081e20000100800 */
[----:B--2---:R-:W-:-:S13]  /*20c90*/  ISETP.NE.AND P0, PT, R14, 0x1, PT ;  /* 0x000000010e00780c */ /* 0x004fda0003f05270 */
[----:B------:R-:W1:Y:S08]  /*20ca0*/  @P0 LDC R2, c[0x0][0x434] ;  /* 0x00010d00ff020b82 */ /* 0x000e700000000800 */
[----:B------:R-:W2:Y:S08]  /*20cb0*/  @P0 LDC R3, c[0x0][0x438] ;  /* 0x00010e00ff030b82 */ /* 0x000eb00000000800 */
[----:B------:R-:W3:Y:S08]  /*20cc0*/  @P0 LDC R4, c[0x0][0x434] ;  /* 0x00010d00ff040b82 */ /* 0x000ef00000000800 */
[----:B------:R-:W4:Y:S01]  /*20cd0*/  @P0 LDC R5, c[0x0][0x438] ;  /* 0x00010e00ff050b82 */ /* 0x000f220000000800 */
[----:B-1----:R-:W-:-:S05]  /*20ce0*/  @P0 IMAD.HI.U32 R2, R10, R2, RZ ;  /* 0x000000020a020227 */ /* 0x002fca00078e00ff */
[----:B--2---:R-:W-:Y:S01]  /*20cf0*/  @P0 SHF.R.U32.HI R6, RZ, R3, R2 ;  /* 0x00000003ff060219 */ /* 0x004fe20000011602 */
[----:B---3--:R-:W-:-:S05]  /*20d00*/  @P0 IMAD.HI.U32 R2, R11, R4, RZ ;  /* 0x000000040b020227 */ /* 0x008fca00078e00ff */
[----:B----4-:R-:W-:Y:S02]  /*20d10*/  @P0 SHF.R.U32.HI R0, RZ, R5, R2 ;  /* 0x00000005ff000219 */ /* 0x010fe40000011602 */
[----:B------:R-:W1:Y:S01]  /*20d20*/  @!P1 LDC.64 R2, c[0x0][0x428] ;  /* 0x00010a00ff029b82 */ /* 0x000e620000000a00 */
[----:B------:R-:W-:-:S07]  /*20d30*/  ISETP.GE.AND P0, PT, R7, R30, PT ;  /* 0x0000001e0700720c */ /* 0x000fce0003f06270 */
[----:B------:R-:W2:Y:S01]  /*20d40*/  @!P1 LDC.64 R4, c[0x0][0x418] ;  /* 0x00010600ff049b82 */ /* 0x000ea20000000a00 */
[--C-:B------:R-:W-:Y:S02]  /*20d50*/  @!P1 SHF.R.S32.HI R7, RZ, 0x1f, R6.reuse ;  /* 0x0000001fff079819 */ /* 0x100fe40000011406 */
[----:B------:R-:W-:Y:S02]  /*20d60*/  SHF.R.S32.HI R15, RZ, 0x1f, R21 ;  /* 0x0000001fff0f7819 */ /* 0x000fe40000011415 */
[----:B------:R-:W-:Y:S01]  /*20d70*/  ISETP.GT.U32.OR P0, PT, R20, 0x9f, P0 ;  /* 0x0000009f1400780c */ /* 0x000fe20000704470 */
[-C--:B-1----:R-:W-:Y:S02]  /*20d80*/  @!P1 IMAD.WIDE.U32 R8, R21, R2.reuse, R6 ;  /* 0x0000000215089225 */ /* 0x082fe400078e0006 */
[----:B------:R-:W1:Y:S02]  /*20d90*/  LDC R7, c[0x0][0x2f4] ;  /* 0x0000bd00ff077b82 */ /* 0x000e640000000800 */
[----:B------:R-:W-:-:S04]  /*20da0*/  @!P1 IMAD R2, R15, R2, RZ ;  /* 0x000000020f029224 */ /* 0x000fc800078e02ff */
[----:B------:R-:W-:Y:S01]  /*20db0*/  @!P1 IMAD R2, R21, R3, R2 ;  /* 0x0000000315029224 */ /* 0x000fe200078e0202 */
[----:B--2---:R-:W-:-:S04]  /*20dc0*/  @!P1 LEA R12, P2, R8, R4, 0x2 ;  /* 0x00000004080c9211 */ /* 0x004fc800078410ff */
[----:B------:R-:W-:-:S04]  /*20dd0*/  @!P1 IADD3 R2, R9, R2, RZ ;  /* 0x0000000209029210 */ /* 0x000fc80007ffe0ff */
[----:B------:R-:W-:Y:S02]  /*20de0*/  @!P1 LEA.HI.X R13, R8, R5, R2, 0x2, P2 ;  /* 0x00000005080d9211 */ /* 0x000fe400010f1402 */
[----:B------:R-:W2:Y:S01]  /*20df0*/  @!P0 LDC.64 R2, c[0x0][0x428] ;  /* 0x00010a00ff028b82 */ /* 0x000ea20000000a00 */
[----:B------:R-:W-:Y:S01]  /*20e00*/  IMAD.MOV R8, RZ, RZ, -R6 ;  /* 0x000000ffff087224 */ /* 0x000fe200078e0a06 */
[----:B------:R-:W-:Y:S01]  /*20e10*/  @!P0 SHF.R.S32.HI R5, RZ, 0x1f, R0 ;  /* 0x0000001fff058819 */ /* 0x000fe20000011400 */
[----:B--2---:R-:W-:-:S04]  /*20e20*/  @!P0 IMAD R4, R15, R2, RZ ;  /* 0x000000020f048224 */ /* 0x004fc800078e02ff */
[----:B------:R-:W-:Y:S02]  /*20e30*/  @!P0 IMAD R6, R21, R3, R4 ;  /* 0x0000000315068224 */ /* 0x000fe400078e0204 */
[----:B------:R-:W-:-:S04]  /*20e40*/  @!P0 IMAD.MOV.U32 R4, RZ, RZ, R0 ;  /* 0x000000ffff048224 */ /* 0x000fc800078e0000 */
[----:B------:R-:W-:Y:S02]  /*20e50*/  @!P0 IMAD.WIDE.U32 R4, R21, R2, R4 ;  /* 0x0000000215048225 */ /* 0x000fe400078e0004 */
[----:B------:R-:W2:Y:S02]  /*20e60*/  @!P0 LDC.64 R2, c[0x0][0x418] ;  /* 0x00010600ff028b82 */ /* 0x000ea40000000a00 */
[----:B------:R-:W-:Y:S01]  /*20e70*/  @!P0 IMAD.IADD R5, R6, 0x1, R5 ;  /* 0x0000000106058824 */ /* 0x000fe200078e0205 */
[----:B------:R0:W-:Y:S01]  /*20e80*/  STL [R1+0x14], R15 ;  /* 0x0000140f01007387 */ /* 0x0001e20000100800 */
[----:B--2---:R-:W-:-:S04]  /*20e90*/  @!P0 LEA R2, P2, R4, R2, 0x2 ;  /* 0x0000000204028211 */ /* 0x004fc800078410ff */
[----:B------:R-:W-:Y:S02]  /*20ea0*/  @!P0 LEA.HI.X R3, R4, R3, R5, 0x2, P2 ;  /* 0x0000000304038211 */ /* 0x000fe400010f1405 */
[----:B------:R-:W-:-:S06]  /*20eb0*/  CS2R R4, SRZ ;  /* 0x0000000000047805 */ /* 0x000fcc000001ff00 */
[----:B------:R0:W5:Y:S01]  /*20ec0*/  @!P1 LDG.E R4, desc[UR6][R12.64] ;  /* 0x000000060c049981 */ /* 0x000162000c1e1900 */
[----:B------:R-:W-:Y:S01]  /*20ed0*/  ISETP.GT.U32.AND P1, PT, R20, 0x9f, PT ;  /* 0x0000009f1400780c */ /* 0x000fe20003f24070 */
[----:B------:R-:W-:Y:S01]  /*20ee0*/  IMAD.MOV R9, RZ, RZ, -R0 ;  /* 0x000000ffff097224 */ /* 0x000fe200078e0a00 */
[----:B------:R-:W-:Y:S01]  /*20ef0*/  MOV R0, UR40 ;  /* 0x0000002800007c02 */ /* 0x000fe20008000f00 */
[----:B------:R0:W5:Y:S01]  /*20f00*/  @!P0 LDG.E R5, desc[UR6][R2.64] ;  /* 0x0000000602058981 */ /* 0x000162000c1e1900 */
[----:B-1----:R-:W-:Y:S02]  /*20f10*/  ISETP.GE.AND P0, PT, R35, R7, PT ;  /* 0x000000072300720c */ /* 0x002fe40003f06270 */
[----:B------:R-:W-:-:S07]  /*20f20*/  ISETP.NE.AND P3, PT, R0, 0x3, PT ;  /* 0x000000030000780c */ /* 0x000fce0003f65270 */
[----:B------:R-:W-:-:S04]  /*20f30*/  @P1 LOP3.LUT R22, R22, 0x2, RZ, 0xfc, !PT ;  /* 0x0000000216161812 */ /* 0x000fc800078efcff */
[----:B------:R-:W-:-:S04]  /*20f40*/  LOP3.LUT R22, R22, 0xfffffffb, RZ, 0xc0, !PT ;  /* 0xfffffffb16167812 */ /* 0x000fc800078ec0ff */
[----:B------:R-:W-:-:S04]  /*20f50*/  LOP3.LUT R22, R22, 0xfffffffe, RZ, 0xc0, !PT ;  /* 0xfffffffe16167812 */ /* 0x000fc800078ec0ff */
[----:B------:R-:W-:Y:S01]  /*20f60*/  @P0 LOP3.LUT R22, R22, 0x1, RZ, 0xfc, !PT ;  /* 0x0000000116160812 */ /* 0x000fe200078efcff */
[C---:B------:R-:W-:Y:S02]  /*20f70*/  IMAD R8, R14.reuse, R8, R10 ;  /* 0x000000080e087224 */ /* 0x040fe400078e020a */
[----:B------:R-:W-:Y:S01]  /*20f80*/  IMAD R9, R14, R9, R11 ;  /* 0x000000090e097224 */ /* 0x000fe200078e020b */
[----:B------:R-:W-:Y:S01]  /*20f90*/  @P3 LOP3.LUT R22, R22, 0x4, RZ, 0xfc, !PT ;  /* 0x0000000416163812 */ /* 0x000fe200078efcff */
[----:B0-----:R-:W-:Y:S06]  /*20fa0*/  BRA.DIV UR4, `(.L_x_10141) ;  /* 0x0000008204587947 */ /* 0x001fec000b800000 */
.L_x_10346:
[----:B------:R-:W-:Y:S01]  /*20fb0*/  SHF.R.S32.HI R0, RZ, 0x1f, R18 ;  /* 0x0000001fff007819 */ /* 0x000fe20000011412 */
[----:B------:R-:W-:-:S04]  /*20fc0*/  VIADD R7, R36, 0xffffffff ;  /* 0xffffffff24077836 */ /* 0x000fc80000000000 */
[----:B------:R0:W-:Y:S01]  /*20fd0*/  STL [R1+0xc], R0 ;  /* 0x00000c0001007387 */ /* 0x0001e20000100800 */
[----:B------:R-:W-:Y:S05]  /*20fe0*/  @!P3 BRA `(.L_x_10142) ;  /* 0x000000000004b947 */ /* 0x000fea0003800000 */
[----:B------:R-:W-:Y:S01]  /*20ff0*/  BPT.TRAP 0x1 ;  /* 0x000000040000795c */ /* 0x000fe20000300000 */
.L_x_10142:
        /* <DEDUP_REMOVED lines=9> */
.L_x_10347:
[----:B------:R-:W-:Y:S05]  /*21090*/  BSYNC B0 ;  /* 0x0000000000007941 */ /* 0x000fea0003800000 */
.L_x_10143:
        /* <DEDUP_REMOVED lines=15> */
[----:B------:R-:W-:-:S05]  /*21190*/  SHF.R.U32.HI R14, RZ, 0x3, R14 ;  /* 0x00000003ff0e7819 */ /* 0x000fca000001160e */
[----:B------:R-:W-:-:S05]  /*211a0*/  IMAD.IADD R7, R7, 0x1, -R14 ;  /* 0x0000000107077824 */ /* 0x000fca00078e0a0e */
[----:B------:R-:W-:-:S13]  /*211b0*/  ISETP.GE.AND P2, PT, R7, 0x1, PT ;  /* 0x000000010700780c */ /* 0x000fda0003f46270 */
[----:B------:R-:W-:Y:S01]  /*211c0*/  @P2 LOP3.LUT R22, R22, 0x40, RZ, 0xfc, !PT ;  /* 0x0000004016162812 */ /* 0x000fe200078efcff */
[----:B--2---:R-:W-:-:S04]  /*211d0*/  IMAD R0, R0, UR4, RZ ;  /* 0x0000000400007c24 */ /* 0x004fc8000f8e02ff */
[----:B------:R-:W-:-:S04]  /*211e0*/  IMAD R0, R8, UR5, R0 ;  /* 0x0000000508007c24 */ /* 0x000fc8000f8e0200 */
[----:B------:R-:W-:Y:S02]  /*211f0*/  IMAD.IADD R3, R3, 0x1, R0 ;  /* 0x0000000103037824 */ /* 0x000fe400078e0200 */
[----:B------:R-:W-:Y:S02]  /*21200*/  IMAD R0, R11, UR6, RZ ;  /* 0x000000060b007c24 */ /* 0x000fe4000f8e02ff */
[----:B0-----:R-:W0:Y:S01]  /*21210*/  LDC R11, c[0x0][0x2f4] ;  /* 0x0000bd00ff0b7b82 */ /* 0x001e220000000800 */
        /* <DEDUP_REMOVED lines=10> */
[----:B0-----:R-:W-:Y:S01]  /*212c0*/  ISETP.GE.AND P0, PT, R35, R11, PT ;  /* 0x0000000b2300720c */ /* 0x001fe20003f06270 */
[----:B------:R0:W-:Y:S02]  /*212d0*/  STL [R1+0x28], R10 ;  /* 0x0000280a01007387 */ /* 0x0001e40000100800 */
[C---:B------:R-:W-:Y:S02]  /*212e0*/  IMAD R3, R9.reuse, UR5, R3 ;  /* 0x0000000509037c24 */ /* 0x040fe4000f8e0203 */
[----:B0-----:R-:W-:-:S05]  /*212f0*/  IMAD.WIDE.U32 R10, R9, UR4, RZ ;  /* 0x00000004090a7c25 */ /* 0x001fca000f8e00ff */
[----:B------:R-:W-:Y:S01]  /*21300*/  IADD3 R11, R11, R3, RZ ;  /* 0x000000030b0b7210 */ /* 0x000fe20007ffe0ff */
[----:B------:R-:W-:-:S04]  /*21310*/  IMAD R3, R29, UR6, RZ ;  /* 0x000000061d037c24 */ /* 0x000fc8000f8e02ff */
[C---:B------:R-:W-:Y:S02]  /*21320*/  IMAD R3, R5.reuse, UR7, R3 ;  /* 0x0000000705037c24 */ /* 0x040fe4000f8e0203 */
[----:B------:R-:W-:-:S04]  /*21330*/  IMAD.WIDE.U32 R10, R5, UR6, R10 ;  /* 0x00000006050a7c25 */ /* 0x000fc8000f8e000a */
        /* <DEDUP_REMOVED lines=8> */
[----:B------:R-:W-:Y:S01]  /*213c0*/  ULDC.64 UR4, c[0x0][0x208] ;  /* 0x0000820000047ab9 */ /* 0x000fe20000000a00 */
[C---:B------:R-:W-:Y:S02]  /*213d0*/  ISETP.GE.AND P2, PT, R7.reuse, 0x21, PT ;  /* 0x000000210700780c */ /* 0x040fe40003f46270 */
[----:B------:R-:W1:Y:S01]  /*213e0*/  SHFL.IDX PT, R21, R2, RZ, 0x181f ;  /* 0x00181fff02157589 */ /* 0x000e6200000e0000 */
[----:B------:R-:W-:Y:S02]  /*213f0*/  LOP3.LUT R22, R22, 0xffffffef, RZ, 0xc0, !PT ;  /* 0xffffffef16167812 */ /* 0x000fe400078ec0ff */
[C---:B------:R-:W-:Y:S01]  /*21400*/  ISETP.GE.AND P3, PT, R7.reuse, 0x91, PT ;  /* 0x000000910700780c */ /* 0x040fe20003f66270 */
[----:B------:R-:W2:Y:S01]  /*21410*/  SHFL.IDX PT, R11, R0, 0x1, 0x181f ;  /* 0x00381f00000b7f89 */ /* 0x000ea200000e0000 */
[C---:B------:R-:W-:Y:S02]  /*21420*/  ISETP.GE.AND P5, PT, R7.reuse, 0x31, PT ;  /* 0x000000310700780c */ /* 0x040fe40003fa6270 */
[----:B------:R-:W-:-:S02]  /*21430*/  ISETP.GE.AND P4, PT, R7, 0x61, PT ;  /* 0x000000610700780c */ /* 0x000fc40003f86270 */
[----:B0-----:R-:W-:Y:S01]  /*21440*/  IADD3 R12, P1, R35, R3, RZ ;  /* 0x00000003230c7210 */ /* 0x001fe20007f3e0ff */
[----:B------:R-:W-:-:S04]  /*21450*/  IMAD.IADD R3, R23, 0x1, R27 ;  /* 0x0000000117037824 */ /* 0x000fc800078e021b */
[----:B-1----:R-:W-:Y:S01]  /*21460*/  IMAD.X R13, RZ, RZ, R21, P1 ;  /* 0x000000ffff0d7224 */ /* 0x002fe200008e0615 */
[----:B------:R-:W-:Y:S01]  /*21470*/  ISETP.LT.OR P1, PT, R7, 0x1, P0 ;  /* 0x000000010700780c */ /* 0x000fe20000721670 */
[----:B------:R-:W0:-:S12]  /*21480*/  SHFL.IDX PT, R21, R2, 0x1, 0x181f ;  /* 0x00381f0002157f89 */ /* 0x000e1800000e0000 */
[----:B------:R2:W-:Y:S02]  /*21490*/  LDGSTS.E.BYPASS.LTC128B.128 [R3+0xa400], desc[UR4][R12.64], !P1 ;  /* 0x0a4000000c037fae */ /* 0x0005e4000c901d44 */
[----:B--2---:R-:W-:Y:S02]  /*214a0*/  IADD3 R12, P1, R35, R11, RZ ;  /* 0x0000000b230c7210 */ /* 0x004fe40007f3e0ff */
        /* <DEDUP_REMOVED lines=61> */
.L_x_10369:
[----:B------:R-:W-:Y:S01]  /*21880*/  ISETP.LT.OR P0, PT, R7, 0x91, P0 ;  /* 0x000000910700780c */ /* 0x000fe20000701670 */
[----:B------:R-:W-:Y:S01]  /*21890*/  ULDC.64 UR4, c[0x0][0x208] ;  /* 0x0000820000047ab9 */ /* 0x000fe20000000a00 */
        /* <DEDUP_REMOVED lines=8> */
.L_x_10146:
        /* <DEDUP_REMOVED lines=10> */
.L_x_10147:
[----:B------:R1:W-:Y:S01]  /*219c0*/  SYNCS.ARRIVE.TRANS64.A1T0 RZ, [R6+URZ+0x22870], RZ ;  /* 0x022870ff06ff79a7 */ /* 0x0003e2000810003f */
[----:B------:R-:W-:Y:S05]  /*219d0*/  @!P6 BRA `(.L_x_10148) ;  /* 0x000000000004e947 */ /* 0x000fea0003800000 */
[----:B------:R-:W-:Y:S01]  /*219e0*/  BPT.TRAP 0x1 ;  /* 0x000000040000795c */ /* 0x000fe20000300000 */
.L_x_10148:
[----:B------:R-:W2:Y:S01]  /*219f0*/  LDL R0, [R1+0x30] ;  /* 0x0000300001007983 */ /* 0x000ea20000100800 */
[----:B------:R-:W-:Y:S01]  /*21a00*/  BSSY B0, `(.L_x_10149) ;  /* 0x0000003000007945 */ /* 0x000fe20003800000 */
[----:B--2---:R-:W2:Y:S03]  /*21a10*/  SYNCS.PHASECHK.TRANS64.TRYWAIT P0, [R6+URZ+0x22840], R0 ;  /* 0x02284000060075a7 */ /* 0x004ea6000800017f */
[----:B--2---:R-:W-:Y:S05]  /*21a20*/  @!P0 BRA `(.L_x_10150) ;  /* 0x0000008400648947 */ /* 0x004fea0003800000 */
.L_x_10370:
[----:B------:R-:W-:Y:S05]  /*21a30*/  BSYNC B0 ;  /* 0x0000000000007941 */ /* 0x000fea0003800000 */
.L_x_10149:
        /* <DEDUP_REMOVED lines=12> */
[----:B------:R-:W-:-:S03]  /*21b00*/  ULDC.64 UR4, c[0x0][0x308] ;  /* 0x0000c20000047ab9 */ /* 0x000fc60000000a00 */
[----:B------:R-:W-:Y:S02]  /*21b10*/  IMAD.IADD R11, R11, 0x1, R0 ;  /* 0x000000010b0b7824 */ /* 0x000fe400078e0200 */
[----:B---3--:R-:W-:Y:S02]  /*21b20*/  IMAD R0, R12, UR6, RZ ;  /* 0x000000060c007c24 */ /* 0x008fe4000f8e02ff */
[C---:B------:R-:W-:Y:S01]  /*21b30*/  IMAD.WIDE.U32 R10, R8.reuse, UR6, R10 ;  /* 0x00000006080a7c25 */ /* 0x040fe2000f8e000a */
[----:B------:R-:W0:Y:S03]  /*21b40*/  LDC R12, c[0x0][0x2f4] ;  /* 0x0000bd00ff0c7b82 */ /* 0x000e260000000800 */
[----:B------:R-:W-:Y:S02]  /*21b50*/  IMAD R8, R8, UR7, R0 ;  /* 0x0000000708087c24 */ /* 0x000fe4000f8e0200 */
[----:B------:R-:W-:-:S02]  /*21b60*/  IMAD.IADD R5, R5, 0x1, R29 ;  /* 0x0000000105057824 */ /* 0x000fc400078e021d */
[----:B----4-:R-:W-:Y:S01]  /*21b70*/  IMAD R0, R7, UR6, RZ ;  /* 0x0000000607007c24 */ /* 0x010fe2000f8e02ff */
[----:B------:R-:W-:Y:S01]  /*21b80*/  IADD3 R11, R11, R8, RZ ;  /* 0x000000080b0b7210 */ /* 0x000fe20007ffe0ff */
[----:B------:R-:W-:-:S04]  /*21b90*/  IMAD.WIDE.U32 R4, R9, UR6, R4 ;  /* 0x0000000609047c25 */ /* 0x000fc8000f8e0004 */
[----:B------:R-:W-:Y:S01]  /*21ba0*/  IMAD R8, R9, UR7, R0 ;  /* 0x0000000709087c24 */ /* 0x000fe2000f8e0200 */
[----:B------:R-:W-:Y:S01]  /*21bb0*/  ULDC.64 UR6, c[0x0][0x2e8] ;  /* 0x0000ba0000067ab9 */ /* 0x000fe20000000a00 */
[----:B------:R-:W-:-:S04]  /*21bc0*/  IMAD.WIDE.U32 R10, R18, UR4, R10 ;  /* 0x00000004120a7c25 */ /* 0x000fc8000f8e000a */
[----:B-----5:R-:W-:Y:S01]  /*21bd0*/  IMAD R7, R2, UR4, RZ ;  /* 0x0000000402077c24 */ /* 0x020fe2000f8e02ff */
[----:B------:R-:W-:Y:S01]  /*21be0*/  IADD3 R2, P0, R10, UR6, RZ ;  /* 0x000000060a027c10 */ /* 0x000fe2000ff1e0ff */
[----:B------:R-:W-:Y:S02]  /*21bf0*/  IMAD.IADD R5, R5, 0x1, R8 ;  /* 0x0000000105057824 */ /* 0x000fe400078e0208 */
[C---:B------:R-:W-:Y:S01]  /*21c00*/  IMAD R7, R18.reuse, UR5, R7 ;  /* 0x0000000512077c24 */ /* 0x040fe2000f8e0207 */
[----:B0-----:R-:W-:Y:S01]  /*21c10*/  ISETP.GE.AND P3, PT, R35, R12, PT ;  /* 0x0000000c2300720c */ /* 0x001fe20003f66270 */
[----:B------:R-:W-:Y:S01]  /*21c20*/  IMAD.WIDE.U32 R8, R18, UR4, R4 ;  /* 0x0000000412087c25 */ /* 0x000fe2000f8e0004 */
[----:B------:R-:W-:Y:S02]  /*21c30*/  UMOV UR4, 0xffffffff ;  /* 0xffffffff00047882 */ /* 0x000fe40000000000 */
[----:B------:R-:W-:Y:S02]  /*21c40*/  IADD3.X R0, R11, UR7, R7, P0, !PT ;  /* 0x000000070b007c10 */ /* 0x000fe400087fe407 */
[----:B------:R-:W-:-:S04]  /*21c50*/  IADD3 R5, P0, R8, UR6, RZ ;  /* 0x0000000608057c10 */ /* 0x000fc8000ff1e0ff */
[----:B------:R-:W-:Y:S01]  /*21c60*/  IADD3.X R4, R7, UR7, R9, P0, !PT ;  /* 0x0000000707047c10 */ /* 0x000fe200087fe409 */
[----:B------:R-:W-:Y:S08]  /*21c70*/  BRA.DIV UR4, `(.L_x_10151) ;  /* 0x0000008204e87947 */ /* 0x000ff0000b800000 */
[----:B------:R-:W0:Y:S01]  /*21c80*/  SHFL.IDX PT, R8, R2, RZ, 0x181f ;  /* 0x00181fff02087589 */ /* 0x000e2200000e0000 */
[----:B------:R-:W-:Y:S01]  /*21c90*/  LOP3.LUT R22, R22, 0xffffefff, RZ, 0xc0, !PT ;  /* 0xffffefff16167812 */ /* 0x000fe200078ec0ff */
[----:B------:R-:W-:Y:S02]  /*21ca0*/  ULDC.64 UR4, c[0x0][0x208] ;  /* 0x0000820000047ab9 */ /* 0x000fe40000000a00 */
        /* <DEDUP_REMOVED lines=9> */
[----:B--2---:R-:W-:Y:S01]  /*21d40*/  @P4 IMAD.X R7, RZ, RZ, R7, P0 ;  /* 0x000000ffff074224 */ /* 0x004fe200000e0607 */
[C---:B------:R-:W-:Y:S02]  /*21d50*/  LOP3.LUT P2, RZ, R22.reuse, 0x8, RZ, 0xc0, !PT ;  /* 0x0000000816ff7812 */ /* 0x040fe4000784c0ff */
[C---:B------:R-:W-:Y:S01]  /*21d60*/  LOP3.LUT P6, RZ, R22.reuse, 0x80, RZ, 0xc0, !PT ;  /* 0x0000008016ff7812 */ /* 0x040fe200078cc0ff */
        /* <DEDUP_REMOVED lines=20> */
[----:B------:R-:W-:-:S05]  /*21eb0*/  @P5 IMAD.X R7, RZ, RZ, R7, P0 ;  /* 0x000000ffff075224 */ /* 0x000fca00000e0607 */
[----:B------:R-:W-:Y:S02]  /*21ec0*/  @P5 MOV R9, R7 ;  /* 0x0000000700095202 */ /* 0x000fe40000000f00 */
        /* <DEDUP_REMOVED lines=31> */
[----:B0-----:R-:W-:-:S05]  /*220c0*/  @P2 IMAD.X R0, RZ, RZ, R0, P0 ;  /* 0x000000ffff002224 */ /* 0x001fca00000e0600 */
[----:B------:R-:W-:-:S05]  /*220d0*/  @P2 MOV R9, R0 ;  /* 0x0000000000092202 */ /* 0x000fca0000000f00 */
[----:B---3--:R0:W-:Y:S02]  /*220e0*/  @P2 LDGSTS.E.BYPASS.LTC128B.128 [R3+0x1c400], desc[UR4][R8.64], !P3 ;  /* 0x1c40000008032fae */ /* 0x0081e4000d901d44 */
.L_x_10392:
[----:B------:R-:W-:Y:S01]  /*220f0*/  LOP3.LUT P1, RZ, R22, 0x100, RZ, 0xc0, !PT ;  /* 0x0000010016ff7812 */ /* 0x000fe2000782c0ff */
[----:B------:R-:W-:-:S12]  /*22100*/  ULDC.64 UR4, c[0x0][0x208] ;  /* 0x0000820000047ab9 */ /* 0x000fd80000000a00 */
        /* <DEDUP_REMOVED lines=11> */
.L_x_10152:
        /* <DEDUP_REMOVED lines=10> */
.L_x_10153:
        /* <DEDUP_REMOVED lines=27> */
[----:B------:R-:W-:Y:S01]  /*22410*/  MOV R8, 0x70 ;  /* 0x0000007000087802 */ /* 0x000fe20000000f00 */
[----:B------:R-:W-:Y:S02]  /*22420*/  IMAD.U32 R7, RZ, RZ, UR7 ;  /* 0x00000007ff077e24 */ /* 0x000fe4000f8e00ff */
[----:B------:R-:W-:-:S02]  /*22430*/  IMAD.U32 R10, RZ, RZ, UR8 ;  /* 0x00000008ff0a7e24 */ /* 0x000fc4000f8e00ff */
[----:B------:R-:W-:Y:S02]  /*22440*/  IMAD.U32 R11, RZ, RZ, UR9 ;  /* 0x00000009ff0b7e24 */ /* 0x000fe4000f8e00ff */
[----:B------:R-:W-:Y:S02]  /*22450*/  IMAD.MOV.U32 R12, RZ, RZ, 0x1 ;  /* 0x00000001ff0c7424 */ /* 0x000fe400078e00ff */
[----:B------:R-:W-:-:S07]  /*22460*/  IMAD.MOV.U32 R13, RZ, RZ, RZ ;  /* 0x000000ffff0d7224 */ /* 0x000fce00078e00ff */
[----:B------:R-:W-:-:S07]  /*22470*/  LEPC R20, `(.L_x_10155) ;  /* 0x000000001014794e */ /* 0x000fce0000000000 */
[----:B--2---:R-:W-:Y:S05]  /*22480*/  CALL.ABS.NOINC R2 ;  /* 0x0000000002007343 */ /* 0x004fea0003c00000 */
.L_x_10155:
[----:B------:R-:W-:Y:S05]  /*22490*/  BSYNC B6 ;  /* 0x0000000000067941 */ /* 0x000fea0003800000 */
.L_x_10154:
[----:B------:R-:W2:Y:S01]  /*224a0*/  LDL R20, [R1+0xc] ;  /* 0x00000c0001147983 */ /* 0x000ea20000100800 */
[----:B------:R-:W3:Y:S01]  /*224b0*/  LDC R7, c[0x0][0x448] ;  /* 0x00011200ff077b82 */ /* 0x000ee20000000800 */
[----:B------:R-:W-:Y:S01]  /*224c0*/  ULDC.64 UR4, c[0x0][0x2d8] ;  /* 0x0000b60000047ab9 */ /* 0x000fe20000000a00 */
[----:B------:R-:W-:Y:S01]  /*224d0*/  IMAD.MOV.U32 R2, RZ, RZ, R30 ;  /* 0x000000ffff027224 */ /* 0x000fe200078e001e */
[----:B------:R4:W5:Y:S01]  /*224e0*/  LDL R8, [R1+0x34] ;  /* 0x0000340001087983 */ /* 0x0009620000100800 */
[----:B------:R-:W-:Y:S01]  /*224f0*/  IMAD.MOV.U32 R3, RZ, RZ, R27 ;  /* 0x000000ffff037224 */ /* 0x000fe200078e001b */
[----:B------:R-:W-:Y:S01]  /*22500*/  ULDC.64 UR6, c[0x0][0x280] ;  /* 0x0000a00000067ab9 */ /* 0x000fe20000000a00 */
[----:B------:R-:W-:Y:S01]  /*22510*/  IMAD.WIDE.U32 R2, R18, UR4, R2 ;  /* 0x0000000412027c25 */ /* 0x000fe2000f8e0002 */
[----:B---3--:R-:W-:-:S13]  /*22520*/  ISETP.NE.AND P0, PT, R7, 0x1, PT ;  /* 0x000000010700780c */ /* 0x008fda0003f05270 */
[----:B01----:R-:W0:Y:S01]  /*22530*/  @P0 LDC R6, c[0x0][0x44c] ;  /* 0x00011300ff060b82 */ /* 0x003e220000000800 */
        /* <DEDUP_REMOVED lines=39> */
[----:B----4-:R-:W-:Y:S06]  /*227b0*/  BRA.DIV UR4, `(.L_x_10156) ;  /* 0x0000008604247947 */ /* 0x010fec000b800000 */
[----:B------:R-:W-:Y:S01]  /*227c0*/  IMAD R17, R17, 0x80, R9 ;  /* 0x0000008011117824 */ /* 0x000fe200078e0209 */
[----:B------:R-:W0:Y:S01]  /*227d0*/  SHFL.IDX PT, R4, R0, RZ, 0x181f ;  /* 0x00181fff00047589 */ /* 0x000e2200000e0000 */
[----:B------:R-:W-:Y:S01]  /*227e0*/  IMAD R33, R33, R7, RZ ;  /* 0x0000000721217224 */ /* 0x000fe200078e02ff */
[----:B------:R-:W-:Y:S01]  /*227f0*/  ULDC.64 UR4, c[0x0][0x208] ;  /* 0x0000820000047ab9 */ /* 0x000fe20000000a00 */
[C---:B------:R-:W-:Y:S01]  /*22800*/  VIADD R3, R17.reuse, 0x10 ;  /* 0x0000001011037836 */ /* 0x040fe20000000000 */
[----:B------:R-:W-:Y:S02]  /*22810*/  SHFL.IDX PT, R6, R0, 0x1, 0x181f ;  /* 0x00381f0000067f89 */ /* 0x000fe400000e0000 */
[-C--:B------:R-:W-:Y:S02]  /*22820*/  ISETP.GE.AND P2, PT, R17, R33.reuse, PT ;  /* 0x000000211100720c */ /* 0x080fe40003f46270 */
[----:B------:R-:W-:Y:S02]  /*22830*/  ISETP.GE.AND P1, PT, R3, R33, PT ;  /* 0x000000210300720c */ /* 0x000fe40003f26270 */
[----:B------:R-:W1:Y:S09]  /*22840*/  SHFL.IDX PT, R3, R2, RZ, 0x181f ;  /* 0x00181fff02037589 */ /* 0x000e7200000e0000 */
[----:B0-----:R-:W-:-:S05]  /*22850*/  @!P2 IADD3 R4, P3, R35, R4, RZ ;  /* 0x000000042304a210 */ /* 0x001fca0007f7e0ff */
[----:B-1----:R-:W-:Y:S01]  /*22860*/  @!P2 IMAD.X R5, RZ, RZ, R3, P3 ;  /* 0x000000ffff05a224 */ /* 0x002fe200018e0603 */
[----:B------:R-:W-:Y:S01]  /*22870*/  @!P1 IADD3 R6, P3, R35, R6, RZ ;  /* 0x0000000623069210 */ /* 0x000fe20007f7e0ff */
[----:B------:R-:W0:Y:S04]  /*22880*/  SHFL.IDX PT, R3, R2, 0x1, 0x181f ;  /* 0x00381f0002037f89 */ /* 0x000e2800000e0000 */
[----:B-----5:R1:W-:Y:S02]  /*22890*/  @!P2 LDGSTS.E.BYPASS.LTC128B.128 [R8+0x14400], desc[UR4][R4.64], !P0 ;  /* 0x144000000408afae */ /* 0x0203e4000c101d44 */
[----:B-1----:R-:W-:Y:S01]  /*228a0*/  @!P1 IMAD.MOV.U32 R4, RZ, RZ, R6 ;  /* 0x000000ffff049224 */ /* 0x002fe200078e0006 */
[----:B0-----:R-:W-:-:S05]  /*228b0*/  @!P1 IADD3.X R3, RZ, R3, RZ, P3, !PT ;  /* 0x00000003ff039210 */ /* 0x001fca0001ffe4ff */
[----:B------:R-:W-:Y:S02]  /*228c0*/  @!P1 IMAD.MOV.U32 R5, RZ, RZ, R3 ;  /* 0x000000ffff059224 */ /* 0x000fe400078e0003 */
[----:B------:R-:W-:-:S03]  /*228d0*/  VIADD R3, R17, 0x20 ;  /* 0x0000002011037836 */ /* 0x000fc60000000000 */
[----:B------:R0:W-:Y:S02]  /*228e0*/  @!P1 LDGSTS.E.BYPASS.LTC128B.128 [R8+0x14c00], desc[UR4][R4.64], !P0 ;  /* 0x14c0000004089fae */ /* 0x0001e4000c101d44 */
[----:B------:R-:W-:Y:S02]  /*228f0*/  ISETP.GE.AND P1, PT, R3, R33, PT ;  /* 0x000000210300720c */ /* 0x000fe40003f26270 */
[----:B------:R-:W-:Y:S04]  /*22900*/  SHFL.IDX PT, R3, R2, 0x2, 0x181f ;  /* 0x00581f0002037f89 */ /* 0x000fe800000e0000 */
[----:B0-----:R-:W0:Y:S07]  /*22910*/  SHFL.IDX PT, R4, R0, 0x2, 0x181f ;  /* 0x00581f0000047f89 */ /* 0x001e2e00000e0000 */
[----:B0-----:R-:W-:-:S05]  /*22920*/  @!P1 IADD3 R4, P2, R35, R4, RZ ;  /* 0x0000000423049210 */ /* 0x001fca0007f5e0ff */
[----:B------:R-:W-:-:S05]  /*22930*/  @!P1 IMAD.X R3, RZ, RZ, R3, P2 ;  /* 0x000000ffff039224 */ /* 0x000fca00010e0603 */
[----:B------:R-:W-:Y:S01]  /*22940*/  @!P1 MOV R5, R3 ;  /* 0x0000000300059202 */ /* 0x000fe20000000f00 */
[----:B------:R-:W-:-:S04]  /*22950*/  VIADD R3, R17, 0x30 ;  /* 0x0000003011037836 */ /* 0x000fc80000000000 */
[----:B------:R0:W-:Y:S01]  /*22960*/  @!P1 LDGSTS.E.BYPASS.LTC128B.128 [R8+0x15400], desc[UR4][R4.64], !P0 ;  /* 0x1540000004089fae */ /* 0x0001e2000c101d44 */
[----:B------:R-:W-:-:S03]  /*22970*/  ISETP.GE.AND P1, PT, R3, R33, PT ;  /* 0x000000210300720c */ /* 0x000fc60003f26270 */
[----:B------:R-:W-:Y:S04]  /*22980*/  SHFL.IDX PT, R3, R2, 0x3, 0x181f ;  /* 0x00781f0002037f89 */ /* 0x000fe800000e0000 */
[----:B0-----:R-:W0:Y:S06]  /*22990*/  SHFL.IDX PT, R4, R0, 0x3, 0x181f ;  /* 0x00781f0000047f89 */ /* 0x001e2c00000e0000 */
        /* <DEDUP_REMOVED lines=8> */
[----:B0-----:R-:W-:-:S04]  /*22a20*/  @!P1 IADD3 R4, P2, R35, R4, RZ ;  /* 0x0000000423049210 */ /* 0x001fc80007f5e0ff */
[----:B------:R-:W-:-:S05]  /*22a30*/  @!P1 IADD3.X R3, RZ, R3, RZ, P2, !PT ;  /* 0x00000003ff039210 */ /* 0x000fca00017fe4ff */
        /* <DEDUP_REMOVED lines=8> */
[----:B------:R-:W-:Y:S01]  /*22ac0*/  @!P1 IMAD.MOV.U32 R5, RZ, RZ, R3 ;  /* 0x000000ffff059224 */ /* 0x000fe200078e0003 */
[----:B------:R-:W-:-:S04]  /*22ad0*/  IADD3 R3, R17, 0x60, RZ ;  /* 0x0000006011037810 */ /* 0x000fc80007ffe0ff */
[----:B------:R0:W-:Y:S01]  /*22ae0*/  @!P1 LDGSTS.E.BYPASS.LTC128B.128 [R8+0x16c00], desc[UR4][R4.64], !P0 ;  /* 0x16c0000004089fae */ /* 0x0001e2000c101d44 */
[----:B------:R-:W-:-:S03]  /*22af0*/  ISETP.GE.AND P2, PT, R3, R33, PT ;  /* 0x000000210300720c */ /* 0x000fc60003f46270 */
[----:B------:R-:W-:Y:S04]  /*22b00*/  SHFL.IDX PT, R3, R2, 0x6, 0x181f ;  /* 0x00d81f0002037f89 */ /* 0x000fe800000e0000 */
[----:B0-----:R-:W0:Y:S04]  /*22b10*/  SHFL.IDX PT, R4, R0, 0x6, 0x181f ;  /* 0x00d81f0000047f89 */ /* 0x001e2800000e0000 */
[----:B------:R-:W1:Y:S02]  /*22b20*/  SHFL.IDX PT, R0, R0, 0x7, 0x181f ;  /* 0x00f81f0000007f89 */ /* 0x000e6400000e0000 */
[----:B0-----:R-:W-:-:S05]  /*22b30*/  @!P2 IADD3 R4, P1, R35, R4, RZ ;  /* 0x000000042304a210 */ /* 0x001fca0007f3e0ff */
[----:B------:R-:W-:-:S04]  /*22b40*/  @!P2 IMAD.X R3, RZ, RZ, R3, P1 ;  /* 0x000000ffff03a224 */ /* 0x000fc800008e0603 */
[----:B------:R-:W-:Y:S02]  /*22b50*/  @!P2 IMAD.MOV.U32 R5, RZ, RZ, R3 ;  /* 0x000000ffff05a224 */ /* 0x000fe400078e0003 */
[----:B------:R0:W2:Y:S04]  /*22b60*/  SHFL.IDX PT, R3, R2, 0x7, 0x181f ;  /* 0x00f81f0002037f89 */ /* 0x0000a800000e0000 */
[----:B-1----:R0:W-:Y:S02]  /*22b70*/  @!P2 LDGSTS.E.BYPASS.LTC128B.128 [R8+0x17400], desc[UR4][R4.64], !P0 ;  /* 0x174000000408afae */ /* 0x0021e4000c101d44 */
.L_x_10409:
[----:B------:R-:W-:Y:S01]  /*22b80*/  VIADD R17, R17, 0x70 ;  /* 0x0000007011117836 */ /* 0x000fe20000000000 */
[----:B------:R-:W-:-:S04]  /*22b90*/  ULDC.64 UR4, c[0x0][0x208] ;  /* 0x0000820000047ab9 */ /* 0x000fc80000000a00 */
        /* <DEDUP_REMOVED lines=9> */
.L_x_10157:
[----:B------:R-:W-:Y:S02]  /*22c30*/  PLOP3.LUT P1, PT, P1, P0, PT, 0xa2, 0x0 ;  /* 0x000000000000781c */ /* 0x000fe40000f21472 */
[----:B------:R-:W-:-:S08]  /*22c40*/  @P0 R2UR P1, UR4, R23 ;  /* 0x00000000170402ca */ /* 0x000fd00000020000 */
[----:B------:R-:W-:-:S05]  /*22c50*/  @P0 PLOP3.LUT P0, PT, P1, PT, PT, 0x80, 0x0 ;  /* 0x000000000000081c */ /* 0x000fca0000f0f070 */
[----:B------:R-:W-:Y:S01]  /*22c60*/  @!P1 SYNCS.ARRIVE.TRANS64.RED.A0T1 RZ, [UR4+0x22800], RZ ;  /* 0x022800ffffff99a7 */ /* 0x000fe20008200404 */
[----:B------:R-:W-:Y:S07]  /*22c70*/  @!P1 ARRIVES.LDGSTSBAR.64.TRANSCNT [UR4+0x22800] ;  /* 0x02280000ff0099b0 */ /* 0x000fee0008000a84 */
[----:B------:R-:W-:Y:S05]  /*22c80*/  @P0 BRA.U.ANY `(.L_x_10157) ;  /* 0xfffffffd00e80947 */ /* 0x000fea000393ffff */
[----:B0-----:R-:W2:Y:S02]  /*22c90*/  LDL.LU R2, [R1+0x3c] ;  /* 0x00003c0001027983 */ /* 0x001ea40000300800 */
[----:B--2---:R-:W-:-:S04]  /*22ca0*/  IADD3 R2, R2, 0x1, RZ ;  /* 0x0000000102027810 */ /* 0x004fc80007ffe0ff */
[----:B------:R-:W-:Y:S01]  /*22cb0*/  LEA.HI R0, R2, R2, RZ, 0x1 ;  /* 0x0000000202007211 */ /* 0x000fe200078f08ff */
[----:B------:R0:W-:Y:S03]  /*22cc0*/  STL [R1+0x3c], R2 ;  /* 0x00003c0201007387 */ /* 0x0001e60000100800 */
[----:B------:R-:W-:-:S05]  /*22cd0*/  LOP3.LUT R0, R0, 0xfffffffe, RZ, 0xc0, !PT ;  /* 0xfffffffe00007812 */ /* 0x000fca00078ec0ff */
[----:B------:R-:W-:-:S05]  /*22ce0*/  IMAD.IADD R0, R2, 0x1, -R0 ;  /* 0x0000000102007824 */ /* 0x000fca00078e0a00 */
[----:B------:R-:W-:Y:S01]  /*22cf0*/  SHF.L.U32 R0, R0, 0x1f, RZ ;  /* 0x0000001f00007819 */ /* 0x000fe200000006ff */
[----:B------:R-:W-:Y:S01]  /*22d00*/  NOP ;  /* 0x0000000000007918 */ /* 0x000fe20000000000 */
[----:B------:R0:W-:Y:S01]  /*22d10*/  SYNCS.ARRIVE.TRANS64.A1T0 RZ, [R23+URZ+0x22800], RZ ;  /* 0x022800ff17ff79a7 */ /* 0x0001e2000810003f */
[----:B------:R-:W-:Y:S01]  /*22d20*/  BSSY B0, `(.L_x_10158) ;  /* 0x0000004000007945 */ /* 0x000fe20003800000 */
[----:B------:R-:W-:Y:S01]  /*22d30*/  ISETP.GE.AND P1, PT, R36, 0x2, PT ;  /* 0x000000022400780c */ /* 0x000fe20003f26270 */
[----:B------:R-:W1:Y:S02]  /*22d40*/  SYNCS.PHASECHK.TRANS64.TRYWAIT P0, [R23+URZ+0x22820], R0 ;  /* 0x02282000170075a7 */ /* 0x000e64000800017f */
[----:B01----:R-:W-:Y:S10]  /*22d50*/  @!P0 BRA `(.L_x_10159) ;  /* 0x0000008800448947 */ /* 0x003ff40003800000 */
.L_x_10410:
[----:B------:R-:W-:Y:S05]  /*22d60*/  BSYNC B0 ;  /* 0x0000000000007941 */ /* 0x000fea0003800000 */
.L_x_10158:
[----:B------:R-:W-:Y:S05]  /*22d70*/  @!P1 BRA `(.L_x_10160) ;  /* 0x0000001800a89947 */ /* 0x000fea0003800000 */
[----:B------:R1:W5:Y:S01]  /*22d80*/  LDL.LU R27, [R1+0x4] ;  /* 0x00000400011b7983 */ /* 0x0003620000300800 */
[----:B------:R-:W-:Y:S02]  /*22d90*/  VIADD R36, R36, 0xfffffffe ;  /* 0xfffffffe24247836 */ /* 0x000fe40000000000 */
[----:B------:R-:W-:-:S07]  /*22da0*/  IMAD.MOV.U32 R26, RZ, RZ, R34 ;  /* 0x000000ffff1a7224 */ /* 0x000fce00078e0022 */
.L_x_10180:
[----:B0-----:R-:W2:Y:S01]  /*22db0*/  LDL R0, [R1+0x10] ;  /* 0x0000100001007983 */ /* 0x001ea20000100800 */
[----:B------:R-:W0:Y:S03]  /*22dc0*/  LDC R7, c[0x0][0x430] ;  /* 0x00010c00ff077b82 */ /* 0x000e260000000800 */
[----:B---3--:R-:W3:Y:S04]  /*22dd0*/  LDL R9, [R1+0x14] ;  /* 0x0000140001097983 */ /* 0x008ee80000100800 */
[----:B------:R-:W4:Y:S01]  /*22de0*/  LDL R10, [R1] ;  /* 0x00000000010a7983 */ /* 0x000f220000100800 */
[----:B------:R-:W1:Y:S01]  /*22df0*/  S2R R2, SR_TID.X ;  /* 0x0000000000027919 */ /* 0x000e620000002100 */
[----:B------:R-:W1:Y:S01]  /*22e00*/  S2R R8, SR_TID.X ;  /* 0x0000000000087919 */ /* 0x000e620000002100 */
        /* <DEDUP_REMOVED lines=25> */
[----:B------:R-:W-:-:S04]  /*22fa0*/  @P0 IMAD.HI.U32 R6, R0, R6, RZ ;  /* 0x0000000600060227 */ /* 0x000fc800078e00ff */
        /* <DEDUP_REMOVED lines=12> */
[----:B------:R-:W-:Y:S01]  /*23070*/  LEA.HI.X R9, R2, UR7, R3, 0x2, P0 ;  /* 0x0000000702097c11 */ /* 0x000fe200080f1403 */
[--C-:B------:R-:W-:Y:S01]  /*23080*/  @!P1 IMAD.MOV.U32 R2, RZ, RZ, R5.reuse ;  /* 0x000000ffff029224 */ /* 0x100fe200078e0005 */
[----:B------:R-:W-:-:S03]  /*23090*/  @!P1 SHF.R.S32.HI R3, RZ, 0x1f, R5 ;  /* 0x0000001fff039819 */ /* 0x000fc60000011405 */
[----:B------:R0:W2:Y:S01]  /*230a0*/  LDG.E R5, desc[UR8][R8.64] ;  /* 0x0000000808057981 */ /* 0x0000a2000c1e1900 */
[----:B------:R-:W-:-:S04]  /*230b0*/  @!P1 IMAD.WIDE.U32 R2, R10, UR4, R2 ;  /* 0x000000040a029c25 */ /* 0x000fc8000f8e0002 */
[----:B------:R-:W-:Y:S01]  /*230c0*/  @!P1 IMAD.IADD R0, R0, 0x1, R3 ;  /* 0x0000000100009824 */ /* 0x000fe200078e0203 */
[----:B------:R-:W-:Y:S01]  /*230d0*/  @!P1 LEA R10, P0, R2, UR6, 0x2 ;  /* 0x00000006020a9c11 */ /* 0x000fe2000f8010ff */
[----:B------:R-:W-:Y:S01]  /*230e0*/  VIADD R34, R26, 0x1 ;  /* 0x000000011a227836 */ /* 0x000fe20000000000 */
[----:B0-----:R-:W-:Y:S02]  /*230f0*/  MOV R8, RZ ;  /* 0x000000ff00087202 */ /* 0x001fe40000000f00 */
[----:B------:R-:W-:Y:S01]  /*23100*/  @!P1 LEA.HI.X R11, R2, UR7, R0, 0x2, P0 ;  /* 0x00000007020b9c11 */ /* 0x000fe200080f1400 */
[----:B------:R-:W-:Y:S01]  /*23110*/  IMAD.MOV.U32 R0, RZ, RZ, R36 ;  /* 0x000000ffff007224 */ /* 0x000fe200078e0024 */
[----:B------:R-:W-:-:S03]  /*23120*/  ISETP.NE.AND P0, PT, R34, 0x2, PT ;  /* 0x000000022200780c */ /* 0x000fc60003f05270 */
[----:B-----5:R0:W5:Y:S01]  /*23130*/  @!P1 LDG.E R8, desc[UR8][R10.64] ;  /* 0x000000080a089981 */ /* 0x020162000c1e1900 */
[----:B------:R-:W-:Y:S02]  /*23140*/  ISETP.GT.AND P1, PT, R0, RZ, PT ;  /* 0x000000ff0000720c */ /* 0x000fe40003f24270 */
[----:B------:R-:W-:-:S04]  /*23150*/  SEL R0, RZ, 0x1, P0 ;  /* 0x00000001ff007807 */ /* 0x000fc80000000000 */
[----:B------:R-:W-:-:S05]  /*23160*/  LOP3.LUT R6, R27, R0, RZ, 0x3c, !PT ;  /* 0x000000001b067212 */ /* 0x000fca00078e3cff */
[----:B------:R0:W-:Y:S01]  /*23170*/  STL [R1+0x4], R6 ;  /* 0x0000040601007387 */ /* 0x0001e20000100800 */
[----:B------:R-:W-:Y:S01]  /*23180*/  LOP3.LUT P2, RZ, R22, 0x4, RZ, 0xc0, !PT ;  /* 0x0000000416ff7812 */ /* 0x000fe2000784c0ff */
[----:B------:R-:W-:Y:S01]  /*23190*/  VIADD R36, R36, 0xffffffff ;  /* 0xffffffff24247836 */ /* 0x000fe20000000000 */
[----:B------:R-:W-:Y:S02]  /*231a0*/  SEL R34, R34, RZ, P0 ;  /* 0x000000ff22227207 */ /* 0x000fe40000000000 */
[----:B--2---:R-:W-:-:S09]  /*231b0*/  SHF.R.S32.HI R31, RZ, 0x1f, R5 ;  /* 0x0000001fff1f7819 */ /* 0x004fd20000011405 */
[----:B0-----:R-:W-:Y:S05]  /*231c0*/  @!P2 BRA `(.L_x_10161) ;  /* 0x000000000004a947 */ /* 0x001fea0003800000 */
[----:B------:R-:W-:Y:S01]  /*231d0*/  BPT.TRAP 0x1 ;  /* 0x000000040000795c */ /* 0x000fe20000300000 */
.L_x_10161:
[----:B------:R-:W-:Y:S01]  /*231e0*/  IMAD R0, R34, 0x8, R23 ;  /* 0x0000000822007824 */ /* 0x000fe200078e0217 */
[----:B------:R-:W-:Y:S01]  /*231f0*/  SHF.L.U32 R33, R6, 0x1f, RZ ;  /* 0x0000001f06217819 */ /* 0x000fe200000006ff */
[----:B------:R-:W-:Y:S01]  /*23200*/  BSSY B0, `(.L_x_10162) ;  /* 0x0000004000007945 */ /* 0x000fe20003800000 */
[----:B------:R-:W-:Y:S02]  /*23210*/  SHF.R.S32.HI R32, RZ, 0x1f, R4 ;  /* 0x0000001fff207819 */ /* 0x000fe40000011404 */
[----:B------:R-:W0:Y:S02]  /*23220*/  SYNCS.PHASECHK.TRANS64.TRYWAIT P0, [R0+URZ+0x22880], R33 ;  /* 0x02288021000075a7 */ /* 0x000e24000800017f */
[----:B0-----:R-:W-:Y:S05]  /*23230*/  @!P0 BRA `(.L_x_10163) ;  /* 0x0000008400208947 */ /* 0x001fea0003800000 */
.L_x_10411:
[----:B------:R-:W-:Y:S05]  /*23240*/  BSYNC B0 ;  /* 0x0000000000007941 */ /* 0x000fea0003800000 */
.L_x_10162:
        /* <DEDUP_REMOVED lines=11> */
[----:B------:R-:W1:Y:S04]  /*23300*/  LDC R11, c[0x0][0x2f4] ;  /* 0x0000bd00ff0b7b82 */ /* 0x000e680000000800 */
[----:B------:R-:W-:Y:S01]  /*23310*/  IADD3 R3, R3, R6, RZ ;  /* 0x0000000603037210 */ /* 0x000fe20007ffe0ff */
[----:B------:R-:W-:-:S04]  /*23320*/  IMAD R6, R31, UR6, RZ ;  /* 0x000000061f067c24 */ /* 0x000fc8000f8e02ff */
[C---:B------:R-:W-:Y:S02]  /*23330*/  IMAD R6, R5.reuse, UR7, R6 ;  /* 0x0000000705067c24 */ /* 0x040fe4000f8e0206 */
[----:B------:R-:W-:-:S04]  /*23340*/  IMAD.WIDE.U32 R2, R5, UR6, R2 ;  /* 0x0000000605027c25 */ /* 0x000fc8000f8e0002 */
[----:B------:R-:W-:Y:S02]  /*23350*/  IMAD.IADD R3, R3, 0x1, R6 ;  /* 0x0000000103037824 */ /* 0x000fe400078e0206 */
[----:B------:R-:W-:Y:S02]  /*23360*/  IMAD R6, R29, UR6, RZ ;  /* 0x000000061d067c24 */ /* 0x000fe4000f8e02ff */
[----:B------:R-:W-:-:S04]  /*23370*/  IMAD.WIDE.U32 R2, R18, UR8, R2 ;  /* 0x0000000812027c25 */ /* 0x000fc8000f8e0002 */
[----:B------:R-:W-:Y:S01]  /*23380*/  IMAD R6, R8, UR7, R6 ;  /* 0x0000000708067c24 */ /* 0x000fe2000f8e0206 */
[----:B------:R-:W-:Y:S02]  /*23390*/  IADD3 R10, P0, R2, UR10, RZ ;  /* 0x0000000a020a7c10 */ /* 0x000fe4000ff1e0ff */
[----:B-1----:R-:W-:Y:S01]  /*233a0*/  ISETP.GE.AND P2, PT, R35, R11, PT ;  /* 0x0000000b2300720c */ /* 0x002fe20003f46270 */
[----:B--2---:R-:W-:-:S04]  /*233b0*/  IMAD R17, R9, UR8, RZ ;  /* 0x0000000809117c24 */ /* 0x004fc8000f8e02ff */
        /* <DEDUP_REMOVED lines=15> */
[----:B------:R-:W-:Y:S01]  /*234b0*/  IADD3 R6, R23, R6, RZ ;  /* 0x0000000617067210 */ /* 0x000fe20007ffe0ff */
[----:B------:R-:W-:Y:S02]  /*234c0*/  ULDC.64 UR4, c[0x0][0x208] ;  /* 0x0000820000047ab9 */ /* 0x000fe40000000a00 */
        /* <DEDUP_REMOVED lines=46> */
.L_x_10433:
[----:B--2---:R-:W-:Y:S01]  /*237b0*/  IADD3 R2, P0, R35, R2, RZ ;  /* 0x0000000223027210 */ /* 0x004fe20007f1e0ff */
[----:B------:R-:W-:-:S04]  /*237c0*/  ULDC.64 UR4, c[0x0][0x208] ;  /* 0x0000820000047ab9 */ /* 0x000fc80000000a00 */
[----:B------:R-:W-:Y:S01]  /*237d0*/  IMAD.X R3, RZ, RZ, R17, P0 ;  /* 0x000000ffff037224 */ /* 0x000fe200000e0611 */
[----:B------:R-:W-:-:S04]  /*237e0*/  PLOP3.LUT P0, PT, PT, PT, PT, 0x80, 0x0 ;  /* 0x000000000000781c */ /* 0x000fc80003f0f070 */
[----:B------:R-:W-:Y:S01]  /*237f0*/  @!PT LDS RZ, [RZ] ;  /* 0x00000000fffff984 */ /* 0x000fe20000000800 */
[----:B------:R-:W-:Y:S01]  /*23800*/  @!PT LDS RZ, [RZ] ;  /* 0x00000000fffff984 */ /* 0x000fe20000000800 */
[----:B------:R-:W-:Y:S01]  /*23810*/  @!PT LDS RZ, [RZ] ;  /* 0x00000000fffff984 */ /* 0x000fe20000000800 */
[----:B------:R2:W-:Y:S01]  /*23820*/  LDGSTS.E.BYPASS.LTC128B.128 [R6+0xec00], desc[UR4][R2.64], !P2 ;  /* 0x0ec0000002067fae */ /* 0x0005e2000d101d44 */
[----:B------:R-:W-:-:S08]  /*23830*/  NOP ;  /* 0x0000000000007918 */ /* 0x000fd00000000000 */
.L_x_10165:
        /* <DEDUP_REMOVED lines=10> */
.L_x_10166:
[----:B------:R3:W-:Y:S01]  /*238e0*/  SYNCS.ARRIVE.TRANS64.A1T0 RZ, [R0+URZ+0x22870], RZ ;  /* 0x022870ff00ff79a7 */ /* 0x0007e2000810003f */
[----:B------:R-:W-:Y:S05]  /*238f0*/  @!P3 BRA `(.L_x_10167) ;  /* 0x000000000004b947 */ /* 0x000fea0003800000 */
[----:B------:R-:W-:Y:S01]  /*23900*/  BPT.TRAP 0x1 ;  /* 0x000000040000795c */ /* 0x000fe20000300000 */
.L_x_10167:
[----:B------:R-:W4:Y:S01]  /*23910*/  SYNCS.PHASECHK.TRANS64.TRYWAIT P0, [R0+URZ+0x22840], R33 ;  /* 0x02284021000075a7 */ /* 0x000f22000800017f */
[----:B------:R-:W-:Y:S04]  /*23920*/  BSSY B0, `(.L_x_10168) ;  /* 0x0000002000007945 */ /* 0x000fe80003800000 */
[----:B----4-:R-:W-:Y:S05]  /*23930*/  @!P0 BRA `(.L_x_10169) ;  /* 0x0000008800448947 */ /* 0x010fea0003800000 */
.L_x_10434:
[----:B------:R-:W-:Y:S05]  /*23940*/  BSYNC B0 ;  /* 0x0000000000007941 */ /* 0x000fea0003800000 */
.L_x_10168:
[----:B------:R-:W5:Y:S01]  /*23950*/  LDL R10, [R1+0xc] ;  /* 0x00000c00010a7983 */ /* 0x000f620000100800 */
[----:B------:R-:W-:Y:S01]  /*23960*/  ULDC.64 UR4, c[0x0][0x310] ;  /* 0x0000c40000047ab9 */ /* 0x000fe20000000a00 */
[----:B------:R-:W-:Y:S01]  /*23970*/  ULDC.64 UR6, c[0x0][0x300] ;  /* 0x0000c00000067ab9 */ /* 0x000fe20000000a00 */
[----:B-1----:R-:W-:Y:S02]  /*23980*/  IMAD R9, R31, UR4, RZ ;  /* 0x000000041f097c24 */ /* 0x002fe4000f8e02ff */
[----:B--2---:R-:W-:-:S04]  /*23990*/  IMAD.WIDE.U32 R2, R5, UR4, RZ ;  /* 0x0000000405027c25 */ /* 0x004fc8000f8e00ff */
[----:B------:R-:W-:Y:S02]  /*239a0*/  IMAD R9, R5, UR5, R9 ;  /* 0x0000000505097c24 */ /* 0x000fe4000f8e0209 */
[----:B------:R-:W-:-:S03]  /*239b0*/  IMAD R32, R32, UR6, RZ ;  /* 0x0000000620207c24 */ /* 0x000fc6000f8e02ff */
[----:B------:R-:W-:Y:S01]  /*239c0*/  IADD3 R3, R3, R9, RZ ;  /* 0x0000000903037210 */ /* 0x000fe20007ffe0ff */
        /* <DEDUP_REMOVED lines=17> */
[----:B-----5:R-:W-:Y:S01]  /*23ae0*/  IMAD R8, R10, UR4, RZ ;  /* 0x000000040a087c24 */ /* 0x020fe2000f8e02ff */
        /* <DEDUP_REMOVED lines=8> */
[----:B------:R-:W1:Y:S01]  /*23b70*/  SHFL.IDX PT, R2, R4, RZ, 0x181f ;  /* 0x00181fff04027589 */ /* 0x000e6200000e0000 */
[----:B------:R-:W-:-:S03]  /*23b80*/  ULDC.64 UR4, c[0x0][0x208] ;  /* 0x0000820000047ab9 */ /* 0x000fc60000000a00 */
[----:B------:R-:W2:Y:S04]  /*23b90*/  SHFL.IDX PT, R3, R5, RZ, 0x181f ;  /* 0x00181fff05037589 */ /* 0x000ea800000e0000 */
[----:B------:R-:W5:Y:S04]  /*23ba0*/  SHFL.IDX PT, R10, R4, 0x1, 0x181f ;  /* 0x00381f00040a7f89 */ /* 0x000f6800000e0000 */
[----:B------:R-:W0:Y:S01]  /*23bb0*/  SHFL.IDX PT, R9, R5, 0x1, 0x181f ;  /* 0x00381f0005097f89 */ /* 0x000e2200000e0000 */
[----:B-1----:R-:W-:-:S04]  /*23bc0*/  IADD3 R2, P0, R35, R2, RZ ;  /* 0x0000000223027210 */ /* 0x002fc80007f1e0ff */
[----:B--2---:R-:W-:-:S05]  /*23bd0*/  IADD3.X R3, RZ, R3, RZ, P0, !PT ;  /* 0x00000003ff037210 */ /* 0x004fca00007fe4ff */
        /* <DEDUP_REMOVED lines=41> */
.L_x_10456:
[----:B-1----:R-:W-:Y:S01]  /*23e70*/  IADD3 R2, P0, R35, R2, RZ ;  /* 0x0000000223027210 */ /* 0x002fe20007f1e0ff */
        /* <DEDUP_REMOVED lines=8> */
.L_x_10171:
        /* <DEDUP_REMOVED lines=10> */
.L_x_10172:
[----:B------:R3:W-:Y:S02]  /*23fa0*/  SYNCS.ARRIVE.TRANS64.A1T0 RZ, [R0+URZ+0x22830], RZ ;  /* 0x022830ff00ff79a7 */ /* 0x0007e4000810003f */
[----:B---34-:R-:W-:-:S04]  /*23fb0*/  MOV R0, UR36 ;  /* 0x0000002400007c02 */ /* 0x018fc80008000f00 */
[----:B------:R-:W-:-:S13]  /*23fc0*/  ISETP.NE.AND P0, PT, R0, 0x3, PT ;  /* 0x000000030000780c */ /* 0x000fda0003f05270 */
[----:B------:R-:W-:Y:S05]  /*23fd0*/  @!P0 BRA `(.L_x_10173) ;  /* 0x0000000000048947 */ /* 0x000fea0003800000 */
[----:B------:R-:W-:Y:S01]  /*23fe0*/  BPT.TRAP 0x1 ;  /* 0x000000040000795c */ /* 0x000fe20000300000 */
.L_x_10173:
[----:B------:R-:W-:Y:S01]  /*23ff0*/  LOP3.LUT R0, R27, 0x1, RZ, 0x3c, !PT ;  /* 0x000000011b007812 */ /* 0x000fe200078e3cff */
[----:B-1----:R-:W-:Y:S01]  /*24000*/  IMAD R2, R26, 0x8, R23 ;  /* 0x000000081a027824 */ /* 0x002fe200078e0217 */
[----:B------:R-:W-:Y:S02]  /*24010*/  BSSY B0, `(.L_x_10174) ;  /* 0x0000004000007945 */ /* 0x000fe40003800000 */
[----:B------:R-:W-:-:S04]  /*24020*/  SHF.L.U32 R0, R0, 0x1f, RZ ;  /* 0x0000001f00007819 */ /* 0x000fc800000006ff */
[----:B------:R-:W1:Y:S02]  /*24030*/  SYNCS.PHASECHK.TRANS64.TRYWAIT P2, [R2+URZ+0x22870], R0 ;  /* 0x02287000020075a7 */ /* 0x000e64000804017f */
[----:B-1----:R-:W-:Y:S05]  /*24040*/  @!P2 BRA `(.L_x_10175) ;  /* 0x0000008c0058a947 */ /* 0x002fea0003800000 */
.L_x_10457:
[----:B------:R-:W-:Y:S05]  /*24050*/  BSYNC B0 ;  /* 0x0000000000007941 */ /* 0x000fea0003800000 */
.L_x_10174:
[----:B------:R-:W-:-:S13]  /*24060*/  LOP3.LUT P2, RZ, R22, 0x4, RZ, 0xc0, !PT ;  /* 0x0000000416ff7812 */ /* 0x000fda000784c0ff */
[----:B------:R-:W-:Y:S05]  /*24070*/  @!P2 BRA `(.L_x_10176) ;  /* 0x000000000004a947 */ /* 0x000fea0003800000 */
[----:B------:R-:W-:Y:S01]  /*24080*/  BPT.TRAP 0x1 ;  /* 0x000000040000795c */ /* 0x000fe20000300000 */
.L_x_10176:
[----:B------:R-:W-:Y:S01]  /*24090*/  SHF.L.U32 R3, R27, 0x1f, RZ ;  /* 0x0000001f1b037819 */ /* 0x000fe200000006ff */
[----:B-1----:R-:W-:-:S03]  /*240a0*/  IMAD R0, R26, 0x5000, RZ ;  /* 0x000050001a007824 */ /* 0x002fc600078e02ff */
[----:B------:R-:W1:Y:S02]  /*240b0*/  SYNCS.PHASECHK.TRANS64.TRYWAIT P2, [R2+URZ+0x22860], R3 ;  /* 0x02286003020075a7 */ /* 0x000e64000804017f */
[----:B-1----:R-:W-:Y:S05]  /*240c0*/  @!P2 BRA `(.L_x_10177) ;  /* 0x0000008c004ca947 */ /* 0x002fea0003800000 */
.L_x_10458:
[----:B------:R-:W2:Y:S01]  /*240d0*/  LDL R12, [R1+0x1c] ;  /* 0x00001c00010c7983 */ /* 0x000ea20000100800 */
[----:B-1----:R-:W-:Y:S01]  /*240e0*/  LOP3.LUT R3, R0, R28, RZ, 0xfc, !PT ;  /* 0x0000001c00037212 */ /* 0x002fe200078efcff */
[----:B------:R-:W-:Y:S05]  /*240f0*/  WARPSYNC.ALL ;  /* 0x0000000000007948 */ /* 0x000fea0003800000 */
[----:B------:R-:W-:Y:S01]  /*24100*/  IMAD.IADD R3, R23, 0x1, R3 ;  /* 0x0000000117037824 */ /* 0x000fe200078e0203 */
[----:B------:R-:W-:Y:S02]  /*24110*/  LOP3.LUT R17, R25, 0x1800, RZ, 0xfc, !PT ;  /* 0x0000180019117812 */ /* 0x000fe400078efcff */
[----:B------:R-:W-:-:S02]  /*24120*/  LOP3.LUT P2, RZ, R22, 0x4, RZ, 0xc0, !PT ;  /* 0x0000000416ff7812 */ /* 0x000fc4000784c0ff */
[----:B------:R-:W1:Y:S02]  /*24130*/  LDSM.16.MT88.4 R8, [R3+0xa400] ;  /* 0x00a400000308783b */ /* 0x000e640000004200 */
[C-C-:B-1----:R-:W-:Y:S02]  /*24140*/  PRMT R4, R8.reuse, 0x6420, R9.reuse ;  /* 0x0000642008047816 */ /* 0x142fe40000000009 */
[----:B------:R-:W-:Y:S02]  /*24150*/  PRMT R5, R8, 0x7531, R9 ;  /* 0x0000753108057816 */ /* 0x000fe40000000009 */
[C-C-:B------:R-:W-:Y:S02]  /*24160*/  PRMT R6, R10.reuse, 0x6420, R11.reuse ;  /* 0x000064200a067816 */ /* 0x140fe4000000000b */
[----:B0-----:R-:W-:Y:S02]  /*24170*/  PRMT R7, R10, 0x7531, R11 ;  /* 0x000075310a077816 */ /* 0x001fe4000000000b */
[----:B--2---:R-:W-:-:S02]  /*24180*/  IADD3 R3, R23, R12, R0 ;  /* 0x0000000c17037210 */ /* 0x004fc40007ffe000 */
        /* <DEDUP_REMOVED lines=68> */
[----:B0-----:R-:W-:Y:S01]  /*245d0*/  VIADD R12, R0, 0x4000 ;  /* 0x00004000000c7836 */ /* 0x001fe20000000000 */
[----:B------:R-:W-:-:S04]  /*245e0*/  IADD3 R0, R24, R17, R0 ;  /* 0x0000001118007210 */ /* 0x000fc80007ffe000 */
        /* <DEDUP_REMOVED lines=24> */
.L_x_10178:
[----:B-1----:R1:W-:Y:S01]  /*24770*/  SYNCS.ARRIVE.TRANS64.A1T0 RZ, [R2+URZ+0x22850], RZ ;  /* 0x022850ff02ff79a7 */ /* 0x0023e2000810003f */
[----:B------:R-:W-:Y:S06]  /*24780*/  BAR.SYNC.DEFER_BLOCKING 0x2, 0x80 ;  /* 0x0082000000007b1d */ /* 0x000fec0000010000 */
[----:B------:R-:W-:Y:S05]  /*24790*/  @!P0 BRA `(.L_x_10179) ;  /* 0x0000000000048947 */ /* 0x000fea0003800000 */
[----:B------:R-:W-:Y:S01]  /*247a0*/  BPT.TRAP 0x1 ;  /* 0x000000040000795c */ /* 0x000fe20000300000 */
.L_x_10179:
[----:B0-----:R-:W2:Y:S01]  /*247b0*/  LDL R0, [R1+0x18] ;  /* 0x0000180001007983 */ /* 0x001ea20000100800 */
[----:B-1----:R-:W-:Y:S02]  /*247c0*/  VIADD R2, R2, 0x22880 ;  /* 0x0002288002027836 */ /* 0x002fe40000000000 */
[----:B------:R-:W-:Y:S01]  /*247d0*/  IMAD.MOV.U32 R26, RZ, RZ, R34 ;  /* 0x000000ffff1a7224 */ /* 0x000fe200078e0022 */
[----:B------:R3:W5:Y:S02]  /*247e0*/  LDL R27, [R1+0x4] ;  /* 0x00000400011b7983 */ /* 0x0007640000100800 */
[----:B--2---:R-:W-:-:S04]  /*247f0*/  PRMT R2, R0, 0x654, R2 ;  /* 0x0000065400027816 */ /* 0x004fc80000000002 */
[----:B------:R3:W-:Y:S01]  /*24800*/  SYNCS.ARRIVE.TRANS64.RED.A1T0 RZ, [R2+URZ], RZ ;  /* 0x000000ff02ff79a7 */ /* 0x0007e2000810043f */
[----:B------:R-:W-:Y:S05]  /*24810*/  @P1 BRA `(.L_x_10180) ;  /* 0xffffffe400641947 */ /* 0x000fea000383ffff */
.L_x_10160:
[----:B0-----:R-:W3:Y:S01]  /*24820*/  S2R R0, SR_TID.X ;  /* 0x0000000000007919 */ /* 0x001ee20000002100 */
[----:B------:R-:W-:Y:S01]  /*24830*/  BSSY B0, `(.L_x_10181) ;  /* 0x0000013000007945 */ /* 0x000fe20003800000 */
[----:B---3--:R-:W-:Y:S01]  /*24840*/  LOP3.LUT R2, R0, 0x7f, RZ, 0xc0, !PT ;  /* 0x0000007f00027812 */ /* 0x008fe200078ec0ff */
[----:B------:R-:W-:-:S03]  /*24850*/  IMAD.U32 R0, RZ, RZ, UR36 ;  /* 0x00000024ff007e24 */ /* 0x000fc6000f8e00ff */
[----:B------:R-:W-:Y:S02]  /*24860*/  ISETP.NE.AND P1, PT, R2, RZ, PT ;  /* 0x000000ff0200720c */ /* 0x000fe40003f25270 */
[----:B------:R-:W-:-:S11]  /*24870*/  ISETP.NE.AND P0, PT, R0, 0x3, PT ;  /* 0x000000030000780c */ /* 0x000fd60003f05270 */
[----:B------:R-:W-:Y:S05]  /*24880*/  @P1 BRA `(.L_x_10182) ;  /* 0x0000000000341947 */ /* 0x000fea0003800000 */
[----:B------:R-:W0:Y:S01]  /*24890*/  S2R R5, SR_LANEID ;  /* 0x0000000000057919 */ /* 0x000e220000000000 */
[----:B------:R-:W-:Y:S01]  /*248a0*/  VOTEU.ANY UR4, UPT, PT ;  /* 0x0000000000047886 */ /* 0x000fe200038e0100 */
[----:B------:R-:W1:Y:S01]  /*248b0*/  LDC.64 R2, c[0x0][0xc60] ;  /* 0x00031800ff027b82 */ /* 0x000e620000000a00 */
[----:B------:R-:W0:Y:S01]  /*248c0*/  FLO.U32 R0, UR4 ;  /* 0x0000000400007d00 */ /* 0x000e2200080e0000 */
[----:B------:R-:W-:Y:S01]  /*248d0*/  ULDC.64 UR6, c[0x0][0x208] ;  /* 0x0000820000067ab9 */ /* 0x000fe20000000a00 */
        /* <DEDUP_REMOVED lines=8> */
.L_x_10182:
[----:B------:R-:W-:Y:S05]  /*24960*/  BSYNC B0 ;  /* 0x0000000000007941 */ /* 0x000fea0003800000 */
.L_x_10181:
[----:B------:R-:W-:Y:S05]  /*24970*/  @!P0 BRA `(.L_x_10183) ;  /* 0x0000000000048947 */ /* 0x000fea0003800000 */
[----:B------:R-:W-:Y:S01]  /*24980*/  BPT.TRAP 0x1 ;  /* 0x000000040000795c */ /* 0x000fe20000300000 */
.L_x_10183:
[----:B------:R-:W2:Y:S01]  /*24990*/  LDL R0, [R1+0x4] ;  /* 0x0000040001007983 */ /* 0x000ea20000100800 */
[----:B------:R-:W-:Y:S01]  /*249a0*/  BSSY B0, `(.L_x_10184) ;  /* 0x0000006000007945 */ /* 0x000fe20003800000 */
[----:B--2---:R-:W-:Y:S02]  /*249b0*/  LOP3.LUT R3, R0, 0x1, RZ, 0x3c, !PT ;  /* 0x0000000100037812 */ /* 0x004fe400078e3cff */
[----:B------:R-:W-:Y:S02]  /*249c0*/  LEA R0, R34, R23, 0x3 ;  /* 0x0000001722007211 */ /* 0x000fe400078e18ff */
[----:B------:R-:W-:-:S04]  /*249d0*/  SHF.L.U32 R3, R3, 0x1f, RZ ;  /* 0x0000001f03037819 */ /* 0x000fc800000006ff */
[----:B------:R-:W0:Y:S02]  /*249e0*/  SYNCS.PHASECHK.TRANS64.TRYWAIT P1, [R0+URZ+0x22870], R3 ;  /* 0x02287003000075a7 */ /* 0x000e24000802017f */
[----:B0-----:R-:W-:Y:S05]  /*249f0*/  @!P1 BRA `(.L_x_10185) ;  /* 0x0000008400149947 */ /* 0x001fea0003800000 */
.L_x_10459:
[----:B------:R-:W-:Y:S05]  /*24a00*/  BSYNC B0 ;  /* 0x0000000000007941 */ /* 0x000fea0003800000 */
.L_x_10184:
[----:B------:R-:W-:-:S13]  /*24a10*/  LOP3.LUT P1, RZ, R22, 0x4, RZ, 0xc0, !PT ;  /* 0x0000000416ff7812 */ /* 0x000fda000782c0ff */
[----:B------:R-:W-:Y:S05]  /*24a20*/  @!P1 BRA `(.L_x_10186) ;  /* 0x0000000000049947 */ /* 0x000fea0003800000 */
[----:B------:R-:W-:Y:S01]  /*24a30*/  BPT.TRAP 0x1 ;  /* 0x000000040000795c */ /* 0x000fe20000300000 */
.L_x_10186:
[----:B------:R-:W0:Y:S02]  /*24a40*/  LDL R2, [R1+0x4] ;  /* 0x0000040001027983 */ /* 0x000e240000100800 */
[----:B0-----:R-:W-:-:S04]  /*24a50*/  SHF.L.U32 R3, R2, 0x1f, RZ ;  /* 0x0000001f02037819 */ /* 0x001fc800000006ff */
[----:B------:R-:W0:Y:S02]  /*24a60*/  SYNCS.PHASECHK.TRANS64.TRYWAIT P1, [R0+URZ+0x22860], R3 ;  /* 0x02286003000075a7 */ /* 0x000e24000802017f */
[----:B0-----:R-:W-:Y:S05]  /*24a70*/  @!P1 BRA `(.L_x_10187) ;  /* 0x0000008400089947 */ /* 0x001fea0003800000 */
.L_x_10460:
[----:B------:R-:W2:Y:S01]  /*24a80*/  LDL R12, [R1+0x1c] ;  /* 0x00001c00010c7983 */ /* 0x000ea20000100800 */
[----:B0-----:R-:W-:Y:S01]  /*24a90*/  IMAD R3, R34, 0x5000, RZ ;  /* 0x0000500022037824 */ /* 0x001fe200078e02ff */
[----:B------:R-:W-:Y:S05]  /*24aa0*/  WARPSYNC.ALL ;  /* 0x0000000000007948 */ /* 0x000fea0003800000 */
[----:B------:R-:W-:Y:S02]  /*24ab0*/  LOP3.LUT R2, R3, R28, RZ, 0xfc, !PT ;  /* 0x0000001c03027212 */ /* 0x000fe400078efcff */
[C---:B------:R-:W-:Y:S02]  /*24ac0*/  LOP3.LUT R20, R25.reuse, 0x1800, RZ, 0xfc, !PT ;  /* 0x0000180019147812 */ /* 0x040fe400078efcff */
[----:B------:R-:W-:Y:S01]  /*24ad0*/  LOP3.LUT R21, R25, 0x4800, RZ, 0xfc, !PT ;  /* 0x0000480019157812 */ /* 0x000fe200078efcff */
[----:B------:R-:W-:Y:S01]  /*24ae0*/  IMAD.IADD R13, R23, 0x1, R2 ;  /* 0x00000001170d7824 */ /* 0x000fe200078e0202 */
[----:B------:R-:W-:-:S04]  /*24af0*/  LOP3.LUT P1, RZ, R22, 0x4, RZ, 0xc0, !PT ;  /* 0x0000000416ff7812 */ /* 0x000fc8000782c0ff */
        /* <DEDUP_REMOVED lines=17> */
[----:B0-----:R-:W-:Y:S01]  /*24c10*/  VIADD R8, R3, 0x1000 ;  /* 0x0000100003087836 */ /* 0x001fe20000000000 */
[----:B------:R-:W-:Y:S02]  /*24c20*/  IADD3 R17, R24, R20, R3 ;  /* 0x0000001418117210 */ /* 0x000fe40007ffe003 */
[----:B------:R-:W-:Y:S02]  /*24c30*/  LOP3.LUT R20, R25, 0x2800, RZ, 0xfc, !PT ;  /* 0x0000280019147812 */ /* 0x000fe400078efcff */
        /* <DEDUP_REMOVED lines=15> */
[----:B------:R0:W-:Y:S02]  /*24d30*/  STSM.16.M88.4 [R17], R8 ;  /* 0x0000000811007844 */ /* 0x0001e40000000200 */
[----:B0-----:R-:W-:Y:S01]  /*24d40*/  VIADD R8, R3, 0x2000 ;  /* 0x0000200003087836 */ /* 0x001fe20000000000 */
[----:B------:R-:W-:Y:S02]  /*24d50*/  IADD3 R17, R24, R20, R3 ;  /* 0x0000001418117210 */ /* 0x000fe40007ffe003 */
        /* <DEDUP_REMOVED lines=16> */
[----:B------:R0:W-:Y:S02]  /*24e60*/  STSM.16.M88.4 [R17], R8 ;  /* 0x0000000811007844 */ /* 0x0001e40000000200 */
[C---:B0-----:R-:W-:Y:S01]  /*24e70*/  IADD3 R8, R3.reuse, 0x3000, RZ ;  /* 0x0000300003087810 */ /* 0x041fe20007ffe0ff */
[----:B------:R-:W-:-:S03]  /*24e80*/  VIADD R17, R3, 0x4000 ;  /* 0x0000400003117836 */ /* 0x000fc60000000000 */
[C---:B------:R-:W-:Y:S02]  /*24e90*/  LOP3.LUT R4, R8.reuse, R28, RZ, 0xfc, !PT ;  /* 0x0000001c08047212 */ /* 0x040fe400078efcff */
[----:B------:R-:W-:-:S03]  /*24ea0*/  LOP3.LUT R8, R8, R25, RZ, 0xfc, !PT ;  /* 0x0000001908087212 */ /* 0x000fc600078efcff */
[----:B------:R-:W-:Y:S02]  /*24eb0*/  IMAD.IADD R18, R23, 0x1, R4 ;  /* 0x0000000117127824 */ /* 0x000fe400078e0204 */
[----:B------:R-:W-:-:S03]  /*24ec0*/  IMAD.IADD R8, R24, 0x1, R8 ;  /* 0x0000000118087824 */ /* 0x000fc600078e0208 */
[----:B------:R0:W1:Y:S02]  /*24ed0*/  LDSM.16.MT88.4 R4, [R18+0xa400] ;  /* 0x00a400001204783b */ /* 0x0000640000004200 */
[C-C-:B0-----:R-:W-:Y:S02]  /*24ee0*/  IADD3 R18, R24.reuse, R20, R3.reuse ;  /* 0x0000001418127210 */ /* 0x141fe40007ffe003 */
[----:B------:R-:W-:Y:S02]  /*24ef0*/  IADD3 R3, R24, R21, R3 ;  /* 0x0000001518037210 */ /* 0x000fe40007ffe003 */
[C-C-:B-1----:R-:W-:Y:S02]  /*24f00*/  PRMT R12, R4.reuse, 0x6420, R5.reuse ;  /* 0x00006420040c7816 */ /* 0x142fe40000000005 */
[----:B------:R-:W-:Y:S02]  /*24f10*/  PRMT R13, R4, 0x7531, R5 ;  /* 0x00007531040d7816 */ /* 0x000fe40000000005 */
[----:B------:R-:W-:-:S02]  /*24f20*/  PRMT R14, R6, 0x6420, R7 ;  /* 0x00006420060e7816 */ /* 0x000fc40000000007 */
[----:B------:R-:W-:Y:S02]  /*24f30*/  PRMT R15, R6, 0x7531, R7 ;  /* 0x00007531060f7816 */ /* 0x000fe40000000007 */
[----:B------:R-:W0:Y:S04]  /*24f40*/  LDSM.16.MT88.4 R4, [R2+0xd400] ;  /* 0x00d400000204783b */ /* 0x000e280000004200 */
[----:B------:R0:W-:Y:S02]  /*24f50*/  STSM.16.M88.4 [R8], R12 ;  /* 0x0000000c08007844 */ /* 0x0001e40000000200 */
[C-C-:B0-----:R-:W-:Y:S02]  /*24f60*/  PRMT R8, R4.reuse, 0x6420, R5.reuse ;  /* 0x0000642004087816 */ /* 0x141fe40000000005 */
[----:B------:R-:W-:-:S02]  /*24f70*/  PRMT R9, R4, 0x7531, R5 ;  /* 0x0000753104097816 */ /* 0x000fc40000000005 */
[----:B------:R-:W-:Y:S02]  /*24f80*/  LOP3.LUT R4, R17, R28, RZ, 0xfc, !PT ;  /* 0x0000001c11047212 */ /* 0x000fe400078efcff */
[C-C-:B------:R-:W-:Y:S02]  /*24f90*/  PRMT R10, R6.reuse, 0x6420, R7.reuse ;  /* 0x00006420060a7816 */ /* 0x140fe40000000007 */
        /* <DEDUP_REMOVED lines=25> */
.L_x_10188:
[----:B-1----:R1:W-:Y:S01]  /*25130*/  SYNCS.ARRIVE.TRANS64.A1T0 RZ, [R0+URZ+0x22850], RZ ;  /* 0x022850ff00ff79a7 */ /* 0x0023e2000810003f */
[----:B------:R-:W-:Y:S06]  /*25140*/  BAR.SYNC.DEFER_BLOCKING 0x2, 0x80 ;  /* 0x0082000000007b1d */ /* 0x000fec0000010000 */
[----:B------:R-:W-:Y:S05]  /*25150*/  @!P0 BRA `(.L_x_10189) ;  /* 0x0000000000048947 */ /* 0x000fea0003800000 */
[----:B------:R-:W-:Y:S01]  /*25160*/  BPT.TRAP 0x1 ;  /* 0x000000040000795c */ /* 0x000fe20000300000 */
.L_x_10189:
[----:B0-----:R-:W2:Y:S04]  /*25170*/  LDL R3, [R1+0x18] ;  /* 0x0000180001037983 */ /* 0x001ea80000100800 */
[----:B------:R-:W3:Y:S01]  /*25180*/  LDL.LU R2, [R1+0x4] ;  /* 0x0000040001027983 */ /* 0x000ee20000300800 */
[----:B-1----:R-:W-:Y:S02]  /*25190*/  VIADD R0, R0, 0x22880 ;  /* 0x0002288000007836 */ /* 0x002fe40000000000 */
        /* <DEDUP_REMOVED lines=8> */
.L_x_10132:
        /* <DEDUP_REMOVED lines=12> */
.L_x_10190:
[----:B------:R-:W0:Y:S01]  /*252e0*/  S2R R0, SR_TID.X ;  /* 0x0000000000007919 */ /* 0x000e220000002100 */
[----:B------:R-:W-:Y:S01]  /*252f0*/  UMOV UR4, 0xffffffff ;  /* 0xffffffff00047882 */ /* 0x000fe20000000000 */
[----:B01----:R-:W-:-:S04]  /*25300*/  LOP3.LUT R7, R0, 0x1f, RZ, 0xc0, !PT ;  /* 0x0000001f00077812 */ /* 0x003fc800078ec0ff */
[----:B------:R-:W-:Y:S01]  /*25310*/  ISETP.NE.AND P0, PT, R7, 0x1f, PT ;  /* 0x0000001f0700780c */ /* 0x000fe20003f05270 */
[----:B------:R-:W-:-:S12]  /*25320*/  BRA.DIV UR4, `(.L_x_10192) ;  /* 0x0000007a04f07947 */ /* 0x000fd8000b800000 */
[----:B------:R-:W-:Y:S01]  /*25330*/  IMAD.IADD R5, R19, 0x1, R7 ;  /* 0x0000000113057824 */ /* 0x000fe200078e0207 */
[----:B------:R-:W-:Y:S01]  /*25340*/  ULDC UR4, c[0x0][0xc3c] ;  /* 0x00030f0000047ab9 */ /* 0x000fe20000000800 */
[----:B------:R-:W-:-:S03]  /*25350*/  ULDC.64 UR6, c[0x0][0x208] ;  /* 0x0000820000067ab9 */ /* 0x000fc60000000a00 */
        /* <DEDUP_REMOVED lines=9> */
[----:B------:R-:W-:Y:S01]  /*253f0*/  SHFL.IDX PT, R16, R16, 0x1, 0x1f ;  /* 0x00201f0010107f89 */ /* 0x000fe200000e0000 */
[----:B0-----:R-:W-:Y:S01]  /*25400*/  MOV R2, RZ ;  /* 0x000000ff00027202 */ /* 0x001fe20000000f00 */
[----:B--2---:R-:W-:Y:S01]  /*25410*/  @!P1 IMAD.MOV.U32 R2, RZ, RZ, R3 ;  /* 0x000000ffff029224 */ /* 0x004fe200078e0003 */
[----:B------:R-:W-:-:S04]  /*25420*/  ISETP.NE.AND P1, PT, R7, RZ, PT ;  /* 0x000000ff0700720c */ /* 0x000fc80003f25270 */
        /* <DEDUP_REMOVED lines=16> */
.L_x_10470:
[----:B------:R-:W-:Y:S02]  /*25530*/  ULDC UR4, c[0x0][0xc38] ;  /* 0x00030e0000047ab9 */ /* 0x000fe40000000800 */
[----:B------:R-:W-:-:S04]  /*25540*/  IMAD.U32 R4, RZ, RZ, UR4 ;  /* 0x00000004ff047e24 */ /* 0x000fc8000f8e00ff */
[----:B-1----:R-:W-:-:S04]  /*25550*/  IMAD R5, R14, R4, RZ ;  /* 0x000000040e057224 */ /* 0x002fc800078e02ff */
[----:B------:R-:W-:-:S05]  /*25560*/  IMAD.IADD R16, R16, 0x1, R5 ;  /* 0x0000000110107824 */ /* 0x000fca00078e0205 */
[----:B------:R-:W-:-:S13]  /*25570*/  ISETP.GT.AND P6, PT, R16, R0, PT ;  /* 0x000000001000720c */ /* 0x000fda0003fc4270 */
[----:B------:R-:W-:Y:S05]  /*25580*/  @P6 BRA `(.L_x_10193) ;  /* 0x0000000000a06947 */ /* 0x000fea0003800000 */
.L_x_10198:
        /* <DEDUP_REMOVED lines=11> */
[----:B0-----:R-:W0:Y:S01]  /*25640*/  LDC.64 R2, c[0x0][0xc80] ;  /* 0x00032000ff027b82 */ /* 0x001e220000000a00 */
[----:B------:R-:W-:Y:S01]  /*25650*/  ULDC.64 UR4, c[0x0][0x208] ;  /* 0x0000820000047ab9 */ /* 0x000fe20000000a00 */
[----:B0-----:R-:W-:-:S06]  /*25660*/  IMAD.WIDE R2, R5, 0x4, R2 ;  /* 0x0000000405027825 */ /* 0x001fcc00078e0202 */
[----:B------:R1:W5:Y:S02]  /*25670*/  LDG.E R2, desc[UR4][R2.64] ;  /* 0x0000000402027981 */ /* 0x000364000c1e1900 */
.L_x_10196:
[----:B------:R-:W-:Y:S05]  /*25680*/  BSYNC B0 ;  /* 0x0000000000007941 */ /* 0x000fea0003800000 */
.L_x_10195:
[----:B------:R-:W-:-:S03]  /*25690*/  UMOV UR4, 0xffffffff ;  /* 0xffffffff00047882 */ /* 0x000fc60000000000 */
[----:B------:R-:W-:Y:S05]  /*256a0*/  BRA.DIV UR4, `(.L_x_10197) ;  /* 0x0000007e04387947 */ /* 0x000fea000b800000 */
[----:B-----5:R-:W2:Y:S02]  /*256b0*/  SHFL.UP PT, R14, R2, 0x1, RZ ;  /* 0x04200000020e7989 */ /* 0x020ea400000e00ff */
[----:B--2---:R-:W-:-:S05]  /*256c0*/  SEL R13, R14, RZ, P1 ;  /* 0x000000ff0e0d7207 */ /* 0x004fca0000800000 */
[----:B------:R-:W-:-:S05]  /*256d0*/  IMAD.IADD R13, R2, 0x1, R13 ;  /* 0x00000001020d7824 */ /* 0x000fca00078e020d */
[----:B------:R-:W2:Y:S02]  /*256e0*/  SHFL.UP PT, R14, R13, 0x2, RZ ;  /* 0x044000000d0e7989 */ /* 0x000ea400000e00ff */
[----:B--2---:R-:W-:-:S05]  /*256f0*/  SEL R14, R14, RZ, P2 ;  /* 0x000000ff0e0e7207 */ /* 0x004fca0001000000 */
[----:B01----:R-:W-:-:S05]  /*25700*/  IMAD.IADD R3, R13, 0x1, R14 ;  /* 0x000000010d037824 */ /* 0x003fca00078e020e */
        /* <DEDUP_REMOVED lines=10> */
.L_x_10478:
[----:B------:R-:W-:Y:S02]  /*257b0*/  ULDC UR4, c[0x0][0xc38] ;  /* 0x00030e0000047ab9 */ /* 0x000fe40000000800 */
[----:B------:R-:W-:-:S04]  /*257c0*/  IMAD.U32 R4, RZ, RZ, UR4 ;  /* 0x00000004ff047e24 */ /* 0x000fc8000f8e00ff */
[----:B-1----:R-:W-:-:S04]  /*257d0*/  IMAD R5, R14, R4, RZ ;  /* 0x000000040e057224 */ /* 0x002fc800078e02ff */
[----:B------:R-:W-:-:S05]  /*257e0*/  IMAD.IADD R16, R5, 0x1, R16 ;  /* 0x0000000105107824 */ /* 0x000fca00078e0210 */
[----:B------:R-:W-:-:S13]  /*257f0*/  ISETP.GT.AND P6, PT, R16, R0, PT ;  /* 0x000000001000720c */ /* 0x000fda0003fc4270 */
[----:B------:R-:W-:Y:S05]  /*25800*/  @!P6 BRA `(.L_x_10198) ;  /* 0xfffffffc0060e947 */ /* 0x000fea000383ffff */
.L_x_10193:
        /* <DEDUP_REMOVED lines=8> */
.L_x_10482:
[----:B------:R-:W-:Y:S02]  /*25890*/  ISETP.NE.AND P0, PT, R5, RZ, PT ;  /* 0x000000ff0500720c */ /* 0x000fe40003f05270 */
[----:B------:R-:W-:-:S11]  /*258a0*/  MOV R5, RZ ;  /* 0x000000ff00057202 */ /* 0x000fd60000000f00 */
[----:B------:R-:W-:Y:S05]  /*258b0*/  @!P0 BRA `(.L_x_10200) ;  /* 0x0000000000108947 */ /* 0x000fea0003800000 */
[----:B------:R-:W-:Y:S01]  /*258c0*/  UMOV UR4, 0xffffffff ;  /* 0xffffffff00047882 */ /* 0x000fe20000000000 */
[----:B------:R-:W-:Y:S02]  /*258d0*/  VIADD R12, R6, 0xffffffff ;  /* 0xffffffff060c7836 */ /* 0x000fe40000000000 */
[----:B------:R-:W-:Y:S05]  /*258e0*/  BRA.DIV UR4, `(.L_x_10201) ;  /* 0x0000007e04ac7947 */ /* 0x000fea000b800000 */
[----:B------:R3:W4:Y:S02]  /*258f0*/  SHFL.IDX PT, R5, R3, R12, 0x1f ;  /* 0x00001f0c03057589 */ /* 0x00072400000e0000 */
.L_x_10200:
[----:B01-3--:R-:W0:Y:S01]  /*25900*/  LDC.64 R2, c[0x0][0xc90] ;  /* 0x00032400ff027b82 */ /* 0x00be220000000a00 */
[----:B------:R-:W-:Y:S01]  /*25910*/  IMAD.IADD R19, R6, 0x1, R19 ;  /* 0x0000000106137824 */ /* 0x000fe200078e0213 */
[----:B------:R-:W-:-:S03]  /*25920*/  ULDC.64 UR4, c[0x0][0x208] ;  /* 0x0000820000047ab9 */ /* 0x000fc60000000a00 */
[----:B0-----:R-:W-:-:S05]  /*25930*/  IMAD.WIDE R2, R19, 0x4, R2 ;  /* 0x0000000413027825 */ /* 0x001fca00078e0202 */
[----:B------:R-:W2:Y:S01]  /*25940*/  LDG.E R7, desc[UR4][R2.64] ;  /* 0x0000000402077981 */ /* 0x000ea2000c1e1900 */
[----:B----4-:R-:W-:Y:S02]  /*25950*/  IMAD R16, R5, R4, R16 ;  /* 0x0000000405107224 */ /* 0x010fe400078e0210 */
[----:B--2---:R-:W-:-:S05]  /*25960*/  IMAD R6, R17, R7, RZ ;  /* 0x0000000711067224 */ /* 0x004fca00078e02ff */
[----:B------:R-:W-:-:S04]  /*25970*/  IABS R8, R6 ;  /* 0x0000000600087213 */ /* 0x000fc80000000000 */
[----:B------:R-:W0:Y:S08]  /*25980*/  I2F.RP R9, R8 ;  /* 0x0000000800097306 */ /* 0x000e300000209400 */
[----:B0-----:R-:W0:Y:S02]  /*25990*/  MUFU.RCP R9, R9 ;  /* 0x0000000900097308 */ /* 0x001e240000001000 */
[----:B0-----:R-:W-:-:S06]  /*259a0*/  VIADD R10, R9, 0xffffffe ;  /* 0x0ffffffe090a7836 */ /* 0x001fcc0000000000 */
[----:B------:R-:W0:Y:S02]  /*259b0*/  F2I.FTZ.U32.TRUNC.NTZ R3, R10 ;  /* 0x0000000a00037305 */ /* 0x000e24000021f000 */
[----:B0-----:R-:W-:-:S04]  /*259c0*/  IMAD.MOV R2, RZ, RZ, -R3 ;  /* 0x000000ffff027224 */ /* 0x001fc800078e0a03 */
[----:B------:R-:W-:Y:S01]  /*259d0*/  IMAD R5, R2, R8, RZ ;  /* 0x0000000802057224 */ /* 0x000fe200078e02ff */
[----:B------:R-:W-:-:S05]  /*259e0*/  MOV R2, RZ ;  /* 0x000000ff00027202 */ /* 0x000fca0000000f00 */
        /* <DEDUP_REMOVED lines=23> */
[-C--:B------:R-:W-:Y:S02]  /*25b60*/  IABS R7, R4.reuse ;  /* 0x0000000400077213 */ /* 0x080fe40000000000 */
[----:B------:R-:W-:Y:S02]  /*25b70*/  IABS R6, R4 ;  /* 0x0000000400067213 */ /* 0x000fe40000000000 */
[----:B------:R-:W0:Y:S03]  /*25b80*/  I2F.RP R8, R7 ;  /* 0x0000000700087306 */ /* 0x000e260000209400 */
[----:B------:R-:W-:-:S05]  /*25b90*/  IMAD.MOV R6, RZ, RZ, -R6 ;  /* 0x000000ffff067224 */ /* 0x000fca00078e0a06 */
[----:B0-----:R-:W0:Y:S02]  /*25ba0*/  MUFU.RCP R8, R8 ;  /* 0x0000000800087308 */ /* 0x001e240000001000 */
[----:B0-----:R-:W-:-:S06]  /*25bb0*/  VIADD R9, R8, 0xffffffe ;  /* 0x0ffffffe08097836 */ /* 0x001fcc0000000000 */
[----:B------:R-:W0:Y:S02]  /*25bc0*/  F2I.FTZ.U32.TRUNC.NTZ R3, R9 ;  /* 0x0000000900037305 */ /* 0x000e24000021f000 */
[----:B0-----:R-:W-:-:S05]  /*25bd0*/  IADD3 R2, RZ, -R3, RZ ;  /* 0x80000003ff027210 */ /* 0x001fca0007ffe0ff */
        /* <DEDUP_REMOVED lines=15> */
[----:B------:R-:W-:Y:S01]  /*25cd0*/  @!P1 LOP3.LUT R3, RZ, R4, RZ, 0x33, !PT ;  /* 0x00000004ff039212 */ /* 0x000fe200078e33ff */
[----:B------:R-:W-:-:S04]  /*25ce0*/  IMAD.MOV R4, RZ, RZ, -R4 ;  /* 0x000000ffff047224 */ /* 0x000fc800078e0a04 */
[----:B------:R-:W-:Y:S01]  /*25cf0*/  IMAD R18, R3, R4, R0 ;  /* 0x0000000403127224 */ /* 0x000fe200078e0200 */
[----:B------:R-:W-:-:S05]  /*25d00*/  LOP3.LUT R0, RZ, R3, RZ, 0x33, !PT ;  /* 0x00000003ff007212 */ /* 0x000fca00078e33ff */
[----:B------:R-:W-:Y:S01]  /*25d10*/  IMAD.IADD R17, R17, 0x1, R0 ;  /* 0x0000000111117824 */ /* 0x000fe200078e0200 */
[----:B------:R-:W-:Y:S06]  /*25d20*/  BRA `(.L_x_10202) ;  /* 0x00000000001c7947 */ /* 0x000fec0003800000 */
.L_x_10194:
[----:B------:R-:W-:Y:S01]  /*25d30*/  UMOV UR4, URZ ;  /* 0x0000003f00047c82 */ /* 0x000fe20008000000 */
[----:B------:R-:W-:Y:S01]  /*25d40*/  UMOV UR5, URZ ;  /* 0x0000003f00057c82 */ /* 0x000fe20008000000 */
[----:B------:R-:W-:Y:S01]  /*25d50*/  ULDC UR6, c[0x0][0xc3c] ;  /* 0x00030f0000067ab9 */ /* 0x000fe20000000800 */
[----:B------:R-:W-:Y:S01]  /*25d60*/  MOV R16, R0 ;  /* 0x0000000000107202 */ /* 0x000fe20000000f00 */
[----:B------:R-:W-:Y:S02]  /*25d70*/  IMAD.U32 R17, RZ, RZ, UR4 ;  /* 0x00000004ff117e24 */ /* 0x000fe4000f8e00ff */
[----:B------:R-:W-:Y:S02]  /*25d80*/  IMAD.U32 R18, RZ, RZ, UR5 ;  /* 0x00000005ff127e24 */ /* 0x000fe4000f8e00ff */
[----:B------:R-:W-:-:S07]  /*25d90*/  IMAD.U32 R19, RZ, RZ, UR6 ;  /* 0x00000006ff137e24 */ /* 0x000fce000f8e00ff */
.L_x_10202:
        /* <DEDUP_REMOVED lines=12> */
.L_x_10191:
[----:B------:R-:W-:Y:S02]  /*25e60*/  ULDC UR4, c[0x0][0xc3c] ;  /* 0x00030f0000047ab9 */ /* 0x000fe40000000800 */
[----:B---3--:R-:W-:-:S13]  /*25e70*/  ISETP.GE.AND P0, PT, R19, UR4, PT ;  /* 0x0000000413007c0c */ /* 0x008fda000bf06270 */
[----:B------:R-:W-:Y:S05]  /*25e80*/  @!P0 BRA `(.L_x_10203) ;  /* 0xffffff9000188947 */ /* 0x000fea000383ffff */
[----:B------:R-:W-:Y:S05]  /*25e90*/  BSYNC B7 ;  /* 0x0000000000077941 */ /* 0x000fea0003800000 */
.L_x_10095:
[----:B-12---:R-:W2:Y:S01]  /*25ea0*/  LDL.LU R0, [R1+0x3c] ;  /* 0x00003c0001007983 */ /* 0x006ea20000300800 */
[----:B------:R-:W-:Y:S01]  /*25eb0*/  BSSY B0, `(.L_x_10204) ;  /* 0x000000b000007945 */ /* 0x000fe20003800000 */
[----:B------:R-:W1:Y:S01]  /*25ec0*/  S2R R5, SR_CgaCtaId ;  /* 0x0000000000057919 */ /* 0x000e620000008800 */
[----:B--2---:R-:W-:-:S05]  /*25ed0*/  VIADD R0, R0, 0x1 ;  /* 0x0000000100007836 */ /* 0x004fca0000000000 */
[----:B0-----:R-:W-:-:S04]  /*25ee0*/  LEA.HI R2, R0, R0, RZ, 0x1 ;  /* 0x0000000000027211 */ /* 0x001fc800078f08ff */
[----:B------:R-:W-:Y:S02]  /*25ef0*/  LOP3.LUT R3, R2, 0xfffffffe, RZ, 0xc0, !PT ;  /* 0xfffffffe02037812 */ /* 0x000fe400078ec0ff */
[----:B------:R-:W-:Y:S02]  /*25f00*/  MOV R2, 0x400 ;  /* 0x0000040000027802 */ /* 0x000fe40000000f00 */
[----:B------:R-:W-:Y:S02]  /*25f10*/  IADD3 R0, R0, -R3, RZ ;  /* 0x8000000300007210 */ /* 0x000fe40007ffe0ff */
[----:B-1----:R-:W-:Y:S02]  /*25f20*/  LEA R5, R5, R2, 0x18 ;  /* 0x0000000205057211 */ /* 0x002fe400078ec0ff */
[----:B------:R-:W-:-:S04]  /*25f30*/  SHF.L.U32 R0, R0, 0x1f, RZ ;  /* 0x0000001f00007819 */ /* 0x000fc800000006ff */
[----:B------:R-:W0:Y:S02]  /*25f40*/  SYNCS.PHASECHK.TRANS64.TRYWAIT P0, [R5+URZ+0x22820], R0 ;  /* 0x02282000050075a7 */ /* 0x000e24000800017f */
[----:B0-----:R-:W-:Y:S05]  /*25f50*/  @!P0 BRA `(.L_x_10205) ;  /* 0x0000007800388947 */ /* 0x001fea0003800000 */
.L_x_10485:
[----:B------:R-:W-:Y:S05]  /*25f60*/  BSYNC B0 ;  /* 0x0000000000007941 */ /* 0x000fea0003800000 */
.L_x_10204:
[----:B------:R-:W-:-:S03]  /*25f70*/  UMOV UR4, 0xffffffff ;  /* 0xffffffff00047882 */ /* 0x000fc60000000000 */
[----:B------:R-:W-:Y:S05]  /*25f80*/  BRA.DIV UR4, `(.L_x_10206) ;  /* 0x0000007a04407947 */ /* 0x000fea000b800000 */
[----:B0-----:R-:W0:Y:S02]  /*25f90*/  S2R R0, SR_TID.X ;  /* 0x0000000000007919 */ /* 0x001e240000002100 */
[----:B0-----:R-:W-:-:S04]  /*25fa0*/  SHF.R.U32.HI R0, RZ, 0x5, R0 ;  /* 0x00000005ff007819 */ /* 0x001fc80000011600 */
[----:B------:R-:W-:-:S05]  /*25fb0*/  LOP3.LUT R0, R0, 0x3, RZ, 0xc0, !PT ;  /* 0x0000000300007812 */ /* 0x000fca00078ec0ff */
[----:B------:R0:W1:Y:S02]  /*25fc0*/  SHFL.IDX PT, R14, R0, RZ, 0x1f ;  /* 0x00001fff000e7589 */ /* 0x00006400000e0000 */
.L_x_10488:
[----:B-1----:R-:W-:-:S13]  /*25fd0*/  ISETP.NE.AND P0, PT, R14, RZ, PT ;  /* 0x000000ff0e00720c */ /* 0x002fda0003f05270 */
[----:B------:R-:W-:Y:S05]  /*25fe0*/  @P0 BRA `(.L_x_9906) ;  /* 0x0000000000b80947 */ /* 0x000fea0003800000 */
[----:B------:R-:W-:-:S03]  /*25ff0*/  UMOV UR4, 0xffffffff ;  /* 0xffffffff00047882 */ /* 0x000fc60000000000 */
[----:B------:R-:W-:Y:S05]  /*26000*/  BRA.DIV UR4, `(.L_x_10207) ;  /* 0x0000007a04547947 */ /* 0x000fea000b800000 */
[----:B------:R-:W-:-:S13]  /*26010*/  ELECT P6, URZ, PT ;  /* 0x00000000003f782f */ /* 0x000fda00038c0000 */
.L_x_10491:
        /* <DEDUP_REMOVED lines=8> */
.L_x_10208:
        /* <DEDUP_REMOVED lines=8> */
.L_x_10492:
[----:B------:R-:W2:Y:S01]  /*26120*/  LDL.LU R4, [R1+0x4] ;  /* 0x0000040001047983 */ /* 0x000ea20000300800 */
[----:B------:R-:W-:Y:S02]  /*26130*/  SEL R34, R34, RZ, P2 ;  /* 0x000000ff22227207 */ /* 0x000fe40001000000 */
[----:B--2---:R-:W-:Y:S01]  /*26140*/  LOP3.LUT R0, R4, R0, RZ, 0x3c, !PT ;  /* 0x0000000004007212 */ /* 0x004fe200078e3cff */
[----:B------:R-:W-:Y:S06]  /*26150*/  @!P0 BRA `(.L_x_10210) ;  /* 0x0000000000048947 */ /* 0x000fec0003800000 */
[----:B------:R-:W-:Y:S01]  /*26160*/  BPT.TRAP 0x1 ;  /* 0x000000040000795c */ /* 0x000fe20000300000 */
.L_x_10210:
[----:B------:R-:W-:Y:S01]  /*26170*/  IMAD R5, R34, 0x8, R5 ;  /* 0x0000000822057824 */ /* 0x000fe200078e0205 */
[----:B------:R-:W-:-:S04]  /*26180*/  SHF.L.U32 R0, R0, 0x1f, RZ ;  /* 0x0000001f00007819 */ /* 0x000fc800000006ff */
[----:B------:R-:W1:Y:S02]  /*26190*/  SYNCS.PHASECHK.TRANS64.TRYWAIT P1, [R5+URZ+0x22840], R0 ;  /* 0x02284000050075a7 */ /* 0x000e64000802017f */
[----:B-1----:R-:W-:Y:S05]  /*261a0*/  @!P1 BRA `(.L_x_10211) ;  /* 0x0000007800209947 */ /* 0x002fea0003800000 */
.L_x_10493:
[----:B------:R-:W-:Y:S05]  /*261b0*/  @!P0 BRA `(.L_x_10212) ;  /* 0x0000000000048947 */ /* 0x000fea0003800000 */
[----:B------:R-:W-:Y:S01]  /*261c0*/  BPT.TRAP 0x1 ;  /* 0x000000040000795c */ /* 0x000fe20000300000 */
.L_x_10212:
[----:B------:R-:W2:Y:S02]  /*261d0*/  SYNCS.PHASECHK.TRANS64.TRYWAIT P1, [R3+URZ+0x22860], R2 ;  /* 0x02286002030075a7 */ /* 0x000ea4000802017f */
[----:B--2---:R-:W-:Y:S05]  /*261e0*/  @!P1 BRA `(.L_x_10213) ;  /* 0x0000007800249947 */ /* 0x004fea0003800000 */
.L_x_10494:
[----:B------:R-:W-:Y:S05]  /*261f0*/  @!P0 BRA `(.L_x_10214) ;  /* 0x0000000000048947 */ /* 0x000fea0003800000 */
[----:B------:R-:W-:Y:S01]  /*26200*/  BPT.TRAP 0x1 ;  /* 0x000000040000795c */ /* 0x000fe20000300000 */
.L_x_10214:
[----:B------:R-:W3:Y:S02]  /*26210*/  SYNCS.PHASECHK.TRANS64.TRYWAIT P1, [R5+URZ+0x22860], R0 ;  /* 0x02286000050075a7 */ /* 0x000ee4000802017f */
[----:B---3--:R-:W-:Y:S05]  /*26220*/  @!P1 BRA `(.L_x_10215) ;  /* 0x0000007800289947 */ /* 0x008fea0003800000 */
.L_x_10495:
[----:B------:R-:W-:Y:S05]  /*26230*/  @!P0 BRA `(.L_x_10216) ;  /* 0x0000000000048947 */ /* 0x000fea0003800000 */
[----:B------:R-:W-:Y:S01]  /*26240*/  BPT.TRAP 0x1 ;  /* 0x000000040000795c */ /* 0x000fe20000300000 */
.L_x_10216:
[----:B------:R-:W4:Y:S02]  /*26250*/  SYNCS.PHASECHK.TRANS64.TRYWAIT P1, [R3+URZ+0x22880], R2 ;  /* 0x02288002030075a7 */ /* 0x000f24000802017f */
[----:B----4-:R-:W-:Y:S05]  /*26260*/  @!P1 BRA `(.L_x_10217) ;  /* 0x00000078002c9947 */ /* 0x010fea0003800000 */
.L_x_10496:
[----:B------:R-:W-:Y:S05]  /*26270*/  @!P0 BRA `(.L_x_10218) ;  /* 0x0000000000048947 */ /* 0x000fea0003800000 */
[----:B------:R-:W-:Y:S01]  /*26280*/  BPT.TRAP 0x1 ;  /* 0x000000040000795c */ /* 0x000fe20000300000 */
.L_x_10218:
[----:B------:R0:W0:Y:S02]  /*26290*/  SYNCS.PHASECHK.TRANS64.TRYWAIT P0, [R5+URZ+0x22880], R0 ;  /* 0x02288000050075a7 */ /* 0x000024000800017f */
[----:B0-----:R-:W-:Y:S05]  /*262a0*/  @!P0 NANOSLEEP.SYNCS 0x989680 ;  /* 0x009896800000895d */ /* 0x001fea0003900000 */
[----:B------:R-:W0:Y:S02]  /*262b0*/  @!P0 SYNCS.PHASECHK.TRANS64 P0, [R5+URZ+0x22880], R0 ;  /* 0x02288000050085a7 */ /* 0x000e24000800007f */
[----:B0-----:R-:W-:Y:S05]  /*262c0*/  @!P0 BRA `(.L_x_10218) ;  /* 0xfffffffc00f08947 */ /* 0x001fea000383ffff */
.L_x_9906:
[----:B------:R-:W-:Y:S05]  /*262d0*/  BSYNC B8 ;  /* 0x0000000000087941 */ /* 0x000fea0003800000 */
.L_x_9903:
[----:B------:R-:W-:Y:S05]  /*262e0*/  EXIT ;  /* 0x000000000000794d */ /* 0x000fea0003800000 */
.L_x_9926:
[----:B0-----:R0:W1:Y:S02]  /*262f0*/  SYNCS.PHASECHK.TRANS64.TRYWAIT P6, [R88+URZ+0x22890], R100 ;  /* 0x02289064580075a7 */ /* 0x00106400080c017f */
[----:B-1----:R-:W-:Y:S05]  /*26300*/  @!P6 NANOSLEEP.SYNCS 0x989680 ;  /* 0x009896800000e95d */ /* 0x002fea0003900000 */
[----:B------:R-:W1:Y:S02]  /*26310*/  @!P6 SYNCS.PHASECHK.TRANS64 P6, [R88+URZ+0x22890], R100 ;  /* 0x022890645800e5a7 */ /* 0x000e6400080c007f */
[----:B-1----:R-:W-:Y:S05]  /*26320*/  @!P6 BRA `(.L_x_9926) ;  /* 0xfffffffc00f0e947 */ /* 0x002fea000383ffff */
[----:B------:R-:W-:Y:S05]  /*26330*/  BRA `(.L_x_10219) ;  /* 0xfffffdc800187947 */ /* 0x000fea000383ffff */
.L_x_9927:
        /* <DEDUP_REMOVED lines=8> */
.L_x_10221:
[----:B------:R-:W-:Y:S05]  /*263c0*/  BSYNC B1 ;  /* 0x0000000000017941 */ /* 0x000fea0003800000 */
.L_x_10220:
        /* <DEDUP_REMOVED lines=8> */
.L_x_10222:
[----:B------:R-:W-:Y:S05]  /*26450*/  BRA `(.L_x_10223) ;  /* 0xfffffdc400e47947 */ /* 0x000fea000383ffff */
.L_x_9936:
[----:B------:R-:W-:Y:S01]  /*26460*/  BSSY B1, `(.L_x_10224) ;  /* 0x0000008000017945 */ /* 0x000fe20003800000 */
[----:B------:R-:W-:Y:S01]  /*26470*/  IMAD.MOV.U32 R13, RZ, RZ, R102 ;  /* 0x000000ffff0d7224 */ /* 0x000fe200078e0066 */
[----:B------:R-:W-:Y:S01]  /*26480*/  MOV R12, 0x1 ;  /* 0x00000001000c7802 */ /* 0x000fe20000000f00 */
[----:B0---4-:R-:W-:Y:S02]  /*26490*/  IMAD.MOV.U32 R11, RZ, RZ, 0x1c1f ;  /* 0x00001c1fff0b7424 */ /* 0x011fe400078e00ff */
[----:B------:R-:W-:-:S07]  /*264a0*/  IMAD.MOV.U32 R15, RZ, RZ, -0x1 ;  /* 0xffffffffff0f7424 */ /* 0x000fce00078e00ff */
[----:B-123--:R-:W-:Y:S05]  /*264b0*/  WARPSYNC.COLLECTIVE R15, `(.L_x_10225) ;  /* 0x000000000f087348 */ /* 0x00efea0003c00000 */
[----:B---3--:R0:W3:Y:S02]  /*264c0*/  SHFL.IDX P6, R14, R13, R12, R11 ;  /* 0x0000000c0d0e7389 */ /* 0x0080e400000c000b */
[----:B0123--:R-:W-:Y:S01]  /*264d0*/  ENDCOLLECTIVE ;  /* 0x000000000000791b */ /* 0x00ffe20003800000 */
.L_x_10225:
[----:B------:R-:W-:Y:S05]  /*264e0*/  BSYNC B1 ;  /* 0x0000000000017941 */ /* 0x000fea0003800000 */
.L_x_10224:
        /* <DEDUP_REMOVED lines=8> */
.L_x_10226:
[----:B------:R-:W-:Y:S05]  /*26570*/  BRA `(.L_x_10227) ;  /* 0xfffffdd4006c7947 */ /* 0x000fea000383ffff */
.L_x_9945:
[----:B------:R-:W-:Y:S01]  /*26580*/  BSSY B1, `(.L_x_10228) ;  /* 0x0000008000017945 */ /* 0x000fe20003800000 */
[----:B------:R-:W-:Y:S01]  /*26590*/  IMAD.MOV.U32 R13, RZ, RZ, R102 ;  /* 0x000000ffff0d7224 */ /* 0x000fe200078e0066 */
[----:B0---4-:R-:W-:Y:S01]  /*265a0*/  MOV R11, 0x1c1f ;  /* 0x00001c1f000b7802 */ /* 0x011fe20000000f00 */
[----:B------:R-:W-:Y:S02]  /*265b0*/  IMAD.MOV.U32 R12, RZ, RZ, 0x2 ;  /* 0x00000002ff0c7424 */ /* 0x000fe400078e00ff */
[----:B------:R-:W-:-:S07]  /*265c0*/  IMAD.MOV.U32 R15, RZ, RZ, -0x1 ;  /* 0xffffffffff0f7424 */ /* 0x000fce00078e00ff */
[----:B-123--:R-:W-:Y:S05]  /*265d0*/  WARPSYNC.COLLECTIVE R15, `(.L_x_10229) ;  /* 0x000000000f087348 */ /* 0x00efea0003c00000 */
[----:B------:R0:W4:Y:S02]  /*265e0*/  SHFL.IDX P6, R14, R13, R12, R11 ;  /* 0x0000000c0d0e7389 */ /* 0x00012400000c000b */
[----:B01234-:R-:W-:Y:S01]  /*265f0*/  ENDCOLLECTIVE ;  /* 0x000000000000791b */ /* 0x01ffe20003800000 */
.L_x_10229:
[----:B------:R-:W-:Y:S05]  /*26600*/  BSYNC B1 ;  /* 0x0000000000017941 */ /* 0x000fea0003800000 */
.L_x_10228:
        /* <DEDUP_REMOVED lines=8> */
.L_x_10230:
[----:B------:R-:W-:Y:S05]  /*26690*/  BRA `(.L_x_10231) ;  /* 0xfffffde400007947 */ /* 0x000fea000383ffff */
.L_x_9955:
[----:B-1----:R1:W2:Y:S02]  /*266a0*/  SYNCS.PHASECHK.TRANS64.TRYWAIT P3, [R88+URZ+0x22890], R100 ;  /* 0x02289064580075a7 */ /* 0x0022a4000806017f */
[----:B--2---:R-:W-:Y:S05]  /*266b0*/  @!P3 NANOSLEEP.SYNCS 0x989680 ;  /* 0x009896800000b95d */ /* 0x004fea0003900000 */
[----:B------:R-:W2:Y:S02]  /*266c0*/  @!P3 SYNCS.PHASECHK.TRANS64 P3, [R88+URZ+0x22890], R100 ;  /* 0x022890645800b5a7 */ /* 0x000ea4000806007f */
[----:B--2---:R-:W-:Y:S05]  /*266d0*/  @!P3 BRA `(.L_x_9955) ;  /* 0xfffffffc00f0b947 */ /* 0x004fea000383ffff */
[----:B------:R-:W-:Y:S05]  /*266e0*/  BRA `(.L_x_10232) ;  /* 0xfffffdf400e47947 */ /* 0x000fea000383ffff */
.L_x_9956:
        /* <DEDUP_REMOVED lines=8> */
.L_x_10234:
[----:B------:R-:W-:Y:S05]  /*26770*/  BSYNC B1 ;  /* 0x0000000000017941 */ /* 0x000fea0003800000 */
.L_x_10233:
        /* <DEDUP_REMOVED lines=8> */
.L_x_10235:
[----:B------:R-:W-:Y:S01]  /*26800*/  IMAD.MOV.U32 R106, RZ, RZ, R14 ;  /* 0x000000ffff6a7224 */ /* 0x000fe200078e000e */
[----:B------:R-:W-:Y:S06]  /*26810*/  BRA `(.L_x_10236) ;  /* 0xfffffdf400b07947 */ /* 0x000fec000383ffff */
.L_x_9961:
        /* <DEDUP_REMOVED lines=8> */
.L_x_10238:
[----:B------:R-:W-:Y:S05]  /*268a0*/  BSYNC B1 ;  /* 0x0000000000017941 */ /* 0x000fea0003800000 */
.L_x_10237:
        /* <DEDUP_REMOVED lines=8> */
.L_x_10239:
[----:B------:R-:W-:Y:S05]  /*26930*/  BRA `(.L_x_10240) ;  /* 0xfffffe0400487947 */ /* 0x000fea000383ffff */
.L_x_9966:
        /* <DEDUP_REMOVED lines=8> */
.L_x_10242:
[----:B------:R-:W-:Y:S05]  /*269c0*/  BSYNC B1 ;  /* 0x0000000000017941 */ /* 0x000fea0003800000 */
.L_x_10241:
        /* <DEDUP_REMOVED lines=8> */
.L_x_10243:
[----:B------:R-:W-:Y:S05]  /*26a50*/  BRA `(.L_x_10244) ;  /* 0xfffffe1000fc7947 */ /* 0x000fea000383ffff */
.L_x_9971:
[----:B0-----:R0:W1:Y:S02]  /*26a60*/  SYNCS.PHASECHK.TRANS64.TRYWAIT P2, [R88+URZ+0x22890], R100 ;  /* 0x02289064580075a7 */ /* 0x001064000804017f */
[----:B-1----:R-:W-:Y:S05]  /*26a70*/  @!P2 NANOSLEEP.SYNCS 0x989680 ;  /* 0x009896800000a95d */ /* 0x002fea0003900000 */
[----:B------:R-:W1:Y:S02]  /*26a80*/  @!P2 SYNCS.PHASECHK.TRANS64 P2, [R88+URZ+0x22890], R100 ;  /* 0x022890645800a5a7 */ /* 0x000e64000804007f */
[----:B-1----:R-:W-:Y:S05]  /*26a90*/  @!P2 BRA `(.L_x_9971) ;  /* 0xfffffffc00f0a947 */ /* 0x002fea000383ffff */
[----:B------:R-:W-:Y:S05]  /*26aa0*/  BRA `(.L_x_10245) ;  /* 0xfffffe2000fc7947 */ /* 0x000fea000383ffff */
.L_x_9972:
        /* <DEDUP_REMOVED lines=8> */
.L_x_10247:
[----:B------:R-:W-:Y:S05]  /*26b30*/  BSYNC B1 ;  /* 0x0000000000017941 */ /* 0x000fea0003800000 */
.L_x_10246:
        /* <DEDUP_REMOVED lines=8> */
.L_x_10248:
[----:B------:R-:W-:Y:S05]  /*26bc0*/  BRA `(.L_x_10249) ;  /* 0xfffffe2400207947 */ /* 0x000fea000383ffff */
.L_x_9975:
        /* <DEDUP_REMOVED lines=8> */
.L_x_10251:
[----:B------:R-:W-:Y:S05]  /*26c50*/  BSYNC B1 ;  /* 0x0000000000017941 */ /* 0x000fea0003800000 */
.L_x_10250:
        /* <DEDUP_REMOVED lines=8> */
.L_x_10252:
[----:B------:R-:W-:Y:S05]  /*26ce0*/  BRA `(.L_x_10253) ;  /* 0xfffffe2400247947 */ /* 0x000fea000383ffff */
.L_x_9978:
        /* <DEDUP_REMOVED lines=8> */
.L_x_10255:
[----:B------:R-:W-:Y:S05]  /*26d70*/  BSYNC B1 ;  /* 0x0000000000017941 */ /* 0x000fea0003800000 */
.L_x_10254:
        /* <DEDUP_REMOVED lines=8> */
.L_x_10256:
[----:B------:R-:W-:Y:S05]  /*26e00*/  BRA `(.L_x_10257) ;  /* 0xfffffe24002c7947 */ /* 0x000fea000383ffff */
.L_x_9982:
[----:B------:R0:W0:Y:S02]  /*26e10*/  SYNCS.PHASECHK.TRANS64.TRYWAIT P3, [R88+URZ+0x228b0], R100 ;  /* 0x0228b064580075a7 */ /* 0x000024000806017f */
[----:B0-----:R-:W-:Y:S05]  /*26e20*/  @!P3 NANOSLEEP.SYNCS 0x989680 ;  /* 0x009896800000b95d */ /* 0x001fea0003900000 */
[----:B------:R-:W0:Y:S02]  /*26e30*/  @!P3 SYNCS.PHASECHK.TRANS64 P3, [R88+URZ+0x228b0], R100 ;  /* 0x0228b0645800b5a7 */ /* 0x000e24000806007f */
[----:B0-----:R-:W-:Y:S05]  /*26e40*/  @!P3 BRA `(.L_x_9982) ;  /* 0xfffffffc00f0b947 */ /* 0x001fea000383ffff */
[----:B------:R-:W-:Y:S05]  /*26e50*/  BRA `(.L_x_10258) ;  /* 0xfffffe2400a47947 */ /* 0x000fea000383ffff */
.L_x_9992:
[----:B------:R-:W0:Y:S01]  /*26e60*/  S2R R0, SR_TID.X ;  /* 0x0000000000007919 */ /* 0x000e220000002100 */
[----:B------:R-:W-:Y:S01]  /*26e70*/  BSSY B0, `(.L_x_10259) ;  /* 0x000000c000007945 */ /* 0x000fe20003800000 */
[----:B------:R-:W-:Y:S01]  /*26e80*/  IMAD.MOV.U32 R12, RZ, RZ, RZ ;  /* 0x000000ffff0c7224 */ /* 0x000fe200078e00ff */
[----:B------:R-:W-:Y:S01]  /*26e90*/  MOV R11, 0x1f ;  /* 0x0000001f000b7802 */ /* 0x000fe20000000f00 */
        /* <DEDUP_REMOVED lines=9> */
.L_x_10260:
[----:B------:R-:W-:Y:S05]  /*26f30*/  BSYNC B0 ;  /* 0x0000000000007941 */ /* 0x000fea0003800000 */
.L_x_10259:
[----:B------:R-:W-:Y:S01]  /*26f40*/  IMAD.MOV.U32 R188, RZ, RZ, R14 ;  /* 0x000000ffffbc7224 */ /* 0x000fe200078e000e */
[----:B------:R-:W-:Y:S06]  /*26f50*/  BRA `(.L_x_10261) ;  /* 0xfffffe2c00dc7947 */ /* 0x000fec000383ffff */
.L_x_10004:
        /* <DEDUP_REMOVED lines=8> */
.L_x_10263:
[----:B------:R-:W-:Y:S05]  /*26fe0*/  BSYNC B1 ;  /* 0x0000000000017941 */ /* 0x000fea0003800000 */
.L_x_10262:
        /* <DEDUP_REMOVED lines=8> */
.L_x_10264:
[----:B------:R-:W-:Y:S02]  /*27070*/  IMAD.MOV.U32 R13, RZ, RZ, R8 ;  /* 0x000000ffff0d7224 */ /* 0x000fe400078e0008 */
[----:B------:R-:W-:-:S07]  /*27080*/  IMAD.MOV.U32 R3, RZ, RZ, R14 ;  /* 0x000000ffff037224 */ /* 0x000fce00078e000e */
[----:B------:R-:W-:Y:S05]  /*27090*/  WARPSYNC.COLLECTIVE R15, `(.L_x_10265) ;  /* 0x000000000f087348 */ /* 0x000fea0003c00000 */
[----:B------:R0:W1:Y:S02]  /*270a0*/  SHFL.IDX P6, R14, R13, R12, R11 ;  /* 0x0000000c0d0e7389 */ /* 0x00006400000c000b */
[----:B01----:R-:W-:Y:S01]  /*270b0*/  ENDCOLLECTIVE ;  /* 0x000000000000791b */ /* 0x003fe20003800000 */
.L_x_10265:
[----:B------:R-:W-:Y:S01]  /*270c0*/  MOV R13, R7 ;  /* 0x00000007000d7202 */ /* 0x000fe20000000f00 */
[----:B------:R-:W-:-:S07]  /*270d0*/  IMAD.MOV.U32 R4, RZ, RZ, R14 ;  /* 0x000000ffff047224 */ /* 0x000fce00078e000e */
[----:B------:R-:W-:Y:S05]  /*270e0*/  WARPSYNC.COLLECTIVE R15, `(.L_x_10266) ;  /* 0x000000000f087348 */ /* 0x000fea0003c00000 */
[----:B------:R0:W1:Y:S02]  /*270f0*/  SHFL.IDX P6, R14, R13, R12, R11 ;  /* 0x0000000c0d0e7389 */ /* 0x00006400000c000b */
[----:B01----:R-:W-:Y:S01]  /*27100*/  ENDCOLLECTIVE ;  /* 0x000000000000791b */ /* 0x003fe20003800000 */
.L_x_10266:
[----:B------:R-:W-:Y:S05]  /*27110*/  BRA `(.L_x_10267) ;  /* 0xfffffe3400dc7947 */ /* 0x000fea000383ffff */
.L_x_10007:
        /* <DEDUP_REMOVED lines=8> */
.L_x_10269:
[----:B------:R-:W-:Y:S05]  /*271a0*/  BSYNC B1 ;  /* 0x0000000000017941 */ /* 0x000fea0003800000 */
.L_x_10268:
        /* <DEDUP_REMOVED lines=8> */
.L_x_10270:
[----:B------:R-:W-:Y:S01]  /*27230*/  IMAD.MOV.U32 R13, RZ, RZ, R8 ;  /* 0x000000ffff0d7224 */ /* 0x000fe200078e0008 */
[----:B------:R-:W-:-:S07]  /*27240*/  MOV R3, R14 ;  /* 0x0000000e00037202 */ /* 0x000fce0000000f00 */
[----:B------:R-:W-:Y:S05]  /*27250*/  WARPSYNC.COLLECTIVE R15, `(.L_x_10271) ;  /* 0x000000000f087348 */ /* 0x000fea0003c00000 */
[----:B------:R0:W1:Y:S02]  /*27260*/  SHFL.IDX P6, R14, R13, R12, R11 ;  /* 0x0000000c0d0e7389 */ /* 0x00006400000c000b */
[----:B01----:R-:W-:Y:S01]  /*27270*/  ENDCOLLECTIVE ;  /* 0x000000000000791b */ /* 0x003fe20003800000 */
.L_x_10271:
[----:B------:R-:W-:Y:S02]  /*27280*/  IMAD.MOV.U32 R13, RZ, RZ, R7 ;  /* 0x000000ffff0d7224 */ /* 0x000fe400078e0007 */
[----:B------:R-:W-:-:S07]  /*27290*/  IMAD.MOV.U32 R4, RZ, RZ, R14 ;  /* 0x000000ffff047224 */ /* 0x000fce00078e000e */
[----:B------:R-:W-:Y:S05]  /*272a0*/  WARPSYNC.COLLECTIVE R15, `(.L_x_10272) ;  /* 0x000000000f087348 */ /* 0x000fea0003c00000 */
[----:B------:R0:W1:Y:S02]  /*272b0*/  SHFL.IDX P6, R14, R13, R12, R11 ;  /* 0x0000000c0d0e7389 */ /* 0x00006400000c000b */
[----:B01----:R-:W-:Y:S01]  /*272c0*/  ENDCOLLECTIVE ;  /* 0x000000000000791b */ /* 0x003fe20003800000 */
.L_x_10272:
[----:B------:R-:W-:Y:S05]  /*272d0*/  BRA `(.L_x_10273) ;  /* 0xfffffe3800007947 */ /* 0x000fea000383ffff */
.L_x_10011:
[----:B0-----:R0:W1:Y:S02]  /*272e0*/  SYNCS.PHASECHK.TRANS64.TRYWAIT P0, [R18+URZ+0x22800], R5 ;  /* 0x02280005120075a7 */ /* 0x001064000800017f */
[----:B-1----:R-:W-:Y:S05]  /*272f0*/  @!P0 NANOSLEEP.SYNCS 0x989680 ;  /* 0x009896800000895d */ /* 0x002fea0003900000 */
[----:B------:R-:W1:Y:S02]  /*27300*/  @!P0 SYNCS.PHASECHK.TRANS64 P0, [R18+URZ+0x22800], R5 ;  /* 0x02280005120085a7 */ /* 0x000e64000800007f */
[----:B-1----:R-:W-:Y:S05]  /*27310*/  @!P0 BRA `(.L_x_10011) ;  /* 0xfffffffc00f08947 */ /* 0x002fea000383ffff */
[----:B------:R-:W-:Y:S05]  /*27320*/  BRA `(.L_x_10274) ;  /* 0xfffffe3800b47947 */ /* 0x000fea000383ffff */
.L_x_10019:
[----:B------:R-:W0:Y:S01]  /*27330*/  LDC R39, c[0x0][0x3f4] ;  /* 0x0000fd00ff277b82 */ /* 0x000e220000000800 */
        /* <DEDUP_REMOVED lines=8> */
.L_x_10276:
[----:B------:R-:W-:Y:S05]  /*273c0*/  BSYNC B1 ;  /* 0x0000000000017941 */ /* 0x000fea0003800000 */
.L_x_10275:
[----:B------:R-:W-:Y:S01]  /*273d0*/  IMAD.MOV.U32 R13, RZ, RZ, R35 ;  /* 0x000000ffff0d7224 */ /* 0x000fe200078e0023 */
[----:B------:R-:W-:Y:S01]  /*273e0*/  MOV R12, RZ ;  /* 0x000000ff000c7202 */ /* 0x000fe20000000f00 */
[----:B------:R-:W-:Y:S01]  /*273f0*/  IMAD.MOV.U32 R11, RZ, RZ, 0x1c1f ;  /* 0x00001c1fff0b7424 */ /* 0x000fe200078e00ff */
[----:B------:R-:W-:Y:S01]  /*27400*/  ISETP.GE.AND P0, PT, R16, R39, PT ;  /* 0x000000271000720c */ /* 0x000fe20003f06270 */
[----:B------:R-:W-:Y:S02]  /*27410*/  IMAD.MOV.U32 R15, RZ, RZ, -0x1 ;  /* 0xffffffffff0f7424 */ /* 0x000fe400078e00ff */
[----:B------:R-:W-:Y:S02]  /*27420*/  IMAD.MOV.U32 R3, RZ, RZ, R14 ;  /* 0x000000ffff037224 */ /* 0x000fe400078e000e */
[----:B------:R-:W-:-:S08]  /*27430*/  IMAD R34, R191, R34, RZ ;  /* 0x00000022bf227224 */ /* 0x000fd000078e02ff */
[----:B------:R-:W-:Y:S05]  /*27440*/  WARPSYNC.COLLECTIVE R15, `(.L_x_10277) ;  /* 0x000000000f087348 */ /* 0x000fea0003c00000 */
[----:B------:R0:W1:Y:S02]  /*27450*/  SHFL.IDX P6, R14, R13, R12, R11 ;  /* 0x0000000c0d0e7389 */ /* 0x00006400000c000b */
[----:B01----:R-:W-:Y:S01]  /*27460*/  ENDCOLLECTIVE ;  /* 0x000000000000791b */ /* 0x003fe20003800000 */
.L_x_10277:
[----:B------:R-:W-:Y:S01]  /*27470*/  ISETP.GE.OR P1, PT, R38, R34, P0 ;  /* 0x000000222600720c */ /* 0x000fe20000726670 */
[----:B------:R-:W-:Y:S02]  /*27480*/  IMAD.MOV.U32 R13, RZ, RZ, R37 ;  /* 0x000000ffff0d7224 */ /* 0x000fe400078e0025 */
[----:B------:R-:W-:-:S10]  /*27490*/  IMAD.MOV.U32 R5, RZ, RZ, R14 ;  /* 0x000000ffff057224 */ /* 0x000fd400078e000e */
[----:B------:R-:W-:Y:S05]  /*274a0*/  WARPSYNC.COLLECTIVE R15, `(.L_x_10278) ;  /* 0x000000000f087348 */ /* 0x000fea0003c00000 */
[----:B------:R0:W1:Y:S02]  /*274b0*/  SHFL.IDX P6, R14, R13, R12, R11 ;  /* 0x0000000c0d0e7389 */ /* 0x00006400000c000b */
[----:B01----:R-:W-:Y:S01]  /*274c0*/  ENDCOLLECTIVE ;  /* 0x000000000000791b */ /* 0x003fe20003800000 */
.L_x_10278:
[----:B------:R-:W-:-:S05]  /*274d0*/  @!P1 IADD3 R0, P2, R16, R5, RZ ;  /* 0x0000000510009210 */ /* 0x000fca0007f5e0ff */
[----:B------:R-:W-:Y:S02]  /*274e0*/  @!P1 IMAD.X R5, R3, 0x1, R17, P2 ;  /* 0x0000000103059824 */ /* 0x000fe400010e0611 */
[----:B------:R-:W-:Y:S02]  /*274f0*/  @!P1 IMAD.MOV.U32 R4, RZ, RZ, R0 ;  /* 0x000000ffff049224 */ /* 0x000fe400078e0000 */
[----:B------:R-:W-:Y:S01]  /*27500*/  IMAD.MOV.U32 R13, RZ, RZ, R9 ;  /* 0x000000ffff0d7224 */ /* 0x000fe200078e0009 */
[----:B------:R-:W-:-:S07]  /*27510*/  MOV R7, R14 ;  /* 0x0000000e00077202 */ /* 0x000fce0000000f00 */
[----:B------:R-:W-:Y:S05]  /*27520*/  WARPSYNC.COLLECTIVE R15, `(.L_x_10279) ;  /* 0x000000000f087348 */ /* 0x000fea0003c00000 */
[----:B------:R0:W1:Y:S02]  /*27530*/  SHFL.IDX P6, R14, R13, R12, R11 ;  /* 0x0000000c0d0e7389 */ /* 0x00006400000c000b */
[----:B01----:R-:W-:Y:S01]  /*27540*/  ENDCOLLECTIVE ;  /* 0x000000000000791b */ /* 0x003fe20003800000 */
.L_x_10279:
[----:B------:R-:W-:Y:S01]  /*27550*/  ULDC.64 UR4, c[0x0][0x208] ;  /* 0x0000820000047ab9 */ /* 0x000fe20000000a00 */
[----:B------:R-:W-:-:S05]  /*27560*/  @!P1 IADD3 R14, P3, R16, R14, RZ ;  /* 0x0000000e100e9210 */ /* 0x000fca0007f7e0ff */
[----:B------:R-:W-:Y:S01]  /*27570*/  @!P1 IMAD.X R3, R7, 0x1, R17, P3 ;  /* 0x0000000107039824 */ /* 0x000fe200018e0611 */
[----:B------:R-:W-:Y:S01]  /*27580*/  @!P1 MOV R24, R14 ;  /* 0x0000000e00189202 */ /* 0x000fe20000000f00 */
[----:B------:R-:W5:Y:S02]  /*27590*/  @!P1 LD.E.128 R4, desc[UR4][R4.64] ;  /* 0x0000000404049980 */ /* 0x000f64000c101d00 */
        /* <DEDUP_REMOVED lines=11> */
.L_x_10280:
[----:B------:R-:W-:Y:S01]  /*27650*/  MOV R13, R35 ;  /* 0x00000023000d7202 */ /* 0x000fe20000000f00 */
[----:B------:R-:W-:-:S07]  /*27660*/  IMAD.MOV.U32 R3, RZ, RZ, R14 ;  /* 0x000000ffff037224 */ /* 0x000fce00078e000e */
[----:B------:R-:W-:Y:S05]  /*27670*/  WARPSYNC.COLLECTIVE R15, `(.L_x_10281) ;  /* 0x000000000f087348 */ /* 0x000fea0003c00000 */
[----:B------:R0:W1:Y:S02]  /*27680*/  SHFL.IDX P6, R14, R13, R12, R11 ;  /* 0x0000000c0d0e7389 */ /* 0x00006400000c000b */
[----:B01----:R-:W-:Y:S01]  /*27690*/  ENDCOLLECTIVE ;  /* 0x000000000000791b */ /* 0x003fe20003800000 */
.L_x_10281:
[----:B------:R-:W-:Y:S02]  /*276a0*/  IMAD.MOV.U32 R13, RZ, RZ, R37 ;  /* 0x000000ffff0d7224 */ /* 0x000fe400078e0025 */
[----:B------:R-:W-:-:S07]  /*276b0*/  IMAD.MOV.U32 R35, RZ, RZ, R14 ;  /* 0x000000ffff237224 */ /* 0x000fce00078e000e */
[----:B------:R-:W-:Y:S05]  /*276c0*/  WARPSYNC.COLLECTIVE R15, `(.L_x_10282) ;  /* 0x000000000f087348 */ /* 0x000fea0003c00000 */
[----:B------:R0:W1:Y:S02]  /*276d0*/  SHFL.IDX P6, R14, R13, R12, R11 ;  /* 0x0000000c0d0e7389 */ /* 0x00006400000c000b */
[----:B01----:R-:W-:Y:S01]  /*276e0*/  ENDCOLLECTIVE ;  /* 0x000000000000791b */ /* 0x003fe20003800000 */
.L_x_10282:
[----:B------:R-:W-:Y:S02]  /*276f0*/  IMAD.MOV.U32 R13, RZ, RZ, R9 ;  /* 0x000000ffff0d7224 */ /* 0x000fe400078e0009 */
[----:B------:R-:W-:-:S07]  /*27700*/  IMAD.MOV.U32 R37, RZ, RZ, R14 ;  /* 0x000000ffff257224 */ /* 0x000fce00078e000e */
[----:B------:R-:W-:Y:S05]  /*27710*/  WARPSYNC.COLLECTIVE R15, `(.L_x_10283) ;  /* 0x000000000f087348 */ /* 0x000fea0003c00000 */
[----:B------:R0:W1:Y:S02]  /*27720*/  SHFL.IDX P6, R14, R13, R12, R11 ;  /* 0x0000000c0d0e7389 */ /* 0x00006400000c000b */
[----:B01----:R-:W-:Y:S01]  /*27730*/  ENDCOLLECTIVE ;  /* 0x000000000000791b */ /* 0x003fe20003800000 */
.L_x_10283:
[----:B------:R-:W-:Y:S01]  /*27740*/  @!P1 MOV R32, R4 ;  /* 0x0000000400209202 */ /* 0x000fe20000000f00 */
[----:B------:R-:W-:Y:S01]  /*27750*/  @!P1 IMAD.MOV.U32 R33, RZ, RZ, R5 ;  /* 0x000000ffff219224 */ /* 0x000fe200078e0005 */
[----:B------:R-:W-:Y:S01]  /*27760*/  CS2R R4, SRZ ;  /* 0x0000000000047805 */ /* 0x000fe2000001ff00 */
[----:B------:R-:W-:Y:S02]  /*27770*/  @!P1 IMAD.MOV.U32 R30, RZ, RZ, R6 ;  /* 0x000000ffff1e9224 */ /* 0x000fe400078e0006 */
[----:B------:R-:W-:Y:S02]  /*27780*/  @!P1 IMAD.MOV.U32 R31, RZ, RZ, R7 ;  /* 0x000000ffff1f9224 */ /* 0x000fe400078e0007 */
[----:B------:R-:W-:Y:S01]  /*27790*/  @!P1 IMAD.MOV.U32 R28, RZ, RZ, R24 ;  /* 0x000000ffff1c9224 */ /* 0x000fe200078e0018 */
[----:B------:R-:W-:Y:S01]  /*277a0*/  @!P1 MOV R29, R25 ;  /* 0x00000019001d9202 */ /* 0x000fe20000000f00 */
[----:B------:R-:W-:Y:S02]  /*277b0*/  @!P1 IMAD.MOV.U32 R20, RZ, RZ, R26 ;  /* 0x000000ffff149224 */ /* 0x000fe400078e001a */
[----:B------:R-:W-:Y:S01]  /*277c0*/  @!P1 IMAD.MOV.U32 R21, RZ, RZ, R27 ;  /* 0x000000ffff159224 */ /* 0x000fe200078e001b */
[----:B------:R-:W-:Y:S06]  /*277d0*/  BRA `(.L_x_10284) ;  /* 0xfffffe5800607947 */ /* 0x000fec000383ffff */
.L_x_10023:
[----:B0-----:R0:W1:Y:S02]  /*277e0*/  SYNCS.PHASECHK.TRANS64.TRYWAIT P1, [R18+URZ+0x22800], R3 ;  /* 0x02280003120075a7 */ /* 0x001064000802017f */
[----:B-1----:R-:W-:Y:S05]  /*277f0*/  @!P1 NANOSLEEP.SYNCS 0x989680 ;  /* 0x009896800000995d */ /* 0x002fea0003900000 */
[----:B------:R-:W1:Y:S02]  /*27800*/  @!P1 SYNCS.PHASECHK.TRANS64 P1, [R18+URZ+0x22800], R3 ;  /* 0x02280003120095a7 */ /* 0x000e64000802007f */
[----:B-1----:R-:W-:Y:S05]  /*27810*/  @!P1 BRA `(.L_x_10023) ;  /* 0xfffffffc00f09947 */ /* 0x002fea000383ffff */
[----:B------:R-:W-:Y:S05]  /*27820*/  BRA `(.L_x_10285) ;  /* 0xfffffe5800d07947 */ /* 0x000fea000383ffff */
.L_x_10029:
[----:B-1----:R1:W2:Y:S02]  /*27830*/  SYNCS.PHASECHK.TRANS64.TRYWAIT P0, [R0+URZ+0x22830], R5 ;  /* 0x02283005000075a7 */ /* 0x0022a4000800017f */
[----:B--2---:R-:W-:Y:S05]  /*27840*/  @!P0 NANOSLEEP.SYNCS 0x989680 ;  /* 0x009896800000895d */ /* 0x004fea0003900000 */
[----:B------:R-:W2:Y:S02]  /*27850*/  @!P0 SYNCS.PHASECHK.TRANS64 P0, [R0+URZ+0x22830], R5 ;  /* 0x02283005000085a7 */ /* 0x000ea4000800007f */
[----:B--2---:R-:W-:Y:S05]  /*27860*/  @!P0 BRA `(.L_x_10029) ;  /* 0xfffffffc00f08947 */ /* 0x004fea000383ffff */
[----:B------:R-:W-:Y:S05]  /*27870*/  BRA `(.L_x_10028) ;  /* 0xfffffe7800fc7947 */ /* 0x000fea000383ffff */
.L_x_10036:
[----:B-1----:R1:W2:Y:S02]  /*27880*/  SYNCS.PHASECHK.TRANS64.TRYWAIT P3, [R15+URZ+0x22830], R14 ;  /* 0x0228300e0f0075a7 */ /* 0x0022a4000806017f */
[----:B--2---:R-:W-:Y:S05]  /*27890*/  @!P3 NANOSLEEP.SYNCS 0x989680 ;  /* 0x009896800000b95d */ /* 0x004fea0003900000 */
[----:B------:R-:W2:Y:S02]  /*278a0*/  @!P3 SYNCS.PHASECHK.TRANS64 P3, [R15+URZ+0x22830], R14 ;  /* 0x0228300e0f00b5a7 */ /* 0x000ea4000806007f */
[----:B--2---:R-:W-:Y:S05]  /*278b0*/  @!P3 BRA `(.L_x_10036) ;  /* 0xfffffffc00f0b947 */ /* 0x004fea000383ffff */
[----:B------:R-:W-:Y:S05]  /*278c0*/  BRA `(.L_x_10035) ;  /* 0xfffffeb800207947 */ /* 0x000fea000383ffff */
.L_x_10040:
[----:B-1----:R1:W2:Y:S02]  /*278d0*/  SYNCS.PHASECHK.TRANS64.TRYWAIT P2, [R15+URZ+0x22850], R14 ;  /* 0x0228500e0f0075a7 */ /* 0x0022a4000804017f */
[----:B--2---:R-:W-:Y:S05]  /*278e0*/  @!P2 NANOSLEEP.SYNCS 0x989680 ;  /* 0x009896800000a95d */ /* 0x004fea0003900000 */
[----:B------:R-:W2:Y:S02]  /*278f0*/  @!P2 SYNCS.PHASECHK.TRANS64 P2, [R15+URZ+0x22850], R14 ;  /* 0x0228500e0f00a5a7 */ /* 0x000ea4000804007f */
[----:B--2---:R-:W-:Y:S05]  /*27900*/  @!P2 BRA `(.L_x_10040) ;  /* 0xfffffffc00f0a947 */ /* 0x004fea000383ffff */
[----:B------:R-:W-:Y:S05]  /*27910*/  BRA `(.L_x_10037) ;  /* 0xfffffec400447947 */ /* 0x000fea000383ffff */
.L_x_10049:
[----:B-1----:R1:W2:Y:S02]  /*27920*/  SYNCS.PHASECHK.TRANS64.TRYWAIT P0, [R14+URZ+0x22830], R15 ;  /* 0x0228300f0e0075a7 */ /* 0x0022a4000800017f */
[----:B--2---:R-:W-:Y:S05]  /*27930*/  @!P0 NANOSLEEP.SYNCS 0x989680 ;  /* 0x009896800000895d */ /* 0x004fea0003900000 */
[----:B------:R-:W2:Y:S02]  /*27940*/  @!P0 SYNCS.PHASECHK.TRANS64 P0, [R14+URZ+0x22830], R15 ;  /* 0x0228300f0e0085a7 */ /* 0x000ea4000800007f */
[----:B--2---:R-:W-:Y:S05]  /*27950*/  @!P0 BRA `(.L_x_10049) ;  /* 0xfffffffc00f08947 */ /* 0x004fea000383ffff */
[----:B------:R-:W-:Y:S05]  /*27960*/  BRA `(.L_x_10048) ;  /* 0xfffffef800d47947 */ /* 0x000fea000383ffff */
.L_x_10053:
[----:B-1----:R1:W2:Y:S02]  /*27970*/  SYNCS.PHASECHK.TRANS64.TRYWAIT P0, [R15+URZ+0x22850], R14 ;  /* 0x0228500e0f0075a7 */ /* 0x0022a4000800017f */
[----:B--2---:R-:W-:Y:S05]  /*27980*/  @!P0 NANOSLEEP.SYNCS 0x989680 ;  /* 0x009896800000895d */ /* 0x004fea0003900000 */
[----:B------:R-:W2:Y:S02]  /*27990*/  @!P0 SYNCS.PHASECHK.TRANS64 P0, [R15+URZ+0x22850], R14 ;  /* 0x0228500e0f0085a7 */ /* 0x000ea4000800007f */
[----:B--2---:R-:W-:Y:S05]  /*279a0*/  @!P0 BRA `(.L_x_10053) ;  /* 0xfffffffc00f08947 */ /* 0x004fea000383ffff */
[----:B------:R-:W-:Y:S05]  /*279b0*/  BRA `(.L_x_10050) ;  /* 0xffffff0400f07947 */ /* 0x000fea000383ffff */
.L_x_10060:
[----:B-1----:R1:W2:Y:S02]  /*279c0*/  SYNCS.PHASECHK.TRANS64.TRYWAIT P0, [R11+URZ+0x22850], R2 ;  /* 0x022850020b0075a7 */ /* 0x0022a4000800017f */
[----:B--2---:R-:W-:Y:S05]  /*279d0*/  @!P0 NANOSLEEP.SYNCS 0x989680 ;  /* 0x009896800000895d */ /* 0x004fea0003900000 */
[----:B------:R-:W2:Y:S02]  /*279e0*/  @!P0 SYNCS.PHASECHK.TRANS64 P0, [R11+URZ+0x22850], R2 ;  /* 0x022850020b0085a7 */ /* 0x000ea4000800007f */
[----:B--2---:R-:W-:Y:S05]  /*279f0*/  @!P0 BRA `(.L_x_10060) ;  /* 0xfffffffc00f08947 */ /* 0x004fea000383ffff */
[----:B------:R-:W-:Y:S05]  /*27a00*/  BRA `(.L_x_10059) ;  /* 0xffffff3000907947 */ /* 0x000fea000383ffff */
.L_x_10064:
[----:B------:R-:W-:Y:S01]  /*27a10*/  IMAD.MOV.U32 R12, RZ, RZ, R0 ;  /* 0x000000ffff0c7224 */ /* 0x000fe200078e0000 */
[----:B------:R-:W-:Y:S01]  /*27a20*/  MOV R15, 0xffffffff ;  /* 0xffffffff000f7802 */ /* 0x000fe20000000f00 */
[----:B------:R-:W-:Y:S01]  /*27a30*/  IMAD.MOV.U32 R11, RZ, RZ, 0x1c1f ;  /* 0x00001c1fff0b7424 */ /* 0x000fe200078e00ff */
[----:B------:R-:W-:Y:S02]  /*27a40*/  SEL R5, R91, R90, P0 ;  /* 0x0000005a5b057207 */ /* 0x000fe40000000000 */
[----:B------:R-:W-:-:S07]  /*27a50*/  SEL R7, R90, R91, P0 ;  /* 0x0000005b5a077207 */ /* 0x000fce0000000000 */
[----:B--2---:R-:W-:Y:S05]  /*27a60*/  WARPSYNC.COLLECTIVE R15, `(.L_x_10286) ;  /* 0x000000000f087348 */ /* 0x004fea0003c00000 */
[----:B------:R0:W1:Y:S02]  /*27a70*/  SHFL.IDX P6, R14, R13, R12, R11 ;  /* 0x0000000c0d0e7389 */ /* 0x00006400000c000b */
[----:B012---:R-:W-:Y:S01]  /*27a80*/  ENDCOLLECTIVE ;  /* 0x000000000000791b */ /* 0x007fe20003800000 */
.L_x_10286:
        /* <DEDUP_REMOVED lines=19> */
.L_x_10287:
        /* <DEDUP_REMOVED lines=18> */
.L_x_10288:
        /* <DEDUP_REMOVED lines=11> */
.L_x_10289:
[----:B------:R-:W-:Y:S02]  /*27d90*/  IMAD.MOV.U32 R13, RZ, RZ, R9 ;  /* 0x000000ffff0d7224 */ /* 0x000fe400078e0009 */
[----:B------:R-:W-:Y:S01]  /*27da0*/  IMAD.MOV.U32 R12, RZ, RZ, R0 ;  /* 0x000000ffff0c7224 */ /* 0x000fe200078e0000 */
[----:B------:R-:W-:-:S07]  /*27db0*/  MOV R7, R14 ;  /* 0x0000000e00077202 */ /* 0x000fce0000000f00 */
[----:B------:R-:W-:Y:S05]  /*27dc0*/  WARPSYNC.COLLECTIVE R15, `(.L_x_10290) ;  /* 0x000000000f087348 */ /* 0x000fea0003c00000 */
[----:B------:R0:W1:Y:S02]  /*27dd0*/  SHFL.IDX P6, R14, R13, R12, R11 ;  /* 0x0000000c0d0e7389 */ /* 0x00006400000c000b */
[----:B01----:R-:W-:Y:S01]  /*27de0*/  ENDCOLLECTIVE ;  /* 0x000000000000791b */ /* 0x003fe20003800000 */
.L_x_10290:
        /* <DEDUP_REMOVED lines=8> */
.L_x_10291:
[----:B------:R-:W-:Y:S02]  /*27e70*/  IMAD.MOV.U32 R13, RZ, RZ, R25 ;  /* 0x000000ffff0d7224 */ /* 0x000fe400078e0019 */
[----:B------:R-:W-:Y:S02]  /*27e80*/  IMAD.MOV.U32 R12, RZ, RZ, R0 ;  /* 0x000000ffff0c7224 */ /* 0x000fe400078e0000 */
[----:B------:R-:W-:-:S07]  /*27e90*/  IMAD.MOV.U32 R21, RZ, RZ, R14 ;  /* 0x000000ffff157224 */ /* 0x000fce00078e000e */
[----:B------:R-:W-:Y:S05]  /*27ea0*/  WARPSYNC.COLLECTIVE R15, `(.L_x_10292) ;  /* 0x000000000f087348 */ /* 0x000fea0003c00000 */
[----:B------:R0:W1:Y:S02]  /*27eb0*/  SHFL.IDX P6, R14, R13, R12, R11 ;  /* 0x0000000c0d0e7389 */ /* 0x00006400000c000b */
[----:B01----:R-:W-:Y:S01]  /*27ec0*/  ENDCOLLECTIVE ;  /* 0x000000000000791b */ /* 0x003fe20003800000 */
.L_x_10292:
        /* <DEDUP_REMOVED lines=8> */
.L_x_10293:
[----:B------:R-:W-:Y:S02]  /*27f50*/  IMAD.MOV.U32 R13, RZ, RZ, R29 ;  /* 0x000000ffff0d7224 */ /* 0x000fe400078e001d */
[----:B------:R-:W-:Y:S02]  /*27f60*/  IMAD.MOV.U32 R12, RZ, RZ, R0 ;  /* 0x000000ffff0c7224 */ /* 0x000fe400078e0000 */
[----:B------:R-:W-:-:S07]  /*27f70*/  IMAD.MOV.U32 R27, RZ, RZ, R14 ;  /* 0x000000ffff1b7224 */ /* 0x000fce00078e000e */
[----:B------:R-:W-:Y:S05]  /*27f80*/  WARPSYNC.COLLECTIVE R15, `(.L_x_10294) ;  /* 0x000000000f087348 */ /* 0x000fea0003c00000 */
[----:B------:R0:W1:Y:S02]  /*27f90*/  SHFL.IDX P6, R14, R13, R12, R11 ;  /* 0x0000000c0d0e7389 */ /* 0x00006400000c000b */
[----:B01----:R-:W-:Y:S01]  /*27fa0*/  ENDCOLLECTIVE ;  /* 0x000000000000791b */ /* 0x003fe20003800000 */
.L_x_10294:
        /* <DEDUP_REMOVED lines=8> */
.L_x_10295:
[----:B------:R-:W-:Y:S01]  /*28030*/  IMAD.MOV.U32 R13, RZ, RZ, R33 ;  /* 0x000000ffff0d7224 */ /* 0x000fe200078e0021 */
[----:B------:R-:W-:Y:S01]  /*28040*/  MOV R12, R0 ;  /* 0x00000000000c7202 */ /* 0x000fe20000000f00 */
[----:B------:R-:W-:-:S07]  /*28050*/  IMAD.MOV.U32 R31, RZ, RZ, R14 ;  /* 0x000000ffff1f7224 */ /* 0x000fce00078e000e */
[----:B------:R-:W-:Y:S05]  /*28060*/  WARPSYNC.COLLECTIVE R15, `(.L_x_10296) ;  /* 0x000000000f087348 */ /* 0x000fea0003c00000 */
[----:B------:R0:W1:Y:S02]  /*28070*/  SHFL.IDX P6, R14, R13, R12, R11 ;  /* 0x0000000c0d0e7389 */ /* 0x00006400000c000b */
[----:B01----:R-:W-:Y:S01]  /*28080*/  ENDCOLLECTIVE ;  /* 0x000000000000791b */ /* 0x003fe20003800000 */
.L_x_10296:
        /* <DEDUP_REMOVED lines=8> */
.L_x_10297:
[----:B------:R-:W-:Y:S01]  /*28110*/  MOV R13, R37 ;  /* 0x00000025000d7202 */ /* 0x000fe20000000f00 */
[----:B------:R-:W-:Y:S02]  /*28120*/  IMAD.MOV.U32 R12, RZ, RZ, R0 ;  /* 0x000000ffff0c7224 */ /* 0x000fe400078e0000 */
[----:B------:R-:W-:-:S07]  /*28130*/  IMAD.MOV.U32 R35, RZ, RZ, R14 ;  /* 0x000000ffff237224 */ /* 0x000fce00078e000e */
[----:B------:R-:W-:Y:S05]  /*28140*/  WARPSYNC.COLLECTIVE R15, `(.L_x_10298) ;  /* 0x000000000f087348 */ /* 0x000fea0003c00000 */
[----:B------:R0:W1:Y:S02]  /*28150*/  SHFL.IDX P6, R14, R13, R12, R11 ;  /* 0x0000000c0d0e7389 */ /* 0x00006400000c000b */
[----:B01----:R-:W-:Y:S01]  /*28160*/  ENDCOLLECTIVE ;  /* 0x000000000000791b */ /* 0x003fe20003800000 */
.L_x_10298:
        /* <DEDUP_REMOVED lines=8> */
.L_x_10299:
[----:B------:R-:W-:Y:S02]  /*281f0*/  IMAD.MOV.U32 R13, RZ, RZ, R41 ;  /* 0x000000ffff0d7224 */ /* 0x000fe400078e0029 */
[----:B------:R-:W-:Y:S01]  /*28200*/  IMAD.MOV.U32 R12, RZ, RZ, R0 ;  /* 0x000000ffff0c7224 */ /* 0x000fe200078e0000 */
[----:B------:R-:W-:-:S07]  /*28210*/  MOV R20, R14 ;  /* 0x0000000e00147202 */ /* 0x000fce0000000f00 */
[----:B------:R-:W-:Y:S05]  /*28220*/  WARPSYNC.COLLECTIVE R15, `(.L_x_10300) ;  /* 0x000000000f087348 */ /* 0x000fea0003c00000 */
[----:B------:R0:W1:Y:S02]  /*28230*/  SHFL.IDX P6, R14, R13, R12, R11 ;  /* 0x0000000c0d0e7389 */ /* 0x00006400000c000b */
[----:B01----:R-:W-:Y:S01]  /*28240*/  ENDCOLLECTIVE ;  /* 0x000000000000791b */ /* 0x003fe20003800000 */
.L_x_10300:
[----:B------:R-:W-:Y:S01]  /*28250*/  IMAD.MOV.U32 R13, RZ, RZ, R43 ;  /* 0x000000ffff0d7224 */ /* 0x000fe200078e002b */
[----:B------:R-:W-:Y:S01]  /*28260*/  MOV R12, R2 ;  /* 0x00000002000c7202 */ /* 0x000fe20000000f00 */
[----:B------:R-:W-:-:S07]  /*28270*/  IMAD.MOV.U32 R42, RZ, RZ, R14 ;  /* 0x000000ffff2a7224 */ /* 0x000fce00078e000e */
[----:B------:R-:W-:Y:S05]  /*28280*/  WARPSYNC.COLLECTIVE R15, `(.L_x_10301) ;  /* 0x000000000f087348 */ /* 0x000fea0003c00000 */
[----:B------:R0:W1:Y:S02]  /*28290*/  SHFL.IDX P6, R14, R13, R12, R11 ;  /* 0x0000000c0d0e7389 */ /* 0x00006400000c000b */
[----:B01----:R-:W-:Y:S01]  /*282a0*/  ENDCOLLECTIVE ;  /* 0x000000000000791b */ /* 0x003fe20003800000 */
.L_x_10301:
[----:B------:R-:W-:Y:S02]  /*282b0*/  IMAD.MOV.U32 R13, RZ, RZ, R45 ;  /* 0x000000ffff0d7224 */ /* 0x000fe400078e002d */
[----:B------:R-:W-:Y:S02]  /*282c0*/  IMAD.MOV.U32 R12, RZ, RZ, R0 ;  /* 0x000000ffff0c7224 */ /* 0x000fe400078e0000 */
[----:B------:R-:W-:-:S07]  /*282d0*/  IMAD.MOV.U32 R43, RZ, RZ, R14 ;  /* 0x000000ffff2b7224 */ /* 0x000fce00078e000e */
[----:B------:R-:W-:Y:S05]  /*282e0*/  WARPSYNC.COLLECTIVE R15, `(.L_x_10302) ;  /* 0x000000000f087348 */ /* 0x000fea0003c00000 */
[----:B------:R0:W1:Y:S02]  /*282f0*/  SHFL.IDX P6, R14, R13, R12, R11 ;  /* 0x0000000c0d0e7389 */ /* 0x00006400000c000b */
[----:B01----:R-:W-:Y:S01]  /*28300*/  ENDCOLLECTIVE ;  /* 0x000000000000791b */ /* 0x003fe20003800000 */
.L_x_10302:
[----:B------:R-:W-:Y:S02]  /*28310*/  SEL R40, R42, R43, P0 ;  /* 0x0000002b2a287207 */ /* 0x000fe40000000000 */
[----:B------:R-:W-:Y:S02]  /*28320*/  SEL R42, R43, R42, P0 ;  /* 0x0000002a2b2a7207 */ /* 0x000fe40000000000 */
[----:B------:R-:W-:Y:S01]  /*28330*/  MOV R13, R47 ;  /* 0x0000002f000d7202 */ /* 0x000fe20000000f00 */
[----:B------:R-:W-:Y:S01]  /*28340*/  IMAD.MOV.U32 R12, RZ, RZ, R2 ;  /* 0x000000ffff0c7224 */ /* 0x000fe200078e0002 */
[----:B------:R-:W-:Y:S01]  /*28350*/  MOV R47, RZ ;  /* 0x000000ff002f7202 */ /* 0x000fe20000000f00 */
[----:B------:R-:W-:-:S07]  /*28360*/  IMAD.MOV.U32 R45, RZ, RZ, R14 ;  /* 0x000000ffff2d7224 */ /* 0x000fce00078e000e */
[----:B------:R-:W-:Y:S05]  /*28370*/  WARPSYNC.COLLECTIVE R15, `(.L_x_10303) ;  /* 0x000000000f087348 */ /* 0x000fea0003c00000 */
[----:B------:R0:W1:Y:S02]  /*28380*/  SHFL.IDX P6, R14, R13, R12, R11 ;  /* 0x0000000c0d0e7389 */ /* 0x00006400000c000b */
[----:B01----:R-:W-:Y:S01]  /*28390*/  ENDCOLLECTIVE ;  /* 0x000000000000791b */ /* 0x003fe20003800000 */
.L_x_10303:
[----:B------:R-:W-:Y:S02]  /*283a0*/  IMAD.MOV.U32 R13, RZ, RZ, R49 ;  /* 0x000000ffff0d7224 */ /* 0x000fe400078e0031 */
[----:B------:R-:W-:Y:S02]  /*283b0*/  IMAD.MOV.U32 R12, RZ, RZ, R0 ;  /* 0x000000ffff0c7224 */ /* 0x000fe400078e0000 */
[----:B------:R-:W-:-:S07]  /*283c0*/  IMAD.MOV.U32 R44, RZ, RZ, R14 ;  /* 0x000000ffff2c7224 */ /* 0x000fce00078e000e */
[----:B------:R-:W-:Y:S05]  /*283d0*/  WARPSYNC.COLLECTIVE R15, `(.L_x_10304) ;  /* 0x000000000f087348 */ /* 0x000fea0003c00000 */
[----:B------:R0:W1:Y:S02]  /*283e0*/  SHFL.IDX P6, R14, R13, R12, R11 ;  /* 0x0000000c0d0e7389 */ /* 0x00006400000c000b */
[----:B01----:R-:W-:Y:S01]  /*283f0*/  ENDCOLLECTIVE ;  /* 0x000000000000791b */ /* 0x003fe20003800000 */
.L_x_10304:
        /* <DEDUP_REMOVED lines=8> */
.L_x_10305:
[----:B------:R-:W-:Y:S01]  /*28480*/  IMAD.MOV.U32 R13, RZ, RZ, R53 ;  /* 0x000000ffff0d7224 */ /* 0x000fe200078e0035 */
[----:B------:R-:W-:Y:S01]  /*28490*/  MOV R12, R0 ;  /* 0x00000000000c7202 */ /* 0x000fe20000000f00 */
[----:B------:R-:W-:-:S07]  /*284a0*/  IMAD.MOV.U32 R46, RZ, RZ, R14 ;  /* 0x000000ffff2e7224 */ /* 0x000fce00078e000e */
[----:B------:R-:W-:Y:S05]  /*284b0*/  WARPSYNC.COLLECTIVE R15, `(.L_x_10306) ;  /* 0x000000000f087348 */ /* 0x000fea0003c00000 */
[----:B------:R0:W1:Y:S02]  /*284c0*/  SHFL.IDX P6, R14, R13, R12, R11 ;  /* 0x0000000c0d0e7389 */ /* 0x00006400000c000b */
[----:B01----:R-:W-:Y:S01]  /*284d0*/  ENDCOLLECTIVE ;  /* 0x000000000000791b */ /* 0x003fe20003800000 */
.L_x_10306:
[----:B------:R-:W-:Y:S01]  /*284e0*/  SEL R9, R49, R46, P0 ;  /* 0x0000002e31097207 */ /* 0x000fe20000000000 */
[----:B------:R-:W-:Y:S02]  /*284f0*/  IMAD.MOV.U32 R13, RZ, RZ, R57 ;  /* 0x000000ffff0d7224 */ /* 0x000fe400078e0039 */
[----:B------:R-:W-:Y:S02]  /*28500*/  IMAD.MOV.U32 R12, RZ, RZ, R2 ;  /* 0x000000ffff0c7224 */ /* 0x000fe400078e0002 */
[----:B------:R-:W-:-:S07]  /*28510*/  IMAD.MOV.U32 R53, RZ, RZ, R14 ;  /* 0x000000ffff357224 */ /* 0x000fce00078e000e */
[----:B------:R-:W-:Y:S05]  /*28520*/  WARPSYNC.COLLECTIVE R15, `(.L_x_10307) ;  /* 0x000000000f087348 */ /* 0x000fea0003c00000 */
[----:B------:R0:W1:Y:S02]  /*28530*/  SHFL.IDX P6, R14, R13, R12, R11 ;  /* 0x0000000c0d0e7389 */ /* 0x00006400000c000b */
[----:B01----:R-:W-:Y:S01]  /*28540*/  ENDCOLLECTIVE ;  /* 0x000000000000791b */ /* 0x003fe20003800000 */
.L_x_10307:
[----:B------:R-:W-:Y:S01]  /*28550*/  MOV R13, R59 ;  /* 0x0000003b000d7202 */ /* 0x000fe20000000f00 */
[----:B------:R-:W-:Y:S02]  /*28560*/  IMAD.MOV.U32 R12, RZ, RZ, R0 ;  /* 0x000000ffff0c7224 */ /* 0x000fe400078e0000 */
[----:B------:R-:W-:-:S07]  /*28570*/  IMAD.MOV.U32 R48, RZ, RZ, R14 ;  /* 0x000000ffff307224 */ /* 0x000fce00078e000e */
[----:B------:R-:W-:Y:S05]  /*28580*/  WARPSYNC.COLLECTIVE R15, `(.L_x_10308) ;  /* 0x000000000f087348 */ /* 0x000fea0003c00000 */
[----:B------:R0:W1:Y:S02]  /*28590*/  SHFL.IDX P6, R14, R13, R12, R11 ;  /* 0x0000000c0d0e7389 */ /* 0x00006400000c000b */
[----:B01----:R-:W-:Y:S01]  /*285a0*/  ENDCOLLECTIVE ;  /* 0x000000000000791b */ /* 0x003fe20003800000 */
.L_x_10308:
        /* <DEDUP_REMOVED lines=8> */
.L_x_10309:
[----:B------:R-:W-:Y:S02]  /*28630*/  IMAD.MOV.U32 R13, RZ, RZ, R63 ;  /* 0x000000ffff0d7224 */ /* 0x000fe400078e003f */
[----:B------:R-:W-:Y:S01]  /*28640*/  IMAD.MOV.U32 R12, RZ, RZ, R0 ;  /* 0x000000ffff0c7224 */ /* 0x000fe200078e0000 */
[----:B------:R-:W-:-:S07]  /*28650*/  MOV R50, R14 ;  /* 0x0000000e00327202 */ /* 0x000fce0000000f00 */
[----:B------:R-:W-:Y:S05]  /*28660*/  WARPSYNC.COLLECTIVE R15, `(.L_x_10310) ;  /* 0x000000000f087348 */ /* 0x000fea0003c00000 */
[----:B------:R0:W1:Y:S02]  /*28670*/  SHFL.IDX P6, R14, R13, R12, R11 ;  /* 0x0000000c0d0e7389 */ /* 0x00006400000c000b */
[----:B01----:R-:W-:Y:S01]  /*28680*/  ENDCOLLECTIVE ;  /* 0x000000000000791b */ /* 0x003fe20003800000 */
.L_x_10310:
        /* <DEDUP_REMOVED lines=8> */
.L_x_10311:
[----:B------:R-:W-:Y:S02]  /*28710*/  IMAD.MOV.U32 R13, RZ, RZ, R67 ;  /* 0x000000ffff0d7224 */ /* 0x000fe400078e0043 */
[----:B------:R-:W-:Y:S02]  /*28720*/  IMAD.MOV.U32 R12, RZ, RZ, R0 ;  /* 0x000000ffff0c7224 */ /* 0x000fe400078e0000 */
[----:B------:R-:W-:-:S07]  /*28730*/  IMAD.MOV.U32 R52, RZ, RZ, R14 ;  /* 0x000000ffff347224 */ /* 0x000fce00078e000e */
[----:B------:R-:W-:Y:S05]  /*28740*/  WARPSYNC.COLLECTIVE R15, `(.L_x_10312) ;  /* 0x000000000f087348 */ /* 0x000fea0003c00000 */
[----:B------:R0:W1:Y:S02]  /*28750*/  SHFL.IDX P6, R14, R13, R12, R11 ;  /* 0x0000000c0d0e7389 */ /* 0x00006400000c000b */
[----:B01----:R-:W-:Y:S01]  /*28760*/  ENDCOLLECTIVE ;  /* 0x000000000000791b */ /* 0x003fe20003800000 */
.L_x_10312:
        /* <DEDUP_REMOVED lines=8> */
.L_x_10313:
[----:B------:R-:W-:Y:S02]  /*287f0*/  IMAD.MOV.U32 R13, RZ, RZ, R71 ;  /* 0x000000ffff0d7224 */ /* 0x000fe400078e0047 */
[----:B------:R-:W-:Y:S02]  /*28800*/  IMAD.MOV.U32 R12, RZ, RZ, R0 ;  /* 0x000000ffff0c7224 */ /* 0x000fe400078e0000 */
[----:B------:R-:W-:-:S07]  /*28810*/  IMAD.MOV.U32 R56, RZ, RZ, R14 ;  /* 0x000000ffff387224 */ /* 0x000fce00078e000e */
[----:B------:R-:W-:Y:S05]  /*28820*/  WARPSYNC.COLLECTIVE R15, `(.L_x_10314) ;  /* 0x000000000f087348 */ /* 0x000fea0003c00000 */
[----:B------:R0:W1:Y:S02]  /*28830*/  SHFL.IDX P6, R14, R13, R12, R11 ;  /* 0x0000000c0d0e7389 */ /* 0x00006400000c000b */
[----:B01----:R-:W-:Y:S01]  /*28840*/  ENDCOLLECTIVE ;  /* 0x000000000000791b */ /* 0x003fe20003800000 */
.L_x_10314:
[----:B------:R-:W-:Y:S01]  /*28850*/  SEL R39, R56, R67, P0 ;  /* 0x0000004338277207 */ /* 0x000fe20000000000 */
[----:B------:R-:W-:Y:S02]  /*28860*/  IMAD.MOV.U32 R13, RZ, RZ, R73 ;  /* 0x000000ffff0d7224 */ /* 0x000fe400078e0049 */
[----:B------:R-:W-:Y:S01]  /*28870*/  IMAD.MOV.U32 R12, RZ, RZ, R2 ;  /* 0x000000ffff0c7224 */ /* 0x000fe200078e0002 */
[----:B------:R-:W-:-:S07]  /*28880*/  MOV R71, R14 ;  /* 0x0000000e00477202 */ /* 0x000fce0000000f00 */
[----:B------:R-:W-:Y:S05]  /*28890*/  WARPSYNC.COLLECTIVE R15, `(.L_x_10315) ;  /* 0x000000000f087348 */ /* 0x000fea0003c00000 */
[----:B------:R0:W1:Y:S02]  /*288a0*/  SHFL.IDX P6, R14, R13, R12, R11 ;  /* 0x0000000c0d0e7389 */ /* 0x00006400000c000b */
[----:B01----:R-:W-:Y:S01]  /*288b0*/  ENDCOLLECTIVE ;  /* 0x000000000000791b */ /* 0x003fe20003800000 */
.L_x_10315:
[----:B------:R-:W-:Y:S01]  /*288c0*/  IMAD.MOV.U32 R13, RZ, RZ, R75 ;  /* 0x000000ffff0d7224 */ /* 0x000fe200078e004b */
[----:B------:R-:W-:Y:S01]  /*288d0*/  MOV R12, R0 ;  /* 0x00000000000c7202 */ /* 0x000fe20000000f00 */
[----:B------:R-:W-:-:S07]  /*288e0*/  IMAD.MOV.U32 R58, RZ, RZ, R14 ;  /* 0x000000ffff3a7224 */ /* 0x000fce00078e000e */
[----:B------:R-:W-:Y:S05]  /*288f0*/  WARPSYNC.COLLECTIVE R15, `(.L_x_10316) ;  /* 0x000000000f087348 */ /* 0x000fea0003c00000 */
[----:B------:R0:W1:Y:S02]  /*28900*/  SHFL.IDX P6, R14, R13, R12, R11 ;  /* 0x0000000c0d0e7389 */ /* 0x00006400000c000b */
[----:B01----:R-:W-:Y:S01]  /*28910*/  ENDCOLLECTIVE ;  /* 0x000000000000791b */ /* 0x003fe20003800000 */
.L_x_10316:
[----:B------:R-:W-:Y:S02]  /*28920*/  IMAD.MOV.U32 R13, RZ, RZ, R77 ;  /* 0x000000ffff0d7224 */ /* 0x000fe400078e004d */
[----:B------:R-:W-:Y:S02]  /*28930*/  IMAD.MOV.U32 R12, RZ, RZ, R2 ;  /* 0x000000ffff0c7224 */ /* 0x000fe400078e0002 */
[----:B------:R-:W-:-:S07]  /*28940*/  IMAD.MOV.U32 R75, RZ, RZ, R14 ;  /* 0x000000ffff4b7224 */ /* 0x000fce00078e000e */
[----:B------:R-:W-:Y:S05]  /*28950*/  WARPSYNC.COLLECTIVE R15, `(.L_x_10317) ;  /* 0x000000000f087348 */ /* 0x000fea0003c00000 */
[----:B------:R0:W1:Y:S02]  /*28960*/  SHFL.IDX P6, R14, R13, R12, R11 ;  /* 0x0000000c0d0e7389 */ /* 0x00006400000c000b */
[----:B01----:R-:W-:Y:S01]  /*28970*/  ENDCOLLECTIVE ;  /* 0x000000000000791b */ /* 0x003fe20003800000 */
.L_x_10317:
        /* <DEDUP_REMOVED lines=8> */
.L_x_10076:
[----:B------:R-:W-:Y:S02]  /*28a00*/  IMAD.MOV.U32 R13, RZ, RZ, R2 ;  /* 0x000000ffff0d7224 */ /* 0x000fe400078e0002 */
[----:B------:R-:W-:Y:S02]  /*28a10*/  IMAD.MOV.U32 R12, RZ, RZ, RZ ;  /* 0x000000ffff0c7224 */ /* 0x000fe400078e00ff */
[----:B------:R-:W-:Y:S02]  /*28a20*/  IMAD.MOV.U32 R11, RZ, RZ, 0x181f ;  /* 0x0000181fff0b7424 */ /* 0x000fe400078e00ff */
[----:B------:R-:W-:-:S07]  /*28a30*/  IMAD.MOV.U32 R15, RZ, RZ, -0x1 ;  /* 0xffffffffff0f7424 */ /* 0x000fce00078e00ff */
[----:B-12---:R-:W-:Y:S05]  /*28a40*/  WARPSYNC.COLLECTIVE R15, `(.L_x_10319) ;  /* 0x000000000f087348 */ /* 0x006fea0003c00000 */
[----:B------:R0:W3:Y:S02]  /*28a50*/  SHFL.IDX P6, R14, R13, R12, R11 ;  /* 0x0000000c0d0e7389 */ /* 0x0000e400000c000b */
[----:B0123--:R-:W-:Y:S01]  /*28a60*/  ENDCOLLECTIVE ;  /* 0x000000000000791b */ /* 0x00ffe20003800000 */
.L_x_10319:
[----:B------:R-:W-:Y:S01]  /*28a70*/  IMAD.MOV.U32 R13, RZ, RZ, R0 ;  /* 0x000000ffff0d7224 */ /* 0x000fe200078e0000 */
[----:B------:R-:W-:-:S07]  /*28a80*/  MOV R3, R14 ;  /* 0x0000000e00037202 */ /* 0x000fce0000000f00 */
[----:B------:R-:W-:Y:S05]  /*28a90*/  WARPSYNC.COLLECTIVE R15, `(.L_x_10320) ;  /* 0x000000000f087348 */ /* 0x000fea0003c00000 */
[----:B------:R0:W1:Y:S02]  /*28aa0*/  SHFL.IDX P6, R14, R13, R12, R11 ;  /* 0x0000000c0d0e7389 */ /* 0x00006400000c000b */
[----:B01----:R-:W-:Y:S01]  /*28ab0*/  ENDCOLLECTIVE ;  /* 0x000000000000791b */ /* 0x003fe20003800000 */
.L_x_10320:
[----:B------:R-:W-:Y:S05]  /*28ac0*/  BRA `(.L_x_10321) ;  /* 0xffffff4c00e47947 */ /* 0x000fea000383ffff */
.L_x_10079:
[----:B------:R-:W-:Y:S01]  /*28ad0*/  BSSY B1, `(.L_x_10322) ;  /* 0x0000008000017945 */ /* 0x000fe20003800000 */
[----:B------:R-:W-:Y:S01]  /*28ae0*/  IMAD.MOV.U32 R13, RZ, RZ, R2 ;  /* 0x000000ffff0d7224 */ /* 0x000fe200078e0002 */
[----:B---3--:R-:W-:Y:S01]  /*28af0*/  MOV R15, 0xffffffff ;  /* 0xffffffff000f7802 */ /* 0x008fe20000000f00 */
[----:B------:R-:W-:Y:S02]  /*28b00*/  IMAD.MOV.U32 R12, RZ, RZ, 0x1 ;  /* 0x00000001ff0c7424 */ /* 0x000fe400078e00ff */
[----:B------:R-:W-:-:S07]  /*28b10*/  IMAD.MOV.U32 R11, RZ, RZ, 0x181f ;  /* 0x0000181fff0b7424 */ /* 0x000fce00078e00ff */
[----:B012-4-:R-:W-:Y:S05]  /*28b20*/  WARPSYNC.COLLECTIVE R15, `(.L_x_10323) ;  /* 0x000000000f087348 */ /* 0x017fea0003c00000 */
[----:B----4-:R3:W4:Y:S02]  /*28b30*/  SHFL.IDX P6, R14, R13, R12, R11 ;  /* 0x0000000c0d0e7389 */ /* 0x01072400000c000b */
[----:B01234-:R-:W-:Y:S01]  /*28b40*/  ENDCOLLECTIVE ;  /* 0x000000000000791b */ /* 0x01ffe20003800000 */
.L_x_10323:
[----:B------:R-:W-:Y:S05]  /*28b50*/  BSYNC B1 ;  /* 0x0000000000017941 */ /* 0x000fea0003800000 */
.L_x_10322:
        /* <DEDUP_REMOVED lines=8> */
.L_x_10324:
[----:B------:R-:W-:Y:S05]  /*28be0*/  BRA `(.L_x_10325) ;  /* 0xffffff4c00f47947 */ /* 0x000fea000383ffff */
.L_x_10082:
        /* <DEDUP_REMOVED lines=8> */
.L_x_10327:
[----:B------:R-:W-:Y:S05]  /*28c70*/  BSYNC B1 ;  /* 0x0000000000017941 */ /* 0x000fea0003800000 */
.L_x_10326:
        /* <DEDUP_REMOVED lines=8> */
.L_x_10328:
[----:B------:R-:W-:Y:S05]  /*28d00*/  BRA `(.L_x_10329) ;  /* 0xffffff5000007947 */ /* 0x000fea000383ffff */
.L_x_10085:
[----:B------:R-:W-:Y:S01]  /*28d10*/  BSSY B1, `(.L_x_10330) ;  /* 0x0000008000017945 */ /* 0x000fe20003800000 */
[----:B------:R-:W-:Y:S01]  /*28d20*/  MOV R13, R2 ;  /* 0x00000002000d7202 */ /* 0x000fe20000000f00 */
[----:B------:R-:W-:Y:S02]  /*28d30*/  IMAD.MOV.U32 R12, RZ, RZ, 0x3 ;  /* 0x00000003ff0c7424 */ /* 0x000fe400078e00ff */
[----:B------:R-:W-:Y:S02]  /*28d40*/  IMAD.MOV.U32 R11, RZ, RZ, 0x181f ;  /* 0x0000181fff0b7424 */ /* 0x000fe400078e00ff */
[----:B0-----:R-:W-:-:S07]  /*28d50*/  IMAD.MOV.U32 R15, RZ, RZ, -0x1 ;  /* 0xffffffffff0f7424 */ /* 0x001fce00078e00ff */
[----:B-1234-:R-:W-:Y:S05]  /*28d60*/  WARPSYNC.COLLECTIVE R15, `(.L_x_10331) ;  /* 0x000000000f087348 */ /* 0x01efea0003c00000 */
[----:B------:R0:W0:Y:S02]  /*28d70*/  SHFL.IDX P6, R14, R13, R12, R11 ;  /* 0x0000000c0d0e7389 */ /* 0x00002400000c000b */
[----:B01234-:R-:W-:Y:S01]  /*28d80*/  ENDCOLLECTIVE ;  /* 0x000000000000791b */ /* 0x01ffe20003800000 */
.L_x_10331:
[----:B------:R-:W-:Y:S05]  /*28d90*/  BSYNC B1 ;  /* 0x0000000000017941 */ /* 0x000fea0003800000 */
.L_x_10330:
        /* <DEDUP_REMOVED lines=8> */
.L_x_10332:
[----:B------:R-:W-:Y:S05]  /*28e20*/  BRA `(.L_x_10333) ;  /* 0xffffff50000c7947 */ /* 0x000fea000383ffff */
.L_x_10101:
        /* <DEDUP_REMOVED lines=11> */
.L_x_10335:
[----:B------:R-:W-:Y:S05]  /*28ee0*/  BSYNC B1 ;  /* 0x0000000000017941 */ /* 0x000fea0003800000 */
.L_x_10334:
[----:B------:R-:W-:Y:S05]  /*28ef0*/  BRA `(.L_x_10336) ;  /* 0xffffff6400f07947 */ /* 0x000fea000383ffff */
.L_x_10103:
[----:B------:R-:W-:Y:S01]  /*28f00*/  BSSY B1, `(.L_x_10337) ;  /* 0x0000006000017945 */ /* 0x000fe20003800000 */
[----:B------:R-:W-:-:S07]  /*28f10*/  IMAD.MOV.U32 R15, RZ, RZ, -0x1 ;  /* 0xffffffffff0f7424 */ /* 0x000fce00078e00ff */
[----:B0-----:R-:W-:Y:S05]  /*28f20*/  WARPSYNC.COLLECTIVE R15, `(.L_x_10338) ;  /* 0x000000000f0c7348 */ /* 0x001fea0003c00000 */
[----:B------:R-:W-:Y:S02]  /*28f30*/  ELECT P6, UR62, PT ;  /* 0x00000000003e782f */ /* 0x000fe400038c0000 */
[----:B------:R-:W-:Y:S01]  /*28f40*/  MOV R14, UR62 ;  /* 0x0000003e000e7c02 */ /* 0x000fe20008000f00 */
[----:B0-----:R-:W-:Y:S10]  /*28f50*/  ENDCOLLECTIVE ;  /* 0x000000000000791b */ /* 0x001ff40003800000 */
.L_x_10338:
[----:B------:R-:W-:Y:S05]  /*28f60*/  BSYNC B1 ;  /* 0x0000000000017941 */ /* 0x000fea0003800000 */
.L_x_10337:
[----:B------:R-:W-:Y:S05]  /*28f70*/  BRA `(.L_x_10102) ;  /* 0xffffff6400e87947 */ /* 0x000fea000383ffff */
.L_x_10105:
[----:B0-----:R0:W1:Y:S02]  /*28f80*/  SYNCS.PHASECHK.TRANS64.TRYWAIT P0, [R23+URZ+0x22820], R6 ;  /* 0x02282006170075a7 */ /* 0x001064000800017f */
[----:B-1----:R-:W-:Y:S05]  /*28f90*/  @!P0 NANOSLEEP.SYNCS 0x989680 ;  /* 0x009896800000895d */ /* 0x002fea0003900000 */
[----:B------:R-:W1:Y:S02]  /*28fa0*/  @!P0 SYNCS.PHASECHK.TRANS64 P0, [R23+URZ+0x22820], R6 ;  /* 0x02282006170085a7 */ /* 0x000e64000800007f */
[----:B-1----:R-:W-:Y:S05]  /*28fb0*/  @!P0 BRA `(.L_x_10105) ;  /* 0xfffffffc00f08947 */ /* 0x002fea000383ffff */
[----:B------:R-:W-:Y:S05]  /*28fc0*/  BRA `(.L_x_10339) ;  /* 0xffffff6400f87947 */ /* 0x000fea000383ffff */
.L_x_10109:
[----:B0-----:R0:W1:Y:S02]  /*28fd0*/  SYNCS.PHASECHK.TRANS64.TRYWAIT P0, [R6+URZ+0x228a0], R7 ;  /* 0x0228a007060075a7 */ /* 0x001064000800017f */
[----:B-1----:R-:W-:Y:S05]  /*28fe0*/  @!P0 NANOSLEEP.SYNCS 0x989680 ;  /* 0x009896800000895d */ /* 0x002fea0003900000 */
[----:B------:R-:W1:Y:S02]  /*28ff0*/  @!P0 SYNCS.PHASECHK.TRANS64 P0, [R6+URZ+0x228a0], R7 ;  /* 0x0228a007060085a7 */ /* 0x000e64000800007f */
[----:B-1----:R-:W-:Y:S05]  /*29000*/  @!P0 BRA `(.L_x_10109) ;  /* 0xfffffffc00f08947 */ /* 0x002fea000383ffff */
[----:B------:R-:W-:Y:S05]  /*29010*/  BRA `(.L_x_10340) ;  /* 0xffffff6800147947 */ /* 0x000fea000383ffff */
.L_x_10114:
[----:B-1----:R1:W2:Y:S02]  /*29020*/  SYNCS.PHASECHK.TRANS64.TRYWAIT P0, [R6+URZ+0x228c0], R7 ;  /* 0x0228c007060075a7 */ /* 0x0022a4000800017f */
[----:B--2---:R-:W-:Y:S05]  /*29030*/  @!P0 NANOSLEEP.SYNCS 0x989680 ;  /* 0x009896800000895d */ /* 0x004fea0003900000 */
[----:B------:R-:W2:Y:S02]  /*29040*/  @!P0 SYNCS.PHASECHK.TRANS64 P0, [R6+URZ+0x228c0], R7 ;  /* 0x0228c007060085a7 */ /* 0x000ea4000800007f */
[----:B--2---:R-:W-:Y:S05]  /*29050*/  @!P0 BRA `(.L_x_10114) ;  /* 0xfffffffc00f08947 */ /* 0x004fea000383ffff */
[----:B------:R-:W-:Y:S05]  /*29060*/  BRA `(.L_x_10341) ;  /* 0xffffff6800907947 */ /* 0x000fea000383ffff */
.L_x_10121:
[----:B0-----:R0:W1:Y:S02]  /*29070*/  SYNCS.PHASECHK.TRANS64.TRYWAIT P1, [R6+URZ+0x228a0], R7 ;  /* 0x0228a007060075a7 */ /* 0x001064000802017f */
[----:B-1----:R-:W-:Y:S05]  /*29080*/  @!P1 NANOSLEEP.SYNCS 0x989680 ;  /* 0x009896800000995d */ /* 0x002fea0003900000 */
[----:B------:R-:W1:Y:S02]  /*29090*/  @!P1 SYNCS.PHASECHK.TRANS64 P1, [R6+URZ+0x228a0], R7 ;  /* 0x0228a007060095a7 */ /* 0x000e64000802007f */
[----:B-1----:R-:W-:Y:S05]  /*290a0*/  @!P1 BRA `(.L_x_10121) ;  /* 0xfffffffc00f09947 */ /* 0x002fea000383ffff */
[----:B------:R-:W-:Y:S05]  /*290b0*/  BRA `(.L_x_10342) ;  /* 0xffffff6c00587947 */ /* 0x000fea000383ffff */
.L_x_10126:
[----:B-1----:R1:W2:Y:S02]  /*290c0*/  SYNCS.PHASECHK.TRANS64.TRYWAIT P1, [R6+URZ+0x228c0], R7 ;  /* 0x0228c007060075a7 */ /* 0x0022a4000802017f */
[----:B--2---:R-:W-:Y:S05]  /*290d0*/  @!P1 NANOSLEEP.SYNCS 0x989680 ;  /* 0x009896800000995d */ /* 0x004fea0003900000 */
[----:B------:R-:W2:Y:S02]  /*290e0*/  @!P1 SYNCS.PHASECHK.TRANS64 P1, [R6+URZ+0x228c0], R7 ;  /* 0x0228c007060095a7 */ /* 0x000ea4000802007f */
[----:B--2---:R-:W-:Y:S05]  /*290f0*/  @!P1 BRA `(.L_x_10126) ;  /* 0xfffffffc00f09947 */ /* 0x004fea000383ffff */
[----:B------:R-:W-:Y:S05]  /*29100*/  BRA `(.L_x_10343) ;  /* 0xffffff6c00d07947 */ /* 0x000fea000383ffff */
.L_x_10141:
[----:B------:R-:W0:Y:S01]  /*29110*/  S2R R20, SR_TID.X ;  /* 0x0000000000147919 */ /* 0x000e220000002100 */
[----:B------:R-:W-:Y:S01]  /*29120*/  BSSY B0, `(.L_x_10344) ;  /* 0x000000a000007945 */ /* 0x000fe20003800000 */
[----:B------:R-:W-:Y:S01]  /*29130*/  MOV R12, RZ ;  /* 0x000000ff000c7202 */ /* 0x000fe20000000f00 */
[----:B------:R-:W-:Y:S01]  /*29140*/  IMAD.MOV.U32 R11, RZ, RZ, 0x1f ;  /* 0x0000001fff0b7424 */ /* 0x000fe200078e00ff */
[----:B0-----:R-:W-:-:S04]  /*29150*/  SHF.R.U32.HI R15, RZ, 0x5, R20 ;  /* 0x00000005ff0f7819 */ /* 0x001fc80000011614 */
[----:B------:R-:W-:-:S05]  /*29160*/  LOP3.LUT R15, R15, 0x3, RZ, 0xc0, !PT ;  /* 0x000000030f0f7812 */ /* 0x000fca00078ec0ff */
[----:B------:R-:W-:Y:S02]  /*29170*/  IMAD.MOV.U32 R13, RZ, RZ, R15 ;  /* 0x000000ffff0d7224 */ /* 0x000fe400078e000f */
[----:B------:R-:W-:-:S07]  /*29180*/  IMAD.MOV.U32 R15, RZ, RZ, -0x1 ;  /* 0xffffffffff0f7424 */ /* 0x000fce00078e00ff */
[----:B-----5:R-:W-:Y:S05]  /*29190*/  WARPSYNC.COLLECTIVE R15, `(.L_x_10345) ;  /* 0x000000000f087348 */ /* 0x020fea0003c00000 */
[----:B------:R0:W1:Y:S02]  /*291a0*/  SHFL.IDX P6, R14, R13, R12, R11 ;  /* 0x0000000c0d0e7389 */ /* 0x00006400000c000b */
[----:B01---5:R-:W-:Y:S01]  /*291b0*/  ENDCOLLECTIVE ;  /* 0x000000000000791b */ /* 0x023fe20003800000 */
.L_x_10345:
[----:B------:R-:W-:Y:S05]  /*291c0*/  BSYNC B0 ;  /* 0x0000000000007941 */ /* 0x000fea0003800000 */
.L_x_10344:
[----:B------:R-:W-:Y:S05]  /*291d0*/  BRA `(.L_x_10346) ;  /* 0xffffff7c00747947 */ /* 0x000fea000383ffff */
.L_x_10144:
[----:B0-----:R-:W2:Y:S02]  /*291e0*/  LDL R0, [R1+0x30] ;  /* 0x0000300001007983 */ /* 0x001ea40000100800 */
[----:B--2---:R0:W1:Y:S02]  /*291f0*/  SYNCS.PHASECHK.TRANS64.TRYWAIT P0, [R6+URZ+0x22880], R0 ;  /* 0x02288000060075a7 */ /* 0x004064000800017f */
[----:B-1----:R-:W-:Y:S05]  /*29200*/  @!P0 NANOSLEEP.SYNCS 0x989680 ;  /* 0x009896800000895d */ /* 0x002fea0003900000 */
[----:B------:R-:W1:Y:S02]  /*29210*/  @!P0 SYNCS.PHASECHK.TRANS64 P0, [R6+URZ+0x22880], R0 ;  /* 0x02288000060085a7 */ /* 0x000e64000800007f */
[----:B-1----:R-:W-:Y:S05]  /*29220*/  @!P0 BRA `(.L_x_10144) ;  /* 0xfffffffc00ec8947 */ /* 0x002fea000383ffff */
[----:B------:R-:W-:Y:S05]  /*29230*/  BRA `(.L_x_10347) ;  /* 0xffffff7c00947947 */ /* 0x000fea000383ffff */
.L_x_10145:
        /* <DEDUP_REMOVED lines=8> */
.L_x_10349:
[----:B------:R-:W-:Y:S05]  /*292c0*/  BSYNC B0 ;  /* 0x0000000000007941 */ /* 0x000fea0003800000 */
.L_x_10348:
[----:B------:R-:W-:Y:S01]  /*292d0*/  IMAD.MOV.U32 R13, RZ, RZ, R0 ;  /* 0x000000ffff0d7224 */ /* 0x000fe200078e0000 */
[----:B------:R-:W-:Y:S01]  /*292e0*/  MOV R11, 0x181f ;  /* 0x0000181f000b7802 */ /* 0x000fe20000000f00 */
[----:B------:R-:W-:Y:S01]  /*292f0*/  IMAD.MOV.U32 R12, RZ, RZ, RZ ;  /* 0x000000ffff0c7224 */ /* 0x000fe200078e00ff */
[C---:B------:R-:W-:Y:S01]  /*29300*/  ISETP.GE.AND P2, PT, R7.reuse, 0x21, PT ;  /* 0x000000210700780c */ /* 0x040fe20003f46270 */
[----:B------:R-:W-:Y:S01]  /*29310*/  IMAD.MOV.U32 R15, RZ, RZ, -0x1 ;  /* 0xffffffffff0f7424 */ /* 0x000fe200078e00ff */
[----:B------:R-:W-:Y:S01]  /*29320*/  LOP3.LUT R22, R22, 0xffffffef, RZ, 0xc0, !PT ;  /* 0xffffffef16167812 */ /* 0x000fe200078ec0ff */
[----:B------:R-:W-:Y:S01]  /*29330*/  IMAD.MOV.U32 R21, RZ, RZ, R14 ;  /* 0x000000ffff157224 */ /* 0x000fe200078e000e */
[----:B------:R-:W-:-:S13]  /*29340*/  ISETP.GE.AND P3, PT, R7, 0x91, PT ;  /* 0x000000910700780c */ /* 0x000fda0003f66270 */
[----:B------:R-:W-:Y:S05]  /*29350*/  WARPSYNC.COLLECTIVE R15, `(.L_x_10350) ;  /* 0x000000000f087348 */ /* 0x000fea0003c00000 */
[----:B------:R0:W1:Y:S02]  /*29360*/  SHFL.IDX P6, R14, R13, R12, R11 ;  /* 0x0000000c0d0e7389 */ /* 0x00006400000c000b */
[----:B01----:R-:W-:Y:S01]  /*29370*/  ENDCOLLECTIVE ;  /* 0x000000000000791b */ /* 0x003fe20003800000 */
.L_x_10350:
[----:B------:R-:W-:Y:S01]  /*29380*/  ULDC.64 UR4, c[0x0][0x208] ;  /* 0x0000820000047ab9 */ /* 0x000fe20000000a00 */
[C---:B------:R-:W-:Y:S02]  /*29390*/  ISETP.GE.AND P5, PT, R7.reuse, 0x31, PT ;  /* 0x000000310700780c */ /* 0x040fe40003fa6270 */
[----:B------:R-:W-:Y:S02]  /*293a0*/  ISETP.GE.AND P4, PT, R7, 0x61, PT ;  /* 0x000000610700780c */ /* 0x000fe40003f86270 */
[----:B------:R-:W-:Y:S01]  /*293b0*/  MOV R13, R2 ;  /* 0x00000002000d7202 */ /* 0x000fe20000000f00 */
[----:B------:R-:W-:Y:S02]  /*293c0*/  IMAD.MOV.U32 R12, RZ, RZ, 0x1 ;  /* 0x00000001ff0c7424 */ /* 0x000fe400078e00ff */
[----:B------:R-:W-:-:S05]  /*293d0*/  IMAD.MOV.U32 R3, RZ, RZ, R14 ;  /* 0x000000ffff037224 */ /* 0x000fca00078e000e */
[----:B------:R-:W-:Y:S01]  /*293e0*/  IADD3 R30, P1, R35, R3, RZ ;  /* 0x00000003231e7210 */ /* 0x000fe20007f3e0ff */
[----:B------:R-:W-:-:S04]  /*293f0*/  IMAD.IADD R3, R23, 0x1, R27 ;  /* 0x0000000117037824 */ /* 0x000fc800078e021b */
[----:B------:R-:W-:Y:S01]  /*29400*/  IMAD.X R31, RZ, RZ, R21, P1 ;  /* 0x000000ffff1f7224 */ /* 0x000fe200008e0615 */
[----:B------:R-:W-:-:S13]  /*29410*/  ISETP.LT.OR P1, PT, R7, 0x1, P0 ;  /* 0x000000010700780c */ /* 0x000fda0000721670 */
[----:B------:R-:W-:Y:S01]  /*29420*/  @!PT LDS RZ, [RZ] ;  /* 0x00000000fffff984 */ /* 0x000fe20000000800 */
[----:B------:R-:W-:Y:S01]  /*29430*/  @!PT LDS RZ, [RZ] ;  /* 0x00000000fffff984 */ /* 0x000fe20000000800 */
[----:B------:R-:W-:Y:S01]  /*29440*/  @!PT LDS RZ, [RZ] ;  /* 0x00000000fffff984 */ /* 0x000fe20000000800 */
[----:B------:R0:W-:Y:S02]  /*29450*/  LDGSTS.E.BYPASS.LTC128B.128 [R3+0xa400], desc[UR4][R30.64], !P1 ;  /* 0x0a4000001e037fae */ /* 0x0001e4000c901d44 */
[----:B0-----:R-:W-:Y:S05]  /*29460*/  WARPSYNC.COLLECTIVE R15, `(.L_x_10351) ;  /* 0x000000000f087348 */ /* 0x001fea0003c00000 */
[----:B------:R1:W2:Y:S02]  /*29470*/  SHFL.IDX P6, R14, R13, R12, R11 ;  /* 0x0000000c0d0e7389 */ /* 0x0002a400000c000b */
[----:B012---:R-:W-:Y:S01]  /*29480*/  ENDCOLLECTIVE ;  /* 0x000000000000791b */ /* 0x007fe20003800000 */
.L_x_10351:
[----:B------:R-:W-:Y:S02]  /*29490*/  IMAD.MOV.U32 R13, RZ, RZ, R0 ;  /* 0x000000ffff0d7224 */ /* 0x000fe400078e0000 */
[----:B------:R-:W-:-:S07]  /*294a0*/  IMAD.MOV.U32 R21, RZ, RZ, R14 ;  /* 0x000000ffff157224 */ /* 0x000fce00078e000e */
[----:B------:R-:W-:Y:S05]  /*294b0*/  WARPSYNC.COLLECTIVE R15, `(.L_x_10352) ;  /* 0x000000000f087348 */ /* 0x000fea0003c00000 */
[----:B------:R0:W1:Y:S02]  /*294c0*/  SHFL.IDX P6, R14, R13, R12, R11 ;  /* 0x0000000c0d0e7389 */ /* 0x00006400000c000b */
[----:B01----:R-:W-:Y:S01]  /*294d0*/  ENDCOLLECTIVE ;  /* 0x000000000000791b */ /* 0x003fe20003800000 */
.L_x_10352:
[----:B------:R-:W-:Y:S01]  /*294e0*/  ULDC.64 UR4, c[0x0][0x208] ;  /* 0x0000820000047ab9 */ /* 0x000fe20000000a00 */
[----:B------:R-:W-:Y:S02]  /*294f0*/  IMAD.MOV.U32 R13, RZ, RZ, R2 ;  /* 0x000000ffff0d7224 */ /* 0x000fe400078e0002 */
[----:B------:R-:W-:Y:S02]  /*29500*/  IMAD.MOV.U32 R12, RZ, RZ, 0x2 ;  /* 0x00000002ff0c7424 */ /* 0x000fe400078e00ff */
[----:B------:R-:W-:-:S05]  /*29510*/  IMAD.MOV.U32 R11, RZ, RZ, R14 ;  /* 0x000000ffff0b7224 */ /* 0x000fca00078e000e */
[----:B------:R-:W-:Y:S01]  /*29520*/  IADD3 R30, P1, R35, R11, RZ ;  /* 0x0000000b231e7210 */ /* 0x000fe20007f3e0ff */
[----:B------:R-:W-:-:S03]  /*29530*/  IMAD.MOV.U32 R11, RZ, RZ, 0x181f ;  /* 0x0000181fff0b7424 */ /* 0x000fc600078e00ff */
[----:B------:R-:W-:Y:S02]  /*29540*/  IADD3.X R31, RZ, R21, RZ, P1, !PT ;  /* 0x00000015ff1f7210 */ /* 0x000fe40000ffe4ff */
        /* <DEDUP_REMOVED lines=8> */
.L_x_10353:
[----:B------:R-:W-:Y:S01]  /*295d0*/  MOV R13, R0 ;  /* 0x00000000000d7202 */ /* 0x000fe20000000f00 */
[----:B------:R-:W-:-:S07]  /*295e0*/  IMAD.MOV.U32 R21, RZ, RZ, R14 ;  /* 0x000000ffff157224 */ /* 0x000fce00078e000e */
[----:B------:R-:W-:Y:S05]  /*295f0*/  WARPSYNC.COLLECTIVE R15, `(.L_x_10354) ;  /* 0x000000000f087348 */ /* 0x000fea0003c00000 */
[----:B------:R0:W1:Y:S02]  /*29600*/  SHFL.IDX P6, R14, R13, R12, R11 ;  /* 0x0000000c0d0e7389 */ /* 0x00006400000c000b */
[----:B01----:R-:W-:Y:S01]  /*29610*/  ENDCOLLECTIVE ;  /* 0x000000000000791b */ /* 0x003fe20003800000 */
.L_x_10354:
[----:B------:R-:W-:Y:S01]  /*29620*/  ULDC.64 UR4, c[0x0][0x208] ;  /* 0x0000820000047ab9 */ /* 0x000fe20000000a00 */
[----:B------:R-:W-:Y:S02]  /*29630*/  IMAD.MOV.U32 R13, RZ, RZ, R2 ;  /* 0x000000ffff0d7224 */ /* 0x000fe400078e0002 */
[----:B------:R-:W-:Y:S02]  /*29640*/  IMAD.MOV.U32 R12, RZ, RZ, 0x3 ;  /* 0x00000003ff0c7424 */ /* 0x000fe400078e00ff */
[----:B------:R-:W-:-:S05]  /*29650*/  IMAD.MOV.U32 R11, RZ, RZ, R14 ;  /* 0x000000ffff0b7224 */ /* 0x000fca00078e000e */
[----:B------:R-:W-:Y:S02]  /*29660*/  IADD3 R30, P1, R35, R11, RZ ;  /* 0x0000000b231e7210 */ /* 0x000fe40007f3e0ff */
[----:B------:R-:W-:-:S03]  /*29670*/  MOV R11, 0x181f ;  /* 0x0000181f000b7802 */ /* 0x000fc60000000f00 */
        /* <DEDUP_REMOVED lines=9> */
.L_x_10355:
[----:B------:R-:W-:Y:S02]  /*29710*/  IMAD.MOV.U32 R13, RZ, RZ, R0 ;  /* 0x000000ffff0d7224 */ /* 0x000fe400078e0000 */
[----:B------:R-:W-:-:S07]  /*29720*/  IMAD.MOV.U32 R21, RZ, RZ, R14 ;  /* 0x000000ffff157224 */ /* 0x000fce00078e000e */
[----:B------:R-:W-:Y:S05]  /*29730*/  WARPSYNC.COLLECTIVE R15, `(.L_x_10356) ;  /* 0x000000000f087348 */ /* 0x000fea0003c00000 */
[----:B------:R0:W1:Y:S02]  /*29740*/  SHFL.IDX P6, R14, R13, R12, R11 ;  /* 0x0000000c0d0e7389 */ /* 0x00006400000c000b */
[----:B01----:R-:W-:Y:S01]  /*29750*/  ENDCOLLECTIVE ;  /* 0x000000000000791b */ /* 0x003fe20003800000 */
.L_x_10356:
[----:B------:R-:W-:Y:S01]  /*29760*/  ULDC.64 UR4, c[0x0][0x208] ;  /* 0x0000820000047ab9 */ /* 0x000fe20000000a00 */
[----:B------:R-:W-:Y:S01]  /*29770*/  MOV R13, R2 ;  /* 0x00000002000d7202 */ /* 0x000fe20000000f00 */
[----:B------:R-:W-:Y:S02]  /*29780*/  IMAD.MOV.U32 R12, RZ, RZ, 0x4 ;  /* 0x00000004ff0c7424 */ /* 0x000fe400078e00ff */
[----:B------:R-:W-:-:S05]  /*29790*/  IMAD.MOV.U32 R11, RZ, RZ, R14 ;  /* 0x000000ffff0b7224 */ /* 0x000fca00078e000e */
[----:B------:R-:W-:Y:S01]  /*297a0*/  IADD3 R30, P1, R35, R11, RZ ;  /* 0x0000000b231e7210 */ /* 0x000fe20007f3e0ff */
[----:B------:R-:W-:-:S04]  /*297b0*/  IMAD.MOV.U32 R11, RZ, RZ, 0x181f ;  /* 0x0000181fff0b7424 */ /* 0x000fc800078e00ff */
        /* <DEDUP_REMOVED lines=9> */
.L_x_10357:
[----:B------:R-:W-:Y:S02]  /*29850*/  IMAD.MOV.U32 R13, RZ, RZ, R0 ;  /* 0x000000ffff0d7224 */ /* 0x000fe400078e0000 */
[----:B------:R-:W-:-:S07]  /*29860*/  IMAD.MOV.U32 R21, RZ, RZ, R14 ;  /* 0x000000ffff157224 */ /* 0x000fce00078e000e */
[----:B------:R-:W-:Y:S05]  /*29870*/  WARPSYNC.COLLECTIVE R15, `(.L_x_10358) ;  /* 0x000000000f087348 */ /* 0x000fea0003c00000 */
[----:B------:R0:W1:Y:S02]  /*29880*/  SHFL.IDX P6, R14, R13, R12, R11 ;  /* 0x0000000c0d0e7389 */ /* 0x00006400000c000b */
[----:B01----:R-:W-:Y:S01]  /*29890*/  ENDCOLLECTIVE ;  /* 0x000000000000791b */ /* 0x003fe20003800000 */
.L_x_10358:
[----:B------:R-:W-:Y:S01]  /*298a0*/  ULDC.64 UR4, c[0x0][0x208] ;  /* 0x0000820000047ab9 */ /* 0x000fe20000000a00 */
[----:B------:R-:W-:Y:S02]  /*298b0*/  IMAD.MOV.U32 R13, RZ, RZ, R2 ;  /* 0x000000ffff0d7224 */ /* 0x000fe400078e0002 */
[----:B------:R-:W-:Y:S01]  /*298c0*/  IMAD.MOV.U32 R12, RZ, RZ, 0x5 ;  /* 0x00000005ff0c7424 */ /* 0x000fe200078e00ff */
[----:B------:R-:W-:-:S04]  /*298d0*/  MOV R11, R14 ;  /* 0x0000000e000b7202 */ /* 0x000fc80000000f00 */
        /* <DEDUP_REMOVED lines=11> */
.L_x_10359:
[----:B------:R-:W-:Y:S01]  /*29990*/  IMAD.MOV.U32 R13, RZ, RZ, R0 ;  /* 0x000000ffff0d7224 */ /* 0x000fe200078e0000 */
[----:B------:R-:W-:-:S07]  /*299a0*/  MOV R21, R14 ;  /* 0x0000000e00157202 */ /* 0x000fce0000000f00 */
[----:B------:R-:W-:Y:S05]  /*299b0*/  WARPSYNC.COLLECTIVE R15, `(.L_x_10360) ;  /* 0x000000000f087348 */ /* 0x000fea0003c00000 */
[----:B------:R0:W1:Y:S02]  /*299c0*/  SHFL.IDX P6, R14, R13, R12, R11 ;  /* 0x0000000c0d0e7389 */ /* 0x00006400000c000b */
[----:B01----:R-:W-:Y:S01]  /*299d0*/  ENDCOLLECTIVE ;  /* 0x000000000000791b */ /* 0x003fe20003800000 */
.L_x_10360:
[----:B------:R-:W-:Y:S01]  /*299e0*/  ULDC.64 UR4, c[0x0][0x208] ;  /* 0x0000820000047ab9 */ /* 0x000fe20000000a00 */
[----:B------:R-:W-:Y:S01]  /*299f0*/  IMAD.MOV.U32 R13, RZ, RZ, R2 ;  /* 0x000000ffff0d7224 */ /* 0x000fe200078e0002 */
[----:B------:R-:W-:Y:S01]  /*29a00*/  MOV R12, 0x6 ;  /* 0x00000006000c7802 */ /* 0x000fe20000000f00 */
        /* <DEDUP_REMOVED lines=12> */
.L_x_10361:
[----:B------:R-:W-:Y:S02]  /*29ad0*/  IMAD.MOV.U32 R13, RZ, RZ, R0 ;  /* 0x000000ffff0d7224 */ /* 0x000fe400078e0000 */
[----:B------:R-:W-:-:S07]  /*29ae0*/  IMAD.MOV.U32 R21, RZ, RZ, R14 ;  /* 0x000000ffff157224 */ /* 0x000fce00078e000e */
[----:B------:R-:W-:Y:S05]  /*29af0*/  WARPSYNC.COLLECTIVE R15, `(.L_x_10362) ;  /* 0x000000000f087348 */ /* 0x000fea0003c00000 */
[----:B------:R0:W1:Y:S02]  /*29b00*/  SHFL.IDX P6, R14, R13, R12, R11 ;  /* 0x0000000c0d0e7389 */ /* 0x00006400000c000b */
[----:B01----:R-:W-:Y:S01]  /*29b10*/  ENDCOLLECTIVE ;  /* 0x000000000000791b */ /* 0x003fe20003800000 */
.L_x_10362:
        /* <DEDUP_REMOVED lines=15> */
.L_x_10363:
[----:B------:R-:W-:Y:S01]  /*29c10*/  MOV R13, R0 ;  /* 0x00000000000d7202 */ /* 0x000fe20000000f00 */
[----:B------:R-:W-:-:S07]  /*29c20*/  IMAD.MOV.U32 R2, RZ, RZ, R14 ;  /* 0x000000ffff027224 */ /* 0x000fce00078e000e */
[----:B------:R-:W-:Y:S05]  /*29c30*/  WARPSYNC.COLLECTIVE R15, `(.L_x_10364) ;  /* 0x000000000f087348 */ /* 0x000fea0003c00000 */
[----:B------:R0:W1:Y:S02]  /*29c40*/  SHFL.IDX P6, R14, R13, R12, R11 ;  /* 0x0000000c0d0e7389 */ /* 0x00006400000c000b */
[----:B01----:R-:W-:Y:S01]  /*29c50*/  ENDCOLLECTIVE ;  /* 0x000000000000791b */ /* 0x003fe20003800000 */
.L_x_10364:
[----:B------:R-:W-:Y:S01]  /*29c60*/  ULDC.64 UR4, c[0x0][0x208] ;  /* 0x0000820000047ab9 */ /* 0x000fe20000000a00 */
[----:B------:R-:W-:Y:S02]  /*29c70*/  IMAD.MOV.U32 R13, RZ, RZ, R10 ;  /* 0x000000ffff0d7224 */ /* 0x000fe400078e000a */
[----:B------:R-:W-:Y:S02]  /*29c80*/  IMAD.MOV.U32 R12, RZ, RZ, RZ ;  /* 0x000000ffff0c7224 */ /* 0x000fe400078e00ff */
[----:B------:R-:W-:-:S05]  /*29c90*/  IMAD.MOV.U32 R0, RZ, RZ, R14 ;  /* 0x000000ffff007224 */ /* 0x000fca00078e000e */
[----:B------:R-:W-:-:S05]  /*29ca0*/  IADD3 R30, P1, R35, R0, RZ ;  /* 0x00000000231e7210 */ /* 0x000fca0007f3e0ff */
        /* <DEDUP_REMOVED lines=9> */
.L_x_10365:
[----:B------:R-:W-:Y:S01]  /*29d40*/  IMAD.MOV.U32 R13, RZ, RZ, R20 ;  /* 0x000000ffff0d7224 */ /* 0x000fe200078e0014 */
[----:B------:R-:W-:-:S07]  /*29d50*/  MOV R2, R14 ;  /* 0x0000000e00027202 */ /* 0x000fce0000000f00 */
[----:B------:R-:W-:Y:S05]  /*29d60*/  WARPSYNC.COLLECTIVE R15, `(.L_x_10366) ;  /* 0x000000000f087348 */ /* 0x000fea0003c00000 */
[----:B------:R0:W1:Y:S02]  /*29d70*/  SHFL.IDX P6, R14, R13, R12, R11 ;  /* 0x0000000c0d0e7389 */ /* 0x00006400000c000b */
[----:B01----:R-:W-:Y:S01]  /*29d80*/  ENDCOLLECTIVE ;  /* 0x000000000000791b */ /* 0x003fe20003800000 */
.L_x_10366:
[----:B------:R-:W-:Y:S01]  /*29d90*/  ULDC.64 UR4, c[0x0][0x208] ;  /* 0x0000820000047ab9 */ /* 0x000fe20000000a00 */
[----:B------:R-:W-:Y:S01]  /*29da0*/  IMAD.MOV.U32 R13, RZ, RZ, R10 ;  /* 0x000000ffff0d7224 */ /* 0x000fe200078e000a */
[----:B------:R-:W-:Y:S01]  /*29db0*/  MOV R12, 0x1 ;  /* 0x00000001000c7802 */ /* 0x000fe20000000f00 */
[----:B------:R-:W-:-:S05]  /*29dc0*/  IMAD.MOV.U32 R0, RZ, RZ, R14 ;  /* 0x000000ffff007224 */ /* 0x000fca00078e000e */
[----:B------:R-:W-:-:S05]  /*29dd0*/  IADD3 R30, P1, R35, R0, RZ ;  /* 0x00000000231e7210 */ /* 0x000fca0007f3e0ff */
[----:B------:R-:W-:Y:S01]  /*29de0*/  IMAD.X R31, RZ, RZ, R2, P1 ;  /* 0x000000ffff1f7224 */ /* 0x000fe200008e0602 */
[----:B------:R-:W-:-:S13]  /*29df0*/  ISETP.LT.OR P1, PT, R7, 0x81, P0 ;  /* 0x000000810700780c */ /* 0x000fda0000721670 */
[----:B------:R-:W-:Y:S01]  /*29e00*/  @!PT LDS RZ, [RZ] ;  /* 0x00000000fffff984 */ /* 0x000fe20000000800 */
[----:B------:R-:W-:Y:S01]  /*29e10*/  @!PT LDS RZ, [RZ] ;  /* 0x00000000fffff984 */ /* 0x000fe20000000800 */
[----:B------:R-:W-:Y:S01]  /*29e20*/  @!PT LDS RZ, [RZ] ;  /* 0x00000000fffff984 */ /* 0x000fe20000000800 */
[----:B------:R0:W-:Y:S01]  /*29e30*/  LDGSTS.E.BYPASS.LTC128B.128 [R3+0xe400], desc[UR4][R30.64], !P1 ;  /* 0x0e4000001e037fae */ /* 0x0001e2000c901d44 */
[----:B------:R-:W-:-:S13]  /*29e40*/  ISETP.GE.AND P1, PT, R7, 0x11, PT ;  /* 0x000000110700780c */ /* 0x000fda0003f26270 */
[----:B0-----:R-:W-:Y:S05]  /*29e50*/  WARPSYNC.COLLECTIVE R15, `(.L_x_10367) ;  /* 0x000000000f087348 */ /* 0x001fea0003c00000 */
[----:B------:R1:W2:Y:S02]  /*29e60*/  SHFL.IDX P6, R14, R13, R12, R11 ;  /* 0x0000000c0d0e7389 */ /* 0x0002a400000c000b */
[----:B012---:R-:W-:Y:S01]  /*29e70*/  ENDCOLLECTIVE ;  /* 0x000000000000791b */ /* 0x007fe20003800000 */
.L_x_10367:
[----:B------:R-:W-:Y:S02]  /*29e80*/  @P1 LOP3.LUT R22, R22, 0x10, RZ, 0xfc, !PT ;  /* 0x0000001016161812 */ /* 0x000fe400078efcff */
[----:B------:R-:W-:Y:S01]  /*29e90*/  ISETP.GE.AND P1, PT, R7, 0x41, PT ;  /* 0x000000410700780c */ /* 0x000fe20003f26270 */
[----:B------:R-:W-:Y:S01]  /*29ea0*/  IMAD.MOV.U32 R13, RZ, RZ, R20 ;  /* 0x000000ffff0d7224 */ /* 0x000fe200078e0014 */
[----:B------:R-:W-:-:S04]  /*29eb0*/  LOP3.LUT R22, R22, 0xfffffff7, RZ, 0xc0, !PT ;  /* 0xfffffff716167812 */ /* 0x000fc800078ec0ff */
[----:B------:R-:W-:Y:S02]  /*29ec0*/  @P2 LOP3.LUT R22, R22, 0x8, RZ, 0xfc, !PT ;  /* 0x0000000816162812 */ /* 0x000fe400078efcff */
[----:B------:R-:W-:Y:S02]  /*29ed0*/  ISETP.GE.AND P2, PT, R7, 0x51, PT ;  /* 0x000000510700780c */ /* 0x000fe40003f46270 */
[----:B------:R-:W-:Y:S01]  /*29ee0*/  LOP3.LUT R22, R22, 0xffffffdf, RZ, 0xc0, !PT ;  /* 0xffffffdf16167812 */ /* 0x000fe200078ec0ff */
[----:B------:R-:W-:-:S10]  /*29ef0*/  IMAD.MOV.U32 R0, RZ, RZ, R14 ;  /* 0x000000ffff007224 */ /* 0x000fd400078e000e */
[----:B------:R-:W-:Y:S05]  /*29f00*/  WARPSYNC.COLLECTIVE R15, `(.L_x_10368) ;  /* 0x000000000f087348 */ /* 0x000fea0003c00000 */
[----:B------:R0:W1:Y:S02]  /*29f10*/  SHFL.IDX P6, R14, R13, R12, R11 ;  /* 0x0000000c0d0e7389 */ /* 0x00006400000c000b */
[----:B01----:R-:W-:Y:S01]  /*29f20*/  ENDCOLLECTIVE ;  /* 0x000000000000791b */ /* 0x003fe20003800000 */
.L_x_10368:
[----:B------:R-:W-:Y:S02]  /*29f30*/  @P1 LOP3.LUT R22, R22, 0x20, RZ, 0xfc, !PT ;  /* 0x0000002016161812 */ /* 0x000fe400078efcff */
[----:B------:R-:W-:Y:S02]  /*29f40*/  ISETP.GE.AND P1, PT, R7, 0x71, PT ;  /* 0x000000710700780c */ /* 0x000fe40003f26270 */
[----:B------:R-:W-:-:S04]  /*29f50*/  LOP3.LUT R22, R22, 0xffffff7f, RZ, 0xc0, !PT ;  /* 0xffffff7f16167812 */ /* 0x000fc800078ec0ff */
[----:B------:R-:W-:Y:S02]  /*29f60*/  @P2 LOP3.LUT R22, R22, 0x80, RZ, 0xfc, !PT ;  /* 0x0000008016162812 */ /* 0x000fe400078efcff */
[----:B------:R-:W-:Y:S02]  /*29f70*/  ISETP.GE.AND P2, PT, R7, 0x81, PT ;  /* 0x000000810700780c */ /* 0x000fe40003f46270 */
[----:B------:R-:W-:-:S04]  /*29f80*/  LOP3.LUT R22, R22, 0xfffffeff, RZ, 0xc0, !PT ;  /* 0xfffffeff16167812 */ /* 0x000fc800078ec0ff */
[----:B------:R-:W-:Y:S01]  /*29f90*/  @P3 LOP3.LUT R22, R22, 0x100, RZ, 0xfc, !PT ;  /* 0x0000010016163812 */ /* 0x000fe200078efcff */
[----:B------:R-:W-:Y:S01]  /*29fa0*/  IMAD.MOV.U32 R10, RZ, RZ, R14 ;  /* 0x000000ffff0a7224 */ /* 0x000fe200078e000e */
[----:B------:R-:W-:Y:S06]  /*29fb0*/  BRA `(.L_x_10369) ;  /* 0xffffff7800307947 */ /* 0x000fec000383ffff */
.L_x_10150:
[----:B--2---:R-:W2:Y:S02]  /*29fc0*/  LDL R0, [R1+0x30] ;  /* 0x0000300001007983 */ /* 0x004ea40000100800 */
[----:B--2---:R2:W3:Y:S02]  /*29fd0*/  SYNCS.PHASECHK.TRANS64.TRYWAIT P0, [R6+URZ+0x22840], R0 ;  /* 0x02284000060075a7 */ /* 0x0044e4000800017f */
[----:B---3--:R-:W-:Y:S05]  /*29fe0*/  @!P0 NANOSLEEP.SYNCS 0x989680 ;  /* 0x009896800000895d */ /* 0x008fea0003900000 */
[----:B------:R-:W3:Y:S02]  /*29ff0*/  @!P0 SYNCS.PHASECHK.TRANS64 P0, [R6+URZ+0x22840], R0 ;  /* 0x02284000060085a7 */ /* 0x000ee4000800007f */
[----:B---3--:R-:W-:Y:S05]  /*2a000*/  @!P0 BRA `(.L_x_10150) ;  /* 0xfffffffc00ec8947 */ /* 0x008fea000383ffff */
[----:B------:R-:W-:Y:S05]  /*2a010*/  BRA `(.L_x_10370) ;  /* 0xffffff7800847947 */ /* 0x000fea000383ffff */
.L_x_10151:
        /* <DEDUP_REMOVED lines=8> */
.L_x_10372:
[----:B------:R-:W-:Y:S05]  /*2a0a0*/  BSYNC B0 ;  /* 0x0000000000007941 */ /* 0x000fea0003800000 */
.L_x_10371:
        /* <DEDUP_REMOVED lines=8> */
.L_x_10373:
[----:B------:R-:W-:Y:S01]  /*2a130*/  ULDC.64 UR4, c[0x0][0x208] ;  /* 0x0000820000047ab9 */ /* 0x000fe20000000a00 */
        /* <DEDUP_REMOVED lines=14> */
.L_x_10374:
[----:B------:R-:W-:Y:S02]  /*2a220*/  IMAD.MOV.U32 R13, RZ, RZ, R2 ;  /* 0x000000ffff0d7224 */ /* 0x000fe400078e0002 */
[----:B------:R-:W-:-:S07]  /*2a230*/  IMAD.MOV.U32 R7, RZ, RZ, R14 ;  /* 0x000000ffff077224 */ /* 0x000fce00078e000e */
[----:B------:R-:W-:Y:S05]  /*2a240*/  WARPSYNC.COLLECTIVE R15, `(.L_x_10375) ;  /* 0x000000000f087348 */ /* 0x000fea0003c00000 */
[----:B------:R0:W1:Y:S02]  /*2a250*/  SHFL.IDX P6, R14, R13, R12, R11 ;  /* 0x0000000c0d0e7389 */ /* 0x00006400000c000b */
[----:B01----:R-:W-:Y:S01]  /*2a260*/  ENDCOLLECTIVE ;  /* 0x000000000000791b */ /* 0x003fe20003800000 */
.L_x_10375:
[----:B------:R-:W-:Y:S01]  /*2a270*/  ULDC.64 UR4, c[0x0][0x208] ;  /* 0x0000820000047ab9 */ /* 0x000fe20000000a00 */
[----:B------:R-:W-:Y:S02]  /*2a280*/  IMAD.MOV.U32 R13, RZ, RZ, R0 ;  /* 0x000000ffff0d7224 */ /* 0x000fe400078e0000 */
[----:B------:R-:W-:Y:S01]  /*2a290*/  IMAD.MOV.U32 R12, RZ, RZ, 0x2 ;  /* 0x00000002ff0c7424 */ /* 0x000fe200078e00ff */
        /* <DEDUP_REMOVED lines=12> */
.L_x_10376:
[----:B------:R-:W-:Y:S01]  /*2a360*/  IMAD.MOV.U32 R13, RZ, RZ, R2 ;  /* 0x000000ffff0d7224 */ /* 0x000fe200078e0002 */
[----:B------:R-:W-:-:S07]  /*2a370*/  MOV R7, R14 ;  /* 0x0000000e00077202 */ /* 0x000fce0000000f00 */
[----:B------:R-:W-:Y:S05]  /*2a380*/  WARPSYNC.COLLECTIVE R15, `(.L_x_10377) ;  /* 0x000000000f087348 */ /* 0x000fea0003c00000 */
[----:B------:R0:W1:Y:S02]  /*2a390*/  SHFL.IDX P6, R14, R13, R12, R11 ;  /* 0x0000000c0d0e7389 */ /* 0x00006400000c000b */
[----:B01----:R-:W-:Y:S01]  /*2a3a0*/  ENDCOLLECTIVE ;  /* 0x000000000000791b */ /* 0x003fe20003800000 */
.L_x_10377:
[----:B------:R-:W-:Y:S01]  /*2a3b0*/  ULDC.64 UR4, c[0x0][0x208] ;  /* 0x0000820000047ab9 */ /* 0x000fe20000000a00 */
[----:B------:R-:W-:Y:S01]  /*2a3c0*/  MOV R13, R0 ;  /* 0x00000000000d7202 */ /* 0x000fe20000000f00 */
        /* <DEDUP_REMOVED lines=13> */
.L_x_10378:
[----:B------:R-:W-:Y:S02]  /*2a4a0*/  IMAD.MOV.U32 R13, RZ, RZ, R2 ;  /* 0x000000ffff0d7224 */ /* 0x000fe400078e0002 */
[----:B------:R-:W-:-:S07]  /*2a4b0*/  IMAD.MOV.U32 R7, RZ, RZ, R14 ;  /* 0x000000ffff077224 */ /* 0x000fce00078e000e */
[----:B------:R-:W-:Y:S05]  /*2a4c0*/  WARPSYNC.COLLECTIVE R15, `(.L_x_10379) ;  /* 0x000000000f087348 */ /* 0x000fea0003c00000 */
[----:B------:R0:W1:Y:S02]  /*2a4d0*/  SHFL.IDX P6, R14, R13, R12, R11 ;  /* 0x0000000c0d0e7389 */ /* 0x00006400000c000b */
[----:B01----:R-:W-:Y:S01]  /*2a4e0*/  ENDCOLLECTIVE ;  /* 0x000000000000791b */ /* 0x003fe20003800000 */
.L_x_10379:
[----:B------:R-:W-:Y:S01]  /*2a4f0*/  ULDC.64 UR4, c[0x0][0x208] ;  /* 0x0000820000047ab9 */ /* 0x000fe20000000a00 */
[----:B------:R-:W-:Y:S02]  /*2a500*/  IMAD.MOV.U32 R13, RZ, RZ, R0 ;  /* 0x000000ffff0d7224 */ /* 0x000fe400078e0000 */
[----:B------:R-:W-:Y:S02]  /*2a510*/  IMAD.MOV.U32 R12, RZ, RZ, 0x4 ;  /* 0x00000004ff0c7424 */ /* 0x000fe400078e00ff */
[----:B------:R-:W-:-:S05]  /*2a520*/  IMAD.MOV.U32 R8, RZ, RZ, R14 ;  /* 0x000000ffff087224 */ /* 0x000fca00078e000e */
[----:B------:R-:W-:-:S04]  /*2a530*/  @P5 IADD3 R8, P0, R35, R8, RZ ;  /* 0x0000000823085210 */ /* 0x000fc80007f1e0ff */
[----:B------:R-:W-:-:S05]  /*2a540*/  @P5 IADD3.X R7, RZ, R7, RZ, P0, !PT ;  /* 0x00000007ff075210 */ /* 0x000fca00007fe4ff */
[----:B------:R-:W-:-:S05]  /*2a550*/  @P5 IMAD.MOV.U32 R9, RZ, RZ, R7 ;  /* 0x000000ffff095224 */ /* 0x000fca00078e0007 */
[----:B------:R-:W-:Y:S01]  /*2a560*/  @!PT LDS RZ, [RZ] ;  /* 0x00000000fffff984 */ /* 0x000fe20000000800 */
[----:B------:R-:W-:Y:S01]  /*2a570*/  @!PT LDS RZ, [RZ] ;  /* 0x00000000fffff984 */ /* 0x000fe20000000800 */
[----:B------:R-:W-:Y:S01]  /*2a580*/  @!PT LDS RZ, [RZ] ;  /* 0x00000000fffff984 */ /* 0x000fe20000000800 */
[----:B------:R0:W-:Y:S01]  /*2a590*/  @P5 LDGSTS.E.BYPASS.LTC128B.128 [R3+0x19c00], desc[UR4][R8.64], !P3 ;  /* 0x19c0000008035fae */ /* 0x0001e2000d901d44 */
[----:B------:R-:W-:-:S13]  /*2a5a0*/  LOP3.LUT P5, RZ, R22, 0x80, RZ, 0xc0, !PT ;  /* 0x0000008016ff7812 */ /* 0x000fda00078ac0ff */
[----:B0-----:R-:W-:Y:S05]  /*2a5b0*/  WARPSYNC.COLLECTIVE R15, `(.L_x_10380) ;  /* 0x000000000f087348 */ /* 0x001fea0003c00000 */
[----:B------:R1:W2:Y:S02]  /*2a5c0*/  SHFL.IDX P6, R14, R13, R12, R11 ;  /* 0x0000000c0d0e7389 */ /* 0x0002a400000c000b */
[----:B012---:R-:W-:Y:S01]  /*2a5d0*/  ENDCOLLECTIVE ;  /* 0x000000000000791b */ /* 0x007fe20003800000 */
.L_x_10380:
[----:B------:R-:W-:Y:S01]  /*2a5e0*/  MOV R13, R2 ;  /* 0x00000002000d7202 */ /* 0x000fe20000000f00 */
[----:B------:R-:W-:-:S07]  /*2a5f0*/  IMAD.MOV.U32 R7, RZ, RZ, R14 ;  /* 0x000000ffff077224 */ /* 0x000fce00078e000e */
[----:B------:R-:W-:Y:S05]  /*2a600*/  WARPSYNC.COLLECTIVE R15, `(.L_x_10381) ;  /* 0x000000000f087348 */ /* 0x000fea0003c00000 */
[----:B------:R0:W1:Y:S02]  /*2a610*/  SHFL.IDX P6, R14, R13, R12, R11 ;  /* 0x0000000c0d0e7389 */ /* 0x00006400000c000b */
[----:B01----:R-:W-:Y:S01]  /*2a620*/  ENDCOLLECTIVE ;  /* 0x000000000000791b */ /* 0x003fe20003800000 */
.L_x_10381:
[----:B------:R-:W-:Y:S01]  /*2a630*/  ULDC.64 UR4, c[0x0][0x208] ;  /* 0x0000820000047ab9 */ /* 0x000fe20000000a00 */
[----:B------:R-:W-:Y:S01]  /*2a640*/  IMAD.MOV.U32 R13, RZ, RZ, R0 ;  /* 0x000000ffff0d7224 */ /* 0x000fe200078e0000 */
[----:B------:R-:W-:Y:S02]  /*2a650*/  MOV R12, 0x5 ;  /* 0x00000005000c7802 */ /* 0x000fe40000000f00 */
        /* <DEDUP_REMOVED lines=12> */
.L_x_10382:
[----:B------:R-:W-:Y:S02]  /*2a720*/  IMAD.MOV.U32 R13, RZ, RZ, R2 ;  /* 0x000000ffff0d7224 */ /* 0x000fe400078e0002 */
[----:B------:R-:W-:-:S07]  /*2a730*/  IMAD.MOV.U32 R7, RZ, RZ, R14 ;  /* 0x000000ffff077224 */ /* 0x000fce00078e000e */
[----:B------:R-:W-:Y:S05]  /*2a740*/  WARPSYNC.COLLECTIVE R15, `(.L_x_10383) ;  /* 0x000000000f087348 */ /* 0x000fea0003c00000 */
[----:B------:R0:W1:Y:S02]  /*2a750*/  SHFL.IDX P6, R14, R13, R12, R11 ;  /* 0x0000000c0d0e7389 */ /* 0x00006400000c000b */
[----:B01----:R-:W-:Y:S01]  /*2a760*/  ENDCOLLECTIVE ;  /* 0x000000000000791b */ /* 0x003fe20003800000 */
.L_x_10383:
[----:B------:R-:W-:Y:S01]  /*2a770*/  ULDC.64 UR4, c[0x0][0x208] ;  /* 0x0000820000047ab9 */ /* 0x000fe20000000a00 */
[----:B------:R-:W-:Y:S02]  /*2a780*/  IMAD.MOV.U32 R13, RZ, RZ, R0 ;  /* 0x000000ffff0d7224 */ /* 0x000fe400078e0000 */
[----:B------:R-:W-:Y:S02]  /*2a790*/  IMAD.MOV.U32 R12, RZ, RZ, 0x6 ;  /* 0x00000006ff0c7424 */ /* 0x000fe400078e00ff */
[----:B------:R-:W-:-:S05]  /*2a7a0*/  IMAD.MOV.U32 R8, RZ, RZ, R14 ;  /* 0x000000ffff087224 */ /* 0x000fca00078e000e */
        /* <DEDUP_REMOVED lines=10> */
.L_x_10384:
[----:B------:R-:W-:Y:S02]  /*2a850*/  IMAD.MOV.U32 R13, RZ, RZ, R2 ;  /* 0x000000ffff0d7224 */ /* 0x000fe400078e0002 */
[----:B------:R-:W-:-:S07]  /*2a860*/  IMAD.MOV.U32 R7, RZ, RZ, R14 ;  /* 0x000000ffff077224 */ /* 0x000fce00078e000e */
[----:B------:R-:W-:Y:S05]  /*2a870*/  WARPSYNC.COLLECTIVE R15, `(.L_x_10385) ;  /* 0x000000000f087348 */ /* 0x000fea0003c00000 */
[----:B------:R0:W1:Y:S02]  /*2a880*/  SHFL.IDX P6, R14, R13, R12, R11 ;  /* 0x0000000c0d0e7389 */ /* 0x00006400000c000b */
[----:B01----:R-:W-:Y:S01]  /*2a890*/  ENDCOLLECTIVE ;  /* 0x000000000000791b */ /* 0x003fe20003800000 */
.L_x_10385:
[----:B------:R-:W-:Y:S01]  /*2a8a0*/  ULDC.64 UR4, c[0x0][0x208] ;  /* 0x0000820000047ab9 */ /* 0x000fe20000000a00 */
[----:B------:R-:W-:Y:S02]  /*2a8b0*/  IMAD.MOV.U32 R13, RZ, RZ, R0 ;  /* 0x000000ffff0d7224 */ /* 0x000fe400078e0000 */
[----:B------:R-:W-:Y:S01]  /*2a8c0*/  IMAD.MOV.U32 R12, RZ, RZ, 0x7 ;  /* 0x00000007ff0c7424 */ /* 0x000fe200078e00ff */
[----:B------:R-:W-:-:S04]  /*2a8d0*/  MOV R8, R14 ;  /* 0x0000000e00087202 */ /* 0x000fc80000000f00 */
        /* <DEDUP_REMOVED lines=10> */
.L_x_10386:
[----:B------:R-:W-:Y:S01]  /*2a980*/  IMAD.MOV.U32 R13, RZ, RZ, R2 ;  /* 0x000000ffff0d7224 */ /* 0x000fe200078e0002 */
[----:B------:R-:W-:-:S07]  /*2a990*/  MOV R0, R14 ;  /* 0x0000000e00007202 */ /* 0x000fce0000000f00 */
[----:B------:R-:W-:Y:S05]  /*2a9a0*/  WARPSYNC.COLLECTIVE R15, `(.L_x_10387) ;  /* 0x000000000f087348 */ /* 0x000fea0003c00000 */
[----:B------:R0:W1:Y:S02]  /*2a9b0*/  SHFL.IDX P6, R14, R13, R12, R11 ;  /* 0x0000000c0d0e7389 */ /* 0x00006400000c000b */
[----:B01----:R-:W-:Y:S01]  /*2a9c0*/  ENDCOLLECTIVE ;  /* 0x000000000000791b */ /* 0x003fe20003800000 */
.L_x_10387:
[----:B------:R-:W-:Y:S01]  /*2a9d0*/  ULDC.64 UR4, c[0x0][0x208] ;  /* 0x0000820000047ab9 */ /* 0x000fe20000000a00 */
[----:B------:R-:W-:Y:S01]  /*2a9e0*/  IMAD.MOV.U32 R13, RZ, RZ, R4 ;  /* 0x000000ffff0d7224 */ /* 0x000fe200078e0004 */
[----:B------:R-:W-:Y:S01]  /*2a9f0*/  MOV R12, RZ ;  /* 0x000000ff000c7202 */ /* 0x000fe20000000f00 */
[----:B------:R-:W-:-:S05]  /*2aa00*/  IMAD.MOV.U32 R8, RZ, RZ, R14 ;  /* 0x000000ffff087224 */ /* 0x000fca00078e000e */
[----:B------:R-:W-:-:S05]  /*2aa10*/  @P1 IADD3 R8, P0, R35, R8, RZ ;  /* 0x0000000823081210 */ /* 0x000fca0007f1e0ff */
[----:B------:R-:W-:-:S05]  /*2aa20*/  @P1 IMAD.X R9, RZ, RZ, R0, P0 ;  /* 0x000000ffff091224 */ /* 0x000fca00000e0600 */
[----:B------:R-:W-:Y:S01]  /*2aa30*/  @!PT LDS RZ, [RZ] ;  /* 0x00000000fffff984 */ /* 0x000fe20000000800 */
[----:B------:R-:W-:Y:S01]  /*2aa40*/  @!PT LDS RZ, [RZ] ;  /* 0x00000000fffff984 */ /* 0x000fe20000000800 */
[----:B------:R-:W-:Y:S01]  /*2aa50*/  @!PT LDS RZ, [RZ] ;  /* 0x00000000fffff984 */ /* 0x000fe20000000800 */
[----:B------:R0:W-:Y:S03]  /*2aa60*/  @P1 LDGSTS.E.BYPASS.LTC128B.128 [R3+0x1bc00], desc[UR4][R8.64], !P3 ;  /* 0x1bc0000008031fae */ /* 0x0001e6000d901d44 */
[----:B0-----:R-:W-:Y:S05]  /*2aa70*/  WARPSYNC.COLLECTIVE R15, `(.L_x_10388) ;  /* 0x000000000f087348 */ /* 0x001fea0003c00000 */
[----:B------:R1:W2:Y:S02]  /*2aa80*/  SHFL.IDX P6, R14, R13, R12, R11 ;  /* 0x0000000c0d0e7389 */ /* 0x0002a400000c000b */
[----:B012---:R-:W-:Y:S01]  /*2aa90*/  ENDCOLLECTIVE ;  /* 0x000000000000791b */ /* 0x007fe20003800000 */
.L_x_10388:
[----:B------:R-:W-:Y:S02]  /*2aaa0*/  IMAD.MOV.U32 R13, RZ, RZ, R5 ;  /* 0x000000ffff0d7224 */ /* 0x000fe400078e0005 */
[----:B------:R-:W-:-:S07]  /*2aab0*/  IMAD.MOV.U32 R0, RZ, RZ, R14 ;  /* 0x000000ffff007224 */ /* 0x000fce00078e000e */
[----:B------:R-:W-:Y:S05]  /*2aac0*/  WARPSYNC.COLLECTIVE R15, `(.L_x_10389) ;  /* 0x000000000f087348 */ /* 0x000fea0003c00000 */
[----:B------:R0:W1:Y:S02]  /*2aad0*/  SHFL.IDX P6, R14, R13, R12, R11 ;  /* 0x0000000c0d0e7389 */ /* 0x00006400000c000b */
[----:B01----:R-:W-:Y:S01]  /*2aae0*/  ENDCOLLECTIVE ;  /* 0x000000000000791b */ /* 0x003fe20003800000 */
.L_x_10389:
[----:B------:R-:W-:Y:S01]  /*2aaf0*/  ULDC.64 UR4, c[0x0][0x208] ;  /* 0x0000820000047ab9 */ /* 0x000fe20000000a00 */
[----:B------:R-:W-:Y:S02]  /*2ab00*/  IMAD.MOV.U32 R13, RZ, RZ, R4 ;  /* 0x000000ffff0d7224 */ /* 0x000fe400078e0004 */
[----:B------:R-:W-:Y:S02]  /*2ab10*/  IMAD.MOV.U32 R12, RZ, RZ, 0x1 ;  /* 0x00000001ff0c7424 */ /* 0x000fe400078e00ff */
[----:B------:R-:W-:-:S05]  /*2ab20*/  IMAD.MOV.U32 R2, RZ, RZ, R14 ;  /* 0x000000ffff027224 */ /* 0x000fca00078e000e */
[----:B------:R-:W-:-:S04]  /*2ab30*/  @P2 IADD3 R2, P0, R35, R2, RZ ;  /* 0x0000000223022210 */ /* 0x000fc80007f1e0ff */
[----:B------:R-:W-:Y:S01]  /*2ab40*/  @P2 MOV R8, R2 ;  /* 0x0000000200082202 */ /* 0x000fe20000000f00 */
        /* <DEDUP_REMOVED lines=9> */
.L_x_10390:
[----:B------:R-:W-:Y:S01]  /*2abe0*/  MOV R13, R5 ;  /* 0x00000005000d7202 */ /* 0x000fe20000000f00 */
[----:B------:R-:W-:-:S07]  /*2abf0*/  IMAD.MOV.U32 R4, RZ, RZ, R14 ;  /* 0x000000ffff047224 */ /* 0x000fce00078e000e */
[----:B------:R-:W-:Y:S05]  /*2ac00*/  WARPSYNC.COLLECTIVE R15, `(.L_x_10391) ;  /* 0x000000000f087348 */ /* 0x000fea0003c00000 */
[----:B------:R0:W1:Y:S02]  /*2ac10*/  SHFL.IDX P6, R14, R13, R12, R11 ;  /* 0x0000000c0d0e7389 */ /* 0x00006400000c000b */
[----:B01----:R-:W-:Y:S01]  /*2ac20*/  ENDCOLLECTIVE ;  /* 0x000000000000791b */ /* 0x003fe20003800000 */
.L_x_10391:
[----:B------:R-:W-:Y:S01]  /*2ac30*/  IMAD.MOV.U32 R5, RZ, RZ, R14 ;  /* 0x000000ffff057224 */ /* 0x000fe200078e000e */
[----:B------:R-:W-:Y:S06]  /*2ac40*/  BRA `(.L_x_10392) ;  /* 0xffffff7400287947 */ /* 0x000fec000383ffff */
.L_x_10156:
[----:B------:R-:W-:Y:S01]  /*2ac50*/  IMAD.MOV.U32 R13, RZ, RZ, R2 ;  /* 0x000000ffff0d7224 */ /* 0x000fe200078e0002 */
[----:B------:R-:W-:Y:S01]  /*2ac60*/  MOV R15, 0xffffffff ;  /* 0xffffffff000f7802 */ /* 0x000fe20000000f00 */
[----:B------:R-:W-:Y:S02]  /*2ac70*/  IMAD.MOV.U32 R12, RZ, RZ, RZ ;  /* 0x000000ffff0c7224 */ /* 0x000fe400078e00ff */
[----:B------:R-:W-:Y:S02]  /*2ac80*/  IMAD.MOV.U32 R11, RZ, RZ, 0x181f ;  /* 0x0000181fff0b7424 */ /* 0x000fe400078e00ff */
[----:B------:R-:W-:Y:S02]  /*2ac90*/  IMAD R33, R33, R7, RZ ;  /* 0x0000000721217224 */ /* 0x000fe400078e02ff */
[----:B------:R-:W-:-:S07]  /*2aca0*/  IMAD R17, R17, 0x80, R9 ;  /* 0x0000008011117824 */ /* 0x000fce00078e0209 */
[----:B-----5:R-:W-:Y:S05]  /*2acb0*/  WARPSYNC.COLLECTIVE R15, `(.L_x_10393) ;  /* 0x000000000f087348 */ /* 0x020fea0003c00000 */
[----:B------:R0:W1:Y:S02]  /*2acc0*/  SHFL.IDX P6, R14, R13, R12, R11 ;  /* 0x0000000c0d0e7389 */ /* 0x00006400000c000b */
[----:B01---5:R-:W-:Y:S01]  /*2acd0*/  ENDCOLLECTIVE ;  /* 0x000000000000791b */ /* 0x023fe20003800000 */
.L_x_10393:
[----:B------:R-:W-:Y:S01]  /*2ace0*/  ISETP.GE.AND P1, PT, R17, R33, PT ;  /* 0x000000211100720c */ /* 0x000fe20003f26270 */
[----:B------:R-:W-:Y:S02]  /*2acf0*/  IMAD.MOV.U32 R13, RZ, RZ, R0 ;  /* 0x000000ffff0d7224 */ /* 0x000fe400078e0000 */
[----:B------:R-:W-:-:S10]  /*2ad00*/  IMAD.MOV.U32 R3, RZ, RZ, R14 ;  /* 0x000000ffff037224 */ /* 0x000fd400078e000e */
[----:B------:R-:W-:Y:S05]  /*2ad10*/  WARPSYNC.COLLECTIVE R15, `(.L_x_10394) ;  /* 0x000000000f087348 */ /* 0x000fea0003c00000 */
[----:B------:R0:W1:Y:S02]  /*2ad20*/  SHFL.IDX P6, R14, R13, R12, R11 ;  /* 0x0000000c0d0e7389 */ /* 0x00006400000c000b */
[----:B01----:R-:W-:Y:S01]  /*2ad30*/  ENDCOLLECTIVE ;  /* 0x000000000000791b */ /* 0x003fe20003800000 */
.L_x_10394:
[----:B------:R-:W-:Y:S01]  /*2ad40*/  ULDC.64 UR4, c[0x0][0x208] ;  /* 0x0000820000047ab9 */ /* 0x000fe20000000a00 */
[----:B------:R-:W-:Y:S02]  /*2ad50*/  IMAD.MOV.U32 R13, RZ, RZ, R2 ;  /* 0x000000ffff0d7224 */ /* 0x000fe400078e0002 */
[----:B------:R-:W-:Y:S02]  /*2ad60*/  IMAD.MOV.U32 R12, RZ, RZ, 0x1 ;  /* 0x00000001ff0c7424 */ /* 0x000fe400078e00ff */
[----:B------:R-:W-:-:S05]  /*2ad70*/  IMAD.MOV.U32 R4, RZ, RZ, R14 ;  /* 0x000000ffff047224 */ /* 0x000fca00078e000e */
[----:B------:R-:W-:-:S04]  /*2ad80*/  @!P1 IADD3 R4, P3, R35, R4, RZ ;  /* 0x0000000423049210 */ /* 0x000fc80007f7e0ff */
[----:B------:R-:W-:Y:S01]  /*2ad90*/  @!P1 IADD3.X R5, RZ, R3, RZ, P3, !PT ;  /* 0x00000003ff059210 */ /* 0x000fe20001ffe4ff */
[----:B------:R-:W-:-:S04]  /*2ada0*/  VIADD R3, R17, 0x10 ;  /* 0x0000001011037836 */ /* 0x000fc80000000000 */
[----:B------:R-:W-:Y:S01]  /*2adb0*/  @!PT LDS RZ, [RZ] ;  /* 0x00000000fffff984 */ /* 0x000fe20000000800 */
[----:B------:R-:W-:Y:S01]  /*2adc0*/  @!PT LDS RZ, [RZ] ;  /* 0x00000000fffff984 */ /* 0x000fe20000000800 */
[----:B------:R-:W-:Y:S01]  /*2add0*/  @!PT LDS RZ, [RZ] ;  /* 0x00000000fffff984 */ /* 0x000fe20000000800 */
[----:B------:R0:W-:Y:S01]  /*2ade0*/  @!P1 LDGSTS.E.BYPASS.LTC128B.128 [R8+0x14400], desc[UR4][R4.64], !P0 ;  /* 0x1440000004089fae */ /* 0x0001e2000c101d44 */
[----:B------:R-:W-:-:S13]  /*2adf0*/  ISETP.GE.AND P1, PT, R3, R33, PT ;  /* 0x000000210300720c */ /* 0x000fda0003f26270 */
[----:B0-----:R-:W-:Y:S05]  /*2ae00*/  WARPSYNC.COLLECTIVE R15, `(.L_x_10395) ;  /* 0x000000000f087348 */ /* 0x001fea0003c00000 */
[----:B------:R1:W2:Y:S02]  /*2ae10*/  SHFL.IDX P6, R14, R13, R12, R11 ;  /* 0x0000000c0d0e7389 */ /* 0x0002a400000c000b */
[----:B012---:R-:W-:Y:S01]  /*2ae20*/  ENDCOLLECTIVE ;  /* 0x000000000000791b */ /* 0x007fe20003800000 */
.L_x_10395:
[----:B------:R-:W-:Y:S01]  /*2ae30*/  MOV R13, R0 ;  /* 0x00000000000d7202 */ /* 0x000fe20000000f00 */
[----:B------:R-:W-:-:S07]  /*2ae40*/  IMAD.MOV.U32 R3, RZ, RZ, R14 ;  /* 0x000000ffff037224 */ /* 0x000fce00078e000e */
[----:B------:R-:W-:Y:S05]  /*2ae50*/  WARPSYNC.COLLECTIVE R15, `(.L_x_10396) ;  /* 0x000000000f087348 */ /* 0x000fea0003c00000 */
[----:B------:R0:W1:Y:S02]  /*2ae60*/  SHFL.IDX P6, R14, R13, R12, R11 ;  /* 0x0000000c0d0e7389 */ /* 0x00006400000c000b */
[----:B01----:R-:W-:Y:S01]  /*2ae70*/  ENDCOLLECTIVE ;  /* 0x000000000000791b */ /* 0x003fe20003800000 */
.L_x_10396:
[----:B------:R-:W-:Y:S01]  /*2ae80*/  ULDC.64 UR4, c[0x0][0x208] ;  /* 0x0000820000047ab9 */ /* 0x000fe20000000a00 */
[----:B------:R-:W-:Y:S02]  /*2ae90*/  IMAD.MOV.U32 R13, RZ, RZ, R2 ;  /* 0x000000ffff0d7224 */ /* 0x000fe400078e0002 */
[----:B------:R-:W-:Y:S02]  /*2aea0*/  IMAD.MOV.U32 R12, RZ, RZ, 0x2 ;  /* 0x00000002ff0c7424 */ /* 0x000fe400078e00ff */
[----:B------:R-:W-:-:S05]  /*2aeb0*/  IMAD.MOV.U32 R6, RZ, RZ, R14 ;  /* 0x000000ffff067224 */ /* 0x000fca00078e000e */
[----:B------:R-:W-:-:S05]  /*2aec0*/  @!P1 IADD3 R6, P3, R35, R6, RZ ;  /* 0x0000000623069210 */ /* 0x000fca0007f7e0ff */
[----:B------:R-:W-:Y:S02]  /*2aed0*/  @!P1 IMAD.X R3, RZ, RZ, R3, P3 ;  /* 0x000000ffff039224 */ /* 0x000fe400018e0603 */
[----:B------:R-:W-:Y:S02]  /*2aee0*/  @!P1 IMAD.MOV.U32 R4, RZ, RZ, R6 ;  /* 0x000000ffff049224 */ /* 0x000fe400078e0006 */
[----:B------:R-:W-:Y:S01]  /*2aef0*/  @!P1 IMAD.MOV.U32 R5, RZ, RZ, R3 ;  /* 0x000000ffff059224 */ /* 0x000fe200078e0003 */
[C---:B------:R-:W-:Y:S01]  /*2af00*/  IADD3 R3, R17.reuse, 0x20, RZ ;  /* 0x0000002011037810 */ /* 0x040fe20007ffe0ff */
[----:B------:R-:W-:-:S03]  /*2af10*/  VIADD R6, R17, 0x60 ;  /* 0x0000006011067836 */ /* 0x000fc60000000000 */
        /* <DEDUP_REMOVED lines=8> */
.L_x_10397:
[----:B------:R-:W-:Y:S02]  /*2afa0*/  IMAD.MOV.U32 R13, RZ, RZ, R0 ;  /* 0x000000ffff0d7224 */ /* 0x000fe400078e0000 */
[----:B------:R-:W-:-:S07]  /*2afb0*/  IMAD.MOV.U32 R3, RZ, RZ, R14 ;  /* 0x000000ffff037224 */ /* 0x000fce00078e000e */
[----:B------:R-:W-:Y:S05]  /*2afc0*/  WARPSYNC.COLLECTIVE R15, `(.L_x_10398) ;  /* 0x000000000f087348 */ /* 0x000fea0003c00000 */
[----:B------:R0:W1:Y:S02]  /*2afd0*/  SHFL.IDX P6, R14, R13, R12, R11 ;  /* 0x0000000c0d0e7389 */ /* 0x00006400000c000b */
[----:B01----:R-:W-:Y:S01]  /*2afe0*/  ENDCOLLECTIVE ;  /* 0x000000000000791b */ /* 0x003fe20003800000 */
.L_x_10398:
[----:B------:R-:W-:Y:S01]  /*2aff0*/  ULDC.64 UR4, c[0x0][0x208] ;  /* 0x0000820000047ab9 */ /* 0x000fe20000000a00 */
[----:B------:R-:W-:Y:S01]  /*2b000*/  IMAD.MOV.U32 R13, RZ, RZ, R2 ;  /* 0x000000ffff0d7224 */ /* 0x000fe200078e0002 */
[----:B------:R-:W-:Y:S02]  /*2b010*/  MOV R12, 0x3 ;  /* 0x00000003000c7802 */ /* 0x000fe40000000f00 */
[----:B------:R-:W-:-:S04]  /*2b020*/  MOV R4, R14 ;  /* 0x0000000e00047202 */ /* 0x000fc80000000f00 */
[----:B------:R-:W-:-:S05]  /*2b030*/  @!P1 IADD3 R4, P2, R35, R4, RZ ;  /* 0x0000000423049210 */ /* 0x000fca0007f5e0ff */
[----:B------:R-:W-:-:S04]  /*2b040*/  @!P1 IMAD.X R3, RZ, RZ, R3, P2 ;  /* 0x000000ffff039224 */ /* 0x000fc800010e0603 */
[----:B------:R-:W-:Y:S02]  /*2b050*/  @!P1 IMAD.MOV.U32 R5, RZ, RZ, R3 ;  /* 0x000000ffff059224 */ /* 0x000fe400078e0003 */
[----:B------:R-:W-:-:S03]  /*2b060*/  VIADD R3, R17, 0x30 ;  /* 0x0000003011037836 */ /* 0x000fc60000000000 */
[----:B------:R-:W-:Y:S01]  /*2b070*/  @!PT LDS RZ, [RZ] ;  /* 0x00000000fffff984 */ /* 0x000fe20000000800 */
[----:B------:R-:W-:Y:S01]  /*2b080*/  @!PT LDS RZ, [RZ] ;  /* 0x00000000fffff984 */ /* 0x000fe20000000800 */
[----:B------:R-:W-:Y:S01]  /*2b090*/  @!PT LDS RZ, [RZ] ;  /* 0x00000000fffff984 */ /* 0x000fe20000000800 */
[----:B------:R0:W-:Y:S02]  /*2b0a0*/  @!P1 LDGSTS.E.BYPASS.LTC128B.128 [R8+0x15400], desc[UR4][R4.64], !P0 ;  /* 0x1540000004089fae */ /* 0x0001e4000c101d44 */
[----:B------:R-:W-:-:S13]  /*2b0b0*/  ISETP.GE.AND P1, PT, R3, R33, PT ;  /* 0x000000210300720c */ /* 0x000fda0003f26270 */
[----:B0-----:R-:W-:Y:S05]  /*2b0c0*/  WARPSYNC.COLLECTIVE R15, `(.L_x_10399) ;  /* 0x000000000f087348 */ /* 0x001fea0003c00000 */
[----:B------:R1:W2:Y:S02]  /*2b0d0*/  SHFL.IDX P6, R14, R13, R12, R11 ;  /* 0x0000000c0d0e7389 */ /* 0x0002a400000c000b */
[----:B012---:R-:W-:Y:S01]  /*2b0e0*/  ENDCOLLECTIVE ;  /* 0x000000000000791b */ /* 0x007fe20003800000 */
.L_x_10399:
[----:B------:R-:W-:Y:S02]  /*2b0f0*/  IMAD.MOV.U32 R13, RZ, RZ, R0 ;  /* 0x000000ffff0d7224 */ /* 0x000fe400078e0000 */
[----:B------:R-:W-:-:S07]  /*2b100*/  IMAD.MOV.U32 R3, RZ, RZ, R14 ;  /* 0x000000ffff037224 */ /* 0x000fce00078e000e */
[----:B------:R-:W-:Y:S05]  /*2b110*/  WARPSYNC.COLLECTIVE R15, `(.L_x_10400) ;  /* 0x000000000f087348 */ /* 0x000fea0003c00000 */
[----:B------:R0:W1:Y:S02]  /*2b120*/  SHFL.IDX P6, R14, R13, R12, R11 ;  /* 0x0000000c0d0e7389 */ /* 0x00006400000c000b */
[----:B01----:R-:W-:Y:S01]  /*2b130*/  ENDCOLLECTIVE ;  /* 0x000000000000791b */ /* 0x003fe20003800000 */
.L_x_10400:
[----:B------:R-:W-:Y:S01]  /*2b140*/  ULDC.64 UR4, c[0x0][0x208] ;  /* 0x0000820000047ab9 */ /* 0x000fe20000000a00 */
[----:B------:R-:W-:Y:S02]  /*2b150*/  IMAD.MOV.U32 R13, RZ, RZ, R2 ;  /* 0x000000ffff0d7224 */ /* 0x000fe400078e0002 */
[----:B------:R-:W-:Y:S02]  /*2b160*/  IMAD.MOV.U32 R12, RZ, RZ, 0x4 ;  /* 0x00000004ff0c7424 */ /* 0x000fe400078e00ff */
[----:B------:R-:W-:-:S05]  /*2b170*/  IMAD.MOV.U32 R4, RZ, RZ, R14 ;  /* 0x000000ffff047224 */ /* 0x000fca00078e000e */
[----:B------:R-:W-:-:S05]  /*2b180*/  @!P1 IADD3 R4, P2, R35, R4, RZ ;  /* 0x0000000423049210 */ /* 0x000fca0007f5e0ff */
[----:B------:R-:W-:-:S05]  /*2b190*/  @!P1 IMAD.X R3, RZ, RZ, R3, P2 ;  /* 0x000000ffff039224 */ /* 0x000fca00010e0603 */
[----:B------:R-:W-:Y:S01]  /*2b1a0*/  @!P1 MOV R5, R3 ;  /* 0x0000000300059202 */ /* 0x000fe20000000f00 */
        /* <DEDUP_REMOVED lines=9> */
.L_x_10401:
[----:B------:R-:W-:Y:S01]  /*2b240*/  MOV R13, R0 ;  /* 0x00000000000d7202 */ /* 0x000fe20000000f00 */
[----:B------:R-:W-:-:S07]  /*2b250*/  IMAD.MOV.U32 R3, RZ, RZ, R14 ;  /* 0x000000ffff037224 */ /* 0x000fce00078e000e */
[----:B------:R-:W-:Y:S05]  /*2b260*/  WARPSYNC.COLLECTIVE R15, `(.L_x_10402) ;  /* 0x000000000f087348 */ /* 0x000fea0003c00000 */
[----:B------:R0:W1:Y:S02]  /*2b270*/  SHFL.IDX P6, R14, R13, R12, R11 ;  /* 0x0000000c0d0e7389 */ /* 0x00006400000c000b */
[----:B01----:R-:W-:Y:S01]  /*2b280*/  ENDCOLLECTIVE ;  /* 0x000000000000791b */ /* 0x003fe20003800000 */
.L_x_10402:
[----:B------:R-:W-:Y:S01]  /*2b290*/  ULDC.64 UR4, c[0x0][0x208] ;  /* 0x0000820000047ab9 */ /* 0x000fe20000000a00 */
[----:B------:R-:W-:Y:S01]  /*2b2a0*/  MOV R13, R2 ;  /* 0x00000002000d7202 */ /* 0x000fe20000000f00 */
[----:B------:R-:W-:Y:S02]  /*2b2b0*/  IMAD.MOV.U32 R12, RZ, RZ, 0x5 ;  /* 0x00000005ff0c7424 */ /* 0x000fe400078e00ff */
[----:B------:R-:W-:-:S05]  /*2b2c0*/  IMAD.MOV.U32 R4, RZ, RZ, R14 ;  /* 0x000000ffff047224 */ /* 0x000fca00078e000e */
        /* <DEDUP_REMOVED lines=12> */
.L_x_10403:
[----:B------:R-:W-:Y:S02]  /*2b390*/  IMAD.MOV.U32 R13, RZ, RZ, R0 ;  /* 0x000000ffff0d7224 */ /* 0x000fe400078e0000 */
[----:B------:R-:W-:-:S07]  /*2b3a0*/  IMAD.MOV.U32 R3, RZ, RZ, R14 ;  /* 0x000000ffff037224 */ /* 0x000fce00078e000e */
[----:B------:R-:W-:Y:S05]  /*2b3b0*/  WARPSYNC.COLLECTIVE R15, `(.L_x_10404) ;  /* 0x000000000f087348 */ /* 0x000fea0003c00000 */
[----:B------:R0:W1:Y:S02]  /*2b3c0*/  SHFL.IDX P6, R14, R13, R12, R11 ;  /* 0x0000000c0d0e7389 */ /* 0x00006400000c000b */
[----:B01----:R-:W-:Y:S01]  /*2b3d0*/  ENDCOLLECTIVE ;  /* 0x000000000000791b */ /* 0x003fe20003800000 */
.L_x_10404:
[----:B------:R-:W-:Y:S01]  /*2b3e0*/  ULDC.64 UR4, c[0x0][0x208] ;  /* 0x0000820000047ab9 */ /* 0x000fe20000000a00 */
[----:B------:R-:W-:Y:S02]  /*2b3f0*/  IMAD.MOV.U32 R13, RZ, RZ, R2 ;  /* 0x000000ffff0d7224 */ /* 0x000fe400078e0002 */
[----:B------:R-:W-:Y:S02]  /*2b400*/  IMAD.MOV.U32 R12, RZ, RZ, 0x6 ;  /* 0x00000006ff0c7424 */ /* 0x000fe400078e00ff */
[----:B------:R-:W-:-:S05]  /*2b410*/  IMAD.MOV.U32 R4, RZ, RZ, R14 ;  /* 0x000000ffff047224 */ /* 0x000fca00078e000e */
[----:B------:R-:W-:-:S04]  /*2b420*/  @!P1 IADD3 R4, P2, R35, R4, RZ ;  /* 0x0000000423049210 */ /* 0x000fc80007f5e0ff */
[----:B------:R-:W-:Y:S02]  /*2b430*/  @!P1 IADD3.X R3, RZ, R3, RZ, P2, !PT ;  /* 0x00000003ff039210 */ /* 0x000fe400017fe4ff */
[----:B------:R-:W-:-:S03]  /*2b440*/  ISETP.GE.AND P2, PT, R6, R33, PT ;  /* 0x000000210600720c */ /* 0x000fc60003f46270 */
[----:B------:R-:W-:-:S05]  /*2b450*/  @!P1 IMAD.MOV.U32 R5, RZ, RZ, R3 ;  /* 0x000000ffff059224 */ /* 0x000fca00078e0003 */
[----:B------:R-:W-:Y:S01]  /*2b460*/  @!PT LDS RZ, [RZ] ;  /* 0x00000000fffff984 */ /* 0x000fe20000000800 */
[----:B------:R-:W-:Y:S01]  /*2b470*/  @!PT LDS RZ, [RZ] ;  /* 0x00000000fffff984 */ /* 0x000fe20000000800 */
[----:B------:R-:W-:Y:S01]  /*2b480*/  @!PT LDS RZ, [RZ] ;  /* 0x00000000fffff984 */ /* 0x000fe20000000800 */
[----:B------:R0:W-:Y:S05]  /*2b490*/  @!P1 LDGSTS.E.BYPASS.LTC128B.128 [R8+0x16c00], desc[UR4][R4.64], !P0 ;  /* 0x16c0000004089fae */ /* 0x0001ea000c101d44 */
[----:B0-----:R-:W-:Y:S05]  /*2b4a0*/  WARPSYNC.COLLECTIVE R15, `(.L_x_10405) ;  /* 0x000000000f087348 */ /* 0x001fea0003c00000 */
[----:B------:R1:W2:Y:S02]  /*2b4b0*/  SHFL.IDX P6, R14, R13, R12, R11 ;  /* 0x0000000c0d0e7389 */ /* 0x0002a400000c000b */
[----:B012---:R-:W-:Y:S01]  /*2b4c0*/  ENDCOLLECTIVE ;  /* 0x000000000000791b */ /* 0x007fe20003800000 */
.L_x_10405:
[----:B------:R-:W-:Y:S01]  /*2b4d0*/  MOV R13, R0 ;  /* 0x00000000000d7202 */ /* 0x000fe20000000f00 */
[----:B------:R-:W-:-:S07]  /*2b4e0*/  IMAD.MOV.U32 R3, RZ, RZ, R14 ;  /* 0x000000ffff037224 */ /* 0x000fce00078e000e */
[----:B------:R-:W-:Y:S05]  /*2b4f0*/  WARPSYNC.COLLECTIVE R15, `(.L_x_10406) ;  /* 0x000000000f087348 */ /* 0x000fea0003c00000 */
[----:B------:R0:W1:Y:S02]  /*2b500*/  SHFL.IDX P6, R14, R13, R12, R11 ;  /* 0x0000000c0d0e7389 */ /* 0x00006400000c000b */
[----:B01----:R-:W-:Y:S01]  /*2b510*/  ENDCOLLECTIVE ;  /* 0x000000000000791b */ /* 0x003fe20003800000 */
.L_x_10406:
[----:B------:R-:W-:Y:S01]  /*2b520*/  ULDC.64 UR4, c[0x0][0x208] ;  /* 0x0000820000047ab9 */ /* 0x000fe20000000a00 */
[----:B------:R-:W-:Y:S01]  /*2b530*/  MOV R13, R2 ;  /* 0x00000002000d7202 */ /* 0x000fe20000000f00 */
[----:B------:R-:W-:Y:S02]  /*2b540*/  IMAD.MOV.U32 R12, RZ, RZ, 0x7 ;  /* 0x00000007ff0c7424 */ /* 0x000fe400078e00ff */
[----:B------:R-:W-:-:S05]  /*2b550*/  IMAD.MOV.U32 R4, RZ, RZ, R14 ;  /* 0x000000ffff047224 */ /* 0x000fca00078e000e */
[----:B------:R-:W-:-:S05]  /*2b560*/  @!P2 IADD3 R4, P1, R35, R4, RZ ;  /* 0x000000042304a210 */ /* 0x000fca0007f3e0ff */
[----:B------:R-:W-:-:S04]  /*2b570*/  @!P2 IMAD.X R3, RZ, RZ, R3, P1 ;  /* 0x000000ffff03a224 */ /* 0x000fc800008e0603 */
[----:B------:R-:W-:-:S05]  /*2b580*/  @!P2 IMAD.MOV.U32 R5, RZ, RZ, R3 ;  /* 0x000000ffff05a224 */ /* 0x000fca00078e0003 */
[----:B------:R-:W-:Y:S01]  /*2b590*/  @!PT LDS RZ, [RZ] ;  /* 0x00000000fffff984 */ /* 0x000fe20000000800 */
[----:B------:R-:W-:Y:S01]  /*2b5a0*/  @!PT LDS RZ, [RZ] ;  /* 0x00000000fffff984 */ /* 0x000fe20000000800 */
[----:B------:R-:W-:Y:S01]  /*2b5b0*/  @!PT LDS RZ, [RZ] ;  /* 0x00000000fffff984 */ /* 0x000fe20000000800 */
[----:B------:R0:W-:Y:S02]  /*2b5c0*/  @!P2 LDGSTS.E.BYPASS.LTC128B.128 [R8+0x17400], desc[UR4][R4.64], !P0 ;  /* 0x174000000408afae */ /* 0x0001e4000c101d44 */
[----:B0-----:R-:W-:Y:S05]  /*2b5d0*/  WARPSYNC.COLLECTIVE R15, `(.L_x_10407) ;  /* 0x000000000f087348 */ /* 0x001fea0003c00000 */
[----:B------:R1:W2:Y:S02]  /*2b5e0*/  SHFL.IDX P6, R14, R13, R12, R11 ;  /* 0x0000000c0d0e7389 */ /* 0x0002a400000c000b */
[----:B012---:R-:W-:Y:S01]  /*2b5f0*/  ENDCOLLECTIVE ;  /* 0x000000000000791b */ /* 0x007fe20003800000 */
.L_x_10407:
[----:B------:R-:W-:Y:S02]  /*2b600*/  IMAD.MOV.U32 R13, RZ, RZ, R0 ;  /* 0x000000ffff0d7224 */ /* 0x000fe400078e0000 */
[----:B------:R-:W-:-:S07]  /*2b610*/  IMAD.MOV.U32 R3, RZ, RZ, R14 ;  /* 0x000000ffff037224 */ /* 0x000fce00078e000e */
[----:B------:R-:W-:Y:S05]  /*2b620*/  WARPSYNC.COLLECTIVE R15, `(.L_x_10408) ;  /* 0x000000000f087348 */ /* 0x000fea0003c00000 */
[----:B------:R0:W1:Y:S02]  /*2b630*/  SHFL.IDX P6, R14, R13, R12, R11 ;  /* 0x0000000c0d0e7389 */ /* 0x00006400000c000b */
[----:B01----:R-:W-:Y:S01]  /*2b640*/  ENDCOLLECTIVE ;  /* 0x000000000000791b */ /* 0x003fe20003800000 */
.L_x_10408:
[----:B------:R-:W-:Y:S01]  /*2b650*/  IMAD.MOV.U32 R0, RZ, RZ, R14 ;  /* 0x000000ffff007224 */ /* 0x000fe200078e000e */
[----:B------:R-:W-:Y:S06]  /*2b660*/  BRA `(.L_x_10409) ;  /* 0xffffff7400447947 */ /* 0x000fec000383ffff */
.L_x_10159:
[----:B0-----:R0:W1:Y:S02]  /*2b670*/  SYNCS.PHASECHK.TRANS64.TRYWAIT P0, [R23+URZ+0x22820], R0 ;  /* 0x02282000170075a7 */ /* 0x001064000800017f */
[----:B-1----:R-:W-:Y:S05]  /*2b680*/  @!P0 NANOSLEEP.SYNCS 0x989680 ;  /* 0x009896800000895d */ /* 0x002fea0003900000 */
[----:B------:R-:W1:Y:S02]  /*2b690*/  @!P0 SYNCS.PHASECHK.TRANS64 P0, [R23+URZ+0x22820], R0 ;  /* 0x02282000170085a7 */ /* 0x000e64000800007f */
[----:B-1----:R-:W-:Y:S05]  /*2b6a0*/  @!P0 BRA `(.L_x_10159) ;  /* 0xfffffffc00f08947 */ /* 0x002fea000383ffff */
[----:B------:R-:W-:Y:S05]  /*2b6b0*/  BRA `(.L_x_10410) ;  /* 0xffffff7400a87947 */ /* 0x000fea000383ffff */
.L_x_10163:
[----:B0-----:R0:W1:Y:S02]  /*2b6c0*/  SYNCS.PHASECHK.TRANS64.TRYWAIT P0, [R0+URZ+0x22880], R33 ;  /* 0x02288021000075a7 */ /* 0x001064000800017f */
[----:B-1----:R-:W-:Y:S05]  /*2b6d0*/  @!P0 NANOSLEEP.SYNCS 0x989680 ;  /* 0x009896800000895d */ /* 0x002fea0003900000 */
[----:B------:R-:W1:Y:S02]  /*2b6e0*/  @!P0 SYNCS.PHASECHK.TRANS64 P0, [R0+URZ+0x22880], R33 ;  /* 0x02288021000085a7 */ /* 0x000e64000800007f */
[----:B-1----:R-:W-:Y:S05]  /*2b6f0*/  @!P0 BRA `(.L_x_10163) ;  /* 0xfffffffc00f08947 */ /* 0x002fea000383ffff */
[----:B------:R-:W-:Y:S05]  /*2b700*/  BRA `(.L_x_10411) ;  /* 0xffffff7800cc7947 */ /* 0x000fea000383ffff */
.L_x_10164:
        /* <DEDUP_REMOVED lines=8> */
.L_x_10413:
[----:B------:R-:W-:Y:S05]  /*2b790*/  BSYNC B0 ;  /* 0x0000000000007941 */ /* 0x000fea0003800000 */
.L_x_10412:
        /* <DEDUP_REMOVED lines=9> */
.L_x_10414:
[----:B------:R-:W-:Y:S01]  /*2b830*/  ULDC.64 UR4, c[0x0][0x208] ;  /* 0x0000820000047ab9 */ /* 0x000fe20000000a00 */
[----:B------:R-:W-:Y:S02]  /*2b840*/  IMAD.MOV.U32 R13, RZ, RZ, R20 ;  /* 0x000000ffff0d7224 */ /* 0x000fe400078e0014 */
[----:B------:R-:W-:Y:S02]  /*2b850*/  IMAD.MOV.U32 R12, RZ, RZ, 0x1 ;  /* 0x00000001ff0c7424 */ /* 0x000fe400078e00ff */
[----:B------:R-:W-:-:S05]  /*2b860*/  IMAD.MOV.U32 R2, RZ, RZ, R14 ;  /* 0x000000ffff027224 */ /* 0x000fca00078e000e */
[----:B------:R-:W-:-:S04]  /*2b870*/  IADD3 R2, P0, R35, R2, RZ ;  /* 0x0000000223027210 */ /* 0x000fc80007f1e0ff */
[----:B------:R-:W-:-:S05]  /*2b880*/  IADD3.X R3, RZ, R3, RZ, P0, !PT ;  /* 0x00000003ff037210 */ /* 0x000fca00007fe4ff */
[----:B------:R-:W-:Y:S01]  /*2b890*/  @!PT LDS RZ, [RZ] ;  /* 0x00000000fffff984 */ /* 0x000fe20000000800 */
[----:B------:R-:W-:Y:S01]  /*2b8a0*/  @!PT LDS RZ, [RZ] ;  /* 0x00000000fffff984 */ /* 0x000fe20000000800 */
[----:B------:R-:W-:Y:S01]  /*2b8b0*/  @!PT LDS RZ, [RZ] ;  /* 0x00000000fffff984 */ /* 0x000fe20000000800 */
[----:B------:R0:W-:Y:S04]  /*2b8c0*/  LDGSTS.E.BYPASS.LTC128B.128 [R6+0xa400], desc[UR4][R2.64], !P2 ;  /* 0x0a40000002067fae */ /* 0x0001e8000d101d44 */
[----:B0-----:R-:W-:Y:S05]  /*2b8d0*/  WARPSYNC.COLLECTIVE R15, `(.L_x_10415) ;  /* 0x000000000f087348 */ /* 0x001fea0003c00000 */
[----:B------:R1:W2:Y:S02]  /*2b8e0*/  SHFL.IDX P6, R14, R13, R12, R11 ;  /* 0x0000000c0d0e7389 */ /* 0x0002a400000c000b */
[----:B012---:R-:W-:Y:S01]  /*2b8f0*/  ENDCOLLECTIVE ;  /* 0x000000000000791b */ /* 0x007fe20003800000 */
.L_x_10415:
[----:B------:R-:W-:Y:S01]  /*2b900*/  MOV R13, R10 ;  /* 0x0000000a000d7202 */ /* 0x000fe20000000f00 */
[----:B------:R-:W-:-:S07]  /*2b910*/  IMAD.MOV.U32 R21, RZ, RZ, R14 ;  /* 0x000000ffff157224 */ /* 0x000fce00078e000e */
[----:B------:R-:W-:Y:S05]  /*2b920*/  WARPSYNC.COLLECTIVE R15, `(.L_x_10416) ;  /* 0x000000000f087348 */ /* 0x000fea0003c00000 */
[----:B------:R0:W1:Y:S02]  /*2b930*/  SHFL.IDX P6, R14, R13, R12, R11 ;  /* 0x0000000c0d0e7389 */ /* 0x00006400000c000b */
[----:B01----:R-:W-:Y:S01]  /*2b940*/  ENDCOLLECTIVE ;  /* 0x000000000000791b */ /* 0x003fe20003800000 */
.L_x_10416:
[----:B------:R-:W-:Y:S01]  /*2b950*/  ULDC.64 UR4, c[0x0][0x208] ;  /* 0x0000820000047ab9 */ /* 0x000fe20000000a00 */
[----:B------:R-:W-:Y:S02]  /*2b960*/  IMAD.MOV.U32 R13, RZ, RZ, R20 ;  /* 0x000000ffff0d7224 */ /* 0x000fe400078e0014 */
[----:B------:R-:W-:Y:S02]  /*2b970*/  IMAD.MOV.U32 R12, RZ, RZ, 0x2 ;  /* 0x00000002ff0c7424 */ /* 0x000fe400078e00ff */
[----:B------:R-:W-:-:S05]  /*2b980*/  IMAD.MOV.U32 R11, RZ, RZ, R14 ;  /* 0x000000ffff0b7224 */ /* 0x000fca00078e000e */
[----:B------:R-:W-:Y:S02]  /*2b990*/  IADD3 R2, P0, R35, R11, RZ ;  /* 0x0000000b23027210 */ /* 0x000fe40007f1e0ff */
[----:B------:R-:W-:-:S03]  /*2b9a0*/  MOV R11, 0x181f ;  /* 0x0000181f000b7802 */ /* 0x000fc60000000f00 */
[----:B------:R-:W-:-:S05]  /*2b9b0*/  IMAD.X R3, RZ, RZ, R21, P0 ;  /* 0x000000ffff037224 */ /* 0x000fca00000e0615 */
[----:B------:R-:W-:Y:S01]  /*2b9c0*/  @!PT LDS RZ, [RZ] ;  /* 0x00000000fffff984 */ /* 0x000fe20000000800 */
[----:B------:R-:W-:Y:S01]  /*2b9d0*/  @!PT LDS RZ, [RZ] ;  /* 0x00000000fffff984 */ /* 0x000fe20000000800 */
[----:B------:R-:W-:Y:S01]  /*2b9e0*/  @!PT LDS RZ, [RZ] ;  /* 0x00000000fffff984 */ /* 0x000fe20000000800 */
[----:B------:R0:W-:Y:S03]  /*2b9f0*/  LDGSTS.E.BYPASS.LTC128B.128 [R6+0xac00], desc[UR4][R2.64], !P2 ;  /* 0x0ac0000002067fae */ /* 0x0001e6000d101d44 */
[----:B0-----:R-:W-:Y:S05]  /*2ba00*/  WARPSYNC.COLLECTIVE R15, `(.L_x_10417) ;  /* 0x000000000f087348 */ /* 0x001fea0003c00000 */
[----:B------:R1:W2:Y:S02]  /*2ba10*/  SHFL.IDX P6, R14, R13, R12, R11 ;  /* 0x0000000c0d0e7389 */ /* 0x0002a400000c000b */
[----:B012---:R-:W-:Y:S01]  /*2ba20*/  ENDCOLLECTIVE ;  /* 0x000000000000791b */ /* 0x007fe20003800000 */
.L_x_10417:
[----:B------:R-:W-:Y:S02]  /*2ba30*/  IMAD.MOV.U32 R13, RZ, RZ, R10 ;  /* 0x000000ffff0d7224 */ /* 0x000fe400078e000a */
[----:B------:R-:W-:-:S07]  /*2ba40*/  IMAD.MOV.U32 R3, RZ, RZ, R14 ;  /* 0x000000ffff037224 */ /* 0x000fce00078e000e */
[----:B------:R-:W-:Y:S05]  /*2ba50*/  WARPSYNC.COLLECTIVE R15, `(.L_x_10418) ;  /* 0x000000000f087348 */ /* 0x000fea0003c00000 */
[----:B------:R0:W1:Y:S02]  /*2ba60*/  SHFL.IDX P6, R14, R13, R12, R11 ;  /* 0x0000000c0d0e7389 */ /* 0x00006400000c000b */
[----:B01----:R-:W-:Y:S01]  /*2ba70*/  ENDCOLLECTIVE ;  /* 0x000000000000791b */ /* 0x003fe20003800000 */
.L_x_10418:
[----:B------:R-:W-:Y:S01]  /*2ba80*/  ULDC.64 UR4, c[0x0][0x208] ;  /* 0x0000820000047ab9 */ /* 0x000fe20000000a00 */
[----:B------:R-:W-:Y:S01]  /*2ba90*/  MOV R13, R20 ;  /* 0x00000014000d7202 */ /* 0x000fe20000000f00 */
[----:B------:R-:W-:Y:S02]  /*2baa0*/  IMAD.MOV.U32 R12, RZ, RZ, 0x3 ;  /* 0x00000003ff0c7424 */ /* 0x000fe400078e00ff */
[----:B------:R-:W-:-:S05]  /*2bab0*/  IMAD.MOV.U32 R2, RZ, RZ, R14 ;  /* 0x000000ffff027224 */ /* 0x000fca00078e000e */
[----:B------:R-:W-:-:S05]  /*2bac0*/  IADD3 R2, P0, R35, R2, RZ ;  /* 0x0000000223027210 */ /* 0x000fca0007f1e0ff */
        /* <DEDUP_REMOVED lines=8> */
.L_x_10419:
[----:B------:R-:W-:Y:S02]  /*2bb50*/  IMAD.MOV.U32 R13, RZ, RZ, R10 ;  /* 0x000000ffff0d7224 */ /* 0x000fe400078e000a */
[----:B------:R-:W-:-:S07]  /*2bb60*/  IMAD.MOV.U32 R3, RZ, RZ, R14 ;  /* 0x000000ffff037224 */ /* 0x000fce00078e000e */
[----:B------:R-:W-:Y:S05]  /*2bb70*/  WARPSYNC.COLLECTIVE R15, `(.L_x_10420) ;  /* 0x000000000f087348 */ /* 0x000fea0003c00000 */
[----:B------:R0:W1:Y:S02]  /*2bb80*/  SHFL.IDX P6, R14, R13, R12, R11 ;  /* 0x0000000c0d0e7389 */ /* 0x00006400000c000b */
[----:B01----:R-:W-:Y:S01]  /*2bb90*/  ENDCOLLECTIVE ;  /* 0x000000000000791b */ /* 0x003fe20003800000 */
.L_x_10420:
        /* <DEDUP_REMOVED lines=13> */
.L_x_10421:
[----:B------:R-:W-:Y:S02]  /*2bc70*/  IMAD.MOV.U32 R13, RZ, RZ, R10 ;  /* 0x000000ffff0d7224 */ /* 0x000fe400078e000a */
[----:B------:R-:W-:-:S07]  /*2bc80*/  IMAD.MOV.U32 R3, RZ, RZ, R14 ;  /* 0x000000ffff037224 */ /* 0x000fce00078e000e */
[----:B------:R-:W-:Y:S05]  /*2bc90*/  WARPSYNC.COLLECTIVE R15, `(.L_x_10422) ;  /* 0x000000000f087348 */ /* 0x000fea0003c00000 */
[----:B------:R0:W1:Y:S02]  /*2bca0*/  SHFL.IDX P6, R14, R13, R12, R11 ;  /* 0x0000000c0d0e7389 */ /* 0x00006400000c000b */
[----:B01----:R-:W-:Y:S01]  /*2bcb0*/  ENDCOLLECTIVE ;  /* 0x000000000000791b */ /* 0x003fe20003800000 */
.L_x_10422:
[----:B------:R-:W-:Y:S01]  /*2bcc0*/  ULDC.64 UR4, c[0x0][0x208] ;  /* 0x0000820000047ab9 */ /* 0x000fe20000000a00 */
[----:B------:R-:W-:Y:S02]  /*2bcd0*/  IMAD.MOV.U32 R13, RZ, RZ, R20 ;  /* 0x000000ffff0d7224 */ /* 0x000fe400078e0014 */
[----:B------:R-:W-:Y:S01]  /*2bce0*/  IMAD.MOV.U32 R12, RZ, RZ, 0x5 ;  /* 0x00000005ff0c7424 */ /* 0x000fe200078e00ff */
[----:B------:R-:W-:-:S04]  /*2bcf0*/  MOV R2, R14 ;  /* 0x0000000e00027202 */ /* 0x000fc80000000f00 */
        /* <DEDUP_REMOVED lines=9> */
.L_x_10423:
[----:B------:R-:W-:Y:S01]  /*2bd90*/  MOV R13, R10 ;  /* 0x0000000a000d7202 */ /* 0x000fe20000000f00 */
[----:B------:R-:W-:-:S07]  /*2bda0*/  IMAD.MOV.U32 R3, RZ, RZ, R14 ;  /* 0x000000ffff037224 */ /* 0x000fce00078e000e */
[----:B------:R-:W-:Y:S05]  /*2bdb0*/  WARPSYNC.COLLECTIVE R15, `(.L_x_10424) ;  /* 0x000000000f087348 */ /* 0x000fea0003c00000 */
[----:B------:R0:W1:Y:S02]  /*2bdc0*/  SHFL.IDX P6, R14, R13, R12, R11 ;  /* 0x0000000c0d0e7389 */ /* 0x00006400000c000b */
[----:B01----:R-:W-:Y:S01]  /*2bdd0*/  ENDCOLLECTIVE ;  /* 0x000000000000791b */ /* 0x003fe20003800000 */
.L_x_10424:
[----:B------:R-:W-:Y:S01]  /*2bde0*/  ULDC.64 UR4, c[0x0][0x208] ;  /* 0x0000820000047ab9 */ /* 0x000fe20000000a00 */
[----:B------:R-:W-:Y:S02]  /*2bdf0*/  IMAD.MOV.U32 R13, RZ, RZ, R20 ;  /* 0x000000ffff0d7224 */ /* 0x000fe400078e0014 */
        /* <DEDUP_REMOVED lines=11> */
.L_x_10425:
[----:B------:R-:W-:Y:S01]  /*2beb0*/  IMAD.MOV.U32 R13, RZ, RZ, R10 ;  /* 0x000000ffff0d7224 */ /* 0x000fe200078e000a */
[----:B------:R-:W-:-:S07]  /*2bec0*/  MOV R21, R14 ;  /* 0x0000000e00157202 */ /* 0x000fce0000000f00 */
[----:B------:R-:W-:Y:S05]  /*2bed0*/  WARPSYNC.COLLECTIVE R15, `(.L_x_10426) ;  /* 0x000000000f087348 */ /* 0x000fea0003c00000 */
[----:B------:R0:W1:Y:S02]  /*2bee0*/  SHFL.IDX P6, R14, R13, R12, R11 ;  /* 0x0000000c0d0e7389 */ /* 0x00006400000c000b */
[----:B01----:R-:W-:Y:S01]  /*2bef0*/  ENDCOLLECTIVE ;  /* 0x000000000000791b */ /* 0x003fe20003800000 */
.L_x_10426:
[----:B------:R-:W-:Y:S02]  /*2bf00*/  IMAD.MOV.U32 R13, RZ, RZ, R20 ;  /* 0x000000ffff0d7224 */ /* 0x000fe400078e0014 */
[----:B------:R-:W-:Y:S02]  /*2bf10*/  IMAD.MOV.U32 R12, RZ, RZ, 0x7 ;  /* 0x00000007ff0c7424 */ /* 0x000fe400078e00ff */
[----:B------:R-:W-:-:S07]  /*2bf20*/  IMAD.MOV.U32 R2, RZ, RZ, R14 ;  /* 0x000000ffff027224 */ /* 0x000fce00078e000e */
[----:B------:R-:W-:Y:S05]  /*2bf30*/  WARPSYNC.COLLECTIVE R15, `(.L_x_10427) ;  /* 0x000000000f087348 */ /* 0x000fea0003c00000 */
[----:B------:R0:W1:Y:S02]  /*2bf40*/  SHFL.IDX P6, R14, R13, R12, R11 ;  /* 0x0000000c0d0e7389 */ /* 0x00006400000c000b */
[----:B01----:R-:W-:Y:S01]  /*2bf50*/  ENDCOLLECTIVE ;  /* 0x000000000000791b */ /* 0x003fe20003800000 */
.L_x_10427:
[----:B------:R-:W-:-:S05]  /*2bf60*/  IADD3 R20, P0, R35, R2, RZ ;  /* 0x0000000223147210 */ /* 0x000fca0007f1e0ff */
[----:B------:R-:W-:Y:S02]  /*2bf70*/  IMAD.X R21, RZ, RZ, R21, P0 ;  /* 0x000000ffff157224 */ /* 0x000fe400000e0615 */
[----:B------:R-:W-:Y:S01]  /*2bf80*/  IMAD.MOV.U32 R13, RZ, RZ, R10 ;  /* 0x000000ffff0d7224 */ /* 0x000fe200078e000a */
[----:B------:R-:W-:-:S07]  /*2bf90*/  MOV R3, R14 ;  /* 0x0000000e00037202 */ /* 0x000fce0000000f00 */
[----:B------:R-:W-:Y:S05]  /*2bfa0*/  WARPSYNC.COLLECTIVE R15, `(.L_x_10428) ;  /* 0x000000000f087348 */ /* 0x000fea0003c00000 */
[----:B------:R0:W1:Y:S02]  /*2bfb0*/  SHFL.IDX P6, R14, R13, R12, R11 ;  /* 0x0000000c0d0e7389 */ /* 0x00006400000c000b */
[----:B01----:R-:W-:Y:S01]  /*2bfc0*/  ENDCOLLECTIVE ;  /* 0x000000000000791b */ /* 0x003fe20003800000 */
.L_x_10428:
[----:B------:R-:W-:Y:S02]  /*2bfd0*/  ULDC.64 UR4, c[0x0][0x208] ;  /* 0x0000820000047ab9 */ /* 0x000fe40000000a00 */
[----:B------:R-:W-:Y:S01]  /*2bfe0*/  @!PT LDS RZ, [RZ] ;  /* 0x00000000fffff984 */ /* 0x000fe20000000800 */
[----:B------:R-:W-:Y:S01]  /*2bff0*/  @!PT LDS RZ, [RZ] ;  /* 0x00000000fffff984 */ /* 0x000fe20000000800 */
[----:B------:R-:W-:Y:S01]  /*2c000*/  @!PT LDS RZ, [RZ] ;  /* 0x00000000fffff984 */ /* 0x000fe20000000800 */
[----:B------:R0:W-:Y:S01]  /*2c010*/  LDGSTS.E.BYPASS.LTC128B.128 [R6+0xd400], desc[UR4][R20.64], !P2 ;  /* 0x0d40000014067fae */ /* 0x0001e2000d101d44 */
[----:B------:R-:W-:Y:S01]  /*2c020*/  MOV R13, R17 ;  /* 0x00000011000d7202 */ /* 0x000fe20000000f00 */
[----:B------:R-:W-:Y:S02]  /*2c030*/  IMAD.MOV.U32 R12, RZ, RZ, RZ ;  /* 0x000000ffff0c7224 */ /* 0x000fe400078e00ff */
[----:B------:R-:W-:-:S05]  /*2c040*/  IMAD.MOV.U32 R11, RZ, RZ, R14 ;  /* 0x000000ffff0b7224 */ /* 0x000fca00078e000e */
[----:B------:R-:W-:Y:S01]  /*2c050*/  IADD3 R2, P0, R35, R11, RZ ;  /* 0x0000000b23027210 */ /* 0x000fe20007f1e0ff */
[----:B------:R-:W-:-:S04]  /*2c060*/  IMAD.MOV.U32 R11, RZ, RZ, 0x181f ;  /* 0x0000181fff0b7424 */ /* 0x000fc800078e00ff */
[----:B------:R-:W-:-:S05]  /*2c070*/  IMAD.X R3, RZ, RZ, R3, P0 ;  /* 0x000000ffff037224 */ /* 0x000fca00000e0603 */
[----:B------:R0:W-:Y:S03]  /*2c080*/  LDGSTS.E.BYPASS.LTC128B.128 [R6+0xdc00], desc[UR4][R2.64], !P2 ;  /* 0x0dc0000002067fae */ /* 0x0001e6000d101d44 */
[----:B0-----:R-:W-:Y:S05]  /*2c090*/  WARPSYNC.COLLECTIVE R15, `(.L_x_10429) ;  /* 0x000000000f087348 */ /* 0x001fea0003c00000 */
[----:B------:R1:W2:Y:S02]  /*2c0a0*/  SHFL.IDX P6, R14, R13, R12, R11 ;  /* 0x0000000c0d0e7389 */ /* 0x0002a400000c000b */
[----:B012---:R-:W-:Y:S01]  /*2c0b0*/  ENDCOLLECTIVE ;  /* 0x000000000000791b */ /* 0x007fe20003800000 */
.L_x_10429:
[----:B------:R-:W-:Y:S02]  /*2c0c0*/  IMAD.MOV.U32 R13, RZ, RZ, R9 ;  /* 0x000000ffff0d7224 */ /* 0x000fe400078e0009 */
[----:B------:R-:W-:-:S07]  /*2c0d0*/  IMAD.MOV.U32 R10, RZ, RZ, R14 ;  /* 0x000000ffff0a7224 */ /* 0x000fce00078e000e */
[----:B------:R-:W-:Y:S05]  /*2c0e0*/  WARPSYNC.COLLECTIVE R15, `(.L_x_10430) ;  /* 0x000000000f087348 */ /* 0x000fea0003c00000 */
[----:B------:R0:W1:Y:S02]  /*2c0f0*/  SHFL.IDX P6, R14, R13, R12, R11 ;  /* 0x0000000c0d0e7389 */ /* 0x00006400000c000b */
[----:B01----:R-:W-:Y:S01]  /*2c100*/  ENDCOLLECTIVE ;  /* 0x000000000000791b */ /* 0x003fe20003800000 */
.L_x_10430:
[----:B------:R-:W-:Y:S01]  /*2c110*/  ULDC.64 UR4, c[0x0][0x208] ;  /* 0x0000820000047ab9 */ /* 0x000fe20000000a00 */
[----:B------:R-:W-:Y:S01]  /*2c120*/  IMAD.MOV.U32 R13, RZ, RZ, R17 ;  /* 0x000000ffff0d7224 */ /* 0x000fe200078e0011 */
[----:B------:R-:W-:-:S04]  /*2c130*/  MOV R12, R14 ;  /* 0x0000000e000c7202 */ /* 0x000fc80000000f00 */
[----:B------:R-:W-:Y:S01]  /*2c140*/  IADD3 R2, P0, R35, R12, RZ ;  /* 0x0000000c23027210 */ /* 0x000fe20007f1e0ff */
[----:B------:R-:W-:-:S04]  /*2c150*/  IMAD.MOV.U32 R12, RZ, RZ, 0x1 ;  /* 0x00000001ff0c7424 */ /* 0x000fc800078e00ff */
        /* <DEDUP_REMOVED lines=8> */
.L_x_10431:
[----:B------:R-:W-:Y:S01]  /*2c1e0*/  MOV R13, R9 ;  /* 0x00000009000d7202 */ /* 0x000fe20000000f00 */
[----:B------:R-:W-:-:S07]  /*2c1f0*/  IMAD.MOV.U32 R17, RZ, RZ, R14 ;  /* 0x000000ffff117224 */ /* 0x000fce00078e000e */
[----:B------:R-:W-:Y:S05]  /*2c200*/  WARPSYNC.COLLECTIVE R15, `(.L_x_10432) ;  /* 0x000000000f087348 */ /* 0x000fea0003c00000 */
[----:B------:R0:W1:Y:S02]  /*2c210*/  SHFL.IDX P6, R14, R13, R12, R11 ;  /* 0x0000000c0d0e7389 */ /* 0x00006400000c000b */
[----:B01----:R-:W-:Y:S01]  /*2c220*/  ENDCOLLECTIVE ;  /* 0x000000000000791b */ /* 0x003fe20003800000 */
.L_x_10432:
[----:B------:R-:W-:Y:S01]  /*2c230*/  IMAD.MOV.U32 R2, RZ, RZ, R14 ;  /* 0x000000ffff027224 */ /* 0x000fe200078e000e */
[----:B------:R-:W-:Y:S06]  /*2c240*/  BRA `(.L_x_10433) ;  /* 0xffffff7400587947 */ /* 0x000fec000383ffff */
.L_x_10169:
[----:B----4-:R4:W0:Y:S02]  /*2c250*/  SYNCS.PHASECHK.TRANS64.TRYWAIT P0, [R0+URZ+0x22840], R33 ;  /* 0x02284021000075a7 */ /* 0x010824000800017f */
[----:B0-----:R-:W-:Y:S05]  /*2c260*/  @!P0 NANOSLEEP.SYNCS 0x989680 ;  /* 0x009896800000895d */ /* 0x001fea0003900000 */
[----:B------:R-:W0:Y:S02]  /*2c270*/  @!P0 SYNCS.PHASECHK.TRANS64 P0, [R0+URZ+0x22840], R33 ;  /* 0x02284021000085a7 */ /* 0x000e24000800007f */
[----:B0-----:R-:W-:Y:S05]  /*2c280*/  @!P0 BRA `(.L_x_10169) ;  /* 0xfffffffc00f08947 */ /* 0x001fea000383ffff */
[----:B------:R-:W-:Y:S05]  /*2c290*/  BRA `(.L_x_10434) ;  /* 0xffffff7400a87947 */ /* 0x000fea000383ffff */
.L_x_10170:
[----:B------:R-:W-:Y:S01]  /*2c2a0*/  BSSY B0, `(.L_x_10435) ;  /* 0x0000008000007945 */ /* 0x000fe20003800000 */
[----:B------:R-:W-:Y:S01]  /*2c2b0*/  IMAD.MOV.U32 R13, RZ, RZ, R5 ;  /* 0x000000ffff0d7224 */ /* 0x000fe200078e0005 */
[----:B------:R-:W-:Y:S01]  /*2c2c0*/  MOV R15, 0xffffffff ;  /* 0xffffffff000f7802 */ /* 0x000fe20000000f00 */
[----:B------:R-:W-:Y:S02]  /*2c2d0*/  IMAD.MOV.U32 R12, RZ, RZ, RZ ;  /* 0x000000ffff0c7224 */ /* 0x000fe400078e00ff */
[----:B------:R-:W-:-:S07]  /*2c2e0*/  IMAD.MOV.U32 R11, RZ, RZ, 0x181f ;  /* 0x0000181fff0b7424 */ /* 0x000fce00078e00ff */
[----:B0--34-:R-:W-:Y:S05]  /*2c2f0*/  WARPSYNC.COLLECTIVE R15, `(.L_x_10436) ;  /* 0x000000000f087348 */ /* 0x019fea0003c00000 */
[----:B------:R1:W2:Y:S02]  /*2c300*/  SHFL.IDX P6, R14, R13, R12, R11 ;  /* 0x0000000c0d0e7389 */ /* 0x0002a400000c000b */
[----:B01234-:R-:W-:Y:S01]  /*2c310*/  ENDCOLLECTIVE ;  /* 0x000000000000791b */ /* 0x01ffe20003800000 */
.L_x_10436:
[----:B------:R-:W-:Y:S05]  /*2c320*/  BSYNC B0 ;  /* 0x0000000000007941 */ /* 0x000fea0003800000 */
.L_x_10435:
        /* <DEDUP_REMOVED lines=8> */
.L_x_10437:
        /* <DEDUP_REMOVED lines=13> */
.L_x_10438:
[----:B------:R-:W-:Y:S01]  /*2c480*/  IMAD.MOV.U32 R13, RZ, RZ, R4 ;  /* 0x000000ffff0d7224 */ /* 0x000fe200078e0004 */
[----:B------:R-:W-:-:S07]  /*2c490*/  MOV R9, R14 ;  /* 0x0000000e00097202 */ /* 0x000fce0000000f00 */
[----:B------:R-:W-:Y:S05]  /*2c4a0*/  WARPSYNC.COLLECTIVE R15, `(.L_x_10439) ;  /* 0x000000000f087348 */ /* 0x000fea0003c00000 */
[----:B------:R0:W1:Y:S02]  /*2c4b0*/  SHFL.IDX P6, R14, R13, R12, R11 ;  /* 0x0000000c0d0e7389 */ /* 0x00006400000c000b */
[----:B01----:R-:W-:Y:S01]  /*2c4c0*/  ENDCOLLECTIVE ;  /* 0x000000000000791b */ /* 0x003fe20003800000 */
.L_x_10439:
[----:B------:R-:W-:Y:S01]  /*2c4d0*/  ULDC.64 UR4, c[0x0][0x208] ;  /* 0x0000820000047ab9 */ /* 0x000fe20000000a00 */
[----:B------:R-:W-:Y:S01]  /*2c4e0*/  IMAD.MOV.U32 R13, RZ, RZ, R5 ;  /* 0x000000ffff0d7224 */ /* 0x000fe200078e0005 */
[----:B------:R-:W-:Y:S01]  /*2c4f0*/  MOV R12, 0x2 ;  /* 0x00000002000c7802 */ /* 0x000fe20000000f00 */
        /* <DEDUP_REMOVED lines=10> */
.L_x_10440:
[----:B------:R-:W-:Y:S02]  /*2c5a0*/  IMAD.MOV.U32 R13, RZ, RZ, R4 ;  /* 0x000000ffff0d7224 */ /* 0x000fe400078e0004 */
[----:B------:R-:W-:-:S07]  /*2c5b0*/  IMAD.MOV.U32 R3, RZ, RZ, R14 ;  /* 0x000000ffff037224 */ /* 0x000fce00078e000e */
[----:B------:R-:W-:Y:S05]  /*2c5c0*/  WARPSYNC.COLLECTIVE R15, `(.L_x_10441) ;  /* 0x000000000f087348 */ /* 0x000fea0003c00000 */
[----:B------:R0:W1:Y:S02]  /*2c5d0*/  SHFL.IDX P6, R14, R13, R12, R11 ;  /* 0x0000000c0d0e7389 */ /* 0x00006400000c000b */
[----:B01----:R-:W-:Y:S01]  /*2c5e0*/  ENDCOLLECTIVE ;  /* 0x000000000000791b */ /* 0x003fe20003800000 */
.L_x_10441:
        /* <DEDUP_REMOVED lines=13> */
.L_x_10442:
[----:B------:R-:W-:Y:S02]  /*2c6c0*/  IMAD.MOV.U32 R13, RZ, RZ, R4 ;  /* 0x000000ffff0d7224 */ /* 0x000fe400078e0004 */
[----:B------:R-:W-:-:S07]  /*2c6d0*/  IMAD.MOV.U32 R3, RZ, RZ, R14 ;  /* 0x000000ffff037224 */ /* 0x000fce00078e000e */
[----:B------:R-:W-:Y:S05]  /*2c6e0*/  WARPSYNC.COLLECTIVE R15, `(.L_x_10443) ;  /* 0x000000000f087348 */ /* 0x000fea0003c00000 */
[----:B------:R0:W1:Y:S02]  /*2c6f0*/  SHFL.IDX P6, R14, R13, R12, R11 ;  /* 0x0000000c0d0e7389 */ /* 0x00006400000c000b */
[----:B01----:R-:W-:Y:S01]  /*2c700*/  ENDCOLLECTIVE ;  /* 0x000000000000791b */ /* 0x003fe20003800000 */
.L_x_10443:
        /* <DEDUP_REMOVED lines=13> */
.L_x_10444:
[----:B------:R-:W-:Y:S02]  /*2c7e0*/  IMAD.MOV.U32 R13, RZ, RZ, R4 ;  /* 0x000000ffff0d7224 */ /* 0x000fe400078e0004 */
[----:B------:R-:W-:-:S07]  /*2c7f0*/  IMAD.MOV.U32 R3, RZ, RZ, R14 ;  /* 0x000000ffff037224 */ /* 0x000fce00078e000e */
[----:B------:R-:W-:Y:S05]  /*2c800*/  WARPSYNC.COLLECTIVE R15, `(.L_x_10445) ;  /* 0x000000000f087348 */ /* 0x000fea0003c00000 */
[----:B------:R0:W1:Y:S02]  /*2c810*/  SHFL.IDX P6, R14, R13, R12, R11 ;  /* 0x0000000c0d0e7389 */ /* 0x00006400000c000b */
[----:B01----:R-:W-:Y:S01]  /*2c820*/  ENDCOLLECTIVE ;  /* 0x000000000000791b */ /* 0x003fe20003800000 */
.L_x_10445:
        /* <DEDUP_REMOVED lines=13> */
.L_x_10446:
[----:B------:R-:W-:Y:S01]  /*2c900*/  MOV R13, R4 ;  /* 0x00000004000d7202 */ /* 0x000fe20000000f00 */
[----:B------:R-:W-:-:S07]  /*2c910*/  IMAD.MOV.U32 R3, RZ, RZ, R14 ;  /* 0x000000ffff037224 */ /* 0x000fce00078e000e */
[----:B------:R-:W-:Y:S05]  /*2c920*/  WARPSYNC.COLLECTIVE R15, `(.L_x_10447) ;  /* 0x000000000f087348 */ /* 0x000fea0003c00000 */
[----:B------:R0:W1:Y:S02]  /*2c930*/  SHFL.IDX P6, R14, R13, R12, R11 ;  /* 0x0000000c0d0e7389 */ /* 0x00006400000c000b */
[----:B01----:R-:W-:Y:S01]  /*2c940*/  ENDCOLLECTIVE ;  /* 0x000000000000791b */ /* 0x003fe20003800000 */
.L_x_10447:
        /* <DEDUP_REMOVED lines=13> */
.L_x_10448:
[----:B------:R-:W-:Y:S01]  /*2ca20*/  IMAD.MOV.U32 R13, RZ, RZ, R4 ;  /* 0x000000ffff0d7224 */ /* 0x000fe200078e0004 */
[----:B------:R-:W-:-:S07]  /*2ca30*/  MOV R9, R14 ;  /* 0x0000000e00097202 */ /* 0x000fce0000000f00 */
[----:B------:R-:W-:Y:S05]  /*2ca40*/  WARPSYNC.COLLECTIVE R15, `(.L_x_10449) ;  /* 0x000000000f087348 */ /* 0x000fea0003c00000 */
[----:B------:R0:W1:Y:S02]  /*2ca50*/  SHFL.IDX P6, R14, R13, R12, R11 ;  /* 0x0000000c0d0e7389 */ /* 0x00006400000c000b */
[----:B01----:R-:W-:Y:S01]  /*2ca60*/  ENDCOLLECTIVE ;  /* 0x000000000000791b */ /* 0x003fe20003800000 */
.L_x_10449:
[----:B------:R-:W-:Y:S02]  /*2ca70*/  IMAD.MOV.U32 R13, RZ, RZ, R5 ;  /* 0x000000ffff0d7224 */ /* 0x000fe400078e0005 */
[----:B------:R-:W-:Y:S02]  /*2ca80*/  IMAD.MOV.U32 R12, RZ, RZ, 0x7 ;  /* 0x00000007ff0c7424 */ /* 0x000fe400078e00ff */
[----:B------:R-:W-:-:S07]  /*2ca90*/  IMAD.MOV.U32 R2, RZ, RZ, R14 ;  /* 0x000000ffff027224 */ /* 0x000fce00078e000e */
[----:B------:R-:W-:Y:S05]  /*2caa0*/  WARPSYNC.COLLECTIVE R15, `(.L_x_10450) ;  /* 0x000000000f087348 */ /* 0x000fea0003c00000 */
[----:B------:R0:W1:Y:S02]  /*2cab0*/  SHFL.IDX P6, R14, R13, R12, R11 ;  /* 0x0000000c0d0e7389 */ /* 0x00006400000c000b */
[----:B01----:R-:W-:Y:S01]  /*2cac0*/  ENDCOLLECTIVE ;  /* 0x000000000000791b */ /* 0x003fe20003800000 */
.L_x_10450:
[----:B------:R-:W-:Y:S01]  /*2cad0*/  IMAD.MOV.U32 R13, RZ, RZ, R4 ;  /* 0x000000ffff0d7224 */ /* 0x000fe200078e0004 */
[----:B------:R-:W-:-:S05]  /*2cae0*/  IADD3 R4, P0, R35, R2, RZ ;  /* 0x0000000223047210 */ /* 0x000fca0007f1e0ff */
[----:B------:R-:W-:Y:S01]  /*2caf0*/  IMAD.X R5, RZ, RZ, R9, P0 ;  /* 0x000000ffff057224 */ /* 0x000fe200000e0609 */
[----:B------:R-:W-:-:S07]  /*2cb00*/  MOV R3, R14 ;  /* 0x0000000e00037202 */ /* 0x000fce0000000f00 */
[----:B------:R-:W-:Y:S05]  /*2cb10*/  WARPSYNC.COLLECTIVE R15, `(.L_x_10451) ;  /* 0x000000000f087348 */ /* 0x000fea0003c00000 */
[----:B------:R0:W1:Y:S02]  /*2cb20*/  SHFL.IDX P6, R14, R13, R12, R11 ;  /* 0x0000000c0d0e7389 */ /* 0x00006400000c000b */
[----:B01----:R-:W-:Y:S01]  /*2cb30*/  ENDCOLLECTIVE ;  /* 0x000000000000791b */ /* 0x003fe20003800000 */
.L_x_10451:
        /* <DEDUP_REMOVED lines=8> */
[----:B------:R-:W-:-:S05]  /*2cbc0*/  IADD3 R2, P0, R35, R10, RZ ;  /* 0x0000000a23027210 */ /* 0x000fca0007f1e0ff */
[----:B------:R-:W-:-:S05]  /*2cbd0*/  IMAD.X R3, RZ, RZ, R3, P0 ;  /* 0x000000ffff037224 */ /* 0x000fca00000e0603 */
[----:B------:R0:W-:Y:S03]  /*2cbe0*/  LDGSTS.E.BYPASS.LTC128B.128 [R6+0x1bc00], desc[UR4][R2.64], !P2 ;  /* 0x1bc0000002067fae */ /* 0x0001e6000d101d44 */
[----:B0-----:R-:W-:Y:S05]  /*2cbf0*/  WARPSYNC.COLLECTIVE R15, `(.L_x_10452) ;  /* 0x000000000f087348 */ /* 0x001fea0003c00000 */
[----:B------:R1:W2:Y:S02]  /*2cc00*/  SHFL.IDX P6, R14, R13, R12, R11 ;  /* 0x0000000c0d0e7389 */ /* 0x0002a400000c000b */
[----:B012---:R-:W-:Y:S01]  /*2cc10*/  ENDCOLLECTIVE ;  /* 0x000000000000791b */ /* 0x007fe20003800000 */
.L_x_10452:
[----:B------:R-:W-:Y:S02]  /*2cc20*/  IMAD.MOV.U32 R13, RZ, RZ, R7 ;  /* 0x000000ffff0d7224 */ /* 0x000fe400078e0007 */
[----:B------:R-:W-:-:S07]  /*2cc30*/  IMAD.MOV.U32 R4, RZ, RZ, R14 ;  /* 0x000000ffff047224 */ /* 0x000fce00078e000e */
[----:B------:R-:W-:Y:S05]  /*2cc40*/  WARPSYNC.COLLECTIVE R15, `(.L_x_10453) ;  /* 0x000000000f087348 */ /* 0x000fea0003c00000 */
[----:B------:R0:W1:Y:S02]  /*2cc50*/  SHFL.IDX P6, R14, R13, R12, R11 ;  /* 0x0000000c0d0e7389 */ /* 0x00006400000c000b */
[----:B01----:R-:W-:Y:S01]  /*2cc60*/  ENDCOLLECTIVE ;  /* 0x000000000000791b */ /* 0x003fe20003800000 */
.L_x_10453:
        /* <DEDUP_REMOVED lines=13> */
.L_x_10454:
[----:B------:R-:W-:Y:S02]  /*2cd40*/  IMAD.MOV.U32 R13, RZ, RZ, R7 ;  /* 0x000000ffff0d7224 */ /* 0x000fe400078e0007 */
[----:B------:R-:W-:-:S07]  /*2cd50*/  IMAD.MOV.U32 R8, RZ, RZ, R14 ;  /* 0x000000ffff087224 */ /* 0x000fce00078e000e */
[----:B------:R-:W-:Y:S05]  /*2cd60*/  WARPSYNC.COLLECTIVE R15, `(.L_x_10455) ;  /* 0x000000000f087348 */ /* 0x000fea0003c00000 */
[----:B------:R0:W1:Y:S02]  /*2cd70*/  SHFL.IDX P6, R14, R13, R12, R11 ;  /* 0x0000000c0d0e7389 */ /* 0x00006400000c000b */
[----:B01----:R-:W-:Y:S01]  /*2cd80*/  ENDCOLLECTIVE ;  /* 0x000000000000791b */ /* 0x003fe20003800000 */
.L_x_10455:
[----:B------:R-:W-:Y:S01]  /*2cd90*/  MOV R2, R14 ;  /* 0x0000000e00027202 */ /* 0x000fe20000000f00 */
[----:B------:R-:W-:Y:S06]  /*2cda0*/  BRA `(.L_x_10456) ;  /* 0xffffff7000307947 */ /* 0x000fec000383ffff */
.L_x_10175:
[----:B-1----:R1:W2:Y:S02]  /*2cdb0*/  SYNCS.PHASECHK.TRANS64.TRYWAIT P2, [R2+URZ+0x22870], R0 ;  /* 0x02287000020075a7 */ /* 0x0022a4000804017f */
[----:B--2---:R-:W-:Y:S05]  /*2cdc0*/  @!P2 NANOSLEEP.SYNCS 0x989680 ;  /* 0x009896800000a95d */ /* 0x004fea0003900000 */
[----:B------:R-:W2:Y:S02]  /*2cdd0*/  @!P2 SYNCS.PHASECHK.TRANS64 P2, [R2+URZ+0x22870], R0 ;  /* 0x022870000200a5a7 */ /* 0x000ea4000804007f */
[----:B--2---:R-:W-:Y:S05]  /*2cde0*/  @!P2 BRA `(.L_x_10175) ;  /* 0xfffffffc00f0a947 */ /* 0x004fea000383ffff */
[----:B------:R-:W-:Y:S05]  /*2cdf0*/  BRA `(.L_x_10457) ;  /* 0xffffff7000947947 */ /* 0x000fea000383ffff */
.L_x_10177:
[----:B-1----:R1:W2:Y:S02]  /*2ce00*/  SYNCS.PHASECHK.TRANS64.TRYWAIT P2, [R2+URZ+0x22860], R3 ;  /* 0x02286003020075a7 */ /* 0x0022a4000804017f */
[----:B--2---:R-:W-:Y:S05]  /*2ce10*/  @!P2 NANOSLEEP.SYNCS 0x989680 ;  /* 0x009896800000a95d */ /* 0x004fea0003900000 */
[----:B------:R-:W2:Y:S02]  /*2ce20*/  @!P2 SYNCS.PHASECHK.TRANS64 P2, [R2+URZ+0x22860], R3 ;  /* 0x022860030200a5a7 */ /* 0x000ea4000804007f */
[----:B--2---:R-:W-:Y:S05]  /*2ce30*/  @!P2 BRA `(.L_x_10177) ;  /* 0xfffffffc00f0a947 */ /* 0x004fea000383ffff */
[----:B------:R-:W-:Y:S05]  /*2ce40*/  BRA `(.L_x_10458) ;  /* 0xffffff7000a07947 */ /* 0x000fea000383ffff */
.L_x_10185:
[----:B0-----:R0:W1:Y:S02]  /*2ce50*/  SYNCS.PHASECHK.TRANS64.TRYWAIT P1, [R0+URZ+0x22870], R3 ;  /* 0x02287003000075a7 */ /* 0x001064000802017f */
[----:B-1----:R-:W-:Y:S05]  /*2ce60*/  @!P1 NANOSLEEP.SYNCS 0x989680 ;  /* 0x009896800000995d */ /* 0x002fea0003900000 */
[----:B------:R-:W1:Y:S02]  /*2ce70*/  @!P1 SYNCS.PHASECHK.TRANS64 P1, [R0+URZ+0x22870], R3 ;  /* 0x02287003000095a7 */ /* 0x000e64000802007f */
[----:B-1----:R-:W-:Y:S05]  /*2ce80*/  @!P1 BRA `(.L_x_10185) ;  /* 0xfffffffc00f09947 */ /* 0x002fea000383ffff */
[----:B------:R-:W-:Y:S05]  /*2ce90*/  BRA `(.L_x_10459) ;  /* 0xffffff7800d87947 */ /* 0x000fea000383ffff */
.L_x_10187:
[----:B0-----:R0:W1:Y:S02]  /*2cea0*/  SYNCS.PHASECHK.TRANS64.TRYWAIT P1, [R0+URZ+0x22860], R3 ;  /* 0x02286003000075a7 */ /* 0x001064000802017f */
[----:B-1----:R-:W-:Y:S05]  /*2ceb0*/  @!P1 NANOSLEEP.SYNCS 0x989680 ;  /* 0x009896800000995d */ /* 0x002fea0003900000 */
[----:B------:R-:W1:Y:S02]  /*2cec0*/  @!P1 SYNCS.PHASECHK.TRANS64 P1, [R0+URZ+0x22860], R3 ;  /* 0x02286003000095a7 */ /* 0x000e64000802007f */
[----:B-1----:R-:W-:Y:S05]  /*2ced0*/  @!P1 BRA `(.L_x_10187) ;  /* 0xfffffffc00f09947 */ /* 0x002fea000383ffff */
[----:B------:R-:W-:Y:S05]  /*2cee0*/  BRA `(.L_x_10460) ;  /* 0xffffff7800e47947 */ /* 0x000fea000383ffff */
.L_x_10192:
[----:B------:R-:W-:Y:S01]  /*2cef0*/  BSSY B0, `(.L_x_10461) ;  /* 0x0000008000007945 */ /* 0x000fe20003800000 */
[----:B------:R-:W-:Y:S02]  /*2cf00*/  IMAD.MOV.U32 R13, RZ, RZ, R16 ;  /* 0x000000ffff0d7224 */ /* 0x000fe400078e0010 */
[----:B------:R-:W-:Y:S02]  /*2cf10*/  IMAD.MOV.U32 R12, RZ, RZ, RZ ;  /* 0x000000ffff0c7224 */ /* 0x000fe400078e00ff */
[----:B------:R-:W-:Y:S02]  /*2cf20*/  IMAD.MOV.U32 R11, RZ, RZ, 0x1f ;  /* 0x0000001fff0b7424 */ /* 0x000fe400078e00ff */
[----:B------:R-:W-:-:S07]  /*2cf30*/  IMAD.MOV.U32 R15, RZ, RZ, -0x1 ;  /* 0xffffffffff0f7424 */ /* 0x000fce00078e00ff */
[----:B-----5:R-:W-:Y:S05]  /*2cf40*/  WARPSYNC.COLLECTIVE R15, `(.L_x_10462) ;  /* 0x000000000f087348 */ /* 0x020fea0003c00000 */
[----:B------:R0:W1:Y:S02]  /*2cf50*/  SHFL.IDX P6, R14, R13, R12, R11 ;  /* 0x0000000c0d0e7389 */ /* 0x00006400000c000b */
[----:B01---5:R-:W-:Y:S01]  /*2cf60*/  ENDCOLLECTIVE ;  /* 0x000000000000791b */ /* 0x023fe20003800000 */
.L_x_10462:
[----:B------:R-:W-:Y:S05]  /*2cf70*/  BSYNC B0 ;  /* 0x0000000000007941 */ /* 0x000fea0003800000 */
.L_x_10461:
        /* <DEDUP_REMOVED lines=9> */
.L_x_10463:
[----:B------:R-:W-:Y:S01]  /*2d010*/  ULDC UR4, c[0x0][0xc3c] ;  /* 0x00030f0000047ab9 */ /* 0x000fe20000000800 */
[----:B------:R-:W-:Y:S01]  /*2d020*/  ULDC.64 UR6, c[0x0][0x208] ;  /* 0x0000820000067ab9 */ /* 0x000fe20000000a00 */
        /* <DEDUP_REMOVED lines=17> */
.L_x_10464:
[----:B------:R-:W-:Y:S01]  /*2d140*/  IMAD.MOV.U32 R12, RZ, RZ, 0x2 ;  /* 0x00000002ff0c7424 */ /* 0x000fe200078e00ff */
[----:B------:R-:W-:-:S05]  /*2d150*/  SEL R5, R14, RZ, P1 ;  /* 0x000000ff0e057207 */ /* 0x000fca0000800000 */
[----:B------:R-:W-:-:S04]  /*2d160*/  IMAD.IADD R4, R2, 0x1, R5 ;  /* 0x0000000102047824 */ /* 0x000fc800078e0205 */
[----:B------:R-:W-:-:S07]  /*2d170*/  IMAD.MOV.U32 R13, RZ, RZ, R4 ;  /* 0x000000ffff0d7224 */ /* 0x000fce00078e0004 */
[----:B------:R-:W-:Y:S05]  /*2d180*/  WARPSYNC.COLLECTIVE R15, `(.L_x_10465) ;  /* 0x000000000f087348 */ /* 0x000fea0003c00000 */
[----:B------:R0:W1:Y:S02]  /*2d190*/  SHFL.UP P6, R14, R13, R12, R11 ;  /* 0x0400000c0d0e7389 */ /* 0x00006400000c000b */
[----:B01----:R-:W-:Y:S01]  /*2d1a0*/  ENDCOLLECTIVE ;  /* 0x000000000000791b */ /* 0x003fe20003800000 */
.L_x_10465:
[----:B------:R-:W-:Y:S01]  /*2d1b0*/  IMAD.MOV.U32 R12, RZ, RZ, 0x4 ;  /* 0x00000004ff0c7424 */ /* 0x000fe200078e00ff */
[----:B------:R-:W-:-:S05]  /*2d1c0*/  SEL R5, R14, RZ, P2 ;  /* 0x000000ff0e057207 */ /* 0x000fca0001000000 */
[----:B------:R-:W-:-:S05]  /*2d1d0*/  IMAD.IADD R5, R4, 0x1, R5 ;  /* 0x0000000104057824 */ /* 0x000fca00078e0205 */
[----:B------:R-:W-:-:S07]  /*2d1e0*/  MOV R13, R5 ;  /* 0x00000005000d7202 */ /* 0x000fce0000000f00 */
[----:B------:R-:W-:Y:S05]  /*2d1f0*/  WARPSYNC.COLLECTIVE R15, `(.L_x_10466) ;  /* 0x000000000f087348 */ /* 0x000fea0003c00000 */
[----:B------:R0:W1:Y:S02]  /*2d200*/  SHFL.UP P6, R14, R13, R12, R11 ;  /* 0x0400000c0d0e7389 */ /* 0x00006400000c000b */
[----:B01----:R-:W-:Y:S01]  /*2d210*/  ENDCOLLECTIVE ;  /* 0x000000000000791b */ /* 0x003fe20003800000 */
.L_x_10466:
[----:B------:R-:W-:Y:S01]  /*2d220*/  IMAD.MOV.U32 R12, RZ, RZ, 0x8 ;  /* 0x00000008ff0c7424 */ /* 0x000fe200078e00ff */
[----:B------:R-:W-:-:S05]  /*2d230*/  SEL R6, R14, RZ, P3 ;  /* 0x000000ff0e067207 */ /* 0x000fca0001800000 */
[----:B------:R-:W-:-:S04]  /*2d240*/  IMAD.IADD R6, R5, 0x1, R6 ;  /* 0x0000000105067824 */ /* 0x000fc800078e0206 */
[----:B------:R-:W-:-:S07]  /*2d250*/  IMAD.MOV.U32 R13, RZ, RZ, R6 ;  /* 0x000000ffff0d7224 */ /* 0x000fce00078e0006 */
[----:B------:R-:W-:Y:S05]  /*2d260*/  WARPSYNC.COLLECTIVE R15, `(.L_x_10467) ;  /* 0x000000000f087348 */ /* 0x000fea0003c00000 */
[----:B------:R0:W1:Y:S02]  /*2d270*/  SHFL.UP P6, R14, R13, R12, R11 ;  /* 0x0400000c0d0e7389 */ /* 0x00006400000c000b */
[----:B01----:R-:W-:Y:S01]  /*2d280*/  ENDCOLLECTIVE ;  /* 0x000000000000791b */ /* 0x003fe20003800000 */
.L_x_10467:
[----:B------:R-:W-:Y:S01]  /*2d290*/  IMAD.MOV.U32 R12, RZ, RZ, 0x10 ;  /* 0x00000010ff0c7424 */ /* 0x000fe200078e00ff */
[----:B------:R-:W-:-:S04]  /*2d2a0*/  SEL R3, R14, RZ, P4 ;  /* 0x000000ff0e037207 */ /* 0x000fc80002000000 */
[----:B------:R-:W-:-:S05]  /*2d2b0*/  IADD3 R4, R6, R3, RZ ;  /* 0x0000000306047210 */ /* 0x000fca0007ffe0ff */
[----:B------:R-:W-:-:S07]  /*2d2c0*/  IMAD.MOV.U32 R13, RZ, RZ, R4 ;  /* 0x000000ffff0d7224 */ /* 0x000fce00078e0004 */
[----:B------:R-:W-:Y:S05]  /*2d2d0*/  WARPSYNC.COLLECTIVE R15, `(.L_x_10468) ;  /* 0x000000000f087348 */ /* 0x000fea0003c00000 */
[----:B------:R0:W1:Y:S02]  /*2d2e0*/  SHFL.UP P6, R14, R13, R12, R11 ;  /* 0x0400000c0d0e7389 */ /* 0x00006400000c000b */
[----:B01----:R-:W-:Y:S01]  /*2d2f0*/  ENDCOLLECTIVE ;  /* 0x000000000000791b */ /* 0x003fe20003800000 */
.L_x_10468:
        /* <DEDUP_REMOVED lines=8> */
.L_x_10469:
[----:B------:R-:W-:Y:S05]  /*2d380*/  BRA `(.L_x_10470) ;  /* 0xffffff8000687947 */ /* 0x000fea000383ffff */
.L_x_10197:
[----:B------:R-:W-:Y:S01]  /*2d390*/  BSSY B0, `(.L_x_10471) ;  /* 0x0000008000007945 */ /* 0x000fe20003800000 */
[----:B-----5:R-:W-:Y:S01]  /*2d3a0*/  IMAD.MOV.U32 R13, RZ, RZ, R2 ;  /* 0x000000ffff0d7224 */ /* 0x020fe200078e0002 */
[----:B------:R-:W-:Y:S01]  /*2d3b0*/  MOV R15, 0xffffffff ;  /* 0xffffffff000f7802 */ /* 0x000fe20000000f00 */
[----:B------:R-:W-:Y:S02]  /*2d3c0*/  IMAD.MOV.U32 R12, RZ, RZ, 0x1 ;  /* 0x00000001ff0c7424 */ /* 0x000fe400078e00ff */
[----:B------:R-:W-:-:S07]  /*2d3d0*/  IMAD.MOV.U32 R11, RZ, RZ, RZ ;  /* 0x000000ffff0b7224 */ /* 0x000fce00078e00ff */
[----:B01----:R-:W-:Y:S05]  /*2d3e0*/  WARPSYNC.COLLECTIVE R15, `(.L_x_10472) ;  /* 0x000000000f087348 */ /* 0x003fea0003c00000 */
[----:B------:R2:W3:Y:S02]  /*2d3f0*/  SHFL.UP P6, R14, R13, R12, R11 ;  /* 0x0400000c0d0e7389 */ /* 0x0004e400000c000b */
[----:B0123--:R-:W-:Y:S01]  /*2d400*/  ENDCOLLECTIVE ;  /* 0x000000000000791b */ /* 0x00ffe20003800000 */
.L_x_10472:
[----:B------:R-:W-:Y:S05]  /*2d410*/  BSYNC B0 ;  /* 0x0000000000007941 */ /* 0x000fea0003800000 */
.L_x_10471:
        /* <DEDUP_REMOVED lines=8> */
.L_x_10473:
[----:B------:R-:W-:Y:S01]  /*2d4a0*/  IMAD.MOV.U32 R12, RZ, RZ, 0x4 ;  /* 0x00000004ff0c7424 */ /* 0x000fe200078e00ff */
[----:B------:R-:W-:-:S04]  /*2d4b0*/  SEL R14, R14, RZ, P2 ;  /* 0x000000ff0e0e7207 */ /* 0x000fc80001000000 */
[----:B------:R-:W-:-:S05]  /*2d4c0*/  IADD3 R3, R13, R14, RZ ;  /* 0x0000000e0d037210 */ /* 0x000fca0007ffe0ff */
[----:B------:R-:W-:-:S07]  /*2d4d0*/  IMAD.MOV.U32 R13, RZ, RZ, R3 ;  /* 0x000000ffff0d7224 */ /* 0x000fce00078e0003 */
[----:B------:R-:W-:Y:S05]  /*2d4e0*/  WARPSYNC.COLLECTIVE R15, `(.L_x_10474) ;  /* 0x000000000f087348 */ /* 0x000fea0003c00000 */
[----:B------:R0:W1:Y:S02]  /*2d4f0*/  SHFL.UP P6, R14, R13, R12, R11 ;  /* 0x0400000c0d0e7389 */ /* 0x00006400000c000b */
[----:B01----:R-:W-:Y:S01]  /*2d500*/  ENDCOLLECTIVE ;  /* 0x000000000000791b */ /* 0x003fe20003800000 */
.L_x_10474:
[----:B------:R-:W-:Y:S02]  /*2d510*/  MOV R12, 0x8 ;  /* 0x00000008000c7802 */ /* 0x000fe40000000f00 */
[----:B------:R-:W-:-:S05]  /*2d520*/  SEL R4, R14, RZ, P3 ;  /* 0x000000ff0e047207 */ /* 0x000fca0001800000 */
[----:B------:R-:W-:-:S04]  /*2d530*/  IMAD.IADD R4, R3, 0x1, R4 ;  /* 0x0000000103047824 */ /* 0x000fc800078e0204 */
[----:B------:R-:W-:-:S07]  /*2d540*/  IMAD.MOV.U32 R13, RZ, RZ, R4 ;  /* 0x000000ffff0d7224 */ /* 0x000fce00078e0004 */
[----:B------:R-:W-:Y:S05]  /*2d550*/  WARPSYNC.COLLECTIVE R15, `(.L_x_10475) ;  /* 0x000000000f087348 */ /* 0x000fea0003c00000 */
[----:B------:R0:W1:Y:S02]  /*2d560*/  SHFL.UP P6, R14, R13, R12, R11 ;  /* 0x0400000c0d0e7389 */ /* 0x00006400000c000b */
[----:B01----:R-:W-:Y:S01]  /*2d570*/  ENDCOLLECTIVE ;  /* 0x000000000000791b */ /* 0x003fe20003800000 */
.L_x_10475:
[----:B------:R-:W-:Y:S01]  /*2d580*/  IMAD.MOV.U32 R12, RZ, RZ, 0x10 ;  /* 0x00000010ff0c7424 */ /* 0x000fe200078e00ff */
[----:B------:R-:W-:-:S05]  /*2d590*/  SEL R5, R14, RZ, P4 ;  /* 0x000000ff0e057207 */ /* 0x000fca0002000000 */
[----:B------:R-:W-:-:S04]  /*2d5a0*/  IMAD.IADD R5, R4, 0x1, R5 ;  /* 0x0000000104057824 */ /* 0x000fc800078e0205 */
[----:B------:R-:W-:-:S07]  /*2d5b0*/  IMAD.MOV.U32 R13, RZ, RZ, R5 ;  /* 0x000000ffff0d7224 */ /* 0x000fce00078e0005 */
[----:B------:R-:W-:Y:S05]  /*2d5c0*/  WARPSYNC.COLLECTIVE R15, `(.L_x_10476) ;  /* 0x000000000f087348 */ /* 0x000fea0003c00000 */
[----:B------:R0:W1:Y:S02]  /*2d5d0*/  SHFL.UP P6, R14, R13, R12, R11 ;  /* 0x0400000c0d0e7389 */ /* 0x00006400000c000b */
[----:B01----:R-:W-:Y:S01]  /*2d5e0*/  ENDCOLLECTIVE ;  /* 0x000000000000791b */ /* 0x003fe20003800000 */
.L_x_10476:
        /* <DEDUP_REMOVED lines=8> */
.L_x_10477:
[----:B------:R-:W-:Y:S05]  /*2d670*/  BRA `(.L_x_10478) ;  /* 0xffffff80004c7947 */ /* 0x000fea000383ffff */
.L_x_10199:
[----:B------:R-:W-:Y:S01]  /*2d680*/  BSSY B0, `(.L_x_10479) ;  /* 0x0000006000007945 */ /* 0x000fe20003800000 */
[----:B------:R-:W-:Y:S01]  /*2d690*/  PLOP3.LUT P6, PT, P6, PT, PT, 0x8, 0x0 ;  /* 0x000000000000781c */ /* 0x000fe200037ce170 */
[----:B------:R-:W-:-:S12]  /*2d6a0*/  IMAD.MOV.U32 R15, RZ, RZ, -0x1 ;  /* 0xffffffffff0f7424 */ /* 0x000fd800078e00ff */
[----:B0----5:R-:W-:Y:S05]  /*2d6b0*/  WARPSYNC.COLLECTIVE R15, `(.L_x_10480) ;  /* 0x000000000f087348 */ /* 0x021fea0003c00000 */
[----:B------:R-:W-:Y:S01]  /*2d6c0*/  VOTE.ANY R14, PT, P6 ;  /* 0x00000000000e7806 */ /* 0x000fe200030e0100 */
[----:B0----5:R-:W-:Y:S06]  /*2d6d0*/  ENDCOLLECTIVE ;  /* 0x000000000000791b */ /* 0x021fec0003800000 */
.L_x_10480:
[----:B------:R-:W-:Y:S05]  /*2d6e0*/  BSYNC B0 ;  /* 0x0000000000007941 */ /* 0x000fea0003800000 */
.L_x_10479:
        /* <DEDUP_REMOVED lines=9> */
.L_x_10481:
[----:B------:R-:W-:Y:S01]  /*2d780*/  IMAD.MOV.U32 R17, RZ, RZ, R14 ;  /* 0x000000ffff117224 */ /* 0x000fe200078e000e */
[----:B------:R-:W-:Y:S06]  /*2d790*/  BRA `(.L_x_10482) ;  /* 0xffffff80003c7947 */ /* 0x000fec000383ffff */
.L_x_10201:
[----:B------:R-:W-:Y:S01]  /*2d7a0*/  BSSY B0, `(.L_x_10483) ;  /* 0x0000007000007945 */ /* 0x000fe20003800000 */
[----:B------:R-:W-:Y:S01]  /*2d7b0*/  MOV R13, R3 ;  /* 0x00000003000d7202 */ /* 0x000fe20000000f00 */
[----:B------:R-:W-:Y:S02]  /*2d7c0*/  IMAD.MOV.U32 R11, RZ, RZ, 0x1f ;  /* 0x0000001fff0b7424 */ /* 0x000fe400078e00ff */
[----:B------:R-:W-:-:S07]  /*2d7d0*/  IMAD.MOV.U32 R15, RZ, RZ, -0x1 ;  /* 0xffffffffff0f7424 */ /* 0x000fce00078e00ff */
[----:B012--5:R-:W-:Y:S05]  /*2d7e0*/  WARPSYNC.COLLECTIVE R15, `(.L_x_10484) ;  /* 0x000000000f087348 */ /* 0x027fea0003c00000 */
[----:B------:R3:W4:Y:S02]  /*2d7f0*/  SHFL.IDX P6, R14, R13, R12, R11 ;  /* 0x0000000c0d0e7389 */ /* 0x00072400000c000b */
[----:B012345:R-:W-:Y:S01]  /*2d800*/  ENDCOLLECTIVE ;  /* 0x000000000000791b */ /* 0x03ffe20003800000 */
.L_x_10484:
[----:B------:R-:W-:Y:S05]  /*2d810*/  BSYNC B0 ;  /* 0x0000000000007941 */ /* 0x000fea0003800000 */
.L_x_10483:
[----:B------:R-:W-:Y:S01]  /*2d820*/  IMAD.MOV.U32 R5, RZ, RZ, R14 ;  /* 0x000000ffff057224 */ /* 0x000fe200078e000e */
[----:B------:R-:W-:Y:S06]  /*2d830*/  BRA `(.L_x_10200) ;  /* 0xffffff8000307947 */ /* 0x000fec000383ffff */
.L_x_10205:
[----:B0-----:R0:W1:Y:S02]  /*2d840*/  SYNCS.PHASECHK.TRANS64.TRYWAIT P0, [R5+URZ+0x22820], R0 ;  /* 0x02282000050075a7 */ /* 0x001064000800017f */
[----:B-1----:R-:W-:Y:S05]  /*2d850*/  @!P0 NANOSLEEP.SYNCS 0x989680 ;  /* 0x009896800000895d */ /* 0x002fea0003900000 */
[----:B------:R-:W1:Y:S02]  /*2d860*/  @!P0 SYNCS.PHASECHK.TRANS64 P0, [R5+URZ+0x22820], R0 ;  /* 0x02282000050085a7 */ /* 0x000e64000800007f */
[----:B-1----:R-:W-:Y:S05]  /*2d870*/  @!P0 BRA `(.L_x_10205) ;  /* 0xfffffffc00f08947 */ /* 0x002fea000383ffff */
[----:B------:R-:W-:Y:S05]  /*2d880*/  BRA `(.L_x_10485) ;  /* 0xffffff8400b47947 */ /* 0x000fea000383ffff */
.L_x_10206:
[----:B------:R-:W1:Y:S01]  /*2d890*/  S2R R2, SR_TID.X ;  /* 0x0000000000027919 */ /* 0x000e620000002100 */
[----:B------:R-:W-:Y:S01]  /*2d8a0*/  BSSY B0, `(.L_x_10486) ;  /* 0x000000a000007945 */ /* 0x000fe20003800000 */
[----:B------:R-:W-:Y:S01]  /*2d8b0*/  MOV R12, RZ ;  /* 0x000000ff000c7202 */ /* 0x000fe20000000f00 */
        /* <DEDUP_REMOVED lines=8> */
.L_x_10487:
[----:B------:R-:W-:Y:S05]  /*2d940*/  BSYNC B0 ;  /* 0x0000000000007941 */ /* 0x000fea0003800000 */
.L_x_10486:
[----:B------:R-:W-:Y:S05]  /*2d950*/  BRA `(.L_x_10488) ;  /* 0xffffff84009c7947 */ /* 0x000fea000383ffff */
.L_x_10207:
[----:B------:R-:W-:Y:S01]  /*2d960*/  BSSY B0, `(.L_x_10489) ;  /* 0x0000006000007945 */ /* 0x000fe20003800000 */
[----:B------:R-:W-:-:S07]  /*2d970*/  IMAD.MOV.U32 R15, RZ, RZ, -0x1 ;  /* 0xffffffffff0f7424 */ /* 0x000fce00078e00ff */
[----:B0----5:R-:W-:Y:S05]  /*2d980*/  WARPSYNC.COLLECTIVE R15, `(.L_x_10490) ;  /* 0x000000000f0c7348 */ /* 0x021fea0003c00000 */
[----:B------:R-:W-:Y:S02]  /*2d990*/  ELECT P6, UR62, PT ;  /* 0x00000000003e782f */ /* 0x000fe400038c0000 */
[----:B------:R-:W-:Y:S01]  /*2d9a0*/  MOV R14, UR62 ;  /* 0x0000003e000e7c02 */ /* 0x000fe20008000f00 */
[----:B0----5:R-:W-:Y:S10]  /*2d9b0*/  ENDCOLLECTIVE ;  /* 0x000000000000791b */ /* 0x021ff40003800000 */
.L_x_10490:
[----:B------:R-:W-:Y:S05]  /*2d9c0*/  BSYNC B0 ;  /* 0x0000000000007941 */ /* 0x000fea0003800000 */
.L_x_10489:
[----:B------:R-:W-:Y:S05]  /*2d9d0*/  BRA `(.L_x_10491) ;  /* 0xffffff8400907947 */ /* 0x000fea000383ffff */
.L_x_10209:
[----:B0-----:R0:W1:Y:S02]  /*2d9e0*/  SYNCS.PHASECHK.TRANS64.TRYWAIT P1, [R3+URZ+0x22840], R2 ;  /* 0x02284002030075a7 */ /* 0x001064000802017f */
[----:B-1----:R-:W-:Y:S05]  /*2d9f0*/  @!P1 NANOSLEEP.SYNCS 0x989680 ;  /* 0x009896800000995d */ /* 0x002fea0003900000 */
[----:B------:R-:W1:Y:S02]  /*2da00*/  @!P1 SYNCS.PHASECHK.TRANS64 P1, [R3+URZ+0x22840], R2 ;  /* 0x02284002030095a7 */ /* 0x000e64000802007f */
[----:B-1----:R-:W-:Y:S05]  /*2da10*/  @!P1 BRA `(.L_x_10209) ;  /* 0xfffffffc00f09947 */ /* 0x002fea000383ffff */
[----:B------:R-:W-:Y:S05]  /*2da20*/  BRA `(.L_x_10492) ;  /* 0xffffff8400bc7947 */ /* 0x000fea000383ffff */
.L_x_10211:
[----:B-1----:R1:W2:Y:S02]  /*2da30*/  SYNCS.PHASECHK.TRANS64.TRYWAIT P1, [R5+URZ+0x22840], R0 ;  /* 0x02284000050075a7 */ /* 0x0022a4000802017f */
[----:B--2---:R-:W-:Y:S05]  /*2da40*/  @!P1 NANOSLEEP.SYNCS 0x989680 ;  /* 0x009896800000995d */ /* 0x004fea0003900000 */
[----:B------:R-:W2:Y:S02]  /*2da50*/  @!P1 SYNCS.PHASECHK.TRANS64 P1, [R5+URZ+0x22840], R0 ;  /* 0x02284000050095a7 */ /* 0x000ea4000802007f */
[----:B--2---:R-:W-:Y:S05]  /*2da60*/  @!P1 BRA `(.L_x_10211) ;  /* 0xfffffffc00f09947 */ /* 0x004fea000383ffff */
[----:B------:R-:W-:Y:S05]  /*2da70*/  BRA `(.L_x_10493) ;  /* 0xffffff8400cc7947 */ /* 0x000fea000383ffff */
.L_x_10213:
[----:B--2---:R2:W3:Y:S02]  /*2da80*/  SYNCS.PHASECHK.TRANS64.TRYWAIT P1, [R3+URZ+0x22860], R2 ;  /* 0x02286002030075a7 */ /* 0x0044e4000802017f */
[----:B---3--:R-:W-:Y:S05]  /*2da90*/  @!P1 NANOSLEEP.SYNCS 0x989680 ;  /* 0x009896800000995d */ /* 0x008fea0003900000 */
[----:B------:R-:W3:Y:S02]  /*2daa0*/  @!P1 SYNCS.PHASECHK.TRANS64 P1, [R3+URZ+0x22860], R2 ;  /* 0x02286002030095a7 */ /* 0x000ee4000802007f */
[----:B---3--:R-:W-:Y:S05]  /*2dab0*/  @!P1 BRA `(.L_x_10213) ;  /* 0xfffffffc00f09947 */ /* 0x008fea000383ffff */
[----:B------:R-:W-:Y:S05]  /*2dac0*/  BRA `(.L_x_10494) ;  /* 0xffffff8400c87947 */ /* 0x000fea000383ffff */
.L_x_10215:
[----:B---3--:R3:W4:Y:S02]  /*2dad0*/  SYNCS.PHASECHK.TRANS64.TRYWAIT P1, [R5+URZ+0x22860], R0 ;  /* 0x02286000050075a7 */ /* 0x008724000802017f */
[----:B----4-:R-:W-:Y:S05]  /*2dae0*/  @!P1 NANOSLEEP.SYNCS 0x989680 ;  /* 0x009896800000995d */ /* 0x010fea0003900000 */
[----:B------:R-:W4:Y:S02]  /*2daf0*/  @!P1 SYNCS.PHASECHK.TRANS64 P1, [R5+URZ+0x22860], R0 ;  /* 0x02286000050095a7 */ /* 0x000f24000802007f */
[----:B----4-:R-:W-:Y:S05]  /*2db00*/  @!P1 BRA `(.L_x_10215) ;  /* 0xfffffffc00f09947 */ /* 0x010fea000383ffff */
[----:B------:R-:W-:Y:S05]  /*2db10*/  BRA `(.L_x_10495) ;  /* 0xffffff8400c47947 */ /* 0x000fea000383ffff */
.L_x_10217:
[----:B----4-:R4:W0:Y:S02]  /*2db20*/  SYNCS.PHASECHK.TRANS64.TRYWAIT P1, [R3+URZ+0x22880], R2 ;  /* 0x02288002030075a7 */ /* 0x010824000802017f */
[----:B0-----:R-:W-:Y:S05]  /*2db30*/  @!P1 NANOSLEEP.SYNCS 0x989680 ;  /* 0x009896800000995d */ /* 0x001fea0003900000 */
[----:B------:R-:W0:Y:S02]  /*2db40*/  @!P1 SYNCS.PHASECHK.TRANS64 P1, [R3+URZ+0x22880], R2 ;  /* 0x02288002030095a7 */ /* 0x000e24000802007f */
[----:B0-----:R-:W-:Y:S05]  /*2db50*/  @!P1 BRA `(.L_x_10217) ;  /* 0xfffffffc00f09947 */ /* 0x001fea000383ffff */
[----:B------:R-:W-:Y:S05]  /*2db60*/  BRA `(.L_x_10496) ;  /* 0xffffff8400c07947 */ /* 0x000fea000383ffff */
.L_x_10497:
        /* <DEDUP_REMOVED lines=9> */
.L_x_15851:


//--------------------- .text._ZN7cutlass13device_kernelIN5flash11enable_sm90INS1_16FlashAttnFwdSm90INS1_25CollectiveMainloopFwdSm90ILi2EN4cute5tupleIJNS5_1CILi1EEES8_S8_EEENS6_IJNS7_ILi192EEENS7_ILi128EEENS7_ILi96EEEEEELi96ENS_12float_e4m3_tEfNS_4arch4Sm90ELb0ELb0ELb1ELb0ELb1ELb0ELb0ELb1ELb1ELb1ELb0ELb0EEENS1_21CollectiveEpilogueFwdINS6_IJSA_SC_SB_EEES9_NS_10bfloat16_tESG_Li384ELb0ELb1ELb0ELb1EEENS1_29StaticPersistentTileSchedulerILb0EEEEEEEEEvNT_6ParamsE --------------------------
	.section	.text._ZN7cutlass13device_kernelIN5flash11enable_sm90INS1_16FlashAttnFwdSm90INS1_25CollectiveMainloopFwdSm90ILi2EN4cute5tupleIJNS5_1CILi1EEES8_S8_EEENS6_IJNS7_ILi192EEENS7_ILi128EEENS7_ILi96EEEEEELi96ENS_12float_e4m3_tEfNS_4arch4Sm90ELb0ELb0ELb1ELb0ELb1ELb0ELb0ELb1ELb1ELb1ELb0ELb0EEENS1_21CollectiveEpilogueFwdINS6_IJSA_SC_SB_EEES9_NS_10bfloat16_tESG_Li384ELb0ELb1ELb0ELb1EEENS1_29StaticPersistentTileSchedulerILb0EEEEEEEEEvNT_6ParamsE,"ax",@progbits
	.align	128
.text._ZN7cutlass13device_kernelIN5flash11enable_sm90INS1_16FlashAttnFwdSm90INS1_25CollectiveMainloopFwdSm90ILi2EN4cute5tupleIJNS5_1CILi1EEES8_S8_EEENS6_IJNS7_ILi192EEENS7_ILi128EEENS7_ILi96EEEEEELi96ENS_12float_e4m3_tEfNS_4arch4Sm90ELb0ELb0ELb1ELb0ELb1ELb0ELb0ELb1ELb1ELb1ELb0ELb0EEENS1_21CollectiveEpilogueFwdINS6_IJSA_SC_SB_EEES9_NS_10bfloat16_tESG_Li384ELb0ELb1ELb0ELb1EEENS1_29StaticPersistentTileSchedulerILb0EEEEEEEEEvNT_6ParamsE:
        .type           _ZN7cutlass13device_kernelIN5flash11enable_sm90INS1_16FlashAttnFwdSm90INS1_25CollectiveMainloopFwdSm90ILi2EN4cute5tupleIJNS5_1CILi1EEES8_S8_EEENS6_IJNS7_ILi192EEENS7_ILi128EEENS7_ILi96EEEEEELi96ENS_12float_e4m3_tEfNS_4arch4Sm90ELb0ELb0ELb1ELb0ELb1ELb0ELb0ELb1ELb1ELb1ELb0ELb0EEENS1_21CollectiveEpilogueFwdINS6_IJSA_SC_SB_EEES9_NS_10bfloat16_tESG_Li384ELb0ELb1ELb0ELb1EEENS1_29StaticPersistentTileSchedulerILb0EEEEEEEEEvNT_6ParamsE,@function
        .size           _ZN7cutlass13device_kernelIN5flash11enable_sm90INS1_16FlashAttnFwdSm90INS1_25CollectiveMainloopFwdSm90ILi2EN4cute5tupleIJNS5_1CILi1EEES8_S8_EEENS6_IJNS7_ILi192EEENS7_ILi128EEENS7_ILi96EEEEEELi96ENS_12float_e4m3_tEfNS_4arch4Sm90ELb0ELb0ELb1ELb0ELb1ELb0ELb0ELb1ELb1ELb1ELb0ELb0EEENS1_21CollectiveEpilogueFwdINS6_IJSA_SC_SB_EEES9_NS_10bfloat16_tESG_Li384ELb0ELb1ELb0ELb1EEENS1_29StaticPersistentTileSchedulerILb0EEEEEEEEEvNT_6ParamsE,(.L_x_15852 - _ZN7cutlass13device_kernelIN5flash11enable_sm90INS1_16FlashAttnFwdSm90INS1_25CollectiveMainloopFwdSm90ILi2EN4cute5tupleIJNS5_1CILi1EEES8_S8_EEENS6_IJNS7_ILi192EEENS7_ILi128EEENS7_ILi96EEEEEELi96ENS_12float_e4m3_tEfNS_4arch4Sm90ELb0ELb0ELb1ELb0ELb1ELb0ELb0ELb1ELb1ELb1ELb0ELb0EEENS1_21CollectiveEpilogueFwdINS6_IJSA_SC_SB_EEES9_NS_10bfloat16_tESG_Li384ELb0ELb1ELb0ELb1EEENS1_29StaticPersistentTileSchedulerILb0EEEEEEEEEvNT_6ParamsE)
        .other          _ZN7cutlass13device_kernelIN5flash11enable_sm90INS1_16FlashAttnFwdSm90INS1_25CollectiveMainloopFwdSm90ILi2EN4cute5tupleIJNS5_1CILi1EEES8_S8_EEENS6_IJNS7_ILi192EEENS7_ILi128EEENS7_ILi96EEEEEELi96ENS_12float_e4m3_tEfNS_4arch4Sm90ELb0ELb0ELb1ELb0ELb1ELb0ELb0ELb1ELb1ELb1ELb0ELb0EEENS1_21CollectiveEpilogueFwdINS6_IJSA_SC_SB_EEES9_NS_10bfloat16_tESG_Li384ELb0ELb1ELb0ELb1EEENS1_29StaticPersistentTileSchedulerILb0EEEEEEEEEvNT_6ParamsE,@"STO_CUDA_ENTRY STV_DEFAULT"
_ZN7cutlass13device_kernelIN5flash11enable_sm90INS1_16FlashAttnFwdSm90INS1_25CollectiveMainloopFwdSm90ILi2EN4cute5tupleIJNS5_1CILi1EEES8_S8_EEENS6_IJNS7_ILi192EEENS7_ILi128EEENS7_ILi96EEEEEELi96ENS_12float_e4m3_tEfNS_4arch4Sm90ELb0ELb0ELb1ELb0ELb1ELb0ELb0ELb1ELb1ELb1ELb0ELb0EEENS1_21CollectiveEpilogueFwdINS6_IJSA_SC_SB_EEES9_NS_10bfloat16_tESG_Li384ELb0ELb1ELb0ELb1EEENS1_29StaticPersistentTileSchedulerILb0EEEEEEEEEvNT_6ParamsE:
[----:B------:R-:W0:Y:S02]  /*0000*/  LDC R1, c[0x0][0x28] ;  /* 0x00000a00ff017b82 */ /* 0x000e240000000800 */
[----:B0-----:R-:W-:Y:S01]  /*0010*/  VIADD R1, R1, 0xffffffe8 ;  /* 0xffffffe801017836 */ /* 0x001fe20000000000 */
[----:B------:R-:W0:Y:S01]  /*0020*/  S2R R3, SR_TID.X ;  /* 0x0000000000037919 */ /* 0x000e220000002100 */
[----:B------:R-:W-:Y:S01]  /*0030*/  ELECT P0, URZ, PT ;  /* 0x00000000003f782f */ /* 0x000fe20003800000 */
[----:B------:R-:W-:Y:S01]  /*0040*/  UMOV UR4, 0x80 ;  /* 0x0000008000047882 */ /* 0x000fe20000000000 */
[----:B------:R-:W-:Y:S01]  /*0050*/  UMOV UR7, 0x180 ;  /* 0x0000018000077882 */ /* 0x000fe20000000000 */
[----:B0-----:R-:W-:-:S05]  /*0060*/  SHF.R.U32.HI R0, RZ, 0x5, R3 ;  /* 0x00000005ff007819 */ /* 0x001fca0000011603 */
[----:B------:R-:W0:Y:S02]  /*0070*/  SHFL.IDX PT, R2, R0, RZ, 0x1f ;  /* 0x00001fff00027589 */ /* 0x000e2400000e0000 */
[C---:B0-----:R-:W-:Y:S02]  /*0080*/  ISETP.NE.OR P0, PT, R2.reuse, RZ, !P0 ;  /* 0x000000ff0200720c */ /* 0x041fe40004705670 */
[----:B------:R-:W-:Y:S02]  /*0090*/  ISETP.NE.AND P1, PT, R2, RZ, PT ;  /* 0x000000ff0200720c */ /* 0x000fe40003f25270 */
[----:B------:R-:W-:-:S06]  /*00a0*/  SHF.R.U32.HI R2, RZ, 0x7, R3 ;  /* 0x00000007ff027819 */ /* 0x000fcc0000011603 */
[----:B------:R-:W0:Y:S03]  /*00b0*/  SHFL.IDX PT, R2, R2, RZ, 0x1f ;  /* 0x00001fff02027589 */ /* 0x000e2600000e0000 */
[----:B------:R-:W-:Y:S01]  /*00c0*/  VOTEU.ALL UP0, P0 ;  /* 0x00000000003f7886 */ /* 0x000fe20000000000 */
[----:B------:R-:W-:-:S04]  /*00d0*/  VOTEU.ALL UP1, P0 ;  /* 0x00000000003f7886 */ /* 0x000fc80000020000 */
[----:B------:R-:W1:Y:S01]  /*00e0*/  @!UP0 S2UR UR8, SR_CgaCtaId ;  /* 0x00000000000889c3 */ /* 0x000e620000008800 */
[----:B------:R-:W-:Y:S01]  /*00f0*/  @!UP0 UMOV UR6, 0x400 ;  /* 0x0000040000068882 */ /* 0x000fe20000000000 */
[----:B------:R-:W-:-:S04]  /*0100*/  @!UP0 UIADD3 UR4, -UR4, 0x100000, URZ ;  /* 0x0010000004048890 */ /* 0x000fc8000fffe13f */
[----:B------:R-:W-:Y:S02]  /*0110*/  @!UP0 USHF.L.U32 UR5, UR4, 0xb, URZ ;  /* 0x0000000b04058899 */ /* 0x000fe4000800063f */
[----:B------:R-:W-:Y:S02]  /*0120*/  @!UP0 USHF.L.U32 UR4, UR4, 0x1, URZ ;  /* 0x0000000104048899 */ /* 0x000fe4000800063f */
[----:B-1----:R-:W-:Y:S02]  /*0130*/  @!UP0 ULEA UR8, UR8, UR6, 0x18 ;  /* 0x0000000608088291 */ /* 0x002fe4000f8ec03f */
        /* <DEDUP_REMOVED lines=25> */
.L_x_10498:
        /* <DEDUP_REMOVED lines=22> */
.L_x_10499:
        /* <DEDUP_REMOVED lines=18> */
.L_x_10500:
        /* <DEDUP_REMOVED lines=22> */
.L_x_10501:
        /* <DEDUP_REMOVED lines=24> */
.L_x_10502:
        /* <DEDUP_REMOVED lines=8> */
.L_x_10504:
[----:B------:R-:W-:-:S08]  /*08b0*/  NOP ;  /* 0x0000000000007918 */ /* 0x000fd00000000000 */
[----:B------:R-:W0:Y:S02]  /*08c0*/  USETMAXREG.TRY_ALLOC.CTAPOOL UP0, 0xa0 ;  /* 0x000000a0000079c8 */ /* 0x000e240008000600 */
[----:B0-----:R-:W-:-:S13]  /*08d0*/  PLOP3.LUT P0, PT, PT, PT, UP0, 0x80, 0x0 ;  /* 0x000000000000781c */ /* 0x001fda0003f0f008 */
[----:B------:R-:W-:Y:S05]  /*08e0*/  @!P0 BRA `(.L_x_10504) ;  /* 0xfffffffc00f08947 */ /* 0x000fea000383ffff */
[----:B------:R-:W0:Y:S08]  /*08f0*/  S2UR UR42, SR_CTAID.X ;  /* 0x00000000002a79c3 */ /* 0x000e300000002500 */
[----:B------:R-:W-:Y:S08]  /*0900*/  BAR.ARV 0x8, 0x200 ;  /* 0x0208000000007b1d */ /* 0x000ff00000002000 */
[----:B------:R-:W0:Y:S02]  /*0910*/  LDC R0, c[0x0][0xc34] ;  /* 0x00030d00ff007b82 */ /* 0x000e240000000800 */
[----:B0-----:R-:W-:-:S13]  /*0920*/  ISETP.LE.AND P0, PT, R0, UR42, PT ;  /* 0x0000002a00007c0c */ /* 0x001fda000bf03270 */
        /* <DEDUP_REMOVED lines=11> */
[----:B------:R-:W-:Y:S02]  /*09e0*/  LEA.HI R4, R3, R18, RZ, 0x5 ;  /* 0x0000001203047211 */ /* 0x000fe400078f28ff */
[----:B------:R-:W-:Y:S01]  /*09f0*/  SHF.R.S32.HI R9, RZ, 0x4, R0 ;  /* 0x00000004ff097819 */ /* 0x000fe20000011400 */
[----:B------:R-:W-:Y:S01]  /*0a00*/  IMAD.IADD R22, R18, 0x1, -R5 ;  /* 0x0000000112167824 */ /* 0x000fe200078e0a05 */
[----:B------:R-:W-:Y:S01]  /*0a10*/  LOP3.LUT R7, R0, 0x7fffff0, RZ, 0xc0, !PT ;  /* 0x07fffff000077812 */ /* 0x000fe200078ec0ff */
[----:B------:R-:W-:Y:S01]  /*0a20*/  IMAD.SHL.U32 R4, R4, 0x10, RZ ;  /* 0x0000001004047824 */ /* 0x000fe200078e00ff */
[----:B------:R-:W-:-:S02]  /*0a30*/  SHF.R.S32.HI R23, RZ, 0x7, R23 ;  /* 0x00000007ff177819 */ /* 0x000fc40000011417 */
[----:B------:R-:W-:Y:S01]  /*0a40*/  SHF.R.S32.HI R5, RZ, 0x1f, R22 ;  /* 0x0000001fff057819 */ /* 0x000fe20000011416 */
[----:B------:R-:W-:Y:S01]  /*0a50*/  IMAD.IADD R7, R18, 0x1, -R7 ;  /* 0x0000000112077824 */ /* 0x000fe200078e0a07 */
[----:B------:R-:W-:Y:S02]  /*0a60*/  LEA.HI R0, R0, R9, RZ, 0x1 ;  /* 0x0000000900007211 */ /* 0x000fe400078f08ff */
[----:B------:R-:W-:Y:S02]  /*0a70*/  LEA.HI R2, R5, R22, RZ, 0x2 ;  /* 0x0000001605027211 */ /* 0x000fe400078f10ff */
[----:B------:R-:W-:Y:S02]  /*0a80*/  LOP3.LUT R6, R4, 0xfffffe00, RZ, 0xc0, !PT ;  /* 0xfffffe0004067812 */ /* 0x000fe400078ec0ff */
[--C-:B------:R-:W-:Y:S02]  /*0a90*/  SHF.R.S32.HI R8, RZ, 0x2, R2.reuse ;  /* 0x00000002ff087819 */ /* 0x100fe40000011402 */
[----:B------:R-:W-:Y:S01]  /*0aa0*/  SHF.R.S32.HI R11, RZ, 0x1f, R2 ;  /* 0x0000001fff0b7819 */ /* 0x000fe20000011402 */
[----:B------:R-:W-:Y:S01]  /*0ab0*/  IMAD R7, R7, 0x20, R6 ;  /* 0x0000002007077824 */ /* 0x000fe200078e0206 */
[----:B------:R-:W-:Y:S01]  /*0ac0*/  LOP3.LUT R4, R0, 0x1ffffffe, RZ, 0xc0, !PT ;  /* 0x1ffffffe00047812 */ /* 0x000fe200078ec0ff */
[----:B------:R-:W-:Y:S01]  /*0ad0*/  IMAD.HI R0, R23, 0x55555556, RZ ;  /* 0x5555555617007827 */ /* 0x000fe200078e02ff */
[----:B------:R-:W-:-:S02]  /*0ae0*/  LEA.HI R11, R11, R8, RZ, 0x3 ;  /* 0x000000080b0b7211 */ /* 0x000fc400078f18ff */
[----:B------:R-:W-:Y:S01]  /*0af0*/  LEA.HI R19, R3, R18, RZ, 0x2 ;  /* 0x0000001203137211 */ /* 0x000fe200078f10ff */
[----:B------:R-:W-:Y:S01]  /*0b00*/  IMAD.IADD R4, R9, 0x1, -R4 ;  /* 0x0000000109047824 */ /* 0x000fe200078e0a04 */
[----:B------:R-:W-:Y:S02]  /*0b10*/  LOP3.LUT R11, R11, 0xfffffff8, RZ, 0xc0, !PT ;  /* 0xfffffff80b0b7812 */ /* 0x000fe400078ec0ff */
[----:B------:R-:W-:Y:S01]  /*0b20*/  LEA.HI R5, R5, R22, RZ, 0x5 ;  /* 0x0000001605057211 */ /* 0x000fe200078f28ff */
[----:B------:R-:W-:Y:S01]  /*0b30*/  IMAD R154, R4, 0x8, R7 ;  /* 0x00000008049a7824 */ /* 0x000fe200078e0207 */
[----:B------:R-:W-:Y:S01]  /*0b40*/  LEA.HI R0, R0, R0, RZ, 0x1 ;  /* 0x0000000000007211 */ /* 0x000fe200078f08ff */
[----:B------:R-:W-:Y:S01]  /*0b50*/  IMAD.IADD R8, R8, 0x1, -R11 ;  /* 0x0000000108087824 */ /* 0x000fe200078e0a0b */
[----:B------:R-:W-:Y:S02]  /*0b60*/  SHF.R.S32.HI R5, RZ, 0x5, R5 ;  /* 0x00000005ff057819 */ /* 0x000fe40000011405 */
[----:B------:R-:W-:Y:S01]  /*0b70*/  LOP3.LUT R9, R19, 0xfffffffc, RZ, 0xc0, !PT ;  /* 0xfffffffc13097812 */ /* 0x000fe200078ec0ff */
[----:B------:R-:W-:Y:S01]  /*0b80*/  IMAD R0, R0, -0x3, R23 ;  /* 0xfffffffd00007824 */ /* 0x000fe200078e0217 */
[----:B------:R-:W-:Y:S01]  /*0b90*/  LOP3.LUT R3, R2, 0x7ffffffc, RZ, 0xc0, !PT ;  /* 0x7ffffffc02037812 */ /* 0x000fe200078ec0ff */
[----:B------:R-:W-:Y:S01]  /*0ba0*/  IMAD R5, R5, 0x10, R8 ;  /* 0x0000001005057824 */ /* 0x000fe200078e0208 */
[----:B------:R-:W-:Y:S01]  /*0bb0*/  MOV R2, 0xfffffffe ;  /* 0xfffffffe00027802 */ /* 0x000fe20000000f00 */
[----:B------:R-:W-:Y:S01]  /*0bc0*/  IMAD.IADD R18, R18, 0x1, -R9 ;  /* 0x0000000112127824 */ /* 0x000fe200078e0a09 */
[----:B------:R-:W-:Y:S01]  /*0bd0*/  SHF.R.S32.HI R19, RZ, 0x2, R19 ;  /* 0x00000002ff137819 */ /* 0x000fe20000011413 */
[----:B------:R-:W-:-:S02]  /*0be0*/  IMAD.IADD R3, R22, 0x1, -R3 ;  /* 0x0000000116037824 */ /* 0x000fc400078e0a03 */
[----:B------:R-:W-:Y:S01]  /*0bf0*/  IMAD R152, R0, 0x40, R5 ;  /* 0x0000004000987824 */ /* 0x000fe200078e0205 */
[C---:B------:R-:W-:Y:S01]  /*0c00*/  LEA.HI R0, R18.reuse, R18, RZ, 0x1 ;  /* 0x0000001212007211 */ /* 0x040fe200078f08ff */
[----:B------:R-:W-:Y:S02]  /*0c10*/  IMAD R155, R3, R2, 0x80 ;  /* 0x00000080039b7424 */ /* 0x000fe400078e0202 */
[----:B------:R-:W-:Y:S01]  /*0c20*/  IMAD.SHL.U32 R2, R18, 0x8, RZ ;  /* 0x0000000812027824 */ /* 0x000fe200078e00ff */
[----:B------:R-:W-:-:S03]  /*0c30*/  LOP3.LUT R3, R0, 0x1ffffffe, RZ, 0xc0, !PT ;  /* 0x1ffffffe00037812 */ /* 0x000fc600078ec0ff */
[----:B------:R-:W-:Y:S01]  /*0c40*/  VIADD R17, R2, 0x20 ;  /* 0x0000002002117836 */ /* 0x000fe20000000000 */
[----:B------:R-:W-:Y:S01]  /*0c50*/  IADD3 R3, R18, -R3, RZ ;  /* 0x8000000312037210 */ /* 0x000fe20007ffe0ff */
[----:B------:R-:W-:-:S03]  /*0c60*/  VIADD R16, R2, 0x40 ;  /* 0x0000004002107836 */ /* 0x000fc60000000000 */
[----:B------:R-:W-:Y:S01]  /*0c70*/  SHF.R.S32.HI R157, RZ, 0x1f, R17 ;  /* 0x0000001fff9d7819 */ /* 0x000fe20000011411 */
[----:B------:R-:W-:Y:S01]  /*0c80*/  IMAD R153, R3, 0x8, R152 ;  /* 0x0000000803997824 */ /* 0x000fe200078e0298 */
[----:B------:R-:W-:-:S07]  /*0c90*/  SHF.R.S32.HI R156, RZ, 0x1f, R16 ;  /* 0x0000001fff9c7819 */ /* 0x000fce0000011410 */
.L_x_10533:
[----:B0-----:R-:W0:Y:S01]  /*0ca0*/  SHFL.IDX PT, R0, R23, RZ, 0x1f ;  /* 0x00001fff17007589 */ /* 0x001e2200000e0000 */
[----:B-1----:R-:W1:Y:S01]  /*0cb0*/  S2UR UR47, SR_CgaCtaId ;  /* 0x00000000002f79c3 */ /* 0x002e620000008800 */
[----:B------:R-:W-:Y:S01]  /*0cc0*/  ULDC UR4, c[0x0][0xc38] ;  /* 0x00030e0000047ab9 */ /* 0x000fe20000000800 */
[----:B------:R-:W-:Y:S01]  /*0cd0*/  ULDC.64 UR6, c[0x0][0x418] ;  /* 0x0001060000067ab9 */ /* 0x000fe20000000a00 */
[----:B------:R-:W-:Y:S02]  /*0ce0*/  UISETP.NE.AND UP1, UPT, UR4, 0x1, UPT ;  /* 0x000000010400788c */ /* 0x000fe4000bf25270 */
[----:B------:R-:W-:Y:S01]  /*0cf0*/  UISETP.NE.U32.AND UP0, UPT, UR6, URZ, UPT ;  /* 0x0000003f0600728c */ /* 0x000fe2000bf05070 */
[----:B------:R-:W-:Y:S01]  /*0d00*/  ULDC UR4, c[0x0][0xc44] ;  /* 0x0003110000047ab9 */ /* 0x000fe20000000800 */
[----:B------:R-:W-:Y:S01]  /*0d10*/  UMOV UR43, UR42 ;  /* 0x0000002a002b7c82 */ /* 0x000fe20008000000 */
[----:B------:R-:W-:Y:S01]  /*0d20*/  UISETP.NE.AND UP2, UPT, UR4, 0x1, UPT ;  /* 0x000000010400788c */ /* 0x000fe2000bf45270 */
[----:B------:R-:W-:Y:S01]  /*0d30*/  UMOV UR50, 0x400 ;  /* 0x0000040000327882 */ /* 0x000fe20000000000 */
[----:B------:R-:W-:-:S04]  /*0d40*/  UISETP.NE.AND.EX UP0, UPT, UR7, URZ, UPT, UP0 ;  /* 0x0000003f0700728c */ /* 0x000fc8000bf05300 */
[----:B------:R-:W-:Y:S01]  /*0d50*/  @UP1 ULDC UR4, c[0x0][0xc3c] ;  /* 0x00030f0000041ab9 */ /* 0x000fe20000000800 */
[----:B------:R-:W-:Y:S01]  /*0d60*/  @UP1 ULDC UR6, c[0x0][0xc40] ;  /* 0x0003100000061ab9 */ /* 0x000fe20000000800 */
[----:B------:R-:W-:Y:S01]  /*0d70*/  UIMAD.WIDE.U32 UR4, UR42, UR4, URZ ;  /* 0x000000042a0472a5 */ /* 0x000fe2000f8e003f */
[----:B------:R-:W-:-:S03]  /*0d80*/  ULDC UR46, c[0x0][0x424] ;  /* 0x00010900002e7ab9 */ /* 0x000fc60000000800 */
[----:B------:R-:W-:Y:S01]  /*0d90*/  @UP1 USHF.R.U32.HI UR43, URZ, UR6, UR5 ;  /* 0x000000063f2b1299 */ /* 0x000fe20008011605 */
[----:B------:R-:W-:Y:S01]  /*0da0*/  @UP2 ULDC.64 UR10, c[0x0][0xc48] ;  /* 0x00031200000a2ab9 */ /* 0x000fe20000000a00 */
[----:B0-----:R-:W-:Y:S01]  /*0db0*/  R2UR UR8, R0 ;  /* 0x00000000000872ca */ /* 0x001fe200000e0000 */
[----:B-1----:R-:W-:Y:S02]  /*0dc0*/  ULEA UR50, UR47, UR50, 0x18 ;  /* 0x000000322f327291 */ /* 0x002fe4000f8ec03f */
[----:B------:R-:W-:Y:S02]  /*0dd0*/  UIMAD.WIDE.U32 UR4, UR43, UR10, URZ ;  /* 0x0000000a2b0472a5 */ /* 0x000fe4000f8e003f */
[----:B------:R-:W-:Y:S02]  /*0de0*/  UIADD3 UR9, UR50, 0xf000, URZ ;  /* 0x0000f00032097890 */ /* 0x000fe4000fffe03f */
[----:B------:R-:W-:Y:S02]  /*0df0*/  USEL UR46, UR46, 0x1, UP0 ;  /* 0x000000012e2e7887 */ /* 0x000fe40008000000 */
[----:B------:R-:W-:Y:S01]  /*0e00*/  ULOP3.LUT UP0, URZ, UR9, 0x3ff, URZ, 0xc0, !UPT ;  /* 0x000003ff093f7892 */ /* 0x000fe2000f80c03f */
[----:B------:R-:W-:Y:S01]  /*0e10*/  ULDC UR4, c[0x0][0x2f0] ;  /* 0x0000bc0000047ab9 */ /* 0x000fe20000000800 */
[----:B------:R-:W-:-:S02]  /*0e20*/  UMOV UR44, UR43 ;  /* 0x0000002b002c7c82 */ /* 0x000fc40008000000 */
[----:B------:R-:W-:Y:S02]  /*0e30*/  UIMAD.WIDE UR6, UR8, 0x55555556, URZ ;  /* 0x55555556080678a5 */ /* 0x000fe4000f8e023f */
[----:B------:R-:W-:Y:S01]  /*0e40*/  UIMAD UR46, UR46, UR4, URZ ;  /* 0x000000042e2e72a4 */ /* 0x000fe2000f8e023f */
[----:B------:R-:W-:Y:S01]  /*0e50*/  PLOP3.LUT P0, PT, PT, PT, UP0, 0x80, 0x0 ;  /* 0x000000000000781c */ /* 0x000fe20003f0f008 */
[----:B------:R-:W-:Y:S02]  /*0e60*/  ULEA.HI UR7, UR7, UR7, URZ, 0x1 ;  /* 0x0000000707077291 */ /* 0x000fe4000f8f083f */
[----:B------:R-:W-:Y:S02]  /*0e70*/  UIADD3 UR4, UR46, 0x7f, URZ ;  /* 0x0000007f2e047890 */ /* 0x000fe4000fffe03f */
[----:B------:R-:W-:Y:S02]  /*0e80*/  UIMAD UR7, UR7, -0x3, UR8 ;  /* 0xfffffffd070778a4 */ /* 0x000fe4000f8e0208 */
[----:B------:R-:W-:-:S02]  /*0e90*/  @UP2 USHF.R.U32.HI UR44, URZ, UR11, UR5 ;  /* 0x0000000b3f2c2299 */ /* 0x000fc40008011605 */
[----:B------:R-:W-:Y:S02]  /*0ea0*/  USHF.R.S32.HI UR5, URZ, 0x1f, UR4 ;  /* 0x0000001f3f057899 */ /* 0x000fe40008011404 */
[----:B------:R-:W-:Y:S02]  /*0eb0*/  ULEA UR7, UR7, UR9, 0xb ;  /* 0x0000000907077291 */ /* 0x000fe4000f8e583f */
[----:B------:R-:W-:Y:S02]  /*0ec0*/  ULEA.HI UR5, UR5, UR4, URZ, 0x7 ;  /* 0x0000000405057291 */ /* 0x000fe4000f8f383f */
[----:B------:R-:W-:Y:S02]  /*0ed0*/  USHF.R.U32.HI UR7, URZ, 0x4, UR7 ;  /* 0x000000043f077899 */ /* 0x000fe40008011607 */
[----:B------:R-:W-:Y:S02]  /*0ee0*/  USHF.R.S32.HI UR45, URZ, 0x7, UR5 ;  /* 0x000000073f2d7899 */ /* 0x000fe40008011405 */
[----:B------:R-:W-:Y:S01]  /*0ef0*/  ULOP3.LUT UR49, UR7, 0x3fff, URZ, 0xc0, !UPT ;  /* 0x00003fff07317892 */ /* 0x000fe2000f8ec03f */
        /* <DEDUP_REMOVED lines=17> */
.L_x_10505:
        /* <DEDUP_REMOVED lines=51> */
[----:B------:R-:W-:-:S04]  /*1340*/  MOV R9, UR48 ;  /* 0x0000003000097c02 */ /* 0x000fc80008000f00 */
[----:B------:R-:W-:Y:S01]  /*1350*/  ISETP.NE.AND P0, PT, R9, 0x3, PT ;  /* 0x000000030900780c */ /* 0x000fe20003f05270 */
[----:B------:R-:W-:Y:S01]  /*1360*/  IMAD.U32 R8, RZ, RZ, UR4 ;  /* 0x00000004ff087e24 */ /* 0x000fe2000f8e00ff */
[----:B------:R-:W-:-:S04]  /*1370*/  ULDC UR4, c[0x0][0x9d8] ;  /* 0x0002760000047ab9 */ /* 0x000fc80000000800 */
[----:B------:R-:W-:-:S04]  /*1380*/  SHF.L.U32 R8, R8, 0x1f, RZ ;  /* 0x0000001f08087819 */ /* 0x000fc800000006ff */
[----:B------:R-:W0:Y:S01]  /*1390*/  SYNCS.PHASECHK.TRANS64.TRYWAIT P1, [UR50+0x19c00], R8 ;  /* 0x019c0008ff0075a7 */ /* 0x000e220008020172 */
[----:B--2---:R-:W-:-:S04]  /*13a0*/  FMUL.FTZ R0, R3, R0 ;  /* 0x0000000003007220 */ /* 0x004fc80000410000 */
[----:B------:R-:W-:Y:S01]  /*13b0*/  FMUL.FTZ R0, R0, UR4 ;  /* 0x0000000400007c20 */ /* 0x000fe20008410000 */
[----:B0-----:R-:W-:Y:S06]  /*13c0*/  @!P1 BRA `(.L_x_10506) ;  /* 0x000000a800549947 */ /* 0x001fec0003800000 */
.L_x_10601:
[----:B------:R-:W-:Y:S05]  /*13d0*/  @!P0 BRA `(.L_x_10507) ;  /* 0x0000000000048947 */ /* 0x000fea0003800000 */
[----:B------:R-:W-:Y:S01]  /*13e0*/  BPT.TRAP 0x1 ;  /* 0x000000040000795c */ /* 0x000fe20000300000 */
.L_x_10507:
[----:B0-----:R-:W-:Y:S02]  /*13f0*/  IMAD.U32 R3, RZ, RZ, UR40 ;  /* 0x00000028ff037e24 */ /* 0x001fe4000f8e00ff */
[----:B------:R-:W-:-:S03]  /*1400*/  IMAD.U32 R4, RZ, RZ, UR39 ;  /* 0x00000027ff047e24 */ /* 0x000fc6000f8e00ff */
[----:B------:R-:W-:Y:S02]  /*1410*/  LEA R3, R3, UR50, 0x3 ;  /* 0x0000003203037c11 */ /* 0x000fe4000f8e18ff */
[----:B------:R-:W-:-:S04]  /*1420*/  SHF.L.U32 R4, R4, 0x1f, RZ ;  /* 0x0000001f04047819 */ /* 0x000fc800000006ff */
[----:B------:R0:W1:Y:S01]  /*1430*/  SYNCS.PHASECHK.TRANS64.TRYWAIT P1, [R3+URZ+0x19c30], R4 ;  /* 0x019c3004030075a7 */ /* 0x000062000802017f */
[----:B------:R-:W-:Y:S05]  /*1440*/  @!P0 BRA `(.L_x_10508) ;  /* 0x0000000000048947 */ /* 0x000fea0003800000 */
[----:B------:R-:W-:Y:S01]  /*1450*/  BPT.TRAP 0x1 ;  /* 0x000000040000795c */ /* 0x000fe20000300000 */
.L_x_10508:
[----:B------:R-:W-:Y:S01]  /*1460*/  IMAD.MOV.U32 R135, RZ, RZ, RZ ;  /* 0x000000ffff877224 */ /* 0x000fe200078e00ff */
[----:B-1----:R-:W-:Y:S06]  /*1470*/  @P1 BRA `(.L_x_10509) ;  /* 0x0000000000081947 */ /* 0x002fec0003800000 */
[----:B------:R-:W1:Y:S02]  /*1480*/  SYNCS.PHASECHK.TRANS64.TRYWAIT P1, [R3+URZ+0x19c30], R4 ;  /* 0x019c3004030075a7 */ /* 0x000e64000802017f */
[----:B-1----:R-:W-:Y:S05]  /*1490*/  @!P1 BRA `(.L_x_10510) ;  /* 0x000000a800389947 */ /* 0x002fea0003800000 */
.L_x_10509:
[----:B------:R-:W-:Y:S05]  /*14a0*/  WARPSYNC.ALL ;  /* 0x0000000000007948 */ /* 0x000fea0003800000 */
[----:B------:R-:W-:Y:S01]  /*14b0*/  UIADD3 UR50, UR50, 0x13800, URZ ;  /* 0x0001380032327890 */ /* 0x000fe2000fffe03f */
[----:B------:R-:W-:Y:S01]  /*14c0*/  WARPGROUP.ARRIVE ;  /* 0x00000000000079c5 */ /* 0x000fe20000000000 */
[----:B------:R-:W-:Y:S02]  /*14d0*/  ULOP3.LUT UR4, UR49, 0x10000, URZ, 0xfc, !UPT ;  /* 0x0001000031047892 */ /* 0x000fe4000f8efc3f */
[----:B------:R-:W-:Y:S01]  /*14e0*/  USHF.R.U32.HI UR50, URZ, 0x4, UR50 ;  /* 0x000000043f327899 */ /* 0x000fe20008011632 */
[----:B------:R-:W-:Y:S01]  /*14f0*/  UMOV UR5, 0xc0000010 ;  /* 0xc000001000057882 */ /* 0x000fe20000000000 */
[----:B------:R-:W-:-:S02]  /*1500*/  UMOV UR7, 0xc0000010 ;  /* 0xc000001000077882 */ /* 0x000fc40000000000 */
[----:B------:R-:W-:Y:S02]  /*1510*/  ULOP3.LUT UR16, UR50, 0x3fff, URZ, 0xc0, !UPT ;  /* 0x00003fff32107892 */ /* 0x000fe4000f8ec03f */
[----:B------:R-:W-:Y:S02]  /*1520*/  UIADD3 UR8, UR4, 0x180, URZ ;  /* 0x0000018004087890 */ /* 0x000fe4000fffe03f */
[----:B------:R-:W-:Y:S01]  /*1530*/  ULOP3.LUT UR16, UR16, 0x10000, URZ, 0xfc, !UPT ;  /* 0x0001000010107892 */ /* 0x000fe2000f8efc3f */
[----:B------:R-:W-:Y:S01]  /*1540*/  UMOV UR9, 0xc0000010 ;  /* 0xc000001000097882 */ /* 0x000fe20000000000 */
[----:B------:R-:W-:Y:S02]  /*1550*/  UMOV UR11, 0xc0000010 ;  /* 0xc0000010000b7882 */ /* 0x000fe40000000000 */
[----:B------:R-:W-:Y:S02]  /*1560*/  UIMAD UR6, UR40, 0x300, UR16 ;  /* 0x00000300280678a4 */ /* 0x000fe4000f8e0210 */
[----:B------:R-:W-:-:S02]  /*1570*/  UIADD3 UR12, UR4, 0x300, URZ ;  /* 0x00000300040c7890 */ /* 0x000fc4000fffe03f */
[----:B------:R-:W-:Y:S02]  /*1580*/  UIADD3 UR10, UR6, 0x100, URZ ;  /* 0x00000100060a7890 */ /* 0x000fe4000fffe03f */
[----:B------:R-:W-:Y:S01]  /*1590*/  UIADD3 UR14, UR6, 0x200, URZ ;  /* 0x00000200060e7890 */ /* 0x000fe2000fffe03f */
[----:B------:R-:W-:Y:S02]  /*15a0*/  UMOV UR13, 0xc0000010 ;  /* 0xc0000010000d7882 */ /* 0x000fe40000000000 */
[----:B------:R-:W-:Y:S01]  /*15b0*/  QGMMA.64x128x32.F32.E4M3.E4M3 R24, gdesc[UR4], RZ, !UPT, gsb0 ;  /* 0x01e00000041879f3 */ /* 0x000fe2000c0008ff */
[----:B------:R-:W-:Y:S02]  /*15c0*/  UMOV UR15, 0xc0000010 ;  /* 0xc0000010000f7882 */ /* 0x000fe40000000000 */
        /* <DEDUP_REMOVED lines=9> */
.L_x_10511:
        /* <DEDUP_REMOVED lines=10> */
[----:B------:R-:W-:Y:S01]  /*1700*/  FMUL.FTZ R70, R0, R72 ;  /* 0x0000004800467220 */ /* 0x000fe20000410000 */
[----:B------:R-:W-:-:S02]  /*1710*/  VIADD R72, R155, UR46 ;  /* 0x0000002e9b487c36 */ /* 0x000fc40008000000 */
[C---:B------:R-:W-:Y:S01]  /*1720*/  FMUL.FTZ R20, R0.reuse, R32 ;  /* 0x0000002000147220 */ /* 0x040fe20000410000 */
[----:B------:R-:W-:Y:S01]  /*1730*/  IMAD.U32 R53, RZ, RZ, UR45 ;  /* 0x0000002dff357e24 */ /* 0x000fe2000f8e00ff */
[----:B------:R-:W3:Y:S01]  /*1740*/  MUFU.TANH R8, R8 ;  /* 0x0000000800087308 */ /* 0x000ee20000002400 */
[C---:B01----:R-:W-:Y:S01]  /*1750*/  FMUL.FTZ R4, R0.reuse, R26 ;  /* 0x0000001a00047220 */ /* 0x043fe20000410000 */
[C---:B------:R-:W-:Y:S01]  /*1760*/  FMUL.FTZ R21, R0.reuse, R33 ;  /* 0x0000002100157220 */ /* 0x040fe20000410000 */
[----:B------:R-:W-:Y:S02]  /*1770*/  IMAD R72, R53, -0x80, R72 ;  /* 0xffffff8035487824 */ /* 0x000fe400078e0248 */
[C---:B------:R-:W-:Y:S01]  /*1780*/  FMUL.FTZ R5, R0.reuse, R27 ;  /* 0x0000001b00057220 */ /* 0x040fe20000410000 */
[C---:B------:R-:W-:Y:S01]  /*1790*/  FMUL.FTZ R27, R0.reuse, R36 ;  /* 0x00000024001b7220 */ /* 0x040fe20000410000 */
[C---:B------:R-:W-:Y:S01]  /*17a0*/  FMUL.FTZ R24, R0.reuse, R43 ;  /* 0x0000002b00187220 */ /* 0x040fe20000410000 */
[----:B------:R-:W-:Y:S01]  /*17b0*/  FMUL.FTZ R43, R0, R52 ;  /* 0x00000034002b7220 */ /* 0x000fe20000410000 */
[----:B------:R-:W0:Y:S01]  /*17c0*/  MUFU.TANH R12, R12 ;  /* 0x0000000c000c7308 */ /* 0x000e220000002400 */
[----:B------:R-:W-:Y:S01]  /*17d0*/  ISETP.GT.AND P2, PT, R72, RZ, PT ;  /* 0x000000ff4800720c */ /* 0x000fe20003f44270 */
[----:B------:R-:W-:Y:S01]  /*17e0*/  FMUL.FTZ R7, R0, R30 ;  /* 0x0000001e00077220 */ /* 0x000fe20000410000 */
[----:B------:R-:W-:Y:S01]  /*17f0*/  ISETP.GT.AND P1, PT, R72, 0x1, PT ;  /* 0x000000014800780c */ /* 0x000fe20003f24270 */
[----:B------:R-:W-:Y:S01]  /*1800*/  FMUL.FTZ R11, R0, R34 ;  /* 0x00000022000b7220 */ /* 0x000fe20000410000 */
[----:B------:R-:W-:Y:S01]  /*1810*/  ISETP.GT.AND P6, PT, R72, 0x8, PT ;  /* 0x000000084800780c */ /* 0x000fe20003fc4270 */
[----:B------:R-:W-:Y:S01]  /*1820*/  FMUL.FTZ R26, R0, R37 ;  /* 0x00000025001a7220 */ /* 0x000fe20000410000 */
[----:B--2---:R-:W-:Y:S01]  /*1830*/  FSEL R52, R6, -INF , P2 ;  /* 0xff80000006347808 */ /* 0x004fe20001000000 */
[----:B------:R-:W1:Y:S01]  /*1840*/  MUFU.TANH R13, R13 ;  /* 0x0000000d000d7308 */ /* 0x000e620000002400 */
[----:B---3--:R-:W-:Y:S01]  /*1850*/  FSEL R53, R8, -INF , P1 ;  /* 0xff80000008357808 */ /* 0x008fe20000800000 */
[C---:B------:R-:W-:Y:S01]  /*1860*/  FMUL.FTZ R34, R0.reuse, R45 ;  /* 0x0000002d00227220 */ /* 0x040fe20000410000 */
[C---:B------:R-:W-:Y:S01]  /*1870*/  FMUL.FTZ R29, R0.reuse, R46 ;  /* 0x0000002e001d7220 */ /* 0x040fe20000410000 */
[C---:B------:R-:W-:Y:S01]  /*1880*/  FMUL.FTZ R46, R0.reuse, R56 ;  /* 0x00000038002e7220 */ /* 0x040fe20000410000 */
[C---:B------:R-:W-:Y:S01]  /*1890*/  FMUL.FTZ R45, R0.reuse, R63 ;  /* 0x0000003f002d7220 */ /* 0x040fe20000410000 */
[----:B------:R-:W-:Y:S01]  /*18a0*/  FMUL.FTZ R9, R0, R31 ;  /* 0x0000001f00097220 */ /* 0x000fe20000410000 */
[----:B------:R-:W-:Y:S01]  /*18b0*/  ISETP.GT.AND P5, PT, R72, 0x9, PT ;  /* 0x000000094800780c */ /* 0x000fe20003fa4270 */
[----:B------:R-:W2:Y:S01]  /*18c0*/  MUFU.TANH R20, R20 ;  /* 0x0000001400147308 */ /* 0x000ea20000002400 */
[----:B0-----:R-:W-:Y:S01]  /*18d0*/  FSEL R56, R12, -INF , P6 ;  /* 0xff8000000c387808 */ /* 0x001fe20003000000 */
[----:B------:R-:W-:Y:S01]  /*18e0*/  FMUL.FTZ R30, R0, R40 ;  /* 0x00000028001e7220 */ /* 0x000fe20000410000 */
[----:B------:R-:W-:Y:S01]  /*18f0*/  FMNMX.FTZ R63, R52, R53, !PT ;  /* 0x00000035343f7209 */ /* 0x000fe20007810000 */
[----:B------:R-:W-:Y:S01]  /*1900*/  FMUL.FTZ R37, R0, R55 ;  /* 0x0000003700257220 */ /* 0x000fe20000410000 */
[----:B------:R-:W-:Y:S01]  /*1910*/  ISETP.GT.AND P4, PT, R72, 0x10, PT ;  /* 0x000000104800780c */ /* 0x000fe20003f84270 */
[----:B------:R-:W-:Y:S01]  /*1920*/  FMUL.FTZ R31, R0, R41 ;  /* 0x00000029001f7220 */ /* 0x000fe20000410000 */
[----:B------:R-:W-:Y:S01]  /*1930*/  FMNMX.FTZ R6, R56, R63, !PT ;  /* 0x0000003f38067209 */ /* 0x000fe20007810000 */
[----:B------:R-:W0:Y:S01]  /*1940*/  MUFU.TANH R4, R4 ;  /* 0x0000000400047308 */ /* 0x000e220000002400 */
[----:B-1----:R-:W-:Y:S01]  /*1950*/  FSEL R55, R13, -INF , P5 ;  /* 0xff8000000d377808 */ /* 0x002fe20002800000 */
[C---:B------:R-:W-:Y:S01]  /*1960*/  FMUL.FTZ R40, R0.reuse, R58 ;  /* 0x0000003a00287220 */ /* 0x040fe20000410000 */
[----:B------:R-:W-:Y:S01]  /*1970*/  FMUL.FTZ R10, R0, R35 ;  /* 0x00000023000a7220 */ /* 0x000fe20000410000 */
[----:B------:R-:W-:Y:S01]  /*1980*/  ISETP.GT.AND P3, PT, R72, 0x11, PT ;  /* 0x000000114800780c */ /* 0x000fe20003f64270 */
[C---:B------:R-:W-:Y:S01]  /*1990*/  FMUL.FTZ R35, R0.reuse, R44 ;  /* 0x0000002c00237220 */ /* 0x040fe20000410000 */
[----:B------:R-:W-:Y:S01]  /*19a0*/  FMNMX.FTZ R13, R55, R6, !PT ;  /* 0x00000006370d7209 */ /* 0x000fe20007810000 */
[----:B------:R-:W-:Y:S01]  /*19b0*/  FMUL.FTZ R33, R0, R51 ;  /* 0x0000003300217220 */ /* 0x000fe20000410000 */
[----:B------:R-:W1:Y:S01]  /*19c0*/  MUFU.TANH R21, R21 ;  /* 0x0000001500157308 */ /* 0x000e620000002400 */
[----:B--2---:R-:W-:Y:S01]  /*19d0*/  FSEL R58, R20, -INF , P4 ;  /* 0xff800000143a7808 */ /* 0x004fe20002000000 */
[C---:B------:R-:W-:Y:S01]  /*19e0*/  FMUL.FTZ R51, R0.reuse, R60 ;  /* 0x0000003c00337220 */ /* 0x040fe20000410000 */
[C---:B------:R-:W-:Y:S01]  /*19f0*/  FMUL.FTZ R15, R0.reuse, R38 ;  /* 0x00000026000f7220 */ /* 0x040fe20000410000 */
[----:B------:R-:W-:Y:S01]  /*1a00*/  FMUL.FTZ R44, R0, R62 ;  /* 0x0000003e002c7220 */ /* 0x000fe20000410000 */
[----:B------:R-:W-:Y:S01]  /*1a10*/  FMNMX.FTZ R13, R58, R13, !PT ;  /* 0x0000000d3a0d7209 */ /* 0x000fe20007810000 */
[C---:B------:R-:W-:Y:S01]  /*1a20*/  FMUL.FTZ R14, R0.reuse, R39 ;  /* 0x00000027000e7220 */ /* 0x040fe20000410000 */
[----:B------:R-:W-:Y:S01]  /*1a30*/  FMUL.FTZ R38, R0, R48 ;  /* 0x0000003000267220 */ /* 0x000fe20000410000 */
[----:B------:R-:W2:Y:S01]  /*1a40*/  MUFU.TANH R5, R5 ;  /* 0x0000000500057308 */ /* 0x000ea20000002400 */
        /* <DEDUP_REMOVED lines=8> */
[----:B-1----:R-:W-:Y:S01]  /*1ad0*/  FSEL R60, R21, -INF , P3 ;  /* 0xff800000153c7808 */ /* 0x002fe20001800000 */
[C---:B------:R-:W-:Y:S01]  /*1ae0*/  FMUL.FTZ R32, R0.reuse, R50 ;  /* 0x0000003200207220 */ /* 0x040fe20000410000 */
[C---:B------:R-:W-:Y:S01]  /*1af0*/  FMUL.FTZ R36, R0.reuse, R54 ;  /* 0x0000003600247220 */ /* 0x040fe20000410000 */
[----:B------:R-:W-:Y:S01]  /*1b00*/  FMUL.FTZ R50, R0, R61 ;  /* 0x0000003d00327220 */ /* 0x000fe20000410000 */
[----:B------:R-:W-:Y:S01]  /*1b10*/  FMNMX.FTZ R13, R60, R13, !PT ;  /* 0x0000000d3c0d7209 */ /* 0x000fe20007810000 */
[C---:B------:R-:W-:Y:S01]  /*1b20*/  FMUL.FTZ R41, R0.reuse, R59 ;  /* 0x0000003b00297220 */ /* 0x040fe20000410000 */
[C---:B------:R-:W-:Y:S01]  /*1b30*/  FMUL.FTZ R59, R0.reuse, R64 ;  /* 0x00000040003b7220 */ /* 0x040fe20000410000 */
[----:B------:R-:W1:Y:S01]  /*1b40*/  MUFU.TANH R7, R7 ;  /* 0x0000000700077308 */ /* 0x000e620000002400 */
[----:B--2---:R-:W-:Y:S01]  /*1b50*/  FSEL R5, R5, -INF , P1 ;  /* 0xff80000005057808 */ /* 0x004fe20000800000 */
[----:B------:R-:W-:Y:S01]  /*1b60*/  FMUL.FTZ R61, R0, R65 ;  /* 0x00000041003d7220 */ /* 0x000fe20000410000 */
[----:B------:R-:W-:Y:S01]  /*1b70*/  ISETP.GT.AND P1, PT, R72, 0x19, PT ;  /* 0x000000194800780c */ /* 0x000fe20003f24270 */
[C---:B------:R-:W-:Y:S01]  /*1b80*/  FMUL.FTZ R54, R0.reuse, R71 ;  /* 0x0000004700367220 */ /* 0x040fe20000410000 */
[C---:B------:R-:W-:Y:S01]  /*1b90*/  FMUL.FTZ R71, R0.reuse, R73 ;  /* 0x0000004900477220 */ /* 0x040fe20000410000 */
[C---:B------:R-:W-:Y:S01]  /*1ba0*/  FMUL.FTZ R65, R0.reuse, R75 ;  /* 0x0000004b00417220 */ /* 0x040fe20000410000 */
[C---:B------:R-:W-:Y:S01]  /*1bb0*/  FMUL.FTZ R75, R0.reuse, R76 ;  /* 0x0000004c004b7220 */ /* 0x040fe20000410000 */
[----:B------:R-:W2:Y:S01]  /*1bc0*/  MUFU.TANH R26, R26 ;  /* 0x0000001a001a7308 */ /* 0x000ea20000002400 */
[----:B0-----:R-:W-:Y:S01]  /*1bd0*/  FSEL R62, R27, -INF , P2 ;  /* 0xff8000001b3e7808 */ /* 0x001fe20001000000 */
[C---:B------:R-:W-:Y:S01]  /*1be0*/  FMUL.FTZ R73, R0.reuse, R77 ;  /* 0x0000004d00497220 */ /* 0x040fe20000410000 */
[C---:B------:R-:W-:Y:S01]  /*1bf0*/  FMUL.FTZ R64, R0.reuse, R74 ;  /* 0x0000004a00407220 */ /* 0x040fe20000410000 */
[----:B------:R-:W-:Y:S01]  /*1c00*/  FMUL.FTZ R74, R0, R80 ;  /* 0x00000050004a7220 */ /* 0x000fe20000410000 */
[----:B------:R-:W-:Y:S01]  /*1c10*/  FMNMX.FTZ R8, R62, R13, !PT ;  /* 0x0000000d3e087209 */ /* 0x000fe20007810000 */
[C---:B------:R-:W-:Y:S01]  /*1c20*/  FMUL.FTZ R76, R0.reuse, R81 ;  /* 0x00000051004c7220 */ /* 0x040fe20000410000 */
[C---:B------:R-:W-:Y:S01]  /*1c30*/  FMUL.FTZ R77, R0.reuse, R84 ;  /* 0x00000054004d7220 */ /* 0x040fe20000410000 */
[----:B------:R-:W0:Y:S01]  /*1c40*/  MUFU.TANH R9, R9 ;  /* 0x0000000900097308 */ /* 0x000e220000002400 */
[----:B-1----:R-:W-:Y:S01]  /*1c50*/  FSEL R6, R7, -INF , P6 ;  /* 0xff80000007067808 */ /* 0x002fe20003000000 */
[----:B------:R-:W-:Y:S01]  /*1c60*/  FMUL.FTZ R80, R0, R85 ;  /* 0x0000005500507220 */ /* 0x000fe20000410000 */
[----:B------:R-:W-:Y:S01]  /*1c70*/  ISETP.GT.AND P6, PT, R72, 0x20, PT ;  /* 0x000000204800780c */ /* 0x000fe20003fc4270 */
[----:B------:R-:W-:Y:S01]  /*1c80*/  ULDC UR6, c[0x0][0x988] ;  /* 0x0002620000067ab9 */ /* 0x000fe20000000800 */
[----:B------:R-:W-:Y:S01]  /*1c90*/  P2R R88, PR, RZ, 0x1 ;  /* 0x00000001ff587803 */ /* 0x000fe20000000000 */
[C---:B------:R-:W-:Y:S01]  /*1ca0*/  FMUL.FTZ R78, R0.reuse, R78 ;  /* 0x0000004e004e7220 */ /* 0x040fe20000410000 */
[----:B------:R-:W-:Y:S01]  /*1cb0*/  FMUL.FTZ R79, R0, R79 ;  /* 0x0000004f004f7220 */ /* 0x000fe20000410000 */
[----:B------:R-:W1:Y:S01]  /*1cc0*/  MUFU.TANH R30, R30 ;  /* 0x0000001e001e7308 */ /* 0x000e620000002400 */
[----:B--2---:R-:W-:Y:S01]  /*1cd0*/  FSEL R63, R26, -INF , P1 ;  /* 0xff8000001a3f7808 */ /* 0x004fe20000800000 */
[C---:B------:R-:W-:Y:S01]  /*1ce0*/  FMUL.FTZ R82, R0.reuse, R82 ;  /* 0x0000005200527220 */ /* 0x040fe20000410000 */
[C---:B------:R-:W-:Y:S01]  /*1cf0*/  FMUL.FTZ R83, R0.reuse, R83 ;  /* 0x0000005300537220 */ /* 0x040fe20000410000 */
[C---:B------:R-:W-:Y:S01]  /*1d00*/  FMUL.FTZ R86, R0.reuse, R86 ;  /* 0x0000005600567220 */ /* 0x040fe20000410000 */
[----:B------:R-:W-:Y:S01]  /*1d10*/  FMUL.FTZ R87, R0, R87 ;  /* 0x0000005700577220 */ /* 0x000fe20000410000 */
[----:B------:R-:W-:Y:S01]  /*1d20*/  R2UR UR7, R3 ;  /* 0x00000000030772ca */ /* 0x000fe200000e0000 */
[----:B------:R-:W-:Y:S01]  /*1d30*/  UISETP.GE.AND UP0, UPT, UR46, 0x81, UPT ;  /* 0x000000812e00788c */ /* 0x000fe2000bf06270 */
[----:B------:R-:W2:Y:S01]  /*1d40*/  MUFU.TANH R11, R11 ;  /* 0x0000000b000b7308 */ /* 0x000ea20000002400 */
[----:B0-----:R-:W-:Y:S01]  /*1d50*/  FSEL R7, R9, -INF , P5 ;  /* 0xff80000009077808 */ /* 0x001fe20002800000 */
[--C-:B------:R-:W-:Y:S01]  /*1d60*/  IMAD.MOV.U32 R134, RZ, RZ, R135.reuse ;  /* 0x000000ffff867224 */ /* 0x100fe200078e0087 */
[----:B------:R-:W-:Y:S01]  /*1d70*/  ISETP.GT.AND P5, PT, R72, 0x21, PT ;  /* 0x000000214800780c */ /* 0x000fe20003fa4270 */
[--C-:B------:R-:W-:Y:S01]  /*1d80*/  IMAD.MOV.U32 R132, RZ, RZ, R135.reuse ;  /* 0x000000ffff847224 */ /* 0x100fe200078e0087 */
[----:B------:R-:W-:Y:S01]  /*1d90*/  FMNMX.FTZ R9, R63, R8, !PT ;  /* 0x000000083f097209 */ /* 0x000fe20007810000 */
[--C-:B------:R-:W-:Y:S01]  /*1da0*/  IMAD.MOV.U32 R131, RZ, RZ, R135.reuse ;  /* 0x000000ffff837224 */ /* 0x100fe200078e0087 */
[----:B------:R-:W-:Y:S01]  /*1db0*/  MOV R133, R135 ;  /* 0x0000008700857202 */ /* 0x000fe20000000f00 */
[----:B------:R-:W0:Y:S01]  /*1dc0*/  MUFU.TANH R31, R31 ;  /* 0x0000001f001f7308 */ /* 0x000e220000002400 */
[----:B-1----:R-:W-:Y:S01]  /*1dd0*/  FSEL R66, R30, -INF , P6 ;  /* 0xff8000001e427808 */ /* 0x002fe20003000000 */
[--C-:B------:R-:W-:Y:S01]  /*1de0*/  IMAD.MOV.U32 R130, RZ, RZ, R135.reuse ;  /* 0x000000ffff827224 */ /* 0x100fe200078e0087 */
[----:B------:R-:W-:Y:S01]  /*1df0*/  UIADD3 UR7, UR7, 0x19c40, URZ ;  /* 0x00019c4007077890 */ /* 0x000fe2000fffe03f */
[--C-:B------:R-:W-:Y:S01]  /*1e00*/  IMAD.MOV.U32 R129, RZ, RZ, R135.reuse ;  /* 0x000000ffff817224 */ /* 0x100fe200078e0087 */
[----:B------:R-:W-:Y:S01]  /*1e10*/  FMNMX.FTZ R12, R66, R9, !PT ;  /* 0x00000009420c7209 */ /* 0x000fe20007810000 */
[--C-:B------:R-:W-:Y:S01]  /*1e20*/  IMAD.MOV.U32 R128, RZ, RZ, R135.reuse ;  /* 0x000000ffff807224 */ /* 0x100fe200078e0087 */
[----:B------:R-:W-:Y:S01]  /*1e30*/  UPRMT UR7, UR47, 0x654, UR7 ;  /* 0x000006542f077896 */ /* 0x000fe20008000007 */
[----:B------:R-:W1:Y:S01]  /*1e40*/  MUFU.TANH R10, R10 ;  /* 0x0000000a000a7308 */ /* 0x000e620000002400 */
[----:B--2---:R-:W-:Y:S01]  /*1e50*/  FSEL R8, R11, -INF , P4 ;  /* 0xff8000000b087808 */ /* 0x004fe20002000000 */
[--C-:B------:R-:W-:Y:S01]  /*1e60*/  IMAD.MOV.U32 R127, RZ, RZ, R135.reuse ;  /* 0x000000ffff7f7224 */ /* 0x100fe200078e0087 */
[----:B------:R-:W-:Y:S01]  /*1e70*/  ISETP.GT.AND P4, PT, R72, 0x28, PT ;  /* 0x000000284800780c */ /* 0x000fe20003f84270 */
[--C-:B------:R-:W-:Y:S01]  /*1e80*/  IMAD.MOV.U32 R126, RZ, RZ, R135.reuse ;  /* 0x000000ffff7e7224 */ /* 0x100fe200078e0087 */
[-C--:B------:R-:W-:Y:S01]  /*1e90*/  MOV R124, R135.reuse ;  /* 0x00000087007c7202 */ /* 0x080fe20000000f00 */
[--C-:B------:R-:W-:Y:S01]  /*1ea0*/  IMAD.MOV.U32 R125, RZ, RZ, R135.reuse ;  /* 0x000000ffff7d7224 */ /* 0x100fe200078e0087 */
[-C--:B------:R-:W-:Y:S01]  /*1eb0*/  MOV R115, R135.reuse ;  /* 0x0000008700737202 */ /* 0x080fe20000000f00 */
[----:B------:R-:W2:Y:S01]  /*1ec0*/  MUFU.TANH R35, R35 ;  /* 0x0000002300237308 */ /* 0x000ea20000002400 */
[----:B0-----:R-:W-:Y:S01]  /*1ed0*/  FSEL R69, R31, -INF , P5 ;  /* 0xff8000001f457808 */ /* 0x001fe20002800000 */
[----:B------:R-:W-:Y:S01]  /*1ee0*/  SYNCS.ARRIVE.TRANS64.RED.A1T0 RZ, [UR7], RZ ;  /* 0x000000ffffff79a7 */ /* 0x000fe20008100407 */
[--C-:B------:R-:W-:Y:S01]  /*1ef0*/  IMAD.MOV.U32 R123, RZ, RZ, R135.reuse ;  /* 0x000000ffff7b7224 */ /* 0x100fe200078e0087 */
[-C--:B------:R-:W-:Y:S01]  /*1f00*/  MOV R106, R135.reuse ;  /* 0x00000087006a7202 */ /* 0x080fe20000000f00 */
[--C-:B------:R-:W-:Y:S01]  /*1f10*/  IMAD.MOV.U32 R122, RZ, RZ, R135.reuse ;  /* 0x000000ffff7a7224 */ /* 0x100fe200078e0087 */
[----:B------:R-:W-:Y:S01]  /*1f20*/  FMNMX.FTZ R12, R69, R12, !PT ;  /* 0x0000000c450c7209 */ /* 0x000fe20007810000 */
[--C-:B------:R-:W-:Y:S01]  /*1f30*/  IMAD.MOV.U32 R121, RZ, RZ, R135.reuse ;  /* 0x000000ffff797224 */ /* 0x100fe200078e0087 */
[----:B------:R-:W0:Y:S01]  /*1f40*/  MUFU.TANH R15, R15 ;  /* 0x0000000f000f7308 */ /* 0x000e220000002400 */
[----:B-1----:R-:W-:Y:S01]  /*1f50*/  FSEL R9, R10, -INF , P3 ;  /* 0xff8000000a097808 */ /* 0x002fe20001800000 */
[--C-:B------:R-:W-:Y:S01]  /*1f60*/  IMAD.MOV.U32 R120, RZ, RZ, R135.reuse ;  /* 0x000000ffff787224 */ /* 0x100fe200078e0087 */
[----:B------:R-:W-:Y:S01]  /*1f70*/  ISETP.GT.AND P3, PT, R72, 0x29, PT ;  /* 0x000000294800780c */ /* 0x000fe20003f64270 */
[--C-:B------:R-:W-:Y:S01]  /*1f80*/  IMAD.MOV.U32 R119, RZ, RZ, R135.reuse ;  /* 0x000000ffff777224 */ /* 0x100fe200078e0087 */
[----:B------:R-:W-:Y:S01]  /*1f90*/  MOV R97, R135 ;  /* 0x0000008700617202 */ /* 0x000fe20000000f00 */
[----:B------:R-:W-:-:S02]  /*1fa0*/  IMAD.MOV.U32 R118, RZ, RZ, R135 ;  /* 0x000000ffff767224 */ /* 0x000fc400078e0087 */
[----:B------:R-:W1:Y:S01]  /*1fb0*/  MUFU.TANH R34, R34 ;  /* 0x0000002200227308 */ /* 0x000e620000002400 */
[----:B--2---:R-:W-:Y:S01]  /*1fc0*/  FSEL R35, R35, -INF , P4 ;  /* 0xff80000023237808 */ /* 0x004fe20002000000 */
[--C-:B------:R-:W-:Y:S02]  /*1fd0*/  IMAD.MOV.U32 R117, RZ, RZ, R135.reuse ;  /* 0x000000ffff757224 */ /* 0x100fe400078e0087 */
[--C-:B------:R-:W-:Y:S01]  /*1fe0*/  IMAD.MOV.U32 R116, RZ, RZ, R135.reuse ;  /* 0x000000ffff747224 */ /* 0x100fe200078e0087 */
[----:B------:R-:W-:Y:S01]  /*1ff0*/  FMNMX.FTZ R13, R35, R12, !PT ;  /* 0x0000000c230d7209 */ /* 0x000fe20007810000 */
[--C-:B------:R-:W-:Y:S02]  /*2000*/  IMAD.MOV.U32 R114, RZ, RZ, R135.reuse ;  /* 0x000000ffff727224 */ /* 0x100fe400078e0087 */
[----:B------:R-:W2:Y:S01]  /*2010*/  MUFU.TANH R14, R14 ;  /* 0x0000000e000e7308 */ /* 0x000ea20000002400 */
[----:B0-----:R-:W-:Y:S01]  /*2020*/  FSEL R10, R15, -INF , P2 ;  /* 0xff8000000f0a7808 */ /* 0x001fe20001000000 */
[--C-:B------:R-:W-:Y:S01]  /*2030*/  IMAD.MOV.U32 R113, RZ, RZ, R135.reuse ;  /* 0x000000ffff717224 */ /* 0x100fe200078e0087 */
[----:B------:R-:W-:Y:S01]  /*2040*/  ISETP.GT.AND P2, PT, R72, 0x30, PT ;  /* 0x000000304800780c */ /* 0x000fe20003f44270 */
[----:B------:R-:W-:-:S02]  /*2050*/  IMAD.MOV.U32 R112, RZ, RZ, R135 ;  /* 0x000000ffff707224 */ /* 0x000fc400078e0087 */
[--C-:B------:R-:W-:Y:S02]  /*2060*/  IMAD.MOV.U32 R111, RZ, RZ, R135.reuse ;  /* 0x000000ffff6f7224 */ /* 0x100fe400078e0087 */
[----:B------:R-:W0:Y:S01]  /*2070*/  MUFU.TANH R38, R38 ;  /* 0x0000002600267308 */ /* 0x000e220000002400 */
[----:B-1----:R-:W-:Y:S01]  /*2080*/  FSEL R34, R34, -INF , P3 ;  /* 0xff80000022227808 */ /* 0x002fe20001800000 */
[--C-:B------:R-:W-:Y:S02]  /*2090*/  IMAD.MOV.U32 R110, RZ, RZ, R135.reuse ;  /* 0x000000ffff6e7224 */ /* 0x100fe400078e0087 */
[--C-:B------:R-:W-:Y:S01]  /*20a0*/  IMAD.MOV.U32 R109, RZ, RZ, R135.reuse ;  /* 0x000000ffff6d7224 */ /* 0x100fe200078e0087 */
[----:B------:R-:W-:Y:S01]  /*20b0*/  FMNMX.FTZ R13, R34, R13, !PT ;  /* 0x0000000d220d7209 */ /* 0x000fe20007810000 */
[--C-:B------:R-:W-:Y:S02]  /*20c0*/  IMAD.MOV.U32 R108, RZ, RZ, R135.reuse ;  /* 0x000000ffff6c7224 */ /* 0x100fe400078e0087 */
[----:B------:R-:W1:Y:S01]  /*20d0*/  MUFU.TANH R25, R25 ;  /* 0x0000001900197308 */ /* 0x000e620000002400 */
[----:B--2---:R-:W-:Y:S01]  /*20e0*/  FSEL R11, R14, -INF , P1 ;  /* 0xff8000000e0b7808 */ /* 0x004fe20000800000 */
[--C-:B------:R-:W-:Y:S01]  /*20f0*/  IMAD.MOV.U32 R107, RZ, RZ, R135.reuse ;  /* 0x000000ffff6b7224 */ /* 0x100fe200078e0087 */
[----:B------:R-:W-:Y:S01]  /*2100*/  ISETP.GT.AND P1, PT, R72, 0x31, PT ;  /* 0x000000314800780c */ /* 0x000fe20003f24270 */
[----:B------:R-:W-:-:S02]  /*2110*/  IMAD.MOV.U32 R105, RZ, RZ, R135 ;  /* 0x000000ffff697224 */ /* 0x000fc400078e0087 */
[--C-:B------:R-:W-:Y:S02]  /*2120*/  IMAD.MOV.U32 R104, RZ, RZ, R135.reuse ;  /* 0x000000ffff687224 */ /* 0x100fe400078e0087 */
[----:B------:R-:W2:Y:S01]  /*2130*/  MUFU.TANH R39, R39 ;  /* 0x0000002700277308 */ /* 0x000ea20000002400 */
[----:B0-----:R-:W-:Y:S01]  /*2140*/  FSEL R38, R38, -INF , P2 ;  /* 0xff80000026267808 */ /* 0x001fe20001000000 */
[--C-:B------:R-:W-:Y:S02]  /*2150*/  IMAD.MOV.U32 R103, RZ, RZ, R135.reuse ;  /* 0x000000ffff677224 */ /* 0x100fe400078e0087 */
[--C-:B------:R-:W-:Y:S01]  /*2160*/  IMAD.MOV.U32 R102, RZ, RZ, R135.reuse ;  /* 0x000000ffff667224 */ /* 0x100fe200078e0087 */
[----:B------:R-:W-:Y:S01]  /*2170*/  FMNMX.FTZ R14, R38, R13, !PT ;  /* 0x0000000d260e7209 */ /* 0x000fe20007810000 */
[--C-:B------:R-:W-:Y:S02]  /*2180*/  IMAD.MOV.U32 R101, RZ, RZ, R135.reuse ;  /* 0x000000ffff657224 */ /* 0x100fe400078e0087 */
[----:B------:R-:W0:Y:S01]  /*2190*/  MUFU.TANH R24, R24 ;  /* 0x0000001800187308 */ /* 0x000e220000002400 */
[----:B-1----:R-:W-:Y:S01]  /*21a0*/  FSEL R12, R25, -INF , P6 ;  /* 0xff800000190c7808 */ /* 0x002fe20003000000 */
[--C-:B------:R-:W-:Y:S01]  /*21b0*/  IMAD.MOV.U32 R100, RZ, RZ, R135.reuse ;  /* 0x000000ffff647224 */ /* 0x100fe200078e0087 */
[----:B------:R-:W-:Y:S01]  /*21c0*/  ISETP.GT.AND P6, PT, R72, 0x38, PT ;  /* 0x000000384800780c */ /* 0x000fe20003fc4270 */
[----:B------:R-:W-:-:S02]  /*21d0*/  IMAD.MOV.U32 R99, RZ, RZ, R135 ;  /* 0x000000ffff637224 */ /* 0x000fc400078e0087 */
[--C-:B------:R-:W-:Y:S02]  /*21e0*/  IMAD.MOV.U32 R98, RZ, RZ, R135.reuse ;  /* 0x000000ffff627224 */ /* 0x100fe400078e0087 */
        /* <DEDUP_REMOVED lines=15> */
[----:B------:R-:W-:Y:S01]  /*22e0*/  IMAD.MOV.U32 R89, RZ, RZ, R135 ;  /* 0x000000ffff597224 */ /* 0x000fe200078e0087 */
        /* <DEDUP_REMOVED lines=62> */
[----:B-1----:R-:W-:Y:S01]  /*26d0*/  FSEL R27, R49, -INF , P6 ;  /* 0xff800000311b7808 */ /* 0x002fe20003000000 */
[----:B------:R-:W-:Y:S01]  /*26e0*/  IMAD.U32 R49, RZ, RZ, UR6 ;  /* 0x00000006ff317e24 */ /* 0x000fe2000f8e00ff */
        /* <DEDUP_REMOVED lines=34> */
[----:B------:R-:W-:Y:S01]  /*2910*/  MUFU.TANH R79, R79 ;  /* 0x0000004f004f7308 */ /* 0x000fe20000002400 */
[----:B-1----:R-:W-:-:S04]  /*2920*/  FSEL R80, R80, -INF , P1 ;  /* 0xff80000050507808 */ /* 0x002fc80000800000 */
[----:B------:R-:W-:-:S03]  /*2930*/  FMNMX.FTZ R33, R80, R33, !PT ;  /* 0x0000002150217209 */ /* 0x000fc60007810000 */
[----:B------:R-:W-:Y:S02]  /*2940*/  MUFU.TANH R82, R82 ;  /* 0x0000005200527308 */ /* 0x000fe40000002400 */
[----:B------:R-:W0:Y:S06]  /*2950*/  SHFL.BFLY PT, R36, R33, 0x2, 0x1f ;  /* 0x0c401f0021247f89 */ /* 0x000e2c00000e0000 */
[----:B------:R-:W1:Y:S08]  /*2960*/  MUFU.TANH R64, R83 ;  /* 0x0000005300407308 */ /* 0x000e700000002400 */
[----:B------:R-:W-:Y:S08]  /*2970*/  MUFU.TANH R86, R86 ;  /* 0x0000005600567308 */ /* 0x000ff00000002400 */
[----:B------:R-:W-:Y:S01]  /*2980*/  MUFU.TANH R87, R87 ;  /* 0x0000005700577308 */ /* 0x000fe20000002400 */
[----:B-1----:R-:W-:-:S02]  /*2990*/  FSEL R64, R64, -INF , P3 ;  /* 0xff80000040407808 */ /* 0x002fc40001800000 */
[----:B0-----:R-:W-:-:S05]  /*29a0*/  FMNMX.FTZ R36, R33, R36, !PT ;  /* 0x0000002421247209 */ /* 0x001fca0007810000 */
[----:B------:R-:W0:Y:S02]  /*29b0*/  SHFL.BFLY PT, R37, R36, 0x1, 0x1f ;  /* 0x0c201f0024257f89 */ /* 0x000e2400000e0000 */
[----:B0-----:R-:W-:-:S04]  /*29c0*/  FMNMX.FTZ R54, R36, R37, !PT ;  /* 0x0000002524367209 */ /* 0x001fc80007810000 */
[C---:B------:R-:W-:Y:S01]  /*29d0*/  FSETP.NEU.FTZ.AND P0, PT, R54.reuse, -INF , PT ;  /* 0xff8000003600780b */ /* 0x040fe20003f1d000 */
[----:B------:R-:W-:-:S05]  /*29e0*/  FFMA.FTZ R49, R54, R49, -8 ;  /* 0xc100000036317423 */ /* 0x000fca0000010031 */
[----:B------:R-:W-:Y:S02]  /*29f0*/  FSEL R49, R49, RZ, P0 ;  /* 0x000000ff31317208 */ /* 0x000fe40000000000 */
[----:B------:R-:W-:Y:S02]  /*2a00*/  ISETP.NE.AND P0, PT, R88, RZ, PT ;  /* 0x000000ff5800720c */ /* 0x000fe40003f05270 */
[----:B------:R-:W-:Y:S01]  /*2a10*/  MOV R88, R135 ;  /* 0x0000008700587202 */ /* 0x000fe20000000f00 */
        /* <DEDUP_REMOVED lines=12> */
[----:B------:R-:W-:Y:S01]  /*2ae0*/  FSEL R42, R82, -INF , P4 ;  /* 0xff800000522a7808 */ /* 0x000fe20002000000 */
        /* <DEDUP_REMOVED lines=10> */
[----:B------:R-:W-:Y:S01]  /*2b90*/  IMAD.U32 R75, RZ, RZ, UR6 ;  /* 0x00000006ff4b7e24 */ /* 0x000fe2000f8e00ff */
[----:B------:R0:W-:Y:S01]  /*2ba0*/  MUFU.EX2 R53, R60 ;  /* 0x0000003c00357308 */ /* 0x0001e20000000800 */
        /* <DEDUP_REMOVED lines=15> */
[----:B------:R-:W-:Y:S02]  /*2ca0*/  MUFU.EX2 R33, R33 ;  /* 0x0000002100217308 */ /* 0x000fe40000000800 */
[----:B------:R-:W-:-:S04]  /*2cb0*/  FMNMX.FTZ R57, R15, R58, !PT ;  /* 0x0000003a0f397209 */ /* 0x000fc80007810000 */
[----:B------:R-:W-:Y:S02]  /*2cc0*/  FMNMX.FTZ R58, R20, R57, !PT ;  /* 0x00000039143a7209 */ /* 0x000fe40007810000 */
[----:B------:R1:W-:Y:S02]  /*2cd0*/  MUFU.EX2 R57, R66 ;  /* 0x0000004200397308 */ /* 0x0003e40000000800 */
[----:B------:R-:W-:Y:S01]  /*2ce0*/  FMNMX.FTZ R63, R21, R58, !PT ;  /* 0x0000003a153f7209 */ /* 0x000fe20007810000 */
[----:B------:R-:W-:-:S03]  /*2cf0*/  FFMA.FTZ R58, R69, UR6, -R49 ;  /* 0x00000006453a7c23 */ /* 0x000fc60008010831 */
[----:B0-----:R-:W-:Y:S02]  /*2d00*/  FMNMX.FTZ R60, R24, R63, !PT ;  /* 0x0000003f183c7209 */ /* 0x001fe40007810000 */
[----:B------:R-:W-:Y:S01]  /*2d10*/  MUFU.EX2 R36, R36 ;  /* 0x0000002400247308 */ /* 0x000fe20000000800 */
[----:B-1----:R-:W-:-:S01]  /*2d20*/  FFMA.FTZ R66, R43, UR6, -R49 ;  /* 0x000000062b427c23 */ /* 0x002fc20008010831 */
[----:B------:R-:W-:Y:S02]  /*2d30*/  FMNMX.FTZ R63, R25, R60, !PT ;  /* 0x0000003c193f7209 */ /* 0x000fe40007810000 */
[----:B------:R-:W-:Y:S01]  /*2d40*/  FSEL R43, R78, -INF , P6 ;  /* 0xff8000004e2b7808 */ /* 0x000fe20003000000 */
[--C-:B------:R-:W-:Y:S01]  /*2d50*/  FFMA.FTZ R78, R73, UR6, -R49.reuse ;  /* 0x00000006494e7c23 */ /* 0x100fe20008010831 */
[----:B------:R-:W-:Y:S01]  /*2d60*/  FMNMX.FTZ R60, R26, R63, !PT ;  /* 0x0000003f1a3c7209 */ /* 0x000fe20007810000 */
[--C-:B------:R-:W-:Y:S01]  /*2d70*/  FFMA.FTZ R73, R74, UR6, -R49.reuse ;  /* 0x000000064a497c23 */ /* 0x100fe20008010831 */
[----:B------:R-:W-:-:S01]  /*2d80*/  FFMA.FTZ R74, R76, UR6, -R49 ;  /* 0x000000064c4a7c23 */ /* 0x000fc20008010831 */
[----:B------:R-:W-:Y:S01]  /*2d90*/  MUFU.EX2 R37, R37 ;  /* 0x0000002500257308 */ /* 0x000fe20000000800 */
[----:B------:R-:W-:Y:S01]  /*2da0*/  FMNMX.FTZ R63, R41, R60, !PT ;  /* 0x0000003c293f7209 */ /* 0x000fe20007810000 */
[----:B------:R-:W-:-:S03]  /*2db0*/  FFMA.FTZ R49, R80, UR6, -R49 ;  /* 0x0000000650317c23 */ /* 0x000fc60008010831 */
[----:B------:R-:W-:-:S03]  /*2dc0*/  FMNMX.FTZ R60, R44, R63, !PT ;  /* 0x0000003f2c3c7209 */ /* 0x000fc60007810000 */
[----:B------:R-:W0:Y:S01]  /*2dd0*/  MUFU.EX2 R40, R40 ;  /* 0x0000002800287308 */ /* 0x000e220000000800 */
[----:B------:R-:W-:-:S04]  /*2de0*/  FMNMX.FTZ R60, R45, R60, !PT ;  /* 0x0000003c2d3c7209 */ /* 0x000fc80007810000 */
[----:B------:R-:W-:-:S03]  /*2df0*/  FMNMX.FTZ R63, R27, R60, !PT ;  /* 0x0000003c1b3f7209 */ /* 0x000fc60007810000 */
[----:B------:R-:W-:Y:S01]  /*2e00*/  MUFU.EX2 R52, R52 ;  /* 0x0000003400347308 */ /* 0x000fe20000000800 */
[----:B------:R-:W-:-:S04]  /*2e10*/  FMNMX.FTZ R60, R28, R63, !PT ;  /* 0x0000003f1c3c7209 */ /* 0x000fc80007810000 */
[----:B------:R-:W-:-:S03]  /*2e20*/  FMNMX.FTZ R63, R29, R60, !PT ;  /* 0x0000003c1d3f7209 */ /* 0x000fc60007810000 */
[----:B------:R-:W1:Y:S01]  /*2e30*/  MUFU.EX2 R56, R56 ;  /* 0x0000003800387308 */ /* 0x000e620000000800 */
[----:B------:R-:W-:Y:S02]  /*2e40*/  FMNMX.FTZ R60, R30, R63, !PT ;  /* 0x0000003f1e3c7209 */ /* 0x000fe40007810000 */
[----:B0-----:R-:W-:Y:S02]  /*2e50*/  F2FP.SATFINITE.E4M3.F32.PACK_AB_MERGE_C R148, R40, R37, RZ ;  /* 0x000000252894723e */ /* 0x001fe400048070ff */
[----:B------:R-:W-:Y:S02]  /*2e60*/  FMNMX.FTZ R63, R31, R60, !PT ;  /* 0x0000003c1f3f7209 */ /* 0x000fe40007810000 */
[----:B------:R-:W-:Y:S01]  /*2e70*/  F2FP.SATFINITE.E4M3.F32.PACK_AB_MERGE_C R148, R36, R33, R148 ;  /* 0x000000212494723e */ /* 0x000fe20004807094 */
[----:B------:R0:W-:Y:S01]  /*2e80*/  MUFU.EX2 R60, R66 ;  /* 0x00000042003c7308 */ /* 0x0001e20000000800 */
[----:B------:R-:W-:Y:S02]  /*2e90*/  FMNMX.FTZ R62, R32, R63, !PT ;  /* 0x0000003f203e7209 */ /* 0x000fe40007810000 */
[----:B------:R-:W-:-:S02]  /*2ea0*/  FSEL R63, R79, -INF , P5 ;  /* 0xff8000004f3f7808 */ /* 0x000fc40002800000 */
[----:B------:R-:W-:-:S03]  /*2eb0*/  FMNMX.FTZ R62, R43, R62, !PT ;  /* 0x0000003e2b3e7209 */ /* 0x000fc60007810000 */
[----:B------:R-:W-:Y:S01]  /*2ec0*/  MUFU.EX2 R58, R58 ;  /* 0x0000003a003a7308 */ /* 0x000fe20000000800 */
[----:B------:R-:W-:Y:S02]  /*2ed0*/  FMNMX.FTZ R69, R63, R62, !PT ;  /* 0x0000003e3f457209 */ /* 0x000fe40007810000 */
[----:B0-----:R-:W-:Y:S02]  /*2ee0*/  FSEL R66, R86, -INF , P2 ;  /* 0xff80000056427808 */ /* 0x001fe40001000000 */
[----:B------:R-:W-:Y:S02]  /*2ef0*/  FMNMX.FTZ R69, R42, R69, !PT ;  /* 0x000000452a457209 */ /* 0x000fe40007810000 */
[----:B-1----:R-:W-:Y:S01]  /*2f00*/  F2FP.SATFINITE.E4M3.F32.PACK_AB_MERGE_C R150, R56, R55, RZ ;  /* 0x000000373896723e */ /* 0x002fe200048070ff */
[----:B------:R-:W-:Y:S01]  /*2f10*/  MUFU.EX2 R35, R35 ;  /* 0x0000002300237308 */ /* 0x000fe20000000800 */
[----:B------:R-:W-:Y:S02]  /*2f20*/  FMNMX.FTZ R77, R64, R69, !PT ;  /* 0x00000045404d7209 */ /* 0x000fe40007810000 */
[----:B------:R-:W-:-:S02]  /*2f30*/  FSEL R69, R87, -INF , P1 ;  /* 0xff80000057457808 */ /* 0x000fc40000800000 */
[----:B------:R-:W-:Y:S02]  /*2f40*/  FMNMX.FTZ R62, R66, R77, !PT ;  /* 0x0000004d423e7209 */ /* 0x000fe40007810000 */
[----:B------:R-:W-:Y:S01]  /*2f50*/  F2FP.SATFINITE.E4M3.F32.PACK_AB_MERGE_C R150, R53, R52, R150 ;  /* 0x000000343596723e */ /* 0x000fe20004807096 */
[----:B------:R-:W0:Y:S01]  /*2f60*/  MUFU.EX2 R34, R34 ;  /* 0x0000002200227308 */ /* 0x000e220000000800 */
[----:B------:R-:W-:-:S05]  /*2f70*/  FMNMX.FTZ R62, R69, R62, !PT ;  /* 0x0000003e453e7209 */ /* 0x000fca0007810000 */
[----:B------:R-:W1:Y:S02]  /*2f80*/  SHFL.BFLY PT, R77, R62, 0x2, 0x1f ;  /* 0x0c401f003e4d7f89 */ /* 0x000e6400000e0000 */
[----:B------:R-:W-:Y:S08]  /*2f90*/  MUFU.EX2 R38, R38 ;  /* 0x0000002600267308 */ /* 0x000ff00000000800 */
[----:B------:R-:W-:Y:S01]  /*2fa0*/  MUFU.EX2 R39, R39 ;  /* 0x0000002700277308 */ /* 0x000fe20000000800 */
[----:B0-----:R-:W-:-:S04]  /*2fb0*/  F2FP.SATFINITE.E4M3.F32.PACK_AB_MERGE_C R136, R34, R35, RZ ;  /* 0x000000232288723e */ /* 0x001fc800048070ff */
[----:B------:R-:W-:-:S03]  /*2fc0*/  F2FP.SATFINITE.E4M3.F32.PACK_AB_MERGE_C R136, R58, R57, R136 ;  /* 0x000000393a88723e */ /* 0x000fc60004807088 */
[----:B------:R-:W0:Y:S01]  /*2fd0*/  MUFU.EX2 R65, R65 ;  /* 0x0000004100417308 */ /* 0x000e220000000800 */
[----:B-1----:R-:W-:-:S07]  /*2fe0*/  FMNMX.FTZ R77, R62, R77, !PT ;  /* 0x0000004d3e4d7209 */ /* 0x002fce0007810000 */
[----:B------:R-:W-:Y:S01]  /*2ff0*/  MUFU.EX2 R46, R46 ;  /* 0x0000002e002e7308 */ /* 0x000fe20000000800 */
[----:B------:R-:W1:Y:S07]  /*3000*/  SHFL.BFLY PT, R62, R77, 0x1, 0x1f ;  /* 0x0c201f004d3e7f89 */ /* 0x000e6e00000e0000 */
[----:B------:R-:W-:Y:S01]  /*3010*/  MUFU.EX2 R47, R47 ;  /* 0x0000002f002f7308 */ /* 0x000fe20000000800 */
[----:B0-----:R-:W-:-:S04]  /*3020*/  F2FP.SATFINITE.E4M3.F32.PACK_AB_MERGE_C R138, R65, R60, RZ ;  /* 0x0000003c418a723e */ /* 0x001fc800048070ff */
[----:B------:R-:W-:-:S03]  /*3030*/  F2FP.SATFINITE.E4M3.F32.PACK_AB_MERGE_C R138, R39, R38, R138 ;  /* 0x00000026278a723e */ /* 0x000fc6000480708a */
[----:B------:R-:W-:Y:S08]  /*3040*/  MUFU.EX2 R51, R51 ;  /* 0x0000003300337308 */ /* 0x000ff00000000800 */
[----:B------:R-:W-:Y:S01]  /*3050*/  MUFU.EX2 R72, R72 ;  /* 0x0000004800487308 */ /* 0x000fe20000000800 */
[----:B-1----:R-:W-:-:S04]  /*3060*/  FMNMX.FTZ R62, R77, R62, !PT ;  /* 0x0000003e4d3e7209 */ /* 0x002fc80007810000 */
        /* <DEDUP_REMOVED lines=44> */
[----:B--2---:R-:W-:-:S01]  /*3330*/  FADD.FTZ R21, R77, R26 ;  /* 0x0000001a4d157221 */ /* 0x004fc20000010000 */
[----:B------:R-:W-:-:S04]  /*3340*/  F2FP.SATFINITE.E4M3.F32.PACK_AB_MERGE_C R76, R77, R76, RZ ;  /* 0x0000004c4d4c723e */ /* 0x000fc800048070ff */
[----:B------:R-:W-:Y:S02]  /*3350*/  F2FP.SATFINITE.E4M3.F32.PACK_AB_MERGE_C R149, R5, R4, R76 ;  /* 0x000000040595723e */ /* 0x000fe4000480704c */
[----:B------:R2:W-:Y:S01]  /*3360*/  MUFU.EX2 R80, R15 ;  /* 0x0000000f00507308 */ /* 0x0005e20000000800 */
[----:B0-----:R-:W-:-:S07]  /*3370*/  FADD.FTZ R82, R6, R21 ;  /* 0x0000001506527221 */ /* 0x001fce0000010000 */
[----:B------:R-:W0:Y:S01]  /*3380*/  MUFU.EX2 R10, R10 ;  /* 0x0000000a000a7308 */ /* 0x000e220000000800 */
[----:B--2---:R-:W-:-:S01]  /*3390*/  FFMA.FTZ R15, R41, UR6, -R75 ;  /* 0x00000006290f7c23 */ /* 0x004fc2000801084b */
[----:B------:R-:W-:Y:S01]  /*33a0*/  FADD.FTZ R41, R37, R20 ;  /* 0x0000001425297221 */ /* 0x000fe20000010000 */
[----:B-1----:R-:W-:-:S01]  /*33b0*/  FADD.FTZ R21, R7, R82 ;  /* 0x0000005207157221 */ /* 0x002fc20000010000 */
[----:B------:R-:W-:Y:S02]  /*33c0*/  FFMA.FTZ R20, R27, UR6, -R75 ;  /* 0x000000061b147c23 */ /* 0x000fe4000801084b */
[----:B------:R-:W-:-:S02]  /*33d0*/  FADD.FTZ R41, R40, R41 ;  /* 0x0000002928297221 */ /* 0x000fc40000010000 */
[----:B------:R-:W1:Y:S02]  /*33e0*/  MUFU.EX2 R11, R11 ;  /* 0x0000000b000b7308 */ /* 0x000e640000000800 */
[----:B------:R-:W-:-:S04]  /*33f0*/  FADD.FTZ R26, R52, R41 ;  /* 0x00000029341a7221 */ /* 0x000fc80000010000 */
[----:B------:R-:W-:Y:S02]  /*3400*/  FADD.FTZ R26, R53, R26 ;  /* 0x0000001a351a7221 */ /* 0x000fe40000010000 */
[----:B------:R-:W2:Y:S02]  /*3410*/  MUFU.EX2 R8, R8 ;  /* 0x0000000800087308 */ /* 0x000ea40000000800 */
[----:B------:R-:W-:-:S01]  /*3420*/  FADD.FTZ R27, R55, R26 ;  /* 0x0000001a371b7221 */ /* 0x000fc20000010000 */
[----:B0-----:R-:W-:Y:S01]  /*3430*/  FADD.FTZ R26, R10, R21 ;  /* 0x000000150a1a7221 */ /* 0x001fe20000010000 */
[----:B------:R-:W-:-:S02]  /*3440*/  FFMA.FTZ R21, R31, UR6, -R75 ;  /* 0x000000061f157c23 */ /* 0x000fc4000801084b */
        /* <DEDUP_REMOVED lines=8> */
[----:B------:R-:W0:Y:S08]  /*34d0*/  MUFU.EX2 R13, R13 ;  /* 0x0000000d000d7308 */ /* 0x000e300000000800 */
[----:B------:R3:W-:Y:S08]  /*34e0*/  MUFU.EX2 R3, R28 ;  /* 0x0000001c00037308 */ /* 0x0007f00000000800 */
[----:B------:R-:W4:Y:S01]  /*34f0*/  MUFU.EX2 R24, R24 ;  /* 0x0000001800187308 */ /* 0x000f220000000800 */
[----:B---3--:R-:W-:-:S01]  /*3500*/  FADD.FTZ R28, R58, R31 ;  /* 0x0000001f3a1c7221 */ /* 0x008fc20000010000 */
[----:B-1----:R-:W-:Y:S01]  /*3510*/  FADD.FTZ R31, R79, R26 ;  /* 0x0000001a4f1f7221 */ /* 0x002fe20000010000 */
[----:B------:R-:W-:-:S02]  /*3520*/  F2FP.SATFINITE.E4M3.F32.PACK_AB_MERGE_C R79, R80, R79, RZ ;  /* 0x0000004f504f723e */ /* 0x000fc400048070ff */
[----:B------:R-:W-:Y:S01]  /*3530*/  FADD.FTZ R27, R35, R28 ;  /* 0x0000001c231b7221 */ /* 0x000fe20000010000 */
[----:B------:R-:W-:-:S01]  /*3540*/  FADD.FTZ R31, R80, R31 ;  /* 0x0000001f501f7221 */ /* 0x000fc20000010000 */
[----:B------:R-:W-:Y:S01]  /*3550*/  F2FP.SATFINITE.E4M3.F32.PACK_AB_MERGE_C R137, R9, R8, R79 ;  /* 0x000000080989723e */ /* 0x000fe2000480704f */
[----:B------:R-:W1:Y:S01]  /*3560*/  MUFU.EX2 R25, R25 ;  /* 0x0000001900197308 */ /* 0x000e620000000800 */
[----:B------:R-:W-:-:S01]  /*3570*/  FADD.FTZ R27, R34, R27 ;  /* 0x0000001b221b7221 */ /* 0x000fc20000010000 */
[----:B--2---:R-:W-:-:S03]  /*3580*/  FADD.FTZ R28, R12, R31 ;  /* 0x0000001f0c1c7221 */ /* 0x004fc60000010000 */
[----:B------:R-:W-:Y:S01]  /*3590*/  FADD.FTZ R26, R38, R27 ;  /* 0x0000001b261a7221 */ /* 0x000fe20000010000 */
[----:B0-----:R-:W-:-:S02]  /*35a0*/  FADD.FTZ R31, R13, R28 ;  /* 0x0000001c0d1f7221 */ /* 0x001fc40000010000 */
[----:B------:R-:W0:Y:S01]  /*35b0*/  MUFU.EX2 R14, R14 ;  /* 0x0000000e000e7308 */ /* 0x000e220000000800 */
[----:B------:R-:W-:-:S01]  /*35c0*/  FADD.FTZ R27, R39, R26 ;  /* 0x0000001a271b7221 */ /* 0x000fc20000010000 */
[----:B----4-:R-:W-:-:S03]  /*35d0*/  FADD.FTZ R28, R24, R31 ;  /* 0x0000001f181c7221 */ /* 0x010fc60000010000 */
[----:B------:R-:W-:-:S03]  /*35e0*/  FADD.FTZ R26, R60, R27 ;  /* 0x0000001b3c1a7221 */ /* 0x000fc60000010000 */
[----:B------:R-:W2:Y:S01]  /*35f0*/  MUFU.EX2 R15, R15 ;  /* 0x0000000f000f7308 */ /* 0x000ea20000000800 */
[----:B------:R-:W-:-:S01]  /*3600*/  FADD.FTZ R65, R65, R26 ;  /* 0x0000001a41417221 */ /* 0x000fc20000010000 */
[----:B-1----:R-:W-:Y:S01]  /*3610*/  FADD.FTZ R27, R25, R28 ;  /* 0x0000001c191b7221 */ /* 0x002fe20000010000 */
[----:B------:R-:W-:Y:S02]  /*3620*/  F2FP.SATFINITE.E4M3.F32.PACK_AB_MERGE_C R28, R11, R10, RZ ;  /* 0x0000000a0b1c723e */ /* 0x000fe400048070ff */
[----:B------:R-:W-:Y:S01]  /*3630*/  FADD.FTZ R26, R46, R65 ;  /* 0x000000412e1a7221 */ /* 0x000fe20000010000 */
[----:B------:R-:W-:Y:S02]  /*3640*/  F2FP.SATFINITE.E4M3.F32.PACK_AB_MERGE_C R31, R25, R24, RZ ;  /* 0x00000018191f723e */ /* 0x000fe400048070ff */
[----:B------:R-:W1:Y:S01]  /*3650*/  MUFU.EX2 R44, R44 ;  /* 0x0000002c002c7308 */ /* 0x000e620000000800 */
[----:B0-----:R-:W-:-:S01]  /*3660*/  FADD.FTZ R10, R14, R27 ;  /* 0x0000001b0e0a7221 */ /* 0x001fc20000010000 */
[----:B------:R-:W-:Y:S01]  /*3670*/  FADD.FTZ R26, R47, R26 ;  /* 0x0000001a2f1a7221 */ /* 0x000fe20000010000 */
[----:B------:R-:W-:-:S02]  /*3680*/  F2FP.SATFINITE.E4M3.F32.PACK_AB_MERGE_C R151, R7, R6, R28 ;  /* 0x000000060797723e */ /* 0x000fc4000480701c */
[----:B------:R-:W-:Y:S01]  /*3690*/  F2FP.SATFINITE.E4M3.F32.PACK_AB_MERGE_C R139, R13, R12, R31 ;  /* 0x0000000c0d8b723e */ /* 0x000fe2000480701f */
[----:B------:R-:W-:-:S01]  /*36a0*/  FADD.FTZ R25, R51, R26 ;  /* 0x0000001a33197221 */ /* 0x000fc20000010000 */
        /* <DEDUP_REMOVED lines=8> */
[C---:B0-----:R-:W-:Y:S01]  /*3730*/  F2FP.SATFINITE.E4M3.F32.PACK_AB_MERGE_C R44, R45.reuse, R44, RZ ;  /* 0x0000002c2d2c723e */ /* 0x041fe200048070ff */
[----:B------:R-:W-:Y:S01]  /*3740*/  FADD.FTZ R45, R45, R24 ;  /* 0x000000182d2d7221 */ /* 0x000fe20000010000 */
[----:B------:R-:W-:-:S02]  /*3750*/  FADD.FTZ R24, R50, R25 ;  /* 0x0000001932187221 */ /* 0x000fc40000010000 */
[----:B------:R-:W-:Y:S02]  /*3760*/  F2FP.SATFINITE.E4M3.F32.PACK_AB_MERGE_C R141, R15, R14, R44 ;  /* 0x0000000e0f8d723e */ /* 0x000fe4000480702c */
[----:B------:R-:W-:-:S01]  /*3770*/  FADD.FTZ R24, R59, R24 ;  /* 0x000000183b187221 */ /* 0x000fc20000010000 */
[----:B------:R-:W0:Y:S01]  /*3780*/  MUFU.EX2 R29, R29 ;  /* 0x0000001d001d7308 */ /* 0x000e220000000800 */
[----:B--2---:R-:W-:-:S04]  /*3790*/  FADD.FTZ R26, R20, R45 ;  /* 0x0000002d141a7221 */ /* 0x004fc80000010000 */
[----:B------:R-:W-:-:S03]  /*37a0*/  FADD.FTZ R26, R3, R26 ;  /* 0x0000001a031a7221 */ /* 0x000fc60000010000 */
[----:B------:R-:W2:Y:S01]  /*37b0*/  MUFU.EX2 R68, R68 ;  /* 0x0000004400447308 */ /* 0x000ea20000000800 */
[----:B-1----:R-:W-:-:S07]  /*37c0*/  FADD.FTZ R25, R61, R24 ;  /* 0x000000183d197221 */ /* 0x002fce0000010000 */
[----:B------:R-:W1:Y:S01]  /*37d0*/  MUFU.EX2 R30, R30 ;  /* 0x0000001e001e7308 */ /* 0x000e620000000800 */
[----:B0-----:R-:W-:-:S07]  /*37e0*/  FADD.FTZ R27, R29, R26 ;  /* 0x0000001a1d1b7221 */ /* 0x001fce0000010000 */
[----:B------:R-:W-:Y:S01]  /*37f0*/  MUFU.EX2 R71, R71 ;  /* 0x0000004700477308 */ /* 0x000fe20000000800 */
[C---:B--2---:R-:W-:Y:S01]  /*3800*/  F2FP.SATFINITE.E4M3.F32.PACK_AB_MERGE_C R61, R68.reuse, R61, RZ ;  /* 0x0000003d443d723e */ /* 0x044fe200048070ff */
[----:B------:R-:W-:-:S03]  /*3810*/  FADD.FTZ R68, R68, R25 ;  /* 0x0000001944447221 */ /* 0x000fc60000010000 */
[----:B------:R-:W-:-:S03]  /*3820*/  F2FP.SATFINITE.E4M3.F32.PACK_AB_MERGE_C R142, R59, R50, R61 ;  /* 0x000000323b8e723e */ /* 0x000fc6000480703d */
[----:B------:R-:W0:Y:S01]  /*3830*/  MUFU.EX2 R78, R78 ;  /* 0x0000004e004e7308 */ /* 0x000e220000000800 */
[C---:B-1----:R-:W-:Y:S01]  /*3840*/  F2FP.SATFINITE.E4M3.F32.PACK_AB_MERGE_C R29, R30.reuse, R29, RZ ;  /* 0x0000001d1e1d723e */ /* 0x042fe200048070ff */
[----:B------:R-:W-:-:S03]  /*3850*/  FADD.FTZ R30, R30, R27 ;  /* 0x0000001b1e1e7221 */ /* 0x000fc60000010000 */
[----:B------:R-:W-:-:S03]  /*3860*/  F2FP.SATFINITE.E4M3.F32.PACK_AB_MERGE_C R143, R3, R20, R29 ;  /* 0x00000014038f723e */ /* 0x000fc6000480701d */
[----:B------:R-:W1:Y:S08]  /*3870*/  MUFU.EX2 R67, R67 ;  /* 0x0000004300437308 */ /* 0x000e700000000800 */
        /* <DEDUP_REMOVED lines=24> */
[----:B------:R-:W2:Y:S01]  /*3a00*/  MUFU.EX2 R11, R64 ;  /* 0x00000040000b7308 */ /* 0x000ea20000000800 */
[----:B0-----:R-:W-:-:S07]  /*3a10*/  F2FP.SATFINITE.E4M3.F32.PACK_AB_MERGE_C R6, R49, R48, RZ ;  /* 0x000000303106723e */ /* 0x001fce00048070ff */
[----:B------:R-:W0:Y:S01]  /*3a20*/  MUFU.EX2 R66, R66 ;  /* 0x0000004200427308 */ /* 0x000e220000000800 */
[----:B-1----:R-:W-:-:S01]  /*3a30*/  FADD.FTZ R7, R74, R7 ;  /* 0x000000074a077221 */ /* 0x002fc20000010000 */
[----:B------:R-:W-:-:S06]  /*3a40*/  F2FP.SATFINITE.E4M3.F32.PACK_AB_MERGE_C R146, R74, R73, R6 ;  /* 0x000000494a92723e */ /* 0x000fcc0004807006 */
[----:B------:R-:W1:Y:S01]  /*3a50*/  MUFU.EX2 R69, R69 ;  /* 0x0000004500457308 */ /* 0x000e620000000800 */
[----:B--2---:R-:W-:-:S01]  /*3a60*/  FADD.FTZ R5, R11, R4 ;  /* 0x000000040b057221 */ /* 0x004fc20000010000 */
[----:B------:R-:W-:-:S04]  /*3a70*/  FADD.FTZ R4, R48, R7 ;  /* 0x0000000730047221 */ /* 0x000fc80000010000 */
[----:B------:R-:W-:Y:S01]  /*3a80*/  FADD.FTZ R4, R49, R4 ;  /* 0x0000000431047221 */ /* 0x000fe20000010000 */
[----:B0-----:R-:W-:-:S01]  /*3a90*/  FADD.FTZ R6, R66, R5 ;  /* 0x0000000542067221 */ /* 0x001fc20000010000 */
[----:B-1----:R-:W-:-:S03]  /*3aa0*/  F2FP.SATFINITE.E4M3.F32.PACK_AB_MERGE_C R3, R69, R66, RZ ;  /* 0x000000424503723e */ /* 0x002fc600048070ff */
[----:B------:R-:W-:Y:S01]  /*3ab0*/  FADD.FTZ R6, R69, R6 ;  /* 0x0000000645067221 */ /* 0x000fe20000010000 */
[----:B------:R-:W-:Y:S01]  /*3ac0*/  F2FP.SATFINITE.E4M3.F32.PACK_AB_MERGE_C R147, R11, R42, R3 ;  /* 0x0000002a0b93723e */ /* 0x000fe20004807003 */
        /* <DEDUP_REMOVED lines=31> */
.L_x_10523:
[----:B------:R-:W-:-:S04]  /*3cc0*/  UISETP.NE.AND UP0, UPT, UR20, 0x1, UPT ;  /* 0x000000011400788c */ /* 0x000fc8000bf05270 */
[----:B------:R-:W-:-:S04]  /*3cd0*/  USEL UR39, URZ, 0x1, UP0 ;  /* 0x000000013f277887 */ /* 0x000fc80008000000 */
[----:B------:R-:W-:Y:S01]  /*3ce0*/  ULOP3.LUT UR39, UR19, UR39, URZ, 0x3c, !UPT ;  /* 0x0000002713277292 */ /* 0x000fe2000f8e3c3f */
[----:B------:R-:W-:Y:S11]  /*3cf0*/  @!P0 BRA `(.L_x_10513) ;  /* 0x0000000000048947 */ /* 0x000ff60003800000 */
[----:B------:R-:W-:Y:S01]  /*3d00*/  BPT.TRAP 0x1 ;  /* 0x000000040000795c */ /* 0x000fe20000300000 */
.L_x_10513:
        /* <DEDUP_REMOVED lines=12> */
.L_x_10514:
[----:B-1----:R-:W-:Y:S05]  /*3dd0*/  @P1 BRA `(.L_x_10515) ;  /* 0x0000000000081947 */ /* 0x002fea0003800000 */
[----:B------:R-:W1:Y:S02]  /*3de0*/  SYNCS.PHASECHK.TRANS64.TRYWAIT P1, [UR21+0x19c30], R7 ;  /* 0x019c3007ff0075a7 */ /* 0x000e640008020155 */
[----:B-1----:R-:W-:Y:S05]  /*3df0*/  @!P1 BRA `(.L_x_10516) ;  /* 0x0000007c00f49947 */ /* 0x002fea0003800000 */
.L_x_10515:
[----:B------:R-:W-:Y:S01]  /*3e00*/  UIMAD UR6, UR40, 0x300, UR16 ;  /* 0x00000300280678a4 */ /* 0x000fe2000f8e0210 */
[----:B------:R-:W-:Y:S01]  /*3e10*/  WARPGROUP.ARRIVE ;  /* 0x00000000000079c5 */ /* 0x000fe20000000000 */
[----:B------:R-:W-:Y:S01]  /*3e20*/  UMOV UR7, 0xc0000010 ;  /* 0xc000001000077882 */ /* 0x000fe20000000000 */
[----:B------:R-:W-:Y:S01]  /*3e30*/  UMOV UR11, 0xc0000010 ;  /* 0xc0000010000b7882 */ /* 0x000fe20000000000 */
[----:B------:R-:W-:Y:S02]  /*3e40*/  UIADD3 UR10, UR6, 0x100, URZ ;  /* 0x00000100060a7890 */ /* 0x000fe4000fffe03f */
[----:B------:R-:W-:Y:S01]  /*3e50*/  UIADD3 UR14, UR6, 0x200, URZ ;  /* 0x00000200060e7890 */ /* 0x000fe2000fffe03f */
[----:B------:R-:W-:Y:S02]  /*3e60*/  UMOV UR15, 0xc0000010 ;  /* 0xc0000010000f7882 */ /* 0x000fe40000000000 */
[----:B------:R-:W-:Y:S03]  /*3e70*/  QGMMA.64x128x32.F32.E4M3.E4M3 R24, gdesc[UR4], RZ, !UPT, gsb0 ;  /* 0x01e00000041879f3 */ /* 0x000fe6000c0008ff */
[----:B------:R-:W-:-:S02]  /*3e80*/  WARPGROUP.DEPBAR.LE gsb0, 0x0 ;  /* 0x00008000000079c5 */ /* 0x000fc40000010000 */
        /* <DEDUP_REMOVED lines=8> */
.L_x_10517:
[----:B------:R-:W-:Y:S01]  /*3f10*/  ULEA UR11, UR20, UR22, 0x3 ;  /* 0x00000016140b7291 */ /* 0x000fe2000f8e183f */
[----:B01----:R-:W-:-:S05]  /*3f20*/  IMAD.U32 R7, RZ, RZ, UR19 ;  /* 0x00000013ff077e24 */ /* 0x003fca000f8e00ff */
[----:B------:R-:W-:-:S04]  /*3f30*/  SHF.L.U32 R7, R7, 0x1f, RZ ;  /* 0x0000001f07077819 */ /* 0x000fc800000006ff */
[----:B------:R0:W1:Y:S01]  /*3f40*/  SYNCS.PHASECHK.TRANS64.TRYWAIT P1, [UR11+0x19c50], R7 ;  /* 0x019c5007ff0075a7 */ /* 0x000062000802014b */
[----:B------:R-:W-:Y:S05]  /*3f50*/  @!P0 BRA `(.L_x_10518) ;  /* 0x0000000000048947 */ /* 0x000fea0003800000 */
[----:B------:R-:W-:Y:S01]  /*3f60*/  BPT.TRAP 0x1 ;  /* 0x000000040000795c */ /* 0x000fe20000300000 */
.L_x_10518:
[----:B-1----:R-:W-:Y:S05]  /*3f70*/  @P1 BRA `(.L_x_10519) ;  /* 0x0000000000081947 */ /* 0x002fea0003800000 */
[----:B------:R-:W1:Y:S02]  /*3f80*/  SYNCS.PHASECHK.TRANS64.TRYWAIT P1, [UR11+0x19c50], R7 ;  /* 0x019c5007ff0075a7 */ /* 0x000e64000802014b */
[----:B-1----:R-:W-:Y:S05]  /*3f90*/  @!P1 BRA `(.L_x_10520) ;  /* 0x0000007c00a49947 */ /* 0x002fea0003800000 */
.L_x_10519:
[----:B------:R-:W-:Y:S01]  /*3fa0*/  UIADD3 UR6, UR22, 0x3000, URZ ;  /* 0x0000300016067890 */ /* 0x000fe2000fffe03f */
[----:B------:R-:W-:Y:S01]  /*3fb0*/  WARPGROUP.ARRIVE ;  /* 0x00000000000079c5 */ /* 0x000fe20000000000 */
[----:B------:R-:W-:Y:S02]  /*3fc0*/  UMOV UR7, 0x40000040 ;  /* 0x4000004000077882 */ /* 0x000fe40000000000 */
[----:B------:R-:W-:-:S04]  /*3fd0*/  USHF.R.U32.HI UR6, URZ, 0x4, UR6 ;  /* 0x000000043f067899 */ /* 0x000fc80008011606 */
[----:B------:R-:W-:-:S04]  /*3fe0*/  ULOP3.LUT UR6, UR6, 0x3fff, URZ, 0xc0, !UPT ;  /* 0x00003fff06067892 */ /* 0x000fc8000f8ec03f */
[----:B------:R-:W-:-:S04]  /*3ff0*/  ULOP3.LUT UR6, UR6, 0x10000, URZ, 0xfc, !UPT ;  /* 0x0001000006067892 */ /* 0x000fc8000f8efc3f */
[----:B------:R-:W-:-:S07]  /*4000*/  UIMAD UR10, UR20, 0x300, UR6 ;  /* 0x00000300140a78a4 */ /* 0x000fce000f8e0206 */
[----:B------:R-:W-:Y:S02]  /*4010*/  UMOV UR6, UR10 ;  /* 0x0000000a00067c82 */ /* 0x000fe40008000000 */
[----:B------:R-:W-:Y:S01]  /*4020*/  QGMMA.64x96x32.F32.E4M3.E4M3 R88, R148, gdesc[UR4], R88, gsb0 ;  /* 0x0160000494587df3 */ /* 0x000fe20008000858 */
[----:B------:R-:W-:Y:S01]  /*4030*/  UIADD3 UR6, UR10, 0x2, URZ ;  /* 0x000000020a067890 */ /* 0x000fe2000fffe03f */
[----:B------:R-:W-:Y:S01]  /*4040*/  UMOV UR7, 0x40000040 ;  /* 0x4000004000077882 */ /* 0x000fe20000000000 */
[----:B------:R-:W-:Y:S02]  /*4050*/  WARPGROUP.DEPBAR.LE gsb0, 0x0 ;  /* 0x00008000000079c5 */ /* 0x000fe40000010000 */
[----:B------:R-:W-:-:S06]  /*4060*/  WARPGROUP.ARRIVE ;  /* 0x00000000000079c5 */ /* 0x000fcc0000000000 */
        /* <DEDUP_REMOVED lines=10> */
[----:B------:R-:W-:Y:S03]  /*4110*/  QGMMA.64x96x32.F32.E4M3.E4M3 R88, R144, gdesc[UR4], R88, gsb0 ;  /* 0x0160000490587df3 */ /* 0x000fe60008000858 */
[----:B------:R-:W-:Y:S02]  /*4120*/  WARPGROUP.DEPBAR.LE gsb0, 0x0 ;  /* 0x00008000000079c5 */ /* 0x000fe40000010000 */
[----:B------:R-:W-:Y:S05]  /*4130*/  @!P0 BRA `(.L_x_10521) ;  /* 0x0000000000048947 */ /* 0x000fea0003800000 */
[----:B------:R-:W-:Y:S01]  /*4140*/  BPT.TRAP 0x1 ;  /* 0x000000040000795c */ /* 0x000fe20000300000 */
.L_x_10521:
[C---:B-1----:R-:W-:Y:S01]  /*4150*/  FMUL.FTZ R8, R0.reuse, R24 ;  /* 0x0000001800087220 */ /* 0x042fe20000410000 */
        /* <DEDUP_REMOVED lines=72> */
[----:B------:R-:W-:Y:S01]  /*45e0*/  FMUL.FTZ R76, R0, R85 ;  /* 0x00000055004c7220 */ /* 0x000fe20000410000 */
[----:B------:R-:W-:Y:S01]  /*45f0*/  UMOV UR6, UR17 ;  /* 0x0000001100067c82 */ /* 0x000fe20008000000 */
[----:B------:R-:W-:-:S03]  /*4600*/  UIADD3 UR7, UR21, 0x19c40, URZ ;  /* 0x00019c4015077890 */ /* 0x000fc6000fffe03f */
        /* <DEDUP_REMOVED lines=118> */
[----:B------:R-:W1:Y:S01]  /*4d70*/  SHFL.BFLY PT, R54, R79, 0x2, 0x1f ;  /* 0x0c401f004f367f89 */ /* 0x000e6200000e0000 */
[----:B--2---:R-:W-:-:S04]  /*4d80*/  FMNMX.FTZ R81, R77, R62, !PT ;  /* 0x0000003e4d517209 */ /* 0x004fc80007810000 */
[----:B0-----:R-:W-:-:S05]  /*4d90*/  FMNMX.FTZ R81, R78, R81, !PT ;  /* 0x000000514e517209 */ /* 0x001fca0007810000 */
[----:B------:R-:W0:Y:S01]  /*4da0*/  SHFL.BFLY PT, R62, R81, 0x2, 0x1f ;  /* 0x0c401f00513e7f89 */ /* 0x000e2200000e0000 */
[----:B-1----:R-:W-:-:S05]  /*4db0*/  FMNMX.FTZ R80, R79, R54, !PT ;  /* 0x000000364f507209 */ /* 0x002fca0007810000 */
[----:B------:R-:W1:Y:S01]  /*4dc0*/  SHFL.BFLY PT, R83, R80, 0x1, 0x1f ;  /* 0x0c201f0050537f89 */ /* 0x000e6200000e0000 */
[----:B0-----:R-:W-:-:S05]  /*4dd0*/  FMNMX.FTZ R82, R81, R62, !PT ;  /* 0x0000003e51527209 */ /* 0x001fca0007810000 */
[----:B------:R-:W0:Y:S01]  /*4de0*/  SHFL.BFLY PT, R85, R82, 0x1, 0x1f ;  /* 0x0c201f0052557f89 */ /* 0x000e2200000e0000 */
[----:B-1----:R-:W-:Y:S01]  /*4df0*/  FMNMX.FTZ R54, R80, R83, !PT ;  /* 0x0000005350367209 */ /* 0x002fe20007810000 */
[----:B------:R-:W-:-:S04]  /*4e00*/  IMAD.U32 R83, RZ, RZ, UR6 ;  /* 0x00000006ff537e24 */ /* 0x000fc8000f8e00ff */
[C---:B------:R-:W-:Y:S01]  /*4e10*/  FFMA.FTZ R80, R54.reuse, R83, -8 ;  /* 0xc100000036507423 */ /* 0x040fe20000010053 */
[----:B------:R-:W-:-:S03]  /*4e20*/  FADD.FTZ R3, -R54, R3 ;  /* 0x0000000336037221 */ /* 0x000fc60000010100 */
[--C-:B------:R-:W-:Y:S01]  /*4e30*/  FFMA.FTZ R8, R8, UR6, -R80.reuse ;  /* 0x0000000608087c23 */ /* 0x100fe20008010850 */
[----:B------:R-:W-:Y:S01]  /*4e40*/  FMUL.FTZ R79, R3, UR6 ;  /* 0x00000006034f7c20 */ /* 0x000fe20008410000 */
[--C-:B------:R-:W-:Y:S01]  /*4e50*/  FFMA.FTZ R7, R7, UR6, -R80.reuse ;  /* 0x0000000607077c23 */ /* 0x100fe20008010850 */
[----:B------:R-:W-:-:S01]  /*4e60*/  FFMA.FTZ R11, R11, UR6, -R80 ;  /* 0x000000060b0b7c23 */ /* 0x000fc20008010850 */
[--C-:B------:R-:W-:Y:S01]  /*4e70*/  FFMA.FTZ R12, R12, UR6, -R80.reuse ;  /* 0x000000060c0c7c23 */ /* 0x100fe20008010850 */
[----:B------:R-:W-:-:S01]  /*4e80*/  FFMA.FTZ R15, R15, UR6, -R80 ;  /* 0x000000060f0f7c23 */ /* 0x000fc20008010850 */
[----:B------:R-:W-:Y:S01]  /*4e90*/  MUFU.EX2 R8, R8 ;  /* 0x0000000800087308 */ /* 0x000fe20000000800 */
[----:B0-----:R-:W-:Y:S01]  /*4ea0*/  FMNMX.FTZ R62, R82, R85, !PT ;  /* 0x00000055523e7209 */ /* 0x001fe20007810000 */
[--C-:B------:R-:W-:Y:S01]  /*4eb0*/  FFMA.FTZ R82, R55, UR6, -R80.reuse ;  /* 0x0000000637527c23 */ /* 0x100fe20008010850 */
[----:B------:R-:W-:-:S01]  /*4ec0*/  FFMA.FTZ R55, R58, UR6, -R80 ;  /* 0x000000063a377c23 */ /* 0x000fc20008010850 */
[--C-:B------:R-:W-:Y:S01]  /*4ed0*/  FFMA.FTZ R58, R59, UR6, -R80.reuse ;  /* 0x000000063b3a7c23 */ /* 0x100fe20008010850 */
[----:B------:R-:W-:-:S01]  /*4ee0*/  FFMA.FTZ R59, R63, UR6, -R80 ;  /* 0x000000063f3b7c23 */ /* 0x000fc20008010850 */
[--C-:B------:R-:W-:Y:S01]  /*4ef0*/  FFMA.FTZ R63, R67, UR6, -R80.reuse ;  /* 0x00000006433f7c23 */ /* 0x100fe20008010850 */
[----:B------:R-:W-:-:S01]  /*4f00*/  FFMA.FTZ R67, R71, UR6, -R80 ;  /* 0x0000000647437c23 */ /* 0x000fc20008010850 */
[----:B------:R-:W-:Y:S01]  /*4f10*/  FFMA.FTZ R71, R75, UR6, -R80 ;  /* 0x000000064b477c23 */ /* 0x000fe20008010850 */
[----:B------:R-:W-:-:S02]  /*4f20*/  IMAD.U32 R75, RZ, RZ, UR6 ;  /* 0x00000006ff4b7e24 */ /* 0x000fc4000f8e00ff */
[----:B------:R-:W-:Y:S01]  /*4f30*/  FADD.FTZ R3, -R62, R5 ;  /* 0x000000053e037221 */ /* 0x000fe20000010100 */
[----:B------:R-:W-:Y:S01]  /*4f40*/  MUFU.EX2 R7, R7 ;  /* 0x0000000700077308 */ /* 0x000fe20000000800 */
[----:B------:R-:W-:-:S01]  /*4f50*/  FFMA.FTZ R20, R20, UR6, -R80 ;  /* 0x0000000614147c23 */ /* 0x000fc20008010850 */
[----:B------:R-:W-:Y:S01]  /*4f60*/  FFMA.FTZ R75, R62, R75, -8 ;  /* 0xc10000003e4b7423 */ /* 0x000fe2000001004b */
[----:B------:R-:W-:Y:S01]  /*4f70*/  FMUL.FTZ R3, R3, UR6 ;  /* 0x0000000603037c20 */ /* 0x000fe20008410000 */
        /* <DEDUP_REMOVED lines=25> */
[----:B------:R-:W-:-:S01]  /*5110*/  FADD.FTZ R4, R7, R4 ;  /* 0x0000000407047221 */ /* 0x000fc20000010000 */
        /* <DEDUP_REMOVED lines=20> */
[--C-:B------:R-:W-:Y:S01]  /*5260*/  FFMA.FTZ R57, R57, UR6, -R75.reuse ;  /* 0x0000000639397c23 */ /* 0x100fe2000801084b */
[----:B------:R-:W-:-:S01]  /*5270*/  FFMA.FTZ R60, R60, UR6, -R75 ;  /* 0x000000063c3c7c23 */ /* 0x000fc2000801084b */
[--C-:B------:R-:W-:Y:S01]  /*5280*/  FFMA.FTZ R61, R61, UR6, -R75.reuse ;  /* 0x000000063d3d7c23 */ /* 0x100fe2000801084b */
        /* <DEDUP_REMOVED lines=11> */
[----:B------:R-:W2:Y:S01]  /*5340*/  MUFU.EX2 R14, R14 ;  /* 0x0000000e000e7308 */ /* 0x000ea20000000800 */
[----:B-1----:R-:W-:-:S01]  /*5350*/  FADD.FTZ R81, R13, R6 ;  /* 0x000000060d517221 */ /* 0x002fc20000010000 */
[----:B------:R-:W-:Y:S01]  /*5360*/  FFMA.FTZ R77, R77, UR6, -R75 ;  /* 0x000000064d4d7c23 */ /* 0x000fe2000801084b */
[----:B------:R-:W-:-:S01]  /*5370*/  FFMA.FTZ R76, R76, UR6, -R80 ;  /* 0x000000064c4c7c23 */ /* 0x000fc20008010850 */
[----:B------:R-:W-:-:S04]  /*5380*/  FFMA.FTZ R78, R78, UR6, -R75 ;  /* 0x000000064e4e7c23 */ /* 0x000fc8000801084b */
        /* <DEDUP_REMOVED lines=112> */
[----:B-1----:R-:W-:-:S03]  /*5a90*/  FADD.FTZ R4, R76, R75 ;  /* 0x0000004b4c047221 */ /* 0x002fc60000010000 */
[----:B0-----:R-:W-:Y:S01]  /*5aa0*/  FADD.FTZ R6, R78, R79 ;  /* 0x0000004f4e067221 */ /* 0x001fe20000010000 */
[----:B------:R-:W-:Y:S06]  /*5ab0*/  @!P0 BRA `(.L_x_10522) ;  /* 0x0000000000048947 */ /* 0x000fec0003800000 */
[----:B------:R-:W-:Y:S01]  /*5ac0*/  BPT.TRAP 0x1 ;  /* 0x000000040000795c */ /* 0x000fe20000300000 */
.L_x_10522:
[----:B------:R-:W-:Y:S01]  /*5ad0*/  UIADD3 UR7, UR11, 0x19c60, URZ ;  /* 0x00019c600b077890 */ /* 0x000fe2000fffe03f */
[----:B------:R-:W-:Y:S01]  /*5ae0*/  ISETP.LT.AND P1, PT, RZ, UR45, PT ;  /* 0x0000002dff007c0c */ /* 0x000fe2000bf21270 */
[----:B------:R-:W-:Y:S01]  /*5af0*/  UIADD3 UR10, UR45, -0x1, URZ ;  /* 0xffffffff2d0a7890 */ /* 0x000fe2000fffe03f */
[----:B------:R-:W-:Y:S01]  /*5b00*/  F2FP.SATFINITE.E4M3.F32.PACK_AB_MERGE_C R11, R12, R11, RZ ;  /* 0x0000000b0c0b723e */ /* 0x000fe200048070ff */
[----:B------:R-:W-:Y:S01]  /*5b10*/  UPRMT UR7, UR18, 0x654, UR7 ;  /* 0x0000065412077896 */ /* 0x000fe20008000007 */
[----:B------:R-:W-:Y:S01]  /*5b20*/  F2FP.SATFINITE.E4M3.F32.PACK_AB_MERGE_C R13, R14, R13, RZ ;  /* 0x0000000d0e0d723e */ /* 0x000fe200048070ff */
[----:B------:R-:W-:Y:S01]  /*5b30*/  UMOV UR19, UR39 ;  /* 0x0000002700137c82 */ /* 0x000fe20008000000 */
[----:B------:R-:W-:Y:S01]  /*5b40*/  F2FP.SATFINITE.E4M3.F32.PACK_AB_MERGE_C R25, R26, R25, RZ ;  /* 0x000000191a19723e */ /* 0x000fe200048070ff */
[----:B------:R-:W-:Y:S01]  /*5b50*/  UMOV UR20, UR40 ;  /* 0x0000002800147c82 */ /* 0x000fe20008000000 */
[----:B------:R-:W-:Y:S01]  /*5b60*/  F2FP.SATFINITE.E4M3.F32.PACK_AB_MERGE_C R27, R28, R27, RZ ;  /* 0x0000001b1c1b723e */ /* 0x000fe200048070ff */
[----:B------:R-:W-:Y:S01]  /*5b70*/  UMOV UR45, UR10 ;  /* 0x0000000a002d7c82 */ /* 0x000fe20008000000 */
        /* <DEDUP_REMOVED lines=79> */
[----:B------:R-:W-:Y:S06]  /*6070*/  @P1 BRA `(.L_x_10523) ;  /* 0xffffffdc00101947 */ /* 0x000fec000383ffff */
.L_x_10512:
[----:B------:R-:W-:Y:S06]  /*6080*/  BAR.ARV 0x8, 0x200 ;  /* 0x0208000000007b1d */ /* 0x000fec0000002000 */
[----:B------:R-:W-:Y:S05]  /*6090*/  @!P0 BRA `(.L_x_10524) ;  /* 0x0000000000048947 */ /* 0x000fea0003800000 */
[----:B------:R-:W-:Y:S01]  /*60a0*/  BPT.TRAP 0x1 ;  /* 0x000000040000795c */ /* 0x000fe20000300000 */
.L_x_10524:
[----:B------:R-:W0:Y:S01]  /*60b0*/  S2UR UR5, SR_CgaCtaId ;  /* 0x00000000000579c3 */ /* 0x000e220000008800 */
[----:B------:R-:W-:Y:S01]  /*60c0*/  UMOV UR4, 0x400 ;  /* 0x0000040000047882 */ /* 0x000fe20000000000 */
[----:B------:R-:W-:-:S04]  /*60d0*/  MOV R0, UR39 ;  /* 0x0000002700007c02 */ /* 0x000fc80008000f00 */
[----:B------:R-:W-:Y:S01]  /*60e0*/  SHF.L.U32 R0, R0, 0x1f, RZ ;  /* 0x0000001f00007819 */ /* 0x000fe200000006ff */
[----:B0-----:R-:W-:-:S04]  /*60f0*/  ULEA UR4, UR5, UR4, 0x18 ;  /* 0x0000000405047291 */ /* 0x001fc8000f8ec03f */
[----:B------:R-:W-:-:S09]  /*6100*/  ULEA UR7, UR40, UR4, 0x3 ;  /* 0x0000000428077291 */ /* 0x000fd2000f8e183f */
[----:B------:R0:W1:Y:S01]  /*6110*/  SYNCS.PHASECHK.TRANS64.TRYWAIT P1, [UR7+0x19c50], R0 ;  /* 0x019c5000ff0075a7 */ /* 0x0000620008020147 */
[----:B------:R-:W-:Y:S05]  /*6120*/  @!P0 BRA `(.L_x_10525) ;  /* 0x0000000000048947 */ /* 0x000fea0003800000 */
[----:B------:R-:W-:Y:S01]  /*6130*/  BPT.TRAP 0x1 ;  /* 0x000000040000795c */ /* 0x000fe20000300000 */
.L_x_10525:
[----:B-1----:R-:W-:Y:S05]  /*6140*/  @P1 BRA `(.L_x_10526) ;  /* 0x0000000000081947 */ /* 0x002fea0003800000 */
[----:B------:R-:W1:Y:S02]  /*6150*/  SYNCS.PHASECHK.TRANS64.TRYWAIT P1, [UR7+0x19c50], R0 ;  /* 0x019c5000ff0075a7 */ /* 0x000e640008020147 */
[----:B-1----:R-:W-:Y:S05]  /*6160*/  @!P1 BRA `(.L_x_10527) ;  /* 0x0000005c00489947 */ /* 0x002fea0003800000 */
.L_x_10526:
[----:B------:R-:W-:Y:S01]  /*6170*/  ULDC.64 UR8, c[0x0][0x9a0] ;  /* 0x0002680000087ab9 */ /* 0x000fe20000000a00 */
[----:B------:R-:W-:Y:S01]  /*6180*/  UIADD3 UR10, UR4, 0x3000, URZ ;  /* 0x00003000040a7890 */ /* 0x000fe2000fffe03f */
[----:B------:R-:W-:Y:S01]  /*6190*/  WARPGROUP.ARRIVE ;  /* 0x00000000000079c5 */ /* 0x000fe20000000000 */
[----:B------:R-:W-:Y:S01]  /*61a0*/  UISETP.NE.U32.AND UP0, UPT, UR8, URZ, UPT ;  /* 0x0000003f0800728c */ /* 0x000fe2000bf05070 */
[----:B------:R-:W-:Y:S01]  /*61b0*/  IMAD.MOV.U32 R5, RZ, RZ, 0x3f800000 ;  /* 0x3f800000ff057424 */ /* 0x000fe200078e00ff */
[----:B------:R-:W-:Y:S02]  /*61c0*/  USHF.R.U32.HI UR10, URZ, 0x4, UR10 ;  /* 0x000000043f0a7899 */ /* 0x000fe4000801160a */
[----:B------:R-:W-:Y:S02]  /*61d0*/  UISETP.NE.AND.EX UP0, UPT, UR9, URZ, UPT, UP0 ;  /* 0x0000003f0900728c */ /* 0x000fe4000bf05300 */
[----:B------:R-:W-:-:S04]  /*61e0*/  ULOP3.LUT UR10, UR10, 0x3fff, URZ, 0xc0, !UPT ;  /* 0x00003fff0a0a7892 */ /* 0x000fc8000f8ec03f */
[----:B------:R-:W-:Y:S01]  /*61f0*/  ULOP3.LUT UR14, UR10, 0x10000, URZ, 0xfc, !UPT ;  /* 0x000100000a0e7892 */ /* 0x000fe2000f8efc3f */
[----:B------:R-:W-:-:S03]  /*6200*/  PLOP3.LUT P1, PT, PT, PT, UP0, 0x80, 0x0 ;  /* 0x000000000000781c */ /* 0x000fc60003f2f008 */
[----:B------:R-:W-:Y:S02]  /*6210*/  UIMAD UR14, UR40, 0x300, UR14 ;  /* 0x00000300280e78a4 */ /* 0x000fe4000f8e020e */
[----:B------:R-:W-:Y:S01]  /*6220*/  @UP0 USHF.R.S32.HI UR15, URZ, 0x1f, UR44 ;  /* 0x0000001f3f0f0899 */ /* 0x000fe2000801142c */
[----:B------:R-:W-:Y:S01]  /*6230*/  @UP0 ULDC.64 UR10, c[0x0][0x9c8] ;  /* 0x00027200000a0ab9 */ /* 0x000fe20000000a00 */
[----:B------:R-:W-:Y:S02]  /*6240*/  @UP0 UIADD3 UR16, -UR44, URZ, URZ ;  /* 0x0000003f2c100290 */ /* 0x000fe4000fffe13f */
[----:B------:R-:W-:Y:S02]  /*6250*/  @UP0 UIMAD.WIDE.U32 UR12, UR44, UR10, URZ ;  /* 0x0000000a2c0c02a5 */ /* 0x000fe4000f8e003f */
[----:B------:R-:W-:Y:S01]  /*6260*/  @UP0 UIMAD UR10, UR15, UR10, URZ ;  /* 0x0000000a0f0a02a4 */ /* 0x000fe2000f8e023f */
[----:B------:R-:W-:-:S03]  /*6270*/  @UP0 ULDC UR17, c[0x0][0xc44] ;  /* 0x0003110000110ab9 */ /* 0x000fc60000000800 */
[----:B------:R-:W-:Y:S02]  /*6280*/  @UP0 UIMAD UR10, UR44, UR11, UR10 ;  /* 0x0000000b2c0a02a4 */ /* 0x000fe4000f8e020a */
[----:B------:R-:W-:Y:S02]  /*6290*/  @UP0 UIMAD UR18, UR17, UR16, UR43 ;  /* 0x00000010111202a4 */ /* 0x000fe4000f8e022b */
[----:B------:R-:W-:Y:S01]  /*62a0*/  @UP0 UIADD3 UR13, UR13, UR10, URZ ;  /* 0x0000000a0d0d0290 */ /* 0x000fe2000fffe03f */
[----:B------:R-:W-:Y:S02]  /*62b0*/  UMOV UR11, 0x40000040 ;  /* 0x40000040000b7882 */ /* 0x000fe40000000000 */
[----:B------:R-:W-:Y:S01]  /*62c0*/  UMOV UR10, UR14 ;  /* 0x0000000e000a7c82 */ /* 0x000fe20008000000 */
[----:B------:R-:W-:Y:S01]  /*62d0*/  @UP0 USHF.R.S32.HI UR15, URZ, 0x1f, UR18 ;  /* 0x0000001f3f0f0899 */ /* 0x000fe20008011412 */
[----:B------:R-:W-:Y:S01]  /*62e0*/  QGMMA.64x96x32.F32.E4M3.E4M3 R88, R148, gdesc[UR8], R88, gsb0 ;  /* 0x0160000894587df3 */ /* 0x000fe20008000858 */
[----:B------:R-:W-:-:S02]  /*62f0*/  @UP0 ULDC.64 UR16, c[0x0][0x9d0] ;  /* 0x0002740000100ab9 */ /* 0x000fc40000000a00 */
[----:B------:R-:W-:Y:S02]  /*6300*/  @UP0 UIMAD UR15, UR15, UR16, URZ ;  /* 0x000000100f0f02a4 */ /* 0x000fe4000f8e023f */
[----:B------:R-:W-:Y:S02]  /*6310*/  @UP0 UIMAD.WIDE.U32 UR12, UR18, UR16, UR12 ;  /* 0x00000010120c02a5 */ /* 0x000fe4000f8e000c */
        /* <DEDUP_REMOVED lines=11> */
[----:B------:R-:W-:Y:S01]  /*63d0*/  QGMMA.64x96x32.F32.E4M3.E4M3 R88, R136, gdesc[UR8], R88, gsb0 ;  /* 0x0160000888587df3 */ /* 0x000fe20008000858 */
[----:B------:R-:W-:Y:S01]  /*63e0*/  UIADD3 UR10, UR14, 0x4, URZ ;  /* 0x000000040e0a7890 */ /* 0x000fe2000fffe03f */
[----:B------:R-:W-:Y:S01]  /*63f0*/  UMOV UR11, 0x40000040 ;  /* 0x40000040000b7882 */ /* 0x000fe20000000000 */
[----:B-1----:R-:W1:Y:S04]  /*6400*/  SHFL.BFLY PT, R3, R4, 0x2, 0x1f ;  /* 0x0c401f0004037f89 */ /* 0x002e6800000e0000 */
[----:B------:R-:W4:Y:S01]  /*6410*/  SHFL.BFLY PT, R7, R6, 0x2, 0x1f ;  /* 0x0c401f0006077f89 */ /* 0x000f2200000e0000 */
[----:B------:R-:W-:Y:S02]  /*6420*/  WARPGROUP.DEPBAR.LE gsb0, 0x0 ;  /* 0x00008000000079c5 */ /* 0x000fe40000010000 */
[----:B------:R-:W-:-:S06]  /*6430*/  WARPGROUP.ARRIVE ;  /* 0x00000000000079c5 */ /* 0x000fcc0000000000 */
[----:B------:R-:W-:Y:S01]  /*6440*/  QGMMA.64x96x32.F32.E4M3.E4M3 R88, R140, gdesc[UR8], R88, gsb0 ;  /* 0x016000088c587df3 */ /* 0x000fe20008000858 */
[----:B------:R-:W-:Y:S01]  /*6450*/  UIADD3 UR10, UR14, 0x6, URZ ;  /* 0x000000060e0a7890 */ /* 0x000fe2000fffe03f */
[----:B------:R-:W-:Y:S01]  /*6460*/  UMOV UR11, 0x40000040 ;  /* 0x40000040000b7882 */ /* 0x000fe20000000000 */
        /* <DEDUP_REMOVED lines=11> */
[----:B------:R-:W-:Y:S01]  /*6520*/  FSETP.NE.FTZ.AND P3, PT, R13, RZ, PT ;  /* 0x000000ff0d00720b */ /* 0x000fe20003f75000 */
[----:B------:R-:W-:Y:S02]  /*6530*/  WARPGROUP.DEPBAR.LE gsb0, 0x0 ;  /* 0x00008000000079c5 */ /* 0x000fe40000010000 */
[----:B------:R-:W-:-:S06]  /*6540*/  WARPGROUP.ARRIVE ;  /* 0x00000000000079c5 */ /* 0x000fcc0000000000 */
[----:B------:R-:W-:Y:S01]  /*6550*/  QGMMA.64x96x32.F32.E4M3.E4M3 R88, R144, gdesc[UR8], R88, gsb0 ;  /* 0x0160000890587df3 */ /* 0x000fe20008000858 */
[----:B------:R-:W-:Y:S01]  /*6560*/  @P1 MUFU.RCP R4, R10 ;  /* 0x0000000a00041308 */ /* 0x000fe20000001000 */
[----:B------:R-:W-:Y:S01]  /*6570*/  FSETP.NE.FTZ.AND P1, PT, R11, RZ, PT ;  /* 0x000000ff0b00720b */ /* 0x000fe20003f35000 */
[----:B------:R-:W-:-:S06]  /*6580*/  IMAD.MOV.U32 R8, RZ, RZ, RZ ;  /* 0x000000ffff087224 */ /* 0x000fcc00078e00ff */
[----:B------:R-:W0:Y:S08]  /*6590*/  @P2 MUFU.LG2 R6, R12 ;  /* 0x0000000c00062308 */ /* 0x000e300000000c00 */
        /* <DEDUP_REMOVED lines=8> */
[----:B------:R-:W-:Y:S01]  /*6620*/  MOV R3, 0xff800000 ;  /* 0xff80000000037802 */ /* 0x000fe20000000f00 */
[----:B------:R-:W-:Y:S02]  /*6630*/  IMAD.MOV.U32 R0, RZ, RZ, -0x800000 ;  /* 0xff800000ff007424 */ /* 0x000fe400078e00ff */
[----:B------:R-:W-:-:S01]  /*6640*/  @P2 FFMA.FTZ R3, R7, R54, R6 ;  /* 0x0000003607032223 */ /* 0x000fc20000010006 */
[----:B------:R-:W-:Y:S01]  /*6650*/  @P3 FFMA.FTZ R0, R10, R62, R9 ;  /* 0x0000003e0a003223 */ /* 0x000fe20000010009 */
[-C--:B---3--:R-:W-:Y:S01]  /*6660*/  FMUL.FTZ R56, R4, R5.reuse ;  /* 0x0000000504387220 */ /* 0x088fe20000410000 */
[----:B--2---:R-:W-:Y:S01]  /*6670*/  FMUL.FTZ R58, R8, R5 ;  /* 0x00000005083a7220 */ /* 0x004fe20000410000 */
[----:B------:R-:W-:-:S02]  /*6680*/  WARPGROUP.DEPBAR.LE gsb0, 0x0 ;  /* 0x00008000000079c5 */ /* 0x000fc40000010000 */
[----:B------:R-:W-:Y:S05]  /*6690*/  @!P0 BRA `(.L_x_10528) ;  /* 0x0000000000048947 */ /* 0x000fea0003800000 */
[----:B------:R-:W-:Y:S01]  /*66a0*/  BPT.TRAP 0x1 ;  /* 0x000000040000795c */ /* 0x000fe20000300000 */
.L_x_10528:
[----:B------:R-:W0:Y:S01]  /*66b0*/  S2R R59, SR_TID.X ;  /* 0x00000000003b7919 */ /* 0x000e220000002100 */
[----:B------:R-:W-:Y:S01]  /*66c0*/  ULDC.64 UR8, c[0x4][0x70] ;  /* 0x01001c0000087ab9 */ /* 0x000fe20000000a00 */
[----:B------:R-:W1:Y:S01]  /*66d0*/  S2UR UR6, SR_SWINHI ;  /* 0x00000000000679c3 */ /* 0x000e620000002f00 */
        /* <DEDUP_REMOVED lines=40> */
[-C--:B------:R-:W-:Y:S01]  /*6960*/  FMUL.FTZ R42, R115, R58.reuse ;  /* 0x0000003a732a7220 */ /* 0x080fe20000410000 */
[-C--:B------:R-:W-:Y:S01]  /*6970*/  FMUL.FTZ R45, R126, R58.reuse ;  /* 0x0000003a7e2d7220 */ /* 0x080fe20000410000 */
[----:B------:R-:W-:Y:S01]  /*6980*/  FMUL.FTZ R46, R122, R58 ;  /* 0x0000003a7a2e7220 */ /* 0x000fe20000410000 */
[----:B------:R-:W-:-:S02]  /*6990*/  IMAD.X R5, RZ, RZ, UR9, P0 ;  /* 0x00000009ff057e24 */ /* 0x000fc400080e06ff */
[-C--:B------:R-:W-:Y:S01]  /*69a0*/  FMUL.FTZ R49, R127, R58.reuse ;  /* 0x0000003a7f317220 */ /* 0x080fe20000410000 */
[-C--:B------:R-:W-:Y:S01]  /*69b0*/  FMUL.FTZ R50, R123, R58.reuse ;  /* 0x0000003a7b327220 */ /* 0x080fe20000410000 */
[-C--:B------:R-:W-:Y:S01]  /*69c0*/  FMUL.FTZ R53, R134, R58.reuse ;  /* 0x0000003a86357220 */ /* 0x080fe20000410000 */
[----:B------:R-:W-:Y:S01]  /*69d0*/  FMUL.FTZ R54, R130, R58 ;  /* 0x0000003a82367220 */ /* 0x000fe20000410000 */
[----:B------:R0:W2:Y:S01]  /*69e0*/  LDG.E.CONSTANT R4, desc[UR36][R4.64] ;  /* 0x0000002404047981 */ /* 0x0000a2000c1e9900 */
[----:B------:R-:W-:Y:S01]  /*69f0*/  F2FP.BF16.F32.PACK_AB R34, R33, R34 ;  /* 0x000000222122723e */ /* 0x000fe200000010ff */
[----:B------:R-:W-:Y:S01]  /*6a00*/  FMUL.FTZ R56, R129, R56 ;  /* 0x0000003881387220 */ /* 0x000fe20000410000 */
[----:B------:R-:W-:Y:S01]  /*6a10*/  F2FP.BF16.F32.PACK_AB R29, R29, R30 ;  /* 0x0000001e1d1d723e */ /* 0x000fe200000010ff */
[----:B------:R-:W-:Y:S01]  /*6a20*/  FMUL.FTZ R57, R135, R58 ;  /* 0x0000003a87397220 */ /* 0x000fe20000410000 */
[----:B------:R-:W-:Y:S01]  /*6a30*/  F2FP.BF16.F32.PACK_AB R27, R27, R28 ;  /* 0x0000001c1b1b723e */ /* 0x000fe200000010ff */
[----:B------:R-:W-:Y:S01]  /*6a40*/  UMOV UR8, UR4 ;  /* 0x0000000400087c82 */ /* 0x000fe20008000000 */
[----:B-1----:R-:W-:Y:S01]  /*6a50*/  UMOV UR9, UR6 ;  /* 0x0000000600097c82 */ /* 0x002fe20008000000 */
[----:B------:R-:W-:Y:S01]  /*6a60*/  F2FP.BF16.F32.PACK_AB R32, R31, R32 ;  /* 0x000000201f20723e */ /* 0x000fe200000010ff */
[----:B------:R-:W-:Y:S01]  /*6a70*/  IMAD.U32 R33, RZ, RZ, UR9 ;  /* 0x00000009ff217e24 */ /* 0x000fe2000f8e00ff */
[----:B------:R-:W-:Y:S01]  /*6a80*/  F2FP.BF16.F32.PACK_AB R36, R35, R36 ;  /* 0x000000242324723e */ /* 0x000fe200000010ff */
[-C--:B0-----:R-:W-:Y:S01]  /*6a90*/  FMUL.FTZ R5, R94, R58.reuse ;  /* 0x0000003a5e057220 */ /* 0x081fe20000410000 */
[----:B------:R-:W-:Y:S01]  /*6aa0*/  FMUL.FTZ R58, R131, R58 ;  /* 0x0000003a833a7220 */ /* 0x000fe20000410000 */
[----:B------:R-:W-:Y:S01]  /*6ab0*/  F2FP.BF16.F32.PACK_AB R56, R55, R56 ;  /* 0x000000383738723e */ /* 0x000fe200000010ff */
[----:B------:R-:W0:Y:S01]  /*6ac0*/  LDC R81, c[0x0][0xc38] ;  /* 0x00030e00ff517b82 */ /* 0x000e220000000800 */
[----:B------:R-:W-:Y:S01]  /*6ad0*/  F2FP.BF16.F32.PACK_AB R39, R39, R40 ;  /* 0x000000282727723e */ /* 0x000fe200000010ff */
[----:B------:R-:W-:Y:S01]  /*6ae0*/  UIADD3 UR6, -UR44, URZ, URZ ;  /* 0x0000003f2c067290 */ /* 0x000fe2000fffe13f */
[----:B------:R-:W-:Y:S01]  /*6af0*/  F2FP.BF16.F32.PACK_AB R8, R5, R8 ;  /* 0x000000080508723e */ /* 0x000fe200000010ff */
[----:B------:R-:W-:Y:S01]  /*6b00*/  ULDC.64 UR10, c[0x0][0xb90] ;  /* 0x0002e400000a7ab9 */ /* 0x000fe20000000a00 */
[----:B------:R-:W-:Y:S01]  /*6b10*/  LOP3.LUT P0, R5, R59, 0x3, RZ, 0xc0, !PT ;  /* 0x000000033b057812 */ /* 0x000fe2000780c0ff */
[----:B------:R-:W-:Y:S01]  /*6b20*/  USHF.R.S32.HI UR16, URZ, 0x1f, UR44 ;  /* 0x0000001f3f107899 */ /* 0x000fe2000801142c */
[----:B------:R-:W-:Y:S01]  /*6b30*/  F2FP.BF16.F32.PACK_AB R6, R6, R7 ;  /* 0x000000070606723e */ /* 0x000fe200000010ff */
[----:B------:R-:W-:Y:S01]  /*6b40*/  ULDC.64 UR12, c[0x0][0xb98] ;  /* 0x0002e600000c7ab9 */ /* 0x000fe20000000a00 */
[----:B------:R-:W-:Y:S01]  /*6b50*/  ISETP.EQ.OR P0, PT, R5, 0x3, !P0 ;  /* 0x000000030500780c */ /* 0x000fe20004702670 */
[----:B------:R-:W-:Y:S01]  /*6b60*/  UIADD3 UR7, UR7, 0x19c60, URZ ;  /* 0x00019c6007077890 */ /* 0x000fe2000fffe03f */
[----:B------:R-:W-:-:S02]  /*6b70*/  F2FP.BF16.F32.PACK_AB R7, R37, R38 ;  /* 0x000000262507723e */ /* 0x000fc400000010ff */
[----:B------:R-:W-:Y:S01]  /*6b80*/  SEL R67, R29, R34, P0 ;  /* 0x000000221d437207 */ /* 0x000fe20000000000 */
[----:B------:R-:W-:Y:S01]  /*6b90*/  UPRMT UR7, UR5, 0x654, UR7 ;  /* 0x0000065405077896 */ /* 0x000fe20008000007 */
[----:B------:R-:W-:Y:S02]  /*6ba0*/  SEL R69, R34, R29, P0 ;  /* 0x0000001d22457207 */ /* 0x000fe40000000000 */
[----:B------:R-:W1:Y:S01]  /*6bb0*/  LDC R34, c[0x0][0xbe8] ;  /* 0x0002fa00ff227b82 */ /* 0x000e620000000800 */
[----:B------:R-:W-:Y:S01]  /*6bc0*/  SEL R55, R27, R32, P0 ;  /* 0x000000201b377207 */ /* 0x000fe20000000000 */
[----:B------:R-:W-:Y:S01]  /*6bd0*/  ULDC UR5, c[0x0][0xa88] ;  /* 0x0002a20000057ab9 */ /* 0x000fe20000000800 */
[----:B------:R-:W-:Y:S01]  /*6be0*/  SEL R35, R32, R27, P0 ;  /* 0x0000001b20237207 */ /* 0x000fe20000000000 */
[----:B------:R-:W-:Y:S01]  /*6bf0*/  IMAD.U32 R32, RZ, RZ, UR8 ;  /* 0x00000008ff207e24 */ /* 0x000fe2000f8e00ff */
[----:B------:R-:W-:Y:S01]  /*6c00*/  F2FP.BF16.F32.PACK_AB R58, R57, R58 ;  /* 0x0000003a393a723e */ /* 0x000fe200000010ff */
[----:B------:R-:W-:Y:S01]  /*6c10*/  ULDC UR8, c[0x0][0xc44] ;  /* 0x0003110000087ab9 */ /* 0x000fe20000000800 */
[----:B------:R-:W-:Y:S01]  /*6c20*/  SEL R57, R36, R39, P0 ;  /* 0x0000002724397207 */ /* 0x000fe20000000000 */
[----:B------:R-:W-:Y:S01]  /*6c30*/  UIMAD UR15, UR8, UR6, UR43 ;  /* 0x00000006080f72a4 */ /* 0x000fe2000f8e022b */
[----:B------:R-:W-:Y:S01]  /*6c40*/  SEL R38, R39, R36, P0 ;  /* 0x0000002427267207 */ /* 0x000fe20000000000 */
[----:B------:R-:W-:Y:S01]  /*6c50*/  IMAD.WIDE R36, R154, 0x2, R32 ;  /* 0x000000029a247825 */ /* 0x000fe200078e0220 */
[----:B------:R-:W-:Y:S01]  /*6c60*/  F2FP.BF16.F32.PACK_AB R42, R41, R42 ;  /* 0x0000002a292a723e */ /* 0x000fe200000010ff */
[----:B------:R-:W-:Y:S01]  /*6c70*/  USHF.R.S32.HI UR14, URZ, 0x1f, UR15 ;  /* 0x0000001f3f0e7899 */ /* 0x000fe2000801140f */
[----:B------:R-:W-:Y:S01]  /*6c80*/  F2FP.BF16.F32.PACK_AB R13, R13, R14 ;  /* 0x0000000e0d0d723e */ /* 0x000fe200000010ff */
[----:B------:R-:W-:Y:S01]  /*6c90*/  UIMAD.WIDE.U32 UR8, UR15, UR10, URZ ;  /* 0x0000000a0f0872a5 */ /* 0x000fe2000f8e003f */
[----:B------:R-:W-:Y:S01]  /*6ca0*/  IADD3 R29, P2, R36, 0x6000, RZ ;  /* 0x00006000241d7810 */ /* 0x000fe20007f5e0ff */
[----:B------:R-:W-:Y:S01]  /*6cb0*/  UIMAD UR6, UR14, UR10, URZ ;  /* 0x0000000a0e0672a4 */ /* 0x000fe2000f8e023f */
[----:B------:R-:W-:Y:S01]  /*6cc0*/  SEL R71, R7, R42, P0 ;  /* 0x0000002a07477207 */ /* 0x000fe20000000000 */
[----:B------:R-:W-:Y:S01]  /*6cd0*/  UIMAD UR10, UR16, UR12, URZ ;  /* 0x0000000c100a72a4 */ /* 0x000fe2000f8e023f */
[----:B------:R-:W-:Y:S01]  /*6ce0*/  SEL R73, R42, R7, P0 ;  /* 0x000000072a497207 */ /* 0x000fe20000000000 */
[----:B------:R-:W-:Y:S01]  /*6cf0*/  IMAD R7, R19, 0x20, R2 ;  /* 0x0000002013077824 */ /* 0x000fe200078e0202 */
[----:B------:R-:W-:Y:S01]  /*6d00*/  IADD3.X R27, RZ, R37, RZ, P2, !PT ;  /* 0x00000025ff1b7210 */ /* 0x000fe200017fe4ff */
[----:B------:R-:W-:Y:S01]  /*6d10*/  UIMAD UR6, UR15, UR11, UR6 ;  /* 0x0000000b0f0672a4 */ /* 0x000fe2000f8e0206 */
[----:B------:R-:W-:Y:S01]  /*6d20*/  F2FP.BF16.F32.PACK_AB R24, R21, R24 ;  /* 0x000000181518723e */ /* 0x000fe200000010ff */
[----:B------:R-:W-:Y:S01]  /*6d30*/  IMAD.WIDE R32, R7, 0x2, R32 ;  /* 0x0000000207207825 */ /* 0x000fe200078e0220 */
[----:B-1----:R-:W-:Y:S01]  /*6d40*/  ISETP.NE.AND P2, PT, R34, 0x1, PT ;  /* 0x000000012200780c */ /* 0x002fe20003f45270 */
[----:B------:R-:W-:Y:S01]  /*6d50*/  UIADD3 UR9, UR9, UR6, URZ ;  /* 0x0000000609097290 */ /* 0x000fe2000fffe03f */
[----:B------:R-:W-:Y:S01]  /*6d60*/  F2FP.BF16.F32.PACK_AB R26, R25, R26 ;  /* 0x0000001a191a723e */ /* 0x000fe200000010ff */
[----:B------:R-:W-:Y:S01]  /*6d70*/  UIMAD UR10, UR44, UR13, UR10 ;  /* 0x0000000d2c0a72a4 */ /* 0x000fe2000f8e020a */
[----:B------:R-:W-:Y:S01]  /*6d80*/  IADD3 R25, P1, R36, 0x6020, RZ ;  /* 0x0000602024197810 */ /* 0x000fe20007f3e0ff */
[----:B------:R-:W-:Y:S01]  /*6d90*/  UIMAD.WIDE.U32 UR8, UR44, UR12, UR8 ;  /* 0x0000000c2c0872a5 */ /* 0x000fe2000f8e0008 */
[----:B------:R-:W-:Y:S01]  /*6da0*/  F2FP.BF16.F32.PACK_AB R43, R43, R44 ;  /* 0x0000002c2b2b723e */ /* 0x000fe200000010ff */
[----:B------:R-:W-:Y:S01]  /*6db0*/  SYNCS.ARRIVE.TRANS64.RED.A1T0 RZ, [UR7], RZ ;  /* 0x000000ffffff79a7 */ /* 0x000fe20008100407 */
[----:B------:R-:W-:-:S02]  /*6dc0*/  F2FP.BF16.F32.PACK_AB R48, R47, R48 ;  /* 0x000000302f30723e */ /* 0x000fc400000010ff */
[----:B------:R-:W-:Y:S02]  /*6dd0*/  LOP3.LUT R7, R36, 0x180, RZ, 0xc0, !PT ;  /* 0x0000018024077812 */ /* 0x000fe400078ec0ff */
[----:B------:R-:W-:Y:S02]  /*6de0*/  F2FP.BF16.F32.PACK_AB R50, R49, R50 ;  /* 0x000000323132723e */ /* 0x000fe400000010ff */
[----:B------:R-:W-:Y:S01]  /*6df0*/  F2FP.BF16.F32.PACK_AB R51, R51, R52 ;  /* 0x000000343333723e */ /* 0x000fe200000010ff */
[----:B------:R-:W1:Y:S01]  /*6e00*/  @P2 LDC R42, c[0x0][0xbec] ;  /* 0x0002fb00ff2a2b82 */ /* 0x000e620000000800 */
[----:B------:R-:W-:Y:S02]  /*6e10*/  F2FP.BF16.F32.PACK_AB R9, R9, R10 ;  /* 0x0000000a0909723e */ /* 0x000fe400000010ff */
[----:B------:R-:W-:Y:S02]  /*6e20*/  F2FP.BF16.F32.PACK_AB R11, R11, R12 ;  /* 0x0000000c0b0b723e */ /* 0x000fe400000010ff */
[----:B------:R-:W-:-:S02]  /*6e30*/  SEL R49, R13, R24, P0 ;  /* 0x000000180d317207 */ /* 0x000fc40000000000 */
[----:B------:R-:W-:Y:S02]  /*6e40*/  SEL R5, R24, R13, P0 ;  /* 0x0000000d18057207 */ /* 0x000fe40000000000 */
[----:B------:R-:W-:Y:S02]  /*6e50*/  LOP3.LUT R24, R25, 0x180, RZ, 0xc0, !PT ;  /* 0x0000018019187812 */ /* 0x000fe400078ec0ff */
[----:B------:R-:W-:Y:S02]  /*6e60*/  SEL R59, R43, R48, P0 ;  /* 0x000000302b3b7207 */ /* 0x000fe40000000000 */
[----:B------:R-:W-:Y:S01]  /*6e70*/  SEL R39, R48, R43, P0 ;  /* 0x0000002b30277207 */ /* 0x000fe20000000000 */
[----:B------:R-:W-:Y:S01]  /*6e80*/  IMAD R48, RZ, RZ, -UR43 ;  /* 0x8000002bff307e24 */ /* 0x000fe2000f8e02ff */
[----:B------:R-:W-:Y:S02]  /*6e90*/  SHF.R.U64 R7, R7, 0x3, RZ ;  /* 0x0000000307077819 */ /* 0x000fe400000012ff */
[----:B------:R-:W-:Y:S01]  /*6ea0*/  SEL R43, R51, R56, P0 ;  /* 0x00000038332b7207 */ /* 0x000fe20000000000 */
[----:B0-----:R-:W-:Y:S01]  /*6eb0*/  IMAD R48, R81, R48, UR42 ;  /* 0x0000002a51307e24 */ /* 0x001fe2000f8e0230 */
[----:B------:R-:W-:-:S02]  /*6ec0*/  SEL R40, R56, R51, P0 ;  /* 0x0000003338287207 */ /* 0x000fc40000000000 */
[----:B------:R-:W-:Y:S02]  /*6ed0*/  SEL R47, R6, R9, P0 ;  /* 0x00000009062f7207 */ /* 0x000fe40000000000 */
[----:B------:R-:W-:Y:S02]  /*6ee0*/  SEL R41, R9, R6, P0 ;  /* 0x0000000609297207 */ /* 0x000fe40000000000 */
[----:B------:R-:W-:Y:S02]  /*6ef0*/  SEL R51, R8, R11, P0 ;  /* 0x0000000b08337207 */ /* 0x000fe40000000000 */
[----:B------:R-:W-:Y:S02]  /*6f00*/  SEL R61, R11, R8, P0 ;  /* 0x000000080b3d7207 */ /* 0x000fe40000000000 */
[----:B------:R-:W-:Y:S02]  /*6f10*/  F2FP.BF16.F32.PACK_AB R15, R15, R20 ;  /* 0x000000140f0f723e */ /* 0x000fe400000010ff */
[----:B------:R-:W-:-:S02]  /*6f20*/  SHF.R.U64 R24, R24, 0x3, RZ ;  /* 0x0000000318187819 */ /* 0x000fc400000012ff */
[C---:B------:R-:W-:Y:S02]  /*6f30*/  IADD3 R21, P3, R36.reuse, 0x3020, RZ ;  /* 0x0000302024157810 */ /* 0x040fe40007f7e0ff */
[C---:B------:R-:W-:Y:S02]  /*6f40*/  IADD3 R11, P4, R36.reuse, 0x3000, RZ ;  /* 0x00003000240b7810 */ /* 0x040fe40007f9e0ff */
[----:B------:R-:W-:Y:S02]  /*6f50*/  IADD3 R9, P5, R36, 0x20, RZ ;  /* 0x0000002024097810 */ /* 0x000fe40007fbe0ff */
[----:B------:R-:W-:Y:S01]  /*6f60*/  LOP3.LUT R36, R7, R36, RZ, 0x3c, !PT ;  /* 0x0000002407247212 */ /* 0x000fe200078e3cff */
[--C-:B------:R-:W-:Y:S01]  /*6f70*/  IMAD.X R13, RZ, RZ, R37.reuse, P4 ;  /* 0x000000ffff0d7224 */ /* 0x100fe200020e0625 */
[----:B------:R-:W-:Y:S01]  /*6f80*/  SEL R63, R15, R26, P0 ;  /* 0x0000001a0f3f7207 */ /* 0x000fe20000000000 */
[--C-:B------:R-:W-:Y:S01]  /*6f90*/  IMAD.X R7, RZ, RZ, R37.reuse, P5 ;  /* 0x000000ffff077224 */ /* 0x100fe200028e0625 */
[----:B------:R-:W-:Y:S01]  /*6fa0*/  SEL R65, R26, R15, P0 ;  /* 0x0000000f1a417207 */ /* 0x000fe20000000000 */
[--C-:B------:R-:W-:Y:S01]  /*6fb0*/  IMAD.X R15, RZ, RZ, R37.reuse, P3 ;  /* 0x000000ffff0f7224 */ /* 0x100fe200018e0625 */
[----:B------:R-:W-:Y:S01]  /*6fc0*/  LOP3.LUT R24, R24, R25, RZ, 0x3c, !PT ;  /* 0x0000001918187212 */ /* 0x000fe200078e3cff */
[----:B------:R-:W-:Y:S01]  /*6fd0*/  IMAD.X R25, RZ, RZ, R37, P1 ;  /* 0x000000ffff197224 */ /* 0x000fe200008e0625 */
[----:B------:R-:W-:-:S02]  /*6fe0*/  MOV R37, R36 ;  /* 0x0000002400257202 */ /* 0x000fc40000000f00 */
[----:B------:R-:W0:Y:S01]  /*6ff0*/  @P2 LDC R36, c[0x0][0xbf0] ;  /* 0x0002fc00ff242b82 */ /* 0x000e220000000800 */
[----:B------:R-:W-:Y:S02]  /*7000*/  LOP3.LUT R10, R21, 0x180, RZ, 0xc0, !PT ;  /* 0x00000180150a7812 */ /* 0x000fe400078ec0ff */
[----:B------:R-:W-:Y:S02]  /*7010*/  LOP3.LUT R12, R29, 0x180, RZ, 0xc0, !PT ;  /* 0x000001801d0c7812 */ /* 0x000fe400078ec0ff */
[----:B------:R-:W-:Y:S02]  /*7020*/  LOP3.LUT R8, R11, 0x180, RZ, 0xc0, !PT ;  /* 0x000001800b087812 */ /* 0x000fe400078ec0ff */
[----:B------:R-:W-:Y:S02]  /*7030*/  SHF.R.U64 R10, R10, 0x3, RZ ;  /* 0x000000030a0a7819 */ /* 0x000fe400000012ff */
[----:B------:R-:W-:Y:S02]  /*7040*/  SHF.R.U64 R12, R12, 0x3, RZ ;  /* 0x000000030c0c7819 */ /* 0x000fe400000012ff */
[----:B------:R-:W-:-:S02]  /*7050*/  SHF.R.U64 R8, R8, 0x3, RZ ;  /* 0x0000000308087819 */ /* 0x000fc400000012ff */
[----:B------:R-:W-:Y:S02]  /*7060*/  LOP3.LUT R14, R10, R21, RZ, 0x3c, !PT ;  /* 0x000000150a0e7212 */ /* 0x000fe400078e3cff */
[----:B------:R-:W-:Y:S02]  /*7070*/  LOP3.LUT R26, R12, R29, RZ, 0x3c, !PT ;  /* 0x0000001d0c1a7212 */ /* 0x000fe400078e3cff */
[----:B------:R-:W-:Y:S02]  /*7080*/  LOP3.LUT R12, R8, R11, RZ, 0x3c, !PT ;  /* 0x0000000b080c7212 */ /* 0x000fe400078e3cff */
[----:B------:R-:W-:Y:S01]  /*7090*/  MOV R70, R14 ;  /* 0x0000000e00467202 */ /* 0x000fe20000000f00 */
[----:B------:R-:W-:Y:S01]  /*70a0*/  IMAD R15, R48, 0xc0, R153 ;  /* 0x000000c0300f7824 */ /* 0x000fe200078e0299 */
[----:B------:R-:W-:Y:S02]  /*70b0*/  LOP3.LUT R6, R9, 0x180, RZ, 0xc0, !PT ;  /* 0x0000018009067812 */ /* 0x000fe400078ec0ff */
[----:B------:R-:W-:-:S02]  /*70c0*/  IADD3 R31, P1, R32, 0x1800, RZ ;  /* 0x00001800201f7810 */ /* 0x000fc40007f3e0ff */
[----:B------:R-:W-:Y:S01]  /*70d0*/  MOV R62, R12 ;  /* 0x0000000c003e7202 */ /* 0x000fe20000000f00 */
[----:B-1----:R-:W-:Y:S01]  /*70e0*/  @P2 IMAD.HI.U32 R13, R15, R42, RZ ;  /* 0x0000002a0f0d2227 */ /* 0x002fe200078e00ff */
[----:B------:R-:W-:Y:S02]  /*70f0*/  SHF.R.U64 R6, R6, 0x3, RZ ;  /* 0x0000000306067819 */ /* 0x000fe400000012ff */
[----:B------:R-:W-:Y:S01]  /*7100*/  LOP3.LUT R30, R31, 0x180, RZ, 0xc0, !PT ;  /* 0x000001801f1e7812 */ /* 0x000fe200078ec0ff */
[----:B------:R-:W-:Y:S01]  /*7110*/  IMAD.MOV.U32 R12, RZ, RZ, R15 ;  /* 0x000000ffff0c7224 */ /* 0x000fe200078e000f */
[----:B0-----:R-:W-:Y:S02]  /*7120*/  @P2 SHF.R.U32.HI R12, RZ, R36, R13 ;  /* 0x00000024ff0c2219 */ /* 0x001fe4000001160d */
[----:B------:R-:W-:Y:S02]  /*7130*/  LOP3.LUT R6, R6, R9, RZ, 0x3c, !PT ;  /* 0x0000000906067212 */ /* 0x000fe400078e3cff */
[----:B------:R-:W-:-:S02]  /*7140*/  SHF.R.U64 R30, R30, 0x3, RZ ;  /* 0x000000031e1e7819 */ /* 0x000fc400000012ff */
[----:B------:R-:W-:Y:S01]  /*7150*/  MOV R66, R24 ;  /* 0x0000001800427202 */ /* 0x000fe20000000f00 */
[----:B------:R-:W-:Y:S01]  /*7160*/  IMAD.U32 R24, RZ, RZ, UR10 ;  /* 0x0000000aff187e24 */ /* 0x000fe2000f8e00ff */
[----:B------:R-:W-:Y:S01]  /*7170*/  LOP3.LUT R30, R30, R31, RZ, 0x3c, !PT ;  /* 0x0000001f1e1e7212 */ /* 0x000fe200078e3cff */
[----:B------:R-:W-:Y:S01]  /*7180*/  IMAD.X R31, RZ, RZ, R33, P1 ;  /* 0x000000ffff1f7224 */ /* 0x000fe200008e0621 */
[----:B------:R-:W-:Y:S01]  /*7190*/  MOV R72, R6 ;  /* 0x0000000600487202 */ /* 0x000fe20000000f00 */
[--C-:B------:R-:W-:Y:S01]  /*71a0*/  IMAD.MOV R7, RZ, RZ, -R12.reuse ;  /* 0x000000ffff077224 */ /* 0x100fe200078e0a0c */
[----:B------:R-:W-:Y:S01]  /*71b0*/  F2FP.BF16.F32.PACK_AB R45, R45, R46 ;  /* 0x0000002e2d2d723e */ /* 0x000fe200000010ff */
[----:B------:R-:W-:Y:S01]  /*71c0*/  ULDC.64 UR10, c[0x0][0xaf0] ;  /* 0x0002bc00000a7ab9 */ /* 0x000fe20000000a00 */
[----:B------:R-:W-:Y:S01]  /*71d0*/  SHF.R.S32.HI R13, RZ, 0x1f, R12 ;  /* 0x0000001fff0d7819 */ /* 0x000fe2000001140c */
[----:B------:R-:W-:Y:S01]  /*71e0*/  IMAD R7, R34, R7, R15 ;  /* 0x0000000722077224 */ /* 0x000fe200078e020f */
[----:B------:R-:W-:-:S02]  /*71f0*/  F2FP.BF16.F32.PACK_AB R53, R53, R54 ;  /* 0x000000363535723e */ /* 0x000fc400000010ff */
[----:B------:R-:W-:Y:S02]  /*7200*/  IADD3 R12, P1, R12, UR8, RZ ;  /* 0x000000080c0c7c10 */ /* 0x000fe4000ff3e0ff */
[----:B------:R-:W-:Y:S02]  /*7210*/  SEL R75, R45, R50, P0 ;  /* 0x000000322d4b7207 */ /* 0x000fe40000000000 */
[----:B------:R-:W-:Y:S02]  /*7220*/  SEL R45, R50, R45, P0 ;  /* 0x0000002d322d7207 */ /* 0x000fe40000000000 */
[----:B------:R-:W-:Y:S02]  /*7230*/  SEL R77, R53, R58, P0 ;  /* 0x0000003a354d7207 */ /* 0x000fe40000000000 */
[----:B------:R-:W-:Y:S01]  /*7240*/  IADD3.X R13, R13, UR9, R24, P1, !PT ;  /* 0x000000090d0d7c10 */ /* 0x000fe20008ffe418 */
[----:B------:R-:W-:Y:S01]  /*7250*/  ULDC.64 UR8, c[0x0][0xb88] ;  /* 0x0002e20000087ab9 */ /* 0x000fe20000000a00 */
[----:B------:R-:W-:-:S02]  /*7260*/  SEL R53, R58, R53, P0 ;  /* 0x000000353a357207 */ /* 0x000fc40000000000 */
[----:B------:R-:W-:Y:S01]  /*7270*/  MOV R68, R26 ;  /* 0x0000001a00447202 */ /* 0x000fe20000000f00 */
[----:B------:R-:W-:Y:S01]  /*7280*/  IMAD.WIDE.U32 R12, R7, UR8, R12 ;  /* 0x00000008070c7c25 */ /* 0x000fe2000f8e000c */
[----:B------:R-:W-:Y:S02]  /*7290*/  SHF.R.S32.HI R15, RZ, 0x1f, R7 ;  /* 0x0000001fff0f7819 */ /* 0x000fe40000011407 */
[C---:B------:R-:W-:Y:S02]  /*72a0*/  IADD3 R21, P4, R32.reuse, 0x4800, RZ ;  /* 0x0000480020157810 */ /* 0x040fe40007f9e0ff */
[----:B------:R-:W-:Y:S02]  /*72b0*/  IADD3 R29, P3, R32, 0x3000, RZ ;  /* 0x00003000201d7810 */ /* 0x000fe40007f7e0ff */
[----:B------:R-:W-:Y:S02]  /*72c0*/  LOP3.LUT R20, R21, 0x180, RZ, 0xc0, !PT ;  /* 0x0000018015147812 */ /* 0x000fe400078ec0ff */
[----:B------:R-:W-:-:S02]  /*72d0*/  LOP3.LUT R28, R29, 0x180, RZ, 0xc0, !PT ;  /* 0x000001801d1c7812 */ /* 0x000fc400078ec0ff */
[----:B------:R-:W-:Y:S02]  /*72e0*/  SHF.R.U64 R20, R20, 0x3, RZ ;  /* 0x0000000314147819 */ /* 0x000fe400000012ff */
[----:B------:R-:W-:Y:S02]  /*72f0*/  SHF.R.U64 R28, R28, 0x3, RZ ;  /* 0x000000031c1c7819 */ /* 0x000fe400000012ff */
[----:B------:R-:W-:Y:S01]  /*7300*/  LOP3.LUT R20, R20, R21, RZ, 0x3c, !PT ;  /* 0x0000001514147212 */ /* 0x000fe200078e3cff */
[--C-:B------:R-:W-:Y:S01]  /*7310*/  IMAD.X R21, RZ, RZ, R33.reuse, P4 ;  /* 0x000000ffff157224 */ /* 0x100fe200020e0621 */
[----:B------:R-:W-:Y:S02]  /*7320*/  LOP3.LUT P1, RZ, R22, 0x3, RZ, 0xc0, !PT ;  /* 0x0000000316ff7812 */ /* 0x000fe4000782c0ff */
[----:B------:R-:W-:Y:S01]  /*7330*/  LOP3.LUT R28, R28, R29, RZ, 0x3c, !PT ;  /* 0x0000001d1c1c7212 */ /* 0x000fe200078e3cff */
[----:B------:R-:W-:Y:S01]  /*7340*/  IMAD.X R29, RZ, RZ, R33, P3 ;  /* 0x000000ffff1d7224 */ /* 0x000fe200018e0621 */
[----:B------:R-:W-:-:S02]  /*7350*/  IADD3 R11, P5, R32, 0x6000, RZ ;  /* 0x00006000200b7810 */ /* 0x000fc40007fbe0ff */
[C---:B------:R-:W-:Y:S02]  /*7360*/  IADD3 R79, P6, R32.reuse, 0x7800, RZ ;  /* 0x00007800204f7810 */ /* 0x040fe40007fde0ff */
[----:B------:R-:W-:Y:S02]  /*7370*/  LOP3.LUT R10, R11, 0x180, RZ, 0xc0, !PT ;  /* 0x000001800b0a7812 */ /* 0x000fe400078ec0ff */
[----:B------:R-:W-:Y:S02]  /*7380*/  LOP3.LUT R9, R32, 0x180, RZ, 0xc0, !PT ;  /* 0x0000018020097812 */ /* 0x000fe400078ec0ff */
[----:B------:R-:W-:Y:S02]  /*7390*/  SHF.R.U64 R10, R10, 0x3, RZ ;  /* 0x000000030a0a7819 */ /* 0x000fe400000012ff */
[----:B------:R-:W-:Y:S02]  /*73a0*/  LOP3.LUT R8, R79, 0x180, RZ, 0xc0, !PT ;  /* 0x000001804f087812 */ /* 0x000fe400078ec0ff */
[----:B------:R-:W-:Y:S01]  /*73b0*/  LOP3.LUT R10, R10, R11, RZ, 0x3c, !PT ;  /* 0x0000000b0a0a7212 */ /* 0x000fe200078e3cff */
[----:B------:R-:W-:Y:S01]  /*73c0*/  IMAD.X R11, RZ, RZ, R33, P5 ;  /* 0x000000ffff0b7224 */ /* 0x000fe200028e0621 */
[----:B------:R-:W-:-:S02]  /*73d0*/  SHF.R.U64 R9, R9, 0x3, RZ ;  /* 0x0000000309097819 */ /* 0x000fc400000012ff */
[----:B------:R-:W-:Y:S02]  /*73e0*/  SHF.R.U64 R8, R8, 0x3, RZ ;  /* 0x0000000308087819 */ /* 0x000fe400000012ff */
[----:B------:R-:W-:Y:S02]  /*73f0*/  LOP3.LUT R32, R9, R32, RZ, 0x3c, !PT ;  /* 0x0000002009207212 */ /* 0x000fe400078e3cff */
[----:B------:R-:W-:Y:S02]  /*7400*/  IADD3.X R9, RZ, R33, RZ, P6, !PT ;  /* 0x00000021ff097210 */ /* 0x000fe400037fe4ff */
[----:B------:R-:W-:Y:S02]  /*7410*/  LOP3.LUT R8, R8, R79, RZ, 0x3c, !PT ;  /* 0x0000004f08087212 */ /* 0x000fe400078e3cff */
[----:B--2---:R-:W-:Y:S01]  /*7420*/  LOP3.LUT R14, R4, 0x2, RZ, 0x3c, !PT ;  /* 0x00000002040e7812 */ /* 0x004fe200078e3cff */
[----:B------:R-:W-:Y:S04]  /*7430*/  SHFL.IDX PT, R51, R51, R4, 0x1c1f ;  /* 0x001c1f0433337589 */ /* 0x000fe800000e0000 */
[----:B------:R-:W0:Y:S04]  /*7440*/  SHFL.IDX PT, R36, R61, R14, 0x1c1f ;  /* 0x001c1f0e3d247589 */ /* 0x000e2800000e0000 */
[----:B------:R-:W-:Y:S04]  /*7450*/  SHFL.IDX PT, R47, R47, R4, 0x1c1f ;  /* 0x001c1f042f2f7589 */ /* 0x000fe800000e0000 */
[----:B------:R-:W-:Y:S04]  /*7460*/  SHFL.IDX PT, R6, R41, R14, 0x1c1f ;  /* 0x001c1f0e29067589 */ /* 0x000fe800000e0000 */
[----:B------:R-:W-:Y:S04]  /*7470*/  SHFL.IDX PT, R49, R49, R4, 0x1c1f ;  /* 0x001c1f0431317589 */ /* 0x000fe800000e0000 */
[----:B------:R0:W-:Y:S04]  /*7480*/  SHFL.IDX PT, R24, R5, R14, 0x1c1f ;  /* 0x001c1f0e05187589 */ /* 0x0001e800000e0000 */
[----:B------:R-:W-:Y:S04]  /*7490*/  SHFL.IDX PT, R55, R55, R4, 0x1c1f ;  /* 0x001c1f0437377589 */ /* 0x000fe800000e0000 */
[----:B------:R-:W-:Y:S01]  /*74a0*/  SHFL.IDX PT, R63, R63, R4, 0x1c1f ;  /* 0x001c1f043f3f7589 */ /* 0x000fe200000e0000 */
[----:B0-----:R-:W-:-:S03]  /*74b0*/  SEL R5, R51, R36, P0 ;  /* 0x0000002433057207 */ /* 0x001fc60000000000 */
[----:B------:R0:W-:Y:S04]  /*74c0*/  SHFL.IDX PT, R26, R35, R14, 0x1c1f ;  /* 0x001c1f0e231a7589 */ /* 0x0001e800000e0000 */
[----:B------:R-:W-:Y:S04]  /*74d0*/  SHFL.IDX PT, R52, R65, R14, 0x1c1f ;  /* 0x001c1f0e41347589 */ /* 0x000fe800000e0000 */
[----:B------:R-:W-:Y:S01]  /*74e0*/  SHFL.IDX PT, R57, R57, R4, 0x1c1f ;  /* 0x001c1f0439397589 */ /* 0x000fe200000e0000 */
[----:B0-----:R-:W-:-:S03]  /*74f0*/  IMAD R35, R34, UR5, RZ ;  /* 0x0000000522237c24 */ /* 0x001fc6000f8e02ff */
[----:B------:R-:W-:Y:S04]  /*7500*/  SHFL.IDX PT, R43, R43, R4, 0x1c1f ;  /* 0x001c1f042b2b7589 */ /* 0x000fe800000e0000 */
[----:B------:R-:W-:Y:S04]  /*7510*/  SHFL.IDX PT, R67, R67, R4, 0x1c1f ;  /* 0x001c1f0443437589 */ /* 0x000fe800000e0000 */
[----:B------:R-:W-:Y:S04]  /*7520*/  SHFL.IDX PT, R38, R38, R14, 0x1c1f ;  /* 0x001c1f0e26267589 */ /* 0x000fe800000e0000 */
[----:B------:R-:W0:Y:S04]  /*7530*/  SHFL.IDX PT, R46, R40, R14, 0x1c1f ;  /* 0x001c1f0e282e7589 */ /* 0x000e2800000e0000 */
[----:B------:R-:W1:Y:S04]  /*7540*/  SHFL.IDX PT, R54, R69, R14, 0x1c1f ;  /* 0x001c1f0e45367589 */ /* 0x000e6800000e0000 */
[----:B------:R-:W-:Y:S04]  /*7550*/  SHFL.IDX PT, R59, R59, R4, 0x1c1f ;  /* 0x001c1f043b3b7589 */ /* 0x000fe800000e0000 */
[----:B------:R-:W-:Y:S04]  /*7560*/  SHFL.IDX PT, R71, R71, R4, 0x1c1f ;  /* 0x001c1f0447477589 */ /* 0x000fe800000e0000 */
[----:B------:R-:W2:Y:S04]  /*7570*/  SHFL.IDX PT, R42, R39, R14, 0x1c1f ;  /* 0x001c1f0e272a7589 */ /* 0x000ea800000e0000 */
[----:B------:R-:W3:Y:S04]  /*7580*/  SHFL.IDX PT, R56, R73, R14, 0x1c1f ;  /* 0x001c1f0e49387589 */ /* 0x000ee800000e0000 */
[----:B------:R-:W-:Y:S01]  /*7590*/  SHFL.IDX PT, R75, R75, R4, 0x1c1f ;  /* 0x001c1f044b4b7589 */ /* 0x000fe200000e0000 */
[----:B0-----:R-:W-:-:S02]  /*75a0*/  SEL R44, R43, R46, P0 ;  /* 0x0000002e2b2c7207 */ /* 0x001fc40000000000 */
[----:B------:R-:W-:Y:S01]  /*75b0*/  SEL R46, R46, R43, P0 ;  /* 0x0000002b2e2e7207 */ /* 0x000fe20000000000 */
[----:B------:R-:W0:Y:S01]  /*75c0*/  SHFL.IDX PT, R58, R45, R14, 0x1c1f ;  /* 0x001c1f0e2d3a7589 */ /* 0x000e2200000e0000 */
[----:B-1----:R-:W-:Y:S02]  /*75d0*/  SEL R25, R67, R54, P0 ;  /* 0x0000003643197207 */ /* 0x002fe40000000000 */
[----:B------:R-:W-:Y:S01]  /*75e0*/  SEL R27, R54, R67, P0 ;  /* 0x00000043361b7207 */ /* 0x000fe20000000000 */
[----:B------:R1:W-:Y:S04]  /*75f0*/  SHFL.IDX PT, R77, R77, R4, 0x1c1f ;  /* 0x001c1f044d4d7589 */ /* 0x0003e800000e0000 */
[----:B------:R4:W0:Y:S01]  /*7600*/  SHFL.IDX PT, R60, R53, R14, 0x1c1f ;  /* 0x001c1f0e353c7589 */ /* 0x00082200000e0000 */
[----:B--2---:R-:W-:Y:S01]  /*7610*/  SEL R40, R59, R42, P0 ;  /* 0x0000002a3b287207 */ /* 0x004fe20000000000 */
[----:B-1----:R-:W-:Y:S01]  /*7620*/  IMAD R4, R15, UR8, RZ ;  /* 0x000000080f047c24 */ /* 0x002fe2000f8e02ff */
[----:B------:R-:W-:-:S03]  /*7630*/  SEL R42, R42, R59, P0 ;  /* 0x0000003b2a2a7207 */ /* 0x000fc60000000000 */
[----:B------:R-:W-:Y:S01]  /*7640*/  IMAD R15, R7, UR9, R4 ;  /* 0x00000009070f7c24 */ /* 0x000fe2000f8e0204 */
[----:B------:R-:W-:Y:S01]  /*7650*/  SEL R7, R36, R51, P0 ;  /* 0x0000003324077207 */ /* 0x000fe20000000000 */
[----:B------:R-:W-:Y:S01]  /*7660*/  IMAD R36, R48, 0xc0, R152 ;  /* 0x000000c030247824 */ /* 0x000fe200078e0298 */
[----:B------:R-:W-:Y:S01]  /*7670*/  ULDC.64 UR8, c[0x0][0xb50] ;  /* 0x0002d40000087ab9 */ /* 0x000fe20000000a00 */
[----:B------:R-:W-:Y:S01]  /*7680*/  IMAD.IADD R13, R13, 0x1, R15 ;  /* 0x000000010d0d7824 */ /* 0x000fe200078e020f */
[----:B------:R-:W-:Y:S01]  /*7690*/  LEA R39, P4, R12, UR8, 0x2 ;  /* 0x000000080c277c11 */ /* 0x000fe2000f8810ff */
[----:B----4-:R-:W-:Y:S01]  /*76a0*/  VIADD R14, R36, 0x8 ;  /* 0x00000008240e7836 */ /* 0x010fe20000000000 */
[----:B------:R-:W-:Y:S02]  /*76b0*/  SEL R4, R47, R6, P0 ;  /* 0x000000062f047207 */ /* 0x000fe40000000000 */
[----:B------:R-:W-:Y:S01]  /*76c0*/  SEL R6, R6, R47, P0 ;  /* 0x0000002f06067207 */ /* 0x000fe20000000000 */
[----:B------:R-:W-:Y:S01]  /*76d0*/  BAR.SYNC.DEFER_BLOCKING 0x1, 0x180 ;  /* 0x0046000000007b1d */ /* 0x000fe20000010000 */
[----:B------:R-:W-:-:S02]  /*76e0*/  ISETP.GE.OR P3, PT, R36, R35, P1 ;  /* 0x000000232400720c */ /* 0x000fc40000f66670 */
[----:B------:R-:W-:Y:S02]  /*76f0*/  LEA.HI.X R41, R12, UR9, R13, 0x2, P4 ;  /* 0x000000090c297c11 */ /* 0x000fe4000a0f140d */
[----:B------:R-:W-:Y:S01]  /*7700*/  ISETP.GE.OR P1, PT, R14, R35, P1 ;  /* 0x000000230e00720c */ /* 0x000fe20000f26670 */
[----:B------:R-:W-:Y:S01]  /*7710*/  ULDC.64 UR8, c[0x0][0xae8] ;  /* 0x0002ba0000087ab9 */ /* 0x000fe20000000a00 */
[----:B------:R-:W-:Y:S01]  /*7720*/  SEL R12, R49, R24, P0 ;  /* 0x00000018310c7207 */ /* 0x000fe20000000000 */
[----:B------:R-:W-:Y:S01]  /*7730*/  SHFL.IDX PT, R50, R39, RZ, 0x1c1f ;  /* 0x001c1fff27327589 */ /* 0x000fe200000e0000 */
[----:B------:R-:W-:Y:S02]  /*7740*/  SEL R14, R24, R49, P0 ;  /* 0x00000031180e7207 */ /* 0x000fe40000000000 */
[----:B------:R-:W-:Y:S01]  /*7750*/  SEL R24, R55, R26, P0 ;  /* 0x0000001a37187207 */ /* 0x000fe20000000000 */
[----:B------:R3:W-:Y:S01]  /*7760*/  SHFL.IDX PT, R64, R39, 0x1, 0x1c1f ;  /* 0x003c1f0027407f89 */ /* 0x0007e200000e0000 */
[----:B------:R-:W-:-:S02]  /*7770*/  SEL R13, R63, R52, P0 ;  /* 0x000000343f0d7207 */ /* 0x000fc40000000000 */
[----:B------:R-:W-:Y:S01]  /*7780*/  SEL R15, R52, R63, P0 ;  /* 0x0000003f340f7207 */ /* 0x000fe20000000000 */
[----:B------:R-:W1:Y:S01]  /*7790*/  SHFL.IDX PT, R51, R41, RZ, 0x1c1f ;  /* 0x001c1fff29337589 */ /* 0x000e6200000e0000 */
[----:B------:R-:W-:Y:S02]  /*77a0*/  SEL R26, R26, R55, P0 ;  /* 0x000000371a1a7207 */ /* 0x000fe40000000000 */
[----:B------:R-:W-:Y:S01]  /*77b0*/  SEL R36, R57, R38, P0 ;  /* 0x0000002639247207 */ /* 0x000fe20000000000 */
[----:B------:R2:W4:Y:S01]  /*77c0*/  SHFL.IDX PT, R65, R41, 0x1, 0x1c1f ;  /* 0x003c1f0029417f89 */ /* 0x00052200000e0000 */
[----:B------:R-:W-:Y:S02]  /*77d0*/  SEL R38, R38, R57, P0 ;  /* 0x0000003926267207 */ /* 0x000fe40000000000 */
[----:B---3--:R-:W-:Y:S01]  /*77e0*/  SEL R39, R56, R71, P0 ;  /* 0x0000004738277207 */ /* 0x008fe20000000000 */
[----:B------:R3:W-:Y:S01]  /*77f0*/  STSM.16.M88.4 [R37], R4 ;  /* 0x0000000425007844 */ /* 0x0007e20000000200 */
[----:B0-----:R-:W-:-:S02]  /*7800*/  SEL R43, R58, R75, P0 ;  /* 0x0000004b3a2b7207 */ /* 0x001fc40000000000 */
[----:B------:R-:W-:Y:S01]  /*7810*/  SEL R45, R77, R60, P0 ;  /* 0x0000003c4d2d7207 */ /* 0x000fe20000000000 */
[----:B------:R-:W-:Y:S01]  /*7820*/  STSM.16.M88.4 [R72], R12 ;  /* 0x0000000c48007844 */ /* 0x000fe20000000200 */
[----:B--2---:R-:W-:Y:S02]  /*7830*/  SEL R41, R75, R58, P0 ;  /* 0x0000003a4b297207 */ /* 0x004fe40000000000 */
[----:B------:R-:W-:Y:S01]  /*7840*/  SEL R47, R60, R77, P0 ;  /* 0x0000004d3c2f7207 */ /* 0x000fe20000000000 */
[----:B------:R-:W-:Y:S01]  /*7850*/  STSM.16.M88.4 [R62], R24 ;  /* 0x000000183e007844 */ /* 0x000fe20000000200 */
[----:B---3--:R-:W-:-:S05]  /*7860*/  SEL R37, R71, R56, P0 ;  /* 0x0000003847257207 */ /* 0x008fca0000000000 */
[----:B------:R0:W-:Y:S04]  /*7870*/  STSM.16.M88.4 [R70], R36 ;  /* 0x0000002446007844 */ /* 0x0001e80000000200 */
[----:B------:R-:W-:Y:S04]  /*7880*/  STSM.16.M88.4 [R68], R40 ;  /* 0x0000002844007844 */ /* 0x000fe80000000200 */
[----:B------:R-:W-:Y:S01]  /*7890*/  STSM.16.M88.4 [R66], R44 ;  /* 0x0000002c42007844 */ /* 0x000fe20000000200 */
[----:B------:R-:W-:Y:S08]  /*78a0*/  BAR.SYNC.DEFER_BLOCKING 0x1, 0x180 ;  /* 0x0046000000007b1d */ /* 0x000ff00000010000 */
[----:B0-----:R-:W0:Y:S08]  /*78b0*/  @P2 LDC R37, c[0x0][0xbec] ;  /* 0x0002fb00ff252b82 */ /* 0x001e300000000800 */
[----:B------:R-:W2:Y:S01]  /*78c0*/  @P2 LDC R39, c[0x0][0xbf0] ;  /* 0x0002fc00ff272b82 */ /* 0x000ea20000000800 */
[----:B------:R-:W-:Y:S01]  /*78d0*/  UIMAD UR5, UR14, UR8, URZ ;  /* 0x000000080e0572a4 */ /* 0x000fe2000f8e023f */
[----:B-1----:R1:W-:Y:S04]  /*78e0*/  @!P3 ST.E desc[UR36][R50.64], R3 ;  /* 0x000000033200b985 */ /* 0x0023e8000c101924 */
[----:B----4-:R0:W-:Y:S04]  /*78f0*/  @!P1 ST.E desc[UR36][R64.64], R0 ;  /* 0x0000000040009985 */ /* 0x0101e8000c101924 */
[----:B------:R3:W5:Y:S01]  /*7900*/  LD.E.128 R60, desc[UR36][R10.64] ;  /* 0x000000240a3c7980 */ /* 0x000762000c101d00 */
[----:B-1----:R-:W-:Y:S01]  /*7910*/  IMAD R3, R18, 0x60, R19 ;  /* 0x0000006012037824 */ /* 0x002fe200078e0213 */
[----:B------:R-:W-:-:S02]  /*7920*/  UIMAD.WIDE.U32 UR6, UR15, UR8, URZ ;  /* 0x000000080f0672a5 */ /* 0x000fc4000f8e003f */
[----:B------:R1:W5:Y:S01]  /*7930*/  LD.E.128 R24, desc[UR36][R8.64] ;  /* 0x0000002408187980 */ /* 0x000362000c101d00 */
[----:B------:R-:W-:Y:S01]  /*7940*/  UIMAD UR5, UR15, UR9, UR5 ;  /* 0x000000090f0572a4 */ /* 0x000fe2000f8e0205 */
[----:B---3--:R-:W-:Y:S01]  /*7950*/  IMAD R10, R48, 0xc0, R3 ;  /* 0x000000c0300a7824 */ /* 0x008fe200078e0203 */
[----:B------:R-:W-:Y:S01]  /*7960*/  UIMAD UR8, UR16, UR10, URZ ;  /* 0x0000000a100872a4 */ /* 0x000fe2000f8e023f */
[----:B------:R3:W5:Y:S02]  /*7970*/  LD.E.128 R12, desc[UR36][R20.64] ;  /* 0x00000024140c7980 */ /* 0x000764000c101d00 */
[----:B0-----:R-:W-:Y:S01]  /*7980*/  @P2 IMAD.HI.U32 R0, R10, R37, RZ ;  /* 0x000000250a002227 */ /* 0x001fe200078e00ff */
[----:B------:R-:W-:Y:S01]  /*7990*/  UIADD3 UR7, UR7, UR5, URZ ;  /* 0x0000000507077290 */ /* 0x000fe2000fffe03f */
[----:B------:R-:W5:Y:S02]  /*79a0*/  LD.E.128 R52, desc[UR36][R32.64] ;  /* 0x0000002420347980 */ /* 0x000f64000c101d00 */
[----:B------:R-:W-:Y:S01]  /*79b0*/  IMAD.MOV.U32 R3, RZ, RZ, R10 ;  /* 0x000000ffff037224 */ /* 0x000fe200078e000a */
[----:B--2---:R-:W-:Y:S01]  /*79c0*/  @P2 SHF.R.U32.HI R3, RZ, R39, R0 ;  /* 0x00000027ff032219 */ /* 0x004fe20000011600 */
[----:B------:R-:W-:Y:S01]  /*79d0*/  UIMAD UR5, UR44, UR11, UR8 ;  /* 0x0000000b2c0572a4 */ /* 0x000fe2000f8e0208 */
[----:B------:R0:W5:Y:S01]  /*79e0*/  LD.E.128 R4, desc[UR36][R30.64] ;  /* 0x000000241e047980 */ /* 0x000162000c101d00 */
[----:B------:R-:W-:Y:S01]  /*79f0*/  UIMAD.WIDE.U32 UR44, UR44, UR10, UR6 ;  /* 0x0000000a2c2c72a5 */ /* 0x000fe2000f8e0006 */
[--C-:B------:R-:W-:Y:S01]  /*7a00*/  SHF.R.S32.HI R0, RZ, 0x1f, R3.reuse ;  /* 0x0000001fff007819 */ /* 0x100fe20000011403 */
[----:B------:R-:W-:Y:S01]  /*7a10*/  IMAD.MOV R11, RZ, RZ, -R3 ;  /* 0x000000ffff0b7224 */ /* 0x000fe200078e0a03 */
[----:B------:R-:W-:Y:S01]  /*7a20*/  ULDC.64 UR6, c[0x0][0xae0] ;  /* 0x0002b80000067ab9 */ /* 0x000fe20000000a00 */
[----:B------:R-:W-:Y:S01]  /*7a30*/  UIADD3 UR5, UR45, UR5, URZ ;  /* 0x000000052d057290 */ /* 0x000fe2000fffe03f */
[----:B------:R2:W5:Y:S01]  /*7a40*/  LD.E.128 R56, desc[UR36][R28.64] ;  /* 0x000000241c387980 */ /* 0x000562000c101d00 */
[----:B------:R-:W-:-:S02]  /*7a50*/  IMAD R0, R0, UR6, RZ ;  /* 0x0000000600007c24 */ /* 0x000fc4000f8e02ff */
[----:B------:R-:W-:Y:S01]  /*7a60*/  IMAD R11, R34, R11, R10 ;  /* 0x0000000b220b7224 */ /* 0x000fe200078e020a */
[----:B-1----:R-:W-:Y:S01]  /*7a70*/  MOV R8, UR44 ;  /* 0x0000002c00087c02 */ /* 0x002fe20008000f00 */
[----:B------:R-:W-:Y:S01]  /*7a80*/  IMAD.U32 R9, RZ, RZ, UR45 ;  /* 0x0000002dff097e24 */ /* 0x000fe2000f8e00ff */
[----:B------:R-:W-:Y:S01]  /*7a90*/  @!PT LDS RZ, [RZ] ;  /* 0x00000000fffff984 */ /* 0x000fe20000000800 */
[----:B------:R-:W-:Y:S01]  /*7aa0*/  @!PT LDS RZ, [RZ] ;  /* 0x00000000fffff984 */ /* 0x000fe20000000800 */
[----:B------:R-:W-:Y:S01]  /*7ab0*/  @!PT LDS RZ, [RZ] ;  /* 0x00000000fffff984 */ /* 0x000fe20000000800 */
[----:B------:R-:W-:Y:S01]  /*7ac0*/  @!PT LDS RZ, [RZ] ;  /* 0x00000000fffff984 */ /* 0x000fe20000000800 */
[----:B------:R1:W-:Y:S06]  /*7ad0*/  MEMBAR.ALL.CTA ;  /* 0x0000000000007992 */ /* 0x0003ec0000008000 */
[----:B-1----:R-:W1:Y:S01]  /*7ae0*/  FENCE.VIEW.ASYNC.S ;  /* 0x00000000000073c6 */ /* 0x002e620000000000 */
[----:B------:R-:W-:-:S02]  /*7af0*/  IMAD.U32 R9, RZ, RZ, UR5 ;  /* 0x00000005ff097e24 */ /* 0x000fc4000f8e00ff */
[C---:B---3--:R-:W-:Y:S01]  /*7b00*/  IMAD R21, R3.reuse, UR7, R0 ;  /* 0x0000000703157c24 */ /* 0x048fe2000f8e0200 */
[----:B------:R-:W-:Y:S01]  /*7b10*/  SHF.R.S32.HI R0, RZ, 0x1f, R11 ;  /* 0x0000001fff007819 */ /* 0x000fe2000001140b */
[----:B------:R-:W-:Y:S01]  /*7b20*/  IMAD.WIDE.U32 R8, R3, UR6, R8 ;  /* 0x0000000603087c25 */ /* 0x000fe2000f8e0008 */
[----:B------:R-:W-:-:S03]  /*7b30*/  ULDC.64 UR6, c[0x0][0xad8] ;  /* 0x0002b60000067ab9 */ /* 0x000fc60000000a00 */
[----:B------:R-:W-:Y:S02]  /*7b40*/  IMAD R0, R0, UR6, RZ ;  /* 0x0000000600007c24 */ /* 0x000fe4000f8e02ff */
[----:B------:R-:W-:Y:S02]  /*7b50*/  IMAD.IADD R9, R9, 0x1, R21 ;  /* 0x0000000109097824 */ /* 0x000fe400078e0215 */
[C---:B------:R-:W-:Y:S02]  /*7b60*/  IMAD R3, R11.reuse, UR7, R0 ;  /* 0x000000070b037c24 */ /* 0x040fe4000f8e0200 */
[----:B------:R-:W-:Y:S01]  /*7b70*/  IMAD R0, R48, 0xc0, R19 ;  /* 0x000000c030007824 */ /* 0x000fe200078e0213 */
[----:B------:R-:W-:Y:S01]  /*7b80*/  UIADD3 UR4, UR4, 0x19c20, URZ ;  /* 0x00019c2004047890 */ /* 0x000fe2000fffe03f */
[----:B------:R-:W-:Y:S01]  /*7b90*/  IMAD.WIDE.U32 R8, R11, UR6, R8 ;  /* 0x000000060b087c25 */ /* 0x000fe2000f8e0008 */
[----:B------:R-:W-:Y:S02]  /*7ba0*/  UIADD3 UR40, UR40, 0x1, URZ ;  /* 0x0000000128287890 */ /* 0x000fe4000fffe03f */
[----:B------:R-:W-:Y:S01]  /*7bb0*/  ISETP.GE.AND P0, PT, R0, R35, PT ;  /* 0x000000230000720c */ /* 0x000fe20003f06270 */
[----:B------:R-:W-:Y:S01]  /*7bc0*/  ULDC.64 UR6, c[0x0][0xa80] ;  /* 0x0002a00000067ab9 */ /* 0x000fe20000000a00 */
[----:B------:R-:W-:Y:S01]  /*7bd0*/  IMAD.IADD R3, R9, 0x1, R3 ;  /* 0x0000000109037824 */ /* 0x000fe200078e0203 */
[----:B------:R-:W-:Y:S01]  /*7be0*/  UPRMT UR4, URZ, 0x654, UR4 ;  /* 0x000006543f047896 */ /* 0x000fe20008000004 */
[----:B0-----:R-:W-:Y:S01]  /*7bf0*/  LEA R30, P1, R8, UR6, 0x1 ;  /* 0x00000006081e7c11 */ /* 0x001fe2000f8208ff */
[----:B------:R-:W-:-:S03]  /*7c00*/  UISETP.NE.AND UP0, UPT, UR40, 0x2, UPT ;  /* 0x000000022800788c */ /* 0x000fc6000bf05270 */
[----:B------:R-:W-:Y:S01]  /*7c10*/  LEA.HI.X R3, R8, UR7, R3, 0x1, P1 ;  /* 0x0000000708037c11 */ /* 0x000fe200088f0c03 */
[----:B------:R-:W-:Y:S01]  /*7c20*/  USEL UR6, URZ, 0x1, UP0 ;  /* 0x000000013f067887 */ /* 0x000fe20008000000 */
[----:B------:R-:W-:Y:S01]  /*7c30*/  ULDC UR5, c[0x0][0xc] ;  /* 0x0000030000057ab9 */ /* 0x000fe20000000800 */
[----:B------:R-:W-:Y:S01]  /*7c40*/  USEL UR40, UR40, URZ, UP0 ;  /* 0x0000003f28287287 */ /* 0x000fe20008000000 */
[----:B-1----:R2:W0:Y:S01]  /*7c50*/  SHFL.IDX PT, R10, R30, RZ, 0x1c1f ;  /* 0x001c1fff1e0a7589 */ /* 0x00242200000e0000 */
[----:B------:R-:W-:Y:S01]  /*7c60*/  UIADD3 UR42, UR5, UR42, URZ ;  /* 0x0000002a052a7290 */ /* 0x000fe2000fffe03f */
[----:B------:R-:W-:Y:S01]  /*7c70*/  SYNCS.ARRIVE.TRANS64.RED.A1T0 RZ, [UR4], RZ ;  /* 0x000000ffffff79a7 */ /* 0x000fe20008100404 */
[----:B------:R-:W-:Y:S01]  /*7c80*/  ULOP3.LUT UR39, UR39, UR6, URZ, 0x3c, !UPT ;  /* 0x0000000627277292 */ /* 0x000fe2000f8e3c3f */
[----:B------:R2:W1:Y:S01]  /*7c90*/  SHFL.IDX PT, R11, R3, RZ, 0x1c1f ;  /* 0x001c1fff030b7589 */ /* 0x00046200000e0000 */
[----:B------:R-:W-:Y:S04]  /*7ca0*/  BSSY B0, `(.L_x_10529) ;  /* 0x000000e000007945 */ /* 0x000fe80003800000 */
[----:B------:R-:W-:Y:S06]  /*7cb0*/  @P0 BRA `(.L_x_10530) ;  /* 0x0000000000300947 */ /* 0x000fec0003800000 */
[----:B------:R-:W-:Y:S02]  /*7cc0*/  ULDC UR4, c[0x0][0xac8] ;  /* 0x0002b20000047ab9 */ /* 0x000fe40000000800 */
[----:B------:R-:W-:Y:S02]  /*7cd0*/  ISETP.GE.AND P1, PT, R17, UR4, PT ;  /* 0x0000000411007c0c */ /* 0x000fe4000bf26270 */
[----:B------:R-:W-:Y:S02]  /*7ce0*/  ISETP.GE.AND P2, PT, R16, UR4, PT ;  /* 0x0000000410007c0c */ /* 0x000fe4000bf46270 */
[----:B------:R-:W-:-:S09]  /*7cf0*/  ISETP.GE.AND P0, PT, R2, UR4, PT ;  /* 0x0000000402007c0c */ /* 0x000fd2000bf06270 */
[CC--:B0-----:R-:W-:Y:S02]  /*7d00*/  @!P1 LEA R20, P3, R17.reuse, R10.reuse, 0x1 ;  /* 0x0000000a11149211 */ /* 0x0c1fe400078608ff */
[----:B--2---:R-:W-:Y:S02]  /*7d10*/  @!P2 LEA R28, P4, R16, R10, 0x1 ;  /* 0x0000000a101ca211 */ /* 0x004fe400078808ff */
[----:B-1----:R-:W-:Y:S01]  /*7d20*/  @!P0 IMAD.WIDE R8, R2, 0x2, R10 ;  /* 0x0000000202088825 */ /* 0x002fe200078e020a */
[-C--:B------:R-:W-:Y:S02]  /*7d30*/  @!P1 LEA.HI.X R21, R17, R11.reuse, R157, 0x1, P3 ;  /* 0x0000000b11159211 */ /* 0x080fe400018f0c9d */
[----:B------:R-:W-:Y:S02]  /*7d40*/  @!P2 LEA.HI.X R29, R16, R11, R156, 0x1, P4 ;  /* 0x0000000b101da211 */ /* 0x000fe400020f0c9c */
[----:B-----5:R3:W-:Y:S04]  /*7d50*/  @!P0 ST.E.128 desc[UR36][R8.64], R52 ;  /* 0x0000003408008985 */ /* 0x0207e8000c101d24 */
[----:B------:R3:W-:Y:S04]  /*7d60*/  @!P1 ST.E.128 desc[UR36][R20.64], R56 ;  /* 0x0000003814009985 */ /* 0x0007e8000c101d24 */
[----:B------:R3:W-:Y:S02]  /*7d70*/  @!P2 ST.E.128 desc[UR36][R28.64], R60 ;  /* 0x0000003c1c00a985 */ /* 0x0007e4000c101d24 */
.L_x_10530:
[----:B------:R-:W-:Y:S05]  /*7d80*/  BSYNC B0 ;  /* 0x0000000000007941 */ /* 0x000fea0003800000 */
.L_x_10529:
[----:B------:R-:W-:Y:S01]  /*7d90*/  VIADD R0, R0, 0x60 ;  /* 0x0000006000007836 */ /* 0x000fe20000000000 */
[----:B-1----:R1:W4:Y:S01]  /*7da0*/  SHFL.IDX PT, R11, R3, 0x1, 0x1c1f ;  /* 0x003c1f00030b7f89 */ /* 0x00232200000e0000 */
[----:B------:R-:W-:Y:S01]  /*7db0*/  UIADD3 UR38, UR38, 0x1, URZ ;  /* 0x0000000126267890 */ /* 0x000fe2000fffe03f */
[----:B------:R-:W-:Y:S02]  /*7dc0*/  BSSY B0, `(.L_x_10531) ;  /* 0x0000010000007945 */ /* 0x000fe40003800000 */
[----:B------:R-:W-:Y:S01]  /*7dd0*/  ISETP.GE.AND P0, PT, R0, R35, PT ;  /* 0x000000230000720c */ /* 0x000fe20003f06270 */
[----:B0-----:R1:W0:-:S12]  /*7de0*/  SHFL.IDX PT, R10, R30, 0x1, 0x1c1f ;  /* 0x003c1f001e0a7f89 */ /* 0x00121800000e0000 */
[----:B-1----:R-:W-:Y:S05]  /*7df0*/  @P0 BRA `(.L_x_10532) ;  /* 0x0000000000300947 */ /* 0x002fea0003800000 */
[----:B------:R-:W-:Y:S02]  /*7e00*/  ULDC UR4, c[0x0][0xac8] ;  /* 0x0002b20000047ab9 */ /* 0x000fe40000000800 */
[----:B------:R-:W-:Y:S02]  /*7e10*/  ISETP.GE.AND P3, PT, R17, UR4, PT ;  /* 0x0000000411007c0c */ /* 0x000fe4000bf66270 */
[----:B------:R-:W-:Y:S02]  /*7e20*/  ISETP.GE.AND P4, PT, R16, UR4, PT ;  /* 0x0000000410007c0c */ /* 0x000fe4000bf86270 */
[----:B------:R-:W-:-:S09]  /*7e30*/  ISETP.GE.AND P2, PT, R2, UR4, PT ;  /* 0x0000000402007c0c */ /* 0x000fd2000bf46270 */
[CC--:B0--3--:R-:W-:Y:S02]  /*7e40*/  @!P3 LEA R20, P0, R17.reuse, R10.reuse, 0x1 ;  /* 0x0000000a1114b211 */ /* 0x0c9fe400078008ff */
[----:B--2---:R-:W-:Y:S02]  /*7e50*/  @!P4 LEA R28, P1, R16, R10, 0x1 ;  /* 0x0000000a101cc211 */ /* 0x004fe400078208ff */
[----:B----4-:R-:W-:Y:S01]  /*7e60*/  @!P2 IMAD.WIDE R8, R2, 0x2, R10 ;  /* 0x000000020208a825 */ /* 0x010fe200078e020a */
[-C--:B------:R-:W-:Y:S02]  /*7e70*/  @!P3 LEA.HI.X R21, R17, R11.reuse, R157, 0x1, P0 ;  /* 0x0000000b1115b211 */ /* 0x080fe400000f0c9d */
[----:B------:R-:W-:Y:S02]  /*7e80*/  @!P4 LEA.HI.X R29, R16, R11, R156, 0x1, P1 ;  /* 0x0000000b101dc211 */ /* 0x000fe400008f0c9c */
[----:B-----5:R1:W-:Y:S04]  /*7e90*/  @!P2 ST.E.128 desc[UR36][R8.64], R4 ;  /* 0x000000040800a985 */ /* 0x0203e8000c101d24 */
[----:B------:R1:W-:Y:S04]  /*7ea0*/  @!P3 ST.E.128 desc[UR36][R20.64], R12 ;  /* 0x0000000c1400b985 */ /* 0x0003e8000c101d24 */
[----:B------:R1:W-:Y:S02]  /*7eb0*/  @!P4 ST.E.128 desc[UR36][R28.64], R24 ;  /* 0x000000181c00c985 */ /* 0x0003e4000c101d24 */
.L_x_10532:
[----:B------:R-:W-:Y:S05]  /*7ec0*/  BSYNC B0 ;  /* 0x0000000000007941 */ /* 0x000fea0003800000 */
.L_x_10531:
[----:B------:R-:W2:Y:S02]  /*7ed0*/  LDC R0, c[0x0][0xc34] ;  /* 0x00030d00ff007b82 */ /* 0x000ea40000000800 */
[----:B--2---:R-:W-:-:S13]  /*7ee0*/  ISETP.LE.AND P0, PT, R0, UR42, PT ;  /* 0x0000002a00007c0c */ /* 0x004fda000bf03270 */
[----:B------:R-:W-:Y:S05]  /*7ef0*/  @!P0 BRA `(.L_x_10533) ;  /* 0xffffff8c00688947 */ /* 0x000fea000383ffff */
[----:B------:R-:W-:Y:S05]  /*7f00*/  EXIT ;  /* 0x000000000000794d */ /* 0x000fea0003800000 */
.L_x_10503:
[----:B------:R-:W-:-:S08]  /*7f10*/  NOP ;  /* 0x0000000000007918 */ /* 0x000fd00000000000 */
[----:B------:R-:W0:-:S00]  /*7f20*/  USETMAXREG.DEALLOC.CTAPOOL 0x20 ;  /* 0x00000020000079c8 */ /* 0x000e0000080e0500 */
[----:B------:R-:W1:Y:S01]  /*7f30*/  S2UR UR39, SR_CTAID.X ;  /* 0x00000000002779c3 */ /* 0x000e620000002500 */
[----:B------:R-:W-:Y:S01]  /*7f40*/  UMOV UR38, 0x1 ;  /* 0x0000000100267882 */ /* 0x000fe20000000000 */
[----:B0-----:R-:W-:Y:S01]  /*7f50*/  IMAD.MOV.U32 R19, RZ, RZ, RZ ;  /* 0x000000ffff137224 */ /* 0x001fe200078e00ff */
[----:B------:R-:W-:-:S05]  /*7f60*/  MOV R24, 0x1 ;  /* 0x0000000100187802 */ /* 0x000fca0000000f00 */
[----:B------:R-:W1:Y:S02]  /*7f70*/  LDC R2, c[0x0][0xc34] ;  /* 0x00030d00ff027b82 */ /* 0x000e640000000800 */
[----:B-1----:R-:W-:-:S13]  /*7f80*/  ISETP.LE.AND P0, PT, R2, UR39, PT ;  /* 0x0000002702007c0c */ /* 0x002fda000bf03270 */
[----:B------:R-:W-:Y:S05]  /*7f90*/  @P0 BRA `(.L_x_10534) ;  /* 0x0000003800800947 */ /* 0x000fea0003800000 */
[----:B------:R-:W0:Y:S01]  /*7fa0*/  S2R R10, SR_TID.X ;  /* 0x00000000000a7919 */ /* 0x000e220000002100 */
[----:B------:R-:W-:Y:S01]  /*7fb0*/  ULDC.64 UR4, c[0x0][0x418] ;  /* 0x0001060000047ab9 */ /* 0x000fe20000000a00 */
[----:B------:R-:W-:Y:S01]  /*7fc0*/  IMAD.SHL.U32 R7, R0, 0x800, RZ ;  /* 0x0000080000077824 */ /* 0x000fe200078e00ff */
[----:B------:R-:W-:Y:S01]  /*7fd0*/  UISETP.NE.U32.AND UP0, UPT, UR4, URZ, UPT ;  /* 0x0000003f0400728c */ /* 0x000fe2000bf05070 */
[----:B------:R-:W-:Y:S01]  /*7fe0*/  LOP3.LUT R16, R16, 0xfffffffb, RZ, 0xc0, !PT ;  /* 0xfffffffb10107812 */ /* 0x000fe200078ec0ff */
[----:B------:R-:W-:Y:S01]  /*7ff0*/  ULDC.64 UR6, c[0x0][0x2f0] ;  /* 0x0000bc0000067ab9 */ /* 0x000fe20000000a00 */
[----:B------:R-:W-:Y:S01]  /*8000*/  ULDC UR4, c[0x0][0x424] ;  /* 0x0001090000047ab9 */ /* 0x000fe20000000800 */
[----:B------:R-:W-:Y:S01]  /*8010*/  UISETP.NE.AND.EX UP0, UPT, UR5, URZ, UPT, UP0 ;  /* 0x0000003f0500728c */ /* 0x000fe2000bf05300 */
[----:B------:R-:W-:Y:S01]  /*8020*/  MOV R24, 0x1 ;  /* 0x0000000100187802 */ /* 0x000fe20000000f00 */
[----:B------:R-:W-:Y:S01]  /*8030*/  ULDC UR42, c[0x0][0x448] ;  /* 0x00011200002a7ab9 */ /* 0x000fe20000000800 */
[----:B------:R-:W-:Y:S01]  /*8040*/  ULDC UR8, c[0x0][0x2b8] ;  /* 0x0000ae0000087ab9 */ /* 0x000fe20000000800 */
[----:B------:R-:W-:Y:S01]  /*8050*/  USEL UR4, UR4, 0x1, UP0 ;  /* 0x0000000104047887 */ /* 0x000fe20008000000 */
[----:B------:R-:W-:Y:S01]  /*8060*/  IMAD.MOV.U32 R19, RZ, RZ, RZ ;  /* 0x000000ffff137224 */ /* 0x000fe200078e00ff */
[----:B------:R-:W-:Y:S01]  /*8070*/  UMOV UR43, 0x400 ;  /* 0x00000400002b7882 */ /* 0x000fe20000000000 */
[----:B------:R-:W-:-:S02]  /*8080*/  ULOP3.LUT UR48, UR41, 0x2, URZ, 0xfc, !UPT ;  /* 0x0000000229307892 */ /* 0x000fc4000f8efc3f */
[----:B------:R-:W-:Y:S02]  /*8090*/  UIMAD UR40, UR4, UR6, URZ ;  /* 0x00000006042872a4 */ /* 0x000fe4000f8e023f */
[----:B------:R-:W-:Y:S02]  /*80a0*/  ULEA UR43, UR47, UR43, 0x18 ;  /* 0x0000002b2f2b7291 */ /* 0x000fe4000f8ec03f */
[----:B------:R-:W-:Y:S01]  /*80b0*/  UIADD3 UR5, UR40, 0x7f, URZ ;  /* 0x0000007f28057890 */ /* 0x000fe2000fffe03f */
[----:B------:R-:W-:Y:S01]  /*80c0*/  ULDC UR4, c[0x0][0x288] ;  /* 0x0000a20000047ab9 */ /* 0x000fe20000000800 */
[----:B------:R-:W-:Y:S02]  /*80d0*/  ULOP3.LUT UR49, UR41, 0x1, URZ, 0xfc, !UPT ;  /* 0x0000000129317892 */ /* 0x000fe4000f8efc3f */
[----:B------:R-:W-:Y:S02]  /*80e0*/  USHF.R.S32.HI UR6, URZ, 0x1f, UR5 ;  /* 0x0000001f3f067899 */ /* 0x000fe40008011405 */
[----:B------:R-:W-:-:S02]  /*80f0*/  UIMAD UR42, UR42, UR4, URZ ;  /* 0x000000042a2a72a4 */ /* 0x000fc4000f8e023f */
[----:B------:R-:W-:Y:S01]  /*8100*/  ULEA.HI UR6, UR6, UR5, URZ, 0x7 ;  /* 0x0000000506067291 */ /* 0x000fe2000f8f383f */
[----:B------:R-:W-:Y:S01]  /*8110*/  ULDC UR50, c[0x0][0xc] ;  /* 0x0000030000327ab9 */ /* 0x000fe20000000800 */
[C---:B0-----:R-:W-:Y:S01]  /*8120*/  IMAD.SHL.U32 R4, R10.reuse, 0x80, RZ ;  /* 0x000000800a047824 */ /* 0x041fe200078e00ff */
[--C-:B------:R-:W-:Y:S01]  /*8130*/  SHF.R.U32.HI R0, RZ, 0x1, R10.reuse ;  /* 0x00000001ff007819 */ /* 0x100fe2000001160a */
[C---:B------:R-:W-:Y:S01]  /*8140*/  IMAD.SHL.U32 R5, R10.reuse, 0x10, RZ ;  /* 0x000000100a057824 */ /* 0x040fe200078e00ff */
[----:B------:R-:W-:Y:S01]  /*8150*/  ULOP3.LUT UR4, UR6, 0xffffff80, URZ, 0xc0, !UPT ;  /* 0xffffff8006047892 */ /* 0x000fe2000f8ec03f */
[----:B------:R-:W-:Y:S01]  /*8160*/  IMAD.SHL.U32 R8, R10, 0x4, RZ ;  /* 0x000000040a087824 */ /* 0x000fe200078e00ff */
[----:B------:R-:W-:Y:S01]  /*8170*/  LOP3.LUT R2, R4, 0x400, RZ, 0xc0, !PT ;  /* 0x0000040004027812 */ /* 0x000fe200078ec0ff */
[----:B------:R-:W-:Y:S01]  /*8180*/  IMAD.SHL.U32 R9, R10, 0x2, RZ ;  /* 0x000000020a097824 */ /* 0x000fe200078e00ff */
[----:B------:R-:W-:Y:S01]  /*8190*/  LOP3.LUT R3, R0, 0x20, RZ, 0xc0, !PT ;  /* 0x0000002000037812 */ /* 0x000fe200078ec0ff */
[----:B------:R-:W-:Y:S01]  /*81a0*/  UIADD3 UR4, UR4, -0x80, URZ ;  /* 0xffffff8004047890 */ /* 0x000fe2000fffe03f */
[----:B------:R-:W-:Y:S01]  /*81b0*/  LOP3.LUT R25, R2, 0x800, R7, 0xf8, !PT ;  /* 0x0000080002197812 */ /* 0x000fe200078ef807 */
[----:B------:R-:W-:Y:S01]  /*81c0*/  IMAD.SHL.U32 R2, R10, 0x20, RZ ;  /* 0x000000200a027824 */ /* 0x000fe200078e00ff */
[----:B------:R-:W-:Y:S01]  /*81d0*/  LOP3.LUT R7, R3, 0x10, R10, 0xf8, !PT ;  /* 0x0000001003077812 */ /* 0x000fe200078ef80a */
[----:B------:R-:W-:Y:S01]  /*81e0*/  UMOV UR38, URZ ;  /* 0x0000003f00267c82 */ /* 0x000fe20008000000 */
[----:B------:R-:W-:Y:S01]  /*81f0*/  LOP3.LUT R6, R5, 0x90, RZ, 0xc0, !PT ;  /* 0x0000009005067812 */ /* 0x000fe200078ec0ff */
[----:B------:R-:W-:Y:S01]  /*8200*/  ULEA.HI.SX32 UR44, UR6, 0xfffffffe, 0x19 ;  /* 0xfffffffe062c7891 */ /* 0x000fe2000f8fca3f */
[----:B------:R-:W-:-:S02]  /*8210*/  LOP3.LUT R3, R2, 0x80, RZ, 0xc0, !PT ;  /* 0x0000008002037812 */ /* 0x000fc400078ec0ff */
[----:B------:R-:W-:Y:S02]  /*8220*/  LOP3.LUT R2, R2, 0x360, RZ, 0xc0, !PT ;  /* 0x0000036002027812 */ /* 0x000fe400078ec0ff */
[----:B------:R-:W-:Y:S02]  /*8230*/  LOP3.LUT R3, R3, 0x10, R0, 0xf8, !PT ;  /* 0x0000001003037812 */ /* 0x000fe400078ef800 */
[----:B------:R-:W-:Y:S02]  /*8240*/  LOP3.LUT R4, R7, 0x380, R4, 0xf8, !PT ;  /* 0x0000038007047812 */ /* 0x000fe400078ef804 */
[----:B------:R-:W-:Y:S02]  /*8250*/  LOP3.LUT R3, R3, 0x10, R8, 0x78, !PT ;  /* 0x0000001003037812 */ /* 0x000fe400078e7808 */
[--C-:B------:R-:W-:Y:S02]  /*8260*/  LOP3.LUT R2, R2, 0x400, R5.reuse, 0xf8, !PT ;  /* 0x0000040002027812 */ /* 0x100fe400078ef805 */
[----:B------:R-:W-:-:S02]  /*8270*/  LOP3.LUT R4, R4, 0x70, R5, 0x78, !PT ;  /* 0x0000007004047812 */ /* 0x000fc400078e7805 */
[----:B------:R-:W-:Y:S01]  /*8280*/  LOP3.LUT R23, R2, R3, RZ, 0xfc, !PT ;  /* 0x0000000302177212 */ /* 0x000fe200078efcff */
[----:B------:R-:W-:Y:S01]  /*8290*/  IMAD.SHL.U32 R2, R10, 0x40, RZ ;  /* 0x000000400a027824 */ /* 0x000fe200078e00ff */
[----:B------:R-:W-:Y:S02]  /*82a0*/  LOP3.LUT R25, R25, R4, RZ, 0xfc, !PT ;  /* 0x0000000419197212 */ /* 0x000fe400078efcff */
[----:B------:R-:W-:Y:S02]  /*82b0*/  LOP3.LUT R4, R5, 0x10, RZ, 0xc0, !PT ;  /* 0x0000001005047812 */ /* 0x000fe400078ec0ff */
[----:B------:R-:W-:Y:S02]  /*82c0*/  LOP3.LUT R6, R6, 0x10, R9, 0x78, !PT ;  /* 0x0000001006067812 */ /* 0x000fe400078e7809 */
[----:B------:R-:W-:Y:S02]  /*82d0*/  LOP3.LUT R3, R2, 0x40, RZ, 0xc0, !PT ;  /* 0x0000004002037812 */ /* 0x000fe400078ec0ff */
[----:B------:R-:W-:-:S02]  /*82e0*/  LOP3.LUT R2, R4, 0x20, RZ, 0xfc, !PT ;  /* 0x0000002004027812 */ /* 0x000fc400078efcff */
[----:B------:R-:W-:Y:S01]  /*82f0*/  LOP3.LUT R8, R6, 0x760, R5, 0xf8, !PT ;  /* 0x0000076006087812 */ /* 0x000fe200078ef805 */
[----:B------:R-:W-:Y:S01]  /*8300*/  VIADD R6, R25, 0x40 ;  /* 0x0000004019067836 */ /* 0x000fe20000000000 */
[----:B------:R-:W-:Y:S02]  /*8310*/  LOP3.LUT R7, R0, 0x3f, RZ, 0xc0, !PT ;  /* 0x0000003f00077812 */ /* 0x000fe400078ec0ff */
[----:B------:R-:W-:Y:S01]  /*8320*/  LOP3.LUT R5, R3, 0x3f, R0, 0xf8, !PT ;  /* 0x0000003f03057812 */ /* 0x000fe200078ef800 */
[----:B------:R-:W-:Y:S01]  /*8330*/  IMAD.U32 R0, RZ, RZ, UR4 ;  /* 0x00000004ff007e24 */ /* 0x000fe2000f8e00ff */
[----:B------:R-:W-:Y:S01]  /*8340*/  ISETP.GE.AND P0, PT, R2, UR7, PT ;  /* 0x0000000702007c0c */ /* 0x000fe2000bf06270 */
[----:B------:R0:W-:Y:S01]  /*8350*/  STL [R1], R8 ;  /* 0x0000000801007387 */ /* 0x0001e20000100800 */
[----:B------:R-:W-:Y:S02]  /*8360*/  ISETP.GE.AND P2, PT, R4, UR7, PT ;  /* 0x0000000704007c0c */ /* 0x000fe4000bf46270 */
[----:B------:R-:W-:-:S02]  /*8370*/  IADD3 R0, -R7, UR40, -R0 ;  /* 0x0000002807007c10 */ /* 0x000fc4000fffe900 */
[----:B------:R-:W-:Y:S02]  /*8380*/  LOP3.LUT P3, RZ, R10, 0x4, RZ, 0xc0, !PT ;  /* 0x000000040aff7812 */ /* 0x000fe4000786c0ff */
[C---:B------:R-:W-:Y:S02]  /*8390*/  ISETP.LT.OR P5, PT, R0.reuse, 0x1, P2 ;  /* 0x000000010000780c */ /* 0x040fe400017a1670 */
[----:B------:R-:W-:Y:S01]  /*83a0*/  ISETP.LT.OR P4, PT, R0, 0x41, P2 ;  /* 0x000000410000780c */ /* 0x000fe20001781670 */
[----:B0-----:R-:W-:Y:S01]  /*83b0*/  VIADD R8, R8, UR43 ;  /* 0x0000002b08087c36 */ /* 0x001fe20008000000 */
[----:B------:R-:W-:Y:S02]  /*83c0*/  ISETP.GE.AND P1, PT, R2, UR7, PT ;  /* 0x0000000702007c0c */ /* 0x000fe4000bf26270 */
[----:B------:R-:W-:Y:S02]  /*83d0*/  @P0 LOP3.LUT R16, R16, 0x4, RZ, 0xfc, !PT ;  /* 0x0000000410100812 */ /* 0x000fe400078efcff */
[----:B------:R-:W-:Y:S01]  /*83e0*/  LOP3.LUT R3, R4, 0x40, RZ, 0xfc, !PT ;  /* 0x0000004004037812 */ /* 0x000fe200078efcff */
[----:B------:R-:W-:Y:S01]  /*83f0*/  STL [R1+0x14], R8 ;  /* 0x0000140801007387 */ /* 0x000fe20000100800 */
[----:B------:R-:W-:Y:S01]  /*8400*/  LOP3.LUT R16, R16, 0xffffefff, RZ, 0xc0, !PT ;  /* 0xffffefff10107812 */ /* 0x000fe200078ec0ff */
[----:B------:R-:W-:Y:S01]  /*8410*/  @P3 VIADD R6, R25, 0xffffffc0 ;  /* 0xffffffc019063836 */ /* 0x000fe20000000000 */
[----:B------:R-:W-:Y:S01]  /*8420*/  ISETP.LT.OR P3, PT, R0, 0x1, P1 ;  /* 0x000000010000780c */ /* 0x000fe20000f61670 */
[----:B------:R-:W-:Y:S01]  /*8430*/  STL [R1+0xc], R0 ;  /* 0x00000c0001007387 */ /* 0x000fe20000100800 */
[----:B------:R-:W-:-:S02]  /*8440*/  @P5 LOP3.LUT R16, R16, 0x1000, RZ, 0xfc, !PT ;  /* 0x0000100010105812 */ /* 0x000fc400078efcff */
[----:B------:R-:W-:Y:S01]  /*8450*/  ISETP.LT.OR P2, PT, R0, 0x41, P1 ;  /* 0x000000410000780c */ /* 0x000fe20000f41670 */
[----:B------:R0:W-:Y:S01]  /*8460*/  STL [R1+0x8], R6 ;  /* 0x0000080601007387 */ /* 0x0001e20000100800 */
[----:B------:R-:W-:Y:S02]  /*8470*/  LOP3.LUT R16, R16, 0xffff7fff, RZ, 0xc0, !PT ;  /* 0xffff7fff10107812 */ /* 0x000fe400078ec0ff */
[----:B------:R-:W-:Y:S02]  /*8480*/  ISETP.GE.AND P0, PT, R3, UR7, PT ;  /* 0x0000000703007c0c */ /* 0x000fe4000bf06270 */
[----:B------:R-:W-:Y:S02]  /*8490*/  @P4 LOP3.LUT R16, R16, 0x8000, RZ, 0xfc, !PT ;  /* 0x0000800010104812 */ /* 0x000fe400078efcff */
[----:B------:R-:W-:Y:S02]  /*84a0*/  ISETP.LT.OR P1, PT, R0, 0x1, P0 ;  /* 0x000000010000780c */ /* 0x000fe40000721670 */
[----:B------:R-:W-:-:S02]  /*84b0*/  LOP3.LUT R16, R16, 0xfffff7ff, RZ, 0xc0, !PT ;  /* 0xfffff7ff10107812 */ /* 0x000fc400078ec0ff */
[----:B------:R-:W-:Y:S02]  /*84c0*/  ISETP.LT.OR P0, PT, R0, 0x41, P0 ;  /* 0x000000410000780c */ /* 0x000fe40000701670 */
[----:B------:R-:W-:Y:S02]  /*84d0*/  @P3 LOP3.LUT R16, R16, 0x800, RZ, 0xfc, !PT ;  /* 0x0000080010103812 */ /* 0x000fe400078efcff */
[----:B------:R-:W-:Y:S02]  /*84e0*/  LOP3.LUT R5, R5, UR4, RZ, 0xfc, !PT ;  /* 0x0000000405057c12 */ /* 0x000fe4000f8efcff */
[----:B------:R-:W-:Y:S02]  /*84f0*/  LOP3.LUT R16, R16, 0xffffbfff, RZ, 0xc0, !PT ;  /* 0xffffbfff10107812 */ /* 0x000fe400078ec0ff */
[----:B------:R-:W-:Y:S01]  /*8500*/  LOP3.LUT R7, R23, 0x1800, RZ, 0xfc, !PT ;  /* 0x0000180017077812 */ /* 0x000fe200078efcff */
[----:B------:R1:W-:Y:S01]  /*8510*/  STL [R1+0x10], R5 ;  /* 0x0000100501007387 */ /* 0x0003e20000100800 */
[----:B------:R-:W-:-:S02]  /*8520*/  @P2 LOP3.LUT R16, R16, 0x4000, RZ, 0xfc, !PT ;  /* 0x0000400010102812 */ /* 0x000fc400078efcff */
[----:B------:R-:W-:Y:S02]  /*8530*/  ISETP.GE.AND P2, PT, R3, UR7, PT ;  /* 0x0000000703007c0c */ /* 0x000fe4000bf46270 */
[----:B------:R-:W-:Y:S02]  /*8540*/  LOP3.LUT R16, R16, 0xfffffbff, RZ, 0xc0, !PT ;  /* 0xfffffbff10107812 */ /* 0x000fe400078ec0ff */
[----:B0-----:R-:W-:Y:S02]  /*8550*/  LOP3.LUT R6, R23, 0x2800, RZ, 0xfc, !PT ;  /* 0x0000280017067812 */ /* 0x001fe400078efcff */
[----:B------:R-:W-:Y:S02]  /*8560*/  @P1 LOP3.LUT R16, R16, 0x400, RZ, 0xfc, !PT ;  /* 0x0000040010101812 */ /* 0x000fe400078efcff */
[----:B------:R-:W-:Y:S02]  /*8570*/  ISETP.GE.AND P1, PT, R3, UR8, PT ;  /* 0x0000000803007c0c */ /* 0x000fe4000bf26270 */
[----:B------:R-:W-:-:S04]  /*8580*/  LOP3.LUT R16, R16, 0xffffdfff, RZ, 0xc0, !PT ;  /* 0xffffdfff10107812 */ /* 0x000fc800078ec0ff */
[----:B------:R-:W-:Y:S02]  /*8590*/  @P0 LOP3.LUT R16, R16, 0x2000, RZ, 0xfc, !PT ;  /* 0x0000200010100812 */ /* 0x000fe400078efcff */
[----:B------:R-:W-:Y:S02]  /*85a0*/  ISETP.GE.AND P0, PT, R2, UR8, PT ;  /* 0x0000000802007c0c */ /* 0x000fe4000bf06270 */
[----:B------:R-:W-:-:S11]  /*85b0*/  LOP3.LUT R16, R16, 0xfffffeff, RZ, 0xc0, !PT ;  /* 0xfffffeff10107812 */ /* 0x000fd600078ec0ff */
        /* <DEDUP_REMOVED lines=17> */
.L_x_10586:
[----:B------:R-:W-:Y:S01]  /*86d0*/  ULDC UR4, c[0x0][0xc38] ;  /* 0x00030e0000047ab9 */ /* 0x000fe20000000800 */
[----:B------:R-:W-:Y:S01]  /*86e0*/  ULDC.64 UR8, c[0x0][0xa28] ;  /* 0x00028a0000087ab9 */ /* 0x000fe20000000a00 */
[----:B------:R-:W-:Y:S01]  /*86f0*/  UISETP.NE.AND UP0, UPT, UR4, 0x1, UPT ;  /* 0x000000010400788c */ /* 0x000fe2000bf05270 */
[----:B0-----:R0:W-:Y:S01]  /*8700*/  STL [R1+0x4], RZ ;  /* 0x000004ff01007387 */ /* 0x0011e20000100800 */
        /* <DEDUP_REMOVED lines=22> */
.L_x_10535:
[----:B------:R-:W-:-:S13]  /*8870*/  PLOP3.LUT P0, PT, PT, PT, UP0, 0x80, 0x0 ;  /* 0x000000000000781c */ /* 0x000fda0003f0f008 */
[----:B------:R-:W-:Y:S05]  /*8880*/  @!P0 BRA `(.L_x_10536) ;  /* 0x0000000000408947 */ /* 0x000fea0003800000 */
[----:B------:R-:W-:Y:S01]  /*8890*/  MOV R2, 0x0 ;  /* 0x0000000000027802 */ /* 0x000fe20000000f00 */
[----:B------:R-:W-:Y:S01]  /*88a0*/  ULDC.64 UR6, c[0x4][0x1b0] ;  /* 0x01006c0000067ab9 */ /* 0x000fe20000000a00 */
[----:B------:R-:W-:Y:S01]  /*88b0*/  ULDC.64 UR8, c[0x4][0x1b8] ;  /* 0x01006e0000087ab9 */ /* 0x000fe20000000a00 */
[----:B------:R-:W-:Y:S01]  /*88c0*/  ULDC.64 UR4, c[0x4][0x40] ;  /* 0x0100100000047ab9 */ /* 0x000fe20000000a00 */
[----:B------:R-:W-:Y:S01]  /*88d0*/  MOV R4, UR6 ;  /* 0x0000000600047c02 */ /* 0x000fe20008000f00 */
[----:B------:R-:W-:Y:S01]  /*88e0*/  IMAD.U32 R5, RZ, RZ, UR7 ;  /* 0x00000007ff057e24 */ /* 0x000fe2000f8e00ff */
[----:B------:R-:W1:Y:S01]  /*88f0*/  LDC.64 R2, c[0x4][R2] ;  /* 0x0100000002027b82 */ /* 0x000e620000000a00 */
        /* <DEDUP_REMOVED lines=8> */
[----:B01----:R-:W-:Y:S05]  /*8980*/  CALL.ABS.NOINC R2 ;  /* 0x0000000002007343 */ /* 0x003fea0003c00000 */
.L_x_10536:
        /* <DEDUP_REMOVED lines=22> */
.L_x_10537:
        /* <DEDUP_REMOVED lines=20> */
.L_x_10538:
        /* <DEDUP_REMOVED lines=18> */
.L_x_10539:
        /* <DEDUP_REMOVED lines=8> */
[----:B------:R-:W-:Y:S01]  /*8dd0*/  MOV R2, UR4 ;  /* 0x0000000400027c02 */ /* 0x000fe20008000f00 */
[----:B------:R-:W-:-:S05]  /*8de0*/  IMAD.U32 R3, RZ, RZ, UR5 ;  /* 0x00000005ff037e24 */ /* 0x000fca000f8e00ff */
[----:B------:R2:W5:Y:S01]  /*8df0*/  @P0 LDG.E R27, desc[UR36][R2.64] ;  /* 0x00000024021b0981 */ /* 0x000562000c1e1900 */
[----:B------:R-:W-:-:S03]  /*8e00*/  UMOV UR4, 0xffffffff ;  /* 0xffffffff00047882 */ /* 0x000fc60000000000 */
[----:B------:R-:W-:Y:S05]  /*8e10*/  BRA.DIV UR4, `(.L_x_10540) ;  /* 0x0000003204347947 */ /* 0x000fea000b800000 */
.L_x_10603:
[----:B--2---:R-:W2:Y:S04]  /*8e20*/  LDL R2, [R1+0x10] ;  /* 0x0000100001027983 */ /* 0x004ea80000100800 */
[----:B0-----:R-:W3:Y:S01]  /*8e30*/  LDL R0, [R1+0x4] ;  /* 0x0000040001007983 */ /* 0x001ee20000100800 */
[----:B-1----:R-:W-:-:S13]  /*8e40*/  ISETP.NE.AND P1, PT, R10, 0x1, PT ;  /* 0x000000010a00780c */ /* 0x002fda0003f25270 */
[----:B------:R-:W0:Y:S08]  /*8e50*/  @P1 LDC R5, c[0x0][0x434] ;  /* 0x00010d00ff051b82 */ /* 0x000e300000000800 */
[----:B------:R-:W1:Y:S01]  /*8e60*/  @P1 LDC R7, c[0x0][0x438] ;  /* 0x00010e00ff071b82 */ /* 0x000e620000000800 */
[----:B-----5:R-:W-:Y:S02]  /*8e70*/  SHF.R.S32.HI R29, RZ, 0x1f, R27 ;  /* 0x0000001fff1d7819 */ /* 0x020fe4000001141b */
[----:B------:R-:W-:-:S04]  /*8e80*/  LOP3.LUT R16, R16, 0xffffffef, RZ, 0xc0, !PT ;  /* 0xffffffef10107812 */ /* 0x000fc800078ec0ff */
[----:B------:R-:W-:Y:S01]  /*8e90*/  @P1 LOP3.LUT R16, R16, 0x10, RZ, 0xfc, !PT ;  /* 0x0000001010101812 */ /* 0x000fe200078efcff */
[----:B------:R-:W-:-:S03]  /*8ea0*/  IMAD R17, RZ, RZ, -UR46 ;  /* 0x8000002eff117e24 */ /* 0x000fc6000f8e02ff */
[----:B------:R-:W-:Y:S02]  /*8eb0*/  LOP3.LUT R16, R16, 0xfffffffe, RZ, 0xc0, !PT ;  /* 0xfffffffe10107812 */ /* 0x000fe400078ec0ff */
[C---:B--2---:R-:W-:Y:S01]  /*8ec0*/  ISETP.GE.AND P0, PT, R2.reuse, UR40, PT ;  /* 0x0000002802007c0c */ /* 0x044fe2000bf06270 */
[----:B---3--:R-:W-:-:S04]  /*8ed0*/  IMAD.IADD R0, R2, 0x1, R0 ;  /* 0x0000000102007824 */ /* 0x008fc800078e0200 */
[----:B0-----:R-:W-:-:S08]  /*8ee0*/  @P1 IMAD.HI.U32 R4, R0, R5, RZ ;  /* 0x0000000500041227 */ /* 0x001fd000078e00ff */
[----:B------:R-:W0:Y:S01]  /*8ef0*/  @!P0 LDC.64 R2, c[0x0][0x428] ;  /* 0x00010a00ff028b82 */ /* 0x000e220000000a00 */
[----:B------:R-:W-:Y:S01]  /*8f00*/  IMAD.MOV.U32 R8, RZ, RZ, R0 ;  /* 0x000000ffff087224 */ /* 0x000fe200078e0000 */
[----:B-1----:R-:W-:-:S06]  /*8f10*/  @P1 SHF.R.U32.HI R8, RZ, R7, R4 ;  /* 0x00000007ff081219 */ /* 0x002fcc0000011604 */
[----:B------:R-:W1:Y:S01]  /*8f20*/  @!P0 LDC.64 R4, c[0x0][0x418] ;  /* 0x00010600ff048b82 */ /* 0x000e620000000a00 */
[--C-:B------:R-:W-:Y:S01]  /*8f30*/  @!P0 SHF.R.S32.HI R7, RZ, 0x1f, R8.reuse ;  /* 0x0000001fff078819 */ /* 0x100fe20000011408 */
[----:B------:R-:W-:Y:S02]  /*8f40*/  @!P0 IMAD.MOV.U32 R6, RZ, RZ, R8 ;  /* 0x000000ffff068224 */ /* 0x000fe400078e0008 */
[----:B0-----:R-:W-:-:S04]  /*8f50*/  @!P0 IMAD R9, R29, R2, RZ ;  /* 0x000000021d098224 */ /* 0x001fc800078e02ff */
[C---:B------:R-:W-:Y:S02]  /*8f60*/  @!P0 IMAD R9, R27.reuse, R3, R9 ;  /* 0x000000031b098224 */ /* 0x040fe400078e0209 */
[----:B------:R-:W-:-:S04]  /*8f70*/  @!P0 IMAD.WIDE.U32 R2, R27, R2, R6 ;  /* 0x000000021b028225 */ /* 0x000fc800078e0006 */
[----:B------:R-:W-:Y:S01]  /*8f80*/  @!P0 IMAD.IADD R9, R3, 0x1, R9 ;  /* 0x0000000103098824 */ /* 0x000fe200078e0209 */
[----:B-1----:R-:W-:-:S04]  /*8f90*/  @!P0 LEA R6, P1, R2, R4, 0x2 ;  /* 0x0000000402068211 */ /* 0x002fc800078210ff */
[----:B------:R-:W-:Y:S02]  /*8fa0*/  @!P0 LEA.HI.X R7, R2, R5, R9, 0x2, P1 ;  /* 0x0000000502078211 */ /* 0x000fe400008f1409 */
[----:B------:R-:W0:Y:S01]  /*8fb0*/  LDC R2, c[0x0][0xc44] ;  /* 0x00031100ff027b82 */ /* 0x000e220000000800 */
[----:B------:R-:W-:Y:S01]  /*8fc0*/  IMAD.MOV.U32 R5, RZ, RZ, RZ ;  /* 0x000000ffff057224 */ /* 0x000fe200078e00ff */
[----:B------:R-:W-:-:S05]  /*8fd0*/  IADD3 R3, -R8, RZ, RZ ;  /* 0x000000ff08037210 */ /* 0x000fca0007ffe1ff */
[----:B------:R1:W5:Y:S01]  /*8fe0*/  @!P0 LDG.E R5, desc[UR36][R6.64] ;  /* 0x0000002406058981 */ /* 0x000362000c1e1900 */
[----:B0-----:R-:W-:Y:S02]  /*8ff0*/  IMAD R17, R2, R17, UR45 ;  /* 0x0000002d02117e24 */ /* 0x001fe4000f8e0211 */
[----:B------:R-:W-:-:S05]  /*9000*/  IMAD.U32 R2, RZ, RZ, UR48 ;  /* 0x00000030ff027e24 */ /* 0x000fca000f8e00ff */
[----:B------:R-:W-:Y:S01]  /*9010*/  ISETP.NE.AND P2, PT, R2, 0x3, PT ;  /* 0x000000030200780c */ /* 0x000fe20003f45270 */
[----:B-1----:R-:W-:Y:S01]  /*9020*/  IMAD R6, R10, R3, R0 ;  /* 0x000000030a067224 */ /* 0x002fe200078e0200 */
[----:B------:R-:W-:-:S11]  /*9030*/  SHF.R.S32.HI R28, RZ, 0x1f, R17 ;  /* 0x0000001fff1c7819 */ /* 0x000fd60000011411 */
[----:B------:R-:W-:Y:S01]  /*9040*/  @P2 LOP3.LUT R16, R16, 0x1, RZ, 0xfc, !PT ;  /* 0x0000000110102812 */ /* 0x000fe200078efcff */
[----:B------:R-:W-:Y:S06]  /*9050*/  @!P2 BRA `(.L_x_10541) ;  /* 0x000000000004a947 */ /* 0x000fec0003800000 */
[----:B------:R-:W-:Y:S01]  /*9060*/  BPT.TRAP 0x1 ;  /* 0x000000040000795c */ /* 0x000fe20000300000 */
.L_x_10541:
[----:B------:R-:W-:Y:S01]  /*9070*/  LEA R4, R19, UR43, 0x3 ;  /* 0x0000002b13047c11 */ /* 0x000fe2000f8e18ff */
[----:B------:R-:W-:Y:S01]  /*9080*/  BSSY B0, `(.L_x_10542) ;  /* 0x0000005000007945 */ /* 0x000fe20003800000 */
[----:B------:R-:W-:Y:S02]  /*9090*/  SHF.L.U32 R20, R24, 0x1f, RZ ;  /* 0x0000001f18147819 */ /* 0x000fe400000006ff */
[----:B------:R-:W-:Y:S02]  /*90a0*/  SHF.R.S32.HI R10, RZ, 0x1f, R6 ;  /* 0x0000001fff0a7819 */ /* 0x000fe40000011406 */
[----:B------:R-:W0:Y:S02]  /*90b0*/  SYNCS.PHASECHK.TRANS64.TRYWAIT P0, [R4+URZ+0x19c80], R20 ;  /* 0x019c8014040075a7 */ /* 0x000e24000800017f */
[----:B0-----:R-:W-:Y:S05]  /*90c0*/  @!P0 BRA `(.L_x_10543) ;  /* 0x0000002c00b48947 */ /* 0x001fea0003800000 */
.L_x_10604:
[----:B------:R-:W-:Y:S05]  /*90d0*/  BSYNC B0 ;  /* 0x0000000000007941 */ /* 0x000fea0003800000 */
.L_x_10542:
        /* <DEDUP_REMOVED lines=19> */
[----:B------:R-:W-:Y:S01]  /*9210*/  IADD3 R7, P0, R2, UR6, RZ ;  /* 0x0000000602077c10 */ /* 0x000fe2000ff1e0ff */
[----:B-1----:R-:W-:-:S03]  /*9220*/  IMAD.SHL.U32 R21, R11, 0x10, RZ ;  /* 0x000000100b157824 */ /* 0x002fc600078e00ff */
[----:B------:R-:W-:Y:S02]  /*9230*/  IADD3.X R8, R3, UR7, R8, P0, !PT ;  /* 0x0000000703087c10 */ /* 0x000fe400087fe408 */
[----:B------:R-:W-:Y:S01]  /*9240*/  LOP3.LUT R21, R21, 0x10, RZ, 0xc0, !PT ;  /* 0x0000001015157812 */ /* 0x000fe200078ec0ff */
[----:B--2---:R-:W-:Y:S01]  /*9250*/  IMAD R9, R19, 0x3000, R9 ;  /* 0x0000300013097824 */ /* 0x004fe200078e0209 */
[----:B------:R-:W-:Y:S06]  /*9260*/  BRA.DIV UR4, `(.L_x_10544) ;  /* 0x0000002e04607947 */ /* 0x000fec000b800000 */
[----:B------:R-:W1:Y:S01]  /*9270*/  SHFL.IDX PT, R2, R7, RZ, 0x1e1f ;  /* 0x001e1fff07027589 */ /* 0x000e6200000e0000 */
[C---:B------:R-:W-:Y:S02]  /*9280*/  LOP3.LUT P3, RZ, R16.reuse, 0x1000, RZ, 0xc0, !PT ;  /* 0x0000100010ff7812 */ /* 0x040fe4000786c0ff */
[C---:B------:R-:W-:Y:S01]  /*9290*/  LOP3.LUT P2, RZ, R16.reuse, 0x800, RZ, 0xc0, !PT ;  /* 0x0000080010ff7812 */ /* 0x040fe2000784c0ff */
[----:B------:R-:W2:Y:S01]  /*92a0*/  SHFL.IDX PT, R0, R8, RZ, 0x1e1f ;  /* 0x001e1fff08007589 */ /* 0x000ea200000e0000 */
[----:B------:R-:W-:-:S03]  /*92b0*/  LOP3.LUT P1, RZ, R16, 0x400, RZ, 0xc0, !PT ;  /* 0x0000040010ff7812 */ /* 0x000fc6000782c0ff */
[----:B------:R-:W3:Y:S01]  /*92c0*/  SHFL.IDX PT, R8, R8, 0x1, 0x1e1f ;  /* 0x003e1f0008087f89 */ /* 0x000ee200000e0000 */
[----:B-1----:R-:W-:-:S05]  /*92d0*/  IADD3 R2, P0, R21, R2, RZ ;  /* 0x0000000215027210 */ /* 0x002fca0007f1e0ff */
[----:B--2---:R-:W-:Y:S02]  /*92e0*/  IMAD.X R3, RZ, RZ, R0, P0 ;  /* 0x000000ffff037224 */ /* 0x004fe400000e0600 */
[----:B------:R-:W-:-:S05]  /*92f0*/  VIADD R0, R9, UR43 ;  /* 0x0000002b09007c36 */ /* 0x000fca0008000000 */
[----:B------:R-:W-:Y:S04]  /*9300*/  LDGSTS.E.BYPASS.LTC128B.128 [R0+0x9000], desc[UR36][R2.64], !P3 ;  /* 0x0900000002007fae */ /* 0x000fe8000d901d64 */
[----:B------:R-:W-:Y:S04]  /*9310*/  LDGSTS.E.BYPASS.LTC128B.128 [R0+0xa000], desc[UR36][R2.64+0x20], !P2 ;  /* 0x0a00002002007fae */ /* 0x000fe8000d101d64 */
[----:B------:R1:W-:Y:S04]  /*9320*/  LDGSTS.E.BYPASS.LTC128B.128 [R0+0xb000], desc[UR36][R2.64+0x40], !P1 ;  /* 0x0b00004002007fae */ /* 0x0003e8000c901d64 */
[----:B-1-3--:R1:W2:Y:S02]  /*9330*/  SHFL.IDX PT, R2, R7, 0x1, 0x1e1f ;  /* 0x003e1f0007027f89 */ /* 0x00a2a400000e0000 */
.L_x_10610:
[C---:B------:R-:W-:Y:S02]  /*9340*/  LOP3.LUT P3, RZ, R16.reuse, 0x8000, RZ, 0xc0, !PT ;  /* 0x0000800010ff7812 */ /* 0x040fe4000786c0ff */
[C---:B------:R-:W-:Y:S02]  /*9350*/  LOP3.LUT P2, RZ, R16.reuse, 0x4000, RZ, 0xc0, !PT ;  /* 0x0000400010ff7812 */ /* 0x040fe4000784c0ff */
[----:B------:R-:W-:Y:S02]  /*9360*/  LOP3.LUT P1, RZ, R16, 0x2000, RZ, 0xc0, !PT ;  /* 0x0000200010ff7812 */ /* 0x000fe4000782c0ff */
        /* <DEDUP_REMOVED lines=10> */
.L_x_10545:
        /* <DEDUP_REMOVED lines=11> */
.L_x_10546:
[----:B------:R2:W-:Y:S01]  /*94c0*/  SYNCS.ARRIVE.TRANS64.A1T0 RZ, [R4+URZ+0x19c70], RZ ;  /* 0x019c70ff04ff79a7 */ /* 0x0005e2000810003f */
[----:B------:R-:W-:Y:S05]  /*94d0*/  @!P2 BRA `(.L_x_10547) ;  /* 0x000000000004a947 */ /* 0x000fea0003800000 */
[----:B------:R-:W-:Y:S01]  /*94e0*/  BPT.TRAP 0x1 ;  /* 0x000000040000795c */ /* 0x000fe20000300000 */
.L_x_10547:
[----:B------:R-:W3:Y:S01]  /*94f0*/  SYNCS.PHASECHK.TRANS64.TRYWAIT P0, [R4+URZ+0x19c40], R20 ;  /* 0x019c4014040075a7 */ /* 0x000ee2000800017f */
[----:B------:R-:W-:Y:S04]  /*9500*/  BSSY B0, `(.L_x_10548) ;  /* 0x0000002000007945 */ /* 0x000fe80003800000 */
[----:B---3--:R-:W-:Y:S05]  /*9510*/  @!P0 BRA `(.L_x_10549) ;  /* 0x0000002c005c8947 */ /* 0x008fea0003800000 */
.L_x_10611:
[----:B------:R-:W-:Y:S05]  /*9520*/  BSYNC B0 ;  /* 0x0000000000007941 */ /* 0x000fea0003800000 */
.L_x_10548:
[----:B------:R4:W5:Y:S01]  /*9530*/  LDL R9, [R1+0xc] ;  /* 0x00000c0001097983 */ /* 0x0009620000100800 */
[----:B------:R-:W-:Y:S01]  /*9540*/  ULDC.64 UR4, c[0x0][0x300] ;  /* 0x0000c00000047ab9 */ /* 0x000fe20000000a00 */
[----:B------:R-:W-:Y:S01]  /*9550*/  ULDC.64 UR6, c[0x0][0x2e8] ;  /* 0x0000ba0000067ab9 */ /* 0x000fe20000000a00 */
[----:B-1----:R-:W-:Y:S01]  /*9560*/  IMAD R7, R10, UR4, RZ ;  /* 0x000000040a077c24 */ /* 0x002fe2000f8e02ff */
[----:B------:R-:W1:Y:S01]  /*9570*/  S2R R8, SR_TID.X ;  /* 0x0000000000087919 */ /* 0x000e620000002100 */
[----:B------:R-:W-:Y:S01]  /*9580*/  IMAD.WIDE.U32 R2, R6, UR4, RZ ;  /* 0x0000000406027c25 */ /* 0x000fe2000f8e00ff */
[C---:B------:R-:W-:Y:S02]  /*9590*/  LOP3.LUT P4, RZ, R16.reuse, 0x8, RZ, 0xc0, !PT ;  /* 0x0000000810ff7812 */ /* 0x040fe4000788c0ff */
[----:B------:R-:W-:Y:S01]  /*95a0*/  LOP3.LUT P3, RZ, R16, 0x4, RZ, 0xc0, !PT ;  /* 0x0000000410ff7812 */ /* 0x000fe2000786c0ff */
[----:B------:R-:W-:Y:S01]  /*95b0*/  IMAD R7, R6, UR5, R7 ;  /* 0x0000000506077c24 */ /* 0x000fe2000f8e0207 */
[----:B------:R-:W-:Y:S01]  /*95c0*/  ULDC.64 UR4, c[0x0][0x310] ;  /* 0x0000c40000047ab9 */ /* 0x000fe20000000a00 */
[----:B------:R-:W-:Y:S01]  /*95d0*/  LOP3.LUT P1, RZ, R16, 0x2, RZ, 0xc0, !PT ;  /* 0x0000000210ff7812 */ /* 0x000fe2000782c0ff */
        /* <DEDUP_REMOVED lines=12> */
[----:B-1----:R-:W-:-:S05]  /*96a0*/  IMAD.SHL.U32 R8, R8, 0x10, RZ ;  /* 0x0000001008087824 */ /* 0x002fca00078e00ff */
[----:B------:R-:W-:Y:S01]  /*96b0*/  LOP3.LUT R8, R8, 0x10, RZ, 0xc0, !PT ;  /* 0x0000001008087812 */ /* 0x000fe200078ec0ff */
[----:B----4-:R-:W-:Y:S06]  /*96c0*/  BRA.DIV UR4, `(.L_x_10550) ;  /* 0x0000002e04047947 */ /* 0x010fec000b800000 */
[----:B------:R-:W1:Y:S01]  /*96d0*/  SHFL.IDX PT, R3, R5, RZ, 0x1e1f ;  /* 0x001e1fff05037589 */ /* 0x000e6200000e0000 */
[----:B-----5:R-:W-:-:S03]  /*96e0*/  ISETP.GE.AND P2, PT, R9, 0x1, PT ;  /* 0x000000010900780c */ /* 0x020fc60003f46270 */
[----:B------:R-:W4:Y:S04]  /*96f0*/  SHFL.IDX PT, R2, R6, RZ, 0x1e1f ;  /* 0x001e1fff06027589 */ /* 0x000f2800000e0000 */
[----:B------:R-:W0:Y:S06]  /*9700*/  SHFL.IDX PT, R6, R6, 0x1, 0x1e1f ;  /* 0x003e1f0006067f89 */ /* 0x000e2c00000e0000 */
        /* <DEDUP_REMOVED lines=8> */
[----:B01----:R1:W4:Y:S02]  /*9790*/  SHFL.IDX PT, R2, R5, 0x1, 0x1e1f ;  /* 0x003e1f0005027f89 */ /* 0x00332400000e0000 */
.L_x_10617:
[----:B------:R-:W-:-:S13]  /*97a0*/  ISETP.GE.AND P2, PT, R9, 0x41, PT ;  /* 0x000000410900780c */ /* 0x000fda0003f46270 */
[----:B----4-:R-:W-:-:S05]  /*97b0*/  @P2 IADD3 R2, P0, R8, R2, RZ ;  /* 0x0000000208022210 */ /* 0x010fca0007f1e0ff */
        /* <DEDUP_REMOVED lines=9> */
.L_x_10551:
        /* <DEDUP_REMOVED lines=11> */
.L_x_10552:
        /* <DEDUP_REMOVED lines=11> */
[----:B0-23--:R-:W-:Y:S01]  /*99b0*/  IMAD.U32 R4, RZ, RZ, UR6 ;  /* 0x00000006ff047e24 */ /* 0x00dfe2000f8e00ff */
[----:B-1----:R-:W-:Y:S01]  /*99c0*/  MOV R5, UR7 ;  /* 0x0000000700057c02 */ /* 0x002fe20008000f00 */
        /* <DEDUP_REMOVED lines=10> */
.L_x_10553:
[----:B------:R4:W5:Y:S01]  /*9a70*/  LDL R10, [R1+0x14] ;  /* 0x00001400010a7983 */ /* 0x0009620000100800 */
[----:B------:R-:W0:Y:S01]  /*9a80*/  LDC R9, c[0x0][0x448] ;  /* 0x00011200ff097b82 */ /* 0x000e220000000800 */
[----:B------:R-:W-:Y:S01]  /*9a90*/  R2UR UR6, R28 ;  /* 0x000000001c0672ca */ /* 0x000fe200000e0000 */
[----:B------:R-:W-:Y:S01]  /*9aa0*/  IMAD R0, RZ, RZ, -UR45 ;  /* 0x8000002dff007e24 */ /* 0x000fe2000f8e02ff */
[----:B------:R-:W3:Y:S01]  /*9ab0*/  S2R R18, SR_TID.X ;  /* 0x0000000000127919 */ /* 0x000ee20000002100 */
[C---:B------:R-:W-:Y:S01]  /*9ac0*/  LOP3.LUT P3, RZ, R16.reuse, 0x200, RZ, 0xc0, !PT ;  /* 0x0000020010ff7812 */ /* 0x040fe2000786c0ff */
[----:B------:R-:W-:Y:S01]  /*9ad0*/  ULDC.64 UR8, c[0x0][0x2d8] ;  /* 0x0000b60000087ab9 */ /* 0x000fe20000000a00 */
[C---:B------:R-:W-:Y:S01]  /*9ae0*/  LOP3.LUT P4, RZ, R16.reuse, 0x100, RZ, 0xc0, !PT ;  /* 0x0000010010ff7812 */ /* 0x040fe2000788c0ff */
[----:B------:R-:W-:Y:S01]  /*9af0*/  ULDC.64 UR10, c[0x0][0x280] ;  /* 0x0000a000000a7ab9 */ /* 0x000fe20000000a00 */
[----:B------:R-:W1:Y:S01]  /*9b00*/  LDC R2, c[0x0][0xc38] ;  /* 0x00030e00ff027b82 */ /* 0x000e620000000800 */
[----:B------:R-:W-:-:S02]  /*9b10*/  LOP3.LUT P5, RZ, R16, 0x80, RZ, 0xc0, !PT ;  /* 0x0000008010ff7812 */ /* 0x000fc400078ac0ff */
[----:B0-----:R-:W-:Y:S02]  /*9b20*/  ISETP.NE.AND P0, PT, R9, 0x1, PT ;  /* 0x000000010900780c */ /* 0x001fe40003f05270 */
[C---:B------:R-:W-:Y:S02]  /*9b30*/  R2UR UR7, R17.reuse ;  /* 0x00000000110772ca */ /* 0x040fe400000e0000 */
[----:B------:R-:W-:Y:S02]  /*9b40*/  R2UR UR4, R17 ;  /* 0x00000000110472ca */ /* 0x000fe400000e0000 */
[----:B---3--:R-:W-:Y:S01]  /*9b50*/  SHF.L.U32 R20, R18, 0x6, RZ ;  /* 0x0000000612147819 */ /* 0x008fe200000006ff */
[----:B-1----:R-:W-:-:S06]  /*9b60*/  IMAD R0, R2, R0, UR39 ;  /* 0x0000002702007e24 */ /* 0x002fcc000f8e0200 */
[----:B--2---:R-:W0:Y:S01]  /*9b70*/  @P0 LDC R4, c[0x0][0x44c] ;  /* 0x00011300ff040b82 */ /* 0x004e220000000800 */
[----:B------:R-:W-:Y:S02]  /*9b80*/  SHF.R.U32.HI R18, RZ, 0x1, R18 ;  /* 0x00000001ff127819 */ /* 0x000fe40000011612 */
[----:B------:R-:W-:Y:S01]  /*9b90*/  LOP3.LUT R20, R20, 0x40, RZ, 0xc0, !PT ;  /* 0x0000004014147812 */ /* 0x000fe200078ec0ff */
[----:B------:R-:W-:-:S03]  /*9ba0*/  UIMAD UR6, UR6, UR8, URZ ;  /* 0x00000008060672a4 */ /* 0x000fc6000f8e023f */
[----:B------:R-:W-:Y:S01]  /*9bb0*/  LOP3.LUT R18, R20, 0x3f, R18, 0xf8, !PT ;  /* 0x0000003f14127812 */ /* 0x000fe200078ef812 */
[----:B------:R-:W1:Y:S01]  /*9bc0*/  @P0 LDC R3, c[0x0][0x450] ;  /* 0x00011400ff030b82 */ /* 0x000e620000000800 */
[----:B------:R-:W-:Y:S02]  /*9bd0*/  UIMAD UR7, UR7, UR9, UR6 ;  /* 0x00000009070772a4 */ /* 0x000fe4000f8e0206 */
[----:B------:R-:W-:Y:S01]  /*9be0*/  USHF.R.S32.HI UR6, URZ, 0x1f, UR46 ;  /* 0x0000001f3f067899 */ /* 0x000fe2000801142e */
[----:B------:R-:W-:Y:S01]  /*9bf0*/  IMAD R7, R0, 0xc0, R18 ;  /* 0x000000c000077824 */ /* 0x000fe200078e0212 */
[----:B------:R-:W-:-:S03]  /*9c00*/  UIMAD.WIDE.U32 UR4, UR4, UR8, URZ ;  /* 0x00000008040472a5 */ /* 0x000fc6000f8e003f */
[----:B------:R-:W-:Y:S02]  /*9c10*/  ULDC.64 UR8, c[0x0][0x2e0] ;  /* 0x0000b80000087ab9 */ /* 0x000fe40000000a00 */
[----:B------:R-:W-:Y:S01]  /*9c20*/  UIMAD UR6, UR6, UR8, URZ ;  /* 0x00000008060672a4 */ /* 0x000fe2000f8e023f */
[----:B------:R-:W-:Y:S01]  /*9c30*/  IMAD.MOV.U32 R2, RZ, RZ, R7 ;  /* 0x000000ffff027224 */ /* 0x000fe200078e0007 */
[----:B------:R-:W-:Y:S01]  /*9c40*/  UIADD3 UR5, UR5, UR7, URZ ;  /* 0x0000000705057290 */ /* 0x000fe2000fffe03f */
[----:B0-----:R-:W-:Y:S01]  /*9c50*/  @P0 IMAD.HI.U32 R4, R7, R4, RZ ;  /* 0x0000000407040227 */ /* 0x001fe200078e00ff */
[----:B------:R-:W-:Y:S02]  /*9c60*/  UIMAD UR6, UR46, UR9, UR6 ;  /* 0x000000092e0672a4 */ /* 0x000fe4000f8e0206 */
[----:B------:R-:W-:-:S03]  /*9c70*/  UIMAD.WIDE.U32 UR4, UR46, UR8, UR4 ;  /* 0x000000082e0472a5 */ /* 0x000fc6000f8e0004 */
[----:B------:R-:W-:Y:S01]  /*9c80*/  ULDC.64 UR8, c[0x0][0x2c8] ;  /* 0x0000b20000087ab9 */ /* 0x000fe20000000a00 */
[----:B-1----:R-:W-:Y:S01]  /*9c90*/  @P0 SHF.R.U32.HI R2, RZ, R3, R4 ;  /* 0x00000003ff020219 */ /* 0x002fe20000011604 */
[----:B------:R-:W-:-:S03]  /*9ca0*/  UIADD3 UR5, UR5, UR6, URZ ;  /* 0x0000000605057290 */ /* 0x000fc6000fffe03f */
[--C-:B------:R-:W-:Y:S01]  /*9cb0*/  SHF.R.S32.HI R5, RZ, 0x1f, R2.reuse ;  /* 0x0000001fff057819 */ /* 0x100fe20000011402 */
[----:B------:R-:W-:Y:S01]  /*9cc0*/  ULDC.64 UR6, c[0x0][0x2d0] ;  /* 0x0000b40000067ab9 */ /* 0x000fe20000000a00 */
[----:B------:R-:W-:Y:S02]  /*9cd0*/  IMAD.MOV R4, RZ, RZ, -R2 ;  /* 0x000000ffff047224 */ /* 0x000fe400078e0a02 */
[----:B------:R-:W-:Y:S02]  /*9ce0*/  IMAD.U32 R6, RZ, RZ, UR6 ;  /* 0x00000006ff067e24 */ /* 0x000fe4000f8e00ff */
[----:B------:R-:W-:Y:S02]  /*9cf0*/  IMAD R5, R5, UR6, RZ ;  /* 0x0000000605057c24 */ /* 0x000fe4000f8e02ff */
[----:B------:R-:W-:Y:S02]  /*9d00*/  IMAD R4, R9, R4, R7 ;  /* 0x0000000409047224 */ /* 0x000fe400078e0207 */
[----:B------:R-:W-:-:S02]  /*9d10*/  IMAD R5, R2, UR7, R5 ;  /* 0x0000000702057c24 */ /* 0x000fc4000f8e0205 */
[----:B------:R-:W-:-:S04]  /*9d20*/  IMAD.WIDE.U32 R2, R2, R6, UR4 ;  /* 0x0000000402027e25 */ /* 0x000fc8000f8e0006 */
[----:B------:R-:W-:Y:S01]  /*9d30*/  IMAD.IADD R3, R3, 0x1, R5 ;  /* 0x0000000103037824 */ /* 0x000fe200078e0205 */
[----:B------:R-:W-:Y:S01]  /*9d40*/  SHF.R.S32.HI R5, RZ, 0x1f, R4 ;  /* 0x0000001fff057819 */ /* 0x000fe20000011404 */
[----:B------:R-:W-:-:S04]  /*9d50*/  IMAD.WIDE.U32 R2, R4, UR8, R2 ;  /* 0x0000000804027c25 */ /* 0x000fc8000f8e0002 */
[----:B------:R-:W-:-:S04]  /*9d60*/  IMAD R5, R5, UR8, RZ ;  /* 0x0000000805057c24 */ /* 0x000fc8000f8e02ff */
[----:B------:R-:W-:Y:S01]  /*9d70*/  IMAD R4, R4, UR9, R5 ;  /* 0x0000000904047c24 */ /* 0x000fe2000f8e0205 */
[----:B------:R-:W-:Y:S02]  /*9d80*/  IADD3 R5, P1, R2, UR10, RZ ;  /* 0x0000000a02057c10 */ /* 0x000fe4000ff3e0ff */
[----:B------:R-:W0:Y:S02]  /*9d90*/  @P0 LDC R2, c[0x0][0x44c] ;  /* 0x00011300ff020b82 */ /* 0x000e240000000800 */
[----:B------:R-:W-:-:S06]  /*9da0*/  IADD3.X R4, R3, UR11, R4, P1, !PT ;  /* 0x0000000b03047c10 */ /* 0x000fcc0008ffe404 */
[----:B------:R-:W1:Y:S01]  /*9db0*/  @P0 LDC R3, c[0x0][0x450] ;  /* 0x00011400ff030b82 */ /* 0x000e620000000800 */
[----:B------:R-:W-:Y:S01]  /*9dc0*/  VIADD R7, R7, 0x80 ;  /* 0x0000008007077836 */ /* 0x000fe20000000000 */
[----:B------:R-:W2:Y:S03]  /*9dd0*/  S2R R20, SR_TID.X ;  /* 0x0000000000147919 */ /* 0x000ea60000002100 */
[----:B0-----:R-:W-:-:S04]  /*9de0*/  @P0 IMAD.HI.U32 R8, R7, R2, RZ ;  /* 0x0000000207080227 */ /* 0x001fc800078e00ff */
[----:B------:R-:W-:Y:S01]  /*9df0*/  IMAD.MOV.U32 R2, RZ, RZ, R7 ;  /* 0x000000ffff027224 */ /* 0x000fe200078e0007 */
[----:B-1----:R-:W-:-:S04]  /*9e00*/  @P0 SHF.R.U32.HI R2, RZ, R3, R8 ;  /* 0x00000003ff020219 */ /* 0x002fc80000011608 */
[----:B------:R-:W-:-:S05]  /*9e10*/  IADD3 R3, -R2, RZ, RZ ;  /* 0x000000ff02037210 */ /* 0x000fca0007ffe1ff */
[----:B------:R-:W-:Y:S01]  /*9e20*/  IMAD R7, R9, R3, R7 ;  /* 0x0000000309077224 */ /* 0x000fe200078e0207 */
[----:B------:R-:W-:-:S05]  /*9e30*/  SHF.R.S32.HI R3, RZ, 0x1f, R2 ;  /* 0x0000001fff037819 */ /* 0x000fca0000011402 */
[----:B------:R-:W-:-:S04]  /*9e40*/  IMAD R3, R3, UR6, RZ ;  /* 0x0000000603037c24 */ /* 0x000fc8000f8e02ff */
[C---:B------:R-:W-:Y:S02]  /*9e50*/  IMAD R8, R2.reuse, UR7, R3 ;  /* 0x0000000702087c24 */ /* 0x040fe4000f8e0203 */
[----:B------:R-:W-:Y:S01]  /*9e60*/  IMAD.WIDE.U32 R2, R2, R6, UR4 ;  /* 0x0000000402027e25 */ /* 0x000fe2000f8e0006 */
[----:B------:R-:W-:-:S03]  /*9e70*/  SHF.R.S32.HI R6, RZ, 0x1f, R7 ;  /* 0x0000001fff067819 */ /* 0x000fc60000011407 */
[----:B------:R-:W-:Y:S02]  /*9e80*/  IMAD.IADD R3, R3, 0x1, R8 ;  /* 0x0000000103037824 */ /* 0x000fe400078e0208 */
[----:B------:R-:W-:Y:S02]  /*9e90*/  IMAD R6, R6, UR8, RZ ;  /* 0x0000000806067c24 */ /* 0x000fe4000f8e02ff */
[----:B------:R-:W-:Y:S01]  /*9ea0*/  IMAD.WIDE.U32 R2, R7, UR8, R2 ;  /* 0x0000000807027c25 */ /* 0x000fe2000f8e0002 */
[----:B------:R-:W-:-:S03]  /*9eb0*/  UMOV UR4, 0xffffffff ;  /* 0xffffffff00047882 */ /* 0x000fc60000000000 */
[----:B------:R-:W-:Y:S01]  /*9ec0*/  IMAD R6, R7, UR9, R6 ;  /* 0x0000000907067c24 */ /* 0x000fe2000f8e0206 */
[----:B------:R-:W-:Y:S01]  /*9ed0*/  IADD3 R7, P0, R2, UR10, RZ ;  /* 0x0000000a02077c10 */ /* 0x000fe2000ff1e0ff */
[----:B--2---:R-:W-:Y:S01]  /*9ee0*/  IMAD.SHL.U32 R18, R20, 0x10, RZ ;  /* 0x0000001014127824 */ /* 0x004fe200078e00ff */
[----:B------:R-:W-:Y:S02]  /*9ef0*/  SHF.R.U32.HI R20, RZ, 0x1, R20 ;  /* 0x00000001ff147819 */ /* 0x000fe40000011614 */
[----:B------:R-:W-:Y:S02]  /*9f00*/  IADD3.X R6, R3, UR11, R6, P0, !PT ;  /* 0x0000000b03067c10 */ /* 0x000fe400087fe406 */
[----:B------:R-:W-:Y:S02]  /*9f10*/  LOP3.LUT R18, R18, 0x10, RZ, 0xc0, !PT ;  /* 0x0000001012127812 */ /* 0x000fe400078ec0ff */
[----:B------:R-:W-:Y:S01]  /*9f20*/  LOP3.LUT R20, R20, 0x3f, RZ, 0xc0, !PT ;  /* 0x0000003f14147812 */ /* 0x000fe200078ec0ff */
[----:B----4-:R-:W-:Y:S06]  /*9f30*/  BRA.DIV UR4, `(.L_x_10554) ;  /* 0x0000002604907947 */ /* 0x010fec000b800000 */
[----:B------:R-:W0:Y:S01]  /*9f40*/  SHFL.IDX PT, R3, R5, RZ, 0x1e1f ;  /* 0x001e1fff05037589 */ /* 0x000e2200000e0000 */
[----:B------:R-:W-:-:S03]  /*9f50*/  IMAD R0, R0, 0xc0, R20 ;  /* 0x000000c000007824 */ /* 0x000fc600078e0214 */
[----:B------:R-:W1:Y:S02]  /*9f60*/  SHFL.IDX PT, R2, R4, RZ, 0x1e1f ;  /* 0x001e1fff04027589 */ /* 0x000e6400000e0000 */
[----:B------:R-:W-:Y:S02]  /*9f70*/  ISETP.GE.AND P1, PT, R0, UR42, PT ;  /* 0x0000002a00007c0c */ /* 0x000fe4000bf26270 */
[----:B------:R-:W2:Y:S04]  /*9f80*/  SHFL.IDX PT, R5, R5, 0x1, 0x1e1f ;  /* 0x003e1f0005057f89 */ /* 0x000ea800000e0000 */
[----:B------:R-:W3:Y:S04]  /*9f90*/  SHFL.IDX PT, R4, R4, 0x1, 0x1e1f ;  /* 0x003e1f0004047f89 */ /* 0x000ee800000e0000 */
[----:B------:R-:W4:Y:S04]  /*9fa0*/  SHFL.IDX PT, R6, R6, RZ, 0x1e1f ;  /* 0x001e1fff06067589 */ /* 0x000f2800000e0000 */
[----:B------:R1:W2:Y:S01]  /*9fb0*/  SHFL.IDX PT, R14, R7, RZ, 0x1e1f ;  /* 0x001e1fff070e7589 */ /* 0x0002a200000e0000 */
[----:B0-----:R-:W-:-:S05]  /*9fc0*/  @!P1 IADD3 R3, P0, R18, R3, RZ ;  /* 0x0000000312039210 */ /* 0x001fca0007f1e0ff */
[----:B-1----:R-:W-:-:S05]  /*9fd0*/  @!P1 IMAD.X R2, RZ, RZ, R2, P0 ;  /* 0x000000ffff029224 */ /* 0x002fca00000e0602 */
[----:B------:R-:W-:-:S04]  /*9fe0*/  @!P1 LOP3.LUT R3, R3, R2, RZ, 0x3c, !PT ;  /* 0x0000000203039212 */ /* 0x000fc800078e3cff */
[----:B------:R-:W-:-:S04]  /*9ff0*/  @!P1 LOP3.LUT R2, R3, R2, RZ, 0x3c, !PT ;  /* 0x0000000203029212 */ /* 0x000fc800078e3cff */
[----:B------:R-:W-:-:S05]  /*a000*/  @!P1 LOP3.LUT R3, R3, R2, RZ, 0x3c, !PT ;  /* 0x0000000203039212 */ /* 0x000fca00078e3cff */
[----:B-----5:R-:W-:Y:S04]  /*a010*/  @!P1 LDGSTS.E.BYPASS.LTC128B.128 [R10+0xf000], desc[UR36][R2.64], !P3 ;  /* 0x0f000000020a9fae */ /* 0x020fe8000d901d64 */
[----:B------:R-:W-:Y:S04]  /*a020*/  @!P1 LDGSTS.E.BYPASS.LTC128B.128 [R10+0x10800], desc[UR36][R2.64+0x20], !P4 ;  /* 0x10800020020a9fae */ /* 0x000fe8000e101d64 */
[----:B------:R0:W-:Y:S02]  /*a030*/  @!P1 LDGSTS.E.BYPASS.LTC128B.128 [R10+0x12000], desc[UR36][R2.64+0x40], !P5 ;  /* 0x12000040020a9fae */ /* 0x0001e4000e901d64 */
[----:B0-----:R-:W-:-:S05]  /*a040*/  VIADD R2, R0, 0x40 ;  /* 0x0000004000027836 */ /* 0x001fca0000000000 */
[----:B------:R-:W-:-:S13]  /*a050*/  ISETP.GE.AND P1, PT, R2, UR42, PT ;  /* 0x0000002a02007c0c */ /* 0x000fda000bf26270 */
[----:B--2---:R-:W-:-:S05]  /*a060*/  @!P1 IADD3 R2, P0, R18, R5, RZ ;  /* 0x0000000512029210 */ /* 0x004fca0007f1e0ff */
[----:B---3--:R-:W-:-:S05]  /*a070*/  @!P1 IMAD.X R3, RZ, RZ, R4, P0 ;  /* 0x000000ffff039224 */ /* 0x008fca00000e0604 */
[----:B------:R0:W-:Y:S04]  /*a080*/  @!P1 LDGSTS.E.BYPASS.LTC128B.128 [R10+0xf800], desc[UR36][R2.64], !P3 ;  /* 0x0f800000020a9fae */ /* 0x0001e8000d901d64 */
[----:B------:R0:W-:Y:S04]  /*a090*/  @!P1 LDGSTS.E.BYPASS.LTC128B.128 [R10+0x11000], desc[UR36][R2.64+0x20], !P4 ;  /* 0x11000020020a9fae */ /* 0x0001e8000e101d64 */
[----:B----4-:R0:W-:Y:S02]  /*a0a0*/  @!P1 LDGSTS.E.BYPASS.LTC128B.128 [R10+0x12800], desc[UR36][R2.64+0x40], !P5 ;  /* 0x12800040020a9fae */ /* 0x0101e4000e901d64 */
.L_x_10624:
[----:B------:R-:W-:Y:S01]  /*a0b0*/  VIADD R0, R0, 0x80 ;  /* 0x0000008000007836 */ /* 0x000fe20000000000 */
[----:B------:R-:W-:Y:S04]  /*a0c0*/  BSSY B0, `(.L_x_10555) ;  /* 0x000000b000007945 */ /* 0x000fe80003800000 */
[----:B------:R-:W-:-:S13]  /*a0d0*/  ISETP.GE.AND P0, PT, R0, UR42, PT ;  /* 0x0000002a00007c0c */ /* 0x000fda000bf06270 */
        /* <DEDUP_REMOVED lines=9> */
.L_x_10556:
[----:B------:R-:W-:Y:S05]  /*a170*/  BSYNC B0 ;  /* 0x0000000000007941 */ /* 0x000fea0003800000 */
.L_x_10555:
[----:B------:R-:W-:Y:S01]  /*a180*/  NOP ;  /* 0x0000000000007918 */ /* 0x000fe20000000000 */
[----:B------:R-:W-:Y:S01]  /*a190*/  SYNCS.ARRIVE.TRANS64.RED.A0T1 RZ, [UR43+0x19c00], RZ ;  /* 0x019c00ffffff79a7 */ /* 0x000fe2000820042b */
[----:B------:R-:W-:Y:S01]  /*a1a0*/  ARRIVES.LDGSTSBAR.64.TRANSCNT [UR43+0x19c00] ;  /* 0x019c0000ff0079b0 */ /* 0x000fe20008000aab */
[----:B------:R-:W-:Y:S01]  /*a1b0*/  NOP ;  /* 0x0000000000007918 */ /* 0x000fe20000000000 */
[----:B------:R-:W-:Y:S01]  /*a1c0*/  ULOP3.LUT UR4, UR38, 0x1, URZ, 0xc, !UPT ;  /* 0x0000000126047892 */ /* 0x000fe2000f8e0c3f */
[----:B------:R-:W-:Y:S05]  /*a1d0*/  SYNCS.ARRIVE.TRANS64.A1T0 RZ, [UR43+0x19c00], RZ ;  /* 0x019c00ffffff79a7 */ /* 0x000fea000810002b */
[----:B01----:R-:W-:-:S04]  /*a1e0*/  MOV R3, UR4 ;  /* 0x0000000400037c02 */ /* 0x003fc80008000f00 */
[----:B------:R-:W-:-:S04]  /*a1f0*/  SHF.L.U32 R3, R3, 0x1f, RZ ;  /* 0x0000001f03037819 */ /* 0x000fc800000006ff */
[----:B------:R-:W0:Y:S02]  /*a200*/  SYNCS.PHASECHK.TRANS64.TRYWAIT P0, [UR43+0x19c20], R3 ;  /* 0x019c2003ff0075a7 */ /* 0x000e24000800016b */
[----:B0-----:R-:W-:Y:S05]  /*a210*/  @!P0 BRA `(.L_x_10557) ;  /* 0x0000002400cc8947 */ /* 0x001fea0003800000 */
.L_x_10625:
[----:B------:R-:W-:-:S05]  /*a220*/  IMAD.U32 R0, RZ, RZ, UR40 ;  /* 0x00000028ff007e24 */ /* 0x000fca000f8e00ff */
[----:B------:R-:W-:-:S13]  /*a230*/  ISETP.GE.AND P0, PT, R0, 0x81, PT ;  /* 0x000000810000780c */ /* 0x000fda0003f06270 */
[----:B------:R-:W-:Y:S05]  /*a240*/  @!P0 BRA `(.L_x_10558) ;  /* 0x0000001000388947 */ /* 0x000fea0003800000 */
[----:B------:R-:W-:Y:S02]  /*a250*/  IMAD.MOV.U32 R4, RZ, RZ, R24 ;  /* 0x000000ffff047224 */ /* 0x000fe400078e0018 */
[----:B------:R-:W-:Y:S02]  /*a260*/  IMAD.MOV.U32 R0, RZ, RZ, R19 ;  /* 0x000000ffff007224 */ /* 0x000fe400078e0013 */
[----:B------:R-:W-:-:S07]  /*a270*/  IMAD.U32 R20, RZ, RZ, UR44 ;  /* 0x0000002cff147e24 */ /* 0x000fce000f8e00ff */
.L_x_10578:
[----:B------:R-:W2:Y:S01]  /*a280*/  LDL R6, [R1+0x4] ;  /* 0x0000040001067983 */ /* 0x000ea20000100800 */
[----:B0-----:R-:W0:Y:S01]  /*a290*/  LDC R3, c[0x0][0x430] ;  /* 0x00010c00ff037b82 */ /* 0x001e220000000800 */
[----:B------:R-:W-:Y:S01]  /*a2a0*/  ULDC.64 UR4, c[0x0][0x428] ;  /* 0x00010a0000047ab9 */ /* 0x000fe20000000a00 */
[----:B-1----:R-:W1:Y:S01]  /*a2b0*/  S2R R2, SR_TID.X ;  /* 0x0000000000027919 */ /* 0x002e620000002100 */
[----:B0-----:R-:W-:-:S13]  /*a2c0*/  ISETP.NE.AND P0, PT, R3, 0x1, PT ;  /* 0x000000010300780c */ /* 0x001fda0003f05270 */
[----:B------:R-:W0:Y:S01]  /*a2d0*/  @P0 LDC R3, c[0x0][0x434] ;  /* 0x00010d00ff030b82 */ /* 0x000e220000000800 */
[----:B-1----:R-:W-:Y:S01]  /*a2e0*/  IMAD.SHL.U32 R5, R2, 0x40, RZ ;  /* 0x0000004002057824 */ /* 0x002fe200078e00ff */
[----:B------:R-:W-:-:S06]  /*a2f0*/  SHF.R.U32.HI R7, RZ, 0x1, R2 ;  /* 0x00000001ff077819 */ /* 0x000fcc0000011602 */
[----:B------:R-:W1:Y:S01]  /*a300*/  @P0 LDC R2, c[0x0][0x438] ;  /* 0x00010e00ff020b82 */ /* 0x000e620000000800 */
[----:B------:R-:W-:Y:S02]  /*a310*/  LOP3.LUT R7, R7, 0x3f, RZ, 0xc0, !PT ;  /* 0x0000003f07077812 */ /* 0x000fe400078ec0ff */
[----:B------:R-:W-:-:S03]  /*a320*/  LOP3.LUT R5, R5, 0x40, RZ, 0xc0, !PT ;  /* 0x0000004005057812 */ /* 0x000fc600078ec0ff */
[----:B------:R-:W-:-:S05]  /*a330*/  IMAD R8, R20, 0x80, R7 ;  /* 0x0000008014087824 */ /* 0x000fca00078e0207 */
[----:B--2---:R-:W-:-:S05]  /*a340*/  IADD3 R8, R5, R8, R6 ;  /* 0x0000000805087210 */ /* 0x004fca0007ffe006 */
[----:B0-----:R-:W-:-:S04]  /*a350*/  @P0 IMAD.HI.U32 R3, R8, R3, RZ ;  /* 0x0000000308030227 */ /* 0x001fc800078e00ff */
[----:B------:R-:W-:Y:S01]  /*a360*/  IMAD.MOV.U32 R5, RZ, RZ, R8 ;  /* 0x000000ffff057224 */ /* 0x000fe200078e0008 */
[----:B-1----:R-:W-:Y:S01]  /*a370*/  @P0 SHF.R.U32.HI R5, RZ, R2, R3 ;  /* 0x00000002ff050219 */ /* 0x002fe20000011603 */
[----:B------:R-:W-:-:S03]  /*a380*/  IMAD R6, R29, UR4, RZ ;  /* 0x000000041d067c24 */ /* 0x000fc6000f8e02ff */
[----:B------:R-:W-:Y:S02]  /*a390*/  SHF.R.S32.HI R3, RZ, 0x1f, R5 ;  /* 0x0000001fff037819 */ /* 0x000fe40000011405 */
[----:B------:R-:W-:Y:S01]  /*a3a0*/  MOV R2, R5 ;  /* 0x0000000500027202 */ /* 0x000fe20000000f00 */
[----:B------:R-:W-:-:S04]  /*a3b0*/  IMAD R6, R27, UR5, R6 ;  /* 0x000000051b067c24 */ /* 0x000fc8000f8e0206 */
[----:B------:R-:W-:Y:S01]  /*a3c0*/  IMAD.WIDE.U32 R2, R27, UR4, R2 ;  /* 0x000000041b027c25 */ /* 0x000fe2000f8e0002 */
[----:B------:R-:W-:-:S03]  /*a3d0*/  ULDC.64 UR4, c[0x0][0x418] ;  /* 0x0001060000047ab9 */ /* 0x000fc60000000a00 */
[----:B------:R-:W-:Y:S01]  /*a3e0*/  IMAD.IADD R3, R6, 0x1, R3 ;  /* 0x0000000106037824 */ /* 0x000fe200078e0203 */
[C---:B------:R-:W-:Y:S01]  /*a3f0*/  LEA R6, P0, R2.reuse, UR4, 0x2 ;  /* 0x0000000402067c11 */ /* 0x040fe2000f8010ff */
[----:B------:R-:W-:Y:S01]  /*a400*/  IMAD.U32 R9, RZ, RZ, UR48 ;  /* 0x00000030ff097e24 */ /* 0x000fe2000f8e00ff */
[----:B------:R-:W-:Y:S02]  /*a410*/  ULDC UR4, c[0x0][0x430] ;  /* 0x00010c0000047ab9 */ /* 0x000fe40000000800 */
[----:B------:R-:W-:-:S06]  /*a420*/  LEA.HI.X R7, R2, UR5, R3, 0x2, P0 ;  /* 0x0000000502077c11 */ /* 0x000fcc00080f1403 */
[----:B------:R-:W2:Y:S01]  /*a430*/  LDG.E R7, desc[UR36][R6.64] ;  /* 0x0000002406077981 */ /* 0x000ea2000c1e1900 */
[----:B------:R-:W-:Y:S01]  /*a440*/  ISETP.NE.AND P2, PT, R9, 0x3, PT ;  /* 0x000000030900780c */ /* 0x000fe20003f45270 */
[----:B------:R-:W-:Y:S02]  /*a450*/  VIADD R19, R0, 0x1 ;  /* 0x0000000100137836 */ /* 0x000fe40000000000 */
[----:B------:R-:W-:-:S03]  /*a460*/  IMAD.MOV R2, RZ, RZ, -R5 ;  /* 0x000000ffff027224 */ /* 0x000fc600078e0a05 */
[----:B------:R-:W-:Y:S01]  /*a470*/  ISETP.NE.AND P0, PT, R19, 0x2, PT ;  /* 0x000000021300780c */ /* 0x000fe20003f05270 */
[----:B------:R-:W-:-:S03]  /*a480*/  IMAD R8, R2, UR4, R8 ;  /* 0x0000000402087c24 */ /* 0x000fc6000f8e0208 */
        /* <DEDUP_REMOVED lines=8> */
.L_x_10559:
[----:B------:R-:W-:Y:S01]  /*a510*/  LEA R5, R19, UR43, 0x3 ;  /* 0x0000002b13057c11 */ /* 0x000fe2000f8e18ff */
[----:B------:R-:W-:Y:S01]  /*a520*/  BSSY B0, `(.L_x_10560) ;  /* 0x0000005000007945 */ /* 0x000fe20003800000 */
[----:B------:R-:W-:Y:S02]  /*a530*/  SHF.L.U32 R10, R24, 0x1f, RZ ;  /* 0x0000001f180a7819 */ /* 0x000fe400000006ff */
[----:B------:R-:W-:Y:S02]  /*a540*/  SHF.R.S32.HI R9, RZ, 0x1f, R8 ;  /* 0x0000001fff097819 */ /* 0x000fe40000011408 */
[----:B------:R-:W0:Y:S02]  /*a550*/  SYNCS.PHASECHK.TRANS64.TRYWAIT P0, [R5+URZ+0x19c80], R10 ;  /* 0x019c800a050075a7 */ /* 0x000e24000800017f */
[----:B0-----:R-:W-:Y:S05]  /*a560*/  @!P0 BRA `(.L_x_10561) ;  /* 0x00000024000c8947 */ /* 0x001fea0003800000 */
.L_x_10626:
[----:B------:R-:W-:Y:S05]  /*a570*/  BSYNC B0 ;  /* 0x0000000000007941 */ /* 0x000fea0003800000 */
.L_x_10560:
[----:B------:R-:W2:Y:S01]  /*a580*/  LDL R11, [R1] ;  /* 0x00000000010b7983 */ /* 0x000ea20000100800 */
[----:B------:R-:W-:Y:S01]  /*a590*/  ULDC.64 UR4, c[0x0][0x328] ;  /* 0x0000ca0000047ab9 */ /* 0x000fe20000000a00 */
[----:B------:R-:W-:Y:S01]  /*a5a0*/  ULDC.64 UR6, c[0x0][0x318] ;  /* 0x0000c60000067ab9 */ /* 0x000fe20000000a00 */
[----:B------:R-:W-:Y:S01]  /*a5b0*/  IMAD R6, R9, UR4, RZ ;  /* 0x0000000409067c24 */ /* 0x000fe2000f8e02ff */
[----:B------:R-:W-:Y:S01]  /*a5c0*/  LOP3.LUT P4, RZ, R16, 0x8, RZ, 0xc0, !PT ;  /* 0x0000000810ff7812 */ /* 0x000fe2000788c0ff */
[----:B------:R-:W-:Y:S01]  /*a5d0*/  IMAD.WIDE.U32 R2, R8, UR4, RZ ;  /* 0x0000000408027c25 */ /* 0x000fe2000f8e00ff */
[C---:B------:R-:W-:Y:S02]  /*a5e0*/  LOP3.LUT P3, RZ, R16.reuse, 0x4, RZ, 0xc0, !PT ;  /* 0x0000000410ff7812 */ /* 0x040fe4000786c0ff */
[----:B------:R-:W-:Y:S01]  /*a5f0*/  LOP3.LUT P2, RZ, R16, 0x2, RZ, 0xc0, !PT ;  /* 0x0000000210ff7812 */ /* 0x000fe2000784c0ff */
        /* <DEDUP_REMOVED lines=14> */
[----:B--2---:R-:W-:Y:S01]  /*a6e0*/  IMAD R6, R19, 0x3000, R11 ;  /* 0x0000300013067824 */ /* 0x004fe200078e020b */
[----:B------:R-:W-:Y:S07]  /*a6f0*/  BRA.DIV UR4, `(.L_x_10562) ;  /* 0x0000002204bc7947 */ /* 0x000fee000b800000 */
[----:B------:R-:W1:Y:S01]  /*a700*/  S2R R3, SR_TID.X ;  /* 0x0000000000037919 */ /* 0x000e620000002100 */
[----:B------:R-:W-:Y:S01]  /*a710*/  VIADD R6, R6, UR43 ;  /* 0x0000002b06067c36 */ /* 0x000fe20008000000 */
[----:B------:R-:W2:Y:S01]  /*a720*/  SHFL.IDX PT, R2, R21, RZ, 0x1e1f ;  /* 0x001e1fff15027589 */ /* 0x000ea200000e0000 */
[----:B-1----:R-:W-:-:S03]  /*a730*/  SHF.L.U32 R11, R3, 0x4, RZ ;  /* 0x00000004030b7819 */ /* 0x002fc600000006ff */
[----:B------:R-:W1:Y:S01]  /*a740*/  SHFL.IDX PT, R3, R26, RZ, 0x1e1f ;  /* 0x001e1fff1a037589 */ /* 0x000e6200000e0000 */
[----:B------:R-:W-:-:S03]  /*a750*/  LOP3.LUT R11, R11, 0x10, RZ, 0xc0, !PT ;  /* 0x000000100b0b7812 */ /* 0x000fc600078ec0ff */
[----:B------:R-:W3:Y:S01]  /*a760*/  SHFL.IDX PT, R26, R26, 0x1, 0x1e1f ;  /* 0x003e1f001a1a7f89 */ /* 0x000ee200000e0000 */
[----:B--2---:R-:W-:-:S05]  /*a770*/  IADD3 R2, P0, R11, R2, RZ ;  /* 0x000000020b027210 */ /* 0x004fca0007f1e0ff */
[----:B-1----:R-:W-:-:S05]  /*a780*/  IMAD.X R3, RZ, RZ, R3, P0 ;  /* 0x000000ffff037224 */ /* 0x002fca00000e0603 */
[----:B------:R-:W-:Y:S04]  /*a790*/  LDGSTS.E.BYPASS.LTC128B.128 [R6+0x9000], desc[UR36][R2.64], !P4 ;  /* 0x0900000002067fae */ /* 0x000fe8000e101d64 */
[----:B------:R-:W-:Y:S04]  /*a7a0*/  LDGSTS.E.BYPASS.LTC128B.128 [R6+0xa000], desc[UR36][R2.64+0x20], !P3 ;  /* 0x0a00002002067fae */ /* 0x000fe8000d901d64 */
[----:B------:R1:W-:Y:S04]  /*a7b0*/  LDGSTS.E.BYPASS.LTC128B.128 [R6+0xb000], desc[UR36][R2.64+0x40], !P2 ;  /* 0x0b00004002067fae */ /* 0x0003e8000d101d64 */
[----:B-1-3--:R1:W2:Y:S02]  /*a7c0*/  SHFL.IDX PT, R2, R21, 0x1, 0x1e1f ;  /* 0x003e1f0015027f89 */ /* 0x00a2a400000e0000 */
.L_x_10632:
        /* <DEDUP_REMOVED lines=13> */
.L_x_10563:
        /* <DEDUP_REMOVED lines=11> */
.L_x_10564:
[----:B------:R2:W-:Y:S01]  /*a950*/  SYNCS.ARRIVE.TRANS64.A1T0 RZ, [R5+URZ+0x19c70], RZ ;  /* 0x019c70ff05ff79a7 */ /* 0x0005e2000810003f */
[----:B------:R-:W-:Y:S05]  /*a960*/  @!P3 BRA `(.L_x_10565) ;  /* 0x000000000004b947 */ /* 0x000fea0003800000 */
[----:B------:R-:W-:Y:S01]  /*a970*/  BPT.TRAP 0x1 ;  /* 0x000000040000795c */ /* 0x000fe20000300000 */
.L_x_10565:
[----:B------:R-:W3:Y:S01]  /*a980*/  SYNCS.PHASECHK.TRANS64.TRYWAIT P0, [R5+URZ+0x19c40], R10 ;  /* 0x019c400a050075a7 */ /* 0x000ee2000800017f */
[----:B------:R-:W-:Y:S04]  /*a990*/  BSSY B0, `(.L_x_10566) ;  /* 0x0000002000007945 */ /* 0x000fe80003800000 */
[----:B---3--:R-:W-:Y:S05]  /*a9a0*/  @!P0 BRA `(.L_x_10567) ;  /* 0x0000002000bc8947 */ /* 0x008fea0003800000 */
.L_x_10633:
[----:B------:R-:W-:Y:S05]  /*a9b0*/  BSYNC B0 ;  /* 0x0000000000007941 */ /* 0x000fea0003800000 */
.L_x_10566:
[----:B------:R-:W1:Y:S01]  /*a9c0*/  S2R R11, SR_TID.X ;  /* 0x00000000000b7919 */ /* 0x000e620000002100 */
        /* <DEDUP_REMOVED lines=8> */
[----:B------:R-:W-:-:S02]  /*aa50*/  ULDC.64 UR4, c[0x0][0x310] ;  /* 0x0000c40000047ab9 */ /* 0x000fc40000000a00 */
        /* <DEDUP_REMOVED lines=10> */
[----:B------:R-:W-:Y:S02]  /*ab00*/  IADD3 R7, P0, R2, UR6, RZ ;  /* 0x0000000602077c10 */ /* 0x000fe4000ff1e0ff */
[----:B-1----:R-:W-:Y:S02]  /*ab10*/  SHF.L.U32 R21, R11, 0x4, RZ ;  /* 0x000000040b157819 */ /* 0x002fe400000006ff */
[----:B------:R-:W-:Y:S02]  /*ab20*/  IADD3.X R8, R8, UR7, R3, P0, !PT ;  /* 0x0000000708087c10 */ /* 0x000fe400087fe403 */
[----:B------:R-:W-:Y:S01]  /*ab30*/  LOP3.LUT R21, R21, 0x10, RZ, 0xc0, !PT ;  /* 0x0000001015157812 */ /* 0x000fe200078ec0ff */
[----:B------:R-:W-:Y:S06]  /*ab40*/  BRA.DIV UR4, `(.L_x_10568) ;  /* 0x0000002204687947 */ /* 0x000fec000b800000 */
[----:B------:R-:W1:Y:S04]  /*ab50*/  SHFL.IDX PT, R2, R7, RZ, 0x1e1f ;  /* 0x001e1fff07027589 */ /* 0x000e6800000e0000 */
[----:B------:R-:W4:Y:S04]  /*ab60*/  SHFL.IDX PT, R3, R8, RZ, 0x1e1f ;  /* 0x001e1fff08037589 */ /* 0x000f2800000e0000 */
[----:B------:R-:W0:Y:S01]  /*ab70*/  SHFL.IDX PT, R8, R8, 0x1, 0x1e1f ;  /* 0x003e1f0008087f89 */ /* 0x000e2200000e0000 */
[----:B-1----:R-:W-:-:S05]  /*ab80*/  IADD3 R2, P0, R21, R2, RZ ;  /* 0x0000000215027210 */ /* 0x002fca0007f1e0ff */
[----:B----4-:R-:W-:-:S05]  /*ab90*/  IMAD.X R3, RZ, RZ, R3, P0 ;  /* 0x000000ffff037224 */ /* 0x010fca00000e0603 */
[----:B------:R-:W-:Y:S04]  /*aba0*/  LDGSTS.E.BYPASS.LTC128B.128 [R6+0x13800], desc[UR36][R2.64], !P4 ;  /* 0x1380000002067fae */ /* 0x000fe8000e101d64 */
[----:B------:R-:W-:Y:S04]  /*abb0*/  LDGSTS.E.BYPASS.LTC128B.128 [R6+0x14800], desc[UR36][R2.64+0x20], !P3 ;  /* 0x1480002002067fae */ /* 0x000fe8000d901d64 */
[----:B------:R1:W-:Y:S04]  /*abc0*/  LDGSTS.E.BYPASS.LTC128B.128 [R6+0x15800], desc[UR36][R2.64+0x40], !P2 ;  /* 0x1580004002067fae */ /* 0x0003e8000d101d64 */
[----:B01----:R1:W4:Y:S02]  /*abd0*/  SHFL.IDX PT, R2, R7, 0x1, 0x1e1f ;  /* 0x003e1f0007027f89 */ /* 0x00332400000e0000 */
.L_x_10639:
        /* <DEDUP_REMOVED lines=10> */
.L_x_10569:
        /* <DEDUP_REMOVED lines=11> */
.L_x_10570:
[----:B------:R-:W-:Y:S01]  /*ad30*/  IMAD.U32 R2, RZ, RZ, UR49 ;  /* 0x00000031ff027e24 */ /* 0x000fe2000f8e00ff */
[----:B------:R0:W-:Y:S04]  /*ad40*/  SYNCS.ARRIVE.TRANS64.A1T0 RZ, [R5+URZ+0x19c30], RZ ;  /* 0x019c30ff05ff79a7 */ /* 0x0001e8000810003f */
[----:B------:R-:W-:-:S13]  /*ad50*/  ISETP.NE.AND P0, PT, R2, 0x3, PT ;  /* 0x000000030200780c */ /* 0x000fda0003f05270 */
[----:B0-----:R-:W-:Y:S05]  /*ad60*/  @!P0 BRA `(.L_x_10571) ;  /* 0x0000000000048947 */ /* 0x001fea0003800000 */
[----:B------:R-:W-:Y:S01]  /*ad70*/  BPT.TRAP 0x1 ;  /* 0x000000040000795c */ /* 0x000fe20000300000 */
.L_x_10571:
[----:B------:R-:W-:Y:S01]  /*ad80*/  LOP3.LUT R3, R4, 0x1, RZ, 0x3c, !PT ;  /* 0x0000000104037812 */ /* 0x000fe200078e3cff */
[----:B------:R-:W-:Y:S01]  /*ad90*/  BSSY B0, `(.L_x_10572) ;  /* 0x0000005000007945 */ /* 0x000fe20003800000 */
[----:B------:R-:W-:Y:S02]  /*ada0*/  LEA R2, R0, UR43, 0x3 ;  /* 0x0000002b00027c11 */ /* 0x000fe4000f8e18ff */
[----:B------:R-:W-:-:S04]  /*adb0*/  SHF.L.U32 R3, R3, 0x1f, RZ ;  /* 0x0000001f03037819 */ /* 0x000fc800000006ff */
[----:B------:R-:W0:Y:S02]  /*adc0*/  SYNCS.PHASECHK.TRANS64.TRYWAIT P2, [R2+URZ+0x19c70], R3 ;  /* 0x019c7003020075a7 */ /* 0x000e24000804017f */
[----:B0-----:R-:W-:Y:S05]  /*add0*/  @!P2 BRA `(.L_x_10573) ;  /* 0x00000020005ca947 */ /* 0x001fea0003800000 */
.L_x_10640:
[----:B------:R-:W-:Y:S05]  /*ade0*/  BSYNC B0 ;  /* 0x0000000000007941 */ /* 0x000fea0003800000 */
.L_x_10572:
[----:B--23--:R-:W-:-:S05]  /*adf0*/  IMAD.U32 R5, RZ, RZ, UR48 ;  /* 0x00000030ff057e24 */ /* 0x00cfca000f8e00ff */
[----:B------:R-:W-:-:S13]  /*ae00*/  ISETP.NE.AND P2, PT, R5, 0x3, PT ;  /* 0x000000030500780c */ /* 0x000fda0003f45270 */
[----:B------:R-:W-:Y:S05]  /*ae10*/  @!P2 BRA `(.L_x_10574) ;  /* 0x000000000004a947 */ /* 0x000fea0003800000 */
[----:B------:R-:W-:Y:S01]  /*ae20*/  BPT.TRAP 0x1 ;  /* 0x000000040000795c */ /* 0x000fe20000300000 */
.L_x_10574:
[----:B0-----:R-:W-:Y:S01]  /*ae30*/  SHF.L.U32 R3, R4, 0x1f, RZ ;  /* 0x0000001f04037819 */ /* 0x001fe200000006ff */
[----:B------:R-:W-:-:S03]  /*ae40*/  IMAD R0, R0, 0x3000, RZ ;  /* 0x0000300000007824 */ /* 0x000fc600078e02ff */
[----:B------:R-:W0:Y:S02]  /*ae50*/  SYNCS.PHASECHK.TRANS64.TRYWAIT P2, [R2+URZ+0x19c60], R3 ;  /* 0x019c6003020075a7 */ /* 0x000e24000804017f */
[----:B0-----:R-:W-:Y:S05]  /*ae60*/  @!P2 BRA `(.L_x_10575) ;  /* 0x00000020004ca947 */ /* 0x001fea0003800000 */
.L_x_10641:
[----:B------:R-:W2:Y:S01]  /*ae70*/  LDL R14, [R1+0x8] ;  /* 0x00000800010e7983 */ /* 0x000ea20000100800 */
[C---:B------:R-:W-:Y:S01]  /*ae80*/  LOP3.LUT R12, R0.reuse, R23, RZ, 0xfc, !PT ;  /* 0x00000017000c7212 */ /* 0x040fe200078efcff */
[----:B------:R-:W-:Y:S05]  /*ae90*/  WARPSYNC.ALL ;  /* 0x0000000000007948 */ /* 0x000fea0003800000 */
[----:B-1----:R1:W3:Y:S01]  /*aea0*/  LDSM.16.MT88.4 R4, [R12+UR43+0x9000] ;  /* 0x0090002b0c04783b */ /* 0x0022e20008004200 */
[----:B0-----:R-:W-:Y:S02]  /*aeb0*/  LOP3.LUT R3, R0, R25, RZ, 0xfc, !PT ;  /* 0x0000001900037212 */ /* 0x001fe400078efcff */
[----:B------:R-:W-:-:S03]  /*aec0*/  LOP3.LUT R13, R23, 0x1800, RZ, 0xfc, !PT ;  /* 0x00001800170d7812 */ /* 0x000fc600078efcff */
[----:B------:R-:W-:Y:S01]  /*aed0*/  IMAD.IADD R3, R22, 0x1, R3 ;  /* 0x0000000116037824 */ /* 0x000fe200078e0203 */
[----:B-1----:R-:W-:Y:S02]  /*aee0*/  LOP3.LUT R12, R0, 0x800, R23, 0xfe, !PT ;  /* 0x00000800000c7812 */ /* 0x002fe400078efe17 */
[C-C-:B---3--:R-:W-:Y:S02]  /*aef0*/  PRMT R8, R4.reuse, 0x6420, R5.reuse ;  /* 0x0000642004087816 */ /* 0x148fe40000000005 */
[----:B------:R-:W-:Y:S02]  /*af00*/  PRMT R9, R4, 0x7531, R5 ;  /* 0x0000753104097816 */ /* 0x000fe40000000005 */
[C-C-:B------:R-:W-:Y:S02]  /*af10*/  PRMT R10, R6.reuse, 0x6420, R7.reuse ;  /* 0x00006420060a7816 */ /* 0x140fe40000000007 */
[----:B------:R-:W-:-:S05]  /*af20*/  PRMT R11, R6, 0x7531, R7 ;  /* 0x00007531060b7816 */ /* 0x000fca0000000007 */
[----:B------:R0:W-:Y:S02]  /*af30*/  STSM.16.M88.4 [R3], R8 ;  /* 0x0000000803007844 */ /* 0x0001e40000000200 */
[----:B0-----:R-:W-:-:S05]  /*af40*/  VIADD R3, R0, 0x1000 ;  /* 0x0000100000037836 */ /* 0x001fca0000000000 */
[C---:B------:R-:W-:Y:S02]  /*af50*/  LOP3.LUT R4, R3.reuse, R23, RZ, 0xfc, !PT ;  /* 0x0000001703047212 */ /* 0x040fe400078efcff */
[----:B------:R-:W-:-:S04]  /*af60*/  LOP3.LUT R3, R3, R25, RZ, 0xfc, !PT ;  /* 0x0000001903037212 */ /* 0x000fc800078efcff */
[----:B------:R-:W0:Y:S01]  /*af70*/  LDSM.16.MT88.4 R4, [R4+UR43+0x9000] ;  /* 0x0090002b0404783b */ /* 0x000e220008004200 */
[----:B------:R-:W-:Y:S02]  /*af80*/  IADD3 R3, R22, R3, RZ ;  /* 0x0000000316037210 */ /* 0x000fe40007ffe0ff */
[C-C-:B0-----:R-:W-:Y:S02]  /*af90*/  PRMT R8, R4.reuse, 0x6420, R5.reuse ;  /* 0x0000642004087816 */ /* 0x141fe40000000005 */
        /* <DEDUP_REMOVED lines=8> */
[----:B------:R-:W-:Y:S01]  /*b020*/  IMAD.IADD R3, R22, 0x1, R3 ;  /* 0x0000000116037824 */ /* 0x000fe200078e0203 */
[C-C-:B0-----:R-:W-:Y:S02]  /*b030*/  PRMT R8, R4.reuse, 0x6420, R5.reuse ;  /* 0x0000642004087816 */ /* 0x141fe40000000005 */
[----:B------:R-:W-:Y:S02]  /*b040*/  PRMT R9, R4, 0x7531, R5 ;  /* 0x0000753104097816 */ /* 0x000fe40000000005 */
[C-C-:B------:R-:W-:Y:S02]  /*b050*/  PRMT R10, R6.reuse, 0x6420, R7.reuse ;  /* 0x00006420060a7816 */ /* 0x140fe40000000007 */
[----:B------:R-:W-:-:S05]  /*b060*/  PRMT R11, R6, 0x7531, R7 ;  /* 0x00007531060b7816 */ /* 0x000fca0000000007 */
[----:B------:R-:W-:Y:S04]  /*b070*/  STSM.16.M88.4 [R3], R8 ;  /* 0x0000000803007844 */ /* 0x000fe80000000200 */
[----:B------:R-:W0:Y:S02]  /*b080*/  LDSM.16.MT88.4 R4, [R12+UR43+0x9000] ;  /* 0x0090002b0c04783b */ /* 0x000e240008004200 */
[C-C-:B0-----:R-:W-:Y:S02]  /*b090*/  PRMT R8, R4.reuse, 0x6420, R5.reuse ;  /* 0x0000642004087816 */ /* 0x141fe40000000005 */
[----:B------:R-:W-:Y:S02]  /*b0a0*/  PRMT R9, R4, 0x7531, R5 ;  /* 0x0000753104097816 */ /* 0x000fe40000000005 */
[----:B------:R-:W-:-:S02]  /*b0b0*/  PRMT R10, R6, 0x6420, R7 ;  /* 0x00006420060a7816 */ /* 0x000fc40000000007 */
[----:B------:R-:W-:Y:S02]  /*b0c0*/  PRMT R11, R6, 0x7531, R7 ;  /* 0x00007531060b7816 */ /* 0x000fe40000000007 */
[--C-:B------:R-:W-:Y:S02]  /*b0d0*/  IADD3 R4, R13, UR43, R0.reuse ;  /* 0x0000002b0d047c10 */ /* 0x100fe4000fffe000 */
[----:B------:R-:W-:Y:S02]  /*b0e0*/  LOP3.LUT R13, R23, 0x2800, RZ, 0xfc, !PT ;  /* 0x00002800170d7812 */ /* 0x000fe400078efcff */
[----:B--2---:R-:W-:-:S05]  /*b0f0*/  IADD3 R3, R22, R14, R0 ;  /* 0x0000000e16037210 */ /* 0x004fca0007ffe000 */
[----:B------:R-:W-:Y:S04]  /*b100*/  STSM.16.M88.4 [R3], R8 ;  /* 0x0000000803007844 */ /* 0x000fe80000000200 */
[----:B------:R-:W0:Y:S02]  /*b110*/  LDSM.16.MT88.4 R4, [R4+0x9000] ;  /* 0x009000000404783b */ /* 0x000e240000004200 */
[C-C-:B0-----:R-:W-:Y:S02]  /*b120*/  PRMT R8, R4.reuse, 0x6420, R5.reuse ;  /* 0x0000642004087816 */ /* 0x141fe40000000005 */
[----:B------:R-:W-:Y:S02]  /*b130*/  PRMT R9, R4, 0x7531, R5 ;  /* 0x0000753104097816 */ /* 0x000fe40000000005 */
[----:B------:R-:W-:-:S02]  /*b140*/  PRMT R10, R6, 0x6420, R7 ;  /* 0x00006420060a7816 */ /* 0x000fc40000000007 */
[----:B------:R-:W-:Y:S02]  /*b150*/  PRMT R11, R6, 0x7531, R7 ;  /* 0x00007531060b7816 */ /* 0x000fe40000000007 */
[----:B------:R-:W-:Y:S01]  /*b160*/  IADD3 R5, R13, UR43, R0 ;  /* 0x0000002b0d057c10 */ /* 0x000fe2000fffe000 */
[----:B------:R-:W-:Y:S02]  /*b170*/  IMAD.U32 R13, RZ, RZ, UR48 ;  /* 0x00000030ff0d7e24 */ /* 0x000fe4000f8e00ff */
[----:B------:R-:W-:Y:S03]  /*b180*/  STSM.16.M88.4 [R3+0x1000], R8 ;  /* 0x0010000803007844 */ /* 0x000fe60000000200 */
[----:B------:R-:W-:Y:S01]  /*b190*/  ISETP.NE.AND P2, PT, R13, 0x3, PT ;  /* 0x000000030d00780c */ /* 0x000fe20003f45270 */
[----:B------:R-:W0:Y:S02]  /*b1a0*/  LDSM.16.MT88.4 R4, [R5+0x9000] ;  /* 0x009000000504783b */ /* 0x000e240000004200 */
        /* <DEDUP_REMOVED lines=13> */
.L_x_10576:
[----:B-1----:R1:W-:Y:S01]  /*b280*/  SYNCS.ARRIVE.TRANS64.A1T0 RZ, [R2+URZ+0x19c50], RZ ;  /* 0x019c50ff02ff79a7 */ /* 0x0023e2000810003f */
[----:B------:R-:W-:Y:S06]  /*b290*/  BAR.SYNC.DEFER_BLOCKING 0x2, 0x80 ;  /* 0x0082000000007b1d */ /* 0x000fec0000010000 */
[----:B------:R-:W-:Y:S05]  /*b2a0*/  @!P0 BRA `(.L_x_10577) ;  /* 0x0000000000048947 */ /* 0x000fea0003800000 */
[----:B------:R-:W-:Y:S01]  /*b2b0*/  BPT.TRAP 0x1 ;  /* 0x000000040000795c */ /* 0x000fe20000300000 */
.L_x_10577:
[----:B-1----:R-:W-:Y:S02]  /*b2c0*/  VIADD R2, R2, 0x19c80 ;  /* 0x00019c8002027836 */ /* 0x002fe40000000000 */
[----:B0-----:R-:W-:Y:S02]  /*b2d0*/  IMAD.U32 R3, RZ, RZ, UR47 ;  /* 0x0000002fff037e24 */ /* 0x001fe4000f8e00ff */
[----:B------:R-:W-:Y:S02]  /*b2e0*/  IMAD.MOV.U32 R4, RZ, RZ, R24 ;  /* 0x000000ffff047224 */ /* 0x000fe400078e0018 */
[----:B------:R-:W-:Y:S01]  /*b2f0*/  IMAD.MOV.U32 R0, RZ, RZ, R19 ;  /* 0x000000ffff007224 */ /* 0x000fe200078e0013 */
[----:B------:R-:W-:-:S04]  /*b300*/  PRMT R2, R3, 0x654, R2 ;  /* 0x0000065403027816 */ /* 0x000fc80000000002 */
[----:B------:R1:W-:Y:S01]  /*b310*/  SYNCS.ARRIVE.TRANS64.RED.A1T0 RZ, [R2+URZ], RZ ;  /* 0x000000ff02ff79a7 */ /* 0x0003e2000810043f */
[----:B------:R-:W-:Y:S05]  /*b320*/  @P1 BRA `(.L_x_10578) ;  /* 0xffffffec00d41947 */ /* 0x000fea000383ffff */
.L_x_10558:
[----:B------:R-:W-:-:S04]  /*b330*/  MOV R0, UR49 ;  /* 0x0000003100007c02 */ /* 0x000fc80008000f00 */
[----:B------:R-:W-:-:S13]  /*b340*/  ISETP.NE.AND P0, PT, R0, 0x3, PT ;  /* 0x000000030000780c */ /* 0x000fda0003f05270 */
[----:B------:R-:W-:Y:S05]  /*b350*/  @!P0 BRA `(.L_x_10579) ;  /* 0x0000000000048947 */ /* 0x000fea0003800000 */
[----:B------:R-:W-:Y:S01]  /*b360*/  BPT.TRAP 0x1 ;  /* 0x000000040000795c */ /* 0x000fe20000300000 */
.L_x_10579:
[----:B0-----:R-:W-:Y:S01]  /*b370*/  LOP3.LUT R3, R24, 0x1, RZ, 0x3c, !PT ;  /* 0x0000000118037812 */ /* 0x001fe200078e3cff */
[----:B------:R-:W-:Y:S01]  /*b380*/  BSSY B0, `(.L_x_10580) ;  /* 0x0000005000007945 */ /* 0x000fe20003800000 */
[----:B------:R-:W-:Y:S02]  /*b390*/  LEA R0, R19, UR43, 0x3 ;  /* 0x0000002b13007c11 */ /* 0x000fe4000f8e18ff */
[----:B------:R-:W-:-:S04]  /*b3a0*/  SHF.L.U32 R3, R3, 0x1f, RZ ;  /* 0x0000001f03037819 */ /* 0x000fc800000006ff */
[----:B------:R-:W0:Y:S02]  /*b3b0*/  SYNCS.PHASECHK.TRANS64.TRYWAIT P1, [R0+URZ+0x19c70], R3 ;  /* 0x019c7003000075a7 */ /* 0x000e24000802017f */
[----:B0-----:R-:W-:Y:S05]  /*b3c0*/  @!P1 BRA `(.L_x_10581) ;  /* 0x0000001c00089947 */ /* 0x001fea0003800000 */
.L_x_10642:
[----:B------:R-:W-:Y:S05]  /*b3d0*/  BSYNC B0 ;  /* 0x0000000000007941 */ /* 0x000fea0003800000 */
.L_x_10580:
[----:B-1----:R-:W-:-:S05]  /*b3e0*/  IMAD.U32 R2, RZ, RZ, UR48 ;  /* 0x00000030ff027e24 */ /* 0x002fca000f8e00ff */
[----:B------:R-:W-:-:S13]  /*b3f0*/  ISETP.NE.AND P1, PT, R2, 0x3, PT ;  /* 0x000000030200780c */ /* 0x000fda0003f25270 */
[----:B------:R-:W-:Y:S05]  /*b400*/  @!P1 BRA `(.L_x_10582) ;  /* 0x0000000000049947 */ /* 0x000fea0003800000 */
[----:B------:R-:W-:Y:S01]  /*b410*/  BPT.TRAP 0x1 ;  /* 0x000000040000795c */ /* 0x000fe20000300000 */
.L_x_10582:
[----:B0-----:R-:W-:-:S04]  /*b420*/  SHF.L.U32 R3, R24, 0x1f, RZ ;  /* 0x0000001f18037819 */ /* 0x001fc800000006ff */
[----:B------:R-:W0:Y:S02]  /*b430*/  SYNCS.PHASECHK.TRANS64.TRYWAIT P1, [R0+URZ+0x19c60], R3 ;  /* 0x019c6003000075a7 */ /* 0x000e24000802017f */
[----:B0-----:R-:W-:Y:S05]  /*b440*/  @!P1 BRA `(.L_x_10583) ;  /* 0x0000001800fc9947 */ /* 0x001fea0003800000 */
.L_x_10643:
[----:B------:R-:W2:Y:S01]  /*b450*/  LDL R17, [R1+0x8] ;  /* 0x0000080001117983 */ /* 0x000ea20000100800 */
[----:B------:R-:W-:Y:S01]  /*b460*/  IMAD R2, R19, 0x3000, RZ ;  /* 0x0000300013027824 */ /* 0x000fe200078e02ff */
[----:B------:R-:W-:Y:S05]  /*b470*/  WARPSYNC.ALL ;  /* 0x0000000000007948 */ /* 0x000fea0003800000 */
[C---:B0-----:R-:W-:Y:S01]  /*b480*/  LOP3.LUT R3, R2.reuse, R23, RZ, 0xfc, !PT ;  /* 0x0000001702037212 */ /* 0x041fe200078efcff */
[----:B------:R-:W-:Y:S01]  /*b490*/  VIADD R14, R2, 0x1000 ;  /* 0x00001000020e7836 */ /* 0x000fe20000000000 */
[----:B------:R-:W-:-:S03]  /*b4a0*/  LOP3.LUT R15, R23, 0x1800, RZ, 0xfc, !PT ;  /* 0x00001800170f7812 */ /* 0x000fc600078efcff */
[----:B------:R0:W1:Y:S01]  /*b4b0*/  LDSM.16.MT88.4 R4, [R3+UR43+0x9000] ;  /* 0x0090002b0304783b */ /* 0x0000620008004200 */
[C---:B------:R-:W-:Y:S02]  /*b4c0*/  LOP3.LUT R13, R14.reuse, R23, RZ, 0xfc, !PT ;  /* 0x000000170e0d7212 */ /* 0x040fe400078efcff */
[----:B0-----:R-:W-:-:S05]  /*b4d0*/  LOP3.LUT R3, R14, R25, RZ, 0xfc, !PT ;  /* 0x000000190e037212 */ /* 0x001fca00078efcff */
[----:B------:R-:W-:Y:S01]  /*b4e0*/  IMAD.IADD R3, R22, 0x1, R3 ;  /* 0x0000000116037824 */ /* 0x000fe200078e0203 */
[C-C-:B-1----:R-:W-:Y:S02]  /*b4f0*/  PRMT R8, R4.reuse, 0x6420, R5.reuse ;  /* 0x0000642004087816 */ /* 0x142fe40000000005 */
[----:B------:R-:W-:Y:S02]  /*b500*/  PRMT R9, R4, 0x7531, R5 ;  /* 0x0000753104097816 */ /* 0x000fe40000000005 */
[----:B------:R-:W-:Y:S02]  /*b510*/  LOP3.LUT R5, R2, R25, RZ, 0xfc, !PT ;  /* 0x0000001902057212 */ /* 0x000fe400078efcff */
[C-C-:B------:R-:W-:Y:S02]  /*b520*/  PRMT R10, R6.reuse, 0x6420, R7.reuse ;  /* 0x00006420060a7816 */ /* 0x140fe40000000007 */
[----:B------:R-:W-:Y:S01]  /*b530*/  PRMT R11, R6, 0x7531, R7 ;  /* 0x00007531060b7816 */ /* 0x000fe20000000007 */
[----:B------:R-:W-:-:S05]  /*b540*/  IMAD.IADD R12, R22, 0x1, R5 ;  /* 0x00000001160c7824 */ /* 0x000fca00078e0205 */
[----:B------:R-:W-:Y:S04]  /*b550*/  STSM.16.M88.4 [R12], R8 ;  /* 0x000000080c007844 */ /* 0x000fe80000000200 */
[----:B------:R0:W1:Y:S02]  /*b560*/  LDSM.16.MT88.4 R4, [R13+UR43+0x9000] ;  /* 0x0090002b0d04783b */ /* 0x0000640008004200 */
[----:B0-----:R-:W-:Y:S02]  /*b570*/  IADD3 R13, R15, UR43, R2 ;  /* 0x0000002b0f0d7c10 */ /* 0x001fe4000fffe002 */
[----:B------:R-:W-:Y:S01]  /*b580*/  LOP3.LUT R15, R23, 0x2800, RZ, 0xfc, !PT ;  /* 0x00002800170f7812 */ /* 0x000fe200078efcff */
[----:B------:R-:W-:-:S05]  /*b590*/  VIADD R12, R2, 0x2000 ;  /* 0x00002000020c7836 */ /* 0x000fca0000000000 */
[----:B------:R-:W-:Y:S02]  /*b5a0*/  LOP3.LUT R14, R12, R23, RZ, 0xfc, !PT ;  /* 0x000000170c0e7212 */ /* 0x000fe400078efcff */
[C-C-:B-1----:R-:W-:Y:S02]  /*b5b0*/  PRMT R8, R4.reuse, 0x6420, R5.reuse ;  /* 0x0000642004087816 */ /* 0x142fe40000000005 */
[----:B------:R-:W-:Y:S02]  /*b5c0*/  PRMT R9, R4, 0x7531, R5 ;  /* 0x0000753104097816 */ /* 0x000fe40000000005 */
[C-C-:B------:R-:W-:Y:S02]  /*b5d0*/  PRMT R10, R6.reuse, 0x6420, R7.reuse ;  /* 0x00006420060a7816 */ /* 0x140fe40000000007 */
[----:B------:R-:W-:-:S05]  /*b5e0*/  PRMT R11, R6, 0x7531, R7 ;  /* 0x00007531060b7816 */ /* 0x000fca0000000007 */
[----:B------:R0:W-:Y:S04]  /*b5f0*/  STSM.16.M88.4 [R3], R8 ;  /* 0x0000000803007844 */ /* 0x0001e80000000200 */
[----:B------:R-:W1:Y:S01]  /*b600*/  LDSM.16.MT88.4 R4, [R14+UR43+0x9000] ;  /* 0x0090002b0e04783b */ /* 0x000e620008004200 */
[----:B0-----:R-:W-:Y:S02]  /*b610*/  LOP3.LUT R3, R2, 0x800, R23, 0xfe, !PT ;  /* 0x0000080002037812 */ /* 0x001fe400078efe17 */
[C-C-:B-1----:R-:W-:Y:S02]  /*b620*/  PRMT R8, R4.reuse, 0x6420, R5.reuse ;  /* 0x0000642004087816 */ /* 0x142fe40000000005 */
        /* <DEDUP_REMOVED lines=36> */
.L_x_10584:
[----:B-1----:R1:W-:Y:S01]  /*b870*/  SYNCS.ARRIVE.TRANS64.A1T0 RZ, [R0+URZ+0x19c50], RZ ;  /* 0x019c50ff00ff79a7 */ /* 0x0023e2000810003f */
[----:B------:R-:W-:Y:S06]  /*b880*/  BAR.SYNC.DEFER_BLOCKING 0x2, 0x80 ;  /* 0x0082000000007b1d */ /* 0x000fec0000010000 */
[----:B------:R-:W-:Y:S05]  /*b890*/  @!P0 BRA `(.L_x_10585) ;  /* 0x0000000000048947 */ /* 0x000fea0003800000 */
[----:B------:R-:W-:Y:S01]  /*b8a0*/  BPT.TRAP 0x1 ;  /* 0x000000040000795c */ /* 0x000fe20000300000 */
.L_x_10585:
        /* <DEDUP_REMOVED lines=15> */
.L_x_10534:
[----:B------:R-:W1:Y:S01]  /*b9a0*/  S2R R3, SR_CgaCtaId ;  /* 0x0000000000037919 */ /* 0x000e620000008800 */
[----:B------:R-:W-:Y:S01]  /*b9b0*/  MOV R0, 0x400 ;  /* 0x0000040000007802 */ /* 0x000fe20000000f00 */
[----:B------:R-:W-:-:S03]  /*b9c0*/  IMAD.U32 R2, RZ, RZ, UR38 ;  /* 0x00000026ff027e24 */ /* 0x000fc6000f8e00ff */
[----:B-1----:R-:W-:Y:S02]  /*b9d0*/  LEA R4, R3, R0, 0x18 ;  /* 0x0000000003047211 */ /* 0x002fe400078ec0ff */
[----:B------:R-:W-:-:S04]  /*b9e0*/  SHF.L.U32 R0, R2, 0x1f, RZ ;  /* 0x0000001f02007819 */ /* 0x000fc800000006ff */
[----:B------:R-:W1:Y:S02]  /*b9f0*/  SYNCS.PHASECHK.TRANS64.TRYWAIT P0, [R4+URZ+0x19c20], R0 ;  /* 0x019c2000040075a7 */ /* 0x000e64000800017f */
[----:B-1----:R-:W-:Y:S05]  /*ba00*/  @!P0 BRA `(.L_x_10587) ;  /* 0x0000001400a08947 */ /* 0x002fea0003800000 */
.L_x_10644:
[----:B------:R-:W2:Y:S02]  /*ba10*/  S2R R2, SR_TID.X ;  /* 0x0000000000027919 */ /* 0x000ea40000002100 */
[----:B--2---:R-:W-:-:S04]  /*ba20*/  SHF.R.U32.HI R2, RZ, 0x5, R2 ;  /* 0x00000005ff027819 */ /* 0x004fc80000011602 */
[----:B------:R-:W-:-:S05]  /*ba30*/  LOP3.LUT R2, R2, 0x3, RZ, 0xc0, !PT ;  /* 0x0000000302027812 */ /* 0x000fca00078ec0ff */
[----:B-1----:R-:W1:Y:S02]  /*ba40*/  SHFL.IDX PT, R0, R2, RZ, 0x1f ;  /* 0x00001fff02007589 */ /* 0x002e6400000e0000 */
[----:B-1----:R-:W-:-:S13]  /*ba50*/  ISETP.NE.AND P0, PT, R0, RZ, PT ;  /* 0x000000ff0000720c */ /* 0x002fda0003f05270 */
        /* <DEDUP_REMOVED lines=9> */
.L_x_10590:
[C---:B------:R-:W-:Y:S01]  /*baf0*/  IMAD R5, R19.reuse, 0x8, R4 ;  /* 0x0000000813057824 */ /* 0x040fe200078e0204 */
[----:B------:R-:W-:Y:S01]  /*bb00*/  SHF.L.U32 R0, R24, 0x1f, RZ ;  /* 0x0000001f18007819 */ /* 0x000fe200000006ff */
[----:B------:R-:W-:-:S03]  /*bb10*/  VIADD R19, R19, 0x1 ;  /* 0x0000000113137836 */ /* 0x000fc60000000000 */
[----:B------:R-:W1:Y:S02]  /*bb20*/  SYNCS.PHASECHK.TRANS64.TRYWAIT P1, [R5+URZ+0x19c40], R0 ;  /* 0x019c4000050075a7 */ /* 0x000e64000802017f */
[----:B------:R-:W-:-:S04]  /*bb30*/  ISETP.NE.AND P2, PT, R19, 0x2, PT ;  /* 0x000000021300780c */ /* 0x000fc80003f45270 */
[----:B------:R-:W-:Y:S01]  /*bb40*/  SEL R3, RZ, 0x1, P2 ;  /* 0x00000001ff037807 */ /* 0x000fe20001000000 */
[----:B-1----:R-:W-:Y:S08]  /*bb50*/  @!P1 BRA `(.L_x_10591) ;  /* 0x0000001400609947 */ /* 0x002ff00003800000 */
.L_x_10645:
[----:B------:R-:W-:Y:S02]  /*bb60*/  SEL R19, R19, RZ, P2 ;  /* 0x000000ff13137207 */ /* 0x000fe40001000000 */
[----:B------:R-:W-:Y:S01]  /*bb70*/  LOP3.LUT R2, R24, R3, RZ, 0x3c, !PT ;  /* 0x0000000318027212 */ /* 0x000fe200078e3cff */
[----:B------:R-:W-:Y:S06]  /*bb80*/  @!P0 BRA `(.L_x_10592) ;  /* 0x0000000000048947 */ /* 0x000fec0003800000 */
[----:B------:R-:W-:Y:S01]  /*bb90*/  BPT.TRAP 0x1 ;  /* 0x000000040000795c */ /* 0x000fe20000300000 */
.L_x_10592:
[----:B------:R-:W-:Y:S01]  /*bba0*/  IMAD R19, R19, 0x8, R4 ;  /* 0x0000000813137824 */ /* 0x000fe200078e0204 */
[----:B------:R-:W-:-:S04]  /*bbb0*/  SHF.L.U32 R2, R2, 0x1f, RZ ;  /* 0x0000001f02027819 */ /* 0x000fc800000006ff */
[----:B------:R-:W2:Y:S02]  /*bbc0*/  SYNCS.PHASECHK.TRANS64.TRYWAIT P1, [R19+URZ+0x19c40], R2 ;  /* 0x019c4002130075a7 */ /* 0x000ea4000802017f */
[----:B--2---:R-:W-:Y:S05]  /*bbd0*/  @!P1 BRA `(.L_x_10593) ;  /* 0x0000001400549947 */ /* 0x004fea0003800000 */
.L_x_10646:
[----:B------:R-:W-:Y:S05]  /*bbe0*/  @!P0 BRA `(.L_x_10594) ;  /* 0x0000000000048947 */ /* 0x000fea0003800000 */
[----:B------:R-:W-:Y:S01]  /*bbf0*/  BPT.TRAP 0x1 ;  /* 0x000000040000795c */ /* 0x000fe20000300000 */
.L_x_10594:
[----:B------:R-:W3:Y:S02]  /*bc00*/  SYNCS.PHASECHK.TRANS64.TRYWAIT P1, [R5+URZ+0x19c60], R0 ;  /* 0x019c6000050075a7 */ /* 0x000ee4000802017f */
[----:B---3--:R-:W-:Y:S05]  /*bc10*/  @!P1 BRA `(.L_x_10595) ;  /* 0x0000001400589947 */ /* 0x008fea0003800000 */
.L_x_10647:
[----:B------:R-:W-:Y:S05]  /*bc20*/  @!P0 BRA `(.L_x_10596) ;  /* 0x0000000000048947 */ /* 0x000fea0003800000 */
[----:B------:R-:W-:Y:S01]  /*bc30*/  BPT.TRAP 0x1 ;  /* 0x000000040000795c */ /* 0x000fe20000300000 */
.L_x_10596:
[----:B------:R-:W4:Y:S02]  /*bc40*/  SYNCS.PHASECHK.TRANS64.TRYWAIT P1, [R19+URZ+0x19c60], R2 ;  /* 0x019c6002130075a7 */ /* 0x000f24000802017f */
[----:B----4-:R-:W-:Y:S05]  /*bc50*/  @!P1 BRA `(.L_x_10597) ;  /* 0x00000014005c9947 */ /* 0x010fea0003800000 */
.L_x_10648:
[----:B------:R-:W-:Y:S05]  /*bc60*/  @!P0 BRA `(.L_x_10598) ;  /* 0x0000000000048947 */ /* 0x000fea0003800000 */
[----:B------:R-:W-:Y:S01]  /*bc70*/  BPT.TRAP 0x1 ;  /* 0x000000040000795c */ /* 0x000fe20000300000 */
.L_x_10598:
[----:B------:R-:W5:Y:S02]  /*bc80*/  SYNCS.PHASECHK.TRANS64.TRYWAIT P1, [R5+URZ+0x19c80], R0 ;  /* 0x019c8000050075a7 */ /* 0x000f64000802017f */
[----:B-----5:R-:W-:Y:S05]  /*bc90*/  @!P1 BRA `(.L_x_10599) ;  /* 0x0000001400609947 */ /* 0x020fea0003800000 */
.L_x_10649:
[----:B------:R-:W-:Y:S05]  /*bca0*/  @!P0 BRA `(.L_x_10600) ;  /* 0x0000000000048947 */ /* 0x000fea0003800000 */
[----:B------:R-:W-:Y:S01]  /*bcb0*/  BPT.TRAP 0x1 ;  /* 0x000000040000795c */ /* 0x000fe20000300000 */
.L_x_10600:
[----:B------:R0:W0:Y:S02]  /*bcc0*/  SYNCS.PHASECHK.TRANS64.TRYWAIT P0, [R19+URZ+0x19c80], R2 ;  /* 0x019c8002130075a7 */ /* 0x000024000800017f */
[----:B0-----:R-:W-:Y:S05]  /*bcd0*/  @!P0 NANOSLEEP.SYNCS 0x989680 ;  /* 0x009896800000895d */ /* 0x001fea0003900000 */
[----:B------:R-:W0:Y:S02]  /*bce0*/  @!P0 SYNCS.PHASECHK.TRANS64 P0, [R19+URZ+0x19c80], R2 ;  /* 0x019c8002130085a7 */ /* 0x000e24000800007f */
[----:B0-----:R-:W-:Y:S05]  /*bcf0*/  @!P0 BRA `(.L_x_10600) ;  /* 0xfffffffc00f08947 */ /* 0x001fea000383ffff */
.L_x_10589:
[----:B------:R-:W-:Y:S05]  /*bd00*/  BSYNC B0 ;  /* 0x0000000000007941 */ /* 0x000fea0003800000 */
.L_x_10588:
[----:B------:R-:W-:Y:S05]  /*bd10*/  EXIT ;  /* 0x000000000000794d */ /* 0x000fea0003800000 */
.L_x_10506:
[----:B0-----:R-:W-:-:S04]  /*bd20*/  MOV R3, UR50 ;  /* 0x0000003200037c02 */ /* 0x001fc80008000f00 */
[----:B------:R0:W1:Y:S03]  /*bd30*/  SYNCS.PHASECHK.TRANS64.TRYWAIT P1, [R3+URZ+0x19c00], R8 ;  /* 0x019c0008030075a7 */ /* 0x000066000802017f */
[----:B-1----:R-:W-:Y:S05]  /*bd40*/  @!P1 NANOSLEEP.SYNCS 0x989680 ;  /* 0x009896800000995d */ /* 0x002fea0003900000 */
[----:B------:R-:W1:Y:S02]  /*bd50*/  @!P1 SYNCS.PHASECHK.TRANS64 P1, [R3+URZ+0x19c00], R8 ;  /* 0x019c0008030095a7 */ /* 0x000e64000802007f */
[----:B-1----:R-:W-:Y:S05]  /*bd60*/  @!P1 BRA `(.L_x_10506) ;  /* 0xfffffffc00ec9947 */ /* 0x002fea000383ffff */
[----:B------:R-:W-:Y:S05]  /*bd70*/  BRA `(.L_x_10601) ;  /* 0xffffff5400947947 */ /* 0x000fea000383ffff */
.L_x_10510:
[----:B-1----:R1:W2:Y:S02]  /*bd80*/  SYNCS.PHASECHK.TRANS64.TRYWAIT P1, [R3+URZ+0x19c30], R4 ;  /* 0x019c3004030075a7 */ /* 0x0022a4000802017f */
[----:B--2---:R-:W-:Y:S05]  /*bd90*/  @!P1 NANOSLEEP.SYNCS 0x989680 ;  /* 0x009896800000995d */ /* 0x004fea0003900000 */
[----:B------:R-:W2:Y:S02]  /*bda0*/  @!P1 SYNCS.PHASECHK.TRANS64 P1, [R3+URZ+0x19c30], R4 ;  /* 0x019c3004030095a7 */ /* 0x000ea4000802007f */
[----:B--2---:R-:W-:Y:S05]  /*bdb0*/  @!P1 BRA `(.L_x_10510) ;  /* 0xfffffffc00f09947 */ /* 0x004fea000383ffff */
[----:B------:R-:W-:Y:S05]  /*bdc0*/  BRA `(.L_x_10509) ;  /* 0xffffff5400b47947 */ /* 0x000fea000383ffff */
.L_x_10516:
[----:B-1----:R-:W-:-:S04]  /*bdd0*/  IMAD.U32 R8, RZ, RZ, UR21 ;  /* 0x00000015ff087e24 */ /* 0x002fc8000f8e00ff */
[----:B------:R1:W2:Y:S03]  /*bde0*/  SYNCS.PHASECHK.TRANS64.TRYWAIT P1, [R8+URZ+0x19c30], R7 ;  /* 0x019c3007080075a7 */ /* 0x0002a6000802017f */
[----:B--2---:R-:W-:Y:S05]  /*bdf0*/  @!P1 NANOSLEEP.SYNCS 0x989680 ;  /* 0x009896800000995d */ /* 0x004fea0003900000 */
[----:B------:R-:W2:Y:S02]  /*be00*/  @!P1 SYNCS.PHASECHK.TRANS64 P1, [R8+URZ+0x19c30], R7 ;  /* 0x019c3007080095a7 */ /* 0x000ea4000802007f */
[----:B--2---:R-:W-:Y:S05]  /*be10*/  @!P1 BRA `(.L_x_10516) ;  /* 0xfffffffc00ec9947 */ /* 0x004fea000383ffff */
[----:B------:R-:W-:Y:S05]  /*be20*/  BRA `(.L_x_10515) ;  /* 0xffffff7c00f47947 */ /* 0x000fea000383ffff */
.L_x_10520:
[----:B-1----:R-:W-:-:S04]  /*be30*/  IMAD.U32 R8, RZ, RZ, UR11 ;  /* 0x0000000bff087e24 */ /* 0x002fc8000f8e00ff */
[----:B------:R1:W2:Y:S03]  /*be40*/  SYNCS.PHASECHK.TRANS64.TRYWAIT P1, [R8+URZ+0x19c50], R7 ;  /* 0x019c5007080075a7 */ /* 0x0002a6000802017f */
[----:B--2---:R-:W-:Y:S05]  /*be50*/  @!P1 NANOSLEEP.SYNCS 0x989680 ;  /* 0x009896800000995d */ /* 0x004fea0003900000 */
[----:B------:R-:W2:Y:S02]  /*be60*/  @!P1 SYNCS.PHASECHK.TRANS64 P1, [R8+URZ+0x19c50], R7 ;  /* 0x019c5007080095a7 */ /* 0x000ea4000802007f */
[----:B--2---:R-:W-:Y:S05]  /*be70*/  @!P1 BRA `(.L_x_10520) ;  /* 0xfffffffc00ec9947 */ /* 0x004fea000383ffff */
[----:B------:R-:W-:Y:S05]  /*be80*/  BRA `(.L_x_10519) ;  /* 0xffffff8000447947 */ /* 0x000fea000383ffff */
.L_x_10527:
[----:B-1----:R-:W-:-:S04]  /*be90*/  IMAD.U32 R3, RZ, RZ, UR7 ;  /* 0x00000007ff037e24 */ /* 0x002fc8000f8e00ff */
[----:B------:R1:W2:Y:S03]  /*bea0*/  SYNCS.PHASECHK.TRANS64.TRYWAIT P1, [R3+URZ+0x19c50], R0 ;  /* 0x019c5000030075a7 */ /* 0x0002a6000802017f */
[----:B--2---:R-:W-:Y:S05]  /*beb0*/  @!P1 NANOSLEEP.SYNCS 0x989680 ;  /* 0x009896800000995d */ /* 0x004fea0003900000 */
[----:B------:R-:W2:Y:S02]  /*bec0*/  @!P1 SYNCS.PHASECHK.TRANS64 P1, [R3+URZ+0x19c50], R0 ;  /* 0x019c5000030095a7 */ /* 0x000ea4000802007f */
[----:B--2---:R-:W-:Y:S05]  /*bed0*/  @!P1 BRA `(.L_x_10527) ;  /* 0xfffffffc00ec9947 */ /* 0x004fea000383ffff */
[----:B------:R-:W-:Y:S05]  /*bee0*/  BRA `(.L_x_10526) ;  /* 0xffffffa000a07947 */ /* 0x000fea000383ffff */
.L_x_10540:
        /* <DEDUP_REMOVED lines=10> */
.L_x_10602:
[----:B------:R-:W-:Y:S05]  /*bf90*/  BRA `(.L_x_10603) ;  /* 0xffffffcc00a07947 */ /* 0x000fea000383ffff */
.L_x_10543:
[----:B0-----:R0:W1:Y:S02]  /*bfa0*/  SYNCS.PHASECHK.TRANS64.TRYWAIT P0, [R4+URZ+0x19c80], R20 ;  /* 0x019c8014040075a7 */ /* 0x001064000800017f */
[----:B-1----:R-:W-:Y:S05]  /*bfb0*/  @!P0 NANOSLEEP.SYNCS 0x989680 ;  /* 0x009896800000895d */ /* 0x002fea0003900000 */
[----:B------:R-:W1:Y:S02]  /*bfc0*/  @!P0 SYNCS.PHASECHK.TRANS64 P0, [R4+URZ+0x19c80], R20 ;  /* 0x019c8014040085a7 */ /* 0x000e64000800007f */
[----:B-1----:R-:W-:Y:S05]  /*bfd0*/  @!P0 BRA `(.L_x_10543) ;  /* 0xfffffffc00f08947 */ /* 0x002fea000383ffff */
[----:B------:R-:W-:Y:S05]  /*bfe0*/  BRA `(.L_x_10604) ;  /* 0xffffffd000387947 */ /* 0x000fea000383ffff */
.L_x_10544:
        /* <DEDUP_REMOVED lines=8> */
.L_x_10606:
[----:B------:R-:W-:Y:S05]  /*c070*/  BSYNC B0 ;  /* 0x0000000000007941 */ /* 0x000fea0003800000 */
.L_x_10605:
[----:B------:R-:W-:Y:S01]  /*c080*/  IMAD.MOV.U32 R13, RZ, RZ, R7 ;  /* 0x000000ffff0d7224 */ /* 0x000fe200078e0007 */
[----:B------:R-:W-:Y:S01]  /*c090*/  MOV R15, 0xffffffff ;  /* 0xffffffff000f7802 */ /* 0x000fe20000000f00 */
[----:B------:R-:W-:Y:S01]  /*c0a0*/  IMAD.MOV.U32 R12, RZ, RZ, RZ ;  /* 0x000000ffff0c7224 */ /* 0x000fe200078e00ff */
[C---:B------:R-:W-:Y:S01]  /*c0b0*/  LOP3.LUT P3, RZ, R16.reuse, 0x1000, RZ, 0xc0, !PT ;  /* 0x0000100010ff7812 */ /* 0x040fe2000786c0ff */
[----:B------:R-:W-:Y:S01]  /*c0c0*/  IMAD.MOV.U32 R11, RZ, RZ, 0x1e1f ;  /* 0x00001e1fff0b7424 */ /* 0x000fe200078e00ff */
[C---:B------:R-:W-:Y:S01]  /*c0d0*/  LOP3.LUT P2, RZ, R16.reuse, 0x800, RZ, 0xc0, !PT ;  /* 0x0000080010ff7812 */ /* 0x040fe2000784c0ff */
[----:B------:R-:W-:Y:S01]  /*c0e0*/  IMAD.MOV.U32 R0, RZ, RZ, R14 ;  /* 0x000000ffff007224 */ /* 0x000fe200078e000e */
[----:B------:R-:W-:-:S13]  /*c0f0*/  LOP3.LUT P1, RZ, R16, 0x400, RZ, 0xc0, !PT ;  /* 0x0000040010ff7812 */ /* 0x000fda000782c0ff */
[----:B------:R-:W-:Y:S05]  /*c100*/  WARPSYNC.COLLECTIVE R15, `(.L_x_10607) ;  /* 0x000000000f087348 */ /* 0x000fea0003c00000 */
[----:B------:R0:W1:Y:S02]  /*c110*/  SHFL.IDX P6, R14, R13, R12, R11 ;  /* 0x0000000c0d0e7389 */ /* 0x00006400000c000b */
[----:B01----:R-:W-:Y:S01]  /*c120*/  ENDCOLLECTIVE ;  /* 0x000000000000791b */ /* 0x003fe20003800000 */
.L_x_10607:
[----:B------:R-:W-:Y:S02]  /*c130*/  IMAD.MOV.U32 R13, RZ, RZ, R8 ;  /* 0x000000ffff0d7224 */ /* 0x000fe400078e0008 */
[----:B------:R-:W-:Y:S02]  /*c140*/  IMAD.MOV.U32 R12, RZ, RZ, 0x1 ;  /* 0x00000001ff0c7424 */ /* 0x000fe400078e00ff */
[----:B------:R-:W-:-:S07]  /*c150*/  IMAD.MOV.U32 R2, RZ, RZ, R14 ;  /* 0x000000ffff027224 */ /* 0x000fce00078e000e */
[----:B------:R-:W-:Y:S05]  /*c160*/  WARPSYNC.COLLECTIVE R15, `(.L_x_10608) ;  /* 0x000000000f087348 */ /* 0x000fea0003c00000 */
[----:B------:R0:W1:Y:S02]  /*c170*/  SHFL.IDX P6, R14, R13, R12, R11 ;  /* 0x0000000c0d0e7389 */ /* 0x00006400000c000b */
[----:B01----:R-:W-:Y:S01]  /*c180*/  ENDCOLLECTIVE ;  /* 0x000000000000791b */ /* 0x003fe20003800000 */
.L_x_10608:
[----:B------:R-:W-:-:S05]  /*c190*/  IADD3 R2, P0, R21, R2, RZ ;  /* 0x0000000215027210 */ /* 0x000fca0007f1e0ff */
[----:B------:R-:W-:Y:S02]  /*c1a0*/  IMAD.X R3, RZ, RZ, R0, P0 ;  /* 0x000000ffff037224 */ /* 0x000fe400000e0600 */
[----:B------:R-:W-:Y:S02]  /*c1b0*/  VIADD R0, R9, UR43 ;  /* 0x0000002b09007c36 */ /* 0x000fe40008000000 */
[----:B------:R-:W-:-:S03]  /*c1c0*/  IMAD.MOV.U32 R13, RZ, RZ, R7 ;  /* 0x000000ffff0d7224 */ /* 0x000fc600078e0007 */
[----:B------:R-:W-:Y:S01]  /*c1d0*/  @!PT LDS RZ, [RZ] ;  /* 0x00000000fffff984 */ /* 0x000fe20000000800 */
[----:B------:R-:W-:Y:S01]  /*c1e0*/  @!PT LDS RZ, [RZ] ;  /* 0x00000000fffff984 */ /* 0x000fe20000000800 */
[----:B------:R-:W-:Y:S01]  /*c1f0*/  @!PT LDS RZ, [RZ] ;  /* 0x00000000fffff984 */ /* 0x000fe20000000800 */
[----:B------:R0:W-:Y:S04]  /*c200*/  LDGSTS.E.BYPASS.LTC128B.128 [R0+0x9000], desc[UR36][R2.64], !P3 ;  /* 0x0900000002007fae */ /* 0x0001e8000d901d64 */
[----:B------:R0:W-:Y:S04]  /*c210*/  LDGSTS.E.BYPASS.LTC128B.128 [R0+0xa000], desc[UR36][R2.64+0x20], !P2 ;  /* 0x0a00002002007fae */ /* 0x0001e8000d101d64 */
[----:B------:R0:W-:Y:S01]  /*c220*/  LDGSTS.E.BYPASS.LTC128B.128 [R0+0xb000], desc[UR36][R2.64+0x40], !P1 ;  /* 0x0b00004002007fae */ /* 0x0001e2000c901d64 */
[----:B------:R-:W-:-:S07]  /*c230*/  IMAD.MOV.U32 R8, RZ, RZ, R14 ;  /* 0x000000ffff087224 */ /* 0x000fce00078e000e */
[----:B0-----:R-:W-:Y:S05]  /*c240*/  WARPSYNC.COLLECTIVE R15, `(.L_x_10609) ;  /* 0x000000000f087348 */ /* 0x001fea0003c00000 */
[----:B------:R1:W2:Y:S02]  /*c250*/  SHFL.IDX P6, R14, R13, R12, R11 ;  /* 0x0000000c0d0e7389 */ /* 0x0002a400000c000b */
[----:B012---:R-:W-:Y:S01]  /*c260*/  ENDCOLLECTIVE ;  /* 0x000000000000791b */ /* 0x007fe20003800000 */
.L_x_10609:
[----:B------:R-:W-:Y:S01]  /*c270*/  MOV R2, R14 ;  /* 0x0000000e00027202 */ /* 0x000fe20000000f00 */
[----:B------:R-:W-:Y:S06]  /*c280*/  BRA `(.L_x_10610) ;  /* 0xffffffd0002c7947 */ /* 0x000fec000383ffff */
.L_x_10549:
[----:B---3--:R3:W4:Y:S02]  /*c290*/  SYNCS.PHASECHK.TRANS64.TRYWAIT P0, [R4+URZ+0x19c40], R20 ;  /* 0x019c4014040075a7 */ /* 0x008724000800017f */
[----:B----4-:R-:W-:Y:S05]  /*c2a0*/  @!P0 NANOSLEEP.SYNCS 0x989680 ;  /* 0x009896800000895d */ /* 0x010fea0003900000 */
[----:B------:R-:W4:Y:S02]  /*c2b0*/  @!P0 SYNCS.PHASECHK.TRANS64 P0, [R4+URZ+0x19c40], R20 ;  /* 0x019c4014040085a7 */ /* 0x000f24000800007f */
[----:B----4-:R-:W-:Y:S05]  /*c2c0*/  @!P0 BRA `(.L_x_10549) ;  /* 0xfffffffc00f08947 */ /* 0x010fea000383ffff */
[----:B------:R-:W-:Y:S05]  /*c2d0*/  BRA `(.L_x_10611) ;  /* 0xffffffd000907947 */ /* 0x000fea000383ffff */
.L_x_10550:
[----:B------:R-:W-:Y:S01]  /*c2e0*/  BSSY B0, `(.L_x_10612) ;  /* 0x0000008000007945 */ /* 0x000fe20003800000 */
[----:B------:R-:W-:Y:S02]  /*c2f0*/  IMAD.MOV.U32 R13, RZ, RZ, R6 ;  /* 0x000000ffff0d7224 */ /* 0x000fe400078e0006 */
[----:B------:R-:W-:Y:S02]  /*c300*/  IMAD.MOV.U32 R12, RZ, RZ, RZ ;  /* 0x000000ffff0c7224 */ /* 0x000fe400078e00ff */
[----:B------:R-:W-:Y:S02]  /*c310*/  IMAD.MOV.U32 R11, RZ, RZ, 0x1e1f ;  /* 0x00001e1fff0b7424 */ /* 0x000fe400078e00ff */
[----:B------:R-:W-:-:S07]  /*c320*/  IMAD.MOV.U32 R15, RZ, RZ, -0x1 ;  /* 0xffffffffff0f7424 */ /* 0x000fce00078e00ff */
[----:B0-23-5:R-:W-:Y:S05]  /*c330*/  WARPSYNC.COLLECTIVE R15, `(.L_x_10613) ;  /* 0x000000000f087348 */ /* 0x02dfea0003c00000 */
[----:B------:R1:W4:Y:S02]  /*c340*/  SHFL.IDX P6, R14, R13, R12, R11 ;  /* 0x0000000c0d0e7389 */ /* 0x00032400000c000b */
[----:B012345:R-:W-:Y:S01]  /*c350*/  ENDCOLLECTIVE ;  /* 0x000000000000791b */ /* 0x03ffe20003800000 */
.L_x_10613:
[----:B------:R-:W-:Y:S05]  /*c360*/  BSYNC B0 ;  /* 0x0000000000007941 */ /* 0x000fea0003800000 */
.L_x_10612:
[----:B------:R-:W-:Y:S01]  /*c370*/  IMAD.MOV.U32 R13, RZ, RZ, R5 ;  /* 0x000000ffff0d7224 */ /* 0x000fe200078e0005 */
[----:B------:R-:W-:Y:S01]  /*c380*/  MOV R11, 0x1e1f ;  /* 0x00001e1f000b7802 */ /* 0x000fe20000000f00 */
[----:B------:R-:W-:Y:S01]  /*c390*/  IMAD.MOV.U32 R12, RZ, RZ, RZ ;  /* 0x000000ffff0c7224 */ /* 0x000fe200078e00ff */
[----:B------:R-:W-:Y:S01]  /*c3a0*/  ISETP.GE.AND P2, PT, R9, 0x1, PT ;  /* 0x000000010900780c */ /* 0x000fe20003f46270 */
[----:B------:R-:W-:Y:S02]  /*c3b0*/  IMAD.MOV.U32 R15, RZ, RZ, -0x1 ;  /* 0xffffffffff0f7424 */ /* 0x000fe400078e00ff */
[----:B------:R-:W-:-:S10]  /*c3c0*/  IMAD.MOV.U32 R2, RZ, RZ, R14 ;  /* 0x000000ffff027224 */ /* 0x000fd400078e000e */
[----:B------:R-:W-:Y:S05]  /*c3d0*/  WARPSYNC.COLLECTIVE R15, `(.L_x_10614) ;  /* 0x000000000f087348 */ /* 0x000fea0003c00000 */
[----:B------:R0:W1:Y:S02]  /*c3e0*/  SHFL.IDX P6, R14, R13, R12, R11 ;  /* 0x0000000c0d0e7389 */ /* 0x00006400000c000b */
[----:B01----:R-:W-:Y:S01]  /*c3f0*/  ENDCOLLECTIVE ;  /* 0x000000000000791b */ /* 0x003fe20003800000 */
.L_x_10614:
[----:B------:R-:W-:Y:S02]  /*c400*/  IMAD.MOV.U32 R13, RZ, RZ, R6 ;  /* 0x000000ffff0d7224 */ /* 0x000fe400078e0006 */
[----:B------:R-:W-:Y:S02]  /*c410*/  IMAD.MOV.U32 R12, RZ, RZ, 0x1 ;  /* 0x00000001ff0c7424 */ /* 0x000fe400078e00ff */
[----:B------:R-:W-:-:S07]  /*c420*/  IMAD.MOV.U32 R3, RZ, RZ, R14 ;  /* 0x000000ffff037224 */ /* 0x000fce00078e000e */
[----:B------:R-:W-:Y:S05]  /*c430*/  WARPSYNC.COLLECTIVE R15, `(.L_x_10615) ;  /* 0x000000000f087348 */ /* 0x000fea0003c00000 */
[----:B------:R0:W1:Y:S02]  /*c440*/  SHFL.IDX P6, R14, R13, R12, R11 ;  /* 0x0000000c0d0e7389 */ /* 0x00006400000c000b */
[----:B01----:R-:W-:Y:S01]  /*c450*/  ENDCOLLECTIVE ;  /* 0x000000000000791b */ /* 0x003fe20003800000 */
.L_x_10615:
        /* <DEDUP_REMOVED lines=10> */
.L_x_10616:
[----:B------:R-:W-:Y:S01]  /*c500*/  @!PT LDS RZ, [RZ] ;  /* 0x00000000fffff984 */ /* 0x000fe20000000800 */
[----:B------:R-:W-:Y:S01]  /*c510*/  @!PT LDS RZ, [RZ] ;  /* 0x00000000fffff984 */ /* 0x000fe20000000800 */
[----:B------:R-:W-:Y:S01]  /*c520*/  @!PT LDS RZ, [RZ] ;  /* 0x00000000fffff984 */ /* 0x000fe20000000800 */
[----:B------:R-:W-:Y:S04]  /*c530*/  @P2 LDGSTS.E.BYPASS.LTC128B.128 [R0+0x13800], desc[UR36][R2.64], !P4 ;  /* 0x1380000002002fae */ /* 0x000fe8000e101d64 */
[----:B------:R-:W-:Y:S04]  /*c540*/  @P2 LDGSTS.E.BYPASS.LTC128B.128 [R0+0x14800], desc[UR36][R2.64+0x20], !P3 ;  /* 0x1480002002002fae */ /* 0x000fe8000d901d64 */
[----:B------:R0:W-:Y:S02]  /*c550*/  @P2 LDGSTS.E.BYPASS.LTC128B.128 [R0+0x15800], desc[UR36][R2.64+0x40], !P1 ;  /* 0x1580004002002fae */ /* 0x0001e4000c901d64 */
[----:B0-----:R-:W-:Y:S01]  /*c560*/  MOV R2, R14 ;  /* 0x0000000e00027202 */ /* 0x001fe20000000f00 */
[----:B------:R-:W-:Y:S06]  /*c570*/  BRA `(.L_x_10617) ;  /* 0xffffffd000887947 */ /* 0x000fec000383ffff */
.L_x_10554:
[----:B------:R-:W-:Y:S02]  /*c580*/  IMAD.MOV.U32 R13, RZ, RZ, R4 ;  /* 0x000000ffff0d7224 */ /* 0x000fe400078e0004 */
[----:B------:R-:W-:Y:S02]  /*c590*/  IMAD.MOV.U32 R12, RZ, RZ, RZ ;  /* 0x000000ffff0c7224 */ /* 0x000fe400078e00ff */
[----:B------:R-:W-:Y:S02]  /*c5a0*/  IMAD.MOV.U32 R11, RZ, RZ, 0x1e1f ;  /* 0x00001e1fff0b7424 */ /* 0x000fe400078e00ff */
[----:B------:R-:W-:Y:S02]  /*c5b0*/  IMAD.MOV.U32 R15, RZ, RZ, -0x1 ;  /* 0xffffffffff0f7424 */ /* 0x000fe400078e00ff */
[----:B------:R-:W-:-:S07]  /*c5c0*/  IMAD R0, R0, 0xc0, R20 ;  /* 0x000000c000007824 */ /* 0x000fce00078e0214 */
[----:B-----5:R-:W-:Y:S05]  /*c5d0*/  WARPSYNC.COLLECTIVE R15, `(.L_x_10618) ;  /* 0x000000000f087348 */ /* 0x020fea0003c00000 */
[----:B------:R0:W1:Y:S02]  /*c5e0*/  SHFL.IDX P6, R14, R13, R12, R11 ;  /* 0x0000000c0d0e7389 */ /* 0x00006400000c000b */
[----:B01---5:R-:W-:Y:S01]  /*c5f0*/  ENDCOLLECTIVE ;  /* 0x000000000000791b */ /* 0x023fe20003800000 */
.L_x_10618:
[----:B------:R-:W-:Y:S01]  /*c600*/  ISETP.GE.AND P1, PT, R0, UR42, PT ;  /* 0x0000002a00007c0c */ /* 0x000fe2000bf26270 */
[----:B------:R-:W-:Y:S02]  /*c610*/  IMAD.MOV.U32 R13, RZ, RZ, R5 ;  /* 0x000000ffff0d7224 */ /* 0x000fe400078e0005 */
[----:B------:R-:W-:-:S10]  /*c620*/  IMAD.MOV.U32 R2, RZ, RZ, R14 ;  /* 0x000000ffff027224 */ /* 0x000fd400078e000e */
[----:B------:R-:W-:Y:S05]  /*c630*/  WARPSYNC.COLLECTIVE R15, `(.L_x_10619) ;  /* 0x000000000f087348 */ /* 0x000fea0003c00000 */
[----:B------:R0:W1:Y:S02]  /*c640*/  SHFL.IDX P6, R14, R13, R12, R11 ;  /* 0x0000000c0d0e7389 */ /* 0x00006400000c000b */
[----:B01----:R-:W-:Y:S01]  /*c650*/  ENDCOLLECTIVE ;  /* 0x000000000000791b */ /* 0x003fe20003800000 */
.L_x_10619:
[----:B------:R-:W-:Y:S02]  /*c660*/  IMAD.MOV.U32 R13, RZ, RZ, R4 ;  /* 0x000000ffff0d7224 */ /* 0x000fe400078e0004 */
[----:B------:R-:W-:Y:S02]  /*c670*/  IMAD.MOV.U32 R12, RZ, RZ, 0x1 ;  /* 0x00000001ff0c7424 */ /* 0x000fe400078e00ff */
[----:B------:R-:W-:-:S07]  /*c680*/  IMAD.MOV.U32 R3, RZ, RZ, R14 ;  /* 0x000000ffff037224 */ /* 0x000fce00078e000e */
[----:B------:R-:W-:Y:S05]  /*c690*/  WARPSYNC.COLLECTIVE R15, `(.L_x_10620) ;  /* 0x000000000f087348 */ /* 0x000fea0003c00000 */
[----:B------:R0:W1:Y:S02]  /*c6a0*/  SHFL.IDX P6, R14, R13, R12, R11 ;  /* 0x0000000c0d0e7389 */ /* 0x00006400000c000b */
[----:B01----:R-:W-:Y:S01]  /*c6b0*/  ENDCOLLECTIVE ;  /* 0x000000000000791b */ /* 0x003fe20003800000 */
.L_x_10620:
        /* <DEDUP_REMOVED lines=14> */
.L_x_10621:
[----:B------:R-:W-:Y:S01]  /*c7a0*/  @!PT LDS RZ, [RZ] ;  /* 0x00000000fffff984 */ /* 0x000fe20000000800 */
[----:B------:R-:W-:Y:S01]  /*c7b0*/  @!PT LDS RZ, [RZ] ;  /* 0x00000000fffff984 */ /* 0x000fe20000000800 */
[----:B------:R-:W-:Y:S01]  /*c7c0*/  @!PT LDS RZ, [RZ] ;  /* 0x00000000fffff984 */ /* 0x000fe20000000800 */
[----:B------:R-:W-:Y:S04]  /*c7d0*/  @!P1 LDGSTS.E.BYPASS.LTC128B.128 [R10+0x10800], desc[UR36][R2.64+0x20], !P4 ;  /* 0x10800020020a9fae */ /* 0x000fe8000e101d64 */
[----:B------:R0:W-:Y:S01]  /*c7e0*/  @!P1 LDGSTS.E.BYPASS.LTC128B.128 [R10+0x12000], desc[UR36][R2.64+0x40], !P5 ;  /* 0x12000040020a9fae */ /* 0x0001e2000e901d64 */
[----:B------:R-:W-:Y:S01]  /*c7f0*/  MOV R13, R6 ;  /* 0x00000006000d7202 */ /* 0x000fe20000000f00 */
[----:B------:R-:W-:Y:S02]  /*c800*/  IMAD.MOV.U32 R12, RZ, RZ, RZ ;  /* 0x000000ffff0c7224 */ /* 0x000fe400078e00ff */
[----:B0-----:R-:W-:Y:S02]  /*c810*/  VIADD R2, R0, 0x40 ;  /* 0x0000004000027836 */ /* 0x001fe40000000000 */
[----:B------:R-:W-:-:S03]  /*c820*/  IMAD.MOV.U32 R5, RZ, RZ, R14 ;  /* 0x000000ffff057224 */ /* 0x000fc600078e000e */
[----:B------:R-:W-:-:S13]  /*c830*/  ISETP.GE.AND P1, PT, R2, UR42, PT ;  /* 0x0000002a02007c0c */ /* 0x000fda000bf26270 */
[----:B------:R-:W-:Y:S05]  /*c840*/  WARPSYNC.COLLECTIVE R15, `(.L_x_10622) ;  /* 0x000000000f087348 */ /* 0x000fea0003c00000 */
[----:B------:R0:W1:Y:S02]  /*c850*/  SHFL.IDX P6, R14, R13, R12, R11 ;  /* 0x0000000c0d0e7389 */ /* 0x00006400000c000b */
[----:B01----:R-:W-:Y:S01]  /*c860*/  ENDCOLLECTIVE ;  /* 0x000000000000791b */ /* 0x003fe20003800000 */
.L_x_10622:
[----:B------:R-:W-:Y:S01]  /*c870*/  @!P1 IADD3 R2, P0, R18, R5, RZ ;  /* 0x0000000512029210 */ /* 0x000fe20007f1e0ff */
[----:B------:R-:W-:-:S04]  /*c880*/  IMAD.MOV.U32 R13, RZ, RZ, R7 ;  /* 0x000000ffff0d7224 */ /* 0x000fc800078e0007 */
[----:B------:R-:W-:-:S05]  /*c890*/  @!P1 IMAD.X R3, RZ, RZ, R4, P0 ;  /* 0x000000ffff039224 */ /* 0x000fca00000e0604 */
        /* <DEDUP_REMOVED lines=10> */
.L_x_10623:
[----:B------:R-:W-:Y:S05]  /*c940*/  BRA `(.L_x_10624) ;  /* 0xffffffd400d87947 */ /* 0x000fea000383ffff */
.L_x_10557:
[----:B0-----:R0:W1:Y:S02]  /*c950*/  SYNCS.PHASECHK.TRANS64.TRYWAIT P0, [R26+URZ+0x19c20], R3 ;  /* 0x019c20031a0075a7 */ /* 0x001064000800017f */
[----:B-1----:R-:W-:Y:S05]  /*c960*/  @!P0 NANOSLEEP.SYNCS 0x989680 ;  /* 0x009896800000895d */ /* 0x002fea0003900000 */
[----:B------:R-:W1:Y:S02]  /*c970*/  @!P0 SYNCS.PHASECHK.TRANS64 P0, [R26+URZ+0x19c20], R3 ;  /* 0x019c20031a0085a7 */ /* 0x000e64000800007f */
[----:B-1----:R-:W-:Y:S05]  /*c980*/  @!P0 BRA `(.L_x_10557) ;  /* 0xfffffffc00f08947 */ /* 0x002fea000383ffff */
[----:B------:R-:W-:Y:S05]  /*c990*/  BRA `(.L_x_10625) ;  /* 0xffffffd800207947 */ /* 0x000fea000383ffff */
.L_x_10561:
[----:B0-----:R0:W1:Y:S02]  /*c9a0*/  SYNCS.PHASECHK.TRANS64.TRYWAIT P0, [R5+URZ+0x19c80], R10 ;  /* 0x019c800a050075a7 */ /* 0x001064000800017f */
[----:B-1----:R-:W-:Y:S05]  /*c9b0*/  @!P0 NANOSLEEP.SYNCS 0x989680 ;  /* 0x009896800000895d */ /* 0x002fea0003900000 */
[----:B------:R-:W1:Y:S02]  /*c9c0*/  @!P0 SYNCS.PHASECHK.TRANS64 P0, [R5+URZ+0x19c80], R10 ;  /* 0x019c800a050085a7 */ /* 0x000e64000800007f */
[----:B-1----:R-:W-:Y:S05]  /*c9d0*/  @!P0 BRA `(.L_x_10561) ;  /* 0xfffffffc00f08947 */ /* 0x002fea000383ffff */
[----:B------:R-:W-:Y:S05]  /*c9e0*/  BRA `(.L_x_10626) ;  /* 0xffffffd800e07947 */ /* 0x000fea000383ffff */
.L_x_10562:
        /* <DEDUP_REMOVED lines=8> */
.L_x_10628:
[----:B------:R-:W-:Y:S05]  /*ca70*/  BSYNC B0 ;  /* 0x0000000000007941 */ /* 0x000fea0003800000 */
.L_x_10627:
[----:B------:R-:W0:Y:S01]  /*ca80*/  S2R R2, SR_TID.X ;  /* 0x0000000000027919 */ /* 0x000e220000002100 */
[----:B------:R-:W-:Y:S01]  /*ca90*/  IMAD.MOV.U32 R13, RZ, RZ, R21 ;  /* 0x000000ffff0d7224 */ /* 0x000fe200078e0015 */
[----:B------:R-:W-:Y:S01]  /*caa0*/  MOV R3, R14 ;  /* 0x0000000e00037202 */ /* 0x000fe20000000f00 */
[----:B------:R-:W-:Y:S01]  /*cab0*/  IMAD.MOV.U32 R12, RZ, RZ, RZ ;  /* 0x000000ffff0c7224 */ /* 0x000fe200078e00ff */
[----:B------:R-:W-:Y:S01]  /*cac0*/  IADD3 R6, R6, UR43, RZ ;  /* 0x0000002b06067c10 */ /* 0x000fe2000fffe0ff */
[----:B------:R-:W-:Y:S02]  /*cad0*/  IMAD.MOV.U32 R11, RZ, RZ, 0x1e1f ;  /* 0x00001e1fff0b7424 */ /* 0x000fe400078e00ff */
[----:B------:R-:W-:-:S07]  /*cae0*/  IMAD.MOV.U32 R15, RZ, RZ, -0x1 ;  /* 0xffffffffff0f7424 */ /* 0x000fce00078e00ff */
[----:B0-----:R-:W-:Y:S05]  /*caf0*/  WARPSYNC.COLLECTIVE R15, `(.L_x_10629) ;  /* 0x000000000f087348 */ /* 0x001fea0003c00000 */
[----:B------:R1:W2:Y:S02]  /*cb00*/  SHFL.IDX P6, R14, R13, R12, R11 ;  /* 0x0000000c0d0e7389 */ /* 0x0002a400000c000b */
[----:B012---:R-:W-:Y:S01]  /*cb10*/  ENDCOLLECTIVE ;  /* 0x000000000000791b */ /* 0x007fe20003800000 */
.L_x_10629:
[----:B------:R-:W-:Y:S02]  /*cb20*/  IMAD.MOV.U32 R13, RZ, RZ, R26 ;  /* 0x000000ffff0d7224 */ /* 0x000fe400078e001a */
[----:B------:R-:W-:Y:S02]  /*cb30*/  IMAD.MOV.U32 R12, RZ, RZ, 0x1 ;  /* 0x00000001ff0c7424 */ /* 0x000fe400078e00ff */
[----:B------:R-:W-:Y:S02]  /*cb40*/  IMAD.SHL.U32 R15, R2, 0x10, RZ ;  /* 0x00000010020f7824 */ /* 0x000fe400078e00ff */
[----:B------:R-:W-:-:S03]  /*cb50*/  IMAD.MOV.U32 R2, RZ, RZ, R14 ;  /* 0x000000ffff027224 */ /* 0x000fc600078e000e */
[----:B------:R-:W-:-:S04]  /*cb60*/  LOP3.LUT R15, R15, 0x10, RZ, 0xc0, !PT ;  /* 0x000000100f0f7812 */ /* 0x000fc800078ec0ff */
[----:B------:R-:W-:Y:S01]  /*cb70*/  IADD3 R2, P0, R15, R2, RZ ;  /* 0x000000020f027210 */ /* 0x000fe20007f1e0ff */
[----:B------:R-:W-:-:S04]  /*cb80*/  IMAD.MOV.U32 R15, RZ, RZ, -0x1 ;  /* 0xffffffffff0f7424 */ /* 0x000fc800078e00ff */
[----:B------:R-:W-:-:S08]  /*cb90*/  IMAD.X R3, RZ, RZ, R3, P0 ;  /* 0x000000ffff037224 */ /* 0x000fd000000e0603 */
[----:B------:R-:W-:Y:S05]  /*cba0*/  WARPSYNC.COLLECTIVE R15, `(.L_x_10630) ;  /* 0x000000000f087348 */ /* 0x000fea0003c00000 */
[----:B------:R0:W1:Y:S02]  /*cbb0*/  SHFL.IDX P6, R14, R13, R12, R11 ;  /* 0x0000000c0d0e7389 */ /* 0x00006400000c000b */
[----:B01----:R-:W-:Y:S01]  /*cbc0*/  ENDCOLLECTIVE ;  /* 0x000000000000791b */ /* 0x003fe20003800000 */
.L_x_10630:
[----:B------:R-:W-:Y:S01]  /*cbd0*/  @!PT LDS RZ, [RZ] ;  /* 0x00000000fffff984 */ /* 0x000fe20000000800 */
[----:B------:R-:W-:Y:S01]  /*cbe0*/  @!PT LDS RZ, [RZ] ;  /* 0x00000000fffff984 */ /* 0x000fe20000000800 */
[----:B------:R-:W-:Y:S01]  /*cbf0*/  @!PT LDS RZ, [RZ] ;  /* 0x00000000fffff984 */ /* 0x000fe20000000800 */
[----:B------:R0:W-:Y:S04]  /*cc00*/  LDGSTS.E.BYPASS.LTC128B.128 [R6+0x9000], desc[UR36][R2.64], !P4 ;  /* 0x0900000002067fae */ /* 0x0001e8000e101d64 */
[----:B------:R0:W-:Y:S04]  /*cc10*/  LDGSTS.E.BYPASS.LTC128B.128 [R6+0xa000], desc[UR36][R2.64+0x20], !P3 ;  /* 0x0a00002002067fae */ /* 0x0001e8000d901d64 */
[----:B------:R0:W-:Y:S01]  /*cc20*/  LDGSTS.E.BYPASS.LTC128B.128 [R6+0xb000], desc[UR36][R2.64+0x40], !P2 ;  /* 0x0b00004002067fae */ /* 0x0001e2000d101d64 */
[----:B------:R-:W-:Y:S02]  /*cc30*/  IMAD.MOV.U32 R13, RZ, RZ, R21 ;  /* 0x000000ffff0d7224 */ /* 0x000fe400078e0015 */
[----:B------:R-:W-:-:S07]  /*cc40*/  IMAD.MOV.U32 R26, RZ, RZ, R14 ;  /* 0x000000ffff1a7224 */ /* 0x000fce00078e000e */
[----:B0-----:R-:W-:Y:S05]  /*cc50*/  WARPSYNC.COLLECTIVE R15, `(.L_x_10631) ;  /* 0x000000000f087348 */ /* 0x001fea0003c00000 */
[----:B------:R1:W2:Y:S02]  /*cc60*/  SHFL.IDX P6, R14, R13, R12, R11 ;  /* 0x0000000c0d0e7389 */ /* 0x0002a400000c000b */
[----:B012---:R-:W-:Y:S01]  /*cc70*/  ENDCOLLECTIVE ;  /* 0x000000000000791b */ /* 0x007fe20003800000 */
.L_x_10631:
[----:B------:R-:W-:Y:S01]  /*cc80*/  IMAD.MOV.U32 R2, RZ, RZ, R14 ;  /* 0x000000ffff027224 */ /* 0x000fe200078e000e */
[----:B------:R-:W-:Y:S06]  /*cc90*/  BRA `(.L_x_10632) ;  /* 0xffffffd800cc7947 */ /* 0x000fec000383ffff */
.L_x_10567:
[----:B---3--:R3:W4:Y:S02]  /*cca0*/  SYNCS.PHASECHK.TRANS64.TRYWAIT P0, [R5+URZ+0x19c40], R10 ;  /* 0x019c400a050075a7 */ /* 0x008724000800017f */
[----:B----4-:R-:W-:Y:S05]  /*ccb0*/  @!P0 NANOSLEEP.SYNCS 0x989680 ;  /* 0x009896800000895d */ /* 0x010fea0003900000 */
[----:B------:R-:W4:Y:S02]  /*ccc0*/  @!P0 SYNCS.PHASECHK.TRANS64 P0, [R5+URZ+0x19c40], R10 ;  /* 0x019c400a050085a7 */ /* 0x000f24000800007f */
[----:B----4-:R-:W-:Y:S05]  /*ccd0*/  @!P0 BRA `(.L_x_10567) ;  /* 0xfffffffc00f08947 */ /* 0x010fea000383ffff */
[----:B------:R-:W-:Y:S05]  /*cce0*/  BRA `(.L_x_10633) ;  /* 0xffffffdc00307947 */ /* 0x000fea000383ffff */
.L_x_10568:
        /* <DEDUP_REMOVED lines=8> */
.L_x_10635:
[----:B------:R-:W-:Y:S05]  /*cd70*/  BSYNC B0 ;  /* 0x0000000000007941 */ /* 0x000fea0003800000 */
.L_x_10634:
        /* <DEDUP_REMOVED lines=8> */
.L_x_10636:
[----:B------:R-:W-:Y:S02]  /*ce00*/  IMAD.MOV.U32 R13, RZ, RZ, R8 ;  /* 0x000000ffff0d7224 */ /* 0x000fe400078e0008 */
[----:B------:R-:W-:Y:S01]  /*ce10*/  IMAD.MOV.U32 R12, RZ, RZ, 0x1 ;  /* 0x00000001ff0c7424 */ /* 0x000fe200078e00ff */
[----:B------:R-:W-:-:S07]  /*ce20*/  MOV R2, R14 ;  /* 0x0000000e00027202 */ /* 0x000fce0000000f00 */
[----:B------:R-:W-:Y:S05]  /*ce30*/  WARPSYNC.COLLECTIVE R15, `(.L_x_10637) ;  /* 0x000000000f087348 */ /* 0x000fea0003c00000 */
[----:B------:R0:W1:Y:S02]  /*ce40*/  SHFL.IDX P6, R14, R13, R12, R11 ;  /* 0x0000000c0d0e7389 */ /* 0x00006400000c000b */
[----:B01----:R-:W-:Y:S01]  /*ce50*/  ENDCOLLECTIVE ;  /* 0x000000000000791b */ /* 0x003fe20003800000 */
.L_x_10637:
        /* <DEDUP_REMOVED lines=13> */
.L_x_10638:
[----:B------:R-:W-:Y:S01]  /*cf30*/  IMAD.MOV.U32 R2, RZ, RZ, R14 ;  /* 0x000000ffff027224 */ /* 0x000fe200078e000e */
[----:B------:R-:W-:Y:S06]  /*cf40*/  BRA `(.L_x_10639) ;  /* 0xffffffdc00247947 */ /* 0x000fec000383ffff */
.L_x_10573:
[----:B0-----:R0:W4:Y:S02]  /*cf50*/  SYNCS.PHASECHK.TRANS64.TRYWAIT P2, [R2+URZ+0x19c70], R3 ;  /* 0x019c7003020075a7 */ /* 0x001124000804017f */
[----:B----4-:R-:W-:Y:S05]  /*cf60*/  @!P2 NANOSLEEP.SYNCS 0x989680 ;  /* 0x009896800000a95d */ /* 0x010fea0003900000 */
[----:B------:R-:W4:Y:S02]  /*cf70*/  @!P2 SYNCS.PHASECHK.TRANS64 P2, [R2+URZ+0x19c70], R3 ;  /* 0x019c70030200a5a7 */ /* 0x000f24000804007f */
[----:B----4-:R-:W-:Y:S05]  /*cf80*/  @!P2 BRA `(.L_x_10573) ;  /* 0xfffffffc00f0a947 */ /* 0x010fea000383ffff */
[----:B------:R-:W-:Y:S05]  /*cf90*/  BRA `(.L_x_10640) ;  /* 0xffffffdc00907947 */ /* 0x000fea000383ffff */
.L_x_10575:
[----:B0-----:R0:W2:Y:S02]  /*cfa0*/  SYNCS.PHASECHK.TRANS64.TRYWAIT P2, [R2+URZ+0x19c60], R3 ;  /* 0x019c6003020075a7 */ /* 0x0010a4000804017f */
[----:B--2---:R-:W-:Y:S05]  /*cfb0*/  @!P2 NANOSLEEP.SYNCS 0x989680 ;  /* 0x009896800000a95d */ /* 0x004fea0003900000 */
[----:B------:R-:W2:Y:S02]  /*cfc0*/  @!P2 SYNCS.PHASECHK.TRANS64 P2, [R2+URZ+0x19c60], R3 ;  /* 0x019c60030200a5a7 */ /* 0x000ea4000804007f */
[----:B--2---:R-:W-:Y:S05]  /*cfd0*/  @!P2 BRA `(.L_x_10575) ;  /* 0xfffffffc00f0a947 */ /* 0x004fea000383ffff */
[----:B------:R-:W-:Y:S05]  /*cfe0*/  BRA `(.L_x_10641) ;  /* 0xffffffdc00a07947 */ /* 0x000fea000383ffff */
.L_x_10581:
[----:B0-----:R0:W2:Y:S02]  /*cff0*/  SYNCS.PHASECHK.TRANS64.TRYWAIT P1, [R0+URZ+0x19c70], R3 ;  /* 0x019c7003000075a7 */ /* 0x0010a4000802017f */
[----:B--2---:R-:W-:Y:S05]  /*d000*/  @!P1 NANOSLEEP.SYNCS 0x989680 ;  /* 0x009896800000995d */ /* 0x004fea0003900000 */
[----:B------:R-:W2:Y:S02]  /*d010*/  @!P1 SYNCS.PHASECHK.TRANS64 P1, [R0+URZ+0x19c70], R3 ;  /* 0x019c7003000095a7 */ /* 0x000ea4000802007f */
[----:B--2---:R-:W-:Y:S05]  /*d020*/  @!P1 BRA `(.L_x_10581) ;  /* 0xfffffffc00f09947 */ /* 0x004fea000383ffff */
[----:B------:R-:W-:Y:S05]  /*d030*/  BRA `(.L_x_10642) ;  /* 0xffffffe000e47947 */ /* 0x000fea000383ffff */
.L_x_10583:
[----:B0-----:R0:W1:Y:S02]  /*d040*/  SYNCS.PHASECHK.TRANS64.TRYWAIT P1, [R0+URZ+0x19c60], R3 ;  /* 0x019c6003000075a7 */ /* 0x001064000802017f */
[----:B-1----:R-:W-:Y:S05]  /*d050*/  @!P1 NANOSLEEP.SYNCS 0x989680 ;  /* 0x009896800000995d */ /* 0x002fea0003900000 */
[----:B------:R-:W1:Y:S02]  /*d060*/  @!P1 SYNCS.PHASECHK.TRANS64 P1, [R0+URZ+0x19c60], R3 ;  /* 0x019c6003000095a7 */ /* 0x000e64000802007f */
[----:B-1----:R-:W-:Y:S05]  /*d070*/  @!P1 BRA `(.L_x_10583) ;  /* 0xfffffffc00f09947 */ /* 0x002fea000383ffff */
[----:B------:R-:W-:Y:S05]  /*d080*/  BRA `(.L_x_10643) ;  /* 0xffffffe000f07947 */ /* 0x000fea000383ffff */
.L_x_10587:
[----:B-1----:R1:W2:Y:S02]  /*d090*/  SYNCS.PHASECHK.TRANS64.TRYWAIT P0, [R4+URZ+0x19c20], R0 ;  /* 0x019c2000040075a7 */ /* 0x0022a4000800017f */
[----:B--2---:R-:W-:Y:S05]  /*d0a0*/  @!P0 NANOSLEEP.SYNCS 0x989680 ;  /* 0x009896800000895d */ /* 0x004fea0003900000 */
[----:B------:R-:W2:Y:S02]  /*d0b0*/  @!P0 SYNCS.PHASECHK.TRANS64 P0, [R4+URZ+0x19c20], R0 ;  /* 0x019c2000040085a7 */ /* 0x000ea4000800007f */
[----:B--2---:R-:W-:Y:S05]  /*d0c0*/  @!P0 BRA `(.L_x_10587) ;  /* 0xfffffffc00f08947 */ /* 0x004fea000383ffff */
[----:B------:R-:W-:Y:S05]  /*d0d0*/  BRA `(.L_x_10644) ;  /* 0xffffffe8004c7947 */ /* 0x000fea000383ffff */
.L_x_10591:
[----:B-1----:R1:W2:Y:S02]  /*d0e0*/  SYNCS.PHASECHK.TRANS64.TRYWAIT P1, [R5+URZ+0x19c40], R0 ;  /* 0x019c4000050075a7 */ /* 0x0022a4000802017f */
[----:B--2---:R-:W-:Y:S05]  /*d0f0*/  @!P1 NANOSLEEP.SYNCS 0x989680 ;  /* 0x009896800000995d */ /* 0x004fea0003900000 */
[----:B------:R-:W2:Y:S02]  /*d100*/  @!P1 SYNCS.PHASECHK.TRANS64 P1, [R5+URZ+0x19c40], R0 ;  /* 0x019c4000050095a7 */ /* 0x000ea4000802007f */
[----:B--2---:R-:W-:Y:S05]  /*d110*/  @!P1 BRA `(.L_x_10591) ;  /* 0xfffffffc00f09947 */ /* 0x004fea000383ffff */
[----:B------:R-:W-:Y:S05]  /*d120*/  BRA `(.L_x_10645) ;  /* 0xffffffe8008c7947 */ /* 0x000fea000383ffff */
.L_x_10593:
[----:B--2---:R2:W3:Y:S02]  /*d130*/  SYNCS.PHASECHK.TRANS64.TRYWAIT P1, [R19+URZ+0x19c40], R2 ;  /* 0x019c4002130075a7 */ /* 0x0044e4000802017f */
[----:B---3--:R-:W-:Y:S05]  /*d140*/  @!P1 NANOSLEEP.SYNCS 0x989680 ;  /* 0x009896800000995d */ /* 0x008fea0003900000 */
[----:B------:R-:W3:Y:S02]  /*d150*/  @!P1 SYNCS.PHASECHK.TRANS64 P1, [R19+URZ+0x19c40], R2 ;  /* 0x019c4002130095a7 */ /* 0x000ee4000802007f */
[----:B---3--:R-:W-:Y:S05]  /*d160*/  @!P1 BRA `(.L_x_10593) ;  /* 0xfffffffc00f09947 */ /* 0x008fea000383ffff */
[----:B------:R-:W-:Y:S05]  /*d170*/  BRA `(.L_x_10646) ;  /* 0xffffffe800987947 */ /* 0x000fea000383ffff */
.L_x_10595:
[----:B---3--:R3:W4:Y:S02]  /*d180*/  SYNCS.PHASECHK.TRANS64.TRYWAIT P1, [R5+URZ+0x19c60], R0 ;  /* 0x019c6000050075a7 */ /* 0x008724000802017f */
[----:B----4-:R-:W-:Y:S05]  /*d190*/  @!P1 NANOSLEEP.SYNCS 0x989680 ;  /* 0x009896800000995d */ /* 0x010fea0003900000 */
[----:B------:R-:W4:Y:S02]  /*d1a0*/  @!P1 SYNCS.PHASECHK.TRANS64 P1, [R5+URZ+0x19c60], R0 ;  /* 0x019c6000050095a7 */ /* 0x000f24000802007f */
[----:B----4-:R-:W-:Y:S05]  /*d1b0*/  @!P1 BRA `(.L_x_10595) ;  /* 0xfffffffc00f09947 */ /* 0x010fea000383ffff */
[----:B------:R-:W-:Y:S05]  /*d1c0*/  BRA `(.L_x_10647) ;  /* 0xffffffe800947947 */ /* 0x000fea000383ffff */
.L_x_10597:
[----:B----4-:R4:W0:Y:S02]  /*d1d0*/  SYNCS.PHASECHK.TRANS64.TRYWAIT P1, [R19+URZ+0x19c60], R2 ;  /* 0x019c6002130075a7 */ /* 0x010824000802017f */
[----:B0-----:R-:W-:Y:S05]  /*d1e0*/  @!P1 NANOSLEEP.SYNCS 0x989680 ;  /* 0x009896800000995d */ /* 0x001fea0003900000 */
[----:B------:R-:W0:Y:S02]  /*d1f0*/  @!P1 SYNCS.PHASECHK.TRANS64 P1, [R19+URZ+0x19c60], R2 ;  /* 0x019c6002130095a7 */ /* 0x000e24000802007f */
[----:B0-----:R-:W-:Y:S05]  /*d200*/  @!P1 BRA `(.L_x_10597) ;  /* 0xfffffffc00f09947 */ /* 0x001fea000383ffff */
[----:B------:R-:W-:Y:S05]  /*d210*/  BRA `(.L_x_10648) ;  /* 0xffffffe800907947 */ /* 0x000fea000383ffff */
.L_x_10599:
[----:B------:R0:W0:Y:S02]  /*d220*/  SYNCS.PHASECHK.TRANS64.TRYWAIT P1, [R5+URZ+0x19c80], R0 ;  /* 0x019c8000050075a7 */ /* 0x000024000802017f */
[----:B0-----:R-:W-:Y:S05]  /*d230*/  @!P1 NANOSLEEP.SYNCS 0x989680 ;  /* 0x009896800000995d */ /* 0x001fea0003900000 */
[----:B------:R-:W0:Y:S02]  /*d240*/  @!P1 SYNCS.PHASECHK.TRANS64 P1, [R5+URZ+0x19c80], R0 ;  /* 0x019c8000050095a7 */ /* 0x000e24000802007f */
[----:B0-----:R-:W-:Y:S05]  /*d250*/  @!P1 BRA `(.L_x_10599) ;  /* 0xfffffffc00f09947 */ /* 0x001fea000383ffff */
[----:B------:R-:W-:Y:S05]  /*d260*/  BRA `(.L_x_10649) ;  /* 0xffffffe8008c7947 */ /* 0x000fea000383ffff */
.L_x_10650:
        /* <DEDUP_REMOVED lines=9> */
.L_x_15852:


//--------------------- .text._ZN7cutlass13device_kernelIN5flash11enable_sm90INS1_16FlashAttnFwdSm90INS1_25CollectiveMainloopFwdSm90ILi2EN4cute5tupleIJNS5_1CILi1EEES8_S8_EEENS6_IJNS7_ILi192EEENS7_ILi128EEENS7_ILi96EEEEEELi96ENS_12float_e4m3_tEfNS_4arch4Sm90ELb0ELb0ELb1ELb1ELb1ELb0ELb0ELb1ELb1ELb1ELb0ELb0EEENS1_21CollectiveEpilogueFwdINS6_IJSA_SC_SB_EEES9_NS_10bfloat16_tESG_Li384ELb1ELb1ELb0ELb1EEENS1_36VarlenDynamicPersistentTileSchedulerILi192ELi128ELi384ELi128ELb0ELb1ELb1ELb0ELb1ELb1EEEEEEEEEvNT_6ParamsE --------------------------
	.section	.text._ZN7cutlass13device_kernelIN5flash11enable_sm90INS1_16FlashAttnFwdSm90INS1_25CollectiveMainloopFwdSm90ILi2EN4cute5tupleIJNS5_1CILi1EEES8_S8_EEENS6_IJNS7_ILi192EEENS7_ILi128EEENS7_ILi96EEEEEELi96ENS_12float_e4m3_tEfNS_4arch4Sm90ELb0ELb0ELb1ELb1ELb1ELb0ELb0ELb1ELb1ELb1ELb0ELb0EEENS1_21CollectiveEpilogueFwdINS6_IJSA_SC_SB_EEES9_NS_10bfloat16_tESG_Li384ELb1ELb1ELb0ELb1EEENS1_36VarlenDynamicPersistentTileSchedulerILi192ELi128ELi384ELi128ELb0ELb1ELb1ELb0ELb1ELb1EEEEEEEEEvNT_6ParamsE,"ax",@progbits
	.align	128
.text._ZN7cutlass13device_kernelIN5flash11enable_sm90INS1_16FlashAttnFwdSm90INS1_25CollectiveMainloopFwdSm90ILi2EN4cute5tupleIJNS5_1CILi1EEES8_S8_EEENS6_IJNS7_ILi192EEENS7_ILi128EEENS7_ILi96EEEEEELi96ENS_12float_e4m3_tEfNS_4arch4Sm90ELb0ELb0ELb1ELb1ELb1ELb0ELb0ELb1ELb1ELb1ELb0ELb0EEENS1_21CollectiveEpilogueFwdINS6_IJSA_SC_SB_EEES9_NS_10bfloat16_tESG_Li384ELb1ELb1ELb0ELb1EEENS1_36VarlenDynamicPersistentTileSchedulerILi192ELi128ELi384ELi128ELb0ELb1ELb1ELb0ELb1ELb1EEEEEEEEEvNT_6ParamsE:
        .type           _ZN7cutlass13device_kernelIN5flash11enable_sm90INS1_16FlashAttnFwdSm90INS1_25CollectiveMainloopFwdSm90ILi2EN4cute5tupleIJNS5_1CILi1EEES8_S8_EEENS6_IJNS7_ILi192EEENS7_ILi128EEENS7_ILi96EEEEEELi96ENS_12float_e4m3_tEfNS_4arch4Sm90ELb0ELb0ELb1ELb1ELb1ELb0ELb0ELb1ELb1ELb1ELb0ELb0EEENS1_21CollectiveEpilogueFwdINS6_IJSA_SC_SB_EEES9_NS_10bfloat16_tESG_Li384ELb1ELb1ELb0ELb1EEENS1_36VarlenDynamicPersistentTileSchedulerILi192ELi128ELi384ELi128ELb0ELb1ELb1ELb0ELb1ELb1EEEEEEEEEvNT_6ParamsE,@function
        .size           _ZN7cutlass13device_kernelIN5flash11enable_sm90INS1_16FlashAttnFwdSm90INS1_25CollectiveMainloopFwdSm90ILi2EN4cute5tupleIJNS5_1CILi1EEES8_S8_EEENS6_IJNS7_ILi192EEENS7_ILi128EEENS7_ILi96EEEEEELi96ENS_12float_e4m3_tEfNS_4arch4Sm90ELb0ELb0ELb1ELb1ELb1ELb0ELb0ELb1ELb1ELb1ELb0ELb0EEENS1_21CollectiveEpilogueFwdINS6_IJSA_SC_SB_EEES9_NS_10bfloat16_tESG_Li384ELb1ELb1ELb0ELb1EEENS1_36VarlenDynamicPersistentTileSchedulerILi192ELi128ELi384ELi128ELb0ELb1ELb1ELb0ELb1ELb1EEEEEEEEEvNT_6ParamsE,(.L_x_15853 - _ZN7cutlass13device_kernelIN5flash11enable_sm90INS1_16FlashAttnFwdSm90INS1_25CollectiveMainloopFwdSm90ILi2EN4cute5tupleIJNS5_1CILi1EEES8_S8_EEENS6_IJNS7_ILi192EEENS7_ILi128EEENS7_ILi96EEEEEELi96ENS_12float_e4m3_tEfNS_4arch4Sm90ELb0ELb0ELb1ELb1ELb1ELb0ELb0ELb1ELb1ELb1ELb0ELb0EEENS1_21CollectiveEpilogueFwdINS6_IJSA_SC_SB_EEES9_NS_10bfloat16_tESG_Li384ELb1ELb1ELb0ELb1EEENS1_36VarlenDynamicPersistentTileSchedulerILi192ELi128ELi384ELi128ELb0ELb1ELb1ELb0ELb1ELb1EEEEEEEEEvNT_6ParamsE)
        .other          _ZN7cutlass13device_kernelIN5flash11enable_sm90INS1_16FlashAttnFwdSm90INS1_25CollectiveMainloopFwdSm90ILi2EN4cute5tupleIJNS5_1CILi1EEES8_S8_EEENS6_IJNS7_ILi192EEENS7_ILi128EEENS7_ILi96EEEEEELi96ENS_12float_e4m3_tEfNS_4arch4Sm90ELb0ELb0ELb1ELb1ELb1ELb0ELb0ELb1ELb1ELb1ELb0ELb0EEENS1_21CollectiveEpilogueFwdINS6_IJSA_SC_SB_EEES9_NS_10bfloat16_tESG_Li384ELb1ELb1ELb0ELb1EEENS1_36VarlenDynamicPersistentTileSchedulerILi192ELi128ELi384ELi128ELb0ELb1ELb1ELb0ELb1ELb1EEEEEEEEEvNT_6ParamsE,@"STO_CUDA_ENTRY STV_DEFAULT"
_ZN7cutlass13device_kernelIN5flash11enable_sm90INS1_16FlashAttnFwdSm90INS1_25CollectiveMainloopFwdSm90ILi2EN4cute5tupleIJNS5_1CILi1EEES8_S8_EEENS6_IJNS7_ILi192EEENS7_ILi128EEENS7_ILi96EEEEEELi96ENS_12float_e4m3_tEfNS_4arch4Sm90ELb0ELb0ELb1ELb1ELb1ELb0ELb0ELb1ELb1ELb1ELb0ELb0EEENS1_21CollectiveEpilogueFwdINS6_IJSA_SC_SB_EEES9_NS_10bfloat16_tESG_Li384ELb1ELb1ELb0ELb1EEENS1_36VarlenDynamicPersistentTileSchedulerILi192ELi128ELi384ELi128ELb0ELb1ELb1ELb0ELb1ELb1EEEEEEEEEvNT_6ParamsE:
        /* <DEDUP_REMOVED lines=10> */
[----:B------:R-:W-:-:S05]  /*00a0*/  SHF.R.U32.HI R2, RZ, 0x7, R3 ;  /* 0x00000007ff027819 */ /* 0x000fca0000011603 */
[----:B------:R0:W1:Y:S04]  /*00b0*/  SHFL.IDX PT, R3, R2, RZ, 0x1f ;  /* 0x00001fff02037589 */ /* 0x00006800000e0000 */
[----:B------:R-:W-:Y:S01]  /*00c0*/  VOTEU.ALL UP0, P0 ;  /* 0x00000000003f7886 */ /* 0x000fe20000000000 */
[----:B------:R-:W-:-:S04]  /*00d0*/  VOTEU.ALL UP1, P0 ;  /* 0x00000000003f7886 */ /* 0x000fc80000020000 */
[----:B------:R-:W2:Y:S01]  /*00e0*/  @!UP0 S2UR UR8, SR_CgaCtaId ;  /* 0x00000000000889c3 */ /* 0x000ea20000008800 */
[----:B------:R-:W-:Y:S01]  /*00f0*/  @!UP0 UMOV UR6, 0x400 ;  /* 0x0000040000068882 */ /* 0x000fe20000000000 */
[----:B------:R-:W-:-:S04]  /*0100*/  @!UP0 UIADD3 UR4, -UR4, 0x100000, URZ ;  /* 0x0010000004048890 */ /* 0x000fc8000fffe13f */
[----:B------:R-:W-:Y:S02]  /*0110*/  @!UP0 USHF.L.U32 UR5, UR4, 0xb, URZ ;  /* 0x0000000b04058899 */ /* 0x000fe4000800063f */
[----:B------:R-:W-:Y:S02]  /*0120*/  @!UP0 USHF.L.U32 UR4, UR4, 0x1, URZ ;  /* 0x0000000104048899 */ /* 0x000fe4000800063f */
[----:B--2---:R-:W-:Y:S02]  /*0130*/  @!UP0 ULEA UR8, UR8, UR6, 0x18 ;  /* 0x0000000608088291 */ /* 0x004fe4000f8ec03f */
        /* <DEDUP_REMOVED lines=25> */
.L_x_10651:
        /* <DEDUP_REMOVED lines=22> */
.L_x_10652:
        /* <DEDUP_REMOVED lines=18> */
.L_x_10653:
        /* <DEDUP_REMOVED lines=22> */
.L_x_10654:
[----:B------:R-:W5:Y:S01]  /*06b0*/  SHFL.IDX PT, R4, R0, RZ, 0x1f ;  /* 0x00001fff00047589 */ /* 0x000f6200000e0000 */
[----:B------:R-:W-:Y:S01]  /*06c0*/  R2UR UR9, R3 ;  /* 0x00000000030972ca */ /* 0x000fe200000e0000 */
        /* <DEDUP_REMOVED lines=22> */
.L_x_10655:
        /* <DEDUP_REMOVED lines=8> */
.L_x_10657:
[----:B------:R-:W-:-:S08]  /*08b0*/  NOP ;  /* 0x0000000000007918 */ /* 0x000fd00000000000 */
[----:B------:R-:W0:Y:S02]  /*08c0*/  USETMAXREG.TRY_ALLOC.CTAPOOL UP0, 0xa0 ;  /* 0x000000a0000079c8 */ /* 0x000e240008000600 */
[----:B0-----:R-:W-:-:S13]  /*08d0*/  PLOP3.LUT P0, PT, PT, PT, UP0, 0x80, 0x0 ;  /* 0x000000000000781c */ /* 0x001fda0003f0f008 */
[----:B------:R-:W-:Y:S05]  /*08e0*/  @!P0 BRA `(.L_x_10657) ;  /* 0xfffffffc00f08947 */ /* 0x000fea000383ffff */
[----:B------:R-:W0:Y:S08]  /*08f0*/  S2UR UR5, SR_CgaCtaId ;  /* 0x00000000000579c3 */ /* 0x000e300000008800 */
[----:B------:R-:W-:Y:S06]  /*0900*/  BAR.ARV 0x8, 0x200 ;  /* 0x0208000000007b1d */ /* 0x000fec0000002000 */
[----:B------:R-:W-:-:S02]  /*0910*/  UMOV UR4, 0x400 ;  /* 0x0000040000047882 */ /* 0x000fc40000000000 */
[----:B------:R-:W-:Y:S01]  /*0920*/  BAR.SYNC.DEFER_BLOCKING 0x5, 0x200 ;  /* 0x0148000000007b1d */ /* 0x000fe20000010000 */
[----:B0-----:R-:W-:-:S09]  /*0930*/  ULEA UR4, UR5, UR4, 0x18 ;  /* 0x0000000405047291 */ /* 0x001fd2000f8ec03f */
        /* <DEDUP_REMOVED lines=17> */
[-C--:B------:R-:W-:Y:S02]  /*0a50*/  LEA.HI R3, R0, R10.reuse, RZ, 0x5 ;  /* 0x0000000a00037211 */ /* 0x080fe400078f28ff */
[----:B------:R-:W-:Y:S01]  /*0a60*/  SHF.R.S32.HI R5, RZ, 0x4, R2 ;  /* 0x00000004ff057819 */ /* 0x000fe20000011402 */
[----:B------:R-:W-:Y:S01]  /*0a70*/  IMAD.IADD R22, R10, 0x1, -R22 ;  /* 0x000000010a167824 */ /* 0x000fe200078e0a16 */
[----:B------:R-:W-:Y:S01]  /*0a80*/  LEA.HI R0, R0, R10, RZ, 0x2 ;  /* 0x0000000a00007211 */ /* 0x000fe200078f10ff */
[----:B------:R-:W-:Y:S01]  /*0a90*/  IMAD.SHL.U32 R4, R3, 0x10, RZ ;  /* 0x0000001003047824 */ /* 0x000fe200078e00ff */
[----:B------:R-:W-:-:S02]  /*0aa0*/  LOP3.LUT R3, R2, 0x7fffff0, RZ, 0xc0, !PT ;  /* 0x07fffff002037812 */ /* 0x000fc400078ec0ff */
[----:B------:R-:W-:Y:S02]  /*0ab0*/  SHF.R.S32.HI R7, RZ, 0x1f, R22 ;  /* 0x0000001fff077819 */ /* 0x000fe40000011416 */
[----:B------:R-:W-:Y:S01]  /*0ac0*/  LEA.HI R2, R2, R5, RZ, 0x1 ;  /* 0x0000000502027211 */ /* 0x000fe200078f08ff */
[----:B------:R-:W-:Y:S01]  /*0ad0*/  IMAD.IADD R3, R10, 0x1, -R3 ;  /* 0x000000010a037824 */ /* 0x000fe200078e0a03 */
[----:B------:R-:W-:Y:S02]  /*0ae0*/  LEA.HI R6, R7, R22, RZ, 0x2 ;  /* 0x0000001607067211 */ /* 0x000fe400078f10ff */
[----:B------:R-:W-:Y:S02]  /*0af0*/  LOP3.LUT R4, R4, 0xfffffe00, RZ, 0xc0, !PT ;  /* 0xfffffe0004047812 */ /* 0x000fe400078ec0ff */
[--C-:B------:R-:W-:Y:S02]  /*0b00*/  SHF.R.S32.HI R8, RZ, 0x2, R6.reuse ;  /* 0x00000002ff087819 */ /* 0x100fe40000011406 */
[----:B------:R-:W-:Y:S01]  /*0b10*/  SHF.R.S32.HI R9, RZ, 0x1f, R6 ;  /* 0x0000001fff097819 */ /* 0x000fe20000011406 */
[----:B------:R-:W-:Y:S01]  /*0b20*/  IMAD R3, R3, 0x20, R4 ;  /* 0x0000002003037824 */ /* 0x000fe200078e0204 */
[----:B------:R-:W-:-:S02]  /*0b30*/  SHF.R.S32.HI R23, RZ, 0x7, R23 ;  /* 0x00000007ff177819 */ /* 0x000fc40000011417 */
[----:B------:R-:W-:Y:S02]  /*0b40*/  LOP3.LUT R2, R2, 0x1ffffffe, RZ, 0xc0, !PT ;  /* 0x1ffffffe02027812 */ /* 0x000fe400078ec0ff */
[----:B------:R-:W-:Y:S01]  /*0b50*/  LEA.HI R9, R9, R8, RZ, 0x3 ;  /* 0x0000000809097211 */ /* 0x000fe200078f18ff */
[----:B------:R-:W-:Y:S01]  /*0b60*/  IMAD.HI R4, R23, 0x55555556, RZ ;  /* 0x5555555617047827 */ /* 0x000fe200078e02ff */
[----:B------:R-:W-:Y:S02]  /*0b70*/  LOP3.LUT R18, R0, 0xfffffffc, RZ, 0xc0, !PT ;  /* 0xfffffffc00127812 */ /* 0x000fe400078ec0ff */
[----:B------:R-:W-:Y:S01]  /*0b80*/  LOP3.LUT R9, R9, 0xfffffff8, RZ, 0xc0, !PT ;  /* 0xfffffff809097812 */ /* 0x000fe200078ec0ff */
[----:B------:R-:W-:Y:S01]  /*0b90*/  IMAD.IADD R2, R5, 0x1, -R2 ;  /* 0x0000000105027824 */ /* 0x000fe200078e0a02 */
[----:B------:R-:W-:Y:S02]  /*0ba0*/  LEA.HI R7, R7, R22, RZ, 0x5 ;  /* 0x0000001607077211 */ /* 0x000fe400078f28ff */
[----:B------:R-:W-:Y:S01]  /*0bb0*/  IADD3 R18, R10, -R18, RZ ;  /* 0x800000120a127210 */ /* 0x000fe20007ffe0ff */
[----:B------:R-:W-:Y:S01]  /*0bc0*/  IMAD R155, R2, 0x8, R3 ;  /* 0x00000008029b7824 */ /* 0x000fe200078e0203 */
[----:B------:R-:W-:Y:S01]  /*0bd0*/  LEA.HI R4, R4, R4, RZ, 0x1 ;  /* 0x0000000404047211 */ /* 0x000fe200078f08ff */
[----:B------:R-:W-:Y:S01]  /*0be0*/  IMAD.IADD R8, R8, 0x1, -R9 ;  /* 0x0000000108087824 */ /* 0x000fe200078e0a09 */
[----:B------:R-:W-:Y:S01]  /*0bf0*/  SHF.R.S32.HI R7, RZ, 0x5, R7 ;  /* 0x00000005ff077819 */ /* 0x000fe20000011407 */
[C---:B------:R-:W-:Y:S01]  /*0c00*/  IMAD.SHL.U32 R2, R18.reuse, 0x8, RZ ;  /* 0x0000000812027824 */ /* 0x040fe200078e00ff */
[----:B------:R-:W-:Y:S01]  /*0c10*/  LEA.HI R3, R18, R18, RZ, 0x1 ;  /* 0x0000001212037211 */ /* 0x000fe200078f08ff */
[----:B------:R-:W-:Y:S01]  /*0c20*/  IMAD R4, R4, -0x3, R23 ;  /* 0xfffffffd04047824 */ /* 0x000fe200078e0217 */
[----:B------:R-:W-:Y:S01]  /*0c30*/  LOP3.LUT R5, R6, 0x7ffffffc, RZ, 0xc0, !PT ;  /* 0x7ffffffc06057812 */ /* 0x000fe200078ec0ff */
[----:B------:R-:W-:Y:S01]  /*0c40*/  IMAD R7, R7, 0x10, R8 ;  /* 0x0000001007077824 */ /* 0x000fe200078e0208 */
[----:B------:R-:W-:Y:S01]  /*0c50*/  LOP3.LUT R3, R3, 0x1ffffffe, RZ, 0xc0, !PT ;  /* 0x1ffffffe03037812 */ /* 0x000fe200078ec0ff */
[C---:B------:R-:W-:Y:S01]  /*0c60*/  VIADD R16, R2.reuse, 0x20 ;  /* 0x0000002002107836 */ /* 0x040fe20000000000 */
[----:B------:R-:W-:Y:S01]  /*0c70*/  SHF.R.S32.HI R19, RZ, 0x2, R0 ;  /* 0x00000002ff137819 */ /* 0x000fe20000011400 */
[----:B------:R-:W-:-:S02]  /*0c80*/  VIADD R17, R2, 0x40 ;  /* 0x0000004002117836 */ /* 0x000fc40000000000 */
[----:B------:R-:W-:Y:S01]  /*0c90*/  IMAD.MOV.U32 R6, RZ, RZ, -0x2 ;  /* 0xfffffffeff067424 */ /* 0x000fe200078e00ff */
[----:B------:R-:W-:Y:S01]  /*0ca0*/  SHF.R.S32.HI R157, RZ, 0x1f, R16 ;  /* 0x0000001fff9d7819 */ /* 0x000fe20000011410 */
[----:B------:R-:W-:Y:S01]  /*0cb0*/  IMAD.IADD R5, R22, 0x1, -R5 ;  /* 0x0000000116057824 */ /* 0x000fe200078e0a05 */
[----:B------:R-:W-:Y:S01]  /*0cc0*/  SHF.R.S32.HI R156, RZ, 0x1f, R17 ;  /* 0x0000001fff9c7819 */ /* 0x000fe20000011411 */
[----:B------:R-:W-:Y:S02]  /*0cd0*/  IMAD R152, R4, 0x40, R7 ;  /* 0x0000004004987824 */ /* 0x000fe400078e0207 */
[----:B------:R-:W-:Y:S02]  /*0ce0*/  IMAD.IADD R3, R18, 0x1, -R3 ;  /* 0x0000000112037824 */ /* 0x000fe400078e0a03 */
[----:B------:R-:W-:Y:S02]  /*0cf0*/  IMAD R153, R5, R6, 0x80 ;  /* 0x0000008005997424 */ /* 0x000fe400078e0206 */
[----:B------:R-:W-:-:S07]  /*0d00*/  IMAD R154, R3, 0x8, R152 ;  /* 0x00000008039a7824 */ /* 0x000fce00078e0298 */
.L_x_10695:
[----:B012-45:R-:W0:Y:S01]  /*0d10*/  LDC.64 R4, c[0x0][0xc88] ;  /* 0x00032200ff047b82 */ /* 0x037e220000000a00 */
        /* <DEDUP_REMOVED lines=23> */
[----:B---3--:R-:W3:Y:S01]  /*0e90*/  @P1 LDG.E R6, desc[UR50][R6.64] ;  /* 0x0000003206061981 */ /* 0x008ee2000c1e1900 */
[----:B------:R-:W-:Y:S01]  /*0ea0*/  UISETP.NE.U32.AND UP0, UPT, UR6, URZ, UPT ;  /* 0x0000003f0600728c */ /* 0x000fe2000bf05070 */
[----:B------:R-:W-:Y:S01]  /*0eb0*/  MOV R3, RZ ;  /* 0x000000ff00037202 */ /* 0x000fe20000000f00 */
        /* <DEDUP_REMOVED lines=24> */
[----:B--2---:R-:W-:Y:S02]  /*1040*/  @P0 R2UR UR45, R4 ;  /* 0x00000000042d02ca */ /* 0x004fe400000e0000 */
[----:B------:R-:W-:Y:S02]  /*1050*/  PLOP3.LUT P0, PT, PT, PT, PT, 0x80, 0x0 ;  /* 0x000000000000781c */ /* 0x000fe40003f0f070 */
[----:B---3--:R-:W-:-:S02]  /*1060*/  @P1 R2UR UR4, R6 ;  /* 0x00000000060412ca */ /* 0x008fc400000e0000 */
[----:B------:R-:W-:Y:S01]  /*1070*/  CS2R R6, SRZ ;  /* 0x0000000000067805 */ /* 0x000fe2000001ff00 */
[----:B------:R-:W-:-:S12]  /*1080*/  @P1 BRA `(.L_x_10658) ;  /* 0x0000000000341947 */ /* 0x000fd80003800000 */
        /* <DEDUP_REMOVED lines=13> */
.L_x_10658:
[----:B------:R-:W-:Y:S01]  /*1160*/  UIADD3 UR45, -UR45, UR4, URZ ;  /* 0x000000042d2d7290 */ /* 0x000fe2000fffe13f */
[----:B------:R-:W-:Y:S01]  /*1170*/  CS2R R52, SRZ ;  /* 0x0000000000347805 */ /* 0x000fe2000001ff00 */
[----:B------:R-:W-:Y:S01]  /*1180*/  UMOV UR46, UR40 ;  /* 0x00000028002e7c82 */ /* 0x000fe20008000000 */
[----:B------:R-:W-:Y:S01]  /*1190*/  CS2R R54, SRZ ;  /* 0x0000000000367805 */ /* 0x000fe2000001ff00 */
[----:B------:R-:W-:Y:S01]  /*11a0*/  UISETP.GE.AND UP0, UPT, UR45, 0x1, UPT ;  /* 0x000000012d00788c */ /* 0x000fe2000bf06270 */
[----:B------:R-:W-:Y:S01]  /*11b0*/  CS2R R56, SRZ ;  /* 0x0000000000387805 */ /* 0x000fe2000001ff00 */
[----:B------:R-:W-:Y:S01]  /*11c0*/  UIADD3 UR4, UR45, 0x7f, URZ ;  /* 0x0000007f2d047890 */ /* 0x000fe2000fffe03f */
[----:B------:R-:W-:Y:S02]  /*11d0*/  CS2R R58, SRZ ;  /* 0x00000000003a7805 */ /* 0x000fe4000001ff00 */
[----:B------:R-:W-:Y:S02]  /*11e0*/  CS2R R60, SRZ ;  /* 0x00000000003c7805 */ /* 0x000fe4000001ff00 */
[----:B------:R-:W-:-:S02]  /*11f0*/  CS2R R62, SRZ ;  /* 0x00000000003e7805 */ /* 0x000fc4000001ff00 */
[----:B------:R-:W-:Y:S01]  /*1200*/  PLOP3.LUT P1, PT, PT, PT, UP0, 0x80, 0x0 ;  /* 0x000000000000781c */ /* 0x000fe20003f2f008 */
[----:B------:R-:W-:Y:S01]  /*1210*/  USHF.R.S32.HI UR5, URZ, 0x1f, UR4 ;  /* 0x0000001f3f057899 */ /* 0x000fe20008011404 */
[----:B------:R-:W-:-:S03]  /*1220*/  IMAD.MOV.U32 R64, RZ, RZ, RZ ;  /* 0x000000ffff407224 */ /* 0x000fc600078e00ff */
[----:B------:R-:W-:-:S08]  /*1230*/  ULEA.HI UR48, UR5, UR4, URZ, 0x7 ;  /* 0x0000000405307291 */ /* 0x000fd0000f8f383f */
[----:B------:R-:W-:Y:S05]  /*1240*/  @!P1 BRA `(.L_x_10659) ;  /* 0x0000005800e89947 */ /* 0x000fea0003800000 */
[----:B------:R-:W0:Y:S01]  /*1250*/  SHFL.IDX PT, R0, R23, RZ, 0x1f ;  /* 0x00001fff17007589 */ /* 0x000e2200000e0000 */
[----:B------:R-:W1:Y:S01]  /*1260*/  S2UR UR47, SR_CgaCtaId ;  /* 0x00000000002f79c3 */ /* 0x000e620000008800 */
[----:B------:R-:W-:Y:S01]  /*1270*/  UMOV UR49, 0x400 ;  /* 0x0000040000317882 */ /* 0x000fe20000000000 */
[----:B------:R-:W-:Y:S01]  /*1280*/  USHF.R.S32.HI UR48, URZ, 0x7, UR48 ;  /* 0x000000073f307899 */ /* 0x000fe20008011430 */
[----:B0-----:R-:W-:Y:S01]  /*1290*/  R2UR UR6, R0 ;  /* 0x00000000000672ca */ /* 0x001fe200000e0000 */
[----:B-1----:R-:W-:-:S12]  /*12a0*/  ULEA UR49, UR47, UR49, 0x18 ;  /* 0x000000312f317291 */ /* 0x002fd8000f8ec03f */
[----:B------:R-:W-:Y:S02]  /*12b0*/  UIMAD.WIDE UR4, UR6, 0x55555556, URZ ;  /* 0x55555556060478a5 */ /* 0x000fe4000f8e023f */
[----:B------:R-:W-:Y:S02]  /*12c0*/  UIADD3 UR4, UR49, 0xf000, URZ ;  /* 0x0000f00031047890 */ /* 0x000fe4000fffe03f */
[----:B------:R-:W-:Y:S02]  /*12d0*/  ULEA.HI UR5, UR5, UR5, URZ, 0x1 ;  /* 0x0000000505057291 */ /* 0x000fe4000f8f083f */
[----:B------:R-:W-:Y:S02]  /*12e0*/  ULOP3.LUT UP0, URZ, UR4, 0x3ff, URZ, 0xc0, !UPT ;  /* 0x000003ff043f7892 */ /* 0x000fe4000f80c03f */
[----:B------:R-:W-:-:S04]  /*12f0*/  UIMAD UR5, UR5, -0x3, UR6 ;  /* 0xfffffffd050578a4 */ /* 0x000fc8000f8e0206 */
[----:B------:R-:W-:Y:S01]  /*1300*/  PLOP3.LUT P0, PT, PT, PT, UP0, 0x80, 0x0 ;  /* 0x000000000000781c */ /* 0x000fe20003f0f008 */
[----:B------:R-:W-:-:S04]  /*1310*/  ULEA UR5, UR5, UR4, 0xb ;  /* 0x0000000405057291 */ /* 0x000fc8000f8e583f */
[----:B------:R-:W-:-:S04]  /*1320*/  USHF.R.U32.HI UR5, URZ, 0x4, UR5 ;  /* 0x000000043f057899 */ /* 0x000fc80008011605 */
[----:B------:R-:W-:-:S04]  /*1330*/  ULOP3.LUT UR52, UR5, 0x3fff, URZ, 0xc0, !UPT ;  /* 0x00003fff05347892 */ /* 0x000fc8000f8ec03f */
[----:B------:R-:W-:Y:S08]  /*1340*/  @!P0 BRA `(.L_x_10660) ;  /* 0x0000000000408947 */ /* 0x000ff00003800000 */
        /* <DEDUP_REMOVED lines=16> */
.L_x_10660:
        /* <DEDUP_REMOVED lines=54> */
.L_x_10797:
[----:B------:R-:W-:Y:S05]  /*17b0*/  @!P0 BRA `(.L_x_10662) ;  /* 0x0000000000048947 */ /* 0x000fea0003800000 */
[----:B------:R-:W-:Y:S01]  /*17c0*/  BPT.TRAP 0x1 ;  /* 0x000000040000795c */ /* 0x000fe20000300000 */
.L_x_10662:
[----:B0-----:R-:W-:Y:S01]  /*17d0*/  IMAD.U32 R3, RZ, RZ, UR38 ;  /* 0x00000026ff037e24 */ /* 0x001fe2000f8e00ff */
[----:B------:R-:W-:-:S04]  /*17e0*/  MOV R4, UR37 ;  /* 0x0000002500047c02 */ /* 0x000fc80008000f00 */
[----:B------:R-:W-:Y:S02]  /*17f0*/  LEA R3, R3, UR49, 0x3 ;  /* 0x0000003103037c11 */ /* 0x000fe4000f8e18ff */
[----:B------:R-:W-:-:S04]  /*1800*/  SHF.L.U32 R4, R4, 0x1f, RZ ;  /* 0x0000001f04047819 */ /* 0x000fc800000006ff */
[----:B------:R0:W1:Y:S01]  /*1810*/  SYNCS.PHASECHK.TRANS64.TRYWAIT P1, [R3+URZ+0x19c30], R4 ;  /* 0x019c3004030075a7 */ /* 0x000062000802017f */
[----:B------:R-:W-:Y:S05]  /*1820*/  @!P0 BRA `(.L_x_10663) ;  /* 0x0000000000048947 */ /* 0x000fea0003800000 */
[----:B------:R-:W-:Y:S01]  /*1830*/  BPT.TRAP 0x1 ;  /* 0x000000040000795c */ /* 0x000fe20000300000 */
.L_x_10663:
[----:B------:R-:W-:Y:S01]  /*1840*/  IMAD.MOV.U32 R135, RZ, RZ, RZ ;  /* 0x000000ffff877224 */ /* 0x000fe200078e00ff */
[----:B-1----:R-:W-:Y:S06]  /*1850*/  @P1 BRA `(.L_x_10664) ;  /* 0x0000000000081947 */ /* 0x002fec0003800000 */
[----:B------:R-:W1:Y:S02]  /*1860*/  SYNCS.PHASECHK.TRANS64.TRYWAIT P1, [R3+URZ+0x19c30], R4 ;  /* 0x019c3004030075a7 */ /* 0x000e64000802017f */
[----:B-1----:R-:W-:Y:S05]  /*1870*/  @!P1 BRA `(.L_x_10665) ;  /* 0x000000d0002c9947 */ /* 0x002fea0003800000 */
.L_x_10664:
        /* <DEDUP_REMOVED lines=28> */
.L_x_10666:
        /* <DEDUP_REMOVED lines=13> */
[----:B------:R-:W-:Y:S01]  /*1b10*/  VIADD R73, R153, UR45 ;  /* 0x0000002d99497c36 */ /* 0x000fe20008000000 */
[----:B------:R-:W3:Y:S01]  /*1b20*/  MUFU.TANH R8, R8 ;  /* 0x0000000800087308 */ /* 0x000ee20000002400 */
[----:B------:R-:W-:-:S02]  /*1b30*/  IMAD.U32 R52, RZ, RZ, UR48 ;  /* 0x00000030ff347e24 */ /* 0x000fc4000f8e00ff */
[C---:B------:R-:W-:Y:S01]  /*1b40*/  FMUL.FTZ R20, R0.reuse, R32 ;  /* 0x0000002000147220 */ /* 0x040fe20000410000 */
[C---:B01----:R-:W-:Y:S01]  /*1b50*/  FMUL.FTZ R4, R0.reuse, R26 ;  /* 0x0000001a00047220 */ /* 0x043fe20000410000 */
[----:B------:R-:W-:Y:S01]  /*1b60*/  FMUL.FTZ R21, R0, R33 ;  /* 0x0000002100157220 */ /* 0x000fe20000410000 */
[----:B------:R-:W-:Y:S02]  /*1b70*/  IMAD R73, R52, -0x80, R73 ;  /* 0xffffff8034497824 */ /* 0x000fe400078e0249 */
[C---:B------:R-:W-:Y:S01]  /*1b80*/  FMUL.FTZ R25, R0.reuse, R42 ;  /* 0x0000002a00197220 */ /* 0x040fe20000410000 */
[C---:B------:R-:W-:Y:S01]  /*1b90*/  FMUL.FTZ R42, R0.reuse, R53 ;  /* 0x00000035002a7220 */ /* 0x040fe20000410000 */
[----:B------:R-:W0:Y:S01]  /*1ba0*/  MUFU.TANH R12, R12 ;  /* 0x0000000c000c7308 */ /* 0x000e220000002400 */
[C---:B------:R-:W-:Y:S01]  /*1bb0*/  FMUL.FTZ R7, R0.reuse, R30 ;  /* 0x0000001e00077220 */ /* 0x040fe20000410000 */
[C---:B------:R-:W-:Y:S01]  /*1bc0*/  ISETP.GT.AND P2, PT, R73.reuse, RZ, PT ;  /* 0x000000ff4900720c */ /* 0x040fe20003f44270 */
[C---:B------:R-:W-:Y:S01]  /*1bd0*/  FMUL.FTZ R26, R0.reuse, R37 ;  /* 0x00000025001a7220 */ /* 0x040fe20000410000 */
[C---:B------:R-:W-:Y:S01]  /*1be0*/  ISETP.GT.AND P1, PT, R73.reuse, 0x1, PT ;  /* 0x000000014900780c */ /* 0x040fe20003f24270 */
[C---:B------:R-:W-:Y:S01]  /*1bf0*/  FMUL.FTZ R37, R0.reuse, R55 ;  /* 0x0000003700257220 */ /* 0x040fe20000410000 */
[C---:B------:R-:W-:Y:S01]  /*1c00*/  ISETP.GT.AND P6, PT, R73.reuse, 0x8, PT ;  /* 0x000000084900780c */ /* 0x040fe20003fc4270 */
[----:B------:R-:W-:Y:S01]  /*1c10*/  FMUL.FTZ R9, R0, R31 ;  /* 0x0000001f00097220 */ /* 0x000fe20000410000 */
[----:B------:R-:W1:Y:S01]  /*1c20*/  MUFU.TANH R13, R13 ;  /* 0x0000000d000d7308 */ /* 0x000e620000002400 */
[----:B--2---:R-:W-:Y:S01]  /*1c30*/  FSEL R53, R6, -INF , P2 ;  /* 0xff80000006357808 */ /* 0x004fe20001000000 */
[----:B------:R-:W-:Y:S01]  /*1c40*/  FMUL.FTZ R30, R0, R40 ;  /* 0x00000028001e7220 */ /* 0x000fe20000410000 */
[----:B---3--:R-:W-:Y:S01]  /*1c50*/  FSEL R52, R8, -INF , P1 ;  /* 0xff80000008347808 */ /* 0x008fe20000800000 */
[C---:B------:R-:W-:Y:S01]  /*1c60*/  FMUL.FTZ R29, R0.reuse, R46 ;  /* 0x0000002e001d7220 */ /* 0x040fe20000410000 */
[----:B------:R-:W-:Y:S01]  /*1c70*/  ISETP.GT.AND P5, PT, R73, 0x9, PT ;  /* 0x000000094900780c */ /* 0x000fe20003fa4270 */
[----:B------:R-:W-:Y:S01]  /*1c80*/  FMUL.FTZ R46, R0, R56 ;  /* 0x00000038002e7220 */ /* 0x000fe20000410000 */
[----:B------:R-:W-:Y:S01]  /*1c90*/  FMNMX.FTZ R6, R53, R52, !PT ;  /* 0x0000003435067209 */ /* 0x000fe20007810000 */
[----:B------:R-:W2:Y:S01]  /*1ca0*/  MUFU.TANH R20, R20 ;  /* 0x0000001400147308 */ /* 0x000ea20000002400 */
[----:B0-----:R-:W-:Y:S01]  /*1cb0*/  FSEL R55, R12, -INF , P6 ;  /* 0xff8000000c377808 */ /* 0x001fe20003000000 */
[C---:B------:R-:W-:Y:S01]  /*1cc0*/  FMUL.FTZ R11, R0.reuse, R34 ;  /* 0x00000022000b7220 */ /* 0x040fe20000410000 */
[C---:B------:R-:W-:Y:S01]  /*1cd0*/  ISETP.GT.AND P4, PT, R73.reuse, 0x10, PT ;  /* 0x000000104900780c */ /* 0x040fe20003f84270 */
[C---:B------:R-:W-:Y:S01]  /*1ce0*/  FMUL.FTZ R31, R0.reuse, R41 ;  /* 0x00000029001f7220 */ /* 0x040fe20000410000 */
[C---:B------:R-:W-:Y:S01]  /*1cf0*/  FMUL.FTZ R40, R0.reuse, R58 ;  /* 0x0000003a00287220 */ /* 0x040fe20000410000 */
[C---:B------:R-:W-:Y:S01]  /*1d00*/  FMUL.FTZ R10, R0.reuse, R35 ;  /* 0x00000023000a7220 */ /* 0x040fe20000410000 */
[----:B------:R-:W-:Y:S01]  /*1d10*/  ISETP.GT.AND P3, PT, R73, 0x11, PT ;  /* 0x000000114900780c */ /* 0x000fe20003f64270 */
[----:B------:R-:W0:Y:S01]  /*1d20*/  MUFU.TANH R4, R4 ;  /* 0x0000000400047308 */ /* 0x000e220000002400 */
[----:B-1----:R-:W-:Y:S01]  /*1d30*/  FSEL R56, R13, -INF , P5 ;  /* 0xff8000000d387808 */ /* 0x002fe20002800000 */
[C---:B------:R-:W-:Y:S01]  /*1d40*/  FMUL.FTZ R35, R0.reuse, R44 ;  /* 0x0000002c00237220 */ /* 0x040fe20000410000 */
        /* <DEDUP_REMOVED lines=25> */
[C---:B------:R-:W-:Y:S01]  /*1ee0*/  FMUL.FTZ R57, R0.reuse, R70 ;  /* 0x0000004600397220 */ /* 0x040fe20000410000 */
[----:B------:R-:W-:Y:S01]  /*1ef0*/  FMNMX.FTZ R13, R61, R6, !PT ;  /* 0x000000063d0d7209 */ /* 0x000fe20007810000 */
[C---:B------:R-:W-:Y:S01]  /*1f00*/  FMUL.FTZ R33, R0.reuse, R51 ;  /* 0x0000003300217220 */ /* 0x040fe20000410000 */
[C---:B------:R-:W-:Y:S01]  /*1f10*/  FMUL.FTZ R51, R0.reuse, R60 ;  /* 0x0000003c00337220 */ /* 0x040fe20000410000 */
[----:B------:R-:W1:Y:S01]  /*1f20*/  MUFU.TANH R7, R7 ;  /* 0x0000000700077308 */ /* 0x000e620000002400 */
[----:B--2---:R-:W-:Y:S01]  /*1f30*/  FSEL R5, R5, -INF , P1 ;  /* 0xff80000005057808 */ /* 0x004fe20000800000 */
[C---:B------:R-:W-:Y:S01]  /*1f40*/  FMUL.FTZ R41, R0.reuse, R59 ;  /* 0x0000003b00297220 */ /* 0x040fe20000410000 */
        /* <DEDUP_REMOVED lines=15> */
[C---:B------:R-:W-:Y:S01]  /*2040*/  FMUL.FTZ R81, R0.reuse, R85 ;  /* 0x0000005500517220 */ /* 0x040fe20000410000 */
        /* <DEDUP_REMOVED lines=41> */
[----:B------:R-:W-:Y:S01]  /*22e0*/  MOV R92, R135 ;  /* 0x00000087005c7202 */ /* 0x000fe20000000f00 */
[--C-:B------:R-:W-:Y:S01]  /*22f0*/  IMAD.MOV.U32 R123, RZ, RZ, R135.reuse ;  /* 0x000000ffff7b7224 */ /* 0x100fe200078e0087 */
[----:B------:R-:W-:Y:S01]  /*2300*/  FMNMX.FTZ R12, R69, R12, !PT ;  /* 0x0000000c450c7209 */ /* 0x000fe20007810000 */
[--C-:B------:R-:W-:Y:S01]  /*2310*/  IMAD.MOV.U32 R122, RZ, RZ, R135.reuse ;  /* 0x000000ffff7a7224 */ /* 0x100fe200078e0087 */
        /* <DEDUP_REMOVED lines=59> */
[----:B------:R-:W-:Y:S02]  /*26d0*/  IMAD.MOV.U32 R89, RZ, RZ, R135 ;  /* 0x000000ffff597224 */ /* 0x000fe400078e0087 */
[----:B------:R-:W1:Y:S01]  /*26e0*/  MUFU.TANH R28, R28 ;  /* 0x0000001c001c7308 */ /* 0x000e620000002400 */
[----:B--2---:R-:W-:-:S02]  /*26f0*/  FSEL R14, R29, -INF , P4 ;  /* 0xff8000001d0e7808 */ /* 0x004fc40002000000 */
        /* <DEDUP_REMOVED lines=101> */
[----:B------:R-:W2:Y:S08]  /*2d50*/  MUFU.TANH R86, R86 ;  /* 0x0000005600567308 */ /* 0x000eb00000002400 */
[----:B------:R-:W-:Y:S01]  /*2d60*/  MUFU.TANH R87, R87 ;  /* 0x0000005700577308 */ /* 0x000fe20000002400 */
[----:B-1----:R-:W-:-:S02]  /*2d70*/  FSEL R65, R65, -INF , P3 ;  /* 0xff80000041417808 */ /* 0x002fc40001800000 */
[----:B0-----:R-:W-:-:S05]  /*2d80*/  FMNMX.FTZ R37, R36, R37, !PT ;  /* 0x0000002524257209 */ /* 0x001fca0007810000 */
[----:B------:R-:W0:Y:S02]  /*2d90*/  SHFL.BFLY PT, R54, R37, 0x1, 0x1f ;  /* 0x0c201f0025367f89 */ /* 0x000e2400000e0000 */
[----:B0-----:R-:W-:-:S04]  /*2da0*/  FMNMX.FTZ R54, R37, R54, !PT ;  /* 0x0000003625367209 */ /* 0x001fc80007810000 */
[C---:B------:R-:W-:Y:S01]  /*2db0*/  FSETP.NEU.FTZ.AND P0, PT, R54.reuse, -INF , PT ;  /* 0xff8000003600780b */ /* 0x040fe20003f1d000 */
[----:B------:R-:W-:-:S01]  /*2dc0*/  FFMA.FTZ R48, R54, R41, -8 ;  /* 0xc100000036307423 */ /* 0x000fc20000010029 */
[----:B------:R-:W-:-:S04]  /*2dd0*/  FMNMX.FTZ R41, R4, R5, !PT ;  /* 0x0000000504297209 */ /* 0x000fc80007810000 */
        /* <DEDUP_REMOVED lines=11> */
[----:B------:R0:W-:Y:S01]  /*2e90*/  MUFU.EX2 R41, R56 ;  /* 0x0000003800297308 */ /* 0x0001e20000000800 */
[----:B------:R-:W-:Y:S01]  /*2ea0*/  FMNMX.FTZ R53, R9, R52, !PT ;  /* 0x0000003409357209 */ /* 0x000fe20007810000 */
[--C-:B------:R-:W-:Y:S01]  /*2eb0*/  FFMA.FTZ R63, R63, UR17, -R48.reuse ;  /* 0x000000113f3f7c23 */ /* 0x100fe20008010830 */
[----:B------:R-:W-:-:S01]  /*2ec0*/  FFMA.FTZ R69, R69, UR17, -R48 ;  /* 0x0000001145457c23 */ /* 0x000fc20008010830 */
[--C-:B------:R-:W-:Y:S01]  /*2ed0*/  FFMA.FTZ R64, R42, UR17, -R48.reuse ;  /* 0x000000112a407c23 */ /* 0x100fe20008010830 */
[----:B------:R-:W-:Y:S01]  /*2ee0*/  FMNMX.FTZ R52, R10, R53, !PT ;  /* 0x000000350a347209 */ /* 0x000fe20007810000 */
[--C-:B------:R-:W-:Y:S01]  /*2ef0*/  FFMA.FTZ R35, R35, UR17, -R48.reuse ;  /* 0x0000001123237c23 */ /* 0x100fe20008010830 */
[----:B------:R-:W-:Y:S01]  /*2f00*/  FSEL R42, R82, -INF , P4 ;  /* 0xff800000522a7808 */ /* 0x000fe20002000000 */
[----:B------:R1:W-:Y:S01]  /*2f10*/  MUFU.EX2 R53, R61 ;  /* 0x0000003d00357308 */ /* 0x0003e20000000800 */
[----:B------:R-:W-:Y:S01]  /*2f20*/  FMNMX.FTZ R55, R11, R52, !PT ;  /* 0x000000340b377209 */ /* 0x000fe20007810000 */
[--C-:B------:R-:W-:Y:S01]  /*2f30*/  FFMA.FTZ R52, R62, UR17, -R48.reuse ;  /* 0x000000113e347c23 */ /* 0x100fe20008010830 */
[----:B------:R-:W-:-:S01]  /*2f40*/  FFMA.FTZ R38, R38, UR17, -R48 ;  /* 0x0000001126267c23 */ /* 0x000fc20008010830 */
[--C-:B------:R-:W-:Y:S01]  /*2f50*/  FFMA.FTZ R39, R39, UR17, -R48.reuse ;  /* 0x0000001127277c23 */ /* 0x100fe20008010830 */
[----:B0-----:R-:W-:Y:S01]  /*2f60*/  FMNMX.FTZ R56, R12, R55, !PT ;  /* 0x000000370c387209 */ /* 0x001fe20007810000 */
[--C-:B------:R-:W-:Y:S01]  /*2f70*/  FFMA.FTZ R46, R46, UR17, -R48.reuse ;  /* 0x000000112e2e7c23 */ /* 0x100fe20008010830 */
[----:B------:R-:W-:-:S01]  /*2f80*/  FFMA.FTZ R47, R47, UR17, -R48 ;  /* 0x000000112f2f7c23 */ /* 0x000fc20008010830 */
[----:B------:R-:W-:Y:S01]  /*2f90*/  MUFU.EX2 R36, R36 ;  /* 0x0000002400247308 */ /* 0x000fe20000000800 */
[----:B------:R-:W-:Y:S01]  /*2fa0*/  FMNMX.FTZ R55, R13, R56, !PT ;  /* 0x000000380d377209 */ /* 0x000fe20007810000 */
[--C-:B------:R-:W-:Y:S01]  /*2fb0*/  FFMA.FTZ R51, R51, UR17, -R48.reuse ;  /* 0x0000001133337c23 */ /* 0x100fe20008010830 */
[----:B------:R-:W-:-:S01]  /*2fc0*/  FFMA.FTZ R49, R49, UR17, -R48 ;  /* 0x0000001131317c23 */ /* 0x000fc20008010830 */
[----:B------:R-:W-:Y:S01]  /*2fd0*/  IMAD.MOV.U32 R88, RZ, RZ, R135 ;  /* 0x000000ffff587224 */ /* 0x000fe200078e0087 */
[----:B------:R-:W-:-:S03]  /*2fe0*/  FMNMX.FTZ R56, R14, R55, !PT ;  /* 0x000000370e387209 */ /* 0x000fc60007810000 */
[----:B------:R-:W-:Y:S01]  /*2ff0*/  MUFU.EX2 R55, R63 ;  /* 0x0000003f00377308 */ /* 0x000fe20000000800 */
[----:B------:R-:W-:Y:S01]  /*3000*/  FMNMX.FTZ R57, R15, R56, !PT ;  /* 0x000000380f397209 */ /* 0x000fe20007810000 */
[----:B------:R-:W-:Y:S01]  /*3010*/  FFMA.FTZ R56, R66, UR17, -R48 ;  /* 0x0000001142387c23 */ /* 0x000fe20008010830 */
[----:B--2---:R-:W-:Y:S02]  /*3020*/  FSEL R66, R86, -INF , P2 ;  /* 0xff80000056427808 */ /* 0x004fe40001000000 */
[----:B------:R-:W-:-:S03]  /*3030*/  FMNMX.FTZ R58, R20, R57, !PT ;  /* 0x00000039143a7209 */ /* 0x000fc60007810000 */
[----:B------:R-:W-:Y:S01]  /*3040*/  MUFU.EX2 R37, R37 ;  /* 0x0000002500257308 */ /* 0x000fe20000000800 */
[----:B------:R-:W-:-:S04]  /*3050*/  FMNMX.FTZ R57, R21, R58, !PT ;  /* 0x0000003a15397209 */ /* 0x000fc80007810000 */
[----:B------:R-:W-:-:S03]  /*3060*/  FMNMX.FTZ R58, R24, R57, !PT ;  /* 0x00000039183a7209 */ /* 0x000fc60007810000 */
[----:B------:R-:W-:Y:S01]  /*3070*/  MUFU.EX2 R57, R69 ;  /* 0x0000004500397308 */ /* 0x000fe20000000800 */
[----:B-1----:R-:W-:-:S04]  /*3080*/  FMNMX.FTZ R61, R25, R58, !PT ;  /* 0x0000003a193d7209 */ /* 0x002fc80007810000 */
[----:B------:R-:W-:-:S03]  /*3090*/  FMNMX.FTZ R58, R26, R61, !PT ;  /* 0x0000003d1a3a7209 */ /* 0x000fc60007810000 */
        /* <DEDUP_REMOVED lines=12> */
[----:B------:R-:W-:Y:S01]  /*3160*/  FFMA.FTZ R72, R76, UR17, -R48 ;  /* 0x000000114c487c23 */ /* 0x000fe20008010830 */
[----:B------:R-:W-:Y:S01]  /*3170*/  FMNMX.FTZ R61, R29, R62, !PT ;  /* 0x0000003e1d3d7209 */ /* 0x000fe20007810000 */
[----:B------:R-:W-:Y:S03]  /*3180*/  MUFU.EX2 R44, R44 ;  /* 0x0000002c002c7308 */ /* 0x000fe60000000800 */
[----:B------:R-:W-:-:S02]  /*3190*/  FMNMX.FTZ R62, R30, R61, !PT ;  /* 0x0000003d1e3e7209 */ /* 0x000fc40007810000 */
[----:B0-----:R-:W-:Y:S02]  /*31a0*/  F2FP.SATFINITE.E4M3.F32.PACK_AB_MERGE_C R148, R41, R40, RZ ;  /* 0x000000282994723e */ /* 0x001fe400048070ff */
[----:B------:R-:W-:Y:S01]  /*31b0*/  FMNMX.FTZ R61, R31, R62, !PT ;  /* 0x0000003e1f3d7209 */ /* 0x000fe20007810000 */
[----:B------:R-:W0:Y:S01]  /*31c0*/  MUFU.EX2 R52, R52 ;  /* 0x0000003400347308 */ /* 0x000e220000000800 */
[----:B------:R-:W-:Y:S02]  /*31d0*/  F2FP.SATFINITE.E4M3.F32.PACK_AB_MERGE_C R148, R37, R36, R148 ;  /* 0x000000242594723e */ /* 0x000fe40004807094 */
[----:B------:R-:W-:Y:S01]  /*31e0*/  FMNMX.FTZ R62, R32, R61, !PT ;  /* 0x0000003d203e7209 */ /* 0x000fe20007810000 */
[----:B------:R-:W-:-:S01]  /*31f0*/  FFMA.FTZ R61, R43, UR17, -R48 ;  /* 0x000000112b3d7c23 */ /* 0x000fc20008010830 */
[----:B------:R-:W-:Y:S02]  /*3200*/  FSEL R43, R78, -INF , P6 ;  /* 0xff8000004e2b7808 */ /* 0x000fe40003000000 */
[----:B------:R-:W-:Y:S01]  /*3210*/  FMNMX.FTZ R63, R33, R62, !PT ;  /* 0x0000003e213f7209 */ /* 0x000fe20007810000 */
[----:B------:R-:W-:Y:S03]  /*3220*/  MUFU.EX2 R56, R56 ;  /* 0x0000003800387308 */ /* 0x000fe60000000800 */
[----:B------:R-:W-:-:S02]  /*3230*/  FMNMX.FTZ R62, R34, R63, !PT ;  /* 0x0000003f223e7209 */ /* 0x000fc40007810000 */
[----:B------:R-:W-:Y:S02]  /*3240*/  FSEL R63, R79, -INF , P5 ;  /* 0xff8000004f3f7808 */ /* 0x000fe40002800000 */
[----:B------:R-:W-:Y:S01]  /*3250*/  FMNMX.FTZ R62, R43, R62, !PT ;  /* 0x0000003e2b3e7209 */ /* 0x000fe20007810000 */
[----:B------:R-:W-:Y:S01]  /*3260*/  MUFU.EX2 R35, R35 ;  /* 0x0000002300237308 */ /* 0x000fe20000000800 */
[----:B0-----:R-:W-:Y:S02]  /*3270*/  F2FP.SATFINITE.E4M3.F32.PACK_AB_MERGE_C R150, R55, R52, RZ ;  /* 0x000000343796723e */ /* 0x001fe400048070ff */
[----:B------:R-:W-:Y:S02]  /*3280*/  FMNMX.FTZ R69, R63, R62, !PT ;  /* 0x0000003e3f457209 */ /* 0x000fe40007810000 */
[----:B------:R-:W-:Y:S02]  /*3290*/  F2FP.SATFINITE.E4M3.F32.PACK_AB_MERGE_C R150, R53, R44, R150 ;  /* 0x0000002c3596723e */ /* 0x000fe40004807096 */
[----:B------:R-:W-:Y:S01]  /*32a0*/  FMNMX.FTZ R62, R42, R69, !PT ;  /* 0x000000452a3e7209 */ /* 0x000fe20007810000 */
[----:B------:R-:W0:Y:S01]  /*32b0*/  MUFU.EX2 R58, R58 ;  /* 0x0000003a003a7308 */ /* 0x000e220000000800 */
[----:B------:R-:W-:-:S02]  /*32c0*/  FSEL R69, R87, -INF , P1 ;  /* 0xff80000057457808 */ /* 0x000fc40000800000 */
[----:B------:R-:W-:-:S04]  /*32d0*/  FMNMX.FTZ R73, R65, R62, !PT ;  /* 0x0000003e41497209 */ /* 0x000fc80007810000 */
[----:B------:R-:W-:Y:S01]  /*32e0*/  FMNMX.FTZ R62, R66, R73, !PT ;  /* 0x00000049423e7209 */ /* 0x000fe20007810000 */
[----:B------:R-:W-:Y:S03]  /*32f0*/  MUFU.EX2 R38, R38 ;  /* 0x0000002600267308 */ /* 0x000fe60000000800 */
[----:B------:R-:W-:-:S05]  /*3300*/  FMNMX.FTZ R62, R69, R62, !PT ;  /* 0x0000003e453e7209 */ /* 0x000fca0007810000 */
[----:B------:R-:W1:Y:S01]  /*3310*/  SHFL.BFLY PT, R73, R62, 0x2, 0x1f ;  /* 0x0c401f003e497f89 */ /* 0x000e6200000e0000 */
[----:B------:R-:W-:Y:S01]  /*3320*/  MUFU.EX2 R39, R39 ;  /* 0x0000002700277308 */ /* 0x000fe20000000800 */
[----:B0-----:R-:W-:-:S04]  /*3330*/  F2FP.SATFINITE.E4M3.F32.PACK_AB_MERGE_C R136, R58, R35, RZ ;  /* 0x000000233a88723e */ /* 0x001fc800048070ff */
[----:B------:R-:W-:-:S03]  /*3340*/  F2FP.SATFINITE.E4M3.F32.PACK_AB_MERGE_C R136, R57, R56, R136 ;  /* 0x000000383988723e */ /* 0x000fc60004807088 */
[----:B------:R-:W-:Y:S08]  /*3350*/  MUFU.EX2 R61, R61 ;  /* 0x0000003d003d7308 */ /* 0x000ff00000000800 */
[----:B------:R-:W0:Y:S01]  /*3360*/  MUFU.EX2 R64, R64 ;  /* 0x0000004000407308 */ /* 0x000e220000000800 */
[----:B-1----:R-:W-:Y:S01]  /*3370*/  FMNMX.FTZ R78, R62, R73, !PT ;  /* 0x000000493e4e7209 */ /* 0x002fe20007810000 */
[--C-:B------:R-:W-:Y:S01]  /*3380*/  FFMA.FTZ R73, R74, UR17, -R48.reuse ;  /* 0x000000114a497c23 */ /* 0x100fe20008010830 */
[----:B------:R-:W-:-:S01]  /*3390*/  FFMA.FTZ R74, R75, UR17, -R48 ;  /* 0x000000114b4a7c23 */ /* 0x000fc20008010830 */
[--C-:B------:R-:W-:Y:S01]  /*33a0*/  FFMA.FTZ R75, R77, UR17, -R48.reuse ;  /* 0x000000114d4b7c23 */ /* 0x100fe20008010830 */
[----:B------:R-:W-:Y:S01]  /*33b0*/  IMAD.U32 R77, RZ, RZ, UR17 ;  /* 0x00000011ff4d7e24 */ /* 0x000fe2000f8e00ff */
[----:B------:R-:W1:Y:S02]  /*33c0*/  SHFL.BFLY PT, R79, R78, 0x1, 0x1f ;  /* 0x0c201f004e4f7f89 */ /* 0x000e6400000e0000 */
[----:B------:R-:W-:Y:S01]  /*33d0*/  MUFU.EX2 R46, R46 ;  /* 0x0000002e002e7308 */ /* 0x000fe20000000800 */
[----:B------:R-:W-:-:S01]  /*33e0*/  FFMA.FTZ R48, R81, UR17, -R48 ;  /* 0x0000001151307c23 */ /* 0x000fc20008010830 */
[----:B0-----:R-:W-:-:S06]  /*33f0*/  F2FP.SATFINITE.E4M3.F32.PACK_AB_MERGE_C R138, R64, R61, RZ ;  /* 0x0000003d408a723e */ /* 0x001fcc00048070ff */
[----:B------:R-:W-:Y:S01]  /*3400*/  MUFU.EX2 R47, R47 ;  /* 0x0000002f002f7308 */ /* 0x000fe20000000800 */
[----:B------:R-:W-:-:S07]  /*3410*/  F2FP.SATFINITE.E4M3.F32.PACK_AB_MERGE_C R138, R39, R38, R138 ;  /* 0x00000026278a723e */ /* 0x000fce000480708a */
[----:B------:R-:W-:Y:S01]  /*3420*/  MUFU.EX2 R51, R51 ;  /* 0x0000003300337308 */ /* 0x000fe20000000800 */
[----:B-1----:R-:W-:-:S07]  /*3430*/  FMNMX.FTZ R62, R78, R79, !PT ;  /* 0x0000004f4e3e7209 */ /* 0x002fce0007810000 */
        /* <DEDUP_REMOVED lines=47> */
[----:B------:R-:W-:-:S05]  /*3730*/  FFMA.FTZ R69, R69, UR17, -R76 ;  /* 0x0000001145457c23 */ /* 0x000fca000801084c */
[----:B------:R-:W1:Y:S01]  /*3740*/  MUFU.EX2 R7, R7 ;  /* 0x0000000700077308 */ /* 0x000e620000000800 */
[----:B--2---:R-:W-:-:S01]  /*3750*/  FADD.FTZ R21, R78, R21 ;  /* 0x000000154e157221 */ /* 0x004fc20000010000 */
[----:B------:R-:W-:-:S04]  /*3760*/  F2FP.SATFINITE.E4M3.F32.PACK_AB_MERGE_C R77, R78, R77, RZ ;  /* 0x0000004d4e4d723e */ /* 0x000fc800048070ff */
[----:B------:R-:W-:Y:S02]  /*3770*/  F2FP.SATFINITE.E4M3.F32.PACK_AB_MERGE_C R149, R5, R4, R77 ;  /* 0x000000040595723e */ /* 0x000fe4000480704d */
        /* <DEDUP_REMOVED lines=15> */
[----:B------:R-:W0:Y:S02]  /*3870*/  MUFU.EX2 R79, R79 ;  /* 0x0000004f004f7308 */ /* 0x000e240000000800 */
[----:B------:R-:W-:-:S04]  /*3880*/  FADD.FTZ R27, R58, R27 ;  /* 0x0000001b3a1b7221 */ /* 0x000fc80000010000 */
[----:B------:R-:W-:Y:S02]  /*3890*/  FADD.FTZ R26, R38, R27 ;  /* 0x0000001b261a7221 */ /* 0x000fe40000010000 */
[----:B------:R-:W3:Y:S02]  /*38a0*/  MUFU.EX2 R80, R80 ;  /* 0x0000005000507308 */ /* 0x000ee40000000800 */
[----:B------:R-:W-:-:S06]  /*38b0*/  FADD.FTZ R26, R39, R26 ;  /* 0x0000001a271a7221 */ /* 0x000fcc0000010000 */
[----:B------:R-:W4:Y:S08]  /*38c0*/  MUFU.EX2 R12, R12 ;  /* 0x0000000c000c7308 */ /* 0x000f300000000800 */
[----:B------:R1:W-:Y:S08]  /*38d0*/  MUFU.EX2 R3, R30 ;  /* 0x0000001e00037308 */ /* 0x0003f00000000800 */
[----:B------:R-:W5:Y:S01]  /*38e0*/  MUFU.EX2 R13, R13 ;  /* 0x0000000d000d7308 */ /* 0x000f620000000800 */
[----:B-1----:R-:W-:-:S04]  /*38f0*/  FADD.FTZ R30, R8, R29 ;  /* 0x0000001d081e7221 */ /* 0x002fc80000010000 */
[----:B--2---:R-:W-:-:S03]  /*3900*/  FADD.FTZ R30, R9, R30 ;  /* 0x0000001e091e7221 */ /* 0x004fc60000010000 */
[----:B------:R-:W1:Y:S01]  /*3910*/  MUFU.EX2 R24, R24 ;  /* 0x0000001800187308 */ /* 0x000e620000000800 */
[----:B0-----:R-:W-:-:S01]  /*3920*/  FADD.FTZ R29, R79, R30 ;  /* 0x0000001e4f1d7221 */ /* 0x001fc20000010000 */
[----:B---3--:R-:W-:-:S03]  /*3930*/  F2FP.SATFINITE.E4M3.F32.PACK_AB_MERGE_C R79, R80, R79, RZ ;  /* 0x0000004f504f723e */ /* 0x008fc600048070ff */
[----:B------:R-:W-:Y:S01]  /*3940*/  FADD.FTZ R29, R80, R29 ;  /* 0x0000001d501d7221 */ /* 0x000fe20000010000 */
[----:B------:R-:W-:Y:S02]  /*3950*/  F2FP.SATFINITE.E4M3.F32.PACK_AB_MERGE_C R137, R9, R8, R79 ;  /* 0x000000080989723e */ /* 0x000fe4000480704f */
[----:B------:R-:W0:Y:S01]  /*3960*/  MUFU.EX2 R25, R25 ;  /* 0x0000001900197308 */ /* 0x000e220000000800 */
[----:B----4-:R-:W-:-:S01]  /*3970*/  FADD.FTZ R30, R12, R29 ;  /* 0x0000001d0c1e7221 */ /* 0x010fc20000010000 */
[----:B------:R-:W-:-:S03]  /*3980*/  FADD.FTZ R29, R61, R26 ;  /* 0x0000001a3d1d7221 */ /* 0x000fc60000010000 */
[----:B-----5:R-:W-:Y:S01]  /*3990*/  FADD.FTZ R27, R13, R30 ;  /* 0x0000001e0d1b7221 */ /* 0x020fe20000010000 */
[----:B------:R-:W-:-:S02]  /*39a0*/  FADD.FTZ R29, R64, R29 ;  /* 0x0000001d401d7221 */ /* 0x000fc40000010000 */
        /* <DEDUP_REMOVED lines=10> */
[----:B------:R-:W-:Y:S01]  /*3a50*/  F2FP.SATFINITE.E4M3.F32.PACK_AB_MERGE_C R27, R25, R24, RZ ;  /* 0x00000018191b723e */ /* 0x000fe200048070ff */
[----:B------:R-:W-:-:S01]  /*3a60*/  FADD.FTZ R25, R51, R26 ;  /* 0x0000001a33197221 */ /* 0x000fc20000010000 */
[C---:B------:R-:W-:Y:S02]  /*3a70*/  F2FP.SATFINITE.E4M3.F32.PACK_AB_MERGE_C R51, R70.reuse, R51, RZ ;  /* 0x000000334633723e */ /* 0x040fe400048070ff */
[----:B------:R-:W-:Y:S01]  /*3a80*/  F2FP.SATFINITE.E4M3.F32.PACK_AB_MERGE_C R139, R13, R12, R27 ;  /* 0x0000000c0d8b723e */ /* 0x000fe2000480701b */
[----:B------:R-:W-:Y:S01]  /*3a90*/  FADD.FTZ R25, R70, R25 ;  /* 0x0000001946197221 */ /* 0x000fe20000010000 */
[----:B------:R-:W2:Y:S01]  /*3aa0*/  MUFU.EX2 R45, R45 ;  /* 0x0000002d002d7308 */ /* 0x000ea20000000800 */
[----:B-1----:R-:W-:-:S01]  /*3ab0*/  FADD.FTZ R11, R15, R10 ;  /* 0x0000000a0f0b7221 */ /* 0x002fc20000010000 */
[----:B------:R-:W-:-:S06]  /*3ac0*/  F2FP.SATFINITE.E4M3.F32.PACK_AB_MERGE_C R140, R47, R46, R51 ;  /* 0x0000002e2f8c723e */ /* 0x000fcc0004807033 */
[----:B------:R-:W1:Y:S01]  /*3ad0*/  MUFU.EX2 R20, R20 ;  /* 0x0000001400147308 */ /* 0x000e620000000800 */
[----:B0-----:R-:W-:-:S07]  /*3ae0*/  FADD.FTZ R24, R28, R11 ;  /* 0x0000000b1c187221 */ /* 0x001fce0000010000 */
[----:B------:R-:W0:Y:S01]  /*3af0*/  MUFU.EX2 R59, R59 ;  /* 0x0000003b003b7308 */ /* 0x000e220000000800 */
[C---:B--2---:R-:W-:Y:S01]  /*3b00*/  F2FP.SATFINITE.E4M3.F32.PACK_AB_MERGE_C R28, R45.reuse, R28, RZ ;  /* 0x0000001c2d1c723e */ /* 0x044fe200048070ff */
[----:B------:R-:W-:Y:S01]  /*3b10*/  FADD.FTZ R45, R45, R24 ;  /* 0x000000182d2d7221 */ /* 0x000fe20000010000 */
[----:B------:R-:W-:-:S02]  /*3b20*/  FADD.FTZ R24, R50, R25 ;  /* 0x0000001932187221 */ /* 0x000fc40000010000 */
[----:B------:R-:W-:-:S03]  /*3b30*/  F2FP.SATFINITE.E4M3.F32.PACK_AB_MERGE_C R141, R15, R14, R28 ;  /* 0x0000000e0f8d723e */ /* 0x000fc6000480701c */
[----:B------:R-:W2:Y:S01]  /*3b40*/  MUFU.EX2 R60, R60 ;  /* 0x0000003c003c7308 */ /* 0x000ea20000000800 */
[----:B-1----:R-:W-:-:S04]  /*3b50*/  FADD.FTZ R26, R20, R45 ;  /* 0x0000002d141a7221 */ /* 0x002fc80000010000 */
[----:B------:R-:W-:-:S03]  /*3b60*/  FADD.FTZ R26, R3, R26 ;  /* 0x0000001a031a7221 */ /* 0x000fc60000010000 */
[----:B------:R-:W1:Y:S01]  /*3b70*/  MUFU.EX2 R31, R31 ;  /* 0x0000001f001f7308 */ /* 0x000e620000000800 */
[----:B0-----:R-:W-:-:S07]  /*3b80*/  FADD.FTZ R11, R59, R24 ;  /* 0x000000183b0b7221 */ /* 0x001fce0000010000 */
[----:B------:R-:W0:Y:S01]  /*3b90*/  MUFU.EX2 R67, R67 ;  /* 0x0000004300437308 */ /* 0x000e220000000800 */
[----:B--2---:R-:W-:-:S07]  /*3ba0*/  FADD.FTZ R24, R60, R11 ;  /* 0x0000000b3c187221 */ /* 0x004fce0000010000 */
[----:B------:R-:W2:Y:S01]  /*3bb0*/  MUFU.EX2 R32, R32 ;  /* 0x0000002000207308 */ /* 0x000ea20000000800 */
[----:B-1----:R-:W-:-:S07]  /*3bc0*/  FADD.FTZ R11, R31, R26 ;  /* 0x0000001a1f0b7221 */ /* 0x002fce0000010000 */
[----:B------:R-:W-:Y:S01]  /*3bd0*/  MUFU.EX2 R72, R72 ;  /* 0x0000004800487308 */ /* 0x000fe20000000800 */
[C---:B0-----:R-:W-:Y:S01]  /*3be0*/  F2FP.SATFINITE.E4M3.F32.PACK_AB_MERGE_C R60, R67.reuse, R60, RZ ;  /* 0x0000003c433c723e */ /* 0x041fe200048070ff */
[----:B------:R-:W-:-:S03]  /*3bf0*/  FADD.FTZ R67, R67, R24 ;  /* 0x0000001843437221 */ /* 0x000fc60000010000 */
[----:B------:R-:W-:-:S03]  /*3c00*/  F2FP.SATFINITE.E4M3.F32.PACK_AB_MERGE_C R142, R59, R50, R60 ;  /* 0x000000323b8e723e */ /* 0x000fc6000480703c */
[----:B------:R-:W0:Y:S01]  /*3c10*/  MUFU.EX2 R73, R73 ;  /* 0x0000004900497308 */ /* 0x000e220000000800 */
[C---:B--2---:R-:W-:Y:S01]  /*3c20*/  F2FP.SATFINITE.E4M3.F32.PACK_AB_MERGE_C R31, R32.reuse, R31, RZ ;  /* 0x0000001f201f723e */ /* 0x044fe200048070ff */
        /* <DEDUP_REMOVED lines=32> */
[----:B0-----:R-:W-:Y:S01]  /*3e30*/  F2FP.SATFINITE.E4M3.F32.PACK_AB_MERGE_C R7, R48, R49, RZ ;  /* 0x000000313007723e */ /* 0x001fe200048070ff */
[----:B------:R-:W-:-:S03]  /*3e40*/  FADD.FTZ R49, R49, R4 ;  /* 0x0000000431317221 */ /* 0x000fc60000010000 */
[----:B------:R-:W-:Y:S01]  /*3e50*/  F2FP.SATFINITE.E4M3.F32.PACK_AB_MERGE_C R146, R75, R74, R7 ;  /* 0x0000004a4b92723e */ /* 0x000fe20004807007 */
[----:B------:R-:W-:-:S01]  /*3e60*/  FADD.FTZ R4, R48, R49 ;  /* 0x0000003130047221 */ /* 0x000fc20000010000 */
[----:B-1----:R-:W-:Y:S01]  /*3e70*/  FADD.FTZ R6, R66, R5 ;  /* 0x0000000542067221 */ /* 0x002fe20000010000 */
[----:B--2---:R-:W-:-:S03]  /*3e80*/  F2FP.SATFINITE.E4M3.F32.PACK_AB_MERGE_C R3, R69, R66, RZ ;  /* 0x000000424503723e */ /* 0x004fc600048070ff */
        /* <DEDUP_REMOVED lines=33> */
.L_x_10678:
[----:B------:R-:W-:-:S04]  /*40a0*/  UISETP.NE.AND UP0, UPT, UR21, 0x1, UPT ;  /* 0x000000011500788c */ /* 0x000fc8000bf05270 */
[----:B------:R-:W-:-:S04]  /*40b0*/  USEL UR37, URZ, 0x1, UP0 ;  /* 0x000000013f257887 */ /* 0x000fc80008000000 */
[----:B------:R-:W-:Y:S01]  /*40c0*/  ULOP3.LUT UR37, UR20, UR37, URZ, 0x3c, !UPT ;  /* 0x0000002514257292 */ /* 0x000fe2000f8e3c3f */
[----:B------:R-:W-:Y:S11]  /*40d0*/  @!P0 BRA `(.L_x_10668) ;  /* 0x0000000000048947 */ /* 0x000ff60003800000 */
[----:B------:R-:W-:Y:S01]  /*40e0*/  BPT.TRAP 0x1 ;  /* 0x000000040000795c */ /* 0x000fe20000300000 */
.L_x_10668:
        /* <DEDUP_REMOVED lines=12> */
.L_x_10669:
[----:B-1----:R-:W-:Y:S05]  /*41b0*/  @P1 BRA `(.L_x_10670) ;  /* 0x0000000000081947 */ /* 0x002fea0003800000 */
[----:B------:R-:W1:Y:S02]  /*41c0*/  SYNCS.PHASECHK.TRANS64.TRYWAIT P1, [UR19+0x19c30], R7 ;  /* 0x019c3007ff0075a7 */ /* 0x000e640008020153 */
[----:B-1----:R-:W-:Y:S05]  /*41d0*/  @!P1 BRA `(.L_x_10671) ;  /* 0x000000a400e89947 */ /* 0x002fea0003800000 */
.L_x_10670:
        /* <DEDUP_REMOVED lines=17> */
.L_x_10672:
[----:B------:R-:W-:Y:S01]  /*42f0*/  ULEA UR11, UR21, UR22, 0x3 ;  /* 0x00000016150b7291 */ /* 0x000fe2000f8e183f */
[----:B01----:R-:W-:-:S05]  /*4300*/  IMAD.U32 R7, RZ, RZ, UR20 ;  /* 0x00000014ff077e24 */ /* 0x003fca000f8e00ff */
[----:B------:R-:W-:-:S04]  /*4310*/  SHF.L.U32 R7, R7, 0x1f, RZ ;  /* 0x0000001f07077819 */ /* 0x000fc800000006ff */
[----:B------:R0:W1:Y:S01]  /*4320*/  SYNCS.PHASECHK.TRANS64.TRYWAIT P1, [UR11+0x19c50], R7 ;  /* 0x019c5007ff0075a7 */ /* 0x000062000802014b */
[----:B------:R-:W-:Y:S05]  /*4330*/  @!P0 BRA `(.L_x_10673) ;  /* 0x0000000000048947 */ /* 0x000fea0003800000 */
[----:B------:R-:W-:Y:S01]  /*4340*/  BPT.TRAP 0x1 ;  /* 0x000000040000795c */ /* 0x000fe20000300000 */
.L_x_10673:
[----:B-1----:R-:W-:Y:S05]  /*4350*/  @P1 BRA `(.L_x_10674) ;  /* 0x0000000000081947 */ /* 0x002fea0003800000 */
[----:B------:R-:W1:Y:S02]  /*4360*/  SYNCS.PHASECHK.TRANS64.TRYWAIT P1, [UR11+0x19c50], R7 ;  /* 0x019c5007ff0075a7 */ /* 0x000e64000802014b */
[----:B-1----:R-:W-:Y:S05]  /*4370*/  @!P1 BRA `(.L_x_10675) ;  /* 0x000000a400989947 */ /* 0x002fea0003800000 */
.L_x_10674:
        /* <DEDUP_REMOVED lines=27> */
.L_x_10676:
        /* <DEDUP_REMOVED lines=74> */
[----:B------:R-:W-:-:S04]  /*49d0*/  UIADD3 UR19, UR19, 0x19c40, URZ ;  /* 0x00019c4013137890 */ /* 0x000fc8000fffe03f */
        /* <DEDUP_REMOVED lines=332> */
.L_x_10677:
        /* <DEDUP_REMOVED lines=89> */
[----:B------:R-:W-:Y:S01]  /*6430*/  MOV R3, R54 ;  /* 0x0000003600037202 */ /* 0x000fe20000000f00 */
[----:B------:R-:W-:Y:S06]  /*6440*/  @P1 BRA `(.L_x_10678) ;  /* 0xffffffdc00141947 */ /* 0x000fec000383ffff */
.L_x_10667:
[----:B------:R-:W-:Y:S06]  /*6450*/  BAR.ARV 0x8, 0x200 ;  /* 0x0208000000007b1d */ /* 0x000fec0000002000 */
[----:B------:R-:W-:Y:S05]  /*6460*/  @!P0 BRA `(.L_x_10679) ;  /* 0x0000000000048947 */ /* 0x000fea0003800000 */
[----:B------:R-:W-:Y:S01]  /*6470*/  BPT.TRAP 0x1 ;  /* 0x000000040000795c */ /* 0x000fe20000300000 */
.L_x_10679:
        /* <DEDUP_REMOVED lines=9> */
.L_x_10680:
[----:B-1----:R-:W-:Y:S05]  /*6510*/  @P1 BRA `(.L_x_10681) ;  /* 0x0000000000081947 */ /* 0x002fea0003800000 */
[----:B------:R-:W1:Y:S02]  /*6520*/  SYNCS.PHASECHK.TRANS64.TRYWAIT P1, [UR14+0x19c50], R0 ;  /* 0x019c5000ff0075a7 */ /* 0x000e64000802014e */
[----:B-1----:R-:W-:Y:S05]  /*6530*/  @!P1 BRA `(.L_x_10682) ;  /* 0x0000008400409947 */ /* 0x002fea0003800000 */
.L_x_10681:
        /* <DEDUP_REMOVED lines=9> */
[----:B------:R-:W-:-:S04]  /*65d0*/  PLOP3.LUT P1, PT, PT, PT, UP0, 0x80, 0x0 ;  /* 0x000000000000781c */ /* 0x000fc80003f2f008 */
[----:B------:R-:W-:Y:S01]  /*65e0*/  @UP0 ULDC.64 UR10, c[0x0][0x9c8] ;  /* 0x00027200000a0ab9 */ /* 0x000fe20000000a00 */
[----:B------:R-:W-:Y:S02]  /*65f0*/  @UP0 USHF.R.S32.HI UR18, URZ, 0x1f, UR40 ;  /* 0x0000001f3f120899 */ /* 0x000fe40008011428 */
[----:B------:R-:W-:Y:S02]  /*6600*/  @UP0 UIMAD UR6, UR43, UR10, URZ ;  /* 0x0000000a2b0602a4 */ /* 0x000fe4000f8e023f */
[----:B------:R-:W-:Y:S02]  /*6610*/  @UP0 UIMAD.WIDE.U32 UR8, UR42, UR10, URZ ;  /* 0x0000000a2a0802a5 */ /* 0x000fe4000f8e003f */
[----:B------:R-:W-:Y:S02]  /*6620*/  @UP0 UIMAD UR7, UR42, UR11, UR6 ;  /* 0x0000000b2a0702a4 */ /* 0x000fe4000f8e0206 */
[----:B------:R-:W-:Y:S02]  /*6630*/  UIMAD UR6, UR38, 0x300, UR16 ;  /* 0x00000300260678a4 */ /* 0x000fe4000f8e0210 */
[----:B------:R-:W-:Y:S01]  /*6640*/  @UP0 UIADD3 UR9, UR9, UR7, URZ ;  /* 0x0000000709090290 */ /* 0x000fe2000fffe03f */
[----:B------:R-:W-:-:S02]  /*6650*/  @UP0 ULDC.64 UR12, c[0x0][0x9d0] ;  /* 0x00027400000c0ab9 */ /* 0x000fc40000000a00 */
[----:B------:R-:W-:Y:S01]  /*6660*/  UMOV UR7, 0x40000040 ;  /* 0x4000004000077882 */ /* 0x000fe20000000000 */
[----:B------:R-:W-:Y:S02]  /*6670*/  @UP0 UIMAD UR10, UR18, UR12, URZ ;  /* 0x0000000c120a02a4 */ /* 0x000fe4000f8e023f */
[----:B------:R-:W-:Y:S01]  /*6680*/  @UP0 UIMAD.WIDE.U32 UR8, UR40, UR12, UR8 ;  /* 0x0000000c280802a5 */ /* 0x000fe2000f8e0008 */
[----:B------:R-:W-:Y:S01]  /*6690*/  QGMMA.64x96x32.F32.E4M3.E4M3 R88, R148, gdesc[UR4], R88, gsb0 ;  /* 0x0160000494587df3 */ /* 0x000fe20008000858 */
        /* <DEDUP_REMOVED lines=8> */
[----:B------:R-:W-:-:S06]  /*6720*/  UMOV UR11, 0x40000040 ;  /* 0x40000040000b7882 */ /* 0x000fcc0000000000 */
[----:B------:R-:W-:Y:S01]  /*6730*/  UMOV UR10, UR4 ;  /* 0x00000004000a7c82 */ /* 0x000fe20008000000 */
[----:B------:R-:W-:Y:S02]  /*6740*/  WARPGROUP.DEPBAR.LE gsb0, 0x0 ;  /* 0x00008000000079c5 */ /* 0x000fe40000010000 */
[----:B------:R-:W-:-:S06]  /*6750*/  WARPGROUP.ARRIVE ;  /* 0x00000000000079c5 */ /* 0x000fcc0000000000 */
[----:B------:R-:W-:Y:S01]  /*6760*/  QGMMA.64x96x32.F32.E4M3.E4M3 R88, R136, gdesc[UR8], R88, gsb0 ;  /* 0x0160000888587df3 */ /* 0x000fe20008000858 */
[----:B------:R-:W-:Y:S01]  /*6770*/  UIADD3 UR4, UR6, 0x4, URZ ;  /* 0x0000000406047890 */ /* 0x000fe2000fffe03f */
[----:B------:R-:W-:-:S06]  /*6780*/  UMOV UR11, 0x40000040 ;  /* 0x40000040000b7882 */ /* 0x000fcc0000000000 */
[----:B------:R-:W-:Y:S01]  /*6790*/  UMOV UR10, UR4 ;  /* 0x00000004000a7c82 */ /* 0x000fe20008000000 */
[----:B-1----:R-:W1:Y:S01]  /*67a0*/  SHFL.BFLY PT, R3, R4, 0x2, 0x1f ;  /* 0x0c401f0004037f89 */ /* 0x002e6200000e0000 */
[----:B------:R-:W-:-:S03]  /*67b0*/  UIADD3 UR6, UR6, 0x6, URZ ;  /* 0x0000000606067890 */ /* 0x000fc6000fffe03f */
[----:B------:R-:W4:Y:S01]  /*67c0*/  SHFL.BFLY PT, R7, R6, 0x2, 0x1f ;  /* 0x0c401f0006077f89 */ /* 0x000f2200000e0000 */
[----:B------:R-:W-:Y:S01]  /*67d0*/  UMOV UR7, 0x40000040 ;  /* 0x4000004000077882 */ /* 0x000fe20000000000 */
[----:B------:R-:W-:Y:S02]  /*67e0*/  WARPGROUP.DEPBAR.LE gsb0, 0x0 ;  /* 0x00008000000079c5 */ /* 0x000fe40000010000 */
[----:B------:R-:W-:-:S06]  /*67f0*/  WARPGROUP.ARRIVE ;  /* 0x00000000000079c5 */ /* 0x000fcc0000000000 */
[----:B------:R-:W-:Y:S01]  /*6800*/  QGMMA.64x96x32.F32.E4M3.E4M3 R88, R140, gdesc[UR8], R88, gsb0 ;  /* 0x016000088c587df3 */ /* 0x000fe20008000858 */
        /* <DEDUP_REMOVED lines=13> */
[----:B------:R-:W-:Y:S02]  /*68e0*/  WARPGROUP.DEPBAR.LE gsb0, 0x0 ;  /* 0x00008000000079c5 */ /* 0x000fe40000010000 */
[----:B------:R-:W-:-:S06]  /*68f0*/  WARPGROUP.ARRIVE ;  /* 0x00000000000079c5 */ /* 0x000fcc0000000000 */
[----:B------:R-:W-:Y:S01]  /*6900*/  QGMMA.64x96x32.F32.E4M3.E4M3 R88, R144, gdesc[UR4], R88, gsb0 ;  /* 0x0160000490587df3 */ /* 0x000fe20008000858 */
[----:B------:R-:W-:Y:S01]  /*6910*/  FSETP.NE.FTZ.AND P1, PT, R11, RZ, PT ;  /* 0x000000ff0b00720b */ /* 0x000fe20003f35000 */
[----:B------:R-:W-:Y:S01]  /*6920*/  IMAD.MOV.U32 R8, RZ, RZ, RZ ;  /* 0x000000ffff087224 */ /* 0x000fe200078e00ff */
        /* <DEDUP_REMOVED lines=18> */
.L_x_10683:
        /* <DEDUP_REMOVED lines=58> */
.L_x_10659:
        /* <DEDUP_REMOVED lines=14> */
[----:B------:R-:W-:-:S04]  /*6ed0*/  IADD3 R4, P0, R4, UR6, RZ ;  /* 0x0000000604047c10 */ /* 0x000fc8000ff1e0ff */
[----:B------:R-:W-:Y:S01]  /*6ee0*/  IADD3.X R5, RZ, UR7, RZ, P0, !PT ;  /* 0x00000007ff057c10 */ /* 0x000fe200087fe4ff */
[----:B------:R-:W-:-:S04]  /*6ef0*/  ULDC.64 UR6, c[0x0][0xc00] ;  /* 0x0003000000067ab9 */ /* 0x000fc80000000a00 */
        /* <DEDUP_REMOVED lines=26> */
[----:B------:R-:W-:Y:S02]  /*70a0*/  F2FP.BF16.F32.PACK_AB R38, R37, R38 ;  /* 0x000000262526723e */ /* 0x000fe400000010ff */
[----:B------:R-:W-:Y:S01]  /*70b0*/  SEL R55, R52, R55, P0 ;  /* 0x0000003734377207 */ /* 0x000fe20000000000 */
[----:B------:R-:W-:Y:S01]  /*70c0*/  IMAD.WIDE R12, R155, 0x2, R4 ;  /* 0x000000029b0c7825 */ /* 0x000fe200078e0204 */
[----:B------:R-:W-:Y:S02]  /*70d0*/  SEL R52, R11, R6, P0 ;  /* 0x000000060b347207 */ /* 0x000fe40000000000 */
[----:B------:R-:W-:Y:S02]  /*70e0*/  SEL R37, R6, R11, P0 ;  /* 0x0000000b06257207 */ /* 0x000fe40000000000 */
[----:B------:R-:W-:-:S02]  /*70f0*/  IADD3 R39, P5, R12, 0x20, RZ ;  /* 0x000000200c277810 */ /* 0x000fc40007fbe0ff */
[----:B------:R-:W-:Y:S02]  /*7100*/  F2FP.BF16.F32.PACK_AB R35, R35, R36 ;  /* 0x000000242323723e */ /* 0x000fe400000010ff */
[----:B------:R-:W-:Y:S02]  /*7110*/  F2FP.BF16.F32.PACK_AB R32, R31, R32 ;  /* 0x000000201f20723e */ /* 0x000fe400000010ff */
[----:B------:R-:W-:Y:S02]  /*7120*/  LOP3.LUT R6, R39, 0x180, RZ, 0xc0, !PT ;  /* 0x0000018027067812 */ /* 0x000fe400078ec0ff */
[----:B------:R-:W-:Y:S02]  /*7130*/  F2FP.BF16.F32.PACK_AB R24, R21, R24 ;  /* 0x000000181518723e */ /* 0x000fe400000010ff */
[----:B------:R-:W-:Y:S02]  /*7140*/  SEL R36, R35, R32, P0 ;  /* 0x0000002023247207 */ /* 0x000fe40000000000 */
[----:B------:R-:W-:-:S02]  /*7150*/  SHF.R.U64 R6, R6, 0x3, RZ ;  /* 0x0000000306067819 */ /* 0x000fc400000012ff */
[----:B------:R-:W-:Y:S02]  /*7160*/  SEL R35, R32, R35, P0 ;  /* 0x0000002320237207 */ /* 0x000fe40000000000 */
[----:B------:R-:W-:Y:S02]  /*7170*/  IADD3 R45, P4, R12, 0x3000, RZ ;  /* 0x000030000c2d7810 */ /* 0x000fe40007f9e0ff */
[----:B------:R-:W-:Y:S02]  /*7180*/  SEL R32, R27, R24, P0 ;  /* 0x000000181b207207 */ /* 0x000fe40000000000 */
[----:B------:R-:W-:Y:S01]  /*7190*/  SEL R27, R24, R27, P0 ;  /* 0x0000001b181b7207 */ /* 0x000fe20000000000 */
[----:B------:R-:W-:Y:S01]  /*71a0*/  IMAD.X R21, RZ, RZ, R13, P4 ;  /* 0x000000ffff157224 */ /* 0x000fe200020e060d */
[----:B------:R-:W-:Y:S02]  /*71b0*/  F2FP.BF16.F32.PACK_AB R53, R53, R54 ;  /* 0x000000363535723e */ /* 0x000fe400000010ff */
[----:B------:R-:W-:-:S02]  /*71c0*/  F2FP.BF16.F32.PACK_AB R50, R49, R50 ;  /* 0x000000323132723e */ /* 0x000fc400000010ff */
[----:B------:R-:W-:Y:S02]  /*71d0*/  LOP3.LUT R24, R6, R39, RZ, 0x3c, !PT ;  /* 0x0000002706187212 */ /* 0x000fe400078e3cff */
[----:B------:R-:W-:Y:S02]  /*71e0*/  LOP3.LUT R6, R45, 0x180, RZ, 0xc0, !PT ;  /* 0x000001802d067812 */ /* 0x000fe400078ec0ff */
[----:B------:R-:W-:Y:S02]  /*71f0*/  F2FP.BF16.F32.PACK_AB R41, R41, R42 ;  /* 0x0000002a2929723e */ /* 0x000fe400000010ff */
[----:B------:R-:W-:Y:S02]  /*7200*/  F2FP.BF16.F32.PACK_AB R25, R25, R26 ;  /* 0x0000001a1919723e */ /* 0x000fe400000010ff */
[----:B------:R-:W-:Y:S02]  /*7210*/  F2FP.BF16.F32.PACK_AB R20, R15, R20 ;  /* 0x000000140f14723e */ /* 0x000fe400000010ff */
[----:B------:R-:W-:-:S02]  /*7220*/  SEL R46, R53, R50, P0 ;  /* 0x00000032352e7207 */ /* 0x000fc40000000000 */
[----:B------:R-:W-:Y:S02]  /*7230*/  IADD3 R49, P3, R12, 0x3020, RZ ;  /* 0x000030200c317810 */ /* 0x000fe40007f7e0ff */
[----:B------:R-:W-:Y:S02]  /*7240*/  SEL R53, R50, R53, P0 ;  /* 0x0000003532357207 */ /* 0x000fe40000000000 */
[----:B------:R-:W-:Y:S01]  /*7250*/  IADD3 R51, P2, R12, 0x6000, RZ ;  /* 0x000060000c337810 */ /* 0x000fe20007f5e0ff */
[--C-:B------:R-:W-:Y:S01]  /*7260*/  IMAD.X R15, RZ, RZ, R13.reuse, P3 ;  /* 0x000000ffff0f7224 */ /* 0x100fe200018e060d */
[----:B------:R-:W-:Y:S02]  /*7270*/  SHF.R.U64 R6, R6, 0x3, RZ ;  /* 0x0000000306067819 */ /* 0x000fe400000012ff */
[----:B------:R-:W-:Y:S01]  /*7280*/  SEL R50, R33, R30, P0 ;  /* 0x0000001e21327207 */ /* 0x000fe20000000000 */
[----:B------:R-:W-:Y:S01]  /*7290*/  IMAD.X R11, RZ, RZ, R13, P2 ;  /* 0x000000ffff0b7224 */ /* 0x000fe200010e060d */
[----:B------:R-:W-:-:S02]  /*72a0*/  SEL R48, R41, R38, P0 ;  /* 0x0000002629307207 */ /* 0x000fc40000000000 */
[----:B------:R-:W-:Y:S02]  /*72b0*/  SEL R33, R30, R33, P0 ;  /* 0x000000211e217207 */ /* 0x000fe40000000000 */
[----:B------:R-:W-:Y:S02]  /*72c0*/  IADD3 R42, P1, R12, 0x6020, RZ ;  /* 0x000060200c2a7810 */ /* 0x000fe40007f3e0ff */
[----:B------:R-:W-:Y:S02]  /*72d0*/  F2FP.BF16.F32.PACK_AB R63, R63, R64 ;  /* 0x000000403f3f723e */ /* 0x000fe400000010ff */
[----:B------:R-:W-:Y:S02]  /*72e0*/  F2FP.BF16.F32.PACK_AB R60, R59, R60 ;  /* 0x0000003c3b3c723e */ /* 0x000fe400000010ff */
[----:B------:R-:W-:Y:S02]  /*72f0*/  SEL R41, R38, R41, P0 ;  /* 0x0000002926297207 */ /* 0x000fe40000000000 */
[----:B------:R-:W-:-:S02]  /*7300*/  SEL R30, R25, R20, P0 ;  /* 0x00000014191e7207 */ /* 0x000fc40000000000 */
[----:B------:R-:W-:Y:S01]  /*7310*/  SEL R31, R20, R25, P0 ;  /* 0x00000019141f7207 */ /* 0x000fe20000000000 */
[----:B------:R-:W-:Y:S01]  /*7320*/  IMAD.X R25, RZ, RZ, R13, P5 ;  /* 0x000000ffff197224 */ /* 0x000fe200028e060d */
[----:B------:R-:W-:Y:S02]  /*7330*/  LOP3.LUT R10, R49, 0x180, RZ, 0xc0, !PT ;  /* 0x00000180310a7812 */ /* 0x000fe400078ec0ff */
[----:B------:R-:W-:Y:S02]  /*7340*/  F2FP.BF16.F32.PACK_AB R61, R61, R62 ;  /* 0x0000003e3d3d723e */ /* 0x000fe400000010ff */
[----:B------:R-:W-:Y:S02]  /*7350*/  F2FP.BF16.F32.PACK_AB R58, R57, R58 ;  /* 0x0000003a393a723e */ /* 0x000fe400000010ff */
[----:B------:R-:W-:Y:S02]  /*7360*/  LOP3.LUT R38, R51, 0x180, RZ, 0xc0, !PT ;  /* 0x0000018033267812 */ /* 0x000fe400078ec0ff */
[----:B------:R-:W-:-:S02]  /*7370*/  LOP3.LUT R20, R6, R45, RZ, 0x3c, !PT ;  /* 0x0000002d06147212 */ /* 0x000fc400078e3cff */
[----:B------:R-:W-:Y:S02]  /*7380*/  LOP3.LUT R39, R42, 0x180, RZ, 0xc0, !PT ;  /* 0x000001802a277812 */ /* 0x000fe400078ec0ff */
[----:B------:R-:W-:Y:S02]  /*7390*/  SEL R26, R63, R60, P0 ;  /* 0x0000003c3f1a7207 */ /* 0x000fe40000000000 */
[----:B------:R-:W-:Y:S02]  /*73a0*/  SHF.R.U64 R10, R10, 0x3, RZ ;  /* 0x000000030a0a7819 */ /* 0x000fe400000012ff */
[----:B------:R-:W-:Y:S02]  /*73b0*/  SEL R63, R60, R63, P0 ;  /* 0x0000003f3c3f7207 */ /* 0x000fe40000000000 */
[----:B------:R-:W-:Y:S02]  /*73c0*/  SEL R44, R61, R58, P0 ;  /* 0x0000003a3d2c7207 */ /* 0x000fe40000000000 */
[----:B------:R-:W-:-:S02]  /*73d0*/  SHF.R.U64 R38, R38, 0x3, RZ ;  /* 0x0000000326267819 */ /* 0x000fc400000012ff */
[----:B------:R-:W-:Y:S02]  /*73e0*/  MOV R54, R20 ;  /* 0x0000001400367202 */ /* 0x000fe40000000f00 */
[----:B------:R-:W-:Y:S02]  /*73f0*/  SEL R61, R58, R61, P0 ;  /* 0x0000003d3a3d7207 */ /* 0x000fe40000000000 */
[----:B------:R-:W-:Y:S02]  /*7400*/  SHF.R.U64 R39, R39, 0x3, RZ ;  /* 0x0000000327277819 */ /* 0x000fe400000012ff */
[----:B------:R-:W-:Y:S02]  /*7410*/  LOP3.LUT R14, R10, R49, RZ, 0x3c, !PT ;  /* 0x000000310a0e7212 */ /* 0x000fe400078e3cff */
[----:B------:R-:W-:Y:S02]  /*7420*/  LOP3.LUT R10, R38, R51, RZ, 0x3c, !PT ;  /* 0x00000033260a7212 */ /* 0x000fe400078e3cff */
[----:B------:R-:W-:-:S02]  /*7430*/  LOP3.LUT R6, R39, R42, RZ, 0x3c, !PT ;  /* 0x0000002a27067212 */ /* 0x000fc400078e3cff */
[----:B------:R-:W-:Y:S02]  /*7440*/  MOV R49, R10 ;  /* 0x0000000a00317202 */ /* 0x000fe40000000f00 */
[----:B------:R-:W-:Y:S02]  /*7450*/  LOP3.LUT R7, R12, 0x180, RZ, 0xc0, !PT ;  /* 0x000001800c077812 */ /* 0x000fe400078ec0ff */
[----:B------:R-:W-:Y:S02]  /*7460*/  MOV R51, R14 ;  /* 0x0000000e00337202 */ /* 0x000fe40000000f00 */
[----:B------:R-:W-:Y:S02]  /*7470*/  SHF.R.U64 R7, R7, 0x3, RZ ;  /* 0x0000000307077819 */ /* 0x000fe400000012ff */
[----:B------:R-:W-:Y:S02]  /*7480*/  MOV R56, R24 ;  /* 0x0000001800387202 */ /* 0x000fe40000000f00 */
[----:B------:R-:W-:Y:S01]  /*7490*/  LOP3.LUT R12, R7, R12, RZ, 0x3c, !PT ;  /* 0x0000000c070c7212 */ /* 0x000fe200078e3cff */
[----:B------:R-:W-:Y:S01]  /*74a0*/  IMAD.X R7, RZ, RZ, R13, P1 ;  /* 0x000000ffff077224 */ /* 0x000fe200008e060d */
[----:B------:R-:W-:-:S02]  /*74b0*/  PLOP3.LUT P2, PT, PT, PT, UP0, 0x80, 0x0 ;  /* 0x000000000000781c */ /* 0x000fc40003f4f008 */
[----:B------:R-:W-:Y:S02]  /*74c0*/  MOV R57, R12 ;  /* 0x0000000c00397202 */ /* 0x000fe40000000f00 */
[----:B--2---:R-:W-:Y:S01]  /*74d0*/  LOP3.LUT R20, R9, 0x2, RZ, 0x3c, !PT ;  /* 0x0000000209147812 */ /* 0x004fe200078e3cff */
[----:B------:R-:W-:Y:S04]  /*74e0*/  SHFL.IDX PT, R26, R26, R9, 0x1c1f ;  /* 0x001c1f091a1a7589 */ /* 0x000fe800000e0000 */
[----:B------:R-:W0:Y:S04]  /*74f0*/  SHFL.IDX PT, R63, R63, R20, 0x1c1f ;  /* 0x001c1f143f3f7589 */ /* 0x000e2800000e0000 */
[----:B------:R-:W-:Y:S04]  /*7500*/  SHFL.IDX PT, R28, R28, R9, 0x1c1f ;  /* 0x001c1f091c1c7589 */ /* 0x000fe800000e0000 */
[----:B------:R-:W-:Y:S04]  /*7510*/  SHFL.IDX PT, R44, R44, R9, 0x1c1f ;  /* 0x001c1f092c2c7589 */ /* 0x000fe800000e0000 */
[----:B------:R-:W1:Y:S04]  /*7520*/  SHFL.IDX PT, R55, R55, R20, 0x1c1f ;  /* 0x001c1f1437377589 */ /* 0x000e6800000e0000 */
[----:B------:R-:W2:Y:S04]  /*7530*/  SHFL.IDX PT, R61, R61, R20, 0x1c1f ;  /* 0x001c1f143d3d7589 */ /* 0x000ea800000e0000 */
[----:B------:R-:W-:Y:S04]  /*7540*/  SHFL.IDX PT, R42, R40, R9, 0x1c1f ;  /* 0x001c1f09282a7589 */ /* 0x000fe800000e0000 */
[----:B------:R-:W3:Y:S01]  /*7550*/  SHFL.IDX PT, R29, R29, R20, 0x1c1f ;  /* 0x001c1f141d1d7589 */ /* 0x000ee200000e0000 */
[----:B0-----:R-:W-:-:S02]  /*7560*/  SEL R12, R26, R63, P0 ;  /* 0x0000003f1a0c7207 */ /* 0x001fc40000000000 */
[----:B------:R-:W-:Y:S01]  /*7570*/  SEL R14, R63, R26, P0 ;  /* 0x0000001a3f0e7207 */ /* 0x000fe20000000000 */
[----:B------:R-:W-:Y:S04]  /*7580*/  SHFL.IDX PT, R46, R46, R9, 0x1c1f ;  /* 0x001c1f092e2e7589 */ /* 0x000fe800000e0000 */
[----:B------:R-:W0:Y:S04]  /*7590*/  SHFL.IDX PT, R53, R53, R20, 0x1c1f ;  /* 0x001c1f1435357589 */ /* 0x000e2800000e0000 */
[----:B------:R-:W-:Y:S01]  /*75a0*/  SHFL.IDX PT, R34, R34, R9, 0x1c1f ;  /* 0x001c1f0922227589 */ /* 0x000fe200000e0000 */
[----:B-1----:R-:W-:-:S02]  /*75b0*/  SEL R24, R28, R55, P0 ;  /* 0x000000371c187207 */ /* 0x002fc40000000000 */
[----:B------:R-:W-:Y:S01]  /*75c0*/  SEL R26, R55, R28, P0 ;  /* 0x0000001c371a7207 */ /* 0x000fe20000000000 */
[----:B------:R-:W1:Y:S01]  /*75d0*/  SHFL.IDX PT, R43, R43, R20, 0x1c1f ;  /* 0x001c1f142b2b7589 */ /* 0x000e6200000e0000 */
[----:B--2---:R-:W-:Y:S02]  /*75e0*/  SEL R13, R44, R61, P0 ;  /* 0x0000003d2c0d7207 */ /* 0x004fe40000000000 */
[----:B------:R-:W-:Y:S01]  /*75f0*/  SEL R15, R61, R44, P0 ;  /* 0x0000002c3d0f7207 */ /* 0x000fe20000000000 */
[----:B------:R-:W-:Y:S01]  /*7600*/  SHFL.IDX PT, R36, R36, R9, 0x1c1f ;  /* 0x001c1f0924247589 */ /* 0x000fe200000e0000 */
[----:B------:R-:W-:Y:S01]  /*7610*/  MOV R44, R6 ;  /* 0x00000006002c7202 */ /* 0x000fe20000000f00 */
[----:B------:R-:W-:Y:S02]  /*7620*/  IMAD.U32 R6, RZ, RZ, UR6 ;  /* 0x00000006ff067e24 */ /* 0x000fe4000f8e00ff */
[----:B------:R-:W-:Y:S01]  /*7630*/  SHFL.IDX PT, R48, R48, R9, 0x1c1f ;  /* 0x001c1f0930307589 */ /* 0x000fe200000e0000 */
[----:B---3--:R-:W-:Y:S01]  /*7640*/  SEL R40, R42, R29, P0 ;  /* 0x0000001d2a287207 */ /* 0x008fe20000000000 */
[----:B------:R-:W-:Y:S01]  /*7650*/  IMAD.U32 R7, RZ, RZ, UR7 ;  /* 0x00000007ff077e24 */ /* 0x000fe2000f8e00ff */
[----:B------:R-:W-:Y:S01]  /*7660*/  SEL R42, R29, R42, P0 ;  /* 0x0000002a1d2a7207 */ /* 0x000fe20000000000 */
[----:B------:R-:W2:Y:S01]  /*7670*/  SHFL.IDX PT, R35, R35, R20, 0x1c1f ;  /* 0x001c1f1423237589 */ /* 0x000ea200000e0000 */
[----:B------:R-:W-:-:S03]  /*7680*/  ULDC.64 UR6, c[0x0][0xc08] ;  /* 0x0003020000067ab9 */ /* 0x000fc60000000a00 */
[----:B------:R-:W3:Y:S01]  /*7690*/  SHFL.IDX PT, R41, R41, R20, 0x1c1f ;  /* 0x001c1f1429297589 */ /* 0x000ee200000e0000 */
[----:B0-----:R-:W-:-:S03]  /*76a0*/  SEL R25, R46, R53, P0 ;  /* 0x000000352e197207 */ /* 0x001fc60000000000 */
[----:B------:R2:W-:Y:S04]  /*76b0*/  SHFL.IDX PT, R38, R32, R9, 0x1c1f ;  /* 0x001c1f0920267589 */ /* 0x0005e800000e0000 */
[----:B------:R-:W-:Y:S01]  /*76c0*/  SHFL.IDX PT, R50, R50, R9, 0x1c1f ;  /* 0x001c1f0932327589 */ /* 0x000fe200000e0000 */
[----:B-1----:R-:W-:-:S03]  /*76d0*/  SEL R28, R34, R43, P0 ;  /* 0x0000002b221c7207 */ /* 0x002fc60000000000 */
[----:B------:R0:W-:Y:S04]  /*76e0*/  SHFL.IDX PT, R39, R30, R9, 0x1c1f ;  /* 0x001c1f091e277589 */ /* 0x0001e800000e0000 */
[----:B------:R1:W4:Y:S04]  /*76f0*/  SHFL.IDX PT, R11, R27, R20, 0x1c1f ;  /* 0x001c1f141b0b7589 */ /* 0x00032800000e0000 */
[----:B------:R-:W4:Y:S01]  /*7700*/  SHFL.IDX PT, R21, R33, R20, 0x1c1f ;  /* 0x001c1f1421157589 */ /* 0x000f2200000e0000 */
[----:B--2---:R-:W-:Y:S02]  /*7710*/  SEL R32, R36, R35, P0 ;  /* 0x0000002324207207 */ /* 0x004fe40000000000 */
[----:B0-----:R-:W-:Y:S01]  /*7720*/  SEL R30, R43, R34, P0 ;  /* 0x000000222b1e7207 */ /* 0x001fe20000000000 */
[----:B------:R0:W2:Y:S01]  /*7730*/  SHFL.IDX PT, R10, R31, R20, 0x1c1f ;  /* 0x001c1f141f0a7589 */ /* 0x0000a200000e0000 */
[----:B------:R-:W-:-:S02]  /*7740*/  SEL R34, R35, R36, P0 ;  /* 0x0000002423227207 */ /* 0x000fc40000000000 */
[----:B-1----:R-:W-:Y:S01]  /*7750*/  SEL R27, R53, R46, P0 ;  /* 0x0000002e351b7207 */ /* 0x002fe20000000000 */
[----:B------:R-:W-:Y:S01]  /*7760*/  SHFL.IDX PT, R52, R52, R9, 0x1c1f ;  /* 0x001c1f0934347589 */ /* 0x000fe200000e0000 */
[----:B---3--:R-:W-:-:S03]  /*7770*/  SEL R29, R48, R41, P0 ;  /* 0x00000029301d7207 */ /* 0x008fc60000000000 */
[----:B------:R2:W1:Y:S01]  /*7780*/  SHFL.IDX PT, R45, R37, R20, 0x1c1f ;  /* 0x001c1f14252d7589 */ /* 0x00046200000e0000 */
[----:B------:R-:W-:Y:S01]  /*7790*/  BAR.SYNC.DEFER_BLOCKING 0x1, 0x180 ;  /* 0x0046000000007b1d */ /* 0x000fe20000010000 */
[----:B0-----:R-:W-:Y:S02]  /*77a0*/  SEL R31, R41, R48, P0 ;  /* 0x00000030291f7207 */ /* 0x001fe40000000000 */
[----:B----4-:R-:W-:Y:S02]  /*77b0*/  SEL R36, R38, R11, P0 ;  /* 0x0000000b26247207 */ /* 0x010fe40000000000 */
[----:B------:R-:W-:Y:S01]  /*77c0*/  SEL R38, R11, R38, P0 ;  /* 0x000000260b267207 */ /* 0x000fe20000000000 */
[----:B------:R-:W-:Y:S01]  /*77d0*/  UISETP.NE.U32.AND UP1, UPT, UR6, URZ, UPT ;  /* 0x0000003f0600728c */ /* 0x000fe2000bf25070 */
[----:B------:R-:W-:Y:S01]  /*77e0*/  SEL R33, R50, R21, P0 ;  /* 0x0000001532217207 */ /* 0x000fe20000000000 */
[----:B------:R-:W-:Y:S01]  /*77f0*/  UMOV UR4, URZ ;  /* 0x0000003f00047c82 */ /* 0x000fe20008000000 */
[----:B------:R-:W-:Y:S01]  /*7800*/  SEL R35, R21, R50, P0 ;  /* 0x0000003215237207 */ /* 0x000fe20000000000 */
[----:B------:R-:W-:Y:S01]  /*7810*/  ULDC UR8, c[0x0][0xa88] ;  /* 0x0002a20000087ab9 */ /* 0x000fe20000000800 */
[----:B--2---:R-:W-:Y:S01]  /*7820*/  SEL R37, R39, R10, P0 ;  /* 0x0000000a27257207 */ /* 0x004fe20000000000 */
[----:B------:R-:W0:Y:S01]  /*7830*/  LDC R46, c[0x0][0xbe8] ;  /* 0x0002fa00ff2e7b82 */ /* 0x000e220000000800 */
[----:B------:R-:W-:-:S02]  /*7840*/  SEL R39, R10, R39, P0 ;  /* 0x000000270a277207 */ /* 0x000fc40000000000 */
[----:B-1----:R-:W-:Y:S02]  /*7850*/  SEL R41, R52, R45, P0 ;  /* 0x0000002d34297207 */ /* 0x002fe40000000000 */
[----:B------:R-:W-:Y:S01]  /*7860*/  SEL R43, R45, R52, P0 ;  /* 0x000000342d2b7207 */ /* 0x000fe20000000000 */
[----:B------:R1:W-:Y:S04]  /*7870*/  STSM.16.M88.4 [R57], R12 ;  /* 0x0000000c39007844 */ /* 0x0003e80000000200 */
[----:B------:R2:W-:Y:S04]  /*7880*/  STSM.16.M88.4 [R56], R24 ;  /* 0x0000001838007844 */ /* 0x0005e80000000200 */
[----:B------:R2:W-:Y:S04]  /*7890*/  STSM.16.M88.4 [R54], R28 ;  /* 0x0000001c36007844 */ /* 0x0005e80000000200 */
[----:B------:R2:W-:Y:S04]  /*78a0*/  STSM.16.M88.4 [R51], R32 ;  /* 0x0000002033007844 */ /* 0x0005e80000000200 */
[----:B------:R2:W-:Y:S04]  /*78b0*/  STSM.16.M88.4 [R49], R36 ;  /* 0x0000002431007844 */ /* 0x0005e80000000200 */
[----:B------:R2:W-:Y:S01]  /*78c0*/  STSM.16.M88.4 [R44], R40 ;  /* 0x000000282c007844 */ /* 0x0005e20000000200 */
[----:B------:R-:W-:Y:S06]  /*78d0*/  BAR.SYNC.DEFER_BLOCKING 0x1, 0x180 ;  /* 0x0046000000007b1d */ /* 0x000fec0000010000 */
[----:B------:R-:W3:Y:S01]  /*78e0*/  @P2 LDG.E R9, desc[UR50][R6.64] ;  /* 0x0000003206092981 */ /* 0x000ee2000c1e1900 */
[----:B------:R-:W-:Y:S01]  /*78f0*/  UISETP.NE.AND.EX UP1, UPT, UR7, URZ, UPT, UP1 ;  /* 0x0000003f0700728c */ /* 0x000fe2000bf25310 */
[----:B0-----:R-:W-:-:S05]  /*7900*/  ISETP.NE.AND P1, PT, R46, 0x1, PT ;  /* 0x000000012e00780c */ /* 0x001fca0003f25270 */
[----:B------:R-:W-:-:S05]  /*7910*/  PLOP3.LUT P0, PT, PT, PT, UP1, 0x80, 0x0 ;  /* 0x000000000000781c */ /* 0x000fca0003f0f018 */
[----:B------:R-:W-:-:S03]  /*7920*/  @UP1 ULEA UR6, UP2, UR42, UR6, 0x2 ;  /* 0x000000062a061291 */ /* 0x000fc6000f84103f */
[----:B------:R-:W0:Y:S01]  /*7930*/  @P1 LDC R10, c[0x0][0xbec] ;  /* 0x0002fb00ff0a1b82 */ /* 0x000e220000000800 */
[----:B------:R-:W-:Y:S02]  /*7940*/  @UP1 ULEA.HI.X UR7, UR42, UR7, UR43, 0x2, UP2 ;  /* 0x000000072a071291 */ /* 0x000fe400090f142b */
[----:B-1----:R-:W-:-:S04]  /*7950*/  IMAD.U32 R14, RZ, RZ, UR6 ;  /* 0x00000006ff0e7e24 */ /* 0x002fc8000f8e00ff */
[----:B------:R-:W-:Y:S01]  /*7960*/  IMAD.U32 R15, RZ, RZ, UR7 ;  /* 0x00000007ff0f7e24 */ /* 0x000fe2000f8e00ff */
[----:B------:R-:W1:Y:S01]  /*7970*/  @P1 LDC R12, c[0x0][0xbf0] ;  /* 0x0002fc00ff0c1b82 */ /* 0x000e620000000800 */
        /* <DEDUP_REMOVED lines=8> */
.L_x_10686:
[----:B--2---:R-:W-:Y:S01]  /*7a00*/  MOV R15, UR44 ;  /* 0x0000002c000f7c02 */ /* 0x004fe20008000f00 */
[----:B------:R-:W-:Y:S01]  /*7a10*/  USHF.R.S32.HI UR14, URZ, 0x1f, UR46 ;  /* 0x0000001f3f0e7899 */ /* 0x000fe2000801142e */
[----:B------:R-:W-:Y:S01]  /*7a20*/  IMAD R11, R19, 0x20, R2 ;  /* 0x00000020130b7824 */ /* 0x000fe200078e0202 */
[----:B------:R-:W-:Y:S01]  /*7a30*/  ULDC.64 UR12, c[0x0][0xb90] ;  /* 0x0002e400000c7ab9 */ /* 0x000fe20000000a00 */
[----:B------:R-:W-:Y:S01]  /*7a40*/  USHF.R.S32.HI UR9, URZ, 0x1f, UR4 ;  /* 0x0000001f3f097899 */ /* 0x000fe20008011404 */
[----:B------:R-:W-:Y:S01]  /*7a50*/  IMAD R15, R15, 0xc0, R154 ;  /* 0x000000c00f0f7824 */ /* 0x000fe200078e029a */
[----:B------:R-:W-:Y:S01]  /*7a60*/  UIMAD UR10, UR14, UR12, URZ ;  /* 0x0000000c0e0a72a4 */ /* 0x000fe2000f8e023f */
[----:B------:R-:W-:Y:S01]  /*7a70*/  IMAD.WIDE R4, R11, 0x2, R4 ;  /* 0x000000020b047825 */ /* 0x000fe200078e0204 */
[----:B------:R-:W-:Y:S01]  /*7a80*/  UMOV UR8, UR4 ;  /* 0x0000000400087c82 */ /* 0x000fe20008000000 */
[----:B------:R-:W-:Y:S02]  /*7a90*/  USEL UR43, UR43, URZ, !UP0 ;  /* 0x0000003f2b2b7287 */ /* 0x000fe4000c000000 */
[----:B------:R-:W-:Y:S01]  /*7aa0*/  @P1 IMAD.HI.U32 R7, R15, R10, RZ ;  /* 0x0000000a0f071227 */ /* 0x000fe200078e00ff */
[----:B------:R-:W-:Y:S01]  /*7ab0*/  UIMAD.WIDE.U32 UR6, UR46, UR12, UR8 ;  /* 0x0000000c2e0672a5 */ /* 0x000fe2000f8e0008 */
[----:B------:R-:W-:Y:S01]  /*7ac0*/  IADD3 R13, P2, R4, 0x1800, RZ ;  /* 0x00001800040d7810 */ /* 0x000fe20007f5e0ff */
[----:B------:R-:W-:Y:S01]  /*7ad0*/  UIMAD UR10, UR46, UR13, UR10 ;  /* 0x0000000d2e0a72a4 */ /* 0x000fe2000f8e020a */
[----:B------:R-:W-:Y:S01]  /*7ae0*/  IMAD.MOV.U32 R6, RZ, RZ, R15 ;  /* 0x000000ffff067224 */ /* 0x000fe200078e000f */
[----:B------:R-:W-:Y:S01]  /*7af0*/  @P1 SHF.R.U32.HI R6, RZ, R12, R7 ;  /* 0x0000000cff061219 */ /* 0x000fe20000011607 */
[----:B------:R-:W-:Y:S01]  /*7b00*/  ULDC.64 UR12, c[0x0][0xb98] ;  /* 0x0002e600000c7ab9 */ /* 0x000fe20000000a00 */
[----:B------:R-:W-:Y:S01]  /*7b10*/  USEL UR42, UR42, URZ, !UP0 ;  /* 0x0000003f2a2a7287 */ /* 0x000fe2000c000000 */
[----:B------:R-:W-:Y:S01]  /*7b20*/  LOP3.LUT R12, R13, 0x180, RZ, 0xc0, !PT ;  /* 0x000001800d0c7812 */ /* 0x000fe200078ec0ff */
[----:B------:R-:W-:Y:S01]  /*7b30*/  UIMAD UR8, UR43, UR12, URZ ;  /* 0x0000000c2b0872a4 */ /* 0x000fe2000f8e023f */
[--C-:B------:R-:W-:Y:S01]  /*7b40*/  IMAD.MOV R11, RZ, RZ, -R6.reuse ;  /* 0x000000ffff0b7224 */ /* 0x100fe200078e0a06 */
[----:B------:R-:W-:Y:S01]  /*7b50*/  UIADD3 UR7, UR7, UR10, URZ ;  /* 0x0000000a07077290 */ /* 0x000fe2000fffe03f */
[----:B------:R-:W-:Y:S01]  /*7b60*/  SHF.R.S32.HI R7, RZ, 0x1f, R6 ;  /* 0x0000001fff077819 */ /* 0x000fe20000011406 */
[----:B------:R-:W-:Y:S01]  /*7b70*/  UIMAD UR8, UR42, UR13, UR8 ;  /* 0x0000000d2a0872a4 */ /* 0x000fe2000f8e0208 */
[----:B------:R-:W-:Y:S01]  /*7b80*/  IMAD R11, R46, R11, R15 ;  /* 0x0000000b2e0b7224 */ /* 0x000fe200078e020f */
[----:B------:R-:W-:Y:S01]  /*7b90*/  UIMAD.WIDE.U32 UR6, UR42, UR12, UR6 ;  /* 0x0000000c2a0672a5 */ /* 0x000fe2000f8e0006 */
[----:B------:R-:W-:Y:S01]  /*7ba0*/  SHF.R.U64 R12, R12, 0x3, RZ ;  /* 0x000000030c0c7819 */ /* 0x000fe200000012ff */
[----:B-----5:R-:W-:Y:S01]  /*7bb0*/  IMAD R43, R9, R46, RZ ;  /* 0x0000002e092b7224 */ /* 0x020fe200078e02ff */
[----:B------:R-:W-:Y:S01]  /*7bc0*/  ULDC.64 UR10, c[0x0][0xaa0] ;  /* 0x0002a800000a7ab9 */ /* 0x000fe20000000a00 */
[----:B------:R-:W-:Y:S01]  /*7bd0*/  IMAD.U32 R14, RZ, RZ, UR8 ;  /* 0x00000008ff0e7e24 */ /* 0x000fe2000f8e00ff */
[----:B------:R-:W-:Y:S01]  /*7be0*/  SHF.R.S32.HI R10, RZ, 0x1f, R11 ;  /* 0x0000001fff0a7819 */ /* 0x000fe2000001140b */
[----:B------:R-:W0:Y:S01]  /*7bf0*/  @P1 LDC R9, c[0x0][0xbec] ;  /* 0x0002fb00ff091b82 */ /* 0x000e220000000800 */
[----:B------:R-:W-:-:S02]  /*7c00*/  IADD3 R6, P0, R6, UR6, RZ ;  /* 0x0000000606067c10 */ /* 0x000fc4000ff1e0ff */
[----:B------:R-:W-:Y:S02]  /*7c10*/  IADD3 R33, P6, R4, 0x3000, RZ ;  /* 0x0000300004217810 */ /* 0x000fe40007fde0ff */
[----:B------:R-:W-:Y:S01]  /*7c20*/  IADD3.X R7, R7, UR7, R14, P0, !PT ;  /* 0x0000000707077c10 */ /* 0x000fe200087fe40e */
[----:B------:R-:W-:Y:S01]  /*7c30*/  ULDC.64 UR6, c[0x0][0xb88] ;  /* 0x0002e20000067ab9 */ /* 0x000fe20000000a00 */
[----:B------:R-:W-:Y:S01]  /*7c40*/  UIMAD UR8, UR9, UR10, URZ ;  /* 0x0000000a090872a4 */ /* 0x000fe2000f8e023f */
[----:B------:R-:W-:Y:S01]  /*7c50*/  IMAD R14, R10, UR6, RZ ;  /* 0x000000060a0e7c24 */ /* 0x000fe2000f8e02ff */
[----:B------:R-:W-:Y:S01]  /*7c60*/  LOP3.LUT R10, R12, R13, RZ, 0x3c, !PT ;  /* 0x0000000d0c0a7212 */ /* 0x000fe200078e3cff */
[C---:B------:R-:W-:Y:S01]  /*7c70*/  IMAD.WIDE.U32 R6, R11.reuse, UR6, R6 ;  /* 0x000000060b067c25 */ /* 0x040fe2000f8e0006 */
[C---:B------:R-:W-:Y:S02]  /*7c80*/  IADD3 R25, P5, R4.reuse, 0x4800, RZ ;  /* 0x0000480004197810 */ /* 0x040fe40007fbe0ff */
[----:B------:R-:W-:Y:S01]  /*7c90*/  IADD3 R37, P4, R4, 0x6000, RZ ;  /* 0x0000600004257810 */ /* 0x000fe20007f9e0ff */
[----:B------:R-:W-:Y:S01]  /*7ca0*/  IMAD R13, R11, UR7, R14 ;  /* 0x000000070b0d7c24 */ /* 0x000fe2000f8e020e */
[----:B------:R-:W-:Y:S01]  /*7cb0*/  ULDC.64 UR6, c[0x0][0xb50] ;  /* 0x0002d40000067ab9 */ /* 0x000fe20000000a00 */
[----:B------:R-:W-:Y:S01]  /*7cc0*/  IMAD.X R11, RZ, RZ, R5, P2 ;  /* 0x000000ffff0b7224 */ /* 0x000fe200010e0605 */
[----:B------:R-:W-:Y:S01]  /*7cd0*/  LEA R12, P0, R6, UR6, 0x2 ;  /* 0x00000006060c7c11 */ /* 0x000fe2000f8010ff */
[----:B------:R-:W-:Y:S01]  /*7ce0*/  IMAD.IADD R7, R7, 0x1, R13 ;  /* 0x0000000107077824 */ /* 0x000fe200078e020d */
[----:B------:R-:W-:Y:S01]  /*7cf0*/  UIMAD UR8, UR4, UR11, UR8 ;  /* 0x0000000b040872a4 */ /* 0x000fe2000f8e0208 */
[----:B------:R-:W-:-:S02]  /*7d00*/  LOP3.LUT R13, R4, 0x180, RZ, 0xc0, !PT ;  /* 0x00000180040d7812 */ /* 0x000fc400078ec0ff */
[----:B------:R-:W-:Y:S01]  /*7d10*/  SHFL.IDX PT, R20, R12, RZ, 0x1c1f ;  /* 0x001c1fff0c147589 */ /* 0x000fe200000e0000 */
[----:B------:R-:W-:Y:S01]  /*7d20*/  LEA.HI.X R14, R6, UR7, R7, 0x2, P0 ;  /* 0x00000007060e7c11 */ /* 0x000fe200080f1407 */
[----:B------:R-:W-:Y:S01]  /*7d30*/  IMAD.U32 R7, RZ, RZ, UR44 ;  /* 0x0000002cff077e24 */ /* 0x000fe2000f8e00ff */
[----:B------:R-:W-:Y:S01]  /*7d40*/  LOP3.LUT P0, RZ, R22, 0x3, RZ, 0xc0, !PT ;  /* 0x0000000316ff7812 */ /* 0x000fe2000780c0ff */
[----:B------:R-:W-:Y:S01]  /*7d50*/  SHFL.IDX PT, R40, R12, 0x1, 0x1c1f ;  /* 0x003c1f000c287f89 */ /* 0x000fe200000e0000 */
[----:B------:R-:W-:Y:S01]  /*7d60*/  LOP3.LUT R32, R33, 0x180, RZ, 0xc0, !PT ;  /* 0x0000018021207812 */ /* 0x000fe200078ec0ff */
[----:B------:R-:W-:Y:S01]  /*7d70*/  IMAD R26, R7, 0xc0, R152 ;  /* 0x000000c0071a7824 */ /* 0x000fe200078e0298 */
[----:B------:R-:W-:Y:S01]  /*7d80*/  UIMAD.WIDE.U32 UR6, UR4, UR10, URZ ;  /* 0x0000000a040672a5 */ /* 0x000fe2000f8e003f */
[----:B------:R-:W1:Y:S01]  /*7d90*/  SHFL.IDX PT, R21, R14, RZ, 0x1c1f ;  /* 0x001c1fff0e157589 */ /* 0x000e6200000e0000 */
[----:B------:R-:W-:Y:S01]  /*7da0*/  IADD3 R7, P3, R4, 0x7800, RZ ;  /* 0x0000780004077810 */ /* 0x000fe20007f7e0ff */
[C---:B------:R-:W-:Y:S01]  /*7db0*/  VIADD R6, R26.reuse, 0x8 ;  /* 0x000000081a067836 */ /* 0x040fe20000000000 */
[-C--:B------:R-:W-:Y:S01]  /*7dc0*/  ISETP.GE.OR P2, PT, R26, R43.reuse, P0 ;  /* 0x0000002b1a00720c */ /* 0x080fe20000746670 */
[----:B------:R-:W2:Y:S01]  /*7dd0*/  SHFL.IDX PT, R41, R14, 0x1, 0x1c1f ;  /* 0x003c1f000e297f89 */ /* 0x000ea200000e0000 */
[----:B------:R-:W-:Y:S01]  /*7de0*/  ULDC.64 UR10, c[0x0][0xae8] ;  /* 0x0002ba00000a7ab9 */ /* 0x000fe20000000a00 */
[----:B------:R-:W-:Y:S01]  /*7df0*/  UIADD3 UR7, UR7, UR8, URZ ;  /* 0x0000000807077290 */ /* 0x000fe2000fffe03f */
[----:B------:R-:W-:-:S02]  /*7e00*/  ISETP.GE.OR P0, PT, R6, R43, P0 ;  /* 0x0000002b0600720c */ /* 0x000fc40000706670 */
[----:B------:R-:W-:Y:S02]  /*7e10*/  LOP3.LUT R24, R25, 0x180, RZ, 0xc0, !PT ;  /* 0x0000018019187812 */ /* 0x000fe400078ec0ff */
[----:B------:R-:W-:Y:S02]  /*7e20*/  LOP3.LUT R36, R37, 0x180, RZ, 0xc0, !PT ;  /* 0x0000018025247812 */ /* 0x000fe400078ec0ff */
[----:B------:R-:W-:Y:S02]  /*7e30*/  SHF.R.U64 R13, R13, 0x3, RZ ;  /* 0x000000030d0d7819 */ /* 0x000fe400000012ff */
[----:B------:R-:W-:Y:S02]  /*7e40*/  SHF.R.U64 R32, R32, 0x3, RZ ;  /* 0x0000000320207819 */ /* 0x000fe400000012ff */
[----:B------:R-:W-:Y:S01]  /*7e50*/  IADD3.X R29, RZ, R5, RZ, P3, !PT ;  /* 0x00000005ff1d7210 */ /* 0x000fe20001ffe4ff */
[----:B-1----:R1:W-:Y:S01]  /*7e60*/  @!P2 ST.E desc[UR50][R20.64], R0 ;  /* 0x000000001400a985 */ /* 0x0023e2000c101932 */
[----:B------:R-:W-:Y:S01]  /*7e70*/  UIMAD UR4, UR14, UR10, URZ ;  /* 0x0000000a0e0472a4 */ /* 0x000fe2000f8e023f */
[----:B------:R-:W-:Y:S01]  /*7e80*/  LOP3.LUT R6, R7, 0x180, RZ, 0xc0, !PT ;  /* 0x0000018007067812 */ /* 0x000fe200078ec0ff */
[----:B------:R-:W-:Y:S01]  /*7e90*/  ULDC.64 UR8, c[0x0][0xaf0] ;  /* 0x0002bc0000087ab9 */ /* 0x000fe20000000a00 */
[----:B--2---:R2:W-:Y:S01]  /*7ea0*/  @!P0 ST.E desc[UR50][R40.64], R3 ;  /* 0x0000000328008985 */ /* 0x0045e2000c101932 */
[----:B------:R-:W-:Y:S01]  /*7eb0*/  UIMAD.WIDE.U32 UR6, UR46, UR10, UR6 ;  /* 0x0000000a2e0672a5 */ /* 0x000fe2000f8e0006 */
[----:B------:R-:W-:-:S02]  /*7ec0*/  SHF.R.U64 R24, R24, 0x3, RZ ;  /* 0x0000000318187819 */ /* 0x000fc400000012ff */
[----:B------:R-:W-:Y:S02]  /*7ed0*/  SHF.R.U64 R36, R36, 0x3, RZ ;  /* 0x0000000324247819 */ /* 0x000fe400000012ff */
[----:B------:R-:W-:Y:S01]  /*7ee0*/  LOP3.LUT R12, R13, R4, RZ, 0x3c, !PT ;  /* 0x000000040d0c7212 */ /* 0x000fe200078e3cff */
[----:B-1----:R-:W1:Y:S01]  /*7ef0*/  @P1 LDC R21, c[0x0][0xbf0] ;  /* 0x0002fc00ff151b82 */ /* 0x002e620000000800 */
[----:B------:R-:W-:Y:S01]  /*7f00*/  IMAD R0, R18, 0x60, R19 ;  /* 0x0000006012007824 */ /* 0x000fe200078e0213 */
[----:B------:R-:W-:Y:S01]  /*7f10*/  UIMAD UR4, UR46, UR11, UR4 ;  /* 0x0000000b2e0472a4 */ /* 0x000fe2000f8e0204 */
[----:B------:R-:W-:Y:S01]  /*7f20*/  SHF.R.U64 R4, R6, 0x3, RZ ;  /* 0x0000000306047819 */ /* 0x000fe200000012ff */
[----:B--2---:R-:W-:Y:S01]  /*7f30*/  IMAD.U32 R3, RZ, RZ, UR44 ;  /* 0x0000002cff037e24 */ /* 0x004fe2000f8e00ff */
[----:B------:R-:W-:Y:S01]  /*7f40*/  LOP3.LUT R32, R32, R33, RZ, 0x3c, !PT ;  /* 0x0000002120207212 */ /* 0x000fe200078e3cff */
[----:B------:R-:W-:Y:S01]  /*7f50*/  UIADD3 UR7, UR7, UR4, URZ ;  /* 0x0000000407077290 */ /* 0x000fe2000fffe03f */
[----:B------:R-:W-:Y:S01]  /*7f60*/  LOP3.LUT R24, R24, R25, RZ, 0x3c, !PT ;  /* 0x0000001918187212 */ /* 0x000fe200078e3cff */
[----:B------:R-:W-:Y:S01]  /*7f70*/  IMAD R20, R3, 0xc0, R0 ;  /* 0x000000c003147824 */ /* 0x000fe200078e0200 */
[----:B------:R-:W-:Y:S01]  /*7f80*/  UIMAD UR4, UR43, UR8, URZ ;  /* 0x000000082b0472a4 */ /* 0x000fe2000f8e023f */
[----:B------:R-:W-:Y:S01]  /*7f90*/  LOP3.LUT R36, R36, R37, RZ, 0x3c, !PT ;  /* 0x0000002524247212 */ /* 0x000fe200078e3cff */
[----:B------:R-:W-:Y:S01]  /*7fa0*/  UIMAD.WIDE.U32 UR6, UR42, UR8, UR6 ;  /* 0x000000082a0672a5 */ /* 0x000fe2000f8e0006 */
[----:B0-----:R-:W-:Y:S01]  /*7fb0*/  @P1 IMAD.HI.U32 R0, R20, R9, RZ ;  /* 0x0000000914001227 */ /* 0x001fe200078e00ff */
[----:B------:R-:W-:-:S03]  /*7fc0*/  LOP3.LUT R28, R4, R7, RZ, 0x3c, !PT ;  /* 0x00000007041c7212 */ /* 0x000fc600078e3cff */
[----:B------:R-:W-:Y:S01]  /*7fd0*/  IMAD.MOV.U32 R3, RZ, RZ, R20 ;  /* 0x000000ffff037224 */ /* 0x000fe200078e0014 */
[----:B------:R-:W-:Y:S01]  /*7fe0*/  UIMAD UR4, UR42, UR9, UR4 ;  /* 0x000000092a0472a4 */ /* 0x000fe2000f8e0204 */
[--C-:B------:R-:W-:Y:S01]  /*7ff0*/  IMAD.X R33, RZ, RZ, R5.reuse, P6 ;  /* 0x000000ffff217224 */ /* 0x100fe200030e0605 */
[----:B------:R-:W5:Y:S01]  /*8000*/  LD.E.128 R28, desc[UR50][R28.64] ;  /* 0x000000321c1c7980 */ /* 0x000f62000c101d00 */
[----:B------:R-:W-:Y:S01]  /*8010*/  ULDC.64 UR8, c[0x0][0xae0] ;  /* 0x0002b80000087ab9 */ /* 0x000fe20000000a00 */
[--C-:B------:R-:W-:Y:S02]  /*8020*/  IMAD.X R25, RZ, RZ, R5.reuse, P5 ;  /* 0x000000ffff197224 */ /* 0x100fe400028e0605 */
[--C-:B------:R-:W-:Y:S01]  /*8030*/  IMAD.X R37, RZ, RZ, R5.reuse, P4 ;  /* 0x000000ffff257224 */ /* 0x100fe200020e0605 */
[----:B-1----:R-:W-:Y:S01]  /*8040*/  @P1 SHF.R.U32.HI R3, RZ, R21, R0 ;  /* 0x00000015ff031219 */ /* 0x002fe20000011600 */
[----:B------:R-:W-:Y:S01]  /*8050*/  UIADD3 UR4, UR7, UR4, URZ ;  /* 0x0000000407047290 */ /* 0x000fe2000fffe03f */
[----:B------:R-:W-:Y:S01]  /*8060*/  IMAD.MOV.U32 R13, RZ, RZ, R5 ;  /* 0x000000ffff0d7224 */ /* 0x000fe200078e0005 */
[----:B------:R-:W5:Y:S01]  /*8070*/  LD.E.128 R32, desc[UR50][R32.64] ;  /* 0x0000003220207980 */ /* 0x000f62000c101d00 */
[--C-:B------:R-:W-:Y:S01]  /*8080*/  SHF.R.S32.HI R0, RZ, 0x1f, R3.reuse ;  /* 0x0000001fff007819 */ /* 0x100fe20000011403 */
[----:B------:R-:W-:-:S02]  /*8090*/  IMAD.MOV R9, RZ, RZ, -R3 ;  /* 0x000000ffff097224 */ /* 0x000fc400078e0a03 */
[----:B------:R0:W5:Y:S02]  /*80a0*/  LD.E.128 R4, desc[UR50][R10.64] ;  /* 0x000000320a047980 */ /* 0x000164000c101d00 */
[----:B------:R-:W-:Y:S02]  /*80b0*/  IMAD R0, R0, UR8, RZ ;  /* 0x0000000800007c24 */ /* 0x000fe4000f8e02ff */
[----:B------:R-:W-:Y:S01]  /*80c0*/  IMAD R9, R46, R9, R20 ;  /* 0x000000092e097224 */ /* 0x000fe200078e0214 */
[----:B------:R-:W5:Y:S01]  /*80d0*/  LD.E.128 R12, desc[UR50][R12.64] ;  /* 0x000000320c0c7980 */ /* 0x000f62000c101d00 */
[----:B------:R-:W-:-:S03]  /*80e0*/  IMAD R21, R3, UR9, R0 ;  /* 0x0000000903157c24 */ /* 0x000fc6000f8e0200 */
[----:B------:R-:W-:Y:S01]  /*80f0*/  SHF.R.S32.HI R0, RZ, 0x1f, R9 ;  /* 0x0000001fff007819 */ /* 0x000fe20000011409 */
[----:B0-----:R-:W-:Y:S01]  /*8100*/  IMAD.U32 R11, RZ, RZ, UR7 ;  /* 0x00000007ff0b7e24 */ /* 0x001fe2000f8e00ff */
[----:B------:R-:W5:Y:S01]  /*8110*/  LD.E.128 R24, desc[UR50][R24.64] ;  /* 0x0000003218187980 */ /* 0x000f62000c101d00 */
[----:B------:R-:W-:Y:S01]  /*8120*/  IMAD.U32 R10, RZ, RZ, UR6 ;  /* 0x00000006ff0a7e24 */ /* 0x000fe2000f8e00ff */
[----:B------:R-:W-:Y:S01]  /*8130*/  ULDC.64 UR6, c[0x0][0xad8] ;  /* 0x0002b60000067ab9 */ /* 0x000fe20000000a00 */
[----:B------:R-:W-:Y:S01]  /*8140*/  IMAD.U32 R11, RZ, RZ, UR4 ;  /* 0x00000004ff0b7e24 */ /* 0x000fe2000f8e00ff */
[----:B------:R-:W5:Y:S01]  /*8150*/  LD.E.128 R36, desc[UR50][R36.64] ;  /* 0x0000003224247980 */ /* 0x000f62000c101d00 */
[----:B------:R-:W-:Y:S01]  /*8160*/  IMAD R0, R0, UR6, RZ ;  /* 0x0000000600007c24 */ /* 0x000fe2000f8e02ff */
[----:B------:R-:W-:Y:S01]  /*8170*/  @!PT LDS RZ, [RZ] ;  /* 0x00000000fffff984 */ /* 0x000fe20000000800 */
[----:B------:R-:W-:Y:S01]  /*8180*/  @!PT LDS RZ, [RZ] ;  /* 0x00000000fffff984 */ /* 0x000fe20000000800 */
[----:B------:R-:W-:Y:S01]  /*8190*/  @!PT LDS RZ, [RZ] ;  /* 0x00000000fffff984 */ /* 0x000fe20000000800 */
[----:B------:R-:W-:Y:S01]  /*81a0*/  @!PT LDS RZ, [RZ] ;  /* 0x00000000fffff984 */ /* 0x000fe20000000800 */
[----:B------:R0:W-:Y:S06]  /*81b0*/  MEMBAR.ALL.CTA ;  /* 0x0000000000007992 */ /* 0x0001ec0000008000 */
[----:B0-----:R-:W0:Y:S01]  /*81c0*/  FENCE.VIEW.ASYNC.S ;  /* 0x00000000000073c6 */ /* 0x001e220000000000 */
[----:B------:R-:W-:-:S04]  /*81d0*/  IMAD.WIDE.U32 R10, R3, UR8, R10 ;  /* 0x00000008030a7c25 */ /* 0x000fc8000f8e000a */
[----:B------:R-:W-:Y:S02]  /*81e0*/  IMAD.U32 R20, RZ, RZ, UR44 ;  /* 0x0000002cff147e24 */ /* 0x000fe4000f8e00ff */
[----:B------:R-:W-:Y:S02]  /*81f0*/  IMAD.IADD R11, R11, 0x1, R21 ;  /* 0x000000010b0b7824 */ /* 0x000fe400078e0215 */
[C---:B------:R-:W-:Y:S02]  /*8200*/  IMAD R3, R9.reuse, UR7, R0 ;  /* 0x0000000709037c24 */ /* 0x040fe4000f8e0200 */
[----:B------:R-:W-:Y:S02]  /*8210*/  IMAD R0, R20, 0xc0, R19 ;  /* 0x000000c014007824 */ /* 0x000fe400078e0213 */
[----:B------:R-:W-:Y:S01]  /*8220*/  IMAD.WIDE.U32 R10, R9, UR6, R10 ;  /* 0x00000006090a7c25 */ /* 0x000fe2000f8e000a */
[----:B------:R-:W-:Y:S02]  /*8230*/  ULDC.64 UR6, c[0x0][0xa80] ;  /* 0x0002a00000067ab9 */ /* 0x000fe40000000a00 */
[----:B------:R-:W-:Y:S01]  /*8240*/  ISETP.GE.AND P0, PT, R0, R43, PT ;  /* 0x0000002b0000720c */ /* 0x000fe20003f06270 */
[----:B------:R-:W-:Y:S01]  /*8250*/  IMAD.IADD R3, R11, 0x1, R3 ;  /* 0x000000010b037824 */ /* 0x000fe200078e0203 */
[----:B------:R-:W-:Y:S01]  /*8260*/  LEA R42, P1, R10, UR6, 0x1 ;  /* 0x000000060a2a7c11 */ /* 0x000fe2000f8208ff */
[----:B------:R-:W-:-:S03]  /*8270*/  VIADD R8, R8, 0x19c20 ;  /* 0x00019c2008087836 */ /* 0x000fc60000000000 */
[----:B------:R-:W-:Y:S02]  /*8280*/  LEA.HI.X R3, R10, UR7, R3, 0x1, P1 ;  /* 0x000000070a037c11 */ /* 0x000fe400088f0c03 */
[----:B------:R-:W-:Y:S01]  /*8290*/  PRMT R8, RZ, 0x654, R8 ;  /* 0x00000654ff087816 */ /* 0x000fe20000000008 */
[----:B0-----:R0:W1:Y:S01]  /*82a0*/  SHFL.IDX PT, R10, R42, RZ, 0x1c1f ;  /* 0x001c1fff2a0a7589 */ /* 0x00106200000e0000 */
[----:B------:R-:W-:Y:S02]  /*82b0*/  BSSY B1, `(.L_x_10687) ;  /* 0x0000010000017945 */ /* 0x000fe40003800000 */
[----:B------:R0:W-:Y:S01]  /*82c0*/  SYNCS.ARRIVE.TRANS64.RED.A1T0 RZ, [R8+URZ], RZ ;  /* 0x000000ff08ff79a7 */ /* 0x0001e2000810043f */
[----:B------:R0:W2:Y:S01]  /*82d0*/  SHFL.IDX PT, R11, R3, RZ, 0x1c1f ;  /* 0x001c1fff030b7589 */ /* 0x0000a200000e0000 */
[----:B------:R-:W-:Y:S05]  /*82e0*/  @P0 BRA `(.L_x_10688) ;  /* 0x0000000000300947 */ /* 0x000fea0003800000 */
[----:B------:R-:W-:Y:S02]  /*82f0*/  ULDC UR4, c[0x0][0xac8] ;  /* 0x0002b20000047ab9 */ /* 0x000fe40000000800 */
[----:B------:R-:W-:Y:S02]  /*8300*/  ISETP.GE.AND P1, PT, R16, UR4, PT ;  /* 0x0000000410007c0c */ /* 0x000fe4000bf26270 */
[----:B------:R-:W-:Y:S02]  /*8310*/  ISETP.GE.AND P2, PT, R17, UR4, PT ;  /* 0x0000000411007c0c */ /* 0x000fe4000bf46270 */
[----:B------:R-:W-:-:S09]  /*8320*/  ISETP.GE.AND P0, PT, R2, UR4, PT ;  /* 0x0000000402007c0c */ /* 0x000fd2000bf06270 */
[-C--:B-1----:R-:W-:Y:S02]  /*8330*/  @!P1 LEA R20, P3, R16, R10.reuse, 0x1 ;  /* 0x0000000a10149211 */ /* 0x082fe400078608ff */
[C---:B------:R-:W-:Y:S02]  /*8340*/  @!P2 LEA R40, P4, R17.reuse, R10, 0x1 ;  /* 0x0000000a1128a211 */ /* 0x040fe400078808ff */
[----:B0-2---:R-:W-:Y:S01]  /*8350*/  @!P0 IMAD.WIDE R8, R2, 0x2, R10 ;  /* 0x0000000202088825 */ /* 0x005fe200078e020a */
[-C--:B------:R-:W-:Y:S02]  /*8360*/  @!P1 LEA.HI.X R21, R16, R11.reuse, R157, 0x1, P3 ;  /* 0x0000000b10159211 */ /* 0x080fe400018f0c9d */
[----:B------:R-:W-:Y:S02]  /*8370*/  @!P2 LEA.HI.X R41, R17, R11, R156, 0x1, P4 ;  /* 0x0000000b1129a211 */ /* 0x000fe400020f0c9c */
[----:B-----5:R3:W-:Y:S04]  /*8380*/  @!P0 ST.E.128 desc[UR50][R8.64], R12 ;  /* 0x0000000c08008985 */ /* 0x0207e8000c101d32 */
[----:B------:R3:W-:Y:S04]  /*8390*/  @!P1 ST.E.128 desc[UR50][R20.64], R32 ;  /* 0x0000002014009985 */ /* 0x0007e8000c101d32 */
[----:B------:R3:W-:Y:S02]  /*83a0*/  @!P2 ST.E.128 desc[UR50][R40.64], R36 ;  /* 0x000000242800a985 */ /* 0x0007e4000c101d32 */
.L_x_10688:
[----:B------:R-:W-:Y:S05]  /*83b0*/  BSYNC B1 ;  /* 0x0000000000017941 */ /* 0x000fea0003800000 */
.L_x_10687:
[----:B------:R-:W-:Y:S01]  /*83c0*/  IADD3 R0, R0, 0x60, RZ ;  /* 0x0000006000007810 */ /* 0x000fe20007ffe0ff */
[----:B--2---:R2:W4:Y:S03]  /*83d0*/  SHFL.IDX PT, R11, R3, 0x1, 0x1c1f ;  /* 0x003c1f00030b7f89 */ /* 0x00452600000e0000 */
[----:B------:R-:W-:Y:S01]  /*83e0*/  ISETP.GE.AND P0, PT, R0, R43, PT ;  /* 0x0000002b0000720c */ /* 0x000fe20003f06270 */
[----:B-1----:R2:W1:-:S12]  /*83f0*/  SHFL.IDX PT, R10, R42, 0x1, 0x1c1f ;  /* 0x003c1f002a0a7f89 */ /* 0x00245800000e0000 */
[----:B--2---:R-:W-:Y:S05]  /*8400*/  @P0 BRA `(.L_x_10689) ;  /* 0x0000000800c00947 */ /* 0x004fea0003800000 */
[----:B------:R-:W-:Y:S02]  /*8410*/  ULDC UR4, c[0x0][0xac8] ;  /* 0x0002b20000047ab9 */ /* 0x000fe40000000800 */
[----:B------:R-:W-:Y:S02]  /*8420*/  ISETP.GE.AND P2, PT, R16, UR4, PT ;  /* 0x0000000410007c0c */ /* 0x000fe4000bf46270 */
[----:B------:R-:W-:-:S11]  /*8430*/  ISETP.GE.AND P1, PT, R2, UR4, PT ;  /* 0x0000000402007c0c */ /* 0x000fd6000bf26270 */
[----:B-1-3-5:R-:W-:Y:S02]  /*8440*/  @!P2 LEA R12, P0, R16, R10, 0x1 ;  /* 0x0000000a100ca211 */ /* 0x02afe400078008ff */
[----:B0---4-:R-:W-:Y:S02]  /*8450*/  @!P1 IMAD.WIDE R8, R2, 0x2, R10 ;  /* 0x0000000202089825 */ /* 0x011fe400078e020a */
        /* <DEDUP_REMOVED lines=9> */
.L_x_10685:
        /* <DEDUP_REMOVED lines=24> */
[----:B------:R-:W0:Y:S10]  /*8670*/  S2R R8, SR_TID.X ;  /* 0x0000000000087919 */ /* 0x000e340000002100 */
[----:B------:R-:W3:Y:S01]  /*8680*/  @P0 LDC R9, c[0x0][0xbec] ;  /* 0x0002fb00ff090b82 */ /* 0x000ee20000000800 */
[----:B0-----:R-:W-:-:S05]  /*8690*/  VIADD R8, R8, 0xffffff80 ;  /* 0xffffff8008087836 */ /* 0x001fca0000000000 */
[----:B------:R-:W-:Y:S02]  /*86a0*/  ISETP.GE.AND P1, PT, R8, 0xc0, PT ;  /* 0x000000c00800780c */ /* 0x000fe40003f26270 */
[----:B--2---:R-:W-:-:S13]  /*86b0*/  @P2 R2UR UR4, R3 ;  /* 0x00000000030422ca */ /* 0x004fda00000e0000 */
[----:B------:R-:W-:Y:S01]  /*86c0*/  USHF.R.S32.HI UR9, URZ, 0x1f, UR4 ;  /* 0x0000001f3f097899 */ /* 0x000fe20008011404 */
[----:B-1-3--:R-:W-:Y:S11]  /*86d0*/  @P3 BRA `(.L_x_10690) ;  /* 0x0000000000103947 */ /* 0x00aff60003800000 */
[----:B------:R-:W-:Y:S05]  /*86e0*/  @!P2 BRA `(.L_x_10690) ;  /* 0x00000000000ca947 */ /* 0x000fea0003800000 */
[----:B------:R-:W2:Y:S04]  /*86f0*/  LDG.E R3, desc[UR50][R4.64] ;  /* 0x0000003204037981 */ /* 0x000ea8000c1e1900 */
[----:B-----5:R-:W2:Y:S02]  /*8700*/  LDG.E R0, desc[UR50][R4.64+0x4] ;  /* 0x0000043204007981 */ /* 0x020ea4000c1e1900 */
[----:B--2---:R-:W-:-:S07]  /*8710*/  IMAD.IADD R0, R0, 0x1, -R3 ;  /* 0x0000000100007824 */ /* 0x004fce00078e0a03 */
.L_x_10690:
        /* <DEDUP_REMOVED lines=29> */
[----:B-1----:R-:W-:Y:S02]  /*88f0*/  @P1 SHF.R.U32.HI R4, RZ, R8, R3 ;  /* 0x00000008ff041219 */ /* 0x002fe40000011603 */
[----:B------:R-:W-:-:S03]  /*8900*/  MOV R8, UR8 ;  /* 0x0000000800087c02 */ /* 0x000fc60008000f00 */
        /* <DEDUP_REMOVED lines=15> */
.L_x_10692:
[----:B------:R-:W-:Y:S05]  /*8a00*/  BSYNC B1 ;  /* 0x0000000000017941 */ /* 0x000fea0003800000 */
.L_x_10691:
[----:B------:R-:W1:Y:S01]  /*8a10*/  @P0 LDC R5, c[0x0][0xbf0] ;  /* 0x0002fc00ff050b82 */ /* 0x000e620000000800 */
[----:B------:R-:W-:Y:S01]  /*8a20*/  ULDC.64 UR12, c[0x0][0xaa0] ;  /* 0x0002a800000c7ab9 */ /* 0x000fe20000000a00 */
[----:B0-----:R-:W-:Y:S01]  /*8a30*/  IMAD.U32 R6, RZ, RZ, UR44 ;  /* 0x0000002cff067e24 */ /* 0x001fe2000f8e00ff */
[----:B------:R-:W-:Y:S01]  /*8a40*/  UIMAD UR8, UR9, UR12, URZ ;  /* 0x0000000c090872a4 */ /* 0x000fe2000f8e023f */
[----:B------:R-:W-:Y:S01]  /*8a50*/  IMAD R3, R18, 0x60, R19 ;  /* 0x0000006012037824 */ /* 0x000fe200078e0213 */
        /* <DEDUP_REMOVED lines=22> */
[----:B------:R-:W-:Y:S02]  /*8bc0*/  IMAD R7, R11, R7, R6 ;  /* 0x000000070b077224 */ /* 0x000fe400078e0206 */
[----:B------:R-:W-:Y:S02]  /*8bd0*/  IMAD R8, R4, UR8, RZ ;  /* 0x0000000804087c24 */ /* 0x000fe4000f8e02ff */
[----:B------:R-:W-:Y:S01]  /*8be0*/  IMAD.U32 R4, RZ, RZ, UR6 ;  /* 0x00000006ff047e24 */ /* 0x000fe2000f8e00ff */
[----:B------:R-:W-:Y:S01]  /*8bf0*/  SHF.R.S32.HI R6, RZ, 0x1f, R7 ;  /* 0x0000001fff067819 */ /* 0x000fe20000011407 */
[----:B------:R-:W-:Y:S01]  /*8c00*/  IMAD.U32 R5, RZ, RZ, UR4 ;  /* 0x00000004ff057e24 */ /* 0x000fe2000f8e00ff */
[----:B------:R-:W-:Y:S01]  /*8c10*/  ULDC.64 UR6, c[0x0][0xad8] ;  /* 0x0002b60000067ab9 */ /* 0x000fe20000000a00 */
[----:B------:R-:W-:-:S02]  /*8c20*/  IMAD R9, R3, UR9, R8 ;  /* 0x0000000903097c24 */ /* 0x000fc4000f8e0208 */
[----:B------:R-:W-:-:S04]  /*8c30*/  IMAD.WIDE.U32 R4, R3, UR8, R4 ;  /* 0x0000000803047c25 */ /* 0x000fc8000f8e0004 */
[----:B------:R-:W-:Y:S02]  /*8c40*/  IMAD.U32 R8, RZ, RZ, UR44 ;  /* 0x0000002cff087e24 */ /* 0x000fe4000f8e00ff */
[----:B------:R-:W-:Y:S02]  /*8c50*/  IMAD R6, R6, UR6, RZ ;  /* 0x0000000606067c24 */ /* 0x000fe4000f8e02ff */
[----:B------:R-:W-:Y:S02]  /*8c60*/  IMAD.IADD R5, R5, 0x1, R9 ;  /* 0x0000000105057824 */ /* 0x000fe400078e0209 */
[----:B-----5:R-:W-:Y:S02]  /*8c70*/  IMAD R11, R0, R11, RZ ;  /* 0x0000000b000b7224 */ /* 0x020fe400078e02ff */
[----:B------:R-:W-:Y:S02]  /*8c80*/  IMAD R0, R8, 0xc0, R19 ;  /* 0x000000c008007824 */ /* 0x000fe400078e0213 */
[----:B------:R-:W-:-:S02]  /*8c90*/  IMAD R3, R7, UR7, R6 ;  /* 0x0000000707037c24 */ /* 0x000fc4000f8e0206 */
[----:B------:R-:W-:Y:S01]  /*8ca0*/  IMAD.WIDE.U32 R4, R7, UR6, R4 ;  /* 0x0000000607047c25 */ /* 0x000fe2000f8e0004 */
[----:B------:R-:W-:Y:S01]  /*8cb0*/  ISETP.GE.AND P0, PT, R0, R11, PT ;  /* 0x0000000b0000720c */ /* 0x000fe20003f06270 */
[----:B------:R-:W-:Y:S02]  /*8cc0*/  ULDC.64 UR6, c[0x0][0xa80] ;  /* 0x0002a00000067ab9 */ /* 0x000fe40000000a00 */
[----:B------:R-:W-:Y:S01]  /*8cd0*/  IMAD.IADD R3, R5, 0x1, R3 ;  /* 0x0000000105037824 */ /* 0x000fe200078e0203 */
[----:B------:R-:W-:-:S04]  /*8ce0*/  LEA R6, P1, R4, UR6, 0x1 ;  /* 0x0000000604067c11 */ /* 0x000fc8000f8208ff */
[----:B------:R-:W-:Y:S02]  /*8cf0*/  LEA.HI.X R3, R4, UR7, R3, 0x1, P1 ;  /* 0x0000000704037c11 */ /* 0x000fe400088f0c03 */
[----:B------:R0:W1:Y:S04]  /*8d00*/  SHFL.IDX PT, R4, R6, RZ, 0x1c1f ;  /* 0x001c1fff06047589 */ /* 0x00006800000e0000 */
        /* <DEDUP_REMOVED lines=8> */
[----:B--2---:R-:W-:Y:S01]  /*8d90*/  @!P2 IMAD.WIDE R8, R2, 0x2, R4 ;  /* 0x000000020208a825 */ /* 0x004fe200078e0204 */
[-C--:B------:R-:W-:Y:S02]  /*8da0*/  @!P3 LEA.HI.X R13, R16, R5.reuse, R157, 0x1, P0 ;  /* 0x00000005100db211 */ /* 0x080fe400000f0c9d */
[----:B------:R-:W-:Y:S02]  /*8db0*/  @!P4 LEA.HI.X R15, R17, R5, R156, 0x1, P1 ;  /* 0x00000005110fc211 */ /* 0x000fe400008f0c9c */
[----:B------:R3:W-:Y:S04]  /*8dc0*/  @!P2 ST.E.128 desc[UR50][R8.64], RZ ;  /* 0x000000ff0800a985 */ /* 0x0007e8000c101d32 */
[----:B------:R3:W-:Y:S04]  /*8dd0*/  @!P3 ST.E.128 desc[UR50][R12.64], RZ ;  /* 0x000000ff0c00b985 */ /* 0x0007e8000c101d32 */
[----:B------:R3:W-:Y:S02]  /*8de0*/  @!P4 ST.E.128 desc[UR50][R14.64], RZ ;  /* 0x000000ff0e00c985 */ /* 0x0007e4000c101d32 */
.L_x_10694:
[----:B------:R-:W-:Y:S05]  /*8df0*/  BSYNC B1 ;  /* 0x0000000000017941 */ /* 0x000fea0003800000 */
.L_x_10693:
[----:B------:R-:W-:Y:S01]  /*8e00*/  IADD3 R0, R0, 0x60, RZ ;  /* 0x0000006000007810 */ /* 0x000fe20007ffe0ff */
[----:B--2---:R2:W4:Y:S03]  /*8e10*/  SHFL.IDX PT, R5, R3, 0x1, 0x1c1f ;  /* 0x003c1f0003057f89 */ /* 0x00452600000e0000 */
[----:B------:R-:W-:Y:S01]  /*8e20*/  ISETP.GE.AND P0, PT, R0, R11, PT ;  /* 0x0000000b0000720c */ /* 0x000fe20003f06270 */
[----:B-1----:R2:W1:-:S12]  /*8e30*/  SHFL.IDX PT, R4, R6, 0x1, 0x1c1f ;  /* 0x003c1f0006047f89 */ /* 0x00245800000e0000 */
[----:B--2---:R-:W-:Y:S05]  /*8e40*/  @P0 BRA `(.L_x_10689) ;  /* 0x0000000000300947 */ /* 0x004fea0003800000 */
[----:B------:R-:W-:Y:S02]  /*8e50*/  ULDC UR4, c[0x0][0xac8] ;  /* 0x0002b20000047ab9 */ /* 0x000fe40000000800 */
[----:B------:R-:W-:Y:S02]  /*8e60*/  ISETP.GE.AND P3, PT, R16, UR4, PT ;  /* 0x0000000410007c0c */ /* 0x000fe4000bf66270 */
[----:B------:R-:W-:Y:S02]  /*8e70*/  ISETP.GE.AND P4, PT, R17, UR4, PT ;  /* 0x0000000411007c0c */ /* 0x000fe4000bf86270 */
[----:B------:R-:W-:-:S09]  /*8e80*/  ISETP.GE.AND P2, PT, R2, UR4, PT ;  /* 0x0000000402007c0c */ /* 0x000fd2000bf46270 */
[-C--:B-1-3--:R-:W-:Y:S02]  /*8e90*/  @!P3 LEA R8, P0, R16, R4.reuse, 0x1 ;  /* 0x000000041008b211 */ /* 0x08afe400078008ff */
[C---:B------:R-:W-:Y:S02]  /*8ea0*/  @!P4 LEA R10, P1, R17.reuse, R4, 0x1 ;  /* 0x00000004110ac211 */ /* 0x040fe400078208ff */
[----:B0---4-:R-:W-:Y:S01]  /*8eb0*/  @!P2 IMAD.WIDE R6, R2, 0x2, R4 ;  /* 0x000000020206a825 */ /* 0x011fe200078e0204 */
[-C--:B------:R-:W-:Y:S02]  /*8ec0*/  @!P3 LEA.HI.X R9, R16, R5.reuse, R157, 0x1, P0 ;  /* 0x000000051009b211 */ /* 0x080fe400000f0c9d */
[----:B------:R-:W-:Y:S02]  /*8ed0*/  @!P4 LEA.HI.X R11, R17, R5, R156, 0x1, P1 ;  /* 0x00000005110bc211 */ /* 0x000fe400008f0c9c */
[----:B------:R0:W-:Y:S04]  /*8ee0*/  @!P2 ST.E.128 desc[UR50][R6.64], RZ ;  /* 0x000000ff0600a985 */ /* 0x0001e8000c101d32 */
[----:B------:R0:W-:Y:S04]  /*8ef0*/  @!P3 ST.E.128 desc[UR50][R8.64], RZ ;  /* 0x000000ff0800b985 */ /* 0x0001e8000c101d32 */
[----:B------:R0:W-:Y:S02]  /*8f00*/  @!P4 ST.E.128 desc[UR50][R10.64], RZ ;  /* 0x000000ff0a00c985 */ /* 0x0001e4000c101d32 */
.L_x_10689:
[----:B------:R-:W-:Y:S05]  /*8f10*/  BSYNC B0 ;  /* 0x0000000000007941 */ /* 0x000fea0003800000 */
.L_x_10684:
[----:B------:R-:W-:Y:S02]  /*8f20*/  ULDC UR4, c[0x0][0xc3c] ;  /* 0x00030f0000047ab9 */ /* 0x000fe40000000800 */
[----:B------:R-:W-:-:S13]  /*8f30*/  ISETP.GE.AND P0, PT, R47, UR4, PT ;  /* 0x000000042f007c0c */ /* 0x000fda000bf06270 */
[----:B------:R-:W-:Y:S05]  /*8f40*/  @!P0 BRA `(.L_x_10695) ;  /* 0xffffff7c00708947 */ /* 0x000fea000383ffff */
[----:B------:R-:W-:Y:S05]  /*8f50*/  EXIT ;  /* 0x000000000000794d */ /* 0x000fea0003800000 */
.L_x_10656:
[----:B------:R-:W-:-:S08]  /*8f60*/  NOP ;  /* 0x0000000000007918 */ /* 0x000fd00000000000 */
[----:B------:R-:W0:-:S00]  /*8f70*/  USETMAXREG.DEALLOC.CTAPOOL 0x20 ;  /* 0x00000020000079c8 */ /* 0x000e0000080e0500 */
[----:B0-----:R-:W2:Y:S01]  /*8f80*/  LDL.LU R4, [R1+0x4] ;  /* 0x0000040001047983 */ /* 0x001ea20000300800 */
[----:B------:R-:W-:-:S06]  /*8f90*/  LOP3.LUT R3, R0, 0x3, RZ, 0xc0, !PT ;  /* 0x0000000300037812 */ /* 0x000fcc00078ec0ff */
[----:B------:R-:W0:Y:S02]  /*8fa0*/  SHFL.IDX PT, R3, R3, RZ, 0x1f ;  /* 0x00001fff03037589 */ /* 0x000e2400000e0000 */
[----:B0-----:R-:W-:-:S13]  /*8fb0*/  ISETP.NE.AND P0, PT, R3, RZ, PT ;  /* 0x000000ff0300720c */ /* 0x001fda0003f05270 */
[----:B------:R-:W-:-:S04]  /*8fc0*/  @P0 MOV R3, 0x400 ;  /* 0x0000040000030802 */ /* 0x000fc80000000f00 */
[----:B------:R-:W-:Y:S01]  /*8fd0*/  @P0 LEA R2, R2, R3, 0x18 ;  /* 0x0000000302020211 */ /* 0x000fe200078ec0ff */
[----:B------:R-:W-:Y:S06]  /*8fe0*/  @P0 BAR.SYNC.DEFER_BLOCKING 0x5, 0x200 ;  /* 0x0148000000000b1d */ /* 0x000fec0000010000 */
[----:B------:R-:W0:Y:S02]  /*8ff0*/  @P0 LDS.128 R24, [R2+0x19cd0] ;  /* 0x019cd00002180984 */ /* 0x000e240000000c00 */
[----:B0-----:R-:W-:Y:S02]  /*9000*/  @P0 R2UR UR40, R27 ;  /* 0x000000001b2802ca */ /* 0x001fe400000e0000 */
[----:B--2---:R-:W-:-:S04]  /*9010*/  LOP3.LUT R4, R4, 0xffffffdf, RZ, 0xc0, !PT ;  /* 0xffffffdf04047812 */ /* 0x004fc800078ec0ff */
[----:B------:R-:W-:-:S05]  /*9020*/  @P0 LOP3.LUT R4, R4, 0x20, RZ, 0xfc, !PT ;  /* 0x0000002004040812 */ /* 0x000fca00078efcff */
[----:B------:R0:W-:Y:S01]  /*9030*/  STL [R1+0x4], R4 ;  /* 0x0000040401007387 */ /* 0x0001e20000100800 */
[----:B------:R-:W-:Y:S06]  /*9040*/  @P0 BAR.ARV 0x4, 0x200 ;  /* 0x0108000000000b1d */ /* 0x000fec0000002000 */
[----:B------:R-:W-:Y:S05]  /*9050*/  @P0 BRA `(.L_x_10696) ;  /* 0x0000000800100947 */ /* 0x000fea0003800000 */
[----:B0-----:R-:W0:Y:S01]  /*9060*/  S2R R4, SR_TID.X ;  /* 0x0000000000047919 */ /* 0x001e220000002100 */
[----:B------:R-:W-:Y:S01]  /*9070*/  ULDC UR4, c[0x0][0xc3c] ;  /* 0x00030f0000047ab9 */ /* 0x000fe20000000800 */
[----:B------:R-:W1:Y:S01]  /*9080*/  LDC R11, c[0x0][0xc38] ;  /* 0x00030e00ff0b7b82 */ /* 0x000e620000000800 */
[----:B0-----:R-:W-:Y:S01]  /*9090*/  LOP3.LUT R5, R4, 0x1f, RZ, 0xc0, !PT ;  /* 0x0000001f04057812 */ /* 0x001fe200078ec0ff */
[----:B------:R-:W-:-:S03]  /*90a0*/  IMAD.MOV.U32 R4, RZ, RZ, RZ ;  /* 0x000000ffff047224 */ /* 0x000fc600078e00ff */
        /* <DEDUP_REMOVED lines=36> */
.L_x_10701:
        /* <DEDUP_REMOVED lines=12> */
.L_x_10700:
[----:B------:R-:W-:Y:S05]  /*93b0*/  BSYNC B0 ;  /* 0x0000000000007941 */ /* 0x000fea0003800000 */
.L_x_10699:
        /* <DEDUP_REMOVED lines=21> */
.L_x_10697:
        /* <DEDUP_REMOVED lines=17> */
.L_x_10702:
[----:B01----:R-:W-:Y:S01]  /*9620*/  IMAD.MOV R2, RZ, RZ, -R3 ;  /* 0x000000ffff027224 */ /* 0x003fe200078e0a03 */
[----:B------:R-:W-:Y:S01]  /*9630*/  UIADD3 UR40, UR40, UR4, URZ ;  /* 0x0000000428287290 */ /* 0x000fe2000fffe03f */
[----:B---3--:R-:W-:Y:S02]  /*9640*/  IMAD R24, R24, R11, R10 ;  /* 0x0000000b18187224 */ /* 0x008fe400078e020a */
[----:B------:R-:W-:Y:S01]  /*9650*/  IMAD.MOV.U32 R11, RZ, RZ, R2 ;  /* 0x000000ffff0b7224 */ /* 0x000fe200078e0002 */
[----:B------:R-:W-:Y:S02]  /*9660*/  IABS R2, R4 ;  /* 0x0000000400027213 */ /* 0x000fe40000000000 */
[----:B--2---:R-:W-:Y:S01]  /*9670*/  IADD3 R9, -R24, R7, RZ ;  /* 0x0000000718097210 */ /* 0x004fe20007ffe1ff */
        /* <DEDUP_REMOVED lines=23> */
.L_x_10698:
[----:B------:R-:W-:Y:S01]  /*97f0*/  IMAD.MOV.U32 R24, RZ, RZ, R7 ;  /* 0x000000ffff187224 */ /* 0x000fe200078e0007 */
[----:B------:R-:W-:Y:S01]  /*9800*/  MOV R25, RZ ;  /* 0x000000ff00197202 */ /* 0x000fe20000000f00 */
[----:B------:R-:W-:Y:S01]  /*9810*/  IMAD.MOV.U32 R26, RZ, RZ, RZ ;  /* 0x000000ffff1a7224 */ /* 0x000fe200078e00ff */
[----:B------:R-:W-:-:S06]  /*9820*/  ULDC UR40, c[0x0][0xc3c] ;  /* 0x00030f0000287ab9 */ /* 0x000fcc0000000800 */
.L_x_10703:
[----:B------:R-:W-:Y:S01]  /*9830*/  ISETP.NE.AND P0, PT, R5, RZ, PT ;  /* 0x000000ff0500720c */ /* 0x000fe20003f05270 */
[----:B------:R-:W-:-:S12]  /*9840*/  IMAD.U32 R27, RZ, RZ, UR40 ;  /* 0x00000028ff1b7e24 */ /* 0x000fd8000f8e00ff */
[----:B------:R-:W0:Y:S01]  /*9850*/  @!P0 S2R R3, SR_CgaCtaId ;  /* 0x0000000000038919 */ /* 0x000e220000008800 */
[----:B------:R-:W-:-:S04]  /*9860*/  @!P0 MOV R2, 0x400 ;  /* 0x0000040000028802 */ /* 0x000fc80000000f00 */
[----:B0-----:R-:W-:-:S05]  /*9870*/  @!P0 LEA R2, R3, R2, 0x18 ;  /* 0x0000000203028211 */ /* 0x001fca00078ec0ff */
[----:B------:R1:W-:Y:S01]  /*9880*/  @!P0 STS.128 [R2+0x19cd0], R24 ;  /* 0x019cd01802008388 */ /* 0x0003e20000000c00 */
[----:B------:R-:W-:Y:S06]  /*9890*/  BAR.ARV 0x5, 0x200 ;  /* 0x0148000000007b1d */ /* 0x000fec0000002000 */
.L_x_10696:
[----:B------:R-:W-:Y:S01]  /*98a0*/  ULDC UR4, c[0x0][0xc3c] ;  /* 0x00030f0000047ab9 */ /* 0x000fe20000000800 */
[----:B------:R2:W-:Y:S01]  /*98b0*/  STL [R1+0x1c], RZ ;  /* 0x00001cff01007387 */ /* 0x0005e20000100800 */
[----:B------:R-:W-:Y:S01]  /*98c0*/  UISETP.GE.AND UP0, UPT, UR40, UR4, UPT ;  /* 0x000000042800728c */ /* 0x000fe2000bf06270 */
[----:B------:R-:W-:Y:S02]  /*98d0*/  IMAD.MOV.U32 R28, RZ, RZ, 0x1 ;  /* 0x00000001ff1c7424 */ /* 0x000fe400078e00ff */
[----:B------:R-:W-:-:S03]  /*98e0*/  IMAD.MOV.U32 R18, RZ, RZ, RZ ;  /* 0x000000ffff127224 */ /* 0x000fc600078e00ff */
[----:B------:R-:W-:-:S13]  /*98f0*/  PLOP3.LUT P0, PT, PT, PT, UP0, 0x80, 0x0 ;  /* 0x000000000000781c */ /* 0x000fda0003f0f008 */
[----:B--2---:R-:W-:Y:S05]  /*9900*/  @P0 BRA `(.L_x_10704) ;  /* 0x0000004800e80947 */ /* 0x004fea0003800000 */
[----:B------:R-:W1:Y:S01]  /*9910*/  S2R R8, SR_TID.X ;  /* 0x0000000000087919 */ /* 0x000e620000002100 */
[----:B------:R-:W2:Y:S01]  /*9920*/  S2UR UR4, SR_CgaCtaId ;  /* 0x00000000000479c3 */ /* 0x000ea20000008800 */
[----:B------:R-:W-:Y:S01]  /*9930*/  IMAD.SHL.U32 R7, R0, 0x800, RZ ;  /* 0x0000080000077824 */ /* 0x000fe200078e00ff */
[----:B------:R-:W-:Y:S01]  /*9940*/  MOV R16, 0x400 ;  /* 0x0000040000107802 */ /* 0x000fe20000000f00 */
[----:B------:R-:W-:Y:S01]  /*9950*/  IMAD.MOV.U32 R18, RZ, RZ, RZ ;  /* 0x000000ffff127224 */ /* 0x000fe200078e00ff */
[----:B------:R-:W-:Y:S01]  /*9960*/  MOV R28, 0x1 ;  /* 0x00000001001c7802 */ /* 0x000fe20000000f00 */
[----:B------:R-:W-:Y:S02]  /*9970*/  ULOP3.LUT UR46, UR39, 0x2, URZ, 0xfc, !UPT ;  /* 0x00000002272e7892 */ /* 0x000fe4000f8efc3f */
[----:B------:R-:W-:Y:S01]  /*9980*/  ULOP3.LUT UR48, UR39, 0x1, URZ, 0xfc, !UPT ;  /* 0x0000000127307892 */ /* 0x000fe2000f8efc3f */
[----:B------:R-:W-:Y:S01]  /*9990*/  ULDC UR49, c[0x0][0xc] ;  /* 0x0000030000317ab9 */ /* 0x000fe20000000800 */
[C---:B-1----:R-:W-:Y:S01]  /*99a0*/  IMAD.SHL.U32 R2, R8.reuse, 0x20, RZ ;  /* 0x0000002008027824 */ /* 0x042fe200078e00ff */
[----:B0-----:R-:W-:Y:S01]  /*99b0*/  SHF.R.U32.HI R4, RZ, 0x1, R8 ;  /* 0x00000001ff047819 */ /* 0x001fe20000011608 */
[C---:B------:R-:W-:Y:S01]  /*99c0*/  IMAD.SHL.U32 R6, R8.reuse, 0x4, RZ ;  /* 0x0000000408067824 */ /* 0x040fe200078e00ff */
[C---:B------:R-:W-:Y:S01]  /*99d0*/  LOP3.LUT P0, RZ, R8.reuse, 0x4, RZ, 0xc0, !PT ;  /* 0x0000000408ff7812 */ /* 0x040fe2000780c0ff */
[----:B------:R-:W-:Y:S01]  /*99e0*/  IMAD.SHL.U32 R5, R8, 0x80, RZ ;  /* 0x0000008008057824 */ /* 0x000fe200078e00ff */
[----:B------:R-:W-:-:S02]  /*99f0*/  LOP3.LUT R3, R2, 0x80, RZ, 0xc0, !PT ;  /* 0x0000008002037812 */ /* 0x000fc400078ec0ff */
[----:B------:R-:W-:Y:S02]  /*9a00*/  LOP3.LUT R2, R2, 0x360, RZ, 0xc0, !PT ;  /* 0x0000036002027812 */ /* 0x000fe400078ec0ff */
[----:B------:R-:W-:Y:S02]  /*9a10*/  LOP3.LUT R3, R3, 0x10, R4, 0xf8, !PT ;  /* 0x0000001003037812 */ /* 0x000fe400078ef804 */
[----:B------:R-:W-:Y:S02]  /*9a20*/  LOP3.LUT R4, R4, 0x20, RZ, 0xc0, !PT ;  /* 0x0000002004047812 */ /* 0x000fe400078ec0ff */
[----:B------:R-:W-:Y:S01]  /*9a30*/  LOP3.LUT R23, R3, 0x10, R6, 0x78, !PT ;  /* 0x0000001003177812 */ /* 0x000fe200078e7806 */
[----:B------:R-:W-:Y:S01]  /*9a40*/  IMAD.SHL.U32 R3, R8, 0x10, RZ ;  /* 0x0000001008037824 */ /* 0x000fe200078e00ff */
[----:B------:R-:W-:Y:S01]  /*9a50*/  LOP3.LUT R4, R4, 0x10, R8, 0xf8, !PT ;  /* 0x0000001004047812 */ /* 0x000fe200078ef808 */
[----:B------:R-:W-:Y:S01]  /*9a60*/  IMAD.SHL.U32 R6, R8, 0x2, RZ ;  /* 0x0000000208067824 */ /* 0x000fe200078e00ff */
[----:B------:R-:W-:-:S02]  /*9a70*/  LOP3.LUT R0, R5, 0x400, RZ, 0xc0, !PT ;  /* 0x0000040005007812 */ /* 0x000fc400078ec0ff */
[----:B------:R-:W-:Y:S02]  /*9a80*/  LOP3.LUT R4, R4, 0x380, R5, 0xf8, !PT ;  /* 0x0000038004047812 */ /* 0x000fe400078ef805 */
[----:B------:R-:W-:Y:S01]  /*9a90*/  LOP3.LUT R0, R0, 0x800, R7, 0xf8, !PT ;  /* 0x0000080000007812 */ /* 0x000fe200078ef807 */
[----:B--2---:R-:W-:Y:S01]  /*9aa0*/  IMAD.U32 R7, RZ, RZ, UR4 ;  /* 0x00000004ff077e24 */ /* 0x004fe2000f8e00ff */
[--C-:B------:R-:W-:Y:S02]  /*9ab0*/  LOP3.LUT R29, R4, 0x70, R3.reuse, 0x78, !PT ;  /* 0x00000070041d7812 */ /* 0x100fe400078e7803 */
[----:B------:R-:W-:Y:S02]  /*9ac0*/  LOP3.LUT R5, R3, 0x90, RZ, 0xc0, !PT ;  /* 0x0000009003057812 */ /* 0x000fe400078ec0ff */
[----:B------:R-:W-:Y:S02]  /*9ad0*/  LOP3.LUT R2, R2, 0x400, R3, 0xf8, !PT ;  /* 0x0000040002027812 */ /* 0x000fe400078ef803 */
[----:B------:R-:W-:Y:S01]  /*9ae0*/  LOP3.LUT R29, R0, R29, RZ, 0xfc, !PT ;  /* 0x0000001d001d7212 */ /* 0x000fe200078efcff */
[----:B------:R-:W-:Y:S01]  /*9af0*/  IMAD.SHL.U32 R0, R8, 0x40, RZ ;  /* 0x0000004008007824 */ /* 0x000fe200078e00ff */
[----:B------:R-:W-:-:S02]  /*9b00*/  LOP3.LUT R6, R5, 0x10, R6, 0x78, !PT ;  /* 0x0000001005067812 */ /* 0x000fc400078e7806 */
[----:B------:R-:W-:Y:S01]  /*9b10*/  LOP3.LUT R8, R8, 0x7f, RZ, 0xc0, !PT ;  /* 0x0000007f08087812 */ /* 0x000fe200078ec0ff */
[C---:B------:R-:W-:Y:S01]  /*9b20*/  VIADD R5, R29.reuse, 0x40 ;  /* 0x000000401d057836 */ /* 0x040fe20000000000 */
[----:B------:R-:W-:Y:S01]  /*9b30*/  LOP3.LUT R23, R2, R23, RZ, 0xfc, !PT ;  /* 0x0000001702177212 */ /* 0x000fe200078efcff */
[----:B------:R-:W-:Y:S01]  /*9b40*/  @P0 VIADD R5, R29, 0xffffffc0 ;  /* 0xffffffc01d050836 */ /* 0x000fe20000000000 */
[----:B------:R-:W-:Y:S02]  /*9b50*/  LOP3.LUT R2, R6, 0x760, R3, 0xf8, !PT ;  /* 0x0000076006027812 */ /* 0x000fe400078ef803 */
[----:B------:R-:W-:Y:S02]  /*9b60*/  LOP3.LUT R4, R3, 0x10, RZ, 0xc0, !PT ;  /* 0x0000001003047812 */ /* 0x000fe400078ec0ff */
[----:B------:R-:W-:Y:S01]  /*9b70*/  LOP3.LUT R0, R0, 0x40, RZ, 0xc0, !PT ;  /* 0x0000004000007812 */ /* 0x000fe200078ec0ff */
[----:B------:R0:W-:Y:S01]  /*9b80*/  STL [R1+0x14], R2 ;  /* 0x0000140201007387 */ /* 0x0001e20000100800 */
[----:B------:R-:W-:-:S02]  /*9b90*/  SHF.R.U32.HI R3, RZ, 0x1, R8 ;  /* 0x00000001ff037819 */ /* 0x000fc40000011608 */
[----:B------:R-:W-:Y:S01]  /*9ba0*/  LEA R16, R7, R16, 0x18 ;  /* 0x0000001007107211 */ /* 0x000fe200078ec0ff */
[----:B------:R-:W-:Y:S01]  /*9bb0*/  STL [R1+0xc], R7 ;  /* 0x00000c0701007387 */ /* 0x000fe20000100800 */
[----:B------:R-:W-:Y:S02]  /*9bc0*/  LOP3.LUT R3, R3, R0, RZ, 0xfc, !PT ;  /* 0x0000000003037212 */ /* 0x000fe400078efcff */
[----:B------:R-:W-:Y:S01]  /*9bd0*/  LOP3.LUT R0, R4, 0x40, RZ, 0xfc, !PT ;  /* 0x0000004004007812 */ /* 0x000fe200078efcff */
[----:B------:R-:W-:Y:S01]  /*9be0*/  IMAD.IADD R3, R16, 0x1, R2 ;  /* 0x0000000110037824 */ /* 0x000fe200078e0202 */
[----:B------:R-:W-:Y:S01]  /*9bf0*/  STL [R1+0x1c], RZ ;  /* 0x00001cff01007387 */ /* 0x000fe20000100800 */
[C---:B0-----:R-:W-:Y:S02]  /*9c00*/  LOP3.LUT R2, R23.reuse, 0x1800, RZ, 0xfc, !PT ;  /* 0x0000180017027812 */ /* 0x041fe400078efcff */
[----:B------:R-:W-:Y:S01]  /*9c10*/  LOP3.LUT R0, R23, 0x2800, RZ, 0xfc, !PT ;  /* 0x0000280017007812 */ /* 0x000fe200078efcff */
[----:B------:R0:W-:Y:S04]  /*9c20*/  STL [R1+0x10], R5 ;  /* 0x0000100501007387 */ /* 0x0001e80000100800 */
[----:B------:R1:W-:Y:S01]  /*9c30*/  STL [R1+0x18], R3 ;  /* 0x0000180301007387 */ /* 0x0003e20000100800 */
[----:B0-----:R-:W-:-:S07]  /*9c40*/  LOP3.LUT R5, R4, 0x20, RZ, 0xfc, !PT ;  /* 0x0000002004057812 */ /* 0x001fce00078efcff */
.L_x_10779:
[----:B------:R-:W-:Y:S01]  /*9c50*/  ULDC.64 UR4, c[0x0][0xc88] ;  /* 0x0003220000047ab9 */ /* 0x000fe20000000a00 */
[----:B------:R-:W-:Y:S01]  /*9c60*/  ULDC.64 UR6, c[0x0][0xa18] ;  /* 0x0002860000067ab9 */ /* 0x000fe20000000a00 */
[----:B------:R-:W-:Y:S01]  /*9c70*/  UIMAD.WIDE UR4, UR40, 0x4, UR4 ;  /* 0x00000004280478a5 */ /* 0x000fe2000f8e0204 */
[----:B------:R-:W-:-:S05]  /*9c80*/  ULDC.64 UR8, c[0x0][0xa00] ;  /* 0x0002800000087ab9 */ /* 0x000fca0000000a00 */
[----:B-1----:R-:W-:Y:S02]  /*9c90*/  IMAD.U32 R2, RZ, RZ, UR4 ;  /* 0x00000004ff027e24 */ /* 0x002fe4000f8e00ff */
[----:B-1----:R-:W-:Y:S01]  /*9ca0*/  IMAD.U32 R3, RZ, RZ, UR5 ;  /* 0x00000005ff037e24 */ /* 0x002fe2000f8e00ff */
        /* <DEDUP_REMOVED lines=10> */
[----:B-----5:R-:W-:Y:S01]  /*9d50*/  IMAD.MOV.U32 R17, RZ, RZ, RZ ;  /* 0x000000ffff117224 */ /* 0x020fe200078e00ff */
[----:B------:R-:W-:Y:S02]  /*9d60*/  UMOV UR38, URZ ;  /* 0x0000003f00267c82 */ /* 0x000fe40008000000 */
        /* <DEDUP_REMOVED lines=13> */
[----:B0-----:R0:W2:Y:S03]  /*9e40*/  @P0 LDG.E R0, desc[UR50][R2.64] ;  /* 0x0000003202000981 */ /* 0x0010a6000c1e1900 */
[----:B------:R-:W-:Y:S01]  /*9e50*/  UIADD3.X UR4, UR37, UR9, URZ, UP0, !UPT ;  /* 0x0000000925047290 */ /* 0x000fe200087fe43f */
[----:B0-----:R-:W-:Y:S02]  /*9e60*/  IMAD.U32 R2, RZ, RZ, UR6 ;  /* 0x00000006ff027e24 */ /* 0x001fe4000f8e00ff */
[----:B------:R-:W-:-:S05]  /*9e70*/  IMAD.U32 R3, RZ, RZ, UR7 ;  /* 0x00000007ff037e24 */ /* 0x000fca000f8e00ff */
[----:B------:R0:W3:Y:S02]  /*9e80*/  @P1 LDG.E R4, desc[UR50][R2.64] ;  /* 0x0000003202041981 */ /* 0x0000e4000c1e1900 */
[----:B0-----:R-:W-:Y:S01]  /*9e90*/  MOV R2, UR8 ;  /* 0x0000000800027c02 */ /* 0x001fe20008000f00 */
[----:B------:R-:W-:-:S05]  /*9ea0*/  IMAD.U32 R3, RZ, RZ, UR4 ;  /* 0x00000004ff037e24 */ /* 0x000fca000f8e00ff */
[----:B------:R0:W5:Y:S01]  /*9eb0*/  @P2 LDG.E R17, desc[UR50][R2.64] ;  /* 0x0000003202112981 */ /* 0x000162000c1e1900 */
[----:B--2---:R-:W-:Y:S02]  /*9ec0*/  @P0 R2UR UR38, R0 ;  /* 0x00000000002602ca */ /* 0x004fe400000e0000 */
[----:B---3--:R-:W-:Y:S01]  /*9ed0*/  @P1 R2UR UR41, R4 ;  /* 0x00000000042912ca */ /* 0x008fe200000e0000 */
        /* <DEDUP_REMOVED lines=10> */
.L_x_10705:
[----:B------:R-:W-:Y:S01]  /*9f80*/  ULDC.64 UR6, c[0x0][0xa20] ;  /* 0x0002880000067ab9 */ /* 0x000fe20000000a00 */
        /* <DEDUP_REMOVED lines=18> */
.L_x_10706:
        /* <DEDUP_REMOVED lines=11> */
.L_x_10707:
        /* <DEDUP_REMOVED lines=25> */
.L_x_10709:
        /* <DEDUP_REMOVED lines=20> */
.L_x_10712:
[----:B------:R-:W-:Y:S05]  /*a430*/  BSYNC B6 ;  /* 0x0000000000067941 */ /* 0x000fea0003800000 */
.L_x_10711:
[----:B------:R-:W2:Y:S01]  /*a440*/  LDL.LU R19, [R1+0x4] ;  /* 0x0000040001137983 */ /* 0x000ea20000300800 */
[----:B------:R-:W-:Y:S01]  /*a450*/  VIADD R0, R16, 0x9000 ;  /* 0x0000900010007836 */ /* 0x000fe20000000000 */
[----:B------:R-:W-:Y:S04]  /*a460*/  BSSY B6, `(.L_x_10713) ;  /* 0x0000016000067945 */ /* 0x000fe80003800000 */
[----:B------:R-:W-:Y:S02]  /*a470*/  LOP3.LUT P0, RZ, R0, 0x9f, RZ, 0xc0, !PT ;  /* 0x0000009f00ff7812 */ /* 0x000fe4000780c0ff */
[----:B--2---:R-:W-:-:S11]  /*a480*/  LOP3.LUT R19, R19, 0xfffffffe, RZ, 0xc0, !PT ;  /* 0xfffffffe13137812 */ /* 0x004fd600078ec0ff */
        /* <DEDUP_REMOVED lines=18> */
[----:B01---5:R-:W-:Y:S05]  /*a5b0*/  CALL.ABS.NOINC R2 ;  /* 0x0000000002007343 */ /* 0x023fea0003c00000 */
.L_x_10714:
[----:B------:R-:W-:Y:S05]  /*a5c0*/  BSYNC B6 ;  /* 0x0000000000067941 */ /* 0x000fea0003800000 */
.L_x_10713:
        /* <DEDUP_REMOVED lines=19> */
[----:B01---5:R-:W-:Y:S05]  /*a700*/  CALL.ABS.NOINC R2 ;  /* 0x0000000002007343 */ /* 0x023fea0003c00000 */
.L_x_10716:
[----:B------:R-:W-:Y:S05]  /*a710*/  BSYNC B6 ;  /* 0x0000000000067941 */ /* 0x000fea0003800000 */
.L_x_10715:
[----:B------:R-:W-:Y:S01]  /*a720*/  LOP3.LUT P6, RZ, R19, 0x1, RZ, 0xc0, !PT ;  /* 0x0000000113ff7812 */ /* 0x000fe200078cc0ff */
[----:B------:R-:W-:-:S12]  /*a730*/  BSSY B6, `(.L_x_10717) ;  /* 0x0000012000067945 */ /* 0x000fd80003800000 */
        /* <DEDUP_REMOVED lines=16> */
[----:B01---5:R-:W-:Y:S05]  /*a840*/  CALL.ABS.NOINC R2 ;  /* 0x0000000002007343 */ /* 0x023fea0003c00000 */
.L_x_10718:
[----:B------:R-:W-:Y:S05]  /*a850*/  BSYNC B6 ;  /* 0x0000000000067941 */ /* 0x000fea0003800000 */
.L_x_10717:
[----:B------:R-:W-:Y:S01]  /*a860*/  ULDC.64 UR4, c[0x0][0x9f8] ;  /* 0x00027e0000047ab9 */ /* 0x000fe20000000a00 */
[----:B------:R-:W1:Y:S01]  /*a870*/  LDC R5, c[0x0][0x430] ;  /* 0x00010c00ff057b82 */ /* 0x000e620000000800 */
[----:B------:R-:W-:-:S04]  /*a880*/  UISETP.NE.U32.AND UP0, UPT, UR4, URZ, UPT ;  /* 0x0000003f0400728c */ /* 0x000fc8000bf05070 */
[----:B------:R-:W-:Y:S01]  /*a890*/  UISETP.NE.AND.EX UP0, UPT, UR5, URZ, UPT, UP0 ;  /* 0x0000003f0500728c */ /* 0x000fe2000bf05300 */
[----:B------:R-:W2:Y:S01]  /*a8a0*/  S2R R21, SR_TID.X ;  /* 0x0000000000157919 */ /* 0x000ea20000002100 */
[----:B------:R-:W3:Y:S04]  /*a8b0*/  S2R R20, SR_TID.X ;  /* 0x0000000000147919 */ /* 0x000ee80000002100 */
[----:B------:R-:W-:Y:S01]  /*a8c0*/  PLOP3.LUT P0, PT, PT, PT, UP0, 0x80, 0x0 ;  /* 0x000000000000781c */ /* 0x000fe20003f0f008 */
[----:B------:R-:W4:Y:S04]  /*a8d0*/  LDC R9, c[0x0][0x2f4] ;  /* 0x0000bd00ff097b82 */ /* 0x000f280000000800 */
[----:B------:R-:W-:-:S04]  /*a8e0*/  @UP0 UIADD3 UR4, UP1, UR36, UR4, URZ ;  /* 0x0000000424040290 */ /* 0x000fc8000ff3e03f */
[----:B------:R-:W-:Y:S02]  /*a8f0*/  @UP0 UIADD3.X UR5, UR37, UR5, URZ, UP1, !UPT ;  /* 0x0000000525050290 */ /* 0x000fe40008ffe43f */
[----:B------:R-:W-:-:S04]  /*a900*/  IMAD.U32 R2, RZ, RZ, UR4 ;  /* 0x00000004ff027e24 */ /* 0x000fc8000f8e00ff */
[----:B------:R-:W-:-:S05]  /*a910*/  IMAD.U32 R3, RZ, RZ, UR5 ;  /* 0x00000005ff037e24 */ /* 0x000fca000f8e00ff */
[----:B------:R3:W4:Y:S01]  /*a920*/  @P0 LDG.E R27, desc[UR50][R2.64] ;  /* 0x00000032021b0981 */ /* 0x000722000c1e1900 */
[----:B-1----:R-:W-:Y:S02]  /*a930*/  ISETP.NE.AND P1, PT, R5, 0x1, PT ;  /* 0x000000010500780c */ /* 0x002fe40003f25270 */
[----:B------:R-:W-:Y:S02]  /*a940*/  MOV R10, UR43 ;  /* 0x0000002b000a7c02 */ /* 0x000fe40008000f00 */
[----:B0-----:R-:W-:Y:S01]  /*a950*/  LOP3.LUT R19, R19, 0xffffffef, RZ, 0xc0, !PT ;  /* 0xffffffef13137812 */ /* 0x001fe200078ec0ff */
[----:B--2---:R-:W-:Y:S01]  /*a960*/  IMAD.SHL.U32 R21, R21, 0x40, RZ ;  /* 0x0000004015157824 */ /* 0x004fe200078e00ff */
[----:B------:R-:W-:Y:S02]  /*a970*/  LEA R10, R10, 0xffffff80, 0x7 ;  /* 0xffffff800a0a7811 */ /* 0x000fe400078e38ff */
[----:B---3--:R-:W-:Y:S02]  /*a980*/  LOP3.LUT R20, R20, 0x7f, RZ, 0xc0, !PT ;  /* 0x0000007f14147812 */ /* 0x008fe400078ec0ff */
[----:B------:R-:W-:-:S03]  /*a990*/  LOP3.LUT R21, R21, 0x40, RZ, 0xc0, !PT ;  /* 0x0000004015157812 */ /* 0x000fc600078ec0ff */
[----:B------:R-:W0:Y:S01]  /*a9a0*/  @P1 LDC R3, c[0x0][0x434] ;  /* 0x00010d00ff031b82 */ /* 0x000e220000000800 */
[----:B------:R-:W-:Y:S02]  /*a9b0*/  SHF.R.U32.HI R20, RZ, 0x1, R20 ;  /* 0x00000001ff147819 */ /* 0x000fe40000011614 */
[----:B------:R-:W-:Y:S02]  /*a9c0*/  @P1 LOP3.LUT R19, R19, 0x10, RZ, 0xfc, !PT ;  /* 0x0000001013131812 */ /* 0x000fe400078efcff */
[----:B------:R-:W-:Y:S02]  /*a9d0*/  LOP3.LUT R4, R10, R20, R21, 0xfe, !PT ;  /* 0x000000140a047212 */ /* 0x000fe400078efe15 */
[----:B------:R-:W1:Y:S01]  /*a9e0*/  S2R R20, SR_TID.X ;  /* 0x0000000000147919 */ /* 0x000e620000002100 */
[----:B------:R-:W2:Y:S01]  /*a9f0*/  @P1 LDC R0, c[0x0][0x438] ;  /* 0x00010e00ff001b82 */ /* 0x000ea20000000800 */
[C---:B------:R-:W-:Y:S01]  /*aa00*/  ISETP.GE.AND P0, PT, R4.reuse, UR42, PT ;  /* 0x0000002a04007c0c */ /* 0x040fe2000bf06270 */
[----:B------:R-:W-:-:S04]  /*aa10*/  VIADD R2, R4, UR38 ;  /* 0x0000002604027c36 */ /* 0x000fc80008000000 */
[----:B------:R-:W-:Y:S02]  /*aa20*/  IMAD.MOV.U32 R6, RZ, RZ, R2 ;  /* 0x000000ffff067224 */ /* 0x000fe400078e0002 */
[----:B0-----:R-:W-:-:S05]  /*aa30*/  @P1 IMAD.HI.U32 R3, R2, R3, RZ ;  /* 0x0000000302031227 */ /* 0x001fca00078e00ff */
[----:B--2---:R-:W-:-:S04]  /*aa40*/  @P1 SHF.R.U32.HI R6, RZ, R0, R3 ;  /* 0x00000000ff061219 */ /* 0x004fc80000011603 */
[--C-:B------:R-:W-:Y:S01]  /*aa50*/  @!P0 SHF.R.S32.HI R7, RZ, 0x1f, R6.reuse ;  /* 0x0000001fff078819 */ /* 0x100fe20000011406 */
[----:B------:R-:W-:Y:S02]  /*aa60*/  IMAD.MOV R0, RZ, RZ, -R6 ;  /* 0x000000ffff007224 */ /* 0x000fe400078e0a06 */
[----:B-1----:R-:W-:Y:S02]  /*aa70*/  IMAD.SHL.U32 R20, R20, 0x10, RZ ;  /* 0x0000001014147824 */ /* 0x002fe400078e00ff */
[----:B------:R-:W-:Y:S02]  /*aa80*/  IMAD R0, R5, R0, R2 ;  /* 0x0000000005007224 */ /* 0x000fe400078e0202 */
[----:B------:R-:W0:Y:S01]  /*aa90*/  @!P0 LDC.64 R2, c[0x0][0x428] ;  /* 0x00010a00ff028b82 */ /* 0x000e220000000a00 */
[----:B------:R-:W-:-:S07]  /*aaa0*/  LOP3.LUT R20, R20, 0x10, RZ, 0xc0, !PT ;  /* 0x0000001014147812 */ /* 0x000fce00078ec0ff */
[----:B------:R-:W1:Y:S01]  /*aab0*/  @!P0 LDC.64 R4, c[0x0][0x418] ;  /* 0x00010600ff048b82 */ /* 0x000e620000000a00 */
[C---:B----4-:R-:W-:Y:S02]  /*aac0*/  ISETP.GE.AND P3, PT, R20.reuse, R9, PT ;  /* 0x000000091400720c */ /* 0x050fe40003f66270 */
[----:B------:R-:W-:Y:S02]  /*aad0*/  LOP3.LUT R11, R20, 0x20, RZ, 0xfc, !PT ;  /* 0x00000020140b7812 */ /* 0x000fe400078efcff */
[----:B------:R-:W-:-:S09]  /*aae0*/  LOP3.LUT R19, R19, 0xfffffff7, RZ, 0xc0, !PT ;  /* 0xfffffff713137812 */ /* 0x000fd200078ec0ff */
[----:B------:R-:W-:-:S04]  /*aaf0*/  @P3 LOP3.LUT R19, R19, 0x8, RZ, 0xfc, !PT ;  /* 0x0000000813133812 */ /* 0x000fc800078efcff */
[----:B------:R-:W-:-:S04]  /*ab00*/  LOP3.LUT R19, R19, 0xfffffffe, RZ, 0xc0, !PT ;  /* 0xfffffffe13137812 */ /* 0x000fc800078ec0ff */
[----:B------:R-:W-:Y:S01]  /*ab10*/  LOP3.LUT R19, R19, 0xfffffffb, RZ, 0xc0, !PT ;  /* 0xfffffffb13137812 */ /* 0x000fe200078ec0ff */
[----:B------:R-:W-:Y:S01]  /*ab20*/  UMOV UR4, 0xffffffff ;  /* 0xffffffff00047882 */ /* 0x000fe20000000000 */
[----:B------:R-:W-:Y:S01]  /*ab30*/  SHF.R.S32.HI R8, RZ, 0x1f, R27 ;  /* 0x0000001fff087819 */ /* 0x000fe2000001141b */
[----:B0-----:R-:W-:-:S04]  /*ab40*/  @!P0 IMAD.WIDE.U32 R6, R27, R2, R6 ;  /* 0x000000021b068225 */ /* 0x001fc800078e0006 */
[----:B------:R-:W-:Y:S01]  /*ab50*/  @!P0 IMAD R2, R8, R2, RZ ;  /* 0x0000000208028224 */ /* 0x000fe200078e02ff */
[----:B-1----:R-:W-:Y:S01]  /*ab60*/  @!P0 LEA R4, P1, R6, R4, 0x2 ;  /* 0x0000000406048211 */ /* 0x002fe200078210ff */
[----:B------:R0:W-:Y:S02]  /*ab70*/  STL [R1+0x8], R8 ;  /* 0x0000080801007387 */ /* 0x0001e40000100800 */
[----:B------:R-:W-:Y:S02]  /*ab80*/  @!P0 IMAD R3, R27, R3, R2 ;  /* 0x000000031b038224 */ /* 0x000fe400078e0202 */
[----:B------:R-:W-:Y:S02]  /*ab90*/  IMAD.MOV.U32 R2, RZ, RZ, RZ ;  /* 0x000000ffff027224 */ /* 0x000fe400078e00ff */
[----:B------:R-:W-:-:S05]  /*aba0*/  @!P0 IMAD.IADD R3, R7, 0x1, R3 ;  /* 0x0000000107038824 */ /* 0x000fca00078e0203 */
[----:B------:R-:W-:Y:S01]  /*abb0*/  @!P0 LEA.HI.X R5, R6, R5, R3, 0x2, P1 ;  /* 0x0000000506058211 */ /* 0x000fe200008f1403 */
[----:B------:R-:W-:Y:S01]  /*abc0*/  IMAD.U32 R3, RZ, RZ, UR46 ;  /* 0x0000002eff037e24 */ /* 0x000fe2000f8e00ff */
[-C--:B------:R-:W-:Y:S02]  /*abd0*/  ISETP.GE.AND P1, PT, R11, R9.reuse, PT ;  /* 0x000000090b00720c */ /* 0x080fe40003f26270 */
[----:B0-----:R-:W-:Y:S01]  /*abe0*/  LOP3.LUT R8, R20, 0x40, RZ, 0xfc, !PT ;  /* 0x0000004014087812 */ /* 0x001fe200078efcff */
[----:B------:R0:W5:Y:S01]  /*abf0*/  @!P0 LDG.E R2, desc[UR50][R4.64] ;  /* 0x0000003204028981 */ /* 0x000162000c1e1900 */
[----:B------:R-:W-:Y:S02]  /*ac00*/  ISETP.NE.AND P2, PT, R3, 0x3, PT ;  /* 0x000000030300780c */ /* 0x000fe40003f45270 */
[----:B------:R-:W-:-:S07]  /*ac10*/  ISETP.GE.AND P0, PT, R8, R9, PT ;  /* 0x000000090800720c */ /* 0x000fce0003f06270 */
[----:B------:R-:W-:-:S04]  /*ac20*/  @P1 LOP3.LUT R19, R19, 0x4, RZ, 0xfc, !PT ;  /* 0x0000000413131812 */ /* 0x000fc800078efcff */
[----:B------:R-:W-:-:S04]  /*ac30*/  @P2 LOP3.LUT R19, R19, 0x1, RZ, 0xfc, !PT ;  /* 0x0000000113132812 */ /* 0x000fc800078efcff */
[----:B------:R-:W-:-:S04]  /*ac40*/  LOP3.LUT R19, R19, 0xfffffffd, RZ, 0xc0, !PT ;  /* 0xfffffffd13137812 */ /* 0x000fc800078ec0ff */
[----:B------:R-:W-:-:S05]  /*ac50*/  @P0 LOP3.LUT R19, R19, 0x2, RZ, 0xfc, !PT ;  /* 0x0000000213130812 */ /* 0x000fca00078efcff */
[----:B------:R0:W-:Y:S01]  /*ac60*/  STL [R1+0x4], R19 ;  /* 0x0000041301007387 */ /* 0x0001e20000100800 */
[----:B------:R-:W-:Y:S05]  /*ac70*/  BRA.DIV UR4, `(.L_x_10719) ;  /* 0x0000003e04887947 */ /* 0x000fea000b800000 */
.L_x_10799:
[----:B------:R-:W-:-:S05]  /*ac80*/  SHF.R.S32.HI R3, RZ, 0x1f, R26 ;  /* 0x0000001fff037819 */ /* 0x000fca000001141a */
[----:B------:R1:W-:Y:S01]  /*ac90*/  STL [R1], R3 ;  /* 0x0000000301007387 */ /* 0x0003e20000100800 */
[----:B------:R-:W-:Y:S05]  /*aca0*/  @!P2 BRA `(.L_x_10720) ;  /* 0x000000000004a947 */ /* 0x000fea0003800000 */
[----:B------:R-:W-:Y:S01]  /*acb0*/  BPT.TRAP 0x1 ;  /* 0x000000040000795c */ /* 0x000fe20000300000 */
.L_x_10720:
[----:B0-----:R-:W-:Y:S01]  /*acc0*/  IMAD R5, R18, 0x8, R16 ;  /* 0x0000000812057824 */ /* 0x001fe200078e0210 */
[----:B------:R-:W-:Y:S01]  /*acd0*/  SHF.L.U32 R21, R28, 0x1f, RZ ;  /* 0x0000001f1c157819 */ /* 0x000fe200000006ff */
[----:B------:R-:W-:Y:S01]  /*ace0*/  BSSY B0, `(.L_x_10721) ;  /* 0x0000004000007945 */ /* 0x000fe20003800000 */
[----:B------:R-:W-:Y:S02]  /*acf0*/  SHF.R.S32.HI R19, RZ, 0x1f, R0 ;  /* 0x0000001fff137819 */ /* 0x000fe40000011400 */
[----:B------:R-:W0:Y:S02]  /*ad00*/  SYNCS.PHASECHK.TRANS64.TRYWAIT P0, [R5+URZ+0x19c80], R21 ;  /* 0x019c8015050075a7 */ /* 0x000e24000800017f */
[----:B0-----:R-:W-:Y:S05]  /*ad10*/  @!P0 BRA `(.L_x_10722) ;  /* 0x0000003c008c8947 */ /* 0x001fea0003800000 */
.L_x_10800:
[----:B------:R-:W-:Y:S05]  /*ad20*/  BSYNC B0 ;  /* 0x0000000000007941 */ /* 0x000fea0003800000 */
.L_x_10721:
[----:B------:R-:W2:Y:S01]  /*ad30*/  LDL R9, [R1] ;  /* 0x0000000001097983 */ /* 0x000ea20000100800 */
[----:B------:R-:W-:-:S03]  /*ad40*/  ULDC.64 UR4, c[0x0][0x328] ;  /* 0x0000ca0000047ab9 */ /* 0x000fc60000000a00 */
[----:B------:R-:W3:Y:S01]  /*ad50*/  LDL R4, [R1+0x14] ;  /* 0x0000140001047983 */ /* 0x000ee20000100800 */
[----:B-1----:R-:W-:Y:S01]  /*ad60*/  IMAD R3, R19, UR4, RZ ;  /* 0x0000000413037c24 */ /* 0x002fe2000f8e02ff */
[----:B-----5:R-:W-:Y:S01]  /*ad70*/  SHF.R.S32.HI R20, RZ, 0x1f, R2 ;  /* 0x0000001fff147819 */ /* 0x020fe20000011402 */
[C---:B------:R-:W-:Y:S01]  /*ad80*/  IMAD.WIDE.U32 R6, R0.reuse, UR4, RZ ;  /* 0x0000000400067c25 */ /* 0x040fe2000f8e00ff */
[----:B------:R-:W1:Y:S01]  /*ad90*/  S2R R8, SR_TID.X ;  /* 0x0000000000087919 */ /* 0x000e620000002100 */
[----:B------:R-:W-:Y:S02]  /*ada0*/  ULDC.64 UR6, c[0x0][0x318] ;  /* 0x0000c60000067ab9 */ /* 0x000fe40000000a00 */
        /* <DEDUP_REMOVED lines=8> */
[----:B------:R-:W-:Y:S01]  /*ae30*/  IMAD.WIDE.U32 R6, R26, UR4, R6 ;  /* 0x000000041a067c25 */ /* 0x000fe2000f8e0006 */
[----:B-1----:R-:W-:-:S04]  /*ae40*/  LOP3.LUT R8, R8, 0x7f, RZ, 0xc0, !PT ;  /* 0x0000007f08087812 */ /* 0x002fc800078ec0ff */
[----:B------:R-:W-:Y:S02]  /*ae50*/  SHF.R.U32.HI R11, RZ, 0x1, R8 ;  /* 0x00000001ff0b7819 */ /* 0x000fe40000011608 */
[----:B------:R-:W-:Y:S01]  /*ae60*/  IADD3 R8, P0, R6, UR6, RZ ;  /* 0x0000000606087c10 */ /* 0x000fe2000ff1e0ff */
[----:B--2---:R-:W-:Y:S01]  /*ae70*/  IMAD R3, R9, UR4, RZ ;  /* 0x0000000409037c24 */ /* 0x004fe2000f8e02ff */
[----:B------:R-:W-:-:S03]  /*ae80*/  UMOV UR4, 0xffffffff ;  /* 0xffffffff00047882 */ /* 0x000fc60000000000 */
[----:B------:R-:W-:-:S05]  /*ae90*/  IMAD R3, R26, UR5, R3 ;  /* 0x000000051a037c24 */ /* 0x000fca000f8e0203 */
[----:B------:R-:W-:Y:S02]  /*aea0*/  IADD3.X R9, R7, UR7, R3, P0, !PT ;  /* 0x0000000707097c10 */ /* 0x000fe400087fe403 */
[----:B------:R-:W-:Y:S01]  /*aeb0*/  IADD3 R3, -R11, UR42, -R10 ;  /* 0x0000002a0b037c10 */ /* 0x000fe2000fffe90a */
[----:B---3--:R-:W-:-:S03]  /*aec0*/  IMAD R10, R18, 0x3000, R4 ;  /* 0x00003000120a7824 */ /* 0x008fc600078e0204 */
[----:B------:R-:W-:Y:S01]  /*aed0*/  ISETP.GE.AND P0, PT, R3, 0x1, PT ;  /* 0x000000010300780c */ /* 0x000fe20003f06270 */
[----:B------:R-:W-:-:S12]  /*aee0*/  BRA.DIV UR4, `(.L_x_10723) ;  /* 0x0000003e042c7947 */ /* 0x000fd8000b800000 */
[----:B------:R-:W1:Y:S01]  /*aef0*/  S2R R7, SR_TID.X ;  /* 0x0000000000077919 */ /* 0x000e620000002100 */
[----:B------:R-:W2:Y:S01]  /*af00*/  LDC R12, c[0x0][0x2f4] ;  /* 0x0000bd00ff0c7b82 */ /* 0x000ea20000000800 */
[----:B------:R-:W3:Y:S04]  /*af10*/  SHFL.IDX PT, R6, R8, RZ, 0x1e1f ;  /* 0x001e1fff08067589 */ /* 0x000ee800000e0000 */
[----:B------:R-:W4:Y:S04]  /*af20*/  SHFL.IDX PT, R4, R9, RZ, 0x1e1f ;  /* 0x001e1fff09047589 */ /* 0x000f2800000e0000 */
[----:B------:R-:W0:Y:S01]  /*af30*/  SHFL.IDX PT, R9, R9, 0x1, 0x1e1f ;  /* 0x003e1f0009097f89 */ /* 0x000e2200000e0000 */
[----:B-1----:R-:W-:-:S05]  /*af40*/  IMAD.SHL.U32 R11, R7, 0x10, RZ ;  /* 0x00000010070b7824 */ /* 0x002fca00078e00ff */
[----:B------:R-:W-:-:S04]  /*af50*/  LOP3.LUT R11, R11, 0x10, RZ, 0xc0, !PT ;  /* 0x000000100b0b7812 */ /* 0x000fc800078ec0ff */
[C---:B---3--:R-:W-:Y:S02]  /*af60*/  IADD3 R6, P1, R11.reuse, R6, RZ ;  /* 0x000000060b067210 */ /* 0x048fe40007f3e0ff */
[----:B--2---:R-:W-:Y:S02]  /*af70*/  ISETP.GE.AND P3, PT, R11, R12, PT ;  /* 0x0000000c0b00720c */ /* 0x004fe40003f66270 */
[----:B----4-:R-:W-:Y:S01]  /*af80*/  IADD3.X R7, RZ, R4, RZ, P1, !PT ;  /* 0x00000004ff077210 */ /* 0x010fe20000ffe4ff */
[----:B------:R-:W-:Y:S01]  /*af90*/  IMAD.IADD R4, R16, 0x1, R10 ;  /* 0x0000000110047824 */ /* 0x000fe200078e020a */
[----:B------:R-:W-:Y:S02]  /*afa0*/  ISETP.LT.OR P1, PT, R3, 0x1, P3 ;  /* 0x000000010300780c */ /* 0x000fe40001f21670 */
[C---:B------:R-:W-:Y:S02]  /*afb0*/  LOP3.LUT R13, R11.reuse, 0x20, RZ, 0xfc, !PT ;  /* 0x000000200b0d7812 */ /* 0x040fe400078efcff */
[----:B------:R-:W-:-:S02]  /*afc0*/  LOP3.LUT R11, R11, 0x40, RZ, 0xfc, !PT ;  /* 0x000000400b0b7812 */ /* 0x000fc400078efcff */
[----:B------:R-:W-:-:S07]  /*afd0*/  ISETP.GE.AND P2, PT, R13, R12, PT ;  /* 0x0000000c0d00720c */ /* 0x000fce0003f46270 */
[----:B------:R-:W-:Y:S01]  /*afe0*/  LDGSTS.E.BYPASS.LTC128B.128 [R4+0x9000], desc[UR50][R6.64], !P1 ;  /* 0x0900000006047fae */ /* 0x000fe2000c901d72 */
[----:B------:R-:W-:-:S13]  /*aff0*/  ISETP.LT.OR P1, PT, R3, 0x1, P2 ;  /* 0x000000010300780c */ /* 0x000fda0001721670 */
[----:B------:R-:W-:Y:S01]  /*b000*/  LDGSTS.E.BYPASS.LTC128B.128 [R4+0xa000], desc[UR50][R6.64+0x20], !P1 ;  /* 0x0a00002006047fae */ /* 0x000fe2000c901d72 */
[----:B------:R-:W-:-:S04]  /*b010*/  ISETP.GE.AND P1, PT, R11, R12, PT ;  /* 0x0000000c0b00720c */ /* 0x000fc80003f26270 */
[----:B------:R-:W-:-:S13]  /*b020*/  ISETP.LT.OR P4, PT, R3, 0x1, P1 ;  /* 0x000000010300780c */ /* 0x000fda0000f81670 */
[----:B------:R1:W-:Y:S01]  /*b030*/  LDGSTS.E.BYPASS.LTC128B.128 [R4+0xb000], desc[UR50][R6.64+0x40], !P4 ;  /* 0x0b00004006047fae */ /* 0x0003e2000e101d72 */
[----:B------:R-:W-:-:S03]  /*b040*/  ISETP.GE.AND P4, PT, R3, 0x41, PT ;  /* 0x000000410300780c */ /* 0x000fc60003f86270 */
[----:B01----:R1:W2:Y:S10]  /*b050*/  SHFL.IDX PT, R6, R8, 0x1, 0x1e1f ;  /* 0x003e1f0008067f89 */ /* 0x0032b400000e0000 */
.L_x_10806:
[----:B------:R-:W0:Y:S01]  /*b060*/  S2R R7, SR_TID.X ;  /* 0x0000000000077919 */ /* 0x000e220000002100 */
[C---:B------:R-:W-:Y:S02]  /*b070*/  ISETP.LT.OR P3, PT, R3.reuse, 0x41, P3 ;  /* 0x000000410300780c */ /* 0x040fe40001f61670 */
[C---:B------:R-:W-:Y:S02]  /*b080*/  ISETP.LT.OR P2, PT, R3.reuse, 0x41, P2 ;  /* 0x000000410300780c */ /* 0x040fe40001741670 */
[----:B------:R-:W-:Y:S01]  /*b090*/  ISETP.LT.OR P1, PT, R3, 0x41, P1 ;  /* 0x000000410300780c */ /* 0x000fe20000f21670 */
[----:B0-----:R-:W-:-:S05]  /*b0a0*/  IMAD.SHL.U32 R7, R7, 0x10, RZ ;  /* 0x0000001007077824 */ /* 0x001fca00078e00ff */
[----:B------:R-:W-:-:S04]  /*b0b0*/  LOP3.LUT R7, R7, 0x10, RZ, 0xc0, !PT ;  /* 0x0000001007077812 */ /* 0x000fc800078ec0ff */
        /* <DEDUP_REMOVED lines=10> */
.L_x_10724:
        /* <DEDUP_REMOVED lines=11> */
.L_x_10725:
[----:B------:R2:W-:Y:S01]  /*b210*/  SYNCS.ARRIVE.TRANS64.A1T0 RZ, [R5+URZ+0x19c70], RZ ;  /* 0x019c70ff05ff79a7 */ /* 0x0005e2000810003f */
[----:B------:R-:W-:Y:S05]  /*b220*/  @!P3 BRA `(.L_x_10726) ;  /* 0x000000000004b947 */ /* 0x000fea0003800000 */
[----:B------:R-:W-:Y:S01]  /*b230*/  BPT.TRAP 0x1 ;  /* 0x000000040000795c */ /* 0x000fe20000300000 */
.L_x_10726:
[----:B------:R-:W3:Y:S01]  /*b240*/  SYNCS.PHASECHK.TRANS64.TRYWAIT P1, [R5+URZ+0x19c40], R21 ;  /* 0x019c4015050075a7 */ /* 0x000ee2000802017f */
[----:B------:R-:W-:Y:S04]  /*b250*/  BSSY B0, `(.L_x_10727) ;  /* 0x0000002000007945 */ /* 0x000fe80003800000 */
[----:B---3--:R-:W-:Y:S05]  /*b260*/  @!P1 BRA `(.L_x_10728) ;  /* 0x0000003c00309947 */ /* 0x008fea0003800000 */
.L_x_10807:
[----:B------:R-:W-:Y:S05]  /*b270*/  BSYNC B0 ;  /* 0x0000000000007941 */ /* 0x000fea0003800000 */
.L_x_10727:
[----:B-1----:R-:W4:Y:S01]  /*b280*/  LDL R8, [R1] ;  /* 0x0000000001087983 */ /* 0x002f220000100800 */
[----:B------:R-:W-:Y:S01]  /*b290*/  ULDC.64 UR4, c[0x0][0x300] ;  /* 0x0000c00000047ab9 */ /* 0x000fe20000000a00 */
[----:B------:R-:W1:Y:S01]  /*b2a0*/  LDC R9, c[0x0][0x2f4] ;  /* 0x0000bd00ff097b82 */ /* 0x000e620000000800 */
[----:B------:R-:W-:Y:S01]  /*b2b0*/  IMAD R3, R19, UR4, RZ ;  /* 0x0000000413037c24 */ /* 0x000fe2000f8e02ff */
[----:B------:R-:W-:Y:S01]  /*b2c0*/  ULDC.64 UR6, c[0x0][0x2e8] ;  /* 0x0000ba0000067ab9 */ /* 0x000fe20000000a00 */
[----:B0-----:R-:W-:-:S04]  /*b2d0*/  IMAD.WIDE.U32 R6, R0, UR4, RZ ;  /* 0x0000000400067c25 */ /* 0x001fc8000f8e00ff */
[----:B------:R-:W-:Y:S01]  /*b2e0*/  IMAD R3, R0, UR5, R3 ;  /* 0x0000000500037c24 */ /* 0x000fe2000f8e0203 */
[----:B------:R-:W-:Y:S02]  /*b2f0*/  ULDC.64 UR4, c[0x0][0x310] ;  /* 0x0000c40000047ab9 */ /* 0x000fe40000000a00 */
[----:B------:R-:W-:Y:S02]  /*b300*/  IMAD R20, R20, UR4, RZ ;  /* 0x0000000414147c24 */ /* 0x000fe4000f8e02ff */
[----:B------:R-:W-:Y:S02]  /*b310*/  IMAD.IADD R7, R7, 0x1, R3 ;  /* 0x0000000107077824 */ /* 0x000fe400078e0203 */
[----:B------:R-:W-:-:S04]  /*b320*/  IMAD.WIDE.U32 R6, R2, UR4, R6 ;  /* 0x0000000402067c25 */ /* 0x000fc8000f8e0006 */
[----:B------:R-:W-:Y:S01]  /*b330*/  IMAD R2, R2, UR5, R20 ;  /* 0x0000000502027c24 */ /* 0x000fe2000f8e0214 */
[----:B------:R-:W-:-:S03]  /*b340*/  ULDC.64 UR4, c[0x0][0x308] ;  /* 0x0000c20000047ab9 */ /* 0x000fc60000000a00 */
[----:B------:R-:W-:Y:S02]  /*b350*/  IMAD.IADD R3, R7, 0x1, R2 ;  /* 0x0000000107037824 */ /* 0x000fe400078e0202 */
[----:B------:R-:W-:-:S04]  /*b360*/  IMAD.MOV.U32 R2, RZ, RZ, R6 ;  /* 0x000000ffff027224 */ /* 0x000fc800078e0006 */
[----:B------:R-:W-:-:S03]  /*b370*/  IMAD.WIDE.U32 R2, R26, UR4, R2 ;  /* 0x000000041a027c25 */ /* 0x000fc6000f8e0002 */
[----:B------:R-:W-:Y:S01]  /*b380*/  IADD3 R0, P1, R2, UR6, RZ ;  /* 0x0000000602007c10 */ /* 0x000fe2000ff3e0ff */
[----:B----4-:R-:W-:Y:S01]  /*b390*/  IMAD R6, R8, UR4, RZ ;  /* 0x0000000408067c24 */ /* 0x010fe2000f8e02ff */
[----:B------:R-:W-:Y:S01]  /*b3a0*/  UMOV UR4, 0xffffffff ;  /* 0xffffffff00047882 */ /* 0x000fe20000000000 */
[----:B------:R-:W0:Y:S02]  /*b3b0*/  S2R R8, SR_TID.X ;  /* 0x0000000000087919 */ /* 0x000e240000002100 */
[----:B------:R-:W-:-:S05]  /*b3c0*/  IMAD R6, R26, UR5, R6 ;  /* 0x000000051a067c24 */ /* 0x000fca000f8e0206 */
[----:B------:R-:W-:Y:S01]  /*b3d0*/  IADD3.X R6, R3, UR7, R6, P1, !PT ;  /* 0x0000000703067c10 */ /* 0x000fe20008ffe406 */
[C---:B0-----:R-:W-:Y:S02]  /*b3e0*/  IMAD.SHL.U32 R10, R8.reuse, 0x10, RZ ;  /* 0x00000010080a7824 */ /* 0x041fe400078e00ff */
[----:B------:R-:W-:-:S03]  /*b3f0*/  IMAD.SHL.U32 R8, R8, 0x10, RZ ;  /* 0x0000001008087824 */ /* 0x000fc600078e00ff */
[----:B------:R-:W-:Y:S02]  /*b400*/  LOP3.LUT R10, R10, 0x10, RZ, 0xc0, !PT ;  /* 0x000000100a0a7812 */ /* 0x000fe400078ec0ff */
[----:B------:R-:W-:Y:S02]  /*b410*/  LOP3.LUT R8, R8, 0x10, RZ, 0xc0, !PT ;  /* 0x0000001008087812 */ /* 0x000fe400078ec0ff */
[C---:B------:R-:W-:Y:S02]  /*b420*/  LOP3.LUT R11, R10.reuse, 0x40, RZ, 0xfc, !PT ;  /* 0x000000400a0b7812 */ /* 0x040fe400078efcff */
[----:B------:R-:W-:Y:S02]  /*b430*/  LOP3.LUT R10, R10, 0x20, RZ, 0xfc, !PT ;  /* 0x000000200a0a7812 */ /* 0x000fe400078efcff */
[-C--:B-1----:R-:W-:Y:S02]  /*b440*/  ISETP.GE.AND P2, PT, R11, R9.reuse, PT ;  /* 0x000000090b00720c */ /* 0x082fe40003f46270 */
[----:B------:R-:W-:-:S02]  /*b450*/  ISETP.GE.AND P3, PT, R10, R9, PT ;  /* 0x000000090a00720c */ /* 0x000fc40003f66270 */
[----:B------:R-:W-:Y:S01]  /*b460*/  ISETP.GE.AND P5, PT, R8, R9, PT ;  /* 0x000000090800720c */ /* 0x000fe20003fa6270 */
[----:B------:R-:W-:-:S12]  /*b470*/  BRA.DIV UR4, `(.L_x_10729) ;  /* 0x0000003a04c07947 */ /* 0x000fd8000b800000 */
[----:B------:R-:W0:Y:S04]  /*b480*/  SHFL.IDX PT, R3, R0, RZ, 0x1e1f ;  /* 0x001e1fff00037589 */ /* 0x000e2800000e0000 */
[----:B------:R-:W1:Y:S04]  /*b490*/  SHFL.IDX PT, R2, R6, RZ, 0x1e1f ;  /* 0x001e1fff06027589 */ /* 0x000e6800000e0000 */
        /* <DEDUP_REMOVED lines=8> */
[----:B------:R1:W-:Y:S04]  /*b520*/  @P0 LDGSTS.E.BYPASS.LTC128B.128 [R4+0x14800], desc[UR50][R2.64+0x20], !P3 ;  /* 0x1480002002040fae */ /* 0x0003e8000d901d72 */
[----:B--2-4-:R1:W-:Y:S02]  /*b530*/  @P0 LDGSTS.E.BYPASS.LTC128B.128 [R4+0x15800], desc[UR50][R2.64+0x40], !P2 ;  /* 0x1580004002040fae */ /* 0x0143e4000d101d72 */
.L_x_10813:
[----:B------:R-:W-:-:S05]  /*b540*/  @P4 IADD3 R0, P0, R8, R0, RZ ;  /* 0x0000000008004210 */ /* 0x000fca0007f1e0ff */
[----:B01----:R-:W-:Y:S01]  /*b550*/  @P4 IMAD.X R2, RZ, RZ, R6, P0 ;  /* 0x000000ffff024224 */ /* 0x003fe200000e0606 */
[----:B------:R-:W-:-:S04]  /*b560*/  PLOP3.LUT P0, PT, PT, PT, PT, 0x80, 0x0 ;  /* 0x000000000000781c */ /* 0x000fc80003f0f070 */
[----:B------:R-:W-:Y:S01]  /*b570*/  @P4 MOV R3, R2 ;  /* 0x0000000200034202 */ /* 0x000fe20000000f00 */
[----:B------:R-:W-:-:S05]  /*b580*/  @P4 IMAD.MOV.U32 R2, RZ, RZ, R0 ;  /* 0x000000ffff024224 */ /* 0x000fca00078e0000 */
[----:B------:R-:W-:Y:S01]  /*b590*/  @!PT LDS RZ, [RZ] ;  /* 0x00000000fffff984 */ /* 0x000fe20000000800 */
[----:B------:R-:W-:Y:S01]  /*b5a0*/  @!PT LDS RZ, [RZ] ;  /* 0x00000000fffff984 */ /* 0x000fe20000000800 */
[----:B------:R-:W-:Y:S01]  /*b5b0*/  @!PT LDS RZ, [RZ] ;  /* 0x00000000fffff984 */ /* 0x000fe20000000800 */
[----:B------:R0:W-:Y:S04]  /*b5c0*/  @P4 LDGSTS.E.BYPASS.LTC128B.128 [R4+0x14000], desc[UR50][R2.64], !P5 ;  /* 0x1400000002044fae */ /* 0x0001e8000e901d72 */
[----:B------:R0:W-:Y:S04]  /*b5d0*/  @P4 LDGSTS.E.BYPASS.LTC128B.128 [R4+0x15000], desc[UR50][R2.64+0x20], !P3 ;  /* 0x1500002002044fae */ /* 0x0001e8000d901d72 */
[----:B------:R0:W-:Y:S01]  /*b5e0*/  @P4 LDGSTS.E.BYPASS.LTC128B.128 [R4+0x16000], desc[UR50][R2.64+0x40], !P2 ;  /* 0x1600004002044fae */ /* 0x0001e2000d101d72 */
[----:B------:R-:W-:Y:S01]  /*b5f0*/  NOP ;  /* 0x0000000000007918 */ /* 0x000fe20000000000 */
.L_x_10730:
        /* <DEDUP_REMOVED lines=11> */
.L_x_10731:
        /* <DEDUP_REMOVED lines=18> */
[----:B0-----:R-:W-:Y:S01]  /*b7d0*/  MOV R2, 0x0 ;  /* 0x0000000000027802 */ /* 0x001fe20000000f00 */
[----:B------:R-:W-:Y:S01]  /*b7e0*/  ULDC.64 UR6, c[0x4][0x1b0] ;  /* 0x01006c0000067ab9 */ /* 0x000fe20000000a00 */
[----:B------:R-:W-:Y:S01]  /*b7f0*/  ULDC.64 UR8, c[0x4][0x1b8] ;  /* 0x01006e0000087ab9 */ /* 0x000fe20000000a00 */
[----:B------:R-:W-:Y:S01]  /*b800*/  ULDC.64 UR4, c[0x4][0x60] ;  /* 0x0100180000047ab9 */ /* 0x000fe20000000a00 */
[----:B------:R-:W-:Y:S01]  /*b810*/  IMAD.U32 R4, RZ, RZ, UR6 ;  /* 0x00000006ff047e24 */ /* 0x000fe2000f8e00ff */
[----:B------:R-:W-:Y:S01]  /*b820*/  MOV R13, RZ ;  /* 0x000000ff000d7202 */ /* 0x000fe20000000f00 */
[----:B------:R-:W0:Y:S01]  /*b830*/  LDC.64 R2, c[0x4][R2] ;  /* 0x0100000002027b82 */ /* 0x000e220000000a00 */
[----:B-1-3--:R-:W-:Y:S02]  /*b840*/  IMAD.U32 R5, RZ, RZ, UR7 ;  /* 0x00000007ff057e24 */ /* 0x00afe4000f8e00ff */
        /* <DEDUP_REMOVED lines=8> */
.L_x_10733:
[----:B------:R-:W-:Y:S05]  /*b8d0*/  BSYNC B6 ;  /* 0x0000000000067941 */ /* 0x000fea0003800000 */
.L_x_10732:
[----:B------:R-:W2:Y:S01]  /*b8e0*/  S2R R17, SR_TID.X ;  /* 0x0000000000117919 */ /* 0x000ea20000002100 */
[----:B------:R-:W4:Y:S01]  /*b8f0*/  LDC R8, c[0x0][0x448] ;  /* 0x00011200ff087b82 */ /* 0x000f220000000800 */
[----:B------:R1:W5:Y:S01]  /*b900*/  LDL R9, [R1+0x18] ;  /* 0x0000180001097983 */ /* 0x0003620000100800 */
[----:B0-----:R-:W0:Y:S01]  /*b910*/  S2R R2, SR_TID.X ;  /* 0x0000000000027919 */ /* 0x001e220000002100 */
[----:B------:R-:W-:Y:S01]  /*b920*/  R2UR UR7, R26 ;  /* 0x000000001a0772ca */ /* 0x000fe200000e0000 */
[----:B------:R-:W-:Y:S01]  /*b930*/  ULDC.64 UR8, c[0x0][0x2d8] ;  /* 0x0000b60000087ab9 */ /* 0x000fe20000000a00 */
[----:B--2---:R-:W-:Y:S02]  /*b940*/  IMAD.SHL.U32 R19, R17, 0x40, RZ ;  /* 0x0000004011137824 */ /* 0x004fe400078e00ff */
[----:B------:R-:W2:Y:S01]  /*b950*/  LDL R17, [R1] ;  /* 0x0000000001117983 */ /* 0x000ea20000100800 */
[----:B----4-:R-:W-:Y:S02]  /*b960*/  ISETP.NE.AND P0, PT, R8, 0x1, PT ;  /* 0x000000010800780c */ /* 0x010fe40003f05270 */
[----:B------:R-:W-:-:S02]  /*b970*/  R2UR UR10, R26 ;  /* 0x000000001a0a72ca */ /* 0x000fc400000e0000 */
[----:B------:R-:W-:Y:S02]  /*b980*/  LOP3.LUT R19, R19, 0x40, RZ, 0xc0, !PT ;  /* 0x0000004013137812 */ /* 0x000fe400078ec0ff */
[----:B0-----:R-:W-:-:S04]  /*b990*/  LOP3.LUT R2, R2, 0x7f, RZ, 0xc0, !PT ;  /* 0x0000007f02027812 */ /* 0x001fc800078ec0ff */
[----:B------:R-:W-:-:S03]  /*b9a0*/  SHF.R.U32.HI R2, RZ, 0x1, R2 ;  /* 0x00000001ff027819 */ /* 0x000fc60000011602 */
[----:B------:R-:W0:Y:S08]  /*b9b0*/  @P0 LDC R4, c[0x0][0x44c] ;  /* 0x00011300ff040b82 */ /* 0x000e300000000800 */
[----:B------:R-:W4:Y:S01]  /*b9c0*/  @P0 LDC R3, c[0x0][0x450] ;  /* 0x00011400ff030b82 */ /* 0x000f220000000800 */
[----:B------:R-:W-:Y:S01]  /*b9d0*/  LOP3.LUT R2, R2, R19, RZ, 0xfc, !PT ;  /* 0x0000001302027212 */ /* 0x000fe200078efcff */
[----:B------:R-:W-:Y:S01]  /*b9e0*/  UMOV UR4, UR36 ;  /* 0x0000002400047c82 */ /* 0x000fe20008000000 */
[----:B------:R-:W-:-:S02]  /*b9f0*/  UMOV UR5, UR47 ;  /* 0x0000002f00057c82 */ /* 0x000fc40008000000 */
[----:B------:R-:W-:Y:S01]  /*ba00*/  UIMAD.WIDE.U32 UR4, UR7, UR8, UR4 ;  /* 0x00000008070472a5 */ /* 0x000fe2000f8e0004 */
[----:B------:R-:W-:Y:S02]  /*ba10*/  IMAD R0, R25, 0xc0, R2 ;  /* 0x000000c019007824 */ /* 0x000fe400078e0202 */
[----:B------:R-:W2:Y:S02]  /*ba20*/  @P0 LDC R7, c[0x0][0x450] ;  /* 0x00011400ff070b82 */ /* 0x000ea40000000800 */
[----:B------:R-:W-:Y:S02]  /*ba30*/  IMAD.MOV.U32 R2, RZ, RZ, R0 ;  /* 0x000000ffff027224 */ /* 0x000fe400078e0000 */
[----:B0-----:R-:W-:-:S05]  /*ba40*/  @P0 IMAD.HI.U32 R4, R0, R4, RZ ;  /* 0x0000000400040227 */ /* 0x001fca00078e00ff */
[----:B----4-:R-:W-:-:S04]  /*ba50*/  @P0 SHF.R.U32.HI R2, RZ, R3, R4 ;  /* 0x00000003ff020219 */ /* 0x010fc80000011604 */
[--C-:B-1-3--:R-:W-:Y:S01]  /*ba60*/  SHF.R.S32.HI R5, RZ, 0x1f, R2.reuse ;  /* 0x0000001fff057819 */ /* 0x10afe20000011402 */
[----:B------:R-:W-:-:S04]  /*ba70*/  IMAD.MOV R4, RZ, RZ, -R2 ;  /* 0x000000ffff047224 */ /* 0x000fc800078e0a02 */
[----:B------:R-:W-:Y:S02]  /*ba80*/  IMAD R4, R8, R4, R0 ;  /* 0x0000000408047224 */ /* 0x000fe400078e0200 */
[----:B------:R-:W-:Y:S01]  /*ba90*/  VIADD R0, R0, 0x80 ;  /* 0x0000008000007836 */ /* 0x000fe20000000000 */
[----:B--2---:R-:W-:-:S13]  /*baa0*/  R2UR UR6, R17 ;  /* 0x00000000110672ca */ /* 0x004fda00000e0000 */
[----:B------:R-:W-:-:S04]  /*bab0*/  UIMAD UR6, UR6, UR8, URZ ;  /* 0x00000008060672a4 */ /* 0x000fc8000f8e023f */
[----:B------:R-:W-:-:S03]  /*bac0*/  UIMAD UR6, UR10, UR9, UR6 ;  /* 0x000000090a0672a4 */ /* 0x000fc6000f8e0206 */
[----:B------:R-:W-:Y:S01]  /*bad0*/  ULDC.64 UR8, c[0x0][0x2e0] ;  /* 0x0000b80000087ab9 */ /* 0x000fe20000000a00 */
[----:B------:R-:W-:Y:S02]  /*bae0*/  UIADD3 UR5, UR5, UR6, URZ ;  /* 0x0000000605057290 */ /* 0x000fe4000fffe03f */
[----:B------:R-:W-:Y:S02]  /*baf0*/  UIMAD UR6, UR45, UR8, URZ ;  /* 0x000000082d0672a4 */ /* 0x000fe4000f8e023f */
[----:B------:R-:W-:Y:S02]  /*bb00*/  UIMAD.WIDE.U32 UR4, UR44, UR8, UR4 ;  /* 0x000000082c0472a5 */ /* 0x000fe4000f8e0004 */
[----:B------:R-:W-:Y:S01]  /*bb10*/  UIMAD UR6, UR44, UR9, UR6 ;  /* 0x000000092c0672a4 */ /* 0x000fe2000f8e0206 */
[----:B------:R-:W-:Y:S02]  /*bb20*/  ULDC.64 UR10, c[0x0][0x280] ;  /* 0x0000a000000a7ab9 */ /* 0x000fe40000000a00 */
[----:B------:R-:W-:Y:S01]  /*bb30*/  ULDC.64 UR8, c[0x0][0x2c8] ;  /* 0x0000b20000087ab9 */ /* 0x000fe20000000a00 */
[----:B------:R-:W-:-:S03]  /*bb40*/  UIADD3 UR5, UR5, UR6, URZ ;  /* 0x0000000605057290 */ /* 0x000fc6000fffe03f */
[----:B------:R-:W-:Y:S02]  /*bb50*/  ULDC.64 UR6, c[0x0][0x2d0] ;  /* 0x0000b40000067ab9 */ /* 0x000fe40000000a00 */
[----:B------:R-:W-:Y:S02]  /*bb60*/  IMAD R5, R5, UR6, RZ ;  /* 0x0000000605057c24 */ /* 0x000fe4000f8e02ff */
[----:B------:R-:W-:Y:S02]  /*bb70*/  IMAD.U32 R6, RZ, RZ, UR6 ;  /* 0x00000006ff067e24 */ /* 0x000fe4000f8e00ff */
[C---:B------:R-:W-:Y:S02]  /*bb80*/  IMAD R5, R2.reuse, UR7, R5 ;  /* 0x0000000702057c24 */ /* 0x040fe4000f8e0205 */
[----:B------:R-:W-:-:S04]  /*bb90*/  IMAD.WIDE.U32 R2, R2, R6, UR4 ;  /* 0x0000000402027e25 */ /* 0x000fc8000f8e0006 */
[----:B------:R-:W-:Y:S01]  /*bba0*/  IMAD.IADD R3, R3, 0x1, R5 ;  /* 0x0000000103037824 */ /* 0x000fe200078e0205 */
[----:B------:R-:W-:Y:S01]  /*bbb0*/  SHF.R.S32.HI R5, RZ, 0x1f, R4 ;  /* 0x0000001fff057819 */ /* 0x000fe20000011404 */
[----:B------:R-:W-:-:S04]  /*bbc0*/  IMAD.WIDE.U32 R2, R4, UR8, R2 ;  /* 0x0000000804027c25 */ /* 0x000fc8000f8e0002 */
[----:B------:R-:W-:-:S04]  /*bbd0*/  IMAD R5, R5, UR8, RZ ;  /* 0x0000000805057c24 */ /* 0x000fc8000f8e02ff */
[----:B------:R-:W-:Y:S01]  /*bbe0*/  IMAD R4, R4, UR9, R5 ;  /* 0x0000000904047c24 */ /* 0x000fe2000f8e0205 */
[----:B------:R-:W-:Y:S02]  /*bbf0*/  IADD3 R5, P1, R2, UR10, RZ ;  /* 0x0000000a02057c10 */ /* 0x000fe4000ff3e0ff */
[----:B------:R-:W0:Y:S01]  /*bc00*/  @P0 LDC R2, c[0x0][0x44c] ;  /* 0x00011300ff020b82 */ /* 0x000e220000000800 */
[----:B------:R-:W1:Y:S01]  /*bc10*/  S2R R17, SR_TID.X ;  /* 0x0000000000117919 */ /* 0x000e620000002100 */
[----:B------:R-:W-:Y:S01]  /*bc20*/  IADD3.X R4, R3, UR11, R4, P1, !PT ;  /* 0x0000000b03047c10 */ /* 0x000fe20008ffe404 */
[----:B0-----:R-:W-:-:S04]  /*bc30*/  @P0 IMAD.HI.U32 R3, R0, R2, RZ ;  /* 0x0000000200030227 */ /* 0x001fc800078e00ff */
[----:B------:R-:W-:Y:S01]  /*bc40*/  IMAD.MOV.U32 R2, RZ, RZ, R0 ;  /* 0x000000ffff027224 */ /* 0x000fe200078e0000 */
[----:B------:R-:W-:-:S05]  /*bc50*/  @P0 SHF.R.U32.HI R2, RZ, R7, R3 ;  /* 0x00000007ff020219 */ /* 0x000fca0000011603 */
[----:B------:R-:W-:-:S04]  /*bc60*/  IMAD.MOV R3, RZ, RZ, -R2 ;  /* 0x000000ffff037224 */ /* 0x000fc800078e0a02 */
[----:B------:R-:W-:Y:S01]  /*bc70*/  IMAD R0, R8, R3, R0 ;  /* 0x0000000308007224 */ /* 0x000fe200078e0200 */
[----:B------:R-:W-:-:S05]  /*bc80*/  SHF.R.S32.HI R3, RZ, 0x1f, R2 ;  /* 0x0000001fff037819 */ /* 0x000fca0000011402 */
[----:B------:R-:W-:-:S04]  /*bc90*/  IMAD R3, R3, UR6, RZ ;  /* 0x0000000603037c24 */ /* 0x000fc8000f8e02ff */
[C---:B------:R-:W-:Y:S02]  /*bca0*/  IMAD R7, R2.reuse, UR7, R3 ;  /* 0x0000000702077c24 */ /* 0x040fe4000f8e0203 */
[----:B------:R-:W-:Y:S01]  /*bcb0*/  IMAD.WIDE.U32 R2, R2, R6, UR4 ;  /* 0x0000000402027e25 */ /* 0x000fe2000f8e0006 */
[----:B------:R-:W-:Y:S01]  /*bcc0*/  SHF.R.S32.HI R6, RZ, 0x1f, R0 ;  /* 0x0000001fff067819 */ /* 0x000fe20000011400 */
[----:B------:R-:W-:Y:S02]  /*bcd0*/  ULDC UR4, c[0x0][0x2b8] ;  /* 0x0000ae0000047ab9 */ /* 0x000fe40000000800 */
[----:B------:R-:W-:Y:S02]  /*bce0*/  IMAD.IADD R3, R3, 0x1, R7 ;  /* 0x0000000103037824 */ /* 0x000fe400078e0207 */
[----:B-1----:R-:W-:Y:S02]  /*bcf0*/  IMAD.SHL.U32 R19, R17, 0x10, RZ ;  /* 0x0000001011137824 */ /* 0x002fe400078e00ff */
[----:B------:R-:W-:-:S02]  /*bd00*/  IMAD R6, R6, UR8, RZ ;  /* 0x0000000806067c24 */ /* 0x000fc4000f8e02ff */
[----:B------:R-:W-:Y:S01]  /*bd10*/  IMAD.WIDE.U32 R2, R0, UR8, R2 ;  /* 0x0000000800027c25 */ /* 0x000fe2000f8e0002 */
[----:B------:R-:W-:-:S03]  /*bd20*/  LOP3.LUT R19, R19, 0x10, RZ, 0xc0, !PT ;  /* 0x0000001013137812 */ /* 0x000fc600078ec0ff */
[----:B------:R-:W-:Y:S01]  /*bd30*/  IMAD.SHL.U32 R10, R17, 0x10, RZ ;  /* 0x00000010110a7824 */ /* 0x000fe200078e00ff */
[----:B------:R-:W-:Y:S01]  /*bd40*/  IADD3 R7, P0, R2, UR10, RZ ;  /* 0x0000000a02077c10 */ /* 0x000fe2000ff1e0ff */
[----:B------:R-:W-:Y:S01]  /*bd50*/  IMAD R6, R0, UR9, R6 ;  /* 0x0000000900067c24 */ /* 0x000fe2000f8e0206 */
[C---:B------:R-:W-:Y:S02]  /*bd60*/  LOP3.LUT R12, R19.reuse, 0x20, RZ, 0xfc, !PT ;  /* 0x00000020130c7812 */ /* 0x040fe400078efcff */
[----:B------:R-:W-:Y:S02]  /*bd70*/  LOP3.LUT R10, R10, 0x10, RZ, 0xc0, !PT ;  /* 0x000000100a0a7812 */ /* 0x000fe400078ec0ff */
[----:B------:R-:W-:Y:S01]  /*bd80*/  LOP3.LUT R11, R19, 0x40, RZ, 0xfc, !PT ;  /* 0x00000040130b7812 */ /* 0x000fe200078efcff */
[----:B------:R-:W-:Y:S01]  /*bd90*/  UMOV UR5, 0xffffffff ;  /* 0xffffffff00057882 */ /* 0x000fe20000000000 */
[----:B------:R-:W-:Y:S02]  /*bda0*/  IADD3.X R6, R3, UR11, R6, P0, !PT ;  /* 0x0000000b03067c10 */ /* 0x000fe400087fe406 */
[----:B------:R-:W-:-:S02]  /*bdb0*/  LOP3.LUT R17, R17, 0x7f, RZ, 0xc0, !PT ;  /* 0x0000007f11117812 */ /* 0x000fc400078ec0ff */
[----:B------:R-:W-:Y:S02]  /*bdc0*/  ISETP.GE.AND P3, PT, R10, UR4, PT ;  /* 0x000000040a007c0c */ /* 0x000fe4000bf66270 */
[----:B------:R-:W-:Y:S02]  /*bdd0*/  ISETP.GE.AND P2, PT, R12, UR4, PT ;  /* 0x000000040c007c0c */ /* 0x000fe4000bf46270 */
[----:B------:R-:W-:Y:S02]  /*bde0*/  ISETP.GE.AND P0, PT, R11, UR4, PT ;  /* 0x000000040b007c0c */ /* 0x000fe4000bf06270 */
[----:B------:R-:W-:Y:S01]  /*bdf0*/  SHF.R.U32.HI R17, RZ, 0x1, R17 ;  /* 0x00000001ff117819 */ /* 0x000fe20000011611 */
[----:B------:R-:W-:Y:S10]  /*be00*/  BRA.DIV UR5, `(.L_x_10734) ;  /* 0x00000036050c7947 */ /* 0x000ff4000b800000 */
[----:B------:R-:W0:Y:S01]  /*be10*/  SHFL.IDX PT, R3, R5, RZ, 0x1e1f ;  /* 0x001e1fff05037589 */ /* 0x000e2200000e0000 */
[----:B------:R-:W-:Y:S02]  /*be20*/  IMAD R25, R25, 0xc0, R17 ;  /* 0x000000c019197824 */ /* 0x000fe400078e0211 */
[----:B------:R-:W-:Y:S01]  /*be30*/  IMAD R0, R8, UR41, RZ ;  /* 0x0000002908007c24 */ /* 0x000fe2000f8e02ff */
[----:B------:R-:W1:Y:S04]  /*be40*/  SHFL.IDX PT, R2, R4, RZ, 0x1e1f ;  /* 0x001e1fff04027589 */ /* 0x000e6800000e0000 */
[----:B------:R-:W-:Y:S01]  /*be50*/  ISETP.GE.AND P1, PT, R25, R0, PT ;  /* 0x000000001900720c */ /* 0x000fe20003f26270 */
[----:B------:R-:W2:Y:S04]  /*be60*/  SHFL.IDX PT, R5, R5, 0x1, 0x1e1f ;  /* 0x003e1f0005057f89 */ /* 0x000ea800000e0000 */
[----:B------:R-:W3:Y:S04]  /*be70*/  SHFL.IDX PT, R4, R4, 0x1, 0x1e1f ;  /* 0x003e1f0004047f89 */ /* 0x000ee800000e0000 */
[----:B------:R-:W4:Y:S04]  /*be80*/  SHFL.IDX PT, R6, R6, RZ, 0x1e1f ;  /* 0x001e1fff06067589 */ /* 0x000f2800000e0000 */
[----:B0-----:R-:W-:-:S04]  /*be90*/  @!P1 IADD3 R3, P4, R10, R3, RZ ;  /* 0x000000030a039210 */ /* 0x001fc80007f9e0ff */
[----:B-1----:R-:W-:-:S04]  /*bea0*/  @!P1 IADD3.X R2, RZ, R2, RZ, P4, !PT ;  /* 0x00000002ff029210 */ /* 0x002fc800027fe4ff */
[----:B------:R-:W-:-:S04]  /*beb0*/  @!P1 LOP3.LUT R3, R3, R2, RZ, 0x3c, !PT ;  /* 0x0000000203039212 */ /* 0x000fc800078e3cff */
[----:B------:R-:W-:-:S04]  /*bec0*/  @!P1 LOP3.LUT R2, R3, R2, RZ, 0x3c, !PT ;  /* 0x0000000203029212 */ /* 0x000fc800078e3cff */
[----:B------:R-:W-:-:S05]  /*bed0*/  @!P1 LOP3.LUT R3, R3, R2, RZ, 0x3c, !PT ;  /* 0x0000000203039212 */ /* 0x000fca00078e3cff */
[----:B-----5:R-:W-:Y:S04]  /*bee0*/  @!P1 LDGSTS.E.BYPASS.LTC128B.128 [R9+0xf000], desc[UR50][R2.64], !P3 ;  /* 0x0f00000002099fae */ /* 0x020fe8000d901d72 */
[----:B------:R-:W-:Y:S04]  /*bef0*/  @!P1 LDGSTS.E.BYPASS.LTC128B.128 [R9+0x10800], desc[UR50][R2.64+0x20], !P2 ;  /* 0x1080002002099fae */ /* 0x000fe8000d101d72 */
[----:B------:R0:W-:Y:S02]  /*bf00*/  @!P1 LDGSTS.E.BYPASS.LTC128B.128 [R9+0x12000], desc[UR50][R2.64+0x40], !P0 ;  /* 0x1200004002099fae */ /* 0x0001e4000c101d72 */
[----:B0-----:R-:W-:-:S05]  /*bf10*/  VIADD R2, R25, 0x40 ;  /* 0x0000004019027836 */ /* 0x001fca0000000000 */
[----:B------:R-:W-:-:S13]  /*bf20*/  ISETP.GE.AND P1, PT, R2, R0, PT ;  /* 0x000000000200720c */ /* 0x000fda0003f26270 */
[----:B--2---:R-:W-:-:S05]  /*bf30*/  @!P1 IADD3 R2, P4, R10, R5, RZ ;  /* 0x000000050a029210 */ /* 0x004fca0007f9e0ff */
[----:B---3--:R-:W-:-:S05]  /*bf40*/  @!P1 IMAD.X R3, RZ, RZ, R4, P4 ;  /* 0x000000ffff039224 */ /* 0x008fca00020e0604 */
[----:B------:R-:W-:Y:S04]  /*bf50*/  @!P1 LDGSTS.E.BYPASS.LTC128B.128 [R9+0xf800], desc[UR50][R2.64], !P3 ;  /* 0x0f80000002099fae */ /* 0x000fe8000d901d72 */
[----:B------:R-:W-:Y:S04]  /*bf60*/  @!P1 LDGSTS.E.BYPASS.LTC128B.128 [R9+0x11000], desc[UR50][R2.64+0x20], !P2 ;  /* 0x1100002002099fae */ /* 0x000fe8000d101d72 */
[----:B------:R0:W-:Y:S04]  /*bf70*/  @!P1 LDGSTS.E.BYPASS.LTC128B.128 [R9+0x12800], desc[UR50][R2.64+0x40], !P0 ;  /* 0x1280004002099fae */ /* 0x0001e8000c101d72 */
[----:B0---4-:R0:W1:Y:S02]  /*bf80*/  SHFL.IDX PT, R2, R7, RZ, 0x1e1f ;  /* 0x001e1fff07027589 */ /* 0x01106400000e0000 */
.L_x_10820:
        /* <DEDUP_REMOVED lines=12> */
.L_x_10736:
[----:B------:R-:W-:Y:S05]  /*c050*/  BSYNC B0 ;  /* 0x0000000000007941 */ /* 0x000fea0003800000 */
.L_x_10735:
[----:B------:R-:W-:Y:S01]  /*c060*/  NOP ;  /* 0x0000000000007918 */ /* 0x000fe20000000000 */
[----:B------:R-:W-:-:S13]  /*c070*/  PLOP3.LUT P0, PT, PT, PT, PT, 0x80, 0x0 ;  /* 0x000000000000781c */ /* 0x000fda0003f0f070 */
.L_x_10737:
        /* <DEDUP_REMOVED lines=18> */
.L_x_10821:
[----:B------:R-:W-:Y:S05]  /*c1a0*/  BSYNC B0 ;  /* 0x0000000000007941 */ /* 0x000fea0003800000 */
.L_x_10738:
[----:B------:R-:W-:-:S06]  /*c1b0*/  UISETP.GE.AND UP0, UPT, UR42, 0x81, UPT ;  /* 0x000000812a00788c */ /* 0x000fcc000bf06270 */
[----:B------:R-:W-:-:S13]  /*c1c0*/  PLOP3.LUT P0, PT, PT, PT, UP0, 0x80, 0x0 ;  /* 0x000000000000781c */ /* 0x000fda0003f0f008 */
[----:B------:R-:W-:Y:S05]  /*c1d0*/  @!P0 BRA `(.L_x_10740) ;  /* 0x0000001000748947 */ /* 0x000fea0003800000 */
[----:B------:R-:W-:Y:S01]  /*c1e0*/  UIADD3 UR4, UR43, -0x2, URZ ;  /* 0xfffffffe2b047890 */ /* 0x000fe2000fffe03f */
[----:B------:R-:W-:Y:S02]  /*c1f0*/  IMAD.MOV.U32 R5, RZ, RZ, R28 ;  /* 0x000000ffff057224 */ /* 0x000fe400078e001c */
[----:B------:R-:W-:-:S03]  /*c200*/  IMAD.MOV.U32 R4, RZ, RZ, R18 ;  /* 0x000000ffff047224 */ /* 0x000fc600078e0012 */
[----:B------:R-:W-:-:S07]  /*c210*/  IMAD.U32 R19, RZ, RZ, UR4 ;  /* 0x00000004ff137e24 */ /* 0x000fce000f8e00ff */
.L_x_10760:
[----:B0-2---:R-:W2:Y:S01]  /*c220*/  LDL R7, [R1+0x8] ;  /* 0x0000080001077983 */ /* 0x005ea20000100800 */
[----:B------:R-:W0:Y:S01]  /*c230*/  LDC R3, c[0x0][0x430] ;  /* 0x00010c00ff037b82 */ /* 0x000e220000000800 */
[----:B------:R-:W1:Y:S01]  /*c240*/  S2R R2, SR_TID.X ;  /* 0x0000000000027919 */ /* 0x000e620000002100 */
[----:B0-----:R-:W-:Y:S02]  /*c250*/  ISETP.NE.AND P0, PT, R3, 0x1, PT ;  /* 0x000000010300780c */ /* 0x001fe40003f05270 */
[----:B-1----:R-:W-:-:S11]  /*c260*/  LOP3.LUT R0, R2, 0x7f, RZ, 0xc0, !PT ;  /* 0x0000007f02007812 */ /* 0x002fd600078ec0ff */
[----:B------:R-:W0:Y:S01]  /*c270*/  @P0 LDC R6, c[0x0][0x434] ;  /* 0x00010d00ff060b82 */ /* 0x000e220000000800 */
[----:B------:R-:W-:Y:S01]  /*c280*/  SHF.R.U32.HI R3, RZ, 0x1, R0 ;  /* 0x00000001ff037819 */ /* 0x000fe20000011600 */
[----:B------:R-:W-:-:S06]  /*c290*/  IMAD.SHL.U32 R2, R2, 0x40, RZ ;  /* 0x0000004002027824 */ /* 0x000fcc00078e00ff */
[----:B------:R-:W1:Y:S01]  /*c2a0*/  @P0 LDC R0, c[0x0][0x438] ;  /* 0x00010e00ff000b82 */ /* 0x000e620000000800 */
[----:B------:R-:W-:Y:S01]  /*c2b0*/  IMAD R3, R19, 0x80, R3 ;  /* 0x0000008013037824 */ /* 0x000fe200078e0203 */
[----:B------:R-:W-:-:S04]  /*c2c0*/  LOP3.LUT R2, R2, 0x40, RZ, 0xc0, !PT ;  /* 0x0000004002027812 */ /* 0x000fc800078ec0ff */
[----:B------:R-:W-:-:S04]  /*c2d0*/  IADD3 R3, R2, UR38, R3 ;  /* 0x0000002602037c10 */ /* 0x000fc8000fffe003 */
[----:B------:R-:W-:Y:S01]  /*c2e0*/  MOV R2, R3 ;  /* 0x0000000300027202 */ /* 0x000fe20000000f00 */
[----:B0-----:R-:W-:Y:S01]  /*c2f0*/  @P0 IMAD.HI.U32 R6, R3, R6, RZ ;  /* 0x0000000603060227 */ /* 0x001fe200078e00ff */
[----:B------:R-:W-:Y:S05]  /*c300*/  YIELD ;  /* 0x0000000000007946 */ /* 0x000fea0003800000 */
[----:B------:R-:W-:Y:S01]  /*c310*/  ULDC UR4, c[0x0][0x430] ;  /* 0x00010c0000047ab9 */ /* 0x000fe20000000800 */
[----:B-1----:R-:W-:-:S05]  /*c320*/  @P0 SHF.R.U32.HI R2, RZ, R0, R6 ;  /* 0x00000000ff020219 */ /* 0x002fca0000011606 */
[----:B------:R-:W-:-:S04]  /*c330*/  IMAD.MOV R8, RZ, RZ, -R2 ;  /* 0x000000ffff087224 */ /* 0x000fc800078e0a02 */
[----:B------:R-:W-:Y:S01]  /*c340*/  IMAD R8, R8, UR4, R3 ;  /* 0x0000000408087c24 */ /* 0x000fe2000f8e0203 */
[----:B------:R-:W-:Y:S01]  /*c350*/  ULDC.64 UR4, c[0x0][0x428] ;  /* 0x00010a0000047ab9 */ /* 0x000fe20000000a00 */
[----:B------:R-:W-:-:S03]  /*c360*/  SHF.R.S32.HI R3, RZ, 0x1f, R2 ;  /* 0x0000001fff037819 */ /* 0x000fc60000011402 */
[----:B------:R-:W-:-:S04]  /*c370*/  IMAD.WIDE.U32 R2, R27, UR4, R2 ;  /* 0x000000041b027c25 */ /* 0x000fc8000f8e0002 */
[----:B--2---:R-:W-:-:S04]  /*c380*/  IMAD R0, R7, UR4, RZ ;  /* 0x0000000407007c24 */ /* 0x004fc8000f8e02ff */
[----:B------:R-:W-:Y:S01]  /*c390*/  IMAD R0, R27, UR5, R0 ;  /* 0x000000051b007c24 */ /* 0x000fe2000f8e0200 */
[----:B------:R-:W-:Y:S02]  /*c3a0*/  ULDC.64 UR4, c[0x0][0x418] ;  /* 0x0001060000047ab9 */ /* 0x000fe40000000a00 */
[----:B------:R-:W-:Y:S01]  /*c3b0*/  LEA R6, P0, R2, UR4, 0x2 ;  /* 0x0000000402067c11 */ /* 0x000fe2000f8010ff */
[----:B------:R-:W-:-:S05]  /*c3c0*/  IMAD.IADD R0, R0, 0x1, R3 ;  /* 0x0000000100007824 */ /* 0x000fca00078e0203 */
[----:B------:R-:W-:-:S06]  /*c3d0*/  LEA.HI.X R7, R2, UR5, R0, 0x2, P0 ;  /* 0x0000000502077c11 */ /* 0x000fcc00080f1400 */
[----:B------:R-:W2:Y:S01]  /*c3e0*/  LDG.E R7, desc[UR50][R6.64] ;  /* 0x0000003206077981 */ /* 0x000ea2000c1e1900 */
[----:B------:R-:W-:Y:S02]  /*c3f0*/  IMAD.U32 R9, RZ, RZ, UR46 ;  /* 0x0000002eff097e24 */ /* 0x000fe4000f8e00ff */
[----:B------:R-:W-:-:S03]  /*c400*/  VIADD R18, R4, 0x1 ;  /* 0x0000000104127836 */ /* 0x000fc60000000000 */
[----:B------:R-:W-:Y:S02]  /*c410*/  ISETP.NE.AND P2, PT, R9, 0x3, PT ;  /* 0x000000030900780c */ /* 0x000fe40003f45270 */
[----:B------:R-:W-:Y:S01]  /*c420*/  ISETP.NE.AND P0, PT, R18, 0x2, PT ;  /* 0x000000021200780c */ /* 0x000fe20003f05270 */
[----:B------:R-:W-:-:S03]  /*c430*/  IMAD.MOV.U32 R0, RZ, RZ, R19 ;  /* 0x000000ffff007224 */ /* 0x000fc600078e0013 */
[----:B------:R-:W-:Y:S01]  /*c440*/  SEL R28, RZ, 0x1, P0 ;  /* 0x00000001ff1c7807 */ /* 0x000fe20000000000 */
[----:B------:R-:W-:Y:S01]  /*c450*/  VIADD R19, R19, 0xffffffff ;  /* 0xffffffff13137836 */ /* 0x000fe20000000000 */
[----:B------:R-:W-:Y:S02]  /*c460*/  ISETP.GT.AND P1, PT, R0, RZ, PT ;  /* 0x000000ff0000720c */ /* 0x000fe40003f24270 */
[----:B------:R-:W-:Y:S02]  /*c470*/  SEL R18, R18, RZ, P0 ;  /* 0x000000ff12127207 */ /* 0x000fe40000000000 */
[----:B------:R-:W-:Y:S02]  /*c480*/  LOP3.LUT R28, R5, R28, RZ, 0x3c, !PT ;  /* 0x0000001c051c7212 */ /* 0x000fe400078e3cff */
[----:B--2---:R-:W-:Y:S01]  /*c490*/  SHF.R.S32.HI R17, RZ, 0x1f, R7 ;  /* 0x0000001fff117819 */ /* 0x004fe20000011407 */
[----:B------:R-:W-:Y:S06]  /*c4a0*/  @!P2 BRA `(.L_x_10741) ;  /* 0x000000000004a947 */ /* 0x000fec0003800000 */
[----:B------:R-:W-:Y:S01]  /*c4b0*/  BPT.TRAP 0x1 ;  /* 0x000000040000795c */ /* 0x000fe20000300000 */
.L_x_10741:
[----:B------:R-:W-:Y:S01]  /*c4c0*/  IMAD R0, R18, 0x8, R16 ;  /* 0x0000000812007824 */ /* 0x000fe200078e0210 */
[----:B------:R-:W-:Y:S01]  /*c4d0*/  SHF.L.U32 R10, R28, 0x1f, RZ ;  /* 0x0000001f1c0a7819 */ /* 0x000fe200000006ff */
[----:B------:R-:W-:Y:S01]  /*c4e0*/  BSSY B0, `(.L_x_10742) ;  /* 0x0000004000007945 */ /* 0x000fe20003800000 */
[----:B------:R-:W-:Y:S02]  /*c4f0*/  SHF.R.S32.HI R9, RZ, 0x1f, R8 ;  /* 0x0000001fff097819 */ /* 0x000fe40000011408 */
[----:B------:R-:W0:Y:S02]  /*c500*/  SYNCS.PHASECHK.TRANS64.TRYWAIT P0, [R0+URZ+0x19c80], R10 ;  /* 0x019c800a000075a7 */ /* 0x000e24000800017f */
[----:B0-----:R-:W-:Y:S05]  /*c510*/  @!P0 BRA `(.L_x_10743) ;  /* 0x00000030004c8947 */ /* 0x001fea0003800000 */
.L_x_10822:
[----:B------:R-:W-:Y:S05]  /*c520*/  BSYNC B0 ;  /* 0x0000000000007941 */ /* 0x000fea0003800000 */
.L_x_10742:
[----:B------:R-:W2:Y:S01]  /*c530*/  LDL R11, [R1] ;  /* 0x00000000010b7983 */ /* 0x000ea20000100800 */
[----:B------:R-:W-:Y:S01]  /*c540*/  ULDC.64 UR4, c[0x0][0x328] ;  /* 0x0000ca0000047ab9 */ /* 0x000fe20000000a00 */
[----:B------:R-:W-:Y:S01]  /*c550*/  ULDC.64 UR6, c[0x0][0x318] ;  /* 0x0000c60000067ab9 */ /* 0x000fe20000000a00 */
[----:B------:R-:W-:Y:S02]  /*c560*/  IMAD R6, R9, UR4, RZ ;  /* 0x0000000409067c24 */ /* 0x000fe4000f8e02ff */
[----:B------:R-:W-:-:S04]  /*c570*/  IMAD.WIDE.U32 R2, R8, UR4, RZ ;  /* 0x0000000408027c25 */ /* 0x000fc8000f8e00ff */
[----:B------:R-:W-:Y:S01]  /*c580*/  IMAD R6, R8, UR5, R6 ;  /* 0x0000000508067c24 */ /* 0x000fe2000f8e0206 */
[----:B------:R-:W-:-:S03]  /*c590*/  ULDC.64 UR4, c[0x0][0x338] ;  /* 0x0000ce0000047ab9 */ /* 0x000fc60000000a00 */
[----:B------:R-:W-:Y:S02]  /*c5a0*/  IMAD.IADD R3, R3, 0x1, R6 ;  /* 0x0000000103037824 */ /* 0x000fe400078e0206 */
[----:B------:R-:W-:Y:S02]  /*c5b0*/  IMAD R6, R17, UR4, RZ ;  /* 0x0000000411067c24 */ /* 0x000fe4000f8e02ff */
[----:B------:R-:W-:-:S04]  /*c5c0*/  IMAD.WIDE.U32 R2, R7, UR4, R2 ;  /* 0x0000000407027c25 */ /* 0x000fc8000f8e0002 */
[----:B------:R-:W-:Y:S01]  /*c5d0*/  IMAD R6, R7, UR5, R6 ;  /* 0x0000000507067c24 */ /* 0x000fe2000f8e0206 */
[----:B------:R-:W1:Y:S01]  /*c5e0*/  S2R R13, SR_TID.X ;  /* 0x00000000000d7919 */ /* 0x000e620000002100 */
[----:B------:R-:W-:Y:S02]  /*c5f0*/  ULDC.64 UR4, c[0x0][0x330] ;  /* 0x0000cc0000047ab9 */ /* 0x000fe40000000a00 */
[----:B------:R-:W-:Y:S02]  /*c600*/  IMAD.IADD R3, R3, 0x1, R6 ;  /* 0x0000000103037824 */ /* 0x000fe400078e0206 */
[----:B------:R-:W3:Y:S01]  /*c610*/  LDL R6, [R1+0x14] ;  /* 0x0000140001067983 */ /* 0x000ee20000100800 */
[----:B------:R-:W-:-:S03]  /*c620*/  IMAD.WIDE.U32 R2, R26, UR4, R2 ;  /* 0x000000041a027c25 */ /* 0x000fc6000f8e0002 */
[----:B------:R-:W-:Y:S01]  /*c630*/  IADD3 R20, P0, R2, UR6, RZ ;  /* 0x0000000602147c10 */ /* 0x000fe2000ff1e0ff */
[C---:B-1----:R-:W-:Y:S02]  /*c640*/  IMAD.SHL.U32 R12, R13.reuse, 0x10, RZ ;  /* 0x000000100d0c7824 */ /* 0x042fe400078e00ff */
[----:B------:R-:W-:-:S03]  /*c650*/  IMAD.SHL.U32 R25, R13, 0x10, RZ ;  /* 0x000000100d197824 */ /* 0x000fc600078e00ff */
[----:B------:R-:W-:Y:S02]  /*c660*/  LOP3.LUT R12, R12, 0x10, RZ, 0xc0, !PT ;  /* 0x000000100c0c7812 */ /* 0x000fe400078ec0ff */
[----:B------:R-:W-:Y:S02]  /*c670*/  LOP3.LUT R25, R25, 0x10, RZ, 0xc0, !PT ;  /* 0x0000001019197812 */ /* 0x000fe400078ec0ff */
[C---:B------:R-:W-:Y:S02]  /*c680*/  LOP3.LUT R13, R12.reuse, 0x40, RZ, 0xfc, !PT ;  /* 0x000000400c0d7812 */ /* 0x040fe400078efcff */
[----:B------:R-:W-:Y:S01]  /*c690*/  LOP3.LUT R12, R12, 0x20, RZ, 0xfc, !PT ;  /* 0x000000200c0c7812 */ /* 0x000fe200078efcff */
[----:B--2---:R-:W-:Y:S02]  /*c6a0*/  IMAD R21, R11, UR4, RZ ;  /* 0x000000040b157c24 */ /* 0x004fe4000f8e02ff */
[----:B------:R-:W1:Y:S02]  /*c6b0*/  LDC R11, c[0x0][0x2f4] ;  /* 0x0000bd00ff0b7b82 */ /* 0x000e640000000800 */
[----:B------:R-:W-:Y:S01]  /*c6c0*/  IMAD R21, R26, UR5, R21 ;  /* 0x000000051a157c24 */ /* 0x000fe2000f8e0215 */
[----:B------:R-:W-:-:S04]  /*c6d0*/  UMOV UR4, 0xffffffff ;  /* 0xffffffff00047882 */ /* 0x000fc80000000000 */
[----:B------:R-:W-:Y:S02]  /*c6e0*/  IADD3.X R21, R21, UR7, R3, P0, !PT ;  /* 0x0000000715157c10 */ /* 0x000fe400087fe403 */
[-C--:B-1----:R-:W-:Y:S01]  /*c6f0*/  ISETP.GE.AND P2, PT, R13, R11.reuse, PT ;  /* 0x0000000b0d00720c */ /* 0x082fe20003f46270 */
[----:B---3--:R-:W-:Y:S01]  /*c700*/  IMAD R6, R18, 0x3000, R6 ;  /* 0x0000300012067824 */ /* 0x008fe200078e0206 */
[-C--:B------:R-:W-:Y:S02]  /*c710*/  ISETP.GE.AND P3, PT, R12, R11.reuse, PT ;  /* 0x0000000b0c00720c */ /* 0x080fe40003f66270 */
[----:B------:R-:W-:Y:S01]  /*c720*/  ISETP.GE.AND P4, PT, R25, R11, PT ;  /* 0x0000000b1900720c */ /* 0x000fe20003f86270 */
[----:B------:R-:W-:-:S12]  /*c730*/  BRA.DIV UR4, `(.L_x_10744) ;  /* 0x0000002e04d87947 */ /* 0x000fd8000b800000 */
[----:B------:R-:W1:Y:S01]  /*c740*/  SHFL.IDX PT, R2, R20, RZ, 0x1e1f ;  /* 0x001e1fff14027589 */ /* 0x000e6200000e0000 */
[----:B------:R-:W-:-:S03]  /*c750*/  IMAD.IADD R6, R16, 0x1, R6 ;  /* 0x0000000110067824 */ /* 0x000fc600078e0206 */
[----:B------:R-:W2:Y:S04]  /*c760*/  SHFL.IDX PT, R3, R21, RZ, 0x1e1f ;  /* 0x001e1fff15037589 */ /* 0x000ea800000e0000 */
[----:B------:R-:W3:Y:S01]  /*c770*/  SHFL.IDX PT, R21, R21, 0x1, 0x1e1f ;  /* 0x003e1f0015157f89 */ /* 0x000ee200000e0000 */
[----:B-1----:R-:W-:-:S04]  /*c780*/  IADD3 R2, P0, R25, R2, RZ ;  /* 0x0000000219027210 */ /* 0x002fc80007f1e0ff */
[----:B--2---:R-:W-:-:S05]  /*c790*/  IADD3.X R3, RZ, R3, RZ, P0, !PT ;  /* 0x00000003ff037210 */ /* 0x004fca00007fe4ff */
[----:B------:R-:W-:Y:S04]  /*c7a0*/  LDGSTS.E.BYPASS.LTC128B.128 [R6+0x9000], desc[UR50][R2.64], !P4 ;  /* 0x0900000002067fae */ /* 0x000fe8000e101d72 */
[----:B------:R-:W-:Y:S04]  /*c7b0*/  LDGSTS.E.BYPASS.LTC128B.128 [R6+0xa000], desc[UR50][R2.64+0x20], !P3 ;  /* 0x0a00002002067fae */ /* 0x000fe8000d901d72 */
[----:B------:R1:W-:Y:S04]  /*c7c0*/  LDGSTS.E.BYPASS.LTC128B.128 [R6+0xb000], desc[UR50][R2.64+0x40], !P2 ;  /* 0x0b00004002067fae */ /* 0x0003e8000d101d72 */
[----:B-1-3--:R1:W2:Y:S02]  /*c7d0*/  SHFL.IDX PT, R2, R20, 0x1, 0x1e1f ;  /* 0x003e1f0014027f89 */ /* 0x00a2a400000e0000 */
.L_x_10828:
        /* <DEDUP_REMOVED lines=10> */
.L_x_10745:
        /* <DEDUP_REMOVED lines=11> */
.L_x_10746:
[----:B------:R2:W-:Y:S01]  /*c930*/  SYNCS.ARRIVE.TRANS64.A1T0 RZ, [R0+URZ+0x19c70], RZ ;  /* 0x019c70ff00ff79a7 */ /* 0x0005e2000810003f */
[----:B------:R-:W-:Y:S05]  /*c940*/  @!P3 BRA `(.L_x_10747) ;  /* 0x000000000004b947 */ /* 0x000fea0003800000 */
[----:B------:R-:W-:Y:S01]  /*c950*/  BPT.TRAP 0x1 ;  /* 0x000000040000795c */ /* 0x000fe20000300000 */
.L_x_10747:
[----:B------:R-:W3:Y:S01]  /*c960*/  SYNCS.PHASECHK.TRANS64.TRYWAIT P0, [R0+URZ+0x19c40], R10 ;  /* 0x019c400a000075a7 */ /* 0x000ee2000800017f */
[----:B------:R-:W-:Y:S04]  /*c970*/  BSSY B0, `(.L_x_10748) ;  /* 0x0000002000007945 */ /* 0x000fe80003800000 */
[----:B---3--:R-:W-:Y:S05]  /*c980*/  @!P0 BRA `(.L_x_10749) ;  /* 0x0000002c00e08947 */ /* 0x008fea0003800000 */
.L_x_10829:
[----:B------:R-:W-:Y:S05]  /*c990*/  BSYNC B0 ;  /* 0x0000000000007941 */ /* 0x000fea0003800000 */
.L_x_10748:
[----:B------:R-:W4:Y:S01]  /*c9a0*/  LDL R11, [R1] ;  /* 0x00000000010b7983 */ /* 0x000f220000100800 */
[----:B------:R-:W-:Y:S01]  /*c9b0*/  ULDC.64 UR4, c[0x0][0x300] ;  /* 0x0000c00000047ab9 */ /* 0x000fe20000000a00 */
[----:B------:R-:W-:Y:S01]  /*c9c0*/  ULDC.64 UR6, c[0x0][0x2e8] ;  /* 0x0000ba0000067ab9 */ /* 0x000fe20000000a00 */
[----:B------:R-:W-:Y:S01]  /*c9d0*/  IMAD R9, R9, UR4, RZ ;  /* 0x0000000409097c24 */ /* 0x000fe2000f8e02ff */
[----:B------:R-:W5:Y:S01]  /*c9e0*/  S2R R13, SR_TID.X ;  /* 0x00000000000d7919 */ /* 0x000f620000002100 */
        /* <DEDUP_REMOVED lines=11> */
[C---:B-----5:R-:W-:Y:S02]  /*caa0*/  IMAD.SHL.U32 R12, R13.reuse, 0x10, RZ ;  /* 0x000000100d0c7824 */ /* 0x060fe400078e00ff */
[----:B-1----:R-:W-:-:S03]  /*cab0*/  IMAD.SHL.U32 R20, R13, 0x10, RZ ;  /* 0x000000100d147824 */ /* 0x002fc600078e00ff */
[----:B------:R-:W-:Y:S02]  /*cac0*/  LOP3.LUT R12, R12, 0x10, RZ, 0xc0, !PT ;  /* 0x000000100c0c7812 */ /* 0x000fe400078ec0ff */
[----:B------:R-:W-:Y:S02]  /*cad0*/  LOP3.LUT R20, R20, 0x10, RZ, 0xc0, !PT ;  /* 0x0000001014147812 */ /* 0x000fe400078ec0ff */
[C---:B------:R-:W-:Y:S02]  /*cae0*/  LOP3.LUT R13, R12.reuse, 0x40, RZ, 0xfc, !PT ;  /* 0x000000400c0d7812 */ /* 0x040fe400078efcff */
[----:B------:R-:W-:Y:S01]  /*caf0*/  LOP3.LUT R12, R12, 0x20, RZ, 0xfc, !PT ;  /* 0x000000200c0c7812 */ /* 0x000fe200078efcff */
[----:B----4-:R-:W-:Y:S01]  /*cb00*/  IMAD R8, R11, UR4, RZ ;  /* 0x000000040b087c24 */ /* 0x010fe2000f8e02ff */
[----:B------:R-:W-:Y:S01]  /*cb10*/  UMOV UR4, 0xffffffff ;  /* 0xffffffff00047882 */ /* 0x000fe20000000000 */
[----:B------:R-:W1:Y:S02]  /*cb20*/  LDC R11, c[0x0][0x2f4] ;  /* 0x0000bd00ff0b7b82 */ /* 0x000e640000000800 */
[----:B------:R-:W-:-:S05]  /*cb30*/  IMAD R8, R26, UR5, R8 ;  /* 0x000000051a087c24 */ /* 0x000fca000f8e0208 */
[----:B------:R-:W-:Y:S02]  /*cb40*/  IADD3.X R8, R8, UR7, R3, P0, !PT ;  /* 0x0000000708087c10 */ /* 0x000fe400087fe403 */
[-C--:B-1----:R-:W-:Y:S02]  /*cb50*/  ISETP.GE.AND P2, PT, R13, R11.reuse, PT ;  /* 0x0000000b0d00720c */ /* 0x082fe40003f46270 */
[-C--:B------:R-:W-:Y:S02]  /*cb60*/  ISETP.GE.AND P3, PT, R12, R11.reuse, PT ;  /* 0x0000000b0c00720c */ /* 0x080fe40003f66270 */
[----:B------:R-:W-:Y:S01]  /*cb70*/  ISETP.GE.AND P4, PT, R20, R11, PT ;  /* 0x0000000b1400720c */ /* 0x000fe20003f86270 */
[----:B------:R-:W-:-:S12]  /*cb80*/  BRA.DIV UR4, `(.L_x_10750) ;  /* 0x0000002e04747947 */ /* 0x000fd8000b800000 */
        /* <DEDUP_REMOVED lines=9> */
.L_x_10835:
        /* <DEDUP_REMOVED lines=10> */
.L_x_10751:
        /* <DEDUP_REMOVED lines=11> */
.L_x_10752:
[----:B------:R2:W-:Y:S02]  /*cd70*/  SYNCS.ARRIVE.TRANS64.A1T0 RZ, [R0+URZ+0x19c30], RZ ;  /* 0x019c30ff00ff79a7 */ /* 0x0005e4000810003f */
[----:B--23--:R-:W-:-:S04]  /*cd80*/  MOV R0, UR48 ;  /* 0x0000003000007c02 */ /* 0x00cfc80008000f00 */
[----:B------:R-:W-:-:S13]  /*cd90*/  ISETP.NE.AND P0, PT, R0, 0x3, PT ;  /* 0x000000030000780c */ /* 0x000fda0003f05270 */
[----:B------:R-:W-:Y:S05]  /*cda0*/  @!P0 BRA `(.L_x_10753) ;  /* 0x0000000000048947 */ /* 0x000fea0003800000 */
[----:B------:R-:W-:Y:S01]  /*cdb0*/  BPT.TRAP 0x1 ;  /* 0x000000040000795c */ /* 0x000fe20000300000 */
.L_x_10753:
[----:B------:R-:W-:Y:S01]  /*cdc0*/  LOP3.LUT R0, R5, 0x1, RZ, 0x3c, !PT ;  /* 0x0000000105007812 */ /* 0x000fe200078e3cff */
[----:B------:R-:W-:Y:S01]  /*cdd0*/  IMAD R2, R4, 0x8, R16 ;  /* 0x0000000804027824 */ /* 0x000fe200078e0210 */
[----:B------:R-:W-:Y:S02]  /*cde0*/  BSSY B0, `(.L_x_10754) ;  /* 0x0000004000007945 */ /* 0x000fe40003800000 */
[----:B------:R-:W-:-:S04]  /*cdf0*/  SHF.L.U32 R0, R0, 0x1f, RZ ;  /* 0x0000001f00007819 */ /* 0x000fc800000006ff */
[----:B------:R-:W0:Y:S02]  /*ce00*/  SYNCS.PHASECHK.TRANS64.TRYWAIT P2, [R2+URZ+0x19c70], R0 ;  /* 0x019c7000020075a7 */ /* 0x000e24000804017f */
[----:B0-----:R-:W-:Y:S05]  /*ce10*/  @!P2 BRA `(.L_x_10755) ;  /* 0x0000002c0068a947 */ /* 0x001fea0003800000 */
.L_x_10836:
[----:B------:R-:W-:Y:S05]  /*ce20*/  BSYNC B0 ;  /* 0x0000000000007941 */ /* 0x000fea0003800000 */
.L_x_10754:
[----:B------:R-:W-:-:S05]  /*ce30*/  IMAD.U32 R3, RZ, RZ, UR46 ;  /* 0x0000002eff037e24 */ /* 0x000fca000f8e00ff */
[----:B------:R-:W-:-:S13]  /*ce40*/  ISETP.NE.AND P2, PT, R3, 0x3, PT ;  /* 0x000000030300780c */ /* 0x000fda0003f45270 */
[----:B------:R-:W-:Y:S05]  /*ce50*/  @!P2 BRA `(.L_x_10756) ;  /* 0x000000000004a947 */ /* 0x000fea0003800000 */
[----:B------:R-:W-:Y:S01]  /*ce60*/  BPT.TRAP 0x1 ;  /* 0x000000040000795c */ /* 0x000fe20000300000 */
.L_x_10756:
[----:B------:R-:W-:Y:S01]  /*ce70*/  SHF.L.U32 R3, R5, 0x1f, RZ ;  /* 0x0000001f05037819 */ /* 0x000fe200000006ff */
[----:B0-----:R-:W-:-:S03]  /*ce80*/  IMAD R0, R4, 0x3000, RZ ;  /* 0x0000300004007824 */ /* 0x001fc600078e02ff */
[----:B------:R-:W0:Y:S02]  /*ce90*/  SYNCS.PHASECHK.TRANS64.TRYWAIT P2, [R2+URZ+0x19c60], R3 ;  /* 0x019c6003020075a7 */ /* 0x000e24000804017f */
[----:B0-----:R-:W-:Y:S05]  /*cea0*/  @!P2 BRA `(.L_x_10757) ;  /* 0x0000002c0058a947 */ /* 0x001fea0003800000 */
.L_x_10837:
[----:B------:R-:W2:Y:S01]  /*ceb0*/  LDL R13, [R1+0x10] ;  /* 0x00001000010d7983 */ /* 0x000ea20000100800 */
[----:B0-----:R-:W-:Y:S01]  /*cec0*/  LOP3.LUT R3, R0, R23, RZ, 0xfc, !PT ;  /* 0x0000001700037212 */ /* 0x001fe200078efcff */
[----:B------:R-:W-:Y:S05]  /*ced0*/  WARPSYNC.ALL ;  /* 0x0000000000007948 */ /* 0x000fea0003800000 */
[----:B------:R-:W-:Y:S01]  /*cee0*/  IMAD.IADD R3, R16, 0x1, R3 ;  /* 0x0000000110037824 */ /* 0x000fe200078e0203 */
[----:B------:R-:W-:-:S04]  /*cef0*/  LOP3.LUT R12, R23, 0x1800, RZ, 0xfc, !PT ;  /* 0x00001800170c7812 */ /* 0x000fc800078efcff */
[----:B-1----:R0:W1:Y:S02]  /*cf00*/  LDSM.16.MT88.4 R4, [R3+0x9000] ;  /* 0x009000000304783b */ /* 0x0020640000004200 */
[----:B0-----:R-:W-:-:S05]  /*cf10*/  LOP3.LUT R3, R0, R29, RZ, 0xfc, !PT ;  /* 0x0000001d00037212 */ /* 0x001fca00078efcff */
[----:B------:R-:W-:Y:S01]  /*cf20*/  IMAD.IADD R3, R22, 0x1, R3 ;  /* 0x0000000116037824 */ /* 0x000fe200078e0203 */
[C-C-:B-1----:R-:W-:Y:S02]  /*cf30*/  PRMT R8, R4.reuse, 0x6420, R5.reuse ;  /* 0x0000642004087816 */ /* 0x142fe40000000005 */
        /* <DEDUP_REMOVED lines=8> */
[----:B------:R-:W-:-:S04]  /*cfc0*/  IMAD.IADD R3, R22, 0x1, R3 ;  /* 0x0000000116037824 */ /* 0x000fc800078e0203 */
[----:B------:R-:W0:Y:S02]  /*cfd0*/  LDSM.16.MT88.4 R4, [R4+0x9000] ;  /* 0x009000000404783b */ /* 0x000e240000004200 */
        /* <DEDUP_REMOVED lines=16> */
[----:B0-----:R-:W-:-:S04]  /*d0e0*/  LOP3.LUT R3, R0, 0x800, R23, 0xfe, !PT ;  /* 0x0000080000037812 */ /* 0x001fc800078efe17 */
[----:B------:R-:W-:-:S05]  /*d0f0*/  IADD3 R3, R16, R3, RZ ;  /* 0x0000000310037210 */ /* 0x000fca0007ffe0ff */
[----:B------:R-:W0:Y:S02]  /*d100*/  LDSM.16.MT88.4 R4, [R3+0x9000] ;  /* 0x009000000304783b */ /* 0x000e240000004200 */
[C-C-:B0-----:R-:W-:Y:S02]  /*d110*/  PRMT R8, R4.reuse, 0x6420, R5.reuse ;  /* 0x0000642004087816 */ /* 0x141fe40000000005 */
[----:B------:R-:W-:Y:S02]  /*d120*/  PRMT R9, R4, 0x7531, R5 ;  /* 0x0000753104097816 */ /* 0x000fe40000000005 */
[C-C-:B------:R-:W-:Y:S02]  /*d130*/  PRMT R10, R6.reuse, 0x6420, R7.reuse ;  /* 0x00006420060a7816 */ /* 0x140fe40000000007 */
[----:B------:R-:W-:Y:S02]  /*d140*/  PRMT R11, R6, 0x7531, R7 ;  /* 0x00007531060b7816 */ /* 0x000fe40000000007 */
[----:B--2---:R-:W-:-:S02]  /*d150*/  IADD3 R3, R22, R13, R0 ;  /* 0x0000000d16037210 */ /* 0x004fc40007ffe000 */
        /* <DEDUP_REMOVED lines=8> */
[----:B------:R-:W-:Y:S01]  /*d1e0*/  IADD3 R4, R16, R12, R0 ;  /* 0x0000000c10047210 */ /* 0x000fe20007ffe000 */
        /* <DEDUP_REMOVED lines=17> */
.L_x_10758:
[----:B-1----:R1:W-:Y:S01]  /*d300*/  SYNCS.ARRIVE.TRANS64.A1T0 RZ, [R2+URZ+0x19c50], RZ ;  /* 0x019c50ff02ff79a7 */ /* 0x0023e2000810003f */
[----:B------:R-:W-:Y:S06]  /*d310*/  BAR.SYNC.DEFER_BLOCKING 0x2, 0x80 ;  /* 0x0082000000007b1d */ /* 0x000fec0000010000 */
[----:B------:R-:W-:Y:S05]  /*d320*/  @!P0 BRA `(.L_x_10759) ;  /* 0x0000000000048947 */ /* 0x000fea0003800000 */
[----:B------:R-:W-:Y:S01]  /*d330*/  BPT.TRAP 0x1 ;  /* 0x000000040000795c */ /* 0x000fe20000300000 */
.L_x_10759:
[----:B------:R-:W2:Y:S01]  /*d340*/  LDL R0, [R1+0xc] ;  /* 0x00000c0001007983 */ /* 0x000ea20000100800 */
[----:B-1----:R-:W-:Y:S02]  /*d350*/  VIADD R2, R2, 0x19c80 ;  /* 0x00019c8002027836 */ /* 0x002fe40000000000 */
[----:B------:R-:W-:Y:S02]  /*d360*/  IMAD.MOV.U32 R5, RZ, RZ, R28 ;  /* 0x000000ffff057224 */ /* 0x000fe400078e001c */
[----:B------:R-:W-:Y:S01]  /*d370*/  IMAD.MOV.U32 R4, RZ, RZ, R18 ;  /* 0x000000ffff047224 */ /* 0x000fe200078e0012 */
[----:B--2---:R-:W-:-:S04]  /*d380*/  PRMT R2, R0, 0x654, R2 ;  /* 0x0000065400027816 */ /* 0x004fc80000000002 */
[----:B------:R2:W-:Y:S01]  /*d390*/  SYNCS.ARRIVE.TRANS64.RED.A1T0 RZ, [R2+URZ], RZ ;  /* 0x000000ff02ff79a7 */ /* 0x0005e2000810043f */
[----:B------:R-:W-:Y:S05]  /*d3a0*/  @P1 BRA `(.L_x_10760) ;  /* 0xffffffec009c1947 */ /* 0x000fea000383ffff */
.L_x_10740:
[----:B-1----:R-:W2:Y:S01]  /*d3b0*/  S2R R0, SR_TID.X ;  /* 0x0000000000007919 */ /* 0x002ea20000002100 */
[----:B------:R-:W-:Y:S01]  /*d3c0*/  BSSY B0, `(.L_x_10761) ;  /* 0x0000012000007945 */ /* 0x000fe20003800000 */
[----:B--2---:R-:W-:Y:S01]  /*d3d0*/  LOP3.LUT R2, R0, 0x7f, RZ, 0xc0, !PT ;  /* 0x0000007f00027812 */ /* 0x004fe200078ec0ff */
[----:B------:R-:W-:-:S03]  /*d3e0*/  IMAD.U32 R0, RZ, RZ, UR48 ;  /* 0x00000030ff007e24 */ /* 0x000fc6000f8e00ff */
[----:B------:R-:W-:Y:S02]  /*d3f0*/  ISETP.NE.AND P1, PT, R2, RZ, PT ;  /* 0x000000ff0200720c */ /* 0x000fe40003f25270 */
[----:B------:R-:W-:-:S11]  /*d400*/  ISETP.NE.AND P0, PT, R0, 0x3, PT ;  /* 0x000000030000780c */ /* 0x000fd60003f05270 */
[----:B------:R-:W-:Y:S05]  /*d410*/  @P1 BRA `(.L_x_10762) ;  /* 0x0000000000301947 */ /* 0x000fea0003800000 */
[----:B------:R-:W1:Y:S01]  /*d420*/  S2R R5, SR_LANEID ;  /* 0x0000000000057919 */ /* 0x000e620000000000 */
[----:B------:R-:W-:Y:S01]  /*d430*/  VOTEU.ANY UR4, UPT, PT ;  /* 0x0000000000047886 */ /* 0x000fe200038e0100 */
[----:B0-----:R-:W0:Y:S01]  /*d440*/  LDC.64 R2, c[0x0][0xc60] ;  /* 0x00031800ff027b82 */ /* 0x001e220000000a00 */
        /* <DEDUP_REMOVED lines=9> */
.L_x_10762:
[----:B------:R-:W-:Y:S05]  /*d4e0*/  BSYNC B0 ;  /* 0x0000000000007941 */ /* 0x000fea0003800000 */
.L_x_10761:
[----:B------:R-:W-:Y:S05]  /*d4f0*/  @!P0 BRA `(.L_x_10763) ;  /* 0x0000000000048947 */ /* 0x000fea0003800000 */
[----:B------:R-:W-:Y:S01]  /*d500*/  BPT.TRAP 0x1 ;  /* 0x000000040000795c */ /* 0x000fe20000300000 */
.L_x_10763:
[----:B0-----:R-:W-:Y:S01]  /*d510*/  LOP3.LUT R3, R28, 0x1, RZ, 0x3c, !PT ;  /* 0x000000011c037812 */ /* 0x001fe200078e3cff */
[----:B------:R-:W-:Y:S01]  /*d520*/  IMAD R0, R18, 0x8, R16 ;  /* 0x0000000812007824 */ /* 0x000fe200078e0210 */
[----:B------:R-:W-:Y:S02]  /*d530*/  BSSY B0, `(.L_x_10764) ;  /* 0x0000004000007945 */ /* 0x000fe40003800000 */
[----:B------:R-:W-:-:S04]  /*d540*/  SHF.L.U32 R3, R3, 0x1f, RZ ;  /* 0x0000001f03037819 */ /* 0x000fc800000006ff */
[----:B------:R-:W0:Y:S02]  /*d550*/  SYNCS.PHASECHK.TRANS64.TRYWAIT P1, [R0+URZ+0x19c70], R3 ;  /* 0x019c7003000075a7 */ /* 0x000e24000802017f */
[----:B0-----:R-:W-:Y:S05]  /*d560*/  @!P1 BRA `(.L_x_10765) ;  /* 0x0000002400bc9947 */ /* 0x001fea0003800000 */
.L_x_10838:
[----:B------:R-:W-:Y:S05]  /*d570*/  BSYNC B0 ;  /* 0x0000000000007941 */ /* 0x000fea0003800000 */
.L_x_10764:
[----:B------:R-:W-:-:S05]  /*d580*/  IMAD.U32 R2, RZ, RZ, UR46 ;  /* 0x0000002eff027e24 */ /* 0x000fca000f8e00ff */
[----:B------:R-:W-:-:S13]  /*d590*/  ISETP.NE.AND P1, PT, R2, 0x3, PT ;  /* 0x000000030200780c */ /* 0x000fda0003f25270 */
[----:B------:R-:W-:Y:S05]  /*d5a0*/  @!P1 BRA `(.L_x_10766) ;  /* 0x0000000000049947 */ /* 0x000fea0003800000 */
[----:B------:R-:W-:Y:S01]  /*d5b0*/  BPT.TRAP 0x1 ;  /* 0x000000040000795c */ /* 0x000fe20000300000 */
.L_x_10766:
[----:B0-----:R-:W-:-:S04]  /*d5c0*/  SHF.L.U32 R3, R28, 0x1f, RZ ;  /* 0x0000001f1c037819 */ /* 0x001fc800000006ff */
[----:B------:R-:W0:Y:S02]  /*d5d0*/  SYNCS.PHASECHK.TRANS64.TRYWAIT P1, [R0+URZ+0x19c60], R3 ;  /* 0x019c6003000075a7 */ /* 0x000e24000802017f */
[----:B0-----:R-:W-:Y:S05]  /*d5e0*/  @!P1 BRA `(.L_x_10767) ;  /* 0x0000002400b09947 */ /* 0x001fea0003800000 */
.L_x_10839:
[----:B------:R-:W2:Y:S01]  /*d5f0*/  LDL R15, [R1+0x10] ;  /* 0x00001000010f7983 */ /* 0x000ea20000100800 */
[----:B------:R-:W-:Y:S01]  /*d600*/  IMAD R2, R18, 0x3000, RZ ;  /* 0x0000300012027824 */ /* 0x000fe200078e02ff */
[----:B------:R-:W-:Y:S05]  /*d610*/  WARPSYNC.ALL ;  /* 0x0000000000007948 */ /* 0x000fea0003800000 */
[----:B0-----:R-:W-:Y:S02]  /*d620*/  LOP3.LUT R3, R2, R23, RZ, 0xfc, !PT ;  /* 0x0000001702037212 */ /* 0x001fe400078efcff */
[----:B------:R-:W-:-:S03]  /*d630*/  LOP3.LUT R14, R23, 0x1800, RZ, 0xfc, !PT ;  /* 0x00001800170e7812 */ /* 0x000fc600078efcff */
[----:B------:R-:W-:Y:S01]  /*d640*/  IMAD.IADD R4, R16, 0x1, R3 ;  /* 0x0000000110047824 */ /* 0x000fe200078e0203 */
[----:B------:R-:W-:-:S05]  /*d650*/  LOP3.LUT R3, R2, R29, RZ, 0xfc, !PT ;  /* 0x0000001d02037212 */ /* 0x000fca00078efcff */
[----:B------:R-:W0:Y:S01]  /*d660*/  LDSM.16.MT88.4 R4, [R4+0x9000] ;  /* 0x009000000404783b */ /* 0x000e220000004200 */
        /* <DEDUP_REMOVED lines=22> */
[----:B------:R0:W1:Y:S02]  /*d7d0*/  LDSM.16.MT88.4 R4, [R12+0x9000] ;  /* 0x009000000c04783b */ /* 0x0000640000004200 */
[----:B0-----:R-:W-:Y:S02]  /*d7e0*/  IADD3 R12, R16, R14, R2 ;  /* 0x0000000e100c7210 */ /* 0x001fe40007ffe002 */
[----:B------:R-:W-:Y:S02]  /*d7f0*/  LOP3.LUT R14, R23, 0x2800, RZ, 0xfc, !PT ;  /* 0x00002800170e7812 */ /* 0x000fe400078efcff */
[C-C-:B-1----:R-:W-:Y:S02]  /*d800*/  PRMT R8, R4.reuse, 0x6420, R5.reuse ;  /* 0x0000642004087816 */ /* 0x142fe40000000005 */
[----:B------:R-:W-:Y:S02]  /*d810*/  PRMT R9, R4, 0x7531, R5 ;  /* 0x0000753104097816 */ /* 0x000fe40000000005 */
[----:B------:R-:W-:-:S02]  /*d820*/  LOP3.LUT R5, R2, 0x800, R23, 0xfe, !PT ;  /* 0x0000080002057812 */ /* 0x000fc400078efe17 */
        /* <DEDUP_REMOVED lines=34> */
.L_x_10768:
[----:B-1----:R1:W-:Y:S01]  /*da50*/  SYNCS.ARRIVE.TRANS64.A1T0 RZ, [R0+URZ+0x19c50], RZ ;  /* 0x019c50ff00ff79a7 */ /* 0x0023e2000810003f */
[----:B------:R-:W-:Y:S06]  /*da60*/  BAR.SYNC.DEFER_BLOCKING 0x2, 0x80 ;  /* 0x0082000000007b1d */ /* 0x000fec0000010000 */
[----:B------:R-:W-:Y:S05]  /*da70*/  @!P0 BRA `(.L_x_10769) ;  /* 0x0000000000048947 */ /* 0x000fea0003800000 */
[----:B------:R-:W-:Y:S01]  /*da80*/  BPT.TRAP 0x1 ;  /* 0x000000040000795c */ /* 0x000fe20000300000 */
.L_x_10769:
[----:B------:R-:W2:Y:S01]  /*da90*/  LDL R2, [R1+0xc] ;  /* 0x00000c0001027983 */ /* 0x000ea20000100800 */
        /* <DEDUP_REMOVED lines=8> */
.L_x_10710:
[----:B------:R-:W-:Y:S05]  /*db20*/  BSYNC B7 ;  /* 0x0000000000077941 */ /* 0x000fea0003800000 */
.L_x_10708:
[----:B-1----:R-:W2:Y:S02]  /*db30*/  LDL R0, [R1+0x4] ;  /* 0x0000040001007983 */ /* 0x002ea40000100800 */
[----:B--2---:R-:W-:-:S13]  /*db40*/  LOP3.LUT P0, RZ, R0, 0x20, RZ, 0xc0, !PT ;  /* 0x0000002000ff7812 */ /* 0x004fda000780c0ff */
        /* <DEDUP_REMOVED lines=11> */
.L_x_10770:
[----:B------:R-:W1:Y:S01]  /*dc00*/  S2R R0, SR_TID.X ;  /* 0x0000000000007919 */ /* 0x000e620000002100 */
[----:B------:R-:W-:Y:S01]  /*dc10*/  ULDC UR4, c[0x0][0xc3c] ;  /* 0x00030f0000047ab9 */ /* 0x000fe20000000800 */
[----:B------:R-:W-:Y:S02]  /*dc20*/  MOV R25, RZ ;  /* 0x000000ff00197202 */ /* 0x000fe40000000f00 */
[----:B-1----:R-:W-:-:S04]  /*dc30*/  LOP3.LUT R7, R0, 0x1f, RZ, 0xc0, !PT ;  /* 0x0000001f00077812 */ /* 0x002fc800078ec0ff */
[C---:B------:R-:W-:Y:S01]  /*dc40*/  ISETP.NE.AND P0, PT, R7.reuse, 0x1f, PT ;  /* 0x0000001f0700780c */ /* 0x040fe20003f05270 */
[----:B------:R-:W-:-:S05]  /*dc50*/  VIADD R5, R7, UR40 ;  /* 0x0000002807057c36 */ /* 0x000fca0008000000 */
[----:B------:R-:W-:Y:S01]  /*dc60*/  ISETP.GE.OR P1, PT, R5, UR4, !P0 ;  /* 0x0000000405007c0c */ /* 0x000fe2000c726670 */
[----:B------:R-:W-:-:S12]  /*dc70*/  ULDC UR4, c[0x0][0xc3c] ;  /* 0x00030f0000047ab9 */ /* 0x000fd80000000800 */
[----:B------:R-:W1:Y:S02]  /*dc80*/  @!P1 LDC.64 R2, c[0x0][0xc80] ;  /* 0x00032000ff029b82 */ /* 0x000e640000000a00 */
        /* <DEDUP_REMOVED lines=16> */
[----:B------:R-:W-:Y:S04]  /*dd90*/  SHFL.IDX PT, R5, R24, 0x1, 0x1f ;  /* 0x00201f0018057f89 */ /* 0x000fe800000e0000 */
[----:B------:R-:W1:Y:S02]  /*dda0*/  SHFL.UP PT, R2, R4, 0x8, RZ ;  /* 0x0500000004027989 */ /* 0x000e6400000e00ff */
[----:B-1----:R-:W-:-:S05]  /*ddb0*/  SEL R3, R2, RZ, P4 ;  /* 0x000000ff02037207 */ /* 0x002fca0002000000 */
[----:B------:R-:W-:-:S05]  /*ddc0*/  IMAD.IADD R6, R4, 0x1, R3 ;  /* 0x0000000104067824 */ /* 0x000fca00078e0203 */
[----:B------:R-:W1:Y:S02]  /*ddd0*/  SHFL.UP PT, R0, R6, 0x10, RZ ;  /* 0x0600000006007989 */ /* 0x000e6400000e00ff */
[----:B-1----:R-:W-:Y:S02]  /*dde0*/  SEL R3, R0, RZ, P5 ;  /* 0x000000ff00037207 */ /* 0x002fe40002800000 */
[----:B------:R-:W-:Y:S03]  /*ddf0*/  SHFL.IDX PT, R0, R24, RZ, 0x1f ;  /* 0x00001fff18007589 */ /* 0x000fe600000e0000 */
[----:B------:R-:W-:Y:S02]  /*de00*/  IMAD.IADD R2, R6, 0x1, R3 ;  /* 0x0000000106027824 */ /* 0x000fe400078e0203 */
[----:B------:R-:W1:Y:S03]  /*de10*/  LDC R3, c[0x0][0xc38] ;  /* 0x00030e00ff037b82 */ /* 0x000e660000000800 */
[----:B0-----:R-:W1:Y:S02]  /*de20*/  SHFL.IDX PT, R8, R2, 0x1f, 0x1f ;  /* 0x03e01f0002087f89 */ /* 0x001e6400000e0000 */
[----:B-1----:R-:W-:-:S04]  /*de30*/  IMAD R8, R8, R3, RZ ;  /* 0x0000000308087224 */ /* 0x002fc800078e02ff */
[----:B------:R-:W-:-:S05]  /*de40*/  IMAD.IADD R5, R5, 0x1, R8 ;  /* 0x0000000105057824 */ /* 0x000fca00078e0208 */
[----:B------:R-:W-:-:S13]  /*de50*/  ISETP.GT.AND P6, PT, R5, R0, PT ;  /* 0x000000000500720c */ /* 0x000fda0003fc4270 */
[----:B------:R-:W-:Y:S05]  /*de60*/  @P6 BRA `(.L_x_10772) ;  /* 0x0000000000906947 */ /* 0x000fea0003800000 */
.L_x_10776:
        /* <DEDUP_REMOVED lines=14> */
.L_x_10775:
[----:B------:R-:W-:Y:S05]  /*df50*/  BSYNC B0 ;  /* 0x0000000000007941 */ /* 0x000fea0003800000 */
.L_x_10774:
        /* <DEDUP_REMOVED lines=21> */
.L_x_10772:
[----:B------:R-:W-:Y:S02]  /*e0b0*/  IMAD.IADD R24, R5, 0x1, -R8 ;  /* 0x0000000105187824 */ /* 0x000fe400078e0a08 */
[----:B------:R-:W-:Y:S02]  /*e0c0*/  IMAD.MOV.U32 R4, RZ, RZ, RZ ;  /* 0x000000ffff047224 */ /* 0x000fe400078e00ff */
[----:B------:R-:W-:-:S05]  /*e0d0*/  IMAD R5, R2, R3, R24 ;  /* 0x0000000302057224 */ /* 0x000fca00078e0218 */
[----:B------:R-:W-:-:S13]  /*e0e0*/  ISETP.GT.AND P0, PT, R5, R0, PT ;  /* 0x000000000500720c */ /* 0x000fda0003f04270 */
[----:B------:R-:W-:Y:S02]  /*e0f0*/  VOTEU.ANY UR5, UPT, !P0 ;  /* 0x0000000000057886 */ /* 0x000fe400040e0100 */
[----:B------:R-:W-:Y:S01]  /*e100*/  ISETP.NE.AND P0, PT, RZ, UR5, PT ;  /* 0x00000005ff007c0c */ /* 0x000fe2000bf05270 */
[----:B------:R-:W-:-:S06]  /*e110*/  UPOPC UR4, UR5 ;  /* 0x00000005000472bf */ /* 0x000fcc0008000000 */
[----:B------:R-:W-:-:S05]  /*e120*/  IMAD.U32 R6, RZ, RZ, UR4 ;  /* 0x00000004ff067e24 */ /* 0x000fca000f8e00ff */
[----:B------:R0:W1:Y:S01]  /*e130*/  SHFL.IDX PT, R25, R25, R6, 0x1f ;  /* 0x00001f0619197589 */ /* 0x00006200000e0000 */
[----:B------:R-:W-:Y:S05]  /*e140*/  @!P0 BRA `(.L_x_10777) ;  /* 0x00000000000c8947 */ /* 0x000fea0003800000 */
[----:B------:R-:W-:-:S06]  /*e150*/  UIADD3 UR5, UR4, -0x1, URZ ;  /* 0xffffffff04057890 */ /* 0x000fcc000fffe03f */
[----:B------:R-:W-:-:S05]  /*e160*/  IMAD.U32 R5, RZ, RZ, UR5 ;  /* 0x00000005ff057e24 */ /* 0x000fca000f8e00ff */
[----:B------:R2:W3:Y:S02]  /*e170*/  SHFL.IDX PT, R4, R2, R5, 0x1f ;  /* 0x00001f0502047589 */ /* 0x0004e400000e0000 */
.L_x_10777:
[----:B---3--:R-:W-:Y:S01]  /*e180*/  IMAD R24, R4, R3, R24 ;  /* 0x0000000304187224 */ /* 0x008fe200078e0218 */
[-C--:B-1----:R-:W-:Y:S01]  /*e190*/  IABS R4, R25.reuse ;  /* 0x0000001900047213 */ /* 0x082fe20000000000 */
[----:B--2---:R-:W-:Y:S01]  /*e1a0*/  IMAD.MOV.U32 R2, RZ, RZ, RZ ;  /* 0x000000ffff027224 */ /* 0x004fe200078e00ff */
[----:B0-----:R-:W-:Y:S01]  /*e1b0*/  IABS R6, R25 ;  /* 0x0000001900067213 */ /* 0x001fe20000000000 */
[----:B------:R-:W-:Y:S01]  /*e1c0*/  UIADD3 UR40, UR4, UR40, URZ ;  /* 0x0000002804287290 */ /* 0x000fe2000fffe03f */
[----:B------:R-:W0:Y:S01]  /*e1d0*/  I2F.RP R5, R4 ;  /* 0x0000000400057306 */ /* 0x000e220000209400 */
[----:B------:R-:W-:Y:S02]  /*e1e0*/  IADD3 R0, R0, -R24, RZ ;  /* 0x8000001800007210 */ /* 0x000fe40007ffe0ff */
[----:B------:R-:W-:-:S05]  /*e1f0*/  IMAD.MOV R6, RZ, RZ, -R6 ;  /* 0x000000ffff067224 */ /* 0x000fca00078e0a06 */
[----:B0-----:R-:W0:Y:S02]  /*e200*/  MUFU.RCP R5, R5 ;  /* 0x0000000500057308 */ /* 0x001e240000001000 */
[----:B0-----:R-:W-:-:S06]  /*e210*/  VIADD R7, R5, 0xffffffe ;  /* 0x0ffffffe05077836 */ /* 0x001fcc0000000000 */
[----:B------:R-:W0:Y:S02]  /*e220*/  F2I.FTZ.U32.TRUNC.NTZ R3, R7 ;  /* 0x0000000700037305 */ /* 0x000e24000021f000 */
        /* <DEDUP_REMOVED lines=20> */
.L_x_10773:
[----:B------:R-:W-:Y:S01]  /*e370*/  IMAD.MOV.U32 R24, RZ, RZ, R0 ;  /* 0x000000ffff187224 */ /* 0x000fe200078e0000 */
[----:B------:R-:W-:Y:S01]  /*e380*/  ULDC UR40, c[0x0][0xc3c] ;  /* 0x00030f0000287ab9 */ /* 0x000fe20000000800 */
[----:B------:R-:W-:Y:S02]  /*e390*/  IMAD.MOV.U32 R25, RZ, RZ, RZ ;  /* 0x000000ffff197224 */ /* 0x000fe400078e00ff */
[----:B------:R-:W-:-:S07]  /*e3a0*/  IMAD.MOV.U32 R26, RZ, RZ, RZ ;  /* 0x000000ffff1a7224 */ /* 0x000fce00078e00ff */
.L_x_10778:
[----:B------:R1:W2:Y:S01]  /*e3b0*/  LDL R2, [R1+0xc] ;  /* 0x00000c0001027983 */ /* 0x0002a20000100800 */
[----:B------:R-:W0:Y:S02]  /*e3c0*/  S2R R0, SR_TID.X ;  /* 0x0000000000007919 */ /* 0x000e240000002100 */
[----:B0-----:R-:W-:Y:S01]  /*e3d0*/  LOP3.LUT R0, R0, 0x1f, RZ, 0xc0, !PT ;  /* 0x0000001f00007812 */ /* 0x001fe200078ec0ff */
[----:B------:R-:W-:Y:S03]  /*e3e0*/  BAR.SYNC.DEFER_BLOCKING 0x4, 0x200 ;  /* 0x0108000000007b1d */ /* 0x000fe60000010000 */
[----:B------:R-:W-:Y:S02]  /*e3f0*/  ISETP.NE.AND P0, PT, R0, RZ, PT ;  /* 0x000000ff0000720c */ /* 0x000fe40003f05270 */
[----:B------:R-:W-:-:S11]  /*e400*/  MOV R27, UR40 ;  /* 0x00000028001b7c02 */ /* 0x000fd60008000f00 */
[----:B------:R-:W-:Y:S01]  /*e410*/  @!P0 MOV R0, 0x400 ;  /* 0x0000040000008802 */ /* 0x000fe20000000f00 */
[----:B--2---:R-:W0:Y:S03]  /*e420*/  @!P0 S2R R2, SR_CgaCtaId ;  /* 0x0000000000028919 */ /* 0x004e260000008800 */
[----:B0-----:R-:W-:Y:S01]  /*e430*/  @!P0 LEA R16, R2, R0, 0x18 ;  /* 0x0000000002108211 */ /* 0x001fe200078ec0ff */
[----:B------:R1:W-:Y:S04]  /*e440*/  @!P0 STL [R1+0xc], R2 ;  /* 0x00000c0201008387 */ /* 0x0003e80000100800 */
[----:B------:R1:W-:Y:S01]  /*e450*/  @!P0 STS.128 [R16+0x19cd0], R24 ;  /* 0x019cd01810008388 */ /* 0x0003e20000000c00 */
[----:B------:R-:W-:Y:S06]  /*e460*/  BAR.ARV 0x5, 0x200 ;  /* 0x0148000000007b1d */ /* 0x000fec0000002000 */
.L_x_10771:
[----:B------:R-:W-:Y:S02]  /*e470*/  ULDC UR4, c[0x0][0xc3c] ;  /* 0x00030f0000047ab9 */ /* 0x000fe40000000800 */
[----:B------:R-:W-:-:S06]  /*e480*/  UISETP.GE.AND UP0, UPT, UR40, UR4, UPT ;  /* 0x000000042800728c */ /* 0x000fcc000bf06270 */
[----:B------:R-:W-:-:S13]  /*e490*/  PLOP3.LUT P0, PT, PT, PT, UP0, 0x80, 0x0 ;  /* 0x000000000000781c */ /* 0x000fda0003f0f008 */
[----:B------:R-:W-:Y:S05]  /*e4a0*/  @!P0 BRA `(.L_x_10779) ;  /* 0xffffffb400e88947 */ /* 0x000fea000383ffff */
.L_x_10704:
        /* <DEDUP_REMOVED lines=12> */
.L_x_10840:
[----:B------:R-:W-:Y:S05]  /*e570*/  BSYNC B0 ;  /* 0x0000000000007941 */ /* 0x000fea0003800000 */
.L_x_10780:
[----:B------:R-:W-:-:S03]  /*e580*/  UMOV UR4, 0xffffffff ;  /* 0xffffffff00047882 */ /* 0x000fc60000000000 */
[----:B------:R-:W-:Y:S05]  /*e590*/  BRA.DIV UR4, `(.L_x_10782) ;  /* 0x0000001604ec7947 */ /* 0x000fea000b800000 */
[----:B-1----:R-:W1:Y:S02]  /*e5a0*/  S2R R0, SR_TID.X ;  /* 0x0000000000007919 */ /* 0x002e640000002100 */
[----:B-1----:R-:W-:-:S04]  /*e5b0*/  SHF.R.U32.HI R0, RZ, 0x5, R0 ;  /* 0x00000005ff007819 */ /* 0x002fc80000011600 */
[----:B------:R-:W-:-:S05]  /*e5c0*/  LOP3.LUT R0, R0, 0x3, RZ, 0xc0, !PT ;  /* 0x0000000300007812 */ /* 0x000fca00078ec0ff */
[----:B------:R1:W2:Y:S02]  /*e5d0*/  SHFL.IDX PT, R14, R0, RZ, 0x1f ;  /* 0x00001fff000e7589 */ /* 0x0002a400000e0000 */
.L_x_10843:
[----:B--2---:R-:W-:Y:S01]  /*e5e0*/  ISETP.NE.AND P0, PT, R14, RZ, PT ;  /* 0x000000ff0e00720c */ /* 0x004fe20003f05270 */
[----:B------:R-:W-:-:S12]  /*e5f0*/  BSSY B0, `(.L_x_10783) ;  /* 0x000002c000007945 */ /* 0x000fd80003800000 */
[----:B------:R-:W-:Y:S05]  /*e600*/  @P0 BRA `(.L_x_10784) ;  /* 0x0000000000a80947 */ /* 0x000fea0003800000 */
[----:B------:R-:W-:-:S03]  /*e610*/  UMOV UR4, 0xffffffff ;  /* 0xffffffff00047882 */ /* 0x000fc60000000000 */
[----:B------:R-:W-:Y:S05]  /*e620*/  BRA.DIV UR4, `(.L_x_10785) ;  /* 0x0000001604fc7947 */ /* 0x000fea000b800000 */
[----:B------:R-:W-:-:S13]  /*e630*/  ELECT P6, URZ, PT ;  /* 0x00000000003f782f */ /* 0x000fda00038c0000 */
.L_x_10846:
[----:B------:R-:W-:Y:S05]  /*e640*/  @!P6 BRA `(.L_x_10784) ;  /* 0x000000000098e947 */ /* 0x000fea0003800000 */
[----:B------:R-:W-:-:S06]  /*e650*/  ULOP3.LUT UR4, UR39, 0x2, URZ, 0xfc, !UPT ;  /* 0x0000000227047892 */ /* 0x000fcc000f8efc3f */
[----:B-1----:R-:W-:-:S05]  /*e660*/  IMAD.U32 R0, RZ, RZ, UR4 ;  /* 0x00000004ff007e24 */ /* 0x002fca000f8e00ff */
[----:B------:R-:W-:-:S13]  /*e670*/  ISETP.NE.AND P0, PT, R0, 0x3, PT ;  /* 0x000000030000780c */ /* 0x000fda0003f05270 */
[----:B------:R-:W-:Y:S05]  /*e680*/  @!P0 BRA `(.L_x_10786) ;  /* 0x0000000000048947 */ /* 0x000fea0003800000 */
[----:B------:R-:W-:Y:S01]  /*e690*/  BPT.TRAP 0x1 ;  /* 0x000000040000795c */ /* 0x000fe20000300000 */
.L_x_10786:
[----:B------:R-:W-:Y:S01]  /*e6a0*/  IMAD R5, R18, 0x8, R7 ;  /* 0x0000000812057824 */ /* 0x000fe200078e0207 */
[----:B------:R-:W-:Y:S01]  /*e6b0*/  SHF.L.U32 R0, R28, 0x1f, RZ ;  /* 0x0000001f1c007819 */ /* 0x000fe200000006ff */
[----:B------:R-:W-:-:S03]  /*e6c0*/  VIADD R18, R18, 0x1 ;  /* 0x0000000112127836 */ /* 0x000fc60000000000 */
[----:B------:R-:W1:Y:S02]  /*e6d0*/  SYNCS.PHASECHK.TRANS64.TRYWAIT P1, [R5+URZ+0x19c40], R0 ;  /* 0x019c4000050075a7 */ /* 0x000e64000802017f */
[----:B------:R-:W-:-:S04]  /*e6e0*/  ISETP.NE.AND P2, PT, R18, 0x2, PT ;  /* 0x000000021200780c */ /* 0x000fc80003f45270 */
[----:B------:R-:W-:Y:S01]  /*e6f0*/  SEL R3, RZ, 0x1, P2 ;  /* 0x00000001ff037807 */ /* 0x000fe20001000000 */
[----:B-1----:R-:W-:Y:S08]  /*e700*/  @!P1 BRA `(.L_x_10787) ;  /* 0x0000001400e49947 */ /* 0x002ff00003800000 */
.L_x_10847:
[----:B------:R-:W-:Y:S02]  /*e710*/  SEL R18, R18, RZ, P2 ;  /* 0x000000ff12127207 */ /* 0x000fe40001000000 */
[----:B------:R-:W-:Y:S01]  /*e720*/  LOP3.LUT R2, R28, R3, RZ, 0x3c, !PT ;  /* 0x000000031c027212 */ /* 0x000fe200078e3cff */
[----:B------:R-:W-:Y:S06]  /*e730*/  @!P0 BRA `(.L_x_10788) ;  /* 0x0000000000048947 */ /* 0x000fec0003800000 */
[----:B------:R-:W-:Y:S01]  /*e740*/  BPT.TRAP 0x1 ;  /* 0x000000040000795c */ /* 0x000fe20000300000 */
.L_x_10788:
[----:B------:R-:W-:Y:S01]  /*e750*/  IMAD R3, R18, 0x8, R7 ;  /* 0x0000000812037824 */ /* 0x000fe200078e0207 */
[----:B------:R-:W-:-:S04]  /*e760*/  SHF.L.U32 R2, R2, 0x1f, RZ ;  /* 0x0000001f02027819 */ /* 0x000fc800000006ff */
[----:B------:R-:W2:Y:S02]  /*e770*/  SYNCS.PHASECHK.TRANS64.TRYWAIT P1, [R3+URZ+0x19c40], R2 ;  /* 0x019c4002030075a7 */ /* 0x000ea4000802017f */
[----:B--2---:R-:W-:Y:S05]  /*e780*/  @!P1 BRA `(.L_x_10789) ;  /* 0x0000001400d89947 */ /* 0x004fea0003800000 */
.L_x_10848:
[----:B------:R-:W-:Y:S05]  /*e790*/  @!P0 BRA `(.L_x_10790) ;  /* 0x0000000000048947 */ /* 0x000fea0003800000 */
[----:B------:R-:W-:Y:S01]  /*e7a0*/  BPT.TRAP 0x1 ;  /* 0x000000040000795c */ /* 0x000fe20000300000 */
.L_x_10790:
[----:B------:R-:W3:Y:S02]  /*e7b0*/  SYNCS.PHASECHK.TRANS64.TRYWAIT P1, [R5+URZ+0x19c60], R0 ;  /* 0x019c6000050075a7 */ /* 0x000ee4000802017f */
[----:B---3--:R-:W-:Y:S05]  /*e7c0*/  @!P1 BRA `(.L_x_10791) ;  /* 0x0000001400dc9947 */ /* 0x008fea0003800000 */
.L_x_10849:
[----:B------:R-:W-:Y:S05]  /*e7d0*/  @!P0 BRA `(.L_x_10792) ;  /* 0x0000000000048947 */ /* 0x000fea0003800000 */
[----:B------:R-:W-:Y:S01]  /*e7e0*/  BPT.TRAP 0x1 ;  /* 0x000000040000795c */ /* 0x000fe20000300000 */
.L_x_10792:
[----:B------:R-:W4:Y:S02]  /*e7f0*/  SYNCS.PHASECHK.TRANS64.TRYWAIT P1, [R3+URZ+0x19c60], R2 ;  /* 0x019c6002030075a7 */ /* 0x000f24000802017f */
[----:B----4-:R-:W-:Y:S05]  /*e800*/  @!P1 BRA `(.L_x_10793) ;  /* 0x0000001400e09947 */ /* 0x010fea0003800000 */
.L_x_10850:
[----:B------:R-:W-:Y:S05]  /*e810*/  @!P0 BRA `(.L_x_10794) ;  /* 0x0000000000048947 */ /* 0x000fea0003800000 */
[----:B------:R-:W-:Y:S01]  /*e820*/  BPT.TRAP 0x1 ;  /* 0x000000040000795c */ /* 0x000fe20000300000 */
.L_x_10794:
[----:B------:R-:W0:Y:S02]  /*e830*/  SYNCS.PHASECHK.TRANS64.TRYWAIT P1, [R5+URZ+0x19c80], R0 ;  /* 0x019c8000050075a7 */ /* 0x000e24000802017f */
[----:B0-----:R-:W-:Y:S05]  /*e840*/  @!P1 BRA `(.L_x_10795) ;  /* 0x0000001400e49947 */ /* 0x001fea0003800000 */
.L_x_10851:
[----:B------:R-:W-:Y:S05]  /*e850*/  @!P0 BRA `(.L_x_10796) ;  /* 0x0000000000048947 */ /* 0x000fea0003800000 */
[----:B------:R-:W-:Y:S01]  /*e860*/  BPT.TRAP 0x1 ;  /* 0x000000040000795c */ /* 0x000fe20000300000 */
.L_x_10796:
[----:B------:R0:W0:Y:S02]  /*e870*/  SYNCS.PHASECHK.TRANS64.TRYWAIT P0, [R3+URZ+0x19c80], R2 ;  /* 0x019c8002030075a7 */ /* 0x000024000800017f */
[----:B0-----:R-:W-:Y:S05]  /*e880*/  @!P0 NANOSLEEP.SYNCS 0x989680 ;  /* 0x009896800000895d */ /* 0x001fea0003900000 */
[----:B------:R-:W0:Y:S02]  /*e890*/  @!P0 SYNCS.PHASECHK.TRANS64 P0, [R3+URZ+0x19c80], R2 ;  /* 0x019c8002030085a7 */ /* 0x000e24000800007f */
[----:B0-----:R-:W-:Y:S05]  /*e8a0*/  @!P0 BRA `(.L_x_10796) ;  /* 0xfffffffc00f08947 */ /* 0x001fea000383ffff */
.L_x_10784:
[----:B------:R-:W-:Y:S05]  /*e8b0*/  BSYNC B0 ;  /* 0x0000000000007941 */ /* 0x000fea0003800000 */
.L_x_10783:
[----:B------:R-:W-:Y:S05]  /*e8c0*/  EXIT ;  /* 0x000000000000794d */ /* 0x000fea0003800000 */
.L_x_10661:
[----:B0-----:R-:W-:-:S04]  /*e8d0*/  IMAD.U32 R3, RZ, RZ, UR49 ;  /* 0x00000031ff037e24 */ /* 0x001fc8000f8e00ff */
[----:B------:R0:W1:Y:S03]  /*e8e0*/  SYNCS.PHASECHK.TRANS64.TRYWAIT P1, [R3+URZ+0x19c00], R8 ;  /* 0x019c0008030075a7 */ /* 0x000066000802017f */
[----:B-1----:R-:W-:Y:S05]  /*e8f0*/  @!P1 NANOSLEEP.SYNCS 0x989680 ;  /* 0x009896800000995d */ /* 0x002fea0003900000 */
[----:B------:R-:W1:Y:S02]  /*e900*/  @!P1 SYNCS.PHASECHK.TRANS64 P1, [R3+URZ+0x19c00], R8 ;  /* 0x019c0008030095a7 */ /* 0x000e64000802007f */
[----:B-1----:R-:W-:Y:S05]  /*e910*/  @!P1 BRA `(.L_x_10661) ;  /* 0xfffffffc00ec9947 */ /* 0x002fea000383ffff */
[----:B------:R-:W-:Y:S05]  /*e920*/  BRA `(.L_x_10797) ;  /* 0xffffff2c00a07947 */ /* 0x000fea000383ffff */
.L_x_10665:
[----:B-1----:R1:W2:Y:S02]  /*e930*/  SYNCS.PHASECHK.TRANS64.TRYWAIT P1, [R3+URZ+0x19c30], R4 ;  /* 0x019c3004030075a7 */ /* 0x0022a4000802017f */
[----:B--2---:R-:W-:Y:S05]  /*e940*/  @!P1 NANOSLEEP.SYNCS 0x989680 ;  /* 0x009896800000995d */ /* 0x004fea0003900000 */
[----:B------:R-:W2:Y:S02]  /*e950*/  @!P1 SYNCS.PHASECHK.TRANS64 P1, [R3+URZ+0x19c30], R4 ;  /* 0x019c3004030095a7 */ /* 0x000ea4000802007f */
[----:B--2---:R-:W-:Y:S05]  /*e960*/  @!P1 BRA `(.L_x_10665) ;  /* 0xfffffffc00f09947 */ /* 0x004fea000383ffff */
[----:B------:R-:W-:Y:S05]  /*e970*/  BRA `(.L_x_10664) ;  /* 0xffffff2c00c07947 */ /* 0x000fea000383ffff */
.L_x_10671:
[----:B-1----:R-:W-:-:S04]  /*e980*/  IMAD.U32 R8, RZ, RZ, UR19 ;  /* 0x00000013ff087e24 */ /* 0x002fc8000f8e00ff */
[----:B------:R1:W2:Y:S03]  /*e990*/  SYNCS.PHASECHK.TRANS64.TRYWAIT P1, [R8+URZ+0x19c30], R7 ;  /* 0x019c3007080075a7 */ /* 0x0002a6000802017f */
[----:B--2---:R-:W-:Y:S05]  /*e9a0*/  @!P1 NANOSLEEP.SYNCS 0x989680 ;  /* 0x009896800000995d */ /* 0x004fea0003900000 */
[----:B------:R-:W2:Y:S02]  /*e9b0*/  @!P1 SYNCS.PHASECHK.TRANS64 P1, [R8+URZ+0x19c30], R7 ;  /* 0x019c3007080095a7 */ /* 0x000ea4000802007f */
[----:B--2---:R-:W-:Y:S05]  /*e9c0*/  @!P1 BRA `(.L_x_10671) ;  /* 0xfffffffc00ec9947 */ /* 0x004fea000383ffff */
[----:B------:R-:W-:Y:S05]  /*e9d0*/  BRA `(.L_x_10670) ;  /* 0xffffff5800007947 */ /* 0x000fea000383ffff */
.L_x_10675:
[----:B-1----:R-:W-:-:S04]  /*e9e0*/  IMAD.U32 R8, RZ, RZ, UR11 ;  /* 0x0000000bff087e24 */ /* 0x002fc8000f8e00ff */
[----:B------:R1:W2:Y:S03]  /*e9f0*/  SYNCS.PHASECHK.TRANS64.TRYWAIT P1, [R8+URZ+0x19c50], R7 ;  /* 0x019c5007080075a7 */ /* 0x0002a6000802017f */
[----:B--2---:R-:W-:Y:S05]  /*ea00*/  @!P1 NANOSLEEP.SYNCS 0x989680 ;  /* 0x009896800000995d */ /* 0x004fea0003900000 */
[----:B------:R-:W2:Y:S02]  /*ea10*/  @!P1 SYNCS.PHASECHK.TRANS64 P1, [R8+URZ+0x19c50], R7 ;  /* 0x019c5007080095a7 */ /* 0x000ea4000802007f */
[----:B--2---:R-:W-:Y:S05]  /*ea20*/  @!P1 BRA `(.L_x_10675) ;  /* 0xfffffffc00ec9947 */ /* 0x004fea000383ffff */
[----:B------:R-:W-:Y:S05]  /*ea30*/  BRA `(.L_x_10674) ;  /* 0xffffff5800507947 */ /* 0x000fea000383ffff */
.L_x_10682:
[----:B-1----:R-:W-:-:S04]  /*ea40*/  IMAD.U32 R3, RZ, RZ, UR14 ;  /* 0x0000000eff037e24 */ /* 0x002fc8000f8e00ff */
[----:B------:R1:W2:Y:S03]  /*ea50*/  SYNCS.PHASECHK.TRANS64.TRYWAIT P1, [R3+URZ+0x19c50], R0 ;  /* 0x019c5000030075a7 */ /* 0x0002a6000802017f */
[----:B--2---:R-:W-:Y:S05]  /*ea60*/  @!P1 NANOSLEEP.SYNCS 0x989680 ;  /* 0x009896800000995d */ /* 0x004fea0003900000 */
[----:B------:R-:W2:Y:S02]  /*ea70*/  @!P1 SYNCS.PHASECHK.TRANS64 P1, [R3+URZ+0x19c50], R0 ;  /* 0x019c5000030095a7 */ /* 0x000ea4000802007f */
[----:B--2---:R-:W-:Y:S05]  /*ea80*/  @!P1 BRA `(.L_x_10682) ;  /* 0xfffffffc00ec9947 */ /* 0x004fea000383ffff */
[----:B------:R-:W-:Y:S05]  /*ea90*/  BRA `(.L_x_10681) ;  /* 0xffffff7800a87947 */ /* 0x000fea000383ffff */
.L_x_10719:
[----:B0-----:R-:W0:Y:S01]  /*eaa0*/  S2R R19, SR_TID.X ;  /* 0x0000000000137919 */ /* 0x001e220000002100 */
[----:B------:R-:W-:Y:S02]  /*eab0*/  IMAD.MOV.U32 R12, RZ, RZ, RZ ;  /* 0x000000ffff0c7224 */ /* 0x000fe400078e00ff */
[----:B------:R-:W-:Y:S02]  /*eac0*/  IMAD.MOV.U32 R11, RZ, RZ, 0x1f ;  /* 0x0000001fff0b7424 */ /* 0x000fe400078e00ff */
[----:B------:R-:W-:Y:S01]  /*ead0*/  IMAD.MOV.U32 R15, RZ, RZ, -0x1 ;  /* 0xffffffffff0f7424 */ /* 0x000fe200078e00ff */
[----:B0-----:R-:W-:-:S04]  /*eae0*/  SHF.R.U32.HI R8, RZ, 0x5, R19 ;  /* 0x00000005ff087819 */ /* 0x001fc80000011613 */
[----:B------:R-:W-:-:S04]  /*eaf0*/  LOP3.LUT R8, R8, 0x3, RZ, 0xc0, !PT ;  /* 0x0000000308087812 */ /* 0x000fc800078ec0ff */
[----:B------:R-:W-:-:S07]  /*eb00*/  MOV R13, R8 ;  /* 0x00000008000d7202 */ /* 0x000fce0000000f00 */
[----:B-----5:R-:W-:Y:S05]  /*eb10*/  WARPSYNC.COLLECTIVE R15, `(.L_x_10798) ;  /* 0x000000000f087348 */ /* 0x020fea0003c00000 */
[----:B------:R0:W1:Y:S02]  /*eb20*/  SHFL.IDX P6, R14, R13, R12, R11 ;  /* 0x0000000c0d0e7389 */ /* 0x00006400000c000b */
[----:B01---5:R-:W-:Y:S01]  /*eb30*/  ENDCOLLECTIVE ;  /* 0x000000000000791b */ /* 0x023fe20003800000 */
.L_x_10798:
[----:B------:R-:W-:Y:S05]  /*eb40*/  BRA `(.L_x_10799) ;  /* 0xffffffc0004c7947 */ /* 0x000fea000383ffff */
.L_x_10722:
[----:B0-----:R0:W2:Y:S02]  /*eb50*/  SYNCS.PHASECHK.TRANS64.TRYWAIT P0, [R5+URZ+0x19c80], R21 ;  /* 0x019c8015050075a7 */ /* 0x0010a4000800017f */
[----:B--2---:R-:W-:Y:S05]  /*eb60*/  @!P0 NANOSLEEP.SYNCS 0x989680 ;  /* 0x009896800000895d */ /* 0x004fea0003900000 */
[----:B------:R-:W2:Y:S02]  /*eb70*/  @!P0 SYNCS.PHASECHK.TRANS64 P0, [R5+URZ+0x19c80], R21 ;  /* 0x019c8015050085a7 */ /* 0x000ea4000800007f */
[----:B--2---:R-:W-:Y:S05]  /*eb80*/  @!P0 BRA `(.L_x_10722) ;  /* 0xfffffffc00f08947 */ /* 0x004fea000383ffff */
[----:B------:R-:W-:Y:S05]  /*eb90*/  BRA `(.L_x_10800) ;  /* 0xffffffc000607947 */ /* 0x000fea000383ffff */
.L_x_10723:
        /* <DEDUP_REMOVED lines=8> */
.L_x_10802:
[----:B------:R-:W-:Y:S05]  /*ec20*/  BSYNC B0 ;  /* 0x0000000000007941 */ /* 0x000fea0003800000 */
.L_x_10801:
        /* <DEDUP_REMOVED lines=9> */
.L_x_10803:
[----:B------:R-:W0:Y:S01]  /*ecc0*/  LDC R11, c[0x0][0x2f4] ;  /* 0x0000bd00ff0b7b82 */ /* 0x000e220000000800 */
[----:B------:R-:W-:Y:S02]  /*ecd0*/  IMAD.MOV.U32 R13, RZ, RZ, R9 ;  /* 0x000000ffff0d7224 */ /* 0x000fe400078e0009 */
[----:B------:R-:W-:Y:S02]  /*ece0*/  IMAD.SHL.U32 R15, R7, 0x10, RZ ;  /* 0x00000010070f7824 */ /* 0x000fe400078e00ff */
[----:B------:R-:W-:-:S03]  /*ecf0*/  IMAD.MOV.U32 R6, RZ, RZ, R14 ;  /* 0x000000ffff067224 */ /* 0x000fc600078e000e */
[----:B------:R-:W-:-:S04]  /*ed00*/  LOP3.LUT R15, R15, 0x10, RZ, 0xc0, !PT ;  /* 0x000000100f0f7812 */ /* 0x000fc800078ec0ff */
[C---:B------:R-:W-:Y:S02]  /*ed10*/  IADD3 R6, P1, R15.reuse, R6, RZ ;  /* 0x000000060f067210 */ /* 0x040fe40007f3e0ff */
[----:B------:R-:W-:-:S03]  /*ed20*/  LOP3.LUT R12, R15, 0x20, RZ, 0xfc, !PT ;  /* 0x000000200f0c7812 */ /* 0x000fc600078efcff */
[----:B------:R-:W-:Y:S01]  /*ed30*/  IMAD.X R7, RZ, RZ, R4, P1 ;  /* 0x000000ffff077224 */ /* 0x000fe200008e0604 */
[-C--:B0-----:R-:W-:Y:S01]  /*ed40*/  ISETP.GE.AND P3, PT, R15, R11.reuse, PT ;  /* 0x0000000b0f00720c */ /* 0x081fe20003f66270 */
[----:B------:R-:W-:Y:S01]  /*ed50*/  IMAD.IADD R4, R16, 0x1, R10 ;  /* 0x0000000110047824 */ /* 0x000fe200078e020a */
[----:B------:R-:W-:Y:S01]  /*ed60*/  ISETP.GE.AND P2, PT, R12, R11, PT ;  /* 0x0000000b0c00720c */ /* 0x000fe20003f46270 */
[----:B------:R-:W-:Y:S01]  /*ed70*/  IMAD.MOV.U32 R12, RZ, RZ, 0x1 ;  /* 0x00000001ff0c7424 */ /* 0x000fe200078e00ff */
[----:B------:R-:W-:Y:S02]  /*ed80*/  ISETP.LT.OR P1, PT, R3, 0x1, P3 ;  /* 0x000000010300780c */ /* 0x000fe40001f21670 */
[----:B------:R-:W-:-:S11]  /*ed90*/  LOP3.LUT R15, R15, 0x40, RZ, 0xfc, !PT ;  /* 0x000000400f0f7812 */ /* 0x000fd600078efcff */
[----:B------:R-:W-:Y:S01]  /*eda0*/  @!PT LDS RZ, [RZ] ;  /* 0x00000000fffff984 */ /* 0x000fe20000000800 */
[----:B------:R-:W-:Y:S01]  /*edb0*/  @!PT LDS RZ, [RZ] ;  /* 0x00000000fffff984 */ /* 0x000fe20000000800 */
[----:B------:R-:W-:Y:S01]  /*edc0*/  @!PT LDS RZ, [RZ] ;  /* 0x00000000fffff984 */ /* 0x000fe20000000800 */
[----:B------:R0:W-:Y:S01]  /*edd0*/  LDGSTS.E.BYPASS.LTC128B.128 [R4+0x9000], desc[UR50][R6.64], !P1 ;  /* 0x0900000006047fae */ /* 0x0001e2000c901d72 */
[----:B------:R-:W-:-:S13]  /*ede0*/  ISETP.LT.OR P1, PT, R3, 0x1, P2 ;  /* 0x000000010300780c */ /* 0x000fda0001721670 */
[----:B------:R0:W-:Y:S01]  /*edf0*/  LDGSTS.E.BYPASS.LTC128B.128 [R4+0xa000], desc[UR50][R6.64+0x20], !P1 ;  /* 0x0a00002006047fae */ /* 0x0001e2000c901d72 */
[----:B------:R-:W-:Y:S01]  /*ee00*/  ISETP.GE.AND P1, PT, R15, R11, PT ;  /* 0x0000000b0f00720c */ /* 0x000fe20003f26270 */
[----:B------:R-:W-:Y:S02]  /*ee10*/  IMAD.MOV.U32 R11, RZ, RZ, 0x1e1f ;  /* 0x00001e1fff0b7424 */ /* 0x000fe400078e00ff */
[----:B------:R-:W-:Y:S01]  /*ee20*/  IMAD.MOV.U32 R15, RZ, RZ, -0x1 ;  /* 0xffffffffff0f7424 */ /* 0x000fe200078e00ff */
[----:B------:R-:W-:-:S13]  /*ee30*/  ISETP.LT.OR P4, PT, R3, 0x1, P1 ;  /* 0x000000010300780c */ /* 0x000fda0000f81670 */
[----:B0-----:R-:W-:Y:S05]  /*ee40*/  WARPSYNC.COLLECTIVE R15, `(.L_x_10804) ;  /* 0x000000000f087348 */ /* 0x001fea0003c00000 */
[----:B------:R1:W2:Y:S02]  /*ee50*/  SHFL.IDX P6, R14, R13, R12, R11 ;  /* 0x0000000c0d0e7389 */ /* 0x0002a400000c000b */
[----:B012---:R-:W-:Y:S01]  /*ee60*/  ENDCOLLECTIVE ;  /* 0x000000000000791b */ /* 0x007fe20003800000 */
.L_x_10804:
[----:B------:R-:W-:Y:S01]  /*ee70*/  @!PT LDS RZ, [RZ] ;  /* 0x00000000fffff984 */ /* 0x000fe20000000800 */
[----:B------:R-:W-:Y:S01]  /*ee80*/  @!PT LDS RZ, [RZ] ;  /* 0x00000000fffff984 */ /* 0x000fe20000000800 */
[----:B------:R-:W-:Y:S01]  /*ee90*/  @!PT LDS RZ, [RZ] ;  /* 0x00000000fffff984 */ /* 0x000fe20000000800 */
[----:B------:R0:W-:Y:S01]  /*eea0*/  LDGSTS.E.BYPASS.LTC128B.128 [R4+0xb000], desc[UR50][R6.64+0x40], !P4 ;  /* 0x0b00004006047fae */ /* 0x0001e2000e101d72 */
[----:B------:R-:W-:Y:S02]  /*eeb0*/  ISETP.GE.AND P4, PT, R3, 0x41, PT ;  /* 0x000000410300780c */ /* 0x000fe40003f86270 */
[----:B------:R-:W-:Y:S01]  /*eec0*/  MOV R13, R8 ;  /* 0x00000008000d7202 */ /* 0x000fe20000000f00 */
[----:B------:R-:W-:-:S10]  /*eed0*/  IMAD.MOV.U32 R9, RZ, RZ, R14 ;  /* 0x000000ffff097224 */ /* 0x000fd400078e000e */
[----:B0-----:R-:W-:Y:S05]  /*eee0*/  WARPSYNC.COLLECTIVE R15, `(.L_x_10805) ;  /* 0x000000000f087348 */ /* 0x001fea0003c00000 */
[----:B------:R1:W2:Y:S02]  /*eef0*/  SHFL.IDX P6, R14, R13, R12, R11 ;  /* 0x0000000c0d0e7389 */ /* 0x0002a400000c000b */
[----:B012---:R-:W-:Y:S01]  /*ef00*/  ENDCOLLECTIVE ;  /* 0x000000000000791b */ /* 0x007fe20003800000 */
.L_x_10805:
[----:B------:R-:W-:Y:S01]  /*ef10*/  IMAD.MOV.U32 R6, RZ, RZ, R14 ;  /* 0x000000ffff067224 */ /* 0x000fe200078e000e */
[----:B------:R-:W-:Y:S06]  /*ef20*/  BRA `(.L_x_10806) ;  /* 0xffffffc0004c7947 */ /* 0x000fec000383ffff */
.L_x_10728:
[----:B---3--:R3:W4:Y:S02]  /*ef30*/  SYNCS.PHASECHK.TRANS64.TRYWAIT P1, [R5+URZ+0x19c40], R21 ;  /* 0x019c4015050075a7 */ /* 0x008724000802017f */
[----:B----4-:R-:W-:Y:S05]  /*ef40*/  @!P1 NANOSLEEP.SYNCS 0x989680 ;  /* 0x009896800000995d */ /* 0x010fea0003900000 */
[----:B------:R-:W4:Y:S02]  /*ef50*/  @!P1 SYNCS.PHASECHK.TRANS64 P1, [R5+URZ+0x19c40], R21 ;  /* 0x019c4015050095a7 */ /* 0x000f24000802007f */
[----:B----4-:R-:W-:Y:S05]  /*ef60*/  @!P1 BRA `(.L_x_10728) ;  /* 0xfffffffc00f09947 */ /* 0x010fea000383ffff */
[----:B------:R-:W-:Y:S05]  /*ef70*/  BRA `(.L_x_10807) ;  /* 0xffffffc000bc7947 */ /* 0x000fea000383ffff */
.L_x_10729:
[----:B------:R-:W-:Y:S01]  /*ef80*/  BSSY B0, `(.L_x_10808) ;  /* 0x0000008000007945 */ /* 0x000fe20003800000 */
[----:B------:R-:W-:Y:S02]  /*ef90*/  IMAD.MOV.U32 R13, RZ, RZ, R6 ;  /* 0x000000ffff0d7224 */ /* 0x000fe400078e0006 */
[----:B------:R-:W-:Y:S02]  /*efa0*/  IMAD.MOV.U32 R12, RZ, RZ, RZ ;  /* 0x000000ffff0c7224 */ /* 0x000fe400078e00ff */
[----:B------:R-:W-:Y:S02]  /*efb0*/  IMAD.MOV.U32 R11, RZ, RZ, 0x1e1f ;  /* 0x00001e1fff0b7424 */ /* 0x000fe400078e00ff */
[----:B------:R-:W-:-:S07]  /*efc0*/  IMAD.MOV.U32 R15, RZ, RZ, -0x1 ;  /* 0xffffffffff0f7424 */ /* 0x000fce00078e00ff */
[----:B--23--:R-:W-:Y:S05]  /*efd0*/  WARPSYNC.COLLECTIVE R15, `(.L_x_10809) ;  /* 0x000000000f087348 */ /* 0x00cfea0003c00000 */
[----:B------:R0:W1:Y:S02]  /*efe0*/  SHFL.IDX P6, R14, R13, R12, R11 ;  /* 0x0000000c0d0e7389 */ /* 0x00006400000c000b */
[----:B0123--:R-:W-:Y:S01]  /*eff0*/  ENDCOLLECTIVE ;  /* 0x000000000000791b */ /* 0x00ffe20003800000 */
.L_x_10809:
[----:B------:R-:W-:Y:S05]  /*f000*/  BSYNC B0 ;  /* 0x0000000000007941 */ /* 0x000fea0003800000 */
.L_x_10808:
        /* <DEDUP_REMOVED lines=8> */
.L_x_10810:
[----:B------:R-:W-:Y:S02]  /*f090*/  IMAD.MOV.U32 R13, RZ, RZ, R6 ;  /* 0x000000ffff0d7224 */ /* 0x000fe400078e0006 */
[----:B------:R-:W-:Y:S01]  /*f0a0*/  IMAD.MOV.U32 R12, RZ, RZ, 0x1 ;  /* 0x00000001ff0c7424 */ /* 0x000fe200078e00ff */
[----:B------:R-:W-:-:S07]  /*f0b0*/  MOV R3, R14 ;  /* 0x0000000e00037202 */ /* 0x000fce0000000f00 */
[----:B------:R-:W-:Y:S05]  /*f0c0*/  WARPSYNC.COLLECTIVE R15, `(.L_x_10811) ;  /* 0x000000000f087348 */ /* 0x000fea0003c00000 */
[----:B------:R0:W1:Y:S02]  /*f0d0*/  SHFL.IDX P6, R14, R13, R12, R11 ;  /* 0x0000000c0d0e7389 */ /* 0x00006400000c000b */
[----:B01----:R-:W-:Y:S01]  /*f0e0*/  ENDCOLLECTIVE ;  /* 0x000000000000791b */ /* 0x003fe20003800000 */
.L_x_10811:
        /* <DEDUP_REMOVED lines=14> */
.L_x_10812:
[----:B------:R-:W-:Y:S01]  /*f1d0*/  @!PT LDS RZ, [RZ] ;  /* 0x00000000fffff984 */ /* 0x000fe20000000800 */
[----:B------:R-:W-:Y:S01]  /*f1e0*/  @!PT LDS RZ, [RZ] ;  /* 0x00000000fffff984 */ /* 0x000fe20000000800 */
[----:B------:R-:W-:Y:S01]  /*f1f0*/  @!PT LDS RZ, [RZ] ;  /* 0x00000000fffff984 */ /* 0x000fe20000000800 */
[----:B------:R0:W-:Y:S04]  /*f200*/  @P0 LDGSTS.E.BYPASS.LTC128B.128 [R4+0x14800], desc[UR50][R2.64+0x20], !P3 ;  /* 0x1480002002040fae */ /* 0x0001e8000d901d72 */
[----:B------:R0:W-:Y:S01]  /*f210*/  @P0 LDGSTS.E.BYPASS.LTC128B.128 [R4+0x15800], desc[UR50][R2.64+0x40], !P2 ;  /* 0x1580004002040fae */ /* 0x0001e2000d101d72 */
[----:B------:R-:W-:Y:S01]  /*f220*/  IMAD.MOV.U32 R0, RZ, RZ, R14 ;  /* 0x000000ffff007224 */ /* 0x000fe200078e000e */
[----:B------:R-:W-:Y:S06]  /*f230*/  BRA `(.L_x_10813) ;  /* 0xffffffc000c07947 */ /* 0x000fec000383ffff */
.L_x_10734:
[----:B------:R-:W-:Y:S02]  /*f240*/  IMAD.MOV.U32 R13, RZ, RZ, R4 ;  /* 0x000000ffff0d7224 */ /* 0x000fe400078e0004 */
[----:B------:R-:W-:Y:S02]  /*f250*/  IMAD.MOV.U32 R12, RZ, RZ, RZ ;  /* 0x000000ffff0c7224 */ /* 0x000fe400078e00ff */
[----:B------:R-:W-:Y:S02]  /*f260*/  IMAD.MOV.U32 R11, RZ, RZ, 0x1e1f ;  /* 0x00001e1fff0b7424 */ /* 0x000fe400078e00ff */
[----:B------:R-:W-:Y:S02]  /*f270*/  IMAD.MOV.U32 R15, RZ, RZ, -0x1 ;  /* 0xffffffffff0f7424 */ /* 0x000fe400078e00ff */
[----:B------:R-:W-:Y:S02]  /*f280*/  IMAD R25, R25, 0xc0, R17 ;  /* 0x000000c019197824 */ /* 0x000fe400078e0211 */
[----:B------:R-:W-:-:S07]  /*f290*/  IMAD R0, R8, UR41, RZ ;  /* 0x0000002908007c24 */ /* 0x000fce000f8e02ff */
[----:B-----5:R-:W-:Y:S05]  /*f2a0*/  WARPSYNC.COLLECTIVE R15, `(.L_x_10814) ;  /* 0x000000000f087348 */ /* 0x020fea0003c00000 */
[----:B------:R0:W1:Y:S02]  /*f2b0*/  SHFL.IDX P6, R14, R13, R12, R11 ;  /* 0x0000000c0d0e7389 */ /* 0x00006400000c000b */
[----:B01---5:R-:W-:Y:S01]  /*f2c0*/  ENDCOLLECTIVE ;  /* 0x000000000000791b */ /* 0x023fe20003800000 */
.L_x_10814:
[----:B------:R-:W-:Y:S01]  /*f2d0*/  ISETP.GE.AND P1, PT, R25, R0, PT ;  /* 0x000000001900720c */ /* 0x000fe20003f26270 */
[----:B------:R-:W-:Y:S01]  /*f2e0*/  IMAD.MOV.U32 R13, RZ, RZ, R5 ;  /* 0x000000ffff0d7224 */ /* 0x000fe200078e0005 */
[----:B------:R-:W-:-:S11]  /*f2f0*/  MOV R2, R14 ;  /* 0x0000000e00027202 */ /* 0x000fd60000000f00 */
[----:B------:R-:W-:Y:S05]  /*f300*/  WARPSYNC.COLLECTIVE R15, `(.L_x_10815) ;  /* 0x000000000f087348 */ /* 0x000fea0003c00000 */
[----:B------:R0:W1:Y:S02]  /*f310*/  SHFL.IDX P6, R14, R13, R12, R11 ;  /* 0x0000000c0d0e7389 */ /* 0x00006400000c000b */
[----:B01----:R-:W-:Y:S01]  /*f320*/  ENDCOLLECTIVE ;  /* 0x000000000000791b */ /* 0x003fe20003800000 */
.L_x_10815:
[----:B------:R-:W-:Y:S02]  /*f330*/  IMAD.MOV.U32 R13, RZ, RZ, R4 ;  /* 0x000000ffff0d7224 */ /* 0x000fe400078e0004 */
[----:B------:R-:W-:Y:S02]  /*f340*/  IMAD.MOV.U32 R12, RZ, RZ, 0x1 ;  /* 0x00000001ff0c7424 */ /* 0x000fe400078e00ff */
[----:B------:R-:W-:-:S07]  /*f350*/  IMAD.MOV.U32 R3, RZ, RZ, R14 ;  /* 0x000000ffff037224 */ /* 0x000fce00078e000e */
[----:B------:R-:W-:Y:S05]  /*f360*/  WARPSYNC.COLLECTIVE R15, `(.L_x_10816) ;  /* 0x000000000f087348 */ /* 0x000fea0003c00000 */
[----:B------:R0:W1:Y:S02]  /*f370*/  SHFL.IDX P6, R14, R13, R12, R11 ;  /* 0x0000000c0d0e7389 */ /* 0x00006400000c000b */
[----:B01----:R-:W-:Y:S01]  /*f380*/  ENDCOLLECTIVE ;  /* 0x000000000000791b */ /* 0x003fe20003800000 */
.L_x_10816:
        /* <DEDUP_REMOVED lines=10> */
.L_x_10817:
[----:B------:R-:W-:Y:S01]  /*f430*/  @!PT LDS RZ, [RZ] ;  /* 0x00000000fffff984 */ /* 0x000fe20000000800 */
[----:B------:R-:W-:Y:S01]  /*f440*/  @!PT LDS RZ, [RZ] ;  /* 0x00000000fffff984 */ /* 0x000fe20000000800 */
[----:B------:R-:W-:Y:S01]  /*f450*/  @!PT LDS RZ, [RZ] ;  /* 0x00000000fffff984 */ /* 0x000fe20000000800 */
[----:B------:R0:W-:Y:S04]  /*f460*/  @!P1 LDGSTS.E.BYPASS.LTC128B.128 [R9+0xf000], desc[UR50][R2.64], !P3 ;  /* 0x0f00000002099fae */ /* 0x0001e8000d901d72 */
[----:B------:R0:W-:Y:S04]  /*f470*/  @!P1 LDGSTS.E.BYPASS.LTC128B.128 [R9+0x10800], desc[UR50][R2.64+0x20], !P2 ;  /* 0x1080002002099fae */ /* 0x0001e8000d101d72 */
[----:B------:R0:W-:Y:S01]  /*f480*/  @!P1 LDGSTS.E.BYPASS.LTC128B.128 [R9+0x12000], desc[UR50][R2.64+0x40], !P0 ;  /* 0x1200004002099fae */ /* 0x0001e2000c101d72 */
[----:B------:R-:W-:Y:S01]  /*f490*/  MOV R13, R6 ;  /* 0x00000006000d7202 */ /* 0x000fe20000000f00 */
[----:B------:R-:W-:-:S02]  /*f4a0*/  IMAD.MOV.U32 R12, RZ, RZ, RZ ;  /* 0x000000ffff0c7224 */ /* 0x000fc400078e00ff */
[----:B------:R-:W-:-:S07]  /*f4b0*/  IMAD.MOV.U32 R5, RZ, RZ, R14 ;  /* 0x000000ffff057224 */ /* 0x000fce00078e000e */
[----:B0-----:R-:W-:Y:S05]  /*f4c0*/  WARPSYNC.COLLECTIVE R15, `(.L_x_10818) ;  /* 0x000000000f087348 */ /* 0x001fea0003c00000 */
[----:B------:R1:W2:Y:S02]  /*f4d0*/  SHFL.IDX P6, R14, R13, R12, R11 ;  /* 0x0000000c0d0e7389 */ /* 0x0002a400000c000b */
[----:B012---:R-:W-:Y:S01]  /*f4e0*/  ENDCOLLECTIVE ;  /* 0x000000000000791b */ /* 0x007fe20003800000 */
.L_x_10818:
[----:B------:R-:W-:-:S05]  /*f4f0*/  VIADD R3, R25, 0x40 ;  /* 0x0000004019037836 */ /* 0x000fca0000000000 */
[----:B------:R-:W-:Y:S01]  /*f500*/  ISETP.GE.AND P1, PT, R3, R0, PT ;  /* 0x000000000300720c */ /* 0x000fe20003f26270 */
[----:B------:R-:W-:-:S12]  /*f510*/  IMAD.MOV.U32 R13, RZ, RZ, R7 ;  /* 0x000000ffff0d7224 */ /* 0x000fd800078e0007 */
[----:B------:R-:W-:Y:S01]  /*f520*/  @!P1 IADD3 R2, P4, R10, R5, RZ ;  /* 0x000000050a029210 */ /* 0x000fe20007f9e0ff */
[----:B------:R-:W-:-:S12]  /*f530*/  IMAD.MOV.U32 R6, RZ, RZ, R14 ;  /* 0x000000ffff067224 */ /* 0x000fd800078e000e */
[----:B------:R-:W-:Y:S05]  /*f540*/  WARPSYNC.COLLECTIVE R15, `(.L_x_10819) ;  /* 0x000000000f087348 */ /* 0x000fea0003c00000 */
[----:B------:R0:W1:Y:S02]  /*f550*/  SHFL.IDX P6, R14, R13, R12, R11 ;  /* 0x0000000c0d0e7389 */ /* 0x00006400000c000b */
[----:B01----:R-:W-:Y:S01]  /*f560*/  ENDCOLLECTIVE ;  /* 0x000000000000791b */ /* 0x003fe20003800000 */
.L_x_10819:
[----:B------:R-:W-:-:S05]  /*f570*/  @!P1 IMAD.X R3, RZ, RZ, R4, P4 ;  /* 0x000000ffff039224 */ /* 0x000fca00020e0604 */
        /* <DEDUP_REMOVED lines=8> */
.L_x_10739:
[----:B-1----:R1:W2:Y:S02]  /*f600*/  SYNCS.PHASECHK.TRANS64.TRYWAIT P0, [R16+URZ+0x19c20], R0 ;  /* 0x019c2000100075a7 */ /* 0x0022a4000800017f */
[----:B--2---:R-:W-:Y:S05]  /*f610*/  @!P0 NANOSLEEP.SYNCS 0x989680 ;  /* 0x009896800000895d */ /* 0x004fea0003900000 */
[----:B------:R-:W2:Y:S02]  /*f620*/  @!P0 SYNCS.PHASECHK.TRANS64 P0, [R16+URZ+0x19c20], R0 ;  /* 0x019c2000100085a7 */ /* 0x000ea4000800007f */
[----:B--2---:R-:W-:Y:S05]  /*f630*/  @!P0 BRA `(.L_x_10739) ;  /* 0xfffffffc00f08947 */ /* 0x004fea000383ffff */
[----:B------:R-:W-:Y:S05]  /*f640*/  BRA `(.L_x_10821) ;  /* 0xffffffc800d47947 */ /* 0x000fea000383ffff */
.L_x_10743:
[----:B0-----:R0:W1:Y:S02]  /*f650*/  SYNCS.PHASECHK.TRANS64.TRYWAIT P0, [R0+URZ+0x19c80], R10 ;  /* 0x019c800a000075a7 */ /* 0x001064000800017f */
[----:B-1----:R-:W-:Y:S05]  /*f660*/  @!P0 NANOSLEEP.SYNCS 0x989680 ;  /* 0x009896800000895d */ /* 0x002fea0003900000 */
[----:B------:R-:W1:Y:S02]  /*f670*/  @!P0 SYNCS.PHASECHK.TRANS64 P0, [R0+URZ+0x19c80], R10 ;  /* 0x019c800a000085a7 */ /* 0x000e64000800007f */
[----:B-1----:R-:W-:Y:S05]  /*f680*/  @!P0 BRA `(.L_x_10743) ;  /* 0xfffffffc00f08947 */ /* 0x002fea000383ffff */
[----:B------:R-:W-:Y:S05]  /*f690*/  BRA `(.L_x_10822) ;  /* 0xffffffcc00a07947 */ /* 0x000fea000383ffff */
.L_x_10744:
        /* <DEDUP_REMOVED lines=8> */
.L_x_10824:
[----:B------:R-:W-:Y:S05]  /*f720*/  BSYNC B0 ;  /* 0x0000000000007941 */ /* 0x000fea0003800000 */
.L_x_10823:
        /* <DEDUP_REMOVED lines=9> */
.L_x_10825:
[----:B------:R-:W-:Y:S02]  /*f7c0*/  IMAD.MOV.U32 R13, RZ, RZ, R21 ;  /* 0x000000ffff0d7224 */ /* 0x000fe400078e0015 */
[----:B------:R-:W-:Y:S02]  /*f7d0*/  IMAD.MOV.U32 R12, RZ, RZ, 0x1 ;  /* 0x00000001ff0c7424 */ /* 0x000fe400078e00ff */
[----:B------:R-:W-:-:S07]  /*f7e0*/  IMAD.MOV.U32 R2, RZ, RZ, R14 ;  /* 0x000000ffff027224 */ /* 0x000fce00078e000e */
[----:B------:R-:W-:Y:S05]  /*f7f0*/  WARPSYNC.COLLECTIVE R15, `(.L_x_10826) ;  /* 0x000000000f087348 */ /* 0x000fea0003c00000 */
[----:B------:R0:W1:Y:S02]  /*f800*/  SHFL.IDX P6, R14, R13, R12, R11 ;  /* 0x0000000c0d0e7389 */ /* 0x00006400000c000b */
[----:B01----:R-:W-:Y:S01]  /*f810*/  ENDCOLLECTIVE ;  /* 0x000000000000791b */ /* 0x003fe20003800000 */
.L_x_10826:
        /* <DEDUP_REMOVED lines=13> */
.L_x_10827:
[----:B------:R-:W-:Y:S01]  /*f8f0*/  IMAD.MOV.U32 R2, RZ, RZ, R14 ;  /* 0x000000ffff027224 */ /* 0x000fe200078e000e */
[----:B------:R-:W-:Y:S06]  /*f900*/  BRA `(.L_x_10828) ;  /* 0xffffffcc00b47947 */ /* 0x000fec000383ffff */
.L_x_10749:
[----:B---3--:R3:W4:Y:S02]  /*f910*/  SYNCS.PHASECHK.TRANS64.TRYWAIT P0, [R0+URZ+0x19c40], R10 ;  /* 0x019c400a000075a7 */ /* 0x008724000800017f */
[----:B----4-:R-:W-:Y:S05]  /*f920*/  @!P0 NANOSLEEP.SYNCS 0x989680 ;  /* 0x009896800000895d */ /* 0x010fea0003900000 */
[----:B------:R-:W4:Y:S02]  /*f930*/  @!P0 SYNCS.PHASECHK.TRANS64 P0, [R0+URZ+0x19c40], R10 ;  /* 0x019c400a000085a7 */ /* 0x000f24000800007f */
[----:B----4-:R-:W-:Y:S05]  /*f940*/  @!P0 BRA `(.L_x_10749) ;  /* 0xfffffffc00f08947 */ /* 0x010fea000383ffff */
[----:B------:R-:W-:Y:S05]  /*f950*/  BRA `(.L_x_10829) ;  /* 0xffffffd0000c7947 */ /* 0x000fea000383ffff */
.L_x_10750:
[----:B------:R-:W-:Y:S01]  /*f960*/  BSSY B0, `(.L_x_10830) ;  /* 0x0000008000007945 */ /* 0x000fe20003800000 */
[----:B------:R-:W-:Y:S01]  /*f970*/  MOV R13, R8 ;  /* 0x00000008000d7202 */ /* 0x000fe20000000f00 */
[----:B------:R-:W-:Y:S02]  /*f980*/  IMAD.MOV.U32 R12, RZ, RZ, RZ ;  /* 0x000000ffff0c7224 */ /* 0x000fe400078e00ff */
[----:B------:R-:W-:Y:S02]  /*f990*/  IMAD.MOV.U32 R11, RZ, RZ, 0x1e1f ;  /* 0x00001e1fff0b7424 */ /* 0x000fe400078e00ff */
[----:B------:R-:W-:-:S07]  /*f9a0*/  IMAD.MOV.U32 R15, RZ, RZ, -0x1 ;  /* 0xffffffffff0f7424 */ /* 0x000fce00078e00ff */
[----:B0-23--:R-:W-:Y:S05]  /*f9b0*/  WARPSYNC.COLLECTIVE R15, `(.L_x_10831) ;  /* 0x000000000f087348 */ /* 0x00dfea0003c00000 */
[----:B------:R1:W4:Y:S02]  /*f9c0*/  SHFL.IDX P6, R14, R13, R12, R11 ;  /* 0x0000000c0d0e7389 */ /* 0x00032400000c000b */
[----:B01234-:R-:W-:Y:S01]  /*f9d0*/  ENDCOLLECTIVE ;  /* 0x000000000000791b */ /* 0x01ffe20003800000 */
.L_x_10831:
[----:B------:R-:W-:Y:S05]  /*f9e0*/  BSYNC B0 ;  /* 0x0000000000007941 */ /* 0x000fea0003800000 */
.L_x_10830:
        /* <DEDUP_REMOVED lines=8> */
.L_x_10832:
[----:B------:R-:W-:Y:S01]  /*fa70*/  MOV R13, R8 ;  /* 0x00000008000d7202 */ /* 0x000fe20000000f00 */
[----:B------:R-:W-:Y:S02]  /*fa80*/  IMAD.MOV.U32 R12, RZ, RZ, 0x1 ;  /* 0x00000001ff0c7424 */ /* 0x000fe400078e00ff */
[----:B------:R-:W-:-:S07]  /*fa90*/  IMAD.MOV.U32 R2, RZ, RZ, R14 ;  /* 0x000000ffff027224 */ /* 0x000fce00078e000e */
[----:B------:R-:W-:Y:S05]  /*faa0*/  WARPSYNC.COLLECTIVE R15, `(.L_x_10833) ;  /* 0x000000000f087348 */ /* 0x000fea0003c00000 */
[----:B------:R0:W1:Y:S02]  /*fab0*/  SHFL.IDX P6, R14, R13, R12, R11 ;  /* 0x0000000c0d0e7389 */ /* 0x00006400000c000b */
[----:B01----:R-:W-:Y:S01]  /*fac0*/  ENDCOLLECTIVE ;  /* 0x000000000000791b */ /* 0x003fe20003800000 */
.L_x_10833:
        /* <DEDUP_REMOVED lines=13> */
.L_x_10834:
[----:B------:R-:W-:Y:S01]  /*fba0*/  IMAD.MOV.U32 R2, RZ, RZ, R14 ;  /* 0x000000ffff027224 */ /* 0x000fe200078e000e */
[----:B------:R-:W-:Y:S06]  /*fbb0*/  BRA `(.L_x_10835) ;  /* 0xffffffd000187947 */ /* 0x000fec000383ffff */
.L_x_10755:
[----:B0-----:R0:W2:Y:S02]  /*fbc0*/  SYNCS.PHASECHK.TRANS64.TRYWAIT P2, [R2+URZ+0x19c70], R0 ;  /* 0x019c7000020075a7 */ /* 0x0010a4000804017f */
[----:B--2---:R-:W-:Y:S05]  /*fbd0*/  @!P2 NANOSLEEP.SYNCS 0x989680 ;  /* 0x009896800000a95d */ /* 0x004fea0003900000 */
[----:B------:R-:W2:Y:S02]  /*fbe0*/  @!P2 SYNCS.PHASECHK.TRANS64 P2, [R2+URZ+0x19c70], R0 ;  /* 0x019c70000200a5a7 */ /* 0x000ea4000804007f */
[----:B--2---:R-:W-:Y:S05]  /*fbf0*/  @!P2 BRA `(.L_x_10755) ;  /* 0xfffffffc00f0a947 */ /* 0x004fea000383ffff */
[----:B------:R-:W-:Y:S05]  /*fc00*/  BRA `(.L_x_10836) ;  /* 0xffffffd000847947 */ /* 0x000fea000383ffff */
.L_x_10757:
[----:B0-----:R0:W2:Y:S02]  /*fc10*/  SYNCS.PHASECHK.TRANS64.TRYWAIT P2, [R2+URZ+0x19c60], R3 ;  /* 0x019c6003020075a7 */ /* 0x0010a4000804017f */
[----:B--2---:R-:W-:Y:S05]  /*fc20*/  @!P2 NANOSLEEP.SYNCS 0x989680 ;  /* 0x009896800000a95d */ /* 0x004fea0003900000 */
[----:B------:R-:W2:Y:S02]  /*fc30*/  @!P2 SYNCS.PHASECHK.TRANS64 P2, [R2+URZ+0x19c60], R3 ;  /* 0x019c60030200a5a7 */ /* 0x000ea4000804007f */
[----:B--2---:R-:W-:Y:S05]  /*fc40*/  @!P2 BRA `(.L_x_10757) ;  /* 0xfffffffc00f0a947 */ /* 0x004fea000383ffff */
[----:B------:R-:W-:Y:S05]  /*fc50*/  BRA `(.L_x_10837) ;  /* 0xffffffd000947947 */ /* 0x000fea000383ffff */
.L_x_10765:
[----:B0-----:R0:W1:Y:S02]  /*fc60*/  SYNCS.PHASECHK.TRANS64.TRYWAIT P1, [R0+URZ+0x19c70], R3 ;  /* 0x019c7003000075a7 */ /* 0x001064000802017f */
[----:B-1----:R-:W-:Y:S05]  /*fc70*/  @!P1 NANOSLEEP.SYNCS 0x989680 ;  /* 0x009896800000995d */ /* 0x002fea0003900000 */
[----:B------:R-:W1:Y:S02]  /*fc80*/  @!P1 SYNCS.PHASECHK.TRANS64 P1, [R0+URZ+0x19c70], R3 ;  /* 0x019c7003000095a7 */ /* 0x000e64000802007f */
[----:B-1----:R-:W-:Y:S05]  /*fc90*/  @!P1 BRA `(.L_x_10765) ;  /* 0xfffffffc00f09947 */ /* 0x002fea000383ffff */
[----:B------:R-:W-:Y:S05]  /*fca0*/  BRA `(.L_x_10838) ;  /* 0xffffffd800307947 */ /* 0x000fea000383ffff */
.L_x_10767:
[----:B0-----:R0:W1:Y:S02]  /*fcb0*/  SYNCS.PHASECHK.TRANS64.TRYWAIT P1, [R0+URZ+0x19c60], R3 ;  /* 0x019c6003000075a7 */ /* 0x001064000802017f */
[----:B-1----:R-:W-:Y:S05]  /*fcc0*/  @!P1 NANOSLEEP.SYNCS 0x989680 ;  /* 0x009896800000995d */ /* 0x002fea0003900000 */
[----:B------:R-:W1:Y:S02]  /*fcd0*/  @!P1 SYNCS.PHASECHK.TRANS64 P1, [R0+URZ+0x19c60], R3 ;  /* 0x019c6003000095a7 */ /* 0x000e64000802007f */
[----:B-1----:R-:W-:Y:S05]  /*fce0*/  @!P1 BRA `(.L_x_10767) ;  /* 0xfffffffc00f09947 */ /* 0x002fea000383ffff */
[----:B------:R-:W-:Y:S05]  /*fcf0*/  BRA `(.L_x_10839) ;  /* 0xffffffd8003c7947 */ /* 0x000fea000383ffff */
.L_x_10781:
[----:B-1----:R1:W2:Y:S02]  /*fd00*/  SYNCS.PHASECHK.TRANS64.TRYWAIT P0, [R7+URZ+0x19c20], R0 ;  /* 0x019c2000070075a7 */ /* 0x0022a4000800017f */
[----:B--2---:R-:W-:Y:S05]  /*fd10*/  @!P0 NANOSLEEP.SYNCS 0x989680 ;  /* 0x009896800000895d */ /* 0x004fea0003900000 */
[----:B------:R-:W2:Y:S02]  /*fd20*/  @!P0 SYNCS.PHASECHK.TRANS64 P0, [R7+URZ+0x19c20], R0 ;  /* 0x019c2000070085a7 */ /* 0x000ea4000800007f */
[----:B--2---:R-:W-:Y:S05]  /*fd30*/  @!P0 BRA `(.L_x_10781) ;  /* 0xfffffffc00f08947 */ /* 0x004fea000383ffff */
[----:B------:R-:W-:Y:S05]  /*fd40*/  BRA `(.L_x_10840) ;  /* 0xffffffe800087947 */ /* 0x000fea000383ffff */
.L_x_10782:
[----:B------:R-:W2:Y:S01]  /*fd50*/  S2R R2, SR_TID.X ;  /* 0x0000000000027919 */ /* 0x000ea20000002100 */
[----:B------:R-:W-:Y:S01]  /*fd60*/  BSSY B0, `(.L_x_10841) ;  /* 0x000000a000007945 */ /* 0x000fe20003800000 */
[----:B------:R-:W-:Y:S02]  /*fd70*/  IMAD.MOV.U32 R12, RZ, RZ, RZ ;  /* 0x000000ffff0c7224 */ /* 0x000fe400078e00ff */
[----:B0-----:R-:W-:Y:S02]  /*fd80*/  IMAD.MOV.U32 R11, RZ, RZ, 0x1f ;  /* 0x0000001fff0b7424 */ /* 0x001fe400078e00ff */
[----:B------:R-:W-:Y:S01]  /*fd90*/  IMAD.MOV.U32 R15, RZ, RZ, -0x1 ;  /* 0xffffffffff0f7424 */ /* 0x000fe200078e00ff */
[----:B--2---:R-:W-:-:S04]  /*fda0*/  SHF.R.U32.HI R2, RZ, 0x5, R2 ;  /* 0x00000005ff027819 */ /* 0x004fc80000011602 */
[----:B------:R-:W-:-:S05]  /*fdb0*/  LOP3.LUT R2, R2, 0x3, RZ, 0xc0, !PT ;  /* 0x0000000302027812 */ /* 0x000fca00078ec0ff */
[----:B------:R-:W-:-:S07]  /*fdc0*/  IMAD.MOV.U32 R13, RZ, RZ, R2 ;  /* 0x000000ffff0d7224 */ /* 0x000fce00078e0002 */
[----:B-1---5:R-:W-:Y:S05]  /*fdd0*/  WARPSYNC.COLLECTIVE R15, `(.L_x_10842) ;  /* 0x000000000f087348 */ /* 0x022fea0003c00000 */
[----:B------:R0:W2:Y:S02]  /*fde0*/  SHFL.IDX P6, R14, R13, R12, R11 ;  /* 0x0000000c0d0e7389 */ /* 0x0000a400000c000b */
[----:B012--5:R-:W-:Y:S01]  /*fdf0*/  ENDCOLLECTIVE ;  /* 0x000000000000791b */ /* 0x027fe20003800000 */
.L_x_10842:
[----:B------:R-:W-:Y:S05]  /*fe00*/  BSYNC B0 ;  /* 0x0000000000007941 */ /* 0x000fea0003800000 */
.L_x_10841:
[----:B------:R-:W-:Y:S05]  /*fe10*/  BRA `(.L_x_10843) ;  /* 0xffffffe400f07947 */ /* 0x000fea000383ffff */
.L_x_10785:
[----:B------:R-:W-:Y:S01]  /*fe20*/  BSSY B1, `(.L_x_10844) ;  /* 0x0000006000017945 */ /* 0x000fe20003800000 */
[----:B------:R-:W-:-:S07]  /*fe30*/  IMAD.MOV.U32 R15, RZ, RZ, -0x1 ;  /* 0xffffffffff0f7424 */ /* 0x000fce00078e00ff */
[----:B01---5:R-:W-:Y:S05]  /*fe40*/  WARPSYNC.COLLECTIVE R15, `(.L_x_10845) ;  /* 0x000000000f0c7348 */ /* 0x023fea0003c00000 */
[----:B------:R-:W-:Y:S02]  /*fe50*/  ELECT P6, UR62, PT ;  /* 0x00000000003e782f */ /* 0x000fe400038c0000 */
[----:B------:R-:W-:Y:S01]  /*fe60*/  MOV R14, UR62 ;  /* 0x0000003e000e7c02 */ /* 0x000fe20008000f00 */
[----:B01---5:R-:W-:Y:S10]  /*fe70*/  ENDCOLLECTIVE ;  /* 0x000000000000791b */ /* 0x023ff40003800000 */
.L_x_10845:
[----:B------:R-:W-:Y:S05]  /*fe80*/  BSYNC B1 ;  /* 0x0000000000017941 */ /* 0x000fea0003800000 */
.L_x_10844:
[----:B------:R-:W-:Y:S05]  /*fe90*/  BRA `(.L_x_10846) ;  /* 0xffffffe400e87947 */ /* 0x000fea000383ffff */
.L_x_10787:
[----:B-1----:R1:W2:Y:S02]  /*fea0*/  SYNCS.PHASECHK.TRANS64.TRYWAIT P1, [R5+URZ+0x19c40], R0 ;  /* 0x019c4000050075a7 */ /* 0x0022a4000802017f */
[----:B--2---:R-:W-:Y:S05]  /*feb0*/  @!P1 NANOSLEEP.SYNCS 0x989680 ;  /* 0x009896800000995d */ /* 0x004fea0003900000 */
[----:B------:R-:W2:Y:S02]  /*fec0*/  @!P1 SYNCS.PHASECHK.TRANS64 P1, [R5+URZ+0x19c40], R0 ;  /* 0x019c4000050095a7 */ /* 0x000ea4000802007f */
[----:B--2---:R-:W-:Y:S05]  /*fed0*/  @!P1 BRA `(.L_x_10787) ;  /* 0xfffffffc00f09947 */ /* 0x004fea000383ffff */
[----:B------:R-:W-:Y:S05]  /*fee0*/  BRA `(.L_x_10847) ;  /* 0xffffffe800087947 */ /* 0x000fea000383ffff */
.L_x_10789:
[----:B--2---:R2:W3:Y:S02]  /*fef0*/  SYNCS.PHASECHK.TRANS64.TRYWAIT P1, [R3+URZ+0x19c40], R2 ;  /* 0x019c4002030075a7 */ /* 0x0044e4000802017f */
[----:B---3--:R-:W-:Y:S05]  /*ff00*/  @!P1 NANOSLEEP.SYNCS 0x989680 ;  /* 0x009896800000995d */ /* 0x008fea0003900000 */
[----:B------:R-:W3:Y:S02]  /*ff10*/  @!P1 SYNCS.PHASECHK.TRANS64 P1, [R3+URZ+0x19c40], R2 ;  /* 0x019c4002030095a7 */ /* 0x000ee4000802007f */
[----:B---3--:R-:W-:Y:S05]  /*ff20*/  @!P1 BRA `(.L_x_10789) ;  /* 0xfffffffc00f09947 */ /* 0x008fea000383ffff */
[----:B------:R-:W-:Y:S05]  /*ff30*/  BRA `(.L_x_10848) ;  /* 0xffffffe800147947 */ /* 0x000fea000383ffff */
.L_x_10791:
[----:B---3--:R3:W4:Y:S02]  /*ff40*/  SYNCS.PHASECHK.TRANS64.TRYWAIT P1, [R5+URZ+0x19c60], R0 ;  /* 0x019c6000050075a7 */ /* 0x008724000802017f */
[----:B----4-:R-:W-:Y:S05]  /*ff50*/  @!P1 NANOSLEEP.SYNCS 0x989680 ;  /* 0x009896800000995d */ /* 0x010fea0003900000 */
[----:B------:R-:W4:Y:S02]  /*ff60*/  @!P1 SYNCS.PHASECHK.TRANS64 P1, [R5+URZ+0x19c60], R0 ;  /* 0x019c6000050095a7 */ /* 0x000f24000802007f */
[----:B----4-:R-:W-:Y:S05]  /*ff70*/  @!P1 BRA `(.L_x_10791) ;  /* 0xfffffffc00f09947 */ /* 0x010fea000383ffff */
[----:B------:R-:W-:Y:S05]  /*ff80*/  BRA `(.L_x_10849) ;  /* 0xffffffe800107947 */ /* 0x000fea000383ffff */
.L_x_10793:
[----:B----4-:R4:W0:Y:S02]  /*ff90*/  SYNCS.PHASECHK.TRANS64.TRYWAIT P1, [R3+URZ+0x19c60], R2 ;  /* 0x019c6002030075a7 */ /* 0x010824000802017f */
[----:B0-----:R-:W-:Y:S05]  /*ffa0*/  @!P1 NANOSLEEP.SYNCS 0x989680 ;  /* 0x009896800000995d */ /* 0x001fea0003900000 */
[----:B------:R-:W0:Y:S02]  /*ffb0*/  @!P1 SYNCS.PHASECHK.TRANS64 P1, [R3+URZ+0x19c60], R2 ;  /* 0x019c6002030095a7 */ /* 0x000e24000802007f */
[----:B0-----:R-:W-:Y:S05]  /*ffc0*/  @!P1 BRA `(.L_x_10793) ;  /* 0xfffffffc00f09947 */ /* 0x001fea000383ffff */
[----:B------:R-:W-:Y:S05]  /*ffd0*/  BRA `(.L_x_10850) ;  /* 0xffffffe8000c7947 */ /* 0x000fea000383ffff */
.L_x_10795:
[----:B------:R0:W0:Y:S02]  /*ffe0*/  SYNCS.PHASECHK.TRANS64.TRYWAIT P1, [R5+URZ+0x19c80], R0 ;  /* 0x019c8000050075a7 */ /* 0x000024000802017f */
[----:B0-----:R-:W-:Y:S05]  /*fff0*/  @!P1 NANOSLEEP.SYNCS 0x989680 ;  /* 0x009896800000995d */ /* 0x001fea0003900000 */
[----:B------:R-:W0:Y:S02]  /*10000*/  @!P1 SYNCS.PHASECHK.TRANS64 P1, [R5+URZ+0x19c80], R0 ;  /* 0x019c8000050095a7 */ /* 0x000e24000802007f */
[----:B0-----:R-:W-:Y:S05]  /*10010*/  @!P1 BRA `(.L_x_10795) ;  /* 0xfffffffc00f09947 */ /* 0x001fea000383ffff */
[----:B------:R-:W-:Y:S05]  /*10020*/  BRA `(.L_x_10851) ;  /* 0xffffffe800087947 */ /* 0x000fea000383ffff */
.L_x_10852:
        /* <DEDUP_REMOVED lines=13> */
.L_x_15853:


//--------------------- .text._ZN7cutlass13device_kernelIN5flash11enable_sm90INS1_16FlashAttnFwdSm90INS1_25CollectiveMainloopFwdSm90ILi2EN4cute5tupleIJNS5_1CILi1EEES8_S8_EEENS6_IJNS7_ILi192EEENS7_ILi128EEENS7_ILi96EEEEEELi96ENS_12float_e4m3_tEfNS_4arch4Sm90ELb0ELb0ELb1ELb1ELb1ELb1ELb0ELb1ELb1ELb1ELb0ELb0EEENS1_21CollectiveEpilogueFwdINS6_IJSA_SC_SB_EEES9_NS_10bfloat16_tESG_Li384ELb1ELb1ELb0ELb1EEENS1_36VarlenDynamicPersistentTileSchedulerILi192ELi128ELi384ELi128ELb0ELb1ELb1ELb0ELb1ELb1EEEEEEEEEvNT_6ParamsE --------------------------
	.section	.text._ZN7cutlass13device_kernelIN5flash11enable_sm90INS1_16FlashAttnFwdSm90INS1_25CollectiveMainloopFwdSm90ILi2EN4cute5tupleIJNS5_1CILi1EEES8_S8_EEENS6_IJNS7_ILi192EEENS7_ILi128EEENS7_ILi96EEEEEELi96ENS_12float_e4m3_tEfNS_4arch4Sm90ELb0ELb0ELb1ELb1ELb1ELb1ELb0ELb1ELb1ELb1ELb0ELb0EEENS1_21CollectiveEpilogueFwdINS6_IJSA_SC_SB_EEES9_NS_10bfloat16_tESG_Li384ELb1ELb1ELb0ELb1EEENS1_36VarlenDynamicPersistentTileSchedulerILi192ELi128ELi384ELi128ELb0ELb1ELb1ELb0ELb1ELb1EEEEEEEEEvNT_6ParamsE,"ax",@progbits
	.align	128
.text._ZN7cutlass13device_kernelIN5flash11enable_sm90INS1_16FlashAttnFwdSm90INS1_25CollectiveMainloopFwdSm90ILi2EN4cute5tupleIJNS5_1CILi1EEES8_S8_EEENS6_IJNS7_ILi192EEENS7_ILi128EEENS7_ILi96EEEEEELi96ENS_12float_e4m3_tEfNS_4arch4Sm90ELb0ELb0ELb1ELb1ELb1ELb1ELb0ELb1ELb1ELb1ELb0ELb0EEENS1_21CollectiveEpilogueFwdINS6_IJSA_SC_SB_EEES9_NS_10bfloat16_tESG_Li384ELb1ELb1ELb0ELb1EEENS1_36VarlenDynamicPersistentTileSchedulerILi192ELi128ELi384ELi128ELb0ELb1ELb1ELb0ELb1ELb1EEEEEEEEEvNT_6ParamsE:
        .type           _ZN7cutlass13device_kernelIN5flash11enable_sm90INS1_16FlashAttnFwdSm90INS1_25CollectiveMainloopFwdSm90ILi2EN4cute5tupleIJNS5_1CILi1EEES8_S8_EEENS6_IJNS7_ILi192EEENS7_ILi128EEENS7_ILi96EEEEEELi96ENS_12float_e4m3_tEfNS_4arch4Sm90ELb0ELb0ELb1ELb1ELb1ELb1ELb0ELb1ELb1ELb1ELb0ELb0EEENS1_21CollectiveEpilogueFwdINS6_IJSA_SC_SB_EEES9_NS_10bfloat16_tESG_Li384ELb1ELb1ELb0ELb1EEENS1_36VarlenDynamicPersistentTileSchedulerILi192ELi128ELi384ELi128ELb0ELb1ELb1ELb0ELb1ELb1EEEEEEEEEvNT_6ParamsE,@function
        .size           _ZN7cutlass13device_kernelIN5flash11enable_sm90INS1_16FlashAttnFwdSm90INS1_25CollectiveMainloopFwdSm90ILi2EN4cute5tupleIJNS5_1CILi1EEES8_S8_EEENS6_IJNS7_ILi192EEENS7_ILi128EEENS7_ILi96EEEEEELi96ENS_12float_e4m3_tEfNS_4arch4Sm90ELb0ELb0ELb1ELb1ELb1ELb1ELb0ELb1ELb1ELb1ELb0ELb0EEENS1_21CollectiveEpilogueFwdINS6_IJSA_SC_SB_EEES9_NS_10bfloat16_tESG_Li384ELb1ELb1ELb0ELb1EEENS1_36VarlenDynamicPersistentTileSchedulerILi192ELi128ELi384ELi128ELb0ELb1ELb1ELb0ELb1ELb1EEEEEEEEEvNT_6ParamsE,(.L_x_15854 - _ZN7cutlass13device_kernelIN5flash11enable_sm90INS1_16FlashAttnFwdSm90INS1_25CollectiveMainloopFwdSm90ILi2EN4cute5tupleIJNS5_1CILi1EEES8_S8_EEENS6_IJNS7_ILi192EEENS7_ILi128EEENS7_ILi96EEEEEELi96ENS_12float_e4m3_tEfNS_4arch4Sm90ELb0ELb0ELb1ELb1ELb1ELb1ELb0ELb1ELb1ELb1ELb0ELb0EEENS1_21CollectiveEpilogueFwdINS6_IJSA_SC_SB_EEES9_NS_10bfloat16_tESG_Li384ELb1ELb1ELb0ELb1EEENS1_36VarlenDynamicPersistentTileSchedulerILi192ELi128ELi384ELi128ELb0ELb1ELb1ELb0ELb1ELb1EEEEEEEEEvNT_6ParamsE)
        .other          _ZN7cutlass13device_kernelIN5flash11enable_sm90INS1_16FlashAttnFwdSm90INS1_25CollectiveMainloopFwdSm90ILi2EN4cute5tupleIJNS5_1CILi1EEES8_S8_EEENS6_IJNS7_ILi192EEENS7_ILi128EEENS7_ILi96EEEEEELi96ENS_12float_e4m3_tEfNS_4arch4Sm90ELb0ELb0ELb1ELb1ELb1ELb1ELb0ELb1ELb1ELb1ELb0ELb0EEENS1_21CollectiveEpilogueFwdINS6_IJSA_SC_SB_EEES9_NS_10bfloat16_tESG_Li384ELb1ELb1ELb0ELb1EEENS1_36VarlenDynamicPersistentTileSchedulerILi192ELi128ELi384ELi128ELb0ELb1ELb1ELb0ELb1ELb1EEEEEEEEEvNT_6ParamsE,@"STO_CUDA_ENTRY STV_DEFAULT"
_ZN7cutlass13device_kernelIN5flash11enable_sm90INS1_16FlashAttnFwdSm90INS1_25CollectiveMainloopFwdSm90ILi2EN4cute5tupleIJNS5_1CILi1EEES8_S8_EEENS6_IJNS7_ILi192EEENS7_ILi128EEENS7_ILi96EEEEEELi96ENS_12float_e4m3_tEfNS_4arch4Sm90ELb0ELb0ELb1ELb1ELb1ELb1ELb0ELb1ELb1ELb1ELb0ELb0EEENS1_21CollectiveEpilogueFwdINS6_IJSA_SC_SB_EEES9_NS_10bfloat16_tESG_Li384ELb1ELb1ELb0ELb1EEENS1_36VarlenDynamicPersistentTileSchedulerILi192ELi128ELi384ELi128ELb0ELb1ELb1ELb0ELb1ELb1EEEEEEEEEvNT_6ParamsE:
        /* <DEDUP_REMOVED lines=18> */
.L_x_10854:
[----:B------:R-:W-:Y:S05]  /*0120*/  BSYNC B0 ;  /* 0x0000000000007941 */ /* 0x000fea0003800000 */
.L_x_10853:
        /* <DEDUP_REMOVED lines=41> */
.L_x_10855:
        /* <DEDUP_REMOVED lines=22> */
.L_x_10856:
        /* <DEDUP_REMOVED lines=18> */
.L_x_10857:
        /* <DEDUP_REMOVED lines=22> */
.L_x_10858:
        /* <DEDUP_REMOVED lines=23> */
.L_x_10859:
        /* <DEDUP_REMOVED lines=8> */
.L_x_10862:
[----:B------:R-:W-:-:S08]  /*0990*/  NOP ;  /* 0x0000000000007918 */ /* 0x000fd00000000000 */
[----:B------:R-:W0:Y:S02]  /*09a0*/  USETMAXREG.TRY_ALLOC.CTAPOOL UP0, 0xa0 ;  /* 0x000000a0000079c8 */ /* 0x000e240008000600 */
[----:B0-----:R-:W-:-:S13]  /*09b0*/  PLOP3.LUT P0, PT, PT, PT, UP0, 0x80, 0x0 ;  /* 0x000000000000781c */ /* 0x001fda0003f0f008 */
[----:B------:R-:W-:Y:S05]  /*09c0*/  @!P0 BRA `(.L_x_10862) ;  /* 0xfffffffc00f08947 */ /* 0x000fea000383ffff */
[----:B------:R-:W0:Y:S08]  /*09d0*/  S2UR UR4, SR_CgaCtaId ;  /* 0x00000000000479c3 */ /* 0x000e300000008800 */
[----:B------:R-:W-:Y:S06]  /*09e0*/  BAR.ARV 0x8, 0x200 ;  /* 0x0208000000007b1d */ /* 0x000fec0000002000 */
[----:B------:R-:W-:-:S02]  /*09f0*/  MOV R18, 0x400 ;  /* 0x0000040000127802 */ /* 0x000fc40000000f00 */
[----:B------:R-:W-:Y:S01]  /*0a00*/  BAR.SYNC.DEFER_BLOCKING 0x5, 0x200 ;  /* 0x0148000000007b1d */ /* 0x000fe20000010000 */
[----:B0-----:R-:W-:-:S05]  /*0a10*/  IMAD.U32 R0, RZ, RZ, UR4 ;  /* 0x00000004ff007e24 */ /* 0x001fca000f8e00ff */
[----:B------:R-:W-:Y:S01]  /*0a20*/  ULDC UR4, c[0x0][0xc3c] ;  /* 0x00030f0000047ab9 */ /* 0x000fe20000000800 */
[----:B------:R-:W-:Y:S01]  /*0a30*/  LEA R18, R0, R18, 0x18 ;  /* 0x0000001200127211 */ /* 0x000fe200078ec0ff */
[----:B------:R-:W-:Y:S04]  /*0a40*/  STL [R1+0x24], R0 ;  /* 0x0000240001007387 */ /* 0x000fe80000100800 */
[----:B------:R-:W0:Y:S01]  /*0a50*/  LDS.128 R152, [R18+0x19cd0] ;  /* 0x019cd00012987984 */ /* 0x000e220000000c00 */
[----:B------:R-:W-:Y:S06]  /*0a60*/  BAR.ARV 0x4, 0x200 ;  /* 0x0108000000007b1d */ /* 0x000fec0000002000 */
[----:B0-----:R-:W-:-:S13]  /*0a70*/  ISETP.GE.AND P0, PT, R155, UR4, PT ;  /* 0x000000049b007c0c */ /* 0x001fda000bf06270 */
[----:B------:R-:W-:Y:S05]  /*0a80*/  @P0 BRA `(.L_x_10863) ;  /* 0x0000019400f80947 */ /* 0x000fea0003800000 */
[----:B------:R-:W0:Y:S01]  /*0a90*/  S2R R0, SR_TID.X ;  /* 0x0000000000007919 */ /* 0x000e220000002100 */
[----:B------:R-:W-:Y:S01]  /*0aa0*/  IMAD.MOV.U32 R157, RZ, RZ, RZ ;  /* 0x000000ffff9d7224 */ /* 0x000fe200078e00ff */
[----:B------:R-:W-:Y:S01]  /*0ab0*/  ULOP3.LUT UR36, UR37, 0x1, URZ, 0xfc, !UPT ;  /* 0x0000000125247892 */ /* 0x000fe2000f8efc3f */
[----:B0-----:R-:W-:-:S05]  /*0ac0*/  VIADD R21, R0, 0xffffff80 ;  /* 0xffffff8000157836 */ /* 0x001fca0000000000 */
[----:B------:R-:W-:Y:S02]  /*0ad0*/  SHF.R.S32.HI R0, RZ, 0x1f, R21 ;  /* 0x0000001fff007819 */ /* 0x000fe40000011415 */
[-C--:B------:R-:W-:Y:S02]  /*0ae0*/  LEA.HI R6, R21, R21.reuse, RZ, 0x1 ;  /* 0x0000001515067211 */ /* 0x080fe400078f08ff */
[CC--:B------:R-:W-:Y:S02]  /*0af0*/  LEA.HI R2, R0.reuse, R21.reuse, RZ, 0x5 ;  /* 0x0000001500027211 */ /* 0x0c0fe400078f28ff */
[----:B------:R-:W-:Y:S02]  /*0b00*/  LEA.HI R3, R0, R21, RZ, 0x4 ;  /* 0x0000001500037211 */ /* 0x000fe400078f20ff */
[----:B------:R-:W-:Y:S01]  /*0b10*/  LOP3.LUT R7, R6, 0xfffffffe, RZ, 0xc0, !PT ;  /* 0xfffffffe06077812 */ /* 0x000fe200078ec0ff */
[----:B------:R-:W-:Y:S01]  /*0b20*/  IMAD.SHL.U32 R4, R2, 0x10, RZ ;  /* 0x0000001002047824 */ /* 0x000fe200078e00ff */
[----:B------:R-:W-:-:S02]  /*0b30*/  LOP3.LUT R2, R3, 0x7fffff0, RZ, 0xc0, !PT ;  /* 0x07fffff003027812 */ /* 0x000fc400078ec0ff */
[----:B------:R-:W-:Y:S01]  /*0b40*/  SHF.R.S32.HI R10, RZ, 0x1, R6 ;  /* 0x00000001ff0a7819 */ /* 0x000fe20000011406 */
[C---:B------:R-:W-:Y:S01]  /*0b50*/  IMAD.IADD R16, R21.reuse, 0x1, -R7 ;  /* 0x0000000115107824 */ /* 0x040fe200078e0a07 */
[----:B------:R-:W-:Y:S01]  /*0b60*/  LOP3.LUT R5, R4, 0xfffffe00, RZ, 0xc0, !PT ;  /* 0xfffffe0004057812 */ /* 0x000fe200078ec0ff */
[C---:B------:R-:W-:Y:S01]  /*0b70*/  IMAD.IADD R4, R21.reuse, 0x1, -R2 ;  /* 0x0000000115047824 */ /* 0x040fe200078e0a02 */
[----:B------:R-:W-:Y:S01]  /*0b80*/  LEA.HI R2, R0, R21, RZ, 0x7 ;  /* 0x0000001500027211 */ /* 0x000fe200078f38ff */
[----:B------:R-:W-:Y:S01]  /*0b90*/  IMAD.SHL.U32 R22, R16, 0x8, RZ ;  /* 0x0000000810167824 */ /* 0x000fe200078e00ff */
[----:B------:R-:W-:Y:S01]  /*0ba0*/  SHF.R.S32.HI R6, RZ, 0x1f, R6 ;  /* 0x0000001fff067819 */ /* 0x000fe20000011406 */
[----:B------:R-:W-:Y:S01]  /*0bb0*/  IMAD R4, R4, 0x20, R5 ;  /* 0x0000002004047824 */ /* 0x000fe200078e0205 */
[----:B------:R-:W-:Y:S01]  /*0bc0*/  LOP3.LUT R8, R2, 0xffffff80, RZ, 0xc0, !PT ;  /* 0xffffff8002087812 */ /* 0x000fe200078ec0ff */
[----:B------:R-:W-:Y:S01]  /*0bd0*/  VIADD R15, R22, 0x20 ;  /* 0x00000020160f7836 */ /* 0x000fe20000000000 */
[----:B------:R-:W-:Y:S01]  /*0be0*/  SHF.R.S32.HI R14, RZ, 0x7, R2 ;  /* 0x00000007ff0e7819 */ /* 0x000fe20000011402 */
[----:B------:R-:W-:Y:S01]  /*0bf0*/  IMAD.SHL.U32 R16, R16, 0x10, RZ ;  /* 0x0000001010107824 */ /* 0x000fe200078e00ff */
[----:B------:R-:W-:-:S02]  /*0c00*/  IADD3 R19, R21, -R8, RZ ;  /* 0x8000000815137210 */ /* 0x000fc40007ffe0ff */
[----:B------:R-:W-:Y:S01]  /*0c10*/  SHF.R.S32.HI R2, RZ, 0x4, R3 ;  /* 0x00000004ff027819 */ /* 0x000fe20000011403 */
[----:B------:R-:W-:Y:S01]  /*0c20*/  STL [R1+0x1c], R15 ;  /* 0x00001c0f01007387 */ /* 0x000fe20000100800 */
[----:B------:R-:W-:Y:S01]  /*0c30*/  LEA.HI R6, R6, R10, RZ, 0x2 ;  /* 0x0000000a06067211 */ /* 0x000fe200078f10ff */
[----:B------:R-:W-:Y:S01]  /*0c40*/  VIADD R156, R16, 0x40 ;  /* 0x00000040109c7836 */ /* 0x000fe20000000000 */
[----:B------:R-:W-:Y:S02]  /*0c50*/  SHF.R.S32.HI R8, RZ, 0x1f, R19 ;  /* 0x0000001fff087819 */ /* 0x000fe40000011413 */
[----:B------:R-:W-:Y:S02]  /*0c60*/  LEA.HI R3, R3, R2, RZ, 0x1 ;  /* 0x0000000203037211 */ /* 0x000fe400078f08ff */
[----:B------:R-:W-:Y:S02]  /*0c70*/  LOP3.LUT R6, R6, 0x7fffffc, RZ, 0xc0, !PT ;  /* 0x07fffffc06067812 */ /* 0x000fe400078ec0ff */
[----:B------:R-:W-:-:S02]  /*0c80*/  LEA.HI R9, R8, R19, RZ, 0x2 ;  /* 0x0000001308097211 */ /* 0x000fc400078f10ff */
[----:B------:R-:W-:Y:S01]  /*0c90*/  LOP3.LUT R3, R3, 0x1ffffffe, RZ, 0xc0, !PT ;  /* 0x1ffffffe03037812 */ /* 0x000fe200078ec0ff */
[----:B------:R-:W-:Y:S01]  /*0ca0*/  IMAD.IADD R7, R10, 0x1, -R6 ;  /* 0x000000010a077824 */ /* 0x000fe200078e0a06 */
[----:B------:R-:W-:Y:S01]  /*0cb0*/  LEA.HI R5, R0, R21, RZ, 0x3 ;  /* 0x0000001500057211 */ /* 0x000fe200078f18ff */
[----:B------:R-:W-:Y:S01]  /*0cc0*/  IMAD.IADD R10, R22, 0x1, R15 ;  /* 0x00000001160a7824 */ /* 0x000fe200078e020f */
[----:B------:R-:W-:Y:S01]  /*0cd0*/  SHF.R.S32.HI R6, RZ, 0x2, R9 ;  /* 0x00000002ff067819 */ /* 0x000fe20000011409 */
[C---:B------:R-:W-:Y:S01]  /*0ce0*/  IMAD.IADD R3, R2.reuse, 0x1, -R3 ;  /* 0x0000000102037824 */ /* 0x040fe200078e0a03 */
[----:B------:R-:W-:Y:S01]  /*0cf0*/  SHF.R.S32.HI R11, RZ, 0x1f, R9 ;  /* 0x0000001fff0b7819 */ /* 0x000fe20000011409 */
[----:B------:R-:W-:Y:S01]  /*0d00*/  IMAD R13, R2, 0x8, R7 ;  /* 0x00000008020d7824 */ /* 0x000fe200078e0207 */
[----:B------:R-:W-:Y:S01]  /*0d10*/  SHF.R.S32.HI R5, RZ, 0x3, R5 ;  /* 0x00000003ff057819 */ /* 0x000fe20000011405 */
[----:B------:R-:W-:Y:S01]  /*0d20*/  IMAD.HI R2, R14, 0x55555556, RZ ;  /* 0x555555560e027827 */ /* 0x000fe200078e02ff */
[----:B------:R-:W-:-:S02]  /*0d30*/  LEA.HI R11, R11, R6, RZ, 0x3 ;  /* 0x000000060b0b7211 */ /* 0x000fc400078f18ff */
[----:B------:R-:W-:Y:S01]  /*0d40*/  SHF.R.S32.HI R7, RZ, 0x1f, R10 ;  /* 0x0000001fff077819 */ /* 0x000fe2000001140a */
[----:B------:R-:W-:Y:S01]  /*0d50*/  IMAD R3, R3, 0x8, R4 ;  /* 0x0000000803037824 */ /* 0x000fe200078e0204 */
[----:B------:R-:W-:Y:S02]  /*0d60*/  SHF.L.U32 R5, R5, 0x7, RZ ;  /* 0x0000000705057819 */ /* 0x000fe400000006ff */
[----:B------:R-:W-:Y:S02]  /*0d70*/  LOP3.LUT R11, R11, 0xfffffff8, RZ, 0xc0, !PT ;  /* 0xfffffff80b0b7812 */ /* 0x000fe400078ec0ff */
[----:B------:R-:W-:Y:S02]  /*0d80*/  LEA.HI R8, R8, R19, RZ, 0x5 ;  /* 0x0000001308087211 */ /* 0x000fe400078f28ff */
[----:B------:R-:W-:Y:S01]  /*0d90*/  LEA.HI R2, R2, R2, RZ, 0x1 ;  /* 0x0000000202027211 */ /* 0x000fe200078f08ff */
[----:B------:R-:W-:Y:S01]  /*0da0*/  IMAD.IADD R11, R6, 0x1, -R11 ;  /* 0x00000001060b7824 */ /* 0x000fe200078e0a0b */
[-C--:B------:R-:W-:Y:S01]  /*0db0*/  LEA.HI R12, R7, R10.reuse, RZ, 0x4 ;  /* 0x0000000a070c7211 */ /* 0x080fe200078f20ff */
[----:B------:R-:W-:Y:S01]  /*0dc0*/  IMAD.MOV.U32 R6, RZ, RZ, -0x2 ;  /* 0xfffffffeff067424 */ /* 0x000fe200078e00ff */
[----:B------:R-:W-:Y:S01]  /*0dd0*/  LOP3.LUT R20, R5, 0x80, RZ, 0xc0, !PT ;  /* 0x0000008005147812 */ /* 0x000fe200078ec0ff */
[----:B------:R-:W-:Y:S01]  /*0de0*/  IMAD R2, R2, -0x3, R14 ;  /* 0xfffffffd02027824 */ /* 0x000fe200078e020e */
[----:B------:R-:W-:Y:S01]  /*0df0*/  LEA.HI R7, R7, R10, RZ, 0x5 ;  /* 0x0000000a07077211 */ /* 0x000fe200078f28ff */
[----:B------:R-:W-:Y:S01]  /*0e00*/  IMAD.SHL.U32 R10, R13, 0x20, RZ ;  /* 0x000000200d0a7824 */ /* 0x000fe200078e00ff */
[----:B------:R-:W-:Y:S01]  /*0e10*/  SHF.R.S32.HI R8, RZ, 0x5, R8 ;  /* 0x00000005ff087819 */ /* 0x000fe20000011408 */
[----:B------:R-:W-:Y:S01]  /*0e20*/  STL [R1+0x10], R20 ;  /* 0x0000101401007387 */ /* 0x000fe20000100800 */
[----:B------:R-:W-:-:S02]  /*0e30*/  LOP3.LUT R9, R9, 0x7ffffffc, RZ, 0xc0, !PT ;  /* 0x7ffffffc09097812 */ /* 0x000fc400078ec0ff */
[----:B------:R-:W-:Y:S01]  /*0e40*/  SHF.R.U32.HI R14, RZ, 0x3, R20 ;  /* 0x00000003ff0e7819 */ /* 0x000fe20000011614 */
[----:B------:R-:W-:Y:S01]  /*0e50*/  IMAD R11, R8, 0x10, R11 ;  /* 0x00000010080b7824 */ /* 0x000fe200078e020b */
[----:B------:R-:W-:Y:S01]  /*0e60*/  SHF.R.S32.HI R7, RZ, 0x5, R7 ;  /* 0x00000005ff077819 */ /* 0x000fe20000011407 */
[----:B------:R-:W-:Y:S01]  /*0e70*/  IMAD.IADD R9, R19, 0x1, -R9 ;  /* 0x0000000113097824 */ /* 0x000fe200078e0a09 */
[----:B------:R-:W-:Y:S01]  /*0e80*/  LOP3.LUT R5, R20, 0x10, R12, 0xf8, !PT ;  /* 0x0000001014057812 */ /* 0x000fe200078ef80c */
[----:B------:R-:W-:Y:S01]  /*0e90*/  STL [R1+0x20], R10 ;  /* 0x0000200a01007387 */ /* 0x000fe20000100800 */
[----:B------:R-:W-:Y:S01]  /*0ea0*/  LEA.HI R0, R0, R21, RZ, 0x2 ;  /* 0x0000001500007211 */ /* 0x000fe200078f10ff */
[----:B------:R-:W-:Y:S01]  /*0eb0*/  IMAD R7, R7, 0x1800, R10 ;  /* 0x0000180007077824 */ /* 0x000fe200078e020a */
[----:B------:R-:W-:Y:S01]  /*0ec0*/  LOP3.LUT R5, R5, R14, RZ, 0x3c, !PT ;  /* 0x0000000e05057212 */ /* 0x000fe200078e3cff */
[----:B------:R-:W-:Y:S01]  /*0ed0*/  STL [R1+0x64], R14 ;  /* 0x0000640e01007387 */ /* 0x000fe20000100800 */
[----:B------:R-:W-:Y:S01]  /*0ee0*/  IMAD R6, R9, R6, 0x80 ;  /* 0x0000008009067424 */ /* 0x000fe200078e0206 */
[----:B------:R-:W-:Y:S01]  /*0ef0*/  SHF.R.S32.HI R9, RZ, 0x1f, R156 ;  /* 0x0000001fff097819 */ /* 0x000fe2000001149c */
[----:B------:R-:W-:Y:S01]  /*0f00*/  IMAD.MOV.U32 R19, RZ, RZ, RZ ;  /* 0x000000ffff137224 */ /* 0x000fe200078e00ff */
[----:B------:R0:W-:Y:S01]  /*0f10*/  STL [R1+0x74], R3 ;  /* 0x0000740301007387 */ /* 0x0001e20000100800 */
[----:B------:R-:W-:-:S02]  /*0f20*/  IADD3 R4, R18, R7, R5 ;  /* 0x0000000712047210 */ /* 0x000fc40007ffe005 */
[----:B------:R-:W-:Y:S01]  /*0f30*/  IADD3 R7, R22, 0x10, RZ ;  /* 0x0000001016077810 */ /* 0x000fe20007ffe0ff */
[----:B------:R1:W-:Y:S03]  /*0f40*/  STL [R1+0x6c], R6 ;  /* 0x00006c0601007387 */ /* 0x0003e60000100800 */
[----:B------:R-:W-:Y:S01]  /*0f50*/  SHF.R.S32.HI R8, RZ, 0x1f, R7 ;  /* 0x0000001fff087819 */ /* 0x000fe20000011407 */
[----:B------:R2:W-:Y:S01]  /*0f60*/  STL [R1+0x60], R4 ;  /* 0x0000600401007387 */ /* 0x0005e20000100800 */
[----:B0-----:R-:W-:Y:S02]  /*0f70*/  LEA R3, R2, R11, 0x6 ;  /* 0x0000000b02037211 */ /* 0x001fe400078e30ff */
[----:B------:R-:W-:-:S03]  /*0f80*/  LOP3.LUT R2, R0, 0xfffffffc, RZ, 0xc0, !PT ;  /* 0xfffffffc00027812 */ /* 0x000fc600078ec0ff */
[----:B------:R-:W-:Y:S02]  /*0f90*/  STL [R1+0x68], R3 ;  /* 0x0000680301007387 */ /* 0x000fe40000100800 */
[----:B-1----:R-:W-:Y:S01]  /*0fa0*/  IMAD.IADD R6, R21, 0x1, -R2 ;  /* 0x0000000115067824 */ /* 0x002fe200078e0a02 */
[----:B------:R-:W-:Y:S01]  /*0fb0*/  SHF.R.S32.HI R2, RZ, 0x2, R0 ;  /* 0x00000002ff027819 */ /* 0x000fe20000011400 */
[----:B------:R-:W-:Y:S02]  /*0fc0*/  STL [R1+0x40], RZ ;  /* 0x000040ff01007387 */ /* 0x000fe40000100800 */
[C---:B--2---:R-:W-:Y:S01]  /*0fd0*/  IMAD.SHL.U32 R4, R6.reuse, 0x8, RZ ;  /* 0x0000000806047824 */ /* 0x044fe200078e00ff */
[----:B------:R-:W-:Y:S01]  /*0fe0*/  LEA.HI R0, R6, R6, RZ, 0x1 ;  /* 0x0000000606007211 */ /* 0x000fe200078f08ff */
[----:B------:R-:W-:Y:S02]  /*0ff0*/  STL [R1+0xc], RZ ;  /* 0x00000cff01007387 */ /* 0x000fe40000100800 */
[----:B------:R-:W-:Y:S01]  /*1000*/  VIADD R5, R4, 0x20 ;  /* 0x0000002004057836 */ /* 0x000fe20000000000 */
[----:B------:R-:W-:Y:S01]  /*1010*/  LOP3.LUT R2, R0, 0x1ffffffe, RZ, 0xc0, !PT ;  /* 0x1ffffffe00027812 */ /* 0x000fe200078ec0ff */
[----:B------:R-:W-:Y:S01]  /*1020*/  STL [R1+0x4], RZ ;  /* 0x000004ff01007387 */ /* 0x000fe20000100800 */
[----:B------:R-:W-:-:S03]  /*1030*/  LOP3.LUT R0, R20, 0x10, R16, 0xf8, !PT ;  /* 0x0000001014007812 */ /* 0x000fc600078ef810 */
[----:B------:R0:W-:Y:S01]  /*1040*/  STL [R1+0x30], R4 ;  /* 0x0000300401007387 */ /* 0x0001e20000100800 */
[----:B------:R-:W-:Y:S01]  /*1050*/  LOP3.LUT R0, R0, R14, RZ, 0x3c, !PT ;  /* 0x0000000e00007212 */ /* 0x000fe200078e3cff */
[----:B------:R-:W-:Y:S02]  /*1060*/  IMAD.IADD R2, R6, 0x1, -R2 ;  /* 0x0000000106027824 */ /* 0x000fe400078e0a02 */
[----:B------:R1:W-:Y:S04]  /*1070*/  STL [R1+0x18], R7 ;  /* 0x0000180701007387 */ /* 0x0003e80000100800 */
[----:B------:R-:W-:Y:S01]  /*1080*/  STL [R1+0x14], R9 ;  /* 0x0000140901007387 */ /* 0x000fe20000100800 */
[----:B0-----:R-:W-:-:S03]  /*1090*/  VIADD R4, R4, 0x40 ;  /* 0x0000004004047836 */ /* 0x001fc60000000000 */
[----:B------:R-:W-:Y:S01]  /*10a0*/  STL [R1+0x5c], R8 ;  /* 0x00005c0801007387 */ /* 0x000fe20000100800 */
[----:B-1----:R-:W-:-:S03]  /*10b0*/  SHF.R.S32.HI R7, RZ, 0x1f, R15 ;  /* 0x0000001fff077819 */ /* 0x002fc6000001140f */
[----:B------:R-:W-:Y:S01]  /*10c0*/  STL [R1+0x4c], R5 ;  /* 0x00004c0501007387 */ /* 0x000fe20000100800 */
[----:B------:R-:W-:-:S03]  /*10d0*/  SHF.R.S32.HI R6, RZ, 0x1f, R4 ;  /* 0x0000001fff067819 */ /* 0x000fc60000011404 */
[----:B------:R0:W-:Y:S04]  /*10e0*/  STL [R1+0x58], R7 ;  /* 0x0000580701007387 */ /* 0x0001e80000100800 */
[----:B------:R1:W-:Y:S01]  /*10f0*/  STL [R1+0x50], R4 ;  /* 0x0000500401007387 */ /* 0x0003e20000100800 */
[----:B0-----:R-:W-:Y:S01]  /*1100*/  SHF.R.S32.HI R7, RZ, 0x1f, R5 ;  /* 0x0000001fff077819 */ /* 0x001fe20000011405 */
[----:B------:R-:W-:Y:S02]  /*1110*/  IMAD.IADD R5, R10, 0x1, R0 ;  /* 0x000000010a057824 */ /* 0x000fe400078e0200 */
[----:B------:R-:W-:Y:S01]  /*1120*/  IMAD R0, R2, 0x8, R3 ;  /* 0x0000000802007824 */ /* 0x000fe200078e0203 */
[----:B-1----:R-:W-:Y:S01]  /*1130*/  SHF.R.S32.HI R4, RZ, 0x4, R12 ;  /* 0x00000004ff047819 */ /* 0x002fe2000001140c */
[----:B------:R0:W-:Y:S04]  /*1140*/  STL [R1+0x7c], R7 ;  /* 0x00007c0701007387 */ /* 0x0001e80000100800 */
[----:B------:R0:W-:Y:S04]  /*1150*/  STL [R1+0x78], R6 ;  /* 0x0000780601007387 */ /* 0x0001e80000100800 */
[----:B------:R0:W-:Y:S04]  /*1160*/  STL [R1+0x28], R5 ;  /* 0x0000280501007387 */ /* 0x0001e80000100800 */
[----:B------:R0:W-:Y:S04]  /*1170*/  STL [R1+0x70], R0 ;  /* 0x0000700001007387 */ /* 0x0001e80000100800 */
[----:B------:R0:W-:Y:S02]  /*1180*/  STL [R1+0x8], R4 ;  /* 0x0000080401007387 */ /* 0x0001e40000100800 */
.L_x_10983:
[----:B0-----:R-:W1:Y:S01]  /*1190*/  LDC.64 R2, c[0x0][0xc88] ;  /* 0x00032200ff027b82 */ /* 0x001e620000000a00 */
[----:B------:R-:W-:Y:S01]  /*11a0*/  ULDC.64 UR4, c[0x0][0xa28] ;  /* 0x00028a0000047ab9 */ /* 0x000fe20000000a00 */
[----:B------:R-:W-:Y:S01]  /*11b0*/  ULDC.64 UR8, c[0x0][0xa18] ;  /* 0x0002860000087ab9 */ /* 0x000fe20000000a00 */
[----:B------:R-:W-:Y:S01]  /*11c0*/  ULDC.64 UR6, c[0x0][0xa08] ;  /* 0x0002820000067ab9 */ /* 0x000fe20000000a00 */
[----:B-1----:R-:W-:-:S05]  /*11d0*/  IMAD.WIDE R2, R155, 0x4, R2 ;  /* 0x000000049b027825 */ /* 0x002fca00078e0202 */
[----:B0-2---:R-:W2:Y:S01]  /*11e0*/  LDG.E R0, desc[UR42][R2.64] ;  /* 0x0000002a02007981 */ /* 0x005ea2000c1e1900 */
[----:B------:R-:W-:Y:S01]  /*11f0*/  ISETP.NE.U32.AND P2, PT, RZ, UR4, PT ;  /* 0x00000004ff007c0c */ /* 0x000fe2000bf45070 */
[----:B------:R-:W-:Y:S01]  /*1200*/  IMAD.MOV.U32 R29, RZ, RZ, RZ ;  /* 0x000000ffff1d7224 */ /* 0x000fe200078e00ff */
[----:B------:R-:W-:Y:S02]  /*1210*/  ISETP.NE.U32.AND P1, PT, RZ, UR8, PT ;  /* 0x00000008ff007c0c */ /* 0x000fe4000bf25070 */
[----:B------:R-:W-:Y:S02]  /*1220*/  ISETP.NE.AND.EX P2, PT, RZ, UR5, PT, P2 ;  /* 0x00000005ff007c0c */ /* 0x000fe4000bf45320 */
[----:B------:R-:W-:Y:S02]  /*1230*/  ISETP.NE.AND.EX P1, PT, RZ, UR9, PT, P1 ;  /* 0x00000009ff007c0c */ /* 0x000fe4000bf25310 */
[----:B------:R-:W-:Y:S02]  /*1240*/  ISETP.NE.U32.AND P0, PT, RZ, UR6, PT ;  /* 0x00000006ff007c0c */ /* 0x000fe4000bf05070 */
[----:B---34-:R-:W-:-:S02]  /*1250*/  MOV R9, RZ ;  /* 0x000000ff00097202 */ /* 0x018fc40000000f00 */
[----:B------:R-:W-:Y:S02]  /*1260*/  ISETP.NE.AND.EX P0, PT, RZ, UR7, PT, P0 ;  /* 0x00000007ff007c0c */ /* 0x000fe4000bf05300 */
[----:B--2---:R-:W-:Y:S01]  /*1270*/  SHF.R.S32.HI R4, RZ, 0x1f, R0 ;  /* 0x0000001fff047819 */ /* 0x004fe20000011400 */
[C---:B------:R-:W-:Y:S02]  /*1280*/  IMAD.SHL.U32 R31, R0.reuse, 0x4, RZ ;  /* 0x00000004001f7824 */ /* 0x040fe400078e00ff */
[C---:B------:R-:W-:Y:S01]  /*1290*/  @P2 LEA R2, P3, R0.reuse, UR4, 0x2 ;  /* 0x0000000400022c11 */ /* 0x040fe2000f8610ff */
[----:B------:R-:W-:Y:S01]  /*12a0*/  STL [R1+0x2c], R0 ;  /* 0x00002c0001007387 */ /* 0x000fe20000100800 */
[C-C-:B------:R-:W-:Y:S02]  /*12b0*/  SHF.L.U64.HI R30, R0.reuse, 0x2, R4.reuse ;  /* 0x00000002001e7819 */ /* 0x140fe40000010204 */
[----:B------:R-:W-:Y:S01]  /*12c0*/  @P2 LEA.HI.X R3, R0, UR5, R4, 0x2, P3 ;  /* 0x0000000500032c11 */ /* 0x000fe200098f1404 */
[----:B------:R0:W-:Y:S01]  /*12d0*/  STL [R1+0x44], R4 ;  /* 0x0000440401007387 */ /* 0x0001e20000100800 */
[----:B------:R-:W-:Y:S01]  /*12e0*/  IADD3 R6, P4, R31, UR6, RZ ;  /* 0x000000061f067c10 */ /* 0x000fe2000ff9e0ff */
[----:B------:R-:W-:-:S02]  /*12f0*/  ULDC UR4, c[0x0][0x288] ;  /* 0x0000a20000047ab9 */ /* 0x000fc40000000800 */
[----:B-----5:R1:W5:Y:S01]  /*1300*/  @P2 LDG.E R9, desc[UR42][R2.64] ;  /* 0x0000002a02092981 */ /* 0x020362000c1e1900 */
[----:B------:R-:W-:Y:S01]  /*1310*/  IMAD.U32 R25, RZ, RZ, UR4 ;  /* 0x00000004ff197e24 */ /* 0x000fe2000f8e00ff */
[----:B------:R-:W-:Y:S01]  /*1320*/  IADD3.X R7, R30, UR7, RZ, P4, !PT ;  /* 0x000000071e077c10 */ /* 0x000fe2000a7fe4ff */
[----:B------:R-:W-:Y:S01]  /*1330*/  ULDC.64 UR4, c[0x0][0x418] ;  /* 0x0001060000047ab9 */ /* 0x000fe20000000a00 */
[----:B------:R1:W-:Y:S01]  /*1340*/  STL [R1+0x38], R31 ;  /* 0x0000381f01007387 */ /* 0x0003e20000100800 */
[----:B0-----:R-:W-:-:S03]  /*1350*/  @P1 IADD3 R4, P2, R31, UR8, RZ ;  /* 0x000000081f041c10 */ /* 0x001fc6000ff5e0ff */
[----:B------:R1:W5:Y:S01]  /*1360*/  @P0 LDG.E R29, desc[UR42][R6.64] ;  /* 0x0000002a061d0981 */ /* 0x000362000c1e1900 */
[----:B------:R-:W-:Y:S01]  /*1370*/  @P1 IADD3.X R5, R30, UR9, RZ, P2, !PT ;  /* 0x000000091e051c10 */ /* 0x000fe200097fe4ff */
[----:B------:R-:W-:Y:S02]  /*1380*/  UISETP.NE.U32.AND UP0, UPT, UR4, URZ, UPT ;  /* 0x0000003f0400728c */ /* 0x000fe4000bf05070 */
[----:B------:R1:W-:Y:S01]  /*1390*/  STL [R1+0x3c], R30 ;  /* 0x00003c1e01007387 */ /* 0x0003e20000100800 */
[----:B------:R-:W-:Y:S01]  /*13a0*/  ULDC.64 UR8, c[0x0][0xa20] ;  /* 0x0002880000087ab9 */ /* 0x000fe20000000a00 */
[----:B------:R-:W-:Y:S02]  /*13b0*/  ULDC UR4, c[0x0][0x424] ;  /* 0x0001090000047ab9 */ /* 0x000fe40000000800 */
[----:B------:R1:W5:Y:S04]  /*13c0*/  @P1 LDG.E R25, desc[UR42][R4.64] ;  /* 0x0000002a04191981 */ /* 0x000368000c1e1900 */
[----:B------:R1:W-:Y:S04]  /*13d0*/  STL [R1+0x48], R153 ;  /* 0x0000489901007387 */ /* 0x0003e80000100800 */
[----:B------:R1:W-:Y:S01]  /*13e0*/  STL [R1+0x34], R154 ;  /* 0x0000349a01007387 */ /* 0x0003e20000100800 */
[----:B------:R-:W-:Y:S01]  /*13f0*/  UISETP.NE.AND.EX UP0, UPT, UR5, URZ, UPT, UP0 ;  /* 0x0000003f0500728c */ /* 0x000fe2000bf05300 */
[----:B------:R-:W-:-:S02]  /*1400*/  ISETP.NE.U32.AND P2, PT, RZ, UR8, PT ;  /* 0x00000008ff007c0c */ /* 0x000fc4000bf45070 */
[----:B------:R-:W-:Y:S01]  /*1410*/  ULDC UR5, c[0x0][0x2f0] ;  /* 0x0000bc0000057ab9 */ /* 0x000fe20000000800 */
[----:B------:R-:W-:Y:S01]  /*1420*/  USEL UR4, UR4, 0x1, UP0 ;  /* 0x0000000104047887 */ /* 0x000fe20008000000 */
[----:B------:R-:W-:-:S03]  /*1430*/  ISETP.NE.AND.EX P2, PT, RZ, UR9, PT, P2 ;  /* 0x00000009ff007c0c */ /* 0x000fc6000bf45320 */
[----:B------:R-:W-:-:S03]  /*1440*/  UIMAD UR4, UR4, UR5, URZ ;  /* 0x00000005040472a4 */ /* 0x000fc6000f8e023f */
[----:B------:R-:W-:Y:S01]  /*1450*/  ULDC UR5, c[0x0][0x348] ;  /* 0x0000d20000057ab9 */ /* 0x000fe20000000800 */
[----:B------:R-:W-:Y:S01]  /*1460*/  IMAD.MOV.U32 R40, RZ, RZ, R0 ;  /* 0x000000ffff287224 */ /* 0x000fe200078e0000 */
[----:B-1----:R-:W-:Y:S07]  /*1470*/  @P1 BRA `(.L_x_10864) ;  /* 0x0000000000241947 */ /* 0x002fee0003800000 */
        /* <DEDUP_REMOVED lines=9> */
.L_x_10864:
[----:B------:R-:W-:Y:S02]  /*1510*/  IMAD.U32 R27, RZ, RZ, UR5 ;  /* 0x00000005ff1b7e24 */ /* 0x000fe4000f8e00ff */
[----:B------:R-:W-:Y:S01]  /*1520*/  IMAD.U32 R28, RZ, RZ, UR4 ;  /* 0x00000004ff1c7e24 */ /* 0x000fe2000f8e00ff */
[----:B------:R-:W-:Y:S06]  /*1530*/  @!P2 BRA `(.L_x_10865) ;  /* 0x000000000010a947 */ /* 0x000fec0003800000 */
[----:B------:R-:W-:-:S04]  /*1540*/  IADD3 R2, P0, R31, UR8, RZ ;  /* 0x000000081f027c10 */ /* 0x000fc8000ff1e0ff */
[----:B------:R-:W-:-:S05]  /*1550*/  IADD3.X R3, R30, UR9, RZ, P0, !PT ;  /* 0x000000091e037c10 */ /* 0x000fca00087fe4ff */
[----:B------:R0:W5:Y:S01]  /*1560*/  LDG.E R28, desc[UR42][R2.64] ;  /* 0x0000002a021c7981 */ /* 0x000162000c1e1900 */
[----:B------:R-:W-:Y:S05]  /*1570*/  BRA `(.L_x_10866) ;  /* 0x0000000000107947 */ /* 0x000fea0003800000 */
.L_x_10865:
[----:B------:R-:W-:Y:S05]  /*1580*/  @!P0 BRA `(.L_x_10866) ;  /* 0x00000000000c8947 */ /* 0x000fea0003800000 */
[----:B------:R-:W2:Y:S04]  /*1590*/  LDG.E R3, desc[UR42][R6.64] ;  /* 0x0000002a06037981 */ /* 0x000ea8000c1e1900 */
[----:B------:R-:W2:Y:S02]  /*15a0*/  LDG.E R28, desc[UR42][R6.64+0x4] ;  /* 0x0000042a061c7981 */ /* 0x000ea4000c1e1900 */
[----:B--2---:R-:W-:-:S07]  /*15b0*/  IADD3 R28, -R3, R28, RZ ;  /* 0x0000001c031c7210 */ /* 0x004fce0007ffe1ff */
.L_x_10866:
        /* <DEDUP_REMOVED lines=9> */
[----:B------:R-:W-:Y:S01]  /*1650*/  ISETP.NE.U32.AND P1, PT, RZ, UR4, PT ;  /* 0x00000004ff007c0c */ /* 0x000fe2000bf25070 */
[----:B------:R-:W-:Y:S02]  /*1660*/  IMAD.MOV R26, RZ, RZ, -R6 ;  /* 0x000000ffff1a7224 */ /* 0x000fe400078e0a06 */
[----:B------:R-:W-:Y:S01]  /*1670*/  IMAD.MOV.U32 R24, RZ, RZ, R28 ;  /* 0x000000ffff187224 */ /* 0x000fe200078e001c */
[----:B------:R-:W-:Y:S02]  /*1680*/  ISETP.NE.AND.EX P1, PT, RZ, UR5, PT, P1 ;  /* 0x00000005ff007c0c */ /* 0x000fe4000bf25310 */
[----:B------:R-:W-:-:S11]  /*1690*/  VIMNMX R26, RZ, R26, !PT ;  /* 0x0000001aff1a7248 */ /* 0x000fd60007fe0100 */
[----:B------:R-:W-:-:S04]  /*16a0*/  @P1 IADD3 R4, P2, R31, UR4, RZ ;  /* 0x000000041f041c10 */ /* 0x000fc8000ff5e0ff */
[----:B------:R-:W-:-:S05]  /*16b0*/  @P1 IADD3.X R5, R30, UR5, RZ, P2, !PT ;  /* 0x000000051e051c10 */ /* 0x000fca00097fe4ff */
[----:B------:R0:W5:Y:S01]  /*16c0*/  @P1 LDG.E R24, desc[UR42][R4.64] ;  /* 0x0000002a04181981 */ /* 0x000162000c1e1900 */
[----:B--2---:R-:W-:-:S04]  /*16d0*/  @P0 IMAD.IADD R27, R7, 0x1, -R0 ;  /* 0x00000001071b0824 */ /* 0x004fc800078e0a00 */
        /* <DEDUP_REMOVED lines=11> */
[----:B0-----:R-:W-:-:S04]  /*1790*/  @P0 SHF.R.S32.HI R5, RZ, 0x1f, R0 ;  /* 0x0000001fff050819 */ /* 0x001fc80000011400 */
        /* <DEDUP_REMOVED lines=25> */
.L_x_10869:
[----:B------:R-:W-:Y:S05]  /*1930*/  BSYNC B6 ;  /* 0x0000000000067941 */ /* 0x000fea0003800000 */
.L_x_10868:
        /* <DEDUP_REMOVED lines=20> */
.L_x_10871:
[----:B------:R-:W-:Y:S05]  /*1a80*/  BSYNC B6 ;  /* 0x0000000000067941 */ /* 0x000fea0003800000 */
.L_x_10870:
[----:B------:R-:W-:Y:S01]  /*1a90*/  ULDC.64 UR4, c[0x0][0x9f8] ;  /* 0x00027e0000047ab9 */ /* 0x000fe20000000a00 */
[----:B------:R-:W2:Y:S01]  /*1aa0*/  LDL R11, [R1+0x10] ;  /* 0x00001000010b7983 */ /* 0x000ea20000100800 */
[----:B------:R-:W-:Y:S01]  /*1ab0*/  ISETP.NE.U32.AND P0, PT, RZ, UR4, PT ;  /* 0x00000004ff007c0c */ /* 0x000fe2000bf05070 */
[----:B------:R-:W0:Y:S02]  /*1ac0*/  LDC.64 R60, c[0x0][0x3f8] ;  /* 0x0000fe00ff3c7b82 */ /* 0x000e240000000a00 */
[----:B------:R-:W3:Y:S01]  /*1ad0*/  LDL R8, [R1+0x64] ;  /* 0x0000640001087983 */ /* 0x000ee20000100800 */
[----:B------:R-:W-:-:S03]  /*1ae0*/  ISETP.NE.AND.EX P0, PT, RZ, UR5, PT, P0 ;  /* 0x00000005ff007c0c */ /* 0x000fc6000bf05300 */
[----:B------:R-:W4:Y:S02]  /*1af0*/  LDL R10, [R1+0x20] ;  /* 0x00002000010a7983 */ /* 0x000f240000100800 */
[----:B------:R-:W1:Y:S08]  /*1b00*/  LDC R54, c[0x0][0x3f4] ;  /* 0x0000fd00ff367b82 */ /* 0x000e700000000800 */
[----:B------:R-:W-:Y:S01]  /*1b10*/  @P0 IADD3 R4, P1, R31, UR4, RZ ;  /* 0x000000041f040c10 */ /* 0x000fe2000ff3e0ff */
[----:B------:R-:W0:Y:S01]  /*1b20*/  S2R R20, SR_TID.X ;  /* 0x0000000000147919 */ /* 0x000e220000002100 */
[----:B------:R-:W1:Y:S01]  /*1b30*/  LDC.64 R58, c[0x0][0x408] ;  /* 0x00010200ff3a7b82 */ /* 0x000e620000000a00 */
[----:B------:R-:W-:Y:S01]  /*1b40*/  VIADD R67, R16, 0x20 ;  /* 0x0000002010437836 */ /* 0x000fe20000000000 */
[----:B------:R-:W-:Y:S01]  /*1b50*/  @P0 IADD3.X R5, R30, UR5, RZ, P1, !PT ;  /* 0x000000051e050c10 */ /* 0x000fe20008ffe4ff */
[----:B------:R-:W-:-:S04]  /*1b60*/  ULDC UR4, c[0x0][0x2f4] ;  /* 0x0000bd0000047ab9 */ /* 0x000fc80000000800 */
[----:B------:R0:W4:Y:S01]  /*1b70*/  @P0 LDG.E R40, desc[UR42][R4.64] ;  /* 0x0000002a04280981 */ /* 0x000122000c1e1900 */
[----:B------:R-:W-:-:S04]  /*1b80*/  ISETP.GE.AND P1, PT, R67, UR4, PT ;  /* 0x0000000443007c0c */ /* 0x000fc8000bf26270 */
[----:B------:R-:W-:Y:S02]  /*1b90*/  SEL R3, RZ, 0xffffffff, P1 ;  /* 0xffffffffff037807 */ /* 0x000fe40000800000 */
[----:B------:R-:W-:-:S03]  /*1ba0*/  ISETP.GE.AND P0, PT, R16, UR4, PT ;  /* 0x0000000410007c0c */ /* 0x000fc6000bf06270 */
[----:B0-----:R-:W-:Y:S02]  /*1bb0*/  IMAD.SHL.U32 R5, R3, 0x2, RZ ;  /* 0x0000000203057824 */ /* 0x001fe400078e00ff */
[----:B------:R-:W-:-:S05]  /*1bc0*/  VIADD R32, R20, 0xffffff80 ;  /* 0xffffff8014207836 */ /* 0x000fca0000000000 */
[----:B------:R-:W-:-:S04]  /*1bd0*/  LEA.HI R30, R32, R32, RZ, 0x1 ;  /* 0x00000020201e7211 */ /* 0x000fc800078f08ff */
[----:B------:R-:W-:-:S04]  /*1be0*/  SHF.R.S32.HI R30, RZ, 0x1, R30 ;  /* 0x00000001ff1e7819 */ /* 0x000fc8000001141e */
[----:B------:R-:W-:Y:S02]  /*1bf0*/  SHF.R.S32.HI R3, RZ, 0x1f, R30 ;  /* 0x0000001fff037819 */ /* 0x000fe4000001141e */
[----:B------:R-:W-:Y:S02]  /*1c00*/  SEL R0, RZ, 0x1, P0 ;  /* 0x00000001ff007807 */ /* 0x000fe40000000000 */
[----:B------:R-:W-:Y:S01]  /*1c10*/  SHF.R.S32.HI R23, RZ, 0x1f, R22 ;  /* 0x0000001fff177819 */ /* 0x000fe20000011416 */
[----:B------:R-:W-:Y:S01]  /*1c20*/  IMAD R4, R3, R60, RZ ;  /* 0x0000003c03047224 */ /* 0x000fe200078e02ff */
[----:B------:R-:W-:Y:S02]  /*1c30*/  SHF.R.S32.HI R17, RZ, 0x1f, R16 ;  /* 0x0000001fff117819 */ /* 0x000fe40000011410 */
[-C--:B-1----:R-:W-:Y:S02]  /*1c40*/  ISETP.GE.AND P3, PT, R16, R54.reuse, PT ;  /* 0x000000361000720c */ /* 0x082fe40003f66270 */
[----:B------:R-:W-:Y:S01]  /*1c50*/  ISETP.GE.AND P2, PT, R67, R54, PT ;  /* 0x000000364300720c */ /* 0x000fe20003f46270 */
[----:B------:R-:W-:Y:S01]  /*1c60*/  IMAD R6, R3, R58, RZ ;  /* 0x0000003a03067224 */ /* 0x000fe200078e02ff */
[----:B------:R-:W-:Y:S01]  /*1c70*/  LOP3.LUT R0, R5, 0x2, R0, 0xe2, !PT ;  /* 0x0000000205007812 */ /* 0x000fe200078ee200 */
[C---:B------:R-:W-:Y:S01]  /*1c80*/  IMAD R5, R30.reuse, R61, R4 ;  /* 0x0000003d1e057224 */ /* 0x040fe200078e0204 */
[----:B------:R-:W0:Y:S01]  /*1c90*/  S2R R31, SR_TID.X ;  /* 0x00000000001f7919 */ /* 0x000e220000002100 */
[----:B------:R-:W-:Y:S01]  /*1ca0*/  IMAD.WIDE.U32 R46, R30, R60, R22 ;  /* 0x0000003c1e2e7225 */ /* 0x000fe200078e0016 */
[----:B------:R-:W-:-:S02]  /*1cb0*/  SEL R3, R54, RZ, P3 ;  /* 0x000000ff36037207 */ /* 0x000fc40001800000 */
[----:B------:R-:W-:Y:S01]  /*1cc0*/  SEL R4, R54, RZ, P2 ;  /* 0x000000ff36047207 */ /* 0x000fe20001000000 */
[----:B------:R-:W-:-:S04]  /*1cd0*/  IMAD.WIDE.U32 R44, R30, R60, R16 ;  /* 0x0000003c1e2c7225 */ /* 0x000fc800078e0010 */
[----:B------:R-:W-:Y:S02]  /*1ce0*/  IMAD.IADD R47, R47, 0x1, R5 ;  /* 0x000000012f2f7824 */ /* 0x000fe400078e0205 */
[----:B------:R-:W-:Y:S02]  /*1cf0*/  IMAD.IADD R45, R5, 0x1, R45 ;  /* 0x00000001052d7824 */ /* 0x000fe400078e022d */
[----:B------:R-:W-:Y:S02]  /*1d00*/  IMAD.IADD R3, R16, 0x1, R3 ;  /* 0x0000000110037824 */ /* 0x000fe400078e0203 */
[----:B------:R-:W-:Y:S02]  /*1d10*/  IMAD.IADD R5, R67, 0x1, R4 ;  /* 0x0000000143057824 */ /* 0x000fe400078e0204 */
[----:B------:R-:W-:Y:S01]  /*1d20*/  IMAD R9, R30, R59, R6 ;  /* 0x0000003b1e097224 */ /* 0x000fe200078e0206 */
[----:B------:R-:W-:Y:S02]  /*1d30*/  SHF.R.S32.HI R4, RZ, 0x1f, R3 ;  /* 0x0000001fff047819 */ /* 0x000fe40000011403 */
[----:B------:R-:W-:-:S02]  /*1d40*/  SHF.R.S32.HI R6, RZ, 0x1f, R5 ;  /* 0x0000001fff067819 */ /* 0x000fc40000011405 */
[----:B------:R-:W-:Y:S02]  /*1d50*/  LEA.HI R65, R4, R3, RZ, 0x4 ;  /* 0x0000000304417211 */ /* 0x000fe400078f20ff */
[----:B------:R-:W-:Y:S02]  /*1d60*/  LEA.HI R64, R6, R5, RZ, 0x4 ;  /* 0x0000000506407211 */ /* 0x000fe400078f20ff */
[----:B------:R-:W-:Y:S02]  /*1d70*/  LEA.HI R3, R4, R3, RZ, 0x5 ;  /* 0x0000000304037211 */ /* 0x000fe400078f28ff */
[----:B------:R-:W-:Y:S01]  /*1d80*/  LEA.HI R5, R6, R5, RZ, 0x5 ;  /* 0x0000000506057211 */ /* 0x000fe200078f28ff */
[----:B------:R-:W-:Y:S01]  /*1d90*/  IMAD.WIDE.U32 R42, R30, R58, R22 ;  /* 0x0000003a1e2a7225 */ /* 0x000fe200078e0016 */
[----:B-----5:R-:W-:-:S03]  /*1da0*/  SHF.R.S32.HI R7, RZ, 0x1f, R24 ;  /* 0x0000001fff077819 */ /* 0x020fc60000011418 */
[----:B------:R-:W-:Y:S02]  /*1db0*/  IMAD.SHL.U32 R4, R3, 0x80, RZ ;  /* 0x0000008003047824 */ /* 0x000fe400078e00ff */
[----:B------:R-:W-:Y:S02]  /*1dc0*/  IMAD.SHL.U32 R6, R5, 0x80, RZ ;  /* 0x0000008005067824 */ /* 0x000fe400078e00ff */
[----:B------:R-:W-:Y:S01]  /*1dd0*/  IMAD.WIDE.U32 R20, R30, R58, R16 ;  /* 0x0000003a1e147225 */ /* 0x000fe200078e0010 */
[----:B------:R-:W-:Y:S02]  /*1de0*/  LOP3.LUT R4, R4, 0xfffff000, RZ, 0xc0, !PT ;  /* 0xfffff00004047812 */ /* 0x000fe400078ec0ff */
[----:B------:R-:W-:Y:S01]  /*1df0*/  LOP3.LUT R6, R6, 0xfffff000, RZ, 0xc0, !PT ;  /* 0xfffff00006067812 */ /* 0x000fe200078ec0ff */
[----:B------:R-:W-:Y:S01]  /*1e00*/  IMAD.IADD R21, R9, 0x1, R21 ;  /* 0x0000000109157824 */ /* 0x000fe200078e0215 */
[----:B------:R-:W-:Y:S01]  /*1e10*/  IADD3 R43, R43, R9, RZ ;  /* 0x000000092b2b7210 */ /* 0x000fe20007ffe0ff */
[----:B------:R-:W-:-:S04]  /*1e20*/  IMAD.WIDE.U32 R46, R24, R60, R46 ;  /* 0x0000003c182e7225 */ /* 0x000fc800078e002e */
[----:B------:R-:W-:-:S04]  /*1e30*/  IMAD.WIDE.U32 R44, R24, R60, R44 ;  /* 0x0000003c182c7225 */ /* 0x000fc800078e002c */
[----:B------:R-:W-:Y:S01]  /*1e40*/  IMAD.WIDE.U32 R20, R24, R58, R20 ;  /* 0x0000003a18147225 */ /* 0x000fe200078e0014 */
[----:B------:R-:W-:-:S03]  /*1e50*/  LOP3.LUT R53, R0, 0x1, RZ, 0xc0, !PT ;  /* 0x0000000100357812 */ /* 0x000fc600078ec0ff */
[----:B------:R-:W-:Y:S01]  /*1e60*/  IMAD.WIDE.U32 R42, R24, R58, R42 ;  /* 0x0000003a182a7225 */ /* 0x000fe200078e002a */
[----:B------:R-:W-:Y:S02]  /*1e70*/  LOP3.LUT R52, R0, 0x2, RZ, 0xc0, !PT ;  /* 0x0000000200347812 */ /* 0x000fe400078ec0ff */
[----:B------:R-:W-:Y:S01]  /*1e80*/  SHF.R.S32.HI R57, RZ, 0x1f, R154 ;  /* 0x0000001fff397819 */ /* 0x000fe2000001149a */
[----:B------:R-:W-:Y:S01]  /*1e90*/  IMAD.IADD R66, R29, 0x1, R28 ;  /* 0x000000011d427824 */ /* 0x000fe200078e021c */
[----:B------:R-:W-:Y:S01]  /*1ea0*/  ISETP.GE.AND P1, PT, R156, UR4, PT ;  /* 0x000000049c007c0c */ /* 0x000fe2000bf26270 */
[----:B------:R-:W-:Y:S01]  /*1eb0*/  IMAD.SHL.U32 R54, R54, 0x2, RZ ;  /* 0x0000000236367824 */ /* 0x000fe200078e00ff */
[----:B------:R-:W-:Y:S02]  /*1ec0*/  LOP3.LUT R41, R65, 0xfffffff0, RZ, 0xc0, !PT ;  /* 0xfffffff041297812 */ /* 0x000fe400078ec0ff */
[C---:B--2---:R-:W-:Y:S02]  /*1ed0*/  LOP3.LUT R3, R11.reuse, 0x10, R65, 0xf8, !PT ;  /* 0x000000100b037812 */ /* 0x044fe400078ef841 */
[----:B------:R-:W-:-:S02]  /*1ee0*/  LOP3.LUT R5, R11, 0x10, R64, 0xf8, !PT ;  /* 0x000000100b057812 */ /* 0x000fc400078ef840 */
[----:B------:R-:W-:Y:S02]  /*1ef0*/  LEA.HI R11, R32, R32, RZ, 0x1 ;  /* 0x00000020200b7211 */ /* 0x000fe400078f08ff */
[-C--:B---3--:R-:W-:Y:S02]  /*1f00*/  LOP3.LUT R3, R3, R8.reuse, RZ, 0x3c, !PT ;  /* 0x0000000803037212 */ /* 0x088fe400078e3cff */
[----:B------:R-:W-:Y:S01]  /*1f10*/  LOP3.LUT R5, R5, R8, RZ, 0x3c, !PT ;  /* 0x0000000805057212 */ /* 0x000fe200078e3cff */
[----:B------:R-:W-:Y:S01]  /*1f20*/  IMAD R8, R7, R60, RZ ;  /* 0x0000003c07087224 */ /* 0x000fe200078e02ff */
[----:B------:R-:W-:Y:S01]  /*1f30*/  LOP3.LUT R11, R11, 0xfffffffe, RZ, 0xc0, !PT ;  /* 0xfffffffe0b0b7812 */ /* 0x000fe200078ec0ff */
[----:B------:R-:W-:Y:S01]  /*1f40*/  IMAD R7, R7, R58, RZ ;  /* 0x0000003a07077224 */ /* 0x000fe200078e02ff */
[----:B----4-:R-:W-:Y:S01]  /*1f50*/  IADD3 R63, R3, R4, R10 ;  /* 0x00000004033f7210 */ /* 0x010fe20007ffe00a */
[C---:B------:R-:W-:Y:S01]  /*1f60*/  IMAD R3, R24.reuse, R61, R8 ;  /* 0x0000003d18037224 */ /* 0x040fe200078e0208 */
[----:B------:R-:W-:Y:S01]  /*1f70*/  IADD3 R62, R5, R6, R10 ;  /* 0x00000006053e7210 */ /* 0x000fe20007ffe00a */
[----:B------:R-:W-:Y:S01]  /*1f80*/  IMAD R7, R24, R59, R7 ;  /* 0x0000003b18077224 */ /* 0x000fe200078e0207 */
[----:B------:R-:W-:-:S02]  /*1f90*/  IADD3 R11, R32, -R11, RZ ;  /* 0x8000000b200b7210 */ /* 0x000fc40007ffe0ff */
[----:B0-----:R-:W-:Y:S01]  /*1fa0*/  SHF.R.U32.HI R10, RZ, 0x7, R31 ;  /* 0x00000007ff0a7819 */ /* 0x001fe2000001161f */
[----:B------:R-:W-:Y:S01]  /*1fb0*/  IMAD.IADD R51, R47, 0x1, R3 ;  /* 0x000000012f337824 */ /* 0x000fe200078e0203 */
[----:B------:R-:W-:Y:S01]  /*1fc0*/  SHF.L.U64.HI R61, R60, 0x7, R61 ;  /* 0x000000073c3d7819 */ /* 0x000fe2000001023d */
[----:B------:R-:W-:Y:S01]  /*1fd0*/  IMAD.IADD R50, R3, 0x1, R45 ;  /* 0x0000000103327824 */ /* 0x000fe200078e022d */
[----:B------:R-:W-:Y:S01]  /*1fe0*/  SHF.L.U64.HI R59, R58, 0x7, R59 ;  /* 0x000000073a3b7819 */ /* 0x000fe2000001023b */
[----:B------:R-:W-:Y:S01]  /*1ff0*/  IMAD.SHL.U32 R60, R60, 0x80, RZ ;  /* 0x000000803c3c7824 */ /* 0x000fe200078e00ff */
[----:B------:R-:W-:Y:S01]  /*2000*/  IADD3 R48, R7, R21, RZ ;  /* 0x0000001507307210 */ /* 0x000fe20007ffe0ff */
[----:B------:R-:W-:Y:S01]  /*2010*/  IMAD.SHL.U32 R58, R58, 0x80, RZ ;  /* 0x000000803a3a7824 */ /* 0x000fe200078e00ff */
[----:B------:R-:W-:Y:S01]  /*2020*/  LOP3.LUT R3, R64, 0xfffffff0, RZ, 0xc0, !PT ;  /* 0xfffffff040037812 */ /* 0x000fe200078ec0ff */
[----:B------:R-:W-:Y:S01]  /*2030*/  IMAD R56, R11, 0xc0, R30 ;  /* 0x000000c00b387824 */ /* 0x000fe200078e021e */
[----:B------:R-:W-:Y:S01]  /*2040*/  SHF.R.S32.HI R0, RZ, 0x1f, R40 ;  /* 0x0000001fff007819 */ /* 0x000fe20000011428 */
[----:B------:R-:W-:-:S02]  /*2050*/  VIADD R55, R10, 0x8 ;  /* 0x000000080a377836 */ /* 0x000fc40000000000 */
[----:B------:R-:W-:-:S07]  /*2060*/  IMAD.IADD R49, R43, 0x1, R7 ;  /* 0x000000012b317824 */ /* 0x000fce00078e0207 */
.L_x_10914:
[----:B--2---:R-:W2:Y:S01]  /*2070*/  LDL R12, [R1+0x28] ;  /* 0x00002800010c7983 */ /* 0x004ea20000100800 */
[----:B------:R-:W0:Y:S01]  /*2080*/  LDC R77, c[0x0][0x430] ;  /* 0x00010c00ff4d7b82 */ /* 0x000e220000000800 */
        /* <DEDUP_REMOVED lines=9> */
[----:B------:R-:W0:Y:S08]  /*2120*/  @!P0 LDC.64 R6, c[0x0][0x428] ;  /* 0x00010a00ff068b82 */ /* 0x000e300000000a00 */
[----:B---3--:R-:W3:Y:S08]  /*2130*/  @!P0 LDC.64 R4, c[0x0][0x418] ;  /* 0x00010600ff048b82 */ /* 0x008ef00000000a00 */
[----:B----4-:R-:W4:Y:S08]  /*2140*/  @P4 LDC R2, c[0x0][0x434] ;  /* 0x00010d00ff024b82 */ /* 0x010f300000000800 */
[----:B------:R-:W1:Y:S01]  /*2150*/  @P4 LDC R9, c[0x0][0x438] ;  /* 0x00010e00ff094b82 */ /* 0x000e620000000800 */
[----:B----4-:R-:W-:-:S05]  /*2160*/  @P4 IMAD.HI.U32 R2, R13, R2, RZ ;  /* 0x000000020d024227 */ /* 0x010fca00078e00ff */
[----:B-1----:R-:W-:Y:S01]  /*2170*/  @P4 SHF.R.U32.HI R8, RZ, R9, R2 ;  /* 0x00000009ff084219 */ /* 0x002fe20000011602 */
[----:B0-----:R-:W-:-:S03]  /*2180*/  @!P0 IMAD R2, R0, R6, RZ ;  /* 0x0000000600028224 */ /* 0x001fc600078e02ff */
[----:B------:R-:W-:Y:S01]  /*2190*/  @!P0 SHF.R.S32.HI R9, RZ, 0x1f, R8 ;  /* 0x0000001fff098819 */ /* 0x000fe20000011408 */
[C---:B------:R-:W-:Y:S02]  /*21a0*/  @!P0 IMAD R11, R40.reuse, R7, R2 ;  /* 0x00000007280b8224 */ /* 0x040fe400078e0202 */
[----:B------:R-:W-:-:S04]  /*21b0*/  @!P0 IMAD.WIDE.U32 R6, R40, R6, R8 ;  /* 0x0000000628068225 */ /* 0x000fc800078e0008 */
[----:B------:R-:W-:Y:S01]  /*21c0*/  @!P0 IMAD.IADD R2, R7, 0x1, R11 ;  /* 0x0000000107028824 */ /* 0x000fe200078e020b */
[----:B---3--:R-:W-:-:S04]  /*21d0*/  @!P0 LEA R4, P4, R6, R4, 0x2 ;  /* 0x0000000406048211 */ /* 0x008fc800078810ff */
[----:B------:R-:W-:-:S05]  /*21e0*/  @!P0 LEA.HI.X R5, R6, R5, R2, 0x2, P4 ;  /* 0x0000000506058211 */ /* 0x000fca00020f1402 */
[----:B------:R0:W5:Y:S01]  /*21f0*/  @!P0 LDG.E R78, desc[UR42][R4.64] ;  /* 0x0000002a044e8981 */ /* 0x000162000c1e1900 */
[----:B------:R-:W-:Y:S01]  /*2200*/  ISETP.GE.AND P0, PT, R80, 0x1, PT ;  /* 0x000000015000780c */ /* 0x000fe20003f06270 */
[----:B------:R-:W-:Y:S05]  /*2210*/  YIELD ;  /* 0x0000000000007946 */ /* 0x000fea0003800000 */
[----:B------:R-:W-:Y:S01]  /*2220*/  IADD3 R2, -R8, RZ, RZ ;  /* 0x000000ff08027210 */ /* 0x000fe20007ffe1ff */
[----:B------:R-:W-:Y:S01]  /*2230*/  BSSY B0, `(.L_x_10872) ;  /* 0x0000433000007945 */ /* 0x000fe20003800000 */
[----:B------:R-:W-:-:S03]  /*2240*/  ISETP.GT.AND P4, PT, R10, R26, PT ;  /* 0x0000001a0a00720c */ /* 0x000fc60003f84270 */
[----:B------:R-:W-:Y:S02]  /*2250*/  IMAD R77, R77, R2, R13 ;  /* 0x000000024d4d7224 */ /* 0x000fe400078e020d */
[----:B------:R-:W-:Y:S02]  /*2260*/  IMAD.MOV.U32 R2, RZ, RZ, R10 ;  /* 0x000000ffff027224 */ /* 0x000fe400078e000a */
[----:B--2---:R-:W-:-:S04]  /*2270*/  IMAD R69, R19, 0x3000, R12 ;  /* 0x0000300013457824 */ /* 0x004fc800078e020c */
        /* <DEDUP_REMOVED lines=26> */
[----:B------:R-:W-:Y:S02]  /*2420*/  IMAD R74, R10, -0x80, R27 ;  /* 0xffffff800a4a7824 */ /* 0x000fe400078e021b */
[----:B------:R-:W-:Y:S01]  /*2430*/  IMAD R7, R7, R58, R8 ;  /* 0x0000003a07077224 */ /* 0x000fe200078e0208 */
[----:B------:R-:W-:Y:S01]  /*2440*/  IADD3.X R82, R5, UR5, R9, P5, !PT ;  /* 0x0000000505527c10 */ /* 0x000fe2000affe409 */
[----:B------:R-:W-:Y:S01]  /*2450*/  IMAD.WIDE.U32 R10, R60, R2, RZ ;  /* 0x000000023c0a7225 */ /* 0x000fe200078e00ff */
[----:B------:R-:W-:-:S03]  /*2460*/  VIMNMX R74, R74, 0x80, PT ;  /* 0x000000804a4a7848 */ /* 0x000fc60003fe0100 */
[----:B------:R-:W-:-:S04]  /*2470*/  IMAD.WIDE.U32 R12, R58, R2, RZ ;  /* 0x000000023a0c7225 */ /* 0x000fc800078e00ff */
[----:B------:R-:W-:Y:S02]  /*2480*/  IMAD.IADD R15, R11, 0x1, R15 ;  /* 0x000000010b0f7824 */ /* 0x000fe400078e020f */
[----:B------:R-:W-:Y:S01]  /*2490*/  IMAD.IADD R14, R13, 0x1, R7 ;  /* 0x000000010d0e7824 */ /* 0x000fe200078e0207 */
[----:B------:R-:W-:Y:S06]  /*24a0*/  @!P0 BRA `(.L_x_10874) ;  /* 0x0000001800808947 */ /* 0x000fec0003800000 */
[----:B------:R-:W0:Y:S01]  /*24b0*/  S2R R28, SR_TID.X ;  /* 0x00000000001c7919 */ /* 0x000e220000002100 */
[----:B------:R-:W-:Y:S01]  /*24c0*/  BSSY B1, `(.L_x_10875) ;  /* 0x0000023000017945 */ /* 0x000fe20003800000 */
[----:B------:R-:W-:Y:S02]  /*24d0*/  CS2R R8, SRZ ;  /* 0x0000000000087805 */ /* 0x000fe4000001ff00 */
[----:B------:R-:W-:Y:S02]  /*24e0*/  CS2R R30, SRZ ;  /* 0x00000000001e7805 */ /* 0x000fe4000001ff00 */
[----:B------:R-:W-:Y:S02]  /*24f0*/  CS2R R34, SRZ ;  /* 0x0000000000227805 */ /* 0x000fe4000001ff00 */
[----:B------:R-:W-:Y:S02]  /*2500*/  CS2R R32, SRZ ;  /* 0x0000000000207805 */ /* 0x000fe4000001ff00 */
[----:B------:R-:W-:-:S02]  /*2510*/  CS2R R36, SRZ ;  /* 0x0000000000247805 */ /* 0x000fc4000001ff00 */
[----:B0-----:R-:W-:-:S04]  /*2520*/  IADD3 R28, R28, -0x80, RZ ;  /* 0xffffff801c1c7810 */ /* 0x001fc80007ffe0ff */
[----:B------:R-:W-:-:S04]  /*2530*/  LEA.HI R28, R28, R28, RZ, 0x1 ;  /* 0x0000001c1c1c7211 */ /* 0x000fc800078f08ff */
[----:B------:R-:W-:-:S04]  /*2540*/  SHF.R.S32.HI R28, RZ, 0x1, R28 ;  /* 0x00000001ff1c7819 */ /* 0x000fc8000001141c */
[----:B------:R-:W-:Y:S02]  /*2550*/  ISETP.GE.AND P5, PT, R28, R74, PT ;  /* 0x0000004a1c00720c */ /* 0x000fe40003fa6270 */
[----:B------:R-:W-:-:S11]  /*2560*/  CS2R R28, SRZ ;  /* 0x00000000001c7805 */ /* 0x000fd6000001ff00 */
[----:B------:R-:W-:Y:S05]  /*2570*/  @P5 BRA `(.L_x_10876) ;  /* 0x00000000005c5947 */ /* 0x000fea0003800000 */
[----:B------:R-:W2:Y:S01]  /*2580*/  LDL R39, [R1+0x18] ;  /* 0x0000180001277983 */ /* 0x000ea20000100800 */
[----:B------:R-:W-:Y:S01]  /*2590*/  ULDC.64 UR4, c[0x0][0x3e8] ;  /* 0x0000fa0000047ab9 */ /* 0x000fe20000000a00 */
[----:B------:R-:W-:Y:S02]  /*25a0*/  ULDC.64 UR6, c[0x0][0x400] ;  /* 0x0001000000067ab9 */ /* 0x000fe40000000a00 */
[----:B------:R-:W3:Y:S01]  /*25b0*/  LDL R38, [R1+0x1c] ;  /* 0x00001c0001267983 */ /* 0x000ee20000100800 */
[----:B------:R-:W-:Y:S02]  /*25c0*/  IADD3 R10, P0, P6, R46, UR4, R10 ;  /* 0x000000042e0a7c10 */ /* 0x000fe4000fe1e00a */
[----:B------:R-:W-:Y:S02]  /*25d0*/  CS2R R34, SRZ ;  /* 0x0000000000227805 */ /* 0x000fe4000001ff00 */
[----:B------:R-:W-:Y:S02]  /*25e0*/  CS2R R36, SRZ ;  /* 0x0000000000247805 */ /* 0x000fe4000001ff00 */
[----:B------:R-:W-:-:S02]  /*25f0*/  IADD3.X R11, R51, UR5, R15, P0, P6 ;  /* 0x00000005330b7c10 */ /* 0x000fc400087ec40f */
[----:B------:R-:W-:-:S04]  /*2600*/  IADD3 R12, P0, P6, R42, UR6, R12 ;  /* 0x000000062a0c7c10 */ /* 0x000fc8000fe1e00c */
[----:B------:R-:W-:Y:S02]  /*2610*/  IADD3.X R13, R49, UR7, R14, P0, P6 ;  /* 0x00000007310d7c10 */ /* 0x000fe400087ec40e */
[----:B------:R-:W-:Y:S02]  /*2620*/  ISETP.GE.AND P6, PT, R22, R80, PT ;  /* 0x000000501600720c */ /* 0x000fe40003fc6270 */
[----:B------:R-:W-:Y:S02]  /*2630*/  CS2R R30, SRZ ;  /* 0x00000000001e7805 */ /* 0x000fe4000001ff00 */
[----:B------:R-:W-:Y:S02]  /*2640*/  CS2R R8, SRZ ;  /* 0x0000000000087805 */ /* 0x000fe4000001ff00 */
[----:B------:R-:W-:Y:S02]  /*2650*/  CS2R R32, SRZ ;  /* 0x0000000000207805 */ /* 0x000fe4000001ff00 */
[----:B------:R-:W-:-:S05]  /*2660*/  CS2R R28, SRZ ;  /* 0x00000000001c7805 */ /* 0x000fca000001ff00 */
[----:B------:R0:W5:Y:S04]  /*2670*/  @!P6 LDG.E.64 R34, desc[UR42][R10.64] ;  /* 0x0000002a0a22e981 */ /* 0x000168000c1e1b00 */
[----:B------:R0:W5:Y:S01]  /*2680*/  @!P6 LDG.E.64 R36, desc[UR42][R12.64] ;  /* 0x0000002a0c24e981 */ /* 0x000162000c1e1b00 */
[-C--:B--2---:R-:W-:Y:S02]  /*2690*/  ISETP.GE.AND P0, PT, R39, R80.reuse, PT ;  /* 0x000000502700720c */ /* 0x084fe40003f06270 */
[----:B---3--:R-:W-:-:S11]  /*26a0*/  ISETP.GE.AND P6, PT, R38, R80, PT ;  /* 0x000000502600720c */ /* 0x008fd60003fc6270 */
[----:B------:R0:W5:Y:S04]  /*26b0*/  @!P0 LDG.E.64 R30, desc[UR42][R10.64+0x10] ;  /* 0x0000102a0a1e8981 */ /* 0x000168000c1e1b00 */
[----:B------:R0:W5:Y:S04]  /*26c0*/  @!P6 LDG.E.64 R8, desc[UR42][R10.64+0x20] ;  /* 0x0000202a0a08e981 */ /* 0x000168000c1e1b00 */
[----:B------:R0:W5:Y:S04]  /*26d0*/  @!P0 LDG.E.64 R32, desc[UR42][R12.64+0x10] ;  /* 0x0000102a0c208981 */ /* 0x000168000c1e1b00 */
[----:B------:R0:W5:Y:S02]  /*26e0*/  @!P6 LDG.E.64 R28, desc[UR42][R12.64+0x20] ;  /* 0x0000202a0c1ce981 */ /* 0x000164000c1e1b00 */
.L_x_10876:
[----:B------:R-:W-:Y:S05]  /*26f0*/  BSYNC B1 ;  /* 0x0000000000017941 */ /* 0x000fea0003800000 */
.L_x_10875:
[----:B------:R-:W-:Y:S01]  /*2700*/  UISETP.NE.AND UP0, UPT, UR36, 0x3, UPT ;  /* 0x000000032400788c */ /* 0x000fe2000bf05270 */
[----:B-----5:R-:W-:Y:S02]  /*2710*/  IMAD.MOV.U32 R38, RZ, RZ, R8 ;  /* 0x000000ffff267224 */ /* 0x020fe400078e0008 */
[----:B------:R-:W-:Y:S02]  /*2720*/  IMAD.MOV.U32 R71, RZ, RZ, R30 ;  /* 0x000000ffff477224 */ /* 0x000fe400078e001e */
[----:B------:R-:W-:Y:S01]  /*2730*/  IMAD.MOV.U32 R73, RZ, RZ, R34 ;  /* 0x000000ffff497224 */ /* 0x000fe200078e0022 */
[----:B------:R-:W-:Y:S01]  /*2740*/  PLOP3.LUT P0, PT, PT, PT, UP0, 0x80, 0x0 ;  /* 0x000000000000781c */ /* 0x000fe20003f0f008 */
[----:B------:R-:W-:Y:S02]  /*2750*/  IMAD.MOV.U32 R70, RZ, RZ, R28 ;  /* 0x000000ffff467224 */ /* 0x000fe400078e001c */
[----:B------:R-:W-:Y:S02]  /*2760*/  IMAD.MOV.U32 R72, RZ, RZ, R32 ;  /* 0x000000ffff487224 */ /* 0x000fe400078e0020 */
[----:B------:R-:W-:-:S08]  /*2770*/  IMAD.MOV.U32 R81, RZ, RZ, R36 ;  /* 0x000000ffff517224 */ /* 0x000fd000078e0024 */
[----:B------:R-:W-:Y:S05]  /*2780*/  @!P0 BRA `(.L_x_10877) ;  /* 0x0000000000048947 */ /* 0x000fea0003800000 */
[----:B------:R-:W-:Y:S01]  /*2790*/  BPT.TRAP 0x1 ;  /* 0x000000040000795c */ /* 0x000fe20000300000 */
.L_x_10877:
[----:B------:R-:W-:Y:S01]  /*27a0*/  LEA R68, R19, R18, 0x3 ;  /* 0x0000001213447211 */ /* 0x000fe200078e18ff */
[----:B------:R-:W-:Y:S01]  /*27b0*/  BSSY B1, `(.L_x_10878) ;  /* 0x0000004000017945 */ /* 0x000fe20003800000 */
[----:B------:R-:W-:-:S04]  /*27c0*/  SHF.L.U32 R79, R157, 0x1f, RZ ;  /* 0x0000001f9d4f7819 */ /* 0x000fc800000006ff */
[----:B------:R-:W1:Y:S02]  /*27d0*/  SYNCS.PHASECHK.TRANS64.TRYWAIT P6, [R68+URZ+0x19c90], R79 ;  /* 0x019c904f440075a7 */ /* 0x000e6400080c017f */
[----:B-1----:R-:W-:Y:S05]  /*27e0*/  @!P6 BRA `(.L_x_10879) ;  /* 0x0000017800a8e947 */ /* 0x002fea0003800000 */
.L_x_11126:
[----:B------:R-:W-:Y:S05]  /*27f0*/  BSYNC B1 ;  /* 0x0000000000017941 */ /* 0x000fea0003800000 */
.L_x_10878:
[----:B------:R-:W-:-:S03]  /*2800*/  UMOV UR4, 0xffffffff ;  /* 0xffffffff00047882 */ /* 0x000fc60000000000 */
[----:B------:R-:W-:Y:S05]  /*2810*/  BRA.DIV UR4, `(.L_x_10880) ;  /* 0x0000017a04b07947 */ /* 0x000fea000b800000 */
[----:B------:R2:W3:Y:S04]  /*2820*/  SHFL.IDX PT, R39, R82, RZ, 0x1e1f ;  /* 0x001e1fff52277589 */ /* 0x0004e800000e0000 */
[----:B------:R2:W4:Y:S02]  /*2830*/  SHFL.IDX PT, R14, R84, RZ, 0x1e1f ;  /* 0x001e1fff540e7589 */ /* 0x00052400000e0000 */
.L_x_11130:
[----:B------:R-:W-:Y:S05]  /*2840*/  @P5 BRA `(.L_x_10881) ;  /* 0x0000003c00445947 */ /* 0x000fea0003800000 */
[----:B------:R-:W-:Y:S01]  /*2850*/  ISETP.NE.AND P5, PT, R53, RZ, PT ;  /* 0x000000ff3500720c */ /* 0x000fe20003fa5270 */
[----:B------:R-:W-:-:S12]  /*2860*/  BSSY B1, `(.L_x_10882) ;  /* 0x0000075000017945 */ /* 0x000fd80003800000 */
[----:B------:R-:W-:Y:S05]  /*2870*/  @!P5 BRA `(.L_x_10883) ;  /* 0x0000000400ccd947 */ /* 0x000fea0003800000 */
[----:B------:R1:W1:Y:S01]  /*2880*/  LDS.128 R4, [R69+0x13800] ;  /* 0x0138000045047984 */ /* 0x0002620000000c00 */
[----:B------:R-:W-:Y:S01]  /*2890*/  ISETP.GE.AND P6, PT, R22, R80, PT ;  /* 0x000000501600720c */ /* 0x000fe20003fc6270 */
[----:B------:R-:W-:Y:S01]  /*28a0*/  BSSY B2, `(.L_x_10884) ;  /* 0x000006f000027945 */ /* 0x000fe20003800000 */
[----:B0---4-:R-:W-:-:S05]  /*28b0*/  IADD3 R10, P5, R16, R14, RZ ;  /* 0x0000000e100a7210 */ /* 0x011fca0007fbe0ff */
[----:B---3--:R-:W-:-:S06]  /*28c0*/  IMAD.X R11, R39, 0x1, R17, P5 ;  /* 0x00000001270b7824 */ /* 0x008fcc00028e0611 */
[----:B------:R-:W-:Y:S05]  /*28d0*/  @P6 BRA `(.L_x_10885) ;  /* 0x0000000400ac6947 */ /* 0x000fea0003800000 */
[--C-:B------:R-:W-:Y:S02]  /*28e0*/  SHF.R.U32.HI R83, RZ, 0x8, R35.reuse ;  /* 0x00000008ff537819 */ /* 0x100fe40000011623 */
[----:B------:R-:W-:Y:S02]  /*28f0*/  LOP3.LUT R12, R35, 0xff, RZ, 0xc0, !PT ;  /* 0x000000ff230c7812 */ /* 0x000fe400078ec0ff */
[----:B------:R-:W-:Y:S02]  /*2900*/  SHF.R.U32.HI R13, RZ, 0x18, R35 ;  /* 0x00000018ff0d7819 */ /* 0x000fe40000011623 */
[--C-:B------:R-:W-:Y:S02]  /*2910*/  SHF.R.U32.HI R36, RZ, 0x8, R37.reuse ;  /* 0x00000008ff247819 */ /* 0x100fe40000011625 */
[----:B------:R-:W-:Y:S02]  /*2920*/  LOP3.LUT R15, R37, 0xff, RZ, 0xc0, !PT ;  /* 0x000000ff250f7812 */ /* 0x000fe400078ec0ff */
[----:B------:R-:W-:-:S02]  /*2930*/  SHF.R.U32.HI R34, RZ, 0x18, R37 ;  /* 0x00000018ff227819 */ /* 0x000fc40000011625 */
[----:B--2---:R-:W-:Y:S02]  /*2940*/  SHF.R.U32.HI R84, RZ, 0x10, R35 ;  /* 0x00000010ff547819 */ /* 0x004fe40000011623 */
[----:B------:R-:W-:Y:S01]  /*2950*/  PRMT R13, R13, 0x654, R12 ;  /* 0x000006540d0d7816 */ /* 0x000fe2000000000c */
[----:B------:R-:W-:Y:S01]  /*2960*/  IMAD.SHL.U32 R12, R83, 0x100, RZ ;  /* 0x00000100530c7824 */ /* 0x000fe200078e00ff */
[----:B------:R-:W-:Y:S01]  /*2970*/  PRMT R35, R34, 0x654, R15 ;  /* 0x0000065422237816 */ /* 0x000fe2000000000f */
[----:B------:R-:W-:Y:S01]  /*2980*/  IMAD.SHL.U32 R34, R36, 0x100, RZ ;  /* 0x0000010024227824 */ /* 0x000fe200078e00ff */
[----:B------:R-:W-:Y:S01]  /*2990*/  SHF.R.U32.HI R82, RZ, 0x10, R37 ;  /* 0x00000010ff527819 */ /* 0x000fe20000011625 */
[----:B-1----:R-:W-:Y:S01]  /*29a0*/  IMAD.MOV.U32 R15, RZ, RZ, R4 ;  /* 0x000000ffff0f7224 */ /* 0x002fe200078e0004 */
[----:B------:R-:W-:Y:S01]  /*29b0*/  LOP3.LUT R13, R13, 0xff00, R12, 0xf8, !PT ;  /* 0x0000ff000d0d7812 */ /* 0x000fe200078ef80c */
[----:B------:R-:W-:Y:S01]  /*29c0*/  IMAD.U32 R12, R84, 0x10000, RZ ;  /* 0x00010000540c7824 */ /* 0x000fe200078e00ff */
[----:B------:R-:W-:Y:S01]  /*29d0*/  LOP3.LUT R37, R35, 0xff00, R34, 0xf8, !PT ;  /* 0x0000ff0023257812 */ /* 0x000fe200078ef822 */
[----:B------:R-:W-:Y:S01]  /*29e0*/  IMAD.U32 R34, R82, 0x10000, RZ ;  /* 0x0001000052227824 */ /* 0x000fe200078e00ff */
[----:B------:R-:W-:-:S02]  /*29f0*/  F2FP.F16.E4M3.UNPACK_B R4, R5 ;  /* 0x00000005ff04723e */ /* 0x000fc400020006ff */
[----:B------:R-:W-:Y:S02]  /*2a00*/  F2FP.F16.E4M3.UNPACK_B R35, R81.H1 ;  /* 0x00000051ff23723e */ /* 0x000fe400030006ff */
[----:B------:R-:W-:Y:S02]  /*2a10*/  LOP3.LUT R12, R13, 0xff0000, R12, 0xf8, !PT ;  /* 0x00ff00000d0c7812 */ /* 0x000fe400078ef80c */
[----:B------:R-:W-:Y:S01]  /*2a20*/  LOP3.LUT R13, R37, 0xff0000, R34, 0xf8, !PT ;  /* 0x00ff0000250d7812 */ /* 0x000fe200078ef822 */
[--C-:B------:R-:W-:Y:S01]  /*2a30*/  HADD2.F32 R34, -RZ, R4.reuse.H1_H1 ;  /* 0x30000004ff227230 */ /* 0x100fe20000004100 */
[----:B------:R-:W-:Y:S01]  /*2a40*/  F2FP.F16.E4M3.UNPACK_B R37, R73.H1 ;  /* 0x00000049ff25723e */ /* 0x000fe200030006ff */
[--C-:B------:R-:W-:Y:S01]  /*2a50*/  HADD2.F32 R85, -RZ, R35.reuse.H0_H0 ;  /* 0x20000023ff557230 */ /* 0x100fe20000004100 */
[----:B------:R-:W-:Y:S01]  /*2a60*/  F2FP.F16.E4M3.UNPACK_B R5, R5.H1 ;  /* 0x00000005ff05723e */ /* 0x000fe200030006ff */
[----:B------:R-:W-:Y:S01]  /*2a70*/  HADD2.F32 R4, -RZ, R4.H0_H0 ;  /* 0x20000004ff047230 */ /* 0x000fe20000004100 */
[----:B------:R-:W-:Y:S01]  /*2a80*/  F2FP.F16.E4M3.UNPACK_B R81, R81 ;  /* 0x00000051ff51723e */ /* 0x000fe200020006ff */
[----:B------:R-:W-:-:S02]  /*2a90*/  HADD2.F32 R82, -RZ, R35.H1_H1 ;  /* 0x30000023ff527230 */ /* 0x000fc40000004100 */
[----:B------:R-:W-:Y:S01]  /*2aa0*/  FMUL.FTZ R87, R34, R85 ;  /* 0x0000005522577220 */ /* 0x000fe20000410000 */
[----:B------:R-:W-:Y:S01]  /*2ab0*/  HADD2.F32 R83, -RZ, R37.H0_H0 ;  /* 0x20000025ff537230 */ /* 0x000fe20000004100 */
[----:B------:R-:W-:Y:S01]  /*2ac0*/  F2FP.F16.E4M3.UNPACK_B R73, R73 ;  /* 0x00000049ff49723e */ /* 0x000fe200020006ff */
[--C-:B------:R-:W-:Y:S02]  /*2ad0*/  HADD2.F32 R36, -RZ, R5.reuse.H1_H1 ;  /* 0x30000005ff247230 */ /* 0x100fe40000004100 */
[----:B------:R-:W-:Y:S02]  /*2ae0*/  HADD2.F32 R35, -RZ, R5.H0_H0 ;  /* 0x20000005ff237230 */ /* 0x000fe40000004100 */
[----:B------:R-:W-:Y:S01]  /*2af0*/  FMUL.FTZ R5, R4, R85 ;  /* 0x0000005504057220 */ /* 0x000fe20000410000 */
[----:B------:R-:W-:Y:S02]  /*2b00*/  HADD2.F32 R37, -RZ, R37.H1_H1 ;  /* 0x30000025ff257230 */ /* 0x000fe40000004100 */
[-C--:B------:R-:W-:Y:S01]  /*2b10*/  FMUL.FTZ R84, R36, R82.reuse ;  /* 0x0000005224547220 */ /* 0x080fe20000410000 */
[-C--:B------:R-:W-:Y:S01]  /*2b20*/  FFMA.FTZ R4, R4, R83.reuse, -R87 ;  /* 0x0000005304047223 */ /* 0x080fe20000010857 */
[----:B------:R-:W-:Y:S01]  /*2b30*/  FFMA.FTZ R5, R34, R83, R5 ;  /* 0x0000005322057223 */ /* 0x000fe20000010005 */
[C---:B------:R-:W-:Y:S01]  /*2b40*/  FMUL.FTZ R85, R35.reuse, R82 ;  /* 0x0000005223557220 */ /* 0x040fe20000410000 */
[----:B------:R-:W-:Y:S01]  /*2b50*/  F2FP.F16.E4M3.UNPACK_B R34, R15.H1 ;  /* 0x0000000fff22723e */ /* 0x000fe200030006ff */
[----:B------:R-:W-:Y:S01]  /*2b60*/  FFMA.FTZ R86, R35, R37, -R84 ;  /* 0x0000002523567223 */ /* 0x000fe20000010854 */
[----:B------:R-:W-:Y:S01]  /*2b70*/  F2FP.F16.E4M3.UNPACK_B R15, R15 ;  /* 0x0000000fff0f723e */ /* 0x000fe200020006ff */
[----:B------:R-:W-:Y:S01]  /*2b80*/  FFMA.FTZ R87, R36, R37, R85 ;  /* 0x0000002524577223 */ /* 0x000fe20000010055 */
[----:B------:R-:W-:-:S02]  /*2b90*/  HADD2.F32 R82, -RZ, R81.H1_H1 ;  /* 0x30000051ff527230 */ /* 0x000fc40000004100 */
[--C-:B------:R-:W-:Y:S02]  /*2ba0*/  HADD2.F32 R36, -RZ, R34.reuse.H0_H0 ;  /* 0x20000022ff247230 */ /* 0x100fe40000004100 */
[----:B------:R-:W-:Y:S02]  /*2bb0*/  HADD2.F32 R37, -RZ, R34.H1_H1 ;  /* 0x30000022ff257230 */ /* 0x000fe40000004100 */
[----:B------:R-:W-:Y:S02]  /*2bc0*/  HADD2.F32 R81, -RZ, R81.H0_H0 ;  /* 0x20000051ff517230 */ /* 0x000fe40000004100 */
[-C--:B------:R-:W-:Y:S01]  /*2bd0*/  FMUL.FTZ R84, R36, R82.reuse ;  /* 0x0000005224547220 */ /* 0x080fe20000410000 */
[--C-:B------:R-:W-:Y:S02]  /*2be0*/  HADD2.F32 R35, -RZ, R15.reuse.H1_H1 ;  /* 0x3000000fff237230 */ /* 0x100fe40000004100 */
[----:B------:R-:W-:Y:S01]  /*2bf0*/  FMUL.FTZ R85, R37, R82 ;  /* 0x0000005225557220 */ /* 0x000fe20000410000 */
[----:B------:R-:W-:-:S02]  /*2c00*/  HADD2.F32 R34, -RZ, R15.H0_H0 ;  /* 0x2000000fff227230 */ /* 0x000fc40000004100 */
[--C-:B------:R-:W-:Y:S02]  /*2c10*/  HADD2.F32 R15, -RZ, R73.reuse.H1_H1 ;  /* 0x30000049ff0f7230 */ /* 0x100fe40000004100 */
[-C--:B------:R-:W-:Y:S01]  /*2c20*/  FMUL.FTZ R83, R35, R81.reuse ;  /* 0x0000005123537220 */ /* 0x080fe20000410000 */
[----:B------:R-:W-:Y:S02]  /*2c30*/  HADD2.F32 R73, -RZ, R73.H0_H0 ;  /* 0x20000049ff497230 */ /* 0x000fe40000004100 */
        /* <DEDUP_REMOVED lines=8> */
[--C-:B------:R-:W-:Y:S01]  /*2cc0*/  HADD2.F32 R81, -RZ, R73.reuse.H0_H0 ;  /* 0x20000049ff517230 */ /* 0x100fe20000004100 */
[----:B------:R-:W-:Y:S01]  /*2cd0*/  F2FP.F16.E4M3.UNPACK_B R83, R12.H1 ;  /* 0x0000000cff53723e */ /* 0x000fe200030006ff */
        /* <DEDUP_REMOVED lines=20> */
[----:B------:R-:W-:Y:S01]  /*2e20*/  FFMA.FTZ R92, R37, R12, -R92 ;  /* 0x0000000c255c7223 */ /* 0x000fe2000001085c */
[----:B------:R-:W-:Y:S01]  /*2e30*/  FFMA.FTZ R94, R73, R84, R94 ;  /* 0x00000054495e7223 */ /* 0x000fe2000001005e */
[----:B------:R-:W-:Y:S01]  /*2e40*/  FFMA.FTZ R37, R13, R12, R90 ;  /* 0x0000000c0d257223 */ /* 0x000fe2000001005a */
[--C-:B------:R-:W-:Y:S01]  /*2e50*/  HADD2.F32 R12, -RZ, R7.reuse.H0_H0 ;  /* 0x20000007ff0c7230 */ /* 0x100fe20000004100 */
[----:B------:R-:W-:Y:S01]  /*2e60*/  F2FP.SATFINITE.E4M3.F32.PACK_AB_MERGE_C R5, R5, R4, R35 ;  /* 0x000000040505723e */ /* 0x000fe20004807023 */
[----:B------:R-:W-:Y:S01]  /*2e70*/  HADD2.F32 R13, -RZ, R7.H1_H1 ;  /* 0x30000007ff0d7230 */ /* 0x000fe20000004100 */
[----:B------:R-:W-:Y:S01]  /*2e80*/  F2FP.SATFINITE.E4M3.F32.PACK_AB_MERGE_C R81, R94, R81, RZ ;  /* 0x000000515e51723e */ /* 0x000fe200048070ff */
[--C-:B------:R-:W-:Y:S01]  /*2e90*/  HADD2.F32 R7, -RZ, R6.reuse.H0_H0 ;  /* 0x20000006ff077230 */ /* 0x100fe20000004100 */
[----:B------:R-:W-:Y:S01]  /*2ea0*/  F2FP.SATFINITE.E4M3.F32.PACK_AB_MERGE_C R37, R37, R92, RZ ;  /* 0x0000005c2525723e */ /* 0x000fe200048070ff */
[----:B------:R-:W-:Y:S02]  /*2eb0*/  HADD2.F32 R6, -RZ, R6.H1_H1 ;  /* 0x30000006ff067230 */ /* 0x000fe40000004100 */
        /* <DEDUP_REMOVED lines=13> */
.L_x_10885:
[----:B------:R-:W-:Y:S05]  /*2f90*/  BSYNC B2 ;  /* 0x0000000000027941 */ /* 0x000fea0003800000 */
.L_x_10884:
[----:B-1----:R0:W-:Y:S02]  /*2fa0*/  ST.E.128 desc[UR42][R10.64], R4 ;  /* 0x000000040a007985 */ /* 0x0021e4000c101d2a */
.L_x_10883:
[----:B------:R-:W-:Y:S05]  /*2fb0*/  BSYNC B1 ;  /* 0x0000000000017941 */ /* 0x000fea0003800000 */
.L_x_10882:
[----:B------:R-:W-:Y:S01]  /*2fc0*/  ISETP.NE.AND P5, PT, R52, RZ, PT ;  /* 0x000000ff3400720c */ /* 0x000fe20003fa5270 */
[----:B------:R-:W-:-:S12]  /*2fd0*/  BSSY B1, `(.L_x_10886) ;  /* 0x0000078000017945 */ /* 0x000fd80003800000 */
[----:B------:R-:W-:Y:S05]  /*2fe0*/  @!P5 BRA `(.L_x_10887) ;  /* 0x0000000400d8d947 */ /* 0x000fea0003800000 */
[----:B0-----:R-:W5:Y:S04]  /*2ff0*/  LDL R5, [R1+0x18] ;  /* 0x0000180001057983 */ /* 0x001f680000100800 */
[----:B------:R-:W2:Y:S01]  /*3000*/  LDL R4, [R1+0x8] ;  /* 0x0000080001047983 */ /* 0x000ea20000100800 */
[----:B------:R-:W-:Y:S01]  /*3010*/  BSSY B2, `(.L_x_10888) ;  /* 0x0000072000027945 */ /* 0x000fe20003800000 */
[----:B-----5:R-:W-:Y:S02]  /*3020*/  ISETP.GE.AND P6, PT, R5, R80, PT ;  /* 0x000000500500720c */ /* 0x020fe40003fc6270 */
[----:B--2---:R-:W-:Y:S02]  /*3030*/  SHF.L.U32 R11, R4, 0x4, RZ ;  /* 0x00000004040b7819 */ /* 0x004fe400000006ff */
[----:B------:R0:W2:Y:S02]  /*3040*/  LDS.128 R4, [R69+0x14800] ;  /* 0x0148000045047984 */ /* 0x0000a40000000c00 */
[----:B----4-:R-:W-:-:S04]  /*3050*/  IADD3 R10, P5, R14, R11, RZ ;  /* 0x0000000b0e0a7210 */ /* 0x010fc80007fbe0ff */
[----:B---3--:R-:W-:-:S03]  /*3060*/  LEA.HI.X.SX32 R11, R11, R39, 0x1, P5 ;  /* 0x000000270b0b7211 */ /* 0x008fc600028f0eff */
[----:B------:R-:W-:Y:S06]  /*3070*/  @P6 BRA `(.L_x_10889) ;  /* 0x0000000400ac6947 */ /* 0x000fec0003800000 */
[----:B------:R-:W-:Y:S02]  /*3080*/  SHF.R.U32.HI R15, RZ, 0x8, R31 ;  /* 0x00000008ff0f7819 */ /* 0x000fe4000001161f */
        /* <DEDUP_REMOVED lines=8> */
[----:B------:R-:W-:Y:S01]  /*3110*/  PRMT R12, R35, 0x654, R12 ;  /* 0x00000654230c7816 */ /* 0x000fe2000000000c */
[----:B------:R-:W-:Y:S01]  /*3120*/  IMAD.SHL.U32 R31, R31, 0x100, RZ ;  /* 0x000001001f1f7824 */ /* 0x000fe200078e00ff */
[----:B------:R-:W-:Y:S01]  /*3130*/  SHF.R.U32.HI R33, RZ, 0x10, R33 ;  /* 0x00000010ff217819 */ /* 0x000fe20000011621 */
[----:B--2---:R-:W-:Y:S01]  /*3140*/  IMAD.MOV.U32 R15, RZ, RZ, R4 ;  /* 0x000000ffff0f7224 */ /* 0x004fe200078e0004 */
[----:B------:R-:W-:Y:S01]  /*3150*/  LOP3.LUT R12, R12, 0xff00, R13, 0xf8, !PT ;  /* 0x0000ff000c0c7812 */ /* 0x000fe200078ef80d */
[----:B------:R-:W-:Y:S01]  /*3160*/  IMAD.U32 R13, R32, 0x10000, RZ ;  /* 0x00010000200d7824 */ /* 0x000fe200078e00ff */
[----:B------:R-:W-:Y:S01]  /*3170*/  LOP3.LUT R30, R30, 0xff00, R31, 0xf8, !PT ;  /* 0x0000ff001e1e7812 */ /* 0x000fe200078ef81f */
[----:B------:R-:W-:Y:S01]  /*3180*/  IMAD.U32 R33, R33, 0x10000, RZ ;  /* 0x0001000021217824 */ /* 0x000fe200078e00ff */
[----:B------:R-:W-:-:S02]  /*3190*/  F2FP.F16.E4M3.UNPACK_B R4, R5 ;  /* 0x00000005ff04723e */ /* 0x000fc400020006ff */
[-C--:B------:R-:W-:Y:S02]  /*31a0*/  F2FP.F16.E4M3.UNPACK_B R31, R72.reuse.H1 ;  /* 0x00000048ff1f723e */ /* 0x080fe400030006ff */
        /* <DEDUP_REMOVED lines=25> */
[--C-:B------:R-:W-:Y:S02]  /*3340*/  HADD2.F32 R33, -RZ, R30.reuse.H1_H1 ;  /* 0x3000001eff217230 */ /* 0x100fe40000004100 */
[----:B------:R-:W-:Y:S02]  /*3350*/  HADD2.F32 R32, -RZ, R30.H0_H0 ;  /* 0x2000001eff207230 */ /* 0x000fe40000004100 */
        /* <DEDUP_REMOVED lines=17> */
[----:B------:R-:W-:Y:S01]  /*3470*/  F2FP.SATFINITE.E4M3.F32.PACK_AB_MERGE_C R32, R33, R32, RZ ;  /* 0x000000202120723e */ /* 0x000fe200048070ff */
[----:B------:R-:W-:Y:S01]  /*3480*/  HADD2.F32 R34, -RZ, R34.H1_H1 ;  /* 0x30000022ff227230 */ /* 0x000fe20000004100 */
[----:B------:R-:W-:Y:S01]  /*3490*/  F2FP.F16.E4M3.UNPACK_B R37, R12.H1 ;  /* 0x0000000cff25723e */ /* 0x000fe200030006ff */
[--C-:B------:R-:W-:Y:S01]  /*34a0*/  HADD2.F32 R81, -RZ, R73.reuse.H1_H1 ;  /* 0x30000049ff517230 */ /* 0x100fe20000004100 */
        /* <DEDUP_REMOVED lines=27> */
[----:B------:R-:W-:-:S02]  /*3660*/  HADD2.F32 R37, -RZ, R37.H0_H0 ;  /* 0x20000025ff257230 */ /* 0x000fc40000004100 */
        /* <DEDUP_REMOVED lines=11> */
[----:B------:R-:W-:-:S07]  /*3720*/  F2FP.SATFINITE.E4M3.F32.PACK_AB_MERGE_C R7, R82, R71, R81 ;  /* 0x000000475207723e */ /* 0x000fce0004807051 */
.L_x_10889:
[----:B------:R-:W-:Y:S05]  /*3730*/  BSYNC B2 ;  /* 0x0000000000027941 */ /* 0x000fea0003800000 */
.L_x_10888:
[----:B--2---:R2:W-:Y:S02]  /*3740*/  ST.E.128 desc[UR42][R10.64], R4 ;  /* 0x000000040a007985 */ /* 0x0045e4000c101d2a */
.L_x_10887:
[----:B------:R-:W-:Y:S05]  /*3750*/  BSYNC B1 ;  /* 0x0000000000017941 */ /* 0x000fea0003800000 */
.L_x_10886:
[----:B------:R-:W-:Y:S05]  /*3760*/  @P1 BRA `(.L_x_10881) ;  /* 0x0000002c007c1947 */ /* 0x000fea0003800000 */
[----:B0-----:R-:W5:Y:S04]  /*3770*/  LDL R13, [R1+0x1c] ;  /* 0x00001c00010d7983 */ /* 0x001f680000100800 */
[----:B------:R-:W3:Y:S01]  /*3780*/  LDL R12, [R1+0x14] ;  /* 0x00001400010c7983 */ /* 0x000ee20000100800 */
[----:B--2-4-:R-:W-:Y:S01]  /*3790*/  IADD3 R10, P5, R156, R14, RZ ;  /* 0x0000000e9c0a7210 */ /* 0x014fe20007fbe0ff */
[----:B------:R-:W-:Y:S02]  /*37a0*/  BSSY B1, `(.L_x_10890) ;  /* 0x000006e000017945 */ /* 0x000fe40003800000 */
[----:B------:R0:W2:Y:S01]  /*37b0*/  LDS.128 R4, [R69+0x15800] ;  /* 0x0158000045047984 */ /* 0x0000a20000000c00 */
[----:B-----5:R-:W-:Y:S01]  /*37c0*/  ISETP.GE.AND P6, PT, R13, R80, PT ;  /* 0x000000500d00720c */ /* 0x020fe20003fc6270 */
[----:B---3--:R-:W-:-:S12]  /*37d0*/  IMAD.X R11, R39, 0x1, R12, P5 ;  /* 0x00000001270b7824 */ /* 0x008fd800028e060c */
[----:B0-2---:R-:W-:Y:S05]  /*37e0*/  @P6 BRA `(.L_x_10891) ;  /* 0x0000000400a46947 */ /* 0x005fea0003800000 */
[----:B------:R-:W-:Y:S02]  /*37f0*/  SHF.R.U32.HI R12, RZ, 0x8, R29 ;  /* 0x00000008ff0c7819 */ /* 0x000fe4000001161d */
        /* <DEDUP_REMOVED lines=12> */
[----:B------:R-:W-:Y:S02]  /*38c0*/  F2FP.F16.E4M3.UNPACK_B R4, R5 ;  /* 0x00000005ff04723e */ /* 0x000fe400020006ff */
[----:B------:R-:W-:-:S02]  /*38d0*/  F2FP.F16.E4M3.UNPACK_B R14, R70.H1 ;  /* 0x00000046ff0e723e */ /* 0x000fc400030006ff */
[----:B------:R-:W-:Y:S01]  /*38e0*/  LOP3.LUT R13, R13, 0xff00, R8, 0xf8, !PT ;  /* 0x0000ff000d0d7812 */ /* 0x000fe200078ef808 */
[----:B------:R-:W-:Y:S01]  /*38f0*/  IMAD.U32 R8, R30, 0x10000, RZ ;  /* 0x000100001e087824 */ /* 0x000fe200078e00ff */
[----:B------:R-:W-:Y:S01]  /*3900*/  LOP3.LUT R30, R15, 0xff0000, R12, 0xf8, !PT ;  /* 0x00ff00000f1e7812 */ /* 0x000fe200078ef80c */
[----:B------:R-:W-:Y:S01]  /*3910*/  HADD2.F32 R12, -RZ, R4.H1_H1 ;  /* 0x30000004ff0c7230 */ /* 0x000fe20000004100 */
[----:B------:R-:W-:Y:S01]  /*3920*/  F2FP.F16.E4M3.UNPACK_B R15, R38.H1 ;  /* 0x00000026ff0f723e */ /* 0x000fe200030006ff */
[----:B------:R-:W-:Y:S01]  /*3930*/  HADD2.F32 R31, -RZ, R14.H0_H0 ;  /* 0x2000000eff1f7230 */ /* 0x000fe20000004100 */
[----:B------:R-:W-:Y:S01]  /*3940*/  F2FP.F16.E4M3.UNPACK_B R5, R5.H1 ;  /* 0x00000005ff05723e */ /* 0x000fe200030006ff */
[----:B------:R-:W-:Y:S01]  /*3950*/  HADD2.F32 R4, -RZ, R4.H0_H0 ;  /* 0x20000004ff047230 */ /* 0x000fe20000004100 */
[----:B------:R-:W-:Y:S01]  /*3960*/  LOP3.LUT R8, R13, 0xff0000, R8, 0xf8, !PT ;  /* 0x00ff00000d087812 */ /* 0x000fe200078ef808 */
[----:B------:R-:W-:Y:S02]  /*3970*/  HADD2.F32 R28, -RZ, R14.H1_H1 ;  /* 0x3000000eff1c7230 */ /* 0x000fe40000004100 */
[----:B------:R-:W-:Y:S01]  /*3980*/  FMUL.FTZ R33, R12, R31 ;  /* 0x0000001f0c217220 */ /* 0x000fe20000410000 */
[----:B------:R-:W-:Y:S01]  /*3990*/  HADD2.F32 R29, -RZ, R15.H0_H0 ;  /* 0x2000000fff1d7230 */ /* 0x000fe20000004100 */
[----:B------:R-:W-:Y:S01]  /*39a0*/  F2FP.F16.E4M3.UNPACK_B R70, R70 ;  /* 0x00000046ff46723e */ /* 0x000fe200020006ff */
[--C-:B------:R-:W-:Y:S01]  /*39b0*/  HADD2.F32 R14, -RZ, R5.reuse.H1_H1 ;  /* 0x30000005ff0e7230 */ /* 0x100fe20000004100 */
[----:B------:R-:W-:Y:S01]  /*39c0*/  F2FP.F16.E4M3.UNPACK_B R38, R38 ;  /* 0x00000026ff26723e */ /* 0x000fe200020006ff */
[----:B------:R-:W-:-:S02]  /*39d0*/  HADD2.F32 R13, -RZ, R5.H0_H0 ;  /* 0x20000005ff0d7230 */ /* 0x000fc40000004100 */
        /* <DEDUP_REMOVED lines=11> */
[----:B------:R-:W-:Y:S02]  /*3a90*/  HADD2.F32 R15, -RZ, R12.H1_H1 ;  /* 0x3000000cff0f7230 */ /* 0x000fe40000004100 */
[----:B------:R-:W-:Y:S02]  /*3aa0*/  HADD2.F32 R70, -RZ, R70.H0_H0 ;  /* 0x20000046ff467230 */ /* 0x000fe40000004100 */
[----:B------:R-:W-:Y:S02]  /*3ab0*/  HADD2.F32 R14, -RZ, R12.H0_H0 ;  /* 0x2000000cff0e7230 */ /* 0x000fe40000004100 */
[-C--:B------:R-:W-:Y:S01]  /*3ac0*/  FMUL.FTZ R31, R15, R28.reuse ;  /* 0x0000001c0f1f7220 */ /* 0x080fe20000410000 */
[--C-:B------:R-:W-:Y:S02]  /*3ad0*/  HADD2.F32 R13, -RZ, R9.reuse.H1_H1 ;  /* 0x30000009ff0d7230 */ /* 0x100fe40000004100 */
[----:B------:R-:W-:Y:S02]  /*3ae0*/  HADD2.F32 R12, -RZ, R9.H0_H0 ;  /* 0x20000009ff0c7230 */ /* 0x000fe40000004100 */
[----:B------:R-:W-:Y:S01]  /*3af0*/  FMUL.FTZ R28, R14, R28 ;  /* 0x0000001c0e1c7220 */ /* 0x000fe20000410000 */
        /* <DEDUP_REMOVED lines=8> */
[----:B------:R-:W-:Y:S02]  /*3b80*/  F2FP.SATFINITE.E4M3.F32.PACK_AB_MERGE_C R38, R33, R32, RZ ;  /* 0x000000202126723e */ /* 0x000fe400048070ff */
[----:B------:R-:W-:-:S02]  /*3b90*/  F2FP.F16.E4M3.UNPACK_B R13, R7.H1 ;  /* 0x00000007ff0d723e */ /* 0x000fc400030006ff */
[----:B------:R-:W-:Y:S02]  /*3ba0*/  F2FP.F16.E4M3.UNPACK_B R32, R30.H1 ;  /* 0x0000001eff20723e */ /* 0x000fe400030006ff */
        /* <DEDUP_REMOVED lines=20> */
[----:B------:R-:W-:Y:S01]  /*3cf0*/  FFMA.FTZ R33, R15, R30, R36 ;  /* 0x0000001e0f217223 */ /* 0x000fe20000010024 */
[-C--:B------:R-:W-:Y:S01]  /*3d00*/  FFMA.FTZ R35, R12, R8.reuse, -R35 ;  /* 0x000000080c237223 */ /* 0x080fe20000010823 */
        /* <DEDUP_REMOVED lines=10> */
[----:B------:R-:W-:Y:S02]  /*3db0*/  HADD2.F32 R31, -RZ, R31.H0_H0 ;  /* 0x2000001fff1f7230 */ /* 0x000fe40000004100 */
[-C--:B------:R-:W-:Y:S01]  /*3dc0*/  FMUL.FTZ R15, R12, R13.reuse ;  /* 0x0000000d0c0f7220 */ /* 0x080fe20000410000 */
[----:B------:R-:W-:Y:S02]  /*3dd0*/  HADD2.F32 R29, -RZ, R29.H0_H0 ;  /* 0x2000001dff1d7230 */ /* 0x000fe40000004100 */
        /* <DEDUP_REMOVED lines=10> */
.L_x_10891:
[----:B------:R-:W-:Y:S05]  /*3e80*/  BSYNC B1 ;  /* 0x0000000000017941 */ /* 0x000fea0003800000 */
.L_x_10890:
[----:B------:R0:W-:Y:S01]  /*3e90*/  ST.E.128 desc[UR42][R10.64], R4 ;  /* 0x000000040a007985 */ /* 0x0001e2000c101d2a */
[----:B------:R-:W-:Y:S05]  /*3ea0*/  BRA `(.L_x_10881) ;  /* 0x0000002400ac7947 */ /* 0x000fea0003800000 */
.L_x_10874:
        /* <DEDUP_REMOVED lines=8> */
[----:B------:R-:W-:Y:S01]  /*3f30*/  CS2R R36, SRZ ;  /* 0x0000000000247805 */ /* 0x000fe2000001ff00 */
[----:B0-----:R-:W-:-:S05]  /*3f40*/  VIADD R4, R4, 0xffffff80 ;  /* 0xffffff8004047836 */ /* 0x001fca0000000000 */
[----:B------:R-:W-:-:S04]  /*3f50*/  LEA.HI R4, R4, R4, RZ, 0x1 ;  /* 0x0000000404047211 */ /* 0x000fc800078f08ff */
[----:B------:R-:W-:-:S04]  /*3f60*/  SHF.R.S32.HI R4, RZ, 0x1, R4 ;  /* 0x00000001ff047819 */ /* 0x000fc80000011404 */
[----:B------:R-:W-:Y:S02]  /*3f70*/  ISETP.GE.AND P5, PT, R4, R74, PT ;  /* 0x0000004a0400720c */ /* 0x000fe40003fa6270 */
[----:B------:R-:W-:-:S11]  /*3f80*/  CS2R R4, SRZ ;  /* 0x0000000000047805 */ /* 0x000fd6000001ff00 */
[----:B------:R-:W-:Y:S05]  /*3f90*/  @P5 BRA `(.L_x_10893) ;  /* 0x0000000000405947 */ /* 0x000fea0003800000 */
[----:B------:R-:W-:Y:S01]  /*3fa0*/  ULDC.64 UR4, c[0x0][0x3e8] ;  /* 0x0000fa0000047ab9 */ /* 0x000fe20000000a00 */
[----:B------:R-:W-:Y:S01]  /*3fb0*/  ULDC.64 UR6, c[0x0][0x400] ;  /* 0x0001000000067ab9 */ /* 0x000fe20000000a00 */
[----:B------:R-:W-:Y:S02]  /*3fc0*/  IADD3 R10, P0, P6, R44, UR4, R10 ;  /* 0x000000042c0a7c10 */ /* 0x000fe4000fe1e00a */
[----:B------:R-:W-:Y:S02]  /*3fd0*/  CS2R R6, SRZ ;  /* 0x0000000000067805 */ /* 0x000fe4000001ff00 */
[----:B------:R-:W-:Y:S02]  /*3fe0*/  CS2R R4, SRZ ;  /* 0x0000000000047805 */ /* 0x000fe4000001ff00 */
[----:B------:R-:W-:Y:S02]  /*3ff0*/  CS2R R34, SRZ ;  /* 0x0000000000227805 */ /* 0x000fe4000001ff00 */
[----:B------:R-:W-:-:S02]  /*4000*/  IADD3.X R11, R50, UR5, R15, P0, P6 ;  /* 0x00000005320b7c10 */ /* 0x000fc400087ec40f */
[----:B------:R-:W-:Y:S02]  /*4010*/  CS2R R32, SRZ ;  /* 0x0000000000207805 */ /* 0x000fe4000001ff00 */
[----:B------:R-:W-:-:S04]  /*4020*/  IADD3 R12, P0, P6, R20, UR6, R12 ;  /* 0x00000006140c7c10 */ /* 0x000fc8000fe1e00c */
[----:B------:R-:W-:Y:S02]  /*4030*/  IADD3.X R13, R48, UR7, R14, P0, P6 ;  /* 0x00000007300d7c10 */ /* 0x000fe400087ec40e */
[-C--:B------:R-:W-:Y:S02]  /*4040*/  ISETP.GE.AND P0, PT, R16, R80.reuse, PT ;  /* 0x000000501000720c */ /* 0x080fe40003f06270 */
[----:B------:R-:W-:-:S11]  /*4050*/  ISETP.GE.AND P6, PT, R67, R80, PT ;  /* 0x000000504300720c */ /* 0x000fd60003fc6270 */
[----:B------:R0:W5:Y:S04]  /*4060*/  @!P0 LDG.E.128 R28, desc[UR42][R10.64] ;  /* 0x0000002a0a1c8981 */ /* 0x000168000c1e1d00 */
[----:B------:R0:W5:Y:S04]  /*4070*/  @!P6 LDG.E.128 R4, desc[UR42][R10.64+0x20] ;  /* 0x0000202a0a04e981 */ /* 0x000168000c1e1d00 */
[----:B------:R0:W5:Y:S04]  /*4080*/  @!P0 LDG.E.128 R36, desc[UR42][R12.64] ;  /* 0x0000002a0c248981 */ /* 0x000168000c1e1d00 */
[----:B------:R0:W5:Y:S02]  /*4090*/  @!P6 LDG.E.128 R32, desc[UR42][R12.64+0x20] ;  /* 0x0000202a0c20e981 */ /* 0x000164000c1e1d00 */
.L_x_10893:
[----:B------:R-:W-:Y:S05]  /*40a0*/  BSYNC B1 ;  /* 0x0000000000017941 */ /* 0x000fea0003800000 */
.L_x_10892:
[----:B------:R-:W-:Y:S01]  /*40b0*/  UISETP.NE.AND UP0, UPT, UR36, 0x3, UPT ;  /* 0x000000032400788c */ /* 0x000fe2000bf05270 */
[----:B-----5:R-:W-:Y:S01]  /*40c0*/  IMAD.MOV.U32 R81, RZ, RZ, R6 ;  /* 0x000000ffff517224 */ /* 0x020fe200078e0006 */
[----:B------:R-:W-:Y:S01]  /*40d0*/  MOV R83, R4 ;  /* 0x0000000400537202 */ /* 0x000fe20000000f00 */
[----:B------:R-:W-:Y:S02]  /*40e0*/  IMAD.MOV.U32 R89, RZ, RZ, R30 ;  /* 0x000000ffff597224 */ /* 0x000fe400078e001e */
[----:B------:R-:W-:Y:S01]  /*40f0*/  IMAD.MOV.U32 R92, RZ, RZ, R28 ;  /* 0x000000ffff5c7224 */ /* 0x000fe200078e001c */
[----:B------:R-:W-:Y:S01]  /*4100*/  PLOP3.LUT P0, PT, PT, PT, UP0, 0x80, 0x0 ;  /* 0x000000000000781c */ /* 0x000fe20003f0f008 */
[----:B------:R-:W-:Y:S02]  /*4110*/  IMAD.MOV.U32 R85, RZ, RZ, R34 ;  /* 0x000000ffff557224 */ /* 0x000fe400078e0022 */
[----:B------:R-:W-:Y:S02]  /*4120*/  IMAD.MOV.U32 R86, RZ, RZ, R32 ;  /* 0x000000ffff567224 */ /* 0x000fe400078e0020 */
[----:B------:R-:W-:-:S02]  /*4130*/  IMAD.MOV.U32 R90, RZ, RZ, R38 ;  /* 0x000000ffff5a7224 */ /* 0x000fc400078e0026 */
[----:B------:R-:W-:-:S06]  /*4140*/  IMAD.MOV.U32 R93, RZ, RZ, R36 ;  /* 0x000000ffff5d7224 */ /* 0x000fcc00078e0024 */
[----:B------:R-:W-:Y:S05]  /*4150*/  @!P0 BRA `(.L_x_10894) ;  /* 0x0000000000048947 */ /* 0x000fea0003800000 */
[----:B------:R-:W-:Y:S01]  /*4160*/  BPT.TRAP 0x1 ;  /* 0x000000040000795c */ /* 0x000fe20000300000 */
.L_x_10894:
[----:B------:R-:W-:Y:S01]  /*4170*/  LEA R68, R19, R18, 0x3 ;  /* 0x0000001213447211 */ /* 0x000fe200078e18ff */
[----:B------:R-:W-:Y:S01]  /*4180*/  BSSY B1, `(.L_x_10895) ;  /* 0x0000004000017945 */ /* 0x000fe20003800000 */
[----:B------:R-:W-:-:S04]  /*4190*/  SHF.L.U32 R79, R157, 0x1f, RZ ;  /* 0x0000001f9d4f7819 */ /* 0x000fc800000006ff */
[----:B------:R-:W1:Y:S02]  /*41a0*/  SYNCS.PHASECHK.TRANS64.TRYWAIT P6, [R68+URZ+0x19c90], R79 ;  /* 0x019c904f440075a7 */ /* 0x000e6400080c017f */
[----:B-1----:R-:W-:Y:S05]  /*41b0*/  @!P6 BRA `(.L_x_10896) ;  /* 0x000001600090e947 */ /* 0x002fea0003800000 */
.L_x_11131:
[----:B------:R-:W-:Y:S05]  /*41c0*/  BSYNC B1 ;  /* 0x0000000000017941 */ /* 0x000fea0003800000 */
.L_x_10895:
[----:B------:R-:W-:-:S03]  /*41d0*/  UMOV UR4, 0xffffffff ;  /* 0xffffffff00047882 */ /* 0x000fc60000000000 */
[----:B------:R-:W-:Y:S05]  /*41e0*/  BRA.DIV UR4, `(.L_x_10897) ;  /* 0x0000016204987947 */ /* 0x000fea000b800000 */
[----:B------:R-:W2:Y:S04]  /*41f0*/  SHFL.IDX PT, R82, R82, RZ, 0x1e1f ;  /* 0x001e1fff52527589 */ /* 0x000ea800000e0000 */
[----:B------:R-:W3:Y:S02]  /*4200*/  SHFL.IDX PT, R84, R84, RZ, 0x1e1f ;  /* 0x001e1fff54547589 */ /* 0x000ee400000e0000 */
.L_x_11135:
[----:B------:R-:W-:Y:S05]  /*4210*/  @P5 BRA `(.L_x_10881) ;  /* 0x0000002000d05947 */ /* 0x000fea0003800000 */
[----:B------:R-:W4:Y:S01]  /*4220*/  LDC R87, c[0x0][0x2f4] ;  /* 0x0000bd00ff577b82 */ /* 0x000f220000000800 */
[----:B------:R-:W-:Y:S01]  /*4230*/  ISETP.NE.AND P5, PT, R53, RZ, PT ;  /* 0x000000ff3500720c */ /* 0x000fe20003fa5270 */
[----:B------:R-:W-:Y:S01]  /*4240*/  BSSY B1, `(.L_x_10898) ;  /* 0x00000fd000017945 */ /* 0x000fe20003800000 */
[----:B----4-:R-:W-:-:S11]  /*4250*/  IMAD.IADD R91, R87, 0x1, -R54 ;  /* 0x00000001575b7824 */ /* 0x010fd600078e0a36 */
[----:B------:R-:W-:Y:S05]  /*4260*/  @!P5 BRA `(.L_x_10899) ;  /* 0x0000000c00e8d947 */ /* 0x000fea0003800000 */
[----:B0-----:R-:W4:Y:S04]  /*4270*/  LDL R13, [R1+0x10] ;  /* 0x00001000010d7983 */ /* 0x001f280000100800 */
[----:B------:R-:W5:Y:S04]  /*4280*/  LDL R12, [R1+0x64] ;  /* 0x00006400010c7983 */ /* 0x000f680000100800 */
[----:B------:R-:W5:Y:S01]  /*4290*/  LDL R10, [R1+0x20] ;  /* 0x00002000010a7983 */ /* 0x000f620000100800 */
[----:B------:R-:W-:Y:S01]  /*42a0*/  SEL R8, R54, R91, !P3 ;  /* 0x0000005b36087207 */ /* 0x000fe20005800000 */
[----:B------:R-:W-:Y:S01]  /*42b0*/  BSSY B2, `(.L_x_10900) ;  /* 0x00000f3000027945 */ /* 0x000fe20003800000 */
[----:B---3--:R-:W-:-:S02]  /*42c0*/  IADD3 R70, P6, R41, R84, RZ ;  /* 0x0000005429467210 */ /* 0x008fc40007fde0ff */
[----:B------:R-:W-:Y:S02]  /*42d0*/  SHF.R.S32.HI R9, RZ, 0x1f, R8 ;  /* 0x0000001fff097819 */ /* 0x000fe40000011408 */
[----:B--2---:R-:W-:Y:S02]  /*42e0*/  LEA.HI.X.SX32 R71, R41, R82, 0x1, P6 ;  /* 0x0000005229477211 */ /* 0x004fe400030f0eff */
[----:B------:R-:W-:-:S04]  /*42f0*/  LEA.HI R9, R9, R8, RZ, 0x5 ;  /* 0x0000000809097211 */ /* 0x000fc800078f28ff */
[----:B------:R-:W-:-:S04]  /*4300*/  SHF.R.S32.HI R8, RZ, 0x5, R9 ;  /* 0x00000005ff087819 */ /* 0x000fc80000011409 */
[----:B------:R-:W-:-:S04]  /*4310*/  LEA.HI.SX32 R8, R65, R8, 0x1c ;  /* 0x0000000841087211 */ /* 0x000fc800078fe2ff */
[C---:B------:R-:W-:Y:S01]  /*4320*/  LEA.HI R9, R8.reuse, R8, RZ, 0x1 ;  /* 0x0000000808097211 */ /* 0x040fe200078f08ff */
[----:B------:R-:W-:-:S04]  /*4330*/  IMAD.SHL.U32 R11, R8, 0x10, RZ ;  /* 0x00000010080b7824 */ /* 0x000fc800078e00ff */
[----:B------:R-:W-:Y:S01]  /*4340*/  IMAD.SHL.U32 R9, R9, 0x800, RZ ;  /* 0x0000080009097824 */ /* 0x000fe200078e00ff */
[----:B------:R-:W-:-:S04]  /*4350*/  ISETP.GE.AND P5, PT, R11, R87, PT ;  /* 0x000000570b00720c */ /* 0x000fc80003fa6270 */
[----:B------:R-:W-:-:S09]  /*4360*/  LOP3.LUT R9, R9, 0xfffff000, RZ, 0xc0, !PT ;  /* 0xfffff00009097812 */ /* 0x000fd200078ec0ff */
[----:B------:R-:W-:-:S04]  /*4370*/  @!P5 IADD3 R72, P6, R84, R11, RZ ;  /* 0x0000000b5448d210 */ /* 0x000fc80007fde0ff */
[----:B------:R-:W-:Y:S02]  /*4380*/  @!P5 LEA.HI.X.SX32 R73, R11, R82, 0x1, P6 ;  /* 0x000000520b49d211 */ /* 0x000fe400030f0eff */
[----:B------:R-:W-:Y:S02]  /*4390*/  ISETP.GE.AND P6, PT, R16, R80, PT ;  /* 0x000000501000720c */ /* 0x000fe40003fc6270 */
[----:B----4-:R-:W-:-:S04]  /*43a0*/  LOP3.LUT R8, R13, 0x10, R11, 0xf8, !PT ;  /* 0x000000100d087812 */ /* 0x010fc800078ef80b */
[----:B-----5:R-:W-:-:S04]  /*43b0*/  LOP3.LUT R8, R8, R12, RZ, 0x3c, !PT ;  /* 0x0000000c08087212 */ /* 0x020fc800078e3cff */
        /* <DEDUP_REMOVED lines=8> */
[----:B--2---:R-:W-:Y:S01]  /*4440*/  IMAD.MOV.U32 R28, RZ, RZ, R12 ;  /* 0x000000ffff1c7224 */ /* 0x004fe200078e000c */
[----:B0-----:R-:W-:Y:S02]  /*4450*/  MOV R12, R8 ;  /* 0x00000008000c7202 */ /* 0x001fe40000000f00 */
[-C--:B------:R-:W-:Y:S02]  /*4460*/  F2FP.F16.E4M3.UNPACK_B R96, R93.reuse.H1 ;  /* 0x0000005dff60723e */ /* 0x080fe400030006ff */
[----:B------:R-:W-:Y:S02]  /*4470*/  F2FP.F16.E4M3.UNPACK_B R36, R28.H1 ;  /* 0x0000001cff24723e */ /* 0x000fe400030006ff */
[----:B------:R-:W-:Y:S01]  /*4480*/  F2FP.F16.E4M3.UNPACK_B R30, R12.H1 ;  /* 0x0000000cff1e723e */ /* 0x000fe200030006ff */
[----:B------:R-:W-:Y:S01]  /*4490*/  HADD2.F32 R97, -RZ, R96.H0_H0 ;  /* 0x20000060ff617230 */ /* 0x000fe20000004100 */
[----:B------:R-:W-:Y:S01]  /*44a0*/  F2FP.F16.E4M3.UNPACK_B R94, R92.H1 ;  /* 0x0000005cff5e723e */ /* 0x000fe200030006ff */
[----:B------:R-:W-:Y:S01]  /*44b0*/  HADD2.F32 R38, -RZ, R36.H0_H0 ;  /* 0x20000024ff267230 */ /* 0x000fe20000004100 */
[----:B------:R-:W-:Y:S01]  /*44c0*/  F2FP.F16.E4M3.UNPACK_B R93, R93 ;  /* 0x0000005dff5d723e */ /* 0x000fe200020006ff */
[----:B------:R-:W-:Y:S01]  /*44d0*/  HADD2.F32 R8, -RZ, R30.H0_H0 ;  /* 0x2000001eff087230 */ /* 0x000fe20000004100 */
[----:B------:R-:W-:Y:S01]  /*44e0*/  SHF.R.U32.HI R100, RZ, 0x18, R31 ;  /* 0x00000018ff647819 */ /* 0x000fe2000001161f */
        /* <DEDUP_REMOVED lines=8> */
[----:B------:R-:W-:Y:S01]  /*4570*/  HADD2.F32 R97, -RZ, R94.H1_H1 ;  /* 0x3000005eff617230 */ /* 0x000fe20000004100 */
[----:B------:R-:W-:Y:S01]  /*4580*/  SHF.R.U32.HI R96, RZ, 0x8, R31 ;  /* 0x00000008ff607819 */ /* 0x000fe2000001161f */
[----:B------:R-:W-:-:S02]  /*4590*/  HADD2.F32 R94, -RZ, R93.H0_H0 ;  /* 0x2000005dff5e7230 */ /* 0x000fc40000004100 */
[-C--:B------:R-:W-:Y:S01]  /*45a0*/  FMUL.FTZ R95, R36, R99.reuse ;  /* 0x00000063245f7220 */ /* 0x080fe20000410000 */
[C---:B------:R-:W-:Y:S01]  /*45b0*/  FMUL.FTZ R101, R30.reuse, R99 ;  /* 0x000000631e657220 */ /* 0x040fe20000410000 */
[----:B------:R-:W-:Y:S01]  /*45c0*/  HADD2.F32 R93, -RZ, R93.H1_H1 ;  /* 0x3000005dff5d7230 */ /* 0x000fe20000004100 */
[----:B------:R-:W-:Y:S01]  /*45d0*/  SHF.R.U32.HI R98, RZ, 0x10, R37 ;  /* 0x00000010ff627819 */ /* 0x000fe20000011625 */
[-C--:B------:R-:W-:Y:S01]  /*45e0*/  FFMA.FTZ R99, R30, R97.reuse, -R95 ;  /* 0x000000611e637223 */ /* 0x080fe2000001085f */
[----:B------:R-:W-:Y:S01]  /*45f0*/  F2FP.F16.E4M3.UNPACK_B R30, R28 ;  /* 0x0000001cff1e723e */ /* 0x000fe200020006ff */
[----:B------:R-:W-:Y:S01]  /*4600*/  FFMA.FTZ R97, R36, R97, R101 ;  /* 0x0000006124617223 */ /* 0x000fe20000010065 */
[----:B------:R-:W-:Y:S01]  /*4610*/  F2FP.F16.E4M3.UNPACK_B R28, R12 ;  /* 0x0000000cff1c723e */ /* 0x000fe200020006ff */
[----:B------:R-:W-:Y:S01]  /*4620*/  IMAD.U32 R98, R98, 0x10000, RZ ;  /* 0x0001000062627824 */ /* 0x000fe200078e00ff */
[----:B------:R-:W-:Y:S01]  /*4630*/  F2FP.F16.E4M3.UNPACK_B R36, R92 ;  /* 0x0000005cff24723e */ /* 0x000fe200020006ff */
[----:B------:R-:W-:Y:S01]  /*4640*/  HADD2.F32 R95, -RZ, R30.H0_H0 ;  /* 0x2000001eff5f7230 */ /* 0x000fe20000004100 */
[----:B------:R-:W-:Y:S01]  /*4650*/  LOP3.LUT R102, R37, 0xff, RZ, 0xc0, !PT ;  /* 0x000000ff25667812 */ /* 0x000fe200078ec0ff */
[----:B------:R-:W-:Y:S01]  /*4660*/  HADD2.F32 R12, -RZ, R28.H0_H0 ;  /* 0x2000001cff0c7230 */ /* 0x000fe20000004100 */
[----:B------:R-:W-:Y:S01]  /*4670*/  SHF.R.U32.HI R104, RZ, 0x8, R39 ;  /* 0x00000008ff687819 */ /* 0x000fe20000011627 */
[----:B------:R-:W-:-:S02]  /*4680*/  HADD2.F32 R92, -RZ, R36.H0_H0 ;  /* 0x20000024ff5c7230 */ /* 0x000fc40000004100 */
[CC--:B------:R-:W-:Y:S01]  /*4690*/  FMUL.FTZ R101, R95.reuse, R94.reuse ;  /* 0x0000005e5f657220 */ /* 0x0c0fe20000410000 */
[----:B------:R-:W-:Y:S02]  /*46a0*/  HADD2.F32 R30, -RZ, R30.H1_H1 ;  /* 0x3000001eff1e7230 */ /* 0x000fe40000004100 */
[C---:B------:R-:W-:Y:S01]  /*46b0*/  FMUL.FTZ R94, R12.reuse, R94 ;  /* 0x0000005e0c5e7220 */ /* 0x040fe20000410000 */
[----:B------:R-:W-:Y:S02]  /*46c0*/  HADD2.F32 R28, -RZ, R28.H1_H1 ;  /* 0x3000001cff1c7230 */ /* 0x000fe40000004100 */
[-C--:B------:R-:W-:Y:S01]  /*46d0*/  FFMA.FTZ R12, R12, R92.reuse, -R101 ;  /* 0x0000005c0c0c7223 */ /* 0x080fe20000010865 */
[----:B------:R-:W-:Y:S02]  /*46e0*/  HADD2.F32 R101, -RZ, R36.H1_H1 ;  /* 0x30000024ff657230 */ /* 0x000fe40000004100 */
[-C--:B------:R-:W-:Y:S01]  /*46f0*/  FMUL.FTZ R103, R30, R93.reuse ;  /* 0x0000005d1e677220 */ /* 0x080fe20000410000 */
[----:B------:R-:W-:Y:S01]  /*4700*/  FFMA.FTZ R95, R95, R92, R94 ;  /* 0x0000005c5f5f7223 */ /* 0x000fe2000001005e */
[C---:B------:R-:W-:Y:S01]  /*4710*/  FMUL.FTZ R105, R28.reuse, R93 ;  /* 0x0000005d1c697220 */ /* 0x040fe20000410000 */
[----:B------:R-:W-:Y:S01]  /*4720*/  SHF.R.U32.HI R36, RZ, 0x10, R29 ;  /* 0x00000010ff247819 */ /* 0x000fe2000001161d */
[-C--:B------:R-:W-:Y:S01]  /*4730*/  FFMA.FTZ R93, R28, R101.reuse, -R103 ;  /* 0x000000651c5d7223 */ /* 0x080fe20000010867 */
[----:B------:R-:W-:Y:S01]  /*4740*/  SHF.R.U32.HI R92, RZ, 0x8, R29 ;  /* 0x00000008ff5c7819 */ /* 0x000fe2000001161d */
[----:B------:R-:W-:Y:S01]  /*4750*/  FFMA.FTZ R28, R30, R101, R105 ;  /* 0x000000651e1c7223 */ /* 0x000fe20000010069 */
[----:B------:R-:W-:Y:S01]  /*4760*/  LOP3.LUT R30, R29, 0xff, RZ, 0xc0, !PT ;  /* 0x000000ff1d1e7812 */ /* 0x000fe200078ec0ff */
[----:B------:R-:W-:Y:S01]  /*4770*/  IMAD.SHL.U32 R104, R104, 0x100, RZ ;  /* 0x0000010068687824 */ /* 0x000fe200078e00ff */
[----:B------:R-:W-:Y:S01]  /*4780*/  SHF.R.U32.HI R101, RZ, 0x18, R29 ;  /* 0x00000018ff657819 */ /* 0x000fe2000001161d */
[----:B------:R-:W-:Y:S01]  /*4790*/  IMAD.SHL.U32 R92, R92, 0x100, RZ ;  /* 0x000001005c5c7824 */ /* 0x000fe200078e00ff */
[----:B------:R-:W-:-:S02]  /*47a0*/  SHF.R.U32.HI R94, RZ, 0x10, R31 ;  /* 0x00000010ff5e7819 */ /* 0x000fc4000001161f */
[----:B------:R-:W-:Y:S02]  /*47b0*/  LOP3.LUT R29, R31, 0xff, RZ, 0xc0, !PT ;  /* 0x000000ff1f1d7812 */ /* 0x000fe400078ec0ff */
[--C-:B------:R-:W-:Y:S02]  /*47c0*/  SHF.R.U32.HI R31, RZ, 0x8, R37.reuse ;  /* 0x00000008ff1f7819 */ /* 0x100fe40000011625 */
[----:B------:R-:W-:Y:S02]  /*47d0*/  SHF.R.U32.HI R37, RZ, 0x18, R37 ;  /* 0x00000018ff257819 */ /* 0x000fe40000011625 */
[----:B------:R-:W-:Y:S01]  /*47e0*/  PRMT R101, R101, 0x654, R30 ;  /* 0x0000065465657816 */ /* 0x000fe2000000001e */
[----:B------:R-:W-:Y:S01]  /*47f0*/  IMAD.SHL.U32 R31, R31, 0x100, RZ ;  /* 0x000001001f1f7824 */ /* 0x000fe200078e00ff */
[----:B------:R-:W-:Y:S02]  /*4800*/  PRMT R102, R37, 0x654, R102 ;  /* 0x0000065425667816 */ /* 0x000fe40000000066 */
[----:B------:R-:W-:Y:S01]  /*4810*/  PRMT R100, R100, 0x654, R29 ;  /* 0x0000065464647816 */ /* 0x000fe2000000001d */
[----:B------:R-:W-:Y:S01]  /*4820*/  IMAD.SHL.U32 R29, R96, 0x100, RZ ;  /* 0x00000100601d7824 */ /* 0x000fe200078e00ff */
[----:B------:R-:W-:Y:S01]  /*4830*/  LOP3.LUT R37, R102, 0xff00, R31, 0xf8, !PT ;  /* 0x0000ff0066257812 */ /* 0x000fe200078ef81f */
[----:B------:R-:W-:Y:S01]  /*4840*/  IMAD.U32 R31, R36, 0x10000, RZ ;  /* 0x00010000241f7824 */ /* 0x000fe200078e00ff */
[----:B------:R-:W-:-:S02]  /*4850*/  SHF.R.U32.HI R103, RZ, 0x10, R39 ;  /* 0x00000010ff677819 */ /* 0x000fc40000011627 */
[----:B------:R-:W-:Y:S02]  /*4860*/  LOP3.LUT R105, R39, 0xff, RZ, 0xc0, !PT ;  /* 0x000000ff27697812 */ /* 0x000fe400078ec0ff */
[----:B------:R-:W-:Y:S01]  /*4870*/  SHF.R.U32.HI R106, RZ, 0x18, R39 ;  /* 0x00000018ff6a7819 */ /* 0x000fe20000011627 */
[----:B------:R-:W-:Y:S01]  /*4880*/  IMAD.MOV.U32 R39, RZ, RZ, R10 ;  /* 0x000000ffff277224 */ /* 0x000fe200078e000a */
[----:B------:R-:W-:Y:S02]  /*4890*/  LOP3.LUT R92, R101, 0xff00, R92, 0xf8, !PT ;  /* 0x0000ff00655c7812 */ /* 0x000fe400078ef85c */
[----:B------:R-:W-:Y:S02]  /*48a0*/  F2FP.F16.E4M3.UNPACK_B R107, R90.H1 ;  /* 0x0000005aff6b723e */ /* 0x000fe400030006ff */
[----:B------:R-:W-:Y:S02]  /*48b0*/  F2FP.F16.E4M3.UNPACK_B R108, R14.H1 ;  /* 0x0000000eff6c723e */ /* 0x000fe400030006ff */
[----:B------:R-:W-:Y:S01]  /*48c0*/  LOP3.LUT R29, R100, 0xff00, R29, 0xf8, !PT ;  /* 0x0000ff00641d7812 */ /* 0x000fe200078ef81d */
[--C-:B------:R-:W-:Y:S01]  /*48d0*/  HADD2.F32 R113, -RZ, R107.reuse.H0_H0 ;  /* 0x2000006bff717230 */ /* 0x100fe20000004100 */
[----:B------:R-:W-:Y:S01]  /*48e0*/  LOP3.LUT R31, R92, 0xff0000, R31, 0xf8, !PT ;  /* 0x00ff00005c1f7812 */ /* 0x000fe200078ef81f */
[--C-:B------:R-:W-:Y:S01]  /*48f0*/  HADD2.F32 R30, -RZ, R108.reuse.H0_H0 ;  /* 0x2000006cff1e7230 */ /* 0x100fe20000004100 */
[-C--:B------:R-:W-:Y:S01]  /*4900*/  F2FP.F16.E4M3.UNPACK_B R109, R39.reuse.H1 ;  /* 0x00000027ff6d723e */ /* 0x080fe200030006ff */
[----:B------:R-:W-:Y:S01]  /*4910*/  HADD2.F32 R107, -RZ, R107.H1_H1 ;  /* 0x3000006bff6b7230 */ /* 0x000fe20000004100 */
[----:B------:R-:W-:Y:S01]  /*4920*/  F2FP.F16.E4M3.UNPACK_B R100, R90 ;  /* 0x0000005aff64723e */ /* 0x000fe200020006ff */
[----:B------:R-:W-:Y:S01]  /*4930*/  HADD2.F32 R108, -RZ, R108.H1_H1 ;  /* 0x3000006cff6c7230 */ /* 0x000fe20000004100 */
[----:B------:R-:W-:Y:S01]  /*4940*/  F2FP.F16.E4M3.UNPACK_B R92, R14 ;  /* 0x0000000eff5c723e */ /* 0x000fe200020006ff */
[----:B------:R-:W-:Y:S01]  /*4950*/  HADD2.F32 R10, -RZ, R109.H0_H0 ;  /* 0x2000006dff0a7230 */ /* 0x000fe20000004100 */
[----:B------:R-:W-:Y:S01]  /*4960*/  F2FP.F16.E4M3.UNPACK_B R96, R39 ;  /* 0x00000027ff60723e */ /* 0x000fe200020006ff */
[----:B------:R-:W-:Y:S01]  /*4970*/  HADD2.F32 R102, -RZ, R100.H0_H0 ;  /* 0x20000064ff667230 */ /* 0x000fe20000004100 */
[----:B------:R-:W-:Y:S01]  /*4980*/  F2FP.F16.E4M3.UNPACK_B R110, R89.H1 ;  /* 0x00000059ff6e723e */ /* 0x000fe200030006ff */
[----:B------:R-:W-:Y:S01]  /*4990*/  FMUL.FTZ R115, R30, R113 ;  /* 0x000000711e737220 */ /* 0x000fe20000410000 */
[----:B------:R-:W-:Y:S01]  /*49a0*/  F2FP.F16.E4M3.UNPACK_B R90, R89 ;  /* 0x00000059ff5a723e */ /* 0x000fe200020006ff */
[----:B------:R-:W-:Y:S01]  /*49b0*/  HADD2.F32 R89, -RZ, R92.H0_H0 ;  /* 0x2000005cff597230 */ /* 0x000fe20000004100 */
[----:B------:R-:W-:Y:S01]  /*49c0*/  PRMT R105, R106, 0x654, R105 ;  /* 0x000006546a697816 */ /* 0x000fe20000000069 */
[----:B------:R-:W-:Y:S01]  /*49d0*/  HADD2.F32 R39, -RZ, R96.H0_H0 ;  /* 0x20000060ff277230 */ /* 0x000fe20000004100 */
[----:B------:R-:W-:Y:S01]  /*49e0*/  SHF.L.U32 R14, R94, 0x10, RZ ;  /* 0x000000105e0e7819 */ /* 0x000fe200000006ff */
[----:B------:R-:W-:Y:S01]  /*49f0*/  HADD2.F32 R111, -RZ, R110.H0_H0 ;  /* 0x2000006eff6f7230 */ /* 0x000fe20000004100 */
[----:B------:R-:W-:Y:S01]  /*4a00*/  LOP3.LUT R36, R105, 0xff00, R104, 0xf8, !PT ;  /* 0x0000ff0069247812 */ /* 0x000fe200078ef868 */
[----:B------:R-:W-:Y:S01]  /*4a10*/  FMUL.FTZ R113, R10, R113 ;  /* 0x000000710a717220 */ /* 0x000fe20000410000 */
[----:B------:R-:W-:-:S02]  /*4a20*/  HADD2.F32 R94, -RZ, R90.H0_H0 ;  /* 0x2000005aff5e7230 */ /* 0x000fc40000004100 */
[-C--:B------:R-:W-:Y:S01]  /*4a30*/  FMUL.FTZ R104, R89, R102.reuse ;  /* 0x0000006659687220 */ /* 0x080fe20000410000 */
[----:B------:R-:W-:Y:S01]  /*4a40*/  FMUL.FTZ R102, R39, R102 ;  /* 0x0000006627667220 */ /* 0x000fe20000410000 */
[-C--:B------:R-:W-:Y:S01]  /*4a50*/  FFMA.FTZ R10, R10, R111.reuse, -R115 ;  /* 0x0000006f0a0a7223 */ /* 0x080fe20000010873 */
[----:B------:R-:W-:Y:S01]  /*4a60*/  FFMA.FTZ R30, R30, R111, R113 ;  /* 0x0000006f1e1e7223 */ /* 0x000fe20000010071 */
[----:B------:R-:W-:Y:S01]  /*4a70*/  LOP3.LUT R14, R29, 0xff0000, R14, 0xf8, !PT ;  /* 0x00ff00001d0e7812 */ /* 0x000fe200078ef80e */
[----:B------:R-:W-:Y:S02]  /*4a80*/  HADD2.F32 R112, -RZ, R109.H1_H1 ;  /* 0x3000006dff707230 */ /* 0x000fe40000004100 */
[----:B------:R-:W-:Y:S01]  /*4a90*/  FFMA.FTZ R29, R89, R94, R102 ;  /* 0x0000005e591d7223 */ /* 0x000fe20000010066 */
[----:B------:R-:W-:Y:S02]  /*4aa0*/  HADD2.F32 R111, -RZ, R110.H1_H1 ;  /* 0x3000006eff6f7230 */ /* 0x000fe40000004100 */
[----:B------:R-:W-:Y:S01]  /*4ab0*/  FMUL.FTZ R109, R108, R107 ;  /* 0x0000006b6c6d7220 */ /* 0x000fe20000410000 */
[----:B------:R-:W-:Y:S01]  /*4ac0*/  HADD2.F32 R105, -RZ, R100.H1_H1 ;  /* 0x30000064ff697230 */ /* 0x000fe20000004100 */
[----:B------:R-:W-:Y:S01]  /*4ad0*/  LOP3.LUT R89, R37, 0xff0000, R98, 0xf8, !PT ;  /* 0x00ff000025597812 */ /* 0x000fe200078ef862 */
[----:B------:R-:W-:Y:S01]  /*4ae0*/  HADD2.F32 R92, -RZ, R92.H1_H1 ;  /* 0x3000005cff5c7230 */ /* 0x000fe20000004100 */
[----:B------:R-:W-:Y:S01]  /*4af0*/  F2FP.SATFINITE.E4M3.F32.PACK_AB_MERGE_C R8, R99, R8, RZ ;  /* 0x000000086308723e */ /* 0x000fe200048070ff */
[----:B------:R-:W-:Y:S01]  /*4b00*/  HADD2.F32 R96, -RZ, R96.H1_H1 ;  /* 0x30000060ff607230 */ /* 0x000fe20000004100 */
[----:B------:R-:W-:Y:S01]  /*4b10*/  F2FP.SATFINITE.E4M3.F32.PACK_AB_MERGE_C R97, R97, R38, RZ ;  /* 0x000000266161723e */ /* 0x000fe200048070ff */
[----:B------:R-:W-:Y:S01]  /*4b20*/  FFMA.FTZ R39, R39, R94, -R104 ;  /* 0x0000005e27277223 */ /* 0x000fe20000010868 */
[----:B------:R-:W-:-:S02]  /*4b30*/  HADD2.F32 R101, -RZ, R90.H1_H1 ;  /* 0x3000005aff657230 */ /* 0x000fc40000004100 */
[----:B------:R-:W-:Y:S01]  /*4b40*/  FFMA.FTZ R109, R112, R111, -R109 ;  /* 0x0000006f706d7223 */ /* 0x000fe2000001086d */
[----:B------:R-:W-:Y:S02]  /*4b50*/  IMAD.U32 R37, R103, 0x10000, RZ ;  /* 0x0001000067257824 */ /* 0x000fe400078e00ff */
[----:B------:R-:W-:Y:S01]  /*4b60*/  FMUL.FTZ R103, R92, R105 ;  /* 0x000000695c677220 */ /* 0x000fe20000410000 */
[----:B------:R-:W-:Y:S01]  /*4b70*/  F2FP.F16.E4M3.UNPACK_B R38, R13 ;  /* 0x0000000dff26723e */ /* 0x000fe200020006ff */
[C---:B------:R-:W-:Y:S01]  /*4b80*/  FMUL.FTZ R105, R96.reuse, R105 ;  /* 0x0000006960697220 */ /* 0x040fe20000410000 */
[----:B------:R-:W-:Y:S01]  /*4b90*/  F2FP.F16.E4M3.UNPACK_B R94, R89 ;  /* 0x00000059ff5e723e */ /* 0x000fe200020006ff */
[----:B------:R-:W-:Y:S01]  /*4ba0*/  FFMA.FTZ R96, R96, R101, -R103 ;  /* 0x0000006560607223 */ /* 0x000fe20000010867 */
[----:B------:R-:W-:Y:S01]  /*4bb0*/  F2FP.SATFINITE.E4M3.F32.PACK_AB_MERGE_C R8, R93, R12, R8 ;  /* 0x0000000c5d08723e */ /* 0x000fe20004807008 */
[----:B------:R-:W-:Y:S01]  /*4bc0*/  HADD2.F32 R90, -RZ, R38.H0_H0 ;  /* 0x20000026ff5a7230 */ /* 0x000fe20000004100 */
[----:B------:R-:W-:Y:S01]  /*4bd0*/  F2FP.SATFINITE.E4M3.F32.PACK_AB_MERGE_C R12, R28, R95, R97 ;  /* 0x0000005f1c0c723e */ /* 0x000fe20004807061 */
[--C-:B------:R-:W-:Y:S01]  /*4be0*/  HADD2.F32 R97, -RZ, R94.reuse.H0_H0 ;  /* 0x2000005eff617230 */ /* 0x100fe20000004100 */
[----:B------:R-:W-:Y:S01]  /*4bf0*/  F2FP.F16.E4M3.UNPACK_B R28, R9 ;  /* 0x00000009ff1c723e */ /* 0x000fe200020006ff */
[----:B------:R-:W-:Y:S01]  /*4c00*/  HADD2.F32 R94, -RZ, R94.H1_H1 ;  /* 0x3000005eff5e7230 */ /* 0x000fe20000004100 */
[----:B------:R-:W-:Y:S01]  /*4c10*/  F2FP.F16.E4M3.UNPACK_B R93, R31 ;  /* 0x0000001fff5d723e */ /* 0x000fe200020006ff */
[----:B------:R-:W-:Y:S01]  /*4c20*/  FMUL.FTZ R107, R112, R107 ;  /* 0x0000006b706b7220 */ /* 0x000fe20000410000 */
[----:B------:R-:W-:Y:S01]  /*4c30*/  LOP3.LUT R37, R36, 0xff0000, R37, 0xf8, !PT ;  /* 0x00ff000024257812 */ /* 0x000fe200078ef825 */
[----:B------:R-:W-:Y:S01]  /*4c40*/  FFMA.FTZ R36, R92, R101, R105 ;  /* 0x000000655c247223 */ /* 0x000fe20000010069 */
[----:B------:R-:W-:Y:S01]  /*4c50*/  F2FP.SATFINITE.E4M3.F32.PACK_AB_MERGE_C R10, R109, R10, RZ ;  /* 0x0000000a6d0a723e */ /* 0x000fe200048070ff */
[----:B------:R-:W-:-:S02]  /*4c60*/  HADD2.F32 R92, -RZ, R38.H1_H1 ;  /* 0x30000026ff5c7230 */ /* 0x000fc40000004100 */
[----:B------:R-:W-:Y:S01]  /*4c70*/  FMUL.FTZ R99, R90, R97 ;  /* 0x000000615a637220 */ /* 0x000fe20000410000 */
[--C-:B------:R-:W-:Y:S01]  /*4c80*/  HADD2.F32 R38, -RZ, R28.reuse.H0_H0 ;  /* 0x2000001cff267230 */ /* 0x100fe20000004100 */
[----:B------:R-:W-:Y:S01]  /*4c90*/  F2FP.SATFINITE.E4M3.F32.PACK_AB_MERGE_C R10, R96, R39, R10 ;  /* 0x00000027600a723e */ /* 0x000fe2000480700a */
[--C-:B------:R-:W-:Y:S02]  /*4ca0*/  HADD2.F32 R95, -RZ, R93.reuse.H0_H0 ;  /* 0x2000005dff5f7230 */ /* 0x100fe40000004100 */
[-C--:B------:R-:W-:Y:S01]  /*4cb0*/  FMUL.FTZ R96, R92, R94.reuse ;  /* 0x0000005e5c607220 */ /* 0x080fe20000410000 */
[----:B------:R-:W-:Y:S02]  /*4cc0*/  HADD2.F32 R39, -RZ, R28.H1_H1 ;  /* 0x3000001cff277230 */ /* 0x000fe40000004100 */
[C---:B------:R-:W-:Y:S01]  /*4cd0*/  FMUL.FTZ R97, R38.reuse, R97 ;  /* 0x0000006126617220 */ /* 0x040fe20000410000 */
[----:B------:R-:W-:Y:S02]  /*4ce0*/  HADD2.F32 R93, -RZ, R93.H1_H1 ;  /* 0x3000005dff5d7230 */ /* 0x000fe40000004100 */
[----:B------:R-:W-:Y:S01]  /*4cf0*/  FFMA.FTZ R28, R38, R95, -R99 ;  /* 0x0000005f261c7223 */ /* 0x000fe20000010863 */
[----:B------:R-:W-:Y:S01]  /*4d00*/  FFMA.FTZ R107, R108, R111, R107 ;  /* 0x0000006f6c6b7223 */ /* 0x000fe2000001006b */
[C---:B------:R-:W-:Y:S01]  /*4d10*/  FMUL.FTZ R99, R39.reuse, R94 ;  /* 0x0000005e27637220 */ /* 0x040fe20000410000 */
[----:B------:R-:W-:Y:S01]  /*4d20*/  FFMA.FTZ R38, R90, R95, R97 ;  /* 0x0000005f5a267223 */ /* 0x000fe20000010061 */
[----:B------:R-:W-:Y:S01]  /*4d30*/  F2FP.F16.E4M3.UNPACK_B R90, R9.H1 ;  /* 0x00000009ff5a723e */ /* 0x000fe200030006ff */
[-C--:B------:R-:W-:Y:S01]  /*4d40*/  FFMA.FTZ R39, R39, R93.reuse, -R96 ;  /* 0x0000005d27277223 */ /* 0x080fe20000010860 */
[----:B------:R-:W-:Y:S01]  /*4d50*/  FFMA.FTZ R9, R92, R93, R99 ;  /* 0x0000005d5c097223 */ /* 0x000fe20000010063 */
[----:B------:R-:W-:-:S02]  /*4d60*/  F2FP.F16.E4M3.UNPACK_B R92, R13.H1 ;  /* 0x0000000dff5c723e */ /* 0x000fc400030006ff */
[----:B------:R-:W-:Y:S01]  /*4d70*/  F2FP.F16.E4M3.UNPACK_B R93, R89.H1 ;  /* 0x00000059ff5d723e */ /* 0x000fe200030006ff */
[----:B------:R-:W-:Y:S01]  /*4d80*/  HADD2.F32 R13, -RZ, R90.H0_H0 ;  /* 0x2000005aff0d7230 */ /* 0x000fe20000004100 */
[----:B------:R-:W-:Y:S01]  /*4d90*/  F2FP.F16.E4M3.UNPACK_B R89, R31.H1 ;  /* 0x0000001fff59723e */ /* 0x000fe200030006ff */
[--C-:B------:R-:W-:Y:S01]  /*4da0*/  HADD2.F32 R31, -RZ, R92.reuse.H0_H0 ;  /* 0x2000005cff1f7230 */ /* 0x100fe20000004100 */
[----:B------:R-:W-:Y:S01]  /*4db0*/  F2FP.F16.E4M3.UNPACK_B R99, R37.H1 ;  /* 0x00000025ff63723e */ /* 0x000fe200030006ff */
[--C-:B------:R-:W-:Y:S01]  /*4dc0*/  HADD2.F32 R96, -RZ, R93.reuse.H0_H0 ;  /* 0x2000005dff607230 */ /* 0x100fe20000004100 */
[----:B------:R-:W-:Y:S01]  /*4dd0*/  F2FP.SATFINITE.E4M3.F32.PACK_AB_MERGE_C R30, R107, R30, RZ ;  /* 0x0000001e6b1e723e */ /* 0x000fe200048070ff */
[----:B------:R-:W-:Y:S02]  /*4de0*/  HADD2.F32 R92, -RZ, R92.H1_H1 ;  /* 0x3000005cff5c7230 */ /* 0x000fe40000004100 */
[----:B------:R-:W-:Y:S02]  /*4df0*/  HADD2.F32 R93, -RZ, R93.H1_H1 ;  /* 0x3000005dff5d7230 */ /* 0x000fe40000004100 */
[----:B------:R-:W-:Y:S01]  /*4e00*/  FMUL.FTZ R98, R31, R96 ;  /* 0x000000601f627220 */ /* 0x000fe20000410000 */
[----:B------:R-:W-:-:S02]  /*4e10*/  HADD2.F32 R90, -RZ, R90.H1_H1 ;  /* 0x3000005aff5a7230 */ /* 0x000fc40000004100 */
[C---:B------:R-:W-:Y:S01]  /*4e20*/  FMUL.FTZ R96, R13.reuse, R96 ;  /* 0x000000600d607220 */ /* 0x040fe20000410000 */
[--C-:B------:R-:W-:Y:S02]  /*4e30*/  HADD2.F32 R94, -RZ, R89.reuse.H0_H0 ;  /* 0x20000059ff5e7230 */ /* 0x100fe40000004100 */
[-C--:B------:R-:W-:Y:S01]  /*4e40*/  FMUL.FTZ R95, R92, R93.reuse ;  /* 0x0000005d5c5f7220 */ /* 0x080fe20000410000 */
[----:B------:R-:W-:Y:S02]  /*4e50*/  HADD2.F32 R89, -RZ, R89.H1_H1 ;  /* 0x30000059ff597230 */ /* 0x000fe40000004100 */
[C---:B------:R-:W-:Y:S01]  /*4e60*/  FMUL.FTZ R93, R90.reuse, R93 ;  /* 0x0000005d5a5d7220 */ /* 0x040fe20000410000 */
[--C-:B------:R-:W-:Y:S02]  /*4e70*/  HADD2.F32 R102, -RZ, R99.reuse.H0_H0 ;  /* 0x20000063ff667230 */ /* 0x100fe40000004100 */
[-C--:B------:R-:W-:Y:S01]  /*4e80*/  FFMA.FTZ R13, R13, R94.reuse, -R98 ;  /* 0x0000005e0d0d7223 */ /* 0x080fe20000010862 */
[----:B------:R-:W-:Y:S01]  /*4e90*/  FFMA.FTZ R31, R31, R94, R96 ;  /* 0x0000005e1f1f7223 */ /* 0x000fe20000010060 */
[-C--:B------:R-:W-:Y:S01]  /*4ea0*/  FFMA.FTZ R90, R90, R89.reuse, -R95 ;  /* 0x000000595a5a7223 */ /* 0x080fe2000001085f */
[----:B------:R-:W-:Y:S01]  /*4eb0*/  FFMA.FTZ R92, R92, R89, R93 ;  /* 0x000000595c5c7223 */ /* 0x000fe2000001005d */
[----:B------:R-:W-:Y:S01]  /*4ec0*/  F2FP.F16.E4M3.UNPACK_B R94, R15 ;  /* 0x0000000fff5e723e */ /* 0x000fe200020006ff */
[----:B------:R-:W-:Y:S01]  /*4ed0*/  HADD2.F32 R99, -RZ, R99.H1_H1 ;  /* 0x30000063ff637230 */ /* 0x000fe20000004100 */
[----:B------:R-:W-:-:S02]  /*4ee0*/  F2FP.F16.E4M3.UNPACK_B R89, R37 ;  /* 0x00000025ff59723e */ /* 0x000fc400020006ff */
[-C--:B------:R-:W-:Y:S01]  /*4ef0*/  F2FP.F16.E4M3.UNPACK_B R93, R11.reuse ;  /* 0x0000000bff5d723e */ /* 0x080fe200020006ff */
[--C-:B------:R-:W-:Y:S01]  /*4f00*/  HADD2.F32 R100, -RZ, R94.reuse.H0_H0 ;  /* 0x2000005eff647230 */ /* 0x100fe20000004100 */
[----:B------:R-:W-:Y:S01]  /*4f10*/  F2FP.F16.E4M3.UNPACK_B R95, R11.H1 ;  /* 0x0000000bff5f723e */ /* 0x000fe200030006ff */
[----:B------:R-:W-:Y:S01]  /*4f20*/  HADD2.F32 R101, -RZ, R89.H0_H0 ;  /* 0x20000059ff657230 */ /* 0x000fe20000004100 */
[-C--:B------:R-:W-:Y:S01]  /*4f30*/  F2FP.F16.E4M3.UNPACK_B R11, R14.reuse ;  /* 0x0000000eff0b723e */ /* 0x080fe200020006ff */
[----:B------:R-:W-:Y:S01]  /*4f40*/  HADD2.F32 R96, -RZ, R93.H0_H0 ;  /* 0x2000005dff607230 */ /* 0x000fe20000004100 */
[----:B------:R-:W-:Y:S01]  /*4f50*/  F2FP.F16.E4M3.UNPACK_B R98, R15.H1 ;  /* 0x0000000fff62723e */ /* 0x000fe200030006ff */
[----:B------:R-:W-:Y:S02]  /*4f60*/  HADD2.F32 R94, -RZ, R94.H1_H1 ;  /* 0x3000005eff5e7230 */ /* 0x000fe40000004100 */
[----:B------:R-:W-:Y:S01]  /*4f70*/  FMUL.FTZ R103, R100, R101 ;  /* 0x0000006564677220 */ /* 0x000fe20000410000 */
[----:B------:R-:W-:Y:S01]  /*4f80*/  HADD2.F32 R37, -RZ, R11.H0_H0 ;  /* 0x2000000bff257230 */ /* 0x000fe20000004100 */
[----:B------:R-:W-:Y:S01]  /*4f90*/  F2FP.F16.E4M3.UNPACK_B R15, R14.H1 ;  /* 0x0000000eff0f723e */ /* 0x000fe200030006ff */
[----:B------:R-:W-:-:S02]  /*4fa0*/  HADD2.F32 R97, -RZ, R98.H0_H0 ;  /* 0x20000062ff617230 */ /* 0x000fc40000004100 */
[C---:B------:R-:W-:Y:S01]  /*4fb0*/  FMUL.FTZ R105, R96.reuse, R101 ;  /* 0x0000006560697220 */ /* 0x040fe20000410000 */
[----:B------:R-:W-:Y:S02]  /*4fc0*/  HADD2.F32 R98, -RZ, R98.H1_H1 ;  /* 0x30000062ff627230 */ /* 0x000fe40000004100 */
[-C--:B------:R-:W-:Y:S01]  /*4fd0*/  FFMA.FTZ R14, R96, R37.reuse, -R103 ;  /* 0x00000025600e7223 */ /* 0x080fe20000010867 */
[--C-:B------:R-:W-:Y:S02]  /*4fe0*/  HADD2.F32 R96, -RZ, R95.reuse.H0_H0 ;  /* 0x2000005fff607230 */ /* 0x100fe40000004100 */
[----:B------:R-:W-:Y:S01]  /*4ff0*/  FFMA.FTZ R37, R100, R37, R105 ;  /* 0x0000002564257223 */ /* 0x000fe20000010069 */
[----:B------:R-:W-:Y:S02]  /*5000*/  HADD2.F32 R95, -RZ, R95.H1_H1 ;  /* 0x3000005fff5f7230 */ /* 0x000fe40000004100 */
[----:B------:R-:W-:Y:S01]  /*5010*/  FMUL.FTZ R100, R98, R99 ;  /* 0x0000006362647220 */ /* 0x000fe20000410000 */
[----:B------:R-:W-:-:S02]  /*5020*/  HADD2.F32 R101, -RZ, R15.H0_H0 ;  /* 0x2000000fff657230 */ /* 0x000fc40000004100 */
[-C--:B------:R-:W-:Y:S01]  /*5030*/  FMUL.FTZ R103, R97, R102.reuse ;  /* 0x0000006661677220 */ /* 0x080fe20000410000 */
[----:B------:R-:W-:Y:S02]  /*5040*/  HADD2.F32 R15, -RZ, R15.H1_H1 ;  /* 0x3000000fff0f7230 */ /* 0x000fe40000004100 */
[----:B------:R-:W-:Y:S01]  /*5050*/  FMUL.FTZ R102, R96, R102 ;  /* 0x0000006660667220 */ /* 0x000fe20000410000 */
[----:B------:R-:W-:Y:S02]  /*5060*/  HADD2.F32 R89, -RZ, R89.H1_H1 ;  /* 0x30000059ff597230 */ /* 0x000fe40000004100 */
[C---:B------:R-:W-:Y:S01]  /*5070*/  FMUL.FTZ R99, R95.reuse, R99 ;  /* 0x000000635f637220 */ /* 0x040fe20000410000 */
[----:B------:R-:W-:Y:S02]  /*5080*/  HADD2.F32 R93, -RZ, R93.H1_H1 ;  /* 0x3000005dff5d7230 */ /* 0x000fe40000004100 */
[----:B------:R-:W-:Y:S01]  /*5090*/  FFMA.FTZ R95, R95, R15, -R100 ;  /* 0x0000000f5f5f7223 */ /* 0x000fe20000010864 */
[----:B------:R-:W-:-:S02]  /*50a0*/  HADD2.F32 R11, -RZ, R11.H1_H1 ;  /* 0x3000000bff0b7230 */ /* 0x000fc40000004100 */
[----:B------:R-:W-:Y:S01]  /*50b0*/  FFMA.FTZ R96, R96, R101, -R103 ;  /* 0x0000006560607223 */ /* 0x000fe20000010867 */
[----:B------:R-:W-:Y:S01]  /*50c0*/  FMUL.FTZ R100, R94, R89 ;  /* 0x000000595e647220 */ /* 0x000fe20000410000 */
[----:B------:R-:W-:Y:S01]  /*50d0*/  F2FP.SATFINITE.E4M3.F32.PACK_AB_MERGE_C R13, R90, R13, RZ ;  /* 0x0000000d5a0d723e */ /* 0x000fe200048070ff */
[----:B------:R-:W-:Y:S01]  /*50e0*/  FFMA.FTZ R97, R97, R101, R102 ;  /* 0x0000006561617223 */ /* 0x000fe20000010066 */
[C---:B------:R-:W-:Y:S01]  /*50f0*/  FMUL.FTZ R89, R93.reuse, R89 ;  /* 0x000000595d597220 */ /* 0x040fe20000410000 */
[----:B------:R-:W-:Y:S01]  /*5100*/  FFMA.FTZ R98, R98, R15, R99 ;  /* 0x0000000f62627223 */ /* 0x000fe20000010063 */
[----:B------:R-:W-:Y:S01]  /*5110*/  F2FP.SATFINITE.E4M3.F32.PACK_AB_MERGE_C R31, R92, R31, RZ ;  /* 0x0000001f5c1f723e */ /* 0x000fe200048070ff */
[-C--:B------:R-:W-:Y:S01]  /*5120*/  FFMA.FTZ R93, R93, R11.reuse, -R100 ;  /* 0x0000000b5d5d7223 */ /* 0x080fe20000010864 */
[----:B------:R-:W-:Y:S01]  /*5130*/  F2FP.SATFINITE.E4M3.F32.PACK_AB_MERGE_C R13, R39, R28, R13 ;  /* 0x0000001c270d723e */ /* 0x000fe2000480700d */
[----:B------:R-:W-:Y:S01]  /*5140*/  FFMA.FTZ R94, R94, R11, R89 ;  /* 0x0000000b5e5e7223 */ /* 0x000fe20000010059 */
[----:B------:R-:W-:-:S02]  /*5150*/  F2FP.SATFINITE.E4M3.F32.PACK_AB_MERGE_C R29, R36, R29, R30 ;  /* 0x0000001d241d723e */ /* 0x000fc4000480701e */
[----:B------:R-:W-:Y:S02]  /*5160*/  F2FP.SATFINITE.E4M3.F32.PACK_AB_MERGE_C R95, R95, R96, RZ ;  /* 0x000000605f5f723e */ /* 0x000fe400048070ff */
[----:B------:R-:W-:Y:S01]  /*5170*/  F2FP.SATFINITE.E4M3.F32.PACK_AB_MERGE_C R31, R9, R38, R31 ;  /* 0x00000026091f723e */ /* 0x000fe2000480701f */
[----:B------:R-:W-:Y:S01]  /*5180*/  IMAD.MOV.U32 R9, RZ, RZ, R13 ;  /* 0x000000ffff097224 */ /* 0x000fe200078e000d */
[----:B------:R-:W-:Y:S02]  /*5190*/  F2FP.SATFINITE.E4M3.F32.PACK_AB_MERGE_C R97, R98, R97, RZ ;  /* 0x000000616261723e */ /* 0x000fe400048070ff */
[----:B------:R-:W-:Y:S01]  /*51a0*/  F2FP.SATFINITE.E4M3.F32.PACK_AB_MERGE_C R11, R93, R14, R95 ;  /* 0x0000000e5d0b723e */ /* 0x000fe2000480705f */
[----:B------:R-:W-:Y:S01]  /*51b0*/  IMAD.MOV.U32 R13, RZ, RZ, R31 ;  /* 0x000000ffff0d7224 */ /* 0x000fe200078e001f */
[----:B------:R-:W-:Y:S01]  /*51c0*/  F2FP.SATFINITE.E4M3.F32.PACK_AB_MERGE_C R15, R94, R37, R97 ;  /* 0x000000255e0f723e */ /* 0x000fe20004807061 */
[----:B------:R-:W-:-:S07]  /*51d0*/  IMAD.MOV.U32 R14, RZ, RZ, R29 ;  /* 0x000000ffff0e7224 */ /* 0x000fce00078e001d */
.L_x_10901:
[----:B------:R-:W-:Y:S05]  /*51e0*/  BSYNC B2 ;  /* 0x0000000000027941 */ /* 0x000fea0003800000 */
.L_x_10900:
[----:B0-----:R4:W-:Y:S04]  /*51f0*/  ST.E.128 desc[UR42][R70.64], R8 ;  /* 0x0000000846007985 */ /* 0x0019e8000c101d2a */
[----:B--2---:R4:W-:Y:S02]  /*5200*/  @!P5 ST.E.128 desc[UR42][R72.64], R12 ;  /* 0x0000000c4800d985 */ /* 0x0049e4000c101d2a */
.L_x_10899:
[----:B------:R-:W-:Y:S05]  /*5210*/  BSYNC B1 ;  /* 0x0000000000017941 */ /* 0x000fea0003800000 */
.L_x_10898:
[----:B------:R-:W-:-:S13]  /*5220*/  ISETP.NE.AND P5, PT, R52, RZ, PT ;  /* 0x000000ff3400720c */ /* 0x000fda0003fa5270 */
[----:B------:R-:W-:Y:S05]  /*5230*/  @!P5 BRA `(.L_x_10881) ;  /* 0x0000001000c8d947 */ /* 0x000fea0003800000 */
[----:B0---4-:R-:W4:Y:S04]  /*5240*/  LDL R12, [R1+0x10] ;  /* 0x00001000010c7983 */ /* 0x011f280000100800 */
[----:B------:R-:W5:Y:S04]  /*5250*/  LDL R11, [R1+0x64] ;  /* 0x00006400010b7983 */ /* 0x000f680000100800 */
[----:B------:R-:W5:Y:S01]  /*5260*/  LDL R10, [R1+0x20] ;  /* 0x00002000010a7983 */ /* 0x000f620000100800 */
[----:B------:R-:W-:Y:S01]  /*5270*/  SEL R91, R54, R91, !P2 ;  /* 0x0000005b365b7207 */ /* 0x000fe20005000000 */
[----:B------:R-:W-:Y:S01]  /*5280*/  BSSY B1, `(.L_x_10902) ;  /* 0x00000ea000017945 */ /* 0x000fe20003800000 */
[----:B------:R-:W-:-:S02]  /*5290*/  ISETP.GE.AND P6, PT, R67, R80, PT ;  /* 0x000000504300720c */ /* 0x000fc40003fc6270 */
[----:B------:R-:W-:Y:S02]  /*52a0*/  SHF.R.S32.HI R8, RZ, 0x1f, R91 ;  /* 0x0000001fff087819 */ /* 0x000fe4000001145b */
[C---:B---3--:R-:W-:Y:S02]  /*52b0*/  IADD3 R28, P5, R3.reuse, R84, RZ ;  /* 0x00000054031c7210 */ /* 0x048fe40007fbe0ff */
[----:B------:R-:W-:Y:S02]  /*52c0*/  LEA.HI R8, R8, R91, RZ, 0x5 ;  /* 0x0000005b08087211 */ /* 0x000fe400078f28ff */
[----:B--2---:R-:W-:Y:S02]  /*52d0*/  LEA.HI.X.SX32 R29, R3, R82, 0x1, P5 ;  /* 0x00000052031d7211 */ /* 0x004fe400028f0eff */
[----:B------:R-:W-:-:S04]  /*52e0*/  SHF.R.S32.HI R9, RZ, 0x5, R8 ;  /* 0x00000005ff097819 */ /* 0x000fc80000011408 */
[----:B------:R-:W-:-:S04]  /*52f0*/  LEA.HI.SX32 R9, R64, R9, 0x1c ;  /* 0x0000000940097211 */ /* 0x000fc800078fe2ff */
[C---:B------:R-:W-:Y:S01]  /*5300*/  LEA.HI R8, R9.reuse, R9, RZ, 0x1 ;  /* 0x0000000909087211 */ /* 0x040fe200078f08ff */
[----:B------:R-:W-:-:S03]  /*5310*/  IMAD.SHL.U32 R31, R9, 0x10, RZ ;  /* 0x00000010091f7824 */ /* 0x000fc600078e00ff */
[----:B------:R-:W-:-:S04]  /*5320*/  SHF.L.U32 R9, R8, 0xb, RZ ;  /* 0x0000000b08097819 */ /* 0x000fc800000006ff */
[----:B------:R-:W-:Y:S02]  /*5330*/  LOP3.LUT R9, R9, 0xfffff000, RZ, 0xc0, !PT ;  /* 0xfffff00009097812 */ /* 0x000fe400078ec0ff */
        /* <DEDUP_REMOVED lines=12> */
[--C-:B------:R-:W-:Y:S01]  /*5400*/  SHF.R.U32.HI R89, RZ, 0x18, R5.reuse ;  /* 0x00000018ff597819 */ /* 0x100fe20000011605 */
[----:B0-----:R-:W-:Y:S01]  /*5410*/  IMAD.MOV.U32 R30, RZ, RZ, R8 ;  /* 0x000000ffff1e7224 */ /* 0x001fe200078e0008 */
[----:B------:R-:W-:Y:S02]  /*5420*/  LOP3.LUT R4, R5, 0xff, RZ, 0xc0, !PT ;  /* 0x000000ff05047812 */ /* 0x000fe400078ec0ff */
[----:B------:R-:W-:Y:S02]  /*5430*/  SHF.R.U32.HI R70, RZ, 0x10, R5 ;  /* 0x00000010ff467819 */ /* 0x000fe40000011605 */
[----:B------:R-:W-:Y:S02]  /*5440*/  SHF.R.U32.HI R71, RZ, 0x18, R33 ;  /* 0x00000018ff477819 */ /* 0x000fe40000011621 */
[----:B------:R-:W-:-:S02]  /*5450*/  LOP3.LUT R34, R33, 0xff, RZ, 0xc0, !PT ;  /* 0x000000ff21227812 */ /* 0x000fc400078ec0ff */
[--C-:B------:R-:W-:Y:S02]  /*5460*/  SHF.R.U32.HI R37, RZ, 0x8, R33.reuse ;  /* 0x00000008ff257819 */ /* 0x100fe40000011621 */
[----:B------:R-:W-:Y:S01]  /*5470*/  SHF.R.U32.HI R5, RZ, 0x10, R33 ;  /* 0x00000010ff057819 */ /* 0x000fe20000011621 */
[----:B------:R-:W-:Y:S01]  /*5480*/  IMAD.SHL.U32 R33, R80, 0x100, RZ ;  /* 0x0000010050217824 */ /* 0x000fe200078e00ff */
[--C-:B------:R-:W-:Y:S02]  /*5490*/  SHF.R.U32.HI R38, RZ, 0x8, R7.reuse ;  /* 0x00000008ff267819 */ /* 0x100fe40000011607 */
[----:B------:R-:W-:Y:S01]  /*54a0*/  PRMT R4, R89, 0x654, R4 ;  /* 0x0000065459047816 */ /* 0x000fe20000000004 */
[----:B------:R-:W-:Y:S01]  /*54b0*/  IMAD.U32 R5, R5, 0x10000, RZ ;  /* 0x0001000005057824 */ /* 0x000fe200078e00ff */
[----:B------:R-:W-:Y:S02]  /*54c0*/  SHF.R.U32.HI R73, RZ, 0x18, R7 ;  /* 0x00000018ff497819 */ /* 0x000fe40000011607 */
[----:B------:R-:W-:-:S02]  /*54d0*/  LOP3.LUT R6, R7, 0xff, RZ, 0xc0, !PT ;  /* 0x000000ff07067812 */ /* 0x000fc400078ec0ff */
[----:B------:R-:W-:Y:S02]  /*54e0*/  SHF.R.U32.HI R72, RZ, 0x10, R7 ;  /* 0x00000010ff487819 */ /* 0x000fe40000011607 */
[--C-:B------:R-:W-:Y:S02]  /*54f0*/  SHF.R.U32.HI R39, RZ, 0x8, R35.reuse ;  /* 0x00000008ff277819 */ /* 0x100fe40000011623 */
[----:B------:R-:W-:Y:S02]  /*5500*/  LOP3.LUT R36, R35, 0xff0000ff, RZ, 0xc0, !PT ;  /* 0xff0000ff23247812 */ /* 0x000fe400078ec0ff */
[----:B------:R-:W-:Y:S01]  /*5510*/  SHF.R.U32.HI R7, RZ, 0x10, R35 ;  /* 0x00000010ff077819 */ /* 0x000fe20000011623 */
[----:B------:R-:W-:Y:S01]  /*5520*/  IMAD.SHL.U32 R35, R38, 0x100, RZ ;  /* 0x0000010026237824 */ /* 0x000fe200078e00ff */
[----:B------:R-:W-:Y:S01]  /*5530*/  LOP3.LUT R4, R4, 0xff00, R33, 0xf8, !PT ;  /* 0x0000ff0004047812 */ /* 0x000fe200078ef821 */
[----:B------:R-:W-:Y:S01]  /*5540*/  IMAD.U32 R33, R70, 0x10000, RZ ;  /* 0x0001000046217824 */ /* 0x000fe200078e00ff */
[----:B------:R-:W-:Y:S01]  /*5550*/  PRMT R6, R73, 0x654, R6 ;  /* 0x0000065449067816 */ /* 0x000fe20000000006 */
[----:B------:R-:W-:Y:S01]  /*5560*/  IMAD.SHL.U32 R39, R39, 0x100, RZ ;  /* 0x0000010027277824 */ /* 0x000fe200078e00ff */
[----:B------:R-:W-:Y:S01]  /*5570*/  PRMT R34, R71, 0x654, R34 ;  /* 0x0000065447227816 */ /* 0x000fe20000000022 */
[----:B------:R-:W-:Y:S01]  /*5580*/  IMAD.U32 R71, R7, 0x10000, RZ ;  /* 0x0001000007477824 */ /* 0x000fe200078e00ff */
[----:B------:R-:W-:-:S02]  /*5590*/  SHF.L.U32 R37, R37, 0x8, RZ ;  /* 0x0000000825257819 */ /* 0x000fc400000006ff */
        /* <DEDUP_REMOVED lines=13> */
[----:B------:R-:W-:Y:S01]  /*5670*/  LOP3.LUT R7, R38, 0xff0000, R5, 0xf8, !PT ;  /* 0x00ff000026077812 */ /* 0x000fe200078ef805 */
[----:B------:R-:W-:Y:S02]  /*5680*/  HADD2.F32 R36, -RZ, R36.H1_H1 ;  /* 0x30000024ff247230 */ /* 0x000fe40000004100 */
[----:B------:R-:W-:Y:S01]  /*5690*/  FMUL.FTZ R73, R12, R39 ;  /* 0x000000270c497220 */ /* 0x000fe20000410000 */
[----:B------:R-:W-:-:S02]  /*56a0*/  HADD2.F32 R37, -RZ, R35.H0_H0 ;  /* 0x20000023ff257230 */ /* 0x000fc40000004100 */
[----:B------:R-:W-:Y:S01]  /*56b0*/  FMUL.FTZ R39, R8, R39 ;  /* 0x0000002708277220 */ /* 0x000fe20000410000 */
[----:B------:R-:W-:Y:S01]  /*56c0*/  HADD2.F32 R38, -RZ, R35.H1_H1 ;  /* 0x30000023ff267230 */ /* 0x000fe20000004100 */
[----:B------:R-:W-:Y:S01]  /*56d0*/  F2FP.F16.E4M3.UNPACK_B R86, R86 ;  /* 0x00000056ff56723e */ /* 0x000fe200020006ff */
[----:B------:R-:W-:Y:S01]  /*56e0*/  HADD2.F32 R33, -RZ, R33.H1_H1 ;  /* 0x30000021ff217230 */ /* 0x000fe20000004100 */
[----:B------:R-:W-:Y:S01]  /*56f0*/  F2FP.F16.E4M3.UNPACK_B R32, R32 ;  /* 0x00000020ff20723e */ /* 0x000fe200020006ff */
[----:B------:R-:W-:Y:S01]  /*5700*/  HADD2.F32 R35, -RZ, R34.H1_H1 ;  /* 0x30000022ff237230 */ /* 0x000fe20000004100 */
[----:B------:R-:W-:Y:S01]  /*5710*/  F2FP.F16.E4M3.UNPACK_B R34, R30 ;  /* 0x0000001eff22723e */ /* 0x000fe200020006ff */
[----:B------:R-:W-:Y:S01]  /*5720*/  FFMA.FTZ R12, R12, R37, R39 ;  /* 0x000000250c0c7223 */ /* 0x000fe20000010027 */
[----:B------:R-:W-:Y:S01]  /*5730*/  LOP3.LUT R5, R70, 0xff0000, R71, 0xf8, !PT ;  /* 0x00ff000046057812 */ /* 0x000fe200078ef847 */
[-C--:B------:R-:W-:Y:S01]  /*5740*/  FMUL.FTZ R72, R33, R36.reuse ;  /* 0x0000002421487220 */ /* 0x080fe20000410000 */
[----:B------:R-:W-:Y:S01]  /*5750*/  FMUL.FTZ R70, R35, R36 ;  /* 0x0000002423467220 */ /* 0x000fe20000410000 */
[----:B------:R-:W-:Y:S01]  /*5760*/  F2FP.F16.E4M3.UNPACK_B R83, R83 ;  /* 0x00000053ff53723e */ /* 0x000fe200020006ff */
[----:B------:R-:W-:-:S02]  /*5770*/  HADD2.F32 R39, -RZ, R86.H0_H0 ;  /* 0x20000056ff277230 */ /* 0x000fc40000004100 */
[----:B------:R-:W-:Y:S01]  /*5780*/  FFMA.FTZ R8, R8, R37, -R73 ;  /* 0x0000002508087223 */ /* 0x000fe20000010849 */
        /* <DEDUP_REMOVED lines=36> */
[----:B------:R-:W-:Y:S01]  /*59d0*/  FMUL.FTZ R80, R38, R80 ;  /* 0x0000005026507220 */ /* 0x000fe20000410000 */
[----:B------:R-:W-:Y:S01]  /*59e0*/  FFMA.FTZ R70, R70, R73, R89 ;  /* 0x0000004946467223 */ /* 0x000fe20000010059 */
[----:B------:R-:W-:Y:S01]  /*59f0*/  FFMA.FTZ R91, R38, R72, -R83 ;  /* 0x00000048265b7223 */ /* 0x000fe20000010853 */
[--C-:B------:R-:W-:Y:S01]  /*5a00*/  HADD2.F32 R73, -RZ, R85.reuse.H0_H0 ;  /* 0x20000055ff497230 */ /* 0x100fe20000004100 */
[----:B------:R-:W-:Y:S01]  /*5a10*/  F2FP.F16.E4M3.UNPACK_B R81, R81 ;  /* 0x00000051ff51723e */ /* 0x000fe200020006ff */
[----:B------:R-:W-:Y:S01]  /*5a20*/  HADD2.F32 R38, -RZ, R36.H0_H0 ;  /* 0x20000024ff267230 */ /* 0x000fe20000004100 */
[----:B------:R-:W-:Y:S01]  /*5a30*/  F2FP.SATFINITE.E4M3.F32.PACK_AB_MERGE_C R12, R35, R12, RZ ;  /* 0x0000000c230c723e */ /* 0x000fe200048070ff */
[----:B------:R-:W-:-:S02]  /*5a40*/  HADD2.F32 R85, -RZ, R85.H1_H1 ;  /* 0x30000055ff557230 */ /* 0x000fc40000004100 */
[----:B------:R-:W-:Y:S01]  /*5a50*/  FFMA.FTZ R93, R71, R72, R80 ;  /* 0x00000048475d7223 */ /* 0x000fe20000010050 */
[----:B------:R-:W-:Y:S02]  /*5a60*/  HADD2.F32 R14, -RZ, R10.H0_H0 ;  /* 0x2000000aff0e7230 */ /* 0x000fe40000004100 */
[----:B------:R-:W-:Y:S01]  /*5a70*/  FMUL.FTZ R83, R38, R73 ;  /* 0x0000004926537220 */ /* 0x000fe20000410000 */
[----:B------:R-:W-:Y:S01]  /*5a80*/  HADD2.F32 R36, -RZ, R36.H1_H1 ;  /* 0x30000024ff247230 */ /* 0x000fe20000004100 */
[----:B------:R-:W-:Y:S01]  /*5a90*/  F2FP.SATFINITE.E4M3.F32.PACK_AB_MERGE_C R8, R33, R8, RZ ;  /* 0x000000082108723e */ /* 0x000fe200048070ff */
[----:B------:R-:W-:Y:S01]  /*5aa0*/  HADD2.F32 R10, -RZ, R10.H1_H1 ;  /* 0x3000000aff0a7230 */ /* 0x000fe20000004100 */
[----:B------:R-:W-:Y:S01]  /*5ab0*/  F2FP.SATFINITE.E4M3.F32.PACK_AB_MERGE_C R91, R91, R34, RZ ;  /* 0x000000225b5b723e */ /* 0x000fe200048070ff */
[--C-:B------:R-:W-:Y:S02]  /*5ac0*/  HADD2.F32 R71, -RZ, R81.reuse.H0_H0 ;  /* 0x20000051ff477230 */ /* 0x100fe40000004100 */
[----:B------:R-:W-:Y:S01]  /*5ad0*/  FMUL.FTZ R89, R36, R85 ;  /* 0x0000005524597220 */ /* 0x000fe20000410000 */
[----:B------:R-:W-:Y:S01]  /*5ae0*/  HADD2.F32 R81, -RZ, R81.H1_H1 ;  /* 0x30000051ff517230 */ /* 0x000fe20000004100 */
[----:B------:R-:W-:Y:S01]  /*5af0*/  F2FP.SATFINITE.E4M3.F32.PACK_AB_MERGE_C R12, R39, R32, R12 ;  /* 0x00000020270c723e */ /* 0x000fe2000480700c */
[----:B------:R-:W-:Y:S01]  /*5b00*/  FMUL.FTZ R73, R14, R73 ;  /* 0x000000490e497220 */ /* 0x000fe20000410000 */
[----:B------:R-:W-:Y:S01]  /*5b10*/  FMUL.FTZ R85, R10, R85 ;  /* 0x000000550a557220 */ /* 0x000fe20000410000 */
[----:B------:R-:W-:Y:S01]  /*5b20*/  F2FP.F16.E4M3.UNPACK_B R33, R13 ;  /* 0x0000000dff21723e */ /* 0x000fe200020006ff */
[----:B------:R-:W-:Y:S01]  /*5b30*/  FFMA.FTZ R83, R14, R71, -R83 ;  /* 0x000000470e537223 */ /* 0x000fe20000010853 */
[----:B------:R-:W-:Y:S01]  /*5b40*/  F2FP.F16.E4M3.UNPACK_B R34, R7 ;  /* 0x00000007ff22723e */ /* 0x000fe200020006ff */
[----:B------:R-:W-:Y:S01]  /*5b50*/  FFMA.FTZ R14, R38, R71, R73 ;  /* 0x00000047260e7223 */ /* 0x000fe20000010049 */
[----:B------:R-:W-:Y:S01]  /*5b60*/  F2FP.F16.E4M3.UNPACK_B R32, R9 ;  /* 0x00000009ff20723e */ /* 0x000fe200020006ff */
[----:B------:R-:W-:Y:S01]  /*5b70*/  FFMA.FTZ R85, R36, R81, R85 ;  /* 0x0000005124557223 */ /* 0x000fe20000010055 */
[----:B------:R-:W-:Y:S01]  /*5b80*/  F2FP.SATFINITE.E4M3.F32.PACK_AB_MERGE_C R8, R37, R30, R8 ;  /* 0x0000001e2508723e */ /* 0x000fe20004807008 */
[--C-:B------:R-:W-:Y:S01]  /*5b90*/  HADD2.F32 R35, -RZ, R33.reuse.H0_H0 ;  /* 0x20000021ff237230 */ /* 0x100fe20000004100 */
[----:B------:R-:W-:Y:S01]  /*5ba0*/  F2FP.SATFINITE.E4M3.F32.PACK_AB_MERGE_C R70, R93, R70, RZ ;  /* 0x000000465d46723e */ /* 0x000fe200048070ff */
[----:B------:R-:W-:Y:S01]  /*5bb0*/  HADD2.F32 R39, -RZ, R34.H0_H0 ;  /* 0x20000022ff277230 */ /* 0x000fe20000004100 */
[----:B------:R-:W-:Y:S01]  /*5bc0*/  F2FP.F16.E4M3.UNPACK_B R37, R6 ;  /* 0x00000006ff25723e */ /* 0x000fe200020006ff */
[----:B------:R-:W-:Y:S01]  /*5bd0*/  HADD2.F32 R30, -RZ, R32.H0_H0 ;  /* 0x20000020ff1e7230 */ /* 0x000fe20000004100 */
[----:B------:R-:W-:Y:S01]  /*5be0*/  F2FP.SATFINITE.E4M3.F32.PACK_AB_MERGE_C R14, R85, R14, R70 ;  /* 0x0000000e550e723e */ /* 0x000fe20004807046 */
[----:B------:R-:W-:-:S02]  /*5bf0*/  HADD2.F32 R36, -RZ, R33.H1_H1 ;  /* 0x30000021ff247230 */ /* 0x000fc40000004100 */
[CC--:B------:R-:W-:Y:S01]  /*5c00*/  FMUL.FTZ R71, R35.reuse, R39.reuse ;  /* 0x0000002723477220 */ /* 0x0c0fe20000410000 */
[--C-:B------:R-:W-:Y:S02]  /*5c10*/  HADD2.F32 R38, -RZ, R37.reuse.H0_H0 ;  /* 0x20000025ff267230 */ /* 0x100fe40000004100 */
[C---:B------:R-:W-:Y:S01]  /*5c20*/  FMUL.FTZ R70, R30.reuse, R39 ;  /* 0x000000271e467220 */ /* 0x040fe20000410000 */
[----:B------:R-:W-:Y:S01]  /*5c30*/  HADD2.F32 R39, -RZ, R34.H1_H1 ;  /* 0x30000022ff277230 */ /* 0x000fe20000004100 */
[----:B------:R-:W-:Y:S01]  /*5c40*/  F2FP.F16.E4M3.UNPACK_B R33, R9.H1 ;  /* 0x00000009ff21723e */ /* 0x000fe200030006ff */
[----:B------:R-:W-:Y:S02]  /*5c50*/  HADD2.F32 R34, -RZ, R32.H1_H1 ;  /* 0x30000020ff227230 */ /* 0x000fe40000004100 */
[-C--:B------:R-:W-:Y:S01]  /*5c60*/  FFMA.FTZ R30, R30, R38.reuse, -R71 ;  /* 0x000000261e1e7223 */ /* 0x080fe20000010847 */
[----:B------:R-:W-:Y:S01]  /*5c70*/  FFMA.FTZ R32, R35, R38, R70 ;  /* 0x0000002623207223 */ /* 0x000fe20000010046 */
[----:B------:R-:W-:-:S02]  /*5c80*/  HADD2.F32 R37, -RZ, R37.H1_H1 ;  /* 0x30000025ff257230 */ /* 0x000fc40000004100 */
[-C--:B------:R-:W-:Y:S01]  /*5c90*/  FMUL.FTZ R71, R36, R39.reuse ;  /* 0x0000002724477220 */ /* 0x080fe20000410000 */
[C---:B------:R-:W-:Y:S01]  /*5ca0*/  FMUL.FTZ R39, R34.reuse, R39 ;  /* 0x0000002722277220 */ /* 0x040fe20000410000 */
[----:B------:R-:W-:Y:S01]  /*5cb0*/  F2FP.F16.E4M3.UNPACK_B R35, R13.H1 ;  /* 0x0000000dff23723e */ /* 0x000fe200030006ff */
[----:B------:R-:W-:Y:S01]  /*5cc0*/  HADD2.F32 R13, -RZ, R33.H0_H0 ;  /* 0x20000021ff0d7230 */ /* 0x000fe20000004100 */
[----:B------:R-:W-:Y:S01]  /*5cd0*/  F2FP.F16.E4M3.UNPACK_B R38, R7.H1 ;  /* 0x00000007ff26723e */ /* 0x000fe200030006ff */
[-C--:B------:R-:W-:Y:S01]  /*5ce0*/  FFMA.FTZ R9, R34, R37.reuse, -R71 ;  /* 0x0000002522097223 */ /* 0x080fe20000010847 */
[----:B------:R-:W-:Y:S01]  /*5cf0*/  FFMA.FTZ R7, R36, R37, R39 ;  /* 0x0000002524077223 */ /* 0x000fe20000010027 */
[----:B------:R-:W-:Y:S01]  /*5d00*/  F2FP.F16.E4M3.UNPACK_B R6, R6.H1 ;  /* 0x00000006ff06723e */ /* 0x000fe200030006ff */
[--C-:B------:R-:W-:Y:S01]  /*5d10*/  HADD2.F32 R34, -RZ, R35.reuse.H0_H0 ;  /* 0x20000023ff227230 */ /* 0x100fe20000004100 */
[-C--:B------:R-:W-:Y:S01]  /*5d20*/  F2FP.F16.E4M3.UNPACK_B R80, R5.reuse.H1 ;  /* 0x00000005ff50723e */ /* 0x080fe200030006ff */
[----:B------:R-:W-:Y:S01]  /*5d30*/  HADD2.F32 R37, -RZ, R38.H0_H0 ;  /* 0x20000026ff257230 */ /* 0x000fe20000004100 */
[----:B------:R-:W-:Y:S01]  /*5d40*/  F2FP.F16.E4M3.UNPACK_B R73, R5 ;  /* 0x00000005ff49723e */ /* 0x000fe200020006ff */
[----:B------:R-:W-:-:S02]  /*5d50*/  HADD2.F32 R36, -RZ, R35.H1_H1 ;  /* 0x30000023ff247230 */ /* 0x000fc40000004100 */
[----:B------:R-:W-:Y:S01]  /*5d60*/  FFMA.FTZ R10, R10, R81, -R89 ;  /* 0x000000510a0a7223 */ /* 0x000fe20000010859 */
        /* <DEDUP_REMOVED lines=9> */
[-C--:B------:R-:W-:Y:S01]  /*5e00*/  FFMA.FTZ R6, R13, R35.reuse, -R70 ;  /* 0x000000230d067223 */ /* 0x080fe20000010846 */
[----:B------:R-:W-:Y:S01]  /*5e10*/  FFMA.FTZ R13, R34, R35, R37 ;  /* 0x00000023220d7223 */ /* 0x000fe20000010025 */
[-C--:B------:R-:W-:Y:S01]  /*5e20*/  FFMA.FTZ R33, R33, R38.reuse, -R72 ;  /* 0x0000002621217223 */ /* 0x080fe20000010848 */
[----:B------:R-:W-:Y:S01]  /*5e30*/  FFMA.FTZ R34, R36, R38, R39 ;  /* 0x0000002624227223 */ /* 0x000fe20000010027 */
[----:B------:R-:W-:Y:S01]  /*5e40*/  F2FP.F16.E4M3.UNPACK_B R35, R11 ;  /* 0x0000000bff23723e */ /* 0x000fe200020006ff */
[--C-:B------:R-:W-:Y:S01]  /*5e50*/  HADD2.F32 R81, -RZ, R80.reuse.H0_H0 ;  /* 0x20000050ff517230 */ /* 0x100fe20000004100 */
[----:B------:R-:W-:Y:S01]  /*5e60*/  F2FP.F16.E4M3.UNPACK_B R38, R15.H1 ;  /* 0x0000000fff26723e */ /* 0x000fe200030006ff */
[----:B------:R-:W-:Y:S01]  /*5e70*/  HADD2.F32 R86, -RZ, R73.H0_H0 ;  /* 0x20000049ff567230 */ /* 0x000fe20000004100 */
[----:B------:R-:W-:Y:S01]  /*5e80*/  F2FP.F16.E4M3.UNPACK_B R11, R11.H1 ;  /* 0x0000000bff0b723e */ /* 0x000fe200030006ff */
[----:B------:R-:W-:Y:S01]  /*5e90*/  HADD2.F32 R80, -RZ, R80.H1_H1 ;  /* 0x30000050ff507230 */ /* 0x000fe20000004100 */
[----:B------:R-:W-:Y:S01]  /*5ea0*/  F2FP.F16.E4M3.UNPACK_B R37, R15 ;  /* 0x0000000fff25723e */ /* 0x000fe200020006ff */
[----:B------:R-:W-:Y:S01]  /*5eb0*/  HADD2.F32 R15, -RZ, R35.H0_H0 ;  /* 0x20000023ff0f7230 */ /* 0x000fe20000004100 */
[----:B------:R-:W-:Y:S01]  /*5ec0*/  F2FP.F16.E4M3.UNPACK_B R70, R4.H1 ;  /* 0x00000004ff46723e */ /* 0x000fe200030006ff */
[----:B------:R-:W-:Y:S01]  /*5ed0*/  HADD2.F32 R4, -RZ, R38.H0_H0 ;  /* 0x20000026ff047230 */ /* 0x000fe20000004100 */
[----:B------:R-:W-:Y:S01]  /*5ee0*/  F2FP.SATFINITE.E4M3.F32.PACK_AB_MERGE_C R10, R10, R83, R91 ;  /* 0x000000530a0a723e */ /* 0x000fe2000480705b */
[----:B------:R-:W-:Y:S01]  /*5ef0*/  HADD2.F32 R36, -RZ, R11.H0_H0 ;  /* 0x2000000bff247230 */ /* 0x000fe20000004100 */
[----:B------:R-:W-:Y:S01]  /*5f00*/  F2FP.SATFINITE.E4M3.F32.PACK_AB_MERGE_C R6, R33, R6, RZ ;  /* 0x000000062106723e */ /* 0x000fe200048070ff */
[----:B------:R-:W-:-:S02]  /*5f10*/  HADD2.F32 R39, -RZ, R37.H0_H0 ;  /* 0x20000025ff277230 */ /* 0x000fc40000004100 */
[-C--:B------:R-:W-:Y:S01]  /*5f20*/  FMUL.FTZ R83, R4, R81.reuse ;  /* 0x0000005104537220 */ /* 0x080fe20000410000 */
[----:B------:R-:W-:Y:S02]  /*5f30*/  HADD2.F32 R71, -RZ, R70.H0_H0 ;  /* 0x20000046ff477230 */ /* 0x000fe40000004100 */
[C---:B------:R-:W-:Y:S01]  /*5f40*/  FMUL.FTZ R81, R36.reuse, R81 ;  /* 0x0000005124517220 */ /* 0x040fe20000410000 */
[----:B------:R-:W-:Y:S02]  /*5f50*/  HADD2.F32 R38, -RZ, R38.H1_H1 ;  /* 0x30000026ff267230 */ /* 0x000fe40000004100 */
[----:B------:R-:W-:Y:S01]  /*5f60*/  FMUL.FTZ R90, R39, R86 ;  /* 0x00000056275a7220 */ /* 0x000fe20000410000 */
[----:B------:R-:W-:Y:S02]  /*5f70*/  HADD2.F32 R11, -RZ, R11.H1_H1 ;  /* 0x3000000bff0b7230 */ /* 0x000fe40000004100 */
[----:B------:R-:W-:Y:S01]  /*5f80*/  FFMA.FTZ R83, R36, R71, -R83 ;  /* 0x0000004724537223 */ /* 0x000fe20000010853 */
[----:B------:R-:W-:-:S02]  /*5f90*/  HADD2.F32 R72, -RZ, R5.H0_H0 ;  /* 0x20000005ff487230 */ /* 0x000fc40000004100 */
[C---:B------:R-:W-:Y:S01]  /*5fa0*/  FMUL.FTZ R86, R15.reuse, R86 ;  /* 0x000000560f567220 */ /* 0x040fe20000410000 */
[----:B------:R-:W-:Y:S01]  /*5fb0*/  FFMA.FTZ R81, R4, R71, R81 ;  /* 0x0000004704517223 */ /* 0x000fe20000010051 */
[----:B------:R-:W-:Y:S02]  /*5fc0*/  HADD2.F32 R37, -RZ, R37.H1_H1 ;  /* 0x30000025ff257230 */ /* 0x000fe40000004100 */
[----:B------:R-:W-:Y:S01]  /*5fd0*/  FMUL.FTZ R92, R38, R80 ;  /* 0x00000050265c7220 */ /* 0x000fe20000410000 */
[----:B------:R-:W-:Y:S02]  /*5fe0*/  HADD2.F32 R36, -RZ, R73.H1_H1 ;  /* 0x30000049ff247230 */ /* 0x000fe40000004100 */
[-C--:B------:R-:W-:Y:S01]  /*5ff0*/  FFMA.FTZ R90, R15, R72.reuse, -R90 ;  /* 0x000000480f5a7223 */ /* 0x080fe2000001085a */
[----:B------:R-:W-:Y:S02]  /*6000*/  HADD2.F32 R35, -RZ, R35.H1_H1 ;  /* 0x30000023ff237230 */ /* 0x000fe40000004100 */
[----:B------:R-:W-:Y:S01]  /*6010*/  FFMA.FTZ R86, R39, R72, R86 ;  /* 0x0000004827567223 */ /* 0x000fe20000010056 */
[----:B------:R-:W-:-:S02]  /*6020*/  HADD2.F32 R4, -RZ, R5.H1_H1 ;  /* 0x30000005ff047230 */ /* 0x000fc40000004100 */
[----:B------:R-:W-:Y:S01]  /*6030*/  FMUL.FTZ R5, R11, R80 ;  /* 0x000000500b057220 */ /* 0x000fe20000410000 */
[----:B------:R-:W-:Y:S02]  /*6040*/  HADD2.F32 R70, -RZ, R70.H1_H1 ;  /* 0x30000046ff467230 */ /* 0x000fe40000004100 */
[-C--:B------:R-:W-:Y:S01]  /*6050*/  FMUL.FTZ R72, R37, R36.reuse ;  /* 0x0000002425487220 */ /* 0x080fe20000410000 */
[----:B------:R-:W-:Y:S01]  /*6060*/  FMUL.FTZ R36, R35, R36 ;  /* 0x0000002423247220 */ /* 0x000fe20000410000 */
[----:B------:R-:W-:Y:S01]  /*6070*/  F2FP.SATFINITE.E4M3.F32.PACK_AB_MERGE_C R13, R34, R13, RZ ;  /* 0x0000000d220d723e */ /* 0x000fe200048070ff */
[-C--:B------:R-:W-:Y:S01]  /*6080*/  FFMA.FTZ R92, R11, R70.reuse, -R92 ;  /* 0x000000460b5c7223 */ /* 0x080fe2000001085c */
[----:B------:R-:W-:Y:S01]  /*6090*/  FFMA.FTZ R38, R38, R70, R5 ;  /* 0x0000004626267223 */ /* 0x000fe20000010005 */
[-C--:B------:R-:W-:Y:S01]  /*60a0*/  FFMA.FTZ R35, R35, R4.reuse, -R72 ;  /* 0x0000000423237223 */ /* 0x080fe20000010848 */
[----:B------:R-:W-:Y:S01]  /*60b0*/  FFMA.FTZ R37, R37, R4, R36 ;  /* 0x0000000425257223 */ /* 0x000fe20000010024 */
[----:B------:R-:W-:-:S02]  /*60c0*/  F2FP.SATFINITE.E4M3.F32.PACK_AB_MERGE_C R9, R9, R30, R6 ;  /* 0x0000001e0909723e */ /* 0x000fc40004807006 */
[----:B------:R-:W-:Y:S02]  /*60d0*/  F2FP.SATFINITE.E4M3.F32.PACK_AB_MERGE_C R83, R92, R83, RZ ;  /* 0x000000535c53723e */ /* 0x000fe400048070ff */
[----:B------:R-:W-:Y:S02]  /*60e0*/  F2FP.SATFINITE.E4M3.F32.PACK_AB_MERGE_C R38, R38, R81, RZ ;  /* 0x000000512626723e */ /* 0x000fe400048070ff */
[----:B------:R-:W-:Y:S02]  /*60f0*/  F2FP.SATFINITE.E4M3.F32.PACK_AB_MERGE_C R11, R35, R90, R83 ;  /* 0x0000005a230b723e */ /* 0x000fe40004807053 */
[----:B------:R-:W-:Y:S02]  /*6100*/  F2FP.SATFINITE.E4M3.F32.PACK_AB_MERGE_C R13, R7, R32, R13 ;  /* 0x00000020070d723e */ /* 0x000fe4000480700d */
[----:B------:R-:W-:-:S07]  /*6110*/  F2FP.SATFINITE.E4M3.F32.PACK_AB_MERGE_C R15, R37, R86, R38 ;  /* 0x00000056250f723e */ /* 0x000fce0004807026 */
.L_x_10903:
[----:B------:R-:W-:Y:S05]  /*6120*/  BSYNC B1 ;  /* 0x0000000000017941 */ /* 0x000fea0003800000 */
.L_x_10902:
[----:B0-----:R0:W-:Y:S01]  /*6130*/  ST.E.128 desc[UR42][R28.64], R8 ;  /* 0x000000081c007985 */ /* 0x0011e2000c101d2a */
[----:B------:R-:W-:-:S13]  /*6140*/  ISETP.GE.AND P5, PT, R31, R87, PT ;  /* 0x000000571f00720c */ /* 0x000fda0003fa6270 */
[----:B------:R-:W-:Y:S05]  /*6150*/  @P5 BRA `(.L_x_10881) ;  /* 0x0000000400005947 */ /* 0x000fea0003800000 */
[----:B------:R-:W-:-:S04]  /*6160*/  IADD3 R4, P5, R84, R31, RZ ;  /* 0x0000001f54047210 */ /* 0x000fc80007fbe0ff */
[----:B------:R-:W-:-:S05]  /*6170*/  LEA.HI.X.SX32 R5, R31, R82, 0x1, P5 ;  /* 0x000000521f057211 */ /* 0x000fca00028f0eff */
[----:B--2---:R2:W-:Y:S01]  /*6180*/  ST.E.128 desc[UR42][R4.64], R12 ;  /* 0x0000000c04007985 */ /* 0x0045e2000c101d2a */
[----:B------:R-:W-:Y:S05]  /*6190*/  BRA `(.L_x_10881) ;  /* 0x0000000000f07947 */ /* 0x000fea0003800000 */
.L_x_10873:
[----:B------:R-:W-:-:S06]  /*61a0*/  UISETP.NE.AND UP0, UPT, UR36, 0x3, UPT ;  /* 0x000000032400788c */ /* 0x000fcc000bf05270 */
[----:B------:R-:W-:-:S13]  /*61b0*/  PLOP3.LUT P0, PT, PT, PT, UP0, 0x80, 0x0 ;  /* 0x000000000000781c */ /* 0x000fda0003f0f008 */
[----:B------:R-:W-:Y:S05]  /*61c0*/  @!P0 BRA `(.L_x_10904) ;  /* 0x0000000000048947 */ /* 0x000fea0003800000 */
[----:B------:R-:W-:Y:S01]  /*61d0*/  BPT.TRAP 0x1 ;  /* 0x000000040000795c */ /* 0x000fe20000300000 */
.L_x_10904:
[----:B------:R-:W-:Y:S01]  /*61e0*/  IMAD R68, R19, 0x8, R18 ;  /* 0x0000000813447824 */ /* 0x000fe200078e0212 */
[----:B------:R-:W-:Y:S01]  /*61f0*/  SHF.L.U32 R79, R157, 0x1f, RZ ;  /* 0x0000001f9d4f7819 */ /* 0x000fe200000006ff */
[----:B------:R-:W-:Y:S01]  /*6200*/  BSSY B1, `(.L_x_10905) ;  /* 0x0000004000017945 */ /* 0x000fe20003800000 */
[----:B------:R-:W-:Y:S02]  /*6210*/  SHF.R.S32.HI R76, RZ, 0x1f, R77 ;  /* 0x0000001fff4c7819 */ /* 0x000fe4000001144d */
[----:B------:R-:W0:Y:S02]  /*6220*/  SYNCS.PHASECHK.TRANS64.TRYWAIT P5, [R68+URZ+0x19c90], R79 ;  /* 0x019c904f440075a7 */ /* 0x000e2400080a017f */
[----:B0-----:R-:W-:Y:S05]  /*6230*/  @!P5 BRA `(.L_x_10906) ;  /* 0x0000014000d0d947 */ /* 0x001fea0003800000 */
.L_x_11136:
[----:B------:R-:W-:Y:S05]  /*6240*/  BSYNC B1 ;  /* 0x0000000000017941 */ /* 0x000fea0003800000 */
.L_x_10905:
        /* <DEDUP_REMOVED lines=21> */
[----:B-1----:R-:W-:-:S03]  /*63a0*/  VIADD R8, R8, 0xffffff80 ;  /* 0xffffff8008087836 */ /* 0x002fc60000000000 */
[----:B------:R-:W-:Y:S02]  /*63b0*/  IADD3.X R13, R5, UR7, R7, P6, !PT ;  /* 0x00000007050d7c10 */ /* 0x000fe4000b7fe407 */
[----:B------:R-:W-:-:S04]  /*63c0*/  LEA.HI R8, R8, R8, RZ, 0x1 ;  /* 0x0000000808087211 */ /* 0x000fc800078f08ff */
[----:B------:R-:W-:-:S04]  /*63d0*/  SHF.R.S32.HI R8, RZ, 0x1, R8 ;  /* 0x00000001ff087819 */ /* 0x000fc80000011408 */
[----:B------:R-:W-:Y:S01]  /*63e0*/  ISETP.GT.AND P5, PT, R74, R8, PT ;  /* 0x000000084a00720c */ /* 0x000fe20003fa4270 */
[----:B------:R-:W-:-:S12]  /*63f0*/  BRA.DIV UR4, `(.L_x_10907) ;  /* 0x0000014204747947 */ /* 0x000fd8000b800000 */
[----:B------:R1:W2:Y:S04]  /*6400*/  SHFL.IDX PT, R29, R13, RZ, 0x1e1f ;  /* 0x001e1fff0d1d7589 */ /* 0x0002a800000e0000 */
[----:B------:R1:W3:Y:S02]  /*6410*/  SHFL.IDX PT, R14, R4, RZ, 0x1e1f ;  /* 0x001e1fff040e7589 */ /* 0x0002e400000e0000 */
.L_x_11140:
[----:B------:R-:W-:Y:S05]  /*6420*/  @!P5 BRA `(.L_x_10881) ;  /* 0x00000000004cd947 */ /* 0x000fea0003800000 */
[----:B------:R-:W4:Y:S01]  /*6430*/  LDL R10, [R1+0x8] ;  /* 0x00000800010a7983 */ /* 0x000f220000100800 */
[----:B------:R-:W-:-:S03]  /*6440*/  ULDC UR4, c[0x0][0x2f4] ;  /* 0x0000bd0000047ab9 */ /* 0x000fc60000000800 */
[----:B------:R-:W5:Y:S01]  /*6450*/  LDL R11, [R1+0x14] ;  /* 0x00001400010b7983 */ /* 0x000f620000100800 */
[----:B------:R-:W-:-:S13]  /*6460*/  ISETP.GE.AND P6, PT, R16, UR4, PT ;  /* 0x0000000410007c0c */ /* 0x000fda000bfc6270 */
[----:B-1----:R-:W1:Y:S01]  /*6470*/  @!P6 LDS.128 R4, [R69+0x13800] ;  /* 0x013800004504e984 */ /* 0x002e620000000c00 */
[----:B---3--:R-:W-:-:S05]  /*6480*/  @!P6 IADD3 R8, P5, R16, R14, RZ ;  /* 0x0000000e1008e210 */ /* 0x008fca0007fbe0ff */
[----:B--2---:R-:W-:Y:S01]  /*6490*/  @!P6 IMAD.X R9, R29, 0x1, R17, P5 ;  /* 0x000000011d09e824 */ /* 0x004fe200028e0611 */
[----:B------:R-:W-:-:S04]  /*64a0*/  ISETP.GE.AND P5, PT, R67, UR4, PT ;  /* 0x0000000443007c0c */ /* 0x000fc8000bfa6270 */
[----:B-1----:R1:W-:Y:S09]  /*64b0*/  @!P6 ST.E.128 desc[UR42][R8.64], R4 ;  /* 0x000000040800e985 */ /* 0x0023f2000c101d2a */
[----:B------:R-:W2:Y:S01]  /*64c0*/  @!P5 LDS.128 R4, [R69+0x14800] ;  /* 0x014800004504d984 */ /* 0x000ea20000000c00 */
[----:B----4-:R-:W-:-:S05]  /*64d0*/  @!P5 IMAD.SHL.U32 R10, R10, 0x10, RZ ;  /* 0x000000100a0ad824 */ /* 0x010fca00078e00ff */
[----:B-1----:R-:W-:-:S04]  /*64e0*/  @!P5 IADD3 R8, P6, R10, R14, RZ ;  /* 0x0000000e0a08d210 */ /* 0x002fc80007fde0ff */
[----:B------:R-:W-:Y:S02]  /*64f0*/  @!P5 LEA.HI.X.SX32 R9, R10, R29, 0x1, P6 ;  /* 0x0000001d0a09d211 */ /* 0x000fe400030f0eff */
[----:B------:R-:W-:-:S03]  /*6500*/  ISETP.GE.AND P6, PT, R156, UR4, PT ;  /* 0x000000049c007c0c */ /* 0x000fc6000bfc6270 */
[----:B--2---:R1:W-:Y:S10]  /*6510*/  @!P5 ST.E.128 desc[UR42][R8.64], R4 ;  /* 0x000000040800d985 */ /* 0x0043f4000c101d2a */
[----:B------:R-:W2:Y:S01]  /*6520*/  @!P6 LDS.128 R4, [R69+0x15800] ;  /* 0x015800004504e984 */ /* 0x000ea20000000c00 */
[----:B-1----:R-:W-:-:S05]  /*6530*/  @!P6 IADD3 R8, P5, R156, R14, RZ ;  /* 0x0000000e9c08e210 */ /* 0x002fca0007fbe0ff */
[----:B-----5:R-:W-:-:S05]  /*6540*/  @!P6 IMAD.X R9, R29, 0x1, R11, P5 ;  /* 0x000000011d09e824 */ /* 0x020fca00028e060b */
[----:B--2---:R4:W-:Y:S03]  /*6550*/  @!P6 ST.E.128 desc[UR42][R8.64], R4 ;  /* 0x000000040800e985 */ /* 0x0049e6000c101d2a */
.L_x_10881:
[----:B------:R-:W-:Y:S05]  /*6560*/  BSYNC B0 ;  /* 0x0000000000007941 */ /* 0x000fea0003800000 */
.L_x_10872:
[----:B012-4-:R-:W0:Y:S01]  /*6570*/  S2R R4, SR_TID.X ;  /* 0x0000000000047919 */ /* 0x017e220000002100 */
        /* <DEDUP_REMOVED lines=9> */
[----:B0-----:R-:W-:-:S13]  /*6610*/  LOP3.LUT P5, RZ, R4, 0x7f, RZ, 0xc0, !PT ;  /* 0x0000007f04ff7812 */ /* 0x001fda00078ac0ff */
[----:B------:R-:W-:-:S05]  /*6620*/  @!P5 VIADD R4, R68, 0x19ca0 ;  /* 0x00019ca04404d836 */ /* 0x000fca0000000000 */
[----:B------:R-:W-:-:S04]  /*6630*/  @!P5 PRMT R4, RZ, 0x654, R4 ;  /* 0x00000654ff04d816 */ /* 0x000fc80000000004 */
[----:B------:R1:W-:Y:S01]  /*6640*/  @!P5 SYNCS.ARRIVE.TRANS64.RED.A1T0 RZ, [R4+URZ], RZ ;  /* 0x000000ff04ffd9a7 */ /* 0x0003e2000810043f */
[----:B------:R-:W-:Y:S05]  /*6650*/  @!P0 BRA `(.L_x_10909) ;  /* 0x0000000000048947 */ /* 0x000fea0003800000 */
[----:B------:R-:W-:Y:S01]  /*6660*/  BPT.TRAP 0x1 ;  /* 0x000000040000795c */ /* 0x000fe20000300000 */
.L_x_10909:
[----:B------:R-:W-:Y:S05]  /*6670*/  BSYNC B0 ;  /* 0x0000000000007941 */ /* 0x000fea0003800000 */
.L_x_10908:
[----:B------:R-:W0:Y:S01]  /*6680*/  SYNCS.PHASECHK.TRANS64.TRYWAIT P0, [R68+URZ+0x19cb0], R79 ;  /* 0x019cb04f440075a7 */ /* 0x000e22000800017f */
[----:B------:R-:W-:Y:S04]  /*6690*/  BSSY B0, `(.L_x_10910) ;  /* 0x0000002000007945 */ /* 0x000fe80003800000 */
[----:B0-----:R-:W-:Y:S05]  /*66a0*/  @!P0 BRA `(.L_x_10911) ;  /* 0x00000140000c8947 */ /* 0x001fea0003800000 */
.L_x_11141:
[----:B------:R-:W-:Y:S05]  /*66b0*/  BSYNC B0 ;  /* 0x0000000000007941 */ /* 0x000fea0003800000 */
.L_x_10910:
[----:B------:R-:W2:Y:S01]  /*66c0*/  S2R R6, SR_TID.X ;  /* 0x0000000000067919 */ /* 0x000ea20000002100 */
[----:B------:R-:W-:Y:S01]  /*66d0*/  ULDC.64 UR4, c[0x0][0x328] ;  /* 0x0000ca0000047ab9 */ /* 0x000fe20000000a00 */
[----:B------:R-:W-:Y:S01]  /*66e0*/  ULDC.64 UR6, c[0x0][0x318] ;  /* 0x0000c60000067ab9 */ /* 0x000fe20000000a00 */
[----:B------:R-:W-:Y:S01]  /*66f0*/  IMAD R76, R76, UR4, RZ ;  /* 0x000000044c4c7c24 */ /* 0x000fe2000f8e02ff */
[----:B------:R-:W-:Y:S01]  /*6700*/  BSSY B0, `(.L_x_10912) ;  /* 0x0000029000007945 */ /* 0x000fe20003800000 */
[----:B-1----:R-:W-:-:S04]  /*6710*/  IMAD.WIDE.U32 R4, R77, UR4, RZ ;  /* 0x000000044d047c25 */ /* 0x002fc8000f8e00ff */
[----:B------:R-:W-:Y:S01]  /*6720*/  IMAD R77, R77, UR5, R76 ;  /* 0x000000054d4d7c24 */ /* 0x000fe2000f8e024c */
[----:B------:R-:W-:Y:S02]  /*6730*/  ULDC.64 UR4, c[0x0][0x338] ;  /* 0x0000ce0000047ab9 */ /* 0x000fe40000000a00 */
[----:B------:R-:W-:Y:S02]  /*6740*/  IMAD R75, R75, UR4, RZ ;  /* 0x000000044b4b7c24 */ /* 0x000fe4000f8e02ff */
[----:B------:R-:W-:Y:S02]  /*6750*/  IADD3 R5, R5, R77, RZ ;  /* 0x0000004d05057210 */ /* 0x000fe40007ffe0ff */
[C---:B------:R-:W-:Y:S02]  /*6760*/  IMAD R75, R78.reuse, UR5, R75 ;  /* 0x000000054e4b7c24 */ /* 0x040fe4000f8e024b */
[----:B------:R-:W-:Y:S01]  /*6770*/  IMAD.WIDE.U32 R4, R78, UR4, R4 ;  /* 0x000000044e047c25 */ /* 0x000fe2000f8e0004 */
[----:B------:R-:W-:-:S03]  /*6780*/  ULDC.64 UR4, c[0x0][0x330] ;  /* 0x0000cc0000047ab9 */ /* 0x000fc60000000a00 */
[----:B------:R-:W-:Y:S02]  /*6790*/  IMAD.IADD R5, R5, 0x1, R75 ;  /* 0x0000000105057824 */ /* 0x000fe400078e024b */
[----:B------:R-:W-:Y:S02]  /*67a0*/  IMAD R7, R57, UR4, RZ ;  /* 0x0000000439077c24 */ /* 0x000fe4000f8e02ff */
[----:B------:R-:W-:-:S04]  /*67b0*/  IMAD.WIDE.U32 R4, R154, UR4, R4 ;  /* 0x000000049a047c25 */ /* 0x000fc8000f8e0004 */
[----:B------:R-:W-:Y:S01]  /*67c0*/  IMAD R7, R154, UR5, R7 ;  /* 0x000000059a077c24 */ /* 0x000fe2000f8e0207 */
[----:B------:R-:W-:Y:S01]  /*67d0*/  IADD3 R4, P0, R4, UR6, RZ ;  /* 0x0000000604047c10 */ /* 0x000fe2000ff1e0ff */
[----:B--2---:R-:W-:-:S03]  /*67e0*/  VIADD R6, R6, 0xffffff80 ;  /* 0xffffff8006067836 */ /* 0x004fc60000000000 */
[----:B------:R-:W-:Y:S01]  /*67f0*/  IADD3.X R5, R5, UR7, R7, P0, !PT ;  /* 0x0000000705057c10 */ /* 0x000fe200087fe407 */
[----:B------:R1:W2:Y:S01]  /*6800*/  SHFL.IDX PT, R13, R4, RZ, 0x1e1f ;  /* 0x001e1fff040d7589 */ /* 0x0002a200000e0000 */
[----:B------:R-:W-:-:S03]  /*6810*/  LEA.HI R6, R6, R6, RZ, 0x1 ;  /* 0x0000000606067211 */ /* 0x000fc600078f08ff */
[----:B------:R1:W4:Y:S01]  /*6820*/  SHFL.IDX PT, R11, R5, RZ, 0x1e1f ;  /* 0x001e1fff050b7589 */ /* 0x00032200000e0000 */
[----:B------:R-:W-:-:S04]  /*6830*/  SHF.R.S32.HI R6, RZ, 0x1, R6 ;  /* 0x00000001ff067819 */ /* 0x000fc80000011406 */
[----:B------:R-:W-:-:S13]  /*6840*/  ISETP.GT.AND P0, PT, R74, R6, PT ;  /* 0x000000064a00720c */ /* 0x000fda0003f04270 */
[----:B-1----:R-:W-:Y:S05]  /*6850*/  @!P0 BRA `(.L_x_10913) ;  /* 0x00000000004c8947 */ /* 0x002fea0003800000 */
[----:B------:R-:W5:Y:S01]  /*6860*/  LDL R10, [R1+0x8] ;  /* 0x00000800010a7983 */ /* 0x000f620000100800 */
[----:B------:R-:W-:-:S03]  /*6870*/  ULDC UR4, c[0x0][0x2f4] ;  /* 0x0000bd0000047ab9 */ /* 0x000fc60000000800 */
[----:B------:R-:W3:Y:S01]  /*6880*/  LDL R12, [R1+0x14] ;  /* 0x00001400010c7983 */ /* 0x000ee20000100800 */
[----:B------:R-:W-:-:S13]  /*6890*/  ISETP.GE.AND P6, PT, R16, UR4, PT ;  /* 0x0000000410007c0c */ /* 0x000fda000bfc6270 */
[----:B------:R-:W1:Y:S01]  /*68a0*/  @!P6 LDS.128 R4, [R69+0x9000] ;  /* 0x009000004504e984 */ /* 0x000e620000000c00 */
[----:B--2---:R-:W-:-:S05]  /*68b0*/  @!P6 IADD3 R8, P0, R16, R13, RZ ;  /* 0x0000000d1008e210 */ /* 0x004fca0007f1e0ff */
[----:B----4-:R-:W-:Y:S01]  /*68c0*/  @!P6 IMAD.X R9, R11, 0x1, R17, P0 ;  /* 0x000000010b09e824 */ /* 0x010fe200000e0611 */
[----:B------:R-:W-:-:S04]  /*68d0*/  ISETP.GE.AND P0, PT, R67, UR4, PT ;  /* 0x0000000443007c0c */ /* 0x000fc8000bf06270 */
[----:B-1----:R1:W-:Y:S09]  /*68e0*/  @!P6 ST.E.128 desc[UR42][R8.64], R4 ;  /* 0x000000040800e985 */ /* 0x0023f2000c101d2a */
[----:B------:R-:W2:Y:S01]  /*68f0*/  @!P0 LDS.128 R4, [R69+0xa000] ;  /* 0x00a0000045048984 */ /* 0x000ea20000000c00 */
[----:B-----5:R-:W-:-:S05]  /*6900*/  @!P0 IMAD.SHL.U32 R10, R10, 0x10, RZ ;  /* 0x000000100a0a8824 */ /* 0x020fca00078e00ff */
[----:B-1----:R-:W-:-:S04]  /*6910*/  @!P0 IADD3 R8, P6, R10, R13, RZ ;  /* 0x0000000d0a088210 */ /* 0x002fc80007fde0ff */
[----:B------:R-:W-:Y:S02]  /*6920*/  @!P0 LEA.HI.X.SX32 R9, R10, R11, 0x1, P6 ;  /* 0x0000000b0a098211 */ /* 0x000fe400030f0eff */
[----:B------:R-:W-:-:S03]  /*6930*/  ISETP.GE.AND P6, PT, R156, UR4, PT ;  /* 0x000000049c007c0c */ /* 0x000fc6000bfc6270 */
[----:B--2---:R1:W-:Y:S10]  /*6940*/  @!P0 ST.E.128 desc[UR42][R8.64], R4 ;  /* 0x0000000408008985 */ /* 0x0043f4000c101d2a */
[----:B------:R-:W2:Y:S01]  /*6950*/  @!P6 LDS.128 R4, [R69+0xb000] ;  /* 0x00b000004504e984 */ /* 0x000ea20000000c00 */
[----:B-1----:R-:W-:-:S05]  /*6960*/  @!P6 IADD3 R8, P0, R156, R13, RZ ;  /* 0x0000000d9c08e210 */ /* 0x002fca0007f1e0ff */
[----:B---3--:R-:W-:-:S05]  /*6970*/  @!P6 IMAD.X R9, R11, 0x1, R12, P0 ;  /* 0x000000010b09e824 */ /* 0x008fca00000e060c */
[----:B--2---:R1:W-:Y:S03]  /*6980*/  @!P6 ST.E.128 desc[UR42][R8.64], R4 ;  /* 0x000000040800e985 */ /* 0x0043e6000c101d2a */
.L_x_10913:
[----:B------:R-:W-:Y:S05]  /*6990*/  BSYNC B0 ;  /* 0x0000000000007941 */ /* 0x000fea0003800000 */
.L_x_10912:
[----:B------:R-:W-:Y:S01]  /*69a0*/  @!PT LDS RZ, [RZ] ;  /* 0x00000000fffff984 */ /* 0x000fe20000000800 */
[----:B------:R-:W-:Y:S01]  /*69b0*/  @!PT LDS RZ, [RZ] ;  /* 0x00000000fffff984 */ /* 0x000fe20000000800 */
[----:B------:R-:W-:Y:S01]  /*69c0*/  @!PT LDS RZ, [RZ] ;  /* 0x00000000fffff984 */ /* 0x000fe20000000800 */
[----:B------:R-:W-:Y:S01]  /*69d0*/  @!PT LDS RZ, [RZ] ;  /* 0x00000000fffff984 */ /* 0x000fe20000000800 */
[----:B------:R5:W-:Y:S06]  /*69e0*/  MEMBAR.ALL.CTA ;  /* 0x0000000000007992 */ /* 0x000bec0000008000 */
[----:B-----5:R-:W5:Y:S01]  /*69f0*/  FENCE.VIEW.ASYNC.S ;  /* 0x00000000000073c6 */ /* 0x020f620000000000 */
[----:B0-----:R-:W-:Y:S01]  /*6a00*/  @!P5 VIADD R68, R68, 0x19cc0 ;  /* 0x00019cc04444d836 */ /* 0x001fe20000000000 */
[----:B------:R-:W-:Y:S01]  /*6a10*/  IADD3 R19, R19, 0x1, RZ ;  /* 0x0000000113137810 */ /* 0x000fe20007ffe0ff */
[----:B-----5:R0:W-:Y:S03]  /*6a20*/  BAR.SYNC.DEFER_BLOCKING R55, 0x80 ;  /* 0x000200370000751d */ /* 0x0201e60000010000 */
[----:B------:R-:W-:-:S02]  /*6a30*/  @!P5 PRMT R68, RZ, 0x654, R68 ;  /* 0x00000654ff44d816 */ /* 0x000fc40000000044 */
[----:B------:R-:W-:Y:S02]  /*6a40*/  PLOP3.LUT P0, PT, PT, PT, PT, 0x8, 0x0 ;  /* 0x000000000000781c */ /* 0x000fe40003f0e170 */
[----:B------:R0:W-:Y:S01]  /*6a50*/  @!P5 SYNCS.ARRIVE.TRANS64.RED.A1T0 RZ, [R68+URZ], RZ ;  /* 0x000000ff44ffd9a7 */ /* 0x0001e2000810043f */
[----:B------:R-:W-:-:S04]  /*6a60*/  ISETP.NE.AND P5, PT, R19, 0x2, PT ;  /* 0x000000021300780c */ /* 0x000fc80003fa5270 */
[----:B-1----:R-:W-:Y:S02]  /*6a70*/  SEL R4, RZ, 0x1, P5 ;  /* 0x00000001ff047807 */ /* 0x002fe40002800000 */
[----:B------:R-:W-:Y:S02]  /*6a80*/  SEL R19, R19, RZ, P5 ;  /* 0x000000ff13137207 */ /* 0x000fe40002800000 */
[----:B------:R-:W-:Y:S01]  /*6a90*/  LOP3.LUT R157, R157, R4, RZ, 0x3c, !PT ;  /* 0x000000049d9d7212 */ /* 0x000fe200078e3cff */
[----:B0-----:R-:W-:Y:S06]  /*6aa0*/  @P4 BRA `(.L_x_10914) ;  /* 0xffffffb400704947 */ /* 0x001fec000383ffff */
.L_x_10867:
[----:B------:R-:W-:Y:S01]  /*6ab0*/  BSSY B0, `(.L_x_10915) ;  /* 0x0000021000007945 */ /* 0x000fe20003800000 */
[----:B------:R-:W-:Y:S01]  /*6ac0*/  ISETP.GE.AND P2, PT, R88, 0x1, PT ;  /* 0x000000015800780c */ /* 0x000fe20003f46270 */
[----:B------:R-:W-:Y:S01]  /*6ad0*/  IMAD.MOV.U32 R0, RZ, RZ, RZ ;  /* 0x000000ffff007224 */ /* 0x000fe200078e00ff */
[----:B------:R-:W-:Y:S01]  /*6ae0*/  PLOP3.LUT P1, PT, PT, PT, PT, 0x80, 0x0 ;  /* 0x000000000000781c */ /* 0x000fe20003f2f070 */
[----:B------:R-:W-:Y:S01]  /*6af0*/  IMAD.MOV.U32 R2, RZ, RZ, RZ ;  /* 0x000000ffff027224 */ /* 0x000fe200078e00ff */
[----:B---3--:R-:W-:Y:S01]  /*6b00*/  CS2R R38, SRZ ;  /* 0x0000000000267805 */ /* 0x008fe2000001ff00 */
[----:B------:R-:W-:Y:S01]  /*6b10*/  IMAD.MOV.U32 R135, RZ, RZ, RZ ;  /* 0x000000ffff877224 */ /* 0x000fe200078e00ff */
        /* <DEDUP_REMOVED lines=11> */
[----:B------:R-:W-:Y:S02]  /*6bd0*/  CS2R R48, SRZ ;  /* 0x0000000000307805 */ /* 0x000fe4000001ff00 */
[----:B----4-:R-:W-:Y:S02]  /*6be0*/  CS2R R10, SRZ ;  /* 0x00000000000a7805 */ /* 0x010fe4000001ff00 */
[----:B------:R-:W-:Y:S02]  /*6bf0*/  CS2R R50, SRZ ;  /* 0x0000000000327805 */ /* 0x000fe4000001ff00 */
[----:B------:R-:W-:-:S02]  /*6c00*/  CS2R R52, SRZ ;  /* 0x0000000000347805 */ /* 0x000fc4000001ff00 */
[----:B------:R-:W-:Y:S02]  /*6c10*/  CS2R R8, SRZ ;  /* 0x0000000000087805 */ /* 0x000fe4000001ff00 */
[----:B------:R-:W-:Y:S01]  /*6c20*/  CS2R R54, SRZ ;  /* 0x0000000000367805 */ /* 0x000fe2000001ff00 */
[----:B------:R-:W-:Y:S01]  /*6c30*/  IMAD.MOV.U32 R33, RZ, RZ, RZ ;  /* 0x000000ffff217224 */ /* 0x000fe200078e00ff */
[----:B------:R-:W-:Y:S02]  /*6c40*/  CS2R R56, SRZ ;  /* 0x0000000000387805 */ /* 0x000fe4000001ff00 */
[----:B------:R-:W-:Y:S02]  /*6c50*/  CS2R R34, SRZ ;  /* 0x0000000000227805 */ /* 0x000fe4000001ff00 */
[----:B------:R-:W-:Y:S01]  /*6c60*/  CS2R R6, SRZ ;  /* 0x0000000000067805 */ /* 0x000fe2000001ff00 */
[----:B------:R-:W-:Y:S02]  /*6c70*/  IMAD.MOV.U32 R58, RZ, RZ, RZ ;  /* 0x000000ffff3a7224 */ /* 0x000fe400078e00ff */
[----:B------:R-:W-:Y:S01]  /*6c80*/  IMAD.MOV.U32 R60, RZ, RZ, RZ ;  /* 0x000000ffff3c7224 */ /* 0x000fe200078e00ff */
[----:B------:R-:W-:Y:S06]  /*6c90*/  @P0 BRA `(.L_x_10916) ;  /* 0x0000000000080947 */ /* 0x000fec0003800000 */
[----:B------:R-:W0:Y:S02]  /*6ca0*/  FENCE.VIEW.ASYNC.G ;  /* 0x00000000000073c6 */ /* 0x000e240000000100 */
[----:B0-----:R-:W-:Y:S06]  /*6cb0*/  BAR.ARV 0xc, 0x200 ;  /* 0x0308000000007b1d */ /* 0x001fec0000002000 */
.L_x_10916:
[----:B------:R-:W-:Y:S05]  /*6cc0*/  BSYNC B0 ;  /* 0x0000000000007941 */ /* 0x000fea0003800000 */
.L_x_10915:
[----:B------:R-:W-:Y:S01]  /*6cd0*/  MOV R32, RZ ;  /* 0x000000ff00207202 */ /* 0x000fe20000000f00 */
[----:B------:R-:W-:Y:S01]  /*6ce0*/  IMAD.MOV.U32 R3, RZ, RZ, RZ ;  /* 0x000000ffff037224 */ /* 0x000fe200078e00ff */
[----:B------:R-:W-:Y:S06]  /*6cf0*/  @!P2 BRA `(.L_x_10917) ;  /* 0x000000a0007ca947 */ /* 0x000fec0003800000 */
[----:B------:R-:W0:Y:S01]  /*6d00*/  S2R R4, SR_TID.X ;  /* 0x0000000000047919 */ /* 0x000e220000002100 */
[----:B------:R-:W-:Y:S01]  /*6d10*/  VIADD R30, R18, 0xf000 ;  /* 0x0000f000121e7836 */ /* 0x000fe20000000000 */
[----:B------:R-:W-:Y:S04]  /*6d20*/  BSSY B6, `(.L_x_10918) ;  /* 0x000001e000067945 */ /* 0x000fe80003800000 */
[----:B------:R-:W-:Y:S01]  /*6d30*/  LOP3.LUT P0, RZ, R30, 0x3ff, RZ, 0xc0, !PT ;  /* 0x000003ff1eff7812 */ /* 0x000fe2000780c0ff */
[----:B0-----:R-:W-:-:S05]  /*6d40*/  VIADD R5, R4, 0xffffff80 ;  /* 0xffffff8004057836 */ /* 0x001fca0000000000 */
[----:B------:R-:W-:-:S04]  /*6d50*/  SHF.R.S32.HI R4, RZ, 0x1f, R5 ;  /* 0x0000001fff047819 */ /* 0x000fc80000011405 */
[----:B------:R-:W-:-:S04]  /*6d60*/  LEA.HI R4, R4, R5, RZ, 0x7 ;  /* 0x0000000504047211 */ /* 0x000fc800078f38ff */
[----:B------:R-:W-:-:S05]  /*6d70*/  SHF.R.S32.HI R4, RZ, 0x7, R4 ;  /* 0x00000007ff047819 */ /* 0x000fca0000011404 */
[----:B------:R-:W0:Y:S02]  /*6d80*/  SHFL.IDX PT, R0, R4, RZ, 0x1f ;  /* 0x00001fff04007589 */ /* 0x000e2400000e0000 */
[----:B0-----:R-:W-:-:S05]  /*6d90*/  IMAD.HI R2, R0, 0x55555556, RZ ;  /* 0x5555555600027827 */ /* 0x001fca00078e02ff */
[----:B------:R-:W-:-:S05]  /*6da0*/  LEA.HI R3, R2, R2, RZ, 0x1 ;  /* 0x0000000202037211 */ /* 0x000fca00078f08ff */
[----:B------:R-:W-:-:S04]  /*6db0*/  IMAD R3, R3, -0x3, R0 ;  /* 0xfffffffd03037824 */ /* 0x000fc800078e0200 */
        /* <DEDUP_REMOVED lines=20> */
.L_x_10919:
[----:B------:R-:W-:Y:S05]  /*6f00*/  BSYNC B6 ;  /* 0x0000000000067941 */ /* 0x000fea0003800000 */
.L_x_10918:
        /* <DEDUP_REMOVED lines=10> */
[----:B------:R-:W0:Y:S08]  /*6fb0*/  @P1 LDC.64 R8, c[0x0][0x9b8] ;  /* 0x00026e00ff081b82 */ /* 0x000e300000000a00 */
[----:B------:R-:W1:Y:S08]  /*6fc0*/  @P0 LDC.64 R10, c[0x0][0x9b0] ;  /* 0x00026c00ff0a0b82 */ /* 0x000e700000000a00 */
[----:B------:R-:W4:Y:S01]  /*6fd0*/  @P1 LDC.64 R12, c[0x0][0x9c0] ;  /* 0x00027000ff0c1b82 */ /* 0x000f220000000a00 */
[----:B--2---:R-:W-:-:S02]  /*6fe0*/  @P0 IMAD R0, R2, R6, RZ ;  /* 0x0000000602000224 */ /* 0x004fc400078e02ff */
[----:B0-----:R-:W-:Y:S02]  /*6ff0*/  @P1 IMAD R4, R2, R8, RZ ;  /* 0x0000000802041224 */ /* 0x001fe400078e02ff */
[C---:B---3--:R-:W-:Y:S02]  /*7000*/  @P0 IMAD R7, R20.reuse, R7, R0 ;  /* 0x0000000714070224 */ /* 0x048fe400078e0200 */
[----:B------:R-:W-:-:S04]  /*7010*/  @P0 IMAD.WIDE.U32 R2, R20, R6, RZ ;  /* 0x0000000614020225 */ /* 0x000fc800078e00ff */
[C---:B------:R-:W-:Y:S01]  /*7020*/  @P1 IMAD R9, R20.reuse, R9, R4 ;  /* 0x0000000914091224 */ /* 0x040fe200078e0204 */
[----:B------:R-:W-:Y:S01]  /*7030*/  @P0 IADD3 R3, R3, R7, RZ ;  /* 0x0000000703030210 */ /* 0x000fe20007ffe0ff */
[----:B------:R-:W-:Y:S01]  /*7040*/  @P1 IMAD.WIDE.U32 R4, R20, R8, RZ ;  /* 0x0000000814041225 */ /* 0x000fe200078e00ff */
[----:B------:R-:W-:-:S03]  /*7050*/  @P1 SHF.R.S32.HI R7, RZ, 0x1f, R154 ;  /* 0x0000001fff071819 */ /* 0x000fc6000001149a */
[----:B-1----:R-:W-:Y:S02]  /*7060*/  @P0 IMAD R0, R15, R10, RZ ;  /* 0x0000000a0f000224 */ /* 0x002fe400078e02ff */
[----:B----4-:R-:W-:Y:S02]  /*7070*/  @P1 IMAD R6, R7, R12, RZ ;  /* 0x0000000c07061224 */ /* 0x010fe400078e02ff */
        /* <DEDUP_REMOVED lines=31> */
.L_x_10923:
[----:B-1----:R1:W2:Y:S02]  /*7270*/  SYNCS.PHASECHK.TRANS64.TRYWAIT P0, [R18+URZ+0x19c00], R3 ;  /* 0x019c0003120075a7 */ /* 0x0022a4000800017f */
[----:B--2---:R-:W-:Y:S05]  /*7280*/  @!P0 NANOSLEEP.SYNCS 0x989680 ;  /* 0x009896800000895d */ /* 0x004fea0003900000 */
[----:B------:R-:W2:Y:S02]  /*7290*/  @!P0 SYNCS.PHASECHK.TRANS64 P0, [R18+URZ+0x19c00], R3 ;  /* 0x019c0003120085a7 */ /* 0x000ea4000800007f */
[----:B--2---:R-:W-:Y:S05]  /*72a0*/  @!P0 BRA `(.L_x_10923) ;  /* 0xfffffffc00f08947 */ /* 0x004fea000383ffff */
.L_x_10922:
[----:B------:R-:W-:Y:S05]  /*72b0*/  BSYNC B0 ;  /* 0x0000000000007941 */ /* 0x000fea0003800000 */
.L_x_10921:
[----:B------:R-:W-:Y:S05]  /*72c0*/  BRA `(.L_x_10924) ;  /* 0x0000004000b07947 */ /* 0x000fea0003800000 */
.L_x_10920:
[----:B------:R-:W0:Y:S01]  /*72d0*/  LDC.64 R28, c[0x0][0x3e8] ;  /* 0x0000fa00ff1c7b82 */ /* 0x000e220000000a00 */
[----:B------:R-:W-:Y:S01]  /*72e0*/  LOP3.LUT P0, RZ, R30, 0x9f, RZ, 0xc0, !PT ;  /* 0x0000009f1eff7812 */ /* 0x000fe2000780c0ff */
[----:B------:R-:W-:Y:S01]  /*72f0*/  ULDC.64 UR4, c[0x0][0x3f8] ;  /* 0x0000fe0000047ab9 */ /* 0x000fe20000000a00 */
[----:B-----5:R-:W-:Y:S01]  /*7300*/  SHF.R.S32.HI R0, RZ, 0x1f, R24 ;  /* 0x0000001fff007819 */ /* 0x020fe20000011418 */
[----:B------:R-:W-:Y:S01]  /*7310*/  ULDC.64 UR6, c[0x0][0x408] ;  /* 0x0001020000067ab9 */ /* 0x000fe20000000a00 */
[----:B------:R-:W-:Y:S03]  /*7320*/  BSSY B6, `(.L_x_10925) ;  /* 0x000001b000067945 */ /* 0x000fe60003800000 */
[----:B------:R-:W1:Y:S01]  /*7330*/  LDC.64 R26, c[0x0][0x400] ;  /* 0x00010000ff1a7b82 */ /* 0x000e620000000a00 */
[C---:B------:R-:W-:Y:S02]  /*7340*/  IMAD R3, R0.reuse, UR4, RZ ;  /* 0x0000000400037c24 */ /* 0x040fe4000f8e02ff */
[----:B------:R-:W-:-:S02]  /*7350*/  IMAD R5, R0, UR6, RZ ;  /* 0x0000000600057c24 */ /* 0x000fc4000f8e02ff */
[C---:B------:R-:W-:Y:S02]  /*7360*/  IMAD R3, R24.reuse, UR5, R3 ;  /* 0x0000000518037c24 */ /* 0x040fe4000f8e0203 */
[C---:B------:R-:W-:Y:S02]  /*7370*/  IMAD R5, R24.reuse, UR7, R5 ;  /* 0x0000000718057c24 */ /* 0x040fe4000f8e0205 */
[----:B0-----:R-:W-:-:S04]  /*7380*/  IMAD.WIDE.U32 R28, R24, UR4, R28 ;  /* 0x00000004181c7c25 */ /* 0x001fc8000f8e001c */
[----:B-1----:R-:W-:Y:S01]  /*7390*/  IMAD.WIDE.U32 R26, R24, UR6, R26 ;  /* 0x00000006181a7c25 */ /* 0x002fe2000f8e001a */
        /* <DEDUP_REMOVED lines=19> */
.L_x_10926:
[----:B------:R-:W-:Y:S05]  /*74d0*/  BSYNC B6 ;  /* 0x0000000000067941 */ /* 0x000fea0003800000 */
.L_x_10925:
[----:B------:R-:W0:Y:S01]  /*74e0*/  S2R R20, SR_TID.X ;  /* 0x0000000000147919 */ /* 0x000e220000002100 */
[----:B------:R-:W-:Y:S01]  /*74f0*/  ULDC.U8 UR4, c[0x0][0x410] ;  /* 0x0001040000047ab9 */ /* 0x000fe20000000000 */
[----:B0-----:R-:W-:Y:S02]  /*7500*/  VIADD R21, R20, 0xffffff80 ;  /* 0xffffff8014157836 */ /* 0x001fe40000000000 */
[----:B------:R-:W2:Y:S01]  /*7510*/  LDL R20, [R1+0x28] ;  /* 0x0000280001147983 */ /* 0x000ea20000100800 */
[----:B------:R-:W-:Y:S01]  /*7520*/  ISETP.NE.AND P0, PT, RZ, UR4, PT ;  /* 0x00000004ff007c0c */ /* 0x000fe2000bf05270 */
[----:B------:R-:W-:Y:S01]  /*7530*/  BSSY B0, `(.L_x_10927) ;  /* 0x00003fd000007945 */ /* 0x000fe20003800000 */
[----:B------:R-:W-:-:S04]  /*7540*/  LEA.HI R38, R21, R21, RZ, 0x1 ;  /* 0x0000001515267211 */ /* 0x000fc800078f08ff */
[----:B------:R-:W-:-:S05]  /*7550*/  SHF.R.S32.HI R38, RZ, 0x1, R38 ;  /* 0x00000001ff267819 */ /* 0x000fca0000011426 */
[----:B------:R-:W-:Y:S02]  /*7560*/  IMAD R6, R153, 0xc0, R38 ;  /* 0x000000c099067824 */ /* 0x000fe400078e0226 */
[----:B--2---:R-:W-:Y:S01]  /*7570*/  IMAD.IADD R20, R18, 0x1, R20 ;  /* 0x0000000112147824 */ /* 0x004fe200078e0214 */
[----:B------:R-:W-:Y:S06]  /*7580*/  @!P0 BRA `(.L_x_10928) ;  /* 0x0000001800d08947 */ /* 0x000fec0003800000 */
[----:B------:R-:W-:-:S03]  /*7590*/  UMOV UR4, 0xffffffff ;  /* 0xffffffff00047882 */ /* 0x000fc60000000000 */
[----:B------:R-:W-:Y:S05]  /*75a0*/  BRA.DIV UR4, `(.L_x_10929) ;  /* 0x0000013204607947 */ /* 0x000fea000b800000 */
[----:B------:R0:W1:Y:S04]  /*75b0*/  SHFL.IDX PT, R29, R28, RZ, 0x1e1f ;  /* 0x001e1fff1c1d7589 */ /* 0x00006800000e0000 */
[----:B------:R0:W2:Y:S04]  /*75c0*/  SHFL.IDX PT, R14, R26, RZ, 0x1e1f ;  /* 0x001e1fff1a0e7589 */ /* 0x0000a800000e0000 */
[----:B------:R0:W3:Y:S04]  /*75d0*/  SHFL.IDX PT, R0, R24, RZ, 0x1e1f ;  /* 0x001e1fff18007589 */ /* 0x0000e800000e0000 */
[----:B------:R0:W4:Y:S02]  /*75e0*/  SHFL.IDX PT, R3, R30, RZ, 0x1e1f ;  /* 0x001e1fff1e037589 */ /* 0x00012400000e0000 */
.L_x_11147:
[----:B------:R-:W5:Y:S01]  /*75f0*/  LDL R5, [R1+0x40] ;  /* 0x0000400001057983 */ /* 0x000f620000100800 */
[----:B------:R-:W-:Y:S01]  /*7600*/  ULDC UR4, c[0x0][0x448] ;  /* 0x0001120000047ab9 */ /* 0x000fe20000000800 */
[----:B------:R-:W-:Y:S01]  /*7610*/  BSSY B1, `(.L_x_10930) ;  /* 0x000002f000017945 */ /* 0x000fe20003800000 */
[----:B------:R-:W-:Y:S01]  /*7620*/  IMAD R37, R25, UR4, RZ ;  /* 0x0000000419257c24 */ /* 0x000fe2000f8e02ff */
[----:B------:R-:W-:Y:S02]  /*7630*/  CS2R R8, SRZ ;  /* 0x0000000000087805 */ /* 0x000fe4000001ff00 */
[----:B------:R-:W-:Y:S02]  /*7640*/  CS2R R12, SRZ ;  /* 0x00000000000c7805 */ /* 0x000fe4000001ff00 */
[----:B0-----:R-:W-:Y:S02]  /*7650*/  CS2R R26, SRZ ;  /* 0x00000000001a7805 */ /* 0x001fe4000001ff00 */
[----:B------:R-:W-:-:S02]  /*7660*/  CS2R R10, SRZ ;  /* 0x00000000000a7805 */ /* 0x000fc4000001ff00 */
[----:B------:R-:W-:Y:S02]  /*7670*/  ISETP.GE.AND P0, PT, R6, R37, PT ;  /* 0x000000250600720c */ /* 0x000fe40003f06270 */
[----:B------:R-:W-:Y:S02]  /*7680*/  CS2R R24, SRZ ;  /* 0x0000000000187805 */ /* 0x000fe4000001ff00 */
[----:B------:R-:W-:Y:S02]  /*7690*/  CS2R R30, SRZ ;  /* 0x00000000001e7805 */ /* 0x000fe4000001ff00 */
[----:B-----5:R-:W-:-:S04]  /*76a0*/  LEA.HI R4, R5, R5, RZ, 0x1 ;  /* 0x0000000505047211 */ /* 0x020fc800078f08ff */
[----:B------:R-:W-:-:S05]  /*76b0*/  LOP3.LUT R4, R4, 0xfffffffe, RZ, 0xc0, !PT ;  /* 0xfffffffe04047812 */ /* 0x000fca00078ec0ff */
[----:B------:R-:W-:-:S05]  /*76c0*/  IMAD.IADD R4, R5, 0x1, -R4 ;  /* 0x0000000105047824 */ /* 0x000fca00078e0a04 */
[----:B------:R-:W-:Y:S01]  /*76d0*/  SHF.L.U32 R21, R4, 0x1f, RZ ;  /* 0x0000001f04157819 */ /* 0x000fe200000006ff */
[----:B------:R-:W-:Y:S06]  /*76e0*/  @P0 BRA `(.L_x_10931) ;  /* 0x0000000000840947 */ /* 0x000fec0003800000 */
[----:B------:R-:W4:Y:S01]  /*76f0*/  LDL R28, [R1+0x18] ;  /* 0x00001800011c7983 */ /* 0x000f220000100800 */
[----:B------:R-:W-:-:S03]  /*7700*/  ULDC UR4, c[0x0][0x3f4] ;  /* 0x0000fd0000047ab9 */ /* 0x000fc60000000800 */
[----:B------:R-:W4:Y:S04]  /*7710*/  LDL R15, [R1+0x1c] ;  /* 0x00001c00010f7983 */ /* 0x000f280000100800 */
[----:B------:R-:W4:Y:S04]  /*7720*/  LDL R40, [R1+0x5c] ;  /* 0x00005c0001287983 */ /* 0x000f280000100800 */
[----:B------:R-:W4:Y:S01]  /*7730*/  LDL R39, [R1+0x58] ;  /* 0x0000580001277983 */ /* 0x000f220000100800 */
[----:B------:R-:W-:Y:S02]  /*7740*/  ISETP.GE.AND P5, PT, R22, UR4, PT ;  /* 0x0000000416007c0c */ /* 0x000fe4000bfa6270 */
[----:B------:R-:W-:-:S02]  /*7750*/  CS2R R26, SRZ ;  /* 0x00000000001a7805 */ /* 0x000fc4000001ff00 */
[----:B------:R-:W-:Y:S02]  /*7760*/  CS2R R30, SRZ ;  /* 0x00000000001e7805 */ /* 0x000fe4000001ff00 */
[----:B------:R-:W-:-:S07]  /*7770*/  CS2R R12, SRZ ;  /* 0x00000000000c7805 */ /* 0x000fce000001ff00 */
[----:B------:R-:W-:Y:S02]  /*7780*/  @!P5 SHF.R.S32.HI R7, RZ, 0x1f, R22 ;  /* 0x0000001fff07d819 */ /* 0x000fe40000011416 */
[C---:B-1----:R-:W-:Y:S02]  /*7790*/  @!P5 IADD3 R4, P2, R22.reuse, R29, RZ ;  /* 0x0000001d1604d210 */ /* 0x042fe40007f5e0ff */
[----:B--2---:R-:W-:Y:S02]  /*77a0*/  @!P5 IADD3 R6, P3, R22, R14, RZ ;  /* 0x0000000e1606d210 */ /* 0x004fe40007f7e0ff */
[----:B---3--:R-:W-:-:S03]  /*77b0*/  @!P5 IADD3.X R5, R0, R7, RZ, P2, !PT ;  /* 0x000000070005d210 */ /* 0x008fc600017fe4ff */
[----:B----4-:R-:W-:Y:S01]  /*77c0*/  @!P5 IMAD.X R7, R3, 0x1, R7, P3 ;  /* 0x000000010307d824 */ /* 0x010fe200018e0607 */
[----:B------:R-:W-:Y:S02]  /*77d0*/  CS2R R24, SRZ ;  /* 0x0000000000187805 */ /* 0x000fe4000001ff00 */
[----:B------:R-:W-:Y:S02]  /*77e0*/  CS2R R8, SRZ ;  /* 0x0000000000087805 */ /* 0x000fe4000001ff00 */
[----:B------:R-:W-:Y:S01]  /*77f0*/  CS2R R10, SRZ ;  /* 0x00000000000a7805 */ /* 0x000fe2000001ff00 */
[----:B------:R0:W5:Y:S04]  /*7800*/  @!P5 LD.E.64 R26, desc[UR42][R4.64] ;  /* 0x0000002a041ad980 */ /* 0x000168000c101b00 */
[----:B------:R0:W5:Y:S01]  /*7810*/  @!P5 LD.E.64 R30, desc[UR42][R6.64] ;  /* 0x0000002a061ed980 */ /* 0x000162000c101b00 */
[----:B------:R-:W-:-:S02]  /*7820*/  ISETP.GE.AND P1, PT, R28, UR4, PT ;  /* 0x000000041c007c0c */ /* 0x000fc4000bf26270 */
[----:B------:R-:W-:-:S11]  /*7830*/  ISETP.GE.AND P0, PT, R15, UR4, PT ;  /* 0x000000040f007c0c */ /* 0x000fd6000bf06270 */
[CC--:B------:R-:W-:Y:S02]  /*7840*/  @!P1 IADD3 R32, P4, R28.reuse, R29.reuse, RZ ;  /* 0x0000001d1c209210 */ /* 0x0c0fe40007f9e0ff */
[-C--:B------:R-:W-:Y:S02]  /*7850*/  @!P1 IADD3 R28, P2, R28, R14.reuse, RZ ;  /* 0x0000000e1c1c9210 */ /* 0x080fe40007f5e0ff */
[C---:B------:R-:W-:Y:S01]  /*7860*/  @!P0 IADD3 R34, P3, R15.reuse, R29, RZ ;  /* 0x0000001d0f228210 */ /* 0x040fe20007f7e0ff */
[C-C-:B------:R-:W-:Y:S01]  /*7870*/  @!P1 IMAD.X R33, R0.reuse, 0x1, R40.reuse, P4 ;  /* 0x0000000100219824 */ /* 0x140fe200020e0628 */
[----:B------:R-:W-:Y:S01]  /*7880*/  @!P0 IADD3 R14, P4, R15, R14, RZ ;  /* 0x0000000e0f0e8210 */ /* 0x000fe20007f9e0ff */
[C---:B------:R-:W-:Y:S02]  /*7890*/  @!P1 IMAD.X R29, R3.reuse, 0x1, R40, P2 ;  /* 0x00000001031d9824 */ /* 0x040fe400010e0628 */
[--C-:B------:R-:W-:Y:S01]  /*78a0*/  @!P0 IMAD.X R35, R0, 0x1, R39.reuse, P3 ;  /* 0x0000000100238824 */ /* 0x100fe200018e0627 */
[----:B------:R0:W5:Y:S01]  /*78b0*/  @!P1 LD.E.64 R12, desc[UR42][R32.64] ;  /* 0x0000002a200c9980 */ /* 0x000162000c101b00 */
[----:B------:R-:W-:-:S03]  /*78c0*/  @!P0 IMAD.X R15, R3, 0x1, R39, P4 ;  /* 0x00000001030f8824 */ /* 0x000fc600020e0627 */
[----:B------:R0:W5:Y:S04]  /*78d0*/  @!P1 LD.E.64 R24, desc[UR42][R28.64] ;  /* 0x0000002a1c189980 */ /* 0x000168000c101b00 */
[----:B------:R0:W5:Y:S04]  /*78e0*/  @!P0 LD.E.64 R8, desc[UR42][R34.64] ;  /* 0x0000002a22088980 */ /* 0x000168000c101b00 */
[----:B------:R0:W5:Y:S02]  /*78f0*/  @!P0 LD.E.64 R10, desc[UR42][R14.64] ;  /* 0x0000002a0e0a8980 */ /* 0x000164000c101b00 */
.L_x_10931:
[----:B------:R-:W-:Y:S05]  /*7900*/  BSYNC B1 ;  /* 0x0000000000017941 */ /* 0x000fea0003800000 */
.L_x_10930:
[----:B------:R-:W1:Y:S01]  /*7910*/  SYNCS.PHASECHK.TRANS64.TRYWAIT P0, [R18+URZ+0x19c00], R21 ;  /* 0x019c0015120075a7 */ /* 0x000e62000800017f */
[----:B---3--:R-:W-:Y:S01]  /*7920*/  IMAD R0, R153, -0xc0, R37 ;  /* 0xffffff4099007824 */ /* 0x008fe200078e0225 */
[----:B------:R-:W-:Y:S04]  /*7930*/  BSSY B1, `(.L_x_10932) ;  /* 0x0000004000017945 */ /* 0x000fe80003800000 */
[----:B------:R-:W-:-:S04]  /*7940*/  VIMNMX R0, R0, 0xc0, PT ;  /* 0x000000c000007848 */ /* 0x000fc80003fe0100 */
[----:B------:R-:W-:Y:S01]  /*7950*/  ISETP.GE.AND P1, PT, R38, R0, PT ;  /* 0x000000002600720c */ /* 0x000fe20003f26270 */
[----:B-1----:R-:W-:-:S12]  /*7960*/  @!P0 BRA `(.L_x_10933) ;  /* 0x0000012c00e08947 */ /* 0x002fd80003800000 */
.L_x_11148:
[----:B------:R-:W-:Y:S05]  /*7970*/  BSYNC B1 ;  /* 0x0000000000017941 */ /* 0x000fea0003800000 */
.L_x_10932:
[----:B------:R-:W-:Y:S05]  /*7980*/  @P1 BRA `(.L_x_10934) ;  /* 0x0000003800dc1947 */ /* 0x000fea0003800000 */
[----:B0-----:R-:W3:Y:S01]  /*7990*/  LDL R4, [R1+0x18] ;  /* 0x0000180001047983 */ /* 0x001ee20000100800 */
[----:B----4-:R-:W0:Y:S03]  /*79a0*/  LDC R3, c[0x0][0x3f4] ;  /* 0x0000fd00ff037b82 */ /* 0x010e260000000800 */
[----:B------:R-:W4:Y:S01]  /*79b0*/  LDL R0, [R1+0x1c] ;  /* 0x00001c0001007983 */ /* 0x000f220000100800 */
[----:B------:R-:W-:Y:S01]  /*79c0*/  BSSY B1, `(.L_x_10935) ;  /* 0x000007b000017945 */ /* 0x000fe20003800000 */
[-C--:B0-----:R-:W-:Y:S02]  /*79d0*/  ISETP.GE.AND P0, PT, R22, R3.reuse, PT ;  /* 0x000000031600720c */ /* 0x081fe40003f06270 */
[-C--:B---3--:R-:W-:Y:S02]  /*79e0*/  ISETP.GE.AND P1, PT, R4, R3.reuse, PT ;  /* 0x000000030400720c */ /* 0x088fe40003f26270 */
[----:B----4-:R-:W-:-:S09]  /*79f0*/  ISETP.GE.AND P2, PT, R0, R3, PT ;  /* 0x000000030000720c */ /* 0x010fd20003f46270 */
[----:B------:R-:W-:Y:S05]  /*7a00*/  @P0 BRA `(.L_x_10936) ;  /* 0x0000000400d80947 */ /* 0x000fea0003800000 */
[----:B------:R-:W0:Y:S01]  /*7a10*/  LDS.128 R4, [R20+0xf000] ;  /* 0x00f0000014047984 */ /* 0x000e220000000c00 */
[----:B-----5:R-:W-:Y:S02]  /*7a20*/  SHF.R.U32.HI R15, RZ, 0x8, R27 ;  /* 0x00000008ff0f7819 */ /* 0x020fe4000001161b */
[----:B--2---:R-:W-:Y:S02]  /*7a30*/  LOP3.LUT R14, R27, 0xff, RZ, 0xc0, !PT ;  /* 0x000000ff1b0e7812 */ /* 0x004fe400078ec0ff */
        /* <DEDUP_REMOVED lines=9> */
[----:B-1----:R-:W-:Y:S01]  /*7ad0*/  LOP3.LUT R21, R15, 0xff, RZ, 0xc0, !PT ;  /* 0x000000ff0f157812 */ /* 0x002fe200078ec0ff */
[----:B------:R-:W-:Y:S01]  /*7ae0*/  IMAD.U32 R15, R33, 0x10000, RZ ;  /* 0x00010000210f7824 */ /* 0x000fe200078e00ff */
[----:B------:R-:W-:-:S02]  /*7af0*/  PRMT R28, R29, 0x7604, R28 ;  /* 0x000076041d1c7816 */ /* 0x000fc4000000001c */
[----:B------:R-:W-:Y:S02]  /*7b00*/  LOP3.LUT R0, R26, 0xff, RZ, 0xc0, !PT ;  /* 0x000000ff1a007812 */ /* 0x000fe400078ec0ff */
[----:B------:R-:W-:Y:S02]  /*7b10*/  LOP3.LUT R3, R3, 0xff, RZ, 0xc0, !PT ;  /* 0x000000ff03037812 */ /* 0x000fe400078ec0ff */
[----:B------:R-:W-:Y:S02]  /*7b20*/  SHF.L.U32 R29, R32, 0x10, RZ ;  /* 0x00000010201d7819 */ /* 0x000fe400000006ff */
[----:B------:R-:W-:Y:S02]  /*7b30*/  PRMT R3, R3, 0x7604, R0 ;  /* 0x0000760403037816 */ /* 0x000fe40000000000 */
[----:B------:R-:W-:Y:S02]  /*7b40*/  LOP3.LUT R29, R28, 0xff0000, R29, 0xf8, !PT ;  /* 0x00ff00001c1d7812 */ /* 0x000fe400078ef81d */
[----:B------:R-:W-:-:S02]  /*7b50*/  LOP3.LUT R0, R30, 0xff, RZ, 0xc0, !PT ;  /* 0x000000ff1e007812 */ /* 0x000fc400078ec0ff */
[----:B------:R-:W-:Y:S02]  /*7b60*/  LOP3.LUT R15, R14, 0xff0000, R15, 0xf8, !PT ;  /* 0x00ff00000e0f7812 */ /* 0x000fe400078ef80f */
[----:B------:R-:W-:Y:S02]  /*7b70*/  LOP3.LUT R32, R29, 0xff000000, R31, 0xf8, !PT ;  /* 0xff0000001d207812 */ /* 0x000fe400078ef81f */
[----:B------:R-:W-:Y:S02]  /*7b80*/  PRMT R21, R21, 0x7604, R0 ;  /* 0x0000760415157816 */ /* 0x000fe40000000000 */
[----:B------:R-:W-:Y:S02]  /*7b90*/  LOP3.LUT R27, R15, 0xff000000, R27, 0xf8, !PT ;  /* 0xff0000000f1b7812 */ /* 0x000fe400078ef81b */
[----:B0-----:R-:W-:Y:S02]  /*7ba0*/  F2FP.F16.E4M3.UNPACK_B R0, R6.H1 ;  /* 0x00000006ff00723e */ /* 0x001fe400030006ff */
[----:B------:R-:W-:-:S02]  /*7bb0*/  F2FP.F16.E4M3.UNPACK_B R33, R32 ;  /* 0x00000020ff21723e */ /* 0x000fc400020006ff */
[----:B------:R-:W-:Y:S01]  /*7bc0*/  LOP3.LUT R21, R21, 0xff0000, R30, 0xf8, !PT ;  /* 0x00ff000015157812 */ /* 0x000fe200078ef81e */
[--C-:B------:R-:W-:Y:S01]  /*7bd0*/  HADD2.F32 R15, -RZ, R0.reuse.H1_H1 ;  /* 0x30000000ff0f7230 */ /* 0x100fe20000004100 */
[----:B------:R-:W-:Y:S01]  /*7be0*/  F2FP.F16.E4M3.UNPACK_B R29, R27 ;  /* 0x0000001bff1d723e */ /* 0x000fe200020006ff */
[----:B------:R-:W-:Y:S01]  /*7bf0*/  HADD2.F32 R34, -RZ, R33.H1_H1 ;  /* 0x30000021ff227230 */ /* 0x000fe20000004100 */
[----:B------:R-:W-:Y:S01]  /*7c00*/  LOP3.LUT R3, R3, 0xff0000, R26, 0xf8, !PT ;  /* 0x00ff000003037812 */ /* 0x000fe200078ef81a */
[----:B------:R-:W-:Y:S01]  /*7c10*/  HADD2.F32 R14, -RZ, R0.H0_H0 ;  /* 0x20000000ff0e7230 */ /* 0x000fe20000004100 */
[----:B------:R-:W-:Y:S01]  /*7c20*/  LOP3.LUT R31, R21, 0xff000000, R30, 0xf8, !PT ;  /* 0xff000000151f7812 */ /* 0x000fe200078ef81e */
[----:B------:R-:W-:Y:S01]  /*7c30*/  HADD2.F32 R30, -RZ, R29.H1_H1 ;  /* 0x3000001dff1e7230 */ /* 0x000fe20000004100 */
[----:B------:R-:W-:Y:S01]  /*7c40*/  LOP3.LUT R28, R3, 0xff000000, R26, 0xf8, !PT ;  /* 0xff000000031c7812 */ /* 0x000fe200078ef81a */
[----:B------:R-:W-:Y:S01]  /*7c50*/  FMUL.FTZ R35, R15, R34 ;  /* 0x000000220f237220 */ /* 0x000fe20000410000 */
[----:B------:R-:W-:-:S02]  /*7c60*/  F2FP.F16.E4M3.UNPACK_B R3, R6 ;  /* 0x00000006ff03723e */ /* 0x000fc400020006ff */
[-C--:B------:R-:W-:Y:S01]  /*7c70*/  FMUL.FTZ R15, R15, R30.reuse ;  /* 0x0000001e0f0f7220 */ /* 0x080fe20000410000 */
[-C--:B------:R-:W-:Y:S01]  /*7c80*/  F2FP.F16.E4M3.UNPACK_B R21, R7.reuse ;  /* 0x00000007ff15723e */ /* 0x080fe200020006ff */
[C---:B------:R-:W-:Y:S01]  /*7c90*/  FFMA.FTZ R37, R14.reuse, R30, -R35 ;  /* 0x0000001e0e257223 */ /* 0x040fe20000010823 */
[----:B------:R-:W-:Y:S01]  /*7ca0*/  F2FP.F16.E4M3.UNPACK_B R26, R7.H1 ;  /* 0x00000007ff1a723e */ /* 0x000fe200030006ff */
[----:B------:R-:W-:Y:S01]  /*7cb0*/  FFMA.FTZ R40, R14, R34, R15 ;  /* 0x000000220e287223 */ /* 0x000fe2000001000f */
[-C--:B------:R-:W-:Y:S01]  /*7cc0*/  F2FP.F16.E4M3.UNPACK_B R6, R5.reuse ;  /* 0x00000005ff06723e */ /* 0x080fe200020006ff */
[----:B------:R-:W-:Y:S01]  /*7cd0*/  HADD2.F32 R30, -RZ, R33.H0_H0 ;  /* 0x20000021ff1e7230 */ /* 0x000fe20000004100 */
        /* <DEDUP_REMOVED lines=16> */
[----:B------:R-:W-:Y:S01]  /*7de0*/  FMUL.FTZ R42, R5, R14 ;  /* 0x0000000e052a7220 */ /* 0x000fe20000410000 */
[--C-:B------:R-:W-:Y:S01]  /*7df0*/  HADD2.F32 R3, -RZ, R26.reuse.H1_H1 ;  /* 0x3000001aff037230 */ /* 0x100fe20000004100 */
[----:B------:R-:W-:Y:S01]  /*7e00*/  F2FP.F16.E4M3.UNPACK_B R0, R4 ;  /* 0x00000004ff00723e */ /* 0x000fe200020006ff */
[----:B------:R-:W-:Y:S02]  /*7e10*/  HADD2.F32 R27, -RZ, R27.H1_H1 ;  /* 0x3000001bff1b7230 */ /* 0x000fe40000004100 */
[----:B------:R-:W-:Y:S01]  /*7e20*/  FFMA.FTZ R39, R21, R14, -R30 ;  /* 0x0000000e15277223 */ /* 0x000fe2000001081e */
[----:B------:R-:W-:Y:S02]  /*7e30*/  HADD2.F32 R26, -RZ, R26.H0_H0 ;  /* 0x2000001aff1a7230 */ /* 0x000fe40000004100 */
[C---:B------:R-:W-:Y:S01]  /*7e40*/  FMUL.FTZ R5, R3.reuse, R32 ;  /* 0x0000002003057220 */ /* 0x040fe20000410000 */
[----:B------:R-:W-:Y:S01]  /*7e50*/  F2FP.F16.E4M3.UNPACK_B R15, R31 ;  /* 0x0000001fff0f723e */ /* 0x000fe200020006ff */
[-C--:B------:R-:W-:Y:S01]  /*7e60*/  FMUL.FTZ R3, R3, R27.reuse ;  /* 0x0000001b03037220 */ /* 0x080fe20000410000 */
[----:B------:R-:W-:Y:S01]  /*7e70*/  F2FP.F16.E4M3.UNPACK_B R4, R4.H1 ;  /* 0x00000004ff04723e */ /* 0x000fe200030006ff */
[----:B------:R-:W-:Y:S01]  /*7e80*/  FFMA.FTZ R42, R21, R34, R42 ;  /* 0x00000022152a7223 */ /* 0x000fe2000001002a */
[----:B------:R-:W-:Y:S01]  /*7e90*/  F2FP.F16.E4M3.UNPACK_B R14, R28 ;  /* 0x0000001cff0e723e */ /* 0x000fe200020006ff */
[----:B------:R-:W-:Y:S01]  /*7ea0*/  FFMA.FTZ R34, R26, R27, -R5 ;  /* 0x0000001b1a227223 */ /* 0x000fe20000010805 */
[----:B------:R-:W-:-:S02]  /*7eb0*/  HADD2.F32 R27, -RZ, R15.H1_H1 ;  /* 0x3000000fff1b7230 */ /* 0x000fc40000004100 */
[----:B------:R-:W-:Y:S01]  /*7ec0*/  FFMA.FTZ R41, R26, R32, R3 ;  /* 0x000000201a297223 */ /* 0x000fe20000010003 */
[----:B------:R-:W-:Y:S01]  /*7ed0*/  HADD2.F32 R21, -RZ, R15.H0_H0 ;  /* 0x2000000fff157230 */ /* 0x000fe20000004100 */
[----:B------:R-:W-:Y:S01]  /*7ee0*/  F2FP.F16.E4M3.UNPACK_B R28, R28.H1 ;  /* 0x0000001cff1c723e */ /* 0x000fe200030006ff */
[----:B------:R-:W-:Y:S01]  /*7ef0*/  HADD2.F32 R5, -RZ, R4.H1_H1 ;  /* 0x30000004ff057230 */ /* 0x000fe20000004100 */
[----:B------:R-:W-:Y:S01]  /*7f00*/  F2FP.F16.E4M3.UNPACK_B R31, R31.H1 ;  /* 0x0000001fff1f723e */ /* 0x000fe200030006ff */
[----:B------:R-:W-:Y:S02]  /*7f10*/  HADD2.F32 R15, -RZ, R14.H1_H1 ;  /* 0x3000000eff0f7230 */ /* 0x000fe40000004100 */
[----:B------:R-:W-:Y:S02]  /*7f20*/  HADD2.F32 R3, -RZ, R0.H1_H1 ;  /* 0x30000000ff037230 */ /* 0x000fe40000004100 */
[----:B------:R-:W-:Y:S01]  /*7f30*/  FMUL.FTZ R29, R5, R27 ;  /* 0x0000001b051d7220 */ /* 0x000fe20000410000 */
[----:B------:R-:W-:-:S02]  /*7f40*/  HADD2.F32 R4, -RZ, R4.H0_H0 ;  /* 0x20000004ff047230 */ /* 0x000fc40000004100 */
[----:B------:R-:W-:Y:S01]  /*7f50*/  FMUL.FTZ R33, R5, R15 ;  /* 0x0000000f05217220 */ /* 0x000fe20000410000 */
[----:B------:R-:W-:Y:S02]  /*7f60*/  HADD2.F32 R14, -RZ, R14.H0_H0 ;  /* 0x2000000eff0e7230 */ /* 0x000fe40000004100 */
[C---:B------:R-:W-:Y:S01]  /*7f70*/  FMUL.FTZ R5, R3.reuse, R21 ;  /* 0x0000001503057220 */ /* 0x040fe20000410000 */
[----:B------:R-:W-:Y:S02]  /*7f80*/  HADD2.F32 R0, -RZ, R0.H0_H0 ;  /* 0x20000000ff007230 */ /* 0x000fe40000004100 */
[C---:B------:R-:W-:Y:S01]  /*7f90*/  FFMA.FTZ R29, R4.reuse, R15, -R29 ;  /* 0x0000000f041d7223 */ /* 0x040fe2000001081d */
[----:B------:R-:W-:Y:S01]  /*7fa0*/  FFMA.FTZ R30, R4, R27, R33 ;  /* 0x0000001b041e7223 */ /* 0x000fe20000010021 */
[-C--:B------:R-:W-:Y:S01]  /*7fb0*/  FMUL.FTZ R26, R3, R14.reuse ;  /* 0x0000000e031a7220 */ /* 0x080fe20000410000 */
[----:B------:R-:W-:Y:S02]  /*7fc0*/  HADD2.F32 R4, -RZ, R28.H1_H1 ;  /* 0x3000001cff047230 */ /* 0x000fe40000004100 */
[----:B------:R-:W-:Y:S01]  /*7fd0*/  FFMA.FTZ R15, R0, R14, -R5 ;  /* 0x0000000e000f7223 */ /* 0x000fe20000010805 */
[----:B------:R-:W-:-:S02]  /*7fe0*/  HADD2.F32 R3, -RZ, R7.H1_H1 ;  /* 0x30000007ff037230 */ /* 0x000fc40000004100 */
[----:B------:R-:W-:Y:S01]  /*7ff0*/  FFMA.FTZ R26, R0, R21, R26 ;  /* 0x00000015001a7223 */ /* 0x000fe2000001001a */
        /* <DEDUP_REMOVED lines=23> */
.L_x_10936:
[----:B------:R-:W-:Y:S05]  /*8170*/  BSYNC B1 ;  /* 0x0000000000017941 */ /* 0x000fea0003800000 */
.L_x_10935:
[----:B------:R-:W-:Y:S04]  /*8180*/  BSSY B1, `(.L_x_10937) ;  /* 0x000007c000017945 */ /* 0x000fe80003800000 */
[----:B------:R-:W-:Y:S05]  /*8190*/  @P1 BRA `(.L_x_10938) ;  /* 0x0000000400e81947 */ /* 0x000fea0003800000 */
[----:B0-----:R-:W0:Y:S01]  /*81a0*/  LDS.128 R4, [R20+0x10800] ;  /* 0x0108000014047984 */ /* 0x001e220000000c00 */
[----:B-----5:R-:W-:Y:S02]  /*81b0*/  SHF.R.U32.HI R27, RZ, 0x8, R25 ;  /* 0x00000008ff1b7819 */ /* 0x020fe40000011619 */
[----:B--2---:R-:W-:Y:S02]  /*81c0*/  SHF.R.U32.HI R14, RZ, 0x8, R13 ;  /* 0x00000008ff0e7819 */ /* 0x004fe4000001160d */
[----:B-1----:R-:W-:Y:S02]  /*81d0*/  SHF.R.U32.HI R21, RZ, 0x8, R24 ;  /* 0x00000008ff157819 */ /* 0x002fe40000011618 */
        /* <DEDUP_REMOVED lines=27> */
[-C--:B0-----:R-:W-:Y:S02]  /*8390*/  F2FP.F16.E4M3.UNPACK_B R0, R6.reuse.H1 ;  /* 0x00000006ff00723e */ /* 0x081fe400030006ff */
[----:B------:R-:W-:Y:S02]  /*83a0*/  LOP3.LUT R27, R27, 0xff000000, R24, 0xf8, !PT ;  /* 0xff0000001b1b7812 */ /* 0x000fe400078ef818 */
[----:B------:R-:W-:Y:S01]  /*83b0*/  F2FP.F16.E4M3.UNPACK_B R28, R29 ;  /* 0x0000001dff1c723e */ /* 0x000fe200020006ff */
[----:B------:R-:W-:Y:S01]  /*83c0*/  HADD2.F32 R13, -RZ, R0.H1_H1 ;  /* 0x30000000ff0d7230 */ /* 0x000fe20000004100 */
[----:B------:R-:W-:Y:S02]  /*83d0*/  F2FP.F16.E4M3.UNPACK_B R24, R25 ;  /* 0x00000019ff18723e */ /* 0x000fe400020006ff */
[----:B------:R-:W-:Y:S01]  /*83e0*/  LOP3.LUT R21, R3, 0xff000000, R12, 0xf8, !PT ;  /* 0xff00000003157812 */ /* 0x000fe200078ef80c */
[----:B------:R-:W-:Y:S01]  /*83f0*/  HADD2.F32 R30, -RZ, R28.H1_H1 ;  /* 0x3000001cff1e7230 */ /* 0x000fe20000004100 */
[----:B------:R-:W-:Y:S01]  /*8400*/  F2FP.F16.E4M3.UNPACK_B R3, R6 ;  /* 0x00000006ff03723e */ /* 0x000fe200020006ff */
[----:B------:R-:W-:Y:S01]  /*8410*/  HADD2.F32 R26, -RZ, R24.H1_H1 ;  /* 0x30000018ff1a7230 */ /* 0x000fe20000004100 */
[-C--:B------:R-:W-:Y:S01]  /*8420*/  F2FP.F16.E4M3.UNPACK_B R14, R7.reuse ;  /* 0x00000007ff0e723e */ /* 0x080fe200020006ff */
[----:B------:R-:W-:Y:S01]  /*8430*/  HADD2.F32 R12, -RZ, R0.H0_H0 ;  /* 0x20000000ff0c7230 */ /* 0x000fe20000004100 */
[----:B------:R-:W-:Y:S01]  /*8440*/  F2FP.F16.E4M3.UNPACK_B R15, R7.H1 ;  /* 0x00000007ff0f723e */ /* 0x000fe200030006ff */
[C---:B------:R-:W-:Y:S01]  /*8450*/  FMUL.FTZ R31, R13.reuse, R30 ;  /* 0x0000001e0d1f7220 */ /* 0x040fe20000410000 */
[-C--:B------:R-:W-:Y:S01]  /*8460*/  F2FP.F16.E4M3.UNPACK_B R6, R5.reuse ;  /* 0x00000005ff06723e */ /* 0x080fe200020006ff */
[----:B------:R-:W-:Y:S01]  /*8470*/  FMUL.FTZ R13, R13, R26 ;  /* 0x0000001a0d0d7220 */ /* 0x000fe20000410000 */
[----:B------:R-:W-:Y:S01]  /*8480*/  F2FP.F16.E4M3.UNPACK_B R7, R5.H1 ;  /* 0x00000005ff07723e */ /* 0x000fe200030006ff */
        /* <DEDUP_REMOVED lines=45> */
[----:B------:R-:W-:Y:S01]  /*8760*/  FMUL.FTZ R3, R3, R12 ;  /* 0x0000000c03037220 */ /* 0x000fe20000410000 */
        /* <DEDUP_REMOVED lines=29> */
.L_x_10938:
[----:B------:R-:W-:Y:S05]  /*8940*/  BSYNC B1 ;  /* 0x0000000000017941 */ /* 0x000fea0003800000 */
.L_x_10937:
[----:B------:R-:W-:Y:S05]  /*8950*/  @P2 BRA `(.L_x_10934) ;  /* 0x0000002800e82947 */ /* 0x000fea0003800000 */
[----:B0--3--:R-:W0:Y:S01]  /*8960*/  LDS.128 R4, [R20+0x12000] ;  /* 0x0120000014047984 */ /* 0x009e220000000c00 */
[----:B-----5:R-:W-:Y:S02]  /*8970*/  SHF.R.U32.HI R13, RZ, 0x8, R9 ;  /* 0x00000008ff0d7819 */ /* 0x020fe40000011609 */
[----:B------:R-:W-:Y:S02]  /*8980*/  LOP3.LUT R12, R9, 0xff, RZ, 0xc0, !PT ;  /* 0x000000ff090c7812 */ /* 0x000fe400078ec0ff */
[----:B------:R-:W-:Y:S02]  /*8990*/  LOP3.LUT R13, R13, 0xff, RZ, 0xc0, !PT ;  /* 0x000000ff0d0d7812 */ /* 0x000fe400078ec0ff */
[----:B-1----:R-:W-:Y:S02]  /*89a0*/  SHF.R.U32.HI R21, RZ, 0x8, R11 ;  /* 0x00000008ff157819 */ /* 0x002fe4000001160b */
[----:B------:R-:W-:Y:S02]  /*89b0*/  PRMT R12, R13, 0x7604, R12 ;  /* 0x000076040d0c7816 */ /* 0x000fe4000000000c */
[----:B--2---:R-:W-:-:S02]  /*89c0*/  LOP3.LUT R14, R11, 0xff, RZ, 0xc0, !PT ;  /* 0x000000ff0b0e7812 */ /* 0x004fc400078ec0ff */
[----:B------:R-:W-:Y:S02]  /*89d0*/  LOP3.LUT R21, R21, 0xff, RZ, 0xc0, !PT ;  /* 0x000000ff15157812 */ /* 0x000fe400078ec0ff */
[----:B------:R-:W-:Y:S02]  /*89e0*/  SHF.R.U32.HI R24, RZ, 0x10, R11 ;  /* 0x00000010ff187819 */ /* 0x000fe4000001160b */
[----:B------:R-:W-:Y:S02]  /*89f0*/  SHF.R.U32.HI R25, RZ, 0x10, R9 ;  /* 0x00000010ff197819 */ /* 0x000fe40000011609 */
[----:B------:R-:W-:Y:S02]  /*8a00*/  SHF.R.U32.HI R13, RZ, 0x8, R10 ;  /* 0x00000008ff0d7819 */ /* 0x000fe4000001160a */
[----:B------:R-:W-:Y:S02]  /*8a10*/  SHF.R.U32.HI R3, RZ, 0x8, R8 ;  /* 0x00000008ff037819 */ /* 0x000fe40000011608 */
[----:B------:R-:W-:Y:S01]  /*8a20*/  PRMT R14, R21, 0x7604, R14 ;  /* 0x00007604150e7816 */ /* 0x000fe2000000000e */
[----:B------:R-:W-:Y:S01]  /*8a30*/  IMAD.U32 R21, R24, 0x10000, RZ ;  /* 0x0001000018157824 */ /* 0x000fe200078e00ff */
[----:B------:R-:W-:Y:S01]  /*8a40*/  LOP3.LUT R15, R13, 0xff, RZ, 0xc0, !PT ;  /* 0x000000ff0d0f7812 */ /* 0x000fe200078ec0ff */
[----:B------:R-:W-:Y:S01]  /*8a50*/  IMAD.U32 R13, R25, 0x10000, RZ ;  /* 0x00010000190d7824 */ /* 0x000fe200078e00ff */
[----:B------:R-:W-:-:S02]  /*8a60*/  LOP3.LUT R0, R8, 0xff, RZ, 0xc0, !PT ;  /* 0x000000ff08007812 */ /* 0x000fc400078ec0ff */
[----:B------:R-:W-:Y:S02]  /*8a70*/  LOP3.LUT R3, R3, 0xff, RZ, 0xc0, !PT ;  /* 0x000000ff03037812 */ /* 0x000fe400078ec0ff */
[----:B------:R-:W-:Y:S02]  /*8a80*/  LOP3.LUT R21, R14, 0xff0000, R21, 0xf8, !PT ;  /* 0x00ff00000e157812 */ /* 0x000fe400078ef815 */
[----:B------:R-:W-:Y:S02]  /*8a90*/  PRMT R3, R3, 0x7604, R0 ;  /* 0x0000760403037816 */ /* 0x000fe40000000000 */
[----:B------:R-:W-:Y:S02]  /*8aa0*/  LOP3.LUT R0, R10, 0xff, RZ, 0xc0, !PT ;  /* 0x000000ff0a007812 */ /* 0x000fe400078ec0ff */
[----:B------:R-:W-:Y:S02]  /*8ab0*/  LOP3.LUT R13, R12, 0xff0000, R13, 0xf8, !PT ;  /* 0x00ff00000c0d7812 */ /* 0x000fe400078ef80d */
[----:B------:R-:W-:-:S02]  /*8ac0*/  LOP3.LUT R24, R21, 0xff000000, R11, 0xf8, !PT ;  /* 0xff00000015187812 */ /* 0x000fc400078ef80b */
[----:B------:R-:W-:Y:S02]  /*8ad0*/  PRMT R15, R15, 0x7604, R0 ;  /* 0x000076040f0f7816 */ /* 0x000fe40000000000 */
[----:B------:R-:W-:Y:S02]  /*8ae0*/  LOP3.LUT R13, R13, 0xff000000, R9, 0xf8, !PT ;  /* 0xff0000000d0d7812 */ /* 0x000fe400078ef809 */
[----:B0-----:R-:W-:Y:S02]  /*8af0*/  F2FP.F16.E4M3.UNPACK_B R0, R6.H1 ;  /* 0x00000006ff00723e */ /* 0x001fe400030006ff */
[----:B------:R-:W-:Y:S02]  /*8b00*/  F2FP.F16.E4M3.UNPACK_B R25, R24 ;  /* 0x00000018ff19723e */ /* 0x000fe400020006ff */
[----:B------:R-:W-:Y:S01]  /*8b10*/  LOP3.LUT R15, R15, 0xff0000, R10, 0xf8, !PT ;  /* 0x00ff00000f0f7812 */ /* 0x000fe200078ef80a */
[----:B------:R-:W-:Y:S01]  /*8b20*/  HADD2.F32 R9, -RZ, R0.H1_H1 ;  /* 0x30000000ff097230 */ /* 0x000fe20000004100 */
[----:B------:R-:W-:Y:S01]  /*8b30*/  F2FP.F16.E4M3.UNPACK_B R14, R13 ;  /* 0x0000000dff0e723e */ /* 0x000fe200020006ff */
[----:B------:R-:W-:Y:S01]  /*8b40*/  HADD2.F32 R26, -RZ, R25.H1_H1 ;  /* 0x30000019ff1a7230 */ /* 0x000fe20000004100 */
[----:B------:R-:W-:-:S02]  /*8b50*/  LOP3.LUT R3, R3, 0xff0000, R8, 0xf8, !PT ;  /* 0x00ff000003037812 */ /* 0x000fc400078ef808 */
[----:B------:R-:W-:Y:S01]  /*8b60*/  LOP3.LUT R21, R15, 0xff000000, R10, 0xf8, !PT ;  /* 0xff0000000f157812 */ /* 0x000fe200078ef80a */
[----:B------:R-:W-:Y:S01]  /*8b70*/  HADD2.F32 R15, -RZ, R14.H1_H1 ;  /* 0x3000000eff0f7230 */ /* 0x000fe20000004100 */
[----:B------:R-:W-:Y:S01]  /*8b80*/  LOP3.LUT R12, R3, 0xff000000, R8, 0xf8, !PT ;  /* 0xff000000030c7812 */ /* 0x000fe200078ef808 */
[----:B------:R-:W-:Y:S02]  /*8b90*/  HADD2.F32 R8, -RZ, R0.H0_H0 ;  /* 0x20000000ff087230 */ /* 0x000fe40000004100 */
[C---:B------:R-:W-:Y:S01]  /*8ba0*/  FMUL.FTZ R27, R9.reuse, R26 ;  /* 0x0000001a091b7220 */ /* 0x040fe20000410000 */
[----:B------:R-:W-:Y:S01]  /*8bb0*/  F2FP.F16.E4M3.UNPACK_B R3, R6 ;  /* 0x00000006ff03723e */ /* 0x000fe200020006ff */
[----:B------:R-:W-:Y:S01]  /*8bc0*/  FMUL.FTZ R9, R9, R15 ;  /* 0x0000000f09097220 */ /* 0x000fe20000410000 */
[----:B------:R-:W-:Y:S01]  /*8bd0*/  F2FP.F16.E4M3.UNPACK_B R10, R7 ;  /* 0x00000007ff0a723e */ /* 0x000fe200020006ff */
[C---:B------:R-:W-:Y:S01]  /*8be0*/  FFMA.FTZ R27, R8.reuse, R15, -R27 ;  /* 0x0000000f081b7223 */ /* 0x040fe2000001081b */
[----:B------:R-:W-:Y:S01]  /*8bf0*/  F2FP.F16.E4M3.UNPACK_B R11, R7.H1 ;  /* 0x00000007ff0b723e */ /* 0x000fe200030006ff */
[----:B------:R-:W-:Y:S01]  /*8c00*/  FFMA.FTZ R28, R8, R26, R9 ;  /* 0x0000001a081c7223 */ /* 0x000fe20000010009 */
[-C--:B------:R-:W-:Y:S01]  /*8c10*/  F2FP.F16.E4M3.UNPACK_B R6, R5.reuse ;  /* 0x00000005ff06723e */ /* 0x080fe200020006ff */
[----:B------:R-:W-:Y:S01]  /*8c20*/  HADD2.F32 R8, -RZ, R25.H0_H0 ;  /* 0x20000019ff087230 */ /* 0x000fe20000004100 */
[----:B------:R-:W-:Y:S01]  /*8c30*/  F2FP.F16.E4M3.UNPACK_B R7, R5.H1 ;  /* 0x00000005ff07723e */ /* 0x000fe200030006ff */
[--C-:B------:R-:W-:Y:S01]  /*8c40*/  HADD2.F32 R5, -RZ, R3.reuse.H1_H1 ;  /* 0x30000003ff057230 */ /* 0x100fe20000004100 */
[----:B------:R-:W-:Y:S01]  /*8c50*/  F2FP.F16.E4M3.UNPACK_B R24, R24.H1 ;  /* 0x00000018ff18723e */ /* 0x000fe200030006ff */
[----:B------:R-:W-:Y:S01]  /*8c60*/  HADD2.F32 R14, -RZ, R14.H0_H0 ;  /* 0x2000000eff0e7230 */ /* 0x000fe20000004100 */
[----:B------:R-:W-:Y:S01]  /*8c70*/  F2FP.F16.E4M3.UNPACK_B R13, R13.H1 ;  /* 0x0000000dff0d723e */ /* 0x000fe200030006ff */
[----:B------:R-:W-:-:S02]  /*8c80*/  HADD2.F32 R3, -RZ, R3.H0_H0 ;  /* 0x20000003ff037230 */ /* 0x000fc40000004100 */
        /* <DEDUP_REMOVED lines=8> */
[CC--:B------:R-:W-:Y:S01]  /*8d10*/  FMUL.FTZ R15, R5.reuse, R9.reuse ;  /* 0x00000009050f7220 */ /* 0x0c0fe20000410000 */
[----:B------:R-:W-:Y:S01]  /*8d20*/  HADD2.F32 R24, -RZ, R24.H1_H1 ;  /* 0x30000018ff187230 */ /* 0x000fe20000004100 */
[----:B------:R-:W-:Y:S01]  /*8d30*/  F2FP.F16.E4M3.UNPACK_B R0, R4 ;  /* 0x00000004ff00723e */ /* 0x000fe200020006ff */
[----:B------:R-:W-:Y:S02]  /*8d40*/  HADD2.F32 R3, -RZ, R11.H1_H1 ;  /* 0x3000000bff037230 */ /* 0x000fe40000004100 */
[-C--:B------:R-:W-:Y:S01]  /*8d50*/  FMUL.FTZ R5, R5, R8.reuse ;  /* 0x0000000805057220 */ /* 0x080fe20000410000 */
[C---:B------:R-:W-:Y:S01]  /*8d60*/  FFMA.FTZ R29, R10.reuse, R8, -R15 ;  /* 0x000000080a1d7223 */ /* 0x040fe2000001080f */
[----:B------:R-:W-:Y:S01]  /*8d70*/  HADD2.F32 R8, -RZ, R13.H1_H1 ;  /* 0x3000000dff087230 */ /* 0x000fe20000004100 */
[----:B------:R-:W-:Y:S01]  /*8d80*/  F2FP.F16.E4M3.UNPACK_B R4, R4.H1 ;  /* 0x00000004ff04723e */ /* 0x000fe200030006ff */
[----:B------:R-:W-:Y:S02]  /*8d90*/  HADD2.F32 R11, -RZ, R11.H0_H0 ;  /* 0x2000000bff0b7230 */ /* 0x000fe40000004100 */
[C---:B------:R-:W-:Y:S01]  /*8da0*/  FMUL.FTZ R14, R3.reuse, R24 ;  /* 0x00000018030e7220 */ /* 0x040fe20000410000 */
[----:B------:R-:W-:Y:S01]  /*8db0*/  FFMA.FTZ R30, R10, R9, R5 ;  /* 0x000000090a1e7223 */ /* 0x000fe20000010005 */
[----:B------:R-:W-:Y:S01]  /*8dc0*/  F2FP.F16.E4M3.UNPACK_B R9, R21 ;  /* 0x00000015ff09723e */ /* 0x000fe200020006ff */
[-C--:B------:R-:W-:Y:S01]  /*8dd0*/  FMUL.FTZ R10, R3, R8.reuse ;  /* 0x00000008030a7220 */ /* 0x080fe20000410000 */
[----:B------:R-:W-:Y:S01]  /*8de0*/  FFMA.FTZ R31, R11, R8, -R14 ;  /* 0x000000080b1f7223 */ /* 0x000fe2000001080e */
[----:B------:R-:W-:Y:S01]  /*8df0*/  F2FP.F16.E4M3.UNPACK_B R8, R12 ;  /* 0x0000000cff08723e */ /* 0x000fe200020006ff */
[----:B------:R-:W-:-:S02]  /*8e00*/  HADD2.F32 R5, -RZ, R4.H1_H1 ;  /* 0x30000004ff057230 */ /* 0x000fc40000004100 */
[----:B------:R-:W-:Y:S01]  /*8e10*/  FFMA.FTZ R24, R11, R24, R10 ;  /* 0x000000180b187223 */ /* 0x000fe2000001000a */
[--C-:B------:R-:W-:Y:S01]  /*8e20*/  HADD2.F32 R13, -RZ, R9.reuse.H1_H1 ;  /* 0x30000009ff0d7230 */ /* 0x100fe20000004100 */
[----:B------:R-:W-:Y:S01]  /*8e30*/  F2FP.F16.E4M3.UNPACK_B R12, R12.H1 ;  /* 0x0000000cff0c723e */ /* 0x000fe200030006ff */
[----:B------:R-:W-:Y:S01]  /*8e40*/  HADD2.F32 R10, -RZ, R9.H0_H0 ;  /* 0x20000009ff0a7230 */ /* 0x000fe20000004100 */
[----:B------:R-:W-:Y:S01]  /*8e50*/  F2FP.F16.E4M3.UNPACK_B R21, R21.H1 ;  /* 0x00000015ff15723e */ /* 0x000fe200030006ff */
[----:B------:R-:W-:Y:S02]  /*8e60*/  HADD2.F32 R9, -RZ, R8.H1_H1 ;  /* 0x30000008ff097230 */ /* 0x000fe40000004100 */
[----:B------:R-:W-:Y:S01]  /*8e70*/  FMUL.FTZ R11, R5, R13 ;  /* 0x0000000d050b7220 */ /* 0x000fe20000410000 */
[----:B------:R-:W-:Y:S02]  /*8e80*/  HADD2.F32 R3, -RZ, R0.H1_H1 ;  /* 0x30000000ff037230 */ /* 0x000fe40000004100 */
        /* <DEDUP_REMOVED lines=11> */
[----:B------:R-:W-:Y:S02]  /*8f40*/  HADD2.F32 R3, -RZ, R7.H1_H1 ;  /* 0x30000007ff037230 */ /* 0x000fe40000004100 */
        /* <DEDUP_REMOVED lines=24> */
.L_x_10928:
[----:B------:R-:W-:-:S03]  /*90d0*/  UMOV UR4, 0xffffffff ;  /* 0xffffffff00047882 */ /* 0x000fc60000000000 */
[----:B------:R-:W-:Y:S05]  /*90e0*/  BRA.DIV UR4, `(.L_x_10939) ;  /* 0x0000011a04147947 */ /* 0x000fea000b800000 */
[----:B------:R0:W1:Y:S04]  /*90f0*/  SHFL.IDX PT, R29, R28, RZ, 0x1e1f ;  /* 0x001e1fff1c1d7589 */ /* 0x00006800000e0000 */
[----:B------:R0:W2:Y:S04]  /*9100*/  SHFL.IDX PT, R21, R26, RZ, 0x1e1f ;  /* 0x001e1fff1a157589 */ /* 0x0000a800000e0000 */
[----:B------:R0:W3:Y:S04]  /*9110*/  SHFL.IDX PT, R0, R24, RZ, 0x1e1f ;  /* 0x001e1fff18007589 */ /* 0x0000e800000e0000 */
[----:B------:R0:W4:Y:S02]  /*9120*/  SHFL.IDX PT, R3, R30, RZ, 0x1e1f ;  /* 0x001e1fff1e037589 */ /* 0x00012400000e0000 */
.L_x_11154:
[----:B------:R-:W5:Y:S01]  /*9130*/  LDL R13, [R1+0x40] ;  /* 0x00004000010d7983 */ /* 0x000f620000100800 */
[----:B------:R-:W-:Y:S01]  /*9140*/  ULDC UR4, c[0x0][0x448] ;  /* 0x0001120000047ab9 */ /* 0x000fe20000000800 */
[----:B------:R-:W-:Y:S01]  /*9150*/  BSSY B1, `(.L_x_10940) ;  /* 0x000002c000017945 */ /* 0x000fe20003800000 */
[----:B------:R-:W-:Y:S01]  /*9160*/  IMAD R38, R25, UR4, RZ ;  /* 0x0000000419267c24 */ /* 0x000fe2000f8e02ff */
[----:B------:R-:W-:Y:S02]  /*9170*/  CS2R R4, SRZ ;  /* 0x0000000000047805 */ /* 0x000fe4000001ff00 */
[----:B------:R-:W-:Y:S02]  /*9180*/  CS2R R8, SRZ ;  /* 0x0000000000087805 */ /* 0x000fe4000001ff00 */
[----:B------:R-:W-:Y:S02]  /*9190*/  CS2R R10, SRZ ;  /* 0x00000000000a7805 */ /* 0x000fe4000001ff00 */
[----:B------:R-:W-:-:S02]  /*91a0*/  CS2R R14, SRZ ;  /* 0x00000000000e7805 */ /* 0x000fc4000001ff00 */
[----:B------:R-:W-:Y:S02]  /*91b0*/  ISETP.GE.AND P0, PT, R6, R38, PT ;  /* 0x000000260600720c */ /* 0x000fe40003f06270 */
[----:B0-----:R-:W-:Y:S02]  /*91c0*/  CS2R R24, SRZ ;  /* 0x0000000000187805 */ /* 0x001fe4000001ff00 */
[----:B------:R-:W-:Y:S02]  /*91d0*/  CS2R R26, SRZ ;  /* 0x00000000001a7805 */ /* 0x000fe4000001ff00 */
[----:B-----5:R-:W-:-:S04]  /*91e0*/  LEA.HI R7, R13, R13, RZ, 0x1 ;  /* 0x0000000d0d077211 */ /* 0x020fc800078f08ff */
[----:B------:R-:W-:Y:S02]  /*91f0*/  LOP3.LUT R12, R7, 0xfffffffe, RZ, 0xc0, !PT ;  /* 0xfffffffe070c7812 */ /* 0x000fe400078ec0ff */
[----:B------:R-:W-:-:S03]  /*9200*/  CS2R R6, SRZ ;  /* 0x0000000000067805 */ /* 0x000fc6000001ff00 */
[----:B------:R-:W-:Y:S01]  /*9210*/  IMAD.IADD R37, R13, 0x1, -R12 ;  /* 0x000000010d257824 */ /* 0x000fe200078e0a0c */
[----:B------:R-:W-:-:S04]  /*9220*/  CS2R R12, SRZ ;  /* 0x00000000000c7805 */ /* 0x000fc8000001ff00 */
[----:B------:R-:W-:Y:S01]  /*9230*/  SHF.L.U32 R37, R37, 0x1f, RZ ;  /* 0x0000001f25257819 */ /* 0x000fe200000006ff */
[----:B------:R-:W-:Y:S06]  /*9240*/  @P0 BRA `(.L_x_10941) ;  /* 0x0000000000700947 */ /* 0x000fec0003800000 */
[----:B------:R-:W3:Y:S01]  /*9250*/  LDL R28, [R1+0x8] ;  /* 0x00000800011c7983 */ /* 0x000ee20000100800 */
[C---:B------:R-:W-:Y:S01]  /*9260*/  VIADD R4, R16.reuse, 0x20 ;  /* 0x0000002010047836 */ /* 0x040fe20000000000 */
[----:B------:R-:W-:Y:S01]  /*9270*/  ULDC UR4, c[0x0][0x3f4] ;  /* 0x0000fd0000047ab9 */ /* 0x000fe20000000800 */
[----:B------:R-:W-:Y:S02]  /*9280*/  CS2R R12, SRZ ;  /* 0x00000000000c7805 */ /* 0x000fe4000001ff00 */
[----:B------:R-:W-:Y:S02]  /*9290*/  ISETP.GE.AND P4, PT, R16, UR4, PT ;  /* 0x0000000410007c0c */ /* 0x000fe4000bf86270 */
[----:B------:R-:W-:Y:S02]  /*92a0*/  CS2R R14, SRZ ;  /* 0x00000000000e7805 */ /* 0x000fe4000001ff00 */
[----:B------:R-:W-:Y:S02]  /*92b0*/  ISETP.GE.AND P5, PT, R4, UR4, PT ;  /* 0x0000000404007c0c */ /* 0x000fe4000bfa6270 */
[----:B------:R-:W-:-:S02]  /*92c0*/  CS2R R24, SRZ ;  /* 0x0000000000187805 */ /* 0x000fc4000001ff00 */
[----:B------:R-:W-:Y:S02]  /*92d0*/  CS2R R26, SRZ ;  /* 0x00000000001a7805 */ /* 0x000fe4000001ff00 */
[----:B------:R-:W-:Y:S02]  /*92e0*/  CS2R R8, SRZ ;  /* 0x0000000000087805 */ /* 0x000fe4000001ff00 */
[----:B------:R-:W-:Y:S02]  /*92f0*/  CS2R R10, SRZ ;  /* 0x00000000000a7805 */ /* 0x000fe4000001ff00 */
[----:B------:R-:W-:Y:S02]  /*9300*/  @!P4 SHF.R.S32.HI R4, RZ, 0x1f, R16 ;  /* 0x0000001fff04c819 */ /* 0x000fe40000011410 */
[----:B--2---:R-:W-:-:S04]  /*9310*/  @!P4 IADD3 R30, P1, R16, R21, RZ ;  /* 0x00000015101ec210 */ /* 0x004fc80007f3e0ff */
[----:B----4-:R-:W-:Y:S01]  /*9320*/  @!P4 IADD3.X R31, R3, R4, RZ, P1, !PT ;  /* 0x00000004031fc210 */ /* 0x010fe20000ffe4ff */
[----:B---3--:R-:W-:Y:S01]  /*9330*/  @!P5 IMAD.SHL.U32 R6, R28, 0x10, RZ ;  /* 0x000000101c06d824 */ /* 0x008fe200078e00ff */
[----:B-1----:R-:W-:-:S04]  /*9340*/  @!P4 IADD3 R28, P0, R16, R29, RZ ;  /* 0x0000001d101cc210 */ /* 0x002fc80007f1e0ff */
[----:B------:R-:W-:Y:S01]  /*9350*/  @!P5 IADD3 R32, P2, R6, R29, RZ ;  /* 0x0000001d0620d210 */ /* 0x000fe20007f5e0ff */
[----:B------:R-:W-:Y:S01]  /*9360*/  @!P4 IMAD.X R29, R0, 0x1, R4, P0 ;  /* 0x00000001001dc824 */ /* 0x000fe200000e0604 */
[----:B------:R-:W-:Y:S02]  /*9370*/  @!P5 IADD3 R34, P3, R6, R21, RZ ;  /* 0x000000150622d210 */ /* 0x000fe40007f7e0ff */
[----:B------:R-:W-:Y:S02]  /*9380*/  @!P5 SHF.R.S32.HI R6, RZ, 0x1f, R6 ;  /* 0x0000001fff06d819 */ /* 0x000fe40000011406 */
[----:B------:R-:W-:Y:S01]  /*9390*/  CS2R R4, SRZ ;  /* 0x0000000000047805 */ /* 0x000fe2000001ff00 */
[----:B------:R0:W5:Y:S02]  /*93a0*/  @!P4 LD.E.128 R12, desc[UR42][R28.64] ;  /* 0x0000002a1c0cc980 */ /* 0x000164000c101d00 */
[--C-:B------:R-:W-:Y:S02]  /*93b0*/  @!P5 IMAD.X R33, R0, 0x1, R6.reuse, P2 ;  /* 0x000000010021d824 */ /* 0x100fe400010e0606 */
[----:B------:R-:W-:Y:S01]  /*93c0*/  @!P5 IMAD.X R35, R3, 0x1, R6, P3 ;  /* 0x000000010323d824 */ /* 0x000fe200018e0606 */
[----:B------:R-:W-:-:S02]  /*93d0*/  CS2R R6, SRZ ;  /* 0x0000000000067805 */ /* 0x000fc4000001ff00 */
[----:B------:R0:W5:Y:S04]  /*93e0*/  @!P5 LD.E.128 R24, desc[UR42][R32.64] ;  /* 0x0000002a2018d980 */ /* 0x000168000c101d00 */
[----:B------:R0:W5:Y:S04]  /*93f0*/  @!P4 LD.E.128 R4, desc[UR42][R30.64] ;  /* 0x0000002a1e04c980 */ /* 0x000168000c101d00 */
[----:B------:R0:W5:Y:S02]  /*9400*/  @!P5 LD.E.128 R8, desc[UR42][R34.64] ;  /* 0x0000002a2208d980 */ /* 0x000164000c101d00 */
.L_x_10941:
[----:B------:R-:W-:Y:S05]  /*9410*/  BSYNC B1 ;  /* 0x0000000000017941 */ /* 0x000fea0003800000 */
.L_x_10940:
[----:B---3--:R-:W3:Y:S01]  /*9420*/  S2R R0, SR_TID.X ;  /* 0x0000000000007919 */ /* 0x008ee20000002100 */
[----:B------:R-:W1:Y:S01]  /*9430*/  SYNCS.PHASECHK.TRANS64.TRYWAIT P0, [R18+URZ+0x19c00], R37 ;  /* 0x019c0025120075a7 */ /* 0x000e62000800017f */
[----:B------:R-:W-:Y:S01]  /*9440*/  BSSY B1, `(.L_x_10942) ;  /* 0x0000008000017945 */ /* 0x000fe20003800000 */
[----:B---3--:R-:W-:-:S05]  /*9450*/  VIADD R0, R0, 0xffffff80 ;  /* 0xffffff8000007836 */ /* 0x008fca0000000000 */
[----:B----4-:R-:W-:Y:S01]  /*9460*/  LEA.HI R3, R0, R0, RZ, 0x1 ;  /* 0x0000000000037211 */ /* 0x010fe200078f08ff */
[----:B------:R-:W-:-:S03]  /*9470*/  IMAD R0, R153, -0xc0, R38 ;  /* 0xffffff4099007824 */ /* 0x000fc600078e0226 */
[----:B------:R-:W-:Y:S02]  /*9480*/  SHF.R.S32.HI R3, RZ, 0x1, R3 ;  /* 0x00000001ff037819 */ /* 0x000fe40000011403 */
[----:B------:R-:W-:-:S04]  /*9490*/  VIMNMX R0, R0, 0xc0, PT ;  /* 0x000000c000007848 */ /* 0x000fc80003fe0100 */
[----:B------:R-:W-:Y:S01]  /*94a0*/  ISETP.GE.AND P1, PT, R3, R0, PT ;  /* 0x000000000300720c */ /* 0x000fe20003f26270 */
[----:B-1----:R-:W-:-:S12]  /*94b0*/  @!P0 BRA `(.L_x_10943) ;  /* 0x0000011400948947 */ /* 0x002fd80003800000 */
.L_x_11155:
[----:B------:R-:W-:Y:S05]  /*94c0*/  BSYNC B1 ;  /* 0x0000000000017941 */ /* 0x000fea0003800000 */
.L_x_10942:
[----:B------:R-:W-:Y:S05]  /*94d0*/  @P1 BRA `(.L_x_10934) ;  /* 0x0000002000081947 */ /* 0x000fea0003800000 */
[----:B------:R3:W5:Y:S01]  /*94e0*/  LDL R63, [R1+0x10] ;  /* 0x00001000013f7983 */ /* 0x0007620000100800 */
[----:B------:R-:W4:Y:S03]  /*94f0*/  LDC R3, c[0x0][0x3f4] ;  /* 0x0000fd00ff037b82 */ /* 0x000f260000000800 */
[----:B------:R3:W5:Y:S04]  /*9500*/  LDL R62, [R1+0x20] ;  /* 0x00002000013e7983 */ /* 0x0007680000100800 */
[----:B------:R3:W5:Y:S01]  /*9510*/  LDL R61, [R1+0x64] ;  /* 0x00006400013d7983 */ /* 0x0007620000100800 */
[C---:B------:R-:W-:Y:S01]  /*9520*/  VIADD R0, R16.reuse, 0x20 ;  /* 0x0000002010007836 */ /* 0x040fe20000000000 */
[----:B------:R-:W-:Y:S01]  /*9530*/  BSSY B1, `(.L_x_10944) ;  /* 0x00000fd000017945 */ /* 0x000fe20003800000 */
[----:B----4-:R-:W-:-:S03]  /*9540*/  ISETP.GE.AND P0, PT, R16, R3, PT ;  /* 0x000000031000720c */ /* 0x010fc60003f06270 */
[----:B------:R-:W-:-:S10]  /*9550*/  ISETP.GE.AND P1, PT, R0, R3, PT ;  /* 0x000000030000720c */ /* 0x000fd40003f26270 */
[----:B---3--:R-:W-:Y:S05]  /*9560*/  @P0 BRA `(.L_x_10945) ;  /* 0x0000000c00e40947 */ /* 0x008fea0003800000 */
[----:B0-----:R-:W0:Y:S01]  /*9570*/  S2R R30, SR_TID.X ;  /* 0x00000000001e7919 */ /* 0x001e220000002100 */
[----:B--2--5:R-:W-:Y:S02]  /*9580*/  SHF.R.U32.HI R21, RZ, 0x8, R12 ;  /* 0x00000008ff157819 */ /* 0x024fe4000001160c */
[----:B------:R-:W-:Y:S02]  /*9590*/  LOP3.LUT R0, R12, 0xff, RZ, 0xc0, !PT ;  /* 0x000000ff0c007812 */ /* 0x000fe400078ec0ff */
[----:B------:R-:W-:Y:S02]  /*95a0*/  LOP3.LUT R21, R21, 0xff, RZ, 0xc0, !PT ;  /* 0x000000ff15157812 */ /* 0x000fe400078ec0ff */
[----:B------:R-:W-:Y:S02]  /*95b0*/  SHF.R.U32.HI R29, RZ, 0x8, R13 ;  /* 0x00000008ff1d7819 */ /* 0x000fe4000001160d */
[----:B-1----:R-:W-:Y:S02]  /*95c0*/  PRMT R37, R21, 0x7604, R0 ;  /* 0x0000760415257816 */ /* 0x002fe40000000000 */
[----:B------:R-:W-:-:S02]  /*95d0*/  SHF.R.U32.HI R31, RZ, 0x8, R14 ;  /* 0x00000008ff1f7819 */ /* 0x000fc4000001160e */
[----:B------:R-:W-:Y:S02]  /*95e0*/  LOP3.LUT R28, R13, 0xff, RZ, 0xc0, !PT ;  /* 0x000000ff0d1c7812 */ /* 0x000fe400078ec0ff */
        /* <DEDUP_REMOVED lines=8> */
[----:B------:R-:W-:Y:S01]  /*9670*/  SHF.R.U32.HI R43, RZ, 0x8, R6 ;  /* 0x00000008ff2b7819 */ /* 0x000fe20000011606 */
[----:B0-----:R-:W-:Y:S01]  /*9680*/  VIADD R33, R30, 0xffffff80 ;  /* 0xffffff801e217836 */ /* 0x001fe20000000000 */
[----:B------:R-:W-:Y:S02]  /*9690*/  LOP3.LUT R30, R14, 0xff, RZ, 0xc0, !PT ;  /* 0x000000ff0e1e7812 */ /* 0x000fe400078ec0ff */
[----:B------:R-:W-:-:S02]  /*96a0*/  SHF.R.U32.HI R47, RZ, 0x8, R7 ;  /* 0x00000008ff2f7819 */ /* 0x000fc40000011607 */
[----:B------:R-:W-:Y:S02]  /*96b0*/  LEA.HI R32, R33, R33, RZ, 0x1 ;  /* 0x0000002121207211 */ /* 0x000fe400078f08ff */
[----:B------:R-:W-:Y:S02]  /*96c0*/  PRMT R41, R31, 0x7604, R30 ;  /* 0x000076041f297816 */ /* 0x000fe4000000001e */
[----:B------:R-:W-:Y:S02]  /*96d0*/  LOP3.LUT R32, R32, 0xfffffffe, RZ, 0xc0, !PT ;  /* 0xfffffffe20207812 */ /* 0x000fe400078ec0ff */
[----:B------:R-:W-:Y:S02]  /*96e0*/  SHF.R.U32.HI R30, RZ, 0x8, R4 ;  /* 0x00000008ff1e7819 */ /* 0x000fe40000011604 */
[----:B------:R-:W-:Y:S01]  /*96f0*/  LOP3.LUT R42, R42, 0xff, RZ, 0xc0, !PT ;  /* 0x000000ff2a2a7812 */ /* 0x000fe200078ec0ff */
[----:B------:R-:W-:Y:S01]  /*9700*/  IMAD.IADD R32, R33, 0x1, -R32 ;  /* 0x0000000121207824 */ /* 0x000fe200078e0a20 */
[----:B------:R-:W-:-:S02]  /*9710*/  LOP3.LUT R33, R30, 0xff, RZ, 0xc0, !PT ;  /* 0x000000ff1e217812 */ /* 0x000fc400078ec0ff */
[----:B------:R-:W0:Y:S01]  /*9720*/  LDS.128 R28, [R20+0xf000] ;  /* 0x00f00000141c7984 */ /* 0x000e220000000c00 */
[----:B------:R-:W-:Y:S02]  /*9730*/  LOP3.LUT R44, R43, 0xff, RZ, 0xc0, !PT ;  /* 0x000000ff2b2c7812 */ /* 0x000fe400078ec0ff */
[----:B------:R-:W-:Y:S02]  /*9740*/  LEA.HI R0, R3, R32, RZ, 0x1c ;  /* 0x0000002003007211 */ /* 0x000fe400078fe0ff */
[----:B------:R-:W-:Y:S02]  /*9750*/  LOP3.LUT R32, R4, 0xff, RZ, 0xc0, !PT ;  /* 0x000000ff04207812 */ /* 0x000fe400078ec0ff */
[C---:B------:R-:W-:Y:S02]  /*9760*/  LEA.HI R21, R0.reuse, R0, RZ, 0x1 ;  /* 0x0000000000157211 */ /* 0x040fe400078f08ff */
[----:B------:R-:W-:Y:S02]  /*9770*/  SHF.L.U32 R0, R0, 0x4, RZ ;  /* 0x0000000400007819 */ /* 0x000fe400000006ff */
[----:B------:R-:W-:-:S02]  /*9780*/  SHF.R.S32.HI R21, RZ, 0x1, R21 ;  /* 0x00000001ff157819 */ /* 0x000fc40000011415 */
[----:B------:R-:W-:Y:S02]  /*9790*/  LOP3.LUT R0, R63, 0x10, R0, 0xf8, !PT ;  /* 0x000000103f007812 */ /* 0x000fe400078ef800 */
[----:B------:R-:W-:Y:S01]  /*97a0*/  PRMT R45, R33, 0x7604, R32 ;  /* 0x00007604212d7816 */ /* 0x000fe20000000020 */
[----:B------:R-:W-:Y:S01]  /*97b0*/  IMAD R21, R21, 0x1800, R62 ;  /* 0x0000180015157824 */ /* 0x000fe200078e023e */
[----:B------:R-:W-:Y:S02]  /*97c0*/  LOP3.LUT R0, R0, R61, RZ, 0x3c, !PT ;  /* 0x0000003d00007212 */ /* 0x000fe400078e3cff */
[----:B------:R-:W-:Y:S02]  /*97d0*/  LOP3.LUT R46, R7, 0xff, RZ, 0xc0, !PT ;  /* 0x000000ff072e7812 */ /* 0x000fe400078ec0ff */
[----:B------:R-:W-:Y:S02]  /*97e0*/  IADD3 R0, R18, R21, R0 ;  /* 0x0000001512007210 */ /* 0x000fe40007ffe000 */
[----:B------:R-:W-:-:S02]  /*97f0*/  LOP3.LUT R21, R5, 0xff, RZ, 0xc0, !PT ;  /* 0x000000ff05157812 */ /* 0x000fc400078ec0ff */
[----:B------:R-:W-:Y:S01]  /*9800*/  LOP3.LUT R43, R47, 0xff, RZ, 0xc0, !PT ;  /* 0x000000ff2f2b7812 */ /* 0x000fe200078ec0ff */
[----:B------:R-:W1:Y:S01]  /*9810*/  LDS.128 R32, [R0+0xf000] ;  /* 0x00f0000000207984 */ /* 0x000e620000000c00 */
[----:B------:R-:W-:Y:S02]  /*9820*/  PRMT R42, R42, 0x7604, R21 ;  /* 0x000076042a2a7816 */ /* 0x000fe40000000015 */
[----:B------:R-:W-:Y:S02]  /*9830*/  SHF.R.U32.HI R21, RZ, 0x10, R13 ;  /* 0x00000010ff157819 */ /* 0x000fe4000001160d */
[----:B------:R-:W-:Y:S02]  /*9840*/  PRMT R46, R43, 0x7604, R46 ;  /* 0x000076042b2e7816 */ /* 0x000fe4000000002e */
[----:B------:R-:W-:Y:S01]  /*9850*/  SHF.R.U32.HI R47, RZ, 0x10, R5 ;  /* 0x00000010ff2f7819 */ /* 0x000fe20000011605 */
[----:B------:R-:W-:Y:S01]  /*9860*/  IMAD.U32 R21, R21, 0x10000, RZ ;  /* 0x0001000015157824 */ /* 0x000fe200078e00ff */
[----:B------:R-:W-:-:S02]  /*9870*/  SHF.R.U32.HI R43, RZ, 0x10, R15 ;  /* 0x00000010ff2b7819 */ /* 0x000fc4000001160f */
[----:B------:R-:W-:Y:S01]  /*9880*/  LOP3.LUT R39, R6, 0xff, RZ, 0xc0, !PT ;  /* 0x000000ff06277812 */ /* 0x000fe200078ec0ff */
[----:B------:R-:W-:Y:S01]  /*9890*/  IMAD.U32 R47, R47, 0x10000, RZ ;  /* 0x000100002f2f7824 */ /* 0x000fe200078e00ff */
[----:B------:R-:W-:Y:S01]  /*98a0*/  SHF.R.U32.HI R51, RZ, 0x10, R7 ;  /* 0x00000010ff337819 */ /* 0x000fe20000011607 */
[----:B------:R-:W-:Y:S01]  /*98b0*/  IMAD.U32 R43, R43, 0x10000, RZ ;  /* 0x000100002b2b7824 */ /* 0x000fe200078e00ff */
[----:B------:R-:W-:Y:S02]  /*98c0*/  PRMT R49, R44, 0x7604, R39 ;  /* 0x000076042c317816 */ /* 0x000fe40000000027 */
        /* <DEDUP_REMOVED lines=15> */
[----:B0-----:R-:W-:-:S02]  /*99c0*/  F2FP.F16.E4M3.UNPACK_B R14, R28 ;  /* 0x0000001cff0e723e */ /* 0x001fc400020006ff */
[----:B------:R-:W-:Y:S02]  /*99d0*/  F2FP.F16.E4M3.UNPACK_B R37, R28.H1 ;  /* 0x0000001cff25723e */ /* 0x000fe400030006ff */
[-C--:B------:R-:W-:Y:S02]  /*99e0*/  F2FP.F16.E4M3.UNPACK_B R38, R29.reuse ;  /* 0x0000001dff26723e */ /* 0x080fe400020006ff */
[----:B------:R-:W-:Y:S02]  /*99f0*/  F2FP.F16.E4M3.UNPACK_B R39, R29.H1 ;  /* 0x0000001dff27723e */ /* 0x000fe400030006ff */
[----:B------:R-:W-:Y:S01]  /*9a00*/  F2FP.F16.E4M3.UNPACK_B R49, R48 ;  /* 0x00000030ff31723e */ /* 0x000fe200020006ff */
[--C-:B------:R-:W-:Y:S01]  /*9a10*/  HADD2.F32 R13, -RZ, R38.reuse.H0_H0 ;  /* 0x20000026ff0d7230 */ /* 0x100fe20000004100 */
[----:B-1----:R-:W-:Y:S01]  /*9a20*/  F2FP.F16.E4M3.UNPACK_B R28, R33 ;  /* 0x00000021ff1c723e */ /* 0x002fe200020006ff */
[----:B------:R-:W-:Y:S01]  /*9a30*/  HADD2.F32 R38, -RZ, R38.H1_H1 ;  /* 0x30000026ff267230 */ /* 0x000fe20000004100 */
[----:B------:R-:W-:Y:S01]  /*9a40*/  F2FP.F16.E4M3.UNPACK_B R29, R44 ;  /* 0x0000002cff1d723e */ /* 0x000fe200020006ff */
[--C-:B------:R-:W-:Y:S01]  /*9a50*/  HADD2.F32 R50, -RZ, R49.reuse.H0_H0 ;  /* 0x20000031ff327230 */ /* 0x100fe20000004100 */
[----:B------:R-:W-:Y:S01]  /*9a60*/  LOP3.LUT R51, R46, 0xff0000, R51, 0xf8, !PT ;  /* 0x00ff00002e337812 */ /* 0x000fe200078ef833 */
[--C-:B------:R-:W-:Y:S01]  /*9a70*/  HADD2.F32 R6, -RZ, R28.reuse.H0_H0 ;  /* 0x2000001cff067230 */ /* 0x100fe20000004100 */
[-C--:B------:R-:W-:Y:S01]  /*9a80*/  F2FP.F16.E4M3.UNPACK_B R40, R31.reuse ;  /* 0x0000001fff28723e */ /* 0x080fe200020006ff */
[----:B------:R-:W-:Y:S01]  /*9a90*/  HADD2.F32 R49, -RZ, R49.H1_H1 ;  /* 0x30000031ff317230 */ /* 0x000fe20000004100 */
[----:B------:R-:W-:Y:S01]  /*9aa0*/  F2FP.F16.E4M3.UNPACK_B R46, R31.H1 ;  /* 0x0000001fff2e723e */ /* 0x000fe200030006ff */
[----:B------:R-:W-:Y:S01]  /*9ab0*/  HADD2.F32 R31, -RZ, R29.H0_H0 ;  /* 0x2000001dff1f7230 */ /* 0x000fe20000004100 */
[----:B------:R-:W-:Y:S01]  /*9ac0*/  F2FP.F16.E4M3.UNPACK_B R41, R33.H1 ;  /* 0x00000021ff29723e */ /* 0x000fe200030006ff */
[----:B------:R-:W-:Y:S01]  /*9ad0*/  HADD2.F32 R28, -RZ, R28.H1_H1 ;  /* 0x3000001cff1c7230 */ /* 0x000fe20000004100 */
[----:B------:R-:W-:-:S02]  /*9ae0*/  F2FP.F16.E4M3.UNPACK_B R33, R32 ;  /* 0x00000020ff21723e */ /* 0x000fc400020006ff */
[----:B------:R-:W-:Y:S01]  /*9af0*/  F2FP.F16.E4M3.UNPACK_B R43, R32.H1 ;  /* 0x00000020ff2b723e */ /* 0x000fe200030006ff */
[----:B------:R-:W-:Y:S01]  /*9b00*/  FMUL.FTZ R32, R6, R50 ;  /* 0x0000003206207220 */ /* 0x000fe20000410000 */
[----:B------:R-:W-:Y:S01]  /*9b10*/  F2FP.F16.E4M3.UNPACK_B R42, R35 ;  /* 0x00000023ff2a723e */ /* 0x000fe200020006ff */
[----:B------:R-:W-:Y:S01]  /*9b20*/  FMUL.FTZ R53, R28, R49 ;  /* 0x000000311c357220 */ /* 0x000fe20000410000 */
[----:B------:R-:W-:Y:S01]  /*9b30*/  F2FP.F16.E4M3.UNPACK_B R47, R35.H1 ;  /* 0x00000023ff2f723e */ /* 0x000fe200030006ff */
[-C--:B------:R-:W-:Y:S01]  /*9b40*/  FMUL.FTZ R35, R6, R31.reuse ;  /* 0x0000001f06237220 */ /* 0x080fe20000410000 */
[----:B------:R-:W-:Y:S01]  /*9b50*/  F2FP.F16.E4M3.UNPACK_B R48, R48.H1 ;  /* 0x00000030ff30723e */ /* 0x000fe200030006ff */
[C---:B------:R-:W-:Y:S01]  /*9b60*/  FFMA.FTZ R6, R13.reuse, R31, -R32 ;  /* 0x0000001f0d067223 */ /* 0x040fe20000010820 */
[----:B------:R-:W-:Y:S01]  /*9b70*/  F2FP.F16.E4M3.UNPACK_B R44, R44.H1 ;  /* 0x0000002cff2c723e */ /* 0x000fe200030006ff */
[----:B------:R-:W-:Y:S01]  /*9b80*/  FFMA.FTZ R13, R13, R50, R35 ;  /* 0x000000320d0d7223 */ /* 0x000fe20000010023 */
[----:B------:R-:W-:Y:S01]  /*9b90*/  HADD2.F32 R31, -RZ, R29.H1_H1 ;  /* 0x3000001dff1f7230 */ /* 0x000fe20000004100 */
[----:B------:R-:W-:Y:S01]  /*9ba0*/  LOP3.LUT R51, R51, 0xff000000, R7, 0xf8, !PT ;  /* 0xff00000033337812 */ /* 0x000fe200078ef807 */
[----:B------:R-:W-:Y:S01]  /*9bb0*/  HADD2.F32 R50, -RZ, R48.H0_H0 ;  /* 0x20000030ff327230 */ /* 0x000fe20000004100 */
[----:B------:R-:W-:Y:S01]  /*9bc0*/  F2FP.F16.E4M3.UNPACK_B R7, R34 ;  /* 0x00000022ff07723e */ /* 0x000fe200020006ff */
[----:B------:R-:W-:-:S02]  /*9bd0*/  HADD2.F32 R29, -RZ, R41.H0_H0 ;  /* 0x20000029ff1d7230 */ /* 0x000fc40000004100 */
[----:B------:R-:W-:Y:S01]  /*9be0*/  FMUL.FTZ R28, R28, R31 ;  /* 0x0000001f1c1c7220 */ /* 0x000fe20000410000 */
[----:B------:R-:W-:Y:S01]  /*9bf0*/  HADD2.F32 R35, -RZ, R44.H0_H0 ;  /* 0x2000002cff237230 */ /* 0x000fe20000004100 */
[----:B------:R-:W-:Y:S01]  /*9c00*/  F2FP.F16.E4M3.UNPACK_B R52, R51 ;  /* 0x00000033ff34723e */ /* 0x000fe200020006ff */
[----:B------:R-:W-:Y:S02]  /*9c10*/  HADD2.F32 R32, -RZ, R39.H0_H0 ;  /* 0x20000027ff207230 */ /* 0x000fe40000004100 */
[CC--:B------:R-:W-:Y:S01]  /*9c20*/  FMUL.FTZ R55, R29.reuse, R50.reuse ;  /* 0x000000321d377220 */ /* 0x0c0fe20000410000 */
[----:B------:R-:W-:Y:S02]  /*9c30*/  HADD2.F32 R41, -RZ, R41.H1_H1 ;  /* 0x30000029ff297230 */ /* 0x000fe40000004100 */
[----:B------:R-:W-:Y:S01]  /*9c40*/  FMUL.FTZ R57, R29, R35 ;  /* 0x000000231d397220 */ /* 0x000fe20000410000 */
[----:B------:R-:W-:Y:S01]  /*9c50*/  FFMA.FTZ R29, R38, R31, -R53 ;  /* 0x0000001f261d7223 */ /* 0x000fe20000010835 */
[----:B------:R-:W-:Y:S01]  /*9c60*/  FFMA.FTZ R31, R32, R35, -R55 ;  /* 0x00000023201f7223 */ /* 0x000fe20000010837 */
[----:B------:R-:W-:Y:S01]  /*9c70*/  FFMA.FTZ R28, R38, R49, R28 ;  /* 0x00000031261c7223 */ /* 0x000fe2000001001c */
[----:B------:R-:W-:Y:S01]  /*9c80*/  FFMA.FTZ R32, R32, R50, R57 ;  /* 0x0000003220207223 */ /* 0x000fe20000010039 */
[----:B------:R-:W-:Y:S01]  /*9c90*/  HADD2.F32 R50, -RZ, R48.H1_H1 ;  /* 0x30000030ff327230 */ /* 0x000fe20000004100 */
[----:B------:R-:W-:Y:S01]  /*9ca0*/  F2FP.F16.E4M3.UNPACK_B R48, R45 ;  /* 0x0000002dff30723e */ /* 0x000fe200020006ff */
        /* <DEDUP_REMOVED lines=16> */
[----:B------:R-:W-:Y:S01]  /*9db0*/  F2FP.F16.E4M3.UNPACK_B R54, R51.H1 ;  /* 0x00000033ff36723e */ /* 0x000fe200030006ff */
[----:B------:R-:W-:Y:S01]  /*9dc0*/  HADD2.F32 R49, -RZ, R48.H1_H1 ;  /* 0x30000030ff317230 */ /* 0x000fe20000004100 */
[----:B------:R-:W-:Y:S01]  /*9dd0*/  F2FP.F16.E4M3.UNPACK_B R48, R45.H1 ;  /* 0x0000002dff30723e */ /* 0x000fe200030006ff */
[----:B------:R-:W-:Y:S02]  /*9de0*/  HADD2.F32 R51, -RZ, R52.H1_H1 ;  /* 0x30000034ff337230 */ /* 0x000fe40000004100 */
[----:B------:R-:W-:Y:S01]  /*9df0*/  FFMA.FTZ R35, R35, R53, R58 ;  /* 0x0000003523237223 */ /* 0x000fe2000001003a */
[----:B------:R-:W-:Y:S02]  /*9e00*/  HADD2.F32 R52, -RZ, R54.H0_H0 ;  /* 0x20000036ff347230 */ /* 0x000fe40000004100 */
[----:B------:R-:W-:Y:S01]  /*9e10*/  FMUL.FTZ R56, R42, R49 ;  /* 0x000000312a387220 */ /* 0x000fe20000410000 */
[----:B------:R-:W-:-:S02]  /*9e20*/  HADD2.F32 R44, -RZ, R47.H0_H0 ;  /* 0x2000002fff2c7230 */ /* 0x000fc40000004100 */
[----:B------:R-:W-:Y:S01]  /*9e30*/  FMUL.FTZ R53, R42, R51 ;  /* 0x000000332a357220 */ /* 0x000fe20000410000 */
[----:B------:R-:W-:Y:S01]  /*9e40*/  HADD2.F32 R50, -RZ, R48.H0_H0 ;  /* 0x20000030ff327230 */ /* 0x000fe20000004100 */
[----:B------:R-:W-:Y:S01]  /*9e50*/  F2FP.F16.E4M3.UNPACK_B R30, R30.H1 ;  /* 0x0000001eff1e723e */ /* 0x000fe200030006ff */
[----:B------:R-:W-:Y:S02]  /*9e60*/  HADD2.F32 R40, -RZ, R40.H1_H1 ;  /* 0x30000028ff287230 */ /* 0x000fe40000004100 */
[C---:B------:R-:W-:Y:S01]  /*9e70*/  FMUL.FTZ R58, R44.reuse, R52 ;  /* 0x000000342c3a7220 */ /* 0x040fe20000410000 */
[--C-:B------:R-:W-:Y:S02]  /*9e80*/  HADD2.F32 R45, -RZ, R46.reuse.H0_H0 ;  /* 0x2000002eff2d7230 */ /* 0x100fe40000004100 */
[-C--:B------:R-:W-:Y:S01]  /*9e90*/  FMUL.FTZ R55, R44, R50.reuse ;  /* 0x000000322c377220 */ /* 0x080fe20000410000 */
[----:B------:R-:W-:Y:S02]  /*9ea0*/  HADD2.F32 R46, -RZ, R46.H1_H1 ;  /* 0x3000002eff2e7230 */ /* 0x000fe40000004100 */
[C---:B------:R-:W-:Y:S01]  /*9eb0*/  FFMA.FTZ R42, R40.reuse, R49, -R53 ;  /* 0x00000031282a7223 */ /* 0x040fe20000010835 */
[----:B------:R-:W-:Y:S01]  /*9ec0*/  FFMA.FTZ R40, R40, R51, R56 ;  /* 0x0000003328287223 */ /* 0x000fe20000010038 */
[C---:B------:R-:W-:Y:S01]  /*9ed0*/  FFMA.FTZ R44, R45.reuse, R50, -R58 ;  /* 0x000000322d2c7223 */ /* 0x040fe2000001083a */
[----:B------:R-:W-:Y:S01]  /*9ee0*/  F2FP.F16.E4M3.UNPACK_B R53, R15.H1 ;  /* 0x0000000fff35723e */ /* 0x000fe200030006ff */
[----:B------:R-:W-:Y:S01]  /*9ef0*/  FFMA.FTZ R45, R45, R52, R55 ;  /* 0x000000342d2d7223 */ /* 0x000fe20000010037 */
[----:B------:R-:W-:Y:S01]  /*9f00*/  F2FP.F16.E4M3.UNPACK_B R50, R21.H1 ;  /* 0x00000015ff32723e */ /* 0x000fe200030006ff */
[----:B------:R-:W-:Y:S01]  /*9f10*/  HADD2.F32 R51, -RZ, R48.H1_H1 ;  /* 0x30000030ff337230 */ /* 0x000fe20000004100 */
[----:B------:R-:W-:Y:S01]  /*9f20*/  F2FP.SATFINITE.E4M3.F32.PACK_AB_MERGE_C R32, R41, R32, RZ ;  /* 0x000000202920723e */ /* 0x000fe200048070ff */
[----:B------:R-:W-:-:S02]  /*9f30*/  HADD2.F32 R55, -RZ, R54.H1_H1 ;  /* 0x30000036ff377230 */ /* 0x000fc40000004100 */
[----:B------:R-:W-:Y:S01]  /*9f40*/  HADD2.F32 R48, -RZ, R47.H1_H1 ;  /* 0x3000002fff307230 */ /* 0x000fe20000004100 */
[----:B------:R-:W-:Y:S01]  /*9f50*/  F2FP.SATFINITE.E4M3.F32.PACK_AB_MERGE_C R13, R28, R13, R32 ;  /* 0x0000000d1c0d723e */ /* 0x000fe20004807020 */
        /* <DEDUP_REMOVED lines=9> */
[C---:B------:R-:W-:Y:S01]  /*9ff0*/  FFMA.FTZ R47, R46.reuse, R51, -R59 ;  /* 0x000000332e2f7223 */ /* 0x040fe2000001083b */
[----:B------:R-:W-:Y:S01]  /*a000*/  FFMA.FTZ R46, R46, R55, R56 ;  /* 0x000000372e2e7223 */ /* 0x000fe20000010038 */
[----:B------:R-:W-:Y:S02]  /*a010*/  HADD2.F32 R56, -RZ, R53.H1_H1 ;  /* 0x30000035ff387230 */ /* 0x000fe40000004100 */
[----:B------:R-:W-:Y:S01]  /*a020*/  FFMA.FTZ R48, R49, R52, -R48 ;  /* 0x0000003431307223 */ /* 0x000fe20000010830 */
[----:B------:R-:W-:Y:S01]  /*a030*/  HADD2.F32 R52, -RZ, R50.H1_H1 ;  /* 0x30000032ff347230 */ /* 0x000fe20000004100 */
[----:B------:R-:W-:Y:S01]  /*a040*/  F2FP.F16.E4M3.UNPACK_B R51, R15 ;  /* 0x0000000fff33723e */ /* 0x000fe200020006ff */
[----:B------:R-:W-:Y:S01]  /*a050*/  HADD2.F32 R37, -RZ, R37.H1_H1 ;  /* 0x30000025ff257230 */ /* 0x000fe20000004100 */
[----:B------:R-:W-:Y:S01]  /*a060*/  F2FP.F16.E4M3.UNPACK_B R50, R21 ;  /* 0x00000015ff32723e */ /* 0x000fe200020006ff */
[----:B------:R-:W-:Y:S01]  /*a070*/  FMUL.FTZ R58, R43, R56 ;  /* 0x000000382b3a7220 */ /* 0x000fe20000410000 */
[----:B------:R-:W-:Y:S01]  /*a080*/  FFMA.FTZ R49, R49, R54, R57 ;  /* 0x0000003631317223 */ /* 0x000fe20000010039 */
[----:B------:R-:W-:Y:S01]  /*a090*/  FMUL.FTZ R43, R43, R52 ;  /* 0x000000342b2b7220 */ /* 0x000fe20000410000 */
[----:B------:R-:W-:-:S02]  /*a0a0*/  HADD2.F32 R54, -RZ, R51.H0_H0 ;  /* 0x20000033ff367230 */ /* 0x000fc40000004100 */
[C---:B------:R-:W-:Y:S01]  /*a0b0*/  FFMA.FTZ R55, R37.reuse, R52, -R58 ;  /* 0x0000003425377223 */ /* 0x040fe2000001083a */
[----:B------:R-:W-:Y:S02]  /*a0c0*/  HADD2.F32 R21, -RZ, R33.H0_H0 ;  /* 0x20000021ff157230 */ /* 0x000fe40000004100 */
        /* <DEDUP_REMOVED lines=10> */
[-C--:B------:R-:W-:Y:S01]  /*a170*/  FMUL.FTZ R43, R33, R51.reuse ;  /* 0x00000033212b7220 */ /* 0x080fe20000410000 */
        /* <DEDUP_REMOVED lines=18> */
[----:B------:R-:W-:Y:S02]  /*a2a0*/  HADD2.F32 R30, -RZ, R30.H1_H1 ;  /* 0x3000001eff1e7230 */ /* 0x000fe40000004100 */
[----:B------:R-:W-:Y:S01]  /*a2b0*/  FMUL.FTZ R33, R34, R37 ;  /* 0x0000002522217220 */ /* 0x000fe20000410000 */
[----:B------:R-:W-:Y:S01]  /*a2c0*/  FFMA.FTZ R43, R14, R43, R15 ;  /* 0x0000002b0e2b7223 */ /* 0x000fe2000001000f */
[----:B------:R-:W-:Y:S01]  /*a2d0*/  FMUL.FTZ R34, R34, R21 ;  /* 0x0000001522227220 */ /* 0x000fe20000410000 */
[----:B------:R-:W-:-:S02]  /*a2e0*/  HADD2.F32 R15, -RZ, R12.H0_H0 ;  /* 0x2000000cff0f7230 */ /* 0x000fc40000004100 */
[C---:B------:R-:W-:Y:S01]  /*a2f0*/  FFMA.FTZ R50, R30.reuse, R21, -R33 ;  /* 0x000000151e327223 */ /* 0x040fe20000010821 */
[----:B------:R-:W-:Y:S02]  /*a300*/  HADD2.F32 R14, -RZ, R12.H1_H1 ;  /* 0x3000000cff0e7230 */ /* 0x000fe40000004100 */
[----:B------:R-:W-:Y:S01]  /*a310*/  FFMA.FTZ R52, R30, R37, R34 ;  /* 0x000000251e347223 */ /* 0x000fe20000010022 */
[--C-:B------:R-:W-:Y:S02]  /*a320*/  HADD2.F32 R12, -RZ, R7.reuse.H0_H0 ;  /* 0x20000007ff0c7230 */ /* 0x100fe40000004100 */
[--C-:B------:R-:W-:Y:S01]  /*a330*/  HADD2.F32 R30, -RZ, R4.reuse.H1_H1 ;  /* 0x30000004ff1e7230 */ /* 0x100fe20000004100 */
[----:B------:R-:W-:Y:S01]  /*a340*/  F2FP.SATFINITE.E4M3.F32.PACK_AB_MERGE_C R50, R50, R57, RZ ;  /* 0x000000393232723e */ /* 0x000fe200048070ff */
[----:B------:R-:W-:Y:S01]  /*a350*/  HADD2.F32 R7, -RZ, R7.H1_H1 ;  /* 0x30000007ff077230 */ /* 0x000fe20000004100 */
[----:B------:R-:W-:Y:S01]  /*a360*/  F2FP.SATFINITE.E4M3.F32.PACK_AB_MERGE_C R43, R52, R43, RZ ;  /* 0x0000002b342b723e */ /* 0x000fe200048070ff */
[----:B------:R-:W-:-:S02]  /*a370*/  HADD2.F32 R21, -RZ, R4.H0_H0 ;  /* 0x20000004ff157230 */ /* 0x000fc40000004100 */
[--C-:B------:R-:W-:Y:S02]  /*a380*/  HADD2.F32 R4, -RZ, R5.reuse.H0_H0 ;  /* 0x20000005ff047230 */ /* 0x100fe40000004100 */
[C---:B------:R-:W-:Y:S01]  /*a390*/  FMUL.FTZ R34, R7.reuse, R30 ;  /* 0x0000001e07227220 */ /* 0x040fe20000410000 */
[----:B------:R-:W-:Y:S02]  /*a3a0*/  HADD2.F32 R5, -RZ, R5.H1_H1 ;  /* 0x30000005ff057230 */ /* 0x000fe40000004100 */
[C---:B------:R-:W-:Y:S01]  /*a3b0*/  FMUL.FTZ R33, R12.reuse, R21 ;  /* 0x000000150c217220 */ /* 0x040fe20000410000 */
[-C--:B------:R-:W-:Y:S01]  /*a3c0*/  FMUL.FTZ R7, R7, R14.reuse ;  /* 0x0000000e07077220 */ /* 0x080fe20000410000 */
[-C--:B------:R-:W-:Y:S01]  /*a3d0*/  FMUL.FTZ R12, R12, R15.reuse ;  /* 0x0000000f0c0c7220 */ /* 0x080fe20000410000 */
[C---:B------:R-:W-:Y:S02]  /*a3e0*/  FFMA.FTZ R34, R5.reuse, R14, -R34 ;  /* 0x0000000e05227223 */ /* 0x040fe40000010822 */
        /* <DEDUP_REMOVED lines=17> */
.L_x_10945:
[----:B------:R-:W-:Y:S05]  /*a500*/  BSYNC B1 ;  /* 0x0000000000017941 */ /* 0x000fea0003800000 */
.L_x_10944:
[----:B------:R-:W-:Y:S05]  /*a510*/  @P1 BRA `(.L_x_10934) ;  /* 0x0000000c00f81947 */ /* 0x000fea0003800000 */
[----:B--2---:R-:W2:Y:S04]  /*a520*/  LDL R21, [R1+0x8] ;  /* 0x0000080001157983 */ /* 0x004ea80000100800 */
[----:B------:R-:W4:Y:S01]  /*a530*/  LDL R49, [R1+0x60] ;  /* 0x0000600001317983 */ /* 0x000f220000100800 */
[----:B---3-5:R-:W-:Y:S02]  /*a540*/  SHF.R.U32.HI R0, RZ, 0x8, R24 ;  /* 0x00000008ff007819 */ /* 0x028fe40000011618 */
[----:B------:R-:W-:Y:S02]  /*a550*/  LOP3.LUT R5, R24, 0xff, RZ, 0xc0, !PT ;  /* 0x000000ff18057812 */ /* 0x000fe400078ec0ff */
[----:B------:R-:W-:Y:S02]  /*a560*/  LOP3.LUT R0, R0, 0xff, RZ, 0xc0, !PT ;  /* 0x000000ff00007812 */ /* 0x000fe400078ec0ff */
[----:B------:R-:W-:-:S02]  /*a570*/  SHF.R.U32.HI R14, RZ, 0x8, R25 ;  /* 0x00000008ff0e7819 */ /* 0x000fc40000011619 */
[----:B------:R-:W-:Y:S02]  /*a580*/  PRMT R20, R0, 0x7604, R5 ;  /* 0x0000760400147816 */ /* 0x000fe40000000005 */
[----:B------:R-:W-:Y:S02]  /*a590*/  LOP3.LUT R7, R25, 0xff, RZ, 0xc0, !PT ;  /* 0x000000ff19077812 */ /* 0x000fe400078ec0ff */
[----:B------:R-:W-:Y:S02]  /*a5a0*/  SHF.R.U32.HI R6, RZ, 0x8, R27 ;  /* 0x00000008ff067819 */ /* 0x000fe4000001161b */
[----:B------:R-:W-:Y:S02]  /*a5b0*/  LOP3.LUT R0, R14, 0xff, RZ, 0xc0, !PT ;  /* 0x000000ff0e007812 */ /* 0x000fe400078ec0ff */
[----:B------:R-:W-:Y:S02]  /*a5c0*/  LOP3.LUT R13, R27, 0xff, RZ, 0xc0, !PT ;  /* 0x000000ff1b0d7812 */ /* 0x000fe400078ec0ff */
[----:B------:R-:W-:-:S02]  /*a5d0*/  LOP3.LUT R6, R6, 0xff, RZ, 0xc0, !PT ;  /* 0x000000ff06067812 */ /* 0x000fc400078ec0ff */
[----:B0-----:R-:W-:Y:S02]  /*a5e0*/  PRMT R28, R0, 0x7604, R7 ;  /* 0x00007604001c7816 */ /* 0x001fe40000000007 */
[----:B------:R-:W-:Y:S02]  /*a5f0*/  SHF.R.U32.HI R12, RZ, 0x8, R8 ;  /* 0x00000008ff0c7819 */ /* 0x000fe40000011608 */
[----:B------:R-:W-:Y:S02]  /*a600*/  PRMT R32, R6, 0x7604, R13 ;  /* 0x0000760406207816 */ /* 0x000fe4000000000d */
[----:B------:R-:W-:Y:S02]  /*a610*/  LOP3.LUT R15, R8, 0xff, RZ, 0xc0, !PT ;  /* 0x000000ff080f7812 */ /* 0x000fe400078ec0ff */
[----:B------:R-:W-:Y:S02]  /*a620*/  LOP3.LUT R12, R12, 0xff, RZ, 0xc0, !PT ;  /* 0x000000ff0c0c7812 */ /* 0x000fe400078ec0ff */
[----:B------:R-:W-:-:S02]  /*a630*/  SHF.R.U32.HI R13, RZ, 0x8, R10 ;  /* 0x00000008ff0d7819 */ /* 0x000fc4000001160a */
[----:B------:R-:W-:Y:S02]  /*a640*/  PRMT R33, R12, 0x7604, R15 ;  /* 0x000076040c217816 */ /* 0x000fe4000000000f */
[----:B------:R-:W-:Y:S02]  /*a650*/  LOP3.LUT R14, R13, 0xff, RZ, 0xc0, !PT ;  /* 0x000000ff0d0e7812 */ /* 0x000fe400078ec0ff */
[----:B------:R-:W-:Y:S02]  /*a660*/  SHF.R.U32.HI R12, RZ, 0x8, R9 ;  /* 0x00000008ff0c7819 */ /* 0x000fe40000011609 */
[----:B------:R-:W-:Y:S02]  /*a670*/  SHF.R.U32.HI R4, RZ, 0x8, R26 ;  /* 0x00000008ff047819 */ /* 0x000fe4000001161a */
[----:B------:R-:W-:Y:S02]  /*a680*/  LOP3.LUT R15, R9, 0xff, RZ, 0xc0, !PT ;  /* 0x000000ff090f7812 */ /* 0x000fe400078ec0ff */
[----:B------:R-:W-:-:S02]  /*a690*/  LOP3.LUT R12, R12, 0xff, RZ, 0xc0, !PT ;  /* 0x000000ff0c0c7812 */ /* 0x000fc400078ec0ff */
[----:B------:R-:W-:Y:S02]  /*a6a0*/  LOP3.LUT R5, R26, 0xff, RZ, 0xc0, !PT ;  /* 0x000000ff1a057812 */ /* 0x000fe400078ec0ff */
[----:B------:R-:W-:Y:S02]  /*a6b0*/  LOP3.LUT R4, R4, 0xff, RZ, 0xc0, !PT ;  /* 0x000000ff04047812 */ /* 0x000fe400078ec0ff */
[----:B------:R-:W-:Y:S02]  /*a6c0*/  PRMT R35, R12, 0x7604, R15 ;  /* 0x000076040c237816 */ /* 0x000fe4000000000f */
[----:B------:R-:W-:Y:S02]  /*a6d0*/  PRMT R30, R4, 0x7604, R5 ;  /* 0x00007604041e7816 */ /* 0x000fe40000000005 */
[----:B------:R-:W-:Y:S02]  /*a6e0*/  SHF.R.U32.HI R29, RZ, 0x8, R11 ;  /* 0x00000008ff1d7819 */ /* 0x000fe4000001160b */
[----:B------:R-:W-:-:S02]  /*a6f0*/  LOP3.LUT R34, R11, 0xff, RZ, 0xc0, !PT ;  /* 0x000000ff0b227812 */ /* 0x000fc400078ec0ff */
[----:B------:R-:W-:-:S04]  /*a700*/  SHF.R.U32.HI R31, RZ, 0x10, R27 ;  /* 0x00000010ff1f7819 */ /* 0x000fc8000001161b */
[----:B------:R-:W-:-:S04]  /*a710*/  LOP3.LUT R31, R31, 0xff, RZ, 0xc0, !PT ;  /* 0x000000ff1f1f7812 */ /* 0x000fc800078ec0ff */
[----:B------:R-:W-:Y:S02]  /*a720*/  PRMT R31, R31, 0x7054, R32 ;  /* 0x000070541f1f7816 */ /* 0x000fe40000000020 */
[----:B------:R-:W-:-:S04]  /*a730*/  SHF.R.U32.HI R32, RZ, 0x10, R11 ;  /* 0x00000010ff207819 */ /* 0x000fc8000001160b */
[----:B------:R-:W-:Y:S02]  /*a740*/  LOP3.LUT R32, R32, 0xff, RZ, 0xc0, !PT ;  /* 0x000000ff20207812 */ /* 0x000fe400078ec0ff */
[----:B--2---:R-:W-:Y:S02]  /*a750*/  LEA.HI R3, R3, R21, RZ, 0x1c ;  /* 0x0000001503037211 */ /* 0x004fe400078fe0ff */
[----:B------:R-:W-:Y:S02]  /*a760*/  LOP3.LUT R21, R10, 0xff, RZ, 0xc0, !PT ;  /* 0x000000ff0a157812 */ /* 0x000fe400078ec0ff */
[C---:B------:R-:W-:Y:S01]  /*a770*/  LEA.HI R0, R3.reuse, R3, RZ, 0x1 ;  /* 0x0000000303007211 */ /* 0x040fe200078f08ff */
[----:B------:R-:W-:Y:S01]  /*a780*/  IMAD.SHL.U32 R3, R3, 0x10, RZ ;  /* 0x0000001003037824 */ /* 0x000fe200078e00ff */
[----:B-1----:R-:W-:Y:S01]  /*a790*/  PRMT R37, R14, 0x7604, R21 ;  /* 0x000076040e257816 */ /* 0x002fe20000000015 */
[----:B----4-:R-:W-:Y:S01]  /*a7a0*/  LDS.128 R4, [R49+0xf000] ;  /* 0x00f0000031047984 */ /* 0x010fe20000000c00 */
[----:B------:R-:W-:-:S02]  /*a7b0*/  SHF.R.S32.HI R0, RZ, 0x1, R0 ;  /* 0x00000001ff007819 */ /* 0x000fc40000011400 */
[----:B------:R-:W-:Y:S02]  /*a7c0*/  LOP3.LUT R3, R63, 0x10, R3, 0xf8, !PT ;  /* 0x000000103f037812 */ /* 0x000fe400078ef803 */
[----:B------:R-:W-:Y:S01]  /*a7d0*/  SHF.R.U32.HI R21, RZ, 0x10, R25 ;  /* 0x00000010ff157819 */ /* 0x000fe20000011619 */
[----:B------:R-:W-:Y:S01]  /*a7e0*/  IMAD R13, R0, 0x1800, R62 ;  /* 0x00001800000d7824 */ /* 0x000fe200078e023e */
[----:B------:R-:W-:Y:S02]  /*a7f0*/  LOP3.LUT R0, R3, R61, RZ, 0x3c, !PT ;  /* 0x0000003d03007212 */ /* 0x000fe400078e3cff */
[----:B------:R-:W-:Y:S02]  /*a800*/  LOP3.LUT R3, R29, 0xff, RZ, 0xc0, !PT ;  /* 0x000000ff1d037812 */ /* 0x000fe400078ec0ff */
[----:B------:R-:W-:Y:S02]  /*a810*/  IADD3 R0, R18, R13, R0 ;  /* 0x0000000d12007210 */ /* 0x000fe40007ffe000 */
[----:B------:R-:W-:-:S02]  /*a820*/  PRMT R41, R3, 0x7604, R34 ;  /* 0x0000760403297816 */ /* 0x000fc40000000022 */
[----:B------:R-:W-:Y:S01]  /*a830*/  SHF.R.U32.HI R3, RZ, 0x10, R24 ;  /* 0x00000010ff037819 */ /* 0x000fe20000011618 */
[----:B------:R-:W0:Y:S01]  /*a840*/  LDS.128 R12, [R0+0xf000] ;  /* 0x00f00000000c7984 */ /* 0x000e220000000c00 */
[----:B------:R-:W-:Y:S02]  /*a850*/  SHF.R.U32.HI R29, RZ, 0x10, R26 ;  /* 0x00000010ff1d7819 */ /* 0x000fe4000001161a */
[----:B------:R-:W-:Y:S02]  /*a860*/  LOP3.LUT R3, R3, 0xff, RZ, 0xc0, !PT ;  /* 0x000000ff03037812 */ /* 0x000fe400078ec0ff */
[----:B------:R-:W-:Y:S02]  /*a870*/  LOP3.LUT R21, R21, 0xff, RZ, 0xc0, !PT ;  /* 0x000000ff15157812 */ /* 0x000fe400078ec0ff */
[----:B------:R-:W-:Y:S02]  /*a880*/  LOP3.LUT R29, R29, 0xff, RZ, 0xc0, !PT ;  /* 0x000000ff1d1d7812 */ /* 0x000fe400078ec0ff */
[----:B------:R-:W-:-:S02]  /*a890*/  PRMT R3, R3, 0x7054, R20 ;  /* 0x0000705403037816 */ /* 0x000fc40000000014 */
[----:B------:R-:W-:Y:S02]  /*a8a0*/  PRMT R21, R21, 0x7054, R28 ;  /* 0x0000705415157816 */ /* 0x000fe4000000001c */
[----:B------:R-:W-:Y:S02]  /*a8b0*/  SHF.R.U32.HI R20, RZ, 0x10, R8 ;  /* 0x00000010ff147819 */ /* 0x000fe40000011608 */
[----:B------:R-:W-:Y:S02]  /*a8c0*/  SHF.R.U32.HI R28, RZ, 0x10, R9 ;  /* 0x00000010ff1c7819 */ /* 0x000fe40000011609 */
[----:B------:R-:W-:Y:S02]  /*a8d0*/  PRMT R29, R29, 0x7054, R30 ;  /* 0x000070541d1d7816 */ /* 0x000fe4000000001e */
[----:B------:R-:W-:Y:S02]  /*a8e0*/  SHF.R.U32.HI R30, RZ, 0x10, R10 ;  /* 0x00000010ff1e7819 */ /* 0x000fe4000001160a */
[----:B------:R-:W-:-:S02]  /*a8f0*/  LOP3.LUT R20, R20, 0xff, RZ, 0xc0, !PT ;  /* 0x000000ff14147812 */ /* 0x000fc400078ec0ff */
[----:B------:R-:W-:Y:S02]  /*a900*/  LOP3.LUT R28, R28, 0xff, RZ, 0xc0, !PT ;  /* 0x000000ff1c1c7812 */ /* 0x000fe400078ec0ff */
[----:B------:R-:W-:Y:S02]  /*a910*/  LOP3.LUT R30, R30, 0xff, RZ, 0xc0, !PT ;  /* 0x000000ff1e1e7812 */ /* 0x000fe400078ec0ff */
[----:B------:R-:W-:Y:S02]  /*a920*/  PRMT R33, R20, 0x7054, R33 ;  /* 0x0000705414217816 */ /* 0x000fe40000000021 */
[----:B------:R-:W-:Y:S02]  /*a930*/  PRMT R35, R28, 0x7054, R35 ;  /* 0x000070541c237816 */ /* 0x000fe40000000023 */
[----:B------:R-:W-:Y:S02]  /*a940*/  LOP3.LUT R28, R21, 0xff000000, R25, 0xf8, !PT ;  /* 0xff000000151c7812 */ /* 0x000fe400078ef819 */
[----:B------:R-:W-:-:S02]  /*a950*/  PRMT R39, R30, 0x7054, R37 ;  /* 0x000070541e277816 */ /* 0x000fc40000000025 */
[----:B------:R-:W-:Y:S02]  /*a960*/  LOP3.LUT R21, R33, 0xff000000, R8, 0xf8, !PT ;  /* 0xff00000021157812 */ /* 0x000fe400078ef808 */
[----:B------:R-:W-:Y:S02]  /*a970*/  LOP3.LUT R33, R35, 0xff000000, R9, 0xf8, !PT ;  /* 0xff00000023217812 */ /* 0x000fe400078ef809 */
[----:B------:R-:W-:Y:S02]  /*a980*/  LOP3.LUT R8, R39, 0xff000000, R10, 0xf8, !PT ;  /* 0xff00000027087812 */ /* 0x000fe400078ef80a */
[----:B------:R-:W-:Y:S02]  /*a990*/  F2FP.F16.E4M3.UNPACK_B R39, R33 ;  /* 0x00000021ff27723e */ /* 0x000fe400020006ff */
[----:B0-----:R-:W-:Y:S02]  /*a9a0*/  F2FP.F16.E4M3.UNPACK_B R25, R13 ;  /* 0x0000000dff19723e */ /* 0x001fe400020006ff */
[----:B------:R-:W-:Y:S01]  /*a9b0*/  PRMT R41, R32, 0x7054, R41 ;  /* 0x0000705420297816 */ /* 0x000fe20000000029 */
[--C-:B------:R-:W-:Y:S01]  /*a9c0*/  HADD2.F32 R42, -RZ, R39.reuse.H0_H0 ;  /* 0x20000027ff2a7230 */ /* 0x100fe20000004100 */
[----:B------:R-:W-:Y:S01]  /*a9d0*/  LOP3.LUT R20, R3, 0xff000000, R24, 0xf8, !PT ;  /* 0xff00000003147812 */ /* 0x000fe200078ef818 */
[----:B------:R-:W-:Y:S01]  /*a9e0*/  HADD2.F32 R39, -RZ, R39.H1_H1 ;  /* 0x30000027ff277230 */ /* 0x000fe20000004100 */
[----:B------:R-:W-:-:S02]  /*a9f0*/  F2FP.F16.E4M3.UNPACK_B R32, R28 ;  /* 0x0000001cff20723e */ /* 0x000fc400020006ff */
[-C--:B------:R-:W-:Y:S02]  /*aa00*/  F2FP.F16.E4M3.UNPACK_B R10, R5.reuse ;  /* 0x00000005ff0a723e */ /* 0x080fe400020006ff */
[----:B------:R-:W-:Y:S01]  /*aa10*/  F2FP.F16.E4M3.UNPACK_B R24, R5.H1 ;  /* 0x00000005ff18723e */ /* 0x000fe200030006ff */
[--C-:B------:R-:W-:Y:S01]  /*aa20*/  HADD2.F32 R5, -RZ, R25.reuse.H0_H0 ;  /* 0x20000019ff057230 */ /* 0x100fe20000004100 */
[----:B------:R-:W-:Y:S01]  /*aa30*/  LOP3.LUT R37, R31, 0xff000000, R27, 0xf8, !PT ;  /* 0xff0000001f257812 */ /* 0x000fe200078ef81b */
[----:B------:R-:W-:Y:S01]  /*aa40*/  HADD2.F32 R40, -RZ, R32.H0_H0 ;  /* 0x20000020ff287230 */ /* 0x000fe20000004100 */
[-C--:B------:R-:W-:Y:S01]  /*aa50*/  F2FP.F16.E4M3.UNPACK_B R27, R12.reuse ;  /* 0x0000000cff1b723e */ /* 0x080fe200020006ff */
[----:B------:R-:W-:Y:S01]  /*aa60*/  HADD2.F32 R9, -RZ, R10.H0_H0 ;  /* 0x2000000aff097230 */ /* 0x000fe20000004100 */
[----:B------:R-:W-:Y:S01]  /*aa70*/  F2FP.F16.E4M3.UNPACK_B R34, R12.H1 ;  /* 0x0000000cff22723e */ /* 0x000fe200030006ff */
[----:B------:R-:W-:Y:S01]  /*aa80*/  FMUL.FTZ R12, R5, R42 ;  /* 0x0000002a050c7220 */ /* 0x000fe20000410000 */
[----:B------:R-:W-:Y:S01]  /*aa90*/  LOP3.LUT R3, R29, 0xff000000, R26, 0xf8, !PT ;  /* 0xff0000001d037812 */ /* 0x000fe200078ef81a */
[----:B------:R-:W-:Y:S01]  /*aaa0*/  HADD2.F32 R25, -RZ, R25.H1_H1 ;  /* 0x30000019ff197230 */ /* 0x000fe20000004100 */
[----:B------:R-:W-:Y:S01]  /*aab0*/  F2FP.F16.E4M3.UNPACK_B R26, R13.H1 ;  /* 0x0000000dff1a723e */ /* 0x000fe200030006ff */
[-C--:B------:R-:W-:Y:S01]  /*aac0*/  FMUL.FTZ R13, R5, R40.reuse ;  /* 0x00000028050d7220 */ /* 0x080fe20000410000 */
[C---:B------:R-:W-:Y:S01]  /*aad0*/  FFMA.FTZ R5, R9.reuse, R40, -R12 ;  /* 0x0000002809057223 */ /* 0x040fe2000001080c */
[----:B------:R-:W-:Y:S01]  /*aae0*/  F2FP.F16.E4M3.UNPACK_B R40, R33.H1 ;  /* 0x00000021ff28723e */ /* 0x000fe200030006ff */
[----:B------:R-:W-:Y:S01]  /*aaf0*/  HADD2.F32 R32, -RZ, R32.H1_H1 ;  /* 0x30000020ff207230 */ /* 0x000fe20000004100 */
[----:B------:R-:W-:Y:S01]  /*ab00*/  F2FP.F16.E4M3.UNPACK_B R28, R28.H1 ;  /* 0x0000001cff1c723e */ /* 0x000fe200030006ff */
[----:B------:R-:W-:Y:S01]  /*ab10*/  FFMA.FTZ R9, R9, R42, R13 ;  /* 0x0000002a09097223 */ /* 0x000fe2000001000d */
[----:B------:R-:W-:Y:S01]  /*ab20*/  HADD2.F32 R12, -RZ, R26.H0_H0 ;  /* 0x2000001aff0c7230 */ /* 0x000fe20000004100 */
[----:B------:R-:W-:Y:S01]  /*ab30*/  LOP3.LUT R43, R41, 0xff000000, R11, 0xf8, !PT ;  /* 0xff000000292b7812 */ /* 0x000fe200078ef80b */
[----:B------:R-:W-:-:S02]  /*ab40*/  HADD2.F32 R33, -RZ, R40.H0_H0 ;  /* 0x20000028ff217230 */ /* 0x000fc40000004100 */
[C---:B------:R-:W-:Y:S01]  /*ab50*/  FMUL.FTZ R41, R25.reuse, R39 ;  /* 0x0000002719297220 */ /* 0x040fe20000410000 */
[----:B------:R-:W-:Y:S01]  /*ab60*/  HADD2.F32 R13, -RZ, R28.H0_H0 ;  /* 0x2000001cff0d7230 */ /* 0x000fe20000004100 */
[-C--:B------:R-:W-:Y:S01]  /*ab70*/  F2FP.F16.E4M3.UNPACK_B R31, R15.reuse ;  /* 0x0000000fff1f723e */ /* 0x080fe200020006ff */
[----:B------:R-:W-:Y:S01]  /*ab80*/  HADD2.F32 R10, -RZ, R10.H1_H1 ;  /* 0x3000000aff0a7230 */ /* 0x000fe20000004100 */
[----:B------:R-:W-:Y:S01]  /*ab90*/  F2FP.F16.E4M3.UNPACK_B R38, R15.H1 ;  /* 0x0000000fff26723e */ /* 0x000fe200030006ff */
[-C--:B------:R-:W-:Y:S01]  /*aba0*/  FMUL.FTZ R42, R25, R32.reuse ;  /* 0x00000020192a7220 */ /* 0x080fe20000410000 */
[----:B------:R-:W-:Y:S02]  /*abb0*/  HADD2.F32 R15, -RZ, R24.H0_H0 ;  /* 0x20000018ff0f7230 */ /* 0x000fe40000004100 */
[C---:B------:R-:W-:Y:S01]  /*abc0*/  FMUL.FTZ R44, R12.reuse, R33 ;  /* 0x000000210c2c7220 */ /* 0x040fe20000410000 */
[----:B------:R-:W-:Y:S01]  /*abd0*/  FMUL.FTZ R46, R12, R13 ;  /* 0x0000000d0c2e7220 */ /* 0x000fe20000410000 */
[C---:B------:R-:W-:Y:S01]  /*abe0*/  FFMA.FTZ R12, R10.reuse, R32, -R41 ;  /* 0x000000200a0c7223 */ /* 0x040fe20000010829 */
[----:B------:R-:W-:Y:S01]  /*abf0*/  FFMA.FTZ R10, R10, R39, R42 ;  /* 0x000000270a0a7223 */ /* 0x000fe2000001002a */
[----:B------:R-:W-:Y:S01]  /*ac00*/  F2FP.F16.E4M3.UNPACK_B R42, R43 ;  /* 0x0000002bff2a723e */ /* 0x000fe200020006ff */
[C---:B------:R-:W-:Y:S01]  /*ac10*/  FFMA.FTZ R13, R15.reuse, R13, -R44 ;  /* 0x0000000d0f0d7223 */ /* 0x040fe2000001082c */
[----:B------:R-:W-:Y:S01]  /*ac20*/  F2FP.F16.E4M3.UNPACK_B R32, R37 ;  /* 0x00000025ff20723e */ /* 0x000fe200020006ff */
[----:B------:R-:W-:Y:S01]  /*ac30*/  FFMA.FTZ R15, R15, R33, R46 ;  /* 0x000000210f0f7223 */ /* 0x000fe2000001002e */
[----:B------:R-:W-:Y:S01]  /*ac40*/  HADD2.F32 R41, -RZ, R40.H1_H1 ;  /* 0x30000028ff297230 */ /* 0x000fe20000004100 */
[----:B------:R-:W-:Y:S01]  /*ac50*/  F2FP.F16.E4M3.UNPACK_B R30, R7 ;  /* 0x00000007ff1e723e */ /* 0x000fe200020006ff */
[----:B------:R-:W-:Y:S01]  /*ac60*/  HADD2.F32 R26, -RZ, R26.H1_H1 ;  /* 0x3000001aff1a7230 */ /* 0x000fe20000004100 */
[----:B------:R-:W-:Y:S01]  /*ac70*/  F2FP.F16.E4M3.UNPACK_B R37, R37.H1 ;  /* 0x00000025ff25723e */ /* 0x000fe200030006ff */
[----:B------:R-:W-:Y:S01]  /*ac80*/  HADD2.F32 R33, -RZ, R28.H1_H1 ;  /* 0x3000001cff217230 */ /* 0x000fe20000004100 */
[----:B------:R-:W-:Y:S01]  /*ac90*/  F2FP.F16.E4M3.UNPACK_B R35, R7.H1 ;  /* 0x00000007ff23723e */ /* 0x000fe200030006ff */
[----:B------:R-:W-:-:S02]  /*aca0*/  HADD2.F32 R28, -RZ, R24.H1_H1 ;  /* 0x30000018ff1c7230 */ /* 0x000fc40000004100 */
[C---:B------:R-:W-:Y:S01]  /*acb0*/  FMUL.FTZ R45, R26.reuse, R41 ;  /* 0x000000291a2d7220 */ /* 0x040fe20000410000 */
[----:B------:R-:W-:Y:S02]  /*acc0*/  HADD2.F32 R40, -RZ, R42.H0_H0 ;  /* 0x2000002aff287230 */ /* 0x000fe40000004100 */
[----:B------:R-:W-:Y:S01]  /*acd0*/  FMUL.FTZ R26, R26, R33 ;  /* 0x000000211a1a7220 */ /* 0x000fe20000410000 */
[----:B------:R-:W-:Y:S01]  /*ace0*/  HADD2.F32 R24, -RZ, R31.H0_H0 ;  /* 0x2000001fff187230 */ /* 0x000fe20000004100 */
[-C--:B------:R-:W-:Y:S01]  /*acf0*/  F2FP.F16.E4M3.UNPACK_B R29, R4.reuse.H1 ;  /* 0x00000004ff1d723e */ /* 0x080fe200030006ff */
[----:B------:R-:W-:Y:S01]  /*ad00*/  HADD2.F32 R39, -RZ, R32.H0_H0 ;  /* 0x20000020ff277230 */ /* 0x000fe20000004100 */
[----:B------:R-:W-:Y:S01]  /*ad10*/  F2FP.F16.E4M3.UNPACK_B R11, R4 ;  /* 0x00000004ff0b723e */ /* 0x000fe200020006ff */
[----:B------:R-:W-:Y:S02]  /*ad20*/  HADD2.F32 R25, -RZ, R30.H0_H0 ;  /* 0x2000001eff197230 */ /* 0x000fe40000004100 */
[----:B------:R-:W-:Y:S01]  /*ad30*/  FMUL.FTZ R44, R24, R40 ;  /* 0x00000028182c7220 */ /* 0x000fe20000410000 */
[----:B------:R-:W-:-:S02]  /*ad40*/  HADD2.F32 R42, -RZ, R42.H1_H1 ;  /* 0x3000002aff2a7230 */ /* 0x000fc40000004100 */
[----:B------:R-:W-:Y:S01]  /*ad50*/  FMUL.FTZ R47, R24, R39 ;  /* 0x00000027182f7220 */ /* 0x000fe20000410000 */
[C---:B------:R-:W-:Y:S01]  /*ad60*/  FFMA.FTZ R24, R28.reuse, R33, -R45 ;  /* 0x000000211c187223 */ /* 0x040fe2000001082d */
[----:B------:R-:W-:Y:S01]  /*ad70*/  FFMA.FTZ R28, R28, R41, R26 ;  /* 0x000000291c1c7223 */ /* 0x000fe2000001001a */
[----:B------:R-:W-:Y:S01]  /*ad80*/  F2FP.F16.E4M3.UNPACK_B R41, R43.H1 ;  /* 0x0000002bff29723e */ /* 0x000fe200030006ff */
[C---:B------:R-:W-:Y:S01]  /*ad90*/  FFMA.FTZ R26, R25.reuse, R39, -R44 ;  /* 0x00000027191a7223 */ /* 0x040fe2000001082c */
[----:B------:R-:W-:Y:S02]  /*ada0*/  HADD2.F32 R39, -RZ, R32.H1_H1 ;  /* 0x30000020ff277230 */ /* 0x000fe40000004100 */
[----:B------:R-:W-:Y:S01]  /*adb0*/  FFMA.FTZ R25, R25, R40, R47 ;  /* 0x0000002819197223 */ /* 0x000fe2000001002f */
[----:B------:R-:W-:Y:S01]  /*adc0*/  HADD2.F32 R32, -RZ, R38.H0_H0 ;  /* 0x20000026ff207230 */ /* 0x000fe20000004100 */
[-C--:B------:R-:W-:Y:S01]  /*add0*/  F2FP.F16.E4M3.UNPACK_B R4, R6.reuse ;  /* 0x00000006ff04723e */ /* 0x080fe200020006ff */
[----:B------:R-:W-:Y:S01]  /*ade0*/  HADD2.F32 R43, -RZ, R41.H0_H0 ;  /* 0x20000029ff2b7230 */ /* 0x000fe20000004100 */
[----:B------:R-:W-:Y:S01]  /*adf0*/  F2FP.F16.E4M3.UNPACK_B R7, R6.H1 ;  /* 0x00000006ff07723e */ /* 0x000fe200030006ff */
[----:B------:R-:W-:Y:S01]  /*ae00*/  HADD2.F32 R40, -RZ, R37.H0_H0 ;  /* 0x20000025ff287230 */ /* 0x000fe20000004100 */
[----:B------:R-:W-:Y:S01]  /*ae10*/  F2FP.F16.E4M3.UNPACK_B R6, R14 ;  /* 0x0000000eff06723e */ /* 0x000fe200020006ff */
[----:B------:R-:W-:-:S02]  /*ae20*/  HADD2.F32 R31, -RZ, R31.H1_H1 ;  /* 0x3000001fff1f7230 */ /* 0x000fc40000004100 */
[C---:B------:R-:W-:Y:S01]  /*ae30*/  FMUL.FTZ R44, R32.reuse, R43 ;  /* 0x0000002b202c7220 */ /* 0x040fe20000410000 */
[----:B------:R-:W-:Y:S02]  /*ae40*/  HADD2.F32 R33, -RZ, R35.H0_H0 ;  /* 0x20000023ff217230 */ /* 0x000fe40000004100 */
[----:B------:R-:W-:Y:S01]  /*ae50*/  FMUL.FTZ R46, R32, R40 ;  /* 0x00000028202e7220 */ /* 0x000fe20000410000 */
[----:B------:R-:W-:Y:S02]  /*ae60*/  HADD2.F32 R30, -RZ, R30.H1_H1 ;  /* 0x3000001eff1e7230 */ /* 0x000fe40000004100 */
[C---:B------:R-:W-:Y:S01]  /*ae70*/  FMUL.FTZ R45, R31.reuse, R42 ;  /* 0x0000002a1f2d7220 */ /* 0x040fe20000410000 */
[----:B------:R-:W-:Y:S01]  /*ae80*/  FMUL.FTZ R47, R31, R39 ;  /* 0x000000271f2f7220 */ /* 0x000fe20000410000 */
[C---:B------:R-:W-:Y:S01]  /*ae90*/  FFMA.FTZ R32, R33.reuse, R40, -R44 ;  /* 0x0000002821207223 */ /* 0x040fe2000001082c */
[----:B------:R-:W-:Y:S01]  /*aea0*/  FFMA.FTZ R33, R33, R43, R46 ;  /* 0x0000002b21217223 */ /* 0x000fe2000001002e */
[----:B------:R-:W-:Y:S01]  /*aeb0*/  F2FP.F16.E4M3.UNPACK_B R43, R21.H1 ;  /* 0x00000015ff2b723e */ /* 0x000fe200030006ff */
[C---:B------:R-:W-:Y:S01]  /*aec0*/  FFMA.FTZ R31, R30.reuse, R39, -R45 ;  /* 0x000000271e1f7223 */ /* 0x040fe2000001082d */
[----:B------:R-:W-:Y:S01]  /*aed0*/  F2FP.F16.E4M3.UNPACK_B R40, R20.H1 ;  /* 0x00000014ff28723e */ /* 0x000fe200030006ff */
[----:B------:R-:W-:Y:S01]  /*aee0*/  FFMA.FTZ R30, R30, R42, R47 ;  /* 0x0000002a1e1e7223 */ /* 0x000fe2000001002f */
[----:B------:R-:W-:Y:S01]  /*aef0*/  HADD2.F32 R42, -RZ, R37.H1_H1 ;  /* 0x30000025ff2a7230 */ /* 0x000fe20000004100 */
[----:B------:R-:W-:Y:S01]  /*af00*/  F2FP.F16.E4M3.UNPACK_B R14, R14.H1 ;  /* 0x0000000eff0e723e */ /* 0x000fe200030006ff */
[----:B------:R-:W-:Y:S01]  /*af10*/  HADD2.F32 R46, -RZ, R41.H1_H1 ;  /* 0x30000029ff2e7230 */ /* 0x000fe20000004100 */
[----:B------:R-:W-:Y:S01]  /*af20*/  F2FP.SATFINITE.E4M3.F32.PACK_AB_MERGE_C R13, R24, R13, RZ ;  /* 0x0000000d180d723e */ /* 0x000fe200048070ff */
[----:B------:R-:W-:Y:S01]  /*af30*/  HADD2.F32 R39, -RZ, R38.H1_H1 ;  /* 0x30000026ff277230 */ /* 0x000fe20000004100 */
[----:B------:R-:W-:Y:S01]  /*af40*/  F2FP.SATFINITE.E4M3.F32.PACK_AB_MERGE_C R15, R28, R15, RZ ;  /* 0x0000000f1c0f723e */ /* 0x000fe200048070ff */
[----:B------:R-:W-:Y:S01]  /*af50*/  HADD2.F32 R44, -RZ, R43.H0_H0 ;  /* 0x2000002bff2c7230 */ /* 0x000fe20000004100 */
[----:B------:R-:W-:Y:S01]  /*af60*/  F2FP.SATFINITE.E4M3.F32.PACK_AB_MERGE_C R5, R12, R5, R13 ;  /* 0x000000050c05723e */ /* 0x000fe2000480700d */
        /* <DEDUP_REMOVED lines=15> */
[----:B------:R-:W-:Y:S01]  /*b060*/  F2FP.F16.E4M3.UNPACK_B R35, R20 ;  /* 0x00000014ff23723e */ /* 0x000fe200020006ff */
[----:B------:R-:W-:Y:S01]  /*b070*/  HADD2.F32 R29, -RZ, R29.H1_H1 ;  /* 0x3000001dff1d7230 */ /* 0x000fe20000004100 */
[----:B------:R-:W-:Y:S01]  /*b080*/  F2FP.F16.E4M3.UNPACK_B R37, R21 ;  /* 0x00000015ff25723e */ /* 0x000fe200020006ff */
[C---:B------:R-:W-:Y:S01]  /*b090*/  FMUL.FTZ R20, R34.reuse, R43 ;  /* 0x0000002b22147220 */ /* 0x040fe20000410000 */
[----:B------:R-:W-:Y:S01]  /*b0a0*/  FMUL.FTZ R34, R34, R40 ;  /* 0x0000002822227220 */ /* 0x000fe20000410000 */
[----:B------:R-:W-:Y:S01]  /*b0b0*/  HADD2.F32 R21, -RZ, R27.H0_H0 ;  /* 0x2000001bff157230 */ /* 0x000fe20000004100 */
[----:B------:R-:W-:Y:S01]  /*b0c0*/  F2FP.SATFINITE.E4M3.F32.PACK_AB_MERGE_C R9, R10, R9, R15 ;  /* 0x000000090a09723e */ /* 0x000fe2000480700f */
[----:B------:R-:W-:-:S02]  /*b0d0*/  HADD2.F32 R38, -RZ, R37.H0_H0 ;  /* 0x20000025ff267230 */ /* 0x000fc40000004100 */
        /* <DEDUP_REMOVED lines=15> */
[----:B------:R-:W-:Y:S01]  /*b1d0*/  F2FP.F16.E4M3.UNPACK_B R21, R3.H1 ;  /* 0x00000003ff15723e */ /* 0x000fe200030006ff */
[----:B------:R-:W-:Y:S01]  /*b1e0*/  FFMA.FTZ R42, R11, R34, -R42 ;  /* 0x000000220b2a7223 */ /* 0x000fe2000001082a */
[----:B------:R-:W-:-:S02]  /*b1f0*/  HADD2.F32 R20, -RZ, R14.H0_H0 ;  /* 0x2000000eff147230 */ /* 0x000fc40000004100 */
[----:B------:R-:W-:Y:S01]  /*b200*/  FFMA.FTZ R35, R11, R40, R27 ;  /* 0x000000280b237223 */ /* 0x000fe2000001001b */
[----:B------:R-:W-:Y:S01]  /*b210*/  HADD2.F32 R34, -RZ, R29.H0_H0 ;  /* 0x2000001dff227230 */ /* 0x000fe20000004100 */
[----:B------:R-:W-:Y:S01]  /*b220*/  F2FP.F16.E4M3.UNPACK_B R3, R3 ;  /* 0x00000003ff03723e */ /* 0x000fe200020006ff */
[--C-:B------:R-:W-:Y:S02]  /*b230*/  HADD2.F32 R27, -RZ, R21.reuse.H0_H0 ;  /* 0x20000015ff1b7230 */ /* 0x100fe40000004100 */
[----:B------:R-:W-:Y:S02]  /*b240*/  HADD2.F32 R21, -RZ, R21.H1_H1 ;  /* 0x30000015ff157230 */ /* 0x000fe40000004100 */
[C---:B------:R-:W-:Y:S01]  /*b250*/  FMUL.FTZ R40, R20.reuse, R34 ;  /* 0x0000002214287220 */ /* 0x040fe20000410000 */
[----:B------:R-:W-:Y:S02]  /*b260*/  HADD2.F32 R29, -RZ, R29.H1_H1 ;  /* 0x3000001dff1d7230 */ /* 0x000fe40000004100 */
[----:B------:R-:W-:Y:S01]  /*b270*/  FMUL.FTZ R20, R20, R27 ;  /* 0x0000001b14147220 */ /* 0x000fe20000410000 */
[----:B------:R-:W-:-:S02]  /*b280*/  HADD2.F32 R14, -RZ, R14.H1_H1 ;  /* 0x3000000eff0e7230 */ /* 0x000fc40000004100 */
[--C-:B------:R-:W-:Y:S02]  /*b290*/  HADD2.F32 R11, -RZ, R7.reuse.H0_H0 ;  /* 0x20000007ff0b7230 */ /* 0x100fe40000004100 */
[----:B------:R-:W-:Y:S02]  /*b2a0*/  HADD2.F32 R7, -RZ, R7.H1_H1 ;  /* 0x30000007ff077230 */ /* 0x000fe40000004100 */
[C---:B------:R-:W-:Y:S01]  /*b2b0*/  FMUL.FTZ R46, R14.reuse, R29 ;  /* 0x0000001d0e2e7220 */ /* 0x040fe20000410000 */
[-C--:B------:R-:W-:Y:S01]  /*b2c0*/  FMUL.FTZ R50, R14, R21.reuse ;  /* 0x000000150e327220 */ /* 0x080fe20000410000 */
[----:B------:R-:W-:Y:S01]  /*b2d0*/  F2FP.F16.E4M3.UNPACK_B R14, R8 ;  /* 0x00000008ff0e723e */ /* 0x000fe200020006ff */
[----:B------:R-:W-:Y:S01]  /*b2e0*/  FFMA.FTZ R37, R11, R34, R20 ;  /* 0x000000220b257223 */ /* 0x000fe20000010014 */
[C---:B------:R-:W-:Y:S01]  /*b2f0*/  FFMA.FTZ R45, R7.reuse, R21, -R46 ;  /* 0x00000015072d7223 */ /* 0x040fe2000001082e */
[----:B------:R-:W-:Y:S01]  /*b300*/  FFMA.FTZ R50, R7, R29, R50 ;  /* 0x0000001d07327223 */ /* 0x000fe20000010032 */
[----:B------:R-:W-:Y:S01]  /*b310*/  FFMA.FTZ R40, R11, R27, -R40 ;  /* 0x0000001b0b287223 */ /* 0x000fe20000010828 */
[----:B------:R-:W-:-:S02]  /*b320*/  HADD2.F32 R20, -RZ, R14.H0_H0 ;  /* 0x2000000eff147230 */ /* 0x000fc40000004100 */
[----:B------:R-:W-:Y:S01]  /*b330*/  HADD2.F32 R7, -RZ, R6.H0_H0 ;  /* 0x20000006ff077230 */ /* 0x000fe20000004100 */
[----:B------:R-:W-:Y:S01]  /*b340*/  F2FP.SATFINITE.E4M3.F32.PACK_AB_MERGE_C R37, R50, R37, RZ ;  /* 0x000000253225723e */ /* 0x000fe200048070ff */
[--C-:B------:R-:W-:Y:S01]  /*b350*/  HADD2.F32 R8, -RZ, R3.reuse.H0_H0 ;  /* 0x20000003ff087230 */ /* 0x100fe20000004100 */
[----:B------:R-:W-:Y:S01]  /*b360*/  F2FP.SATFINITE.E4M3.F32.PACK_AB_MERGE_C R40, R45, R40, RZ ;  /* 0x000000282d28723e */ /* 0x000fe200048070ff */
[----:B------:R-:W-:Y:S02]  /*b370*/  HADD2.F32 R11, -RZ, R3.H1_H1 ;  /* 0x30000003ff0b7230 */ /* 0x000fe40000004100 */
[----:B------:R-:W-:Y:S02]  /*b380*/  HADD2.F32 R21, -RZ, R14.H1_H1 ;  /* 0x3000000eff157230 */ /* 0x000fe40000004100 */
[C---:B------:R-:W-:Y:S01]  /*b390*/  FMUL.FTZ R14, R7.reuse, R20 ;  /* 0x00000014070e7220 */ /* 0x040fe20000410000 */
[----:B------:R-:W-:Y:S02]  /*b3a0*/  HADD2.F32 R6, -RZ, R6.H1_H1 ;  /* 0x30000006ff067230 */ /* 0x000fe40000004100 */
[----:B------:R-:W-:Y:S01]  /*b3b0*/  FMUL.FTZ R7, R7, R8 ;  /* 0x0000000807077220 */ /* 0x000fe20000410000 */
[----:B------:R-:W-:-:S02]  /*b3c0*/  HADD2.F32 R3, -RZ, R4.H0_H0 ;  /* 0x20000004ff037230 */ /* 0x000fc40000004100 */
        /* <DEDUP_REMOVED lines=19> */
.L_x_10934:
[----:B------:R-:W-:Y:S05]  /*b500*/  BSYNC B0 ;  /* 0x0000000000007941 */ /* 0x000fea0003800000 */
.L_x_10927:
        /* <DEDUP_REMOVED lines=8> */
.L_x_10924:
[----:B---34-:R-:W-:-:S05]  /*b590*/  IMAD.U32 R0, RZ, RZ, UR36 ;  /* 0x00000024ff007e24 */ /* 0x018fca000f8e00ff */
[----:B------:R-:W-:-:S13]  /*b5a0*/  ISETP.NE.AND P0, PT, R0, 0x3, PT ;  /* 0x000000030000780c */ /* 0x000fda0003f05270 */
[----:B------:R-:W-:Y:S05]  /*b5b0*/  @!P0 BRA `(.L_x_10946) ;  /* 0x0000000000048947 */ /* 0x000fea0003800000 */
[----:B------:R-:W-:Y:S01]  /*b5c0*/  BPT.TRAP 0x1 ;  /* 0x000000040000795c */ /* 0x000fe20000300000 */
.L_x_10946:
[----:B------:R-:W3:Y:S04]  /*b5d0*/  LDL R0, [R1+0x4] ;  /* 0x0000040001007983 */ /* 0x000ee80000100800 */
[----:B01----:R-:W4:Y:S01]  /*b5e0*/  LDL R3, [R1+0xc] ;  /* 0x00000c0001037983 */ /* 0x003f220000100800 */
[----:B---3--:R-:W-:Y:S02]  /*b5f0*/  LEA R0, R0, R18, 0x3 ;  /* 0x0000001200007211 */ /* 0x008fe400078e18ff */
[----:B----45:R-:W-:-:S04]  /*b600*/  SHF.L.U32 R5, R3, 0x1f, RZ ;  /* 0x0000001f03057819 */ /* 0x030fc800000006ff */
[----:B------:R0:W1:Y:S01]  /*b610*/  SYNCS.PHASECHK.TRANS64.TRYWAIT P1, [R0+URZ+0x19c30], R5 ;  /* 0x019c3005000075a7 */ /* 0x000062000802017f */
[----:B------:R-:W-:Y:S05]  /*b620*/  @!P0 BRA `(.L_x_10947) ;  /* 0x0000000000048947 */ /* 0x000fea0003800000 */
[----:B------:R-:W-:Y:S01]  /*b630*/  BPT.TRAP 0x1 ;  /* 0x000000040000795c */ /* 0x000fe20000300000 */
.L_x_10947:
[----:B------:R-:W-:Y:S01]  /*b640*/  VIADD R3, R18, 0x13800 ;  /* 0x0001380012037836 */ /* 0x000fe20000000000 */
[----:B--2---:R-:W-:Y:S01]  /*b650*/  LOP3.LUT R14, R36, 0x10000, RZ, 0xfc, !PT ;  /* 0x00010000240e7812 */ /* 0x004fe200078efcff */
[----:B------:R-:W-:-:S03]  /*b660*/  IMAD.MOV.U32 R15, RZ, RZ, -0x3ffffff0 ;  /* 0xc0000010ff0f7424 */ /* 0x000fc600078e00ff */
[----:B------:R-:W-:-:S04]  /*b670*/  SHF.R.U32.HI R3, RZ, 0x4, R3 ;  /* 0x00000004ff037819 */ /* 0x000fc80000011603 */
[----:B------:R-:W-:-:S04]  /*b680*/  LOP3.LUT R3, R3, 0x3fff, RZ, 0xc0, !PT ;  /* 0x00003fff03037812 */ /* 0x000fc800078ec0ff */
[----:B------:R-:W-:Y:S01]  /*b690*/  LOP3.LUT R13, R3, 0x10000, RZ, 0xfc, !PT ;  /* 0x00010000030d7812 */ /* 0x000fe200078efcff */
[----:B-1----:R-:W-:Y:S06]  /*b6a0*/  @P1 BRA `(.L_x_10948) ;  /* 0x0000000000081947 */ /* 0x002fec0003800000 */
[----:B------:R-:W1:Y:S02]  /*b6b0*/  SYNCS.PHASECHK.TRANS64.TRYWAIT P1, [R0+URZ+0x19c30], R5 ;  /* 0x019c3005000075a7 */ /* 0x000e64000802017f */
[----:B-1----:R-:W-:Y:S05]  /*b6c0*/  @!P1 BRA `(.L_x_10949) ;  /* 0x000000f400249947 */ /* 0x002fea0003800000 */
.L_x_10948:
[----:B------:R-:W2:Y:S01]  /*b6d0*/  LDL R3, [R1+0x4] ;  /* 0x0000040001037983 */ /* 0x000ea20000100800 */
[----:B01----:R-:W-:Y:S01]  /*b6e0*/  IMAD.MOV.U32 R5, RZ, RZ, -0x3ffffff0 ;  /* 0xc0000010ff057424 */ /* 0x003fe200078e00ff */
[----:B------:R-:W-:Y:S05]  /*b6f0*/  WARPSYNC.ALL ;  /* 0x0000000000007948 */ /* 0x000fea0003800000 */
[C---:B------:R-:W-:Y:S01]  /*b700*/  R2UR UR4, R14.reuse ;  /* 0x000000000e0472ca */ /* 0x040fe200000e0000 */
[----:B------:R-:W-:Y:S01]  /*b710*/  WARPGROUP.ARRIVE ;  /* 0x00000000000079c5 */ /* 0x000fe20000000000 */
[----:B------:R-:W-:Y:S01]  /*b720*/  R2UR UR5, R15 ;  /* 0x000000000f0572ca */ /* 0x000fe200000e0000 */
[C---:B------:R-:W-:Y:S01]  /*b730*/  VIADD R152, R14.reuse, 0x180 ;  /* 0x000001800e987836 */ /* 0x040fe20000000000 */
[----:B------:R-:W-:Y:S01]  /*b740*/  R2UR UR7, R5 ;  /* 0x00000000050772ca */ /* 0x000fe200000e0000 */
[----:B------:R-:W-:Y:S01]  /*b750*/  IMAD.MOV.U32 R153, RZ, RZ, -0x3ffffff0 ;  /* 0xc0000010ff997424 */ /* 0x000fe200078e00ff */
[----:B------:R-:W-:Y:S01]  /*b760*/  MOV R7, 0xc0000010 ;  /* 0xc000001000077802 */ /* 0x000fe20000000f00 */
[----:B------:R-:W-:-:S02]  /*b770*/  VIADD R20, R14, 0x300 ;  /* 0x000003000e147836 */ /* 0x000fc40000000000 */
[----:B------:R-:W-:Y:S02]  /*b780*/  IMAD.MOV.U32 R21, RZ, RZ, -0x3ffffff0 ;  /* 0xc0000010ff157424 */ /* 0x000fe400078e00ff */
[----:B------:R-:W-:Y:S02]  /*b790*/  IMAD.MOV.U32 R5, RZ, RZ, -0x3ffffff0 ;  /* 0xc0000010ff057424 */ /* 0x000fe400078e00ff */
[----:B------:R-:W-:Y:S02]  /*b7a0*/  IMAD.MOV.U32 R135, RZ, RZ, RZ ;  /* 0x000000ffff877224 */ /* 0x000fe400078e00ff */
[----:B--2---:R-:W-:-:S04]  /*b7b0*/  IMAD R4, R3, 0x300, R13 ;  /* 0x0000030003047824 */ /* 0x004fc800078e020d */
[C---:B------:R-:W-:Y:S01]  /*b7c0*/  VIADD R6, R4.reuse, 0x100 ;  /* 0x0000010004067836 */ /* 0x040fe20000000000 */
[C---:B------:R-:W-:Y:S01]  /*b7d0*/  R2UR UR6, R4.reuse ;  /* 0x00000000040672ca */ /* 0x040fe200000e0000 */
[----:B------:R-:W-:-:S12]  /*b7e0*/  VIADD R4, R4, 0x200 ;  /* 0x0000020004047836 */ /* 0x000fd80000000000 */
[----:B------:R-:W-:Y:S01]  /*b7f0*/  QGMMA.64x128x32.F32.E4M3.E4M3 R24, gdesc[UR4], RZ, !UPT, gsb0 ;  /* 0x01e00000041879f3 */ /* 0x000fe2000c0008ff */
[----:B------:R-:W-:Y:S02]  /*b800*/  R2UR UR4, R152 ;  /* 0x00000000980472ca */ /* 0x000fe400000e0000 */
[----:B------:R-:W-:Y:S02]  /*b810*/  R2UR UR5, R153 ;  /* 0x00000000990572ca */ /* 0x000fe400000e0000 */
[----:B------:R-:W-:Y:S02]  /*b820*/  R2UR UR6, R6 ;  /* 0x00000000060672ca */ /* 0x000fe400000e0000 */
[----:B------:R-:W-:Y:S01]  /*b830*/  R2UR UR7, R7 ;  /* 0x00000000070772ca */ /* 0x000fe200000e0000 */
[----:B------:R-:W-:Y:S02]  /*b840*/  WARPGROUP.DEPBAR.LE gsb0, 0x0 ;  /* 0x00008000000079c5 */ /* 0x000fe40000010000 */
[----:B------:R-:W-:-:S10]  /*b850*/  WARPGROUP.ARRIVE ;  /* 0x00000000000079c5 */ /* 0x000fd40000000000 */
[----:B------:R-:W-:Y:S01]  /*b860*/  QGMMA.64x128x32.F32.E4M3.E4M3 R24, gdesc[UR4], R24, gsb0 ;  /* 0x01e00000041879f3 */ /* 0x000fe20008000818 */
[----:B------:R-:W-:Y:S02]  /*b870*/  R2UR UR4, R20 ;  /* 0x00000000140472ca */ /* 0x000fe400000e0000 */
[----:B------:R-:W-:Y:S02]  /*b880*/  R2UR UR5, R21 ;  /* 0x00000000150572ca */ /* 0x000fe400000e0000 */
[----:B------:R-:W-:Y:S02]  /*b890*/  R2UR UR6, R4 ;  /* 0x00000000040672ca */ /* 0x000fe400000e0000 */
[----:B------:R-:W-:Y:S01]  /*b8a0*/  R2UR UR7, R5 ;  /* 0x00000000050772ca */ /* 0x000fe200000e0000 */
[----:B------:R-:W-:Y:S02]  /*b8b0*/  WARPGROUP.DEPBAR.LE gsb0, 0x0 ;  /* 0x00008000000079c5 */ /* 0x000fe40000010000 */
[----:B------:R-:W-:-:S10]  /*b8c0*/  WARPGROUP.ARRIVE ;  /* 0x00000000000079c5 */ /* 0x000fd40000000000 */
[----:B------:R-:W-:Y:S03]  /*b8d0*/  QGMMA.64x128x32.F32.E4M3.E4M3 R24, gdesc[UR4], R24, gsb0 ;  /* 0x01e00000041879f3 */ /* 0x000fe60008000818 */
[----:B------:R-:W-:Y:S02]  /*b8e0*/  WARPGROUP.DEPBAR.LE gsb0, 0x0 ;  /* 0x00008000000079c5 */ /* 0x000fe40000010000 */
[----:B------:R-:W-:Y:S05]  /*b8f0*/  @!P0 BRA `(.L_x_10950) ;  /* 0x0000000000048947 */ /* 0x000fea0003800000 */
[----:B------:R-:W-:Y:S01]  /*b900*/  BPT.TRAP 0x1 ;  /* 0x000000040000795c */ /* 0x000fe20000300000 */
.L_x_10950:
        /* <DEDUP_REMOVED lines=54> */
[----:B------:R-:W-:Y:S01]  /*bc70*/  P2R R89, PR, RZ, 0x1 ;  /* 0x00000001ff597803 */ /* 0x000fe20000000000 */
[----:B------:R-:W5:Y:S01]  /*bc80*/  MUFU.TANH R12, R12 ;  /* 0x0000000c000c7308 */ /* 0x000f620000002400 */
[C---:B------:R-:W-:Y:S01]  /*bc90*/  FMUL.FTZ R83, R2.reuse, R83 ;  /* 0x0000005302537220 */ /* 0x040fe20000410000 */
[----:B------:R-:W-:Y:S01]  /*bca0*/  FMUL.FTZ R87, R2, R87 ;  /* 0x0000005702577220 */ /* 0x000fe20000410000 */
[----:B------:R-:W-:-:S05]  /*bcb0*/  ULDC UR38, c[0x0][0x988] ;  /* 0x0002620000267ab9 */ /* 0x000fca0000000800 */
        /* <DEDUP_REMOVED lines=8> */
[C---:B------:R-:W-:Y:S01]  /*bd40*/  FMUL.FTZ R69, R2.reuse, R81 ;  /* 0x0000005102457220 */ /* 0x040fe20000410000 */
[C---:B------:R-:W-:Y:S01]  /*bd50*/  FMUL.FTZ R46, R2.reuse, R56 ;  /* 0x00000038022e7220 */ /* 0x040fe20000410000 */
[C---:B------:R-:W-:Y:S01]  /*bd60*/  FMUL.FTZ R48, R2.reuse, R58 ;  /* 0x0000003a02307220 */ /* 0x040fe20000410000 */
[C---:B------:R-:W-:Y:S01]  /*bd70*/  FMUL.FTZ R58, R2.reuse, R68 ;  /* 0x00000044023a7220 */ /* 0x040fe20000410000 */
[C---:B------:R-:W-:Y:S01]  /*bd80*/  FMUL.FTZ R68, R2.reuse, R80 ;  /* 0x0000005002447220 */ /* 0x040fe20000410000 */
[C---:B------:R-:W-:Y:S01]  /*bd90*/  FMUL.FTZ R51, R2.reuse, R61 ;  /* 0x0000003d02337220 */ /* 0x040fe20000410000 */
[----:B------:R-:W5:Y:S01]  /*bda0*/  LDL R80, [R1+0x24] ;  /* 0x0000240001507983 */ /* 0x000f620000100800 */
[----:B------:R-:W5:Y:S01]  /*bdb0*/  MUFU.TANH R25, R25 ;  /* 0x0000001900197308 */ /* 0x000f620000002400 */
[C---:B------:R-:W-:Y:S01]  /*bdc0*/  FMUL.FTZ R54, R2.reuse, R64 ;  /* 0x0000004002367220 */ /* 0x040fe20000410000 */
[C---:B------:R-:W-:Y:S01]  /*bdd0*/  FMUL.FTZ R56, R2.reuse, R66 ;  /* 0x0000004202387220 */ /* 0x040fe20000410000 */
[C---:B------:R-:W-:Y:S01]  /*bde0*/  FMUL.FTZ R66, R2.reuse, R76 ;  /* 0x0000004c02427220 */ /* 0x040fe20000410000 */
[C---:B------:R-:W-:Y:S01]  /*bdf0*/  FMUL.FTZ R61, R2.reuse, R71 ;  /* 0x00000047023d7220 */ /* 0x040fe20000410000 */
[----:B------:R-:W-:-:S03]  /*be00*/  FMUL.FTZ R64, R2, R74 ;  /* 0x0000004a02407220 */ /* 0x000fc60000410000 */
        /* <DEDUP_REMOVED lines=21> */
[----:B--2---:R-:W-:-:S07]  /*bf60*/  IMAD.IADD R70, R90, 0x1, R88 ;  /* 0x000000015a467824 */ /* 0x004fce00078e0258 */
        /* <DEDUP_REMOVED lines=12> */
[----:B------:R-:W-:Y:S02]  /*c030*/  ISETP.GT.AND P4, PT, R70, 0x10, PT ;  /* 0x000000104600780c */ /* 0x000fe40003f84270 */
[----:B----4-:R-:W-:Y:S01]  /*c040*/  FSEL R73, R8, -INF , P5 ;  /* 0xff80000008497808 */ /* 0x010fe20002800000 */
[----:B------:R-:W1:Y:S01]  /*c050*/  MUFU.TANH R58, R58 ;  /* 0x0000003a003a7308 */ /* 0x000e620000002400 */
[----:B------:R-:W-:Y:S02]  /*c060*/  FMNMX.FTZ R72, R7, R72, !PT ;  /* 0x0000004807487209 */ /* 0x000fe40007810000 */
[----:B------:R-:W-:Y:S02]  /*c070*/  ISETP.GT.AND P3, PT, R70, 0x11, PT ;  /* 0x000000114600780c */ /* 0x000fe40003f64270 */
[----:B-----5:R-:W-:-:S02]  /*c080*/  FSEL R11, R11, -INF , P4 ;  /* 0xff8000000b0b7808 */ /* 0x020fc40002000000 */
[----:B------:R-:W-:Y:S01]  /*c090*/  FMNMX.FTZ R72, R73, R72, !PT ;  /* 0x0000004849487209 */ /* 0x000fe20007810000 */
[----:B------:R-:W3:Y:S01]  /*c0a0*/  MUFU.TANH R52, R52 ;  /* 0x0000003400347308 */ /* 0x000ee20000002400 */
[----:B------:R-:W-:Y:S02]  /*c0b0*/  FSEL R5, R5, -INF , P2 ;  /* 0xff80000005057808 */ /* 0x000fe40001000000 */
[----:B------:R-:W-:Y:S02]  /*c0c0*/  ISETP.GT.AND P2, PT, R70, 0x18, PT ;  /* 0x000000184600780c */ /* 0x000fe40003f44270 */
[----:B------:R-:W-:Y:S02]  /*c0d0*/  FSEL R75, R12, -INF , P3 ;  /* 0xff8000000c4b7808 */ /* 0x000fe40001800000 */
[----:B------:R-:W-:Y:S01]  /*c0e0*/  FMNMX.FTZ R72, R11, R72, !PT ;  /* 0x000000480b487209 */ /* 0x000fe20007810000 */
[----:B------:R-:W4:Y:S01]  /*c0f0*/  MUFU.TANH R59, R59 ;  /* 0x0000003b003b7308 */ /* 0x000f220000002400 */
[----:B------:R-:W-:-:S02]  /*c100*/  FSEL R6, R6, -INF , P1 ;  /* 0xff80000006067808 */ /* 0x000fc40000800000 */
[----:B------:R-:W-:Y:S02]  /*c110*/  ISETP.GT.AND P1, PT, R70, 0x19, PT ;  /* 0x000000194600780c */ /* 0x000fe40003f24270 */
[----:B------:R-:W-:Y:S02]  /*c120*/  FSEL R77, R26, -INF , P2 ;  /* 0xff8000001a4d7808 */ /* 0x000fe40001000000 */
[----:B------:R-:W-:Y:S01]  /*c130*/  FMNMX.FTZ R72, R75, R72, !PT ;  /* 0x000000484b487209 */ /* 0x000fe20007810000 */
[----:B------:R-:W5:Y:S01]  /*c140*/  MUFU.TANH R53, R53 ;  /* 0x0000003500357308 */ /* 0x000f620000002400 */
[----:B------:R-:W-:Y:S02]  /*c150*/  FSEL R9, R9, -INF , P6 ;  /* 0xff80000009097808 */ /* 0x000fe40003000000 */
[----:B------:R-:W-:Y:S02]  /*c160*/  ISETP.GT.AND P6, PT, R70, 0x20, PT ;  /* 0x000000204600780c */ /* 0x000fe40003fc4270 */
[----:B------:R-:W-:-:S02]  /*c170*/  FSEL R81, R27, -INF , P1 ;  /* 0xff8000001b517808 */ /* 0x000fc40000800000 */
[----:B------:R-:W-:Y:S01]  /*c180*/  FMNMX.FTZ R72, R77, R72, !PT ;  /* 0x000000484d487209 */ /* 0x000fe20007810000 */
[----:B------:R2:W-:Y:S01]  /*c190*/  MUFU.TANH R8, R85 ;  /* 0x0000005500087308 */ /* 0x0005e20000002400 */
[----:B------:R-:W-:Y:S02]  /*c1a0*/  FSEL R27, R10, -INF , P5 ;  /* 0xff8000000a1b7808 */ /* 0x000fe40002800000 */
[----:B------:R-:W-:Y:S02]  /*c1b0*/  ISETP.GT.AND P5, PT, R70, 0x21, PT ;  /* 0x000000214600780c */ /* 0x000fe40003fa4270 */
[----:B------:R-:W-:-:S03]  /*c1c0*/  FMNMX.FTZ R72, R81, R72, !PT ;  /* 0x0000004851487209 */ /* 0x000fc60007810000 */
[----:B------:R-:W5:Y:S01]  /*c1d0*/  MUFU.TANH R62, R62 ;  /* 0x0000003e003e7308 */ /* 0x000f620000002400 */
[----:B--2---:R-:W-:Y:S02]  /*c1e0*/  FSEL R85, R30, -INF , P6 ;  /* 0xff8000001e557808 */ /* 0x004fe40003000000 */
[----:B------:R-:W-:Y:S02]  /*c1f0*/  FSEL R91, R24, -INF , P4 ;  /* 0xff800000185b7808 */ /* 0x000fe40002000000 */
[----:B------:R-:W-:Y:S02]  /*c200*/  ISETP.GT.AND P4, PT, R70, 0x28, PT ;  /* 0x000000284600780c */ /* 0x000fe40003f84270 */
[----:B------:R-:W-:Y:S01]  /*c210*/  FSEL R31, R31, -INF , P5 ;  /* 0xff8000001f1f7808 */ /* 0x000fe20002800000 */
[----:B------:R-:W2:Y:S01]  /*c220*/  MUFU.TANH R56, R56 ;  /* 0x0000003800387308 */ /* 0x000ea20000002400 */
[----:B------:R-:W-:Y:S02]  /*c230*/  FMNMX.FTZ R72, R85, R72, !PT ;  /* 0x0000004855487209 */ /* 0x000fe40007810000 */
[----:B------:R-:W-:-:S02]  /*c240*/  FSEL R25, R25, -INF , P3 ;  /* 0xff80000019197808 */ /* 0x000fc40001800000 */
[----:B------:R-:W-:Y:S02]  /*c250*/  ISETP.GT.AND P3, PT, R70, 0x29, PT ;  /* 0x000000294600780c */ /* 0x000fe40003f64270 */
[----:B------:R-:W-:Y:S01]  /*c260*/  FSEL R93, R34, -INF , P4 ;  /* 0xff800000225d7808 */ /* 0x000fe20002000000 */
[----:B------:R-:W2:Y:S01]  /*c270*/  MUFU.TANH R63, R63 ;  /* 0x0000003f003f7308 */ /* 0x000ea20000002400 */
[----:B------:R-:W-:Y:S02]  /*c280*/  FMNMX.FTZ R72, R31, R72, !PT ;  /* 0x000000481f487209 */ /* 0x000fe40007810000 */
[----:B------:R-:W-:Y:S02]  /*c290*/  FSEL R95, R28, -INF , P2 ;  /* 0xff8000001c5f7808 */ /* 0x000fe40001000000 */
[----:B------:R-:W-:Y:S02]  /*c2a0*/  ISETP.GT.AND P2, PT, R70, 0x30, PT ;  /* 0x000000304600780c */ /* 0x000fe40003f44270 */
[----:B------:R-:W-:Y:S01]  /*c2b0*/  FSEL R35, R35, -INF , P3 ;  /* 0xff80000023237808 */ /* 0x000fe20001800000 */
[----:B------:R-:W2:Y:S01]  /*c2c0*/  MUFU.TANH R57, R57 ;  /* 0x0000003900397308 */ /* 0x000ea20000002400 */
[----:B------:R-:W-:-:S02]  /*c2d0*/  FMNMX.FTZ R72, R93, R72, !PT ;  /* 0x000000485d487209 */ /* 0x000fc40007810000 */
[----:B------:R-:W-:Y:S02]  /*c2e0*/  FSEL R29, R29, -INF , P1 ;  /* 0xff8000001d1d7808 */ /* 0x000fe40000800000 */
[----:B------:R-:W-:Y:S02]  /*c2f0*/  ISETP.GT.AND P1, PT, R70, 0x31, PT ;  /* 0x000000314600780c */ /* 0x000fe40003f24270 */
[----:B------:R-:W-:Y:S01]  /*c300*/  FSEL R97, R38, -INF , P2 ;  /* 0xff80000026617808 */ /* 0x000fe20001000000 */
[----:B------:R-:W2:Y:S01]  /*c310*/  MUFU.TANH R66, R66 ;  /* 0x0000004200427308 */ /* 0x000ea20000002400 */
[----:B------:R-:W-:Y:S02]  /*c320*/  FMNMX.FTZ R72, R35, R72, !PT ;  /* 0x0000004823487209 */ /* 0x000fe40007810000 */
[----:B------:R-:W-:Y:S02]  /*c330*/  FSEL R99, R32, -INF , P6 ;  /* 0xff80000020637808 */ /* 0x000fe40003000000 */
[----:B------:R-:W-:-:S02]  /*c340*/  ISETP.GT.AND P6, PT, R70, 0x38, PT ;  /* 0x000000384600780c */ /* 0x000fc40003fc4270 */
        /* <DEDUP_REMOVED lines=9> */
[C---:B------:R-:W-:Y:S02]  /*c3e0*/  ISETP.GT.AND P4, PT, R70.reuse, 0x40, PT ;  /* 0x000000404600780c */ /* 0x040fe40003f84270 */
        /* <DEDUP_REMOVED lines=11> */
[----:B------:R-:W-:Y:S01]  /*c4a0*/  FMUL.FTZ R71, R2, R84 ;  /* 0x0000005402477220 */ /* 0x000fe20000410000 */
[----:B------:R-:W-:Y:S01]  /*c4b0*/  FMNMX.FTZ R72, R105, R72, !PT ;  /* 0x0000004869487209 */ /* 0x000fe20007810000 */
[----:B------:R-:W2:Y:S01]  /*c4c0*/  MUFU.TANH R64, R64 ;  /* 0x0000004000407308 */ /* 0x000ea20000002400 */
[----:B------:R-:W-:-:S02]  /*c4d0*/  FSEL R41, R41, -INF , P1 ;  /* 0xff80000029297808 */ /* 0x000fc40000800000 */
[----:B------:R-:W-:Y:S02]  /*c4e0*/  ISETP.GT.AND P1, PT, R70, 0x49, PT ;  /* 0x000000494600780c */ /* 0x000fe40003f24270 */
[----:B------:R-:W-:Y:S02]  /*c4f0*/  FSEL R111, R50, -INF , P2 ;  /* 0xff800000326f7808 */ /* 0x000fe40001000000 */
[----:B------:R-:W-:Y:S01]  /*c500*/  FMNMX.FTZ R72, R47, R72, !PT ;  /* 0x000000482f487209 */ /* 0x000fe20007810000 */
[----:B------:R-:W-:Y:S01]  /*c510*/  MUFU.TANH R65, R65 ;  /* 0x0000004100417308 */ /* 0x000fe20000002400 */
[----:B------:R-:W-:Y:S02]  /*c520*/  FSEL R109, R44, -INF , P6 ;  /* 0xff8000002c6d7808 */ /* 0x000fe40003000000 */
[----:B------:R-:W-:Y:S02]  /*c530*/  ISETP.GT.AND P6, PT, R70, 0x50, PT ;  /* 0x000000504600780c */ /* 0x000fe40003fc4270 */
[----:B------:R-:W-:-:S02]  /*c540*/  FSEL R51, R51, -INF , P1 ;  /* 0xff80000033337808 */ /* 0x000fc40000800000 */
[----:B------:R-:W-:Y:S02]  /*c550*/  FMNMX.FTZ R72, R111, R72, !PT ;  /* 0x000000486f487209 */ /* 0x000fe40007810000 */
[----:B------:R-:W-:Y:S02]  /*c560*/  FSEL R45, R45, -INF , P5 ;  /* 0xff8000002d2d7808 */ /* 0x000fe40002800000 */
[----:B------:R-:W-:Y:S02]  /*c570*/  ISETP.GT.AND P5, PT, R70, 0x51, PT ;  /* 0x000000514600780c */ /* 0x000fe40003fa4270 */
[----:B------:R-:W-:Y:S02]  /*c580*/  FSEL R113, R54, -INF , P6 ;  /* 0xff80000036717808 */ /* 0x000fe40003000000 */
[----:B------:R-:W-:Y:S02]  /*c590*/  FMNMX.FTZ R72, R51, R72, !PT ;  /* 0x0000004833487209 */ /* 0x000fe40007810000 */
[----:B------:R-:W-:-:S02]  /*c5a0*/  FSEL R115, R48, -INF , P4 ;  /* 0xff80000030737808 */ /* 0x000fc40002000000 */
[C---:B------:R-:W-:Y:S02]  /*c5b0*/  ISETP.GT.AND P4, PT, R70.reuse, 0x58, PT ;  /* 0x000000584600780c */ /* 0x040fe40003f84270 */
[----:B------:R-:W-:Y:S02]  /*c5c0*/  FSEL R55, R55, -INF , P5 ;  /* 0xff80000037377808 */ /* 0x000fe40002800000 */
[----:B------:R-:W-:Y:S02]  /*c5d0*/  FMNMX.FTZ R72, R113, R72, !PT ;  /* 0x0000004871487209 */ /* 0x000fe40007810000 */
[----:B0-----:R-:W-:Y:S02]  /*c5e0*/  FSEL R49, R49, -INF , P3 ;  /* 0xff80000031317808 */ /* 0x001fe40001800000 */
[----:B------:R-:W-:Y:S02]  /*c5f0*/  ISETP.GT.AND P3, PT, R70, 0x59, PT ;  /* 0x000000594600780c */ /* 0x000fe40003f64270 */
[----:B-1----:R-:W-:-:S02]  /*c600*/  FSEL R119, R58, -INF , P4 ;  /* 0xff8000003a777808 */ /* 0x002fc40002000000 */
[----:B------:R-:W-:Y:S02]  /*c610*/  FMNMX.FTZ R72, R55, R72, !PT ;  /* 0x0000004837487209 */ /* 0x000fe40007810000 */
[----:B---3--:R-:W-:Y:S02]  /*c620*/  FSEL R117, R52, -INF , P2 ;  /* 0xff80000034757808 */ /* 0x008fe40001000000 */
[----:B------:R-:W-:Y:S02]  /*c630*/  ISETP.GT.AND P2, PT, R70, 0x60, PT ;  /* 0x000000604600780c */ /* 0x000fe40003f44270 */
[----:B----4-:R-:W-:Y:S02]  /*c640*/  FSEL R59, R59, -INF , P3 ;  /* 0xff8000003b3b7808 */ /* 0x010fe40001800000 */
[----:B------:R-:W-:Y:S02]  /*c650*/  FMNMX.FTZ R72, R119, R72, !PT ;  /* 0x0000004877487209 */ /* 0x000fe40007810000 */
[----:B-----5:R-:W-:-:S02]  /*c660*/  FSEL R53, R53, -INF , P1 ;  /* 0xff80000035357808 */ /* 0x020fc40000800000 */
[----:B------:R-:W-:Y:S02]  /*c670*/  ISETP.GT.AND P1, PT, R70, 0x61, PT ;  /* 0x000000614600780c */ /* 0x000fe40003f24270 */
[----:B------:R-:W-:Y:S02]  /*c680*/  FSEL R123, R62, -INF , P2 ;  /* 0xff8000003e7b7808 */ /* 0x000fe40001000000 */
[----:B------:R-:W-:Y:S01]  /*c690*/  FMNMX.FTZ R72, R59, R72, !PT ;  /* 0x000000483b487209 */ /* 0x000fe20007810000 */
[----:B------:R-:W0:Y:S01]  /*c6a0*/  MUFU.TANH R69, R69 ;  /* 0x0000004500457308 */ /* 0x000e220000002400 */
[----:B--2---:R-:W-:Y:S02]  /*c6b0*/  FSEL R121, R56, -INF , P6 ;  /* 0xff80000038797808 */ /* 0x004fe40003000000 */
[----:B------:R-:W-:Y:S02]  /*c6c0*/  ISETP.GT.AND P6, PT, R70, 0x68, PT ;  /* 0x000000684600780c */ /* 0x000fe40003fc4270 */
[----:B------:R-:W-:-:S02]  /*c6d0*/  FSEL R63, R63, -INF , P1 ;  /* 0xff8000003f3f7808 */ /* 0x000fc40000800000 */
[----:B------:R-:W-:Y:S01]  /*c6e0*/  FMNMX.FTZ R72, R123, R72, !PT ;  /* 0x000000487b487209 */ /* 0x000fe20007810000 */
[----:B------:R-:W1:Y:S01]  /*c6f0*/  MUFU.TANH R71, R71 ;  /* 0x0000004700477308 */ /* 0x000e620000002400 */
        /* <DEDUP_REMOVED lines=8> */
[----:B------:R-:W-:Y:S02]  /*c780*/  FMNMX.FTZ R12, R5, R6, !PT ;  /* 0x00000006050c7209 */ /* 0x000fe40007810000 */
[----:B------:R-:W-:Y:S02]  /*c790*/  FSEL R61, R61, -INF , P3 ;  /* 0xff8000003d3d7808 */ /* 0x000fe40001800000 */
[----:B------:R-:W-:-:S02]  /*c7a0*/  ISETP.GT.AND P3, PT, R70, 0x71, PT ;  /* 0x000000714600780c */ /* 0x000fc40003f64270 */
[----:B------:R-:W-:Y:S02]  /*c7b0*/  FSEL R131, R68, -INF , P4 ;  /* 0xff80000044837808 */ /* 0x000fe40002000000 */
[----:B------:R-:W-:Y:S02]  /*c7c0*/  FMNMX.FTZ R72, R67, R72, !PT ;  /* 0x0000004843487209 */ /* 0x000fe40007810000 */
[----:B------:R-:W-:Y:S02]  /*c7d0*/  FMNMX.FTZ R12, R9, R12, !PT ;  /* 0x0000000c090c7209 */ /* 0x000fe40007810000 */
[----:B------:R-:W-:Y:S02]  /*c7e0*/  FSEL R129, R64, -INF , P2 ;  /* 0xff80000040817808 */ /* 0x000fe40001000000 */
[----:B------:R-:W-:Y:S02]  /*c7f0*/  ISETP.GT.AND P2, PT, R70, 0x78, PT ;  /* 0x000000784600780c */ /* 0x000fe40003f44270 */
[----:B0-----:R-:W-:-:S02]  /*c800*/  FSEL R69, R69, -INF , P3 ;  /* 0xff80000045457808 */ /* 0x001fc40001800000 */
[----:B------:R-:W-:Y:S02]  /*c810*/  FMNMX.FTZ R72, R131, R72, !PT ;  /* 0x0000004883487209 */ /* 0x000fe40007810000 */
[----:B------:R-:W-:Y:S02]  /*c820*/  FMNMX.FTZ R12, R27, R12, !PT ;  /* 0x0000000c1b0c7209 */ /* 0x000fe40007810000 */
[----:B------:R-:W-:Y:S02]  /*c830*/  FSEL R65, R65, -INF , P1 ;  /* 0xff80000041417808 */ /* 0x000fe40000800000 */
[----:B------:R-:W-:Y:S02]  /*c840*/  ISETP.GT.AND P1, PT, R70, 0x79, PT ;  /* 0x000000794600780c */ /* 0x000fe40003f24270 */
[----:B-1----:R-:W-:Y:S02]  /*c850*/  FSEL R71, R71, -INF , P2 ;  /* 0xff80000047477808 */ /* 0x002fe40001000000 */
[----:B------:R-:W-:-:S02]  /*c860*/  FMNMX.FTZ R72, R69, R72, !PT ;  /* 0x0000004845487209 */ /* 0x000fc40007810000 */
[----:B------:R-:W-:Y:S02]  /*c870*/  FMNMX.FTZ R12, R91, R12, !PT ;  /* 0x0000000c5b0c7209 */ /* 0x000fe40007810000 */
[----:B------:R-:W-:Y:S02]  /*c880*/  FSEL R133, R8, -INF , P1 ;  /* 0xff80000008857808 */ /* 0x000fe40000800000 */
[----:B------:R-:W-:Y:S02]  /*c890*/  FMNMX.FTZ R72, R71, R72, !PT ;  /* 0x0000004847487209 */ /* 0x000fe40007810000 */
[----:B------:R-:W-:Y:S02]  /*c8a0*/  FMNMX.FTZ R24, R25, R12, !PT ;  /* 0x0000000c19187209 */ /* 0x000fe40007810000 */
[----:B------:R-:W-:Y:S02]  /*c8b0*/  FMNMX.FTZ R72, R133, R72, !PT ;  /* 0x0000004885487209 */ /* 0x000fe40007810000 */
[----:B------:R-:W-:-:S03]  /*c8c0*/  FMNMX.FTZ R24, R95, R24, !PT ;  /* 0x000000185f187209 */ /* 0x000fc60007810000 */
[----:B------:R-:W0:Y:S01]  /*c8d0*/  SHFL.BFLY PT, R137, R72, 0x2, 0x1f ;  /* 0x0c401f0048897f89 */ /* 0x000e2200000e0000 */
[----:B------:R-:W-:-:S04]  /*c8e0*/  FMNMX.FTZ R26, R29, R24, !PT ;  /* 0x000000181d1a7209 */ /* 0x000fc80007810000 */
[----:B------:R-:W-:-:S04]  /*c8f0*/  FMNMX.FTZ R26, R99, R26, !PT ;  /* 0x0000001a631a7209 */ /* 0x000fc80007810000 */
[----:B------:R-:W-:-:S04]  /*c900*/  FMNMX.FTZ R26, R33, R26, !PT ;  /* 0x0000001a211a7209 */ /* 0x000fc80007810000 */
[----:B------:R-:W-:-:S04]  /*c910*/  FMNMX.FTZ R26, R103, R26, !PT ;  /* 0x0000001a671a7209 */ /* 0x000fc80007810000 */
[----:B------:R-:W-:-:S04]  /*c920*/  FMNMX.FTZ R28, R37, R26, !PT ;  /* 0x0000001a251c7209 */ /* 0x000fc80007810000 */
[----:B------:R-:W-:Y:S02]  /*c930*/  FMNMX.FTZ R28, R107, R28, !PT ;  /* 0x0000001c6b1c7209 */ /* 0x000fe40007810000 */
[----:B0-----:R-:W-:Y:S02]  /*c940*/  FMNMX.FTZ R137, R72, R137, !PT ;  /* 0x0000008948897209 */ /* 0x001fe40007810000 */
[----:B------:R-:W-:-:S03]  /*c950*/  FMNMX.FTZ R28, R41, R28, !PT ;  /* 0x0000001c291c7209 */ /* 0x000fc60007810000 */
[----:B------:R-:W0:Y:S01]  /*c960*/  SHFL.BFLY PT, R38, R137, 0x1, 0x1f ;  /* 0x0c201f0089267f89 */ /* 0x000e2200000e0000 */
[----:B------:R-:W-:-:S04]  /*c970*/  FMNMX.FTZ R28, R109, R28, !PT ;  /* 0x0000001c6d1c7209 */ /* 0x000fc80007810000 */
[----:B------:R-:W-:-:S04]  /*c980*/  FMNMX.FTZ R28, R45, R28, !PT ;  /* 0x0000001c2d1c7209 */ /* 0x000fc80007810000 */
[----:B------:R-:W-:-:S04]  /*c990*/  FMNMX.FTZ R28, R115, R28, !PT ;  /* 0x0000001c731c7209 */ /* 0x000fc80007810000 */
[----:B------:R-:W-:-:S04]  /*c9a0*/  FMNMX.FTZ R28, R49, R28, !PT ;  /* 0x0000001c311c7209 */ /* 0x000fc80007810000 */
[----:B------:R-:W-:Y:S01]  /*c9b0*/  FMNMX.FTZ R28, R117, R28, !PT ;  /* 0x0000001c751c7209 */ /* 0x000fe20007810000 */
[----:B------:R-:W-:-:S03]  /*c9c0*/  FMUL.FTZ R32, R2, R78 ;  /* 0x0000004e02207220 */ /* 0x000fc60000410000 */
[----:B------:R-:W-:Y:S01]  /*c9d0*/  FMNMX.FTZ R34, R53, R28, !PT ;  /* 0x0000001c35227209 */ /* 0x000fe20007810000 */
[C---:B------:R-:W-:Y:S01]  /*c9e0*/  FMUL.FTZ R40, R2.reuse, R79 ;  /* 0x0000004f02287220 */ /* 0x040fe20000410000 */
[----:B------:R-:W-:Y:S02]  /*c9f0*/  MOV R42, UR4 ;  /* 0x00000004002a7c02 */ /* 0x000fe40008000f00 */
[----:B0-----:R-:W-:Y:S02]  /*ca00*/  FMNMX.FTZ R38, R137, R38, !PT ;  /* 0x0000002689267209 */ /* 0x001fe40007810000 */
[----:B------:R-:W-:Y:S01]  /*ca10*/  FMNMX.FTZ R34, R121, R34, !PT ;  /* 0x0000002279227209 */ /* 0x000fe20007810000 */
[----:B------:R-:W-:Y:S01]  /*ca20*/  MUFU.TANH R32, R32 ;  /* 0x0000002000207308 */ /* 0x000fe20000002400 */
[----:B------:R-:W-:Y:S01]  /*ca30*/  FMUL.FTZ R36, R2, R82 ;  /* 0x0000005202247220 */ /* 0x000fe20000410000 */
[----:B------:R-:W-:-:S01]  /*ca40*/  FFMA.FTZ R8, R38, R42, -8 ;  /* 0xc100000026087423 */ /* 0x000fc2000001002a */
[----:B------:R-:W-:-:S02]  /*ca50*/  FMNMX.FTZ R34, R57, R34, !PT ;  /* 0x0000002239227209 */ /* 0x000fc40007810000 */
[----:B------:R-:W-:Y:S02]  /*ca60*/  FSETP.NEU.FTZ.AND P0, PT, R38, -INF , PT ;  /* 0xff8000002600780b */ /* 0x000fe40003f1d000 */
[----:B------:R-:W-:Y:S01]  /*ca70*/  FMNMX.FTZ R34, R125, R34, !PT ;  /* 0x000000227d227209 */ /* 0x000fe20007810000 */
[----:B------:R-:W0:Y:S01]  /*ca80*/  MUFU.TANH R40, R40 ;  /* 0x0000002800287308 */ /* 0x000e220000002400 */
[----:B------:R-:W-:Y:S01]  /*ca90*/  FSEL R8, R8, RZ, P0 ;  /* 0x000000ff08087208 */ /* 0x000fe20000000000 */
[----:B------:R-:W-:Y:S01]  /*caa0*/  FMUL.FTZ R44, R2, R86 ;  /* 0x00000056022c7220 */ /* 0x000fe20000410000 */
[----:B------:R-:W-:-:S05]  /*cab0*/  FMNMX.FTZ R46, R61, R34, !PT ;  /* 0x000000223d2e7209 */ /* 0x000fca0007810000 */
[----:B------:R-:W1:Y:S01]  /*cac0*/  MUFU.TANH R36, R36 ;  /* 0x0000002400247308 */ /* 0x000e620000002400 */
[----:B------:R-:W-:-:S01]  /*cad0*/  FFMA.FTZ R77, R77, R42, -R8 ;  /* 0x0000002a4d4d7223 */ /* 0x000fc20000010808 */
[----:B------:R-:W-:-:S06]  /*cae0*/  FMNMX.FTZ R46, R129, R46, !PT ;  /* 0x0000002e812e7209 */ /* 0x000fcc0007810000 */
[----:B------:R-:W2:Y:S01]  /*caf0*/  MUFU.TANH R83, R83 ;  /* 0x0000005300537308 */ /* 0x000ea20000002400 */
[----:B------:R-:W-:Y:S01]  /*cb00*/  FMNMX.FTZ R46, R65, R46, !PT ;  /* 0x0000002e412e7209 */ /* 0x000fe20007810000 */
[----:B------:R-:W-:Y:S01]  /*cb10*/  FFMA.FTZ R79, R43, R42, -R8 ;  /* 0x0000002a2b4f7223 */ /* 0x000fe20000010808 */
[----:B0-----:R-:W-:-:S05]  /*cb20*/  FSEL R43, R40, -INF , P5 ;  /* 0xff800000282b7808 */ /* 0x001fca0002800000 */
[----:B------:R-:W-:Y:S01]  /*cb30*/  MUFU.TANH R44, R44 ;  /* 0x0000002c002c7308 */ /* 0x000fe20000002400 */
[----:B------:R-:W-:-:S07]  /*cb40*/  FFMA.FTZ R10, R73, R42, -R8 ;  /* 0x0000002a490a7223 */ /* 0x000fce0000010808 */
[----:B------:R0:W-:Y:S01]  /*cb50*/  MUFU.EX2 R24, R77 ;  /* 0x0000004d00187308 */ /* 0x0001e20000000800 */
[----:B------:R-:W-:-:S01]  /*cb60*/  FFMA.FTZ R73, R81, R42, -R8 ;  /* 0x0000002a51497223 */ /* 0x000fc20000010808 */
[----:B0-----:R-:W-:-:S06]  /*cb70*/  FSEL R77, R32, -INF , P6 ;  /* 0xff800000204d7808 */ /* 0x001fcc0003000000 */
[----:B------:R-:W0:Y:S01]  /*cb80*/  MUFU.TANH R87, R87 ;  /* 0x0000005700577308 */ /* 0x000e220000002400 */
[----:B------:R-:W-:Y:S02]  /*cb90*/  FMNMX.FTZ R46, R77, R46, !PT ;  /* 0x0000002e4d2e7209 */ /* 0x000fe40007810000 */
[----:B-1----:R-:W-:Y:S02]  /*cba0*/  FSEL R81, R36, -INF , P4 ;  /* 0xff80000024517808 */ /* 0x002fe40002000000 */
[----:B------:R-:W-:Y:S01]  /*cbb0*/  FMNMX.FTZ R46, R43, R46, !PT ;  /* 0x0000002e2b2e7209 */ /* 0x000fe20007810000 */
[----:B------:R-:W-:Y:S01]  /*cbc0*/  FFMA.FTZ R85, R85, R42, -R8 ;  /* 0x0000002a55557223 */ /* 0x000fe20000010808 */
[----:B--2---:R-:W-:Y:S02]  /*cbd0*/  FSEL R83, R83, -INF , P3 ;  /* 0xff80000053537808 */ /* 0x004fe40001800000 */
[----:B------:R-:W-:Y:S01]  /*cbe0*/  FMNMX.FTZ R46, R81, R46, !PT ;  /* 0x0000002e512e7209 */ /* 0x000fe20007810000 */
[----:B------:R1:W-:Y:S03]  /*cbf0*/  MUFU.EX2 R26, R85 ;  /* 0x00000055001a7308 */ /* 0x0003e60000000800 */
[----:B------:R-:W-:-:S02]  /*cc00*/  FMNMX.FTZ R46, R83, R46, !PT ;  /* 0x0000002e532e7209 */ /* 0x000fc40007810000 */
[----:B0-----:R-:W-:Y:S02]  /*cc10*/  FSEL R87, R87, -INF , P1 ;  /* 0xff80000057577808 */ /* 0x001fe40000800000 */
[----:B-1----:R-:W-:-:S04]  /*cc20*/  FSEL R85, R44, -INF , P2 ;  /* 0xff8000002c557808 */ /* 0x002fc80001000000 */
[----:B------:R-:W-:-:S04]  /*cc30*/  FMNMX.FTZ R46, R85, R46, !PT ;  /* 0x0000002e552e7209 */ /* 0x000fc80007810000 */
[----:B------:R-:W-:Y:S01]  /*cc40*/  FMNMX.FTZ R46, R87, R46, !PT ;  /* 0x0000002e572e7209 */ /* 0x000fe20007810000 */
[----:B------:R-:W-:-:S04]  /*cc50*/  FFMA.FTZ R30, R93, R42, -R8 ;  /* 0x0000002a5d1e7223 */ /* 0x000fc80000010808 */
[----:B------:R-:W0:Y:S02]  /*cc60*/  SHFL.BFLY PT, R93, R46, 0x2, 0x1f ;  /* 0x0c401f002e5d7f89 */ /* 0x000e2400000e0000 */
[----:B0-----:R-:W-:-:S05]  /*cc70*/  FMNMX.FTZ R93, R46, R93, !PT ;  /* 0x0000005d2e5d7209 */ /* 0x001fca0007810000 */
[----:B------:R-:W0:Y:S01]  /*cc80*/  SHFL.BFLY PT, R54, R93, 0x1, 0x1f ;  /* 0x0c201f005d367f89 */ /* 0x000e2200000e0000 */
[----:B------:R-:W-:-:S01]  /*cc90*/  FFMA.FTZ R75, R75, R42, -R8 ;  /* 0x0000002a4b4b7223 */ /* 0x000fc20000010808 */
[-CC-:B------:R-:W-:Y:S01]  /*cca0*/  FFMA.FTZ R3, R3, R42.reuse, -R8.reuse ;  /* 0x0000002a03037223 */ /* 0x180fe20000010808 */
[----:B------:R-:W-:-:S02]  /*ccb0*/  FFMA.FTZ R4, R4, R42, -R8 ;  /* 0x0000002a04047223 */ /* 0x000fc40000010808 */
[----:B------:R1:W-:Y:S01]  /*ccc0*/  MUFU.EX2 R12, R75 ;  /* 0x0000004b000c7308 */ /* 0x0003e20000000800 */
[----:B------:R-:W-:-:S01]  /*ccd0*/  FFMA.FTZ R7, R7, R42, -R8 ;  /* 0x0000002a07077223 */ /* 0x000fc20000010808 */
[----:B0-----:R-:W-:-:S04]  /*cce0*/  FMNMX.FTZ R54, R93, R54, !PT ;  /* 0x000000365d367209 */ /* 0x001fc80007810000 */
[C---:B------:R-:W-:Y:S01]  /*ccf0*/  FSETP.NEU.FTZ.AND P1, PT, R54.reuse, -INF , PT ;  /* 0xff8000003600780b */ /* 0x040fe20003f3d000 */
[----:B------:R-:W-:-:S05]  /*cd00*/  FFMA.FTZ R62, R54, R42, -8 ;  /* 0xc1000000363e7423 */ /* 0x000fca000001002a */
[----:B------:R-:W-:Y:S01]  /*cd10*/  FSEL R62, R62, RZ, P1 ;  /* 0x000000ff3e3e7208 */ /* 0x000fe20000800000 */
[----:B-1----:R-:W-:-:S01]  /*cd20*/  FFMA.FTZ R75, R35, R42, -R8 ;  /* 0x0000002a234b7223 */ /* 0x002fc20000010808 */
[----:B------:R-:W-:-:S03]  /*cd30*/  FFMA.FTZ R35, R39, R42, -R8 ;  /* 0x0000002a27237223 */ /* 0x000fc60000010808 */
[-CC-:B------:R-:W-:Y:S01]  /*cd40*/  FFMA.FTZ R5, R5, R42.reuse, -R62.reuse ;  /* 0x0000002a05057223 */ /* 0x180fe2000001083e */
[----:B------:R-:W-:-:S01]  /*cd50*/  FFMA.FTZ R6, R6, R42, -R62 ;  /* 0x0000002a06067223 */ /* 0x000fc2000001083e */
[-C--:B------:R-:W-:Y:S01]  /*cd60*/  FFMA.FTZ R39, R47, R42.reuse, -R8 ;  /* 0x0000002a2f277223 */ /* 0x080fe20000010808 */
[----:B------:R-:W-:-:S01]  /*cd70*/  FFMA.FTZ R64, R9, R42, -R62 ;  /* 0x0000002a09407223 */ /* 0x000fc2000001083e */
[----:B------:R-:W-:Y:S01]  /*cd80*/  MUFU.EX2 R3, R3 ;  /* 0x0000000300037308 */ /* 0x000fe20000000800 */
[----:B------:R-:W-:-:S01]  /*cd90*/  FFMA.FTZ R47, R55, R42, -R8 ;  /* 0x0000002a372f7223 */ /* 0x000fc20000010808 */
[-CC-:B------:R-:W-:Y:S01]  /*cda0*/  FFMA.FTZ R55, R63, R42.reuse, -R8.reuse ;  /* 0x0000002a3f377223 */ /* 0x180fe20000010808 */
[----:B------:R-:W-:Y:S01]  /*cdb0*/  ISETP.NE.AND P0, PT, R89, RZ, PT ;  /* 0x000000ff5900720c */ /* 0x000fe20003f05270 */
[-CC-:B------:R-:W-:Y:S01]  /*cdc0*/  FFMA.FTZ R63, R69, R42.reuse, -R8.reuse ;  /* 0x0000002a453f7223 */ /* 0x180fe20000010808 */
[----:B------:R-:W-:-:S03]  /*cdd0*/  FFMA.FTZ R89, R51, R42, -R8 ;  /* 0x0000002a33597223 */ /* 0x000fc60000010808 */
[----:B------:R-:W0:Y:S01]  /*cde0*/  MUFU.EX2 R4, R4 ;  /* 0x0000000400047308 */ /* 0x000e220000000800 */
[----:B------:R-:W-:-:S01]  /*cdf0*/  FFMA.FTZ R69, R27, R42, -R62 ;  /* 0x0000002a1b457223 */ /* 0x000fc2000001083e */
[-CC-:B------:R-:W-:Y:S01]  /*ce00*/  FFMA.FTZ R51, R59, R42.reuse, -R8.reuse ;  /* 0x0000002a3b337223 */ /* 0x180fe20000010808 */
[----:B------:R-:W-:-:S05]  /*ce10*/  FFMA.FTZ R59, R67, R42, -R8 ;  /* 0x0000002a433b7223 */ /* 0x000fca0000010808 */
[----:B------:R-:W-:Y:S01]  /*ce20*/  MUFU.EX2 R5, R5 ;  /* 0x0000000500057308 */ /* 0x000fe20000000800 */
[----:B------:R-:W-:-:S01]  /*ce30*/  FFMA.FTZ R11, R11, R42, -R8 ;  /* 0x0000002a0b0b7223 */ /* 0x000fc20000010808 */
[-CC-:B------:R-:W-:Y:S01]  /*ce40*/  FFMA.FTZ R31, R31, R42.reuse, -R8.reuse ;  /* 0x0000002a1f1f7223 */ /* 0x180fe20000010808 */
[----:B------:R-:W-:-:S05]  /*ce50*/  FFMA.FTZ R97, R97, R42, -R8 ;  /* 0x0000002a61617223 */ /* 0x000fca0000010808 */
[----:B------:R-:W1:Y:S01]  /*ce60*/  MUFU.EX2 R6, R6 ;  /* 0x0000000600067308 */ /* 0x000e620000000800 */
[----:B------:R-:W-:-:S01]  /*ce70*/  FFMA.FTZ R101, R101, R42, -R8 ;  /* 0x0000002a65657223 */ /* 0x000fc20000010808 */
[-CC-:B------:R-:W-:Y:S01]  /*ce80*/  FFMA.FTZ R32, R105, R42.reuse, -R8.reuse ;  /* 0x0000002a69207223 */ /* 0x180fe20000010808 */
[----:B------:R-:W-:-:S01]  /*ce90*/  FFMA.FTZ R40, R111, R42, -R8 ;  /* 0x0000002a6f287223 */ /* 0x000fc20000010808 */
[-CC-:B------:R-:W-:Y:S01]  /*cea0*/  FFMA.FTZ R36, R113, R42.reuse, -R8.reuse ;  /* 0x0000002a71247223 */ /* 0x180fe20000010808 */
[----:B------:R-:W-:-:S01]  /*ceb0*/  FFMA.FTZ R44, R119, R42, -R8 ;  /* 0x0000002a772c7223 */ /* 0x000fc20000010808 */
[-CC-:B------:R-:W-:Y:S02]  /*cec0*/  FFMA.FTZ R46, R123, R42.reuse, -R8.reuse ;  /* 0x0000002a7b2e7223 */ /* 0x180fe40000010808 */
[----:B------:R-:W2:Y:S01]  /*ced0*/  MUFU.EX2 R7, R7 ;  /* 0x0000000700077308 */ /* 0x000ea20000000800 */
[----:B------:R-:W-:-:S01]  /*cee0*/  FFMA.FTZ R48, R127, R42, -R8 ;  /* 0x0000002a7f307223 */ /* 0x000fc20000010808 */
[-CC-:B------:R-:W-:Y:S01]  /*cef0*/  FFMA.FTZ R50, R131, R42.reuse, -R8.reuse ;  /* 0x0000002a83327223 */ /* 0x180fe20000010808 */
[----:B------:R-:W-:-:S01]  /*cf00*/  FFMA.FTZ R52, R71, R42, -R8 ;  /* 0x0000002a47347223 */ /* 0x000fc20000010808 */
[-C--:B------:R-:W-:Y:S01]  /*cf10*/  FFMA.FTZ R67, R133, R42.reuse, -R8 ;  /* 0x0000002a85437223 */ /* 0x080fe20000010808 */
[----:B------:R-:W-:-:S03]  /*cf20*/  FFMA.FTZ R8, R91, R42, -R62 ;  /* 0x0000002a5b087223 */ /* 0x000fc6000001083e */
[----:B------:R-:W3:Y:S01]  /*cf30*/  MUFU.EX2 R64, R64 ;  /* 0x0000004000407308 */ /* 0x000ee20000000800 */
[----:B------:R-:W-:-:S07]  /*cf40*/  FFMA.FTZ R9, R25, R42, -R62 ;  /* 0x0000002a19097223 */ /* 0x000fce000001083e */
[----:B------:R-:W4:Y:S01]  /*cf50*/  MUFU.EX2 R10, R10 ;  /* 0x0000000a000a7308 */ /* 0x000f220000000800 */
[----:B------:R-:W-:-:S07]  /*cf60*/  FFMA.FTZ R66, R95, R42, -R62 ;  /* 0x0000002a5f427223 */ /* 0x000fce000001083e */
[----:B------:R-:W5:Y:S01]  /*cf70*/  MUFU.EX2 R69, R69 ;  /* 0x0000004500457308 */ /* 0x000f620000000800 */
[----:B------:R-:W-:-:S01]  /*cf80*/  FFMA.FTZ R58, R41, R42, -R62 ;  /* 0x0000002a293a7223 */ /* 0x000fc2000001083e */
[----:B0-----:R-:W-:-:S06]  /*cf90*/  FADD.FTZ R74, R3, R4 ;  /* 0x00000004034a7221 */ /* 0x001fcc0000010000 */
[----:B------:R-:W0:Y:S01]  /*cfa0*/  MUFU.EX2 R11, R11 ;  /* 0x0000000b000b7308 */ /* 0x000e220000000800 */
[----:B-1----:R-:W-:-:S01]  /*cfb0*/  FADD.FTZ R41, R5, R6 ;  /* 0x0000000605297221 */ /* 0x002fc20000010000 */
[----:B------:R-:W-:-:S06]  /*cfc0*/  FFMA.FTZ R71, R29, R42, -R62 ;  /* 0x0000002a1d477223 */ /* 0x000fcc000001083e */
[----:B------:R-:W1:Y:S01]  /*cfd0*/  MUFU.EX2 R8, R8 ;  /* 0x0000000800087308 */ /* 0x000e620000000800 */
[----:B------:R-:W-:-:S01]  /*cfe0*/  FFMA.FTZ R60, R49, R42, -R62 ;  /* 0x0000002a313c7223 */ /* 0x000fc2000001083e */
[----:B--2---:R-:W-:Y:S01]  /*cff0*/  FADD.FTZ R49, R7, R74 ;  /* 0x0000004a07317221 */ /* 0x004fe20000010000 */
[----:B---3--:R-:W-:-:S05]  /*d000*/  FADD.FTZ R74, R64, R41 ;  /* 0x00000029404a7221 */ /* 0x008fca0000010000 */
[----:B------:R-:W2:Y:S01]  /*d010*/  MUFU.EX2 R9, R9 ;  /* 0x0000000900097308 */ /* 0x000ea20000000800 */
[----:B------:R-:W-:-:S01]  /*d020*/  FFMA.FTZ R25, R99, R42, -R62 ;  /* 0x0000002a63197223 */ /* 0x000fc2000001083e */
[----:B----4-:R-:W-:Y:S01]  /*d030*/  FADD.FTZ R76, R10, R49 ;  /* 0x000000310a4c7221 */ /* 0x010fe20000010000 */
[----:B-----5:R-:W-:-:S05]  /*d040*/  FADD.FTZ R49, R69, R74 ;  /* 0x0000004a45317221 */ /* 0x020fca0000010000 */
[----:B------:R-:W3:Y:S01]  /*d050*/  MUFU.EX2 R66, R66 ;  /* 0x0000004200427308 */ /* 0x000ee20000000800 */
[----:B------:R-:W-:-:S01]  /*d060*/  FFMA.FTZ R56, R33, R42, -R62 ;  /* 0x0000002a21387223 */ /* 0x000fc2000001083e */
[----:B------:R-:W-:Y:S01]  /*d070*/  FFMA.FTZ R72, R53, R42, -R62 ;  /* 0x0000002a35487223 */ /* 0x000fe2000001083e */
[----:B0-----:R-:W-:-:S05]  /*d080*/  FADD.FTZ R53, R11, R76 ;  /* 0x0000004c0b357221 */ /* 0x001fca0000010000 */
[----:B------:R-:W0:Y:S01]  /*d090*/  MUFU.EX2 R73, R73 ;  /* 0x0000004900497308 */ /* 0x000e220000000800 */
[----:B-1----:R-:W-:-:S01]  /*d0a0*/  FADD.FTZ R74, R8, R49 ;  /* 0x00000031084a7221 */ /* 0x002fc20000010000 */
[----:B------:R-:W-:-:S06]  /*d0b0*/  FFMA.FTZ R33, R103, R42, -R62 ;  /* 0x0000002a67217223 */ /* 0x000fcc000001083e */
[----:B------:R-:W1:Y:S01]  /*d0c0*/  MUFU.EX2 R71, R71 ;  /* 0x0000004700477308 */ /* 0x000e620000000800 */
[----:B------:R-:W-:-:S01]  /*d0d0*/  FADD.FTZ R53, R12, R53 ;  /* 0x000000350c357221 */ /* 0x000fc20000010000 */
[----:B------:R-:W-:Y:S02]  /*d0e0*/  VIADD R41, R0, 0x19c40 ;  /* 0x00019c4000297836 */ /* 0x000fe40000000000 */
[----:B--2---:R-:W-:-:S04]  /*d0f0*/  FADD.FTZ R91, R9, R74 ;  /* 0x0000004a095b7221 */ /* 0x004fc80000010000 */
[----:B------:R-:W-:Y:S01]  /*d100*/  MUFU.EX2 R25, R25 ;  /* 0x0000001900197308 */ /* 0x000fe20000000800 */
[----:B------:R-:W-:-:S01]  /*d110*/  FFMA.FTZ R68, R37, R42, -R62 ;  /* 0x0000002a25447223 */ /* 0x000fc2000001083e */
[----:B------:R-:W-:-:S06]  /*d120*/  FADD.FTZ R76, R24, R53 ;  /* 0x00000035184c7221 */ /* 0x000fcc0000010000 */
[----:B------:R-:W2:Y:S01]  /*d130*/  MUFU.EX2 R31, R31 ;  /* 0x0000001f001f7308 */ /* 0x000ea20000000800 */
[----:B---3--:R-:W-:-:S01]  /*d140*/  FADD.FTZ R78, R66, R91 ;  /* 0x0000005b424e7221 */ /* 0x008fc20000010000 */
[----:B------:R-:W-:-:S06]  /*d150*/  FFMA.FTZ R27, R107, R42, -R62 ;  /* 0x0000002a6b1b7223 */ /* 0x000fcc000001083e */
[----:B------:R-:W3:Y:S01]  /*d160*/  MUFU.EX2 R56, R56 ;  /* 0x0000003800387308 */ /* 0x000ee20000000800 */
[----:B------:R-:W-:Y:S01]  /*d170*/  PRMT R41, R80, 0x654, R41 ;  /* 0x0000065450297816 */ /* 0x000fe20000000029 */
[----:B------:R-:W-:Y:S01]  /*d180*/  FFMA.FTZ R57, R57, R42, -R62 ;  /* 0x0000002a39397223 */ /* 0x000fe2000001083e */
[----:B0-----:R-:W-:-:S05]  /*d190*/  FADD.FTZ R53, R73, R76 ;  /* 0x0000004c49357221 */ /* 0x001fca0000010000 */
[----:B------:R-:W0:Y:S01]  /*d1a0*/  MUFU.EX2 R30, R30 ;  /* 0x0000001e001e7308 */ /* 0x000e220000000800 */
[----:B-1----:R-:W-:-:S01]  /*d1b0*/  FADD.FTZ R78, R71, R78 ;  /* 0x0000004e474e7221 */ /* 0x002fc20000010000 */
[----:B------:R1:W-:Y:S06]  /*d1c0*/  SYNCS.ARRIVE.TRANS64.RED.A1T0 RZ, [R41+URZ], RZ ;  /* 0x000000ff29ff79a7 */ /* 0x0003ec000810043f */
[----:B------:R-:W4:Y:S01]  /*d1d0*/  MUFU.EX2 R33, R33 ;  /* 0x0000002100217308 */ /* 0x000f220000000800 */
[----:B------:R-:W-:-:S07]  /*d1e0*/  FADD.FTZ R76, R26, R53 ;  /* 0x000000351a4c7221 */ /* 0x000fce0000010000 */
[----:B------:R-:W5:Y:S01]  /*d1f0*/  MUFU.EX2 R75, R75 ;  /* 0x0000004b004b7308 */ /* 0x000f620000000800 */
[----:B------:R-:W-:-:S07]  /*d200*/  FFMA.FTZ R37, R109, R42, -R62 ;  /* 0x0000002a6d257223 */ /* 0x000fce000001083e */
[----:B------:R-:W5:Y:S01]  /*d210*/  MUFU.EX2 R68, R68 ;  /* 0x0000004400447308 */ /* 0x000f620000000800 */
[----:B------:R-:W-:-:S01]  /*d220*/  FFMA.FTZ R74, R61, R42, -R62 ;  /* 0x0000002a3d4a7223 */ /* 0x000fc2000001083e */
[----:B--2---:R-:W-:-:S06]  /*d230*/  FADD.FTZ R61, R31, R76 ;  /* 0x0000004c1f3d7221 */ /* 0x004fcc0000010000 */
[----:B------:R-:W2:Y:S01]  /*d240*/  MUFU.EX2 R28, R97 ;  /* 0x00000061001c7308 */ /* 0x000ea20000000800 */
[----:B------:R-:W-:-:S07]  /*d250*/  FFMA.FTZ R70, R45, R42, -R62 ;  /* 0x0000002a2d467223 */ /* 0x000fce000001083e */
[----:B------:R-:W2:Y:S08]  /*d260*/  MUFU.EX2 R27, R27 ;  /* 0x0000001b001b7308 */ /* 0x000eb00000000800 */
[----:B-1----:R1:W-:Y:S01]  /*d270*/  MUFU.EX2 R41, R57 ;  /* 0x0000003900297308 */ /* 0x0023e20000000800 */
[----:B------:R-:W-:-:S01]  /*d280*/  FFMA.FTZ R53, R43, R42, -R62 ;  /* 0x0000002a2b357223 */ /* 0x000fc2000001083e */
[----:B-1----:R-:W-:-:S06]  /*d290*/  FADD.FTZ R57, R25, R78 ;  /* 0x0000004e19397221 */ /* 0x002fcc0000010000 */
[----:B------:R-:W1:Y:S01]  /*d2a0*/  MUFU.EX2 R35, R35 ;  /* 0x0000002300237308 */ /* 0x000e620000000800 */
[----:B---3--:R-:W-:-:S01]  /*d2b0*/  FADD.FTZ R76, R56, R57 ;  /* 0x00000039384c7221 */ /* 0x008fc20000010000 */
[----:B0-----:R-:W-:-:S06]  /*d2c0*/  FADD.FTZ R78, R30, R61 ;  /* 0x0000003d1e4e7221 */ /* 0x001fcc0000010000 */
[----:B------:R-:W0:Y:S01]  /*d2d0*/  MUFU.EX2 R58, R58 ;  /* 0x0000003a003a7308 */ /* 0x000e220000000800 */
[----:B----4-:R-:W-:-:S01]  /*d2e0*/  FADD.FTZ R43, R33, R76 ;  /* 0x0000004c212b7221 */ /* 0x010fc20000010000 */
[----:B------:R-:W-:Y:S01]  /*d2f0*/  FFMA.FTZ R29, R115, R42, -R62 ;  /* 0x0000002a731d7223 */ /* 0x000fe2000001083e */
[----:B-----5:R-:W-:-:S05]  /*d300*/  FADD.FTZ R57, R75, R78 ;  /* 0x0000004e4b397221 */ /* 0x020fca0000010000 */
[----:B------:R-:W3:Y:S01]  /*d310*/  MUFU.EX2 R34, R101 ;  /* 0x0000006500227308 */ /* 0x000ee20000000800 */
[----:B------:R-:W-:-:S07]  /*d320*/  FADD.FTZ R76, R68, R43 ;  /* 0x0000002b444c7221 */ /* 0x000fce0000010000 */
[----:B------:R-:W4:Y:S01]  /*d330*/  MUFU.EX2 R37, R37 ;  /* 0x0000002500257308 */ /* 0x000f220000000800 */
[----:B--2---:R-:W-:-:S07]  /*d340*/  FADD.FTZ R78, R28, R57 ;  /* 0x000000391c4e7221 */ /* 0x004fce0000010000 */
[----:B------:R-:W2:Y:S01]  /*d350*/  MUFU.EX2 R79, R79 ;  /* 0x0000004f004f7308 */ /* 0x000ea20000000800 */
[----:B------:R-:W-:-:S01]  /*d360*/  FADD.FTZ R57, R27, R76 ;  /* 0x0000004c1b397221 */ /* 0x000fc20000010000 */
[----:B------:R-:W-:-:S06]  /*d370*/  FFMA.FTZ R45, R117, R42, -R62 ;  /* 0x0000002a752d7223 */ /* 0x000fcc000001083e */
[----:B------:R-:W5:Y:S01]  /*d380*/  MUFU.EX2 R70, R70 ;  /* 0x0000004600467308 */ /* 0x000f620000000800 */
[----:B------:R-:W-:Y:S01]  /*d390*/  F2FP.SATFINITE.E4M3.F32.PACK_AB_MERGE_C R148, R10, R7, RZ ;  /* 0x000000070a94723e */ /* 0x000fe200048070ff */
[----:B-1----:R-:W-:Y:S01]  /*d3a0*/  FADD.FTZ R7, R35, R78 ;  /* 0x0000004e23077221 */ /* 0x002fe20000010000 */
[----:B------:R-:W-:-:S05]  /*d3b0*/  F2FP.SATFINITE.E4M3.F32.PACK_AB_MERGE_C R150, R73, R24, RZ ;  /* 0x000000184996723e */ /* 0x000fca00048070ff */
[----:B------:R-:W1:Y:S01]  /*d3c0*/  MUFU.EX2 R32, R32 ;  /* 0x0000002000207308 */ /* 0x000e620000000800 */
[----:B0-----:R-:W-:-:S07]  /*d3d0*/  FADD.FTZ R24, R58, R57 ;  /* 0x000000393a187221 */ /* 0x001fce0000010000 */
[----:B------:R-:W0:Y:S01]  /*d3e0*/  MUFU.EX2 R29, R29 ;  /* 0x0000001d001d7308 */ /* 0x000e220000000800 */
[----:B---3--:R-:W-:-:S01]  /*d3f0*/  FADD.FTZ R76, R34, R7 ;  /* 0x00000007224c7221 */ /* 0x008fc20000010000 */
[----:B----4-:R-:W-:-:S06]  /*d400*/  FADD.FTZ R7, R37, R24 ;  /* 0x0000001825077221 */ /* 0x010fcc0000010000 */
[----:B------:R-:W3:Y:S01]  /*d410*/  MUFU.EX2 R39, R39 ;  /* 0x0000002700277308 */ /* 0x000ee20000000800 */
[----:B--2---:R-:W-:-:S07]  /*d420*/  F2FP.SATFINITE.E4M3.F32.PACK_AB_MERGE_C R138, R79, R34, RZ ;  /* 0x000000224f8a723e */ /* 0x004fce00048070ff */
[----:B------:R-:W2:Y:S01]  /*d430*/  MUFU.EX2 R60, R60 ;  /* 0x0000003c003c7308 */ /* 0x000ea20000000800 */
[----:B------:R-:W-:-:S01]  /*d440*/  FFMA.FTZ R121, R121, R42, -R62 ;  /* 0x0000002a79797223 */ /* 0x000fc2000001083e */
[----:B------:R-:W-:-:S06]  /*d450*/  FADD.FTZ R79, R79, R76 ;  /* 0x0000004c4f4f7221 */ /* 0x000fcc0000010000 */
[----:B------:R-:W4:Y:S01]  /*d460*/  MUFU.EX2 R40, R40 ;  /* 0x0000002800287308 */ /* 0x000f220000000800 */
[----:B-----5:R-:W-:-:S07]  /*d470*/  FADD.FTZ R24, R70, R7 ;  /* 0x0000000746187221 */ /* 0x020fce0000010000 */
[----:B------:R-:W5:Y:S01]  /*d480*/  MUFU.EX2 R45, R45 ;  /* 0x0000002d002d7308 */ /* 0x000f620000000800 */
[----:B------:R-:W-:Y:S01]  /*d490*/  F2FP.SATFINITE.E4M3.F32.PACK_AB_MERGE_C R136, R75, R30, RZ ;  /* 0x0000001e4b88723e */ /* 0x000fe200048070ff */
[----:B-1----:R-:W-:-:S06]  /*d4a0*/  FADD.FTZ R30, R32, R79 ;  /* 0x0000004f201e7221 */ /* 0x002fcc0000010000 */
[----:B------:R-:W1:Y:S01]  /*d4b0*/  MUFU.EX2 R89, R89 ;  /* 0x0000005900597308 */ /* 0x000e620000000800 */
[----:B0-----:R-:W-:-:S01]  /*d4c0*/  FADD.FTZ R57, R29, R24 ;  /* 0x000000181d397221 */ /* 0x001fc20000010000 */
[----:B------:R-:W-:-:S06]  /*d4d0*/  FFMA.FTZ R49, R125, R42, -R62 ;  /* 0x0000002a7d317223 */ /* 0x000fcc000001083e */
[----:B------:R-:W0:Y:S01]  /*d4e0*/  MUFU.EX2 R72, R72 ;  /* 0x0000004800487308 */ /* 0x000e220000000800 */
[----:B------:R-:W-:Y:S01]  /*d4f0*/  F2FP.SATFINITE.E4M3.F32.PACK_AB_MERGE_C R137, R68, R33, RZ ;  /* 0x000000214489723e */ /* 0x000fe200048070ff */
[----:B---3--:R-:W-:-:S06]  /*d500*/  FADD.FTZ R33, R39, R30 ;  /* 0x0000001e27217221 */ /* 0x008fcc0000010000 */
[----:B------:R-:W3:Y:S01]  /*d510*/  MUFU.EX2 R36, R36 ;  /* 0x0000002400247308 */ /* 0x000ee20000000800 */
[----:B--2---:R-:W-:-:S07]  /*d520*/  FADD.FTZ R30, R60, R57 ;  /* 0x000000393c1e7221 */ /* 0x004fce0000010000 */
[----:B------:R-:W2:Y:S01]  /*d530*/  MUFU.EX2 R0, R121 ;  /* 0x0000007900007308 */ /* 0x000ea20000000800 */
[----:B----4-:R-:W-:-:S01]  /*d540*/  FADD.FTZ R34, R40, R33 ;  /* 0x0000002128227221 */ /* 0x010fc20000010000 */
[----:B------:R-:W-:-:S06]  /*d550*/  F2FP.SATFINITE.E4M3.F32.PACK_AB_MERGE_C R148, R4, R3, R148 ;  /* 0x000000030494723e */ /* 0x000fcc0004807094 */
[----:B------:R-:W4:Y:S01]  /*d560*/  MUFU.EX2 R47, R47 ;  /* 0x0000002f002f7308 */ /* 0x000f220000000800 */
[----:B-----5:R-:W-:-:S01]  /*d570*/  FADD.FTZ R3, R45, R30 ;  /* 0x0000001e2d037221 */ /* 0x020fc20000010000 */
[----:B-1----:R-:W-:Y:S01]  /*d580*/  F2FP.SATFINITE.E4M3.F32.PACK_AB_MERGE_C R140, R89, R40, RZ ;  /* 0x00000028598c723e */ /* 0x002fe200048070ff */
[----:B------:R-:W-:-:S05]  /*d590*/  FFMA.FTZ R129, R129, R42, -R62 ;  /* 0x0000002a81817223 */ /* 0x000fca000001083e */
[----:B------:R-:W1:Y:S01]  /*d5a0*/  MUFU.EX2 R44, R44 ;  /* 0x0000002c002c7308 */ /* 0x000e620000000800 */
[----:B------:R-:W-:-:S01]  /*d5b0*/  FADD.FTZ R89, R89, R34 ;  /* 0x0000002259597221 */ /* 0x000fc20000010000 */
[----:B0-----:R-:W-:-:S06]  /*d5c0*/  FADD.FTZ R3, R72, R3 ;  /* 0x0000000348037221 */ /* 0x001fcc0000010000 */
[----:B------:R-:W0:Y:S01]  /*d5d0*/  MUFU.EX2 R49, R49 ;  /* 0x0000003100317308 */ /* 0x000e220000000800 */
[----:B------:R-:W-:-:S01]  /*d5e0*/  FFMA.FTZ R65, R65, R42, -R62 ;  /* 0x0000002a41417223 */ /* 0x000fc2000001083e */
[----:B---3--:R-:W-:-:S06]  /*d5f0*/  FADD.FTZ R4, R36, R89 ;  /* 0x0000005924047221 */ /* 0x008fcc0000010000 */
[----:B------:R-:W3:Y:S01]  /*d600*/  MUFU.EX2 R51, R51 ;  /* 0x0000003300337308 */ /* 0x000ee20000000800 */
[----:B------:R-:W-:Y:S01]  /*d610*/  F2FP.SATFINITE.E4M3.F32.PACK_AB_MERGE_C R150, R12, R11, R150 ;  /* 0x0000000b0c96723e */ /* 0x000fe20004807096 */
[----:B--2---:R-:W-:-:S06]  /*d620*/  FADD.FTZ R12, R0, R3 ;  /* 0x00000003000c7221 */ /* 0x004fcc0000010000 */
[----:B------:R-:W2:Y:S01]  /*d630*/  MUFU.EX2 R74, R74 ;  /* 0x0000004a004a7308 */ /* 0x000ea20000000800 */
[----:B------:R-:W-:-:S01]  /*d640*/  FFMA.FTZ R77, R77, R42, -R62 ;  /* 0x0000002a4d4d7223 */ /* 0x000fc2000001083e */
[----:B----4-:R-:W-:-:S06]  /*d650*/  FADD.FTZ R3, R47, R4 ;  /* 0x000000042f037221 */ /* 0x010fcc0000010000 */
[----:B------:R-:W-:Y:S01]  /*d660*/  MUFU.EX2 R48, R48 ;  /* 0x0000003000307308 */ /* 0x000fe20000000800 */
[----:B------:R-:W-:-:S07]  /*d670*/  FADD.FTZ R12, R41, R12 ;  /* 0x0000000c290c7221 */ /* 0x000fce0000010000 */
[----:B------:R-:W4:Y:S08]  /*d680*/  MUFU.EX2 R59, R59 ;  /* 0x0000003b003b7308 */ /* 0x000f300000000800 */
[----:B------:R-:W5:Y:S01]  /*d690*/  MUFU.EX2 R46, R46 ;  /* 0x0000002e002e7308 */ /* 0x000f620000000800 */
[----:B------:R-:W-:-:S07]  /*d6a0*/  F2FP.SATFINITE.E4M3.F32.PACK_AB_MERGE_C R136, R31, R26, R136 ;  /* 0x0000001a1f88723e */ /* 0x000fce0004807088 */
[----:B------:R-:W5:Y:S01]  /*d6b0*/  MUFU.EX2 R43, R129 ;  /* 0x00000081002b7308 */ /* 0x000f620000000800 */
[----:B-1----:R-:W-:-:S07]  /*d6c0*/  FADD.FTZ R26, R44, R3 ;  /* 0x000000032c1a7221 */ /* 0x002fce0000010000 */
[----:B------:R-:W1:Y:S01]  /*d6d0*/  MUFU.EX2 R55, R55 ;  /* 0x0000003700377308 */ /* 0x000e620000000800 */
[----:B0-----:R-:W-:-:S01]  /*d6e0*/  FADD.FTZ R3, R49, R12 ;  /* 0x0000000c31037221 */ /* 0x001fc20000010000 */
[----:B------:R-:W-:-:S06]  /*d6f0*/  FFMA.FTZ R81, R81, R42, -R62 ;  /* 0x0000002a51517223 */ /* 0x000fcc000001083e */
[----:B------:R-:W0:Y:S01]  /*d700*/  MUFU.EX2 R10, R65 ;  /* 0x00000041000a7308 */ /* 0x000e220000000800 */
[C---:B---3--:R-:W-:Y:S01]  /*d710*/  F2FP.SATFINITE.E4M3.F32.PACK_AB_MERGE_C R142, R51.reuse, R44, RZ ;  /* 0x0000002c338e723e */ /* 0x048fe200048070ff */
[----:B------:R-:W-:Y:S01]  /*d720*/  FADD.FTZ R51, R51, R26 ;  /* 0x0000001a33337221 */ /* 0x000fe20000010000 */
[----:B--2---:R-:W-:-:S05]  /*d730*/  F2FP.SATFINITE.E4M3.F32.PACK_AB_MERGE_C R49, R74, R49, RZ ;  /* 0x000000314a31723e */ /* 0x004fca00048070ff */
[----:B------:R-:W2:Y:S01]  /*d740*/  MUFU.EX2 R7, R77 ;  /* 0x0000004d00077308 */ /* 0x000ea20000000800 */
[----:B------:R-:W-:-:S01]  /*d750*/  FADD.FTZ R74, R74, R3 ;  /* 0x000000034a4a7221 */ /* 0x000fc20000010000 */
[----:B----4-:R-:W-:Y:S01]  /*d760*/  F2FP.SATFINITE.E4M3.F32.PACK_AB_MERGE_C R144, R59, R48, RZ ;  /* 0x000000303b90723e */ /* 0x010fe200048070ff */
[----:B------:R-:W-:-:S05]  /*d770*/  FFMA.FTZ R83, R83, R42, -R62 ;  /* 0x0000002a53537223 */ /* 0x000fca000001083e */
[----:B------:R-:W3:Y:S01]  /*d780*/  MUFU.EX2 R24, R53 ;  /* 0x0000003500187308 */ /* 0x000ee20000000800 */
[----:B------:R-:W-:Y:S01]  /*d790*/  F2FP.SATFINITE.E4M3.F32.PACK_AB_MERGE_C R149, R69, R64, RZ ;  /* 0x000000404595723e */ /* 0x000fe200048070ff */
[----:B-----5:R-:W-:Y:S01]  /*d7a0*/  FADD.FTZ R12, R46, R51 ;  /* 0x000000332e0c7221 */ /* 0x020fe20000010000 */
[----:B------:R-:W-:-:S01]  /*d7b0*/  FFMA.FTZ R85, R85, R42, -R62 ;  /* 0x0000002a55557223 */ /* 0x000fc2000001083e */
[----:B------:R-:W-:-:S04]  /*d7c0*/  FADD.FTZ R3, R43, R74 ;  /* 0x0000004a2b037221 */ /* 0x000fc80000010000 */
[----:B------:R-:W-:Y:S01]  /*d7d0*/  MUFU.EX2 R52, R52 ;  /* 0x0000003400347308 */ /* 0x000fe20000000800 */
[----:B------:R-:W-:-:S01]  /*d7e0*/  FFMA.FTZ R62, R87, R42, -R62 ;  /* 0x0000002a573e7223 */ /* 0x000fc2000001083e */
[----:B-1----:R-:W-:-:S06]  /*d7f0*/  F2FP.SATFINITE.E4M3.F32.PACK_AB_MERGE_C R144, R55, R46, R144 ;  /* 0x0000002e3790723e */ /* 0x002fcc0004807090 */
[----:B------:R-:W1:Y:S01]  /*d800*/  MUFU.EX2 R67, R67 ;  /* 0x0000004300437308 */ /* 0x000e620000000800 */
[----:B------:R-:W-:-:S01]  /*d810*/  FADD.FTZ R55, R55, R12 ;  /* 0x0000000c37377221 */ /* 0x000fc20000010000 */
[----:B------:R-:W-:-:S06]  /*d820*/  F2FP.SATFINITE.E4M3.F32.PACK_AB_MERGE_C R149, R6, R5, R149 ;  /* 0x000000050695723e */ /* 0x000fcc0004807095 */
[----:B------:R-:W4:Y:S01]  /*d830*/  MUFU.EX2 R50, R50 ;  /* 0x0000003200327308 */ /* 0x000f220000000800 */
[----:B0-----:R-:W-:-:S07]  /*d840*/  FADD.FTZ R6, R10, R3 ;  /* 0x000000030a067221 */ /* 0x001fce0000010000 */
[----:B------:R-:W0:Y:S01]  /*d850*/  MUFU.EX2 R81, R81 ;  /* 0x0000005100517308 */ /* 0x000e220000000800 */
[----:B------:R-:W-:-:S07]  /*d860*/  FADD.FTZ R48, R48, R55 ;  /* 0x0000003730307221 */ /* 0x000fce0000010000 */
[----:B------:R-:W5:Y:S01]  /*d870*/  MUFU.EX2 R63, R63 ;  /* 0x0000003f003f7308 */ /* 0x000f620000000800 */
[----:B--2---:R-:W-:-:S07]  /*d880*/  FADD.FTZ R3, R7, R6 ;  /* 0x0000000607037221 */ /* 0x004fce0000010000 */
[----:B------:R-:W2:Y:S01]  /*d890*/  MUFU.EX2 R4, R83 ;  /* 0x0000005300047308 */ /* 0x000ea20000000800 */
[----:B------:R-:W-:-:S01]  /*d8a0*/  FADD.FTZ R59, R59, R48 ;  /* 0x000000303b3b7221 */ /* 0x000fc20000010000 */
[C---:B---3--:R-:W-:Y:S01]  /*d8b0*/  F2FP.SATFINITE.E4M3.F32.PACK_AB_MERGE_C R7, R24.reuse, R7, RZ ;  /* 0x000000071807723e */ /* 0x048fe200048070ff */
[----:B------:R-:W-:-:S05]  /*d8c0*/  FADD.FTZ R24, R24, R3 ;  /* 0x0000000318187221 */ /* 0x000fca0000010000 */
[----:B------:R-:W3:Y:S01]  /*d8d0*/  MUFU.EX2 R85, R85 ;  /* 0x0000005500557308 */ /* 0x000ee20000000800 */
[----:B------:R-:W-:-:S07]  /*d8e0*/  ISETP.GE.AND P1, PT, R88, 0x81, PT ;  /* 0x000000815800780c */ /* 0x000fce0003f26270 */
[----:B------:R-:W3:Y:S01]  /*d8f0*/  MUFU.EX2 R62, R62 ;  /* 0x0000003e003e7308 */ /* 0x000ee20000000800 */
[----:B-1----:R-:W-:Y:S01]  /*d900*/  F2FP.SATFINITE.E4M3.F32.PACK_AB_MERGE_C R5, R67, R52, RZ ;  /* 0x000000344305723e */ /* 0x002fe200048070ff */
[----:B----4-:R-:W-:Y:S01]  /*d910*/  FADD.FTZ R6, R50, R59 ;  /* 0x0000003b32067221 */ /* 0x010fe20000010000 */
[----:B0-----:R-:W-:-:S02]  /*d920*/  FADD.FTZ R3, R81, R24 ;  /* 0x0000001851037221 */ /* 0x001fc40000010000 */
[C---:B-----5:R-:W-:Y:S01]  /*d930*/  F2FP.SATFINITE.E4M3.F32.PACK_AB_MERGE_C R146, R63.reuse, R50, R5 ;  /* 0x000000323f92723e */ /* 0x060fe20004807005 */
[----:B------:R-:W-:-:S01]  /*d940*/  FADD.FTZ R63, R63, R6 ;  /* 0x000000063f3f7221 */ /* 0x000fc20000010000 */
[----:B--2---:R-:W-:Y:S01]  /*d950*/  FADD.FTZ R6, R4, R3 ;  /* 0x0000000304067221 */ /* 0x004fe20000010000 */
[----:B------:R-:W-:Y:S01]  /*d960*/  F2FP.SATFINITE.E4M3.F32.PACK_AB_MERGE_C R143, R41, R0, R49 ;  /* 0x00000000298f723e */ /* 0x000fe20004807031 */
[----:B------:R-:W-:Y:S01]  /*d970*/  BSSY B0, `(.L_x_10951) ;  /* 0x00002b3000007945 */ /* 0x000fe20003800000 */
[----:B------:R-:W-:Y:S01]  /*d980*/  F2FP.SATFINITE.E4M3.F32.PACK_AB_MERGE_C R151, R71, R66, RZ ;  /* 0x000000424797723e */ /* 0x000fe200048070ff */
[----:B------:R-:W-:Y:S01]  /*d990*/  FADD.FTZ R0, R52, R63 ;  /* 0x0000003f34007221 */ /* 0x000fe20000010000 */
[----:B------:R-:W-:Y:S01]  /*d9a0*/  F2FP.SATFINITE.E4M3.F32.PACK_AB_MERGE_C R37, R70, R37, RZ ;  /* 0x000000254625723e */ /* 0x000fe200048070ff */
[----:B---3--:R-:W-:Y:S01]  /*d9b0*/  FADD.FTZ R3, R85, R6 ;  /* 0x0000000655037221 */ /* 0x008fe20000010000 */
[----:B------:R-:W-:-:S02]  /*d9c0*/  F2FP.SATFINITE.E4M3.F32.PACK_AB_MERGE_C R141, R72, R45, RZ ;  /* 0x0000002d488d723e */ /* 0x000fc400048070ff */
[----:B------:R-:W-:Y:S01]  /*d9d0*/  F2FP.SATFINITE.E4M3.F32.PACK_AB_MERGE_C R5, R62, R85, RZ ;  /* 0x000000553e05723e */ /* 0x000fe200048070ff */
[----:B------:R-:W-:-:S01]  /*d9e0*/  FADD.FTZ R0, R67, R0 ;  /* 0x0000000043007221 */ /* 0x000fc20000010000 */
[----:B------:R-:W-:Y:S01]  /*d9f0*/  F2FP.SATFINITE.E4M3.F32.PACK_AB_MERGE_C R138, R35, R28, R138 ;  /* 0x0000001c238a723e */ /* 0x000fe2000480708a */
[----:B------:R-:W-:-:S01]  /*da00*/  FADD.FTZ R3, R62, R3 ;  /* 0x000000033e037221 */ /* 0x000fc20000010000 */
[----:B------:R-:W-:Y:S01]  /*da10*/  F2FP.SATFINITE.E4M3.F32.PACK_AB_MERGE_C R140, R39, R32, R140 ;  /* 0x00000020278c723e */ /* 0x000fe2000480708c */
[--C-:B------:R-:W-:Y:S01]  /*da20*/  IMAD.MOV.U32 R134, RZ, RZ, R135.reuse ;  /* 0x000000ffff867224 */ /* 0x100fe200078e0087 */
        /* <DEDUP_REMOVED lines=13> */
[--C-:B------:R-:W-:Y:S01]  /*db00*/  IMAD.MOV.U32 R126, RZ, RZ, R135.reuse ;  /* 0x000000ffff7e7224 */ /* 0x100fe200078e0087 */
[-C--:B------:R-:W-:Y:S01]  /*db10*/  MOV R129, R135.reuse ;  /* 0x0000008700817202 */ /* 0x080fe20000000f00 */
        /* <DEDUP_REMOVED lines=9> */
[----:B------:R-:W-:Y:S01]  /*dbb0*/  MOV R94, R135 ;  /* 0x00000087005e7202 */ /* 0x000fe20000000f00 */
[----:B------:R-:W-:-:S02]  /*dbc0*/  IMAD.MOV.U32 R119, RZ, RZ, R135 ;  /* 0x000000ffff777224 */ /* 0x000fc400078e0087 */
[--C-:B------:R-:W-:Y:S02]  /*dbd0*/  IMAD.MOV.U32 R118, RZ, RZ, R135.reuse ;  /* 0x000000ffff767224 */ /* 0x100fe400078e0087 */
[--C-:B------:R-:W-:Y:S02]  /*dbe0*/  IMAD.MOV.U32 R117, RZ, RZ, R135.reuse ;  /* 0x000000ffff757224 */ /* 0x100fe400078e0087 */
[--C-:B------:R-:W-:Y:S02]  /*dbf0*/  IMAD.MOV.U32 R116, RZ, RZ, R135.reuse ;  /* 0x000000ffff747224 */ /* 0x100fe400078e0087 */
[--C-:B------:R-:W-:Y:S02]  /*dc00*/  IMAD.MOV.U32 R114, RZ, RZ, R135.reuse ;  /* 0x000000ffff727224 */ /* 0x100fe400078e0087 */
[--C-:B------:R-:W-:Y:S02]  /*dc10*/  IMAD.MOV.U32 R113, RZ, RZ, R135.reuse ;  /* 0x000000ffff717224 */ /* 0x100fe400078e0087 */
        /* <DEDUP_REMOVED lines=21> */
[----:B------:R-:W-:Y:S01]  /*dd70*/  IMAD.MOV.U32 R88, RZ, RZ, R135 ;  /* 0x000000ffff587224 */ /* 0x000fe200078e0087 */
[----:B------:R-:W-:Y:S06]  /*dd80*/  @!P1 BRA `(.L_x_10952) ;  /* 0x0000002400c49947 */ /* 0x000fec0003800000 */
[----:B------:R-:W2:Y:S01]  /*dd90*/  LDL.LU R80, [R1+0x4] ;  /* 0x0000040001507983 */ /* 0x000ea20000300800 */
[----:B------:R-:W-:Y:S01]  /*dda0*/  IADD3 R8, R155, -0x2, RZ ;  /* 0xfffffffe9b087810 */ /* 0x000fe20007ffe0ff */
[----:B------:R-:W-:Y:S02]  /*ddb0*/  IMAD.MOV.U32 R9, RZ, RZ, R54 ;  /* 0x000000ffff097224 */ /* 0x000fe400078e0036 */
[----:B------:R0:W5:Y:S01]  /*ddc0*/  LDL.LU R5, [R1+0xc] ;  /* 0x00000c0001057983 */ /* 0x0001620000300800 */
        /* <DEDUP_REMOVED lines=25> */
[----:B0-2---:R-:W-:-:S07]  /*df60*/  IMAD.MOV.U32 R4, RZ, RZ, R80 ;  /* 0x000000ffff047224 */ /* 0x005fce00078e0050 */
.L_x_10965:
[----:B-----5:R-:W-:-:S04]  /*df70*/  ISETP.NE.AND P1, PT, R4, 0x1, PT ;  /* 0x000000010400780c */ /* 0x020fc80003f25270 */
[----:B------:R-:W-:-:S04]  /*df80*/  SEL R6, RZ, 0x1, P1 ;  /* 0x00000001ff067807 */ /* 0x000fc80000800000 */
[----:B-----5:R-:W-:-:S05]  /*df90*/  LOP3.LUT R11, R5, R6, RZ, 0x3c, !PT ;  /* 0x00000006050b7212 */ /* 0x020fca00078e3cff */
[----:B------:R0:W-:Y:S01]  /*dfa0*/  STL [R1+0xc], R11 ;  /* 0x00000c0b01007387 */ /* 0x0001e20000100800 */
[----:B------:R-:W-:Y:S05]  /*dfb0*/  @!P0 BRA `(.L_x_10953) ;  /* 0x0000000000048947 */ /* 0x000fea0003800000 */
[----:B------:R-:W-:Y:S01]  /*dfc0*/  BPT.TRAP 0x1 ;  /* 0x000000040000795c */ /* 0x000fe20000300000 */
.L_x_10953:
[----:B------:R-:W-:-:S05]  /*dfd0*/  VIADD R6, R4, 0x1 ;  /* 0x0000000104067836 */ /* 0x000fca0000000000 */
[----:B------:R-:W-:-:S04]  /*dfe0*/  ISETP.NE.AND P1, PT, R6, 0x2, PT ;  /* 0x000000020600780c */ /* 0x000fc80003f25270 */
[----:B------:R-:W-:Y:S02]  /*dff0*/  SEL R7, R6, RZ, P1 ;  /* 0x000000ff06077207 */ /* 0x000fe40000800000 */
[----:B------:R-:W-:-:S03]  /*e000*/  SHF.L.U32 R6, R11, 0x1f, RZ ;  /* 0x0000001f0b067819 */ /* 0x000fc600000006ff */
[----:B------:R1:W-:Y:S01]  /*e010*/  STL [R1+0x4], R7 ;  /* 0x0000040701007387 */ /* 0x0003e20000100800 */
[----:B0-----:R-:W-:-:S04]  /*e020*/  IMAD R11, R7, 0x8, R18 ;  /* 0x00000008070b7824 */ /* 0x001fc800078e0212 */
[----:B------:R1:W0:Y:S01]  /*e030*/  SYNCS.PHASECHK.TRANS64.TRYWAIT P1, [R11+URZ+0x19c30], R6 ;  /* 0x019c30060b0075a7 */ /* 0x000222000802017f */
[----:B------:R-:W-:Y:S05]  /*e040*/  @!P0 BRA `(.L_x_10954) ;  /* 0x0000000000048947 */ /* 0x000fea0003800000 */
[----:B------:R-:W-:Y:S01]  /*e050*/  BPT.TRAP 0x1 ;  /* 0x000000040000795c */ /* 0x000fe20000300000 */
.L_x_10954:
[----:B------:R-:W-:Y:S01]  /*e060*/  BSSY B1, `(.L_x_10955) ;  /* 0x0000006000017945 */ /* 0x000fe20003800000 */
[----:B------:R-:W-:Y:S02]  /*e070*/  IMAD R24, R7, 0x300, R13 ;  /* 0x0000030007187824 */ /* 0x000fe400078e020d */
[----:B------:R-:W-:Y:S01]  /*e080*/  IMAD.MOV.U32 R25, RZ, RZ, -0x3ffffff0 ;  /* 0xc0000010ff197424 */ /* 0x000fe200078e00ff */
[----:B0-----:R-:W-:Y:S06]  /*e090*/  @P1 BRA `(.L_x_10956) ;  /* 0x0000000000081947 */ /* 0x001fec0003800000 */
[----:B------:R-:W0:Y:S02]  /*e0a0*/  SYNCS.PHASECHK.TRANS64.TRYWAIT P1, [R11+URZ+0x19c30], R6 ;  /* 0x019c30060b0075a7 */ /* 0x000e24000802017f */
[----:B0-----:R-:W-:Y:S05]  /*e0b0*/  @!P1 BRA `(.L_x_10957) ;  /* 0x000000c800bc9947 */ /* 0x001fea0003800000 */
.L_x_10956:
[----:B------:R-:W-:Y:S05]  /*e0c0*/  BSYNC B1 ;  /* 0x0000000000017941 */ /* 0x000fea0003800000 */
.L_x_10955:
[----:B------:R-:W-:Y:S01]  /*e0d0*/  R2UR UR6, R24 ;  /* 0x00000000180672ca */ /* 0x000fe200000e0000 */
[----:B-1----:R-:W-:Y:S01]  /*e0e0*/  IMAD.MOV.U32 R7, RZ, RZ, -0x3ffffff0 ;  /* 0xc0000010ff077424 */ /* 0x002fe200078e00ff */
[----:B------:R-:W-:Y:S01]  /*e0f0*/  R2UR UR7, R25 ;  /* 0x00000000190772ca */ /* 0x000fe200000e0000 */
[----:B------:R-:W-:Y:S01]  /*e100*/  IMAD.MOV.U32 R25, RZ, RZ, -0x3ffffff0 ;  /* 0xc0000010ff197424 */ /* 0x000fe200078e00ff */
[----:B------:R-:W-:Y:S02]  /*e110*/  R2UR UR4, R14 ;  /* 0x000000000e0472ca */ /* 0x000fe400000e0000 */
[----:B------:R-:W-:Y:S02]  /*e120*/  R2UR UR5, R15 ;  /* 0x000000000f0572ca */ /* 0x000fe400000e0000 */
[C---:B0-----:R-:W-:Y:S01]  /*e130*/  IADD3 R6, R24.reuse, 0x100, RZ ;  /* 0x0000010018067810 */ /* 0x041fe20007ffe0ff */
[----:B------:R-:W-:Y:S01]  /*e140*/  VIADD R24, R24, 0x200 ;  /* 0x0000020018187836 */ /* 0x000fe20000000000 */
[----:B------:R-:W-:-:S02]  /*e150*/  R2UR UR15, R25 ;  /* 0x00000000190f72ca */ /* 0x000fc400000e0000 */
[----:B------:R-:W-:Y:S02]  /*e160*/  R2UR UR10, R6 ;  /* 0x00000000060a72ca */ /* 0x000fe400000e0000 */
[----:B------:R-:W-:Y:S02]  /*e170*/  R2UR UR14, R24 ;  /* 0x00000000180e72ca */ /* 0x000fe400000e0000 */
[----:B------:R-:W-:Y:S01]  /*e180*/  WARPGROUP.ARRIVE ;  /* 0x00000000000079c5 */ /* 0x000fe20000000000 */
[----:B------:R-:W-:Y:S02]  /*e190*/  R2UR UR11, R7 ;  /* 0x00000000070b72ca */ /* 0x000fe400000e0000 */
[----:B------:R-:W-:Y:S02]  /*e1a0*/  R2UR UR8, R152 ;  /* 0x00000000980872ca */ /* 0x000fe400000e0000 */
[----:B------:R-:W-:Y:S01]  /*e1b0*/  R2UR UR9, R153 ;  /* 0x00000000990972ca */ /* 0x000fe200000e0000 */
[----:B------:R-:W-:Y:S01]  /*e1c0*/  QGMMA.64x128x32.F32.E4M3.E4M3 R24, gdesc[UR4], RZ, !UPT, gsb0 ;  /* 0x01e00000041879f3 */ /* 0x000fe2000c0008ff */
[----:B------:R-:W-:-:S02]  /*e1d0*/  R2UR UR12, R20 ;  /* 0x00000000140c72ca */ /* 0x000fc400000e0000 */
        /* <DEDUP_REMOVED lines=8> */
[----:B------:R-:W-:Y:S05]  /*e260*/  @!P0 BRA `(.L_x_10958) ;  /* 0x0000000000048947 */ /* 0x000fea0003800000 */
[----:B------:R-:W-:Y:S01]  /*e270*/  BPT.TRAP 0x1 ;  /* 0x000000040000795c */ /* 0x000fe20000300000 */
.L_x_10958:
[----:B------:R-:W-:Y:S01]  /*e280*/  SHF.L.U32 R5, R5, 0x1f, RZ ;  /* 0x0000001f05057819 */ /* 0x000fe200000006ff */
[----:B------:R-:W-:-:S04]  /*e290*/  IMAD R12, R4, 0x8, R18 ;  /* 0x00000008040c7824 */ /* 0x000fc800078e0212 */
[----:B------:R0:W1:Y:S01]  /*e2a0*/  SYNCS.PHASECHK.TRANS64.TRYWAIT P1, [R12+URZ+0x19c50], R5 ;  /* 0x019c50050c0075a7 */ /* 0x000062000802017f */
[----:B------:R-:W-:Y:S05]  /*e2b0*/  @!P0 BRA `(.L_x_10959) ;  /* 0x0000000000048947 */ /* 0x000fea0003800000 */
[----:B------:R-:W-:Y:S01]  /*e2c0*/  BPT.TRAP 0x1 ;  /* 0x000000040000795c */ /* 0x000fe20000300000 */
.L_x_10959:
[----:B------:R-:W-:Y:S04]  /*e2d0*/  BSSY B1, `(.L_x_10960) ;  /* 0x0000004000017945 */ /* 0x000fe80003800000 */
[----:B-1----:R-:W-:Y:S05]  /*e2e0*/  @P1 BRA `(.L_x_10961) ;  /* 0x0000000000081947 */ /* 0x002fea0003800000 */
[----:B------:R-:W1:Y:S02]  /*e2f0*/  SYNCS.PHASECHK.TRANS64.TRYWAIT P1, [R12+URZ+0x19c50], R5 ;  /* 0x019c50050c0075a7 */ /* 0x000e64000802017f */
[----:B-1----:R-:W-:Y:S05]  /*e300*/  @!P1 BRA `(.L_x_10962) ;  /* 0x000000c8003c9947 */ /* 0x002fea0003800000 */
.L_x_10961:
[----:B------:R-:W-:Y:S05]  /*e310*/  BSYNC B1 ;  /* 0x0000000000017941 */ /* 0x000fea0003800000 */
.L_x_10960:
[----:B01----:R-:W-:Y:S01]  /*e320*/  VIADD R5, R18, 0x3000 ;  /* 0x0000300012057836 */ /* 0x003fe20000000000 */
[----:B------:R-:W-:Y:S01]  /*e330*/  WARPGROUP.ARRIVE ;  /* 0x00000000000079c5 */ /* 0x000fe20000000000 */
[----:B------:R-:W-:-:S03]  /*e340*/  IMAD.MOV.U32 R7, RZ, RZ, 0x40000040 ;  /* 0x40000040ff077424 */ /* 0x000fc600078e00ff */
[----:B------:R-:W-:-:S04]  /*e350*/  SHF.R.U32.HI R5, RZ, 0x4, R5 ;  /* 0x00000004ff057819 */ /* 0x000fc80000011605 */
[----:B------:R-:W-:-:S04]  /*e360*/  LOP3.LUT R5, R5, 0x3fff, RZ, 0xc0, !PT ;  /* 0x00003fff05057812 */ /* 0x000fc800078ec0ff */
[----:B------:R-:W-:-:S05]  /*e370*/  LOP3.LUT R5, R5, 0x10000, RZ, 0xfc, !PT ;  /* 0x0001000005057812 */ /* 0x000fca00078efcff */
[----:B------:R-:W-:Y:S02]  /*e380*/  IMAD R4, R4, 0x300, R5 ;  /* 0x0000030004047824 */ /* 0x000fe400078e0205 */
[----:B------:R-:W-:-:S03]  /*e390*/  IMAD.MOV.U32 R5, RZ, RZ, 0x40000040 ;  /* 0x40000040ff057424 */ /* 0x000fc600078e00ff */
[C---:B------:R-:W-:Y:S02]  /*e3a0*/  R2UR UR6, R4.reuse ;  /* 0x00000000040672ca */ /* 0x040fe400000e0000 */
[----:B------:R-:W-:Y:S01]  /*e3b0*/  R2UR UR7, R5 ;  /* 0x00000000050772ca */ /* 0x000fe200000e0000 */
[----:B------:R-:W-:Y:S01]  /*e3c0*/  IMAD.MOV.U32 R5, RZ, RZ, 0x40000040 ;  /* 0x40000040ff057424 */ /* 0x000fe200078e00ff */
[----:B------:R-:W-:-:S11]  /*e3d0*/  IADD3 R6, R4, 0x2, RZ ;  /* 0x0000000204067810 */ /* 0x000fd60007ffe0ff */
[----:B------:R-:W-:Y:S01]  /*e3e0*/  QGMMA.64x96x32.F32.E4M3.E4M3 R88, R148, gdesc[UR4], R88, gsb0 ;  /* 0x0160000494587df3 */ /* 0x000fe20008000858 */
[----:B------:R-:W-:Y:S01]  /*e3f0*/  R2UR UR6, R6 ;  /* 0x00000000060672ca */ /* 0x000fe200000e0000 */
[C---:B------:R-:W-:Y:S01]  /*e400*/  VIADD R6, R4.reuse, 0x4 ;  /* 0x0000000404067836 */ /* 0x040fe20000000000 */
[----:B------:R-:W-:Y:S01]  /*e410*/  R2UR UR7, R7 ;  /* 0x00000000070772ca */ /* 0x000fe200000e0000 */
[----:B------:R-:W-:Y:S02]  /*e420*/  IMAD.MOV.U32 R7, RZ, RZ, 0x40000040 ;  /* 0x40000040ff077424 */ /* 0x000fe400078e00ff */
[----:B------:R-:W-:Y:S01]  /*e430*/  VIADD R4, R4, 0x6 ;  /* 0x0000000604047836 */ /* 0x000fe20000000000 */
[----:B------:R-:W-:Y:S02]  /*e440*/  WARPGROUP.DEPBAR.LE gsb0, 0x0 ;  /* 0x00008000000079c5 */ /* 0x000fe40000010000 */
[----:B------:R-:W-:-:S07]  /*e450*/  WARPGROUP.ARRIVE ;  /* 0x00000000000079c5 */ /* 0x000fce0000000000 */
[----:B------:R-:W-:Y:S01]  /*e460*/  QGMMA.64x96x32.F32.E4M3.E4M3 R88, R136, gdesc[UR4], R88, gsb0 ;  /* 0x0160000488587df3 */ /* 0x000fe20008000858 */
[----:B------:R-:W-:Y:S02]  /*e470*/  R2UR UR6, R6 ;  /* 0x00000000060672ca */ /* 0x000fe400000e0000 */
[----:B------:R-:W-:Y:S01]  /*e480*/  R2UR UR7, R7 ;  /* 0x00000000070772ca */ /* 0x000fe200000e0000 */
[----:B------:R-:W-:Y:S02]  /*e490*/  WARPGROUP.DEPBAR.LE gsb0, 0x0 ;  /* 0x00008000000079c5 */ /* 0x000fe40000010000 */
[----:B------:R-:W-:-:S10]  /*e4a0*/  WARPGROUP.ARRIVE ;  /* 0x00000000000079c5 */ /* 0x000fd40000000000 */
[----:B------:R-:W-:Y:S01]  /*e4b0*/  QGMMA.64x96x32.F32.E4M3.E4M3 R88, R140, gdesc[UR4], R88, gsb0 ;  /* 0x016000048c587df3 */ /* 0x000fe20008000858 */
[----:B------:R-:W-:Y:S02]  /*e4c0*/  R2UR UR6, R4 ;  /* 0x00000000040672ca */ /* 0x000fe400000e0000 */
[----:B------:R-:W-:Y:S01]  /*e4d0*/  R2UR UR7, R5 ;  /* 0x00000000050772ca */ /* 0x000fe200000e0000 */
[----:B------:R-:W-:Y:S02]  /*e4e0*/  WARPGROUP.DEPBAR.LE gsb0, 0x0 ;  /* 0x00008000000079c5 */ /* 0x000fe40000010000 */
[----:B------:R-:W-:-:S10]  /*e4f0*/  WARPGROUP.ARRIVE ;  /* 0x00000000000079c5 */ /* 0x000fd40000000000 */
[----:B------:R-:W-:Y:S03]  /*e500*/  QGMMA.64x96x32.F32.E4M3.E4M3 R88, R144, gdesc[UR4], R88, gsb0 ;  /* 0x0160000490587df3 */ /* 0x000fe60008000858 */
[----:B------:R-:W-:Y:S02]  /*e510*/  WARPGROUP.DEPBAR.LE gsb0, 0x0 ;  /* 0x00008000000079c5 */ /* 0x000fe40000010000 */
[----:B------:R-:W-:Y:S05]  /*e520*/  @!P0 BRA `(.L_x_10963) ;  /* 0x0000000000048947 */ /* 0x000fea0003800000 */
[----:B------:R-:W-:Y:S01]  /*e530*/  BPT.TRAP 0x1 ;  /* 0x000000040000795c */ /* 0x000fe20000300000 */
.L_x_10963:
        /* <DEDUP_REMOVED lines=24> */
[----:B0-----:R-:W-:Y:S01]  /*e6c0*/  FMNMX.FTZ R52, R4, R10, !PT ;  /* 0x0000000a04347209 */ /* 0x001fe20007810000 */
[C---:B------:R-:W-:Y:S01]  /*e6d0*/  FMUL.FTZ R31, R2.reuse, R35 ;  /* 0x00000023021f7220 */ /* 0x040fe20000410000 */
[C---:B------:R-:W-:Y:S01]  /*e6e0*/  FMUL.FTZ R35, R2.reuse, R41 ;  /* 0x0000002902237220 */ /* 0x040fe20000410000 */
[C---:B------:R-:W-:Y:S01]  /*e6f0*/  FMUL.FTZ R41, R2.reuse, R49 ;  /* 0x0000003102297220 */ /* 0x040fe20000410000 */
[----:B------:R-:W-:Y:S01]  /*e700*/  FMUL.FTZ R57, R2, R57 ;  /* 0x0000003902397220 */ /* 0x000fe20000410000 */
[----:B------:R-:W-:-:S02]  /*e710*/  VIADD R49, R11, 0x19c40 ;  /* 0x00019c400b317836 */ /* 0x000fc40000000000 */
        /* <DEDUP_REMOVED lines=45> */
[----:B------:R-:W-:-:S04]  /*e9f0*/  FMUL.FTZ R83, R2, R83 ;  /* 0x0000005302537220 */ /* 0x000fc80000410000 */
[----:B------:R-:W5:Y:S08]  /*ea00*/  MUFU.TANH R35, R35 ;  /* 0x0000002300237308 */ /* 0x000f700000002400 */
[----:B------:R3:W-:Y:S08]  /*ea10*/  MUFU.TANH R11, R57 ;  /* 0x00000039000b7308 */ /* 0x0007f00000002400 */
[----:B------:R-:W5:Y:S01]  /*ea20*/  MUFU.TANH R36, R36 ;  /* 0x0000002400247308 */ /* 0x000f620000002400 */
[----:B---3--:R-:W-:-:S04]  /*ea30*/  FMNMX.FTZ R57, R29, R56, !PT ;  /* 0x000000381d397209 */ /* 0x008fc80007810000 */
[----:B0-----:R-:W-:-:S03]  /*ea40*/  FMNMX.FTZ R57, R32, R57, !PT ;  /* 0x0000003920397209 */ /* 0x001fc60007810000 */
[----:B------:R-:W0:Y:S08]  /*ea50*/  MUFU.TANH R37, R37 ;  /* 0x0000002500257308 */ /* 0x000e300000002400 */
[----:B------:R-:W3:Y:S08]  /*ea60*/  MUFU.TANH R40, R40 ;  /* 0x0000002800287308 */ /* 0x000ef00000002400 */
[----:B------:R-:W3:Y:S08]  /*ea70*/  MUFU.TANH R41, R41 ;  /* 0x0000002900297308 */ /* 0x000ef00000002400 */
[----:B------:R-:W-:Y:S08]  /*ea80*/  MUFU.TANH R52, R61 ;  /* 0x0000003d00347308 */ /* 0x000ff00000002400 */
[----:B------:R-:W3:Y:S08]  /*ea90*/  MUFU.TANH R44, R44 ;  /* 0x0000002c002c7308 */ /* 0x000ef00000002400 */
[----:B------:R-:W3:Y:S08]  /*eaa0*/  MUFU.TANH R45, R45 ;  /* 0x0000002d002d7308 */ /* 0x000ef00000002400 */
[----:B------:R-:W-:Y:S08]  /*eab0*/  MUFU.TANH R53, R64 ;  /* 0x0000004000357308 */ /* 0x000ff00000002400 */
[----:B------:R-:W3:Y:S08]  /*eac0*/  MUFU.TANH R48, R48 ;  /* 0x0000003000307308 */ /* 0x000ef00000002400 */
        /* <DEDUP_REMOVED lines=17> */
[----:B--2---:R-:W-:-:S07]  /*ebe0*/  PRMT R49, R136, 0x654, R49 ;  /* 0x0000065488317816 */ /* 0x004fce0000000031 */
[----:B------:R-:W-:Y:S01]  /*ebf0*/  MUFU.TANH R63, R63 ;  /* 0x0000003f003f7308 */ /* 0x000fe20000002400 */
[----:B------:R2:W-:Y:S07]  /*ec00*/  SYNCS.ARRIVE.TRANS64.RED.A1T0 RZ, [R49+URZ], RZ ;  /* 0x000000ff31ff79a7 */ /* 0x0005ee000810043f */
[----:B------:R-:W-:Y:S08]  /*ec10*/  MUFU.TANH R66, R66 ;  /* 0x0000004200427308 */ /* 0x000ff00000002400 */
[----:B--2---:R1:W2:Y:S08]  /*ec20*/  MUFU.TANH R49, R60 ;  /* 0x0000003c00317308 */ /* 0x0042b00000002400 */
[----:B------:R-:W-:Y:S01]  /*ec30*/  MUFU.TANH R67, R67 ;  /* 0x0000004300437308 */ /* 0x000fe20000002400 */
[----:B-1----:R-:W-:-:S04]  /*ec40*/  FMNMX.FTZ R60, R33, R57, !PT ;  /* 0x00000039213c7209 */ /* 0x002fc80007810000 */
[----:B----4-:R-:W-:-:S03]  /*ec50*/  FMNMX.FTZ R60, R34, R60, !PT ;  /* 0x0000003c223c7209 */ /* 0x010fc60007810000 */
[----:B------:R1:W4:Y:S01]  /*ec60*/  MUFU.TANH R57, R68 ;  /* 0x0000004400397308 */ /* 0x0003220000002400 */
[----:B-----5:R-:W-:-:S04]  /*ec70*/  FMNMX.FTZ R61, R35, R60, !PT ;  /* 0x0000003c233d7209 */ /* 0x020fc80007810000 */
[----:B------:R-:W-:-:S03]  /*ec80*/  FMNMX.FTZ R61, R36, R61, !PT ;  /* 0x0000003d243d7209 */ /* 0x000fc60007810000 */
[----:B------:R5:W4:Y:S01]  /*ec90*/  MUFU.TANH R60, R69 ;  /* 0x00000045003c7308 */ /* 0x000b220000002400 */
[----:B0-----:R-:W-:-:S04]  /*eca0*/  FMNMX.FTZ R64, R37, R61, !PT ;  /* 0x0000003d25407209 */ /* 0x001fc80007810000 */
[----:B---3--:R-:W-:-:S03]  /*ecb0*/  FMNMX.FTZ R64, R40, R64, !PT ;  /* 0x0000004028407209 */ /* 0x008fc60007810000 */
[----:B------:R0:W3:Y:S01]  /*ecc0*/  MUFU.TANH R61, R72 ;  /* 0x00000048003d7308 */ /* 0x0000e20000002400 */
[----:B------:R-:W-:-:S04]  /*ecd0*/  FMNMX.FTZ R65, R41, R64, !PT ;  /* 0x0000004029417209 */ /* 0x000fc80007810000 */
[----:B------:R-:W-:-:S03]  /*ece0*/  FMNMX.FTZ R65, R44, R65, !PT ;  /* 0x000000412c417209 */ /* 0x000fc60007810000 */
[----:B------:R4:W3:Y:S01]  /*ecf0*/  MUFU.TANH R64, R73 ;  /* 0x0000004900407308 */ /* 0x0008e20000002400 */
[----:B-1----:R-:W-:-:S04]  /*ed00*/  FMNMX.FTZ R68, R45, R65, !PT ;  /* 0x000000412d447209 */ /* 0x002fc80007810000 */
[----:B------:R-:W-:-:S03]  /*ed10*/  FMNMX.FTZ R68, R48, R68, !PT ;  /* 0x0000004430447209 */ /* 0x000fc60007810000 */
[----:B------:R1:W3:Y:S01]  /*ed20*/  MUFU.TANH R65, R76 ;  /* 0x0000004c00417308 */ /* 0x0002e20000002400 */
[----:B-----5:R-:W-:-:S04]  /*ed30*/  FMNMX.FTZ R69, R11, R68, !PT ;  /* 0x000000440b457209 */ /* 0x020fc80007810000 */
[----:B--2---:R-:W-:-:S03]  /*ed40*/  FMNMX.FTZ R69, R49, R69, !PT ;  /* 0x0000004531457209 */ /* 0x004fc60007810000 */
[----:B------:R2:W5:Y:S01]  /*ed50*/  MUFU.TANH R68, R77 ;  /* 0x0000004d00447308 */ /* 0x0005620000002400 */
[----:B0-----:R-:W-:-:S04]  /*ed60*/  FMNMX.FTZ R72, R52, R69, !PT ;  /* 0x0000004534487209 */ /* 0x001fc80007810000 */
[----:B------:R-:W-:-:S03]  /*ed70*/  FMNMX.FTZ R72, R53, R72, !PT ;  /* 0x0000004835487209 */ /* 0x000fc60007810000 */
[----:B------:R-:W0:Y:S01]  /*ed80*/  MUFU.TANH R69, R80 ;  /* 0x0000005000457308 */ /* 0x000e220000002400 */
[----:B----4-:R-:W-:-:S04]  /*ed90*/  FMNMX.FTZ R73, R56, R72, !PT ;  /* 0x0000004838497209 */ /* 0x010fc80007810000 */
[----:B------:R-:W-:-:S03]  /*eda0*/  FMNMX.FTZ R73, R57, R73, !PT ;  /* 0x0000004939497209 */ /* 0x000fc60007810000 */
[----:B------:R4:W0:Y:S01]  /*edb0*/  MUFU.TANH R72, R81 ;  /* 0x0000005100487308 */ /* 0x0008220000002400 */
[----:B-1----:R-:W-:-:S04]  /*edc0*/  FMNMX.FTZ R76, R60, R73, !PT ;  /* 0x000000493c4c7209 */ /* 0x002fc80007810000 */
[----:B---3--:R-:W-:-:S03]  /*edd0*/  FMNMX.FTZ R76, R61, R76, !PT ;  /* 0x0000004c3d4c7209 */ /* 0x008fc60007810000 */
[----:B------:R1:W3:Y:S01]  /*ede0*/  MUFU.TANH R73, R84 ;  /* 0x0000005400497308 */ /* 0x0002e20000002400 */
[----:B--2---:R-:W-:Y:S01]  /*edf0*/  FMNMX.FTZ R77, R64, R76, !PT ;  /* 0x0000004c404d7209 */ /* 0x004fe20007810000 */
[----:B----4-:R-:W-:-:S03]  /*ee00*/  FMUL.FTZ R81, R2, R54 ;  /* 0x0000003602517220 */ /* 0x010fc60000410000 */
[----:B------:R-:W-:-:S03]  /*ee10*/  FMNMX.FTZ R77, R65, R77, !PT ;  /* 0x0000004d414d7209 */ /* 0x000fc60007810000 */
[----:B------:R2:W4:Y:S01]  /*ee20*/  MUFU.TANH R76, R85 ;  /* 0x00000055004c7308 */ /* 0x0005220000002400 */
[----:B-----5:R-:W-:Y:S01]  /*ee30*/  FMNMX.FTZ R80, R68, R77, !PT ;  /* 0x0000004d44507209 */ /* 0x020fe20007810000 */
[----:B-1----:R-:W-:-:S03]  /*ee40*/  FMUL.FTZ R84, R2, R86 ;  /* 0x0000005602547220 */ /* 0x002fc60000410000 */
[----:B0-----:R-:W-:-:S03]  /*ee50*/  FMNMX.FTZ R80, R69, R80, !PT ;  /* 0x0000005045507209 */ /* 0x001fc60007810000 */
[----:B------:R3:W0:Y:S01]  /*ee60*/  MUFU.TANH R77, R38 ;  /* 0x00000026004d7308 */ /* 0x0006220000002400 */
[----:B------:R-:W-:Y:S01]  /*ee70*/  FMNMX.FTZ R80, R72, R80, !PT ;  /* 0x0000005048507209 */ /* 0x000fe20007810000 */
[----:B--2---:R-:W-:-:S06]  /*ee80*/  FMUL.FTZ R85, R2, R87 ;  /* 0x0000005702557220 */ /* 0x004fcc0000410000 */
[----:B------:R-:W-:Y:S01]  /*ee90*/  MUFU.TANH R81, R81 ;  /* 0x0000005100517308 */ /* 0x000fe20000002400 */
[----:B---3--:R-:W-:Y:S01]  /*eea0*/  FMNMX.FTZ R38, R73, R80, !PT ;  /* 0x0000005049267209 */ /* 0x008fe20007810000 */
[----:B------:R-:W-:-:S03]  /*eeb0*/  FMUL.FTZ R80, R2, R42 ;  /* 0x0000002a02507220 */ /* 0x000fc60000410000 */
[----:B----4-:R-:W-:-:S03]  /*eec0*/  FMNMX.FTZ R38, R76, R38, !PT ;  /* 0x000000264c267209 */ /* 0x010fc60007810000 */
[----:B------:R-:W1:Y:S02]  /*eed0*/  MUFU.TANH R80, R80 ;  /* 0x0000005000507308 */ /* 0x000e640000002400 */
[----:B------:R-:W2:Y:S06]  /*eee0*/  SHFL.BFLY PT, R42, R38, 0x2, 0x1f ;  /* 0x0c401f00262a7f89 */ /* 0x000eac00000e0000 */
[----:B------:R-:W3:Y:S08]  /*eef0*/  MUFU.TANH R70, R70 ;  /* 0x0000004600467308 */ /* 0x000ef00000002400 */
[----:B------:R-:W4:Y:S08]  /*ef00*/  MUFU.TANH R71, R71 ;  /* 0x0000004700477308 */ /* 0x000f300000002400 */
[----:B------:R-:W5:Y:S01]  /*ef10*/  MUFU.TANH R74, R74 ;  /* 0x0000004a004a7308 */ /* 0x000f620000002400 */
[----:B--2---:R-:W-:-:S05]  /*ef20*/  FMNMX.FTZ R38, R38, R42, !PT ;  /* 0x0000002a26267209 */ /* 0x004fca0007810000 */
[----:B------:R-:W2:Y:S02]  /*ef30*/  SHFL.BFLY PT, R42, R38, 0x1, 0x1f ;  /* 0x0c201f00262a7f89 */ /* 0x000ea400000e0000 */
[----:B------:R-:W5:Y:S08]  /*ef40*/  MUFU.TANH R75, R75 ;  /* 0x0000004b004b7308 */ /* 0x000f700000002400 */
[----:B------:R-:W5:Y:S08]  /*ef50*/  MUFU.TANH R78, R78 ;  /* 0x0000004e004e7308 */ /* 0x000f700000002400 */
[----:B------:R-:W5:Y:S01]  /*ef60*/  MUFU.TANH R79, R79 ;  /* 0x0000004f004f7308 */ /* 0x000f620000002400 */
[----:B--2---:R-:W-:-:S07]  /*ef70*/  FMNMX.FTZ R38, R38, R42, !PT ;  /* 0x0000002a26267209 */ /* 0x004fce0007810000 */
[----:B------:R-:W2:Y:S01]  /*ef80*/  MUFU.TANH R82, R82 ;  /* 0x0000005200527308 */ /* 0x000ea20000002400 */
[----:B------:R-:W-:Y:S01]  /*ef90*/  FMNMX.FTZ R42, R6, R9, !PT ;  /* 0x00000009062a7209 */ /* 0x000fe20007810000 */
[----:B------:R-:W-:-:S03]  /*efa0*/  FADD.FTZ R10, -R38, R10 ;  /* 0x0000000a260a7221 */ /* 0x000fc60000010100 */
[----:B------:R-:W-:-:S03]  /*efb0*/  FMNMX.FTZ R42, R7, R42, !PT ;  /* 0x0000002a072a7209 */ /* 0x000fc60007810000 */
[----:B------:R-:W2:Y:S01]  /*efc0*/  MUFU.TANH R83, R83 ;  /* 0x0000005300537308 */ /* 0x000ea20000002400 */
[----:B------:R-:W-:-:S04]  /*efd0*/  FMNMX.FTZ R42, R26, R42, !PT ;  /* 0x0000002a1a2a7209 */ /* 0x000fc80007810000 */
[----:B------:R-:W-:-:S03]  /*efe0*/  FMNMX.FTZ R42, R27, R42, !PT ;  /* 0x0000002a1b2a7209 */ /* 0x000fc60007810000 */
[----:B------:R-:W2:Y:S01]  /*eff0*/  MUFU.TANH R84, R84 ;  /* 0x0000005400547308 */ /* 0x000ea20000002400 */
[----:B------:R-:W-:-:S04]  /*f000*/  FMNMX.FTZ R42, R30, R42, !PT ;  /* 0x0000002a1e2a7209 */ /* 0x000fc80007810000 */
[----:B------:R-:W-:-:S03]  /*f010*/  FMNMX.FTZ R42, R31, R42, !PT ;  /* 0x0000002a1f2a7209 */ /* 0x000fc60007810000 */
[----:B------:R-:W2:Y:S01]  /*f020*/  MUFU.TANH R85, R85 ;  /* 0x0000005500557308 */ /* 0x000ea20000002400 */
[----:B0-----:R-:W-:-:S04]  /*f030*/  FMNMX.FTZ R42, R77, R42, !PT ;  /* 0x0000002a4d2a7209 */ /* 0x001fc80007810000 */
[----:B------:R-:W-:-:S04]  /*f040*/  FMNMX.FTZ R42, R39, R42, !PT ;  /* 0x0000002a272a7209 */ /* 0x000fc80007810000 */
[----:B-1----:R-:W-:-:S04]  /*f050*/  FMNMX.FTZ R42, R80, R42, !PT ;  /* 0x0000002a502a7209 */ /* 0x002fc80007810000 */
        /* <DEDUP_REMOVED lines=13> */
[----:B---3--:R-:W-:-:S04]  /*f130*/  FMNMX.FTZ R42, R70, R42, !PT ;  /* 0x0000002a462a7209 */ /* 0x008fc80007810000 */
[----:B----4-:R-:W-:-:S04]  /*f140*/  FMNMX.FTZ R42, R71, R42, !PT ;  /* 0x0000002a472a7209 */ /* 0x010fc80007810000 */
[----:B-----5:R-:W-:-:S04]  /*f150*/  FMNMX.FTZ R42, R74, R42, !PT ;  /* 0x0000002a4a2a7209 */ /* 0x020fc80007810000 */
[----:B------:R-:W-:-:S04]  /*f160*/  FMNMX.FTZ R42, R75, R42, !PT ;  /* 0x0000002a4b2a7209 */ /* 0x000fc80007810000 */
[----:B------:R-:W-:-:S04]  /*f170*/  FMNMX.FTZ R42, R78, R42, !PT ;  /* 0x0000002a4e2a7209 */ /* 0x000fc80007810000 */
[----:B------:R-:W-:-:S04]  /*f180*/  FMNMX.FTZ R42, R79, R42, !PT ;  /* 0x0000002a4f2a7209 */ /* 0x000fc80007810000 */
[----:B--2---:R-:W-:-:S04]  /*f190*/  FMNMX.FTZ R42, R82, R42, !PT ;  /* 0x0000002a522a7209 */ /* 0x004fc80007810000 */
[----:B------:R-:W-:-:S04]  /*f1a0*/  FMNMX.FTZ R42, R83, R42, !PT ;  /* 0x0000002a532a7209 */ /* 0x000fc80007810000 */
[----:B------:R-:W-:-:S04]  /*f1b0*/  FMNMX.FTZ R42, R84, R42, !PT ;  /* 0x0000002a542a7209 */ /* 0x000fc80007810000 */
[----:B------:R-:W-:-:S05]  /*f1c0*/  FMNMX.FTZ R42, R85, R42, !PT ;  /* 0x0000002a552a7209 */ /* 0x000fca0007810000 */
[----:B------:R-:W0:Y:S02]  /*f1d0*/  SHFL.BFLY PT, R54, R42, 0x2, 0x1f ;  /* 0x0c401f002a367f89 */ /* 0x000e2400000e0000 */
[----:B0-----:R-:W-:-:S05]  /*f1e0*/  FMNMX.FTZ R54, R42, R54, !PT ;  /* 0x000000362a367209 */ /* 0x001fca0007810000 */
[----:B------:R-:W0:Y:S02]  /*f1f0*/  SHFL.BFLY PT, R42, R54, 0x1, 0x1f ;  /* 0x0c201f00362a7f89 */ /* 0x000e2400000e0000 */
[----:B0-----:R-:W-:Y:S02]  /*f200*/  FMNMX.FTZ R54, R54, R42, !PT ;  /* 0x0000002a36367209 */ /* 0x001fe40007810000 */
[----:B------:R-:W-:-:S03]  /*f210*/  MOV R42, UR38 ;  /* 0x00000026002a7c02 */ /* 0x000fc60008000f00 */
[----:B------:R-:W-:Y:S02]  /*f220*/  FADD.FTZ R86, -R54, R9 ;  /* 0x0000000936567221 */ /* 0x000fe40000010100 */
[----:B------:R-:W-:-:S01]  /*f230*/  FFMA.FTZ R9, R38, R42, -8 ;  /* 0xc100000026097423 */ /* 0x000fc2000001002a */
[-C--:B------:R-:W-:Y:S01]  /*f240*/  FFMA.FTZ R87, R54, R42.reuse, -8 ;  /* 0xc100000036577423 */ /* 0x080fe2000001002a */
[-C--:B------:R-:W-:Y:S01]  /*f250*/  FMUL.FTZ R10, R10, R42.reuse ;  /* 0x0000002a0a0a7220 */ /* 0x080fe20000410000 */
[-C--:B------:R-:W-:Y:S01]  /*f260*/  FMUL.FTZ R86, R86, R42.reuse ;  /* 0x0000002a56567220 */ /* 0x080fe20000410000 */
[----:B------:R-:W-:-:S01]  /*f270*/  FFMA.FTZ R4, R4, R42, -R9 ;  /* 0x0000002a04047223 */ /* 0x000fc20000010809 */
[-C--:B------:R-:W-:Y:S01]  /*f280*/  FFMA.FTZ R6, R6, R42.reuse, -R87 ;  /* 0x0000002a06067223 */ /* 0x080fe20000010857 */
[----:B------:R-:W-:-:S01]  /*f290*/  FFMA.FTZ R5, R5, R42, -R9 ;  /* 0x0000002a05057223 */ /* 0x000fc20000010809 */
[-C--:B------:R-:W-:Y:S01]  /*f2a0*/  FFMA.FTZ R7, R7, R42.reuse, -R87 ;  /* 0x0000002a07077223 */ /* 0x080fe20000010857 */
[----:B------:R-:W-:Y:S01]  /*f2b0*/  MUFU.EX2 R10, R10 ;  /* 0x0000000a000a7308 */ /* 0x000fe20000000800 */
[----:B------:R-:W-:-:S01]  /*f2c0*/  FFMA.FTZ R24, R24, R42, -R9 ;  /* 0x0000002a18187223 */ /* 0x000fc20000010809 */
[-C--:B------:R-:W-:Y:S01]  /*f2d0*/  FFMA.FTZ R26, R26, R42.reuse, -R87 ;  /* 0x0000002a1a1a7223 */ /* 0x080fe20000010857 */
[----:B------:R-:W-:-:S01]  /*f2e0*/  FFMA.FTZ R25, R25, R42, -R9 ;  /* 0x0000002a19197223 */ /* 0x000fc20000010809 */
[-C--:B------:R-:W-:Y:S01]  /*f2f0*/  FFMA.FTZ R27, R27, R42.reuse, -R87 ;  /* 0x0000002a1b1b7223 */ /* 0x080fe20000010857 */
        /* <DEDUP_REMOVED lines=11> */
[----:B------:R-:W0:Y:S01]  /*f3b0*/  MUFU.EX2 R4, R4 ;  /* 0x0000000400047308 */ /* 0x000e220000000800 */
[----:B------:R-:W-:-:S01]  /*f3c0*/  FFMA.FTZ R35, R35, R42, -R9 ;  /* 0x0000002a23237223 */ /* 0x000fc20000010809 */
[-C--:B------:R-:W-:Y:S01]  /*f3d0*/  FFMA.FTZ R43, R43, R42.reuse, -R87 ;  /* 0x0000002a2b2b7223 */ /* 0x080fe20000010857 */
[----:B------:R-:W-:-:S01]  /*f3e0*/  FFMA.FTZ R36, R36, R42, -R9 ;  /* 0x0000002a24247223 */ /* 0x000fc20000010809 */
[-C--:B------:R-:W-:Y:S01]  /*f3f0*/  FFMA.FTZ R46, R46, R42.reuse, -R87 ;  /* 0x0000002a2e2e7223 */ /* 0x080fe20000010857 */
[----:B------:R-:W-:-:S01]  /*f400*/  FFMA.FTZ R37, R37, R42, -R9 ;  /* 0x0000002a25257223 */ /* 0x000fc20000010809 */
[-C--:B------:R-:W-:Y:S01]  /*f410*/  FFMA.FTZ R47, R47, R42.reuse, -R87 ;  /* 0x0000002a2f2f7223 */ /* 0x080fe20000010857 */
[----:B------:R-:W-:-:S01]  /*f420*/  FFMA.FTZ R40, R40, R42, -R9 ;  /* 0x0000002a28287223 */ /* 0x000fc20000010809 */
[----:B------:R-:W1:Y:S01]  /*f430*/  MUFU.EX2 R6, R6 ;  /* 0x0000000600067308 */ /* 0x000e620000000800 */
[----:B------:R-:W-:-:S01]  /*f440*/  FFMA.FTZ R50, R50, R42, -R87 ;  /* 0x0000002a32327223 */ /* 0x000fc20000010857 */
[-C--:B------:R-:W-:Y:S01]  /*f450*/  FFMA.FTZ R41, R41, R42.reuse, -R9 ;  /* 0x0000002a29297223 */ /* 0x080fe20000010809 */
[----:B------:R-:W-:-:S01]  /*f460*/  FFMA.FTZ R51, R51, R42, -R87 ;  /* 0x0000002a33337223 */ /* 0x000fc20000010857 */
[-C--:B------:R-:W-:Y:S01]  /*f470*/  FFMA.FTZ R44, R44, R42.reuse, -R9 ;  /* 0x0000002a2c2c7223 */ /* 0x080fe20000010809 */
[----:B------:R-:W-:-:S01]  /*f480*/  FFMA.FTZ R81, R81, R42, -R87 ;  /* 0x0000002a51517223 */ /* 0x000fc20000010857 */
[-C--:B------:R-:W-:Y:S01]  /*f490*/  FFMA.FTZ R45, R45, R42.reuse, -R9 ;  /* 0x0000002a2d2d7223 */ /* 0x080fe20000010809 */
[----:B------:R-:W-:-:S01]  /*f4a0*/  FFMA.FTZ R55, R55, R42, -R87 ;  /* 0x0000002a37377223 */ /* 0x000fc20000010857 */
[----:B------:R-:W2:Y:S01]  /*f4b0*/  MUFU.EX2 R5, R5 ;  /* 0x0000000500057308 */ /* 0x000ea20000000800 */
[----:B0-----:R-:W-:-:S01]  /*f4c0*/  FFMA.FTZ R0, R10, R0, R4 ;  /* 0x000000000a007223 */ /* 0x001fc20000010004 */
[-C--:B------:R-:W-:Y:S01]  /*f4d0*/  FFMA.FTZ R48, R48, R42.reuse, -R9 ;  /* 0x0000002a30307223 */ /* 0x080fe20000010809 */
[----:B------:R-:W-:-:S01]  /*f4e0*/  FFMA.FTZ R58, R58, R42, -R87 ;  /* 0x0000002a3a3a7223 */ /* 0x000fc20000010857 */
[-C--:B------:R-:W-:Y:S01]  /*f4f0*/  FFMA.FTZ R11, R11, R42.reuse, -R9 ;  /* 0x0000002a0b0b7223 */ /* 0x080fe20000010809 */
[----:B------:R-:W-:-:S01]  /*f500*/  FFMA.FTZ R59, R59, R42, -R87 ;  /* 0x0000002a3b3b7223 */ /* 0x000fc20000010857 */
[-C--:B------:R-:W-:Y:S01]  /*f510*/  FFMA.FTZ R49, R49, R42.reuse, -R9 ;  /* 0x0000002a31317223 */ /* 0x080fe20000010809 */
[----:B------:R-:W-:-:S01]  /*f520*/  FFMA.FTZ R62, R62, R42, -R87 ;  /* 0x0000002a3e3e7223 */ /* 0x000fc20000010857 */
[----:B------:R-:W0:Y:S01]  /*f530*/  MUFU.EX2 R7, R7 ;  /* 0x0000000700077308 */ /* 0x000e220000000800 */
[----:B-1----:R-:W-:-:S01]  /*f540*/  FFMA.FTZ R3, R86, R3, R6 ;  /* 0x0000000356037223 */ /* 0x002fc20000010006 */
[-C--:B------:R-:W-:Y:S01]  /*f550*/  FFMA.FTZ R52, R52, R42.reuse, -R9 ;  /* 0x0000002a34347223 */ /* 0x080fe20000010809 */
[----:B------:R-:W-:-:S01]  /*f560*/  FFMA.FTZ R63, R63, R42, -R87 ;  /* 0x0000002a3f3f7223 */ /* 0x000fc20000010857 */
[-C--:B------:R-:W-:Y:S01]  /*f570*/  FFMA.FTZ R53, R53, R42.reuse, -R9 ;  /* 0x0000002a35357223 */ /* 0x080fe20000010809 */
[----:B------:R-:W-:-:S01]  /*f580*/  FFMA.FTZ R66, R66, R42, -R87 ;  /* 0x0000002a42427223 */ /* 0x000fc20000010857 */
[-C--:B------:R-:W-:Y:S01]  /*f590*/  FFMA.FTZ R56, R56, R42.reuse, -R9 ;  /* 0x0000002a38387223 */ /* 0x080fe20000010809 */
[----:B------:R-:W-:-:S01]  /*f5a0*/  FFMA.FTZ R67, R67, R42, -R87 ;  /* 0x0000002a43437223 */ /* 0x000fc20000010857 */
[----:B------:R-:W1:Y:S01]  /*f5b0*/  MUFU.EX2 R24, R24 ;  /* 0x0000001800187308 */ /* 0x000e620000000800 */
[----:B--2---:R-:W-:-:S01]  /*f5c0*/  FADD.FTZ R0, R5, R0 ;  /* 0x0000000005007221 */ /* 0x004fc20000010000 */
[-C--:B------:R-:W-:Y:S01]  /*f5d0*/  FFMA.FTZ R57, R57, R42.reuse, -R9 ;  /* 0x0000002a39397223 */ /* 0x080fe20000010809 */
[----:B------:R-:W-:-:S01]  /*f5e0*/  FFMA.FTZ R70, R70, R42, -R87 ;  /* 0x0000002a46467223 */ /* 0x000fc20000010857 */
[-C--:B------:R-:W-:Y:S01]  /*f5f0*/  FFMA.FTZ R60, R60, R42.reuse, -R9 ;  /* 0x0000002a3c3c7223 */ /* 0x080fe20000010809 */
[----:B------:R-:W-:-:S01]  /*f600*/  FFMA.FTZ R71, R71, R42, -R87 ;  /* 0x0000002a47477223 */ /* 0x000fc20000010857 */
[-C--:B------:R-:W-:Y:S01]  /*f610*/  FFMA.FTZ R61, R61, R42.reuse, -R9 ;  /* 0x0000002a3d3d7223 */ /* 0x080fe20000010809 */
[----:B------:R-:W-:-:S01]  /*f620*/  FFMA.FTZ R74, R74, R42, -R87 ;  /* 0x0000002a4a4a7223 */ /* 0x000fc20000010857 */
[----:B------:R-:W2:Y:S01]  /*f630*/  MUFU.EX2 R26, R26 ;  /* 0x0000001a001a7308 */ /* 0x000ea20000000800 */
[----:B0-----:R-:W-:-:S01]  /*f640*/  FADD.FTZ R3, R7, R3 ;  /* 0x0000000307037221 */ /* 0x001fc20000010000 */
[-C--:B------:R-:W-:Y:S01]  /*f650*/  FFMA.FTZ R64, R64, R42.reuse, -R9 ;  /* 0x0000002a40407223 */ /* 0x080fe20000010809 */
[----:B------:R-:W-:-:S01]  /*f660*/  FFMA.FTZ R75, R75, R42, -R87 ;  /* 0x0000002a4b4b7223 */ /* 0x000fc20000010857 */
[-C--:B------:R-:W-:Y:S01]  /*f670*/  FFMA.FTZ R65, R65, R42.reuse, -R9 ;  /* 0x0000002a41417223 */ /* 0x080fe20000010809 */
[----:B------:R-:W-:-:S01]  /*f680*/  FFMA.FTZ R78, R78, R42, -R87 ;  /* 0x0000002a4e4e7223 */ /* 0x000fc20000010857 */
[-C--:B------:R-:W-:Y:S01]  /*f690*/  FFMA.FTZ R68, R68, R42.reuse, -R9 ;  /* 0x0000002a44447223 */ /* 0x080fe20000010809 */
[----:B------:R-:W-:-:S01]  /*f6a0*/  FFMA.FTZ R79, R79, R42, -R87 ;  /* 0x0000002a4f4f7223 */ /* 0x000fc20000010857 */
[----:B------:R-:W0:Y:S01]  /*f6b0*/  MUFU.EX2 R25, R25 ;  /* 0x0000001900197308 */ /* 0x000e220000000800 */
[----:B-1----:R-:W-:-:S01]  /*f6c0*/  FADD.FTZ R0, R24, R0 ;  /* 0x0000000018007221 */ /* 0x002fc20000010000 */
        /* <DEDUP_REMOVED lines=126> */
.L_x_10964:
[----:B------:R-:W-:Y:S01]  /*feb0*/  F2FP.SATFINITE.E4M3.F32.PACK_AB_MERGE_C R24, R25, R24, RZ ;  /* 0x000000181918723e */ /* 0x000fe200048070ff */
[----:B------:R-:W-:Y:S01]  /*fec0*/  VIADD R12, R12, 0x19c60 ;  /* 0x00019c600c0c7836 */ /* 0x000fe20000000000 */
[----:B------:R-:W-:Y:S01]  /*fed0*/  ISETP.GT.AND P1, PT, R8, RZ, PT ;  /* 0x000000ff0800720c */ /* 0x000fe20003f24270 */
[----:B------:R-:W-:Y:S01]  /*fee0*/  FMUL.FTZ R88, R88, R10 ;  /* 0x0000000a58587220 */ /* 0x000fe20000410000 */
[----:B------:R-:W-:Y:S01]  /*fef0*/  F2FP.SATFINITE.E4M3.F32.PACK_AB_MERGE_C R24, R5, R4, R24 ;  /* 0x000000040518723e */ /* 0x000fe20004807018 */
[----:B------:R-:W-:Y:S01]  /*ff00*/  FMUL.FTZ R89, R89, R10 ;  /* 0x0000000a59597220 */ /* 0x000fe20000410000 */
[----:B------:R0:W5:Y:S01]  /*ff10*/  LDL R5, [R1+0xc] ;  /* 0x00000c0001057983 */ /* 0x0001620000100800 */
[----:B------:R-:W-:Y:S01]  /*ff20*/  F2FP.SATFINITE.E4M3.F32.PACK_AB_MERGE_C R26, R27, R26, RZ ;  /* 0x0000001a1b1a723e */ /* 0x000fe200048070ff */
[----:B------:R-:W-:Y:S01]  /*ff30*/  FMUL.FTZ R92, R92, R10 ;  /* 0x0000000a5c5c7220 */ /* 0x000fe20000410000 */
[----:B------:R-:W-:Y:S01]  /*ff40*/  F2FP.SATFINITE.E4M3.F32.PACK_AB_MERGE_C R39, R39, R77, RZ ;  /* 0x0000004d2727723e */ /* 0x000fe200048070ff */
[----:B------:R0:W5:Y:S01]  /*ff50*/  LDL R4, [R1+0x4] ;  /* 0x0000040001047983 */ /* 0x0001620000100800 */
        /* <DEDUP_REMOVED lines=8> */
[----:B------:R-:W-:Y:S01]  /*ffe0*/  F2FP.SATFINITE.E4M3.F32.PACK_AB_MERGE_C R26, R7, R6, R26 ;  /* 0x00000006071a723e */ /* 0x000fe2000480701a */
[----:B------:R0:W-:Y:S01]  /*fff0*/  SYNCS.ARRIVE.TRANS64.RED.A1T0 RZ, [R12+URZ], RZ ;  /* 0x000000ff0cff79a7 */ /* 0x0001e2000810043f */
[----:B------:R-:W-:Y:S01]  /*10000*/  F2FP.SATFINITE.E4M3.F32.PACK_AB_MERGE_C R39, R31, R30, R39 ;  /* 0x0000001e1f27723e */ /* 0x000fe20004807027 */
[----:B------:R-:W-:Y:S01]  /*10010*/  FMUL.FTZ R101, R101, R10 ;  /* 0x0000000a65657220 */ /* 0x000fe20000410000 */
[----:B------:R-:W-:Y:S01]  /*10020*/  F2FP.SATFINITE.E4M3.F32.PACK_AB_MERGE_C R36, R35, R34, R36 ;  /* 0x000000222324723e */ /* 0x000fe20004807024 */
        /* <DEDUP_REMOVED lines=25> */
[-C--:B------:R-:W-:Y:S01]  /*101c0*/  FMUL.FTZ R129, R129, R10.reuse ;  /* 0x0000000a81817220 */ /* 0x080fe20000410000 */
[-C--:B------:R-:W-:Y:S01]  /*101d0*/  FMUL.FTZ R132, R132, R10.reuse ;  /* 0x0000000a84847220 */ /* 0x080fe20000410000 */
        /* <DEDUP_REMOVED lines=40> */
[----:B------:R-:W-:Y:S02]  /*10460*/  IMAD.MOV.U32 R149, RZ, RZ, R26 ;  /* 0x000000ffff957224 */ /* 0x000fe400078e001a */
[----:B------:R-:W-:Y:S02]  /*10470*/  IMAD.MOV.U32 R151, RZ, RZ, R39 ;  /* 0x000000ffff977224 */ /* 0x000fe400078e0027 */
[----:B------:R-:W-:Y:S01]  /*10480*/  IMAD.MOV.U32 R136, RZ, RZ, R36 ;  /* 0x000000ffff887224 */ /* 0x000fe200078e0024 */
[----:B0-----:R-:W-:Y:S06]  /*10490*/  @P1 BRA `(.L_x_10965) ;  /* 0xffffffd800b41947 */ /* 0x001fec000383ffff */
.L_x_10952:
[----:B------:R-:W-:Y:S05]  /*104a0*/  BSYNC B0 ;  /* 0x0000000000007941 */ /* 0x000fea0003800000 */
.L_x_10951:
[----:B------:R-:W-:Y:S06]  /*104b0*/  BAR.ARV 0x8, 0x200 ;  /* 0x0208000000007b1d */ /* 0x000fec0000002000 */
[----:B------:R-:W-:Y:S05]  /*104c0*/  @!P0 BRA `(.L_x_10966) ;  /* 0x0000000000048947 */ /* 0x000fea0003800000 */
[----:B------:R-:W-:Y:S01]  /*104d0*/  BPT.TRAP 0x1 ;  /* 0x000000040000795c */ /* 0x000fe20000300000 */
.L_x_10966:
[----:B------:R-:W2:Y:S04]  /*104e0*/  LDL R2, [R1+0xc] ;  /* 0x00000c0001027983 */ /* 0x000ea80000100800 */
[----:B-----5:R-:W3:Y:S01]  /*104f0*/  LDL R4, [R1+0x4] ;  /* 0x0000040001047983 */ /* 0x020ee20000100800 */
[----:B--2---:R-:W-:Y:S01]  /*10500*/  SHF.L.U32 R5, R2, 0x1f, RZ ;  /* 0x0000001f02057819 */ /* 0x004fe200000006ff */
[----:B---3--:R-:W-:-:S04]  /*10510*/  IMAD R10, R4, 0x8, R18 ;  /* 0x00000008040a7824 */ /* 0x008fc800078e0212 */
[----:B------:R0:W1:Y:S01]  /*10520*/  SYNCS.PHASECHK.TRANS64.TRYWAIT P1, [R10+URZ+0x19c50], R5 ;  /* 0x019c50050a0075a7 */ /* 0x000062000802017f */
[----:B------:R-:W-:Y:S05]  /*10530*/  @!P0 BRA `(.L_x_10967) ;  /* 0x0000000000048947 */ /* 0x000fea0003800000 */
[----:B------:R-:W-:Y:S01]  /*10540*/  BPT.TRAP 0x1 ;  /* 0x000000040000795c */ /* 0x000fe20000300000 */
.L_x_10967:
[----:B------:R-:W-:Y:S04]  /*10550*/  BSSY B0, `(.L_x_10968) ;  /* 0x0000004000007945 */ /* 0x000fe80003800000 */
[----:B-1----:R-:W-:Y:S05]  /*10560*/  @P1 BRA `(.L_x_10969) ;  /* 0x0000000000081947 */ /* 0x002fea0003800000 */
[----:B------:R-:W1:Y:S02]  /*10570*/  SYNCS.PHASECHK.TRANS64.TRYWAIT P1, [R10+URZ+0x19c50], R5 ;  /* 0x019c50050a0075a7 */ /* 0x000e64000802017f */
[----:B-1----:R-:W-:Y:S05]  /*10580*/  @!P1 BRA `(.L_x_10970) ;  /* 0x000000a400b09947 */ /* 0x002fea0003800000 */
.L_x_10969:
[----:B------:R-:W-:Y:S05]  /*10590*/  BSYNC B0 ;  /* 0x0000000000007941 */ /* 0x000fea0003800000 */
.L_x_10968:
[----:B------:R-:W2:Y:S04]  /*105a0*/  LDL R37, [R1+0x4] ;  /* 0x0000040001257983 */ /* 0x000ea80000100800 */
[----:B------:R-:W3:Y:S04]  /*105b0*/  LDL R2, [R1+0x44] ;  /* 0x0000440001027983 */ /* 0x000ee80000100800 */
[----:B------:R-:W4:Y:S01]  /*105c0*/  LDL R12, [R1+0x2c] ;  /* 0x00002c00010c7983 */ /* 0x000f220000100800 */
[----:B------:R-:W-:Y:S01]  /*105d0*/  VIADD R18, R18, 0x3000 ;  /* 0x0000300012127836 */ /* 0x000fe20000000000 */
[----:B------:R-:W-:-:S04]  /*105e0*/  ULDC.64 UR4, c[0x0][0x9a0] ;  /* 0x0002680000047ab9 */ /* 0x000fc80000000a00 */
[----:B------:R-:W-:-:S04]  /*105f0*/  SHF.R.U32.HI R18, RZ, 0x4, R18 ;  /* 0x00000004ff127819 */ /* 0x000fc80000011612 */
[----:B------:R-:W-:-:S04]  /*10600*/  LOP3.LUT R18, R18, 0x3fff, RZ, 0xc0, !PT ;  /* 0x00003fff12127812 */ /* 0x000fc800078ec0ff */
[----:B------:R-:W-:Y:S01]  /*10610*/  LOP3.LUT R18, R18, 0x10000, RZ, 0xfc, !PT ;  /* 0x0001000012127812 */ /* 0x000fe200078efcff */
[----:B01----:R-:W-:Y:S01]  /*10620*/  IMAD.MOV.U32 R5, RZ, RZ, 0x40000040 ;  /* 0x40000040ff057424 */ /* 0x003fe200078e00ff */
[----:B------:R-:W-:-:S04]  /*10630*/  ISETP.NE.U32.AND P1, PT, RZ, UR4, PT ;  /* 0x00000004ff007c0c */ /* 0x000fc8000bf25070 */
[----:B------:R-:W-:Y:S02]  /*10640*/  R2UR UR7, R5 ;  /* 0x00000000050772ca */ /* 0x000fe400000e0000 */
[----:B------:R-:W-:Y:S01]  /*10650*/  ISETP.NE.AND.EX P1, PT, RZ, UR5, PT, P1 ;  /* 0x00000005ff007c0c */ /* 0x000fe2000bf25310 */
[----:B------:R-:W-:-:S12]  /*10660*/  WARPGROUP.ARRIVE ;  /* 0x00000000000079c5 */ /* 0x000fd80000000000 */
[----:B------:R-:W3:Y:S08]  /*10670*/  @P1 LDC.64 R8, c[0x0][0x9c8] ;  /* 0x00027200ff081b82 */ /* 0x000ef00000000a00 */
[----:B------:R-:W0:Y:S01]  /*10680*/  @P1 LDC.64 R6, c[0x0][0x9d0] ;  /* 0x00027400ff061b82 */ /* 0x000e220000000a00 */
[----:B------:R-:W-:Y:S01]  /*10690*/  @P1 SHF.R.S32.HI R11, RZ, 0x1f, R154 ;  /* 0x0000001fff0b1819 */ /* 0x000fe2000001149a */
[----:B--2---:R-:W-:-:S05]  /*106a0*/  IMAD R4, R37, 0x300, R18 ;  /* 0x0000030025047824 */ /* 0x004fca00078e0212 */
[----:B------:R-:W-:-:S13]  /*106b0*/  R2UR UR6, R4 ;  /* 0x00000000040672ca */ /* 0x000fda00000e0000 */
[----:B------:R-:W-:Y:S01]  /*106c0*/  QGMMA.64x96x32.F32.E4M3.E4M3 R88, R148, gdesc[UR4], R88, gsb0 ;  /* 0x0160000494587df3 */ /* 0x000fe20008000858 */
        /* <DEDUP_REMOVED lines=11> */
[----:B------:R0:W2:Y:S01]  /*10780*/  @P1 LDG.E R11, desc[UR42][R8.64] ;  /* 0x0000002a080b1981 */ /* 0x0000a2000c1e1900 */
[----:B------:R-:W-:Y:S02]  /*10790*/  VIADD R6, R4, 0x2 ;  /* 0x0000000204067836 */ /* 0x000fe40000000000 */
[----:B------:R-:W-:-:S03]  /*107a0*/  IMAD.MOV.U32 R7, RZ, RZ, 0x40000040 ;  /* 0x40000040ff077424 */ /* 0x000fc600078e00ff */
[----:B------:R-:W-:Y:S02]  /*107b0*/  R2UR UR6, R6 ;  /* 0x00000000060672ca */ /* 0x000fe400000e0000 */
[----:B------:R-:W-:Y:S01]  /*107c0*/  R2UR UR7, R7 ;  /* 0x00000000070772ca */ /* 0x000fe200000e0000 */
[----:B------:R-:W-:Y:S02]  /*107d0*/  WARPGROUP.DEPBAR.LE gsb0, 0x0 ;  /* 0x00008000000079c5 */ /* 0x000fe40000010000 */
[----:B------:R-:W-:-:S10]  /*107e0*/  WARPGROUP.ARRIVE ;  /* 0x00000000000079c5 */ /* 0x000fd40000000000 */
[----:B------:R-:W-:Y:S01]  /*107f0*/  QGMMA.64x96x32.F32.E4M3.E4M3 R88, R136, gdesc[UR4], R88, gsb0 ;  /* 0x0160000488587df3 */ /* 0x000fe20008000858 */
[----:B------:R-:W-:Y:S02]  /*10800*/  VIADD R6, R4, 0x4 ;  /* 0x0000000404067836 */ /* 0x000fe40000000000 */
[----:B------:R-:W-:-:S03]  /*10810*/  IMAD.MOV.U32 R7, RZ, RZ, 0x40000040 ;  /* 0x40000040ff077424 */ /* 0x000fc600078e00ff */
[----:B------:R-:W-:Y:S02]  /*10820*/  R2UR UR6, R6 ;  /* 0x00000000060672ca */ /* 0x000fe400000e0000 */
[----:B------:R-:W-:Y:S01]  /*10830*/  R2UR UR7, R7 ;  /* 0x00000000070772ca */ /* 0x000fe200000e0000 */
[----:B------:R-:W-:Y:S01]  /*10840*/  VIADD R4, R4, 0x6 ;  /* 0x0000000604047836 */ /* 0x000fe20000000000 */
[----:B------:R-:W1:Y:S01]  /*10850*/  SHFL.BFLY PT, R7, R0, 0x2, 0x1f ;  /* 0x0c401f0000077f89 */ /* 0x000e6200000e0000 */
[----:B------:R-:W-:-:S03]  /*10860*/  MOV R5, 0x40000040 ;  /* 0x4000004000057802 */ /* 0x000fc60000000f00 */
[----:B------:R-:W3:Y:S01]  /*10870*/  SHFL.BFLY PT, R6, R3, 0x2, 0x1f ;  /* 0x0c401f0003067f89 */ /* 0x000ee200000e0000 */
[----:B------:R-:W-:Y:S02]  /*10880*/  WARPGROUP.DEPBAR.LE gsb0, 0x0 ;  /* 0x00008000000079c5 */ /* 0x000fe40000010000 */
[----:B------:R-:W-:-:S06]  /*10890*/  WARPGROUP.ARRIVE ;  /* 0x00000000000079c5 */ /* 0x000fcc0000000000 */
[----:B------:R-:W-:Y:S01]  /*108a0*/  QGMMA.64x96x32.F32.E4M3.E4M3 R88, R140, gdesc[UR4], R88, gsb0 ;  /* 0x016000048c587df3 */ /* 0x000fe20008000858 */
[----:B------:R-:W-:Y:S02]  /*108b0*/  R2UR UR6, R4 ;  /* 0x00000000040672ca */ /* 0x000fe400000e0000 */
[----:B------:R-:W-:Y:S01]  /*108c0*/  R2UR UR7, R5 ;  /* 0x00000000050772ca */ /* 0x000fe200000e0000 */
[----:B-1----:R-:W-:-:S01]  /*108d0*/  FADD.FTZ R7, R7, R0 ;  /* 0x0000000007077221 */ /* 0x002fc20000010000 */
[----:B---3--:R-:W-:-:S04]  /*108e0*/  FADD.FTZ R6, R6, R3 ;  /* 0x0000000306067221 */ /* 0x008fc80000010000 */
[----:B------:R-:W0:Y:S04]  /*108f0*/  SHFL.BFLY PT, R2, R7, 0x1, 0x1f ;  /* 0x0c201f0007027f89 */ /* 0x000e2800000e0000 */
        /* <DEDUP_REMOVED lines=17> */
[----:B------:R-:W3:Y:S01]  /*10a10*/  @P1 MUFU.RCP R8, R12 ;  /* 0x0000000c00081308 */ /* 0x000ee20000001000 */
[C---:B------:R-:W-:Y:S01]  /*10a20*/  @P2 FMUL.FTZ R3, R42.reuse, 0.69314718246459960938 ;  /* 0x3f3172182a032820 */ /* 0x040fe20000410000 */
[----:B------:R-:W-:Y:S01]  /*10a30*/  @P3 FMUL.FTZ R42, R42, 0.69314718246459960938 ;  /* 0x3f3172182a2a3820 */ /* 0x000fe20000410000 */
[----:B0-----:R-:W-:Y:S01]  /*10a40*/  @P2 FMUL.FTZ R6, R5, 0.69314718246459960938 ;  /* 0x3f31721805062820 */ /* 0x001fe20000410000 */
        /* <DEDUP_REMOVED lines=10> */
.L_x_10971:
[----:B------:R-:W2:Y:S01]  /*10af0*/  LDL.LU R4, [R1+0x24] ;  /* 0x0000240001047983 */ /* 0x000ea20000300800 */
[----:B------:R-:W-:Y:S02]  /*10b00*/  VIADD R10, R10, 0x19c60 ;  /* 0x00019c600a0a7836 */ /* 0x000fe40000000000 */
[-C--:B------:R-:W-:Y:S01]  /*10b10*/  FMUL.FTZ R3, R88, R31.reuse ;  /* 0x0000001f58037220 */ /* 0x080fe20000410000 */
[-C--:B------:R-:W-:Y:S01]  /*10b20*/  FMUL.FTZ R6, R89, R31.reuse ;  /* 0x0000001f59067220 */ /* 0x080fe20000410000 */
[----:B------:R-:W3:Y:S04]  /*10b30*/  LDL.LU R25, [R1+0xc] ;  /* 0x00000c0001197983 */ /* 0x000ee80000300800 */
[----:B------:R-:W4:Y:S01]  /*10b40*/  LDL.LU R24, [R1+0x40] ;  /* 0x0000400001187983 */ /* 0x000f220000300800 */
        /* <DEDUP_REMOVED lines=43> */
[----:B------:R-:W-:Y:S01]  /*10e00*/  FMUL.FTZ R135, R135, R18 ;  /* 0x0000001287877220 */ /* 0x000fe20000410000 */
[----:B--2---:R-:W-:-:S04]  /*10e10*/  PRMT R4, R4, 0x654, R10 ;  /* 0x0000065404047816 */ /* 0x004fc8000000000a */
[----:B------:R0:W-:Y:S02]  /*10e20*/  SYNCS.ARRIVE.TRANS64.RED.A1T0 RZ, [R4+URZ], RZ ;  /* 0x000000ff04ff79a7 */ /* 0x0001e4000810043f */
[----:B0-----:R-:W-:-:S05]  /*10e30*/  VIADD R4, R37, 0x1 ;  /* 0x0000000125047836 */ /* 0x001fca0000000000 */
[----:B------:R-:W-:-:S04]  /*10e40*/  ISETP.NE.AND P0, PT, R4, 0x2, PT ;  /* 0x000000020400780c */ /* 0x000fc80003f05270 */
[----:B------:R-:W-:Y:S02]  /*10e50*/  SEL R5, RZ, 0x1, P0 ;  /* 0x00000001ff057807 */ /* 0x000fe40000000000 */
[----:B------:R-:W-:Y:S02]  /*10e60*/  SEL R4, R4, RZ, P0 ;  /* 0x000000ff04047207 */ /* 0x000fe40000000000 */
[----:B---3--:R-:W-:Y:S02]  /*10e70*/  LOP3.LUT R25, R25, R5, RZ, 0x3c, !PT ;  /* 0x0000000519197212 */ /* 0x008fe400078e3cff */
[----:B----4-:R-:W-:Y:S01]  /*10e80*/  IADD3 R24, R24, 0x1, RZ ;  /* 0x0000000118187810 */ /* 0x010fe20007ffe0ff */
[----:B------:R0:W-:Y:S04]  /*10e90*/  STL [R1+0x4], R4 ;  /* 0x0000040401007387 */ /* 0x0001e80000100800 */
[----:B------:R0:W-:Y:S04]  /*10ea0*/  STL [R1+0xc], R25 ;  /* 0x00000c1901007387 */ /* 0x0001e80000100800 */
[----:B------:R0:W-:Y:S01]  /*10eb0*/  STL [R1+0x40], R24 ;  /* 0x0000401801007387 */ /* 0x0001e20000100800 */
[-C--:B------:R-:W-:Y:S01]  /*10ec0*/  FMUL.FTZ R10, R105, R31.reuse ;  /* 0x0000001f690a7220 */ /* 0x080fe20000410000 */
[----:B------:R-:W-:Y:S01]  /*10ed0*/  FMUL.FTZ R31, R133, R31 ;  /* 0x0000001f851f7220 */ /* 0x000fe20000410000 */
[----:B------:R-:W-:-:S07]  /*10ee0*/  FMUL.FTZ R37, R134, R18 ;  /* 0x0000001286257220 */ /* 0x000fce0000410000 */
.L_x_10917:
[----:B------:R-:W0:Y:S08]  /*10ef0*/  S2UR UR4, SR_CgaCtaId ;  /* 0x00000000000479c3 */ /* 0x000e300000008800 */
[----:B------:R-:W-:Y:S01]  /*10f00*/  BAR.SYNC.DEFER_BLOCKING 0x5, 0x200 ;  /* 0x0148000000007b1d */ /* 0x000fe20000010000 */
[----:B------:R-:W-:-:S05]  /*10f10*/  MOV R18, 0x400 ;  /* 0x0000040000127802 */ /* 0x000fca0000000f00 */
[----:B------:R-:W-:Y:S01]  /*10f20*/  BSSY B0, `(.L_x_10972) ;  /* 0x0000220000007945 */ /* 0x000fe20003800000 */
[----:B0-----:R-:W-:-:S05]  /*10f30*/  IMAD.U32 R4, RZ, RZ, UR4 ;  /* 0x00000004ff047e24 */ /* 0x001fca000f8e00ff */
[----:B------:R0:W-:Y:S01]  /*10f40*/  STL [R1+0x24], R4 ;  /* 0x0000240401007387 */ /* 0x0001e20000100800 */
[----:B------:R-:W-:-:S05]  /*10f50*/  LEA R18, R4, R18, 0x18 ;  /* 0x0000001204127211 */ /* 0x000fca00078ec0ff */
[----:B------:R0:W1:Y:S01]  /*10f60*/  LDS.128 R152, [R18+0x19cd0] ;  /* 0x019cd00012987984 */ /* 0x0000620000000c00 */
[----:B------:R-:W-:Y:S06]  /*10f70*/  BAR.ARV 0x4, 0x200 ;  /* 0x0108000000007b1d */ /* 0x000fec0000002000 */
[----:B------:R-:W-:Y:S05]  /*10f80*/  @P1 BRA `(.L_x_10973) ;  /* 0x0000001400d01947 */ /* 0x000fea0003800000 */
[----:B------:R-:W2:Y:S01]  /*10f90*/  LDL R59, [R1+0x74] ;  /* 0x00007400013b7983 */ /* 0x000ea20000100800 */
[----:B------:R-:W-:Y:S01]  /*10fa0*/  ULDC.64 UR4, c[0x4][0x70] ;  /* 0x01001c0000047ab9 */ /* 0x000fe20000000a00 */
[----:B-----5:R-:W0:Y:S01]  /*10fb0*/  S2R R24, SR_TID.X ;  /* 0x0000000000187919 */ /* 0x020e220000002100 */
[----:B------:R-:W-:Y:S02]  /*10fc0*/  F2FP.BF16.F32.PACK_AB R10, R29, R10 ;  /* 0x0000000a1d0a723e */ /* 0x000fe400000010ff */
[----:B------:R-:W3:Y:S01]  /*10fd0*/  S2R R29, SR_SWINHI ;  /* 0x00000000001d7919 */ /* 0x000ee20000002f00 */
[----:B0-----:R-:W-:-:S05]  /*10fe0*/  IMAD.SHL.U32 R4, R24, 0x4, RZ ;  /* 0x0000000418047824 */ /* 0x001fca00078e00ff */
[----:B------:R-:W-:-:S04]  /*10ff0*/  LOP3.LUT R4, R4, 0xc, RZ, 0xc0, !PT ;  /* 0x0000000c04047812 */ /* 0x000fc800078ec0ff */
[----:B------:R-:W-:-:S05]  /*11000*/  IADD3 R4, P0, R4, UR4, RZ ;  /* 0x0000000404047c10 */ /* 0x000fca000ff1e0ff */
[----:B------:R-:W-:Y:S01]  /*11010*/  IMAD.X R5, RZ, RZ, UR5, P0 ;  /* 0x00000005ff057e24 */ /* 0x000fe200080e06ff */
[----:B------:R-:W-:Y:S01]  /*11020*/  F2FP.BF16.F32.PACK_AB R7, R34, R7 ;  /* 0x000000072207723e */ /* 0x000fe200000010ff */
[----:B------:R-:W-:-:S04]  /*11030*/  ULDC.64 UR4, c[0x0][0xc00] ;  /* 0x0003000000047ab9 */ /* 0x000fc80000000a00 */
[----:B------:R0:W4:Y:S01]  /*11040*/  LDG.E.CONSTANT R5, desc[UR42][R4.64] ;  /* 0x0000002a04057981 */ /* 0x000122000c1e9900 */
[----:B------:R-:W-:Y:S02]  /*11050*/  F2FP.BF16.F32.PACK_AB R8, R33, R8 ;  /* 0x000000082108723e */ /* 0x000fe400000010ff */
[----:B------:R-:W-:Y:S02]  /*11060*/  F2FP.BF16.F32.PACK_AB R9, R36, R9 ;  /* 0x000000092409723e */ /* 0x000fe400000010ff */
[----:B0-----:R-:W-:Y:S02]  /*11070*/  LOP3.LUT P0, R4, R24, 0x3, RZ, 0xc0, !PT ;  /* 0x0000000318047812 */ /* 0x001fe4000780c0ff */
[----:B------:R-:W-:Y:S02]  /*11080*/  MOV R24, R18 ;  /* 0x0000001200187202 */ /* 0x000fe40000000f00 */
[----:B---3--:R-:W-:Y:S02]  /*11090*/  MOV R25, R29 ;  /* 0x0000001d00197202 */ /* 0x008fe40000000f00 */
[----:B------:R-:W-:-:S02]  /*110a0*/  ISETP.EQ.OR P0, PT, R4, 0x3, !P0 ;  /* 0x000000030400780c */ /* 0x000fc40004702670 */
        /* <DEDUP_REMOVED lines=14> */
[----:B------:R-:W-:Y:S01]  /*11190*/  F2FP.BF16.F32.PACK_AB R45, R45, R48 ;  /* 0x000000302d2d723e */ /* 0x000fe200000010ff */
[----:B--2---:R-:W-:Y:S02]  /*111a0*/  IMAD.WIDE R8, R59, 0x2, R24 ;  /* 0x000000023b087825 */ /* 0x004fe400078e0218 */
[----:B------:R-:W2:Y:S04]  /*111b0*/  LDL.LU R59, [R1+0x38] ;  /* 0x00003800013b7983 */ /* 0x000ea80000300800 */
[----:B------:R-:W3:Y:S01]  /*111c0*/  LDL.LU R57, [R1+0x3c] ;  /* 0x00003c0001397983 */ /* 0x000ee20000300800 */
[----:B------:R-:W-:-:S02]  /*111d0*/  SEL R4, R3, R6, P0 ;  /* 0x0000000603047207 */ /* 0x000fc40000000000 */
[----:B------:R-:W-:Y:S01]  /*111e0*/  SEL R26, R6, R3, P0 ;  /* 0x00000003061a7207 */ /* 0x000fe20000000000 */
[----:B------:R-:W3:Y:S01]  /*111f0*/  LDL R55, [R1+0x70] ;  /* 0x0000700001377983 */ /* 0x000ee20000100800 */
[C---:B------:R-:W-:Y:S02]  /*11200*/  LOP3.LUT R3, R8.reuse, 0x180, RZ, 0xc0, !PT ;  /* 0x0000018008037812 */ /* 0x040fe400078ec0ff */
[----:B------:R-:W-:Y:S02]  /*11210*/  IADD3 R10, P5, R8, 0x20, RZ ;  /* 0x00000020080a7810 */ /* 0x000fe40007fbe0ff */
[----:B------:R-:W-:Y:S02]  /*11220*/  SHF.R.U64 R3, R3, 0x3, RZ ;  /* 0x0000000303037819 */ /* 0x000fe400000012ff */
[----:B------:R-:W-:Y:S02]  /*11230*/  F2FP.BF16.F32.PACK_AB R41, R41, R44 ;  /* 0x0000002c2929723e */ /* 0x000fe400000010ff */
[----:B------:R-:W-:-:S02]  /*11240*/  LOP3.LUT R6, R10, 0x180, RZ, 0xc0, !PT ;  /* 0x000001800a067812 */ /* 0x000fc400078ec0ff */
[----:B------:R-:W-:Y:S02]  /*11250*/  SEL R44, R13, R14, P0 ;  /* 0x0000000e0d2c7207 */ /* 0x000fe40000000000 */
[----:B------:R-:W-:Y:S02]  /*11260*/  SEL R48, R14, R13, P0 ;  /* 0x0000000d0e307207 */ /* 0x000fe40000000000 */
[C---:B------:R-:W-:Y:S02]  /*11270*/  IADD3 R14, P4, R8.reuse, 0x3000, RZ ;  /* 0x00003000080e7810 */ /* 0x040fe40007f9e0ff */
[C---:B------:R-:W-:Y:S02]  /*11280*/  IADD3 R27, P3, R8.reuse, 0x3020, RZ ;  /* 0x00003020081b7810 */ /* 0x040fe40007f7e0ff */
[C---:B------:R-:W-:Y:S02]  /*11290*/  IADD3 R29, P2, R8.reuse, 0x6000, RZ ;  /* 0x00006000081d7810 */ /* 0x040fe40007f5e0ff */
[----:B------:R-:W-:-:S02]  /*112a0*/  IADD3 R72, P1, R8, 0x6020, RZ ;  /* 0x0000602008487810 */ /* 0x000fc40007f3e0ff */
[----:B------:R-:W-:Y:S02]  /*112b0*/  F2FP.BF16.F32.PACK_AB R12, R21, R12 ;  /* 0x0000000c150c723e */ /* 0x000fe400000010ff */
[----:B------:R-:W-:Y:S02]  /*112c0*/  LOP3.LUT R8, R3, R8, RZ, 0x3c, !PT ;  /* 0x0000000803087212 */ /* 0x000fe400078e3cff */
[----:B------:R-:W-:Y:S02]  /*112d0*/  SHF.R.U64 R3, R6, 0x3, RZ ;  /* 0x0000000306037819 */ /* 0x000fe400000012ff */
[----:B------:R-:W-:Y:S02]  /*112e0*/  F2FP.BF16.F32.PACK_AB R37, R37, R40 ;  /* 0x000000282525723e */ /* 0x000fe400000010ff */
[----:B------:R-:W-:Y:S02]  /*112f0*/  SEL R36, R11, R12, P0 ;  /* 0x0000000c0b247207 */ /* 0x000fe40000000000 */
[----:B------:R-:W-:-:S02]  /*11300*/  SEL R40, R12, R11, P0 ;  /* 0x0000000b0c287207 */ /* 0x000fc40000000000 */
[----:B------:R-:W-:Y:S02]  /*11310*/  LOP3.LUT R12, R3, R10, RZ, 0x3c, !PT ;  /* 0x0000000a030c7212 */ /* 0x000fe400078e3cff */
[----:B------:R-:W-:Y:S02]  /*11320*/  LOP3.LUT R3, R14, 0x180, RZ, 0xc0, !PT ;  /* 0x000001800e037812 */ /* 0x000fe400078ec0ff */
[----:B------:R-:W-:Y:S02]  /*11330*/  LOP3.LUT R6, R27, 0x180, RZ, 0xc0, !PT ;  /* 0x000001801b067812 */ /* 0x000fe400078ec0ff */
[----:B------:R-:W-:Y:S02]  /*11340*/  F2FP.BF16.F32.PACK_AB R20, R31, R20 ;  /* 0x000000141f14723e */ /* 0x000fe400000010ff */
[----:B------:R-:W-:Y:S02]  /*11350*/  SHF.R.U64 R3, R3, 0x3, RZ ;  /* 0x0000000303037819 */ /* 0x000fe400000012ff */
[----:B------:R-:W-:-:S02]  /*11360*/  F2FP.BF16.F32.PACK_AB R53, R53, R56 ;  /* 0x000000383535723e */ /* 0x000fc400000010ff */
[----:B------:R-:W-:Y:S02]  /*11370*/  F2FP.BF16.F32.PACK_AB R54, R51, R54 ;  /* 0x000000363336723e */ /* 0x000fe400000010ff */
[----:B------:R-:W-:Y:S02]  /*11380*/  SHF.R.U64 R6, R6, 0x3, RZ ;  /* 0x0000000306067819 */ /* 0x000fe400000012ff */
[----:B------:R-:W-:Y:S02]  /*11390*/  F2FP.BF16.F32.PACK_AB R49, R49, R52 ;  /* 0x000000343131723e */ /* 0x000fe400000010ff */
[----:B------:R-:W-:Y:S01]  /*113a0*/  F2FP.BF16.F32.PACK_AB R50, R47, R50 ;  /* 0x000000322f32723e */ /* 0x000fe200000010ff */
[----:B------:R-:W-:Y:S01]  /*113b0*/  IMAD.X R11, RZ, RZ, R9, P3 ;  /* 0x000000ffff0b7224 */ /* 0x000fe200018e0609 */
[----:B------:R-:W-:Y:S02]  /*113c0*/  F2FP.BF16.F32.PACK_AB R46, R43, R46 ;  /* 0x0000002e2b2e723e */ /* 0x000fe400000010ff */
[----:B------:R-:W-:-:S02]  /*113d0*/  SEL R52, R15, R20, P0 ;  /* 0x000000140f347207 */ /* 0x000fc40000000000 */
[----:B------:R-:W-:Y:S01]  /*113e0*/  SEL R56, R20, R15, P0 ;  /* 0x0000000f14387207 */ /* 0x000fe20000000000 */
[--C-:B------:R-:W-:Y:S01]  /*113f0*/  IMAD.X R15, RZ, RZ, R9.reuse, P4 ;  /* 0x000000ffff0f7224 */ /* 0x100fe200020e0609 */
[----:B------:R-:W-:Y:S01]  /*11400*/  LOP3.LUT R14, R3, R14, RZ, 0x3c, !PT ;  /* 0x0000000e030e7212 */ /* 0x000fe200078e3cff */
[----:B------:R-:W-:Y:S01]  /*11410*/  IMAD.X R13, RZ, RZ, R9, P5 ;  /* 0x000000ffff0d7224 */ /* 0x000fe200028e0609 */
[----:B----4-:R-:W-:Y:S02]  /*11420*/  LOP3.LUT R3, R5, 0x2, RZ, 0x3c, !PT ;  /* 0x0000000205037812 */ /* 0x010fe400078e3cff */
[----:B------:R-:W-:Y:S02]  /*11430*/  SEL R62, R53, R54, P0 ;  /* 0x00000036353e7207 */ /* 0x000fe40000000000 */
[----:B------:R-:W-:Y:S02]  /*11440*/  LOP3.LUT R10, R6, R27, RZ, 0x3c, !PT ;  /* 0x0000001b060a7212 */ /* 0x000fe400078e3cff */
[----:B------:R-:W-:-:S02]  /*11450*/  SEL R54, R54, R53, P0 ;  /* 0x0000003536367207 */ /* 0x000fc40000000000 */
[----:B------:R-:W-:Y:S01]  /*11460*/  SEL R64, R49, R50, P0 ;  /* 0x0000003231407207 */ /* 0x000fe20000000000 */
[----:B------:R-:W-:Y:S01]  /*11470*/  IMAD.X R21, RZ, RZ, R9, P1 ;  /* 0x000000ffff157224 */ /* 0x000fe200008e0609 */
[----:B------:R-:W-:Y:S02]  /*11480*/  F2FP.BF16.F32.PACK_AB R42, R39, R42 ;  /* 0x0000002a272a723e */ /* 0x000fe400000010ff */
[----:B------:R-:W-:Y:S02]  /*11490*/  SEL R66, R45, R46, P0 ;  /* 0x0000002e2d427207 */ /* 0x000fe40000000000 */
[----:B------:R-:W-:Y:S02]  /*114a0*/  F2FP.BF16.F32.PACK_AB R38, R135, R38 ;  /* 0x000000268726723e */ /* 0x000fe400000010ff */
[----:B------:R-:W-:Y:S02]  /*114b0*/  IADD3.X R7, RZ, R9, RZ, P2, !PT ;  /* 0x00000009ff077210 */ /* 0x000fe400017fe4ff */
[----:B------:R-:W-:-:S02]  /*114c0*/  LOP3.LUT R20, R29, 0x180, RZ, 0xc0, !PT ;  /* 0x000001801d147812 */ /* 0x000fc400078ec0ff */
[----:B------:R-:W-:Y:S02]  /*114d0*/  LOP3.LUT R31, R72, 0x180, RZ, 0xc0, !PT ;  /* 0x00000180481f7812 */ /* 0x000fe400078ec0ff */
[----:B------:R-:W-:Y:S01]  /*114e0*/  MOV R51, R8 ;  /* 0x0000000800337202 */ /* 0x000fe20000000f00 */
[----:B------:R-:W-:Y:S01]  /*114f0*/  SHFL.IDX PT, R28, R28, R5, 0x1c1f ;  /* 0x001c1f051c1c7589 */ /* 0x000fe200000e0000 */
[----:B------:R-:W-:Y:S02]  /*11500*/  SEL R50, R50, R49, P0 ;  /* 0x0000003132327207 */ /* 0x000fe40000000000 */
[----:B------:R-:W-:Y:S01]  /*11510*/  SEL R46, R46, R45, P0 ;  /* 0x0000002d2e2e7207 */ /* 0x000fe20000000000 */
[----:B------:R-:W-:Y:S01]  /*11520*/  SHFL.IDX PT, R8, R4, R5, 0x1c1f ;  /* 0x001c1f0504087589 */ /* 0x000fe200000e0000 */
[----:B------:R-:W-:Y:S02]  /*11530*/  MOV R47, R14 ;  /* 0x0000000e002f7202 */ /* 0x000fe40000000f00 */
[----:B------:R-:W-:Y:S01]  /*11540*/  MOV R45, R10 ;  /* 0x0000000a002d7202 */ /* 0x000fe20000000f00 */
[----:B------:R-:W0:Y:S01]  /*11550*/  SHFL.IDX PT, R9, R26, R3, 0x1c1f ;  /* 0x001c1f031a097589 */ /* 0x000e2200000e0000 */
[----:B------:R-:W-:-:S02]  /*11560*/  MOV R49, R12 ;  /* 0x0000000c00317202 */ /* 0x000fc40000000f00 */
[----:B------:R-:W-:Y:S01]  /*11570*/  SEL R68, R41, R42, P0 ;  /* 0x0000002a29447207 */ /* 0x000fe20000000000 */
[----:B------:R-:W4:Y:S01]  /*11580*/  SHFL.IDX PT, R11, R30, R3, 0x1c1f ;  /* 0x001c1f031e0b7589 */ /* 0x000f2200000e0000 */
[----:B------:R-:W-:-:S03]  /*11590*/  SEL R42, R42, R41, P0 ;  /* 0x000000292a2a7207 */ /* 0x000fc60000000000 */
[----:B------:R-:W-:Y:S01]  /*115a0*/  SHFL.IDX PT, R60, R60, R5, 0x1c1f ;  /* 0x001c1f053c3c7589 */ /* 0x000fe200000e0000 */
[----:B------:R-:W-:-:S03]  /*115b0*/  SEL R70, R37, R38, P0 ;  /* 0x0000002625467207 */ /* 0x000fc60000000000 */
[----:B------:R-:W1:Y:S01]  /*115c0*/  SHFL.IDX PT, R15, R58, R3, 0x1c1f ;  /* 0x001c1f033a0f7589 */ /* 0x000e6200000e0000 */
[----:B------:R-:W-:Y:S02]  /*115d0*/  SHF.R.U64 R20, R20, 0x3, RZ ;  /* 0x0000000314147819 */ /* 0x000fe400000012ff */
[----:B------:R-:W-:Y:S01]  /*115e0*/  SHF.R.U64 R31, R31, 0x3, RZ ;  /* 0x000000031f1f7819 */ /* 0x000fe200000012ff */
[----:B------:R-:W-:Y:S01]  /*115f0*/  SHFL.IDX PT, R32, R32, R5, 0x1c1f ;  /* 0x001c1f0520207589 */ /* 0x000fe200000e0000 */
[----:B------:R-:W-:-:S03]  /*11600*/  SEL R38, R38, R37, P0 ;  /* 0x0000002526267207 */ /* 0x000fc60000000000 */
[----:B------:R-:W1:Y:S04]  /*11610*/  SHFL.IDX PT, R13, R34, R3, 0x1c1f ;  /* 0x001c1f03220d7589 */ /* 0x000e6800000e0000 */
[----:B------:R-:W-:Y:S04]  /*11620*/  SHFL.IDX PT, R62, R62, R5, 0x1c1f ;  /* 0x001c1f053e3e7589 */ /* 0x000fe800000e0000 */
[----:B------:R-:W1:Y:S04]  /*11630*/  SHFL.IDX PT, R33, R54, R3, 0x1c1f ;  /* 0x001c1f0336217589 */ /* 0x000e6800000e0000 */
[----:B------:R-:W-:Y:S04]  /*11640*/  SHFL.IDX PT, R64, R64, R5, 0x1c1f ;  /* 0x001c1f0540407589 */ /* 0x000fe800000e0000 */
[----:B------:R-:W1:Y:S01]  /*11650*/  SHFL.IDX PT, R35, R50, R3, 0x1c1f ;  /* 0x001c1f0332237589 */ /* 0x000e6200000e0000 */
[----:B------:R-:W-:-:S02]  /*11660*/  LOP3.LUT R6, R20, R29, RZ, 0x3c, !PT ;  /* 0x0000001d14067212 */ /* 0x000fc400078e3cff */
[----:B------:R-:W-:Y:S01]  /*11670*/  LOP3.LUT R20, R31, R72, RZ, 0x3c, !PT ;  /* 0x000000481f147212 */ /* 0x000fe200078e3cff */
[----:B------:R-:W-:Y:S04]  /*11680*/  SHFL.IDX PT, R36, R36, R5, 0x1c1f ;  /* 0x001c1f0524247589 */ /* 0x000fe800000e0000 */
[----:B------:R-:W-:Y:S04]  /*11690*/  SHFL.IDX PT, R66, R66, R5, 0x1c1f ;  /* 0x001c1f0542427589 */ /* 0x000fe800000e0000 */
[----:B------:R-:W1:Y:S04]  /*116a0*/  SHFL.IDX PT, R27, R40, R3, 0x1c1f ;  /* 0x001c1f03281b7589 */ /* 0x000e6800000e0000 */
[----:B------:R-:W1:Y:S04]  /*116b0*/  SHFL.IDX PT, R37, R46, R3, 0x1c1f ;  /* 0x001c1f032e257589 */ /* 0x000e6800000e0000 */
[----:B------:R-:W-:Y:S04]  /*116c0*/  SHFL.IDX PT, R44, R44, R5, 0x1c1f ;  /* 0x001c1f052c2c7589 */ /* 0x000fe800000e0000 */
[----:B------:R-:W-:Y:S04]  /*116d0*/  SHFL.IDX PT, R68, R68, R5, 0x1c1f ;  /* 0x001c1f0544447589 */ /* 0x000fe800000e0000 */
[----:B------:R-:W1:Y:S04]  /*116e0*/  SHFL.IDX PT, R29, R48, R3, 0x1c1f ;  /* 0x001c1f03301d7589 */ /* 0x000e6800000e0000 */
[----:B------:R-:W1:Y:S04]  /*116f0*/  SHFL.IDX PT, R39, R42, R3, 0x1c1f ;  /* 0x001c1f032a277589 */ /* 0x000e6800000e0000 */
[----:B------:R-:W-:Y:S04]  /*11700*/  SHFL.IDX PT, R52, R52, R5, 0x1c1f ;  /* 0x001c1f0534347589 */ /* 0x000fe800000e0000 */
[----:B------:R-:W-:Y:S04]  /*11710*/  SHFL.IDX PT, R70, R70, R5, 0x1c1f ;  /* 0x001c1f0546467589 */ /* 0x000fe800000e0000 */
[----:B------:R-:W1:Y:S04]  /*11720*/  SHFL.IDX PT, R31, R56, R3, 0x1c1f ;  /* 0x001c1f03381f7589 */ /* 0x000e6800000e0000 */
[----:B------:R1:W1:Y:S01]  /*11730*/  SHFL.IDX PT, R41, R38, R3, 0x1c1f ;  /* 0x001c1f0326297589 */ /* 0x00026200000e0000 */
[----:B------:R-:W-:-:S02]  /*11740*/  MOV R43, R6 ;  /* 0x00000006002b7202 */ /* 0x000fc40000000f00 */
[----:B0-----:R-:W-:Y:S01]  /*11750*/  SEL R4, R8, R9, P0 ;  /* 0x0000000908047207 */ /* 0x001fe20000000000 */
[----:B------:R-:W3:Y:S01]  /*11760*/  LDL R53, [R1+0x48] ;  /* 0x0000480001357983 */ /* 0x000ee20000100800 */
[----:B------:R-:W-:Y:S02]  /*11770*/  SEL R6, R9, R8, P0 ;  /* 0x0000000809067207 */ /* 0x000fe40000000000 */
[----:B----4-:R-:W-:Y:S02]  /*11780*/  SEL R8, R28, R11, P0 ;  /* 0x0000000b1c087207 */ /* 0x010fe40000000000 */
[----:B------:R-:W-:Y:S01]  /*11790*/  SEL R10, R11, R28, P0 ;  /* 0x0000001c0b0a7207 */ /* 0x000fe20000000000 */
[----:B-1----:R-:W0:Y:S01]  /*117a0*/  LDC R3, c[0x0][0xbe8] ;  /* 0x0002fa00ff037b82 */ /* 0x002e220000000800 */
[----:B------:R-:W-:Y:S02]  /*117b0*/  SEL R5, R60, R15, P0 ;  /* 0x0000000f3c057207 */ /* 0x000fe40000000000 */
[----:B------:R-:W-:-:S05]  /*117c0*/  SEL R7, R15, R60, P0 ;  /* 0x0000003c0f077207 */ /* 0x000fca0000000000 */
[----:B------:R-:W-:Y:S01]  /*117d0*/  BAR.SYNC.DEFER_BLOCKING 0x1, 0x180 ;  /* 0x0046000000007b1d */ /* 0x000fe20000010000 */
[----:B------:R-:W-:Y:S02]  /*117e0*/  SEL R12, R32, R13, P0 ;  /* 0x0000000d200c7207 */ /* 0x000fe40000000000 */
[----:B------:R-:W-:Y:S02]  /*117f0*/  SEL R14, R13, R32, P0 ;  /* 0x000000200d0e7207 */ /* 0x000fe40000000000 */
[----:B------:R-:W-:Y:S02]  /*11800*/  SEL R9, R62, R33, P0 ;  /* 0x000000213e097207 */ /* 0x000fe40000000000 */
[----:B------:R-:W-:Y:S02]  /*11810*/  SEL R11, R33, R62, P0 ;  /* 0x0000003e210b7207 */ /* 0x000fe40000000000 */
[----:B------:R-:W-:Y:S02]  /*11820*/  SEL R13, R64, R35, P0 ;  /* 0x00000023400d7207 */ /* 0x000fe40000000000 */
[----:B------:R-:W-:-:S02]  /*11830*/  SEL R15, R35, R64, P0 ;  /* 0x00000040230f7207 */ /* 0x000fc40000000000 */
[----:B------:R-:W-:Y:S02]  /*11840*/  ISETP.NE.U32.AND P2, PT, RZ, UR4, PT ;  /* 0x00000004ff007c0c */ /* 0x000fe4000bf45070 */
[----:B------:R-:W-:Y:S02]  /*11850*/  MOV R21, R20 ;  /* 0x0000001400157202 */ /* 0x000fe40000000f00 */
[----:B------:R-:W-:Y:S01]  /*11860*/  ISETP.NE.AND.EX P2, PT, RZ, UR5, PT, P2 ;  /* 0x00000005ff007c0c */ /* 0x000fe2000bf45320 */
[----:B------:R1:W-:Y:S04]  /*11870*/  STSM.16.M88.4 [R51], R4 ;  /* 0x0000000433007844 */ /* 0x0003e80000000200 */
[----:B------:R4:W-:Y:S04]  /*11880*/  STSM.16.M88.4 [R49], R8 ;  /* 0x0000000831007844 */ /* 0x0009e80000000200 */
[----:B------:R0:W-:Y:S01]  /*11890*/  STSM.16.M88.4 [R47], R12 ;  /* 0x0000000c2f007844 */ /* 0x0001e20000000200 */
[----:B-1----:R-:W-:-:S02]  /*118a0*/  SEL R4, R36, R27, P0 ;  /* 0x0000001b24047207 */ /* 0x002fc40000000000 */
[----:B------:R-:W-:Y:S02]  /*118b0*/  SEL R6, R27, R36, P0 ;  /* 0x000000241b067207 */ /* 0x000fe40000000000 */
[----:B------:R-:W-:Y:S02]  /*118c0*/  SEL R5, R66, R37, P0 ;  /* 0x0000002542057207 */ /* 0x000fe40000000000 */
[----:B------:R-:W-:Y:S02]  /*118d0*/  SEL R7, R37, R66, P0 ;  /* 0x0000004225077207 */ /* 0x000fe40000000000 */
[----:B----4-:R-:W-:Y:S02]  /*118e0*/  SEL R8, R44, R29, P0 ;  /* 0x0000001d2c087207 */ /* 0x010fe40000000000 */
[----:B------:R-:W-:Y:S02]  /*118f0*/  SEL R10, R29, R44, P0 ;  /* 0x0000002c1d0a7207 */ /* 0x000fe40000000000 */
[----:B------:R-:W-:-:S02]  /*11900*/  SEL R9, R68, R39, P0 ;  /* 0x0000002744097207 */ /* 0x000fc40000000000 */
[----:B------:R-:W-:Y:S02]  /*11910*/  SEL R11, R39, R68, P0 ;  /* 0x00000044270b7207 */ /* 0x000fe40000000000 */
[----:B0-----:R-:W-:Y:S02]  /*11920*/  SEL R12, R52, R31, P0 ;  /* 0x0000001f340c7207 */ /* 0x001fe40000000000 */
[----:B------:R-:W-:Y:S02]  /*11930*/  SEL R14, R31, R52, P0 ;  /* 0x000000341f0e7207 */ /* 0x000fe40000000000 */
[----:B------:R-:W-:Y:S02]  /*11940*/  SEL R13, R70, R41, P0 ;  /* 0x00000029460d7207 */ /* 0x000fe40000000000 */
[----:B------:R-:W-:Y:S01]  /*11950*/  SEL R15, R41, R70, P0 ;  /* 0x00000046290f7207 */ /* 0x000fe20000000000 */
[----:B------:R0:W-:Y:S04]  /*11960*/  STSM.16.M88.4 [R45], R4 ;  /* 0x000000042d007844 */ /* 0x0001e80000000200 */
[----:B------:R-:W-:Y:S04]  /*11970*/  STSM.16.M88.4 [R43], R8 ;  /* 0x000000082b007844 */ /* 0x000fe80000000200 */
[----:B------:R1:W-:Y:S01]  /*11980*/  STSM.16.M88.4 [R21], R12 ;  /* 0x0000000c15007844 */ /* 0x0003e20000000200 */
[----:B------:R-:W-:Y:S01]  /*11990*/  IMAD.MOV.U32 R20, RZ, RZ, RZ ;  /* 0x000000ffff147224 */ /* 0x000fe200078e00ff */
[----:B------:R-:W-:Y:S01]  /*119a0*/  BAR.SYNC.DEFER_BLOCKING 0x1, 0x180 ;  /* 0x0046000000007b1d */ /* 0x000fe20000010000 */
[----:B--2---:R-:W-:-:S04]  /*119b0*/  IADD3 R26, P1, R59, UR4, RZ ;  /* 0x000000043b1a7c10 */ /* 0x004fc8000ff3e0ff */
[----:B---3--:R-:W-:Y:S01]  /*119c0*/  IADD3.X R27, R57, UR5, RZ, P1, !PT ;  /* 0x00000005391b7c10 */ /* 0x008fe20008ffe4ff */
[----:B------:R-:W-:Y:S02]  /*119d0*/  ULDC.64 UR4, c[0x0][0xc08] ;  /* 0x0003020000047ab9 */ /* 0x000fe40000000a00 */
[----:B------:R-:W-:Y:S02]  /*119e0*/  ISETP.NE.U32.AND P0, PT, RZ, UR4, PT ;  /* 0x00000004ff007c0c */ /* 0x000fe4000bf05070 */
[----:B------:R2:W5:Y:S02]  /*119f0*/  @P2 LDG.E R20, desc[UR42][R26.64] ;  /* 0x0000002a1a142981 */ /* 0x000564000c1e1900 */
[----:B------:R-:W-:-:S13]  /*11a00*/  ISETP.NE.AND.EX P0, PT, RZ, UR5, PT, P0 ;  /* 0x00000005ff007c0c */ /* 0x000fda000bf05300 */
[----:B0-----:R-:W-:Y:S01]  /*11a10*/  @P0 IADD3 R4, P3, R59, UR4, RZ ;  /* 0x000000043b040c10 */ /* 0x001fe2000ff7e0ff */
[----:B------:R-:W-:Y:S02]  /*11a20*/  ULDC UR4, c[0x0][0xa88] ;  /* 0x0002a20000047ab9 */ /* 0x000fe40000000800 */
[----:B------:R-:W-:Y:S01]  /*11a30*/  IMAD.U32 R38, RZ, RZ, UR4 ;  /* 0x00000004ff267e24 */ /* 0x000fe2000f8e00ff */
[----:B------:R-:W-:-:S05]  /*11a40*/  @P0 IADD3.X R5, R57, UR5, RZ, P3, !PT ;  /* 0x0000000539050c10 */ /* 0x000fca0009ffe4ff */
[----:B------:R2:W5:Y:S01]  /*11a50*/  @P0 LDG.E R38, desc[UR42][R4.64] ;  /* 0x0000002a04260981 */ /* 0x000562000c1e1900 */
[----:B------:R-:W-:-:S13]  /*11a60*/  ISETP.NE.AND P1, PT, R3, 0x1, PT ;  /* 0x000000010300780c */ /* 0x000fda0003f25270 */
[----:B------:R-:W0:Y:S08]  /*11a70*/  @P1 LDC R6, c[0x0][0xbec] ;  /* 0x0002fb00ff061b82 */ /* 0x000e300000000800 */
[----:B------:R-:W3:Y:S01]  /*11a80*/  @P1 LDC R29, c[0x0][0xbf0] ;  /* 0x0002fc00ff1d1b82 */ /* 0x000ee20000000800 */
[----:B-1----:R-:W-:Y:S01]  /*11a90*/  IMAD R13, R53, 0xc0, R55 ;  /* 0x000000c0350d7824 */ /* 0x002fe200078e0237 */
[----:B0-23--:R-:W-:Y:S06]  /*11aa0*/  @P0 BRA `(.L_x_10974) ;  /* 0x0000000000100947 */ /* 0x00dfec0003800000 */
[----:B------:R-:W-:Y:S05]  /*11ab0*/  @!P2 BRA `(.L_x_10974) ;  /* 0x00000000000ca947 */ /* 0x000fea0003800000 */
[----:B------:R-:W2:Y:S04]  /*11ac0*/  LDG.E R5, desc[UR42][R26.64] ;  /* 0x0000002a1a057981 */ /* 0x000ea8000c1e1900 */
[----:B-----5:R-:W2:Y:S02]  /*11ad0*/  LDG.E R38, desc[UR42][R26.64+0x4] ;  /* 0x0000042a1a267981 */ /* 0x020ea4000c1e1900 */
[----:B--2---:R-:W-:-:S07]  /*11ae0*/  IMAD.IADD R38, R38, 0x1, -R5 ;  /* 0x0000000126267824 */ /* 0x004fce00078e0a05 */
.L_x_10974:
[----:B------:R-:W2:Y:S01]  /*11af0*/  LDL.LU R5, [R1+0x2c] ;  /* 0x00002c0001057983 */ /* 0x000ea20000300800 */
[----:B------:R-:W-:Y:S01]  /*11b00*/  ULDC.64 UR4, c[0x0][0xb90] ;  /* 0x0002e40000047ab9 */ /* 0x000fe20000000a00 */
[----:B------:R-:W0:Y:S01]  /*11b10*/  S2R R4, SR_TID.X ;  /* 0x0000000000047919 */ /* 0x000e220000002100 */
[----:B------:R-:W1:Y:S01]  /*11b20*/  S2R R14, SR_TID.X ;  /* 0x00000000000e7919 */ /* 0x000e620000002100 */
[----:B-----5:R-:W-:Y:S02]  /*11b30*/  SHF.R.S32.HI R21, RZ, 0x1f, R20 ;  /* 0x0000001fff157819 */ /* 0x020fe40000011414 */
[----:B------:R-:W-:Y:S01]  /*11b40*/  MOV R7, R13 ;  /* 0x0000000d00077202 */ /* 0x000fe20000000f00 */
[----:B------:R-:W3:Y:S01]  /*11b50*/  LDL.LU R10, [R1+0x44] ;  /* 0x00004400010a7983 */ /* 0x000ee20000300800 */
[----:B------:R-:W-:Y:S01]  /*11b60*/  IMAD R38, R38, R3, RZ ;  /* 0x0000000326267224 */ /* 0x000fe200078e02ff */
[----:B------:R-:W4:Y:S02]  /*11b70*/  @P1 LDC R45, c[0x0][0xbec] ;  /* 0x0002fb00ff2d1b82 */ /* 0x000f240000000800 */
[----:B------:R-:W4:Y:S04]  /*11b80*/  LDL.LU R44, [R1+0x34] ;  /* 0x00003400012c7983 */ /* 0x000f280000300800 */
[----:B------:R-:W3:Y:S04]  /*11b90*/  LDL R49, [R1+0x30] ;  /* 0x0000300001317983 */ /* 0x000ee80000100800 */
[----:B------:R-:W3:Y:S04]  /*11ba0*/  LDL R15, [R1+0x68] ;  /* 0x00006800010f7983 */ /* 0x000ee80000100800 */
[----:B------:R0:W5:Y:S02]  /*11bb0*/  LDL R48, [R1+0x7c] ;  /* 0x00007c0001307983 */ /* 0x0001640000100800 */
[----:B0-----:R-:W-:-:S05]  /*11bc0*/  VIADD R47, R4, 0xffffff80 ;  /* 0xffffff80042f7836 */ /* 0x001fca0000000000 */
[----:B------:R-:W-:Y:S01]  /*11bd0*/  SHF.R.S32.HI R50, RZ, 0x1f, R47 ;  /* 0x0000001fff327819 */ /* 0x000fe2000001142f */
[----:B------:R-:W-:-:S03]  /*11be0*/  @P1 IMAD.HI.U32 R4, R13, R6, RZ ;  /* 0x000000060d041227 */ /* 0x000fc600078e00ff */
[----:B------:R-:W-:Y:S02]  /*11bf0*/  LEA.HI R50, R50, R47, RZ, 0x2 ;  /* 0x0000002f32327211 */ /* 0x000fe400078f10ff */
[----:B------:R-:W-:Y:S02]  /*11c00*/  @P1 SHF.R.U32.HI R7, RZ, R29, R4 ;  /* 0x0000001dff071219 */ /* 0x000fe40000011604 */
[----:B------:R-:W-:-:S03]  /*11c10*/  SHF.R.S32.HI R50, RZ, 0x2, R50 ;  /* 0x00000002ff327819 */ /* 0x000fc60000011432 */
[----:B------:R-:W-:Y:S02]  /*11c20*/  IMAD.MOV R6, RZ, RZ, -R7 ;  /* 0x000000ffff067224 */ /* 0x000fe400078e0a07 */
[----:B-1----:R-:W-:-:S05]  /*11c30*/  VIADD R30, R14, 0xffffff80 ;  /* 0xffffff800e1e7836 */ /* 0x002fca0000000000 */
[----:B------:R-:W-:-:S04]  /*11c40*/  SHF.R.S32.HI R14, RZ, 0x1f, R30 ;  /* 0x0000001fff0e7819 */ /* 0x000fc8000001141e */
[----:B------:R-:W-:-:S04]  /*11c50*/  LEA.HI R14, R14, R30, RZ, 0x7 ;  /* 0x0000001e0e0e7211 */ /* 0x000fc800078f38ff */
[----:B------:R-:W-:-:S05]  /*11c60*/  LOP3.LUT R14, R14, 0xffffff80, RZ, 0xc0, !PT ;  /* 0xffffff800e0e7812 */ /* 0x000fca00078ec0ff */
[----:B------:R-:W-:Y:S01]  /*11c70*/  IMAD.IADD R14, R30, 0x1, -R14 ;  /* 0x000000011e0e7824 */ /* 0x000fe200078e0a0e */
[----:B------:R-:W-:-:S04]  /*11c80*/  SHF.R.S32.HI R46, RZ, 0x1f, R47 ;  /* 0x0000001fff2e7819 */ /* 0x000fc8000001142f */
[----:B------:R-:W-:-:S04]  /*11c90*/  LEA.HI R46, R46, R47, RZ, 0x2 ;  /* 0x0000002f2e2e7211 */ /* 0x000fc800078f10ff */
[----:B------:R-:W-:-:S04]  /*11ca0*/  LOP3.LUT R46, R46, 0xfffffffc, RZ, 0xc0, !PT ;  /* 0xfffffffc2e2e7812 */ /* 0x000fc800078ec0ff */
[----:B------:R-:W-:Y:S02]  /*11cb0*/  IADD3 R46, R47, -R46, RZ ;  /* 0x8000002e2f2e7210 */ /* 0x000fe40007ffe0ff */
[----:B------:R0:W5:Y:S01]  /*11cc0*/  LDL R47, [R1+0x4c] ;  /* 0x00004c00012f7983 */ /* 0x0001620000100800 */
[----:B--2---:R-:W-:Y:S01]  /*11cd0*/  IMAD.MOV.U32 R8, RZ, RZ, R5 ;  /* 0x000000ffff087224 */ /* 0x004fe200078e0005 */
[----:B----4-:R-:W-:-:S05]  /*11ce0*/  SHF.R.S32.HI R39, RZ, 0x1f, R44 ;  /* 0x0000001fff277819 */ /* 0x010fca000001142c */
[----:B------:R-:W-:-:S04]  /*11cf0*/  IMAD R5, R39, UR4, RZ ;  /* 0x0000000427057c24 */ /* 0x000fc8000f8e02ff */
[C---:B------:R-:W-:Y:S02]  /*11d00*/  IMAD R11, R44.reuse, UR5, R5 ;  /* 0x000000052c0b7c24 */ /* 0x040fe4000f8e0205 */
[----:B------:R-:W-:Y:S01]  /*11d10*/  IMAD.WIDE.U32 R4, R44, UR4, R20 ;  /* 0x000000042c047c25 */ /* 0x000fe2000f8e0014 */
[----:B---3--:R-:W-:Y:S01]  /*11d20*/  SEL R37, R10, RZ, !P2 ;  /* 0x000000ff0a257207 */ /* 0x008fe20005000000 */
[----:B------:R-:W-:Y:S01]  /*11d30*/  ULDC.64 UR4, c[0x0][0xb98] ;  /* 0x0002e60000047ab9 */ /* 0x000fe20000000a00 */
[----:B------:R-:W-:Y:S01]  /*11d40*/  SEL R36, R8, RZ, !P2 ;  /* 0x000000ff08247207 */ /* 0x000fe20005000000 */
[----:B------:R-:W-:Y:S02]  /*11d50*/  IMAD R9, R50, 0x20, R49 ;  /* 0x0000002032097824 */ /* 0x000fe400078e0231 */
[----:B------:R-:W-:Y:S02]  /*11d60*/  IMAD.IADD R5, R5, 0x1, R11 ;  /* 0x0000000105057824 */ /* 0x000fe400078e020b */
[----:B------:R-:W-:-:S04]  /*11d70*/  IMAD.WIDE R24, R9, 0x2, R24 ;  /* 0x0000000209187825 */ /* 0x000fc800078e0218 */
[----:B------:R-:W-:Y:S02]  /*11d80*/  IMAD R9, R3, R6, R13 ;  /* 0x0000000603097224 */ /* 0x000fe400078e020d */
[----:B------:R-:W-:Y:S02]  /*11d90*/  IMAD R11, R37, UR4, RZ ;  /* 0x00000004250b7c24 */ /* 0x000fe4000f8e02ff */
[----:B------:R-:W-:Y:S01]  /*11da0*/  IMAD.WIDE.U32 R4, R36, UR4, R4 ;  /* 0x0000000424047c25 */ /* 0x000fe2000f8e0004 */
[----:B------:R-:W-:-:S03]  /*11db0*/  SHF.R.S32.HI R6, RZ, 0x1f, R9 ;  /* 0x0000001fff067819 */ /* 0x000fc60000011409 */
[----:B------:R-:W-:Y:S01]  /*11dc0*/  IMAD R10, R36, UR5, R11 ;  /* 0x00000005240a7c24 */ /* 0x000fe2000f8e020b */
[----:B------:R-:W-:Y:S01]  /*11dd0*/  SHF.R.S32.HI R11, RZ, 0x1f, R7 ;  /* 0x0000001fff0b7819 */ /* 0x000fe20000011407 */
[----:B------:R-:W-:Y:S01]  /*11de0*/  ULDC.64 UR4, c[0x0][0xb88] ;  /* 0x0002e20000047ab9 */ /* 0x000fe20000000a00 */
[----:B------:R-:W-:Y:S02]  /*11df0*/  IADD3 R4, P0, R7, R4, RZ ;  /* 0x0000000407047210 */ /* 0x000fe40007f1e0ff */
[----:B------:R-:W-:Y:S01]  /*11e00*/  IADD3 R13, P2, R24, 0x1800, RZ ;  /* 0x00001800180d7810 */ /* 0x000fe20007f5e0ff */
[----:B------:R-:W-:Y:S01]  /*11e10*/  IMAD R6, R6, UR4, RZ ;  /* 0x0000000406067c24 */ /* 0x000fe2000f8e02ff */
[----:B------:R-:W-:Y:S02]  /*11e20*/  IADD3.X R5, R11, R5, R10, P0, !PT ;  /* 0x000000050b057210 */ /* 0x000fe400007fe40a */
[----:B------:R-:W-:Y:S01]  /*11e30*/  LOP3.LUT R8, R13, 0x180, RZ, 0xc0, !PT ;  /* 0x000001800d087812 */ /* 0x000fe200078ec0ff */
[----:B------:R-:W-:-:S02]  /*11e40*/  IMAD R7, R9, UR5, R6 ;  /* 0x0000000509077c24 */ /* 0x000fc4000f8e0206 */
[----:B------:R-:W-:Y:S01]  /*11e50*/  IMAD.WIDE.U32 R4, R9, UR4, R4 ;  /* 0x0000000409047c25 */ /* 0x000fe2000f8e0004 */
[----:B------:R-:W-:Y:S01]  /*11e60*/  SHF.R.U64 R8, R8, 0x3, RZ ;  /* 0x0000000308087819 */ /* 0x000fe200000012ff */
[----:B------:R-:W-:Y:S02]  /*11e70*/  ULDC.64 UR4, c[0x0][0xb50] ;  /* 0x0002d40000047ab9 */ /* 0x000fe40000000a00 */
[----:B------:R-:W-:Y:S01]  /*11e80*/  IMAD.IADD R5, R5, 0x1, R7 ;  /* 0x0000000105057824 */ /* 0x000fe200078e0207 */
[----:B------:R-:W-:Y:S02]  /*11e90*/  LEA R6, P0, R4, UR4, 0x2 ;  /* 0x0000000404067c11 */ /* 0x000fe4000f8010ff */
[----:B------:R-:W-:Y:S02]  /*11ea0*/  LOP3.LUT R8, R8, R13, RZ, 0x3c, !PT ;  /* 0x0000000d08087212 */ /* 0x000fe400078e3cff */
[----:B------:R-:W-:Y:S02]  /*11eb0*/  IADD3 R13, P6, R24, 0x3000, RZ ;  /* 0x00003000180d7810 */ /* 0x000fe40007fde0ff */
[----:B------:R-:W-:Y:S01]  /*11ec0*/  LEA.HI.X R4, R4, UR5, R5, 0x2, P0 ;  /* 0x0000000504047c11 */ /* 0x000fe200080f1405 */
[----:B------:R-:W-:Y:S01]  /*11ed0*/  SHFL.IDX PT, R40, R6, RZ, 0x1c1f ;  /* 0x001c1fff06287589 */ /* 0x000fe200000e0000 */
[----:B------:R-:W-:Y:S01]  /*11ee0*/  LOP3.LUT R12, R13, 0x180, RZ, 0xc0, !PT ;  /* 0x000001800d0c7812 */ /* 0x000fe200078ec0ff */
[----:B------:R-:W-:Y:S01]  /*11ef0*/  IMAD.X R9, RZ, RZ, R25, P2 ;  /* 0x000000ffff097224 */ /* 0x000fe200010e0619 */
[----:B------:R-:W-:Y:S01]  /*11f00*/  ULDC.64 UR4, c[0x0][0xaa0] ;  /* 0x0002a80000047ab9 */ /* 0x000fe20000000a00 */
[----:B------:R-:W1:Y:S01]  /*11f10*/  SHFL.IDX PT, R41, R4, RZ, 0x1c1f ;  /* 0x001c1fff04297589 */ /* 0x000e6200000e0000 */
[----:B------:R-:W-:-:S02]  /*11f20*/  SHF.R.U64 R12, R12, 0x3, RZ ;  /* 0x000000030c0c7819 */ /* 0x000fc400000012ff */
[----:B------:R-:W-:Y:S02]  /*11f30*/  LOP3.LUT P0, RZ, R14, 0x3, RZ, 0xc0, !PT ;  /* 0x000000030eff7812 */ /* 0x000fe4000780c0ff */
[----:B------:R-:W-:Y:S01]  /*11f40*/  LOP3.LUT R12, R12, R13, RZ, 0x3c, !PT ;  /* 0x0000000d0c0c7212 */ /* 0x000fe200078e3cff */
[----:B------:R-:W-:Y:S01]  /*11f50*/  IMAD R13, R53, 0xc0, R15 ;  /* 0x000000c0350d7824 */ /* 0x000fe200078e020f */
[----:B------:R-:W-:Y:S04]  /*11f60*/  SHFL.IDX PT, R42, R6, 0x1, 0x1c1f ;  /* 0x003c1f00062a7f89 */ /* 0x000fe800000e0000 */
[----:B------:R-:W2:Y:S01]  /*11f70*/  SHFL.IDX PT, R43, R4, 0x1, 0x1c1f ;  /* 0x003c1f00042b7f89 */ /* 0x000ea200000e0000 */
[C---:B------:R-:W-:Y:S02]  /*11f80*/  ISETP.GE.OR P2, PT, R13.reuse, R38, P0 ;  /* 0x000000260d00720c */ /* 0x040fe40000746670 */
[----:B------:R-:W-:Y:S01]  /*11f90*/  IADD3 R5, R13, 0x8, RZ ;  /* 0x000000080d057810 */ /* 0x000fe20007ffe0ff */
[----:B------:R-:W-:-:S03]  /*11fa0*/  IMAD R21, R21, UR4, RZ ;  /* 0x0000000415157c24 */ /* 0x000fc6000f8e02ff */
[----:B------:R-:W-:-:S07]  /*11fb0*/  ISETP.GE.OR P0, PT, R5, R38, P0 ;  /* 0x000000260500720c */ /* 0x000fce0000706670 */
[----:B-1----:R1:W-:Y:S02]  /*11fc0*/  @!P2 ST.E desc[UR42][R40.64], R2 ;  /* 0x000000022800a985 */ /* 0x0023e4000c10192a */
[C---:B-1----:R-:W-:Y:S02]  /*11fd0*/  IMAD R41, R20.reuse, UR5, R21 ;  /* 0x0000000514297c24 */ /* 0x042fe4000f8e0215 */
[----:B------:R-:W-:Y:S01]  /*11fe0*/  IMAD.WIDE.U32 R20, R20, UR4, RZ ;  /* 0x0000000414147c25 */ /* 0x000fe2000f8e00ff */
[----:B------:R-:W-:-:S03]  /*11ff0*/  ULDC.64 UR4, c[0x0][0xae8] ;  /* 0x0002ba0000047ab9 */ /* 0x000fc60000000a00 */
[----:B------:R-:W-:Y:S02]  /*12000*/  IMAD.IADD R21, R21, 0x1, R41 ;  /* 0x0000000115157824 */ /* 0x000fe400078e0229 */
[----:B------:R-:W-:Y:S01]  /*12010*/  IMAD R39, R39, UR4, RZ ;  /* 0x0000000427277c24 */ /* 0x000fe2000f8e02ff */
[----:B--2---:R1:W-:Y:S01]  /*12020*/  @!P0 ST.E desc[UR42][R42.64], R0 ;  /* 0x000000002a008985 */ /* 0x0043e2000c10192a */
[----:B------:R-:W-:-:S04]  /*12030*/  IMAD.WIDE.U32 R20, R44, UR4, R20 ;  /* 0x000000042c147c25 */ /* 0x000fc8000f8e0014 */
[----:B------:R-:W-:Y:S01]  /*12040*/  IMAD R39, R44, UR5, R39 ;  /* 0x000000052c277c24 */ /* 0x000fe2000f8e0227 */
[C---:B------:R-:W-:Y:S01]  /*12050*/  IADD3 R27, P5, R24.reuse, 0x4800, RZ ;  /* 0x00004800181b7810 */ /* 0x040fe20007fbe0ff */
[----:B------:R0:W5:Y:S01]  /*12060*/  LDL R44, [R1+0x50] ;  /* 0x00005000012c7983 */ /* 0x0001620000100800 */
[----:B------:R-:W-:Y:S01]  /*12070*/  IADD3 R29, P4, R24, 0x6000, RZ ;  /* 0x00006000181d7810 */ /* 0x000fe20007f9e0ff */
[----:B-1----:R-:W-:Y:S01]  /*12080*/  IMAD R0, R46, 0x60, R50 ;  /* 0x000000602e007824 */ /* 0x002fe200078e0232 */
[----:B------:R-:W1:Y:S01]  /*12090*/  @P1 LDC R43, c[0x0][0xbf0] ;  /* 0x0002fc00ff2b1b82 */ /* 0x000e620000000800 */
[----:B------:R0:W5:Y:S01]  /*120a0*/  LDL R46, [R1+0x78] ;  /* 0x00007800012e7983 */ /* 0x0001620000100800 */
[----:B------:R-:W-:Y:S01]  /*120b0*/  IADD3 R7, P3, R24, 0x7800, RZ ;  /* 0x0000780018077810 */ /* 0x000fe20007f7e0ff */
[----:B------:R-:W-:Y:S01]  /*120c0*/  IMAD R40, R53, 0xc0, R0 ;  /* 0x000000c035287824 */ /* 0x000fe200078e0200 */
[----:B------:R-:W-:Y:S01]  /*120d0*/  LOP3.LUT R26, R27, 0x180, RZ, 0xc0, !PT ;  /* 0x000001801b1a7812 */ /* 0x000fe200078ec0ff */
[----:B------:R-:W-:-:S02]  /*120e0*/  ULDC.64 UR4, c[0x0][0xaf0] ;  /* 0x0002bc0000047ab9 */ /* 0x000fc40000000a00 */
[----:B------:R-:W-:Y:S01]  /*120f0*/  @P1 IMAD.HI.U32 R0, R40, R45, RZ ;  /* 0x0000002d28001227 */ /* 0x000fe200078e00ff */
[----:B------:R-:W-:Y:S02]  /*12100*/  LOP3.LUT R28, R29, 0x180, RZ, 0xc0, !PT ;  /* 0x000001801d1c7812 */ /* 0x000fe400078ec0ff */
[----:B------:R-:W-:Y:S01]  /*12110*/  LOP3.LUT R11, R24, 0x180, RZ, 0xc0, !PT ;  /* 0x00000180180b7812 */ /* 0x000fe200078ec0ff */
[----:B------:R-:W-:Y:S01]  /*12120*/  IMAD.IADD R21, R21, 0x1, R39 ;  /* 0x0000000115157824 */ /* 0x000fe200078e0227 */
[----:B------:R-:W-:Y:S01]  /*12130*/  LOP3.LUT R6, R7, 0x180, RZ, 0xc0, !PT ;  /* 0x0000018007067812 */ /* 0x000fe200078ec0ff */
[----:B------:R-:W-:Y:S01]  /*12140*/  IMAD.MOV.U32 R39, RZ, RZ, R40 ;  /* 0x000000ffff277224 */ /* 0x000fe200078e0028 */
[----:B------:R-:W-:Y:S01]  /*12150*/  SHF.R.U64 R26, R26, 0x3, RZ ;  /* 0x000000031a1a7819 */ /* 0x000fe200000012ff */
[----:B------:R-:W-:Y:S01]  /*12160*/  IMAD R37, R37, UR4, RZ ;  /* 0x0000000425257c24 */ /* 0x000fe2000f8e02ff */
[----:B------:R-:W-:Y:S02]  /*12170*/  SHF.R.U64 R28, R28, 0x3, RZ ;  /* 0x000000031c1c7819 */ /* 0x000fe400000012ff */
[----:B------:R-:W-:-:S02]  /*12180*/  SHF.R.U64 R11, R11, 0x3, RZ ;  /* 0x000000030b0b7819 */ /* 0x000fc400000012ff */
[----:B------:R-:W-:Y:S02]  /*12190*/  SHF.R.U64 R6, R6, 0x3, RZ ;  /* 0x0000000306067819 */ /* 0x000fe400000012ff */
[----:B-1----:R-:W-:Y:S01]  /*121a0*/  @P1 SHF.R.U32.HI R39, RZ, R43, R0 ;  /* 0x0000002bff271219 */ /* 0x002fe20000011600 */
[----:B------:R-:W-:Y:S01]  /*121b0*/  IMAD R41, R36, UR5, R37 ;  /* 0x0000000524297c24 */ /* 0x000fe2000f8e0225 */
[----:B------:R-:W-:Y:S02]  /*121c0*/  LOP3.LUT R26, R26, R27, RZ, 0x3c, !PT ;  /* 0x0000001b1a1a7212 */ /* 0x000fe400078e3cff */
        /* <DEDUP_REMOVED lines=8> */
[----:B------:R-:W5:Y:S01]  /*12250*/  LD.E.128 R8, desc[UR42][R8.64] ;  /* 0x0000002a08087980 */ /* 0x000f62000c101d00 */
[----:B------:R-:W-:-:S02]  /*12260*/  IMAD.X R33, RZ, RZ, R25, P3 ;  /* 0x000000ffff217224 */ /* 0x000fc400018e0619 */
[----:B------:R-:W-:Y:S01]  /*12270*/  IMAD.MOV.U32 R5, RZ, RZ, R25 ;  /* 0x000000ffff057224 */ /* 0x000fe200078e0019 */
[----:B------:R-:W5:Y:S01]  /*12280*/  LD.E.128 R12, desc[UR42][R12.64] ;  /* 0x0000002a0c0c7980 */ /* 0x000f62000c101d00 */
[----:B------:R-:W-:Y:S01]  /*12290*/  IMAD.WIDE.U32 R36, R36, UR4, R20 ;  /* 0x0000000424247c25 */ /* 0x000fe2000f8e0014 */
[----:B------:R-:W-:Y:S02]  /*122a0*/  ULDC.64 UR4, c[0x0][0xae0] ;  /* 0x0002b80000047ab9 */ /* 0x000fe40000000a00 */
[----:B------:R-:W5:Y:S01]  /*122b0*/  LD.E.128 R24, desc[UR42][R26.64] ;  /* 0x0000002a1a187980 */ /* 0x000f62000c101d00 */
[----:B------:R-:W-:Y:S02]  /*122c0*/  IMAD R0, R0, UR4, RZ ;  /* 0x0000000400007c24 */ /* 0x000fe4000f8e02ff */
[----:B------:R-:W-:Y:S01]  /*122d0*/  IMAD R21, R3, R2, R40 ;  /* 0x0000000203157224 */ /* 0x000fe200078e0228 */
[----:B------:R-:W5:Y:S01]  /*122e0*/  LD.E.128 R4, desc[UR42][R4.64] ;  /* 0x0000002a04047980 */ /* 0x000f62000c101d00 */
[----:B------:R-:W-:-:S02]  /*122f0*/  IMAD.IADD R37, R37, 0x1, R41 ;  /* 0x0000000125257824 */ /* 0x000fc400078e0229 */
[----:B------:R-:W-:Y:S01]  /*12300*/  IMAD R41, R39, UR5, R0 ;  /* 0x0000000527297c24 */ /* 0x000fe2000f8e0200 */
        /* <DEDUP_REMOVED lines=10> */
[----:B-1----:R-:W1:Y:S01]  /*123b0*/  FENCE.VIEW.ASYNC.S ;  /* 0x00000000000073c6 */ /* 0x002e620000000000 */
        /* <DEDUP_REMOVED lines=8> */
[----:B------:R-:W-:-:S02]  /*12440*/  LEA R39, P1, R2, UR4, 0x1 ;  /* 0x0000000402277c11 */ /* 0x000fc4000f8208ff */
[----:B------:R-:W-:Y:S02]  /*12450*/  IADD3 R0, R18, 0x19c20, RZ ;  /* 0x00019c2012007810 */ /* 0x000fe40007ffe0ff */
[----:B------:R-:W-:Y:S02]  /*12460*/  LEA.HI.X R42, R2, UR5, R3, 0x1, P1 ;  /* 0x00000005022a7c11 */ /* 0x000fe400088f0c03 */
[----:B------:R-:W-:Y:S01]  /*12470*/  PRMT R0, RZ, 0x654, R0 ;  /* 0x00000654ff007816 */ /* 0x000fe20000000000 */
[----:B-1----:R0:W1:Y:S01]  /*12480*/  SHFL.IDX PT, R20, R39, RZ, 0x1c1f ;  /* 0x001c1fff27147589 */ /* 0x00206200000e0000 */
[----:B------:R-:W-:Y:S02]  /*12490*/  BSSY B1, `(.L_x_10975) ;  /* 0x0000010000017945 */ /* 0x000fe40003800000 */
[----:B------:R0:W-:Y:S01]  /*124a0*/  SYNCS.ARRIVE.TRANS64.RED.A1T0 RZ, [R0+URZ], RZ ;  /* 0x000000ff00ff79a7 */ /* 0x0001e2000810043f */
[----:B------:R0:W2:Y:S01]  /*124b0*/  SHFL.IDX PT, R21, R42, RZ, 0x1c1f ;  /* 0x001c1fff2a157589 */ /* 0x0000a200000e0000 */
[----:B------:R-:W-:Y:S05]  /*124c0*/  @P0 BRA `(.L_x_10976) ;  /* 0x0000000000300947 */ /* 0x000fea0003800000 */
[----:B------:R-:W-:Y:S02]  /*124d0*/  ULDC UR4, c[0x0][0xac8] ;  /* 0x0002b20000047ab9 */ /* 0x000fe40000000800 */
[----:B-----5:R-:W-:Y:S02]  /*124e0*/  ISETP.GE.AND P1, PT, R47, UR4, PT ;  /* 0x000000042f007c0c */ /* 0x020fe4000bf26270 */
[----:B------:R-:W-:Y:S02]  /*124f0*/  ISETP.GE.AND P2, PT, R44, UR4, PT ;  /* 0x000000042c007c0c */ /* 0x000fe4000bf46270 */
[----:B------:R-:W-:-:S09]  /*12500*/  ISETP.GE.AND P0, PT, R49, UR4, PT ;  /* 0x0000000431007c0c */ /* 0x000fd2000bf06270 */
[-C--:B-1----:R-:W-:Y:S02]  /*12510*/  @!P1 LEA R36, P3, R47, R20.reuse, 0x1 ;  /* 0x000000142f249211 */ /* 0x082fe400078608ff */
[C---:B------:R-:W-:Y:S02]  /*12520*/  @!P2 LEA R40, P4, R44.reuse, R20, 0x1 ;  /* 0x000000142c28a211 */ /* 0x040fe400078808ff */
[----:B--2---:R-:W-:Y:S01]  /*12530*/  @!P0 IMAD.WIDE R2, R49, 0x2, R20 ;  /* 0x0000000231028825 */ /* 0x004fe200078e0214 */
[-C--:B------:R-:W-:Y:S02]  /*12540*/  @!P1 LEA.HI.X R37, R47, R21.reuse, R48, 0x1, P3 ;  /* 0x000000152f259211 */ /* 0x080fe400018f0c30 */
[----:B------:R-:W-:Y:S02]  /*12550*/  @!P2 LEA.HI.X R41, R44, R21, R46, 0x1, P4 ;  /* 0x000000152c29a211 */ /* 0x000fe400020f0c2e */
[----:B------:R3:W-:Y:S04]  /*12560*/  @!P0 ST.E.128 desc[UR42][R2.64], R4 ;  /* 0x0000000402008985 */ /* 0x0007e8000c101d2a */
[----:B------:R3:W-:Y:S04]  /*12570*/  @!P1 ST.E.128 desc[UR42][R36.64], R12 ;  /* 0x0000000c24009985 */ /* 0x0007e8000c101d2a */
[----:B------:R3:W-:Y:S02]  /*12580*/  @!P2 ST.E.128 desc[UR42][R40.64], R28 ;  /* 0x0000001c2800a985 */ /* 0x0007e4000c101d2a */
.L_x_10976:
[----:B------:R-:W-:Y:S05]  /*12590*/  BSYNC B1 ;  /* 0x0000000000017941 */ /* 0x000fea0003800000 */
.L_x_10975:
[----:B---3--:R-:W-:Y:S01]  /*125a0*/  VIADD R3, R43, 0x60 ;  /* 0x000000602b037836 */ /* 0x008fe20000000000 */
[----:B-----5:R3:W4:Y:S04]  /*125b0*/  SHFL.IDX PT, R5, R42, 0x1, 0x1c1f ;  /* 0x003c1f002a057f89 */ /* 0x02072800000e0000 */
[----:B------:R-:W-:Y:S01]  /*125c0*/  ISETP.GE.AND P0, PT, R3, R38, PT ;  /* 0x000000260300720c */ /* 0x000fe20003f06270 */
[----:B------:R3:W0:-:S12]  /*125d0*/  SHFL.IDX PT, R4, R39, 0x1, 0x1c1f ;  /* 0x003c1f0027047f89 */ /* 0x00061800000e0000 */
[----:B---3--:R-:W-:Y:S05]  /*125e0*/  @P0 BRA `(.L_x_10977) ;  /* 0x0000000800cc0947 */ /* 0x008fea0003800000 */
[----:B------:R-:W-:Y:S02]  /*125f0*/  ULDC UR4, c[0x0][0xac8] ;  /* 0x0002b20000047ab9 */ /* 0x000fe40000000800 */
[----:B------:R-:W-:Y:S02]  /*12600*/  ISETP.GE.AND P2, PT, R47, UR4, PT ;  /* 0x000000042f007c0c */ /* 0x000fe4000bf46270 */
[----:B------:R-:W-:-:S11]  /*12610*/  ISETP.GE.AND P1, PT, R49, UR4, PT ;  /* 0x0000000431007c0c */ /* 0x000fd6000bf26270 */
[----:B0-----:R-:W-:Y:S02]  /*12620*/  @!P2 LEA R6, P0, R47, R4, 0x1 ;  /* 0x000000042f06a211 */ /* 0x001fe400078008ff */
[----:B----4-:R-:W-:Y:S02]  /*12630*/  @!P1 IMAD.WIDE R2, R49, 0x2, R4 ;  /* 0x0000000231029825 */ /* 0x010fe400078e0204 */
        /* <DEDUP_REMOVED lines=9> */
.L_x_10973:
[----:B0-----:R-:W2:Y:S01]  /*126d0*/  LDL.LU R4, [R1+0x38] ;  /* 0x0000380001047983 */ /* 0x001ea20000300800 */
[----:B------:R-:W-:Y:S01]  /*126e0*/  ULDC.64 UR4, c[0x0][0xc00] ;  /* 0x0003000000047ab9 */ /* 0x000fe20000000a00 */
[----:B------:R-:W-:Y:S01]  /*126f0*/  IMAD.MOV.U32 R6, RZ, RZ, RZ ;  /* 0x000000ffff067224 */ /* 0x000fe200078e00ff */
[----:B------:R-:W0:Y:S01]  /*12700*/  LDC R25, c[0x0][0xbe8] ;  /* 0x0002fa00ff197b82 */ /* 0x000e220000000800 */
[----:B------:R-:W3:Y:S01]  /*12710*/  LDL.LU R0, [R1+0x3c] ;  /* 0x00003c0001007983 */ /* 0x000ee20000300800 */
[----:B------:R-:W-:-:S04]  /*12720*/  ISETP.NE.U32.AND P0, PT, RZ, UR4, PT ;  /* 0x00000004ff007c0c */ /* 0x000fc8000bf05070 */
[----:B------:R-:W-:Y:S02]  /*12730*/  ISETP.NE.AND.EX P0, PT, RZ, UR5, PT, P0 ;  /* 0x00000005ff007c0c */ /* 0x000fe4000bf05300 */
[----:B--2---:R-:W-:-:S04]  /*12740*/  IADD3 R2, P1, R4, UR4, RZ ;  /* 0x0000000404027c10 */ /* 0x004fc8000ff3e0ff */
[----:B---3--:R-:W-:Y:S01]  /*12750*/  IADD3.X R3, R0, UR5, RZ, P1, !PT ;  /* 0x0000000500037c10 */ /* 0x008fe20008ffe4ff */
[----:B------:R-:W-:Y:S02]  /*12760*/  ULDC.64 UR4, c[0x0][0xc08] ;  /* 0x0003020000047ab9 */ /* 0x000fe40000000a00 */
[----:B------:R-:W-:-:S04]  /*12770*/  ISETP.NE.U32.AND P1, PT, RZ, UR4, PT ;  /* 0x00000004ff007c0c */ /* 0x000fc8000bf25070 */
[----:B------:R2:W5:Y:S01]  /*12780*/  @P0 LDG.E R6, desc[UR42][R2.64] ;  /* 0x0000002a02060981 */ /* 0x000562000c1e1900 */
[----:B------:R-:W-:Y:S01]  /*12790*/  ISETP.NE.AND.EX P1, PT, RZ, UR5, PT, P1 ;  /* 0x00000005ff007c0c */ /* 0x000fe2000bf25310 */
[----:B------:R-:W3:-:S12]  /*127a0*/  S2R R7, SR_TID.X ;  /* 0x0000000000077919 */ /* 0x000ed80000002100 */
[----:B------:R-:W-:Y:S01]  /*127b0*/  @P1 IADD3 R4, P2, R4, UR4, RZ ;  /* 0x0000000404041c10 */ /* 0x000fe2000ff5e0ff */
[----:B------:R-:W-:-:S03]  /*127c0*/  ULDC UR4, c[0x0][0xa88] ;  /* 0x0002a20000047ab9 */ /* 0x000fc60000000800 */
[----:B------:R-:W-:Y:S01]  /*127d0*/  @P1 IADD3.X R5, R0, UR5, RZ, P2, !PT ;  /* 0x0000000500051c10 */ /* 0x000fe200097fe4ff */
[----:B------:R-:W-:-:S06]  /*127e0*/  IMAD.U32 R0, RZ, RZ, UR4 ;  /* 0x00000004ff007e24 */ /* 0x000fcc000f8e00ff */
[----:B------:R2:W5:Y:S01]  /*127f0*/  @P1 LDG.E R0, desc[UR42][R4.64] ;  /* 0x0000002a04001981 */ /* 0x000562000c1e1900 */
[----:B0-----:R-:W-:Y:S01]  /*12800*/  ISETP.NE.AND P2, PT, R25, 0x1, PT ;  /* 0x000000011900780c */ /* 0x001fe20003f45270 */
[----:B---3--:R-:W-:-:S12]  /*12810*/  VIADD R30, R7, 0xffffff80 ;  /* 0xffffff80071e7836 */ /* 0x008fd80000000000 */
[----:B------:R-:W0:Y:S01]  /*12820*/  @P2 LDC R27, c[0x0][0xbec] ;  /* 0x0002fb00ff1b2b82 */ /* 0x000e220000000800 */
[----:B------:R-:W-:Y:S01]  /*12830*/  ISETP.GE.AND P3, PT, R30, 0xc0, PT ;  /* 0x000000c01e00780c */ /* 0x000fe20003f66270 */
[----:B--2---:R-:W-:-:S12]  /*12840*/  @P1 BRA `(.L_x_10978) ;  /* 0x0000000000101947 */ /* 0x004fd80003800000 */
[----:B------:R-:W-:Y:S05]  /*12850*/  @!P0 BRA `(.L_x_10978) ;  /* 0x00000000000c8947 */ /* 0x000fea0003800000 */
[----:B------:R-:W2:Y:S04]  /*12860*/  LDG.E R5, desc[UR42][R2.64] ;  /* 0x0000002a02057981 */ /* 0x000ea8000c1e1900 */
[----:B-----5:R-:W2:Y:S02]  /*12870*/  LDG.E R0, desc[UR42][R2.64+0x4] ;  /* 0x0000042a02007981 */ /* 0x020ea4000c1e1900 */
[----:B--2---:R-:W-:-:S07]  /*12880*/  IMAD.IADD R0, R0, 0x1, -R5 ;  /* 0x0000000100007824 */ /* 0x004fce00078e0a05 */
.L_x_10978:
[----:B------:R-:W2:Y:S04]  /*12890*/  LDL.LU R3, [R1+0x2c] ;  /* 0x00002c0001037983 */ /* 0x000ea80000300800 */
[----:B------:R-:W3:Y:S04]  /*128a0*/  LDL.LU R2, [R1+0x44] ;  /* 0x0000440001027983 */ /* 0x000ee80000300800 */
[----:B------:R-:W4:Y:S04]  /*128b0*/  LDL R29, [R1+0x34] ;  /* 0x00003400011d7983 */ /* 0x000f280000100800 */
[----:B------:R0:W5:Y:S01]  /*128c0*/  LDL R26, [R1+0x48] ;  /* 0x00004800011a7983 */ /* 0x0001620000100800 */
[----:B------:R-:W-:Y:S01]  /*128d0*/  BSSY B1, `(.L_x_10979) ;  /* 0x000002d000017945 */ /* 0x000fe20003800000 */
[----:B-----5:R-:W-:-:S02]  /*128e0*/  SHF.R.S32.HI R11, RZ, 0x1f, R6 ;  /* 0x0000001fff0b7819 */ /* 0x020fc40000011406 */
[----:B--2---:R-:W-:Y:S02]  /*128f0*/  SEL R13, R3, RZ, !P0 ;  /* 0x000000ff030d7207 */ /* 0x004fe40004000000 */
[----:B---3--:R-:W-:Y:S02]  /*12900*/  SEL R12, R2, RZ, !P0 ;  /* 0x000000ff020c7207 */ /* 0x008fe40004000000 */
[----:B----4-:R-:W-:Y:S01]  /*12910*/  SHF.R.S32.HI R10, RZ, 0x1f, R29 ;  /* 0x0000001fff0a7819 */ /* 0x010fe2000001141d */
[----:B0-----:R-:W-:Y:S06]  /*12920*/  @P3 BRA `(.L_x_10980) ;  /* 0x00000000009c3947 */ /* 0x001fec0003800000 */
[----:B------:R-:W0:Y:S01]  /*12930*/  LDC R9, c[0x0][0xbe8] ;  /* 0x0002fa00ff097b82 */ /* 0x000e220000000800 */
[----:B------:R-:W-:-:S05]  /*12940*/  IMAD R2, R26, 0xc0, R7 ;  /* 0x000000c01a027824 */ /* 0x000fca00078e0207 */
[----:B------:R-:W-:Y:S01]  /*12950*/  IADD3 R8, R2, -0x80, RZ ;  /* 0xffffff8002087810 */ /* 0x000fe20007ffe0ff */
[----:B0-----:R-:W-:-:S05]  /*12960*/  IMAD R3, R0, R9, RZ ;  /* 0x0000000900037224 */ /* 0x001fca00078e02ff */
        /* <DEDUP_REMOVED lines=9> */
[----:B------:R-:W0:Y:S01]  /*12a00*/  @P0 LDC R15, c[0x0][0xbec] ;  /* 0x0002fb00ff0f0b82 */ /* 0x000e220000000800 */
[----:B------:R-:W-:Y:S01]  /*12a10*/  IMAD R7, R29, UR5, R7 ;  /* 0x000000051d077c24 */ /* 0x000fe2000f8e0207 */
[----:B------:R-:W-:-:S03]  /*12a20*/  ULDC.64 UR4, c[0x0][0xb98] ;  /* 0x0002e60000047ab9 */ /* 0x000fc60000000a00 */
[----:B------:R-:W-:-:S03]  /*12a30*/  IMAD.IADD R3, R3, 0x1, R7 ;  /* 0x0000000103037824 */ /* 0x000fc600078e0207 */
[----:B------:R-:W2:Y:S01]  /*12a40*/  @P0 LDC R21, c[0x0][0xbf0] ;  /* 0x0002fc00ff150b82 */ /* 0x000ea20000000800 */
[----:B------:R-:W-:-:S04]  /*12a50*/  IMAD.WIDE.U32 R2, R13, UR4, R2 ;  /* 0x000000040d027c25 */ /* 0x000fc8000f8e0002 */
[----:B0-----:R-:W-:-:S05]  /*12a60*/  @P0 IMAD.HI.U32 R4, R8, R15, RZ ;  /* 0x0000000f08040227 */ /* 0x001fca00078e00ff */
        /* <DEDUP_REMOVED lines=19> */
.L_x_10980:
[----:B------:R-:W-:Y:S05]  /*12ba0*/  BSYNC B1 ;  /* 0x0000000000017941 */ /* 0x000fea0003800000 */
.L_x_10979:
[----:B------:R2:W5:Y:S04]  /*12bb0*/  LDL R14, [R1+0x50] ;  /* 0x00005000010e7983 */ /* 0x0005680000100800 */
[----:B------:R2:W5:Y:S04]  /*12bc0*/  LDL R15, [R1+0x78] ;  /* 0x00007800010f7983 */ /* 0x0005680000100800 */
[----:B------:R2:W5:Y:S04]  /*12bd0*/  LDL R20, [R1+0x4c] ;  /* 0x00004c0001147983 */ /* 0x0005680000100800 */
[----:B------:R2:W5:Y:S04]  /*12be0*/  LDL R21, [R1+0x7c] ;  /* 0x00007c0001157983 */ /* 0x0005680000100800 */
[----:B------:R2:W5:Y:S01]  /*12bf0*/  LDL R24, [R1+0x30] ;  /* 0x0000300001187983 */ /* 0x0005620000100800 */
[--C-:B0-----:R-:W-:Y:S01]  /*12c00*/  SHF.R.S32.HI R4, RZ, 0x1f, R30.reuse ;  /* 0x0000001fff047819 */ /* 0x101fe2000001141e */
[----:B------:R-:W0:Y:S01]  /*12c10*/  @P2 LDC R9, c[0x0][0xbf0] ;  /* 0x0002fc00ff092b82 */ /* 0x000e220000000800 */
[----:B------:R-:W-:Y:S01]  /*12c20*/  SHF.R.S32.HI R28, RZ, 0x1f, R30 ;  /* 0x0000001fff1c7819 */ /* 0x000fe2000001141e */
[----:B------:R-:W-:Y:S01]  /*12c30*/  ULDC.64 UR4, c[0x0][0xaa0] ;  /* 0x0002a80000047ab9 */ /* 0x000fe20000000a00 */
[-C--:B------:R-:W-:Y:S01]  /*12c40*/  LEA.HI R4, R4, R30.reuse, RZ, 0x2 ;  /* 0x0000001e04047211 */ /* 0x080fe200078f10ff */
[----:B------:R-:W-:Y:S01]  /*12c50*/  IMAD R3, R11, UR4, RZ ;  /* 0x000000040b037c24 */ /* 0x000fe2000f8e02ff */
[----:B------:R-:W-:Y:S01]  /*12c60*/  LEA.HI R28, R28, R30, RZ, 0x2 ;  /* 0x0000001e1c1c7211 */ /* 0x000fe200078f10ff */
[----:B------:R-:W-:Y:S01]  /*12c70*/  BSSY B1, `(.L_x_10981) ;  /* 0x0000039000017945 */ /* 0x000fe20003800000 */
[----:B------:R-:W-:Y:S01]  /*12c80*/  LOP3.LUT R4, R4, 0xfffffffc, RZ, 0xc0, !PT ;  /* 0xfffffffc04047812 */ /* 0x000fe200078ec0ff */
[C---:B------:R-:W-:Y:S01]  /*12c90*/  IMAD R5, R6.reuse, UR5, R3 ;  /* 0x0000000506057c24 */ /* 0x040fe2000f8e0203 */
[----:B------:R-:W-:Y:S01]  /*12ca0*/  SHF.R.S32.HI R28, RZ, 0x2, R28 ;  /* 0x00000002ff1c7819 */ /* 0x000fe2000001141c */
[----:B------:R-:W-:Y:S01]  /*12cb0*/  IMAD.WIDE.U32 R2, R6, UR4, RZ ;  /* 0x0000000406027c25 */ /* 0x000fe2000f8e00ff */
[----:B------:R-:W-:-:S03]  /*12cc0*/  ULDC.64 UR4, c[0x0][0xae8] ;  /* 0x0002ba0000047ab9 */ /* 0x000fc60000000a00 */
[----:B------:R-:W-:Y:S02]  /*12cd0*/  IMAD.IADD R4, R30, 0x1, -R4 ;  /* 0x000000011e047824 */ /* 0x000fe400078e0a04 */
[----:B------:R-:W-:Y:S02]  /*12ce0*/  IMAD.IADD R3, R3, 0x1, R5 ;  /* 0x0000000103037824 */ /* 0x000fe400078e0205 */
[----:B------:R-:W-:Y:S02]  /*12cf0*/  IMAD R6, R4, 0x60, R28 ;  /* 0x0000006004067824 */ /* 0x000fe400078e021c */
[----:B------:R-:W-:Y:S02]  /*12d00*/  IMAD R4, R10, UR4, RZ ;  /* 0x000000040a047c24 */ /* 0x000fe4000f8e02ff */
[----:B------:R-:W-:Y:S02]  /*12d10*/  IMAD R8, R26, 0xc0, R6 ;  /* 0x000000c01a087824 */ /* 0x000fe400078e0206 */
[----:B------:R-:W-:-:S02]  /*12d20*/  IMAD R7, R29, UR5, R4 ;  /* 0x000000051d077c24 */ /* 0x000fc4000f8e0204 */
[----:B------:R-:W-:-:S04]  /*12d30*/  @P2 IMAD.HI.U32 R4, R8, R27, RZ ;  /* 0x0000001b08042227 */ /* 0x000fc800078e00ff */
[----:B------:R-:W-:Y:S01]  /*12d40*/  IMAD.WIDE.U32 R2, R29, UR4, R2 ;  /* 0x000000041d027c25 */ /* 0x000fe2000f8e0002 */
[----:B------:R-:W-:-:S03]  /*12d50*/  ULDC.64 UR4, c[0x0][0xaf0] ;  /* 0x0002bc0000047ab9 */ /* 0x000fc60000000a00 */
[----:B------:R-:W-:Y:S01]  /*12d60*/  IMAD.MOV.U32 R5, RZ, RZ, R8 ;  /* 0x000000ffff057224 */ /* 0x000fe200078e0008 */
[----:B0-----:R-:W-:Y:S01]  /*12d70*/  @P2 SHF.R.U32.HI R5, RZ, R9, R4 ;  /* 0x00000009ff052219 */ /* 0x001fe20000011604 */
[----:B------:R-:W-:Y:S02]  /*12d80*/  IMAD.IADD R3, R3, 0x1, R7 ;  /* 0x0000000103037824 */ /* 0x000fe400078e0207 */
[----:B------:R-:W-:Y:S01]  /*12d90*/  IMAD R6, R12, UR4, RZ ;  /* 0x000000040c067c24 */ /* 0x000fe2000f8e02ff */
[--C-:B------:R-:W-:Y:S01]  /*12da0*/  SHF.R.S32.HI R4, RZ, 0x1f, R5.reuse ;  /* 0x0000001fff047819 */ /* 0x100fe20000011405 */
[----:B------:R-:W-:Y:S02]  /*12db0*/  IMAD.MOV R7, RZ, RZ, -R5 ;  /* 0x000000ffff077224 */ /* 0x000fe400078e0a05 */
[C---:B------:R-:W-:Y:S02]  /*12dc0*/  IMAD R9, R13.reuse, UR5, R6 ;  /* 0x000000050d097c24 */ /* 0x040fe4000f8e0206 */
        /* <DEDUP_REMOVED lines=9> */
[----:B------:R-:W-:Y:S01]  /*12e60*/  IMAD R4, R4, UR4, RZ ;  /* 0x0000000404047c24 */ /* 0x000fe2000f8e02ff */
[----:B------:R-:W-:Y:S01]  /*12e70*/  IADD3 R3, R3, R9, RZ ;  /* 0x0000000903037210 */ /* 0x000fe20007ffe0ff */
[----:B------:R-:W-:Y:S02]  /*12e80*/  IMAD R25, R0, R25, RZ ;  /* 0x0000001900197224 */ /* 0x000fe400078e02ff */
[----:B------:R-:W-:Y:S02]  /*12e90*/  IMAD R0, R26, 0xc0, R28 ;  /* 0x000000c01a007824 */ /* 0x000fe400078e021c */
[C---:B------:R-:W-:Y:S02]  /*12ea0*/  IMAD R5, R7.reuse, UR5, R4 ;  /* 0x0000000507057c24 */ /* 0x040fe4000f8e0204 */
[----:B------:R-:W-:Y:S01]  /*12eb0*/  IMAD.WIDE.U32 R2, R7, UR4, R2 ;  /* 0x0000000407027c25 */ /* 0x000fe2000f8e0002 */
[----:B------:R-:W-:Y:S01]  /*12ec0*/  ISETP.GE.AND P0, PT, R0, R25, PT ;  /* 0x000000190000720c */ /* 0x000fe20003f06270 */
[----:B------:R-:W-:-:S02]  /*12ed0*/  ULDC.64 UR4, c[0x0][0xa80] ;  /* 0x0002a00000047ab9 */ /* 0x000fc40000000a00 */
[----:B------:R-:W-:Y:S01]  /*12ee0*/  IMAD.IADD R3, R3, 0x1, R5 ;  /* 0x0000000103037824 */ /* 0x000fe200078e0205 */
[----:B------:R-:W-:-:S04]  /*12ef0*/  LEA R4, P1, R2, UR4, 0x1 ;  /* 0x0000000402047c11 */ /* 0x000fc8000f8208ff */
[----:B------:R-:W-:Y:S02]  /*12f00*/  LEA.HI.X R5, R2, UR5, R3, 0x1, P1 ;  /* 0x0000000502057c11 */ /* 0x000fe400088f0c03 */
[----:B------:R2:W0:Y:S04]  /*12f10*/  SHFL.IDX PT, R2, R4, RZ, 0x1c1f ;  /* 0x001c1fff04027589 */ /* 0x00042800000e0000 */
[----:B------:R2:W3:Y:S01]  /*12f20*/  SHFL.IDX PT, R3, R5, RZ, 0x1c1f ;  /* 0x001c1fff05037589 */ /* 0x0004e200000e0000 */
[----:B------:R-:W-:Y:S05]  /*12f30*/  @P0 BRA `(.L_x_10982) ;  /* 0x0000000000300947 */ /* 0x000fea0003800000 */
[----:B------:R-:W-:Y:S02]  /*12f40*/  ULDC UR4, c[0x0][0xac8] ;  /* 0x0002b20000047ab9 */ /* 0x000fe40000000800 */
[----:B-----5:R-:W-:Y:S02]  /*12f50*/  ISETP.GE.AND P3, PT, R20, UR4, PT ;  /* 0x0000000414007c0c */ /* 0x020fe4000bf66270 */
[----:B------:R-:W-:Y:S02]  /*12f60*/  ISETP.GE.AND P4, PT, R14, UR4, PT ;  /* 0x000000040e007c0c */ /* 0x000fe4000bf86270 */
[----:B------:R-:W-:-:S09]  /*12f70*/  ISETP.GE.AND P2, PT, R24, UR4, PT ;  /* 0x0000000418007c0c */ /* 0x000fd2000bf46270 */
[-C--:B0-----:R-:W-:Y:S02]  /*12f80*/  @!P3 LEA R8, P0, R20, R2.reuse, 0x1 ;  /* 0x000000021408b211 */ /* 0x081fe400078008ff */
[----:B------:R-:W-:Y:S02]  /*12f90*/  @!P4 LEA R10, P1, R14, R2, 0x1 ;  /* 0x000000020e0ac211 */ /* 0x000fe400078208ff */
[----:B---3--:R-:W-:Y:S01]  /*12fa0*/  @!P2 IMAD.WIDE R6, R24, 0x2, R2 ;  /* 0x000000021806a825 */ /* 0x008fe200078e0202 */
[-C--:B------:R-:W-:Y:S02]  /*12fb0*/  @!P3 LEA.HI.X R9, R20, R3.reuse, R21, 0x1, P0 ;  /* 0x000000031409b211 */ /* 0x080fe400000f0c15 */
[----:B------:R-:W-:Y:S02]  /*12fc0*/  @!P4 LEA.HI.X R11, R14, R3, R15, 0x1, P1 ;  /* 0x000000030e0bc211 */ /* 0x000fe400008f0c0f */
[----:B------:R4:W-:Y:S04]  /*12fd0*/  @!P2 ST.E.128 desc[UR42][R6.64], RZ ;  /* 0x000000ff0600a985 */ /* 0x0009e8000c101d2a */
[----:B------:R4:W-:Y:S04]  /*12fe0*/  @!P3 ST.E.128 desc[UR42][R8.64], RZ ;  /* 0x000000ff0800b985 */ /* 0x0009e8000c101d2a */
[----:B------:R4:W-:Y:S02]  /*12ff0*/  @!P4 ST.E.128 desc[UR42][R10.64], RZ ;  /* 0x000000ff0a00c985 */ /* 0x0009e4000c101d2a */
.L_x_10982:
[----:B------:R-:W-:Y:S05]  /*13000*/  BSYNC B1 ;  /* 0x0000000000017941 */ /* 0x000fea0003800000 */
.L_x_10981:
[----:B------:R-:W-:Y:S01]  /*13010*/  VIADD R0, R0, 0x60 ;  /* 0x0000006000007836 */ /* 0x000fe20000000000 */
[----:B---3--:R3:W1:Y:S04]  /*13020*/  SHFL.IDX PT, R3, R5, 0x1, 0x1c1f ;  /* 0x003c1f0005037f89 */ /* 0x00866800000e0000 */
[----:B------:R-:W-:Y:S01]  /*13030*/  ISETP.GE.AND P0, PT, R0, R25, PT ;  /* 0x000000190000720c */ /* 0x000fe20003f06270 */
[----:B0-----:R3:W0:-:S12]  /*13040*/  SHFL.IDX PT, R2, R4, 0x1, 0x1c1f ;  /* 0x003c1f0004027f89 */ /* 0x00161800000e0000 */
[----:B---3--:R-:W-:Y:S05]  /*13050*/  @P0 BRA `(.L_x_10977) ;  /* 0x0000000000300947 */ /* 0x008fea0003800000 */
[----:B------:R-:W-:Y:S02]  /*13060*/  ULDC UR4, c[0x0][0xac8] ;  /* 0x0002b20000047ab9 */ /* 0x000fe40000000800 */
[----:B-----5:R-:W-:Y:S02]  /*13070*/  ISETP.GE.AND P3, PT, R20, UR4, PT ;  /* 0x0000000414007c0c */ /* 0x020fe4000bf66270 */
[----:B------:R-:W-:Y:S02]  /*13080*/  ISETP.GE.AND P4, PT, R14, UR4, PT ;  /* 0x000000040e007c0c */ /* 0x000fe4000bf86270 */
[----:B------:R-:W-:-:S09]  /*13090*/  ISETP.GE.AND P2, PT, R24, UR4, PT ;  /* 0x0000000418007c0c */ /* 0x000fd2000bf46270 */
[-C--:B0---4-:R-:W-:Y:S02]  /*130a0*/  @!P3 LEA R6, P0, R20, R2.reuse, 0x1 ;  /* 0x000000021406b211 */ /* 0x091fe400078008ff */
[----:B------:R-:W-:Y:S02]  /*130b0*/  @!P4 LEA R8, P1, R14, R2, 0x1 ;  /* 0x000000020e08c211 */ /* 0x000fe400078208ff */
[----:B-12---:R-:W-:Y:S01]  /*130c0*/  @!P2 IMAD.WIDE R4, R24, 0x2, R2 ;  /* 0x000000021804a825 */ /* 0x006fe200078e0202 */
[-C--:B------:R-:W-:Y:S02]  /*130d0*/  @!P3 LEA.HI.X R7, R20, R3.reuse, R21, 0x1, P0 ;  /* 0x000000031407b211 */ /* 0x080fe400000f0c15 */
[----:B------:R-:W-:Y:S02]  /*130e0*/  @!P4 LEA.HI.X R9, R14, R3, R15, 0x1, P1 ;  /* 0x000000030e09c211 */ /* 0x000fe400008f0c0f */
[----:B------:R3:W-:Y:S04]  /*130f0*/  @!P2 ST.E.128 desc[UR42][R4.64], RZ ;  /* 0x000000ff0400a985 */ /* 0x0007e8000c101d2a */
[----:B------:R3:W-:Y:S04]  /*13100*/  @!P3 ST.E.128 desc[UR42][R6.64], RZ ;  /* 0x000000ff0600b985 */ /* 0x0007e8000c101d2a */
[----:B------:R3:W-:Y:S02]  /*13110*/  @!P4 ST.E.128 desc[UR42][R8.64], RZ ;  /* 0x000000ff0800c985 */ /* 0x0007e4000c101d2a */
.L_x_10977:
[----:B------:R-:W-:Y:S05]  /*13120*/  BSYNC B0 ;  /* 0x0000000000007941 */ /* 0x000fea0003800000 */
.L_x_10972:
[----:B------:R-:W-:Y:S02]  /*13130*/  ULDC UR4, c[0x0][0xc3c] ;  /* 0x00030f0000047ab9 */ /* 0x000fe40000000800 */
[----:B-1----:R-:W-:-:S13]  /*13140*/  ISETP.GE.AND P0, PT, R155, UR4, PT ;  /* 0x000000049b007c0c */ /* 0x002fda000bf06270 */
[----:B------:R-:W-:Y:S05]  /*13150*/  @!P0 BRA `(.L_x_10983) ;  /* 0xfffffee0000c8947 */ /* 0x000fea000383ffff */
[----:B------:R-:W-:Y:S05]  /*13160*/  BRA `(.L_x_10863) ;  /* 0x0000007000407947 */ /* 0x000fea0003800000 */
.L_x_10861:
        /* <DEDUP_REMOVED lines=9> */
[----:B------:R0:W1:Y:S02]  /*13200*/  @P0 LDS.128 R16, [R2+0x19cd0] ;  /* 0x019cd00002100984 */ /* 0x0000640000000c00 */
[----:B------:R-:W-:Y:S06]  /*13210*/  @P0 BAR.ARV 0x4, 0x200 ;  /* 0x0108000000000b1d */ /* 0x000fec0000002000 */
[----:B--2---:R-:W-:-:S04]  /*13220*/  LOP3.LUT R4, R4, 0xffffffef, RZ, 0xc0, !PT ;  /* 0xffffffef04047812 */ /* 0x004fc800078ec0ff */
[----:B------:R-:W-:-:S05]  /*13230*/  @P0 LOP3.LUT R4, R4, 0x10, RZ, 0xfc, !PT ;  /* 0x0000001004040812 */ /* 0x000fca00078efcff */
[----:B------:R0:W-:Y:S01]  /*13240*/  STL [R1+0x18], R4 ;  /* 0x0000180401007387 */ /* 0x0001e20000100800 */
[----:B-1----:R-:W-:Y:S05]  /*13250*/  @P0 BRA `(.L_x_10984) ;  /* 0x0000000800040947 */ /* 0x002fea0003800000 */
[----:B0-----:R-:W0:Y:S01]  /*13260*/  S2R R4, SR_TID.X ;  /* 0x0000000000047919 */ /* 0x001e220000002100 */
[----:B------:R-:W-:Y:S01]  /*13270*/  ULDC UR4, c[0x0][0xc3c] ;  /* 0x00030f0000047ab9 */ /* 0x000fe20000000800 */
[----:B------:R-:W1:Y:S01]  /*13280*/  S2UR UR6, SR_CTAID.X ;  /* 0x00000000000679c3 */ /* 0x000e620000002500 */
[----:B------:R-:W-:Y:S01]  /*13290*/  ULDC UR5, c[0x0][0xc38] ;  /* 0x00030e0000057ab9 */ /* 0x000fe20000000800 */
        /* <DEDUP_REMOVED lines=31> */
[----:B------:R-:W-:Y:S01]  /*13490*/  IMAD.MOV.U32 R3, RZ, RZ, R6 ;  /* 0x000000ffff037224 */ /* 0x000fe200078e0006 */
[----:B-1----:R-:W-:-:S13]  /*134a0*/  ISETP.GT.AND P6, PT, R6, UR6, PT ;  /* 0x0000000606007c0c */ /* 0x002fda000bfc4270 */
[----:B------:R-:W-:Y:S05]  /*134b0*/  @P6 BRA `(.L_x_10985) ;  /* 0x00000000009c6947 */ /* 0x000fea0003800000 */
[----:B------:R-:W0:Y:S01]  /*134c0*/  LDC R7, c[0x0][0xc3c] ;  /* 0x00030f00ff077b82 */ /* 0x000e220000000800 */
[----:B------:R-:W-:Y:S01]  /*134d0*/  IMAD.MOV.U32 R6, RZ, RZ, R3 ;  /* 0x000000ffff067224 */ /* 0x000fe200078e0003 */
[----:B------:R-:W-:Y:S01]  /*134e0*/  UMOV UR4, URZ ;  /* 0x0000003f00047c82 */ /* 0x000fe20008000000 */
[----:B------:R-:W-:Y:S01]  /*134f0*/  ULDC UR7, c[0x0][0xc3c] ;  /* 0x00030f0000077ab9 */ /* 0x000fe20000000800 */
[----:B------:R-:W-:-:S05]  /*13500*/  ULDC UR5, c[0x0][0xc38] ;  /* 0x00030e0000057ab9 */ /* 0x000fca0000000800 */
.L_x_10989:
        /* <DEDUP_REMOVED lines=12> */
.L_x_10988:
[----:B------:R-:W-:Y:S05]  /*135d0*/  BSYNC B0 ;  /* 0x0000000000007941 */ /* 0x000fea0003800000 */
.L_x_10987:
        /* <DEDUP_REMOVED lines=20> */
[----:B------:R-:W-:-:S07]  /*13720*/  MOV R7, R11 ;  /* 0x0000000b00077202 */ /* 0x000fce0000000f00 */
.L_x_10985:
        /* <DEDUP_REMOVED lines=15> */
.L_x_10990:
[----:B---3--:R-:W-:Y:S01]  /*13820*/  IMAD R16, R16, UR5, R10 ;  /* 0x0000000510107c24 */ /* 0x008fe2000f8e020a */
[----:B0-----:R-:W-:Y:S01]  /*13830*/  IABS R2, R4 ;  /* 0x0000000400027213 */ /* 0x001fe20000000000 */
[----:B-12---:R-:W-:Y:S01]  /*13840*/  IMAD.MOV R7, RZ, RZ, -R3 ;  /* 0x000000ffff077224 */ /* 0x006fe200078e0a03 */
[----:B------:R-:W-:Y:S02]  /*13850*/  IADD3 R19, R19, UR4, RZ ;  /* 0x0000000413137c10 */ /* 0x000fe4000fffe0ff */
        /* <DEDUP_REMOVED lines=24> */
.L_x_10986:
[----:B------:R-:W-:Y:S02]  /*139e0*/  IMAD.MOV.U32 R17, RZ, RZ, RZ ;  /* 0x000000ffff117224 */ /* 0x000fe400078e00ff */
[----:B------:R-:W-:Y:S02]  /*139f0*/  IMAD.U32 R16, RZ, RZ, UR6 ;  /* 0x00000006ff107e24 */ /* 0x000fe4000f8e00ff */
[----:B------:R-:W-:-:S07]  /*13a00*/  IMAD.MOV.U32 R18, RZ, RZ, RZ ;  /* 0x000000ffff127224 */ /* 0x000fce00078e00ff */
.L_x_10991:
[----:B------:R-:W-:-:S13]  /*13a10*/  ISETP.NE.AND P0, PT, R5, RZ, PT ;  /* 0x000000ff0500720c */ /* 0x000fda0003f05270 */
[----:B------:R-:W0:Y:S01]  /*13a20*/  @!P0 S2R R3, SR_CgaCtaId ;  /* 0x0000000000038919 */ /* 0x000e220000008800 */
[----:B------:R-:W-:-:S04]  /*13a30*/  @!P0 MOV R2, 0x400 ;  /* 0x0000040000028802 */ /* 0x000fc80000000f00 */
[----:B0-----:R-:W-:-:S05]  /*13a40*/  @!P0 LEA R2, R3, R2, 0x18 ;  /* 0x0000000203028211 */ /* 0x001fca00078ec0ff */
[----:B------:R1:W-:Y:S01]  /*13a50*/  @!P0 STS.128 [R2+0x19cd0], R16 ;  /* 0x019cd01002008388 */ /* 0x0003e20000000c00 */
[----:B------:R-:W-:Y:S06]  /*13a60*/  BAR.ARV 0x5, 0x200 ;  /* 0x0148000000007b1d */ /* 0x000fec0000002000 */
.L_x_10984:
[----:B------:R2:W-:Y:S01]  /*13a70*/  STL [R1+0x50], RZ ;  /* 0x000050ff01007387 */ /* 0x0005e20000100800 */
[----:B------:R-:W-:Y:S01]  /*13a80*/  ULDC UR4, c[0x0][0xc3c] ;  /* 0x00030f0000047ab9 */ /* 0x000fe20000000800 */
[----:B------:R-:W-:Y:S01]  /*13a90*/  IMAD.MOV.U32 R28, RZ, RZ, 0x1 ;  /* 0x00000001ff1c7424 */ /* 0x000fe200078e00ff */
[----:B------:R-:W-:Y:S01]  /*13aa0*/  ISETP.GE.AND P0, PT, R19, UR4, PT ;  /* 0x0000000413007c0c */ /* 0x000fe2000bf06270 */
[----:B------:R-:W-:-:S12]  /*13ab0*/  IMAD.MOV.U32 R23, RZ, RZ, RZ ;  /* 0x000000ffff177224 */ /* 0x000fd800078e00ff */
[----:B--2---:R-:W-:Y:S05]  /*13ac0*/  @P0 BRA `(.L_x_10992) ;  /* 0x0000006000ec0947 */ /* 0x004fea0003800000 */
[----:B------:R-:W0:Y:S01]  /*13ad0*/  S2R R12, SR_TID.X ;  /* 0x00000000000c7919 */ /* 0x000e220000002100 */
[----:B------:R-:W2:Y:S01]  /*13ae0*/  S2UR UR4, SR_CgaCtaId ;  /* 0x00000000000479c3 */ /* 0x000ea20000008800 */
        /* <DEDUP_REMOVED lines=9> */
[C---:B01----:R-:W-:Y:S01]  /*13b80*/  IMAD.SHL.U32 R2, R12.reuse, 0x10, RZ ;  /* 0x000000100c027824 */ /* 0x043fe200078e00ff */
[C---:B------:R-:W-:Y:S01]  /*13b90*/  SHF.L.U32 R3, R12.reuse, 0x5, RZ ;  /* 0x000000050c037819 */ /* 0x040fe200000006ff */
[C---:B------:R-:W-:Y:S01]  /*13ba0*/  IMAD.SHL.U32 R8, R12.reuse, 0x2, RZ ;  /* 0x000000020c087824 */ /* 0x040fe200078e00ff */
[----:B------:R-:W-:-:S02]  /*13bb0*/  LOP3.LUT R11, R12, 0x7f, RZ, 0xc0, !PT ;  /* 0x0000007f0c0b7812 */ /* 0x000fc400078ec0ff */
[----:B------:R-:W-:Y:S02]  /*13bc0*/  LOP3.LUT R5, R2, 0x90, RZ, 0xc0, !PT ;  /* 0x0000009002057812 */ /* 0x000fe400078ec0ff */
[----:B------:R-:W-:Y:S01]  /*13bd0*/  SHF.R.U32.HI R4, RZ, 0x1, R12 ;  /* 0x00000001ff047819 */ /* 0x000fe2000001160c */
[----:B------:R-:W-:Y:S01]  /*13be0*/  IMAD.SHL.U32 R6, R11, 0x10, RZ ;  /* 0x000000100b067824 */ /* 0x000fe200078e00ff */
[C---:B------:R-:W-:Y:S02]  /*13bf0*/  LOP3.LUT R25, R3.reuse, 0x360, RZ, 0xc0, !PT ;  /* 0x0000036003197812 */ /* 0x040fe400078ec0ff */
[----:B------:R-:W-:Y:S02]  /*13c00*/  LOP3.LUT R3, R3, 0x80, RZ, 0xc0, !PT ;  /* 0x0000008003037812 */ /* 0x000fe400078ec0ff */
[----:B------:R-:W-:Y:S02]  /*13c10*/  LOP3.LUT R8, R5, 0x10, R8, 0x78, !PT ;  /* 0x0000001005087812 */ /* 0x000fe400078e7808 */
[----:B------:R-:W-:-:S02]  /*13c20*/  LOP3.LUT R5, R4, 0x20, RZ, 0xc0, !PT ;  /* 0x0000002004057812 */ /* 0x000fc400078ec0ff */
[----:B------:R-:W-:Y:S02]  /*13c30*/  LOP3.LUT R7, R2, 0x60, RZ, 0xc0, !PT ;  /* 0x0000006002077812 */ /* 0x000fe400078ec0ff */
[----:B------:R-:W-:Y:S01]  /*13c40*/  LOP3.LUT R3, R3, 0x10, R4, 0xf8, !PT ;  /* 0x0000001003037812 */ /* 0x000fe200078ef804 */
[----:B------:R-:W-:Y:S01]  /*13c50*/  IMAD.SHL.U32 R4, R12, 0x80, RZ ;  /* 0x000000800c047824 */ /* 0x000fe200078e00ff */
[----:B------:R-:W-:Y:S02]  /*13c60*/  LOP3.LUT R5, R5, 0x10, R12, 0xf8, !PT ;  /* 0x0000001005057812 */ /* 0x000fe400078ef80c */
[--C-:B------:R-:W-:Y:S01]  /*13c70*/  LOP3.LUT R9, R7, 0x700, R6.reuse, 0xf8, !PT ;  /* 0x0000070007097812 */ /* 0x100fe200078ef806 */
[----:B------:R-:W-:Y:S01]  /*13c80*/  IMAD.SHL.U32 R7, R0, 0x800, RZ ;  /* 0x0000080000077824 */ /* 0x000fe200078e00ff */
[----:B------:R-:W-:Y:S01]  /*13c90*/  LOP3.LUT R25, R25, 0x400, R6, 0xf8, !PT ;  /* 0x0000040019197812 */ /* 0x000fe200078ef806 */
[----:B------:R-:W-:Y:S01]  /*13ca0*/  IMAD.SHL.U32 R0, R12, 0x4, RZ ;  /* 0x000000040c007824 */ /* 0x000fe200078e00ff */
[----:B------:R-:W-:-:S02]  /*13cb0*/  LOP3.LUT R6, R4, 0x400, RZ, 0xc0, !PT ;  /* 0x0000040004067812 */ /* 0x000fc400078ec0ff */
[----:B------:R-:W-:Y:S02]  /*13cc0*/  LOP3.LUT R5, R5, 0x380, R4, 0xf8, !PT ;  /* 0x0000038005057812 */ /* 0x000fe400078ef804 */
[----:B------:R-:W-:Y:S02]  /*13cd0*/  LOP3.LUT P0, RZ, R12, 0x4, RZ, 0xc0, !PT ;  /* 0x000000040cff7812 */ /* 0x000fe4000780c0ff */
[----:B------:R-:W-:Y:S02]  /*13ce0*/  LOP3.LUT R6, R6, 0x800, R7, 0xf8, !PT ;  /* 0x0000080006067812 */ /* 0x000fe400078ef807 */
[----:B------:R-:W-:Y:S02]  /*13cf0*/  LOP3.LUT R5, R5, 0x70, R2, 0x78, !PT ;  /* 0x0000007005057812 */ /* 0x000fe400078e7802 */
[----:B------:R-:W-:Y:S02]  /*13d00*/  LOP3.LUT R0, R3, 0x10, R0, 0x78, !PT ;  /* 0x0000001003007812 */ /* 0x000fe400078e7800 */
[----:B------:R-:W-:Y:S01]  /*13d10*/  LOP3.LUT R29, R6, R5, RZ, 0xfc, !PT ;  /* 0x00000005061d7212 */ /* 0x000fe200078efcff */
[----:B--2---:R-:W-:Y:S01]  /*13d20*/  IMAD.U32 R5, RZ, RZ, UR4 ;  /* 0x00000004ff057e24 */ /* 0x004fe2000f8e00ff */
[----:B------:R-:W-:-:S02]  /*13d30*/  LOP3.LUT R25, R25, R0, RZ, 0xfc, !PT ;  /* 0x0000000019197212 */ /* 0x000fc400078efcff */
[----:B------:R-:W-:Y:S01]  /*13d40*/  LOP3.LUT R10, R9, R8, RZ, 0xfc, !PT ;  /* 0x00000008090a7212 */ /* 0x000fe200078efcff */
[C---:B------:R-:W-:Y:S01]  /*13d50*/  VIADD R4, R29.reuse, 0x40 ;  /* 0x000000401d047836 */ /* 0x040fe20000000000 */
[----:B------:R-:W-:Y:S01]  /*13d60*/  SHF.L.U32 R0, R12, 0x6, RZ ;  /* 0x000000060c007819 */ /* 0x000fe200000006ff */
[----:B------:R-:W-:Y:S01]  /*13d70*/  @P0 VIADD R4, R29, 0xffffffc0 ;  /* 0xffffffc01d040836 */ /* 0x000fe20000000000 */
[----:B------:R-:W-:Y:S01]  /*13d80*/  SHF.R.U32.HI R3, RZ, 0x1, R11 ;  /* 0x00000001ff037819 */ /* 0x000fe2000001160b */
[----:B------:R-:W-:Y:S01]  /*13d90*/  STL [R1+0x24], R10 ;  /* 0x0000240a01007387 */ /* 0x000fe20000100800 */
[----:B------:R-:W-:Y:S02]  /*13da0*/  LOP3.LUT R0, R0, 0x40, RZ, 0xc0, !PT ;  /* 0x0000004000007812 */ /* 0x000fe400078ec0ff */
[----:B------:R-:W-:Y:S01]  /*13db0*/  LEA R22, R5, R22, 0x18 ;  /* 0x0000001605167211 */ /* 0x000fe200078ec0ff */
[----:B------:R-:W-:Y:S01]  /*13dc0*/  STL [R1+0x1c], R5 ;  /* 0x00001c0501007387 */ /* 0x000fe20000100800 */
[----:B------:R-:W-:-:S02]  /*13dd0*/  LOP3.LUT R3, R3, R0, RZ, 0xfc, !PT ;  /* 0x0000000003037212 */ /* 0x000fc400078efcff */
[----:B------:R-:W-:Y:S01]  /*13de0*/  LOP3.LUT R2, R2, 0x10, RZ, 0xc0, !PT ;  /* 0x0000001002027812 */ /* 0x000fe200078ec0ff */
[----:B------:R0:W-:Y:S01]  /*13df0*/  STL [R1+0x20], R4 ;  /* 0x0000200401007387 */ /* 0x0001e20000100800 */
[----:B------:R-:W-:Y:S02]  /*13e00*/  IMAD.IADD R3, R22, 0x1, R10 ;  /* 0x0000000116037824 */ /* 0x000fe400078e020a */
[----:B------:R-:W-:Y:S01]  /*13e10*/  LOP3.LUT R0, R2, 0x40, RZ, 0xfc, !PT ;  /* 0x0000004002007812 */ /* 0x000fe200078efcff */
[----:B------:R-:W-:Y:S01]  /*13e20*/  STL [R1+0x50], RZ ;  /* 0x000050ff01007387 */ /* 0x000fe20000100800 */
[----:B------:R-:W-:Y:S01]  /*13e30*/  LOP3.LUT R0, R25, 0x2800, RZ, 0xfc, !PT ;  /* 0x0000280019007812 */ /* 0x000fe200078efcff */
[----:B0-----:R-:W-:-:S05]  /*13e40*/  IMAD.MOV.U32 R4, RZ, RZ, 0x1 ;  /* 0x00000001ff047424 */ /* 0x001fca00078e00ff */
[----:B------:R0:W-:Y:S04]  /*13e50*/  STL [R1], R4 ;  /* 0x0000000401007387 */ /* 0x0001e80000100800 */
[----:B------:R1:W-:Y:S01]  /*13e60*/  STL [R1+0x40], R3 ;  /* 0x0000400301007387 */ /* 0x0003e20000100800 */
[----:B0-----:R-:W-:Y:S02]  /*13e70*/  LOP3.LUT R4, R2, 0x20, RZ, 0xfc, !PT ;  /* 0x0000002002047812 */ /* 0x001fe400078efcff */
[----:B------:R-:W-:-:S07]  /*13e80*/  LOP3.LUT R2, R25, 0x1800, RZ, 0xfc, !PT ;  /* 0x0000180019027812 */ /* 0x000fce00078efcff */
.L_x_11110:
[----:B01-3--:R-:W0:Y:S02]  /*13e90*/  LDC.64 R2, c[0x0][0xc88] ;  /* 0x00032200ff027b82 */ /* 0x00be240000000a00 */
[----:B0-----:R-:W-:-:S05]  /*13ea0*/  IMAD.WIDE R2, R19, 0x4, R2 ;  /* 0x0000000413027825 */ /* 0x001fca00078e0202 */
[----:B------:R-:W2:Y:S01]  /*13eb0*/  LDG.E R26, desc[UR42][R2.64] ;  /* 0x0000002a021a7981 */ /* 0x000ea2000c1e1900 */
[----:B------:R-:W-:Y:S05]  /*13ec0*/  YIELD ;  /* 0x0000000000007946 */ /* 0x000fea0003800000 */
[----:B------:R-:W-:Y:S01]  /*13ed0*/  ULDC.64 UR4, c[0x0][0xa28] ;  /* 0x00028a0000047ab9 */ /* 0x000fe20000000a00 */
[----:B------:R-:W-:Y:S01]  /*13ee0*/  IMAD.MOV.U32 R11, RZ, RZ, RZ ;  /* 0x000000ffff0b7224 */ /* 0x000fe200078e00ff */
[----:B------:R-:W-:Y:S01]  /*13ef0*/  ISETP.NE.U32.AND P0, PT, RZ, UR4, PT ;  /* 0x00000004ff007c0c */ /* 0x000fe2000bf05070 */
[----:B------:R-:W-:Y:S01]  /*13f00*/  ULDC.64 UR8, c[0x0][0xa18] ;  /* 0x0002860000087ab9 */ /* 0x000fe20000000a00 */
[----:B------:R-:W-:-:S02]  /*13f10*/  ULDC.64 UR6, c[0x0][0xa10] ;  /* 0x0002840000067ab9 */ /* 0x000fc40000000a00 */
[----:B------:R-:W-:Y:S02]  /*13f20*/  ISETP.NE.AND.EX P0, PT, RZ, UR5, PT, P0 ;  /* 0x00000005ff007c0c */ /* 0x000fe4000bf05300 */
[----:B--2---:R-:W-:-:S11]  /*13f30*/  SHF.R.S32.HI R0, RZ, 0x1f, R26 ;  /* 0x0000001fff007819 */ /* 0x004fd6000001141a */
        /* <DEDUP_REMOVED lines=8> */
[----:B------:R-:W-:Y:S01]  /*13fc0*/  IADD3 R4, P3, R13, UR4, RZ ;  /* 0x000000040d047c10 */ /* 0x000fe2000ff7e0ff */
[----:B0-----:R-:W-:Y:S01]  /*13fd0*/  IMAD.MOV.U32 R0, RZ, RZ, RZ ;  /* 0x000000ffff007224 */ /* 0x001fe200078e00ff */
[----:B------:R-:W-:Y:S01]  /*13fe0*/  ISETP.NE.AND.EX P0, PT, RZ, UR5, PT, P0 ;  /* 0x00000005ff007c0c */ /* 0x000fe2000bf05300 */
[----:B------:R-:W-:Y:S01]  /*13ff0*/  STL [R1+0x8], R13 ;  /* 0x0000080d01007387 */ /* 0x000fe20000100800 */
[----:B------:R-:W-:Y:S02]  /*14000*/  IADD3.X R5, R12, UR5, RZ, P3, !PT ;  /* 0x000000050c057c10 */ /* 0x000fe40009ffe4ff */
[----:B------:R-:W-:Y:S01]  /*14010*/  ISETP.NE.U32.AND P2, PT, RZ, UR8, PT ;  /* 0x00000008ff007c0c */ /* 0x000fe2000bf45070 */
[----:B------:R-:W-:Y:S01]  /*14020*/  STL [R1+0x14], R12 ;  /* 0x0000140c01007387 */ /* 0x000fe20000100800 */
[----:B------:R-:W-:Y:S01]  /*14030*/  ISETP.NE.U32.AND P1, PT, RZ, UR6, PT ;  /* 0x00000006ff007c0c */ /* 0x000fe2000bf25070 */
[----:B-1----:R-:W-:Y:S01]  /*14040*/  IMAD.MOV.U32 R3, RZ, RZ, RZ ;  /* 0x000000ffff037224 */ /* 0x002fe200078e00ff */
[----:B------:R-:W-:Y:S01]  /*14050*/  ISETP.NE.AND.EX P2, PT, RZ, UR9, PT, P2 ;  /* 0x00000009ff007c0c */ /* 0x000fe2000bf45320 */
[----:B------:R-:W-:Y:S01]  /*14060*/  ULDC UR4, c[0x0][0x288] ;  /* 0x0000a20000047ab9 */ /* 0x000fe20000000800 */
[----:B------:R-:W-:-:S02]  /*14070*/  ISETP.NE.AND.EX P1, PT, RZ, UR7, PT, P1 ;  /* 0x00000007ff007c0c */ /* 0x000fc4000bf25310 */
[----:B------:R-:W-:Y:S01]  /*14080*/  IADD3 R6, P4, R13, UR6, RZ ;  /* 0x000000060d067c10 */ /* 0x000fe2000ff9e0ff */
[----:B------:R-:W3:Y:S03]  /*14090*/  @P0 LDG.E R0, desc[UR42][R4.64] ;  /* 0x0000002a04000981 */ /* 0x000ee6000c1e1900 */
[----:B------:R-:W-:-:S05]  /*140a0*/  IADD3.X R7, R12, UR7, RZ, P4, !PT ;  /* 0x000000070c077c10 */ /* 0x000fca000a7fe4ff */
[----:B------:R-:W-:Y:S02]  /*140b0*/  @P2 IADD3 R8, P3, R13, UR8, RZ ;  /* 0x000000080d082c10 */ /* 0x000fe4000ff7e0ff */
[----:B------:R0:W5:Y:S02]  /*140c0*/  @P1 LDG.E R3, desc[UR42][R6.64] ;  /* 0x0000002a06031981 */ /* 0x000164000c1e1900 */
[----:B------:R-:W-:Y:S02]  /*140d0*/  @P2 IADD3.X R9, R12, UR9, RZ, P3, !PT ;  /* 0x000000090c092c10 */ /* 0x000fe40009ffe4ff */
[----:B---3--:R1:W-:Y:S02]  /*140e0*/  STL [R1+0x34], R0 ;  /* 0x0000340001007387 */ /* 0x0083e40000100800 */
[----:B-1----:R-:W-:Y:S01]  /*140f0*/  IMAD.U32 R0, RZ, RZ, UR4 ;  /* 0x00000004ff007e24 */ /* 0x002fe2000f8e00ff */
[----:B------:R-:W-:-:S05]  /*14100*/  ULDC.64 UR4, c[0x0][0x418] ;  /* 0x0001060000047ab9 */ /* 0x000fca0000000a00 */
[----:B------:R-:W3:Y:S01]  /*14110*/  @P2 LDG.E R0, desc[UR42][R8.64] ;  /* 0x0000002a08002981 */ /* 0x000ee2000c1e1900 */
[----:B------:R-:W-:-:S03]  /*14120*/  UISETP.NE.U32.AND UP0, UPT, UR4, URZ, UPT ;  /* 0x0000003f0400728c */ /* 0x000fc6000bf05070 */
[----:B------:R-:W-:Y:S01]  /*14130*/  ULDC UR4, c[0x0][0x424] ;  /* 0x0001090000047ab9 */ /* 0x000fe20000000800 */
[----:B------:R-:W-:-:S03]  /*14140*/  UISETP.NE.AND.EX UP0, UPT, UR5, URZ, UPT, UP0 ;  /* 0x0000003f0500728c */ /* 0x000fc6000bf05300 */
[----:B------:R-:W-:Y:S01]  /*14150*/  ULDC UR5, c[0x0][0x2f0] ;  /* 0x0000bc0000057ab9 */ /* 0x000fe20000000800 */
[----:B------:R-:W-:-:S04]  /*14160*/  USEL UR4, UR4, 0x1, UP0 ;  /* 0x0000000104047887 */ /* 0x000fc80008000000 */
[----:B------:R-:W-:-:S03]  /*14170*/  UIMAD UR4, UR4, UR5, URZ ;  /* 0x00000005040472a4 */ /* 0x000fc6000f8e023f */
[----:B------:R-:W-:-:S03]  /*14180*/  ULDC UR5, c[0x0][0x348] ;  /* 0x0000d20000057ab9 */ /* 0x000fc60000000800 */
[----:B------:R-:W-:Y:S01]  /*14190*/  IMAD.U32 R2, RZ, RZ, UR4 ;  /* 0x00000004ff027e24 */ /* 0x000fe2000f8e00ff */
[----:B---3--:R1:W-:Y:S04]  /*141a0*/  STL [R1+0x48], R0 ;  /* 0x0000480001007387 */ /* 0x0083e80000100800 */
[----:B--2---:R0:W-:Y:S01]  /*141b0*/  STL [R1+0x10], R11 ;  /* 0x0000100b01007387 */ /* 0x0041e20000100800 */
[----:B-1----:R-:W-:Y:S01]  /*141c0*/  MOV R0, UR5 ;  /* 0x0000000500007c02 */ /* 0x002fe20008000f00 */
[----:B------:R-:W-:Y:S06]  /*141d0*/  @P2 BRA `(.L_x_10993) ;  /* 0x0000000000142947 */ /* 0x000fec0003800000 */
[----:B------:R-:W-:Y:S05]  /*141e0*/  @!P0 BRA `(.L_x_10993) ;  /* 0x0000000000108947 */ /* 0x000fea0003800000 */
[----:B------:R-:W2:Y:S04]  /*141f0*/  LDG.E R8, desc[UR42][R4.64] ;  /* 0x0000002a04087981 */ /* 0x000ea8000c1e1900 */
[----:B------:R-:W2:Y:S02]  /*14200*/  LDG.E R4, desc[UR42][R4.64+0x4] ;  /* 0x0000042a04047981 */ /* 0x000ea4000c1e1900 */
[----:B--2---:R-:W-:-:S05]  /*14210*/  IMAD.IADD R4, R4, 0x1, -R8 ;  /* 0x0000000104047824 */ /* 0x004fca00078e0a08 */
[----:B------:R1:W-:Y:S02]  /*14220*/  STL [R1+0x48], R4 ;  /* 0x0000480401007387 */ /* 0x0003e40000100800 */
.L_x_10993:
[----:B------:R-:W-:Y:S01]  /*14230*/  IMAD.MOV.U32 R10, RZ, RZ, R26 ;  /* 0x000000ffff0a7224 */ /* 0x000fe200078e001a */
[----:B------:R-:W-:Y:S02]  /*14240*/  ULDC.64 UR4, c[0x0][0xa20] ;  /* 0x0002880000047ab9 */ /* 0x000fe40000000a00 */
[----:B------:R-:W-:Y:S02]  /*14250*/  ISETP.NE.U32.AND P0, PT, RZ, UR4, PT ;  /* 0x00000004ff007c0c */ /* 0x000fe4000bf05070 */
[----:B------:R2:W-:Y:S02]  /*14260*/  STL [R1+0x4], R10 ;  /* 0x0000040a01007387 */ /* 0x0005e40000100800 */
[----:B------:R-:W-:-:S13]  /*14270*/  ISETP.NE.AND.EX P0, PT, RZ, UR5, PT, P0 ;  /* 0x00000005ff007c0c */ /* 0x000fda000bf05300 */
[----:B--2---:R-:W-:Y:S05]  /*14280*/  @!P0 BRA `(.L_x_10994) ;  /* 0x0000000000108947 */ /* 0x004fea0003800000 */
[----:B-1----:R-:W-:-:S04]  /*14290*/  IADD3 R4, P0, R13, UR4, RZ ;  /* 0x000000040d047c10 */ /* 0x002fc8000ff1e0ff */
[----:B------:R-:W-:-:S05]  /*142a0*/  IADD3.X R5, R12, UR5, RZ, P0, !PT ;  /* 0x000000050c057c10 */ /* 0x000fca00087fe4ff */
[----:B------:R1:W5:Y:S01]  /*142b0*/  LDG.E R2, desc[UR42][R4.64] ;  /* 0x0000002a04027981 */ /* 0x000362000c1e1900 */
[----:B------:R-:W-:Y:S05]  /*142c0*/  BRA `(.L_x_10995) ;  /* 0x0000000000247947 */ /* 0x000fea0003800000 */
.L_x_10994:
        /* <DEDUP_REMOVED lines=9> */
.L_x_10995:
[----:B-1----:R-:W2:Y:S04]  /*14360*/  @P1 LDG.E R4, desc[UR42][R6.64] ;  /* 0x0000002a06041981 */ /* 0x002ea8000c1e1900 */
[----:B0-----:R-:W2:Y:S01]  /*14370*/  @P1 LDG.E R6, desc[UR42][R6.64+0x4] ;  /* 0x0000042a06061981 */ /* 0x001ea2000c1e1900 */
[----:B-----5:R-:W-:Y:S01]  /*14380*/  IMAD.IADD R2, R2, 0x1, -R11 ;  /* 0x0000000102027824 */ /* 0x020fe200078e0a0b */
[----:B------:R-:W-:Y:S01]  /*14390*/  BSSY B0, `(.L_x_10996) ;  /* 0x000015d000007945 */ /* 0x000fe20003800000 */
[----:B--2---:R-:W-:-:S05]  /*143a0*/  @P1 IMAD.IADD R0, R6, 0x1, -R4 ;  /* 0x0000000106001824 */ /* 0x004fca00078e0a04 */
[----:B------:R-:W-:-:S05]  /*143b0*/  IADD3 R4, R2, R0, RZ ;  /* 0x0000000002047210 */ /* 0x000fca0007ffe0ff */
[----:B------:R0:W-:Y:S02]  /*143c0*/  STL [R1+0x30], R4 ;  /* 0x0000300401007387 */ /* 0x0001e40000100800 */
[----:B0-----:R-:W-:-:S05]  /*143d0*/  VIADD R4, R4, 0x7f ;  /* 0x0000007f04047836 */ /* 0x001fca0000000000 */
[----:B------:R-:W-:-:S04]  /*143e0*/  SHF.R.S32.HI R5, RZ, 0x1f, R4 ;  /* 0x0000001fff057819 */ /* 0x000fc80000011404 */
[----:B------:R-:W-:Y:S01]  /*143f0*/  LEA.HI R6, R5, R4, RZ, 0x7 ;  /* 0x0000000405067211 */ /* 0x000fe200078f38ff */
[----:B------:R-:W-:-:S04]  /*14400*/  IMAD.MOV R4, RZ, RZ, -R2 ;  /* 0x000000ffff047224 */ /* 0x000fc800078e0a02 */
[----:B------:R0:W-:Y:S02]  /*14410*/  STL [R1+0x54], R6 ;  /* 0x0000540601007387 */ /* 0x0001e40000100800 */
[----:B0-----:R-:W-:-:S04]  /*14420*/  LOP3.LUT R6, R6, 0xffffff80, RZ, 0xc0, !PT ;  /* 0xffffff8006067812 */ /* 0x001fc800078ec0ff */
[----:B------:R-:W-:Y:S01]  /*14430*/  VIADDMNMX R0, R6, -R2, R0, PT ;  /* 0x8000000206007246 */ /* 0x000fe20003800100 */
[----:B------:R0:W-:Y:S01]  /*14440*/  STL [R1+0x38], R6 ;  /* 0x0000380601007387 */ /* 0x0001e20000100800 */
[----:B------:R-:W-:-:S04]  /*14450*/  VIMNMX R2, RZ, R4, !PT ;  /* 0x00000004ff027248 */ /* 0x000fc80007fe0100 */
        /* <DEDUP_REMOVED lines=9> */
[----:B0-----:R-:W-:Y:S05]  /*144f0*/  @!P2 BRA `(.L_x_10997) ;  /* 0x000000140018a947 */ /* 0x001fea0003800000 */
[----:B------:R-:W-:Y:S01]  /*14500*/  UMOV UR4, 0xffffffff ;  /* 0xffffffff00047882 */ /* 0x000fe20000000000 */
[----:B------:R-:W-:Y:S02]  /*14510*/  SEL R0, R10, RZ, !P1 ;  /* 0x000000ff0a007207 */ /* 0x000fe40004800000 */
[----:B------:R-:W-:Y:S05]  /*14520*/  BRA.DIV UR4, `(.L_x_10998) ;  /* 0x0000006604dc7947 */ /* 0x000fea000b800000 */
[----:B------:R-:W0:Y:S02]  /*14530*/  S2R R4, SR_TID.X ;  /* 0x0000000000047919 */ /* 0x000e240000002100 */
[----:B0-----:R-:W-:-:S04]  /*14540*/  SHF.R.U32.HI R4, RZ, 0x5, R4 ;  /* 0x00000005ff047819 */ /* 0x001fc80000011604 */
[----:B------:R-:W-:-:S05]  /*14550*/  LOP3.LUT R4, R4, 0x3, RZ, 0xc0, !PT ;  /* 0x0000000304047812 */ /* 0x000fca00078ec0ff */
[----:B------:R0:W1:Y:S02]  /*14560*/  SHFL.IDX PT, R14, R4, RZ, 0x1f ;  /* 0x00001fff040e7589 */ /* 0x00006400000e0000 */
.L_x_11158:
[----:B-1----:R-:W-:Y:S02]  /*14570*/  ISETP.NE.AND P0, PT, R14, RZ, PT ;  /* 0x000000ff0e00720c */ /* 0x002fe40003f05270 */
[----:B------:R-:W-:-:S11]  /*14580*/  PLOP3.LUT P6, PT, PT, PT, PT, 0x8, 0x0 ;  /* 0x000000000000781c */ /* 0x000fd60003fce170 */
[----:B------:R-:W-:Y:S05]  /*14590*/  @P0 BRA `(.L_x_10999) ;  /* 0x00000000000c0947 */ /* 0x000fea0003800000 */
[----:B------:R-:W-:-:S03]  /*145a0*/  UMOV UR4, 0xffffffff ;  /* 0xffffffff00047882 */ /* 0x000fc60000000000 */
[----:B------:R-:W-:Y:S05]  /*145b0*/  BRA.DIV UR4, `(.L_x_11000) ;  /* 0x0000006604ec7947 */ /* 0x000fea000b800000 */
[----:B------:R-:W-:-:S13]  /*145c0*/  ELECT P6, URZ, PT ;  /* 0x00000000003f782f */ /* 0x000fda00038c0000 */
.L_x_10999:
        /* <DEDUP_REMOVED lines=9> */
.L_x_11161:
[----:B------:R-:W-:Y:S05]  /*14660*/  BSYNC B1 ;  /* 0x0000000000017941 */ /* 0x000fea0003800000 */
.L_x_11001:
[----:B------:R-:W-:Y:S04]  /*14670*/  BSSY B1, `(.L_x_11003) ;  /* 0x000008c000017945 */ /* 0x000fe80003800000 */
[----:B------:R-:W-:Y:S05]  /*14680*/  @!P6 BRA `(.L_x_11004) ;  /* 0x000000080028e947 */ /* 0x000fea0003800000 */
[----:B------:R-:W2:Y:S01]  /*14690*/  LDL R6, [R1] ;  /* 0x0000000001067983 */ /* 0x000ea20000100800 */
[----:B------:R-:W-:Y:S01]  /*146a0*/  LEA R7, R27, R22, 0x3 ;  /* 0x000000161b077211 */ /* 0x000fe200078e18ff */
[----:B------:R-:W1:Y:S01]  /*146b0*/  S2R R5, SR_TID.X ;  /* 0x0000000000057919 */ /* 0x000e620000002100 */
[----:B------:R-:W-:Y:S01]  /*146c0*/  BSSY B2, `(.L_x_11005) ;  /* 0x0000006000027945 */ /* 0x000fe20003800000 */
[----:B-1----:R-:W-:-:S04]  /*146d0*/  LOP3.LUT R5, R5, 0x7f, RZ, 0xc0, !PT ;  /* 0x0000007f05057812 */ /* 0x002fc800078ec0ff */
[----:B------:R-:W-:Y:S02]  /*146e0*/  ISETP.NE.AND P1, PT, R5, RZ, PT ;  /* 0x000000ff0500720c */ /* 0x000fe40003f25270 */
[----:B--2---:R-:W-:-:S04]  /*146f0*/  SHF.L.U32 R10, R6, 0x1f, RZ ;  /* 0x0000001f060a7819 */ /* 0x004fc800000006ff */
[----:B------:R-:W1:Y:S02]  /*14700*/  SYNCS.PHASECHK.TRANS64.TRYWAIT P0, [R7+URZ+0x19ca0], R10 ;  /* 0x019ca00a070075a7 */ /* 0x000e64000800017f */
[----:B-1----:R-:W-:Y:S05]  /*14710*/  @!P0 BRA `(.L_x_11006) ;  /* 0x0000006400c88947 */ /* 0x002fea0003800000 */
.L_x_11162:
[----:B------:R-:W-:Y:S05]  /*14720*/  BSYNC B2 ;  /* 0x0000000000027941 */ /* 0x000fea0003800000 */
.L_x_11005:
        /* <DEDUP_REMOVED lines=9> */
.L_x_11008:
[----:B------:R-:W-:Y:S05]  /*147c0*/  BSYNC B2 ;  /* 0x0000000000027941 */ /* 0x000fea0003800000 */
.L_x_11007:
        /* <DEDUP_REMOVED lines=12> */
.L_x_11009:
        /* <DEDUP_REMOVED lines=16> */
.L_x_11010:
        /* <DEDUP_REMOVED lines=16> */
.L_x_11011:
        /* <DEDUP_REMOVED lines=13> */
.L_x_11163:
[----:B------:R-:W-:Y:S05]  /*14b60*/  BSYNC B2 ;  /* 0x0000000000027941 */ /* 0x000fea0003800000 */
.L_x_11012:
[----:B------:R-:W-:Y:S01]  /*14b70*/  BSSY B2, `(.L_x_11014) ;  /* 0x000000b000027945 */ /* 0x000fe20003800000 */
[----:B01----:R-:W-:Y:S02]  /*14b80*/  IMAD.MOV.U32 R10, RZ, RZ, 0x0 ;  /* 0x00000000ff0a7424 */ /* 0x003fe400078e00ff */
[----:B------:R-:W-:Y:S01]  /*14b90*/  IMAD.MOV.U32 R11, RZ, RZ, 0x12f00000 ;  /* 0x12f00000ff0b7424 */ /* 0x000fe200078e00ff */
        /* <DEDUP_REMOVED lines=8> */
.L_x_11015:
[----:B------:R-:W-:Y:S05]  /*14c20*/  BSYNC B2 ;  /* 0x0000000000027941 */ /* 0x000fea0003800000 */
.L_x_11014:
        /* <DEDUP_REMOVED lines=8> */
.L_x_11016:
        /* <DEDUP_REMOVED lines=15> */
.L_x_11017:
        /* <DEDUP_REMOVED lines=15> */
.L_x_11018:
        /* <DEDUP_REMOVED lines=10> */
.L_x_11004:
[----:B------:R-:W-:Y:S05]  /*14f30*/  BSYNC B1 ;  /* 0x0000000000017941 */ /* 0x000fea0003800000 */
.L_x_11003:
[----:B------:R-:W2:Y:S01]  /*14f40*/  LDL.LU R8, [R1] ;  /* 0x0000000001087983 */ /* 0x000ea20000300800 */
[----:B------:R-:W-:Y:S01]  /*14f50*/  VIADD R27, R27, 0x1 ;  /* 0x000000011b1b7836 */ /* 0x000fe20000000000 */
[----:B------:R-:W-:Y:S01]  /*14f60*/  PLOP3.LUT P0, PT, PT, PT, PT, 0x8, 0x0 ;  /* 0x000000000000781c */ /* 0x000fe20003f0e170 */
[----:B------:R-:W-:-:S03]  /*14f70*/  VIADD R9, R9, 0xfffffffe ;  /* 0xfffffffe09097836 */ /* 0x000fc60000000000 */
[----:B------:R-:W-:Y:S02]  /*14f80*/  ISETP.NE.AND P1, PT, R27, 0x2, PT ;  /* 0x000000021b00780c */ /* 0x000fe40003f25270 */
[----:B------:R-:W-:Y:S02]  /*14f90*/  ISETP.GE.AND P2, PT, R9, R2, PT ;  /* 0x000000020900720c */ /* 0x000fe40003f46270 */
[----:B0-----:R-:W-:Y:S02]  /*14fa0*/  SEL R4, RZ, 0x1, P1 ;  /* 0x00000001ff047807 */ /* 0x001fe40000800000 */
[----:B------:R-:W-:Y:S02]  /*14fb0*/  SEL R27, R27, RZ, P1 ;  /* 0x000000ff1b1b7207 */ /* 0x000fe40000800000 */
[----:B--2---:R-:W-:-:S05]  /*14fc0*/  LOP3.LUT R8, R8, R4, RZ, 0x3c, !PT ;  /* 0x0000000408087212 */ /* 0x004fca00078e3cff */
[----:B------:R0:W-:Y:S02]  /*14fd0*/  STL [R1], R8 ;  /* 0x0000000801007387 */ /* 0x0001e40000100800 */
[----:B------:R-:W-:Y:S05]  /*14fe0*/  @!P2 BRA `(.L_x_10997) ;  /* 0x00000008005ca947 */ /* 0x000fea0003800000 */
.L_x_11035:
[----:B------:R-:W-:Y:S05]  /*14ff0*/  YIELD ;  /* 0x0000000000007946 */ /* 0x000fea0003800000 */
[----:B------:R-:W-:Y:S04]  /*15000*/  BSSY B1, `(.L_x_11019) ;  /* 0x000008b000017945 */ /* 0x000fe80003800000 */
[----:B-1----:R-:W-:Y:S05]  /*15010*/  @!P6 BRA `(.L_x_11020) ;  /* 0x000000080024e947 */ /* 0x002fea0003800000 */
        /* <DEDUP_REMOVED lines=9> */
.L_x_11164:
[----:B------:R-:W-:Y:S05]  /*150b0*/  BSYNC B2 ;  /* 0x0000000000027941 */ /* 0x000fea0003800000 */
.L_x_11021:
        /* <DEDUP_REMOVED lines=9> */
.L_x_11024:
[----:B------:R-:W-:Y:S05]  /*15150*/  BSYNC B2 ;  /* 0x0000000000027941 */ /* 0x000fea0003800000 */
.L_x_11023:
        /* <DEDUP_REMOVED lines=11> */
.L_x_11025:
        /* <DEDUP_REMOVED lines=16> */
.L_x_11026:
        /* <DEDUP_REMOVED lines=16> */
.L_x_11027:
        /* <DEDUP_REMOVED lines=13> */
.L_x_11165:
[----:B------:R-:W-:Y:S05]  /*154e0*/  BSYNC B2 ;  /* 0x0000000000027941 */ /* 0x000fea0003800000 */
.L_x_11028:
        /* <DEDUP_REMOVED lines=11> */
.L_x_11031:
[----:B------:R-:W-:Y:S05]  /*155a0*/  BSYNC B2 ;  /* 0x0000000000027941 */ /* 0x000fea0003800000 */
.L_x_11030:
        /* <DEDUP_REMOVED lines=8> */
.L_x_11032:
        /* <DEDUP_REMOVED lines=15> */
.L_x_11033:
        /* <DEDUP_REMOVED lines=15> */
.L_x_11034:
        /* <DEDUP_REMOVED lines=10> */
.L_x_11020:
[----:B------:R-:W-:Y:S05]  /*158b0*/  BSYNC B1 ;  /* 0x0000000000017941 */ /* 0x000fea0003800000 */
.L_x_11019:
[----:B------:R-:W2:Y:S01]  /*158c0*/  LDL.LU R7, [R1] ;  /* 0x0000000001077983 */ /* 0x000ea20000300800 */
        /* <DEDUP_REMOVED lines=9> */
.L_x_10997:
[----:B------:R-:W-:Y:S05]  /*15960*/  BSYNC B0 ;  /* 0x0000000000007941 */ /* 0x000fea0003800000 */
.L_x_10996:
[----:B------:R-:W2:Y:S01]  /*15970*/  LDL R4, [R1+0x30] ;  /* 0x0000300001047983 */ /* 0x000ea20000100800 */
[----:B------:R-:W-:Y:S05]  /*15980*/  @!P0 WARPSYNC.ALL ;  /* 0x0000000000008948 */ /* 0x000fea0003800000 */
[----:B------:R-:W-:Y:S01]  /*15990*/  @!P0 BAR.SYNC.DEFER_BLOCKING 0xc, 0x200 ;  /* 0x0308000000008b1d */ /* 0x000fe20000010000 */
[----:B--2---:R-:W-:-:S13]  /*159a0*/  ISETP.GT.AND P0, PT, R4, RZ, PT ;  /* 0x000000ff0400720c */ /* 0x004fda0003f04270 */
[----:B------:R-:W-:Y:S05]  /*159b0*/  @P0 BRA `(.L_x_11036) ;  /* 0x0000000000440947 */ /* 0x000fea0003800000 */
[----:B------:R-:W2:Y:S02]  /*159c0*/  S2R R4, SR_TID.X ;  /* 0x0000000000047919 */ /* 0x000ea40000002100 */
[----:B--2---:R-:W-:-:S04]  /*159d0*/  LOP3.LUT R4, R4, 0x7f, RZ, 0xc0, !PT ;  /* 0x0000007f04047812 */ /* 0x004fc800078ec0ff */
[----:B------:R-:W-:-:S13]  /*159e0*/  ISETP.NE.AND P0, PT, R4, RZ, PT ;  /* 0x000000ff0400720c */ /* 0x000fda0003f05270 */
[----:B------:R-:W-:Y:S05]  /*159f0*/  @P0 BRA `(.L_x_11037) ;  /* 0x0000003800940947 */ /* 0x000fea0003800000 */
[----:B------:R-:W2:Y:S01]  /*15a00*/  S2R R3, SR_LANEID ;  /* 0x0000000000037919 */ /* 0x000ea20000000000 */
[----:B------:R-:W-:Y:S02]  /*15a10*/  VOTEU.ANY UR4, UPT, PT ;  /* 0x0000000000047886 */ /* 0x000fe400038e0100 */
[----:B------:R-:W2:Y:S08]  /*15a20*/  FLO.U32 R0, UR4 ;  /* 0x0000000400007d00 */ /* 0x000eb000080e0000 */
[----:B------:R-:W3:Y:S01]  /*15a30*/  POPC R5, UR4 ;  /* 0x0000000400057d09 */ /* 0x000ee20008000000 */
[----:B--2---:R-:W-:-:S02]  /*15a40*/  ISETP.EQ.U32.AND P0, PT, R0, R3, PT ;  /* 0x000000030000720c */ /* 0x004fc40003f02070 */
[----:B------:R-:W3:Y:S11]  /*15a50*/  LDC.64 R2, c[0x0][0xc60] ;  /* 0x00031800ff027b82 */ /* 0x000ef60000000a00 */
[----:B---3--:R-:W2:Y:S01]  /*15a60*/  @P0 ATOMG.E.ADD.STRONG.GPU PT, R3, desc[UR42][R2.64], R5 ;  /* 0x00000005020309a8 */ /* 0x008ea200081ee1ea */
[----:B------:R-:W3:Y:S02]  /*15a70*/  S2R R4, SR_LTMASK ;  /* 0x0000000000047919 */ /* 0x000ee40000003900 */
[----:B---3--:R-:W-:-:S04]  /*15a80*/  LOP3.LUT R4, R4, UR4, RZ, 0xc0, !PT ;  /* 0x0000000404047c12 */ /* 0x008fc8000f8ec0ff */
[----:B-1----:R-:W1:Y:S01]  /*15a90*/  POPC R7, R4 ;  /* 0x0000000400077309 */ /* 0x002e620000000000 */
[----:B--2---:R-:W1:Y:S02]  /*15aa0*/  SHFL.IDX PT, R0, R3, R0, 0x1f ;  /* 0x00001f0003007589 */ /* 0x004e6400000e0000 */
[----:B-1----:R-:W-:Y:S01]  /*15ab0*/  IADD3 R16, R0, UR38, R7 ;  /* 0x0000002600107c10 */ /* 0x002fe2000fffe007 */
[----:B------:R-:W-:Y:S06]  /*15ac0*/  BRA `(.L_x_11037) ;  /* 0x0000003800607947 */ /* 0x000fec0003800000 */
.L_x_11036:
        /* <DEDUP_REMOVED lines=11> */
[----:B------:R-:W-:Y:S02]  /*15b80*/  IMAD.U32 R5, RZ, RZ, UR7 ;  /* 0x00000007ff057e24 */ /* 0x000fe4000f8e00ff */
[----:B-1----:R-:W-:Y:S02]  /*15b90*/  IMAD.U32 R7, RZ, RZ, UR9 ;  /* 0x00000009ff077e24 */ /* 0x002fe4000f8e00ff */
[----:B------:R-:W-:-:S02]  /*15ba0*/  IMAD.U32 R10, RZ, RZ, UR4 ;  /* 0x00000004ff0a7e24 */ /* 0x000fc4000f8e00ff */
[----:B------:R-:W-:Y:S02]  /*15bb0*/  IMAD.U32 R11, RZ, RZ, UR5 ;  /* 0x00000005ff0b7e24 */ /* 0x000fe4000f8e00ff */
[----:B0-----:R-:W-:Y:S02]  /*15bc0*/  IMAD.MOV.U32 R8, RZ, RZ, 0x70 ;  /* 0x00000070ff087424 */ /* 0x001fe400078e00ff */
[----:B------:R-:W-:Y:S02]  /*15bd0*/  IMAD.MOV.U32 R12, RZ, RZ, 0x1 ;  /* 0x00000001ff0c7424 */ /* 0x000fe400078e00ff */
[----:B------:R-:W-:-:S07]  /*15be0*/  IMAD.MOV.U32 R13, RZ, RZ, RZ ;  /* 0x000000ffff0d7224 */ /* 0x000fce00078e00ff */
[----:B------:R-:W-:-:S07]  /*15bf0*/  LEPC R20, `(.L_x_11039) ;  /* 0x000000001014794e */ /* 0x000fce0000000000 */
[----:B--2---:R-:W-:Y:S05]  /*15c00*/  CALL.ABS.NOINC R2 ;  /* 0x0000000002007343 */ /* 0x004fea0003c00000 */
.L_x_11039:
[----:B------:R-:W-:Y:S05]  /*15c10*/  BSYNC B6 ;  /* 0x0000000000067941 */ /* 0x000fea0003800000 */
.L_x_11038:
[----:B------:R-:W2:Y:S01]  /*15c20*/  LDL.LU R2, [R1+0x18] ;  /* 0x0000180001027983 */ /* 0x000ea20000300800 */
[----:B------:R-:W-:Y:S01]  /*15c30*/  IADD3 R0, R22, 0x9000, RZ ;  /* 0x0000900016007810 */ /* 0x000fe20007ffe0ff */
[----:B------:R-:W-:Y:S03]  /*15c40*/  BSSY B6, `(.L_x_11040) ;  /* 0x0000016000067945 */ /* 0x000fe60003800000 */
[----:B------:R-:W-:Y:S02]  /*15c50*/  LOP3.LUT P0, RZ, R0, 0x9f, RZ, 0xc0, !PT ;  /* 0x0000009f00ff7812 */ /* 0x000fe4000780c0ff */
[----:B--2---:R-:W-:-:S11]  /*15c60*/  LOP3.LUT R2, R2, 0xfffffffe, RZ, 0xc0, !PT ;  /* 0xfffffffe02027812 */ /* 0x004fd600078ec0ff */
[----:B------:R-:W-:-:S05]  /*15c70*/  @P0 LOP3.LUT R2, R2, 0x1, RZ, 0xfc, !PT ;  /* 0x0000000102020812 */ /* 0x000fca00078efcff */
[----:B------:R2:W-:Y:S01]  /*15c80*/  STL [R1+0x18], R2 ;  /* 0x0000180201007387 */ /* 0x0005e20000100800 */
[----:B------:R-:W-:Y:S05]  /*15c90*/  @!P0 BRA `(.L_x_11041) ;  /* 0x0000000000408947 */ /* 0x000fea0003800000 */
[----:B--2---:R-:W-:Y:S01]  /*15ca0*/  MOV R2, 0x0 ;  /* 0x0000000000027802 */ /* 0x004fe20000000f00 */
[----:B------:R-:W-:Y:S01]  /*15cb0*/  ULDC.64 UR6, c[0x4][0x1b0] ;  /* 0x01006c0000067ab9 */ /* 0x000fe20000000a00 */
[----:B------:R-:W-:Y:S01]  /*15cc0*/  ULDC.64 UR8, c[0x4][0x1b8] ;  /* 0x01006e0000087ab9 */ /* 0x000fe20000000a00 */
[----:B------:R-:W-:Y:S01]  /*15cd0*/  ULDC.64 UR4, c[0x4][0x48] ;  /* 0x0100120000047ab9 */ /* 0x000fe20000000a00 */
[----:B------:R-:W-:Y:S01]  /*15ce0*/  IMAD.U32 R4, RZ, RZ, UR6 ;  /* 0x00000006ff047e24 */ /* 0x000fe2000f8e00ff */
[----:B0-----:R-:W-:Y:S01]  /*15cf0*/  MOV R8, 0x70 ;  /* 0x0000007000087802 */ /* 0x001fe20000000f00 */
[----:B------:R-:W0:Y:S01]  /*15d00*/  LDC.64 R2, c[0x4][R2] ;  /* 0x0100000002027b82 */ /* 0x000e220000000a00 */
[----:B------:R-:W-:Y:S02]  /*15d10*/  IMAD.U32 R5, RZ, RZ, UR7 ;  /* 0x00000007ff057e24 */ /* 0x000fe4000f8e00ff */
[----:B------:R-:W-:Y:S02]  /*15d20*/  IMAD.U32 R6, RZ, RZ, UR8 ;  /* 0x00000008ff067e24 */ /* 0x000fe4000f8e00ff */
[----:B-1----:R-:W-:-:S02]  /*15d30*/  IMAD.U32 R7, RZ, RZ, UR9 ;  /* 0x00000009ff077e24 */ /* 0x002fc4000f8e00ff */
[----:B------:R-:W-:Y:S02]  /*15d40*/  IMAD.U32 R10, RZ, RZ, UR4 ;  /* 0x00000004ff0a7e24 */ /* 0x000fe4000f8e00ff */
[----:B------:R-:W-:Y:S02]  /*15d50*/  IMAD.U32 R11, RZ, RZ, UR5 ;  /* 0x00000005ff0b7e24 */ /* 0x000fe4000f8e00ff */
[----:B------:R-:W-:Y:S02]  /*15d60*/  IMAD.MOV.U32 R12, RZ, RZ, 0x1 ;  /* 0x00000001ff0c7424 */ /* 0x000fe400078e00ff */
[----:B------:R-:W-:-:S07]  /*15d70*/  IMAD.MOV.U32 R13, RZ, RZ, RZ ;  /* 0x000000ffff0d7224 */ /* 0x000fce00078e00ff */
[----:B------:R-:W-:-:S07]  /*15d80*/  LEPC R20, `(.L_x_11041) ;  /* 0x000000001014794e */ /* 0x000fce0000000000 */
[----:B0-----:R-:W-:Y:S05]  /*15d90*/  CALL.ABS.NOINC R2 ;  /* 0x0000000002007343 */ /* 0x001fea0003c00000 */
.L_x_11041:
[----:B------:R-:W-:Y:S05]  /*15da0*/  BSYNC B6 ;  /* 0x0000000000067941 */ /* 0x000fea0003800000 */
.L_x_11040:
[----:B------:R-:W-:Y:S01]  /*15db0*/  VIADD R24, R22, 0x3000 ;  /* 0x0000300016187836 */ /* 0x000fe20000000000 */
[----:B------:R-:W-:Y:S04]  /*15dc0*/  BSSY B6, `(.L_x_11042) ;  /* 0x0000013000067945 */ /* 0x000fe80003800000 */
[----:B------:R-:W-:-:S13]  /*15dd0*/  LOP3.LUT P0, RZ, R24, 0x3ff, RZ, 0xc0, !PT ;  /* 0x000003ff18ff7812 */ /* 0x000fda000780c0ff */
[----:B------:R-:W-:Y:S05]  /*15de0*/  @!P0 BRA `(.L_x_11043) ;  /* 0x0000000000408947 */ /* 0x000fea0003800000 */
[----:B--2---:R-:W-:Y:S01]  /*15df0*/  MOV R2, 0x0 ;  /* 0x0000000000027802 */ /* 0x004fe20000000f00 */
[----:B------:R-:W-:Y:S01]  /*15e00*/  ULDC.64 UR6, c[0x4][0x1b0] ;  /* 0x01006c0000067ab9 */ /* 0x000fe20000000a00 */
[----:B------:R-:W-:Y:S01]  /*15e10*/  ULDC.64 UR8, c[0x4][0x1b8] ;  /* 0x01006e0000087ab9 */ /* 0x000fe20000000a00 */
[----:B------:R-:W-:Y:S01]  /*15e20*/  ULDC.64 UR4, c[0x4][0x50] ;  /* 0x0100140000047ab9 */ /* 0x000fe20000000a00 */
[----:B------:R-:W-:Y:S01]  /*15e30*/  IMAD.U32 R4, RZ, RZ, UR6 ;  /* 0x00000006ff047e24 */ /* 0x000fe2000f8e00ff */
[----:B-1----:R-:W-:Y:S01]  /*15e40*/  MOV R7, UR9 ;  /* 0x0000000900077c02 */ /* 0x002fe20008000f00 */
[----:B------:R-:W1:Y:S01]  /*15e50*/  LDC.64 R2, c[0x4][R2] ;  /* 0x0100000002027b82 */ /* 0x000e620000000a00 */
        /* <DEDUP_REMOVED lines=8> */
[----:B-1----:R-:W-:Y:S05]  /*15ee0*/  CALL.ABS.NOINC R2 ;  /* 0x0000000002007343 */ /* 0x002fea0003c00000 */
.L_x_11043:
[----:B------:R-:W-:Y:S05]  /*15ef0*/  BSYNC B6 ;  /* 0x0000000000067941 */ /* 0x000fea0003800000 */
.L_x_11042:
[----:B--2---:R-:W2:Y:S01]  /*15f00*/  LDL R2, [R1+0x18] ;  /* 0x0000180001027983 */ /* 0x004ea20000100800 */
[----:B------:R-:W-:Y:S01]  /*15f10*/  BSSY B6, `(.L_x_11044) ;  /* 0x0000013000067945 */ /* 0x000fe20003800000 */
[----:B--2---:R-:W-:-:S13]  /*15f20*/  LOP3.LUT P6, RZ, R2, 0x1, RZ, 0xc0, !PT ;  /* 0x0000000102ff7812 */ /* 0x004fda00078cc0ff */
        /* <DEDUP_REMOVED lines=9> */
[----:B------:R-:W-:Y:S01]  /*15fc0*/  MOV R13, RZ ;  /* 0x000000ff000d7202 */ /* 0x000fe20000000f00 */
[----:B-1----:R-:W-:Y:S02]  /*15fd0*/  IMAD.U32 R7, RZ, RZ, UR7 ;  /* 0x00000007ff077e24 */ /* 0x002fe4000f8e00ff */
[----:B------:R-:W-:-:S02]  /*15fe0*/  IMAD.U32 R10, RZ, RZ, UR8 ;  /* 0x00000008ff0a7e24 */ /* 0x000fc4000f8e00ff */
[----:B------:R-:W-:Y:S02]  /*15ff0*/  IMAD.U32 R11, RZ, RZ, UR9 ;  /* 0x00000009ff0b7e24 */ /* 0x000fe4000f8e00ff */
[----:B0-----:R-:W-:Y:S02]  /*16000*/  IMAD.MOV.U32 R8, RZ, RZ, 0x70 ;  /* 0x00000070ff087424 */ /* 0x001fe400078e00ff */
[----:B------:R-:W-:-:S07]  /*16010*/  IMAD.MOV.U32 R12, RZ, RZ, 0x1 ;  /* 0x00000001ff0c7424 */ /* 0x000fce00078e00ff */
[----:B------:R-:W-:-:S07]  /*16020*/  LEPC R20, `(.L_x_11045) ;  /* 0x000000001014794e */ /* 0x000fce0000000000 */
[----:B--2---:R-:W-:Y:S05]  /*16030*/  CALL.ABS.NOINC R2 ;  /* 0x0000000002007343 */ /* 0x004fea0003c00000 */
.L_x_11045:
[----:B------:R-:W-:Y:S05]  /*16040*/  BSYNC B6 ;  /* 0x0000000000067941 */ /* 0x000fea0003800000 */
.L_x_11044:
[----:B------:R-:W2:Y:S01]  /*16050*/  LDL.LU R2, [R1+0x8] ;  /* 0x0000080001027983 */ /* 0x000ea20000300800 */
[----:B------:R-:W-:Y:S01]  /*16060*/  ULDC.64 UR4, c[0x0][0x9f8] ;  /* 0x00027e0000047ab9 */ /* 0x000fe20000000a00 */
[----:B------:R-:W3:Y:S02]  /*16070*/  LDC R6, c[0x0][0x430] ;  /* 0x00010c00ff067b82 */ /* 0x000ee40000000800 */
[----:B------:R-:W4:Y:S04]  /*16080*/  LDL.LU R20, [R1+0x14] ;  /* 0x0000140001147983 */ /* 0x000f280000300800 */
[----:B------:R-:W3:Y:S04]  /*16090*/  LDL.LU R9, [R1+0x38] ;  /* 0x0000380001097983 */ /* 0x000ee80000300800 */
[----:B------:R-:W3:Y:S01]  /*160a0*/  LDL R21, [R1+0x4] ;  /* 0x0000040001157983 */ /* 0x000ee20000100800 */
[----:B------:R-:W-:-:S03]  /*160b0*/  ISETP.NE.U32.AND P0, PT, RZ, UR4, PT ;  /* 0x00000004ff007c0c */ /* 0x000fc6000bf05070 */
[----:B-1----:R-:W3:Y:S01]  /*160c0*/  LDL R7, [R1+0x10] ;  /* 0x0000100001077983 */ /* 0x002ee20000100800 */
[----:B------:R-:W-:-:S03]  /*160d0*/  ISETP.NE.AND.EX P0, PT, RZ, UR5, PT, P0 ;  /* 0x00000005ff007c0c */ /* 0x000fc6000bf05300 */
[----:B------:R-:W3:Y:S01]  /*160e0*/  LDL R5, [R1+0x30] ;  /* 0x0000300001057983 */ /* 0x000ee20000100800 */
[----:B------:R-:W1:Y:S01]  /*160f0*/  S2R R4, SR_TID.X ;  /* 0x0000000000047919 */ /* 0x000e620000002100 */
[----:B------:R-:W0:Y:S08]  /*16100*/  S2R R0, SR_TID.X ;  /* 0x0000000000007919 */ /* 0x000e300000002100 */
[----:B--2---:R-:W-:-:S04]  /*16110*/  @P0 IADD3 R2, P1, R2, UR4, RZ ;  /* 0x0000000402020c10 */ /* 0x004fc8000ff3e0ff */
[----:B----4-:R-:W-:Y:S02]  /*16120*/  @P0 IADD3.X R3, R20, UR5, RZ, P1, !PT ;  /* 0x0000000514030c10 */ /* 0x010fe40008ffe4ff */
[----:B------:R-:W2:Y:S04]  /*16130*/  LDL.LU R20, [R1+0x18] ;  /* 0x0000180001147983 */ /* 0x000ea80000300800 */
[----:B---3--:R3:W4:Y:S01]  /*16140*/  @P0 LDG.E R21, desc[UR42][R2.64] ;  /* 0x0000002a02150981 */ /* 0x008722000c1e1900 */
[----:B------:R-:W-:Y:S01]  /*16150*/  ISETP.NE.AND P1, PT, R6, 0x1, PT ;  /* 0x000000010600780c */ /* 0x000fe20003f25270 */
[----:B-1----:R-:W-:Y:S01]  /*16160*/  IMAD.SHL.U32 R4, R4, 0x40, RZ ;  /* 0x0000004004047824 */ /* 0x002fe200078e00ff */
[----:B0-----:R-:W-:-:S04]  /*16170*/  LOP3.LUT R0, R0, 0x7f, RZ, 0xc0, !PT ;  /* 0x0000007f00007812 */ /* 0x001fc800078ec0ff */
[----:B------:R-:W-:Y:S02]  /*16180*/  LOP3.LUT R4, R4, 0x40, RZ, 0xc0, !PT ;  /* 0x0000004004047812 */ /* 0x000fe400078ec0ff */
[----:B------:R-:W-:-:S05]  /*16190*/  SHF.R.U32.HI R0, RZ, 0x1, R0 ;  /* 0x00000001ff007819 */ /* 0x000fca0000011600 */
[----:B---3--:R-:W0:Y:S01]  /*161a0*/  @P1 LDC R3, c[0x0][0x434] ;  /* 0x00010d00ff031b82 */ /* 0x008e220000000800 */
[----:B------:R-:W-:-:S07]  /*161b0*/  LOP3.LUT R0, R0, R4, RZ, 0xfc, !PT ;  /* 0x0000000400007212 */ /* 0x000fce00078efcff */
[----:B------:R-:W1:Y:S01]  /*161c0*/  @P1 LDC R4, c[0x0][0x438] ;  /* 0x00010e00ff041b82 */ /* 0x000e620000000800 */
[----:B------:R-:W-:-:S04]  /*161d0*/  VIADD R10, R9, 0xffffff80 ;  /* 0xffffff80090a7836 */ /* 0x000fc80000000000 */
[----:B------:R-:W-:-:S04]  /*161e0*/  IMAD.IADD R0, R0, 0x1, R10 ;  /* 0x0000000100007824 */ /* 0x000fc800078e020a */
[----:B------:R-:W-:-:S04]  /*161f0*/  IMAD.IADD R2, R0, 0x1, R7 ;  /* 0x0000000100027824 */ /* 0x000fc800078e0207 */
[----:B0-----:R-:W-:Y:S01]  /*16200*/  @P1 IMAD.HI.U32 R3, R2, R3, RZ ;  /* 0x0000000302031227 */ /* 0x001fe200078e00ff */
[----:B------:R-:W-:Y:S01]  /*16210*/  UMOV UR4, 0xffffffff ;  /* 0xffffffff00047882 */ /* 0x000fe20000000000 */
[----:B----4-:R0:W-:Y:S01]  /*16220*/  @P0 STL [R1+0x4], R21 ;  /* 0x0000041501000387 */ /* 0x0101e20000100800 */
[----:B------:R-:W-:Y:S01]  /*16230*/  ISETP.GE.AND P0, PT, R0, R5, PT ;  /* 0x000000050000720c */ /* 0x000fe20003f06270 */
[----:B------:R-:W-:Y:S01]  /*16240*/  IMAD.MOV.U32 R0, RZ, RZ, R2 ;  /* 0x000000ffff007224 */ /* 0x000fe200078e0002 */
[----:B-1----:R-:W-:Y:S02]  /*16250*/  @P1 SHF.R.U32.HI R0, RZ, R4, R3 ;  /* 0x00000004ff001219 */ /* 0x002fe40000011603 */
[----:B------:R-:W-:Y:S01]  /*16260*/  SHF.R.S32.HI R11, RZ, 0x1f, R21 ;  /* 0x0000001fff0b7819 */ /* 0x000fe20000011415 */
[----:B------:R-:W1:Y:S02]  /*16270*/  LDC R4, c[0x0][0x2f4] ;  /* 0x0000bd00ff047b82 */ /* 0x000e640000000800 */
[----:B------:R-:W-:-:S04]  /*16280*/  IMAD.MOV R5, RZ, RZ, -R0 ;  /* 0x000000ffff057224 */ /* 0x000fc800078e0a00 */
[----:B------:R-:W-:Y:S02]  /*16290*/  IMAD R5, R6, R5, R2 ;  /* 0x0000000506057224 */ /* 0x000fe400078e0202 */
[----:B------:R-:W3:Y:S01]  /*162a0*/  @!P0 LDC.64 R2, c[0x0][0x428] ;  /* 0x00010a00ff028b82 */ /* 0x000ee20000000a00 */
[----:B------:R-:W-:Y:S02]  /*162b0*/  @!P0 SHF.R.S32.HI R9, RZ, 0x1f, R0 ;  /* 0x0000001fff098819 */ /* 0x000fe40000011400 */
[----:B------:R-:W-:-:S05]  /*162c0*/  @!P0 MOV R8, R0 ;  /* 0x0000000000088202 */ /* 0x000fca0000000f00 */
[----:B------:R-:W4:Y:S01]  /*162d0*/  @!P0 LDC.64 R6, c[0x0][0x418] ;  /* 0x00010600ff068b82 */ /* 0x000f220000000a00 */
[----:B---3--:R-:W-:-:S04]  /*162e0*/  @!P0 IMAD.WIDE.U32 R8, R21, R2, R8 ;  /* 0x0000000215088225 */ /* 0x008fc800078e0008 */
[----:B------:R-:W-:-:S04]  /*162f0*/  @!P0 IMAD R2, R11, R2, RZ ;  /* 0x000000020b028224 */ /* 0x000fc800078e02ff */
[----:B------:R-:W-:Y:S02]  /*16300*/  @!P0 IMAD R0, R21, R3, R2 ;  /* 0x0000000315008224 */ /* 0x000fe400078e0202 */
[----:B0-----:R-:W0:Y:S01]  /*16310*/  S2R R21, SR_TID.X ;  /* 0x0000000000157919 */ /* 0x001e220000002100 */
[----:B----4-:R-:W-:Y:S01]  /*16320*/  @!P0 LEA R6, P1, R8, R6, 0x2 ;  /* 0x0000000608068211 */ /* 0x010fe200078210ff */
[----:B------:R-:W-:Y:S01]  /*16330*/  @!P0 IMAD.IADD R0, R9, 0x1, R0 ;  /* 0x0000000109008824 */ /* 0x000fe200078e0200 */
[----:B--2---:R-:W-:-:S04]  /*16340*/  LOP3.LUT R20, R20, 0xfffffffb, RZ, 0xc0, !PT ;  /* 0xfffffffb14147812 */ /* 0x004fc800078ec0ff */
[----:B------:R-:W-:Y:S01]  /*16350*/  @!P0 LEA.HI.X R7, R8, R7, R0, 0x2, P1 ;  /* 0x0000000708078211 */ /* 0x000fe200008f1400 */
[----:B------:R-:W-:Y:S02]  /*16360*/  IMAD.U32 R0, RZ, RZ, UR39 ;  /* 0x00000027ff007e24 */ /* 0x000fe4000f8e00ff */
[----:B0-----:R-:W-:-:S05]  /*16370*/  IMAD.SHL.U32 R21, R21, 0x10, RZ ;  /* 0x0000001015157824 */ /* 0x001fca00078e00ff */
[----:B------:R-:W-:-:S04]  /*16380*/  LOP3.LUT R21, R21, 0x10, RZ, 0xc0, !PT ;  /* 0x0000001015157812 */ /* 0x000fc800078ec0ff */
[C---:B-1----:R-:W-:Y:S02]  /*16390*/  ISETP.GE.AND P3, PT, R21.reuse, R4, PT ;  /* 0x000000041500720c */ /* 0x042fe40003f66270 */
[----:B------:R-:W-:-:S04]  /*163a0*/  LOP3.LUT R12, R21, 0x20, RZ, 0xfc, !PT ;  /* 0x00000020150c7812 */ /* 0x000fc800078efcff */
[----:B------:R-:W-:Y:S01]  /*163b0*/  ISETP.GE.AND P1, PT, R12, R4, PT ;  /* 0x000000040c00720c */ /* 0x000fe20003f26270 */
[----:B------:R-:W-:Y:S01]  /*163c0*/  IMAD.MOV.U32 R3, RZ, RZ, RZ ;  /* 0x000000ffff037224 */ /* 0x000fe200078e00ff */
[----:B------:R-:W-:-:S05]  /*163d0*/  ISETP.NE.AND P2, PT, R0, 0x3, PT ;  /* 0x000000030000780c */ /* 0x000fca0003f45270 */
[----:B------:R-:W-:Y:S01]  /*163e0*/  @P3 LOP3.LUT R20, R20, 0x4, RZ, 0xfc, !PT ;  /* 0x0000000414143812 */ /* 0x000fe200078efcff */
[----:B------:R0:W-:Y:S03]  /*163f0*/  STL [R1+0x14], R11 ;  /* 0x0000140b01007387 */ /* 0x0001e60000100800 */
[----:B------:R-:W-:Y:S01]  /*16400*/  LOP3.LUT R20, R20, 0xfffffff7, RZ, 0xc0, !PT ;  /* 0xfffffff714147812 */ /* 0x000fe200078ec0ff */
[----:B------:R1:W5:Y:S03]  /*16410*/  @!P0 LDG.E R3, desc[UR42][R6.64] ;  /* 0x0000002a06038981 */ /* 0x000366000c1e1900 */
[----:B------:R-:W-:Y:S02]  /*16420*/  LOP3.LUT R20, R20, 0xfffffffd, RZ, 0xc0, !PT ;  /* 0xfffffffd14147812 */ /* 0x000fe400078ec0ff */
[----:B0-----:R-:W-:-:S02]  /*16430*/  LOP3.LUT R11, R21, 0x40, RZ, 0xfc, !PT ;  /* 0x00000040150b7812 */ /* 0x001fc400078efcff */
[----:B------:R-:W-:Y:S02]  /*16440*/  @P1 LOP3.LUT R20, R20, 0x2, RZ, 0xfc, !PT ;  /* 0x0000000214141812 */ /* 0x000fe400078efcff */
[----:B------:R-:W-:Y:S02]  /*16450*/  ISETP.GE.AND P0, PT, R11, R4, PT ;  /* 0x000000040b00720c */ /* 0x000fe40003f06270 */
[----:B------:R-:W-:-:S04]  /*16460*/  @P2 LOP3.LUT R20, R20, 0x8, RZ, 0xfc, !PT ;  /* 0x0000000814142812 */ /* 0x000fc800078efcff */
[----:B------:R-:W-:-:S07]  /*16470*/  LOP3.LUT R20, R20, 0xfffffffe, RZ, 0xc0, !PT ;  /* 0xfffffffe14147812 */ /* 0x000fce00078ec0ff */
[----:B------:R-:W-:-:S05]  /*16480*/  @P0 LOP3.LUT R20, R20, 0x1, RZ, 0xfc, !PT ;  /* 0x0000000114140812 */ /* 0x000fca00078efcff */
[----:B------:R1:W-:Y:S01]  /*16490*/  STL [R1+0x18], R20 ;  /* 0x0000181401007387 */ /* 0x0003e20000100800 */
[----:B------:R-:W-:Y:S05]  /*164a0*/  BRA.DIV UR4, `(.L_x_11046) ;  /* 0x0000004a04b47947 */ /* 0x000fea000b800000 */
.L_x_11168:
[----:B------:R-:W-:-:S05]  /*164b0*/  SHF.R.S32.HI R0, RZ, 0x1f, R18 ;  /* 0x0000001fff007819 */ /* 0x000fca0000011412 */
[----:B------:R0:W-:Y:S01]  /*164c0*/  STL [R1+0x8], R0 ;  /* 0x0000080001007387 */ /* 0x0001e20000100800 */
[----:B------:R-:W-:Y:S05]  /*164d0*/  @!P2 BRA `(.L_x_11047) ;  /* 0x000000000004a947 */ /* 0x000fea0003800000 */
[----:B------:R-:W-:Y:S01]  /*164e0*/  BPT.TRAP 0x1 ;  /* 0x000000040000795c */ /* 0x000fe20000300000 */
.L_x_11047:
[----:B------:R-:W-:Y:S01]  /*164f0*/  IMAD R4, R23, 0x8, R22 ;  /* 0x0000000817047824 */ /* 0x000fe200078e0216 */
[----:B0-----:R-:W-:Y:S01]  /*16500*/  SHF.L.U32 R0, R28, 0x1f, RZ ;  /* 0x0000001f1c007819 */ /* 0x001fe200000006ff */
[----:B------:R-:W-:Y:S01]  /*16510*/  BSSY B0, `(.L_x_11048) ;  /* 0x0000005000007945 */ /* 0x000fe20003800000 */
[----:B-1----:R-:W-:Y:S02]  /*16520*/  SHF.R.S32.HI R20, RZ, 0x1f, R5 ;  /* 0x0000001fff147819 */ /* 0x002fe40000011405 */
[----:B------:R-:W0:Y:S01]  /*16530*/  SYNCS.PHASECHK.TRANS64.TRYWAIT P0, [R4+URZ+0x19c80], R0 ;  /* 0x019c8000040075a7 */ /* 0x000e22000800017f */
[----:B------:R1:W-:Y:S02]  /*16540*/  STL [R1+0x38], R0 ;  /* 0x0000380001007387 */ /* 0x0003e40000100800 */
[----:B01----:R-:W-:Y:S05]  /*16550*/  @!P0 BRA `(.L_x_11049) ;  /* 0x0000004800bc8947 */ /* 0x003fea0003800000 */
.L_x_11169:
[----:B------:R-:W-:Y:S05]  /*16560*/  BSYNC B0 ;  /* 0x0000000000007941 */ /* 0x000fea0003800000 */
.L_x_11048:
[----:B------:R-:W2:Y:S01]  /*16570*/  LDL R9, [R1+0x30] ;  /* 0x0000300001097983 */ /* 0x000ea20000100800 */
[----:B------:R-:W-:-:S03]  /*16580*/  ULDC.64 UR4, c[0x0][0x328] ;  /* 0x0000ca0000047ab9 */ /* 0x000fc60000000a00 */
[----:B------:R-:W3:Y:S04]  /*16590*/  LDL R8, [R1+0x8] ;  /* 0x0000080001087983 */ /* 0x000ee80000100800 */
[----:B------:R-:W4:Y:S01]  /*165a0*/  LDL R11, [R1+0x24] ;  /* 0x00002400010b7983 */ /* 0x000f220000100800 */
[----:B0-----:R-:W-:Y:S01]  /*165b0*/  IMAD R0, R20, UR4, RZ ;  /* 0x0000000414007c24 */ /* 0x001fe2000f8e02ff */
[----:B-----5:R-:W-:Y:S01]  /*165c0*/  SHF.R.S32.HI R21, RZ, 0x1f, R3 ;  /* 0x0000001fff157819 */ /* 0x020fe20000011403 */
[C---:B------:R-:W-:Y:S01]  /*165d0*/  IMAD.WIDE.U32 R6, R5.reuse, UR4, RZ ;  /* 0x0000000405067c25 */ /* 0x040fe2000f8e00ff */
[----:B------:R-:W0:Y:S03]  /*165e0*/  S2R R2, SR_TID.X ;  /* 0x0000000000027919 */ /* 0x000e260000002100 */
[----:B------:R-:W-:Y:S01]  /*165f0*/  IMAD R0, R5, UR5, R0 ;  /* 0x0000000505007c24 */ /* 0x000fe2000f8e0200 */
[----:B------:R-:W-:-:S03]  /*16600*/  ULDC.64 UR4, c[0x0][0x338] ;  /* 0x0000ce0000047ab9 */ /* 0x000fc60000000a00 */
[----:B------:R-:W-:Y:S02]  /*16610*/  IMAD.IADD R7, R7, 0x1, R0 ;  /* 0x0000000107077824 */ /* 0x000fe400078e0200 */
[----:B------:R-:W-:Y:S02]  /*16620*/  IMAD R0, R21, UR4, RZ ;  /* 0x0000000415007c24 */ /* 0x000fe4000f8e02ff */
[----:B------:R-:W-:-:S04]  /*16630*/  IMAD.WIDE.U32 R6, R3, UR4, R6 ;  /* 0x0000000403067c25 */ /* 0x000fc8000f8e0006 */
[----:B------:R-:W-:Y:S01]  /*16640*/  IMAD R0, R3, UR5, R0 ;  /* 0x0000000503007c24 */ /* 0x000fe2000f8e0200 */
[----:B------:R-:W-:-:S04]  /*16650*/  ULDC.64 UR4, c[0x0][0x330] ;  /* 0x0000cc0000047ab9 */ /* 0x000fc80000000a00 */
[----:B------:R-:W-:-:S03]  /*16660*/  IADD3 R7, R7, R0, RZ ;  /* 0x0000000007077210 */ /* 0x000fc60007ffe0ff */
[----:B------:R-:W-:Y:S01]  /*16670*/  IMAD.WIDE.U32 R6, R18, UR4, R6 ;  /* 0x0000000412067c25 */ /* 0x000fe2000f8e0006 */
[----:B0-----:R-:W-:-:S04]  /*16680*/  LOP3.LUT R2, R2, 0x7f, RZ, 0xc0, !PT ;  /* 0x0000007f02027812 */ /* 0x001fc800078ec0ff */
[----:B------:R-:W-:-:S04]  /*16690*/  SHF.R.U32.HI R2, RZ, 0x1, R2 ;  /* 0x00000001ff027819 */ /* 0x000fc80000011602 */
[----:B--2---:R-:W-:Y:S01]  /*166a0*/  IADD3 R2, -R2, R9, -R10 ;  /* 0x0000000902027210 */ /* 0x004fe20007ffe90a */
[----:B---3--:R-:W-:-:S03]  /*166b0*/  IMAD R9, R8, UR4, RZ ;  /* 0x0000000408097c24 */ /* 0x008fc6000f8e02ff */
[----:B------:R-:W-:Y:S01]  /*166c0*/  ISETP.GE.AND P1, PT, R2, 0x1, PT ;  /* 0x000000010200780c */ /* 0x000fe20003f26270 */
[----:B------:R-:W-:Y:S01]  /*166d0*/  IMAD R9, R18, UR5, R9 ;  /* 0x0000000512097c24 */ /* 0x000fe2000f8e0209 */
[----:B------:R-:W-:Y:S01]  /*166e0*/  ULDC.64 UR4, c[0x0][0x318] ;  /* 0x0000c60000047ab9 */ /* 0x000fe20000000a00 */
[----:B----4-:R-:W-:Y:S01]  /*166f0*/  IMAD R10, R23, 0x3000, R11 ;  /* 0x00003000170a7824 */ /* 0x010fe200078e020b */
[----:B------:R-:W-:Y:S01]  /*16700*/  IADD3 R8, P0, R6, UR4, RZ ;  /* 0x0000000406087c10 */ /* 0x000fe2000ff1e0ff */
[----:B------:R-:W-:-:S03]  /*16710*/  UMOV UR4, 0xffffffff ;  /* 0xffffffff00047882 */ /* 0x000fc60000000000 */
[----:B------:R-:W-:Y:S01]  /*16720*/  IADD3.X R9, R7, UR5, R9, P0, !PT ;  /* 0x0000000507097c10 */ /* 0x000fe200087fe409 */
[----:B------:R-:W-:Y:S08]  /*16730*/  BRA.DIV UR4, `(.L_x_11050) ;  /* 0x0000004a045c7947 */ /* 0x000ff0000b800000 */
[----:B------:R-:W0:Y:S01]  /*16740*/  S2R R7, SR_TID.X ;  /* 0x0000000000077919 */ /* 0x000e220000002100 */
[----:B------:R-:W1:Y:S01]  /*16750*/  LDC R12, c[0x0][0x2f4] ;  /* 0x0000bd00ff0c7b82 */ /* 0x000e620000000800 */
[----:B------:R-:W2:Y:S04]  /*16760*/  SHFL.IDX PT, R6, R8, RZ, 0x1e1f ;  /* 0x001e1fff08067589 */ /* 0x000ea800000e0000 */
[----:B------:R-:W3:Y:S04]  /*16770*/  SHFL.IDX PT, R0, R9, RZ, 0x1e1f ;  /* 0x001e1fff09007589 */ /* 0x000ee800000e0000 */
[----:B------:R-:W4:Y:S01]  /*16780*/  SHFL.IDX PT, R9, R9, 0x1, 0x1e1f ;  /* 0x003e1f0009097f89 */ /* 0x000f2200000e0000 */
[----:B0-----:R-:W-:-:S05]  /*16790*/  IMAD.SHL.U32 R11, R7, 0x10, RZ ;  /* 0x00000010070b7824 */ /* 0x001fca00078e00ff */
[----:B------:R-:W-:-:S04]  /*167a0*/  LOP3.LUT R11, R11, 0x10, RZ, 0xc0, !PT ;  /* 0x000000100b0b7812 */ /* 0x000fc800078ec0ff */
[C---:B--2---:R-:W-:Y:S02]  /*167b0*/  IADD3 R6, P0, R11.reuse, R6, RZ ;  /* 0x000000060b067210 */ /* 0x044fe40007f1e0ff */
[CC--:B-1----:R-:W-:Y:S02]  /*167c0*/  ISETP.GE.AND P4, PT, R11.reuse, R12.reuse, PT ;  /* 0x0000000c0b00720c */ /* 0x0c2fe40003f86270 */
[----:B------:R-:W-:Y:S01]  /*167d0*/  LOP3.LUT R13, R11, 0x20, RZ, 0xfc, !PT ;  /* 0x000000200b0d7812 */ /* 0x000fe200078efcff */
[----:B---3--:R-:W-:Y:S01]  /*167e0*/  IMAD.X R7, RZ, RZ, R0, P0 ;  /* 0x000000ffff077224 */ /* 0x008fe200000e0600 */
[----:B------:R-:W-:Y:S01]  /*167f0*/  ISETP.LT.OR P0, PT, R2, 0x1, P4 ;  /* 0x000000010200780c */ /* 0x000fe20002701670 */
[----:B------:R-:W-:Y:S01]  /*16800*/  IMAD.IADD R0, R22, 0x1, R10 ;  /* 0x0000000116007824 */ /* 0x000fe200078e020a */
[----:B------:R-:W-:Y:S02]  /*16810*/  ISETP.GE.AND P2, PT, R13, R12, PT ;  /* 0x0000000c0d00720c */ /* 0x000fe40003f46270 */
[----:B------:R-:W-:-:S09]  /*16820*/  LOP3.LUT R11, R11, 0x40, RZ, 0xfc, !PT ;  /* 0x000000400b0b7812 */ /* 0x000fd200078efcff */
[----:B------:R-:W-:Y:S01]  /*16830*/  LDGSTS.E.BYPASS.LTC128B.128 [R0+0x9000], desc[UR42][R6.64], !P0 ;  /* 0x0900000006007fae */ /* 0x000fe2000c101d6a */
[----:B------:R-:W-:-:S13]  /*16840*/  ISETP.LT.OR P0, PT, R2, 0x1, P2 ;  /* 0x000000010200780c */ /* 0x000fda0001701670 */
[----:B------:R-:W-:Y:S01]  /*16850*/  LDGSTS.E.BYPASS.LTC128B.128 [R0+0xa000], desc[UR42][R6.64+0x20], !P0 ;  /* 0x0a00002006007fae */ /* 0x000fe2000c101d6a */
[----:B------:R-:W-:-:S04]  /*16860*/  ISETP.GE.AND P0, PT, R11, R12, PT ;  /* 0x0000000c0b00720c */ /* 0x000fc80003f06270 */
[----:B------:R-:W-:-:S13]  /*16870*/  ISETP.LT.OR P3, PT, R2, 0x1, P0 ;  /* 0x000000010200780c */ /* 0x000fda0000761670 */
[----:B------:R0:W-:Y:S01]  /*16880*/  LDGSTS.E.BYPASS.LTC128B.128 [R0+0xb000], desc[UR42][R6.64+0x40], !P3 ;  /* 0x0b00004006007fae */ /* 0x0001e2000d901d6a */
[----:B------:R-:W-:-:S03]  /*16890*/  ISETP.GE.AND P3, PT, R2, 0x41, PT ;  /* 0x000000410200780c */ /* 0x000fc60003f66270 */
[----:B0---4-:R0:W1:Y:S10]  /*168a0*/  SHFL.IDX PT, R6, R8, 0x1, 0x1e1f ;  /* 0x003e1f0008067f89 */ /* 0x01107400000e0000 */
.L_x_11175:
[----:B------:R-:W2:Y:S01]  /*168b0*/  S2R R7, SR_TID.X ;  /* 0x0000000000077919 */ /* 0x000ea20000002100 */
[C---:B------:R-:W-:Y:S02]  /*168c0*/  ISETP.LT.OR P4, PT, R2.reuse, 0x41, P4 ;  /* 0x000000410200780c */ /* 0x040fe40002781670 */
[C---:B------:R-:W-:Y:S02]  /*168d0*/  ISETP.LT.OR P2, PT, R2.reuse, 0x41, P2 ;  /* 0x000000410200780c */ /* 0x040fe40001741670 */
[----:B------:R-:W-:Y:S01]  /*168e0*/  ISETP.LT.OR P0, PT, R2, 0x41, P0 ;  /* 0x000000410200780c */ /* 0x000fe20000701670 */
[----:B--2---:R-:W-:-:S05]  /*168f0*/  IMAD.SHL.U32 R7, R7, 0x10, RZ ;  /* 0x0000001007077824 */ /* 0x004fca00078e00ff */
[----:B------:R-:W-:-:S04]  /*16900*/  LOP3.LUT R7, R7, 0x10, RZ, 0xc0, !PT ;  /* 0x0000001007077812 */ /* 0x000fc800078ec0ff */
        /* <DEDUP_REMOVED lines=10> */
.L_x_11051:
        /* <DEDUP_REMOVED lines=11> */
.L_x_11052:
[----:B------:R2:W-:Y:S01]  /*16a60*/  SYNCS.ARRIVE.TRANS64.A1T0 RZ, [R4+URZ+0x19c70], RZ ;  /* 0x019c70ff04ff79a7 */ /* 0x0005e2000810003f */
[----:B------:R-:W-:Y:S05]  /*16a70*/  @!P4 BRA `(.L_x_11053) ;  /* 0x000000000004c947 */ /* 0x000fea0003800000 */
[----:B------:R-:W-:Y:S01]  /*16a80*/  BPT.TRAP 0x1 ;  /* 0x000000040000795c */ /* 0x000fe20000300000 */
.L_x_11053:
[----:B------:R-:W3:Y:S01]  /*16a90*/  LDL R2, [R1+0x38] ;  /* 0x0000380001027983 */ /* 0x000ee20000100800 */
[----:B------:R-:W-:Y:S01]  /*16aa0*/  BSSY B0, `(.L_x_11054) ;  /* 0x0000003000007945 */ /* 0x000fe20003800000 */
[----:B---3--:R-:W3:Y:S03]  /*16ab0*/  SYNCS.PHASECHK.TRANS64.TRYWAIT P0, [R4+URZ+0x19c40], R2 ;  /* 0x019c4002040075a7 */ /* 0x008ee6000800017f */
[----:B---3--:R-:W-:Y:S05]  /*16ac0*/  @!P0 BRA `(.L_x_11055) ;  /* 0x00000048005c8947 */ /* 0x008fea0003800000 */
.L_x_11176:
[----:B------:R-:W-:Y:S05]  /*16ad0*/  BSYNC B0 ;  /* 0x0000000000007941 */ /* 0x000fea0003800000 */
.L_x_11054:
[----:B------:R-:W4:Y:S01]  /*16ae0*/  LDL R9, [R1+0x8] ;  /* 0x0000080001097983 */ /* 0x000f220000100800 */
[----:B------:R-:W-:Y:S01]  /*16af0*/  ULDC.64 UR4, c[0x0][0x300] ;  /* 0x0000c00000047ab9 */ /* 0x000fe20000000a00 */
[----:B------:R-:W-:Y:S01]  /*16b00*/  ULDC.64 UR6, c[0x0][0x2e8] ;  /* 0x0000ba0000067ab9 */ /* 0x000fe20000000a00 */
[----:B------:R-:W-:Y:S01]  /*16b10*/  IMAD R20, R20, UR4, RZ ;  /* 0x0000000414147c24 */ /* 0x000fe2000f8e02ff */
[----:B0-----:R-:W0:Y:S01]  /*16b20*/  S2R R8, SR_TID.X ;  /* 0x0000000000087919 */ /* 0x001e220000002100 */
        /* <DEDUP_REMOVED lines=8> */
[----:B---3--:R-:W-:Y:S02]  /*16bb0*/  IMAD.MOV.U32 R2, RZ, RZ, R6 ;  /* 0x000000ffff027224 */ /* 0x008fe400078e0006 */
[----:B------:R-:W-:Y:S02]  /*16bc0*/  IMAD.IADD R3, R7, 0x1, R3 ;  /* 0x0000000107037824 */ /* 0x000fe400078e0203 */
[----:B------:R-:W-:-:S04]  /*16bd0*/  IMAD.WIDE.U32 R2, R18, UR4, R2 ;  /* 0x0000000412027c25 */ /* 0x000fc8000f8e0002 */
[C---:B0-----:R-:W-:Y:S02]  /*16be0*/  IMAD.SHL.U32 R10, R8.reuse, 0x10, RZ ;  /* 0x00000010080a7824 */ /* 0x041fe400078e00ff */
[----:B------:R-:W-:-:S03]  /*16bf0*/  IMAD.SHL.U32 R8, R8, 0x10, RZ ;  /* 0x0000001008087824 */ /* 0x000fc600078e00ff */
[----:B------:R-:W-:Y:S02]  /*16c00*/  LOP3.LUT R10, R10, 0x10, RZ, 0xc0, !PT ;  /* 0x000000100a0a7812 */ /* 0x000fe400078ec0ff */
[----:B------:R-:W-:Y:S02]  /*16c10*/  LOP3.LUT R8, R8, 0x10, RZ, 0xc0, !PT ;  /* 0x0000001008087812 */ /* 0x000fe400078ec0ff */
[C---:B------:R-:W-:Y:S02]  /*16c20*/  LOP3.LUT R11, R10.reuse, 0x40, RZ, 0xfc, !PT ;  /* 0x000000400a0b7812 */ /* 0x040fe400078efcff */
[----:B------:R-:W-:Y:S01]  /*16c30*/  LOP3.LUT R10, R10, 0x20, RZ, 0xfc, !PT ;  /* 0x000000200a0a7812 */ /* 0x000fe200078efcff */
[----:B----4-:R-:W-:Y:S01]  /*16c40*/  IMAD R5, R9, UR4, RZ ;  /* 0x0000000409057c24 */ /* 0x010fe2000f8e02ff */
[----:B------:R-:W-:Y:S01]  /*16c50*/  UMOV UR4, 0xffffffff ;  /* 0xffffffff00047882 */ /* 0x000fe20000000000 */
[----:B------:R-:W0:Y:S02]  /*16c60*/  LDC R9, c[0x0][0x2f4] ;  /* 0x0000bd00ff097b82 */ /* 0x000e240000000800 */
[----:B------:R-:W-:Y:S01]  /*16c70*/  IMAD R6, R18, UR5, R5 ;  /* 0x0000000512067c24 */ /* 0x000fe2000f8e0205 */
[----:B------:R-:W-:-:S04]  /*16c80*/  IADD3 R5, P0, R2, UR6, RZ ;  /* 0x0000000602057c10 */ /* 0x000fc8000ff1e0ff */
[----:B------:R-:W-:Y:S02]  /*16c90*/  IADD3.X R6, R3, UR7, R6, P0, !PT ;  /* 0x0000000703067c10 */ /* 0x000fe400087fe406 */
[-C--:B0-----:R-:W-:Y:S02]  /*16ca0*/  ISETP.GE.AND P2, PT, R11, R9.reuse, PT ;  /* 0x000000090b00720c */ /* 0x081fe40003f46270 */
[-C--:B------:R-:W-:Y:S02]  /*16cb0*/  ISETP.GE.AND P4, PT, R10, R9.reuse, PT ;  /* 0x000000090a00720c */ /* 0x080fe40003f86270 */
[----:B------:R-:W-:Y:S01]  /*16cc0*/  ISETP.GE.AND P5, PT, R8, R9, PT ;  /* 0x000000090800720c */ /* 0x000fe20003fa6270 */
[----:B------:R-:W-:-:S12]  /*16cd0*/  BRA.DIV UR4, `(.L_x_11056) ;  /* 0x0000004604f07947 */ /* 0x000fd8000b800000 */
[----:B------:R-:W0:Y:S04]  /*16ce0*/  SHFL.IDX PT, R3, R5, RZ, 0x1e1f ;  /* 0x001e1fff05037589 */ /* 0x000e2800000e0000 */
[----:B------:R-:W1:Y:S04]  /*16cf0*/  SHFL.IDX PT, R2, R6, RZ, 0x1e1f ;  /* 0x001e1fff06027589 */ /* 0x000e6800000e0000 */
[----:B------:R-:W3:Y:S04]  /*16d00*/  SHFL.IDX PT, R5, R5, 0x1, 0x1e1f ;  /* 0x003e1f0005057f89 */ /* 0x000ee800000e0000 */
[----:B------:R-:W4:Y:S01]  /*16d10*/  SHFL.IDX PT, R6, R6, 0x1, 0x1e1f ;  /* 0x003e1f0006067f89 */ /* 0x000f2200000e0000 */
[----:B0-----:R-:W-:-:S05]  /*16d20*/  @P1 IADD3 R3, P0, R8, R3, RZ ;  /* 0x0000000308031210 */ /* 0x001fca0007f1e0ff */
[----:B-1----:R-:W-:-:S05]  /*16d30*/  @P1 IMAD.X R2, RZ, RZ, R2, P0 ;  /* 0x000000ffff021224 */ /* 0x002fca00000e0602 */
[----:B------:R-:W-:-:S04]  /*16d40*/  @P1 LOP3.LUT R3, R3, R2, RZ, 0x3c, !PT ;  /* 0x0000000203031212 */ /* 0x000fc800078e3cff */
[----:B------:R-:W-:-:S04]  /*16d50*/  @P1 LOP3.LUT R2, R3, R2, RZ, 0x3c, !PT ;  /* 0x0000000203021212 */ /* 0x000fc800078e3cff */
[----:B------:R-:W-:-:S05]  /*16d60*/  @P1 LOP3.LUT R3, R3, R2, RZ, 0x3c, !PT ;  /* 0x0000000203031212 */ /* 0x000fca00078e3cff */
[----:B------:R0:W-:Y:S04]  /*16d70*/  @P1 LDGSTS.E.BYPASS.LTC128B.128 [R0+0x13800], desc[UR42][R2.64], !P5 ;  /* 0x1380000002001fae */ /* 0x0001e8000e901d6a */
[----:B------:R0:W-:Y:S04]  /*16d80*/  @P1 LDGSTS.E.BYPASS.LTC128B.128 [R0+0x14800], desc[UR42][R2.64+0x20], !P4 ;  /* 0x1480002002001fae */ /* 0x0001e8000e101d6a */
[----:B---34-:R0:W-:Y:S02]  /*16d90*/  @P1 LDGSTS.E.BYPASS.LTC128B.128 [R0+0x15800], desc[UR42][R2.64+0x40], !P2 ;  /* 0x1580004002001fae */ /* 0x0181e4000d101d6a */
.L_x_11182:
[----:B01----:R-:W-:-:S05]  /*16da0*/  @P3 IADD3 R3, P0, R8, R5, RZ ;  /* 0x0000000508033210 */ /* 0x003fca0007f1e0ff */
        /* <DEDUP_REMOVED lines=10> */
[----:B------:R0:W-:Y:S01]  /*16e50*/  @P3 LDGSTS.E.BYPASS.LTC128B.128 [R0+0x16000], desc[UR42][R2.64+0x40], !P2 ;  /* 0x1600004002003fae */ /* 0x0001e2000d101d6a */
[----:B------:R-:W-:Y:S01]  /*16e60*/  NOP ;  /* 0x0000000000007918 */ /* 0x000fe20000000000 */
.L_x_11057:
        /* <DEDUP_REMOVED lines=11> */
.L_x_11058:
[----:B------:R0:W5:Y:S01]  /*16f20*/  LDL.LU R5, [R1+0x34] ;  /* 0x0000340001057983 */ /* 0x0001620000300800 */
[----:B------:R0:W-:Y:S03]  /*16f30*/  SYNCS.ARRIVE.TRANS64.A1T0 RZ, [R4+URZ+0x19c30], RZ ;  /* 0x019c30ff04ff79a7 */ /* 0x0001e6000810003f */
[----:B------:R0:W5:Y:S02]  /*16f40*/  LDL.LU R3, [R1+0x44] ;  /* 0x0000440001037983 */ /* 0x0001640000300800 */
[----:B------:R-:W-:Y:S05]  /*16f50*/  WARPSYNC.ALL ;  /* 0x0000000000007948 */ /* 0x000fea0003800000 */
[----:B------:R-:W-:Y:S01]  /*16f60*/  ULDC.64 UR4, c[0x0][0x298] ;  /* 0x0000a60000047ab9 */ /* 0x000fe20000000a00 */
[----:B------:R-:W-:Y:S01]  /*16f70*/  ULDC.64 UR6, c[0x0][0xa00] ;  /* 0x0002800000067ab9 */ /* 0x000fe20000000a00 */
[----:B------:R-:W-:Y:S01]  /*16f80*/  VIADD R0, R22, 0xf000 ;  /* 0x0000f00016007836 */ /* 0x000fe20000000000 */
[----:B------:R-:W-:Y:S01]  /*16f90*/  BAR.SYNC.DEFER_BLOCKING 0x8, 0x200 ;  /* 0x0208000000007b1d */ /* 0x000fe20000010000 */
[----:B------:R-:W-:-:S03]  /*16fa0*/  ISETP.NE.U32.AND P0, PT, RZ, UR6, PT ;  /* 0x00000006ff007c0c */ /* 0x000fc6000bf05070 */
[----:B------:R-:W-:Y:S02]  /*16fb0*/  LOP3.LUT P1, RZ, R0, 0x9f, RZ, 0xc0, !PT ;  /* 0x0000009f00ff7812 */ /* 0x000fe4000782c0ff */
[----:B------:R-:W-:Y:S01]  /*16fc0*/  ISETP.NE.AND.EX P0, PT, RZ, UR7, PT, P0 ;  /* 0x00000007ff007c0c */ /* 0x000fe2000bf05300 */
[----:B------:R-:W-:Y:S03]  /*16fd0*/  BSSY B6, `(.L_x_11059) ;  /* 0x000001c000067945 */ /* 0x000fe60003800000 */
[----:B------:R-:W-:Y:S02]  /*16fe0*/  SEL R26, R26, RZ, !P0 ;  /* 0x000000ff1a1a7207 */ /* 0x000fe40004000000 */
[----:B-----5:R-:W-:-:S05]  /*16ff0*/  SHF.R.S32.HI R2, RZ, 0x1f, R5 ;  /* 0x0000001fff027819 */ /* 0x020fca0000011405 */
[----:B------:R-:W-:-:S04]  /*17000*/  IMAD R2, R2, UR4, RZ ;  /* 0x0000000402027c24 */ /* 0x000fc8000f8e02ff */
[----:B------:R-:W-:Y:S01]  /*17010*/  IMAD R0, R5, UR5, R2 ;  /* 0x0000000505007c24 */ /* 0x000fe2000f8e0202 */
[----:B------:R-:W-:Y:S01]  /*17020*/  SEL R2, R3, RZ, !P0 ;  /* 0x000000ff03027207 */ /* 0x000fe20004000000 */
[----:B0-2---:R-:W-:-:S04]  /*17030*/  IMAD.WIDE.U32 R4, R5, UR4, RZ ;  /* 0x0000000405047c25 */ /* 0x005fc8000f8e00ff */
[----:B------:R-:W-:Y:S01]  /*17040*/  IMAD.IADD R0, R5, 0x1, R0 ;  /* 0x0000000105007824 */ /* 0x000fe200078e0200 */
[----:B------:R0:W-:Y:S04]  /*17050*/  STL.64 [R1+0x38], R4 ;  /* 0x0000380401007387 */ /* 0x0001e80000100a00 */
[----:B------:R0:W-:Y:S04]  /*17060*/  STL [R1+0x44], R2 ;  /* 0x0000440201007387 */ /* 0x0001e80000100800 */
[----:B------:R0:W-:Y:S01]  /*17070*/  STL [R1+0x34], R0 ;  /* 0x0000340001007387 */ /* 0x0001e20000100800 */
        /* <DEDUP_REMOVED lines=17> */
.L_x_11060:
[----:B------:R-:W-:Y:S05]  /*17190*/  BSYNC B6 ;  /* 0x0000000000067941 */ /* 0x000fea0003800000 */
.L_x_11059:
[----:B0-----:R-:W2:Y:S01]  /*171a0*/  LDL.LU R0, [R1+0x44] ;  /* 0x0000440001007983 */ /* 0x001ea20000300800 */
[----:B------:R-:W0:Y:S01]  /*171b0*/  LDC R9, c[0x0][0x448] ;  /* 0x00011200ff097b82 */ /* 0x000e220000000800 */
[----:B------:R-:W-:Y:S01]  /*171c0*/  ULDC.64 UR4, c[0x0][0x2d8] ;  /* 0x0000b60000047ab9 */ /* 0x000fe20000000a00 */
[----:B------:R-:W-:Y:S01]  /*171d0*/  ULDC.64 UR6, c[0x0][0x2c8] ;  /* 0x0000b20000067ab9 */ /* 0x000fe20000000a00 */
[----:B------:R-:W3:Y:S01]  /*171e0*/  LDL.LU R21, [R1+0x34] ;  /* 0x0000340001157983 */ /* 0x000ee20000300800 */
[----:B------:R-:W-:-:S03]  /*171f0*/  ULDC.64 UR8, c[0x0][0x280] ;  /* 0x0000a00000087ab9 */ /* 0x000fc60000000a00 */
[----:B------:R-:W3:Y:S04]  /*17200*/  LDL.LU.64 R2, [R1+0x38] ;  /* 0x0000380001027983 */ /* 0x000ee80000300a00 */
[----:B------:R-:W4:Y:S01]  /*17210*/  LDL R20, [R1+0x8] ;  /* 0x0000080001147983 */ /* 0x000f220000100800 */
[----:B0-----:R-:W-:-:S13]  /*17220*/  ISETP.NE.AND P0, PT, R9, 0x1, PT ;  /* 0x000000010900780c */ /* 0x001fda0003f05270 */
[----:B------:R-:W0:Y:S08]  /*17230*/  @P0 LDC R5, c[0x0][0x44c] ;  /* 0x00011300ff050b82 */ /* 0x000e300000000800 */
[----:B------:R-:W1:Y:S08]  /*17240*/  @P0 LDC R6, c[0x0][0x450] ;  /* 0x00011400ff060b82 */ /* 0x000e700000000800 */
[----:B------:R-:W1:Y:S01]  /*17250*/  @P0 LDC R8, c[0x0][0x450] ;  /* 0x00011400ff080b82 */ /* 0x000e620000000800 */
[----:B--2---:R-:W-:-:S02]  /*17260*/  IMAD.MOV.U32 R4, RZ, RZ, R0 ;  /* 0x000000ffff047224 */ /* 0x004fc400078e0000 */
[----:B---3--:R-:W-:Y:S02]  /*17270*/  IMAD.MOV.U32 R3, RZ, RZ, R21 ;  /* 0x000000ffff037224 */ /* 0x008fe400078e0015 */
[----:B------:R-:W2:Y:S01]  /*17280*/  S2R R21, SR_TID.X ;  /* 0x0000000000157919 */ /* 0x000ea20000002100 */
[----:B----4-:R-:W-:Y:S02]  /*17290*/  IMAD R0, R20, UR4, RZ ;  /* 0x0000000414007c24 */ /* 0x010fe4000f8e02ff */
[----:B------:R-:W3:Y:S01]  /*172a0*/  S2R R20, SR_TID.X ;  /* 0x0000000000147919 */ /* 0x000ee20000002100 */
[----:B------:R-:W-:-:S04]  /*172b0*/  IMAD.WIDE.U32 R2, R18, UR4, R2 ;  /* 0x0000000412027c25 */ /* 0x000fc8000f8e0002 */
        /* <DEDUP_REMOVED lines=8> */
[----:B--2---:R-:W-:Y:S01]  /*17340*/  IMAD.SHL.U32 R21, R21, 0x40, RZ ;  /* 0x0000004015157824 */ /* 0x004fe200078e00ff */
[----:B---3--:R-:W-:-:S04]  /*17350*/  LOP3.LUT R20, R20, 0x7f, RZ, 0xc0, !PT ;  /* 0x0000007f14147812 */ /* 0x008fc800078ec0ff */
[----:B------:R-:W-:Y:S02]  /*17360*/  LOP3.LUT R21, R21, 0x40, RZ, 0xc0, !PT ;  /* 0x0000004015157812 */ /* 0x000fe400078ec0ff */
[----:B------:R-:W-:-:S04]  /*17370*/  SHF.R.U32.HI R20, RZ, 0x1, R20 ;  /* 0x00000001ff147819 */ /* 0x000fc80000011614 */
[----:B------:R-:W-:Y:S02]  /*17380*/  LOP3.LUT R20, R20, R21, RZ, 0xfc, !PT ;  /* 0x0000001514147212 */ /* 0x000fe400078efcff */
[----:B------:R2:W5:Y:S03]  /*17390*/  LDL R21, [R1+0x48] ;  /* 0x0000480001157983 */ /* 0x0005660000100800 */
[----:B------:R-:W-:-:S04]  /*173a0*/  IMAD R0, R17, 0xc0, R20 ;  /* 0x000000c011007824 */ /* 0x000fc800078e0214 */
[----:B0-----:R-:W-:-:S04]  /*173b0*/  @P0 IMAD.HI.U32 R5, R0, R5, RZ ;  /* 0x0000000500050227 */ /* 0x001fc800078e00ff */
[----:B------:R-:W-:Y:S01]  /*173c0*/  IMAD.MOV.U32 R4, RZ, RZ, R0 ;  /* 0x000000ffff047224 */ /* 0x000fe200078e0000 */
[----:B-1----:R-:W-:-:S04]  /*173d0*/  @P0 SHF.R.U32.HI R4, RZ, R6, R5 ;  /* 0x00000006ff040219 */ /* 0x002fc80000011605 */
[--C-:B------:R-:W-:Y:S01]  /*173e0*/  SHF.R.S32.HI R5, RZ, 0x1f, R4.reuse ;  /* 0x0000001fff057819 */ /* 0x100fe20000011404 */
[----:B------:R-:W-:-:S04]  /*173f0*/  IMAD.MOV R7, RZ, RZ, -R4 ;  /* 0x000000ffff077224 */ /* 0x000fc800078e0a04 */
[----:B------:R-:W-:-:S04]  /*17400*/  IMAD R5, R5, UR4, RZ ;  /* 0x0000000405057c24 */ /* 0x000fc8000f8e02ff */
[C---:B------:R-:W-:Y:S02]  /*17410*/  IMAD R6, R4.reuse, UR5, R5 ;  /* 0x0000000504067c24 */ /* 0x040fe4000f8e0205 */
[----:B------:R-:W-:-:S04]  /*17420*/  IMAD.WIDE.U32 R4, R4, UR4, R2 ;  /* 0x0000000404047c25 */ /* 0x000fc8000f8e0002 */
[----:B------:R-:W-:Y:S02]  /*17430*/  IMAD.IADD R5, R5, 0x1, R6 ;  /* 0x0000000105057824 */ /* 0x000fe400078e0206 */
[----:B------:R-:W-:-:S05]  /*17440*/  IMAD R6, R9, R7, R0 ;  /* 0x0000000709067224 */ /* 0x000fca00078e0200 */
[----:B------:R-:W-:Y:S01]  /*17450*/  SHF.R.S32.HI R7, RZ, 0x1f, R6 ;  /* 0x0000001fff077819 */ /* 0x000fe20000011406 */
[----:B------:R-:W-:-:S04]  /*17460*/  IMAD.WIDE.U32 R4, R6, UR6, R4 ;  /* 0x0000000606047c25 */ /* 0x000fc8000f8e0004 */
[----:B------:R-:W-:-:S04]  /*17470*/  IMAD R7, R7, UR6, RZ ;  /* 0x0000000607077c24 */ /* 0x000fc8000f8e02ff */
[----:B------:R-:W-:Y:S01]  /*17480*/  IMAD R7, R6, UR7, R7 ;  /* 0x0000000706077c24 */ /* 0x000fe2000f8e0207 */
[----:B------:R-:W-:-:S04]  /*17490*/  IADD3 R6, P1, R4, UR8, RZ ;  /* 0x0000000804067c10 */ /* 0x000fc8000ff3e0ff */
[----:B------:R-:W-:Y:S02]  /*174a0*/  IADD3.X R5, R5, UR9, R7, P1, !PT ;  /* 0x0000000905057c10 */ /* 0x000fe40008ffe407 */
[----:B------:R-:W0:Y:S01]  /*174b0*/  @P0 LDC R7, c[0x0][0x44c] ;  /* 0x00011300ff070b82 */ /* 0x000e220000000800 */
[----:B------:R-:W-:-:S05]  /*174c0*/  VIADD R0, R0, 0x80 ;  /* 0x0000008000007836 */ /* 0x000fca0000000000 */
[----:B------:R-:W-:Y:S01]  /*174d0*/  MOV R4, R0 ;  /* 0x0000000000047202 */ /* 0x000fe20000000f00 */
[----:B0-----:R-:W-:-:S05]  /*174e0*/  @P0 IMAD.HI.U32 R7, R0, R7, RZ ;  /* 0x0000000700070227 */ /* 0x001fca00078e00ff */
[----:B------:R-:W-:Y:S02]  /*174f0*/  @P0 SHF.R.U32.HI R4, RZ, R8, R7 ;  /* 0x00000008ff040219 */ /* 0x000fe40000011607 */
[----:B------:R2:W5:Y:S01]  /*17500*/  LDL R8, [R1+0x40] ;  /* 0x0000400001087983 */ /* 0x0005620000100800 */
[----:B------:R-:W0:Y:S02]  /*17510*/  S2R R20, SR_TID.X ;  /* 0x0000000000147919 */ /* 0x000e240000002100 */
[----:B------:R-:W-:-:S04]  /*17520*/  IMAD.MOV R7, RZ, RZ, -R4 ;  /* 0x000000ffff077224 */ /* 0x000fc800078e0a04 */
[----:B------:R-:W-:Y:S01]  /*17530*/  IMAD R0, R9, R7, R0 ;  /* 0x0000000709007224 */ /* 0x000fe200078e0200 */
[----:B------:R-:W-:Y:S01]  /*17540*/  SHF.R.S32.HI R7, RZ, 0x1f, R4 ;  /* 0x0000001fff077819 */ /* 0x000fe20000011404 */
[----:B------:R-:W-:-:S04]  /*17550*/  IMAD.WIDE.U32 R2, R4, UR4, R2 ;  /* 0x0000000404027c25 */ /* 0x000fc8000f8e0002 */
[----:B------:R-:W-:Y:S01]  /*17560*/  IMAD R7, R7, UR4, RZ ;  /* 0x0000000407077c24 */ /* 0x000fe2000f8e02ff */
[----:B------:R-:W-:-:S03]  /*17570*/  ULDC UR4, c[0x0][0x2b8] ;  /* 0x0000ae0000047ab9 */ /* 0x000fc60000000800 */
[----:B------:R-:W-:-:S04]  /*17580*/  IMAD R4, R4, UR5, R7 ;  /* 0x0000000504047c24 */ /* 0x000fc8000f8e0207 */
[----:B------:R-:W-:Y:S01]  /*17590*/  IMAD.IADD R3, R3, 0x1, R4 ;  /* 0x0000000103037824 */ /* 0x000fe200078e0204 */
[----:B------:R-:W-:Y:S01]  /*175a0*/  SHF.R.S32.HI R4, RZ, 0x1f, R0 ;  /* 0x0000001fff047819 */ /* 0x000fe20000011400 */
[----:B------:R-:W-:-:S04]  /*175b0*/  IMAD.WIDE.U32 R2, R0, UR6, R2 ;  /* 0x0000000600027c25 */ /* 0x000fc8000f8e0002 */
[----:B------:R-:W-:Y:S02]  /*175c0*/  IMAD R4, R4, UR6, RZ ;  /* 0x0000000604047c24 */ /* 0x000fe4000f8e02ff */
[C---:B0-----:R-:W-:Y:S02]  /*175d0*/  IMAD.SHL.U32 R11, R20.reuse, 0x10, RZ ;  /* 0x00000010140b7824 */ /* 0x041fe400078e00ff */
[----:B------:R-:W-:-:S03]  /*175e0*/  IMAD.SHL.U32 R10, R20, 0x10, RZ ;  /* 0x00000010140a7824 */ /* 0x000fc600078e00ff */
[----:B------:R-:W-:Y:S01]  /*175f0*/  LOP3.LUT R11, R11, 0x10, RZ, 0xc0, !PT ;  /* 0x000000100b0b7812 */ /* 0x000fe200078ec0ff */
[----:B------:R-:W-:Y:S01]  /*17600*/  IMAD R0, R0, UR7, R4 ;  /* 0x0000000700007c24 */ /* 0x000fe2000f8e0204 */
[----:B------:R-:W-:Y:S02]  /*17610*/  IADD3 R7, P0, R2, UR8, RZ ;  /* 0x0000000802077c10 */ /* 0x000fe4000ff1e0ff */
[C---:B------:R-:W-:Y:S02]  /*17620*/  LOP3.LUT R12, R11.reuse, 0x20, RZ, 0xfc, !PT ;  /* 0x000000200b0c7812 */ /* 0x040fe400078efcff */
[----:B------:R-:W-:Y:S02]  /*17630*/  LOP3.LUT R10, R10, 0x10, RZ, 0xc0, !PT ;  /* 0x000000100a0a7812 */ /* 0x000fe400078ec0ff */
[----:B------:R-:W-:Y:S01]  /*17640*/  LOP3.LUT R11, R11, 0x40, RZ, 0xfc, !PT ;  /* 0x000000400b0b7812 */ /* 0x000fe200078efcff */
[----:B------:R-:W-:Y:S01]  /*17650*/  UMOV UR5, 0xffffffff ;  /* 0xffffffff00057882 */ /* 0x000fe20000000000 */
[----:B------:R-:W-:-:S02]  /*17660*/  IADD3.X R4, R3, UR9, R0, P0, !PT ;  /* 0x0000000903047c10 */ /* 0x000fc400087fe400 */
[----:B------:R-:W-:Y:S02]  /*17670*/  LOP3.LUT R20, R20, 0x7f, RZ, 0xc0, !PT ;  /* 0x0000007f14147812 */ /* 0x000fe400078ec0ff */
[----:B------:R-:W-:Y:S02]  /*17680*/  ISETP.GE.AND P3, PT, R10, UR4, PT ;  /* 0x000000040a007c0c */ /* 0x000fe4000bf66270 */
[----:B------:R-:W-:Y:S02]  /*17690*/  ISETP.GE.AND P0, PT, R12, UR4, PT ;  /* 0x000000040c007c0c */ /* 0x000fe4000bf06270 */
[----:B------:R-:W-:Y:S02]  /*176a0*/  ISETP.GE.AND P1, PT, R11, UR4, PT ;  /* 0x000000040b007c0c */ /* 0x000fe4000bf26270 */
[----:B------:R-:W-:Y:S01]  /*176b0*/  SHF.R.U32.HI R20, RZ, 0x1, R20 ;  /* 0x00000001ff147819 */ /* 0x000fe20000011614 */
[----:B--2---:R-:W-:Y:S10]  /*176c0*/  BRA.DIV UR5, `(.L_x_11061) ;  /* 0x0000004205247947 */ /* 0x004ff4000b800000 */
[----:B------:R-:W0:Y:S01]  /*176d0*/  SHFL.IDX PT, R3, R6, RZ, 0x1e1f ;  /* 0x001e1fff06037589 */ /* 0x000e2200000e0000 */
[----:B-----5:R-:W-:Y:S02]  /*176e0*/  IMAD R0, R21, R9, RZ ;  /* 0x0000000915007224 */ /* 0x020fe400078e02ff */
[----:B------:R-:W-:Y:S01]  /*176f0*/  IMAD R17, R17, 0xc0, R20 ;  /* 0x000000c011117824 */ /* 0x000fe200078e0214 */
[----:B------:R-:W1:Y:S04]  /*17700*/  SHFL.IDX PT, R2, R5, RZ, 0x1e1f ;  /* 0x001e1fff05027589 */ /* 0x000e6800000e0000 */
[----:B------:R-:W-:Y:S01]  /*17710*/  ISETP.GE.AND P2, PT, R17, R0, PT ;  /* 0x000000001100720c */ /* 0x000fe20003f46270 */
[----:B------:R-:W2:Y:S04]  /*17720*/  SHFL.IDX PT, R6, R6, 0x1, 0x1e1f ;  /* 0x003e1f0006067f89 */ /* 0x000ea800000e0000 */
[----:B------:R-:W3:Y:S08]  /*17730*/  SHFL.IDX PT, R5, R5, 0x1, 0x1e1f ;  /* 0x003e1f0005057f89 */ /* 0x000ef000000e0000 */
        /* <DEDUP_REMOVED lines=8> */
[----:B0-----:R-:W-:-:S05]  /*177c0*/  VIADD R2, R17, 0x40 ;  /* 0x0000004011027836 */ /* 0x001fca0000000000 */
[----:B------:R-:W-:-:S13]  /*177d0*/  ISETP.GE.AND P2, PT, R2, R0, PT ;  /* 0x000000000200720c */ /* 0x000fda0003f46270 */
[----:B--2---:R-:W-:-:S04]  /*177e0*/  @!P2 IADD3 R2, P4, R10, R6, RZ ;  /* 0x000000060a02a210 */ /* 0x004fc80007f9e0ff */
[----:B---3--:R-:W-:-:S05]  /*177f0*/  @!P2 IADD3.X R3, RZ, R5, RZ, P4, !PT ;  /* 0x00000005ff03a210 */ /* 0x008fca00027fe4ff */
[----:B------:R-:W-:Y:S04]  /*17800*/  @!P2 LDGSTS.E.BYPASS.LTC128B.128 [R8+0xf800], desc[UR42][R2.64], !P3 ;  /* 0x0f8000000208afae */ /* 0x000fe8000d901d6a */
[----:B------:R-:W-:Y:S04]  /*17810*/  @!P2 LDGSTS.E.BYPASS.LTC128B.128 [R8+0x11000], desc[UR42][R2.64+0x20], !P0 ;  /* 0x110000200208afae */ /* 0x000fe8000c101d6a */
[----:B------:R0:W-:Y:S04]  /*17820*/  @!P2 LDGSTS.E.BYPASS.LTC128B.128 [R8+0x12800], desc[UR42][R2.64+0x40], !P1 ;  /* 0x128000400208afae */ /* 0x0001e8000c901d6a */
[----:B0-----:R0:W1:Y:S04]  /*17830*/  SHFL.IDX PT, R3, R4, RZ, 0x1e1f ;  /* 0x001e1fff04037589 */ /* 0x00106800000e0000 */
[----:B------:R0:W2:Y:S02]  /*17840*/  SHFL.IDX PT, R2, R7, RZ, 0x1e1f ;  /* 0x001e1fff07027589 */ /* 0x0000a400000e0000 */
.L_x_11189:
[----:B------:R-:W-:Y:S01]  /*17850*/  VIADD R17, R17, 0x80 ;  /* 0x0000008011117836 */ /* 0x000fe20000000000 */
[----:B------:R-:W-:Y:S04]  /*17860*/  BSSY B0, `(.L_x_11062) ;  /* 0x000000b000007945 */ /* 0x000fe80003800000 */
[----:B------:R-:W-:-:S13]  /*17870*/  ISETP.GE.AND P2, PT, R17, R0, PT ;  /* 0x000000001100720c */ /* 0x000fda0003f46270 */
[----:B------:R-:W-:Y:S05]  /*17880*/  @P2 BRA `(.L_x_11063) ;  /* 0x0000000000202947 */ /* 0x000fea0003800000 */
[----:B--2---:R-:W-:-:S05]  /*17890*/  IADD3 R2, P2, R10, R2, RZ ;  /* 0x000000020a027210 */ /* 0x004fca0007f5e0ff */
[----:B-1----:R-:W-:-:S05]  /*178a0*/  IMAD.X R3, RZ, RZ, R3, P2 ;  /* 0x000000ffff037224 */ /* 0x002fca00010e0603 */
[----:B------:R-:W-:Y:S01]  /*178b0*/  @!PT LDS RZ, [RZ] ;  /* 0x00000000fffff984 */ /* 0x000fe20000000800 */
[----:B------:R-:W-:Y:S01]  /*178c0*/  @!PT LDS RZ, [RZ] ;  /* 0x00000000fffff984 */ /* 0x000fe20000000800 */
[----:B------:R-:W-:Y:S01]  /*178d0*/  @!PT LDS RZ, [RZ] ;  /* 0x00000000fffff984 */ /* 0x000fe20000000800 */
[----:B------:R3:W-:Y:S04]  /*178e0*/  LDGSTS.E.BYPASS.LTC128B.128 [R8+0x10000], desc[UR42][R2.64], !P3 ;  /* 0x1000000002087fae */ /* 0x0007e8000d901d6a */
[----:B------:R3:W-:Y:S04]  /*178f0*/  LDGSTS.E.BYPASS.LTC128B.128 [R8+0x11800], desc[UR42][R2.64+0x20], !P0 ;  /* 0x1180002002087fae */ /* 0x0007e8000c101d6a */
[----:B------:R3:W-:Y:S02]  /*17900*/  LDGSTS.E.BYPASS.LTC128B.128 [R8+0x13000], desc[UR42][R2.64+0x40], !P1 ;  /* 0x1300004002087fae */ /* 0x0007e4000c901d6a */
.L_x_11063:
[----:B------:R-:W-:Y:S05]  /*17910*/  BSYNC B0 ;  /* 0x0000000000007941 */ /* 0x000fea0003800000 */
.L_x_11062:
[----:B------:R-:W-:Y:S01]  /*17920*/  NOP ;  /* 0x0000000000007918 */ /* 0x000fe20000000000 */
[----:B------:R-:W-:-:S13]  /*17930*/  PLOP3.LUT P0, PT, PT, PT, PT, 0x80, 0x0 ;  /* 0x000000000000781c */ /* 0x000fda0003f0f070 */
.L_x_11064:
[----:B------:R-:W-:Y:S02]  /*17940*/  PLOP3.LUT P1, PT, P1, P0, PT, 0xa2, 0x0 ;  /* 0x000000000000781c */ /* 0x000fe40000f21472 */
[----:B------:R-:W-:-:S08]  /*17950*/  @P0 R2UR P1, UR4, R22 ;  /* 0x00000000160402ca */ /* 0x000fd00000020000 */
[----:B------:R-:W-:-:S05]  /*17960*/  @P0 PLOP3.LUT P0, PT, P1, PT, PT, 0x80, 0x0 ;  /* 0x000000000000081c */ /* 0x000fca0000f0f070 */
[----:B------:R-:W-:Y:S01]  /*17970*/  @!P1 SYNCS.ARRIVE.TRANS64.RED.A0T1 RZ, [UR4+0x19c00], RZ ;  /* 0x019c00ffffff99a7 */ /* 0x000fe20008200404 */
[----:B------:R-:W-:Y:S07]  /*17980*/  @!P1 ARRIVES.LDGSTSBAR.64.TRANSCNT [UR4+0x19c00] ;  /* 0x019c0000ff0099b0 */ /* 0x000fee0008000a84 */
[----:B------:R-:W-:Y:S05]  /*17990*/  @P0 BRA.U.ANY `(.L_x_11064) ;  /* 0xfffffffd00e80947 */ /* 0x000fea000393ffff */
[----:B--23--:R-:W2:Y:S02]  /*179a0*/  LDL.LU R2, [R1+0x50] ;  /* 0x0000500001027983 */ /* 0x00cea40000300800 */
        /* <DEDUP_REMOVED lines=9> */
[----:B------:R-:W3:Y:S03]  /*17a40*/  SYNCS.PHASECHK.TRANS64.TRYWAIT P0, [R22+URZ+0x19c20], R0 ;  /* 0x019c2000160075a7 */ /* 0x000ee6000800017f */
[----:B--23--:R-:W-:Y:S05]  /*17a50*/  @!P0 BRA `(.L_x_11066) ;  /* 0x00000040003c8947 */ /* 0x00cfea0003800000 */
.L_x_11190:
[----:B------:R-:W-:Y:S05]  /*17a60*/  BSYNC B0 ;  /* 0x0000000000007941 */ /* 0x000fea0003800000 */
.L_x_11065:
[----:B------:R-:W3:Y:S02]  /*17a70*/  LDL.LU R2, [R1+0x30] ;  /* 0x0000300001027983 */ /* 0x000ee40000300800 */
[----:B---3--:R-:W-:-:S13]  /*17a80*/  ISETP.GE.AND P0, PT, R2, 0x81, PT ;  /* 0x000000810200780c */ /* 0x008fda0003f06270 */
[----:B------:R-:W-:Y:S05]  /*17a90*/  @!P0 BRA `(.L_x_11067) ;  /* 0x0000001000908947 */ /* 0x000fea0003800000 */
[----:B------:R-:W3:Y:S01]  /*17aa0*/  LDL.LU R2, [R1+0x54] ;  /* 0x0000540001027983 */ /* 0x000ee20000300800 */
[----:B------:R-:W-:Y:S02]  /*17ab0*/  IMAD.MOV.U32 R5, RZ, RZ, R28 ;  /* 0x000000ffff057224 */ /* 0x000fe400078e001c */
[----:B0-----:R-:W-:Y:S01]  /*17ac0*/  IMAD.MOV.U32 R4, RZ, RZ, R23 ;  /* 0x000000ffff047224 */ /* 0x001fe200078e0017 */
[----:B---3--:R-:W-:-:S07]  /*17ad0*/  LEA.HI.SX32 R20, R2, 0xfffffffe, 0x19 ;  /* 0xfffffffe02147811 */ /* 0x008fce00078fcaff */
.L_x_11087:
[----:B---3--:R-:W3:Y:S01]  /*17ae0*/  LDL R7, [R1+0x10] ;  /* 0x0000100001077983 */ /* 0x008ee20000100800 */
[----:B0-----:R-:W0:Y:S03]  /*17af0*/  LDC R8, c[0x0][0x430] ;  /* 0x00010c00ff087b82 */ /* 0x001e260000000800 */
[----:B------:R-:W4:Y:S04]  /*17b00*/  LDL R10, [R1+0x14] ;  /* 0x00001400010a7983 */ /* 0x000f280000100800 */
[----:B------:R-:W5:Y:S01]  /*17b10*/  LDL R9, [R1+0x4] ;  /* 0x0000040001097983 */ /* 0x000f620000100800 */
[----:B------:R-:W2:Y:S01]  /*17b20*/  S2R R2, SR_TID.X ;  /* 0x0000000000027919 */ /* 0x000ea20000002100 */
[----:B0-----:R-:W-:-:S13]  /*17b30*/  ISETP.NE.AND P0, PT, R8, 0x1, PT ;  /* 0x000000010800780c */ /* 0x001fda0003f05270 */
[----:B------:R-:W0:Y:S01]  /*17b40*/  @P0 LDC R6, c[0x0][0x434] ;  /* 0x00010d00ff060b82 */ /* 0x000e220000000800 */
[----:B--2---:R-:W-:-:S04]  /*17b50*/  LOP3.LUT R0, R2, 0x7f, RZ, 0xc0, !PT ;  /* 0x0000007f02007812 */ /* 0x004fc800078ec0ff */
[----:B-1----:R-:W-:-:S03]  /*17b60*/  SHF.R.U32.HI R3, RZ, 0x1, R0 ;  /* 0x00000001ff037819 */ /* 0x002fc60000011600 */
[----:B------:R-:W1:Y:S01]  /*17b70*/  @P0 LDC R0, c[0x0][0x438] ;  /* 0x00010e00ff000b82 */ /* 0x000e620000000800 */
[----:B------:R-:W-:Y:S01]  /*17b80*/  SHF.L.U32 R2, R2, 0x6, RZ ;  /* 0x0000000602027819 */ /* 0x000fe200000006ff */
[----:B------:R-:W-:-:S03]  /*17b90*/  IMAD R3, R20, 0x80, R3 ;  /* 0x0000008014037824 */ /* 0x000fc600078e0203 */
[----:B------:R-:W-:Y:S01]  /*17ba0*/  LOP3.LUT R2, R2, 0x40, RZ, 0xc0, !PT ;  /* 0x0000004002027812 */ /* 0x000fe200078ec0ff */
[----:B------:R-:W-:Y:S05]  /*17bb0*/  YIELD ;  /* 0x0000000000007946 */ /* 0x000fea0003800000 */
[----:B------:R-:W-:Y:S01]  /*17bc0*/  ULDC.64 UR4, c[0x0][0x428] ;  /* 0x00010a0000047ab9 */ /* 0x000fe20000000a00 */
[----:B---3--:R-:W-:-:S05]  /*17bd0*/  IADD3 R3, R2, R3, R7 ;  /* 0x0000000302037210 */ /* 0x008fca0007ffe007 */
[----:B0-----:R-:W-:-:S04]  /*17be0*/  @P0 IMAD.HI.U32 R6, R3, R6, RZ ;  /* 0x0000000603060227 */ /* 0x001fc800078e00ff */
[----:B------:R-:W-:Y:S01]  /*17bf0*/  IMAD.MOV.U32 R2, RZ, RZ, R3 ;  /* 0x000000ffff027224 */ /* 0x000fe200078e0003 */
[----:B-1----:R-:W-:-:S05]  /*17c00*/  @P0 SHF.R.U32.HI R2, RZ, R0, R6 ;  /* 0x00000000ff020219 */ /* 0x002fca0000011606 */
[--C-:B------:R-:W-:Y:S02]  /*17c10*/  IMAD.MOV R7, RZ, RZ, -R2.reuse ;  /* 0x000000ffff077224 */ /* 0x100fe400078e0a02 */
[----:B----4-:R-:W-:Y:S02]  /*17c20*/  IMAD R0, R10, UR4, RZ ;  /* 0x000000040a007c24 */ /* 0x010fe4000f8e02ff */
[----:B------:R-:W-:Y:S01]  /*17c30*/  IMAD R7, R8, R7, R3 ;  /* 0x0000000708077224 */ /* 0x000fe200078e0203 */
[----:B------:R-:W-:Y:S01]  /*17c40*/  SHF.R.S32.HI R3, RZ, 0x1f, R2 ;  /* 0x0000001fff037819 */ /* 0x000fe20000011402 */
[C---:B-----5:R-:W-:Y:S02]  /*17c50*/  IMAD R0, R9.reuse, UR5, R0 ;  /* 0x0000000509007c24 */ /* 0x060fe4000f8e0200 */
[----:B------:R-:W-:Y:S01]  /*17c60*/  IMAD.WIDE.U32 R2, R9, UR4, R2 ;  /* 0x0000000409027c25 */ /* 0x000fe2000f8e0002 */
[----:B------:R-:W-:-:S03]  /*17c70*/  ULDC.64 UR4, c[0x0][0x418] ;  /* 0x0001060000047ab9 */ /* 0x000fc60000000a00 */
[----:B------:R-:W-:Y:S01]  /*17c80*/  IMAD.IADD R0, R0, 0x1, R3 ;  /* 0x0000000100007824 */ /* 0x000fe200078e0203 */
[----:B------:R-:W-:-:S04]  /*17c90*/  LEA R8, P0, R2, UR4, 0x2 ;  /* 0x0000000402087c11 */ /* 0x000fc8000f8010ff */
[----:B------:R-:W-:-:S05]  /*17ca0*/  LEA.HI.X R9, R2, UR5, R0, 0x2, P0 ;  /* 0x0000000502097c11 */ /* 0x000fca00080f1400 */
[----:B------:R-:W2:Y:S01]  /*17cb0*/  LDG.E R8, desc[UR42][R8.64] ;  /* 0x0000002a08087981 */ /* 0x000ea2000c1e1900 */
[----:B------:R-:W-:Y:S01]  /*17cc0*/  MOV R10, UR39 ;  /* 0x00000027000a7c02 */ /* 0x000fe20008000f00 */
        /* <DEDUP_REMOVED lines=12> */
.L_x_11068:
[----:B------:R-:W-:Y:S01]  /*17d90*/  IMAD R0, R23, 0x8, R22 ;  /* 0x0000000817007824 */ /* 0x000fe200078e0216 */
[----:B------:R-:W-:Y:S01]  /*17da0*/  SHF.L.U32 R10, R28, 0x1f, RZ ;  /* 0x0000001f1c0a7819 */ /* 0x000fe200000006ff */
[----:B------:R-:W-:Y:S01]  /*17db0*/  BSSY B0, `(.L_x_11069) ;  /* 0x0000004000007945 */ /* 0x000fe20003800000 */
[----:B------:R-:W-:Y:S02]  /*17dc0*/  SHF.R.S32.HI R9, RZ, 0x1f, R7 ;  /* 0x0000001fff097819 */ /* 0x000fe40000011407 */
[----:B------:R-:W0:Y:S02]  /*17dd0*/  SYNCS.PHASECHK.TRANS64.TRYWAIT P0, [R0+URZ+0x19c80], R10 ;  /* 0x019c800a000075a7 */ /* 0x000e24000800017f */
[----:B0-----:R-:W-:Y:S05]  /*17de0*/  @!P0 BRA `(.L_x_11070) ;  /* 0x0000003c006c8947 */ /* 0x001fea0003800000 */
.L_x_11191:
[----:B------:R-:W-:Y:S05]  /*17df0*/  BSYNC B0 ;  /* 0x0000000000007941 */ /* 0x000fea0003800000 */
.L_x_11069:
[----:B------:R-:W2:Y:S01]  /*17e00*/  LDL R11, [R1+0x8] ;  /* 0x00000800010b7983 */ /* 0x000ea20000100800 */
[----:B------:R-:W-:Y:S01]  /*17e10*/  ULDC.64 UR4, c[0x0][0x328] ;  /* 0x0000ca0000047ab9 */ /* 0x000fe20000000a00 */
[----:B------:R-:W1:Y:S02]  /*17e20*/  LDC R12, c[0x0][0x2f4] ;  /* 0x0000bd00ff0c7b82 */ /* 0x000e640000000800 */
[----:B------:R-:W3:Y:S01]  /*17e30*/  LDL R15, [R1+0x24] ;  /* 0x00002400010f7983 */ /* 0x000ee20000100800 */
[----:B------:R-:W-:Y:S01]  /*17e40*/  IMAD R6, R9, UR4, RZ ;  /* 0x0000000409067c24 */ /* 0x000fe2000f8e02ff */
[----:B------:R-:W-:Y:S01]  /*17e50*/  ULDC.64 UR6, c[0x0][0x318] ;  /* 0x0000c60000067ab9 */ /* 0x000fe20000000a00 */
        /* <DEDUP_REMOVED lines=9> */
[----:B------:R-:W-:-:S03]  /*17ef0*/  IMAD.WIDE.U32 R2, R18, UR4, R2 ;  /* 0x0000000412027c25 */ /* 0x000fc6000f8e0002 */
[----:B------:R-:W-:Y:S01]  /*17f00*/  IADD3 R21, P0, R2, UR6, RZ ;  /* 0x0000000602157c10 */ /* 0x000fe2000ff1e0ff */
[----:B--2---:R-:W-:Y:S01]  /*17f10*/  IMAD R26, R11, UR4, RZ ;  /* 0x000000040b1a7c24 */ /* 0x004fe2000f8e02ff */
[----:B------:R-:W-:Y:S01]  /*17f20*/  UMOV UR4, 0xffffffff ;  /* 0xffffffff00047882 */ /* 0x000fe20000000000 */
[----:B------:R-:W2:Y:S02]  /*17f30*/  S2R R11, SR_TID.X ;  /* 0x00000000000b7919 */ /* 0x000ea40000002100 */
[----:B------:R-:W-:Y:S02]  /*17f40*/  IMAD R26, R18, UR5, R26 ;  /* 0x00000005121a7c24 */ /* 0x000fe4000f8e021a */
[----:B---3--:R-:W-:-:S03]  /*17f50*/  IMAD R6, R23, 0x3000, R15 ;  /* 0x0000300017067824 */ /* 0x008fc600078e020f */
[----:B------:R-:W-:Y:S01]  /*17f60*/  IADD3.X R26, R26, UR7, R3, P0, !PT ;  /* 0x000000071a1a7c10 */ /* 0x000fe200087fe403 */
[C---:B--2---:R-:W-:Y:S02]  /*17f70*/  IMAD.SHL.U32 R13, R11.reuse, 0x10, RZ ;  /* 0x000000100b0d7824 */ /* 0x044fe400078e00ff */
        /* <DEDUP_REMOVED lines=9> */
[----:B------:R-:W1:Y:S01]  /*18010*/  S2R R3, SR_TID.X ;  /* 0x0000000000037919 */ /* 0x000e620000002100 */
[----:B------:R-:W-:Y:S01]  /*18020*/  IMAD.IADD R6, R22, 0x1, R6 ;  /* 0x0000000116067824 */ /* 0x000fe200078e0206 */
        /* <DEDUP_REMOVED lines=11> */
.L_x_11197:
        /* <DEDUP_REMOVED lines=13> */
.L_x_11072:
        /* <DEDUP_REMOVED lines=11> */
.L_x_11073:
[----:B------:R2:W-:Y:S01]  /*18260*/  SYNCS.ARRIVE.TRANS64.A1T0 RZ, [R0+URZ+0x19c70], RZ ;  /* 0x019c70ff00ff79a7 */ /* 0x0005e2000810003f */
[----:B------:R-:W-:Y:S05]  /*18270*/  @!P3 BRA `(.L_x_11074) ;  /* 0x000000000004b947 */ /* 0x000fea0003800000 */
[----:B------:R-:W-:Y:S01]  /*18280*/  BPT.TRAP 0x1 ;  /* 0x000000040000795c */ /* 0x000fe20000300000 */
.L_x_11074:
[----:B------:R-:W3:Y:S01]  /*18290*/  SYNCS.PHASECHK.TRANS64.TRYWAIT P0, [R0+URZ+0x19c40], R10 ;  /* 0x019c400a000075a7 */ /* 0x000ee2000800017f */
[----:B------:R-:W-:Y:S04]  /*182a0*/  BSSY B0, `(.L_x_11075) ;  /* 0x0000002000007945 */ /* 0x000fe80003800000 */
[----:B---3--:R-:W-:Y:S05]  /*182b0*/  @!P0 BRA `(.L_x_11076) ;  /* 0x0000003800f88947 */ /* 0x008fea0003800000 */
.L_x_11198:
[----:B------:R-:W-:Y:S05]  /*182c0*/  BSYNC B0 ;  /* 0x0000000000007941 */ /* 0x000fea0003800000 */
.L_x_11075:
[----:B------:R-:W4:Y:S01]  /*182d0*/  LDL R11, [R1+0x8] ;  /* 0x00000800010b7983 */ /* 0x000f220000100800 */
        /* <DEDUP_REMOVED lines=11> */
[----:B------:R-:W-:-:S04]  /*18390*/  ULDC.64 UR4, c[0x0][0x308] ;  /* 0x0000c20000047ab9 */ /* 0x000fc80000000a00 */
[----:B------:R-:W-:-:S03]  /*183a0*/  IADD3 R3, R3, R17, RZ ;  /* 0x0000001103037210 */ /* 0x000fc60007ffe0ff */
        /* <DEDUP_REMOVED lines=26> */
.L_x_11204:
        /* <DEDUP_REMOVED lines=10> */
.L_x_11078:
        /* <DEDUP_REMOVED lines=11> */
.L_x_11079:
[----:B------:R2:W-:Y:S02]  /*186a0*/  SYNCS.ARRIVE.TRANS64.A1T0 RZ, [R0+URZ+0x19c30], RZ ;  /* 0x019c30ff00ff79a7 */ /* 0x0005e4000810003f */
[----:B--23--:R-:W-:-:S05]  /*186b0*/  IMAD.U32 R0, RZ, RZ, UR36 ;  /* 0x00000024ff007e24 */ /* 0x00cfca000f8e00ff */
[----:B------:R-:W-:-:S13]  /*186c0*/  ISETP.NE.AND P0, PT, R0, 0x3, PT ;  /* 0x000000030000780c */ /* 0x000fda0003f05270 */
[----:B------:R-:W-:Y:S05]  /*186d0*/  @!P0 BRA `(.L_x_11080) ;  /* 0x0000000000048947 */ /* 0x000fea0003800000 */
[----:B------:R-:W-:Y:S01]  /*186e0*/  BPT.TRAP 0x1 ;  /* 0x000000040000795c */ /* 0x000fe20000300000 */
.L_x_11080:
[----:B------:R-:W-:Y:S01]  /*186f0*/  LOP3.LUT R0, R5, 0x1, RZ, 0x3c, !PT ;  /* 0x0000000105007812 */ /* 0x000fe200078e3cff */
[----:B------:R-:W-:Y:S01]  /*18700*/  BSSY B0, `(.L_x_11081) ;  /* 0x0000005000007945 */ /* 0x000fe20003800000 */
[----:B------:R-:W-:Y:S02]  /*18710*/  LEA R2, R4, R22, 0x3 ;  /* 0x0000001604027211 */ /* 0x000fe400078e18ff */
[----:B------:R-:W-:-:S04]  /*18720*/  SHF.L.U32 R0, R0, 0x1f, RZ ;  /* 0x0000001f00007819 */ /* 0x000fc800000006ff */
[----:B------:R-:W0:Y:S02]  /*18730*/  SYNCS.PHASECHK.TRANS64.TRYWAIT P2, [R2+URZ+0x19c70], R0 ;  /* 0x019c7000020075a7 */ /* 0x000e24000804017f */
[----:B0-----:R-:W-:Y:S05]  /*18740*/  @!P2 BRA `(.L_x_11082) ;  /* 0x000000380080a947 */ /* 0x001fea0003800000 */
.L_x_11205:
[----:B------:R-:W-:Y:S05]  /*18750*/  BSYNC B0 ;  /* 0x0000000000007941 */ /* 0x000fea0003800000 */
.L_x_11081:
[----:B------:R-:W-:-:S05]  /*18760*/  IMAD.U32 R3, RZ, RZ, UR39 ;  /* 0x00000027ff037e24 */ /* 0x000fca000f8e00ff */
[----:B------:R-:W-:-:S13]  /*18770*/  ISETP.NE.AND P2, PT, R3, 0x3, PT ;  /* 0x000000030300780c */ /* 0x000fda0003f45270 */
[----:B------:R-:W-:Y:S05]  /*18780*/  @!P2 BRA `(.L_x_11083) ;  /* 0x000000000004a947 */ /* 0x000fea0003800000 */
[----:B------:R-:W-:Y:S01]  /*18790*/  BPT.TRAP 0x1 ;  /* 0x000000040000795c */ /* 0x000fe20000300000 */
.L_x_11083:
[----:B------:R-:W-:Y:S01]  /*187a0*/  SHF.L.U32 R3, R5, 0x1f, RZ ;  /* 0x0000001f05037819 */ /* 0x000fe200000006ff */
[----:B0-----:R-:W-:-:S03]  /*187b0*/  IMAD R0, R4, 0x3000, RZ ;  /* 0x0000300004007824 */ /* 0x001fc600078e02ff */
[----:B------:R-:W0:Y:S02]  /*187c0*/  SYNCS.PHASECHK.TRANS64.TRYWAIT P2, [R2+URZ+0x19c60], R3 ;  /* 0x019c6003020075a7 */ /* 0x000e24000804017f */
[----:B0-----:R-:W-:Y:S05]  /*187d0*/  @!P2 BRA `(.L_x_11084) ;  /* 0x000000380070a947 */ /* 0x001fea0003800000 */
.L_x_11206:
        /* <DEDUP_REMOVED lines=35> */
[----:B0-----:R-:W-:-:S05]  /*18a10*/  LOP3.LUT R3, R0, 0x800, R25, 0xfe, !PT ;  /* 0x0000080000037812 */ /* 0x001fca00078efe19 */
[----:B------:R-:W-:-:S05]  /*18a20*/  IMAD.IADD R3, R22, 0x1, R3 ;  /* 0x0000000116037824 */ /* 0x000fca00078e0203 */
        /* <DEDUP_REMOVED lines=32> */
.L_x_11085:
[----:B-1----:R1:W-:Y:S01]  /*18c30*/  SYNCS.ARRIVE.TRANS64.A1T0 RZ, [R2+URZ+0x19c50], RZ ;  /* 0x019c50ff02ff79a7 */ /* 0x0023e2000810003f */
[----:B------:R-:W-:Y:S06]  /*18c40*/  BAR.SYNC.DEFER_BLOCKING 0x2, 0x80 ;  /* 0x0082000000007b1d */ /* 0x000fec0000010000 */
[----:B------:R-:W-:Y:S05]  /*18c50*/  @!P0 BRA `(.L_x_11086) ;  /* 0x0000000000048947 */ /* 0x000fea0003800000 */
[----:B------:R-:W-:Y:S01]  /*18c60*/  BPT.TRAP 0x1 ;  /* 0x000000040000795c */ /* 0x000fe20000300000 */
.L_x_11086:
[----:B------:R-:W2:Y:S01]  /*18c70*/  LDL R0, [R1+0x1c] ;  /* 0x00001c0001007983 */ /* 0x000ea20000100800 */
[----:B-1----:R-:W-:Y:S01]  /*18c80*/  VIADD R2, R2, 0x19c80 ;  /* 0x00019c8002027836 */ /* 0x002fe20000000000 */
[----:B------:R-:W-:Y:S01]  /*18c90*/  MOV R4, R23 ;  /* 0x0000001700047202 */ /* 0x000fe20000000f00 */
[----:B------:R-:W-:-:S03]  /*18ca0*/  IMAD.MOV.U32 R5, RZ, RZ, R28 ;  /* 0x000000ffff057224 */ /* 0x000fc600078e001c */
[----:B--2---:R-:W-:-:S04]  /*18cb0*/  PRMT R2, R0, 0x654, R2 ;  /* 0x0000065400027816 */ /* 0x004fc80000000002 */
[----:B------:R3:W-:Y:S01]  /*18cc0*/  SYNCS.ARRIVE.TRANS64.RED.A1T0 RZ, [R2+URZ], RZ ;  /* 0x000000ff02ff79a7 */ /* 0x0007e2000810043f */
[----:B------:R-:W-:Y:S05]  /*18cd0*/  @P1 BRA `(.L_x_11087) ;  /* 0xffffffec00801947 */ /* 0x000fea000383ffff */
.L_x_11067:
[----:B--2---:R-:W3:Y:S01]  /*18ce0*/  S2R R0, SR_TID.X ;  /* 0x0000000000007919 */ /* 0x004ee20000002100 */
[----:B------:R-:W-:Y:S01]  /*18cf0*/  BSSY B0, `(.L_x_11088) ;  /* 0x0000012000007945 */ /* 0x000fe20003800000 */
[----:B---3--:R-:W-:Y:S01]  /*18d00*/  LOP3.LUT R2, R0, 0x7f, RZ, 0xc0, !PT ;  /* 0x0000007f00027812 */ /* 0x008fe200078ec0ff */
[----:B------:R-:W-:-:S03]  /*18d10*/  IMAD.U32 R0, RZ, RZ, UR36 ;  /* 0x00000024ff007e24 */ /* 0x000fc6000f8e00ff */
[----:B------:R-:W-:Y:S02]  /*18d20*/  ISETP.NE.AND P1, PT, R2, RZ, PT ;  /* 0x000000ff0200720c */ /* 0x000fe40003f25270 */
[----:B------:R-:W-:-:S11]  /*18d30*/  ISETP.NE.AND P0, PT, R0, 0x3, PT ;  /* 0x000000030000780c */ /* 0x000fd60003f05270 */
[----:B------:R-:W-:Y:S05]  /*18d40*/  @P1 BRA `(.L_x_11089) ;  /* 0x0000000000301947 */ /* 0x000fea0003800000 */
[----:B01----:R-:W0:Y:S01]  /*18d50*/  S2R R3, SR_LANEID ;  /* 0x0000000000037919 */ /* 0x003e220000000000 */
[----:B------:R-:W-:Y:S02]  /*18d60*/  VOTEU.ANY UR4, UPT, PT ;  /* 0x0000000000047886 */ /* 0x000fe400038e0100 */
[----:B------:R-:W0:Y:S08]  /*18d70*/  FLO.U32 R0, UR4 ;  /* 0x0000000400007d00 */ /* 0x000e3000080e0000 */
[----:B------:R-:W1:Y:S01]  /*18d80*/  POPC R4, UR4 ;  /* 0x0000000400047d09 */ /* 0x000e620008000000 */
[----:B0-----:R-:W-:-:S02]  /*18d90*/  ISETP.EQ.U32.AND P1, PT, R0, R3, PT ;  /* 0x000000030000720c */ /* 0x001fc40003f22070 */
[----:B------:R-:W1:Y:S11]  /*18da0*/  LDC.64 R2, c[0x0][0xc60] ;  /* 0x00031800ff027b82 */ /* 0x000e760000000a00 */
[----:B-1----:R-:W2:Y:S01]  /*18db0*/  @P1 ATOMG.E.ADD.STRONG.GPU PT, R3, desc[UR42][R2.64], R4 ;  /* 0x00000004020319a8 */ /* 0x002ea200081ee1ea */
[----:B------:R-:W0:Y:S02]  /*18dc0*/  S2R R5, SR_LTMASK ;  /* 0x0000000000057919 */ /* 0x000e240000003900 */
[----:B0-----:R-:W-:-:S06]  /*18dd0*/  LOP3.LUT R5, R5, UR4, RZ, 0xc0, !PT ;  /* 0x0000000405057c12 */ /* 0x001fcc000f8ec0ff */
[----:B------:R-:W0:Y:S01]  /*18de0*/  POPC R5, R5 ;  /* 0x0000000500057309 */ /* 0x000e220000000000 */
[----:B--2---:R-:W0:Y:S02]  /*18df0*/  SHFL.IDX PT, R0, R3, R0, 0x1f ;  /* 0x00001f0003007589 */ /* 0x004e2400000e0000 */
[----:B0-----:R-:W-:-:S07]  /*18e00*/  IADD3 R16, R0, UR38, R5 ;  /* 0x0000002600107c10 */ /* 0x001fce000fffe005 */
.L_x_11089:
[----:B------:R-:W-:Y:S05]  /*18e10*/  BSYNC B0 ;  /* 0x0000000000007941 */ /* 0x000fea0003800000 */
.L_x_11088:
[----:B------:R-:W-:Y:S05]  /*18e20*/  @!P0 BRA `(.L_x_11090) ;  /* 0x0000000000048947 */ /* 0x000fea0003800000 */
[----:B------:R-:W-:Y:S01]  /*18e30*/  BPT.TRAP 0x1 ;  /* 0x000000040000795c */ /* 0x000fe20000300000 */
.L_x_11090:
[----:B------:R-:W-:Y:S01]  /*18e40*/  LOP3.LUT R2, R28, 0x1, RZ, 0x3c, !PT ;  /* 0x000000011c027812 */ /* 0x000fe200078e3cff */
[----:B------:R-:W-:Y:S01]  /*18e50*/  IMAD R0, R23, 0x8, R22 ;  /* 0x0000000817007824 */ /* 0x000fe200078e0216 */
[----:B------:R-:W-:Y:S02]  /*18e60*/  BSSY B0, `(.L_x_11091) ;  /* 0x0000004000007945 */ /* 0x000fe40003800000 */
[----:B------:R-:W-:-:S04]  /*18e70*/  SHF.L.U32 R2, R2, 0x1f, RZ ;  /* 0x0000001f02027819 */ /* 0x000fc800000006ff */
[----:B------:R-:W2:Y:S02]  /*18e80*/  SYNCS.PHASECHK.TRANS64.TRYWAIT P1, [R0+URZ+0x19c70], R2 ;  /* 0x019c7002000075a7 */ /* 0x000ea4000802017f */
[----:B--2---:R-:W-:Y:S05]  /*18e90*/  @!P1 BRA `(.L_x_11092) ;  /* 0x0000003000d49947 */ /* 0x004fea0003800000 */
.L_x_11207:
[----:B------:R-:W-:Y:S05]  /*18ea0*/  BSYNC B0 ;  /* 0x0000000000007941 */ /* 0x000fea0003800000 */
.L_x_11091:
[----:B01----:R-:W-:-:S05]  /*18eb0*/  IMAD.U32 R3, RZ, RZ, UR39 ;  /* 0x00000027ff037e24 */ /* 0x003fca000f8e00ff */
[----:B------:R-:W-:-:S13]  /*18ec0*/  ISETP.NE.AND P1, PT, R3, 0x3, PT ;  /* 0x000000030300780c */ /* 0x000fda0003f25270 */
[----:B------:R-:W-:Y:S05]  /*18ed0*/  @!P1 BRA `(.L_x_11093) ;  /* 0x0000000000049947 */ /* 0x000fea0003800000 */
[----:B------:R-:W-:Y:S01]  /*18ee0*/  BPT.TRAP 0x1 ;  /* 0x000000040000795c */ /* 0x000fe20000300000 */
.L_x_11093:
[----:B--2---:R-:W-:-:S04]  /*18ef0*/  SHF.L.U32 R2, R28, 0x1f, RZ ;  /* 0x0000001f1c027819 */ /* 0x004fc800000006ff */
[----:B------:R-:W0:Y:S02]  /*18f00*/  SYNCS.PHASECHK.TRANS64.TRYWAIT P1, [R0+URZ+0x19c60], R2 ;  /* 0x019c6002000075a7 */ /* 0x000e24000802017f */
[----:B0-----:R-:W-:Y:S05]  /*18f10*/  @!P1 BRA `(.L_x_11094) ;  /* 0x0000003000c89947 */ /* 0x001fea0003800000 */
.L_x_11208:
[----:B------:R-:W2:Y:S01]  /*18f20*/  LDL R13, [R1+0x20] ;  /* 0x00002000010d7983 */ /* 0x000ea20000100800 */
[----:B0-----:R-:W-:Y:S01]  /*18f30*/  IMAD R2, R23, 0x3000, RZ ;  /* 0x0000300017027824 */ /* 0x001fe200078e02ff */
[----:B------:R-:W-:Y:S05]  /*18f40*/  WARPSYNC.ALL ;  /* 0x0000000000007948 */ /* 0x000fea0003800000 */
[----:B------:R-:W-:Y:S02]  /*18f50*/  LOP3.LUT R3, R2, R25, RZ, 0xfc, !PT ;  /* 0x0000001902037212 */ /* 0x000fe400078efcff */
[----:B------:R-:W-:-:S03]  /*18f60*/  LOP3.LUT R12, R25, 0x1800, RZ, 0xfc, !PT ;  /* 0x00001800190c7812 */ /* 0x000fc600078efcff */
[----:B------:R-:W-:-:S05]  /*18f70*/  IMAD.IADD R3, R22, 0x1, R3 ;  /* 0x0000000116037824 */ /* 0x000fca00078e0203 */
[----:B------:R0:W1:Y:S02]  /*18f80*/  LDSM.16.MT88.4 R4, [R3+0x9000] ;  /* 0x009000000304783b */ /* 0x0000640000004200 */
        /* <DEDUP_REMOVED lines=63> */
.L_x_11095:
[----:B-1----:R1:W-:Y:S01]  /*19380*/  SYNCS.ARRIVE.TRANS64.A1T0 RZ, [R0+URZ+0x19c50], RZ ;  /* 0x019c50ff00ff79a7 */ /* 0x0023e2000810003f */
[----:B------:R-:W-:Y:S06]  /*19390*/  BAR.SYNC.DEFER_BLOCKING 0x2, 0x80 ;  /* 0x0082000000007b1d */ /* 0x000fec0000010000 */
[----:B------:R-:W-:Y:S05]  /*193a0*/  @!P0 BRA `(.L_x_11096) ;  /* 0x0000000000048947 */ /* 0x000fea0003800000 */
[----:B------:R-:W-:Y:S01]  /*193b0*/  BPT.TRAP 0x1 ;  /* 0x000000040000795c */ /* 0x000fe20000300000 */
.L_x_11096:
[----:B------:R-:W2:Y:S01]  /*193c0*/  LDL R2, [R1+0x1c] ;  /* 0x00001c0001027983 */ /* 0x000ea20000100800 */
[----:B-1----:R-:W-:Y:S01]  /*193d0*/  IADD3 R0, R0, 0x19c80, RZ ;  /* 0x00019c8000007810 */ /* 0x002fe20007ffe0ff */
[----:B------:R-:W-:-:S05]  /*193e0*/  VIADD R23, R23, 0x1 ;  /* 0x0000000117177836 */ /* 0x000fca0000000000 */
[----:B------:R-:W-:-:S04]  /*193f0*/  ISETP.NE.AND P0, PT, R23, 0x2, PT ;  /* 0x000000021700780c */ /* 0x000fc80003f05270 */
[----:B------:R-:W-:Y:S02]  /*19400*/  SEL R3, RZ, 0x1, P0 ;  /* 0x00000001ff037807 */ /* 0x000fe40000000000 */
[----:B------:R-:W-:Y:S02]  /*19410*/  SEL R23, R23, RZ, P0 ;  /* 0x000000ff17177207 */ /* 0x000fe40000000000 */
[----:B------:R-:W-:Y:S02]  /*19420*/  LOP3.LUT R28, R28, R3, RZ, 0x3c, !PT ;  /* 0x000000031c1c7212 */ /* 0x000fe400078e3cff */
[----:B--2---:R-:W-:-:S04]  /*19430*/  PRMT R0, R2, 0x654, R0 ;  /* 0x0000065402007816 */ /* 0x004fc80000000000 */
[----:B------:R1:W-:Y:S03]  /*19440*/  SYNCS.ARRIVE.TRANS64.RED.A1T0 RZ, [R0+URZ], RZ ;  /* 0x000000ff00ff79a7 */ /* 0x0003e6000810043f */
.L_x_11037:
[----:B-1----:R-:W2:Y:S02]  /*19450*/  LDL R0, [R1+0x18] ;  /* 0x0000180001007983 */ /* 0x002ea40000100800 */
[----:B--2---:R-:W-:-:S13]  /*19460*/  LOP3.LUT P0, RZ, R0, 0x10, RZ, 0xc0, !PT ;  /* 0x0000001000ff7812 */ /* 0x004fda000780c0ff */
[----:B------:R-:W-:Y:S05]  /*19470*/  @!P0 BRA `(.L_x_11097) ;  /* 0x0000000000288947 */ /* 0x000fea0003800000 */
[----:B------:R-:W-:Y:S05]  /*19480*/  WARPSYNC.ALL ;  /* 0x0000000000007948 */ /* 0x000fea0003800000 */
[----:B------:R-:W1:Y:S08]  /*19490*/  S2UR UR4, SR_CgaCtaId ;  /* 0x00000000000479c3 */ /* 0x000e700000008800 */
[----:B------:R-:W-:Y:S01]  /*194a0*/  BAR.SYNC.DEFER_BLOCKING 0x5, 0x200 ;  /* 0x0148000000007b1d */ /* 0x000fe20000010000 */
[----:B------:R-:W-:Y:S01]  /*194b0*/  MOV R22, 0x400 ;  /* 0x0000040000167802 */ /* 0x000fe20000000f00 */
[----:B-1----:R-:W-:-:S05]  /*194c0*/  IMAD.U32 R0, RZ, RZ, UR4 ;  /* 0x00000004ff007e24 */ /* 0x002fca000f8e00ff */
[----:B------:R-:W-:Y:S01]  /*194d0*/  LEA R22, R0, R22, 0x18 ;  /* 0x0000001600167211 */ /* 0x000fe200078ec0ff */
[----:B------:R1:W-:Y:S04]  /*194e0*/  STL [R1+0x1c], R0 ;  /* 0x00001c0001007387 */ /* 0x0003e80000100800 */
[----:B------:R1:W2:Y:S01]  /*194f0*/  LDS.128 R16, [R22+0x19cd0] ;  /* 0x019cd00016107984 */ /* 0x0002a20000000c00 */
[----:B------:R-:W-:Y:S06]  /*19500*/  BAR.ARV 0x4, 0x200 ;  /* 0x0108000000007b1d */ /* 0x000fec0000002000 */
[----:B------:R-:W-:Y:S05]  /*19510*/  BRA `(.L_x_11098) ;  /* 0x0000000800487947 */ /* 0x000fea0003800000 */
.L_x_11097:
[----:B------:R-:W1:Y:S01]  /*19520*/  S2R R0, SR_TID.X ;  /* 0x0000000000007919 */ /* 0x000e620000002100 */
[----:B------:R-:W-:Y:S01]  /*19530*/  UMOV UR4, 0xffffffff ;  /* 0xffffffff00047882 */ /* 0x000fe20000000000 */
[----:B-1----:R-:W-:-:S04]  /*19540*/  LOP3.LUT R7, R0, 0x1f, RZ, 0xc0, !PT ;  /* 0x0000001f00077812 */ /* 0x002fc800078ec0ff */
[----:B------:R-:W-:Y:S01]  /*19550*/  ISETP.NE.AND P0, PT, R7, 0x1f, PT ;  /* 0x0000001f0700780c */ /* 0x000fe20003f05270 */
[----:B------:R-:W-:-:S12]  /*19560*/  BRA.DIV UR4, `(.L_x_11099) ;  /* 0x0000002e04487947 */ /* 0x000fd8000b800000 */
[----:B------:R-:W-:Y:S01]  /*19570*/  IMAD.IADD R5, R19, 0x1, R7 ;  /* 0x0000000113057824 */ /* 0x000fe200078e0207 */
[----:B------:R-:W-:-:S04]  /*19580*/  ULDC UR4, c[0x0][0xc3c] ;  /* 0x00030f0000047ab9 */ /* 0x000fc80000000800 */
[----:B------:R-:W-:-:S13]  /*19590*/  ISETP.GE.OR P1, PT, R5, UR4, !P0 ;  /* 0x0000000405007c0c */ /* 0x000fda000c726670 */
[----:B------:R-:W1:Y:S02]  /*195a0*/  @!P1 LDC.64 R2, c[0x0][0xc80] ;  /* 0x00032000ff029b82 */ /* 0x000e640000000a00 */
[----:B-1----:R-:W-:-:S06]  /*195b0*/  @!P1 IMAD.WIDE R2, R5, 0x4, R2 ;  /* 0x0000000405029825 */ /* 0x002fcc00078e0202 */
[----:B------:R1:W2:Y:S01]  /*195c0*/  @!P1 LDG.E R3, desc[UR42][R2.64] ;  /* 0x0000002a02039981 */ /* 0x0002a2000c1e1900 */
[C---:B------:R-:W-:Y:S02]  /*195d0*/  ISETP.GE.U32.AND P2, PT, R7.reuse, 0x2, PT ;  /* 0x000000020700780c */ /* 0x040fe40003f46070 */
[C---:B------:R-:W-:Y:S01]  /*195e0*/  ISETP.GE.U32.AND P3, PT, R7.reuse, 0x4, PT ;  /* 0x000000040700780c */ /* 0x040fe20003f66070 */
[----:B------:R-:W-:Y:S01]  /*195f0*/  SHFL.IDX PT, R4, R16, 0x1, 0x1f ;  /* 0x00201f0010047f89 */ /* 0x000fe200000e0000 */
[C---:B------:R-:W-:Y:S02]  /*19600*/  ISETP.GE.U32.AND P4, PT, R7.reuse, 0x8, PT ;  /* 0x000000080700780c */ /* 0x040fe40003f86070 */
[C---:B------:R-:W-:Y:S01]  /*19610*/  ISETP.GE.U32.AND P5, PT, R7.reuse, 0x10, PT ;  /* 0x000000100700780c */ /* 0x040fe20003fa6070 */
[----:B-1----:R-:W-:Y:S02]  /*19620*/  IMAD.MOV.U32 R2, RZ, RZ, RZ ;  /* 0x000000ffff027224 */ /* 0x002fe400078e00ff */
[----:B--2---:R-:W-:Y:S01]  /*19630*/  @!P1 IMAD.MOV.U32 R2, RZ, RZ, R3 ;  /* 0x000000ffff029224 */ /* 0x004fe200078e0003 */
[----:B------:R-:W-:-:S04]  /*19640*/  ISETP.NE.AND P1, PT, R7, RZ, PT ;  /* 0x000000ff0700720c */ /* 0x000fc80003f25270 */
        /* <DEDUP_REMOVED lines=15> */
[----:B------:R1:W2:Y:S04]  /*19740*/  SHFL.IDX PT, R0, R16, RZ, 0x1f ;  /* 0x00001fff10007589 */ /* 0x0002a800000e0000 */
[----:B------:R1:W3:Y:S02]  /*19750*/  SHFL.IDX PT, R6, R3, 0x1f, 0x1f ;  /* 0x03e01f0003067f89 */ /* 0x0002e400000e0000 */
.L_x_11218:
[----:B------:R-:W-:Y:S02]  /*19760*/  ULDC UR4, c[0x0][0xc38] ;  /* 0x00030e0000047ab9 */ /* 0x000fe40000000800 */
[----:B-1----:R-:W-:-:S04]  /*19770*/  IMAD.U32 R16, RZ, RZ, UR4 ;  /* 0x00000004ff107e24 */ /* 0x002fc8000f8e00ff */
[----:B---3--:R-:W-:-:S04]  /*19780*/  IMAD R6, R6, R16, RZ ;  /* 0x0000001006067224 */ /* 0x008fc800078e02ff */
[----:B------:R-:W-:-:S05]  /*19790*/  IMAD.IADD R4, R4, 0x1, R6 ;  /* 0x0000000104047824 */ /* 0x000fca00078e0206 */
[----:B--2---:R-:W-:-:S13]  /*197a0*/  ISETP.GT.AND P6, PT, R4, R0, PT ;  /* 0x000000000400720c */ /* 0x004fda0003fc4270 */
[----:B------:R-:W-:Y:S05]  /*197b0*/  @P6 BRA `(.L_x_11100) ;  /* 0x00000000009c6947 */ /* 0x000fea0003800000 */
.L_x_11105:
[----:B-1----:R-:W1:Y:S01]  /*197c0*/  LDC R2, c[0x0][0xc3c] ;  /* 0x00030f00ff027b82 */ /* 0x002e620000000800 */
[----:B------:R-:W-:-:S05]  /*197d0*/  VIADD R19, R19, 0x1f ;  /* 0x0000001f13137836 */ /* 0x000fca0000000000 */
[----:B-1----:R-:W-:-:S13]  /*197e0*/  ISETP.GE.AND P6, PT, R19, R2, PT ;  /* 0x000000021300720c */ /* 0x002fda0003fc6270 */
[----:B------:R-:W-:Y:S05]  /*197f0*/  @P6 BRA `(.L_x_11101) ;  /* 0x0000000400446947 */ /* 0x000fea0003800000 */
[----:B------:R-:W1:Y:S01]  /*19800*/  S2R R3, SR_TID.X ;  /* 0x0000000000037919 */ /* 0x000e620000002100 */
[----:B------:R-:W-:Y:S01]  /*19810*/  BSSY B0, `(.L_x_11102) ;  /* 0x0000009000007945 */ /* 0x000fe20003800000 */
[----:B-1----:R-:W-:-:S04]  /*19820*/  LOP3.LUT R3, R3, 0x1f, RZ, 0xc0, !PT ;  /* 0x0000001f03037812 */ /* 0x002fc800078ec0ff */
[----:B------:R-:W-:-:S04]  /*19830*/  IADD3 R5, R19, R3, RZ ;  /* 0x0000000313057210 */ /* 0x000fc80007ffe0ff */
[----:B------:R-:W-:Y:S01]  /*19840*/  ISETP.GE.OR P6, PT, R5, R2, !P0 ;  /* 0x000000020500720c */ /* 0x000fe200047c6670 */
[----:B------:R-:W-:-:S12]  /*19850*/  IMAD.MOV.U32 R2, RZ, RZ, RZ ;  /* 0x000000ffff027224 */ /* 0x000fd800078e00ff */
[----:B------:R-:W-:Y:S05]  /*19860*/  @P6 BRA `(.L_x_11103) ;  /* 0x00000000000c6947 */ /* 0x000fea0003800000 */
[----:B------:R-:W1:Y:S02]  /*19870*/  LDC.64 R2, c[0x0][0xc80] ;  /* 0x00032000ff027b82 */ /* 0x000e640000000a00 */
[----:B-1----:R-:W-:-:S06]  /*19880*/  IMAD.WIDE R2, R5, 0x4, R2 ;  /* 0x0000000405027825 */ /* 0x002fcc00078e0202 */
[----:B------:R1:W5:Y:S02]  /*19890*/  LDG.E R2, desc[UR42][R2.64] ;  /* 0x0000002a02027981 */ /* 0x000364000c1e1900 */
.L_x_11103:
[----:B------:R-:W-:Y:S05]  /*198a0*/  BSYNC B0 ;  /* 0x0000000000007941 */ /* 0x000fea0003800000 */
.L_x_11102:
        /* <DEDUP_REMOVED lines=18> */
.L_x_11226:
[----:B------:R-:W-:Y:S02]  /*199d0*/  ULDC UR4, c[0x0][0xc38] ;  /* 0x00030e0000047ab9 */ /* 0x000fe40000000800 */
[----:B------:R-:W-:-:S05]  /*199e0*/  MOV R16, UR4 ;  /* 0x0000000400107c02 */ /* 0x000fca0008000f00 */
[----:B--2---:R-:W-:-:S04]  /*199f0*/  IMAD R6, R6, R16, RZ ;  /* 0x0000001006067224 */ /* 0x004fc800078e02ff */
[----:B------:R-:W-:-:S05]  /*19a00*/  IMAD.IADD R4, R6, 0x1, R4 ;  /* 0x0000000106047824 */ /* 0x000fca00078e0204 */
[----:B------:R-:W-:-:S13]  /*19a10*/  ISETP.GT.AND P6, PT, R4, R0, PT ;  /* 0x000000000400720c */ /* 0x000fda0003fc4270 */
[----:B------:R-:W-:Y:S05]  /*19a20*/  @!P6 BRA `(.L_x_11105) ;  /* 0xfffffffc0064e947 */ /* 0x000fea000383ffff */
.L_x_11100:
        /* <DEDUP_REMOVED lines=8> */
.L_x_11230:
[----:B------:R-:W-:Y:S01]  /*19ab0*/  ISETP.NE.AND P0, PT, R5, RZ, PT ;  /* 0x000000ff0500720c */ /* 0x000fe20003f05270 */
[----:B--2---:R-:W-:-:S12]  /*19ac0*/  IMAD.MOV.U32 R2, RZ, RZ, RZ ;  /* 0x000000ffff027224 */ /* 0x004fd800078e00ff */
[----:B------:R-:W-:Y:S05]  /*19ad0*/  @!P0 BRA `(.L_x_11107) ;  /* 0x0000000000108947 */ /* 0x000fea0003800000 */
[----:B------:R-:W-:Y:S01]  /*19ae0*/  UMOV UR4, 0xffffffff ;  /* 0xffffffff00047882 */ /* 0x000fe20000000000 */
[----:B------:R-:W-:Y:S02]  /*19af0*/  VIADD R12, R4, 0xffffffff ;  /* 0xffffffff040c7836 */ /* 0x000fe40000000000 */
[----:B------:R-:W-:Y:S05]  /*19b00*/  BRA.DIV UR4, `(.L_x_11108) ;  /* 0x0000003204387947 */ /* 0x000fea000b800000 */
[----:B------:R2:W4:Y:S02]  /*19b10*/  SHFL.IDX PT, R2, R3, R12, 0x1f ;  /* 0x00001f0c03027589 */ /* 0x00052400000e0000 */
.L_x_11107:
[----:B---3--:R-:W-:Y:S01]  /*19b20*/  IABS R5, R17 ;  /* 0x0000001100057213 */ /* 0x008fe20000000000 */
[----:B----4-:R-:W-:Y:S02]  /*19b30*/  IMAD R16, R2, R16, R6 ;  /* 0x0000001002107224 */ /* 0x010fe400078e0206 */
[----:B------:R-:W-:Y:S01]  /*19b40*/  IMAD.IADD R19, R4, 0x1, R19 ;  /* 0x0000000104137824 */ /* 0x000fe200078e0213 */
[----:B------:R-:W3:Y:S01]  /*19b50*/  I2F.RP R2, R5 ;  /* 0x0000000500027306 */ /* 0x000ee20000209400 */
[----:B------:R-:W-:-:S07]  /*19b60*/  IMAD.IADD R0, R0, 0x1, -R16 ;  /* 0x0000000100007824 */ /* 0x000fce00078e0a10 */
[----:B---3--:R-:W3:Y:S02]  /*19b70*/  MUFU.RCP R2, R2 ;  /* 0x0000000200027308 */ /* 0x008ee40000001000 */
[----:B---3--:R-:W-:-:S06]  /*19b80*/  VIADD R2, R2, 0xffffffe ;  /* 0x0ffffffe02027836 */ /* 0x008fcc0000000000 */
[----:B-12---:R-:W1:Y:S02]  /*19b90*/  F2I.FTZ.U32.TRUNC.NTZ R3, R2 ;  /* 0x0000000200037305 */ /* 0x006e64000021f000 */
[----:B-1----:R-:W-:-:S04]  /*19ba0*/  IMAD.MOV R2, RZ, RZ, -R3 ;  /* 0x000000ffff027224 */ /* 0x002fc800078e0a03 */
[----:B------:R-:W-:Y:S01]  /*19bb0*/  IMAD R6, R2, R5, RZ ;  /* 0x0000000502067224 */ /* 0x000fe200078e02ff */
[----:B------:R-:W-:-:S05]  /*19bc0*/  MOV R2, RZ ;  /* 0x000000ff00027202 */ /* 0x000fca0000000f00 */
        /* <DEDUP_REMOVED lines=20> */
.L_x_11101:
[----:B------:R-:W-:Y:S01]  /*19d10*/  UMOV UR4, URZ ;  /* 0x0000003f00047c82 */ /* 0x000fe20008000000 */
[----:B------:R-:W-:Y:S01]  /*19d20*/  UMOV UR5, URZ ;  /* 0x0000003f00057c82 */ /* 0x000fe20008000000 */
[----:B------:R-:W-:Y:S01]  /*19d30*/  ULDC UR6, c[0x0][0xc3c] ;  /* 0x00030f0000067ab9 */ /* 0x000fe20000000800 */
[----:B------:R-:W-:Y:S02]  /*19d40*/  IMAD.MOV.U32 R16, RZ, RZ, R0 ;  /* 0x000000ffff107224 */ /* 0x000fe400078e0000 */
[----:B------:R-:W-:Y:S02]  /*19d50*/  IMAD.U32 R17, RZ, RZ, UR4 ;  /* 0x00000004ff117e24 */ /* 0x000fe4000f8e00ff */
[----:B------:R-:W-:Y:S02]  /*19d60*/  IMAD.U32 R18, RZ, RZ, UR5 ;  /* 0x00000005ff127e24 */ /* 0x000fe4000f8e00ff */
[----:B------:R-:W-:-:S07]  /*19d70*/  IMAD.U32 R19, RZ, RZ, UR6 ;  /* 0x00000006ff137e24 */ /* 0x000fce000f8e00ff */
.L_x_11109:
[----:B------:R3:W2:Y:S01]  /*19d80*/  LDL R2, [R1+0x1c] ;  /* 0x00001c0001027983 */ /* 0x0006a20000100800 */
[----:B------:R-:W1:Y:S01]  /*19d90*/  S2R R0, SR_TID.X ;  /* 0x0000000000007919 */ /* 0x000e620000002100 */
[----:B------:R-:W-:Y:S05]  /*19da0*/  WARPSYNC.ALL ;  /* 0x0000000000007948 */ /* 0x000fea0003800000 */
[----:B-1----:R-:W-:Y:S01]  /*19db0*/  LOP3.LUT R0, R0, 0x1f, RZ, 0xc0, !PT ;  /* 0x0000001f00007812 */ /* 0x002fe200078ec0ff */
[----:B------:R-:W-:Y:S03]  /*19dc0*/  BAR.SYNC.DEFER_BLOCKING 0x4, 0x200 ;  /* 0x0108000000007b1d */ /* 0x000fe60000010000 */
[----:B------:R-:W-:-:S13]  /*19dd0*/  ISETP.NE.AND P0, PT, R0, RZ, PT ;  /* 0x000000ff0000720c */ /* 0x000fda0003f05270 */
[----:B------:R-:W-:Y:S01]  /*19de0*/  @!P0 MOV R0, 0x400 ;  /* 0x0000040000008802 */ /* 0x000fe20000000f00 */
[----:B--2---:R-:W1:Y:S03]  /*19df0*/  @!P0 S2R R2, SR_CgaCtaId ;  /* 0x0000000000028919 */ /* 0x004e660000008800 */
[----:B-1----:R-:W-:Y:S01]  /*19e00*/  @!P0 LEA R22, R2, R0, 0x18 ;  /* 0x0000000002168211 */ /* 0x002fe200078ec0ff */
[----:B------:R3:W-:Y:S04]  /*19e10*/  @!P0 STL [R1+0x1c], R2 ;  /* 0x00001c0201008387 */ /* 0x0007e80000100800 */
[----:B------:R3:W-:Y:S01]  /*19e20*/  @!P0 STS.128 [R22+0x19cd0], R16 ;  /* 0x019cd01016008388 */ /* 0x0007e20000000c00 */
[----:B------:R-:W-:Y:S06]  /*19e30*/  BAR.ARV 0x5, 0x200 ;  /* 0x0148000000007b1d */ /* 0x000fec0000002000 */
.L_x_11098:
[----:B------:R-:W-:Y:S02]  /*19e40*/  ULDC UR4, c[0x0][0xc3c] ;  /* 0x00030f0000047ab9 */ /* 0x000fe40000000800 */
[----:B--2---:R-:W-:-:S13]  /*19e50*/  ISETP.GE.AND P0, PT, R19, UR4, PT ;  /* 0x0000000413007c0c */ /* 0x004fda000bf06270 */
[----:B------:R-:W-:Y:S05]  /*19e60*/  @!P0 BRA `(.L_x_11110) ;  /* 0xffffffa000088947 */ /* 0x000fea000383ffff */
[----:B------:R-:W-:Y:S05]  /*19e70*/  BSYNC B7 ;  /* 0x0000000000077941 */ /* 0x000fea0003800000 */
.L_x_10992:
[----:B-1----:R-:W2:Y:S01]  /*19e80*/  LDL.LU R0, [R1+0x50] ;  /* 0x0000500001007983 */ /* 0x002ea20000300800 */
[----:B------:R-:W-:Y:S01]  /*19e90*/  BSSY B0, `(.L_x_11111) ;  /* 0x000000b000007945 */ /* 0x000fe20003800000 */
[----:B------:R-:W1:Y:S01]  /*19ea0*/  S2R R5, SR_CgaCtaId ;  /* 0x0000000000057919 */ /* 0x000e620000008800 */
[----:B--2---:R-:W-:-:S04]  /*19eb0*/  IADD3 R0, R0, 0x1, RZ ;  /* 0x0000000100007810 */ /* 0x004fc80007ffe0ff */
[----:B0--3--:R-:W-:-:S04]  /*19ec0*/  LEA.HI R2, R0, R0, RZ, 0x1 ;  /* 0x0000000000027211 */ /* 0x009fc800078f08ff */
[----:B------:R-:W-:Y:S02]  /*19ed0*/  LOP3.LUT R3, R2, 0xfffffffe, RZ, 0xc0, !PT ;  /* 0xfffffffe02037812 */ /* 0x000fe400078ec0ff */
[----:B------:R-:W-:-:S03]  /*19ee0*/  MOV R2, 0x400 ;  /* 0x0000040000027802 */ /* 0x000fc60000000f00 */
[----:B------:R-:W-:Y:S01]  /*19ef0*/  IMAD.IADD R0, R0, 0x1, -R3 ;  /* 0x0000000100007824 */ /* 0x000fe200078e0a03 */
[----:B-1----:R-:W-:-:S04]  /*19f00*/  LEA R4, R5, R2, 0x18 ;  /* 0x0000000205047211 */ /* 0x002fc800078ec0ff */
[----:B------:R-:W-:-:S04]  /*19f10*/  SHF.L.U32 R0, R0, 0x1f, RZ ;  /* 0x0000001f00007819 */ /* 0x000fc800000006ff */
[----:B------:R-:W0:Y:S02]  /*19f20*/  SYNCS.PHASECHK.TRANS64.TRYWAIT P0, [R4+URZ+0x19c20], R0 ;  /* 0x019c2000040075a7 */ /* 0x000e24000800017f */
[----:B0-----:R-:W-:Y:S05]  /*19f30*/  @!P0 BRA `(.L_x_11112) ;  /* 0x0000002c00548947 */ /* 0x001fea0003800000 */
.L_x_11233:
[----:B------:R-:W-:Y:S05]  /*19f40*/  BSYNC B0 ;  /* 0x0000000000007941 */ /* 0x000fea0003800000 */
.L_x_11111:
[----:B------:R-:W-:-:S03]  /*19f50*/  UMOV UR4, 0xffffffff ;  /* 0xffffffff00047882 */ /* 0x000fc60000000000 */
[----:B------:R-:W-:Y:S05]  /*19f60*/  BRA.DIV UR4, `(.L_x_11113) ;  /* 0x0000002e045c7947 */ /* 0x000fea000b800000 */
[----:B0-----:R-:W0:Y:S02]  /*19f70*/  S2R R0, SR_TID.X ;  /* 0x0000000000007919 */ /* 0x001e240000002100 */
[----:B0-----:R-:W-:-:S04]  /*19f80*/  SHF.R.U32.HI R0, RZ, 0x5, R0 ;  /* 0x00000005ff007819 */ /* 0x001fc80000011600 */
[----:B------:R-:W-:-:S05]  /*19f90*/  LOP3.LUT R0, R0, 0x3, RZ, 0xc0, !PT ;  /* 0x0000000300007812 */ /* 0x000fca00078ec0ff */
[----:B------:R0:W1:Y:S02]  /*19fa0*/  SHFL.IDX PT, R14, R0, RZ, 0x1f ;  /* 0x00001fff000e7589 */ /* 0x00006400000e0000 */
.L_x_11236:
[----:B-1----:R-:W-:-:S13]  /*19fb0*/  ISETP.NE.AND P0, PT, R14, RZ, PT ;  /* 0x000000ff0e00720c */ /* 0x002fda0003f05270 */
[----:B------:R-:W-:Y:S05]  /*19fc0*/  @P0 BRA `(.L_x_10863) ;  /* 0x0000000000a80947 */ /* 0x000fea0003800000 */
[----:B------:R-:W-:-:S03]  /*19fd0*/  UMOV UR4, 0xffffffff ;  /* 0xffffffff00047882 */ /* 0x000fc60000000000 */
[----:B------:R-:W-:Y:S05]  /*19fe0*/  BRA.DIV UR4, `(.L_x_11114) ;  /* 0x0000002e04707947 */ /* 0x000fea000b800000 */
[----:B------:R-:W-:-:S13]  /*19ff0*/  ELECT P6, URZ, PT ;  /* 0x00000000003f782f */ /* 0x000fda00038c0000 */
.L_x_11239:
[----:B------:R-:W-:Y:S05]  /*1a000*/  @!P6 BRA `(.L_x_10863) ;  /* 0x000000000098e947 */ /* 0x000fea0003800000 */
[----:B------:R-:W-:-:S06]  /*1a010*/  ULOP3.LUT UR4, UR37, 0x2, URZ, 0xfc, !UPT ;  /* 0x0000000225047892 */ /* 0x000fcc000f8efc3f */
[----:B0-----:R-:W-:-:S05]  /*1a020*/  IMAD.U32 R0, RZ, RZ, UR4 ;  /* 0x00000004ff007e24 */ /* 0x001fca000f8e00ff */
[----:B------:R-:W-:-:S13]  /*1a030*/  ISETP.NE.AND P0, PT, R0, 0x3, PT ;  /* 0x000000030000780c */ /* 0x000fda0003f05270 */
[----:B------:R-:W-:Y:S05]  /*1a040*/  @!P0 BRA `(.L_x_11115) ;  /* 0x0000000000048947 */ /* 0x000fea0003800000 */
[----:B------:R-:W-:Y:S01]  /*1a050*/  BPT.TRAP 0x1 ;  /* 0x000000040000795c */ /* 0x000fe20000300000 */
.L_x_11115:
[C---:B------:R-:W-:Y:S01]  /*1a060*/  IMAD R5, R23.reuse, 0x8, R4 ;  /* 0x0000000817057824 */ /* 0x040fe200078e0204 */
[----:B------:R-:W-:Y:S01]  /*1a070*/  SHF.L.U32 R0, R28, 0x1f, RZ ;  /* 0x0000001f1c007819 */ /* 0x000fe200000006ff */
[----:B------:R-:W-:-:S03]  /*1a080*/  VIADD R23, R23, 0x1 ;  /* 0x0000000117177836 */ /* 0x000fc60000000000 */
[----:B------:R-:W0:Y:S02]  /*1a090*/  SYNCS.PHASECHK.TRANS64.TRYWAIT P1, [R5+URZ+0x19c40], R0 ;  /* 0x019c4000050075a7 */ /* 0x000e24000802017f */
[----:B------:R-:W-:-:S04]  /*1a0a0*/  ISETP.NE.AND P2, PT, R23, 0x2, PT ;  /* 0x000000021700780c */ /* 0x000fc80003f45270 */
[----:B------:R-:W-:Y:S01]  /*1a0b0*/  SEL R3, RZ, 0x1, P2 ;  /* 0x00000001ff037807 */ /* 0x000fe20001000000 */
[----:B0-----:R-:W-:Y:S08]  /*1a0c0*/  @!P1 BRA `(.L_x_11116) ;  /* 0x0000002c00589947 */ /* 0x001ff00003800000 */
.L_x_11240:
[----:B------:R-:W-:Y:S02]  /*1a0d0*/  SEL R23, R23, RZ, P2 ;  /* 0x000000ff17177207 */ /* 0x000fe40001000000 */
[----:B------:R-:W-:Y:S01]  /*1a0e0*/  LOP3.LUT R2, R28, R3, RZ, 0x3c, !PT ;  /* 0x000000031c027212 */ /* 0x000fe200078e3cff */
[----:B------:R-:W-:Y:S06]  /*1a0f0*/  @!P0 BRA `(.L_x_11117) ;  /* 0x0000000000048947 */ /* 0x000fec0003800000 */
[----:B------:R-:W-:Y:S01]  /*1a100*/  BPT.TRAP 0x1 ;  /* 0x000000040000795c */ /* 0x000fe20000300000 */
.L_x_11117:
[----:B------:R-:W-:Y:S01]  /*1a110*/  IMAD R23, R23, 0x8, R4 ;  /* 0x0000000817177824 */ /* 0x000fe200078e0204 */
[----:B------:R-:W-:-:S04]  /*1a120*/  SHF.L.U32 R2, R2, 0x1f, RZ ;  /* 0x0000001f02027819 */ /* 0x000fc800000006ff */
[----:B------:R-:W1:Y:S02]  /*1a130*/  SYNCS.PHASECHK.TRANS64.TRYWAIT P1, [R23+URZ+0x19c40], R2 ;  /* 0x019c4002170075a7 */ /* 0x000e64000802017f */
[----:B-1----:R-:W-:Y:S05]  /*1a140*/  @!P1 BRA `(.L_x_11118) ;  /* 0x0000002c004c9947 */ /* 0x002fea0003800000 */
.L_x_11241:
[----:B------:R-:W-:Y:S05]  /*1a150*/  @!P0 BRA `(.L_x_11119) ;  /* 0x0000000000048947 */ /* 0x000fea0003800000 */
[----:B------:R-:W-:Y:S01]  /*1a160*/  BPT.TRAP 0x1 ;  /* 0x000000040000795c */ /* 0x000fe20000300000 */
.L_x_11119:
[----:B------:R-:W2:Y:S02]  /*1a170*/  SYNCS.PHASECHK.TRANS64.TRYWAIT P1, [R5+URZ+0x19c60], R0 ;  /* 0x019c6000050075a7 */ /* 0x000ea4000802017f */
[----:B--2---:R-:W-:Y:S05]  /*1a180*/  @!P1 BRA `(.L_x_11120) ;  /* 0x0000002c00509947 */ /* 0x004fea0003800000 */
.L_x_11242:
[----:B------:R-:W-:Y:S05]  /*1a190*/  @!P0 BRA `(.L_x_11121) ;  /* 0x0000000000048947 */ /* 0x000fea0003800000 */
[----:B------:R-:W-:Y:S01]  /*1a1a0*/  BPT.TRAP 0x1 ;  /* 0x000000040000795c */ /* 0x000fe20000300000 */
.L_x_11121:
[----:B------:R-:W3:Y:S02]  /*1a1b0*/  SYNCS.PHASECHK.TRANS64.TRYWAIT P1, [R23+URZ+0x19c60], R2 ;  /* 0x019c6002170075a7 */ /* 0x000ee4000802017f */
[----:B---3--:R-:W-:Y:S05]  /*1a1c0*/  @!P1 BRA `(.L_x_11122) ;  /* 0x0000002c00549947 */ /* 0x008fea0003800000 */
.L_x_11243:
[----:B------:R-:W-:Y:S05]  /*1a1d0*/  @!P0 BRA `(.L_x_11123) ;  /* 0x0000000000048947 */ /* 0x000fea0003800000 */
[----:B------:R-:W-:Y:S01]  /*1a1e0*/  BPT.TRAP 0x1 ;  /* 0x000000040000795c */ /* 0x000fe20000300000 */
.L_x_11123:
[----:B------:R-:W4:Y:S02]  /*1a1f0*/  SYNCS.PHASECHK.TRANS64.TRYWAIT P1, [R5+URZ+0x19c80], R0 ;  /* 0x019c8000050075a7 */ /* 0x000f24000802017f */
[----:B----4-:R-:W-:Y:S05]  /*1a200*/  @!P1 BRA `(.L_x_11124) ;  /* 0x0000002c00589947 */ /* 0x010fea0003800000 */
.L_x_11244:
[----:B------:R-:W-:Y:S05]  /*1a210*/  @!P0 BRA `(.L_x_11125) ;  /* 0x0000000000048947 */ /* 0x000fea0003800000 */
[----:B------:R-:W-:Y:S01]  /*1a220*/  BPT.TRAP 0x1 ;  /* 0x000000040000795c */ /* 0x000fe20000300000 */
.L_x_11125:
[----:B------:R0:W0:Y:S02]  /*1a230*/  SYNCS.PHASECHK.TRANS64.TRYWAIT P0, [R23+URZ+0x19c80], R2 ;  /* 0x019c8002170075a7 */ /* 0x000024000800017f */
[----:B0-----:R-:W-:Y:S05]  /*1a240*/  @!P0 NANOSLEEP.SYNCS 0x989680 ;  /* 0x009896800000895d */ /* 0x001fea0003900000 */
[----:B------:R-:W0:Y:S02]  /*1a250*/  @!P0 SYNCS.PHASECHK.TRANS64 P0, [R23+URZ+0x19c80], R2 ;  /* 0x019c8002170085a7 */ /* 0x000e24000800007f */
[----:B0-----:R-:W-:Y:S05]  /*1a260*/  @!P0 BRA `(.L_x_11125) ;  /* 0xfffffffc00f08947 */ /* 0x001fea000383ffff */
.L_x_10863:
[----:B------:R-:W-:Y:S05]  /*1a270*/  BSYNC B8 ;  /* 0x0000000000087941 */ /* 0x000fea0003800000 */
.L_x_10860:
[----:B------:R-:W-:Y:S05]  /*1a280*/  EXIT ;  /* 0x000000000000794d */ /* 0x000fea0003800000 */
.L_x_10879:
[----:B-1----:R1:W2:Y:S02]  /*1a290*/  SYNCS.PHASECHK.TRANS64.TRYWAIT P6, [R68+URZ+0x19c90], R79 ;  /* 0x019c904f440075a7 */ /* 0x0022a400080c017f */
[----:B--2---:R-:W-:Y:S05]  /*1a2a0*/  @!P6 NANOSLEEP.SYNCS 0x989680 ;  /* 0x009896800000e95d */ /* 0x004fea0003900000 */
[----:B------:R-:W2:Y:S02]  /*1a2b0*/  @!P6 SYNCS.PHASECHK.TRANS64 P6, [R68+URZ+0x19c90], R79 ;  /* 0x019c904f4400e5a7 */ /* 0x000ea400080c007f */
[----:B--2---:R-:W-:Y:S05]  /*1a2c0*/  @!P6 BRA `(.L_x_10879) ;  /* 0xfffffffc00f0e947 */ /* 0x004fea000383ffff */
[----:B------:R-:W-:Y:S05]  /*1a2d0*/  BRA `(.L_x_11126) ;  /* 0xfffffe8400447947 */ /* 0x000fea000383ffff */
.L_x_10880:
[----:B------:R-:W-:Y:S01]  /*1a2e0*/  BSSY B1, `(.L_x_11127) ;  /* 0x0000008000017945 */ /* 0x000fe20003800000 */
[----:B0-----:R-:W-:Y:S01]  /*1a2f0*/  IMAD.MOV.U32 R13, RZ, RZ, R82 ;  /* 0x000000ffff0d7224 */ /* 0x001fe200078e0052 */
[----:B------:R-:W-:Y:S01]  /*1a300*/  MOV R12, RZ ;  /* 0x000000ff000c7202 */ /* 0x000fe20000000f00 */
[----:B------:R-:W-:Y:S02]  /*1a310*/  IMAD.MOV.U32 R11, RZ, RZ, 0x1e1f ;  /* 0x00001e1fff0b7424 */ /* 0x000fe400078e00ff */
[----:B------:R-:W-:-:S07]  /*1a320*/  IMAD.MOV.U32 R15, RZ, RZ, -0x1 ;  /* 0xffffffffff0f7424 */ /* 0x000fce00078e00ff */
[----:B-1----:R-:W-:Y:S05]  /*1a330*/  WARPSYNC.COLLECTIVE R15, `(.L_x_11128) ;  /* 0x000000000f087348 */ /* 0x002fea0003c00000 */
[----:B------:R0:W2:Y:S02]  /*1a340*/  SHFL.IDX P6, R14, R13, R12, R11 ;  /* 0x0000000c0d0e7389 */ /* 0x0000a400000c000b */
[----:B012---:R-:W-:Y:S01]  /*1a350*/  ENDCOLLECTIVE ;  /* 0x000000000000791b */ /* 0x007fe20003800000 */
.L_x_11128:
[----:B------:R-:W-:Y:S05]  /*1a360*/  BSYNC B1 ;  /* 0x0000000000017941 */ /* 0x000fea0003800000 */
.L_x_11127:
        /* <DEDUP_REMOVED lines=8> */
.L_x_11129:
[----:B------:R-:W-:Y:S05]  /*1a3f0*/  BRA `(.L_x_11130) ;  /* 0xfffffe8400107947 */ /* 0x000fea000383ffff */
.L_x_10896:
[----:B-1----:R1:W2:Y:S02]  /*1a400*/  SYNCS.PHASECHK.TRANS64.TRYWAIT P6, [R68+URZ+0x19c90], R79 ;  /* 0x019c904f440075a7 */ /* 0x0022a400080c017f */
[----:B--2---:R-:W-:Y:S05]  /*1a410*/  @!P6 NANOSLEEP.SYNCS 0x989680 ;  /* 0x009896800000e95d */ /* 0x004fea0003900000 */
[----:B------:R-:W2:Y:S02]  /*1a420*/  @!P6 SYNCS.PHASECHK.TRANS64 P6, [R68+URZ+0x19c90], R79 ;  /* 0x019c904f4400e5a7 */ /* 0x000ea400080c007f */
[----:B--2---:R-:W-:Y:S05]  /*1a430*/  @!P6 BRA `(.L_x_10896) ;  /* 0xfffffffc00f0e947 */ /* 0x004fea000383ffff */
[----:B------:R-:W-:Y:S05]  /*1a440*/  BRA `(.L_x_11131) ;  /* 0xfffffe9c005c7947 */ /* 0x000fea000383ffff */
.L_x_10897:
        /* <DEDUP_REMOVED lines=8> */
.L_x_11133:
[----:B------:R-:W-:Y:S05]  /*1a4d0*/  BSYNC B1 ;  /* 0x0000000000017941 */ /* 0x000fea0003800000 */
.L_x_11132:
        /* <DEDUP_REMOVED lines=8> */
.L_x_11134:
[----:B------:R-:W-:Y:S01]  /*1a560*/  IMAD.MOV.U32 R84, RZ, RZ, R14 ;  /* 0x000000ffff547224 */ /* 0x000fe200078e000e */
[----:B------:R-:W-:Y:S06]  /*1a570*/  BRA `(.L_x_11135) ;  /* 0xfffffe9c00247947 */ /* 0x000fec000383ffff */
.L_x_10906:
[----:B0-----:R0:W1:Y:S02]  /*1a580*/  SYNCS.PHASECHK.TRANS64.TRYWAIT P5, [R68+URZ+0x19c90], R79 ;  /* 0x019c904f440075a7 */ /* 0x00106400080a017f */
[----:B-1----:R-:W-:Y:S05]  /*1a590*/  @!P5 NANOSLEEP.SYNCS 0x989680 ;  /* 0x009896800000d95d */ /* 0x002fea0003900000 */
[----:B------:R-:W1:Y:S02]  /*1a5a0*/  @!P5 SYNCS.PHASECHK.TRANS64 P5, [R68+URZ+0x19c90], R79 ;  /* 0x019c904f4400d5a7 */ /* 0x000e6400080a007f */
[----:B-1----:R-:W-:Y:S05]  /*1a5b0*/  @!P5 BRA `(.L_x_10906) ;  /* 0xfffffffc00f0d947 */ /* 0x002fea000383ffff */
[----:B------:R-:W-:Y:S05]  /*1a5c0*/  BRA `(.L_x_11136) ;  /* 0xfffffebc001c7947 */ /* 0x000fea000383ffff */
.L_x_10907:
[----:B------:R-:W-:Y:S01]  /*1a5d0*/  BSSY B1, `(.L_x_11137) ;  /* 0x0000007000017945 */ /* 0x000fe20003800000 */
[----:B------:R-:W-:Y:S02]  /*1a5e0*/  IMAD.MOV.U32 R12, RZ, RZ, RZ ;  /* 0x000000ffff0c7224 */ /* 0x000fe400078e00ff */
[----:B------:R-:W-:Y:S02]  /*1a5f0*/  IMAD.MOV.U32 R11, RZ, RZ, 0x1e1f ;  /* 0x00001e1fff0b7424 */ /* 0x000fe400078e00ff */
[----:B------:R-:W-:-:S07]  /*1a600*/  IMAD.MOV.U32 R15, RZ, RZ, -0x1 ;  /* 0xffffffffff0f7424 */ /* 0x000fce00078e00ff */
[----:B0-----:R-:W-:Y:S05]  /*1a610*/  WARPSYNC.COLLECTIVE R15, `(.L_x_11138) ;  /* 0x000000000f087348 */ /* 0x001fea0003c00000 */
[----:B------:R1:W2:Y:S02]  /*1a620*/  SHFL.IDX P6, R14, R13, R12, R11 ;  /* 0x0000000c0d0e7389 */ /* 0x0002a400000c000b */
[----:B012---:R-:W-:Y:S01]  /*1a630*/  ENDCOLLECTIVE ;  /* 0x000000000000791b */ /* 0x007fe20003800000 */
.L_x_11138:
[----:B------:R-:W-:Y:S05]  /*1a640*/  BSYNC B1 ;  /* 0x0000000000017941 */ /* 0x000fea0003800000 */
.L_x_11137:
        /* <DEDUP_REMOVED lines=8> */
.L_x_11139:
[----:B------:R-:W-:Y:S05]  /*1a6d0*/  BRA `(.L_x_11140) ;  /* 0xfffffebc00507947 */ /* 0x000fea000383ffff */
.L_x_10911:
[----:B0-----:R0:W2:Y:S02]  /*1a6e0*/  SYNCS.PHASECHK.TRANS64.TRYWAIT P0, [R68+URZ+0x19cb0], R79 ;  /* 0x019cb04f440075a7 */ /* 0x0010a4000800017f */
[----:B--2---:R-:W-:Y:S05]  /*1a6f0*/  @!P0 NANOSLEEP.SYNCS 0x989680 ;  /* 0x009896800000895d */ /* 0x004fea0003900000 */
[----:B------:R-:W2:Y:S02]  /*1a700*/  @!P0 SYNCS.PHASECHK.TRANS64 P0, [R68+URZ+0x19cb0], R79 ;  /* 0x019cb04f440085a7 */ /* 0x000ea4000800007f */
[----:B--2---:R-:W-:Y:S05]  /*1a710*/  @!P0 BRA `(.L_x_10911) ;  /* 0xfffffffc00f08947 */ /* 0x004fea000383ffff */
[----:B------:R-:W-:Y:S05]  /*1a720*/  BRA `(.L_x_11141) ;  /* 0xfffffebc00e07947 */ /* 0x000fea000383ffff */
.L_x_10929:
        /* <DEDUP_REMOVED lines=8> */
.L_x_11143:
[----:B------:R-:W-:Y:S05]  /*1a7b0*/  BSYNC B1 ;  /* 0x0000000000017941 */ /* 0x000fea0003800000 */
.L_x_11142:
        /* <DEDUP_REMOVED lines=8> */
.L_x_11144:
[----:B------:R-:W-:Y:S01]  /*1a840*/  IMAD.MOV.U32 R13, RZ, RZ, R30 ;  /* 0x000000ffff0d7224 */ /* 0x000fe200078e001e */
[----:B------:R-:W-:-:S07]  /*1a850*/  MOV R29, R14 ;  /* 0x0000000e001d7202 */ /* 0x000fce0000000f00 */
[----:B------:R-:W-:Y:S05]  /*1a860*/  WARPSYNC.COLLECTIVE R15, `(.L_x_11145) ;  /* 0x000000000f087348 */ /* 0x000fea0003c00000 */
[----:B------:R0:W1:Y:S02]  /*1a870*/  SHFL.IDX P6, R14, R13, R12, R11 ;  /* 0x0000000c0d0e7389 */ /* 0x00006400000c000b */
[----:B01----:R-:W-:Y:S01]  /*1a880*/  ENDCOLLECTIVE ;  /* 0x000000000000791b */ /* 0x003fe20003800000 */
.L_x_11145:
[----:B------:R-:W-:Y:S02]  /*1a890*/  IMAD.MOV.U32 R13, RZ, RZ, R26 ;  /* 0x000000ffff0d7224 */ /* 0x000fe400078e001a */
[----:B------:R-:W-:-:S07]  /*1a8a0*/  IMAD.MOV.U32 R3, RZ, RZ, R14 ;  /* 0x000000ffff037224 */ /* 0x000fce00078e000e */
[----:B------:R-:W-:Y:S05]  /*1a8b0*/  WARPSYNC.COLLECTIVE R15, `(.L_x_11146) ;  /* 0x000000000f087348 */ /* 0x000fea0003c00000 */
[----:B------:R0:W1:Y:S02]  /*1a8c0*/  SHFL.IDX P6, R14, R13, R12, R11 ;  /* 0x0000000c0d0e7389 */ /* 0x00006400000c000b */
[----:B01----:R-:W-:Y:S01]  /*1a8d0*/  ENDCOLLECTIVE ;  /* 0x000000000000791b */ /* 0x003fe20003800000 */
.L_x_11146:
[----:B------:R-:W-:Y:S05]  /*1a8e0*/  BRA `(.L_x_11147) ;  /* 0xfffffecc00407947 */ /* 0x000fea000383ffff */
.L_x_10933:
[----:B-1----:R1:W3:Y:S02]  /*1a8f0*/  SYNCS.PHASECHK.TRANS64.TRYWAIT P0, [R18+URZ+0x19c00], R21 ;  /* 0x019c0015120075a7 */ /* 0x0022e4000800017f */
[----:B---3--:R-:W-:Y:S05]  /*1a900*/  @!P0 NANOSLEEP.SYNCS 0x989680 ;  /* 0x009896800000895d */ /* 0x008fea0003900000 */
[----:B------:R-:W3:Y:S02]  /*1a910*/  @!P0 SYNCS.PHASECHK.TRANS64 P0, [R18+URZ+0x19c00], R21 ;  /* 0x019c0015120085a7 */ /* 0x000ee4000800007f */
[----:B---3--:R-:W-:Y:S05]  /*1a920*/  @!P0 BRA `(.L_x_10933) ;  /* 0xfffffffc00f08947 */ /* 0x008fea000383ffff */
[----:B------:R-:W-:Y:S05]  /*1a930*/  BRA `(.L_x_11148) ;  /* 0xfffffed0000c7947 */ /* 0x000fea000383ffff */
.L_x_10939:
        /* <DEDUP_REMOVED lines=8> */
.L_x_11150:
[----:B------:R-:W-:Y:S05]  /*1a9c0*/  BSYNC B1 ;  /* 0x0000000000017941 */ /* 0x000fea0003800000 */
.L_x_11149:
        /* <DEDUP_REMOVED lines=8> */
.L_x_11151:
[----:B------:R-:W-:Y:S01]  /*1aa50*/  MOV R13, R30 ;  /* 0x0000001e000d7202 */ /* 0x000fe20000000f00 */
[----:B------:R-:W-:-:S07]  /*1aa60*/  IMAD.MOV.U32 R29, RZ, RZ, R14 ;  /* 0x000000ffff1d7224 */ /* 0x000fce00078e000e */
[----:B------:R-:W-:Y:S05]  /*1aa70*/  WARPSYNC.COLLECTIVE R15, `(.L_x_11152) ;  /* 0x000000000f087348 */ /* 0x000fea0003c00000 */
[----:B------:R0:W1:Y:S02]  /*1aa80*/  SHFL.IDX P6, R14, R13, R12, R11 ;  /* 0x0000000c0d0e7389 */ /* 0x00006400000c000b */
[----:B01----:R-:W-:Y:S01]  /*1aa90*/  ENDCOLLECTIVE ;  /* 0x000000000000791b */ /* 0x003fe20003800000 */
.L_x_11152:
[----:B------:R-:W-:Y:S02]  /*1aaa0*/  IMAD.MOV.U32 R13, RZ, RZ, R26 ;  /* 0x000000ffff0d7224 */ /* 0x000fe400078e001a */
[----:B------:R-:W-:-:S07]  /*1aab0*/  IMAD.MOV.U32 R3, RZ, RZ, R14 ;  /* 0x000000ffff037224 */ /* 0x000fce00078e000e */
[----:B------:R-:W-:Y:S05]  /*1aac0*/  WARPSYNC.COLLECTIVE R15, `(.L_x_11153) ;  /* 0x000000000f087348 */ /* 0x000fea0003c00000 */
[----:B------:R0:W1:Y:S02]  /*1aad0*/  SHFL.IDX P6, R14, R13, R12, R11 ;  /* 0x0000000c0d0e7389 */ /* 0x00006400000c000b */
[----:B01----:R-:W-:Y:S01]  /*1aae0*/  ENDCOLLECTIVE ;  /* 0x000000000000791b */ /* 0x003fe20003800000 */
.L_x_11153:
[----:B------:R-:W-:Y:S01]  /*1aaf0*/  IMAD.MOV.U32 R21, RZ, RZ, R14 ;  /* 0x000000ffff157224 */ /* 0x000fe200078e000e */
[----:B------:R-:W-:Y:S06]  /*1ab00*/  BRA `(.L_x_11154) ;  /* 0xfffffee400887947 */ /* 0x000fec000383ffff */
.L_x_10943:
[----:B-1----:R1:W3:Y:S02]  /*1ab10*/  SYNCS.PHASECHK.TRANS64.TRYWAIT P0, [R18+URZ+0x19c00], R37 ;  /* 0x019c0025120075a7 */ /* 0x0022e4000800017f */
[----:B---3--:R-:W-:Y:S05]  /*1ab20*/  @!P0 NANOSLEEP.SYNCS 0x989680 ;  /* 0x009896800000895d */ /* 0x008fea0003900000 */
[----:B------:R-:W3:Y:S02]  /*1ab30*/  @!P0 SYNCS.PHASECHK.TRANS64 P0, [R18+URZ+0x19c00], R37 ;  /* 0x019c0025120085a7 */ /* 0x000ee4000800007f */
[----:B---3--:R-:W-:Y:S05]  /*1ab40*/  @!P0 BRA `(.L_x_10943) ;  /* 0xfffffffc00f08947 */ /* 0x008fea000383ffff */
[----:B------:R-:W-:Y:S05]  /*1ab50*/  BRA `(.L_x_11155) ;  /* 0xfffffee800587947 */ /* 0x000fea000383ffff */
.L_x_10949:
[----:B-1----:R1:W2:Y:S02]  /*1ab60*/  SYNCS.PHASECHK.TRANS64.TRYWAIT P1, [R0+URZ+0x19c30], R5 ;  /* 0x019c3005000075a7 */ /* 0x0022a4000802017f */
[----:B--2---:R-:W-:Y:S05]  /*1ab70*/  @!P1 NANOSLEEP.SYNCS 0x989680 ;  /* 0x009896800000995d */ /* 0x004fea0003900000 */
[----:B------:R-:W2:Y:S02]  /*1ab80*/  @!P1 SYNCS.PHASECHK.TRANS64 P1, [R0+URZ+0x19c30], R5 ;  /* 0x019c3005000095a7 */ /* 0x000ea4000802007f */
[----:B--2---:R-:W-:Y:S05]  /*1ab90*/  @!P1 BRA `(.L_x_10949) ;  /* 0xfffffffc00f09947 */ /* 0x004fea000383ffff */
[----:B------:R-:W-:Y:S05]  /*1aba0*/  BRA `(.L_x_10948) ;  /* 0xffffff0800c87947 */ /* 0x000fea000383ffff */
.L_x_10957:
[----:B0-----:R0:W2:Y:S02]  /*1abb0*/  SYNCS.PHASECHK.TRANS64.TRYWAIT P1, [R11+URZ+0x19c30], R6 ;  /* 0x019c30060b0075a7 */ /* 0x0010a4000802017f */
[----:B--2---:R-:W-:Y:S05]  /*1abc0*/  @!P1 NANOSLEEP.SYNCS 0x989680 ;  /* 0x009896800000995d */ /* 0x004fea0003900000 */
[----:B------:R-:W2:Y:S02]  /*1abd0*/  @!P1 SYNCS.PHASECHK.TRANS64 P1, [R11+URZ+0x19c30], R6 ;  /* 0x019c30060b0095a7 */ /* 0x000ea4000802007f */
[----:B--2---:R-:W-:Y:S05]  /*1abe0*/  @!P1 BRA `(.L_x_10957) ;  /* 0xfffffffc00f09947 */ /* 0x004fea000383ffff */
[----:B------:R-:W-:Y:S05]  /*1abf0*/  BRA `(.L_x_10956) ;  /* 0xffffff3400307947 */ /* 0x000fea000383ffff */
.L_x_10962:
[----:B-1----:R1:W2:Y:S02]  /*1ac00*/  SYNCS.PHASECHK.TRANS64.TRYWAIT P1, [R12+URZ+0x19c50], R5 ;  /* 0x019c50050c0075a7 */ /* 0x0022a4000802017f */
[----:B--2---:R-:W-:Y:S05]  /*1ac10*/  @!P1 NANOSLEEP.SYNCS 0x989680 ;  /* 0x009896800000995d */ /* 0x004fea0003900000 */
[----:B------:R-:W2:Y:S02]  /*1ac20*/  @!P1 SYNCS.PHASECHK.TRANS64 P1, [R12+URZ+0x19c50], R5 ;  /* 0x019c50050c0095a7 */ /* 0x000ea4000802007f */
[----:B--2---:R-:W-:Y:S05]  /*1ac30*/  @!P1 BRA `(.L_x_10962) ;  /* 0xfffffffc00f09947 */ /* 0x004fea000383ffff */
[----:B------:R-:W-:Y:S05]  /*1ac40*/  BRA `(.L_x_10961) ;  /* 0xffffff3400b07947 */ /* 0x000fea000383ffff */
.L_x_10970:
[----:B-1----:R1:W2:Y:S02]  /*1ac50*/  SYNCS.PHASECHK.TRANS64.TRYWAIT P1, [R10+URZ+0x19c50], R5 ;  /* 0x019c50050a0075a7 */ /* 0x0022a4000802017f */
[----:B--2---:R-:W-:Y:S05]  /*1ac60*/  @!P1 NANOSLEEP.SYNCS 0x989680 ;  /* 0x009896800000995d */ /* 0x004fea0003900000 */
[----:B------:R-:W2:Y:S02]  /*1ac70*/  @!P1 SYNCS.PHASECHK.TRANS64 P1, [R10+URZ+0x19c50], R5 ;  /* 0x019c50050a0095a7 */ /* 0x000ea4000802007f */
[----:B--2---:R-:W-:Y:S05]  /*1ac80*/  @!P1 BRA `(.L_x_10970) ;  /* 0xfffffffc00f09947 */ /* 0x004fea000383ffff */
[----:B------:R-:W-:Y:S05]  /*1ac90*/  BRA `(.L_x_10969) ;  /* 0xffffff58003c7947 */ /* 0x000fea000383ffff */
.L_x_10998:
[----:B------:R-:W0:Y:S01]  /*1aca0*/  S2R R8, SR_TID.X ;  /* 0x0000000000087919 */ /* 0x000e220000002100 */
[----:B------:R-:W-:Y:S01]  /*1acb0*/  BSSY B1, `(.L_x_11156) ;  /* 0x000000a000017945 */ /* 0x000fe20003800000 */
[----:B------:R-:W-:Y:S01]  /*1acc0*/  IMAD.MOV.U32 R12, RZ, RZ, RZ ;  /* 0x000000ffff0c7224 */ /* 0x000fe200078e00ff */
[----:B------:R-:W-:Y:S01]  /*1acd0*/  MOV R15, 0xffffffff ;  /* 0xffffffff000f7802 */ /* 0x000fe20000000f00 */
[----:B------:R-:W-:Y:S01]  /*1ace0*/  IMAD.MOV.U32 R11, RZ, RZ, 0x1f ;  /* 0x0000001fff0b7424 */ /* 0x000fe200078e00ff */
[----:B0-----:R-:W-:-:S04]  /*1acf0*/  SHF.R.U32.HI R8, RZ, 0x5, R8 ;  /* 0x00000005ff087819 */ /* 0x001fc80000011608 */
[----:B------:R-:W-:-:S05]  /*1ad00*/  LOP3.LUT R8, R8, 0x3, RZ, 0xc0, !PT ;  /* 0x0000000308087812 */ /* 0x000fca00078ec0ff */
[----:B------:R-:W-:-:S07]  /*1ad10*/  IMAD.MOV.U32 R13, RZ, RZ, R8 ;  /* 0x000000ffff0d7224 */ /* 0x000fce00078e0008 */
[----:B------:R-:W-:Y:S05]  /*1ad20*/  WARPSYNC.COLLECTIVE R15, `(.L_x_11157) ;  /* 0x000000000f087348 */ /* 0x000fea0003c00000 */
[----:B------:R0:W1:Y:S02]  /*1ad30*/  SHFL.IDX P6, R14, R13, R12, R11 ;  /* 0x0000000c0d0e7389 */ /* 0x00006400000c000b */
[----:B01----:R-:W-:Y:S01]  /*1ad40*/  ENDCOLLECTIVE ;  /* 0x000000000000791b */ /* 0x003fe20003800000 */
.L_x_11157:
[----:B------:R-:W-:Y:S05]  /*1ad50*/  BSYNC B1 ;  /* 0x0000000000017941 */ /* 0x000fea0003800000 */
.L_x_11156:
[----:B------:R-:W-:Y:S05]  /*1ad60*/  BRA `(.L_x_11158) ;  /* 0xffffff9800007947 */ /* 0x000fea000383ffff */
.L_x_11000:
[----:B------:R-:W-:Y:S01]  /*1ad70*/  BSSY B1, `(.L_x_11159) ;  /* 0x0000006000017945 */ /* 0x000fe20003800000 */
[----:B------:R-:W-:-:S07]  /*1ad80*/  IMAD.MOV.U32 R15, RZ, RZ, -0x1 ;  /* 0xffffffffff0f7424 */ /* 0x000fce00078e00ff */
[----:B0-----:R-:W-:Y:S05]  /*1ad90*/  WARPSYNC.COLLECTIVE R15, `(.L_x_11160) ;  /* 0x000000000f0c7348 */ /* 0x001fea0003c00000 */
[----:B------:R-:W-:Y:S02]  /*1ada0*/  ELECT P6, UR62, PT ;  /* 0x00000000003e782f */ /* 0x000fe400038c0000 */
[----:B------:R-:W-:Y:S01]  /*1adb0*/  MOV R14, UR62 ;  /* 0x0000003e000e7c02 */ /* 0x000fe20008000f00 */
[----:B0-----:R-:W-:Y:S10]  /*1adc0*/  ENDCOLLECTIVE ;  /* 0x000000000000791b */ /* 0x001ff40003800000 */
.L_x_11160:
[----:B------:R-:W-:Y:S05]  /*1add0*/  BSYNC B1 ;  /* 0x0000000000017941 */ /* 0x000fea0003800000 */
.L_x_11159:
[----:B------:R-:W-:Y:S05]  /*1ade0*/  BRA `(.L_x_10999) ;  /* 0xffffff9400f87947 */ /* 0x000fea000383ffff */
.L_x_11002:
[----:B0-----:R0:W1:Y:S02]  /*1adf0*/  SYNCS.PHASECHK.TRANS64.TRYWAIT P0, [R22+URZ+0x19c20], R4 ;  /* 0x019c2004160075a7 */ /* 0x001064000800017f */
[----:B-1----:R-:W-:Y:S05]  /*1ae00*/  @!P0 NANOSLEEP.SYNCS 0x989680 ;  /* 0x009896800000895d */ /* 0x002fea0003900000 */
[----:B------:R-:W1:Y:S02]  /*1ae10*/  @!P0 SYNCS.PHASECHK.TRANS64 P0, [R22+URZ+0x19c20], R4 ;  /* 0x019c2004160085a7 */ /* 0x000e64000800007f */
[----:B-1----:R-:W-:Y:S05]  /*1ae20*/  @!P0 BRA `(.L_x_11002) ;  /* 0xfffffffc00f08947 */ /* 0x002fea000383ffff */
[----:B------:R-:W-:Y:S05]  /*1ae30*/  BRA `(.L_x_11161) ;  /* 0xffffff9800087947 */ /* 0x000fea000383ffff */
.L_x_11006:
[----:B-1----:R1:W2:Y:S02]  /*1ae40*/  SYNCS.PHASECHK.TRANS64.TRYWAIT P0, [R7+URZ+0x19ca0], R10 ;  /* 0x019ca00a070075a7 */ /* 0x0022a4000800017f */
[----:B--2---:R-:W-:Y:S05]  /*1ae50*/  @!P0 NANOSLEEP.SYNCS 0x989680 ;  /* 0x009896800000895d */ /* 0x004fea0003900000 */
[----:B------:R-:W2:Y:S02]  /*1ae60*/  @!P0 SYNCS.PHASECHK.TRANS64 P0, [R7+URZ+0x19ca0], R10 ;  /* 0x019ca00a070085a7 */ /* 0x000ea4000800007f */
[----:B--2---:R-:W-:Y:S05]  /*1ae70*/  @!P0 BRA `(.L_x_11006) ;  /* 0xfffffffc00f08947 */ /* 0x004fea000383ffff */
[----:B------:R-:W-:Y:S05]  /*1ae80*/  BRA `(.L_x_11162) ;  /* 0xffffff9800247947 */ /* 0x000fea000383ffff */
.L_x_11013:
[----:B0-----:R0:W2:Y:S02]  /*1ae90*/  SYNCS.PHASECHK.TRANS64.TRYWAIT P0, [R7+URZ+0x19cc0], R10 ;  /* 0x019cc00a070075a7 */ /* 0x0010a4000800017f */
[----:B--2---:R-:W-:Y:S05]  /*1aea0*/  @!P0 NANOSLEEP.SYNCS 0x989680 ;  /* 0x009896800000895d */ /* 0x004fea0003900000 */
[----:B------:R-:W2:Y:S02]  /*1aeb0*/  @!P0 SYNCS.PHASECHK.TRANS64 P0, [R7+URZ+0x19cc0], R10 ;  /* 0x019cc00a070085a7 */ /* 0x000ea4000800007f */
[----:B--2---:R-:W-:Y:S05]  /*1aec0*/  @!P0 BRA `(.L_x_11013) ;  /* 0xfffffffc00f08947 */ /* 0x004fea000383ffff */
[----:B------:R-:W-:Y:S05]  /*1aed0*/  BRA `(.L_x_11163) ;  /* 0xffffff9c00207947 */ /* 0x000fea000383ffff */
.L_x_11022:
[----:B0-----:R0:W1:Y:S02]  /*1aee0*/  SYNCS.PHASECHK.TRANS64.TRYWAIT P1, [R8+URZ+0x19ca0], R7 ;  /* 0x019ca007080075a7 */ /* 0x001064000802017f */
[----:B-1----:R-:W-:Y:S05]  /*1aef0*/  @!P1 NANOSLEEP.SYNCS 0x989680 ;  /* 0x009896800000995d */ /* 0x002fea0003900000 */
[----:B------:R-:W1:Y:S02]  /*1af00*/  @!P1 SYNCS.PHASECHK.TRANS64 P1, [R8+URZ+0x19ca0], R7 ;  /* 0x019ca007080095a7 */ /* 0x000e64000802007f */
[----:B-1----:R-:W-:Y:S05]  /*1af10*/  @!P1 BRA `(.L_x_11022) ;  /* 0xfffffffc00f09947 */ /* 0x002fea000383ffff */
[----:B------:R-:W-:Y:S05]  /*1af20*/  BRA `(.L_x_11164) ;  /* 0xffffffa000607947 */ /* 0x000fea000383ffff */
.L_x_11029:
[----:B-1----:R1:W2:Y:S02]  /*1af30*/  SYNCS.PHASECHK.TRANS64.TRYWAIT P1, [R8+URZ+0x19cc0], R7 ;  /* 0x019cc007080075a7 */ /* 0x0022a4000802017f */
[----:B--2---:R-:W-:Y:S05]  /*1af40*/  @!P1 NANOSLEEP.SYNCS 0x989680 ;  /* 0x009896800000995d */ /* 0x004fea0003900000 */
[----:B------:R-:W2:Y:S02]  /*1af50*/  @!P1 SYNCS.PHASECHK.TRANS64 P1, [R8+URZ+0x19cc0], R7 ;  /* 0x019cc007080095a7 */ /* 0x000ea4000802007f */
[----:B--2---:R-:W-:Y:S05]  /*1af60*/  @!P1 BRA `(.L_x_11029) ;  /* 0xfffffffc00f09947 */ /* 0x004fea000383ffff */
[----:B------:R-:W-:Y:S05]  /*1af70*/  BRA `(.L_x_11165) ;  /* 0xffffffa400587947 */ /* 0x000fea000383ffff */
.L_x_11046:
[----:B-1----:R-:W0:Y:S01]  /*1af80*/  S2R R20, SR_TID.X ;  /* 0x0000000000147919 */ /* 0x002e220000002100 */
        /* <DEDUP_REMOVED lines=10> */
.L_x_11167:
[----:B------:R-:W-:Y:S05]  /*1b030*/  BSYNC B0 ;  /* 0x0000000000007941 */ /* 0x000fea0003800000 */
.L_x_11166:
[----:B------:R-:W-:Y:S05]  /*1b040*/  BRA `(.L_x_11168) ;  /* 0xffffffb400187947 */ /* 0x000fea000383ffff */
.L_x_11049:
[----:B0-----:R-:W2:Y:S02]  /*1b050*/  LDL R0, [R1+0x38] ;  /* 0x0000380001007983 */ /* 0x001ea40000100800 */
[----:B--2---:R0:W1:Y:S02]  /*1b060*/  SYNCS.PHASECHK.TRANS64.TRYWAIT P0, [R4+URZ+0x19c80], R0 ;  /* 0x019c8000040075a7 */ /* 0x004064000800017f */
[----:B-1----:R-:W-:Y:S05]  /*1b070*/  @!P0 NANOSLEEP.SYNCS 0x989680 ;  /* 0x009896800000895d */ /* 0x002fea0003900000 */
[----:B------:R-:W1:Y:S02]  /*1b080*/  @!P0 SYNCS.PHASECHK.TRANS64 P0, [R4+URZ+0x19c80], R0 ;  /* 0x019c8000040085a7 */ /* 0x000e64000800007f */
[----:B-1----:R-:W-:Y:S05]  /*1b090*/  @!P0 BRA `(.L_x_11049) ;  /* 0xfffffffc00ec8947 */ /* 0x002fea000383ffff */
[----:B------:R-:W-:Y:S05]  /*1b0a0*/  BRA `(.L_x_11169) ;  /* 0xffffffb4002c7947 */ /* 0x000fea000383ffff */
.L_x_11050:
        /* <DEDUP_REMOVED lines=8> */
.L_x_11171:
[----:B------:R-:W-:Y:S05]  /*1b130*/  BSYNC B0 ;  /* 0x0000000000007941 */ /* 0x000fea0003800000 */
.L_x_11170:
[----:B------:R-:W0:Y:S01]  /*1b140*/  S2R R7, SR_TID.X ;  /* 0x0000000000077919 */ /* 0x000e220000002100 */
[----:B------:R-:W-:Y:S01]  /*1b150*/  IMAD.MOV.U32 R13, RZ, RZ, R8 ;  /* 0x000000ffff0d7224 */ /* 0x000fe200078e0008 */
[----:B------:R-:W-:Y:S01]  /*1b160*/  MOV R15, 0xffffffff ;  /* 0xffffffff000f7802 */ /* 0x000fe20000000f00 */
[----:B------:R-:W-:Y:S02]  /*1b170*/  IMAD.MOV.U32 R12, RZ, RZ, RZ ;  /* 0x000000ffff0c7224 */ /* 0x000fe400078e00ff */
[----:B------:R-:W-:Y:S02]  /*1b180*/  IMAD.MOV.U32 R11, RZ, RZ, 0x1e1f ;  /* 0x00001e1fff0b7424 */ /* 0x000fe400078e00ff */
[----:B------:R-:W-:-:S07]  /*1b190*/  IMAD.MOV.U32 R0, RZ, RZ, R14 ;  /* 0x000000ffff007224 */ /* 0x000fce00078e000e */
[----:B0-----:R-:W-:Y:S05]  /*1b1a0*/  WARPSYNC.COLLECTIVE R15, `(.L_x_11172) ;  /* 0x000000000f087348 */ /* 0x001fea0003c00000 */
[----:B------:R1:W2:Y:S02]  /*1b1b0*/  SHFL.IDX P6, R14, R13, R12, R11 ;  /* 0x0000000c0d0e7389 */ /* 0x0002a400000c000b */
[----:B012---:R-:W-:Y:S01]  /*1b1c0*/  ENDCOLLECTIVE ;  /* 0x000000000000791b */ /* 0x007fe20003800000 */
.L_x_11172:
        /* <DEDUP_REMOVED lines=8> */
[CC--:B0-----:R-:W-:Y:S01]  /*1b250*/  ISETP.GE.AND P4, PT, R15.reuse, R11.reuse, PT ;  /* 0x0000000b0f00720c */ /* 0x0c1fe20003f86270 */
        /* <DEDUP_REMOVED lines=12> */
[----:B------:R-:W-:Y:S01]  /*1b320*/  IMAD.MOV.U32 R15, RZ, RZ, -0x1 ;  /* 0xffffffffff0f7424 */ /* 0x000fe200078e00ff */
[----:B------:R-:W-:Y:S02]  /*1b330*/  MOV R11, 0x1e1f ;  /* 0x00001e1f000b7802 */ /* 0x000fe40000000f00 */
[----:B------:R-:W-:-:S13]  /*1b340*/  ISETP.LT.OR P3, PT, R2, 0x1, P0 ;  /* 0x000000010200780c */ /* 0x000fda0000761670 */
[----:B0-----:R-:W-:Y:S05]  /*1b350*/  WARPSYNC.COLLECTIVE R15, `(.L_x_11173) ;  /* 0x000000000f087348 */ /* 0x001fea0003c00000 */
[----:B------:R1:W2:Y:S02]  /*1b360*/  SHFL.IDX P6, R14, R13, R12, R11 ;  /* 0x0000000c0d0e7389 */ /* 0x0002a400000c000b */
[----:B012---:R-:W-:Y:S01]  /*1b370*/  ENDCOLLECTIVE ;  /* 0x000000000000791b */ /* 0x007fe20003800000 */
.L_x_11173:
[----:B------:R-:W-:Y:S01]  /*1b380*/  @!PT LDS RZ, [RZ] ;  /* 0x00000000fffff984 */ /* 0x000fe20000000800 */
[----:B------:R-:W-:Y:S01]  /*1b390*/  @!PT LDS RZ, [RZ] ;  /* 0x00000000fffff984 */ /* 0x000fe20000000800 */
[----:B------:R-:W-:Y:S01]  /*1b3a0*/  @!PT LDS RZ, [RZ] ;  /* 0x00000000fffff984 */ /* 0x000fe20000000800 */
[----:B------:R0:W-:Y:S01]  /*1b3b0*/  LDGSTS.E.BYPASS.LTC128B.128 [R0+0xb000], desc[UR42][R6.64+0x40], !P3 ;  /* 0x0b00004006007fae */ /* 0x0001e2000d901d6a */
[----:B------:R-:W-:Y:S01]  /*1b3c0*/  ISETP.GE.AND P3, PT, R2, 0x41, PT ;  /* 0x000000410200780c */ /* 0x000fe20003f66270 */
[----:B------:R-:W-:Y:S02]  /*1b3d0*/  IMAD.MOV.U32 R13, RZ, RZ, R8 ;  /* 0x000000ffff0d7224 */ /* 0x000fe400078e0008 */
[----:B------:R-:W-:-:S10]  /*1b3e0*/  IMAD.MOV.U32 R9, RZ, RZ, R14 ;  /* 0x000000ffff097224 */ /* 0x000fd400078e000e */
[----:B0-----:R-:W-:Y:S05]  /*1b3f0*/  WARPSYNC.COLLECTIVE R15, `(.L_x_11174) ;  /* 0x000000000f087348 */ /* 0x001fea0003c00000 */
[----:B------:R1:W2:Y:S02]  /*1b400*/  SHFL.IDX P6, R14, R13, R12, R11 ;  /* 0x0000000c0d0e7389 */ /* 0x0002a400000c000b */
[----:B012---:R-:W-:Y:S01]  /*1b410*/  ENDCOLLECTIVE ;  /* 0x000000000000791b */ /* 0x007fe20003800000 */
.L_x_11174:
[----:B------:R-:W-:Y:S01]  /*1b420*/  IMAD.MOV.U32 R6, RZ, RZ, R14 ;  /* 0x000000ffff067224 */ /* 0x000fe200078e000e */
[----:B------:R-:W-:Y:S06]  /*1b430*/  BRA `(.L_x_11175) ;  /* 0xffffffb4001c7947 */ /* 0x000fec000383ffff */
.L_x_11055:
[----:B---3--:R-:W3:Y:S02]  /*1b440*/  LDL R2, [R1+0x38] ;  /* 0x0000380001027983 */ /* 0x008ee40000100800 */
[----:B---3--:R3:W4:Y:S02]  /*1b450*/  SYNCS.PHASECHK.TRANS64.TRYWAIT P0, [R4+URZ+0x19c40], R2 ;  /* 0x019c4002040075a7 */ /* 0x008724000800017f */
[----:B----4-:R-:W-:Y:S05]  /*1b460*/  @!P0 NANOSLEEP.SYNCS 0x989680 ;  /* 0x009896800000895d */ /* 0x010fea0003900000 */
[----:B------:R-:W4:Y:S02]  /*1b470*/  @!P0 SYNCS.PHASECHK.TRANS64 P0, [R4+URZ+0x19c40], R2 ;  /* 0x019c4002040085a7 */ /* 0x000f24000800007f */
[----:B----4-:R-:W-:Y:S05]  /*1b480*/  @!P0 BRA `(.L_x_11055) ;  /* 0xfffffffc00ec8947 */ /* 0x010fea000383ffff */
[----:B------:R-:W-:Y:S05]  /*1b490*/  BRA `(.L_x_11176) ;  /* 0xffffffb4008c7947 */ /* 0x000fea000383ffff */
.L_x_11056:
[----:B------:R-:W-:Y:S01]  /*1b4a0*/  BSSY B0, `(.L_x_11177) ;  /* 0x0000008000007945 */ /* 0x000fe20003800000 */
[----:B------:R-:W-:Y:S01]  /*1b4b0*/  IMAD.MOV.U32 R13, RZ, RZ, R6 ;  /* 0x000000ffff0d7224 */ /* 0x000fe200078e0006 */
[----:B------:R-:W-:Y:S01]  /*1b4c0*/  MOV R11, 0x1e1f ;  /* 0x00001e1f000b7802 */ /* 0x000fe20000000f00 */
[----:B------:R-:W-:Y:S02]  /*1b4d0*/  IMAD.MOV.U32 R12, RZ, RZ, RZ ;  /* 0x000000ffff0c7224 */ /* 0x000fe400078e00ff */
[----:B------:R-:W-:-:S07]  /*1b4e0*/  IMAD.MOV.U32 R15, RZ, RZ, -0x1 ;  /* 0xffffffffff0f7424 */ /* 0x000fce00078e00ff */
[----:B--2---:R-:W-:Y:S05]  /*1b4f0*/  WARPSYNC.COLLECTIVE R15, `(.L_x_11178) ;  /* 0x000000000f087348 */ /* 0x004fea0003c00000 */
[----:B------:R0:W1:Y:S02]  /*1b500*/  SHFL.IDX P6, R14, R13, R12, R11 ;  /* 0x0000000c0d0e7389 */ /* 0x00006400000c000b */
[----:B012---:R-:W-:Y:S01]  /*1b510*/  ENDCOLLECTIVE ;  /* 0x000000000000791b */ /* 0x007fe20003800000 */
.L_x_11178:
[----:B------:R-:W-:Y:S05]  /*1b520*/  BSYNC B0 ;  /* 0x0000000000007941 */ /* 0x000fea0003800000 */
.L_x_11177:
        /* <DEDUP_REMOVED lines=8> */
.L_x_11179:
[----:B------:R-:W-:Y:S02]  /*1b5b0*/  IMAD.MOV.U32 R13, RZ, RZ, R6 ;  /* 0x000000ffff0d7224 */ /* 0x000fe400078e0006 */
[----:B------:R-:W-:Y:S01]  /*1b5c0*/  IMAD.MOV.U32 R12, RZ, RZ, 0x1 ;  /* 0x00000001ff0c7424 */ /* 0x000fe200078e00ff */
[----:B------:R-:W-:-:S07]  /*1b5d0*/  MOV R3, R14 ;  /* 0x0000000e00037202 */ /* 0x000fce0000000f00 */
[----:B------:R-:W-:Y:S05]  /*1b5e0*/  WARPSYNC.COLLECTIVE R15, `(.L_x_11180) ;  /* 0x000000000f087348 */ /* 0x000fea0003c00000 */
[----:B------:R0:W1:Y:S02]  /*1b5f0*/  SHFL.IDX P6, R14, R13, R12, R11 ;  /* 0x0000000c0d0e7389 */ /* 0x00006400000c000b */
[----:B01----:R-:W-:Y:S01]  /*1b600*/  ENDCOLLECTIVE ;  /* 0x000000000000791b */ /* 0x003fe20003800000 */
.L_x_11180:
        /* <DEDUP_REMOVED lines=14> */
.L_x_11181:
[----:B------:R-:W-:Y:S01]  /*1b6f0*/  @!PT LDS RZ, [RZ] ;  /* 0x00000000fffff984 */ /* 0x000fe20000000800 */
[----:B------:R-:W-:Y:S01]  /*1b700*/  @!PT LDS RZ, [RZ] ;  /* 0x00000000fffff984 */ /* 0x000fe20000000800 */
[----:B------:R-:W-:Y:S01]  /*1b710*/  @!PT LDS RZ, [RZ] ;  /* 0x00000000fffff984 */ /* 0x000fe20000000800 */
[----:B------:R1:W-:Y:S04]  /*1b720*/  @P1 LDGSTS.E.BYPASS.LTC128B.128 [R0+0x14800], desc[UR42][R2.64+0x20], !P4 ;  /* 0x1480002002001fae */ /* 0x0003e8000e101d6a */
[----:B------:R1:W-:Y:S01]  /*1b730*/  @P1 LDGSTS.E.BYPASS.LTC128B.128 [R0+0x15800], desc[UR42][R2.64+0x40], !P2 ;  /* 0x1580004002001fae */ /* 0x0003e2000d101d6a */
[----:B------:R-:W-:Y:S01]  /*1b740*/  IMAD.MOV.U32 R5, RZ, RZ, R14 ;  /* 0x000000ffff057224 */ /* 0x000fe200078e000e */
[----:B------:R-:W-:Y:S06]  /*1b750*/  BRA `(.L_x_11182) ;  /* 0xffffffb400907947 */ /* 0x000fec000383ffff */
.L_x_11061:
        /* <DEDUP_REMOVED lines=9> */
.L_x_11183:
[----:B------:R-:W-:Y:S01]  /*1b7f0*/  ISETP.GE.AND P2, PT, R17, R0, PT ;  /* 0x000000001100720c */ /* 0x000fe20003f46270 */
[----:B------:R-:W-:Y:S02]  /*1b800*/  IMAD.MOV.U32 R13, RZ, RZ, R6 ;  /* 0x000000ffff0d7224 */ /* 0x000fe400078e0006 */
[----:B------:R-:W-:-:S10]  /*1b810*/  IMAD.MOV.U32 R2, RZ, RZ, R14 ;  /* 0x000000ffff027224 */ /* 0x000fd400078e000e */
[----:B------:R-:W-:Y:S05]  /*1b820*/  WARPSYNC.COLLECTIVE R15, `(.L_x_11184) ;  /* 0x000000000f087348 */ /* 0x000fea0003c00000 */
[----:B------:R0:W1:Y:S02]  /*1b830*/  SHFL.IDX P6, R14, R13, R12, R11 ;  /* 0x0000000c0d0e7389 */ /* 0x00006400000c000b */
[----:B01----:R-:W-:Y:S01]  /*1b840*/  ENDCOLLECTIVE ;  /* 0x000000000000791b */ /* 0x003fe20003800000 */
.L_x_11184:
[----:B------:R-:W-:Y:S02]  /*1b850*/  IMAD.MOV.U32 R13, RZ, RZ, R5 ;  /* 0x000000ffff0d7224 */ /* 0x000fe400078e0005 */
[----:B------:R-:W-:Y:S02]  /*1b860*/  IMAD.MOV.U32 R12, RZ, RZ, 0x1 ;  /* 0x00000001ff0c7424 */ /* 0x000fe400078e00ff */
[----:B------:R-:W-:-:S07]  /*1b870*/  IMAD.MOV.U32 R3, RZ, RZ, R14 ;  /* 0x000000ffff037224 */ /* 0x000fce00078e000e */
[----:B------:R-:W-:Y:S05]  /*1b880*/  WARPSYNC.COLLECTIVE R15, `(.L_x_11185) ;  /* 0x000000000f087348 */ /* 0x000fea0003c00000 */
[----:B------:R0:W1:Y:S02]  /*1b890*/  SHFL.IDX P6, R14, R13, R12, R11 ;  /* 0x0000000c0d0e7389 */ /* 0x00006400000c000b */
[----:B01----:R-:W-:Y:S01]  /*1b8a0*/  ENDCOLLECTIVE ;  /* 0x000000000000791b */ /* 0x003fe20003800000 */
.L_x_11185:
        /* <DEDUP_REMOVED lines=14> */
.L_x_11186:
[----:B------:R-:W-:Y:S01]  /*1b990*/  @!PT LDS RZ, [RZ] ;  /* 0x00000000fffff984 */ /* 0x000fe20000000800 */
[----:B------:R-:W-:Y:S01]  /*1b9a0*/  @!PT LDS RZ, [RZ] ;  /* 0x00000000fffff984 */ /* 0x000fe20000000800 */
[----:B------:R-:W-:Y:S01]  /*1b9b0*/  @!PT LDS RZ, [RZ] ;  /* 0x00000000fffff984 */ /* 0x000fe20000000800 */
[----:B------:R-:W-:Y:S04]  /*1b9c0*/  @!P2 LDGSTS.E.BYPASS.LTC128B.128 [R8+0x10800], desc[UR42][R2.64+0x20], !P0 ;  /* 0x108000200208afae */ /* 0x000fe8000c101d6a */
[----:B------:R0:W-:Y:S01]  /*1b9d0*/  @!P2 LDGSTS.E.BYPASS.LTC128B.128 [R8+0x12000], desc[UR42][R2.64+0x40], !P1 ;  /* 0x120000400208afae */ /* 0x0001e2000c901d6a */
[----:B------:R-:W-:Y:S02]  /*1b9e0*/  IMAD.MOV.U32 R13, RZ, RZ, R4 ;  /* 0x000000ffff0d7224 */ /* 0x000fe400078e0004 */
[----:B------:R-:W-:Y:S02]  /*1b9f0*/  IMAD.MOV.U32 R12, RZ, RZ, RZ ;  /* 0x000000ffff0c7224 */ /* 0x000fe400078e00ff */
[----:B0-----:R-:W-:Y:S02]  /*1ba00*/  VIADD R3, R17, 0x40 ;  /* 0x0000004011037836 */ /* 0x001fe40000000000 */
[----:B------:R-:W-:-:S03]  /*1ba10*/  IMAD.MOV.U32 R6, RZ, RZ, R14 ;  /* 0x000000ffff067224 */ /* 0x000fc600078e000e */
[----:B------:R-:W-:-:S13]  /*1ba20*/  ISETP.GE.AND P2, PT, R3, R0, PT ;  /* 0x000000000300720c */ /* 0x000fda0003f46270 */
[----:B------:R-:W-:Y:S05]  /*1ba30*/  WARPSYNC.COLLECTIVE R15, `(.L_x_11187) ;  /* 0x000000000f087348 */ /* 0x000fea0003c00000 */
[----:B------:R0:W1:Y:S02]  /*1ba40*/  SHFL.IDX P6, R14, R13, R12, R11 ;  /* 0x0000000c0d0e7389 */ /* 0x00006400000c000b */
[----:B01----:R-:W-:Y:S01]  /*1ba50*/  ENDCOLLECTIVE ;  /* 0x000000000000791b */ /* 0x003fe20003800000 */
.L_x_11187:
[----:B------:R-:W-:Y:S01]  /*1ba60*/  @!P2 IADD3 R2, P4, R10, R6, RZ ;  /* 0x000000060a02a210 */ /* 0x000fe20007f9e0ff */
[----:B------:R-:W-:-:S03]  /*1ba70*/  IMAD.MOV.U32 R13, RZ, RZ, R7 ;  /* 0x000000ffff0d7224 */ /* 0x000fc600078e0007 */
[----:B------:R-:W-:-:S05]  /*1ba80*/  @!P2 IADD3.X R3, RZ, R5, RZ, P4, !PT ;  /* 0x00000005ff03a210 */ /* 0x000fca00027fe4ff */
[----:B------:R-:W-:Y:S01]  /*1ba90*/  @!PT LDS RZ, [RZ] ;  /* 0x00000000fffff984 */ /* 0x000fe20000000800 */
[----:B------:R-:W-:Y:S01]  /*1baa0*/  @!PT LDS RZ, [RZ] ;  /* 0x00000000fffff984 */ /* 0x000fe20000000800 */
[----:B------:R-:W-:Y:S01]  /*1bab0*/  @!PT LDS RZ, [RZ] ;  /* 0x00000000fffff984 */ /* 0x000fe20000000800 */
[----:B------:R-:W-:Y:S04]  /*1bac0*/  @!P2 LDGSTS.E.BYPASS.LTC128B.128 [R8+0xf800], desc[UR42][R2.64], !P3 ;  /* 0x0f8000000208afae */ /* 0x000fe8000d901d6a */
[----:B------:R-:W-:Y:S04]  /*1bad0*/  @!P2 LDGSTS.E.BYPASS.LTC128B.128 [R8+0x11000], desc[UR42][R2.64+0x20], !P0 ;  /* 0x110000200208afae */ /* 0x000fe8000c101d6a */
[----:B------:R0:W-:Y:S02]  /*1bae0*/  @!P2 LDGSTS.E.BYPASS.LTC128B.128 [R8+0x12800], desc[UR42][R2.64+0x40], !P1 ;  /* 0x128000400208afae */ /* 0x0001e4000c901d6a */
[----:B0-----:R-:W-:-:S07]  /*1baf0*/  IMAD.MOV.U32 R3, RZ, RZ, R14 ;  /* 0x000000ffff037224 */ /* 0x001fce00078e000e */
[----:B------:R-:W-:Y:S05]  /*1bb00*/  WARPSYNC.COLLECTIVE R15, `(.L_x_11188) ;  /* 0x000000000f087348 */ /* 0x000fea0003c00000 */
[----:B------:R0:W1:Y:S02]  /*1bb10*/  SHFL.IDX P6, R14, R13, R12, R11 ;  /* 0x0000000c0d0e7389 */ /* 0x00006400000c000b */
[----:B01----:R-:W-:Y:S01]  /*1bb20*/  ENDCOLLECTIVE ;  /* 0x000000000000791b */ /* 0x003fe20003800000 */
.L_x_11188:
[----:B------:R-:W-:Y:S01]  /*1bb30*/  IMAD.MOV.U32 R2, RZ, RZ, R14 ;  /* 0x000000ffff027224 */ /* 0x000fe200078e000e */
[----:B------:R-:W-:Y:S06]  /*1bb40*/  BRA `(.L_x_11189) ;  /* 0xffffffbc00407947 */ /* 0x000fec000383ffff */
.L_x_11066:
[----:B--2---:R2:W3:Y:S02]  /*1bb50*/  SYNCS.PHASECHK.TRANS64.TRYWAIT P0, [R22+URZ+0x19c20], R0 ;  /* 0x019c2000160075a7 */ /* 0x0044e4000800017f */
[----:B---3--:R-:W-:Y:S05]  /*1bb60*/  @!P0 NANOSLEEP.SYNCS 0x989680 ;  /* 0x009896800000895d */ /* 0x008fea0003900000 */
[----:B------:R-:W3:Y:S02]  /*1bb70*/  @!P0 SYNCS.PHASECHK.TRANS64 P0, [R22+URZ+0x19c20], R0 ;  /* 0x019c2000160085a7 */ /* 0x000ee4000800007f */
[----:B---3--:R-:W-:Y:S05]  /*1bb80*/  @!P0 BRA `(.L_x_11066) ;  /* 0xfffffffc00f08947 */ /* 0x008fea000383ffff */
[----:B------:R-:W-:Y:S05]  /*1bb90*/  BRA `(.L_x_11190) ;  /* 0xffffffbc00b07947 */ /* 0x000fea000383ffff */
.L_x_11070:
[----:B0-----:R0:W1:Y:S02]  /*1bba0*/  SYNCS.PHASECHK.TRANS64.TRYWAIT P0, [R0+URZ+0x19c80], R10 ;  /* 0x019c800a000075a7 */ /* 0x001064000800017f */
[----:B-1----:R-:W-:Y:S05]  /*1bbb0*/  @!P0 NANOSLEEP.SYNCS 0x989680 ;  /* 0x009896800000895d */ /* 0x002fea0003900000 */
[----:B------:R-:W1:Y:S02]  /*1bbc0*/  @!P0 SYNCS.PHASECHK.TRANS64 P0, [R0+URZ+0x19c80], R10 ;  /* 0x019c800a000085a7 */ /* 0x000e64000800007f */
[----:B-1----:R-:W-:Y:S05]  /*1bbd0*/  @!P0 BRA `(.L_x_11070) ;  /* 0xfffffffc00f08947 */ /* 0x002fea000383ffff */
[----:B------:R-:W-:Y:S05]  /*1bbe0*/  BRA `(.L_x_11191) ;  /* 0xffffffc000807947 */ /* 0x000fea000383ffff */
.L_x_11071:
        /* <DEDUP_REMOVED lines=8> */
.L_x_11193:
[----:B------:R-:W-:Y:S05]  /*1bc70*/  BSYNC B0 ;  /* 0x0000000000007941 */ /* 0x000fea0003800000 */
.L_x_11192:
[----:B------:R-:W0:Y:S01]  /*1bc80*/  S2R R2, SR_TID.X ;  /* 0x0000000000027919 */ /* 0x000e220000002100 */
[----:B------:R-:W-:Y:S01]  /*1bc90*/  IMAD.MOV.U32 R13, RZ, RZ, R21 ;  /* 0x000000ffff0d7224 */ /* 0x000fe200078e0015 */
[----:B------:R-:W-:Y:S01]  /*1bca0*/  MOV R15, 0xffffffff ;  /* 0xffffffff000f7802 */ /* 0x000fe20000000f00 */
[----:B------:R-:W-:Y:S02]  /*1bcb0*/  IMAD.MOV.U32 R12, RZ, RZ, RZ ;  /* 0x000000ffff0c7224 */ /* 0x000fe400078e00ff */
[----:B------:R-:W-:Y:S02]  /*1bcc0*/  IMAD.MOV.U32 R11, RZ, RZ, 0x1e1f ;  /* 0x00001e1fff0b7424 */ /* 0x000fe400078e00ff */
[----:B------:R-:W-:Y:S02]  /*1bcd0*/  IMAD.MOV.U32 R3, RZ, RZ, R14 ;  /* 0x000000ffff037224 */ /* 0x000fe400078e000e */
[----:B------:R-:W-:-:S07]  /*1bce0*/  IMAD.IADD R6, R22, 0x1, R6 ;  /* 0x0000000116067824 */ /* 0x000fce00078e0206 */
[----:B0-----:R-:W-:Y:S05]  /*1bcf0*/  WARPSYNC.COLLECTIVE R15, `(.L_x_11194) ;  /* 0x000000000f087348 */ /* 0x001fea0003c00000 */
[----:B------:R1:W2:Y:S02]  /*1bd00*/  SHFL.IDX P6, R14, R13, R12, R11 ;  /* 0x0000000c0d0e7389 */ /* 0x0002a400000c000b */
[----:B012---:R-:W-:Y:S01]  /*1bd10*/  ENDCOLLECTIVE ;  /* 0x000000000000791b */ /* 0x007fe20003800000 */
.L_x_11194:
[----:B------:R-:W-:Y:S02]  /*1bd20*/  IMAD.MOV.U32 R13, RZ, RZ, R26 ;  /* 0x000000ffff0d7224 */ /* 0x000fe400078e001a */
[----:B------:R-:W-:Y:S02]  /*1bd30*/  IMAD.MOV.U32 R12, RZ, RZ, 0x1 ;  /* 0x00000001ff0c7424 */ /* 0x000fe400078e00ff */
[----:B------:R-:W-:Y:S02]  /*1bd40*/  IMAD.SHL.U32 R15, R2, 0x10, RZ ;  /* 0x00000010020f7824 */ /* 0x000fe400078e00ff */
[----:B------:R-:W-:-:S03]  /*1bd50*/  IMAD.MOV.U32 R2, RZ, RZ, R14 ;  /* 0x000000ffff027224 */ /* 0x000fc600078e000e */
[----:B------:R-:W-:-:S04]  /*1bd60*/  LOP3.LUT R15, R15, 0x10, RZ, 0xc0, !PT ;  /* 0x000000100f0f7812 */ /* 0x000fc800078ec0ff */
[----:B------:R-:W-:Y:S02]  /*1bd70*/  IADD3 R2, P0, R15, R2, RZ ;  /* 0x000000020f027210 */ /* 0x000fe40007f1e0ff */
[----:B------:R-:W-:-:S03]  /*1bd80*/  MOV R15, 0xffffffff ;  /* 0xffffffff000f7802 */ /* 0x000fc60000000f00 */
[----:B------:R-:W-:-:S08]  /*1bd90*/  IMAD.X R3, RZ, RZ, R3, P0 ;  /* 0x000000ffff037224 */ /* 0x000fd000000e0603 */
[----:B------:R-:W-:Y:S05]  /*1bda0*/  WARPSYNC.COLLECTIVE R15, `(.L_x_11195) ;  /* 0x000000000f087348 */ /* 0x000fea0003c00000 */
[----:B------:R0:W1:Y:S02]  /*1bdb0*/  SHFL.IDX P6, R14, R13, R12, R11 ;  /* 0x0000000c0d0e7389 */ /* 0x00006400000c000b */
[----:B01----:R-:W-:Y:S01]  /*1bdc0*/  ENDCOLLECTIVE ;  /* 0x000000000000791b */ /* 0x003fe20003800000 */
.L_x_11195:
        /* <DEDUP_REMOVED lines=11> */
.L_x_11196:
[----:B------:R-:W-:Y:S01]  /*1be80*/  IMAD.MOV.U32 R2, RZ, RZ, R14 ;  /* 0x000000ffff027224 */ /* 0x000fe200078e000e */
[----:B------:R-:W-:Y:S06]  /*1be90*/  BRA `(.L_x_11197) ;  /* 0xffffffc000907947 */ /* 0x000fec000383ffff */
.L_x_11076:
[----:B---3--:R3:W4:Y:S02]  /*1bea0*/  SYNCS.PHASECHK.TRANS64.TRYWAIT P0, [R0+URZ+0x19c40], R10 ;  /* 0x019c400a000075a7 */ /* 0x008724000800017f */
[----:B----4-:R-:W-:Y:S05]  /*1beb0*/  @!P0 NANOSLEEP.SYNCS 0x989680 ;  /* 0x009896800000895d */ /* 0x010fea0003900000 */
[----:B------:R-:W4:Y:S02]  /*1bec0*/  @!P0 SYNCS.PHASECHK.TRANS64 P0, [R0+URZ+0x19c40], R10 ;  /* 0x019c400a000085a7 */ /* 0x000f24000800007f */
[----:B----4-:R-:W-:Y:S05]  /*1bed0*/  @!P0 BRA `(.L_x_11076) ;  /* 0xfffffffc00f08947 */ /* 0x010fea000383ffff */
[----:B------:R-:W-:Y:S05]  /*1bee0*/  BRA `(.L_x_11198) ;  /* 0xffffffc000f47947 */ /* 0x000fea000383ffff */
.L_x_11077:
[----:B------:R-:W-:Y:S01]  /*1bef0*/  BSSY B0, `(.L_x_11199) ;  /* 0x0000008000007945 */ /* 0x000fe20003800000 */
[----:B------:R-:W-:Y:S01]  /*1bf00*/  IMAD.MOV.U32 R13, RZ, RZ, R8 ;  /* 0x000000ffff0d7224 */ /* 0x000fe200078e0008 */
[----:B------:R-:W-:Y:S01]  /*1bf10*/  MOV R15, 0xffffffff ;  /* 0xffffffff000f7802 */ /* 0x000fe20000000f00 */
[----:B------:R-:W-:Y:S02]  /*1bf20*/  IMAD.MOV.U32 R12, RZ, RZ, RZ ;  /* 0x000000ffff0c7224 */ /* 0x000fe400078e00ff */
[----:B------:R-:W-:-:S07]  /*1bf30*/  IMAD.MOV.U32 R11, RZ, RZ, 0x1e1f ;  /* 0x00001e1fff0b7424 */ /* 0x000fce00078e00ff */
[----:B0-23--:R-:W-:Y:S05]  /*1bf40*/  WARPSYNC.COLLECTIVE R15, `(.L_x_11200) ;  /* 0x000000000f087348 */ /* 0x00dfea0003c00000 */
[----:B------:R1:W4:Y:S02]  /*1bf50*/  SHFL.IDX P6, R14, R13, R12, R11 ;  /* 0x0000000c0d0e7389 */ /* 0x00032400000c000b */
[----:B01234-:R-:W-:Y:S01]  /*1bf60*/  ENDCOLLECTIVE ;  /* 0x000000000000791b */ /* 0x01ffe20003800000 */
.L_x_11200:
[----:B------:R-:W-:Y:S05]  /*1bf70*/  BSYNC B0 ;  /* 0x0000000000007941 */ /* 0x000fea0003800000 */
.L_x_11199:
        /* <DEDUP_REMOVED lines=8> */
.L_x_11201:
[----:B------:R-:W-:Y:S02]  /*1c000*/  IMAD.MOV.U32 R13, RZ, RZ, R8 ;  /* 0x000000ffff0d7224 */ /* 0x000fe400078e0008 */
[----:B------:R-:W-:Y:S02]  /*1c010*/  IMAD.MOV.U32 R12, RZ, RZ, 0x1 ;  /* 0x00000001ff0c7424 */ /* 0x000fe400078e00ff */
[----:B------:R-:W-:-:S07]  /*1c020*/  IMAD.MOV.U32 R2, RZ, RZ, R14 ;  /* 0x000000ffff027224 */ /* 0x000fce00078e000e */
[----:B------:R-:W-:Y:S05]  /*1c030*/  WARPSYNC.COLLECTIVE R15, `(.L_x_11202) ;  /* 0x000000000f087348 */ /* 0x000fea0003c00000 */
[----:B------:R0:W1:Y:S02]  /*1c040*/  SHFL.IDX P6, R14, R13, R12, R11 ;  /* 0x0000000c0d0e7389 */ /* 0x00006400000c000b */
[----:B01----:R-:W-:Y:S01]  /*1c050*/  ENDCOLLECTIVE ;  /* 0x000000000000791b */ /* 0x003fe20003800000 */
.L_x_11202:
        /* <DEDUP_REMOVED lines=13> */
.L_x_11203:
[----:B------:R-:W-:Y:S01]  /*1c130*/  IMAD.MOV.U32 R2, RZ, RZ, R14 ;  /* 0x000000ffff027224 */ /* 0x000fe200078e000e */
[----:B------:R-:W-:Y:S06]  /*1c140*/  BRA `(.L_x_11204) ;  /* 0xffffffc400007947 */ /* 0x000fec000383ffff */
.L_x_11082:
[----:B0-----:R0:W2:Y:S02]  /*1c150*/  SYNCS.PHASECHK.TRANS64.TRYWAIT P2, [R2+URZ+0x19c70], R0 ;  /* 0x019c7000020075a7 */ /* 0x0010a4000804017f */
[----:B--2---:R-:W-:Y:S05]  /*1c160*/  @!P2 NANOSLEEP.SYNCS 0x989680 ;  /* 0x009896800000a95d */ /* 0x004fea0003900000 */
[----:B------:R-:W2:Y:S02]  /*1c170*/  @!P2 SYNCS.PHASECHK.TRANS64 P2, [R2+URZ+0x19c70], R0 ;  /* 0x019c70000200a5a7 */ /* 0x000ea4000804007f */
[----:B--2---:R-:W-:Y:S05]  /*1c180*/  @!P2 BRA `(.L_x_11082) ;  /* 0xfffffffc00f0a947 */ /* 0x004fea000383ffff */
[----:B------:R-:W-:Y:S05]  /*1c190*/  BRA `(.L_x_11205) ;  /* 0xffffffc4006c7947 */ /* 0x000fea000383ffff */
.L_x_11084:
[----:B0-----:R0:W2:Y:S02]  /*1c1a0*/  SYNCS.PHASECHK.TRANS64.TRYWAIT P2, [R2+URZ+0x19c60], R3 ;  /* 0x019c6003020075a7 */ /* 0x0010a4000804017f */
[----:B--2---:R-:W-:Y:S05]  /*1c1b0*/  @!P2 NANOSLEEP.SYNCS 0x989680 ;  /* 0x009896800000a95d */ /* 0x004fea0003900000 */
[----:B------:R-:W2:Y:S02]  /*1c1c0*/  @!P2 SYNCS.PHASECHK.TRANS64 P2, [R2+URZ+0x19c60], R3 ;  /* 0x019c60030200a5a7 */ /* 0x000ea4000804007f */
[----:B--2---:R-:W-:Y:S05]  /*1c1d0*/  @!P2 BRA `(.L_x_11084) ;  /* 0xfffffffc00f0a947 */ /* 0x004fea000383ffff */
[----:B------:R-:W-:Y:S05]  /*1c1e0*/  BRA `(.L_x_11206) ;  /* 0xffffffc4007c7947 */ /* 0x000fea000383ffff */
.L_x_11092:
[----:B--2---:R2:W3:Y:S02]  /*1c1f0*/  SYNCS.PHASECHK.TRANS64.TRYWAIT P1, [R0+URZ+0x19c70], R2 ;  /* 0x019c7002000075a7 */ /* 0x0044e4000802017f */
[----:B---3--:R-:W-:Y:S05]  /*1c200*/  @!P1 NANOSLEEP.SYNCS 0x989680 ;  /* 0x009896800000995d */ /* 0x008fea0003900000 */
[----:B------:R-:W3:Y:S02]  /*1c210*/  @!P1 SYNCS.PHASECHK.TRANS64 P1, [R0+URZ+0x19c70], R2 ;  /* 0x019c7002000095a7 */ /* 0x000ee4000802007f */
[----:B---3--:R-:W-:Y:S05]  /*1c220*/  @!P1 BRA `(.L_x_11092) ;  /* 0xfffffffc00f09947 */ /* 0x008fea000383ffff */
[----:B------:R-:W-:Y:S05]  /*1c230*/  BRA `(.L_x_11207) ;  /* 0xffffffcc00187947 */ /* 0x000fea000383ffff */
.L_x_11094:
[----:B0-----:R0:W1:Y:S02]  /*1c240*/  SYNCS.PHASECHK.TRANS64.TRYWAIT P1, [R0+URZ+0x19c60], R2 ;  /* 0x019c6002000075a7 */ /* 0x001064000802017f */
[----:B-1----:R-:W-:Y:S05]  /*1c250*/  @!P1 NANOSLEEP.SYNCS 0x989680 ;  /* 0x009896800000995d */ /* 0x002fea0003900000 */
[----:B------:R-:W1:Y:S02]  /*1c260*/  @!P1 SYNCS.PHASECHK.TRANS64 P1, [R0+URZ+0x19c60], R2 ;  /* 0x019c6002000095a7 */ /* 0x000e64000802007f */
[----:B-1----:R-:W-:Y:S05]  /*1c270*/  @!P1 BRA `(.L_x_11094) ;  /* 0xfffffffc00f09947 */ /* 0x002fea000383ffff */
[----:B------:R-:W-:Y:S05]  /*1c280*/  BRA `(.L_x_11208) ;  /* 0xffffffcc00247947 */ /* 0x000fea000383ffff */
.L_x_11099:
[----:B------:R-:W-:Y:S01]  /*1c290*/  BSSY B0, `(.L_x_11209) ;  /* 0x0000008000007945 */ /* 0x000fe20003800000 */
[----:B------:R-:W-:Y:S01]  /*1c2a0*/  IMAD.MOV.U32 R13, RZ, RZ, R16 ;  /* 0x000000ffff0d7224 */ /* 0x000fe200078e0010 */
[----:B------:R-:W-:Y:S01]  /*1c2b0*/  MOV R12, RZ ;  /* 0x000000ff000c7202 */ /* 0x000fe20000000f00 */
[----:B0-----:R-:W-:Y:S02]  /*1c2c0*/  IMAD.MOV.U32 R11, RZ, RZ, 0x1f ;  /* 0x0000001fff0b7424 */ /* 0x001fe400078e00ff */
[----:B------:R-:W-:-:S07]  /*1c2d0*/  IMAD.MOV.U32 R15, RZ, RZ, -0x1 ;  /* 0xffffffffff0f7424 */ /* 0x000fce00078e00ff */
[----:B------:R-:W-:Y:S05]  /*1c2e0*/  WARPSYNC.COLLECTIVE R15, `(.L_x_11210) ;  /* 0x000000000f087348 */ /* 0x000fea0003c00000 */
[----:B------:R0:W1:Y:S02]  /*1c2f0*/  SHFL.IDX P6, R14, R13, R12, R11 ;  /* 0x0000000c0d0e7389 */ /* 0x00006400000c000b */
[----:B01----:R-:W-:Y:S01]  /*1c300*/  ENDCOLLECTIVE ;  /* 0x000000000000791b */ /* 0x003fe20003800000 */
.L_x_11210:
[----:B------:R-:W-:Y:S05]  /*1c310*/  BSYNC B0 ;  /* 0x0000000000007941 */ /* 0x000fea0003800000 */
.L_x_11209:
        /* <DEDUP_REMOVED lines=9> */
.L_x_11211:
        /* <DEDUP_REMOVED lines=18> */
.L_x_11212:
[----:B------:R-:W-:Y:S01]  /*1c4d0*/  IMAD.MOV.U32 R12, RZ, RZ, 0x2 ;  /* 0x00000002ff0c7424 */ /* 0x000fe200078e00ff */
[----:B------:R-:W-:-:S04]  /*1c4e0*/  MOV R3, R14 ;  /* 0x0000000e00037202 */ /* 0x000fc80000000f00 */
[----:B------:R-:W-:-:S05]  /*1c4f0*/  SEL R5, R3, RZ, P1 ;  /* 0x000000ff03057207 */ /* 0x000fca0000800000 */
[----:B------:R-:W-:-:S04]  /*1c500*/  IMAD.IADD R3, R2, 0x1, R5 ;  /* 0x0000000102037824 */ /* 0x000fc800078e0205 */
[----:B------:R-:W-:-:S07]  /*1c510*/  IMAD.MOV.U32 R13, RZ, RZ, R3 ;  /* 0x000000ffff0d7224 */ /* 0x000fce00078e0003 */
[----:B------:R-:W-:Y:S05]  /*1c520*/  WARPSYNC.COLLECTIVE R15, `(.L_x_11213) ;  /* 0x000000000f087348 */ /* 0x000fea0003c00000 */
[----:B------:R0:W1:Y:S02]  /*1c530*/  SHFL.UP P6, R14, R13, R12, R11 ;  /* 0x0400000c0d0e7389 */ /* 0x00006400000c000b */
[----:B01----:R-:W-:Y:S01]  /*1c540*/  ENDCOLLECTIVE ;  /* 0x000000000000791b */ /* 0x003fe20003800000 */
.L_x_11213:
[----:B------:R-:W-:Y:S01]  /*1c550*/  MOV R12, 0x4 ;  /* 0x00000004000c7802 */ /* 0x000fe20000000f00 */
[----:B------:R-:W-:-:S05]  /*1c560*/  IMAD.MOV.U32 R5, RZ, RZ, R14 ;  /* 0x000000ffff057224 */ /* 0x000fca00078e000e */
[----:B------:R-:W-:-:S05]  /*1c570*/  SEL R5, R5, RZ, P2 ;  /* 0x000000ff05057207 */ /* 0x000fca0001000000 */
[----:B------:R-:W-:-:S04]  /*1c580*/  IMAD.IADD R3, R3, 0x1, R5 ;  /* 0x0000000103037824 */ /* 0x000fc800078e0205 */
[----:B------:R-:W-:-:S07]  /*1c590*/  IMAD.MOV.U32 R13, RZ, RZ, R3 ;  /* 0x000000ffff0d7224 */ /* 0x000fce00078e0003 */
[----:B------:R-:W-:Y:S05]  /*1c5a0*/  WARPSYNC.COLLECTIVE R15, `(.L_x_11214) ;  /* 0x000000000f087348 */ /* 0x000fea0003c00000 */
[----:B------:R0:W1:Y:S02]  /*1c5b0*/  SHFL.UP P6, R14, R13, R12, R11 ;  /* 0x0400000c0d0e7389 */ /* 0x00006400000c000b */
[----:B01----:R-:W-:Y:S01]  /*1c5c0*/  ENDCOLLECTIVE ;  /* 0x000000000000791b */ /* 0x003fe20003800000 */
.L_x_11214:
[----:B------:R-:W-:Y:S02]  /*1c5d0*/  IMAD.MOV.U32 R12, RZ, RZ, 0x8 ;  /* 0x00000008ff0c7424 */ /* 0x000fe400078e00ff */
[----:B------:R-:W-:-:S05]  /*1c5e0*/  IMAD.MOV.U32 R5, RZ, RZ, R14 ;  /* 0x000000ffff057224 */ /* 0x000fca00078e000e */
[----:B------:R-:W-:-:S05]  /*1c5f0*/  SEL R5, R5, RZ, P3 ;  /* 0x000000ff05057207 */ /* 0x000fca0001800000 */
[----:B------:R-:W-:-:S04]  /*1c600*/  IMAD.IADD R3, R3, 0x1, R5 ;  /* 0x0000000103037824 */ /* 0x000fc800078e0205 */
[----:B------:R-:W-:-:S07]  /*1c610*/  IMAD.MOV.U32 R13, RZ, RZ, R3 ;  /* 0x000000ffff0d7224 */ /* 0x000fce00078e0003 */
[----:B------:R-:W-:Y:S05]  /*1c620*/  WARPSYNC.COLLECTIVE R15, `(.L_x_11215) ;  /* 0x000000000f087348 */ /* 0x000fea0003c00000 */
[----:B------:R0:W1:Y:S02]  /*1c630*/  SHFL.UP P6, R14, R13, R12, R11 ;  /* 0x0400000c0d0e7389 */ /* 0x00006400000c000b */
[----:B01----:R-:W-:Y:S01]  /*1c640*/  ENDCOLLECTIVE ;  /* 0x000000000000791b */ /* 0x003fe20003800000 */
.L_x_11215:
[----:B------:R-:W-:Y:S02]  /*1c650*/  IMAD.MOV.U32 R12, RZ, RZ, 0x10 ;  /* 0x00000010ff0c7424 */ /* 0x000fe400078e00ff */
[----:B------:R-:W-:-:S05]  /*1c660*/  IMAD.MOV.U32 R5, RZ, RZ, R14 ;  /* 0x000000ffff057224 */ /* 0x000fca00078e000e */
[----:B------:R-:W-:-:S05]  /*1c670*/  SEL R5, R5, RZ, P4 ;  /* 0x000000ff05057207 */ /* 0x000fca0002000000 */
[----:B------:R-:W-:-:S05]  /*1c680*/  IMAD.IADD R3, R3, 0x1, R5 ;  /* 0x0000000103037824 */ /* 0x000fca00078e0205 */
[----:B------:R-:W-:-:S07]  /*1c690*/  MOV R13, R3 ;  /* 0x00000003000d7202 */ /* 0x000fce0000000f00 */
[----:B------:R-:W-:Y:S05]  /*1c6a0*/  WARPSYNC.COLLECTIVE R15, `(.L_x_11216) ;  /* 0x000000000f087348 */ /* 0x000fea0003c00000 */
[----:B------:R0:W1:Y:S02]  /*1c6b0*/  SHFL.UP P6, R14, R13, R12, R11 ;  /* 0x0400000c0d0e7389 */ /* 0x00006400000c000b */
[----:B01----:R-:W-:Y:S01]  /*1c6c0*/  ENDCOLLECTIVE ;  /* 0x000000000000791b */ /* 0x003fe20003800000 */
.L_x_11216:
[----:B------:R-:W-:Y:S02]  /*1c6d0*/  IMAD.MOV.U32 R12, RZ, RZ, 0x1f ;  /* 0x0000001fff0c7424 */ /* 0x000fe400078e00ff */
[----:B------:R-:W-:Y:S02]  /*1c6e0*/  IMAD.MOV.U32 R11, RZ, RZ, 0x1f ;  /* 0x0000001fff0b7424 */ /* 0x000fe400078e00ff */
[----:B------:R-:W-:-:S05]  /*1c6f0*/  IMAD.MOV.U32 R5, RZ, RZ, R14 ;  /* 0x000000ffff057224 */ /* 0x000fca00078e000e */
[----:B------:R-:W-:-:S05]  /*1c700*/  SEL R5, R5, RZ, P5 ;  /* 0x000000ff05057207 */ /* 0x000fca0002800000 */
[----:B------:R-:W-:-:S04]  /*1c710*/  IMAD.IADD R3, R3, 0x1, R5 ;  /* 0x0000000103037824 */ /* 0x000fc800078e0205 */
[----:B------:R-:W-:-:S07]  /*1c720*/  IMAD.MOV.U32 R13, RZ, RZ, R3 ;  /* 0x000000ffff0d7224 */ /* 0x000fce00078e0003 */
[----:B------:R-:W-:Y:S05]  /*1c730*/  WARPSYNC.COLLECTIVE R15, `(.L_x_11217) ;  /* 0x000000000f087348 */ /* 0x000fea0003c00000 */
[----:B------:R0:W1:Y:S02]  /*1c740*/  SHFL.IDX P6, R14, R13, R12, R11 ;  /* 0x0000000c0d0e7389 */ /* 0x00006400000c000b */
[----:B01----:R-:W-:Y:S01]  /*1c750*/  ENDCOLLECTIVE ;  /* 0x000000000000791b */ /* 0x003fe20003800000 */
.L_x_11217:
[----:B------:R-:W-:Y:S01]  /*1c760*/  MOV R6, R14 ;  /* 0x0000000e00067202 */ /* 0x000fe20000000f00 */
[----:B------:R-:W-:Y:S06]  /*1c770*/  BRA `(.L_x_11218) ;  /* 0xffffffcc00f87947 */ /* 0x000fec000383ffff */
.L_x_11104:
        /* <DEDUP_REMOVED lines=8> */
.L_x_11220:
[----:B------:R-:W-:Y:S05]  /*1c800*/  BSYNC B0 ;  /* 0x0000000000007941 */ /* 0x000fea0003800000 */
.L_x_11219:
        /* <DEDUP_REMOVED lines=9> */
.L_x_11221:
        /* <DEDUP_REMOVED lines=8> */
.L_x_11222:
        /* <DEDUP_REMOVED lines=8> */
.L_x_11223:
        /* <DEDUP_REMOVED lines=8> */
.L_x_11224:
        /* <DEDUP_REMOVED lines=9> */
.L_x_11225:
[----:B------:R-:W-:Y:S01]  /*1cab0*/  MOV R6, R14 ;  /* 0x0000000e00067202 */ /* 0x000fe20000000f00 */
[----:B------:R-:W-:Y:S06]  /*1cac0*/  BRA `(.L_x_11226) ;  /* 0xffffffcc00c07947 */ /* 0x000fec000383ffff */
.L_x_11106:
[----:B------:R-:W-:Y:S01]  /*1cad0*/  BSSY B0, `(.L_x_11227) ;  /* 0x0000006000007945 */ /* 0x000fe20003800000 */
[----:B------:R-:W-:Y:S01]  /*1cae0*/  PLOP3.LUT P6, PT, P6, PT, PT, 0x8, 0x0 ;  /* 0x000000000000781c */ /* 0x000fe200037ce170 */
[----:B------:R-:W-:-:S12]  /*1caf0*/  IMAD.MOV.U32 R15, RZ, RZ, -0x1 ;  /* 0xffffffffff0f7424 */ /* 0x000fd800078e00ff */
[----:B01----:R-:W-:Y:S05]  /*1cb00*/  WARPSYNC.COLLECTIVE R15, `(.L_x_11228) ;  /* 0x000000000f087348 */ /* 0x003fea0003c00000 */
[----:B------:R-:W-:Y:S01]  /*1cb10*/  VOTE.ANY R14, PT, P6 ;  /* 0x00000000000e7806 */ /* 0x000fe200030e0100 */
[----:B01----:R-:W-:Y:S06]  /*1cb20*/  ENDCOLLECTIVE ;  /* 0x000000000000791b */ /* 0x003fec0003800000 */
.L_x_11228:
[----:B------:R-:W-:Y:S05]  /*1cb30*/  BSYNC B0 ;  /* 0x0000000000007941 */ /* 0x000fea0003800000 */
.L_x_11227:
[----:B------:R-:W-:Y:S01]  /*1cb40*/  IMAD.MOV.U32 R5, RZ, RZ, R14 ;  /* 0x000000ffff057224 */ /* 0x000fe200078e000e */
[----:B------:R-:W-:Y:S01]  /*1cb50*/  MOV R15, 0xffffffff ;  /* 0xffffffff000f7802 */ /* 0x000fe20000000f00 */
[----:B------:R-:W-:Y:S02]  /*1cb60*/  IMAD.MOV.U32 R13, RZ, RZ, R2 ;  /* 0x000000ffff0d7224 */ /* 0x000fe400078e0002 */
[----:B------:R-:W0:Y:S01]  /*1cb70*/  POPC R4, R5 ;  /* 0x0000000500047309 */ /* 0x000e220000000000 */
[----:B------:R-:W-:Y:S02]  /*1cb80*/  IMAD.MOV.U32 R11, RZ, RZ, 0x1f ;  /* 0x0000001fff0b7424 */ /* 0x000fe400078e00ff */
[----:B0-----:R-:W-:-:S07]  /*1cb90*/  IMAD.MOV.U32 R12, RZ, RZ, R4 ;  /* 0x000000ffff0c7224 */ /* 0x001fce00078e0004 */
[----:B------:R-:W-:Y:S05]  /*1cba0*/  WARPSYNC.COLLECTIVE R15, `(.L_x_11229) ;  /* 0x000000000f087348 */ /* 0x000fea0003c00000 */
[----:B------:R0:W1:Y:S02]  /*1cbb0*/  SHFL.IDX P6, R14, R13, R12, R11 ;  /* 0x0000000c0d0e7389 */ /* 0x00006400000c000b */
[----:B01----:R-:W-:Y:S01]  /*1cbc0*/  ENDCOLLECTIVE ;  /* 0x000000000000791b */ /* 0x003fe20003800000 */
.L_x_11229:
[----:B------:R-:W-:Y:S01]  /*1cbd0*/  IMAD.MOV.U32 R17, RZ, RZ, R14 ;  /* 0x000000ffff117224 */ /* 0x000fe200078e000e */
[----:B------:R-:W-:Y:S06]  /*1cbe0*/  BRA `(.L_x_11230) ;  /* 0xffffffcc00b07947 */ /* 0x000fec000383ffff */
.L_x_11108:
[----:B------:R-:W-:Y:S01]  /*1cbf0*/  BSSY B0, `(.L_x_11231) ;  /* 0x0000007000007945 */ /* 0x000fe20003800000 */
[----:B------:R-:W-:Y:S02]  /*1cc00*/  IMAD.MOV.U32 R13, RZ, RZ, R3 ;  /* 0x000000ffff0d7224 */ /* 0x000fe400078e0003 */
[----:B0-----:R-:W-:Y:S02]  /*1cc10*/  IMAD.MOV.U32 R11, RZ, RZ, 0x1f ;  /* 0x0000001fff0b7424 */ /* 0x001fe400078e00ff */
[----:B------:R-:W-:-:S07]  /*1cc20*/  IMAD.MOV.U32 R15, RZ, RZ, -0x1 ;  /* 0xffffffffff0f7424 */ /* 0x000fce00078e00ff */
[----:B-1-3--:R-:W-:Y:S05]  /*1cc30*/  WARPSYNC.COLLECTIVE R15, `(.L_x_11232) ;  /* 0x000000000f087348 */ /* 0x00afea0003c00000 */
[----:B------:R0:W2:Y:S02]  /*1cc40*/  SHFL.IDX P6, R14, R13, R12, R11 ;  /* 0x0000000c0d0e7389 */ /* 0x0000a400000c000b */
[----:B0123--:R-:W-:Y:S01]  /*1cc50*/  ENDCOLLECTIVE ;  /* 0x000000000000791b */ /* 0x00ffe20003800000 */
.L_x_11232:
[----:B------:R-:W-:Y:S05]  /*1cc60*/  BSYNC B0 ;  /* 0x0000000000007941 */ /* 0x000fea0003800000 */
.L_x_11231:
[----:B------:R-:W-:Y:S01]  /*1cc70*/  IMAD.MOV.U32 R2, RZ, RZ, R14 ;  /* 0x000000ffff027224 */ /* 0x000fe200078e000e */
[----:B------:R-:W-:Y:S06]  /*1cc80*/  BRA `(.L_x_11107) ;  /* 0xffffffcc00a47947 */ /* 0x000fec000383ffff */
.L_x_11112:
[----:B0-----:R0:W1:Y:S02]  /*1cc90*/  SYNCS.PHASECHK.TRANS64.TRYWAIT P0, [R4+URZ+0x19c20], R0 ;  /* 0x019c2000040075a7 */ /* 0x001064000800017f */
[----:B-1----:R-:W-:Y:S05]  /*1cca0*/  @!P0 NANOSLEEP.SYNCS 0x989680 ;  /* 0x009896800000895d */ /* 0x002fea0003900000 */
[----:B------:R-:W1:Y:S02]  /*1ccb0*/  @!P0 SYNCS.PHASECHK.TRANS64 P0, [R4+URZ+0x19c20], R0 ;  /* 0x019c2000040085a7 */ /* 0x000e64000800007f */
[----:B-1----:R-:W-:Y:S05]  /*1ccc0*/  @!P0 BRA `(.L_x_11112) ;  /* 0xfffffffc00f08947 */ /* 0x002fea000383ffff */
[----:B------:R-:W-:Y:S05]  /*1ccd0*/  BRA `(.L_x_11233) ;  /* 0xffffffd000987947 */ /* 0x000fea000383ffff */
.L_x_11113:
[----:B------:R-:W1:Y:S01]  /*1cce0*/  S2R R2, SR_TID.X ;  /* 0x0000000000027919 */ /* 0x000e620000002100 */
[----:B------:R-:W-:Y:S01]  /*1ccf0*/  BSSY B0, `(.L_x_11234) ;  /* 0x000000a000007945 */ /* 0x000fe20003800000 */
[----:B------:R-:W-:Y:S02]  /*1cd00*/  IMAD.MOV.U32 R12, RZ, RZ, RZ ;  /* 0x000000ffff0c7224 */ /* 0x000fe400078e00ff */
[----:B------:R-:W-:Y:S02]  /*1cd10*/  IMAD.MOV.U32 R11, RZ, RZ, 0x1f ;  /* 0x0000001fff0b7424 */ /* 0x000fe400078e00ff */
[----:B------:R-:W-:Y:S01]  /*1cd20*/  IMAD.MOV.U32 R15, RZ, RZ, -0x1 ;  /* 0xffffffffff0f7424 */ /* 0x000fe200078e00ff */
[----:B-1----:R-:W-:-:S04]  /*1cd30*/  SHF.R.U32.HI R2, RZ, 0x5, R2 ;  /* 0x00000005ff027819 */ /* 0x002fc80000011602 */
[----:B------:R-:W-:-:S04]  /*1cd40*/  LOP3.LUT R2, R2, 0x3, RZ, 0xc0, !PT ;  /* 0x0000000302027812 */ /* 0x000fc800078ec0ff */
[----:B------:R-:W-:-:S07]  /*1cd50*/  MOV R13, R2 ;  /* 0x00000002000d7202 */ /* 0x000fce0000000f00 */
[----:B0-----:R-:W-:Y:S05]  /*1cd60*/  WARPSYNC.COLLECTIVE R15, `(.L_x_11235) ;  /* 0x000000000f087348 */ /* 0x001fea0003c00000 */
[----:B------:R1:W2:Y:S02]  /*1cd70*/  SHFL.IDX P6, R14, R13, R12, R11 ;  /* 0x0000000c0d0e7389 */ /* 0x0002a400000c000b */
[----:B012---:R-:W-:Y:S01]  /*1cd80*/  ENDCOLLECTIVE ;  /* 0x000000000000791b */ /* 0x007fe20003800000 */
.L_x_11235:
[----:B------:R-:W-:Y:S05]  /*1cd90*/  BSYNC B0 ;  /* 0x0000000000007941 */ /* 0x000fea0003800000 */
.L_x_11234:
[----:B------:R-:W-:Y:S05]  /*1cda0*/  BRA `(.L_x_11236) ;  /* 0xffffffd000807947 */ /* 0x000fea000383ffff */
.L_x_11114:
[----:B------:R-:W-:Y:S01]  /*1cdb0*/  BSSY B0, `(.L_x_11237) ;  /* 0x0000006000007945 */ /* 0x000fe20003800000 */
[----:B------:R-:W-:-:S07]  /*1cdc0*/  IMAD.MOV.U32 R15, RZ, RZ, -0x1 ;  /* 0xffffffffff0f7424 */ /* 0x000fce00078e00ff */
[----:B0-----:R-:W-:Y:S05]  /*1cdd0*/  WARPSYNC.COLLECTIVE R15, `(.L_x_11238) ;  /* 0x000000000f0c7348 */ /* 0x001fea0003c00000 */
[----:B------:R-:W-:Y:S02]  /*1cde0*/  ELECT P6, UR62, PT ;  /* 0x00000000003e782f */ /* 0x000fe400038c0000 */
[----:B------:R-:W-:Y:S01]  /*1cdf0*/  MOV R14, UR62 ;  /* 0x0000003e000e7c02 */ /* 0x000fe20008000f00 */
[----:B0-----:R-:W-:Y:S10]  /*1ce00*/  ENDCOLLECTIVE ;  /* 0x000000000000791b */ /* 0x001ff40003800000 */
.L_x_11238:
[----:B------:R-:W-:Y:S05]  /*1ce10*/  BSYNC B0 ;  /* 0x0000000000007941 */ /* 0x000fea0003800000 */
.L_x_11237:
[----:B------:R-:W-:Y:S05]  /*1ce20*/  BRA `(.L_x_11239) ;  /* 0xffffffd000747947 */ /* 0x000fea000383ffff */
.L_x_11116:
[----:B0-----:R0:W1:Y:S02]  /*1ce30*/  SYNCS.PHASECHK.TRANS64.TRYWAIT P1, [R5+URZ+0x19c40], R0 ;  /* 0x019c4000050075a7 */ /* 0x001064000802017f */
[----:B-1----:R-:W-:Y:S05]  /*1ce40*/  @!P1 NANOSLEEP.SYNCS 0x989680 ;  /* 0x009896800000995d */ /* 0x002fea0003900000 */
[----:B------:R-:W1:Y:S02]  /*1ce50*/  @!P1 SYNCS.PHASECHK.TRANS64 P1, [R5+URZ+0x19c40], R0 ;  /* 0x019c4000050095a7 */ /* 0x000e64000802007f */
[----:B-1----:R-:W-:Y:S05]  /*1ce60*/  @!P1 BRA `(.L_x_11116) ;  /* 0xfffffffc00f09947 */ /* 0x002fea000383ffff */
[----:B------:R-:W-:Y:S05]  /*1ce70*/  BRA `(.L_x_11240) ;  /* 0xffffffd000947947 */ /* 0x000fea000383ffff */
.L_x_11118:
[----:B-1----:R1:W2:Y:S02]  /*1ce80*/  SYNCS.PHASECHK.TRANS64.TRYWAIT P1, [R23+URZ+0x19c40], R2 ;  /* 0x019c4002170075a7 */ /* 0x0022a4000802017f */
[----:B--2---:R-:W-:Y:S05]  /*1ce90*/  @!P1 NANOSLEEP.SYNCS 0x989680 ;  /* 0x009896800000995d */ /* 0x004fea0003900000 */
[----:B------:R-:W2:Y:S02]  /*1cea0*/  @!P1 SYNCS.PHASECHK.TRANS64 P1, [R23+URZ+0x19c40], R2 ;  /* 0x019c4002170095a7 */ /* 0x000ea4000802007f */
[----:B--2---:R-:W-:Y:S05]  /*1ceb0*/  @!P1 BRA `(.L_x_11118) ;  /* 0xfffffffc00f09947 */ /* 0x004fea000383ffff */
[----:B------:R-:W-:Y:S05]  /*1cec0*/  BRA `(.L_x_11241) ;  /* 0xffffffd000a07947 */ /* 0x000fea000383ffff */
.L_x_11120:
[----:B--2---:R2:W3:Y:S02]  /*1ced0*/  SYNCS.PHASECHK.TRANS64.TRYWAIT P1, [R5+URZ+0x19c60], R0 ;  /* 0x019c6000050075a7 */ /* 0x0044e4000802017f */
[----:B---3--:R-:W-:Y:S05]  /*1cee0*/  @!P1 NANOSLEEP.SYNCS 0x989680 ;  /* 0x009896800000995d */ /* 0x008fea0003900000 */
[----:B------:R-:W3:Y:S02]  /*1cef0*/  @!P1 SYNCS.PHASECHK.TRANS64 P1, [R5+URZ+0x19c60], R0 ;  /* 0x019c6000050095a7 */ /* 0x000ee4000802007f */
[----:B---3--:R-:W-:Y:S05]  /*1cf00*/  @!P1 BRA `(.L_x_11120) ;  /* 0xfffffffc00f09947 */ /* 0x008fea000383ffff */
[----:B------:R-:W-:Y:S05]  /*1cf10*/  BRA `(.L_x_11242) ;  /* 0xffffffd0009c7947 */ /* 0x000fea000383ffff */
.L_x_11122:
[----:B---3--:R3:W4:Y:S02]  /*1cf20*/  SYNCS.PHASECHK.TRANS64.TRYWAIT P1, [R23+URZ+0x19c60], R2 ;  /* 0x019c6002170075a7 */ /* 0x008724000802017f */
[----:B----4-:R-:W-:Y:S05]  /*1cf30*/  @!P1 NANOSLEEP.SYNCS 0x989680 ;  /* 0x009896800000995d */ /* 0x010fea0003900000 */
[----:B------:R-:W4:Y:S02]  /*1cf40*/  @!P1 SYNCS.PHASECHK.TRANS64 P1, [R23+URZ+0x19c60], R2 ;  /* 0x019c6002170095a7 */ /* 0x000f24000802007f */
[----:B----4-:R-:W-:Y:S05]  /*1cf50*/  @!P1 BRA `(.L_x_11122) ;  /* 0xfffffffc00f09947 */ /* 0x010fea000383ffff */
[----:B------:R-:W-:Y:S05]  /*1cf60*/  BRA `(.L_x_11243) ;  /* 0xffffffd000987947 */ /* 0x000fea000383ffff */
.L_x_11124:
[----:B----4-:R4:W0:Y:S02]  /*1cf70*/  SYNCS.PHASECHK.TRANS64.TRYWAIT P1, [R5+URZ+0x19c80], R0 ;  /* 0x019c8000050075a7 */ /* 0x010824000802017f */
[----:B0-----:R-:W-:Y:S05]  /*1cf80*/  @!P1 NANOSLEEP.SYNCS 0x989680 ;  /* 0x009896800000995d */ /* 0x001fea0003900000 */
[----:B------:R-:W0:Y:S02]  /*1cf90*/  @!P1 SYNCS.PHASECHK.TRANS64 P1, [R5+URZ+0x19c80], R0 ;  /* 0x019c8000050095a7 */ /* 0x000e24000802007f */
[----:B0-----:R-:W-:Y:S05]  /*1cfa0*/  @!P1 BRA `(.L_x_11124) ;  /* 0xfffffffc00f09947 */ /* 0x001fea000383ffff */
[----:B------:R-:W-:Y:S05]  /*1cfb0*/  BRA `(.L_x_11244) ;  /* 0xffffffd000947947 */ /* 0x000fea000383ffff */
.L_x_11245:
        /* <DEDUP_REMOVED lines=12> */
.L_x_15854:


//--------------------- .text._ZN7cutlass13device_kernelIN5flash11enable_sm90INS1_16FlashAttnFwdSm90INS1_25CollectiveMainloopFwdSm90ILi2EN4cute5tupleIJNS5_1CILi1EEES8_S8_EEENS6_IJNS7_ILi192EEENS7_ILi128EEENS7_ILi96EEEEEELi96ENS_12float_e4m3_tEfNS_4arch4Sm90ELb0ELb1ELb1ELb0ELb1ELb0ELb0ELb1ELb1ELb1ELb0ELb0EEENS1_21CollectiveEpilogueFwdINS6_IJSA_SC_SB_EEES9_NS_10bfloat16_tESG_Li384ELb0ELb1ELb0ELb1EEENS1_30DynamicPersistentTileSchedulerILi384ELi128ELb0ELb1ELb1EEEEEEEEEvNT_6ParamsE --------------------------
	.section	.text._ZN7cutlass13device_kernelIN5flash11enable_sm90INS1_16FlashAttnFwdSm90INS1_25CollectiveMainloopFwdSm90ILi2EN4cute5tupleIJNS5_1CILi1EEES8_S8_EEENS6_IJNS7_ILi192EEENS7_ILi128EEENS7_ILi96EEEEEELi96ENS_12float_e4m3_tEfNS_4arch4Sm90ELb0ELb1ELb1ELb0ELb1ELb0ELb0ELb1ELb1ELb1ELb0ELb0EEENS1_21CollectiveEpilogueFwdINS6_IJSA_SC_SB_EEES9_NS_10bfloat16_tESG_Li384ELb0ELb1ELb0ELb1EEENS1_30DynamicPersistentTileSchedulerILi384ELi128ELb0ELb1ELb1EEEEEEEEEvNT_6ParamsE,"ax",@progbits
	.align	128
.text._ZN7cutlass13device_kernelIN5flash11enable_sm90INS1_16FlashAttnFwdSm90INS1_25CollectiveMainloopFwdSm90ILi2EN4cute5tupleIJNS5_1CILi1EEES8_S8_EEENS6_IJNS7_ILi192EEENS7_ILi128EEENS7_ILi96EEEEEELi96ENS_12float_e4m3_tEfNS_4arch4Sm90ELb0ELb1ELb1ELb0ELb1ELb0ELb0ELb1ELb1ELb1ELb0ELb0EEENS1_21CollectiveEpilogueFwdINS6_IJSA_SC_SB_EEES9_NS_10bfloat16_tESG_Li384ELb0ELb1ELb0ELb1EEENS1_30DynamicPersistentTileSchedulerILi384ELi128ELb0ELb1ELb1EEEEEEEEEvNT_6ParamsE:
        .type           _ZN7cutlass13device_kernelIN5flash11enable_sm90INS1_16FlashAttnFwdSm90INS1_25CollectiveMainloopFwdSm90ILi2EN4cute5tupleIJNS5_1CILi1EEES8_S8_EEENS6_IJNS7_ILi192EEENS7_ILi128EEENS7_ILi96EEEEEELi96ENS_12float_e4m3_tEfNS_4arch4Sm90ELb0ELb1ELb1ELb0ELb1ELb0ELb0ELb1ELb1ELb1ELb0ELb0EEENS1_21CollectiveEpilogueFwdINS6_IJSA_SC_SB_EEES9_NS_10bfloat16_tESG_Li384ELb0ELb1ELb0ELb1EEENS1_30DynamicPersistentTileSchedulerILi384ELi128ELb0ELb1ELb1EEEEEEEEEvNT_6ParamsE,@function
        .size           _ZN7cutlass13device_kernelIN5flash11enable_sm90INS1_16FlashAttnFwdSm90INS1_25CollectiveMainloopFwdSm90ILi2EN4cute5tupleIJNS5_1CILi1EEES8_S8_EEENS6_IJNS7_ILi192EEENS7_ILi128EEENS7_ILi96EEEEEELi96ENS_12float_e4m3_tEfNS_4arch4Sm90ELb0ELb1ELb1ELb0ELb1ELb0ELb0ELb1ELb1ELb1ELb0ELb0EEENS1_21CollectiveEpilogueFwdINS6_IJSA_SC_SB_EEES9_NS_10bfloat16_tESG_Li384ELb0ELb1ELb0ELb1EEENS1_30DynamicPersistentTileSchedulerILi384ELi128ELb0ELb1ELb1EEEEEEEEEvNT_6ParamsE,(.L_x_15855 - _ZN7cutlass13device_kernelIN5flash11enable_sm90INS1_16FlashAttnFwdSm90INS1_25CollectiveMainloopFwdSm90ILi2EN4cute5tupleIJNS5_1CILi1EEES8_S8_EEENS6_IJNS7_ILi192EEENS7_ILi128EEENS7_ILi96EEEEEELi96ENS_12float_e4m3_tEfNS_4arch4Sm90ELb0ELb1ELb1ELb0ELb1ELb0ELb0ELb1ELb1ELb1ELb0ELb0EEENS1_21CollectiveEpilogueFwdINS6_IJSA_SC_SB_EEES9_NS_10bfloat16_tESG_Li384ELb0ELb1ELb0ELb1EEENS1_30DynamicPersistentTileSchedulerILi384ELi128ELb0ELb1ELb1EEEEEEEEEvNT_6ParamsE)
        .other          _ZN7cutlass13device_kernelIN5flash11enable_sm90INS1_16FlashAttnFwdSm90INS1_25CollectiveMainloopFwdSm90ILi2EN4cute5tupleIJNS5_1CILi1EEES8_S8_EEENS6_IJNS7_ILi192EEENS7_ILi128EEENS7_ILi96EEEEEELi96ENS_12float_e4m3_tEfNS_4arch4Sm90ELb0ELb1ELb1ELb0ELb1ELb0ELb0ELb1ELb1ELb1ELb0ELb0EEENS1_21CollectiveEpilogueFwdINS6_IJSA_SC_SB_EEES9_NS_10bfloat16_tESG_Li384ELb0ELb1ELb0ELb1EEENS1_30DynamicPersistentTileSchedulerILi384ELi128ELb0ELb1ELb1EEEEEEEEEvNT_6ParamsE,@"STO_CUDA_ENTRY STV_DEFAULT"
_ZN7cutlass13device_kernelIN5flash11enable_sm90INS1_16FlashAttnFwdSm90INS1_25CollectiveMainloopFwdSm90ILi2EN4cute5tupleIJNS5_1CILi1EEES8_S8_EEENS6_IJNS7_ILi192EEENS7_ILi128EEENS7_ILi96EEEEEELi96ENS_12float_e4m3_tEfNS_4arch4Sm90ELb0ELb1ELb1ELb0ELb1ELb0ELb0ELb1ELb1ELb1ELb0ELb0EEENS1_21CollectiveEpilogueFwdINS6_IJSA_SC_SB_EEES9_NS_10bfloat16_tESG_Li384ELb0ELb1ELb0ELb1EEENS1_30DynamicPersistentTileSchedulerILi384ELi128ELb0ELb1ELb1EEEEEEEEEvNT_6ParamsE:
        /* <DEDUP_REMOVED lines=45> */
.L_x_11246:
        /* <DEDUP_REMOVED lines=22> */
.L_x_11247:
        /* <DEDUP_REMOVED lines=18> */
.L_x_11248:
        /* <DEDUP_REMOVED lines=22> */
.L_x_11249:
        /* <DEDUP_REMOVED lines=24> */
.L_x_11250:
        /* <DEDUP_REMOVED lines=10> */
.L_x_11252:
[----:B------:R-:W-:-:S08]  /*08d0*/  NOP ;  /* 0x0000000000007918 */ /* 0x000fd00000000000 */
[----:B------:R-:W0:Y:S02]  /*08e0*/  USETMAXREG.TRY_ALLOC.CTAPOOL UP0, 0xa0 ;  /* 0x000000a0000079c8 */ /* 0x000e240008000600 */
[----:B0-----:R-:W-:-:S13]  /*08f0*/  PLOP3.LUT P0, PT, PT, PT, UP0, 0x80, 0x0 ;  /* 0x000000000000781c */ /* 0x001fda0003f0f008 */
[----:B------:R-:W-:Y:S05]  /*0900*/  @!P0 BRA `(.L_x_11252) ;  /* 0xfffffffc00f08947 */ /* 0x000fea000383ffff */
[----:B------:R-:W0:Y:S08]  /*0910*/  S2UR UR4, SR_CTAID.X ;  /* 0x00000000000479c3 */ /* 0x000e300000002500 */
[----:B------:R-:W-:Y:S08]  /*0920*/  BAR.ARV 0x4, 0x200 ;  /* 0x0108000000007b1d */ /* 0x000ff00000002000 */
[----:B------:R-:W0:Y:S08]  /*0930*/  LDC R0, c[0x0][0xc38] ;  /* 0x00030e00ff007b82 */ /* 0x000e300000000800 */
[----:B------:R-:W-:Y:S06]  /*0940*/  BAR.ARV 0x8, 0x200 ;  /* 0x0208000000007b1d */ /* 0x000fec0000002000 */
        /* <DEDUP_REMOVED lines=28> */
[----:B------:R-:W-:Y:S01]  /*0b10*/  LOP3.LUT R152, R0, 0xfffffffc, RZ, 0xc0, !PT ;  /* 0xfffffffc00987812 */ /* 0x000fe200078ec0ff */
[----:B------:R-:W-:Y:S01]  /*0b20*/  IMAD.HI R4, R155, 0x55555556, RZ ;  /* 0x555555569b047827 */ /* 0x000fe200078e02ff */
[----:B------:R-:W-:Y:S02]  /*0b30*/  LEA.HI R9, R9, R8, RZ, 0x3 ;  /* 0x0000000809097211 */ /* 0x000fe400078f18ff */
[----:B------:R-:W-:Y:S01]  /*0b40*/  LEA.HI R7, R7, R154, RZ, 0x5 ;  /* 0x0000009a07077211 */ /* 0x000fe200078f28ff */
[----:B------:R-:W-:Y:S01]  /*0b50*/  IMAD.IADD R2, R5, 0x1, -R2 ;  /* 0x0000000105027824 */ /* 0x000fe200078e0a02 */
[----:B------:R-:W-:Y:S01]  /*0b60*/  LOP3.LUT R9, R9, 0xfffffff8, RZ, 0xc0, !PT ;  /* 0xfffffff809097812 */ /* 0x000fe200078ec0ff */
[----:B------:R-:W-:Y:S01]  /*0b70*/  IMAD.IADD R152, R10, 0x1, -R152 ;  /* 0x000000010a987824 */ /* 0x000fe200078e0a98 */
[----:B------:R-:W-:Y:S01]  /*0b80*/  LEA.HI R4, R4, R4, RZ, 0x1 ;  /* 0x0000000404047211 */ /* 0x000fe200078f08ff */
[----:B------:R-:W-:Y:S01]  /*0b90*/  IMAD R157, R2, 0x8, R3 ;  /* 0x00000008029d7824 */ /* 0x000fe200078e0203 */
[----:B------:R-:W-:Y:S01]  /*0ba0*/  SHF.R.S32.HI R7, RZ, 0x5, R7 ;  /* 0x00000005ff077819 */ /* 0x000fe20000011407 */
[----:B------:R-:W-:Y:S01]  /*0bb0*/  IMAD.IADD R8, R8, 0x1, -R9 ;  /* 0x0000000108087824 */ /* 0x000fe200078e0a09 */
[C---:B------:R-:W-:Y:S01]  /*0bc0*/  LEA.HI R2, R152.reuse, R152, RZ, 0x1 ;  /* 0x0000009898027211 */ /* 0x040fe200078f08ff */
[----:B------:R-:W-:Y:S01]  /*0bd0*/  IMAD.SHL.U32 R19, R152, 0x8, RZ ;  /* 0x0000000898137824 */ /* 0x000fe200078e00ff */
[----:B------:R-:W-:Y:S01]  /*0be0*/  LOP3.LUT R5, R6, 0x7ffffffc, RZ, 0xc0, !PT ;  /* 0x7ffffffc06057812 */ /* 0x000fe200078ec0ff */
[----:B------:R-:W-:Y:S01]  /*0bf0*/  IMAD R4, R4, -0x3, R155 ;  /* 0xfffffffd04047824 */ /* 0x000fe200078e029b */
[----:B------:R-:W-:Y:S01]  /*0c00*/  LOP3.LUT R3, R2, 0x1ffffffe, RZ, 0xc0, !PT ;  /* 0x1ffffffe02037812 */ /* 0x000fe200078ec0ff */
[----:B------:R-:W-:Y:S01]  /*0c10*/  IMAD R7, R7, 0x10, R8 ;  /* 0x0000001007077824 */ /* 0x000fe200078e0208 */
[----:B------:R-:W-:Y:S01]  /*0c20*/  SHF.R.S32.HI R153, RZ, 0x2, R0 ;  /* 0x00000002ff997819 */ /* 0x000fe20000011400 */
[----:B------:R-:W-:-:S02]  /*0c30*/  VIADD R22, R19, 0x20 ;  /* 0x0000002013167836 */ /* 0x000fc40000000000 */
[----:B------:R-:W-:Y:S02]  /*0c40*/  VIADD R23, R19, 0x40 ;  /* 0x0000004013177836 */ /* 0x000fe40000000000 */
[----:B------:R-:W-:Y:S01]  /*0c50*/  IMAD R156, R4, 0x40, R7 ;  /* 0x00000040049c7824 */ /* 0x000fe200078e0207 */
[----:B------:R-:W-:Y:S01]  /*0c60*/  SHF.R.S32.HI R2, RZ, 0x1f, R22 ;  /* 0x0000001fff027819 */ /* 0x000fe20000011416 */
[----:B------:R-:W-:Y:S01]  /*0c70*/  IMAD.IADD R3, R152, 0x1, -R3 ;  /* 0x0000000198037824 */ /* 0x000fe200078e0a03 */
[----:B------:R-:W-:Y:S01]  /*0c80*/  SHF.R.S32.HI R0, RZ, 0x1f, R23 ;  /* 0x0000001fff007819 */ /* 0x000fe20000011417 */
[----:B------:R-:W-:Y:S02]  /*0c90*/  IMAD.IADD R16, R154, 0x1, -R5 ;  /* 0x000000019a107824 */ /* 0x000fe400078e0a05 */
[----:B------:R-:W-:-:S07]  /*0ca0*/  IMAD R18, R3, 0x8, R156 ;  /* 0x0000000803127824 */ /* 0x000fce00078e029c */
.L_x_11349:
        /* <DEDUP_REMOVED lines=12> */
[----:B01234-:R-:W-:Y:S05]  /*0d70*/  @!P0 BRA `(.L_x_11253) ;  /* 0x0000000000208947 */ /* 0x01ffea0003800000 */
        /* <DEDUP_REMOVED lines=8> */
.L_x_11253:
[----:B------:R-:W-:Y:S01]  /*0e00*/  ULDC UR7, c[0x0][0xc54] ;  /* 0x0003150000077ab9 */ /* 0x000fe20000000800 */
[----:B------:R-:W-:Y:S01]  /*0e10*/  UMOV UR6, UR9 ;  /* 0x0000000900067c82 */ /* 0x000fe20008000000 */
[----:B------:R-:W-:-:S11]  /*0e20*/  UISETP.NE.AND UP0, UPT, UR7, 0x1, UPT ;  /* 0x000000010700788c */ /* 0x000fd6000bf05270 */
[----:B------:R-:W-:Y:S02]  /*0e30*/  @UP0 ULDC.64 UR10, c[0x0][0xc58] ;  /* 0x00031600000a0ab9 */ /* 0x000fe40000000a00 */
[----:B------:R-:W-:-:S04]  /*0e40*/  UIMAD.WIDE.U32 UR4, UR9, UR10, URZ ;  /* 0x0000000a090472a5 */ /* 0x000fc8000f8e003f */
[----:B------:R-:W-:-:S04]  /*0e50*/  @UP0 USHF.R.U32.HI UR6, URZ, UR11, UR5 ;  /* 0x0000000b3f060299 */ /* 0x000fc80008011605 */
[----:B------:R-:W-:-:S12]  /*0e60*/  UIMAD UR4, UR6, UR7, URZ ;  /* 0x00000007060472a4 */ /* 0x000fd8000f8e023f */
.L_x_11254:
        /* <DEDUP_REMOVED lines=9> */
[----:B------:R-:W-:-:S02]  /*0f00*/  UIMAD UR40, UR6, 0xc0, URZ ;  /* 0x000000c0062878a4 */ /* 0x000fc4000f8e023f */
        /* <DEDUP_REMOVED lines=41> */
.L_x_11256:
[----:B------:R-:W-:-:S11]  /*11a0*/  UISETP.NE.AND UP0, UPT, UR5, 0x1, UPT ;  /* 0x000000010500788c */ /* 0x000fd6000bf05270 */
[----:B------:R-:W-:Y:S02]  /*11b0*/  @UP0 ULDC.64 UR8, c[0x0][0x9e8] ;  /* 0x00027a0000080ab9 */ /* 0x000fe40000000a00 */
[----:B------:R-:W-:-:S04]  /*11c0*/  UIMAD.WIDE.U32 UR6, UR4, UR8, URZ ;  /* 0x00000008040672a5 */ /* 0x000fc8000f8e003f */
[----:B------:R-:W-:-:S12]  /*11d0*/  @UP0 USHF.R.U32.HI UR4, URZ, UR9, UR7 ;  /* 0x000000093f040299 */ /* 0x000fd80008011607 */
.L_x_11257:
[----:B------:R-:W-:-:S06]  /*11e0*/  UIMAD UR4, UR4, UR5, UR5 ;  /* 0x00000005040472a4 */ /* 0x000fcc000f8e0205 */
[----:B------:R-:W-:-:S07]  /*11f0*/  VIMNMX R0, R0, UR4, PT ;  /* 0x0000000400007c48 */ /* 0x000fce000bfe0100 */
.L_x_11255:
        /* <DEDUP_REMOVED lines=32> */
.L_x_11259:
[----:B------:R-:W-:-:S11]  /*1400*/  UISETP.NE.AND UP0, UPT, UR5, 0x1, UPT ;  /* 0x000000010500788c */ /* 0x000fd6000bf05270 */
[----:B------:R-:W-:Y:S02]  /*1410*/  @UP0 ULDC.64 UR10, c[0x0][0x9e8] ;  /* 0x00027a00000a0ab9 */ /* 0x000fe40000000a00 */
[----:B------:R-:W-:-:S04]  /*1420*/  UIMAD.WIDE.U32 UR6, UR4, UR10, URZ ;  /* 0x0000000a040672a5 */ /* 0x000fc8000f8e003f */
[----:B------:R-:W-:-:S12]  /*1430*/  @UP0 USHF.R.U32.HI UR4, URZ, UR11, UR7 ;  /* 0x0000000b3f040299 */ /* 0x000fd80008011607 */
.L_x_11260:
[----:B------:R-:W-:-:S04]  /*1440*/  UIMAD UR4, UR4, UR5, URZ ;  /* 0x00000005040472a4 */ /* 0x000fc8000f8e023f */
[----:B------:R-:W-:-:S04]  /*1450*/  UISETP.LT.AND UP0, UPT, UR9, UR4, UPT ;  /* 0x000000040900728c */ /* 0x000fc8000bf01270 */
[----:B------:R-:W-:-:S12]  /*1460*/  USEL UR9, UR9, UR4, !UP0 ;  /* 0x0000000409097287 */ /* 0x000fd8000c000000 */
.L_x_11258:
        /* <DEDUP_REMOVED lines=65> */
.L_x_11262:
        /* <DEDUP_REMOVED lines=56> */
.L_x_11441:
[----:B------:R-:W-:Y:S05]  /*1c00*/  @!P0 BRA `(.L_x_11264) ;  /* 0x0000000000048947 */ /* 0x000fea0003800000 */
[----:B------:R-:W-:Y:S01]  /*1c10*/  BPT.TRAP 0x1 ;  /* 0x000000040000795c */ /* 0x000fe20000300000 */
.L_x_11264:
[----:B------:R-:W-:Y:S02]  /*1c20*/  IMAD.U32 R12, RZ, RZ, UR38 ;  /* 0x00000026ff0c7e24 */ /* 0x000fe4000f8e00ff */
[----:B0-----:R-:W-:-:S03]  /*1c30*/  IMAD.U32 R3, RZ, RZ, UR37 ;  /* 0x00000025ff037e24 */ /* 0x001fc6000f8e00ff */
[----:B------:R-:W-:Y:S02]  /*1c40*/  LEA R12, R12, UR46, 0x3 ;  /* 0x0000002e0c0c7c11 */ /* 0x000fe4000f8e18ff */
[----:B------:R-:W-:-:S04]  /*1c50*/  SHF.L.U32 R3, R3, 0x1f, RZ ;  /* 0x0000001f03037819 */ /* 0x000fc800000006ff */
[----:B------:R0:W1:Y:S01]  /*1c60*/  SYNCS.PHASECHK.TRANS64.TRYWAIT P1, [R12+URZ+0x19c30], R3 ;  /* 0x019c30030c0075a7 */ /* 0x000062000802017f */
[----:B------:R-:W-:Y:S05]  /*1c70*/  @!P0 BRA `(.L_x_11265) ;  /* 0x0000000000048947 */ /* 0x000fea0003800000 */
[----:B------:R-:W-:Y:S01]  /*1c80*/  BPT.TRAP 0x1 ;  /* 0x000000040000795c */ /* 0x000fe20000300000 */
.L_x_11265:
[----:B-1----:R-:W-:Y:S05]  /*1c90*/  @P1 BRA `(.L_x_11266) ;  /* 0x0000000000081947 */ /* 0x002fea0003800000 */
[----:B------:R-:W1:Y:S02]  /*1ca0*/  SYNCS.PHASECHK.TRANS64.TRYWAIT P1, [R12+URZ+0x19c30], R3 ;  /* 0x019c30030c0075a7 */ /* 0x000e64000802017f */
[----:B-1----:R-:W-:Y:S05]  /*1cb0*/  @!P1 BRA `(.L_x_11267) ;  /* 0x0000013800e89947 */ /* 0x002fea0003800000 */
.L_x_11266:
        /* <DEDUP_REMOVED lines=28> */
.L_x_11268:
[----:B------:R-:W-:Y:S01]  /*1e80*/  UISETP.NE.AND UP1, UPT, UR49, URZ, UPT ;  /* 0x0000003f3100728c */ /* 0x000fe2000bf25270 */
[C---:B------:R-:W-:Y:S01]  /*1e90*/  FMUL.FTZ R96, R0.reuse, R40 ;  /* 0x0000002800607220 */ /* 0x040fe20000410000 */
[C---:B------:R-:W-:Y:S01]  /*1ea0*/  FMUL.FTZ R89, R0.reuse, R25 ;  /* 0x0000001900597220 */ /* 0x040fe20000410000 */
[C---:B------:R-:W-:Y:S01]  /*1eb0*/  FMUL.FTZ R40, R0.reuse, R70 ;  /* 0x0000004600287220 */ /* 0x040fe20000410000 */
[----:B------:R-:W-:Y:S01]  /*1ec0*/  FMUL.FTZ R25, R0, R55 ;  /* 0x0000003700197220 */ /* 0x000fe20000410000 */
[----:B------:R-:W-:Y:S01]  /*1ed0*/  VIADD R70, R18, UR40 ;  /* 0x0000002812467c36 */ /* 0x000fe20008000000 */
[----:B------:R-:W-:Y:S01]  /*1ee0*/  PLOP3.LUT P1, PT, PT, PT, UP1, 0x80, 0x0 ;  /* 0x000000000000781c */ /* 0x000fe20003f2f018 */
[----:B------:R-:W2:Y:S01]  /*1ef0*/  LDC R55, c[0x0][0x2f0] ;  /* 0x0000bc00ff377b82 */ /* 0x000ea20000000800 */
[----:B------:R-:W-:Y:S01]  /*1f00*/  PLOP3.LUT P2, PT, PT, PT, UP1, 0x80, 0x0 ;  /* 0x000000000000781c */ /* 0x000fe20003f4f018 */
[----:B------:R-:W-:Y:S01]  /*1f10*/  FMUL.FTZ R2, R0, R26 ;  /* 0x0000001a00027220 */ /* 0x000fe20000410000 */
[----:B------:R-:W-:Y:S01]  /*1f20*/  R2UR UR6, R12 ;  /* 0x000000000c0672ca */ /* 0x000fe200000e0000 */
[----:B------:R-:W-:Y:S01]  /*1f30*/  @UP1 ULDC UR7, c[0x0][0x44c] ;  /* 0x0001130000071ab9 */ /* 0x000fe20000000800 */
[C---:B------:R-:W-:Y:S01]  /*1f40*/  FMUL.FTZ R26, R0.reuse, R54 ;  /* 0x00000036001a7220 */ /* 0x040fe20000410000 */
[C---:B------:R-:W-:Y:S01]  /*1f50*/  FMUL.FTZ R21, R0.reuse, R50 ;  /* 0x0000003200157220 */ /* 0x040fe20000410000 */
[----:B------:R-:W-:Y:S01]  /*1f60*/  IMAD.MOV.U32 R13, RZ, RZ, -0x80 ;  /* 0xffffff80ff0d7424 */ /* 0x000fe200078e00ff */
[----:B------:R-:W3:Y:S01]  /*1f70*/  LDC R54, c[0x0][0x288] ;  /* 0x0000a200ff367b82 */ /* 0x000ee20000000800 */
[C---:B------:R-:W-:Y:S01]  /*1f80*/  FMUL.FTZ R50, R0.reuse, R57 ;  /* 0x0000003900327220 */ /* 0x040fe20000410000 */
[C---:B------:R-:W-:Y:S01]  /*1f90*/  FMUL.FTZ R4, R0.reuse, R24 ;  /* 0x0000001800047220 */ /* 0x040fe20000410000 */
[----:B------:R-:W-:Y:S01]  /*1fa0*/  FMUL.FTZ R57, R0, R68 ;  /* 0x0000004400397220 */ /* 0x000fe20000410000 */
[----:B01----:R-:W-:Y:S01]  /*1fb0*/  @P1 IMAD.HI.U32 R12, R70, UR7, RZ ;  /* 0x00000007460c1c27 */ /* 0x003fe2000f8e00ff */
[----:B------:R-:W-:-:S03]  /*1fc0*/  @UP1 ULDC UR7, c[0x0][0x450] ;  /* 0x0001140000071ab9 */ /* 0x000fc60000000800 */
[C---:B------:R-:W-:Y:S01]  /*1fd0*/  FMUL.FTZ R24, R0.reuse, R51 ;  /* 0x0000003300187220 */ /* 0x040fe20000410000 */
[C---:B------:R-:W-:Y:S01]  /*1fe0*/  FMUL.FTZ R68, R0.reuse, R76 ;  /* 0x0000004c00447220 */ /* 0x040fe20000410000 */
[----:B------:R-:W-:Y:S01]  /*1ff0*/  FMUL.FTZ R51, R0, R60 ;  /* 0x0000003c00337220 */ /* 0x000fe20000410000 */
[----:B------:R-:W-:Y:S01]  /*2000*/  @P2 SHF.R.U32.HI R70, RZ, UR7, R12 ;  /* 0x00000007ff462c19 */ /* 0x000fe2000801160c */
[----:B------:R-:W-:Y:S01]  /*2010*/  IMAD R76, R88, R13, 0x80 ;  /* 0x00000080584c7424 */ /* 0x000fe200078e020d */
[----:B------:R-:W-:Y:S01]  /*2020*/  UIADD3 UR6, UR6, 0x19c40, URZ ;  /* 0x00019c4006067890 */ /* 0x000fe2000fffe03f */
[C---:B------:R-:W-:Y:S01]  /*2030*/  FMUL.FTZ R14, R0.reuse, R43 ;  /* 0x0000002b000e7220 */ /* 0x040fe20000410000 */
[C---:B------:R-:W-:Y:S01]  /*2040*/  FMUL.FTZ R43, R0.reuse, R44 ;  /* 0x0000002c002b7220 */ /* 0x040fe20000410000 */
[----:B------:R-:W0:Y:S01]  /*2050*/  SHFL.IDX PT, R60, R70, RZ, 0x1c1f ;  /* 0x001c1fff463c7589 */ /* 0x000e2200000e0000 */
[----:B------:R-:W-:Y:S01]  /*2060*/  UISETP.NE.AND UP0, UPT, UR48, URZ, UPT ;  /* 0x0000003f3000728c */ /* 0x000fe2000bf05270 */
        /* <DEDUP_REMOVED lines=51> */
[C---:B------:R-:W-:Y:S01]  /*23a0*/  IMAD R12, R16.reuse, -0x2, R13 ;  /* 0xfffffffe100c7824 */ /* 0x040fe200078e020d */
[----:B------:R-:W-:Y:S01]  /*23b0*/  PLOP3.LUT P1, PT, PT, PT, UP0, 0x40, 0x0 ;  /* 0x000000000000781c */ /* 0x000fe20003f2e808 */
[----:B------:R-:W1:Y:S01]  /*23c0*/  MUFU.TANH R4, R4 ;  /* 0x0000000400047308 */ /* 0x000e620000002400 */
[----:B------:R-:W-:Y:S01]  /*23d0*/  ULDC UR18, c[0x0][0x9dc] ;  /* 0x0002770000127ab9 */ /* 0x000fe20000000800 */
[C---:B--2---:R-:W-:Y:S01]  /*23e0*/  IMAD R59, R55.reuse, UR42, R12 ;  /* 0x0000002a373b7c24 */ /* 0x044fe2000f8e020c */
[----:B------:R-:W-:Y:S01]  /*23f0*/  SYNCS.ARRIVE.TRANS64.RED.A1T0 RZ, [UR6], RZ ;  /* 0x000000ffffff79a7 */ /* 0x000fe20008100406 */
[----:B------:R-:W-:Y:S01]  /*2400*/  ULOP3.LUT UR6, URZ, UR18, URZ, 0x33, !UPT ;  /* 0x000000123f067292 */ /* 0x000fe2000f8e333f */
[----:B------:R-:W-:Y:S01]  /*2410*/  IMAD R13, R55, UR42, R76 ;  /* 0x0000002a370d7c24 */ /* 0x000fe2000f8e024c */
[----:B------:R-:W-:Y:S01]  /*2420*/  ULDC UR14, c[0x0][0x9e0] ;  /* 0x00027800000e7ab9 */ /* 0x000fe20000000800 */
[----:B---3--:R-:W-:Y:S01]  /*2430*/  IMAD.IADD R59, R59, 0x1, -R54 ;  /* 0x000000013b3b7824 */ /* 0x008fe200078e0a36 */
[----:B------:R-:W2:Y:S01]  /*2440*/  MUFU.TANH R89, R89 ;  /* 0x0000005900597308 */ /* 0x000ea20000002400 */
[----:B------:R-:W-:Y:S01]  /*2450*/  IMAD R73, R16, -0x2, R13 ;  /* 0xfffffffe10497824 */ /* 0x000fe200078e020d */
[----:B------:R-:W-:Y:S01]  /*2460*/  LEA R74, R88, 0xffffff80, 0x7 ;  /* 0xffffff80584a7811 */ /* 0x000fe200078e38ff */
[----:B------:R-:W-:-:S02]  /*2470*/  VIADD R78, R59, UR14 ;  /* 0x0000000e3b4e7c36 */ /* 0x000fc40008000000 */
[----:B------:R-:W-:-:S03]  /*2480*/  VIADD R75, R59, UR6 ;  /* 0x000000063b4b7c36 */ /* 0x000fc60008000000 */
[----:B------:R-:W3:Y:S01]  /*2490*/  MUFU.TANH R2, R2 ;  /* 0x0000000200027308 */ /* 0x000ee20000002400 */
[----:B0-----:R-:W-:Y:S01]  /*24a0*/  VIADDMNMX R71, R60, R78, R73, PT ;  /* 0x0000004e3c477246 */ /* 0x001fe20003800149 */
[----:B------:R-:W-:-:S06]  /*24b0*/  IMAD.IADD R72, R75, 0x1, R60 ;  /* 0x000000014b487824 */ /* 0x000fcc00078e023c */
        /* <DEDUP_REMOVED lines=76> */
.L_x_11271:
[----:B------:R-:W-:Y:S02]  /*2980*/  ULDC UR6, c[0x0][0x9e4] ;  /* 0x0002790000067ab9 */ /* 0x000fe40000000800 */
[----:B------:R-:W-:-:S05]  /*2990*/  IMAD.U32 R60, RZ, RZ, UR6 ;  /* 0x00000006ff3c7e24 */ /* 0x000fca000f8e00ff */
[----:B------:R-:W-:-:S13]  /*29a0*/  ISETP.NE.AND P1, PT, R60, 0x1, PT ;  /* 0x000000013c00780c */ /* 0x000fda0003f25270 */
[----:B------:R-:W1:Y:S02]  /*29b0*/  @P1 LDC.64 R12, c[0x0][0x9e8] ;  /* 0x00027a00ff0c1b82 */ /* 0x000e640000000a00 */
[----:B-1----:R-:W-:-:S05]  /*29c0*/  @P1 IMAD.HI.U32 R12, R59, R12, RZ ;  /* 0x0000000c3b0c1227 */ /* 0x002fca00078e00ff */
[----:B------:R-:W-:-:S07]  /*29d0*/  @P1 SHF.R.U32.HI R59, RZ, R13, R12 ;  /* 0x0000000dff3b1219 */ /* 0x000fce000001160c */
.L_x_11272:
[----:B------:R-:W-:Y:S05]  /*29e0*/  BSYNC B0 ;  /* 0x0000000000007941 */ /* 0x000fea0003800000 */
.L_x_11270:
[----:B------:R-:W-:-:S04]  /*29f0*/  IMAD R59, R59, R60, -R74 ;  /* 0x0000003c3b3b7224 */ /* 0x000fc800078e0a4a */
[----:B------:R-:W-:-:S05]  /*2a00*/  IMAD R59, R16, -0x2, R59 ;  /* 0xfffffffe103b7824 */ /* 0x000fca00078e023b */
[----:B------:R-:W-:Y:S02]  /*2a10*/  VIADDMNMX R71, R59, R60, R71, PT ;  /* 0x0000003c3b477246 */ /* 0x000fe40003800147 */
[----:B------:R-:W-:-:S07]  /*2a20*/  VIMNMX R72, R72, R59, !PT ;  /* 0x0000003b48487248 */ /* 0x000fce0007fe0100 */
.L_x_11269:
[C---:B------:R-:W-:Y:S01]  /*2a30*/  ISETP.GE.AND P6, PT, R76.reuse, 0xa, PT ;  /* 0x0000000a4c00780c */ /* 0x040fe20003fc6270 */
[----:B------:R-:W1:Y:S01]  /*2a40*/  SHFL.IDX PT, R70, R70, 0x1, 0x1c1f ;  /* 0x003c1f0046467f89 */ /* 0x000e6200000e0000 */
[C---:B------:R-:W-:Y:S01]  /*2a50*/  ISETP.GE.AND P1, PT, R76.reuse, 0x2, PT ;  /* 0x000000024c00780c */ /* 0x040fe20003f26270 */
[----:B------:R-:W-:Y:S01]  /*2a60*/  UISETP.NE.AND UP0, UPT, UR48, URZ, UPT ;  /* 0x0000003f3000728c */ /* 0x000fe2000bf05270 */
[C---:B------:R-:W-:Y:S02]  /*2a70*/  ISETP.GE.AND P2, PT, R76.reuse, 0x9, PT ;  /* 0x000000094c00780c */ /* 0x040fe40003f46270 */
[----:B------:R-:W-:Y:S02]  /*2a80*/  ISETP.GE.AND P5, PT, R76, 0x11, PT ;  /* 0x000000114c00780c */ /* 0x000fe40003fa6270 */
[----:B------:R-:W-:Y:S02]  /*2a90*/  LOP3.LUT R17, R17, 0xfffffffb, RZ, 0xc0, !PT ;  /* 0xfffffffb11117812 */ /* 0x000fe400078ec0ff */
[----:B------:R-:W-:-:S02]  /*2aa0*/  ISETP.GT.AND P4, PT, R72, 0x1, !P1 ;  /* 0x000000014800780c */ /* 0x000fc40004f84270 */
[----:B------:R-:W-:Y:S02]  /*2ab0*/  ISETP.GT.AND P3, PT, R72, 0x8, !P2 ;  /* 0x000000084800780c */ /* 0x000fe40005764270 */
[----:B------:R-:W-:Y:S02]  /*2ac0*/  @P6 LOP3.LUT R17, R17, 0x4, RZ, 0xfc, !PT ;  /* 0x0000000411116812 */ /* 0x000fe400078efcff */
[C---:B------:R-:W-:Y:S02]  /*2ad0*/  ISETP.LT.OR P4, PT, R71.reuse, 0x2, P4 ;  /* 0x000000024700780c */ /* 0x040fe40002781670 */
[----:B------:R-:W-:Y:S02]  /*2ae0*/  ISETP.LT.OR P3, PT, R71, 0x9, P3 ;  /* 0x000000094700780c */ /* 0x000fe40001f61670 */
[----:B------:R-:W-:Y:S02]  /*2af0*/  LOP3.LUT R17, R17, 0xfffffff7, RZ, 0xc0, !PT ;  /* 0xfffffff711117812 */ /* 0x000fe400078ec0ff */
[----:B------:R-:W-:-:S02]  /*2b00*/  FSEL R89, R89, -INF , !P4 ;  /* 0xff80000059597808 */ /* 0x000fc40006000000 */
[----:B------:R-:W-:Y:S02]  /*2b10*/  FSEL R90, R90, -INF , !P3 ;  /* 0xff8000005a5a7808 */ /* 0x000fe40005800000 */
[C---:B------:R-:W-:Y:S02]  /*2b20*/  ISETP.GT.AND P4, PT, R72.reuse, 0x9, !P6 ;  /* 0x000000094800780c */ /* 0x040fe40007784270 */
[----:B------:R-:W-:Y:S02]  /*2b30*/  @P5 LOP3.LUT R17, R17, 0x8, RZ, 0xfc, !PT ;  /* 0x0000000811115812 */ /* 0x000fe400078efcff */
[----:B------:R-:W-:Y:S02]  /*2b40*/  ISETP.GT.AND P3, PT, R72, 0x10, !P5 ;  /* 0x000000104800780c */ /* 0x000fe40006f64270 */
[----:B------:R-:W-:Y:S02]  /*2b50*/  ISETP.GE.AND P5, PT, R76, 0x12, PT ;  /* 0x000000124c00780c */ /* 0x000fe40003fa6270 */
[----:B------:R-:W-:-:S02]  /*2b60*/  ISETP.LT.OR P4, PT, R71, 0xa, P4 ;  /* 0x0000000a4700780c */ /* 0x000fc40002781670 */
[----:B------:R-:W-:Y:S02]  /*2b70*/  ISETP.LT.OR P3, PT, R71, 0x11, P3 ;  /* 0x000000114700780c */ /* 0x000fe40001f61670 */
[----:B0-----:R-:W-:Y:S02]  /*2b80*/  FSEL R91, R91, -INF , !P4 ;  /* 0xff8000005b5b7808 */ /* 0x001fe40006000000 */
[----:B------:R-:W-:Y:S02]  /*2b90*/  ISETP.GE.AND P4, PT, R76, 0x19, PT ;  /* 0x000000194c00780c */ /* 0x000fe40003f86270 */
[----:B------:R-:W-:Y:S02]  /*2ba0*/  LOP3.LUT R17, R17, 0xffffffef, RZ, 0xc0, !PT ;  /* 0xffffffef11117812 */ /* 0x000fe400078ec0ff */
[----:B------:R-:W-:Y:S02]  /*2bb0*/  FSEL R92, R92, -INF , !P3 ;  /* 0xff8000005c5c7808 */ /* 0x000fe40005800000 */
[----:B------:R-:W-:-:S02]  /*2bc0*/  ISETP.GT.AND P3, PT, R72, 0x11, !P5 ;  /* 0x000000114800780c */ /* 0x000fc40006f64270 */
[----:B------:R-:W-:Y:S02]  /*2bd0*/  @P5 LOP3.LUT R17, R17, 0x10, RZ, 0xfc, !PT ;  /* 0x0000001011115812 */ /* 0x000fe400078efcff */
[----:B------:R-:W-:Y:S02]  /*2be0*/  ISETP.LT.OR P3, PT, R71, 0x12, P3 ;  /* 0x000000124700780c */ /* 0x000fe40001f61670 */
[----:B------:R-:W-:Y:S02]  /*2bf0*/  LOP3.LUT R17, R17, 0xfdffffff, RZ, 0xc0, !PT ;  /* 0xfdffffff11117812 */ /* 0x000fe400078ec0ff */
[----:B------:R-:W-:Y:S02]  /*2c00*/  FSEL R93, R93, -INF , !P3 ;  /* 0xff8000005d5d7808 */ /* 0x000fe40005800000 */
[----:B------:R-:W-:Y:S02]  /*2c10*/  @P4 LOP3.LUT R17, R17, 0x2000000, RZ, 0xfc, !PT ;  /* 0x0200000011114812 */ /* 0x000fe400078efcff */
[----:B------:R-:W-:-:S02]  /*2c20*/  ISETP.GT.AND P3, PT, R72, 0x18, !P4 ;  /* 0x000000184800780c */ /* 0x000fc40006764270 */
[----:B------:R-:W-:Y:S02]  /*2c30*/  ISETP.GE.AND P4, PT, R76, 0x1a, PT ;  /* 0x0000001a4c00780c */ /* 0x000fe40003f86270 */
[----:B------:R-:W-:Y:S02]  /*2c40*/  ISETP.LT.OR P3, PT, R71, 0x19, P3 ;  /* 0x000000194700780c */ /* 0x000fe40001f61670 */
[----:B------:R-:W-:Y:S02]  /*2c50*/  LOP3.LUT R17, R17, 0xfeffffff, RZ, 0xc0, !PT ;  /* 0xfeffffff11117812 */ /* 0x000fe400078ec0ff */
[----:B------:R-:W-:Y:S02]  /*2c60*/  FSEL R94, R94, -INF , !P3 ;  /* 0xff8000005e5e7808 */ /* 0x000fe40005800000 */
[----:B------:R-:W-:-:S04]  /*2c70*/  ISETP.GT.AND P3, PT, R72, 0x19, !P4 ;  /* 0x000000194800780c */ /* 0x000fc80006764270 */
        /* <DEDUP_REMOVED lines=107> */
[----:B------:R-:W-:Y:S02]  /*3330*/  ISETP.GT.AND P3, PT, R72, 0x61, !P4 ;  /* 0x000000614800780c */ /* 0x000fe40006764270 */
[----:B-1----:R-:W-:-:S02]  /*3340*/  VIADDMNMX R66, R70, R78, R73, PT ;  /* 0x0000004e46427246 */ /* 0x002fc40003800149 */
[----:B------:R-:W-:-:S03]  /*3350*/  ISETP.LT.OR P3, PT, R71, 0x62, P3 ;  /* 0x000000624700780c */ /* 0x000fc60001f61670 */
[----:B------:R-:W-:Y:S02]  /*3360*/  @P4 LOP3.LUT R17, R17, 0x40, RZ, 0xfc, !PT ;  /* 0x0000004011114812 */ /* 0x000fe400078efcff */
[----:B------:R-:W-:Y:S02]  /*3370*/  ISETP.GE.AND P4, PT, R76, 0x69, PT ;  /* 0x000000694c00780c */ /* 0x000fe40003f86270 */
[----:B------:R-:W-:Y:S01]  /*3380*/  FSEL R47, R67, -INF , !P3 ;  /* 0xff800000432f7808 */ /* 0x000fe20005800000 */
[----:B------:R-:W-:Y:S01]  /*3390*/  IMAD.IADD R67, R75, 0x1, R70 ;  /* 0x000000014b437824 */ /* 0x000fe200078e0246 */
[----:B------:R-:W-:Y:S02]  /*33a0*/  LOP3.LUT R17, R17, 0xfbffffff, RZ, 0xc0, !PT ;  /* 0xfbffffff11117812 */ /* 0x000fe400078ec0ff */
        /* <DEDUP_REMOVED lines=25> */
[----:B------:R-:W-:Y:S02]  /*3540*/  ISETP.GT.AND P6, PT, R72, RZ, !P6 ;  /* 0x000000ff4800720c */ /* 0x000fe400077c4270 */
[----:B------:R-:W-:Y:S02]  /*3550*/  LOP3.LUT R17, R17, 0xfffffffe, RZ, 0xc0, !PT ;  /* 0xfffffffe11117812 */ /* 0x000fe400078ec0ff */
[----:B------:R-:W-:-:S04]  /*3560*/  ISETP.LT.OR P6, PT, R71, 0x1, P6 ;  /* 0x000000014700780c */ /* 0x000fc800037c1670 */
[----:B------:R-:W-:Y:S02]  /*3570*/  FSEL R68, R4, -INF , !P6 ;  /* 0xff80000004447808 */ /* 0x000fe40007000000 */
[----:B------:R-:W-:-:S13]  /*3580*/  ISETP.GE.AND P6, PT, R76, 0x7a, PT ;  /* 0x0000007a4c00780c */ /* 0x000fda0003fc6270 */
[----:B------:R-:W-:Y:S02]  /*3590*/  @P6 LOP3.LUT R17, R17, 0x1, RZ, 0xfc, !PT ;  /* 0x0000000111116812 */ /* 0x000fe400078efcff */
[----:B------:R-:W-:-:S04]  /*35a0*/  ISETP.GT.AND P6, PT, R72, 0x79, !P6 ;  /* 0x000000794800780c */ /* 0x000fc800077c4270 */
        /* <DEDUP_REMOVED lines=18> */
.L_x_11275:
[----:B------:R-:W-:Y:S02]  /*36d0*/  ULDC UR6, c[0x0][0x9e4] ;  /* 0x0002790000067ab9 */ /* 0x000fe40000000800 */
[----:B------:R-:W-:-:S05]  /*36e0*/  IMAD.U32 R70, RZ, RZ, UR6 ;  /* 0x00000006ff467e24 */ /* 0x000fca000f8e00ff */
[----:B------:R-:W-:-:S13]  /*36f0*/  ISETP.NE.AND P6, PT, R70, 0x1, PT ;  /* 0x000000014600780c */ /* 0x000fda0003fc5270 */
[----:B------:R-:W0:Y:S02]  /*3700*/  @P6 LDC.64 R12, c[0x0][0x9e8] ;  /* 0x00027a00ff0c6b82 */ /* 0x000e240000000a00 */
[----:B0-----:R-:W-:-:S05]  /*3710*/  @P6 IMAD.HI.U32 R12, R69, R12, RZ ;  /* 0x0000000c450c6227 */ /* 0x001fca00078e00ff */
[----:B------:R-:W-:-:S07]  /*3720*/  @P6 SHF.R.U32.HI R69, RZ, R13, R12 ;  /* 0x0000000dff456219 */ /* 0x000fce000001160c */
.L_x_11276:
[----:B------:R-:W-:Y:S05]  /*3730*/  BSYNC B0 ;  /* 0x0000000000007941 */ /* 0x000fea0003800000 */
.L_x_11274:
[----:B------:R-:W-:-:S04]  /*3740*/  IMAD R69, R69, R70, -R74 ;  /* 0x0000004645457224 */ /* 0x000fc800078e0a4a */
[----:B------:R-:W-:-:S05]  /*3750*/  IMAD R69, R16, -0x2, R69 ;  /* 0xfffffffe10457824 */ /* 0x000fca00078e0245 */
[----:B------:R-:W-:Y:S02]  /*3760*/  VIADDMNMX R66, R69, R70, R66, PT ;  /* 0x0000004645427246 */ /* 0x000fe40003800142 */
[----:B------:R-:W-:-:S07]  /*3770*/  VIMNMX R67, R67, R69, !PT ;  /* 0x0000004543437248 */ /* 0x000fce0007fe0100 */
.L_x_11273:
[----:B------:R-:W-:Y:S01]  /*3780*/  ISETP.GT.AND P1, PT, R67, 0x1, !P1 ;  /* 0x000000014300780c */ /* 0x000fe20004f24270 */
[----:B------:R-:W-:Y:S01]  /*3790*/  ULDC UR6, c[0x0][0x988] ;  /* 0x0002620000067ab9 */ /* 0x000fe20000000800 */
[----:B------:R-:W-:Y:S01]  /*37a0*/  LOP3.LUT P6, RZ, R17, 0x4, RZ, 0xc0, !PT ;  /* 0x0000000411ff7812 */ /* 0x000fe200078cc0ff */
[----:B------:R-:W-:Y:S01]  /*37b0*/  IMAD.U32 R76, RZ, RZ, UR6 ;  /* 0x00000006ff4c7e24 */ /* 0x000fe2000f8e00ff */
[----:B------:R-:W-:Y:S01]  /*37c0*/  ISETP.LT.OR P1, PT, R66, 0x2, P1 ;  /* 0x000000024200780c */ /* 0x000fe20000f21670 */
[----:B------:R-:W-:Y:S01]  /*37d0*/  UISETP.NE.AND UP1, UPT, UR49, URZ, UPT ;  /* 0x0000003f3100728c */ /* 0x000fe2000bf25270 */
[----:B------:R-:W-:Y:S01]  /*37e0*/  ISETP.GT.AND P2, PT, R67, 0x8, !P2 ;  /* 0x000000084300780c */ /* 0x000fe20005744270 */
[----:B------:R-:W-:Y:S01]  /*37f0*/  UISETP.NE.AND UP0, UPT, UR48, URZ, UPT ;  /* 0x0000003f3000728c */ /* 0x000fe2000bf05270 */
[----:B------:R-:W-:Y:S01]  /*3800*/  FSEL R12, R3, -INF , !P1 ;  /* 0xff800000030c7808 */ /* 0x000fe20004800000 */
[----:B------:R-:W-:Y:S01]  /*3810*/  UMOV UR7, UR40 ;  /* 0x0000002800077c82 */ /* 0x000fe20008000000 */
[----:B------:R-:W-:-:S02]  /*3820*/  ISETP.GT.AND P1, PT, R67, 0x9, !P6 ;  /* 0x000000094300780c */ /* 0x000fc40007724270 */
[C---:B------:R-:W-:Y:S02]  /*3830*/  ISETP.LT.OR P2, PT, R66.reuse, 0x9, P2 ;  /* 0x000000094200780c */ /* 0x040fe40001741670 */
[----:B------:R-:W-:Y:S02]  /*3840*/  ISETP.LT.OR P1, PT, R66, 0xa, P1 ;  /* 0x0000000a4200780c */ /* 0x000fe40000f21670 */
[----:B------:R-:W-:Y:S01]  /*3850*/  FSEL R5, R5, -INF , !P2 ;  /* 0xff80000005057808 */ /* 0x000fe20005000000 */
[----:B------:R-:W-:Y:S01]  /*3860*/  @UP1 ULDC UR10, c[0x0][0x44c] ;  /* 0x00011300000a1ab9 */ /* 0x000fe20000000800 */
[----:B------:R-:W-:Y:S01]  /*3870*/  FSEL R6, R6, -INF , !P1 ;  /* 0xff80000006067808 */ /* 0x000fe20004800000 */
[----:B------:R-:W-:Y:S01]  /*3880*/  UIMAD.WIDE.U32 UR10, UR40, UR10, URZ ;  /* 0x0000000a280a72a5 */ /* 0x000fe2000f8e003f */
[C---:B------:R-:W-:Y:S01]  /*3890*/  LOP3.LUT P1, RZ, R17.reuse, 0x8, RZ, 0xc0, !PT ;  /* 0x0000000811ff7812 */ /* 0x040fe2000782c0ff */
[----:B------:R-:W-:Y:S01]  /*38a0*/  @UP1 ULDC UR15, c[0x0][0x450] ;  /* 0x00011400000f1ab9 */ /* 0x000fe20000000800 */
[----:B------:R-:W-:Y:S01]  /*38b0*/  LOP3.LUT P2, RZ, R17, 0x40000, RZ, 0xc0, !PT ;  /* 0x0004000011ff7812 */ /* 0x000fe2000784c0ff */
[----:B------:R-:W-:Y:S01]  /*38c0*/  @UP1 USHF.R.U32.HI UR7, URZ, UR15, UR11 ;  /* 0x0000000f3f071299 */ /* 0x000fe2000801160b */
[----:B------:R-:W-:-:S02]  /*38d0*/  ISETP.GT.AND P1, PT, R67, 0x10, !P1 ;  /* 0x000000104300780c */ /* 0x000fc40004f24270 */
[----:B------:R-:W-:Y:S01]  /*38e0*/  LOP3.LUT P6, RZ, R17, 0x20000, RZ, 0xc0, !PT ;  /* 0x0002000011ff7812 */ /* 0x000fe200078cc0ff */
[----:B------:R-:W-:Y:S01]  /*38f0*/  UIADD3 UR52, UR52, UR7, URZ ;  /* 0x0000000734347290 */ /* 0x000fe2000fffe03f */
[----:B------:R-:W-:Y:S02]  /*3900*/  ISETP.LT.OR P1, PT, R66, 0x11, P1 ;  /* 0x000000114200780c */ /* 0x000fe40000f21670 */
[----:B------:R-:W-:Y:S01]  /*3910*/  ISETP.GT.AND P3, PT, R67, 0x70, !P3 ;  /* 0x000000704300780c */ /* 0x000fe20005f64270 */
[----:B------:R-:W-:Y:S01]  /*3920*/  UIADD3 UR7, UR52, UR14, URZ ;  /* 0x0000000e34077290 */ /* 0x000fe2000fffe03f */
        /* <DEDUP_REMOVED lines=72> */
[----:B------:R-:W-:Y:S02]  /*3db0*/  LOP3.LUT P2, RZ, R17, 0x80, RZ, 0xc0, !PT ;  /* 0x0000008011ff7812 */ /* 0x000fe4000784c0ff */
[----:B------:R-:W-:Y:S02]  /*3dc0*/  FSEL R25, R25, -INF , !P1 ;  /* 0xff80000019197808 */ /* 0x000fe40004800000 */
[----:B------:R-:W-:-:S02]  /*3dd0*/  LOP3.LUT P1, RZ, R17, 0x8000, RZ, 0xc0, !PT ;  /* 0x0000800011ff7812 */ /* 0x000fc4000782c0ff */
[----:B------:R-:W-:Y:S02]  /*3de0*/  LOP3.LUT P6, RZ, R17, 0x40, RZ, 0xc0, !PT ;  /* 0x0000004011ff7812 */ /* 0x000fe400078cc0ff */
[C---:B------:R-:W-:Y:S02]  /*3df0*/  ISETP.GT.AND P1, PT, R67.reuse, 0x40, !P1 ;  /* 0x000000404300780c */ /* 0x040fe40004f24270 */
[----:B------:R-:W-:Y:S02]  /*3e00*/  ISETP.GT.AND P4, PT, R67, 0x71, !P4 ;  /* 0x000000714300780c */ /* 0x000fe40006784270 */
[C---:B------:R-:W-:Y:S02]  /*3e10*/  ISETP.LT.OR P1, PT, R66.reuse, 0x41, P1 ;  /* 0x000000414200780c */ /* 0x040fe40000f21670 */
[----:B------:R-:W-:Y:S02]  /*3e20*/  ISETP.LT.OR P3, PT, R66, 0x71, P3 ;  /* 0x000000714200780c */ /* 0x000fe40001f61670 */
[----:B------:R-:W-:-:S02]  /*3e30*/  FSEL R27, R27, -INF , !P1 ;  /* 0xff8000001b1b7808 */ /* 0x000fc40004800000 */
[----:B------:R-:W-:Y:S02]  /*3e40*/  LOP3.LUT P1, RZ, R17, 0x4000, RZ, 0xc0, !PT ;  /* 0x0000400011ff7812 */ /* 0x000fe4000782c0ff */
[C---:B------:R-:W-:Y:S02]  /*3e50*/  ISETP.GT.AND P5, PT, R67.reuse, 0x78, !P5 ;  /* 0x000000784300780c */ /* 0x040fe40006fa4270 */
[----:B------:R-:W-:Y:S02]  /*3e60*/  ISETP.GT.AND P1, PT, R67, 0x41, !P1 ;  /* 0x000000414300780c */ /* 0x000fe40004f24270 */
[C---:B------:R-:W-:Y:S02]  /*3e70*/  ISETP.LT.OR P4, PT, R66.reuse, 0x72, P4 ;  /* 0x000000724200780c */ /* 0x040fe40002781670 */
[----:B------:R-:W-:Y:S02]  /*3e80*/  ISETP.LT.OR P1, PT, R66, 0x42, P1 ;  /* 0x000000424200780c */ /* 0x000fe40000f21670 */
[----:B------:R-:W-:-:S02]  /*3e90*/  FSEL R35, R35, -INF , !P3 ;  /* 0xff80000023237808 */ /* 0x000fc40005800000 */
        /* <DEDUP_REMOVED lines=21> */
[----:B------:R-:W-:-:S03]  /*3ff0*/  LOP3.LUT P1, RZ, R17, 0x200, RZ, 0xc0, !PT ;  /* 0x0000020011ff7812 */ /* 0x000fc6000782c0ff */
[----:B------:R-:W0:Y:S01]  /*4000*/  SHFL.BFLY PT, R70, R31, 0x2, 0x1f ;  /* 0x0c401f001f467f89 */ /* 0x000e2200000e0000 */
[----:B------:R-:W-:-:S04]  /*4010*/  ISETP.GT.AND P1, PT, R67, 0x58, !P1 ;  /* 0x000000584300780c */ /* 0x000fc80004f24270 */
[----:B------:R-:W-:-:S04]  /*4020*/  ISETP.LT.OR P1, PT, R66, 0x59, P1 ;  /* 0x000000594200780c */ /* 0x000fc80000f21670 */
[----:B------:R-:W-:Y:S02]  /*4030*/  FSEL R40, R40, -INF , !P1 ;  /* 0xff80000028287808 */ /* 0x000fe40004800000 */
[----:B------:R-:W-:-:S04]  /*4040*/  LOP3.LUT P1, RZ, R17, 0x100, RZ, 0xc0, !PT ;  /* 0x0000010011ff7812 */ /* 0x000fc8000782c0ff */
[----:B------:R-:W-:-:S04]  /*4050*/  ISETP.GT.AND P1, PT, R67, 0x59, !P1 ;  /* 0x000000594300780c */ /* 0x000fc80004f24270 */
[----:B------:R-:W-:-:S04]  /*4060*/  ISETP.LT.OR P1, PT, R66, 0x5a, P1 ;  /* 0x0000005a4200780c */ /* 0x000fc80000f21670 */
[----:B------:R-:W-:Y:S02]  /*4070*/  FSEL R39, R39, -INF , !P1 ;  /* 0xff80000027277808 */ /* 0x000fe40004800000 */
[----:B0-----:R-:W-:Y:S02]  /*4080*/  FMNMX.FTZ R70, R31, R70, !PT ;  /* 0x000000461f467209 */ /* 0x001fe40007810000 */
[----:B------:R-:W-:Y:S02]  /*4090*/  ISETP.GT.AND P1, PT, R67, 0x60, !P2 ;  /* 0x000000604300780c */ /* 0x000fe40005724270 */
[----:B------:R-:W-:Y:S01]  /*40a0*/  LOP3.LUT P2, RZ, R17, 0x20, RZ, 0xc0, !PT ;  /* 0x0000002011ff7812 */ /* 0x000fe2000784c0ff */
[----:B------:R-:W0:Y:S01]  /*40b0*/  SHFL.BFLY PT, R7, R70, 0x1, 0x1f ;  /* 0x0c201f0046077f89 */ /* 0x000e2200000e0000 */
[----:B------:R-:W-:Y:S02]  /*40c0*/  ISETP.LT.OR P1, PT, R66, 0x61, P1 ;  /* 0x000000614200780c */ /* 0x000fe40000f21670 */
[----:B------:R-:W-:-:S02]  /*40d0*/  ISETP.GT.AND P2, PT, R67, 0x69, !P2 ;  /* 0x000000694300780c */ /* 0x000fc40005744270 */
[----:B------:R-:W-:Y:S02]  /*40e0*/  FSEL R42, R42, -INF , !P1 ;  /* 0xff8000002a2a7808 */ /* 0x000fe40004800000 */
[----:B------:R-:W-:Y:S02]  /*40f0*/  ISETP.GT.AND P1, PT, R67, 0x61, !P6 ;  /* 0x000000614300780c */ /* 0x000fe40007724270 */
[----:B------:R-:W-:Y:S02]  /*4100*/  LOP3.LUT P6, RZ, R17, 0x2, RZ, 0xc0, !PT ;  /* 0x0000000211ff7812 */ /* 0x000fe400078cc0ff */
[C---:B------:R-:W-:Y:S02]  /*4110*/  ISETP.LT.OR P1, PT, R66.reuse, 0x62, P1 ;  /* 0x000000624200780c */ /* 0x040fe40000f21670 */
[----:B------:R-:W-:Y:S02]  /*4120*/  ISETP.LT.OR P2, PT, R66, 0x6a, P2 ;  /* 0x0000006a4200780c */ /* 0x000fe40001741670 */
[----:B------:R-:W-:-:S02]  /*4130*/  FSEL R41, R41, -INF , !P1 ;  /* 0xff80000029297808 */ /* 0x000fc40004800000 */
[----:B------:R-:W-:Y:S02]  /*4140*/  FSEL R34, R34, -INF , !P2 ;  /* 0xff80000022227808 */ /* 0x000fe40005000000 */
[----:B0-----:R-:W-:-:S04]  /*4150*/  FMNMX.FTZ R7, R70, R7, !PT ;  /* 0x0000000746077209 */ /* 0x001fc80007810000 */
[C---:B------:R-:W-:Y:S01]  /*4160*/  FSETP.NEU.FTZ.AND P1, PT, R7.reuse, -INF , PT ;  /* 0xff8000000700780b */ /* 0x040fe20003f3d000 */
[----:B------:R-:W-:-:S05]  /*4170*/  FFMA.FTZ R76, R7, R76, -8 ;  /* 0xc1000000074c7423 */ /* 0x000fca000001004c */
[----:B------:R-:W-:Y:S02]  /*4180*/  FSEL R76, R76, RZ, P1 ;  /* 0x000000ff4c4c7208 */ /* 0x000fe40000800000 */
[----:B------:R-:W-:Y:S02]  /*4190*/  ISETP.GT.AND P1, PT, R67, RZ, !P6 ;  /* 0x000000ff4300720c */ /* 0x000fe40007724270 */
[----:B------:R-:W-:Y:S01]  /*41a0*/  LOP3.LUT P6, RZ, R17, 0x1, RZ, 0xc0, !PT ;  /* 0x0000000111ff7812 */ /* 0x000fe200078cc0ff */
[----:B------:R-:W-:-:S01]  /*41b0*/  FFMA.FTZ R69, R89, UR6, -R76 ;  /* 0x0000000659457c23 */ /* 0x000fc2000801084c */
[----:B------:R-:W-:Y:S01]  /*41c0*/  ISETP.LT.OR P1, PT, R66, 0x1, P1 ;  /* 0x000000014200780c */ /* 0x000fe20000f21670 */
[----:B------:R-:W-:-:S01]  /*41d0*/  FFMA.FTZ R71, R91, UR6, -R76 ;  /* 0x000000065b477c23 */ /* 0x000fc2000801084c */
[----:B------:R-:W-:Y:S01]  /*41e0*/  ISETP.GT.AND P6, PT, R67, 0x79, !P6 ;  /* 0x000000794300780c */ /* 0x000fe200077c4270 */
[----:B------:R-:W-:-:S01]  /*41f0*/  FFMA.FTZ R92, R92, UR6, -R76 ;  /* 0x000000065c5c7c23 */ /* 0x000fc2000801084c */
[----:B------:R-:W-:Y:S01]  /*4200*/  FSEL R79, R2, -INF , !P1 ;  /* 0xff800000024f7808 */ /* 0x000fe20004800000 */
[----:B------:R-:W-:-:S01]  /*4210*/  FFMA.FTZ R2, R68, UR6, -R76 ;  /* 0x0000000644027c23 */ /* 0x000fc2000801084c */
[----:B------:R-:W-:Y:S01]  /*4220*/  LOP3.LUT P1, RZ, R17, 0x4000000, RZ, 0xc0, !PT ;  /* 0x0400000011ff7812 */ /* 0x000fe2000782c0ff */
[----:B------:R-:W-:-:S01]  /*4230*/  FFMA.FTZ R68, R90, UR6, -R76 ;  /* 0x000000065a447c23 */ /* 0x000fc2000801084c */
[----:B------:R-:W-:Y:S01]  /*4240*/  FMNMX.FTZ R70, R79, R12, !PT ;  /* 0x0000000c4f467209 */ /* 0x000fe20007810000 */
[----:B------:R-:W-:Y:S01]  /*4250*/  MUFU.EX2 R69, R69 ;  /* 0x0000004500457308 */ /* 0x000fe20000000800 */
[----:B------:R-:W-:Y:S01]  /*4260*/  ISETP.GT.AND P1, PT, R67, 0x68, !P1 ;  /* 0x000000684300780c */ /* 0x000fe20004f24270 */
[--C-:B------:R-:W-:Y:S01]  /*4270*/  FFMA.FTZ R73, R93, UR6, -R76.reuse ;  /* 0x000000065d497c23 */ /* 0x100fe2000801084c */
[----:B------:R-:W-:Y:S01]  /*4280*/  FMNMX.FTZ R31, R5, R70, !PT ;  /* 0x00000046051f7209 */ /* 0x000fe20007810000 */
[--C-:B------:R-:W-:Y:S01]  /*4290*/  FFMA.FTZ R94, R94, UR6, -R76.reuse ;  /* 0x000000065e5e7c23 */ /* 0x100fe2000801084c */
[----:B------:R-:W-:Y:S01]  /*42a0*/  ISETP.LT.OR P1, PT, R66, 0x69, P1 ;  /* 0x000000694200780c */ /* 0x000fe20000f21670 */
[--C-:B------:R-:W-:Y:S01]  /*42b0*/  FFMA.FTZ R75, R95, UR6, -R76.reuse ;  /* 0x000000065f4b7c23 */ /* 0x100fe2000801084c */
[----:B------:R-:W-:Y:S01]  /*42c0*/  FMNMX.FTZ R72, R6, R31, !PT ;  /* 0x0000001f06487209 */ /* 0x000fe20007810000 */
[----:B------:R-:W-:Y:S01]  /*42d0*/  MUFU.EX2 R2, R2 ;  /* 0x0000000200027308 */ /* 0x000fe20000000800 */
[----:B------:R-:W-:Y:S01]  /*42e0*/  FSEL R33, R33, -INF , !P1 ;  /* 0xff80000021217808 */ /* 0x000fe20004800000 */
        /* <DEDUP_REMOVED lines=80> */
[----:B------:R-:W1:Y:S08]  /*47f0*/  MUFU.EX2 R62, R62 ;  /* 0x0000003e003e7308 */ /* 0x000e700000000800 */
[----:B------:R-:W-:Y:S08]  /*4800*/  MUFU.EX2 R57, R57 ;  /* 0x0000003900397308 */ /* 0x000ff00000000800 */
[----:B------:R-:W-:Y:S01]  /*4810*/  MUFU.EX2 R58, R58 ;  /* 0x0000003a003a7308 */ /* 0x000fe20000000800 */
[----:B-1----:R-:W-:-:S04]  /*4820*/  F2FP.SATFINITE.E4M3.F32.PACK_AB_MERGE_C R146, R62, R61, RZ ;  /* 0x0000003d3e92723e */ /* 0x002fc800048070ff */
[----:B------:R-:W-:Y:S02]  /*4830*/  F2FP.SATFINITE.E4M3.F32.PACK_AB_MERGE_C R146, R63, R64, R146 ;  /* 0x000000403f92723e */ /* 0x000fe40004807092 */
[----:B0-----:R-:W-:Y:S01]  /*4840*/  FMNMX.FTZ R31, R66, R31, !PT ;  /* 0x0000001f421f7209 */ /* 0x001fe20007810000 */
[----:B------:R-:W-:Y:S01]  /*4850*/  IMAD.U32 R66, RZ, RZ, UR6 ;  /* 0x00000006ff427e24 */ /* 0x000fe2000f8e00ff */
[----:B------:R-:W-:Y:S02]  /*4860*/  MUFU.EX2 R53, R53 ;  /* 0x0000003500357308 */ /* 0x000fe40000000800 */
[C---:B------:R-:W-:Y:S01]  /*4870*/  FSETP.NEU.FTZ.AND P1, PT, R31.reuse, -INF , PT ;  /* 0xff8000001f00780b */ /* 0x040fe20003f3d000 */
[----:B------:R-:W-:-:S05]  /*4880*/  FFMA.FTZ R67, R31, R66, -8 ;  /* 0xc10000001f437423 */ /* 0x000fca0000010042 */
[----:B------:R-:W-:Y:S01]  /*4890*/  FSEL R67, R67, RZ, P1 ;  /* 0x000000ff43437208 */ /* 0x000fe20000800000 */
[----:B------:R-:W-:Y:S01]  /*48a0*/  MUFU.EX2 R56, R56 ;  /* 0x0000003800387308 */ /* 0x000fe20000000800 */
[----:B------:R-:W-:-:S03]  /*48b0*/  PLOP3.LUT P1, PT, PT, PT, UP0, 0x40, 0x0 ;  /* 0x000000000000781c */ /* 0x000fc60003f2e808 */
        /* <DEDUP_REMOVED lines=45> */
[----:B------:R-:W-:Y:S01]  /*4b90*/  FFMA.FTZ R30, R3, UR6, -R67 ;  /* 0x00000006031e7c23 */ /* 0x000fe20008010843 */
[----:B------:R-:W-:-:S01]  /*4ba0*/  FADD.FTZ R71, R77, R68 ;  /* 0x000000444d477221 */ /* 0x000fc20000010000 */
[----:B------:R-:W-:-:S04]  /*4bb0*/  FFMA.FTZ R38, R38, UR6, -R67 ;  /* 0x0000000626267c23 */ /* 0x000fc80008010843 */
[----:B------:R-:W1:Y:S01]  /*4bc0*/  MUFU.EX2 R13, R13 ;  /* 0x0000000d000d7308 */ /* 0x000e620000000800 */
[----:B--2---:R-:W-:-:S01]  /*4bd0*/  FADD.FTZ R83, R12, R83 ;  /* 0x000000530c537221 */ /* 0x004fc20000010000 */
[----:B------:R-:W-:Y:S02]  /*4be0*/  F2FP.SATFINITE.E4M3.F32.PACK_AB_MERGE_C R5, R12, R5, RZ ;  /* 0x000000050c05723e */ /* 0x000fe400048070ff */
[----:B------:R-:W-:Y:S02]  /*4bf0*/  F2FP.SATFINITE.E4M3.F32.PACK_AB_MERGE_C R12, R58, R57, RZ ;  /* 0x000000393a0c723e */ /* 0x000fe400048070ff */
[----:B------:R-:W-:Y:S02]  /*4c00*/  F2FP.SATFINITE.E4M3.F32.PACK_AB_MERGE_C R149, R79, R66, R5 ;  /* 0x000000424f95723e */ /* 0x000fe40004807005 */
[----:B------:R-:W2:Y:S01]  /*4c10*/  MUFU.EX2 R8, R8 ;  /* 0x0000000800087308 */ /* 0x000ea20000000800 */
[----:B0-----:R-:W-:-:S01]  /*4c20*/  FADD.FTZ R32, R6, R83 ;  /* 0x0000005306207221 */ /* 0x001fc20000010000 */
[----:B------:R-:W-:-:S06]  /*4c30*/  F2FP.SATFINITE.E4M3.F32.PACK_AB_MERGE_C R142, R56, R53, R12 ;  /* 0x00000035388e723e */ /* 0x000fcc000480700c */
        /* <DEDUP_REMOVED lines=22> */
[C---:B------:R-:W-:Y:S01]  /*4da0*/  F2FP.SATFINITE.E4M3.F32.PACK_AB_MERGE_C R140, R50.reuse, R59, R2 ;  /* 0x0000003b328c723e */ /* 0x040fe20004807002 */
[----:B------:R-:W-:-:S01]  /*4db0*/  FADD.FTZ R50, R50, R61 ;  /* 0x0000003d32327221 */ /* 0x000fc20000010000 */
[----:B------:R-:W0:Y:S01]  /*4dc0*/  MUFU.EX2 R15, R15 ;  /* 0x0000000f000f7308 */ /* 0x000e220000000800 */
[----:B-1----:R-:W-:-:S01]  /*4dd0*/  FADD.FTZ R3, R20, R3 ;  /* 0x0000000314037221 */ /* 0x002fc20000010000 */
[----:B------:R-:W-:Y:S01]  /*4de0*/  F2FP.SATFINITE.E4M3.F32.PACK_AB_MERGE_C R11, R20, R11, RZ ;  /* 0x0000000b140b723e */ /* 0x000fe200048070ff */
[----:B------:R-:W-:-:S03]  /*4df0*/  FADD.FTZ R51, R51, R50 ;  /* 0x0000003233337221 */ /* 0x000fc60000010000 */
[----:B------:R-:W-:Y:S01]  /*4e00*/  F2FP.SATFINITE.E4M3.F32.PACK_AB_MERGE_C R145, R10, R9, R11 ;  /* 0x000000090a91723e */ /* 0x000fe2000480700b */
[----:B------:R-:W-:-:S01]  /*4e10*/  FADD.FTZ R52, R52, R51 ;  /* 0x0000003334347221 */ /* 0x000fc20000010000 */
[----:B------:R-:W1:Y:S01]  /*4e20*/  MUFU.EX2 R21, R21 ;  /* 0x0000001500157308 */ /* 0x000e620000000800 */
[----:B--2---:R-:W-:-:S02]  /*4e30*/  FADD.FTZ R2, R14, R3 ;  /* 0x000000030e027221 */ /* 0x004fc40000010000 */
[----:B------:R-:W-:-:S04]  /*4e40*/  FADD.FTZ R53, R53, R52 ;  /* 0x0000003435357221 */ /* 0x000fc80000010000 */
[----:B------:R-:W-:Y:S01]  /*4e50*/  FADD.FTZ R56, R56, R53 ;  /* 0x0000003538387221 */ /* 0x000fe20000010000 */
[----:B------:R-:W2:Y:S01]  /*4e60*/  MUFU.EX2 R26, R26 ;  /* 0x0000001a001a7308 */ /* 0x000ea20000000800 */
[----:B0-----:R-:W-:-:S02]  /*4e70*/  FADD.FTZ R2, R15, R2 ;  /* 0x000000020f027221 */ /* 0x001fc40000010000 */
[----:B------:R-:W-:-:S04]  /*4e80*/  FADD.FTZ R57, R57, R56 ;  /* 0x0000003839397221 */ /* 0x000fc80000010000 */
[----:B------:R-:W-:Y:S01]  /*4e90*/  FADD.FTZ R57, R58, R57 ;  /* 0x000000393a397221 */ /* 0x000fe20000010000 */
        /* <DEDUP_REMOVED lines=52> */
[C---:B--2---:R-:W-:Y:S01]  /*51e0*/  F2FP.SATFINITE.E4M3.F32.PACK_AB_MERGE_C R33, R34.reuse, R33, RZ ;  /* 0x000000212221723e */ /* 0x044fe200048070ff */
[----:B------:R-:W-:-:S03]  /*51f0*/  FADD.FTZ R34, R34, R3 ;  /* 0x0000000322227221 */ /* 0x000fc60000010000 */
[----:B------:R-:W-:-:S03]  /*5200*/  F2FP.SATFINITE.E4M3.F32.PACK_AB_MERGE_C R137, R41, R42, R33 ;  /* 0x0000002a2989723e */ /* 0x000fc60004807021 */
[----:B------:R-:W-:Y:S01]  /*5210*/  MUFU.EX2 R37, R37 ;  /* 0x0000002500257308 */ /* 0x000fe20000000800 */
[----:B-1----:R-:W-:-:S07]  /*5220*/  FADD.FTZ R3, R35, R34 ;  /* 0x0000002223037221 */ /* 0x002fce0000010000 */
[----:B------:R-:W1:Y:S01]  /*5230*/  MUFU.EX2 R38, R38 ;  /* 0x0000002600267308 */ /* 0x000e620000000800 */
[----:B0-----:R-:W-:-:S01]  /*5240*/  FADD.FTZ R2, R36, R3 ;  /* 0x0000000324027221 */ /* 0x001fc20000010000 */
[----:B-1----:R-:W-:-:S03]  /*5250*/  F2FP.SATFINITE.E4M3.F32.PACK_AB_MERGE_C R3, R38, R37, RZ ;  /* 0x000000252603723e */ /* 0x002fc600048070ff */
[----:B------:R-:W-:Y:S01]  /*5260*/  FADD.FTZ R37, R37, R2 ;  /* 0x0000000225257221 */ /* 0x000fe20000010000 */
[----:B------:R-:W-:Y:S01]  /*5270*/  F2FP.SATFINITE.E4M3.F32.PACK_AB_MERGE_C R139, R36, R35, R3 ;  /* 0x00000023248b723e */ /* 0x000fe20004807003 */
[----:B------:R-:W-:Y:S02]  /*5280*/  FADD.FTZ R3, R4, R43 ;  /* 0x0000002b04037221 */ /* 0x000fe40000010000 */
[----:B------:R-:W-:-:S01]  /*5290*/  FADD.FTZ R2, R38, R37 ;  /* 0x0000002526027221 */ /* 0x000fc20000010000 */
[----:B------:R-:W-:Y:S01]  /*52a0*/  VIADD R4, R88, 0xfffffffe ;  /* 0xfffffffe58047836 */ /* 0x000fe20000000000 */
        /* <DEDUP_REMOVED lines=12> */
.L_x_11278:
[----:B------:R-:W-:Y:S02]  /*5370*/  ULDC UR15, c[0x0][0x9e4] ;  /* 0x00027900000f7ab9 */ /* 0x000fe40000000800 */
[----:B------:R-:W-:-:S11]  /*5380*/  UISETP.NE.AND UP0, UPT, UR15, 0x1, UPT ;  /* 0x000000010f00788c */ /* 0x000fd6000bf05270 */
[----:B------:R-:W-:Y:S02]  /*5390*/  @UP0 ULDC.64 UR20, c[0x0][0x9e8] ;  /* 0x00027a0000140ab9 */ /* 0x000fe40000000a00 */
[----:B------:R-:W-:-:S04]  /*53a0*/  UIMAD.WIDE.U32 UR10, UR14, UR20, URZ ;  /* 0x000000140e0a72a5 */ /* 0x000fc8000f8e003f */
[----:B------:R-:W-:-:S12]  /*53b0*/  @UP0 USHF.R.U32.HI UR14, URZ, UR21, UR11 ;  /* 0x000000153f0e0299 */ /* 0x000fd8000801160b */
.L_x_11279:
[----:B------:R-:W-:-:S04]  /*53c0*/  UIMAD UR14, UR14, UR15, UR15 ;  /* 0x0000000f0e0e72a4 */ /* 0x000fc8000f8e020f */
[----:B------:R-:W-:-:S04]  /*53d0*/  UISETP.LT.AND UP0, UPT, UR7, UR14, UPT ;  /* 0x0000000e0700728c */ /* 0x000fc8000bf01270 */
[----:B------:R-:W-:-:S12]  /*53e0*/  USEL UR7, UR7, UR14, UP0 ;  /* 0x0000000e07077287 */ /* 0x000fd80008000000 */
.L_x_11277:
        /* <DEDUP_REMOVED lines=40> */
.L_x_11299:
[----:B------:R-:W-:-:S04]  /*5670*/  UISETP.NE.AND UP0, UPT, UR22, 0x1, UPT ;  /* 0x000000011600788c */ /* 0x000fc8000bf05270 */
[----:B------:R-:W-:-:S04]  /*5680*/  USEL UR37, URZ, 0x1, UP0 ;  /* 0x000000013f257887 */ /* 0x000fc80008000000 */
[----:B------:R-:W-:Y:S01]  /*5690*/  ULOP3.LUT UR37, UR21, UR37, URZ, 0x3c, !UPT ;  /* 0x0000002515257292 */ /* 0x000fe2000f8e3c3f */
[----:B------:R-:W-:Y:S11]  /*56a0*/  @!P0 BRA `(.L_x_11281) ;  /* 0x0000000000048947 */ /* 0x000ff60003800000 */
[----:B------:R-:W-:Y:S01]  /*56b0*/  BPT.TRAP 0x1 ;  /* 0x000000040000795c */ /* 0x000fe20000300000 */
.L_x_11281:
        /* <DEDUP_REMOVED lines=9> */
.L_x_11282:
[----:B-1----:R-:W-:Y:S05]  /*5750*/  @P1 BRA `(.L_x_11283) ;  /* 0x0000000000081947 */ /* 0x002fea0003800000 */
[----:B------:R-:W1:Y:S02]  /*5760*/  SYNCS.PHASECHK.TRANS64.TRYWAIT P1, [UR20+0x19c30], R7 ;  /* 0x019c3007ff0075a7 */ /* 0x000e640008020154 */
[----:B-1----:R-:W-:Y:S05]  /*5770*/  @!P1 BRA `(.L_x_11284) ;  /* 0x00000100004c9947 */ /* 0x002fea0003800000 */
.L_x_11283:
        /* <DEDUP_REMOVED lines=17> */
.L_x_11285:
[----:B------:R-:W-:Y:S01]  /*5890*/  ULEA UR11, UR22, UR46, 0x3 ;  /* 0x0000002e160b7291 */ /* 0x000fe2000f8e183f */
[----:B01----:R-:W-:-:S05]  /*58a0*/  IMAD.U32 R7, RZ, RZ, UR21 ;  /* 0x00000015ff077e24 */ /* 0x003fca000f8e00ff */
[----:B------:R-:W-:-:S04]  /*58b0*/  SHF.L.U32 R7, R7, 0x1f, RZ ;  /* 0x0000001f07077819 */ /* 0x000fc800000006ff */
[----:B------:R0:W1:Y:S01]  /*58c0*/  SYNCS.PHASECHK.TRANS64.TRYWAIT P1, [UR11+0x19c50], R7 ;  /* 0x019c5007ff0075a7 */ /* 0x000062000802014b */
[----:B------:R-:W-:Y:S05]  /*58d0*/  @!P0 BRA `(.L_x_11286) ;  /* 0x0000000000048947 */ /* 0x000fea0003800000 */
[----:B------:R-:W-:Y:S01]  /*58e0*/  BPT.TRAP 0x1 ;  /* 0x000000040000795c */ /* 0x000fe20000300000 */
.L_x_11286:
[----:B-1----:R-:W-:Y:S05]  /*58f0*/  @P1 BRA `(.L_x_11287) ;  /* 0x0000000000081947 */ /* 0x002fea0003800000 */
[----:B------:R-:W1:Y:S02]  /*5900*/  SYNCS.PHASECHK.TRANS64.TRYWAIT P1, [UR11+0x19c50], R7 ;  /* 0x019c5007ff0075a7 */ /* 0x000e64000802014b */
[----:B-1----:R-:W-:Y:S05]  /*5910*/  @!P1 BRA `(.L_x_11288) ;  /* 0x000000fc00fc9947 */ /* 0x002fea0003800000 */
.L_x_11287:
        /* <DEDUP_REMOVED lines=27> */
.L_x_11289:
[----:B------:R-:W-:Y:S01]  /*5ad0*/  UISETP.NE.AND UP1, UPT, UR49, URZ, UPT ;  /* 0x0000003f3100728c */ /* 0x000fe2000bf25270 */
[C---:B01----:R-:W-:Y:S01]  /*5ae0*/  FMUL.FTZ R7, R0.reuse, R24 ;  /* 0x0000001800077220 */ /* 0x043fe20000410000 */
[C---:B------:R-:W-:Y:S01]  /*5af0*/  FMUL.FTZ R24, R0.reuse, R35 ;  /* 0x0000002300187220 */ /* 0x040fe20000410000 */
[----:B------:R-:W-:Y:S01]  /*5b00*/  FMUL.FTZ R35, R0, R44 ;  /* 0x0000002c00237220 */ /* 0x000fe20000410000 */
[----:B------:R-:W-:Y:S02]  /*5b10*/  VIADD R136, R18, UR40 ;  /* 0x0000002812887c36 */ /* 0x000fe40008000000 */
[C---:B------:R-:W-:Y:S01]  /*5b20*/  FMUL.FTZ R44, R0.reuse, R55 ;  /* 0x00000037002c7220 */ /* 0x040fe20000410000 */
[----:B------:R-:W-:Y:S01]  /*5b30*/  PLOP3.LUT P1, PT, PT, PT, UP1, 0x80, 0x0 ;  /* 0x000000000000781c */ /* 0x000fe20003f2f018 */
[----:B------:R-:W0:Y:S01]  /*5b40*/  LDC R55, c[0x0][0x2f0] ;  /* 0x0000bc00ff377b82 */ /* 0x000e220000000800 */
        /* <DEDUP_REMOVED lines=9> */
[----:B------:R-:W1:Y:S01]  /*5be0*/  LDC R54, c[0x0][0x288] ;  /* 0x0000a200ff367b82 */ /* 0x000e620000000800 */
[----:B------:R-:W-:Y:S01]  /*5bf0*/  FMUL.FTZ R12, R0, R29 ;  /* 0x0000001d000c7220 */ /* 0x000fe20000410000 */
[----:B------:R-:W-:-:S04]  /*5c00*/  @P1 IMAD.HI.U32 R26, R136, UR6, RZ ;  /* 0x00000006881a1c27 */ /* 0x000fc8000f8e00ff */
[C---:B------:R-:W-:Y:S01]  /*5c10*/  FMUL.FTZ R48, R0.reuse, R59 ;  /* 0x0000003b00307220 */ /* 0x040fe20000410000 */
[----:B------:R-:W-:Y:S01]  /*5c20*/  @UP1 ULDC UR6, c[0x0][0x450] ;  /* 0x0001140000061ab9 */ /* 0x000fe20000000800 */
[C---:B------:R-:W-:Y:S01]  /*5c30*/  FMUL.FTZ R29, R0.reuse, R38 ;  /* 0x00000026001d7220 */ /* 0x040fe20000410000 */
[C---:B------:R-:W-:Y:S01]  /*5c40*/  FMUL.FTZ R59, R0.reuse, R64 ;  /* 0x00000040003b7220 */ /* 0x040fe20000410000 */
[C---:B------:R-:W-:Y:S01]  /*5c50*/  FMUL.FTZ R38, R0.reuse, R47 ;  /* 0x0000002f00267220 */ /* 0x040fe20000410000 */
[C---:B------:R-:W-:Y:S01]  /*5c60*/  FMUL.FTZ R64, R0.reuse, R69 ;  /* 0x0000004500407220 */ /* 0x040fe20000410000 */
[----:B------:R-:W-:Y:S01]  /*5c70*/  @P2 SHF.R.U32.HI R136, RZ, UR6, R26 ;  /* 0x00000006ff882c19 */ /* 0x000fe2000801161a */
[C---:B------:R-:W-:Y:S01]  /*5c80*/  FMUL.FTZ R47, R0.reuse, R58 ;  /* 0x0000003a002f7220 */ /* 0x040fe20000410000 */
[C---:B------:R-:W-:Y:S01]  /*5c90*/  FMUL.FTZ R69, R0.reuse, R73 ;  /* 0x0000004900457220 */ /* 0x040fe20000410000 */
        /* <DEDUP_REMOVED lines=49> */
[----:B------:R-:W-:Y:S01]  /*5fb0*/  UIADD3 UR20, UR20, 0x19c40, URZ ;  /* 0x00019c4014147890 */ /* 0x000fe2000fffe03f */
[----:B------:R-:W-:Y:S01]  /*5fc0*/  IMAD R26, R16, -0x2, R27 ;  /* 0xfffffffe101a7824 */ /* 0x000fe200078e021b */
[----:B------:R-:W-:Y:S01]  /*5fd0*/  PLOP3.LUT P1, PT, PT, PT, UP0, 0x40, 0x0 ;  /* 0x000000000000781c */ /* 0x000fe20003f2e808 */
[----:B------:R-:W3:Y:S01]  /*5fe0*/  MUFU.TANH R7, R7 ;  /* 0x0000000700077308 */ /* 0x000ee20000002400 */
[----:B------:R-:W-:Y:S01]  /*5ff0*/  UPRMT UR20, UR45, 0x654, UR20 ;  /* 0x000006542d147896 */ /* 0x000fe20008000014 */
[----:B0-----:R-:W-:Y:S01]  /*6000*/  IMAD R27, R55, UR42, R26 ;  /* 0x0000002a371b7c24 */ /* 0x001fe2000f8e021a */
[----:B------:R-:W-:-:S03]  /*6010*/  ULOP3.LUT UR6, URZ, UR18, URZ, 0x33, !UPT ;  /* 0x000000123f067292 */ /* 0x000fc6000f8e333f */
[----:B-1----:R-:W-:Y:S02]  /*6020*/  IMAD.IADD R27, R27, 0x1, -R54 ;  /* 0x000000011b1b7824 */ /* 0x002fe400078e0a36 */
[----:B------:R-:W0:Y:S02]  /*6030*/  MUFU.TANH R8, R8 ;  /* 0x0000000800087308 */ /* 0x000e240000002400 */
[C---:B------:R-:W-:Y:S01]  /*6040*/  VIADD R86, R27.reuse, UR24 ;  /* 0x000000181b567c36 */ /* 0x040fe20008000000 */
[----:B------:R-:W-:Y:S01]  /*6050*/  SYNCS.ARRIVE.TRANS64.RED.A1T0 RZ, [UR20], RZ ;  /* 0x000000ffffff79a7 */ /* 0x000fe20008100414 */
[----:B------:R-:W-:Y:S02]  /*6060*/  VIADD R85, R27, UR6 ;  /* 0x000000061b557c36 */ /* 0x000fe40008000000 */
[--C-:B--2---:R-:W-:Y:S02]  /*6070*/  IMAD.IADD R84, R86, 0x1, R82.reuse ;  /* 0x0000000156547824 */ /* 0x104fe400078e0252 */
[----:B------:R-:W1:Y:S01]  /*6080*/  MUFU.TANH R9, R9 ;  /* 0x0000000900097308 */ /* 0x000e620000002400 */
[----:B------:R-:W-:-:S07]  /*6090*/  IMAD.IADD R83, R85, 0x1, R82 ;  /* 0x0000000155537824 */ /* 0x000fce00078e0252 */
[----:B------:R-:W2:Y:S08]  /*60a0*/  MUFU.TANH R10, R10 ;  /* 0x0000000a000a7308 */ /* 0x000eb00000002400 */
        /* <DEDUP_REMOVED lines=74> */
.L_x_11292:
[----:B------:R-:W-:-:S05]  /*6550*/  IMAD.U32 R137, RZ, RZ, UR23 ;  /* 0x00000017ff897e24 */ /* 0x000fca000f8e00ff */
[----:B------:R-:W-:-:S13]  /*6560*/  ISETP.NE.AND P1, PT, R137, 0x1, PT ;  /* 0x000000018900780c */ /* 0x000fda0003f25270 */
[----:B------:R-:W1:Y:S02]  /*6570*/  @P1 LDC.64 R26, c[0x0][0x9e8] ;  /* 0x00027a00ff1a1b82 */ /* 0x000e640000000a00 */
[----:B-1----:R-:W-:-:S05]  /*6580*/  @P1 IMAD.HI.U32 R26, R82, R26, RZ ;  /* 0x0000001a521a1227 */ /* 0x002fca00078e00ff */
[----:B------:R-:W-:-:S07]  /*6590*/  @P1 SHF.R.U32.HI R82, RZ, R27, R26 ;  /* 0x0000001bff521219 */ /* 0x000fce000001161a */
.L_x_11293:
[----:B------:R-:W-:Y:S05]  /*65a0*/  BSYNC B0 ;  /* 0x0000000000007941 */ /* 0x000fea0003800000 */
.L_x_11291:
[----:B------:R-:W-:-:S04]  /*65b0*/  IMAD R27, R82, R137, -R77 ;  /* 0x00000089521b7224 */ /* 0x000fc800078e0a4d */
[----:B------:R-:W-:-:S05]  /*65c0*/  IMAD R27, R16, -0x2, R27 ;  /* 0xfffffffe101b7824 */ /* 0x000fca00078e021b */
[----:B------:R-:W-:Y:S02]  /*65d0*/  VIADDMNMX R84, R27, R137, R84, PT ;  /* 0x000000891b547246 */ /* 0x000fe40003800154 */
[----:B------:R-:W-:-:S07]  /*65e0*/  VIMNMX R83, R83, R27, !PT ;  /* 0x0000001b53537248 */ /* 0x000fce0007fe0100 */
.L_x_11290:
[----:B------:R-:W-:Y:S01]  /*65f0*/  ISETP.GT.AND P1, PT, R4, -0x1, PT ;  /* 0xffffffff0400780c */ /* 0x000fe20003f24270 */
[----:B------:R-:W1:Y:S01]  /*6600*/  SHFL.IDX PT, R26, R136, 0x1, 0x1c1f ;  /* 0x003c1f00881a7f89 */ /* 0x000e6200000e0000 */
[----:B------:R-:W-:Y:S02]  /*6610*/  UISETP.NE.AND UP0, UPT, UR48, URZ, UPT ;  /* 0x0000003f3000728c */ /* 0x000fe4000bf05270 */
[C---:B------:R-:W-:Y:S02]  /*6620*/  ISETP.GT.AND P3, PT, R83.reuse, 0x8, P1 ;  /* 0x000000085300780c */ /* 0x040fe40000f64270 */
[C---:B------:R-:W-:Y:S02]  /*6630*/  ISETP.GT.AND P6, PT, R83.reuse, RZ, P1 ;  /* 0x000000ff5300720c */ /* 0x040fe40000fc4270 */
        /* <DEDUP_REMOVED lines=8> */
[----:B0-----:R-:W-:Y:S01]  /*66c0*/  FSEL R8, R8, -INF , !P2 ;  /* 0xff80000008087808 */ /* 0x001fe20005000000 */
[--C-:B-1----:R-:W-:Y:S01]  /*66d0*/  IMAD.IADD R86, R86, 0x1, R26.reuse ;  /* 0x0000000156567824 */ /* 0x102fe200078e021a */
[----:B------:R-:W-:Y:S01]  /*66e0*/  ISETP.GT.AND P5, PT, R83, 0x9, P1 ;  /* 0x000000095300780c */ /* 0x000fe20000fa4270 */
[----:B------:R-:W-:Y:S01]  /*66f0*/  IMAD.IADD R85, R85, 0x1, R26 ;  /* 0x0000000155557824 */ /* 0x000fe200078e021a */
        /* <DEDUP_REMOVED lines=99> */
.L_x_11296:
[----:B------:R-:W-:-:S05]  /*6d30*/  IMAD.U32 R84, RZ, RZ, UR23 ;  /* 0x00000017ff547e24 */ /* 0x000fca000f8e00ff */
[----:B------:R-:W-:-:S13]  /*6d40*/  ISETP.NE.AND P2, PT, R84, 0x1, PT ;  /* 0x000000015400780c */ /* 0x000fda0003f45270 */
[----:B------:R-:W0:Y:S02]  /*6d50*/  @P2 LDC.64 R26, c[0x0][0x9e8] ;  /* 0x00027a00ff1a2b82 */ /* 0x000e240000000a00 */
[----:B0-----:R-:W-:-:S05]  /*6d60*/  @P2 IMAD.HI.U32 R26, R7, R26, RZ ;  /* 0x0000001a071a2227 */ /* 0x001fca00078e00ff */
[----:B------:R-:W-:-:S07]  /*6d70*/  @P2 SHF.R.U32.HI R7, RZ, R27, R26 ;  /* 0x0000001bff072219 */ /* 0x000fce000001161a */
.L_x_11297:
[----:B------:R-:W-:Y:S05]  /*6d80*/  BSYNC B0 ;  /* 0x0000000000007941 */ /* 0x000fea0003800000 */
.L_x_11295:
[----:B------:R-:W-:-:S04]  /*6d90*/  IMAD R7, R7, R84, -R77 ;  /* 0x0000005407077224 */ /* 0x000fc800078e0a4d */
[----:B------:R-:W-:-:S05]  /*6da0*/  IMAD R7, R16, -0x2, R7 ;  /* 0xfffffffe10077824 */ /* 0x000fca00078e0207 */
[----:B------:R-:W-:Y:S02]  /*6db0*/  VIADDMNMX R86, R7, R84, R86, PT ;  /* 0x0000005407567246 */ /* 0x000fe40003800156 */
[----:B------:R-:W-:-:S07]  /*6dc0*/  VIMNMX R85, R85, R7, !PT ;  /* 0x0000000755557248 */ /* 0x000fce0007fe0100 */
.L_x_11294:
[----:B------:R-:W-:Y:S01]  /*6dd0*/  FMNMX.FTZ R7, R82, R5, !PT ;  /* 0x0000000552077209 */ /* 0x000fe20007810000 */
[----:B------:R-:W-:Y:S01]  /*6de0*/  UMOV UR6, UR19 ;  /* 0x0000001300067c82 */ /* 0x000fe20008000000 */
[----:B------:R-:W-:Y:S01]  /*6df0*/  ISETP.GT.AND P5, PT, R85, 0x10, P1 ;  /* 0x000000105500780c */ /* 0x000fe20000fa4270 */
[----:B------:R-:W-:Y:S01]  /*6e00*/  IMAD.U32 R136, RZ, RZ, UR6 ;  /* 0x00000006ff887e24 */ /* 0x000fe2000f8e00ff */
        /* <DEDUP_REMOVED lines=9> */
[----:B------:R-:W-:-:S02]  /*6ea0*/  ISETP.GT.AND P4, PT, R85, 0x9, P1 ;  /* 0x000000095500780c */ /* 0x000fc40000f84270 */
[----:B------:R-:W-:Y:S02]  /*6eb0*/  FMNMX.FTZ R7, R25, R26, !PT ;  /* 0x0000001a19077209 */ /* 0x000fe40007810000 */
[----:B------:R-:W-:Y:S02]  /*6ec0*/  FSEL R33, R33, -INF , !P5 ;  /* 0xff80000021217808 */ /* 0x000fe40006800000 */
[----:B------:R-:W-:Y:S02]  /*6ed0*/  FMNMX.FTZ R26, R28, R7, !PT ;  /* 0x000000071c1a7209 */ /* 0x000fe40007810000 */
[----:B------:R-:W-:Y:S02]  /*6ee0*/  ISETP.GT.AND P5, PT, R85, RZ, P1 ;  /* 0x000000ff5500720c */ /* 0x000fe40000fa4270 */
[----:B------:R-:W-:Y:S02]  /*6ef0*/  FMNMX.FTZ R7, R31, R26, !PT ;  /* 0x0000001a1f077209 */ /* 0x000fe40007810000 */
[----:B------:R-:W-:-:S02]  /*6f00*/  ISETP.LT.OR P4, PT, R86, 0xa, P4 ;  /* 0x0000000a5600780c */ /* 0x000fc40002781670 */
[----:B------:R-:W-:Y:S02]  /*6f10*/  FMNMX.FTZ R26, R32, R7, !PT ;  /* 0x00000007201a7209 */ /* 0x000fe40007810000 */
[----:B------:R-:W-:Y:S02]  /*6f20*/  ISETP.GT.AND P2, PT, R85, 0x1, P1 ;  /* 0x000000015500780c */ /* 0x000fe40000f44270 */
[----:B------:R-:W-:Y:S02]  /*6f30*/  FMNMX.FTZ R7, R35, R26, !PT ;  /* 0x0000001a23077209 */ /* 0x000fe40007810000 */
[----:B------:R-:W-:Y:S02]  /*6f40*/  ISETP.LT.OR P5, PT, R86, 0x1, P5 ;  /* 0x000000015600780c */ /* 0x000fe40002fa1670 */
        /* <DEDUP_REMOVED lines=27> */
[C---:B------:R-:W-:Y:S02]  /*7100*/  ISETP.LT.OR P2, PT, R86.reuse, 0x22, P2 ;  /* 0x000000225600780c */ /* 0x040fe40001741670 */
        /* <DEDUP_REMOVED lines=42> */
[----:B------:R-:W-:Y:S02]  /*73b0*/  FSEL R74, R74, -INF , !P3 ;  /* 0xff8000004a4a7808 */ /* 0x000fe40005800000 */
        /* <DEDUP_REMOVED lines=15> */
[----:B------:R-:W-:Y:S01]  /*74b0*/  FSEL R30, R30, -INF , !P4 ;  /* 0xff8000001e1e7808 */ /* 0x000fe20006000000 */
[----:B------:R-:W-:-:S01]  /*74c0*/  FFMA.FTZ R78, R78, UR6, -R26 ;  /* 0x000000064e4e7c23 */ /* 0x000fc2000801081a */
[----:B------:R-:W-:Y:S01]  /*74d0*/  ISETP.GT.AND P4, PT, R85, 0x29, P1 ;  /* 0x000000295500780c */ /* 0x000fe20000f84270 */
[----:B------:R-:W-:-:S01]  /*74e0*/  FFMA.FTZ R81, R81, UR6, -R26 ;  /* 0x0000000651517c23 */ /* 0x000fc2000801081a */
[----:B------:R-:W-:Y:S01]  /*74f0*/  MUFU.EX2 R77, R77 ;  /* 0x0000004d004d7308 */ /* 0x000fe20000000800 */
[----:B0-----:R-:W-:-:S01]  /*7500*/  FFMA.FTZ R82, R15, UR6, -R26 ;  /* 0x000000060f527c23 */ /* 0x001fc2000801081a */
[----:B------:R-:W-:-:S02]  /*7510*/  FSEL R15, R9, -INF , !P5 ;  /* 0xff800000090f7808 */ /* 0x000fc40006800000 */
[----:B------:R-:W-:Y:S02]  /*7520*/  ISETP.LT.OR P4, PT, R86, 0x2a, P4 ;  /* 0x0000002a5600780c */ /* 0x000fe40002781670 */
[----:B------:R-:W-:Y:S02]  /*7530*/  FMNMX.FTZ R83, R15, R6, !PT ;  /* 0x000000060f537209 */ /* 0x000fe40007810000 */
[----:B------:R0:W-:Y:S01]  /*7540*/  MUFU.EX2 R9, R82 ;  /* 0x0000005200097308 */ /* 0x0001e20000000800 */
[----:B------:R-:W-:Y:S02]  /*7550*/  FSEL R38, R38, -INF , !P4 ;  /* 0xff80000026267808 */ /* 0x000fe40006000000 */
[----:B------:R-:W-:Y:S02]  /*7560*/  FMNMX.FTZ R20, R10, R83, !PT ;  /* 0x000000530a147209 */ /* 0x000fe40007810000 */
[----:B------:R-:W-:Y:S02]  /*7570*/  ISETP.GT.AND P5, PT, R85, 0x38, P1 ;  /* 0x000000385500780c */ /* 0x000fe40000fa4270 */
[----:B------:R-:W-:Y:S01]  /*7580*/  FMNMX.FTZ R20, R13, R20, !PT ;  /* 0x000000140d147209 */ /* 0x000fe20007810000 */
[----:B------:R-:W-:Y:S01]  /*7590*/  MUFU.EX2 R8, R8 ;  /* 0x0000000800087308 */ /* 0x000fe20000000800 */
[----:B------:R-:W-:-:S02]  /*75a0*/  ISETP.GT.AND P4, PT, R85, 0x39, P1 ;  /* 0x000000395500780c */ /* 0x000fc40000f84270 */
[----:B0-----:R-:W-:Y:S02]  /*75b0*/  FMNMX.FTZ R82, R27, R20, !PT ;  /* 0x000000141b527209 */ /* 0x001fe40007810000 */
[----:B------:R-:W-:Y:S02]  /*75c0*/  ISETP.LT.OR P5, PT, R86, 0x39, P5 ;  /* 0x000000395600780c */ /* 0x000fe40002fa1670 */
[----:B------:R-:W-:Y:S01]  /*75d0*/  FMNMX.FTZ R25, R21, R82, !PT ;  /* 0x0000005215197209 */ /* 0x000fe20007810000 */
[----:B------:R0:W-:Y:S01]  /*75e0*/  MUFU.EX2 R20, R84 ;  /* 0x0000005400147308 */ /* 0x0001e20000000800 */
[----:B------:R-:W-:Y:S02]  /*75f0*/  FSEL R43, R43, -INF , !P5 ;  /* 0xff8000002b2b7808 */ /* 0x000fe40006800000 */
[----:B------:R-:W-:Y:S02]  /*7600*/  FMNMX.FTZ R28, R24, R25, !PT ;  /* 0x00000019181c7209 */ /* 0x000fe40007810000 */
[----:B------:R-:W-:-:S02]  /*7610*/  ISETP.LT.OR P4, PT, R86, 0x3a, P4 ;  /* 0x0000003a5600780c */ /* 0x000fc40002781670 */
[----:B------:R-:W-:Y:S01]  /*7620*/  FMNMX.FTZ R83, R29, R28, !PT ;  /* 0x0000001c1d537209 */ /* 0x000fe20007810000 */
[----:B------:R-:W-:-:S01]  /*7630*/  FFMA.FTZ R28, R31, UR6, -R26 ;  /* 0x000000061f1c7c23 */ /* 0x000fc2000801081a */
[----:B------:R-:W-:Y:S01]  /*7640*/  FSEL R44, R44, -INF , !P4 ;  /* 0xff8000002c2c7808 */ /* 0x000fe20006000000 */
[----:B0-----:R-:W-:-:S01]  /*7650*/  FFMA.FTZ R84, R59, UR6, -R26 ;  /* 0x000000063b547c23 */ /* 0x001fc2000801081a */
[----:B------:R-:W-:Y:S01]  /*7660*/  FMNMX.FTZ R82, R30, R83, !PT ;  /* 0x000000531e527209 */ /* 0x000fe20007810000 */
[----:B------:R-:W-:-:S01]  /*7670*/  FFMA.FTZ R83, R32, UR6, -R26 ;  /* 0x0000000620537c23 */ /* 0x000fc2000801081a */
[----:B------:R-:W-:Y:S01]  /*7680*/  ISETP.GT.AND P5, PT, R85, 0x48, P1 ;  /* 0x000000485500780c */ /* 0x000fe20000fa4270 */
        /* <DEDUP_REMOVED lines=11> */
[--C-:B------:R-:W-:Y:S01]  /*7740*/  FFMA.FTZ R35, R36, UR6, -R26.reuse ;  /* 0x0000000624237c23 */ /* 0x100fe2000801081a */
[----:B------:R-:W-:Y:S01]  /*7750*/  FSEL R51, R51, -INF , !P5 ;  /* 0xff80000033337808 */ /* 0x000fe20006800000 */
[--C-:B------:R-:W-:Y:S01]  /*7760*/  FFMA.FTZ R69, R71, UR6, -R26.reuse ;  /* 0x0000000647457c23 */ /* 0x100fe2000801081a */
[----:B------:R-:W-:Y:S01]  /*7770*/  FMNMX.FTZ R82, R38, R31, !PT ;  /* 0x0000001f26527209 */ /* 0x000fe20007810000 */
[----:B------:R-:W-:Y:S01]  /*7780*/  FFMA.FTZ R71, R75, UR6, -R26 ;  /* 0x000000064b477c23 */ /* 0x000fe2000801081a */
[----:B------:R-:W-:Y:S01]  /*7790*/  ISETP.LT.OR P4, PT, R86, 0x4a, P4 ;  /* 0x0000004a5600780c */ /* 0x000fe20002781670 */
[----:B------:R-:W-:Y:S01]  /*77a0*/  MUFU.EX2 R11, R11 ;  /* 0x0000000b000b7308 */ /* 0x000fe20000000800 */
[----:B------:R-:W-:-:S02]  /*77b0*/  FMNMX.FTZ R31, R39, R82, !PT ;  /* 0x00000052271f7209 */ /* 0x000fc40007810000 */
[----:B------:R-:W-:Y:S02]  /*77c0*/  FSEL R52, R52, -INF , !P4 ;  /* 0xff80000034347808 */ /* 0x000fe40006000000 */
[----:B------:R-:W-:Y:S02]  /*77d0*/  FMNMX.FTZ R36, R40, R31, !PT ;  /* 0x0000001f28247209 */ /* 0x000fe40007810000 */
[----:B------:R-:W-:Y:S01]  /*77e0*/  ISETP.GT.AND P5, PT, R85, 0x58, P1 ;  /* 0x000000585500780c */ /* 0x000fe20000fa4270 */
[----:B------:R-:W-:Y:S01]  /*77f0*/  MUFU.EX2 R12, R12 ;  /* 0x0000000c000c7308 */ /* 0x000fe20000000800 */
[----:B------:R-:W-:Y:S01]  /*7800*/  FMNMX.FTZ R31, R43, R36, !PT ;  /* 0x000000242b1f7209 */ /* 0x000fe20007810000 */
[--C-:B------:R-:W-:Y:S01]  /*7810*/  FFMA.FTZ R36, R41, UR6, -R26.reuse ;  /* 0x0000000629247c23 */ /* 0x100fe2000801081a */
[----:B------:R-:W-:-:S01]  /*7820*/  FFMA.FTZ R41, R42, UR6, -R26 ;  /* 0x000000062a297c23 */ /* 0x000fc2000801081a */
[----:B------:R-:W-:Y:S02]  /*7830*/  ISETP.GT.AND P4, PT, R85, 0x59, P1 ;  /* 0x000000595500780c */ /* 0x000fe40000f84270 */
[----:B------:R-:W-:-:S02]  /*7840*/  FMNMX.FTZ R82, R44, R31, !PT ;  /* 0x0000001f2c527209 */ /* 0x000fc40007810000 */
[----:B------:R-:W-:Y:S01]  /*7850*/  ISETP.LT.OR P5, PT, R86, 0x59, P5 ;  /* 0x000000595600780c */ /* 0x000fe20002fa1670 */
[----:B------:R-:W-:Y:S01]  /*7860*/  MUFU.EX2 R25, R87 ;  /* 0x0000005700197308 */ /* 0x000fe20000000800 */
[----:B------:R-:W-:Y:S02]  /*7870*/  FMNMX.FTZ R31, R47, R82, !PT ;  /* 0x000000522f1f7209 */ /* 0x000fe40007810000 */
[----:B------:R-:W-:Y:S02]  /*7880*/  FSEL R61, R61, -INF , !P5 ;  /* 0xff8000003d3d7808 */ /* 0x000fe40006800000 */
[----:B------:R-:W-:Y:S02]  /*7890*/  FMNMX.FTZ R42, R48, R31, !PT ;  /* 0x0000001f302a7209 */ /* 0x000fe40007810000 */
[----:B------:R-:W-:Y:S01]  /*78a0*/  ISETP.LT.OR P4, PT, R86, 0x5a, P4 ;  /* 0x0000005a5600780c */ /* 0x000fe20002781670 */
[----:B------:R-:W-:Y:S01]  /*78b0*/  MUFU.EX2 R28, R28 ;  /* 0x0000001c001c7308 */ /* 0x000fe20000000800 */
[----:B------:R-:W-:Y:S01]  /*78c0*/  FMNMX.FTZ R31, R51, R42, !PT ;  /* 0x0000002a331f7209 */ /* 0x000fe20007810000 */
[--C-:B------:R-:W-:Y:S01]  /*78d0*/  FFMA.FTZ R42, R45, UR6, -R26.reuse ;  /* 0x000000062d2a7c23 */ /* 0x100fe2000801081a */
[----:B------:R-:W-:-:S01]  /*78e0*/  FFMA.FTZ R45, R46, UR6, -R26 ;  /* 0x000000062e2d7c23 */ /* 0x000fc2000801081a */
[----:B------:R-:W-:-:S02]  /*78f0*/  FSEL R62, R62, -INF , !P4 ;  /* 0xff8000003e3e7808 */ /* 0x000fc40006000000 */
[----:B------:R-:W-:Y:S02]  /*7900*/  FMNMX.FTZ R82, R52, R31, !PT ;  /* 0x0000001f34527209 */ /* 0x000fe40007810000 */
[----:B------:R-:W-:Y:S01]  /*7910*/  ISETP.GT.AND P5, PT, R85, 0x68, P1 ;  /* 0x000000685500780c */ /* 0x000fe20000fa4270 */
[----:B------:R-:W-:Y:S01]  /*7920*/  MUFU.EX2 R83, R83 ;  /* 0x0000005300537308 */ /* 0x000fe20000000800 */
[----:B------:R-:W-:Y:S02]  /*7930*/  FMNMX.FTZ R31, R57, R82, !PT ;  /* 0x00000052391f7209 */ /* 0x000fe40007810000 */
[----:B------:R-:W-:Y:S02]  /*7940*/  ISETP.GT.AND P4, PT, R85, 0x69, P1 ;  /* 0x000000695500780c */ /* 0x000fe40000f84270 */
[----:B------:R-:W-:Y:S02]  /*7950*/  FMNMX.FTZ R46, R58, R31, !PT ;  /* 0x0000001f3a2e7209 */ /* 0x000fe40007810000 */
        /* <DEDUP_REMOVED lines=9> */
[----:B------:R-:W-:Y:S01]  /*79f0*/  FFMA.FTZ R53, R56, UR6, -R26 ;  /* 0x0000000638357c23 */ /* 0x000fe2000801081a */
[----:B------:R-:W-:Y:S01]  /*7a00*/  FMNMX.FTZ R31, R65, R82, !PT ;  /* 0x00000052411f7209 */ /* 0x000fe20007810000 */
[----:B------:R-:W-:Y:S01]  /*7a10*/  MUFU.EX2 R35, R35 ;  /* 0x0000002300237308 */ /* 0x000fe20000000800 */
[----:B------:R-:W-:-:S02]  /*7a20*/  FSEL R70, R70, -INF , !P4 ;  /* 0xff80000046467808 */ /* 0x000fc40006000000 */
[----:B------:R-:W-:Y:S02]  /*7a30*/  FMNMX.FTZ R31, R66, R31, !PT ;  /* 0x0000001f421f7209 */ /* 0x000fe40007810000 */
[C---:B------:R-:W-:Y:S02]  /*7a40*/  ISETP.GT.AND P5, PT, R85.reuse, 0x78, P1 ;  /* 0x000000785500780c */ /* 0x040fe40000fa4270 */
[----:B------:R-:W-:Y:S01]  /*7a50*/  FMNMX.FTZ R31, R68, R31, !PT ;  /* 0x0000001f441f7209 */ /* 0x000fe20007810000 */
[----:B------:R-:W-:Y:S01]  /*7a60*/  MUFU.EX2 R36, R36 ;  /* 0x0000002400247308 */ /* 0x000fe20000000800 */
[----:B------:R-:W-:Y:S02]  /*7a70*/  ISETP.GT.AND P1, PT, R85, 0x79, P1 ;  /* 0x000000795500780c */ /* 0x000fe40000f24270 */
[----:B------:R-:W-:Y:S02]  /*7a80*/  FMNMX.FTZ R31, R70, R31, !PT ;  /* 0x0000001f461f7209 */ /* 0x000fe40007810000 */
[----:B------:R-:W-:-:S02]  /*7a90*/  ISETP.LT.OR P5, PT, R86, 0x79, P5 ;  /* 0x000000795600780c */ /* 0x000fc40002fa1670 */
[----:B------:R-:W-:Y:S01]  /*7aa0*/  FMNMX.FTZ R31, R72, R31, !PT ;  /* 0x0000001f481f7209 */ /* 0x000fe20007810000 */
[----:B------:R-:W-:Y:S01]  /*7ab0*/  MUFU.EX2 R41, R41 ;  /* 0x0000002900297308 */ /* 0x000fe20000000800 */
[----:B------:R-:W-:Y:S02]  /*7ac0*/  ISETP.LT.OR P1, PT, R86, 0x7a, P1 ;  /* 0x0000007a5600780c */ /* 0x000fe40000f21670 */
[----:B------:R-:W-:Y:S02]  /*7ad0*/  FSEL R76, R76, -INF , !P5 ;  /* 0xff8000004c4c7808 */ /* 0x000fe40006800000 */
[----:B------:R-:W-:Y:S02]  /*7ae0*/  FMNMX.FTZ R31, R74, R31, !PT ;  /* 0x0000001f4a1f7209 */ /* 0x000fe40007810000 */
[----:B------:R-:W-:Y:S01]  /*7af0*/  FSEL R79, R79, -INF , !P1 ;  /* 0xff8000004f4f7808 */ /* 0x000fe20004800000 */
[----:B------:R-:W-:Y:S01]  /*7b00*/  MUFU.EX2 R42, R42 ;  /* 0x0000002a002a7308 */ /* 0x000fe20000000800 */
[----:B------:R-:W-:-:S04]  /*7b10*/  FMNMX.FTZ R56, R76, R31, !PT ;  /* 0x0000001f4c387209 */ /* 0x000fc80007810000 */
[----:B------:R-:W-:-:S03]  /*7b20*/  FMNMX.FTZ R31, R79, R56, !PT ;  /* 0x000000384f1f7209 */ /* 0x000fc60007810000 */
[----:B------:R0:W-:Y:S02]  /*7b30*/  MUFU.EX2 R56, R84 ;  /* 0x0000005400387308 */ /* 0x0001e40000000800 */
[----:B------:R-:W0:Y:S06]  /*7b40*/  SHFL.BFLY PT, R82, R31, 0x2, 0x1f ;  /* 0x0c401f001f527f89 */ /* 0x000e2c00000e0000 */
[----:B------:R-:W-:Y:S08]  /*7b50*/  MUFU.EX2 R45, R45 ;  /* 0x0000002d002d7308 */ /* 0x000ff00000000800 */
[----:B------:R-:W-:Y:S08]  /*7b60*/  MUFU.EX2 R46, R46 ;  /* 0x0000002e002e7308 */ /* 0x000ff00000000800 */
[----:B------:R-:W-:Y:S01]  /*7b70*/  MUFU.EX2 R49, R49 ;  /* 0x0000003100317308 */ /* 0x000fe20000000800 */
[----:B0-----:R-:W-:Y:S01]  /*7b80*/  FMNMX.FTZ R84, R31, R82, !PT ;  /* 0x000000521f547209 */ /* 0x001fe20007810000 */
[--C-:B------:R-:W-:Y:S01]  /*7b90*/  FFMA.FTZ R82, R73, UR6, -R26.reuse ;  /* 0x0000000649527c23 */ /* 0x100fe2000801081a */
[----:B------:R-:W-:-:S01]  /*7ba0*/  FFMA.FTZ R73, R80, UR6, -R26 ;  /* 0x0000000650497c23 */ /* 0x000fc2000801081a */
[----:B------:R-:W-:Y:S01]  /*7bb0*/  IMAD.U32 R80, RZ, RZ, UR6 ;  /* 0x00000006ff507e24 */ /* 0x000fe2000f8e00ff */
[----:B------:R-:W-:Y:S01]  /*7bc0*/  FSEL R26, R7, RZ, P6 ;  /* 0x000000ff071a7208 */ /* 0x000fe20003000000 */
[----:B------:R-:W0:Y:S02]  /*7bd0*/  SHFL.BFLY PT, R31, R84, 0x1, 0x1f ;  /* 0x0c201f00541f7f89 */ /* 0x000e2400000e0000 */
[----:B------:R-:W-:Y:S02]  /*7be0*/  MUFU.EX2 R50, R50 ;  /* 0x0000003200327308 */ /* 0x000fe40000000800 */
[----:B------:R-:W-:-:S04]  /*7bf0*/  FADD.FTZ R5, -R26, R5 ;  /* 0x000000051a057221 */ /* 0x000fc80000010100 */
[----:B------:R-:W-:Y:S02]  /*7c00*/  FMUL.FTZ R5, R5, UR6 ;  /* 0x0000000605057c20 */ /* 0x000fe40008410000 */
[----:B------:R1:W-:Y:S08]  /*7c10*/  MUFU.EX2 R26, R81 ;  /* 0x00000051001a7308 */ /* 0x0003f00000000800 */
[----:B------:R-:W2:Y:S01]  /*7c20*/  MUFU.EX2 R5, R5 ;  /* 0x0000000500057308 */ /* 0x000ea20000000800 */
        /* <DEDUP_REMOVED lines=17> */
[----:B------:R-:W-:Y:S01]  /*7d40*/  MUFU.EX2 R80, R80 ;  /* 0x0000005000507308 */ /* 0x000fe20000000800 */
[----:B------:R-:W-:-:S01]  /*7d50*/  FFMA.FTZ R24, R24, UR6, -R75 ;  /* 0x0000000618187c23 */ /* 0x000fc2000801084b */
[--C-:B-1----:R-:W-:Y:S01]  /*7d60*/  FFMA.FTZ R81, R43, UR6, -R75.reuse ;  /* 0x000000062b517c23 */ /* 0x102fe2000801084b */
[----:B------:R-:W-:Y:S01]  /*7d70*/  FMUL.FTZ R84, R39, UR6 ;  /* 0x0000000627547c20 */ /* 0x000fe20008410000 */
[--C-:B------:R-:W-:Y:S01]  /*7d80*/  FFMA.FTZ R39, R44, UR6, -R75.reuse ;  /* 0x000000062c277c23 */ /* 0x100fe2000801084b */
[----:B------:R-:W-:-:S01]  /*7d90*/  FFMA.FTZ R44, R48, UR6, -R75 ;  /* 0x00000006302c7c23 */ /* 0x000fc2000801084b */
[----:B--2---:R-:W-:Y:S01]  /*7da0*/  FFMA.FTZ R48, R5, R3, R14 ;  /* 0x0000000305307223 */ /* 0x004fe2000001000e */
        /* <DEDUP_REMOVED lines=12> */
[----:B------:R-:W-:-:S05]  /*7e70*/  FFMA.FTZ R40, R40, UR6, -R75 ;  /* 0x0000000628287c23 */ /* 0x000fca000801084b */
[----:B------:R-:W1:Y:S08]  /*7e80*/  MUFU.EX2 R10, R10 ;  /* 0x0000000a000a7308 */ /* 0x000e700000000800 */
[----:B------:R-:W2:Y:S01]  /*7e90*/  MUFU.EX2 R13, R13 ;  /* 0x0000000d000d7308 */ /* 0x000ea20000000800 */
[----:B0-----:R-:W-:-:S07]  /*7ea0*/  FFMA.FTZ R3, R84, R2, R15 ;  /* 0x0000000254037223 */ /* 0x001fce000001000f */
[----:B------:R-:W0:Y:S01]  /*7eb0*/  MUFU.EX2 R21, R21 ;  /* 0x0000001500157308 */ /* 0x000e220000000800 */
[----:B-1----:R-:W-:-:S07]  /*7ec0*/  FADD.FTZ R2, R10, R3 ;  /* 0x000000030a027221 */ /* 0x002fce0000010000 */
[----:B------:R-:W1:Y:S01]  /*7ed0*/  MUFU.EX2 R24, R24 ;  /* 0x0000001800187308 */ /* 0x000e620000000800 */
[----:B--2---:R-:W-:-:S04]  /*7ee0*/  FADD.FTZ R3, R13, R2 ;  /* 0x000000020d037221 */ /* 0x004fc80000010000 */
[----:B------:R-:W-:Y:S01]  /*7ef0*/  FADD.FTZ R2, R80, R3 ;  /* 0x0000000350027221 */ /* 0x000fe20000010000 */
[----:B------:R-:W-:-:S01]  /*7f00*/  FADD.FTZ R3, R9, R52 ;  /* 0x0000003409037221 */ /* 0x000fc20000010000 */
[----:B------:R-:W-:Y:S01]  /*7f10*/  FFMA.FTZ R52, R58, UR6, -R75 ;  /* 0x000000063a347c23 */ /* 0x000fe2000801084b */
[----:B------:R-:W2:Y:S01]  /*7f20*/  MUFU.EX2 R27, R27 ;  /* 0x0000001b001b7308 */ /* 0x000ea20000000800 */
[----:B0-----:R-:W-:-:S01]  /*7f30*/  FADD.FTZ R57, R21, R2 ;  /* 0x0000000215397221 */ /* 0x001fc20000010000 */
[----:B------:R-:W-:-:S04]  /*7f40*/  FADD.FTZ R3, R12, R3 ;  /* 0x000000030c037221 */ /* 0x000fc80000010000 */
[----:B------:R-:W-:Y:S02]  /*7f50*/  FADD.FTZ R58, R20, R3 ;  /* 0x00000003143a7221 */ /* 0x000fe40000010000 */
        /* <DEDUP_REMOVED lines=9> */
[----:B------:R1:W-:Y:S01]  /*7ff0*/  MUFU.EX2 R6, R81 ;  /* 0x0000005100067308 */ /* 0x0003e20000000800 */
[----:B--2---:R-:W-:-:S07]  /*8000*/  FADD.FTZ R2, R34, R3 ;  /* 0x0000000322027221 */ /* 0x004fce0000010000 */
[----:B------:R-:W2:Y:S01]  /*8010*/  MUFU.EX2 R38, R38 ;  /* 0x0000002600267308 */ /* 0x000ea20000000800 */
[----:B-1----:R-:W-:-:S01]  /*8020*/  FADD.FTZ R81, R25, R58 ;  /* 0x0000003a19517221 */ /* 0x002fc20000010000 */
[----:B0-----:R-:W-:-:S03]  /*8030*/  FADD.FTZ R3, R33, R2 ;  /* 0x0000000221037221 */ /* 0x001fc60000010000 */
[----:B------:R-:W-:-:S03]  /*8040*/  FADD.FTZ R58, R28, R81 ;  /* 0x000000511c3a7221 */ /* 0x000fc60000010000 */
[----:B------:R-:W0:Y:S01]  /*8050*/  MUFU.EX2 R37, R37 ;  /* 0x0000002500257308 */ /* 0x000e220000000800 */
[----:B------:R-:W-:-:S01]  /*8060*/  FADD.FTZ R61, R83, R58 ;  /* 0x0000003a533d7221 */ /* 0x000fc20000010000 */
[----:B------:R-:W-:-:S03]  /*8070*/  FFMA.FTZ R58, R62, UR6, -R75 ;  /* 0x000000063e3a7c23 */ /* 0x000fc6000801084b */
[----:B------:R-:W-:Y:S01]  /*8080*/  FADD.FTZ R62, R32, R61 ;  /* 0x0000003d203e7221 */ /* 0x000fe20000010000 */
[----:B------:R-:W-:-:S02]  /*8090*/  FFMA.FTZ R61, R65, UR6, -R75 ;  /* 0x00000006413d7c23 */ /* 0x000fc4000801084b */
[----:B------:R-:W1:Y:S01]  /*80a0*/  MUFU.EX2 R40, R40 ;  /* 0x0000002800287308 */ /* 0x000e620000000800 */
[----:B------:R-:W-:-:S01]  /*80b0*/  FADD.FTZ R81, R35, R62 ;  /* 0x0000003e23517221 */ /* 0x000fc20000010000 */
[----:B--2---:R-:W-:-:S03]  /*80c0*/  FADD.FTZ R2, R38, R3 ;  /* 0x0000000326027221 */ /* 0x004fc60000010000 */
[----:B------:R-:W-:-:S03]  /*80d0*/  FADD.FTZ R62, R36, R81 ;  /* 0x00000051243e7221 */ /* 0x000fc60000010000 */
[----:B------:R-:W2:Y:S01]  /*80e0*/  MUFU.EX2 R39, R39 ;  /* 0x0000002700277308 */ /* 0x000ea20000000800 */
[----:B0-----:R-:W-:-:S01]  /*80f0*/  FADD.FTZ R3, R37, R2 ;  /* 0x0000000225037221 */ /* 0x001fc20000010000 */
[----:B------:R-:W-:Y:S01]  /*8100*/  FADD.FTZ R65, R41, R62 ;  /* 0x0000003e29417221 */ /* 0x000fe20000010000 */
[----:B------:R-:W-:-:S03]  /*8110*/  FFMA.FTZ R62, R66, UR6, -R75 ;  /* 0x00000006423e7c23 */ /* 0x000fc6000801084b */
[----:B------:R-:W-:Y:S01]  /*8120*/  FADD.FTZ R2, R42, R65 ;  /* 0x000000412a027221 */ /* 0x000fe20000010000 */
[----:B------:R-:W-:-:S01]  /*8130*/  FFMA.FTZ R65, R68, UR6, -R75 ;  /* 0x0000000644417c23 */ /* 0x000fc2000801084b */
[----:B------:R-:W0:Y:S01]  /*8140*/  MUFU.EX2 R43, R43 ;  /* 0x0000002b002b7308 */ /* 0x000e220000000800 */
[----:B-1----:R-:W-:-:S04]  /*8150*/  FADD.FTZ R3, R40, R3 ;  /* 0x0000000328037221 */ /* 0x002fc80000010000 */
        /* <DEDUP_REMOVED lines=62> */
[----:B------:R-:W-:Y:S01]  /*8540*/  FADD.FTZ R3, R26, R79 ;  /* 0x0000004f1a037221 */ /* 0x000fe20000010000 */
[----:B0-----:R-:W-:-:S01]  /*8550*/  FADD.FTZ R2, R75, R2 ;  /* 0x000000024b027221 */ /* 0x001fc20000010000 */
[----:B------:R-:W-:Y:S06]  /*8560*/  @!P0 BRA `(.L_x_11298) ;  /* 0x0000000000048947 */ /* 0x000fec0003800000 */
[----:B------:R-:W-:Y:S01]  /*8570*/  BPT.TRAP 0x1 ;  /* 0x000000040000795c */ /* 0x000fe20000300000 */
.L_x_11298:
[----:B------:R-:W-:Y:S01]  /*8580*/  UIADD3 UR7, UR11, 0x19c60, URZ ;  /* 0x00019c600b077890 */ /* 0x000fe2000fffe03f */
[----:B------:R-:W-:Y:S01]  /*8590*/  ISETP.GT.AND P1, PT, R4, UR17, PT ;  /* 0x0000001104007c0c */ /* 0x000fe2000bf24270 */
        /* <DEDUP_REMOVED lines=88> */
.L_x_11280:
        /* <DEDUP_REMOVED lines=23> */
.L_x_11301:
[----:B------:R-:W0:Y:S02]  /*8c90*/  LDC R10, c[0x0][0x9e4] ;  /* 0x00027900ff0a7b82 */ /* 0x000e240000000800 */
[----:B0-----:R-:W-:-:S13]  /*8ca0*/  ISETP.NE.AND P1, PT, R10, 0x1, PT ;  /* 0x000000010a00780c */ /* 0x001fda0003f25270 */
[----:B------:R-:W0:Y:S02]  /*8cb0*/  @P1 LDC.64 R8, c[0x0][0x9e8] ;  /* 0x00027a00ff081b82 */ /* 0x000e240000000a00 */
[----:B0-----:R-:W-:-:S05]  /*8cc0*/  @P1 IMAD.HI.U32 R8, R5, R8, RZ ;  /* 0x0000000805081227 */ /* 0x001fca00078e00ff */
[----:B------:R-:W-:-:S07]  /*8cd0*/  @P1 SHF.R.U32.HI R5, RZ, R9, R8 ;  /* 0x00000009ff051219 */ /* 0x000fce0000011608 */
.L_x_11302:
[----:B------:R-:W-:-:S05]  /*8ce0*/  IMAD R5, R5, R10, RZ ;  /* 0x0000000a05057224 */ /* 0x000fca00078e02ff */
[----:B------:R-:W-:-:S07]  /*8cf0*/  VIMNMX R6, R6, R5, !PT ;  /* 0x0000000506067248 */ /* 0x000fce0007fe0100 */
.L_x_11300:
        /* <DEDUP_REMOVED lines=12> */
.L_x_11314:
[----:B------:R-:W-:-:S04]  /*8dc0*/  UIADD3 UR38, UR19, 0x1, URZ ;  /* 0x0000000113267890 */ /* 0x000fc8000fffe03f */
[----:B------:R-:W-:-:S04]  /*8dd0*/  UISETP.NE.AND UP0, UPT, UR38, 0x2, UPT ;  /* 0x000000022600788c */ /* 0x000fc8000bf05270 */
[----:B------:R-:W-:Y:S02]  /*8de0*/  USEL UR37, URZ, 0x1, UP0 ;  /* 0x000000013f257887 */ /* 0x000fe40008000000 */
[----:B------:R-:W-:Y:S02]  /*8df0*/  USEL UR38, UR38, URZ, UP0 ;  /* 0x0000003f26267287 */ /* 0x000fe40008000000 */
[----:B------:R-:W-:Y:S01]  /*8e00*/  ULOP3.LUT UR37, UR18, UR37, URZ, 0x3c, !UPT ;  /* 0x0000002512257292 */ /* 0x000fe2000f8e3c3f */
[----:B------:R-:W-:Y:S11]  /*8e10*/  @!P0 BRA `(.L_x_11304) ;  /* 0x0000000000048947 */ /* 0x000ff60003800000 */
[----:B------:R-:W-:Y:S01]  /*8e20*/  BPT.TRAP 0x1 ;  /* 0x000000040000795c */ /* 0x000fe20000300000 */
.L_x_11304:
[----:B------:R-:W-:Y:S01]  /*8e30*/  ULEA UR6, UR38, UR46, 0x3 ;  /* 0x0000002e26067291 */ /* 0x000fe2000f8e183f */
[----:B------:R-:W-:-:S05]  /*8e40*/  IMAD.U32 R7, RZ, RZ, UR37 ;  /* 0x00000025ff077e24 */ /* 0x000fca000f8e00ff */
[----:B------:R-:W-:-:S04]  /*8e50*/  SHF.L.U32 R7, R7, 0x1f, RZ ;  /* 0x0000001f07077819 */ /* 0x000fc800000006ff */
[----:B------:R0:W1:Y:S01]  /*8e60*/  SYNCS.PHASECHK.TRANS64.TRYWAIT P1, [UR6+0x19c30], R7 ;  /* 0x019c3007ff0075a7 */ /* 0x0000620008020146 */
[----:B------:R-:W-:Y:S05]  /*8e70*/  @!P0 BRA `(.L_x_11305) ;  /* 0x0000000000048947 */ /* 0x000fea0003800000 */
[----:B------:R-:W-:Y:S01]  /*8e80*/  BPT.TRAP 0x1 ;  /* 0x000000040000795c */ /* 0x000fe20000300000 */
.L_x_11305:
[----:B-1----:R-:W-:Y:S05]  /*8e90*/  @P1 BRA `(.L_x_11306) ;  /* 0x0000000000081947 */ /* 0x002fea0003800000 */
[----:B------:R-:W1:Y:S02]  /*8ea0*/  SYNCS.PHASECHK.TRANS64.TRYWAIT P1, [UR6+0x19c30], R7 ;  /* 0x019c3007ff0075a7 */ /* 0x000e640008020146 */
[----:B-1----:R-:W-:Y:S05]  /*8eb0*/  @!P1 BRA `(.L_x_11307) ;  /* 0x000000c800ac9947 */ /* 0x002fea0003800000 */
.L_x_11306:
        /* <DEDUP_REMOVED lines=17> */
.L_x_11308:
[----:B------:R-:W-:Y:S01]  /*8fd0*/  ULEA UR11, UR19, UR46, 0x3 ;  /* 0x0000002e130b7291 */ /* 0x000fe2000f8e183f */
[----:B01----:R-:W-:-:S05]  /*8fe0*/  IMAD.U32 R7, RZ, RZ, UR18 ;  /* 0x00000012ff077e24 */ /* 0x003fca000f8e00ff */
[----:B------:R-:W-:-:S04]  /*8ff0*/  SHF.L.U32 R7, R7, 0x1f, RZ ;  /* 0x0000001f07077819 */ /* 0x000fc800000006ff */
[----:B------:R0:W1:Y:S01]  /*9000*/  SYNCS.PHASECHK.TRANS64.TRYWAIT P1, [UR11+0x19c50], R7 ;  /* 0x019c5007ff0075a7 */ /* 0x000062000802014b */
[----:B------:R-:W-:Y:S05]  /*9010*/  @!P0 BRA `(.L_x_11309) ;  /* 0x0000000000048947 */ /* 0x000fea0003800000 */
[----:B------:R-:W-:Y:S01]  /*9020*/  BPT.TRAP 0x1 ;  /* 0x000000040000795c */ /* 0x000fe20000300000 */
.L_x_11309:
[----:B-1----:R-:W-:Y:S05]  /*9030*/  @P1 BRA `(.L_x_11310) ;  /* 0x0000000000081947 */ /* 0x002fea0003800000 */
[----:B------:R-:W1:Y:S02]  /*9040*/  SYNCS.PHASECHK.TRANS64.TRYWAIT P1, [UR11+0x19c50], R7 ;  /* 0x019c5007ff0075a7 */ /* 0x000e64000802014b */
[----:B-1----:R-:W-:Y:S05]  /*9050*/  @!P1 BRA `(.L_x_11311) ;  /* 0x000000c8005c9947 */ /* 0x002fea0003800000 */
.L_x_11310:
        /* <DEDUP_REMOVED lines=27> */
.L_x_11312:
[C---:B------:R-:W-:Y:S01]  /*9210*/  FMUL.FTZ R11, R0.reuse, R26 ;  /* 0x0000001a000b7220 */ /* 0x040fe20000410000 */
[C---:B------:R-:W-:Y:S01]  /*9220*/  FMUL.FTZ R9, R0.reuse, R24 ;  /* 0x0000001800097220 */ /* 0x040fe20000410000 */
[C---:B------:R-:W-:Y:S01]  /*9230*/  FMUL.FTZ R12, R0.reuse, R27 ;  /* 0x0000001b000c7220 */ /* 0x040fe20000410000 */
[C---:B-1----:R-:W-:Y:S01]  /*9240*/  FMUL.FTZ R10, R0.reuse, R25 ;  /* 0x00000019000a7220 */ /* 0x042fe20000410000 */
        /* <DEDUP_REMOVED lines=69> */
[----:B------:R-:W-:Y:S01]  /*96a0*/  FMUL.FTZ R77, R0, R85 ;  /* 0x00000055004d7220 */ /* 0x000fe20000410000 */
[----:B------:R-:W-:Y:S01]  /*96b0*/  UMOV UR6, UR17 ;  /* 0x0000001100067c82 */ /* 0x000fe20008000000 */
[----:B------:R-:W-:-:S03]  /*96c0*/  ULEA UR7, UR38, UR46, 0x3 ;  /* 0x0000002e26077291 */ /* 0x000fc6000f8e183f */
        /* <DEDUP_REMOVED lines=118> */
[----:B0-----:R-:W-:-:S05]  /*9e30*/  FMNMX.FTZ R82, R79, R82, !PT ;  /* 0x000000524f527209 */ /* 0x001fca0007810000 */
[----:B------:R-:W0:Y:S01]  /*9e40*/  SHFL.BFLY PT, R31, R82, 0x2, 0x1f ;  /* 0x0c401f00521f7f89 */ /* 0x000e2200000e0000 */
[----:B--2---:R-:W-:-:S04]  /*9e50*/  FMNMX.FTZ R80, R76, R7, !PT ;  /* 0x000000074c507209 */ /* 0x004fc80007810000 */
[----:B-1----:R-:W-:-:S05]  /*9e60*/  FMNMX.FTZ R80, R77, R80, !PT ;  /* 0x000000504d507209 */ /* 0x002fca0007810000 */
[----:B------:R-:W1:Y:S01]  /*9e70*/  SHFL.BFLY PT, R7, R80, 0x2, 0x1f ;  /* 0x0c401f0050077f89 */ /* 0x000e6200000e0000 */
[----:B0-----:R-:W-:-:S05]  /*9e80*/  FMNMX.FTZ R83, R82, R31, !PT ;  /* 0x0000001f52537209 */ /* 0x001fca0007810000 */
[----:B------:R-:W0:Y:S01]  /*9e90*/  SHFL.BFLY PT, R86, R83, 0x1, 0x1f ;  /* 0x0c201f0053567f89 */ /* 0x000e2200000e0000 */
[----:B-1----:R-:W-:-:S05]  /*9ea0*/  FMNMX.FTZ R81, R80, R7, !PT ;  /* 0x0000000750517209 */ /* 0x002fca0007810000 */
[----:B------:R-:W1:Y:S01]  /*9eb0*/  SHFL.BFLY PT, R84, R81, 0x1, 0x1f ;  /* 0x0c201f0051547f89 */ /* 0x000e6200000e0000 */
[----:B0-----:R-:W-:-:S05]  /*9ec0*/  FMNMX.FTZ R31, R83, R86, !PT ;  /* 0x00000056531f7209 */ /* 0x001fca0007810000 */
[----:B------:R-:W-:-:S04]  /*9ed0*/  FADD.FTZ R8, -R31, R8 ;  /* 0x000000081f087221 */ /* 0x000fc80000010100 */
[----:B------:R-:W-:Y:S01]  /*9ee0*/  FMUL.FTZ R80, R8, UR6 ;  /* 0x0000000608507c20 */ /* 0x000fe20008410000 */
[----:B-1----:R-:W-:Y:S01]  /*9ef0*/  FMNMX.FTZ R7, R81, R84, !PT ;  /* 0x0000005451077209 */ /* 0x002fe20007810000 */
[----:B------:R-:W-:Y:S02]  /*9f00*/  IMAD.U32 R84, RZ, RZ, UR6 ;  /* 0x00000006ff547e24 */ /* 0x000fe4000f8e00ff */
[----:B------:R0:W-:Y:S02]  /*9f10*/  MUFU.EX2 R81, R80 ;  /* 0x0000005000517308 */ /* 0x0001e40000000800 */
[----:B------:R-:W-:-:S01]  /*9f20*/  FFMA.FTZ R8, R7, R84, -8 ;  /* 0xc100000007087423 */ /* 0x000fc20000010054 */
[----:B------:R-:W-:-:S03]  /*9f30*/  FADD.FTZ R6, -R7, R6 ;  /* 0x0000000607067221 */ /* 0x000fc60000010100 */
[--C-:B------:R-:W-:Y:S01]  /*9f40*/  FFMA.FTZ R9, R9, UR6, -R8.reuse ;  /* 0x0000000609097c23 */ /* 0x100fe20008010808 */
[----:B------:R-:W-:-:S01]  /*9f50*/  FFMA.FTZ R10, R10, UR6, -R8 ;  /* 0x000000060a0a7c23 */ /* 0x000fc20008010808 */
[----:B0-----:R-:W-:Y:S02]  /*9f60*/  IMAD.U32 R80, RZ, RZ, UR6 ;  /* 0x00000006ff507e24 */ /* 0x001fe4000f8e00ff */
        /* <DEDUP_REMOVED lines=30> */
[----:B------:R-:W-:-:S01]  /*a150*/  FFMA.FTZ R8, R31, R80, -8 ;  /* 0xc10000001f087423 */ /* 0x000fc20000010050 */
[----:B------:R-:W-:Y:S01]  /*a160*/  FMUL.FTZ R6, R6, UR6 ;  /* 0x0000000606067c20 */ /* 0x000fe20008410000 */
[----:B------:R-:W-:Y:S02]  /*a170*/  MUFU.EX2 R9, R9 ;  /* 0x0000000900097308 */ /* 0x000fe40000000800 */
        /* <DEDUP_REMOVED lines=31> */
[----:B-1----:R-:W-:-:S07]  /*a370*/  FFMA.FTZ R2, R81, R2, R80 ;  /* 0x0000000251027223 */ /* 0x002fce0000010050 */
        /* <DEDUP_REMOVED lines=130> */
.L_x_11313:
[----:B------:R-:W-:Y:S01]  /*aba0*/  UIADD3 UR7, UR11, 0x19c60, URZ ;  /* 0x00019c600b077890 */ /* 0x000fe2000fffe03f */
[----:B------:R-:W-:Y:S01]  /*abb0*/  ISETP.GT.AND P1, PT, R4, R5, PT ;  /* 0x000000050400720c */ /* 0x000fe20003f24270 */
        /* <DEDUP_REMOVED lines=88> */
.L_x_11303:
        /* <DEDUP_REMOVED lines=11> */
.L_x_11334:
[----:B------:R-:W-:-:S04]  /*b1f0*/  UIADD3 UR38, UR19, 0x1, URZ ;  /* 0x0000000113267890 */ /* 0x000fc8000fffe03f */
[----:B------:R-:W-:-:S04]  /*b200*/  UISETP.NE.AND UP0, UPT, UR38, 0x2, UPT ;  /* 0x000000022600788c */ /* 0x000fc8000bf05270 */
[----:B------:R-:W-:Y:S02]  /*b210*/  USEL UR37, URZ, 0x1, UP0 ;  /* 0x000000013f257887 */ /* 0x000fe40008000000 */
[----:B------:R-:W-:Y:S02]  /*b220*/  USEL UR38, UR38, URZ, UP0 ;  /* 0x0000003f26267287 */ /* 0x000fe40008000000 */
[----:B------:R-:W-:Y:S01]  /*b230*/  ULOP3.LUT UR37, UR18, UR37, URZ, 0x3c, !UPT ;  /* 0x0000002512257292 */ /* 0x000fe2000f8e3c3f */
[----:B------:R-:W-:Y:S11]  /*b240*/  @!P0 BRA `(.L_x_11316) ;  /* 0x0000000000048947 */ /* 0x000ff60003800000 */
[----:B------:R-:W-:Y:S01]  /*b250*/  BPT.TRAP 0x1 ;  /* 0x000000040000795c */ /* 0x000fe20000300000 */
.L_x_11316:
[----:B------:R-:W-:Y:S01]  /*b260*/  ULEA UR6, UR38, UR46, 0x3 ;  /* 0x0000002e26067291 */ /* 0x000fe2000f8e183f */
[----:B------:R-:W-:-:S05]  /*b270*/  IMAD.U32 R7, RZ, RZ, UR37 ;  /* 0x00000025ff077e24 */ /* 0x000fca000f8e00ff */
[----:B------:R-:W-:-:S04]  /*b280*/  SHF.L.U32 R7, R7, 0x1f, RZ ;  /* 0x0000001f07077819 */ /* 0x000fc800000006ff */
[----:B------:R0:W1:Y:S01]  /*b290*/  SYNCS.PHASECHK.TRANS64.TRYWAIT P1, [UR6+0x19c30], R7 ;  /* 0x019c3007ff0075a7 */ /* 0x0000620008020146 */
[----:B------:R-:W-:Y:S05]  /*b2a0*/  @!P0 BRA `(.L_x_11317) ;  /* 0x0000000000048947 */ /* 0x000fea0003800000 */
[----:B------:R-:W-:Y:S01]  /*b2b0*/  BPT.TRAP 0x1 ;  /* 0x000000040000795c */ /* 0x000fe20000300000 */
.L_x_11317:
[----:B-1----:R-:W-:Y:S05]  /*b2c0*/  @P1 BRA `(.L_x_11318) ;  /* 0x0000000000081947 */ /* 0x002fea0003800000 */
[----:B------:R-:W1:Y:S02]  /*b2d0*/  SYNCS.PHASECHK.TRANS64.TRYWAIT P1, [UR6+0x19c30], R7 ;  /* 0x019c3007ff0075a7 */ /* 0x000e640008020146 */
[----:B-1----:R-:W-:Y:S05]  /*b2e0*/  @!P1 BRA `(.L_x_11319) ;  /* 0x000000a400d09947 */ /* 0x002fea0003800000 */
.L_x_11318:
        /* <DEDUP_REMOVED lines=17> */
.L_x_11320:
[----:B------:R-:W-:Y:S01]  /*b400*/  ULEA UR11, UR19, UR46, 0x3 ;  /* 0x0000002e130b7291 */ /* 0x000fe2000f8e183f */
[----:B01----:R-:W-:-:S05]  /*b410*/  IMAD.U32 R7, RZ, RZ, UR18 ;  /* 0x00000012ff077e24 */ /* 0x003fca000f8e00ff */
[----:B------:R-:W-:-:S04]  /*b420*/  SHF.L.U32 R7, R7, 0x1f, RZ ;  /* 0x0000001f07077819 */ /* 0x000fc800000006ff */
[----:B------:R0:W1:Y:S01]  /*b430*/  SYNCS.PHASECHK.TRANS64.TRYWAIT P1, [UR11+0x19c50], R7 ;  /* 0x019c5007ff0075a7 */ /* 0x000062000802014b */
[----:B------:R-:W-:Y:S05]  /*b440*/  @!P0 BRA `(.L_x_11321) ;  /* 0x0000000000048947 */ /* 0x000fea0003800000 */
[----:B------:R-:W-:Y:S01]  /*b450*/  BPT.TRAP 0x1 ;  /* 0x000000040000795c */ /* 0x000fe20000300000 */
.L_x_11321:
[----:B-1----:R-:W-:Y:S05]  /*b460*/  @P1 BRA `(.L_x_11322) ;  /* 0x0000000000081947 */ /* 0x002fea0003800000 */
[----:B------:R-:W1:Y:S02]  /*b470*/  SYNCS.PHASECHK.TRANS64.TRYWAIT P1, [UR11+0x19c50], R7 ;  /* 0x019c5007ff0075a7 */ /* 0x000e64000802014b */
[----:B-1----:R-:W-:Y:S05]  /*b480*/  @!P1 BRA `(.L_x_11323) ;  /* 0x000000a400809947 */ /* 0x002fea0003800000 */
.L_x_11322:
        /* <DEDUP_REMOVED lines=27> */
.L_x_11324:
[----:B------:R-:W-:Y:S01]  /*b640*/  UISETP.NE.AND UP1, UPT, UR49, URZ, UPT ;  /* 0x0000003f3100728c */ /* 0x000fe2000bf25270 */
[C---:B01----:R-:W-:Y:S01]  /*b650*/  FMUL.FTZ R7, R0.reuse, R24 ;  /* 0x0000001800077220 */ /* 0x043fe20000410000 */
        /* <DEDUP_REMOVED lines=10> */
[----:B------:R-:W0:Y:S01]  /*b700*/  LDC R79, c[0x0][0x2f0] ;  /* 0x0000bc00ff4f7b82 */ /* 0x000e220000000800 */
        /* <DEDUP_REMOVED lines=12> */
[----:B------:R-:W-:Y:S01]  /*b7d0*/  ULEA UR6, UR38, UR46, 0x3 ;  /* 0x0000002e26067291 */ /* 0x000fe2000f8e183f */
[C---:B------:R-:W-:Y:S01]  /*b7e0*/  FMUL.FTZ R46, R0.reuse, R58 ;  /* 0x0000003a002e7220 */ /* 0x040fe20000410000 */
[C---:B------:R-:W-:Y:S01]  /*b7f0*/  FMUL.FTZ R64, R0.reuse, R75 ;  /* 0x0000004b00407220 */ /* 0x040fe20000410000 */
[----:B------:R-:W-:Y:S01]  /*b800*/  FMUL.FTZ R58, R0, R70 ;  /* 0x00000046003a7220 */ /* 0x000fe20000410000 */
[----:B------:R-:W-:Y:S02]  /*b810*/  IMAD.SHL.U32 R75, R4, 0x80, RZ ;  /* 0x00000080044b7824 */ /* 0x000fe400078e00ff */
        /* <DEDUP_REMOVED lines=54> */
[----:B0-----:R-:W-:Y:S01]  /*bb80*/  IMAD R26, R79, UR42, R26 ;  /* 0x0000002a4f1a7c24 */ /* 0x001fe2000f8e021a */
[----:B------:R-:W-:-:S03]  /*bb90*/  ULOP3.LUT UR6, URZ, UR21, URZ, 0x33, !UPT ;  /* 0x000000153f067292 */ /* 0x000fc6000f8e333f */
[----:B------:R-:W-:Y:S02]  /*bba0*/  VIADD R26, R26, -UR22 ;  /* 0x800000161a1a7c36 */ /* 0x000fe40008000000 */
[----:B------:R-:W0:Y:S02]  /*bbb0*/  MUFU.TANH R8, R8 ;  /* 0x0000000800087308 */ /* 0x000e240000002400 */
[C---:B------:R-:W-:Y:S02]  /*bbc0*/  VIADD R85, R26.reuse, UR23 ;  /* 0x000000171a557c36 */ /* 0x040fe40008000000 */
[----:B------:R-:W-:Y:S02]  /*bbd0*/  VIADD R84, R26, UR6 ;  /* 0x000000061a547c36 */ /* 0x000fe40008000000 */
[--C-:B-1----:R-:W-:Y:S02]  /*bbe0*/  IMAD.IADD R83, R85, 0x1, R82.reuse ;  /* 0x0000000155537824 */ /* 0x102fe400078e0252 */
[----:B------:R-:W1:Y:S01]  /*bbf0*/  MUFU.TANH R9, R9 ;  /* 0x0000000900097308 */ /* 0x000e620000002400 */
        /* <DEDUP_REMOVED lines=76> */
.L_x_11327:
[----:B------:R-:W-:-:S05]  /*c0c0*/  IMAD.U32 R86, RZ, RZ, UR20 ;  /* 0x00000014ff567e24 */ /* 0x000fca000f8e00ff */
[----:B------:R-:W-:-:S13]  /*c0d0*/  ISETP.NE.AND P1, PT, R86, 0x1, PT ;  /* 0x000000015600780c */ /* 0x000fda0003f25270 */
[----:B------:R-:W1:Y:S02]  /*c0e0*/  @P1 LDC.64 R26, c[0x0][0x9e8] ;  /* 0x00027a00ff1a1b82 */ /* 0x000e640000000a00 */
[----:B-1----:R-:W-:-:S05]  /*c0f0*/  @P1 IMAD.HI.U32 R26, R82, R26, RZ ;  /* 0x0000001a521a1227 */ /* 0x002fca00078e00ff */
[----:B------:R-:W-:-:S07]  /*c100*/  @P1 SHF.R.U32.HI R82, RZ, R27, R26 ;  /* 0x0000001bff521219 */ /* 0x000fce000001161a */
.L_x_11328:
[----:B------:R-:W-:Y:S05]  /*c110*/  BSYNC B0 ;  /* 0x0000000000007941 */ /* 0x000fea0003800000 */
.L_x_11326:
[----:B------:R-:W-:-:S04]  /*c120*/  IMAD R27, R82, R86, -R75 ;  /* 0x00000056521b7224 */ /* 0x000fc800078e0a4b */
[----:B------:R-:W-:-:S05]  /*c130*/  IMAD R26, R16, -0x2, R27 ;  /* 0xfffffffe101a7824 */ /* 0x000fca00078e021b */
[----:B------:R-:W-:Y:S02]  /*c140*/  VIADDMNMX R83, R26, R86, R83, PT ;  /* 0x000000561a537246 */ /* 0x000fe40003800153 */
[----:B------:R-:W-:-:S07]  /*c150*/  VIMNMX R81, R81, R26, !PT ;  /* 0x0000001a51517248 */ /* 0x000fce0007fe0100 */
.L_x_11325:
        /* <DEDUP_REMOVED lines=15> */
[C---:B------:R-:W-:Y:S01]  /*c250*/  ISETP.GT.AND P5, PT, R81.reuse, 0x9, P1 ;  /* 0x000000095100780c */ /* 0x040fe20000fa4270 */
        /* <DEDUP_REMOVED lines=100> */
.L_x_11331:
[----:B------:R-:W-:-:S05]  /*c8a0*/  IMAD.U32 R86, RZ, RZ, UR20 ;  /* 0x00000014ff567e24 */ /* 0x000fca000f8e00ff */
[----:B------:R-:W-:-:S13]  /*c8b0*/  ISETP.NE.AND P2, PT, R86, 0x1, PT ;  /* 0x000000015600780c */ /* 0x000fda0003f45270 */
[----:B------:R-:W0:Y:S02]  /*c8c0*/  @P2 LDC.64 R26, c[0x0][0x9e8] ;  /* 0x00027a00ff1a2b82 */ /* 0x000e240000000a00 */
[----:B0-----:R-:W-:-:S05]  /*c8d0*/  @P2 IMAD.HI.U32 R26, R7, R26, RZ ;  /* 0x0000001a071a2227 */ /* 0x001fca00078e00ff */
[----:B------:R-:W-:-:S07]  /*c8e0*/  @P2 SHF.R.U32.HI R7, RZ, R27, R26 ;  /* 0x0000001bff072219 */ /* 0x000fce000001161a */
.L_x_11332:
[----:B------:R-:W-:Y:S05]  /*c8f0*/  BSYNC B0 ;  /* 0x0000000000007941 */ /* 0x000fea0003800000 */
.L_x_11330:
[----:B------:R-:W-:-:S04]  /*c900*/  IMAD R7, R7, R86, -R75 ;  /* 0x0000005607077224 */ /* 0x000fc800078e0a4b */
[----:B------:R-:W-:-:S05]  /*c910*/  IMAD R7, R16, -0x2, R7 ;  /* 0xfffffffe10077824 */ /* 0x000fca00078e0207 */
[----:B------:R-:W-:Y:S02]  /*c920*/  VIADDMNMX R85, R7, R86, R85, PT ;  /* 0x0000005607557246 */ /* 0x000fe40003800155 */
[----:B------:R-:W-:-:S07]  /*c930*/  VIMNMX R84, R84, R7, !PT ;  /* 0x0000000754547248 */ /* 0x000fce0007fe0100 */
.L_x_11329:
        /* <DEDUP_REMOVED lines=63> */
[----:B------:R-:W-:Y:S02]  /*cd30*/  ISETP.LT.OR P2, PT, R85, 0x31, P2 ;  /* 0x000000315500780c */ /* 0x000fe40001741670 */
        /* <DEDUP_REMOVED lines=55> */
[----:B0-----:R-:W-:-:S01]  /*d0b0*/  FFMA.FTZ R81, R29, UR6, -R26 ;  /* 0x000000061d517c23 */ /* 0x001fc2000801081a */
[----:B------:R-:W-:Y:S01]  /*d0c0*/  ISETP.GT.AND P5, PT, R84, 0x38, P1 ;  /* 0x000000385400780c */ /* 0x000fe20000fa4270 */
[----:B------:R-:W-:-:S01]  /*d0d0*/  FFMA.FTZ R140, R67, UR6, -R26 ;  /* 0x00000006438c7c23 */ /* 0x000fc2000801081a */
[----:B------:R-:W-:Y:S01]  /*d0e0*/  ISETP.LT.OR P4, PT, R85, 0x2a, P4 ;  /* 0x0000002a5500780c */ /* 0x000fe20002781670 */
[----:B------:R-:W-:-:S01]  /*d0f0*/  FFMA.FTZ R76, R76, UR6, -R26 ;  /* 0x000000064c4c7c23 */ /* 0x000fc2000801081a */
[----:B------:R-:W-:Y:S01]  /*d100*/  ISETP.LT.OR P5, PT, R85, 0x39, P5 ;  /* 0x000000395500780c */ /* 0x000fe20002fa1670 */
[----:B------:R-:W-:-:S01]  /*d110*/  FFMA.FTZ R80, R80, UR6, -R26 ;  /* 0x0000000650507c23 */ /* 0x000fc2000801081a */
[----:B------:R-:W-:Y:S01]  /*d120*/  FSEL R38, R38, -INF , !P4 ;  /* 0xff80000026267808 */ /* 0x000fe20006000000 */
[----:B------:R-:W-:Y:S01]  /*d130*/  MUFU.EX2 R75, R75 ;  /* 0x0000004b004b7308 */ /* 0x000fe20000000800 */
[----:B-1----:R-:W-:-:S02]  /*d140*/  FMNMX.FTZ R82, R27, R20, !PT ;  /* 0x000000141b527209 */ /* 0x002fc40007810000 */
[----:B------:R-:W-:Y:S02]  /*d150*/  ISETP.GT.AND P4, PT, R84, 0x39, P1 ;  /* 0x000000395400780c */ /* 0x000fe40000f84270 */
[----:B------:R-:W-:Y:S01]  /*d160*/  FMNMX.FTZ R25, R21, R82, !PT ;  /* 0x0000005215197209 */ /* 0x000fe20007810000 */
[--C-:B------:R-:W-:Y:S01]  /*d170*/  FFMA.FTZ R82, R33, UR6, -R26.reuse ;  /* 0x0000000621527c23 */ /* 0x100fe2000801081a */
[----:B------:R-:W-:Y:S01]  /*d180*/  FSEL R42, R42, -INF , !P5 ;  /* 0xff8000002a2a7808 */ /* 0x000fe20006800000 */
[----:B------:R0:W-:Y:S01]  /*d190*/  MUFU.EX2 R20, R79 ;  /* 0x0000004f00147308 */ /* 0x0001e20000000800 */
[----:B------:R-:W-:Y:S01]  /*d1a0*/  FMNMX.FTZ R29, R24, R25, !PT ;  /* 0x00000019181d7209 */ /* 0x000fe20007810000 */
[----:B------:R-:W-:Y:S01]  /*d1b0*/  FFMA.FTZ R33, R35, UR6, -R26 ;  /* 0x0000000623217c23 */ /* 0x000fe2000801081a */
[----:B------:R-:W-:Y:S02]  /*d1c0*/  ISETP.LT.OR P4, PT, R85, 0x3a, P4 ;  /* 0x0000003a5500780c */ /* 0x000fe40002781670 */
[----:B------:R-:W-:-:S02]  /*d1d0*/  FMNMX.FTZ R29, R28, R29, !PT ;  /* 0x0000001d1c1d7209 */ /* 0x000fc40007810000 */
[----:B------:R-:W-:Y:S01]  /*d1e0*/  FSEL R44, R44, -INF , !P4 ;  /* 0xff8000002c2c7808 */ /* 0x000fe20006000000 */
[----:B------:R-:W-:Y:S01]  /*d1f0*/  MUFU.EX2 R8, R8 ;  /* 0x0000000800087308 */ /* 0x000fe20000000800 */
[----:B0-----:R-:W-:-:S01]  /*d200*/  FFMA.FTZ R79, R31, UR6, -R26 ;  /* 0x000000061f4f7c23 */ /* 0x001fc2000801081a */
[----:B------:R-:W-:Y:S02]  /*d210*/  FMNMX.FTZ R31, R30, R29, !PT ;  /* 0x0000001d1e1f7209 */ /* 0x000fe40007810000 */
[----:B------:R-:W-:Y:S02]  /*d220*/  ISETP.GT.AND P5, PT, R84, 0x48, P1 ;  /* 0x000000485400780c */ /* 0x000fe40000fa4270 */
[----:B------:R-:W-:Y:S02]  /*d230*/  FMNMX.FTZ R31, R32, R31, !PT ;  /* 0x0000001f201f7209 */ /* 0x000fe40007810000 */
[----:B------:R-:W-:Y:S01]  /*d240*/  ISETP.GT.AND P4, PT, R84, 0x49, P1 ;  /* 0x000000495400780c */ /* 0x000fe20000f84270 */
[----:B------:R0:W-:Y:S01]  /*d250*/  MUFU.EX2 R29, R79 ;  /* 0x0000004f001d7308 */ /* 0x0001e20000000800 */
[----:B------:R-:W-:-:S02]  /*d260*/  FMNMX.FTZ R31, R34, R31, !PT ;  /* 0x0000001f221f7209 */ /* 0x000fc40007810000 */
[----:B------:R-:W-:Y:S02]  /*d270*/  ISETP.LT.OR P5, PT, R85, 0x49, P5 ;  /* 0x000000495500780c */ /* 0x000fe40002fa1670 */
[----:B------:R-:W-:Y:S02]  /*d280*/  FMNMX.FTZ R31, R36, R31, !PT ;  /* 0x0000001f241f7209 */ /* 0x000fe40007810000 */
[----:B------:R-:W-:Y:S01]  /*d290*/  FSEL R50, R50, -INF , !P5 ;  /* 0xff80000032327808 */ /* 0x000fe20006800000 */
[----:B------:R-:W-:Y:S01]  /*d2a0*/  MUFU.EX2 R11, R11 ;  /* 0x0000000b000b7308 */ /* 0x000fe20000000800 */
[----:B------:R-:W-:Y:S01]  /*d2b0*/  FMNMX.FTZ R86, R38, R31, !PT ;  /* 0x0000001f26567209 */ /* 0x000fe20007810000 */
[--C-:B0-----:R-:W-:Y:S01]  /*d2c0*/  FFMA.FTZ R79, R37, UR6, -R26.reuse ;  /* 0x00000006254f7c23 */ /* 0x101fe2000801081a */
[----:B------:R-:W-:Y:S01]  /*d2d0*/  ISETP.LT.OR P4, PT, R85, 0x4a, P4 ;  /* 0x0000004a5500780c */ /* 0x000fe20002781670 */
[----:B------:R-:W-:Y:S01]  /*d2e0*/  FFMA.FTZ R37, R41, UR6, -R26 ;  /* 0x0000000629257c23 */ /* 0x000fe2000801081a */
[----:B------:R-:W-:-:S02]  /*d2f0*/  FMNMX.FTZ R31, R39, R86, !PT ;  /* 0x00000056271f7209 */ /* 0x000fc40007810000 */
[----:B------:R-:W-:Y:S01]  /*d300*/  FSEL R35, R52, -INF , !P4 ;  /* 0xff80000034237808 */ /* 0x000fe20006000000 */
[----:B------:R-:W-:Y:S01]  /*d310*/  MUFU.EX2 R12, R12 ;  /* 0x0000000c000c7308 */ /* 0x000fe20000000800 */
        /* <DEDUP_REMOVED lines=13> */
[--C-:B------:R-:W-:Y:S01]  /*d3f0*/  FFMA.FTZ R43, R45, UR6, -R26.reuse ;  /* 0x000000062d2b7c23 */ /* 0x100fe2000801081a */
[----:B------:R-:W-:Y:S01]  /*d400*/  FMNMX.FTZ R86, R50, R31, !PT ;  /* 0x0000001f32567209 */ /* 0x000fe20007810000 */
[--C-:B------:R-:W-:Y:S01]  /*d410*/  FFMA.FTZ R45, R49, UR6, -R26.reuse ;  /* 0x00000006312d7c23 */ /* 0x100fe2000801081a */
[----:B------:R-:W-:Y:S01]  /*d420*/  FSEL R60, R60, -INF , !P4 ;  /* 0xff8000003c3c7808 */ /* 0x000fe20006000000 */
[--C-:B------:R-:W-:Y:S01]  /*d430*/  FFMA.FTZ R49, R53, UR6, -R26.reuse ;  /* 0x0000000635317c23 */ /* 0x100fe2000801081a */
[----:B------:R-:W-:Y:S01]  /*d440*/  FMNMX.FTZ R31, R35, R86, !PT ;  /* 0x00000056231f7209 */ /* 0x000fe20007810000 */
[--C-:B------:R-:W-:Y:S01]  /*d450*/  FFMA.FTZ R86, R47, UR6, -R26.reuse ;  /* 0x000000062f567c23 */ /* 0x100fe2000801081a */
[----:B------:R-:W-:Y:S01]  /*d460*/  ISETP.GT.AND P5, PT, R84, 0x68, P1 ;  /* 0x000000685400780c */ /* 0x000fe20000fa4270 */
[--C-:B------:R-:W-:Y:S01]  /*d470*/  FFMA.FTZ R53, R61, UR6, -R26.reuse ;  /* 0x000000063d357c23 */ /* 0x100fe2000801081a */
[----:B------:R-:W-:Y:S01]  /*d480*/  FMNMX.FTZ R31, R54, R31, !PT ;  /* 0x0000001f361f7209 */ /* 0x000fe20007810000 */
[----:B------:R-:W-:Y:S01]  /*d490*/  FFMA.FTZ R61, R78, UR6, -R26 ;  /* 0x000000064e3d7c23 */ /* 0x000fe2000801081a */
[----:B------:R-:W-:Y:S01]  /*d4a0*/  ISETP.GT.AND P4, PT, R84, 0x69, P1 ;  /* 0x000000695400780c */ /* 0x000fe20000f84270 */
[----:B------:R-:W-:Y:S01]  /*d4b0*/  IMAD.U32 R78, RZ, RZ, UR6 ;  /* 0x00000006ff4e7e24 */ /* 0x000fe2000f8e00ff */
[----:B------:R-:W-:Y:S01]  /*d4c0*/  FMNMX.FTZ R136, R56, R31, !PT ;  /* 0x0000001f38887209 */ /* 0x000fe20007810000 */
[----:B------:R-:W-:Y:S01]  /*d4d0*/  MUFU.EX2 R82, R82 ;  /* 0x0000005200527308 */ /* 0x000fe20000000800 */
[----:B------:R-:W-:-:S02]  /*d4e0*/  ISETP.LT.OR P5, PT, R85, 0x69, P5 ;  /* 0x000000695500780c */ /* 0x000fc40002fa1670 */
[----:B------:R-:W-:Y:S02]  /*d4f0*/  FMNMX.FTZ R31, R41, R136, !PT ;  /* 0x00000088291f7209 */ /* 0x000fe40007810000 */
[----:B------:R-:W-:Y:S02]  /*d500*/  FSEL R66, R66, -INF , !P5 ;  /* 0xff80000042427808 */ /* 0x000fe40006800000 */
[----:B------:R-:W-:Y:S01]  /*d510*/  FMNMX.FTZ R31, R60, R31, !PT ;  /* 0x0000001f3c1f7209 */ /* 0x000fe20007810000 */
[----:B------:R-:W-:Y:S01]  /*d520*/  MUFU.EX2 R33, R33 ;  /* 0x0000002100217308 */ /* 0x000fe20000000800 */
[----:B------:R-:W-:Y:S02]  /*d530*/  ISETP.LT.OR P4, PT, R85, 0x6a, P4 ;  /* 0x0000006a5500780c */ /* 0x000fe40002781670 */
[----:B------:R-:W-:Y:S02]  /*d540*/  FMNMX.FTZ R31, R62, R31, !PT ;  /* 0x0000001f3e1f7209 */ /* 0x000fe40007810000 */
[----:B------:R-:W-:-:S02]  /*d550*/  ISETP.GT.AND P5, PT, R84, 0x78, P1 ;  /* 0x000000785400780c */ /* 0x000fc40000fa4270 */
[----:B------:R-:W-:Y:S01]  /*d560*/  FMNMX.FTZ R31, R64, R31, !PT ;  /* 0x0000001f401f7209 */ /* 0x000fe20007810000 */
[----:B------:R-:W-:Y:S01]  /*d570*/  MUFU.EX2 R37, R37 ;  /* 0x0000002500257308 */ /* 0x000fe20000000800 */
[----:B------:R-:W-:Y:S02]  /*d580*/  ISETP.GT.AND P1, PT, R84, 0x79, P1 ;  /* 0x000000795400780c */ /* 0x000fe40000f24270 */
[----:B------:R-:W-:Y:S02]  /*d590*/  FSEL R47, R68, -INF , !P4 ;  /* 0xff800000442f7808 */ /* 0x000fe40006000000 */
[----:B------:R-:W-:Y:S02]  /*d5a0*/  FMNMX.FTZ R84, R66, R31, !PT ;  /* 0x0000001f42547209 */ /* 0x000fe40007810000 */
[----:B------:R-:W-:Y:S01]  /*d5b0*/  ISETP.LT.OR P5, PT, R85, 0x79, P5 ;  /* 0x000000795500780c */ /* 0x000fe20002fa1670 */
[----:B------:R0:W-:Y:S01]  /*d5c0*/  MUFU.EX2 R68, R51 ;  /* 0x0000003300447308 */ /* 0x0001e20000000800 */
[----:B------:R-:W-:Y:S01]  /*d5d0*/  FMNMX.FTZ R31, R47, R84, !PT ;  /* 0x000000542f1f7209 */ /* 0x000fe20007810000 */
[--C-:B------:R-:W-:Y:S01]  /*d5e0*/  FFMA.FTZ R84, R55, UR6, -R26.reuse ;  /* 0x0000000637547c23 */ /* 0x100fe2000801081a */
[----:B------:R-:W-:Y:S01]  /*d5f0*/  ISETP.LT.OR P1, PT, R85, 0x7a, P1 ;  /* 0x0000007a5500780c */ /* 0x000fe20000f21670 */
[----:B------:R-:W-:Y:S01]  /*d600*/  FFMA.FTZ R55, R65, UR6, -R26 ;  /* 0x0000000641377c23 */ /* 0x000fe2000801081a */
[----:B------:R-:W-:-:S02]  /*d610*/  FMNMX.FTZ R31, R70, R31, !PT ;  /* 0x0000001f461f7209 */ /* 0x000fc40007810000 */
[----:B------:R-:W-:Y:S01]  /*d620*/  FSEL R74, R74, -INF , !P5 ;  /* 0xff8000004a4a7808 */ /* 0x000fe20006800000 */
[----:B------:R-:W-:Y:S01]  /*d630*/  MUFU.EX2 R58, R79 ;  /* 0x0000004f003a7308 */ /* 0x000fe20000000800 */
[----:B------:R-:W-:Y:S01]  /*d640*/  FMNMX.FTZ R31, R72, R31, !PT ;  /* 0x0000001f481f7209 */ /* 0x000fe20007810000 */
[--C-:B0-----:R-:W-:Y:S01]  /*d650*/  FFMA.FTZ R51, R57, UR6, -R26.reuse ;  /* 0x0000000639337c23 */ /* 0x101fe2000801081a */
[----:B------:R-:W-:Y:S01]  /*d660*/  FSEL R77, R77, -INF , !P1 ;  /* 0xff8000004d4d7808 */ /* 0x000fe20004800000 */
[----:B------:R-:W-:Y:S01]  /*d670*/  FFMA.FTZ R57, R69, UR6, -R26 ;  /* 0x0000000645397c23 */ /* 0x000fe2000801081a */
[----:B------:R-:W-:-:S03]  /*d680*/  FMNMX.FTZ R136, R74, R31, !PT ;  /* 0x0000001f4a887209 */ /* 0x000fc60007810000 */
[----:B------:R-:W-:Y:S01]  /*d690*/  MUFU.EX2 R43, R43 ;  /* 0x0000002b002b7308 */ /* 0x000fe20000000800 */
[----:B------:R-:W-:Y:S01]  /*d6a0*/  FMNMX.FTZ R31, R77, R136, !PT ;  /* 0x000000884d1f7209 */ /* 0x000fe20007810000 */
[--C-:B------:R-:W-:Y:S01]  /*d6b0*/  FFMA.FTZ R136, R59, UR6, -R26.reuse ;  /* 0x000000063b887c23 */ /* 0x100fe2000801081a */
[----:B------:R-:W-:-:S03]  /*d6c0*/  FFMA.FTZ R59, R73, UR6, -R26 ;  /* 0x00000006493b7c23 */ /* 0x000fc6000801081a */
[----:B------:R-:W0:Y:S02]  /*d6d0*/  SHFL.BFLY PT, R142, R31, 0x2, 0x1f ;  /* 0x0c401f001f8e7f89 */ /* 0x000e2400000e0000 */
[----:B------:R-:W-:Y:S08]  /*d6e0*/  MUFU.EX2 R86, R86 ;  /* 0x0000005600567308 */ /* 0x000ff00000000800 */
[----:B------:R-:W-:Y:S08]  /*d6f0*/  MUFU.EX2 R45, R45 ;  /* 0x0000002d002d7308 */ /* 0x000ff00000000800 */
[----:B------:R-:W-:Y:S01]  /*d700*/  MUFU.EX2 R49, R49 ;  /* 0x0000003100317308 */ /* 0x000fe20000000800 */
[----:B0-----:R-:W-:Y:S01]  /*d710*/  FMNMX.FTZ R63, R31, R142, !PT ;  /* 0x0000008e1f3f7209 */ /* 0x001fe20007810000 */
[----:B------:R-:W-:Y:S01]  /*d720*/  FFMA.FTZ R142, R71, UR6, -R26 ;  /* 0x00000006478e7c23 */ /* 0x000fe2000801081a */
[----:B------:R-:W-:-:S05]  /*d730*/  FSEL R26, R7, RZ, P6 ;  /* 0x000000ff071a7208 */ /* 0x000fca0003000000 */
[----:B------:R-:W-:Y:S01]  /*d740*/  MUFU.EX2 R84, R84 ;  /* 0x0000005400547308 */ /* 0x000fe20000000800 */
[----:B------:R-:W0:Y:S01]  /*d750*/  SHFL.BFLY PT, R144, R63, 0x1, 0x1f ;  /* 0x0c201f003f907f89 */ /* 0x000e2200000e0000 */
[----:B------:R-:W-:-:S04]  /*d760*/  FADD.FTZ R5, -R26, R5 ;  /* 0x000000051a057221 */ /* 0x000fc80000010100 */
[----:B------:R-:W-:Y:S02]  /*d770*/  FMUL.FTZ R5, R5, UR6 ;  /* 0x0000000605057c20 */ /* 0x000fe40008410000 */
[----:B------:R-:W-:Y:S08]  /*d780*/  MUFU.EX2 R51, R51 ;  /* 0x0000003300337308 */ /* 0x000ff00000000800 */
[----:B------:R-:W1:Y:S08]  /*d790*/  MUFU.EX2 R5, R5 ;  /* 0x0000000500057308 */ /* 0x000e700000000800 */
[----:B------:R-:W-:Y:S01]  /*d7a0*/  MUFU.EX2 R136, R136 ;  /* 0x0000008800887308 */ /* 0x000fe20000000800 */
[----:B0-----:R-:W-:-:S04]  /*d7b0*/  FMNMX.FTZ R31, R63, R144, !PT ;  /* 0x000000903f1f7209 */ /* 0x001fc80007810000 */
[C---:B------:R-:W-:Y:S01]  /*d7c0*/  FSETP.NEU.FTZ.AND P1, PT, R31.reuse, -INF , PT ;  /* 0xff8000001f00780b */ /* 0x040fe20003f3d000 */
[----:B------:R-:W-:-:S02]  /*d7d0*/  FFMA.FTZ R63, R31, R78, -8 ;  /* 0xc10000001f3f7423 */ /* 0x000fc4000001004e */
[----:B------:R-:W-:Y:S01]  /*d7e0*/  MUFU.EX2 R53, R53 ;  /* 0x0000003500357308 */ /* 0x000fe20000000800 */
[----:B------:R-:W-:Y:S02]  /*d7f0*/  FSEL R69, R31, RZ, P1 ;  /* 0x000000ff1f457208 */ /* 0x000fe40000800000 */
[----:B------:R-:W-:-:S03]  /*d800*/  FSEL R63, R63, RZ, P1 ;  /* 0x000000ff3f3f7208 */ /* 0x000fc60000800000 */
[----:B------:R-:W-:Y:S02]  /*d810*/  FADD.FTZ R69, -R69, R6 ;  /* 0x0000000645457221 */ /* 0x000fe40000010100 */
        /* <DEDUP_REMOVED lines=12> */
[----:B------:R-:W-:Y:S01]  /*d8e0*/  FFMA.FTZ R69, R44, UR6, -R63 ;  /* 0x000000062c457c23 */ /* 0x000fe2000801083f */
[----:B-1----:R-:W-:-:S01]  /*d8f0*/  FFMA.FTZ R44, R5, R3, R14 ;  /* 0x00000003052c7223 */ /* 0x002fc2000001000e */
[--C-:B------:R-:W-:Y:S01]  /*d900*/  FFMA.FTZ R42, R42, UR6, -R63.reuse ;  /* 0x000000062a2a7c23 */ /* 0x100fe2000801083f */
[----:B------:R-:W-:-:S01]  /*d910*/  FFMA.FTZ R65, R34, UR6, -R63 ;  /* 0x0000000622417c23 */ /* 0x000fc2000801083f */
[----:B------:R-:W-:Y:S01]  /*d920*/  FFMA.FTZ R67, R38, UR6, -R63 ;  /* 0x0000000626437c23 */ /* 0x000fe2000801083f */
[----:B------:R-:W-:-:S01]  /*d930*/  FADD.FTZ R73, R75, R44 ;  /* 0x0000002c4b497221 */ /* 0x000fc20000010000 */
        /* <DEDUP_REMOVED lines=10> */
[----:B------:R-:W1:Y:S08]  /*d9e0*/  MUFU.EX2 R10, R10 ;  /* 0x0000000a000a7308 */ /* 0x000e700000000800 */
[----:B------:R-:W2:Y:S01]  /*d9f0*/  MUFU.EX2 R13, R13 ;  /* 0x0000000d000d7308 */ /* 0x000ea20000000800 */
[----:B0-----:R-:W-:-:S07]  /*da00*/  FFMA.FTZ R3, R36, R2, R15 ;  /* 0x0000000224037223 */ /* 0x001fce000001000f */
[----:B------:R-:W0:Y:S01]  /*da10*/  MUFU.EX2 R21, R21 ;  /* 0x0000001500157308 */ /* 0x000e220000000800 */
[----:B-1----:R-:W-:-:S07]  /*da20*/  FADD.FTZ R2, R10, R3 ;  /* 0x000000030a027221 */ /* 0x002fce0000010000 */
[----:B------:R-:W1:Y:S01]  /*da30*/  MUFU.EX2 R24, R24 ;  /* 0x0000001800187308 */ /* 0x000e620000000800 */
[----:B--2---:R-:W-:-:S04]  /*da40*/  FADD.FTZ R3, R13, R2 ;  /* 0x000000020d037221 */ /* 0x004fc80000010000 */
[----:B------:R-:W-:-:S03]  /*da50*/  FADD.FTZ R44, R78, R3 ;  /* 0x000000034e2c7221 */ /* 0x000fc60000010000 */
[----:B------:R2:W-:Y:S08]  /*da60*/  MUFU.EX2 R6, R42 ;  /* 0x0000002a00067308 */ /* 0x0005f00000000800 */
[----:B------:R-:W3:Y:S01]  /*da70*/  MUFU.EX2 R27, R27 ;  /* 0x0000001b001b7308 */ /* 0x000ee20000000800 */
[----:B--2---:R-:W-:-:S01]  /*da80*/  FADD.FTZ R42, R8, R73 ;  /* 0x00000049082a7221 */ /* 0x004fc20000010000 */
[----:B0-----:R-:W-:-:S03]  /*da90*/  FADD.FTZ R73, R21, R44 ;  /* 0x0000002c15497221 */ /* 0x001fc60000010000 */
[----:B------:R-:W-:Y:S01]  /*daa0*/  FADD.FTZ R2, R11, R42 ;  /* 0x0000002a0b027221 */ /* 0x000fe20000010000 */
[----:B------:R-:W-:-:S02]  /*dab0*/  FFMA.FTZ R42, R54, UR6, -R63 ;  /* 0x00000006362a7c23 */ /* 0x000fc4000801083f */
[----:B------:R-:W0:Y:S01]  /*dac0*/  MUFU.EX2 R28, R28 ;  /* 0x0000001c001c7308 */ /* 0x000e220000000800 */
[----:B------:R-:W-:-:S01]  /*dad0*/  FADD.FTZ R3, R9, R2 ;  /* 0x0000000209037221 */ /* 0x000fc20000010000 */
[----:B-1----:R-:W-:Y:S01]  /*dae0*/  FADD.FTZ R2, R24, R73 ;  /* 0x0000004918027221 */ /* 0x002fe20000010000 */
[----:B------:R-:W-:-:S02]  /*daf0*/  FFMA.FTZ R73, R56, UR6, -R63 ;  /* 0x0000000638497c23 */ /* 0x000fc4000801083f */
[----:B------:R-:W-:-:S03]  /*db00*/  FADD.FTZ R3, R12, R3 ;  /* 0x000000030c037221 */ /* 0x000fc60000010000 */
[----:B------:R-:W1:Y:S01]  /*db10*/  MUFU.EX2 R30, R30 ;  /* 0x0000001e001e7308 */ /* 0x000e620000000800 */
[----:B------:R-:W-:-:S01]  /*db20*/  FADD.FTZ R44, R20, R3 ;  /* 0x00000003142c7221 */ /* 0x000fc20000010000 */
[----:B---3--:R-:W-:-:S03]  /*db30*/  FADD.FTZ R3, R27, R2 ;  /* 0x000000021b037221 */ /* 0x008fc60000010000 */
[----:B------:R-:W-:-:S03]  /*db40*/  FADD.FTZ R44, R25, R44 ;  /* 0x0000002c192c7221 */ /* 0x000fc60000010000 */
[----:B------:R-:W2:Y:S01]  /*db50*/  MUFU.EX2 R65, R65 ;  /* 0x0000004100417308 */ /* 0x000ea20000000800 */
[----:B0-----:R-:W-:-:S01]  /*db60*/  FADD.FTZ R3, R28, R3 ;  /* 0x000000031c037221 */ /* 0x001fc20000010000 */
[----:B------:R-:W-:Y:S01]  /*db70*/  FADD.FTZ R79, R29, R44 ;  /* 0x0000002c1d4f7221 */ /* 0x000fe20000010000 */
[----:B------:R-:W-:-:S03]  /*db80*/  FFMA.FTZ R44, R60, UR6, -R63 ;  /* 0x000000063c2c7c23 */ /* 0x000fc6000801083f */
[----:B------:R-:W-:Y:S02]  /*db90*/  FADD.FTZ R46, R82, R79 ;  /* 0x0000004f522e7221 */ /* 0x000fe40000010000 */
        /* <DEDUP_REMOVED lines=8> */
[----:B------:R-:W-:Y:S01]  /*dc20*/  FADD.FTZ R48, R58, R79 ;  /* 0x0000004f3a307221 */ /* 0x000fe20000010000 */
[----:B------:R-:W-:-:S01]  /*dc30*/  FFMA.FTZ R79, R64, UR6, -R63 ;  /* 0x00000006404f7c23 */ /* 0x000fc2000801083f */
[----:B------:R-:W2:Y:S01]  /*dc40*/  MUFU.EX2 R34, R34 ;  /* 0x0000002200227308 */ /* 0x000ea20000000800 */
[----:B0-----:R-:W-:-:S01]  /*dc50*/  FADD.FTZ R2, R32, R3 ;  /* 0x0000000320027221 */ /* 0x001fc20000010000 */
[----:B------:R-:W-:Y:S01]  /*dc60*/  FADD.FTZ R81, R43, R48 ;  /* 0x000000302b517221 */ /* 0x000fe20000010000 */
[----:B------:R-:W-:-:S03]  /*dc70*/  FFMA.FTZ R48, R66, UR6, -R63 ;  /* 0x0000000642307c23 */ /* 0x000fc6000801083f */
[----:B------:R-:W-:Y:S02]  /*dc80*/  FADD.FTZ R50, R86, R81 ;  /* 0x0000005156327221 */ /* 0x000fe40000010000 */
[----:B------:R-:W0:Y:S01]  /*dc90*/  MUFU.EX2 R39, R39 ;  /* 0x0000002700277308 */ /* 0x000e220000000800 */
[----:B-1----:R-:W-:-:S01]  /*dca0*/  FADD.FTZ R3, R67, R2 ;  /* 0x0000000243037221 */ /* 0x002fc20000010000 */
[----:B------:R-:W-:-:S04]  /*dcb0*/  FADD.FTZ R81, R45, R50 ;  /* 0x000000322d517221 */ /* 0x000fc80000010000 */
[----:B------:R-:W-:Y:S02]  /*dcc0*/  FADD.FTZ R50, R68, R81 ;  /* 0x0000005144327221 */ /* 0x000fe40000010000 */
[----:B------:R-:W1:Y:S01]  /*dcd0*/  MUFU.EX2 R69, R69 ;  /* 0x0000004500457308 */ /* 0x000e620000000800 */
[----:B--2---:R-:W-:-:S01]  /*dce0*/  FADD.FTZ R2, R34, R3 ;  /* 0x0000000322027221 */ /* 0x004fc20000010000 */
[----:B------:R-:W-:Y:S01]  /*dcf0*/  FADD.FTZ R81, R49, R50 ;  /* 0x0000003231517221 */ /* 0x000fe20000010000 */
[----:B------:R-:W-:-:S03]  /*dd00*/  FFMA.FTZ R50, R70, UR6, -R63 ;  /* 0x0000000646327c23 */ /* 0x000fc6000801083f */
[----:B------:R-:W-:Y:S02]  /*dd10*/  FADD.FTZ R54, R84, R81 ;  /* 0x0000005154367221 */ /* 0x000fe40000010000 */
[----:B------:R-:W2:Y:S01]  /*dd20*/  MUFU.EX2 R38, R38 ;  /* 0x0000002600267308 */ /* 0x000ea20000000800 */
[----:B0-----:R-:W-:-:S01]  /*dd30*/  FADD.FTZ R3, R39, R2 ;  /* 0x0000000227037221 */ /* 0x001fc20000010000 */
[----:B------:R-:W-:-:S03]  /*dd40*/  FADD.FTZ R81, R51, R54 ;  /* 0x0000003633517221 */ /* 0x000fc60000010000 */
[----:B------:R-:W-:Y:S01]  /*dd50*/  FADD.FTZ R2, R6, R3 ;  /* 0x0000000306027221 */ /* 0x000fe20000010000 */
[----:B------:R-:W-:-:S01]  /*dd60*/  FADD.FTZ R54, R136, R81 ;  /* 0x0000005188367221 */ /* 0x000fc20000010000 */
[----:B------:R-:W-:Y:S01]  /*dd70*/  FFMA.FTZ R81, R72, UR6, -R63 ;  /* 0x0000000648517c23 */ /* 0x000fe2000801083f */
        /* <DEDUP_REMOVED lines=13> */
[----:B------:R-:W-:-:S01]  /*de50*/  FFMA.FTZ R54, R74, UR6, -R63 ;  /* 0x000000064a367c23 */ /* 0x000fc2000801083f */
[----:B------:R-:W-:-:S04]  /*de60*/  FFMA.FTZ R63, R77, UR6, -R63 ;  /* 0x000000064d3f7c23 */ /* 0x000fc8000801083f */
        /* <DEDUP_REMOVED lines=40> */
.L_x_11333:
        /* <DEDUP_REMOVED lines=11> */
[----:B------:R-:W-:Y:S01]  /*e1a0*/  F2FP.SATFINITE.E4M3.F32.PACK_AB_MERGE_C R49, R68, R45, R49 ;  /* 0x0000002d4431723e */ /* 0x000fe20004807031 */
        /* <DEDUP_REMOVED lines=77> */
[----:B------:R-:W-:Y:S01]  /*e680*/  IMAD.MOV.U32 R140, RZ, RZ, R49 ;  /* 0x000000ffff8c7224 */ /* 0x000fe200078e0031 */
[----:B------:R-:W-:Y:S06]  /*e690*/  @P1 BRA `(.L_x_11334) ;  /* 0xffffffc800d41947 */ /* 0x000fec000383ffff */
.L_x_11315:
[----:B------:R-:W-:Y:S06]  /*e6a0*/  BAR.ARV 0x8, 0x200 ;  /* 0x0208000000007b1d */ /* 0x000fec0000002000 */
[----:B------:R-:W-:Y:S05]  /*e6b0*/  @!P0 BRA `(.L_x_11335) ;  /* 0x0000000000048947 */ /* 0x000fea0003800000 */
[----:B------:R-:W-:Y:S01]  /*e6c0*/  BPT.TRAP 0x1 ;  /* 0x000000040000795c */ /* 0x000fe20000300000 */
.L_x_11335:
[----:B------:R-:W-:Y:S01]  /*e6d0*/  ULEA UR14, UR38, UR46, 0x3 ;  /* 0x0000002e260e7291 */ /* 0x000fe2000f8e183f */
[----:B------:R-:W-:-:S05]  /*e6e0*/  IMAD.U32 R0, RZ, RZ, UR37 ;  /* 0x00000025ff007e24 */ /* 0x000fca000f8e00ff */
[----:B------:R-:W-:-:S04]  /*e6f0*/  SHF.L.U32 R0, R0, 0x1f, RZ ;  /* 0x0000001f00007819 */ /* 0x000fc800000006ff */
[----:B------:R0:W1:Y:S01]  /*e700*/  SYNCS.PHASECHK.TRANS64.TRYWAIT P1, [UR14+0x19c50], R0 ;  /* 0x019c5000ff0075a7 */ /* 0x000062000802014e */
[----:B------:R-:W-:Y:S05]  /*e710*/  @!P0 BRA `(.L_x_11336) ;  /* 0x0000000000048947 */ /* 0x000fea0003800000 */
[----:B------:R-:W-:Y:S01]  /*e720*/  BPT.TRAP 0x1 ;  /* 0x000000040000795c */ /* 0x000fe20000300000 */
.L_x_11336:
[----:B-1----:R-:W-:Y:S05]  /*e730*/  @P1 BRA `(.L_x_11337) ;  /* 0x0000000000081947 */ /* 0x002fea0003800000 */
[----:B------:R-:W1:Y:S02]  /*e740*/  SYNCS.PHASECHK.TRANS64.TRYWAIT P1, [UR14+0x19c50], R0 ;  /* 0x019c5000ff0075a7 */ /* 0x000e64000802014e */
[----:B-1----:R-:W-:Y:S05]  /*e750*/  @!P1 BRA `(.L_x_11338) ;  /* 0x0000007000e49947 */ /* 0x002fea0003800000 */
.L_x_11337:
        /* <DEDUP_REMOVED lines=10> */
[----:B------:R-:W-:Y:S01]  /*e800*/  @UP0 USHF.R.S32.HI UR7, URZ, 0x1f, UR41 ;  /* 0x0000001f3f070899 */ /* 0x000fe20008011429 */
[----:B------:R-:W-:Y:S01]  /*e810*/  @UP0 ULDC.64 UR10, c[0x0][0x9c8] ;  /* 0x00027200000a0ab9 */ /* 0x000fe20000000a00 */
[----:B------:R-:W-:Y:S02]  /*e820*/  @UP0 USHF.R.S32.HI UR15, URZ, 0x1f, UR43 ;  /* 0x0000001f3f0f0899 */ /* 0x000fe4000801142b */
[----:B------:R-:W-:Y:S01]  /*e830*/  @UP0 UIMAD UR7, UR7, UR10, URZ ;  /* 0x0000000a070702a4 */ /* 0x000fe2000f8e023f */
[----:B------:R-:W-:Y:S01]  /*e840*/  @UP0 ULDC.64 UR12, c[0x0][0x9d0] ;  /* 0x00027400000c0ab9 */ /* 0x000fe20000000a00 */
[----:B------:R-:W-:Y:S02]  /*e850*/  @UP0 UIMAD.WIDE.U32 UR8, UR41, UR10, URZ ;  /* 0x0000000a290802a5 */ /* 0x000fe4000f8e003f */
[----:B------:R-:W-:Y:S02]  /*e860*/  @UP0 UIMAD UR7, UR41, UR11, UR7 ;  /* 0x0000000b290702a4 */ /* 0x000fe4000f8e0207 */
[----:B------:R-:W-:-:S02]  /*e870*/  UIMAD UR10, UR38, 0x300, UR46 ;  /* 0x00000300260a78a4 */ /* 0x000fc4000f8e022e */
[----:B------:R-:W-:Y:S02]  /*e880*/  @UP0 UIMAD UR11, UR15, UR12, URZ ;  /* 0x0000000c0f0b02a4 */ /* 0x000fe4000f8e023f */
[----:B------:R-:W-:Y:S02]  /*e890*/  @UP0 UIADD3 UR9, UR9, UR7, URZ ;  /* 0x0000000709090290 */ /* 0x000fe4000fffe03f */
[----:B------:R-:W-:Y:S02]  /*e8a0*/  @UP0 UIMAD UR7, UR43, UR13, UR11 ;  /* 0x0000000d2b0702a4 */ /* 0x000fe4000f8e020b */
[----:B------:R-:W-:Y:S01]  /*e8b0*/  @UP0 UIMAD.WIDE.U32 UR8, UR43, UR12, UR8 ;  /* 0x0000000c2b0802a5 */ /* 0x000fe2000f8e0008 */
[----:B------:R-:W-:-:S08]  /*e8c0*/  UMOV UR11, 0x40000040 ;  /* 0x40000040000b7882 */ /* 0x000fd00000000000 */
[----:B------:R-:W-:Y:S01]  /*e8d0*/  QGMMA.64x96x32.F32.E4M3.E4M3 R88, R148, gdesc[UR8], R88, gsb0 ;  /* 0x0160000894587df3 */ /* 0x000fe20008000858 */
        /* <DEDUP_REMOVED lines=15> */
[----:B0-----:R-:W0:Y:S01]  /*e9d0*/  SHFL.BFLY PT, R0, R3, 0x2, 0x1f ;  /* 0x0c401f0003007f89 */ /* 0x001e2200000e0000 */
[----:B------:R-:W-:-:S03]  /*e9e0*/  UIADD3 UR10, UR10, 0x6, URZ ;  /* 0x000000060a0a7890 */ /* 0x000fc6000fffe03f */
[----:B------:R-:W3:Y:S01]  /*e9f0*/  SHFL.BFLY PT, R9, R2, 0x2, 0x1f ;  /* 0x0c401f0002097f89 */ /* 0x000ee200000e0000 */
[----:B------:R-:W-:Y:S01]  /*ea00*/  UMOV UR11, 0x40000040 ;  /* 0x40000040000b7882 */ /* 0x000fe20000000000 */
[----:B------:R-:W-:Y:S02]  /*ea10*/  WARPGROUP.DEPBAR.LE gsb0, 0x0 ;  /* 0x00008000000079c5 */ /* 0x000fe40000010000 */
[----:B------:R-:W-:-:S06]  /*ea20*/  WARPGROUP.ARRIVE ;  /* 0x00000000000079c5 */ /* 0x000fcc0000000000 */
[----:B------:R-:W-:Y:S01]  /*ea30*/  QGMMA.64x96x32.F32.E4M3.E4M3 R88, R140, gdesc[UR16], R88, gsb0 ;  /* 0x016000108c587df3 */ /* 0x000fe20008000858 */
        /* <DEDUP_REMOVED lines=36> */
.L_x_11339:
        /* <DEDUP_REMOVED lines=58> */
.L_x_11261:
        /* <DEDUP_REMOVED lines=11> */
[----:B------:R-:W1:Y:S01]  /*f0d0*/  LDC R48, c[0x0][0xbe8] ;  /* 0x0002fa00ff307b82 */ /* 0x000e620000000800 */
[----:B------:R-:W2:Y:S01]  /*f0e0*/  S2R R38, SR_SWINHI ;  /* 0x0000000000267919 */ /* 0x000ea20000002f00 */
        /* <DEDUP_REMOVED lines=14> */
[----:B0-----:R-:W-:Y:S01]  /*f1d0*/  IMAD.SHL.U32 R4, R36, 0x4, RZ ;  /* 0x0000000424047824 */ /* 0x001fe200078e00ff */
        /* <DEDUP_REMOVED lines=17> */
[----:B------:R-:W-:-:S04]  /*f2f0*/  ULDC.64 UR10, c[0x0][0xb98] ;  /* 0x0002e600000a7ab9 */ /* 0x000fc80000000a00 */
[----:B------:R0:W3:Y:S01]  /*f300*/  LDG.E.CONSTANT R4, desc[UR50][R4.64] ;  /* 0x0000003204047981 */ /* 0x0000e2000c1e9900 */
[----:B------:R-:W-:Y:S02]  /*f310*/  MOV R8, R3 ;  /* 0x0000000300087202 */ /* 0x000fe40000000f00 */
[----:B--2---:R-:W-:Y:S01]  /*f320*/  MOV R9, R38 ;  /* 0x0000002600097202 */ /* 0x004fe20000000f00 */
[----:B------:R-:W-:Y:S02]  /*f330*/  UIMAD UR5, UR12, UR8, URZ ;  /* 0x000000080c0572a4 */ /* 0x000fe4000f8e023f */
[----:B------:R-:W-:Y:S02]  /*f340*/  UIMAD.WIDE.U32 UR6, UR43, UR8, URZ ;  /* 0x000000082b0672a5 */ /* 0x000fe4000f8e003f */
[----:B------:R-:W-:Y:S02]  /*f350*/  UIMAD UR5, UR43, UR9, UR5 ;  /* 0x000000092b0572a4 */ /* 0x000fe4000f8e0205 */
[----:B------:R-:W-:Y:S01]  /*f360*/  UIMAD UR8, UR13, UR10, URZ ;  /* 0x0000000a0d0872a4 */ /* 0x000fe2000f8e023f */
[----:B0-----:R-:W-:Y:S01]  /*f370*/  LOP3.LUT P0, R5, R36, 0x3, RZ, 0xc0, !PT ;  /* 0x0000000324057812 */ /* 0x001fe2000780c0ff */
[----:B------:R-:W-:-:S02]  /*f380*/  UIADD3 UR7, UR7, UR5, URZ ;  /* 0x0000000507077290 */ /* 0x000fc4000fffe03f */
[----:B------:R-:W-:Y:S01]  /*f390*/  UIMAD UR8, UR41, UR11, UR8 ;  /* 0x0000000b290872a4 */ /* 0x000fe2000f8e0208 */
[----:B------:R-:W-:Y:S01]  /*f3a0*/  ISETP.EQ.OR P0, PT, R5, 0x3, !P0 ;  /* 0x000000030500780c */ /* 0x000fe20004702670 */
[----:B------:R-:W-:Y:S01]  /*f3b0*/  UIMAD.WIDE.U32 UR6, UR41, UR10, UR6 ;  /* 0x0000000a290672a5 */ /* 0x000fe2000f8e0006 */
[----:B------:R-:W-:Y:S02]  /*f3c0*/  ULDC UR5, c[0x0][0xa88] ;  /* 0x0002a20000057ab9 */ /* 0x000fe40000000800 */
[----:B------:R-:W-:Y:S01]  /*f3d0*/  SEL R45, R31, R30, P0 ;  /* 0x0000001e1f2d7207 */ /* 0x000fe20000000000 */
[----:B------:R-:W-:Y:S01]  /*f3e0*/  ULDC.64 UR10, c[0x0][0xaf0] ;  /* 0x0002bc00000a7ab9 */ /* 0x000fe20000000a00 */
[----:B------:R-:W-:Y:S01]  /*f3f0*/  SEL R5, R30, R31, P0 ;  /* 0x0000001f1e057207 */ /* 0x000fe20000000000 */
[----:B------:R-:W-:Y:S01]  /*f400*/  IMAD.WIDE R30, R157, 0x2, R8 ;  /* 0x000000029d1e7825 */ /* 0x000fe200078e0208 */
[----:B------:R-:W-:Y:S02]  /*f410*/  SEL R55, R33, R32, P0 ;  /* 0x0000002021377207 */ /* 0x000fe40000000000 */
[----:B------:R-:W-:-:S02]  /*f420*/  SEL R57, R32, R33, P0 ;  /* 0x0000002120397207 */ /* 0x000fc40000000000 */
[----:B------:R-:W-:Y:S02]  /*f430*/  IADD3 R33, P2, R30, 0x6000, RZ ;  /* 0x000060001e217810 */ /* 0x000fe40007f5e0ff */
[----:B------:R-:W-:Y:S02]  /*f440*/  SEL R59, R29, R28, P0 ;  /* 0x0000001c1d3b7207 */ /* 0x000fe40000000000 */
[----:B------:R-:W-:Y:S01]  /*f450*/  SEL R61, R28, R29, P0 ;  /* 0x0000001d1c3d7207 */ /* 0x000fe20000000000 */
[----:B------:R-:W-:Y:S01]  /*f460*/  IMAD.X R29, RZ, RZ, R31, P2 ;  /* 0x000000ffff1d7224 */ /* 0x000fe200010e061f */
[----:B-1----:R-:W-:Y:S02]  /*f470*/  ISETP.NE.AND P2, PT, R48, 0x1, PT ;  /* 0x000000013000780c */ /* 0x002fe40003f45270 */
[----:B------:R-:W-:Y:S02]  /*f480*/  SEL R49, R21, R20, P0 ;  /* 0x0000001415317207 */ /* 0x000fe40000000000 */
[----:B------:R-:W-:-:S02]  /*f490*/  SEL R37, R20, R21, P0 ;  /* 0x0000001514257207 */ /* 0x000fc40000000000 */
[----:B------:R-:W-:Y:S02]  /*f4a0*/  IADD3 R21, P1, R30, 0x6020, RZ ;  /* 0x000060201e157810 */ /* 0x000fe40007f3e0ff */
[----:B------:R-:W-:Y:S02]  /*f4b0*/  SEL R47, R27, R26, P0 ;  /* 0x0000001a1b2f7207 */ /* 0x000fe40000000000 */
[----:B------:R-:W-:Y:S02]  /*f4c0*/  SEL R36, R26, R27, P0 ;  /* 0x0000001b1a247207 */ /* 0x000fe40000000000 */
[----:B------:R-:W-:Y:S01]  /*f4d0*/  SEL R63, R25, R24, P0 ;  /* 0x00000018193f7207 */ /* 0x000fe20000000000 */
[----:B------:R-:W0:Y:S01]  /*f4e0*/  @P2 LDC R40, c[0x0][0xbec] ;  /* 0x0002fb00ff282b82 */ /* 0x000e220000000800 */
[----:B------:R-:W-:Y:S02]  /*f4f0*/  SEL R65, R24, R25, P0 ;  /* 0x0000001918417207 */ /* 0x000fe40000000000 */
[----:B------:R-:W-:-:S02]  /*f500*/  SEL R67, R15, R14, P0 ;  /* 0x0000000e0f437207 */ /* 0x000fc40000000000 */
[----:B------:R-:W-:Y:S01]  /*f510*/  SEL R69, R14, R15, P0 ;  /* 0x0000000f0e457207 */ /* 0x000fe20000000000 */
[----:B------:R-:W-:Y:S01]  /*f520*/  IMAD.X R15, RZ, RZ, R31, P1 ;  /* 0x000000ffff0f7224 */ /* 0x000fe200008e061f */
[----:B------:R-:W-:Y:S01]  /*f530*/  LOP3.LUT R14, R21, 0x180, RZ, 0xc0, !PT ;  /* 0x00000180150e7812 */ /* 0x000fe200078ec0ff */
[----:B------:R-:W1:Y:S01]  /*f540*/  @P2 LDC R42, c[0x0][0xbf0] ;  /* 0x0002fc00ff2a2b82 */ /* 0x000e620000000800 */
[C---:B------:R-:W-:Y:S02]  /*f550*/  IADD3 R27, P3, R30.reuse, 0x3020, RZ ;  /* 0x000030201e1b7810 */ /* 0x040fe40007f7e0ff */
[----:B------:R-:W-:Y:S02]  /*f560*/  IADD3 R25, P4, R30, 0x3000, RZ ;  /* 0x000030001e197810 */ /* 0x000fe40007f9e0ff */
[----:B------:R-:W-:Y:S02]  /*f570*/  SEL R51, R13, R12, P0 ;  /* 0x0000000c0d337207 */ /* 0x000fe40000000000 */
[----:B------:R-:W-:Y:S01]  /*f580*/  SEL R38, R12, R13, P0 ;  /* 0x0000000d0c267207 */ /* 0x000fe20000000000 */
[----:B------:R-:W-:Y:S01]  /*f590*/  IMAD R13, R153, 0x20, R19 ;  /* 0x00000020990d7824 */ /* 0x000fe200078e0213 */
[----:B------:R-:W-:-:S02]  /*f5a0*/  SEL R71, R11, R10, P0 ;  /* 0x0000000a0b477207 */ /* 0x000fc40000000000 */
[----:B------:R-:W-:Y:S01]  /*f5b0*/  SEL R73, R10, R11, P0 ;  /* 0x0000000b0a497207 */ /* 0x000fe20000000000 */
[----:B------:R-:W-:Y:S01]  /*f5c0*/  IMAD.WIDE R8, R13, 0x2, R8 ;  /* 0x000000020d087825 */ /* 0x000fe200078e0208 */
[----:B------:R-:W-:Y:S02]  /*f5d0*/  SHF.R.U64 R14, R14, 0x3, RZ ;  /* 0x000000030e0e7819 */ /* 0x000fe400000012ff */
[----:B------:R-:W-:Y:S01]  /*f5e0*/  LOP3.LUT R12, R27, 0x180, RZ, 0xc0, !PT ;  /* 0x000001801b0c7812 */ /* 0x000fe200078ec0ff */
[--C-:B------:R-:W-:Y:S01]  /*f5f0*/  IMAD.X R13, RZ, RZ, R31.reuse, P3 ;  /* 0x000000ffff0d7224 */ /* 0x100fe200018e061f */
[----:B------:R-:W-:Y:S01]  /*f600*/  LOP3.LUT R10, R25, 0x180, RZ, 0xc0, !PT ;  /* 0x00000180190a7812 */ /* 0x000fe200078ec0ff */
[----:B------:R-:W-:Y:S01]  /*f610*/  IMAD.X R11, RZ, RZ, R31, P4 ;  /* 0x000000ffff0b7224 */ /* 0x000fe200020e061f */
[----:B------:R-:W-:Y:S02]  /*f620*/  LOP3.LUT R14, R14, R21, RZ, 0x3c, !PT ;  /* 0x000000150e0e7212 */ /* 0x000fe400078e3cff */
[----:B------:R-:W-:-:S02]  /*f630*/  LOP3.LUT R20, R33, 0x180, RZ, 0xc0, !PT ;  /* 0x0000018021147812 */ /* 0x000fc400078ec0ff */
[----:B------:R-:W-:Y:S02]  /*f640*/  SHF.R.U64 R12, R12, 0x3, RZ ;  /* 0x000000030c0c7819 */ /* 0x000fe400000012ff */
[----:B------:R-:W-:Y:S02]  /*f650*/  SHF.R.U64 R10, R10, 0x3, RZ ;  /* 0x000000030a0a7819 */ /* 0x000fe400000012ff */
[----:B------:R-:W-:Y:S02]  /*f660*/  IADD3 R21, P5, R30, 0x20, RZ ;  /* 0x000000201e157810 */ /* 0x000fe40007fbe0ff */
[----:B------:R-:W-:Y:S02]  /*f670*/  SEL R75, R7, R6, P0 ;  /* 0x00000006074b7207 */ /* 0x000fe40000000000 */
[----:B------:R-:W-:Y:S02]  /*f680*/  SEL R77, R6, R7, P0 ;  /* 0x00000007064d7207 */ /* 0x000fe40000000000 */
[----:B------:R-:W-:-:S02]  /*f690*/  LOP3.LUT R7, R30, 0x180, RZ, 0xc0, !PT ;  /* 0x000001801e077812 */ /* 0x000fc400078ec0ff */
[----:B------:R-:W-:Y:S02]  /*f6a0*/  SHF.R.U64 R20, R20, 0x3, RZ ;  /* 0x0000000314147819 */ /* 0x000fe400000012ff */
[----:B------:R-:W-:Y:S02]  /*f6b0*/  LOP3.LUT R12, R12, R27, RZ, 0x3c, !PT ;  /* 0x0000001b0c0c7212 */ /* 0x000fe400078e3cff */
[----:B------:R-:W-:Y:S02]  /*f6c0*/  LOP3.LUT R10, R10, R25, RZ, 0x3c, !PT ;  /* 0x000000190a0a7212 */ /* 0x000fe400078e3cff */
[----:B------:R-:W-:Y:S01]  /*f6d0*/  MOV R64, R14 ;  /* 0x0000000e00407202 */ /* 0x000fe20000000f00 */
[----:B------:R-:W-:Y:S01]  /*f6e0*/  VIADD R15, R18, UR40 ;  /* 0x00000028120f7c36 */ /* 0x000fe20008000000 */
[----:B------:R-:W-:Y:S01]  /*f6f0*/  SEL R41, R35, R34, P0 ;  /* 0x0000002223297207 */ /* 0x000fe20000000000 */
[----:B------:R-:W-:Y:S01]  /*f700*/  IMAD.U32 R14, RZ, RZ, UR8 ;  /* 0x00000008ff0e7e24 */ /* 0x000fe2000f8e00ff */
[----:B------:R-:W-:Y:S01]  /*f710*/  SEL R43, R34, R35, P0 ;  /* 0x00000023222b7207 */ /* 0x000fe20000000000 */
[----:B------:R-:W-:Y:S01]  /*f720*/  ULDC.64 UR8, c[0x0][0xae8] ;  /* 0x0002ba0000087ab9 */ /* 0x000fe20000000a00 */
[----:B------:R-:W-:-:S02]  /*f730*/  LOP3.LUT R6, R21, 0x180, RZ, 0xc0, !PT ;  /* 0x0000018015067812 */ /* 0x000fc400078ec0ff */
[----:B------:R-:W-:Y:S02]  /*f740*/  IADD3 R35, P1, R8, 0x1800, RZ ;  /* 0x0000180008237810 */ /* 0x000fe40007f3e0ff */
[----:B------:R-:W-:Y:S02]  /*f750*/  SHF.R.U64 R7, R7, 0x3, RZ ;  /* 0x0000000307077819 */ /* 0x000fe400000012ff */
[----:B------:R-:W-:Y:S02]  /*f760*/  LOP3.LUT R28, R20, R33, RZ, 0x3c, !PT ;  /* 0x00000021141c7212 */ /* 0x000fe400078e3cff */
[----:B------:R-:W-:Y:S02]  /*f770*/  MOV R68, R12 ;  /* 0x0000000c00447202 */ /* 0x000fe40000000f00 */
[----:B------:R-:W-:Y:S01]  /*f780*/  MOV R70, R10 ;  /* 0x0000000a00467202 */ /* 0x000fe20000000f00 */
[----:B0-----:R-:W-:Y:S01]  /*f790*/  @P2 IMAD.HI.U32 R11, R15, R40, RZ ;  /* 0x000000280f0b2227 */ /* 0x001fe200078e00ff */
[----:B------:R-:W-:-:S02]  /*f7a0*/  SHF.R.U64 R6, R6, 0x3, RZ ;  /* 0x0000000306067819 */ /* 0x000fc400000012ff */
[----:B------:R-:W-:Y:S01]  /*f7b0*/  LOP3.LUT R34, R35, 0x180, RZ, 0xc0, !PT ;  /* 0x0000018023227812 */ /* 0x000fe200078ec0ff */
[----:B------:R-:W-:Y:S01]  /*f7c0*/  IMAD.MOV.U32 R10, RZ, RZ, R15 ;  /* 0x000000ffff0a7224 */ /* 0x000fe200078e000f */
[----:B------:R-:W-:Y:S01]  /*f7d0*/  LOP3.LUT R30, R7, R30, RZ, 0x3c, !PT ;  /* 0x0000001e071e7212 */ /* 0x000fe200078e3cff */
[----:B------:R-:W-:Y:S01]  /*f7e0*/  IMAD.X R7, RZ, RZ, R31, P5 ;  /* 0x000000ffff077224 */ /* 0x000fe200028e061f */
[----:B------:R-:W-:Y:S02]  /*f7f0*/  MOV R66, R28 ;  /* 0x0000001c00427202 */ /* 0x000fe40000000f00 */
[----:B------:R-:W-:Y:S02]  /*f800*/  LOP3.LUT R6, R6, R21, RZ, 0x3c, !PT ;  /* 0x0000001506067212 */ /* 0x000fe400078e3cff */
[----:B------:R-:W-:Y:S02]  /*f810*/  SHF.R.U64 R34, R34, 0x3, RZ ;  /* 0x0000000322227819 */ /* 0x000fe400000012ff */
[----:B-1----:R-:W-:-:S02]  /*f820*/  @P2 SHF.R.U32.HI R10, RZ, R42, R11 ;  /* 0x0000002aff0a2219 */ /* 0x002fc4000001160b */
[----:B------:R-:W-:Y:S01]  /*f830*/  LOP3.LUT R34, R34, R35, RZ, 0x3c, !PT ;  /* 0x0000002322227212 */ /* 0x000fe200078e3cff */
[----:B------:R-:W-:Y:S01]  /*f840*/  IMAD.X R35, RZ, RZ, R9, P1 ;  /* 0x000000ffff237224 */ /* 0x000fe200008e0609 */
[----:B------:R-:W-:Y:S01]  /*f850*/  MOV R72, R6 ;  /* 0x0000000600487202 */ /* 0x000fe20000000f00 */
[--C-:B------:R-:W-:Y:S01]  /*f860*/  IMAD.MOV R7, RZ, RZ, -R10.reuse ;  /* 0x000000ffff077224 */ /* 0x100fe200078e0a0a */
[----:B------:R-:W-:Y:S02]  /*f870*/  SHF.R.S32.HI R11, RZ, 0x1f, R10 ;  /* 0x0000001fff0b7819 */ /* 0x000fe4000001140a */
[----:B------:R-:W-:Y:S01]  /*f880*/  IADD3 R10, P1, R10, UR6, RZ ;  /* 0x000000060a0a7c10 */ /* 0x000fe2000ff3e0ff */
[----:B------:R-:W-:Y:S01]  /*f890*/  IMAD R7, R48, R7, R15 ;  /* 0x0000000730077224 */ /* 0x000fe200078e020f */
[----:B------:R-:W-:Y:S02]  /*f8a0*/  SEL R53, R132, R133, P0 ;  /* 0x0000008584357207 */ /* 0x000fe40000000000 */
[----:B------:R-:W-:-:S02]  /*f8b0*/  SEL R39, R133, R132, P0 ;  /* 0x0000008485277207 */ /* 0x000fc40000000000 */
[----:B------:R-:W-:Y:S01]  /*f8c0*/  IADD3.X R11, R11, UR7, R14, P1, !PT ;  /* 0x000000070b0b7c10 */ /* 0x000fe20008ffe40e */
[----:B------:R-:W-:Y:S01]  /*f8d0*/  ULDC.64 UR6, c[0x0][0xb88] ;  /* 0x0002e20000067ab9 */ /* 0x000fe20000000a00 */
[----:B------:R-:W-:Y:S02]  /*f8e0*/  SHF.R.S32.HI R29, RZ, 0x1f, R7 ;  /* 0x0000001fff1d7819 */ /* 0x000fe40000011407 */
[C---:B------:R-:W-:Y:S01]  /*f8f0*/  IADD3 R33, P3, R8.reuse, 0x3000, RZ ;  /* 0x0000300008217810 */ /* 0x040fe20007f7e0ff */
[----:B------:R-:W-:Y:S01]  /*f900*/  IMAD.WIDE.U32 R10, R7, UR6, R10 ;  /* 0x00000006070a7c25 */ /* 0x000fe2000f8e000a */
[----:B------:R-:W-:Y:S02]  /*f910*/  IADD3 R27, P4, R8, 0x4800, RZ ;  /* 0x00004800081b7810 */ /* 0x000fe40007f9e0ff */
[----:B------:R-:W-:Y:S02]  /*f920*/  LOP3.LUT R32, R33, 0x180, RZ, 0xc0, !PT ;  /* 0x0000018021207812 */ /* 0x000fe400078ec0ff */
[----:B------:R-:W-:-:S02]  /*f930*/  LOP3.LUT R26, R27, 0x180, RZ, 0xc0, !PT ;  /* 0x000001801b1a7812 */ /* 0x000fc400078ec0ff */
[----:B------:R-:W-:Y:S02]  /*f940*/  SHF.R.U64 R32, R32, 0x3, RZ ;  /* 0x0000000320207819 */ /* 0x000fe400000012ff */
[----:B------:R-:W-:Y:S02]  /*f950*/  SHF.R.U64 R26, R26, 0x3, RZ ;  /* 0x000000031a1a7819 */ /* 0x000fe400000012ff */
[----:B------:R-:W-:Y:S02]  /*f960*/  LOP3.LUT P1, RZ, R154, 0x3, RZ, 0xc0, !PT ;  /* 0x000000039aff7812 */ /* 0x000fe4000782c0ff */
[----:B------:R-:W-:Y:S01]  /*f970*/  LOP3.LUT R32, R32, R33, RZ, 0x3c, !PT ;  /* 0x0000002120207212 */ /* 0x000fe200078e3cff */
[--C-:B------:R-:W-:Y:S01]  /*f980*/  IMAD.X R33, RZ, RZ, R9.reuse, P3 ;  /* 0x000000ffff217224 */ /* 0x100fe200018e0609 */
[----:B------:R-:W-:Y:S01]  /*f990*/  LOP3.LUT R26, R26, R27, RZ, 0x3c, !PT ;  /* 0x0000001b1a1a7212 */ /* 0x000fe200078e3cff */
[----:B------:R-:W-:Y:S01]  /*f9a0*/  IMAD.X R27, RZ, RZ, R9, P4 ;  /* 0x000000ffff1b7224 */ /* 0x000fe200020e0609 */
[----:B------:R-:W-:-:S02]  /*f9b0*/  MOV R31, R30 ;  /* 0x0000001e001f7202 */ /* 0x000fc40000000f00 */
[C---:B------:R-:W-:Y:S02]  /*f9c0*/  IADD3 R25, P5, R8.reuse, 0x6000, RZ ;  /* 0x0000600008197810 */ /* 0x040fe40007fbe0ff */
[C---:B------:R-:W-:Y:S02]  /*f9d0*/  IADD3 R79, P6, R8.reuse, 0x7800, RZ ;  /* 0x00007800084f7810 */ /* 0x040fe40007fde0ff */
[----:B------:R-:W-:Y:S02]  /*f9e0*/  LOP3.LUT R24, R25, 0x180, RZ, 0xc0, !PT ;  /* 0x0000018019187812 */ /* 0x000fe400078ec0ff */
[----:B------:R-:W-:Y:S02]  /*f9f0*/  LOP3.LUT R21, R8, 0x180, RZ, 0xc0, !PT ;  /* 0x0000018008157812 */ /* 0x000fe400078ec0ff */
[----:B------:R-:W-:Y:S02]  /*fa00*/  SHF.R.U64 R24, R24, 0x3, RZ ;  /* 0x0000000318187819 */ /* 0x000fe400000012ff */
[----:B------:R-:W-:-:S02]  /*fa10*/  LOP3.LUT R20, R79, 0x180, RZ, 0xc0, !PT ;  /* 0x000001804f147812 */ /* 0x000fc400078ec0ff */
[----:B------:R-:W-:Y:S01]  /*fa20*/  LOP3.LUT R24, R24, R25, RZ, 0x3c, !PT ;  /* 0x0000001918187212 */ /* 0x000fe200078e3cff */
[--C-:B------:R-:W-:Y:S01]  /*fa30*/  IMAD.X R25, RZ, RZ, R9.reuse, P5 ;  /* 0x000000ffff197224 */ /* 0x100fe200028e0609 */
[----:B------:R-:W-:Y:S02]  /*fa40*/  SHF.R.U64 R21, R21, 0x3, RZ ;  /* 0x0000000315157819 */ /* 0x000fe400000012ff */
[----:B------:R-:W-:Y:S02]  /*fa50*/  SHF.R.U64 R20, R20, 0x3, RZ ;  /* 0x0000000314147819 */ /* 0x000fe400000012ff */
[----:B------:R-:W-:Y:S01]  /*fa60*/  LOP3.LUT R8, R21, R8, RZ, 0x3c, !PT ;  /* 0x0000000815087212 */ /* 0x000fe200078e3cff */
[----:B------:R-:W-:Y:S01]  /*fa70*/  IMAD.X R21, RZ, RZ, R9, P6 ;  /* 0x000000ffff157224 */ /* 0x000fe200030e0609 */
[----:B------:R-:W-:Y:S02]  /*fa80*/  LOP3.LUT R20, R20, R79, RZ, 0x3c, !PT ;  /* 0x0000004f14147212 */ /* 0x000fe400078e3cff */
[----:B---3--:R-:W-:Y:S01]  /*fa90*/  LOP3.LUT R12, R4, 0x2, RZ, 0x3c, !PT ;  /* 0x00000002040c7812 */ /* 0x008fe200078e3cff */
[----:B------:R-:W-:Y:S04]  /*faa0*/  SHFL.IDX PT, R55, R55, R4, 0x1c1f ;  /* 0x001c1f0437377589 */ /* 0x000fe800000e0000 */
[----:B------:R-:W-:Y:S04]  /*fab0*/  SHFL.IDX PT, R28, R57, R12, 0x1c1f ;  /* 0x001c1f0c391c7589 */ /* 0x000fe800000e0000 */
[----:B------:R-:W-:Y:S04]  /*fac0*/  SHFL.IDX PT, R41, R41, R4, 0x1c1f ;  /* 0x001c1f0429297589 */ /* 0x000fe800000e0000 */
[----:B------:R-:W-:Y:S04]  /*fad0*/  SHFL.IDX PT, R6, R43, R12, 0x1c1f ;  /* 0x001c1f0c2b067589 */ /* 0x000fe800000e0000 */
[----:B------:R-:W-:Y:S04]  /*fae0*/  SHFL.IDX PT, R47, R47, R4, 0x1c1f ;  /* 0x001c1f042f2f7589 */ /* 0x000fe800000e0000 */
[----:B------:R-:W0:Y:S04]  /*faf0*/  SHFL.IDX PT, R36, R36, R12, 0x1c1f ;  /* 0x001c1f0c24247589 */ /* 0x000e2800000e0000 */
[----:B------:R1:W-:Y:S04]  /*fb00*/  SHFL.IDX PT, R13, R49, R4, 0x1c1f ;  /* 0x001c1f04310d7589 */ /* 0x0003e800000e0000 */
[----:B------:R-:W2:Y:S04]  /*fb10*/  SHFL.IDX PT, R40, R37, R12, 0x1c1f ;  /* 0x001c1f0c25287589 */ /* 0x000ea800000e0000 */
[----:B------:R-:W-:Y:S01]  /*fb20*/  SHFL.IDX PT, R42, R51, R4, 0x1c1f ;  /* 0x001c1f04332a7589 */ /* 0x000fe200000e0000 */
[----:B-1----:R-:W-:-:S03]  /*fb30*/  IMAD R49, R48, UR5, RZ ;  /* 0x0000000530317c24 */ /* 0x002fc6000f8e02ff */
[----:B------:R2:W-:Y:S04]  /*fb40*/  SHFL.IDX PT, R15, R38, R12, 0x1c1f ;  /* 0x001c1f0c260f7589 */ /* 0x0005e800000e0000 */
[----:B------:R-:W-:Y:S04]  /*fb50*/  SHFL.IDX PT, R45, R45, R4, 0x1c1f ;  /* 0x001c1f042d2d7589 */ /* 0x000fe800000e0000 */
[----:B------:R1:W-:Y:S01]  /*fb60*/  SHFL.IDX PT, R14, R5, R12, 0x1c1f ;  /* 0x001c1f0c050e7589 */ /* 0x0003e200000e0000 */
[----:B0-----:R-:W-:-:S03]  /*fb70*/  SEL R30, R36, R47, P0 ;  /* 0x0000002f241e7207 */ /* 0x001fc60000000000 */
[----:B------:R-:W-:Y:S04]  /*fb80*/  SHFL.IDX PT, R59, R59, R4, 0x1c1f ;  /* 0x001c1f043b3b7589 */ /* 0x000fe800000e0000 */
[----:B------:R-:W-:Y:S01]  /*fb90*/  SHFL.IDX PT, R52, R61, R12, 0x1c1f ;  /* 0x001c1f0c3d347589 */ /* 0x000fe200000e0000 */
[----:B--2---:R-:W-:Y:S02]  /*fba0*/  SEL R38, R40, R13, P0 ;  /* 0x0000000d28267207 */ /* 0x004fe40000000000 */
[----:B-1----:R-:W-:Y:S01]  /*fbb0*/  SEL R5, R55, R28, P0 ;  /* 0x0000001c37057207 */ /* 0x002fe20000000000 */
[----:B------:R-:W-:Y:S04]  /*fbc0*/  SHFL.IDX PT, R63, R63, R4, 0x1c1f ;  /* 0x001c1f043f3f7589 */ /* 0x000fe800000e0000 */
[----:B------:R-:W-:Y:S04]  /*fbd0*/  SHFL.IDX PT, R54, R65, R12, 0x1c1f ;  /* 0x001c1f0c41367589 */ /* 0x000fe800000e0000 */
[----:B------:R-:W-:Y:S04]  /*fbe0*/  SHFL.IDX PT, R67, R67, R4, 0x1c1f ;  /* 0x001c1f0443437589 */ /* 0x000fe800000e0000 */
[----:B------:R-:W0:Y:S04]  /*fbf0*/  SHFL.IDX PT, R56, R69, R12, 0x1c1f ;  /* 0x001c1f0c45387589 */ /* 0x000e2800000e0000 */
[----:B------:R-:W-:Y:S04]  /*fc00*/  SHFL.IDX PT, R53, R53, R4, 0x1c1f ;  /* 0x001c1f0435357589 */ /* 0x000fe800000e0000 */
[----:B------:R-:W-:Y:S04]  /*fc10*/  SHFL.IDX PT, R71, R71, R4, 0x1c1f ;  /* 0x001c1f0447477589 */ /* 0x000fe800000e0000 */
[----:B------:R0:W1:Y:S04]  /*fc20*/  SHFL.IDX PT, R46, R39, R12, 0x1c1f ;  /* 0x001c1f0c272e7589 */ /* 0x00006800000e0000 */
[----:B------:R-:W2:Y:S04]  /*fc30*/  SHFL.IDX PT, R58, R73, R12, 0x1c1f ;  /* 0x001c1f0c493a7589 */ /* 0x000ea800000e0000 */
[----:B------:R3:W-:Y:S04]  /*fc40*/  SHFL.IDX PT, R75, R75, R4, 0x1c1f ;  /* 0x001c1f044b4b7589 */ /* 0x0007e800000e0000 */
[----:B------:R4:W2:Y:S01]  /*fc50*/  SHFL.IDX PT, R62, R77, R12, 0x1c1f ;  /* 0x001c1f0c4d3e7589 */ /* 0x0008a200000e0000 */
[----:B0-----:R-:W-:Y:S01]  /*fc60*/  SEL R39, R56, R67, P0 ;  /* 0x0000004338277207 */ /* 0x001fe20000000000 */
[----:B---3--:R-:W-:-:S04]  /*fc70*/  IMAD R4, R29, UR6, RZ ;  /* 0x000000061d047c24 */ /* 0x008fc8000f8e02ff */
[----:B------:R-:W-:Y:S01]  /*fc80*/  IMAD R29, R7, UR7, R4 ;  /* 0x00000007071d7c24 */ /* 0x000fe2000f8e0204 */
[----:B------:R-:W-:Y:S01]  /*fc90*/  SEL R7, R28, R55, P0 ;  /* 0x000000371c077207 */ /* 0x000fe20000000000 */
[----:B------:R-:W-:Y:S01]  /*fca0*/  VIADD R28, R156, UR40 ;  /* 0x000000289c1c7c36 */ /* 0x000fe20008000000 */
[----:B------:R-:W-:Y:S01]  /*fcb0*/  SEL R4, R41, R6, P0 ;  /* 0x0000000629047207 */ /* 0x000fe20000000000 */
[----:B------:R-:W-:Y:S01]  /*fcc0*/  ULDC.64 UR6, c[0x0][0xb50] ;  /* 0x0002d40000067ab9 */ /* 0x000fe20000000a00 */
[----:B------:R-:W-:Y:S01]  /*fcd0*/  SEL R6, R6, R41, P0 ;  /* 0x0000002906067207 */ /* 0x000fe20000000000 */
[C---:B----4-:R-:W-:Y:S01]  /*fce0*/  VIADD R12, R28.reuse, 0x8 ;  /* 0x000000081c0c7836 */ /* 0x050fe20000000000 */
[----:B------:R-:W-:Y:S01]  /*fcf0*/  ISETP.GE.OR P3, PT, R28, R49, P1 ;  /* 0x000000311c00720c */ /* 0x000fe20000f66670 */
[----:B------:R-:W-:Y:S01]  /*fd00*/  IMAD.IADD R11, R11, 0x1, R29 ;  /* 0x000000010b0b7824 */ /* 0x000fe200078e021d */
[----:B------:R-:W-:Y:S01]  /*fd10*/  LEA R37, P4, R10, UR6, 0x2 ;  /* 0x000000060a257c11 */ /* 0x000fe2000f8810ff */
[----:B------:R0:W-:Y:S01]  /*fd20*/  STSM.16.M88.4 [R31], R4 ;  /* 0x000000041f007844 */ /* 0x0001e20000000200 */
[----:B------:R-:W-:-:S02]  /*fd30*/  SEL R28, R47, R36, P0 ;  /* 0x000000242f1c7207 */ /* 0x000fc40000000000 */
[----:B------:R-:W-:Y:S01]  /*fd40*/  SEL R36, R13, R40, P0 ;  /* 0x000000280d247207 */ /* 0x000fe20000000000 */
[----:B------:R-:W-:Y:S01]  /*fd50*/  SHFL.IDX PT, R50, R37, RZ, 0x1c1f ;  /* 0x001c1fff25327589 */ /* 0x000fe200000e0000 */
[----:B------:R-:W-:Y:S02]  /*fd60*/  ISETP.GE.OR P1, PT, R12, R49, P1 ;  /* 0x000000310c00720c */ /* 0x000fe40000f26670 */
[----:B------:R-:W-:Y:S01]  /*fd70*/  SEL R40, R42, R15, P0 ;  /* 0x0000000f2a287207 */ /* 0x000fe20000000000 */
[----:B------:R3:W-:Y:S01]  /*fd80*/  SHFL.IDX PT, R60, R37, 0x1, 0x1c1f ;  /* 0x003c1f00253c7f89 */ /* 0x0007e200000e0000 */
[----:B------:R-:W-:Y:S02]  /*fd90*/  SEL R12, R45, R14, P0 ;  /* 0x0000000e2d0c7207 */ /* 0x000fe40000000000 */
[----:B------:R-:W-:Y:S02]  /*fda0*/  SEL R42, R15, R42, P0 ;  /* 0x0000002a0f2a7207 */ /* 0x000fe40000000000 */
[----:B------:R-:W-:-:S02]  /*fdb0*/  SEL R14, R14, R45, P0 ;  /* 0x0000002d0e0e7207 */ /* 0x000fc40000000000 */
[----:B------:R-:W-:Y:S02]  /*fdc0*/  SEL R13, R59, R52, P0 ;  /* 0x000000343b0d7207 */ /* 0x000fe40000000000 */
[----:B------:R-:W-:Y:S02]  /*fdd0*/  SEL R15, R52, R59, P0 ;  /* 0x0000003b340f7207 */ /* 0x000fe40000000000 */
[----:B------:R-:W-:Y:S02]  /*fde0*/  SEL R29, R63, R54, P0 ;  /* 0x000000363f1d7207 */ /* 0x000fe40000000000 */
[----:B0-----:R-:W-:Y:S01]  /*fdf0*/  SEL R31, R54, R63, P0 ;  /* 0x0000003f361f7207 */ /* 0x001fe20000000000 */
[----:B------:R-:W-:Y:S01]  /*fe00*/  STSM.16.M88.4 [R72], R12 ;  /* 0x0000000c48007844 */ /* 0x000fe20000000200 */
[----:B---3--:R-:W-:Y:S02]  /*fe10*/  SEL R37, R67, R56, P0 ;  /* 0x0000003843257207 */ /* 0x008fe40000000000 */
[----:B-1----:R-:W-:Y:S01]  /*fe20*/  SEL R44, R53, R46, P0 ;  /* 0x0000002e352c7207 */ /* 0x002fe20000000000 */
[----:B------:R-:W-:Y:S01]  /*fe30*/  STSM.16.M88.4 [R70], R28 ;  /* 0x0000001c46007844 */ /* 0x000fe20000000200 */
[----:B--2---:R-:W-:-:S02]  /*fe40*/  SEL R41, R71, R58, P0 ;  /* 0x0000003a47297207 */ /* 0x004fc40000000000 */
[----:B------:R-:W-:Y:S01]  /*fe50*/  SEL R43, R58, R71, P0 ;  /* 0x000000473a2b7207 */ /* 0x000fe20000000000 */
[----:B------:R0:W-:Y:S01]  /*fe60*/  STSM.16.M88.4 [R68], R36 ;  /* 0x0000002444007844 */ /* 0x0001e20000000200 */
[----:B------:R-:W-:Y:S02]  /*fe70*/  SEL R46, R46, R53, P0 ;  /* 0x000000352e2e7207 */ /* 0x000fe40000000000 */
[----:B------:R-:W-:Y:S01]  /*fe80*/  SEL R45, R75, R62, P0 ;  /* 0x0000003e4b2d7207 */ /* 0x000fe20000000000 */
[----:B------:R-:W-:Y:S01]  /*fe90*/  STSM.16.M88.4 [R66], R40 ;  /* 0x0000002842007844 */ /* 0x000fe20000000200 */
[----:B------:R-:W-:Y:S02]  /*fea0*/  SEL R47, R62, R75, P0 ;  /* 0x0000004b3e2f7207 */ /* 0x000fe40000000000 */
[----:B------:R-:W-:-:S03]  /*feb0*/  LEA.HI.X R11, R10, UR7, R11, 0x2, P4 ;  /* 0x000000070a0b7c11 */ /* 0x000fc6000a0f140b */
[----:B------:R-:W-:Y:S04]  /*fec0*/  STSM.16.M88.4 [R64], R44 ;  /* 0x0000002c40007844 */ /* 0x000fe80000000200 */
[----:B------:R-:W1:Y:S01]  /*fed0*/  SHFL.IDX PT, R51, R11, RZ, 0x1c1f ;  /* 0x001c1fff0b337589 */ /* 0x000e6200000e0000 */
[----:B0-----:R-:W0:Y:S08]  /*fee0*/  @P2 LDC R37, c[0x0][0xbec] ;  /* 0x0002fb00ff252b82 */ /* 0x001e300000000800 */
[----:B------:R-:W-:Y:S08]  /*fef0*/  BAR.SYNC.DEFER_BLOCKING 0x1, 0x180 ;  /* 0x0046000000007b1d */ /* 0x000ff00000010000 */
[----:B------:R-:W2:Y:S01]  /*ff00*/  @P2 LDC R39, c[0x0][0xbf0] ;  /* 0x0002fc00ff272b82 */ /* 0x000ea20000000800 */
[----:B------:R-:W3:Y:S01]  /*ff10*/  SHFL.IDX PT, R61, R11, 0x1, 0x1c1f ;  /* 0x003c1f000b3d7f89 */ /* 0x000ee200000e0000 */
[----:B------:R-:W-:-:S02]  /*ff20*/  UIMAD UR5, UR12, UR8, URZ ;  /* 0x000000080c0572a4 */ /* 0x000fc4000f8e023f */
[----:B------:R-:W-:Y:S02]  /*ff30*/  UIMAD.WIDE.U32 UR6, UR43, UR8, URZ ;  /* 0x000000082b0672a5 */ /* 0x000fe4000f8e003f */
[----:B------:R-:W-:Y:S01]  /*ff40*/  UIMAD UR5, UR43, UR9, UR5 ;  /* 0x000000092b0572a4 */ /* 0x000fe2000f8e0205 */
[----:B-1----:R1:W-:Y:S04]  /*ff50*/  @!P3 ST.E desc[UR50][R50.64], R0 ;  /* 0x000000003200b985 */ /* 0x0023e8000c101932 */
[----:B---3--:R3:W-:Y:S01]  /*ff60*/  @!P1 ST.E desc[UR50][R60.64], R2 ;  /* 0x000000023c009985 */ /* 0x0087e2000c101932 */
[----:B-1----:R-:W-:-:S03]  /*ff70*/  IMAD R0, R152, 0x60, R153 ;  /* 0x0000006098007824 */ /* 0x002fc600078e0299 */
[----:B------:R1:W5:Y:S01]  /*ff80*/  LD.E.128 R56, desc[UR50][R24.64] ;  /* 0x0000003218387980 */ /* 0x000362000c101d00 */
[----:B------:R-:W-:Y:S02]  /*ff90*/  UIMAD UR8, UR13, UR10, URZ ;  /* 0x0000000a0d0872a4 */ /* 0x000fe4000f8e023f */
[----:B------:R-:W-:Y:S01]  /*ffa0*/  UIADD3 UR7, UR7, UR5, URZ ;  /* 0x0000000507077290 */ /* 0x000fe2000fffe03f */
[----:B------:R4:W5:Y:S01]  /*ffb0*/  LD.E.128 R12, desc[UR50][R26.64] ;  /* 0x000000321a0c7980 */ /* 0x000962000c101d00 */
[----:B---3--:R-:W-:-:S03]  /*ffc0*/  VIADD R2, R0, UR40 ;  /* 0x0000002800027c36 */ /* 0x008fc60008000000 */
[----:B------:R3:W5:Y:S01]  /*ffd0*/  LD.E.128 R52, desc[UR50][R32.64] ;  /* 0x0000003220347980 */ /* 0x000762000c101d00 */
[----:B0-----:R-:W-:-:S03]  /*ffe0*/  @P2 IMAD.HI.U32 R0, R2, R37, RZ ;  /* 0x0000002502002227 */ /* 0x001fc600078e00ff */
[----:B------:R0:W5:Y:S01]  /*fff0*/  LD.E.128 R28, desc[UR50][R20.64] ;  /* 0x00000032141c7980 */ /* 0x000162000c101d00 */
[----:B-1----:R-:W-:Y:S01]  /*10000*/  IMAD.MOV.U32 R25, RZ, RZ, R2 ;  /* 0x000000ffff197224 */ /* 0x002fe200078e0002 */
[----:B--2---:R-:W-:Y:S01]  /*10010*/  @P2 SHF.R.U32.HI R25, RZ, R39, R0 ;  /* 0x00000027ff192219 */ /* 0x004fe20000011600 */
[----:B------:R-:W-:Y:S01]  /*10020*/  UIMAD UR5, UR41, UR11, UR8 ;  /* 0x0000000b290572a4 */ /* 0x000fe2000f8e0208 */
[----:B------:R-:W5:Y:S01]  /*10030*/  LD.E.128 R8, desc[UR50][R8.64] ;  /* 0x0000003208087980 */ /* 0x000f62000c101d00 */
[----:B------:R-:W-:Y:S01]  /*10040*/  UIMAD.WIDE.U32 UR6, UR41, UR10, UR6 ;  /* 0x0000000a290672a5 */ /* 0x000fe2000f8e0006 */
[--C-:B------:R-:W-:Y:S01]  /*10050*/  SHF.R.S32.HI R0, RZ, 0x1f, R25.reuse ;  /* 0x0000001fff007819 */ /* 0x100fe20000011419 */
[----:B----4-:R-:W-:Y:S01]  /*10060*/  IMAD.MOV R27, RZ, RZ, -R25 ;  /* 0x000000ffff1b7224 */ /* 0x010fe200078e0a19 */
[----:B------:R-:W-:Y:S01]  /*10070*/  ULDC.64 UR8, c[0x0][0xae0] ;  /* 0x0002b80000087ab9 */ /* 0x000fe20000000a00 */
[----:B------:R-:W-:Y:S01]  /*10080*/  UIADD3 UR5, UR7, UR5, URZ ;  /* 0x0000000507057290 */ /* 0x000fe2000fffe03f */
[----:B------:R1:W5:Y:S01]  /*10090*/  LD.E.128 R4, desc[UR50][R34.64] ;  /* 0x0000003222047980 */ /* 0x000362000c101d00 */
[----:B------:R-:W-:-:S02]  /*100a0*/  IMAD R0, R0, UR8, RZ ;  /* 0x0000000800007c24 */ /* 0x000fc4000f8e02ff */
[----:B------:R-:W-:Y:S01]  /*100b0*/  IMAD R27, R48, R27, R2 ;  /* 0x0000001b301b7224 */ /* 0x000fe200078e0202 */
[----:B------:R-:W-:Y:S01]  /*100c0*/  @!PT LDS RZ, [RZ] ;  /* 0x00000000fffff984 */ /* 0x000fe20000000800 */
[----:B------:R-:W-:Y:S01]  /*100d0*/  @!PT LDS RZ, [RZ] ;  /* 0x00000000fffff984 */ /* 0x000fe20000000800 */
[----:B------:R-:W-:Y:S01]  /*100e0*/  @!PT LDS RZ, [RZ] ;  /* 0x00000000fffff984 */ /* 0x000fe20000000800 */
[----:B------:R-:W-:Y:S01]  /*100f0*/  @!PT LDS RZ, [RZ] ;  /* 0x00000000fffff984 */ /* 0x000fe20000000800 */
[----:B------:R2:W-:Y:S06]  /*10100*/  MEMBAR.ALL.CTA ;  /* 0x0000000000007992 */ /* 0x0005ec0000008000 */
[----:B--2---:R-:W2:Y:S01]  /*10110*/  FENCE.VIEW.ASYNC.S ;  /* 0x00000000000073c6 */ /* 0x004ea20000000000 */
[----:B---3--:R-:W-:Y:S02]  /*10120*/  IMAD R33, R25, UR9, R0 ;  /* 0x0000000919217c24 */ /* 0x008fe4000f8e0200 */
[----:B0-----:R-:W-:Y:S01]  /*10130*/  IMAD.U32 R21, RZ, RZ, UR7 ;  /* 0x00000007ff157e24 */ /* 0x001fe2000f8e00ff */
[----:B------:R-:W-:Y:S01]  /*10140*/  SHF.R.S32.HI R0, RZ, 0x1f, R27 ;  /* 0x0000001fff007819 */ /* 0x000fe2000001141b */
[----:B------:R-:W-:Y:S01]  /*10150*/  IMAD.U32 R20, RZ, RZ, UR6 ;  /* 0x00000006ff147e24 */ /* 0x000fe2000f8e00ff */
[----:B------:R-:W-:Y:S01]  /*10160*/  ULDC.64 UR6, c[0x0][0xad8] ;  /* 0x0002b60000067ab9 */ /* 0x000fe20000000a00 */
[----:B------:R-:W-:-:S02]  /*10170*/  IMAD.U32 R21, RZ, RZ, UR5 ;  /* 0x00000005ff157e24 */ /* 0x000fc4000f8e00ff */
[----:B------:R-:W-:Y:S02]  /*10180*/  IMAD R0, R0, UR6, RZ ;  /* 0x0000000600007c24 */ /* 0x000fe4000f8e02ff */
[----:B------:R-:W-:-:S04]  /*10190*/  IMAD.WIDE.U32 R20, R25, UR8, R20 ;  /* 0x0000000819147c25 */ /* 0x000fc8000f8e0014 */
[----:B------:R-:W-:Y:S02]  /*101a0*/  IMAD.IADD R21, R21, 0x1, R33 ;  /* 0x0000000115157824 */ /* 0x000fe400078e0221 */
[----:B------:R-:W-:Y:S02]  /*101b0*/  IMAD R25, R27, UR7, R0 ;  /* 0x000000071b197c24 */ /* 0x000fe4000f8e0200 */
[----:B------:R-:W-:Y:S02]  /*101c0*/  VIADD R0, R153, UR40 ;  /* 0x0000002899007c36 */ /* 0x000fe40008000000 */
        /* <DEDUP_REMOVED lines=8> */
[----:B--2---:R1:W0:Y:S01]  /*10250*/  SHFL.IDX PT, R20, R32, RZ, 0x1c1f ;  /* 0x001c1fff20147589 */ /* 0x00422200000e0000 */
[----:B------:R-:W-:Y:S02]  /*10260*/  BSSY B1, `(.L_x_11342) ;  /* 0x0000012000017945 */ /* 0x000fe40003800000 */
[----:B------:R1:W-:Y:S01]  /*10270*/  SYNCS.ARRIVE.TRANS64.RED.A1T0 RZ, [R3+URZ], RZ ;  /* 0x000000ff03ff79a7 */ /* 0x0003e2000810043f */
        /* <DEDUP_REMOVED lines=8> */
[CC--:B0-----:R-:W-:Y:S02]  /*10300*/  @!P1 LEA R24, P3, R22.reuse, R20.reuse, 0x1 ;  /* 0x0000001416189211 */ /* 0x0c1fe400078608ff */
[----:B------:R-:W-:Y:S02]  /*10310*/  @!P2 LEA R26, P4, R23, R20, 0x1 ;  /* 0x00000014171aa211 */ /* 0x000fe400078808ff */
[----:B-12---:R-:W-:Y:S01]  /*10320*/  @!P0 IMAD.WIDE R2, R19, 0x2, R20 ;  /* 0x0000000213028825 */ /* 0x006fe200078e0214 */
[-C--:B------:R-:W-:Y:S02]  /*10330*/  @!P1 LEA.HI.X R25, R22, R21.reuse, R76, 0x1, P3 ;  /* 0x0000001516199211 */ /* 0x080fe400018f0c4c */
[----:B------:R-:W-:Y:S02]  /*10340*/  @!P2 LEA.HI.X R27, R23, R21, R74, 0x1, P4 ;  /* 0x00000015171ba211 */ /* 0x000fe400020f0c4a */
[----:B-----5:R3:W-:Y:S04]  /*10350*/  @!P0 ST.E.128 desc[UR50][R2.64], R8 ;  /* 0x0000000802008985 */ /* 0x0207e8000c101d32 */
[----:B------:R3:W-:Y:S04]  /*10360*/  @!P1 ST.E.128 desc[UR50][R24.64], R52 ;  /* 0x0000003418009985 */ /* 0x0007e8000c101d32 */
[----:B------:R3:W-:Y:S02]  /*10370*/  @!P2 ST.E.128 desc[UR50][R26.64], R56 ;  /* 0x000000381a00a985 */ /* 0x0007e4000c101d32 */
.L_x_11343:
[----:B------:R-:W-:Y:S05]  /*10380*/  BSYNC B1 ;  /* 0x0000000000017941 */ /* 0x000fea0003800000 */
.L_x_11342:
[----:B------:R-:W-:Y:S01]  /*10390*/  VIADD R0, R0, 0x60 ;  /* 0x0000006000007836 */ /* 0x000fe20000000000 */
[----:B---3-5:R3:W4:Y:S04]  /*103a0*/  SHFL.IDX PT, R9, R33, 0x1, 0x1c1f ;  /* 0x003c1f0021097f89 */ /* 0x02872800000e0000 */
[----:B------:R-:W-:Y:S01]  /*103b0*/  ISETP.GE.AND P0, PT, R0, R49, PT ;  /* 0x000000310000720c */ /* 0x000fe20003f06270 */
[----:B------:R3:W0:-:S12]  /*103c0*/  SHFL.IDX PT, R8, R32, 0x1, 0x1c1f ;  /* 0x003c1f0020087f89 */ /* 0x00061800000e0000 */
[----:B---3--:R-:W-:Y:S05]  /*103d0*/  @P0 BRA `(.L_x_11344) ;  /* 0x0000000800340947 */ /* 0x008fea0003800000 */
[----:B------:R-:W-:Y:S02]  /*103e0*/  ULDC UR5, c[0x0][0xac8] ;  /* 0x0002b20000057ab9 */ /* 0x000fe40000000800 */
[----:B------:R-:W-:Y:S02]  /*103f0*/  ISETP.GE.AND P2, PT, R22, UR5, PT ;  /* 0x0000000516007c0c */ /* 0x000fe4000bf46270 */
[----:B------:R-:W-:-:S11]  /*10400*/  ISETP.GE.AND P1, PT, R19, UR5, PT ;  /* 0x0000000513007c0c */ /* 0x000fd6000bf26270 */
[C---:B0-----:R-:W-:Y:S02]  /*10410*/  @!P2 LEA R10, P0, R22.reuse, R8, 0x1 ;  /* 0x00000008160aa211 */ /* 0x041fe400078008ff */
[----:B-1--4-:R-:W-:Y:S02]  /*10420*/  @!P1 IMAD.WIDE R2, R19, 0x2, R8 ;  /* 0x0000000213029825 */ /* 0x012fe400078e0208 */
        /* <DEDUP_REMOVED lines=9> */
.L_x_11341:
[----:B------:R-:W0:Y:S01]  /*104c0*/  LDC R8, c[0x0][0xbe8] ;  /* 0x0002fa00ff087b82 */ /* 0x000e220000000800 */
[----:B------:R-:W1:Y:S01]  /*104d0*/  S2R R0, SR_TID.X ;  /* 0x0000000000007919 */ /* 0x000e620000002100 */
[----:B------:R-:W-:Y:S01]  /*104e0*/  USHF.R.S32.HI UR8, URZ, 0x1f, UR43 ;  /* 0x0000001f3f087899 */ /* 0x000fe2000801142b */
[----:B------:R-:W-:Y:S01]  /*104f0*/  BSSY B1, `(.L_x_11345) ;  /* 0x0000031000017945 */ /* 0x000fe20003800000 */
[----:B------:R-:W-:Y:S01]  /*10500*/  USHF.R.S32.HI UR9, URZ, 0x1f, UR41 ;  /* 0x0000001f3f097899 */ /* 0x000fe20008011429 */
[----:B------:R-:W-:Y:S01]  /*10510*/  IMAD R6, R152, 0x60, R153 ;  /* 0x0000006098067824 */ /* 0x000fe200078e0299 */
[----:B0-----:R-:W-:Y:S01]  /*10520*/  ISETP.NE.AND P1, PT, R8, 0x1, PT ;  /* 0x000000010800780c */ /* 0x001fe20003f25270 */
[----:B-1----:R-:W-:-:S12]  /*10530*/  VIADD R0, R0, 0xffffff80 ;  /* 0xffffff8000007836 */ /* 0x002fd80000000000 */
[----:B------:R-:W0:Y:S01]  /*10540*/  @P1 LDC R9, c[0x0][0xbec] ;  /* 0x0002fb00ff091b82 */ /* 0x000e220000000800 */
[----:B------:R-:W-:-:S07]  /*10550*/  ISETP.GE.AND P0, PT, R0, 0xc0, PT ;  /* 0x000000c00000780c */ /* 0x000fce0003f06270 */
[----:B------:R-:W1:Y:S06]  /*10560*/  @P1 LDC R11, c[0x0][0xbf0] ;  /* 0x0002fc00ff0b1b82 */ /* 0x000e6c0000000800 */
        /* <DEDUP_REMOVED lines=41> */
.L_x_11346:
[----:B------:R-:W-:Y:S05]  /*10800*/  BSYNC B1 ;  /* 0x0000000000017941 */ /* 0x000fea0003800000 */
.L_x_11345:
[----:B------:R-:W-:Y:S01]  /*10810*/  ULDC.64 UR10, c[0x0][0xae8] ;  /* 0x0002ba00000a7ab9 */ /* 0x000fe20000000a00 */
[----:B------:R-:W-:Y:S01]  /*10820*/  VIADD R6, R6, UR40 ;  /* 0x0000002806067c36 */ /* 0x000fe20008000000 */
[----:B------:R-:W-:Y:S01]  /*10830*/  UIMAD UR5, UR8, UR10, URZ ;  /* 0x0000000a080572a4 */ /* 0x000fe2000f8e023f */
[----:B------:R-:W-:Y:S01]  /*10840*/  BSSY B1, `(.L_x_11347) ;  /* 0x0000035000017945 */ /* 0x000fe20003800000 */
[----:B------:R-:W-:Y:S01]  /*10850*/  UIMAD.WIDE.U32 UR6, UR43, UR10, URZ ;  /* 0x0000000a2b0672a5 */ /* 0x000fe2000f8e003f */
[----:B0-----:R-:W-:Y:S01]  /*10860*/  @P1 IMAD.HI.U32 R0, R6, R9, RZ ;  /* 0x0000000906001227 */ /* 0x001fe200078e00ff */
[----:B------:R-:W-:Y:S01]  /*10870*/  UIMAD UR5, UR43, UR11, UR5 ;  /* 0x0000000b2b0572a4 */ /* 0x000fe2000f8e0205 */
[----:B------:R-:W-:Y:S02]  /*10880*/  SHF.R.S32.HI R14, RZ, 0x1f, R23 ;  /* 0x0000001fff0e7819 */ /* 0x000fe40000011417 */
[----:B------:R-:W-:Y:S01]  /*10890*/  ULDC.64 UR10, c[0x0][0xaf0] ;  /* 0x0002bc00000a7ab9 */ /* 0x000fe20000000a00 */
[----:B------:R-:W-:Y:S01]  /*108a0*/  UIADD3 UR7, UR7, UR5, URZ ;  /* 0x0000000507077290 */ /* 0x000fe2000fffe03f */
[----:B--2---:R-:W-:Y:S01]  /*108b0*/  IMAD.MOV.U32 R5, RZ, RZ, R6 ;  /* 0x000000ffff057224 */ /* 0x004fe200078e0006 */
[----:B------:R-:W-:Y:S01]  /*108c0*/  UIMAD UR5, UR9, UR10, URZ ;  /* 0x0000000a090572a4 */ /* 0x000fe2000f8e023f */
[----:B-1----:R-:W-:Y:S01]  /*108d0*/  @P1 SHF.R.U32.HI R5, RZ, R11, R0 ;  /* 0x0000000bff051219 */ /* 0x002fe20000011600 */
[----:B------:R-:W-:Y:S01]  /*108e0*/  UIMAD.WIDE.U32 UR6, UR41, UR10, UR6 ;  /* 0x0000000a290672a5 */ /* 0x000fe2000f8e0006 */
[----:B------:R-:W-:Y:S01]  /*108f0*/  SHF.R.S32.HI R15, RZ, 0x1f, R22 ;  /* 0x0000001fff0f7819 */ /* 0x000fe20000011416 */
        /* <DEDUP_REMOVED lines=9> */
[----:B------:R-:W-:Y:S01]  /*10990*/  ULDC.64 UR6, c[0x0][0xad8] ;  /* 0x0002b60000067ab9 */ /* 0x000fe20000000a00 */
[----:B------:R-:W-:Y:S01]  /*109a0*/  IMAD.U32 R3, RZ, RZ, UR5 ;  /* 0x00000005ff037e24 */ /* 0x000fe2000f8e00ff */
[----:B------:R-:W-:Y:S01]  /*109b0*/  ULDC UR5, c[0x0][0xa88] ;  /* 0x0002a20000057ab9 */ /* 0x000fe20000000800 */
[C---:B------:R-:W-:Y:S01]  /*109c0*/  IMAD R9, R5.reuse, UR9, R0 ;  /* 0x0000000905097c24 */ /* 0x040fe2000f8e0200 */
[----:B------:R-:W-:Y:S01]  /*109d0*/  SHF.R.S32.HI R0, RZ, 0x1f, R7 ;  /* 0x0000001fff007819 */ /* 0x000fe20000011407 */
[----:B------:R-:W-:-:S04]  /*109e0*/  IMAD.WIDE.U32 R2, R5, UR8, R2 ;  /* 0x0000000805027c25 */ /* 0x000fc8000f8e0002 */
[----:B------:R-:W-:Y:S02]  /*109f0*/  IMAD R0, R0, UR6, RZ ;  /* 0x0000000600007c24 */ /* 0x000fe4000f8e02ff */
[----:B------:R-:W-:Y:S02]  /*10a00*/  IMAD.IADD R3, R3, 0x1, R9 ;  /* 0x0000000103037824 */ /* 0x000fe400078e0209 */
[C---:B------:R-:W-:Y:S02]  /*10a10*/  IMAD R5, R7.reuse, UR7, R0 ;  /* 0x0000000707057c24 */ /* 0x040fe4000f8e0200 */
[----:B------:R-:W-:Y:S01]  /*10a20*/  IMAD.WIDE.U32 R2, R7, UR6, R2 ;  /* 0x0000000607027c25 */ /* 0x000fe2000f8e0002 */
[----:B------:R-:W-:-:S03]  /*10a30*/  ULDC.64 UR6, c[0x0][0xa80] ;  /* 0x0002a00000067ab9 */ /* 0x000fc60000000a00 */
[----:B------:R-:W-:Y:S01]  /*10a40*/  IMAD R7, R8, UR5, RZ ;  /* 0x0000000508077c24 */ /* 0x000fe2000f8e02ff */
[----:B------:R-:W-:Y:S01]  /*10a50*/  LEA R4, P1, R2, UR6, 0x1 ;  /* 0x0000000602047c11 */ /* 0x000fe2000f8208ff */
[----:B------:R-:W-:Y:S02]  /*10a60*/  VIADD R0, R153, UR40 ;  /* 0x0000002899007c36 */ /* 0x000fe40008000000 */
[----:B------:R-:W-:-:S03]  /*10a70*/  IMAD.IADD R3, R3, 0x1, R5 ;  /* 0x0000000103037824 */ /* 0x000fc600078e0205 */
[----:B------:R-:W-:Y:S02]  /*10a80*/  ISETP.GE.AND P0, PT, R0, R7, PT ;  /* 0x000000070000720c */ /* 0x000fe40003f06270 */
[----:B------:R-:W-:Y:S02]  /*10a90*/  LEA.HI.X R5, R2, UR7, R3, 0x1, P1 ;  /* 0x0000000702057c11 */ /* 0x000fe400088f0c03 */
[----:B------:R0:W1:Y:S04]  /*10aa0*/  SHFL.IDX PT, R2, R4, RZ, 0x1c1f ;  /* 0x001c1fff04027589 */ /* 0x00006800000e0000 */
[----:B------:R0:W2:Y:S05]  /*10ab0*/  SHFL.IDX PT, R3, R5, RZ, 0x1c1f ;  /* 0x001c1fff05037589 */ /* 0x0000aa00000e0000 */
[----:B------:R-:W-:Y:S05]  /*10ac0*/  @P0 BRA `(.L_x_11348) ;  /* 0x0000000000300947 */ /* 0x000fea0003800000 */
[----:B------:R-:W-:Y:S02]  /*10ad0*/  ULDC UR5, c[0x0][0xac8] ;  /* 0x0002b20000057ab9 */ /* 0x000fe40000000800 */
[----:B------:R-:W-:Y:S02]  /*10ae0*/  ISETP.GE.AND P3, PT, R22, UR5, PT ;  /* 0x0000000516007c0c */ /* 0x000fe4000bf66270 */
[----:B------:R-:W-:Y:S02]  /*10af0*/  ISETP.GE.AND P4, PT, R23, UR5, PT ;  /* 0x0000000517007c0c */ /* 0x000fe4000bf86270 */
[----:B------:R-:W-:-:S09]  /*10b00*/  ISETP.GE.AND P2, PT, R19, UR5, PT ;  /* 0x0000000513007c0c */ /* 0x000fd2000bf46270 */
[CC--:B-1----:R-:W-:Y:S02]  /*10b10*/  @!P3 LEA R10, P0, R22.reuse, R2.reuse, 0x1 ;  /* 0x00000002160ab211 */ /* 0x0c2fe400078008ff */
[----:B------:R-:W-:Y:S02]  /*10b20*/  @!P4 LEA R12, P1, R23, R2, 0x1 ;  /* 0x00000002170cc211 */ /* 0x000fe400078208ff */
[----:B--2---:R-:W-:Y:S01]  /*10b30*/  @!P2 IMAD.WIDE R8, R19, 0x2, R2 ;  /* 0x000000021308a825 */ /* 0x004fe200078e0202 */
[-C--:B------:R-:W-:Y:S02]  /*10b40*/  @!P3 LEA.HI.X R11, R22, R3.reuse, R15, 0x1, P0 ;  /* 0x00000003160bb211 */ /* 0x080fe400000f0c0f */
[----:B------:R-:W-:Y:S02]  /*10b50*/  @!P4 LEA.HI.X R13, R23, R3, R14, 0x1, P1 ;  /* 0x00000003170dc211 */ /* 0x000fe400008f0c0e */
[----:B------:R3:W-:Y:S04]  /*10b60*/  @!P2 ST.E.128 desc[UR50][R8.64], RZ ;  /* 0x000000ff0800a985 */ /* 0x0007e8000c101d32 */
[----:B------:R3:W-:Y:S04]  /*10b70*/  @!P3 ST.E.128 desc[UR50][R10.64], RZ ;  /* 0x000000ff0a00b985 */ /* 0x0007e8000c101d32 */
[----:B------:R3:W-:Y:S02]  /*10b80*/  @!P4 ST.E.128 desc[UR50][R12.64], RZ ;  /* 0x000000ff0c00c985 */ /* 0x0007e4000c101d32 */
.L_x_11348:
[----:B------:R-:W-:Y:S05]  /*10b90*/  BSYNC B1 ;  /* 0x0000000000017941 */ /* 0x000fea0003800000 */
.L_x_11347:
[----:B------:R-:W-:Y:S01]  /*10ba0*/  VIADD R0, R0, 0x60 ;  /* 0x0000006000007836 */ /* 0x000fe20000000000 */
[----:B--2---:R2:W4:Y:S04]  /*10bb0*/  SHFL.IDX PT, R3, R5, 0x1, 0x1c1f ;  /* 0x003c1f0005037f89 */ /* 0x00452800000e0000 */
[----:B------:R-:W-:Y:S01]  /*10bc0*/  ISETP.GE.AND P0, PT, R0, R7, PT ;  /* 0x000000070000720c */ /* 0x000fe20003f06270 */
[----:B-1----:R2:W1:-:S12]  /*10bd0*/  SHFL.IDX PT, R2, R4, 0x1, 0x1c1f ;  /* 0x003c1f0004027f89 */ /* 0x00245800000e0000 */
[----:B--2---:R-:W-:Y:S05]  /*10be0*/  @P0 BRA `(.L_x_11344) ;  /* 0x0000000000300947 */ /* 0x004fea0003800000 */
[----:B------:R-:W-:Y:S02]  /*10bf0*/  ULDC UR5, c[0x0][0xac8] ;  /* 0x0002b20000057ab9 */ /* 0x000fe40000000800 */
[----:B------:R-:W-:Y:S02]  /*10c00*/  ISETP.GE.AND P3, PT, R22, UR5, PT ;  /* 0x0000000516007c0c */ /* 0x000fe4000bf66270 */
[----:B------:R-:W-:Y:S02]  /*10c10*/  ISETP.GE.AND P4, PT, R23, UR5, PT ;  /* 0x0000000517007c0c */ /* 0x000fe4000bf86270 */
[----:B------:R-:W-:-:S09]  /*10c20*/  ISETP.GE.AND P2, PT, R19, UR5, PT ;  /* 0x0000000513007c0c */ /* 0x000fd2000bf46270 */
[CC--:B-1----:R-:W-:Y:S02]  /*10c30*/  @!P3 LEA R6, P0, R22.reuse, R2.reuse, 0x1 ;  /* 0x000000021606b211 */ /* 0x0c2fe400078008ff */
[----:B---3--:R-:W-:Y:S02]  /*10c40*/  @!P4 LEA R8, P1, R23, R2, 0x1 ;  /* 0x000000021708c211 */ /* 0x008fe400078208ff */
[----:B0---4-:R-:W-:Y:S01]  /*10c50*/  @!P2 IMAD.WIDE R4, R19, 0x2, R2 ;  /* 0x000000021304a825 */ /* 0x011fe200078e0202 */
[-C--:B------:R-:W-:Y:S02]  /*10c60*/  @!P3 LEA.HI.X R7, R22, R3.reuse, R15, 0x1, P0 ;  /* 0x000000031607b211 */ /* 0x080fe400000f0c0f */
[----:B------:R-:W-:Y:S02]  /*10c70*/  @!P4 LEA.HI.X R9, R23, R3, R14, 0x1, P1 ;  /* 0x000000031709c211 */ /* 0x000fe400008f0c0e */
[----:B------:R0:W-:Y:S04]  /*10c80*/  @!P2 ST.E.128 desc[UR50][R4.64], RZ ;  /* 0x000000ff0400a985 */ /* 0x0001e8000c101d32 */
[----:B------:R0:W-:Y:S04]  /*10c90*/  @!P3 ST.E.128 desc[UR50][R6.64], RZ ;  /* 0x000000ff0600b985 */ /* 0x0001e8000c101d32 */
[----:B------:R0:W-:Y:S02]  /*10ca0*/  @!P4 ST.E.128 desc[UR50][R8.64], RZ ;  /* 0x000000ff0800c985 */ /* 0x0001e4000c101d32 */
.L_x_11344:
[----:B------:R-:W-:Y:S05]  /*10cb0*/  BSYNC B0 ;  /* 0x0000000000007941 */ /* 0x000fea0003800000 */
.L_x_11340:
[----:B------:R-:W-:Y:S02]  /*10cc0*/  ULDC UR5, c[0x0][0xc38] ;  /* 0x00030e0000057ab9 */ /* 0x000fe40000000800 */
[----:B------:R-:W-:-:S06]  /*10cd0*/  UISETP.GE.AND UP0, UPT, UR4, UR5, UPT ;  /* 0x000000050400728c */ /* 0x000fcc000bf06270 */
[----:B------:R-:W-:-:S13]  /*10ce0*/  PLOP3.LUT P0, PT, PT, PT, UP0, 0x80, 0x0 ;  /* 0x000000000000781c */ /* 0x000fda0003f0f008 */
[----:B------:R-:W-:Y:S05]  /*10cf0*/  @!P0 BRA `(.L_x_11349) ;  /* 0xfffffefc00ec8947 */ /* 0x000fea000383ffff */
[----:B------:R-:W-:Y:S05]  /*10d00*/  EXIT ;  /* 0x000000000000794d */ /* 0x000fea0003800000 */
.L_x_11251:
        /* <DEDUP_REMOVED lines=16> */
[----:B------:R-:W0:Y:S01]  /*10e10*/  S2R R14, SR_TID.X ;  /* 0x00000000000e7919 */ /* 0x000e220000002100 */
[----:B------:R-:W-:Y:S01]  /*10e20*/  IMAD.SHL.U32 R7, R0, 0x800, RZ ;  /* 0x0000080000077824 */ /* 0x000fe200078e00ff */
[----:B------:R-:W-:Y:S01]  /*10e30*/  ULDC.64 UR42, c[0x0][0x2f0] ;  /* 0x0000bc00002a7ab9 */ /* 0x000fe20000000a00 */
        /* <DEDUP_REMOVED lines=9> */
[----:B------:R-:W-:Y:S01]  /*10ed0*/  LOP3.LUT R0, R2, 0x80, RZ, 0xc0, !PT ;  /* 0x0000008002007812 */ /* 0x000fe200078ec0ff */
[----:B------:R-:W-:Y:S01]  /*10ee0*/  IMAD.SHL.U32 R5, R14, 0x10, RZ ;  /* 0x000000100e057824 */ /* 0x000fe200078e00ff */
[----:B------:R-:W-:Y:S01]  /*10ef0*/  LOP3.LUT R6, R4, 0x400, RZ, 0xc0, !PT ;  /* 0x0000040004067812 */ /* 0x000fe200078ec0ff */
[----:B------:R-:W-:Y:S01]  /*10f00*/  IMAD.SHL.U32 R11, R14, 0x4, RZ ;  /* 0x000000040e0b7824 */ /* 0x000fe200078e00ff */
[----:B------:R-:W-:Y:S02]  /*10f10*/  LOP3.LUT R0, R0, 0x10, R3, 0xf8, !PT ;  /* 0x0000001000007812 */ /* 0x000fe400078ef803 */
[----:B------:R-:W-:Y:S02]  /*10f20*/  LOP3.LUT R3, R3, 0x20, RZ, 0xc0, !PT ;  /* 0x0000002003037812 */ /* 0x000fe400078ec0ff */
[----:B------:R-:W-:Y:S02]  /*10f30*/  LOP3.LUT R10, R5, 0x10, RZ, 0xc0, !PT ;  /* 0x00000010050a7812 */ /* 0x000fe400078ec0ff */
[----:B------:R-:W-:-:S02]  /*10f40*/  LOP3.LUT R6, R6, 0x800, R7, 0xf8, !PT ;  /* 0x0000080006067812 */ /* 0x000fc400078ef807 */
[----:B------:R-:W-:Y:S02]  /*10f50*/  LOP3.LUT R7, R3, 0x10, R14, 0xf8, !PT ;  /* 0x0000001003077812 */ /* 0x000fe400078ef80e */
        /* <DEDUP_REMOVED lines=10> */
[----:B------:R-:W-:Y:S02]  /*11000*/  LOP3.LUT R4, R7, 0x380, R4, 0xf8, !PT ;  /* 0x0000038007047812 */ /* 0x000fe400078ef804 */
[----:B------:R-:W-:Y:S02]  /*11010*/  LOP3.LUT R17, R17, 0xffffffbf, RZ, 0xc0, !PT ;  /* 0xffffffbf11117812 */ /* 0x000fe400078ec0ff */
[----:B------:R-:W-:Y:S02]  /*11020*/  LOP3.LUT P0, RZ, R14, 0x4, RZ, 0xc0, !PT ;  /* 0x000000040eff7812 */ /* 0x000fe4000780c0ff */
[----:B------:R-:W-:-:S02]  /*11030*/  LOP3.LUT R27, R4, 0x70, R5, 0x78, !PT ;  /* 0x00000070041b7812 */ /* 0x000fc400078e7805 */
[----:B------:R-:W-:Y:S02]  /*11040*/  @P1 LOP3.LUT R17, R17, 0x40, RZ, 0xfc, !PT ;  /* 0x0000004011111812 */ /* 0x000fe400078efcff */
[----:B------:R-:W-:Y:S02]  /*11050*/  ISETP.GE.AND P1, PT, R0, UR43, PT ;  /* 0x0000002b00007c0c */ /* 0x000fe4000bf26270 */
[----:B------:R-:W-:Y:S02]  /*11060*/  LOP3.LUT R27, R6, R27, RZ, 0xfc, !PT ;  /* 0x0000001b061b7212 */ /* 0x000fe400078efcff */
[----:B------:R-:W-:Y:S01]  /*11070*/  LOP3.LUT R17, R17, 0xfffffffd, RZ, 0xc0, !PT ;  /* 0xfffffffd11117812 */ /* 0x000fe200078ec0ff */
[----:B------:R-:W-:Y:S01]  /*11080*/  IMAD.SHL.U32 R9, R14, 0x2, RZ ;  /* 0x000000020e097824 */ /* 0x000fe200078e00ff */
[----:B------:R-:W-:Y:S01]  /*11090*/  LOP3.LUT R8, R5, 0x90, RZ, 0xc0, !PT ;  /* 0x0000009005087812 */ /* 0x000fe200078ec0ff */
[----:B------:R-:W-:Y:S01]  /*110a0*/  VIADD R15, R27, 0x40 ;  /* 0x000000401b0f7836 */ /* 0x000fe20000000000 */
[----:B------:R-:W-:Y:S01]  /*110b0*/  @P2 LOP3.LUT R17, R17, 0x2, RZ, 0xfc, !PT ;  /* 0x0000000211112812 */ /* 0x000fe200078efcff */
[----:B------:R-:W-:Y:S01]  /*110c0*/  @P0 VIADD R15, R27, 0xffffffc0 ;  /* 0xffffffc01b0f0836 */ /* 0x000fe20000000000 */
[----:B------:R-:W-:-:S02]  /*110d0*/  ISETP.GE.AND P0, PT, R0, UR6, PT ;  /* 0x0000000600007c0c */ /* 0x000fc4000bf06270 */
[----:B------:R-:W-:Y:S02]  /*110e0*/  LOP3.LUT R2, R2, 0x360, RZ, 0xc0, !PT ;  /* 0x0000036002027812 */ /* 0x000fe400078ec0ff */
[----:B------:R-:W-:Y:S02]  /*110f0*/  LOP3.LUT R17, R17, 0xfffffeff, RZ, 0xc0, !PT ;  /* 0xfffffeff11117812 */ /* 0x000fe400078ec0ff */
[----:B------:R-:W-:Y:S02]  /*11100*/  LOP3.LUT R8, R8, 0x10, R9, 0x78, !PT ;  /* 0x0000001008087812 */ /* 0x000fe400078e7809 */
[----:B------:R-:W-:Y:S02]  /*11110*/  MOV R16, 0x400 ;  /* 0x0000040000107802 */ /* 0x000fe40000000f00 */
[----:B------:R-:W-:Y:S02]  /*11120*/  LOP3.LUT R2, R2, 0x400, R5, 0xf8, !PT ;  /* 0x0000040002027812 */ /* 0x000fe400078ef805 */
[----:B------:R-:W-:-:S02]  /*11130*/  @P1 LOP3.LUT R17, R17, 0x100, RZ, 0xfc, !PT ;  /* 0x0000010011111812 */ /* 0x000fc400078efcff */
[----:B------:R-:W-:Y:S02]  /*11140*/  LOP3.LUT R12, R8, 0x760, R5, 0xf8, !PT ;  /* 0x00000760080c7812 */ /* 0x000fe400078ef805 */
[----:B------:R-:W-:Y:S02]  /*11150*/  ISETP.GE.AND P2, PT, R10, UR43, PT ;  /* 0x0000002b0a007c0c */ /* 0x000fe4000bf46270 */
[----:B------:R-:W-:Y:S02]  /*11160*/  LOP3.LUT R17, R17, 0xffffffdf, RZ, 0xc0, !PT ;  /* 0xffffffdf11117812 */ /* 0x000fe400078ec0ff */
[----:B------:R-:W-:Y:S01]  /*11170*/  LOP3.LUT R24, R2, R3, RZ, 0xfc, !PT ;  /* 0x0000000302187212 */ /* 0x000fe200078efcff */
[----:B------:R-:W-:Y:S01]  /*11180*/  IMAD.U32 R2, RZ, RZ, UR5 ;  /* 0x00000005ff027e24 */ /* 0x000fe2000f8e00ff */
[----:B------:R-:W-:Y:S01]  /*11190*/  UISETP.NE.U32.AND UP0, UPT, UR8, URZ, UPT ;  /* 0x0000003f0800728c */ /* 0x000fe2000bf05070 */
[----:B------:R-:W-:Y:S01]  /*111a0*/  STL [R1+0x10], R12 ;  /* 0x0000100c01007387 */ /* 0x000fe20000100800 */
[----:B------:R-:W-:-:S03]  /*111b0*/  @P0 LOP3.LUT R17, R17, 0x20, RZ, 0xfc, !PT ;  /* 0x0000002011110812 */ /* 0x000fc600078efcff */
[----:B------:R-:W-:Y:S01]  /*111c0*/  STL [R1+0xc], R15 ;  /* 0x00000c0f01007387 */ /* 0x000fe20000100800 */
[----:B------:R-:W-:Y:S01]  /*111d0*/  UISETP.NE.AND.EX UP0, UPT, UR9, URZ, UPT, UP0 ;  /* 0x0000003f0900728c */ /* 0x000fe2000bf05300 */
[----:B------:R-:W-:Y:S02]  /*111e0*/  LOP3.LUT R17, R17, 0xfffffff7, RZ, 0xc0, !PT ;  /* 0xfffffff711117812 */ /* 0x000fe400078ec0ff */
[----:B------:R0:W-:Y:S04]  /*111f0*/  STL [R1+0x14], R2 ;  /* 0x0000140201007387 */ /* 0x0001e80000100800 */
[----:B------:R1:W-:Y:S01]  /*11200*/  STL [R1+0x1c], RZ ;  /* 0x00001cff01007387 */ /* 0x0003e20000100800 */
[----:B------:R-:W-:Y:S01]  /*11210*/  USEL UR4, UR4, 0x1, UP0 ;  /* 0x0000000104047887 */ /* 0x000fe20008000000 */
[----:B------:R-:W-:-:S02]  /*11220*/  ISETP.GE.AND P1, PT, R10, UR43, PT ;  /* 0x0000002b0a007c0c */ /* 0x000fc4000bf26270 */
[----:B------:R-:W-:Y:S01]  /*11230*/  @P2 LOP3.LUT R17, R17, 0x8, RZ, 0xfc, !PT ;  /* 0x0000000811112812 */ /* 0x000fe200078efcff */
[----:B------:R-:W-:Y:S01]  /*11240*/  UIMAD UR42, UR4, UR42, URZ ;  /* 0x0000002a042a72a4 */ /* 0x000fe2000f8e023f */
[----:B------:R-:W-:Y:S02]  /*11250*/  ISETP.GE.AND P0, PT, R10, UR6, PT ;  /* 0x000000060a007c0c */ /* 0x000fe4000bf06270 */
[----:B------:R-:W-:Y:S01]  /*11260*/  LOP3.LUT R17, R17, 0xffffff7f, RZ, 0xc0, !PT ;  /* 0xffffff7f11117812 */ /* 0x000fe200078ec0ff */
[C---:B------:R-:W-:Y:S01]  /*11270*/  IMAD.SHL.U32 R0, R14.reuse, 0x40, RZ ;  /* 0x000000400e007824 */ /* 0x040fe200078e00ff */
[----:B------:R-:W-:Y:S01]  /*11280*/  LOP3.LUT R4, R14, 0x7f, RZ, 0xc0, !PT ;  /* 0x0000007f0e047812 */ /* 0x000fe200078ec0ff */
[----:B------:R-:W-:Y:S01]  /*11290*/  UIADD3 UR4, UR42, 0x7f, URZ ;  /* 0x0000007f2a047890 */ /* 0x000fe2000fffe03f */
[----:B------:R-:W-:Y:S02]  /*112a0*/  LOP3.LUT R17, R17, 0xfffffbff, RZ, 0xc0, !PT ;  /* 0xfffffbff11117812 */ /* 0x000fe400078ec0ff */
[----:B------:R-:W-:Y:S01]  /*112b0*/  LOP3.LUT R0, R0, 0x40, RZ, 0xc0, !PT ;  /* 0x0000004000007812 */ /* 0x000fe200078ec0ff */
[----:B------:R-:W-:Y:S01]  /*112c0*/  USHF.R.S32.HI UR5, URZ, 0x1f, UR4 ;  /* 0x0000001f3f057899 */ /* 0x000fe20008011404 */
[----:B0-----:R-:W-:-:S02]  /*112d0*/  SHF.R.U32.HI R2, RZ, 0x1, R4 ;  /* 0x00000001ff027819 */ /* 0x001fc40000011604 */
[----:B------:R-:W-:Y:S01]  /*112e0*/  @P1 LOP3.LUT R17, R17, 0x400, RZ, 0xfc, !PT ;  /* 0x0000040011111812 */ /* 0x000fe200078efcff */
[----:B------:R-:W-:Y:S01]  /*112f0*/  ULEA.HI UR5, UR5, UR4, URZ, 0x7 ;  /* 0x0000000405057291 */ /* 0x000fe2000f8f383f */
[----:B------:R-:W-:Y:S01]  /*11300*/  LOP3.LUT R0, R2, R0, RZ, 0xfc, !PT ;  /* 0x0000000002007212 */ /* 0x000fe200078efcff */
[----:B------:R-:W-:Y:S01]  /*11310*/  IMAD.MOV.U32 R25, RZ, RZ, 0x1 ;  /* 0x00000001ff197424 */ /* 0x000fe200078e00ff */
[C---:B------:R-:W-:Y:S01]  /*11320*/  LOP3.LUT R2, R24.reuse, 0x1800, RZ, 0xfc, !PT ;  /* 0x0000180018027812 */ /* 0x040fe200078efcff */
[----:B------:R-:W-:Y:S01]  /*11330*/  IMAD.MOV.U32 R22, RZ, RZ, RZ ;  /* 0x000000ffff167224 */ /* 0x000fe200078e00ff */
[----:B------:R-:W-:Y:S02]  /*11340*/  LOP3.LUT R0, R24, 0x2800, RZ, 0xfc, !PT ;  /* 0x0000280018007812 */ /* 0x000fe400078efcff */
[----:B------:R-:W-:Y:S01]  /*11350*/  @P0 LOP3.LUT R17, R17, 0x80, RZ, 0xfc, !PT ;  /* 0x0000008011110812 */ /* 0x000fe200078efcff */
[----:B------:R-:W-:Y:S02]  /*11360*/  UIMAD UR41, UR41, UR40, URZ ;  /* 0x00000028292972a4 */ /* 0x000fe4000f8e023f */
[----:B------:R-:W-:Y:S01]  /*11370*/  UIADD3 UR46, UR42, 0x1, -UR40 ;  /* 0x000000012a2e7890 */ /* 0x000fe2000fffe828 */
[----:B------:R-:W-:Y:S01]  /*11380*/  ULDC UR49, c[0x0][0xc] ;  /* 0x0000030000317ab9 */ /* 0x000fe20000000800 */
[----:B------:R-:W-:-:S02]  /*11390*/  ULOP3.LUT UR48, UR39, 0x2, URZ, 0xfc, !UPT ;  /* 0x0000000227307892 */ /* 0x000fc4000f8efc3f */
[----:B------:R-:W-:Y:S02]  /*113a0*/  ULOP3.LUT UR47, UR39, 0x1, URZ, 0xfc, !UPT ;  /* 0x00000001272f7892 */ /* 0x000fe4000f8efc3f */
[----:B------:R-:W-:Y:S02]  /*113b0*/  UIADD3 UR40, UR42, -UR40, URZ ;  /* 0x800000282a287290 */ /* 0x000fe4000fffe03f */
[----:B------:R-:W-:Y:S01]  /*113c0*/  USHF.R.S32.HI UR38, URZ, 0x7, UR5 ;  /* 0x000000073f267899 */ /* 0x000fe20008011405 */
[----:B--2---:R-:W-:-:S05]  /*113d0*/  LEA R16, R13, R16, 0x18 ;  /* 0x000000100d107211 */ /* 0x004fca00078ec0ff */
[----:B------:R-:W-:-:S05]  /*113e0*/  IMAD.IADD R3, R16, 0x1, R12 ;  /* 0x0000000110037824 */ /* 0x000fca00078e020c */
[----:B------:R1:W-:Y:S02]  /*113f0*/  STL [R1+0x18], R3 ;  /* 0x0000180301007387 */ /* 0x0003e40000100800 */
.L_x_11423:
        /* <DEDUP_REMOVED lines=23> */
.L_x_11351:
[----:B------:R-:W-:Y:S01]  /*11570*/  ULDC UR8, c[0x0][0xc54] ;  /* 0x0003150000087ab9 */ /* 0x000fe20000000800 */
[----:B------:R-:W-:Y:S01]  /*11580*/  UMOV UR6, UR7 ;  /* 0x0000000700067c82 */ /* 0x000fe20008000000 */
[----:B------:R-:W-:-:S11]  /*11590*/  UISETP.NE.AND UP0, UPT, UR8, 0x1, UPT ;  /* 0x000000010800788c */ /* 0x000fd6000bf05270 */
[----:B------:R-:W-:Y:S02]  /*115a0*/  @UP0 ULDC.64 UR10, c[0x0][0xc58] ;  /* 0x00031600000a0ab9 */ /* 0x000fe40000000a00 */
[----:B------:R-:W-:-:S04]  /*115b0*/  UIMAD.WIDE.U32 UR4, UR7, UR10, URZ ;  /* 0x0000000a070472a5 */ /* 0x000fc8000f8e003f */
[----:B------:R-:W-:-:S04]  /*115c0*/  @UP0 USHF.R.U32.HI UR6, URZ, UR11, UR5 ;  /* 0x0000000b3f060299 */ /* 0x000fc80008011605 */
[----:B------:R-:W-:-:S12]  /*115d0*/  UIMAD UR4, UR6, UR8, URZ ;  /* 0x00000008060472a4 */ /* 0x000fd8000f8e023f */
.L_x_11352:
        /* <DEDUP_REMOVED lines=18> */
[----:B------:R-:W-:Y:S01]  /*11700*/  ULOP3.LUT UR6, URZ, UR6, URZ, 0x33, !UPT ;  /* 0x000000063f067292 */ /* 0x000fe2000f8e333f */
[----:B-1----:R-:W-:Y:S01]  /*11710*/  IMAD.U32 R3, RZ, RZ, UR5 ;  /* 0x00000005ff037e24 */ /* 0x002fe2000f8e00ff */
[----:B------:R-:W-:Y:S01]  /*11720*/  ULDC UR5, c[0x0][0x448] ;  /* 0x0001120000057ab9 */ /* 0x000fe20000000800 */
[----:B------:R-:W-:-:S03]  /*11730*/  ULDC UR4, c[0x0][0xc3c] ;  /* 0x00030f0000047ab9 */ /* 0x000fc60000000800 */
[----:B------:R-:W2:Y:S01]  /*11740*/  @P0 LDG.E R18, desc[UR50][R2.64] ;  /* 0x0000003202120981 */ /* 0x000ea2000c1e1900 */
[----:B------:R-:W-:Y:S02]  /*11750*/  UISETP.NE.AND UP2, UPT, UR5, 0x1, UPT ;  /* 0x000000010500788c */ /* 0x000fe4000bf45270 */
[----:B------:R-:W-:Y:S02]  /*11760*/  UIADD3 UR6, UR6, UR4, URZ ;  /* 0x0000000406067290 */ /* 0x000fe4000fffe03f */
[----:B------:R-:W-:Y:S02]  /*11770*/  UP2UR UR52, UPR, URZ, 0x4 ;  /* 0x000000043f347883 */ /* 0x000fe40008000000 */
[----:B------:R-:W-:-:S04]  /*11780*/  UIMAD UR43, UR6, 0xc0, URZ ;  /* 0x000000c0062b78a4 */ /* 0x000fc8000f8e023f */
        /* <DEDUP_REMOVED lines=9> */
[----:B------:R-:W-:Y:S01]  /*11820*/  PLOP3.LUT P0, PT, PT, PT, UP0, 0x40, 0x0 ;  /* 0x000000000000781c */ /* 0x000fe20003f0e808 */
[----:B--2---:R0:W-:-:S12]  /*11830*/  STL [R1+0x4], R18 ;  /* 0x0000041201007387 */ /* 0x0041d80000100800 */
        /* <DEDUP_REMOVED lines=11> */
.L_x_11354:
[----:B------:R-:W-:-:S11]  /*118f0*/  UISETP.NE.AND UP1, UPT, UR5, 0x1, UPT ;  /* 0x000000010500788c */ /* 0x000fd6000bf25270 */
[----:B------:R-:W-:Y:S02]  /*11900*/  @UP1 ULDC.64 UR10, c[0x0][0x9e8] ;  /* 0x00027a00000a1ab9 */ /* 0x000fe40000000a00 */
[----:B------:R-:W-:-:S04]  /*11910*/  UIMAD.WIDE.U32 UR6, UR8, UR10, URZ ;  /* 0x0000000a080672a5 */ /* 0x000fc8000f8e003f */
[----:B------:R-:W-:-:S12]  /*11920*/  @UP1 USHF.R.U32.HI UR8, URZ, UR11, UR7 ;  /* 0x0000000b3f081299 */ /* 0x000fd80008011607 */
.L_x_11355:
[----:B------:R-:W-:-:S04]  /*11930*/  UIMAD UR8, UR8, UR5, UR5 ;  /* 0x00000005080872a4 */ /* 0x000fc8000f8e0205 */
[----:B------:R-:W-:-:S04]  /*11940*/  UISETP.LT.AND UP1, UPT, UR4, UR8, UPT ;  /* 0x000000080400728c */ /* 0x000fc8000bf21270 */
[----:B------:R-:W-:-:S12]  /*11950*/  USEL UR4, UR4, UR8, UP1 ;  /* 0x0000000804047287 */ /* 0x000fd80008800000 */
.L_x_11353:
        /* <DEDUP_REMOVED lines=27> */
.L_x_11357:
[----:B------:R-:W-:-:S11]  /*11b10*/  UISETP.NE.AND UP0, UPT, UR5, 0x1, UPT ;  /* 0x000000010500788c */ /* 0x000fd6000bf05270 */
[----:B------:R-:W-:Y:S02]  /*11b20*/  @UP0 ULDC.64 UR10, c[0x0][0x9e8] ;  /* 0x00027a00000a0ab9 */ /* 0x000fe40000000a00 */
[----:B------:R-:W-:-:S04]  /*11b30*/  UIMAD.WIDE.U32 UR6, UR4, UR10, URZ ;  /* 0x0000000a040672a5 */ /* 0x000fc8000f8e003f */
[----:B------:R-:W-:-:S12]  /*11b40*/  @UP0 USHF.R.U32.HI UR4, URZ, UR11, UR7 ;  /* 0x0000000b3f040299 */ /* 0x000fd80008011607 */
.L_x_11358:
[----:B------:R-:W-:-:S04]  /*11b50*/  UIMAD UR4, UR4, UR5, URZ ;  /* 0x00000005040472a4 */ /* 0x000fc8000f8e023f */
[----:B------:R-:W-:-:S04]  /*11b60*/  UISETP.LT.AND UP0, UPT, UR8, UR4, UPT ;  /* 0x000000040800728c */ /* 0x000fc8000bf01270 */
[----:B------:R-:W-:-:S12]  /*11b70*/  USEL UR8, UR8, UR4, !UP0 ;  /* 0x0000000408087287 */ /* 0x000fd8000c000000 */
.L_x_11356:
        /* <DEDUP_REMOVED lines=27> */
.L_x_11360:
        /* <DEDUP_REMOVED lines=20> */
.L_x_11363:
[----:B------:R-:W-:Y:S05]  /*11e70*/  BSYNC B6 ;  /* 0x0000000000067941 */ /* 0x000fea0003800000 */
.L_x_11362:
        /* <DEDUP_REMOVED lines=22> */
.L_x_11365:
[----:B------:R-:W-:Y:S05]  /*11fe0*/  BSYNC B6 ;  /* 0x0000000000067941 */ /* 0x000fea0003800000 */
.L_x_11364:
        /* <DEDUP_REMOVED lines=20> */
.L_x_11367:
[----:B------:R-:W-:Y:S05]  /*12130*/  BSYNC B6 ;  /* 0x0000000000067941 */ /* 0x000fea0003800000 */
.L_x_11366:
        /* <DEDUP_REMOVED lines=19> */
.L_x_11369:
[----:B------:R-:W-:Y:S05]  /*12270*/  BSYNC B6 ;  /* 0x0000000000067941 */ /* 0x000fea0003800000 */
.L_x_11368:
        /* <DEDUP_REMOVED lines=17> */
.L_x_11443:
[----:B--2---:R-:W2:Y:S01]  /*12390*/  S2R R2, SR_TID.X ;  /* 0x0000000000027919 */ /* 0x004ea20000002100 */
[----:B-1----:R-:W-:Y:S02]  /*123a0*/  ISETP.NE.AND P1, PT, R9, 0x1, PT ;  /* 0x000000010900780c */ /* 0x002fe40003f25270 */
[----:B-----5:R-:W-:Y:S02]  /*123b0*/  SHF.R.S32.HI R8, RZ, 0x1f, R28 ;  /* 0x0000001fff087819 */ /* 0x020fe4000001141c */
[----:B------:R-:W-:-:S03]  /*123c0*/  LOP3.LUT R17, R17, 0xffffffef, RZ, 0xc0, !PT ;  /* 0xffffffef11117812 */ /* 0x000fc600078ec0ff */
[----:B------:R1:W-:Y:S06]  /*123d0*/  STL [R1], R8 ;  /* 0x0000000801007387 */ /* 0x0003ec0000100800 */
[----:B------:R-:W3:Y:S01]  /*123e0*/  @P1 LDC R5, c[0x0][0x434] ;  /* 0x00010d00ff051b82 */ /* 0x000ee20000000800 */
[----:B------:R-:W-:-:S07]  /*123f0*/  @P1 LOP3.LUT R17, R17, 0x10, RZ, 0xfc, !PT ;  /* 0x0000001011111812 */ /* 0x000fce00078efcff */
[----:B------:R-:W4:Y:S01]  /*12400*/  @P1 LDC R4, c[0x0][0x438] ;  /* 0x00010e00ff041b82 */ /* 0x000f220000000800 */
[C---:B--2---:R-:W-:Y:S01]  /*12410*/  LOP3.LUT R0, R2.reuse, 0x7f, RZ, 0xc0, !PT ;  /* 0x0000007f02007812 */ /* 0x044fe200078ec0ff */
[----:B------:R-:W-:-:S03]  /*12420*/  IMAD.SHL.U32 R2, R2, 0x40, RZ ;  /* 0x0000004002027824 */ /* 0x000fc600078e00ff */
[----:B------:R-:W-:Y:S02]  /*12430*/  SHF.R.U32.HI R0, RZ, 0x1, R0 ;  /* 0x00000001ff007819 */ /* 0x000fe40000011600 */
[----:B------:R-:W-:-:S04]  /*12440*/  LOP3.LUT R2, R2, 0x40, RZ, 0xc0, !PT ;  /* 0x0000004002027812 */ /* 0x000fc800078ec0ff */
[----:B------:R-:W-:-:S04]  /*12450*/  LOP3.LUT R6, R7, R0, R2, 0xfe, !PT ;  /* 0x0000000007067212 */ /* 0x000fc800078efe02 */
[C---:B------:R-:W-:Y:S01]  /*12460*/  ISETP.GE.AND P0, PT, R6.reuse, UR42, PT ;  /* 0x0000002a06007c0c */ /* 0x040fe2000bf06270 */
[----:B------:R-:W-:-:S04]  /*12470*/  IMAD.IADD R6, R6, 0x1, R18 ;  /* 0x0000000106067824 */ /* 0x000fc800078e0212 */
[----:B---3--:R-:W-:-:S04]  /*12480*/  @P1 IMAD.HI.U32 R5, R6, R5, RZ ;  /* 0x0000000506051227 */ /* 0x008fc800078e00ff */
[----:B------:R-:W-:Y:S01]  /*12490*/  IMAD.MOV.U32 R0, RZ, RZ, R6 ;  /* 0x000000ffff007224 */ /* 0x000fe200078e0006 */
[----:B----4-:R-:W-:-:S03]  /*124a0*/  @P1 SHF.R.U32.HI R0, RZ, R4, R5 ;  /* 0x00000004ff001219 */ /* 0x010fc60000011605 */
[----:B------:R-:W1:Y:S01]  /*124b0*/  @!P0 LDC.64 R2, c[0x0][0x428] ;  /* 0x00010a00ff028b82 */ /* 0x000e620000000a00 */
[--C-:B------:R-:W-:Y:S01]  /*124c0*/  @!P0 SHF.R.S32.HI R5, RZ, 0x1f, R0.reuse ;  /* 0x0000001fff058819 */ /* 0x100fe20000011400 */
[----:B------:R-:W-:Y:S02]  /*124d0*/  @!P0 IMAD.MOV.U32 R4, RZ, RZ, R0 ;  /* 0x000000ffff048224 */ /* 0x000fe400078e0000 */
[-C--:B-1----:R-:W-:Y:S02]  /*124e0*/  @!P0 IMAD R8, R8, R2.reuse, RZ ;  /* 0x0000000208088224 */ /* 0x082fe400078e02ff */
[----:B------:R-:W-:-:S04]  /*124f0*/  @!P0 IMAD.WIDE.U32 R4, R28, R2, R4 ;  /* 0x000000021c048225 */ /* 0x000fc800078e0004 */
[----:B------:R-:W-:Y:S02]  /*12500*/  @!P0 IMAD R8, R28, R3, R8 ;  /* 0x000000031c088224 */ /* 0x000fe400078e0208 */
[----:B------:R-:W1:Y:S02]  /*12510*/  @!P0 LDC.64 R2, c[0x0][0x418] ;  /* 0x00010600ff028b82 */ /* 0x000e640000000a00 */
[----:B------:R-:W-:Y:S02]  /*12520*/  @!P0 IMAD.IADD R8, R5, 0x1, R8 ;  /* 0x0000000105088824 */ /* 0x000fe400078e0208 */
[----:B------:R-:W-:Y:S01]  /*12530*/  IMAD.MOV.U32 R5, RZ, RZ, RZ ;  /* 0x000000ffff057224 */ /* 0x000fe200078e00ff */
[----:B-1----:R-:W-:-:S04]  /*12540*/  @!P0 LEA R2, P1, R4, R2, 0x2 ;  /* 0x0000000204028211 */ /* 0x002fc800078210ff */
[----:B------:R-:W-:-:S05]  /*12550*/  @!P0 LEA.HI.X R3, R4, R3, R8, 0x2, P1 ;  /* 0x0000000304038211 */ /* 0x000fca00008f1408 */
[----:B------:R1:W5:Y:S01]  /*12560*/  @!P0 LDG.E R5, desc[UR50][R2.64] ;  /* 0x0000003202058981 */ /* 0x000362000c1e1900 */
[----:B------:R-:W-:Y:S01]  /*12570*/  IMAD.MOV R0, RZ, RZ, -R0 ;  /* 0x000000ffff007224 */ /* 0x000fe200078e0a00 */
[----:B------:R-:W-:-:S03]  /*12580*/  LOP3.LUT R17, R17, 0xfffffffe, RZ, 0xc0, !PT ;  /* 0xfffffffe11117812 */ /* 0x000fc600078ec0ff */
[----:B------:R-:W-:Y:S02]  /*12590*/  IMAD R6, R9, R0, R6 ;  /* 0x0000000009067224 */ /* 0x000fe400078e0206 */
[----:B-1----:R-:W-:-:S04]  /*125a0*/  IMAD R2, RZ, RZ, -UR36 ;  /* 0x80000024ff027e24 */ /* 0x002fc8000f8e02ff */
[----:B------:R-:W-:Y:S02]  /*125b0*/  IMAD R19, R19, R2, UR37 ;  /* 0x0000002513137e24 */ /* 0x000fe4000f8e0202 */
[----:B------:R-:W-:-:S03]  /*125c0*/  IMAD.U32 R2, RZ, RZ, UR48 ;  /* 0x00000030ff027e24 */ /* 0x000fc6000f8e00ff */
[----:B------:R-:W-:Y:S02]  /*125d0*/  SHF.R.S32.HI R29, RZ, 0x1f, R19 ;  /* 0x0000001fff1d7819 */ /* 0x000fe40000011413 */
[----:B------:R-:W-:-:S13]  /*125e0*/  ISETP.NE.AND P2, PT, R2, 0x3, PT ;  /* 0x000000030200780c */ /* 0x000fda0003f45270 */
[----:B------:R-:W-:Y:S01]  /*125f0*/  @P2 LOP3.LUT R17, R17, 0x1, RZ, 0xfc, !PT ;  /* 0x0000000111112812 */ /* 0x000fe200078efcff */
[----:B------:R-:W-:Y:S06]  /*12600*/  @!P2 BRA `(.L_x_11371) ;  /* 0x000000000004a947 */ /* 0x000fec0003800000 */
[----:B------:R-:W-:Y:S01]  /*12610*/  BPT.TRAP 0x1 ;  /* 0x000000040000795c */ /* 0x000fe20000300000 */
.L_x_11371:
[----:B------:R-:W-:Y:S01]  /*12620*/  IMAD R4, R22, 0x8, R16 ;  /* 0x0000000816047824 */ /* 0x000fe200078e0210 */
[----:B------:R-:W-:Y:S01]  /*12630*/  SHF.L.U32 R21, R25, 0x1f, RZ ;  /* 0x0000001f19157819 */ /* 0x000fe200000006ff */
[----:B------:R-:W-:Y:S01]  /*12640*/  BSSY B0, `(.L_x_11372) ;  /* 0x0000004000007945 */ /* 0x000fe20003800000 */
[----:B0-----:R-:W-:Y:S02]  /*12650*/  SHF.R.S32.HI R18, RZ, 0x1f, R6 ;  /* 0x0000001fff127819 */ /* 0x001fe40000011406 */
[----:B------:R-:W0:Y:S02]  /*12660*/  SYNCS.PHASECHK.TRANS64.TRYWAIT P0, [R4+URZ+0x19c80], R21 ;  /* 0x019c8015040075a7 */ /* 0x000e24000800017f */
[----:B0-----:R-:W-:Y:S05]  /*12670*/  @!P0 BRA `(.L_x_11373) ;  /* 0x0000003400608947 */ /* 0x001fea0003800000 */
.L_x_11444:
[----:B------:R-:W-:Y:S05]  /*12680*/  BSYNC B0 ;  /* 0x0000000000007941 */ /* 0x000fea0003800000 */
.L_x_11372:
[----:B------:R-:W2:Y:S01]  /*12690*/  LDL R10, [R1+0x10] ;  /* 0x00001000010a7983 */ /* 0x000ea20000100800 */
[----:B------:R-:W-:Y:S01]  /*126a0*/  ULDC.64 UR4, c[0x0][0x328] ;  /* 0x0000ca0000047ab9 */ /* 0x000fe20000000a00 */
[----:B-----5:R-:W-:Y:S01]  /*126b0*/  SHF.R.S32.HI R20, RZ, 0x1f, R5 ;  /* 0x0000001fff147819 */ /* 0x020fe20000011405 */
[----:B------:R-:W-:Y:S01]  /*126c0*/  IMAD R0, R18, UR4, RZ ;  /* 0x0000000412007c24 */ /* 0x000fe2000f8e02ff */
[----:B------:R-:W1:Y:S01]  /*126d0*/  S2R R8, SR_TID.X ;  /* 0x0000000000087919 */ /* 0x000e620000002100 */
[C---:B------:R-:W-:Y:S01]  /*126e0*/  IMAD.WIDE.U32 R2, R6.reuse, UR4, RZ ;  /* 0x0000000406027c25 */ /* 0x040fe2000f8e00ff */
[----:B------:R-:W-:Y:S01]  /*126f0*/  ULDC.64 UR6, c[0x0][0x318] ;  /* 0x0000c60000067ab9 */ /* 0x000fe20000000a00 */
[C---:B------:R-:W-:Y:S02]  /*12700*/  LOP3.LUT P5, RZ, R17.reuse, 0x400, RZ, 0xc0, !PT ;  /* 0x0000040011ff7812 */ /* 0x040fe400078ac0ff */
[----:B------:R-:W-:Y:S01]  /*12710*/  IMAD R0, R6, UR5, R0 ;  /* 0x0000000506007c24 */ /* 0x000fe2000f8e0200 */
[----:B------:R-:W-:Y:S01]  /*12720*/  ULDC.64 UR4, c[0x0][0x338] ;  /* 0x0000ce0000047ab9 */ /* 0x000fe20000000a00 */
[----:B------:R-:W-:-:S02]  /*12730*/  LOP3.LUT P4, RZ, R17, 0x200, RZ, 0xc0, !PT ;  /* 0x0000020011ff7812 */ /* 0x000fc4000788c0ff */
[----:B------:R-:W-:Y:S01]  /*12740*/  IMAD.IADD R3, R3, 0x1, R0 ;  /* 0x0000000103037824 */ /* 0x000fe200078e0200 */
[----:B------:R-:W-:Y:S01]  /*12750*/  LOP3.LUT P2, RZ, R17, 0x100, RZ, 0xc0, !PT ;  /* 0x0000010011ff7812 */ /* 0x000fe2000784c0ff */
        /* <DEDUP_REMOVED lines=9> */
[----:B-1----:R-:W-:-:S04]  /*127f0*/  LOP3.LUT R8, R8, 0x7f, RZ, 0xc0, !PT ;  /* 0x0000007f08087812 */ /* 0x002fc800078ec0ff */
[----:B------:R-:W-:Y:S02]  /*12800*/  SHF.R.U32.HI R11, RZ, 0x1, R8 ;  /* 0x00000001ff0b7819 */ /* 0x000fe40000011608 */
[----:B------:R-:W-:Y:S02]  /*12810*/  IADD3 R8, P0, R2, UR6, RZ ;  /* 0x0000000602087c10 */ /* 0x000fe4000ff1e0ff */
[----:B------:R-:W-:Y:S02]  /*12820*/  IADD3 R7, -R11, UR42, -R7 ;  /* 0x0000002a0b077c10 */ /* 0x000fe4000fffe907 */
[----:B------:R-:W1:Y:S01]  /*12830*/  S2R R11, SR_TID.X ;  /* 0x00000000000b7919 */ /* 0x000e620000002100 */
[----:B------:R-:W-:Y:S02]  /*12840*/  IADD3.X R9, R3, UR7, R0, P0, !PT ;  /* 0x0000000703097c10 */ /* 0x000fe400087fe400 */
[----:B------:R-:W-:Y:S01]  /*12850*/  ISETP.GE.AND P1, PT, R7, 0x1, PT ;  /* 0x000000010700780c */ /* 0x000fe20003f26270 */
[----:B-1----:R-:W-:-:S05]  /*12860*/  IMAD.SHL.U32 R26, R11, 0x10, RZ ;  /* 0x000000100b1a7824 */ /* 0x002fca00078e00ff */
[----:B------:R-:W-:Y:S01]  /*12870*/  LOP3.LUT R26, R26, 0x10, RZ, 0xc0, !PT ;  /* 0x000000101a1a7812 */ /* 0x000fe200078ec0ff */
[----:B--2---:R-:W-:Y:S01]  /*12880*/  IMAD R10, R22, 0x3000, R10 ;  /* 0x00003000160a7824 */ /* 0x004fe200078e020a */
[----:B------:R-:W-:Y:S06]  /*12890*/  BRA.DIV UR4, `(.L_x_11374) ;  /* 0x0000003204ec7947 */ /* 0x000fec000b800000 */
[----:B------:R-:W1:Y:S01]  /*128a0*/  SHFL.IDX PT, R2, R8, RZ, 0x1e1f ;  /* 0x001e1fff08027589 */ /* 0x000e6200000e0000 */
[----:B------:R-:W-:-:S03]  /*128b0*/  ISETP.GE.AND P3, PT, R7, 0x41, PT ;  /* 0x000000410700780c */ /* 0x000fc60003f66270 */
[----:B------:R-:W2:Y:S04]  /*128c0*/  SHFL.IDX PT, R0, R9, RZ, 0x1e1f ;  /* 0x001e1fff09007589 */ /* 0x000ea800000e0000 */
[----:B------:R-:W3:Y:S01]  /*128d0*/  SHFL.IDX PT, R9, R9, 0x1, 0x1e1f ;  /* 0x003e1f0009097f89 */ /* 0x000ee200000e0000 */
        /* <DEDUP_REMOVED lines=9> */
[----:B-1-3--:R1:W2:Y:S02]  /*12970*/  SHFL.IDX PT, R2, R8, 0x1, 0x1e1f ;  /* 0x003e1f0008027f89 */ /* 0x00a2a400000e0000 */
.L_x_11450:
[----:B--2---:R-:W-:-:S05]  /*12980*/  IADD3 R2, P0, R26, R2, RZ ;  /* 0x000000021a027210 */ /* 0x004fca0007f1e0ff */
        /* <DEDUP_REMOVED lines=12> */
.L_x_11375:
        /* <DEDUP_REMOVED lines=11> */
.L_x_11376:
[----:B------:R2:W-:Y:S01]  /*12b00*/  SYNCS.ARRIVE.TRANS64.A1T0 RZ, [R4+URZ+0x19c70], RZ ;  /* 0x019c70ff04ff79a7 */ /* 0x0005e2000810003f */
[----:B------:R-:W-:Y:S05]  /*12b10*/  @!P4 BRA `(.L_x_11377) ;  /* 0x000000000004c947 */ /* 0x000fea0003800000 */
[----:B------:R-:W-:Y:S01]  /*12b20*/  BPT.TRAP 0x1 ;  /* 0x000000040000795c */ /* 0x000fe20000300000 */
.L_x_11377:
[----:B------:R-:W3:Y:S01]  /*12b30*/  SYNCS.PHASECHK.TRANS64.TRYWAIT P0, [R4+URZ+0x19c40], R21 ;  /* 0x019c4015040075a7 */ /* 0x000ee2000800017f */
[----:B------:R-:W-:Y:S04]  /*12b40*/  BSSY B0, `(.L_x_11378) ;  /* 0x0000002000007945 */ /* 0x000fe80003800000 */
[----:B---3--:R-:W-:Y:S05]  /*12b50*/  @!P0 BRA `(.L_x_11379) ;  /* 0x0000003000f48947 */ /* 0x008fea0003800000 */
.L_x_11451:
[----:B------:R-:W-:Y:S05]  /*12b60*/  BSYNC B0 ;  /* 0x0000000000007941 */ /* 0x000fea0003800000 */
.L_x_11378:
[----:B-1----:R-:W1:Y:S01]  /*12b70*/  S2R R8, SR_TID.X ;  /* 0x0000000000087919 */ /* 0x002e620000002100 */
        /* <DEDUP_REMOVED lines=20> */
[----:B-1----:R-:W-:-:S03]  /*12cc0*/  IMAD.SHL.U32 R8, R8, 0x10, RZ ;  /* 0x0000001008087824 */ /* 0x002fc600078e00ff */
[----:B------:R-:W-:Y:S02]  /*12cd0*/  IADD3.X R6, R3, UR7, R6, P0, !PT ;  /* 0x0000000703067c10 */ /* 0x000fe400087fe406 */
[----:B------:R-:W-:Y:S01]  /*12ce0*/  LOP3.LUT R8, R8, 0x10, RZ, 0xc0, !PT ;  /* 0x0000001008087812 */ /* 0x000fe200078ec0ff */
[----:B------:R-:W-:Y:S06]  /*12cf0*/  BRA.DIV UR4, `(.L_x_11380) ;  /* 0x0000003204a07947 */ /* 0x000fec000b800000 */
[----:B------:R-:W1:Y:S04]  /*12d00*/  SHFL.IDX PT, R3, R5, RZ, 0x1e1f ;  /* 0x001e1fff05037589 */ /* 0x000e6800000e0000 */
[----:B------:R-:W4:Y:S04]  /*12d10*/  SHFL.IDX PT, R2, R6, RZ, 0x1e1f ;  /* 0x001e1fff06027589 */ /* 0x000f2800000e0000 */
        /* <DEDUP_REMOVED lines=10> */
.L_x_11457:
        /* <DEDUP_REMOVED lines=10> */
.L_x_11381:
        /* <DEDUP_REMOVED lines=11> */
.L_x_11382:
        /* <DEDUP_REMOVED lines=23> */
.L_x_11384:
[----:B------:R-:W-:Y:S05]  /*13080*/  BSYNC B6 ;  /* 0x0000000000067941 */ /* 0x000fea0003800000 */
.L_x_11383:
[----:B------:R1:W5:Y:S01]  /*13090*/  LDL R8, [R1+0x18] ;  /* 0x0000180001087983 */ /* 0x0003620000100800 */
[----:B------:R-:W-:Y:S01]  /*130a0*/  UISETP.NE.AND UP0, UPT, UR52, URZ, UPT ;  /* 0x0000003f3400728c */ /* 0x000fe2000bf05270 */
[----:B------:R-:W4:Y:S01]  /*130b0*/  S2R R18, SR_TID.X ;  /* 0x0000000000127919 */ /* 0x000f220000002100 */
[----:B------:R-:W-:Y:S01]  /*130c0*/  R2UR UR6, R29 ;  /* 0x000000001d0672ca */ /* 0x000fe200000e0000 */
[----:B------:R-:W-:-:S03]  /*130d0*/  ULDC.64 UR8, c[0x0][0x2d8] ;  /* 0x0000b60000087ab9 */ /* 0x000fc60000000a00 */
[----:B------:R-:W-:Y:S01]  /*130e0*/  PLOP3.LUT P0, PT, PT, PT, UP0, 0x80, 0x0 ;  /* 0x000000000000781c */ /* 0x000fe20003f0f008 */
[----:B------:R-:W-:Y:S01]  /*130f0*/  ULDC UR12, c[0x0][0x448] ;  /* 0x00011200000c7ab9 */ /* 0x000fe20000000800 */
[----:B------:R-:W-:Y:S01]  /*13100*/  R2UR UR7, R19 ;  /* 0x00000000130772ca */ /* 0x000fe200000e0000 */
[----:B------:R-:W-:Y:S01]  /*13110*/  ULDC.64 UR10, c[0x0][0x280] ;  /* 0x0000a000000a7ab9 */ /* 0x000fe20000000a00 */
[C---:B------:R-:W-:Y:S01]  /*13120*/  LOP3.LUT P3, RZ, R17.reuse, 0x80, RZ, 0xc0, !PT ;  /* 0x0000008011ff7812 */ /* 0x040fe2000786c0ff */
[----:B------:R-:W-:Y:S01]  /*13130*/  @UP0 ULDC UR4, c[0x0][0x44c] ;  /* 0x0001130000040ab9 */ /* 0x000fe20000000800 */
[----:B------:R-:W-:Y:S01]  /*13140*/  @UP0 ULDC UR13, c[0x0][0x44c] ;  /* 0x00011300000d0ab9 */ /* 0x000fe20000000800 */
[C---:B------:R-:W-:Y:S02]  /*13150*/  LOP3.LUT P4, RZ, R17.reuse, 0x40, RZ, 0xc0, !PT ;  /* 0x0000004011ff7812 */ /* 0x040fe4000788c0ff */
        /* <DEDUP_REMOVED lines=9> */
[----:B------:R-:W-:Y:S02]  /*131f0*/  @UP0 ULDC UR4, c[0x0][0x450] ;  /* 0x0001140000040ab9 */ /* 0x000fe40000000800 */
        /* <DEDUP_REMOVED lines=16> */
[----:B------:R-:W-:Y:S01]  /*13300*/  IMAD.U32 R6, RZ, RZ, UR8 ;  /* 0x00000008ff067e24 */ /* 0x000fe2000f8e00ff */
[----:B------:R-:W-:Y:S01]  /*13310*/  ULDC.64 UR6, c[0x0][0x2c8] ;  /* 0x0000b20000067ab9 */ /* 0x000fe20000000a00 */
[----:B0-23--:R-:W-:Y:S02]  /*13320*/  IMAD.MOV R4, RZ, RZ, -R2 ;  /* 0x000000ffff047224 */ /* 0x00dfe400078e0a02 */
[C---:B------:R-:W-:Y:S02]  /*13330*/  IMAD R5, R2.reuse, UR9, R5 ;  /* 0x0000000902057c24 */ /* 0x040fe4000f8e0205 */
[----:B------:R-:W-:-:S04]  /*13340*/  IMAD.WIDE.U32 R2, R2, R6, UR4 ;  /* 0x0000000402027e25 */ /* 0x000fc8000f8e0006 */
[----:B------:R-:W-:Y:S02]  /*13350*/  IMAD R4, R4, UR12, R0 ;  /* 0x0000000c04047c24 */ /* 0x000fe4000f8e0200 */
[----:B------:R-:W-:-:S03]  /*13360*/  IMAD.IADD R3, R3, 0x1, R5 ;  /* 0x0000000103037824 */ /* 0x000fc600078e0205 */
[----:B------:R-:W-:Y:S01]  /*13370*/  SHF.R.S32.HI R5, RZ, 0x1f, R4 ;  /* 0x0000001fff057819 */ /* 0x000fe20000011404 */
[----:B------:R-:W-:-:S04]  /*13380*/  IMAD.WIDE.U32 R2, R4, UR6, R2 ;  /* 0x0000000604027c25 */ /* 0x000fc8000f8e0002 */
[----:B------:R-:W-:-:S04]  /*13390*/  IMAD R5, R5, UR6, RZ ;  /* 0x0000000605057c24 */ /* 0x000fc8000f8e02ff */
[----:B------:R-:W-:Y:S01]  /*133a0*/  IMAD R4, R4, UR7, R5 ;  /* 0x0000000704047c24 */ /* 0x000fe2000f8e0205 */
[----:B------:R-:W-:-:S04]  /*133b0*/  IADD3 R5, P0, R2, UR10, RZ ;  /* 0x0000000a02057c10 */ /* 0x000fc8000ff1e0ff */
[----:B------:R-:W-:Y:S02]  /*133c0*/  IADD3.X R4, R3, UR11, R4, P0, !PT ;  /* 0x0000000b03047c10 */ /* 0x000fe400087fe404 */
[----:B------:R-:W-:Y:S01]  /*133d0*/  PLOP3.LUT P0, PT, PT, PT, UP0, 0x80, 0x0 ;  /* 0x000000000000781c */ /* 0x000fe20003f0f008 */
[----:B------:R-:W-:-:S12]  /*133e0*/  VIADD R0, R0, 0x80 ;  /* 0x0000008000007836 */ /* 0x000fd80000000000 */
[----:B------:R-:W-:Y:S01]  /*133f0*/  @P0 IMAD.HI.U32 R3, R0, UR13, RZ ;  /* 0x0000000d00030c27 */ /* 0x000fe2000f8e00ff */
[----:B------:R-:W-:Y:S01]  /*13400*/  PLOP3.LUT P0, PT, PT, PT, UP0, 0x80, 0x0 ;  /* 0x000000000000781c */ /* 0x000fe20003f0f008 */
[----:B------:R-:W-:Y:S02]  /*13410*/  @UP0 ULDC UR13, c[0x0][0x450] ;  /* 0x00011400000d0ab9 */ /* 0x000fe40000000800 */
[----:B------:R-:W-:Y:S01]  /*13420*/  IMAD.MOV.U32 R2, RZ, RZ, R0 ;  /* 0x000000ffff027224 */ /* 0x000fe200078e0000 */
[----:B------:R-:W0:Y:S09]  /*13430*/  S2R R20, SR_TID.X ;  /* 0x0000000000147919 */ /* 0x000e320000002100 */
[----:B------:R-:W-:-:S05]  /*13440*/  @P0 SHF.R.U32.HI R2, RZ, UR13, R3 ;  /* 0x0000000dff020c19 */ /* 0x000fca0008011603 */
[----:B------:R-:W-:-:S04]  /*13450*/  IMAD.MOV R3, RZ, RZ, -R2 ;  /* 0x000000ffff037224 */ /* 0x000fc800078e0a02 */
[----:B------:R-:W-:Y:S01]  /*13460*/  IMAD R0, R3, UR12, R0 ;  /* 0x0000000c03007c24 */ /* 0x000fe2000f8e0200 */
        /* <DEDUP_REMOVED lines=11> */
[C---:B0-----:R-:W-:Y:S01]  /*13520*/  IMAD.SHL.U32 R9, R20.reuse, 0x10, RZ ;  /* 0x0000001014097824 */ /* 0x041fe200078e00ff */
[----:B------:R-:W-:Y:S02]  /*13530*/  LOP3.LUT R18, R20, 0x7f, RZ, 0xc0, !PT ;  /* 0x0000007f14127812 */ /* 0x000fe400078ec0ff */
[----:B------:R-:W-:Y:S02]  /*13540*/  IADD3.X R6, R3, UR11, R6, P0, !PT ;  /* 0x0000000b03067c10 */ /* 0x000fe400087fe406 */
[----:B------:R-:W-:Y:S02]  /*13550*/  LOP3.LUT R9, R9, 0x10, RZ, 0xc0, !PT ;  /* 0x0000001009097812 */ /* 0x000fe400078ec0ff */
[----:B------:R-:W-:Y:S01]  /*13560*/  SHF.R.U32.HI R10, RZ, 0x1, R18 ;  /* 0x00000001ff0a7819 */ /* 0x000fe20000011612 */
[----:B-1----:R-:W-:Y:S06]  /*13570*/  BRA.DIV UR4, `(.L_x_11385) ;  /* 0x0000002e04247947 */ /* 0x002fec000b800000 */
[----:B------:R-:W0:Y:S01]  /*13580*/  SHFL.IDX PT, R3, R5, RZ, 0x1e1f ;  /* 0x001e1fff05037589 */ /* 0x000e2200000e0000 */
[----:B------:R-:W-:-:S03]  /*13590*/  VIADD R0, R10, UR43 ;  /* 0x0000002b0a007c36 */ /* 0x000fc60008000000 */
[----:B------:R-:W1:Y:S02]  /*135a0*/  SHFL.IDX PT, R2, R4, RZ, 0x1e1f ;  /* 0x001e1fff04027589 */ /* 0x000e6400000e0000 */
[----:B------:R-:W-:Y:S02]  /*135b0*/  ISETP.GE.AND P1, PT, R0, UR41, PT ;  /* 0x0000002900007c0c */ /* 0x000fe4000bf26270 */
[----:B------:R-:W2:Y:S04]  /*135c0*/  SHFL.IDX PT, R5, R5, 0x1, 0x1e1f ;  /* 0x003e1f0005057f89 */ /* 0x000ea800000e0000 */
[----:B------:R-:W3:Y:S04]  /*135d0*/  SHFL.IDX PT, R4, R4, 0x1, 0x1e1f ;  /* 0x003e1f0004047f89 */ /* 0x000ee800000e0000 */
[----:B------:R-:W4:Y:S03]  /*135e0*/  SHFL.IDX PT, R6, R6, RZ, 0x1e1f ;  /* 0x001e1fff06067589 */ /* 0x000f2600000e0000 */
        /* <DEDUP_REMOVED lines=12> */
[----:B------:R-:W-:Y:S04]  /*136b0*/  @!P1 LDGSTS.E.BYPASS.LTC128B.128 [R8+0xf800], desc[UR50][R2.64], !P3 ;  /* 0x0f80000002089fae */ /* 0x000fe8000d901d72 */
[----:B------:R-:W-:Y:S04]  /*136c0*/  @!P1 LDGSTS.E.BYPASS.LTC128B.128 [R8+0x11000], desc[UR50][R2.64+0x20], !P4 ;  /* 0x1100002002089fae */ /* 0x000fe8000e101d72 */
[----:B------:R0:W-:Y:S04]  /*136d0*/  @!P1 LDGSTS.E.BYPASS.LTC128B.128 [R8+0x12800], desc[UR50][R2.64+0x40], !P5 ;  /* 0x1280004002089fae */ /* 0x0001e8000e901d72 */
[----:B0---4-:R0:W1:Y:S02]  /*136e0*/  SHFL.IDX PT, R2, R7, RZ, 0x1e1f ;  /* 0x001e1fff07027589 */ /* 0x01106400000e0000 */
.L_x_11464:
[----:B------:R-:W-:Y:S01]  /*136f0*/  VIADD R0, R0, 0x80 ;  /* 0x0000008000007836 */ /* 0x000fe20000000000 */
[----:B------:R-:W-:Y:S04]  /*13700*/  BSSY B0, `(.L_x_11386) ;  /* 0x000000b000007945 */ /* 0x000fe80003800000 */
[----:B------:R-:W-:-:S13]  /*13710*/  ISETP.GE.AND P0, PT, R0, UR41, PT ;  /* 0x0000002900007c0c */ /* 0x000fda000bf06270 */
        /* <DEDUP_REMOVED lines=9> */
.L_x_11387:
[----:B------:R-:W-:Y:S05]  /*137b0*/  BSYNC B0 ;  /* 0x0000000000007941 */ /* 0x000fea0003800000 */
.L_x_11386:
[----:B------:R-:W-:Y:S01]  /*137c0*/  NOP ;  /* 0x0000000000007918 */ /* 0x000fe20000000000 */
[----:B------:R-:W-:-:S13]  /*137d0*/  PLOP3.LUT P0, PT, PT, PT, PT, 0x80, 0x0 ;  /* 0x000000000000781c */ /* 0x000fda0003f0f070 */
.L_x_11388:
        /* <DEDUP_REMOVED lines=18> */
.L_x_11465:
[----:B------:R-:W-:Y:S05]  /*13900*/  BSYNC B0 ;  /* 0x0000000000007941 */ /* 0x000fea0003800000 */
.L_x_11389:
[----:B------:R-:W-:-:S04]  /*13910*/  UIADD3 UR4, UR44, -0x2, URZ ;  /* 0xfffffffe2c047890 */ /* 0x000fc8000fffe03f */
[----:B------:R-:W-:-:S06]  /*13920*/  UISETP.GE.AND UP0, UPT, UR4, UR45, UPT ;  /* 0x0000002d0400728c */ /* 0x000fcc000bf06270 */
[----:B------:R-:W-:-:S13]  /*13930*/  PLOP3.LUT P0, PT, PT, PT, UP0, 0x40, 0x0 ;  /* 0x000000000000781c */ /* 0x000fda0003f0e808 */
[----:B------:R-:W-:Y:S05]  /*13940*/  @P0 BRA `(.L_x_11391) ;  /* 0x0000001000500947 */ /* 0x000fea0003800000 */
[----:B------:R-:W-:Y:S02]  /*13950*/  IMAD.MOV.U32 R0, RZ, RZ, R22 ;  /* 0x000000ffff007224 */ /* 0x000fe400078e0016 */
[----:B------:R-:W-:Y:S02]  /*13960*/  IMAD.MOV.U32 R5, RZ, RZ, R25 ;  /* 0x000000ffff057224 */ /* 0x000fe400078e0019 */
[----:B------:R-:W-:-:S07]  /*13970*/  IMAD.U32 R20, RZ, RZ, UR4 ;  /* 0x00000004ff147e24 */ /* 0x000fce000f8e00ff */
.L_x_11411:
[----:B0-2---:R-:W2:Y:S01]  /*13980*/  LDL R8, [R1+0x4] ;  /* 0x0000040001087983 */ /* 0x005ea20000100800 */
[----:B------:R-:W3:Y:S03]  /*13990*/  LDC R4, c[0x0][0x430] ;  /* 0x00010c00ff047b82 */ /* 0x000ee60000000800 */
[----:B0-----:R-:W4:Y:S01]  /*139a0*/  LDL R7, [R1] ;  /* 0x0000000001077983 */ /* 0x001f220000100800 */
[----:B------:R-:W1:Y:S01]  /*139b0*/  S2R R2, SR_TID.X ;  /* 0x0000000000027919 */ /* 0x000e620000002100 */
[----:B---3--:R-:W-:-:S13]  /*139c0*/  ISETP.NE.AND P0, PT, R4, 0x1, PT ;  /* 0x000000010400780c */ /* 0x008fda0003f05270 */
[----:B------:R-:W0:Y:S01]  /*139d0*/  @P0 LDC R6, c[0x0][0x434] ;  /* 0x00010d00ff060b82 */ /* 0x000e220000000800 */
[----:B-1----:R-:W-:-:S04]  /*139e0*/  LOP3.LUT R3, R2, 0x7f, RZ, 0xc0, !PT ;  /* 0x0000007f02037812 */ /* 0x002fc800078ec0ff */
[----:B------:R-:W-:-:S03]  /*139f0*/  SHF.R.U32.HI R4, RZ, 0x1, R3 ;  /* 0x00000001ff047819 */ /* 0x000fc60000011603 */
[----:B------:R-:W1:Y:S01]  /*13a00*/  @P0 LDC R3, c[0x0][0x438] ;  /* 0x00010e00ff030b82 */ /* 0x000e620000000800 */
[----:B------:R-:W-:Y:S02]  /*13a10*/  IMAD.SHL.U32 R2, R2, 0x40, RZ ;  /* 0x0000004002027824 */ /* 0x000fe400078e00ff */
[----:B------:R-:W-:-:S03]  /*13a20*/  IMAD R4, R20, 0x80, R4 ;  /* 0x0000008014047824 */ /* 0x000fc600078e0204 */
[----:B------:R-:W-:Y:S01]  /*13a30*/  LOP3.LUT R2, R2, 0x40, RZ, 0xc0, !PT ;  /* 0x0000004002027812 */ /* 0x000fe200078ec0ff */
[----:B------:R-:W-:Y:S05]  /*13a40*/  YIELD ;  /* 0x0000000000007946 */ /* 0x000fea0003800000 */
[----:B------:R-:W-:Y:S01]  /*13a50*/  ULDC UR4, c[0x0][0x430] ;  /* 0x00010c0000047ab9 */ /* 0x000fe20000000800 */
[----:B--2---:R-:W-:-:S05]  /*13a60*/  IADD3 R4, R2, R4, R8 ;  /* 0x0000000402047210 */ /* 0x004fca0007ffe008 */
[----:B0-----:R-:W-:-:S04]  /*13a70*/  @P0 IMAD.HI.U32 R6, R4, R6, RZ ;  /* 0x0000000604060227 */ /* 0x001fc800078e00ff */
[----:B------:R-:W-:Y:S01]  /*13a80*/  IMAD.MOV.U32 R2, RZ, RZ, R4 ;  /* 0x000000ffff027224 */ /* 0x000fe200078e0004 */
[----:B-1----:R-:W-:-:S05]  /*13a90*/  @P0 SHF.R.U32.HI R2, RZ, R3, R6 ;  /* 0x00000003ff020219 */ /* 0x002fca0000011606 */
[--C-:B------:R-:W-:Y:S01]  /*13aa0*/  IMAD.MOV R8, RZ, RZ, -R2.reuse ;  /* 0x000000ffff087224 */ /* 0x100fe200078e0a02 */
[----:B------:R-:W-:-:S03]  /*13ab0*/  SHF.R.S32.HI R3, RZ, 0x1f, R2 ;  /* 0x0000001fff037819 */ /* 0x000fc60000011402 */
[----:B------:R-:W-:Y:S01]  /*13ac0*/  IMAD R8, R8, UR4, R4 ;  /* 0x0000000408087c24 */ /* 0x000fe2000f8e0204 */
[----:B------:R-:W-:Y:S02]  /*13ad0*/  ULDC.64 UR4, c[0x0][0x428] ;  /* 0x00010a0000047ab9 */ /* 0x000fe40000000a00 */
[----:B----4-:R-:W-:Y:S02]  /*13ae0*/  IMAD R4, R7, UR4, RZ ;  /* 0x0000000407047c24 */ /* 0x010fe4000f8e02ff */
[----:B------:R-:W-:-:S04]  /*13af0*/  IMAD.WIDE.U32 R2, R28, UR4, R2 ;  /* 0x000000041c027c25 */ /* 0x000fc8000f8e0002 */
        /* <DEDUP_REMOVED lines=13> */
[----:B------:R-:W-:Y:S02]  /*13bd0*/  ISETP.GT.AND P1, PT, R2, UR45, PT ;  /* 0x0000002d02007c0c */ /* 0x000fe4000bf24270 */
[----:B------:R-:W-:Y:S02]  /*13be0*/  SEL R22, R22, RZ, P0 ;  /* 0x000000ff16167207 */ /* 0x000fe40000000000 */
[----:B------:R-:W-:Y:S02]  /*13bf0*/  LOP3.LUT R25, R5, R25, RZ, 0x3c, !PT ;  /* 0x0000001905197212 */ /* 0x000fe400078e3cff */
[----:B--2---:R-:W-:Y:S01]  /*13c00*/  SHF.R.S32.HI R18, RZ, 0x1f, R7 ;  /* 0x0000001fff127819 */ /* 0x004fe20000011407 */
[----:B------:R-:W-:Y:S06]  /*13c10*/  @!P2 BRA `(.L_x_11392) ;  /* 0x000000000004a947 */ /* 0x000fec0003800000 */
[----:B------:R-:W-:Y:S01]  /*13c20*/  BPT.TRAP 0x1 ;  /* 0x000000040000795c */ /* 0x000fe20000300000 */
.L_x_11392:
[----:B------:R-:W-:Y:S01]  /*13c30*/  IMAD R4, R22, 0x8, R16 ;  /* 0x0000000816047824 */ /* 0x000fe200078e0210 */
[----:B------:R-:W-:Y:S01]  /*13c40*/  SHF.L.U32 R10, R25, 0x1f, RZ ;  /* 0x0000001f190a7819 */ /* 0x000fe200000006ff */
[----:B------:R-:W-:Y:S01]  /*13c50*/  BSSY B0, `(.L_x_11393) ;  /* 0x0000004000007945 */ /* 0x000fe20003800000 */
[----:B------:R-:W-:Y:S02]  /*13c60*/  SHF.R.S32.HI R9, RZ, 0x1f, R8 ;  /* 0x0000001fff097819 */ /* 0x000fe40000011408 */
[----:B------:R-:W0:Y:S02]  /*13c70*/  SYNCS.PHASECHK.TRANS64.TRYWAIT P0, [R4+URZ+0x19c80], R10 ;  /* 0x019c800a040075a7 */ /* 0x000e24000800017f */
[----:B0-----:R-:W-:Y:S05]  /*13c80*/  @!P0 BRA `(.L_x_11394) ;  /* 0x0000002800608947 */ /* 0x001fea0003800000 */
.L_x_11466:
[----:B------:R-:W-:Y:S05]  /*13c90*/  BSYNC B0 ;  /* 0x0000000000007941 */ /* 0x000fea0003800000 */
.L_x_11393:
[----:B------:R-:W2:Y:S01]  /*13ca0*/  LDL R11, [R1+0x10] ;  /* 0x00001000010b7983 */ /* 0x000ea20000100800 */
        /* <DEDUP_REMOVED lines=24> */
[----:B------:R-:W-:Y:S01]  /*13e30*/  IMAD.IADD R6, R16, 0x1, R6 ;  /* 0x0000000110067824 */ /* 0x000fe200078e0206 */
[----:B------:R-:W2:Y:S01]  /*13e40*/  SHFL.IDX PT, R2, R21, RZ, 0x1e1f ;  /* 0x001e1fff15027589 */ /* 0x000ea200000e0000 */
[----:B-1----:R-:W-:-:S03]  /*13e50*/  IMAD.SHL.U32 R11, R3, 0x10, RZ ;  /* 0x00000010030b7824 */ /* 0x002fc600078e00ff */
[----:B------:R-:W1:Y:S02]  /*13e60*/  SHFL.IDX PT, R3, R26, RZ, 0x1e1f ;  /* 0x001e1fff1a037589 */ /* 0x000e6400000e0000 */
[----:B------:R-:W-:Y:S02]  /*13e70*/  LOP3.LUT R11, R11, 0x10, RZ, 0xc0, !PT ;  /* 0x000000100b0b7812 */ /* 0x000fe400078ec0ff */
[----:B------:R-:W3:Y:S02]  /*13e80*/  SHFL.IDX PT, R26, R26, 0x1, 0x1e1f ;  /* 0x003e1f001a1a7f89 */ /* 0x000ee400000e0000 */
[----:B--2---:R-:W-:-:S05]  /*13e90*/  IADD3 R2, P0, R11, R2, RZ ;  /* 0x000000020b027210 */ /* 0x004fca0007f1e0ff */
[----:B-1----:R-:W-:-:S05]  /*13ea0*/  IMAD.X R3, RZ, RZ, R3, P0 ;  /* 0x000000ffff037224 */ /* 0x002fca00000e0603 */
[----:B------:R-:W-:Y:S04]  /*13eb0*/  LDGSTS.E.BYPASS.LTC128B.128 [R6+0x9000], desc[UR50][R2.64], !P4 ;  /* 0x0900000002067fae */ /* 0x000fe8000e101d72 */
[----:B------:R-:W-:Y:S04]  /*13ec0*/  LDGSTS.E.BYPASS.LTC128B.128 [R6+0xa000], desc[UR50][R2.64+0x20], !P3 ;  /* 0x0a00002002067fae */ /* 0x000fe8000d901d72 */
[----:B------:R1:W-:Y:S04]  /*13ed0*/  LDGSTS.E.BYPASS.LTC128B.128 [R6+0xb000], desc[UR50][R2.64+0x40], !P2 ;  /* 0x0b00004002067fae */ /* 0x0003e8000d101d72 */
[----:B-1-3--:R1:W2:Y:S02]  /*13ee0*/  SHFL.IDX PT, R2, R21, 0x1, 0x1e1f ;  /* 0x003e1f0015027f89 */ /* 0x00a2a400000e0000 */
.L_x_11472:
        /* <DEDUP_REMOVED lines=13> */
.L_x_11396:
        /* <DEDUP_REMOVED lines=11> */
.L_x_11397:
[----:B------:R2:W-:Y:S01]  /*14070*/  SYNCS.ARRIVE.TRANS64.A1T0 RZ, [R4+URZ+0x19c70], RZ ;  /* 0x019c70ff04ff79a7 */ /* 0x0005e2000810003f */
[----:B------:R-:W-:Y:S05]  /*14080*/  @!P3 BRA `(.L_x_11398) ;  /* 0x000000000004b947 */ /* 0x000fea0003800000 */
[----:B------:R-:W-:Y:S01]  /*14090*/  BPT.TRAP 0x1 ;  /* 0x000000040000795c */ /* 0x000fe20000300000 */
.L_x_11398:
[----:B------:R-:W3:Y:S01]  /*140a0*/  SYNCS.PHASECHK.TRANS64.TRYWAIT P0, [R4+URZ+0x19c40], R10 ;  /* 0x019c400a040075a7 */ /* 0x000ee2000800017f */
[----:B------:R-:W-:Y:S04]  /*140b0*/  BSSY B0, `(.L_x_11399) ;  /* 0x0000002000007945 */ /* 0x000fe80003800000 */
[----:B---3--:R-:W-:Y:S05]  /*140c0*/  @!P0 BRA `(.L_x_11400) ;  /* 0x0000002800108947 */ /* 0x008fea0003800000 */
.L_x_11473:
[----:B------:R-:W-:Y:S05]  /*140d0*/  BSYNC B0 ;  /* 0x0000000000007941 */ /* 0x000fea0003800000 */
.L_x_11399:
[----:B------:R-:W1:Y:S01]  /*140e0*/  S2R R11, SR_TID.X ;  /* 0x00000000000b7919 */ /* 0x000e620000002100 */
        /* <DEDUP_REMOVED lines=33> */
.L_x_11479:
        /* <DEDUP_REMOVED lines=10> */
.L_x_11402:
        /* <DEDUP_REMOVED lines=11> */
.L_x_11403:
[----:B------:R-:W-:Y:S01]  /*14450*/  IMAD.U32 R2, RZ, RZ, UR47 ;  /* 0x0000002fff027e24 */ /* 0x000fe2000f8e00ff */
[----:B------:R0:W-:Y:S04]  /*14460*/  SYNCS.ARRIVE.TRANS64.A1T0 RZ, [R4+URZ+0x19c30], RZ ;  /* 0x019c30ff04ff79a7 */ /* 0x0001e8000810003f */
[----:B------:R-:W-:-:S13]  /*14470*/  ISETP.NE.AND P0, PT, R2, 0x3, PT ;  /* 0x000000030200780c */ /* 0x000fda0003f05270 */
[----:B0-----:R-:W-:Y:S05]  /*14480*/  @!P0 BRA `(.L_x_11404) ;  /* 0x0000000000048947 */ /* 0x001fea0003800000 */
[----:B------:R-:W-:Y:S01]  /*14490*/  BPT.TRAP 0x1 ;  /* 0x000000040000795c */ /* 0x000fe20000300000 */
.L_x_11404:
[----:B------:R-:W-:Y:S01]  /*144a0*/  LOP3.LUT R3, R5, 0x1, RZ, 0x3c, !PT ;  /* 0x0000000105037812 */ /* 0x000fe200078e3cff */
[----:B------:R-:W-:Y:S01]  /*144b0*/  IMAD R2, R0, 0x8, R16 ;  /* 0x0000000800027824 */ /* 0x000fe200078e0210 */
[----:B------:R-:W-:Y:S02]  /*144c0*/  BSSY B0, `(.L_x_11405) ;  /* 0x0000004000007945 */ /* 0x000fe40003800000 */
[----:B------:R-:W-:-:S04]  /*144d0*/  SHF.L.U32 R3, R3, 0x1f, RZ ;  /* 0x0000001f03037819 */ /* 0x000fc800000006ff */
[----:B------:R-:W0:Y:S02]  /*144e0*/  SYNCS.PHASECHK.TRANS64.TRYWAIT P2, [R2+URZ+0x19c70], R3 ;  /* 0x019c7003020075a7 */ /* 0x000e24000804017f */
[----:B0-----:R-:W-:Y:S05]  /*144f0*/  @!P2 BRA `(.L_x_11406) ;  /* 0x0000002400b0a947 */ /* 0x001fea0003800000 */
.L_x_11480:
[----:B------:R-:W-:Y:S05]  /*14500*/  BSYNC B0 ;  /* 0x0000000000007941 */ /* 0x000fea0003800000 */
.L_x_11405:
[----:B--23--:R-:W-:-:S05]  /*14510*/  IMAD.U32 R4, RZ, RZ, UR48 ;  /* 0x00000030ff047e24 */ /* 0x00cfca000f8e00ff */
[----:B------:R-:W-:-:S13]  /*14520*/  ISETP.NE.AND P2, PT, R4, 0x3, PT ;  /* 0x000000030400780c */ /* 0x000fda0003f45270 */
[----:B------:R-:W-:Y:S05]  /*14530*/  @!P2 BRA `(.L_x_11407) ;  /* 0x000000000004a947 */ /* 0x000fea0003800000 */
[----:B------:R-:W-:Y:S01]  /*14540*/  BPT.TRAP 0x1 ;  /* 0x000000040000795c */ /* 0x000fe20000300000 */
.L_x_11407:
[----:B0-----:R-:W-:Y:S01]  /*14550*/  SHF.L.U32 R3, R5, 0x1f, RZ ;  /* 0x0000001f05037819 */ /* 0x001fe200000006ff */
[----:B------:R-:W-:-:S03]  /*14560*/  IMAD R0, R0, 0x3000, RZ ;  /* 0x0000300000007824 */ /* 0x000fc600078e02ff */
[----:B------:R-:W0:Y:S02]  /*14570*/  SYNCS.PHASECHK.TRANS64.TRYWAIT P2, [R2+URZ+0x19c60], R3 ;  /* 0x019c6003020075a7 */ /* 0x000e24000804017f */
[----:B0-----:R-:W-:Y:S05]  /*14580*/  @!P2 BRA `(.L_x_11408) ;  /* 0x0000002400a0a947 */ /* 0x001fea0003800000 */
.L_x_11481:
        /* <DEDUP_REMOVED lines=69> */
.L_x_11409:
[----:B-1----:R1:W-:Y:S01]  /*149e0*/  SYNCS.ARRIVE.TRANS64.A1T0 RZ, [R2+URZ+0x19c50], RZ ;  /* 0x019c50ff02ff79a7 */ /* 0x0023e2000810003f */
[----:B------:R-:W-:Y:S06]  /*149f0*/  BAR.SYNC.DEFER_BLOCKING 0x2, 0x80 ;  /* 0x0082000000007b1d */ /* 0x000fec0000010000 */
[----:B------:R-:W-:Y:S05]  /*14a00*/  @!P0 BRA `(.L_x_11410) ;  /* 0x0000000000048947 */ /* 0x000fea0003800000 */
[----:B------:R-:W-:Y:S01]  /*14a10*/  BPT.TRAP 0x1 ;  /* 0x000000040000795c */ /* 0x000fe20000300000 */
.L_x_11410:
[----:B------:R-:W2:Y:S01]  /*14a20*/  LDL R0, [R1+0x8] ;  /* 0x0000080001007983 */ /* 0x000ea20000100800 */
[----:B-1----:R-:W-:Y:S02]  /*14a30*/  VIADD R2, R2, 0x19c80 ;  /* 0x00019c8002027836 */ /* 0x002fe40000000000 */
[----:B------:R-:W-:-:S03]  /*14a40*/  IMAD.MOV.U32 R5, RZ, RZ, R25 ;  /* 0x000000ffff057224 */ /* 0x000fc600078e0019 */
[----:B--2---:R-:W-:Y:S01]  /*14a50*/  PRMT R2, R0, 0x654, R2 ;  /* 0x0000065400027816 */ /* 0x004fe20000000002 */
[----:B------:R-:W-:-:S03]  /*14a60*/  IMAD.MOV.U32 R0, RZ, RZ, R22 ;  /* 0x000000ffff007224 */ /* 0x000fc600078e0016 */
[----:B------:R2:W-:Y:S01]  /*14a70*/  SYNCS.ARRIVE.TRANS64.RED.A1T0 RZ, [R2+URZ], RZ ;  /* 0x000000ff02ff79a7 */ /* 0x0005e2000810043f */
[----:B------:R-:W-:Y:S05]  /*14a80*/  @P1 BRA `(.L_x_11411) ;  /* 0xffffffec00bc1947 */ /* 0x000fea000383ffff */
.L_x_11391:
[----:B--2---:R-:W2:Y:S01]  /*14a90*/  S2R R2, SR_TID.X ;  /* 0x0000000000027919 */ /* 0x004ea20000002100 */
[----:B------:R-:W-:Y:S01]  /*14aa0*/  BSSY B0, `(.L_x_11412) ;  /* 0x0000012000007945 */ /* 0x000fe20003800000 */
[----:B------:R-:W-:Y:S01]  /*14ab0*/  IMAD.U32 R4, RZ, RZ, UR47 ;  /* 0x0000002fff047e24 */ /* 0x000fe2000f8e00ff */
[----:B--2---:R-:W-:-:S04]  /*14ac0*/  LOP3.LUT R2, R2, 0x7f, RZ, 0xc0, !PT ;  /* 0x0000007f02027812 */ /* 0x004fc800078ec0ff */
[----:B------:R-:W-:-:S13]  /*14ad0*/  ISETP.NE.AND P0, PT, R2, RZ, PT ;  /* 0x000000ff0200720c */ /* 0x000fda0003f05270 */
[----:B------:R-:W-:Y:S05]  /*14ae0*/  @P0 BRA `(.L_x_11413) ;  /* 0x0000000000340947 */ /* 0x000fea0003800000 */
[----:B0-----:R-:W0:Y:S01]  /*14af0*/  S2R R7, SR_LANEID ;  /* 0x0000000000077919 */ /* 0x001e220000000000 */
[----:B------:R-:W-:Y:S01]  /*14b00*/  VOTEU.ANY UR4, UPT, PT ;  /* 0x0000000000047886 */ /* 0x000fe200038e0100 */
[----:B-1----:R-:W1:Y:S01]  /*14b10*/  LDC.64 R2, c[0x0][0xc80] ;  /* 0x00032000ff027b82 */ /* 0x002e620000000a00 */
        /* <DEDUP_REMOVED lines=10> */
.L_x_11413:
[----:B------:R-:W-:Y:S05]  /*14bc0*/  BSYNC B0 ;  /* 0x0000000000007941 */ /* 0x000fea0003800000 */
.L_x_11412:
[----:B------:R-:W-:-:S13]  /*14bd0*/  ISETP.NE.AND P1, PT, R4, 0x3, PT ;  /* 0x000000030400780c */ /* 0x000fda0003f25270 */
[----:B------:R-:W-:Y:S05]  /*14be0*/  @!P1 BRA `(.L_x_11414) ;  /* 0x0000000000049947 */ /* 0x000fea0003800000 */
[----:B------:R-:W-:Y:S01]  /*14bf0*/  BPT.TRAP 0x1 ;  /* 0x000000040000795c */ /* 0x000fe20000300000 */
.L_x_11414:
[----:B01----:R-:W-:Y:S01]  /*14c00*/  LOP3.LUT R3, R25, 0x1, RZ, 0x3c, !PT ;  /* 0x0000000119037812 */ /* 0x003fe200078e3cff */
[----:B--2---:R-:W-:Y:S01]  /*14c10*/  IMAD R0, R22, 0x8, R16 ;  /* 0x0000000816007824 */ /* 0x004fe200078e0210 */
[----:B------:R-:W-:Y:S02]  /*14c20*/  BSSY B0, `(.L_x_11415) ;  /* 0x0000004000007945 */ /* 0x000fe40003800000 */
[----:B------:R-:W-:-:S04]  /*14c30*/  SHF.L.U32 R3, R3, 0x1f, RZ ;  /* 0x0000001f03037819 */ /* 0x000fc800000006ff */
[----:B------:R-:W0:Y:S02]  /*14c40*/  SYNCS.PHASECHK.TRANS64.TRYWAIT P2, [R0+URZ+0x19c70], R3 ;  /* 0x019c7003000075a7 */ /* 0x000e24000804017f */
[----:B0-----:R-:W-:Y:S05]  /*14c50*/  @!P2 BRA `(.L_x_11416) ;  /* 0x000000200000a947 */ /* 0x001fea0003800000 */
.L_x_11482:
[----:B------:R-:W-:Y:S05]  /*14c60*/  BSYNC B0 ;  /* 0x0000000000007941 */ /* 0x000fea0003800000 */
.L_x_11415:
[----:B------:R-:W-:-:S05]  /*14c70*/  IMAD.U32 R2, RZ, RZ, UR48 ;  /* 0x00000030ff027e24 */ /* 0x000fca000f8e00ff */
[----:B------:R-:W-:-:S13]  /*14c80*/  ISETP.NE.AND P2, PT, R2, 0x3, PT ;  /* 0x000000030200780c */ /* 0x000fda0003f45270 */
[----:B------:R-:W-:Y:S05]  /*14c90*/  @!P2 BRA `(.L_x_11417) ;  /* 0x000000000004a947 */ /* 0x000fea0003800000 */
[----:B------:R-:W-:Y:S01]  /*14ca0*/  BPT.TRAP 0x1 ;  /* 0x000000040000795c */ /* 0x000fe20000300000 */
.L_x_11417:
[----:B0-----:R-:W-:-:S04]  /*14cb0*/  SHF.L.U32 R3, R25, 0x1f, RZ ;  /* 0x0000001f19037819 */ /* 0x001fc800000006ff */
[----:B------:R-:W0:Y:S02]  /*14cc0*/  SYNCS.PHASECHK.TRANS64.TRYWAIT P2, [R0+URZ+0x19c60], R3 ;  /* 0x019c6003000075a7 */ /* 0x000e24000804017f */
[----:B0-----:R-:W-:Y:S05]  /*14cd0*/  @!P2 BRA `(.L_x_11418) ;  /* 0x0000001c00f4a947 */ /* 0x001fea0003800000 */
.L_x_11483:
[----:B------:R-:W2:Y:S01]  /*14ce0*/  LDL R15, [R1+0xc] ;  /* 0x00000c00010f7983 */ /* 0x000ea20000100800 */
[----:B------:R-:W-:Y:S01]  /*14cf0*/  IMAD R2, R22, 0x3000, RZ ;  /* 0x0000300016027824 */ /* 0x000fe200078e02ff */
[----:B------:R-:W-:Y:S05]  /*14d00*/  WARPSYNC.ALL ;  /* 0x0000000000007948 */ /* 0x000fea0003800000 */
[----:B0-----:R-:W-:Y:S02]  /*14d10*/  LOP3.LUT R3, R2, R24, RZ, 0xfc, !PT ;  /* 0x0000001802037212 */ /* 0x001fe400078efcff */
[----:B------:R-:W-:-:S03]  /*14d20*/  LOP3.LUT R14, R24, 0x1800, RZ, 0xfc, !PT ;  /* 0x00001800180e7812 */ /* 0x000fc600078efcff */
[----:B------:R-:W-:Y:S02]  /*14d30*/  IMAD.IADD R6, R16, 0x1, R3 ;  /* 0x0000000110067824 */ /* 0x000fe400078e0203 */
[----:B------:R-:W-:-:S04]  /*14d40*/  VIADD R3, R2, 0x1000 ;  /* 0x0000100002037836 */ /* 0x000fc80000000000 */
[----:B------:R-:W0:Y:S02]  /*14d50*/  LDSM.16.MT88.4 R4, [R6+0x9000] ;  /* 0x009000000604783b */ /* 0x000e240000004200 */
        /* <DEDUP_REMOVED lines=11> */
[----:B------:R-:W0:Y:S01]  /*14e10*/  LDSM.16.MT88.4 R4, [R4+0x9000] ;  /* 0x009000000404783b */ /* 0x000e220000004200 */
[----:B------:R-:W-:Y:S01]  /*14e20*/  VIADD R3, R2, 0x2000 ;  /* 0x0000200002037836 */ /* 0x000fe20000000000 */
        /* <DEDUP_REMOVED lines=9> */
[----:B------:R0:W1:Y:S02]  /*14ec0*/  LDSM.16.MT88.4 R4, [R12+0x9000] ;  /* 0x009000000c04783b */ /* 0x0000640000004200 */
[----:B0-----:R-:W-:Y:S02]  /*14ed0*/  IADD3 R12, R16, R14, R2 ;  /* 0x0000000e100c7210 */ /* 0x001fe40007ffe002 */
[----:B------:R-:W-:Y:S02]  /*14ee0*/  LOP3.LUT R14, R24, 0x2800, RZ, 0xfc, !PT ;  /* 0x00002800180e7812 */ /* 0x000fe400078efcff */
[----:B-1----:R-:W-:-:S02]  /*14ef0*/  PRMT R8, R4, 0x6420, R5 ;  /* 0x0000642004087816 */ /* 0x002fc40000000005 */
[----:B------:R-:W-:Y:S02]  /*14f00*/  PRMT R9, R4, 0x7531, R5 ;  /* 0x0000753104097816 */ /* 0x000fe40000000005 */
[----:B------:R-:W-:Y:S02]  /*14f10*/  LOP3.LUT R5, R2, 0x800, R24, 0xfe, !PT ;  /* 0x0000080002057812 */ /* 0x000fe400078efe18 */
        /* <DEDUP_REMOVED lines=34> */
.L_x_11419:
[----:B-1----:R1:W-:Y:S01]  /*15140*/  SYNCS.ARRIVE.TRANS64.A1T0 RZ, [R0+URZ+0x19c50], RZ ;  /* 0x019c50ff00ff79a7 */ /* 0x0023e2000810003f */
[----:B------:R-:W-:Y:S06]  /*15150*/  BAR.SYNC.DEFER_BLOCKING 0x2, 0x80 ;  /* 0x0082000000007b1d */ /* 0x000fec0000010000 */
[----:B------:R-:W-:Y:S05]  /*15160*/  @!P1 BRA `(.L_x_11420) ;  /* 0x0000000000049947 */ /* 0x000fea0003800000 */
[----:B------:R-:W-:Y:S01]  /*15170*/  BPT.TRAP 0x1 ;  /* 0x000000040000795c */ /* 0x000fe20000300000 */
.L_x_11420:
        /* <DEDUP_REMOVED lines=9> */
.L_x_11361:
[----:B------:R-:W-:Y:S05]  /*15210*/  BSYNC B7 ;  /* 0x0000000000077941 */ /* 0x000fea0003800000 */
.L_x_11359:
[----:B-12---:R1:W5:Y:S04]  /*15220*/  LDL R0, [R1+0x8] ;  /* 0x0000080001007983 */ /* 0x0063680000100800 */
        /* <DEDUP_REMOVED lines=13> */
.L_x_11421:
        /* <DEDUP_REMOVED lines=10> */
.L_x_11422:
[----:B--2---:R-:W2:Y:S01]  /*153a0*/  LDL R0, [R1+0x14] ;  /* 0x0000140001007983 */ /* 0x004ea20000100800 */
[----:B------:R-:W-:Y:S02]  /*153b0*/  ULDC UR4, c[0x0][0xc38] ;  /* 0x00030e0000047ab9 */ /* 0x000fe40000000800 */
[----:B--2---:R-:W-:-:S13]  /*153c0*/  ISETP.GE.AND P0, PT, R0, UR4, PT ;  /* 0x0000000400007c0c */ /* 0x004fda000bf06270 */
[----:B------:R-:W-:Y:S05]  /*153d0*/  @!P0 BRA `(.L_x_11423) ;  /* 0xffffffc000088947 */ /* 0x000fea000383ffff */
.L_x_11350:
        /* <DEDUP_REMOVED lines=12> */
.L_x_11484:
[----:B------:R-:W-:Y:S05]  /*154a0*/  BSYNC B0 ;  /* 0x0000000000007941 */ /* 0x000fea0003800000 */
.L_x_11424:
[----:B------:R-:W-:-:S03]  /*154b0*/  UMOV UR4, 0xffffffff ;  /* 0xffffffff00047882 */ /* 0x000fc60000000000 */
[----:B------:R-:W-:Y:S05]  /*154c0*/  BRA.DIV UR4, `(.L_x_11426) ;  /* 0x0000001a04207947 */ /* 0x000fea000b800000 */
[----:B-1----:R-:W1:Y:S02]  /*154d0*/  S2R R0, SR_TID.X ;  /* 0x0000000000007919 */ /* 0x002e640000002100 */
[----:B-1----:R-:W-:-:S04]  /*154e0*/  SHF.R.U32.HI R0, RZ, 0x5, R0 ;  /* 0x00000005ff007819 */ /* 0x002fc80000011600 */
[----:B------:R-:W-:-:S05]  /*154f0*/  LOP3.LUT R0, R0, 0x3, RZ, 0xc0, !PT ;  /* 0x0000000300007812 */ /* 0x000fca00078ec0ff */
[----:B------:R1:W2:Y:S02]  /*15500*/  SHFL.IDX PT, R14, R0, RZ, 0x1f ;  /* 0x00001fff000e7589 */ /* 0x0002a400000e0000 */
.L_x_11487:
[----:B--2---:R-:W-:Y:S01]  /*15510*/  ISETP.NE.AND P0, PT, R14, RZ, PT ;  /* 0x000000ff0e00720c */ /* 0x004fe20003f05270 */
[----:B------:R-:W-:-:S12]  /*15520*/  BSSY B0, `(.L_x_11427) ;  /* 0x000002c000007945 */ /* 0x000fd80003800000 */
[----:B------:R-:W-:Y:S05]  /*15530*/  @P0 BRA `(.L_x_11428) ;  /* 0x0000000000a80947 */ /* 0x000fea0003800000 */
[----:B------:R-:W-:-:S03]  /*15540*/  UMOV UR4, 0xffffffff ;  /* 0xffffffff00047882 */ /* 0x000fc60000000000 */
[----:B------:R-:W-:Y:S05]  /*15550*/  BRA.DIV UR4, `(.L_x_11429) ;  /* 0x0000001a04307947 */ /* 0x000fea000b800000 */
[----:B------:R-:W-:-:S13]  /*15560*/  ELECT P6, URZ, PT ;  /* 0x00000000003f782f */ /* 0x000fda00038c0000 */
.L_x_11490:
[----:B------:R-:W-:Y:S05]  /*15570*/  @!P6 BRA `(.L_x_11428) ;  /* 0x000000000098e947 */ /* 0x000fea0003800000 */
[----:B------:R-:W-:-:S06]  /*15580*/  ULOP3.LUT UR4, UR39, 0x2, URZ, 0xfc, !UPT ;  /* 0x0000000227047892 */ /* 0x000fcc000f8efc3f */
[----:B-1----:R-:W-:-:S05]  /*15590*/  IMAD.U32 R0, RZ, RZ, UR4 ;  /* 0x00000004ff007e24 */ /* 0x002fca000f8e00ff */
[----:B------:R-:W-:-:S13]  /*155a0*/  ISETP.NE.AND P0, PT, R0, 0x3, PT ;  /* 0x000000030000780c */ /* 0x000fda0003f05270 */
[----:B------:R-:W-:Y:S05]  /*155b0*/  @!P0 BRA `(.L_x_11430) ;  /* 0x0000000000048947 */ /* 0x000fea0003800000 */
[----:B------:R-:W-:Y:S01]  /*155c0*/  BPT.TRAP 0x1 ;  /* 0x000000040000795c */ /* 0x000fe20000300000 */
.L_x_11430:
[C---:B------:R-:W-:Y:S01]  /*155d0*/  IMAD R3, R22.reuse, 0x8, R5 ;  /* 0x0000000816037824 */ /* 0x040fe200078e0205 */
[----:B------:R-:W-:Y:S01]  /*155e0*/  SHF.L.U32 R2, R25, 0x1f, RZ ;  /* 0x0000001f19027819 */ /* 0x000fe200000006ff */
[----:B------:R-:W-:-:S03]  /*155f0*/  VIADD R22, R22, 0x1 ;  /* 0x0000000116167836 */ /* 0x000fc60000000000 */
[----:B------:R-:W1:Y:S02]  /*15600*/  SYNCS.PHASECHK.TRANS64.TRYWAIT P1, [R3+URZ+0x19c40], R2 ;  /* 0x019c4002030075a7 */ /* 0x000e64000802017f */
[----:B------:R-:W-:-:S04]  /*15610*/  ISETP.NE.AND P2, PT, R22, 0x2, PT ;  /* 0x000000021600780c */ /* 0x000fc80003f45270 */
[----:B------:R-:W-:Y:S01]  /*15620*/  SEL R0, RZ, 0x1, P2 ;  /* 0x00000001ff007807 */ /* 0x000fe20001000000 */
[----:B-1----:R-:W-:Y:S08]  /*15630*/  @!P1 BRA `(.L_x_11431) ;  /* 0x0000001800189947 */ /* 0x002ff00003800000 */
.L_x_11491:
[----:B------:R-:W-:Y:S02]  /*15640*/  SEL R22, R22, RZ, P2 ;  /* 0x000000ff16167207 */ /* 0x000fe40001000000 */
[----:B------:R-:W-:Y:S01]  /*15650*/  LOP3.LUT R0, R25, R0, RZ, 0x3c, !PT ;  /* 0x0000000019007212 */ /* 0x000fe200078e3cff */
[----:B------:R-:W-:Y:S06]  /*15660*/  @!P0 BRA `(.L_x_11432) ;  /* 0x0000000000048947 */ /* 0x000fec0003800000 */
[----:B------:R-:W-:Y:S01]  /*15670*/  BPT.TRAP 0x1 ;  /* 0x000000040000795c */ /* 0x000fe20000300000 */
.L_x_11432:
[----:B------:R-:W-:Y:S01]  /*15680*/  IMAD R5, R22, 0x8, R5 ;  /* 0x0000000816057824 */ /* 0x000fe200078e0205 */
[----:B------:R-:W-:-:S04]  /*15690*/  SHF.L.U32 R0, R0, 0x1f, RZ ;  /* 0x0000001f00007819 */ /* 0x000fc800000006ff */
[----:B------:R-:W2:Y:S02]  /*156a0*/  SYNCS.PHASECHK.TRANS64.TRYWAIT P1, [R5+URZ+0x19c40], R0 ;  /* 0x019c4000050075a7 */ /* 0x000ea4000802017f */
[----:B--2---:R-:W-:Y:S05]  /*156b0*/  @!P1 BRA `(.L_x_11433) ;  /* 0x00000018000c9947 */ /* 0x004fea0003800000 */
.L_x_11492:
[----:B------:R-:W-:Y:S05]  /*156c0*/  @!P0 BRA `(.L_x_11434) ;  /* 0x0000000000048947 */ /* 0x000fea0003800000 */
[----:B------:R-:W-:Y:S01]  /*156d0*/  BPT.TRAP 0x1 ;  /* 0x000000040000795c */ /* 0x000fe20000300000 */
.L_x_11434:
[----:B------:R-:W3:Y:S02]  /*156e0*/  SYNCS.PHASECHK.TRANS64.TRYWAIT P1, [R3+URZ+0x19c60], R2 ;  /* 0x019c6002030075a7 */ /* 0x000ee4000802017f */
[----:B---3--:R-:W-:Y:S05]  /*156f0*/  @!P1 BRA `(.L_x_11435) ;  /* 0x0000001800109947 */ /* 0x008fea0003800000 */
.L_x_11493:
[----:B------:R-:W-:Y:S05]  /*15700*/  @!P0 BRA `(.L_x_11436) ;  /* 0x0000000000048947 */ /* 0x000fea0003800000 */
[----:B------:R-:W-:Y:S01]  /*15710*/  BPT.TRAP 0x1 ;  /* 0x000000040000795c */ /* 0x000fe20000300000 */
.L_x_11436:
[----:B------:R-:W4:Y:S02]  /*15720*/  SYNCS.PHASECHK.TRANS64.TRYWAIT P1, [R5+URZ+0x19c60], R0 ;  /* 0x019c6000050075a7 */ /* 0x000f24000802017f */
[----:B----4-:R-:W-:Y:S05]  /*15730*/  @!P1 BRA `(.L_x_11437) ;  /* 0x0000001800149947 */ /* 0x010fea0003800000 */
.L_x_11494:
[----:B------:R-:W-:Y:S05]  /*15740*/  @!P0 BRA `(.L_x_11438) ;  /* 0x0000000000048947 */ /* 0x000fea0003800000 */
[----:B------:R-:W-:Y:S01]  /*15750*/  BPT.TRAP 0x1 ;  /* 0x000000040000795c */ /* 0x000fe20000300000 */
.L_x_11438:
[----:B------:R-:W5:Y:S02]  /*15760*/  SYNCS.PHASECHK.TRANS64.TRYWAIT P1, [R3+URZ+0x19c80], R2 ;  /* 0x019c8002030075a7 */ /* 0x000f64000802017f */
[----:B-----5:R-:W-:Y:S05]  /*15770*/  @!P1 BRA `(.L_x_11439) ;  /* 0x0000001800189947 */ /* 0x020fea0003800000 */
.L_x_11495:
[----:B------:R-:W-:Y:S05]  /*15780*/  @!P0 BRA `(.L_x_11440) ;  /* 0x0000000000048947 */ /* 0x000fea0003800000 */
[----:B------:R-:W-:Y:S01]  /*15790*/  BPT.TRAP 0x1 ;  /* 0x000000040000795c */ /* 0x000fe20000300000 */
.L_x_11440:
[----:B------:R0:W0:Y:S02]  /*157a0*/  SYNCS.PHASECHK.TRANS64.TRYWAIT P0, [R5+URZ+0x19c80], R0 ;  /* 0x019c8000050075a7 */ /* 0x000024000800017f */
[----:B0-----:R-:W-:Y:S05]  /*157b0*/  @!P0 NANOSLEEP.SYNCS 0x989680 ;  /* 0x009896800000895d */ /* 0x001fea0003900000 */
[----:B------:R-:W0:Y:S02]  /*157c0*/  @!P0 SYNCS.PHASECHK.TRANS64 P0, [R5+URZ+0x19c80], R0 ;  /* 0x019c8000050085a7 */ /* 0x000e24000800007f */
[----:B0-----:R-:W-:Y:S05]  /*157d0*/  @!P0 BRA `(.L_x_11440) ;  /* 0xfffffffc00f08947 */ /* 0x001fea000383ffff */
.L_x_11428:
[----:B------:R-:W-:Y:S05]  /*157e0*/  BSYNC B0 ;  /* 0x0000000000007941 */ /* 0x000fea0003800000 */
.L_x_11427:
[----:B------:R-:W-:Y:S05]  /*157f0*/  EXIT ;  /* 0x000000000000794d */ /* 0x000fea0003800000 */
.L_x_11263:
[----:B0-----:R-:W-:-:S04]  /*15800*/  IMAD.U32 R3, RZ, RZ, UR46 ;  /* 0x0000002eff037e24 */ /* 0x001fc8000f8e00ff */
[----:B------:R0:W1:Y:S03]  /*15810*/  SYNCS.PHASECHK.TRANS64.TRYWAIT P1, [R3+URZ+0x19c00], R6 ;  /* 0x019c0006030075a7 */ /* 0x000066000802017f */
[----:B-1----:R-:W-:Y:S05]  /*15820*/  @!P1 NANOSLEEP.SYNCS 0x989680 ;  /* 0x009896800000995d */ /* 0x002fea0003900000 */
[----:B------:R-:W1:Y:S02]  /*15830*/  @!P1 SYNCS.PHASECHK.TRANS64 P1, [R3+URZ+0x19c00], R6 ;  /* 0x019c0006030095a7 */ /* 0x000e64000802007f */
[----:B-1----:R-:W-:Y:S05]  /*15840*/  @!P1 BRA `(.L_x_11263) ;  /* 0xfffffffc00ec9947 */ /* 0x002fea000383ffff */
[----:B------:R-:W-:Y:S05]  /*15850*/  BRA `(.L_x_11441) ;  /* 0xfffffec000e87947 */ /* 0x000fea000383ffff */
.L_x_11267:
[----:B-1----:R1:W2:Y:S02]  /*15860*/  SYNCS.PHASECHK.TRANS64.TRYWAIT P1, [R12+URZ+0x19c30], R3 ;  /* 0x019c30030c0075a7 */ /* 0x0022a4000802017f */
[----:B--2---:R-:W-:Y:S05]  /*15870*/  @!P1 NANOSLEEP.SYNCS 0x989680 ;  /* 0x009896800000995d */ /* 0x004fea0003900000 */
[----:B------:R-:W2:Y:S02]  /*15880*/  @!P1 SYNCS.PHASECHK.TRANS64 P1, [R12+URZ+0x19c30], R3 ;  /* 0x019c30030c0095a7 */ /* 0x000ea4000802007f */
[----:B--2---:R-:W-:Y:S05]  /*15890*/  @!P1 BRA `(.L_x_11267) ;  /* 0xfffffffc00f09947 */ /* 0x004fea000383ffff */
[----:B------:R-:W-:Y:S05]  /*158a0*/  BRA `(.L_x_11266) ;  /* 0xfffffec400047947 */ /* 0x000fea000383ffff */
.L_x_11284:
[----:B-1----:R-:W-:-:S04]  /*158b0*/  IMAD.U32 R8, RZ, RZ, UR20 ;  /* 0x00000014ff087e24 */ /* 0x002fc8000f8e00ff */
[----:B------:R1:W2:Y:S03]  /*158c0*/  SYNCS.PHASECHK.TRANS64.TRYWAIT P1, [R8+URZ+0x19c30], R7 ;  /* 0x019c3007080075a7 */ /* 0x0002a6000802017f */
[----:B--2---:R-:W-:Y:S05]  /*158d0*/  @!P1 NANOSLEEP.SYNCS 0x989680 ;  /* 0x009896800000995d */ /* 0x004fea0003900000 */
[----:B------:R-:W2:Y:S02]  /*158e0*/  @!P1 SYNCS.PHASECHK.TRANS64 P1, [R8+URZ+0x19c30], R7 ;  /* 0x019c3007080095a7 */ /* 0x000ea4000802007f */
[----:B--2---:R-:W-:Y:S05]  /*158f0*/  @!P1 BRA `(.L_x_11284) ;  /* 0xfffffffc00ec9947 */ /* 0x004fea000383ffff */
[----:B------:R-:W-:Y:S05]  /*15900*/  BRA `(.L_x_11283) ;  /* 0xfffffefc009c7947 */ /* 0x000fea000383ffff */
.L_x_11288:
[----:B-1----:R-:W-:-:S04]  /*15910*/  IMAD.U32 R8, RZ, RZ, UR11 ;  /* 0x0000000bff087e24 */ /* 0x002fc8000f8e00ff */
[----:B------:R1:W2:Y:S03]  /*15920*/  SYNCS.PHASECHK.TRANS64.TRYWAIT P1, [R8+URZ+0x19c50], R7 ;  /* 0x019c5007080075a7 */ /* 0x0002a6000802017f */
[----:B--2---:R-:W-:Y:S05]  /*15930*/  @!P1 NANOSLEEP.SYNCS 0x989680 ;  /* 0x009896800000995d */ /* 0x004fea0003900000 */
[----:B------:R-:W2:Y:S02]  /*15940*/  @!P1 SYNCS.PHASECHK.TRANS64 P1, [R8+URZ+0x19c50], R7 ;  /* 0x019c5007080095a7 */ /* 0x000ea4000802007f */
[----:B--2---:R-:W-:Y:S05]  /*15950*/  @!P1 BRA `(.L_x_11288) ;  /* 0xfffffffc00ec9947 */ /* 0x004fea000383ffff */
[----:B------:R-:W-:Y:S05]  /*15960*/  BRA `(.L_x_11287) ;  /* 0xfffffefc00ec7947 */ /* 0x000fea000383ffff */
.L_x_11307:
[----:B-1----:R-:W-:-:S04]  /*15970*/  IMAD.U32 R10, RZ, RZ, UR6 ;  /* 0x00000006ff0a7e24 */ /* 0x002fc8000f8e00ff */
[----:B------:R1:W2:Y:S03]  /*15980*/  SYNCS.PHASECHK.TRANS64.TRYWAIT P1, [R10+URZ+0x19c30], R7 ;  /* 0x019c30070a0075a7 */ /* 0x0002a6000802017f */
[----:B--2---:R-:W-:Y:S05]  /*15990*/  @!P1 NANOSLEEP.SYNCS 0x989680 ;  /* 0x009896800000995d */ /* 0x004fea0003900000 */
[----:B------:R-:W2:Y:S02]  /*159a0*/  @!P1 SYNCS.PHASECHK.TRANS64 P1, [R10+URZ+0x19c30], R7 ;  /* 0x019c30070a0095a7 */ /* 0x000ea4000802007f */
[----:B--2---:R-:W-:Y:S05]  /*159b0*/  @!P1 BRA `(.L_x_11307) ;  /* 0xfffffffc00ec9947 */ /* 0x004fea000383ffff */
[----:B------:R-:W-:Y:S05]  /*159c0*/  BRA `(.L_x_11306) ;  /* 0xffffff34003c7947 */ /* 0x000fea000383ffff */
.L_x_11311:
[----:B-1----:R-:W-:-:S04]  /*159d0*/  IMAD.U32 R10, RZ, RZ, UR11 ;  /* 0x0000000bff0a7e24 */ /* 0x002fc8000f8e00ff */
[----:B------:R1:W2:Y:S03]  /*159e0*/  SYNCS.PHASECHK.TRANS64.TRYWAIT P1, [R10+URZ+0x19c50], R7 ;  /* 0x019c50070a0075a7 */ /* 0x0002a6000802017f */
[----:B--2---:R-:W-:Y:S05]  /*159f0*/  @!P1 NANOSLEEP.SYNCS 0x989680 ;  /* 0x009896800000995d */ /* 0x004fea0003900000 */
[----:B------:R-:W2:Y:S02]  /*15a00*/  @!P1 SYNCS.PHASECHK.TRANS64 P1, [R10+URZ+0x19c50], R7 ;  /* 0x019c50070a0095a7 */ /* 0x000ea4000802007f */
[----:B--2---:R-:W-:Y:S05]  /*15a10*/  @!P1 BRA `(.L_x_11311) ;  /* 0xfffffffc00ec9947 */ /* 0x004fea000383ffff */
[----:B------:R-:W-:Y:S05]  /*15a20*/  BRA `(.L_x_11310) ;  /* 0xffffff34008c7947 */ /* 0x000fea000383ffff */
.L_x_11319:
[----:B-1----:R-:W-:-:S04]  /*15a30*/  IMAD.U32 R8, RZ, RZ, UR6 ;  /* 0x00000006ff087e24 */ /* 0x002fc8000f8e00ff */
[----:B------:R1:W2:Y:S03]  /*15a40*/  SYNCS.PHASECHK.TRANS64.TRYWAIT P1, [R8+URZ+0x19c30], R7 ;  /* 0x019c3007080075a7 */ /* 0x0002a6000802017f */
[----:B--2---:R-:W-:Y:S05]  /*15a50*/  @!P1 NANOSLEEP.SYNCS 0x989680 ;  /* 0x009896800000995d */ /* 0x004fea0003900000 */
[----:B------:R-:W2:Y:S02]  /*15a60*/  @!P1 SYNCS.PHASECHK.TRANS64 P1, [R8+URZ+0x19c30], R7 ;  /* 0x019c3007080095a7 */ /* 0x000ea4000802007f */
[----:B--2---:R-:W-:Y:S05]  /*15a70*/  @!P1 BRA `(.L_x_11319) ;  /* 0xfffffffc00ec9947 */ /* 0x004fea000383ffff */
[----:B------:R-:W-:Y:S05]  /*15a80*/  BRA `(.L_x_11318) ;  /* 0xffffff5800187947 */ /* 0x000fea000383ffff */
.L_x_11323:
[----:B-1----:R-:W-:-:S04]  /*15a90*/  IMAD.U32 R8, RZ, RZ, UR11 ;  /* 0x0000000bff087e24 */ /* 0x002fc8000f8e00ff */
[----:B------:R1:W2:Y:S03]  /*15aa0*/  SYNCS.PHASECHK.TRANS64.TRYWAIT P1, [R8+URZ+0x19c50], R7 ;  /* 0x019c5007080075a7 */ /* 0x0002a6000802017f */
[----:B--2---:R-:W-:Y:S05]  /*15ab0*/  @!P1 NANOSLEEP.SYNCS 0x989680 ;  /* 0x009896800000995d */ /* 0x004fea0003900000 */
[----:B------:R-:W2:Y:S02]  /*15ac0*/  @!P1 SYNCS.PHASECHK.TRANS64 P1, [R8+URZ+0x19c50], R7 ;  /* 0x019c5007080095a7 */ /* 0x000ea4000802007f */
[----:B--2---:R-:W-:Y:S05]  /*15ad0*/  @!P1 BRA `(.L_x_11323) ;  /* 0xfffffffc00ec9947 */ /* 0x004fea000383ffff */
[----:B------:R-:W-:Y:S05]  /*15ae0*/  BRA `(.L_x_11322) ;  /* 0xffffff5800687947 */ /* 0x000fea000383ffff */
.L_x_11338:
[----:B-1----:R-:W-:-:S04]  /*15af0*/  IMAD.U32 R5, RZ, RZ, UR14 ;  /* 0x0000000eff057e24 */ /* 0x002fc8000f8e00ff */
[----:B------:R1:W2:Y:S03]  /*15b00*/  SYNCS.PHASECHK.TRANS64.TRYWAIT P1, [R5+URZ+0x19c50], R0 ;  /* 0x019c5000050075a7 */ /* 0x0002a6000802017f */
[----:B--2---:R-:W-:Y:S05]  /*15b10*/  @!P1 NANOSLEEP.SYNCS 0x989680 ;  /* 0x009896800000995d */ /* 0x004fea0003900000 */
[----:B------:R-:W2:Y:S02]  /*15b20*/  @!P1 SYNCS.PHASECHK.TRANS64 P1, [R5+URZ+0x19c50], R0 ;  /* 0x019c5000050095a7 */ /* 0x000ea4000802007f */
[----:B--2---:R-:W-:Y:S05]  /*15b30*/  @!P1 BRA `(.L_x_11338) ;  /* 0xfffffffc00ec9947 */ /* 0x004fea000383ffff */
[----:B------:R-:W-:Y:S05]  /*15b40*/  BRA `(.L_x_11337) ;  /* 0xffffff8c00047947 */ /* 0x000fea000383ffff */
.L_x_11370:
        /* <DEDUP_REMOVED lines=10> */
.L_x_11442:
[----:B------:R-:W-:Y:S05]  /*15bf0*/  BRA `(.L_x_11443) ;  /* 0xffffffc400e47947 */ /* 0x000fea000383ffff */
.L_x_11373:
[----:B0-----:R0:W1:Y:S02]  /*15c00*/  SYNCS.PHASECHK.TRANS64.TRYWAIT P0, [R4+URZ+0x19c80], R21 ;  /* 0x019c8015040075a7 */ /* 0x001064000800017f */
[----:B-1----:R-:W-:Y:S05]  /*15c10*/  @!P0 NANOSLEEP.SYNCS 0x989680 ;  /* 0x009896800000895d */ /* 0x002fea0003900000 */
[----:B------:R-:W1:Y:S02]  /*15c20*/  @!P0 SYNCS.PHASECHK.TRANS64 P0, [R4+URZ+0x19c80], R21 ;  /* 0x019c8015040085a7 */ /* 0x000e64000800007f */
[----:B-1----:R-:W-:Y:S05]  /*15c30*/  @!P0 BRA `(.L_x_11373) ;  /* 0xfffffffc00f08947 */ /* 0x002fea000383ffff */
[----:B------:R-:W-:Y:S05]  /*15c40*/  BRA `(.L_x_11444) ;  /* 0xffffffc8008c7947 */ /* 0x000fea000383ffff */
.L_x_11374:
        /* <DEDUP_REMOVED lines=8> */
.L_x_11446:
[----:B------:R-:W-:Y:S05]  /*15cd0*/  BSYNC B0 ;  /* 0x0000000000007941 */ /* 0x000fea0003800000 */
.L_x_11445:
        /* <DEDUP_REMOVED lines=9> */
.L_x_11447:
[----:B------:R-:W-:Y:S02]  /*15d70*/  IMAD.MOV.U32 R13, RZ, RZ, R9 ;  /* 0x000000ffff0d7224 */ /* 0x000fe400078e0009 */
[----:B------:R-:W-:Y:S02]  /*15d80*/  IMAD.MOV.U32 R12, RZ, RZ, 0x1 ;  /* 0x00000001ff0c7424 */ /* 0x000fe400078e00ff */
[----:B------:R-:W-:-:S07]  /*15d90*/  IMAD.MOV.U32 R2, RZ, RZ, R14 ;  /* 0x000000ffff027224 */ /* 0x000fce00078e000e */
[----:B------:R-:W-:Y:S05]  /*15da0*/  WARPSYNC.COLLECTIVE R15, `(.L_x_11448) ;  /* 0x000000000f087348 */ /* 0x000fea0003c00000 */
[----:B------:R0:W1:Y:S02]  /*15db0*/  SHFL.IDX P6, R14, R13, R12, R11 ;  /* 0x0000000c0d0e7389 */ /* 0x00006400000c000b */
[----:B01----:R-:W-:Y:S01]  /*15dc0*/  ENDCOLLECTIVE ;  /* 0x000000000000791b */ /* 0x003fe20003800000 */
.L_x_11448:
        /* <DEDUP_REMOVED lines=14> */
.L_x_11449:
        /* <DEDUP_REMOVED lines=8> */
.L_x_11379:
[----:B---3--:R3:W4:Y:S02]  /*15f30*/  SYNCS.PHASECHK.TRANS64.TRYWAIT P0, [R4+URZ+0x19c40], R21 ;  /* 0x019c4015040075a7 */ /* 0x008724000800017f */
[----:B----4-:R-:W-:Y:S05]  /*15f40*/  @!P0 NANOSLEEP.SYNCS 0x989680 ;  /* 0x009896800000895d */ /* 0x010fea0003900000 */
[----:B------:R-:W4:Y:S02]  /*15f50*/  @!P0 SYNCS.PHASECHK.TRANS64 P0, [R4+URZ+0x19c40], R21 ;  /* 0x019c4015040085a7 */ /* 0x000f24000800007f */
[----:B----4-:R-:W-:Y:S05]  /*15f60*/  @!P0 BRA `(.L_x_11379) ;  /* 0xfffffffc00f08947 */ /* 0x010fea000383ffff */
[----:B------:R-:W-:Y:S05]  /*15f70*/  BRA `(.L_x_11451) ;  /* 0xffffffc800f87947 */ /* 0x000fea000383ffff */
.L_x_11380:
        /* <DEDUP_REMOVED lines=8> */
.L_x_11453:
[----:B------:R-:W-:Y:S05]  /*16000*/  BSYNC B0 ;  /* 0x0000000000007941 */ /* 0x000fea0003800000 */
.L_x_11452:
        /* <DEDUP_REMOVED lines=8> */
.L_x_11454:
[----:B------:R-:W-:Y:S02]  /*16090*/  IMAD.MOV.U32 R13, RZ, RZ, R6 ;  /* 0x000000ffff0d7224 */ /* 0x000fe400078e0006 */
[----:B------:R-:W-:Y:S02]  /*160a0*/  IMAD.MOV.U32 R12, RZ, RZ, 0x1 ;  /* 0x00000001ff0c7424 */ /* 0x000fe400078e00ff */
[----:B------:R-:W-:-:S07]  /*160b0*/  IMAD.MOV.U32 R3, RZ, RZ, R14 ;  /* 0x000000ffff037224 */ /* 0x000fce00078e000e */
[----:B------:R-:W-:Y:S05]  /*160c0*/  WARPSYNC.COLLECTIVE R15, `(.L_x_11455) ;  /* 0x000000000f087348 */ /* 0x000fea0003c00000 */
[----:B------:R0:W1:Y:S02]  /*160d0*/  SHFL.IDX P6, R14, R13, R12, R11 ;  /* 0x0000000c0d0e7389 */ /* 0x00006400000c000b */
[----:B01----:R-:W-:Y:S01]  /*160e0*/  ENDCOLLECTIVE ;  /* 0x000000000000791b */ /* 0x003fe20003800000 */
.L_x_11455:
        /* <DEDUP_REMOVED lines=10> */
.L_x_11456:
        /* <DEDUP_REMOVED lines=8> */
.L_x_11385:
        /* <DEDUP_REMOVED lines=8> */
.L_x_11458:
[----:B------:R-:W-:Y:S01]  /*16290*/  ISETP.GE.AND P1, PT, R0, UR41, PT ;  /* 0x0000002900007c0c */ /* 0x000fe2000bf26270 */
[----:B------:R-:W-:Y:S02]  /*162a0*/  IMAD.MOV.U32 R13, RZ, RZ, R5 ;  /* 0x000000ffff0d7224 */ /* 0x000fe400078e0005 */
[----:B------:R-:W-:-:S10]  /*162b0*/  IMAD.MOV.U32 R2, RZ, RZ, R14 ;  /* 0x000000ffff027224 */ /* 0x000fd400078e000e */
[----:B------:R-:W-:Y:S05]  /*162c0*/  WARPSYNC.COLLECTIVE R15, `(.L_x_11459) ;  /* 0x000000000f087348 */ /* 0x000fea0003c00000 */
[----:B------:R0:W1:Y:S02]  /*162d0*/  SHFL.IDX P6, R14, R13, R12, R11 ;  /* 0x0000000c0d0e7389 */ /* 0x00006400000c000b */
[----:B01----:R-:W-:Y:S01]  /*162e0*/  ENDCOLLECTIVE ;  /* 0x000000000000791b */ /* 0x003fe20003800000 */
.L_x_11459:
[----:B------:R-:W-:Y:S02]  /*162f0*/  IMAD.MOV.U32 R13, RZ, RZ, R4 ;  /* 0x000000ffff0d7224 */ /* 0x000fe400078e0004 */
[----:B------:R-:W-:Y:S02]  /*16300*/  IMAD.MOV.U32 R12, RZ, RZ, 0x1 ;  /* 0x00000001ff0c7424 */ /* 0x000fe400078e00ff */
[----:B------:R-:W-:-:S07]  /*16310*/  IMAD.MOV.U32 R3, RZ, RZ, R14 ;  /* 0x000000ffff037224 */ /* 0x000fce00078e000e */
[----:B------:R-:W-:Y:S05]  /*16320*/  WARPSYNC.COLLECTIVE R15, `(.L_x_11460) ;  /* 0x000000000f087348 */ /* 0x000fea0003c00000 */
[----:B------:R0:W1:Y:S02]  /*16330*/  SHFL.IDX P6, R14, R13, R12, R11 ;  /* 0x0000000c0d0e7389 */ /* 0x00006400000c000b */
[----:B01----:R-:W-:Y:S01]  /*16340*/  ENDCOLLECTIVE ;  /* 0x000000000000791b */ /* 0x003fe20003800000 */
.L_x_11460:
        /* <DEDUP_REMOVED lines=10> */
.L_x_11461:
[----:B------:R-:W-:Y:S01]  /*163f0*/  @!PT LDS RZ, [RZ] ;  /* 0x00000000fffff984 */ /* 0x000fe20000000800 */
[----:B------:R-:W-:Y:S01]  /*16400*/  @!PT LDS RZ, [RZ] ;  /* 0x00000000fffff984 */ /* 0x000fe20000000800 */
[----:B------:R-:W-:Y:S01]  /*16410*/  @!PT LDS RZ, [RZ] ;  /* 0x00000000fffff984 */ /* 0x000fe20000000800 */
[----:B------:R0:W-:Y:S04]  /*16420*/  @!P1 LDGSTS.E.BYPASS.LTC128B.128 [R8+0xf000], desc[UR50][R2.64], !P3 ;  /* 0x0f00000002089fae */ /* 0x0001e8000d901d72 */
[----:B------:R0:W-:Y:S04]  /*16430*/  @!P1 LDGSTS.E.BYPASS.LTC128B.128 [R8+0x10800], desc[UR50][R2.64+0x20], !P4 ;  /* 0x1080002002089fae */ /* 0x0001e8000e101d72 */
[----:B------:R0:W-:Y:S01]  /*16440*/  @!P1 LDGSTS.E.BYPASS.LTC128B.128 [R8+0x12000], desc[UR50][R2.64+0x40], !P5 ;  /* 0x1200004002089fae */ /* 0x0001e2000e901d72 */
[----:B------:R-:W-:Y:S02]  /*16450*/  IMAD.MOV.U32 R13, RZ, RZ, R6 ;  /* 0x000000ffff0d7224 */ /* 0x000fe400078e0006 */
[----:B------:R-:W-:-:S02]  /*16460*/  IMAD.MOV.U32 R12, RZ, RZ, RZ ;  /* 0x000000ffff0c7224 */ /* 0x000fc400078e00ff */
[----:B------:R-:W-:-:S07]  /*16470*/  IMAD.MOV.U32 R5, RZ, RZ, R14 ;  /* 0x000000ffff057224 */ /* 0x000fce00078e000e */
[----:B0-----:R-:W-:Y:S05]  /*16480*/  WARPSYNC.COLLECTIVE R15, `(.L_x_11462) ;  /* 0x000000000f087348 */ /* 0x001fea0003c00000 */
[----:B------:R1:W2:Y:S02]  /*16490*/  SHFL.IDX P6, R14, R13, R12, R11 ;  /* 0x0000000c0d0e7389 */ /* 0x0002a400000c000b */
[----:B012---:R-:W-:Y:S01]  /*164a0*/  ENDCOLLECTIVE ;  /* 0x000000000000791b */ /* 0x007fe20003800000 */
.L_x_11462:
[----:B------:R-:W-:-:S05]  /*164b0*/  VIADD R2, R0, 0x40 ;  /* 0x0000004000027836 */ /* 0x000fca0000000000 */
[----:B------:R-:W-:Y:S01]  /*164c0*/  ISETP.GE.AND P1, PT, R2, UR41, PT ;  /* 0x0000002902007c0c */ /* 0x000fe2000bf26270 */
[----:B------:R-:W-:-:S12]  /*164d0*/  IMAD.MOV.U32 R13, RZ, RZ, R7 ;  /* 0x000000ffff0d7224 */ /* 0x000fd800078e0007 */
[----:B------:R-:W-:Y:S01]  /*164e0*/  @!P1 IADD3 R2, P0, R9, R5, RZ ;  /* 0x0000000509029210 */ /* 0x000fe20007f1e0ff */
[----:B------:R-:W-:-:S12]  /*164f0*/  IMAD.MOV.U32 R6, RZ, RZ, R14 ;  /* 0x000000ffff067224 */ /* 0x000fd800078e000e */
[----:B------:R-:W-:Y:S05]  /*16500*/  WARPSYNC.COLLECTIVE R15, `(.L_x_11463) ;  /* 0x000000000f087348 */ /* 0x000fea0003c00000 */
[----:B------:R0:W1:Y:S02]  /*16510*/  SHFL.IDX P6, R14, R13, R12, R11 ;  /* 0x0000000c0d0e7389 */ /* 0x00006400000c000b */
[----:B01----:R-:W-:Y:S01]  /*16520*/  ENDCOLLECTIVE ;  /* 0x000000000000791b */ /* 0x003fe20003800000 */
.L_x_11463:
        /* <DEDUP_REMOVED lines=9> */
.L_x_11390:
[----:B-1----:R1:W2:Y:S02]  /*165c0*/  SYNCS.PHASECHK.TRANS64.TRYWAIT P0, [R16+URZ+0x19c20], R3 ;  /* 0x019c2003100075a7 */ /* 0x0022a4000800017f */
[----:B--2---:R-:W-:Y:S05]  /*165d0*/  @!P0 NANOSLEEP.SYNCS 0x989680 ;  /* 0x009896800000895d */ /* 0x004fea0003900000 */
[----:B------:R-:W2:Y:S02]  /*165e0*/  @!P0 SYNCS.PHASECHK.TRANS64 P0, [R16+URZ+0x19c20], R3 ;  /* 0x019c2003100085a7 */ /* 0x000ea4000800007f */
[----:B--2---:R-:W-:Y:S05]  /*165f0*/  @!P0 BRA `(.L_x_11390) ;  /* 0xfffffffc00f08947 */ /* 0x004fea000383ffff */
[----:B------:R-:W-:Y:S05]  /*16600*/  BRA `(.L_x_11465) ;  /* 0xffffffd000bc7947 */ /* 0x000fea000383ffff */
.L_x_11394:
[----:B0-----:R0:W1:Y:S02]  /*16610*/  SYNCS.PHASECHK.TRANS64.TRYWAIT P0, [R4+URZ+0x19c80], R10 ;  /* 0x019c800a040075a7 */ /* 0x001064000800017f */
[----:B-1----:R-:W-:Y:S05]  /*16620*/  @!P0 NANOSLEEP.SYNCS 0x989680 ;  /* 0x009896800000895d */ /* 0x002fea0003900000 */
[----:B------:R-:W1:Y:S02]  /*16630*/  @!P0 SYNCS.PHASECHK.TRANS64 P0, [R4+URZ+0x19c80], R10 ;  /* 0x019c800a040085a7 */ /* 0x000e64000800007f */
[----:B-1----:R-:W-:Y:S05]  /*16640*/  @!P0 BRA `(.L_x_11394) ;  /* 0xfffffffc00f08947 */ /* 0x002fea000383ffff */
[----:B------:R-:W-:Y:S05]  /*16650*/  BRA `(.L_x_11466) ;  /* 0xffffffd4008c7947 */ /* 0x000fea000383ffff */
.L_x_11395:
        /* <DEDUP_REMOVED lines=8> */
.L_x_11468:
[----:B------:R-:W-:Y:S05]  /*166e0*/  BSYNC B0 ;  /* 0x0000000000007941 */ /* 0x000fea0003800000 */
.L_x_11467:
[----:B------:R-:W0:Y:S01]  /*166f0*/  S2R R2, SR_TID.X ;  /* 0x0000000000027919 */ /* 0x000e220000002100 */
[----:B------:R-:W-:Y:S02]  /*16700*/  IMAD.MOV.U32 R13, RZ, RZ, R21 ;  /* 0x000000ffff0d7224 */ /* 0x000fe400078e0015 */
[----:B------:R-:W-:Y:S02]  /*16710*/  IMAD.MOV.U32 R12, RZ, RZ, RZ ;  /* 0x000000ffff0c7224 */ /* 0x000fe400078e00ff */
[----:B------:R-:W-:Y:S02]  /*16720*/  IMAD.MOV.U32 R11, RZ, RZ, 0x1e1f ;  /* 0x00001e1fff0b7424 */ /* 0x000fe400078e00ff */
[----:B------:R-:W-:Y:S02]  /*16730*/  IMAD.MOV.U32 R15, RZ, RZ, -0x1 ;  /* 0xffffffffff0f7424 */ /* 0x000fe400078e00ff */
[----:B------:R-:W-:Y:S02]  /*16740*/  IMAD.MOV.U32 R3, RZ, RZ, R14 ;  /* 0x000000ffff037224 */ /* 0x000fe400078e000e */
[----:B------:R-:W-:-:S07]  /*16750*/  IMAD.IADD R6, R16, 0x1, R6 ;  /* 0x0000000110067824 */ /* 0x000fce00078e0206 */
[----:B0-----:R-:W-:Y:S05]  /*16760*/  WARPSYNC.COLLECTIVE R15, `(.L_x_11469) ;  /* 0x000000000f087348 */ /* 0x001fea0003c00000 */
[----:B------:R1:W2:Y:S02]  /*16770*/  SHFL.IDX P6, R14, R13, R12, R11 ;  /* 0x0000000c0d0e7389 */ /* 0x0002a400000c000b */
[----:B012---:R-:W-:Y:S01]  /*16780*/  ENDCOLLECTIVE ;  /* 0x000000000000791b */ /* 0x007fe20003800000 */
.L_x_11469:
        /* <DEDUP_REMOVED lines=11> */
.L_x_11470:
        /* <DEDUP_REMOVED lines=11> */
.L_x_11471:
[----:B------:R-:W-:Y:S01]  /*168f0*/  IMAD.MOV.U32 R2, RZ, RZ, R14 ;  /* 0x000000ffff027224 */ /* 0x000fe200078e000e */
[----:B------:R-:W-:Y:S06]  /*16900*/  BRA `(.L_x_11472) ;  /* 0xffffffd400787947 */ /* 0x000fec000383ffff */
.L_x_11400:
[----:B---3--:R3:W4:Y:S02]  /*16910*/  SYNCS.PHASECHK.TRANS64.TRYWAIT P0, [R4+URZ+0x19c40], R10 ;  /* 0x019c400a040075a7 */ /* 0x008724000800017f */
[----:B----4-:R-:W-:Y:S05]  /*16920*/  @!P0 NANOSLEEP.SYNCS 0x989680 ;  /* 0x009896800000895d */ /* 0x010fea0003900000 */
[----:B------:R-:W4:Y:S02]  /*16930*/  @!P0 SYNCS.PHASECHK.TRANS64 P0, [R4+URZ+0x19c40], R10 ;  /* 0x019c400a040085a7 */ /* 0x000f24000800007f */
[----:B----4-:R-:W-:Y:S05]  /*16940*/  @!P0 BRA `(.L_x_11400) ;  /* 0xfffffffc00f08947 */ /* 0x010fea000383ffff */
[----:B------:R-:W-:Y:S05]  /*16950*/  BRA `(.L_x_11473) ;  /* 0xffffffd400dc7947 */ /* 0x000fea000383ffff */
.L_x_11401:
        /* <DEDUP_REMOVED lines=8> */
.L_x_11475:
[----:B------:R-:W-:Y:S05]  /*169e0*/  BSYNC B0 ;  /* 0x0000000000007941 */ /* 0x000fea0003800000 */
.L_x_11474:
        /* <DEDUP_REMOVED lines=8> */
.L_x_11476:
[----:B------:R-:W-:Y:S02]  /*16a70*/  IMAD.MOV.U32 R13, RZ, RZ, R8 ;  /* 0x000000ffff0d7224 */ /* 0x000fe400078e0008 */
[----:B------:R-:W-:Y:S02]  /*16a80*/  IMAD.MOV.U32 R12, RZ, RZ, 0x1 ;  /* 0x00000001ff0c7424 */ /* 0x000fe400078e00ff */
[----:B------:R-:W-:-:S07]  /*16a90*/  IMAD.MOV.U32 R2, RZ, RZ, R14 ;  /* 0x000000ffff027224 */ /* 0x000fce00078e000e */
[----:B------:R-:W-:Y:S05]  /*16aa0*/  WARPSYNC.COLLECTIVE R15, `(.L_x_11477) ;  /* 0x000000000f087348 */ /* 0x000fea0003c00000 */
[----:B------:R0:W1:Y:S02]  /*16ab0*/  SHFL.IDX P6, R14, R13, R12, R11 ;  /* 0x0000000c0d0e7389 */ /* 0x00006400000c000b */
[----:B01----:R-:W-:Y:S01]  /*16ac0*/  ENDCOLLECTIVE ;  /* 0x000000000000791b */ /* 0x003fe20003800000 */
.L_x_11477:
        /* <DEDUP_REMOVED lines=13> */
.L_x_11478:
[----:B------:R-:W-:Y:S01]  /*16ba0*/  IMAD.MOV.U32 R2, RZ, RZ, R14 ;  /* 0x000000ffff027224 */ /* 0x000fe200078e000e */
[----:B------:R-:W-:Y:S06]  /*16bb0*/  BRA `(.L_x_11479) ;  /* 0xffffffd400d07947 */ /* 0x000fec000383ffff */
.L_x_11406:
[----:B0-----:R0:W4:Y:S02]  /*16bc0*/  SYNCS.PHASECHK.TRANS64.TRYWAIT P2, [R2+URZ+0x19c70], R3 ;  /* 0x019c7003020075a7 */ /* 0x001124000804017f */
[----:B----4-:R-:W-:Y:S05]  /*16bd0*/  @!P2 NANOSLEEP.SYNCS 0x989680 ;  /* 0x009896800000a95d */ /* 0x010fea0003900000 */
[----:B------:R-:W4:Y:S02]  /*16be0*/  @!P2 SYNCS.PHASECHK.TRANS64 P2, [R2+URZ+0x19c70], R3 ;  /* 0x019c70030200a5a7 */ /* 0x000f24000804007f */
[----:B----4-:R-:W-:Y:S05]  /*16bf0*/  @!P2 BRA `(.L_x_11406) ;  /* 0xfffffffc00f0a947 */ /* 0x010fea000383ffff */
[----:B------:R-:W-:Y:S05]  /*16c00*/  BRA `(.L_x_11480) ;  /* 0xffffffd8003c7947 */ /* 0x000fea000383ffff */
.L_x_11408:
[----:B0-----:R0:W2:Y:S02]  /*16c10*/  SYNCS.PHASECHK.TRANS64.TRYWAIT P2, [R2+URZ+0x19c60], R3 ;  /* 0x019c6003020075a7 */ /* 0x0010a4000804017f */
[----:B--2---:R-:W-:Y:S05]  /*16c20*/  @!P2 NANOSLEEP.SYNCS 0x989680 ;  /* 0x009896800000a95d */ /* 0x004fea0003900000 */
[----:B------:R-:W2:Y:S02]  /*16c30*/  @!P2 SYNCS.PHASECHK.TRANS64 P2, [R2+URZ+0x19c60], R3 ;  /* 0x019c60030200a5a7 */ /* 0x000ea4000804007f */
[----:B--2---:R-:W-:Y:S05]  /*16c40*/  @!P2 BRA `(.L_x_11408) ;  /* 0xfffffffc00f0a947 */ /* 0x004fea000383ffff */
[----:B------:R-:W-:Y:S05]  /*16c50*/  BRA `(.L_x_11481) ;  /* 0xffffffd8004c7947 */ /* 0x000fea000383ffff */
.L_x_11416:
[----:B0-----:R0:W1:Y:S02]  /*16c60*/  SYNCS.PHASECHK.TRANS64.TRYWAIT P2, [R0+URZ+0x19c70], R3 ;  /* 0x019c7003000075a7 */ /* 0x001064000804017f */
[----:B-1----:R-:W-:Y:S05]  /*16c70*/  @!P2 NANOSLEEP.SYNCS 0x989680 ;  /* 0x009896800000a95d */ /* 0x002fea0003900000 */
[----:B------:R-:W1:Y:S02]  /*16c80*/  @!P2 SYNCS.PHASECHK.TRANS64 P2, [R0+URZ+0x19c70], R3 ;  /* 0x019c70030000a5a7 */ /* 0x000e64000804007f */
[----:B-1----:R-:W-:Y:S05]  /*16c90*/  @!P2 BRA `(.L_x_11416) ;  /* 0xfffffffc00f0a947 */ /* 0x002fea000383ffff */
[----:B------:R-:W-:Y:S05]  /*16ca0*/  BRA `(.L_x_11482) ;  /* 0xffffffdc00ec7947 */ /* 0x000fea000383ffff */
.L_x_11418:
[----:B0-----:R0:W1:Y:S02]  /*16cb0*/  SYNCS.PHASECHK.TRANS64.TRYWAIT P2, [R0+URZ+0x19c60], R3 ;  /* 0x019c6003000075a7 */ /* 0x001064000804017f */
[----:B-1----:R-:W-:Y:S05]  /*16cc0*/  @!P2 NANOSLEEP.SYNCS 0x989680 ;  /* 0x009896800000a95d */ /* 0x002fea0003900000 */
[----:B------:R-:W1:Y:S02]  /*16cd0*/  @!P2 SYNCS.PHASECHK.TRANS64 P2, [R0+URZ+0x19c60], R3 ;  /* 0x019c60030000a5a7 */ /* 0x000e64000804007f */
[----:B-1----:R-:W-:Y:S05]  /*16ce0*/  @!P2 BRA `(.L_x_11418) ;  /* 0xfffffffc00f0a947 */ /* 0x002fea000383ffff */
[----:B------:R-:W-:Y:S05]  /*16cf0*/  BRA `(.L_x_11483) ;  /* 0xffffffdc00f87947 */ /* 0x000fea000383ffff */
.L_x_11425:
[----:B-1----:R1:W2:Y:S02]  /*16d00*/  SYNCS.PHASECHK.TRANS64.TRYWAIT P0, [R5+URZ+0x19c20], R0 ;  /* 0x019c2000050075a7 */ /* 0x0022a4000800017f */
[----:B--2---:R-:W-:Y:S05]  /*16d10*/  @!P0 NANOSLEEP.SYNCS 0x989680 ;  /* 0x009896800000895d */ /* 0x004fea0003900000 */
[----:B------:R-:W2:Y:S02]  /*16d20*/  @!P0 SYNCS.PHASECHK.TRANS64 P0, [R5+URZ+0x19c20], R0 ;  /* 0x019c2000050085a7 */ /* 0x000ea4000800007f */
[----:B--2---:R-:W-:Y:S05]  /*16d30*/  @!P0 BRA `(.L_x_11425) ;  /* 0xfffffffc00f08947 */ /* 0x004fea000383ffff */
[----:B------:R-:W-:Y:S05]  /*16d40*/  BRA `(.L_x_11484) ;  /* 0xffffffe400d47947 */ /* 0x000fea000383ffff */
.L_x_11426:
        /* <DEDUP_REMOVED lines=8> */
[----:B-1----:R-:W-:Y:S05]  /*16dd0*/  WARPSYNC.COLLECTIVE R15, `(.L_x_11486) ;  /* 0x000000000f087348 */ /* 0x002fea0003c00000 */
[----:B------:R0:W2:Y:S02]  /*16de0*/  SHFL.IDX P6, R14, R13, R12, R11 ;  /* 0x0000000c0d0e7389 */ /* 0x0000a400000c000b */
[----:B012---:R-:W-:Y:S01]  /*16df0*/  ENDCOLLECTIVE ;  /* 0x000000000000791b */ /* 0x007fe20003800000 */
.L_x_11486:
[----:B------:R-:W-:Y:S05]  /*16e00*/  BSYNC B0 ;  /* 0x0000000000007941 */ /* 0x000fea0003800000 */
.L_x_11485:
[----:B------:R-:W-:Y:S05]  /*16e10*/  BRA `(.L_x_11487) ;  /* 0xffffffe400bc7947 */ /* 0x000fea000383ffff */
.L_x_11429:
[----:B------:R-:W-:Y:S01]  /*16e20*/  BSSY B1, `(.L_x_11488) ;  /* 0x0000006000017945 */ /* 0x000fe20003800000 */
[----:B------:R-:W-:-:S07]  /*16e30*/  IMAD.MOV.U32 R15, RZ, RZ, -0x1 ;  /* 0xffffffffff0f7424 */ /* 0x000fce00078e00ff */
[----:B01----:R-:W-:Y:S05]  /*16e40*/  WARPSYNC.COLLECTIVE R15, `(.L_x_11489) ;  /* 0x000000000f0c7348 */ /* 0x003fea0003c00000 */
[----:B------:R-:W-:Y:S02]  /*16e50*/  ELECT P6, UR62, PT ;  /* 0x00000000003e782f */ /* 0x000fe400038c0000 */
[----:B------:R-:W-:Y:S01]  /*16e60*/  MOV R14, UR62 ;  /* 0x0000003e000e7c02 */ /* 0x000fe20008000f00 */
[----:B01----:R-:W-:Y:S10]  /*16e70*/  ENDCOLLECTIVE ;  /* 0x000000000000791b */ /* 0x003ff40003800000 */
.L_x_11489:
[----:B------:R-:W-:Y:S05]  /*16e80*/  BSYNC B1 ;  /* 0x0000000000017941 */ /* 0x000fea0003800000 */
.L_x_11488:
[----:B------:R-:W-:Y:S05]  /*16e90*/  BRA `(.L_x_11490) ;  /* 0xffffffe400b47947 */ /* 0x000fea000383ffff */
.L_x_11431:
[----:B-1----:R1:W2:Y:S02]  /*16ea0*/  SYNCS.PHASECHK.TRANS64.TRYWAIT P1, [R3+URZ+0x19c40], R2 ;  /* 0x019c4002030075a7 */ /* 0x0022a4000802017f */
[----:B--2---:R-:W-:Y:S05]  /*16eb0*/  @!P1 NANOSLEEP.SYNCS 0x989680 ;  /* 0x009896800000995d */ /* 0x004fea0003900000 */
[----:B------:R-:W2:Y:S02]  /*16ec0*/  @!P1 SYNCS.PHASECHK.TRANS64 P1, [R3+URZ+0x19c40], R2 ;  /* 0x019c4002030095a7 */ /* 0x000ea4000802007f */
[----:B--2---:R-:W-:Y:S05]  /*16ed0*/  @!P1 BRA `(.L_x_11431) ;  /* 0xfffffffc00f09947 */ /* 0x004fea000383ffff */
[----:B------:R-:W-:Y:S05]  /*16ee0*/  BRA `(.L_x_11491) ;  /* 0xffffffe400d47947 */ /* 0x000fea000383ffff */
.L_x_11433:
[----:B--2---:R2:W3:Y:S02]  /*16ef0*/  SYNCS.PHASECHK.TRANS64.TRYWAIT P1, [R5+URZ+0x19c40], R0 ;  /* 0x019c4000050075a7 */ /* 0x0044e4000802017f */
[----:B---3--:R-:W-:Y:S05]  /*16f00*/  @!P1 NANOSLEEP.SYNCS 0x989680 ;  /* 0x009896800000995d */ /* 0x008fea0003900000 */
[----:B------:R-:W3:Y:S02]  /*16f10*/  @!P1 SYNCS.PHASECHK.TRANS64 P1, [R5+URZ+0x19c40], R0 ;  /* 0x019c4000050095a7 */ /* 0x000ee4000802007f */
[----:B---3--:R-:W-:Y:S05]  /*16f20*/  @!P1 BRA `(.L_x_11433) ;  /* 0xfffffffc00f09947 */ /* 0x008fea000383ffff */
[----:B------:R-:W-:Y:S05]  /*16f30*/  BRA `(.L_x_11492) ;  /* 0xffffffe400e07947 */ /* 0x000fea000383ffff */
.L_x_11435:
[----:B---3--:R3:W4:Y:S02]  /*16f40*/  SYNCS.PHASECHK.TRANS64.TRYWAIT P1, [R3+URZ+0x19c60], R2 ;  /* 0x019c6002030075a7 */ /* 0x008724000802017f */
[----:B----4-:R-:W-:Y:S05]  /*16f50*/  @!P1 NANOSLEEP.SYNCS 0x989680 ;  /* 0x009896800000995d */ /* 0x010fea0003900000 */
[----:B------:R-:W4:Y:S02]  /*16f60*/  @!P1 SYNCS.PHASECHK.TRANS64 P1, [R3+URZ+0x19c60], R2 ;  /* 0x019c6002030095a7 */ /* 0x000f24000802007f */
[----:B----4-:R-:W-:Y:S05]  /*16f70*/  @!P1 BRA `(.L_x_11435) ;  /* 0xfffffffc00f09947 */ /* 0x010fea000383ffff */
[----:B------:R-:W-:Y:S05]  /*16f80*/  BRA `(.L_x_11493) ;  /* 0xffffffe400dc7947 */ /* 0x000fea000383ffff */
.L_x_11437:
[----:B----4-:R4:W0:Y:S02]  /*16f90*/  SYNCS.PHASECHK.TRANS64.TRYWAIT P1, [R5+URZ+0x19c60], R0 ;  /* 0x019c6000050075a7 */ /* 0x010824000802017f */
[----:B0-----:R-:W-:Y:S05]  /*16fa0*/  @!P1 NANOSLEEP.SYNCS 0x989680 ;  /* 0x009896800000995d */ /* 0x001fea0003900000 */
[----:B------:R-:W0:Y:S02]  /*16fb0*/  @!P1 SYNCS.PHASECHK.TRANS64 P1, [R5+URZ+0x19c60], R0 ;  /* 0x019c6000050095a7 */ /* 0x000e24000802007f */
[----:B0-----:R-:W-:Y:S05]  /*16fc0*/  @!P1 BRA `(.L_x_11437) ;  /* 0xfffffffc00f09947 */ /* 0x001fea000383ffff */
[----:B------:R-:W-:Y:S05]  /*16fd0*/  BRA `(.L_x_11494) ;  /* 0xffffffe400d87947 */ /* 0x000fea000383ffff */
.L_x_11439:
[----:B------:R0:W0:Y:S02]  /*16fe0*/  SYNCS.PHASECHK.TRANS64.TRYWAIT P1, [R3+URZ+0x19c80], R2 ;  /* 0x019c8002030075a7 */ /* 0x000024000802017f */
[----:B0-----:R-:W-:Y:S05]  /*16ff0*/  @!P1 NANOSLEEP.SYNCS 0x989680 ;  /* 0x009896800000995d */ /* 0x001fea0003900000 */
[----:B------:R-:W0:Y:S02]  /*17000*/  @!P1 SYNCS.PHASECHK.TRANS64 P1, [R3+URZ+0x19c80], R2 ;  /* 0x019c8002030095a7 */ /* 0x000e24000802007f */
[----:B0-----:R-:W-:Y:S05]  /*17010*/  @!P1 BRA `(.L_x_11439) ;  /* 0xfffffffc00f09947 */ /* 0x001fea000383ffff */
[----:B------:R-:W-:Y:S05]  /*17020*/  BRA `(.L_x_11495) ;  /* 0xffffffe400d47947 */ /* 0x000fea000383ffff */
.L_x_11496:
        /* <DEDUP_REMOVED lines=13> */
.L_x_15855:


//--------------------- .text._ZN7cutlass13device_kernelIN5flash11enable_sm90INS1_16FlashAttnFwdSm90INS1_25CollectiveMainloopFwdSm90ILi2EN4cute5tupleIJNS5_1CILi1EEES8_S8_EEENS6_IJNS7_ILi192EEENS7_ILi128EEENS7_ILi96EEEEEELi96ENS_12float_e4m3_tEfNS_4arch4Sm90ELb0ELb1ELb1ELb1ELb1ELb0ELb0ELb1ELb1ELb1ELb0ELb0EEENS1_21CollectiveEpilogueFwdINS6_IJSA_SC_SB_EEES9_NS_10bfloat16_tESG_Li384ELb1ELb1ELb0ELb1EEENS1_36VarlenDynamicPersistentTileSchedulerILi192ELi128ELi384ELi128ELb0ELb1ELb1ELb1ELb0ELb1EEEEEEEEEvNT_6ParamsE --------------------------
	.section	.text._ZN7cutlass13device_kernelIN5flash11enable_sm90INS1_16FlashAttnFwdSm90INS1_25CollectiveMainloopFwdSm90ILi2EN4cute5tupleIJNS5_1CILi1EEES8_S8_EEENS6_IJNS7_ILi192EEENS7_ILi128EEENS7_ILi96EEEEEELi96ENS_12float_e4m3_tEfNS_4arch4Sm90ELb0ELb1ELb1ELb1ELb1ELb0ELb0ELb1ELb1ELb1ELb0ELb0EEENS1_21CollectiveEpilogueFwdINS6_IJSA_SC_SB_EEES9_NS_10bfloat16_tESG_Li384ELb1ELb1ELb0ELb1EEENS1_36VarlenDynamicPersistentTileSchedulerILi192ELi128ELi384ELi128ELb0ELb1ELb1ELb1ELb0ELb1EEEEEEEEEvNT_6ParamsE,"ax",@progbits
	.align	128
.text._ZN7cutlass13device_kernelIN5flash11enable_sm90INS1_16FlashAttnFwdSm90INS1_25CollectiveMainloopFwdSm90ILi2EN4cute5tupleIJNS5_1CILi1EEES8_S8_EEENS6_IJNS7_ILi192EEENS7_ILi128EEENS7_ILi96EEEEEELi96ENS_12float_e4m3_tEfNS_4arch4Sm90ELb0ELb1ELb1ELb1ELb1ELb0ELb0ELb1ELb1ELb1ELb0ELb0EEENS1_21CollectiveEpilogueFwdINS6_IJSA_SC_SB_EEES9_NS_10bfloat16_tESG_Li384ELb1ELb1ELb0ELb1EEENS1_36VarlenDynamicPersistentTileSchedulerILi192ELi128ELi384ELi128ELb0ELb1ELb1ELb1ELb0ELb1EEEEEEEEEvNT_6ParamsE:
        .type           _ZN7cutlass13device_kernelIN5flash11enable_sm90INS1_16FlashAttnFwdSm90INS1_25CollectiveMainloopFwdSm90ILi2EN4cute5tupleIJNS5_1CILi1EEES8_S8_EEENS6_IJNS7_ILi192EEENS7_ILi128EEENS7_ILi96EEEEEELi96ENS_12float_e4m3_tEfNS_4arch4Sm90ELb0ELb1ELb1ELb1ELb1ELb0ELb0ELb1ELb1ELb1ELb0ELb0EEENS1_21CollectiveEpilogueFwdINS6_IJSA_SC_SB_EEES9_NS_10bfloat16_tESG_Li384ELb1ELb1ELb0ELb1EEENS1_36VarlenDynamicPersistentTileSchedulerILi192ELi128ELi384ELi128ELb0ELb1ELb1ELb1ELb0ELb1EEEEEEEEEvNT_6ParamsE,@function
        .size           _ZN7cutlass13device_kernelIN5flash11enable_sm90INS1_16FlashAttnFwdSm90INS1_25CollectiveMainloopFwdSm90ILi2EN4cute5tupleIJNS5_1CILi1EEES8_S8_EEENS6_IJNS7_ILi192EEENS7_ILi128EEENS7_ILi96EEEEEELi96ENS_12float_e4m3_tEfNS_4arch4Sm90ELb0ELb1ELb1ELb1ELb1ELb0ELb0ELb1ELb1ELb1ELb0ELb0EEENS1_21CollectiveEpilogueFwdINS6_IJSA_SC_SB_EEES9_NS_10bfloat16_tESG_Li384ELb1ELb1ELb0ELb1EEENS1_36VarlenDynamicPersistentTileSchedulerILi192ELi128ELi384ELi128ELb0ELb1ELb1ELb1ELb0ELb1EEEEEEEEEvNT_6ParamsE,(.L_x_15856 - _ZN7cutlass13device_kernelIN5flash11enable_sm90INS1_16FlashAttnFwdSm90INS1_25CollectiveMainloopFwdSm90ILi2EN4cute5tupleIJNS5_1CILi1EEES8_S8_EEENS6_IJNS7_ILi192EEENS7_ILi128EEENS7_ILi96EEEEEELi96ENS_12float_e4m3_tEfNS_4arch4Sm90ELb0ELb1ELb1ELb1ELb1ELb0ELb0ELb1ELb1ELb1ELb0ELb0EEENS1_21CollectiveEpilogueFwdINS6_IJSA_SC_SB_EEES9_NS_10bfloat16_tESG_Li384ELb1ELb1ELb0ELb1EEENS1_36VarlenDynamicPersistentTileSchedulerILi192ELi128ELi384ELi128ELb0ELb1ELb1ELb1ELb0ELb1EEEEEEEEEvNT_6ParamsE)
        .other          _ZN7cutlass13device_kernelIN5flash11enable_sm90INS1_16FlashAttnFwdSm90INS1_25CollectiveMainloopFwdSm90ILi2EN4cute5tupleIJNS5_1CILi1EEES8_S8_EEENS6_IJNS7_ILi192EEENS7_ILi128EEENS7_ILi96EEEEEELi96ENS_12float_e4m3_tEfNS_4arch4Sm90ELb0ELb1ELb1ELb1ELb1ELb0ELb0ELb1ELb1ELb1ELb0ELb0EEENS1_21CollectiveEpilogueFwdINS6_IJSA_SC_SB_EEES9_NS_10bfloat16_tESG_Li384ELb1ELb1ELb0ELb1EEENS1_36VarlenDynamicPersistentTileSchedulerILi192ELi128ELi384ELi128ELb0ELb1ELb1ELb1ELb0ELb1EEEEEEEEEvNT_6ParamsE,@"STO_CUDA_ENTRY STV_DEFAULT"
_ZN7cutlass13device_kernelIN5flash11enable_sm90INS1_16FlashAttnFwdSm90INS1_25CollectiveMainloopFwdSm90ILi2EN4cute5tupleIJNS5_1CILi1EEES8_S8_EEENS6_IJNS7_ILi192EEENS7_ILi128EEENS7_ILi96EEEEEELi96ENS_12float_e4m3_tEfNS_4arch4Sm90ELb0ELb1ELb1ELb1ELb1ELb0ELb0ELb1ELb1ELb1ELb0ELb0EEENS1_21CollectiveEpilogueFwdINS6_IJSA_SC_SB_EEES9_NS_10bfloat16_tESG_Li384ELb1ELb1ELb0ELb1EEENS1_36VarlenDynamicPersistentTileSchedulerILi192ELi128ELi384ELi128ELb0ELb1ELb1ELb1ELb0ELb1EEEEEEEEEvNT_6ParamsE:
        /* <DEDUP_REMOVED lines=45> */
.L_x_11497:
        /* <DEDUP_REMOVED lines=22> */
.L_x_11498:
        /* <DEDUP_REMOVED lines=18> */
.L_x_11499:
        /* <DEDUP_REMOVED lines=22> */
.L_x_11500:
        /* <DEDUP_REMOVED lines=24> */
.L_x_11501:
        /* <DEDUP_REMOVED lines=8> */
.L_x_11503:
        /* <DEDUP_REMOVED lines=69> */
.L_x_11603:
        /* <DEDUP_REMOVED lines=12> */
[----:B01-3--:R-:W-:Y:S02]  /*0dc0*/  IMAD.U32 R2, RZ, RZ, UR6 ;  /* 0x00000006ff027e24 */ /* 0x00bfe4000f8e00ff */
[----:B----4-:R-:W-:Y:S01]  /*0dd0*/  IMAD.U32 R3, RZ, RZ, UR7 ;  /* 0x00000007ff037e24 */ /* 0x010fe2000f8e00ff */
[----:B------:R-:W-:-:S04]  /*0de0*/  @UP1 UIMAD.WIDE UR6, UR49, 0x4, UR8 ;  /* 0x00000004310618a5 */ /* 0x000fc8000f8e0208 */
[----:B--2---:R-:W2:Y:S02]  /*0df0*/  @P0 LDG.E R2, desc[UR54][R2.64] ;  /* 0x0000003602020981 */ /* 0x004ea4000c1e1900 */
[----:B------:R-:W-:Y:S02]  /*0e00*/  IMAD.U32 R4, RZ, RZ, UR6 ;  /* 0x00000006ff047e24 */ /* 0x000fe4000f8e00ff */
[----:B------:R-:W-:Y:S01]  /*0e10*/  IMAD.U32 R5, RZ, RZ, UR7 ;  /* 0x00000007ff057e24 */ /* 0x000fe2000f8e00ff */
[----:B------:R-:W-:-:S04]  /*0e20*/  ULDC.64 UR6, c[0x0][0x418] ;  /* 0x0001060000067ab9 */ /* 0x000fc80000000a00 */
[----:B------:R-:W3:Y:S01]  /*0e30*/  @P2 LDG.E R4, desc[UR54][R4.64] ;  /* 0x0000003604042981 */ /* 0x000ee2000c1e1900 */
        /* <DEDUP_REMOVED lines=26> */
.L_x_11504:
        /* <DEDUP_REMOVED lines=10> */
.L_x_11505:
        /* <DEDUP_REMOVED lines=13> */
.L_x_11506:
[----:B------:R-:W-:Y:S01]  /*1150*/  ULDC UR6, c[0x0][0x448] ;  /* 0x0001120000067ab9 */ /* 0x000fe20000000800 */
[----:B------:R-:W-:Y:S02]  /*1160*/  UIMAD UR42, UR5, 0xc0, URZ ;  /* 0x000000c0052a78a4 */ /* 0x000fe4000f8e023f */
        /* <DEDUP_REMOVED lines=27> */
.L_x_11508:
[----:B------:R-:W-:-:S11]  /*1320*/  UISETP.NE.AND UP0, UPT, UR5, 0x1, UPT ;  /* 0x000000010500788c */ /* 0x000fd6000bf05270 */
[----:B------:R-:W-:Y:S02]  /*1330*/  @UP0 ULDC.64 UR8, c[0x0][0x9e8] ;  /* 0x00027a0000080ab9 */ /* 0x000fe40000000a00 */
[----:B------:R-:W-:-:S04]  /*1340*/  UIMAD.WIDE.U32 UR6, UR4, UR8, URZ ;  /* 0x00000008040672a5 */ /* 0x000fc8000f8e003f */
[----:B------:R-:W-:-:S12]  /*1350*/  @UP0 USHF.R.U32.HI UR4, URZ, UR9, UR7 ;  /* 0x000000093f040299 */ /* 0x000fd80008011607 */
.L_x_11509:
[----:B------:R-:W-:-:S06]  /*1360*/  UIMAD UR4, UR4, UR5, UR5 ;  /* 0x00000005040472a4 */ /* 0x000fcc000f8e0205 */
[----:B------:R-:W-:-:S07]  /*1370*/  VIMNMX R0, R0, UR4, PT ;  /* 0x0000000400007c48 */ /* 0x000fce000bfe0100 */
.L_x_11507:
        /* <DEDUP_REMOVED lines=32> */
.L_x_11511:
[----:B------:R-:W-:-:S11]  /*1580*/  UISETP.NE.AND UP0, UPT, UR5, 0x1, UPT ;  /* 0x000000010500788c */ /* 0x000fd6000bf05270 */
[----:B------:R-:W-:Y:S02]  /*1590*/  @UP0 ULDC.64 UR10, c[0x0][0x9e8] ;  /* 0x00027a00000a0ab9 */ /* 0x000fe40000000a00 */
[----:B------:R-:W-:-:S04]  /*15a0*/  UIMAD.WIDE.U32 UR6, UR4, UR10, URZ ;  /* 0x0000000a040672a5 */ /* 0x000fc8000f8e003f */
[----:B------:R-:W-:-:S12]  /*15b0*/  @UP0 USHF.R.U32.HI UR4, URZ, UR11, UR7 ;  /* 0x0000000b3f040299 */ /* 0x000fd80008011607 */
.L_x_11512:
[----:B------:R-:W-:-:S04]  /*15c0*/  UIMAD UR4, UR4, UR5, URZ ;  /* 0x00000005040472a4 */ /* 0x000fc8000f8e023f */
[----:B------:R-:W-:-:S04]  /*15d0*/  UISETP.LT.AND UP0, UPT, UR9, UR4, UPT ;  /* 0x000000040900728c */ /* 0x000fc8000bf01270 */
[----:B------:R-:W-:-:S12]  /*15e0*/  USEL UR9, UR9, UR4, !UP0 ;  /* 0x0000000409097287 */ /* 0x000fd8000c000000 */
.L_x_11510:
        /* <DEDUP_REMOVED lines=9> */
[----:B------:R-:W-:Y:S01]  /*1680*/  IMAD.MOV.U32 R8, RZ, RZ, RZ ;  /* 0x000000ffff087224 */ /* 0x000fe200078e00ff */
[----:B------:R-:W-:-:S02]  /*1690*/  CS2R R10, SRZ ;  /* 0x00000000000a7805 */ /* 0x000fc4000001ff00 */
[----:B------:R-:W-:Y:S01]  /*16a0*/  CS2R R126, SRZ ;  /* 0x00000000007e7805 */ /* 0x000fe2000001ff00 */
[----:B------:R-:W-:Y:S01]  /*16b0*/  UISETP.LT.AND UP0, UPT, URZ, UR4, UPT ;  /* 0x000000043f00728c */ /* 0x000fe2000bf01270 */
[----:B------:R-:W-:Y:S02]  /*16c0*/  CS2R R124, SRZ ;  /* 0x00000000007c7805 */ /* 0x000fe4000001ff00 */
[----:B------:R-:W-:Y:S02]  /*16d0*/  CS2R R12, SRZ ;  /* 0x00000000000c7805 */ /* 0x000fe4000001ff00 */
[----:B------:R-:W-:Y:S01]  /*16e0*/  CS2R R14, SRZ ;  /* 0x00000000000e7805 */ /* 0x000fe2000001ff00 */
[----:B------:R-:W-:Y:S01]  /*16f0*/  USEL UR44, URZ, UR4, !UP0 ;  /* 0x000000043f2c7287 */ /* 0x000fe2000c000000 */
[----:B------:R-:W-:Y:S02]  /*1700*/  CS2R R118, SRZ ;  /* 0x0000000000767805 */ /* 0x000fe4000001ff00 */
[----:B------:R-:W-:-:S02]  /*1710*/  CS2R R116, SRZ ;  /* 0x0000000000747805 */ /* 0x000fc4000001ff00 */
[----:B------:R-:W-:Y:S02]  /*1720*/  CS2R R20, SRZ ;  /* 0x0000000000147805 */ /* 0x000fe4000001ff00 */
[----:B------:R-:W-:Y:S02]  /*1730*/  CS2R R28, SRZ ;  /* 0x00000000001c7805 */ /* 0x000fe4000001ff00 */
[----:B------:R-:W-:Y:S02]  /*1740*/  CS2R R110, SRZ ;  /* 0x00000000006e7805 */ /* 0x000fe4000001ff00 */
[----:B------:R-:W-:Y:S02]  /*1750*/  ISETP.GT.AND P1, PT, R88, UR44, PT ;  /* 0x0000002c58007c0c */ /* 0x000fe4000bf24270 */
        /* <DEDUP_REMOVED lines=43> */
.L_x_11514:
        /* <DEDUP_REMOVED lines=56> */
.L_x_11711:
[----:B------:R-:W-:Y:S05]  /*1d90*/  @!P0 BRA `(.L_x_11516) ;  /* 0x0000000000048947 */ /* 0x000fea0003800000 */
[----:B------:R-:W-:Y:S01]  /*1da0*/  BPT.TRAP 0x1 ;  /* 0x000000040000795c */ /* 0x000fe20000300000 */
.L_x_11516:
[----:B------:R-:W-:Y:S02]  /*1db0*/  IMAD.U32 R21, RZ, RZ, UR37 ;  /* 0x00000025ff157e24 */ /* 0x000fe4000f8e00ff */
[----:B------:R-:W-:-:S03]  /*1dc0*/  IMAD.U32 R2, RZ, RZ, UR36 ;  /* 0x00000024ff027e24 */ /* 0x000fc6000f8e00ff */
[----:B------:R-:W-:Y:S02]  /*1dd0*/  LEA R21, R21, UR46, 0x3 ;  /* 0x0000002e15157c11 */ /* 0x000fe4000f8e18ff */
[----:B------:R-:W-:-:S04]  /*1de0*/  SHF.L.U32 R2, R2, 0x1f, RZ ;  /* 0x0000001f02027819 */ /* 0x000fc800000006ff */
[----:B------:R1:W2:Y:S01]  /*1df0*/  SYNCS.PHASECHK.TRANS64.TRYWAIT P1, [R21+URZ+0x19c30], R2 ;  /* 0x019c3002150075a7 */ /* 0x0002a2000802017f */
[----:B------:R-:W-:Y:S05]  /*1e00*/  @!P0 BRA `(.L_x_11517) ;  /* 0x0000000000048947 */ /* 0x000fea0003800000 */
[----:B------:R-:W-:Y:S01]  /*1e10*/  BPT.TRAP 0x1 ;  /* 0x000000040000795c */ /* 0x000fe20000300000 */
.L_x_11517:
[----:B--2---:R-:W-:Y:S05]  /*1e20*/  @P1 BRA `(.L_x_11518) ;  /* 0x0000000000081947 */ /* 0x004fea0003800000 */
[----:B------:R-:W2:Y:S02]  /*1e30*/  SYNCS.PHASECHK.TRANS64.TRYWAIT P1, [R21+URZ+0x19c30], R2 ;  /* 0x019c3002150075a7 */ /* 0x000ea4000802017f */
[----:B--2---:R-:W-:Y:S05]  /*1e40*/  @!P1 BRA `(.L_x_11519) ;  /* 0x0000015400bc9947 */ /* 0x004fea0003800000 */
.L_x_11518:
        /* <DEDUP_REMOVED lines=28> */
.L_x_11520:
[----:B------:R-:W-:Y:S01]  /*2010*/  UISETP.NE.AND UP1, UPT, UR52, URZ, UPT ;  /* 0x0000003f3400728c */ /* 0x000fe2000bf25270 */
[C---:B------:R-:W-:Y:S01]  /*2020*/  FMUL.FTZ R9, R0.reuse, R39 ;  /* 0x0000002700097220 */ /* 0x040fe20000410000 */
[C---:B------:R-:W-:Y:S01]  /*2030*/  FMUL.FTZ R39, R0.reuse, R71 ;  /* 0x0000004700277220 */ /* 0x040fe20000410000 */
[----:B------:R-:W-:Y:S01]  /*2040*/  VIADD R71, R17, UR42 ;  /* 0x0000002a11477c36 */ /* 0x000fe20008000000 */
[----:B------:R-:W-:Y:S01]  /*2050*/  R2UR UR6, R21 ;  /* 0x00000000150672ca */ /* 0x000fe200000e0000 */
[C---:B------:R-:W-:Y:S01]  /*2060*/  FMUL.FTZ R94, R0.reuse, R37 ;  /* 0x00000025005e7220 */ /* 0x040fe20000410000 */
[----:B------:R-:W-:Y:S01]  /*2070*/  PLOP3.LUT P1, PT, PT, PT, UP1, 0x80, 0x0 ;  /* 0x000000000000781c */ /* 0x000fe20003f2f018 */
[C---:B0-----:R-:W-:Y:S01]  /*2080*/  FMUL.FTZ R3, R0.reuse, R27 ;  /* 0x0000001b00037220 */ /* 0x041fe20000410000 */
[----:B------:R-:W-:Y:S01]  /*2090*/  PLOP3.LUT P2, PT, PT, PT, UP1, 0x80, 0x0 ;  /* 0x000000000000781c */ /* 0x000fe20003f4f018 */
[C---:B------:R-:W-:Y:S01]  /*20a0*/  FMUL.FTZ R37, R0.reuse, R67 ;  /* 0x0000004300257220 */ /* 0x040fe20000410000 */
[C---:B------:R-:W-:Y:S01]  /*20b0*/  FMUL.FTZ R27, R0.reuse, R59 ;  /* 0x0000003b001b7220 */ /* 0x040fe20000410000 */
[----:B------:R-:W-:Y:S01]  /*20c0*/  @UP1 ULDC UR7, c[0x0][0x44c] ;  /* 0x0001130000071ab9 */ /* 0x000fe20000000800 */
[C---:B------:R-:W-:Y:S01]  /*20d0*/  FMUL.FTZ R67, R0.reuse, R69 ;  /* 0x0000004500437220 */ /* 0x040fe20000410000 */
[C---:B------:R-:W-:Y:S01]  /*20e0*/  FMUL.FTZ R69, R0.reuse, R73 ;  /* 0x0000004900457220 */ /* 0x040fe20000410000 */
[----:B------:R-:W-:Y:S01]  /*20f0*/  UISETP.NE.AND UP0, UPT, UR51, URZ, UPT ;  /* 0x0000003f3300728c */ /* 0x000fe2000bf05270 */
[C---:B------:R-:W-:Y:S01]  /*2100*/  FMUL.FTZ R4, R0.reuse, R24 ;  /* 0x0000001800047220 */ /* 0x040fe20000410000 */
[C---:B------:R-:W-:Y:S01]  /*2110*/  FMUL.FTZ R10, R0.reuse, R38 ;  /* 0x00000026000a7220 */ /* 0x040fe20000410000 */
[----:B------:R-:W-:Y:S01]  /*2120*/  UIADD3 UR6, UR6, 0x19c40, URZ ;  /* 0x00019c4006067890 */ /* 0x000fe2000fffe03f */
[----:B------:R-:W-:Y:S01]  /*2130*/  FMUL.FTZ R12, R0, R42 ;  /* 0x0000002a000c7220 */ /* 0x000fe20000410000 */
[----:B-12---:R-:W-:Y:S01]  /*2140*/  @P1 IMAD.HI.U32 R21, R71, UR7, RZ ;  /* 0x0000000747151c27 */ /* 0x006fe2000f8e00ff */
[----:B------:R-:W-:-:S03]  /*2150*/  @UP1 ULDC UR7, c[0x0][0x450] ;  /* 0x0001140000071ab9 */ /* 0x000fc60000000800 */
[C---:B------:R-:W-:Y:S01]  /*2160*/  FMUL.FTZ R11, R0.reuse, R43 ;  /* 0x0000002b000b7220 */ /* 0x040fe20000410000 */
[C---:B------:R-:W-:Y:S01]  /*2170*/  FMUL.FTZ R20, R0.reuse, R25 ;  /* 0x0000001900147220 */ /* 0x040fe20000410000 */
[C---:B------:R-:W-:Y:S01]  /*2180*/  FMUL.FTZ R2, R0.reuse, R26 ;  /* 0x0000001a00027220 */ /* 0x040fe20000410000 */
[----:B------:R-:W-:Y:S01]  /*2190*/  @P2 SHF.R.U32.HI R71, RZ, UR7, R21 ;  /* 0x00000007ff472c19 */ /* 0x000fe20008011615 */
[----:B------:R-:W-:Y:S02]  /*21a0*/  IMAD.MOV.U32 R21, RZ, RZ, -0x80 ;  /* 0xffffff80ff157424 */ /* 0x000fe400078e00ff */
[C---:B------:R-:W-:Y:S01]  /*21b0*/  FMUL.FTZ R95, R0.reuse, R40 ;  /* 0x00000028005f7220 */ /* 0x040fe20000410000 */
[C---:B------:R-:W-:Y:S01]  /*21c0*/  FMUL.FTZ R42, R0.reuse, R44 ;  /* 0x0000002c002a7220 */ /* 0x040fe20000410000 */
[----:B------:R-:W-:Y:S01]  /*21d0*/  FMUL.FTZ R43, R0, R45 ;  /* 0x0000002d002b7220 */ /* 0x000fe20000410000 */
[----:B------:R-:W0:Y:S01]  /*21e0*/  SHFL.IDX PT, R59, R71, RZ, 0x1c1f ;  /* 0x001c1fff473b7589 */ /* 0x000e2200000e0000 */
[----:B------:R-:W-:-:S02]  /*21f0*/  IMAD R73, R88, R21, 0x80 ;  /* 0x0000008058497424 */ /* 0x000fc400078e0215 */
        /* <DEDUP_REMOVED lines=51> */
[----:B------:R-:W-:Y:S01]  /*2530*/  IMAD.U32 R53, RZ, RZ, UR39 ;  /* 0x00000027ff357e24 */ /* 0x000fe2000f8e00ff */
[----:B------:R-:W1:Y:S01]  /*2540*/  MUFU.TANH R4, R4 ;  /* 0x0000000400047308 */ /* 0x000e620000002400 */
[----:B------:R-:W-:Y:S01]  /*2550*/  ULDC UR18, c[0x0][0x9dc] ;  /* 0x0002770000127ab9 */ /* 0x000fe20000000800 */
[----:B------:R-:W-:Y:S01]  /*2560*/  SYNCS.ARRIVE.TRANS64.RED.A1T0 RZ, [UR6], RZ ;  /* 0x000000ffffff79a7 */ /* 0x000fe20008100406 */
[----:B------:R-:W-:Y:S01]  /*2570*/  ULOP3.LUT UR6, URZ, UR18, URZ, 0x33, !UPT ;  /* 0x000000123f067292 */ /* 0x000fe2000f8e333f */
[----:B------:R-:W-:Y:S01]  /*2580*/  IADD3 R52, -R53, UR43, R52 ;  /* 0x0000002b35347c10 */ /* 0x000fe2000fffe134 */
[----:B------:R-:W-:Y:S01]  /*2590*/  VIADD R21, R73, UR43 ;  /* 0x0000002b49157c36 */ /* 0x000fe20008000000 */
[----:B------:R-:W-:Y:S01]  /*25a0*/  ULDC UR14, c[0x0][0x9e0] ;  /* 0x00027800000e7ab9 */ /* 0x000fe20000000800 */
[----:B------:R-:W-:Y:S01]  /*25b0*/  LEA R74, R88, 0xffffff80, 0x7 ;  /* 0xffffff80584a7811 */ /* 0x000fe200078e38ff */
[----:B------:R-:W2:Y:S01]  /*25c0*/  MUFU.TANH R20, R20 ;  /* 0x0000001400147308 */ /* 0x000ea20000002400 */
[----:B------:R-:W-:-:S02]  /*25d0*/  IMAD R75, R16, -0x2, R21 ;  /* 0xfffffffe104b7824 */ /* 0x000fc400078e0215 */
[C---:B------:R-:W-:Y:S02]  /*25e0*/  VIADD R76, R52.reuse, UR14 ;  /* 0x0000000e344c7c36 */ /* 0x040fe40008000000 */
        /* <DEDUP_REMOVED lines=80> */
.L_x_11523:
[----:B------:R-:W-:Y:S02]  /*2af0*/  ULDC UR6, c[0x0][0x9e4] ;  /* 0x0002790000067ab9 */ /* 0x000fe40000000800 */
[----:B------:R-:W-:-:S05]  /*2b00*/  IMAD.U32 R58, RZ, RZ, UR6 ;  /* 0x00000006ff3a7e24 */ /* 0x000fca000f8e00ff */
[----:B------:R-:W-:-:S13]  /*2b10*/  ISETP.NE.AND P1, PT, R58, 0x1, PT ;  /* 0x000000013a00780c */ /* 0x000fda0003f25270 */
[----:B------:R-:W1:Y:S02]  /*2b20*/  @P1 LDC.64 R52, c[0x0][0x9e8] ;  /* 0x00027a00ff341b82 */ /* 0x000e640000000a00 */
[----:B-1----:R-:W-:-:S05]  /*2b30*/  @P1 IMAD.HI.U32 R52, R59, R52, RZ ;  /* 0x000000343b341227 */ /* 0x002fca00078e00ff */
[----:B------:R-:W-:-:S07]  /*2b40*/  @P1 SHF.R.U32.HI R59, RZ, R53, R52 ;  /* 0x00000035ff3b1219 */ /* 0x000fce0000011634 */
.L_x_11524:
[----:B------:R-:W-:Y:S05]  /*2b50*/  BSYNC B0 ;  /* 0x0000000000007941 */ /* 0x000fea0003800000 */
.L_x_11522:
[----:B------:R-:W-:-:S04]  /*2b60*/  IMAD R59, R59, R58, -R74 ;  /* 0x0000003a3b3b7224 */ /* 0x000fc800078e0a4a */
[----:B------:R-:W-:-:S05]  /*2b70*/  IMAD R59, R16, -0x2, R59 ;  /* 0xfffffffe103b7824 */ /* 0x000fca00078e023b */
[----:B------:R-:W-:Y:S02]  /*2b80*/  VIADDMNMX R21, R59, R58, R21, PT ;  /* 0x0000003a3b157246 */ /* 0x000fe40003800115 */
[----:B------:R-:W-:-:S07]  /*2b90*/  VIMNMX R72, R72, R59, !PT ;  /* 0x0000003b48487248 */ /* 0x000fce0007fe0100 */
.L_x_11521:
[C---:B------:R-:W-:Y:S01]  /*2ba0*/  ISETP.GE.AND P6, PT, R73.reuse, 0xa, PT ;  /* 0x0000000a4900780c */ /* 0x040fe20003fc6270 */
[----:B------:R-:W-:Y:S01]  /*2bb0*/  UISETP.NE.AND UP0, UPT, UR51, URZ, UPT ;  /* 0x0000003f3300728c */ /* 0x000fe2000bf05270 */
[C---:B------:R-:W-:Y:S02]  /*2bc0*/  ISETP.GE.AND P1, PT, R73.reuse, 0x2, PT ;  /* 0x000000024900780c */ /* 0x040fe40003f26270 */
        /* <DEDUP_REMOVED lines=145> */
[----:B------:R-:W-:Y:S01]  /*34e0*/  LOP3.LUT R23, R23, 0xfbffffff, RZ, 0xc0, !PT ;  /* 0xfbffffff17177812 */ /* 0x000fe200078ec0ff */
[----:B------:R-:W0:Y:S01]  /*34f0*/  SHFL.IDX PT, R69, R71, 0x1, 0x1c1f ;  /* 0x003c1f0047457f89 */ /* 0x000e2200000e0000 */
        /* <DEDUP_REMOVED lines=9> */
[----:B------:R-:W-:Y:S01]  /*3590*/  ISETP.GE.AND P3, PT, R73, 0x71, PT ;  /* 0x000000714900780c */ /* 0x000fe20003f66270 */
[----:B0-----:R-:W-:Y:S01]  /*35a0*/  IMAD.IADD R67, R78, 0x1, R69 ;  /* 0x000000014e437824 */ /* 0x001fe200078e0245 */
[----:B------:R-:W-:Y:S02]  /*35b0*/  @P4 LOP3.LUT R23, R23, 0x20, RZ, 0xfc, !PT ;  /* 0x0000002017174812 */ /* 0x000fe400078efcff */
[----:B------:R-:W-:Y:S02]  /*35c0*/  ISETP.GT.AND P4, PT, R72, 0x70, !P3 ;  /* 0x000000704800780c */ /* 0x000fe40005f84270 */
[----:B------:R-:W-:Y:S02]  /*35d0*/  LOP3.LUT R23, R23, 0xfffffffd, RZ, 0xc0, !PT ;  /* 0xfffffffd17177812 */ /* 0x000fe400078ec0ff */
[----:B------:R-:W-:-:S02]  /*35e0*/  ISETP.LT.OR P4, PT, R21, 0x71, P4 ;  /* 0x000000711500780c */ /* 0x000fc40002781670 */
[----:B------:R-:W-:Y:S02]  /*35f0*/  VIADDMNMX R66, R69, R76, R75, PT ;  /* 0x0000004c45427246 */ /* 0x000fe4000380014b */
        /* <DEDUP_REMOVED lines=36> */
.L_x_11527:
[----:B------:R-:W-:Y:S02]  /*3840*/  ULDC UR6, c[0x0][0x9e4] ;  /* 0x0002790000067ab9 */ /* 0x000fe40000000800 */
[----:B------:R-:W-:-:S05]  /*3850*/  IMAD.U32 R70, RZ, RZ, UR6 ;  /* 0x00000006ff467e24 */ /* 0x000fca000f8e00ff */
[----:B------:R-:W-:-:S13]  /*3860*/  ISETP.NE.AND P6, PT, R70, 0x1, PT ;  /* 0x000000014600780c */ /* 0x000fda0003fc5270 */
[----:B------:R-:W0:Y:S02]  /*3870*/  @P6 LDC.64 R20, c[0x0][0x9e8] ;  /* 0x00027a00ff146b82 */ /* 0x000e240000000a00 */
[----:B0-----:R-:W-:-:S05]  /*3880*/  @P6 IMAD.HI.U32 R20, R69, R20, RZ ;  /* 0x0000001445146227 */ /* 0x001fca00078e00ff */
[----:B------:R-:W-:-:S07]  /*3890*/  @P6 SHF.R.U32.HI R69, RZ, R21, R20 ;  /* 0x00000015ff456219 */ /* 0x000fce0000011614 */
.L_x_11528:
[----:B------:R-:W-:Y:S05]  /*38a0*/  BSYNC B0 ;  /* 0x0000000000007941 */ /* 0x000fea0003800000 */
.L_x_11526:
[----:B------:R-:W-:-:S04]  /*38b0*/  IMAD R69, R69, R70, -R74 ;  /* 0x0000004645457224 */ /* 0x000fc800078e0a4a */
[----:B------:R-:W-:-:S05]  /*38c0*/  IMAD R69, R16, -0x2, R69 ;  /* 0xfffffffe10457824 */ /* 0x000fca00078e0245 */
[----:B------:R-:W-:Y:S02]  /*38d0*/  VIADDMNMX R66, R69, R70, R66, PT ;  /* 0x0000004645427246 */ /* 0x000fe40003800142 */
[----:B------:R-:W-:-:S07]  /*38e0*/  VIMNMX R67, R67, R69, !PT ;  /* 0x0000004543437248 */ /* 0x000fce0007fe0100 */
.L_x_11525:
[----:B------:R-:W-:Y:S01]  /*38f0*/  ISETP.GT.AND P1, PT, R67, 0x1, !P1 ;  /* 0x000000014300780c */ /* 0x000fe20004f24270 */
[----:B------:R-:W-:Y:S01]  /*3900*/  ULDC UR6, c[0x0][0x988] ;  /* 0x0002620000067ab9 */ /* 0x000fe20000000800 */
[----:B------:R-:W-:Y:S01]  /*3910*/  LOP3.LUT P6, RZ, R23, 0x4, RZ, 0xc0, !PT ;  /* 0x0000000417ff7812 */ /* 0x000fe200078cc0ff */
[----:B------:R-:W-:Y:S01]  /*3920*/  UISETP.NE.AND UP1, UPT, UR52, URZ, UPT ;  /* 0x0000003f3400728c */ /* 0x000fe2000bf25270 */
[----:B------:R-:W-:Y:S01]  /*3930*/  ISETP.LT.OR P1, PT, R66, 0x2, P1 ;  /* 0x000000024200780c */ /* 0x000fe20000f21670 */
[----:B------:R-:W-:Y:S01]  /*3940*/  UISETP.NE.AND UP0, UPT, UR51, URZ, UPT ;  /* 0x0000003f3300728c */ /* 0x000fe2000bf05270 */
[----:B------:R-:W-:Y:S01]  /*3950*/  ISETP.GT.AND P2, PT, R67, 0x8, !P2 ;  /* 0x000000084300780c */ /* 0x000fe20005744270 */
        /* <DEDUP_REMOVED lines=10> */
[C---:B------:R-:W-:Y:S01]  /*3a00*/  LOP3.LUT P1, RZ, R23.reuse, 0x8, RZ, 0xc0, !PT ;  /* 0x0000000817ff7812 */ /* 0x040fe2000782c0ff */
[----:B------:R-:W-:Y:S01]  /*3a10*/  @UP1 USHF.R.U32.HI UR7, URZ, UR15, UR11 ;  /* 0x0000000f3f071299 */ /* 0x000fe2000801160b */
[----:B------:R-:W-:-:S02]  /*3a20*/  LOP3.LUT P2, RZ, R23, 0x40000, RZ, 0xc0, !PT ;  /* 0x0004000017ff7812 */ /* 0x000fc4000784c0ff */
[----:B------:R-:W-:Y:S01]  /*3a30*/  ISETP.GT.AND P1, PT, R67, 0x10, !P1 ;  /* 0x000000104300780c */ /* 0x000fe20004f24270 */
[----:B------:R-:W-:Y:S01]  /*3a40*/  UIADD3 UR53, UR53, UR7, URZ ;  /* 0x0000000735357290 */ /* 0x000fe2000fffe03f */
[----:B------:R-:W-:Y:S02]  /*3a50*/  LOP3.LUT P6, RZ, R23, 0x20000, RZ, 0xc0, !PT ;  /* 0x0002000017ff7812 */ /* 0x000fe400078cc0ff */
[----:B------:R-:W-:Y:S01]  /*3a60*/  ISETP.LT.OR P1, PT, R66, 0x11, P1 ;  /* 0x000000114200780c */ /* 0x000fe20000f21670 */
[----:B------:R-:W-:Y:S01]  /*3a70*/  UIADD3 UR7, UR53, UR14, URZ ;  /* 0x0000000e35077290 */ /* 0x000fe2000fffe03f */
[----:B------:R-:W-:Y:S02]  /*3a80*/  ISETP.GT.AND P3, PT, R67, 0x70, !P3 ;  /* 0x000000704300780c */ /* 0x000fe40005f64270 */
[----:B------:R-:W-:Y:S02]  /*3a90*/  FSEL R8, R8, -INF , !P1 ;  /* 0xff80000008087808 */ /* 0x000fe40004800000 */
[----:B------:R-:W-:-:S02]  /*3aa0*/  LOP3.LUT P1, RZ, R23, 0x10, RZ, 0xc0, !PT ;  /* 0x0000001017ff7812 */ /* 0x000fc4000782c0ff */
[C---:B------:R-:W-:Y:S02]  /*3ab0*/  ISETP.GT.AND P4, PT, R67.reuse, 0x71, !P4 ;  /* 0x000000714300780c */ /* 0x040fe40006784270 */
[C---:B------:R-:W-:Y:S02]  /*3ac0*/  ISETP.GT.AND P1, PT, R67.reuse, 0x11, !P1 ;  /* 0x000000114300780c */ /* 0x040fe40004f24270 */
[----:B------:R-:W-:Y:S02]  /*3ad0*/  ISETP.GT.AND P5, PT, R67, 0x78, !P5 ;  /* 0x000000784300780c */ /* 0x000fe40006fa4270 */
[C---:B------:R-:W-:Y:S02]  /*3ae0*/  ISETP.LT.OR P1, PT, R66.reuse, 0x12, P1 ;  /* 0x000000124200780c */ /* 0x040fe40000f21670 */
[----:B------:R-:W-:Y:S02]  /*3af0*/  ISETP.LT.OR P3, PT, R66, 0x71, P3 ;  /* 0x000000714200780c */ /* 0x000fe40001f61670 */
[----:B------:R-:W-:-:S02]  /*3b00*/  FSEL R5, R7, -INF , !P1 ;  /* 0xff80000007057808 */ /* 0x000fc40004800000 */
[----:B------:R-:W-:Y:S02]  /*3b10*/  LOP3.LUT P1, RZ, R23, 0x2000000, RZ, 0xc0, !PT ;  /* 0x0200000017ff7812 */ /* 0x000fe4000782c0ff */
[C---:B------:R-:W-:Y:S02]  /*3b20*/  ISETP.LT.OR P4, PT, R66.reuse, 0x72, P4 ;  /* 0x000000724200780c */ /* 0x040fe40002781670 */
[----:B------:R-:W-:Y:S02]  /*3b30*/  ISETP.GT.AND P1, PT, R67, 0x18, !P1 ;  /* 0x000000184300780c */ /* 0x000fe40004f24270 */
[----:B------:R-:W-:Y:S02]  /*3b40*/  FSEL R31, R31, -INF , !P3 ;  /* 0xff8000001f1f7808 */ /* 0x000fe40005800000 */
[C---:B------:R-:W-:Y:S02]  /*3b50*/  ISETP.LT.OR P1, PT, R66.reuse, 0x19, P1 ;  /* 0x000000194200780c */ /* 0x040fe40000f21670 */
[----:B------:R-:W-:-:S02]  /*3b60*/  ISETP.LT.OR P5, PT, R66, 0x79, P5 ;  /* 0x000000794200780c */ /* 0x000fc40002fa1670 */
[----:B------:R-:W-:Y:S02]  /*3b70*/  FSEL R10, R10, -INF , !P1 ;  /* 0xff8000000a0a7808 */ /* 0x000fe40004800000 */
[----:B------:R-:W-:Y:S02]  /*3b80*/  LOP3.LUT P1, RZ, R23, 0x1000000, RZ, 0xc0, !PT ;  /* 0x0100000017ff7812 */ /* 0x000fe4000782c0ff */
[----:B------:R-:W-:Y:S02]  /*3b90*/  FSEL R32, R32, -INF , !P4 ;  /* 0xff80000020207808 */ /* 0x000fe40006000000 */
[----:B------:R-:W-:Y:S02]  /*3ba0*/  ISETP.GT.AND P1, PT, R67, 0x19, !P1 ;  /* 0x000000194300780c */ /* 0x000fe40004f24270 */
[----:B------:R-:W-:Y:S02]  /*3bb0*/  FSEL R33, R33, -INF , !P5 ;  /* 0xff80000021217808 */ /* 0x000fe40006800000 */
        /* <DEDUP_REMOVED lines=65> */
[----:B------:R-:W-:Y:S02]  /*3fd0*/  ISETP.GT.AND P1, PT, R67, 0x58, !P1 ;  /* 0x000000584300780c */ /* 0x000fe40004f24270 */
[----:B------:R-:W-:Y:S02]  /*3fe0*/  FMNMX.FTZ R38, R94, R7, !PT ;  /* 0x000000075e267209 */ /* 0x000fe40007810000 */
[----:B------:R-:W-:Y:S02]  /*3ff0*/  ISETP.LT.OR P1, PT, R66, 0x59, P1 ;  /* 0x000000594200780c */ /* 0x000fe40000f21670 */
[----:B------:R-:W-:Y:S02]  /*4000*/  FMNMX.FTZ R7, R95, R38, !PT ;  /* 0x000000265f077209 */ /* 0x000fe40007810000 */
[----:B------:R-:W-:Y:S02]  /*4010*/  FSEL R40, R40, -INF , !P1 ;  /* 0xff80000028287808 */ /* 0x000fe40004800000 */
[----:B------:R-:W-:-:S02]  /*4020*/  FMNMX.FTZ R7, R62, R7, !PT ;  /* 0x000000073e077209 */ /* 0x000fc40007810000 */
[----:B------:R-:W-:Y:S02]  /*4030*/  LOP3.LUT P1, RZ, R23, 0x100, RZ, 0xc0, !PT ;  /* 0x0000010017ff7812 */ /* 0x000fe4000782c0ff */
[----:B------:R-:W-:Y:S02]  /*4040*/  FMNMX.FTZ R38, R58, R7, !PT ;  /* 0x000000073a267209 */ /* 0x000fe40007810000 */
[----:B------:R-:W-:Y:S02]  /*4050*/  ISETP.GT.AND P1, PT, R67, 0x59, !P1 ;  /* 0x000000594300780c */ /* 0x000fe40004f24270 */
[----:B------:R-:W-:Y:S02]  /*4060*/  FMNMX.FTZ R38, R63, R38, !PT ;  /* 0x000000263f267209 */ /* 0x000fe40007810000 */
[----:B------:R-:W-:Y:S02]  /*4070*/  ISETP.LT.OR P1, PT, R66, 0x5a, P1 ;  /* 0x0000005a4200780c */ /* 0x000fe40000f21670 */
[----:B------:R-:W-:-:S02]  /*4080*/  FMNMX.FTZ R7, R61, R38, !PT ;  /* 0x000000263d077209 */ /* 0x000fc40007810000 */
[----:B------:R-:W-:Y:S02]  /*4090*/  FSEL R39, R39, -INF , !P1 ;  /* 0xff80000027277808 */ /* 0x000fe40004800000 */
        /* <DEDUP_REMOVED lines=13> */
[C---:B------:R-:W-:Y:S02]  /*4170*/  LOP3.LUT P6, RZ, R23.reuse, 0x2, RZ, 0xc0, !PT ;  /* 0x0000000217ff7812 */ /* 0x040fe400078cc0ff */
        /* <DEDUP_REMOVED lines=81> */
[----:B------:R1:W-:Y:S01]  /*4690*/  MUFU.EX2 R75, R62 ;  /* 0x0000003e004b7308 */ /* 0x0003e20000000800 */
[----:B------:R-:W-:-:S01]  /*46a0*/  FFMA.FTZ R4, R4, UR6, -R77 ;  /* 0x0000000604047c23 */ /* 0x000fc2000801084d */
[----:B------:R-:W-:-:S02]  /*46b0*/  FMNMX.FTZ R79, R15, R38, !PT ;  /* 0x000000260f4f7209 */ /* 0x000fc40007810000 */
[----:B0-----:R-:W-:Y:S02]  /*46c0*/  F2FP.SATFINITE.E4M3.F32.PACK_AB_MERGE_C R148, R69, R68, RZ ;  /* 0x000000444594723e */ /* 0x001fe400048070ff */
[----:B------:R-:W-:Y:S02]  /*46d0*/  FMNMX.FTZ R38, R26, R79, !PT ;  /* 0x0000004f1a267209 */ /* 0x000fe40007810000 */
[----:B------:R-:W-:Y:S01]  /*46e0*/  MUFU.EX2 R70, R70 ;  /* 0x0000004600467308 */ /* 0x000fe20000000800 */
[----:B-1----:R-:W-:-:S01]  /*46f0*/  FFMA.FTZ R62, R64, UR6, -R77 ;  /* 0x00000006403e7c23 */ /* 0x002fc2000801084d */
[----:B------:R-:W-:Y:S02]  /*4700*/  FMNMX.FTZ R79, R25, R38, !PT ;  /* 0x00000026194f7209 */ /* 0x000fe40007810000 */
[----:B------:R-:W-:Y:S02]  /*4710*/  F2FP.SATFINITE.E4M3.F32.PACK_AB_MERGE_C R148, R65, R2, R148 ;  /* 0x000000024194723e */ /* 0x000fe40004807094 */
[----:B------:R-:W-:-:S02]  /*4720*/  FMNMX.FTZ R38, R28, R79, !PT ;  /* 0x0000004f1c267209 */ /* 0x000fc40007810000 */
[----:B------:R-:W-:Y:S02]  /*4730*/  MUFU.EX2 R71, R92 ;  /* 0x0000005c00477308 */ /* 0x000fe40000000800 */
        /* <DEDUP_REMOVED lines=25> */
[----:B------:R-:W-:-:S03]  /*48d0*/  F2FP.SATFINITE.E4M3.F32.PACK_AB_MERGE_C R144, R75, R74, R144 ;  /* 0x0000004a4b90723e */ /* 0x000fc60004807090 */
[----:B------:R-:W0:Y:S01]  /*48e0*/  SHFL.BFLY PT, R38, R67, 0x2, 0x1f ;  /* 0x0c401f0043267f89 */ /* 0x000e2200000e0000 */
[----:B------:R-:W-:Y:S08]  /*48f0*/  MUFU.EX2 R61, R61 ;  /* 0x0000003d003d7308 */ /* 0x000ff00000000800 */
[----:B------:R-:W-:Y:S08]  /*4900*/  MUFU.EX2 R53, R53 ;  /* 0x0000003500357308 */ /* 0x000ff00000000800 */
[----:B------:R-:W-:Y:S01]  /*4910*/  MUFU.EX2 R52, R52 ;  /* 0x0000003400347308 */ /* 0x000fe20000000800 */
[----:B0-----:R-:W-:-:S07]  /*4920*/  FMNMX.FTZ R64, R67, R38, !PT ;  /* 0x0000002643407209 */ /* 0x001fce0007810000 */
[----:B------:R-:W-:Y:S01]  /*4930*/  MUFU.EX2 R60, R60 ;  /* 0x0000003c003c7308 */ /* 0x000fe20000000800 */
[----:B------:R-:W0:Y:S07]  /*4940*/  SHFL.BFLY PT, R67, R64, 0x1, 0x1f ;  /* 0x0c201f0040437f89 */ /* 0x000e2e00000e0000 */
[----:B------:R-:W-:Y:S08]  /*4950*/  MUFU.EX2 R59, R59 ;  /* 0x0000003b003b7308 */ /* 0x000ff00000000800 */
[----:B------:R-:W1:Y:S08]  /*4960*/  MUFU.EX2 R62, R62 ;  /* 0x0000003e003e7308 */ /* 0x000e700000000800 */
[----:B------:R-:W-:Y:S01]  /*4970*/  MUFU.EX2 R45, R45 ;  /* 0x0000002d002d7308 */ /* 0x000fe20000000800 */
[----:B0-----:R-:W-:Y:S01]  /*4980*/  FMNMX.FTZ R38, R64, R67, !PT ;  /* 0x0000004340267209 */ /* 0x001fe20007810000 */
[----:B------:R-:W-:-:S03]  /*4990*/  IMAD.U32 R67, RZ, RZ, UR6 ;  /* 0x00000006ff437e24 */ /* 0x000fc6000f8e00ff */
[C---:B------:R-:W-:Y:S01]  /*49a0*/  FSETP.NEU.FTZ.AND P1, PT, R38.reuse, -INF , PT ;  /* 0xff8000002600780b */ /* 0x040fe20003f3d000 */
[----:B------:R-:W-:-:S01]  /*49b0*/  FFMA.FTZ R66, R38, R67, -8 ;  /* 0xc100000026427423 */ /* 0x000fc20000010043 */
[----:B-1----:R-:W-:Y:S01]  /*49c0*/  F2FP.SATFINITE.E4M3.F32.PACK_AB_MERGE_C R146, R62, R59, RZ ;  /* 0x0000003b3e92723e */ /* 0x002fe200048070ff */
[----:B------:R-:W-:Y:S03]  /*49d0*/  MUFU.EX2 R48, R48 ;  /* 0x0000003000307308 */ /* 0x000fe60000000800 */
[----:B------:R-:W-:Y:S02]  /*49e0*/  FSEL R66, R66, RZ, P1 ;  /* 0x000000ff42427208 */ /* 0x000fe40000800000 */
[----:B------:R-:W-:Y:S02]  /*49f0*/  PLOP3.LUT P1, PT, PT, PT, UP0, 0x40, 0x0 ;  /* 0x000000000000781c */ /* 0x000fe40003f2e808 */
[----:B------:R-:W-:Y:S01]  /*4a00*/  F2FP.SATFINITE.E4M3.F32.PACK_AB_MERGE_C R146, R60, R61, R146 ;  /* 0x0000003d3c92723e */ /* 0x000fe20004807092 */
        /* <DEDUP_REMOVED lines=48> */
[----:B------:R-:W-:Y:S01]  /*4d10*/  FFMA.FTZ R28, R37, UR6, -R66 ;  /* 0x00000006251c7c23 */ /* 0x000fe20008010842 */
[----:B------:R-:W-:-:S01]  /*4d20*/  FADD.FTZ R37, R75, R76 ;  /* 0x0000004c4b257221 */ /* 0x000fc20000010000 */
[----:B------:R-:W-:-:S04]  /*4d30*/  F2FP.SATFINITE.E4M3.F32.PACK_AB_MERGE_C R20, R67, R20, RZ ;  /* 0x000000144314723e */ /* 0x000fc800048070ff */
        /* <DEDUP_REMOVED lines=25> */
[----:B------:R-:W-:Y:S01]  /*4ed0*/  F2FP.SATFINITE.E4M3.F32.PACK_AB_MERGE_C R2, R55, R54, RZ ;  /* 0x000000363702723e */ /* 0x000fe200048070ff */
[----:B------:R-:W-:-:S01]  /*4ee0*/  FADD.FTZ R54, R54, R37 ;  /* 0x0000002536367221 */ /* 0x000fc20000010000 */
[----:B------:R-:W-:Y:S02]  /*4ef0*/  F2FP.SATFINITE.E4M3.F32.PACK_AB_MERGE_C R37, R48, R45, RZ ;  /* 0x0000002d3025723e */ /* 0x000fe400048070ff */
[----:B------:R-:W-:Y:S01]  /*4f00*/  F2FP.SATFINITE.E4M3.F32.PACK_AB_MERGE_C R140, R52, R53, R2 ;  /* 0x00000035348c723e */ /* 0x000fe20004807002 */
[----:B------:R-:W-:Y:S01]  /*4f10*/  FADD.FTZ R55, R55, R54 ;  /* 0x0000003637377221 */ /* 0x000fe20000010000 */
        /* <DEDUP_REMOVED lines=18> */
[----:B------:R-:W-:Y:S01]  /*5040*/  MUFU.EX2 R56, R56 ;  /* 0x0000003800387308 */ /* 0x000fe20000000800 */
[----:B--2---:R-:W-:-:S07]  /*5050*/  FADD.FTZ R11, R27, R2 ;  /* 0x000000021b0b7221 */ /* 0x004fce0000010000 */
        /* <DEDUP_REMOVED lines=31> */
[----:B------:R-:W-:-:S04]  /*5250*/  FADD.FTZ R51, R51, R50 ;  /* 0x0000003233337221 */ /* 0x000fc80000010000 */
[----:B------:R-:W-:Y:S02]  /*5260*/  FADD.FTZ R44, R44, R51 ;  /* 0x000000332c2c7221 */ /* 0x000fe40000010000 */
        /* <DEDUP_REMOVED lines=14> */
[C---:B--2---:R-:W-:Y:S01]  /*5350*/  F2FP.SATFINITE.E4M3.F32.PACK_AB_MERGE_C R29, R30.reuse, R29, RZ ;  /* 0x0000001d1e1d723e */ /* 0x044fe200048070ff */
[----:B------:R-:W-:-:S03]  /*5360*/  FADD.FTZ R30, R30, R5 ;  /* 0x000000051e1e7221 */ /* 0x000fc60000010000 */
[----:B------:R-:W-:-:S03]  /*5370*/  F2FP.SATFINITE.E4M3.F32.PACK_AB_MERGE_C R137, R47, R46, R29 ;  /* 0x0000002e2f89723e */ /* 0x000fc6000480701d */
[----:B------:R-:W-:Y:S01]  /*5380*/  MUFU.EX2 R33, R33 ;  /* 0x0000002100217308 */ /* 0x000fe20000000800 */
[----:B0-----:R-:W-:-:S07]  /*5390*/  FADD.FTZ R3, R31, R30 ;  /* 0x0000001e1f037221 */ /* 0x001fce0000010000 */
[----:B------:R-:W0:Y:S01]  /*53a0*/  MUFU.EX2 R34, R34 ;  /* 0x0000002200227308 */ /* 0x000e220000000800 */
[----:B-1----:R-:W-:-:S01]  /*53b0*/  FADD.FTZ R2, R32, R3 ;  /* 0x0000000320027221 */ /* 0x002fc20000010000 */
[----:B0-----:R-:W-:-:S03]  /*53c0*/  F2FP.SATFINITE.E4M3.F32.PACK_AB_MERGE_C R3, R34, R33, RZ ;  /* 0x000000212203723e */ /* 0x001fc600048070ff */
        /* <DEDUP_REMOVED lines=17> */
.L_x_11530:
[----:B------:R-:W-:Y:S02]  /*54e0*/  ULDC UR19, c[0x0][0x9e4] ;  /* 0x0002790000137ab9 */ /* 0x000fe40000000800 */
[----:B------:R-:W-:-:S11]  /*54f0*/  UISETP.NE.AND UP0, UPT, UR19, 0x1, UPT ;  /* 0x000000011300788c */ /* 0x000fd6000bf05270 */
[----:B------:R-:W-:Y:S02]  /*5500*/  @UP0 ULDC.64 UR10, c[0x0][0x9e8] ;  /* 0x00027a00000a0ab9 */ /* 0x000fe40000000a00 */
[----:B------:R-:W-:-:S04]  /*5510*/  UIMAD.WIDE.U32 UR14, UR17, UR10, URZ ;  /* 0x0000000a110e72a5 */ /* 0x000fc8000f8e003f */
[----:B------:R-:W-:-:S12]  /*5520*/  @UP0 USHF.R.U32.HI UR17, URZ, UR11, UR15 ;  /* 0x0000000b3f110299 */ /* 0x000fd8000801160f */
.L_x_11531:
[----:B------:R-:W-:-:S04]  /*5530*/  UIMAD UR17, UR17, UR19, UR19 ;  /* 0x00000013111172a4 */ /* 0x000fc8000f8e0213 */
[----:B------:R-:W-:-:S04]  /*5540*/  UISETP.LT.AND UP0, UPT, UR7, UR17, UPT ;  /* 0x000000110700728c */ /* 0x000fc8000bf01270 */
[----:B------:R-:W-:-:S12]  /*5550*/  USEL UR7, UR7, UR17, UP0 ;  /* 0x0000001107077287 */ /* 0x000fd80008000000 */
.L_x_11529:
        /* <DEDUP_REMOVED lines=40> */
.L_x_11551:
[----:B------:R-:W-:-:S04]  /*57e0*/  UISETP.NE.AND UP0, UPT, UR22, 0x1, UPT ;  /* 0x000000011600788c */ /* 0x000fc8000bf05270 */
[----:B------:R-:W-:-:S04]  /*57f0*/  USEL UR36, URZ, 0x1, UP0 ;  /* 0x000000013f247887 */ /* 0x000fc80008000000 */
[----:B------:R-:W-:Y:S01]  /*5800*/  ULOP3.LUT UR36, UR21, UR36, URZ, 0x3c, !UPT ;  /* 0x0000002415247292 */ /* 0x000fe2000f8e3c3f */
[----:B------:R-:W-:Y:S11]  /*5810*/  @!P0 BRA `(.L_x_11533) ;  /* 0x0000000000048947 */ /* 0x000ff60003800000 */
[----:B------:R-:W-:Y:S01]  /*5820*/  BPT.TRAP 0x1 ;  /* 0x000000040000795c */ /* 0x000fe20000300000 */
.L_x_11533:
        /* <DEDUP_REMOVED lines=9> */
.L_x_11534:
[----:B-1----:R-:W-:Y:S05]  /*58c0*/  @P1 BRA `(.L_x_11535) ;  /* 0x0000000000081947 */ /* 0x002fea0003800000 */
[----:B------:R-:W1:Y:S02]  /*58d0*/  SYNCS.PHASECHK.TRANS64.TRYWAIT P1, [UR20+0x19c30], R7 ;  /* 0x019c3007ff0075a7 */ /* 0x000e640008020154 */
[----:B-1----:R-:W-:Y:S05]  /*58e0*/  @!P1 BRA `(.L_x_11536) ;  /* 0x0000011c00289947 */ /* 0x002fea0003800000 */
.L_x_11535:
        /* <DEDUP_REMOVED lines=17> */
.L_x_11537:
[----:B------:R-:W-:Y:S01]  /*5a00*/  ULEA UR11, UR22, UR46, 0x3 ;  /* 0x0000002e160b7291 */ /* 0x000fe2000f8e183f */
[----:B01----:R-:W-:-:S05]  /*5a10*/  IMAD.U32 R7, RZ, RZ, UR21 ;  /* 0x00000015ff077e24 */ /* 0x003fca000f8e00ff */
[----:B------:R-:W-:-:S04]  /*5a20*/  SHF.L.U32 R7, R7, 0x1f, RZ ;  /* 0x0000001f07077819 */ /* 0x000fc800000006ff */
[----:B------:R0:W1:Y:S01]  /*5a30*/  SYNCS.PHASECHK.TRANS64.TRYWAIT P1, [UR11+0x19c50], R7 ;  /* 0x019c5007ff0075a7 */ /* 0x000062000802014b */
[----:B------:R-:W-:Y:S05]  /*5a40*/  @!P0 BRA `(.L_x_11538) ;  /* 0x0000000000048947 */ /* 0x000fea0003800000 */
[----:B------:R-:W-:Y:S01]  /*5a50*/  BPT.TRAP 0x1 ;  /* 0x000000040000795c */ /* 0x000fe20000300000 */
.L_x_11538:
[----:B-1----:R-:W-:Y:S05]  /*5a60*/  @P1 BRA `(.L_x_11539) ;  /* 0x0000000000081947 */ /* 0x002fea0003800000 */
[----:B------:R-:W1:Y:S02]  /*5a70*/  SYNCS.PHASECHK.TRANS64.TRYWAIT P1, [UR11+0x19c50], R7 ;  /* 0x019c5007ff0075a7 */ /* 0x000e64000802014b */
[----:B-1----:R-:W-:Y:S05]  /*5a80*/  @!P1 BRA `(.L_x_11540) ;  /* 0x0000011800d89947 */ /* 0x002fea0003800000 */
.L_x_11539:
        /* <DEDUP_REMOVED lines=27> */
.L_x_11541:
        /* <DEDUP_REMOVED lines=18> */
[----:B01----:R-:W-:Y:S01]  /*5d60*/  FMUL.FTZ R7, R0, R24 ;  /* 0x0000001800077220 */ /* 0x003fe20000410000 */
[----:B------:R-:W-:Y:S01]  /*5d70*/  @P1 IMAD.HI.U32 R26, R136, UR6, RZ ;  /* 0x00000006881a1c27 */ /* 0x000fe2000f8e00ff */
[----:B------:R-:W-:-:S03]  /*5d80*/  @UP1 ULDC UR6, c[0x0][0x450] ;  /* 0x0001140000061ab9 */ /* 0x000fc60000000800 */
[C---:B------:R-:W-:Y:S01]  /*5d90*/  FMUL.FTZ R8, R0.reuse, R25 ;  /* 0x0000001900087220 */ /* 0x040fe20000410000 */
[C---:B------:R-:W-:Y:S01]  /*5da0*/  FMUL.FTZ R71, R0.reuse, R77 ;  /* 0x0000004d00477220 */ /* 0x040fe20000410000 */
[C---:B------:R-:W-:Y:S01]  /*5db0*/  FMUL.FTZ R73, R0.reuse, R80 ;  /* 0x0000005000497220 */ /* 0x040fe20000410000 */
[----:B------:R-:W-:Y:S01]  /*5dc0*/  @P2 SHF.R.U32.HI R136, RZ, UR6, R26 ;  /* 0x00000006ff882c19 */ /* 0x000fe2000801161a */
[C---:B------:R-:W-:Y:S01]  /*5dd0*/  FMUL.FTZ R13, R0.reuse, R30 ;  /* 0x0000001e000d7220 */ /* 0x040fe20000410000 */
[C---:B------:R-:W-:Y:S01]  /*5de0*/  FMUL.FTZ R14, R0.reuse, R31 ;  /* 0x0000001f000e7220 */ /* 0x040fe20000410000 */
[C---:B------:R-:W-:Y:S01]  /*5df0*/  FMUL.FTZ R24, R0.reuse, R35 ;  /* 0x0000002300187220 */ /* 0x040fe20000410000 */
[----:B------:R-:W-:Y:S01]  /*5e00*/  FMUL.FTZ R25, R0, R36 ;  /* 0x0000002400197220 */ /* 0x000fe20000410000 */
[----:B------:R-:W0:Y:S01]  /*5e10*/  SHFL.IDX PT, R80, R136, RZ, 0x1c1f ;  /* 0x001c1fff88507589 */ /* 0x000e2200000e0000 */
        /* <DEDUP_REMOVED lines=47> */
[----:B------:R-:W-:Y:S01]  /*6110*/  PLOP3.LUT P1, PT, PT, PT, UP0, 0x40, 0x0 ;  /* 0x000000000000781c */ /* 0x000fe20003f2e808 */
[----:B------:R-:W-:Y:S01]  /*6120*/  IMAD R27, R16, -0x2, R27 ;  /* 0xfffffffe101b7824 */ /* 0x000fe200078e021b */
[----:B------:R-:W1:Y:S01]  /*6130*/  MUFU.TANH R7, R7 ;  /* 0x0000000700077308 */ /* 0x000e620000002400 */
[----:B------:R-:W-:Y:S01]  /*6140*/  IMAD.U32 R26, RZ, RZ, UR39 ;  /* 0x00000027ff1a7e24 */ /* 0x000fe2000f8e00ff */
[----:B------:R-:W-:-:S02]  /*6150*/  UPRMT UR20, UR45, 0x654, UR20 ;  /* 0x000006542d147896 */ /* 0x000fc40008000014 */
[----:B------:R-:W-:Y:S02]  /*6160*/  ULOP3.LUT UR6, URZ, UR18, URZ, 0x33, !UPT ;  /* 0x000000123f067292 */ /* 0x000fe4000f8e333f */
[----:B------:R-:W-:Y:S02]  /*6170*/  IADD3 R27, -R26, UR43, R27 ;  /* 0x0000002b1a1b7c10 */ /* 0x000fe4000fffe11b */
[----:B------:R-:W2:Y:S03]  /*6180*/  MUFU.TANH R8, R8 ;  /* 0x0000000800087308 */ /* 0x000ea60000002400 */
[C---:B------:R-:W-:Y:S01]  /*6190*/  VIADD R84, R27.reuse, UR24 ;  /* 0x000000181b547c36 */ /* 0x040fe20008000000 */
[----:B------:R-:W-:Y:S01]  /*61a0*/  SYNCS.ARRIVE.TRANS64.RED.A1T0 RZ, [UR20], RZ ;  /* 0x000000ffffff79a7 */ /* 0x000fe20008100414 */
        /* <DEDUP_REMOVED lines=79> */
.L_x_11544:
[----:B------:R-:W-:-:S05]  /*66a0*/  IMAD.U32 R86, RZ, RZ, UR23 ;  /* 0x00000017ff567e24 */ /* 0x000fca000f8e00ff */
[----:B------:R-:W-:-:S13]  /*66b0*/  ISETP.NE.AND P1, PT, R86, 0x1, PT ;  /* 0x000000015600780c */ /* 0x000fda0003f25270 */
[----:B------:R-:W1:Y:S02]  /*66c0*/  @P1 LDC.64 R26, c[0x0][0x9e8] ;  /* 0x00027a00ff1a1b82 */ /* 0x000e640000000a00 */
[----:B-1----:R-:W-:-:S05]  /*66d0*/  @P1 IMAD.HI.U32 R26, R80, R26, RZ ;  /* 0x0000001a501a1227 */ /* 0x002fca00078e00ff */
[----:B------:R-:W-:-:S07]  /*66e0*/  @P1 SHF.R.U32.HI R80, RZ, R27, R26 ;  /* 0x0000001bff501219 */ /* 0x000fce000001161a */
.L_x_11545:
[----:B------:R-:W-:Y:S05]  /*66f0*/  BSYNC B0 ;  /* 0x0000000000007941 */ /* 0x000fea0003800000 */
.L_x_11543:
[----:B------:R-:W-:-:S04]  /*6700*/  IMAD R27, R80, R86, -R77 ;  /* 0x00000056501b7224 */ /* 0x000fc800078e0a4d */
[----:B------:R-:W-:-:S05]  /*6710*/  IMAD R27, R16, -0x2, R27 ;  /* 0xfffffffe101b7824 */ /* 0x000fca00078e021b */
[----:B------:R-:W-:Y:S02]  /*6720*/  VIADDMNMX R82, R27, R86, R82, PT ;  /* 0x000000561b527246 */ /* 0x000fe40003800152 */
[----:B------:R-:W-:-:S07]  /*6730*/  VIMNMX R81, R81, R27, !PT ;  /* 0x0000001b51517248 */ /* 0x000fce0007fe0100 */
.L_x_11542:
        /* <DEDUP_REMOVED lines=116> */
.L_x_11548:
[----:B------:R-:W-:-:S05]  /*6e80*/  IMAD.U32 R82, RZ, RZ, UR23 ;  /* 0x00000017ff527e24 */ /* 0x000fca000f8e00ff */
[----:B------:R-:W-:-:S13]  /*6e90*/  ISETP.NE.AND P2, PT, R82, 0x1, PT ;  /* 0x000000015200780c */ /* 0x000fda0003f45270 */
[----:B------:R-:W0:Y:S02]  /*6ea0*/  @P2 LDC.64 R26, c[0x0][0x9e8] ;  /* 0x00027a00ff1a2b82 */ /* 0x000e240000000a00 */
[----:B0-----:R-:W-:-:S05]  /*6eb0*/  @P2 IMAD.HI.U32 R26, R7, R26, RZ ;  /* 0x0000001a071a2227 */ /* 0x001fca00078e00ff */
[----:B------:R-:W-:-:S07]  /*6ec0*/  @P2 SHF.R.U32.HI R7, RZ, R27, R26 ;  /* 0x0000001bff072219 */ /* 0x000fce000001161a */
.L_x_11549:
[----:B------:R-:W-:Y:S05]  /*6ed0*/  BSYNC B0 ;  /* 0x0000000000007941 */ /* 0x000fea0003800000 */
.L_x_11547:
[----:B------:R-:W-:-:S04]  /*6ee0*/  IMAD R7, R7, R82, -R77 ;  /* 0x0000005207077224 */ /* 0x000fc800078e0a4d */
[----:B------:R-:W-:-:S05]  /*6ef0*/  IMAD R7, R16, -0x2, R7 ;  /* 0xfffffffe10077824 */ /* 0x000fca00078e0207 */
[----:B------:R-:W-:Y:S02]  /*6f00*/  VIADDMNMX R84, R7, R82, R84, PT ;  /* 0x0000005207547246 */ /* 0x000fe40003800154 */
[----:B------:R-:W-:-:S07]  /*6f10*/  VIMNMX R83, R83, R7, !PT ;  /* 0x0000000753537248 */ /* 0x000fce0007fe0100 */
.L_x_11546:
        /* <DEDUP_REMOVED lines=23> */
[----:B------:R-:W-:Y:S02]  /*7090*/  ISETP.GT.AND P3, PT, R83, 0x8, P1 ;  /* 0x000000085300780c */ /* 0x000fe40000f64270 */
        /* <DEDUP_REMOVED lines=21> */
[----:B------:R-:W-:Y:S02]  /*71f0*/  FSEL R29, R29, -INF , !P3 ;  /* 0xff8000001d1d7808 */ /* 0x000fe40005800000 */
[----:B------:R-:W-:Y:S02]  /*7200*/  FMNMX.FTZ R26, R61, R26, !PT ;  /* 0x0000001a3d1a7209 */ /* 0x000fe40007810000 */
[----:B------:R-:W-:Y:S02]  /*7210*/  ISETP.GT.AND P2, PT, R83, 0x21, P1 ;  /* 0x000000215300780c */ /* 0x000fe40000f44270 */
        /* <DEDUP_REMOVED lines=57> */
[----:B------:R-:W-:Y:S01]  /*75b0*/  FSEL R30, R30, -INF , !P4 ;  /* 0xff8000001e1e7808 */ /* 0x000fe20006000000 */
[--C-:B------:R-:W-:Y:S01]  /*75c0*/  FFMA.FTZ R77, R8, UR6, -R26.reuse ;  /* 0x00000006084d7c23 */ /* 0x100fe2000801081a */
[----:B------:R-:W-:Y:S01]  /*75d0*/  FMNMX.FTZ R81, R15, R6, !PT ;  /* 0x000000060f517209 */ /* 0x000fe20007810000 */
[----:B------:R0:W-:Y:S01]  /*75e0*/  MUFU.EX2 R14, R80 ;  /* 0x00000050000e7308 */ /* 0x0001e20000000800 */
[----:B------:R-:W-:Y:S01]  /*75f0*/  ISETP.GT.AND P4, PT, R83, 0x29, P1 ;  /* 0x000000295300780c */ /* 0x000fe20000f84270 */
[--C-:B------:R-:W-:Y:S01]  /*7600*/  FFMA.FTZ R8, R11, UR6, -R26.reuse ;  /* 0x000000060b087c23 */ /* 0x100fe2000801081a */
[----:B------:R-:W-:-:S01]  /*7610*/  FFMA.FTZ R11, R12, UR6, -R26 ;  /* 0x000000060c0b7c23 */ /* 0x000fc2000801081a */
[--C-:B------:R-:W-:Y:S01]  /*7620*/  FFMA.FTZ R12, R20, UR6, -R26.reuse ;  /* 0x00000006140c7c23 */ /* 0x100fe2000801081a */
[----:B------:R-:W-:Y:S01]  /*7630*/  ISETP.LT.OR P4, PT, R84, 0x2a, P4 ;  /* 0x0000002a5400780c */ /* 0x000fe20002781670 */
        /* <DEDUP_REMOVED lines=12> */
[--C-:B-1----:R-:W-:Y:S01]  /*7700*/  FFMA.FTZ R82, R55, UR6, -R26.reuse ;  /* 0x0000000637527c23 */ /* 0x102fe2000801081a */
        /* <DEDUP_REMOVED lines=39> */
[----:B------:R-:W-:Y:S02]  /*7980*/  FMNMX.FTZ R81, R43, R38, !PT ;  /* 0x000000262b517209 */ /* 0x000fe40007810000 */
        /* <DEDUP_REMOVED lines=9> */
[----:B------:R-:W-:-:S02]  /*7a20*/  FMNMX.FTZ R81, R51, R38, !PT ;  /* 0x0000002633517209 */ /* 0x000fc40007810000 */
[----:B------:R-:W-:Y:S02]  /*7a30*/  FSEL R60, R60, -INF , !P4 ;  /* 0xff8000003c3c7808 */ /* 0x000fe40006000000 */
[----:B------:R-:W-:Y:S02]  /*7a40*/  FMNMX.FTZ R81, R52, R81, !PT ;  /* 0x0000005134517209 */ /* 0x000fe40007810000 */
[C---:B------:R-:W-:Y:S01]  /*7a50*/  ISETP.GT.AND P5, PT, R83.reuse, 0x68, P1 ;  /* 0x000000685300780c */ /* 0x040fe20000fa4270 */
        /* <DEDUP_REMOVED lines=17> */
[----:B------:R-:W-:Y:S01]  /*7b70*/  ISETP.GT.AND P1, PT, R83, 0x79, P1 ;  /* 0x000000795300780c */ /* 0x000fe20000f24270 */
[----:B------:R-:W-:-:S01]  /*7b80*/  FFMA.FTZ R83, R63, UR6, -R26 ;  /* 0x000000063f537c23 */ /* 0x000fc2000801081a */
[----:B------:R-:W-:Y:S01]  /*7b90*/  FMNMX.FTZ R81, R68, R81, !PT ;  /* 0x0000005144517209 */ /* 0x000fe20007810000 */
[----:B------:R-:W-:-:S01]  /*7ba0*/  FFMA.FTZ R63, R69, UR6, -R26 ;  /* 0x00000006453f7c23 */ /* 0x000fc2000801081a */
[----:B------:R-:W-:Y:S01]  /*7bb0*/  ISETP.LT.OR P5, PT, R84, 0x79, P5 ;  /* 0x000000795400780c */ /* 0x000fe20002fa1670 */
[----:B------:R-:W-:Y:S01]  /*7bc0*/  IMAD.U32 R69, RZ, RZ, UR6 ;  /* 0x00000006ff457e24 */ /* 0x000fe2000f8e00ff */
[----:B------:R-:W-:Y:S01]  /*7bd0*/  FMNMX.FTZ R81, R70, R81, !PT ;  /* 0x0000005146517209 */ /* 0x000fe20007810000 */
[----:B------:R-:W-:Y:S01]  /*7be0*/  MUFU.EX2 R35, R35 ;  /* 0x0000002300237308 */ /* 0x000fe20000000800 */
[----:B------:R-:W-:Y:S01]  /*7bf0*/  ISETP.LT.OR P1, PT, R84, 0x7a, P1 ;  /* 0x0000007a5400780c */ /* 0x000fe20000f21670 */
[--C-:B------:R-:W-:Y:S01]  /*7c00*/  FFMA.FTZ R84, R67, UR6, -R26.reuse ;  /* 0x0000000643547c23 */ /* 0x100fe2000801081a */
[----:B------:R-:W-:Y:S01]  /*7c10*/  FSEL R74, R74, -INF , !P5 ;  /* 0xff8000004a4a7808 */ /* 0x000fe20006800000 */
[----:B------:R-:W-:Y:S01]  /*7c20*/  FFMA.FTZ R67, R78, UR6, -R26 ;  /* 0x000000064e437c23 */ /* 0x000fe2000801081a */
[----:B------:R-:W-:-:S02]  /*7c30*/  FMNMX.FTZ R81, R72, R81, !PT ;  /* 0x0000005148517209 */ /* 0x000fc40007810000 */
[----:B------:R-:W-:Y:S01]  /*7c40*/  FSEL R55, R76, -INF , !P1 ;  /* 0xff8000004c377808 */ /* 0x000fe20004800000 */
[----:B------:R-:W-:Y:S01]  /*7c50*/  MUFU.EX2 R36, R36 ;  /* 0x0000002400247308 */ /* 0x000fe20000000800 */
[----:B------:R-:W-:Y:S02]  /*7c60*/  FMNMX.FTZ R38, R74, R81, !PT ;  /* 0x000000514a267209 */ /* 0x000fe40007810000 */
[----:B------:R-:W-:Y:S02]  /*7c70*/  FSEL R26, R7, RZ, P6 ;  /* 0x000000ff071a7208 */ /* 0x000fe40003000000 */
[----:B------:R-:W-:-:S03]  /*7c80*/  FMNMX.FTZ R38, R55, R38, !PT ;  /* 0x0000002637267209 */ /* 0x000fc60007810000 */
[----:B------:R-:W-:Y:S01]  /*7c90*/  FADD.FTZ R5, -R26, R5 ;  /* 0x000000051a057221 */ /* 0x000fe20000010100 */
[----:B------:R-:W-:Y:S01]  /*7ca0*/  MUFU.EX2 R39, R39 ;  /* 0x0000002700277308 */ /* 0x000fe20000000800 */
[----:B------:R-:W0:Y:S02]  /*7cb0*/  SHFL.BFLY PT, R81, R38, 0x2, 0x1f ;  /* 0x0c401f0026517f89 */ /* 0x000e2400000e0000 */
[----:B------:R-:W-:-:S05]  /*7cc0*/  FMUL.FTZ R5, R5, UR6 ;  /* 0x0000000605057c20 */ /* 0x000fca0008410000 */
[----:B------:R-:W-:Y:S08]  /*7cd0*/  MUFU.EX2 R42, R42 ;  /* 0x0000002a002a7308 */ /* 0x000ff00000000800 */
[----:B------:R-:W1:Y:S08]  /*7ce0*/  MUFU.EX2 R5, R5 ;  /* 0x0000000500057308 */ /* 0x000e700000000800 */
        /* <DEDUP_REMOVED lines=26> */
[--C-:B------:R-:W-:Y:S01]  /*7e90*/  FFMA.FTZ R71, R43, UR6, -R69.reuse ;  /* 0x000000062b477c23 */ /* 0x100fe20008010845 */
[----:B------:R-:W-:Y:S01]  /*7ea0*/  FMUL.FTZ R138, R41, UR6 ;  /* 0x00000006298a7c20 */ /* 0x000fe20008410000 */
[--C-:B------:R-:W-:Y:S01]  /*7eb0*/  FFMA.FTZ R41, R44, UR6, -R69.reuse ;  /* 0x000000062c297c23 */ /* 0x100fe20008010845 */
[----:B------:R-:W-:-:S01]  /*7ec0*/  FFMA.FTZ R44, R48, UR6, -R69 ;  /* 0x00000006302c7c23 */ /* 0x000fc20008010845 */
[----:B-1----:R-:W-:Y:S01]  /*7ed0*/  FFMA.FTZ R48, R5, R3, R14 ;  /* 0x0000000305307223 */ /* 0x002fe2000001000e */
        /* <DEDUP_REMOVED lines=23> */
[----:B------:R-:W2:Y:S08]  /*8050*/  MUFU.EX2 R27, R27 ;  /* 0x0000001b001b7308 */ /* 0x000eb00000000800 */
[----:B------:R-:W3:Y:S08]  /*8060*/  MUFU.EX2 R30, R30 ;  /* 0x0000001e001e7308 */ /* 0x000ef00000000800 */
[----:B------:R-:W4:Y:S08]  /*8070*/  MUFU.EX2 R29, R29 ;  /* 0x0000001d001d7308 */ /* 0x000f300000000800 */
[----:B------:R0:W-:Y:S08]  /*8080*/  MUFU.EX2 R6, R71 ;  /* 0x0000004700067308 */ /* 0x0001f00000000800 */
[----:B------:R-:W5:Y:S01]  /*8090*/  MUFU.EX2 R34, R34 ;  /* 0x0000002200227308 */ /* 0x000f620000000800 */
[----:B0-----:R-:W-:-:S01]  /*80a0*/  FADD.FTZ R71, R21, R2 ;  /* 0x0000000215477221 */ /* 0x001fc20000010000 */
[----:B------:R-:W-:-:S03]  /*80b0*/  FADD.FTZ R2, R12, R3 ;  /* 0x000000030c027221 */ /* 0x000fc60000010000 */
[----:B-1----:R-:W-:Y:S01]  /*80c0*/  FADD.FTZ R54, R24, R71 ;  /* 0x0000004718367221 */ /* 0x002fe20000010000 */
[----:B------:R-:W-:-:S02]  /*80d0*/  FADD.FTZ R3, R25, R2 ;  /* 0x0000000219037221 */ /* 0x000fc40000010000 */
[----:B------:R-:W0:Y:S01]  /*80e0*/  MUFU.EX2 R33, R33 ;  /* 0x0000002100217308 */ /* 0x000e220000000800 */
[----:B--2---:R-:W-:-:S01]  /*80f0*/  FADD.FTZ R71, R27, R54 ;  /* 0x000000361b477221 */ /* 0x004fc20000010000 */
[----:B------:R-:W-:Y:S01]  /*8100*/  FADD.FTZ R2, R28, R3 ;  /* 0x000000031c027221 */ /* 0x000fe20000010000 */
[----:B------:R-:W-:-:S02]  /*8110*/  FFMA.FTZ R54, R58, UR6, -R69 ;  /* 0x000000063a367c23 */ /* 0x000fc40008010845 */
[----:B---3--:R-:W-:Y:S01]  /*8120*/  FADD.FTZ R56, R30, R71 ;  /* 0x000000471e387221 */ /* 0x008fe20000010000 */
[----:B------:R-:W-:-:S02]  /*8130*/  FADD.FTZ R3, R31, R2 ;  /* 0x000000021f037221 */ /* 0x000fc40000010000 */
[----:B------:R-:W1:Y:S01]  /*8140*/  MUFU.EX2 R20, R20 ;  /* 0x0000001400147308 */ /* 0x000e620000000800 */
[----:B----4-:R-:W-:-:S01]  /*8150*/  FADD.FTZ R71, R29, R56 ;  /* 0x000000381d477221 */ /* 0x010fc20000010000 */
[----:B------:R-:W-:-:S03]  /*8160*/  FADD.FTZ R2, R32, R3 ;  /* 0x0000000320027221 */ /* 0x000fc60000010000 */
[----:B-----5:R-:W-:Y:S01]  /*8170*/  FADD.FTZ R56, R34, R71 ;  /* 0x0000004722387221 */ /* 0x020fe20000010000 */
        /* <DEDUP_REMOVED lines=14> */
[----:B------:R-:W-:-:S05]  /*8260*/  FFMA.FTZ R58, R66, UR6, -R69 ;  /* 0x00000006423a7c23 */ /* 0x000fca0008010845 */
[----:B------:R-:W2:Y:S01]  /*8270*/  MUFU.EX2 R43, R43 ;  /* 0x0000002b002b7308 */ /* 0x000ea20000000800 */
[----:B0-----:R-:W-:-:S01]  /*8280*/  FADD.FTZ R3, R40, R73 ;  /* 0x0000004928037221 */ /* 0x001fc20000010000 */
[----:B------:R-:W-:-:S03]  /*8290*/  FFMA.FTZ R73, R64, UR6, -R69 ;  /* 0x0000000640497c23 */ /* 0x000fc60008010845 */
[----:B------:R-:W-:Y:S01]  /*82a0*/  FADD.FTZ R2, R6, R3 ;  /* 0x0000000306027221 */ /* 0x000fe20000010000 */
[----:B------:R-:W-:-:S02]  /*82b0*/  FADD.FTZ R3, R49, R60 ;  /* 0x0000003c31037221 */ /* 0x000fc40000010000 */
[----:B------:R-:W0:Y:S01]  /*82c0*/  MUFU.EX2 R44, R44 ;  /* 0x0000002c002c7308 */ /* 0x000e220000000800 */
[----:B-1----:R-:W-:-:S07]  /*82d0*/  FADD.FTZ R2, R41, R2 ;  /* 0x0000000229027221 */ /* 0x002fce0000010000 */
[----:B------:R-:W-:Y:S01]  /*82e0*/  MUFU.EX2 R47, R47 ;  /* 0x0000002f002f7308 */ /* 0x000fe20000000800 */
[----:B--2---:R-:W-:-:S01]  /*82f0*/  FADD.FTZ R75, R43, R2 ;  /* 0x000000022b4b7221 */ /* 0x004fc20000010000 */
[----:B------:R-:W-:-:S04]  /*8300*/  FADD.FTZ R2, R50, R3 ;  /* 0x0000000332027221 */ /* 0x000fc80000010000 */
[----:B------:R-:W-:Y:S02]  /*8310*/  FADD.FTZ R3, R53, R2 ;  /* 0x0000000235037221 */ /* 0x000fe40000010000 */
[----:B------:R-:W-:Y:S01]  /*8320*/  MUFU.EX2 R48, R48 ;  /* 0x0000003000307308 */ /* 0x000fe20000000800 */
[----:B0-----:R-:W-:-:S01]  /*8330*/  FADD.FTZ R60, R44, R75 ;  /* 0x0000004b2c3c7221 */ /* 0x001fc20000010000 */
[----:B------:R-:W-:Y:S01]  /*8340*/  FADD.FTZ R2, R76, R3 ;  /* 0x000000034c027221 */ /* 0x000fe20000010000 */
[----:B------:R-:W-:-:S05]  /*8350*/  FFMA.FTZ R75, R68, UR6, -R69 ;  /* 0x00000006444b7c23 */ /* 0x000fca0008010845 */
        /* <DEDUP_REMOVED lines=9> */
[----:B-1----:R-:W-:-:S01]  /*83f0*/  FADD.FTZ R79, R47, R60 ;  /* 0x0000003c2f4f7221 */ /* 0x002fc20000010000 */
[----:B0-----:R-:W-:Y:S01]  /*8400*/  FADD.FTZ R81, R59, R2 ;  /* 0x000000023b517221 */ /* 0x001fe20000010000 */
[----:B------:R-:W-:-:S02]  /*8410*/  FFMA.FTZ R60, R70, UR6, -R69 ;  /* 0x00000006463c7c23 */ /* 0x000fc40008010845 */
[----:B------:R-:W-:-:S03]  /*8420*/  FADD.FTZ R62, R48, R79 ;  /* 0x0000004f303e7221 */ /* 0x000fc60000010000 */
[----:B------:R-:W0:Y:S01]  /*8430*/  MUFU.EX2 R82, R83 ;  /* 0x0000005300527308 */ /* 0x000e220000000800 */
[----:B------:R-:W-:-:S01]  /*8440*/  FADD.FTZ R79, R51, R62 ;  /* 0x0000003e334f7221 */ /* 0x000fc20000010000 */
[----:B------:R-:W-:-:S03]  /*8450*/  FFMA.FTZ R62, R74, UR6, -R69 ;  /* 0x000000064a3e7c23 */ /* 0x000fc60008010845 */
[----:B------:R-:W-:Y:S01]  /*8460*/  FADD.FTZ R3, R52, R79 ;  /* 0x0000004f34037221 */ /* 0x000fe20000010000 */
[----:B------:R-:W-:-:S02]  /*8470*/  FFMA.FTZ R79, R72, UR6, -R69 ;  /* 0x00000006484f7c23 */ /* 0x000fc40008010845 */
        /* <DEDUP_REMOVED lines=33> */
[----:B------:R-:W-:Y:S01]  /*8690*/  FADD.FTZ R3, R26, R69 ;  /* 0x000000451a037221 */ /* 0x000fe20000010000 */
[----:B-1----:R-:W-:-:S01]  /*86a0*/  FADD.FTZ R2, R55, R2 ;  /* 0x0000000237027221 */ /* 0x002fc20000010000 */
[----:B------:R-:W-:Y:S06]  /*86b0*/  @!P0 BRA `(.L_x_11550) ;  /* 0x0000000000048947 */ /* 0x000fec0003800000 */
[----:B------:R-:W-:Y:S01]  /*86c0*/  BPT.TRAP 0x1 ;  /* 0x000000040000795c */ /* 0x000fe20000300000 */
.L_x_11550:
        /* <DEDUP_REMOVED lines=9> */
[----:B------:R-:W-:Y:S01]  /*8760*/  F2FP.SATFINITE.E4M3.F32.PACK_AB_MERGE_C R63, R84, R61, R63 ;  /* 0x0000003d543f723e */ /* 0x000fe2000480703f */
[----:B------:R-:W-:Y:S01]  /*8770*/  FMUL.FTZ R89, R89, R5 ;  /* 0x0000000559597220 */ /* 0x000fe20000410000 */
[----:B------:R-:W-:Y:S01]  /*8780*/  F2FP.SATFINITE.E4M3.F32.PACK_AB_MERGE_C R26, R136, R65, R26 ;  /* 0x00000041881a723e */ /* 0x000fe2000480701a */
        /* <DEDUP_REMOVED lines=80> */
.L_x_11532:
        /* <DEDUP_REMOVED lines=23> */
.L_x_11553:
[----:B------:R-:W-:Y:S02]  /*8e00*/  ULDC UR14, c[0x0][0x9e4] ;  /* 0x00027900000e7ab9 */ /* 0x000fe40000000800 */
[----:B------:R-:W-:-:S11]  /*8e10*/  UISETP.NE.AND UP0, UPT, UR14, 0x1, UPT ;  /* 0x000000010e00788c */ /* 0x000fd6000bf05270 */
[----:B------:R-:W-:Y:S02]  /*8e20*/  @UP0 ULDC.64 UR20, c[0x0][0x9e8] ;  /* 0x00027a0000140ab9 */ /* 0x000fe40000000a00 */
[----:B------:R-:W-:-:S04]  /*8e30*/  UIMAD.WIDE.U32 UR10, UR7, UR20, URZ ;  /* 0x00000014070a72a5 */ /* 0x000fc8000f8e003f */
[----:B------:R-:W-:-:S12]  /*8e40*/  @UP0 USHF.R.U32.HI UR7, URZ, UR21, UR11 ;  /* 0x000000153f070299 */ /* 0x000fd8000801160b */
.L_x_11554:
[----:B------:R-:W-:-:S04]  /*8e50*/  UIMAD UR7, UR7, UR14, URZ ;  /* 0x0000000e070772a4 */ /* 0x000fc8000f8e023f */
[----:B------:R-:W-:-:S04]  /*8e60*/  UISETP.LT.AND UP0, UPT, UR18, UR7, UPT ;  /* 0x000000071200728c */ /* 0x000fc8000bf01270 */
[----:B------:R-:W-:-:S12]  /*8e70*/  USEL UR18, UR18, UR7, !UP0 ;  /* 0x0000000712127287 */ /* 0x000fd8000c000000 */
.L_x_11552:
        /* <DEDUP_REMOVED lines=13> */
.L_x_11566:
[----:B------:R-:W-:-:S04]  /*8f50*/  UIADD3 UR37, UR20, 0x1, URZ ;  /* 0x0000000114257890 */ /* 0x000fc8000fffe03f */
[----:B------:R-:W-:-:S04]  /*8f60*/  UISETP.NE.AND UP0, UPT, UR37, 0x2, UPT ;  /* 0x000000022500788c */ /* 0x000fc8000bf05270 */
[----:B------:R-:W-:Y:S02]  /*8f70*/  USEL UR36, URZ, 0x1, UP0 ;  /* 0x000000013f247887 */ /* 0x000fe40008000000 */
[----:B------:R-:W-:Y:S02]  /*8f80*/  USEL UR37, UR37, URZ, UP0 ;  /* 0x0000003f25257287 */ /* 0x000fe40008000000 */
[----:B------:R-:W-:Y:S01]  /*8f90*/  ULOP3.LUT UR36, UR19, UR36, URZ, 0x3c, !UPT ;  /* 0x0000002413247292 */ /* 0x000fe2000f8e3c3f */
[----:B------:R-:W-:Y:S11]  /*8fa0*/  @!P0 BRA `(.L_x_11556) ;  /* 0x0000000000048947 */ /* 0x000ff60003800000 */
[----:B------:R-:W-:Y:S01]  /*8fb0*/  BPT.TRAP 0x1 ;  /* 0x000000040000795c */ /* 0x000fe20000300000 */
.L_x_11556:
[----:B------:R-:W-:Y:S01]  /*8fc0*/  ULEA UR6, UR37, UR46, 0x3 ;  /* 0x0000002e25067291 */ /* 0x000fe2000f8e183f */
[----:B------:R-:W-:-:S05]  /*8fd0*/  IMAD.U32 R7, RZ, RZ, UR36 ;  /* 0x00000024ff077e24 */ /* 0x000fca000f8e00ff */
[----:B------:R-:W-:-:S04]  /*8fe0*/  SHF.L.U32 R7, R7, 0x1f, RZ ;  /* 0x0000001f07077819 */ /* 0x000fc800000006ff */
[----:B------:R0:W1:Y:S01]  /*8ff0*/  SYNCS.PHASECHK.TRANS64.TRYWAIT P1, [UR6+0x19c30], R7 ;  /* 0x019c3007ff0075a7 */ /* 0x0000620008020146 */
[----:B------:R-:W-:Y:S05]  /*9000*/  @!P0 BRA `(.L_x_11557) ;  /* 0x0000000000048947 */ /* 0x000fea0003800000 */
[----:B------:R-:W-:Y:S01]  /*9010*/  BPT.TRAP 0x1 ;  /* 0x000000040000795c */ /* 0x000fe20000300000 */
.L_x_11557:
[----:B-1----:R-:W-:Y:S05]  /*9020*/  @P1 BRA `(.L_x_11558) ;  /* 0x0000000000081947 */ /* 0x002fea0003800000 */
[----:B------:R-:W1:Y:S02]  /*9030*/  SYNCS.PHASECHK.TRANS64.TRYWAIT P1, [UR6+0x19c30], R7 ;  /* 0x019c3007ff0075a7 */ /* 0x000e640008020146 */
[----:B-1----:R-:W-:Y:S05]  /*9040*/  @!P1 BRA `(.L_x_11559) ;  /* 0x000000e400809947 */ /* 0x002fea0003800000 */
.L_x_11558:
        /* <DEDUP_REMOVED lines=17> */
.L_x_11560:
[----:B------:R-:W-:Y:S01]  /*9160*/  ULEA UR11, UR20, UR46, 0x3 ;  /* 0x0000002e140b7291 */ /* 0x000fe2000f8e183f */
[----:B01----:R-:W-:-:S05]  /*9170*/  IMAD.U32 R7, RZ, RZ, UR19 ;  /* 0x00000013ff077e24 */ /* 0x003fca000f8e00ff */
[----:B------:R-:W-:-:S04]  /*9180*/  SHF.L.U32 R7, R7, 0x1f, RZ ;  /* 0x0000001f07077819 */ /* 0x000fc800000006ff */
[----:B------:R0:W1:Y:S01]  /*9190*/  SYNCS.PHASECHK.TRANS64.TRYWAIT P1, [UR11+0x19c50], R7 ;  /* 0x019c5007ff0075a7 */ /* 0x000062000802014b */
[----:B------:R-:W-:Y:S05]  /*91a0*/  @!P0 BRA `(.L_x_11561) ;  /* 0x0000000000048947 */ /* 0x000fea0003800000 */
[----:B------:R-:W-:Y:S01]  /*91b0*/  BPT.TRAP 0x1 ;  /* 0x000000040000795c */ /* 0x000fe20000300000 */
.L_x_11561:
[----:B-1----:R-:W-:Y:S05]  /*91c0*/  @P1 BRA `(.L_x_11562) ;  /* 0x0000000000081947 */ /* 0x002fea0003800000 */
[----:B------:R-:W1:Y:S02]  /*91d0*/  SYNCS.PHASECHK.TRANS64.TRYWAIT P1, [UR11+0x19c50], R7 ;  /* 0x019c5007ff0075a7 */ /* 0x000e64000802014b */
[----:B-1----:R-:W-:Y:S05]  /*91e0*/  @!P1 BRA `(.L_x_11563) ;  /* 0x000000e400309947 */ /* 0x002fea0003800000 */
.L_x_11562:
        /* <DEDUP_REMOVED lines=27> */
.L_x_11564:
[C---:B------:R-:W-:Y:S01]  /*93a0*/  FMUL.FTZ R9, R0.reuse, R24 ;  /* 0x0000001800097220 */ /* 0x040fe20000410000 */
[C---:B------:R-:W-:Y:S01]  /*93b0*/  FMUL.FTZ R10, R0.reuse, R26 ;  /* 0x0000001a000a7220 */ /* 0x040fe20000410000 */
[C---:B-1----:R-:W-:Y:S01]  /*93c0*/  FMUL.FTZ R8, R0.reuse, R25 ;  /* 0x0000001900087220 */ /* 0x042fe20000410000 */
        /* <DEDUP_REMOVED lines=63> */
[----:B------:R-:W-:Y:S01]  /*97c0*/  FMUL.FTZ R67, R0, R76 ;  /* 0x0000004c00437220 */ /* 0x000fe20000410000 */
[----:B------:R-:W-:Y:S01]  /*97d0*/  UMOV UR6, UR18 ;  /* 0x0000001200067c82 */ /* 0x000fe20008000000 */
[----:B------:R-:W-:-:S02]  /*97e0*/  ULEA UR7, UR37, UR46, 0x3 ;  /* 0x0000002e25077291 */ /* 0x000fc4000f8e183f */
[----:B------:R-:W2:Y:S01]  /*97f0*/  MUFU.TANH R20, R20 ;  /* 0x0000001400147308 */ /* 0x000ea20000002400 */
[----:B0-----:R-:W-:Y:S01]  /*9800*/  FMNMX.FTZ R7, R13, R38, !PT ;  /* 0x000000260d077209 */ /* 0x001fe20007810000 */
[----:B------:R-:W-:-:S04]  /*9810*/  UIADD3 UR7, UR7, 0x19c40, URZ ;  /* 0x00019c4007077890 */ /* 0x000fc8000fffe03f */
[----:B------:R-:W-:Y:S02]  /*9820*/  UPRMT UR7, UR45, 0x654, UR7 ;  /* 0x000006542d077896 */ /* 0x000fe40008000007 */
[----:B------:R-:W0:Y:S01]  /*9830*/  MUFU.TANH R24, R24 ;  /* 0x0000001800187308 */ /* 0x000e220000002400 */
[----:B-1----:R-:W-:-:S06]  /*9840*/  FMNMX.FTZ R69, R15, R68, !PT ;  /* 0x000000440f457209 */ /* 0x002fcc0007810000 */
[----:B------:R-:W-:Y:S01]  /*9850*/  SYNCS.ARRIVE.TRANS64.RED.A1T0 RZ, [UR7], RZ ;  /* 0x000000ffffff79a7 */ /* 0x000fe20008100407 */
        /* <DEDUP_REMOVED lines=71> */
[----:B------:R-:W-:Y:S01]  /*9cd0*/  FMUL.FTZ R75, R0, R84 ;  /* 0x00000054004b7220 */ /* 0x000fe20000410000 */
[----:B------:R-:W-:-:S05]  /*9ce0*/  IMAD.U32 R84, RZ, RZ, UR6 ;  /* 0x00000006ff547e24 */ /* 0x000fca000f8e00ff */
        /* <DEDUP_REMOVED lines=55> */
[----:B0-----:R-:W-:Y:S01]  /*a060*/  FMNMX.FTZ R7, R81, R38, !PT ;  /* 0x0000002651077209 */ /* 0x001fe20007810000 */
[----:B------:R-:W-:Y:S01]  /*a070*/  IMAD.U32 R81, RZ, RZ, UR6 ;  /* 0x00000006ff517e24 */ /* 0x000fe2000f8e00ff */
        /* <DEDUP_REMOVED lines=76> */
[----:B------:R-:W-:-:S02]  /*a540*/  FFMA.FTZ R78, R78, UR6, -R79 ;  /* 0x000000064e4e7c23 */ /* 0x000fc4000801084f */
        /* <DEDUP_REMOVED lines=126> */
.L_x_11565:
        /* <DEDUP_REMOVED lines=90> */
.L_x_11555:
        /* <DEDUP_REMOVED lines=10> */
.L_x_11586:
[----:B------:R-:W-:-:S04]  /*b370*/  UIADD3 UR37, UR19, 0x1, URZ ;  /* 0x0000000113257890 */ /* 0x000fc8000fffe03f */
[----:B------:R-:W-:-:S04]  /*b380*/  UISETP.NE.AND UP0, UPT, UR37, 0x2, UPT ;  /* 0x000000022500788c */ /* 0x000fc8000bf05270 */
[----:B------:R-:W-:Y:S02]  /*b390*/  USEL UR36, URZ, 0x1, UP0 ;  /* 0x000000013f247887 */ /* 0x000fe40008000000 */
[----:B------:R-:W-:Y:S02]  /*b3a0*/  USEL UR37, UR37, URZ, UP0 ;  /* 0x0000003f25257287 */ /* 0x000fe40008000000 */
[----:B------:R-:W-:Y:S01]  /*b3b0*/  ULOP3.LUT UR36, UR18, UR36, URZ, 0x3c, !UPT ;  /* 0x0000002412247292 */ /* 0x000fe2000f8e3c3f */
[----:B------:R-:W-:Y:S11]  /*b3c0*/  @!P0 BRA `(.L_x_11568) ;  /* 0x0000000000048947 */ /* 0x000ff60003800000 */
[----:B------:R-:W-:Y:S01]  /*b3d0*/  BPT.TRAP 0x1 ;  /* 0x000000040000795c */ /* 0x000fe20000300000 */
.L_x_11568:
[----:B------:R-:W-:Y:S01]  /*b3e0*/  ULEA UR6, UR37, UR46, 0x3 ;  /* 0x0000002e25067291 */ /* 0x000fe2000f8e183f */
[----:B------:R-:W-:-:S05]  /*b3f0*/  IMAD.U32 R7, RZ, RZ, UR36 ;  /* 0x00000024ff077e24 */ /* 0x000fca000f8e00ff */
[----:B------:R-:W-:-:S04]  /*b400*/  SHF.L.U32 R7, R7, 0x1f, RZ ;  /* 0x0000001f07077819 */ /* 0x000fc800000006ff */
[----:B------:R0:W1:Y:S01]  /*b410*/  SYNCS.PHASECHK.TRANS64.TRYWAIT P1, [UR6+0x19c30], R7 ;  /* 0x019c3007ff0075a7 */ /* 0x0000620008020146 */
[----:B------:R-:W-:Y:S05]  /*b420*/  @!P0 BRA `(.L_x_11569) ;  /* 0x0000000000048947 */ /* 0x000fea0003800000 */
[----:B------:R-:W-:Y:S01]  /*b430*/  BPT.TRAP 0x1 ;  /* 0x000000040000795c */ /* 0x000fe20000300000 */
.L_x_11569:
[----:B-1----:R-:W-:Y:S05]  /*b440*/  @P1 BRA `(.L_x_11570) ;  /* 0x0000000000081947 */ /* 0x002fea0003800000 */
[----:B------:R-:W1:Y:S02]  /*b450*/  SYNCS.PHASECHK.TRANS64.TRYWAIT P1, [UR6+0x19c30], R7 ;  /* 0x019c3007ff0075a7 */ /* 0x000e640008020146 */
[----:B-1----:R-:W-:Y:S05]  /*b460*/  @!P1 BRA `(.L_x_11571) ;  /* 0x000000c000a89947 */ /* 0x002fea0003800000 */
.L_x_11570:
        /* <DEDUP_REMOVED lines=17> */
.L_x_11572:
[----:B------:R-:W-:Y:S01]  /*b580*/  ULEA UR11, UR19, UR46, 0x3 ;  /* 0x0000002e130b7291 */ /* 0x000fe2000f8e183f */
[----:B01----:R-:W-:-:S05]  /*b590*/  IMAD.U32 R7, RZ, RZ, UR18 ;  /* 0x00000012ff077e24 */ /* 0x003fca000f8e00ff */
[----:B------:R-:W-:-:S04]  /*b5a0*/  SHF.L.U32 R7, R7, 0x1f, RZ ;  /* 0x0000001f07077819 */ /* 0x000fc800000006ff */
[----:B------:R0:W1:Y:S01]  /*b5b0*/  SYNCS.PHASECHK.TRANS64.TRYWAIT P1, [UR11+0x19c50], R7 ;  /* 0x019c5007ff0075a7 */ /* 0x000062000802014b */
[----:B------:R-:W-:Y:S05]  /*b5c0*/  @!P0 BRA `(.L_x_11573) ;  /* 0x0000000000048947 */ /* 0x000fea0003800000 */
[----:B------:R-:W-:Y:S01]  /*b5d0*/  BPT.TRAP 0x1 ;  /* 0x000000040000795c */ /* 0x000fe20000300000 */
.L_x_11573:
[----:B-1----:R-:W-:Y:S05]  /*b5e0*/  @P1 BRA `(.L_x_11574) ;  /* 0x0000000000081947 */ /* 0x002fea0003800000 */
[----:B------:R-:W1:Y:S02]  /*b5f0*/  SYNCS.PHASECHK.TRANS64.TRYWAIT P1, [UR11+0x19c50], R7 ;  /* 0x019c5007ff0075a7 */ /* 0x000e64000802014b */
[----:B-1----:R-:W-:Y:S05]  /*b600*/  @!P1 BRA `(.L_x_11575) ;  /* 0x000000c000589947 */ /* 0x002fea0003800000 */
.L_x_11574:
        /* <DEDUP_REMOVED lines=27> */
.L_x_11576:
        /* <DEDUP_REMOVED lines=13> */
[----:B------:R-:W-:Y:S01]  /*b890*/  ULEA UR6, UR37, UR46, 0x3 ;  /* 0x0000002e25067291 */ /* 0x000fe2000f8e183f */
        /* <DEDUP_REMOVED lines=15> */
[----:B------:R-:W-:Y:S01]  /*b990*/  FMUL.FTZ R29, R0, R38 ;  /* 0x00000026001d7220 */ /* 0x000fe20000410000 */
[----:B------:R-:W-:Y:S01]  /*b9a0*/  UIADD3 UR6, UR6, 0x19c40, URZ ;  /* 0x00019c4006067890 */ /* 0x000fe2000fffe03f */
        /* <DEDUP_REMOVED lines=136> */
.L_x_11579:
[----:B------:R-:W-:-:S05]  /*c230*/  IMAD.U32 R86, RZ, RZ, UR20 ;  /* 0x00000014ff567e24 */ /* 0x000fca000f8e00ff */
[----:B------:R-:W-:-:S13]  /*c240*/  ISETP.NE.AND P1, PT, R86, 0x1, PT ;  /* 0x000000015600780c */ /* 0x000fda0003f25270 */
[----:B------:R-:W1:Y:S02]  /*c250*/  @P1 LDC.64 R26, c[0x0][0x9e8] ;  /* 0x00027a00ff1a1b82 */ /* 0x000e640000000a00 */
[----:B-1----:R-:W-:-:S05]  /*c260*/  @P1 IMAD.HI.U32 R26, R80, R26, RZ ;  /* 0x0000001a501a1227 */ /* 0x002fca00078e00ff */
[----:B------:R-:W-:-:S07]  /*c270*/  @P1 SHF.R.U32.HI R80, RZ, R27, R26 ;  /* 0x0000001bff501219 */ /* 0x000fce000001161a */
.L_x_11580:
[----:B------:R-:W-:Y:S05]  /*c280*/  BSYNC B0 ;  /* 0x0000000000007941 */ /* 0x000fea0003800000 */
.L_x_11578:
[----:B------:R-:W-:-:S04]  /*c290*/  IMAD R27, R80, R86, -R75 ;  /* 0x00000056501b7224 */ /* 0x000fc800078e0a4b */
[----:B------:R-:W-:-:S05]  /*c2a0*/  IMAD R27, R16, -0x2, R27 ;  /* 0xfffffffe101b7824 */ /* 0x000fca00078e021b */
[----:B------:R-:W-:Y:S02]  /*c2b0*/  VIADDMNMX R82, R27, R86, R82, PT ;  /* 0x000000561b527246 */ /* 0x000fe40003800152 */
[----:B------:R-:W-:-:S07]  /*c2c0*/  VIMNMX R81, R81, R27, !PT ;  /* 0x0000001b51517248 */ /* 0x000fce0007fe0100 */
.L_x_11577:
        /* <DEDUP_REMOVED lines=116> */
.L_x_11583:
[----:B------:R-:W-:-:S05]  /*ca10*/  IMAD.U32 R82, RZ, RZ, UR20 ;  /* 0x00000014ff527e24 */ /* 0x000fca000f8e00ff */
[----:B------:R-:W-:-:S13]  /*ca20*/  ISETP.NE.AND P2, PT, R82, 0x1, PT ;  /* 0x000000015200780c */ /* 0x000fda0003f45270 */
[----:B------:R-:W0:Y:S02]  /*ca30*/  @P2 LDC.64 R26, c[0x0][0x9e8] ;  /* 0x00027a00ff1a2b82 */ /* 0x000e240000000a00 */
[----:B0-----:R-:W-:-:S05]  /*ca40*/  @P2 IMAD.HI.U32 R26, R7, R26, RZ ;  /* 0x0000001a071a2227 */ /* 0x001fca00078e00ff */
[----:B------:R-:W-:-:S07]  /*ca50*/  @P2 SHF.R.U32.HI R7, RZ, R27, R26 ;  /* 0x0000001bff072219 */ /* 0x000fce000001161a */
.L_x_11584:
[----:B------:R-:W-:Y:S05]  /*ca60*/  BSYNC B0 ;  /* 0x0000000000007941 */ /* 0x000fea0003800000 */
.L_x_11582:
[----:B------:R-:W-:-:S04]  /*ca70*/  IMAD R7, R7, R82, -R75 ;  /* 0x0000005207077224 */ /* 0x000fc800078e0a4b */
[----:B------:R-:W-:-:S05]  /*ca80*/  IMAD R7, R16, -0x2, R7 ;  /* 0xfffffffe10077824 */ /* 0x000fca00078e0207 */
[----:B------:R-:W-:Y:S02]  /*ca90*/  VIADDMNMX R84, R7, R82, R84, PT ;  /* 0x0000005207547246 */ /* 0x000fe40003800154 */
[----:B------:R-:W-:-:S07]  /*caa0*/  VIMNMX R83, R83, R7, !PT ;  /* 0x0000000753537248 */ /* 0x000fce0007fe0100 */
.L_x_11581:
        /* <DEDUP_REMOVED lines=148> */
[----:B------:R-:W-:Y:S01]  /*d3f0*/  MUFU.EX2 R75, R75 ;  /* 0x0000004b004b7308 */ /* 0x000fe20000000800 */
[----:B------:R-:W-:-:S02]  /*d400*/  FMNMX.FTZ R38, R34, R81, !PT ;  /* 0x0000005122267209 */ /* 0x000fc40007810000 */
[----:B------:R-:W-:Y:S02]  /*d410*/  ISETP.LT.OR P5, PT, R84, 0x49, P5 ;  /* 0x000000495400780c */ /* 0x000fe40002fa1670 */
[----:B------:R-:W-:Y:S02]  /*d420*/  FMNMX.FTZ R81, R37, R38, !PT ;  /* 0x0000002625517209 */ /* 0x000fe40007810000 */
[----:B------:R-:W-:Y:S01]  /*d430*/  FSEL R50, R50, -INF , !P5 ;  /* 0xff80000032327808 */ /* 0x000fe20006800000 */
[----:B------:R-:W-:Y:S01]  /*d440*/  MUFU.EX2 R8, R8 ;  /* 0x0000000800087308 */ /* 0x000fe20000000800 */
[----:B------:R-:W-:Y:S02]  /*d450*/  FMNMX.FTZ R38, R20, R81, !PT ;  /* 0x0000005114267209 */ /* 0x000fe40007810000 */
[----:B------:R-:W-:Y:S02]  /*d460*/  ISETP.LT.OR P4, PT, R84, 0x4a, P4 ;  /* 0x0000004a5400780c */ /* 0x000fe40002781670 */
[----:B------:R-:W-:Y:S01]  /*d470*/  FMNMX.FTZ R81, R39, R38, !PT ;  /* 0x0000002627517209 */ /* 0x000fe20007810000 */
[----:B------:R-:W-:Y:S01]  /*d480*/  FFMA.FTZ R38, R43, UR6, -R26 ;  /* 0x000000062b267c23 */ /* 0x000fe2000801081a */
[----:B------:R-:W-:Y:S01]  /*d490*/  FSEL R52, R52, -INF , !P4 ;  /* 0xff80000034347808 */ /* 0x000fe20006000000 */
[----:B------:R-:W-:Y:S01]  /*d4a0*/  MUFU.EX2 R11, R11 ;  /* 0x0000000b000b7308 */ /* 0x000fe20000000800 */
[----:B------:R-:W-:-:S02]  /*d4b0*/  FMNMX.FTZ R81, R40, R81, !PT ;  /* 0x0000005128517209 */ /* 0x000fc40007810000 */
[C---:B------:R-:W-:Y:S02]  /*d4c0*/  ISETP.GT.AND P5, PT, R83.reuse, 0x58, P1 ;  /* 0x000000585300780c */ /* 0x040fe40000fa4270 */
[----:B------:R-:W-:Y:S02]  /*d4d0*/  FMNMX.FTZ R81, R42, R81, !PT ;  /* 0x000000512a517209 */ /* 0x000fe40007810000 */
[----:B------:R-:W-:Y:S01]  /*d4e0*/  ISETP.LT.OR P5, PT, R84, 0x59, P5 ;  /* 0x000000595400780c */ /* 0x000fe20002fa1670 */
[----:B------:R-:W-:Y:S01]  /*d4f0*/  MUFU.EX2 R12, R12 ;  /* 0x0000000c000c7308 */ /* 0x000fe20000000800 */
[----:B------:R-:W-:Y:S02]  /*d500*/  FMNMX.FTZ R81, R44, R81, !PT ;  /* 0x000000512c517209 */ /* 0x000fe40007810000 */
[----:B------:R-:W-:Y:S02]  /*d510*/  ISETP.GT.AND P4, PT, R83, 0x59, P1 ;  /* 0x000000595300780c */ /* 0x000fe40000f84270 */
[----:B------:R-:W-:-:S02]  /*d520*/  FMNMX.FTZ R81, R46, R81, !PT ;  /* 0x000000512e517209 */ /* 0x000fc40007810000 */
[----:B------:R-:W-:Y:S01]  /*d530*/  FSEL R43, R58, -INF , !P5 ;  /* 0xff8000003a2b7808 */ /* 0x000fe20006800000 */
[----:B------:R-:W-:Y:S01]  /*d540*/  MUFU.EX2 R25, R25 ;  /* 0x0000001900197308 */ /* 0x000fe20000000800 */
[----:B------:R-:W-:Y:S02]  /*d550*/  FMNMX.FTZ R81, R48, R81, !PT ;  /* 0x0000005130517209 */ /* 0x000fe40007810000 */
[----:B------:R-:W-:Y:S02]  /*d560*/  ISETP.LT.OR P4, PT, R84, 0x5a, P4 ;  /* 0x0000005a5400780c */ /* 0x000fe40002781670 */
[----:B------:R-:W-:Y:S02]  /*d570*/  FMNMX.FTZ R81, R50, R81, !PT ;  /* 0x0000005132517209 */ /* 0x000fe40007810000 */
[----:B------:R-:W-:Y:S01]  /*d580*/  FSEL R60, R60, -INF , !P4 ;  /* 0xff8000003c3c7808 */ /* 0x000fe20006000000 */
[----:B------:R0:W-:Y:S01]  /*d590*/  MUFU.EX2 R58, R38 ;  /* 0x00000026003a7308 */ /* 0x0001e20000000800 */
[----:B------:R-:W-:-:S02]  /*d5a0*/  FMNMX.FTZ R81, R52, R81, !PT ;  /* 0x0000005134517209 */ /* 0x000fc40007810000 */
[C---:B------:R-:W-:Y:S02]  /*d5b0*/  ISETP.GT.AND P5, PT, R83.reuse, 0x68, P1 ;  /* 0x000000685300780c */ /* 0x040fe40000fa4270 */
[----:B------:R-:W-:Y:S02]  /*d5c0*/  FMNMX.FTZ R81, R54, R81, !PT ;  /* 0x0000005136517209 */ /* 0x000fe40007810000 */
[----:B------:R-:W-:Y:S01]  /*d5d0*/  ISETP.GT.AND P4, PT, R83, 0x69, P1 ;  /* 0x000000695300780c */ /* 0x000fe20000f84270 */
[----:B------:R-:W-:Y:S01]  /*d5e0*/  MUFU.EX2 R28, R28 ;  /* 0x0000001c001c7308 */ /* 0x000fe20000000800 */
[----:B0-----:R-:W-:Y:S01]  /*d5f0*/  FMNMX.FTZ R38, R56, R81, !PT ;  /* 0x0000005138267209 */ /* 0x001fe20007810000 */
[----:B------:R-:W-:Y:S01]  /*d600*/  FFMA.FTZ R81, R49, UR6, -R26 ;  /* 0x0000000631517c23 */ /* 0x000fe2000801081a */
[----:B------:R-:W-:Y:S02]  /*d610*/  ISETP.LT.OR P5, PT, R84, 0x69, P5 ;  /* 0x000000695400780c */ /* 0x000fe40002fa1670 */
[----:B------:R-:W-:-:S02]  /*d620*/  FMNMX.FTZ R47, R43, R38, !PT ;  /* 0x000000262b2f7209 */ /* 0x000fc40007810000 */
[----:B------:R-:W-:Y:S01]  /*d630*/  FSEL R66, R66, -INF , !P5 ;  /* 0xff80000042427808 */ /* 0x000fe20006800000 */
[----:B------:R-:W-:Y:S01]  /*d640*/  MUFU.EX2 R31, R31 ;  /* 0x0000001f001f7308 */ /* 0x000fe20000000800 */
[----:B------:R-:W-:Y:S02]  /*d650*/  FMNMX.FTZ R49, R60, R47, !PT ;  /* 0x0000002f3c317209 */ /* 0x000fe40007810000 */
[----:B------:R-:W-:Y:S02]  /*d660*/  ISETP.LT.OR P4, PT, R84, 0x6a, P4 ;  /* 0x0000006a5400780c */ /* 0x000fe40002781670 */
[----:B------:R-:W-:Y:S02]  /*d670*/  FMNMX.FTZ R49, R62, R49, !PT ;  /* 0x000000313e317209 */ /* 0x000fe40007810000 */
[----:B------:R-:W-:Y:S01]  /*d680*/  ISETP.GT.AND P5, PT, R83, 0x78, P1 ;  /* 0x000000785300780c */ /* 0x000fe20000fa4270 */
[----:B------:R-:W-:Y:S01]  /*d690*/  MUFU.EX2 R32, R32 ;  /* 0x0000002000207308 */ /* 0x000fe20000000800 */
[----:B------:R-:W-:-:S02]  /*d6a0*/  FMNMX.FTZ R51, R64, R49, !PT ;  /* 0x0000003140337209 */ /* 0x000fc40007810000 */
[----:B------:R-:W-:Y:S02]  /*d6b0*/  FSEL R49, R68, -INF , !P4 ;  /* 0xff80000044317808 */ /* 0x000fe40006000000 */
[----:B------:R-:W-:Y:S01]  /*d6c0*/  FMNMX.FTZ R38, R66, R51, !PT ;  /* 0x0000003342267209 */ /* 0x000fe20007810000 */
[----:B------:R-:W-:Y:S01]  /*d6d0*/  FFMA.FTZ R51, R53, UR6, -R26 ;  /* 0x0000000635337c23 */ /* 0x000fe2000801081a */
[----:B------:R-:W-:Y:S01]  /*d6e0*/  ISETP.GT.AND P1, PT, R83, 0x79, P1 ;  /* 0x000000795300780c */ /* 0x000fe20000f24270 */
[----:B------:R0:W-:Y:S01]  /*d6f0*/  MUFU.EX2 R68, R82 ;  /* 0x0000005200447308 */ /* 0x0001e20000000800 */
[----:B------:R-:W-:Y:S02]  /*d700*/  FMNMX.FTZ R53, R49, R38, !PT ;  /* 0x0000002631357209 */ /* 0x000fe40007810000 */
[----:B------:R-:W-:Y:S02]  /*d710*/  ISETP.LT.OR P5, PT, R84, 0x79, P5 ;  /* 0x000000795400780c */ /* 0x000fe40002fa1670 */
[----:B------:R-:W-:-:S02]  /*d720*/  FMNMX.FTZ R53, R70, R53, !PT ;  /* 0x0000003546357209 */ /* 0x000fc40007810000 */
[----:B------:R-:W-:Y:S01]  /*d730*/  ISETP.LT.OR P1, PT, R84, 0x7a, P1 ;  /* 0x0000007a5400780c */ /* 0x000fe20000f21670 */
[----:B------:R-:W-:-:S01]  /*d740*/  FFMA.FTZ R84, R59, UR6, -R26 ;  /* 0x000000063b547c23 */ /* 0x000fc2000801081a */
[----:B------:R-:W-:Y:S01]  /*d750*/  FSEL R74, R74, -INF , !P5 ;  /* 0xff8000004a4a7808 */ /* 0x000fe20006800000 */
[----:B0-----:R-:W-:-:S01]  /*d760*/  FFMA.FTZ R82, R55, UR6, -R26 ;  /* 0x0000000637527c23 */ /* 0x001fc2000801081a */
[----:B------:R-:W-:Y:S01]  /*d770*/  FMNMX.FTZ R53, R72, R53, !PT ;  /* 0x0000003548357209 */ /* 0x000fe20007810000 */
[----:B------:R-:W-:-:S01]  /*d780*/  FFMA.FTZ R55, R61, UR6, -R26 ;  /* 0x000000063d377c23 */ /* 0x000fc2000801081a */
[----:B------:R-:W-:Y:S01]  /*d790*/  FSEL R77, R77, -INF , !P1 ;  /* 0xff8000004d4d7808 */ /* 0x000fe20004800000 */
[----:B------:R-:W-:-:S01]  /*d7a0*/  FFMA.FTZ R61, R73, UR6, -R26 ;  /* 0x00000006493d7c23 */ /* 0x000fc2000801081a */
[----:B------:R-:W-:Y:S01]  /*d7b0*/  FMNMX.FTZ R38, R74, R53, !PT ;  /* 0x000000354a267209 */ /* 0x000fe20007810000 */
[----:B------:R-:W-:-:S01]  /*d7c0*/  FFMA.FTZ R53, R57, UR6, -R26 ;  /* 0x0000000639357c23 */ /* 0x000fc2000801081a */
[----:B------:R-:W-:Y:S01]  /*d7d0*/  FFMA.FTZ R57, R65, UR6, -R26 ;  /* 0x0000000641397c23 */ /* 0x000fe2000801081a */
[----:B------:R-:W-:Y:S01]  /*d7e0*/  MUFU.EX2 R35, R35 ;  /* 0x0000002300237308 */ /* 0x000fe20000000800 */
[----:B------:R-:W-:-:S05]  /*d7f0*/  FMNMX.FTZ R38, R77, R38, !PT ;  /* 0x000000264d267209 */ /* 0x000fca0007810000 */
        /* <DEDUP_REMOVED lines=31> */
[----:B------:R-:W-:-:S01]  /*d9f0*/  FFMA.FTZ R21, R21, UR6, -R65 ;  /* 0x0000000615157c23 */ /* 0x000fc20008010841 */
[----:B------:R-:W-:Y:S01]  /*da00*/  MUFU.EX2 R78, R78 ;  /* 0x0000004e004e7308 */ /* 0x000fe20000000800 */
[----:B------:R-:W-:-:S01]  /*da10*/  FFMA.FTZ R24, R24, UR6, -R65 ;  /* 0x0000000618187c23 */ /* 0x000fc20008010841 */
[----:B------:R-:W-:Y:S01]  /*da20*/  FMUL.FTZ R42, R39, UR6 ;  /* 0x00000006272a7c20 */ /* 0x000fe20008410000 */
[----:B------:R-:W-:-:S01]  /*da30*/  FFMA.FTZ R67, R48, UR6, -R65 ;  /* 0x0000000630437c23 */ /* 0x000fc20008010841 */
[----:B-1----:R-:W-:Y:S01]  /*da40*/  FFMA.FTZ R48, R5, R3, R14 ;  /* 0x0000000305307223 */ /* 0x002fe2000001000e */
[----:B------:R-:W-:-:S01]  /*da50*/  FFMA.FTZ R30, R30, UR6, -R65 ;  /* 0x000000061e1e7c23 */ /* 0x000fc20008010841 */
[--C-:B------:R-:W-:Y:S01]  /*da60*/  FFMA.FTZ R39, R44, UR6, -R65.reuse ;  /* 0x000000062c277c23 */ /* 0x100fe20008010841 */
[----:B------:R-:W-:-:S01]  /*da70*/  FFMA.FTZ R44, R46, UR6, -R65 ;  /* 0x000000062e2c7c23 */ /* 0x000fc20008010841 */
        /* <DEDUP_REMOVED lines=16> */
[----:B--2---:R-:W-:-:S01]  /*db80*/  FADD.FTZ R3, R13, R2 ;  /* 0x000000020d037221 */ /* 0x004fc20000010000 */
[----:B------:R-:W-:Y:S01]  /*db90*/  FADD.FTZ R2, R11, R48 ;  /* 0x000000300b027221 */ /* 0x000fe20000010000 */
[----:B------:R-:W-:-:S02]  /*dba0*/  FFMA.FTZ R48, R54, UR6, -R65 ;  /* 0x0000000636307c23 */ /* 0x000fc40008010841 */
[----:B------:R-:W-:Y:S01]  /*dbb0*/  FADD.FTZ R50, R78, R3 ;  /* 0x000000034e327221 */ /* 0x000fe20000010000 */
[----:B------:R-:W-:-:S02]  /*dbc0*/  FADD.FTZ R3, R9, R2 ;  /* 0x0000000209037221 */ /* 0x000fc40000010000 */
[----:B------:R-:W2:Y:S01]  /*dbd0*/  MUFU.EX2 R27, R27 ;  /* 0x0000001b001b7308 */ /* 0x000ea20000000800 */
[----:B0-----:R-:W-:-:S01]  /*dbe0*/  FADD.FTZ R71, R21, R50 ;  /* 0x0000003215477221 */ /* 0x001fc20000010000 */
[----:B------:R-:W-:-:S04]  /*dbf0*/  FADD.FTZ R2, R12, R3 ;  /* 0x000000030c027221 */ /* 0x000fc80000010000 */
        /* <DEDUP_REMOVED lines=19> */
[----:B------:R-:W1:Y:S02]  /*dd30*/  MUFU.EX2 R20, R20 ;  /* 0x0000001400147308 */ /* 0x000e640000000800 */
[----:B------:R-:W-:-:S04]  /*dd40*/  FADD.FTZ R56, R80, R79 ;  /* 0x0000004f50387221 */ /* 0x000fc80000010000 */
[----:B------:R-:W-:Y:S02]  /*dd50*/  FADD.FTZ R79, R47, R56 ;  /* 0x000000382f4f7221 */ /* 0x000fe40000010000 */
[----:B------:R-:W3:Y:S02]  /*dd60*/  MUFU.EX2 R37, R37 ;  /* 0x0000002500257308 */ /* 0x000ee40000000800 */
[----:B------:R-:W-:-:S04]  /*dd70*/  FADD.FTZ R56, R68, R79 ;  /* 0x0000004f44387221 */ /* 0x000fc80000010000 */
[----:B------:R-:W-:Y:S01]  /*dd80*/  FADD.FTZ R79, R51, R56 ;  /* 0x00000038334f7221 */ /* 0x000fe20000010000 */
[----:B------:R-:W-:-:S01]  /*dd90*/  FFMA.FTZ R56, R70, UR6, -R65 ;  /* 0x0000000646387c23 */ /* 0x000fc20008010841 */
[----:B------:R4:W-:Y:S08]  /*dda0*/  MUFU.EX2 R6, R69 ;  /* 0x0000004500067308 */ /* 0x0009f00000000800 */
[----:B------:R-:W5:Y:S01]  /*ddb0*/  MUFU.EX2 R40, R40 ;  /* 0x0000002800287308 */ /* 0x000f620000000800 */
[----:B----4-:R-:W-:-:S01]  /*ddc0*/  FFMA.FTZ R69, R52, UR6, -R65 ;  /* 0x0000000634457c23 */ /* 0x010fc20008010841 */
[----:B--2---:R-:W-:-:S04]  /*ddd0*/  FADD.FTZ R52, R34, R73 ;  /* 0x0000004922347221 */ /* 0x004fc80000010000 */
[----:B0-----:R-:W-:Y:S01]  /*dde0*/  FADD.FTZ R73, R33, R52 ;  /* 0x0000003421497221 */ /* 0x001fe20000010000 */
[----:B------:R-:W-:-:S01]  /*ddf0*/  FFMA.FTZ R52, R62, UR6, -R65 ;  /* 0x000000063e347c23 */ /* 0x000fc20008010841 */
[----:B------:R-:W0:Y:S02]  /*de00*/  MUFU.EX2 R39, R39 ;  /* 0x0000002700277308 */ /* 0x000e240000000800 */
[----:B-1----:R-:W-:-:S04]  /*de10*/  FADD.FTZ R54, R20, R73 ;  /* 0x0000004914367221 */ /* 0x002fc80000010000 */
[----:B---3--:R-:W-:Y:S01]  /*de20*/  FADD.FTZ R73, R37, R54 ;  /* 0x0000003625497221 */ /* 0x008fe20000010000 */
[----:B------:R-:W-:-:S01]  /*de30*/  FFMA.FTZ R54, R66, UR6, -R65 ;  /* 0x0000000642367c23 */ /* 0x000fc20008010841 */
[----:B------:R-:W1:Y:S02]  /*de40*/  MUFU.EX2 R44, R44 ;  /* 0x0000002c002c7308 */ /* 0x000e640000000800 */
[----:B-----5:R-:W-:-:S01]  /*de50*/  FADD.FTZ R3, R40, R73 ;  /* 0x0000004928037221 */ /* 0x020fc20000010000 */
[----:B------:R-:W-:-:S03]  /*de60*/  FFMA.FTZ R73, R64, UR6, -R65 ;  /* 0x0000000640497c23 */ /* 0x000fc60008010841 */
[----:B------:R-:W-:Y:S02]  /*de70*/  FADD.FTZ R2, R6, R3 ;  /* 0x0000000306027221 */ /* 0x000fe40000010000 */
[----:B------:R-:W2:Y:S02]  /*de80*/  MUFU.EX2 R67, R67 ;  /* 0x0000004300437308 */ /* 0x000ea40000000800 */
[----:B0-----:R-:W-:-:S06]  /*de90*/  FADD.FTZ R3, R39, R2 ;  /* 0x0000000227037221 */ /* 0x001fcc0000010000 */
        /* <DEDUP_REMOVED lines=60> */
.L_x_11585:
        /* <DEDUP_REMOVED lines=90> */
.L_x_11567:
[----:B------:R-:W-:Y:S06]  /*e800*/  BAR.ARV 0x8, 0x200 ;  /* 0x0208000000007b1d */ /* 0x000fec0000002000 */
[----:B------:R-:W-:Y:S05]  /*e810*/  @!P0 BRA `(.L_x_11587) ;  /* 0x0000000000048947 */ /* 0x000fea0003800000 */
[----:B------:R-:W-:Y:S01]  /*e820*/  BPT.TRAP 0x1 ;  /* 0x000000040000795c */ /* 0x000fe20000300000 */
.L_x_11587:
[----:B------:R-:W-:Y:S01]  /*e830*/  ULEA UR14, UR37, UR46, 0x3 ;  /* 0x0000002e250e7291 */ /* 0x000fe2000f8e183f */
[----:B------:R-:W-:-:S05]  /*e840*/  IMAD.U32 R0, RZ, RZ, UR36 ;  /* 0x00000024ff007e24 */ /* 0x000fca000f8e00ff */
[----:B------:R-:W-:-:S04]  /*e850*/  SHF.L.U32 R0, R0, 0x1f, RZ ;  /* 0x0000001f00007819 */ /* 0x000fc800000006ff */
[----:B------:R0:W1:Y:S01]  /*e860*/  SYNCS.PHASECHK.TRANS64.TRYWAIT P1, [UR14+0x19c50], R0 ;  /* 0x019c5000ff0075a7 */ /* 0x000062000802014e */
[----:B------:R-:W-:Y:S05]  /*e870*/  @!P0 BRA `(.L_x_11588) ;  /* 0x0000000000048947 */ /* 0x000fea0003800000 */
[----:B------:R-:W-:Y:S01]  /*e880*/  BPT.TRAP 0x1 ;  /* 0x000000040000795c */ /* 0x000fe20000300000 */
.L_x_11588:
[----:B-1----:R-:W-:Y:S05]  /*e890*/  @P1 BRA `(.L_x_11589) ;  /* 0x0000000000081947 */ /* 0x002fea0003800000 */
[----:B------:R-:W1:Y:S02]  /*e8a0*/  SYNCS.PHASECHK.TRANS64.TRYWAIT P1, [UR14+0x19c50], R0 ;  /* 0x019c5000ff0075a7 */ /* 0x000e64000802014e */
[----:B-1----:R-:W-:Y:S05]  /*e8b0*/  @!P1 BRA `(.L_x_11590) ;  /* 0x0000008c00c49947 */ /* 0x002fea0003800000 */
.L_x_11589:
        /* <DEDUP_REMOVED lines=82> */
.L_x_11591:
        /* <DEDUP_REMOVED lines=58> */
.L_x_11513:
        /* <DEDUP_REMOVED lines=37> */
[----:B------:R-:W-:Y:S02]  /*f3d0*/  SEL R47, R6, R7, P0 ;  /* 0x00000007062f7207 */ /* 0x000fe40000000000 */
[----:B------:R-:W-:Y:S02]  /*f3e0*/  F2FP.BF16.F32.PACK_AB R39, R94, R39 ;  /* 0x000000275e27723e */ /* 0x000fe400000010ff */
[----:B------:R-:W-:Y:S02]  /*f3f0*/  MOV R4, R3 ;  /* 0x0000000300047202 */ /* 0x000fe40000000f00 */
[----:B0-----:R-:W-:-:S02]  /*f400*/  MOV R5, R24 ;  /* 0x0000001800057202 */ /* 0x001fc40000000f00 */
[----:B------:R-:W-:Y:S02]  /*f410*/  F2FP.BF16.F32.PACK_AB R38, R93, R38 ;  /* 0x000000265d26723e */ /* 0x000fe400000010ff */
[----:B------:R-:W-:Y:S01]  /*f420*/  F2FP.BF16.F32.PACK_AB R36, R95, R36 ;  /* 0x000000245f24723e */ /* 0x000fe200000010ff */
[----:B------:R-:W-:Y:S01]  /*f430*/  IMAD.WIDE R12, R157, 0x2, R4 ;  /* 0x000000029d0c7825 */ /* 0x000fe200078e0204 */
[----:B------:R-:W-:Y:S02]  /*f440*/  F2FP.BF16.F32.PACK_AB R37, R100, R37 ;  /* 0x000000256425723e */ /* 0x000fe400000010ff */
[----:B------:R-:W-:Y:S02]  /*f450*/  F2FP.BF16.F32.PACK_AB R35, R102, R35 ;  /* 0x000000236623723e */ /* 0x000fe400000010ff */
[C---:B------:R-:W-:Y:S02]  /*f460*/  IADD3 R49, P5, R12.reuse, 0x20, RZ ;  /* 0x000000200c317810 */ /* 0x040fe40007fbe0ff */
[----:B------:R-:W-:-:S02]  /*f470*/  IADD3 R51, P4, R12, 0x3000, RZ ;  /* 0x000030000c337810 */ /* 0x000fc40007f9e0ff */
[----:B------:R-:W-:Y:S01]  /*f480*/  LOP3.LUT R6, R49, 0x180, RZ, 0xc0, !PT ;  /* 0x0000018031067812 */ /* 0x000fe200078ec0ff */
[----:B------:R-:W-:Y:S01]  /*f490*/  IMAD.X R25, RZ, RZ, R13, P5 ;  /* 0x000000ffff197224 */ /* 0x000fe200028e060d */
[----:B------:R-:W-:Y:S02]  /*f4a0*/  F2FP.BF16.F32.PACK_AB R34, R101, R34 ;  /* 0x000000226522723e */ /* 0x000fe400000010ff */
[----:B------:R-:W-:Y:S02]  /*f4b0*/  SHF.R.U64 R6, R6, 0x3, RZ ;  /* 0x0000000306067819 */ /* 0x000fe400000012ff */
[----:B------:R-:W-:Y:S02]  /*f4c0*/  F2FP.BF16.F32.PACK_AB R32, R103, R32 ;  /* 0x000000206720723e */ /* 0x000fe400000010ff */
[----:B------:R-:W-:Y:S02]  /*f4d0*/  SEL R42, R11, R8, P0 ;  /* 0x000000080b2a7207 */ /* 0x000fe40000000000 */
[----:B------:R-:W-:-:S02]  /*f4e0*/  SEL R43, R8, R11, P0 ;  /* 0x0000000b082b7207 */ /* 0x000fc40000000000 */
[----:B------:R-:W-:Y:S02]  /*f4f0*/  LOP3.LUT R24, R6, R49, RZ, 0x3c, !PT ;  /* 0x0000003106187212 */ /* 0x000fe400078e3cff */
[----:B------:R-:W-:Y:S02]  /*f500*/  F2FP.BF16.F32.PACK_AB R33, R108, R33 ;  /* 0x000000216c21723e */ /* 0x000fe400000010ff */
[----:B------:R-:W-:Y:S02]  /*f510*/  F2FP.BF16.F32.PACK_AB R31, R110, R31 ;  /* 0x0000001f6e1f723e */ /* 0x000fe400000010ff */
[----:B------:R-:W-:Y:S02]  /*f520*/  F2FP.BF16.F32.PACK_AB R30, R109, R30 ;  /* 0x0000001e6d1e723e */ /* 0x000fe400000010ff */
[----:B------:R-:W-:Y:S02]  /*f530*/  F2FP.BF16.F32.PACK_AB R28, R111, R28 ;  /* 0x0000001c6f1c723e */ /* 0x000fe400000010ff */
[----:B------:R-:W-:-:S02]  /*f540*/  SEL R26, R41, R38, P0 ;  /* 0x00000026291a7207 */ /* 0x000fc40000000000 */
[----:B------:R-:W-:Y:S02]  /*f550*/  SEL R8, R39, R36, P0 ;  /* 0x0000002427087207 */ /* 0x000fe40000000000 */
[----:B------:R-:W-:Y:S02]  /*f560*/  LOP3.LUT R6, R51, 0x180, RZ, 0xc0, !PT ;  /* 0x0000018033067812 */ /* 0x000fe400078ec0ff */
[----:B------:R-:W-:Y:S02]  /*f570*/  SEL R41, R38, R41, P0 ;  /* 0x0000002926297207 */ /* 0x000fe40000000000 */
[----:B------:R-:W-:Y:S02]  /*f580*/  SEL R39, R36, R39, P0 ;  /* 0x0000002724277207 */ /* 0x000fe40000000000 */
        /* <DEDUP_REMOVED lines=8> */
[----:B------:R-:W-:Y:S02]  /*f610*/  SEL R34, R33, R30, P0 ;  /* 0x0000001e21227207 */ /* 0x000fe40000000000 */
[----:B------:R-:W-:Y:S02]  /*f620*/  SEL R32, R31, R28, P0 ;  /* 0x0000001c1f207207 */ /* 0x000fe40000000000 */
[----:B------:R-:W-:Y:S02]  /*f630*/  IADD3 R53, P3, R12, 0x3020, RZ ;  /* 0x000030200c357810 */ /* 0x000fe40007f7e0ff */
[----:B------:R-:W-:Y:S02]  /*f640*/  SHF.R.U64 R6, R6, 0x3, RZ ;  /* 0x0000000306067819 */ /* 0x000fe400000012ff */
[----:B------:R-:W-:Y:S01]  /*f650*/  SEL R33, R30, R33, P0 ;  /* 0x000000211e217207 */ /* 0x000fe20000000000 */
[----:B------:R-:W-:Y:S01]  /*f660*/  IMAD.X R15, RZ, RZ, R13, P3 ;  /* 0x000000ffff0f7224 */ /* 0x000fe200018e060d */
[----:B------:R-:W-:-:S02]  /*f670*/  SEL R31, R28, R31, P0 ;  /* 0x0000001f1c1f7207 */ /* 0x000fc40000000000 */
[----:B------:R-:W-:Y:S02]  /*f680*/  LOP3.LUT R7, R12, 0x180, RZ, 0xc0, !PT ;  /* 0x000001800c077812 */ /* 0x000fe400078ec0ff */
[----:B------:R-:W-:Y:S02]  /*f690*/  SEL R30, R29, R20, P0 ;  /* 0x000000141d1e7207 */ /* 0x000fe40000000000 */
[----:B------:R-:W-:Y:S02]  /*f6a0*/  SEL R28, R21, R14, P0 ;  /* 0x0000000e151c7207 */ /* 0x000fe40000000000 */
[----:B------:R-:W-:Y:S01]  /*f6b0*/  SEL R45, R14, R21, P0 ;  /* 0x000000150e2d7207 */ /* 0x000fe20000000000 */
[----:B------:R-:W-:Y:S01]  /*f6c0*/  IMAD.X R21, RZ, RZ, R13, P4 ;  /* 0x000000ffff157224 */ /* 0x000fe200020e060d */
[----:B------:R-:W-:Y:S02]  /*f6d0*/  F2FP.BF16.F32.PACK_AB R127, R127, R10 ;  /* 0x0000000a7f7f723e */ /* 0x000fe400000010ff */
[----:B------:R-:W-:-:S02]  /*f6e0*/  SEL R29, R20, R29, P0 ;  /* 0x0000001d141d7207 */ /* 0x000fc40000000000 */
[C---:B------:R-:W-:Y:S02]  /*f6f0*/  IADD3 R55, P2, R12.reuse, 0x6000, RZ ;  /* 0x000060000c377810 */ /* 0x040fe40007f5e0ff */
[----:B------:R-:W-:Y:S02]  /*f700*/  IADD3 R57, P1, R12, 0x6020, RZ ;  /* 0x000060200c397810 */ /* 0x000fe40007f3e0ff */
[----:B------:R-:W-:Y:S01]  /*f710*/  LOP3.LUT R10, R53, 0x180, RZ, 0xc0, !PT ;  /* 0x00000180350a7812 */ /* 0x000fe200078ec0ff */
[----:B------:R-:W-:Y:S01]  /*f720*/  IMAD.X R11, RZ, RZ, R13, P2 ;  /* 0x000000ffff0b7224 */ /* 0x000fe200010e060d */
[----:B------:R-:W-:Y:S02]  /*f730*/  LOP3.LUT R20, R6, R51, RZ, 0x3c, !PT ;  /* 0x0000003306147212 */ /* 0x000fe400078e3cff */
[----:B------:R-:W-:Y:S02]  /*f740*/  SHF.R.U64 R7, R7, 0x3, RZ ;  /* 0x0000000307077819 */ /* 0x000fe400000012ff */
[----:B------:R-:W-:-:S02]  /*f750*/  LOP3.LUT R44, R55, 0x180, RZ, 0xc0, !PT ;  /* 0x00000180372c7812 */ /* 0x000fc400078ec0ff */
[----:B------:R-:W-:Y:S02]  /*f760*/  LOP3.LUT R46, R57, 0x180, RZ, 0xc0, !PT ;  /* 0x00000180392e7812 */ /* 0x000fe400078ec0ff */
[----:B------:R-:W-:Y:S02]  /*f770*/  SHF.R.U64 R10, R10, 0x3, RZ ;  /* 0x000000030a0a7819 */ /* 0x000fe400000012ff */
[----:B------:R-:W-:Y:S02]  /*f780*/  MOV R52, R20 ;  /* 0x0000001400347202 */ /* 0x000fe40000000f00 */
[----:B------:R-:W-:Y:S01]  /*f790*/  LOP3.LUT R12, R7, R12, RZ, 0x3c, !PT ;  /* 0x0000000c070c7212 */ /* 0x000fe200078e3cff */
[----:B------:R-:W-:Y:S01]  /*f7a0*/  IMAD.X R7, RZ, RZ, R13, P1 ;  /* 0x000000ffff077224 */ /* 0x000fe200008e060d */
[----:B------:R-:W-:Y:S02]  /*f7b0*/  SHF.R.U64 R44, R44, 0x3, RZ ;  /* 0x000000032c2c7819 */ /* 0x000fe400000012ff */
[----:B------:R-:W-:-:S02]  /*f7c0*/  SEL R48, R126, R127, P0 ;  /* 0x0000007f7e307207 */ /* 0x000fc40000000000 */
[----:B------:R-:W-:Y:S02]  /*f7d0*/  SHF.R.U64 R46, R46, 0x3, RZ ;  /* 0x000000032e2e7819 */ /* 0x000fe400000012ff */
[----:B------:R-:W-:Y:S02]  /*f7e0*/  LOP3.LUT R14, R10, R53, RZ, 0x3c, !PT ;  /* 0x000000350a0e7212 */ /* 0x000fe400078e3cff */
[----:B------:R-:W-:Y:S02]  /*f7f0*/  SEL R127, R127, R126, P0 ;  /* 0x0000007e7f7f7207 */ /* 0x000fe40000000000 */
[----:B------:R-:W-:Y:S02]  /*f800*/  MOV R54, R12 ;  /* 0x0000000c00367202 */ /* 0x000fe40000000f00 */
[----:B------:R-:W-:Y:S02]  /*f810*/  MOV R53, R24 ;  /* 0x0000001800357202 */ /* 0x000fe40000000f00 */
[----:B------:R-:W-:-:S02]  /*f820*/  LOP3.LUT R10, R44, R55, RZ, 0x3c, !PT ;  /* 0x000000372c0a7212 */ /* 0x000fc400078e3cff */
[----:B------:R-:W-:Y:S02]  /*f830*/  LOP3.LUT R6, R46, R57, RZ, 0x3c, !PT ;  /* 0x000000392e067212 */ /* 0x000fe400078e3cff */
[----:B------:R-:W-:Y:S02]  /*f840*/  MOV R49, R10 ;  /* 0x0000000a00317202 */ /* 0x000fe40000000f00 */
[----:B------:R-:W-:Y:S02]  /*f850*/  MOV R51, R14 ;  /* 0x0000000e00337202 */ /* 0x000fe40000000f00 */
[----:B------:R-:W-:Y:S02]  /*f860*/  PLOP3.LUT P2, PT, PT, PT, UP0, 0x80, 0x0 ;  /* 0x000000000000781c */ /* 0x000fe40003f4f008 */
[----:B--2---:R-:W-:Y:S01]  /*f870*/  LOP3.LUT R20, R9, 0x2, RZ, 0x3c, !PT ;  /* 0x0000000209147812 */ /* 0x004fe200078e3cff */
[----:B------:R-:W-:Y:S04]  /*f880*/  SHFL.IDX PT, R26, R26, R9, 0x1c1f ;  /* 0x001c1f091a1a7589 */ /* 0x000fe800000e0000 */
[----:B------:R-:W0:Y:S04]  /*f890*/  SHFL.IDX PT, R41, R41, R20, 0x1c1f ;  /* 0x001c1f1429297589 */ /* 0x000e2800000e0000 */
[----:B------:R0:W-:Y:S04]  /*f8a0*/  SHFL.IDX PT, R13, R8, R9, 0x1c1f ;  /* 0x001c1f09080d7589 */ /* 0x0001e800000e0000 */
[----:B------:R-:W1:Y:S04]  /*f8b0*/  SHFL.IDX PT, R24, R39, R20, 0x1c1f ;  /* 0x001c1f1427187589 */ /* 0x000e6800000e0000 */
[----:B------:R-:W-:Y:S04]  /*f8c0*/  SHFL.IDX PT, R34, R34, R9, 0x1c1f ;  /* 0x001c1f0922227589 */ /* 0x000fe800000e0000 */
[----:B------:R-:W2:Y:S04]  /*f8d0*/  SHFL.IDX PT, R33, R33, R20, 0x1c1f ;  /* 0x001c1f1421217589 */ /* 0x000ea800000e0000 */
[----:B------:R-:W-:Y:S04]  /*f8e0*/  SHFL.IDX PT, R38, R38, R9, 0x1c1f ;  /* 0x001c1f0926267589 */ /* 0x000fe800000e0000 */
[----:B------:R-:W3:Y:S01]  /*f8f0*/  SHFL.IDX PT, R37, R37, R20, 0x1c1f ;  /* 0x001c1f1425257589 */ /* 0x000ee200000e0000 */
[----:B0-----:R-:W-:-:S02]  /*f900*/  SEL R8, R26, R41, P0 ;  /* 0x000000291a087207 */ /* 0x001fc40000000000 */
[----:B------:R-:W-:Y:S01]  /*f910*/  SEL R10, R41, R26, P0 ;  /* 0x0000001a290a7207 */ /* 0x000fe20000000000 */
[----:B------:R-:W-:Y:S01]  /*f920*/  SHFL.IDX PT, R36, R36, R9, 0x1c1f ;  /* 0x001c1f0924247589 */ /* 0x000fe200000e0000 */
[----:B------:R-:W-:Y:S01]  /*f930*/  MOV R41, R6 ;  /* 0x0000000600297202 */ /* 0x000fe20000000f00 */
[----:B------:R-:W-:Y:S02]  /*f940*/  IMAD.U32 R6, RZ, RZ, UR6 ;  /* 0x00000006ff067e24 */ /* 0x000fe4000f8e00ff */
[----:B------:R-:W0:Y:S01]  /*f950*/  SHFL.IDX PT, R35, R35, R20, 0x1c1f ;  /* 0x001c1f1423237589 */ /* 0x000e2200000e0000 */
[----:B-1----:R-:W-:Y:S01]  /*f960*/  SEL R11, R24, R13, P0 ;  /* 0x0000000d180b7207 */ /* 0x002fe20000000000 */
[----:B------:R-:W-:Y:S01]  /*f970*/  IMAD.U32 R7, RZ, RZ, UR7 ;  /* 0x00000007ff077e24 */ /* 0x000fe2000f8e00ff */
[----:B------:R-:W-:Y:S01]  /*f980*/  ULDC.64 UR6, c[0x0][0xc08] ;  /* 0x0003020000067ab9 */ /* 0x000fe20000000a00 */
[----:B------:R-:W-:Y:S04]  /*f990*/  SHFL.IDX PT, R30, R30, R9, 0x1c1f ;  /* 0x001c1f091e1e7589 */ /* 0x000fe800000e0000 */
[----:B------:R-:W-:Y:S01]  /*f9a0*/  SHFL.IDX PT, R40, R40, R9, 0x1c1f ;  /* 0x001c1f0928287589 */ /* 0x000fe200000e0000 */
[----:B--2---:R-:W-:-:S03]  /*f9b0*/  SEL R26, R33, R34, P0 ;  /* 0x00000022211a7207 */ /* 0x004fc60000000000 */
[----:B------:R-:W1:Y:S04]  /*f9c0*/  SHFL.IDX PT, R29, R29, R20, 0x1c1f ;  /* 0x001c1f141d1d7589 */ /* 0x000e6800000e0000 */
[----:B------:R-:W2:Y:S01]  /*f9d0*/  SHFL.IDX PT, R27, R27, R20, 0x1c1f ;  /* 0x001c1f141b1b7589 */ /* 0x000ea200000e0000 */
[----:B---3--:R-:W-:Y:S02]  /*f9e0*/  SEL R12, R38, R37, P0 ;  /* 0x00000025260c7207 */ /* 0x008fe40000000000 */
[----:B------:R-:W-:Y:S01]  /*f9f0*/  SEL R14, R37, R38, P0 ;  /* 0x00000026250e7207 */ /* 0x000fe20000000000 */
[----:B------:R-:W-:Y:S04]  /*fa00*/  SHFL.IDX PT, R21, R32, R9, 0x1c1f ;  /* 0x001c1f0920157589 */ /* 0x000fe800000e0000 */
[----:B------:R-:W3:Y:S01]  /*fa10*/  SHFL.IDX PT, R44, R31, R20, 0x1c1f ;  /* 0x001c1f141f2c7589 */ /* 0x000ee200000e0000 */
[----:B0-----:R-:W-:-:S03]  /*fa20*/  SEL R15, R35, R36, P0 ;  /* 0x00000024230f7207 */ /* 0x001fc60000000000 */
[----:B------:R1:W-:Y:S04]  /*fa30*/  SHFL.IDX PT, R46, R28, R9, 0x1c1f ;  /* 0x001c1f091c2e7589 */ /* 0x0003e800000e0000 */
[----:B------:R-:W0:Y:S04]  /*fa40*/  SHFL.IDX PT, R45, R45, R20, 0x1c1f ;  /* 0x001c1f142d2d7589 */ /* 0x000e2800000e0000 */
[----:B------:R-:W-:Y:S01]  /*fa50*/  SHFL.IDX PT, R48, R48, R9, 0x1c1f ;  /* 0x001c1f0930307589 */ /* 0x000fe200000e0000 */
[----:B-1----:R-:W-:-:S03]  /*fa60*/  SEL R28, R30, R29, P0 ;  /* 0x0000001d1e1c7207 */ /* 0x002fc60000000000 */
[----:B------:R-:W1:Y:S01]  /*fa70*/  SHFL.IDX PT, R127, R127, R20, 0x1c1f ;  /* 0x001c1f147f7f7589 */ /* 0x000e6200000e0000 */
[----:B--2---:R-:W-:Y:S02]  /*fa80*/  SEL R32, R40, R27, P0 ;  /* 0x0000001b28207207 */ /* 0x004fe40000000000 */
[----:B------:R-:W-:Y:S01]  /*fa90*/  SEL R30, R29, R30, P0 ;  /* 0x0000001e1d1e7207 */ /* 0x000fe20000000000 */
[----:B------:R-:W-:Y:S04]  /*faa0*/  SHFL.IDX PT, R42, R42, R9, 0x1c1f ;  /* 0x001c1f092a2a7589 */ /* 0x000fe800000e0000 */
[----:B------:R2:W-:Y:S01]  /*fab0*/  SHFL.IDX PT, R50, R50, R9, 0x1c1f ;  /* 0x001c1f0932327589 */ /* 0x0005e200000e0000 */
[----:B---3--:R-:W-:-:S03]  /*fac0*/  SEL R25, R21, R44, P0 ;  /* 0x0000002c15197207 */ /* 0x008fc60000000000 */
[----:B------:R-:W3:Y:S04]  /*fad0*/  SHFL.IDX PT, R43, R43, R20, 0x1c1f ;  /* 0x001c1f142b2b7589 */ /* 0x000ee800000e0000 */
[----:B------:R-:W4:Y:S01]  /*fae0*/  SHFL.IDX PT, R47, R47, R20, 0x1c1f ;  /* 0x001c1f142f2f7589 */ /* 0x000f2200000e0000 */
[----:B0-----:R-:W-:Y:S02]  /*faf0*/  SEL R29, R46, R45, P0 ;  /* 0x0000002d2e1d7207 */ /* 0x001fe40000000000 */
[----:B--2---:R-:W-:Y:S01]  /*fb00*/  SEL R9, R13, R24, P0 ;  /* 0x000000180d097207 */ /* 0x004fe20000000000 */
[----:B------:R-:W-:Y:S01]  /*fb10*/  BAR.SYNC.DEFER_BLOCKING 0x1, 0x180 ;  /* 0x0046000000007b1d */ /* 0x000fe20000010000 */
[----:B------:R-:W-:Y:S02]  /*fb20*/  SEL R24, R34, R33, P0 ;  /* 0x0000002122187207 */ /* 0x000fe40000000000 */
[----:B------:R-:W-:-:S02]  /*fb30*/  SEL R13, R36, R35, P0 ;  /* 0x00000023240d7207 */ /* 0x000fc40000000000 */
[----:B------:R-:W-:Y:S02]  /*fb40*/  SEL R34, R27, R40, P0 ;  /* 0x000000281b227207 */ /* 0x000fe40000000000 */
[----:B------:R-:W-:Y:S02]  /*fb50*/  SEL R27, R44, R21, P0 ;  /* 0x000000152c1b7207 */ /* 0x000fe40000000000 */
[----:B------:R-:W-:Y:S02]  /*fb60*/  SEL R31, R45, R46, P0 ;  /* 0x0000002e2d1f7207 */ /* 0x000fe40000000000 */
[----:B-1----:R-:W-:Y:S02]  /*fb70*/  SEL R33, R48, R127, P0 ;  /* 0x0000007f30217207 */ /* 0x002fe40000000000 */
[----:B------:R-:W-:Y:S02]  /*fb80*/  SEL R35, R127, R48, P0 ;  /* 0x000000307f237207 */ /* 0x000fe40000000000 */
[----:B---3--:R-:W-:-:S02]  /*fb90*/  SEL R36, R42, R43, P0 ;  /* 0x0000002b2a247207 */ /* 0x008fc40000000000 */
[----:B------:R-:W-:Y:S02]  /*fba0*/  SEL R38, R43, R42, P0 ;  /* 0x0000002a2b267207 */ /* 0x000fe40000000000 */
[----:B----4-:R-:W-:Y:S01]  /*fbb0*/  SEL R37, R50, R47, P0 ;  /* 0x0000002f32257207 */ /* 0x010fe20000000000 */
[----:B------:R-:W-:Y:S01]  /*fbc0*/  UISETP.NE.U32.AND UP1, UPT, UR6, URZ, UPT ;  /* 0x0000003f0600728c */ /* 0x000fe2000bf25070 */
[----:B------:R-:W-:Y:S01]  /*fbd0*/  SEL R39, R47, R50, P0 ;  /* 0x000000322f277207 */ /* 0x000fe20000000000 */
[----:B------:R-:W-:Y:S01]  /*fbe0*/  UMOV UR4, URZ ;  /* 0x0000003f00047c82 */ /* 0x000fe20008000000 */
[----:B------:R0:W-:Y:S01]  /*fbf0*/  STSM.16.M88.4 [R54], R8 ;  /* 0x0000000836007844 */ /* 0x0001e20000000200 */
[----:B------:R-:W-:Y:S01]  /*fc00*/  ULDC UR8, c[0x0][0xa88] ;  /* 0x0002a20000087ab9 */ /* 0x000fe20000000800 */
[----:B------:R-:W1:Y:S02]  /*fc10*/  LDC R43, c[0x0][0xbe8] ;  /* 0x0002fa00ff2b7b82 */ /* 0x000e640000000800 */
[----:B------:R2:W-:Y:S04]  /*fc20*/  STSM.16.M88.4 [R53], R12 ;  /* 0x0000000c35007844 */ /* 0x0005e80000000200 */
[----:B------:R3:W-:Y:S04]  /*fc30*/  STSM.16.M88.4 [R52], R24 ;  /* 0x0000001834007844 */ /* 0x0007e80000000200 */
[----:B------:R3:W-:Y:S04]  /*fc40*/  STSM.16.M88.4 [R51], R28 ;  /* 0x0000001c33007844 */ /* 0x0007e80000000200 */
[----:B------:R3:W-:Y:S04]  /*fc50*/  STSM.16.M88.4 [R49], R32 ;  /* 0x0000002031007844 */ /* 0x0007e80000000200 */
[----:B------:R3:W-:Y:S01]  /*fc60*/  STSM.16.M88.4 [R41], R36 ;  /* 0x0000002429007844 */ /* 0x0007e20000000200 */
[----:B------:R-:W-:Y:S06]  /*fc70*/  BAR.SYNC.DEFER_BLOCKING 0x1, 0x180 ;  /* 0x0046000000007b1d */ /* 0x000fec0000010000 */
[----:B0-----:R-:W4:Y:S01]  /*fc80*/  @P2 LDG.E R8, desc[UR54][R6.64] ;  /* 0x0000003606082981 */ /* 0x001f22000c1e1900 */
[----:B------:R-:W-:Y:S01]  /*fc90*/  UISETP.NE.AND.EX UP1, UPT, UR7, URZ, UPT, UP1 ;  /* 0x0000003f0700728c */ /* 0x000fe2000bf25310 */
[----:B-1----:R-:W-:-:S05]  /*fca0*/  ISETP.NE.AND P1, PT, R43, 0x1, PT ;  /* 0x000000012b00780c */ /* 0x002fca0003f25270 */
[----:B------:R-:W-:-:S05]  /*fcb0*/  PLOP3.LUT P0, PT, PT, PT, UP1, 0x80, 0x0 ;  /* 0x000000000000781c */ /* 0x000fca0003f0f018 */
[----:B------:R-:W-:Y:S02]  /*fcc0*/  @UP1 ULDC.64 UR6, c[0x0][0xc08] ;  /* 0x0003020000061ab9 */ /* 0x000fe40000000a00 */
[----:B------:R-:W-:Y:S01]  /*fcd0*/  @UP1 UIMAD.WIDE UR6, UR41, 0x4, UR6 ;  /* 0x00000004290618a5 */ /* 0x000fe2000f8e0206 */
[----:B------:R-:W0:Y:S05]  /*fce0*/  @P1 LDC R9, c[0x0][0xbec] ;  /* 0x0002fb00ff091b82 */ /* 0x000e2a0000000800 */
[----:B--2---:R-:W-:Y:S02]  /*fcf0*/  IMAD.U32 R12, RZ, RZ, UR6 ;  /* 0x00000006ff0c7e24 */ /* 0x004fe4000f8e00ff */
[----:B------:R-:W-:Y:S01]  /*fd00*/  IMAD.U32 R13, RZ, RZ, UR7 ;  /* 0x00000007ff0d7e24 */ /* 0x000fe2000f8e00ff */
[----:B------:R-:W1:Y:S01]  /*fd10*/  @P1 LDC R10, c[0x0][0xbf0] ;  /* 0x0002fc00ff0a1b82 */ /* 0x000e620000000800 */
[----:B----4-:R-:W-:Y:S01]  /*fd20*/  @P2 R2UR UR4, R8 ;  /* 0x00000000080422ca */ /* 0x010fe200000e0000 */
[----:B------:R-:W-:-:S06]  /*fd30*/  IMAD.U32 R8, RZ, RZ, UR8 ;  /* 0x00000008ff087e24 */ /* 0x000fcc000f8e00ff */
[----:B------:R3:W5:Y:S01]  /*fd40*/  @P0 LDG.E R8, desc[UR54][R12.64] ;  /* 0x000000360c080981 */ /* 0x000762000c1e1900 */
[----:B01----:R-:W-:Y:S07]  /*fd50*/  @P0 BRA `(.L_x_11594) ;  /* 0x0000000000100947 */ /* 0x003fee0003800000 */
[----:B------:R-:W-:Y:S05]  /*fd60*/  @!P2 BRA `(.L_x_11594) ;  /* 0x00000000000ca947 */ /* 0x000fea0003800000 */
[----:B------:R-:W2:Y:S04]  /*fd70*/  LDG.E R11, desc[UR54][R6.64] ;  /* 0x00000036060b7981 */ /* 0x000ea8000c1e1900 */
[----:B-----5:R-:W2:Y:S02]  /*fd80*/  LDG.E R8, desc[UR54][R6.64+0x4] ;  /* 0x0000043606087981 */ /* 0x020ea4000c1e1900 */
[----:B--2---:R-:W-:-:S07]  /*fd90*/  IMAD.IADD R8, R8, 0x1, -R11 ;  /* 0x0000000108087824 */ /* 0x004fce00078e0a0b */
.L_x_11594:
[----:B---3--:R-:W-:Y:S01]  /*fda0*/  VIADD R12, R17, UR42 ;  /* 0x0000002a110c7c36 */ /* 0x008fe20008000000 */
[----:B------:R-:W-:Y:S01]  /*fdb0*/  USHF.R.S32.HI UR16, URZ, 0x1f, UR40 ;  /* 0x0000001f3f107899 */ /* 0x000fe20008011428 */
[----:B------:R-:W-:Y:S01]  /*fdc0*/  VIADD R14, R156, UR42 ;  /* 0x0000002a9c0e7c36 */ /* 0x000fe20008000000 */
[----:B------:R-:W-:Y:S01]  /*fdd0*/  ULDC.64 UR12, c[0x0][0xb90] ;  /* 0x0002e400000c7ab9 */ /* 0x000fe20000000a00 */
[----:B------:R-:W-:Y:S01]  /*fde0*/  @P1 IMAD.HI.U32 R7, R12, R9, RZ ;  /* 0x000000090c071227 */ /* 0x000fe200078e00ff */
[----:B------:R-:W-:Y:S01]  /*fdf0*/  USHF.R.S32.HI UR15, URZ, 0x1f, UR41 ;  /* 0x0000001f3f0f7899 */ /* 0x000fe20008011429 */
[----:B------:R-:W0:Y:S01]  /*fe00*/  @P1 LDC R41, c[0x0][0xbec] ;  /* 0x0002fb00ff291b82 */ /* 0x000e220000000800 */
[----:B------:R-:W-:Y:S01]  /*fe10*/  USHF.R.S32.HI UR7, URZ, 0x1f, UR4 ;  /* 0x0000001f3f077899 */ /* 0x000fe20008011404 */
[----:B------:R-:W-:Y:S01]  /*fe20*/  IMAD.MOV.U32 R6, RZ, RZ, R12 ;  /* 0x000000ffff067224 */ /* 0x000fe200078e000c */
[----:B------:R-:W-:Y:S01]  /*fe30*/  UIMAD UR10, UR16, UR12, URZ ;  /* 0x0000000c100a72a4 */ /* 0x000fe2000f8e023f */
[----:B------:R-:W-:Y:S01]  /*fe40*/  @P1 SHF.R.U32.HI R6, RZ, R10, R7 ;  /* 0x0000000aff061219 */ /* 0x000fe20000011607 */
[----:B------:R-:W-:Y:S01]  /*fe50*/  UMOV UR6, UR4 ;  /* 0x0000000400067c82 */ /* 0x000fe20008000000 */
[----:B------:R-:W-:Y:S01]  /*fe60*/  USEL UR15, UR15, URZ, !UP0 ;  /* 0x0000003f0f0f7287 */ /* 0x000fe2000c000000 */
[----:B------:R-:W-:Y:S01]  /*fe70*/  IMAD R7, R153, 0x20, R18 ;  /* 0x0000002099077824 */ /* 0x000fe200078e0212 */
[----:B------:R-:W-:Y:S01]  /*fe80*/  UIMAD.WIDE.U32 UR8, UR40, UR12, UR6 ;  /* 0x0000000c280872a5 */ /* 0x000fe2000f8e0006 */
[----:B------:R-:W-:Y:S01]  /*fe90*/  IMAD.MOV R10, RZ, RZ, -R6 ;  /* 0x000000ffff0a7224 */ /* 0x000fe200078e0a06 */
[----:B------:R-:W-:Y:S01]  /*fea0*/  UIMAD UR10, UR40, UR13, UR10 ;  /* 0x0000000d280a72a4 */ /* 0x000fe2000f8e020a */
[----:B------:R-:W-:Y:S01]  /*feb0*/  IMAD.WIDE R4, R7, 0x2, R4 ;  /* 0x0000000207047825 */ /* 0x000fe200078e0204 */
[----:B------:R-:W-:Y:S01]  /*fec0*/  USEL UR14, UR41, URZ, !UP0 ;  /* 0x0000003f290e7287 */ /* 0x000fe2000c000000 */
[----:B------:R-:W-:Y:S01]  /*fed0*/  ULDC.64 UR12, c[0x0][0xb98] ;  /* 0x0002e600000c7ab9 */ /* 0x000fe20000000a00 */
[----:B------:R-:W-:Y:S01]  /*fee0*/  UIADD3 UR9, UR9, UR10, URZ ;  /* 0x0000000a09097290 */ /* 0x000fe2000fffe03f */
[----:B------:R-:W-:Y:S01]  /*fef0*/  IMAD R9, R43, R10, R12 ;  /* 0x0000000a2b097224 */ /* 0x000fe200078e020c */
[----:B------:R-:W-:Y:S01]  /*ff00*/  UIMAD UR6, UR15, UR12, URZ ;  /* 0x0000000c0f0672a4 */ /* 0x000fe2000f8e023f */
[----:B------:R-:W-:Y:S01]  /*ff10*/  SHF.R.S32.HI R10, RZ, 0x1f, R6 ;  /* 0x0000001fff0a7819 */ /* 0x000fe20000011406 */
[----:B------:R-:W-:Y:S01]  /*ff20*/  UIMAD.WIDE.U32 UR8, UR14, UR12, UR8 ;  /* 0x0000000c0e0872a5 */ /* 0x000fe2000f8e0008 */
[----:B------:R-:W-:Y:S01]  /*ff30*/  IADD3 R21, P2, R4, 0x1800, RZ ;  /* 0x0000180004157810 */ /* 0x000fe20007f5e0ff */
[----:B------:R-:W-:Y:S01]  /*ff40*/  UIMAD UR6, UR14, UR13, UR6 ;  /* 0x0000000d0e0672a4 */ /* 0x000fe2000f8e0206 */
[----:B------:R-:W-:Y:S01]  /*ff50*/  SHF.R.S32.HI R7, RZ, 0x1f, R9 ;  /* 0x0000001fff077819 */ /* 0x000fe20000011409 */
[----:B------:R-:W-:Y:S01]  /*ff60*/  ULDC.64 UR10, c[0x0][0xb88] ;  /* 0x0002e200000a7ab9 */ /* 0x000fe20000000a00 */
[----:B------:R-:W-:Y:S01]  /*ff70*/  LOP3.LUT R20, R21, 0x180, RZ, 0xc0, !PT ;  /* 0x0000018015147812 */ /* 0x000fe200078ec0ff */
[----:B-----5:R-:W-:Y:S01]  /*ff80*/  IMAD R45, R8, R43, RZ ;  /* 0x0000002b082d7224 */ /* 0x020fe200078e02ff */
[----:B------:R-:W-:Y:S01]  /*ff90*/  IADD3 R6, P0, R6, UR8, RZ ;  /* 0x0000000806067c10 */ /* 0x000fe2000ff1e0ff */
[----:B------:R-:W-:Y:S01]  /*ffa0*/  IMAD.U32 R11, RZ, RZ, UR6 ;  /* 0x00000006ff0b7e24 */ /* 0x000fe2000f8e00ff */
[----:B------:R-:W-:Y:S01]  /*ffb0*/  SHF.R.U64 R20, R20, 0x3, RZ ;  /* 0x0000000314147819 */ /* 0x000fe200000012ff */
[----:B------:R-:W-:Y:S01]  /*ffc0*/  IMAD R12, R7, UR10, RZ ;  /* 0x0000000a070c7c24 */ /* 0x000fe2000f8e02ff */
[----:B------:R-:W-:-:S02]  /*ffd0*/  IADD3 R29, P6, R4, 0x3000, RZ ;  /* 0x00003000041d7810 */ /* 0x000fc40007fde0ff */
[----:B------:R-:W-:Y:S01]  /*ffe0*/  IADD3.X R7, R10, UR9, R11, P0, !PT ;  /* 0x000000090a077c10 */ /* 0x000fe200087fe40b */
[C---:B------:R-:W-:Y:S01]  /*fff0*/  IMAD R11, R9.reuse, UR11, R12 ;  /* 0x0000000b090b7c24 */ /* 0x040fe2000f8e020c */
[----:B------:R-:W-:Y:S01]  /*10000*/  ULDC.64 UR8, c[0x0][0xb50] ;  /* 0x0002d40000087ab9 */ /* 0x000fe20000000a00 */
[----:B------:R-:W-:Y:S01]  /*10010*/  LOP3.LUT R20, R20, R21, RZ, 0x3c, !PT ;  /* 0x0000001514147212 */ /* 0x000fe200078e3cff */
[----:B------:R-:W-:Y:S01]  /*10020*/  IMAD.X R21, RZ, RZ, R5, P2 ;  /* 0x000000ffff157224 */ /* 0x000fe200010e0605 */
[C---:B------:R-:W-:Y:S01]  /*10030*/  IADD3 R13, P5, R4.reuse, 0x4800, RZ ;  /* 0x00004800040d7810 */ /* 0x040fe20007fbe0ff */
[----:B------:R-:W-:Y:S01]  /*10040*/  IMAD.WIDE.U32 R6, R9, UR10, R6 ;  /* 0x0000000a09067c25 */ /* 0x000fe2000f8e0006 */
[----:B------:R-:W-:Y:S01]  /*10050*/  ULDC.64 UR10, c[0x0][0xaa0] ;  /* 0x0002a800000a7ab9 */ /* 0x000fe20000000a00 */
[----:B------:R-:W-:Y:S02]  /*10060*/  IADD3 R33, P4, R4, 0x6000, RZ ;  /* 0x0000600004217810 */ /* 0x000fe40007f9e0ff */
[----:B------:R-:W-:Y:S01]  /*10070*/  IMAD.IADD R7, R7, 0x1, R11 ;  /* 0x0000000107077824 */ /* 0x000fe200078e020b */
[----:B------:R-:W-:-:S02]  /*10080*/  LEA R10, P0, R6, UR8, 0x2 ;  /* 0x00000008060a7c11 */ /* 0x000fc4000f8010ff */
[----:B------:R-:W-:Y:S02]  /*10090*/  LOP3.LUT R9, R4, 0x180, RZ, 0xc0, !PT ;  /* 0x0000018004097812 */ /* 0x000fe400078ec0ff */
[----:B------:R-:W-:Y:S01]  /*100a0*/  LEA.HI.X R11, R6, UR9, R7, 0x2, P0 ;  /* 0x00000009060b7c11 */ /* 0x000fe200080f1407 */
[----:B------:R-:W-:Y:S01]  /*100b0*/  SHFL.IDX PT, R36, R10, RZ, 0x1c1f ;  /* 0x001c1fff0a247589 */ /* 0x000fe200000e0000 */
[----:B------:R-:W-:Y:S01]  /*100c0*/  LOP3.LUT P0, RZ, R154, 0x3, RZ, 0xc0, !PT ;  /* 0x000000039aff7812 */ /* 0x000fe2000780c0ff */
[C---:B------:R-:W-:Y:S01]  /*100d0*/  VIADD R6, R14.reuse, 0x8 ;  /* 0x000000080e067836 */ /* 0x040fe20000000000 */
[----:B------:R-:W-:Y:S01]  /*100e0*/  UIMAD UR8, UR7, UR10, URZ ;  /* 0x0000000a070872a4 */ /* 0x000fe2000f8e023f */
[----:B------:R-:W1:Y:S01]  /*100f0*/  SHFL.IDX PT, R37, R11, RZ, 0x1c1f ;  /* 0x001c1fff0b257589 */ /* 0x000e6200000e0000 */
[-C--:B------:R-:W-:Y:S02]  /*10100*/  ISETP.GE.OR P2, PT, R14, R45.reuse, P0 ;  /* 0x0000002d0e00720c */ /* 0x080fe40000746670 */
[----:B------:R-:W-:Y:S01]  /*10110*/  ISETP.GE.OR P0, PT, R6, R45, P0 ;  /* 0x0000002d0600720c */ /* 0x000fe20000706670 */
[----:B------:R-:W-:Y:S01]  /*10120*/  SHFL.IDX PT, R38, R10, 0x1, 0x1c1f ;  /* 0x003c1f000a267f89 */ /* 0x000fe200000e0000 */
[----:B------:R-:W-:-:S02]  /*10130*/  IADD3 R7, P3, R4, 0x7800, RZ ;  /* 0x0000780004077810 */ /* 0x000fc40007f7e0ff */
[----:B------:R-:W-:Y:S01]  /*10140*/  LOP3.LUT R28, R29, 0x180, RZ, 0xc0, !PT ;  /* 0x000001801d1c7812 */ /* 0x000fe200078ec0ff */
[----:B------:R-:W2:Y:S01]  /*10150*/  SHFL.IDX PT, R39, R11, 0x1, 0x1c1f ;  /* 0x003c1f000b277f89 */ /* 0x000ea200000e0000 */
[----:B------:R-:W-:Y:S01]  /*10160*/  UIMAD.WIDE.U32 UR6, UR4, UR10, URZ ;  /* 0x0000000a040672a5 */ /* 0x000fe2000f8e003f */
[----:B------:R-:W-:Y:S01]  /*10170*/  LOP3.LUT R12, R13, 0x180, RZ, 0xc0, !PT ;  /* 0x000001800d0c7812 */ /* 0x000fe200078ec0ff */
[----:B------:R-:W-:Y:S01]  /*10180*/  UIMAD UR8, UR4, UR11, UR8 ;  /* 0x0000000b040872a4 */ /* 0x000fe2000f8e0208 */
[----:B------:R-:W-:Y:S01]  /*10190*/  LOP3.LUT R32, R33, 0x180, RZ, 0xc0, !PT ;  /* 0x0000018021207812 */ /* 0x000fe200078ec0ff */
[----:B------:R-:W-:Y:S01]  /*101a0*/  IMAD.X R25, RZ, RZ, R5, P3 ;  /* 0x000000ffff197224 */ /* 0x000fe200018e0605 */
[----:B------:R-:W-:Y:S01]  /*101b0*/  ULDC.64 UR10, c[0x0][0xae8] ;  /* 0x0002ba00000a7ab9 */ /* 0x000fe20000000a00 */
[----:B------:R-:W-:Y:S01]  /*101c0*/  SHF.R.U64 R9, R9, 0x3, RZ ;  /* 0x0000000309097819 */ /* 0x000fe200000012ff */
[----:B-1----:R-:W-:Y:S01]  /*101d0*/  @!P2 ST.E desc[UR54][R36.64], R2 ;  /* 0x000000022400a985 */ /* 0x002fe2000c101936 */
[----:B------:R-:W-:Y:S01]  /*101e0*/  UIADD3 UR7, UR7, UR8, URZ ;  /* 0x0000000807077290 */ /* 0x000fe2000fffe03f */
[----:B------:R-:W-:Y:S01]  /*101f0*/  LOP3.LUT R6, R7, 0x180, RZ, 0xc0, !PT ;  /* 0x0000018007067812 */ /* 0x000fe200078ec0ff */
[----:B------:R-:W-:Y:S01]  /*10200*/  UIMAD UR4, UR16, UR10, URZ ;  /* 0x0000000a100472a4 */ /* 0x000fe2000f8e023f */
[----:B------:R-:W-:-:S02]  /*10210*/  SHF.R.U64 R28, R28, 0x3, RZ ;  /* 0x000000031c1c7819 */ /* 0x000fc400000012ff */
[----:B------:R-:W-:Y:S01]  /*10220*/  SHF.R.U64 R12, R12, 0x3, RZ ;  /* 0x000000030c0c7819 */ /* 0x000fe200000012ff */
[----:B--2---:R1:W-:Y:S01]  /*10230*/  @!P0 ST.E desc[UR54][R38.64], R0 ;  /* 0x0000000026008985 */ /* 0x0043e2000c101936 */
[----:B------:R-:W-:Y:S01]  /*10240*/  UIMAD UR4, UR40, UR11, UR4 ;  /* 0x0000000b280472a4 */ /* 0x000fe2000f8e0204 */
[----:B------:R-:W-:Y:S01]  /*10250*/  SHF.R.U64 R32, R32, 0x3, RZ ;  /* 0x0000000320207819 */ /* 0x000fe200000012ff */
[----:B------:R-:W-:Y:S01]  /*10260*/  UIMAD.WIDE.U32 UR6, UR40, UR10, UR6 ;  /* 0x0000000a280672a5 */ /* 0x000fe2000f8e0006 */
[----:B------:R-:W-:Y:S01]  /*10270*/  LOP3.LUT R8, R9, R4, RZ, 0x3c, !PT ;  /* 0x0000000409087212 */ /* 0x000fe200078e3cff */
[----:B------:R-:W-:Y:S01]  /*10280*/  ULDC.64 UR8, c[0x0][0xaf0] ;  /* 0x0002bc0000087ab9 */ /* 0x000fe20000000a00 */
[----:B------:R-:W-:Y:S02]  /*10290*/  SHF.R.U64 R4, R6, 0x3, RZ ;  /* 0x0000000306047819 */ /* 0x000fe400000012ff */
[----:B------:R-:W-:Y:S02]  /*102a0*/  LOP3.LUT R28, R28, R29, RZ, 0x3c, !PT ;  /* 0x0000001d1c1c7212 */ /* 0x000fe400078e3cff */
[----:B------:R-:W-:Y:S01]  /*102b0*/  LOP3.LUT R12, R12, R13, RZ, 0x3c, !PT ;  /* 0x0000000d0c0c7212 */ /* 0x000fe200078e3cff */
[----:B-1----:R-:W1:Y:S01]  /*102c0*/  @P1 LDC R39, c[0x0][0xbf0] ;  /* 0x0002fc00ff271b82 */ /* 0x002e620000000800 */
[----:B------:R-:W-:Y:S01]  /*102d0*/  IMAD R0, R152, 0x60, R153 ;  /* 0x0000006098007824 */ /* 0x000fe200078e0299 */
[----:B------:R-:W-:Y:S01]  /*102e0*/  UIADD3 UR7, UR7, UR4, URZ ;  /* 0x0000000407077290 */ /* 0x000fe2000fffe03f */
[----:B------:R-:W-:Y:S01]  /*102f0*/  LOP3.LUT R32, R32, R33, RZ, 0x3c, !PT ;  /* 0x0000002120207212 */ /* 0x000fe200078e3cff */
[--C-:B------:R-:W-:Y:S01]  /*10300*/  IMAD.X R29, RZ, RZ, R5.reuse, P6 ;  /* 0x000000ffff1d7224 */ /* 0x100fe200030e0605 */
[----:B------:R-:W-:Y:S01]  /*10310*/  LOP3.LUT R24, R4, R7, RZ, 0x3c, !PT ;  /* 0x0000000704187212 */ /* 0x000fe200078e3cff */
[----:B------:R-:W-:Y:S01]  /*10320*/  VIADD R36, R0, UR42 ;  /* 0x0000002a00247c36 */ /* 0x000fe20008000000 */
[----:B------:R-:W-:Y:S01]  /*10330*/  UIMAD UR4, UR15, UR8, URZ ;  /* 0x000000080f0472a4 */ /* 0x000fe2000f8e023f */
[----:B------:R-:W-:-:S02]  /*10340*/  IMAD.X R13, RZ, RZ, R5, P5 ;  /* 0x000000ffff0d7224 */ /* 0x000fc400028e0605 */
[----:B0-----:R-:W-:Y:S01]  /*10350*/  @P1 IMAD.HI.U32 R0, R36, R41, RZ ;  /* 0x0000002924001227 */ /* 0x001fe200078e00ff */
[----:B------:R-:W-:Y:S01]  /*10360*/  UIMAD.WIDE.U32 UR6, UR14, UR8, UR6 ;  /* 0x000000080e0672a5 */ /* 0x000fe2000f8e0006 */
[----:B------:R-:W5:Y:S02]  /*10370*/  LD.E.128 R28, desc[UR54][R28.64] ;  /* 0x000000361c1c7980 */ /* 0x000f64000c101d00 */
[----:B------:R-:W-:Y:S01]  /*10380*/  IMAD.MOV.U32 R37, RZ, RZ, R36 ;  /* 0x000000ffff257224 */ /* 0x000fe200078e0024 */
[----:B------:R-:W-:Y:S01]  /*10390*/  UIMAD UR4, UR14, UR9, UR4 ;  /* 0x000000090e0472a4 */ /* 0x000fe2000f8e0204 */
[--C-:B------:R-:W-:Y:S01]  /*103a0*/  IMAD.X R33, RZ, RZ, R5.reuse, P4 ;  /* 0x000000ffff217224 */ /* 0x100fe200020e0605 */
[----:B------:R-:W5:Y:S01]  /*103b0*/  LD.E.128 R12, desc[UR54][R12.64] ;  /* 0x000000360c0c7980 */ /* 0x000f62000c101d00 */
[----:B------:R-:W-:Y:S01]  /*103c0*/  ULDC.64 UR8, c[0x0][0xae0] ;  /* 0x0002b80000087ab9 */ /* 0x000fe20000000a00 */
[----:B------:R-:W-:Y:S02]  /*103d0*/  IMAD.MOV.U32 R9, RZ, RZ, R5 ;  /* 0x000000ffff097224 */ /* 0x000fe400078e0005 */
[----:B------:R-:W5:Y:S01]  /*103e0*/  LD.E.128 R24, desc[UR54][R24.64] ;  /* 0x0000003618187980 */ /* 0x000f62000c101d00 */
[----:B-1----:R-:W-:Y:S01]  /*103f0*/  @P1 SHF.R.U32.HI R37, RZ, R39, R0 ;  /* 0x00000027ff251219 */ /* 0x002fe20000011600 */
[----:B------:R-:W-:-:S02]  /*10400*/  UIADD3 UR4, UR7, UR4, URZ ;  /* 0x0000000407047290 */ /* 0x000fc4000fffe03f */
[----:B------:R0:W5:Y:S01]  /*10410*/  LD.E.128 R4, desc[UR54][R20.64] ;  /* 0x0000003614047980 */ /* 0x000162000c101d00 */
[--C-:B------:R-:W-:Y:S01]  /*10420*/  SHF.R.S32.HI R0, RZ, 0x1f, R37.reuse ;  /* 0x0000001fff007819 */ /* 0x100fe20000011425 */
[----:B------:R-:W-:Y:S02]  /*10430*/  IMAD.MOV R2, RZ, RZ, -R37 ;  /* 0x000000ffff027224 */ /* 0x000fe400078e0a25 */
[----:B------:R-:W5:Y:S02]  /*10440*/  LD.E.128 R8, desc[UR54][R8.64] ;  /* 0x0000003608087980 */ /* 0x000f64000c101d00 */
[----:B------:R-:W-:Y:S02]  /*10450*/  IMAD R0, R0, UR8, RZ ;  /* 0x0000000800007c24 */ /* 0x000fe4000f8e02ff */
[----:B------:R-:W5:Y:S01]  /*10460*/  LD.E.128 R32, desc[UR54][R32.64] ;  /* 0x0000003620207980 */ /* 0x000f62000c101d00 */
[----:B------:R-:W-:Y:S02]  /*10470*/  IMAD R39, R43, R2, R36 ;  /* 0x000000022b277224 */ /* 0x000fe400078e0224 */
[----:B------:R-:W-:Y:S01]  /*10480*/  IMAD R41, R37, UR9, R0 ;  /* 0x0000000925297c24 */ /* 0x000fe2000f8e0200 */
[----:B------:R-:W-:Y:S01]  /*10490*/  @!PT LDS RZ, [RZ] ;  /* 0x00000000fffff984 */ /* 0x000fe20000000800 */
[----:B------:R-:W-:Y:S01]  /*104a0*/  @!PT LDS RZ, [RZ] ;  /* 0x00000000fffff984 */ /* 0x000fe20000000800 */
[----:B------:R-:W-:Y:S01]  /*104b0*/  @!PT LDS RZ, [RZ] ;  /* 0x00000000fffff984 */ /* 0x000fe20000000800 */
[----:B------:R-:W-:Y:S01]  /*104c0*/  @!PT LDS RZ, [RZ] ;  /* 0x00000000fffff984 */ /* 0x000fe20000000800 */
[----:B------:R1:W-:Y:S06]  /*104d0*/  MEMBAR.ALL.CTA ;  /* 0x0000000000007992 */ /* 0x0003ec0000008000 */
[----:B-1----:R-:W1:Y:S01]  /*104e0*/  FENCE.VIEW.ASYNC.S ;  /* 0x00000000000073c6 */ /* 0x002e620000000000 */
        /* <DEDUP_REMOVED lines=18> */
[----:B-1----:R0:W1:Y:S01]  /*10610*/  SHFL.IDX PT, R20, R40, RZ, 0x1c1f ;  /* 0x001c1fff28147589 */ /* 0x00206200000e0000 */
        /* <DEDUP_REMOVED lines=10> */
[CC--:B-1----:R-:W-:Y:S02]  /*106c0*/  @!P1 LEA R36, P3, R19.reuse, R20.reuse, 0x1 ;  /* 0x0000001413249211 */ /* 0x0c2fe400078608ff */
[----:B------:R-:W-:Y:S02]  /*106d0*/  @!P2 LEA R38, P4, R22, R20, 0x1 ;  /* 0x000000141626a211 */ /* 0x000fe400078808ff */
[----:B0-2---:R-:W-:Y:S01]  /*106e0*/  @!P0 IMAD.WIDE R2, R18, 0x2, R20 ;  /* 0x0000000212028825 */ /* 0x005fe200078e0214 */
[-C--:B------:R-:W-:Y:S02]  /*106f0*/  @!P1 LEA.HI.X R37, R19, R21.reuse, R44, 0x1, P3 ;  /* 0x0000001513259211 */ /* 0x080fe400018f0c2c */
[----:B------:R-:W-:Y:S02]  /*10700*/  @!P2 LEA.HI.X R39, R22, R21, R42, 0x1, P4 ;  /* 0x000000151627a211 */ /* 0x000fe400020f0c2a */
[----:B-----5:R3:W-:Y:S04]  /*10710*/  @!P0 ST.E.128 desc[UR54][R2.64], R8 ;  /* 0x0000000802008985 */ /* 0x0207e8000c101d36 */
[----:B------:R3:W-:Y:S04]  /*10720*/  @!P1 ST.E.128 desc[UR54][R36.64], R28 ;  /* 0x0000001c24009985 */ /* 0x0007e8000c101d36 */
[----:B------:R3:W-:Y:S02]  /*10730*/  @!P2 ST.E.128 desc[UR54][R38.64], R32 ;  /* 0x000000202600a985 */ /* 0x0007e4000c101d36 */
.L_x_11596:
[----:B------:R-:W-:Y:S05]  /*10740*/  BSYNC B1 ;  /* 0x0000000000017941 */ /* 0x000fea0003800000 */
.L_x_11595:
        /* <DEDUP_REMOVED lines=9> */
[----:B----4-:R-:W-:Y:S02]  /*107e0*/  @!P1 IMAD.WIDE R2, R18, 0x2, R8 ;  /* 0x0000000212029825 */ /* 0x010fe400078e0208 */
        /* <DEDUP_REMOVED lines=9> */
.L_x_11593:
        /* <DEDUP_REMOVED lines=14> */
[----:B------:R-:W-:Y:S01]  /*10960*/  UISETP.NE.AND.EX UP1, UPT, UR7, URZ, UPT, UP1 ;  /* 0x0000003f0700728c */ /* 0x000fe2000bf25310 */
[----:B------:R-:W1:Y:S05]  /*10970*/  S2R R7, SR_TID.X ;  /* 0x0000000000077919 */ /* 0x000e6a0000002100 */
        /* <DEDUP_REMOVED lines=9> */
[----:B-1----:R-:W-:-:S10]  /*10a10*/  VIADD R7, R7, 0xffffff80 ;  /* 0xffffff8007077836 */ /* 0x002fd40000000000 */
[----:B------:R-:W0:Y:S01]  /*10a20*/  @P0 LDC R9, c[0x0][0xbec] ;  /* 0x0002fb00ff090b82 */ /* 0x000e220000000800 */
[----:B------:R-:W-:Y:S02]  /*10a30*/  ISETP.GE.AND P1, PT, R7, 0xc0, PT ;  /* 0x000000c00700780c */ /* 0x000fe40003f26270 */
[----:B--2---:R-:W-:Y:S01]  /*10a40*/  @P2 R2UR UR4, R6 ;  /* 0x00000000060422ca */ /* 0x004fe200000e0000 */
[----:B0--3--:R-:W-:-:S14]  /*10a50*/  @P3 BRA `(.L_x_11598) ;  /* 0x0000000000103947 */ /* 0x009fdc0003800000 */
[----:B------:R-:W-:Y:S05]  /*10a60*/  @!P2 BRA `(.L_x_11598) ;  /* 0x00000000000ca947 */ /* 0x000fea0003800000 */
[----:B------:R-:W2:Y:S04]  /*10a70*/  LDG.E R5, desc[UR54][R2.64] ;  /* 0x0000003602057981 */ /* 0x000ea8000c1e1900 */
[----:B-----5:R-:W2:Y:S02]  /*10a80*/  LDG.E R0, desc[UR54][R2.64+0x4] ;  /* 0x0000043602007981 */ /* 0x020ea4000c1e1900 */
[----:B--2---:R-:W-:-:S07]  /*10a90*/  IMAD.IADD R0, R0, 0x1, -R5 ;  /* 0x0000000100007824 */ /* 0x004fce00078e0a05 */
.L_x_11598:
        /* <DEDUP_REMOVED lines=47> */
.L_x_11600:
[----:B------:R-:W-:Y:S05]  /*10d90*/  BSYNC B1 ;  /* 0x0000000000017941 */ /* 0x000fea0003800000 */
.L_x_11599:
[----:B0-----:R-:W0:Y:S01]  /*10da0*/  @P0 LDC R3, c[0x0][0xbf0] ;  /* 0x0002fc00ff030b82 */ /* 0x001e220000000800 */
[----:B------:R-:W-:Y:S01]  /*10db0*/  ULDC.64 UR14, c[0x0][0xaa0] ;  /* 0x0002a800000e7ab9 */ /* 0x000fe20000000a00 */
[----:B------:R-:W-:Y:S01]  /*10dc0*/  IMAD R2, R152, 0x60, R153 ;  /* 0x0000006098027824 */ /* 0x000fe200078e0299 */
[----:B------:R-:W-:Y:S01]  /*10dd0*/  UIMAD UR8, UR9, UR14, URZ ;  /* 0x0000000e090872a4 */ /* 0x000fe2000f8e023f */
[----:B------:R-:W-:Y:S01]  /*10de0*/  BSSY B1, `(.L_x_11601) ;  /* 0x000003a000017945 */ /* 0x000fe20003800000 */
[----:B------:R-:W-:Y:S01]  /*10df0*/  UIMAD.WIDE.U32 UR6, UR4, UR14, URZ ;  /* 0x0000000e040672a5 */ /* 0x000fe2000f8e003f */
[----:B------:R-:W-:Y:S01]  /*10e00*/  VIADD R4, R2, UR42 ;  /* 0x0000002a02047c36 */ /* 0x000fe20008000000 */
[----:B------:R-:W-:Y:S01]  /*10e10*/  UIMAD UR8, UR4, UR15, UR8 ;  /* 0x0000000f040872a4 */ /* 0x000fe2000f8e0208 */
[----:B------:R-:W-:Y:S02]  /*10e20*/  SHF.R.S32.HI R10, RZ, 0x1f, R22 ;  /* 0x0000001fff0a7819 */ /* 0x000fe40000011416 */
[----:B------:R-:W-:Y:S01]  /*10e30*/  ULDC.64 UR14, c[0x0][0xae8] ;  /* 0x0002ba00000e7ab9 */ /* 0x000fe20000000a00 */
[----:B------:R-:W-:Y:S01]  /*10e40*/  UIADD3 UR7, UR7, UR8, URZ ;  /* 0x0000000807077290 */ /* 0x000fe2000fffe03f */
[----:B------:R-:W-:Y:S01]  /*10e50*/  @P0 IMAD.HI.U32 R2, R4, R9, RZ ;  /* 0x0000000904020227 */ /* 0x000fe200078e00ff */
[----:B------:R-:W-:Y:S01]  /*10e60*/  UIMAD UR4, UR10, UR14, URZ ;  /* 0x0000000e0a0472a4 */ /* 0x000fe2000f8e023f */
[----:B------:R-:W-:Y:S01]  /*10e70*/  SHF.R.S32.HI R14, RZ, 0x1f, R19 ;  /* 0x0000001fff0e7819 */ /* 0x000fe20000011413 */
        /* <DEDUP_REMOVED lines=22> */
[----:B------:R-:W-:Y:S02]  /*10fe0*/  IMAD R4, R4, UR6, RZ ;  /* 0x0000000604047c24 */ /* 0x000fe4000f8e02ff */
[----:B------:R-:W-:Y:S02]  /*10ff0*/  IMAD.IADD R3, R3, 0x1, R9 ;  /* 0x0000000103037824 */ /* 0x000fe400078e0209 */
[----:B-----5:R-:W-:Y:S02]  /*11000*/  IMAD R11, R0, R11, RZ ;  /* 0x0000000b000b7224 */ /* 0x020fe400078e02ff */
[----:B------:R-:W-:Y:S02]  /*11010*/  VIADD R0, R153, UR42 ;  /* 0x0000002a99007c36 */ /* 0x000fe40008000000 */
[C---:B------:R-:W-:Y:S02]  /*11020*/  IMAD R5, R7.reuse, UR7, R4 ;  /* 0x0000000707057c24 */ /* 0x040fe4000f8e0204 */
[----:B------:R-:W-:Y:S01]  /*11030*/  IMAD.WIDE.U32 R2, R7, UR6, R2 ;  /* 0x0000000607027c25 */ /* 0x000fe2000f8e0002 */
[----:B------:R-:W-:Y:S01]  /*11040*/  ISETP.GE.AND P0, PT, R0, R11, PT ;  /* 0x0000000b0000720c */ /* 0x000fe20003f06270 */
[----:B------:R-:W-:-:S02]  /*11050*/  ULDC.64 UR6, c[0x0][0xa80] ;  /* 0x0002a00000067ab9 */ /* 0x000fc40000000a00 */
        /* <DEDUP_REMOVED lines=18> */
.L_x_11602:
[----:B------:R-:W-:Y:S05]  /*11180*/  BSYNC B1 ;  /* 0x0000000000017941 */ /* 0x000fea0003800000 */
.L_x_11601:
        /* <DEDUP_REMOVED lines=9> */
[CC--:B-1-3--:R-:W-:Y:S02]  /*11220*/  @!P3 LEA R6, P0, R19.reuse, R2.reuse, 0x1 ;  /* 0x000000021306b211 */ /* 0x0cafe400078008ff */
[----:B------:R-:W-:Y:S02]  /*11230*/  @!P4 LEA R8, P1, R22, R2, 0x1 ;  /* 0x000000021608c211 */ /* 0x000fe400078208ff */
[----:B0---4-:R-:W-:Y:S01]  /*11240*/  @!P2 IMAD.WIDE R4, R18, 0x2, R2 ;  /* 0x000000021204a825 */ /* 0x011fe200078e0202 */
[-C--:B------:R-:W-:Y:S02]  /*11250*/  @!P3 LEA.HI.X R7, R19, R3.reuse, R14, 0x1, P0 ;  /* 0x000000031307b211 */ /* 0x080fe400000f0c0e */
[----:B------:R-:W-:Y:S02]  /*11260*/  @!P4 LEA.HI.X R9, R22, R3, R10, 0x1, P1 ;  /* 0x000000031609c211 */ /* 0x000fe400008f0c0a */
[----:B------:R0:W-:Y:S04]  /*11270*/  @!P2 ST.E.128 desc[UR54][R4.64], RZ ;  /* 0x000000ff0400a985 */ /* 0x0001e8000c101d36 */
[----:B------:R0:W-:Y:S04]  /*11280*/  @!P3 ST.E.128 desc[UR54][R6.64], RZ ;  /* 0x000000ff0600b985 */ /* 0x0001e8000c101d36 */
[----:B------:R0:W-:Y:S02]  /*11290*/  @!P4 ST.E.128 desc[UR54][R8.64], RZ ;  /* 0x000000ff0800c985 */ /* 0x0001e4000c101d36 */
.L_x_11597:
[----:B------:R-:W-:Y:S05]  /*112a0*/  BSYNC B0 ;  /* 0x0000000000007941 */ /* 0x000fea0003800000 */
.L_x_11592:
[----:B------:R-:W-:Y:S02]  /*112b0*/  ULDC UR4, c[0x0][0xc3c] ;  /* 0x00030f0000047ab9 */ /* 0x000fe40000000800 */
[----:B------:R-:W-:-:S06]  /*112c0*/  UISETP.GE.AND UP0, UPT, UR49, UR4, UPT ;  /* 0x000000043100728c */ /* 0x000fcc000bf06270 */
[----:B------:R-:W-:-:S13]  /*112d0*/  PLOP3.LUT P0, PT, PT, PT, UP0, 0x80, 0x0 ;  /* 0x000000000000781c */ /* 0x000fda0003f0f008 */
[----:B------:R-:W-:Y:S05]  /*112e0*/  @!P0 BRA `(.L_x_11603) ;  /* 0xfffffef800848947 */ /* 0x000fea000383ffff */
[----:B------:R-:W-:Y:S05]  /*112f0*/  EXIT ;  /* 0x000000000000794d */ /* 0x000fea0003800000 */
.L_x_11502:
        /* <DEDUP_REMOVED lines=39> */
[----:B------:R-:W-:-:S03]  /*11570*/  IMAD.MOV.U32 R6, RZ, RZ, RZ ;  /* 0x000000ffff067224 */ /* 0x000fc600078e00ff */
        /* <DEDUP_REMOVED lines=13> */
[----:B------:R-:W-:Y:S01]  /*11650*/  ULDC UR4, c[0x0][0xc3c] ;  /* 0x00030f0000047ab9 */ /* 0x000fe20000000800 */
[----:B------:R-:W-:-:S07]  /*11660*/  IMAD.MOV.U32 R6, RZ, RZ, RZ ;  /* 0x000000ffff067224 */ /* 0x000fce00078e00ff */
.L_x_11609:
        /* <DEDUP_REMOVED lines=11> */
.L_x_11608:
[----:B------:R-:W-:Y:S05]  /*11720*/  BSYNC B0 ;  /* 0x0000000000007941 */ /* 0x000fea0003800000 */
.L_x_11607:
        /* <DEDUP_REMOVED lines=21> */
[----:B------:R-:W-:-:S07]  /*11880*/  IMAD.MOV.U32 R10, RZ, RZ, R12 ;  /* 0x000000ffff0a7224 */ /* 0x000fce00078e000c */
.L_x_11605:
        /* <DEDUP_REMOVED lines=17> */
[----:B------:R-:W0:Y:S02]  /*119a0*/  F2I.FTZ.U32.TRUNC.NTZ R3, R17 ;  /* 0x0000001100037305 */ /* 0x000e24000021f000 */
[----:B0-----:R-:W-:Y:S01]  /*119b0*/  IMAD.MOV R14, RZ, RZ, -R3 ;  /* 0x000000ffff0e7224 */ /* 0x001fe200078e0a03 */
[----:B------:R-:W-:Y:S06]  /*119c0*/  @!P0 BRA `(.L_x_11610) ;  /* 0x0000000000088947 */ /* 0x000fec0003800000 */
[----:B------:R-:W-:-:S05]  /*119d0*/  VIADD R13, R13, 0xffffffff ;  /* 0xffffffff0d0d7836 */ /* 0x000fca0000000000 */
[----:B------:R0:W1:Y:S02]  /*119e0*/  SHFL.IDX PT, R16, R10, R13, 0x1f ;  /* 0x00001f0d0a107589 */ /* 0x00006400000e0000 */
.L_x_11610:
[----:B-1----:R-:W-:Y:S01]  /*119f0*/  IMAD R16, R16, R9, R12 ;  /* 0x0000000910107224 */ /* 0x002fe200078e020c */
[----:B0-----:R-:W-:Y:S01]  /*11a00*/  IABS R10, R8 ;  /* 0x00000008000a7213 */ /* 0x001fe20000000000 */
[----:B------:R-:W-:Y:S02]  /*11a10*/  IMAD.MOV.U32 R2, RZ, RZ, R14 ;  /* 0x000000ffff027224 */ /* 0x000fe400078e000e */
[----:B------:R-:W-:Y:S02]  /*11a20*/  IMAD.IADD R7, R7, 0x1, -R16 ;  /* 0x0000000107077824 */ /* 0x000fe400078e0a10 */
[----:B------:R-:W-:Y:S02]  /*11a30*/  IMAD R13, R2, R11, RZ ;  /* 0x0000000b020d7224 */ /* 0x000fe400078e02ff */
[----:B------:R-:W-:Y:S01]  /*11a40*/  IMAD.MOV.U32 R2, RZ, RZ, RZ ;  /* 0x000000ffff027224 */ /* 0x000fe200078e00ff */
[----:B------:R-:W-:Y:S01]  /*11a50*/  IABS R4, R7 ;  /* 0x0000000700047213 */ /* 0x000fe20000000000 */
[----:B------:R-:W-:-:S02]  /*11a60*/  IMAD.MOV R10, RZ, RZ, -R10 ;  /* 0x000000ffff0a7224 */ /* 0x000fc400078e0a0a */
[----:B------:R-:W-:-:S04]  /*11a70*/  IMAD.HI.U32 R2, R3, R13, R2 ;  /* 0x0000000d03027227 */ /* 0x000fc800078e0002 */
[----:B------:R-:W-:Y:S02]  /*11a80*/  IMAD.MOV.U32 R3, RZ, RZ, R4 ;  /* 0x000000ffff037224 */ /* 0x000fe400078e0004 */
[----:B------:R-:W-:Y:S02]  /*11a90*/  IMAD.MOV.U32 R4, RZ, RZ, R10 ;  /* 0x000000ffff047224 */ /* 0x000fe400078e000a */
        /* <DEDUP_REMOVED lines=24> */
[----:B------:R-:W0:Y:S01]  /*11c20*/  I2F.RP R4, R10 ;  /* 0x0000000a00047306 */ /* 0x000e220000209400 */
[----:B------:R-:W-:Y:S02]  /*11c30*/  R2UR UR6, R10 ;  /* 0x000000000a0672ca */ /* 0x000fe400000e0000 */
[----:B------:R-:W-:-:S05]  /*11c40*/  IMAD.MOV R3, RZ, RZ, -R3 ;  /* 0x000000ffff037224 */ /* 0x000fca00078e0a03 */
[----:B0-----:R-:W0:Y:S02]  /*11c50*/  MUFU.RCP R4, R4 ;  /* 0x0000000400047308 */ /* 0x001e240000001000 */
[----:B0-----:R-:W-:-:S06]  /*11c60*/  VIADD R6, R4, 0xffffffe ;  /* 0x0ffffffe04067836 */ /* 0x001fcc0000000000 */
[----:B------:R-:W0:Y:S02]  /*11c70*/  F2I.FTZ.U32.TRUNC.NTZ R6, R6 ;  /* 0x0000000600067305 */ /* 0x000e24000021f000 */
[----:B0-----:R-:W-:-:S13]  /*11c80*/  R2UR UR5, R6 ;  /* 0x00000000060572ca */ /* 0x001fda00000e0000 */
        /* <DEDUP_REMOVED lines=26> */
.L_x_11606:
[----:B------:R-:W0:Y:S01]  /*11e30*/  LDC R19, c[0x0][0xc3c] ;  /* 0x00030f00ff137b82 */ /* 0x000e220000000800 */
[----:B------:R-:W-:Y:S01]  /*11e40*/  IMAD.MOV.U32 R16, RZ, RZ, R7 ;  /* 0x000000ffff107224 */ /* 0x000fe200078e0007 */
[----:B------:R-:W-:Y:S01]  /*11e50*/  UMOV UR4, URZ ;  /* 0x0000003f00047c82 */ /* 0x000fe20008000000 */
[----:B------:R-:W-:-:S07]  /*11e60*/  IMAD.MOV.U32 R18, RZ, RZ, RZ ;  /* 0x000000ffff127224 */ /* 0x000fce00078e00ff */
.L_x_11611:
[----:B------:R-:W-:Y:S01]  /*11e70*/  ISETP.NE.AND P0, PT, R5, RZ, PT ;  /* 0x000000ff0500720c */ /* 0x000fe20003f05270 */
[----:B------:R-:W-:-:S12]  /*11e80*/  IMAD.U32 R17, RZ, RZ, UR4 ;  /* 0x00000004ff117e24 */ /* 0x000fd8000f8e00ff */
[----:B------:R-:W1:Y:S01]  /*11e90*/  @!P0 S2R R3, SR_CgaCtaId ;  /* 0x0000000000038919 */ /* 0x000e620000008800 */
[----:B------:R-:W-:-:S04]  /*11ea0*/  @!P0 MOV R2, 0x400 ;  /* 0x0000040000028802 */ /* 0x000fc80000000f00 */
[----:B-1----:R-:W-:-:S05]  /*11eb0*/  @!P0 LEA R2, R3, R2, 0x18 ;  /* 0x0000000203028211 */ /* 0x002fca00078ec0ff */
[----:B0-----:R0:W-:Y:S01]  /*11ec0*/  @!P0 STS.128 [R2+0x19cd0], R16 ;  /* 0x019cd01002008388 */ /* 0x0011e20000000c00 */
[----:B------:R-:W-:Y:S06]  /*11ed0*/  BAR.ARV 0x5, 0x200 ;  /* 0x0148000000007b1d */ /* 0x000fec0000002000 */
.L_x_11604:
[----:B------:R1:W-:Y:S01]  /*11ee0*/  STL [R1+0x28], RZ ;  /* 0x000028ff01007387 */ /* 0x0003e20000100800 */
[----:B------:R-:W-:Y:S01]  /*11ef0*/  ULDC UR5, c[0x0][0xc3c] ;  /* 0x00030f0000057ab9 */ /* 0x000fe20000000800 */
[----:B------:R-:W-:Y:S01]  /*11f00*/  IMAD.MOV.U32 R28, RZ, RZ, 0x1 ;  /* 0x00000001ff1c7424 */ /* 0x000fe200078e00ff */
[----:B------:R-:W-:Y:S01]  /*11f10*/  ISETP.GE.AND P0, PT, R19, UR5, PT ;  /* 0x0000000513007c0c */ /* 0x000fe2000bf06270 */
[----:B------:R-:W-:-:S12]  /*11f20*/  IMAD.MOV.U32 R24, RZ, RZ, RZ ;  /* 0x000000ffff187224 */ /* 0x000fd800078e00ff */
[----:B-1----:R-:W-:Y:S05]  /*11f30*/  @P0 BRA `(.L_x_11612) ;  /* 0x0000005000600947 */ /* 0x002fea0003800000 */
[----:B------:R-:W0:Y:S01]  /*11f40*/  S2R R8, SR_TID.X ;  /* 0x0000000000087919 */ /* 0x000e220000002100 */
[----:B------:R-:W1:Y:S01]  /*11f50*/  S2UR UR5, SR_CgaCtaId ;  /* 0x00000000000579c3 */ /* 0x000e620000008800 */
[----:B------:R-:W-:Y:S01]  /*11f60*/  IMAD.SHL.U32 R7, R0, 0x800, RZ ;  /* 0x0000080000077824 */ /* 0x000fe200078e00ff */
[----:B------:R-:W-:Y:S01]  /*11f70*/  MOV R22, 0x400 ;  /* 0x0000040000167802 */ /* 0x000fe20000000f00 */
[----:B------:R-:W-:Y:S01]  /*11f80*/  IMAD.MOV.U32 R28, RZ, RZ, 0x1 ;  /* 0x00000001ff1c7424 */ /* 0x000fe200078e00ff */
[----:B------:R-:W-:Y:S01]  /*11f90*/  ULOP3.LUT UR43, UR38, 0x2, URZ, 0xfc, !UPT ;  /* 0x00000002262b7892 */ /* 0x000fe2000f8efc3f */
[----:B------:R-:W-:Y:S01]  /*11fa0*/  IMAD.MOV.U32 R24, RZ, RZ, RZ ;  /* 0x000000ffff187224 */ /* 0x000fe200078e00ff */
[----:B------:R-:W-:Y:S01]  /*11fb0*/  ULOP3.LUT UR44, UR38, 0x1, URZ, 0xfc, !UPT ;  /* 0x00000001262c7892 */ /* 0x000fe2000f8efc3f */
[----:B------:R-:W-:Y:S01]  /*11fc0*/  ULDC UR45, c[0x0][0xc] ;  /* 0x00000300002d7ab9 */ /* 0x000fe20000000800 */
[C---:B0-----:R-:W-:Y:S01]  /*11fd0*/  IMAD.SHL.U32 R2, R8.reuse, 0x20, RZ ;  /* 0x0000002008027824 */ /* 0x041fe200078e00ff */
[----:B------:R-:W-:Y:S01]  /*11fe0*/  SHF.R.U32.HI R4, RZ, 0x1, R8 ;  /* 0x00000001ff047819 */ /* 0x000fe20000011608 */
        /* <DEDUP_REMOVED lines=14> */
[----:B-1----:R-:W-:Y:S01]  /*120d0*/  IMAD.U32 R7, RZ, RZ, UR5 ;  /* 0x00000005ff077e24 */ /* 0x002fe2000f8e00ff */
        /* <DEDUP_REMOVED lines=26> */
.L_x_11693:
[----:B01----:R-:W0:Y:S02]  /*12280*/  LDC.64 R2, c[0x0][0xa28] ;  /* 0x00028a00ff027b82 */ /* 0x003e240000000a00 */
        /* <DEDUP_REMOVED lines=10> */
[----:B------:R-:W-:Y:S01]  /*12330*/  IMAD.MOV.U32 R17, RZ, RZ, RZ ;  /* 0x000000ffff117224 */ /* 0x000fe200078e00ff */
[----:B------:R-:W-:-:S09]  /*12340*/  UMOV UR36, URZ ;  /* 0x0000003f00247c82 */ /* 0x000fd20008000000 */
[----:B------:R-:W-:Y:S02]  /*12350*/  @P2 LOP3.LUT R23, R23, 0x20, RZ, 0xfc, !PT ;  /* 0x0000002017172812 */ /* 0x000fe400078efcff */
[----:B0-----:R-:W-:-:S04]  /*12360*/  ISETP.NE.U32.AND P1, PT, R2, RZ, PT ;  /* 0x000000ff0200720c */ /* 0x001fc80003f25070 */
[----:B------:R-:W-:-:S13]  /*12370*/  ISETP.NE.AND.EX P1, PT, R3, RZ, PT, P1 ;  /* 0x000000ff0300720c */ /* 0x000fda0003f25310 */
[----:B------:R-:W0:Y:S02]  /*12380*/  @P1 LDC.64 R2, c[0x0][0xa18] ;  /* 0x00028600ff021b82 */ /* 0x000e240000000a00 */
[----:B0-----:R-:W-:-:S05]  /*12390*/  @P1 IMAD.WIDE R2, R19, 0x4, R2 ;  /* 0x0000000413021825 */ /* 0x001fca00078e0202 */
[----:B------:R0:W3:Y:S02]  /*123a0*/  @P1 LDG.E R4, desc[UR54][R2.64] ;  /* 0x0000003602041981 */ /* 0x0000e4000c1e1900 */
        /* <DEDUP_REMOVED lines=13> */
.L_x_11613:
[----:B------:R-:W-:Y:S01]  /*12480*/  ULDC.64 UR6, c[0x0][0x418] ;  /* 0x0001060000067ab9 */ /* 0x000fe20000000a00 */
[----:B------:R-:W-:Y:S01]  /*12490*/  ULDC UR5, c[0x0][0x424] ;  /* 0x0001090000057ab9 */ /* 0x000fe20000000800 */
[----:B------:R-:W-:Y:S01]  /*124a0*/  UISETP.NE.U32.AND UP0, UPT, UR6, URZ, UPT ;  /* 0x0000003f0600728c */ /* 0x000fe2000bf05070 */
[----:B------:R-:W-:-:S03]  /*124b0*/  ULDC UR40, c[0x0][0x2f0] ;  /* 0x0000bc0000287ab9 */ /* 0x000fc60000000800 */
        /* <DEDUP_REMOVED lines=12> */
.L_x_11614:
        /* <DEDUP_REMOVED lines=11> */
.L_x_11615:
[----:B------:R-:W-:Y:S01]  /*12630*/  ULDC UR5, c[0x0][0x448] ;  /* 0x0001120000057ab9 */ /* 0x000fe20000000800 */
[----:B------:R-:W-:Y:S02]  /*12640*/  UIMAD UR39, UR4, 0xc0, URZ ;  /* 0x000000c0042778a4 */ /* 0x000fe4000f8e023f */
        /* <DEDUP_REMOVED lines=25> */
.L_x_11617:
[----:B------:R-:W-:-:S11]  /*127e0*/  UISETP.NE.AND UP0, UPT, UR5, 0x1, UPT ;  /* 0x000000010500788c */ /* 0x000fd6000bf05270 */
[----:B------:R-:W-:Y:S02]  /*127f0*/  @UP0 ULDC.64 UR10, c[0x0][0x9e8] ;  /* 0x00027a00000a0ab9 */ /* 0x000fe40000000a00 */
[----:B------:R-:W-:-:S04]  /*12800*/  UIMAD.WIDE.U32 UR6, UR8, UR10, URZ ;  /* 0x0000000a080672a5 */ /* 0x000fc8000f8e003f */
[----:B------:R-:W-:-:S12]  /*12810*/  @UP0 USHF.R.U32.HI UR8, URZ, UR11, UR7 ;  /* 0x0000000b3f080299 */ /* 0x000fd80008011607 */
.L_x_11618:
[----:B------:R-:W-:-:S04]  /*12820*/  UIMAD UR8, UR8, UR5, UR5 ;  /* 0x00000005080872a4 */ /* 0x000fc8000f8e0205 */
[----:B------:R-:W-:-:S04]  /*12830*/  UISETP.LT.AND UP0, UPT, UR4, UR8, UPT ;  /* 0x000000080400728c */ /* 0x000fc8000bf01270 */
[----:B------:R-:W-:-:S12]  /*12840*/  USEL UR4, UR4, UR8, UP0 ;  /* 0x0000000804047287 */ /* 0x000fd80008000000 */
.L_x_11616:
        /* <DEDUP_REMOVED lines=31> */
.L_x_11620:
[----:B------:R-:W-:-:S11]  /*12a40*/  UISETP.NE.AND UP0, UPT, UR5, 0x1, UPT ;  /* 0x000000010500788c */ /* 0x000fd6000bf05270 */
[----:B------:R-:W-:Y:S02]  /*12a50*/  @UP0 ULDC.64 UR10, c[0x0][0x9e8] ;  /* 0x00027a00000a0ab9 */ /* 0x000fe40000000a00 */
[----:B------:R-:W-:-:S04]  /*12a60*/  UIMAD.WIDE.U32 UR6, UR4, UR10, URZ ;  /* 0x0000000a040672a5 */ /* 0x000fc8000f8e003f */
[----:B------:R-:W-:-:S12]  /*12a70*/  @UP0 USHF.R.U32.HI UR4, URZ, UR11, UR7 ;  /* 0x0000000b3f040299 */ /* 0x000fd80008011607 */
.L_x_11621:
[----:B------:R-:W-:-:S04]  /*12a80*/  UIMAD UR4, UR4, UR5, URZ ;  /* 0x00000005040472a4 */ /* 0x000fc8000f8e023f */
[----:B------:R-:W-:-:S04]  /*12a90*/  UISETP.LT.AND UP0, UPT, UR8, UR4, UPT ;  /* 0x000000040800728c */ /* 0x000fc8000bf01270 */
[----:B------:R-:W-:-:S12]  /*12aa0*/  USEL UR8, UR8, UR4, !UP0 ;  /* 0x0000000408087287 */ /* 0x000fd8000c000000 */
.L_x_11619:
        /* <DEDUP_REMOVED lines=26> */
.L_x_11623:
        /* <DEDUP_REMOVED lines=20> */
.L_x_11626:
[----:B------:R-:W-:Y:S05]  /*12d90*/  BSYNC B6 ;  /* 0x0000000000067941 */ /* 0x000fea0003800000 */
.L_x_11625:
        /* <DEDUP_REMOVED lines=22> */
.L_x_11628:
[----:B------:R-:W-:Y:S05]  /*12f00*/  BSYNC B6 ;  /* 0x0000000000067941 */ /* 0x000fea0003800000 */
.L_x_11627:
        /* <DEDUP_REMOVED lines=20> */
.L_x_11630:
[----:B------:R-:W-:Y:S05]  /*13050*/  BSYNC B6 ;  /* 0x0000000000067941 */ /* 0x000fea0003800000 */
.L_x_11629:
        /* <DEDUP_REMOVED lines=19> */
.L_x_11632:
[----:B------:R-:W-:Y:S05]  /*13190*/  BSYNC B6 ;  /* 0x0000000000067941 */ /* 0x000fea0003800000 */
.L_x_11631:
[----:B------:R-:W0:Y:S01]  /*131a0*/  LDC.64 R2, c[0x0][0x9f8] ;  /* 0x00027e00ff027b82 */ /* 0x000e220000000a00 */
[----:B------:R-:W-:-:S07]  /*131b0*/  IMAD.MOV.U32 R8, RZ, RZ, R19 ;  /* 0x000000ffff087224 */ /* 0x000fce00078e0013 */
[----:B------:R-:W1:Y:S01]  /*131c0*/  LDC R5, c[0x0][0x430] ;  /* 0x00010c00ff057b82 */ /* 0x000e620000000800 */
[----:B0-----:R-:W-:-:S04]  /*131d0*/  ISETP.NE.U32.AND P0, PT, R2, RZ, PT ;  /* 0x000000ff0200720c */ /* 0x001fc80003f05070 */
[----:B------:R-:W-:-:S13]  /*131e0*/  ISETP.NE.AND.EX P0, PT, R3, RZ, PT, P0 ;  /* 0x000000ff0300720c */ /* 0x000fda0003f05300 */
[----:B------:R-:W0:Y:S02]  /*131f0*/  @P0 LDC.64 R2, c[0x0][0x9f8] ;  /* 0x00027e00ff020b82 */ /* 0x000e240000000a00 */
[----:B0-----:R-:W-:-:S05]  /*13200*/  @P0 IMAD.WIDE R2, R19, 0x4, R2 ;  /* 0x0000000413020825 */ /* 0x001fca00078e0202 */
[----:B------:R0:W2:Y:S01]  /*13210*/  @P0 LDG.E R8, desc[UR54][R2.64] ;  /* 0x0000003602080981 */ /* 0x0000a2000c1e1900 */
[----:B-1----:R-:W-:Y:S01]  /*13220*/  ISETP.NE.AND P1, PT, R5, 0x1, PT ;  /* 0x000000010500780c */ /* 0x002fe20003f25270 */
[----:B------:R-:W-:Y:S01]  /*13230*/  IMAD.U32 R10, RZ, RZ, UR41 ;  /* 0x00000029ff0a7e24 */ /* 0x000fe2000f8e00ff */
[----:B------:R-:W-:Y:S01]  /*13240*/  LOP3.LUT R23, R23, 0xffffffef, RZ, 0xc0, !PT ;  /* 0xffffffef17177812 */ /* 0x000fe200078ec0ff */
[----:B------:R-:W1:Y:S03]  /*13250*/  S2R R21, SR_TID.X ;  /* 0x0000000000157919 */ /* 0x000e660000002100 */
[----:B------:R-:W-:Y:S01]  /*13260*/  LEA R10, R10, 0xffffff80, 0x7 ;  /* 0xffffff800a0a7811 */ /* 0x000fe200078e38ff */
[----:B------:R-:W3:Y:S06]  /*13270*/  S2R R20, SR_TID.X ;  /* 0x0000000000147919 */ /* 0x000eec0000002100 */
[----:B0-----:R-:W0:Y:S01]  /*13280*/  @P1 LDC R3, c[0x0][0x434] ;  /* 0x00010d00ff031b82 */ /* 0x001e220000000800 */
[----:B------:R-:W-:-:S07]  /*13290*/  @P1 LOP3.LUT R23, R23, 0x10, RZ, 0xfc, !PT ;  /* 0x0000001017171812 */ /* 0x000fce00078efcff */
[----:B------:R-:W4:Y:S01]  /*132a0*/  @P1 LDC R2, c[0x0][0x438] ;  /* 0x00010e00ff021b82 */ /* 0x000f220000000800 */
[----:B-1----:R-:W-:Y:S01]  /*132b0*/  IMAD.SHL.U32 R21, R21, 0x40, RZ ;  /* 0x0000004015157824 */ /* 0x002fe200078e00ff */
[----:B---3--:R-:W-:-:S04]  /*132c0*/  LOP3.LUT R20, R20, 0x7f, RZ, 0xc0, !PT ;  /* 0x0000007f14147812 */ /* 0x008fc800078ec0ff */
[----:B------:R-:W-:Y:S02]  /*132d0*/  LOP3.LUT R21, R21, 0x40, RZ, 0xc0, !PT ;  /* 0x0000004015157812 */ /* 0x000fe400078ec0ff */
[----:B------:R-:W-:-:S04]  /*132e0*/  SHF.R.U32.HI R20, RZ, 0x1, R20 ;  /* 0x00000001ff147819 */ /* 0x000fc80000011614 */
[----:B------:R-:W-:Y:S02]  /*132f0*/  LOP3.LUT R0, R10, R20, R21, 0xfe, !PT ;  /* 0x000000140a007212 */ /* 0x000fe400078efe15 */
[----:B------:R-:W1:Y:S02]  /*13300*/  S2R R20, SR_TID.X ;  /* 0x0000000000147919 */ /* 0x000e640000002100 */
[C---:B------:R-:W-:Y:S01]  /*13310*/  ISETP.GE.AND P0, PT, R0.reuse, UR40, PT ;  /* 0x0000002800007c0c */ /* 0x040fe2000bf06270 */
[----:B------:R-:W-:-:S04]  /*13320*/  VIADD R0, R0, UR36 ;  /* 0x0000002400007c36 */ /* 0x000fc80008000000 */
[----:B0-----:R-:W-:-:S04]  /*13330*/  @P1 IMAD.HI.U32 R3, R0, R3, RZ ;  /* 0x0000000300031227 */ /* 0x001fc800078e00ff */
[----:B------:R-:W-:Y:S01]  /*13340*/  IMAD.MOV.U32 R6, RZ, RZ, R0 ;  /* 0x000000ffff067224 */ /* 0x000fe200078e0000 */
[----:B----4-:R-:W-:-:S03]  /*13350*/  @P1 SHF.R.U32.HI R6, RZ, R2, R3 ;  /* 0x00000002ff061219 */ /* 0x010fc60000011603 */
[----:B------:R-:W0:Y:S01]  /*13360*/  @!P0 LDC.64 R2, c[0x0][0x428] ;  /* 0x00010a00ff028b82 */ /* 0x000e220000000a00 */
[--C-:B------:R-:W-:Y:S01]  /*13370*/  @!P0 SHF.R.S32.HI R7, RZ, 0x1f, R6.reuse ;  /* 0x0000001fff078819 */ /* 0x100fe20000011406 */
[----:B------:R-:W-:-:S04]  /*13380*/  IMAD.MOV R4, RZ, RZ, -R6 ;  /* 0x000000ffff047224 */ /* 0x000fc800078e0a06 */
[----:B------:R-:W-:Y:S02]  /*13390*/  IMAD R0, R5, R4, R0 ;  /* 0x0000000405007224 */ /* 0x000fe400078e0200 */
[----:B------:R-:W3:Y:S01]  /*133a0*/  @!P0 LDC.64 R4, c[0x0][0x418] ;  /* 0x00010600ff048b82 */ /* 0x000ee20000000a00 */
[----:B-1----:R-:W-:-:S05]  /*133b0*/  IMAD.SHL.U32 R20, R20, 0x10, RZ ;  /* 0x0000001014147824 */ /* 0x002fca00078e00ff */
[----:B------:R-:W-:Y:S02]  /*133c0*/  LOP3.LUT R20, R20, 0x10, RZ, 0xc0, !PT ;  /* 0x0000001014147812 */ /* 0x000fe400078ec0ff */
[----:B------:R-:W-:Y:S02]  /*133d0*/  LOP3.LUT R23, R23, 0xfffffff7, RZ, 0xc0, !PT ;  /* 0xfffffff717177812 */ /* 0x000fe400078ec0ff */
[----:B------:R-:W-:Y:S01]  /*133e0*/  LOP3.LUT R11, R20, 0x20, RZ, 0xfc, !PT ;  /* 0x00000020140b7812 */ /* 0x000fe200078efcff */
[----:B------:R-:W-:Y:S01]  /*133f0*/  UMOV UR4, 0xffffffff ;  /* 0xffffffff00047882 */ /* 0x000fe20000000000 */
[----:B--2---:R-:W-:Y:S01]  /*13400*/  SHF.R.S32.HI R9, RZ, 0x1f, R8 ;  /* 0x0000001fff097819 */ /* 0x004fe20000011408 */
[----:B------:R-:W-:Y:S01]  /*13410*/  STL [R1], R8 ;  /* 0x0000000801007387 */ /* 0x000fe20000100800 */
[----:B0-----:R-:W-:-:S03]  /*13420*/  @!P0 IMAD.WIDE.U32 R6, R8, R2, R6 ;  /* 0x0000000208068225 */ /* 0x001fc600078e0006 */
[----:B------:R0:W-:Y:S01]  /*13430*/  STL [R1+0x8], R9 ;  /* 0x0000080901007387 */ /* 0x0001e20000100800 */
[----:B------:R-:W-:Y:S01]  /*13440*/  @!P0 IMAD R2, R9, R2, RZ ;  /* 0x0000000209028224 */ /* 0x000fe200078e02ff */
[----:B---3--:R-:W-:-:S03]  /*13450*/  @!P0 LEA R4, P1, R6, R4, 0x2 ;  /* 0x0000000406048211 */ /* 0x008fc600078210ff */
[----:B------:R-:W-:-:S04]  /*13460*/  @!P0 IMAD R2, R8, R3, R2 ;  /* 0x0000000308028224 */ /* 0x000fc800078e0202 */
[----:B------:R-:W-:Y:S01]  /*13470*/  @!P0 IMAD.IADD R2, R7, 0x1, R2 ;  /* 0x0000000107028824 */ /* 0x000fe200078e0202 */
[----:B0-----:R-:W0:Y:S01]  /*13480*/  LDC R9, c[0x0][0x2f4] ;  /* 0x0000bd00ff097b82 */ /* 0x001e220000000800 */
[----:B------:R-:W-:-:S03]  /*13490*/  IMAD.U32 R3, RZ, RZ, UR43 ;  /* 0x0000002bff037e24 */ /* 0x000fc6000f8e00ff */
[----:B------:R-:W-:Y:S01]  /*134a0*/  @!P0 LEA.HI.X R5, R6, R5, R2, 0x2, P1 ;  /* 0x0000000506058211 */ /* 0x000fe200008f1402 */
[----:B------:R-:W-:Y:S01]  /*134b0*/  IMAD.MOV.U32 R2, RZ, RZ, RZ ;  /* 0x000000ffff027224 */ /* 0x000fe200078e00ff */
[----:B------:R-:W-:Y:S02]  /*134c0*/  ISETP.NE.AND P2, PT, R3, 0x3, PT ;  /* 0x000000030300780c */ /* 0x000fe40003f45270 */
[----:B------:R-:W-:-:S03]  /*134d0*/  LOP3.LUT R8, R20, 0x40, RZ, 0xfc, !PT ;  /* 0x0000004014087812 */ /* 0x000fc600078efcff */
[----:B------:R1:W5:Y:S01]  /*134e0*/  @!P0 LDG.E R2, desc[UR54][R4.64] ;  /* 0x0000003604028981 */ /* 0x000362000c1e1900 */
[-C--:B0-----:R-:W-:Y:S02]  /*134f0*/  ISETP.GE.AND P3, PT, R20, R9.reuse, PT ;  /* 0x000000091400720c */ /* 0x081fe40003f66270 */
[-C--:B------:R-:W-:Y:S02]  /*13500*/  ISETP.GE.AND P1, PT, R11, R9.reuse, PT ;  /* 0x000000090b00720c */ /* 0x080fe40003f26270 */
[----:B------:R-:W-:-:S09]  /*13510*/  ISETP.GE.AND P0, PT, R8, R9, PT ;  /* 0x000000090800720c */ /* 0x000fd20003f06270 */
[----:B------:R-:W-:-:S04]  /*13520*/  @P3 LOP3.LUT R23, R23, 0x8, RZ, 0xfc, !PT ;  /* 0x0000000817173812 */ /* 0x000fc800078efcff */
[----:B------:R-:W-:-:S04]  /*13530*/  LOP3.LUT R23, R23, 0xfffffffe, RZ, 0xc0, !PT ;  /* 0xfffffffe17177812 */ /* 0x000fc800078ec0ff */
[----:B------:R-:W-:-:S04]  /*13540*/  LOP3.LUT R23, R23, 0xfffffffb, RZ, 0xc0, !PT ;  /* 0xfffffffb17177812 */ /* 0x000fc800078ec0ff */
[----:B------:R-:W-:-:S04]  /*13550*/  @P1 LOP3.LUT R23, R23, 0x4, RZ, 0xfc, !PT ;  /* 0x0000000417171812 */ /* 0x000fc800078efcff */
[----:B------:R-:W-:-:S04]  /*13560*/  @P2 LOP3.LUT R23, R23, 0x1, RZ, 0xfc, !PT ;  /* 0x0000000117172812 */ /* 0x000fc800078efcff */
[----:B------:R-:W-:-:S04]  /*13570*/  LOP3.LUT R23, R23, 0xfffffffd, RZ, 0xc0, !PT ;  /* 0xfffffffd17177812 */ /* 0x000fc800078ec0ff */
[----:B------:R-:W-:Y:S01]  /*13580*/  @P0 LOP3.LUT R23, R23, 0x2, RZ, 0xfc, !PT ;  /* 0x0000000217170812 */ /* 0x000fe200078efcff */
[----:B-1----:R-:W-:Y:S06]  /*13590*/  BRA.DIV UR4, `(.L_x_11633) ;  /* 0x0000004204a47947 */ /* 0x002fec000b800000 */
.L_x_11713:
[----:B------:R-:W-:-:S05]  /*135a0*/  SHF.R.S32.HI R3, RZ, 0x1f, R18 ;  /* 0x0000001fff037819 */ /* 0x000fca0000011412 */
[----:B------:R0:W-:Y:S01]  /*135b0*/  STL [R1+0x4], R3 ;  /* 0x0000040301007387 */ /* 0x0001e20000100800 */
[----:B------:R-:W-:Y:S05]  /*135c0*/  @!P2 BRA `(.L_x_11634) ;  /* 0x000000000004a947 */ /* 0x000fea0003800000 */
[----:B------:R-:W-:Y:S01]  /*135d0*/  BPT.TRAP 0x1 ;  /* 0x000000040000795c */ /* 0x000fe20000300000 */
.L_x_11634:
[----:B------:R-:W-:Y:S01]  /*135e0*/  IMAD R5, R24, 0x8, R22 ;  /* 0x0000000818057824 */ /* 0x000fe200078e0216 */
[----:B------:R-:W-:Y:S01]  /*135f0*/  SHF.L.U32 R26, R28, 0x1f, RZ ;  /* 0x0000001f1c1a7819 */ /* 0x000fe200000006ff */
[----:B------:R-:W-:Y:S01]  /*13600*/  BSSY B0, `(.L_x_11635) ;  /* 0x0000004000007945 */ /* 0x000fe20003800000 */
[----:B------:R-:W-:Y:S02]  /*13610*/  SHF.R.S32.HI R20, RZ, 0x1f, R0 ;  /* 0x0000001fff147819 */ /* 0x000fe40000011400 */
[----:B------:R-:W1:Y:S02]  /*13620*/  SYNCS.PHASECHK.TRANS64.TRYWAIT P0, [R5+URZ+0x19c80], R26 ;  /* 0x019c801a050075a7 */ /* 0x000e64000800017f */
[----:B-1----:R-:W-:Y:S05]  /*13630*/  @!P0 BRA `(.L_x_11636) ;  /* 0x0000004000a88947 */ /* 0x002fea0003800000 */
.L_x_11714:
[----:B------:R-:W-:Y:S05]  /*13640*/  BSYNC B0 ;  /* 0x0000000000007941 */ /* 0x000fea0003800000 */
.L_x_11635:
[----:B------:R-:W2:Y:S01]  /*13650*/  LDL R9, [R1+0x4] ;  /* 0x0000040001097983 */ /* 0x000ea20000100800 */
[----:B------:R-:W-:-:S03]  /*13660*/  ULDC.64 UR4, c[0x0][0x328] ;  /* 0x0000ca0000047ab9 */ /* 0x000fc60000000a00 */
[----:B------:R-:W3:Y:S01]  /*13670*/  LDL R4, [R1+0x14] ;  /* 0x0000140001047983 */ /* 0x000ee20000100800 */
[----:B0-----:R-:W-:Y:S01]  /*13680*/  IMAD R3, R20, UR4, RZ ;  /* 0x0000000414037c24 */ /* 0x001fe2000f8e02ff */
[----:B-----5:R-:W-:Y:S01]  /*13690*/  SHF.R.S32.HI R21, RZ, 0x1f, R2 ;  /* 0x0000001fff157819 */ /* 0x020fe20000011402 */
[C---:B------:R-:W-:Y:S01]  /*136a0*/  IMAD.WIDE.U32 R6, R0.reuse, UR4, RZ ;  /* 0x0000000400067c25 */ /* 0x040fe2000f8e00ff */
[----:B------:R-:W0:Y:S01]  /*136b0*/  S2R R8, SR_TID.X ;  /* 0x0000000000087919 */ /* 0x000e220000002100 */
        /* <DEDUP_REMOVED lines=10> */
[----:B0-----:R-:W-:-:S04]  /*13760*/  LOP3.LUT R8, R8, 0x7f, RZ, 0xc0, !PT ;  /* 0x0000007f08087812 */ /* 0x001fc800078ec0ff */
        /* <DEDUP_REMOVED lines=10> */
[----:B------:R-:W0:Y:S01]  /*13810*/  S2R R7, SR_TID.X ;  /* 0x0000000000077919 */ /* 0x000e220000002100 */
[----:B------:R-:W2:Y:S01]  /*13820*/  LDC R12, c[0x0][0x2f4] ;  /* 0x0000bd00ff0c7b82 */ /* 0x000ea20000000800 */
[----:B------:R-:W3:Y:S04]  /*13830*/  SHFL.IDX PT, R6, R8, RZ, 0x1e1f ;  /* 0x001e1fff08067589 */ /* 0x000ee800000e0000 */
[----:B------:R-:W4:Y:S04]  /*13840*/  SHFL.IDX PT, R4, R9, RZ, 0x1e1f ;  /* 0x001e1fff09047589 */ /* 0x000f2800000e0000 */
[----:B------:R-:W1:Y:S01]  /*13850*/  SHFL.IDX PT, R9, R9, 0x1, 0x1e1f ;  /* 0x003e1f0009097f89 */ /* 0x000e6200000e0000 */
[----:B0-----:R-:W-:-:S05]  /*13860*/  IMAD.SHL.U32 R11, R7, 0x10, RZ ;  /* 0x00000010070b7824 */ /* 0x001fca00078e00ff */
[----:B------:R-:W-:-:S04]  /*13870*/  LOP3.LUT R11, R11, 0x10, RZ, 0xc0, !PT ;  /* 0x000000100b0b7812 */ /* 0x000fc800078ec0ff */
[C---:B---3--:R-:W-:Y:S02]  /*13880*/  IADD3 R6, P1, R11.reuse, R6, RZ ;  /* 0x000000060b067210 */ /* 0x048fe40007f3e0ff */
[CC--:B--2---:R-:W-:Y:S02]  /*13890*/  ISETP.GE.AND P3, PT, R11.reuse, R12.reuse, PT ;  /* 0x0000000c0b00720c */ /* 0x0c4fe40003f66270 */
[----:B------:R-:W-:Y:S01]  /*138a0*/  LOP3.LUT R13, R11, 0x20, RZ, 0xfc, !PT ;  /* 0x000000200b0d7812 */ /* 0x000fe200078efcff */
[----:B----4-:R-:W-:Y:S01]  /*138b0*/  IMAD.X R7, RZ, RZ, R4, P1 ;  /* 0x000000ffff077224 */ /* 0x010fe200008e0604 */
        /* <DEDUP_REMOVED lines=12> */
.L_x_11720:
[----:B------:R-:W1:Y:S01]  /*13980*/  S2R R7, SR_TID.X ;  /* 0x0000000000077919 */ /* 0x000e620000002100 */
[C---:B------:R-:W-:Y:S02]  /*13990*/  ISETP.LT.OR P3, PT, R3.reuse, 0x41, P3 ;  /* 0x000000410300780c */ /* 0x040fe40001f61670 */
[C---:B------:R-:W-:Y:S02]  /*139a0*/  ISETP.LT.OR P2, PT, R3.reuse, 0x41, P2 ;  /* 0x000000410300780c */ /* 0x040fe40001741670 */
[----:B------:R-:W-:Y:S01]  /*139b0*/  ISETP.LT.OR P1, PT, R3, 0x41, P1 ;  /* 0x000000410300780c */ /* 0x000fe20000f21670 */
[----:B-1----:R-:W-:-:S05]  /*139c0*/  IMAD.SHL.U32 R7, R7, 0x10, RZ ;  /* 0x0000001007077824 */ /* 0x002fca00078e00ff */
        /* <DEDUP_REMOVED lines=11> */
.L_x_11638:
        /* <DEDUP_REMOVED lines=11> */
.L_x_11639:
[----:B------:R2:W-:Y:S01]  /*13b30*/  SYNCS.ARRIVE.TRANS64.A1T0 RZ, [R5+URZ+0x19c70], RZ ;  /* 0x019c70ff05ff79a7 */ /* 0x0005e2000810003f */
[----:B------:R-:W-:Y:S05]  /*13b40*/  @!P3 BRA `(.L_x_11640) ;  /* 0x000000000004b947 */ /* 0x000fea0003800000 */
[----:B------:R-:W-:Y:S01]  /*13b50*/  BPT.TRAP 0x1 ;  /* 0x000000040000795c */ /* 0x000fe20000300000 */
.L_x_11640:
[----:B------:R-:W3:Y:S01]  /*13b60*/  SYNCS.PHASECHK.TRANS64.TRYWAIT P1, [R5+URZ+0x19c40], R26 ;  /* 0x019c401a050075a7 */ /* 0x000ee2000802017f */
[----:B------:R-:W-:Y:S04]  /*13b70*/  BSSY B0, `(.L_x_11641) ;  /* 0x0000002000007945 */ /* 0x000fe80003800000 */
[----:B---3--:R-:W-:Y:S05]  /*13b80*/  @!P1 BRA `(.L_x_11642) ;  /* 0x00000040004c9947 */ /* 0x008fea0003800000 */
.L_x_11721:
[----:B------:R-:W-:Y:S05]  /*13b90*/  BSYNC B0 ;  /* 0x0000000000007941 */ /* 0x000fea0003800000 */
.L_x_11641:
[----:B0-----:R-:W4:Y:S01]  /*13ba0*/  LDL R8, [R1+0x4] ;  /* 0x0000040001087983 */ /* 0x001f220000100800 */
[----:B------:R-:W-:Y:S01]  /*13bb0*/  ULDC.64 UR4, c[0x0][0x300] ;  /* 0x0000c00000047ab9 */ /* 0x000fe20000000a00 */
[----:B------:R-:W0:Y:S01]  /*13bc0*/  LDC R9, c[0x0][0x2f4] ;  /* 0x0000bd00ff097b82 */ /* 0x000e220000000800 */
[----:B------:R-:W-:Y:S01]  /*13bd0*/  IMAD R3, R20, UR4, RZ ;  /* 0x0000000414037c24 */ /* 0x000fe2000f8e02ff */
[----:B------:R-:W-:Y:S01]  /*13be0*/  ULDC.64 UR6, c[0x0][0x2e8] ;  /* 0x0000ba0000067ab9 */ /* 0x000fe20000000a00 */
[----:B-1----:R-:W-:-:S04]  /*13bf0*/  IMAD.WIDE.U32 R6, R0, UR4, RZ ;  /* 0x0000000400067c25 */ /* 0x002fc8000f8e00ff */
        /* <DEDUP_REMOVED lines=13> */
[----:B------:R-:W1:Y:S02]  /*13cd0*/  S2R R8, SR_TID.X ;  /* 0x0000000000087919 */ /* 0x000e640000002100 */
[----:B------:R-:W-:-:S05]  /*13ce0*/  IMAD R6, R18, UR5, R6 ;  /* 0x0000000512067c24 */ /* 0x000fca000f8e0206 */
[----:B------:R-:W-:Y:S01]  /*13cf0*/  IADD3.X R6, R3, UR7, R6, P1, !PT ;  /* 0x0000000703067c10 */ /* 0x000fe20008ffe406 */
[C---:B-1----:R-:W-:Y:S02]  /*13d00*/  IMAD.SHL.U32 R10, R8.reuse, 0x10, RZ ;  /* 0x00000010080a7824 */ /* 0x042fe400078e00ff */
[----:B------:R-:W-:-:S03]  /*13d10*/  IMAD.SHL.U32 R8, R8, 0x10, RZ ;  /* 0x0000001008087824 */ /* 0x000fc600078e00ff */
[----:B------:R-:W-:Y:S02]  /*13d20*/  LOP3.LUT R10, R10, 0x10, RZ, 0xc0, !PT ;  /* 0x000000100a0a7812 */ /* 0x000fe400078ec0ff */
[----:B------:R-:W-:Y:S02]  /*13d30*/  LOP3.LUT R8, R8, 0x10, RZ, 0xc0, !PT ;  /* 0x0000001008087812 */ /* 0x000fe400078ec0ff */
[C---:B------:R-:W-:Y:S02]  /*13d40*/  LOP3.LUT R11, R10.reuse, 0x40, RZ, 0xfc, !PT ;  /* 0x000000400a0b7812 */ /* 0x040fe400078efcff */
[----:B------:R-:W-:Y:S02]  /*13d50*/  LOP3.LUT R10, R10, 0x20, RZ, 0xfc, !PT ;  /* 0x000000200a0a7812 */ /* 0x000fe400078efcff */
[-C--:B0-----:R-:W-:Y:S02]  /*13d60*/  ISETP.GE.AND P2, PT, R11, R9.reuse, PT ;  /* 0x000000090b00720c */ /* 0x081fe40003f46270 */
        /* <DEDUP_REMOVED lines=15> */
.L_x_11727:
[----:B------:R-:W-:-:S05]  /*13e60*/  @P4 IADD3 R0, P0, R8, R0, RZ ;  /* 0x0000000008004210 */ /* 0x000fca0007f1e0ff */
[----:B01----:R-:W-:Y:S01]  /*13e70*/  @P4 IMAD.X R2, RZ, RZ, R6, P0 ;  /* 0x000000ffff024224 */ /* 0x003fe200000e0606 */
[----:B------:R-:W-:-:S03]  /*13e80*/  PLOP3.LUT P0, PT, PT, PT, PT, 0x80, 0x0 ;  /* 0x000000000000781c */ /* 0x000fc60003f0f070 */
[----:B------:R-:W-:Y:S02]  /*13e90*/  @P4 IMAD.MOV.U32 R3, RZ, RZ, R2 ;  /* 0x000000ffff034224 */ /* 0x000fe400078e0002 */
        /* <DEDUP_REMOVED lines=8> */
.L_x_11644:
        /* <DEDUP_REMOVED lines=11> */
.L_x_11645:
[----:B------:R1:W-:Y:S02]  /*13fd0*/  SYNCS.ARRIVE.TRANS64.A1T0 RZ, [R5+URZ+0x19c30], RZ ;  /* 0x019c30ff05ff79a7 */ /* 0x0003e4000810003f */
[----:B------:R-:W-:Y:S05]  /*13fe0*/  WARPSYNC.ALL ;  /* 0x0000000000007948 */ /* 0x000fea0003800000 */
[----:B------:R-:W-:Y:S01]  /*13ff0*/  ULDC.64 UR4, c[0x0][0x298] ;  /* 0x0000a60000047ab9 */ /* 0x000fe20000000a00 */
[----:B0-----:R-:W-:Y:S01]  /*14000*/  VIADD R2, R22, 0xf000 ;  /* 0x0000f00016027836 */ /* 0x001fe20000000000 */
[----:B------:R-:W-:Y:S01]  /*14010*/  SHF.R.S32.HI R0, RZ, 0x1f, R17 ;  /* 0x0000001fff007819 */ /* 0x000fe20000011411 */
[----:B-1-3--:R-:W-:Y:S01]  /*14020*/  IMAD.WIDE.U32 R4, R17, UR4, RZ ;  /* 0x0000000411047c25 */ /* 0x00afe2000f8e00ff */
        /* <DEDUP_REMOVED lines=24> */
.L_x_11647:
[----:B------:R-:W-:Y:S05]  /*141b0*/  BSYNC B6 ;  /* 0x0000000000067941 */ /* 0x000fea0003800000 */
.L_x_11646:
[----:B------:R-:W2:Y:S01]  /*141c0*/  LDL.LU.64 R2, [R1+0x20] ;  /* 0x0000200001027983 */ /* 0x000ea20000300a00 */
[----:B------:R-:W-:Y:S01]  /*141d0*/  ULDC.64 UR4, c[0x0][0x2d8] ;  /* 0x0000b60000047ab9 */ /* 0x000fe20000000a00 */
[----:B------:R-:W-:Y:S01]  /*141e0*/  UISETP.NE.AND UP0, UPT, UR46, URZ, UPT ;  /* 0x0000003f2e00728c */ /* 0x000fe2000bf05270 */
[----:B------:R-:W-:Y:S01]  /*141f0*/  LOP3.LUT P6, RZ, R23, 0x20, RZ, 0xc0, !PT ;  /* 0x0000002017ff7812 */ /* 0x000fe200078cc0ff */
[----:B------:R-:W3:Y:S01]  /*14200*/  LDL R20, [R1+0x4] ;  /* 0x0000040001147983 */ /* 0x000ee20000100800 */
[----:B0-----:R-:W-:Y:S01]  /*14210*/  SHF.R.S32.HI R4, RZ, 0x1f, R19 ;  /* 0x0000001fff047819 */ /* 0x001fe20000011413 */
[----:B------:R-:W0:Y:S01]  /*14220*/  LDC R9, c[0x0][0x448] ;  /* 0x00011200ff097b82 */ /* 0x000e220000000800 */
[----:B------:R-:W-:Y:S01]  /*14230*/  SEL R0, R19, RZ, !P6 ;  /* 0x000000ff13007207 */ /* 0x000fe20007000000 */
[----:B------:R1:W5:Y:S01]  /*14240*/  LDL R10, [R1+0x18] ;  /* 0x00001800010a7983 */ /* 0x0003620000100800 */
[----:B------:R-:W-:Y:S01]  /*14250*/  SEL R4, R4, RZ, !P6 ;  /* 0x000000ff04047207 */ /* 0x000fe20007000000 */
[----:B------:R-:W-:Y:S01]  /*14260*/  ULDC.64 UR6, c[0x0][0x2c8] ;  /* 0x0000b20000067ab9 */ /* 0x000fe20000000a00 */
[----:B------:R-:W-:Y:S01]  /*14270*/  PLOP3.LUT P0, PT, PT, PT, UP0, 0x80, 0x0 ;  /* 0x000000000000781c */ /* 0x000fe20003f0f008 */
[----:B------:R-:W4:Y:S01]  /*14280*/  S2R R21, SR_TID.X ;  /* 0x0000000000157919 */ /* 0x000f220000002100 */
[----:B------:R-:W-:Y:S01]  /*14290*/  ULDC.64 UR8, c[0x0][0x280] ;  /* 0x0000a00000087ab9 */ /* 0x000fe20000000a00 */
[----:B------:R-:W-:Y:S01]  /*142a0*/  @UP0 ULDC UR10, c[0x0][0x44c] ;  /* 0x00011300000a0ab9 */ /* 0x000fe20000000800 */
[----:B----4-:R-:W-:-:S05]  /*142b0*/  IMAD.SHL.U32 R21, R21, 0x40, RZ ;  /* 0x0000004015157824 */ /* 0x010fca00078e00ff */
[----:B------:R-:W-:Y:S01]  /*142c0*/  LOP3.LUT R21, R21, 0x40, RZ, 0xc0, !PT ;  /* 0x0000004015157812 */ /* 0x000fe200078ec0ff */
[----:B--2---:R-:W-:Y:S02]  /*142d0*/  IMAD.MOV.U32 R3, RZ, RZ, R17 ;  /* 0x000000ffff037224 */ /* 0x004fe400078e0011 */
[----:B---3--:R-:W-:Y:S02]  /*142e0*/  IMAD R5, R20, UR4, RZ ;  /* 0x0000000414057c24 */ /* 0x008fe4000f8e02ff */
[----:B------:R-:W2:Y:S01]  /*142f0*/  S2R R20, SR_TID.X ;  /* 0x0000000000147919 */ /* 0x000ea20000002100 */
[----:B------:R-:W-:-:S04]  /*14300*/  IMAD.WIDE.U32 R2, R18, UR4, R2 ;  /* 0x0000000412027c25 */ /* 0x000fc8000f8e0002 */
[----:B------:R-:W-:Y:S01]  /*14310*/  IMAD R5, R18, UR5, R5 ;  /* 0x0000000512057c24 */ /* 0x000fe2000f8e0205 */
[----:B------:R-:W-:Y:S02]  /*14320*/  ULDC.64 UR4, c[0x0][0x2e0] ;  /* 0x0000b80000047ab9 */ /* 0x000fe40000000a00 */
[----:B------:R-:W-:Y:S02]  /*14330*/  IMAD R4, R4, UR4, RZ ;  /* 0x0000000404047c24 */ /* 0x000fe4000f8e02ff */
[----:B------:R-:W-:Y:S02]  /*14340*/  IMAD.IADD R3, R3, 0x1, R5 ;  /* 0x0000000103037824 */ /* 0x000fe400078e0205 */
[C---:B------:R-:W-:Y:S02]  /*14350*/  IMAD R5, R0.reuse, UR5, R4 ;  /* 0x0000000500057c24 */ /* 0x040fe4000f8e0204 */
[----:B------:R-:W-:Y:S01]  /*14360*/  IMAD.WIDE.U32 R2, R0, UR4, R2 ;  /* 0x0000000400027c25 */ /* 0x000fe2000f8e0002 */
[----:B------:R-:W-:Y:S01]  /*14370*/  @UP0 ULDC UR4, c[0x0][0x44c] ;  /* 0x0001130000040ab9 */ /* 0x000fe20000000800 */
[----:B--2---:R-:W-:-:S04]  /*14380*/  LOP3.LUT R20, R20, 0x7f, RZ, 0xc0, !PT ;  /* 0x0000007f14147812 */ /* 0x004fc800078ec0ff */
[----:B------:R-:W-:-:S04]  /*14390*/  SHF.R.U32.HI R20, RZ, 0x1, R20 ;  /* 0x00000001ff147819 */ /* 0x000fc80000011614 */
[----:B------:R-:W-:-:S05]  /*143a0*/  LOP3.LUT R20, R20, R21, RZ, 0xfc, !PT ;  /* 0x0000001514147212 */ /* 0x000fca00078efcff */
[----:B------:R-:W-:-:S04]  /*143b0*/  VIADD R0, R20, UR39 ;  /* 0x0000002714007c36 */ /* 0x000fc80008000000 */
[----:B------:R-:W-:Y:S01]  /*143c0*/  @P0 IMAD.HI.U32 R4, R0, UR4, RZ ;  /* 0x0000000400040c27 */ /* 0x000fe2000f8e00ff */
[----:B------:R-:W-:Y:S01]  /*143d0*/  PLOP3.LUT P0, PT, PT, PT, UP0, 0x80, 0x0 ;  /* 0x000000000000781c */ /* 0x000fe20003f0f008 */
[----:B------:R-:W-:Y:S02]  /*143e0*/  @UP0 ULDC UR4, c[0x0][0x450] ;  /* 0x0001140000040ab9 */ /* 0x000fe40000000800 */
[----:B------:R-:W-:Y:S02]  /*143f0*/  IMAD.IADD R3, R3, 0x1, R5 ;  /* 0x0000000103037824 */ /* 0x000fe400078e0205 */
[----:B------:R-:W-:-:S08]  /*14400*/  IMAD.MOV.U32 R5, RZ, RZ, R0 ;  /* 0x000000ffff057224 */ /* 0x000fd000078e0000 */
[----:B------:R-:W-:Y:S01]  /*14410*/  @P0 SHF.R.U32.HI R5, RZ, UR4, R4 ;  /* 0x00000004ff050c19 */ /* 0x000fe20008011604 */
[----:B------:R-:W-:-:S03]  /*14420*/  ULDC.64 UR4, c[0x0][0x2d0] ;  /* 0x0000b40000047ab9 */ /* 0x000fc60000000a00 */
[--C-:B------:R-:W-:Y:S01]  /*14430*/  SHF.R.S32.HI R4, RZ, 0x1f, R5.reuse ;  /* 0x0000001fff047819 */ /* 0x100fe20000011405 */
[----:B------:R-:W-:-:S04]  /*14440*/  IMAD.MOV R6, RZ, RZ, -R5 ;  /* 0x000000ffff067224 */ /* 0x000fc800078e0a05 */
[----:B------:R-:W-:Y:S02]  /*14450*/  IMAD R4, R4, UR4, RZ ;  /* 0x0000000404047c24 */ /* 0x000fe4000f8e02ff */
[----:B0-----:R-:W-:Y:S02]  /*14460*/  IMAD R6, R9, R6, R0 ;  /* 0x0000000609067224 */ /* 0x001fe400078e0200 */
[C---:B------:R-:W-:Y:S02]  /*14470*/  IMAD R7, R5.reuse, UR5, R4 ;  /* 0x0000000505077c24 */ /* 0x040fe4000f8e0204 */
[----:B------:R-:W-:-:S04]  /*14480*/  IMAD.WIDE.U32 R4, R5, UR4, R2 ;  /* 0x0000000405047c25 */ /* 0x000fc8000f8e0002 */
[----:B------:R-:W-:Y:S01]  /*14490*/  IMAD.IADD R5, R5, 0x1, R7 ;  /* 0x0000000105057824 */ /* 0x000fe200078e0207 */
[----:B------:R-:W-:Y:S01]  /*144a0*/  SHF.R.S32.HI R7, RZ, 0x1f, R6 ;  /* 0x0000001fff077819 */ /* 0x000fe20000011406 */
[----:B------:R-:W-:-:S04]  /*144b0*/  IMAD.WIDE.U32 R4, R6, UR6, R4 ;  /* 0x0000000606047c25 */ /* 0x000fc8000f8e0004 */
[----:B------:R-:W-:-:S04]  /*144c0*/  IMAD R7, R7, UR6, RZ ;  /* 0x0000000607077c24 */ /* 0x000fc8000f8e02ff */
[----:B------:R-:W-:Y:S01]  /*144d0*/  IMAD R7, R6, UR7, R7 ;  /* 0x0000000706077c24 */ /* 0x000fe2000f8e0207 */
[----:B------:R-:W-:-:S04]  /*144e0*/  IADD3 R6, P0, R4, UR8, RZ ;  /* 0x0000000804067c10 */ /* 0x000fc8000ff1e0ff */
[----:B------:R-:W-:Y:S02]  /*144f0*/  IADD3.X R5, R5, UR9, R7, P0, !PT ;  /* 0x0000000905057c10 */ /* 0x000fe400087fe407 */
[----:B------:R-:W-:Y:S01]  /*14500*/  PLOP3.LUT P0, PT, PT, PT, UP0, 0x80, 0x0 ;  /* 0x000000000000781c */ /* 0x000fe20003f0f008 */
[----:B------:R-:W-:Y:S01]  /*14510*/  VIADD R0, R0, 0x80 ;  /* 0x0000008000007836 */ /* 0x000fe20000000000 */
[----:B------:R-:W0:Y:S11]  /*14520*/  S2R R20, SR_TID.X ;  /* 0x0000000000147919 */ /* 0x000e360000002100 */
[----:B------:R-:W-:Y:S01]  /*14530*/  @P0 IMAD.HI.U32 R7, R0, UR10, RZ ;  /* 0x0000000a00070c27 */ /* 0x000fe2000f8e00ff */
[----:B------:R-:W-:Y:S01]  /*14540*/  PLOP3.LUT P0, PT, PT, PT, UP0, 0x80, 0x0 ;  /* 0x000000000000781c */ /* 0x000fe20003f0f008 */
[----:B------:R-:W-:-:S02]  /*14550*/  @UP0 ULDC UR10, c[0x0][0x450] ;  /* 0x00011400000a0ab9 */ /* 0x000fc40000000800 */
[----:B------:R-:W-:-:S10]  /*14560*/  IMAD.MOV.U32 R4, RZ, RZ, R0 ;  /* 0x000000ffff047224 */ /* 0x000fd400078e0000 */
[----:B------:R-:W-:-:S05]  /*14570*/  @P0 SHF.R.U32.HI R4, RZ, UR10, R7 ;  /* 0x0000000aff040c19 */ /* 0x000fca0008011607 */
[----:B------:R-:W-:-:S04]  /*14580*/  IMAD.MOV R7, RZ, RZ, -R4 ;  /* 0x000000ffff077224 */ /* 0x000fc800078e0a04 */
[----:B------:R-:W-:Y:S01]  /*14590*/  IMAD R0, R9, R7, R0 ;  /* 0x0000000709007224 */ /* 0x000fe200078e0200 */
[----:B------:R-:W-:Y:S01]  /*145a0*/  SHF.R.S32.HI R7, RZ, 0x1f, R4 ;  /* 0x0000001fff077819 */ /* 0x000fe20000011404 */
[----:B------:R-:W-:-:S04]  /*145b0*/  IMAD.WIDE.U32 R2, R4, UR4, R2 ;  /* 0x0000000404027c25 */ /* 0x000fc8000f8e0002 */
[----:B------:R-:W-:Y:S01]  /*145c0*/  IMAD R7, R7, UR4, RZ ;  /* 0x0000000407077c24 */ /* 0x000fe2000f8e02ff */
[----:B------:R-:W-:-:S03]  /*145d0*/  ULDC UR4, c[0x0][0x2b8] ;  /* 0x0000ae0000047ab9 */ /* 0x000fc60000000800 */
[----:B------:R-:W-:Y:S01]  /*145e0*/  IMAD R7, R4, UR5, R7 ;  /* 0x0000000504077c24 */ /* 0x000fe2000f8e0207 */
[----:B------:R-:W-:Y:S01]  /*145f0*/  SHF.R.S32.HI R4, RZ, 0x1f, R0 ;  /* 0x0000001fff047819 */ /* 0x000fe20000011400 */
[----:B0-----:R-:W-:Y:S02]  /*14600*/  IMAD.SHL.U32 R21, R20, 0x10, RZ ;  /* 0x0000001014157824 */ /* 0x001fe400078e00ff */
[----:B------:R-:W-:Y:S02]  /*14610*/  IMAD.IADD R3, R3, 0x1, R7 ;  /* 0x0000000103037824 */ /* 0x000fe400078e0207 */
[----:B------:R-:W-:Y:S02]  /*14620*/  IMAD R4, R4, UR6, RZ ;  /* 0x0000000604047c24 */ /* 0x000fe4000f8e02ff */
[----:B------:R-:W-:Y:S01]  /*14630*/  IMAD.WIDE.U32 R2, R0, UR6, R2 ;  /* 0x0000000600027c25 */ /* 0x000fe2000f8e0002 */
[----:B------:R-:W-:-:S03]  /*14640*/  LOP3.LUT R21, R21, 0x10, RZ, 0xc0, !PT ;  /* 0x0000001015157812 */ /* 0x000fc600078ec0ff */
[----:B------:R-:W-:Y:S01]  /*14650*/  IMAD.SHL.U32 R17, R20, 0x10, RZ ;  /* 0x0000001014117824 */ /* 0x000fe200078e00ff */
[----:B------:R-:W-:Y:S01]  /*14660*/  IADD3 R8, P0, R2, UR8, RZ ;  /* 0x0000000802087c10 */ /* 0x000fe2000ff1e0ff */
[----:B------:R-:W-:Y:S01]  /*14670*/  IMAD R4, R0, UR7, R4 ;  /* 0x0000000700047c24 */ /* 0x000fe2000f8e0204 */
[----:B------:R-:W-:Y:S02]  /*14680*/  LOP3.LUT R12, R21, 0x20, RZ, 0xfc, !PT ;  /* 0x00000020150c7812 */ /* 0x000fe400078efcff */
        /* <DEDUP_REMOVED lines=9> */
[----:B-1----:R-:W-:Y:S10]  /*14720*/  BRA.DIV UR5, `(.L_x_11648) ;  /* 0x0000003a051c7947 */ /* 0x002ff4000b800000 */
[----:B------:R-:W0:Y:S01]  /*14730*/  SHFL.IDX PT, R3, R6, RZ, 0x1e1f ;  /* 0x001e1fff06037589 */ /* 0x000e2200000e0000 */
[----:B------:R-:W-:Y:S02]  /*14740*/  IMAD R4, R9, UR37, RZ ;  /* 0x0000002509047c24 */ /* 0x000fe4000f8e02ff */
[----:B------:R-:W-:Y:S01]  /*14750*/  VIADD R0, R20, UR39 ;  /* 0x0000002714007c36 */ /* 0x000fe20008000000 */
        /* <DEDUP_REMOVED lines=19> */
[----:B0-----:R0:W1:Y:S04]  /*14890*/  SHFL.IDX PT, R3, R7, RZ, 0x1e1f ;  /* 0x001e1fff07037589 */ /* 0x00106800000e0000 */
[----:B------:R0:W2:Y:S02]  /*148a0*/  SHFL.IDX PT, R2, R8, RZ, 0x1e1f ;  /* 0x001e1fff08027589 */ /* 0x0000a400000e0000 */
.L_x_11734:
        /* <DEDUP_REMOVED lines=12> */
.L_x_11650:
[----:B------:R-:W-:Y:S05]  /*14970*/  BSYNC B0 ;  /* 0x0000000000007941 */ /* 0x000fea0003800000 */
.L_x_11649:
[----:B------:R-:W-:Y:S01]  /*14980*/  NOP ;  /* 0x0000000000007918 */ /* 0x000fe20000000000 */
[----:B------:R-:W-:-:S13]  /*14990*/  PLOP3.LUT P0, PT, PT, PT, PT, 0x80, 0x0 ;  /* 0x000000000000781c */ /* 0x000fda0003f0f070 */
.L_x_11651:
        /* <DEDUP_REMOVED lines=18> */
.L_x_11735:
[----:B------:R-:W-:Y:S05]  /*14ac0*/  BSYNC B0 ;  /* 0x0000000000007941 */ /* 0x000fea0003800000 */
.L_x_11652:
[----:B------:R-:W-:-:S04]  /*14ad0*/  UIADD3 UR4, UR41, -0x2, URZ ;  /* 0xfffffffe29047890 */ /* 0x000fc8000fffe03f */
[----:B------:R-:W-:-:S06]  /*14ae0*/  UISETP.GE.AND UP0, UPT, UR4, UR42, UPT ;  /* 0x0000002a0400728c */ /* 0x000fcc000bf06270 */
[----:B------:R-:W-:-:S13]  /*14af0*/  PLOP3.LUT P0, PT, PT, PT, UP0, 0x80, 0x0 ;  /* 0x000000000000781c */ /* 0x000fda0003f0f008 */
[----:B------:R-:W-:Y:S05]  /*14b00*/  @!P0 BRA `(.L_x_11654) ;  /* 0x00000010008c8947 */ /* 0x000fea0003800000 */
[----:B------:R-:W-:Y:S02]  /*14b10*/  IMAD.MOV.U32 R4, RZ, RZ, R24 ;  /* 0x000000ffff047224 */ /* 0x000fe400078e0018 */
[----:B------:R-:W-:Y:S02]  /*14b20*/  IMAD.MOV.U32 R5, RZ, RZ, R28 ;  /* 0x000000ffff057224 */ /* 0x000fe400078e001c */
[----:B------:R-:W-:-:S07]  /*14b30*/  IMAD.U32 R20, RZ, RZ, UR4 ;  /* 0x00000004ff147e24 */ /* 0x000fce000f8e00ff */
.L_x_11674:
[----:B0--3--:R-:W3:Y:S01]  /*14b40*/  LDL R9, [R1+0x8] ;  /* 0x0000080001097983 */ /* 0x009ee20000100800 */
[----:B-1----:R-:W1:Y:S03]  /*14b50*/  LDC R3, c[0x0][0x430] ;  /* 0x00010c00ff037b82 */ /* 0x002e660000000800 */
[----:B0-----:R-:W4:Y:S01]  /*14b60*/  LDL R8, [R1] ;  /* 0x0000000001087983 */ /* 0x001f220000100800 */
[----:B------:R-:W2:Y:S01]  /*14b70*/  S2R R2, SR_TID.X ;  /* 0x0000000000027919 */ /* 0x000ea20000002100 */
[----:B-1----:R-:W-:-:S13]  /*14b80*/  ISETP.NE.AND P0, PT, R3, 0x1, PT ;  /* 0x000000010300780c */ /* 0x002fda0003f05270 */
[----:B------:R-:W0:Y:S01]  /*14b90*/  @P0 LDC R6, c[0x0][0x434] ;  /* 0x00010d00ff060b82 */ /* 0x000e220000000800 */
[----:B--2---:R-:W-:-:S04]  /*14ba0*/  LOP3.LUT R0, R2, 0x7f, RZ, 0xc0, !PT ;  /* 0x0000007f02007812 */ /* 0x004fc800078ec0ff */
[----:B------:R-:W-:-:S03]  /*14bb0*/  SHF.R.U32.HI R3, RZ, 0x1, R0 ;  /* 0x00000001ff037819 */ /* 0x000fc60000011600 */
[----:B------:R-:W1:Y:S01]  /*14bc0*/  @P0 LDC R0, c[0x0][0x438] ;  /* 0x00010e00ff000b82 */ /* 0x000e620000000800 */
[----:B------:R-:W-:Y:S02]  /*14bd0*/  IMAD.SHL.U32 R2, R2, 0x40, RZ ;  /* 0x0000004002027824 */ /* 0x000fe400078e00ff */
[----:B------:R-:W-:-:S03]  /*14be0*/  IMAD R3, R20, 0x80, R3 ;  /* 0x0000008014037824 */ /* 0x000fc600078e0203 */
[----:B------:R-:W-:-:S04]  /*14bf0*/  LOP3.LUT R2, R2, 0x40, RZ, 0xc0, !PT ;  /* 0x0000004002027812 */ /* 0x000fc800078ec0ff */
[----:B------:R-:W-:-:S05]  /*14c00*/  IADD3 R3, R2, UR36, R3 ;  /* 0x0000002402037c10 */ /* 0x000fca000fffe003 */
[----:B0-----:R-:W-:-:S04]  /*14c10*/  @P0 IMAD.HI.U32 R6, R3, R6, RZ ;  /* 0x0000000603060227 */ /* 0x001fc800078e00ff */
[----:B------:R-:W-:Y:S01]  /*14c20*/  IMAD.MOV.U32 R2, RZ, RZ, R3 ;  /* 0x000000ffff027224 */ /* 0x000fe200078e0003 */
[----:B-1----:R-:W-:Y:S01]  /*14c30*/  @P0 SHF.R.U32.HI R2, RZ, R0, R6 ;  /* 0x00000000ff020219 */ /* 0x002fe20000011606 */
[----:B------:R-:W-:Y:S05]  /*14c40*/  YIELD ;  /* 0x0000000000007946 */ /* 0x000fea0003800000 */
[----:B------:R-:W-:Y:S01]  /*14c50*/  IMAD.MOV R7, RZ, RZ, -R2 ;  /* 0x000000ffff077224 */ /* 0x000fe200078e0a02 */
[----:B------:R-:W-:-:S03]  /*14c60*/  ULDC UR4, c[0x0][0x430] ;  /* 0x00010c0000047ab9 */ /* 0x000fc60000000800 */
[----:B------:R-:W-:Y:S01]  /*14c70*/  IMAD R7, R7, UR4, R3 ;  /* 0x0000000407077c24 */ /* 0x000fe2000f8e0203 */
[----:B------:R-:W-:Y:S01]  /*14c80*/  ULDC.64 UR4, c[0x0][0x428] ;  /* 0x00010a0000047ab9 */ /* 0x000fe20000000a00 */
        /* <DEDUP_REMOVED lines=22> */
.L_x_11655:
[----:B------:R-:W-:Y:S01]  /*14df0*/  IMAD R0, R24, 0x8, R22 ;  /* 0x0000000818007824 */ /* 0x000fe200078e0216 */
[----:B------:R-:W-:Y:S01]  /*14e00*/  SHF.L.U32 R10, R28, 0x1f, RZ ;  /* 0x0000001f1c0a7819 */ /* 0x000fe200000006ff */
[----:B------:R-:W-:Y:S01]  /*14e10*/  BSSY B0, `(.L_x_11656) ;  /* 0x0000004000007945 */ /* 0x000fe20003800000 */
[----:B------:R-:W-:Y:S02]  /*14e20*/  SHF.R.S32.HI R9, RZ, 0x1f, R7 ;  /* 0x0000001fff097819 */ /* 0x000fe40000011407 */
[----:B------:R-:W0:Y:S02]  /*14e30*/  SYNCS.PHASECHK.TRANS64.TRYWAIT P0, [R0+URZ+0x19c80], R10 ;  /* 0x019c800a000075a7 */ /* 0x000e24000800017f */
[----:B0-----:R-:W-:Y:S05]  /*14e40*/  @!P0 BRA `(.L_x_11657) ;  /* 0x0000003400588947 */ /* 0x001fea0003800000 */
.L_x_11736:
[----:B------:R-:W-:Y:S05]  /*14e50*/  BSYNC B0 ;  /* 0x0000000000007941 */ /* 0x000fea0003800000 */
.L_x_11656:
        /* <DEDUP_REMOVED lines=46> */
.L_x_11742:
        /* <DEDUP_REMOVED lines=13> */
.L_x_11659:
        /* <DEDUP_REMOVED lines=11> */
.L_x_11660:
[----:B------:R2:W-:Y:S01]  /*152c0*/  SYNCS.ARRIVE.TRANS64.A1T0 RZ, [R0+URZ+0x19c70], RZ ;  /* 0x019c70ff00ff79a7 */ /* 0x0005e2000810003f */
[----:B------:R-:W-:Y:S05]  /*152d0*/  @!P3 BRA `(.L_x_11661) ;  /* 0x000000000004b947 */ /* 0x000fea0003800000 */
[----:B------:R-:W-:Y:S01]  /*152e0*/  BPT.TRAP 0x1 ;  /* 0x000000040000795c */ /* 0x000fe20000300000 */
.L_x_11661:
[----:B------:R-:W3:Y:S01]  /*152f0*/  SYNCS.PHASECHK.TRANS64.TRYWAIT P0, [R0+URZ+0x19c40], R10 ;  /* 0x019c400a000075a7 */ /* 0x000ee2000800017f */
[----:B------:R-:W-:Y:S04]  /*15300*/  BSSY B0, `(.L_x_11662) ;  /* 0x0000002000007945 */ /* 0x000fe80003800000 */
[----:B---3--:R-:W-:Y:S05]  /*15310*/  @!P0 BRA `(.L_x_11663) ;  /* 0x0000003000e48947 */ /* 0x008fea0003800000 */
.L_x_11743:
[----:B------:R-:W-:Y:S05]  /*15320*/  BSYNC B0 ;  /* 0x0000000000007941 */ /* 0x000fea0003800000 */
.L_x_11662:
        /* <DEDUP_REMOVED lines=40> */
.L_x_11749:
        /* <DEDUP_REMOVED lines=10> */
.L_x_11665:
        /* <DEDUP_REMOVED lines=11> */
.L_x_11666:
[----:B------:R2:W-:Y:S02]  /*15700*/  SYNCS.ARRIVE.TRANS64.A1T0 RZ, [R0+URZ+0x19c30], RZ ;  /* 0x019c30ff00ff79a7 */ /* 0x0005e4000810003f */
[----:B--23--:R-:W-:-:S05]  /*15710*/  IMAD.U32 R0, RZ, RZ, UR44 ;  /* 0x0000002cff007e24 */ /* 0x00cfca000f8e00ff */
[----:B------:R-:W-:-:S13]  /*15720*/  ISETP.NE.AND P0, PT, R0, 0x3, PT ;  /* 0x000000030000780c */ /* 0x000fda0003f05270 */
[----:B------:R-:W-:Y:S05]  /*15730*/  @!P0 BRA `(.L_x_11667) ;  /* 0x0000000000048947 */ /* 0x000fea0003800000 */
[----:B------:R-:W-:Y:S01]  /*15740*/  BPT.TRAP 0x1 ;  /* 0x000000040000795c */ /* 0x000fe20000300000 */
.L_x_11667:
[----:B------:R-:W-:Y:S01]  /*15750*/  LOP3.LUT R0, R5, 0x1, RZ, 0x3c, !PT ;  /* 0x0000000105007812 */ /* 0x000fe200078e3cff */
[----:B------:R-:W-:Y:S01]  /*15760*/  IMAD R2, R4, 0x8, R22 ;  /* 0x0000000804027824 */ /* 0x000fe200078e0216 */
[----:B------:R-:W-:Y:S02]  /*15770*/  BSSY B0, `(.L_x_11668) ;  /* 0x0000004000007945 */ /* 0x000fe40003800000 */
[----:B------:R-:W-:-:S04]  /*15780*/  SHF.L.U32 R0, R0, 0x1f, RZ ;  /* 0x0000001f00007819 */ /* 0x000fc800000006ff */
[----:B------:R-:W0:Y:S02]  /*15790*/  SYNCS.PHASECHK.TRANS64.TRYWAIT P2, [R2+URZ+0x19c70], R0 ;  /* 0x019c7000020075a7 */ /* 0x000e24000804017f */
[----:B0-----:R-:W-:Y:S05]  /*157a0*/  @!P2 BRA `(.L_x_11669) ;  /* 0x00000030006ca947 */ /* 0x001fea0003800000 */
.L_x_11750:
[----:B------:R-:W-:Y:S05]  /*157b0*/  BSYNC B0 ;  /* 0x0000000000007941 */ /* 0x000fea0003800000 */
.L_x_11668:
[----:B------:R-:W-:-:S05]  /*157c0*/  IMAD.U32 R3, RZ, RZ, UR43 ;  /* 0x0000002bff037e24 */ /* 0x000fca000f8e00ff */
[----:B------:R-:W-:-:S13]  /*157d0*/  ISETP.NE.AND P2, PT, R3, 0x3, PT ;  /* 0x000000030300780c */ /* 0x000fda0003f45270 */
[----:B------:R-:W-:Y:S05]  /*157e0*/  @!P2 BRA `(.L_x_11670) ;  /* 0x000000000004a947 */ /* 0x000fea0003800000 */
[----:B------:R-:W-:Y:S01]  /*157f0*/  BPT.TRAP 0x1 ;  /* 0x000000040000795c */ /* 0x000fe20000300000 */
.L_x_11670:
[----:B------:R-:W-:Y:S01]  /*15800*/  SHF.L.U32 R3, R5, 0x1f, RZ ;  /* 0x0000001f05037819 */ /* 0x000fe200000006ff */
[----:B0-----:R-:W-:-:S03]  /*15810*/  IMAD R0, R4, 0x3000, RZ ;  /* 0x0000300004007824 */ /* 0x001fc600078e02ff */
[----:B------:R-:W0:Y:S02]  /*15820*/  SYNCS.PHASECHK.TRANS64.TRYWAIT P2, [R2+URZ+0x19c60], R3 ;  /* 0x019c6003020075a7 */ /* 0x000e24000804017f */
[----:B0-----:R-:W-:Y:S05]  /*15830*/  @!P2 BRA `(.L_x_11671) ;  /* 0x00000030005ca947 */ /* 0x001fea0003800000 */
.L_x_11751:
        /* <DEDUP_REMOVED lines=69> */
.L_x_11672:
[----:B-1----:R1:W-:Y:S01]  /*15c90*/  SYNCS.ARRIVE.TRANS64.A1T0 RZ, [R2+URZ+0x19c50], RZ ;  /* 0x019c50ff02ff79a7 */ /* 0x0023e2000810003f */
[----:B------:R-:W-:Y:S06]  /*15ca0*/  BAR.SYNC.DEFER_BLOCKING 0x2, 0x80 ;  /* 0x0082000000007b1d */ /* 0x000fec0000010000 */
[----:B------:R-:W-:Y:S05]  /*15cb0*/  @!P0 BRA `(.L_x_11673) ;  /* 0x0000000000048947 */ /* 0x000fea0003800000 */
[----:B------:R-:W-:Y:S01]  /*15cc0*/  BPT.TRAP 0x1 ;  /* 0x000000040000795c */ /* 0x000fe20000300000 */
.L_x_11673:
[----:B------:R-:W2:Y:S01]  /*15cd0*/  LDL R0, [R1+0xc] ;  /* 0x00000c0001007983 */ /* 0x000ea20000100800 */
[----:B-1----:R-:W-:Y:S02]  /*15ce0*/  VIADD R2, R2, 0x19c80 ;  /* 0x00019c8002027836 */ /* 0x002fe40000000000 */
[----:B------:R-:W-:Y:S02]  /*15cf0*/  IMAD.MOV.U32 R4, RZ, RZ, R24 ;  /* 0x000000ffff047224 */ /* 0x000fe400078e0018 */
[----:B------:R-:W-:Y:S01]  /*15d00*/  IMAD.MOV.U32 R5, RZ, RZ, R28 ;  /* 0x000000ffff057224 */ /* 0x000fe200078e001c */
[----:B--2---:R-:W-:-:S04]  /*15d10*/  PRMT R2, R0, 0x654, R2 ;  /* 0x0000065400027816 */ /* 0x004fc80000000002 */
[----:B------:R3:W-:Y:S01]  /*15d20*/  SYNCS.ARRIVE.TRANS64.RED.A1T0 RZ, [R2+URZ], RZ ;  /* 0x000000ff02ff79a7 */ /* 0x0007e2000810043f */
[----:B------:R-:W-:Y:S05]  /*15d30*/  @P1 BRA `(.L_x_11674) ;  /* 0xffffffec00801947 */ /* 0x000fea000383ffff */
.L_x_11654:
        /* <DEDUP_REMOVED lines=19> */
.L_x_11676:
[----:B------:R-:W-:Y:S05]  /*15e70*/  BSYNC B0 ;  /* 0x0000000000007941 */ /* 0x000fea0003800000 */
.L_x_11675:
[----:B------:R-:W-:Y:S05]  /*15e80*/  @!P0 BRA `(.L_x_11677) ;  /* 0x0000000000048947 */ /* 0x000fea0003800000 */
[----:B------:R-:W-:Y:S01]  /*15e90*/  BPT.TRAP 0x1 ;  /* 0x000000040000795c */ /* 0x000fe20000300000 */
.L_x_11677:
[----:B01----:R-:W-:Y:S01]  /*15ea0*/  LOP3.LUT R3, R28, 0x1, RZ, 0x3c, !PT ;  /* 0x000000011c037812 */ /* 0x003fe200078e3cff */
[----:B------:R-:W-:Y:S01]  /*15eb0*/  IMAD R0, R24, 0x8, R22 ;  /* 0x0000000818007824 */ /* 0x000fe200078e0216 */
[----:B------:R-:W-:Y:S02]  /*15ec0*/  BSSY B0, `(.L_x_11678) ;  /* 0x0000004000007945 */ /* 0x000fe40003800000 */
[----:B------:R-:W-:-:S04]  /*15ed0*/  SHF.L.U32 R3, R3, 0x1f, RZ ;  /* 0x0000001f03037819 */ /* 0x000fc800000006ff */
[----:B------:R-:W0:Y:S02]  /*15ee0*/  SYNCS.PHASECHK.TRANS64.TRYWAIT P1, [R0+URZ+0x19c70], R3 ;  /* 0x019c7003000075a7 */ /* 0x000e24000802017f */
[----:B0-----:R-:W-:Y:S05]  /*15ef0*/  @!P1 BRA `(.L_x_11679) ;  /* 0x0000002800c09947 */ /* 0x001fea0003800000 */
.L_x_11752:
[----:B------:R-:W-:Y:S05]  /*15f00*/  BSYNC B0 ;  /* 0x0000000000007941 */ /* 0x000fea0003800000 */
.L_x_11678:
[----:B------:R-:W-:-:S05]  /*15f10*/  IMAD.U32 R2, RZ, RZ, UR43 ;  /* 0x0000002bff027e24 */ /* 0x000fca000f8e00ff */
[----:B------:R-:W-:-:S13]  /*15f20*/  ISETP.NE.AND P1, PT, R2, 0x3, PT ;  /* 0x000000030200780c */ /* 0x000fda0003f25270 */
[----:B------:R-:W-:Y:S05]  /*15f30*/  @!P1 BRA `(.L_x_11680) ;  /* 0x0000000000049947 */ /* 0x000fea0003800000 */
[----:B------:R-:W-:Y:S01]  /*15f40*/  BPT.TRAP 0x1 ;  /* 0x000000040000795c */ /* 0x000fe20000300000 */
.L_x_11680:
[----:B0-----:R-:W-:-:S04]  /*15f50*/  SHF.L.U32 R3, R28, 0x1f, RZ ;  /* 0x0000001f1c037819 */ /* 0x001fc800000006ff */
[----:B------:R-:W0:Y:S02]  /*15f60*/  SYNCS.PHASECHK.TRANS64.TRYWAIT P1, [R0+URZ+0x19c60], R3 ;  /* 0x019c6003000075a7 */ /* 0x000e24000802017f */
[----:B0-----:R-:W-:Y:S05]  /*15f70*/  @!P1 BRA `(.L_x_11681) ;  /* 0x0000002800b49947 */ /* 0x001fea0003800000 */
.L_x_11753:
[----:B------:R-:W2:Y:S01]  /*15f80*/  LDL R14, [R1+0x10] ;  /* 0x00001000010e7983 */ /* 0x000ea20000100800 */
[----:B------:R-:W-:Y:S01]  /*15f90*/  IMAD R2, R24, 0x3000, RZ ;  /* 0x0000300018027824 */ /* 0x000fe200078e02ff */
[----:B------:R-:W-:Y:S05]  /*15fa0*/  WARPSYNC.ALL ;  /* 0x0000000000007948 */ /* 0x000fea0003800000 */
[----:B0-----:R-:W-:Y:S02]  /*15fb0*/  LOP3.LUT R3, R2, R27, RZ, 0xfc, !PT ;  /* 0x0000001b02037212 */ /* 0x001fe400078efcff */
[----:B------:R-:W-:-:S03]  /*15fc0*/  LOP3.LUT R13, R27, 0x1800, RZ, 0xfc, !PT ;  /* 0x000018001b0d7812 */ /* 0x000fc600078efcff */
[----:B------:R-:W-:Y:S01]  /*15fd0*/  IMAD.IADD R5, R22, 0x1, R3 ;  /* 0x0000000116057824 */ /* 0x000fe200078e0203 */
[----:B------:R-:W-:Y:S02]  /*15fe0*/  LOP3.LUT R3, R2, R29, RZ, 0xfc, !PT ;  /* 0x0000001d02037212 */ /* 0x000fe400078efcff */
[----:B------:R-:W-:-:S03]  /*15ff0*/  IADD3 R13, R22, R13, R2 ;  /* 0x0000000d160d7210 */ /* 0x000fc60007ffe002 */
        /* <DEDUP_REMOVED lines=36> */
[----:B--2---:R-:W-:Y:S02]  /*16240*/  IADD3 R25, R25, R14, R2 ;  /* 0x0000000e19197210 */ /* 0x004fe40007ffe002 */
[----:B------:R-:W-:-:S03]  /*16250*/  LOP3.LUT R14, R27, 0x2800, RZ, 0xfc, !PT ;  /* 0x000028001b0e7812 */ /* 0x000fc600078efcff */
        /* <DEDUP_REMOVED lines=24> */
.L_x_11682:
[----:B-1----:R1:W-:Y:S01]  /*163e0*/  SYNCS.ARRIVE.TRANS64.A1T0 RZ, [R0+URZ+0x19c50], RZ ;  /* 0x019c50ff00ff79a7 */ /* 0x0023e2000810003f */
[----:B------:R-:W-:Y:S06]  /*163f0*/  BAR.SYNC.DEFER_BLOCKING 0x2, 0x80 ;  /* 0x0082000000007b1d */ /* 0x000fec0000010000 */
[----:B------:R-:W-:Y:S05]  /*16400*/  @!P0 BRA `(.L_x_11683) ;  /* 0x0000000000048947 */ /* 0x000fea0003800000 */
[----:B------:R-:W-:Y:S01]  /*16410*/  BPT.TRAP 0x1 ;  /* 0x000000040000795c */ /* 0x000fe20000300000 */
.L_x_11683:
        /* <DEDUP_REMOVED lines=9> */
.L_x_11624:
[----:B------:R-:W-:Y:S05]  /*164b0*/  BSYNC B7 ;  /* 0x0000000000077941 */ /* 0x000fea0003800000 */
.L_x_11622:
        /* <DEDUP_REMOVED lines=8> */
[----:B-----5:R-:W1:Y:S02]  /*16540*/  LDS.128 R16, [R22+0x19cd0] ;  /* 0x019cd00016107984 */ /* 0x020e640000000c00 */
[----:B-1----:R-:W-:Y:S01]  /*16550*/  R2UR UR4, R17 ;  /* 0x00000000110472ca */ /* 0x002fe200000e0000 */
[----:B------:R-:W-:Y:S06]  /*16560*/  BAR.ARV 0x4, 0x200 ;  /* 0x0108000000007b1d */ /* 0x000fec0000002000 */
[----:B------:R-:W-:Y:S08]  /*16570*/  BRA `(.L_x_11685) ;  /* 0x0000000800c47947 */ /* 0x000ff00003800000 */
.L_x_11684:
[----:B-1----:R-:W1:Y:S01]  /*16580*/  S2R R0, SR_TID.X ;  /* 0x0000000000007919 */ /* 0x002e620000002100 */
[----:B------:R-:W-:Y:S01]  /*16590*/  ULDC UR4, c[0x0][0xc3c] ;  /* 0x00030f0000047ab9 */ /* 0x000fe20000000800 */
[----:B------:R-:W-:Y:S01]  /*165a0*/  IMAD.MOV.U32 R4, RZ, RZ, RZ ;  /* 0x000000ffff047224 */ /* 0x000fe200078e00ff */
[----:B-1----:R-:W-:-:S04]  /*165b0*/  LOP3.LUT R7, R0, 0x1f, RZ, 0xc0, !PT ;  /* 0x0000001f00077812 */ /* 0x002fc800078ec0ff */
[----:B------:R-:W-:Y:S01]  /*165c0*/  ISETP.NE.AND P0, PT, R7, 0x1f, PT ;  /* 0x0000001f0700780c */ /* 0x000fe20003f05270 */
[----:B------:R-:W-:-:S05]  /*165d0*/  IMAD.IADD R5, R19, 0x1, R7 ;  /* 0x0000000113057824 */ /* 0x000fca00078e0207 */
        /* <DEDUP_REMOVED lines=15> */
[----:B------:R-:W-:Y:S02]  /*166d0*/  IMAD.IADD R0, R5, 0x1, R0 ;  /* 0x0000000105007824 */ /* 0x000fe400078e0200 */
[----:B------:R-:W1:Y:S03]  /*166e0*/  LDC R5, c[0x0][0xc38] ;  /* 0x00030e00ff057b82 */ /* 0x000e660000000800 */
[----:B------:R-:W2:Y:S02]  /*166f0*/  SHFL.UP PT, R6, R0, 0x4, RZ ;  /* 0x0480000000067989 */ /* 0x000ea400000e00ff */
[----:B--2---:R-:W-:-:S05]  /*16700*/  SEL R3, R6, RZ, P3 ;  /* 0x000000ff06037207 */ /* 0x004fca0001800000 */
[----:B------:R-:W-:Y:S02]  /*16710*/  IMAD.IADD R6, R0, 0x1, R3 ;  /* 0x0000000100067824 */ /* 0x000fe400078e0203 */
[----:B------:R-:W-:Y:S04]  /*16720*/  SHFL.IDX PT, R0, R16, RZ, 0x1f ;  /* 0x00001fff10007589 */ /* 0x000fe800000e0000 */
[----:B------:R-:W2:Y:S02]  /*16730*/  SHFL.UP PT, R2, R6, 0x8, RZ ;  /* 0x0500000006027989 */ /* 0x000ea400000e00ff */
[----:B--2---:R-:W-:-:S05]  /*16740*/  SEL R3, R2, RZ, P4 ;  /* 0x000000ff02037207 */ /* 0x004fca0002000000 */
[----:B0-----:R-:W-:-:S05]  /*16750*/  IMAD.IADD R8, R6, 0x1, R3 ;  /* 0x0000000106087824 */ /* 0x001fca00078e0203 */
[----:B------:R-:W0:Y:S02]  /*16760*/  SHFL.UP PT, R2, R8, 0x10, RZ ;  /* 0x0600000008027989 */ /* 0x000e2400000e00ff */
[----:B0-----:R-:W-:Y:S02]  /*16770*/  SEL R7, R2, RZ, P5 ;  /* 0x000000ff02077207 */ /* 0x001fe40002800000 */
[----:B------:R-:W-:Y:S03]  /*16780*/  SHFL.IDX PT, R2, R16, 0x1, 0x1f ;  /* 0x00201f0010027f89 */ /* 0x000fe600000e0000 */
[----:B------:R-:W-:-:S05]  /*16790*/  IMAD.IADD R7, R8, 0x1, R7 ;  /* 0x0000000108077824 */ /* 0x000fca00078e0207 */
[----:B------:R-:W1:Y:S02]  /*167a0*/  SHFL.IDX PT, R3, R7, 0x1f, 0x1f ;  /* 0x03e01f0007037f89 */ /* 0x000e6400000e0000 */
[----:B-1----:R-:W-:-:S04]  /*167b0*/  IMAD R3, R3, R5, RZ ;  /* 0x0000000503037224 */ /* 0x002fc800078e02ff */
[----:B------:R-:W-:-:S05]  /*167c0*/  IMAD.IADD R16, R2, 0x1, R3 ;  /* 0x0000000102107824 */ /* 0x000fca00078e0203 */
[----:B------:R-:W-:-:S13]  /*167d0*/  ISETP.GT.AND P6, PT, R16, R0, PT ;  /* 0x000000001000720c */ /* 0x000fda0003fc4270 */
[----:B------:R-:W-:Y:S05]  /*167e0*/  @P6 BRA `(.L_x_11686) ;  /* 0x00000000008c6947 */ /* 0x000fea0003800000 */
.L_x_11690:
        /* <DEDUP_REMOVED lines=13> */
.L_x_11689:
[----:B------:R-:W-:Y:S05]  /*168c0*/  BSYNC B0 ;  /* 0x0000000000007941 */ /* 0x000fea0003800000 */
.L_x_11688:
        /* <DEDUP_REMOVED lines=21> */
.L_x_11686:
[----:B------:R-:W-:-:S04]  /*16a20*/  IMAD.IADD R16, R16, 0x1, -R3 ;  /* 0x0000000110107824 */ /* 0x000fc800078e0a03 */
[----:B------:R-:W-:-:S05]  /*16a30*/  IMAD R3, R7, R5, R16 ;  /* 0x0000000507037224 */ /* 0x000fca00078e0210 */
[----:B------:R-:W-:Y:S02]  /*16a40*/  ISETP.GT.AND P0, PT, R3, R0, PT ;  /* 0x000000000300720c */ /* 0x000fe40003f04270 */
[----:B------:R-:W0:Y:S11]  /*16a50*/  LDC.64 R2, c[0x0][0xc90] ;  /* 0x00032400ff027b82 */ /* 0x000e360000000a00 */
[----:B------:R-:W-:-:S04]  /*16a60*/  VOTE.ANY R9, PT, !P0 ;  /* 0x0000000000097806 */ /* 0x000fc800040e0100 */
[----:B------:R-:W1:Y:S01]  /*16a70*/  POPC R8, R9 ;  /* 0x0000000900087309 */ /* 0x000e620000000000 */
[----:B------:R-:W-:Y:S01]  /*16a80*/  ISETP.NE.AND P0, PT, R9, RZ, PT ;  /* 0x000000ff0900720c */ /* 0x000fe20003f05270 */
[----:B-1----:R-:W1:Y:S01]  /*16a90*/  SHFL.IDX PT, R4, R4, R8, 0x1f ;  /* 0x00001f0804047589 */ /* 0x002e6200000e0000 */
[----:B------:R-:W-:-:S04]  /*16aa0*/  IMAD.IADD R19, R8, 0x1, R19 ;  /* 0x0000000108137824 */ /* 0x000fc800078e0213 */
[----:B0-----:R-:W-:-:S05]  /*16ab0*/  IMAD.WIDE R2, R19, 0x4, R2 ;  /* 0x0000000413027825 */ /* 0x001fca00078e0202 */
[----:B------:R0:W5:Y:S02]  /*16ac0*/  LDG.E R6, desc[UR54][R2.64] ;  /* 0x0000003602067981 */ /* 0x000164000c1e1900 */
[----:B0-----:R-:W-:Y:S01]  /*16ad0*/  IMAD.MOV.U32 R2, RZ, RZ, RZ ;  /* 0x000000ffff027224 */ /* 0x001fe200078e00ff */
[----:B-1----:R-:W-:Y:S01]  /*16ae0*/  R2UR UR7, R4 ;  /* 0x00000000040772ca */ /* 0x002fe200000e0000 */
[----:B------:R-:W-:-:S14]  /*16af0*/  @!P0 BRA `(.L_x_11691) ;  /* 0x0000000000088947 */ /* 0x000fdc0003800000 */
[----:B------:R-:W-:-:S06]  /*16b00*/  VIADD R2, R8, 0xffffffff ;  /* 0xffffffff08027836 */ /* 0x000fcc0000000000 */
[----:B------:R0:W1:Y:S02]  /*16b10*/  SHFL.IDX PT, R2, R7, R2, 0x1f ;  /* 0x00001f0207027589 */ /* 0x00006400000e0000 */
.L_x_11691:
[----:B-----5:R-:W-:Y:S02]  /*16b20*/  IMAD R4, R6, UR7, RZ ;  /* 0x0000000706047c24 */ /* 0x020fe4000f8e02ff */
[----:B-1----:R-:W-:-:S03]  /*16b30*/  IMAD R16, R2, R5, R16 ;  /* 0x0000000502107224 */ /* 0x002fc600078e0210 */
[----:B0-----:R-:W-:Y:S01]  /*16b40*/  IABS R7, R4 ;  /* 0x0000000400077213 */ /* 0x001fe20000000000 */
        /* <DEDUP_REMOVED lines=24> */
[----:B------:R-:W-:-:S04]  /*16cd0*/  IMAD R3, R6, R2, RZ ;  /* 0x0000000206037224 */ /* 0x000fc800078e02ff */
[----:B------:R-:W-:-:S05]  /*16ce0*/  IMAD.MOV R7, RZ, RZ, -R3 ;  /* 0x000000ffff077224 */ /* 0x000fca00078e0a03 */
[----:B------:R-:W-:-:S04]  /*16cf0*/  VIADDMNMX R7, R7, R5, R6, PT ;  /* 0x0000000507077246 */ /* 0x000fc80003800106 */
[----:B------:R-:W-:Y:S01]  /*16d00*/  R2UR UR9, R7 ;  /* 0x00000000070972ca */ /* 0x000fe200000e0000 */
[----:B------:R-:W-:-:S04]  /*16d10*/  IMAD.MOV R7, RZ, RZ, -R2 ;  /* 0x000000ffff077224 */ /* 0x000fc800078e0a02 */
[----:B------:R-:W-:-:S05]  /*16d20*/  IMAD R0, R4, R7, R0 ;  /* 0x0000000704007224 */ /* 0x000fca00078e0200 */
[----:B------:R-:W-:-:S03]  /*16d30*/  IABS R2, R0 ;  /* 0x0000000000027213 */ /* 0x000fc60000000000 */
[----:B------:R-:W-:Y:S02]  /*16d40*/  IABS R5, UR9 ;  /* 0x0000000900057c13 */ /* 0x000fe40008000000 */
[----:B------:R-:W-:Y:S02]  /*16d50*/  R2UR UR8, R2 ;  /* 0x00000000020872ca */ /* 0x000fe400000e0000 */
[----:B------:R-:W0:Y:S01]  /*16d60*/  I2F.RP R6, R5 ;  /* 0x0000000500067306 */ /* 0x000e220000209400 */
[----:B------:R-:W-:Y:S02]  /*16d70*/  R2UR UR6, R5 ;  /* 0x00000000050672ca */ /* 0x000fe400000e0000 */
[----:B------:R-:W-:-:S05]  /*16d80*/  IABS R2, UR9 ;  /* 0x0000000900027c13 */ /* 0x000fca0008000000 */
[----:B------:R-:W-:Y:S01]  /*16d90*/  IMAD.MOV R2, RZ, RZ, -R2 ;  /* 0x000000ffff027224 */ /* 0x000fe200078e0a02 */
        /* <DEDUP_REMOVED lines=10> */
[C---:B------:R-:W-:Y:S01]  /*16e40*/  R2UR UR4, R0.reuse ;  /* 0x00000000000472ca */ /* 0x040fe200000e0000 */
[----:B------:R-:W-:Y:S02]  /*16e50*/  IMAD.IADD R0, R0, 0x1, R3 ;  /* 0x0000000100007824 */ /* 0x000fe400078e0203 */
        /* <DEDUP_REMOVED lines=19> */
.L_x_11687:
[----:B------:R-:W0:Y:S01]  /*16f90*/  LDC R19, c[0x0][0xc3c] ;  /* 0x00030f00ff137b82 */ /* 0x000e220000000800 */
[----:B------:R-:W-:Y:S01]  /*16fa0*/  IMAD.MOV.U32 R16, RZ, RZ, R0 ;  /* 0x000000ffff107224 */ /* 0x000fe200078e0000 */
[----:B------:R-:W-:Y:S01]  /*16fb0*/  UMOV UR4, URZ ;  /* 0x0000003f00047c82 */ /* 0x000fe20008000000 */
[----:B------:R-:W-:-:S07]  /*16fc0*/  IMAD.MOV.U32 R18, RZ, RZ, RZ ;  /* 0x000000ffff127224 */ /* 0x000fce00078e00ff */
.L_x_11692:
[----:B------:R1:W2:Y:S01]  /*16fd0*/  LDL R2, [R1+0xc] ;  /* 0x00000c0001027983 */ /* 0x0002a20000100800 */
[----:B------:R-:W3:Y:S02]  /*16fe0*/  S2R R0, SR_TID.X ;  /* 0x0000000000007919 */ /* 0x000ee40000002100 */
[----:B---3--:R-:W-:Y:S01]  /*16ff0*/  LOP3.LUT R0, R0, 0x1f, RZ, 0xc0, !PT ;  /* 0x0000001f00007812 */ /* 0x008fe200078ec0ff */
[----:B------:R-:W-:Y:S03]  /*17000*/  BAR.SYNC.DEFER_BLOCKING 0x4, 0x200 ;  /* 0x0108000000007b1d */ /* 0x000fe60000010000 */
[----:B------:R-:W-:Y:S01]  /*17010*/  ISETP.NE.AND P0, PT, R0, RZ, PT ;  /* 0x000000ff0000720c */ /* 0x000fe20003f05270 */
[----:B-----5:R-:W-:-:S12]  /*17020*/  IMAD.U32 R17, RZ, RZ, UR4 ;  /* 0x00000004ff117e24 */ /* 0x020fd8000f8e00ff */
[----:B------:R-:W-:Y:S01]  /*17030*/  @!P0 MOV R0, 0x400 ;  /* 0x0000040000008802 */ /* 0x000fe20000000f00 */
[----:B--2---:R-:W2:Y:S03]  /*17040*/  @!P0 S2R R2, SR_CgaCtaId ;  /* 0x0000000000028919 */ /* 0x004ea60000008800 */
[----:B--2---:R-:W-:Y:S01]  /*17050*/  @!P0 LEA R22, R2, R0, 0x18 ;  /* 0x0000000002168211 */ /* 0x004fe200078ec0ff */
[----:B------:R1:W-:Y:S04]  /*17060*/  @!P0 STL [R1+0xc], R2 ;  /* 0x00000c0201008387 */ /* 0x0003e80000100800 */
[----:B0-----:R1:W-:Y:S01]  /*17070*/  @!P0 STS.128 [R22+0x19cd0], R16 ;  /* 0x019cd01016008388 */ /* 0x0013e20000000c00 */
[----:B------:R-:W-:Y:S06]  /*17080*/  BAR.ARV 0x5, 0x200 ;  /* 0x0148000000007b1d */ /* 0x000fec0000002000 */
.L_x_11685:
[----:B------:R-:W-:Y:S02]  /*17090*/  ULDC UR5, c[0x0][0xc3c] ;  /* 0x00030f0000057ab9 */ /* 0x000fe40000000800 */
[----:B------:R-:W-:-:S13]  /*170a0*/  ISETP.GE.AND P0, PT, R19, UR5, PT ;  /* 0x0000000513007c0c */ /* 0x000fda000bf06270 */
[----:B------:R-:W-:Y:S05]  /*170b0*/  @!P0 BRA `(.L_x_11693) ;  /* 0xffffffb000708947 */ /* 0x000fea000383ffff */
.L_x_11612:
[----:B------:R-:W2:Y:S01]  /*170c0*/  LDL.LU R0, [R1+0x28] ;  /* 0x0000280001007983 */ /* 0x000ea20000300800 */
        /* <DEDUP_REMOVED lines=11> */
.L_x_11754:
[----:B------:R-:W-:Y:S05]  /*17180*/  BSYNC B0 ;  /* 0x0000000000007941 */ /* 0x000fea0003800000 */
.L_x_11694:
[----:B------:R-:W-:-:S03]  /*17190*/  UMOV UR4, 0xffffffff ;  /* 0xffffffff00047882 */ /* 0x000fc60000000000 */
[----:B------:R-:W-:Y:S05]  /*171a0*/  BRA.DIV UR4, `(.L_x_11696) ;  /* 0x0000001a04507947 */ /* 0x000fea000b800000 */
[----:B0-----:R-:W0:Y:S02]  /*171b0*/  S2R R0, SR_TID.X ;  /* 0x0000000000007919 */ /* 0x001e240000002100 */
[----:B0-----:R-:W-:-:S04]  /*171c0*/  SHF.R.U32.HI R0, RZ, 0x5, R0 ;  /* 0x00000005ff007819 */ /* 0x001fc80000011600 */
[----:B------:R-:W-:-:S05]  /*171d0*/  LOP3.LUT R0, R0, 0x3, RZ, 0xc0, !PT ;  /* 0x0000000300007812 */ /* 0x000fca00078ec0ff */
[----:B------:R0:W1:Y:S02]  /*171e0*/  SHFL.IDX PT, R14, R0, RZ, 0x1f ;  /* 0x00001fff000e7589 */ /* 0x00006400000e0000 */
.L_x_11757:
[----:B-1----:R-:W-:Y:S01]  /*171f0*/  ISETP.NE.AND P0, PT, R14, RZ, PT ;  /* 0x000000ff0e00720c */ /* 0x002fe20003f05270 */
[----:B------:R-:W-:-:S12]  /*17200*/  BSSY B0, `(.L_x_11697) ;  /* 0x000002c000007945 */ /* 0x000fd80003800000 */
[----:B------:R-:W-:Y:S05]  /*17210*/  @P0 BRA `(.L_x_11698) ;  /* 0x0000000000a80947 */ /* 0x000fea0003800000 */
[----:B------:R-:W-:-:S03]  /*17220*/  UMOV UR4, 0xffffffff ;  /* 0xffffffff00047882 */ /* 0x000fc60000000000 */
[----:B------:R-:W-:Y:S05]  /*17230*/  BRA.DIV UR4, `(.L_x_11699) ;  /* 0x0000001a04607947 */ /* 0x000fea000b800000 */
[----:B------:R-:W-:-:S13]  /*17240*/  ELECT P6, URZ, PT ;  /* 0x00000000003f782f */ /* 0x000fda00038c0000 */
.L_x_11760:
[----:B------:R-:W-:Y:S05]  /*17250*/  @!P6 BRA `(.L_x_11698) ;  /* 0x000000000098e947 */ /* 0x000fea0003800000 */
[----:B------:R-:W-:-:S06]  /*17260*/  ULOP3.LUT UR4, UR38, 0x2, URZ, 0xfc, !UPT ;  /* 0x0000000226047892 */ /* 0x000fcc000f8efc3f */
[----:B0-----:R-:W-:-:S05]  /*17270*/  IMAD.U32 R0, RZ, RZ, UR4 ;  /* 0x00000004ff007e24 */ /* 0x001fca000f8e00ff */
[----:B------:R-:W-:-:S13]  /*17280*/  ISETP.NE.AND P0, PT, R0, 0x3, PT ;  /* 0x000000030000780c */ /* 0x000fda0003f05270 */
[----:B------:R-:W-:Y:S05]  /*17290*/  @!P0 BRA `(.L_x_11700) ;  /* 0x0000000000048947 */ /* 0x000fea0003800000 */
[----:B------:R-:W-:Y:S01]  /*172a0*/  BPT.TRAP 0x1 ;  /* 0x000000040000795c */ /* 0x000fe20000300000 */
.L_x_11700:
[----:B------:R-:W-:Y:S01]  /*172b0*/  IMAD R5, R24, 0x8, R7 ;  /* 0x0000000818057824 */ /* 0x000fe200078e0207 */
[----:B------:R-:W-:Y:S01]  /*172c0*/  SHF.L.U32 R0, R28, 0x1f, RZ ;  /* 0x0000001f1c007819 */ /* 0x000fe200000006ff */
[----:B------:R-:W-:-:S03]  /*172d0*/  VIADD R24, R24, 0x1 ;  /* 0x0000000118187836 */ /* 0x000fc60000000000 */
[----:B------:R-:W0:Y:S02]  /*172e0*/  SYNCS.PHASECHK.TRANS64.TRYWAIT P1, [R5+URZ+0x19c40], R0 ;  /* 0x019c4000050075a7 */ /* 0x000e24000802017f */
[----:B------:R-:W-:-:S04]  /*172f0*/  ISETP.NE.AND P2, PT, R24, 0x2, PT ;  /* 0x000000021800780c */ /* 0x000fc80003f45270 */
[----:B------:R-:W-:Y:S01]  /*17300*/  SEL R3, RZ, 0x1, P2 ;  /* 0x00000001ff037807 */ /* 0x000fe20001000000 */
[----:B0-----:R-:W-:Y:S08]  /*17310*/  @!P1 BRA `(.L_x_11701) ;  /* 0x0000001800489947 */ /* 0x001ff00003800000 */
.L_x_11761:
[----:B------:R-:W-:Y:S02]  /*17320*/  SEL R24, R24, RZ, P2 ;  /* 0x000000ff18187207 */ /* 0x000fe40001000000 */
[----:B------:R-:W-:Y:S01]  /*17330*/  LOP3.LUT R2, R28, R3, RZ, 0x3c, !PT ;  /* 0x000000031c027212 */ /* 0x000fe200078e3cff */
[----:B------:R-:W-:Y:S06]  /*17340*/  @!P0 BRA `(.L_x_11702) ;  /* 0x0000000000048947 */ /* 0x000fec0003800000 */
[----:B------:R-:W-:Y:S01]  /*17350*/  BPT.TRAP 0x1 ;  /* 0x000000040000795c */ /* 0x000fe20000300000 */
.L_x_11702:
[----:B------:R-:W-:Y:S01]  /*17360*/  IMAD R3, R24, 0x8, R7 ;  /* 0x0000000818037824 */ /* 0x000fe200078e0207 */
[----:B------:R-:W-:-:S04]  /*17370*/  SHF.L.U32 R2, R2, 0x1f, RZ ;  /* 0x0000001f02027819 */ /* 0x000fc800000006ff */
[----:B------:R-:W1:Y:S02]  /*17380*/  SYNCS.PHASECHK.TRANS64.TRYWAIT P1, [R3+URZ+0x19c40], R2 ;  /* 0x019c4002030075a7 */ /* 0x000e64000802017f */
[----:B-1----:R-:W-:Y:S05]  /*17390*/  @!P1 BRA `(.L_x_11703) ;  /* 0x00000018003c9947 */ /* 0x002fea0003800000 */
.L_x_11762:
[----:B------:R-:W-:Y:S05]  /*173a0*/  @!P0 BRA `(.L_x_11704) ;  /* 0x0000000000048947 */ /* 0x000fea0003800000 */
[----:B------:R-:W-:Y:S01]  /*173b0*/  BPT.TRAP 0x1 ;  /* 0x000000040000795c */ /* 0x000fe20000300000 */
.L_x_11704:
[----:B------:R-:W2:Y:S02]  /*173c0*/  SYNCS.PHASECHK.TRANS64.TRYWAIT P1, [R5+URZ+0x19c60], R0 ;  /* 0x019c6000050075a7 */ /* 0x000ea4000802017f */
[----:B--2---:R-:W-:Y:S05]  /*173d0*/  @!P1 BRA `(.L_x_11705) ;  /* 0x0000001800409947 */ /* 0x004fea0003800000 */
.L_x_11763:
[----:B------:R-:W-:Y:S05]  /*173e0*/  @!P0 BRA `(.L_x_11706) ;  /* 0x0000000000048947 */ /* 0x000fea0003800000 */
[----:B------:R-:W-:Y:S01]  /*173f0*/  BPT.TRAP 0x1 ;  /* 0x000000040000795c */ /* 0x000fe20000300000 */
.L_x_11706:
[----:B------:R-:W3:Y:S02]  /*17400*/  SYNCS.PHASECHK.TRANS64.TRYWAIT P1, [R3+URZ+0x19c60], R2 ;  /* 0x019c6002030075a7 */ /* 0x000ee4000802017f */
[----:B---3--:R-:W-:Y:S05]  /*17410*/  @!P1 BRA `(.L_x_11707) ;  /* 0x0000001800449947 */ /* 0x008fea0003800000 */
.L_x_11764:
[----:B------:R-:W-:Y:S05]  /*17420*/  @!P0 BRA `(.L_x_11708) ;  /* 0x0000000000048947 */ /* 0x000fea0003800000 */
[----:B------:R-:W-:Y:S01]  /*17430*/  BPT.TRAP 0x1 ;  /* 0x000000040000795c */ /* 0x000fe20000300000 */
.L_x_11708:
[----:B------:R-:W4:Y:S02]  /*17440*/  SYNCS.PHASECHK.TRANS64.TRYWAIT P1, [R5+URZ+0x19c80], R0 ;  /* 0x019c8000050075a7 */ /* 0x000f24000802017f */
[----:B----4-:R-:W-:Y:S05]  /*17450*/  @!P1 BRA `(.L_x_11709) ;  /* 0x0000001800489947 */ /* 0x010fea0003800000 */
.L_x_11765:
[----:B------:R-:W-:Y:S05]  /*17460*/  @!P0 BRA `(.L_x_11710) ;  /* 0x0000000000048947 */ /* 0x000fea0003800000 */
[----:B------:R-:W-:Y:S01]  /*17470*/  BPT.TRAP 0x1 ;  /* 0x000000040000795c */ /* 0x000fe20000300000 */
.L_x_11710:
[----:B------:R0:W0:Y:S02]  /*17480*/  SYNCS.PHASECHK.TRANS64.TRYWAIT P0, [R3+URZ+0x19c80], R2 ;  /* 0x019c8002030075a7 */ /* 0x000024000800017f */
[----:B0-----:R-:W-:Y:S05]  /*17490*/  @!P0 NANOSLEEP.SYNCS 0x989680 ;  /* 0x009896800000895d */ /* 0x001fea0003900000 */
[----:B------:R-:W0:Y:S02]  /*174a0*/  @!P0 SYNCS.PHASECHK.TRANS64 P0, [R3+URZ+0x19c80], R2 ;  /* 0x019c8002030085a7 */ /* 0x000e24000800007f */
[----:B0-----:R-:W-:Y:S05]  /*174b0*/  @!P0 BRA `(.L_x_11710) ;  /* 0xfffffffc00f08947 */ /* 0x001fea000383ffff */
.L_x_11698:
[----:B------:R-:W-:Y:S05]  /*174c0*/  BSYNC B0 ;  /* 0x0000000000007941 */ /* 0x000fea0003800000 */
.L_x_11697:
[----:B------:R-:W-:Y:S05]  /*174d0*/  EXIT ;  /* 0x000000000000794d */ /* 0x000fea0003800000 */
.L_x_11515:
[----:B0-----:R-:W-:-:S04]  /*174e0*/  IMAD.U32 R3, RZ, RZ, UR46 ;  /* 0x0000002eff037e24 */ /* 0x001fc8000f8e00ff */
[----:B------:R0:W1:Y:S03]  /*174f0*/  SYNCS.PHASECHK.TRANS64.TRYWAIT P1, [R3+URZ+0x19c00], R6 ;  /* 0x019c0006030075a7 */ /* 0x000066000802017f */
[----:B-1----:R-:W-:Y:S05]  /*17500*/  @!P1 NANOSLEEP.SYNCS 0x989680 ;  /* 0x009896800000995d */ /* 0x002fea0003900000 */
[----:B------:R-:W1:Y:S02]  /*17510*/  @!P1 SYNCS.PHASECHK.TRANS64 P1, [R3+URZ+0x19c00], R6 ;  /* 0x019c0006030095a7 */ /* 0x000e64000802007f */
[----:B-1----:R-:W-:Y:S05]  /*17520*/  @!P1 BRA `(.L_x_11515) ;  /* 0xfffffffc00ec9947 */ /* 0x002fea000383ffff */
[----:B------:R-:W-:Y:S05]  /*17530*/  BRA `(.L_x_11711) ;  /* 0xfffffea800147947 */ /* 0x000fea000383ffff */
.L_x_11519:
[----:B--2---:R2:W3:Y:S02]  /*17540*/  SYNCS.PHASECHK.TRANS64.TRYWAIT P1, [R21+URZ+0x19c30], R2 ;  /* 0x019c3002150075a7 */ /* 0x0044e4000802017f */
[----:B---3--:R-:W-:Y:S05]  /*17550*/  @!P1 NANOSLEEP.SYNCS 0x989680 ;  /* 0x009896800000995d */ /* 0x008fea0003900000 */
[----:B------:R-:W3:Y:S02]  /*17560*/  @!P1 SYNCS.PHASECHK.TRANS64 P1, [R21+URZ+0x19c30], R2 ;  /* 0x019c3002150095a7 */ /* 0x000ee4000802007f */
[----:B---3--:R-:W-:Y:S05]  /*17570*/  @!P1 BRA `(.L_x_11519) ;  /* 0xfffffffc00f09947 */ /* 0x008fea000383ffff */
[----:B------:R-:W-:Y:S05]  /*17580*/  BRA `(.L_x_11518) ;  /* 0xfffffea800307947 */ /* 0x000fea000383ffff */
.L_x_11536:
[----:B-1----:R-:W-:-:S04]  /*17590*/  IMAD.U32 R8, RZ, RZ, UR20 ;  /* 0x00000014ff087e24 */ /* 0x002fc8000f8e00ff */
[----:B------:R1:W2:Y:S03]  /*175a0*/  SYNCS.PHASECHK.TRANS64.TRYWAIT P1, [R8+URZ+0x19c30], R7 ;  /* 0x019c3007080075a7 */ /* 0x0002a6000802017f */
[----:B--2---:R-:W-:Y:S05]  /*175b0*/  @!P1 NANOSLEEP.SYNCS 0x989680 ;  /* 0x009896800000995d */ /* 0x004fea0003900000 */
[----:B------:R-:W2:Y:S02]  /*175c0*/  @!P1 SYNCS.PHASECHK.TRANS64 P1, [R8+URZ+0x19c30], R7 ;  /* 0x019c3007080095a7 */ /* 0x000ea4000802007f */
[----:B--2---:R-:W-:Y:S05]  /*175d0*/  @!P1 BRA `(.L_x_11536) ;  /* 0xfffffffc00ec9947 */ /* 0x004fea000383ffff */
[----:B------:R-:W-:Y:S05]  /*175e0*/  BRA `(.L_x_11535) ;  /* 0xfffffee000c07947 */ /* 0x000fea000383ffff */
.L_x_11540:
[----:B-1----:R-:W-:-:S04]  /*175f0*/  IMAD.U32 R8, RZ, RZ, UR11 ;  /* 0x0000000bff087e24 */ /* 0x002fc8000f8e00ff */
[----:B------:R1:W2:Y:S03]  /*17600*/  SYNCS.PHASECHK.TRANS64.TRYWAIT P1, [R8+URZ+0x19c50], R7 ;  /* 0x019c5007080075a7 */ /* 0x0002a6000802017f */
[----:B--2---:R-:W-:Y:S05]  /*17610*/  @!P1 NANOSLEEP.SYNCS 0x989680 ;  /* 0x009896800000995d */ /* 0x004fea0003900000 */
[----:B------:R-:W2:Y:S02]  /*17620*/  @!P1 SYNCS.PHASECHK.TRANS64 P1, [R8+URZ+0x19c50], R7 ;  /* 0x019c5007080095a7 */ /* 0x000ea4000802007f */
[----:B--2---:R-:W-:Y:S05]  /*17630*/  @!P1 BRA `(.L_x_11540) ;  /* 0xfffffffc00ec9947 */ /* 0x004fea000383ffff */
[----:B------:R-:W-:Y:S05]  /*17640*/  BRA `(.L_x_11539) ;  /* 0xfffffee400107947 */ /* 0x000fea000383ffff */
.L_x_11559:
[----:B-1----:R-:W-:-:S04]  /*17650*/  IMAD.U32 R8, RZ, RZ, UR6 ;  /* 0x00000006ff087e24 */ /* 0x002fc8000f8e00ff */
[----:B------:R1:W2:Y:S03]  /*17660*/  SYNCS.PHASECHK.TRANS64.TRYWAIT P1, [R8+URZ+0x19c30], R7 ;  /* 0x019c3007080075a7 */ /* 0x0002a6000802017f */
[----:B--2---:R-:W-:Y:S05]  /*17670*/  @!P1 NANOSLEEP.SYNCS 0x989680 ;  /* 0x009896800000995d */ /* 0x004fea0003900000 */
[----:B------:R-:W2:Y:S02]  /*17680*/  @!P1 SYNCS.PHASECHK.TRANS64 P1, [R8+URZ+0x19c30], R7 ;  /* 0x019c3007080095a7 */ /* 0x000ea4000802007f */
[----:B--2---:R-:W-:Y:S05]  /*17690*/  @!P1 BRA `(.L_x_11559) ;  /* 0xfffffffc00ec9947 */ /* 0x004fea000383ffff */
[----:B------:R-:W-:Y:S05]  /*176a0*/  BRA `(.L_x_11558) ;  /* 0xffffff1800687947 */ /* 0x000fea000383ffff */
.L_x_11563:
[----:B-1----:R-:W-:-:S04]  /*176b0*/  IMAD.U32 R8, RZ, RZ, UR11 ;  /* 0x0000000bff087e24 */ /* 0x002fc8000f8e00ff */
[----:B------:R1:W2:Y:S03]  /*176c0*/  SYNCS.PHASECHK.TRANS64.TRYWAIT P1, [R8+URZ+0x19c50], R7 ;  /* 0x019c5007080075a7 */ /* 0x0002a6000802017f */
[----:B--2---:R-:W-:Y:S05]  /*176d0*/  @!P1 NANOSLEEP.SYNCS 0x989680 ;  /* 0x009896800000995d */ /* 0x004fea0003900000 */
[----:B------:R-:W2:Y:S02]  /*176e0*/  @!P1 SYNCS.PHASECHK.TRANS64 P1, [R8+URZ+0x19c50], R7 ;  /* 0x019c5007080095a7 */ /* 0x000ea4000802007f */
[----:B--2---:R-:W-:Y:S05]  /*176f0*/  @!P1 BRA `(.L_x_11563) ;  /* 0xfffffffc00ec9947 */ /* 0x004fea000383ffff */
[----:B------:R-:W-:Y:S05]  /*17700*/  BRA `(.L_x_11562) ;  /* 0xffffff1800b87947 */ /* 0x000fea000383ffff */
.L_x_11571:
[----:B-1----:R-:W-:-:S04]  /*17710*/  IMAD.U32 R8, RZ, RZ, UR6 ;  /* 0x00000006ff087e24 */ /* 0x002fc8000f8e00ff */
[----:B------:R1:W2:Y:S03]  /*17720*/  SYNCS.PHASECHK.TRANS64.TRYWAIT P1, [R8+URZ+0x19c30], R7 ;  /* 0x019c3007080075a7 */ /* 0x0002a6000802017f */
[----:B--2---:R-:W-:Y:S05]  /*17730*/  @!P1 NANOSLEEP.SYNCS 0x989680 ;  /* 0x009896800000995d */ /* 0x004fea0003900000 */
[----:B------:R-:W2:Y:S02]  /*17740*/  @!P1 SYNCS.PHASECHK.TRANS64 P1, [R8+URZ+0x19c30], R7 ;  /* 0x019c3007080095a7 */ /* 0x000ea4000802007f */
[----:B--2---:R-:W-:Y:S05]  /*17750*/  @!P1 BRA `(.L_x_11571) ;  /* 0xfffffffc00ec9947 */ /* 0x004fea000383ffff */
[----:B------:R-:W-:Y:S05]  /*17760*/  BRA `(.L_x_11570) ;  /* 0xffffff3c00407947 */ /* 0x000fea000383ffff */
.L_x_11575:
[----:B-1----:R-:W-:-:S04]  /*17770*/  IMAD.U32 R8, RZ, RZ, UR11 ;  /* 0x0000000bff087e24 */ /* 0x002fc8000f8e00ff */
[----:B------:R1:W2:Y:S03]  /*17780*/  SYNCS.PHASECHK.TRANS64.TRYWAIT P1, [R8+URZ+0x19c50], R7 ;  /* 0x019c5007080075a7 */ /* 0x0002a6000802017f */
[----:B--2---:R-:W-:Y:S05]  /*17790*/  @!P1 NANOSLEEP.SYNCS 0x989680 ;  /* 0x009896800000995d */ /* 0x004fea0003900000 */
[----:B------:R-:W2:Y:S02]  /*177a0*/  @!P1 SYNCS.PHASECHK.TRANS64 P1, [R8+URZ+0x19c50], R7 ;  /* 0x019c5007080095a7 */ /* 0x000ea4000802007f */
[----:B--2---:R-:W-:Y:S05]  /*177b0*/  @!P1 BRA `(.L_x_11575) ;  /* 0xfffffffc00ec9947 */ /* 0x004fea000383ffff */
[----:B------:R-:W-:Y:S05]  /*177c0*/  BRA `(.L_x_11574) ;  /* 0xffffff3c00907947 */ /* 0x000fea000383ffff */
.L_x_11590:
[----:B-1----:R-:W-:-:S04]  /*177d0*/  IMAD.U32 R5, RZ, RZ, UR14 ;  /* 0x0000000eff057e24 */ /* 0x002fc8000f8e00ff */
[----:B------:R1:W2:Y:S03]  /*177e0*/  SYNCS.PHASECHK.TRANS64.TRYWAIT P1, [R5+URZ+0x19c50], R0 ;  /* 0x019c5000050075a7 */ /* 0x0002a6000802017f */
[----:B--2---:R-:W-:Y:S05]  /*177f0*/  @!P1 NANOSLEEP.SYNCS 0x989680 ;  /* 0x009896800000995d */ /* 0x004fea0003900000 */
[----:B------:R-:W2:Y:S02]  /*17800*/  @!P1 SYNCS.PHASECHK.TRANS64 P1, [R5+URZ+0x19c50], R0 ;  /* 0x019c5000050095a7 */ /* 0x000ea4000802007f */
[----:B--2---:R-:W-:Y:S05]  /*17810*/  @!P1 BRA `(.L_x_11590) ;  /* 0xfffffffc00ec9947 */ /* 0x004fea000383ffff */
[----:B------:R-:W-:Y:S05]  /*17820*/  BRA `(.L_x_11589) ;  /* 0xffffff7000247947 */ /* 0x000fea000383ffff */
.L_x_11633:
        /* <DEDUP_REMOVED lines=10> */
.L_x_11712:
[----:B------:R-:W-:Y:S05]  /*178d0*/  BRA `(.L_x_11713) ;  /* 0xffffffbc00307947 */ /* 0x000fea000383ffff */
.L_x_11636:
[----:B-1----:R1:W2:Y:S02]  /*178e0*/  SYNCS.PHASECHK.TRANS64.TRYWAIT P0, [R5+URZ+0x19c80], R26 ;  /* 0x019c801a050075a7 */ /* 0x0022a4000800017f */
[----:B--2---:R-:W-:Y:S05]  /*178f0*/  @!P0 NANOSLEEP.SYNCS 0x989680 ;  /* 0x009896800000895d */ /* 0x004fea0003900000 */
[----:B------:R-:W2:Y:S02]  /*17900*/  @!P0 SYNCS.PHASECHK.TRANS64 P0, [R5+URZ+0x19c80], R26 ;  /* 0x019c801a050085a7 */ /* 0x000ea4000800007f */
[----:B--2---:R-:W-:Y:S05]  /*17910*/  @!P0 BRA `(.L_x_11636) ;  /* 0xfffffffc00f08947 */ /* 0x004fea000383ffff */
[----:B------:R-:W-:Y:S05]  /*17920*/  BRA `(.L_x_11714) ;  /* 0xffffffbc00447947 */ /* 0x000fea000383ffff */
.L_x_11637:
        /* <DEDUP_REMOVED lines=8> */
.L_x_11716:
[----:B------:R-:W-:Y:S05]  /*179b0*/  BSYNC B0 ;  /* 0x0000000000007941 */ /* 0x000fea0003800000 */
.L_x_11715:
[----:B------:R-:W0:Y:S01]  /*179c0*/  S2R R7, SR_TID.X ;  /* 0x0000000000077919 */ /* 0x000e220000002100 */
[----:B------:R-:W-:Y:S02]  /*179d0*/  IMAD.MOV.U32 R13, RZ, RZ, R8 ;  /* 0x000000ffff0d7224 */ /* 0x000fe400078e0008 */
[----:B------:R-:W-:Y:S02]  /*179e0*/  IMAD.MOV.U32 R12, RZ, RZ, RZ ;  /* 0x000000ffff0c7224 */ /* 0x000fe400078e00ff */
[----:B------:R-:W-:Y:S02]  /*179f0*/  IMAD.MOV.U32 R11, RZ, RZ, 0x1e1f ;  /* 0x00001e1fff0b7424 */ /* 0x000fe400078e00ff */
[----:B------:R-:W-:Y:S02]  /*17a00*/  IMAD.MOV.U32 R15, RZ, RZ, -0x1 ;  /* 0xffffffffff0f7424 */ /* 0x000fe400078e00ff */
[----:B------:R-:W-:-:S07]  /*17a10*/  IMAD.MOV.U32 R4, RZ, RZ, R14 ;  /* 0x000000ffff047224 */ /* 0x000fce00078e000e */
[----:B0-----:R-:W-:Y:S05]  /*17a20*/  WARPSYNC.COLLECTIVE R15, `(.L_x_11717) ;  /* 0x000000000f087348 */ /* 0x001fea0003c00000 */
[----:B------:R1:W2:Y:S02]  /*17a30*/  SHFL.IDX P6, R14, R13, R12, R11 ;  /* 0x0000000c0d0e7389 */ /* 0x0002a400000c000b */
[----:B012---:R-:W-:Y:S01]  /*17a40*/  ENDCOLLECTIVE ;  /* 0x000000000000791b */ /* 0x007fe20003800000 */
.L_x_11717:
[----:B------:R-:W0:Y:S01]  /*17a50*/  LDC R11, c[0x0][0x2f4] ;  /* 0x0000bd00ff0b7b82 */ /* 0x000e220000000800 */
[----:B------:R-:W-:Y:S02]  /*17a60*/  IMAD.MOV.U32 R13, RZ, RZ, R9 ;  /* 0x000000ffff0d7224 */ /* 0x000fe400078e0009 */
[----:B------:R-:W-:Y:S02]  /*17a70*/  IMAD.SHL.U32 R15, R7, 0x10, RZ ;  /* 0x00000010070f7824 */ /* 0x000fe400078e00ff */
[----:B------:R-:W-:-:S03]  /*17a80*/  IMAD.MOV.U32 R6, RZ, RZ, R14 ;  /* 0x000000ffff067224 */ /* 0x000fc600078e000e */
[----:B------:R-:W-:-:S04]  /*17a90*/  LOP3.LUT R15, R15, 0x10, RZ, 0xc0, !PT ;  /* 0x000000100f0f7812 */ /* 0x000fc800078ec0ff */
[C---:B------:R-:W-:Y:S02]  /*17aa0*/  IADD3 R6, P1, R15.reuse, R6, RZ ;  /* 0x000000060f067210 */ /* 0x040fe40007f3e0ff */
[----:B------:R-:W-:-:S03]  /*17ab0*/  LOP3.LUT R12, R15, 0x20, RZ, 0xfc, !PT ;  /* 0x000000200f0c7812 */ /* 0x000fc600078efcff */
[----:B------:R-:W-:Y:S02]  /*17ac0*/  IMAD.X R7, RZ, RZ, R4, P1 ;  /* 0x000000ffff077224 */ /* 0x000fe400008e0604 */
[----:B------:R-:W-:Y:S01]  /*17ad0*/  IMAD.IADD R4, R22, 0x1, R10 ;  /* 0x0000000116047824 */ /* 0x000fe200078e020a */
[-C--:B0-----:R-:W-:Y:S02]  /*17ae0*/  ISETP.GE.AND P3, PT, R15, R11.reuse, PT ;  /* 0x0000000b0f00720c */ /* 0x081fe40003f66270 */
        /* <DEDUP_REMOVED lines=17> */
.L_x_11718:
        /* <DEDUP_REMOVED lines=10> */
.L_x_11719:
[----:B------:R-:W-:Y:S01]  /*17ca0*/  IMAD.MOV.U32 R6, RZ, RZ, R14 ;  /* 0x000000ffff067224 */ /* 0x000fe200078e000e */
[----:B------:R-:W-:Y:S06]  /*17cb0*/  BRA `(.L_x_11720) ;  /* 0xffffffbc00307947 */ /* 0x000fec000383ffff */
.L_x_11642:
[----:B---3--:R3:W4:Y:S02]  /*17cc0*/  SYNCS.PHASECHK.TRANS64.TRYWAIT P1, [R5+URZ+0x19c40], R26 ;  /* 0x019c401a050075a7 */ /* 0x008724000802017f */
[----:B----4-:R-:W-:Y:S05]  /*17cd0*/  @!P1 NANOSLEEP.SYNCS 0x989680 ;  /* 0x009896800000995d */ /* 0x010fea0003900000 */
[----:B------:R-:W4:Y:S02]  /*17ce0*/  @!P1 SYNCS.PHASECHK.TRANS64 P1, [R5+URZ+0x19c40], R26 ;  /* 0x019c401a050095a7 */ /* 0x000f24000802007f */
[----:B----4-:R-:W-:Y:S05]  /*17cf0*/  @!P1 BRA `(.L_x_11642) ;  /* 0xfffffffc00f09947 */ /* 0x010fea000383ffff */
[----:B------:R-:W-:Y:S05]  /*17d00*/  BRA `(.L_x_11721) ;  /* 0xffffffbc00a07947 */ /* 0x000fea000383ffff */
.L_x_11643:
        /* <DEDUP_REMOVED lines=8> */
.L_x_11723:
[----:B------:R-:W-:Y:S05]  /*17d90*/  BSYNC B0 ;  /* 0x0000000000007941 */ /* 0x000fea0003800000 */
.L_x_11722:
        /* <DEDUP_REMOVED lines=8> */
.L_x_11724:
[----:B------:R-:W-:Y:S02]  /*17e20*/  IMAD.MOV.U32 R13, RZ, RZ, R6 ;  /* 0x000000ffff0d7224 */ /* 0x000fe400078e0006 */
[----:B------:R-:W-:Y:S02]  /*17e30*/  IMAD.MOV.U32 R12, RZ, RZ, 0x1 ;  /* 0x00000001ff0c7424 */ /* 0x000fe400078e00ff */
[----:B------:R-:W-:-:S07]  /*17e40*/  IMAD.MOV.U32 R3, RZ, RZ, R14 ;  /* 0x000000ffff037224 */ /* 0x000fce00078e000e */
[----:B------:R-:W-:Y:S05]  /*17e50*/  WARPSYNC.COLLECTIVE R15, `(.L_x_11725) ;  /* 0x000000000f087348 */ /* 0x000fea0003c00000 */
[----:B------:R0:W1:Y:S02]  /*17e60*/  SHFL.IDX P6, R14, R13, R12, R11 ;  /* 0x0000000c0d0e7389 */ /* 0x00006400000c000b */
[----:B01----:R-:W-:Y:S01]  /*17e70*/  ENDCOLLECTIVE ;  /* 0x000000000000791b */ /* 0x003fe20003800000 */
.L_x_11725:
        /* <DEDUP_REMOVED lines=10> */
.L_x_11726:
        /* <DEDUP_REMOVED lines=8> */
.L_x_11648:
        /* <DEDUP_REMOVED lines=9> */
.L_x_11728:
[----:B------:R-:W-:Y:S01]  /*18030*/  ISETP.GE.AND P1, PT, R0, R4, PT ;  /* 0x000000040000720c */ /* 0x000fe20003f26270 */
[----:B------:R-:W-:Y:S02]  /*18040*/  IMAD.MOV.U32 R13, RZ, RZ, R6 ;  /* 0x000000ffff0d7224 */ /* 0x000fe400078e0006 */
[----:B------:R-:W-:-:S10]  /*18050*/  IMAD.MOV.U32 R2, RZ, RZ, R14 ;  /* 0x000000ffff027224 */ /* 0x000fd400078e000e */
[----:B------:R-:W-:Y:S05]  /*18060*/  WARPSYNC.COLLECTIVE R15, `(.L_x_11729) ;  /* 0x000000000f087348 */ /* 0x000fea0003c00000 */
[----:B------:R0:W1:Y:S02]  /*18070*/  SHFL.IDX P6, R14, R13, R12, R11 ;  /* 0x0000000c0d0e7389 */ /* 0x00006400000c000b */
[----:B01----:R-:W-:Y:S01]  /*18080*/  ENDCOLLECTIVE ;  /* 0x000000000000791b */ /* 0x003fe20003800000 */
.L_x_11729:
[----:B------:R-:W-:Y:S02]  /*18090*/  IMAD.MOV.U32 R13, RZ, RZ, R5 ;  /* 0x000000ffff0d7224 */ /* 0x000fe400078e0005 */
[----:B------:R-:W-:Y:S02]  /*180a0*/  IMAD.MOV.U32 R12, RZ, RZ, 0x1 ;  /* 0x00000001ff0c7424 */ /* 0x000fe400078e00ff */
[----:B------:R-:W-:-:S07]  /*180b0*/  IMAD.MOV.U32 R3, RZ, RZ, R14 ;  /* 0x000000ffff037224 */ /* 0x000fce00078e000e */
[----:B------:R-:W-:Y:S05]  /*180c0*/  WARPSYNC.COLLECTIVE R15, `(.L_x_11730) ;  /* 0x000000000f087348 */ /* 0x000fea0003c00000 */
[----:B------:R0:W1:Y:S02]  /*180d0*/  SHFL.IDX P6, R14, R13, R12, R11 ;  /* 0x0000000c0d0e7389 */ /* 0x00006400000c000b */
[----:B01----:R-:W-:Y:S01]  /*180e0*/  ENDCOLLECTIVE ;  /* 0x000000000000791b */ /* 0x003fe20003800000 */
.L_x_11730:
        /* <DEDUP_REMOVED lines=10> */
.L_x_11731:
[----:B------:R-:W-:Y:S01]  /*18190*/  @!PT LDS RZ, [RZ] ;  /* 0x00000000fffff984 */ /* 0x000fe20000000800 */
[----:B------:R-:W-:Y:S01]  /*181a0*/  @!PT LDS RZ, [RZ] ;  /* 0x00000000fffff984 */ /* 0x000fe20000000800 */
[----:B------:R-:W-:Y:S01]  /*181b0*/  @!PT LDS RZ, [RZ] ;  /* 0x00000000fffff984 */ /* 0x000fe20000000800 */
[----:B------:R-:W-:Y:S04]  /*181c0*/  @!P1 LDGSTS.E.BYPASS.LTC128B.128 [R10+0xf000], desc[UR54][R2.64], !P3 ;  /* 0x0f000000020a9fae */ /* 0x000fe8000d901d76 */
[----:B------:R-:W-:Y:S04]  /*181d0*/  @!P1 LDGSTS.E.BYPASS.LTC128B.128 [R10+0x10800], desc[UR54][R2.64+0x20], !P2 ;  /* 0x10800020020a9fae */ /* 0x000fe8000d101d76 */
[----:B------:R0:W-:Y:S01]  /*181e0*/  @!P1 LDGSTS.E.BYPASS.LTC128B.128 [R10+0x12000], desc[UR54][R2.64+0x40], !P0 ;  /* 0x12000040020a9fae */ /* 0x0001e2000c101d76 */
[----:B------:R-:W-:Y:S02]  /*181f0*/  IMAD.MOV.U32 R13, RZ, RZ, R7 ;  /* 0x000000ffff0d7224 */ /* 0x000fe400078e0007 */
[----:B------:R-:W-:-:S02]  /*18200*/  IMAD.MOV.U32 R12, RZ, RZ, RZ ;  /* 0x000000ffff0c7224 */ /* 0x000fc400078e00ff */
[----:B0-----:R-:W-:Y:S02]  /*18210*/  VIADD R3, R0, 0x40 ;  /* 0x0000004000037836 */ /* 0x001fe40000000000 */
[----:B------:R-:W-:-:S07]  /*18220*/  IMAD.MOV.U32 R6, RZ, RZ, R14 ;  /* 0x000000ffff067224 */ /* 0x000fce00078e000e */
[----:B------:R-:W-:Y:S05]  /*18230*/  WARPSYNC.COLLECTIVE R15, `(.L_x_11732) ;  /* 0x000000000f087348 */ /* 0x000fea0003c00000 */
[----:B------:R0:W1:Y:S02]  /*18240*/  SHFL.IDX P6, R14, R13, R12, R11 ;  /* 0x0000000c0d0e7389 */ /* 0x00006400000c000b */
[----:B01----:R-:W-:Y:S01]  /*18250*/  ENDCOLLECTIVE ;  /* 0x000000000000791b */ /* 0x003fe20003800000 */
.L_x_11732:
[----:B------:R-:W-:-:S13]  /*18260*/  ISETP.GE.AND P1, PT, R3, R4, PT ;  /* 0x000000040300720c */ /* 0x000fda0003f26270 */
[----:B------:R-:W-:Y:S01]  /*18270*/  @!P1 IADD3 R2, P4, R17, R6, RZ ;  /* 0x0000000611029210 */ /* 0x000fe20007f9e0ff */
[----:B------:R-:W-:-:S04]  /*18280*/  IMAD.MOV.U32 R13, RZ, RZ, R8 ;  /* 0x000000ffff0d7224 */ /* 0x000fc800078e0008 */
[----:B------:R-:W-:-:S05]  /*18290*/  @!P1 IMAD.X R3, RZ, RZ, R5, P4 ;  /* 0x000000ffff039224 */ /* 0x000fca00020e0605 */
        /* <DEDUP_REMOVED lines=10> */
.L_x_11733:
[----:B------:R-:W-:Y:S01]  /*18340*/  IMAD.MOV.U32 R2, RZ, RZ, R14 ;  /* 0x000000ffff027224 */ /* 0x000fe200078e000e */
[----:B------:R-:W-:Y:S06]  /*18350*/  BRA `(.L_x_11734) ;  /* 0xffffffc400547947 */ /* 0x000fec000383ffff */
.L_x_11653:
[----:B--2---:R2:W3:Y:S02]  /*18360*/  SYNCS.PHASECHK.TRANS64.TRYWAIT P0, [R22+URZ+0x19c20], R0 ;  /* 0x019c2000160075a7 */ /* 0x0044e4000800017f */
[----:B---3--:R-:W-:Y:S05]  /*18370*/  @!P0 NANOSLEEP.SYNCS 0x989680 ;  /* 0x009896800000895d */ /* 0x008fea0003900000 */
[----:B------:R-:W3:Y:S02]  /*18380*/  @!P0 SYNCS.PHASECHK.TRANS64 P0, [R22+URZ+0x19c20], R0 ;  /* 0x019c2000160085a7 */ /* 0x000ee4000800007f */
[----:B---3--:R-:W-:Y:S05]  /*18390*/  @!P0 BRA `(.L_x_11653) ;  /* 0xfffffffc00f08947 */ /* 0x008fea000383ffff */
[----:B------:R-:W-:Y:S05]  /*183a0*/  BRA `(.L_x_11735) ;  /* 0xffffffc400c47947 */ /* 0x000fea000383ffff */
.L_x_11657:
[----:B0-----:R0:W1:Y:S02]  /*183b0*/  SYNCS.PHASECHK.TRANS64.TRYWAIT P0, [R0+URZ+0x19c80], R10 ;  /* 0x019c800a000075a7 */ /* 0x001064000800017f */
[----:B-1----:R-:W-:Y:S05]  /*183c0*/  @!P0 NANOSLEEP.SYNCS 0x989680 ;  /* 0x009896800000895d */ /* 0x002fea0003900000 */
[----:B------:R-:W1:Y:S02]  /*183d0*/  @!P0 SYNCS.PHASECHK.TRANS64 P0, [R0+URZ+0x19c80], R10 ;  /* 0x019c800a000085a7 */ /* 0x000e64000800007f */
[----:B-1----:R-:W-:Y:S05]  /*183e0*/  @!P0 BRA `(.L_x_11657) ;  /* 0xfffffffc00f08947 */ /* 0x002fea000383ffff */
[----:B------:R-:W-:Y:S05]  /*183f0*/  BRA `(.L_x_11736) ;  /* 0xffffffc800947947 */ /* 0x000fea000383ffff */
.L_x_11658:
        /* <DEDUP_REMOVED lines=8> */
.L_x_11738:
[----:B------:R-:W-:Y:S05]  /*18480*/  BSYNC B0 ;  /* 0x0000000000007941 */ /* 0x000fea0003800000 */
.L_x_11737:
        /* <DEDUP_REMOVED lines=10> */
.L_x_11739:
        /* <DEDUP_REMOVED lines=11> */
.L_x_11740:
        /* <DEDUP_REMOVED lines=11> */
.L_x_11741:
[----:B------:R-:W-:Y:S01]  /*18690*/  IMAD.MOV.U32 R2, RZ, RZ, R14 ;  /* 0x000000ffff027224 */ /* 0x000fe200078e000e */
[----:B------:R-:W-:Y:S06]  /*186a0*/  BRA `(.L_x_11742) ;  /* 0xffffffc800a47947 */ /* 0x000fec000383ffff */
.L_x_11663:
[----:B---3--:R3:W4:Y:S02]  /*186b0*/  SYNCS.PHASECHK.TRANS64.TRYWAIT P0, [R0+URZ+0x19c40], R10 ;  /* 0x019c400a000075a7 */ /* 0x008724000800017f */
[----:B----4-:R-:W-:Y:S05]  /*186c0*/  @!P0 NANOSLEEP.SYNCS 0x989680 ;  /* 0x009896800000895d */ /* 0x010fea0003900000 */
[----:B------:R-:W4:Y:S02]  /*186d0*/  @!P0 SYNCS.PHASECHK.TRANS64 P0, [R0+URZ+0x19c40], R10 ;  /* 0x019c400a000085a7 */ /* 0x000f24000800007f */
[----:B----4-:R-:W-:Y:S05]  /*186e0*/  @!P0 BRA `(.L_x_11663) ;  /* 0xfffffffc00f08947 */ /* 0x010fea000383ffff */
[----:B------:R-:W-:Y:S05]  /*186f0*/  BRA `(.L_x_11743) ;  /* 0xffffffcc00087947 */ /* 0x000fea000383ffff */
.L_x_11664:
        /* <DEDUP_REMOVED lines=8> */
.L_x_11745:
[----:B------:R-:W-:Y:S05]  /*18780*/  BSYNC B0 ;  /* 0x0000000000007941 */ /* 0x000fea0003800000 */
.L_x_11744:
        /* <DEDUP_REMOVED lines=8> */
.L_x_11746:
[----:B------:R-:W-:Y:S02]  /*18810*/  IMAD.MOV.U32 R13, RZ, RZ, R8 ;  /* 0x000000ffff0d7224 */ /* 0x000fe400078e0008 */
[----:B------:R-:W-:Y:S02]  /*18820*/  IMAD.MOV.U32 R12, RZ, RZ, 0x1 ;  /* 0x00000001ff0c7424 */ /* 0x000fe400078e00ff */
[----:B------:R-:W-:-:S07]  /*18830*/  IMAD.MOV.U32 R2, RZ, RZ, R14 ;  /* 0x000000ffff027224 */ /* 0x000fce00078e000e */
[----:B------:R-:W-:Y:S05]  /*18840*/  WARPSYNC.COLLECTIVE R15, `(.L_x_11747) ;  /* 0x000000000f087348 */ /* 0x000fea0003c00000 */
[----:B------:R0:W1:Y:S02]  /*18850*/  SHFL.IDX P6, R14, R13, R12, R11 ;  /* 0x0000000c0d0e7389 */ /* 0x00006400000c000b */
[----:B01----:R-:W-:Y:S01]  /*18860*/  ENDCOLLECTIVE ;  /* 0x000000000000791b */ /* 0x003fe20003800000 */
.L_x_11747:
        /* <DEDUP_REMOVED lines=13> */
.L_x_11748:
[----:B------:R-:W-:Y:S01]  /*18940*/  IMAD.MOV.U32 R2, RZ, RZ, R14 ;  /* 0x000000ffff027224 */ /* 0x000fe200078e000e */
[----:B------:R-:W-:Y:S06]  /*18950*/  BRA `(.L_x_11749) ;  /* 0xffffffcc00147947 */ /* 0x000fec000383ffff */
.L_x_11669:
[----:B0-----:R0:W2:Y:S02]  /*18960*/  SYNCS.PHASECHK.TRANS64.TRYWAIT P2, [R2+URZ+0x19c70], R0 ;  /* 0x019c7000020075a7 */ /* 0x0010a4000804017f */
[----:B--2---:R-:W-:Y:S05]  /*18970*/  @!P2 NANOSLEEP.SYNCS 0x989680 ;  /* 0x009896800000a95d */ /* 0x004fea0003900000 */
[----:B------:R-:W2:Y:S02]  /*18980*/  @!P2 SYNCS.PHASECHK.TRANS64 P2, [R2+URZ+0x19c70], R0 ;  /* 0x019c70000200a5a7 */ /* 0x000ea4000804007f */
[----:B--2---:R-:W-:Y:S05]  /*18990*/  @!P2 BRA `(.L_x_11669) ;  /* 0xfffffffc00f0a947 */ /* 0x004fea000383ffff */
[----:B------:R-:W-:Y:S05]  /*189a0*/  BRA `(.L_x_11750) ;  /* 0xffffffcc00807947 */ /* 0x000fea000383ffff */
.L_x_11671:
[----:B0-----:R0:W2:Y:S02]  /*189b0*/  SYNCS.PHASECHK.TRANS64.TRYWAIT P2, [R2+URZ+0x19c60], R3 ;  /* 0x019c6003020075a7 */ /* 0x0010a4000804017f */
[----:B--2---:R-:W-:Y:S05]  /*189c0*/  @!P2 NANOSLEEP.SYNCS 0x989680 ;  /* 0x009896800000a95d */ /* 0x004fea0003900000 */
[----:B------:R-:W2:Y:S02]  /*189d0*/  @!P2 SYNCS.PHASECHK.TRANS64 P2, [R2+URZ+0x19c60], R3 ;  /* 0x019c60030200a5a7 */ /* 0x000ea4000804007f */
[----:B--2---:R-:W-:Y:S05]  /*189e0*/  @!P2 BRA `(.L_x_11671) ;  /* 0xfffffffc00f0a947 */ /* 0x004fea000383ffff */
[----:B------:R-:W-:Y:S05]  /*189f0*/  BRA `(.L_x_11751) ;  /* 0xffffffcc00907947 */ /* 0x000fea000383ffff */
.L_x_11679:
[----:B0-----:R0:W1:Y:S02]  /*18a00*/  SYNCS.PHASECHK.TRANS64.TRYWAIT P1, [R0+URZ+0x19c70], R3 ;  /* 0x019c7003000075a7 */ /* 0x001064000802017f */
[----:B-1----:R-:W-:Y:S05]  /*18a10*/  @!P1 NANOSLEEP.SYNCS 0x989680 ;  /* 0x009896800000995d */ /* 0x002fea0003900000 */
[----:B------:R-:W1:Y:S02]  /*18a20*/  @!P1 SYNCS.PHASECHK.TRANS64 P1, [R0+URZ+0x19c70], R3 ;  /* 0x019c7003000095a7 */ /* 0x000e64000802007f */
[----:B-1----:R-:W-:Y:S05]  /*18a30*/  @!P1 BRA `(.L_x_11679) ;  /* 0xfffffffc00f09947 */ /* 0x002fea000383ffff */
[----:B------:R-:W-:Y:S05]  /*18a40*/  BRA `(.L_x_11752) ;  /* 0xffffffd4002c7947 */ /* 0x000fea000383ffff */
.L_x_11681:
[----:B0-----:R0:W1:Y:S02]  /*18a50*/  SYNCS.PHASECHK.TRANS64.TRYWAIT P1, [R0+URZ+0x19c60], R3 ;  /* 0x019c6003000075a7 */ /* 0x001064000802017f */
[----:B-1----:R-:W-:Y:S05]  /*18a60*/  @!P1 NANOSLEEP.SYNCS 0x989680 ;  /* 0x009896800000995d */ /* 0x002fea0003900000 */
[----:B------:R-:W1:Y:S02]  /*18a70*/  @!P1 SYNCS.PHASECHK.TRANS64 P1, [R0+URZ+0x19c60], R3 ;  /* 0x019c6003000095a7 */ /* 0x000e64000802007f */
[----:B-1----:R-:W-:Y:S05]  /*18a80*/  @!P1 BRA `(.L_x_11681) ;  /* 0xfffffffc00f09947 */ /* 0x002fea000383ffff */
[----:B------:R-:W-:Y:S05]  /*18a90*/  BRA `(.L_x_11753) ;  /* 0xffffffd400387947 */ /* 0x000fea000383ffff */
.L_x_11695:
[----:B0-----:R0:W1:Y:S02]  /*18aa0*/  SYNCS.PHASECHK.TRANS64.TRYWAIT P0, [R7+URZ+0x19c20], R0 ;  /* 0x019c2000070075a7 */ /* 0x001064000800017f */
[----:B-1----:R-:W-:Y:S05]  /*18ab0*/  @!P0 NANOSLEEP.SYNCS 0x989680 ;  /* 0x009896800000895d */ /* 0x002fea0003900000 */
[----:B------:R-:W1:Y:S02]  /*18ac0*/  @!P0 SYNCS.PHASECHK.TRANS64 P0, [R7+URZ+0x19c20], R0 ;  /* 0x019c2000070085a7 */ /* 0x000e64000800007f */
[----:B-1----:R-:W-:Y:S05]  /*18ad0*/  @!P0 BRA `(.L_x_11695) ;  /* 0xfffffffc00f08947 */ /* 0x002fea000383ffff */
[----:B------:R-:W-:Y:S05]  /*18ae0*/  BRA `(.L_x_11754) ;  /* 0xffffffe400a47947 */ /* 0x000fea000383ffff */
.L_x_11696:
        /* <DEDUP_REMOVED lines=11> */
.L_x_11756:
[----:B------:R-:W-:Y:S05]  /*18ba0*/  BSYNC B0 ;  /* 0x0000000000007941 */ /* 0x000fea0003800000 */
.L_x_11755:
[----:B------:R-:W-:Y:S05]  /*18bb0*/  BRA `(.L_x_11757) ;  /* 0xffffffe4008c7947 */ /* 0x000fea000383ffff */
.L_x_11699:
[----:B------:R-:W-:Y:S01]  /*18bc0*/  BSSY B1, `(.L_x_11758) ;  /* 0x0000006000017945 */ /* 0x000fe20003800000 */
[----:B------:R-:W-:-:S07]  /*18bd0*/  IMAD.MOV.U32 R15, RZ, RZ, -0x1 ;  /* 0xffffffffff0f7424 */ /* 0x000fce00078e00ff */
[----:B0-----:R-:W-:Y:S05]  /*18be0*/  WARPSYNC.COLLECTIVE R15, `(.L_x_11759) ;  /* 0x000000000f0c7348 */ /* 0x001fea0003c00000 */
[----:B------:R-:W-:Y:S02]  /*18bf0*/  ELECT P6, UR62, PT ;  /* 0x00000000003e782f */ /* 0x000fe400038c0000 */
[----:B------:R-:W-:Y:S01]  /*18c00*/  MOV R14, UR62 ;  /* 0x0000003e000e7c02 */ /* 0x000fe20008000f00 */
[----:B0-----:R-:W-:Y:S10]  /*18c10*/  ENDCOLLECTIVE ;  /* 0x000000000000791b */ /* 0x001ff40003800000 */
.L_x_11759:
[----:B------:R-:W-:Y:S05]  /*18c20*/  BSYNC B1 ;  /* 0x0000000000017941 */ /* 0x000fea0003800000 */
.L_x_11758:
[----:B------:R-:W-:Y:S05]  /*18c30*/  BRA `(.L_x_11760) ;  /* 0xffffffe400847947 */ /* 0x000fea000383ffff */
.L_x_11701:
[----:B0-----:R0:W1:Y:S02]  /*18c40*/  SYNCS.PHASECHK.TRANS64.TRYWAIT P1, [R5+URZ+0x19c40], R0 ;  /* 0x019c4000050075a7 */ /* 0x001064000802017f */
[----:B-1----:R-:W-:Y:S05]  /*18c50*/  @!P1 NANOSLEEP.SYNCS 0x989680 ;  /* 0x009896800000995d */ /* 0x002fea0003900000 */
[----:B------:R-:W1:Y:S02]  /*18c60*/  @!P1 SYNCS.PHASECHK.TRANS64 P1, [R5+URZ+0x19c40], R0 ;  /* 0x019c4000050095a7 */ /* 0x000e64000802007f */
[----:B-1----:R-:W-:Y:S05]  /*18c70*/  @!P1 BRA `(.L_x_11701) ;  /* 0xfffffffc00f09947 */ /* 0x002fea000383ffff */
[----:B------:R-:W-:Y:S05]  /*18c80*/  BRA `(.L_x_11761) ;  /* 0xffffffe400a47947 */ /* 0x000fea000383ffff */
.L_x_11703:
[----:B-1----:R1:W2:Y:S02]  /*18c90*/  SYNCS.PHASECHK.TRANS64.TRYWAIT P1, [R3+URZ+0x19c40], R2 ;  /* 0x019c4002030075a7 */ /* 0x0022a4000802017f */
[----:B--2---:R-:W-:Y:S05]  /*18ca0*/  @!P1 NANOSLEEP.SYNCS 0x989680 ;  /* 0x009896800000995d */ /* 0x004fea0003900000 */
[----:B------:R-:W2:Y:S02]  /*18cb0*/  @!P1 SYNCS.PHASECHK.TRANS64 P1, [R3+URZ+0x19c40], R2 ;  /* 0x019c4002030095a7 */ /* 0x000ea4000802007f */
[----:B--2---:R-:W-:Y:S05]  /*18cc0*/  @!P1 BRA `(.L_x_11703) ;  /* 0xfffffffc00f09947 */ /* 0x004fea000383ffff */
[----:B------:R-:W-:Y:S05]  /*18cd0*/  BRA `(.L_x_11762) ;  /* 0xffffffe400b07947 */ /* 0x000fea000383ffff */
.L_x_11705:
[----:B--2---:R2:W3:Y:S02]  /*18ce0*/  SYNCS.PHASECHK.TRANS64.TRYWAIT P1, [R5+URZ+0x19c60], R0 ;  /* 0x019c6000050075a7 */ /* 0x0044e4000802017f */
[----:B---3--:R-:W-:Y:S05]  /*18cf0*/  @!P1 NANOSLEEP.SYNCS 0x989680 ;  /* 0x009896800000995d */ /* 0x008fea0003900000 */
[----:B------:R-:W3:Y:S02]  /*18d00*/  @!P1 SYNCS.PHASECHK.TRANS64 P1, [R5+URZ+0x19c60], R0 ;  /* 0x019c6000050095a7 */ /* 0x000ee4000802007f */
[----:B---3--:R-:W-:Y:S05]  /*18d10*/  @!P1 BRA `(.L_x_11705) ;  /* 0xfffffffc00f09947 */ /* 0x008fea000383ffff */
[----:B------:R-:W-:Y:S05]  /*18d20*/  BRA `(.L_x_11763) ;  /* 0xffffffe400ac7947 */ /* 0x000fea000383ffff */
.L_x_11707:
[----:B---3--:R3:W4:Y:S02]  /*18d30*/  SYNCS.PHASECHK.TRANS64.TRYWAIT P1, [R3+URZ+0x19c60], R2 ;  /* 0x019c6002030075a7 */ /* 0x008724000802017f */
[----:B----4-:R-:W-:Y:S05]  /*18d40*/  @!P1 NANOSLEEP.SYNCS 0x989680 ;  /* 0x009896800000995d */ /* 0x010fea0003900000 */
[----:B------:R-:W4:Y:S02]  /*18d50*/  @!P1 SYNCS.PHASECHK.TRANS64 P1, [R3+URZ+0x19c60], R2 ;  /* 0x019c6002030095a7 */ /* 0x000f24000802007f */
[----:B----4-:R-:W-:Y:S05]  /*18d60*/  @!P1 BRA `(.L_x_11707) ;  /* 0xfffffffc00f09947 */ /* 0x010fea000383ffff */
[----:B------:R-:W-:Y:S05]  /*18d70*/  BRA `(.L_x_11764) ;  /* 0xffffffe400a87947 */ /* 0x000fea000383ffff */
.L_x_11709:
[----:B----4-:R4:W0:Y:S02]  /*18d80*/  SYNCS.PHASECHK.TRANS64.TRYWAIT P1, [R5+URZ+0x19c80], R0 ;  /* 0x019c8000050075a7 */ /* 0x010824000802017f */
[----:B0-----:R-:W-:Y:S05]  /*18d90*/  @!P1 NANOSLEEP.SYNCS 0x989680 ;  /* 0x009896800000995d */ /* 0x001fea0003900000 */
[----:B------:R-:W0:Y:S02]  /*18da0*/  @!P1 SYNCS.PHASECHK.TRANS64 P1, [R5+URZ+0x19c80], R0 ;  /* 0x019c8000050095a7 */ /* 0x000e24000802007f */
[----:B0-----:R-:W-:Y:S05]  /*18db0*/  @!P1 BRA `(.L_x_11709) ;  /* 0xfffffffc00f09947 */ /* 0x001fea000383ffff */
[----:B------:R-:W-:Y:S05]  /*18dc0*/  BRA `(.L_x_11765) ;  /* 0xffffffe400a47947 */ /* 0x000fea000383ffff */
.L_x_11766:
        /* <DEDUP_REMOVED lines=11> */
.L_x_15856:


//--------------------- .text._ZN7cutlass13device_kernelIN5flash11enable_sm90INS1_16FlashAttnFwdSm90INS1_25CollectiveMainloopFwdSm90ILi2EN4cute5tupleIJNS5_1CILi1EEES8_S8_EEENS6_IJNS7_ILi192EEENS7_ILi128EEENS7_ILi96EEEEEELi96ENS_12float_e4m3_tEfNS_4arch4Sm90ELb0ELb1ELb1ELb1ELb1ELb1ELb0ELb1ELb1ELb1ELb0ELb0EEENS1_21CollectiveEpilogueFwdINS6_IJSA_SC_SB_EEES9_NS_10bfloat16_tESG_Li384ELb1ELb1ELb0ELb1EEENS1_36VarlenDynamicPersistentTileSchedulerILi192ELi128ELi384ELi128ELb0ELb1ELb1ELb1ELb0ELb1EEEEEEEEEvNT_6ParamsE --------------------------
	.section	.text._ZN7cutlass13device_kernelIN5flash11enable_sm90INS1_16FlashAttnFwdSm90INS1_25CollectiveMainloopFwdSm90ILi2EN4cute5tupleIJNS5_1CILi1EEES8_S8_EEENS6_IJNS7_ILi192EEENS7_ILi128EEENS7_ILi96EEEEEELi96ENS_12float_e4m3_tEfNS_4arch4Sm90ELb0ELb1ELb1ELb1ELb1ELb1ELb0ELb1ELb1ELb1ELb0ELb0EEENS1_21CollectiveEpilogueFwdINS6_IJSA_SC_SB_EEES9_NS_10bfloat16_tESG_Li384ELb1ELb1ELb0ELb1EEENS1_36VarlenDynamicPersistentTileSchedulerILi192ELi128ELi384ELi128ELb0ELb1ELb1ELb1ELb0ELb1EEEEEEEEEvNT_6ParamsE,"ax",@progbits
	.align	128
.text._ZN7cutlass13device_kernelIN5flash11enable_sm90INS1_16FlashAttnFwdSm90INS1_25CollectiveMainloopFwdSm90ILi2EN4cute5tupleIJNS5_1CILi1EEES8_S8_EEENS6_IJNS7_ILi192EEENS7_ILi128EEENS7_ILi96EEEEEELi96ENS_12float_e4m3_tEfNS_4arch4Sm90ELb0ELb1ELb1ELb1ELb1ELb1ELb0ELb1ELb1ELb1ELb0ELb0EEENS1_21CollectiveEpilogueFwdINS6_IJSA_SC_SB_EEES9_NS_10bfloat16_tESG_Li384ELb1ELb1ELb0ELb1EEENS1_36VarlenDynamicPersistentTileSchedulerILi192ELi128ELi384ELi128ELb0ELb1ELb1ELb1ELb0ELb1EEEEEEEEEvNT_6ParamsE:
        .type           _ZN7cutlass13device_kernelIN5flash11enable_sm90INS1_16FlashAttnFwdSm90INS1_25CollectiveMainloopFwdSm90ILi2EN4cute5tupleIJNS5_1CILi1EEES8_S8_EEENS6_IJNS7_ILi192EEENS7_ILi128EEENS7_ILi96EEEEEELi96ENS_12float_e4m3_tEfNS_4arch4Sm90ELb0ELb1ELb1ELb1ELb1ELb1ELb0ELb1ELb1ELb1ELb0ELb0EEENS1_21CollectiveEpilogueFwdINS6_IJSA_SC_SB_EEES9_NS_10bfloat16_tESG_Li384ELb1ELb1ELb0ELb1EEENS1_36VarlenDynamicPersistentTileSchedulerILi192ELi128ELi384ELi128ELb0ELb1ELb1ELb1ELb0ELb1EEEEEEEEEvNT_6ParamsE,@function
        .size           _ZN7cutlass13device_kernelIN5flash11enable_sm90INS1_16FlashAttnFwdSm90INS1_25CollectiveMainloopFwdSm90ILi2EN4cute5tupleIJNS5_1CILi1EEES8_S8_EEENS6_IJNS7_ILi192EEENS7_ILi128EEENS7_ILi96EEEEEELi96ENS_12float_e4m3_tEfNS_4arch4Sm90ELb0ELb1ELb1ELb1ELb1ELb1ELb0ELb1ELb1ELb1ELb0ELb0EEENS1_21CollectiveEpilogueFwdINS6_IJSA_SC_SB_EEES9_NS_10bfloat16_tESG_Li384ELb1ELb1ELb0ELb1EEENS1_36VarlenDynamicPersistentTileSchedulerILi192ELi128ELi384ELi128ELb0ELb1ELb1ELb1ELb0ELb1EEEEEEEEEvNT_6ParamsE,(.L_x_15857 - _ZN7cutlass13device_kernelIN5flash11enable_sm90INS1_16FlashAttnFwdSm90INS1_25CollectiveMainloopFwdSm90ILi2EN4cute5tupleIJNS5_1CILi1EEES8_S8_EEENS6_IJNS7_ILi192EEENS7_ILi128EEENS7_ILi96EEEEEELi96ENS_12float_e4m3_tEfNS_4arch4Sm90ELb0ELb1ELb1ELb1ELb1ELb1ELb0ELb1ELb1ELb1ELb0ELb0EEENS1_21CollectiveEpilogueFwdINS6_IJSA_SC_SB_EEES9_NS_10bfloat16_tESG_Li384ELb1ELb1ELb0ELb1EEENS1_36VarlenDynamicPersistentTileSchedulerILi192ELi128ELi384ELi128ELb0ELb1ELb1ELb1ELb0ELb1EEEEEEEEEvNT_6ParamsE)
        .other          _ZN7cutlass13device_kernelIN5flash11enable_sm90INS1_16FlashAttnFwdSm90INS1_25CollectiveMainloopFwdSm90ILi2EN4cute5tupleIJNS5_1CILi1EEES8_S8_EEENS6_IJNS7_ILi192EEENS7_ILi128EEENS7_ILi96EEEEEELi96ENS_12float_e4m3_tEfNS_4arch4Sm90ELb0ELb1ELb1ELb1ELb1ELb1ELb0ELb1ELb1ELb1ELb0ELb0EEENS1_21CollectiveEpilogueFwdINS6_IJSA_SC_SB_EEES9_NS_10bfloat16_tESG_Li384ELb1ELb1ELb0ELb1EEENS1_36VarlenDynamicPersistentTileSchedulerILi192ELi128ELi384ELi128ELb0ELb1ELb1ELb1ELb0ELb1EEEEEEEEEvNT_6ParamsE,@"STO_CUDA_ENTRY STV_DEFAULT"
_ZN7cutlass13device_kernelIN5flash11enable_sm90INS1_16FlashAttnFwdSm90INS1_25CollectiveMainloopFwdSm90ILi2EN4cute5tupleIJNS5_1CILi1EEES8_S8_EEENS6_IJNS7_ILi192EEENS7_ILi128EEENS7_ILi96EEEEEELi96ENS_12float_e4m3_tEfNS_4arch4Sm90ELb0ELb1ELb1ELb1ELb1ELb1ELb0ELb1ELb1ELb1ELb0ELb0EEENS1_21CollectiveEpilogueFwdINS6_IJSA_SC_SB_EEES9_NS_10bfloat16_tESG_Li384ELb1ELb1ELb0ELb1EEENS1_36VarlenDynamicPersistentTileSchedulerILi192ELi128ELi384ELi128ELb0ELb1ELb1ELb1ELb0ELb1EEEEEEEEEvNT_6ParamsE:
        /* <DEDUP_REMOVED lines=18> */
.L_x_11768:
[----:B------:R-:W-:Y:S05]  /*0120*/  BSYNC B0 ;  /* 0x0000000000007941 */ /* 0x000fea0003800000 */
.L_x_11767:
        /* <DEDUP_REMOVED lines=41> */
.L_x_11769:
        /* <DEDUP_REMOVED lines=22> */
.L_x_11770:
        /* <DEDUP_REMOVED lines=18> */
.L_x_11771:
        /* <DEDUP_REMOVED lines=22> */
.L_x_11772:
        /* <DEDUP_REMOVED lines=23> */
.L_x_11773:
        /* <DEDUP_REMOVED lines=8> */
.L_x_11776:
        /* <DEDUP_REMOVED lines=20> */
[----:B------:R-:W-:-:S04]  /*0ad0*/  SHF.R.S32.HI R0, RZ, 0x1f, R19 ;  /* 0x0000001fff007819 */ /* 0x000fc80000011413 */
[CC--:B------:R-:W-:Y:S02]  /*0ae0*/  LEA.HI R2, R0.reuse, R19.reuse, RZ, 0x5 ;  /* 0x0000001300027211 */ /* 0x0c0fe400078f28ff */
[----:B------:R-:W-:-:S03]  /*0af0*/  LEA.HI R6, R0, R19, RZ, 0x4 ;  /* 0x0000001300067211 */ /* 0x000fc600078f20ff */
[----:B------:R-:W-:Y:S01]  /*0b00*/  IMAD.SHL.U32 R3, R2, 0x10, RZ ;  /* 0x0000001002037824 */ /* 0x000fe200078e00ff */
[----:B------:R-:W-:-:S04]  /*0b10*/  LOP3.LUT R2, R6, 0x7fffff0, RZ, 0xc0, !PT ;  /* 0x07fffff006027812 */ /* 0x000fc800078ec0ff */
[----:B------:R-:W-:Y:S01]  /*0b20*/  LOP3.LUT R5, R3, 0xfffffe00, RZ, 0xc0, !PT ;  /* 0xfffffe0003057812 */ /* 0x000fe200078ec0ff */
[C---:B------:R-:W-:Y:S01]  /*0b30*/  IMAD.IADD R4, R19.reuse, 0x1, -R2 ;  /* 0x0000000113047824 */ /* 0x040fe200078e0a02 */
[-C--:B------:R-:W-:Y:S02]  /*0b40*/  LEA.HI R2, R0, R19.reuse, RZ, 0x7 ;  /* 0x0000001300027211 */ /* 0x080fe400078f38ff */
[C---:B------:R-:W-:Y:S01]  /*0b50*/  LEA.HI R3, R19.reuse, R19, RZ, 0x1 ;  /* 0x0000001313037211 */ /* 0x040fe200078f08ff */
[----:B------:R-:W-:Y:S01]  /*0b60*/  IMAD R8, R4, 0x20, R5 ;  /* 0x0000002004087824 */ /* 0x000fe200078e0205 */
[----:B------:R-:W-:Y:S02]  /*0b70*/  LOP3.LUT R7, R2, 0xffffff80, RZ, 0xc0, !PT ;  /* 0xffffff8002077812 */ /* 0x000fe400078ec0ff */
[--C-:B------:R-:W-:Y:S02]  /*0b80*/  SHF.R.S32.HI R10, RZ, 0x1, R3.reuse ;  /* 0x00000001ff0a7819 */ /* 0x100fe40000011403 */
[----:B------:R-:W-:Y:S01]  /*0b90*/  SHF.R.S32.HI R5, RZ, 0x1f, R3 ;  /* 0x0000001fff057819 */ /* 0x000fe20000011403 */
[----:B------:R-:W-:Y:S01]  /*0ba0*/  IMAD.IADD R15, R19, 0x1, -R7 ;  /* 0x00000001130f7824 */ /* 0x000fe200078e0a07 */
[----:B------:R-:W-:-:S02]  /*0bb0*/  LOP3.LUT R3, R3, 0xfffffffe, RZ, 0xc0, !PT ;  /* 0xfffffffe03037812 */ /* 0x000fc400078ec0ff */
[----:B------:R-:W-:Y:S02]  /*0bc0*/  LEA.HI R5, R5, R10, RZ, 0x2 ;  /* 0x0000000a05057211 */ /* 0x000fe400078f10ff */
[----:B------:R-:W-:Y:S01]  /*0bd0*/  SHF.R.S32.HI R23, RZ, 0x7, R2 ;  /* 0x00000007ff177819 */ /* 0x000fe20000011402 */
[----:B------:R-:W-:Y:S01]  /*0be0*/  IMAD.IADD R16, R19, 0x1, -R3 ;  /* 0x0000000113107824 */ /* 0x000fe200078e0a03 */
[----:B------:R-:W-:Y:S02]  /*0bf0*/  SHF.R.S32.HI R7, RZ, 0x1f, R15 ;  /* 0x0000001fff077819 */ /* 0x000fe4000001140f */
[----:B------:R-:W-:Y:S01]  /*0c00*/  SHF.R.S32.HI R2, RZ, 0x4, R6 ;  /* 0x00000004ff027819 */ /* 0x000fe20000011406 */
[C---:B------:R-:W-:Y:S01]  /*0c10*/  IMAD.SHL.U32 R24, R16.reuse, 0x8, RZ ;  /* 0x0000000810187824 */ /* 0x040fe200078e00ff */
[----:B------:R-:W-:Y:S01]  /*0c20*/  LOP3.LUT R5, R5, 0x7fffffc, RZ, 0xc0, !PT ;  /* 0x07fffffc05057812 */ /* 0x000fe200078ec0ff */
[----:B------:R-:W-:Y:S01]  /*0c30*/  IMAD.SHL.U32 R16, R16, 0x10, RZ ;  /* 0x0000001010107824 */ /* 0x000fe200078e00ff */
[----:B------:R-:W-:Y:S01]  /*0c40*/  LEA.HI R9, R7, R15, RZ, 0x2 ;  /* 0x0000000f07097211 */ /* 0x000fe200078f10ff */
[----:B------:R-:W-:Y:S01]  /*0c50*/  VIADD R21, R24, 0x20 ;  /* 0x0000002018157836 */ /* 0x000fe20000000000 */
[----:B------:R-:W-:Y:S01]  /*0c60*/  LEA.HI R6, R6, R2, RZ, 0x1 ;  /* 0x0000000206067211 */ /* 0x000fe200078f08ff */
[----:B------:R-:W-:Y:S01]  /*0c70*/  IMAD.IADD R5, R10, 0x1, -R5 ;  /* 0x000000010a057824 */ /* 0x000fe200078e0a05 */
[----:B------:R-:W-:Y:S01]  /*0c80*/  LEA.HI R4, R0, R19, RZ, 0x3 ;  /* 0x0000001300047211 */ /* 0x000fe200078f18ff */
[----:B------:R-:W-:Y:S01]  /*0c90*/  STL [R1+0x20], R24 ;  /* 0x0000201801007387 */ /* 0x000fe20000100800 */
[----:B------:R-:W-:Y:S01]  /*0ca0*/  SHF.R.S32.HI R10, RZ, 0x2, R9 ;  /* 0x00000002ff0a7819 */ /* 0x000fe20000011409 */
[----:B------:R-:W-:Y:S01]  /*0cb0*/  IMAD R13, R2, 0x8, R5 ;  /* 0x00000008020d7824 */ /* 0x000fe200078e0205 */
[----:B------:R-:W-:Y:S01]  /*0cc0*/  SHF.R.S32.HI R11, RZ, 0x1f, R9 ;  /* 0x0000001fff0b7819 */ /* 0x000fe20000011409 */
[----:B------:R-:W-:Y:S01]  /*0cd0*/  STL [R1+0x40], R21 ;  /* 0x0000401501007387 */ /* 0x000fe20000100800 */
[----:B------:R-:W-:Y:S01]  /*0ce0*/  LOP3.LUT R3, R6, 0x1ffffffe, RZ, 0xc0, !PT ;  /* 0x1ffffffe06037812 */ /* 0x000fe200078ec0ff */
[----:B------:R-:W-:Y:S01]  /*0cf0*/  IMAD.IADD R6, R24, 0x1, R21 ;  /* 0x0000000118067824 */ /* 0x000fe200078e0215 */
[----:B------:R-:W-:Y:S01]  /*0d00*/  SHF.R.S32.HI R4, RZ, 0x3, R4 ;  /* 0x00000003ff047819 */ /* 0x000fe20000011404 */
[----:B------:R-:W-:Y:S01]  /*0d10*/  IMAD.SHL.U32 R14, R13, 0x20, RZ ;  /* 0x000000200d0e7824 */ /* 0x000fe200078e00ff */
[----:B------:R-:W-:Y:S01]  /*0d20*/  LEA.HI R11, R11, R10, RZ, 0x3 ;  /* 0x0000000a0b0b7211 */ /* 0x000fe200078f18ff */
[----:B------:R-:W-:Y:S01]  /*0d30*/  IMAD.IADD R3, R2, 0x1, -R3 ;  /* 0x0000000102037824 */ /* 0x000fe200078e0a03 */
[----:B------:R-:W-:Y:S01]  /*0d40*/  SHF.R.S32.HI R5, RZ, 0x1f, R6 ;  /* 0x0000001fff057819 */ /* 0x000fe20000011406 */
[----:B------:R-:W-:Y:S01]  /*0d50*/  IMAD.HI R2, R23, 0x55555556, RZ ;  /* 0x5555555617027827 */ /* 0x000fe200078e02ff */
[----:B------:R-:W-:-:S02]  /*0d60*/  LOP3.LUT R11, R11, 0xfffffff8, RZ, 0xc0, !PT ;  /* 0xfffffff80b0b7812 */ /* 0x000fc400078ec0ff */
[----:B------:R-:W-:Y:S01]  /*0d70*/  LEA.HI R7, R7, R15, RZ, 0x5 ;  /* 0x0000000f07077211 */ /* 0x000fe200078f28ff */
[----:B------:R-:W-:Y:S01]  /*0d80*/  IMAD.SHL.U32 R4, R4, 0x80, RZ ;  /* 0x0000008004047824 */ /* 0x000fe200078e00ff */
[CC--:B------:R-:W-:Y:S01]  /*0d90*/  LEA.HI R12, R5.reuse, R6.reuse, RZ, 0x4 ;  /* 0x00000006050c7211 */ /* 0x0c0fe200078f20ff */
[----:B------:R-:W-:Y:S01]  /*0da0*/  IMAD.IADD R10, R10, 0x1, -R11 ;  /* 0x000000010a0a7824 */ /* 0x000fe200078e0a0b */
[----:B------:R-:W-:Y:S01]  /*0db0*/  LEA.HI R5, R5, R6, RZ, 0x5 ;  /* 0x0000000605057211 */ /* 0x000fe200078f28ff */
[----:B------:R-:W-:Y:S01]  /*0dc0*/  IMAD R6, R3, 0x8, R8 ;  /* 0x0000000803067824 */ /* 0x000fe200078e0208 */
[----:B------:R-:W-:Y:S02]  /*0dd0*/  LEA.HI R2, R2, R2, RZ, 0x1 ;  /* 0x0000000202027211 */ /* 0x000fe400078f08ff */
[----:B------:R-:W-:Y:S02]  /*0de0*/  SHF.R.S32.HI R7, RZ, 0x5, R7 ;  /* 0x00000005ff077819 */ /* 0x000fe40000011407 */
[----:B------:R-:W-:Y:S01]  /*0df0*/  LOP3.LUT R22, R4, 0x80, RZ, 0xc0, !PT ;  /* 0x0000008004167812 */ /* 0x000fe200078ec0ff */
[----:B------:R-:W-:Y:S01]  /*0e00*/  IMAD R2, R2, -0x3, R23 ;  /* 0xfffffffd02027824 */ /* 0x000fe200078e0217 */
[----:B------:R-:W-:Y:S01]  /*0e10*/  SHF.R.S32.HI R5, RZ, 0x5, R5 ;  /* 0x00000005ff057819 */ /* 0x000fe20000011405 */
[----:B------:R-:W-:Y:S01]  /*0e20*/  IMAD R7, R7, 0x10, R10 ;  /* 0x0000001007077824 */ /* 0x000fe200078e020a */
[----:B------:R-:W-:Y:S01]  /*0e30*/  SHF.R.U32.HI R20, RZ, 0x3, R22 ;  /* 0x00000003ff147819 */ /* 0x000fe20000011616 */
[----:B------:R-:W-:Y:S01]  /*0e40*/  STL [R1+0x30], R22 ;  /* 0x0000301601007387 */ /* 0x000fe20000100800 */
[----:B------:R-:W-:Y:S01]  /*0e50*/  LOP3.LUT R4, R22, 0x10, R12, 0xf8, !PT ;  /* 0x0000001016047812 */ /* 0x000fe200078ef80c */
[----:B------:R-:W-:Y:S01]  /*0e60*/  IMAD R5, R5, 0x1800, R14 ;  /* 0x0000180005057824 */ /* 0x000fe200078e020e */
[----:B------:R-:W-:Y:S01]  /*0e70*/  LEA.HI R0, R0, R19, RZ, 0x2 ;  /* 0x0000001300007211 */ /* 0x000fe200078f10ff */
[----:B------:R-:W-:Y:S01]  /*0e80*/  IMAD R3, R2, 0x40, R7 ;  /* 0x0000004002037824 */ /* 0x000fe200078e0207 */
[----:B------:R-:W-:Y:S01]  /*0e90*/  LOP3.LUT R4, R4, R20, RZ, 0x3c, !PT ;  /* 0x0000001404047212 */ /* 0x000fe200078e3cff */
[----:B------:R-:W-:Y:S01]  /*0ea0*/  STL [R1+0x44], R14 ;  /* 0x0000440e01007387 */ /* 0x000fe20000100800 */
[----:B------:R-:W-:Y:S01]  /*0eb0*/  LOP3.LUT R2, R0, 0xfffffffc, RZ, 0xc0, !PT ;  /* 0xfffffffc00027812 */ /* 0x000fe200078ec0ff */
[----:B------:R-:W-:Y:S01]  /*0ec0*/  VIADD R7, R24, 0x10 ;  /* 0x0000001018077836 */ /* 0x000fe20000000000 */
[----:B------:R-:W-:Y:S01]  /*0ed0*/  IADD3 R4, R18, R5, R4 ;  /* 0x0000000512047210 */ /* 0x000fe20007ffe004 */
[----:B------:R-:W-:Y:S01]  /*0ee0*/  STL [R1+0x78], R20 ;  /* 0x0000781401007387 */ /* 0x000fe20000100800 */
[----:B------:R-:W-:Y:S01]  /*0ef0*/  VIADD R5, R16, 0x40 ;  /* 0x0000004010057836 */ /* 0x000fe20000000000 */
[----:B------:R-:W-:Y:S01]  /*0f00*/  LOP3.LUT R9, R9, 0x7ffffffc, RZ, 0xc0, !PT ;  /* 0x7ffffffc09097812 */ /* 0x000fe200078ec0ff */
[----:B------:R-:W-:Y:S01]  /*0f10*/  IMAD.MOV.U32 R23, RZ, RZ, RZ ;  /* 0x000000ffff177224 */ /* 0x000fe200078e00ff */
[----:B------:R0:W-:Y:S02]  /*0f20*/  STL [R1+0x80], R6 ;  /* 0x0000800601007387 */ /* 0x0001e40000100800 */
[----:B------:R-:W-:-:S02]  /*0f30*/  SHF.R.S32.HI R8, RZ, 0x1f, R5 ;  /* 0x0000001fff087819 */ /* 0x000fc40000011405 */
[----:B------:R1:W-:Y:S04]  /*0f40*/  STL [R1+0x74], R4 ;  /* 0x0000740401007387 */ /* 0x0003e80000100800 */
[----:B------:R-:W-:Y:S01]  /*0f50*/  STL [R1+0x7c], R3 ;  /* 0x00007c0301007387 */ /* 0x000fe20000100800 */
[----:B0-----:R-:W-:Y:S01]  /*0f60*/  IMAD.IADD R6, R19, 0x1, -R2 ;  /* 0x0000000113067824 */ /* 0x001fe200078e0a02 */
[----:B------:R-:W-:Y:S02]  /*0f70*/  SHF.R.S32.HI R2, RZ, 0x2, R0 ;  /* 0x00000002ff027819 */ /* 0x000fe40000011400 */
[----:B------:R-:W-:Y:S01]  /*0f80*/  STL [R1+0x60], RZ ;  /* 0x000060ff01007387 */ /* 0x000fe20000100800 */
[----:B------:R-:W-:Y:S02]  /*0f90*/  IMAD.MOV.U32 R19, RZ, RZ, RZ ;  /* 0x000000ffff137224 */ /* 0x000fe400078e00ff */
[C---:B-1----:R-:W-:Y:S01]  /*0fa0*/  IMAD.SHL.U32 R4, R6.reuse, 0x8, RZ ;  /* 0x0000000806047824 */ /* 0x042fe200078e00ff */
[----:B------:R-:W-:Y:S01]  /*0fb0*/  STL [R1+0x18], RZ ;  /* 0x000018ff01007387 */ /* 0x000fe20000100800 */
[----:B------:R-:W-:-:S03]  /*0fc0*/  LEA.HI R0, R6, R6, RZ, 0x1 ;  /* 0x0000000606007211 */ /* 0x000fc600078f08ff */
[----:B------:R-:W-:Y:S01]  /*0fd0*/  STL [R1+0x54], R4 ;  /* 0x0000540401007387 */ /* 0x000fe20000100800 */
[----:B------:R-:W-:Y:S02]  /*0fe0*/  LOP3.LUT R2, R0, 0x1ffffffe, RZ, 0xc0, !PT ;  /* 0x1ffffffe00027812 */ /* 0x000fe400078ec0ff */
[----:B------:R-:W-:Y:S01]  /*0ff0*/  LOP3.LUT R0, R22, 0x10, R16, 0xf8, !PT ;  /* 0x0000001016007812 */ /* 0x000fe200078ef810 */
[----:B------:R0:W-:Y:S02]  /*1000*/  STL [R1+0x14], R5 ;  /* 0x0000140501007387 */ /* 0x0001e40000100800 */
[----:B------:R-:W-:Y:S01]  /*1010*/  IMAD.IADD R2, R6, 0x1, -R2 ;  /* 0x0000000106027824 */ /* 0x000fe200078e0a02 */
[----:B------:R-:W-:Y:S01]  /*1020*/  LOP3.LUT R0, R0, R20, RZ, 0x3c, !PT ;  /* 0x0000001400007212 */ /* 0x000fe200078e3cff */
[----:B------:R-:W-:Y:S01]  /*1030*/  STL [R1+0x3c], R7 ;  /* 0x00003c0701007387 */ /* 0x000fe20000100800 */
[----:B------:R-:W-:-:S03]  /*1040*/  IMAD.IADD R6, R15, 0x1, -R9 ;  /* 0x000000010f067824 */ /* 0x000fc600078e0a09 */
[----:B------:R1:W-:Y:S01]  /*1050*/  STL [R1+0x34], R8 ;  /* 0x0000340801007387 */ /* 0x0003e20000100800 */
[C---:B0-----:R-:W-:Y:S02]  /*1060*/  VIADD R5, R4.reuse, 0x20 ;  /* 0x0000002004057836 */ /* 0x041fe40000000000 */
[----:B------:R-:W-:-:S03]  /*1070*/  VIADD R4, R4, 0x40 ;  /* 0x0000004004047836 */ /* 0x000fc60000000000 */
[----:B------:R0:W-:Y:S01]  /*1080*/  STL [R1+0x64], R5 ;  /* 0x0000640501007387 */ /* 0x0001e20000100800 */
[----:B-1----:R-:W-:Y:S02]  /*1090*/  SHF.R.S32.HI R8, RZ, 0x1f, R7 ;  /* 0x0000001fff087819 */ /* 0x002fe40000011407 */
[----:B------:R-:W-:-:S03]  /*10a0*/  SHF.R.S32.HI R7, RZ, 0x1f, R21 ;  /* 0x0000001fff077819 */ /* 0x000fc60000011415 */
[----:B------:R-:W-:Y:S01]  /*10b0*/  STL [R1+0x70], R8 ;  /* 0x0000700801007387 */ /* 0x000fe20000100800 */
[----:B0-----:R-:W-:-:S03]  /*10c0*/  SHF.R.S32.HI R5, RZ, 0x1f, R5 ;  /* 0x0000001fff057819 */ /* 0x001fc60000011405 */
[----:B------:R-:W-:Y:S04]  /*10d0*/  STL [R1+0x6c], R7 ;  /* 0x00006c0701007387 */ /* 0x000fe80000100800 */
[----:B------:R0:W-:Y:S04]  /*10e0*/  STL [R1+0x68], R4 ;  /* 0x0000680401007387 */ /* 0x0001e80000100800 */
[----:B------:R1:W-:Y:S01]  /*10f0*/  STL [R1+0x88], R5 ;  /* 0x0000880501007387 */ /* 0x0003e20000100800 */
[----:B0-----:R-:W-:Y:S01]  /*1100*/  SHF.R.S32.HI R4, RZ, 0x1f, R4 ;  /* 0x0000001fff047819 */ /* 0x001fe20000011404 */
[----:B-1----:R-:W-:-:S04]  /*1110*/  IMAD.IADD R5, R14, 0x1, R0 ;  /* 0x000000010e057824 */ /* 0x002fc800078e0200 */
[----:B------:R0:W-:Y:S01]  /*1120*/  STL [R1+0x84], R4 ;  /* 0x0000840401007387 */ /* 0x0001e20000100800 */
[----:B------:R-:W-:-:S03]  /*1130*/  IMAD R0, R2, 0x8, R3 ;  /* 0x0000000802007824 */ /* 0x000fc600078e0203 */
[----:B------:R1:W-:Y:S04]  /*1140*/  STL [R1+0x10], R6 ;  /* 0x0000100601007387 */ /* 0x0003e80000100800 */
[----:B------:R1:W-:Y:S01]  /*1150*/  STL [R1+0x50], R5 ;  /* 0x0000500501007387 */ /* 0x0003e20000100800 */
[----:B0-----:R-:W-:-:S03]  /*1160*/  SHF.R.S32.HI R4, RZ, 0x4, R12 ;  /* 0x00000004ff047819 */ /* 0x001fc6000001140c */
[----:B------:R1:W-:Y:S04]  /*1170*/  STL [R1+0x48], R0 ;  /* 0x0000480001007387 */ /* 0x0003e80000100800 */
[----:B------:R1:W-:Y:S02]  /*1180*/  STL [R1+0x28], R4 ;  /* 0x0000280401007387 */ /* 0x0003e40000100800 */
.L_x_11976:
[----:B------:R-:W-:Y:S01]  /*1190*/  ULDC.64 UR4, c[0x0][0xa28] ;  /* 0x00028a0000047ab9 */ /* 0x000fe20000000a00 */
[----:B01234-:R-:W0:Y:S01]  /*11a0*/  LDC.64 R4, c[0x0][0xa08] ;  /* 0x00028200ff047b82 */ /* 0x01fe220000000a00 */
[----:B------:R-:W-:Y:S01]  /*11b0*/  ISETP.NE.U32.AND P0, PT, RZ, UR4, PT ;  /* 0x00000004ff007c0c */ /* 0x000fe2000bf05070 */
[----:B------:R-:W-:Y:S01]  /*11c0*/  IMAD.MOV.U32 R11, RZ, RZ, RZ ;  /* 0x000000ffff0b7224 */ /* 0x000fe200078e00ff */
[----:B------:R-:W-:Y:S01]  /*11d0*/  ULDC.64 UR6, c[0x0][0xa20] ;  /* 0x0002880000067ab9 */ /* 0x000fe20000000a00 */
[----:B------:R-:W-:Y:S01]  /*11e0*/  IMAD.MOV.U32 R65, RZ, RZ, RZ ;  /* 0x000000ffff417224 */ /* 0x000fe200078e00ff */
[----:B------:R-:W-:Y:S01]  /*11f0*/  ISETP.NE.AND.EX P0, PT, RZ, UR5, PT, P0 ;  /* 0x00000005ff007c0c */ /* 0x000fe2000bf05300 */
[----:B------:R-:W-:Y:S02]  /*1200*/  ULDC.64 UR4, c[0x0][0xa18] ;  /* 0x0002860000047ab9 */ /* 0x000fe40000000a00 */
[----:B------:R-:W-:-:S04]  /*1210*/  ISETP.NE.U32.AND P1, PT, RZ, UR4, PT ;  /* 0x00000004ff007c0c */ /* 0x000fc8000bf25070 */
[----:B------:R-:W-:Y:S01]  /*1220*/  ISETP.NE.AND.EX P1, PT, RZ, UR5, PT, P1 ;  /* 0x00000005ff007c0c */ /* 0x000fe2000bf25310 */
[----:B------:R-:W-:Y:S02]  /*1230*/  ULDC.64 UR4, c[0x0][0xa08] ;  /* 0x0002820000047ab9 */ /* 0x000fe40000000a00 */
[----:B------:R-:W-:-:S03]  /*1240*/  ISETP.NE.U32.AND P3, PT, RZ, UR4, PT ;  /* 0x00000004ff007c0c */ /* 0x000fc6000bf65070 */
[----:B------:R-:W1:Y:S01]  /*1250*/  @P0 LDC.64 R2, c[0x0][0xa28] ;  /* 0x00028a00ff020b82 */ /* 0x000e620000000a00 */
[----:B------:R-:W-:Y:S01]  /*1260*/  ISETP.NE.AND.EX P3, PT, RZ, UR5, PT, P3 ;  /* 0x00000005ff007c0c */ /* 0x000fe2000bf65330 */
[----:B0-----:R-:W-:-:S06]  /*1270*/  IMAD.WIDE R8, R155, 0x4, R4 ;  /* 0x000000049b087825 */ /* 0x001fcc00078e0204 */
[----:B------:R-:W0:Y:S01]  /*1280*/  @P1 LDC.64 R6, c[0x0][0xa18] ;  /* 0x00028600ff061b82 */ /* 0x000e220000000a00 */
[----:B------:R-:W-:Y:S02]  /*1290*/  ULDC UR4, c[0x0][0x288] ;  /* 0x0000a20000047ab9 */ /* 0x000fe40000000800 */
[----:B------:R-:W-:Y:S01]  /*12a0*/  IMAD.U32 R157, RZ, RZ, UR4 ;  /* 0x00000004ff9d7e24 */ /* 0x000fe2000f8e00ff */
[----:B------:R2:W-:Y:S01]  /*12b0*/  STL [R1+0x58], R154 ;  /* 0x0000589a01007387 */ /* 0x0005e20000100800 */
[----:B------:R-:W-:-:S03]  /*12c0*/  ULDC.64 UR4, c[0x0][0x418] ;  /* 0x0001060000047ab9 */ /* 0x000fc60000000a00 */
[----:B-----5:R2:W5:Y:S01]  /*12d0*/  @P3 LDG.E R65, desc[UR42][R8.64] ;  /* 0x0000002a08413981 */ /* 0x020562000c1e1900 */
[----:B-1----:R-:W-:-:S05]  /*12e0*/  @P0 IMAD.WIDE R2, R155, 0x4, R2 ;  /* 0x000000049b020825 */ /* 0x002fca00078e0202 */
[----:B------:R2:W5:Y:S01]  /*12f0*/  @P0 LDG.E R11, desc[UR42][R2.64] ;  /* 0x0000002a020b0981 */ /* 0x000562000c1e1900 */
[----:B0-----:R-:W-:-:S05]  /*1300*/  @P1 IMAD.WIDE R4, R155, 0x4, R6 ;  /* 0x000000049b041825 */ /* 0x001fca00078e0206 */
[----:B------:R2:W5:Y:S04]  /*1310*/  @P1 LDG.E R157, desc[UR42][R4.64] ;  /* 0x0000002a049d1981 */ /* 0x000568000c1e1900 */
[----:B------:R2:W-:Y:S01]  /*1320*/  STL [R1+0x5c], R155 ;  /* 0x00005c9b01007387 */ /* 0x0005e20000100800 */
[----:B------:R-:W-:-:S03]  /*1330*/  UISETP.NE.U32.AND UP0, UPT, UR4, URZ, UPT ;  /* 0x0000003f0400728c */ /* 0x000fc6000bf05070 */
[----:B------:R-:W-:Y:S01]  /*1340*/  ULDC UR4, c[0x0][0x424] ;  /* 0x0001090000047ab9 */ /* 0x000fe20000000800 */
[----:B------:R-:W-:Y:S01]  /*1350*/  UISETP.NE.AND.EX UP0, UPT, UR5, URZ, UPT, UP0 ;  /* 0x0000003f0500728c */ /* 0x000fe2000bf05300 */
[----:B------:R-:W-:Y:S02]  /*1360*/  ISETP.NE.U32.AND P2, PT, RZ, UR6, PT ;  /* 0x00000006ff007c0c */ /* 0x000fe4000bf45070 */
[----:B------:R-:W-:Y:S01]  /*1370*/  ULDC UR5, c[0x0][0x2f0] ;  /* 0x0000bc0000057ab9 */ /* 0x000fe20000000800 */
[----:B------:R-:W-:Y:S01]  /*1380*/  USEL UR4, UR4, 0x1, UP0 ;  /* 0x0000000104047887 */ /* 0x000fe20008000000 */
[----:B------:R-:W-:-:S03]  /*1390*/  ISETP.NE.AND.EX P2, PT, RZ, UR7, PT, P2 ;  /* 0x00000007ff007c0c */ /* 0x000fc6000bf45320 */
[----:B------:R-:W-:-:S03]  /*13a0*/  UIMAD UR4, UR4, UR5, URZ ;  /* 0x00000005040472a4 */ /* 0x000fc6000f8e023f */
[----:B------:R-:W-:Y:S01]  /*13b0*/  ULDC UR5, c[0x0][0x348] ;  /* 0x0000d20000057ab9 */ /* 0x000fe20000000800 */
[----:B--2---:R-:W-:Y:S08]  /*13c0*/  @P1 BRA `(.L_x_11778) ;  /* 0x0000000000241947 */ /* 0x004ff00003800000 */
        /* <DEDUP_REMOVED lines=9> */
.L_x_11778:
[----:B------:R-:W-:Y:S02]  /*1460*/  IMAD.U32 R27, RZ, RZ, UR5 ;  /* 0x00000005ff1b7e24 */ /* 0x000fe4000f8e00ff */
[----:B------:R-:W-:Y:S01]  /*1470*/  IMAD.U32 R28, RZ, RZ, UR4 ;  /* 0x00000004ff1c7e24 */ /* 0x000fe2000f8e00ff */
[----:B------:R-:W-:Y:S06]  /*1480*/  @!P2 BRA `(.L_x_11779) ;  /* 0x000000000010a947 */ /* 0x000fec0003800000 */
[----:B------:R-:W0:Y:S02]  /*1490*/  LDC.64 R28, c[0x0][0xa20] ;  /* 0x00028800ff1c7b82 */ /* 0x000e240000000a00 */
[----:B0-----:R-:W-:-:S06]  /*14a0*/  IMAD.WIDE R28, R155, 0x4, R28 ;  /* 0x000000049b1c7825 */ /* 0x001fcc00078e021c */
[----:B------:R0:W5:Y:S01]  /*14b0*/  LDG.E R28, desc[UR42][R28.64] ;  /* 0x0000002a1c1c7981 */ /* 0x000162000c1e1900 */
[----:B------:R-:W-:Y:S05]  /*14c0*/  BRA `(.L_x_11780) ;  /* 0x0000000000107947 */ /* 0x000fea0003800000 */
.L_x_11779:
[----:B------:R-:W-:Y:S05]  /*14d0*/  @!P3 BRA `(.L_x_11780) ;  /* 0x00000000000cb947 */ /* 0x000fea0003800000 */
[----:B------:R-:W2:Y:S04]  /*14e0*/  LDG.E R3, desc[UR42][R8.64] ;  /* 0x0000002a08037981 */ /* 0x000ea8000c1e1900 */
[----:B------:R-:W2:Y:S02]  /*14f0*/  LDG.E R28, desc[UR42][R8.64+0x4] ;  /* 0x0000042a081c7981 */ /* 0x000ea4000c1e1900 */
[----:B--2---:R-:W-:-:S07]  /*1500*/  IMAD.IADD R28, R28, 0x1, -R3 ;  /* 0x000000011c1c7824 */ /* 0x004fce00078e0a03 */
.L_x_11780:
[----:B------:R-:W-:Y:S01]  /*1510*/  ULDC.64 UR4, c[0x0][0xa10] ;  /* 0x0002840000047ab9 */ /* 0x000fe20000000a00 */
[----:B------:R-:W1:Y:S01]  /*1520*/  LDC R2, c[0x0][0x448] ;  /* 0x00011200ff027b82 */ /* 0x000e620000000800 */
[----:B------:R-:W-:-:S04]  /*1530*/  ISETP.NE.U32.AND P0, PT, RZ, UR4, PT ;  /* 0x00000004ff007c0c */ /* 0x000fc8000bf05070 */
[----:B------:R-:W-:Y:S01]  /*1540*/  ISETP.NE.AND.EX P0, PT, RZ, UR5, PT, P0 ;  /* 0x00000005ff007c0c */ /* 0x000fe2000bf05300 */
[----:B------:R-:W-:Y:S02]  /*1550*/  ULDC.64 UR4, c[0x0][0xa30] ;  /* 0x00028c0000047ab9 */ /* 0x000fe40000000a00 */
[----:B------:R-:W-:-:S04]  /*1560*/  ISETP.NE.U32.AND P1, PT, RZ, UR4, PT ;  /* 0x00000004ff007c0c */ /* 0x000fc8000bf25070 */
[----:B------:R-:W-:-:S06]  /*1570*/  ISETP.NE.AND.EX P1, PT, RZ, UR5, PT, P1 ;  /* 0x00000005ff007c0c */ /* 0x000fcc000bf25310 */
[----:B------:R-:W2:Y:S08]  /*1580*/  @P0 LDC.64 R4, c[0x0][0xa10] ;  /* 0x00028400ff040b82 */ /* 0x000eb00000000a00 */
[----:B------:R-:W3:Y:S01]  /*1590*/  @P1 LDC.64 R6, c[0x0][0xa30] ;  /* 0x00028c00ff061b82 */ /* 0x000ee20000000a00 */
[----:B--2---:R-:W-:-:S05]  /*15a0*/  @P0 IMAD.WIDE R4, R155, 0x4, R4 ;  /* 0x000000049b040825 */ /* 0x004fca00078e0204 */
[----:B------:R-:W2:Y:S04]  /*15b0*/  @P0 LDG.E R0, desc[UR42][R4.64] ;  /* 0x0000002a04000981 */ /* 0x000ea8000c1e1900 */
[----:B------:R-:W2:Y:S01]  /*15c0*/  @P0 LDG.E R9, desc[UR42][R4.64+0x4] ;  /* 0x0000042a04090981 */ /* 0x000ea2000c1e1900 */
[----:B-----5:R-:W-:Y:S02]  /*15d0*/  IMAD.MOV.U32 R24, RZ, RZ, R28 ;  /* 0x000000ffff187224 */ /* 0x020fe400078e001c */
[----:B---3--:R-:W-:-:S05]  /*15e0*/  @P1 IMAD.WIDE R6, R155, 0x4, R6 ;  /* 0x000000049b061825 */ /* 0x008fca00078e0206 */
[----:B------:R3:W5:Y:S01]  /*15f0*/  @P1 LDG.E R24, desc[UR42][R6.64] ;  /* 0x0000002a06181981 */ /* 0x000762000c1e1900 */
[----:B-1----:R-:W-:Y:S01]  /*1600*/  ISETP.NE.AND P1, PT, R2, 0x1, PT ;  /* 0x000000010200780c */ /* 0x002fe20003f25270 */
[----:B------:R-:W-:Y:S01]  /*1610*/  IMAD.IADD R10, R28, 0x1, -R11 ;  /* 0x000000011c0a7824 */ /* 0x000fe200078e0a0b */
[----:B------:R-:W1:Y:S01]  /*1620*/  LDC.64 R2, c[0x0][0x9e0] ;  /* 0x00027800ff027b82 */ /* 0x000e620000000a00 */
[----:B------:R-:W-:-:S05]  /*1630*/  IMAD R14, R153, 0xc0, RZ ;  /* 0x000000c0990e7824 */ /* 0x000fca00078e02ff */
[----:B------:R4:W-:Y:S05]  /*1640*/  STL [R1+0x2c], R14 ;  /* 0x00002c0e01007387 */ /* 0x0009ea0000100800 */
[----:B------:R-:W0:Y:S08]  /*1650*/  @P1 LDC R13, c[0x0][0x44c] ;  /* 0x00011300ff0d1b82 */ /* 0x000e300000000800 */
[----:B------:R-:W3:Y:S01]  /*1660*/  @P1 LDC R8, c[0x0][0x450] ;  /* 0x00011400ff081b82 */ /* 0x000ee20000000800 */
[----:B-1----:R-:W-:Y:S01]  /*1670*/  ISETP.GE.AND P2, PT, R3, 0x1, PT ;  /* 0x000000010300780c */ /* 0x002fe20003f46270 */
[----:B--2---:R-:W-:-:S02]  /*1680*/  @P0 IMAD.IADD R27, R9, 0x1, -R0 ;  /* 0x00000001091b0824 */ /* 0x004fc400078e0a00 */
[----:B------:R-:W-:Y:S02]  /*1690*/  VIADD R0, R14, 0xbf ;  /* 0x000000bf0e007836 */ /* 0x000fe40000000000 */
[----:B------:R-:W-:Y:S02]  /*16a0*/  IMAD.IADD R12, R10, 0x1, R27 ;  /* 0x000000010a0c7824 */ /* 0x000fe400078e021b */
[----:B0-----:R-:W-:-:S03]  /*16b0*/  @P1 IMAD.HI.U32 R5, R0, R13, RZ ;  /* 0x0000000d00051227 */ /* 0x001fc600078e00ff */
[----:B------:R4:W-:Y:S01]  /*16c0*/  STL [R1+0x8], R12 ;  /* 0x0000080c01007387 */ /* 0x0009e20000100800 */
[----:B------:R-:W-:Y:S01]  /*16d0*/  IMAD.MOV.U32 R4, RZ, RZ, R0 ;  /* 0x000000ffff047224 */ /* 0x000fe200078e0000 */
[----:B---3--:R-:W-:Y:S01]  /*16e0*/  @P1 SHF.R.U32.HI R4, RZ, R8, R5 ;  /* 0x00000008ff041219 */ /* 0x008fe20000011605 */
[C---:B------:R-:W-:Y:S01]  /*16f0*/  VIADD R0, R12.reuse, 0x7f ;  /* 0x0000007f0c007836 */ /* 0x040fe20000000000 */
[----:B------:R-:W-:-:S04]  /*1700*/  IADD3 R7, R12, 0x1, -R157 ;  /* 0x000000010c077810 */ /* 0x000fc80007ffe89d */
[----:B------:R-:W-:Y:S01]  /*1710*/  SHF.R.S32.HI R5, RZ, 0x1f, R0 ;  /* 0x0000001fff057819 */ /* 0x000fe20000011400 */
[----:B------:R-:W-:-:S03]  /*1720*/  IMAD.IADD R9, R7, 0x1, R4 ;  /* 0x0000000107097824 */ /* 0x000fc600078e0204 */
[----:B------:R-:W-:Y:S01]  /*1730*/  LEA.HI R5, R5, R0, RZ, 0x7 ;  /* 0x0000000005057211 */ /* 0x000fe200078f38ff */
[----:B------:R-:W-:-:S03]  /*1740*/  IMAD.IADD R2, R9, 0x1, R2 ;  /* 0x0000000109027824 */ /* 0x000fc600078e0202 */
[----:B------:R-:W-:Y:S01]  /*1750*/  SHF.R.S32.HI R26, RZ, 0x7, R5 ;  /* 0x00000007ff1a7819 */ /* 0x000fe20000011405 */
[----:B----4-:R-:W-:Y:S06]  /*1760*/  @!P2 BRA `(.L_x_11781) ;  /* 0x000000000048a947 */ /* 0x010fec0003800000 */
        /* <DEDUP_REMOVED lines=11> */
.L_x_11783:
[----:B------:R-:W-:-:S13]  /*1820*/  ISETP.NE.AND P0, PT, R3, 0x1, PT ;  /* 0x000000010300780c */ /* 0x000fda0003f05270 */
[----:B------:R-:W0:Y:S02]  /*1830*/  @P0 LDC.64 R4, c[0x0][0x9e8] ;  /* 0x00027a00ff040b82 */ /* 0x000e240000000a00 */
[----:B0-----:R-:W-:-:S05]  /*1840*/  @P0 IMAD.HI.U32 R4, R0, R4, RZ ;  /* 0x0000000400040227 */ /* 0x001fca00078e00ff */
[----:B------:R-:W-:-:S07]  /*1850*/  @P0 SHF.R.U32.HI R0, RZ, R5, R4 ;  /* 0x00000005ff000219 */ /* 0x000fce0000011604 */
.L_x_11784:
[----:B------:R-:W-:Y:S05]  /*1860*/  BSYNC B0 ;  /* 0x0000000000007941 */ /* 0x000fea0003800000 */
.L_x_11782:
[----:B------:R-:W-:-:S05]  /*1870*/  IMAD R5, R0, R3, R3 ;  /* 0x0000000300057224 */ /* 0x000fca00078e0203 */
[----:B------:R-:W-:-:S07]  /*1880*/  VIMNMX R2, R2, R5, PT ;  /* 0x0000000502027248 */ /* 0x000fce0003fe0100 */
.L_x_11781:
        /* <DEDUP_REMOVED lines=20> */
.L_x_11787:
[----:B------:R-:W-:-:S13]  /*19d0*/  ISETP.NE.AND P0, PT, R3, 0x1, PT ;  /* 0x000000010300780c */ /* 0x000fda0003f05270 */
[----:B------:R-:W0:Y:S02]  /*19e0*/  @P0 LDC.64 R6, c[0x0][0x9e8] ;  /* 0x00027a00ff060b82 */ /* 0x000e240000000a00 */
[----:B0-----:R-:W-:-:S05]  /*19f0*/  @P0 IMAD.HI.U32 R6, R0, R6, RZ ;  /* 0x0000000600060227 */ /* 0x001fca00078e00ff */
[----:B------:R-:W-:-:S07]  /*1a00*/  @P0 SHF.R.U32.HI R0, RZ, R7, R6 ;  /* 0x00000007ff000219 */ /* 0x000fce0000011606 */
.L_x_11788:
[----:B------:R-:W-:Y:S05]  /*1a10*/  BSYNC B0 ;  /* 0x0000000000007941 */ /* 0x000fea0003800000 */
.L_x_11786:
[----:B------:R-:W-:-:S05]  /*1a20*/  IMAD R3, R0, R3, RZ ;  /* 0x0000000300037224 */ /* 0x000fca00078e02ff */
[----:B------:R-:W-:-:S07]  /*1a30*/  VIMNMX R4, R4, R3, !PT ;  /* 0x0000000304047248 */ /* 0x000fce0007fe0100 */
.L_x_11785:
        /* <DEDUP_REMOVED lines=43> */
.L_x_11791:
[----:B------:R-:W-:Y:S05]  /*1cf0*/  BSYNC B6 ;  /* 0x0000000000067941 */ /* 0x000fea0003800000 */
.L_x_11790:
        /* <DEDUP_REMOVED lines=20> */
.L_x_11793:
[----:B------:R-:W-:Y:S05]  /*1e40*/  BSYNC B6 ;  /* 0x0000000000067941 */ /* 0x000fea0003800000 */
.L_x_11792:
[----:B------:R-:W2:Y:S01]  /*1e50*/  LDL.64 R32, [R1+0x20] ;  /* 0x0000200001207983 */ /* 0x000ea20000100a00 */
[----:B------:R-:W-:-:S03]  /*1e60*/  ULDC.64 UR4, c[0x0][0x9f8] ;  /* 0x00027e0000047ab9 */ /* 0x000fc60000000a00 */
[----:B------:R-:W2:Y:S01]  /*1e70*/  LDL.64 R20, [R1+0x20] ;  /* 0x0000200001147983 */ /* 0x000ea20000100a00 */
[----:B------:R-:W-:Y:S01]  /*1e80*/  ISETP.NE.U32.AND P0, PT, RZ, UR4, PT ;  /* 0x00000004ff007c0c */ /* 0x000fe2000bf05070 */
[----:B------:R-:W-:Y:S01]  /*1e90*/  IMAD.MOV.U32 R67, RZ, RZ, R155 ;  /* 0x000000ffff437224 */ /* 0x000fe200078e009b */
[----:B------:R-:W0:Y:S01]  /*1ea0*/  LDC R53, c[0x0][0x3f4] ;  /* 0x0000fd00ff357b82 */ /* 0x000e220000000800 */
[----:B------:R-:W3:Y:S01]  /*1eb0*/  LDL R30, [R1+0x30] ;  /* 0x00003000011e7983 */ /* 0x000ee20000100800 */
[----:B------:R-:W-:Y:S01]  /*1ec0*/  ISETP.NE.AND.EX P0, PT, RZ, UR5, PT, P0 ;  /* 0x00000005ff007c0c */ /* 0x000fe2000bf05300 */
[----:B------:R-:W1:Y:S05]  /*1ed0*/  S2R R29, SR_TID.X ;  /* 0x00000000001d7919 */ /* 0x000e6a0000002100 */
[----:B------:R-:W4:Y:S01]  /*1ee0*/  LDC.64 R6, c[0x0][0x3f8] ;  /* 0x0000fe00ff067b82 */ /* 0x000f220000000a00 */
[----:B------:R-:W3:Y:S01]  /*1ef0*/  LDL R12, [R1+0x78] ;  /* 0x00007800010c7983 */ /* 0x000ee20000100800 */
[----:B------:R-:W-:Y:S01]  /*1f00*/  VIADD R66, R16, 0x20 ;  /* 0x0000002010427836 */ /* 0x000fe20000000000 */
[----:B------:R-:W-:-:S05]  /*1f10*/  ULDC UR4, c[0x0][0x2f4] ;  /* 0x0000bd0000047ab9 */ /* 0x000fca0000000800 */
[----:B------:R-:W1:Y:S08]  /*1f20*/  @P0 LDC.64 R8, c[0x0][0x9f8] ;  /* 0x00027e00ff080b82 */ /* 0x000e700000000a00 */
[----:B------:R-:W4:Y:S01]  /*1f30*/  LDC.64 R4, c[0x0][0x408] ;  /* 0x00010200ff047b82 */ /* 0x000f220000000a00 */
[----:B-1----:R-:W-:-:S05]  /*1f40*/  @P0 IMAD.WIDE R8, R155, 0x4, R8 ;  /* 0x000000049b080825 */ /* 0x002fca00078e0208 */
[----:B------:R1:W3:Y:S01]  /*1f50*/  @P0 LDG.E R67, desc[UR42][R8.64] ;  /* 0x0000002a08430981 */ /* 0x0002e2000c1e1900 */
[----:B------:R-:W-:Y:S01]  /*1f60*/  VIADD R31, R29, 0xffffff80 ;  /* 0xffffff801d1f7836 */ /* 0x000fe20000000000 */
[----:B------:R-:W-:-:S04]  /*1f70*/  ISETP.GE.AND P1, PT, R66, UR4, PT ;  /* 0x0000000442007c0c */ /* 0x000fc8000bf26270 */
[----:B------:R-:W-:Y:S01]  /*1f80*/  LEA.HI R29, R31, R31, RZ, 0x1 ;  /* 0x0000001f1f1d7211 */ /* 0x000fe200078f08ff */
[----:B--2---:R-:W-:-:S05]  /*1f90*/  IMAD.MOV.U32 R20, RZ, RZ, R32 ;  /* 0x000000ffff147224 */ /* 0x004fca00078e0020 */
[----:B------:R-:W-:-:S05]  /*1fa0*/  SHF.R.S32.HI R21, RZ, 0x1f, R20 ;  /* 0x0000001fff157819 */ /* 0x000fca0000011414 */
[----:B------:R2:W-:Y:S04]  /*1fb0*/  STL [R1+0x24], R21 ;  /* 0x0000241501007387 */ /* 0x0005e80000100800 */
[----:B------:R-:W2:Y:S04]  /*1fc0*/  LDL R15, [R1+0x44] ;  /* 0x00004400010f7983 */ /* 0x000ea80000100800 */
[----:B------:R-:W2:Y:S01]  /*1fd0*/  LDL R14, [R1+0x14] ;  /* 0x00001400010e7983 */ /* 0x000ea20000100800 */
[----:B------:R-:W-:Y:S02]  /*1fe0*/  SEL R3, RZ, 0xffffffff, P1 ;  /* 0xffffffffff037807 */ /* 0x000fe40000800000 */
[----:B------:R-:W-:-:S02]  /*1ff0*/  SHF.R.S32.HI R29, RZ, 0x1, R29 ;  /* 0x00000001ff1d7819 */ /* 0x000fc4000001141d */
[C---:B------:R-:W-:Y:S01]  /*2000*/  ISETP.GE.AND P0, PT, R16.reuse, UR4, PT ;  /* 0x0000000410007c0c */ /* 0x040fe2000bf06270 */
[----:B-1----:R-:W-:Y:S01]  /*2010*/  IMAD.SHL.U32 R9, R3, 0x2, RZ ;  /* 0x0000000203097824 */ /* 0x002fe200078e00ff */
[----:B------:R-:W-:Y:S02]  /*2020*/  SHF.R.S32.HI R3, RZ, 0x1f, R29 ;  /* 0x0000001fff037819 */ /* 0x000fe4000001141d */
[----:B------:R-:W-:Y:S02]  /*2030*/  SEL R0, RZ, 0x1, P0 ;  /* 0x00000001ff007807 */ /* 0x000fe40000000000 */
[-C--:B0-----:R-:W-:Y:S02]  /*2040*/  ISETP.GE.AND P3, PT, R16, R53.reuse, PT ;  /* 0x000000351000720c */ /* 0x081fe40003f66270 */
[----:B------:R-:W-:Y:S01]  /*2050*/  ISETP.GE.AND P2, PT, R66, R53, PT ;  /* 0x000000354200720c */ /* 0x000fe20003f46270 */
[----:B----4-:R-:W-:Y:S01]  /*2060*/  IMAD R8, R3, R6, RZ ;  /* 0x0000000603087224 */ /* 0x010fe200078e02ff */
[----:B------:R-:W-:Y:S01]  /*2070*/  LOP3.LUT R0, R9, 0x2, R0, 0xe2, !PT ;  /* 0x0000000209007812 */ /* 0x000fe200078ee200 */
[----:B------:R-:W-:Y:S01]  /*2080*/  IMAD R10, R3, R4, RZ ;  /* 0x00000004030a7224 */ /* 0x000fe200078e02ff */
[----:B------:R-:W-:-:S02]  /*2090*/  SEL R3, R53, RZ, P3 ;  /* 0x000000ff35037207 */ /* 0x000fc40001800000 */
[----:B------:R-:W-:-:S03]  /*20a0*/  SEL R9, R53, RZ, P2 ;  /* 0x000000ff35097207 */ /* 0x000fc60001000000 */
[----:B------:R-:W-:Y:S02]  /*20b0*/  IMAD.IADD R3, R16, 0x1, R3 ;  /* 0x0000000110037824 */ /* 0x000fe400078e0203 */
[----:B------:R-:W-:Y:S02]  /*20c0*/  IMAD.IADD R9, R66, 0x1, R9 ;  /* 0x0000000142097824 */ /* 0x000fe400078e0209 */
[C---:B------:R-:W-:Y:S01]  /*20d0*/  IMAD R11, R29.reuse, R7, R8 ;  /* 0x000000071d0b7224 */ /* 0x040fe200078e0208 */
[----:B------:R-:W-:Y:S01]  /*20e0*/  SHF.R.S32.HI R8, RZ, 0x1f, R3 ;  /* 0x0000001fff087819 */ /* 0x000fe20000011403 */
[----:B------:R-:W-:Y:S01]  /*20f0*/  IMAD R13, R29, R5, R10 ;  /* 0x000000051d0d7224 */ /* 0x000fe200078e020a */
[----:B------:R-:W-:Y:S02]  /*2100*/  SHF.R.S32.HI R10, RZ, 0x1f, R9 ;  /* 0x0000001fff0a7819 */ /* 0x000fe40000011409 */
[----:B------:R-:W-:Y:S02]  /*2110*/  LEA.HI R64, R8, R3, RZ, 0x4 ;  /* 0x0000000308407211 */ /* 0x000fe400078f20ff */
[----:B------:R-:W-:-:S02]  /*2120*/  LEA.HI R63, R10, R9, RZ, 0x4 ;  /* 0x000000090a3f7211 */ /* 0x000fc400078f20ff */
[----:B------:R-:W-:Y:S02]  /*2130*/  LEA.HI R3, R8, R3, RZ, 0x5 ;  /* 0x0000000308037211 */ /* 0x000fe400078f28ff */
[----:B------:R-:W-:-:S03]  /*2140*/  LEA.HI R9, R10, R9, RZ, 0x5 ;  /* 0x000000090a097211 */ /* 0x000fc600078f28ff */
[----:B------:R-:W-:Y:S01]  /*2150*/  IMAD.SHL.U32 R8, R3, 0x80, RZ ;  /* 0x0000008003087824 */ /* 0x000fe200078e00ff */
[C---:B---3--:R-:W-:Y:S01]  /*2160*/  LOP3.LUT R3, R30.reuse, 0x10, R64, 0xf8, !PT ;  /* 0x000000101e037812 */ /* 0x048fe200078ef840 */
[----:B------:R-:W-:Y:S01]  /*2170*/  IMAD.SHL.U32 R10, R9, 0x80, RZ ;  /* 0x00000080090a7824 */ /* 0x000fe200078e00ff */
[----:B------:R-:W-:Y:S02]  /*2180*/  LOP3.LUT R9, R30, 0x10, R63, 0xf8, !PT ;  /* 0x000000101e097812 */ /* 0x000fe400078ef83f */
[----:B------:R-:W0:Y:S01]  /*2190*/  S2R R30, SR_TID.X ;  /* 0x00000000001e7919 */ /* 0x000e220000002100 */
[----:B------:R-:W-:Y:S01]  /*21a0*/  SHF.R.S32.HI R17, RZ, 0x1f, R16 ;  /* 0x0000001fff117819 */ /* 0x000fe20000011410 */
[----:B------:R-:W-:-:S04]  /*21b0*/  IMAD.WIDE.U32 R44, R29, R6, R20 ;  /* 0x000000061d2c7225 */ /* 0x000fc800078e0014 */
[----:B------:R-:W-:-:S04]  /*21c0*/  IMAD.WIDE.U32 R42, R29, R6, R16 ;  /* 0x000000061d2a7225 */ /* 0x000fc800078e0010 */
[----:B------:R-:W-:Y:S02]  /*21d0*/  IMAD.IADD R45, R45, 0x1, R11 ;  /* 0x000000012d2d7824 */ /* 0x000fe400078e020b */
[----:B------:R-:W-:Y:S01]  /*21e0*/  IMAD.IADD R43, R11, 0x1, R43 ;  /* 0x000000010b2b7824 */ /* 0x000fe200078e022b */
[----:B-----5:R-:W-:Y:S01]  /*21f0*/  SHF.R.S32.HI R11, RZ, 0x1f, R24 ;  /* 0x0000001fff0b7819 */ /* 0x020fe20000011418 */
[----:B------:R-:W-:Y:S01]  /*2200*/  IMAD.IADD R65, R65, 0x1, R28 ;  /* 0x0000000141417824 */ /* 0x000fe200078e021c */
[----:B------:R-:W-:Y:S01]  /*2210*/  LEA.HI R28, R31, R31, RZ, 0x1 ;  /* 0x0000001f1f1c7211 */ /* 0x000fe200078f08ff */
[----:B------:R-:W-:Y:S01]  /*2220*/  IMAD.WIDE.U32 R40, R29, R4, R20 ;  /* 0x000000041d287225 */ /* 0x000fe200078e0014 */
[----:B------:R-:W-:-:S03]  /*2230*/  LOP3.LUT R8, R8, 0xfffff000, RZ, 0xc0, !PT ;  /* 0xfffff00008087812 */ /* 0x000fc600078ec0ff */
[----:B--2---:R-:W-:Y:S01]  /*2240*/  IMAD.WIDE.U32 R20, R29, R4, R16 ;  /* 0x000000041d147225 */ /* 0x004fe200078e0010 */
[-C--:B------:R-:W-:Y:S02]  /*2250*/  LOP3.LUT R3, R3, R12.reuse, RZ, 0x3c, !PT ;  /* 0x0000000c03037212 */ /* 0x080fe400078e3cff */
[----:B------:R-:W-:Y:S02]  /*2260*/  LOP3.LUT R10, R10, 0xfffff000, RZ, 0xc0, !PT ;  /* 0xfffff0000a0a7812 */ /* 0x000fe400078ec0ff */
[----:B------:R-:W-:Y:S01]  /*2270*/  LOP3.LUT R9, R9, R12, RZ, 0x3c, !PT ;  /* 0x0000000c09097212 */ /* 0x000fe200078e3cff */
[----:B------:R-:W-:Y:S01]  /*2280*/  IMAD R12, R11, R6, RZ ;  /* 0x000000060b0c7224 */ /* 0x000fe200078e02ff */
[----:B------:R-:W-:Y:S01]  /*2290*/  LOP3.LUT R28, R28, 0xfffffffe, RZ, 0xc0, !PT ;  /* 0xfffffffe1c1c7812 */ /* 0x000fe200078ec0ff */
[----:B------:R-:W-:Y:S02]  /*22a0*/  IMAD.IADD R41, R41, 0x1, R13 ;  /* 0x0000000129297824 */ /* 0x000fe400078e020d */
[----:B------:R-:W-:-:S02]  /*22b0*/  IMAD.IADD R21, R13, 0x1, R21 ;  /* 0x000000010d157824 */ /* 0x000fc400078e0215 */
[----:B------:R-:W-:Y:S02]  /*22c0*/  IMAD R11, R11, R4, RZ ;  /* 0x000000040b0b7224 */ /* 0x000fe400078e02ff */
[----:B------:R-:W-:-:S04]  /*22d0*/  IMAD.WIDE.U32 R44, R24, R6, R44 ;  /* 0x00000006182c7225 */ /* 0x000fc800078e002c */
[----:B------:R-:W-:Y:S01]  /*22e0*/  IMAD.WIDE.U32 R42, R24, R6, R42 ;  /* 0x00000006182a7225 */ /* 0x000fe200078e002a */
[----:B------:R-:W-:-:S03]  /*22f0*/  LOP3.LUT R52, R0, 0x1, RZ, 0xc0, !PT ;  /* 0x0000000100347812 */ /* 0x000fc600078ec0ff */
[C---:B------:R-:W-:Y:S02]  /*2300*/  IMAD R11, R24.reuse, R5, R11 ;  /* 0x00000005180b7224 */ /* 0x040fe400078e020b */
[----:B------:R-:W-:Y:S01]  /*2310*/  IMAD.WIDE.U32 R40, R24, R4, R40 ;  /* 0x0000000418287225 */ /* 0x000fe200078e0028 */
[----:B------:R-:W-:-:S03]  /*2320*/  LOP3.LUT R51, R0, 0x2, RZ, 0xc0, !PT ;  /* 0x0000000200337812 */ /* 0x000fc600078ec0ff */
[----:B------:R-:W-:-:S04]  /*2330*/  IMAD.WIDE.U32 R20, R24, R4, R20 ;  /* 0x0000000418147225 */ /* 0x000fc800078e0014 */
[----:B------:R-:W-:Y:S01]  /*2340*/  IMAD.IADD R28, R31, 0x1, -R28 ;  /* 0x000000011f1c7824 */ /* 0x000fe200078e0a1c */
[C---:B------:R-:W-:Y:S01]  /*2350*/  SHF.L.U64.HI R60, R6.reuse, 0x7, R7 ;  /* 0x00000007063c7819 */ /* 0x040fe20000010207 */
[----:B------:R-:W-:Y:S01]  /*2360*/  IMAD.SHL.U32 R59, R6, 0x80, RZ ;  /* 0x00000080063b7824 */ /* 0x000fe200078e00ff */
[C---:B------:R-:W-:Y:S01]  /*2370*/  SHF.L.U64.HI R58, R4.reuse, 0x7, R5 ;  /* 0x00000007043a7819 */ /* 0x040fe20000010205 */
[----:B------:R-:W-:Y:S01]  /*2380*/  IMAD.SHL.U32 R57, R4, 0x80, RZ ;  /* 0x0000008004397824 */ /* 0x000fe200078e00ff */
[----:B------:R-:W-:Y:S01]  /*2390*/  SHF.R.S32.HI R56, RZ, 0x1f, R154 ;  /* 0x0000001fff387819 */ /* 0x000fe2000001149a */
[----:B------:R-:W-:Y:S01]  /*23a0*/  IMAD R55, R28, 0xc0, R29 ;  /* 0x000000c01c377824 */ /* 0x000fe200078e021d */
[----:B------:R-:W-:Y:S01]  /*23b0*/  SHF.R.S32.HI R50, RZ, 0x1f, R67 ;  /* 0x0000001fff327819 */ /* 0x000fe20000011443 */
[----:B------:R-:W-:Y:S01]  /*23c0*/  IMAD.SHL.U32 R53, R53, 0x2, RZ ;  /* 0x0000000235357824 */ /* 0x000fe200078e00ff */
[----:B------:R-:W-:Y:S01]  /*23d0*/  LOP3.LUT R0, R63, 0xfffffff0, RZ, 0xc0, !PT ;  /* 0xfffffff03f007812 */ /* 0x000fe200078ec0ff */
[----:B------:R-:W-:-:S02]  /*23e0*/  IMAD.IADD R47, R41, 0x1, R11 ;  /* 0x00000001292f7824 */ /* 0x000fc400078e020b */
[----:B------:R-:W-:Y:S01]  /*23f0*/  IMAD.IADD R46, R11, 0x1, R21 ;  /* 0x000000010b2e7824 */ /* 0x000fe200078e0215 */
[--C-:B------:R-:W-:Y:S01]  /*2400*/  IADD3 R62, R3, R8, R15.reuse ;  /* 0x00000008033e7210 */ /* 0x100fe20007ffe00f */
[----:B------:R-:W-:Y:S01]  /*2410*/  IMAD R3, R24, R7, R12 ;  /* 0x0000000718037224 */ /* 0x000fe200078e020c */
[----:B------:R-:W-:Y:S02]  /*2420*/  IADD3 R61, R9, R10, R15 ;  /* 0x0000000a093d7210 */ /* 0x000fe40007ffe00f */
[----:B0-----:R-:W-:Y:S01]  /*2430*/  SHF.R.U32.HI R15, RZ, 0x7, R30 ;  /* 0x00000007ff0f7819 */ /* 0x001fe2000001161e */
[----:B------:R-:W-:Y:S01]  /*2440*/  IMAD.IADD R49, R45, 0x1, R3 ;  /* 0x000000012d317824 */ /* 0x000fe200078e0203 */
[----:B------:R-:W-:Y:S01]  /*2450*/  ISETP.GE.AND P1, PT, R14, UR4, PT ;  /* 0x000000040e007c0c */ /* 0x000fe2000bf26270 */
[----:B------:R-:W-:Y:S01]  /*2460*/  IMAD.IADD R48, R3, 0x1, R43 ;  /* 0x0000000103307824 */ /* 0x000fe200078e022b */
[----:B------:R-:W-:Y:S01]  /*2470*/  LOP3.LUT R3, R64, 0xfffffff0, RZ, 0xc0, !PT ;  /* 0xfffffff040037812 */ /* 0x000fe200078ec0ff */
[----:B------:R-:W-:-:S10]  /*2480*/  VIADD R54, R15, 0x8 ;  /* 0x000000080f367836 */ /* 0x000fd40000000000 */
.L_x_11836:
[----:B--2---:R-:W2:Y:S01]  /*2490*/  LDL R10, [R1+0x50] ;  /* 0x00005000010a7983 */ /* 0x004ea20000100800 */
        /* <DEDUP_REMOVED lines=25> */
[----:B------:R-:W-:Y:S01]  /*2630*/  IMAD.MOV R2, RZ, RZ, -R8 ;  /* 0x000000ffff027224 */ /* 0x000fe200078e0a08 */
[----:B------:R-:W-:Y:S05]  /*2640*/  YIELD ;  /* 0x0000000000007946 */ /* 0x000fea0003800000 */
[----:B------:R-:W-:Y:S01]  /*2650*/  BSSY B0, `(.L_x_11794) ;  /* 0x0000438000007945 */ /* 0x000fe20003800000 */
[----:B------:R-:W-:Y:S01]  /*2660*/  IMAD R77, R77, R2, R13 ;  /* 0x000000024d4d7224 */ /* 0x000fe200078e020d */
[----:B------:R-:W-:Y:S01]  /*2670*/  ISETP.GT.AND P4, PT, R12, R25, PT ;  /* 0x000000190c00720c */ /* 0x000fe20003f84270 */
[----:B------:R-:W-:-:S02]  /*2680*/  IMAD.MOV.U32 R2, RZ, RZ, R12 ;  /* 0x000000ffff027224 */ /* 0x000fc400078e000c */
[----:B--2---:R-:W-:-:S04]  /*2690*/  IMAD R69, R23, 0x3000, R10 ;  /* 0x0000300017457824 */ /* 0x004fc800078e020a */
[----:B------:R-:W-:Y:S01]  /*26a0*/  IMAD.IADD R69, R18, 0x1, R69 ;  /* 0x0000000112457824 */ /* 0x000fe200078e0245 */
[----:B0-----:R-:W-:Y:S06]  /*26b0*/  @!P0 BRA `(.L_x_11795) ;  /* 0x0000003c00cc8947 */ /* 0x001fec0003800000 */
[----:B------:R-:W-:Y:S01]  /*26c0*/  SHF.R.S32.HI R76, RZ, 0x1f, R77 ;  /* 0x0000001fff4c7819 */ /* 0x000fe2000001144d */
[----:B------:R-:W-:Y:S01]  /*26d0*/  ULDC.64 UR4, c[0x0][0x300] ;  /* 0x0000c00000047ab9 */ /* 0x000fe20000000a00 */
[----:B-----5:R-:W-:Y:S01]  /*26e0*/  SHF.R.S32.HI R71, RZ, 0x1f, R78 ;  /* 0x0000001fff477819 */ /* 0x020fe2000001144e */
[C---:B------:R-:W-:Y:S01]  /*26f0*/  IMAD.WIDE.U32 R4, R77.reuse, UR4, RZ ;  /* 0x000000044d047c25 */ /* 0x040fe2000f8e00ff */
[----:B------:R-:W-:Y:S02]  /*2700*/  ULDC.U8 UR6, c[0x0][0x410] ;  /* 0x0001040000067ab9 */ /* 0x000fe40000000000 */
[----:B------:R-:W-:Y:S01]  /*2710*/  ISETP.NE.AND P0, PT, RZ, UR6, PT ;  /* 0x00000006ff007c0c */ /* 0x000fe2000bf05270 */
[----:B------:R-:W-:Y:S02]  /*2720*/  IMAD R6, R76, UR4, RZ ;  /* 0x000000044c067c24 */ /* 0x000fe4000f8e02ff */
[----:B------:R-:W-:Y:S02]  /*2730*/  IMAD R10, R58, R2, RZ ;  /* 0x000000023a0a7224 */ /* 0x000fe400078e02ff */
[----:B------:R-:W-:Y:S01]  /*2740*/  IMAD R7, R77, UR5, R6 ;  /* 0x000000054d077c24 */ /* 0x000fe2000f8e0206 */
[----:B------:R-:W-:Y:S01]  /*2750*/  ULDC.64 UR4, c[0x0][0x310] ;  /* 0x0000c40000047ab9 */ /* 0x000fe20000000a00 */
[----:B------:R-:W-:Y:S01]  /*2760*/  SHF.R.S32.HI R6, RZ, 0x1f, R2 ;  /* 0x0000001fff067819 */ /* 0x000fe20000011402 */
[----:B------:R-:W-:-:S02]  /*2770*/  IMAD R9, R71, UR4, RZ ;  /* 0x0000000447097c24 */ /* 0x000fc4000f8e02ff */
        /* <DEDUP_REMOVED lines=9> */
[-C--:B------:R-:W-:Y:S01]  /*2810*/  IMAD R8, R60, R2.reuse, RZ ;  /* 0x000000023c087224 */ /* 0x080fe200078e02ff */
[----:B------:R-:W-:Y:S01]  /*2820*/  IADD3 R72, P5, R4, UR4, RZ ;  /* 0x0000000404487c10 */ /* 0x000fe2000ffbe0ff */
[----:B------:R-:W-:Y:S02]  /*2830*/  IMAD R15, R6, R57, R10 ;  /* 0x00000039060f7224 */ /* 0x000fe400078e020a */
[----:B------:R-:W-:Y:S01]  /*2840*/  IMAD R70, R12, -0x80, R27 ;  /* 0xffffff800c467824 */ /* 0x000fe200078e021b */
[----:B------:R-:W-:Y:S01]  /*2850*/  IADD3.X R81, R5, UR5, R7, P5, !PT ;  /* 0x0000000505517c10 */ /* 0x000fe2000affe407 */
[----:B------:R-:W-:Y:S02]  /*2860*/  IMAD R9, R6, R59, R8 ;  /* 0x0000003b06097224 */ /* 0x000fe400078e0208 */
        /* <DEDUP_REMOVED lines=19> */
[----:B------:R-:W2:Y:S01]  /*29a0*/  LDL.64 R74, [R1+0x20] ;  /* 0x00002000014a7983 */ /* 0x000ea20000100a00 */
[----:B------:R-:W-:Y:S01]  /*29b0*/  ULDC.64 UR4, c[0x0][0x3e8] ;  /* 0x0000fa0000047ab9 */ /* 0x000fe20000000a00 */
[----:B------:R-:W-:Y:S02]  /*29c0*/  ULDC.64 UR6, c[0x0][0x400] ;  /* 0x0001000000067ab9 */ /* 0x000fe40000000a00 */
[----:B------:R-:W3:Y:S04]  /*29d0*/  LDL R39, [R1+0x3c] ;  /* 0x00003c0001277983 */ /* 0x000ee80000100800 */
[----:B------:R-:W4:Y:S01]  /*29e0*/  LDL R38, [R1+0x40] ;  /* 0x0000400001267983 */ /* 0x000f220000100800 */
[----:B------:R-:W-:Y:S02]  /*29f0*/  IADD3 R12, P0, P6, R44, UR4, R12 ;  /* 0x000000042c0c7c10 */ /* 0x000fe4000fe1e00c */
[----:B------:R-:W-:-:S02]  /*2a00*/  CS2R R34, SRZ ;  /* 0x0000000000227805 */ /* 0x000fc4000001ff00 */
[----:B------:R-:W-:Y:S02]  /*2a10*/  CS2R R36, SRZ ;  /* 0x0000000000247805 */ /* 0x000fe4000001ff00 */
[----:B------:R-:W-:Y:S02]  /*2a20*/  IADD3.X R13, R49, UR5, R14, P0, P6 ;  /* 0x00000005310d7c10 */ /* 0x000fe400087ec40e */
[----:B------:R-:W-:-:S04]  /*2a30*/  IADD3 R10, P0, P6, R40, UR6, R10 ;  /* 0x00000006280a7c10 */ /* 0x000fc8000fe1e00a */
[----:B------:R-:W-:Y:S02]  /*2a40*/  IADD3.X R11, R47, UR7, R15, P0, P6 ;  /* 0x000000072f0b7c10 */ /* 0x000fe400087ec40f */
[----:B------:R-:W-:Y:S02]  /*2a50*/  CS2R R30, SRZ ;  /* 0x00000000001e7805 */ /* 0x000fe4000001ff00 */
[----:B------:R-:W-:Y:S02]  /*2a60*/  CS2R R8, SRZ ;  /* 0x0000000000087805 */ /* 0x000fe4000001ff00 */
[----:B------:R-:W-:Y:S02]  /*2a70*/  CS2R R32, SRZ ;  /* 0x0000000000207805 */ /* 0x000fe4000001ff00 */
[----:B------:R-:W-:Y:S02]  /*2a80*/  CS2R R28, SRZ ;  /* 0x00000000001c7805 */ /* 0x000fe4000001ff00 */
[----:B--2---:R-:W-:-:S02]  /*2a90*/  ISETP.GE.AND P6, PT, R74, R80, PT ;  /* 0x000000504a00720c */ /* 0x004fc40003fc6270 */
[----:B---3--:R-:W-:-:S11]  /*2aa0*/  ISETP.GE.AND P0, PT, R39, R80, PT ;  /* 0x000000502700720c */ /* 0x008fd60003f06270 */
[----:B------:R0:W5:Y:S04]  /*2ab0*/  @!P6 LDG.E.64 R34, desc[UR42][R12.64] ;  /* 0x0000002a0c22e981 */ /* 0x000168000c1e1b00 */
[----:B------:R0:W5:Y:S01]  /*2ac0*/  @!P6 LDG.E.64 R36, desc[UR42][R10.64] ;  /* 0x0000002a0a24e981 */ /* 0x000162000c1e1b00 */
[----:B----4-:R-:W-:-:S03]  /*2ad0*/  ISETP.GE.AND P6, PT, R38, R80, PT ;  /* 0x000000502600720c */ /* 0x010fc60003fc6270 */
[----:B------:R0:W5:Y:S04]  /*2ae0*/  @!P0 LDG.E.64 R30, desc[UR42][R12.64+0x10] ;  /* 0x0000102a0c1e8981 */ /* 0x000168000c1e1b00 */
[----:B------:R0:W5:Y:S06]  /*2af0*/  @!P0 LDG.E.64 R32, desc[UR42][R10.64+0x10] ;  /* 0x0000102a0a208981 */ /* 0x00016c000c1e1b00 */
[----:B------:R0:W5:Y:S04]  /*2b00*/  @!P6 LDG.E.64 R8, desc[UR42][R12.64+0x20] ;  /* 0x0000202a0c08e981 */ /* 0x000168000c1e1b00 */
[----:B------:R0:W5:Y:S02]  /*2b10*/  @!P6 LDG.E.64 R28, desc[UR42][R10.64+0x20] ;  /* 0x0000202a0a1ce981 */ /* 0x000164000c1e1b00 */
.L_x_11798:
[----:B------:R-:W-:Y:S05]  /*2b20*/  BSYNC B1 ;  /* 0x0000000000017941 */ /* 0x000fea0003800000 */
.L_x_11797:
        /* <DEDUP_REMOVED lines=10> */
.L_x_11799:
[----:B------:R-:W2:Y:S01]  /*2bd0*/  LDL R4, [R1+0x18] ;  /* 0x0000180001047983 */ /* 0x000ea20000100800 */
[----:B------:R-:W-:Y:S01]  /*2be0*/  IMAD R68, R23, 0x8, R18 ;  /* 0x0000000817447824 */ /* 0x000fe200078e0212 */
[----:B------:R-:W-:Y:S01]  /*2bf0*/  BSSY B1, `(.L_x_11800) ;  /* 0x0000004000017945 */ /* 0x000fe20003800000 */
[----:B--2---:R-:W-:-:S04]  /*2c00*/  SHF.L.U32 R79, R4, 0x1f, RZ ;  /* 0x0000001f044f7819 */ /* 0x004fc800000006ff */
[----:B------:R-:W1:Y:S02]  /*2c10*/  SYNCS.PHASECHK.TRANS64.TRYWAIT P6, [R68+URZ+0x19c90], R79 ;  /* 0x019c904f440075a7 */ /* 0x000e6400080c017f */
[----:B-1----:R-:W-:Y:S05]  /*2c20*/  @!P6 BRA `(.L_x_11801) ;  /* 0x000002100054e947 */ /* 0x002fea0003800000 */
.L_x_12135:
[----:B------:R-:W-:Y:S05]  /*2c30*/  BSYNC B1 ;  /* 0x0000000000017941 */ /* 0x000fea0003800000 */
.L_x_11800:
[----:B------:R-:W-:-:S03]  /*2c40*/  UMOV UR4, 0xffffffff ;  /* 0xffffffff00047882 */ /* 0x000fc60000000000 */
[----:B------:R-:W-:Y:S05]  /*2c50*/  BRA.DIV UR4, `(.L_x_11802) ;  /* 0x00000212045c7947 */ /* 0x000fea000b800000 */
[----:B------:R2:W3:Y:S04]  /*2c60*/  SHFL.IDX PT, R39, R81, RZ, 0x1e1f ;  /* 0x001e1fff51277589 */ /* 0x0004e800000e0000 */
[----:B------:R2:W4:Y:S02]  /*2c70*/  SHFL.IDX PT, R14, R72, RZ, 0x1e1f ;  /* 0x001e1fff480e7589 */ /* 0x00052400000e0000 */
.L_x_12139:
[----:B------:R-:W-:Y:S05]  /*2c80*/  @P5 BRA `(.L_x_11803) ;  /* 0x0000003c00505947 */ /* 0x000fea0003800000 */
[----:B------:R-:W-:Y:S01]  /*2c90*/  ISETP.NE.AND P5, PT, R52, RZ, PT ;  /* 0x000000ff3400720c */ /* 0x000fe20003fa5270 */
[----:B------:R-:W-:-:S12]  /*2ca0*/  BSSY B1, `(.L_x_11804) ;  /* 0x0000076000017945 */ /* 0x000fd80003800000 */
[----:B------:R-:W-:Y:S05]  /*2cb0*/  @!P5 BRA `(.L_x_11805) ;  /* 0x0000000400d0d947 */ /* 0x000fea0003800000 */
[----:B0-----:R-:W5:Y:S01]  /*2cc0*/  LDL.64 R12, [R1+0x20] ;  /* 0x00002000010c7983 */ /* 0x001f620000100a00 */
[----:B----4-:R-:W-:Y:S01]  /*2cd0*/  IADD3 R10, P5, R16, R14, RZ ;  /* 0x0000000e100a7210 */ /* 0x010fe20007fbe0ff */
[----:B------:R-:W-:Y:S02]  /*2ce0*/  BSSY B2, `(.L_x_11806) ;  /* 0x0000070000027945 */ /* 0x000fe40003800000 */
[----:B------:R0:W4:Y:S02]  /*2cf0*/  LDS.128 R4, [R69+0x13800] ;  /* 0x0138000045047984 */ /* 0x0001240000000c00 */
[----:B---3--:R-:W-:Y:S01]  /*2d00*/  IMAD.X R11, R39, 0x1, R17, P5 ;  /* 0x00000001270b7824 */ /* 0x008fe200028e0611 */
[----:B-----5:R-:W-:-:S13]  /*2d10*/  ISETP.GE.AND P6, PT, R12, R80, PT ;  /* 0x000000500c00720c */ /* 0x020fda0003fc6270 */
[----:B0---4-:R-:W-:Y:S05]  /*2d20*/  @P6 BRA `(.L_x_11807) ;  /* 0x0000000400ac6947 */ /* 0x011fea0003800000 */
[--C-:B--2---:R-:W-:Y:S02]  /*2d30*/  SHF.R.U32.HI R81, RZ, 0x8, R35.reuse ;  /* 0x00000008ff517819 */ /* 0x104fe40000011623 */
[----:B------:R-:W-:Y:S02]  /*2d40*/  LOP3.LUT R12, R35, 0xff, RZ, 0xc0, !PT ;  /* 0x000000ff230c7812 */ /* 0x000fe400078ec0ff */
[----:B------:R-:W-:Y:S02]  /*2d50*/  SHF.R.U32.HI R13, RZ, 0x18, R35 ;  /* 0x00000018ff0d7819 */ /* 0x000fe40000011623 */
        /* <DEDUP_REMOVED lines=25> */
[-C--:B------:R-:W-:Y:S01]  /*2ef0*/  FMUL.FTZ R87, R34, R85.reuse ;  /* 0x0000005522577220 */ /* 0x080fe20000410000 */
        /* <DEDUP_REMOVED lines=26> */
[----:B------:R-:W-:Y:S01]  /*30a0*/  F2FP.F16.E4M3.UNPACK_B R83, R12.H1 ;  /* 0x0000000cff53723e */ /* 0x000fe200030006ff */
[-C--:B------:R-:W-:Y:S01]  /*30b0*/  FFMA.FTZ R36, R36, R15.reuse, -R85 ;  /* 0x0000000f24247223 */ /* 0x080fe20000010855 */
[----:B------:R-:W-:Y:S01]  /*30c0*/  FFMA.FTZ R37, R37, R15, R84 ;  /* 0x0000000f25257223 */ /* 0x000fe20000010054 */
[-C--:B------:R-:W-:Y:S01]  /*30d0*/  FFMA.FTZ R15, R34, R82.reuse, -R81 ;  /* 0x00000052220f7223 */ /* 0x080fe20000010851 */
[----:B------:R-:W-:Y:S01]  /*30e0*/  FFMA.FTZ R34, R35, R82, R72 ;  /* 0x0000005223227223 */ /* 0x000fe20000010048 */
[----:B------:R-:W-:Y:S01]  /*30f0*/  F2FP.F16.E4M3.UNPACK_B R72, R7.H1 ;  /* 0x00000007ff48723e */ /* 0x000fe200030006ff */
[--C-:B------:R-:W-:Y:S01]  /*3100*/  HADD2.F32 R84, -RZ, R83.reuse.H1_H1 ;  /* 0x30000053ff547230 */ /* 0x100fe20000004100 */
[----:B------:R-:W-:Y:S01]  /*3110*/  F2FP.SATFINITE.E4M3.F32.PACK_AB_MERGE_C R35, R87, R86, RZ ;  /* 0x000000565723723e */ /* 0x000fe200048070ff */
[----:B------:R-:W-:Y:S01]  /*3120*/  HADD2.F32 R83, -RZ, R83.H0_H0 ;  /* 0x20000053ff537230 */ /* 0x000fe20000004100 */
[-C--:B------:R-:W-:Y:S01]  /*3130*/  F2FP.F16.E4M3.UNPACK_B R86, R13.reuse.H1 ;  /* 0x0000000dff56723e */ /* 0x080fe200030006ff */
[--C-:B------:R-:W-:Y:S01]  /*3140*/  HADD2.F32 R81, -RZ, R72.reuse.H0_H0 ;  /* 0x20000048ff517230 */ /* 0x100fe20000004100 */
        /* <DEDUP_REMOVED lines=25> */
[--C-:B------:R-:W-:Y:S01]  /*32e0*/  HADD2.F32 R7, -RZ, R6.reuse.H0_H0 ;  /* 0x20000006ff077230 */ /* 0x100fe20000004100 */
[----:B------:R-:W-:Y:S01]  /*32f0*/  F2FP.SATFINITE.E4M3.F32.PACK_AB_MERGE_C R37, R37, R92, RZ ;  /* 0x0000005c2525723e */ /* 0x000fe200048070ff */
[----:B------:R-:W-:Y:S02]  /*3300*/  HADD2.F32 R6, -RZ, R6.H1_H1 ;  /* 0x30000006ff067230 */ /* 0x000fe40000004100 */
[----:B------:R-:W-:Y:S01]  /*3310*/  FMUL.FTZ R81, R13, R86 ;  /* 0x000000560d517220 */ /* 0x000fe20000410000 */
[----:B------:R-:W-:-:S02]  /*3320*/  HADD2.F32 R82, -RZ, R82.H0_H0 ;  /* 0x20000052ff527230 */ /* 0x000fc40000004100 */
        /* <DEDUP_REMOVED lines=11> */
.L_x_11807:
[----:B------:R-:W-:Y:S05]  /*33e0*/  BSYNC B2 ;  /* 0x0000000000027941 */ /* 0x000fea0003800000 */
.L_x_11806:
[----:B------:R0:W-:Y:S02]  /*33f0*/  ST.E.128 desc[UR42][R10.64], R4 ;  /* 0x000000040a007985 */ /* 0x0001e4000c101d2a */
.L_x_11805:
[----:B------:R-:W-:Y:S05]  /*3400*/  BSYNC B1 ;  /* 0x0000000000017941 */ /* 0x000fea0003800000 */
.L_x_11804:
[----:B------:R-:W-:Y:S01]  /*3410*/  ISETP.NE.AND P5, PT, R51, RZ, PT ;  /* 0x000000ff3300720c */ /* 0x000fe20003fa5270 */
[----:B------:R-:W-:-:S12]  /*3420*/  BSSY B1, `(.L_x_11808) ;  /* 0x0000078000017945 */ /* 0x000fd80003800000 */
[----:B------:R-:W-:Y:S05]  /*3430*/  @!P5 BRA `(.L_x_11809) ;  /* 0x0000000400d8d947 */ /* 0x000fea0003800000 */
[----:B0-----:R-:W5:Y:S04]  /*3440*/  LDL R5, [R1+0x3c] ;  /* 0x00003c0001057983 */ /* 0x001f680000100800 */
[----:B------:R-:W2:Y:S01]  /*3450*/  LDL R4, [R1+0x28] ;  /* 0x0000280001047983 */ /* 0x000ea20000100800 */
[----:B------:R-:W-:Y:S01]  /*3460*/  BSSY B2, `(.L_x_11810) ;  /* 0x0000072000027945 */ /* 0x000fe20003800000 */
[----:B-----5:R-:W-:Y:S01]  /*3470*/  ISETP.GE.AND P6, PT, R5, R80, PT ;  /* 0x000000500500720c */ /* 0x020fe20003fc6270 */
[----:B--2---:R-:W-:Y:S02]  /*3480*/  IMAD.SHL.U32 R11, R4, 0x10, RZ ;  /* 0x00000010040b7824 */ /* 0x004fe400078e00ff */
[----:B------:R0:W2:Y:S03]  /*3490*/  LDS.128 R4, [R69+0x14800] ;  /* 0x0148000045047984 */ /* 0x0000a60000000c00 */
[----:B----4-:R-:W-:-:S04]  /*34a0*/  IADD3 R10, P5, R14, R11, RZ ;  /* 0x0000000b0e0a7210 */ /* 0x010fc80007fbe0ff */
[----:B---3--:R-:W-:-:S03]  /*34b0*/  LEA.HI.X.SX32 R11, R11, R39, 0x1, P5 ;  /* 0x000000270b0b7211 */ /* 0x008fc600028f0eff */
[----:B0-----:R-:W-:Y:S06]  /*34c0*/  @P6 BRA `(.L_x_11811) ;  /* 0x0000000400ac6947 */ /* 0x001fec0003800000 */
        /* <DEDUP_REMOVED lines=60> */
[----:B------:R-:W-:-:S02]  /*3890*/  F2FP.F16.E4M3.UNPACK_B R34, R7.H1 ;  /* 0x00000007ff22723e */ /* 0x000fc400030006ff */
[----:B------:R-:W-:Y:S01]  /*38a0*/  F2FP.SATFINITE.E4M3.F32.PACK_AB_MERGE_C R31, R81, R72, RZ ;  /* 0x00000048511f723e */ /* 0x000fe200048070ff */
[--C-:B------:R-:W-:Y:S01]  /*38b0*/  HADD2.F32 R81, -RZ, R75.reuse.H1_H1 ;  /* 0x3000004bff517230 */ /* 0x100fe20000004100 */
[----:B------:R-:W-:Y:S01]  /*38c0*/  F2FP.SATFINITE.E4M3.F32.PACK_AB_MERGE_C R32, R33, R32, RZ ;  /* 0x000000202120723e */ /* 0x000fe200048070ff */
[--C-:B------:R-:W-:Y:S01]  /*38d0*/  HADD2.F32 R35, -RZ, R34.reuse.H0_H0 ;  /* 0x20000022ff237230 */ /* 0x100fe20000004100 */
        /* <DEDUP_REMOVED lines=8> */
[----:B------:R-:W-:Y:S01]  /*3960*/  FMUL.FTZ R12, R34, R81 ;  /* 0x00000051220c7220 */ /* 0x000fe20000410000 */
[----:B------:R-:W-:Y:S01]  /*3970*/  HADD2.F32 R82, -RZ, R74.H1_H1 ;  /* 0x3000004aff527230 */ /* 0x000fe20000004100 */
[----:B------:R-:W-:Y:S01]  /*3980*/  F2FP.F16.E4M3.UNPACK_B R7, R7 ;  /* 0x00000007ff07723e */ /* 0x000fe200020006ff */
[----:B------:R-:W-:Y:S02]  /*3990*/  HADD2.F32 R33, -RZ, R33.H0_H0 ;  /* 0x20000021ff217230 */ /* 0x000fe40000004100 */
[----:B------:R-:W-:Y:S01]  /*39a0*/  FFMA.FTZ R83, R35, R72, -R12 ;  /* 0x0000004823537223 */ /* 0x000fe2000001080c */
[----:B------:R-:W-:Y:S02]  /*39b0*/  HADD2.F32 R12, -RZ, R36.H1_H1 ;  /* 0x30000024ff0c7230 */ /* 0x000fe40000004100 */
[----:B------:R-:W-:Y:S01]  /*39c0*/  FMUL.FTZ R84, R13, R82 ;  /* 0x000000520d547220 */ /* 0x000fe20000410000 */
[----:B------:R-:W-:Y:S01]  /*39d0*/  F2FP.F16.E4M3.UNPACK_B R6, R6 ;  /* 0x00000006ff06723e */ /* 0x000fe200020006ff */
[----:B------:R-:W-:Y:S01]  /*39e0*/  FMUL.FTZ R82, R33, R82 ;  /* 0x0000005221527220 */ /* 0x000fe20000410000 */
[----:B------:R-:W-:Y:S01]  /*39f0*/  FMUL.FTZ R81, R35, R81 ;  /* 0x0000005123517220 */ /* 0x000fe20000410000 */
        /* <DEDUP_REMOVED lines=24> */
.L_x_11811:
[----:B------:R-:W-:Y:S05]  /*3b80*/  BSYNC B2 ;  /* 0x0000000000027941 */ /* 0x000fea0003800000 */
.L_x_11810:
[----:B--2---:R0:W-:Y:S02]  /*3b90*/  ST.E.128 desc[UR42][R10.64], R4 ;  /* 0x000000040a007985 */ /* 0x0041e4000c101d2a */
.L_x_11809:
[----:B------:R-:W-:Y:S05]  /*3ba0*/  BSYNC B1 ;  /* 0x0000000000017941 */ /* 0x000fea0003800000 */
.L_x_11808:
[----:B------:R-:W-:Y:S05]  /*3bb0*/  @P1 BRA `(.L_x_11803) ;  /* 0x0000002c00841947 */ /* 0x000fea0003800000 */
[----:B0-----:R-:W4:Y:S04]  /*3bc0*/  LDL R4, [R1+0x14] ;  /* 0x0000140001047983 */ /* 0x001f280000100800 */
[----:B------:R-:W5:Y:S04]  /*3bd0*/  LDL R13, [R1+0x40] ;  /* 0x00004000010d7983 */ /* 0x000f680000100800 */
[----:B------:R-:W3:Y:S01]  /*3be0*/  LDL R12, [R1+0x34] ;  /* 0x00003400010c7983 */ /* 0x000ee20000100800 */
[----:B------:R-:W-:Y:S01]  /*3bf0*/  BSSY B1, `(.L_x_11812) ;  /* 0x000006f000017945 */ /* 0x000fe20003800000 */
[----:B----4-:R-:W-:-:S02]  /*3c00*/  IADD3 R10, P5, R4, R14, RZ ;  /* 0x0000000e040a7210 */ /* 0x010fc40007fbe0ff */
[----:B------:R0:W4:Y:S01]  /*3c10*/  LDS.128 R4, [R69+0x15800] ;  /* 0x0158000045047984 */ /* 0x0001220000000c00 */
[----:B-----5:R-:W-:Y:S02]  /*3c20*/  ISETP.GE.AND P6, PT, R13, R80, PT ;  /* 0x000000500d00720c */ /* 0x020fe40003fc6270 */
[----:B---3--:R-:W-:-:S11]  /*3c30*/  IMAD.X R11, R39, 0x1, R12, P5 ;  /* 0x00000001270b7824 */ /* 0x008fd600028e060c */
[----:B0-----:R-:W-:Y:S05]  /*3c40*/  @P6 BRA `(.L_x_11813) ;  /* 0x0000000400a46947 */ /* 0x001fea0003800000 */
[----:B------:R-:W-:Y:S02]  /*3c50*/  SHF.R.U32.HI R12, RZ, 0x8, R29 ;  /* 0x00000008ff0c7819 */ /* 0x000fe4000001161d */
[--C-:B------:R-:W-:Y:S02]  /*3c60*/  SHF.R.U32.HI R28, RZ, 0x8, R9.reuse ;  /* 0x00000008ff1c7819 */ /* 0x100fe40000011609 */
[----:B------:R-:W-:Y:S01]  /*3c70*/  LOP3.LUT R8, R9, 0xff, RZ, 0xc0, !PT ;  /* 0x000000ff09087812 */ /* 0x000fe200078ec0ff */
[----:B------:R-:W-:Y:S01]  /*3c80*/  IMAD.SHL.U32 R12, R12, 0x100, RZ ;  /* 0x000001000c0c7824 */ /* 0x000fe200078e00ff */
[----:B------:R-:W-:Y:S02]  /*3c90*/  SHF.R.U32.HI R13, RZ, 0x18, R9 ;  /* 0x00000018ff0d7819 */ /* 0x000fe40000011609 */
[----:B------:R-:W-:Y:S02]  /*3ca0*/  SHF.R.U32.HI R14, RZ, 0x10, R29 ;  /* 0x00000010ff0e7819 */ /* 0x000fe4000001161d */
[----:B------:R-:W-:-:S02]  /*3cb0*/  LOP3.LUT R15, R29, 0xff0000ff, RZ, 0xc0, !PT ;  /* 0xff0000ff1d0f7812 */ /* 0x000fc400078ec0ff */
[----:B------:R-:W-:Y:S01]  /*3cc0*/  PRMT R13, R13, 0x654, R8 ;  /* 0x000006540d0d7816 */ /* 0x000fe20000000008 */
[----:B------:R-:W-:Y:S01]  /*3cd0*/  IMAD.SHL.U32 R8, R28, 0x100, RZ ;  /* 0x000001001c087824 */ /* 0x000fe200078e00ff */
[----:B------:R-:W-:Y:S01]  /*3ce0*/  SHF.R.U32.HI R30, RZ, 0x10, R9 ;  /* 0x00000010ff1e7819 */ /* 0x000fe20000011609 */
[----:B----4-:R-:W-:Y:S01]  /*3cf0*/  IMAD.MOV.U32 R9, RZ, RZ, R4 ;  /* 0x000000ffff097224 */ /* 0x010fe200078e0004 */
[----:B------:R-:W-:Y:S01]  /*3d00*/  LOP3.LUT R15, R15, 0xff00, R12, 0xf8, !PT ;  /* 0x0000ff000f0f7812 */ /* 0x000fe200078ef80c */
[----:B------:R-:W-:Y:S01]  /*3d10*/  IMAD.U32 R12, R14, 0x10000, RZ ;  /* 0x000100000e0c7824 */ /* 0x000fe200078e00ff */
[----:B------:R-:W-:Y:S02]  /*3d20*/  F2FP.F16.E4M3.UNPACK_B R4, R5 ;  /* 0x00000005ff04723e */ /* 0x000fe400020006ff */
[----:B------:R-:W-:Y:S02]  /*3d30*/  F2FP.F16.E4M3.UNPACK_B R14, R73.H1 ;  /* 0x00000049ff0e723e */ /* 0x000fe400030006ff */
        /* <DEDUP_REMOVED lines=9> */
[----:B------:R-:W-:-:S02]  /*3dd0*/  HADD2.F32 R28, -RZ, R14.H1_H1 ;  /* 0x3000000eff1c7230 */ /* 0x000fc40000004100 */
[----:B------:R-:W-:Y:S01]  /*3de0*/  FMUL.FTZ R33, R12, R31 ;  /* 0x0000001f0c217220 */ /* 0x000fe20000410000 */
[----:B------:R-:W-:Y:S01]  /*3df0*/  HADD2.F32 R29, -RZ, R15.H0_H0 ;  /* 0x2000000fff1d7230 */ /* 0x000fe20000004100 */
[----:B------:R-:W-:Y:S01]  /*3e00*/  F2FP.F16.E4M3.UNPACK_B R73, R73 ;  /* 0x00000049ff49723e */ /* 0x000fe200020006ff */
[--C-:B------:R-:W-:Y:S01]  /*3e10*/  HADD2.F32 R14, -RZ, R5.reuse.H1_H1 ;  /* 0x30000005ff0e7230 */ /* 0x100fe20000004100 */
[----:B------:R-:W-:Y:S01]  /*3e20*/  F2FP.F16.E4M3.UNPACK_B R38, R38 ;  /* 0x00000026ff26723e */ /* 0x000fe200020006ff */
        /* <DEDUP_REMOVED lines=13> */
[----:B------:R-:W-:Y:S01]  /*3f00*/  HADD2.F32 R15, -RZ, R12.H1_H1 ;  /* 0x3000000cff0f7230 */ /* 0x000fe20000004100 */
[----:B------:R-:W-:Y:S01]  /*3f10*/  F2FP.SATFINITE.E4M3.F32.PACK_AB_MERGE_C R39, R34, R33, RZ ;  /* 0x000000212227723e */ /* 0x000fe200048070ff */
[--C-:B------:R-:W-:Y:S02]  /*3f20*/  HADD2.F32 R12, -RZ, R9.reuse.H0_H0 ;  /* 0x20000009ff0c7230 */ /* 0x100fe40000004100 */
[-C--:B------:R-:W-:Y:S01]  /*3f30*/  FMUL.FTZ R32, R14, R28.reuse ;  /* 0x0000001c0e207220 */ /* 0x080fe20000410000 */
[----:B------:R-:W-:Y:S02]  /*3f40*/  HADD2.F32 R13, -RZ, R9.H1_H1 ;  /* 0x30000009ff0d7230 */ /* 0x000fe40000004100 */
[----:B------:R-:W-:Y:S01]  /*3f50*/  FMUL.FTZ R31, R15, R28 ;  /* 0x0000001c0f1f7220 */ /* 0x000fe20000410000 */
[----:B------:R-:W-:Y:S01]  /*3f60*/  HADD2.F32 R73, -RZ, R73.H0_H0 ;  /* 0x20000049ff497230 */ /* 0x000fe20000004100 */
        /* <DEDUP_REMOVED lines=40> */
[----:B------:R-:W-:-:S02]  /*41f0*/  HADD2.F32 R13, -RZ, R32.H0_H0 ;  /* 0x20000020ff0d7230 */ /* 0x000fc40000004100 */
[----:B------:R-:W-:Y:S02]  /*4200*/  HADD2.F32 R6, -RZ, R6.H1_H1 ;  /* 0x30000006ff067230 */ /* 0x000fe40000004100 */
        /* <DEDUP_REMOVED lines=13> */
.L_x_11813:
[----:B------:R-:W-:Y:S05]  /*42e0*/  BSYNC B1 ;  /* 0x0000000000017941 */ /* 0x000fea0003800000 */
.L_x_11812:
[----:B----4-:R0:W-:Y:S01]  /*42f0*/  ST.E.128 desc[UR42][R10.64], R4 ;  /* 0x000000040a007985 */ /* 0x0101e2000c101d2a */
[----:B------:R-:W-:Y:S05]  /*4300*/  BRA `(.L_x_11803) ;  /* 0x0000002400b07947 */ /* 0x000fea0003800000 */
.L_x_11796:
        /* <DEDUP_REMOVED lines=31> */
.L_x_11815:
[----:B------:R-:W-:Y:S05]  /*4500*/  BSYNC B1 ;  /* 0x0000000000017941 */ /* 0x000fea0003800000 */
.L_x_11814:
        /* <DEDUP_REMOVED lines=9> */
[----:B------:R-:W-:-:S04]  /*45a0*/  IMAD.MOV.U32 R87, RZ, RZ, R36 ;  /* 0x000000ffff577224 */ /* 0x000fc800078e0024 */
[----:B------:R-:W-:Y:S05]  /*45b0*/  @!P0 BRA `(.L_x_11816) ;  /* 0x0000000000048947 */ /* 0x000fea0003800000 */
[----:B------:R-:W-:Y:S01]  /*45c0*/  BPT.TRAP 0x1 ;  /* 0x000000040000795c */ /* 0x000fe20000300000 */
.L_x_11816:
[----:B------:R-:W2:Y:S01]  /*45d0*/  LDL R8, [R1+0x18] ;  /* 0x0000180001087983 */ /* 0x000ea20000100800 */
[----:B------:R-:W-:Y:S01]  /*45e0*/  IMAD R68, R23, 0x8, R18 ;  /* 0x0000000817447824 */ /* 0x000fe200078e0212 */
[----:B------:R-:W-:Y:S01]  /*45f0*/  BSSY B1, `(.L_x_11817) ;  /* 0x0000004000017945 */ /* 0x000fe20003800000 */
[----:B--2---:R-:W-:-:S04]  /*4600*/  SHF.L.U32 R79, R8, 0x1f, RZ ;  /* 0x0000001f084f7819 */ /* 0x004fc800000006ff */
[----:B------:R-:W1:Y:S02]  /*4610*/  SYNCS.PHASECHK.TRANS64.TRYWAIT P6, [R68+URZ+0x19c90], R79 ;  /* 0x019c904f440075a7 */ /* 0x000e6400080c017f */
[----:B-1----:R-:W-:Y:S05]  /*4620*/  @!P6 BRA `(.L_x_11818) ;  /* 0x000001f80030e947 */ /* 0x002fea0003800000 */
.L_x_12140:
[----:B------:R-:W-:Y:S05]  /*4630*/  BSYNC B1 ;  /* 0x0000000000017941 */ /* 0x000fea0003800000 */
.L_x_11817:
[----:B------:R-:W-:-:S03]  /*4640*/  UMOV UR4, 0xffffffff ;  /* 0xffffffff00047882 */ /* 0x000fc60000000000 */
[----:B------:R-:W-:Y:S05]  /*4650*/  BRA.DIV UR4, `(.L_x_11819) ;  /* 0x000001fa04387947 */ /* 0x000fea000b800000 */
[----:B------:R-:W2:Y:S04]  /*4660*/  SHFL.IDX PT, R81, R81, RZ, 0x1e1f ;  /* 0x001e1fff51517589 */ /* 0x000ea800000e0000 */
[----:B------:R3:W4:Y:S02]  /*4670*/  SHFL.IDX PT, R82, R72, RZ, 0x1e1f ;  /* 0x001e1fff48527589 */ /* 0x00072400000e0000 */
.L_x_12144:
[----:B------:R-:W-:Y:S05]  /*4680*/  @P5 BRA `(.L_x_11803) ;  /* 0x0000002000d05947 */ /* 0x000fea0003800000 */
[----:B------:R-:W5:Y:S01]  /*4690*/  LDC R90, c[0x0][0x2f4] ;  /* 0x0000bd00ff5a7b82 */ /* 0x000f620000000800 */
[----:B------:R-:W-:Y:S01]  /*46a0*/  ISETP.NE.AND P5, PT, R52, RZ, PT ;  /* 0x000000ff3400720c */ /* 0x000fe20003fa5270 */
[----:B------:R-:W-:Y:S01]  /*46b0*/  BSSY B1, `(.L_x_11820) ;  /* 0x00000fb000017945 */ /* 0x000fe20003800000 */
[----:B-----5:R-:W-:-:S11]  /*46c0*/  IMAD.IADD R94, R90, 0x1, -R53 ;  /* 0x000000015a5e7824 */ /* 0x020fd600078e0a35 */
[----:B------:R-:W-:Y:S05]  /*46d0*/  @!P5 BRA `(.L_x_11821) ;  /* 0x0000000c00e0d947 */ /* 0x000fea0003800000 */
[----:B0-----:R-:W5:Y:S04]  /*46e0*/  LDL R13, [R1+0x30] ;  /* 0x00003000010d7983 */ /* 0x001f680000100800 */
[----:B------:R-:W5:Y:S04]  /*46f0*/  LDL R12, [R1+0x78] ;  /* 0x00007800010c7983 */ /* 0x000f680000100800 */
[----:B------:R-:W5:Y:S01]  /*4700*/  LDL R10, [R1+0x44] ;  /* 0x00004400010a7983 */ /* 0x000f620000100800 */
[----:B------:R-:W-:Y:S01]  /*4710*/  SEL R8, R53, R94, !P3 ;  /* 0x0000005e35087207 */ /* 0x000fe20005800000 */
[----:B------:R-:W-:Y:S01]  /*4720*/  BSSY B2, `(.L_x_11822) ;  /* 0x00000f1000027945 */ /* 0x000fe20003800000 */
[----:B---34-:R-:W-:-:S02]  /*4730*/  IADD3 R72, P6, R3, R82, RZ ;  /* 0x0000005203487210 */ /* 0x018fc40007fde0ff */
        /* <DEDUP_REMOVED lines=13> */
[----:B-----5:R-:W-:-:S04]  /*4810*/  LOP3.LUT R8, R13, 0x10, R11, 0xf8, !PT ;  /* 0x000000100d087812 */ /* 0x020fc800078ef80b */
[----:B------:R-:W-:-:S04]  /*4820*/  LOP3.LUT R8, R8, R12, RZ, 0x3c, !PT ;  /* 0x0000000c08087212 */ /* 0x000fc800078e3cff */
        /* <DEDUP_REMOVED lines=8> */
[----:B------:R-:W-:Y:S02]  /*48b0*/  SHF.R.U32.HI R99, RZ, 0x8, R39 ;  /* 0x00000008ff637819 */ /* 0x000fe40000011627 */
[--C-:B------:R-:W-:Y:S02]  /*48c0*/  SHF.R.U32.HI R30, RZ, 0x10, R29.reuse ;  /* 0x00000010ff1e7819 */ /* 0x100fe4000001161d */
[--C-:B------:R-:W-:Y:S01]  /*48d0*/  SHF.R.U32.HI R36, RZ, 0x8, R29.reuse ;  /* 0x00000008ff247819 */ /* 0x100fe2000001161d */
[----:B------:R-:W-:Y:S01]  /*48e0*/  IMAD.SHL.U32 R99, R99, 0x100, RZ ;  /* 0x0000010063637824 */ /* 0x000fe200078e00ff */
[----:B------:R-:W-:Y:S02]  /*48f0*/  LOP3.LUT R28, R29, 0xff, RZ, 0xc0, !PT ;  /* 0x000000ff1d1c7812 */ /* 0x000fe400078ec0ff */
[----:B------:R-:W-:Y:S01]  /*4900*/  SHF.R.U32.HI R93, RZ, 0x18, R29 ;  /* 0x00000018ff5d7819 */ /* 0x000fe2000001161d */
[----:B------:R-:W-:Y:S01]  /*4910*/  IMAD.SHL.U32 R36, R36, 0x100, RZ ;  /* 0x0000010024247824 */ /* 0x000fe200078e00ff */
[----:B------:R-:W-:-:S02]  /*4920*/  SHF.R.U32.HI R38, RZ, 0x8, R31 ;  /* 0x00000008ff267819 */ /* 0x000fc4000001161f */
[----:B------:R-:W-:Y:S02]  /*4930*/  SHF.R.U32.HI R97, RZ, 0x8, R37 ;  /* 0x00000008ff617819 */ /* 0x000fe40000011625 */
[----:B------:R-:W-:Y:S01]  /*4940*/  LOP3.LUT R101, R39, 0xff, RZ, 0xc0, !PT ;  /* 0x000000ff27657812 */ /* 0x000fe200078ec0ff */
[----:B------:R-:W-:Y:S01]  /*4950*/  IMAD.SHL.U32 R38, R38, 0x100, RZ ;  /* 0x0000010026267824 */ /* 0x000fe200078e00ff */
[----:B------:R-:W-:Y:S01]  /*4960*/  SHF.R.U32.HI R102, RZ, 0x18, R39 ;  /* 0x00000018ff667819 */ /* 0x000fe20000011627 */
[----:B------:R-:W-:Y:S01]  /*4970*/  IMAD.SHL.U32 R97, R97, 0x100, RZ ;  /* 0x0000010061617824 */ /* 0x000fe200078e00ff */
[--C-:B------:R-:W-:Y:S02]  /*4980*/  SHF.R.U32.HI R29, RZ, 0x10, R31.reuse ;  /* 0x00000010ff1d7819 */ /* 0x100fe4000001161f */
[----:B------:R-:W-:Y:S02]  /*4990*/  LOP3.LUT R95, R31, 0xff, RZ, 0xc0, !PT ;  /* 0x000000ff1f5f7812 */ /* 0x000fe400078ec0ff */
[----:B------:R-:W-:-:S02]  /*49a0*/  SHF.R.U32.HI R100, RZ, 0x18, R31 ;  /* 0x00000018ff647819 */ /* 0x000fc4000001161f */
[--C-:B------:R-:W-:Y:S02]  /*49b0*/  SHF.R.U32.HI R31, RZ, 0x10, R37.reuse ;  /* 0x00000010ff1f7819 */ /* 0x100fe40000011625 */
[----:B------:R-:W-:Y:S02]  /*49c0*/  LOP3.LUT R98, R37, 0xff, RZ, 0xc0, !PT ;  /* 0x000000ff25627812 */ /* 0x000fe400078ec0ff */
[----:B------:R-:W-:Y:S01]  /*49d0*/  SHF.R.U32.HI R103, RZ, 0x18, R37 ;  /* 0x00000018ff677819 */ /* 0x000fe20000011625 */
[----:B0-----:R-:W-:Y:S01]  /*49e0*/  IMAD.MOV.U32 R37, RZ, RZ, R8 ;  /* 0x000000ffff257224 */ /* 0x001fe200078e0008 */
[----:B------:R-:W-:Y:S02]  /*49f0*/  PRMT R8, R102, 0x654, R101 ;  /* 0x0000065466087816 */ /* 0x000fe40000000065 */
[----:B------:R-:W-:Y:S01]  /*4a00*/  SHF.R.U32.HI R96, RZ, 0x10, R39 ;  /* 0x00000010ff607819 */ /* 0x000fe20000011627 */
[----:B--2---:R-:W-:Y:S01]  /*4a10*/  IMAD.MOV.U32 R39, RZ, RZ, R12 ;  /* 0x000000ffff277224 */ /* 0x004fe200078e000c */
[----:B------:R-:W-:Y:S01]  /*4a20*/  PRMT R93, R93, 0x654, R28 ;  /* 0x000006545d5d7816 */ /* 0x000fe2000000001c */
[----:B------:R-:W-:Y:S01]  /*4a30*/  IMAD.U32 R28, R30, 0x10000, RZ ;  /* 0x000100001e1c7824 */ /* 0x000fe200078e00ff */
[----:B------:R-:W-:-:S02]  /*4a40*/  PRMT R95, R100, 0x654, R95 ;  /* 0x00000654645f7816 */ /* 0x000fc4000000005f */
[----:B------:R-:W-:Y:S02]  /*4a50*/  PRMT R98, R103, 0x654, R98 ;  /* 0x0000065467627816 */ /* 0x000fe40000000062 */
[----:B------:R-:W-:Y:S01]  /*4a60*/  LOP3.LUT R100, R8, 0xff00, R99, 0xf8, !PT ;  /* 0x0000ff0008647812 */ /* 0x000fe200078ef863 */
[----:B------:R-:W-:Y:S01]  /*4a70*/  IMAD.U32 R8, R29, 0x10000, RZ ;  /* 0x000100001d087824 */ /* 0x000fe200078e00ff */
[----:B------:R-:W-:Y:S01]  /*4a80*/  LOP3.LUT R93, R93, 0xff00, R36, 0xf8, !PT ;  /* 0x0000ff005d5d7812 */ /* 0x000fe200078ef824 */
[----:B------:R-:W-:Y:S01]  /*4a90*/  IMAD.U32 R29, R31, 0x10000, RZ ;  /* 0x000100001f1d7824 */ /* 0x000fe200078e00ff */
[----:B------:R-:W-:Y:S01]  /*4aa0*/  LOP3.LUT R95, R95, 0xff00, R38, 0xf8, !PT ;  /* 0x0000ff005f5f7812 */ /* 0x000fe200078ef826 */
[----:B------:R-:W-:Y:S01]  /*4ab0*/  IMAD.U32 R31, R96, 0x10000, RZ ;  /* 0x00010000601f7824 */ /* 0x000fe200078e00ff */
[----:B------:R-:W-:Y:S02]  /*4ac0*/  LOP3.LUT R98, R98, 0xff00, R97, 0xf8, !PT ;  /* 0x0000ff0062627812 */ /* 0x000fe400078ef861 */
[----:B------:R-:W-:-:S02]  /*4ad0*/  F2FP.F16.E4M3.UNPACK_B R97, R87.H1 ;  /* 0x00000057ff61723e */ /* 0x000fc400030006ff */
[----:B------:R-:W-:Y:S02]  /*4ae0*/  F2FP.F16.E4M3.UNPACK_B R36, R39.H1 ;  /* 0x00000027ff24723e */ /* 0x000fe400030006ff */
[----:B------:R-:W-:Y:S01]  /*4af0*/  F2FP.F16.E4M3.UNPACK_B R38, R37.H1 ;  /* 0x00000025ff26723e */ /* 0x000fe200030006ff */
[----:B------:R-:W-:Y:S01]  /*4b00*/  HADD2.F32 R12, -RZ, R97.H0_H0 ;  /* 0x20000061ff0c7230 */ /* 0x000fe20000004100 */
[----:B------:R-:W-:Y:S02]  /*4b10*/  LOP3.LUT R8, R95, 0xff0000, R8, 0xf8, !PT ;  /* 0x00ff00005f087812 */ /* 0x000fe400078ef808 */
[----:B------:R-:W-:Y:S01]  /*4b20*/  LOP3.LUT R28, R93, 0xff0000, R28, 0xf8, !PT ;  /* 0x00ff00005d1c7812 */ /* 0x000fe200078ef81c */
[----:B------:R-:W-:Y:S01]  /*4b30*/  HADD2.F32 R93, -RZ, R36.H0_H0 ;  /* 0x20000024ff5d7230 */ /* 0x000fe20000004100 */
[----:B------:R-:W-:Y:S01]  /*4b40*/  F2FP.F16.E4M3.UNPACK_B R95, R91.H1 ;  /* 0x0000005bff5f723e */ /* 0x000fe200030006ff */
[----:B------:R-:W-:Y:S01]  /*4b50*/  HADD2.F32 R30, -RZ, R38.H0_H0 ;  /* 0x20000026ff1e7230 */ /* 0x000fe20000004100 */
[----:B------:R-:W-:-:S02]  /*4b60*/  LOP3.LUT R29, R98, 0xff0000, R29, 0xf8, !PT ;  /* 0x00ff0000621d7812 */ /* 0x000fc400078ef81d */
[CC--:B------:R-:W-:Y:S01]  /*4b70*/  FMUL.FTZ R99, R93.reuse, R12.reuse ;  /* 0x0000000c5d637220 */ /* 0x0c0fe20000410000 */
[----:B------:R-:W-:Y:S02]  /*4b80*/  HADD2.F32 R96, -RZ, R95.H0_H0 ;  /* 0x2000005fff607230 */ /* 0x000fe40000004100 */
        /* <DEDUP_REMOVED lines=11> */
[----:B------:R-:W-:Y:S01]  /*4c40*/  HADD2.F32 R39, -RZ, R36.H1_H1 ;  /* 0x30000024ff277230 */ /* 0x000fe20000004100 */
[----:B------:R-:W-:Y:S01]  /*4c50*/  F2FP.F16.E4M3.UNPACK_B R101, R89.H1 ;  /* 0x00000059ff65723e */ /* 0x000fe200030006ff */
[----:B------:R-:W-:-:S02]  /*4c60*/  HADD2.F32 R36, -RZ, R97.H0_H0 ;  /* 0x20000061ff247230 */ /* 0x000fc40000004100 */
[-C--:B------:R-:W-:Y:S01]  /*4c70*/  FMUL.FTZ R104, R95, R100.reuse ;  /* 0x000000645f687220 */ /* 0x080fe20000410000 */
[----:B------:R-:W-:Y:S02]  /*4c80*/  HADD2.F32 R38, -RZ, R93.H0_H0 ;  /* 0x2000005dff267230 */ /* 0x000fe40000004100 */
[C---:B------:R-:W-:Y:S01]  /*4c90*/  FMUL.FTZ R102, R39.reuse, R100 ;  /* 0x0000006427667220 */ /* 0x040fe20000410000 */
[----:B------:R-:W-:Y:S02]  /*4ca0*/  HADD2.F32 R37, -RZ, R87.H0_H0 ;  /* 0x20000057ff257230 */ /* 0x000fe40000004100 */
[----:B------:R-:W-:Y:S01]  /*4cb0*/  FFMA.FTZ R39, R39, R98, R104 ;  /* 0x0000006227277223 */ /* 0x000fe20000010068 */
[----:B------:R-:W-:Y:S02]  /*4cc0*/  HADD2.F32 R96, -RZ, R91.H0_H0 ;  /* 0x2000005bff607230 */ /* 0x000fe40000004100 */
[----:B------:R-:W-:Y:S01]  /*4cd0*/  FMUL.FTZ R100, R38, R36 ;  /* 0x0000002426647220 */ /* 0x000fe20000410000 */
[----:B------:R-:W-:-:S02]  /*4ce0*/  HADD2.F32 R93, -RZ, R93.H1_H1 ;  /* 0x3000005dff5d7230 */ /* 0x000fc40000004100 */
[----:B------:R-:W-:Y:S01]  /*4cf0*/  FMUL.FTZ R99, R37, R36 ;  /* 0x0000002425637220 */ /* 0x000fe20000410000 */
[----:B------:R-:W-:Y:S01]  /*4d00*/  FFMA.FTZ R36, R95, R98, -R102 ;  /* 0x000000625f247223 */ /* 0x000fe20000010866 */
[-C--:B------:R-:W-:Y:S01]  /*4d10*/  FFMA.FTZ R37, R37, R96.reuse, R100 ;  /* 0x0000006025257223 */ /* 0x080fe20000010064 */
[----:B------:R-:W-:Y:S02]  /*4d20*/  HADD2.F32 R100, -RZ, R91.H1_H1 ;  /* 0x3000005bff647230 */ /* 0x000fe40000004100 */
[----:B------:R-:W-:Y:S01]  /*4d30*/  FFMA.FTZ R38, R38, R96, -R99 ;  /* 0x0000006026267223 */ /* 0x000fe20000010863 */
[----:B------:R-:W-:Y:S01]  /*4d40*/  HADD2.F32 R91, -RZ, R97.H1_H1 ;  /* 0x30000061ff5b7230 */ /* 0x000fe20000004100 */
[----:B------:R-:W-:Y:S01]  /*4d50*/  F2FP.F16.E4M3.UNPACK_B R97, R14.H1 ;  /* 0x0000000eff61723e */ /* 0x000fe200030006ff */
[----:B------:R-:W-:Y:S01]  /*4d60*/  HADD2.F32 R96, -RZ, R87.H1_H1 ;  /* 0x30000057ff607230 */ /* 0x000fe20000004100 */
[----:B------:R-:W-:Y:S01]  /*4d70*/  F2FP.F16.E4M3.UNPACK_B R98, R10.H1 ;  /* 0x0000000aff62723e */ /* 0x000fe200030006ff */
[----:B------:R-:W-:Y:S01]  /*4d80*/  HADD2.F32 R102, -RZ, R101.H0_H0 ;  /* 0x20000065ff667230 */ /* 0x000fe20000004100 */
[----:B------:R-:W-:Y:S01]  /*4d90*/  F2FP.F16.E4M3.UNPACK_B R95, R92.H1 ;  /* 0x0000005cff5f723e */ /* 0x000fe200030006ff */
[-C--:B------:R-:W-:Y:S01]  /*4da0*/  FMUL.FTZ R103, R93, R91.reuse ;  /* 0x0000005b5d677220 */ /* 0x080fe20000410000 */
[----:B------:R-:W-:Y:S01]  /*4db0*/  FMUL.FTZ R104, R96, R91 ;  /* 0x0000005b60687220 */ /* 0x000fe20000410000 */
[----:B------:R-:W-:Y:S01]  /*4dc0*/  HADD2.F32 R99, -RZ, R97.H0_H0 ;  /* 0x20000061ff637230 */ /* 0x000fe20000004100 */
[----:B------:R-:W-:Y:S01]  /*4dd0*/  F2FP.F16.E4M3.UNPACK_B R89, R89 ;  /* 0x00000059ff59723e */ /* 0x000fe200020006ff */
[----:B------:R-:W-:-:S02]  /*4de0*/  HADD2.F32 R91, -RZ, R98.H0_H0 ;  /* 0x20000062ff5b7230 */ /* 0x000fc40000004100 */
[-C--:B------:R-:W-:Y:S01]  /*4df0*/  FFMA.FTZ R87, R93, R100.reuse, -R104 ;  /* 0x000000645d577223 */ /* 0x080fe20000010868 */
[----:B------:R-:W-:Y:S01]  /*4e00*/  FFMA.FTZ R96, R96, R100, R103 ;  /* 0x0000006460607223 */ /* 0x000fe20000010067 */
[----:B------:R-:W-:Y:S02]  /*4e10*/  HADD2.F32 R100, -RZ, R95.H0_H0 ;  /* 0x2000005fff647230 */ /* 0x000fe40000004100 */
[-C--:B------:R-:W-:Y:S01]  /*4e20*/  FMUL.FTZ R104, R99, R102.reuse ;  /* 0x0000006663687220 */ /* 0x080fe20000410000 */
[C---:B------:R-:W-:Y:S01]  /*4e30*/  FMUL.FTZ R102, R91.reuse, R102 ;  /* 0x000000665b667220 */ /* 0x040fe20000410000 */
[----:B------:R-:W-:Y:S01]  /*4e40*/  HADD2.F32 R101, -RZ, R101.H1_H1 ;  /* 0x30000065ff657230 */ /* 0x000fe20000004100 */
[----:B------:R-:W-:Y:S01]  /*4e50*/  F2FP.F16.E4M3.UNPACK_B R10, R10 ;  /* 0x0000000aff0a723e */ /* 0x000fe200020006ff */
[----:B------:R-:W-:Y:S02]  /*4e60*/  HADD2.F32 R97, -RZ, R97.H1_H1 ;  /* 0x30000061ff617230 */ /* 0x000fe40000004100 */
[-C--:B------:R-:W-:Y:S01]  /*4e70*/  FFMA.FTZ R91, R91, R100.reuse, -R104 ;  /* 0x000000645b5b7223 */ /* 0x080fe20000010868 */
[----:B------:R-:W-:Y:S01]  /*4e80*/  FFMA.FTZ R93, R99, R100, R102 ;  /* 0x00000064635d7223 */ /* 0x000fe20000010066 */
[----:B------:R-:W-:Y:S01]  /*4e90*/  HADD2.F32 R98, -RZ, R98.H1_H1 ;  /* 0x30000062ff627230 */ /* 0x000fe20000004100 */
[----:B------:R-:W-:Y:S01]  /*4ea0*/  F2FP.SATFINITE.E4M3.F32.PACK_AB_MERGE_C R31, R36, R31, RZ ;  /* 0x0000001f241f723e */ /* 0x000fe200048070ff */
[----:B------:R-:W-:-:S02]  /*4eb0*/  HADD2.F32 R100, -RZ, R95.H1_H1 ;  /* 0x3000005fff647230 */ /* 0x000fc40000004100 */
[CC--:B------:R-:W-:Y:S01]  /*4ec0*/  FMUL.FTZ R99, R97.reuse, R101.reuse ;  /* 0x0000006561637220 */ /* 0x0c0fe20000410000 */
[----:B------:R-:W-:Y:S01]  /*4ed0*/  F2FP.F16.E4M3.UNPACK_B R95, R14 ;  /* 0x0000000eff5f723e */ /* 0x000fe200020006ff */
[C---:B------:R-:W-:Y:S01]  /*4ee0*/  FMUL.FTZ R102, R98.reuse, R101 ;  /* 0x0000006562667220 */ /* 0x040fe20000410000 */
[----:B------:R-:W-:Y:S02]  /*4ef0*/  HADD2.F32 R101, -RZ, R89.H0_H0 ;  /* 0x20000059ff657230 */ /* 0x000fe40000004100 */
[----:B------:R-:W-:Y:S01]  /*4f00*/  FFMA.FTZ R14, R98, R100, -R99 ;  /* 0x00000064620e7223 */ /* 0x000fe20000010863 */
[----:B------:R-:W-:Y:S01]  /*4f10*/  F2FP.F16.E4M3.UNPACK_B R99, R92 ;  /* 0x0000005cff63723e */ /* 0x000fe200020006ff */
[----:B------:R-:W-:Y:S02]  /*4f20*/  HADD2.F32 R98, -RZ, R95.H0_H0 ;  /* 0x2000005fff627230 */ /* 0x000fe40000004100 */
[----:B------:R-:W-:Y:S01]  /*4f30*/  FFMA.FTZ R92, R97, R100, R102 ;  /* 0x00000064615c7223 */ /* 0x000fe20000010066 */
[----:B------:R-:W-:Y:S01]  /*4f40*/  HADD2.F32 R104, -RZ, R89.H1_H1 ;  /* 0x30000059ff687230 */ /* 0x000fe20000004100 */
[----:B------:R-:W-:Y:S01]  /*4f50*/  F2FP.SATFINITE.E4M3.F32.PACK_AB_MERGE_C R30, R39, R30, RZ ;  /* 0x0000001e271e723e */ /* 0x000fe200048070ff */
[----:B------:R-:W-:-:S02]  /*4f60*/  HADD2.F32 R89, -RZ, R10.H0_H0 ;  /* 0x2000000aff597230 */ /* 0x000fc40000004100 */
[----:B------:R-:W-:Y:S01]  /*4f70*/  FMUL.FTZ R102, R98, R101 ;  /* 0x0000006562667220 */ /* 0x000fe20000410000 */
[----:B------:R-:W-:Y:S01]  /*4f80*/  HADD2.F32 R100, -RZ, R99.H0_H0 ;  /* 0x20000063ff647230 */ /* 0x000fe20000004100 */
[----:B------:R-:W-:Y:S01]  /*4f90*/  F2FP.SATFINITE.E4M3.F32.PACK_AB_MERGE_C R31, R87, R38, R31 ;  /* 0x00000026571f723e */ /* 0x000fe2000480701f */
[----:B------:R-:W-:Y:S01]  /*4fa0*/  HADD2.F32 R97, -RZ, R95.H1_H1 ;  /* 0x3000005fff617230 */ /* 0x000fe20000004100 */
[----:B------:R-:W-:Y:S01]  /*4fb0*/  F2FP.SATFINITE.E4M3.F32.PACK_AB_MERGE_C R30, R96, R37, R30 ;  /* 0x00000025601e723e */ /* 0x000fe2000480701e */
[----:B------:R-:W-:Y:S02]  /*4fc0*/  HADD2.F32 R95, -RZ, R10.H1_H1 ;  /* 0x3000000aff5f7230 */ /* 0x000fe40000004100 */
[----:B------:R-:W-:Y:S01]  /*4fd0*/  FFMA.FTZ R10, R89, R100, -R102 ;  /* 0x00000064590a7223 */ /* 0x000fe20000010866 */
[----:B------:R-:W-:Y:S02]  /*4fe0*/  HADD2.F32 R102, -RZ, R99.H1_H1 ;  /* 0x30000063ff667230 */ /* 0x000fe40000004100 */
[-C--:B------:R-:W-:Y:S01]  /*4ff0*/  FMUL.FTZ R106, R97, R104.reuse ;  /* 0x00000068616a7220 */ /* 0x080fe20000410000 */
[----:B------:R-:W-:Y:S01]  /*5000*/  FMUL.FTZ R101, R89, R101 ;  /* 0x0000006559657220 */ /* 0x000fe20000410000 */
[C---:B------:R-:W-:Y:S01]  /*5010*/  FMUL.FTZ R104, R95.reuse, R104 ;  /* 0x000000685f687220 */ /* 0x040fe20000410000 */
[----:B------:R-:W-:Y:S01]  /*5020*/  F2FP.F16.E4M3.UNPACK_B R39, R13 ;  /* 0x0000000dff27723e */ /* 0x000fe200020006ff */
[----:B------:R-:W-:Y:S01]  /*5030*/  FFMA.FTZ R95, R95, R102, -R106 ;  /* 0x000000665f5f7223 */ /* 0x000fe2000001086a */
[----:B------:R-:W-:Y:S01]  /*5040*/  F2FP.F16.E4M3.UNPACK_B R38, R29 ;  /* 0x0000001dff26723e */ /* 0x000fe200020006ff */
[----:B------:R-:W-:Y:S01]  /*5050*/  FFMA.FTZ R89, R98, R100, R101 ;  /* 0x0000006462597223 */ /* 0x000fe20000010065 */
        /* <DEDUP_REMOVED lines=10> */
[----:B------:R-:W-:Y:S02]  /*5100*/  HADD2.F32 R92, -RZ, R91.H0_H0 ;  /* 0x2000005bff5c7230 */ /* 0x000fe40000004100 */
        /* <DEDUP_REMOVED lines=9> */
[C---:B------:R-:W-:Y:S01]  /*51a0*/  FMUL.FTZ R95, R89.reuse, R93 ;  /* 0x0000005d595f7220 */ /* 0x040fe20000410000 */
[----:B------:R-:W-:Y:S01]  /*51b0*/  F2FP.F16.E4M3.UNPACK_B R87, R13.H1 ;  /* 0x0000000dff57723e */ /* 0x000fe200030006ff */
[C---:B------:R-:W-:Y:S01]  /*51c0*/  FMUL.FTZ R96, R38.reuse, R93 ;  /* 0x0000005d26607220 */ /* 0x040fe20000410000 */
[----:B------:R-:W-:Y:S01]  /*51d0*/  F2FP.F16.E4M3.UNPACK_B R92, R29.H1 ;  /* 0x0000001dff5c723e */ /* 0x000fe200030006ff */
[-C--:B------:R-:W-:Y:S01]  /*51e0*/  FFMA.FTZ R9, R38, R91.reuse, -R95 ;  /* 0x0000005b26097223 */ /* 0x080fe2000001085f */
[----:B------:R-:W-:Y:S02]  /*51f0*/  HADD2.F32 R13, -RZ, R39.H0_H0 ;  /* 0x20000027ff0d7230 */ /* 0x000fe40000004100 */
[----:B------:R-:W-:Y:S01]  /*5200*/  FFMA.FTZ R38, R89, R91, R96 ;  /* 0x0000005b59267223 */ /* 0x000fe20000010060 */
[--C-:B------:R-:W-:Y:S01]  /*5210*/  HADD2.F32 R29, -RZ, R87.reuse.H0_H0 ;  /* 0x20000057ff1d7230 */ /* 0x100fe20000004100 */
[----:B------:R-:W-:Y:S01]  /*5220*/  F2FP.F16.E4M3.UNPACK_B R28, R28.H1 ;  /* 0x0000001cff1c723e */ /* 0x000fe200030006ff */
[--C-:B------:R-:W-:Y:S01]  /*5230*/  HADD2.F32 R96, -RZ, R92.reuse.H0_H0 ;  /* 0x2000005cff607230 */ /* 0x100fe20000004100 */
[----:B------:R-:W-:Y:S01]  /*5240*/  F2FP.F16.E4M3.UNPACK_B R97, R12.H1 ;  /* 0x0000000cff61723e */ /* 0x000fe200030006ff */
[----:B------:R-:W-:Y:S01]  /*5250*/  HADD2.F32 R89, -RZ, R87.H1_H1 ;  /* 0x30000057ff597230 */ /* 0x000fe20000004100 */
[----:B------:R-:W-:Y:S01]  /*5260*/  F2FP.F16.E4M3.UNPACK_B R87, R11 ;  /* 0x0000000bff57723e */ /* 0x000fe200020006ff */
[----:B------:R-:W-:-:S02]  /*5270*/  HADD2.F32 R98, -RZ, R92.H1_H1 ;  /* 0x3000005cff627230 */ /* 0x000fc40000004100 */
[-C--:B------:R-:W-:Y:S01]  /*5280*/  FMUL.FTZ R100, R29, R96.reuse ;  /* 0x000000601d647220 */ /* 0x080fe20000410000 */
[----:B------:R-:W-:Y:S02]  /*5290*/  HADD2.F32 R39, -RZ, R39.H1_H1 ;  /* 0x30000027ff277230 */ /* 0x000fe40000004100 */
[----:B------:R-:W-:Y:S01]  /*52a0*/  FMUL.FTZ R102, R13, R96 ;  /* 0x000000600d667220 */ /* 0x000fe20000410000 */
[--C-:B------:R-:W-:Y:S02]  /*52b0*/  HADD2.F32 R92, -RZ, R28.reuse.H0_H0 ;  /* 0x2000001cff5c7230 */ /* 0x100fe40000004100 */
[-C--:B------:R-:W-:Y:S01]  /*52c0*/  FMUL.FTZ R104, R89, R98.reuse ;  /* 0x0000006259687220 */ /* 0x080fe20000410000 */
[----:B------:R-:W-:Y:S02]  /*52d0*/  HADD2.F32 R96, -RZ, R28.H1_H1 ;  /* 0x3000001cff607230 */ /* 0x000fe40000004100 */
[----:B------:R-:W-:Y:S01]  /*52e0*/  FMUL.FTZ R98, R39, R98 ;  /* 0x0000006227627220 */ /* 0x000fe20000410000 */
[----:B------:R-:W-:Y:S01]  /*52f0*/  F2FP.F16.E4M3.UNPACK_B R11, R11.H1 ;  /* 0x0000000bff0b723e */ /* 0x000fe200030006ff */
[-C--:B------:R-:W-:Y:S01]  /*5300*/  FFMA.FTZ R13, R13, R92.reuse, -R100 ;  /* 0x0000005c0d0d7223 */ /* 0x080fe20000010864 */
[----:B------:R-:W-:Y:S01]  /*5310*/  FFMA.FTZ R28, R29, R92, R102 ;  /* 0x0000005c1d1c7223 */ /* 0x000fe20000010066 */
[-C--:B------:R-:W-:Y:S01]  /*5320*/  FFMA.FTZ R92, R39, R96.reuse, -R104 ;  /* 0x00000060275c7223 */ /* 0x080fe20000010868 */
[----:B------:R-:W-:Y:S01]  /*5330*/  FFMA.FTZ R29, R89, R96, R98 ;  /* 0x00000060591d7223 */ /* 0x000fe20000010062 */
[-C--:B------:R-:W-:Y:S01]  /*5340*/  F2FP.F16.E4M3.UNPACK_B R39, R15.reuse ;  /* 0x0000000fff27723e */ /* 0x080fe200020006ff */
[----:B------:R-:W-:Y:S01]  /*5350*/  HADD2.F32 R89, -RZ, R87.H0_H0 ;  /* 0x20000057ff597230 */ /* 0x000fe20000004100 */
[----:B------:R-:W-:Y:S01]  /*5360*/  F2FP.F16.E4M3.UNPACK_B R96, R15.H1 ;  /* 0x0000000fff60723e */ /* 0x000fe200030006ff */
[----:B------:R-:W-:Y:S01]  /*5370*/  HADD2.F32 R104, -RZ, R97.H0_H0 ;  /* 0x20000061ff687230 */ /* 0x000fe20000004100 */
[----:B------:R-:W-:Y:S01]  /*5380*/  F2FP.F16.E4M3.UNPACK_B R15, R12 ;  /* 0x0000000cff0f723e */ /* 0x000fe200020006ff */
[----:B------:R-:W-:Y:S01]  /*5390*/  HADD2.F32 R91, -RZ, R39.H0_H0 ;  /* 0x20000027ff5b7230 */ /* 0x000fe20000004100 */
[-C--:B------:R-:W-:Y:S01]  /*53a0*/  F2FP.F16.E4M3.UNPACK_B R12, R8.reuse ;  /* 0x00000008ff0c723e */ /* 0x080fe200020006ff */
[----:B------:R-:W-:Y:S01]  /*53b0*/  HADD2.F32 R95, -RZ, R96.H0_H0 ;  /* 0x20000060ff5f7230 */ /* 0x000fe20000004100 */
[----:B------:R-:W-:Y:S01]  /*53c0*/  F2FP.F16.E4M3.UNPACK_B R8, R8.H1 ;  /* 0x00000008ff08723e */ /* 0x000fe200030006ff */
[----:B------:R-:W-:Y:S01]  /*53d0*/  HADD2.F32 R102, -RZ, R15.H0_H0 ;  /* 0x2000000fff667230 */ /* 0x000fe20000004100 */
[----:B------:R-:W-:Y:S01]  /*53e0*/  F2FP.SATFINITE.E4M3.F32.PACK_AB_MERGE_C R13, R92, R13, RZ ;  /* 0x0000000d5c0d723e */ /* 0x000fe200048070ff */
[----:B------:R-:W-:-:S02]  /*53f0*/  HADD2.F32 R98, -RZ, R12.H0_H0 ;  /* 0x2000000cff627230 */ /* 0x000fc40000004100 */
[----:B------:R-:W-:Y:S01]  /*5400*/  FMUL.FTZ R108, R95, R104 ;  /* 0x000000685f6c7220 */ /* 0x000fe20000410000 */
[----:B------:R-:W-:Y:S02]  /*5410*/  HADD2.F32 R93, -RZ, R11.H0_H0 ;  /* 0x2000000bff5d7230 */ /* 0x000fe40000004100 */
[-C--:B------:R-:W-:Y:S01]  /*5420*/  FMUL.FTZ R106, R91, R102.reuse ;  /* 0x000000665b6a7220 */ /* 0x080fe20000410000 */
[----:B------:R-:W-:Y:S01]  /*5430*/  FMUL.FTZ R102, R89, R102 ;  /* 0x0000006659667220 */ /* 0x000fe20000410000 */
[----:B------:R-:W-:Y:S01]  /*5440*/  HADD2.F32 R96, -RZ, R96.H1_H1 ;  /* 0x30000060ff607230 */ /* 0x000fe20000004100 */
[----:B------:R-:W-:Y:S01]  /*5450*/  F2FP.SATFINITE.E4M3.F32.PACK_AB_MERGE_C R28, R29, R28, RZ ;  /* 0x0000001c1d1c723e */ /* 0x000fe200048070ff */
[----:B------:R-:W-:Y:S02]  /*5460*/  HADD2.F32 R97, -RZ, R97.H1_H1 ;  /* 0x30000061ff617230 */ /* 0x000fe40000004100 */
[----:B------:R-:W-:Y:S01]  /*5470*/  FFMA.FTZ R89, R89, R98, -R106 ;  /* 0x0000006259597223 */ /* 0x000fe2000001086a */
[----:B------:R-:W-:-:S02]  /*5480*/  HADD2.F32 R11, -RZ, R11.H1_H1 ;  /* 0x3000000bff0b7230 */ /* 0x000fc40000004100 */
[----:B------:R-:W-:Y:S01]  /*5490*/  FFMA.FTZ R91, R91, R98, R102 ;  /* 0x000000625b5b7223 */ /* 0x000fe20000010066 */
[--C-:B------:R-:W-:Y:S02]  /*54a0*/  HADD2.F32 R100, -RZ, R8.reuse.H0_H0 ;  /* 0x20000008ff647230 */ /* 0x100fe40000004100 */
[----:B------:R-:W-:Y:S01]  /*54b0*/  FMUL.FTZ R104, R93, R104 ;  /* 0x000000685d687220 */ /* 0x000fe20000410000 */
[----:B------:R-:W-:Y:S02]  /*54c0*/  HADD2.F32 R39, -RZ, R39.H1_H1 ;  /* 0x30000027ff277230 */ /* 0x000fe40000004100 */
        /* <DEDUP_REMOVED lines=9> */
[----:B------:R-:W-:Y:S01]  /*5560*/  FFMA.FTZ R102, R11, R8, -R102 ;  /* 0x000000080b667223 */ /* 0x000fe20000010866 */
[C---:B------:R-:W-:Y:S01]  /*5570*/  FMUL.FTZ R98, R87.reuse, R98 ;  /* 0x0000006257627220 */ /* 0x040fe20000410000 */
[----:B------:R-:W-:Y:S01]  /*5580*/  FFMA.FTZ R8, R96, R8, R97 ;  /* 0x0000000860087223 */ /* 0x000fe20000010061 */
[----:B------:R-:W-:Y:S01]  /*5590*/  FFMA.FTZ R100, R87, R12, -R100 ;  /* 0x0000000c57647223 */ /* 0x000fe20000010864 */
[----:B------:R-:W-:Y:S01]  /*55a0*/  F2FP.SATFINITE.E4M3.F32.PACK_AB_MERGE_C R9, R9, R36, R13 ;  /* 0x000000240909723e */ /* 0x000fe2000480700d */
[----:B------:R-:W-:Y:S01]  /*55b0*/  FFMA.FTZ R98, R39, R12, R98 ;  /* 0x0000000c27627223 */ /* 0x000fe20000010062 */
[----:B------:R-:W-:Y:S01]  /*55c0*/  F2FP.SATFINITE.E4M3.F32.PACK_AB_MERGE_C R93, R102, R93, RZ ;  /* 0x0000005d665d723e */ /* 0x000fe200048070ff */
[----:B------:R-:W-:Y:S01]  /*55d0*/  IMAD.MOV.U32 R12, RZ, RZ, R30 ;  /* 0x000000ffff0c7224 */ /* 0x000fe200078e001e */
[----:B------:R-:W-:-:S02]  /*55e0*/  F2FP.SATFINITE.E4M3.F32.PACK_AB_MERGE_C R8, R8, R95, RZ ;  /* 0x0000005f0808723e */ /* 0x000fc400048070ff */
[----:B------:R-:W-:Y:S02]  /*55f0*/  F2FP.SATFINITE.E4M3.F32.PACK_AB_MERGE_C R11, R100, R89, R93 ;  /* 0x00000059640b723e */ /* 0x000fe4000480705d */
[----:B------:R-:W-:Y:S01]  /*5600*/  F2FP.SATFINITE.E4M3.F32.PACK_AB_MERGE_C R15, R98, R91, R8 ;  /* 0x0000005b620f723e */ /* 0x000fe20004807008 */
[----:B------:R-:W-:Y:S01]  /*5610*/  IMAD.MOV.U32 R8, RZ, RZ, R31 ;  /* 0x000000ffff087224 */ /* 0x000fe200078e001f */
[----:B------:R-:W-:-:S07]  /*5620*/  F2FP.SATFINITE.E4M3.F32.PACK_AB_MERGE_C R13, R38, R37, R28 ;  /* 0x00000025260d723e */ /* 0x000fce000480701c */
.L_x_11823:
[----:B------:R-:W-:Y:S05]  /*5630*/  BSYNC B2 ;  /* 0x0000000000027941 */ /* 0x000fea0003800000 */
.L_x_11822:
[----:B0-----:R0:W-:Y:S04]  /*5640*/  ST.E.128 desc[UR42][R72.64], R8 ;  /* 0x0000000848007985 */ /* 0x0011e8000c101d2a */
[----:B--2---:R0:W-:Y:S02]  /*5650*/  @!P5 ST.E.128 desc[UR42][R74.64], R12 ;  /* 0x0000000c4a00d985 */ /* 0x0041e4000c101d2a */
.L_x_11821:
[----:B------:R-:W-:Y:S05]  /*5660*/  BSYNC B1 ;  /* 0x0000000000017941 */ /* 0x000fea0003800000 */
.L_x_11820:
[----:B------:R-:W-:-:S13]  /*5670*/  ISETP.NE.AND P5, PT, R51, RZ, PT ;  /* 0x000000ff3300720c */ /* 0x000fda0003fa5270 */
[----:B------:R-:W-:Y:S05]  /*5680*/  @!P5 BRA `(.L_x_11803) ;  /* 0x0000001000d0d947 */ /* 0x000fea0003800000 */
[----:B0-----:R-:W5:Y:S04]  /*5690*/  LDL R12, [R1+0x30] ;  /* 0x00003000010c7983 */ /* 0x001f680000100800 */
[----:B------:R-:W3:Y:S04]  /*56a0*/  LDL R11, [R1+0x78] ;  /* 0x00007800010b7983 */ /* 0x000ee80000100800 */
[----:B------:R-:W3:Y:S01]  /*56b0*/  LDL R10, [R1+0x44] ;  /* 0x00004400010a7983 */ /* 0x000ee20000100800 */
[----:B------:R-:W-:Y:S01]  /*56c0*/  SEL R94, R53, R94, !P2 ;  /* 0x0000005e355e7207 */ /* 0x000fe20005000000 */
[----:B------:R-:W-:Y:S01]  /*56d0*/  BSSY B1, `(.L_x_11824) ;  /* 0x00000ea000017945 */ /* 0x000fe20003800000 */
[----:B------:R-:W-:-:S02]  /*56e0*/  ISETP.GE.AND P6, PT, R66, R80, PT ;  /* 0x000000504200720c */ /* 0x000fc40003fc6270 */
[----:B------:R-:W-:Y:S02]  /*56f0*/  SHF.R.S32.HI R9, RZ, 0x1f, R94 ;  /* 0x0000001fff097819 */ /* 0x000fe4000001145e */
[C---:B----4-:R-:W-:Y:S02]  /*5700*/  IADD3 R28, P5, R0.reuse, R82, RZ ;  /* 0x00000052001c7210 */ /* 0x050fe40007fbe0ff */
[----:B------:R-:W-:Y:S02]  /*5710*/  LEA.HI R9, R9, R94, RZ, 0x5 ;  /* 0x0000005e09097211 */ /* 0x000fe400078f28ff */
[----:B--2---:R-:W-:Y:S02]  /*5720*/  LEA.HI.X.SX32 R29, R0, R81, 0x1, P5 ;  /* 0x00000051001d7211 */ /* 0x004fe400028f0eff */
[----:B------:R-:W-:-:S04]  /*5730*/  SHF.R.S32.HI R8, RZ, 0x5, R9 ;  /* 0x00000005ff087819 */ /* 0x000fc80000011409 */
[----:B------:R-:W-:-:S04]  /*5740*/  LEA.HI.SX32 R8, R63, R8, 0x1c ;  /* 0x000000083f087211 */ /* 0x000fc800078fe2ff */
[C---:B------:R-:W-:Y:S01]  /*5750*/  LEA.HI R9, R8.reuse, R8, RZ, 0x1 ;  /* 0x0000000808097211 */ /* 0x040fe200078f08ff */
[----:B------:R-:W-:-:S04]  /*5760*/  IMAD.SHL.U32 R31, R8, 0x10, RZ ;  /* 0x00000010081f7824 */ /* 0x000fc800078e00ff */
[----:B------:R-:W-:-:S05]  /*5770*/  IMAD.SHL.U32 R9, R9, 0x800, RZ ;  /* 0x0000080009097824 */ /* 0x000fca00078e00ff */
[----:B------:R-:W-:Y:S02]  /*5780*/  LOP3.LUT R9, R9, 0xfffff000, RZ, 0xc0, !PT ;  /* 0xfffff00009097812 */ /* 0x000fe400078ec0ff */
[----:B-----5:R-:W-:-:S04]  /*5790*/  LOP3.LUT R8, R12, 0x10, R31, 0xf8, !PT ;  /* 0x000000100c087812 */ /* 0x020fc800078ef81f */
[----:B---3--:R-:W-:-:S04]  /*57a0*/  LOP3.LUT R8, R8, R11, RZ, 0x3c, !PT ;  /* 0x0000000b08087212 */ /* 0x008fc800078e3cff */
        /* <DEDUP_REMOVED lines=19> */
[--C-:B------:R-:W-:Y:S01]  /*58e0*/  SHF.R.U32.HI R38, RZ, 0x8, R7.reuse ;  /* 0x00000008ff267819 */ /* 0x100fe20000011607 */
[----:B------:R-:W-:Y:S01]  /*58f0*/  IMAD.SHL.U32 R37, R37, 0x100, RZ ;  /* 0x0000010025257824 */ /* 0x000fe200078e00ff */
        /* <DEDUP_REMOVED lines=15> */
[----:B------:R-:W-:-:S02]  /*59f0*/  LOP3.LUT R35, R6, 0xff00, R35, 0xf8, !PT ;  /* 0x0000ff0006237812 */ /* 0x000fc400078ef823 */
[----:B------:R-:W-:Y:S01]  /*5a00*/  LOP3.LUT R6, R4, 0xff0000, R33, 0xf8, !PT ;  /* 0x00ff000004067812 */ /* 0x000fe200078ef821 */
[----:B------:R-:W-:Y:S01]  /*5a10*/  IMAD.U32 R4, R74, 0x10000, RZ ;  /* 0x000100004a047824 */ /* 0x000fe200078e00ff */
[----:B------:R-:W-:Y:S02]  /*5a20*/  LOP3.LUT R38, R34, 0xff00, R37, 0xf8, !PT ;  /* 0x0000ff0022267812 */ /* 0x000fe400078ef825 */
[----:B------:R-:W-:Y:S02]  /*5a30*/  LOP3.LUT R72, R36, 0xff00, R39, 0xf8, !PT ;  /* 0x0000ff0024487812 */ /* 0x000fe400078ef827 */
[----:B------:R-:W-:Y:S02]  /*5a40*/  F2FP.F16.E4M3.UNPACK_B R36, R86.H1 ;  /* 0x00000056ff24723e */ /* 0x000fe400030006ff */
[----:B------:R-:W-:Y:S02]  /*5a50*/  F2FP.F16.E4M3.UNPACK_B R34, R32.H1 ;  /* 0x00000020ff22723e */ /* 0x000fe400030006ff */
[----:B------:R-:W-:Y:S01]  /*5a60*/  F2FP.F16.E4M3.UNPACK_B R33, R30.H1 ;  /* 0x0000001eff21723e */ /* 0x000fe200030006ff */
[----:B------:R-:W-:Y:S01]  /*5a70*/  HADD2.F32 R39, -RZ, R36.H0_H0 ;  /* 0x20000024ff277230 */ /* 0x000fe20000004100 */
[----:B------:R-:W-:Y:S01]  /*5a80*/  LOP3.LUT R4, R35, 0xff0000, R4, 0xf8, !PT ;  /* 0x00ff000023047812 */ /* 0x000fe200078ef804 */
[----:B------:R-:W-:Y:S01]  /*5a90*/  HADD2.F32 R12, -RZ, R34.H0_H0 ;  /* 0x20000022ff0c7230 */ /* 0x000fe20000004100 */
[----:B------:R-:W-:Y:S01]  /*5aa0*/  F2FP.F16.E4M3.UNPACK_B R35, R84.H1 ;  /* 0x00000054ff23723e */ /* 0x000fe200030006ff */
[----:B------:R-:W-:Y:S01]  /*5ab0*/  HADD2.F32 R8, -RZ, R33.H0_H0 ;  /* 0x20000021ff087230 */ /* 0x000fe20000004100 */
[----:B------:R-:W-:Y:S01]  /*5ac0*/  LOP3.LUT R7, R38, 0xff0000, R5, 0xf8, !PT ;  /* 0x00ff000026077812 */ /* 0x000fe200078ef805 */
[----:B------:R-:W-:-:S02]  /*5ad0*/  HADD2.F32 R36, -RZ, R36.H1_H1 ;  /* 0x30000024ff247230 */ /* 0x000fc40000004100 */
[-C--:B------:R-:W-:Y:S01]  /*5ae0*/  FMUL.FTZ R75, R12, R39.reuse ;  /* 0x000000270c4b7220 */ /* 0x080fe20000410000 */
[--C-:B------:R-:W-:Y:S02]  /*5af0*/  HADD2.F32 R37, -RZ, R35.reuse.H0_H0 ;  /* 0x20000023ff257230 */ /* 0x100fe40000004100 */
        /* <DEDUP_REMOVED lines=34> */
[-C--:B------:R-:W-:Y:S01]  /*5d20*/  F2FP.F16.E4M3.UNPACK_B R34, R10.reuse.H1 ;  /* 0x0000000aff22723e */ /* 0x080fe200030006ff */
[----:B------:R-:W-:Y:S01]  /*5d30*/  HADD2.F32 R72, -RZ, R38.H0_H0 ;  /* 0x20000026ff487230 */ /* 0x000fe20000004100 */
[----:B------:R-:W-:Y:S01]  /*5d40*/  F2FP.F16.E4M3.UNPACK_B R85, R85 ;  /* 0x00000055ff55723e */ /* 0x000fe200020006ff */
[----:B------:R-:W-:Y:S01]  /*5d50*/  HADD2.F32 R80, -RZ, R36.H1_H1 ;  /* 0x30000024ff507230 */ /* 0x000fe20000004100 */
[----:B------:R-:W-:Y:S01]  /*5d60*/  F2FP.F16.E4M3.UNPACK_B R10, R10 ;  /* 0x0000000aff0a723e */ /* 0x000fe200020006ff */
[----:B------:R-:W-:-:S02]  /*5d70*/  HADD2.F32 R36, -RZ, R34.H0_H0 ;  /* 0x20000022ff247230 */ /* 0x000fc40000004100 */
[----:B------:R-:W-:Y:S01]  /*5d80*/  FMUL.FTZ R89, R72, R87 ;  /* 0x0000005748597220 */ /* 0x000fe20000410000 */
        /* <DEDUP_REMOVED lines=9> */
[----:B------:R-:W-:Y:S01]  /*5e20*/  FMUL.FTZ R80, R38, R80 ;  /* 0x0000005026507220 */ /* 0x000fe20000410000 */
[----:B------:R-:W-:Y:S01]  /*5e30*/  FFMA.FTZ R72, R72, R75, R87 ;  /* 0x0000004b48487223 */ /* 0x000fe20000010057 */
[----:B------:R-:W-:Y:S01]  /*5e40*/  FFMA.FTZ R91, R38, R74, -R89 ;  /* 0x0000004a265b7223 */ /* 0x000fe20000010859 */
[----:B------:R-:W-:-:S02]  /*5e50*/  HADD2.F32 R75, -RZ, R85.H0_H0 ;  /* 0x20000055ff4b7230 */ /* 0x000fc40000004100 */
[----:B------:R-:W-:Y:S01]  /*5e60*/  FFMA.FTZ R39, R39, R84, R86 ;  /* 0x0000005427277223 */ /* 0x000fe20000010056 */
[----:B------:R-:W-:Y:S01]  /*5e70*/  HADD2.F32 R38, -RZ, R36.H0_H0 ;  /* 0x20000024ff267230 */ /* 0x000fe20000004100 */
[----:B------:R-:W-:Y:S01]  /*5e80*/  F2FP.SATFINITE.E4M3.F32.PACK_AB_MERGE_C R12, R35, R12, RZ ;  /* 0x0000000c230c723e */ /* 0x000fe200048070ff */
[----:B------:R-:W-:Y:S02]  /*5e90*/  HADD2.F32 R85, -RZ, R85.H1_H1 ;  /* 0x30000055ff557230 */ /* 0x000fe40000004100 */
[----:B------:R-:W-:Y:S01]  /*5ea0*/  FFMA.FTZ R93, R73, R74, R80 ;  /* 0x0000004a495d7223 */ /* 0x000fe20000010050 */
[----:B------:R-:W-:Y:S02]  /*5eb0*/  HADD2.F32 R14, -RZ, R10.H0_H0 ;  /* 0x2000000aff0e7230 */ /* 0x000fe40000004100 */
[----:B------:R-:W-:Y:S01]  /*5ec0*/  FMUL.FTZ R87, R38, R75 ;  /* 0x0000004b26577220 */ /* 0x000fe20000410000 */
[----:B------:R-:W-:Y:S01]  /*5ed0*/  HADD2.F32 R36, -RZ, R36.H1_H1 ;  /* 0x30000024ff247230 */ /* 0x000fe20000004100 */
[----:B------:R-:W-:Y:S01]  /*5ee0*/  F2FP.SATFINITE.E4M3.F32.PACK_AB_MERGE_C R8, R33, R8, RZ ;  /* 0x000000082108723e */ /* 0x000fe200048070ff */
[----:B------:R-:W-:Y:S01]  /*5ef0*/  HADD2.F32 R10, -RZ, R10.H1_H1 ;  /* 0x3000000aff0a7230 */ /* 0x000fe20000004100 */
[----:B------:R-:W-:Y:S01]  /*5f00*/  F2FP.SATFINITE.E4M3.F32.PACK_AB_MERGE_C R91, R91, R34, RZ ;  /* 0x000000225b5b723e */ /* 0x000fe200048070ff */
[----:B------:R-:W-:-:S02]  /*5f10*/  HADD2.F32 R73, -RZ, R83.H0_H0 ;  /* 0x20000053ff497230 */ /* 0x000fc40000004100 */
        /* <DEDUP_REMOVED lines=90> */
[----:B------:R-:W-:Y:S01]  /*64c0*/  F2FP.SATFINITE.E4M3.F32.PACK_AB_MERGE_C R10, R10, R87, R91 ;  /* 0x000000570a0a723e */ /* 0x000fe2000480705b */
        /* <DEDUP_REMOVED lines=10> */
.L_x_11825:
[----:B------:R-:W-:Y:S05]  /*6570*/  BSYNC B1 ;  /* 0x0000000000017941 */ /* 0x000fea0003800000 */
.L_x_11824:
[----:B0-----:R0:W-:Y:S01]  /*6580*/  ST.E.128 desc[UR42][R28.64], R8 ;  /* 0x000000081c007985 */ /* 0x0011e2000c101d2a */
[----:B------:R-:W-:-:S13]  /*6590*/  ISETP.GE.AND P5, PT, R31, R90, PT ;  /* 0x0000005a1f00720c */ /* 0x000fda0003fa6270 */
[----:B------:R-:W-:Y:S05]  /*65a0*/  @P5 BRA `(.L_x_11803) ;  /* 0x0000000400085947 */ /* 0x000fea0003800000 */
[----:B------:R-:W-:-:S04]  /*65b0*/  IADD3 R4, P5, R82, R31, RZ ;  /* 0x0000001f52047210 */ /* 0x000fc80007fbe0ff */
[----:B------:R-:W-:-:S05]  /*65c0*/  LEA.HI.X.SX32 R5, R31, R81, 0x1, P5 ;  /* 0x000000511f057211 */ /* 0x000fca00028f0eff */
[----:B--2---:R2:W-:Y:S01]  /*65d0*/  ST.E.128 desc[UR42][R4.64], R12 ;  /* 0x0000000c04007985 */ /* 0x0045e2000c101d2a */
[----:B------:R-:W-:Y:S05]  /*65e0*/  BRA `(.L_x_11803) ;  /* 0x0000000000f87947 */ /* 0x000fea0003800000 */
.L_x_11795:
[----:B------:R-:W-:-:S06]  /*65f0*/  UISETP.NE.AND UP0, UPT, UR38, 0x3, UPT ;  /* 0x000000032600788c */ /* 0x000fcc000bf05270 */
[----:B------:R-:W-:-:S13]  /*6600*/  PLOP3.LUT P0, PT, PT, PT, UP0, 0x80, 0x0 ;  /* 0x000000000000781c */ /* 0x000fda0003f0f008 */
[----:B------:R-:W-:Y:S05]  /*6610*/  @!P0 BRA `(.L_x_11826) ;  /* 0x0000000000048947 */ /* 0x000fea0003800000 */
[----:B------:R-:W-:Y:S01]  /*6620*/  BPT.TRAP 0x1 ;  /* 0x000000040000795c */ /* 0x000fe20000300000 */
.L_x_11826:
[----:B------:R-:W2:Y:S01]  /*6630*/  LDL R4, [R1+0x18] ;  /* 0x0000180001047983 */ /* 0x000ea20000100800 */
[----:B------:R-:W-:Y:S01]  /*6640*/  IMAD R68, R23, 0x8, R18 ;  /* 0x0000000817447824 */ /* 0x000fe200078e0212 */
[----:B------:R-:W-:Y:S01]  /*6650*/  BSSY B1, `(.L_x_11827) ;  /* 0x0000005000017945 */ /* 0x000fe20003800000 */
[----:B------:R-:W-:Y:S02]  /*6660*/  SHF.R.S32.HI R76, RZ, 0x1f, R77 ;  /* 0x0000001fff4c7819 */ /* 0x000fe4000001144d */
[----:B--2---:R-:W-:-:S04]  /*6670*/  SHF.L.U32 R79, R4, 0x1f, RZ ;  /* 0x0000001f044f7819 */ /* 0x004fc800000006ff */
[----:B------:R-:W0:Y:S02]  /*6680*/  SYNCS.PHASECHK.TRANS64.TRYWAIT P5, [R68+URZ+0x19c90], R79 ;  /* 0x019c904f440075a7 */ /* 0x000e2400080a017f */
[----:B0-----:R-:W-:Y:S05]  /*6690*/  @!P5 BRA `(.L_x_11828) ;  /* 0x000001d80074d947 */ /* 0x001fea0003800000 */
.L_x_12145:
[----:B------:R-:W-:Y:S05]  /*66a0*/  BSYNC B1 ;  /* 0x0000000000017941 */ /* 0x000fea0003800000 */
.L_x_11827:
[----:B------:R-:W1:Y:S01]  /*66b0*/  S2R R8, SR_TID.X ;  /* 0x0000000000087919 */ /* 0x000e620000002100 */
[----:B------:R-:W-:Y:S01]  /*66c0*/  ULDC.64 UR4, c[0x0][0x300] ;  /* 0x0000c00000047ab9 */ /* 0x000fe20000000a00 */
[----:B-----5:R-:W-:Y:S01]  /*66d0*/  SHF.R.S32.HI R71, RZ, 0x1f, R78 ;  /* 0x0000001fff477819 */ /* 0x020fe2000001144e */
[----:B------:R-:W-:Y:S02]  /*66e0*/  IMAD R6, R76, UR4, RZ ;  /* 0x000000044c067c24 */ /* 0x000fe4000f8e02ff */
        /* <DEDUP_REMOVED lines=15> */
[----:B-1----:R-:W-:Y:S01]  /*67e0*/  VIADD R8, R8, 0xffffff80 ;  /* 0xffffff8008087836 */ /* 0x002fe20000000000 */
[----:B------:R-:W-:Y:S01]  /*67f0*/  IADD3 R4, P6, R4, UR4, RZ ;  /* 0x0000000404047c10 */ /* 0x000fe2000ffde0ff */
[----:B------:R-:W-:-:S03]  /*6800*/  UMOV UR4, 0xffffffff ;  /* 0xffffffff00047882 */ /* 0x000fc60000000000 */
[----:B------:R-:W-:Y:S02]  /*6810*/  LEA.HI R8, R8, R8, RZ, 0x1 ;  /* 0x0000000808087211 */ /* 0x000fe400078f08ff */
[----:B------:R-:W-:Y:S02]  /*6820*/  IADD3.X R13, R5, UR5, R7, P6, !PT ;  /* 0x00000005050d7c10 */ /* 0x000fe4000b7fe407 */
[----:B------:R-:W-:-:S04]  /*6830*/  SHF.R.S32.HI R8, RZ, 0x1, R8 ;  /* 0x00000001ff087819 */ /* 0x000fc80000011408 */
[----:B------:R-:W-:Y:S01]  /*6840*/  ISETP.GT.AND P5, PT, R70, R8, PT ;  /* 0x000000084600720c */ /* 0x000fe20003fa4270 */
[----:B------:R-:W-:-:S12]  /*6850*/  BRA.DIV UR4, `(.L_x_11829) ;  /* 0x000001da04187947 */ /* 0x000fd8000b800000 */
[----:B------:R1:W2:Y:S04]  /*6860*/  SHFL.IDX PT, R29, R13, RZ, 0x1e1f ;  /* 0x001e1fff0d1d7589 */ /* 0x0002a800000e0000 */
[----:B------:R1:W3:Y:S02]  /*6870*/  SHFL.IDX PT, R14, R4, RZ, 0x1e1f ;  /* 0x001e1fff040e7589 */ /* 0x0002e400000e0000 */
.L_x_12149:
[----:B------:R-:W-:Y:S05]  /*6880*/  @!P5 BRA `(.L_x_11803) ;  /* 0x000000000050d947 */ /* 0x000fea0003800000 */
[----:B------:R-:W4:Y:S01]  /*6890*/  LDL R10, [R1+0x28] ;  /* 0x00002800010a7983 */ /* 0x000f220000100800 */
[----:B------:R-:W-:-:S03]  /*68a0*/  ULDC UR4, c[0x0][0x2f4] ;  /* 0x0000bd0000047ab9 */ /* 0x000fc60000000800 */
[----:B------:R-:W5:Y:S04]  /*68b0*/  LDL R12, [R1+0x14] ;  /* 0x00001400010c7983 */ /* 0x000f680000100800 */
        /* <DEDUP_REMOVED lines=11> */
[----:B-----5:R-:W-:-:S03]  /*6970*/  ISETP.GE.AND P6, PT, R12, UR4, PT ;  /* 0x000000040c007c0c */ /* 0x020fc6000bfc6270 */
[----:B--2---:R1:W-:Y:S10]  /*6980*/  @!P5 ST.E.128 desc[UR42][R8.64], R4 ;  /* 0x000000040800d985 */ /* 0x0043f4000c101d2a */
[----:B------:R-:W2:Y:S01]  /*6990*/  @!P6 LDS.128 R4, [R69+0x15800] ;  /* 0x015800004504e984 */ /* 0x000ea20000000c00 */
[----:B-1----:R-:W-:-:S05]  /*69a0*/  @!P6 IADD3 R8, P5, R12, R14, RZ ;  /* 0x0000000e0c08e210 */ /* 0x002fca0007fbe0ff */
[----:B------:R-:W-:-:S05]  /*69b0*/  @!P6 IMAD.X R9, R29, 0x1, R11, P5 ;  /* 0x000000011d09e824 */ /* 0x000fca00028e060b */
[----:B--2---:R4:W-:Y:S03]  /*69c0*/  @!P6 ST.E.128 desc[UR42][R8.64], R4 ;  /* 0x000000040800e985 */ /* 0x0049e6000c101d2a */
.L_x_11803:
[----:B------:R-:W-:Y:S05]  /*69d0*/  BSYNC B0 ;  /* 0x0000000000007941 */ /* 0x000fea0003800000 */
.L_x_11794:
        /* <DEDUP_REMOVED lines=16> */
.L_x_11831:
[----:B------:R-:W-:Y:S05]  /*6ae0*/  BSYNC B0 ;  /* 0x0000000000007941 */ /* 0x000fea0003800000 */
.L_x_11830:
[----:B------:R-:W0:Y:S01]  /*6af0*/  SYNCS.PHASECHK.TRANS64.TRYWAIT P0, [R68+URZ+0x19cb0], R79 ;  /* 0x019cb04f440075a7 */ /* 0x000e22000800017f */
[----:B------:R-:W-:Y:S04]  /*6b00*/  BSSY B0, `(.L_x_11832) ;  /* 0x0000002000007945 */ /* 0x000fe80003800000 */
[----:B0-----:R-:W-:Y:S05]  /*6b10*/  @!P0 BRA `(.L_x_11833) ;  /* 0x000001d400ac8947 */ /* 0x001fea0003800000 */
.L_x_12150:
[----:B------:R-:W-:Y:S05]  /*6b20*/  BSYNC B0 ;  /* 0x0000000000007941 */ /* 0x000fea0003800000 */
.L_x_11832:
        /* <DEDUP_REMOVED lines=28> */
[----:B---3--:R-:W3:Y:S04]  /*6cf0*/  LDL R14, [R1+0x14] ;  /* 0x00001400010e7983 */ /* 0x008ee80000100800 */
        /* <DEDUP_REMOVED lines=11> */
[----:B---3--:R-:W-:-:S03]  /*6db0*/  ISETP.GE.AND P6, PT, R14, UR4, PT ;  /* 0x000000040e007c0c */ /* 0x008fc6000bfc6270 */
[----:B--2---:R1:W-:Y:S10]  /*6dc0*/  @!P0 ST.E.128 desc[UR42][R8.64], R4 ;  /* 0x0000000408008985 */ /* 0x0043f4000c101d2a */
[----:B------:R-:W2:Y:S01]  /*6dd0*/  @!P6 LDS.128 R4, [R69+0xb000] ;  /* 0x00b000004504e984 */ /* 0x000ea20000000c00 */
[----:B-1----:R-:W-:-:S05]  /*6de0*/  @!P6 IADD3 R8, P0, R14, R13, RZ ;  /* 0x0000000d0e08e210 */ /* 0x002fca0007f1e0ff */
[----:B------:R-:W-:-:S05]  /*6df0*/  @!P6 IMAD.X R9, R11, 0x1, R12, P0 ;  /* 0x000000010b09e824 */ /* 0x000fca00000e060c */
[----:B--2---:R1:W-:Y:S03]  /*6e00*/  @!P6 ST.E.128 desc[UR42][R8.64], R4 ;  /* 0x000000040800e985 */ /* 0x0043e6000c101d2a */
.L_x_11835:
[----:B------:R-:W-:Y:S05]  /*6e10*/  BSYNC B0 ;  /* 0x0000000000007941 */ /* 0x000fea0003800000 */
.L_x_11834:
[----:B-1----:R-:W5:Y:S01]  /*6e20*/  LDL.LU R5, [R1+0x18] ;  /* 0x0000180001057983 */ /* 0x002f620000300800 */
[----:B0-----:R-:W-:Y:S01]  /*6e30*/  @!P5 VIADD R68, R68, 0x19cc0 ;  /* 0x00019cc04444d836 */ /* 0x001fe20000000000 */
[----:B------:R-:W-:Y:S01]  /*6e40*/  PLOP3.LUT P0, PT, PT, PT, PT, 0x8, 0x0 ;  /* 0x000000000000781c */ /* 0x000fe20003f0e170 */
[----:B------:R-:W-:Y:S01]  /*6e50*/  VIADD R23, R23, 0x1 ;  /* 0x0000000117177836 */ /* 0x000fe20000000000 */
[----:B------:R-:W-:Y:S01]  /*6e60*/  @!PT LDS RZ, [RZ] ;  /* 0x00000000fffff984 */ /* 0x000fe20000000800 */
[----:B------:R-:W-:Y:S01]  /*6e70*/  @!PT LDS RZ, [RZ] ;  /* 0x00000000fffff984 */ /* 0x000fe20000000800 */
[----:B------:R-:W-:Y:S01]  /*6e80*/  @!PT LDS RZ, [RZ] ;  /* 0x00000000fffff984 */ /* 0x000fe20000000800 */
[----:B------:R-:W-:Y:S01]  /*6e90*/  @!PT LDS RZ, [RZ] ;  /* 0x00000000fffff984 */ /* 0x000fe20000000800 */
[----:B------:R0:W-:Y:S06]  /*6ea0*/  MEMBAR.ALL.CTA ;  /* 0x0000000000007992 */ /* 0x0001ec0000008000 */
[----:B0-----:R-:W0:Y:S01]  /*6eb0*/  FENCE.VIEW.ASYNC.S ;  /* 0x00000000000073c6 */ /* 0x001e220000000000 */
[----:B------:R-:W-:Y:S01]  /*6ec0*/  @!P5 PRMT R68, RZ, 0x654, R68 ;  /* 0x00000654ff44d816 */ /* 0x000fe20000000044 */
[----:B0-----:R0:W-:Y:S06]  /*6ed0*/  BAR.SYNC.DEFER_BLOCKING R54, 0x80 ;  /* 0x000200360000751d */ /* 0x0011ec0000010000 */
[----:B------:R0:W-:Y:S01]  /*6ee0*/  @!P5 SYNCS.ARRIVE.TRANS64.RED.A1T0 RZ, [R68+URZ], RZ ;  /* 0x000000ff44ffd9a7 */ /* 0x0001e2000810043f */
[----:B------:R-:W-:-:S04]  /*6ef0*/  ISETP.NE.AND P5, PT, R23, 0x2, PT ;  /* 0x000000021700780c */ /* 0x000fc80003fa5270 */
[----:B------:R-:W-:Y:S02]  /*6f00*/  SEL R4, RZ, 0x1, P5 ;  /* 0x00000001ff047807 */ /* 0x000fe40002800000 */
[----:B------:R-:W-:Y:S02]  /*6f10*/  SEL R23, R23, RZ, P5 ;  /* 0x000000ff17177207 */ /* 0x000fe40002800000 */
[----:B-----5:R-:W-:-:S05]  /*6f20*/  LOP3.LUT R5, R5, R4, RZ, 0x3c, !PT ;  /* 0x0000000405057212 */ /* 0x020fca00078e3cff */
[----:B------:R0:W-:Y:S01]  /*6f30*/  STL [R1+0x18], R5 ;  /* 0x0000180501007387 */ /* 0x0001e20000100800 */
[----:B------:R-:W-:Y:S05]  /*6f40*/  @P4 BRA `(.L_x_11836) ;  /* 0xffffffb400504947 */ /* 0x000fea000383ffff */
.L_x_11789:
[----:B------:R-:W2:Y:S01]  /*6f50*/  LDL R8, [R1+0x2c] ;  /* 0x00002c0001087983 */ /* 0x000ea20000100800 */
[----:B------:R-:W1:Y:S03]  /*6f60*/  LDC R0, c[0x0][0x448] ;  /* 0x00011200ff007b82 */ /* 0x000e660000000800 */
[----:B------:R-:W3:Y:S05]  /*6f70*/  LDL R6, [R1+0x8] ;  /* 0x0000080001067983 */ /* 0x000eea0000100800 */
[----:B------:R-:W4:Y:S01]  /*6f80*/  LDC.64 R2, c[0x0][0x9e0] ;  /* 0x00027800ff027b82 */ /* 0x000f220000000a00 */
[----:B-1----:R-:W-:-:S13]  /*6f90*/  ISETP.NE.AND P1, PT, R0, 0x1, PT ;  /* 0x000000010000780c */ /* 0x002fda0003f25270 */
[----:B0-----:R-:W0:Y:S08]  /*6fa0*/  @P1 LDC R5, c[0x0][0x44c] ;  /* 0x00011300ff051b82 */ /* 0x001e300000000800 */
[----:B------:R-:W1:Y:S01]  /*6fb0*/  @P1 LDC R4, c[0x0][0x450] ;  /* 0x00011400ff041b82 */ /* 0x000e620000000800 */
[----:B------:R-:W-:Y:S01]  /*6fc0*/  BSSY B0, `(.L_x_11837) ;  /* 0x000000a000007945 */ /* 0x000fe20003800000 */
[----:B----4-:R-:W-:Y:S01]  /*6fd0*/  ISETP.GE.AND P2, PT, R3, 0x1, PT ;  /* 0x000000010300780c */ /* 0x010fe20003f46270 */
[----:B--2---:R-:W-:-:S04]  /*6fe0*/  VIADD R0, R8, 0xbf ;  /* 0x000000bf08007836 */ /* 0x004fc80000000000 */
[----:B0-----:R-:W-:Y:S01]  /*6ff0*/  @P1 IMAD.HI.U32 R5, R0, R5, RZ ;  /* 0x0000000500051227 */ /* 0x001fe200078e00ff */
[----:B---3--:R-:W-:-:S04]  /*7000*/  IADD3 R7, R6, 0x1, -R157 ;  /* 0x0000000106077810 */ /* 0x008fc80007ffe89d */
[----:B-1----:R-:W-:-:S05]  /*7010*/  @P1 SHF.R.U32.HI R0, RZ, R4, R5 ;  /* 0x00000004ff001219 */ /* 0x002fca0000011605 */
[----:B------:R-:W-:Y:S01]  /*7020*/  IMAD.IADD R5, R7, 0x1, R0 ;  /* 0x0000000107057824 */ /* 0x000fe200078e0200 */
[----:B------:R-:W-:Y:S06]  /*7030*/  @P0 BRA `(.L_x_11838) ;  /* 0x0000000000080947 */ /* 0x000fec0003800000 */
[----:B------:R-:W0:Y:S02]  /*7040*/  FENCE.VIEW.ASYNC.G ;  /* 0x00000000000073c6 */ /* 0x000e240000000100 */
[----:B0-----:R-:W-:Y:S06]  /*7050*/  BAR.ARV 0xc, 0x200 ;  /* 0x0308000000007b1d */ /* 0x001fec0000002000 */
.L_x_11838:
[----:B------:R-:W-:Y:S05]  /*7060*/  BSYNC B0 ;  /* 0x0000000000007941 */ /* 0x000fea0003800000 */
.L_x_11837:
        /* <DEDUP_REMOVED lines=13> */
.L_x_11841:
[----:B------:R-:W-:-:S13]  /*7140*/  ISETP.NE.AND P0, PT, R3, 0x1, PT ;  /* 0x000000010300780c */ /* 0x000fda0003f05270 */
[----:B------:R-:W0:Y:S02]  /*7150*/  @P0 LDC.64 R4, c[0x0][0x9e8] ;  /* 0x00027a00ff040b82 */ /* 0x000e240000000a00 */
[----:B0-----:R-:W-:-:S05]  /*7160*/  @P0 IMAD.HI.U32 R4, R0, R4, RZ ;  /* 0x0000000400040227 */ /* 0x001fca00078e00ff */
[----:B------:R-:W-:-:S07]  /*7170*/  @P0 SHF.R.U32.HI R0, RZ, R5, R4 ;  /* 0x00000005ff000219 */ /* 0x000fce0000011604 */
.L_x_11842:
[----:B------:R-:W-:Y:S05]  /*7180*/  BSYNC B0 ;  /* 0x0000000000007941 */ /* 0x000fea0003800000 */
.L_x_11840:
[----:B------:R-:W-:-:S05]  /*7190*/  IMAD R5, R0, R3, R3 ;  /* 0x0000000300057224 */ /* 0x000fca00078e0203 */
[----:B------:R-:W-:-:S07]  /*71a0*/  VIMNMX R2, R2, R5, PT ;  /* 0x0000000502027248 */ /* 0x000fce0003fe0100 */
.L_x_11839:
        /* <DEDUP_REMOVED lines=24> */
.L_x_11845:
[----:B------:R-:W-:-:S13]  /*7330*/  ISETP.NE.AND P0, PT, R3, 0x1, PT ;  /* 0x000000010300780c */ /* 0x000fda0003f05270 */
[----:B------:R-:W0:Y:S02]  /*7340*/  @P0 LDC.64 R6, c[0x0][0x9e8] ;  /* 0x00027a00ff060b82 */ /* 0x000e240000000a00 */
[----:B0-----:R-:W-:-:S05]  /*7350*/  @P0 IMAD.HI.U32 R2, R0, R6, RZ ;  /* 0x0000000600020227 */ /* 0x001fca00078e00ff */
[----:B------:R-:W-:-:S07]  /*7360*/  @P0 SHF.R.U32.HI R0, RZ, R7, R2 ;  /* 0x00000007ff000219 */ /* 0x000fce0000011602 */
.L_x_11846:
[----:B------:R-:W-:Y:S05]  /*7370*/  BSYNC B0 ;  /* 0x0000000000007941 */ /* 0x000fea0003800000 */
.L_x_11844:
[----:B------:R-:W-:-:S05]  /*7380*/  IMAD R3, R0, R3, RZ ;  /* 0x0000000300037224 */ /* 0x000fca00078e02ff */
[----:B------:R-:W-:-:S07]  /*7390*/  VIMNMX R4, R4, R3, !PT ;  /* 0x0000000304047248 */ /* 0x000fce0007fe0100 */
.L_x_11843:
[----:B------:R-:W-:Y:S01]  /*73a0*/  SHF.R.S32.HI R3, RZ, 0x1f, R4 ;  /* 0x0000001fff037819 */ /* 0x000fe20000011404 */
[----:B------:R-:W-:Y:S01]  /*73b0*/  IMAD.MOV.U32 R0, RZ, RZ, RZ ;  /* 0x000000ffff007224 */ /* 0x000fe200078e00ff */
[----:B------:R-:W-:Y:S02]  /*73c0*/  PLOP3.LUT P0, PT, PT, PT, PT, 0x80, 0x0 ;  /* 0x000000000000781c */ /* 0x000fe40003f0f070 */
[----:B------:R-:W-:Y:S02]  /*73d0*/  CS2R R134, SRZ ;  /* 0x0000000000867805 */ /* 0x000fe4000001ff00 */
[----:B------:R-:W-:Y:S02]  /*73e0*/  LEA.HI R3, R3, R4, RZ, 0x7 ;  /* 0x0000000403037211 */ /* 0x000fe400078f38ff */
[----:B------:R-:W-:Y:S02]  /*73f0*/  CS2R R26, SRZ ;  /* 0x00000000001a7805 */ /* 0x000fe4000001ff00 */
[----:B------:R-:W-:-:S02]  /*7400*/  CS2R R20, SRZ ;  /* 0x0000000000147805 */ /* 0x000fc4000001ff00 */
[----:B------:R-:W-:Y:S02]  /*7410*/  CS2R R128, SRZ ;  /* 0x0000000000807805 */ /* 0x000fe4000001ff00 */
[----:B------:R-:W-:Y:S02]  /*7420*/  SHF.R.S32.HI R3, RZ, 0x7, R3 ;  /* 0x00000007ff037819 */ /* 0x000fe40000011403 */
[----:B------:R-:W-:Y:S02]  /*7430*/  CS2R R12, SRZ ;  /* 0x00000000000c7805 */ /* 0x000fe4000001ff00 */
[----:B------:R-:W-:Y:S02]  /*7440*/  CS2R R126, SRZ ;  /* 0x00000000007e7805 */ /* 0x000fe4000001ff00 */
[----:B------:R-:W-:Y:S02]  /*7450*/  CS2R R28, SRZ ;  /* 0x00000000001c7805 */ /* 0x000fe4000001ff00 */
[----:B------:R-:W-:-:S02]  /*7460*/  VIMNMX R5, RZ, R3, !PT ;  /* 0x00000003ff057248 */ /* 0x000fc40007fe0100 */
[----:B------:R-:W-:Y:S02]  /*7470*/  CS2R R14, SRZ ;  /* 0x00000000000e7805 */ /* 0x000fe4000001ff00 */
[----:B------:R-:W-:Y:S01]  /*7480*/  CS2R R120, SRZ ;  /* 0x0000000000787805 */ /* 0x000fe2000001ff00 */
[----:B------:R-:W-:Y:S01]  /*7490*/  IMAD.MOV.U32 R25, RZ, RZ, RZ ;  /* 0x000000ffff197224 */ /* 0x000fe200078e00ff */
[----:B------:R-:W-:Y:S01]  /*74a0*/  ISETP.GT.AND P1, PT, R89, R5, PT ;  /* 0x000000055900720c */ /* 0x000fe20003f24270 */
[----:B------:R0:W-:Y:S01]  /*74b0*/  STL [R1+0x4c], R5 ;  /* 0x00004c0501007387 */ /* 0x0001e20000100800 */
        /* <DEDUP_REMOVED lines=14> */
[----:B------:R-:W-:Y:S02]  /*75a0*/  CS2R R92, SRZ ;  /* 0x00000000005c7805 */ /* 0x000fe4000001ff00 */
[----:B------:R-:W-:Y:S01]  /*75b0*/  CS2R R2, SRZ ;  /* 0x0000000000027805 */ /* 0x000fe2000001ff00 */
[----:B0-----:R-:W-:Y:S06]  /*75c0*/  @!P1 BRA `(.L_x_11847) ;  /* 0x00000128004c9947 */ /* 0x001fec0003800000 */
        /* <DEDUP_REMOVED lines=32> */
.L_x_11849:
[----:B------:R-:W-:Y:S05]  /*77d0*/  BSYNC B6 ;  /* 0x0000000000067941 */ /* 0x000fea0003800000 */
.L_x_11848:
        /* <DEDUP_REMOVED lines=54> */
.L_x_11853:
[----:B-1----:R1:W2:Y:S02]  /*7b40*/  SYNCS.PHASECHK.TRANS64.TRYWAIT P0, [R18+URZ+0x19c00], R3 ;  /* 0x019c0003120075a7 */ /* 0x0022a4000800017f */
[----:B--2---:R-:W-:Y:S05]  /*7b50*/  @!P0 NANOSLEEP.SYNCS 0x989680 ;  /* 0x009896800000895d */ /* 0x004fea0003900000 */
[----:B------:R-:W2:Y:S02]  /*7b60*/  @!P0 SYNCS.PHASECHK.TRANS64 P0, [R18+URZ+0x19c00], R3 ;  /* 0x019c0003120085a7 */ /* 0x000ea4000800007f */
[----:B--2---:R-:W-:Y:S05]  /*7b70*/  @!P0 BRA `(.L_x_11853) ;  /* 0xfffffffc00f08947 */ /* 0x004fea000383ffff */
.L_x_11852:
[----:B------:R-:W-:Y:S05]  /*7b80*/  BSYNC B0 ;  /* 0x0000000000007941 */ /* 0x000fea0003800000 */
.L_x_11851:
[----:B------:R-:W-:Y:S05]  /*7b90*/  BRA `(.L_x_11854) ;  /* 0x00000044007c7947 */ /* 0x000fea0003800000 */
.L_x_11850:
        /* <DEDUP_REMOVED lines=30> */
.L_x_11856:
[----:B------:R-:W-:Y:S05]  /*7d80*/  BSYNC B6 ;  /* 0x0000000000067941 */ /* 0x000fea0003800000 */
.L_x_11855:
[----:B------:R-:W0:Y:S01]  /*7d90*/  S2R R20, SR_TID.X ;  /* 0x0000000000147919 */ /* 0x000e220000002100 */
[----:B------:R-:W-:Y:S01]  /*7da0*/  ULDC.U8 UR4, c[0x0][0x410] ;  /* 0x0001040000047ab9 */ /* 0x000fe20000000000 */
[----:B------:R-:W2:Y:S01]  /*7db0*/  LDL R21, [R1+0x2c] ;  /* 0x00002c0001157983 */ /* 0x000ea20000100800 */
[----:B0-----:R-:W-:-:S03]  /*7dc0*/  VIADD R28, R20, 0xffffff80 ;  /* 0xffffff80141c7836 */ /* 0x001fc60000000000 */
[----:B------:R-:W3:Y:S01]  /*7dd0*/  LDL R20, [R1+0x50] ;  /* 0x0000500001147983 */ /* 0x000ee20000100800 */
[----:B------:R-:W-:Y:S02]  /*7de0*/  ISETP.NE.AND P0, PT, RZ, UR4, PT ;  /* 0x00000004ff007c0c */ /* 0x000fe4000bf05270 */
[----:B------:R-:W-:Y:S01]  /*7df0*/  LEA.HI R39, R28, R28, RZ, 0x1 ;  /* 0x0000001c1c277211 */ /* 0x000fe200078f08ff */
[----:B------:R-:W-:Y:S03]  /*7e00*/  BSSY B0, `(.L_x_11857) ;  /* 0x0000430000007945 */ /* 0x000fe60003800000 */
[----:B------:R-:W-:-:S05]  /*7e10*/  SHF.R.S32.HI R39, RZ, 0x1, R39 ;  /* 0x00000001ff277819 */ /* 0x000fca0000011427 */
[----:B--2---:R-:W-:Y:S02]  /*7e20*/  IMAD.IADD R10, R39, 0x1, R21 ;  /* 0x00000001270a7824 */ /* 0x004fe400078e0215 */
[----:B---3--:R-:W-:Y:S01]  /*7e30*/  IMAD.IADD R37, R18, 0x1, R20 ;  /* 0x0000000112257824 */ /* 0x008fe200078e0214 */
[----:B------:R-:W-:Y:S06]  /*7e40*/  @!P0 BRA `(.L_x_11858) ;  /* 0x0000001c003c8947 */ /* 0x000fec0003800000 */
[----:B------:R-:W0:Y:S01]  /*7e50*/  LDC R38, c[0x0][0x448] ;  /* 0x00011200ff267b82 */ /* 0x000e220000000800 */
[----:B------:R-:W-:Y:S01]  /*7e60*/  IMAD.MOV.U32 R5, RZ, RZ, R10 ;  /* 0x000000ffff057224 */ /* 0x000fe200078e000a */
        /* <DEDUP_REMOVED lines=16> */
[----:B------:R-:W-:Y:S02]  /*7f70*/  IMAD R0, R0, UR6, RZ ;  /* 0x0000000600007c24 */ /* 0x000fe4000f8e02ff */
[C---:B------:R-:W-:Y:S01]  /*7f80*/  IMAD R13, R5.reuse, UR5, R4 ;  /* 0x00000005050d7c24 */ /* 0x040fe2000f8e0204 */
[----:B------:R-:W-:Y:S01]  /*7f90*/  ULDC.64 UR4, c[0x0][0x3e8] ;  /* 0x0000fa0000047ab9 */ /* 0x000fe20000000a00 */
[----:B------:R-:W-:Y:S01]  /*7fa0*/  IMAD R11, R5, UR7, R0 ;  /* 0x00000007050b7c24 */ /* 0x000fe2000f8e0200 */
[----:B------:R-:W-:Y:S01]  /*7fb0*/  IADD3 R3, P0, R6, UR4, RZ ;  /* 0x0000000406037c10 */ /* 0x000fe2000ff1e0ff */
[----:B------:R-:W-:Y:S01]  /*7fc0*/  UMOV UR4, 0xffffffff ;  /* 0xffffffff00047882 */ /* 0x000fe20000000000 */
[----:B------:R-:W-:Y:S02]  /*7fd0*/  IADD3 R5, P1, R8, UR8, RZ ;  /* 0x0000000808057c10 */ /* 0x000fe4000ff3e0ff */
[----:B------:R-:W-:Y:S02]  /*7fe0*/  IADD3.X R13, R7, UR5, R13, P0, !PT ;  /* 0x00000005070d7c10 */ /* 0x000fe400087fe40d */
[----:B------:R-:W-:Y:S01]  /*7ff0*/  IADD3.X R4, R9, UR9, R11, P1, !PT ;  /* 0x0000000909047c10 */ /* 0x000fe20008ffe40b */
[----:B------:R-:W-:Y:S08]  /*8000*/  BRA.DIV UR4, `(.L_x_11859) ;  /* 0x000001c204847947 */ /* 0x000ff0000b800000 */
[----:B------:R0:W1:Y:S04]  /*8010*/  SHFL.IDX PT, R0, R13, RZ, 0x1e1f ;  /* 0x001e1fff0d007589 */ /* 0x00006800000e0000 */
[----:B------:R-:W2:Y:S04]  /*8020*/  SHFL.IDX PT, R3, R3, RZ, 0x1e1f ;  /* 0x001e1fff03037589 */ /* 0x000ea800000e0000 */
[----:B------:R-:W3:Y:S04]  /*8030*/  SHFL.IDX PT, R4, R4, RZ, 0x1e1f ;  /* 0x001e1fff04047589 */ /* 0x000ee800000e0000 */
[----:B------:R0:W4:Y:S02]  /*8040*/  SHFL.IDX PT, R14, R5, RZ, 0x1e1f ;  /* 0x001e1fff050e7589 */ /* 0x00012400000e0000 */
.L_x_12156:
[----:B------:R-:W5:Y:S01]  /*8050*/  LDL R6, [R1+0x60] ;  /* 0x0000600001067983 */ /* 0x000f620000100800 */
[----:B------:R-:W-:Y:S01]  /*8060*/  IMAD R38, R157, R38, RZ ;  /* 0x000000269d267224 */ /* 0x000fe200078e02ff */
[----:B------:R-:W-:Y:S01]  /*8070*/  BSSY B1, `(.L_x_11860) ;  /* 0x000002f000017945 */ /* 0x000fe20003800000 */
[----:B------:R-:W-:Y:S02]  /*8080*/  CS2R R8, SRZ ;  /* 0x0000000000087805 */ /* 0x000fe4000001ff00 */
[----:B0-----:R-:W-:Y:S02]  /*8090*/  CS2R R12, SRZ ;  /* 0x00000000000c7805 */ /* 0x001fe4000001ff00 */
[----:B------:R-:W-:Y:S02]  /*80a0*/  CS2R R24, SRZ ;  /* 0x0000000000187805 */ /* 0x000fe4000001ff00 */
[----:B------:R-:W-:Y:S02]  /*80b0*/  ISETP.GE.AND P0, PT, R10, R38, PT ;  /* 0x000000260a00720c */ /* 0x000fe40003f06270 */
[----:B------:R-:W-:-:S02]  /*80c0*/  CS2R R10, SRZ ;  /* 0x00000000000a7805 */ /* 0x000fc4000001ff00 */
[----:B------:R-:W-:Y:S02]  /*80d0*/  CS2R R20, SRZ ;  /* 0x0000000000147805 */ /* 0x000fe4000001ff00 */
[----:B------:R-:W-:Y:S02]  /*80e0*/  CS2R R26, SRZ ;  /* 0x00000000001a7805 */ /* 0x000fe4000001ff00 */
[----:B-----5:R-:W-:-:S04]  /*80f0*/  LEA.HI R5, R6, R6, RZ, 0x1 ;  /* 0x0000000606057211 */ /* 0x020fc800078f08ff */
[----:B------:R-:W-:-:S05]  /*8100*/  LOP3.LUT R5, R5, 0xfffffffe, RZ, 0xc0, !PT ;  /* 0xfffffffe05057812 */ /* 0x000fca00078ec0ff */
[----:B------:R-:W-:-:S05]  /*8110*/  IMAD.IADD R5, R6, 0x1, -R5 ;  /* 0x0000000106057824 */ /* 0x000fca00078e0a05 */
[----:B------:R-:W-:Y:S01]  /*8120*/  SHF.L.U32 R5, R5, 0x1f, RZ ;  /* 0x0000001f05057819 */ /* 0x000fe200000006ff */
[----:B------:R-:W-:Y:S06]  /*8130*/  @P0 BRA `(.L_x_11861) ;  /* 0x0000000000880947 */ /* 0x000fec0003800000 */
[----:B------:R-:W2:Y:S01]  /*8140*/  LDL.64 R28, [R1+0x20] ;  /* 0x00002000011c7983 */ /* 0x000ea20000100a00 */
        /* <DEDUP_REMOVED lines=10> */
[----:B--2---:R-:W-:Y:S02]  /*81f0*/  ISETP.GE.AND P5, PT, R28, UR4, PT ;  /* 0x000000041c007c0c */ /* 0x004fe4000bfa6270 */
[----:B---3--:R-:W-:-:S02]  /*8200*/  ISETP.GE.AND P1, PT, R32, UR4, PT ;  /* 0x0000000420007c0c */ /* 0x008fc4000bf26270 */
[----:B----4-:R-:W-:-:S09]  /*8210*/  ISETP.GE.AND P0, PT, R15, UR4, PT ;  /* 0x000000040f007c0c */ /* 0x010fd2000bf06270 */
[----:B------:R-:W-:Y:S02]  /*8220*/  @!P5 SHF.R.S32.HI R9, RZ, 0x1f, R28 ;  /* 0x0000001fff09d819 */ /* 0x000fe4000001141c */
[CC--:B------:R-:W-:Y:S02]  /*8230*/  @!P5 IADD3 R6, P2, R28.reuse, R3.reuse, RZ ;  /* 0x000000031c06d210 */ /* 0x0c0fe40007f5e0ff */
[-C--:B------:R-:W-:Y:S02]  /*8240*/  @!P5 IADD3 R28, P3, R28, R14.reuse, RZ ;  /* 0x0000000e1c1cd210 */ /* 0x080fe40007f7e0ff */
[-C--:B------:R-:W-:Y:S01]  /*8250*/  @!P1 IADD3 R30, P4, R32, R3.reuse, RZ ;  /* 0x00000003201e9210 */ /* 0x080fe20007f9e0ff */
[--C-:B-1----:R-:W-:Y:S01]  /*8260*/  @!P5 IMAD.X R7, R0, 0x1, R9.reuse, P2 ;  /* 0x000000010007d824 */ /* 0x102fe200010e0609 */
[-C--:B------:R-:W-:Y:S01]  /*8270*/  @!P1 IADD3 R32, P2, R32, R14.reuse, RZ ;  /* 0x0000000e20209210 */ /* 0x080fe20007f5e0ff */
[----:B------:R-:W-:Y:S01]  /*8280*/  @!P5 IMAD.X R29, R4, 0x1, R9, P3 ;  /* 0x00000001041dd824 */ /* 0x000fe200018e0609 */
[C---:B------:R-:W-:Y:S01]  /*8290*/  @!P0 IADD3 R34, P3, R15.reuse, R3, RZ ;  /* 0x000000030f228210 */ /* 0x040fe20007f7e0ff */
[----:B------:R-:W-:Y:S01]  /*82a0*/  @!P1 IMAD.X R31, R0, 0x1, R41, P4 ;  /* 0x00000001001f9824 */ /* 0x000fe200020e0629 */
[----:B------:R-:W-:-:S02]  /*82b0*/  @!P0 IADD3 R14, P4, R15, R14, RZ ;  /* 0x0000000e0f0e8210 */ /* 0x000fc40007f9e0ff */
[----:B------:R-:W-:Y:S01]  /*82c0*/  CS2R R8, SRZ ;  /* 0x0000000000087805 */ /* 0x000fe2000001ff00 */
[----:B------:R-:W-:Y:S01]  /*82d0*/  @!P1 IMAD.X R33, R4, 0x1, R41, P2 ;  /* 0x0000000104219824 */ /* 0x000fe200010e0629 */
[----:B------:R0:W5:Y:S01]  /*82e0*/  @!P5 LD.E.64 R24, desc[UR42][R6.64] ;  /* 0x0000002a0618d980 */ /* 0x000162000c101b00 */
[--C-:B------:R-:W-:Y:S02]  /*82f0*/  @!P0 IMAD.X R35, R0, 0x1, R40.reuse, P3 ;  /* 0x0000000100238824 */ /* 0x100fe400018e0628 */
[----:B------:R-:W-:Y:S01]  /*8300*/  @!P0 IMAD.X R15, R4, 0x1, R40, P4 ;  /* 0x00000001040f8824 */ /* 0x000fe200020e0628 */
[----:B------:R0:W5:Y:S04]  /*8310*/  @!P5 LD.E.64 R26, desc[UR42][R28.64] ;  /* 0x0000002a1c1ad980 */ /* 0x000168000c101b00 */
[----:B------:R0:W5:Y:S04]  /*8320*/  @!P1 LD.E.64 R12, desc[UR42][R30.64] ;  /* 0x0000002a1e0c9980 */ /* 0x000168000c101b00 */
[----:B------:R0:W5:Y:S04]  /*8330*/  @!P1 LD.E.64 R20, desc[UR42][R32.64] ;  /* 0x0000002a20149980 */ /* 0x000168000c101b00 */
[----:B------:R0:W5:Y:S04]  /*8340*/  @!P0 LD.E.64 R8, desc[UR42][R34.64] ;  /* 0x0000002a22088980 */ /* 0x000168000c101b00 */
[----:B------:R0:W5:Y:S02]  /*8350*/  @!P0 LD.E.64 R10, desc[UR42][R14.64] ;  /* 0x0000002a0e0a8980 */ /* 0x000164000c101b00 */
.L_x_11861:
[----:B------:R-:W-:Y:S05]  /*8360*/  BSYNC B1 ;  /* 0x0000000000017941 */ /* 0x000fea0003800000 */
.L_x_11860:
[----:B------:R-:W1:Y:S01]  /*8370*/  SYNCS.PHASECHK.TRANS64.TRYWAIT P0, [R18+URZ+0x19c00], R5 ;  /* 0x019c0005120075a7 */ /* 0x000e62000800017f */
[----:B------:R-:W-:Y:S01]  /*8380*/  IMAD R153, R153, -0xc0, R38 ;  /* 0xffffff4099997824 */ /* 0x000fe200078e0226 */
[----:B------:R-:W-:Y:S04]  /*8390*/  BSSY B1, `(.L_x_11862) ;  /* 0x0000004000017945 */ /* 0x000fe80003800000 */
[----:B------:R-:W-:-:S04]  /*83a0*/  VIMNMX R153, R153, 0xc0, PT ;  /* 0x000000c099997848 */ /* 0x000fc80003fe0100 */
[----:B------:R-:W-:Y:S01]  /*83b0*/  ISETP.GE.AND P1, PT, R39, R153, PT ;  /* 0x000000992700720c */ /* 0x000fe20003f26270 */
[----:B-1----:R-:W-:-:S12]  /*83c0*/  @!P0 BRA `(.L_x_11863) ;  /* 0x000001c000008947 */ /* 0x002fd80003800000 */
.L_x_12157:
[----:B------:R-:W-:Y:S05]  /*83d0*/  BSYNC B1 ;  /* 0x0000000000017941 */ /* 0x000fea0003800000 */
.L_x_11862:
[----:B------:R-:W-:Y:S05]  /*83e0*/  @P1 BRA `(.L_x_11864) ;  /* 0x0000003c00441947 */ /* 0x000fea0003800000 */
[----:B0-----:R-:W4:Y:S01]  /*83f0*/  LDL.64 R6, [R1+0x20] ;  /* 0x0000200001067983 */ /* 0x001f220000100a00 */
[----:B------:R-:W4:Y:S03]  /*8400*/  LDC R0, c[0x0][0x3f4] ;  /* 0x0000fd00ff007b82 */ /* 0x000f260000000800 */
[----:B---3--:R-:W3:Y:S04]  /*8410*/  LDL R4, [R1+0x3c] ;  /* 0x00003c0001047983 */ /* 0x008ee80000100800 */
[----:B--2---:R-:W2:Y:S01]  /*8420*/  LDL R3, [R1+0x40] ;  /* 0x0000400001037983 */ /* 0x004ea20000100800 */
[----:B------:R-:W-:Y:S01]  /*8430*/  BSSY B1, `(.L_x_11865) ;  /* 0x000007b000017945 */ /* 0x000fe20003800000 */
[----:B----4-:R-:W-:-:S02]  /*8440*/  ISETP.GE.AND P0, PT, R6, R0, PT ;  /* 0x000000000600720c */ /* 0x010fc40003f06270 */
[-C--:B---3--:R-:W-:Y:S02]  /*8450*/  ISETP.GE.AND P1, PT, R4, R0.reuse, PT ;  /* 0x000000000400720c */ /* 0x088fe40003f26270 */
[----:B--2---:R-:W-:-:S09]  /*8460*/  ISETP.GE.AND P2, PT, R3, R0, PT ;  /* 0x000000000300720c */ /* 0x004fd20003f46270 */
[----:B------:R-:W-:Y:S05]  /*8470*/  @P0 BRA `(.L_x_11866) ;  /* 0x0000000400d80947 */ /* 0x000fea0003800000 */
[----:B-1----:R-:W0:Y:S01]  /*8480*/  LDS.128 R4, [R37+0xf000] ;  /* 0x00f0000025047984 */ /* 0x002e220000000c00 */
        /* <DEDUP_REMOVED lines=22> */
[--C-:B------:R-:W-:Y:S02]  /*85f0*/  LOP3.LUT R29, R29, 0xff0000, R26.reuse, 0xf8, !PT ;  /* 0x00ff00001d1d7812 */ /* 0x100fe400078ef81a */
[----:B------:R-:W-:Y:S02]  /*8600*/  LOP3.LUT R31, R31, 0xff000000, R27, 0xf8, !PT ;  /* 0xff0000001f1f7812 */ /* 0x000fe400078ef81b */
[----:B------:R-:W-:Y:S02]  /*8610*/  LOP3.LUT R27, R15, 0xff000000, R25, 0xf8, !PT ;  /* 0xff0000000f1b7812 */ /* 0x000fe400078ef819 */
[----:B------:R-:W-:-:S02]  /*8620*/  LOP3.LUT R30, R29, 0xff000000, R26, 0xf8, !PT ;  /* 0xff0000001d1e7812 */ /* 0x000fc400078ef81a */
[--C-:B------:R-:W-:Y:S02]  /*8630*/  LOP3.LUT R3, R3, 0xff0000, R24.reuse, 0xf8, !PT ;  /* 0x00ff000003037812 */ /* 0x100fe400078ef818 */
[-C--:B0-----:R-:W-:Y:S02]  /*8640*/  F2FP.F16.E4M3.UNPACK_B R0, R6.reuse.H1 ;  /* 0x00000006ff00723e */ /* 0x081fe400030006ff */
[----:B------:R-:W-:Y:S02]  /*8650*/  F2FP.F16.E4M3.UNPACK_B R32, R31 ;  /* 0x0000001fff20723e */ /* 0x000fe400020006ff */
[----:B------:R-:W-:Y:S01]  /*8660*/  F2FP.F16.E4M3.UNPACK_B R26, R27 ;  /* 0x0000001bff1a723e */ /* 0x000fe200020006ff */
[----:B------:R-:W-:Y:S01]  /*8670*/  HADD2.F32 R15, -RZ, R0.H1_H1 ;  /* 0x30000000ff0f7230 */ /* 0x000fe20000004100 */
        /* <DEDUP_REMOVED lines=8> */
[----:B------:R-:W-:Y:S01]  /*8700*/  F2FP.F16.E4M3.UNPACK_B R6, R5 ;  /* 0x00000005ff06723e */ /* 0x000fe200020006ff */
        /* <DEDUP_REMOVED lines=16> */
[----:B------:R-:W-:Y:S01]  /*8810*/  FFMA.FTZ R34, R3, R32, R29 ;  /* 0x0000002003227223 */ /* 0x000fe2000001001d */
        /* <DEDUP_REMOVED lines=30> */
[----:B------:R-:W-:Y:S01]  /*8a00*/  FMUL.FTZ R3, R3, R14 ;  /* 0x0000000e03037220 */ /* 0x000fe20000410000 */
        /* <DEDUP_REMOVED lines=29> */
.L_x_11866:
[----:B------:R-:W-:Y:S05]  /*8be0*/  BSYNC B1 ;  /* 0x0000000000017941 */ /* 0x000fea0003800000 */
.L_x_11865:
[----:B------:R-:W-:Y:S04]  /*8bf0*/  BSSY B1, `(.L_x_11867) ;  /* 0x000007c000017945 */ /* 0x000fe80003800000 */
[----:B------:R-:W-:Y:S05]  /*8c00*/  @P1 BRA `(.L_x_11868) ;  /* 0x0000000400e81947 */ /* 0x000fea0003800000 */
[----:B01----:R-:W0:Y:S01]  /*8c10*/  LDS.128 R4, [R37+0x10800] ;  /* 0x0108000025047984 */ /* 0x003e220000000c00 */
        /* <DEDUP_REMOVED lines=121> */
.L_x_11868:
[----:B------:R-:W-:Y:S05]  /*93b0*/  BSYNC B1 ;  /* 0x0000000000017941 */ /* 0x000fea0003800000 */
.L_x_11867:
[----:B------:R-:W-:Y:S05]  /*93c0*/  @P2 BRA `(.L_x_11864) ;  /* 0x0000002c004c2947 */ /* 0x000fea0003800000 */
[----:B012---:R-:W0:Y:S01]  /*93d0*/  LDS.128 R4, [R37+0x12000] ;  /* 0x0120000025047984 */ /* 0x007e220000000c00 */
        /* <DEDUP_REMOVED lines=18> */
[----:B------:R-:W-:Y:S02]  /*9500*/  PRMT R3, R3, 0x7604, R0 ;  /* 0x0000760403037816 */ /* 0x000fe40000000000 */
[----:B------:R-:W-:Y:S02]  /*9510*/  LOP3.LUT R0, R10, 0xff, RZ, 0xc0, !PT ;  /* 0x000000ff0a007812 */ /* 0x000fe400078ec0ff */
[----:B------:R-:W-:Y:S02]  /*9520*/  LOP3.LUT R21, R14, 0xff0000, R21, 0xf8, !PT ;  /* 0x00ff00000e157812 */ /* 0x000fe400078ef815 */
[----:B------:R-:W-:-:S02]  /*9530*/  PRMT R15, R15, 0x7604, R0 ;  /* 0x000076040f0f7816 */ /* 0x000fc40000000000 */
[----:B------:R-:W-:Y:S02]  /*9540*/  LOP3.LUT R21, R21, 0xff000000, R11, 0xf8, !PT ;  /* 0xff00000015157812 */ /* 0x000fe400078ef80b */
[----:B------:R-:W-:Y:S02]  /*9550*/  LOP3.LUT R13, R13, 0xff000000, R9, 0xf8, !PT ;  /* 0xff0000000d0d7812 */ /* 0x000fe400078ef809 */
[----:B------:R-:W-:Y:S02]  /*9560*/  LOP3.LUT R3, R3, 0xff0000, R8, 0xf8, !PT ;  /* 0x00ff000003037812 */ /* 0x000fe400078ef808 */
[----:B0-----:R-:W-:Y:S02]  /*9570*/  F2FP.F16.E4M3.UNPACK_B R0, R6.H1 ;  /* 0x00000006ff00723e */ /* 0x001fe400030006ff */
[----:B------:R-:W-:Y:S02]  /*9580*/  LOP3.LUT R15, R15, 0xff0000, R10, 0xf8, !PT ;  /* 0x00ff00000f0f7812 */ /* 0x000fe400078ef80a */
[----:B------:R-:W-:Y:S01]  /*9590*/  F2FP.F16.E4M3.UNPACK_B R24, R21 ;  /* 0x00000015ff18723e */ /* 0x000fe200020006ff */
[----:B------:R-:W-:Y:S01]  /*95a0*/  HADD2.F32 R9, -RZ, R0.H1_H1 ;  /* 0x30000000ff097230 */ /* 0x000fe20000004100 */
[----:B------:R-:W-:-:S02]  /*95b0*/  F2FP.F16.E4M3.UNPACK_B R14, R13 ;  /* 0x0000000dff0e723e */ /* 0x000fc400020006ff */
        /* <DEDUP_REMOVED lines=88> */
.L_x_11858:
        /* <DEDUP_REMOVED lines=32> */
.L_x_12163:
[----:B------:R-:W5:Y:S01]  /*9d40*/  LDL R13, [R1+0x60] ;  /* 0x00006000010d7983 */ /* 0x000f620000100800 */
        /* <DEDUP_REMOVED lines=27> */
[----:B------:R-:W-:Y:S02]  /*9f00*/  CS2R R10, SRZ ;  /* 0x00000000000a7805 */ /* 0x000fe4000001ff00 */
[----:B------:R-:W-:Y:S02]  /*9f10*/  @!P4 SHF.R.S32.HI R5, RZ, 0x1f, R16 ;  /* 0x0000001fff05c819 */ /* 0x000fe40000011410 */
[----:B--2---:R-:W-:-:S02]  /*9f20*/  @!P4 IADD3 R28, P0, R16, R3, RZ ;  /* 0x00000003101cc210 */ /* 0x004fc40007f1e0ff */
[----:B----4-:R-:W-:-:S05]  /*9f30*/  @!P4 IADD3 R30, P1, R16, R21, RZ ;  /* 0x00000015101ec210 */ /* 0x010fca0007f3e0ff */
[--C-:B---3--:R-:W-:Y:S02]  /*9f40*/  @!P4 IMAD.X R31, R20, 0x1, R5.reuse, P1 ;  /* 0x00000001141fc824 */ /* 0x108fe400008e0605 */
[----:B------:R-:W-:Y:S02]  /*9f50*/  @!P5 IMAD.SHL.U32 R4, R29, 0x10, RZ ;  /* 0x000000101d04d824 */ /* 0x000fe400078e00ff */
[----:B-1----:R-:W-:-:S03]  /*9f60*/  @!P4 IMAD.X R29, R0, 0x1, R5, P0 ;  /* 0x00000001001dc824 */ /* 0x002fc600000e0605 */
[C---:B------:R-:W-:Y:S02]  /*9f70*/  @!P5 IADD3 R32, P2, R4.reuse, R3, RZ ;  /* 0x000000030420d210 */ /* 0x040fe40007f5e0ff */
[----:B------:R-:W-:Y:S01]  /*9f80*/  @!P5 IADD3 R34, P3, R4, R21, RZ ;  /* 0x000000150422d210 */ /* 0x000fe20007f7e0ff */
[----:B------:R0:W5:Y:S01]  /*9f90*/  @!P4 LD.E.128 R12, desc[UR42][R28.64] ;  /* 0x0000002a1c0cc980 */ /* 0x000162000c101d00 */
[----:B------:R-:W-:Y:S02]  /*9fa0*/  @!P5 SHF.R.S32.HI R3, RZ, 0x1f, R4 ;  /* 0x0000001fff03d819 */ /* 0x000fe40000011404 */
[----:B------:R-:W-:-:S03]  /*9fb0*/  CS2R R4, SRZ ;  /* 0x0000000000047805 */ /* 0x000fc6000001ff00 */
[--C-:B------:R-:W-:Y:S02]  /*9fc0*/  @!P5 IMAD.X R33, R0, 0x1, R3.reuse, P2 ;  /* 0x000000010021d824 */ /* 0x100fe400010e0603 */
[----:B------:R-:W-:Y:S01]  /*9fd0*/  @!P5 IMAD.X R35, R20, 0x1, R3, P3 ;  /* 0x000000011423d824 */ /* 0x000fe200018e0603 */
[----:B------:R0:W5:Y:S04]  /*9fe0*/  @!P4 LD.E.128 R4, desc[UR42][R30.64] ;  /* 0x0000002a1e04c980 */ /* 0x000168000c101d00 */
[----:B------:R0:W5:Y:S04]  /*9ff0*/  @!P5 LD.E.128 R24, desc[UR42][R32.64] ;  /* 0x0000002a2018d980 */ /* 0x000168000c101d00 */
[----:B------:R0:W5:Y:S02]  /*a000*/  @!P5 LD.E.128 R8, desc[UR42][R34.64] ;  /* 0x0000002a2208d980 */ /* 0x000164000c101d00 */
.L_x_11871:
[----:B------:R-:W-:Y:S05]  /*a010*/  BSYNC B1 ;  /* 0x0000000000017941 */ /* 0x000fea0003800000 */
.L_x_11870:
[----:B-1----:R-:W1:Y:S01]  /*a020*/  S2R R0, SR_TID.X ;  /* 0x0000000000007919 */ /* 0x002e620000002100 */
[----:B------:R-:W2:Y:S01]  /*a030*/  SYNCS.PHASECHK.TRANS64.TRYWAIT P0, [R18+URZ+0x19c00], R39 ;  /* 0x019c0027120075a7 */ /* 0x000ea2000800017f */
[----:B------:R-:W-:Y:S01]  /*a040*/  IMAD R153, R153, -0xc0, R38 ;  /* 0xffffff4099997824 */ /* 0x000fe200078e0226 */
[----:B------:R-:W-:Y:S04]  /*a050*/  BSSY B1, `(.L_x_11872) ;  /* 0x0000007000017945 */ /* 0x000fe80003800000 */
[----:B------:R-:W-:Y:S01]  /*a060*/  VIMNMX R153, R153, 0xc0, PT ;  /* 0x000000c099997848 */ /* 0x000fe20003fe0100 */
[----:B-1----:R-:W-:-:S05]  /*a070*/  VIADD R0, R0, 0xffffff80 ;  /* 0xffffff8000007836 */ /* 0x002fca0000000000 */
[----:B------:R-:W-:-:S04]  /*a080*/  LEA.HI R0, R0, R0, RZ, 0x1 ;  /* 0x0000000000007211 */ /* 0x000fc800078f08ff */
[----:B------:R-:W-:-:S04]  /*a090*/  SHF.R.S32.HI R0, RZ, 0x1, R0 ;  /* 0x00000001ff007819 */ /* 0x000fc80000011400 */
[----:B------:R-:W-:Y:S01]  /*a0a0*/  ISETP.GE.AND P1, PT, R0, R153, PT ;  /* 0x000000990000720c */ /* 0x000fe20003f26270 */
[----:B--2---:R-:W-:-:S12]  /*a0b0*/  @!P0 BRA `(.L_x_11873) ;  /* 0x000001a400488947 */ /* 0x004fd80003800000 */
.L_x_12164:
[----:B------:R-:W-:Y:S05]  /*a0c0*/  BSYNC B1 ;  /* 0x0000000000017941 */ /* 0x000fea0003800000 */
.L_x_11872:
[----:B------:R-:W-:Y:S05]  /*a0d0*/  @P1 BRA `(.L_x_11864) ;  /* 0x0000002000081947 */ /* 0x000fea0003800000 */
[----:B------:R2:W5:Y:S01]  /*a0e0*/  LDL R62, [R1+0x30] ;  /* 0x00003000013e7983 */ /* 0x0005620000100800 */
[----:B------:R-:W0:Y:S03]  /*a0f0*/  LDC R3, c[0x0][0x3f4] ;  /* 0x0000fd00ff037b82 */ /* 0x000e260000000800 */
[----:B------:R2:W5:Y:S04]  /*a100*/  LDL R61, [R1+0x44] ;  /* 0x00004400013d7983 */ /* 0x0005680000100800 */
[----:B------:R2:W5:Y:S01]  /*a110*/  LDL R60, [R1+0x78] ;  /* 0x00007800013c7983 */ /* 0x0005620000100800 */
[C---:B------:R-:W-:Y:S01]  /*a120*/  VIADD R0, R16.reuse, 0x20 ;  /* 0x0000002010007836 */ /* 0x040fe20000000000 */
[----:B------:R-:W-:Y:S01]  /*a130*/  BSSY B1, `(.L_x_11874) ;  /* 0x00000fd000017945 */ /* 0x000fe20003800000 */
[----:B0-----:R-:W-:-:S03]  /*a140*/  ISETP.GE.AND P0, PT, R16, R3, PT ;  /* 0x000000031000720c */ /* 0x001fc60003f06270 */
[----:B------:R-:W-:-:S10]  /*a150*/  ISETP.GE.AND P1, PT, R0, R3, PT ;  /* 0x000000030000720c */ /* 0x000fd40003f26270 */
[----:B--2---:R-:W-:Y:S05]  /*a160*/  @P0 BRA `(.L_x_11875) ;  /* 0x0000000c00e40947 */ /* 0x004fea0003800000 */
[----:B----4-:R-:W0:Y:S01]  /*a170*/  S2R R21, SR_TID.X ;  /* 0x0000000000157919 */ /* 0x010e220000002100 */
[----:B---3-5:R-:W-:Y:S02]  /*a180*/  SHF.R.U32.HI R20, RZ, 0x8, R12 ;  /* 0x00000008ff147819 */ /* 0x028fe4000001160c */
[----:B------:R-:W-:Y:S02]  /*a190*/  LOP3.LUT R0, R12, 0xff, RZ, 0xc0, !PT ;  /* 0x000000ff0c007812 */ /* 0x000fe400078ec0ff */
[----:B------:R-:W-:Y:S02]  /*a1a0*/  SHF.R.U32.HI R30, RZ, 0x8, R14 ;  /* 0x00000008ff1e7819 */ /* 0x000fe4000001160e */
[----:B------:R-:W-:Y:S02]  /*a1b0*/  SHF.R.U32.HI R29, RZ, 0x8, R13 ;  /* 0x00000008ff1d7819 */ /* 0x000fe4000001160d */
[----:B------:R-:W-:Y:S02]  /*a1c0*/  LOP3.LUT R28, R13, 0xff, RZ, 0xc0, !PT ;  /* 0x000000ff0d1c7812 */ /* 0x000fe400078ec0ff */
[----:B------:R-:W-:-:S02]  /*a1d0*/  LOP3.LUT R29, R29, 0xff, RZ, 0xc0, !PT ;  /* 0x000000ff1d1d7812 */ /* 0x000fc400078ec0ff */
[----:B------:R-:W-:Y:S02]  /*a1e0*/  SHF.R.U32.HI R47, RZ, 0x8, R7 ;  /* 0x00000008ff2f7819 */ /* 0x000fe40000011607 */
[----:B------:R-:W-:Y:S02]  /*a1f0*/  PRMT R38, R29, 0x7604, R28 ;  /* 0x000076041d267816 */ /* 0x000fe4000000001c */
[----:B------:R-:W-:Y:S02]  /*a200*/  SHF.R.U32.HI R29, RZ, 0x8, R15 ;  /* 0x00000008ff1d7819 */ /* 0x000fe4000001160f */
[----:B------:R-:W-:Y:S02]  /*a210*/  LOP3.LUT R28, R15, 0xff, RZ, 0xc0, !PT ;  /* 0x000000ff0f1c7812 */ /* 0x000fe400078ec0ff */
[----:B------:R-:W-:Y:S02]  /*a220*/  LOP3.LUT R29, R29, 0xff, RZ, 0xc0, !PT ;  /* 0x000000ff1d1d7812 */ /* 0x000fe400078ec0ff */
[----:B------:R-:W-:-:S02]  /*a230*/  SHF.R.U32.HI R40, RZ, 0x8, R5 ;  /* 0x00000008ff287819 */ /* 0x000fc40000011605 */
[----:B------:R-:W-:Y:S02]  /*a240*/  LOP3.LUT R44, R7, 0xff, RZ, 0xc0, !PT ;  /* 0x000000ff072c7812 */ /* 0x000fe400078ec0ff */
[----:B------:R-:W-:Y:S02]  /*a250*/  LOP3.LUT R47, R47, 0xff, RZ, 0xc0, !PT ;  /* 0x000000ff2f2f7812 */ /* 0x000fe400078ec0ff */
[----:B------:R-:W-:Y:S02]  /*a260*/  SHF.R.U32.HI R43, RZ, 0x8, R6 ;  /* 0x00000008ff2b7819 */ /* 0x000fe40000011606 */
[----:B------:R-:W-:Y:S01]  /*a270*/  LOP3.LUT R40, R40, 0xff, RZ, 0xc0, !PT ;  /* 0x000000ff28287812 */ /* 0x000fe200078ec0ff */
[----:B0-----:R-:W-:Y:S01]  /*a280*/  VIADD R31, R21, 0xffffff80 ;  /* 0xffffff80151f7836 */ /* 0x001fe20000000000 */
[----:B------:R-:W-:Y:S02]  /*a290*/  LOP3.LUT R21, R20, 0xff, RZ, 0xc0, !PT ;  /* 0x000000ff14157812 */ /* 0x000fe400078ec0ff */
[----:B------:R-:W-:-:S02]  /*a2a0*/  LOP3.LUT R20, R14, 0xff, RZ, 0xc0, !PT ;  /* 0x000000ff0e147812 */ /* 0x000fc400078ec0ff */
[----:B------:R-:W-:Y:S02]  /*a2b0*/  LEA.HI R32, R31, R31, RZ, 0x1 ;  /* 0x0000001f1f207211 */ /* 0x000fe400078f08ff */
[----:B-1----:R-:W-:Y:S02]  /*a2c0*/  PRMT R39, R21, 0x7604, R0 ;  /* 0x0000760415277816 */ /* 0x002fe40000000000 */
[----:B------:R-:W-:Y:S02]  /*a2d0*/  LOP3.LUT R32, R32, 0xfffffffe, RZ, 0xc0, !PT ;  /* 0xfffffffe20207812 */ /* 0x000fe400078ec0ff */
[----:B------:R-:W-:Y:S02]  /*a2e0*/  SHF.R.U32.HI R21, RZ, 0x8, R4 ;  /* 0x00000008ff157819 */ /* 0x000fe40000011604 */
[----:B------:R-:W-:Y:S01]  /*a2f0*/  PRMT R44, R47, 0x7604, R44 ;  /* 0x000076042f2c7816 */ /* 0x000fe2000000002c */
[----:B------:R-:W-:Y:S01]  /*a300*/  IMAD.IADD R32, R31, 0x1, -R32 ;  /* 0x000000011f207824 */ /* 0x000fe200078e0a20 */
[----:B------:R-:W-:-:S02]  /*a310*/  LOP3.LUT R31, R30, 0xff, RZ, 0xc0, !PT ;  /* 0x000000ff1e1f7812 */ /* 0x000fc400078ec0ff */
[----:B------:R-:W-:Y:S02]  /*a320*/  LOP3.LUT R33, R21, 0xff, RZ, 0xc0, !PT ;  /* 0x000000ff15217812 */ /* 0x000fe400078ec0ff */
[----:B------:R-:W-:Y:S02]  /*a330*/  LEA.HI R0, R3, R32, RZ, 0x1c ;  /* 0x0000002003007211 */ /* 0x000fe400078fe0ff */
[----:B------:R-:W-:Y:S02]  /*a340*/  PRMT R41, R31, 0x7604, R20 ;  /* 0x000076041f297816 */ /* 0x000fe40000000014 */
[C---:B------:R-:W-:Y:S01]  /*a350*/  LEA.HI R20, R0.reuse, R0, RZ, 0x1 ;  /* 0x0000000000147211 */ /* 0x040fe200078f08ff */
[----:B------:R-:W-:Y:S01]  /*a360*/  IMAD.SHL.U32 R0, R0, 0x10, RZ ;  /* 0x0000001000007824 */ /* 0x000fe200078e00ff */
[----:B------:R-:W-:Y:S02]  /*a370*/  LOP3.LUT R32, R4, 0xff, RZ, 0xc0, !PT ;  /* 0x000000ff04207812 */ /* 0x000fe400078ec0ff */
[----:B------:R-:W-:-:S02]  /*a380*/  SHF.R.S32.HI R20, RZ, 0x1, R20 ;  /* 0x00000001ff147819 */ /* 0x000fc40000011414 */
[----:B------:R-:W-:Y:S02]  /*a390*/  LOP3.LUT R0, R62, 0x10, R0, 0xf8, !PT ;  /* 0x000000103e007812 */ /* 0x000fe400078ef800 */
[----:B------:R-:W-:Y:S01]  /*a3a0*/  PRMT R45, R33, 0x7604, R32 ;  /* 0x00007604212d7816 */ /* 0x000fe20000000020 */
[----:B------:R-:W-:Y:S01]  /*a3b0*/  IMAD R21, R20, 0x1800, R61 ;  /* 0x0000180014157824 */ /* 0x000fe200078e023d */
[----:B------:R-:W-:Y:S02]  /*a3c0*/  LOP3.LUT R0, R0, R60, RZ, 0x3c, !PT ;  /* 0x0000003c00007212 */ /* 0x000fe400078e3cff */
[----:B------:R-:W-:Y:S02]  /*a3d0*/  PRMT R20, R29, 0x7604, R28 ;  /* 0x000076041d147816 */ /* 0x000fe4000000001c */
[----:B------:R-:W-:Y:S01]  /*a3e0*/  IADD3 R0, R18, R21, R0 ;  /* 0x0000001512007210 */ /* 0x000fe20007ffe000 */
[----:B------:R-:W0:Y:S01]  /*a3f0*/  LDS.128 R28, [R37+0xf000] ;  /* 0x00f00000251c7984 */ /* 0x000e220000000c00 */
[----:B------:R-:W-:-:S02]  /*a400*/  LOP3.LUT R21, R5, 0xff, RZ, 0xc0, !PT ;  /* 0x000000ff05157812 */ /* 0x000fc400078ec0ff */
[----:B------:R-:W-:Y:S01]  /*a410*/  LOP3.LUT R42, R6, 0xff, RZ, 0xc0, !PT ;  /* 0x000000ff062a7812 */ /* 0x000fe200078ec0ff */
[----:B------:R-:W1:Y:S01]  /*a420*/  LDS.128 R32, [R0+0xf000] ;  /* 0x00f0000000207984 */ /* 0x000e620000000c00 */
        /* <DEDUP_REMOVED lines=9> */
[----:B------:R-:W-:Y:S01]  /*a4c0*/  LOP3.LUT R45, R45, 0xff0000, R4, 0xf8, !PT ;  /* 0x00ff00002d2d7812 */ /* 0x000fe200078ef804 */
[----:B------:R-:W-:Y:S01]  /*a4d0*/  IMAD.U32 R51, R51, 0x10000, RZ ;  /* 0x0001000033337824 */ /* 0x000fe200078e00ff */
        /* <DEDUP_REMOVED lines=12> */
[--C-:B------:R-:W-:Y:S02]  /*a5a0*/  LOP3.LUT R13, R49, 0xff0000, R6.reuse, 0xf8, !PT ;  /* 0x00ff0000310d7812 */ /* 0x100fe400078ef806 */
[-C--:B0-----:R-:W-:Y:S02]  /*a5b0*/  F2FP.F16.E4M3.UNPACK_B R14, R29.reuse ;  /* 0x0000001dff0e723e */ /* 0x081fe400020006ff */
[----:B------:R-:W-:Y:S02]  /*a5c0*/  F2FP.F16.E4M3.UNPACK_B R40, R29.H1 ;  /* 0x0000001dff28723e */ /* 0x000fe400030006ff */
[----:B------:R-:W-:Y:S02]  /*a5d0*/  F2FP.F16.E4M3.UNPACK_B R48, R45 ;  /* 0x0000002dff30723e */ /* 0x000fe400020006ff */
[----:B-1----:R-:W-:Y:S02]  /*a5e0*/  F2FP.F16.E4M3.UNPACK_B R21, R33 ;  /* 0x00000021ff15723e */ /* 0x002fe400020006ff */
[----:B------:R-:W-:Y:S01]  /*a5f0*/  F2FP.F16.E4M3.UNPACK_B R29, R44 ;  /* 0x0000002cff1d723e */ /* 0x000fe200020006ff */
[----:B------:R-:W-:Y:S01]  /*a600*/  HADD2.F32 R50, -RZ, R48.H0_H0 ;  /* 0x20000030ff327230 */ /* 0x000fe20000004100 */
[----:B------:R-:W-:Y:S01]  /*a610*/  LOP3.LUT R4, R13, 0xff000000, R6, 0xf8, !PT ;  /* 0xff0000000d047812 */ /* 0x000fe200078ef806 */
[----:B------:R-:W-:Y:S01]  /*a620*/  HADD2.F32 R6, -RZ, R21.H0_H0 ;  /* 0x20000015ff067230 */ /* 0x000fe20000004100 */
[-C--:B------:R-:W-:Y:S01]  /*a630*/  F2FP.F16.E4M3.UNPACK_B R41, R31.reuse ;  /* 0x0000001fff29723e */ /* 0x080fe200020006ff */
[--C-:B------:R-:W-:Y:S01]  /*a640*/  HADD2.F32 R13, -RZ, R14.reuse.H0_H0 ;  /* 0x2000000eff0d7230 */ /* 0x100fe20000004100 */
[----:B------:R-:W-:Y:S01]  /*a650*/  F2FP.F16.E4M3.UNPACK_B R46, R31.H1 ;  /* 0x0000001fff2e723e */ /* 0x000fe200030006ff */
[----:B------:R-:W-:Y:S01]  /*a660*/  HADD2.F32 R31, -RZ, R29.H0_H0 ;  /* 0x2000001dff1f7230 */ /* 0x000fe20000004100 */
[----:B------:R-:W-:Y:S01]  /*a670*/  LOP3.LUT R49, R43, 0xff000000, R15, 0xf8, !PT ;  /* 0xff0000002b317812 */ /* 0x000fe200078ef80f */
[----:B------:R-:W-:Y:S01]  /*a680*/  HADD2.F32 R21, -RZ, R21.H1_H1 ;  /* 0x30000015ff157230 */ /* 0x000fe20000004100 */
[-C--:B------:R-:W-:Y:S01]  /*a690*/  F2FP.F16.E4M3.UNPACK_B R15, R28.reuse ;  /* 0x0000001cff0f723e */ /* 0x080fe200020006ff */
[----:B------:R-:W-:Y:S01]  /*a6a0*/  HADD2.F32 R14, -RZ, R14.H1_H1 ;  /* 0x3000000eff0e7230 */ /* 0x000fe20000004100 */
[----:B------:R-:W-:-:S02]  /*a6b0*/  F2FP.F16.E4M3.UNPACK_B R39, R28.H1 ;  /* 0x0000001cff27723e */ /* 0x000fc400030006ff */
[-C--:B------:R-:W-:Y:S02]  /*a6c0*/  F2FP.F16.E4M3.UNPACK_B R28, R32.reuse ;  /* 0x00000020ff1c723e */ /* 0x080fe400020006ff */
[----:B------:R-:W-:Y:S01]  /*a6d0*/  F2FP.F16.E4M3.UNPACK_B R43, R32.H1 ;  /* 0x00000020ff2b723e */ /* 0x000fe200030006ff */
[C---:B------:R-:W-:Y:S01]  /*a6e0*/  FMUL.FTZ R32, R6.reuse, R50 ;  /* 0x0000003206207220 */ /* 0x040fe20000410000 */
[-C--:B------:R-:W-:Y:S02]  /*a6f0*/  F2FP.F16.E4M3.UNPACK_B R42, R35.reuse ;  /* 0x00000023ff2a723e */ /* 0x080fe400020006ff */
[----:B------:R-:W-:Y:S01]  /*a700*/  F2FP.F16.E4M3.UNPACK_B R47, R35.H1 ;  /* 0x00000023ff2f723e */ /* 0x000fe200030006ff */
[-C--:B------:R-:W-:Y:S01]  /*a710*/  FMUL.FTZ R35, R6, R31.reuse ;  /* 0x0000001f06237220 */ /* 0x080fe20000410000 */
[----:B------:R-:W-:Y:S01]  /*a720*/  FFMA.FTZ R6, R13, R31, -R32 ;  /* 0x0000001f0d067223 */ /* 0x000fe20000010820 */
[----:B------:R-:W-:Y:S01]  /*a730*/  F2FP.F16.E4M3.UNPACK_B R33, R33.H1 ;  /* 0x00000021ff21723e */ /* 0x000fe200030006ff */
[----:B------:R-:W-:-:S02]  /*a740*/  HADD2.F32 R32, -RZ, R29.H1_H1 ;  /* 0x3000001dff207230 */ /* 0x000fc40000004100 */
[----:B------:R-:W-:Y:S01]  /*a750*/  FFMA.FTZ R13, R13, R50, R35 ;  /* 0x000000320d0d7223 */ /* 0x000fe20000010023 */
[----:B------:R-:W-:Y:S01]  /*a760*/  F2FP.F16.E4M3.UNPACK_B R35, R45.H1 ;  /* 0x0000002dff23723e */ /* 0x000fe200030006ff */
[----:B------:R-:W-:Y:S01]  /*a770*/  HADD2.F32 R45, -RZ, R48.H1_H1 ;  /* 0x30000030ff2d7230 */ /* 0x000fe20000004100 */
[----:B------:R-:W-:Y:S01]  /*a780*/  F2FP.F16.E4M3.UNPACK_B R44, R44.H1 ;  /* 0x0000002cff2c723e */ /* 0x000fe200030006ff */
[----:B------:R-:W-:Y:S01]  /*a790*/  HADD2.F32 R29, -RZ, R33.H0_H0 ;  /* 0x20000021ff1d7230 */ /* 0x000fe20000004100 */
[----:B------:R-:W-:Y:S01]  /*a7a0*/  LOP3.LUT R52, R51, 0xff000000, R7, 0xf8, !PT ;  /* 0xff00000033347812 */ /* 0x000fe200078ef807 */
[----:B------:R-:W-:Y:S02]  /*a7b0*/  HADD2.F32 R50, -RZ, R35.H0_H0 ;  /* 0x20000023ff327230 */ /* 0x000fe40000004100 */
[C---:B------:R-:W-:Y:S01]  /*a7c0*/  FMUL.FTZ R51, R21.reuse, R45 ;  /* 0x0000002d15337220 */ /* 0x040fe20000410000 */
[----:B------:R-:W-:Y:S02]  /*a7d0*/  HADD2.F32 R48, -RZ, R44.H0_H0 ;  /* 0x2000002cff307230 */ /* 0x000fe40000004100 */
[----:B------:R-:W-:Y:S01]  /*a7e0*/  FMUL.FTZ R54, R21, R32 ;  /* 0x0000002015367220 */ /* 0x000fe20000410000 */
[----:B------:R-:W-:-:S02]  /*a7f0*/  HADD2.F32 R31, -RZ, R40.H0_H0 ;  /* 0x20000028ff1f7230 */ /* 0x000fc40000004100 */
[C---:B------:R-:W-:Y:S01]  /*a800*/  FMUL.FTZ R56, R29.reuse, R50 ;  /* 0x000000321d387220 */ /* 0x040fe20000410000 */
[C---:B------:R-:W-:Y:S01]  /*a810*/  FFMA.FTZ R21, R14.reuse, R32, -R51 ;  /* 0x000000200e157223 */ /* 0x040fe20000010833 */
[-C--:B------:R-:W-:Y:S01]  /*a820*/  FMUL.FTZ R53, R29, R48.reuse ;  /* 0x000000301d357220 */ /* 0x080fe20000410000 */
[----:B------:R-:W-:Y:S01]  /*a830*/  FFMA.FTZ R14, R14, R45, R54 ;  /* 0x0000002d0e0e7223 */ /* 0x000fe20000010036 */
[C---:B------:R-:W-:Y:S01]  /*a840*/  FFMA.FTZ R29, R31.reuse, R48, -R56 ;  /* 0x000000301f1d7223 */ /* 0x040fe20000010838 */
[----:B------:R-:W-:Y:S02]  /*a850*/  HADD2.F32 R51, -RZ, R35.H1_H1 ;  /* 0x30000023ff337230 */ /* 0x000fe40000004100 */
[----:B------:R-:W-:Y:S01]  /*a860*/  FFMA.FTZ R31, R31, R50, R53 ;  /* 0x000000321f1f7223 */ /* 0x000fe20000010035 */
[----:B------:R-:W-:Y:S01]  /*a870*/  F2FP.F16.E4M3.UNPACK_B R50, R52 ;  /* 0x00000034ff32723e */ /* 0x000fe200020006ff */
[----:B------:R-:W-:Y:S01]  /*a880*/  HADD2.F32 R32, -RZ, R33.H1_H1 ;  /* 0x30000021ff207230 */ /* 0x000fe20000004100 */
[----:B------:R-:W-:Y:S01]  /*a890*/  F2FP.F16.E4M3.UNPACK_B R7, R34 ;  /* 0x00000022ff07723e */ /* 0x000fe200020006ff */
[----:B------:R-:W-:Y:S01]  /*a8a0*/  HADD2.F32 R45, -RZ, R44.H1_H1 ;  /* 0x3000002cff2d7230 */ /* 0x000fe20000004100 */
[----:B------:R-:W-:Y:S01]  /*a8b0*/  F2FP.F16.E4M3.UNPACK_B R44, R49 ;  /* 0x00000031ff2c723e */ /* 0x000fe200020006ff */
        /* <DEDUP_REMOVED lines=12> */
[----:B------:R-:W-:Y:S01]  /*a980*/  F2FP.F16.E4M3.UNPACK_B R49, R49.H1 ;  /* 0x00000031ff31723e */ /* 0x000fe200030006ff */
[C---:B------:R-:W-:Y:S01]  /*a990*/  FFMA.FTZ R35, R33.reuse, R48, -R58 ;  /* 0x0000003021237223 */ /* 0x040fe2000001083a */
[----:B------:R-:W-:Y:S02]  /*a9a0*/  HADD2.F32 R48, -RZ, R44.H1_H1 ;  /* 0x3000002cff307230 */ /* 0x000fe40000004100 */
        /* <DEDUP_REMOVED lines=20> */
[----:B------:R-:W-:Y:S01]  /*aaf0*/  F2FP.F16.E4M3.UNPACK_B R53, R38.H1 ;  /* 0x00000026ff35723e */ /* 0x000fe200030006ff */
[----:B------:R-:W-:Y:S01]  /*ab00*/  HADD2.F32 R48, -RZ, R46.H1_H1 ;  /* 0x3000002eff307230 */ /* 0x000fe20000004100 */
[----:B------:R-:W-:Y:S01]  /*ab10*/  F2FP.F16.E4M3.UNPACK_B R50, R20.H1 ;  /* 0x00000014ff32723e */ /* 0x000fe200030006ff */
[----:B------:R-:W-:Y:S01]  /*ab20*/  HADD2.F32 R55, -RZ, R51.H1_H1 ;  /* 0x30000033ff377230 */ /* 0x000fe20000004100 */
[----:B------:R-:W-:Y:S01]  /*ab30*/  F2FP.SATFINITE.E4M3.F32.PACK_AB_MERGE_C R31, R40, R31, RZ ;  /* 0x0000001f281f723e */ /* 0x000fe200048070ff */
[----:B------:R-:W-:Y:S02]  /*ab40*/  HADD2.F32 R54, -RZ, R53.H0_H0 ;  /* 0x20000035ff367230 */ /* 0x000fe40000004100 */
[----:B------:R-:W-:-:S02]  /*ab50*/  HADD2.F32 R46, -RZ, R43.H0_H0 ;  /* 0x2000002bff2e7230 */ /* 0x000fc40000004100 */
[C---:B------:R-:W-:Y:S01]  /*ab60*/  FMUL.FTZ R59, R47.reuse, R55 ;  /* 0x000000372f3b7220 */ /* 0x040fe20000410000 */
[--C-:B------:R-:W-:Y:S01]  /*ab70*/  HADD2.F32 R51, -RZ, R50.reuse.H0_H0 ;  /* 0x20000032ff337230 */ /* 0x100fe20000004100 */
[----:B------:R-:W-:Y:S01]  /*ab80*/  F2FP.SATFINITE.E4M3.F32.PACK_AB_MERGE_C R13, R14, R13, R31 ;  /* 0x0000000d0e0d723e */ /* 0x000fe2000480701f */
[----:B------:R-:W-:Y:S02]  /*ab90*/  HADD2.F32 R52, -RZ, R49.H1_H1 ;  /* 0x30000031ff347230 */ /* 0x000fe40000004100 */
[C---:B------:R-:W-:Y:S01]  /*aba0*/  FMUL.FTZ R56, R46.reuse, R54 ;  /* 0x000000362e387220 */ /* 0x040fe20000410000 */
[----:B------:R-:W-:Y:S02]  /*abb0*/  HADD2.F32 R49, -RZ, R39.H0_H0 ;  /* 0x20000027ff317230 */ /* 0x000fe40000004100 */
[-C--:B------:R-:W-:Y:S01]  /*abc0*/  FMUL.FTZ R57, R46, R51.reuse ;  /* 0x000000332e397220 */ /* 0x080fe20000410000 */
[----:B------:R-:W-:Y:S02]  /*abd0*/  HADD2.F32 R43, -RZ, R43.H1_H1 ;  /* 0x3000002bff2b7230 */ /* 0x000fe40000004100 */
[-C--:B------:R-:W-:Y:S01]  /*abe0*/  FMUL.FTZ R58, R47, R52.reuse ;  /* 0x000000342f3a7220 */ /* 0x080fe20000410000 */
[----:B------:R-:W-:Y:S01]  /*abf0*/  FFMA.FTZ R46, R48, R52, -R59 ;  /* 0x00000034302e7223 */ /* 0x000fe2000001083b */
[C---:B------:R-:W-:Y:S01]  /*ac00*/  FFMA.FTZ R47, R49.reuse, R51, -R56 ;  /* 0x00000033312f7223 */ /* 0x040fe20000010838 */
[----:B------:R-:W-:Y:S01]  /*ac10*/  FFMA.FTZ R49, R49, R54, R57 ;  /* 0x0000003631317223 */ /* 0x000fe20000010039 */
[----:B------:R-:W-:Y:S01]  /*ac20*/  HADD2.F32 R54, -RZ, R53.H1_H1 ;  /* 0x30000035ff367230 */ /* 0x000fe20000004100 */
[----:B------:R-:W-:Y:S01]  /*ac30*/  F2FP.F16.E4M3.UNPACK_B R51, R38 ;  /* 0x00000026ff33723e */ /* 0x000fe200020006ff */
[----:B------:R-:W-:Y:S01]  /*ac40*/  HADD2.F32 R52, -RZ, R50.H1_H1 ;  /* 0x30000032ff347230 */ /* 0x000fe20000004100 */
[----:B------:R-:W-:Y:S01]  /*ac50*/  F2FP.F16.E4M3.UNPACK_B R50, R20 ;  /* 0x00000014ff32723e */ /* 0x000fe200020006ff */
[----:B------:R-:W-:-:S02]  /*ac60*/  HADD2.F32 R39, -RZ, R39.H1_H1 ;  /* 0x30000027ff277230 */ /* 0x000fc40000004100 */
[C---:B------:R-:W-:Y:S01]  /*ac70*/  FMUL.FTZ R20, R43.reuse, R54 ;  /* 0x000000362b147220 */ /* 0x040fe20000410000 */
[----:B------:R-:W-:Y:S01]  /*ac80*/  FFMA.FTZ R48, R48, R55, R58 ;  /* 0x0000003730307223 */ /* 0x000fe2000001003a */
[-C--:B------:R-:W-:Y:S01]  /*ac90*/  FMUL.FTZ R53, R43, R52.reuse ;  /* 0x000000342b357220 */ /* 0x080fe20000410000 */
[--C-:B------:R-:W-:Y:S02]  /*aca0*/  HADD2.F32 R43, -RZ, R51.reuse.H0_H0 ;  /* 0x20000033ff2b7230 */ /* 0x100fe40000004100 */
[C---:B------:R-:W-:Y:S01]  /*acb0*/  FFMA.FTZ R56, R39.reuse, R52, -R20 ;  /* 0x0000003427387223 */ /* 0x040fe20000010814 */
[----:B------:R-:W-:Y:S02]  /*acc0*/  HADD2.F32 R38, -RZ, R28.H0_H0 ;  /* 0x2000001cff267230 */ /* 0x000fe40000004100 */
[----:B------:R-:W-:Y:S01]  /*acd0*/  FFMA.FTZ R58, R39, R54, R53 ;  /* 0x00000036273a7223 */ /* 0x000fe20000010035 */
[----:B------:R-:W-:Y:S01]  /*ace0*/  HADD2.F32 R39, -RZ, R50.H0_H0 ;  /* 0x20000032ff277230 */ /* 0x000fe20000004100 */
[----:B------:R-:W-:Y:S01]  /*acf0*/  F2FP.F16.E4M3.UNPACK_B R52, R4.H1 ;  /* 0x00000004ff34723e */ /* 0x000fe200030006ff */
[----:B------:R-:W-:-:S02]  /*ad00*/  HADD2.F32 R51, -RZ, R51.H1_H1 ;  /* 0x30000033ff337230 */ /* 0x000fc40000004100 */
[C---:B------:R-:W-:Y:S01]  /*ad10*/  FMUL.FTZ R53, R38.reuse, R43 ;  /* 0x0000002b26357220 */ /* 0x040fe20000410000 */
[----:B------:R-:W-:Y:S02]  /*ad20*/  HADD2.F32 R28, -RZ, R28.H1_H1 ;  /* 0x3000001cff1c7230 */ /* 0x000fe40000004100 */
[----:B------:R-:W-:Y:S01]  /*ad30*/  FMUL.FTZ R55, R38, R39 ;  /* 0x0000002726377220 */ /* 0x000fe20000410000 */
[----:B------:R-:W-:Y:S01]  /*ad40*/  HADD2.F32 R50, -RZ, R50.H1_H1 ;  /* 0x30000032ff327230 */ /* 0x000fe20000004100 */
[----:B------:R-:W-:Y:S01]  /*ad50*/  F2FP.F16.E4M3.UNPACK_B R38, R12.H1 ;  /* 0x0000000cff26723e */ /* 0x000fe200030006ff */
[--C-:B------:R-:W-:Y:S02]  /*ad60*/  HADD2.F32 R20, -RZ, R15.reuse.H0_H0 ;  /* 0x2000000fff147230 */ /* 0x100fe40000004100 */
[C---:B------:R-:W-:Y:S01]  /*ad70*/  FMUL.FTZ R54, R28.reuse, R51 ;  /* 0x000000331c367220 */ /* 0x040fe20000410000 */
[----:B------:R-:W-:Y:S02]  /*ad80*/  HADD2.F32 R15, -RZ, R15.H1_H1 ;  /* 0x3000000fff0f7230 */ /* 0x000fe40000004100 */
[----:B------:R-:W-:Y:S01]  /*ad90*/  FMUL.FTZ R28, R28, R50 ;  /* 0x000000321c1c7220 */ /* 0x000fe20000410000 */
[----:B------:R-:W-:Y:S01]  /*ada0*/  F2FP.F16.E4M3.UNPACK_B R12, R12 ;  /* 0x0000000cff0c723e */ /* 0x000fe200020006ff */
[C---:B------:R-:W-:Y:S01]  /*adb0*/  FFMA.FTZ R53, R20.reuse, R39, -R53 ;  /* 0x0000002714357223 */ /* 0x040fe20000010835 */
[----:B------:R-:W-:Y:S01]  /*adc0*/  FFMA.FTZ R55, R20, R43, R55 ;  /* 0x0000002b14377223 */ /* 0x000fe20000010037 */
        /* <DEDUP_REMOVED lines=10> */
[----:B------:R-:W-:-:S02]  /*ae70*/  HADD2.F32 R34, -RZ, R34.H1_H1 ;  /* 0x30000022ff227230 */ /* 0x000fc40000004100 */
[----:B------:R-:W-:Y:S02]  /*ae80*/  HADD2.F32 R51, -RZ, R52.H1_H1 ;  /* 0x30000034ff337230 */ /* 0x000fe40000004100 */
[C---:B------:R-:W-:Y:S01]  /*ae90*/  FFMA.FTZ R38, R15.reuse, R28, -R38 ;  /* 0x0000001c0f267223 */ /* 0x040fe20000010826 */
[----:B------:R-:W-:Y:S02]  /*aea0*/  HADD2.F32 R30, -RZ, R30.H1_H1 ;  /* 0x3000001eff1e7230 */ /* 0x000fe40000004100 */
[C---:B------:R-:W-:Y:S01]  /*aeb0*/  FMUL.FTZ R28, R34.reuse, R39 ;  /* 0x00000027221c7220 */ /* 0x040fe20000410000 */
[----:B------:R-:W-:Y:S01]  /*aec0*/  FMUL.FTZ R57, R34, R51 ;  /* 0x0000003322397220 */ /* 0x000fe20000410000 */
[----:B------:R-:W-:Y:S01]  /*aed0*/  FFMA.FTZ R34, R15, R43, R20 ;  /* 0x0000002b0f227223 */ /* 0x000fe20000010014 */
[--C-:B------:R-:W-:Y:S02]  /*aee0*/  HADD2.F32 R15, -RZ, R12.reuse.H0_H0 ;  /* 0x2000000cff0f7230 */ /* 0x100fe40000004100 */
[----:B------:R-:W-:Y:S01]  /*aef0*/  FFMA.FTZ R51, R30, R51, R28 ;  /* 0x000000331e337223 */ /* 0x000fe2000001001c */
[----:B------:R-:W-:-:S02]  /*af00*/  HADD2.F32 R20, -RZ, R12.H1_H1 ;  /* 0x3000000cff147230 */ /* 0x000fc40000004100 */
[----:B------:R-:W-:Y:S01]  /*af10*/  FFMA.FTZ R57, R30, R39, -R57 ;  /* 0x000000271e397223 */ /* 0x000fe20000010839 */
[--C-:B------:R-:W-:Y:S02]  /*af20*/  HADD2.F32 R12, -RZ, R7.reuse.H0_H0 ;  /* 0x20000007ff0c7230 */ /* 0x100fe40000004100 */
[--C-:B------:R-:W-:Y:S01]  /*af30*/  HADD2.F32 R28, -RZ, R4.reuse.H1_H1 ;  /* 0x30000004ff1c7230 */ /* 0x100fe20000004100 */
[----:B------:R-:W-:Y:S01]  /*af40*/  F2FP.SATFINITE.E4M3.F32.PACK_AB_MERGE_C R34, R51, R34, RZ ;  /* 0x000000223322723e */ /* 0x000fe200048070ff */
[----:B------:R-:W-:Y:S01]  /*af50*/  HADD2.F32 R7, -RZ, R7.H1_H1 ;  /* 0x30000007ff077230 */ /* 0x000fe20000004100 */
[----:B------:R-:W-:Y:S01]  /*af60*/  F2FP.SATFINITE.E4M3.F32.PACK_AB_MERGE_C R38, R57, R38, RZ ;  /* 0x000000263926723e */ /* 0x000fe200048070ff */
[----:B------:R-:W-:Y:S02]  /*af70*/  HADD2.F32 R39, -RZ, R4.H0_H0 ;  /* 0x20000004ff277230 */ /* 0x000fe40000004100 */
[--C-:B------:R-:W-:Y:S02]  /*af80*/  HADD2.F32 R4, -RZ, R5.reuse.H0_H0 ;  /* 0x20000005ff047230 */ /* 0x100fe40000004100 */
[----:B------:R-:W-:Y:S01]  /*af90*/  FMUL.FTZ R30, R7, R28 ;  /* 0x0000001c071e7220 */ /* 0x000fe20000410000 */
[----:B------:R-:W-:-:S02]  /*afa0*/  HADD2.F32 R5, -RZ, R5.H1_H1 ;  /* 0x30000005ff057230 */ /* 0x000fc40000004100 */
[C---:B------:R-:W-:Y:S01]  /*afb0*/  FMUL.FTZ R43, R12.reuse, R39 ;  /* 0x000000270c2b7220 */ /* 0x040fe20000410000 */
[-C--:B------:R-:W-:Y:S01]  /*afc0*/  FMUL.FTZ R7, R7, R20.reuse ;  /* 0x0000001407077220 */ /* 0x080fe20000410000 */
[-C--:B------:R-:W-:Y:S01]  /*afd0*/  FMUL.FTZ R12, R12, R15.reuse ;  /* 0x0000000f0c0c7220 */ /* 0x080fe20000410000 */
[C---:B------:R-:W-:Y:S02]  /*afe0*/  FFMA.FTZ R30, R5.reuse, R20, -R30 ;  /* 0x00000014051e7223 */ /* 0x040fe4000001081e */
        /* <DEDUP_REMOVED lines=17> */
.L_x_11875:
[----:B------:R-:W-:Y:S05]  /*b100*/  BSYNC B1 ;  /* 0x0000000000017941 */ /* 0x000fea0003800000 */
.L_x_11874:
[----:B------:R-:W-:Y:S05]  /*b110*/  @P1 BRA `(.L_x_11864) ;  /* 0x0000000c00f81947 */ /* 0x000fea0003800000 */
[----:B----4-:R-:W2:Y:S04]  /*b120*/  LDL R21, [R1+0x28] ;  /* 0x0000280001157983 */ /* 0x010ea80000100800 */
[----:B------:R-:W4:Y:S01]  /*b130*/  LDL R49, [R1+0x74] ;  /* 0x0000740001317983 */ /* 0x000f220000100800 */
[----:B0----5:R-:W-:Y:S02]  /*b140*/  SHF.R.U32.HI R0, RZ, 0x8, R24 ;  /* 0x00000008ff007819 */ /* 0x021fe40000011618 */
[----:B------:R-:W-:Y:S02]  /*b150*/  LOP3.LUT R5, R24, 0xff, RZ, 0xc0, !PT ;  /* 0x000000ff18057812 */ /* 0x000fe400078ec0ff */
[----:B------:R-:W-:Y:S02]  /*b160*/  LOP3.LUT R0, R0, 0xff, RZ, 0xc0, !PT ;  /* 0x000000ff00007812 */ /* 0x000fe400078ec0ff */
[----:B------:R-:W-:-:S02]  /*b170*/  SHF.R.U32.HI R14, RZ, 0x8, R25 ;  /* 0x00000008ff0e7819 */ /* 0x000fc40000011619 */
[----:B---3--:R-:W-:Y:S02]  /*b180*/  PRMT R20, R0, 0x7604, R5 ;  /* 0x0000760400147816 */ /* 0x008fe40000000005 */
[----:B------:R-:W-:Y:S02]  /*b190*/  LOP3.LUT R7, R25, 0xff, RZ, 0xc0, !PT ;  /* 0x000000ff19077812 */ /* 0x000fe400078ec0ff */
[----:B------:R-:W-:Y:S02]  /*b1a0*/  SHF.R.U32.HI R6, RZ, 0x8, R27 ;  /* 0x00000008ff067819 */ /* 0x000fe4000001161b */
        /* <DEDUP_REMOVED lines=30> */
[----:B------:R-:W-:Y:S01]  /*b390*/  PRMT R37, R14, 0x7604, R21 ;  /* 0x000076040e257816 */ /* 0x000fe20000000015 */
        /* <DEDUP_REMOVED lines=8> */
[----:B-1----:R-:W-:-:S02]  /*b420*/  PRMT R39, R3, 0x7604, R34 ;  /* 0x0000760403277816 */ /* 0x002fc40000000022 */
[----:B------:R-:W-:Y:S01]  /*b430*/  SHF.R.U32.HI R3, RZ, 0x10, R24 ;  /* 0x00000010ff037819 */ /* 0x000fe20000011618 */
[----:B------:R-:W0:Y:S01]  /*b440*/  LDS.128 R12, [R0+0xf000] ;  /* 0x00f00000000c7984 */ /* 0x000e220000000c00 */
[----:B------:R-:W-:Y:S02]  /*b450*/  LOP3.LUT R21, R21, 0xff, RZ, 0xc0, !PT ;  /* 0x000000ff15157812 */ /* 0x000fe400078ec0ff */
[----:B------:R-:W-:Y:S02]  /*b460*/  LOP3.LUT R3, R3, 0xff, RZ, 0xc0, !PT ;  /* 0x000000ff03037812 */ /* 0x000fe400078ec0ff */
[----:B------:R-:W-:Y:S02]  /*b470*/  SHF.R.U32.HI R29, RZ, 0x10, R26 ;  /* 0x00000010ff1d7819 */ /* 0x000fe4000001161a */
[----:B------:R-:W-:Y:S02]  /*b480*/  PRMT R3, R3, 0x7054, R20 ;  /* 0x0000705403037816 */ /* 0x000fe40000000014 */
[----:B------:R-:W-:-:S02]  /*b490*/  PRMT R21, R21, 0x7054, R28 ;  /* 0x0000705415157816 */ /* 0x000fc4000000001c */
[----:B------:R-:W-:Y:S02]  /*b4a0*/  SHF.R.U32.HI R20, RZ, 0x10, R8 ;  /* 0x00000010ff147819 */ /* 0x000fe40000011608 */
[----:B------:R-:W-:Y:S02]  /*b4b0*/  SHF.R.U32.HI R28, RZ, 0x10, R9 ;  /* 0x00000010ff1c7819 */ /* 0x000fe40000011609 */
[----:B------:R-:W-:Y:S02]  /*b4c0*/  LOP3.LUT R29, R29, 0xff, RZ, 0xc0, !PT ;  /* 0x000000ff1d1d7812 */ /* 0x000fe400078ec0ff */
[----:B------:R-:W-:Y:S02]  /*b4d0*/  LOP3.LUT R20, R20, 0xff, RZ, 0xc0, !PT ;  /* 0x000000ff14147812 */ /* 0x000fe400078ec0ff */
[----:B------:R-:W-:Y:S02]  /*b4e0*/  LOP3.LUT R28, R28, 0xff, RZ, 0xc0, !PT ;  /* 0x000000ff1c1c7812 */ /* 0x000fe400078ec0ff */
[----:B------:R-:W-:-:S02]  /*b4f0*/  PRMT R29, R29, 0x7054, R30 ;  /* 0x000070541d1d7816 */ /* 0x000fc4000000001e */
[----:B------:R-:W-:Y:S02]  /*b500*/  SHF.R.U32.HI R30, RZ, 0x10, R10 ;  /* 0x00000010ff1e7819 */ /* 0x000fe4000001160a */
[----:B------:R-:W-:Y:S02]  /*b510*/  PRMT R33, R20, 0x7054, R33 ;  /* 0x0000705414217816 */ /* 0x000fe40000000021 */
[----:B------:R-:W-:Y:S02]  /*b520*/  PRMT R35, R28, 0x7054, R35 ;  /* 0x000070541c237816 */ /* 0x000fe40000000023 */
[----:B------:R-:W-:Y:S02]  /*b530*/  LOP3.LUT R28, R21, 0xff000000, R25, 0xf8, !PT ;  /* 0xff000000151c7812 */ /* 0x000fe400078ef819 */
[----:B------:R-:W-:Y:S02]  /*b540*/  LOP3.LUT R30, R30, 0xff, RZ, 0xc0, !PT ;  /* 0x000000ff1e1e7812 */ /* 0x000fe400078ec0ff */
[----:B------:R-:W-:-:S02]  /*b550*/  LOP3.LUT R21, R33, 0xff000000, R8, 0xf8, !PT ;  /* 0xff00000021157812 */ /* 0x000fc400078ef808 */
[----:B------:R-:W-:Y:S02]  /*b560*/  LOP3.LUT R33, R35, 0xff000000, R9, 0xf8, !PT ;  /* 0xff00000023217812 */ /* 0x000fe400078ef809 */
[----:B------:R-:W-:Y:S02]  /*b570*/  PRMT R37, R30, 0x7054, R37 ;  /* 0x000070541e257816 */ /* 0x000fe40000000025 */
[----:B------:R-:W-:Y:S02]  /*b580*/  F2FP.F16.E4M3.UNPACK_B R40, R33 ;  /* 0x00000021ff28723e */ /* 0x000fe400020006ff */
[----:B0-----:R-:W-:Y:S02]  /*b590*/  F2FP.F16.E4M3.UNPACK_B R25, R13 ;  /* 0x0000000dff19723e */ /* 0x001fe400020006ff */
[----:B------:R-:W-:Y:S01]  /*b5a0*/  PRMT R41, R32, 0x7054, R39 ;  /* 0x0000705420297816 */ /* 0x000fe20000000027 */
[--C-:B------:R-:W-:Y:S01]  /*b5b0*/  HADD2.F32 R42, -RZ, R40.reuse.H0_H0 ;  /* 0x20000028ff2a7230 */ /* 0x100fe20000004100 */
[----:B------:R-:W-:Y:S01]  /*b5c0*/  LOP3.LUT R20, R3, 0xff000000, R24, 0xf8, !PT ;  /* 0xff00000003147812 */ /* 0x000fe200078ef818 */
[----:B------:R-:W-:Y:S01]  /*b5d0*/  HADD2.F32 R40, -RZ, R40.H1_H1 ;  /* 0x30000028ff287230 */ /* 0x000fe20000004100 */
[----:B------:R-:W-:-:S02]  /*b5e0*/  LOP3.LUT R8, R37, 0xff000000, R10, 0xf8, !PT ;  /* 0xff00000025087812 */ /* 0x000fc400078ef80a */
[----:B------:R-:W-:Y:S02]  /*b5f0*/  F2FP.F16.E4M3.UNPACK_B R32, R28 ;  /* 0x0000001cff20723e */ /* 0x000fe400020006ff */
        /* <DEDUP_REMOVED lines=46> */
[--C-:B------:R-:W-:Y:S02]  /*b8e0*/  HADD2.F32 R24, -RZ, R31.reuse.H0_H0 ;  /* 0x2000001fff187230 */ /* 0x100fe40000004100 */
[-C--:B------:R-:W-:Y:S01]  /*b8f0*/  FMUL.FTZ R26, R26, R33.reuse ;  /* 0x000000211a1a7220 */ /* 0x080fe20000410000 */
[----:B------:R-:W-:Y:S01]  /*b900*/  HADD2.F32 R38, -RZ, R32.H0_H0 ;  /* 0x20000020ff267230 */ /* 0x000fe20000004100 */
[----:B------:R-:W-:Y:S01]  /*b910*/  F2FP.F16.E4M3.UNPACK_B R11, R4 ;  /* 0x00000004ff0b723e */ /* 0x000fe200020006ff */
[----:B------:R-:W-:Y:S02]  /*b920*/  HADD2.F32 R25, -RZ, R30.H0_H0 ;  /* 0x2000001eff197230 */ /* 0x000fe40000004100 */
[C---:B------:R-:W-:Y:S01]  /*b930*/  FMUL.FTZ R44, R24.reuse, R42 ;  /* 0x0000002a182c7220 */ /* 0x040fe20000410000 */
[----:B------:R-:W-:Y:S02]  /*b940*/  HADD2.F32 R31, -RZ, R31.H1_H1 ;  /* 0x3000001fff1f7230 */ /* 0x000fe40000004100 */
[-C--:B------:R-:W-:Y:S01]  /*b950*/  FMUL.FTZ R47, R24, R38.reuse ;  /* 0x00000026182f7220 */ /* 0x080fe20000410000 */
[C---:B------:R-:W-:Y:S01]  /*b960*/  FFMA.FTZ R24, R28.reuse, R33, -R45 ;  /* 0x000000211c187223 */ /* 0x040fe2000001082d */
[----:B------:R-:W-:Y:S01]  /*b970*/  FFMA.FTZ R28, R28, R41, R26 ;  /* 0x000000291c1c7223 */ /* 0x000fe2000001001a */
[C---:B------:R-:W-:Y:S01]  /*b980*/  FFMA.FTZ R26, R25.reuse, R38, -R44 ;  /* 0x00000026191a7223 */ /* 0x040fe2000001082c */
[----:B------:R-:W-:Y:S01]  /*b990*/  FFMA.FTZ R25, R25, R42, R47 ;  /* 0x0000002a19197223 */ /* 0x000fe2000001002f */
[----:B------:R-:W-:Y:S01]  /*b9a0*/  F2FP.F16.E4M3.UNPACK_B R42, R43.H1 ;  /* 0x0000002bff2a723e */ /* 0x000fe200030006ff */
[----:B------:R-:W-:Y:S01]  /*b9b0*/  HADD2.F32 R38, -RZ, R32.H1_H1 ;  /* 0x30000020ff267230 */ /* 0x000fe20000004100 */
[-C--:B------:R-:W-:Y:S01]  /*b9c0*/  F2FP.F16.E4M3.UNPACK_B R4, R6.reuse ;  /* 0x00000006ff04723e */ /* 0x080fe200020006ff */
        /* <DEDUP_REMOVED lines=8> */
[----:B------:R-:W-:Y:S02]  /*ba50*/  HADD2.F32 R33, -RZ, R35.H0_H0 ;  /* 0x20000023ff217230 */ /* 0x000fe40000004100 */
[CC--:B------:R-:W-:Y:S01]  /*ba60*/  FMUL.FTZ R46, R32.reuse, R43.reuse ;  /* 0x0000002b202e7220 */ /* 0x0c0fe20000410000 */
[----:B------:R-:W-:Y:S02]  /*ba70*/  HADD2.F32 R30, -RZ, R30.H1_H1 ;  /* 0x3000001eff1e7230 */ /* 0x000fe40000004100 */
[----:B------:R-:W-:Y:S01]  /*ba80*/  FMUL.FTZ R48, R32, R40 ;  /* 0x0000002820307220 */ /* 0x000fe20000410000 */
[----:B------:R-:W-:Y:S01]  /*ba90*/  F2FP.F16.E4M3.UNPACK_B R14, R14.H1 ;  /* 0x0000000eff0e723e */ /* 0x000fe200030006ff */
[C---:B------:R-:W-:Y:S01]  /*baa0*/  FFMA.FTZ R32, R33.reuse, R40, -R46 ;  /* 0x0000002821207223 */ /* 0x040fe2000001082e */
[----:B------:R-:W-:Y:S01]  /*bab0*/  F2FP.F16.E4M3.UNPACK_B R40, R20.H1 ;  /* 0x00000014ff28723e */ /* 0x000fe200030006ff */
[----:B------:R-:W-:Y:S01]  /*bac0*/  FFMA.FTZ R33, R33, R43, R48 ;  /* 0x0000002b21217223 */ /* 0x000fe20000010030 */
[----:B------:R-:W-:Y:S01]  /*bad0*/  F2FP.F16.E4M3.UNPACK_B R43, R21.H1 ;  /* 0x00000015ff2b723e */ /* 0x000fe200030006ff */
[C---:B------:R-:W-:Y:S01]  /*bae0*/  FFMA.FTZ R31, R30.reuse, R38, -R45 ;  /* 0x000000261e1f7223 */ /* 0x040fe2000001082d */
[----:B------:R-:W-:Y:S01]  /*baf0*/  FFMA.FTZ R30, R30, R41, R44 ;  /* 0x000000291e1e7223 */ /* 0x000fe2000001002c */
[----:B------:R-:W-:Y:S01]  /*bb00*/  HADD2.F32 R41, -RZ, R39.H1_H1 ;  /* 0x30000027ff297230 */ /* 0x000fe20000004100 */
[----:B------:R-:W-:Y:S01]  /*bb10*/  F2FP.SATFINITE.E4M3.F32.PACK_AB_MERGE_C R13, R24, R13, RZ ;  /* 0x0000000d180d723e */ /* 0x000fe200048070ff */
[----:B------:R-:W-:Y:S01]  /*bb20*/  HADD2.F32 R45, -RZ, R42.H1_H1 ;  /* 0x3000002aff2d7230 */ /* 0x000fe20000004100 */
[----:B------:R-:W-:Y:S01]  /*bb30*/  F2FP.SATFINITE.E4M3.F32.PACK_AB_MERGE_C R15, R28, R15, RZ ;  /* 0x0000000f1c0f723e */ /* 0x000fe200048070ff */
[----:B------:R-:W-:Y:S01]  /*bb40*/  HADD2.F32 R38, -RZ, R35.H1_H1 ;  /* 0x30000023ff267230 */ /* 0x000fe20000004100 */
[----:B------:R-:W-:Y:S01]  /*bb50*/  F2FP.SATFINITE.E4M3.F32.PACK_AB_MERGE_C R5, R12, R5, R13 ;  /* 0x000000050c05723e */ /* 0x000fe2000480700d */
[----:B------:R-:W-:Y:S01]  /*bb60*/  HADD2.F32 R39, -RZ, R37.H1_H1 ;  /* 0x30000025ff277230 */ /* 0x000fe20000004100 */
[----:B------:R-:W-:Y:S01]  /*bb70*/  F2FP.SATFINITE.E4M3.F32.PACK_AB_MERGE_C R9, R10, R9, R15 ;  /* 0x000000090a09723e */ /* 0x000fe2000480700f */
[----:B------:R-:W-:-:S02]  /*bb80*/  HADD2.F32 R44, -RZ, R43.H0_H0 ;  /* 0x2000002bff2c7230 */ /* 0x000fc40000004100 */
[----:B------:R-:W-:Y:S02]  /*bb90*/  HADD2.F32 R35, -RZ, R34.H0_H0 ;  /* 0x20000022ff237230 */ /* 0x000fe40000004100 */
        /* <DEDUP_REMOVED lines=11> */
[C---:B------:R-:W-:Y:S01]  /*bc50*/  FFMA.FTZ R35, R38.reuse, R41, -R47 ;  /* 0x0000002926237223 */ /* 0x040fe2000001082f */
[----:B------:R-:W-:Y:S01]  /*bc60*/  FFMA.FTZ R52, R38, R45, R48 ;  /* 0x0000002d26347223 */ /* 0x000fe20000010030 */
[----:B------:R-:W-:Y:S01]  /*bc70*/  F2FP.F16.E4M3.UNPACK_B R37, R20 ;  /* 0x00000014ff25723e */ /* 0x000fe200020006ff */
[----:B------:R-:W-:Y:S01]  /*bc80*/  HADD2.F32 R29, -RZ, R29.H1_H1 ;  /* 0x3000001dff1d7230 */ /* 0x000fe20000004100 */
[----:B------:R-:W-:Y:S01]  /*bc90*/  F2FP.F16.E4M3.UNPACK_B R38, R21 ;  /* 0x00000015ff26723e */ /* 0x000fe200020006ff */
[C---:B------:R-:W-:Y:S01]  /*bca0*/  FMUL.FTZ R20, R34.reuse, R43 ;  /* 0x0000002b22147220 */ /* 0x040fe20000410000 */
[----:B------:R-:W-:Y:S01]  /*bcb0*/  FMUL.FTZ R34, R34, R40 ;  /* 0x0000002822227220 */ /* 0x000fe20000410000 */
[----:B------:R-:W-:-:S02]  /*bcc0*/  HADD2.F32 R21, -RZ, R27.H0_H0 ;  /* 0x2000001bff157230 */ /* 0x000fc40000004100 */
[--C-:B------:R-:W-:Y:S02]  /*bcd0*/  HADD2.F32 R39, -RZ, R38.reuse.H0_H0 ;  /* 0x20000026ff277230 */ /* 0x100fe40000004100 */
        /* <DEDUP_REMOVED lines=66> */
.L_x_11864:
[----:B------:R-:W-:Y:S05]  /*c100*/  BSYNC B0 ;  /* 0x0000000000007941 */ /* 0x000fea0003800000 */
.L_x_11857:
        /* <DEDUP_REMOVED lines=8> */
.L_x_11854:
[----:B0-2---:R-:W-:-:S05]  /*c190*/  IMAD.U32 R0, RZ, RZ, UR38 ;  /* 0x00000026ff007e24 */ /* 0x005fca000f8e00ff */
[----:B------:R-:W-:-:S13]  /*c1a0*/  ISETP.NE.AND P0, PT, R0, 0x3, PT ;  /* 0x000000030000780c */ /* 0x000fda0003f05270 */
[----:B------:R-:W-:Y:S05]  /*c1b0*/  @!P0 BRA `(.L_x_11876) ;  /* 0x0000000000048947 */ /* 0x000fea0003800000 */
[----:B------:R-:W-:Y:S01]  /*c1c0*/  BPT.TRAP 0x1 ;  /* 0x000000040000795c */ /* 0x000fe20000300000 */
.L_x_11876:
[----:B-1----:R-:W-:Y:S01]  /*c1d0*/  IMAD R3, R19, 0x8, R18 ;  /* 0x0000000813037824 */ /* 0x002fe200078e0212 */
[----:B---3-5:R-:W-:-:S04]  /*c1e0*/  SHF.L.U32 R4, R156, 0x1f, RZ ;  /* 0x0000001f9c047819 */ /* 0x028fc800000006ff */
[----:B------:R0:W1:Y:S01]  /*c1f0*/  SYNCS.PHASECHK.TRANS64.TRYWAIT P1, [R3+URZ+0x19c30], R4 ;  /* 0x019c3004030075a7 */ /* 0x000062000802017f */
[----:B------:R-:W-:Y:S05]  /*c200*/  @!P0 BRA `(.L_x_11877) ;  /* 0x0000000000048947 */ /* 0x000fea0003800000 */
[----:B------:R-:W-:Y:S01]  /*c210*/  BPT.TRAP 0x1 ;  /* 0x000000040000795c */ /* 0x000fe20000300000 */
.L_x_11877:
[----:B------:R-:W-:Y:S01]  /*c220*/  VIADD R0, R18, 0x13800 ;  /* 0x0001380012007836 */ /* 0x000fe20000000000 */
[----:B------:R-:W-:Y:S01]  /*c230*/  LOP3.LUT R6, R36, 0x10000, RZ, 0xfc, !PT ;  /* 0x0001000024067812 */ /* 0x000fe200078efcff */
[----:B------:R-:W-:-:S03]  /*c240*/  IMAD.MOV.U32 R7, RZ, RZ, -0x3ffffff0 ;  /* 0xc0000010ff077424 */ /* 0x000fc600078e00ff */
[----:B------:R-:W-:-:S04]  /*c250*/  SHF.R.U32.HI R0, RZ, 0x4, R0 ;  /* 0x00000004ff007819 */ /* 0x000fc80000011600 */
[----:B------:R-:W-:-:S04]  /*c260*/  LOP3.LUT R0, R0, 0x3fff, RZ, 0xc0, !PT ;  /* 0x00003fff00007812 */ /* 0x000fc800078ec0ff */
[----:B------:R-:W-:Y:S01]  /*c270*/  LOP3.LUT R153, R0, 0x10000, RZ, 0xfc, !PT ;  /* 0x0001000000997812 */ /* 0x000fe200078efcff */
[----:B-1----:R-:W-:Y:S06]  /*c280*/  @P1 BRA `(.L_x_11878) ;  /* 0x0000000000081947 */ /* 0x002fec0003800000 */
[----:B------:R-:W1:Y:S02]  /*c290*/  SYNCS.PHASECHK.TRANS64.TRYWAIT P1, [R3+URZ+0x19c30], R4 ;  /* 0x019c3004030075a7 */ /* 0x000e64000802017f */
[----:B-1----:R-:W-:Y:S05]  /*c2a0*/  @!P1 BRA `(.L_x_11879) ;  /* 0x0000018000e09947 */ /* 0x002fea0003800000 */
.L_x_11878:
[----:B01----:R-:W-:Y:S01]  /*c2b0*/  IMAD R4, R19, 0x300, R153 ;  /* 0x0000030013047824 */ /* 0x003fe200078e0299 */
[----:B------:R-:W-:Y:S05]  /*c2c0*/  WARPSYNC.ALL ;  /* 0x0000000000007948 */ /* 0x000fea0003800000 */
[----:B------:R-:W-:Y:S01]  /*c2d0*/  IMAD.MOV.U32 R5, RZ, RZ, -0x3ffffff0 ;  /* 0xc0000010ff057424 */ /* 0x000fe200078e00ff */
[C---:B------:R-:W-:Y:S01]  /*c2e0*/  R2UR UR4, R6.reuse ;  /* 0x00000000060472ca */ /* 0x040fe200000e0000 */
[----:B------:R-:W-:Y:S01]  /*c2f0*/  WARPGROUP.ARRIVE ;  /* 0x00000000000079c5 */ /* 0x000fe20000000000 */
[----:B------:R-:W-:Y:S01]  /*c300*/  R2UR UR5, R7 ;  /* 0x00000000070572ca */ /* 0x000fe200000e0000 */
[----:B------:R-:W-:Y:S01]  /*c310*/  VIADD R10, R6, 0x180 ;  /* 0x00000180060a7836 */ /* 0x000fe20000000000 */
[C---:B------:R-:W-:Y:S01]  /*c320*/  R2UR UR6, R4.reuse ;  /* 0x00000000040672ca */ /* 0x040fe200000e0000 */
[----:B------:R-:W-:Y:S01]  /*c330*/  VIADD R8, R4, 0x100 ;  /* 0x0000010004087836 */ /* 0x000fe20000000000 */
[----:B------:R-:W-:Y:S01]  /*c340*/  R2UR UR7, R5 ;  /* 0x00000000050772ca */ /* 0x000fe200000e0000 */
[----:B------:R-:W-:-:S02]  /*c350*/  IMAD.MOV.U32 R11, RZ, RZ, -0x3ffffff0 ;  /* 0xc0000010ff0b7424 */ /* 0x000fc400078e00ff */
[----:B------:R-:W-:Y:S02]  /*c360*/  IMAD.MOV.U32 R9, RZ, RZ, -0x3ffffff0 ;  /* 0xc0000010ff097424 */ /* 0x000fe400078e00ff */
[----:B------:R-:W-:Y:S01]  /*c370*/  VIADD R4, R4, 0x200 ;  /* 0x0000020004047836 */ /* 0x000fe20000000000 */
[----:B------:R0:W-:Y:S01]  /*c380*/  STL.64 [R1], R10 ;  /* 0x0000000a01007387 */ /* 0x0001e20000100a00 */
[----:B------:R-:W-:-:S06]  /*c390*/  IMAD.MOV.U32 R5, RZ, RZ, -0x3ffffff0 ;  /* 0xc0000010ff057424 */ /* 0x000fcc00078e00ff */
[----:B------:R-:W-:Y:S01]  /*c3a0*/  QGMMA.64x128x32.F32.E4M3.E4M3 R24, gdesc[UR4], RZ, !UPT, gsb0 ;  /* 0x01e00000041879f3 */ /* 0x000fe2000c0008ff */
[----:B------:R-:W-:Y:S02]  /*c3b0*/  R2UR UR4, R10 ;  /* 0x000000000a0472ca */ /* 0x000fe400000e0000 */
[----:B------:R-:W-:Y:S02]  /*c3c0*/  R2UR UR5, R11 ;  /* 0x000000000b0572ca */ /* 0x000fe400000e0000 */
[----:B------:R-:W-:Y:S01]  /*c3d0*/  R2UR UR6, R8 ;  /* 0x00000000080672ca */ /* 0x000fe200000e0000 */
[----:B------:R-:W-:Y:S01]  /*c3e0*/  VIADD R8, R6, 0x300 ;  /* 0x0000030006087836 */ /* 0x000fe20000000000 */
[----:B------:R-:W-:Y:S01]  /*c3f0*/  R2UR UR7, R9 ;  /* 0x00000000090772ca */ /* 0x000fe200000e0000 */
[----:B------:R-:W-:Y:S01]  /*c400*/  IMAD.MOV.U32 R9, RZ, RZ, -0x3ffffff0 ;  /* 0xc0000010ff097424 */ /* 0x000fe200078e00ff */
[----:B------:R-:W-:Y:S02]  /*c410*/  WARPGROUP.DEPBAR.LE gsb0, 0x0 ;  /* 0x00008000000079c5 */ /* 0x000fe40000010000 */
[----:B------:R-:W-:-:S09]  /*c420*/  WARPGROUP.ARRIVE ;  /* 0x00000000000079c5 */ /* 0x000fd20000000000 */
        /* <DEDUP_REMOVED lines=9> */
[----:B0-----:R-:W-:Y:S05]  /*c4c0*/  @!P0 BRA `(.L_x_11880) ;  /* 0x0000000000048947 */ /* 0x001fea0003800000 */
[----:B------:R-:W-:Y:S01]  /*c4d0*/  BPT.TRAP 0x1 ;  /* 0x000000040000795c */ /* 0x000fe20000300000 */
.L_x_11880:
[----:B------:R-:W2:Y:S01]  /*c4e0*/  LDL R4, [R1+0x48] ;  /* 0x0000480001047983 */ /* 0x000ea20000100800 */
[----:B------:R-:W0:Y:S03]  /*c4f0*/  LDC R94, c[0x0][0x448] ;  /* 0x00011200ff5e7b82 */ /* 0x000e260000000800 */
[----:B------:R-:W2:Y:S04]  /*c500*/  LDL R92, [R1+0x2c] ;  /* 0x00002c00015c7983 */ /* 0x000ea80000100800 */
[----:B------:R-:W3:Y:S04]  /*c510*/  LDL R91, [R1+0xc] ;  /* 0x00000c00015b7983 */ /* 0x000ee80000100800 */
[----:B------:R-:W5:Y:S04]  /*c520*/  LDL R96, [R1+0x10] ;  /* 0x0000100001607983 */ /* 0x000f680000100800 */
[----:B------:R-:W5:Y:S01]  /*c530*/  LDL R98, [R1+0x8] ;  /* 0x0000080001627983 */ /* 0x000f620000100800 */
[C---:B------:R-:W-:Y:S01]  /*c540*/  FMUL.FTZ R11, R2.reuse, R24 ;  /* 0x00000018020b7220 */ /* 0x040fe20000410000 */
[C---:B------:R-:W-:Y:S01]  /*c550*/  FMUL.FTZ R15, R2.reuse, R30 ;  /* 0x0000001e020f7220 */ /* 0x040fe20000410000 */
[C---:B------:R-:W-:Y:S01]  /*c560*/  FMUL.FTZ R10, R2.reuse, R27 ;  /* 0x0000001b020a7220 */ /* 0x040fe20000410000 */
[C---:B----4-:R-:W-:Y:S01]  /*c570*/  FMUL.FTZ R14, R2.reuse, R25 ;  /* 0x00000019020e7220 */ /* 0x050fe20000410000 */
[C---:B------:R-:W-:Y:S01]  /*c580*/  FMUL.FTZ R0, R2.reuse, R26 ;  /* 0x0000001a02007220 */ /* 0x040fe20000410000 */
[C---:B------:R-:W-:Y:S01]  /*c590*/  FMUL.FTZ R21, R2.reuse, R28 ;  /* 0x0000001c02157220 */ /* 0x040fe20000410000 */
[----:B------:R-:W-:Y:S01]  /*c5a0*/  FMUL.FTZ R20, R2, R31 ;  /* 0x0000001f02147220 */ /* 0x000fe20000410000 */
[----:B------:R-:W-:Y:S01]  /*c5b0*/  VIADD R3, R3, 0x19c40 ;  /* 0x00019c4003037836 */ /* 0x000fe20000000000 */
[----:B0-----:R-:W-:Y:S01]  /*c5c0*/  ISETP.NE.AND P1, PT, R94, 0x1, PT ;  /* 0x000000015e00780c */ /* 0x001fe20003f25270 */
[----:B------:R-:W-:Y:S01]  /*c5d0*/  FMUL.FTZ R24, R2, R29 ;  /* 0x0000001d02187220 */ /* 0x000fe20000410000 */
[----:B------:R-:W-:Y:S01]  /*c5e0*/  LOP3.LUT R22, R22, 0xffffffbf, RZ, 0xc0, !PT ;  /* 0xffffffbf16167812 */ /* 0x000fe200078ec0ff */
[----:B------:R-:W-:-:S10]  /*c5f0*/  ULDC UR36, c[0x0][0x9dc] ;  /* 0x0002770000247ab9 */ /* 0x000fd40000000800 */
[----:B------:R-:W0:Y:S08]  /*c600*/  @P1 LDC R5, c[0x0][0x44c] ;  /* 0x00011300ff051b82 */ /* 0x000e300000000800 */
        /* <DEDUP_REMOVED lines=56> */
[----:B------:R-:W-:Y:S01]  /*c990*/  @P1 LOP3.LUT R22, R22, 0x40, RZ, 0xfc, !PT ;  /* 0x0000004016161812 */ /* 0x000fe200078efcff */
[----:B------:R-:W4:Y:S01]  /*c9a0*/  MUFU.TANH R11, R11 ;  /* 0x0000000b000b7308 */ /* 0x000f220000002400 */
[----:B------:R-:W-:Y:S01]  /*c9b0*/  FMUL.FTZ R86, R2, R86 ;  /* 0x0000005602567220 */ /* 0x000fe20000410000 */
[----:B------:R-:W-:-:S06]  /*c9c0*/  ULOP3.LUT UR36, URZ, UR36, URZ, 0x33, !UPT ;  /* 0x000000243f247292 */ /* 0x000fcc000f8e333f */
        /* <DEDUP_REMOVED lines=20> */
[----:B--2---:R-:W-:-:S04]  /*cb10*/  IMAD.IADD R80, R4, 0x1, R92 ;  /* 0x0000000104507824 */ /* 0x004fc800078e025c */
[----:B0-----:R-:W-:-:S05]  /*cb20*/  @P1 IMAD.HI.U32 R4, R80, R5, RZ ;  /* 0x0000000550041227 */ /* 0x001fca00078e00ff */
[----:B-1----:R-:W-:Y:S02]  /*cb30*/  @P1 SHF.R.U32.HI R80, RZ, R13, R4 ;  /* 0x0000000dff501219 */ /* 0x002fe40000011604 */
[----:B------:R-:W0:Y:S01]  /*cb40*/  LDC.64 R12, c[0x0][0x9e0] ;  /* 0x00027800ff0c7b82 */ /* 0x000e220000000a00 */
[----:B------:R-:W-:Y:S02]  /*cb50*/  IMAD.MOV.U32 R4, RZ, RZ, -0x80 ;  /* 0xffffff80ff047424 */ /* 0x000fe400078e00ff */
[----:B------:R-:W1:Y:S02]  /*cb60*/  SHFL.IDX PT, R90, R80, RZ, 0x1c1f ;  /* 0x001c1fff505a7589 */ /* 0x000e6400000e0000 */
[----:B------:R-:W-:Y:S01]  /*cb70*/  IMAD R81, R89, R4, 0x80 ;  /* 0x0000008059517424 */ /* 0x000fe200078e0204 */
[----:B---3--:R-:W-:-:S03]  /*cb80*/  PRMT R4, R91, 0x654, R3 ;  /* 0x000006545b047816 */ /* 0x008fc60000000003 */
[----:B------:R-:W-:Y:S01]  /*cb90*/  VIADD R5, R81, 0x1 ;  /* 0x0000000151057836 */ /* 0x000fe20000000000 */
[----:B------:R2:W-:Y:S01]  /*cba0*/  SYNCS.ARRIVE.TRANS64.RED.A1T0 RZ, [R4+URZ], RZ ;  /* 0x000000ff04ff79a7 */ /* 0x0005e2000810043f */
[----:B------:R-:W3:Y:S01]  /*cbb0*/  MUFU.TANH R40, R40 ;  /* 0x0000002800287308 */ /* 0x000ee20000002400 */
[----:B-----5:R-:W-:Y:S02]  /*cbc0*/  IMAD.IADD R91, R98, 0x1, R81 ;  /* 0x00000001625b7824 */ /* 0x020fe400078e0251 */
[----:B--2---:R-:W-:-:S05]  /*cbd0*/  IMAD R4, R96, -0x2, R5 ;  /* 0xfffffffe60047824 */ /* 0x004fca00078e0205 */
[----:B------:R-:W2:Y:S01]  /*cbe0*/  MUFU.TANH R37, R37 ;  /* 0x0000002500257308 */ /* 0x000ea20000002400 */
[----:B0-----:R-:W-:-:S07]  /*cbf0*/  ISETP.GE.AND P1, PT, R13, 0x1, PT ;  /* 0x000000010d00780c */ /* 0x001fce0003f26270 */
[----:B------:R-:W0:Y:S01]  /*cc00*/  MUFU.TANH R38, R38 ;  /* 0x0000002600267308 */ /* 0x000e220000002400 */
[----:B------:R-:W-:-:S07]  /*cc10*/  IADD3 R5, -R157, R4, R98 ;  /* 0x000000049d057210 */ /* 0x000fce0007ffe162 */
[----:B------:R-:W0:Y:S01]  /*cc20*/  MUFU.TANH R43, R43 ;  /* 0x0000002b002b7308 */ /* 0x000e220000002400 */
[----:B------:R-:W-:-:S07]  /*cc30*/  IMAD R91, R96, -0x2, R91 ;  /* 0xfffffffe605b7824 */ /* 0x000fce00078e025b */
        /* <DEDUP_REMOVED lines=38> */
[----:B------:R-:W-:Y:S01]  /*cea0*/  VIADD R87, R5, UR36 ;  /* 0x0000002405577c36 */ /* 0x000fe20008000000 */
[----:B------:R-:W-:-:S06]  /*ceb0*/  LOP3.LUT R22, R22, 0xffffffdf, RZ, 0xc0, !PT ;  /* 0xffffffdf16167812 */ /* 0x000fcc00078ec0ff */
[----:B------:R5:W0:Y:S01]  /*cec0*/  MUFU.TANH R3, R86 ;  /* 0x0000005600037308 */ /* 0x000a220000002400 */
[----:B------:R-:W-:Y:S01]  /*ced0*/  @P1 LOP3.LUT R22, R22, 0x20, RZ, 0xfc, !PT ;  /* 0x0000002016161812 */ /* 0x000fe200078efcff */
[----:B-1----:R-:W-:Y:S01]  /*cee0*/  IMAD.IADD R85, R87, 0x1, R90 ;  /* 0x0000000157557824 */ /* 0x002fe200078e025a */
[----:B------:R-:W-:Y:S01]  /*cef0*/  LEA R78, R89, 0xffffff80, 0x7 ;  /* 0xffffff80594e7811 */ /* 0x000fe200078e38ff */
[----:B-----5:R-:W-:-:S05]  /*cf00*/  IMAD.IADD R86, R5, 0x1, R12 ;  /* 0x0000000105567824 */ /* 0x020fca00078e020c */
[----:B------:R-:W-:Y:S01]  /*cf10*/  VIADDMNMX R84, R90, R86, R91, PT ;  /* 0x000000565a547246 */ /* 0x000fe2000380015b */
[----:B--234-:R-:W-:Y:S06]  /*cf20*/  @!P1 BRA `(.L_x_11881) ;  /* 0x0000000000509947 */ /* 0x01cfec0003800000 */
        /* <DEDUP_REMOVED lines=11> */
.L_x_11883:
[----:B------:R-:W-:-:S13]  /*cfe0*/  ISETP.NE.AND P1, PT, R13, 0x1, PT ;  /* 0x000000010d00780c */ /* 0x000fda0003f25270 */
[----:B------:R-:W1:Y:S02]  /*cff0*/  @P1 LDC.64 R4, c[0x0][0x9e8] ;  /* 0x00027a00ff041b82 */ /* 0x000e640000000a00 */
[----:B-1----:R-:W-:-:S05]  /*d000*/  @P1 IMAD.HI.U32 R4, R83, R4, RZ ;  /* 0x0000000453041227 */ /* 0x002fca00078e00ff */
[----:B------:R-:W-:-:S07]  /*d010*/  @P1 SHF.R.U32.HI R83, RZ, R5, R4 ;  /* 0x00000005ff531219 */ /* 0x000fce0000011604 */
.L_x_11884:
[----:B------:R-:W-:Y:S05]  /*d020*/  BSYNC B0 ;  /* 0x0000000000007941 */ /* 0x000fea0003800000 */
.L_x_11882:
[----:B------:R-:W-:-:S04]  /*d030*/  IMAD R83, R83, R13, -R78 ;  /* 0x0000000d53537224 */ /* 0x000fc800078e0a4e */
[----:B------:R-:W-:-:S05]  /*d040*/  IMAD R4, R96, -0x2, R83 ;  /* 0xfffffffe60047824 */ /* 0x000fca00078e0253 */
[----:B------:R-:W-:Y:S02]  /*d050*/  VIMNMX R85, R85, R4, !PT ;  /* 0x0000000455557248 */ /* 0x000fe40007fe0100 */
[----:B------:R-:W-:-:S07]  /*d060*/  VIADDMNMX R84, R4, R13, R84, PT ;  /* 0x0000000d04547246 */ /* 0x000fce0003800154 */
.L_x_11881:
[C---:B------:R-:W-:Y:S01]  /*d070*/  ISETP.GE.AND P1, PT, R81.reuse, 0x2, PT ;  /* 0x000000025100780c */ /* 0x040fe20003f26270 */
[----:B------:R-:W1:Y:S01]  /*d080*/  SHFL.IDX PT, R80, R80, 0x1, 0x1c1f ;  /* 0x003c1f0050507f89 */ /* 0x000e6200000e0000 */
[----:B------:R-:W-:Y:S02]  /*d090*/  ISETP.GE.AND P6, PT, R81, 0x9, PT ;  /* 0x000000095100780c */ /* 0x000fe40003fc6270 */
[----:B------:R-:W-:Y:S02]  /*d0a0*/  ISETP.GT.AND P3, PT, R85, 0x1, !P1 ;  /* 0x000000015500780c */ /* 0x000fe40004f64270 */
[----:B------:R-:W-:Y:S02]  /*d0b0*/  ISETP.GE.AND P4, PT, R81, 0xa, PT ;  /* 0x0000000a5100780c */ /* 0x000fe40003f86270 */
[----:B------:R-:W-:Y:S02]  /*d0c0*/  ISETP.GT.AND P2, PT, R85, 0x8, !P6 ;  /* 0x000000085500780c */ /* 0x000fe40007744270 */
[----:B------:R-:W-:-:S02]  /*d0d0*/  ISETP.LT.OR P3, PT, R84, 0x2, P3 ;  /* 0x000000025400780c */ /* 0x000fc40001f61670 */
[----:B------:R-:W-:Y:S02]  /*d0e0*/  ISETP.LT.OR P2, PT, R84, 0x9, P2 ;  /* 0x000000095400780c */ /* 0x000fe40001741670 */
[----:B------:R-:W-:Y:S02]  /*d0f0*/  FSEL R83, R14, -INF , !P3 ;  /* 0xff8000000e537808 */ /* 0x000fe40005800000 */
[----:B------:R-:W-:Y:S02]  /*d100*/  ISETP.GE.AND P3, PT, R81, 0x11, PT ;  /* 0x000000115100780c */ /* 0x000fe40003f66270 */
[----:B------:R-:W-:Y:S02]  /*d110*/  LOP3.LUT R22, R22, 0xfffffffe, RZ, 0xc0, !PT ;  /* 0xfffffffe16167812 */ /* 0x000fe400078ec0ff */
[----:B------:R-:W-:Y:S02]  /*d120*/  FSEL R21, R21, -INF , !P2 ;  /* 0xff80000015157808 */ /* 0x000fe40005000000 */
[----:B------:R-:W-:-:S02]  /*d130*/  ISETP.GT.AND P2, PT, R85, 0x9, !P4 ;  /* 0x000000095500780c */ /* 0x000fc40006744270 */
[----:B------:R-:W-:Y:S01]  /*d140*/  @P4 LOP3.LUT R22, R22, 0x1, RZ, 0xfc, !PT ;  /* 0x0000000116164812 */ /* 0x000fe200078efcff */
[----:B-1----:R-:W-:Y:S01]  /*d150*/  IMAD.IADD R87, R87, 0x1, R80 ;  /* 0x0000000157577824 */ /* 0x002fe200078e0250 */
        /* <DEDUP_REMOVED lines=9> */
[----:B------:R-:W-:Y:S02]  /*d1f0*/  ISETP.GT.AND P2, PT, R85, 0x11, !P3 ;  /* 0x000000115500780c */ /* 0x000fe40005f44270 */
[----:B------:R-:W-:-:S02]  /*d200*/  ISETP.GE.AND P5, PT, R81, 0x1, PT ;  /* 0x000000015100780c */ /* 0x000fc40003fa6270 */
[----:B------:R-:W-:Y:S02]  /*d210*/  ISETP.LT.OR P2, PT, R84, 0x12, P2 ;  /* 0x000000125400780c */ /* 0x000fe40001741670 */
[----:B------:R-:W-:Y:S02]  /*d220*/  @P3 LOP3.LUT R22, R22, 0x2000000, RZ, 0xfc, !PT ;  /* 0x0200000016163812 */ /* 0x000fe400078efcff */
[----:B------:R-:W-:Y:S02]  /*d230*/  ISETP.GE.AND P3, PT, R81, 0x19, PT ;  /* 0x000000195100780c */ /* 0x000fe40003f66270 */
[----:B------:R-:W-:Y:S02]  /*d240*/  LOP3.LUT R22, R22, 0xfeffffff, RZ, 0xc0, !PT ;  /* 0xfeffffff16167812 */ /* 0x000fe400078ec0ff */
[----:B------:R-:W-:Y:S02]  /*d250*/  FSEL R95, R28, -INF , !P2 ;  /* 0xff8000001c5f7808 */ /* 0x000fe40005000000 */
[----:B------:R-:W-:-:S02]  /*d260*/  ISETP.GT.AND P2, PT, R85, 0x18, !P3 ;  /* 0x000000185500780c */ /* 0x000fc40005f44270 */
[----:B------:R-:W-:Y:S02]  /*d270*/  VIADDMNMX R86, R80, R86, R91, PT ;  /* 0x0000005650567246 */ /* 0x000fe4000380015b */
        /* <DEDUP_REMOVED lines=40> */
[----:B0-----:R-:W-:Y:S02]  /*d500*/  FSEL R43, R43, -INF , !P2 ;  /* 0xff8000002b2b7808 */ /* 0x001fe40005000000 */
        /* <DEDUP_REMOVED lines=124> */
.L_x_11887:
[----:B------:R-:W-:-:S13]  /*dcd0*/  ISETP.NE.AND P4, PT, R13, 0x1, PT ;  /* 0x000000010d00780c */ /* 0x000fda0003f85270 */
[----:B------:R-:W0:Y:S02]  /*dce0*/  @P4 LDC.64 R4, c[0x0][0x9e8] ;  /* 0x00027a00ff044b82 */ /* 0x000e240000000a00 */
[----:B0-----:R-:W-:-:S05]  /*dcf0*/  @P4 IMAD.HI.U32 R4, R85, R4, RZ ;  /* 0x0000000455044227 */ /* 0x001fca00078e00ff */
[----:B------:R-:W-:-:S07]  /*dd00*/  @P4 SHF.R.U32.HI R85, RZ, R5, R4 ;  /* 0x00000005ff554219 */ /* 0x000fce0000011604 */
.L_x_11888:
[----:B------:R-:W-:Y:S05]  /*dd10*/  BSYNC B0 ;  /* 0x0000000000007941 */ /* 0x000fea0003800000 */
.L_x_11886:
[----:B------:R-:W-:-:S04]  /*dd20*/  IMAD R78, R85, R13, -R78 ;  /* 0x0000000d554e7224 */ /* 0x000fc800078e0a4e */
[----:B------:R-:W-:-:S05]  /*dd30*/  IMAD R78, R96, -0x2, R78 ;  /* 0xfffffffe604e7824 */ /* 0x000fca00078e024e */
[----:B------:R-:W-:Y:S02]  /*dd40*/  VIMNMX R87, R87, R78, !PT ;  /* 0x0000004e57577248 */ /* 0x000fe40007fe0100 */
[----:B------:R-:W-:-:S07]  /*dd50*/  VIADDMNMX R86, R78, R13, R86, PT ;  /* 0x0000000d4e567246 */ /* 0x000fce0003800156 */
.L_x_11885:
[C---:B------:R-:W-:Y:S01]  /*dd60*/  ISETP.GT.AND P1, PT, R87.reuse, 0x1, !P1 ;  /* 0x000000015700780c */ /* 0x040fe20004f24270 */
[----:B------:R-:W-:Y:S01]  /*dd70*/  ULDC UR4, c[0x0][0x988] ;  /* 0x0002620000047ab9 */ /* 0x000fe20000000800 */
[----:B------:R-:W-:Y:S02]  /*dd80*/  ISETP.GT.AND P6, PT, R87, 0x8, !P6 ;  /* 0x000000085700780c */ /* 0x000fe400077c4270 */
[C---:B------:R-:W-:Y:S02]  /*dd90*/  ISETP.LT.OR P1, PT, R86.reuse, 0x2, P1 ;  /* 0x000000025600780c */ /* 0x040fe40000f21670 */
[----:B------:R-:W-:Y:S02]  /*dda0*/  ISETP.LT.OR P6, PT, R86, 0x9, P6 ;  /* 0x000000095600780c */ /* 0x000fe400037c1670 */
[----:B------:R-:W-:Y:S02]  /*ddb0*/  FSEL R85, R10, -INF , !P1 ;  /* 0xff8000000a557808 */ /* 0x000fe40004800000 */
[----:B------:R-:W-:-:S02]  /*ddc0*/  LOP3.LUT P1, RZ, R22, 0x1, RZ, 0xc0, !PT ;  /* 0x0000000116ff7812 */ /* 0x000fc4000782c0ff */
[----:B------:R-:W-:Y:S02]  /*ddd0*/  FSEL R15, R15, -INF , !P6 ;  /* 0xff8000000f0f7808 */ /* 0x000fe40007000000 */
[----:B------:R-:W-:Y:S02]  /*dde0*/  ISETP.GT.AND P1, PT, R87, 0x9, !P1 ;  /* 0x000000095700780c */ /* 0x000fe40004f24270 */
[----:B------:R-:W-:Y:S02]  /*ddf0*/  LOP3.LUT P6, RZ, R22, 0x4000000, RZ, 0xc0, !PT ;  /* 0x0400000016ff7812 */ /* 0x000fe400078cc0ff */
[----:B------:R-:W-:Y:S02]  /*de00*/  ISETP.LT.OR P1, PT, R86, 0xa, P1 ;  /* 0x0000000a5600780c */ /* 0x000fe40000f21670 */
[----:B------:R-:W-:Y:S02]  /*de10*/  LOP3.LUT P4, RZ, R22, 0x2000000, RZ, 0xc0, !PT ;  /* 0x0200000016ff7812 */ /* 0x000fe4000788c0ff */
        /* <DEDUP_REMOVED lines=10> */
[----:B------:R-:W-:Y:S01]  /*dec0*/  FSEL R123, R26, -INF , !P1 ;  /* 0xff8000001a7b7808 */ /* 0x000fe20004800000 */
[----:B------:R-:W-:Y:S01]  /*ded0*/  IMAD.U32 R26, RZ, RZ, UR4 ;  /* 0x00000004ff1a7e24 */ /* 0x000fe2000f8e00ff */
        /* <DEDUP_REMOVED lines=40> */
[----:B------:R-:W-:Y:S02]  /*e160*/  LOP3.LUT P6, RZ, R22, 0x8000, RZ, 0xc0, !PT ;  /* 0x0000800016ff7812 */ /* 0x000fe400078cc0ff */
        /* <DEDUP_REMOVED lines=9> */
[----:B------:R-:W-:Y:S02]  /*e200*/  LOP3.LUT P4, RZ, R22, 0x4000, RZ, 0xc0, !PT ;  /* 0x0000400016ff7812 */ /* 0x000fe4000788c0ff */
        /* <DEDUP_REMOVED lines=17> */
[C---:B------:R-:W-:Y:S01]  /*e320*/  ISETP.GT.AND P1, PT, R87.reuse, 0x40, !P4 ;  /* 0x000000405700780c */ /* 0x040fe20006724270 */
[----:B------:R-:W0:Y:S01]  /*e330*/  SHFL.BFLY PT, R5, R10, 0x2, 0x1f ;  /* 0x0c401f000a057f89 */ /* 0x000e2200000e0000 */
[----:B------:R-:W-:Y:S02]  /*e340*/  ISETP.GT.AND P5, PT, R87, RZ, !P5 ;  /* 0x000000ff5700720c */ /* 0x000fe40006fa4270 */
        /* <DEDUP_REMOVED lines=10> */
[----:B------:R-:W-:Y:S02]  /*e3f0*/  LOP3.LUT P1, RZ, R22, 0x1000, RZ, 0xc0, !PT ;  /* 0x0000100016ff7812 */ /* 0x000fe4000782c0ff */
[----:B0-----:R-:W-:Y:S02]  /*e400*/  FMNMX.FTZ R14, R10, R5, !PT ;  /* 0x000000050a0e7209 */ /* 0x001fe40007810000 */
[----:B------:R-:W-:Y:S02]  /*e410*/  ISETP.GT.AND P1, PT, R87, 0x48, !P1 ;  /* 0x000000485700780c */ /* 0x000fe40004f24270 */
[----:B------:R-:W-:Y:S01]  /*e420*/  FMNMX.FTZ R10, R0, R85, !PT ;  /* 0x00000055000a7209 */ /* 0x000fe20007810000 */
[----:B------:R-:W0:Y:S01]  /*e430*/  SHFL.BFLY PT, R5, R14, 0x1, 0x1f ;  /* 0x0c201f000e057f89 */ /* 0x000e2200000e0000 */
        /* <DEDUP_REMOVED lines=50> */
[----:B0-----:R-:W-:Y:S02]  /*e760*/  FMNMX.FTZ R5, R14, R5, !PT ;  /* 0x000000050e057209 */ /* 0x001fe40007810000 */
[----:B------:R-:W-:Y:S02]  /*e770*/  FSEL R143, R66, -INF , !P1 ;  /* 0xff800000428f7808 */ /* 0x000fe40004800000 */
[----:B------:R-:W-:Y:S01]  /*e780*/  ISETP.GT.AND P1, PT, R87, 0x68, !P6 ;  /* 0x000000685700780c */ /* 0x000fe20007724270 */
[----:B------:R-:W-:-:S01]  /*e790*/  FFMA.FTZ R4, R5, R26, -8 ;  /* 0xc100000005047423 */ /* 0x000fc2000001001a */
[----:B------:R-:W-:Y:S02]  /*e7a0*/  FMNMX.FTZ R10, R141, R10, !PT ;  /* 0x0000000a8d0a7209 */ /* 0x000fe40007810000 */
[----:B------:R-:W-:Y:S02]  /*e7b0*/  ISETP.LT.OR P1, PT, R86, 0x69, P1 ;  /* 0x000000695600780c */ /* 0x000fe40000f21670 */
[----:B------:R-:W-:-:S02]  /*e7c0*/  LOP3.LUT P6, RZ, R22, 0x8000000, RZ, 0xc0, !PT ;  /* 0x0800000016ff7812 */ /* 0x000fc400078cc0ff */
[----:B------:R-:W-:Y:S02]  /*e7d0*/  FSEL R69, R69, -INF , !P1 ;  /* 0xff80000045457808 */ /* 0x000fe40004800000 */
[----:B------:R-:W-:Y:S02]  /*e7e0*/  ISETP.GT.AND P1, PT, R87, 0x69, !P4 ;  /* 0x000000695700780c */ /* 0x000fe40006724270 */
[----:B------:R-:W-:Y:S02]  /*e7f0*/  FMNMX.FTZ R10, R65, R10, !PT ;  /* 0x0000000a410a7209 */ /* 0x000fe40007810000 */
[----:B------:R-:W-:Y:S02]  /*e800*/  ISETP.LT.OR P1, PT, R86, 0x6a, P1 ;  /* 0x0000006a5600780c */ /* 0x000fe40000f21670 */
[----:B------:R-:W-:Y:S02]  /*e810*/  FMNMX.FTZ R10, R143, R10, !PT ;  /* 0x0000000a8f0a7209 */ /* 0x000fe40007810000 */
[----:B------:R-:W-:-:S02]  /*e820*/  FSEL R145, R70, -INF , !P1 ;  /* 0xff80000046917808 */ /* 0x000fc40004800000 */
[----:B------:R-:W-:Y:S02]  /*e830*/  FSETP.NEU.FTZ.AND P1, PT, R5, -INF , PT ;  /* 0xff8000000500780b */ /* 0x000fe40003f3d000 */
[C---:B------:R-:W-:Y:S02]  /*e840*/  ISETP.GT.AND P2, PT, R87.reuse, 0x71, !P2 ;  /* 0x000000715700780c */ /* 0x040fe40005744270 */
[----:B------:R-:W-:Y:S02]  /*e850*/  FSEL R4, R4, RZ, P1 ;  /* 0x000000ff04047208 */ /* 0x000fe40000800000 */
[----:B------:R-:W-:Y:S02]  /*e860*/  ISETP.GT.AND P1, PT, R87, 0x70, !P6 ;  /* 0x000000705700780c */ /* 0x000fe40007724270 */
[----:B------:R-:W-:Y:S01]  /*e870*/  FMNMX.FTZ R10, R69, R10, !PT ;  /* 0x0000000a450a7209 */ /* 0x000fe20007810000 */
[-CC-:B------:R-:W-:Y:S01]  /*e880*/  FFMA.FTZ R14, R83, R26.reuse, -R4.reuse ;  /* 0x0000001a530e7223 */ /* 0x180fe20000010804 */
[----:B------:R-:W-:Y:S01]  /*e890*/  ISETP.LT.OR P1, PT, R86, 0x71, P1 ;  /* 0x000000715600780c */ /* 0x000fe20000f21670 */
[-CC-:B------:R-:W-:Y:S01]  /*e8a0*/  FFMA.FTZ R11, R11, R26.reuse, -R4.reuse ;  /* 0x0000001a0b0b7223 */ /* 0x180fe20000010804 */
[----:B------:R-:W-:Y:S01]  /*e8b0*/  LOP3.LUT P4, RZ, R22, 0x10000000, RZ, 0xc0, !PT ;  /* 0x1000000016ff7812 */ /* 0x000fe2000788c0ff */
[-CC-:B------:R-:W-:Y:S01]  /*e8c0*/  FFMA.FTZ R20, R21, R26.reuse, -R4.reuse ;  /* 0x0000001a15147223 */ /* 0x180fe20000010804 */
[----:B------:R-:W-:Y:S01]  /*e8d0*/  ISETP.GT.AND P3, PT, R87, 0x78, !P3 ;  /* 0x000000785700780c */ /* 0x000fe20005f64270 */
[-CC-:B------:R-:W-:Y:S01]  /*e8e0*/  FFMA.FTZ R24, R27, R26.reuse, -R4.reuse ;  /* 0x0000001a1b187223 */ /* 0x180fe20000010804 */
[C---:B------:R-:W-:Y:S01]  /*e8f0*/  ISETP.LT.OR P2, PT, R86.reuse, 0x72, P2 ;  /* 0x000000725600780c */ /* 0x040fe20001741670 */
[-CC-:B------:R-:W-:Y:S01]  /*e900*/  FFMA.FTZ R28, R31, R26.reuse, -R4.reuse ;  /* 0x0000001a1f1c7223 */ /* 0x180fe20000010804 */
[----:B------:R-:W-:Y:S01]  /*e910*/  FSEL R71, R71, -INF , !P1 ;  /* 0xff80000047477808 */ /* 0x000fe20004800000 */
[--C-:B------:R-:W-:Y:S01]  /*e920*/  FFMA.FTZ R30, R35, R26, -R4.reuse ;  /* 0x0000001a231e7223 */ /* 0x100fe20000010804 */
[----:B------:R-:W-:Y:S01]  /*e930*/  FMNMX.FTZ R10, R145, R10, !PT ;  /* 0x0000000a910a7209 */ /* 0x000fe20007810000 */
        /* <DEDUP_REMOVED lines=9> */
[----:B------:R-:W-:Y:S01]  /*e9d0*/  ISETP.LT.OR P4, PT, R86, 0x7a, P4 ;  /* 0x0000007a5600780c */ /* 0x000fe20002781670 */
[-CC-:B------:R-:W-:Y:S01]  /*e9e0*/  FFMA.FTZ R42, R59, R26.reuse, -R4.reuse ;  /* 0x0000001a3b2a7223 */ /* 0x180fe20000010804 */
[----:B------:R-:W-:Y:S01]  /*e9f0*/  FSEL R3, R3, -INF , !P3 ;  /* 0xff80000003037808 */ /* 0x000fe20005800000 */
[--C-:B------:R-:W-:Y:S01]  /*ea00*/  FFMA.FTZ R44, R63, R26, -R4.reuse ;  /* 0x0000001a3f2c7223 */ /* 0x100fe20000010804 */
[----:B------:R-:W-:Y:S01]  /*ea10*/  FMNMX.FTZ R10, R73, R10, !PT ;  /* 0x0000000a490a7209 */ /* 0x000fe20007810000 */
[-CC-:B------:R-:W-:Y:S01]  /*ea20*/  FFMA.FTZ R46, R67, R26.reuse, -R4.reuse ;  /* 0x0000001a432e7223 */ /* 0x180fe20000010804 */
[----:B------:R-:W-:Y:S01]  /*ea30*/  FSEL R77, R77, -INF , !P4 ;  /* 0xff8000004d4d7808 */ /* 0x000fe20006000000 */
        /* <DEDUP_REMOVED lines=8> */
[-CC-:B------:R-:W-:Y:S01]  /*eac0*/  FFMA.FTZ R43, R103, R26.reuse, -R4.reuse ;  /* 0x0000001a672b7223 */ /* 0x180fe20000010804 */
[----:B------:R-:W-:-:S01]  /*ead0*/  FFMA.FTZ R47, R105, R26, -R4 ;  /* 0x0000001a692f7223 */ /* 0x000fc20000010804 */
[----:B------:R-:W0:Y:S01]  /*eae0*/  SHFL.BFLY PT, R83, R10, 0x2, 0x1f ;  /* 0x0c401f000a537f89 */ /* 0x000e2200000e0000 */
        /* <DEDUP_REMOVED lines=8> */
[----:B------:R-:W-:-:S07]  /*eb70*/  ISETP.NE.AND P6, PT, R94, 0x1, PT ;  /* 0x000000015e00780c */ /* 0x000fce0003fc5270 */
[----:B------:R-:W-:Y:S01]  /*eb80*/  MUFU.EX2 R14, R14 ;  /* 0x0000000e000e7308 */ /* 0x000fe20000000800 */
[----:B0-----:R-:W-:Y:S01]  /*eb90*/  FMNMX.FTZ R52, R10, R83, !PT ;  /* 0x000000530a347209 */ /* 0x001fe20007810000 */
[----:B------:R-:W-:-:S06]  /*eba0*/  FFMA.FTZ R83, R119, R26, -R4 ;  /* 0x0000001a77537223 */ /* 0x000fcc0000010804 */
[----:B------:R-:W-:Y:S01]  /*ebb0*/  MUFU.EX2 R20, R20 ;  /* 0x0000001400147308 */ /* 0x000fe20000000800 */
[----:B------:R-:W0:Y:S07]  /*ebc0*/  SHFL.BFLY PT, R87, R52, 0x1, 0x1f ;  /* 0x0c201f0034577f89 */ /* 0x000e2e00000e0000 */
[----:B------:R-:W1:Y:S08]  /*ebd0*/  MUFU.EX2 R21, R21 ;  /* 0x0000001500157308 */ /* 0x000e700000000800 */
[----:B------:R-:W2:Y:S08]  /*ebe0*/  MUFU.EX2 R24, R24 ;  /* 0x0000001800187308 */ /* 0x000eb00000000800 */
[----:B------:R-:W-:Y:S01]  /*ebf0*/  MUFU.EX2 R27, R27 ;  /* 0x0000001b001b7308 */ /* 0x000fe20000000800 */
[----:B-1----:R-:W-:-:S02]  /*ec00*/  F2FP.SATFINITE.E4M3.F32.PACK_AB_MERGE_C R148, R21, R20, RZ ;  /* 0x000000141594723e */ /* 0x002fc400048070ff */
[----:B0-----:R-:W-:Y:S01]  /*ec10*/  FMNMX.FTZ R10, R52, R87, !PT ;  /* 0x00000057340a7209 */ /* 0x001fe20007810000 */
[----:B------:R-:W-:-:S01]  /*ec20*/  FFMA.FTZ R52, R79, R26, -R4 ;  /* 0x0000001a4f347223 */ /* 0x000fc20000010804 */
[----:B------:R-:W-:Y:S01]  /*ec30*/  FFMA.FTZ R79, R81, R26, -R4 ;  /* 0x0000001a514f7223 */ /* 0x000fe20000010804 */
[----:B------:R-:W-:-:S01]  /*ec40*/  FADD.FTZ R87, R11, R14 ;  /* 0x0000000e0b577221 */ /* 0x000fc20000010000 */
[C---:B------:R-:W-:Y:S01]  /*ec50*/  FSETP.NEU.FTZ.AND P1, PT, R10.reuse, -INF , PT ;  /* 0xff8000000a00780b */ /* 0x040fe20003f3d000 */
[----:B------:R-:W-:-:S01]  /*ec60*/  FFMA.FTZ R54, R10, R26, -8 ;  /* 0xc10000000a367423 */ /* 0x000fc2000001001a */
[----:B------:R-:W-:Y:S01]  /*ec70*/  MUFU.EX2 R28, R28 ;  /* 0x0000001c001c7308 */ /* 0x000fe20000000800 */
[----:B------:R-:W-:-:S01]  /*ec80*/  FADD.FTZ R70, R20, R87 ;  /* 0x0000005714467221 */ /* 0x000fc20000010000 */
[----:B------:R-:W-:Y:S02]  /*ec90*/  F2FP.SATFINITE.E4M3.F32.PACK_AB_MERGE_C R148, R14, R11, R148 ;  /* 0x0000000b0e94723e */ /* 0x000fe40004807094 */
[----:B------:R-:W-:-:S04]  /*eca0*/  FSEL R4, R54, RZ, P1 ;  /* 0x000000ff36047208 */ /* 0x000fc80000800000 */
        /* <DEDUP_REMOVED lines=16> */
[----:B------:R-:W1:Y:S01]  /*edb0*/  MUFU.EX2 R81, R81 ;  /* 0x0000005100517308 */ /* 0x000e620000000800 */
[----:B------:R-:W-:-:S01]  /*edc0*/  FFMA.FTZ R85, R125, R26, -R4 ;  /* 0x0000001a7d557223 */ /* 0x000fc20000010804 */
[----:B------:R-:W-:Y:S01]  /*edd0*/  FFMA.FTZ R60, R127, R26, -R4 ;  /* 0x0000001a7f3c7223 */ /* 0x000fe20000010804 */
[----:B--2---:R-:W-:-:S01]  /*ede0*/  FADD.FTZ R74, R24, R53 ;  /* 0x00000035184a7221 */ /* 0x004fc20000010000 */
[-CC-:B------:R-:W-:Y:S01]  /*edf0*/  FFMA.FTZ R53, R57, R26.reuse, -R4.reuse ;  /* 0x0000001a39357223 */ /* 0x180fe20000010804 */
[----:B------:R-:W-:-:S01]  /*ee00*/  FFMA.FTZ R62, R129, R26, -R4 ;  /* 0x0000001a813e7223 */ /* 0x000fc20000010804 */
[----:B0-----:R-:W-:Y:S01]  /*ee10*/  F2FP.SATFINITE.E4M3.F32.PACK_AB_MERGE_C R150, R31, R28, RZ ;  /* 0x0000001c1f96723e */ /* 0x001fe200048070ff */
[----:B------:R-:W-:-:S01]  /*ee20*/  FADD.FTZ R91, R27, R74 ;  /* 0x0000004a1b5b7221 */ /* 0x000fc20000010000 */
[----:B------:R-:W0:Y:S01]  /*ee30*/  MUFU.EX2 R15, R15 ;  /* 0x0000000f000f7308 */ /* 0x000e220000000800 */
[----:B------:R-:W-:-:S01]  /*ee40*/  FFMA.FTZ R64, R131, R26, -R4 ;  /* 0x0000001a83407223 */ /* 0x000fc20000010804 */
[----:B------:R-:W-:Y:S01]  /*ee50*/  F2FP.SATFINITE.E4M3.F32.PACK_AB_MERGE_C R150, R27, R24, R150 ;  /* 0x000000181b96723e */ /* 0x000fe20004807096 */
[----:B------:R-:W-:-:S01]  /*ee60*/  FADD.FTZ R74, R28, R91 ;  /* 0x0000005b1c4a7221 */ /* 0x000fc20000010000 */
[-CC-:B------:R-:W-:Y:S01]  /*ee70*/  FFMA.FTZ R66, R133, R26.reuse, -R4.reuse ;  /* 0x0000001a85427223 */ /* 0x180fe20000010804 */
[----:B------:R-:W-:-:S01]  /*ee80*/  FFMA.FTZ R68, R135, R26, -R4 ;  /* 0x0000001a87447223 */ /* 0x000fc20000010804 */
[----:B------:R-:W-:Y:S01]  /*ee90*/  FFMA.FTZ R70, R137, R26, -R4 ;  /* 0x0000001a89467223 */ /* 0x000fe20000010804 */
[----:B------:R-:W-:-:S01]  /*eea0*/  FADD.FTZ R57, R31, R74 ;  /* 0x0000004a1f397221 */ /* 0x000fc20000010000 */
        /* <DEDUP_REMOVED lines=9> */
[----:B0-----:R-:W-:-:S07]  /*ef40*/  FADD.FTZ R87, R15, R72 ;  /* 0x000000480f577221 */ /* 0x001fce0000010000 */
[----:B------:R-:W0:Y:S01]  /*ef50*/  MUFU.EX2 R56, R56 ;  /* 0x0000003800387308 */ /* 0x000e220000000800 */
[----:B--2---:R-:W-:-:S01]  /*ef60*/  FADD.FTZ R72, R54, R87 ;  /* 0x0000005736487221 */ /* 0x004fc20000010000 */
[----:B------:R-:W-:-:S04]  /*ef70*/  F2FP.SATFINITE.E4M3.F32.PACK_AB_MERGE_C R149, R54, R15, RZ ;  /* 0x0000000f3695723e */ /* 0x000fc800048070ff */
[----:B------:R-:W-:Y:S02]  /*ef80*/  F2FP.SATFINITE.E4M3.F32.PACK_AB_MERGE_C R149, R81, R0, R149 ;  /* 0x000000005195723e */ /* 0x000fe40004807095 */
        /* <DEDUP_REMOVED lines=17> */
[----:B0-----:R-:W-:-:S01]  /*f0a0*/  FADD.FTZ R21, R29, R14 ;  /* 0x0000000e1d157221 */ /* 0x001fc20000010000 */
[----:B------:R-:W-:-:S06]  /*f0b0*/  FFMA.FTZ R14, R141, R26, -R4 ;  /* 0x0000001a8d0e7223 */ /* 0x000fcc0000010804 */
[----:B------:R-:W0:Y:S01]  /*f0c0*/  MUFU.EX2 R33, R33 ;  /* 0x0000002100217308 */ /* 0x000e220000000800 */
[C---:B--2---:R-:W-:Y:S01]  /*f0d0*/  F2FP.SATFINITE.E4M3.F32.PACK_AB_MERGE_C R144, R39.reuse, R32, RZ ;  /* 0x000000202790723e */ /* 0x044fe200048070ff */
[----:B------:R-:W-:Y:S01]  /*f0e0*/  FADD.FTZ R39, R39, R24 ;  /* 0x0000001827277221 */ /* 0x000fe20000010000 */
[----:B------:R-:W2:Y:S02]  /*f0f0*/  @P6 LDC R32, c[0x0][0x44c] ;  /* 0x00011300ff206b82 */ /* 0x000ea40000000800 */
[----:B------:R-:W-:-:S03]  /*f100*/  F2FP.SATFINITE.E4M3.F32.PACK_AB_MERGE_C R144, R35, R30, R144 ;  /* 0x0000001e2390723e */ /* 0x000fc60004807090 */
[----:B------:R-:W3:Y:S01]  /*f110*/  MUFU.EX2 R62, R62 ;  /* 0x0000003e003e7308 */ /* 0x000ee20000000800 */
[----:B-1----:R-:W-:-:S01]  /*f120*/  FADD.FTZ R24, R60, R21 ;  /* 0x000000153c187221 */ /* 0x002fc20000010000 */
[----:B------:R-:W-:-:S06]  /*f130*/  FFMA.FTZ R21, R65, R26, -R4 ;  /* 0x0000001a41157223 */ /* 0x000fcc0000010804 */
[----:B------:R-:W1:Y:S01]  /*f140*/  MUFU.EX2 R34, R34 ;  /* 0x0000002200227308 */ /* 0x000e620000000800 */
[----:B0-----:R-:W-:-:S07]  /*f150*/  FADD.FTZ R27, R33, R24 ;  /* 0x00000018211b7221 */ /* 0x001fce0000010000 */
[----:B------:R-:W0:Y:S01]  /*f160*/  MUFU.EX2 R37, R37 ;  /* 0x0000002500257308 */ /* 0x000e220000000800 */
[----:B---3--:R-:W-:-:S01]  /*f170*/  FADD.FTZ R24, R62, R27 ;  /* 0x0000001b3e187221 */ /* 0x008fc20000010000 */
[----:B------:R-:W-:Y:S01]  /*f180*/  F2FP.SATFINITE.E4M3.F32.PACK_AB_MERGE_C R33, R62, R33, RZ ;  /* 0x000000213e21723e */ /* 0x000fe200048070ff */
[----:B--2---:R-:W-:-:S05]  /*f190*/  @P6 IMAD.HI.U32 R32, R92, R32, RZ ;  /* 0x000000205c206227 */ /* 0x004fca00078e00ff */
[----:B------:R-:W2:Y:S01]  /*f1a0*/  MUFU.EX2 R43, R43 ;  /* 0x0000002b002b7308 */ /* 0x000ea20000000800 */
[----:B-1----:R-:W-:-:S07]  /*f1b0*/  FADD.FTZ R28, R34, R39 ;  /* 0x00000027221c7221 */ /* 0x002fce0000010000 */
[----:B------:R-:W1:Y:S01]  /*f1c0*/  MUFU.EX2 R64, R64 ;  /* 0x0000004000407308 */ /* 0x000e620000000800 */
[----:B0-----:R-:W-:-:S01]  /*f1d0*/  FADD.FTZ R27, R37, R24 ;  /* 0x00000018251b7221 */ /* 0x001fc20000010000 */
[----:B------:R-:W-:-:S06]  /*f1e0*/  FFMA.FTZ R24, R143, R26, -R4 ;  /* 0x0000001a8f187223 */ /* 0x000fcc0000010804 */
[----:B------:R-:W-:Y:S01]  /*f1f0*/  MUFU.EX2 R36, R36 ;  /* 0x0000002400247308 */ /* 0x000fe20000000800 */
[----:B--2---:R-:W-:-:S07]  /*f200*/  FADD.FTZ R31, R43, R28 ;  /* 0x0000001c2b1f7221 */ /* 0x004fce0000010000 */
[----:B------:R-:W0:Y:S01]  /*f210*/  MUFU.EX2 R47, R47 ;  /* 0x0000002f002f7308 */ /* 0x000e220000000800 */
[----:B-1----:R-:W-:-:S01]  /*f220*/  FADD.FTZ R28, R64, R27 ;  /* 0x0000001b401c7221 */ /* 0x002fc20000010000 */
[-CC-:B------:R-:W-:Y:S01]  /*f230*/  FFMA.FTZ R27, R3, R26.reuse, -R4.reuse ;  /* 0x0000001a031b7223 */ /* 0x180fe20000010804 */
[----:B------:R-:W-:-:S05]  /*f240*/  FFMA.FTZ R4, R77, R26, -R4 ;  /* 0x0000001a4d047223 */ /* 0x000fca0000010804 */
[----:B------:R-:W1:Y:S08]  /*f250*/  MUFU.EX2 R41, R41 ;  /* 0x0000002900297308 */ /* 0x000e700000000800 */
[----:B------:R-:W2:Y:S01]  /*f260*/  MUFU.EX2 R66, R66 ;  /* 0x0000004200427308 */ /* 0x000ea20000000800 */
[----:B0-----:R-:W-:Y:S01]  /*f270*/  F2FP.SATFINITE.E4M3.F32.PACK_AB_MERGE_C R146, R47, R36, RZ ;  /* 0x000000242f92723e */ /* 0x001fe200048070ff */
[----:B------:R-:W-:-:S03]  /*f280*/  FADD.FTZ R36, R36, R31 ;  /* 0x0000001f24247221 */ /* 0x000fc60000010000 */
[----:B------:R-:W-:Y:S01]  /*f290*/  F2FP.SATFINITE.E4M3.F32.PACK_AB_MERGE_C R146, R43, R34, R146 ;  /* 0x000000222b92723e */ /* 0x000fe20004807092 */
[----:B------:R-:W-:-:S02]  /*f2a0*/  FADD.FTZ R47, R47, R36 ;  /* 0x000000242f2f7221 */ /* 0x000fc40000010000 */
[----:B------:R-:W0:Y:S01]  /*f2b0*/  MUFU.EX2 R45, R45 ;  /* 0x0000002d002d7308 */ /* 0x000e220000000800 */
[----:B-1----:R-:W-:-:S07]  /*f2c0*/  FADD.FTZ R31, R41, R28 ;  /* 0x0000001c291f7221 */ /* 0x002fce0000010000 */
[----:B------:R-:W1:Y:S01]  /*f2d0*/  MUFU.EX2 R68, R68 ;  /* 0x0000004400447308 */ /* 0x000e620000000800 */
[----:B--2---:R-:W-:-:S01]  /*f2e0*/  FADD.FTZ R28, R66, R31 ;  /* 0x0000001f421c7221 */ /* 0x004fc20000010000 */
[----:B------:R-:W-:-:S04]  /*f2f0*/  F2FP.SATFINITE.E4M3.F32.PACK_AB_MERGE_C R41, R66, R41, RZ ;  /* 0x000000294229723e */ /* 0x000fc800048070ff */
[----:B------:R-:W-:Y:S02]  /*f300*/  F2FP.SATFINITE.E4M3.F32.PACK_AB_MERGE_C R147, R64, R37, R41 ;  /* 0x000000254093723e */ /* 0x000fe40004807029 */
[----:B------:R-:W-:Y:S01]  /*f310*/  MUFU.EX2 R40, R40 ;  /* 0x0000002800287308 */ /* 0x000fe20000000800 */
[----:B0-----:R-:W-:-:S07]  /*f320*/  FADD.FTZ R31, R45, R28 ;  /* 0x0000001c2d1f7221 */ /* 0x001fce0000010000 */
[----:B------:R-:W0:Y:S01]  /*f330*/  MUFU.EX2 R55, R55 ;  /* 0x0000003700377308 */ /* 0x000e220000000800 */
[----:B-1----:R-:W-:-:S07]  /*f340*/  FADD.FTZ R30, R68, R31 ;  /* 0x0000001f441e7221 */ /* 0x002fce0000010000 */
        /* <DEDUP_REMOVED lines=31> */
[C---:B0-----:R-:W-:Y:S01]  /*f540*/  F2FP.SATFINITE.E4M3.F32.PACK_AB_MERGE_C R31, R14.reuse, R11, RZ ;  /* 0x0000000b0e1f723e */ /* 0x041fe200048070ff */
[----:B------:R-:W-:Y:S01]  /*f550*/  FADD.FTZ R14, R14, R25 ;  /* 0x000000190e0e7221 */ /* 0x000fe20000010000 */
[----:B------:R-:W-:-:S01]  /*f560*/  FADD.FTZ R44, R44, R59 ;  /* 0x0000003b2c2c7221 */ /* 0x000fc20000010000 */
[----:B------:R-:W0:Y:S01]  /*f570*/  @P6 LDC R25, c[0x0][0x450] ;  /* 0x00011400ff196b82 */ /* 0x000e220000000800 */
[----:B------:R-:W-:Y:S02]  /*f580*/  F2FP.SATFINITE.E4M3.F32.PACK_AB_MERGE_C R143, R20, R53, R31 ;  /* 0x00000035148f723e */ /* 0x000fe4000480701f */
[----:B------:R-:W-:Y:S01]  /*f590*/  FADD.FTZ R63, R63, R44 ;  /* 0x0000002c3f3f7221 */ /* 0x000fe20000010000 */
[----:B------:R-:W2:Y:S08]  /*f5a0*/  MUFU.EX2 R21, R21 ;  /* 0x0000001500157308 */ /* 0x000eb00000000800 */
[----:B------:R-:W-:Y:S01]  /*f5b0*/  MUFU.EX2 R46, R46 ;  /* 0x0000002e002e7308 */ /* 0x000fe20000000800 */
[----:B-1----:R-:W-:-:S07]  /*f5c0*/  F2FP.SATFINITE.E4M3.F32.PACK_AB_MERGE_C R30, R83, R48, RZ ;  /* 0x00000030531e723e */ /* 0x002fce00048070ff */
[----:B------:R-:W1:Y:S01]  /*f5d0*/  MUFU.EX2 R67, R67 ;  /* 0x0000004300437308 */ /* 0x000e620000000800 */
[----:B--2---:R-:W-:-:S07]  /*f5e0*/  FADD.FTZ R11, R21, R14 ;  /* 0x0000000e150b7221 */ /* 0x004fce0000010000 */
[----:B------:R-:W2:Y:S08]  /*f5f0*/  MUFU.EX2 R24, R24 ;  /* 0x0000001800187308 */ /* 0x000eb00000000800 */
[----:B------:R-:W3:Y:S01]  /*f600*/  MUFU.EX2 R3, R69 ;  /* 0x0000004500037308 */ /* 0x000ee20000000800 */
[----:B-1----:R-:W-:Y:S01]  /*f610*/  F2FP.SATFINITE.E4M3.F32.PACK_AB_MERGE_C R136, R67, R46, R30 ;  /* 0x0000002e4388723e */ /* 0x002fe2000480701e */
[----:B------:R-:W-:-:S04]  /*f620*/  FADD.FTZ R46, R46, R63 ;  /* 0x0000003f2e2e7221 */ /* 0x000fc80000010000 */
[----:B------:R-:W-:Y:S02]  /*f630*/  FADD.FTZ R67, R67, R46 ;  /* 0x0000002e43437221 */ /* 0x000fe40000010000 */
[----:B------:R1:W4:Y:S01]  /*f640*/  MUFU.EX2 R28, R145 ;  /* 0x00000091001c7308 */ /* 0x0003220000000800 */
[----:B--2---:R-:W-:-:S01]  /*f650*/  FADD.FTZ R30, R24, R11 ;  /* 0x0000000b181e7221 */ /* 0x004fc20000010000 */
[----:B------:R-:W-:-:S04]  /*f660*/  FADD.FTZ R48, R48, R67 ;  /* 0x0000004330307221 */ /* 0x000fc80000010000 */
[----:B------:R-:W-:Y:S02]  /*f670*/  FADD.FTZ R83, R83, R48 ;  /* 0x0000003053537221 */ /* 0x000fe40000010000 */
[----:B------:R-:W-:Y:S01]  /*f680*/  MUFU.EX2 R52, R52 ;  /* 0x0000003400347308 */ /* 0x000fe20000000800 */
[----:B---3--:R-:W-:-:S01]  /*f690*/  FADD.FTZ R11, R3, R30 ;  /* 0x0000001e030b7221 */ /* 0x008fc20000010000 */
[----:B-1----:R-:W-:-:S06]  /*f6a0*/  F2FP.SATFINITE.E4M3.F32.PACK_AB_MERGE_C R145, R60, R29, R33 ;  /* 0x0000001d3c91723e */ /* 0x002fcc0004807021 */
[----:B------:R-:W1:Y:S01]  /*f6b0*/  MUFU.EX2 R79, R79 ;  /* 0x0000004f004f7308 */ /* 0x000e620000000800 */
[C---:B----4-:R-:W-:Y:S01]  /*f6c0*/  F2FP.SATFINITE.E4M3.F32.PACK_AB_MERGE_C R3, R28.reuse, R3, RZ ;  /* 0x000000031c03723e */ /* 0x050fe200048070ff */
[----:B------:R-:W-:-:S03]  /*f6d0*/  FADD.FTZ R28, R28, R11 ;  /* 0x0000000b1c1c7221 */ /* 0x000fc60000010000 */
[----:B------:R-:W-:Y:S01]  /*f6e0*/  F2FP.SATFINITE.E4M3.F32.PACK_AB_MERGE_C R137, R24, R21, R3 ;  /* 0x000000151889723e */ /* 0x000fe20004807003 */
[----:B------:R-:W-:Y:S01]  /*f6f0*/  IMAD.MOV.U32 R21, RZ, RZ, R92 ;  /* 0x000000ffff157224 */ /* 0x000fe200078e005c */
[----:B0-----:R-:W-:Y:S01]  /*f700*/  @P6 SHF.R.U32.HI R21, RZ, R25, R32 ;  /* 0x00000019ff156219 */ /* 0x001fe20000011620 */
[----:B------:R-:W-:Y:S01]  /*f710*/  MUFU.EX2 R50, R50 ;  /* 0x0000003200327308 */ /* 0x000fe20000000800 */
[----:B------:R-:W-:-:S07]  /*f720*/  ISETP.GE.AND P6, PT, R13, 0x1, PT ;  /* 0x000000010d00780c */ /* 0x000fce0003fc6270 */
[----:B------:R-:W0:Y:S01]  /*f730*/  MUFU.EX2 R75, R75 ;  /* 0x0000004b004b7308 */ /* 0x000e220000000800 */
[----:B-1----:R-:W-:-:S07]  /*f740*/  F2FP.SATFINITE.E4M3.F32.PACK_AB_MERGE_C R20, R79, R52, RZ ;  /* 0x000000344f14723e */ /* 0x002fce00048070ff */
[----:B------:R-:W1:Y:S08]  /*f750*/  MUFU.EX2 R15, R71 ;  /* 0x00000047000f7308 */ /* 0x000e700000000800 */
[----:B------:R-:W-:Y:S01]  /*f760*/  MUFU.EX2 R27, R27 ;  /* 0x0000001b001b7308 */ /* 0x000fe20000000800 */
[----:B0-----:R-:W-:Y:S01]  /*f770*/  F2FP.SATFINITE.E4M3.F32.PACK_AB_MERGE_C R138, R75, R50, R20 ;  /* 0x000000324b8a723e */ /* 0x001fe20004807014 */
[----:B------:R-:W-:-:S04]  /*f780*/  FADD.FTZ R50, R50, R83 ;  /* 0x0000005332327221 */ /* 0x000fc80000010000 */
[----:B------:R-:W-:Y:S02]  /*f790*/  FADD.FTZ R75, R75, R50 ;  /* 0x000000324b4b7221 */ /* 0x000fe40000010000 */
[----:B------:R-:W0:Y:S01]  /*f7a0*/  MUFU.EX2 R14, R4 ;  /* 0x00000004000e7308 */ /* 0x000e220000000800 */
[----:B-1----:R-:W-:-:S01]  /*f7b0*/  FADD.FTZ R3, R15, R28 ;  /* 0x0000001c0f037221 */ /* 0x002fc20000010000 */
[----:B------:R-:W-:-:S06]  /*f7c0*/  FADD.FTZ R52, R52, R75 ;  /* 0x0000004b34347221 */ /* 0x000fcc0000010000 */
[----:B------:R-:W1:Y:S01]  /*f7d0*/  MUFU.EX2 R0, R73 ;  /* 0x0000004900007308 */ /* 0x000e620000000800 */
[----:B0-----:R-:W-:Y:S01]  /*f7e0*/  F2FP.SATFINITE.E4M3.F32.PACK_AB_MERGE_C R11, R14, R27, RZ ;  /* 0x0000001b0e0b723e */ /* 0x001fe200048070ff */
[----:B-1----:R-:W-:-:S03]  /*f7f0*/  FADD.FTZ R4, R0, R3 ;  /* 0x0000000300047221 */ /* 0x002fc60000010000 */
[----:B------:R-:W-:Y:S01]  /*f800*/  F2FP.SATFINITE.E4M3.F32.PACK_AB_MERGE_C R139, R0, R15, R11 ;  /* 0x0000000f008b723e */ /* 0x000fe2000480700b */
[----:B------:R-:W-:Y:S02]  /*f810*/  IMAD.IADD R15, R88, 0x1, R21 ;  /* 0x00000001580f7824 */ /* 0x000fe400078e0215 */
[----:B------:R-:W-:Y:S01]  /*f820*/  FADD.FTZ R3, R27, R4 ;  /* 0x000000041b037221 */ /* 0x000fe20000010000 */
[----:B------:R-:W-:-:S01]  /*f830*/  FADD.FTZ R4, R79, R52 ;  /* 0x000000344f047221 */ /* 0x000fc20000010000 */
[----:B------:R-:W-:Y:S02]  /*f840*/  VIADD R0, R89, 0xfffffffe ;  /* 0xfffffffe59007836 */ /* 0x000fe40000000000 */
[----:B------:R-:W-:-:S01]  /*f850*/  FADD.FTZ R3, R14, R3 ;  /* 0x000000030e037221 */ /* 0x000fc20000010000 */
        /* <DEDUP_REMOVED lines=13> */
.L_x_11891:
[----:B------:R-:W-:-:S13]  /*f930*/  ISETP.NE.AND P1, PT, R13, 0x1, PT ;  /* 0x000000010d00780c */ /* 0x000fda0003f25270 */
[----:B------:R-:W0:Y:S02]  /*f940*/  @P1 LDC.64 R14, c[0x0][0x9e8] ;  /* 0x00027a00ff0e1b82 */ /* 0x000e240000000a00 */
[----:B0-----:R-:W-:-:S05]  /*f950*/  @P1 IMAD.HI.U32 R14, R11, R14, RZ ;  /* 0x0000000e0b0e1227 */ /* 0x001fca00078e00ff */
[----:B------:R-:W-:-:S07]  /*f960*/  @P1 SHF.R.U32.HI R11, RZ, R15, R14 ;  /* 0x0000000fff0b1219 */ /* 0x000fce000001160e */
.L_x_11892:
[----:B------:R-:W-:Y:S05]  /*f970*/  BSYNC B0 ;  /* 0x0000000000007941 */ /* 0x000fea0003800000 */
.L_x_11890:
[----:B------:R-:W-:-:S05]  /*f980*/  IMAD R11, R11, R13, R13 ;  /* 0x0000000d0b0b7224 */ /* 0x000fca00078e020d */
[----:B------:R-:W-:-:S07]  /*f990*/  VIMNMX R12, R12, R11, PT ;  /* 0x0000000b0c0c7248 */ /* 0x000fce0003fe0100 */
.L_x_11889:
[----:B------:R-:W2:Y:S01]  /*f9a0*/  LDL R13, [R1+0x4c] ;  /* 0x00004c00010d7983 */ /* 0x000ea20000100800 */
        /* <DEDUP_REMOVED lines=10> */
[----:B------:R-:W-:Y:S01]  /*fa50*/  BSSY B1, `(.L_x_11893) ;  /* 0x000039c000017945 */ /* 0x000fe20003800000 */
        /* <DEDUP_REMOVED lines=24> */
[----:B--2---:R-:W-:-:S04]  /*fbe0*/  VIMNMX R13, R13, R11, !PT ;  /* 0x0000000b0d0d7248 */ /* 0x004fc80007fe0100 */
[----:B------:R-:W-:Y:S01]  /*fbf0*/  ISETP.GE.AND P1, PT, R0, R13, PT ;  /* 0x0000000d0000720c */ /* 0x000fe20003f26270 */
[----:B------:R0:W-:-:S12]  /*fc00*/  STL [R1+0x38], R13 ;  /* 0x0000380d01007387 */ /* 0x0001d80000100800 */
[----:B0-----:R-:W-:Y:S05]  /*fc10*/  @!P1 BRA `(.L_x_11894) ;  /* 0x0000003400fc9947 */ /* 0x001fea0003800000 */
[----:B------:R-:W-:Y:S01]  /*fc20*/  BSSY B0, `(.L_x_11895) ;  /* 0x000037a000007945 */ /* 0x000fe20003800000 */
[----:B------:R-:W-:-:S07]  /*fc30*/  IMAD.MOV.U32 R135, RZ, RZ, RZ ;  /* 0x000000ffff877224 */ /* 0x000fce00078e00ff */
.L_x_11916:
[----:B------:R-:W-:-:S05]  /*fc40*/  VIADD R11, R19, 0x1 ;  /* 0x00000001130b7836 */ /* 0x000fca0000000000 */
[----:B------:R-:W-:-:S04]  /*fc50*/  ISETP.NE.AND P1, PT, R11, 0x2, PT ;  /* 0x000000020b00780c */ /* 0x000fc80003f25270 */
[----:B------:R-:W-:Y:S02]  /*fc60*/  SEL R13, RZ, 0x1, P1 ;  /* 0x00000001ff0d7807 */ /* 0x000fe40000800000 */
[----:B------:R-:W-:Y:S02]  /*fc70*/  SEL R11, R11, RZ, P1 ;  /* 0x000000ff0b0b7207 */ /* 0x000fe40000800000 */
[----:B------:R-:W-:Y:S01]  /*fc80*/  LOP3.LUT R20, R156, R13, RZ, 0x3c, !PT ;  /* 0x0000000d9c147212 */ /* 0x000fe200078e3cff */
[----:B------:R-:W-:Y:S06]  /*fc90*/  @!P0 BRA `(.L_x_11896) ;  /* 0x0000000000048947 */ /* 0x000fec0003800000 */
[----:B------:R-:W-:Y:S01]  /*fca0*/  BPT.TRAP 0x1 ;  /* 0x000000040000795c */ /* 0x000fe20000300000 */
.L_x_11896:
[----:B------:R-:W-:Y:S01]  /*fcb0*/  IMAD R21, R11, 0x8, R18 ;  /* 0x000000080b157824 */ /* 0x000fe200078e0212 */
[----:B------:R-:W-:-:S04]  /*fcc0*/  SHF.L.U32 R12, R20, 0x1f, RZ ;  /* 0x0000001f140c7819 */ /* 0x000fc800000006ff */
[----:B------:R0:W1:Y:S01]  /*fcd0*/  SYNCS.PHASECHK.TRANS64.TRYWAIT P1, [R21+URZ+0x19c30], R12 ;  /* 0x019c300c150075a7 */ /* 0x000062000802017f */
[----:B------:R-:W-:Y:S05]  /*fce0*/  @!P0 BRA `(.L_x_11897) ;  /* 0x0000000000048947 */ /* 0x000fea0003800000 */
[----:B------:R-:W-:Y:S01]  /*fcf0*/  BPT.TRAP 0x1 ;  /* 0x000000040000795c */ /* 0x000fe20000300000 */
.L_x_11897:
[----:B------:R-:W-:Y:S01]  /*fd00*/  BSSY B2, `(.L_x_11898) ;  /* 0x0000006000027945 */ /* 0x000fe20003800000 */
[----:B------:R-:W-:Y:S02]  /*fd10*/  IMAD R14, R11, 0x300, R153 ;  /* 0x000003000b0e7824 */ /* 0x000fe400078e0299 */
[----:B------:R-:W-:Y:S01]  /*fd20*/  IMAD.MOV.U32 R15, RZ, RZ, -0x3ffffff0 ;  /* 0xc0000010ff0f7424 */ /* 0x000fe200078e00ff */
[----:B-1----:R-:W-:Y:S06]  /*fd30*/  @P1 BRA `(.L_x_11899) ;  /* 0x0000000000081947 */ /* 0x002fec0003800000 */
[----:B------:R-:W1:Y:S02]  /*fd40*/  SYNCS.PHASECHK.TRANS64.TRYWAIT P1, [R21+URZ+0x19c30], R12 ;  /* 0x019c300c150075a7 */ /* 0x000e64000802017f */
[----:B-1----:R-:W-:Y:S05]  /*fd50*/  @!P1 BRA `(.L_x_11900) ;  /* 0x0000014800489947 */ /* 0x002fea0003800000 */
.L_x_11899:
[----:B------:R-:W-:Y:S05]  /*fd60*/  BSYNC B2 ;  /* 0x0000000000027941 */ /* 0x000fea0003800000 */
.L_x_11898:
[C---:B01----:R-:W-:Y:S01]  /*fd70*/  VIADD R12, R14.reuse, 0x100 ;  /* 0x000001000e0c7836 */ /* 0x043fe20000000000 */
[----:B------:R-:W-:Y:S01]  /*fd80*/  R2UR UR6, R14 ;  /* 0x000000000e0672ca */ /* 0x000fe200000e0000 */
[----:B------:R-:W-:Y:S01]  /*fd90*/  IMAD.MOV.U32 R13, RZ, RZ, -0x3ffffff0 ;  /* 0xc0000010ff0d7424 */ /* 0x000fe200078e00ff */
[----:B------:R-:W-:Y:S02]  /*fda0*/  R2UR UR7, R15 ;  /* 0x000000000f0772ca */ /* 0x000fe400000e0000 */
[----:B------:R-:W-:Y:S02]  /*fdb0*/  R2UR UR4, R6 ;  /* 0x00000000060472ca */ /* 0x000fe400000e0000 */
[----:B------:R-:W-:Y:S01]  /*fdc0*/  R2UR UR5, R7 ;  /* 0x00000000070572ca */ /* 0x000fe200000e0000 */
[----:B------:R-:W-:Y:S01]  /*fdd0*/  WARPGROUP.ARRIVE ;  /* 0x00000000000079c5 */ /* 0x000fe20000000000 */
[----:B------:R-:W-:Y:S01]  /*fde0*/  R2UR UR10, R12 ;  /* 0x000000000c0a72ca */ /* 0x000fe200000e0000 */
[----:B------:R-:W-:Y:S01]  /*fdf0*/  VIADD R14, R14, 0x200 ;  /* 0x000002000e0e7836 */ /* 0x000fe20000000000 */
[----:B------:R-:W-:-:S02]  /*fe00*/  R2UR UR11, R13 ;  /* 0x000000000d0b72ca */ /* 0x000fc400000e0000 */
[----:B------:R-:W2:Y:S01]  /*fe10*/  LDL.64 R12, [R1] ;  /* 0x00000000010c7983 */ /* 0x000ea20000100a00 */
[----:B------:R-:W-:Y:S01]  /*fe20*/  IMAD.MOV.U32 R15, RZ, RZ, -0x3ffffff0 ;  /* 0xc0000010ff0f7424 */ /* 0x000fe200078e00ff */
[----:B------:R-:W-:Y:S02]  /*fe30*/  R2UR UR14, R14 ;  /* 0x000000000e0e72ca */ /* 0x000fe400000e0000 */
[----:B------:R-:W-:Y:S02]  /*fe40*/  R2UR UR12, R8 ;  /* 0x00000000080c72ca */ /* 0x000fe400000e0000 */
[----:B------:R-:W-:Y:S01]  /*fe50*/  R2UR UR15, R15 ;  /* 0x000000000f0f72ca */ /* 0x000fe200000e0000 */
[----:B------:R-:W-:Y:S01]  /*fe60*/  QGMMA.64x128x32.F32.E4M3.E4M3 R24, gdesc[UR4], RZ, !UPT, gsb0 ;  /* 0x01e00000041879f3 */ /* 0x000fe2000c0008ff */
[----:B------:R-:W-:Y:S02]  /*fe70*/  R2UR UR13, R9 ;  /* 0x00000000090d72ca */ /* 0x000fe400000e0000 */
[----:B------:R-:W-:-:S02]  /*fe80*/  WARPGROUP.DEPBAR.LE gsb0, 0x0 ;  /* 0x00008000000079c5 */ /* 0x000fc40000010000 */
[----:B------:R-:W-:Y:S01]  /*fe90*/  WARPGROUP.ARRIVE ;  /* 0x00000000000079c5 */ /* 0x000fe20000000000 */
[----:B--2---:R-:W-:Y:S02]  /*fea0*/  R2UR UR8, R12 ;  /* 0x000000000c0872ca */ /* 0x004fe400000e0000 */
[----:B------:R-:W-:-:S13]  /*feb0*/  R2UR UR9, R13 ;  /* 0x000000000d0972ca */ /* 0x000fda00000e0000 */
[----:B------:R-:W-:Y:S03]  /*fec0*/  QGMMA.64x128x32.F32.E4M3.E4M3 R24, gdesc[UR8], R24, gsb0 ;  /* 0x01e00000081879f3 */ /* 0x000fe60008000818 */
[----:B------:R-:W-:Y:S02]  /*fed0*/  WARPGROUP.DEPBAR.LE gsb0, 0x0 ;  /* 0x00008000000079c5 */ /* 0x000fe40000010000 */
[----:B------:R-:W-:-:S07]  /*fee0*/  WARPGROUP.ARRIVE ;  /* 0x00000000000079c5 */ /* 0x000fce0000000000 */
[----:B------:R-:W-:Y:S03]  /*fef0*/  QGMMA.64x128x32.F32.E4M3.E4M3 R24, gdesc[UR12], R24, gsb0 ;  /* 0x01e000000c1879f3 */ /* 0x000fe60008000818 */
[----:B------:R-:W-:Y:S02]  /*ff00*/  WARPGROUP.DEPBAR.LE gsb0, 0x0 ;  /* 0x00008000000079c5 */ /* 0x000fe40000010000 */
[----:B------:R-:W-:Y:S05]  /*ff10*/  @!P0 BRA `(.L_x_11901) ;  /* 0x0000000000048947 */ /* 0x000fea0003800000 */
[----:B------:R-:W-:Y:S01]  /*ff20*/  BPT.TRAP 0x1 ;  /* 0x000000040000795c */ /* 0x000fe20000300000 */
.L_x_11901:
[----:B------:R-:W-:Y:S01]  /*ff30*/  SHF.L.U32 R12, R156, 0x1f, RZ ;  /* 0x0000001f9c0c7819 */ /* 0x000fe200000006ff */
[----:B------:R-:W-:-:S04]  /*ff40*/  IMAD R152, R19, 0x8, R18 ;  /* 0x0000000813987824 */ /* 0x000fc800078e0212 */
[----:B------:R0:W1:Y:S01]  /*ff50*/  SYNCS.PHASECHK.TRANS64.TRYWAIT P1, [R152+URZ+0x19c50], R12 ;  /* 0x019c500c980075a7 */ /* 0x000062000802017f */
[----:B------:R-:W-:Y:S05]  /*ff60*/  @!P0 BRA `(.L_x_11902) ;  /* 0x0000000000048947 */ /* 0x000fea0003800000 */
[----:B------:R-:W-:Y:S01]  /*ff70*/  BPT.TRAP 0x1 ;  /* 0x000000040000795c */ /* 0x000fe20000300000 */
.L_x_11902:
[----:B------:R-:W-:Y:S04]  /*ff80*/  BSSY B2, `(.L_x_11903) ;  /* 0x0000004000027945 */ /* 0x000fe80003800000 */
[----:B-1----:R-:W-:Y:S05]  /*ff90*/  @P1 BRA `(.L_x_11904) ;  /* 0x0000000000081947 */ /* 0x002fea0003800000 */
[----:B------:R-:W1:Y:S02]  /*ffa0*/  SYNCS.PHASECHK.TRANS64.TRYWAIT P1, [R152+URZ+0x19c50], R12 ;  /* 0x019c500c980075a7 */ /* 0x000e64000802017f */
[----:B-1----:R-:W-:Y:S05]  /*ffb0*/  @!P1 BRA `(.L_x_11905) ;  /* 0x0000014400c49947 */ /* 0x002fea0003800000 */
.L_x_11904:
[----:B------:R-:W-:Y:S05]  /*ffc0*/  BSYNC B2 ;  /* 0x0000000000027941 */ /* 0x000fea0003800000 */
.L_x_11903:
[----:B01----:R-:W-:Y:S01]  /*ffd0*/  VIADD R12, R18, 0x3000 ;  /* 0x00003000120c7836 */ /* 0x003fe20000000000 */
[----:B------:R-:W-:Y:S01]  /*ffe0*/  WARPGROUP.ARRIVE ;  /* 0x00000000000079c5 */ /* 0x000fe20000000000 */
[----:B------:R-:W-:Y:S02]  /*fff0*/  IMAD.MOV.U32 R13, RZ, RZ, 0x40000040 ;  /* 0x40000040ff0d7424 */ /* 0x000fe400078e00ff */
[----:B------:R-:W-:Y:S01]  /*10000*/  IMAD.MOV.U32 R15, RZ, RZ, 0x40000040 ;  /* 0x40000040ff0f7424 */ /* 0x000fe200078e00ff */
[----:B------:R-:W-:Y:S02]  /*10010*/  SHF.R.U32.HI R12, RZ, 0x4, R12 ;  /* 0x00000004ff0c7819 */ /* 0x000fe4000001160c */
[----:B------:R-:W-:Y:S01]  /*10020*/  R2UR UR7, R13 ;  /* 0x000000000d0772ca */ /* 0x000fe200000e0000 */
[----:B------:R-:W-:Y:S01]  /*10030*/  IMAD.MOV.U32 R13, RZ, RZ, 0x40000040 ;  /* 0x40000040ff0d7424 */ /* 0x000fe200078e00ff */
[----:B------:R-:W-:-:S04]  /*10040*/  LOP3.LUT R12, R12, 0x3fff, RZ, 0xc0, !PT ;  /* 0x00003fff0c0c7812 */ /* 0x000fc800078ec0ff */
[----:B------:R-:W-:-:S05]  /*10050*/  LOP3.LUT R12, R12, 0x10000, RZ, 0xfc, !PT ;  /* 0x000100000c0c7812 */ /* 0x000fca00078efcff */
[----:B------:R-:W-:-:S04]  /*10060*/  IMAD R12, R19, 0x300, R12 ;  /* 0x00000300130c7824 */ /* 0x000fc800078e020c */
[C---:B------:R-:W-:Y:S01]  /*10070*/  VIADD R14, R12.reuse, 0x2 ;  /* 0x000000020c0e7836 */ /* 0x040fe20000000000 */
[----:B------:R-:W-:-:S13]  /*10080*/  R2UR UR6, R12 ;  /* 0x000000000c0672ca */ /* 0x000fda00000e0000 */
        /* <DEDUP_REMOVED lines=22> */
.L_x_11906:
[----:B------:R-:W2:Y:S01]  /*101f0*/  LDL R15, [R1+0x2c] ;  /* 0x00002c00010f7983 */ /* 0x000ea20000100800 */
[----:B------:R-:W0:Y:S03]  /*10200*/  LDC R13, c[0x0][0x448] ;  /* 0x00011200ff0d7b82 */ /* 0x000e260000000800 */
[----:B------:R-:W2:Y:S04]  /*10210*/  LDL R12, [R1+0x48] ;  /* 0x00004800010c7983 */ /* 0x000ea80000100800 */
[----:B------:R-:W3:Y:S04]  /*10220*/  LDL R140, [R1+0xc] ;  /* 0x00000c00018c7983 */ /* 0x000ee80000100800 */
[----:B------:R-:W4:Y:S04]  /*10230*/  LDL R141, [R1+0x10] ;  /* 0x00001000018d7983 */ /* 0x000f280000100800 */
[----:B------:R-:W5:Y:S01]  /*10240*/  LDL R142, [R1+0x8] ;  /* 0x00000800018e7983 */ /* 0x000f620000100800 */
[----:B0-----:R-:W-:-:S13]  /*10250*/  ISETP.NE.AND P1, PT, R13, 0x1, PT ;  /* 0x000000010d00780c */ /* 0x001fda0003f25270 */
[----:B------:R-:W0:Y:S08]  /*10260*/  @P1 LDC R14, c[0x0][0x44c] ;  /* 0x00011300ff0e1b82 */ /* 0x000e300000000800 */
[----:B------:R-:W1:Y:S01]  /*10270*/  @P1 LDC R13, c[0x0][0x450] ;  /* 0x00011400ff0d1b82 */ /* 0x000e620000000800 */
[----:B------:R-:W-:Y:S02]  /*10280*/  VIADD R21, R21, 0x19c40 ;  /* 0x00019c4015157836 */ /* 0x000fe40000000000 */
        /* <DEDUP_REMOVED lines=27> */
[----:B-1----:R-:W-:Y:S01]  /*10440*/  @P1 SHF.R.U32.HI R12, RZ, R13, R14 ;  /* 0x0000000dff0c1219 */ /* 0x002fe2000001160e */
        /* <DEDUP_REMOVED lines=41> */
[----:B------:R-:W0:Y:S01]  /*106e0*/  SHFL.IDX PT, R138, R12, RZ, 0x1c1f ;  /* 0x001c1fff0c8a7589 */ /* 0x000e2200000e0000 */
[----:B------:R-:W-:-:S02]  /*106f0*/  IMAD.SHL.U32 R82, R0, 0x80, RZ ;  /* 0x0000008000527824 */ /* 0x000fc400078e00ff */
[C---:B------:R-:W-:Y:S01]  /*10700*/  FMUL.FTZ R30, R2.reuse, R34 ;  /* 0x00000022021e7220 */ /* 0x040fe20000410000 */
[----:B------:R-:W-:Y:S01]  /*10710*/  FMUL.FTZ R69, R2, R71 ;  /* 0x0000004702457220 */ /* 0x000fe20000410000 */
[----:B---3--:R-:W-:Y:S01]  /*10720*/  PRMT R21, R140, 0x654, R21 ;  /* 0x000006548c157816 */ /* 0x008fe20000000015 */
[C---:B------:R-:W-:Y:S01]  /*10730*/  FMUL.FTZ R34, R2.reuse, R38 ;  /* 0x0000002602227220 */ /* 0x040fe20000410000 */
[C---:B------:R-:W-:Y:S01]  /*10740*/  FMUL.FTZ R71, R2.reuse, R73 ;  /* 0x0000004902477220 */ /* 0x040fe20000410000 */
[C---:B------:R-:W-:Y:S01]  /*10750*/  FMUL.FTZ R38, R2.reuse, R42 ;  /* 0x0000002a02267220 */ /* 0x040fe20000410000 */
[C---:B------:R-:W-:Y:S01]  /*10760*/  FMUL.FTZ R73, R2.reuse, R75 ;  /* 0x0000004b02497220 */ /* 0x040fe20000410000 */
[C---:B------:R-:W-:Y:S01]  /*10770*/  FMUL.FTZ R42, R2.reuse, R46 ;  /* 0x0000002e022a7220 */ /* 0x040fe20000410000 */
[C---:B------:R-:W-:Y:S01]  /*10780*/  FMUL.FTZ R75, R2.reuse, R79 ;  /* 0x0000004f024b7220 */ /* 0x040fe20000410000 */
[----:B------:R-:W-:Y:S01]  /*10790*/  FMUL.FTZ R79, R2, R83 ;  /* 0x00000053024f7220 */ /* 0x000fe20000410000 */
[----:B------:R1:W-:Y:S01]  /*107a0*/  SYNCS.ARRIVE.TRANS64.RED.A1T0 RZ, [R21+URZ], RZ ;  /* 0x000000ff15ff79a7 */ /* 0x0003e2000810043f */
[----:B------:R-:W-:Y:S01]  /*107b0*/  IADD3 R46, -R82, 0x1, RZ ;  /* 0x00000001522e7810 */ /* 0x000fe20007ffe1ff */
[C---:B------:R-:W-:Y:S01]  /*107c0*/  FMUL.FTZ R83, R2.reuse, R87 ;  /* 0x0000005702537220 */ /* 0x040fe20000410000 */
[----:B-1----:R-:W-:-:S03]  /*107d0*/  FMUL.FTZ R21, R2, R86 ;  /* 0x0000005602157220 */ /* 0x002fc60000410000 */
[----:B----4-:R-:W-:Y:S01]  /*107e0*/  IMAD R46, R141, -0x2, R46 ;  /* 0xfffffffe8d2e7824 */ /* 0x010fe200078e022e */
[----:B------:R-:W1:Y:S04]  /*107f0*/  MUFU.TANH R13, R13 ;  /* 0x0000000d000d7308 */ /* 0x000e680000002400 */
[----:B-----5:R-:W-:-:S04]  /*10800*/  IADD3 R46, -R157, R46, R142 ;  /* 0x0000002e9d2e7210 */ /* 0x020fc80007ffe18e */
[----:B------:R-:W2:Y:S08]  /*10810*/  MUFU.TANH R14, R14 ;  /* 0x0000000e000e7308 */ /* 0x000eb00000002400 */
        /* <DEDUP_REMOVED lines=48> */
[----:B------:R-:W1:Y:S08]  /*10b20*/  MUFU.TANH R21, R21 ;  /* 0x0000001500157308 */ /* 0x000e700000002400 */
[----:B------:R-:W1:Y:S01]  /*10b30*/  MUFU.TANH R83, R83 ;  /* 0x0000005300537308 */ /* 0x000e620000002400 */
[----:B------:R-:W-:-:S02]  /*10b40*/  VIADD R86, R46, UR39 ;  /* 0x000000272e567c36 */ /* 0x000fc40008000000 */
[----:B------:R-:W-:Y:S02]  /*10b50*/  VIADD R87, R46, UR36 ;  /* 0x000000242e577c36 */ /* 0x000fe40008000000 */
[--C-:B0-----:R-:W-:Y:S02]  /*10b60*/  IMAD.IADD R136, R86, 0x1, R138.reuse ;  /* 0x0000000156887824 */ /* 0x101fe400078e028a */
[----:B------:R-:W-:Y:S01]  /*10b70*/  IMAD.IADD R137, R87, 0x1, R138 ;  /* 0x0000000157897824 */ /* 0x000fe200078e028a */
[----:B--234-:R-:W-:Y:S06]  /*10b80*/  @!P5 BRA `(.L_x_11907) ;  /* 0x000000000058d947 */ /* 0x01cfec0003800000 */
        /* <DEDUP_REMOVED lines=12> */
.L_x_11909:
[----:B------:R-:W-:-:S05]  /*10c50*/  IMAD.U32 R139, RZ, RZ, UR46 ;  /* 0x0000002eff8b7e24 */ /* 0x000fca000f8e00ff */
[----:B------:R-:W-:-:S13]  /*10c60*/  ISETP.NE.AND P1, PT, R139, 0x1, PT ;  /* 0x000000018b00780c */ /* 0x000fda0003f25270 */
[----:B------:R-:W0:Y:S02]  /*10c70*/  @P1 LDC.64 R46, c[0x0][0x9e8] ;  /* 0x00027a00ff2e1b82 */ /* 0x000e240000000a00 */
[----:B0-----:R-:W-:-:S05]  /*10c80*/  @P1 IMAD.HI.U32 R46, R138, R46, RZ ;  /* 0x0000002e8a2e1227 */ /* 0x001fca00078e00ff */
[----:B------:R-:W-:-:S07]  /*10c90*/  @P1 SHF.R.U32.HI R138, RZ, R47, R46 ;  /* 0x0000002fff8a1219 */ /* 0x000fce000001162e */
.L_x_11910:
[----:B------:R-:W-:Y:S05]  /*10ca0*/  BSYNC B2 ;  /* 0x0000000000027941 */ /* 0x000fea0003800000 */
.L_x_11908:
[----:B------:R-:W-:-:S04]  /*10cb0*/  IMAD R138, R138, R139, -R82 ;  /* 0x0000008b8a8a7224 */ /* 0x000fc800078e0a52 */
[----:B------:R-:W-:-:S05]  /*10cc0*/  IMAD R138, R141, -0x2, R138 ;  /* 0xfffffffe8d8a7824 */ /* 0x000fca00078e028a */
[----:B------:R-:W-:Y:S02]  /*10cd0*/  VIMNMX R137, R137, R138, !PT ;  /* 0x0000008a89897248 */ /* 0x000fe40007fe0100 */
[----:B------:R-:W-:-:S07]  /*10ce0*/  VIADDMNMX R136, R138, R139, R136, PT ;  /* 0x0000008b8a887246 */ /* 0x000fce0003800188 */
.L_x_11907:
[----:B------:R-:W-:Y:S01]  /*10cf0*/  ISETP.GT.AND P1, PT, R0, -0x1, PT ;  /* 0xffffffff0000780c */ /* 0x000fe20003f24270 */
[----:B------:R-:W0:Y:S03]  /*10d00*/  SHFL.IDX PT, R12, R12, 0x1, 0x1c1f ;  /* 0x003c1f000c0c7f89 */ /* 0x000e2600000e0000 */
[C---:B------:R-:W-:Y:S02]  /*10d10*/  ISETP.GT.AND P3, PT, R137.reuse, RZ, P1 ;  /* 0x000000ff8900720c */ /* 0x040fe40000f64270 */
[----:B------:R-:W-:Y:S02]  /*10d20*/  ISETP.GT.AND P4, PT, R137, 0x1, P1 ;  /* 0x000000018900780c */ /* 0x000fe40000f84270 */
[C---:B------:R-:W-:Y:S02]  /*10d30*/  ISETP.LT.OR P3, PT, R136.reuse, 0x1, P3 ;  /* 0x000000018800780c */ /* 0x040fe40001f61670 */
[----:B------:R-:W-:-:S02]  /*10d40*/  ISETP.LT.OR P4, PT, R136, 0x2, P4 ;  /* 0x000000028800780c */ /* 0x000fc40002781670 */
[----:B-1----:R-:W-:Y:S02]  /*10d50*/  FSEL R46, R13, -INF , !P3 ;  /* 0xff8000000d2e7808 */ /* 0x002fe40005800000 */
[----:B------:R-:W-:Y:S02]  /*10d60*/  FSEL R14, R14, -INF , !P4 ;  /* 0xff8000000e0e7808 */ /* 0x000fe40006000000 */
[C---:B------:R-:W-:Y:S02]  /*10d70*/  ISETP.GT.AND P2, PT, R137.reuse, 0x8, P1 ;  /* 0x000000088900780c */ /* 0x040fe40000f44270 */
[C---:B------:R-:W-:Y:S02]  /*10d80*/  ISETP.GT.AND P3, PT, R137.reuse, 0x9, P1 ;  /* 0x000000098900780c */ /* 0x040fe40000f64270 */
[----:B------:R-:W-:Y:S02]  /*10d90*/  ISETP.GT.AND P4, PT, R137, 0x10, P1 ;  /* 0x000000108900780c */ /* 0x000fe40000f84270 */
[----:B------:R-:W-:-:S02]  /*10da0*/  ISETP.LT.OR P2, PT, R136, 0x9, P2 ;  /* 0x000000098800780c */ /* 0x000fc40001741670 */
[----:B------:R-:W-:Y:S01]  /*10db0*/  ISETP.LT.OR P3, PT, R136, 0xa, P3 ;  /* 0x0000000a8800780c */ /* 0x000fe20001f61670 */
[--C-:B0-----:R-:W-:Y:S01]  /*10dc0*/  IMAD.IADD R86, R86, 0x1, R12.reuse ;  /* 0x0000000156567824 */ /* 0x101fe200078e020c */
[----:B------:R-:W-:Y:S01]  /*10dd0*/  ISETP.LT.OR P4, PT, R136, 0x11, P4 ;  /* 0x000000118800780c */ /* 0x000fe20002781670 */
[----:B------:R-:W-:Y:S01]  /*10de0*/  IMAD.IADD R87, R87, 0x1, R12 ;  /* 0x0000000157577824 */ /* 0x000fe200078e020c */
[----:B------:R-:W-:Y:S02]  /*10df0*/  FSEL R24, R24, -INF , !P2 ;  /* 0xff80000018187808 */ /* 0x000fe40005000000 */
[----:B------:R-:W-:Y:S02]  /*10e00*/  FSEL R25, R25, -INF , !P3 ;  /* 0xff80000019197808 */ /* 0x000fe40005800000 */
[----:B------:R-:W-:Y:S02]  /*10e10*/  FSEL R28, R28, -INF , !P4 ;  /* 0xff8000001c1c7808 */ /* 0x000fe40006000000 */
[----:B------:R-:W-:-:S02]  /*10e20*/  ISETP.GT.AND P2, PT, R137, 0x11, P1 ;  /* 0x000000118900780c */ /* 0x000fc40000f44270 */
[C---:B------:R-:W-:Y:S02]  /*10e30*/  ISETP.GT.AND P3, PT, R137.reuse, 0x18, P1 ;  /* 0x000000188900780c */ /* 0x040fe40000f64270 */
[----:B------:R-:W-:Y:S02]  /*10e40*/  ISETP.GT.AND P4, PT, R137, 0x19, P1 ;  /* 0x000000198900780c */ /* 0x000fe40000f84270 */
[C---:B------:R-:W-:Y:S02]  /*10e50*/  ISETP.LT.OR P2, PT, R136.reuse, 0x12, P2 ;  /* 0x000000128800780c */ /* 0x040fe40001741670 */
[C---:B------:R-:W-:Y:S02]  /*10e60*/  ISETP.LT.OR P3, PT, R136.reuse, 0x19, P3 ;  /* 0x000000198800780c */ /* 0x040fe40001f61670 */
[----:B------:R-:W-:Y:S02]  /*10e70*/  ISETP.LT.OR P4, PT, R136, 0x1a, P4 ;  /* 0x0000001a8800780c */ /* 0x000fe40002781670 */
[----:B------:R-:W-:-:S02]  /*10e80*/  FSEL R29, R29, -INF , !P2 ;  /* 0xff8000001d1d7808 */ /* 0x000fc40005000000 */
[----:B------:R-:W-:Y:S02]  /*10e90*/  FSEL R32, R32, -INF , !P3 ;  /* 0xff80000020207808 */ /* 0x000fe40005800000 */
[----:B------:R-:W-:Y:S02]  /*10ea0*/  FSEL R33, R33, -INF , !P4 ;  /* 0xff80000021217808 */ /* 0x000fe40006000000 */
[C---:B------:R-:W-:Y:S02]  /*10eb0*/  ISETP.GT.AND P2, PT, R137.reuse, 0x20, P1 ;  /* 0x000000208900780c */ /* 0x040fe40000f44270 */
[C---:B------:R-:W-:Y:S02]  /*10ec0*/  ISETP.GT.AND P3, PT, R137.reuse, 0x21, P1 ;  /* 0x000000218900780c */ /* 0x040fe40000f64270 */
[----:B------:R-:W-:Y:S02]  /*10ed0*/  ISETP.GT.AND P4, PT, R137, 0x28, P1 ;  /* 0x000000288900780c */ /* 0x000fe40000f84270 */
[----:B------:R-:W-:-:S02]  /*10ee0*/  ISETP.LT.OR P2, PT, R136, 0x21, P2 ;  /* 0x000000218800780c */ /* 0x000fc40001741670 */
[C---:B------:R-:W-:Y:S02]  /*10ef0*/  ISETP.LT.OR P3, PT, R136.reuse, 0x22, P3 ;  /* 0x000000228800780c */ /* 0x040fe40001f61670 */
[----:B------:R-:W-:Y:S02]  /*10f00*/  ISETP.LT.OR P4, PT, R136, 0x29, P4 ;  /* 0x000000298800780c */ /* 0x000fe40002781670 */
        /* <DEDUP_REMOVED lines=65> */
[----:B------:R-:W-:Y:S01]  /*11320*/  FSEL R85, R85, -INF , !P4 ;  /* 0xff80000055557808 */ /* 0x000fe20006000000 */
[----:B------:R-:W-:Y:S06]  /*11330*/  @!P5 BRA `(.L_x_11911) ;  /* 0x000000000058d947 */ /* 0x000fec0003800000 */
        /* <DEDUP_REMOVED lines=12> */
.L_x_11913:
[----:B------:R-:W-:-:S05]  /*11400*/  IMAD.U32 R136, RZ, RZ, UR46 ;  /* 0x0000002eff887e24 */ /* 0x000fca000f8e00ff */
[----:B------:R-:W-:-:S13]  /*11410*/  ISETP.NE.AND P2, PT, R136, 0x1, PT ;  /* 0x000000018800780c */ /* 0x000fda0003f45270 */
[----:B------:R-:W0:Y:S02]  /*11420*/  @P2 LDC.64 R12, c[0x0][0x9e8] ;  /* 0x00027a00ff0c2b82 */ /* 0x000e240000000a00 */
[----:B0-----:R-:W-:-:S05]  /*11430*/  @P2 IMAD.HI.U32 R12, R47, R12, RZ ;  /* 0x0000000c2f0c2227 */ /* 0x001fca00078e00ff */
[----:B------:R-:W-:-:S07]  /*11440*/  @P2 SHF.R.U32.HI R47, RZ, R13, R12 ;  /* 0x0000000dff2f2219 */ /* 0x000fce000001160c */
.L_x_11914:
[----:B------:R-:W-:Y:S05]  /*11450*/  BSYNC B2 ;  /* 0x0000000000027941 */ /* 0x000fea0003800000 */
.L_x_11912:
[----:B------:R-:W-:-:S04]  /*11460*/  IMAD R47, R47, R136, -R82 ;  /* 0x000000882f2f7224 */ /* 0x000fc800078e0a52 */
[----:B------:R-:W-:-:S05]  /*11470*/  IMAD R47, R141, -0x2, R47 ;  /* 0xfffffffe8d2f7824 */ /* 0x000fca00078e022f */
[----:B------:R-:W-:Y:S02]  /*11480*/  VIMNMX R87, R87, R47, !PT ;  /* 0x0000002f57577248 */ /* 0x000fe40007fe0100 */
[----:B------:R-:W-:-:S07]  /*11490*/  VIADDMNMX R86, R47, R136, R86, PT ;  /* 0x000000882f567246 */ /* 0x000fce0003800156 */
.L_x_11911:
[----:B------:R-:W-:Y:S02]  /*114a0*/  FMNMX.FTZ R13, R46, R5, !PT ;  /* 0x000000052e0d7209 */ /* 0x000fe40007810000 */
[C---:B------:R-:W-:Y:S02]  /*114b0*/  ISETP.GT.AND P4, PT, R87.reuse, 0x1, P1 ;  /* 0x000000015700780c */ /* 0x040fe40000f84270 */
[----:B------:R-:W-:Y:S02]  /*114c0*/  FMNMX.FTZ R13, R14, R13, !PT ;  /* 0x0000000d0e0d7209 */ /* 0x000fe40007810000 */
[C---:B------:R-:W-:Y:S02]  /*114d0*/  ISETP.GT.AND P2, PT, R87.reuse, 0x8, P1 ;  /* 0x000000085700780c */ /* 0x040fe40000f44270 */
[----:B------:R-:W-:Y:S02]  /*114e0*/  ISETP.GT.AND P3, PT, R87, 0x9, P1 ;  /* 0x000000095700780c */ /* 0x000fe40000f64270 */
[----:B------:R-:W-:-:S02]  /*114f0*/  FMNMX.FTZ R13, R24, R13, !PT ;  /* 0x0000000d180d7209 */ /* 0x000fc40007810000 */
[C---:B------:R-:W-:Y:S02]  /*11500*/  ISETP.LT.OR P4, PT, R86.reuse, 0x2, P4 ;  /* 0x000000025600780c */ /* 0x040fe40002781670 */
[C---:B------:R-:W-:Y:S02]  /*11510*/  ISETP.LT.OR P2, PT, R86.reuse, 0x9, P2 ;  /* 0x000000095600780c */ /* 0x040fe40001741670 */
[----:B------:R-:W-:Y:S02]  /*11520*/  ISETP.LT.OR P3, PT, R86, 0xa, P3 ;  /* 0x0000000a5600780c */ /* 0x000fe40001f61670 */
[----:B------:R-:W-:Y:S02]  /*11530*/  FMNMX.FTZ R13, R25, R13, !PT ;  /* 0x0000000d190d7209 */ /* 0x000fe40007810000 */
[----:B------:R-:W-:Y:S02]  /*11540*/  FSEL R19, R19, -INF , !P4 ;  /* 0xff80000013137808 */ /* 0x000fe40006000000 */
[----:B------:R-:W-:-:S02]  /*11550*/  FSEL R12, R26, -INF , !P2 ;  /* 0xff8000001a0c7808 */ /* 0x000fc40005000000 */
[----:B------:R-:W-:Y:S02]  /*11560*/  FSEL R27, R27, -INF , !P3 ;  /* 0xff8000001b1b7808 */ /* 0x000fe40005800000 */
[----:B------:R-:W-:Y:S02]  /*11570*/  FMNMX.FTZ R13, R28, R13, !PT ;  /* 0x0000000d1c0d7209 */ /* 0x000fe40007810000 */
[C---:B------:R-:W-:Y:S02]  /*11580*/  ISETP.GT.AND P4, PT, R87.reuse, 0x10, P1 ;  /* 0x000000105700780c */ /* 0x040fe40000f84270 */
        /* <DEDUP_REMOVED lines=10> */
[C---:B------:R-:W-:Y:S02]  /*11630*/  ISETP.GT.AND P4, PT, R87.reuse, 0x19, P1 ;  /* 0x000000195700780c */ /* 0x040fe40000f84270 */
[C---:B------:R-:W-:Y:S02]  /*11640*/  ISETP.GT.AND P2, PT, R87.reuse, 0x20, P1 ;  /* 0x000000205700780c */ /* 0x040fe40000f44270 */
[----:B------:R-:W-:Y:S02]  /*11650*/  ISETP.GT.AND P3, PT, R87, 0x21, P1 ;  /* 0x000000215700780c */ /* 0x000fe40000f64270 */
[----:B------:R-:W-:Y:S02]  /*11660*/  FMNMX.FTZ R13, R33, R13, !PT ;  /* 0x0000000d210d7209 */ /* 0x000fe40007810000 */
[----:B------:R-:W-:-:S02]  /*11670*/  ISETP.LT.OR P4, PT, R86, 0x1a, P4 ;  /* 0x0000001a5600780c */ /* 0x000fc40002781670 */
[C---:B------:R-:W-:Y:S02]  /*11680*/  ISETP.LT.OR P2, PT, R86.reuse, 0x21, P2 ;  /* 0x000000215600780c */ /* 0x040fe40001741670 */
[----:B------:R-:W-:Y:S02]  /*11690*/  ISETP.LT.OR P3, PT, R86, 0x22, P3 ;  /* 0x000000225600780c */ /* 0x000fe40001f61670 */
[----:B------:R-:W-:Y:S02]  /*116a0*/  FMNMX.FTZ R13, R36, R13, !PT ;  /* 0x0000000d240d7209 */ /* 0x000fe40007810000 */
[----:B------:R-:W-:Y:S02]  /*116b0*/  FSEL R35, R35, -INF , !P4 ;  /* 0xff80000023237808 */ /* 0x000fe40006000000 */
[----:B------:R-:W-:Y:S02]  /*116c0*/  FSEL R38, R38, -INF , !P2 ;  /* 0xff80000026267808 */ /* 0x000fe40005000000 */
[----:B------:R-:W-:-:S02]  /*116d0*/  FSEL R39, R39, -INF , !P3 ;  /* 0xff80000027277808 */ /* 0x000fc40005800000 */
[C---:B------:R-:W-:Y:S02]  /*116e0*/  ISETP.GT.AND P4, PT, R87.reuse, 0x28, P1 ;  /* 0x000000285700780c */ /* 0x040fe40000f84270 */
[C---:B------:R-:W-:Y:S02]  /*116f0*/  ISETP.GT.AND P2, PT, R87.reuse, 0x29, P1 ;  /* 0x000000295700780c */ /* 0x040fe40000f44270 */
[----:B------:R-:W-:Y:S02]  /*11700*/  ISETP.GT.AND P3, PT, R87, 0x30, P1 ;  /* 0x000000305700780c */ /* 0x000fe40000f64270 */
[----:B------:R-:W-:Y:S02]  /*11710*/  FMNMX.FTZ R13, R37, R13, !PT ;  /* 0x0000000d250d7209 */ /* 0x000fe40007810000 */
[C---:B------:R-:W-:Y:S02]  /*11720*/  ISETP.LT.OR P4, PT, R86.reuse, 0x29, P4 ;  /* 0x000000295600780c */ /* 0x040fe40002781670 */
[----:B------:R-:W-:-:S02]  /*11730*/  ISETP.LT.OR P2, PT, R86, 0x2a, P2 ;  /* 0x0000002a5600780c */ /* 0x000fc40001741670 */
[----:B------:R-:W-:Y:S02]  /*11740*/  ISETP.LT.OR P3, PT, R86, 0x31, P3 ;  /* 0x000000315600780c */ /* 0x000fe40001f61670 */
[----:B------:R-:W-:Y:S02]  /*11750*/  FMNMX.FTZ R13, R40, R13, !PT ;  /* 0x0000000d280d7209 */ /* 0x000fe40007810000 */
[----:B------:R-:W-:Y:S02]  /*11760*/  FSEL R42, R42, -INF , !P4 ;  /* 0xff8000002a2a7808 */ /* 0x000fe40006000000 */
[----:B------:R-:W-:Y:S02]  /*11770*/  FSEL R43, R43, -INF , !P2 ;  /* 0xff8000002b2b7808 */ /* 0x000fe40005000000 */
[----:B------:R-:W-:Y:S02]  /*11780*/  FSEL R48, R48, -INF , !P3 ;  /* 0xff80000030307808 */ /* 0x000fe40005800000 */
[----:B------:R-:W-:-:S02]  /*11790*/  ISETP.GT.AND P4, PT, R87, 0x31, P1 ;  /* 0x000000315700780c */ /* 0x000fc40000f84270 */
[C---:B------:R-:W-:Y:S02]  /*117a0*/  ISETP.GT.AND P2, PT, R87.reuse, 0x38, P1 ;  /* 0x000000385700780c */ /* 0x040fe40000f44270 */
[----:B------:R-:W-:Y:S02]  /*117b0*/  ISETP.GT.AND P3, PT, R87, 0x39, P1 ;  /* 0x000000395700780c */ /* 0x000fe40000f64270 */
[----:B------:R-:W-:Y:S02]  /*117c0*/  FMNMX.FTZ R13, R41, R13, !PT ;  /* 0x0000000d290d7209 */ /* 0x000fe40007810000 */
[C---:B------:R-:W-:Y:S02]  /*117d0*/  ISETP.LT.OR P4, PT, R86.reuse, 0x32, P4 ;  /* 0x000000325600780c */ /* 0x040fe40002781670 */
[C---:B------:R-:W-:Y:S02]  /*117e0*/  ISETP.LT.OR P2, PT, R86.reuse, 0x39, P2 ;  /* 0x000000395600780c */ /* 0x040fe40001741670 */
[----:B------:R-:W-:-:S02]  /*117f0*/  ISETP.LT.OR P3, PT, R86, 0x3a, P3 ;  /* 0x0000003a5600780c */ /* 0x000fc40001f61670 */
[----:B------:R-:W-:Y:S02]  /*11800*/  FMNMX.FTZ R13, R44, R13, !PT ;  /* 0x0000000d2c0d7209 */ /* 0x000fe40007810000 */
[----:B------:R-:W-:Y:S02]  /*11810*/  FSEL R49, R49, -INF , !P4 ;  /* 0xff80000031317808 */ /* 0x000fe40006000000 */
[----:B------:R-:W-:Y:S02]  /*11820*/  FSEL R52, R52, -INF , !P2 ;  /* 0xff80000034347808 */ /* 0x000fe40005000000 */
[----:B------:R-:W-:Y:S02]  /*11830*/  FSEL R53, R53, -INF , !P3 ;  /* 0xff80000035357808 */ /* 0x000fe40005800000 */
[----:B------:R-:W-:Y:S02]  /*11840*/  FMNMX.FTZ R13, R45, R13, !PT ;  /* 0x0000000d2d0d7209 */ /* 0x000fe40007810000 */
[----:B------:R-:W-:-:S02]  /*11850*/  LOP3.LUT R22, R22, 0xdfffffff, RZ, 0xc0, !PT ;  /* 0xdfffffff16167812 */ /* 0x000fc400078ec0ff */
[C---:B------:R-:W-:Y:S02]  /*11860*/  ISETP.GT.AND P4, PT, R87.reuse, 0x40, P1 ;  /* 0x000000405700780c */ /* 0x040fe40000f84270 */
[C---:B------:R-:W-:Y:S02]  /*11870*/  ISETP.GT.AND P2, PT, R87.reuse, 0x41, P1 ;  /* 0x000000415700780c */ /* 0x040fe40000f44270 */
[----:B------:R-:W-:Y:S02]  /*11880*/  ISETP.GT.AND P3, PT, R87, 0x48, P1 ;  /* 0x000000485700780c */ /* 0x000fe40000f64270 */
[----:B------:R-:W-:Y:S02]  /*11890*/  FMNMX.FTZ R13, R50, R13, !PT ;  /* 0x0000000d320d7209 */ /* 0x000fe40007810000 */
[----:B------:R-:W-:Y:S02]  /*118a0*/  @P0 LOP3.LUT R22, R22, 0x20000000, RZ, 0xfc, !PT ;  /* 0x2000000016160812 */ /* 0x000fe400078efcff */
[----:B------:R-:W-:-:S02]  /*118b0*/  ISETP.LT.OR P4, PT, R86, 0x41, P4 ;  /* 0x000000415600780c */ /* 0x000fc40002781670 */
[C---:B------:R-:W-:Y:S02]  /*118c0*/  ISETP.LT.OR P2, PT, R86.reuse, 0x42, P2 ;  /* 0x000000425600780c */ /* 0x040fe40001741670 */
[----:B------:R-:W-:Y:S02]  /*118d0*/  ISETP.LT.OR P3, PT, R86, 0x49, P3 ;  /* 0x000000495600780c */ /* 0x000fe40001f61670 */
[----:B------:R-:W-:Y:S02]  /*118e0*/  ISETP.GT.AND P0, PT, R87, 0x61, P1 ;  /* 0x000000615700780c */ /* 0x000fe40000f04270 */
        /* <DEDUP_REMOVED lines=11> */
[----:B------:R-:W-:Y:S02]  /*119a0*/  LOP3.LUT R22, R22, 0x7fffffff, RZ, 0xc0, !PT ;  /* 0x7fffffff16167812 */ /* 0x000fe400078ec0ff */
[----:B------:R-:W-:Y:S02]  /*119b0*/  FMNMX.FTZ R13, R55, R13, !PT ;  /* 0x0000000d370d7209 */ /* 0x000fe40007810000 */
[----:B------:R-:W-:Y:S02]  /*119c0*/  FSEL R61, R61, -INF , !P4 ;  /* 0xff8000003d3d7808 */ /* 0x000fe40006000000 */
[----:B------:R-:W-:-:S02]  /*119d0*/  FSEL R64, R64, -INF , !P2 ;  /* 0xff80000040407808 */ /* 0x000fc40005000000 */
[----:B------:R-:W-:Y:S02]  /*119e0*/  FSEL R65, R65, -INF , !P3 ;  /* 0xff80000041417808 */ /* 0x000fe40005800000 */
[C---:B------:R-:W-:Y:S02]  /*119f0*/  ISETP.GT.AND P4, PT, R87.reuse, 0x58, P1 ;  /* 0x000000585700780c */ /* 0x040fe40000f84270 */
[C---:B------:R-:W-:Y:S02]  /*11a00*/  ISETP.GT.AND P2, PT, R87.reuse, 0x59, P1 ;  /* 0x000000595700780c */ /* 0x040fe40000f44270 */
[C---:B------:R-:W-:Y:S02]  /*11a10*/  ISETP.GT.AND P3, PT, R87.reuse, 0x60, P1 ;  /* 0x000000605700780c */ /* 0x040fe40000f64270 */
[----:B------:R-:W-:Y:S02]  /*11a20*/  @P0 LOP3.LUT R22, R22, 0x80000000, RZ, 0xfc, !PT ;  /* 0x8000000016160812 */ /* 0x000fe400078efcff */
[----:B------:R-:W-:-:S02]  /*11a30*/  ISETP.GT.AND P0, PT, R87, RZ, P1 ;  /* 0x000000ff5700720c */ /* 0x000fc40000f04270 */
[----:B------:R-:W-:Y:S02]  /*11a40*/  FMNMX.FTZ R13, R58, R13, !PT ;  /* 0x0000000d3a0d7209 */ /* 0x000fe40007810000 */
[C---:B------:R-:W-:Y:S02]  /*11a50*/  ISETP.LT.OR P4, PT, R86.reuse, 0x59, P4 ;  /* 0x000000595600780c */ /* 0x040fe40002781670 */
[C---:B------:R-:W-:Y:S02]  /*11a60*/  ISETP.LT.OR P2, PT, R86.reuse, 0x5a, P2 ;  /* 0x0000005a5600780c */ /* 0x040fe40001741670 */
[----:B------:R-:W-:Y:S02]  /*11a70*/  ISETP.LT.OR P3, PT, R86, 0x61, P3 ;  /* 0x000000615600780c */ /* 0x000fe40001f61670 */
[----:B------:R-:W-:Y:S02]  /*11a80*/  FMNMX.FTZ R13, R59, R13, !PT ;  /* 0x0000000d3b0d7209 */ /* 0x000fe40007810000 */
[----:B------:R-:W-:-:S02]  /*11a90*/  FSEL R68, R68, -INF , !P4 ;  /* 0xff80000044447808 */ /* 0x000fc40006000000 */
[----:B------:R-:W-:Y:S02]  /*11aa0*/  FSEL R69, R69, -INF , !P2 ;  /* 0xff80000045457808 */ /* 0x000fe40005000000 */
[----:B------:R-:W-:Y:S02]  /*11ab0*/  FSEL R72, R72, -INF , !P3 ;  /* 0xff80000048487808 */ /* 0x000fe40005800000 */
[C---:B------:R-:W-:Y:S02]  /*11ac0*/  ISETP.GT.AND P2, PT, R87.reuse, 0x68, P1 ;  /* 0x000000685700780c */ /* 0x040fe40000f44270 */
[C---:B------:R-:W-:Y:S02]  /*11ad0*/  ISETP.GT.AND P3, PT, R87.reuse, 0x69, P1 ;  /* 0x000000695700780c */ /* 0x040fe40000f64270 */
[C---:B------:R-:W-:Y:S02]  /*11ae0*/  ISETP.GT.AND P4, PT, R87.reuse, 0x70, P1 ;  /* 0x000000705700780c */ /* 0x040fe40000f84270 */
[----:B------:R-:W-:-:S02]  /*11af0*/  ISETP.GT.AND P5, PT, R87, 0x71, P1 ;  /* 0x000000715700780c */ /* 0x000fc40000fa4270 */
[C---:B------:R-:W-:Y:S02]  /*11b00*/  ISETP.GT.AND P6, PT, R87.reuse, 0x78, P1 ;  /* 0x000000785700780c */ /* 0x040fe40000fc4270 */
[----:B------:R-:W-:Y:S02]  /*11b10*/  FMNMX.FTZ R13, R62, R13, !PT ;  /* 0x0000000d3e0d7209 */ /* 0x000fe40007810000 */
[----:B------:R-:W-:Y:S02]  /*11b20*/  LOP3.LUT R22, R22, 0xfffffff7, RZ, 0xc0, !PT ;  /* 0xfffffff716167812 */ /* 0x000fe400078ec0ff */
[----:B------:R-:W-:Y:S02]  /*11b30*/  ISETP.GT.AND P1, PT, R87, 0x79, P1 ;  /* 0x000000795700780c */ /* 0x000fe40000f24270 */
[----:B------:R-:W-:Y:S02]  /*11b40*/  FMNMX.FTZ R13, R63, R13, !PT ;  /* 0x0000000d3f0d7209 */ /* 0x000fe40007810000 */
[----:B------:R-:W-:-:S02]  /*11b50*/  @P0 LOP3.LUT R22, R22, 0x8, RZ, 0xfc, !PT ;  /* 0x0000000816160812 */ /* 0x000fc400078efcff */
[----:B------:R-:W-:Y:S02]  /*11b60*/  FMNMX.FTZ R13, R66, R13, !PT ;  /* 0x0000000d420d7209 */ /* 0x000fe40007810000 */
[C---:B------:R-:W-:Y:S02]  /*11b70*/  LOP3.LUT P0, RZ, R22.reuse, 0x80000000, RZ, 0xc0, !PT ;  /* 0x8000000016ff7812 */ /* 0x040fe4000780c0ff */
[----:B------:R-:W-:Y:S02]  /*11b80*/  LOP3.LUT R22, R22, 0xfffffffd, RZ, 0xc0, !PT ;  /* 0xfffffffd16167812 */ /* 0x000fe400078ec0ff */
[----:B------:R-:W-:Y:S02]  /*11b90*/  FMNMX.FTZ R13, R67, R13, !PT ;  /* 0x0000000d430d7209 */ /* 0x000fe40007810000 */
[----:B------:R-:W-:Y:S02]  /*11ba0*/  @P1 LOP3.LUT R22, R22, 0x2, RZ, 0xfc, !PT ;  /* 0x0000000216161812 */ /* 0x000fe400078efcff */
[----:B------:R-:W-:-:S02]  /*11bb0*/  FMNMX.FTZ R13, R70, R13, !PT ;  /* 0x0000000d460d7209 */ /* 0x000fc40007810000 */
[----:B------:R-:W-:Y:S02]  /*11bc0*/  LOP3.LUT P1, RZ, R22, 0x8, RZ, 0xc0, !PT ;  /* 0x0000000816ff7812 */ /* 0x000fe4000782c0ff */
        /* <DEDUP_REMOVED lines=9> */
[----:B------:R-:W-:Y:S02]  /*11c60*/  FMNMX.FTZ R82, R12, R82, !PT ;  /* 0x000000520c527209 */ /* 0x000fe40007810000 */
[----:B------:R-:W-:-:S02]  /*11c70*/  FMNMX.FTZ R13, R84, R13, !PT ;  /* 0x0000000d540d7209 */ /* 0x000fc40007810000 */
[----:B------:R-:W-:Y:S02]  /*11c80*/  FMNMX.FTZ R82, R27, R82, !PT ;  /* 0x000000521b527209 */ /* 0x000fe40007810000 */
[----:B------:R-:W-:Y:S02]  /*11c90*/  FMNMX.FTZ R13, R85, R13, !PT ;  /* 0x0000000d550d7209 */ /* 0x000fe40007810000 */
[----:B------:R-:W-:Y:S02]  /*11ca0*/  FMNMX.FTZ R82, R30, R82, !PT ;  /* 0x000000521e527209 */ /* 0x000fe40007810000 */
[----:B------:R-:W-:Y:S01]  /*11cb0*/  ISETP.LT.OR P0, PT, R86, 0x62, P0 ;  /* 0x000000625600780c */ /* 0x000fe20000701670 */
[----:B------:R-:W0:Y:S01]  /*11cc0*/  SHFL.BFLY PT, R26, R13, 0x2, 0x1f ;  /* 0x0c401f000d1a7f89 */ /* 0x000e2200000e0000 */
[----:B------:R-:W-:Y:S02]  /*11cd0*/  FMNMX.FTZ R82, R31, R82, !PT ;  /* 0x000000521f527209 */ /* 0x000fe40007810000 */
[----:B------:R-:W-:-:S02]  /*11ce0*/  LOP3.LUT R22, R22, 0xffffffef, RZ, 0xc0, !PT ;  /* 0xffffffef16167812 */ /* 0x000fc400078ec0ff */
[----:B------:R-:W-:Y:S02]  /*11cf0*/  FMNMX.FTZ R82, R34, R82, !PT ;  /* 0x0000005222527209 */ /* 0x000fe40007810000 */
[C---:B------:R-:W-:Y:S02]  /*11d00*/  ISETP.LT.OR P4, PT, R86.reuse, 0x71, P4 ;  /* 0x000000715600780c */ /* 0x040fe40002781670 */
[----:B------:R-:W-:Y:S02]  /*11d10*/  FMNMX.FTZ R82, R35, R82, !PT ;  /* 0x0000005223527209 */ /* 0x000fe40007810000 */
[----:B------:R-:W-:Y:S02]  /*11d20*/  ISETP.LT.OR P5, PT, R86, 0x72, P5 ;  /* 0x000000725600780c */ /* 0x000fe40002fa1670 */
[----:B------:R-:W-:Y:S02]  /*11d30*/  FMNMX.FTZ R82, R38, R82, !PT ;  /* 0x0000005226527209 */ /* 0x000fe40007810000 */
[----:B------:R-:W-:-:S02]  /*11d40*/  @P0 LOP3.LUT R22, R22, 0x10, RZ, 0xfc, !PT ;  /* 0x0000001016160812 */ /* 0x000fc400078efcff */
[----:B------:R-:W-:Y:S02]  /*11d50*/  FMNMX.FTZ R82, R39, R82, !PT ;  /* 0x0000005227527209 */ /* 0x000fe40007810000 */
[----:B------:R-:W-:Y:S02]  /*11d60*/  ISETP.LT.OR P0, PT, R86, 0x69, P2 ;  /* 0x000000695600780c */ /* 0x000fe40001701670 */
[----:B------:R-:W-:Y:S02]  /*11d70*/  FMNMX.FTZ R82, R42, R82, !PT ;  /* 0x000000522a527209 */ /* 0x000fe40007810000 */
[----:B------:R-:W-:Y:S02]  /*11d80*/  LOP3.LUT P2, RZ, R22, 0x2, RZ, 0xc0, !PT ;  /* 0x0000000216ff7812 */ /* 0x000fe4000784c0ff */
[----:B0-----:R-:W-:Y:S02]  /*11d90*/  FMNMX.FTZ R13, R13, R26, !PT ;  /* 0x0000001a0d0d7209 */ /* 0x001fe40007810000 */
[----:B------:R-:W-:-:S02]  /*11da0*/  FMNMX.FTZ R82, R43, R82, !PT ;  /* 0x000000522b527209 */ /* 0x000fc40007810000 */
[----:B------:R-:W-:Y:S01]  /*11db0*/  LOP3.LUT R22, R22, 0xfffffffb, RZ, 0xc0, !PT ;  /* 0xfffffffb16167812 */ /* 0x000fe200078ec0ff */
[----:B------:R-:W0:Y:S01]  /*11dc0*/  SHFL.BFLY PT, R26, R13, 0x1, 0x1f ;  /* 0x0c201f000d1a7f89 */ /* 0x000e2200000e0000 */
[----:B------:R-:W-:Y:S02]  /*11dd0*/  FMNMX.FTZ R82, R48, R82, !PT ;  /* 0x0000005230527209 */ /* 0x000fe40007810000 */
[----:B------:R-:W-:Y:S02]  /*11de0*/  @P0 LOP3.LUT R22, R22, 0x4, RZ, 0xfc, !PT ;  /* 0x0000000416160812 */ /* 0x000fe400078efcff */
[----:B------:R-:W-:Y:S02]  /*11df0*/  FMNMX.FTZ R82, R49, R82, !PT ;  /* 0x0000005231527209 */ /* 0x000fe40007810000 */
[----:B------:R-:W-:Y:S02]  /*11e00*/  ISETP.LT.OR P0, PT, R86, 0x6a, P3 ;  /* 0x0000006a5600780c */ /* 0x000fe40001f01670 */
[----:B------:R-:W-:-:S02]  /*11e10*/  FMNMX.FTZ R82, R52, R82, !PT ;  /* 0x0000005234527209 */ /* 0x000fc40007810000 */
[----:B------:R-:W-:Y:S02]  /*11e20*/  LOP3.LUT R22, R22, 0xbfffffff, RZ, 0xc0, !PT ;  /* 0xbfffffff16167812 */ /* 0x000fe400078ec0ff */
[----:B------:R-:W-:Y:S02]  /*11e30*/  FMNMX.FTZ R82, R53, R82, !PT ;  /* 0x0000005235527209 */ /* 0x000fe40007810000 */
[----:B------:R-:W-:Y:S02]  /*11e40*/  FSEL R78, R78, -INF , !P4 ;  /* 0xff8000004e4e7808 */ /* 0x000fe40006000000 */
[----:B------:R-:W-:Y:S02]  /*11e50*/  FMNMX.FTZ R82, R56, R82, !PT ;  /* 0x0000005238527209 */ /* 0x000fe40007810000 */
[----:B------:R-:W-:Y:S02]  /*11e60*/  ISETP.LT.OR P6, PT, R86, 0x79, P6 ;  /* 0x000000795600780c */ /* 0x000fe400037c1670 */
[----:B------:R-:W-:-:S02]  /*11e70*/  FMNMX.FTZ R82, R57, R82, !PT ;  /* 0x0000005239527209 */ /* 0x000fc40007810000 */
[----:B------:R-:W-:Y:S02]  /*11e80*/  @P0 LOP3.LUT R22, R22, 0x40000000, RZ, 0xfc, !PT ;  /* 0x4000000016160812 */ /* 0x000fe400078efcff */
[----:B0-----:R-:W-:Y:S02]  /*11e90*/  FMNMX.FTZ R13, R13, R26, !PT ;  /* 0x0000001a0d0d7209 */ /* 0x001fe40007810000 */
[----:B------:R-:W-:Y:S02]  /*11ea0*/  FMNMX.FTZ R82, R60, R82, !PT ;  /* 0x000000523c527209 */ /* 0x000fe40007810000 */
[----:B------:R-:W-:Y:S02]  /*11eb0*/  FSETP.NEU.FTZ.AND P3, PT, R13, -INF , PT ;  /* 0xff8000000d00780b */ /* 0x000fe40003f7d000 */
[----:B------:R-:W-:Y:S02]  /*11ec0*/  FMNMX.FTZ R82, R61, R82, !PT ;  /* 0x000000523d527209 */ /* 0x000fe40007810000 */
[----:B------:R-:W-:-:S02]  /*11ed0*/  FSEL R26, R13, RZ, P3 ;  /* 0x000000ff0d1a7208 */ /* 0x000fc40001800000 */
[----:B------:R-:W-:Y:S02]  /*11ee0*/  FMNMX.FTZ R82, R64, R82, !PT ;  /* 0x0000005240527209 */ /* 0x000fe40007810000 */
[----:B------:R-:W-:Y:S01]  /*11ef0*/  LOP3.LUT P0, RZ, R22, 0x10, RZ, 0xc0, !PT ;  /* 0x0000001016ff7812 */ /* 0x000fe2000780c0ff */
[----:B------:R-:W-:-:S01]  /*11f00*/  FADD.FTZ R5, -R26, R5 ;  /* 0x000000051a057221 */ /* 0x000fc20000010100 */
[----:B------:R-:W-:Y:S01]  /*11f10*/  FMNMX.FTZ R82, R65, R82, !PT ;  /* 0x0000005241527209 */ /* 0x000fe20007810000 */
[----:B------:R-:W-:Y:S01]  /*11f20*/  IMAD.U32 R26, RZ, RZ, UR45 ;  /* 0x0000002dff1a7e24 */ /* 0x000fe2000f8e00ff */
[----:B------:R-:W-:Y:S02]  /*11f30*/  FSEL R73, R73, -INF , !P0 ;  /* 0xff80000049497808 */ /* 0x000fe40004000000 */
[----:B------:R-:W-:Y:S01]  /*11f40*/  FMNMX.FTZ R82, R68, R82, !PT ;  /* 0x0000005244527209 */ /* 0x000fe20007810000 */
[-C--:B------:R-:W-:Y:S01]  /*11f50*/  FFMA.FTZ R47, R13, R26.reuse, -8 ;  /* 0xc10000000d2f7423 */ /* 0x080fe2000001001a */
[----:B------:R-:W-:Y:S01]  /*11f60*/  LOP3.LUT P0, RZ, R22, 0x40000000, RZ, 0xc0, !PT ;  /* 0x4000000016ff7812 */ /* 0x000fe2000780c0ff */
[----:B------:R-:W-:Y:S01]  /*11f70*/  FMUL.FTZ R5, R5, R26 ;  /* 0x0000001a05057220 */ /* 0x000fe20000410000 */
[----:B------:R-:W-:-:S02]  /*11f80*/  FMNMX.FTZ R82, R69, R82, !PT ;  /* 0x0000005245527209 */ /* 0x000fc40007810000 */
[----:B------:R-:W-:Y:S02]  /*11f90*/  FSEL R47, R47, RZ, P3 ;  /* 0x000000ff2f2f7208 */ /* 0x000fe40001800000 */
[----:B------:R-:W-:Y:S01]  /*11fa0*/  LOP3.LUT P3, RZ, R22, 0x4, RZ, 0xc0, !PT ;  /* 0x0000000416ff7812 */ /* 0x000fe2000786c0ff */
[----:B------:R-:W-:Y:S01]  /*11fb0*/  MUFU.EX2 R5, R5 ;  /* 0x0000000500057308 */ /* 0x000fe20000000800 */
[----:B------:R-:W-:Y:S01]  /*11fc0*/  FMNMX.FTZ R82, R72, R82, !PT ;  /* 0x0000005248527209 */ /* 0x000fe20007810000 */
        /* <DEDUP_REMOVED lines=13> */
[----:B------:R-:W-:Y:S01]  /*120a0*/  ISETP.LT.OR P2, PT, R86, 0x7a, P2 ;  /* 0x0000007a5600780c */ /* 0x000fe20001741670 */
        /* <DEDUP_REMOVED lines=30> */
[----:B------:R-:W-:Y:S01]  /*12290*/  FFMA.FTZ R47, R85, R26, -R47 ;  /* 0x0000001a552f7223 */ /* 0x000fe2000001082f */
[----:B------:R-:W-:Y:S01]  /*122a0*/  MUFU.EX2 R86, R44 ;  /* 0x0000002c00567308 */ /* 0x000fe20000000800 */
[----:B------:R-:W0:Y:S01]  /*122b0*/  SHFL.BFLY PT, R85, R82, 0x2, 0x1f ;  /* 0x0c401f0052557f89 */ /* 0x000e2200000e0000 */
[----:B------:R-:W-:-:S06]  /*122c0*/  LOP3.LUT P0, RZ, R22, 0x20000000, RZ, 0xc0, !PT ;  /* 0x2000000016ff7812 */ /* 0x000fcc000780c0ff */
[----:B------:R-:W1:Y:S08]  /*122d0*/  MUFU.EX2 R46, R46 ;  /* 0x0000002e002e7308 */ /* 0x000e700000000800 */
[----:B------:R-:W2:Y:S08]  /*122e0*/  MUFU.EX2 R14, R14 ;  /* 0x0000000e000e7308 */ /* 0x000eb00000000800 */
[----:B------:R-:W-:Y:S01]  /*122f0*/  MUFU.EX2 R24, R24 ;  /* 0x0000001800187308 */ /* 0x000fe20000000800 */
[----:B0-----:R-:W-:Y:S01]  /*12300*/  FMNMX.FTZ R85, R82, R85, !PT ;  /* 0x0000005552557209 */ /* 0x001fe20007810000 */
[----:B-1----:R-:W-:-:S04]  /*12310*/  FFMA.FTZ R4, R5, R4, R46 ;  /* 0x0000000405047223 */ /* 0x002fc8000001002e */
[----:B------:R-:W0:Y:S02]  /*12320*/  SHFL.BFLY PT, R44, R85, 0x1, 0x1f ;  /* 0x0c201f00552c7f89 */ /* 0x000e2400000e0000 */
[----:B------:R-:W-:Y:S01]  /*12330*/  MUFU.EX2 R25, R25 ;  /* 0x0000001900197308 */ /* 0x000fe20000000800 */
[----:B--2---:R-:W-:-:S07]  /*12340*/  FADD.FTZ R4, R14, R4 ;  /* 0x000000040e047221 */ /* 0x004fce0000010000 */
[----:B------:R-:W-:Y:S08]  /*12350*/  MUFU.EX2 R28, R28 ;  /* 0x0000001c001c7308 */ /* 0x000ff00000000800 */
[----:B------:R-:W-:Y:S01]  /*12360*/  MUFU.EX2 R29, R29 ;  /* 0x0000001d001d7308 */ /* 0x000fe20000000800 */
[----:B0-----:R-:W-:-:S07]  /*12370*/  FMNMX.FTZ R44, R85, R44, !PT ;  /* 0x0000002c552c7209 */ /* 0x001fce0007810000 */
[----:B------:R-:W-:Y:S01]  /*12380*/  MUFU.EX2 R32, R32 ;  /* 0x0000002000207308 */ /* 0x000fe20000000800 */
[----:B------:R-:W-:-:S04]  /*12390*/  FSETP.NEU.FTZ.AND P1, PT, R44, -INF , PT ;  /* 0xff8000002c00780b */ /* 0x000fc80003f3d000 */
[----:B------:R-:W-:-:S03]  /*123a0*/  FSEL R82, R44, RZ, P1 ;  /* 0x000000ff2c527208 */ /* 0x000fc60000800000 */
[----:B------:R-:W-:Y:S02]  /*123b0*/  MUFU.EX2 R33, R33 ;  /* 0x0000002100217308 */ /* 0x000fe40000000800 */
[----:B------:R-:W-:-:S01]  /*123c0*/  FADD.FTZ R10, -R82, R10 ;  /* 0x0000000a520a7221 */ /* 0x000fc20000010100 */
[----:B------:R-:W-:-:S03]  /*123d0*/  FFMA.FTZ R82, R44, R26, -8 ;  /* 0xc10000002c527423 */ /* 0x000fc6000001001a */
[----:B------:R-:W-:Y:S02]  /*123e0*/  FMUL.FTZ R10, R10, R26 ;  /* 0x0000001a0a0a7220 */ /* 0x000fe40000410000 */
[----:B------:R-:W-:Y:S01]  /*123f0*/  MUFU.EX2 R36, R36 ;  /* 0x0000002400247308 */ /* 0x000fe20000000800 */
[----:B------:R-:W-:-:S05]  /*12400*/  FSEL R85, R82, RZ, P1 ;  /* 0x000000ff52557208 */ /* 0x000fca0000800000 */
        /* <DEDUP_REMOVED lines=36> */
[----:B------:R-:W-:Y:S01]  /*12650*/  FADD.FTZ R3, R24, R4 ;  /* 0x0000000418037221 */ /* 0x000fe20000010000 */
[----:B------:R-:W-:-:S01]  /*12660*/  FFMA.FTZ R79, R79, R26, -R85 ;  /* 0x0000001a4f4f7223 */ /* 0x000fc20000010855 */
[-CC-:B------:R-:W-:Y:S01]  /*12670*/  FFMA.FTZ R21, R21, R26.reuse, -R85.reuse ;  /* 0x0000001a15157223 */ /* 0x180fe20000010855 */
[----:B------:R-:W-:-:S01]  /*12680*/  FFMA.FTZ R83, R83, R26, -R85 ;  /* 0x0000001a53537223 */ /* 0x000fc20000010855 */
        /* <DEDUP_REMOVED lines=111> */
.L_x_11915:
[----:B------:R-:W2:Y:S01]  /*12d80*/  LDL R82, [R1+0x38] ;  /* 0x0000380001527983 */ /* 0x000ea20000100800 */
[----:B------:R-:W-:Y:S01]  /*12d90*/  VIADD R152, R152, 0x19c60 ;  /* 0x00019c6098987836 */ /* 0x000fe20000000000 */
[----:B------:R-:W-:Y:S02]  /*12da0*/  F2FP.SATFINITE.E4M3.F32.PACK_AB_MERGE_C R24, R25, R24, RZ ;  /* 0x000000181918723e */ /* 0x000fe400048070ff */
[----:B------:R-:W-:Y:S02]  /*12db0*/  F2FP.SATFINITE.E4M3.F32.PACK_AB_MERGE_C R12, R27, R12, RZ ;  /* 0x0000000c1b0c723e */ /* 0x000fe400048070ff */
[----:B------:R-:W-:Y:S02]  /*12dc0*/  F2FP.SATFINITE.E4M3.F32.PACK_AB_MERGE_C R32, R33, R32, RZ ;  /* 0x000000202120723e */ /* 0x000fe400048070ff */
[----:B------:R-:W-:Y:S02]  /*12dd0*/  F2FP.SATFINITE.E4M3.F32.PACK_AB_MERGE_C R34, R35, R34, RZ ;  /* 0x000000222322723e */ /* 0x000fe400048070ff */
[----:B------:R-:W-:-:S02]  /*12de0*/  F2FP.SATFINITE.E4M3.F32.PACK_AB_MERGE_C R40, R41, R40, RZ ;  /* 0x000000282928723e */ /* 0x000fc400048070ff */
[----:B------:R-:W-:Y:S02]  /*12df0*/  F2FP.SATFINITE.E4M3.F32.PACK_AB_MERGE_C R42, R43, R42, RZ ;  /* 0x0000002a2b2a723e */ /* 0x000fe400048070ff */
[----:B------:R-:W-:Y:S02]  /*12e00*/  F2FP.SATFINITE.E4M3.F32.PACK_AB_MERGE_C R50, R51, R50, RZ ;  /* 0x000000323332723e */ /* 0x000fe400048070ff */
[----:B------:R-:W-:Y:S02]  /*12e10*/  F2FP.SATFINITE.E4M3.F32.PACK_AB_MERGE_C R52, R53, R52, RZ ;  /* 0x000000343534723e */ /* 0x000fe400048070ff */
[----:B------:R-:W-:Y:S02]  /*12e20*/  F2FP.SATFINITE.E4M3.F32.PACK_AB_MERGE_C R58, R59, R58, RZ ;  /* 0x0000003a3b3a723e */ /* 0x000fe400048070ff */
[----:B------:R-:W-:Y:S02]  /*12e30*/  PRMT R152, R140, 0x654, R152 ;  /* 0x000006548c987816 */ /* 0x000fe40000000098 */
[----:B------:R-:W-:-:S02]  /*12e40*/  F2FP.SATFINITE.E4M3.F32.PACK_AB_MERGE_C R24, R14, R46, R24 ;  /* 0x0000002e0e18723e */ /* 0x000fc40004807018 */
[----:B------:R-:W-:Y:S01]  /*12e50*/  F2FP.SATFINITE.E4M3.F32.PACK_AB_MERGE_C R12, R19, R15, R12 ;  /* 0x0000000f130c723e */ /* 0x000fe2000480700c */
[----:B------:R0:W-:Y:S01]  /*12e60*/  SYNCS.ARRIVE.TRANS64.RED.A1T0 RZ, [R152+URZ], RZ ;  /* 0x000000ff98ff79a7 */ /* 0x0001e2000810043f */
[----:B------:R-:W-:Y:S02]  /*12e70*/  F2FP.SATFINITE.E4M3.F32.PACK_AB_MERGE_C R32, R29, R28, R32 ;  /* 0x0000001c1d20723e */ /* 0x000fe40004807020 */
[----:B------:R-:W-:Y:S02]  /*12e80*/  F2FP.SATFINITE.E4M3.F32.PACK_AB_MERGE_C R34, R31, R30, R34 ;  /* 0x0000001e1f22723e */ /* 0x000fe40004807022 */
[----:B------:R-:W-:Y:S02]  /*12e90*/  F2FP.SATFINITE.E4M3.F32.PACK_AB_MERGE_C R40, R37, R36, R40 ;  /* 0x000000242528723e */ /* 0x000fe40004807028 */
[----:B------:R-:W-:Y:S02]  /*12ea0*/  F2FP.SATFINITE.E4M3.F32.PACK_AB_MERGE_C R42, R39, R38, R42 ;  /* 0x00000026272a723e */ /* 0x000fe4000480702a */
[----:B------:R-:W-:-:S02]  /*12eb0*/  F2FP.SATFINITE.E4M3.F32.PACK_AB_MERGE_C R50, R45, R86, R50 ;  /* 0x000000562d32723e */ /* 0x000fc40004807032 */
[----:B------:R-:W-:Y:S02]  /*12ec0*/  F2FP.SATFINITE.E4M3.F32.PACK_AB_MERGE_C R52, R49, R48, R52 ;  /* 0x000000303134723e */ /* 0x000fe40004807034 */
[----:B------:R-:W-:Y:S02]  /*12ed0*/  F2FP.SATFINITE.E4M3.F32.PACK_AB_MERGE_C R58, R55, R54, R58 ;  /* 0x00000036373a723e */ /* 0x000fe4000480703a */
[----:B------:R-:W-:Y:S02]  /*12ee0*/  F2FP.SATFINITE.E4M3.F32.PACK_AB_MERGE_C R60, R61, R60, RZ ;  /* 0x0000003c3d3c723e */ /* 0x000fe400048070ff */
[----:B------:R-:W-:Y:S02]  /*12ef0*/  F2FP.SATFINITE.E4M3.F32.PACK_AB_MERGE_C R66, R67, R66, RZ ;  /* 0x000000424342723e */ /* 0x000fe400048070ff */
[----:B------:R-:W-:Y:S02]  /*12f00*/  F2FP.SATFINITE.E4M3.F32.PACK_AB_MERGE_C R68, R69, R68, RZ ;  /* 0x000000444544723e */ /* 0x000fe400048070ff */
[----:B------:R-:W-:-:S02]  /*12f10*/  F2FP.SATFINITE.E4M3.F32.PACK_AB_MERGE_C R76, R77, R76, RZ ;  /* 0x0000004c4d4c723e */ /* 0x000fc400048070ff */
[----:B------:R-:W-:Y:S02]  /*12f20*/  F2FP.SATFINITE.E4M3.F32.PACK_AB_MERGE_C R74, R75, R74, RZ ;  /* 0x0000004a4b4a723e */ /* 0x000fe400048070ff */
[----:B------:R-:W-:Y:S02]  /*12f30*/  F2FP.SATFINITE.E4M3.F32.PACK_AB_MERGE_C R47, R47, R84, RZ ;  /* 0x000000542f2f723e */ /* 0x000fe400048070ff */
        /* <DEDUP_REMOVED lines=62> */
[----:B------:R-:W-:-:S02]  /*13320*/  IMAD.MOV.U32 R150, RZ, RZ, R32 ;  /* 0x000000ffff967224 */ /* 0x000fc400078e0020 */
[----:B------:R-:W-:Y:S02]  /*13330*/  IMAD.MOV.U32 R151, RZ, RZ, R34 ;  /* 0x000000ffff977224 */ /* 0x000fe400078e0022 */
[----:B------:R-:W-:Y:S02]  /*13340*/  IMAD.MOV.U32 R144, RZ, RZ, R40 ;  /* 0x000000ffff907224 */ /* 0x000fe400078e0028 */
[----:B------:R-:W-:Y:S02]  /*13350*/  IMAD.MOV.U32 R145, RZ, RZ, R42 ;  /* 0x000000ffff917224 */ /* 0x000fe400078e002a */
[----:B------:R-:W-:Y:S02]  /*13360*/  IMAD.MOV.U32 R146, RZ, RZ, R50 ;  /* 0x000000ffff927224 */ /* 0x000fe400078e0032 */
[----:B------:R-:W-:Y:S02]  /*13370*/  IMAD.MOV.U32 R147, RZ, RZ, R52 ;  /* 0x000000ffff937224 */ /* 0x000fe400078e0034 */
[----:B------:R-:W-:Y:S01]  /*13380*/  IMAD.MOV.U32 R140, RZ, RZ, R58 ;  /* 0x000000ffff8c7224 */ /* 0x000fe200078e003a */
[C---:B--2---:R-:W-:Y:S01]  /*13390*/  ISETP.GT.AND P1, PT, R0.reuse, R82, PT ;  /* 0x000000520000720c */ /* 0x044fe20003f24270 */
[----:B------:R-:W-:-:S12]  /*133a0*/  VIADD R0, R0, 0xffffffff ;  /* 0xffffffff00007836 */ /* 0x000fd80000000000 */
[----:B0-----:R-:W-:Y:S05]  /*133b0*/  @P1 BRA `(.L_x_11916) ;  /* 0xffffffc800201947 */ /* 0x001fea000383ffff */
[----:B------:R-:W-:Y:S05]  /*133c0*/  BSYNC B0 ;  /* 0x0000000000007941 */ /* 0x000fea0003800000 */
.L_x_11895:
[----:B------:R-:W-:Y:S02]  /*133d0*/  IMAD.MOV.U32 R10, RZ, RZ, R44 ;  /* 0x000000ffff0a7224 */ /* 0x000fe400078e002c */
[----:B------:R-:W-:Y:S02]  /*133e0*/  IMAD.MOV.U32 R5, RZ, RZ, R13 ;  /* 0x000000ffff057224 */ /* 0x000fe400078e000d */
[----:B------:R-:W-:Y:S02]  /*133f0*/  IMAD.MOV.U32 R19, RZ, RZ, R11 ;  /* 0x000000ffff137224 */ /* 0x000fe400078e000b */
[----:B------:R-:W-:-:S07]  /*13400*/  IMAD.MOV.U32 R156, RZ, RZ, R20 ;  /* 0x000000ffff9c7224 */ /* 0x000fce00078e0014 */
.L_x_11894:
[----:B------:R-:W-:Y:S05]  /*13410*/  BSYNC B1 ;  /* 0x0000000000017941 */ /* 0x000fea0003800000 */
.L_x_11893:
[----:B------:R-:W2:Y:S01]  /*13420*/  LDL R11, [R1+0x2c] ;  /* 0x00002c00010b7983 */ /* 0x000ea20000100800 */
[----:B------:R-:W0:Y:S03]  /*13430*/  LDC R12, c[0x0][0x448] ;  /* 0x00011200ff0c7b82 */ /* 0x000e260000000800 */
[----:B------:R-:W3:Y:S01]  /*13440*/  LDL R14, [R1+0x8] ;  /* 0x00000800010e7983 */ /* 0x000ee20000100800 */
[----:B------:R-:W-:Y:S01]  /*13450*/  LOP3.LUT R22, R22, 0xffffffdf, RZ, 0xc0, !PT ;  /* 0xffffffdf16167812 */ /* 0x000fe200078ec0ff */
[----:B------:R-:W-:-:S03]  /*13460*/  ULDC UR4, c[0x0][0x9dc] ;  /* 0x0002770000047ab9 */ /* 0x000fc60000000800 */
[----:B------:R-:W1:Y:S01]  /*13470*/  LDC R15, c[0x0][0x9e4] ;  /* 0x00027900ff0f7b82 */ /* 0x000e620000000800 */
[----:B0-----:R-:W-:-:S13]  /*13480*/  ISETP.NE.AND P1, PT, R12, 0x1, PT ;  /* 0x000000010c00780c */ /* 0x001fda0003f25270 */
[----:B------:R-:W0:Y:S01]  /*13490*/  @P1 LDC R12, c[0x0][0x44c] ;  /* 0x00011300ff0c1b82 */ /* 0x000e220000000800 */
[----:B------:R-:W-:-:S04]  /*134a0*/  @P1 LOP3.LUT R22, R22, 0x20, RZ, 0xfc, !PT ;  /* 0x0000002016161812 */ /* 0x000fc800078efcff */
[----:B------:R-:W-:-:S03]  /*134b0*/  LOP3.LUT R22, R22, 0xffffffbf, RZ, 0xc0, !PT ;  /* 0xffffffbf16167812 */ /* 0x000fc600078ec0ff */
[----:B------:R-:W4:Y:S01]  /*134c0*/  @P1 LDC R13, c[0x0][0x450] ;  /* 0x00011400ff0d1b82 */ /* 0x000f220000000800 */
[----:B--2---:R-:W-:-:S04]  /*134d0*/  VIADD R11, R11, 0xbf ;  /* 0x000000bf0b0b7836 */ /* 0x004fc80000000000 */
[----:B0-----:R-:W-:Y:S01]  /*134e0*/  @P1 IMAD.HI.U32 R12, R11, R12, RZ ;  /* 0x0000000c0b0c1227 */ /* 0x001fe200078e00ff */
[----:B---3--:R-:W-:-:S04]  /*134f0*/  IADD3 R14, R14, 0x1, -R157 ;  /* 0x000000010e0e7810 */ /* 0x008fc80007ffe89d */
[----:B----4-:R-:W-:Y:S02]  /*13500*/  @P1 SHF.R.U32.HI R11, RZ, R13, R12 ;  /* 0x0000000dff0b1219 */ /* 0x010fe4000001160c */
        /* <DEDUP_REMOVED lines=15> */
.L_x_11919:
[----:B------:R-:W-:-:S13]  /*13600*/  ISETP.NE.AND P1, PT, R15, 0x1, PT ;  /* 0x000000010f00780c */ /* 0x000fda0003f25270 */
[----:B------:R-:W0:Y:S02]  /*13610*/  @P1 LDC.64 R12, c[0x0][0x9e8] ;  /* 0x00027a00ff0c1b82 */ /* 0x000e240000000a00 */
[----:B0-----:R-:W-:-:S05]  /*13620*/  @P1 IMAD.HI.U32 R12, R11, R12, RZ ;  /* 0x0000000c0b0c1227 */ /* 0x001fca00078e00ff */
[----:B------:R-:W-:-:S07]  /*13630*/  @P1 SHF.R.U32.HI R11, RZ, R13, R12 ;  /* 0x0000000dff0b1219 */ /* 0x000fce000001160c */
.L_x_11920:
[----:B------:R-:W-:Y:S05]  /*13640*/  BSYNC B0 ;  /* 0x0000000000007941 */ /* 0x000fea0003800000 */
.L_x_11918:
[----:B------:R-:W-:-:S05]  /*13650*/  IMAD R11, R11, R15, RZ ;  /* 0x0000000f0b0b7224 */ /* 0x000fca00078e02ff */
[----:B------:R-:W-:-:S07]  /*13660*/  VIMNMX R14, R14, R11, !PT ;  /* 0x0000000b0e0e7248 */ /* 0x000fce0007fe0100 */
.L_x_11917:
[----:B------:R-:W2:Y:S01]  /*13670*/  LDL R12, [R1+0x4c] ;  /* 0x00004c00010c7983 */ /* 0x000ea20000100800 */
[----:B------:R-:W-:Y:S01]  /*13680*/  VIADD R14, R14, 0x7f ;  /* 0x0000007f0e0e7836 */ /* 0x000fe20000000000 */
[----:B------:R-:W-:Y:S04]  /*13690*/  BSSY B0, `(.L_x_11921) ;  /* 0x0000265000007945 */ /* 0x000fe80003800000 */
[----:B------:R-:W-:-:S04]  /*136a0*/  SHF.R.S32.HI R11, RZ, 0x1f, R14 ;  /* 0x0000001fff0b7819 */ /* 0x000fc8000001140e */
[----:B------:R-:W-:-:S04]  /*136b0*/  LEA.HI R11, R11, R14, RZ, 0x7 ;  /* 0x0000000e0b0b7211 */ /* 0x000fc800078f38ff */
[----:B------:R-:W-:-:S04]  /*136c0*/  SHF.R.S32.HI R11, RZ, 0x7, R11 ;  /* 0x00000007ff0b7819 */ /* 0x000fc8000001140b */
[----:B--2---:R-:W-:-:S04]  /*136d0*/  VIMNMX R152, R12, R11, !PT ;  /* 0x0000000b0c987248 */ /* 0x004fc80007fe0100 */
[----:B------:R-:W-:-:S13]  /*136e0*/  ISETP.GE.AND P1, PT, R0, R152, PT ;  /* 0x000000980000720c */ /* 0x000fda0003f26270 */
[----:B------:R-:W-:Y:S05]  /*136f0*/  @!P1 BRA `(.L_x_11922) ;  /* 0x0000002400789947 */ /* 0x000fea0003800000 */
[----:B------:R-:W-:Y:S01]  /*13700*/  BSSY B1, `(.L_x_11922) ;  /* 0x000025d000017945 */ /* 0x000fe20003800000 */
[----:B------:R-:W-:Y:S02]  /*13710*/  IMAD.MOV.U32 R11, RZ, RZ, R10 ;  /* 0x000000ffff0b7224 */ /* 0x000fe400078e000a */
[----:B------:R-:W-:Y:S02]  /*13720*/  IMAD.MOV.U32 R14, RZ, RZ, R5 ;  /* 0x000000ffff0e7224 */ /* 0x000fe400078e0005 */
[----:B------:R-:W-:Y:S02]  /*13730*/  IMAD.MOV.U32 R13, RZ, RZ, R156 ;  /* 0x000000ffff0d7224 */ /* 0x000fe400078e009c */
[----:B------:R-:W-:-:S07]  /*13740*/  IMAD.MOV.U32 R12, RZ, RZ, R19 ;  /* 0x000000ffff0c7224 */ /* 0x000fce00078e0013 */
.L_x_11935:
[----:B------:R-:W-:-:S05]  /*13750*/  VIADD R5, R12, 0x1 ;  /* 0x000000010c057836 */ /* 0x000fca0000000000 */
[----:B------:R-:W-:-:S04]  /*13760*/  ISETP.NE.AND P1, PT, R5, 0x2, PT ;  /* 0x000000020500780c */ /* 0x000fc80003f25270 */
[----:B------:R-:W-:Y:S02]  /*13770*/  SEL R5, R5, RZ, P1 ;  /* 0x000000ff05057207 */ /* 0x000fe40000800000 */
[----:B------:R-:W-:-:S03]  /*13780*/  SEL R156, RZ, 0x1, P1 ;  /* 0x00000001ff9c7807 */ /* 0x000fc60000800000 */
[----:B------:R-:W-:Y:S01]  /*13790*/  IMAD.MOV.U32 R19, RZ, RZ, R5 ;  /* 0x000000ffff137224 */ /* 0x000fe200078e0005 */
[----:B------:R-:W-:Y:S01]  /*137a0*/  LOP3.LUT R156, R13, R156, RZ, 0x3c, !PT ;  /* 0x0000009c0d9c7212 */ /* 0x000fe200078e3cff */
[----:B------:R-:W-:Y:S06]  /*137b0*/  @!P0 BRA `(.L_x_11923) ;  /* 0x0000000000048947 */ /* 0x000fec0003800000 */
[----:B------:R-:W-:Y:S01]  /*137c0*/  BPT.TRAP 0x1 ;  /* 0x000000040000795c */ /* 0x000fe20000300000 */
.L_x_11923:
[----:B------:R-:W-:Y:S01]  /*137d0*/  IMAD R10, R19, 0x8, R18 ;  /* 0x00000008130a7824 */ /* 0x000fe200078e0212 */
[----:B------:R-:W-:-:S04]  /*137e0*/  SHF.L.U32 R15, R156, 0x1f, RZ ;  /* 0x0000001f9c0f7819 */ /* 0x000fc800000006ff */
[----:B------:R0:W1:Y:S01]  /*137f0*/  SYNCS.PHASECHK.TRANS64.TRYWAIT P1, [R10+URZ+0x19c30], R15 ;  /* 0x019c300f0a0075a7 */ /* 0x000062000802017f */
[----:B------:R-:W-:Y:S05]  /*13800*/  @!P0 BRA `(.L_x_11924) ;  /* 0x0000000000048947 */ /* 0x000fea0003800000 */
[----:B------:R-:W-:Y:S01]  /*13810*/  BPT.TRAP 0x1 ;  /* 0x000000040000795c */ /* 0x000fe20000300000 */
.L_x_11924:
[----:B------:R-:W-:Y:S01]  /*13820*/  BSSY B2, `(.L_x_11925) ;  /* 0x0000006000027945 */ /* 0x000fe20003800000 */
[----:B------:R-:W-:Y:S02]  /*13830*/  IMAD R24, R19, 0x300, R153 ;  /* 0x0000030013187824 */ /* 0x000fe400078e0299 */
[----:B------:R-:W-:Y:S01]  /*13840*/  IMAD.MOV.U32 R25, RZ, RZ, -0x3ffffff0 ;  /* 0xc0000010ff197424 */ /* 0x000fe200078e00ff */
[----:B-1----:R-:W-:Y:S06]  /*13850*/  @P1 BRA `(.L_x_11926) ;  /* 0x0000000000081947 */ /* 0x002fec0003800000 */
[----:B------:R-:W1:Y:S02]  /*13860*/  SYNCS.PHASECHK.TRANS64.TRYWAIT P1, [R10+URZ+0x19c30], R15 ;  /* 0x019c300f0a0075a7 */ /* 0x000e64000802017f */
[----:B-1----:R-:W-:Y:S05]  /*13870*/  @!P1 BRA `(.L_x_11927) ;  /* 0x0000010c00a89947 */ /* 0x002fea0003800000 */
.L_x_11926:
[----:B------:R-:W-:Y:S05]  /*13880*/  BSYNC B2 ;  /* 0x0000000000027941 */ /* 0x000fea0003800000 */
.L_x_11925:
[C---:B------:R-:W-:Y:S01]  /*13890*/  VIADD R20, R24.reuse, 0x100 ;  /* 0x0000010018147836 */ /* 0x040fe20000000000 */
[C---:B------:R-:W-:Y:S01]  /*138a0*/  R2UR UR6, R24.reuse ;  /* 0x00000000180672ca */ /* 0x040fe200000e0000 */
[----:B------:R-:W-:Y:S01]  /*138b0*/  IMAD.MOV.U32 R21, RZ, RZ, -0x3ffffff0 ;  /* 0xc0000010ff157424 */ /* 0x000fe200078e00ff */
[----:B------:R-:W-:Y:S01]  /*138c0*/  R2UR UR7, R25 ;  /* 0x00000000190772ca */ /* 0x000fe200000e0000 */
[----:B------:R-:W-:Y:S01]  /*138d0*/  VIADD R24, R24, 0x200 ;  /* 0x0000020018187836 */ /* 0x000fe20000000000 */
[----:B------:R-:W-:Y:S02]  /*138e0*/  R2UR UR10, R20 ;  /* 0x00000000140a72ca */ /* 0x000fe400000e0000 */
[----:B------:R-:W-:Y:S02]  /*138f0*/  R2UR UR11, R21 ;  /* 0x00000000150b72ca */ /* 0x000fe400000e0000 */
[----:B------:R-:W2:Y:S01]  /*13900*/  LDL.64 R20, [R1] ;  /* 0x0000000001147983 */ /* 0x000ea20000100a00 */
[----:B------:R-:W-:Y:S01]  /*13910*/  R2UR UR4, R6 ;  /* 0x00000000060472ca */ /* 0x000fe200000e0000 */
[----:B------:R-:W-:Y:S01]  /*13920*/  IMAD.MOV.U32 R25, RZ, RZ, -0x3ffffff0 ;  /* 0xc0000010ff197424 */ /* 0x000fe200078e00ff */
[----:B------:R-:W-:-:S02]  /*13930*/  R2UR UR5, R7 ;  /* 0x00000000070572ca */ /* 0x000fc400000e0000 */
[----:B------:R-:W-:Y:S02]  /*13940*/  R2UR UR14, R24 ;  /* 0x00000000180e72ca */ /* 0x000fe400000e0000 */
[----:B------:R-:W-:Y:S02]  /*13950*/  R2UR UR15, R25 ;  /* 0x00000000190f72ca */ /* 0x000fe400000e0000 */
[----:B------:R-:W-:-:S07]  /*13960*/  WARPGROUP.ARRIVE ;  /* 0x00000000000079c5 */ /* 0x000fce0000000000 */
[----:B------:R-:W-:Y:S01]  /*13970*/  QGMMA.64x128x32.F32.E4M3.E4M3 R24, gdesc[UR4], RZ, !UPT, gsb0 ;  /* 0x01e00000041879f3 */ /* 0x000fe2000c0008ff */
[----:B------:R-:W-:Y:S02]  /*13980*/  R2UR UR12, R8 ;  /* 0x00000000080c72ca */ /* 0x000fe400000e0000 */
[----:B------:R-:W-:Y:S01]  /*13990*/  R2UR UR13, R9 ;  /* 0x00000000090d72ca */ /* 0x000fe200000e0000 */
[----:B------:R-:W-:Y:S02]  /*139a0*/  WARPGROUP.DEPBAR.LE gsb0, 0x0 ;  /* 0x00008000000079c5 */ /* 0x000fe40000010000 */
        /* <DEDUP_REMOVED lines=10> */
.L_x_11928:
[----:B01----:R-:W-:Y:S01]  /*13a50*/  SHF.L.U32 R10, R13, 0x1f, RZ ;  /* 0x0000001f0d0a7819 */ /* 0x003fe200000006ff */
[----:B------:R-:W-:-:S04]  /*13a60*/  IMAD R15, R12, 0x8, R18 ;  /* 0x000000080c0f7824 */ /* 0x000fc800078e0212 */
[----:B------:R0:W1:Y:S01]  /*13a70*/  SYNCS.PHASECHK.TRANS64.TRYWAIT P1, [R15+URZ+0x19c50], R10 ;  /* 0x019c500a0f0075a7 */ /* 0x000062000802017f */
[----:B------:R-:W-:Y:S05]  /*13a80*/  @!P0 BRA `(.L_x_11929) ;  /* 0x0000000000048947 */ /* 0x000fea0003800000 */
[----:B------:R-:W-:Y:S01]  /*13a90*/  BPT.TRAP 0x1 ;  /* 0x000000040000795c */ /* 0x000fe20000300000 */
.L_x_11929:
[----:B------:R-:W-:Y:S04]  /*13aa0*/  BSSY B2, `(.L_x_11930) ;  /* 0x0000004000027945 */ /* 0x000fe80003800000 */
[----:B-1----:R-:W-:Y:S05]  /*13ab0*/  @P1 BRA `(.L_x_11931) ;  /* 0x0000000000081947 */ /* 0x002fea0003800000 */
[----:B------:R-:W1:Y:S02]  /*13ac0*/  SYNCS.PHASECHK.TRANS64.TRYWAIT P1, [R15+URZ+0x19c50], R10 ;  /* 0x019c500a0f0075a7 */ /* 0x000e64000802017f */
[----:B-1----:R-:W-:Y:S05]  /*13ad0*/  @!P1 BRA `(.L_x_11932) ;  /* 0x0000010c00249947 */ /* 0x002fea0003800000 */
.L_x_11931:
[----:B------:R-:W-:Y:S05]  /*13ae0*/  BSYNC B2 ;  /* 0x0000000000027941 */ /* 0x000fea0003800000 */
.L_x_11930:
        /* <DEDUP_REMOVED lines=34> */
.L_x_11933:
[----:B------:R-:W2:Y:S01]  /*13d10*/  LDL R136, [R1+0xc] ;  /* 0x00000c0001887983 */ /* 0x000ea20000100800 */
[C---:B------:R-:W-:Y:S01]  /*13d20*/  FMUL.FTZ R12, R2.reuse, R24 ;  /* 0x00000018020c7220 */ /* 0x040fe20000410000 */
[C---:B------:R-:W-:Y:S01]  /*13d30*/  FMUL.FTZ R13, R2.reuse, R25 ;  /* 0x00000019020d7220 */ /* 0x040fe20000410000 */
[C---:B------:R-:W-:Y:S01]  /*13d40*/  FMUL.FTZ R24, R2.reuse, R28 ;  /* 0x0000001c02187220 */ /* 0x040fe20000410000 */
[----:B------:R-:W-:Y:S02]  /*13d50*/  IMAD R5, R5, 0x8, R18 ;  /* 0x0000000805057824 */ /* 0x000fe400078e0212 */
[C---:B------:R-:W-:Y:S01]  /*13d60*/  FMUL.FTZ R25, R2.reuse, R29 ;  /* 0x0000001d02197220 */ /* 0x040fe20000410000 */
[C---:B------:R-:W-:Y:S01]  /*13d70*/  FMUL.FTZ R29, R2.reuse, R32 ;  /* 0x00000020021d7220 */ /* 0x040fe20000410000 */
[----:B------:R-:W0:Y:S01]  /*13d80*/  MUFU.TANH R12, R12 ;  /* 0x0000000c000c7308 */ /* 0x000e220000002400 */
[----:B------:R-:W-:Y:S02]  /*13d90*/  VIADD R5, R5, 0x19c40 ;  /* 0x00019c4005057836 */ /* 0x000fe40000000000 */
        /* <DEDUP_REMOVED lines=66> */
[----:B------:R-:W-:-:S04]  /*141c0*/  FMUL.FTZ R84, R2, R87 ;  /* 0x0000005702547220 */ /* 0x000fc80000410000 */
        /* <DEDUP_REMOVED lines=28> */
[----:B--2---:R-:W-:-:S07]  /*14390*/  PRMT R5, R136, 0x654, R5 ;  /* 0x0000065488057816 */ /* 0x004fce0000000005 */
[----:B------:R-:W2:Y:S01]  /*143a0*/  MUFU.TANH R32, R32 ;  /* 0x0000002000207308 */ /* 0x000ea20000002400 */
[----:B------:R0:W-:Y:S07]  /*143b0*/  SYNCS.ARRIVE.TRANS64.RED.A1T0 RZ, [R5+URZ], RZ ;  /* 0x000000ff05ff79a7 */ /* 0x0001ee000810043f */
[----:B------:R-:W2:Y:S01]  /*143c0*/  MUFU.TANH R38, R38 ;  /* 0x0000002600267308 */ /* 0x000ea20000002400 */
[----:B0-----:R-:W-:-:S04]  /*143d0*/  FMNMX.FTZ R5, R12, R14, !PT ;  /* 0x0000000e0c057209 */ /* 0x001fc80007810000 */
[----:B-1----:R-:W-:-:S03]  /*143e0*/  FMNMX.FTZ R5, R13, R5, !PT ;  /* 0x000000050d057209 */ /* 0x002fc60007810000 */
[----:B------:R-:W0:Y:S01]  /*143f0*/  MUFU.TANH R39, R39 ;  /* 0x0000002700277308 */ /* 0x000e220000002400 */
[----:B---3--:R-:W-:-:S04]  /*14400*/  FMNMX.FTZ R5, R24, R5, !PT ;  /* 0x0000000518057209 */ /* 0x008fc80007810000 */
[----:B----4-:R-:W-:-:S03]  /*14410*/  FMNMX.FTZ R5, R25, R5, !PT ;  /* 0x0000000519057209 */ /* 0x010fc60007810000 */
[----:B------:R-:W1:Y:S01]  /*14420*/  MUFU.TANH R42, R42 ;  /* 0x0000002a002a7308 */ /* 0x000e620000002400 */
[----:B-----5:R-:W-:-:S04]  /*14430*/  FMNMX.FTZ R5, R29, R5, !PT ;  /* 0x000000051d057209 */ /* 0x020fc80007810000 */
        /* <DEDUP_REMOVED lines=40> */
[----:B------:R-:W5:Y:S02]  /*146c0*/  MUFU.TANH R70, R70 ;  /* 0x0000004600467308 */ /* 0x000f640000002400 */
[----:B------:R-:W2:Y:S06]  /*146d0*/  SHFL.BFLY PT, R10, R5, 0x2, 0x1f ;  /* 0x0c401f00050a7f89 */ /* 0x000eac00000e0000 */
[----:B------:R-:W5:Y:S08]  /*146e0*/  MUFU.TANH R71, R71 ;  /* 0x0000004700477308 */ /* 0x000f700000002400 */
[----:B------:R-:W5:Y:S08]  /*146f0*/  MUFU.TANH R74, R74 ;  /* 0x0000004a004a7308 */ /* 0x000f700000002400 */
        /* <DEDUP_REMOVED lines=16> */
[----:B------:R-:W-:-:S04]  /*14800*/  FMNMX.FTZ R10, R32, R10, !PT ;  /* 0x0000000a200a7209 */ /* 0x000fc80007810000 */
[----:B------:R-:W-:-:S04]  /*14810*/  FMNMX.FTZ R10, R38, R10, !PT ;  /* 0x0000000a260a7209 */ /* 0x000fc80007810000 */
[----:B0-----:R-:W-:-:S04]  /*14820*/  FMNMX.FTZ R10, R39, R10, !PT ;  /* 0x0000000a270a7209 */ /* 0x001fc80007810000 */
[----:B-1----:R-:W-:-:S04]  /*14830*/  FMNMX.FTZ R10, R42, R10, !PT ;  /* 0x0000000a2a0a7209 */ /* 0x002fc80007810000 */
[----:B---3--:R-:W-:-:S04]  /*14840*/  FMNMX.FTZ R10, R43, R10, !PT ;  /* 0x0000000a2b0a7209 */ /* 0x008fc80007810000 */
[----:B----4-:R-:W-:-:S04]  /*14850*/  FMNMX.FTZ R10, R46, R10, !PT ;  /* 0x0000000a2e0a7209 */ /* 0x010fc80007810000 */
[----:B-----5:R-:W-:-:S04]  /*14860*/  FMNMX.FTZ R10, R47, R10, !PT ;  /* 0x0000000a2f0a7209 */ /* 0x020fc80007810000 */
        /* <DEDUP_REMOVED lines=17> */
[----:B--2---:R-:W-:-:S04]  /*14980*/  FMNMX.FTZ R10, R82, R10, !PT ;  /* 0x0000000a520a7209 */ /* 0x004fc80007810000 */
[----:B------:R-:W-:-:S04]  /*14990*/  FMNMX.FTZ R10, R83, R10, !PT ;  /* 0x0000000a530a7209 */ /* 0x000fc80007810000 */
[----:B------:R-:W-:-:S05]  /*149a0*/  FMNMX.FTZ R10, R84, R10, !PT ;  /* 0x0000000a540a7209 */ /* 0x000fca0007810000 */
[----:B------:R-:W0:Y:S02]  /*149b0*/  SHFL.BFLY PT, R26, R10, 0x2, 0x1f ;  /* 0x0c401f000a1a7f89 */ /* 0x000e2400000e0000 */
[----:B0-----:R-:W-:-:S05]  /*149c0*/  FMNMX.FTZ R10, R10, R26, !PT ;  /* 0x0000001a0a0a7209 */ /* 0x001fca0007810000 */
[----:B------:R-:W0:Y:S02]  /*149d0*/  SHFL.BFLY PT, R26, R10, 0x1, 0x1f ;  /* 0x0c201f000a1a7f89 */ /* 0x000e2400000e0000 */
[----:B0-----:R-:W-:Y:S01]  /*149e0*/  FMNMX.FTZ R10, R10, R26, !PT ;  /* 0x0000001a0a0a7209 */ /* 0x001fe20007810000 */
[----:B------:R-:W-:-:S04]  /*149f0*/  IMAD.U32 R26, RZ, RZ, UR44 ;  /* 0x0000002cff1a7e24 */ /* 0x000fc8000f8e00ff */
[----:B------:R-:W-:Y:S01]  /*14a00*/  FADD.FTZ R85, -R10, R11 ;  /* 0x0000000b0a557221 */ /* 0x000fe20000010100 */
        /* <DEDUP_REMOVED lines=50> */
[-C--:B------:R-:W-:Y:S01]  /*14d30*/  FFMA.FTZ R11, R80, R26.reuse, -R11 ;  /* 0x0000001a500b7223 */ /* 0x080fe2000001080b */
        /* <DEDUP_REMOVED lines=32> */
[----:B------:R-:W-:-:S05]  /*14f40*/  FFMA.FTZ R84, R84, R26, -R87 ;  /* 0x0000001a54547223 */ /* 0x000fca0000010857 */
        /* <DEDUP_REMOVED lines=116> */
.L_x_11934:
[----:B------:R-:W-:Y:S01]  /*15690*/  ISETP.GT.AND P1, PT, R0, R152, PT ;  /* 0x000000980000720c */ /* 0x000fe20003f24270 */
[----:B------:R-:W-:Y:S01]  /*156a0*/  VIADD R15, R15, 0x19c60 ;  /* 0x00019c600f0f7836 */ /* 0x000fe20000000000 */
        /* <DEDUP_REMOVED lines=96> */
[----:B------:R-:W-:Y:S01]  /*15cb0*/  IMAD.MOV.U32 R141, RZ, RZ, R62 ;  /* 0x000000ffff8d7224 */ /* 0x000fe200078e003e */
[----:B0-----:R-:W-:Y:S06]  /*15cc0*/  @P1 BRA `(.L_x_11935) ;  /* 0xffffffd800a01947 */ /* 0x001fec000383ffff */
[----:B------:R-:W-:Y:S05]  /*15cd0*/  BSYNC B1 ;  /* 0x0000000000017941 */ /* 0x000fea0003800000 */
.L_x_11922:
[----:B------:R-:W-:Y:S05]  /*15ce0*/  BSYNC B0 ;  /* 0x0000000000007941 */ /* 0x000fea0003800000 */
.L_x_11921:
[----:B------:R-:W2:Y:S01]  /*15cf0*/  LDL R11, [R1+0x4c] ;  /* 0x00004c00010b7983 */ /* 0x000ea20000100800 */
[----:B------:R-:W-:Y:S01]  /*15d00*/  BSSY B0, `(.L_x_11936) ;  /* 0x0000382000007945 */ /* 0x000fe20003800000 */
[----:B--2---:R-:W-:-:S13]  /*15d10*/  ISETP.GE.AND P1, PT, R0, R11, PT ;  /* 0x0000000b0000720c */ /* 0x004fda0003f26270 */
[----:B------:R-:W-:Y:S05]  /*15d20*/  @!P1 BRA `(.L_x_11937) ;  /* 0x0000003400fc9947 */ /* 0x000fea0003800000 */
[----:B------:R-:W-:Y:S02]  /*15d30*/  IMAD.MOV.U32 R12, RZ, RZ, R10 ;  /* 0x000000ffff0c7224 */ /* 0x000fe400078e000a */
[----:B------:R-:W-:Y:S02]  /*15d40*/  IMAD.MOV.U32 R13, RZ, RZ, R5 ;  /* 0x000000ffff0d7224 */ /* 0x000fe400078e0005 */
[----:B------:R-:W-:Y:S02]  /*15d50*/  IMAD.MOV.U32 R14, RZ, RZ, R156 ;  /* 0x000000ffff0e7224 */ /* 0x000fe400078e009c */
[----:B------:R-:W-:-:S07]  /*15d60*/  IMAD.MOV.U32 R11, RZ, RZ, R19 ;  /* 0x000000ffff0b7224 */ /* 0x000fce00078e0013 */
.L_x_11958:
        /* <DEDUP_REMOVED lines=8> */
.L_x_11938:
[----:B------:R-:W-:Y:S01]  /*15df0*/  IMAD R10, R19, 0x8, R18 ;  /* 0x00000008130a7824 */ /* 0x000fe200078e0212 */
[----:B------:R-:W-:-:S04]  /*15e00*/  SHF.L.U32 R15, R156, 0x1f, RZ ;  /* 0x0000001f9c0f7819 */ /* 0x000fc800000006ff */
[----:B------:R0:W1:Y:S01]  /*15e10*/  SYNCS.PHASECHK.TRANS64.TRYWAIT P1, [R10+URZ+0x19c30], R15 ;  /* 0x019c300f0a0075a7 */ /* 0x000062000802017f */
[----:B------:R-:W-:Y:S05]  /*15e20*/  @!P0 BRA `(.L_x_11939) ;  /* 0x0000000000048947 */ /* 0x000fea0003800000 */
[----:B------:R-:W-:Y:S01]  /*15e30*/  BPT.TRAP 0x1 ;  /* 0x000000040000795c */ /* 0x000fe20000300000 */
.L_x_11939:
[----:B------:R-:W-:Y:S01]  /*15e40*/  BSSY B1, `(.L_x_11940) ;  /* 0x0000006000017945 */ /* 0x000fe20003800000 */
[----:B------:R-:W-:Y:S02]  /*15e50*/  IMAD R24, R19, 0x300, R153 ;  /* 0x0000030013187824 */ /* 0x000fe400078e0299 */
[----:B------:R-:W-:Y:S01]  /*15e60*/  IMAD.MOV.U32 R25, RZ, RZ, -0x3ffffff0 ;  /* 0xc0000010ff197424 */ /* 0x000fe200078e00ff */
[----:B-1----:R-:W-:Y:S06]  /*15e70*/  @P1 BRA `(.L_x_11941) ;  /* 0x0000000000081947 */ /* 0x002fec0003800000 */
[----:B------:R-:W1:Y:S02]  /*15e80*/  SYNCS.PHASECHK.TRANS64.TRYWAIT P1, [R10+URZ+0x19c30], R15 ;  /* 0x019c300f0a0075a7 */ /* 0x000e64000802017f */
[----:B-1----:R-:W-:Y:S05]  /*15e90*/  @!P1 BRA `(.L_x_11942) ;  /* 0x000000e800489947 */ /* 0x002fea0003800000 */
.L_x_11941:
[----:B------:R-:W-:Y:S05]  /*15ea0*/  BSYNC B1 ;  /* 0x0000000000017941 */ /* 0x000fea0003800000 */
.L_x_11940:
        /* <DEDUP_REMOVED lines=28> */
.L_x_11943:
[----:B01----:R-:W-:Y:S01]  /*16070*/  SHF.L.U32 R10, R14, 0x1f, RZ ;  /* 0x0000001f0e0a7819 */ /* 0x003fe200000006ff */
[----:B------:R-:W-:-:S04]  /*16080*/  IMAD R20, R11, 0x8, R18 ;  /* 0x000000080b147824 */ /* 0x000fc800078e0212 */
[----:B------:R0:W1:Y:S01]  /*16090*/  SYNCS.PHASECHK.TRANS64.TRYWAIT P1, [R20+URZ+0x19c50], R10 ;  /* 0x019c500a140075a7 */ /* 0x000062000802017f */
[----:B------:R-:W-:Y:S05]  /*160a0*/  @!P0 BRA `(.L_x_11944) ;  /* 0x0000000000048947 */ /* 0x000fea0003800000 */
[----:B------:R-:W-:Y:S01]  /*160b0*/  BPT.TRAP 0x1 ;  /* 0x000000040000795c */ /* 0x000fe20000300000 */
.L_x_11944:
[----:B------:R-:W-:Y:S04]  /*160c0*/  BSSY B1, `(.L_x_11945) ;  /* 0x0000004000017945 */ /* 0x000fe80003800000 */
[----:B-1----:R-:W-:Y:S05]  /*160d0*/  @P1 BRA `(.L_x_11946) ;  /* 0x0000000000081947 */ /* 0x002fea0003800000 */
[----:B------:R-:W1:Y:S02]  /*160e0*/  SYNCS.PHASECHK.TRANS64.TRYWAIT P1, [R20+URZ+0x19c50], R10 ;  /* 0x019c500a140075a7 */ /* 0x000e64000802017f */
[----:B-1----:R-:W-:Y:S05]  /*160f0*/  @!P1 BRA `(.L_x_11947) ;  /* 0x000000e400c49947 */ /* 0x002fea0003800000 */
.L_x_11946:
[----:B------:R-:W-:Y:S05]  /*16100*/  BSYNC B1 ;  /* 0x0000000000017941 */ /* 0x000fea0003800000 */
.L_x_11945:
[----:B01----:R-:W-:Y:S01]  /*16110*/  VIADD R10, R18, 0x3000 ;  /* 0x00003000120a7836 */ /* 0x003fe20000000000 */
[----:B------:R-:W-:Y:S01]  /*16120*/  WARPGROUP.ARRIVE ;  /* 0x00000000000079c5 */ /* 0x000fe20000000000 */
[----:B------:R-:W-:-:S03]  /*16130*/  IMAD.MOV.U32 R15, RZ, RZ, 0x40000040 ;  /* 0x40000040ff0f7424 */ /* 0x000fc600078e00ff */
[----:B------:R-:W-:-:S04]  /*16140*/  SHF.R.U32.HI R10, RZ, 0x4, R10 ;  /* 0x00000004ff0a7819 */ /* 0x000fc8000001160a */
[----:B------:R-:W-:-:S04]  /*16150*/  LOP3.LUT R10, R10, 0x3fff, RZ, 0xc0, !PT ;  /* 0x00003fff0a0a7812 */ /* 0x000fc800078ec0ff */
[----:B------:R-:W-:-:S05]  /*16160*/  LOP3.LUT R10, R10, 0x10000, RZ, 0xfc, !PT ;  /* 0x000100000a0a7812 */ /* 0x000fca00078efcff */
[----:B------:R-:W-:Y:S02]  /*16170*/  IMAD R10, R11, 0x300, R10 ;  /* 0x000003000b0a7824 */ /* 0x000fe400078e020a */
[----:B------:R-:W-:Y:S02]  /*16180*/  IMAD.MOV.U32 R11, RZ, RZ, 0x40000040 ;  /* 0x40000040ff0b7424 */ /* 0x000fe400078e00ff */
[C---:B------:R-:W-:Y:S01]  /*16190*/  VIADD R14, R10.reuse, 0x2 ;  /* 0x000000020a0e7836 */ /* 0x040fe20000000000 */
[----:B------:R-:W-:Y:S02]  /*161a0*/  R2UR UR6, R10 ;  /* 0x000000000a0672ca */ /* 0x000fe400000e0000 */
[----:B------:R-:W-:Y:S01]  /*161b0*/  R2UR UR7, R11 ;  /* 0x000000000b0772ca */ /* 0x000fe200000e0000 */
[----:B------:R-:W-:-:S12]  /*161c0*/  IMAD.MOV.U32 R11, RZ, RZ, 0x40000040 ;  /* 0x40000040ff0b7424 */ /* 0x000fd800078e00ff */
        /* <DEDUP_REMOVED lines=22> */
.L_x_11948:
[----:B------:R-:W2:Y:S01]  /*16330*/  LDL R15, [R1+0x2c] ;  /* 0x00002c00010f7983 */ /* 0x000ea20000100800 */
[----:B------:R-:W0:Y:S03]  /*16340*/  LDC R11, c[0x0][0x448] ;  /* 0x00011200ff0b7b82 */ /* 0x000e260000000800 */
[----:B------:R-:W2:Y:S04]  /*16350*/  LDL R10, [R1+0x48] ;  /* 0x00004800010a7983 */ /* 0x000ea80000100800 */
[----:B------:R-:W3:Y:S01]  /*16360*/  LDL R140, [R1+0xc] ;  /* 0x00000c00018c7983 */ /* 0x000ee20000100800 */
[----:B------:R-:W1:Y:S03]  /*16370*/  LDC R139, c[0x0][0x9e4] ;  /* 0x00027900ff8b7b82 */ /* 0x000e660000000800 */
[----:B------:R-:W4:Y:S04]  /*16380*/  LDL R141, [R1+0x10] ;  /* 0x00001000018d7983 */ /* 0x000f280000100800 */
[----:B------:R-:W5:Y:S01]  /*16390*/  LDL R142, [R1+0x8] ;  /* 0x00000800018e7983 */ /* 0x000f620000100800 */
[----:B0-----:R-:W-:-:S13]  /*163a0*/  ISETP.NE.AND P1, PT, R11, 0x1, PT ;  /* 0x000000010b00780c */ /* 0x001fda0003f25270 */
[----:B------:R-:W0:Y:S08]  /*163b0*/  @P1 LDC R14, c[0x0][0x44c] ;  /* 0x00011300ff0e1b82 */ /* 0x000e300000000800 */
[----:B------:R-:W0:Y:S01]  /*163c0*/  @P1 LDC R11, c[0x0][0x450] ;  /* 0x00011400ff0b1b82 */ /* 0x000e220000000800 */
[----:B------:R-:W-:-:S04]  /*163d0*/  IMAD R5, R5, 0x8, R18 ;  /* 0x0000000805057824 */ /* 0x000fc800078e0212 */
        /* <DEDUP_REMOVED lines=11> */
[----:B-1----:R-:W-:Y:S01]  /*16490*/  ISETP.GE.AND P5, PT, R139, 0x1, PT ;  /* 0x000000018b00780c */ /* 0x002fe20003fa6270 */
        /* <DEDUP_REMOVED lines=11> */
[----:B0-----:R-:W-:-:S04]  /*16550*/  @P1 IMAD.HI.U32 R14, R10, R14, RZ ;  /* 0x0000000e0a0e1227 */ /* 0x001fc800078e00ff */
[C---:B------:R-:W-:Y:S01]  /*16560*/  FMUL.FTZ R15, R2.reuse, R25 ;  /* 0x00000019020f7220 */ /* 0x040fe20000410000 */
[C---:B------:R-:W-:Y:S01]  /*16570*/  FMUL.FTZ R25, R2.reuse, R29 ;  /* 0x0000001d02197220 */ /* 0x040fe20000410000 */
[----:B------:R-:W-:Y:S01]  /*16580*/  @P1 SHF.R.U32.HI R10, RZ, R11, R14 ;  /* 0x0000000bff0a1219 */ /* 0x000fe2000001160e */
        /* <DEDUP_REMOVED lines=38> */
[----:B------:R-:W2:Y:S01]  /*167f0*/  SHFL.IDX PT, R138, R10, RZ, 0x1c1f ;  /* 0x001c1fff0a8a7589 */ /* 0x000ea200000e0000 */
[C---:B------:R-:W-:Y:S01]  /*16800*/  FMUL.FTZ R30, R2.reuse, R34 ;  /* 0x00000022021e7220 */ /* 0x040fe20000410000 */
[C---:B------:R-:W-:Y:S01]  /*16810*/  FMUL.FTZ R70, R2.reuse, R72 ;  /* 0x0000004802467220 */ /* 0x040fe20000410000 */
[----:B------:R-:W-:Y:S01]  /*16820*/  FMUL.FTZ R71, R2, R73 ;  /* 0x0000004902477220 */ /* 0x000fe20000410000 */
[----:B0-----:R-:W-:-:S02]  /*16830*/  IMAD.SHL.U32 R5, R0, 0x80, RZ ;  /* 0x0000008000057824 */ /* 0x001fc400078e00ff */
        /* <DEDUP_REMOVED lines=13> */
[----:B------:R-:W-:Y:S01]  /*16910*/  FMUL.FTZ R81, R2, R86 ;  /* 0x0000005602517220 */ /* 0x000fe20000410000 */
[----:B------:R-:W0:Y:S02]  /*16920*/  MUFU.TANH R11, R11 ;  /* 0x0000000b000b7308 */ /* 0x000e240000002400 */
[----:B----4-:R-:W-:-:S06]  /*16930*/  IMAD R46, R141, -0x2, R46 ;  /* 0xfffffffe8d2e7824 */ /* 0x010fcc00078e022e */
[----:B------:R-:W3:Y:S01]  /*16940*/  MUFU.TANH R15, R15 ;  /* 0x0000000f000f7308 */ /* 0x000ee20000002400 */
[----:B-----5:R-:W-:-:S07]  /*16950*/  IADD3 R46, -R157, R46, R142 ;  /* 0x0000002e9d2e7210 */ /* 0x020fce0007ffe18e */
        /* <DEDUP_REMOVED lines=52> */
[----:B------:R-:W-:-:S02]  /*16ca0*/  VIADD R137, R46, UR47 ;  /* 0x0000002f2e897c36 */ /* 0x000fc40008000000 */
[----:B------:R-:W-:Y:S02]  /*16cb0*/  VIADD R87, R46, UR36 ;  /* 0x000000242e577c36 */ /* 0x000fe40008000000 */
[--C-:B--2---:R-:W-:Y:S02]  /*16cc0*/  IMAD.IADD R86, R137, 0x1, R138.reuse ;  /* 0x0000000189567824 */ /* 0x104fe400078e028a */
[----:B------:R-:W-:Y:S01]  /*16cd0*/  IMAD.IADD R85, R87, 0x1, R138 ;  /* 0x0000000157557824 */ /* 0x000fe200078e028a */
[----:B-1-34-:R-:W-:Y:S06]  /*16ce0*/  @!P5 BRA `(.L_x_11949) ;  /* 0x000000000058d947 */ /* 0x01afec0003800000 */
        /* <DEDUP_REMOVED lines=12> */
.L_x_11951:
[----:B------:R-:W-:-:S05]  /*16db0*/  IMAD.U32 R139, RZ, RZ, UR41 ;  /* 0x00000029ff8b7e24 */ /* 0x000fca000f8e00ff */
[----:B------:R-:W-:-:S13]  /*16dc0*/  ISETP.NE.AND P1, PT, R139, 0x1, PT ;  /* 0x000000018b00780c */ /* 0x000fda0003f25270 */
[----:B------:R-:W1:Y:S02]  /*16dd0*/  @P1 LDC.64 R46, c[0x0][0x9e8] ;  /* 0x00027a00ff2e1b82 */ /* 0x000e640000000a00 */
[----:B-1----:R-:W-:-:S05]  /*16de0*/  @P1 IMAD.HI.U32 R46, R138, R46, RZ ;  /* 0x0000002e8a2e1227 */ /* 0x002fca00078e00ff */
[----:B------:R-:W-:-:S07]  /*16df0*/  @P1 SHF.R.U32.HI R138, RZ, R47, R46 ;  /* 0x0000002fff8a1219 */ /* 0x000fce000001162e */
.L_x_11952:
[----:B------:R-:W-:Y:S05]  /*16e00*/  BSYNC B1 ;  /* 0x0000000000017941 */ /* 0x000fea0003800000 */
.L_x_11950:
[----:B------:R-:W-:-:S04]  /*16e10*/  IMAD R138, R138, R139, -R5 ;  /* 0x0000008b8a8a7224 */ /* 0x000fc800078e0a05 */
[----:B------:R-:W-:-:S05]  /*16e20*/  IMAD R138, R141, -0x2, R138 ;  /* 0xfffffffe8d8a7824 */ /* 0x000fca00078e028a */
[----:B------:R-:W-:Y:S02]  /*16e30*/  VIMNMX R85, R85, R138, !PT ;  /* 0x0000008a55557248 */ /* 0x000fe40007fe0100 */
[----:B------:R-:W-:-:S07]  /*16e40*/  VIADDMNMX R86, R138, R139, R86, PT ;  /* 0x0000008b8a567246 */ /* 0x000fce0003800156 */
.L_x_11949:
[----:B------:R-:W-:Y:S01]  /*16e50*/  ISETP.GT.AND P1, PT, R0, -0x1, PT ;  /* 0xffffffff0000780c */ /* 0x000fe20003f24270 */
[----:B------:R-:W1:Y:S03]  /*16e60*/  SHFL.IDX PT, R10, R10, 0x1, 0x1c1f ;  /* 0x003c1f000a0a7f89 */ /* 0x000e6600000e0000 */
[C---:B------:R-:W-:Y:S02]  /*16e70*/  ISETP.GT.AND P3, PT, R85.reuse, RZ, P1 ;  /* 0x000000ff5500720c */ /* 0x040fe40000f64270 */
[----:B------:R-:W-:Y:S02]  /*16e80*/  ISETP.GT.AND P4, PT, R85, 0x1, P1 ;  /* 0x000000015500780c */ /* 0x000fe40000f84270 */
[C---:B------:R-:W-:Y:S02]  /*16e90*/  ISETP.LT.OR P3, PT, R86.reuse, 0x1, P3 ;  /* 0x000000015600780c */ /* 0x040fe40001f61670 */
[----:B------:R-:W-:-:S02]  /*16ea0*/  ISETP.LT.OR P4, PT, R86, 0x2, P4 ;  /* 0x000000025600780c */ /* 0x000fc40002781670 */
[----:B0-----:R-:W-:Y:S02]  /*16eb0*/  FSEL R46, R11, -INF , !P3 ;  /* 0xff8000000b2e7808 */ /* 0x001fe40005800000 */
[----:B------:R-:W-:Y:S02]  /*16ec0*/  FSEL R15, R15, -INF , !P4 ;  /* 0xff8000000f0f7808 */ /* 0x000fe40006000000 */
[C---:B------:R-:W-:Y:S02]  /*16ed0*/  ISETP.GT.AND P2, PT, R85.reuse, 0x8, P1 ;  /* 0x000000085500780c */ /* 0x040fe40000f44270 */
[C---:B------:R-:W-:Y:S02]  /*16ee0*/  ISETP.GT.AND P3, PT, R85.reuse, 0x9, P1 ;  /* 0x000000095500780c */ /* 0x040fe40000f64270 */
[----:B------:R-:W-:Y:S02]  /*16ef0*/  ISETP.GT.AND P4, PT, R85, 0x10, P1 ;  /* 0x000000105500780c */ /* 0x000fe40000f84270 */
[----:B------:R-:W-:-:S02]  /*16f00*/  ISETP.LT.OR P2, PT, R86, 0x9, P2 ;  /* 0x000000095600780c */ /* 0x000fc40001741670 */
[C---:B------:R-:W-:Y:S01]  /*16f10*/  ISETP.LT.OR P3, PT, R86.reuse, 0xa, P3 ;  /* 0x0000000a5600780c */ /* 0x040fe20001f61670 */
[--C-:B-1----:R-:W-:Y:S01]  /*16f20*/  IMAD.IADD R137, R137, 0x1, R10.reuse ;  /* 0x0000000189897824 */ /* 0x102fe200078e020a */
        /* <DEDUP_REMOVED lines=99> */
.L_x_11955:
[----:B------:R-:W-:-:S05]  /*17560*/  IMAD.U32 R85, RZ, RZ, UR41 ;  /* 0x00000029ff557e24 */ /* 0x000fca000f8e00ff */
[----:B------:R-:W-:-:S13]  /*17570*/  ISETP.NE.AND P2, PT, R85, 0x1, PT ;  /* 0x000000015500780c */ /* 0x000fda0003f45270 */
[----:B------:R-:W0:Y:S02]  /*17580*/  @P2 LDC.64 R10, c[0x0][0x9e8] ;  /* 0x00027a00ff0a2b82 */ /* 0x000e240000000a00 */
[----:B0-----:R-:W-:-:S05]  /*17590*/  @P2 IMAD.HI.U32 R10, R47, R10, RZ ;  /* 0x0000000a2f0a2227 */ /* 0x001fca00078e00ff */
[----:B------:R-:W-:-:S07]  /*175a0*/  @P2 SHF.R.U32.HI R47, RZ, R11, R10 ;  /* 0x0000000bff2f2219 */ /* 0x000fce000001160a */
.L_x_11956:
[----:B------:R-:W-:Y:S05]  /*175b0*/  BSYNC B1 ;  /* 0x0000000000017941 */ /* 0x000fea0003800000 */
.L_x_11954:
[----:B------:R-:W-:-:S04]  /*175c0*/  IMAD R5, R47, R85, -R5 ;  /* 0x000000552f057224 */ /* 0x000fc800078e0a05 */
[----:B------:R-:W-:-:S05]  /*175d0*/  IMAD R5, R141, -0x2, R5 ;  /* 0xfffffffe8d057824 */ /* 0x000fca00078e0205 */
[----:B------:R-:W-:Y:S02]  /*175e0*/  VIMNMX R87, R87, R5, !PT ;  /* 0x0000000557577248 */ /* 0x000fe40007fe0100 */
[----:B------:R-:W-:-:S07]  /*175f0*/  VIADDMNMX R137, R5, R85, R137, PT ;  /* 0x0000005505897246 */ /* 0x000fce0003800189 */
.L_x_11953:
[----:B------:R-:W-:Y:S02]  /*17600*/  FMNMX.FTZ R5, R46, R13, !PT ;  /* 0x0000000d2e057209 */ /* 0x000fe40007810000 */
[----:B------:R-:W-:Y:S02]  /*17610*/  ISETP.GT.AND P4, PT, R87, 0x1, P1 ;  /* 0x000000015700780c */ /* 0x000fe40000f84270 */
        /* <DEDUP_REMOVED lines=9> */
[----:B------:R-:W-:-:S02]  /*176b0*/  ISETP.LT.OR P3, PT, R137, 0xa, P3 ;  /* 0x0000000a8900780c */ /* 0x000fc40001f61670 */
[----:B------:R-:W-:Y:S02]  /*176c0*/  FMNMX.FTZ R5, R32, R5, !PT ;  /* 0x0000000520057209 */ /* 0x000fe40007810000 */
[----:B------:R-:W-:Y:S02]  /*176d0*/  FSEL R21, R21, -INF , !P4 ;  /* 0xff80000015157808 */ /* 0x000fe40006000000 */
[----:B------:R-:W-:Y:S02]  /*176e0*/  FMNMX.FTZ R5, R33, R5, !PT ;  /* 0x0000000521057209 */ /* 0x000fe40007810000 */
[----:B------:R-:W-:Y:S01]  /*176f0*/  FSEL R11, R26, -INF , !P2 ;  /* 0xff8000001a0b7808 */ /* 0x000fe20005000000 */
[----:B------:R-:W-:Y:S01]  /*17700*/  IMAD.U32 R26, RZ, RZ, UR40 ;  /* 0x00000028ff1a7e24 */ /* 0x000fe2000f8e00ff */
[----:B------:R-:W-:Y:S02]  /*17710*/  FMNMX.FTZ R5, R36, R5, !PT ;  /* 0x0000000524057209 */ /* 0x000fe40007810000 */
[----:B------:R-:W-:-:S02]  /*17720*/  FSEL R27, R27, -INF , !P3 ;  /* 0xff8000001b1b7808 */ /* 0x000fc40005800000 */
[----:B------:R-:W-:Y:S02]  /*17730*/  FMNMX.FTZ R5, R37, R5, !PT ;  /* 0x0000000525057209 */ /* 0x000fe40007810000 */
[C---:B------:R-:W-:Y:S02]  /*17740*/  ISETP.GT.AND P4, PT, R87.reuse, 0x10, P1 ;  /* 0x000000105700780c */ /* 0x040fe40000f84270 */
[----:B------:R-:W-:Y:S02]  /*17750*/  FMNMX.FTZ R5, R40, R5, !PT ;  /* 0x0000000528057209 */ /* 0x000fe40007810000 */
[----:B------:R-:W-:Y:S02]  /*17760*/  ISETP.GT.AND P2, PT, R87, 0x11, P1 ;  /* 0x000000115700780c */ /* 0x000fe40000f44270 */
[----:B------:R-:W-:Y:S02]  /*17770*/  FMNMX.FTZ R5, R41, R5, !PT ;  /* 0x0000000529057209 */ /* 0x000fe40007810000 */
[----:B------:R-:W-:-:S02]  /*17780*/  ISETP.GT.AND P3, PT, R87, 0x18, P1 ;  /* 0x000000185700780c */ /* 0x000fc40000f64270 */
[----:B------:R-:W-:Y:S02]  /*17790*/  FMNMX.FTZ R5, R44, R5, !PT ;  /* 0x000000052c057209 */ /* 0x000fe40007810000 */
[----:B------:R-:W-:Y:S02]  /*177a0*/  ISETP.LT.OR P4, PT, R137, 0x11, P4 ;  /* 0x000000118900780c */ /* 0x000fe40002781670 */
[----:B------:R-:W-:Y:S02]  /*177b0*/  FMNMX.FTZ R5, R45, R5, !PT ;  /* 0x000000052d057209 */ /* 0x000fe40007810000 */
[C---:B------:R-:W-:Y:S02]  /*177c0*/  ISETP.LT.OR P2, PT, R137.reuse, 0x12, P2 ;  /* 0x000000128900780c */ /* 0x040fe40001741670 */
[----:B------:R-:W-:Y:S02]  /*177d0*/  FMNMX.FTZ R5, R50, R5, !PT ;  /* 0x0000000532057209 */ /* 0x000fe40007810000 */
[----:B------:R-:W-:-:S02]  /*177e0*/  ISETP.LT.OR P3, PT, R137, 0x19, P3 ;  /* 0x000000198900780c */ /* 0x000fc40001f61670 */
[----:B------:R-:W-:Y:S02]  /*177f0*/  FMNMX.FTZ R5, R51, R5, !PT ;  /* 0x0000000533057209 */ /* 0x000fe40007810000 */
[----:B------:R-:W-:Y:S02]  /*17800*/  FSEL R30, R30, -INF , !P4 ;  /* 0xff8000001e1e7808 */ /* 0x000fe40006000000 */
[----:B------:R-:W-:Y:S02]  /*17810*/  FMNMX.FTZ R5, R54, R5, !PT ;  /* 0x0000000536057209 */ /* 0x000fe40007810000 */
[----:B------:R-:W-:Y:S02]  /*17820*/  FSEL R31, R31, -INF , !P2 ;  /* 0xff8000001f1f7808 */ /* 0x000fe40005000000 */
[----:B------:R-:W-:Y:S02]  /*17830*/  FMNMX.FTZ R5, R55, R5, !PT ;  /* 0x0000000537057209 */ /* 0x000fe40007810000 */
[----:B------:R-:W-:-:S02]  /*17840*/  FSEL R34, R34, -INF , !P3 ;  /* 0xff80000022227808 */ /* 0x000fc40005800000 */
        /* <DEDUP_REMOVED lines=28> */
[C---:B------:R-:W-:Y:S02]  /*17a10*/  ISETP.GT.AND P4, PT, R87.reuse, 0x31, P1 ;  /* 0x000000315700780c */ /* 0x040fe40000f84270 */
[----:B------:R-:W-:-:S02]  /*17a20*/  ISETP.GT.AND P2, PT, R87, 0x38, P1 ;  /* 0x000000385700780c */ /* 0x000fc40000f44270 */
[----:B------:R-:W-:Y:S02]  /*17a30*/  ISETP.GT.AND P3, PT, R87, 0x39, P1 ;  /* 0x000000395700780c */ /* 0x000fe40000f64270 */
[----:B------:R-:W-:Y:S02]  /*17a40*/  FMNMX.FTZ R5, R79, R5, !PT ;  /* 0x000000054f057209 */ /* 0x000fe40007810000 */
[C---:B------:R-:W-:Y:S02]  /*17a50*/  ISETP.LT.OR P4, PT, R137.reuse, 0x32, P4 ;  /* 0x000000328900780c */ /* 0x040fe40002781670 */
[C---:B------:R-:W-:Y:S02]  /*17a60*/  ISETP.LT.OR P2, PT, R137.reuse, 0x39, P2 ;  /* 0x000000398900780c */ /* 0x040fe40001741670 */
[----:B------:R-:W-:Y:S02]  /*17a70*/  ISETP.LT.OR P3, PT, R137, 0x3a, P3 ;  /* 0x0000003a8900780c */ /* 0x000fe40001f61670 */
[----:B------:R-:W-:-:S02]  /*17a80*/  FMNMX.FTZ R5, R80, R5, !PT ;  /* 0x0000000550057209 */ /* 0x000fc40007810000 */
[----:B------:R-:W-:Y:S02]  /*17a90*/  LOP3.LUT R22, R22, 0xdfffffff, RZ, 0xc0, !PT ;  /* 0xdfffffff16167812 */ /* 0x000fe400078ec0ff */
[----:B------:R-:W-:Y:S02]  /*17aa0*/  FSEL R49, R49, -INF , !P4 ;  /* 0xff80000031317808 */ /* 0x000fe40006000000 */
[----:B------:R-:W-:Y:S02]  /*17ab0*/  FSEL R52, R52, -INF , !P2 ;  /* 0xff80000034347808 */ /* 0x000fe40005000000 */
[----:B------:R-:W-:Y:S02]  /*17ac0*/  FSEL R53, R53, -INF , !P3 ;  /* 0xff80000035357808 */ /* 0x000fe40005800000 */
[C---:B------:R-:W-:Y:S02]  /*17ad0*/  ISETP.GT.AND P4, PT, R87.reuse, 0x40, P1 ;  /* 0x000000405700780c */ /* 0x040fe40000f84270 */
[----:B------:R-:W-:-:S02]  /*17ae0*/  ISETP.GT.AND P2, PT, R87, 0x41, P1 ;  /* 0x000000415700780c */ /* 0x000fc40000f44270 */
[----:B------:R-:W-:Y:S02]  /*17af0*/  ISETP.GT.AND P3, PT, R87, 0x48, P1 ;  /* 0x000000485700780c */ /* 0x000fe40000f64270 */
[----:B------:R-:W-:Y:S02]  /*17b00*/  FMNMX.FTZ R5, R83, R5, !PT ;  /* 0x0000000553057209 */ /* 0x000fe40007810000 */
[----:B------:R-:W-:Y:S02]  /*17b10*/  @P0 LOP3.LUT R22, R22, 0x20000000, RZ, 0xfc, !PT ;  /* 0x2000000016160812 */ /* 0x000fe400078efcff */
[----:B------:R-:W-:Y:S02]  /*17b20*/  ISETP.GT.AND P0, PT, R87, 0x61, P1 ;  /* 0x000000615700780c */ /* 0x000fe40000f04270 */
[C---:B------:R-:W-:Y:S02]  /*17b30*/  ISETP.LT.OR P4, PT, R137.reuse, 0x41, P4 ;  /* 0x000000418900780c */ /* 0x040fe40002781670 */
[----:B------:R-:W-:-:S02]  /*17b40*/  ISETP.LT.OR P2, PT, R137, 0x42, P2 ;  /* 0x000000428900780c */ /* 0x000fc40001741670 */
[----:B------:R-:W-:Y:S02]  /*17b50*/  ISETP.LT.OR P3, PT, R137, 0x49, P3 ;  /* 0x000000498900780c */ /* 0x000fe40001f61670 */
[----:B------:R-:W-:Y:S02]  /*17b60*/  FMNMX.FTZ R5, R84, R5, !PT ;  /* 0x0000000554057209 */ /* 0x000fe40007810000 */
[----:B------:R-:W-:Y:S02]  /*17b70*/  FSEL R56, R56, -INF , !P4 ;  /* 0xff80000038387808 */ /* 0x000fe40006000000 */
[----:B------:R-:W-:Y:S01]  /*17b80*/  FSEL R57, R57, -INF , !P2 ;  /* 0xff80000039397808 */ /* 0x000fe20005000000 */
[----:B------:R-:W0:Y:S01]  /*17b90*/  SHFL.BFLY PT, R10, R5, 0x2, 0x1f ;  /* 0x0c401f00050a7f89 */ /* 0x000e2200000e0000 */
[----:B------:R-:W-:Y:S02]  /*17ba0*/  FSEL R60, R60, -INF , !P3 ;  /* 0xff8000003c3c7808 */ /* 0x000fe40005800000 */
[----:B------:R-:W-:-:S02]  /*17bb0*/  ISETP.GT.AND P4, PT, R87, 0x49, P1 ;  /* 0x000000495700780c */ /* 0x000fc40000f84270 */
[C---:B------:R-:W-:Y:S02]  /*17bc0*/  ISETP.GT.AND P2, PT, R87.reuse, 0x50, P1 ;  /* 0x000000505700780c */ /* 0x040fe40000f44270 */
[----:B------:R-:W-:Y:S02]  /*17bd0*/  ISETP.GT.AND P3, PT, R87, 0x51, P1 ;  /* 0x000000515700780c */ /* 0x000fe40000f64270 */
[----:B------:R-:W-:Y:S02]  /*17be0*/  LOP3.LUT R22, R22, 0x7fffffff, RZ, 0xc0, !PT ;  /* 0x7fffffff16167812 */ /* 0x000fe400078ec0ff */
[C---:B------:R-:W-:Y:S02]  /*17bf0*/  ISETP.LT.OR P4, PT, R137.reuse, 0x4a, P4 ;  /* 0x0000004a8900780c */ /* 0x040fe40002781670 */
[C---:B------:R-:W-:Y:S02]  /*17c00*/  ISETP.LT.OR P2, PT, R137.reuse, 0x51, P2 ;  /* 0x000000518900780c */ /* 0x040fe40001741670 */
[----:B------:R-:W-:-:S02]  /*17c10*/  ISETP.LT.OR P3, PT, R137, 0x52, P3 ;  /* 0x000000528900780c */ /* 0x000fc40001f61670 */
[----:B------:R-:W-:Y:S02]  /*17c20*/  @P0 LOP3.LUT R22, R22, 0x80000000, RZ, 0xfc, !PT ;  /* 0x8000000016160812 */ /* 0x000fe400078efcff */
[----:B------:R-:W-:Y:S02]  /*17c30*/  ISETP.GT.AND P0, PT, R87, RZ, P1 ;  /* 0x000000ff5700720c */ /* 0x000fe40000f04270 */
        /* <DEDUP_REMOVED lines=9> */
[----:B------:R-:W-:-:S02]  /*17cd0*/  LOP3.LUT R22, R22, 0xfffffff7, RZ, 0xc0, !PT ;  /* 0xfffffff716167812 */ /* 0x000fc400078ec0ff */
[----:B------:R-:W-:Y:S02]  /*17ce0*/  FSEL R68, R68, -INF , !P4 ;  /* 0xff80000044447808 */ /* 0x000fe40006000000 */
[----:B------:R-:W-:Y:S02]  /*17cf0*/  FSEL R69, R69, -INF , !P2 ;  /* 0xff80000045457808 */ /* 0x000fe40005000000 */
[----:B------:R-:W-:Y:S02]  /*17d00*/  FSEL R73, R73, -INF , !P3 ;  /* 0xff80000049497808 */ /* 0x000fe40005800000 */
[C---:B------:R-:W-:Y:S02]  /*17d10*/  ISETP.GT.AND P2, PT, R87.reuse, 0x68, P1 ;  /* 0x000000685700780c */ /* 0x040fe40000f44270 */
[C---:B------:R-:W-:Y:S02]  /*17d20*/  ISETP.GT.AND P3, PT, R87.reuse, 0x69, P1 ;  /* 0x000000695700780c */ /* 0x040fe40000f64270 */
[----:B------:R-:W-:-:S02]  /*17d30*/  ISETP.GT.AND P4, PT, R87, 0x70, P1 ;  /* 0x000000705700780c */ /* 0x000fc40000f84270 */
[C---:B------:R-:W-:Y:S02]  /*17d40*/  ISETP.GT.AND P5, PT, R87.reuse, 0x71, P1 ;  /* 0x000000715700780c */ /* 0x040fe40000fa4270 */
[C---:B------:R-:W-:Y:S02]  /*17d50*/  ISETP.GT.AND P6, PT, R87.reuse, 0x78, P1 ;  /* 0x000000785700780c */ /* 0x040fe40000fc4270 */
[----:B------:R-:W-:Y:S02]  /*17d60*/  ISETP.GT.AND P1, PT, R87, 0x79, P1 ;  /* 0x000000795700780c */ /* 0x000fe40000f24270 */
[----:B------:R-:W-:Y:S02]  /*17d70*/  @P0 LOP3.LUT R22, R22, 0x8, RZ, 0xfc, !PT ;  /* 0x0000000816160812 */ /* 0x000fe400078efcff */
[----:B0-----:R-:W-:Y:S02]  /*17d80*/  FMNMX.FTZ R5, R5, R10, !PT ;  /* 0x0000000a05057209 */ /* 0x001fe40007810000 */
[----:B------:R-:W-:-:S02]  /*17d90*/  LOP3.LUT P0, RZ, R22, 0x80000000, RZ, 0xc0, !PT ;  /* 0x8000000016ff7812 */ /* 0x000fc4000780c0ff */
[----:B------:R-:W-:Y:S01]  /*17da0*/  LOP3.LUT R22, R22, 0xfffffffd, RZ, 0xc0, !PT ;  /* 0xfffffffd16167812 */ /* 0x000fe200078ec0ff */
[----:B------:R-:W0:Y:S01]  /*17db0*/  SHFL.BFLY PT, R10, R5, 0x1, 0x1f ;  /* 0x0c201f00050a7f89 */ /* 0x000e2200000e0000 */
[C---:B------:R-:W-:Y:S02]  /*17dc0*/  ISETP.LT.OR P0, PT, R137.reuse, 0x62, P0 ;  /* 0x000000628900780c */ /* 0x040fe40000701670 */
[C---:B------:R-:W-:Y:S02]  /*17dd0*/  ISETP.LT.OR P4, PT, R137.reuse, 0x71, P4 ;  /* 0x000000718900780c */ /* 0x040fe40002781670 */
[----:B------:R-:W-:Y:S02]  /*17de0*/  @P1 LOP3.LUT R22, R22, 0x2, RZ, 0xfc, !PT ;  /* 0x0000000216161812 */ /* 0x000fe400078efcff */
[----:B------:R-:W-:Y:S02]  /*17df0*/  ISETP.LT.OR P5, PT, R137, 0x72, P5 ;  /* 0x000000728900780c */ /* 0x000fe40002fa1670 */
[----:B------:R-:W-:-:S02]  /*17e00*/  LOP3.LUT P1, RZ, R22, 0x8, RZ, 0xc0, !PT ;  /* 0x0000000816ff7812 */ /* 0x000fc4000782c0ff */
[----:B------:R-:W-:Y:S02]  /*17e10*/  LOP3.LUT R22, R22, 0xffffffef, RZ, 0xc0, !PT ;  /* 0xffffffef16167812 */ /* 0x000fe400078ec0ff */
[C---:B------:R-:W-:Y:S02]  /*17e20*/  ISETP.LT.OR P1, PT, R137.reuse, 0x1, P1 ;  /* 0x000000018900780c */ /* 0x040fe40000f21670 */
[----:B------:R-:W-:Y:S02]  /*17e30*/  @P0 LOP3.LUT R22, R22, 0x10, RZ, 0xfc, !PT ;  /* 0x0000001016160812 */ /* 0x000fe400078efcff */
[----:B------:R-:W-:Y:S02]  /*17e40*/  ISETP.LT.OR P0, PT, R137, 0x69, P2 ;  /* 0x000000698900780c */ /* 0x000fe40001701670 */
[C---:B------:R-:W-:Y:S02]  /*17e50*/  LOP3.LUT P2, RZ, R22.reuse, 0x2, RZ, 0xc0, !PT ;  /* 0x0000000216ff7812 */ /* 0x040fe4000784c0ff */
[----:B------:R-:W-:-:S02]  /*17e60*/  LOP3.LUT R22, R22, 0xfffffffb, RZ, 0xc0, !PT ;  /* 0xfffffffb16167812 */ /* 0x000fc400078ec0ff */
[----:B------:R-:W-:Y:S02]  /*17e70*/  FSEL R14, R14, -INF , !P1 ;  /* 0xff8000000e0e7808 */ /* 0x000fe40004800000 */
[----:B0-----:R-:W-:Y:S02]  /*17e80*/  FMNMX.FTZ R5, R5, R10, !PT ;  /* 0x0000000a05057209 */ /* 0x001fe40007810000 */
[----:B------:R-:W-:Y:S02]  /*17e90*/  FSEL R77, R77, -INF , !P4 ;  /* 0xff8000004d4d7808 */ /* 0x000fe40006000000 */
[----:B------:R-:W-:Y:S01]  /*17ea0*/  ISETP.LT.OR P6, PT, R137, 0x79, P6 ;  /* 0x000000798900780c */ /* 0x000fe200037c1670 */
[----:B------:R-:W-:-:S01]  /*17eb0*/  FFMA.FTZ R47, R5, R26, -8 ;  /* 0xc1000000052f7423 */ /* 0x000fc2000001001a */
[----:B------:R-:W-:Y:S02]  /*17ec0*/  @P0 LOP3.LUT R22, R22, 0x4, RZ, 0xfc, !PT ;  /* 0x0000000416160812 */ /* 0x000fe400078efcff */
[----:B------:R-:W-:-:S02]  /*17ed0*/  ISETP.LT.OR P0, PT, R137, 0x6a, P3 ;  /* 0x0000006a8900780c */ /* 0x000fc40001f01670 */
[C---:B------:R-:W-:Y:S02]  /*17ee0*/  FSETP.NEU.FTZ.AND P3, PT, R5.reuse, -INF , PT ;  /* 0xff8000000500780b */ /* 0x040fe40003f7d000 */
[----:B------:R-:W-:Y:S02]  /*17ef0*/  LOP3.LUT R22, R22, 0xbfffffff, RZ, 0xc0, !PT ;  /* 0xbfffffff16167812 */ /* 0x000fe400078ec0ff */
[----:B------:R-:W-:Y:S02]  /*17f00*/  FSEL R10, R5, RZ, P3 ;  /* 0x000000ff050a7208 */ /* 0x000fe40001800000 */
[----:B------:R-:W-:Y:S02]  /*17f10*/  FSEL R47, R47, RZ, P3 ;  /* 0x000000ff2f2f7208 */ /* 0x000fe40001800000 */
[----:B------:R-:W-:Y:S01]  /*17f20*/  FSEL R78, R78, -INF , !P5 ;  /* 0xff8000004e4e7808 */ /* 0x000fe20006800000 */
[----:B------:R-:W-:-:S01]  /*17f30*/  FADD.FTZ R13, -R10, R13 ;  /* 0x0000000d0a0d7221 */ /* 0x000fc20000010100 */
[----:B------:R-:W-:Y:S01]  /*17f40*/  FMNMX.FTZ R10, R14, R12, !PT ;  /* 0x0000000c0e0a7209 */ /* 0x000fe20007810000 */
[----:B------:R-:W-:-:S01]  /*17f50*/  FFMA.FTZ R46, R46, R26, -R47 ;  /* 0x0000001a2e2e7223 */ /* 0x000fc2000001082f */
[----:B------:R-:W-:Y:S01]  /*17f60*/  @P0 LOP3.LUT R22, R22, 0x40000000, RZ, 0xfc, !PT ;  /* 0x4000000016160812 */ /* 0x000fe200078efcff */
[----:B------:R-:W-:-:S01]  /*17f70*/  FFMA.FTZ R15, R15, R26, -R47 ;  /* 0x0000001a0f0f7223 */ /* 0x000fc2000001082f */
[----:B------:R-:W-:Y:S01]  /*17f80*/  FMNMX.FTZ R10, R21, R10, !PT ;  /* 0x0000000a150a7209 */ /* 0x000fe20007810000 */
[----:B------:R-:W-:-:S01]  /*17f90*/  FFMA.FTZ R24, R24, R26, -R47 ;  /* 0x0000001a18187223 */ /* 0x000fc2000001082f */
[----:B------:R-:W-:Y:S01]  /*17fa0*/  LOP3.LUT P0, RZ, R22, 0x10, RZ, 0xc0, !PT ;  /* 0x0000001016ff7812 */ /* 0x000fe2000780c0ff */
[----:B------:R-:W-:-:S01]  /*17fb0*/  FFMA.FTZ R25, R25, R26, -R47 ;  /* 0x0000001a19197223 */ /* 0x000fc2000001082f */
[----:B------:R-:W-:Y:S01]  /*17fc0*/  FMNMX.FTZ R10, R11, R10, !PT ;  /* 0x0000000a0b0a7209 */ /* 0x000fe20007810000 */
[----:B------:R-:W-:-:S01]  /*17fd0*/  FFMA.FTZ R28, R28, R26, -R47 ;  /* 0x0000001a1c1c7223 */ /* 0x000fc2000001082f */
[----:B------:R-:W-:Y:S01]  /*17fe0*/  LOP3.LUT P3, RZ, R22, 0x4, RZ, 0xc0, !PT ;  /* 0x0000000416ff7812 */ /* 0x000fe2000786c0ff */
[----:B------:R-:W-:-:S01]  /*17ff0*/  FFMA.FTZ R29, R29, R26, -R47 ;  /* 0x0000001a1d1d7223 */ /* 0x000fc2000001082f */
[----:B------:R-:W-:Y:S01]  /*18000*/  FMNMX.FTZ R10, R27, R10, !PT ;  /* 0x0000000a1b0a7209 */ /* 0x000fe20007810000 */
[----:B------:R-:W-:-:S01]  /*18010*/  FFMA.FTZ R32, R32, R26, -R47 ;  /* 0x0000001a20207223 */ /* 0x000fc2000001082f */
[----:B------:R-:W-:Y:S01]  /*18020*/  FSEL R72, R72, -INF , !P0 ;  /* 0xff80000048487808 */ /* 0x000fe20004000000 */
        /* <DEDUP_REMOVED lines=11> */
[----:B------:R-:W-:Y:S01]  /*180e0*/  FSEL R75, R75, -INF , !P0 ;  /* 0xff8000004b4b7808 */ /* 0x000fe20004000000 */
[----:B------:R-:W-:-:S01]  /*180f0*/  FFMA.FTZ R45, R45, R26, -R47 ;  /* 0x0000001a2d2d7223 */ /* 0x000fc2000001082f */
[----:B------:R-:W-:Y:S01]  /*18100*/  FMNMX.FTZ R10, R35, R10, !PT ;  /* 0x0000000a230a7209 */ /* 0x000fe20007810000 */
[----:B------:R-:W-:-:S01]  /*18110*/  FFMA.FTZ R50, R50, R26, -R47 ;  /* 0x0000001a32327223 */ /* 0x000fc2000001082f */
[----:B------:R-:W-:Y:S01]  /*18120*/  ISETP.LT.OR P2, PT, R137, 0x7a, P2 ;  /* 0x0000007a8900780c */ /* 0x000fe20001741670 */
        /* <DEDUP_REMOVED lines=26> */
[----:B------:R-:W-:Y:S01]  /*182d0*/  FMUL.FTZ R13, R13, R26 ;  /* 0x0000001a0d0d7220 */ /* 0x000fe20000410000 */
[----:B------:R-:W-:Y:S01]  /*182e0*/  MUFU.EX2 R46, R46 ;  /* 0x0000002e002e7308 */ /* 0x000fe20000000800 */
[----:B------:R-:W-:-:S02]  /*182f0*/  LOP3.LUT P0, RZ, R22, 0x20000000, RZ, 0xc0, !PT ;  /* 0x2000000016ff7812 */ /* 0x000fc4000780c0ff */
[----:B------:R-:W-:-:S04]  /*18300*/  FMNMX.FTZ R10, R53, R10, !PT ;  /* 0x0000000a350a7209 */ /* 0x000fc80007810000 */
[----:B------:R-:W-:Y:S01]  /*18310*/  FMNMX.FTZ R10, R56, R10, !PT ;  /* 0x0000000a380a7209 */ /* 0x000fe20007810000 */
[----:B------:R-:W0:Y:S03]  /*18320*/  MUFU.EX2 R13, R13 ;  /* 0x0000000d000d7308 */ /* 0x000e260000000800 */
[----:B------:R-:W-:-:S04]  /*18330*/  FMNMX.FTZ R10, R57, R10, !PT ;  /* 0x0000000a390a7209 */ /* 0x000fc80007810000 */
[----:B------:R-:W-:Y:S01]  /*18340*/  FMNMX.FTZ R10, R60, R10, !PT ;  /* 0x0000000a3c0a7209 */ /* 0x000fe20007810000 */
[----:B------:R-:W1:Y:S03]  /*18350*/  MUFU.EX2 R15, R15 ;  /* 0x0000000f000f7308 */ /* 0x000e660000000800 */
[----:B------:R-:W-:-:S04]  /*18360*/  FMNMX.FTZ R10, R61, R10, !PT ;  /* 0x0000000a3d0a7209 */ /* 0x000fc80007810000 */
[----:B------:R-:W-:Y:S01]  /*18370*/  FMNMX.FTZ R10, R64, R10, !PT ;  /* 0x0000000a400a7209 */ /* 0x000fe20007810000 */
[----:B------:R-:W-:Y:S01]  /*18380*/  MUFU.EX2 R24, R24 ;  /* 0x0000001800187308 */ /* 0x000fe20000000800 */
[----:B0-----:R-:W-:-:S02]  /*18390*/  FFMA.FTZ R4, R13, R4, R46 ;  /* 0x000000040d047223 */ /* 0x001fc4000001002e */
[----:B------:R-:W-:-:S04]  /*183a0*/  FMNMX.FTZ R10, R65, R10, !PT ;  /* 0x0000000a410a7209 */ /* 0x000fc80007810000 */
[----:B------:R-:W-:Y:S01]  /*183b0*/  FMNMX.FTZ R10, R68, R10, !PT ;  /* 0x0000000a440a7209 */ /* 0x000fe20007810000 */
[----:B------:R-:W-:Y:S01]  /*183c0*/  MUFU.EX2 R25, R25 ;  /* 0x0000001900197308 */ /* 0x000fe20000000800 */
[----:B-1----:R-:W-:-:S02]  /*183d0*/  FADD.FTZ R4, R15, R4 ;  /* 0x000000040f047221 */ /* 0x002fc40000010000 */
        /* <DEDUP_REMOVED lines=12> */
[----:B------:R-:W-:-:S05]  /*184a0*/  FMNMX.FTZ R10, R82, R10, !PT ;  /* 0x0000000a520a7209 */ /* 0x000fca0007810000 */
        /* <DEDUP_REMOVED lines=10> */
[----:B0-----:R-:W-:-:S04]  /*18550*/  FMNMX.FTZ R10, R10, R84, !PT ;  /* 0x000000540a0a7209 */ /* 0x001fc80007810000 */
[----:B------:R-:W-:-:S03]  /*18560*/  FSETP.NEU.FTZ.AND P1, PT, R10, -INF , PT ;  /* 0xff8000000a00780b */ /* 0x000fc60003f3d000 */
[----:B------:R-:W-:Y:S01]  /*18570*/  MUFU.EX2 R51, R51 ;  /* 0x0000003300337308 */ /* 0x000fe20000000800 */
[----:B------:R-:W-:-:S05]  /*18580*/  FSEL R84, R10, RZ, P1 ;  /* 0x000000ff0a547208 */ /* 0x000fca0000800000 */
[----:B------:R-:W-:Y:S01]  /*18590*/  FADD.FTZ R12, -R84, R12 ;  /* 0x0000000c540c7221 */ /* 0x000fe20000010100 */
[----:B------:R-:W-:-:S01]  /*185a0*/  FFMA.FTZ R84, R10, R26, -8 ;  /* 0xc10000000a547423 */ /* 0x000fc2000001001a */
[----:B------:R-:W-:Y:S02]  /*185b0*/  MUFU.EX2 R54, R54 ;  /* 0x0000003600367308 */ /* 0x000fe40000000800 */
[----:B------:R-:W-:Y:S02]  /*185c0*/  FMUL.FTZ R12, R12, R26 ;  /* 0x0000001a0c0c7220 */ /* 0x000fe40000410000 */
[----:B------:R-:W-:-:S04]  /*185d0*/  FSEL R85, R84, RZ, P1 ;  /* 0x000000ff54557208 */ /* 0x000fc80000800000 */
        /* <DEDUP_REMOVED lines=38> */
[----:B------:R-:W-:Y:S01]  /*18840*/  FADD.FTZ R3, R25, R3 ;  /* 0x0000000319037221 */ /* 0x000fe20000010000 */
[----:B------:R-:W-:-:S01]  /*18850*/  FFMA.FTZ R81, R81, R26, -R85 ;  /* 0x0000001a51517223 */ /* 0x000fc20000010855 */
[----:B------:R-:W1:Y:S01]  /*18860*/  MUFU.EX2 R30, R30 ;  /* 0x0000001e001e7308 */ /* 0x000e620000000800 */
[----:B--2---:R-:W-:-:S01]  /*18870*/  FADD.FTZ R4, R11, R84 ;  /* 0x000000540b047221 */ /* 0x004fc20000010000 */
[----:B------:R-:W-:Y:S01]  /*18880*/  FADD.FTZ R3, R28, R3 ;  /* 0x000000031c037221 */ /* 0x000fe20000010000 */
[----:B------:R-:W-:-:S03]  /*18890*/  FFMA.FTZ R82, R82, R26, -R85 ;  /* 0x0000001a52527223 */ /* 0x000fc60000010855 */
        /* <DEDUP_REMOVED lines=100> */
.L_x_11957:
        /* <DEDUP_REMOVED lines=100> */
.L_x_11937:
[----:B------:R-:W-:Y:S05]  /*19520*/  BSYNC B0 ;  /* 0x0000000000007941 */ /* 0x000fea0003800000 */
.L_x_11936:
[----:B------:R-:W-:Y:S06]  /*19530*/  BAR.ARV 0x8, 0x200 ;  /* 0x0208000000007b1d */ /* 0x000fec0000002000 */
[----:B------:R-:W-:Y:S05]  /*19540*/  @!P0 BRA `(.L_x_11959) ;  /* 0x0000000000048947 */ /* 0x000fea0003800000 */
[----:B------:R-:W-:Y:S01]  /*19550*/  BPT.TRAP 0x1 ;  /* 0x000000040000795c */ /* 0x000fe20000300000 */
.L_x_11959:
[----:B------:R-:W-:Y:S01]  /*19560*/  IMAD R11, R19, 0x8, R18 ;  /* 0x00000008130b7824 */ /* 0x000fe200078e0212 */
[----:B------:R-:W-:-:S04]  /*19570*/  SHF.L.U32 R0, R156, 0x1f, RZ ;  /* 0x0000001f9c007819 */ /* 0x000fc800000006ff */
[----:B------:R0:W1:Y:S01]  /*19580*/  SYNCS.PHASECHK.TRANS64.TRYWAIT P1, [R11+URZ+0x19c50], R0 ;  /* 0x019c50000b0075a7 */ /* 0x000062000802017f */
[----:B------:R-:W-:Y:S05]  /*19590*/  @!P0 BRA `(.L_x_11960) ;  /* 0x0000000000048947 */ /* 0x000fea0003800000 */
[----:B------:R-:W-:Y:S01]  /*195a0*/  BPT.TRAP 0x1 ;  /* 0x000000040000795c */ /* 0x000fe20000300000 */
.L_x_11960:
[----:B------:R-:W-:Y:S04]  /*195b0*/  BSSY B0, `(.L_x_11961) ;  /* 0x0000004000007945 */ /* 0x000fe80003800000 */
[----:B-1----:R-:W-:Y:S05]  /*195c0*/  @P1 BRA `(.L_x_11962) ;  /* 0x0000000000081947 */ /* 0x002fea0003800000 */
[----:B------:R-:W1:Y:S02]  /*195d0*/  SYNCS.PHASECHK.TRANS64.TRYWAIT P1, [R11+URZ+0x19c50], R0 ;  /* 0x019c50000b0075a7 */ /* 0x000e64000802017f */
[----:B-1----:R-:W-:Y:S05]  /*195e0*/  @!P1 BRA `(.L_x_11963) ;  /* 0x000000b0009c9947 */ /* 0x002fea0003800000 */
.L_x_11962:
[----:B------:R-:W-:Y:S05]  /*195f0*/  BSYNC B0 ;  /* 0x0000000000007941 */ /* 0x000fea0003800000 */
.L_x_11961:
[----:B------:R-:W-:Y:S01]  /*19600*/  VIADD R18, R18, 0x3000 ;  /* 0x0000300012127836 */ /* 0x000fe20000000000 */
[----:B------:R-:W-:Y:S01]  /*19610*/  ULDC.64 UR4, c[0x0][0x9a0] ;  /* 0x0002680000047ab9 */ /* 0x000fe20000000a00 */
[----:B------:R-:W-:Y:S01]  /*19620*/  IMAD.MOV.U32 R7, RZ, RZ, 0x40000040 ;  /* 0x40000040ff077424 */ /* 0x000fe200078e00ff */
[----:B------:R-:W-:Y:S01]  /*19630*/  ISETP.NE.U32.AND P1, PT, RZ, UR4, PT ;  /* 0x00000004ff007c0c */ /* 0x000fe2000bf25070 */
[----:B------:R-:W-:Y:S01]  /*19640*/  WARPGROUP.ARRIVE ;  /* 0x00000000000079c5 */ /* 0x000fe20000000000 */
[----:B------:R-:W-:Y:S01]  /*19650*/  SHF.R.U32.HI R18, RZ, 0x4, R18 ;  /* 0x00000004ff127819 */ /* 0x000fe20000011612 */
[----:B------:R-:W-:Y:S01]  /*19660*/  IMAD.MOV.U32 R14, RZ, RZ, 0x3f800000 ;  /* 0x3f800000ff0e7424 */ /* 0x000fe200078e00ff */
[----:B------:R-:W-:Y:S02]  /*19670*/  R2UR UR7, R7 ;  /* 0x00000000070772ca */ /* 0x000fe400000e0000 */
[----:B------:R-:W-:Y:S02]  /*19680*/  LOP3.LUT R18, R18, 0x3fff, RZ, 0xc0, !PT ;  /* 0x00003fff12127812 */ /* 0x000fe400078ec0ff */
[----:B------:R-:W-:-:S02]  /*19690*/  ISETP.NE.AND.EX P1, PT, RZ, UR5, PT, P1 ;  /* 0x00000005ff007c0c */ /* 0x000fc4000bf25310 */
[----:B------:R-:W-:-:S05]  /*196a0*/  LOP3.LUT R18, R18, 0x10000, RZ, 0xfc, !PT ;  /* 0x0001000012127812 */ /* 0x000fca00078efcff */
[----:B------:R-:W-:-:S05]  /*196b0*/  IMAD R6, R19, 0x300, R18 ;  /* 0x0000030013067824 */ /* 0x000fca00078e0212 */
[----:B------:R-:W-:Y:S01]  /*196c0*/  R2UR UR6, R6 ;  /* 0x00000000060672ca */ /* 0x000fe200000e0000 */
[----:B------:R-:W0:Y:S01]  /*196d0*/  @P1 LDC.64 R12, c[0x0][0x9c8] ;  /* 0x00027200ff0c1b82 */ /* 0x000e220000000a00 */
[----:B------:R-:W-:-:S07]  /*196e0*/  @P1 SHF.R.S32.HI R15, RZ, 0x1f, R155 ;  /* 0x0000001fff0f1819 */ /* 0x000fce000001149b */
[----:B------:R-:W2:Y:S04]  /*196f0*/  @P1 LDC.64 R8, c[0x0][0x9d0] ;  /* 0x00027400ff081b82 */ /* 0x000ea80000000a00 */
[----:B------:R-:W-:Y:S01]  /*19700*/  QGMMA.64x96x32.F32.E4M3.E4M3 R88, R148, gdesc[UR4], R88, gsb0 ;  /* 0x0160000494587df3 */ /* 0x000fe20008000858 */
[----:B01----:R-:W-:Y:S01]  /*19710*/  @P1 IMAD R0, R15, R12, RZ ;  /* 0x0000000c0f001224 */ /* 0x003fe200078e02ff */
[----:B------:R-:W-:-:S03]  /*19720*/  @P1 SHF.R.S32.HI R15, RZ, 0x1f, R154 ;  /* 0x0000001fff0f1819 */ /* 0x000fc6000001149a */
[C---:B------:R-:W-:Y:S02]  /*19730*/  @P1 IMAD R7, R155.reuse, R13, R0 ;  /* 0x0000000d9b071224 */ /* 0x040fe400078e0200 */
[----:B------:R-:W-:-:S04]  /*19740*/  @P1 IMAD.WIDE.U32 R12, R155, R12, RZ ;  /* 0x0000000c9b0c1225 */ /* 0x000fc800078e00ff */
[-C--:B--2---:R-:W-:Y:S02]  /*19750*/  @P1 IMAD R0, R15, R8.reuse, RZ ;  /* 0x000000080f001224 */ /* 0x084fe400078e02ff */
[----:B------:R-:W-:Y:S02]  /*19760*/  @P1 IMAD.IADD R13, R13, 0x1, R7 ;  /* 0x000000010d0d1824 */ /* 0x000fe400078e0207 */
[C---:B------:R-:W-:Y:S02]  /*19770*/  @P1 IMAD R7, R154.reuse, R9, R0 ;  /* 0x000000099a071224 */ /* 0x040fe400078e0200 */
[----:B------:R-:W-:-:S04]  /*19780*/  @P1 IMAD.WIDE.U32 R8, R154, R8, R12 ;  /* 0x000000089a081225 */ /* 0x000fc800078e000c */
[----:B------:R-:W-:Y:S01]  /*19790*/  @P1 IMAD.IADD R7, R9, 0x1, R7 ;  /* 0x0000000109071824 */ /* 0x000fe200078e0207 */
[----:B------:R-:W-:-:S04]  /*197a0*/  @P1 LEA R12, P2, R8, UR4, 0x2 ;  /* 0x00000004080c1c11 */ /* 0x000fc8000f8410ff */
        /* <DEDUP_REMOVED lines=15> */
[----:B------:R-:W-:-:S03]  /*198a0*/  IMAD.MOV.U32 R7, RZ, RZ, 0x40000040 ;  /* 0x40000040ff077424 */ /* 0x000fc600078e00ff */
        /* <DEDUP_REMOVED lines=40> */
.L_x_11964:
[----:B------:R-:W2:Y:S01]  /*19b30*/  LDL.LU R4, [R1+0xc] ;  /* 0x00000c0001047983 */ /* 0x000ea20000300800 */
[----:B------:R-:W-:Y:S02]  /*19b40*/  VIADD R11, R11, 0x19c60 ;  /* 0x00019c600b0b7836 */ /* 0x000fe40000000000 */
[-C--:B------:R-:W-:Y:S01]  /*19b50*/  FMUL.FTZ R3, R88, R20.reuse ;  /* 0x0000001458037220 */ /* 0x080fe20000410000 */
[----:B------:R-:W-:Y:S01]  /*19b60*/  FMUL.FTZ R6, R89, R20 ;  /* 0x0000001459067220 */ /* 0x000fe20000410000 */
[----:B------:R-:W3:Y:S01]  /*19b70*/  LDL.LU R24, [R1+0x60] ;  /* 0x0000600001187983 */ /* 0x000ee20000300800 */
[----:B------:R-:W-:-:S05]  /*19b80*/  VIADD R19, R19, 0x1 ;  /* 0x0000000113137836 */ /* 0x000fca0000000000 */
[----:B------:R-:W-:Y:S01]  /*19b90*/  ISETP.NE.AND P1, PT, R19, 0x2, PT ;  /* 0x000000021300780c */ /* 0x000fe20003f25270 */
[----:B------:R-:W-:-:S03]  /*19ba0*/  FMUL.FTZ R92, R92, R20 ;  /* 0x000000145c5c7220 */ /* 0x000fc60000410000 */
        /* <DEDUP_REMOVED lines=46> */
[----:B------:R-:W-:Y:S02]  /*19e90*/  SEL R19, R19, RZ, P1 ;  /* 0x000000ff13137207 */ /* 0x000fe40000800000 */
[----:B--2---:R-:W-:Y:S01]  /*19ea0*/  PRMT R4, R4, 0x654, R11 ;  /* 0x0000065404047816 */ /* 0x004fe2000000000b */
[----:B---3--:R-:W-:-:S03]  /*19eb0*/  VIADD R24, R24, 0x1 ;  /* 0x0000000118187836 */ /* 0x008fc60000000000 */
[----:B------:R0:W-:Y:S02]  /*19ec0*/  SYNCS.ARRIVE.TRANS64.RED.A1T0 RZ, [R4+URZ], RZ ;  /* 0x000000ff04ff79a7 */ /* 0x0001e4000810043f */
[----:B------:R0:W-:Y:S01]  /*19ed0*/  STL [R1+0x60], R24 ;  /* 0x0000601801007387 */ /* 0x0001e20000100800 */
[-C--:B------:R-:W-:Y:S01]  /*19ee0*/  FMUL.FTZ R11, R124, R20.reuse ;  /* 0x000000147c0b7220 */ /* 0x080fe20000410000 */
[----:B------:R-:W-:-:S07]  /*19ef0*/  FMUL.FTZ R20, R133, R20 ;  /* 0x0000001485147220 */ /* 0x000fce0000410000 */
.L_x_11847:
        /* <DEDUP_REMOVED lines=10> */
[----:B-----5:R-:W0:Y:S01]  /*19fa0*/  S2R R24, SR_TID.X ;  /* 0x0000000000187919 */ /* 0x020e220000002100 */
[----:B------:R-:W-:Y:S01]  /*19fb0*/  ULDC.64 UR4, c[0x4][0x70] ;  /* 0x01001c0000047ab9 */ /* 0x000fe20000000a00 */
[----:B------:R-:W2:Y:S04]  /*19fc0*/  LDL R37, [R1+0x80] ;  /* 0x0000800001257983 */ /* 0x000ea80000100800 */
[----:B------:R-:W3:Y:S01]  /*19fd0*/  LDL R59, [R1+0x5c] ;  /* 0x00005c00013b7983 */ /* 0x000ee20000100800 */
[----:B------:R-:W4:Y:S01]  /*19fe0*/  S2R R35, SR_SWINHI ;  /* 0x0000000000237919 */ /* 0x000f220000002f00 */
[----:B------:R-:W-:Y:S02]  /*19ff0*/  F2FP.BF16.F32.PACK_AB R126, R126, R25 ;  /* 0x000000197e7e723e */ /* 0x000fe400000010ff */
[----:B------:R-:W-:Y:S01]  /*1a000*/  F2FP.BF16.F32.PACK_AB R15, R15, R96 ;  /* 0x000000600f0f723e */ /* 0x000fe200000010ff */
[----:B------:R-:W3:Y:S01]  /*1a010*/  LDL R61, [R1+0x48] ;  /* 0x00004800013d7983 */ /* 0x000ee20000100800 */
[----:B------:R-:W-:-:S02]  /*1a020*/  F2FP.BF16.F32.PACK_AB R8, R8, R97 ;  /* 0x000000610808723e */ /* 0x000fc400000010ff */
[----:B------:R-:W-:Y:S01]  /*1a030*/  F2FP.BF16.F32.PACK_AB R9, R9, R112 ;  /* 0x000000700909723e */ /* 0x000fe200000010ff */
[----:B------:R-:W3:Y:S01]  /*1a040*/  LDL R55, [R1+0x2c] ;  /* 0x00002c0001377983 */ /* 0x000ee20000100800 */
[----:B------:R-:W-:Y:S02]  /*1a050*/  F2FP.BF16.F32.PACK_AB R12, R12, R113 ;  /* 0x000000710c0c723e */ /* 0x000fe400000010ff */
[----:B------:R-:W-:Y:S01]  /*1a060*/  F2FP.BF16.F32.PACK_AB R3, R92, R3 ;  /* 0x000000035c03723e */ /* 0x000fe200000010ff */
[----:B------:R-:W3:Y:S01]  /*1a070*/  LDL R57, [R1+0x58] ;  /* 0x0000580001397983 */ /* 0x000ee20000100800 */
[----:B0-----:R-:W-:-:S05]  /*1a080*/  IMAD.SHL.U32 R4, R24, 0x4, RZ ;  /* 0x0000000418047824 */ /* 0x001fca00078e00ff */
[----:B------:R-:W-:-:S04]  /*1a090*/  LOP3.LUT R4, R4, 0xc, RZ, 0xc0, !PT ;  /* 0x0000000c04047812 */ /* 0x000fc800078ec0ff */
[----:B------:R-:W-:-:S05]  /*1a0a0*/  IADD3 R4, P0, R4, UR4, RZ ;  /* 0x0000000404047c10 */ /* 0x000fca000ff1e0ff */
[----:B------:R-:W-:Y:S01]  /*1a0b0*/  IMAD.X R5, RZ, RZ, UR5, P0 ;  /* 0x00000005ff057e24 */ /* 0x000fe200080e06ff */
[----:B------:R-:W-:Y:S01]  /*1a0c0*/  F2FP.BF16.F32.PACK_AB R6, R93, R6 ;  /* 0x000000065d06723e */ /* 0x000fe200000010ff */
[----:B------:R-:W-:-:S04]  /*1a0d0*/  ULDC.64 UR4, c[0x0][0xc00] ;  /* 0x0003000000047ab9 */ /* 0x000fc80000000a00 */
[----:B------:R0:W3:Y:S01]  /*1a0e0*/  LDG.E.CONSTANT R5, desc[UR42][R4.64] ;  /* 0x0000002a04057981 */ /* 0x0000e2000c1e9900 */
[----:B------:R-:W-:Y:S02]  /*1a0f0*/  F2FP.BF16.F32.PACK_AB R7, R7, R104 ;  /* 0x000000680707723e */ /* 0x000fe400000010ff */
[----:B------:R-:W-:Y:S02]  /*1a100*/  F2FP.BF16.F32.PACK_AB R10, R10, R105 ;  /* 0x000000690a0a723e */ /* 0x000fe400000010ff */
[----:B------:R-:W-:Y:S02]  /*1a110*/  F2FP.BF16.F32.PACK_AB R127, R127, R28 ;  /* 0x0000001c7f7f723e */ /* 0x000fe400000010ff */
[----:B------:R-:W-:Y:S02]  /*1a120*/  F2FP.BF16.F32.PACK_AB R29, R110, R29 ;  /* 0x0000001d6e1d723e */ /* 0x000fe400000010ff */
[----:B------:R-:W-:Y:S02]  /*1a130*/  F2FP.BF16.F32.PACK_AB R32, R111, R32 ;  /* 0x000000206f20723e */ /* 0x000fe400000010ff */
[----:B0-----:R-:W-:-:S02]  /*1a140*/  LOP3.LUT P0, R4, R24, 0x3, RZ, 0xc0, !PT ;  /* 0x0000000318047812 */ /* 0x001fc4000780c0ff */
[----:B------:R-:W-:Y:S02]  /*1a150*/  MOV R24, R18 ;  /* 0x0000001200187202 */ /* 0x000fe40000000f00 */
[----:B----4-:R-:W-:Y:S02]  /*1a160*/  MOV R25, R35 ;  /* 0x0000002300197202 */ /* 0x010fe40000000f00 */
[----:B------:R-:W-:Y:S02]  /*1a170*/  ISETP.EQ.OR P0, PT, R4, 0x3, !P0 ;  /* 0x000000030400780c */ /* 0x000fe40004702670 */
[----:B------:R-:W-:Y:S02]  /*1a180*/  F2FP.BF16.F32.PACK_AB R27, R118, R27 ;  /* 0x0000001b761b723e */ /* 0x000fe400000010ff */
        /* <DEDUP_REMOVED lines=35> */
[----:B--2---:R-:W-:-:S03]  /*1a3c0*/  IMAD.WIDE R8, R37, 0x2, R24 ;  /* 0x0000000225087825 */ /* 0x004fc600078e0218 */
[C---:B------:R-:W-:Y:S02]  /*1a3d0*/  LOP3.LUT R3, R8.reuse, 0x180, RZ, 0xc0, !PT ;  /* 0x0000018008037812 */ /* 0x040fe400078ec0ff */
[----:B------:R-:W-:Y:S02]  /*1a3e0*/  IADD3 R10, P5, R8, 0x20, RZ ;  /* 0x00000020080a7810 */ /* 0x000fe40007fbe0ff */
[----:B------:R-:W-:Y:S02]  /*1a3f0*/  SHF.R.U64 R3, R3, 0x3, RZ ;  /* 0x0000000303037819 */ /* 0x000fe400000012ff */
[----:B------:R-:W-:Y:S02]  /*1a400*/  LOP3.LUT R6, R10, 0x180, RZ, 0xc0, !PT ;  /* 0x000001800a067812 */ /* 0x000fe400078ec0ff */
[C---:B------:R-:W-:Y:S02]  /*1a410*/  IADD3 R14, P4, R8.reuse, 0x3000, RZ ;  /* 0x00003000080e7810 */ /* 0x040fe40007f9e0ff */
[----:B------:R-:W-:-:S02]  /*1a420*/  IADD3 R27, P3, R8, 0x3020, RZ ;  /* 0x00003020081b7810 */ /* 0x000fc40007f7e0ff */
[C---:B------:R-:W-:Y:S02]  /*1a430*/  IADD3 R29, P2, R8.reuse, 0x6000, RZ ;  /* 0x00006000081d7810 */ /* 0x040fe40007f5e0ff */
[----:B------:R-:W-:Y:S02]  /*1a440*/  IADD3 R70, P1, R8, 0x6020, RZ ;  /* 0x0000602008467810 */ /* 0x000fe40007f3e0ff */
[----:B------:R-:W-:Y:S02]  /*1a450*/  LOP3.LUT R8, R3, R8, RZ, 0x3c, !PT ;  /* 0x0000000803087212 */ /* 0x000fe400078e3cff */
[----:B------:R-:W-:-:S04]  /*1a460*/  SHF.R.U64 R3, R6, 0x3, RZ ;  /* 0x0000000306037819 */ /* 0x000fc800000012ff */
[----:B------:R-:W-:Y:S02]  /*1a470*/  LOP3.LUT R12, R3, R10, RZ, 0x3c, !PT ;  /* 0x0000000a030c7212 */ /* 0x000fe400078e3cff */
[----:B------:R-:W-:Y:S02]  /*1a480*/  LOP3.LUT R3, R14, 0x180, RZ, 0xc0, !PT ;  /* 0x000001800e037812 */ /* 0x000fe400078ec0ff */
[----:B------:R-:W-:Y:S02]  /*1a490*/  LOP3.LUT R10, R29, 0x180, RZ, 0xc0, !PT ;  /* 0x000001801d0a7812 */ /* 0x000fe400078ec0ff */
[----:B------:R-:W-:Y:S02]  /*1a4a0*/  SHF.R.U64 R3, R3, 0x3, RZ ;  /* 0x0000000303037819 */ /* 0x000fe400000012ff */
[----:B------:R-:W-:Y:S01]  /*1a4b0*/  SHF.R.U64 R10, R10, 0x3, RZ ;  /* 0x000000030a0a7819 */ /* 0x000fe200000012ff */
[--C-:B------:R-:W-:Y:S01]  /*1a4c0*/  IMAD.X R15, RZ, RZ, R9.reuse, P4 ;  /* 0x000000ffff0f7224 */ /* 0x100fe200020e0609 */
[----:B------:R-:W-:Y:S01]  /*1a4d0*/  LOP3.LUT R14, R3, R14, RZ, 0x3c, !PT ;  /* 0x0000000e030e7212 */ /* 0x000fe200078e3cff */
[--C-:B------:R-:W-:Y:S01]  /*1a4e0*/  IMAD.X R11, RZ, RZ, R9.reuse, P2 ;  /* 0x000000ffff0b7224 */ /* 0x100fe200010e0609 */
[----:B------:R-:W-:Y:S01]  /*1a4f0*/  LOP3.LUT R10, R10, R29, RZ, 0x3c, !PT ;  /* 0x0000001d0a0a7212 */ /* 0x000fe200078e3cff */
[--C-:B------:R-:W-:Y:S01]  /*1a500*/  IMAD.X R13, RZ, RZ, R9.reuse, P5 ;  /* 0x000000ffff0d7224 */ /* 0x100fe200028e0609 */
[----:B------:R-:W-:Y:S01]  /*1a510*/  LOP3.LUT R6, R27, 0x180, RZ, 0xc0, !PT ;  /* 0x000001801b067812 */ /* 0x000fe200078ec0ff */
[--C-:B------:R-:W-:Y:S01]  /*1a520*/  IMAD.X R21, RZ, RZ, R9.reuse, P3 ;  /* 0x000000ffff157224 */ /* 0x100fe200018e0609 */
[----:B------:R-:W-:Y:S01]  /*1a530*/  LOP3.LUT R31, R70, 0x180, RZ, 0xc0, !PT ;  /* 0x00000180461f7812 */ /* 0x000fe200078ec0ff */
[----:B------:R-:W-:Y:S01]  /*1a540*/  IMAD.X R7, RZ, RZ, R9, P1 ;  /* 0x000000ffff077224 */ /* 0x000fe200008e0609 */
[----:B---3--:R-:W-:-:S02]  /*1a550*/  LOP3.LUT R3, R5, 0x2, RZ, 0x3c, !PT ;  /* 0x0000000205037812 */ /* 0x008fc400078e3cff */
[----:B------:R-:W-:Y:S01]  /*1a560*/  MOV R53, R8 ;  /* 0x0000000800357202 */ /* 0x000fe20000000f00 */
[----:B------:R-:W-:Y:S01]  /*1a570*/  SHFL.IDX PT, R38, R38, R5, 0x1c1f ;  /* 0x001c1f0526267589 */ /* 0x000fe200000e0000 */
[----:B------:R-:W-:Y:S02]  /*1a580*/  MOV R49, R14 ;  /* 0x0000000e00317202 */ /* 0x000fe40000000f00 */
[----:B------:R-:W-:Y:S01]  /*1a590*/  MOV R45, R10 ;  /* 0x0000000a002d7202 */ /* 0x000fe20000000f00 */
[----:B------:R-:W-:Y:S01]  /*1a5a0*/  SHFL.IDX PT, R8, R4, R5, 0x1c1f ;  /* 0x001c1f0504087589 */ /* 0x000fe200000e0000 */
[----:B------:R-:W-:-:S03]  /*1a5b0*/  MOV R51, R12 ;  /* 0x0000000c00337202 */ /* 0x000fc60000000f00 */
[----:B------:R-:W0:Y:S01]  /*1a5c0*/  SHFL.IDX PT, R9, R28, R3, 0x1c1f ;  /* 0x001c1f031c097589 */ /* 0x000e2200000e0000 */
[----:B------:R-:W-:-:S03]  /*1a5d0*/  SHF.R.U64 R6, R6, 0x3, RZ ;  /* 0x0000000306067819 */ /* 0x000fc600000012ff */
[----:B------:R-:W2:Y:S01]  /*1a5e0*/  SHFL.IDX PT, R11, R40, R3, 0x1c1f ;  /* 0x001c1f03280b7589 */ /* 0x000ea200000e0000 */
[----:B------:R-:W-:-:S03]  /*1a5f0*/  SHF.R.U64 R31, R31, 0x3, RZ ;  /* 0x000000031f1f7819 */ /* 0x000fc600000012ff */
[----:B------:R-:W-:Y:S04]  /*1a600*/  SHFL.IDX PT, R58, R58, R5, 0x1c1f ;  /* 0x001c1f053a3a7589 */ /* 0x000fe800000e0000 */
[----:B------:R3:W4:Y:S04]  /*1a610*/  SHFL.IDX PT, R15, R36, R3, 0x1c1f ;  /* 0x001c1f03240f7589 */ /* 0x00072800000e0000 */
[----:B------:R-:W-:Y:S04]  /*1a620*/  SHFL.IDX PT, R42, R42, R5, 0x1c1f ;  /* 0x001c1f052a2a7589 */ /* 0x000fe800000e0000 */
[----:B------:R-:W1:Y:S04]  /*1a630*/  SHFL.IDX PT, R13, R44, R3, 0x1c1f ;  /* 0x001c1f032c0d7589 */ /* 0x000e6800000e0000 */
[----:B------:R-:W-:Y:S04]  /*1a640*/  SHFL.IDX PT, R60, R60, R5, 0x1c1f ;  /* 0x001c1f053c3c7589 */ /* 0x000fe800000e0000 */
[----:B------:R-:W1:Y:S04]  /*1a650*/  SHFL.IDX PT, R33, R34, R3, 0x1c1f ;  /* 0x001c1f0322217589 */ /* 0x000e6800000e0000 */
[----:B------:R-:W-:Y:S04]  /*1a660*/  SHFL.IDX PT, R62, R62, R5, 0x1c1f ;  /* 0x001c1f053e3e7589 */ /* 0x000fe800000e0000 */
[----:B------:R-:W1:Y:S01]  /*1a670*/  SHFL.IDX PT, R35, R32, R3, 0x1c1f ;  /* 0x001c1f0320237589 */ /* 0x000e6200000e0000 */
[----:B------:R-:W-:Y:S01]  /*1a680*/  LOP3.LUT R20, R6, R27, RZ, 0x3c, !PT ;  /* 0x0000001b06147212 */ /* 0x000fe200078e3cff */
[----:B---3--:R-:W3:Y:S01]  /*1a690*/  LDC R36, c[0x0][0xbe8] ;  /* 0x0002fa00ff247b82 */ /* 0x008ee20000000800 */
[----:B------:R-:W-:Y:S01]  /*1a6a0*/  LOP3.LUT R6, R31, R70, RZ, 0x3c, !PT ;  /* 0x000000461f067212 */ /* 0x000fe200078e3cff */
[----:B------:R-:W-:Y:S04]  /*1a6b0*/  SHFL.IDX PT, R46, R46, R5, 0x1c1f ;  /* 0x001c1f052e2e7589 */ /* 0x000fe800000e0000 */
[----:B------:R-:W-:Y:S04]  /*1a6c0*/  SHFL.IDX PT, R50, R50, R5, 0x1c1f ;  /* 0x001c1f0532327589 */ /* 0x000fe800000e0000 */
[----:B------:R-:W-:Y:S04]  /*1a6d0*/  SHFL.IDX PT, R54, R54, R5, 0x1c1f ;  /* 0x001c1f0536367589 */ /* 0x000fe800000e0000 */
[----:B------:R-:W-:Y:S04]  /*1a6e0*/  SHFL.IDX PT, R64, R64, R5, 0x1c1f ;  /* 0x001c1f0540407589 */ /* 0x000fe800000e0000 */
[----:B------:R-:W-:Y:S04]  /*1a6f0*/  SHFL.IDX PT, R66, R66, R5, 0x1c1f ;  /* 0x001c1f0542427589 */ /* 0x000fe800000e0000 */
[----:B------:R4:W-:Y:S04]  /*1a700*/  SHFL.IDX PT, R68, R68, R5, 0x1c1f ;  /* 0x001c1f0544447589 */ /* 0x0009e800000e0000 */
[----:B------:R-:W3:Y:S04]  /*1a710*/  SHFL.IDX PT, R27, R48, R3, 0x1c1f ;  /* 0x001c1f03301b7589 */ /* 0x000ee800000e0000 */
[----:B------:R-:W3:Y:S04]  /*1a720*/  SHFL.IDX PT, R29, R52, R3, 0x1c1f ;  /* 0x001c1f03341d7589 */ /* 0x000ee800000e0000 */
[----:B------:R-:W3:Y:S04]  /*1a730*/  SHFL.IDX PT, R31, R56, R3, 0x1c1f ;  /* 0x001c1f03381f7589 */ /* 0x000ee800000e0000 */
[----:B------:R-:W3:Y:S04]  /*1a740*/  SHFL.IDX PT, R37, R30, R3, 0x1c1f ;  /* 0x001c1f031e257589 */ /* 0x000ee800000e0000 */
[----:B------:R-:W3:Y:S04]  /*1a750*/  SHFL.IDX PT, R39, R126, R3, 0x1c1f ;  /* 0x001c1f037e277589 */ /* 0x000ee800000e0000 */
[----:B------:R-:W3:Y:S01]  /*1a760*/  SHFL.IDX PT, R41, R26, R3, 0x1c1f ;  /* 0x001c1f031a297589 */ /* 0x000ee200000e0000 */
[----:B------:R-:W-:-:S02]  /*1a770*/  MOV R43, R6 ;  /* 0x00000006002b7202 */ /* 0x000fc40000000f00 */
[----:B0-----:R-:W-:Y:S02]  /*1a780*/  SEL R4, R8, R9, P0 ;  /* 0x0000000908047207 */ /* 0x001fe40000000000 */
[----:B------:R-:W-:Y:S02]  /*1a790*/  SEL R6, R9, R8, P0 ;  /* 0x0000000809067207 */ /* 0x000fe40000000000 */
[----:B------:R-:W-:Y:S02]  /*1a7a0*/  MOV R47, R20 ;  /* 0x00000014002f7202 */ /* 0x000fe40000000f00 */
[----:B--2---:R-:W-:Y:S01]  /*1a7b0*/  SEL R8, R38, R11, P0 ;  /* 0x0000000b26087207 */ /* 0x004fe20000000000 */
[----:B------:R-:W0:Y:S01]  /*1a7c0*/  LDC.64 R20, c[0x0][0xc00] ;  /* 0x00030000ff147b82 */ /* 0x000e220000000a00 */
[----:B------:R-:W-:Y:S02]  /*1a7d0*/  SEL R10, R11, R38, P0 ;  /* 0x000000260b0a7207 */ /* 0x000fe40000000000 */
[----:B----4-:R-:W-:-:S02]  /*1a7e0*/  SEL R5, R58, R15, P0 ;  /* 0x0000000f3a057207 */ /* 0x010fc40000000000 */
[----:B------:R-:W-:-:S03]  /*1a7f0*/  SEL R7, R15, R58, P0 ;  /* 0x0000003a0f077207 */ /* 0x000fc60000000000 */
[----:B------:R-:W-:Y:S01]  /*1a800*/  BAR.SYNC.DEFER_BLOCKING 0x1, 0x180 ;  /* 0x0046000000007b1d */ /* 0x000fe20000010000 */
[----:B-1----:R-:W-:Y:S02]  /*1a810*/  SEL R12, R42, R13, P0 ;  /* 0x0000000d2a0c7207 */ /* 0x002fe40000000000 */
[----:B------:R-:W-:Y:S02]  /*1a820*/  SEL R14, R13, R42, P0 ;  /* 0x0000002a0d0e7207 */ /* 0x000fe40000000000 */
[----:B------:R-:W-:Y:S02]  /*1a830*/  SEL R9, R60, R33, P0 ;  /* 0x000000213c097207 */ /* 0x000fe40000000000 */
[----:B------:R-:W-:Y:S02]  /*1a840*/  SEL R11, R33, R60, P0 ;  /* 0x0000003c210b7207 */ /* 0x000fe40000000000 */
[----:B------:R-:W-:Y:S02]  /*1a850*/  SEL R13, R62, R35, P0 ;  /* 0x000000233e0d7207 */ /* 0x000fe40000000000 */
[----:B------:R-:W-:-:S02]  /*1a860*/  SEL R15, R35, R62, P0 ;  /* 0x0000003e230f7207 */ /* 0x000fc40000000000 */
[----:B------:R-:W-:-:S04]  /*1a870*/  ISETP.NE.U32.AND P2, PT, RZ, UR4, PT ;  /* 0x00000004ff007c0c */ /* 0x000fc8000bf45070 */
[----:B------:R-:W-:Y:S01]  /*1a880*/  ISETP.NE.AND.EX P2, PT, RZ, UR5, PT, P2 ;  /* 0x00000005ff007c0c */ /* 0x000fe2000bf45320 */
[----:B------:R-:W-:Y:S01]  /*1a890*/  ULDC.64 UR4, c[0x0][0xc08] ;  /* 0x0003020000047ab9 */ /* 0x000fe20000000a00 */
[----:B------:R3:W-:Y:S04]  /*1a8a0*/  STSM.16.M88.4 [R53], R4 ;  /* 0x0000000435007844 */ /* 0x0007e80000000200 */
[----:B------:R1:W-:Y:S04]  /*1a8b0*/  STSM.16.M88.4 [R51], R8 ;  /* 0x0000000833007844 */ /* 0x0003e80000000200 */
[----:B------:R2:W-:Y:S01]  /*1a8c0*/  STSM.16.M88.4 [R49], R12 ;  /* 0x0000000c31007844 */ /* 0x0005e20000000200 */
[----:B---3--:R-:W-:-:S02]  /*1a8d0*/  SEL R4, R46, R27, P0 ;  /* 0x0000001b2e047207 */ /* 0x008fc40000000000 */
[----:B------:R-:W-:Y:S02]  /*1a8e0*/  SEL R6, R27, R46, P0 ;  /* 0x0000002e1b067207 */ /* 0x000fe40000000000 */
[----:B-1----:R-:W-:Y:S02]  /*1a8f0*/  SEL R8, R50, R29, P0 ;  /* 0x0000001d32087207 */ /* 0x002fe40000000000 */
        /* <DEDUP_REMOVED lines=8> */
[----:B------:R-:W-:Y:S02]  /*1a980*/  SEL R15, R41, R68, P0 ;  /* 0x00000044290f7207 */ /* 0x000fe40000000000 */
[----:B------:R-:W-:-:S04]  /*1a990*/  ISETP.NE.U32.AND P0, PT, RZ, UR4, PT ;  /* 0x00000004ff007c0c */ /* 0x000fc8000bf05070 */
[----:B------:R-:W-:Y:S01]  /*1a9a0*/  ISETP.NE.AND.EX P0, PT, RZ, UR5, PT, P0 ;  /* 0x00000005ff007c0c */ /* 0x000fe2000bf05300 */
[----:B0-----:R-:W-:Y:S01]  /*1a9b0*/  IMAD.WIDE R26, R59, 0x4, R20 ;  /* 0x000000043b1a7825 */ /* 0x001fe200078e0214 */
[----:B------:R0:W-:Y:S04]  /*1a9c0*/  STSM.16.M88.4 [R47], R4 ;  /* 0x000000042f007844 */ /* 0x0001e80000000200 */
[----:B------:R1:W-:Y:S07]  /*1a9d0*/  STSM.16.M88.4 [R45], R8 ;  /* 0x000000082d007844 */ /* 0x0003ee0000000200 */
[----:B------:R-:W0:Y:S01]  /*1a9e0*/  @P0 LDC.64 R20, c[0x0][0xc08] ;  /* 0x00030200ff140b82 */ /* 0x000e220000000a00 */
[----:B------:R2:W-:Y:S01]  /*1a9f0*/  STSM.16.M88.4 [R43], R12 ;  /* 0x0000000c2b007844 */ /* 0x0005e20000000200 */
[----:B------:R-:W-:Y:S01]  /*1aa00*/  ULDC UR4, c[0x0][0xa88] ;  /* 0x0002a20000047ab9 */ /* 0x000fe20000000800 */
[----:B------:R-:W-:-:S05]  /*1aa10*/  IMAD.MOV.U32 R3, RZ, RZ, RZ ;  /* 0x000000ffff037224 */ /* 0x000fca00078e00ff */
[----:B------:R-:W-:Y:S01]  /*1aa20*/  BAR.SYNC.DEFER_BLOCKING 0x1, 0x180 ;  /* 0x0046000000007b1d */ /* 0x000fe20000010000 */
[----:B------:R-:W-:Y:S02]  /*1aa30*/  IMAD.U32 R39, RZ, RZ, UR4 ;  /* 0x00000004ff277e24 */ /* 0x000fe4000f8e00ff */
[----:B0-----:R-:W-:-:S03]  /*1aa40*/  @P0 IMAD.WIDE R4, R59, 0x4, R20 ;  /* 0x000000043b040825 */ /* 0x001fc600078e0214 */
[----:B------:R0:W5:Y:S04]  /*1aa50*/  @P2 LDG.E R3, desc[UR42][R26.64] ;  /* 0x0000002a1a032981 */ /* 0x000168000c1e1900 */
[----:B------:R0:W5:Y:S01]  /*1aa60*/  @P0 LDG.E R39, desc[UR42][R4.64] ;  /* 0x0000002a04270981 */ /* 0x000162000c1e1900 */
[----:B------:R-:W-:-:S13]  /*1aa70*/  ISETP.NE.AND P1, PT, R36, 0x1, PT ;  /* 0x000000012400780c */ /* 0x000fda0003f25270 */
[----:B------:R-:W3:Y:S08]  /*1aa80*/  @P1 LDC R6, c[0x0][0xbec] ;  /* 0x0002fb00ff061b82 */ /* 0x000ef00000000800 */
[----:B-1----:R-:W1:Y:S01]  /*1aa90*/  @P1 LDC R9, c[0x0][0xbf0] ;  /* 0x0002fc00ff091b82 */ /* 0x002e620000000800 */
[----:B--2---:R-:W-:Y:S01]  /*1aaa0*/  IMAD.IADD R13, R61, 0x1, R55 ;  /* 0x000000013d0d7824 */ /* 0x004fe200078e0237 */
[----:B------:R-:W-:-:S03]  /*1aab0*/  SHF.R.S32.HI R37, RZ, 0x1f, R57 ;  /* 0x0000001fff257819 */ /* 0x000fc60000011439 */
[----:B------:R-:W-:Y:S02]  /*1aac0*/  IMAD.MOV.U32 R7, RZ, RZ, R13 ;  /* 0x000000ffff077224 */ /* 0x000fe400078e000d */
[----:B---3--:R-:W-:Y:S01]  /*1aad0*/  @P1 IMAD.HI.U32 R6, R13, R6, RZ ;  /* 0x000000060d061227 */ /* 0x008fe200078e00ff */
[----:B0-----:R-:W-:Y:S06]  /*1aae0*/  @P0 BRA `(.L_x_11967) ;  /* 0x0000000000100947 */ /* 0x001fec0003800000 */
[----:B------:R-:W-:Y:S05]  /*1aaf0*/  @!P2 BRA `(.L_x_11967) ;  /* 0x00000000000ca947 */ /* 0x000fea0003800000 */
[----:B------:R-:W2:Y:S04]  /*1ab00*/  LDG.E R4, desc[UR42][R26.64] ;  /* 0x0000002a1a047981 */ /* 0x000ea8000c1e1900 */
[----:B-----5:R-:W2:Y:S02]  /*1ab10*/  LDG.E R39, desc[UR42][R26.64+0x4] ;  /* 0x0000042a1a277981 */ /* 0x020ea4000c1e1900 */
[----:B--2---:R-:W-:-:S07]  /*1ab20*/  IMAD.IADD R39, R39, 0x1, -R4 ;  /* 0x0000000127277824 */ /* 0x004fce00078e0a04 */
.L_x_11967:
[----:B------:R-:W2:Y:S01]  /*1ab30*/  LDL R50, [R1+0x54] ;  /* 0x0000540001327983 */ /* 0x000ea20000100800 */
[----:B------:R-:W-:-:S03]  /*1ab40*/  ULDC.64 UR4, c[0x0][0xb90] ;  /* 0x0002e40000047ab9 */ /* 0x000fc60000000a00 */
[----:B------:R-:W3:Y:S01]  /*1ab50*/  LDL R14, [R1+0x7c] ;  /* 0x00007c00010e7983 */ /* 0x000ee20000100800 */
[----:B------:R-:W0:Y:S01]  /*1ab60*/  S2R R4, SR_TID.X ;  /* 0x0000000000047919 */ /* 0x000e220000002100 */
[----:B------:R-:W4:Y:S01]  /*1ab70*/  S2R R15, SR_TID.X ;  /* 0x00000000000f7919 */ /* 0x000f220000002100 */
[--C-:B-----5:R-:W-:Y:S01]  /*1ab80*/  SHF.R.S32.HI R21, RZ, 0x1f, R3.reuse ;  /* 0x0000001fff157819 */ /* 0x120fe20000011403 */
[----:B------:R-:W-:Y:S01]  /*1ab90*/  IMAD.MOV.U32 R20, RZ, RZ, R3 ;  /* 0x000000ffff147224 */ /* 0x000fe200078e0003 */
[----:B-1----:R-:W-:Y:S02]  /*1aba0*/  @P1 SHF.R.U32.HI R7, RZ, R9, R6 ;  /* 0x00000009ff071219 */ /* 0x002fe40000011606 */
[----:B------:R-:W-:Y:S01]  /*1abb0*/  SHF.R.S32.HI R38, RZ, 0x1f, R59 ;  /* 0x0000001fff267819 */ /* 0x000fe2000001143b */
[----:B------:R-:W-:Y:S01]  /*1abc0*/  IMAD R39, R39, R36, RZ ;  /* 0x0000002427277224 */ /* 0x000fe200078e02ff */
[----:B------:R1:W5:Y:S01]  /*1abd0*/  LDL R49, [R1+0x88] ;  /* 0x0000880001317983 */ /* 0x0003620000100800 */
[----:B------:R-:W1:Y:S03]  /*1abe0*/  @P1 LDC R45, c[0x0][0xbec] ;  /* 0x0002fb00ff2d1b82 */ /* 0x000e660000000800 */
[----:B------:R0:W5:Y:S02]  /*1abf0*/  LDL R48, [R1+0x64] ;  /* 0x0000640001307983 */ /* 0x0001640000100800 */
[----:B0-----:R-:W-:-:S05]  /*1ac00*/  VIADD R47, R4, 0xffffff80 ;  /* 0xffffff80042f7836 */ /* 0x001fca0000000000 */
[----:B------:R-:W-:-:S04]  /*1ac10*/  SHF.R.S32.HI R51, RZ, 0x1f, R47 ;  /* 0x0000001fff337819 */ /* 0x000fc8000001142f */
[----:B------:R-:W-:Y:S01]  /*1ac20*/  LEA.HI R51, R51, R47, RZ, 0x2 ;  /* 0x0000002f33337211 */ /* 0x000fe200078f10ff */
[----:B------:R-:W-:-:S03]  /*1ac30*/  IMAD R4, R37, UR4, RZ ;  /* 0x0000000425047c24 */ /* 0x000fc6000f8e02ff */
[----:B------:R-:W-:Y:S01]  /*1ac40*/  SHF.R.S32.HI R51, RZ, 0x2, R51 ;  /* 0x00000002ff337819 */ /* 0x000fe20000011433 */
[C---:B------:R-:W-:Y:S02]  /*1ac50*/  IMAD R11, R57.reuse, UR5, R4 ;  /* 0x00000005390b7c24 */ /* 0x040fe4000f8e0204 */
[----:B------:R-:W-:Y:S01]  /*1ac60*/  IMAD.WIDE.U32 R4, R57, UR4, R20 ;  /* 0x0000000439047c25 */ /* 0x000fe2000f8e0014 */
[----:B------:R-:W-:Y:S01]  /*1ac70*/  SEL R38, R38, RZ, !P2 ;  /* 0x000000ff26267207 */ /* 0x000fe20005000000 */
[----:B------:R-:W-:Y:S01]  /*1ac80*/  ULDC.64 UR4, c[0x0][0xb98] ;  /* 0x0002e60000047ab9 */ /* 0x000fe20000000a00 */
[----:B------:R-:W-:Y:S01]  /*1ac90*/  SEL R20, R59, RZ, !P2 ;  /* 0x000000ff3b147207 */ /* 0x000fe20005000000 */
[----:B------:R-:W-:Y:S02]  /*1aca0*/  IMAD.IADD R5, R5, 0x1, R11 ;  /* 0x0000000105057824 */ /* 0x000fe400078e020b */
[----:B------:R-:W-:Y:S02]  /*1acb0*/  IMAD R11, R38, UR4, RZ ;  /* 0x00000004260b7c24 */ /* 0x000fe4000f8e02ff */
[----:B------:R-:W-:-:S04]  /*1acc0*/  IMAD.WIDE.U32 R4, R20, UR4, R4 ;  /* 0x0000000414047c25 */ /* 0x000fc8000f8e0004 */
[----:B------:R-:W-:Y:S01]  /*1acd0*/  IMAD R10, R20, UR5, R11 ;  /* 0x00000005140a7c24 */ /* 0x000fe2000f8e020b */
[----:B------:R-:W-:Y:S01]  /*1ace0*/  SHF.R.S32.HI R11, RZ, 0x1f, R7 ;  /* 0x0000001fff0b7819 */ /* 0x000fe20000011407 */
[----:B------:R-:W-:Y:S01]  /*1acf0*/  ULDC.64 UR4, c[0x0][0xb88] ;  /* 0x0002e20000047ab9 */ /* 0x000fe20000000a00 */
[----:B------:R-:W-:Y:S01]  /*1ad00*/  IADD3 R4, P0, R7, R4, RZ ;  /* 0x0000000407047210 */ /* 0x000fe20007f1e0ff */
[----:B----4-:R-:W-:-:S03]  /*1ad10*/  VIADD R30, R15, 0xffffff80 ;  /* 0xffffff800f1e7836 */ /* 0x010fc60000000000 */
[----:B------:R-:W-:Y:S02]  /*1ad20*/  IADD3.X R5, R11, R5, R10, P0, !PT ;  /* 0x000000050b057210 */ /* 0x000fe400007fe40a */
[----:B------:R-:W-:-:S04]  /*1ad30*/  SHF.R.S32.HI R15, RZ, 0x1f, R30 ;  /* 0x0000001fff0f7819 */ /* 0x000fc8000001141e */
[----:B------:R-:W-:-:S04]  /*1ad40*/  LEA.HI R15, R15, R30, RZ, 0x7 ;  /* 0x0000001e0f0f7211 */ /* 0x000fc800078f38ff */
[----:B------:R-:W-:-:S05]  /*1ad50*/  LOP3.LUT R15, R15, 0xffffff80, RZ, 0xc0, !PT ;  /* 0xffffff800f0f7812 */ /* 0x000fca00078ec0ff */
[----:B------:R-:W-:Y:S01]  /*1ad60*/  IMAD.IADD R15, R30, 0x1, -R15 ;  /* 0x000000011e0f7824 */ /* 0x000fe200078e0a0f */
[----:B------:R-:W-:-:S04]  /*1ad70*/  SHF.R.S32.HI R46, RZ, 0x1f, R47 ;  /* 0x0000001fff2e7819 */ /* 0x000fc8000001142f */
[----:B------:R-:W-:-:S04]  /*1ad80*/  LEA.HI R46, R46, R47, RZ, 0x2 ;  /* 0x0000002f2e2e7211 */ /* 0x000fc800078f10ff */
[----:B------:R-:W-:-:S05]  /*1ad90*/  LOP3.LUT R46, R46, 0xfffffffc, RZ, 0xc0, !PT ;  /* 0xfffffffc2e2e7812 */ /* 0x000fca00078ec0ff */
[----:B------:R-:W-:Y:S02]  /*1ada0*/  IMAD.IADD R46, R47, 0x1, -R46 ;  /* 0x000000012f2e7824 */ /* 0x000fe400078e0a2e */
[----:B------:R0:W5:Y:S01]  /*1adb0*/  LDL R47, [R1+0x84] ;  /* 0x00008400012f7983 */ /* 0x0001620000100800 */
[----:B--2---:R-:W-:-:S04]  /*1adc0*/  IMAD R9, R51, 0x20, R50 ;  /* 0x0000002033097824 */ /* 0x004fc800078e0232 */
[----:B------:R-:W-:-:S04]  /*1add0*/  IMAD.WIDE R24, R9, 0x2, R24 ;  /* 0x0000000209187825 */ /* 0x000fc800078e0218 */
[----:B------:R-:W-:-:S04]  /*1ade0*/  IMAD.MOV R9, RZ, RZ, -R7 ;  /* 0x000000ffff097224 */ /* 0x000fc800078e0a07 */
[----:B------:R-:W-:-:S05]  /*1adf0*/  IMAD R9, R36, R9, R13 ;  /* 0x0000000924097224 */ /* 0x000fca00078e020d */
[----:B------:R-:W-:Y:S01]  /*1ae00*/  SHF.R.S32.HI R6, RZ, 0x1f, R9 ;  /* 0x0000001fff067819 */ /* 0x000fe20000011409 */
[----:B------:R-:W-:-:S04]  /*1ae10*/  IMAD.WIDE.U32 R4, R9, UR4, R4 ;  /* 0x0000000409047c25 */ /* 0x000fc8000f8e0004 */
[----:B------:R-:W-:-:S04]  /*1ae20*/  IMAD R6, R6, UR4, RZ ;  /* 0x0000000406067c24 */ /* 0x000fc8000f8e02ff */
[----:B------:R-:W-:Y:S01]  /*1ae30*/  IMAD R7, R9, UR5, R6 ;  /* 0x0000000509077c24 */ /* 0x000fe2000f8e0206 */
[----:B------:R-:W-:Y:S02]  /*1ae40*/  ULDC.64 UR4, c[0x0][0xb50] ;  /* 0x0002d40000047ab9 */ /* 0x000fe40000000a00 */
[----:B------:R-:W-:Y:S01]  /*1ae50*/  LEA R6, P0, R4, UR4, 0x2 ;  /* 0x0000000404067c11 */ /* 0x000fe2000f8010ff */
[----:B------:R-:W-:-:S05]  /*1ae60*/  IMAD.IADD R5, R5, 0x1, R7 ;  /* 0x0000000105057824 */ /* 0x000fca00078e0207 */
[----:B------:R-:W-:Y:S01]  /*1ae70*/  LEA.HI.X R10, R4, UR5, R5, 0x2, P0 ;  /* 0x00000005040a7c11 */ /* 0x000fe200080f1405 */
[----:B------:R-:W-:Y:S01]  /*1ae80*/  SHFL.IDX PT, R40, R6, RZ, 0x1c1f ;  /* 0x001c1fff06287589 */ /* 0x000fe200000e0000 */
[----:B------:R-:W-:Y:S01]  /*1ae90*/  IADD3 R13, P2, R24, 0x1800, RZ ;  /* 0x00001800180d7810 */ /* 0x000fe20007f5e0ff */
[----:B---3--:R-:W-:Y:S01]  /*1aea0*/  IMAD.IADD R14, R14, 0x1, R55 ;  /* 0x000000010e0e7824 */ /* 0x008fe200078e0237 */
[----:B------:R-:W-:Y:S01]  /*1aeb0*/  ULDC.64 UR4, c[0x0][0xaa0] ;  /* 0x0002a80000047ab9 */ /* 0x000fe20000000a00 */
[----:B------:R-:W2:Y:S01]  /*1aec0*/  SHFL.IDX PT, R41, R10, RZ, 0x1c1f ;  /* 0x001c1fff0a297589 */ /* 0x000ea200000e0000 */
[----:B------:R-:W-:Y:S01]  /*1aed0*/  LOP3.LUT P0, RZ, R15, 0x3, RZ, 0xc0, !PT ;  /* 0x000000030fff7812 */ /* 0x000fe2000780c0ff */
[----:B------:R-:W-:-:S03]  /*1aee0*/  IMAD.X R9, RZ, RZ, R25, P2 ;  /* 0x000000ffff097224 */ /* 0x000fc600010e0619 */
[----:B------:R-:W-:-:S13]  /*1aef0*/  ISETP.GE.OR P2, PT, R14, R39, P0 ;  /* 0x000000270e00720c */ /* 0x000fda0000746670 */
[----:B--2---:R2:W-:Y:S02]  /*1af00*/  @!P2 ST.E desc[UR42][R40.64], R0 ;  /* 0x000000002800a985 */ /* 0x0045e4000c10192a */
[----:B--2---:R-:W-:Y:S02]  /*1af10*/  IMAD R0, R46, 0x60, R51 ;  /* 0x000000602e007824 */ /* 0x004fe400078e0233 */
[----:B------:R-:W-:Y:S04]  /*1af20*/  SHFL.IDX PT, R42, R6, 0x1, 0x1c1f ;  /* 0x003c1f00062a7f89 */ /* 0x000fe800000e0000 */
[----:B------:R-:W2:Y:S01]  /*1af30*/  SHFL.IDX PT, R43, R10, 0x1, 0x1c1f ;  /* 0x003c1f000a2b7f89 */ /* 0x000ea200000e0000 */
[----:B------:R-:W-:Y:S01]  /*1af40*/  VIADD R4, R14, 0x8 ;  /* 0x000000080e047836 */ /* 0x000fe20000000000 */
[----:B------:R-:W3:Y:S02]  /*1af50*/  @P1 LDC R41, c[0x0][0xbf0] ;  /* 0x0002fc00ff291b82 */ /* 0x000ee40000000800 */
[----:B------:R0:W5:Y:S02]  /*1af60*/  LDL R46, [R1+0x68] ;  /* 0x00006800012e7983 */ /* 0x0001640000100800 */
[----:B------:R-:W-:Y:S01]  /*1af70*/  ISETP.GE.OR P0, PT, R4, R39, P0 ;  /* 0x000000270400720c */ /* 0x000fe20000706670 */
[----:B------:R-:W-:Y:S01]  /*1af80*/  IMAD R44, R21, UR4, RZ ;  /* 0x00000004152c7c24 */ /* 0x000fe2000f8e02ff */
[----:B------:R-:W-:-:S03]  /*1af90*/  LOP3.LUT R8, R13, 0x180, RZ, 0xc0, !PT ;  /* 0x000001800d087812 */ /* 0x000fc600078ec0ff */
[----:B------:R-:W-:Y:S01]  /*1afa0*/  IMAD R21, R3, UR5, R44 ;  /* 0x0000000503157c24 */ /* 0x000fe2000f8e022c */
[----:B------:R-:W-:Y:S01]  /*1afb0*/  SHF.R.U64 R8, R8, 0x3, RZ ;  /* 0x0000000308087819 */ /* 0x000fe200000012ff */
[----:B------:R-:W-:Y:S01]  /*1afc0*/  IMAD.IADD R40, R55, 0x1, R0 ;  /* 0x0000000137287824 */ /* 0x000fe200078e0200 */
[----:B------:R-:W-:Y:S02]  /*1afd0*/  IADD3 R27, P5, R24, 0x4800, RZ ;  /* 0x00004800181b7810 */ /* 0x000fe40007fbe0ff */
[----:B------:R-:W-:-:S03]  /*1afe0*/  LOP3.LUT R8, R8, R13, RZ, 0x3c, !PT ;  /* 0x0000000d08087212 */ /* 0x000fc600078e3cff */
[----:B--2---:R2:W-:Y:S01]  /*1aff0*/  @!P0 ST.E desc[UR42][R42.64], R2 ;  /* 0x000000022a008985 */ /* 0x0045e2000c10192a */
[C---:B------:R-:W-:Y:S02]  /*1b000*/  IADD3 R13, P6, R24.reuse, 0x3000, RZ ;  /* 0x00003000180d7810 */ /* 0x040fe40007fde0ff */
[----:B------:R-:W-:Y:S01]  /*1b010*/  IADD3 R29, P4, R24, 0x6000, RZ ;  /* 0x00006000181d7810 */ /* 0x000fe20007f9e0ff */
[----:B-1----:R-:W-:-:S04]  /*1b020*/  @P1 IMAD.HI.U32 R0, R40, R45, RZ ;  /* 0x0000002d28001227 */ /* 0x002fc800078e00ff */
[----:B--2---:R-:W-:Y:S01]  /*1b030*/  IMAD.WIDE.U32 R2, R3, UR4, RZ ;  /* 0x0000000403027c25 */ /* 0x004fe2000f8e00ff */
[----:B------:R-:W-:Y:S01]  /*1b040*/  ULDC.64 UR4, c[0x0][0xae8] ;  /* 0x0002ba0000047ab9 */ /* 0x000fe20000000a00 */
[----:B------:R-:W-:Y:S01]  /*1b050*/  IADD3 R7, P3, R24, 0x7800, RZ ;  /* 0x0000780018077810 */ /* 0x000fe20007f7e0ff */
[----:B------:R-:W5:Y:S01]  /*1b060*/  LD.E.128 R8, desc[UR42][R8.64] ;  /* 0x0000002a08087980 */ /* 0x000f62000c101d00 */
[----:B------:R-:W-:Y:S02]  /*1b070*/  IMAD.IADD R3, R3, 0x1, R21 ;  /* 0x0000000103037824 */ /* 0x000fe400078e0215 */
[----:B------:R-:W-:Y:S02]  /*1b080*/  IMAD R37, R37, UR4, RZ ;  /* 0x0000000425257c24 */ /* 0x000fe4000f8e02ff */
[----:B------:R-:W-:Y:S01]  /*1b090*/  IMAD.WIDE.U32 R2, R57, UR4, R2 ;  /* 0x0000000439027c25 */ /* 0x000fe2000f8e0002 */
[----:B------:R-:W-:-:S03]  /*1b0a0*/  LOP3.LUT R12, R13, 0x180, RZ, 0xc0, !PT ;  /* 0x000001800d0c7812 */ /* 0x000fc600078ec0ff */
[----:B------:R-:W-:Y:S01]  /*1b0b0*/  IMAD R37, R57, UR5, R37 ;  /* 0x0000000539257c24 */ /* 0x000fe2000f8e0225 */
[----:B------:R-:W-:Y:S01]  /*1b0c0*/  LOP3.LUT R26, R27, 0x180, RZ, 0xc0, !PT ;  /* 0x000001801b1a7812 */ /* 0x000fe200078ec0ff */
[----:B------:R-:W-:Y:S01]  /*1b0d0*/  ULDC.64 UR4, c[0x0][0xaf0] ;  /* 0x0002bc0000047ab9 */ /* 0x000fe20000000a00 */
[----:B------:R-:W-:Y:S01]  /*1b0e0*/  LOP3.LUT R28, R29, 0x180, RZ, 0xc0, !PT ;  /* 0x000001801d1c7812 */ /* 0x000fe200078ec0ff */
[----:B------:R-:W-:Y:S01]  /*1b0f0*/  IMAD.IADD R3, R3, 0x1, R37 ;  /* 0x0000000103037824 */ /* 0x000fe200078e0225 */
[----:B------:R-:W-:Y:S01]  /*1b100*/  LOP3.LUT R5, R24, 0x180, RZ, 0xc0, !PT ;  /* 0x0000018018057812 */ /* 0x000fe200078ec0ff */
[----:B------:R-:W-:Y:S01]  /*1b110*/  IMAD.MOV.U32 R37, RZ, RZ, R40 ;  /* 0x000000ffff257224 */ /* 0x000fe200078e0028 */
[----:B------:R-:W-:Y:S01]  /*1b120*/  LOP3.LUT R6, R7, 0x180, RZ, 0xc0, !PT ;  /* 0x0000018007067812 */ /* 0x000fe200078ec0ff */
[----:B------:R-:W-:Y:S01]  /*1b130*/  IMAD R21, R38, UR4, RZ ;  /* 0x0000000426157c24 */ /* 0x000fe2000f8e02ff */
[----:B---3--:R-:W-:Y:S02]  /*1b140*/  @P1 SHF.R.U32.HI R37, RZ, R41, R0 ;  /* 0x00000029ff251219 */ /* 0x008fe40000011600 */
[----:B------:R-:W-:-:S02]  /*1b150*/  SHF.R.U64 R12, R12, 0x3, RZ ;  /* 0x000000030c0c7819 */ /* 0x000fc400000012ff */
[----:B------:R-:W-:Y:S02]  /*1b160*/  SHF.R.U64 R26, R26, 0x3, RZ ;  /* 0x000000031a1a7819 */ /* 0x000fe400000012ff */
[----:B------:R-:W-:Y:S02]  /*1b170*/  SHF.R.U64 R28, R28, 0x3, RZ ;  /* 0x000000031c1c7819 */ /* 0x000fe400000012ff */
[----:B------:R-:W-:Y:S01]  /*1b180*/  SHF.R.U64 R5, R5, 0x3, RZ ;  /* 0x0000000305057819 */ /* 0x000fe200000012ff */
[----:B------:R-:W-:Y:S01]  /*1b190*/  IMAD R41, R20, UR5, R21 ;  /* 0x0000000514297c24 */ /* 0x000fe2000f8e0215 */
[----:B------:R-:W-:Y:S01]  /*1b1a0*/  SHF.R.U64 R6, R6, 0x3, RZ ;  /* 0x0000000306067819 */ /* 0x000fe200000012ff */
[----:B------:R-:W-:Y:S01]  /*1b1b0*/  IMAD.WIDE.U32 R20, R20, UR4, R2 ;  /* 0x0000000414147c25 */ /* 0x000fe2000f8e0002 */
[--C-:B------:R-:W-:Y:S01]  /*1b1c0*/  SHF.R.S32.HI R0, RZ, 0x1f, R37.reuse ;  /* 0x0000001fff007819 */ /* 0x100fe20000011425 */
[----:B------:R-:W-:Y:S01]  /*1b1d0*/  ULDC.64 UR4, c[0x0][0xae0] ;  /* 0x0002b80000047ab9 */ /* 0x000fe20000000a00 */
[----:B------:R-:W-:Y:S01]  /*1b1e0*/  LOP3.LUT R12, R12, R13, RZ, 0x3c, !PT ;  /* 0x0000000d0c0c7212 */ /* 0x000fe200078e3cff */
        /* <DEDUP_REMOVED lines=9> */
[----:B------:R-:W5:Y:S01]  /*1b280*/  LD.E.128 R12, desc[UR42][R12.64] ;  /* 0x0000002a0c0c7980 */ /* 0x000f62000c101d00 */
[----:B------:R-:W-:-:S02]  /*1b290*/  IMAD.MOV.U32 R5, RZ, RZ, R25 ;  /* 0x000000ffff057224 */ /* 0x000fc400078e0019 */
[----:B------:R-:W-:Y:S01]  /*1b2a0*/  IMAD.IADD R21, R21, 0x1, R41 ;  /* 0x0000000115157824 */ /* 0x000fe200078e0229 */
[----:B------:R-:W5:Y:S01]  /*1b2b0*/  LD.E.128 R24, desc[UR42][R26.64] ;  /* 0x0000002a1a187980 */ /* 0x000f62000c101d00 */
[----:B------:R-:W-:Y:S02]  /*1b2c0*/  IMAD R0, R0, UR4, RZ ;  /* 0x0000000400007c24 */ /* 0x000fe4000f8e02ff */
[----:B------:R-:W-:Y:S01]  /*1b2d0*/  IMAD R41, R36, R3, R40 ;  /* 0x0000000324297224 */ /* 0x000fe200078e0228 */
        /* <DEDUP_REMOVED lines=15> */
[----:B------:R-:W-:Y:S02]  /*1b3d0*/  IMAD.IADD R44, R51, 0x1, R55 ;  /* 0x00000001332c7824 */ /* 0x000fe400078e0237 */
[C---:B------:R-:W-:Y:S02]  /*1b3e0*/  IMAD R21, R41.reuse, UR5, R0 ;  /* 0x0000000529157c24 */ /* 0x040fe4000f8e0200 */
[----:B------:R-:W-:Y:S01]  /*1b3f0*/  IMAD.WIDE.U32 R2, R41, UR4, R2 ;  /* 0x0000000429027c25 */ /* 0x000fe2000f8e0002 */
[----:B------:R-:W-:Y:S01]  /*1b400*/  ISETP.GE.AND P0, PT, R44, R39, PT ;  /* 0x000000272c00720c */ /* 0x000fe20003f06270 */
[----:B------:R-:W-:Y:S02]  /*1b410*/  ULDC.64 UR4, c[0x0][0xa80] ;  /* 0x0002a00000047ab9 */ /* 0x000fe40000000a00 */
        /* <DEDUP_REMOVED lines=15> */
[----:B------:R-:W-:Y:S02]  /*1b510*/  @!P2 LEA R40, P4, R46, R20, 0x1 ;  /* 0x000000142e28a211 */ /* 0x000fe400078808ff */
[----:B--2---:R-:W-:Y:S01]  /*1b520*/  @!P0 IMAD.WIDE R2, R50, 0x2, R20 ;  /* 0x0000000232028825 */ /* 0x004fe200078e0214 */
[-C--:B------:R-:W-:Y:S02]  /*1b530*/  @!P1 LEA.HI.X R37, R48, R21.reuse, R49, 0x1, P3 ;  /* 0x0000001530259211 */ /* 0x080fe400018f0c31 */
[----:B------:R-:W-:Y:S02]  /*1b540*/  @!P2 LEA.HI.X R41, R46, R21, R47, 0x1, P4 ;  /* 0x000000152e29a211 */ /* 0x000fe400020f0c2f */
[----:B------:R3:W-:Y:S04]  /*1b550*/  @!P0 ST.E.128 desc[UR42][R2.64], R4 ;  /* 0x0000000402008985 */ /* 0x0007e8000c101d2a */
[----:B------:R3:W-:Y:S04]  /*1b560*/  @!P1 ST.E.128 desc[UR42][R36.64], R12 ;  /* 0x0000000c24009985 */ /* 0x0007e8000c101d2a */
[----:B------:R3:W-:Y:S02]  /*1b570*/  @!P2 ST.E.128 desc[UR42][R40.64], R28 ;  /* 0x0000001c2800a985 */ /* 0x0007e4000c101d2a */
.L_x_11969:
[----:B------:R-:W-:Y:S05]  /*1b580*/  BSYNC B1 ;  /* 0x0000000000017941 */ /* 0x000fea0003800000 */
.L_x_11968:
[----:B0-----:R-:W-:Y:S01]  /*1b590*/  VIADD R0, R44, 0x60 ;  /* 0x000000602c007836 */ /* 0x001fe20000000000 */
[----:B---3-5:R0:W3:Y:S04]  /*1b5a0*/  SHFL.IDX PT, R5, R42, 0x1, 0x1c1f ;  /* 0x003c1f002a057f89 */ /* 0x0280e800000e0000 */
[----:B------:R-:W-:Y:S01]  /*1b5b0*/  ISETP.GE.AND P0, PT, R0, R39, PT ;  /* 0x000000270000720c */ /* 0x000fe20003f06270 */
[----:B------:R0:W4:-:S12]  /*1b5c0*/  SHFL.IDX PT, R4, R38, 0x1, 0x1c1f ;  /* 0x003c1f0026047f89 */ /* 0x00011800000e0000 */
[----:B0-----:R-:W-:Y:S05]  /*1b5d0*/  @P0 BRA `(.L_x_11970) ;  /* 0x0000000800c00947 */ /* 0x001fea0003800000 */
[----:B------:R-:W-:Y:S02]  /*1b5e0*/  ULDC UR4, c[0x0][0xac8] ;  /* 0x0002b20000047ab9 */ /* 0x000fe40000000800 */
[----:B------:R-:W-:Y:S02]  /*1b5f0*/  ISETP.GE.AND P2, PT, R48, UR4, PT ;  /* 0x0000000430007c0c */ /* 0x000fe4000bf46270 */
[----:B------:R-:W-:-:S11]  /*1b600*/  ISETP.GE.AND P1, PT, R50, UR4, PT ;  /* 0x0000000432007c0c */ /* 0x000fd6000bf26270 */
[----:B----4-:R-:W-:Y:S02]  /*1b610*/  @!P2 LEA R6, P0, R48, R4, 0x1 ;  /* 0x000000043006a211 */ /* 0x010fe400078008ff */
[----:B---3--:R-:W-:Y:S02]  /*1b620*/  @!P1 IMAD.WIDE R2, R50, 0x2, R4 ;  /* 0x0000000232029825 */ /* 0x008fe400078e0204 */
        /* <DEDUP_REMOVED lines=9> */
.L_x_11966:
        /* <DEDUP_REMOVED lines=10> */
[----:B0-----:R-:W0:Y:S01]  /*1b760*/  @P1 LDC.64 R4, c[0x0][0xc08] ;  /* 0x00030200ff041b82 */ /* 0x001e220000000a00 */
[----:B------:R-:W-:Y:S02]  /*1b770*/  ULDC UR4, c[0x0][0xa88] ;  /* 0x0002a20000047ab9 */ /* 0x000fe40000000800 */
[----:B------:R-:W-:Y:S01]  /*1b780*/  IMAD.U32 R0, RZ, RZ, UR4 ;  /* 0x00000004ff007e24 */ /* 0x000fe2000f8e00ff */
[----:B------:R-:W4:Y:S01]  /*1b790*/  S2R R8, SR_TID.X ;  /* 0x0000000000087919 */ /* 0x000f220000002100 */
[----:B--2---:R-:W-:-:S04]  /*1b7a0*/  IMAD.WIDE R2, R9, 0x4, R2 ;  /* 0x0000000409027825 */ /* 0x004fc800078e0202 */
[----:B0-----:R-:W-:Y:S01]  /*1b7b0*/  @P1 IMAD.WIDE R4, R9, 0x4, R4 ;  /* 0x0000000409041825 */ /* 0x001fe200078e0204 */
[----:B------:R0:W5:Y:S04]  /*1b7c0*/  @P0 LDG.E R6, desc[UR42][R2.64] ;  /* 0x0000002a02060981 */ /* 0x000168000c1e1900 */
[----:B------:R0:W5:Y:S01]  /*1b7d0*/  @P1 LDG.E R0, desc[UR42][R4.64] ;  /* 0x0000002a04001981 */ /* 0x000162000c1e1900 */
[----:B---3--:R-:W-:Y:S01]  /*1b7e0*/  ISETP.NE.AND P2, PT, R25, 0x1, PT ;  /* 0x000000011900780c */ /* 0x008fe20003f45270 */
[----:B----4-:R-:W-:Y:S01]  /*1b7f0*/  VIADD R30, R8, 0xffffff80 ;  /* 0xffffff80081e7836 */ /* 0x010fe20000000000 */
[----:B------:R-:W-:-:S04]  /*1b800*/  SHF.R.S32.HI R7, RZ, 0x1f, R9 ;  /* 0x0000001fff077819 */ /* 0x000fc80000011409 */
[----:B------:R-:W-:-:S07]  /*1b810*/  ISETP.GE.AND P3, PT, R30, 0xc0, PT ;  /* 0x000000c01e00780c */ /* 0x000fce0003f66270 */
[----:B------:R-:W2:Y:S01]  /*1b820*/  @P2 LDC R27, c[0x0][0xbec] ;  /* 0x0002fb00ff1b2b82 */ /* 0x000ea20000000800 */
[----:B0-----:R-:W-:Y:S05]  /*1b830*/  @P1 BRA `(.L_x_11971) ;  /* 0x0000000000101947 */ /* 0x001fea0003800000 */
[----:B------:R-:W-:Y:S05]  /*1b840*/  @!P0 BRA `(.L_x_11971) ;  /* 0x00000000000c8947 */ /* 0x000fea0003800000 */
[----:B------:R-:W3:Y:S04]  /*1b850*/  LDG.E R5, desc[UR42][R2.64] ;  /* 0x0000002a02057981 */ /* 0x000ee8000c1e1900 */
[----:B-----5:R-:W3:Y:S02]  /*1b860*/  LDG.E R0, desc[UR42][R2.64+0x4] ;  /* 0x0000042a02007981 */ /* 0x020ee4000c1e1900 */
[----:B---3--:R-:W-:-:S07]  /*1b870*/  IMAD.IADD R0, R0, 0x1, -R5 ;  /* 0x0000000100007824 */ /* 0x008fce00078e0a05 */
.L_x_11971:
[----:B------:R-:W3:Y:S04]  /*1b880*/  LDL R29, [R1+0x58] ;  /* 0x00005800011d7983 */ /* 0x000ee80000100800 */
[----:B------:R0:W5:Y:S01]  /*1b890*/  LDL R28, [R1+0x2c] ;  /* 0x00002c00011c7983 */ /* 0x0001620000100800 */
[----:B------:R-:W-:Y:S01]  /*1b8a0*/  BSSY B1, `(.L_x_11972) ;  /* 0x000002c000017945 */ /* 0x000fe20003800000 */
[----:B------:R-:W-:Y:S02]  /*1b8b0*/  SEL R13, R9, RZ, !P0 ;  /* 0x000000ff090d7207 */ /* 0x000fe40004000000 */
[----:B------:R-:W-:Y:S02]  /*1b8c0*/  SEL R12, R7, RZ, !P0 ;  /* 0x000000ff070c7207 */ /* 0x000fe40004000000 */
[----:B-----5:R-:W-:-:S02]  /*1b8d0*/  SHF.R.S32.HI R11, RZ, 0x1f, R6 ;  /* 0x0000001fff0b7819 */ /* 0x020fc40000011406 */
[----:B---3--:R-:W-:Y:S01]  /*1b8e0*/  SHF.R.S32.HI R10, RZ, 0x1f, R29 ;  /* 0x0000001fff0a7819 */ /* 0x008fe2000001141d */
[----:B0-----:R-:W-:Y:S06]  /*1b8f0*/  @P3 BRA `(.L_x_11973) ;  /* 0x0000000000983947 */ /* 0x001fec0003800000 */
[----:B------:R-:W0:Y:S01]  /*1b900*/  LDC R9, c[0x0][0xbe8] ;  /* 0x0002fa00ff097b82 */ /* 0x000e220000000800 */
[----:B------:R-:W-:Y:S01]  /*1b910*/  IADD3 R8, R28, -0x80, R8 ;  /* 0xffffff801c087810 */ /* 0x000fe20007ffe008 */
        /* <DEDUP_REMOVED lines=14> */
[----:B------:R-:W3:Y:S01]  /*1ba00*/  @P0 LDC R21, c[0x0][0xbf0] ;  /* 0x0002fc00ff150b82 */ /* 0x000ee20000000800 */
[----:B------:R-:W-:-:S04]  /*1ba10*/  IMAD.WIDE.U32 R2, R13, UR4, R2 ;  /* 0x000000040d027c25 */ /* 0x000fc8000f8e0002 */
[----:B0-----:R-:W-:-:S05]  /*1ba20*/  @P0 IMAD.HI.U32 R4, R8, R15, RZ ;  /* 0x0000000f08040227 */ /* 0x001fca00078e00ff */
        /* <DEDUP_REMOVED lines=19> */
.L_x_11973:
[----:B------:R-:W-:Y:S05]  /*1bb60*/  BSYNC B1 ;  /* 0x0000000000017941 */ /* 0x000fea0003800000 */
.L_x_11972:
        /* <DEDUP_REMOVED lines=22> */
[----:B------:R-:W-:Y:S02]  /*1bcd0*/  IMAD.IADD R8, R28, 0x1, R6 ;  /* 0x000000011c087824 */ /* 0x000fe400078e0206 */
[----:B------:R-:W-:-:S02]  /*1bce0*/  IMAD R7, R29, UR5, R4 ;  /* 0x000000051d077c24 */ /* 0x000fc4000f8e0204 */
[----:B--2---:R-:W-:-:S04]  /*1bcf0*/  @P2 IMAD.HI.U32 R4, R8, R27, RZ ;  /* 0x0000001b08042227 */ /* 0x004fc800078e00ff */
        /* <DEDUP_REMOVED lines=20> */
[----:B------:R-:W-:Y:S02]  /*1be40*/  IMAD R25, R0, R25, RZ ;  /* 0x0000001900197224 */ /* 0x000fe400078e02ff */
[----:B------:R-:W-:Y:S02]  /*1be50*/  IMAD.IADD R0, R26, 0x1, R28 ;  /* 0x000000011a007824 */ /* 0x000fe400078e021c */
        /* <DEDUP_REMOVED lines=8> */
[----:B------:R3:W2:Y:S01]  /*1bee0*/  SHFL.IDX PT, R3, R5, RZ, 0x1c1f ;  /* 0x001c1fff05037589 */ /* 0x0006a200000e0000 */
[----:B------:R-:W-:Y:S05]  /*1bef0*/  @P0 BRA `(.L_x_11975) ;  /* 0x0000000000300947 */ /* 0x000fea0003800000 */
[----:B------:R-:W-:Y:S02]  /*1bf00*/  ULDC UR4, c[0x0][0xac8] ;  /* 0x0002b20000047ab9 */ /* 0x000fe40000000800 */
[----:B-----5:R-:W-:Y:S02]  /*1bf10*/  ISETP.GE.AND P3, PT, R20, UR4, PT ;  /* 0x0000000414007c0c */ /* 0x020fe4000bf66270 */
[----:B------:R-:W-:Y:S02]  /*1bf20*/  ISETP.GE.AND P4, PT, R14, UR4, PT ;  /* 0x000000040e007c0c */ /* 0x000fe4000bf86270 */
[----:B------:R-:W-:-:S09]  /*1bf30*/  ISETP.GE.AND P2, PT, R24, UR4, PT ;  /* 0x0000000418007c0c */ /* 0x000fd2000bf46270 */
[-C--:B0-----:R-:W-:Y:S02]  /*1bf40*/  @!P3 LEA R8, P0, R20, R2.reuse, 0x1 ;  /* 0x000000021408b211 */ /* 0x081fe400078008ff */
[----:B------:R-:W-:Y:S02]  /*1bf50*/  @!P4 LEA R10, P1, R14, R2, 0x1 ;  /* 0x000000020e0ac211 */ /* 0x000fe400078208ff */
[----:B--2---:R-:W-:Y:S01]  /*1bf60*/  @!P2 IMAD.WIDE R6, R24, 0x2, R2 ;  /* 0x000000021806a825 */ /* 0x004fe200078e0202 */
[-C--:B------:R-:W-:Y:S02]  /*1bf70*/  @!P3 LEA.HI.X R9, R20, R3.reuse, R21, 0x1, P0 ;  /* 0x000000031409b211 */ /* 0x080fe400000f0c15 */
[----:B------:R-:W-:Y:S02]  /*1bf80*/  @!P4 LEA.HI.X R11, R14, R3, R15, 0x1, P1 ;  /* 0x000000030e0bc211 */ /* 0x000fe400008f0c0f */
[----:B------:R4:W-:Y:S04]  /*1bf90*/  @!P2 ST.E.128 desc[UR42][R6.64], RZ ;  /* 0x000000ff0600a985 */ /* 0x0009e8000c101d2a */
[----:B------:R4:W-:Y:S04]  /*1bfa0*/  @!P3 ST.E.128 desc[UR42][R8.64], RZ ;  /* 0x000000ff0800b985 */ /* 0x0009e8000c101d2a */
[----:B------:R4:W-:Y:S02]  /*1bfb0*/  @!P4 ST.E.128 desc[UR42][R10.64], RZ ;  /* 0x000000ff0a00c985 */ /* 0x0009e4000c101d2a */
.L_x_11975:
[----:B------:R-:W-:Y:S05]  /*1bfc0*/  BSYNC B1 ;  /* 0x0000000000017941 */ /* 0x000fea0003800000 */
.L_x_11974:
[----:B------:R-:W-:Y:S01]  /*1bfd0*/  VIADD R0, R0, 0x60 ;  /* 0x0000006000007836 */ /* 0x000fe20000000000 */
[----:B--2---:R2:W1:Y:S04]  /*1bfe0*/  SHFL.IDX PT, R3, R5, 0x1, 0x1c1f ;  /* 0x003c1f0005037f89 */ /* 0x00446800000e0000 */
[----:B------:R-:W-:Y:S01]  /*1bff0*/  ISETP.GE.AND P0, PT, R0, R25, PT ;  /* 0x000000190000720c */ /* 0x000fe20003f06270 */
[----:B0-----:R2:W0:-:S12]  /*1c000*/  SHFL.IDX PT, R2, R4, 0x1, 0x1c1f ;  /* 0x003c1f0004027f89 */ /* 0x00141800000e0000 */
[----:B--2---:R-:W-:Y:S05]  /*1c010*/  @P0 BRA `(.L_x_11970) ;  /* 0x0000000000300947 */ /* 0x004fea0003800000 */
[----:B------:R-:W-:Y:S02]  /*1c020*/  ULDC UR4, c[0x0][0xac8] ;  /* 0x0002b20000047ab9 */ /* 0x000fe40000000800 */
[----:B-----5:R-:W-:Y:S02]  /*1c030*/  ISETP.GE.AND P3, PT, R20, UR4, PT ;  /* 0x0000000414007c0c */ /* 0x020fe4000bf66270 */
[----:B------:R-:W-:Y:S02]  /*1c040*/  ISETP.GE.AND P4, PT, R14, UR4, PT ;  /* 0x000000040e007c0c */ /* 0x000fe4000bf86270 */
[----:B------:R-:W-:-:S09]  /*1c050*/  ISETP.GE.AND P2, PT, R24, UR4, PT ;  /* 0x0000000418007c0c */ /* 0x000fd2000bf46270 */
[-C--:B0---4-:R-:W-:Y:S02]  /*1c060*/  @!P3 LEA R6, P0, R20, R2.reuse, 0x1 ;  /* 0x000000021406b211 */ /* 0x091fe400078008ff */
[----:B------:R-:W-:Y:S02]  /*1c070*/  @!P4 LEA R8, P1, R14, R2, 0x1 ;  /* 0x000000020e08c211 */ /* 0x000fe400078208ff */
[----:B-1-3--:R-:W-:Y:S01]  /*1c080*/  @!P2 IMAD.WIDE R4, R24, 0x2, R2 ;  /* 0x000000021804a825 */ /* 0x00afe200078e0202 */
[-C--:B------:R-:W-:Y:S02]  /*1c090*/  @!P3 LEA.HI.X R7, R20, R3.reuse, R21, 0x1, P0 ;  /* 0x000000031407b211 */ /* 0x080fe400000f0c15 */
[----:B------:R-:W-:Y:S02]  /*1c0a0*/  @!P4 LEA.HI.X R9, R14, R3, R15, 0x1, P1 ;  /* 0x000000030e09c211 */ /* 0x000fe400008f0c0f */
[----:B------:R2:W-:Y:S04]  /*1c0b0*/  @!P2 ST.E.128 desc[UR42][R4.64], RZ ;  /* 0x000000ff0400a985 */ /* 0x0005e8000c101d2a */
[----:B------:R2:W-:Y:S04]  /*1c0c0*/  @!P3 ST.E.128 desc[UR42][R6.64], RZ ;  /* 0x000000ff0600b985 */ /* 0x0005e8000c101d2a */
[----:B------:R2:W-:Y:S02]  /*1c0d0*/  @!P4 ST.E.128 desc[UR42][R8.64], RZ ;  /* 0x000000ff0800c985 */ /* 0x0005e4000c101d2a */
.L_x_11970:
[----:B------:R-:W-:Y:S05]  /*1c0e0*/  BSYNC B0 ;  /* 0x0000000000007941 */ /* 0x000fea0003800000 */
.L_x_11965:
[----:B------:R-:W-:Y:S02]  /*1c0f0*/  ULDC UR4, c[0x0][0xc3c] ;  /* 0x00030f0000047ab9 */ /* 0x000fe40000000800 */
[----:B-1----:R-:W-:-:S13]  /*1c100*/  ISETP.GE.AND P0, PT, R155, UR4, PT ;  /* 0x000000049b007c0c */ /* 0x002fda000bf06270 */
[----:B------:R-:W-:Y:S05]  /*1c110*/  @!P0 BRA `(.L_x_11976) ;  /* 0xfffffe50001c8947 */ /* 0x000fea000383ffff */
[----:B------:R-:W-:Y:S05]  /*1c120*/  BRA `(.L_x_11777) ;  /* 0x0000007c000c7947 */ /* 0x000fea0003800000 */
.L_x_11775:
        /* <DEDUP_REMOVED lines=15> */
[----:B------:R-:W3:Y:S01]  /*1c220*/  S2UR UR6, SR_CTAID.X ;  /* 0x00000000000679c3 */ /* 0x000ee20000002500 */
[----:B------:R-:W-:Y:S01]  /*1c230*/  ULDC UR5, c[0x0][0xc38] ;  /* 0x00030e0000057ab9 */ /* 0x000fe20000000800 */
[----:B--2---:R-:W-:Y:S01]  /*1c240*/  LOP3.LUT R5, R4, 0x1f, RZ, 0xc0, !PT ;  /* 0x0000001f04057812 */ /* 0x004fe200078ec0ff */
[----:B------:R-:W-:-:S03]  /*1c250*/  IMAD.MOV.U32 R4, RZ, RZ, RZ ;  /* 0x000000ffff047224 */ /* 0x000fc600078e00ff */
        /* <DEDUP_REMOVED lines=37> */
.L_x_11982:
        /* <DEDUP_REMOVED lines=12> */
.L_x_11981:
[----:B------:R-:W-:Y:S05]  /*1c570*/  BSYNC B0 ;  /* 0x0000000000007941 */ /* 0x000fea0003800000 */
.L_x_11980:
        /* <DEDUP_REMOVED lines=21> */
.L_x_11978:
        /* <DEDUP_REMOVED lines=19> */
[----:B------:R-:W-:-:S06]  /*1c800*/  VIADD R16, R15, 0xffffffff ;  /* 0xffffffff0f107836 */ /* 0x000fcc0000000000 */
[----:B------:R0:W1:Y:S02]  /*1c810*/  SHFL.IDX PT, R16, R7, R16, 0x1f ;  /* 0x00001f1007107589 */ /* 0x00006400000e0000 */
.L_x_11983:
[----:B-1----:R-:W-:Y:S01]  /*1c820*/  IMAD R16, R16, UR5, R10 ;  /* 0x0000000510107c24 */ /* 0x002fe2000f8e020a */
[----:B------:R-:W-:Y:S01]  /*1c830*/  IABS R10, R6 ;  /* 0x00000006000a7213 */ /* 0x000fe20000000000 */
[----:B------:R-:W-:Y:S02]  /*1c840*/  IMAD R11, R11, R8, RZ ;  /* 0x000000080b0b7224 */ /* 0x000fe400078e02ff */
[----:B------:R-:W-:Y:S01]  /*1c850*/  IMAD.MOV.U32 R2, RZ, RZ, RZ ;  /* 0x000000ffff027224 */ /* 0x000fe200078e00ff */
[----:B0-----:R-:W-:Y:S01]  /*1c860*/  IADD3 R7, -R16, UR6, RZ ;  /* 0x0000000610077c10 */ /* 0x001fe2000fffe1ff */
[----:B------:R-:W-:Y:S02]  /*1c870*/  IMAD.MOV R10, RZ, RZ, -R10 ;  /* 0x000000ffff0a7224 */ /* 0x000fe400078e0a0a */
        /* <DEDUP_REMOVED lines=19> */
[----:B------:R-:W-:-:S04]  /*1c9b0*/  VIADDMNMX R9, R10, UR5, R9, PT ;  /* 0x000000050a097c46 */ /* 0x000fc8000b800109 */
        /* <DEDUP_REMOVED lines=29> */
.L_x_11979:
[----:B------:R-:W-:Y:S02]  /*1cb90*/  IMAD.MOV.U32 R17, RZ, RZ, RZ ;  /* 0x000000ffff117224 */ /* 0x000fe400078e00ff */
[----:B------:R-:W-:Y:S02]  /*1cba0*/  IMAD.U32 R16, RZ, RZ, UR6 ;  /* 0x00000006ff107e24 */ /* 0x000fe4000f8e00ff */
[----:B------:R-:W-:-:S07]  /*1cbb0*/  IMAD.MOV.U32 R18, RZ, RZ, RZ ;  /* 0x000000ffff127224 */ /* 0x000fce00078e00ff */
.L_x_11984:
[----:B------:R-:W-:-:S13]  /*1cbc0*/  ISETP.NE.AND P0, PT, R5, RZ, PT ;  /* 0x000000ff0500720c */ /* 0x000fda0003f05270 */
[----:B------:R-:W0:Y:S01]  /*1cbd0*/  @!P0 S2R R3, SR_CgaCtaId ;  /* 0x0000000000038919 */ /* 0x000e220000008800 */
[----:B------:R-:W-:-:S04]  /*1cbe0*/  @!P0 MOV R2, 0x400 ;  /* 0x0000040000028802 */ /* 0x000fc80000000f00 */
[----:B0-----:R-:W-:-:S05]  /*1cbf0*/  @!P0 LEA R2, R3, R2, 0x18 ;  /* 0x0000000203028211 */ /* 0x001fca00078ec0ff */
[----:B------:R2:W-:Y:S01]  /*1cc00*/  @!P0 STS.128 [R2+0x19cd0], R16 ;  /* 0x019cd01002008388 */ /* 0x0005e20000000c00 */
[----:B------:R-:W-:Y:S06]  /*1cc10*/  BAR.ARV 0x5, 0x200 ;  /* 0x0148000000007b1d */ /* 0x000fec0000002000 */
.L_x_11977:
        /* <DEDUP_REMOVED lines=8> */
[----:B------:R-:W-:Y:S01]  /*1cca0*/  MOV R23, 0x400 ;  /* 0x0000040000177802 */ /* 0x000fe20000000f00 */
[----:B------:R-:W-:Y:S01]  /*1ccb0*/  BSSY B7, `(.L_x_11985) ;  /* 0x00006cb000077945 */ /* 0x000fe20003800000 */
[----:B------:R-:W-:Y:S01]  /*1ccc0*/  IMAD.MOV.U32 R28, RZ, RZ, RZ ;  /* 0x000000ffff1c7224 */ /* 0x000fe200078e00ff */
[----:B------:R-:W-:Y:S01]  /*1ccd0*/  ULDC.64 UR40, c[0x0][0x198] ;  /* 0x0000660000287ab9 */ /* 0x000fe20000000a00 */
[----:B------:R-:W-:Y:S01]  /*1cce0*/  IMAD.MOV.U32 R24, RZ, RZ, RZ ;  /* 0x000000ffff187224 */ /* 0x000fe200078e00ff */
[----:B------:R-:W-:Y:S01]  /*1ccf0*/  ULOP3.LUT UR39, UR37, 0x2, URZ, 0xfc, !UPT ;  /* 0x0000000225277892 */ /* 0x000fe2000f8efc3f */
[----:B------:R-:W-:Y:S01]  /*1cd00*/  IMAD.MOV.U32 R29, RZ, RZ, 0x1 ;  /* 0x00000001ff1d7424 */ /* 0x000fe200078e00ff */
[----:B------:R-:W-:Y:S01]  /*1cd10*/  ULOP3.LUT UR36, UR37, 0x1, URZ, 0xfc, !UPT ;  /* 0x0000000125247892 */ /* 0x000fe2000f8efc3f */
[----:B------:R-:W-:Y:S01]  /*1cd20*/  ULDC UR38, c[0x0][0xc] ;  /* 0x0000030000267ab9 */ /* 0x000fe20000000800 */
[C---:B0-2---:R-:W-:Y:S01]  /*1cd30*/  IMAD.SHL.U32 R2, R13.reuse, 0x10, RZ ;  /* 0x000000100d027824 */ /* 0x045fe200078e00ff */
[C---:B------:R-:W-:Y:S01]  /*1cd40*/  LOP3.LUT R12, R13.reuse, 0x7f, RZ, 0xc0, !PT ;  /* 0x0000007f0d0c7812 */ /* 0x040fe200078ec0ff */
[C---:B------:R-:W-:Y:S01]  /*1cd50*/  IMAD.SHL.U32 R3, R13.reuse, 0x20, RZ ;  /* 0x000000200d037824 */ /* 0x040fe200078e00ff */
[----:B------:R-:W-:Y:S01]  /*1cd60*/  SHF.R.U32.HI R4, RZ, 0x1, R13 ;  /* 0x00000001ff047819 */ /* 0x000fe2000001160d */
[----:B------:R-:W-:Y:S01]  /*1cd70*/  IMAD.SHL.U32 R8, R13, 0x2, RZ ;  /* 0x000000020d087824 */ /* 0x000fe200078e00ff */
[----:B------:R-:W-:Y:S01]  /*1cd80*/  LOP3.LUT R5, R2, 0x90, RZ, 0xc0, !PT ;  /* 0x0000009002057812 */ /* 0x000fe200078ec0ff */
[----:B------:R-:W-:Y:S01]  /*1cd90*/  IMAD.SHL.U32 R6, R12, 0x10, RZ ;  /* 0x000000100c067824 */ /* 0x000fe200078e00ff */
[----:B------:R-:W-:-:S02]  /*1cda0*/  LOP3.LUT R27, R3, 0x360, RZ, 0xc0, !PT ;  /* 0x00000360031b7812 */ /* 0x000fc400078ec0ff */
[----:B------:R-:W-:Y:S02]  /*1cdb0*/  LOP3.LUT R3, R3, 0x80, RZ, 0xc0, !PT ;  /* 0x0000008003037812 */ /* 0x000fe400078ec0ff */
[----:B------:R-:W-:Y:S02]  /*1cdc0*/  LOP3.LUT R8, R5, 0x10, R8, 0x78, !PT ;  /* 0x0000001005087812 */ /* 0x000fe400078e7808 */
[----:B------:R-:W-:Y:S02]  /*1cdd0*/  LOP3.LUT R5, R4, 0x20, RZ, 0xc0, !PT ;  /* 0x0000002004057812 */ /* 0x000fe400078ec0ff */
[----:B------:R-:W-:Y:S02]  /*1cde0*/  LOP3.LUT R7, R2, 0x60, RZ, 0xc0, !PT ;  /* 0x0000006002077812 */ /* 0x000fe400078ec0ff */
[----:B------:R-:W-:Y:S01]  /*1cdf0*/  LOP3.LUT R3, R3, 0x10, R4, 0xf8, !PT ;  /* 0x0000001003037812 */ /* 0x000fe200078ef804 */
[----:B------:R-:W-:Y:S01]  /*1ce00*/  IMAD.SHL.U32 R4, R13, 0x80, RZ ;  /* 0x000000800d047824 */ /* 0x000fe200078e00ff */
[----:B------:R-:W-:-:S02]  /*1ce10*/  LOP3.LUT R5, R5, 0x10, R13, 0xf8, !PT ;  /* 0x0000001005057812 */ /* 0x000fc400078ef80d */
[--C-:B------:R-:W-:Y:S01]  /*1ce20*/  LOP3.LUT R9, R7, 0x700, R6.reuse, 0xf8, !PT ;  /* 0x0000070007097812 */ /* 0x100fe200078ef806 */
[----:B------:R-:W-:Y:S01]  /*1ce30*/  IMAD.SHL.U32 R7, R0, 0x800, RZ ;  /* 0x0000080000077824 */ /* 0x000fe200078e00ff */
[----:B------:R-:W-:Y:S01]  /*1ce40*/  LOP3.LUT R27, R27, 0x400, R6, 0xf8, !PT ;  /* 0x000004001b1b7812 */ /* 0x000fe200078ef806 */
[----:B------:R-:W-:Y:S01]  /*1ce50*/  IMAD.SHL.U32 R0, R13, 0x4, RZ ;  /* 0x000000040d007824 */ /* 0x000fe200078e00ff */
[----:B------:R-:W-:Y:S02]  /*1ce60*/  LOP3.LUT R6, R4, 0x400, RZ, 0xc0, !PT ;  /* 0x0000040004067812 */ /* 0x000fe400078ec0ff */
[----:B------:R-:W-:Y:S02]  /*1ce70*/  LOP3.LUT R5, R5, 0x380, R4, 0xf8, !PT ;  /* 0x0000038005057812 */ /* 0x000fe400078ef804 */
[----:B------:R-:W-:Y:S02]  /*1ce80*/  LOP3.LUT P0, RZ, R13, 0x4, RZ, 0xc0, !PT ;  /* 0x000000040dff7812 */ /* 0x000fe4000780c0ff */
[----:B------:R-:W-:-:S02]  /*1ce90*/  LOP3.LUT R6, R6, 0x800, R7, 0xf8, !PT ;  /* 0x0000080006067812 */ /* 0x000fc400078ef807 */
[----:B------:R-:W-:Y:S02]  /*1cea0*/  LOP3.LUT R5, R5, 0x70, R2, 0x78, !PT ;  /* 0x0000007005057812 */ /* 0x000fe400078e7802 */
[----:B------:R-:W-:Y:S02]  /*1ceb0*/  LOP3.LUT R0, R3, 0x10, R0, 0x78, !PT ;  /* 0x0000001003007812 */ /* 0x000fe400078e7800 */
[----:B------:R-:W-:Y:S01]  /*1cec0*/  LOP3.LUT R11, R6, R5, RZ, 0xfc, !PT ;  /* 0x00000005060b7212 */ /* 0x000fe200078efcff */
[----:B-1----:R-:W-:Y:S01]  /*1ced0*/  IMAD.U32 R5, RZ, RZ, UR4 ;  /* 0x00000004ff057e24 */ /* 0x002fe2000f8e00ff */
[----:B------:R-:W-:Y:S01]  /*1cee0*/  LOP3.LUT R27, R27, R0, RZ, 0xfc, !PT ;  /* 0x000000001b1b7212 */ /* 0x000fe200078efcff */
[----:B------:R-:W-:Y:S01]  /*1cef0*/  IMAD.SHL.U32 R0, R13, 0x40, RZ ;  /* 0x000000400d007824 */ /* 0x000fe200078e00ff */
[----:B------:R-:W-:Y:S01]  /*1cf00*/  LOP3.LUT R10, R9, R8, RZ, 0xfc, !PT ;  /* 0x00000008090a7212 */ /* 0x000fe200078efcff */
[C---:B------:R-:W-:Y:S01]  /*1cf10*/  VIADD R4, R11.reuse, 0x40 ;  /* 0x000000400b047836 */ /* 0x040fe20000000000 */
[----:B------:R-:W-:Y:S01]  /*1cf20*/  SHF.R.U32.HI R3, RZ, 0x1, R12 ;  /* 0x00000001ff037819 */ /* 0x000fe2000001160c */
[----:B------:R-:W-:Y:S01]  /*1cf30*/  @P0 VIADD R4, R11, 0xffffffc0 ;  /* 0xffffffc00b040836 */ /* 0x000fe20000000000 */
[----:B------:R-:W-:Y:S01]  /*1cf40*/  LOP3.LUT R0, R0, 0x40, RZ, 0xc0, !PT ;  /* 0x0000004000007812 */ /* 0x000fe200078ec0ff */
[----:B------:R-:W-:Y:S01]  /*1cf50*/  STL [R1+0x28], R10 ;  /* 0x0000280a01007387 */ /* 0x000fe20000100800 */
[----:B------:R-:W-:-:S02]  /*1cf60*/  LEA R23, R5, R23, 0x18 ;  /* 0x0000001705177211 */ /* 0x000fc400078ec0ff */
[----:B------:R-:W-:Y:S01]  /*1cf70*/  LOP3.LUT R3, R3, R0, RZ, 0xfc, !PT ;  /* 0x0000000003037212 */ /* 0x000fe200078efcff */
[----:B------:R-:W-:Y:S01]  /*1cf80*/  STL [R1], R11 ;  /* 0x0000000b01007387 */ /* 0x000fe20000100800 */
[----:B------:R-:W-:Y:S01]  /*1cf90*/  LOP3.LUT R2, R2, 0x10, RZ, 0xc0, !PT ;  /* 0x0000001002027812 */ /* 0x000fe200078ec0ff */
[----:B------:R-:W-:Y:S02]  /*1cfa0*/  IMAD.IADD R3, R23, 0x1, R10 ;  /* 0x0000000117037824 */ /* 0x000fe400078e020a */
[----:B------:R-:W-:Y:S01]  /*1cfb0*/  STL [R1+0x20], R5 ;  /* 0x0000200501007387 */ /* 0x000fe20000100800 */
[----:B------:R-:W-:Y:S02]  /*1cfc0*/  LOP3.LUT R0, R2, 0x40, RZ, 0xfc, !PT ;  /* 0x0000004002007812 */ /* 0x000fe400078efcff */
[----:B------:R-:W-:Y:S01]  /*1cfd0*/  LOP3.LUT R0, R27, 0x2800, RZ, 0xfc, !PT ;  /* 0x000028001b007812 */ /* 0x000fe200078efcff */
[----:B------:R0:W-:Y:S04]  /*1cfe0*/  STL [R1+0x24], R4 ;  /* 0x0000240401007387 */ /* 0x0001e80000100800 */
[----:B------:R-:W-:Y:S01]  /*1cff0*/  STL [R1+0x50], RZ ;  /* 0x000050ff01007387 */ /* 0x000fe20000100800 */
[----:B0-----:R-:W-:-:S05]  /*1d000*/  IMAD.MOV.U32 R4, RZ, RZ, 0x1 ;  /* 0x00000001ff047424 */ /* 0x001fca00078e00ff */
[----:B------:R0:W-:Y:S04]  /*1d010*/  STL [R1+0x4], R4 ;  /* 0x0000040401007387 */ /* 0x0001e80000100800 */
[----:B------:R1:W-:Y:S01]  /*1d020*/  STL [R1+0x40], R3 ;  /* 0x0000400301007387 */ /* 0x0003e20000100800 */
[----:B0-----:R-:W-:Y:S02]  /*1d030*/  LOP3.LUT R4, R2, 0x20, RZ, 0xfc, !PT ;  /* 0x0000002002047812 */ /* 0x001fe400078efcff */
[----:B------:R-:W-:-:S07]  /*1d040*/  LOP3.LUT R2, R27, 0x1800, RZ, 0xfc, !PT ;  /* 0x000018001b027812 */ /* 0x000fce00078efcff */
.L_x_12119:
[----:B------:R-:W-:Y:S05]  /*1d050*/  YIELD ;  /* 0x0000000000007946 */ /* 0x000fea0003800000 */
[----:B------:R-:W-:Y:S01]  /*1d060*/  ULDC.64 UR4, c[0x0][0xa28] ;  /* 0x00028a0000047ab9 */ /* 0x000fe20000000a00 */
[----:B0-----:R-:W-:Y:S01]  /*1d070*/  IMAD.MOV.U32 R11, RZ, RZ, RZ ;  /* 0x000000ffff0b7224 */ /* 0x001fe200078e00ff */
[----:B------:R-:W-:Y:S01]  /*1d080*/  ISETP.NE.U32.AND P0, PT, RZ, UR4, PT ;  /* 0x00000004ff007c0c */ /* 0x000fe2000bf05070 */
[----:B------:R-:W0:Y:S01]  /*1d090*/  LDC.64 R4, c[0x0][0xa00] ;  /* 0x00028000ff047b82 */ /* 0x000e220000000a00 */
[----:B------:R-:W-:Y:S01]  /*1d0a0*/  IMAD.MOV.U32 R8, RZ, RZ, RZ ;  /* 0x000000ffff087224 */ /* 0x000fe200078e00ff */
[----:B------:R-:W-:Y:S01]  /*1d0b0*/  ULDC.64 UR6, c[0x0][0xa10] ;  /* 0x0002840000067ab9 */ /* 0x000fe20000000a00 */
[----:B------:R-:W-:Y:S01]  /*1d0c0*/  ISETP.NE.AND.EX P0, PT, RZ, UR5, PT, P0 ;  /* 0x00000005ff007c0c */ /* 0x000fe2000bf05300 */
[----:B------:R-:W-:-:S12]  /*1d0d0*/  ULDC.64 UR4, c[0x0][0xa18] ;  /* 0x0002860000047ab9 */ /* 0x000fd80000000a00 */
[----:B-1----:R-:W1:Y:S02]  /*1d0e0*/  @P0 LDC.64 R2, c[0x0][0xa28] ;  /* 0x00028a00ff020b82 */ /* 0x002e640000000a00 */
[----:B-1----:R-:W-:-:S05]  /*1d0f0*/  @P0 IMAD.WIDE R2, R19, 0x4, R2 ;  /* 0x0000000413020825 */ /* 0x002fca00078e0202 */
[----:B--2---:R1:W2:Y:S01]  /*1d100*/  @P0 LDG.E R11, desc[UR42][R2.64] ;  /* 0x0000002a020b0981 */ /* 0x0042a2000c1e1900 */
[----:B------:R-:W-:Y:S01]  /*1d110*/  ISETP.NE.U32.AND P0, PT, RZ, UR4, PT ;  /* 0x00000004ff007c0c */ /* 0x000fe2000bf05070 */
[----:B0-----:R-:W-:Y:S01]  /*1d120*/  IMAD.WIDE R4, R19, 0x4, R4 ;  /* 0x0000000413047825 */ /* 0x001fe200078e0204 */
[----:B------:R-:W-:Y:S02]  /*1d130*/  ISETP.NE.U32.AND P1, PT, RZ, UR6, PT ;  /* 0x00000006ff007c0c */ /* 0x000fe4000bf25070 */
[----:B------:R-:W-:Y:S01]  /*1d140*/  ISETP.NE.AND.EX P2, PT, RZ, UR5, PT, P0 ;  /* 0x00000005ff007c0c */ /* 0x000fe2000bf45300 */
[----:B------:R-:W-:Y:S01]  /*1d150*/  ULDC.64 UR4, c[0x0][0xa00] ;  /* 0x0002800000047ab9 */ /* 0x000fe20000000a00 */
[----:B------:R-:W-:Y:S01]  /*1d160*/  ISETP.NE.AND.EX P1, PT, RZ, UR7, PT, P1 ;  /* 0x00000007ff007c0c */ /* 0x000fe2000bf25310 */
[----:B----4-:R-:W-:Y:S01]  /*1d170*/  IMAD.MOV.U32 R0, RZ, RZ, RZ ;  /* 0x000000ffff007224 */ /* 0x010fe200078e00ff */
[----:B------:R-:W-:Y:S01]  /*1d180*/  ISETP.NE.U32.AND P0, PT, RZ, UR4, PT ;  /* 0x00000004ff007c0c */ /* 0x000fe2000bf05070 */
[----:B-1----:R-:W0:Y:S03]  /*1d190*/  LDC.64 R2, c[0x0][0xa10] ;  /* 0x00028400ff027b82 */ /* 0x002e260000000a00 */
[----:B------:R-:W-:-:S05]  /*1d1a0*/  ISETP.NE.AND.EX P0, PT, RZ, UR5, PT, P0 ;  /* 0x00000005ff007c0c */ /* 0x000fca000bf05300 */
[----:B------:R-:W1:Y:S08]  /*1d1b0*/  @P2 LDC.64 R6, c[0x0][0xa18] ;  /* 0x00028600ff062b82 */ /* 0x000e700000000a00 */
[----:B------:R-:W3:Y:S01]  /*1d1c0*/  @P0 LDG.E R8, desc[UR42][R4.64] ;  /* 0x0000002a04080981 */ /* 0x000ee2000c1e1900 */
[----:B------:R-:W-:Y:S01]  /*1d1d0*/  ULDC UR4, c[0x0][0x288] ;  /* 0x0000a20000047ab9 */ /* 0x000fe20000000800 */
[----:B0-----:R-:W-:-:S05]  /*1d1e0*/  IMAD.WIDE R2, R19, 0x4, R2 ;  /* 0x0000000413027825 */ /* 0x001fca00078e0202 */
[----:B------:R0:W5:Y:S01]  /*1d1f0*/  @P1 LDG.E R0, desc[UR42][R2.64] ;  /* 0x0000002a02001981 */ /* 0x000162000c1e1900 */
[----:B-1----:R-:W-:-:S03]  /*1d200*/  @P2 IMAD.WIDE R6, R19, 0x4, R6 ;  /* 0x0000000413062825 */ /* 0x002fc600078e0206 */
        /* <DEDUP_REMOVED lines=10> */
[----:B------:R-:W-:Y:S02]  /*1d2b0*/  ULDC UR5, c[0x0][0x348] ;  /* 0x0000d20000057ab9 */ /* 0x000fe40000000800 */
[----:B------:R-:W-:Y:S01]  /*1d2c0*/  IMAD.U32 R9, RZ, RZ, UR5 ;  /* 0x00000005ff097e24 */ /* 0x000fe2000f8e00ff */
[----:B---3--:R1:W-:Y:S04]  /*1d2d0*/  STL [R1+0x34], R8 ;  /* 0x0000340801007387 */ /* 0x0083e80000100800 */
[----:B--2---:R0:W-:Y:S01]  /*1d2e0*/  STL [R1+0x14], R11 ;  /* 0x0000140b01007387 */ /* 0x0041e20000100800 */
[----:B------:R-:W-:Y:S02]  /*1d2f0*/  IMAD.MOV.U32 R10, RZ, RZ, R8 ;  /* 0x000000ffff0a7224 */ /* 0x000fe400078e0008 */
[----:B-1----:R-:W-:Y:S01]  /*1d300*/  IMAD.U32 R8, RZ, RZ, UR4 ;  /* 0x00000004ff087e24 */ /* 0x002fe2000f8e00ff */
[----:B------:R-:W-:Y:S06]  /*1d310*/  @P2 BRA `(.L_x_11986) ;  /* 0x0000000000142947 */ /* 0x000fec0003800000 */
[----:B------:R-:W-:Y:S05]  /*1d320*/  @!P0 BRA `(.L_x_11986) ;  /* 0x0000000000108947 */ /* 0x000fea0003800000 */
[----:B------:R-:W2:Y:S04]  /*1d330*/  LDG.E R6, desc[UR42][R4.64] ;  /* 0x0000002a04067981 */ /* 0x000ea8000c1e1900 */
[----:B------:R-:W2:Y:S02]  /*1d340*/  LDG.E R4, desc[UR42][R4.64+0x4] ;  /* 0x0000042a04047981 */ /* 0x000ea4000c1e1900 */
[----:B--2---:R-:W-:-:S05]  /*1d350*/  IMAD.IADD R10, R4, 0x1, -R6 ;  /* 0x00000001040a7824 */ /* 0x004fca00078e0a06 */
[----:B------:R1:W-:Y:S02]  /*1d360*/  STL [R1+0x34], R10 ;  /* 0x0000340a01007387 */ /* 0x0003e40000100800 */
.L_x_11986:
[----:B------:R-:W-:Y:S02]  /*1d370*/  ULDC.64 UR4, c[0x0][0xa20] ;  /* 0x0002880000047ab9 */ /* 0x000fe40000000a00 */
[----:B------:R-:W-:-:S04]  /*1d380*/  ISETP.NE.U32.AND P0, PT, RZ, UR4, PT ;  /* 0x00000004ff007c0c */ /* 0x000fc8000bf05070 */
[----:B------:R-:W-:-:S13]  /*1d390*/  ISETP.NE.AND.EX P0, PT, RZ, UR5, PT, P0 ;  /* 0x00000005ff007c0c */ /* 0x000fda000bf05300 */
[----:B------:R-:W-:Y:S05]  /*1d3a0*/  @!P0 BRA `(.L_x_11987) ;  /* 0x0000000000108947 */ /* 0x000fea0003800000 */
[----:B------:R-:W2:Y:S02]  /*1d3b0*/  LDC.64 R4, c[0x0][0xa20] ;  /* 0x00028800ff047b82 */ /* 0x000ea40000000a00 */
[----:B--2---:R-:W-:-:S05]  /*1d3c0*/  IMAD.WIDE R4, R19, 0x4, R4 ;  /* 0x0000000413047825 */ /* 0x004fca00078e0204 */
[----:B------:R2:W5:Y:S01]  /*1d3d0*/  LDG.E R8, desc[UR42][R4.64] ;  /* 0x0000002a04087981 */ /* 0x000562000c1e1900 */
[----:B------:R-:W-:Y:S05]  /*1d3e0*/  BRA `(.L_x_11988) ;  /* 0x0000000000247947 */ /* 0x000fea0003800000 */
.L_x_11987:
        /* <DEDUP_REMOVED lines=9> */
.L_x_11988:
[----:B--2---:R-:W2:Y:S04]  /*1d480*/  @P1 LDG.E R4, desc[UR42][R2.64] ;  /* 0x0000002a02041981 */ /* 0x004ea8000c1e1900 */
[----:B0-----:R0:W2:Y:S01]  /*1d490*/  @P1 LDG.E R3, desc[UR42][R2.64+0x4] ;  /* 0x0000042a02031981 */ /* 0x0010a2000c1e1900 */
[----:B------:R-:W-:Y:S02]  /*1d4a0*/  IMAD R17, R17, 0xc0, RZ ;  /* 0x000000c011117824 */ /* 0x000fe400078e02ff */
[----:B-----5:R-:W-:Y:S02]  /*1d4b0*/  IMAD.IADD R8, R8, 0x1, -R11 ;  /* 0x0000000108087824 */ /* 0x020fe400078e0a0b */
[----:B------:R-:W-:Y:S01]  /*1d4c0*/  VIADD R6, R17, 0xbf ;  /* 0x000000bf11067836 */ /* 0x000fe20000000000 */
[----:B0-----:R-:W0:Y:S02]  /*1d4d0*/  LDC R2, c[0x0][0x448] ;  /* 0x00011200ff027b82 */ /* 0x001e240000000800 */
[----:B0-----:R-:W-:-:S13]  /*1d4e0*/  ISETP.NE.AND P2, PT, R2, 0x1, PT ;  /* 0x000000010200780c */ /* 0x001fda0003f45270 */
[----:B------:R-:W0:Y:S08]  /*1d4f0*/  @P2 LDC R2, c[0x0][0x44c] ;  /* 0x00011300ff022b82 */ /* 0x000e300000000800 */
[----:B------:R-:W3:Y:S01]  /*1d500*/  @P2 LDC R5, c[0x0][0x450] ;  /* 0x00011400ff052b82 */ /* 0x000ee20000000800 */
[----:B0-----:R-:W-:-:S05]  /*1d510*/  @P2 IMAD.HI.U32 R2, R6, R2, RZ ;  /* 0x0000000206022227 */ /* 0x001fca00078e00ff */
[----:B---3--:R-:W-:Y:S01]  /*1d520*/  @P2 SHF.R.U32.HI R6, RZ, R5, R2 ;  /* 0x00000005ff062219 */ /* 0x008fe20000011602 */
        /* <DEDUP_REMOVED lines=23> */
.L_x_11991:
[----:B------:R-:W-:-:S13]  /*1d6a0*/  ISETP.NE.AND P0, PT, R3, 0x1, PT ;  /* 0x000000010300780c */ /* 0x000fda0003f05270 */
[----:B------:R-:W0:Y:S02]  /*1d6b0*/  @P0 LDC.64 R4, c[0x0][0x9e8] ;  /* 0x00027a00ff040b82 */ /* 0x000e240000000a00 */
[----:B0-----:R-:W-:-:S05]  /*1d6c0*/  @P0 IMAD.HI.U32 R4, R7, R4, RZ ;  /* 0x0000000407040227 */ /* 0x001fca00078e00ff */
[----:B------:R-:W-:-:S07]  /*1d6d0*/  @P0 SHF.R.U32.HI R7, RZ, R5, R4 ;  /* 0x00000005ff070219 */ /* 0x000fce0000011604 */
.L_x_11992:
[----:B------:R-:W-:Y:S05]  /*1d6e0*/  BSYNC B0 ;  /* 0x0000000000007941 */ /* 0x000fea0003800000 */
.L_x_11990:
[----:B------:R-:W-:-:S05]  /*1d6f0*/  IMAD R7, R7, R3, R3 ;  /* 0x0000000307077224 */ /* 0x000fca00078e0203 */
[----:B------:R-:W-:-:S07]  /*1d700*/  VIMNMX R2, R2, R7, PT ;  /* 0x0000000702027248 */ /* 0x000fce0003fe0100 */
.L_x_11989:
[----:B------:R-:W0:Y:S01]  /*1d710*/  @P2 LDC R5, c[0x0][0x44c] ;  /* 0x00011300ff052b82 */ /* 0x000e220000000800 */
[----:B------:R-:W-:Y:S01]  /*1d720*/  IMAD.MOV.U32 R4, RZ, RZ, R17 ;  /* 0x000000ffff047224 */ /* 0x000fe200078e0011 */
[----:B------:R-:W-:Y:S01]  /*1d730*/  ULDC UR4, c[0x0][0x9dc] ;  /* 0x0002770000047ab9 */ /* 0x000fe20000000800 */
[----:B------:R-:W-:-:S05]  /*1d740*/  IMAD.IADD R20, R26, 0x1, -R10 ;  /* 0x000000011a147824 */ /* 0x000fca00078e0a0a */
[----:B------:R-:W2:Y:S01]  /*1d750*/  @P2 LDC R6, c[0x0][0x450] ;  /* 0x00011400ff062b82 */ /* 0x000ea20000000800 */
[----:B0-----:R-:W-:-:S05]  /*1d760*/  @P2 IMAD.HI.U32 R5, R17, R5, RZ ;  /* 0x0000000511052227 */ /* 0x001fca00078e00ff */
        /* <DEDUP_REMOVED lines=14> */
.L_x_11995:
[----:B------:R-:W-:-:S13]  /*1d850*/  ISETP.NE.AND P0, PT, R3, 0x1, PT ;  /* 0x000000010300780c */ /* 0x000fda0003f05270 */
[----:B------:R-:W0:Y:S02]  /*1d860*/  @P0 LDC.64 R4, c[0x0][0x9e8] ;  /* 0x00027a00ff040b82 */ /* 0x000e240000000a00 */
[----:B0-----:R-:W-:-:S05]  /*1d870*/  @P0 IMAD.HI.U32 R4, R7, R4, RZ ;  /* 0x0000000407040227 */ /* 0x001fca00078e00ff */
[----:B------:R-:W-:-:S07]  /*1d880*/  @P0 SHF.R.U32.HI R7, RZ, R5, R4 ;  /* 0x00000005ff070219 */ /* 0x000fce0000011604 */
.L_x_11996:
[----:B------:R-:W-:Y:S05]  /*1d890*/  BSYNC B0 ;  /* 0x0000000000007941 */ /* 0x000fea0003800000 */
.L_x_11994:
[----:B------:R-:W-:-:S05]  /*1d8a0*/  IMAD R3, R7, R3, RZ ;  /* 0x0000000307037224 */ /* 0x000fca00078e02ff */
[----:B------:R-:W-:-:S07]  /*1d8b0*/  VIMNMX R6, R6, R3, !PT ;  /* 0x0000000306067248 */ /* 0x000fce0007fe0100 */
.L_x_11993:
        /* <DEDUP_REMOVED lines=14> */
[----:B------:R-:W-:-:S13]  /*1d9a0*/  ISETP.GT.AND P0, PT, R3, R4, PT ;  /* 0x000000040300720c */ /* 0x000fda0003f04270 */
[----:B------:R-:W-:Y:S01]  /*1d9b0*/  @P0 VIADD R2, R3, 0x7f ;  /* 0x0000007f03020836 */ /* 0x000fe20000000000 */
[----:B------:R-:W-:-:S04]  /*1d9c0*/  SHF.R.U32.HI R3, RZ, 0x7, R4 ;  /* 0x00000007ff037819 */ /* 0x000fc80000011604 */
        /* <DEDUP_REMOVED lines=13> */
[----:B------:R0:W2:Y:S02]  /*1daa0*/  SHFL.IDX PT, R14, R5, RZ, 0x1f ;  /* 0x00001fff050e7589 */ /* 0x0000a400000e0000 */
.L_x_12167:
[----:B--2---:R-:W-:Y:S02]  /*1dab0*/  ISETP.NE.AND P0, PT, R14, RZ, PT ;  /* 0x000000ff0e00720c */ /* 0x004fe40003f05270 */
[----:B------:R-:W-:-:S11]  /*1dac0*/  PLOP3.LUT P6, PT, PT, PT, PT, 0x8, 0x0 ;  /* 0x000000000000781c */ /* 0x000fd60003fce170 */
[----:B------:R-:W-:Y:S05]  /*1dad0*/  @P0 BRA `(.L_x_12000) ;  /* 0x00000000000c0947 */ /* 0x000fea0003800000 */
[----:B------:R-:W-:-:S03]  /*1dae0*/  UMOV UR4, 0xffffffff ;  /* 0xffffffff00047882 */ /* 0x000fc60000000000 */
[----:B------:R-:W-:Y:S05]  /*1daf0*/  BRA.DIV UR4, `(.L_x_12001) ;  /* 0x0000006e04a07947 */ /* 0x000fea000b800000 */
[----:B------:R-:W-:-:S13]  /*1db00*/  ELECT P6, URZ, PT ;  /* 0x00000000003f782f */ /* 0x000fda00038c0000 */
.L_x_12000:
        /* <DEDUP_REMOVED lines=9> */
.L_x_12170:
[----:B------:R-:W-:Y:S05]  /*1dba0*/  BSYNC B1 ;  /* 0x0000000000017941 */ /* 0x000fea0003800000 */
.L_x_12002:
[----:B------:R-:W-:Y:S04]  /*1dbb0*/  BSSY B1, `(.L_x_12004) ;  /* 0x000008c000017945 */ /* 0x000fe80003800000 */
[----:B------:R-:W-:Y:S05]  /*1dbc0*/  @!P6 BRA `(.L_x_12005) ;  /* 0x000000080028e947 */ /* 0x000fea0003800000 */
[----:B------:R-:W1:Y:S01]  /*1dbd0*/  LDL R7, [R1+0x4] ;  /* 0x0000040001077983 */ /* 0x000e620000100800 */
[----:B------:R-:W-:Y:S01]  /*1dbe0*/  IMAD R8, R28, 0x8, R23 ;  /* 0x000000081c087824 */ /* 0x000fe200078e0217 */
[----:B------:R-:W2:Y:S01]  /*1dbf0*/  S2R R6, SR_TID.X ;  /* 0x0000000000067919 */ /* 0x000ea20000002100 */
[----:B------:R-:W-:Y:S01]  /*1dc00*/  BSSY B2, `(.L_x_12006) ;  /* 0x0000006000027945 */ /* 0x000fe20003800000 */
[----:B--2---:R-:W-:-:S04]  /*1dc10*/  LOP3.LUT R6, R6, 0x7f, RZ, 0xc0, !PT ;  /* 0x0000007f06067812 */ /* 0x004fc800078ec0ff */
[----:B------:R-:W-:Y:S02]  /*1dc20*/  ISETP.NE.AND P1, PT, R6, RZ, PT ;  /* 0x000000ff0600720c */ /* 0x000fe40003f25270 */
[----:B-1----:R-:W-:-:S04]  /*1dc30*/  SHF.L.U32 R10, R7, 0x1f, RZ ;  /* 0x0000001f070a7819 */ /* 0x002fc800000006ff */
[----:B------:R-:W1:Y:S02]  /*1dc40*/  SYNCS.PHASECHK.TRANS64.TRYWAIT P0, [R8+URZ+0x19ca0], R10 ;  /* 0x019ca00a080075a7 */ /* 0x000e64000800017f */
[----:B-1----:R-:W-:Y:S05]  /*1dc50*/  @!P0 BRA `(.L_x_12007) ;  /* 0x0000006c007c8947 */ /* 0x002fea0003800000 */
.L_x_12171:
[----:B------:R-:W-:Y:S05]  /*1dc60*/  BSYNC B2 ;  /* 0x0000000000027941 */ /* 0x000fea0003800000 */
.L_x_12006:
        /* <DEDUP_REMOVED lines=9> */
.L_x_12009:
[----:B------:R-:W-:Y:S05]  /*1dd00*/  BSYNC B2 ;  /* 0x0000000000027941 */ /* 0x000fea0003800000 */
.L_x_12008:
        /* <DEDUP_REMOVED lines=12> */
.L_x_12010:
        /* <DEDUP_REMOVED lines=16> */
.L_x_12011:
        /* <DEDUP_REMOVED lines=16> */
.L_x_12012:
        /* <DEDUP_REMOVED lines=13> */
.L_x_12172:
[----:B------:R-:W-:Y:S05]  /*1e0a0*/  BSYNC B2 ;  /* 0x0000000000027941 */ /* 0x000fea0003800000 */
.L_x_12013:
        /* <DEDUP_REMOVED lines=11> */
.L_x_12016:
[----:B------:R-:W-:Y:S05]  /*1e160*/  BSYNC B2 ;  /* 0x0000000000027941 */ /* 0x000fea0003800000 */
.L_x_12015:
        /* <DEDUP_REMOVED lines=8> */
.L_x_12017:
        /* <DEDUP_REMOVED lines=15> */
.L_x_12018:
        /* <DEDUP_REMOVED lines=15> */
.L_x_12019:
        /* <DEDUP_REMOVED lines=10> */
.L_x_12005:
[----:B------:R-:W-:Y:S05]  /*1e470*/  BSYNC B1 ;  /* 0x0000000000017941 */ /* 0x000fea0003800000 */
.L_x_12004:
[----:B0-----:R-:W2:Y:S01]  /*1e480*/  LDL.LU R5, [R1+0x4] ;  /* 0x0000040001057983 */ /* 0x001ea20000300800 */
        /* <DEDUP_REMOVED lines=8> */
[----:B------:R0:W-:Y:S02]  /*1e510*/  STL [R1+0x4], R5 ;  /* 0x0000040501007387 */ /* 0x0001e40000100800 */
[----:B------:R-:W-:Y:S05]  /*1e520*/  @!P2 BRA `(.L_x_11998) ;  /* 0x00000008005ca947 */ /* 0x000fea0003800000 */
.L_x_12036:
[----:B------:R-:W-:Y:S05]  /*1e530*/  YIELD ;  /* 0x0000000000007946 */ /* 0x000fea0003800000 */
[----:B------:R-:W-:Y:S04]  /*1e540*/  BSSY B1, `(.L_x_12020) ;  /* 0x000008b000017945 */ /* 0x000fe80003800000 */
[----:B--2---:R-:W-:Y:S05]  /*1e550*/  @!P6 BRA `(.L_x_12021) ;  /* 0x000000080024e947 */ /* 0x004fea0003800000 */
[----:B0-----:R-:W2:Y:S01]  /*1e560*/  LDL R5, [R1+0x4] ;  /* 0x0000040001057983 */ /* 0x001ea20000100800 */
        /* <DEDUP_REMOVED lines=8> */
.L_x_12173:
[----:B------:R-:W-:Y:S05]  /*1e5f0*/  BSYNC B2 ;  /* 0x0000000000027941 */ /* 0x000fea0003800000 */
.L_x_12022:
[----:B------:R-:W-:Y:S04]  /*1e600*/  BSSY B2, `(.L_x_12024) ;  /* 0x0000009000027945 */ /* 0x000fe80003800000 */
        /* <DEDUP_REMOVED lines=8> */
.L_x_12025:
[----:B------:R-:W-:Y:S05]  /*1e690*/  BSYNC B2 ;  /* 0x0000000000027941 */ /* 0x000fea0003800000 */
.L_x_12024:
        /* <DEDUP_REMOVED lines=10> */
[----:B------:R-:W-:-:S10]  /*1e740*/  UMOV UR7, 0x12f00000 ;  /* 0x12f0000000077882 */ /* 0x000fd40000000000 */
.L_x_12026:
        /* <DEDUP_REMOVED lines=16> */
.L_x_12027:
        /* <DEDUP_REMOVED lines=16> */
.L_x_12028:
        /* <DEDUP_REMOVED lines=13> */
.L_x_12174:
[----:B------:R-:W-:Y:S05]  /*1ea20*/  BSYNC B2 ;  /* 0x0000000000027941 */ /* 0x000fea0003800000 */
.L_x_12029:
        /* <DEDUP_REMOVED lines=11> */
.L_x_12032:
[----:B------:R-:W-:Y:S05]  /*1eae0*/  BSYNC B2 ;  /* 0x0000000000027941 */ /* 0x000fea0003800000 */
.L_x_12031:
        /* <DEDUP_REMOVED lines=8> */
.L_x_12033:
        /* <DEDUP_REMOVED lines=15> */
.L_x_12034:
        /* <DEDUP_REMOVED lines=15> */
.L_x_12035:
        /* <DEDUP_REMOVED lines=10> */
.L_x_12021:
[----:B------:R-:W-:Y:S05]  /*1edf0*/  BSYNC B1 ;  /* 0x0000000000017941 */ /* 0x000fea0003800000 */
.L_x_12020:
[----:B------:R-:W2:Y:S01]  /*1ee00*/  LDL.LU R7, [R1+0x4] ;  /* 0x0000040001077983 */ /* 0x000ea20000300800 */
[----:B------:R-:W-:Y:S01]  /*1ee10*/  VIADD R28, R28, 0x1 ;  /* 0x000000011c1c7836 */ /* 0x000fe20000000000 */
[C---:B------:R-:W-:Y:S01]  /*1ee20*/  ISETP.GT.AND P2, PT, R9.reuse, R3, PT ;  /* 0x000000030900720c */ /* 0x040fe20003f44270 */
[----:B------:R-:W-:-:S03]  /*1ee30*/  VIADD R9, R9, 0xffffffff ;  /* 0xffffffff09097836 */ /* 0x000fc60000000000 */
[----:B------:R-:W-:-:S04]  /*1ee40*/  ISETP.NE.AND P1, PT, R28, 0x2, PT ;  /* 0x000000021c00780c */ /* 0x000fc80003f25270 */
[----:B------:R-:W-:Y:S02]  /*1ee50*/  SEL R4, RZ, 0x1, P1 ;  /* 0x00000001ff047807 */ /* 0x000fe40000800000 */
[----:B------:R-:W-:Y:S02]  /*1ee60*/  SEL R28, R28, RZ, P1 ;  /* 0x000000ff1c1c7207 */ /* 0x000fe40000800000 */
[----:B--2---:R-:W-:-:S05]  /*1ee70*/  LOP3.LUT R7, R7, R4, RZ, 0x3c, !PT ;  /* 0x0000000407077212 */ /* 0x004fca00078e3cff */
[----:B------:R2:W-:Y:S01]  /*1ee80*/  STL [R1+0x4], R7 ;  /* 0x0000040701007387 */ /* 0x0005e20000100800 */
[----:B------:R-:W-:Y:S05]  /*1ee90*/  @P2 BRA `(.L_x_12036) ;  /* 0xfffffff400a42947 */ /* 0x000fea000383ffff */
.L_x_11998:
[----:B------:R-:W-:Y:S05]  /*1eea0*/  BSYNC B0 ;  /* 0x0000000000007941 */ /* 0x000fea0003800000 */
.L_x_11997:
[----:B------:R-:W3:Y:S01]  /*1eeb0*/  LDC R0, c[0x0][0x448] ;  /* 0x00011200ff007b82 */ /* 0x000ee20000000800 */
[----:B------:R-:W-:Y:S07]  /*1eec0*/  @!P0 WARPSYNC.ALL ;  /* 0x0000000000008948 */ /* 0x000fee0003800000 */
[----:B------:R-:W-:Y:S01]  /*1eed0*/  @!P0 BAR.SYNC.DEFER_BLOCKING 0xc, 0x200 ;  /* 0x0308000000008b1d */ /* 0x000fe20000010000 */
[----:B---3--:R-:W-:Y:S01]  /*1eee0*/  ISETP.NE.AND P1, PT, R0, 0x1, PT ;  /* 0x000000010000780c */ /* 0x008fe20003f25270 */
[----:B------:R-:W-:-:S12]  /*1eef0*/  VIADD R0, R17, 0xbf ;  /* 0x000000bf11007836 */ /* 0x000fd80000000000 */
[----:B------:R-:W3:Y:S08]  /*1ef00*/  @P1 LDC R2, c[0x0][0x44c] ;  /* 0x00011300ff021b82 */ /* 0x000ef00000000800 */
[----:B------:R-:W4:Y:S01]  /*1ef10*/  @P1 LDC R3, c[0x0][0x450] ;  /* 0x00011400ff031b82 */ /* 0x000f220000000800 */
[----:B---3--:R-:W-:-:S05]  /*1ef20*/  @P1 IMAD.HI.U32 R2, R0, R2, RZ ;  /* 0x0000000200021227 */ /* 0x008fca00078e00ff */
[----:B----4-:R-:W-:Y:S02]  /*1ef30*/  @P1 SHF.R.U32.HI R0, RZ, R3, R2 ;  /* 0x00000003ff001219 */ /* 0x010fe40000011602 */
[----:B------:R-:W3:Y:S03]  /*1ef40*/  LDC.64 R2, c[0x0][0x9e0] ;  /* 0x00027800ff027b82 */ /* 0x000ee60000000a00 */
[----:B------:R-:W-:Y:S01]  /*1ef50*/  IMAD.IADD R0, R21, 0x1, R0 ;  /* 0x0000000115007824 */ /* 0x000fe200078e0200 */
[----:B---3--:R-:W-:-:S03]  /*1ef60*/  ISETP.GE.AND P2, PT, R3, 0x1, PT ;  /* 0x000000010300780c */ /* 0x008fc60003f46270 */
[----:B------:R-:W-:-:S10]  /*1ef70*/  IMAD.IADD R2, R0, 0x1, R2 ;  /* 0x0000000100027824 */ /* 0x000fd400078e0202 */
[----:B------:R-:W-:Y:S05]  /*1ef80*/  @!P2 BRA `(.L_x_12037) ;  /* 0x000000000048a947 */ /* 0x000fea0003800000 */
[C---:B------:R-:W-:Y:S01]  /*1ef90*/  ISETP.GT.AND P0, PT, R0.reuse, RZ, PT ;  /* 0x000000ff0000720c */ /* 0x040fe20003f04270 */
[----:B------:R-:W-:Y:S01]  /*1efa0*/  BSSY B0, `(.L_x_12038) ;  /* 0x000000e000007945 */ /* 0x000fe20003800000 */
[----:B------:R-:W-:-:S11]  /*1efb0*/  VIADD R6, R0, 0xffffffff ;  /* 0xffffffff00067836 */ /* 0x000fd60000000000 */
[----:B------:R-:W-:Y:S05]  /*1efc0*/  @P0 BRA `(.L_x_12039) ;  /* 0x00000000001c0947 */ /* 0x000fea0003800000 */
[----:B------:R-:W-:Y:S01]  /*1efd0*/  ISETP.NE.AND P0, PT, R3, 0x1, PT ;  /* 0x000000010300780c */ /* 0x000fe20003f05270 */
[----:B------:R-:W-:-:S12]  /*1efe0*/  IMAD.MOV R0, RZ, RZ, -R0 ;  /* 0x000000ffff007224 */ /* 0x000fd800078e0a00 */
[----:B0-----:R-:W0:Y:S02]  /*1eff0*/  @P0 LDC.64 R4, c[0x0][0x9e8] ;  /* 0x00027a00ff040b82 */ /* 0x001e240000000a00 */
[----:B0-----:R-:W-:-:S05]  /*1f000*/  @P0 IMAD.HI.U32 R4, R0, R4, RZ ;  /* 0x0000000400040227 */ /* 0x001fca00078e00ff */
[----:B------:R-:W-:-:S04]  /*1f010*/  @P0 SHF.R.U32.HI R0, RZ, R5, R4 ;  /* 0x00000005ff000219 */ /* 0x000fc80000011604 */
[----:B------:R-:W-:Y:S01]  /*1f020*/  LOP3.LUT R6, RZ, R0, RZ, 0x33, !PT ;  /* 0x00000000ff067212 */ /* 0x000fe200078e33ff */
[----:B------:R-:W-:Y:S06]  /*1f030*/  BRA `(.L_x_12040) ;  /* 0x0000000000107947 */ /* 0x000fec0003800000 */
.L_x_12039:
[----:B------:R-:W-:-:S13]  /*1f040*/  ISETP.NE.AND P0, PT, R3, 0x1, PT ;  /* 0x000000010300780c */ /* 0x000fda0003f05270 */
[----:B0-----:R-:W0:Y:S02]  /*1f050*/  @P0 LDC.64 R4, c[0x0][0x9e8] ;  /* 0x00027a00ff040b82 */ /* 0x001e240000000a00 */
[----:B0-----:R-:W-:-:S05]  /*1f060*/  @P0 IMAD.HI.U32 R4, R6, R4, RZ ;  /* 0x0000000406040227 */ /* 0x001fca00078e00ff */
[----:B------:R-:W-:-:S07]  /*1f070*/  @P0 SHF.R.U32.HI R6, RZ, R5, R4 ;  /* 0x00000005ff060219 */ /* 0x000fce0000011604 */
.L_x_12040:
[----:B------:R-:W-:Y:S05]  /*1f080*/  BSYNC B0 ;  /* 0x0000000000007941 */ /* 0x000fea0003800000 */
.L_x_12038:
[----:B------:R-:W-:-:S05]  /*1f090*/  IMAD R6, R6, R3, R3 ;  /* 0x0000000306067224 */ /* 0x000fca00078e0203 */
[----:B------:R-:W-:-:S07]  /*1f0a0*/  VIMNMX R2, R2, R6, PT ;  /* 0x0000000602027248 */ /* 0x000fce0003fe0100 */
.L_x_12037:
[----:B------:R-:W-:Y:S01]  /*1f0b0*/  VIADD R2, R2, 0x7f ;  /* 0x0000007f02027836 */ /* 0x000fe20000000000 */
[----:B------:R-:W3:Y:S01]  /*1f0c0*/  @P1 LDC R4, c[0x0][0x450] ;  /* 0x00011400ff041b82 */ /* 0x000ee20000000800 */
[----:B------:R-:W-:-:S03]  /*1f0d0*/  ULDC UR4, c[0x0][0x9dc] ;  /* 0x0002770000047ab9 */ /* 0x000fc60000000800 */
[----:B------:R-:W-:-:S04]  /*1f0e0*/  SHF.R.S32.HI R0, RZ, 0x1f, R2 ;  /* 0x0000001fff007819 */ /* 0x000fc80000011402 */
[----:B------:R-:W-:Y:S01]  /*1f0f0*/  LEA.HI R0, R0, R2, RZ, 0x7 ;  /* 0x0000000200007211 */ /* 0x000fe200078f38ff */
[----:B------:R-:W-:-:S03]  /*1f100*/  IMAD.MOV.U32 R2, RZ, RZ, R17 ;  /* 0x000000ffff027224 */ /* 0x000fc600078e0011 */
[----:B------:R-:W-:-:S04]  /*1f110*/  SHF.R.S32.HI R0, RZ, 0x7, R0 ;  /* 0x00000007ff007819 */ /* 0x000fc80000011400 */
[----:B------:R-:W-:Y:S02]  /*1f120*/  VIMNMX R6, R25, R0, PT ;  /* 0x0000000019067248 */ /* 0x000fe40003fe0100 */
[----:B------:R-:W4:Y:S03]  /*1f130*/  @P1 LDC R0, c[0x0][0x44c] ;  /* 0x00011300ff001b82 */ /* 0x000f260000000800 */
[----:B------:R0:W-:Y:S01]  /*1f140*/  STL [R1+0x44], R6 ;  /* 0x0000440601007387 */ /* 0x0001e20000100800 */
[----:B----4-:R-:W-:-:S05]  /*1f150*/  @P1 IMAD.HI.U32 R0, R17, R0, RZ ;  /* 0x0000000011001227 */ /* 0x010fca00078e00ff */
[----:B---3--:R-:W-:-:S05]  /*1f160*/  @P1 SHF.R.U32.HI R2, RZ, R4, R0 ;  /* 0x00000004ff021219 */ /* 0x008fca0000011600 */
[----:B------:R-:W-:-:S04]  /*1f170*/  IMAD.IADD R2, R20, 0x1, R2 ;  /* 0x0000000114027824 */ /* 0x000fc800078e0202 */
[----:B------:R-:W-:Y:S01]  /*1f180*/  VIADD R0, R2, -UR4 ;  /* 0x8000000402007c36 */ /* 0x000fe20008000000 */
[----:B0-----:R-:W-:Y:S06]  /*1f190*/  @!P2 BRA `(.L_x_12041) ;  /* 0x000000000044a947 */ /* 0x001fec0003800000 */
        /* <DEDUP_REMOVED lines=10> */
.L_x_12043:
[----:B------:R-:W-:-:S13]  /*1f240*/  ISETP.NE.AND P0, PT, R3, 0x1, PT ;  /* 0x000000010300780c */ /* 0x000fda0003f05270 */
[----:B------:R-:W0:Y:S02]  /*1f250*/  @P0 LDC.64 R4, c[0x0][0x9e8] ;  /* 0x00027a00ff040b82 */ /* 0x000e240000000a00 */
[----:B0-----:R-:W-:-:S05]  /*1f260*/  @P0 IMAD.HI.U32 R4, R2, R4, RZ ;  /* 0x0000000402040227 */ /* 0x001fca00078e00ff */
[----:B------:R-:W-:-:S07]  /*1f270*/  @P0 SHF.R.U32.HI R2, RZ, R5, R4 ;  /* 0x00000005ff020219 */ /* 0x000fce0000011604 */
.L_x_12044:
[----:B------:R-:W-:Y:S05]  /*1f280*/  BSYNC B0 ;  /* 0x0000000000007941 */ /* 0x000fea0003800000 */
.L_x_12042:
[----:B------:R-:W-:-:S05]  /*1f290*/  IMAD R2, R2, R3, RZ ;  /* 0x0000000302027224 */ /* 0x000fca00078e02ff */
[----:B------:R-:W-:-:S07]  /*1f2a0*/  VIMNMX R0, R0, R2, !PT ;  /* 0x0000000200007248 */ /* 0x000fce0007fe0100 */
.L_x_12041:
[----:B------:R-:W-:-:S04]  /*1f2b0*/  SHF.R.S32.HI R2, RZ, 0x1f, R0 ;  /* 0x0000001fff027819 */ /* 0x000fc80000011400 */
[----:B------:R-:W-:-:S04]  /*1f2c0*/  LEA.HI R2, R2, R0, RZ, 0x7 ;  /* 0x0000000002027211 */ /* 0x000fc800078f38ff */
[----:B------:R-:W-:-:S04]  /*1f2d0*/  SHF.R.S32.HI R2, RZ, 0x7, R2 ;  /* 0x00000007ff027819 */ /* 0x000fc80000011402 */
[----:B------:R-:W-:-:S04]  /*1f2e0*/  VIMNMX R3, RZ, R2, !PT ;  /* 0x00000002ff037248 */ /* 0x000fc80007fe0100 */
[----:B------:R-:W-:Y:S01]  /*1f2f0*/  ISETP.GT.AND P0, PT, R6, R3, PT ;  /* 0x000000030600720c */ /* 0x000fe20003f04270 */
[----:B------:R0:W-:-:S12]  /*1f300*/  STL [R1+0x1c], R3 ;  /* 0x00001c0301007387 */ /* 0x0001d80000100800 */
[----:B0-----:R-:W-:Y:S05]  /*1f310*/  @P0 BRA `(.L_x_12045) ;  /* 0x0000000000440947 */ /* 0x001fea0003800000 */
[----:B------:R-:W0:Y:S02]  /*1f320*/  S2R R3, SR_TID.X ;  /* 0x0000000000037919 */ /* 0x000e240000002100 */
[----:B0-----:R-:W-:-:S04]  /*1f330*/  LOP3.LUT R3, R3, 0x7f, RZ, 0xc0, !PT ;  /* 0x0000007f03037812 */ /* 0x001fc800078ec0ff */
[----:B------:R-:W-:-:S13]  /*1f340*/  ISETP.NE.AND P0, PT, R3, RZ, PT ;  /* 0x000000ff0300720c */ /* 0x000fda0003f05270 */
[----:B------:R-:W-:Y:S05]  /*1f350*/  @P0 BRA `(.L_x_12046) ;  /* 0x00000038006c0947 */ /* 0x000fea0003800000 */
[----:B------:R-:W0:Y:S01]  /*1f360*/  S2R R3, SR_LANEID ;  /* 0x0000000000037919 */ /* 0x000e220000000000 */
[----:B------:R-:W-:Y:S02]  /*1f370*/  VOTEU.ANY UR4, UPT, PT ;  /* 0x0000000000047886 */ /* 0x000fe400038e0100 */
[----:B------:R-:W0:Y:S08]  /*1f380*/  FLO.U32 R0, UR4 ;  /* 0x0000000400007d00 */ /* 0x000e3000080e0000 */
[----:B------:R-:W3:Y:S01]  /*1f390*/  POPC R5, UR4 ;  /* 0x0000000400057d09 */ /* 0x000ee20008000000 */
[----:B0-----:R-:W-:-:S02]  /*1f3a0*/  ISETP.EQ.U32.AND P0, PT, R0, R3, PT ;  /* 0x000000030000720c */ /* 0x001fc40003f02070 */
[----:B------:R-:W3:Y:S11]  /*1f3b0*/  LDC.64 R2, c[0x0][0xc60] ;  /* 0x00031800ff027b82 */ /* 0x000ef60000000a00 */
[----:B---3--:R-:W3:Y:S01]  /*1f3c0*/  @P0 ATOMG.E.ADD.STRONG.GPU PT, R3, desc[UR42][R2.64], R5 ;  /* 0x00000005020309a8 */ /* 0x008ee200081ee1ea */
[----:B------:R-:W0:Y:S02]  /*1f3d0*/  S2R R4, SR_LTMASK ;  /* 0x0000000000047919 */ /* 0x000e240000003900 */
[----:B0-----:R-:W-:-:S04]  /*1f3e0*/  LOP3.LUT R4, R4, UR4, RZ, 0xc0, !PT ;  /* 0x0000000404047c12 */ /* 0x001fc8000f8ec0ff */
[----:B--2---:R-:W0:Y:S01]  /*1f3f0*/  POPC R7, R4 ;  /* 0x0000000400077309 */ /* 0x004e220000000000 */
[----:B---3--:R-:W0:Y:S02]  /*1f400*/  SHFL.IDX PT, R0, R3, R0, 0x1f ;  /* 0x00001f0003007589 */ /* 0x008e2400000e0000 */
[----:B0-----:R-:W-:Y:S01]  /*1f410*/  IADD3 R16, R0, UR38, R7 ;  /* 0x0000002600107c10 */ /* 0x001fe2000fffe007 */
[----:B------:R-:W-:Y:S06]  /*1f420*/  BRA `(.L_x_12046) ;  /* 0x0000003800387947 */ /* 0x000fec0003800000 */
.L_x_12045:
        /* <DEDUP_REMOVED lines=12> */
[----:B--2---:R-:W-:-:S02]  /*1f4f0*/  IMAD.U32 R7, RZ, RZ, UR9 ;  /* 0x00000009ff077e24 */ /* 0x004fc4000f8e00ff */
[----:B-1----:R-:W-:Y:S02]  /*1f500*/  IMAD.U32 R10, RZ, RZ, UR4 ;  /* 0x00000004ff0a7e24 */ /* 0x002fe4000f8e00ff */
[----:B------:R-:W-:Y:S02]  /*1f510*/  IMAD.U32 R11, RZ, RZ, UR5 ;  /* 0x00000005ff0b7e24 */ /* 0x000fe4000f8e00ff */
[----:B------:R-:W-:Y:S02]  /*1f520*/  IMAD.MOV.U32 R8, RZ, RZ, 0x70 ;  /* 0x00000070ff087424 */ /* 0x000fe400078e00ff */
[----:B------:R-:W-:Y:S02]  /*1f530*/  IMAD.MOV.U32 R12, RZ, RZ, 0x1 ;  /* 0x00000001ff0c7424 */ /* 0x000fe400078e00ff */
[----:B------:R-:W-:-:S07]  /*1f540*/  IMAD.MOV.U32 R13, RZ, RZ, RZ ;  /* 0x000000ffff0d7224 */ /* 0x000fce00078e00ff */
[----:B------:R-:W-:-:S07]  /*1f550*/  LEPC R20, `(.L_x_12048) ;  /* 0x000000001014794e */ /* 0x000fce0000000000 */
[----:B0-----:R-:W-:Y:S05]  /*1f560*/  CALL.ABS.NOINC R2 ;  /* 0x0000000002007343 */ /* 0x001fea0003c00000 */
.L_x_12048:
[----:B------:R-:W-:Y:S05]  /*1f570*/  BSYNC B6 ;  /* 0x0000000000067941 */ /* 0x000fea0003800000 */
.L_x_12047:
        /* <DEDUP_REMOVED lines=22> */
.L_x_12050:
[----:B------:R-:W-:Y:S05]  /*1f6e0*/  BSYNC B6 ;  /* 0x0000000000067941 */ /* 0x000fea0003800000 */
.L_x_12049:
        /* <DEDUP_REMOVED lines=20> */
.L_x_12052:
[----:B------:R-:W-:Y:S05]  /*1f830*/  BSYNC B6 ;  /* 0x0000000000067941 */ /* 0x000fea0003800000 */
.L_x_12051:
        /* <DEDUP_REMOVED lines=19> */
.L_x_12054:
[----:B------:R-:W-:Y:S05]  /*1f970*/  BSYNC B6 ;  /* 0x0000000000067941 */ /* 0x000fea0003800000 */
.L_x_12053:
[----:B------:R-:W1:Y:S01]  /*1f980*/  LDL R5, [R1+0x44] ;  /* 0x0000440001057983 */ /* 0x000e620000100800 */
[----:B------:R-:W-:-:S03]  /*1f990*/  ULDC.64 UR4, c[0x0][0x9f8] ;  /* 0x00027e0000047ab9 */ /* 0x000fc60000000a00 */
[----:B------:R-:W3:Y:S01]  /*1f9a0*/  LDL R21, [R1+0x14] ;  /* 0x0000140001157983 */ /* 0x000ee20000100800 */
[----:B------:R-:W-:Y:S01]  /*1f9b0*/  ISETP.NE.U32.AND P0, PT, RZ, UR4, PT ;  /* 0x00000004ff007c0c */ /* 0x000fe2000bf05070 */
[----:B------:R-:W-:Y:S01]  /*1f9c0*/  IMAD.MOV.U32 R11, RZ, RZ, R19 ;  /* 0x000000ffff0b7224 */ /* 0x000fe200078e0013 */
[----:B------:R-:W0:Y:S01]  /*1f9d0*/  LDC R6, c[0x0][0x430] ;  /* 0x00010c00ff067b82 */ /* 0x000e220000000800 */
[----:B------:R-:W4:Y:S01]  /*1f9e0*/  S2R R20, SR_TID.X ;  /* 0x0000000000147919 */ /* 0x000f220000002100 */
[----:B------:R-:W-:-:S13]  /*1f9f0*/  ISETP.NE.AND.EX P0, PT, RZ, UR5, PT, P0 ;  /* 0x00000005ff007c0c */ /* 0x000fda000bf05300 */
[----:B------:R-:W2:Y:S02]  /*1fa00*/  @P0 LDC.64 R2, c[0x0][0x9f8] ;  /* 0x00027e00ff020b82 */ /* 0x000ea40000000a00 */
[----:B--2---:R-:W-:-:S05]  /*1fa10*/  @P0 IMAD.WIDE R2, R19, 0x4, R2 ;  /* 0x0000000413020825 */ /* 0x004fca00078e0202 */
[----:B------:R2:W3:Y:S01]  /*1fa20*/  @P0 LDG.E R11, desc[UR42][R2.64] ;  /* 0x0000002a020b0981 */ /* 0x0004e2000c1e1900 */
[----:B0-----:R-:W-:Y:S02]  /*1fa30*/  ISETP.NE.AND P1, PT, R6, 0x1, PT ;  /* 0x000000010600780c */ /* 0x001fe40003f25270 */
[----:B----4-:R-:W-:Y:S01]  /*1fa40*/  LOP3.LUT R20, R20, 0x7f, RZ, 0xc0, !PT ;  /* 0x0000007f14147812 */ /* 0x010fe200078ec0ff */
[----:B------:R-:W0:Y:S03]  /*1fa50*/  S2R R0, SR_TID.X ;  /* 0x0000000000007919 */ /* 0x000e260000002100 */
[----:B------:R-:W-:-:S07]  /*1fa60*/  SHF.R.U32.HI R20, RZ, 0x1, R20 ;  /* 0x00000001ff147819 */ /* 0x000fce0000011614 */
[----:B--2---:R-:W2:Y:S08]  /*1fa70*/  @P1 LDC R3, c[0x0][0x434] ;  /* 0x00010d00ff031b82 */ /* 0x004eb00000000800 */
[----:B------:R-:W4:Y:S01]  /*1fa80*/  @P1 LDC R4, c[0x0][0x438] ;  /* 0x00010e00ff041b82 */ /* 0x000f220000000800 */
[----:B0-----:R-:W-:-:S05]  /*1fa90*/  IMAD.SHL.U32 R0, R0, 0x40, RZ ;  /* 0x0000004000007824 */ /* 0x001fca00078e00ff */
[----:B------:R-:W-:Y:S02]  /*1faa0*/  LOP3.LUT R0, R0, 0x40, RZ, 0xc0, !PT ;  /* 0x0000004000007812 */ /* 0x000fe400078ec0ff */
[----:B------:R-:W-:Y:S01]  /*1fab0*/  LOP3.LUT R22, R22, 0xfffffffb, RZ, 0xc0, !PT ;  /* 0xfffffffb16167812 */ /* 0x000fe200078ec0ff */
[----:B------:R-:W-:Y:S01]  /*1fac0*/  UMOV UR4, 0xffffffff ;  /* 0xffffffff00047882 */ /* 0x000fe20000000000 */
[----:B-1----:R-:W-:-:S04]  /*1fad0*/  LEA R10, R5, 0xffffff80, 0x7 ;  /* 0xffffff80050a7811 */ /* 0x002fc800078e38ff */
[----:B------:R-:W-:-:S04]  /*1fae0*/  LOP3.LUT R0, R10, R20, R0, 0xfe, !PT ;  /* 0x000000140a007212 */ /* 0x000fc800078efe00 */
[C---:B------:R-:W-:Y:S01]  /*1faf0*/  ISETP.GE.AND P0, PT, R0.reuse, R26, PT ;  /* 0x0000001a0000720c */ /* 0x040fe20003f06270 */
[----:B---3--:R-:W-:Y:S02]  /*1fb00*/  IMAD.IADD R2, R0, 0x1, R21 ;  /* 0x0000000100027824 */ /* 0x008fe400078e0215 */
[----:B------:R-:W0:Y:S02]  /*1fb10*/  S2R R21, SR_TID.X ;  /* 0x0000000000157919 */ /* 0x000e240000002100 */
[----:B--2---:R-:W-:-:S04]  /*1fb20*/  @P1 IMAD.HI.U32 R3, R2, R3, RZ ;  /* 0x0000000302031227 */ /* 0x004fc800078e00ff */
[----:B------:R-:W-:Y:S01]  /*1fb30*/  IMAD.MOV.U32 R0, RZ, RZ, R2 ;  /* 0x000000ffff007224 */ /* 0x000fe200078e0002 */
[----:B----4-:R-:W-:Y:S02]  /*1fb40*/  @P1 SHF.R.U32.HI R0, RZ, R4, R3 ;  /* 0x00000004ff001219 */ /* 0x010fe40000011603 */
[----:B------:R-:W1:Y:S02]  /*1fb50*/  LDC R4, c[0x0][0x2f4] ;  /* 0x0000bd00ff047b82 */ /* 0x000e640000000800 */
[--C-:B------:R-:W-:Y:S01]  /*1fb60*/  @!P0 SHF.R.S32.HI R9, RZ, 0x1f, R0.reuse ;  /* 0x0000001fff098819 */ /* 0x100fe20000011400 */
[--C-:B------:R-:W-:Y:S02]  /*1fb70*/  IMAD.MOV R5, RZ, RZ, -R0.reuse ;  /* 0x000000ffff057224 */ /* 0x100fe400078e0a00 */
[----:B------:R-:W-:Y:S02]  /*1fb80*/  @!P0 IMAD.MOV.U32 R8, RZ, RZ, R0 ;  /* 0x000000ffff088224 */ /* 0x000fe400078e0000 */
[----:B------:R-:W-:-:S02]  /*1fb90*/  IMAD R5, R6, R5, R2 ;  /* 0x0000000506057224 */ /* 0x000fc400078e0202 */
[----:B------:R-:W2:Y:S08]  /*1fba0*/  @!P0 LDC.64 R2, c[0x0][0x428] ;  /* 0x00010a00ff028b82 */ /* 0x000eb00000000a00 */
[----:B------:R-:W3:Y:S01]  /*1fbb0*/  @!P0 LDC.64 R6, c[0x0][0x418] ;  /* 0x00010600ff068b82 */ /* 0x000ee20000000a00 */
[----:B0-----:R-:W-:-:S05]  /*1fbc0*/  IMAD.SHL.U32 R21, R21, 0x10, RZ ;  /* 0x0000001015157824 */ /* 0x001fca00078e00ff */
[----:B------:R-:W-:Y:S02]  /*1fbd0*/  LOP3.LUT R21, R21, 0x10, RZ, 0xc0, !PT ;  /* 0x0000001015157812 */ /* 0x000fe400078ec0ff */
[----:B------:R-:W-:Y:S01]  /*1fbe0*/  SHF.R.S32.HI R12, RZ, 0x1f, R11 ;  /* 0x0000001fff0c7819 */ /* 0x000fe2000001140b */
[----:B------:R-:W-:Y:S01]  /*1fbf0*/  STL [R1+0x8], R11 ;  /* 0x0000080b01007387 */ /* 0x000fe20000100800 */
[----:B--2---:R-:W-:Y:S01]  /*1fc00*/  @!P0 IMAD.WIDE.U32 R8, R11, R2, R8 ;  /* 0x000000020b088225 */ /* 0x004fe200078e0008 */
[----:B-1----:R-:W-:Y:S02]  /*1fc10*/  ISETP.GE.AND P3, PT, R21, R4, PT ;  /* 0x000000041500720c */ /* 0x002fe40003f66270 */
[----:B------:R0:W-:Y:S01]  /*1fc20*/  STL [R1+0x18], R12 ;  /* 0x0000180c01007387 */ /* 0x0001e20000100800 */
[----:B------:R-:W-:-:S04]  /*1fc30*/  @!P0 IMAD R2, R12, R2, RZ ;  /* 0x000000020c028224 */ /* 0x000fc800078e02ff */
[----:B------:R-:W-:Y:S01]  /*1fc40*/  @!P0 IMAD R0, R11, R3, R2 ;  /* 0x000000030b008224 */ /* 0x000fe200078e0202 */
[----:B---3--:R-:W-:Y:S01]  /*1fc50*/  @!P0 LEA R6, P1, R8, R6, 0x2 ;  /* 0x0000000608068211 */ /* 0x008fe200078210ff */
[----:B------:R-:W-:Y:S02]  /*1fc60*/  IMAD.MOV.U32 R3, RZ, RZ, RZ ;  /* 0x000000ffff037224 */ /* 0x000fe400078e00ff */
[----:B------:R-:W-:Y:S01]  /*1fc70*/  @!P0 IMAD.IADD R0, R9, 0x1, R0 ;  /* 0x0000000109008824 */ /* 0x000fe200078e0200 */
[----:B0-----:R-:W-:-:S04]  /*1fc80*/  LOP3.LUT R12, R21, 0x20, RZ, 0xfc, !PT ;  /* 0x00000020150c7812 */ /* 0x001fc800078efcff */
[----:B------:R-:W-:Y:S01]  /*1fc90*/  @!P0 LEA.HI.X R7, R8, R7, R0, 0x2, P1 ;  /* 0x0000000708078211 */ /* 0x000fe200008f1400 */
[----:B------:R-:W-:Y:S01]  /*1fca0*/  IMAD.U32 R0, RZ, RZ, UR39 ;  /* 0x00000027ff007e24 */ /* 0x000fe2000f8e00ff */
[----:B------:R-:W-:Y:S02]  /*1fcb0*/  ISETP.GE.AND P1, PT, R12, R4, PT ;  /* 0x000000040c00720c */ /* 0x000fe40003f26270 */
[----:B------:R-:W-:Y:S01]  /*1fcc0*/  @P3 LOP3.LUT R22, R22, 0x4, RZ, 0xfc, !PT ;  /* 0x0000000416163812 */ /* 0x000fe200078efcff */
[----:B------:R0:W5:Y:S01]  /*1fcd0*/  @!P0 LDG.E R3, desc[UR42][R6.64] ;  /* 0x0000002a06038981 */ /* 0x000162000c1e1900 */
[----:B------:R-:W-:Y:S02]  /*1fce0*/  ISETP.NE.AND P2, PT, R0, 0x3, PT ;  /* 0x000000030000780c */ /* 0x000fe40003f45270 */
[----:B------:R-:W-:Y:S02]  /*1fcf0*/  LOP3.LUT R22, R22, 0xfffffff7, RZ, 0xc0, !PT ;  /* 0xfffffff716167812 */ /* 0x000fe400078ec0ff */
[----:B------:R-:W-:-:S02]  /*1fd00*/  LOP3.LUT R11, R21, 0x40, RZ, 0xfc, !PT ;  /* 0x00000040150b7812 */ /* 0x000fc400078efcff */
[----:B------:R-:W-:Y:S02]  /*1fd10*/  LOP3.LUT R22, R22, 0xfffffffd, RZ, 0xc0, !PT ;  /* 0xfffffffd16167812 */ /* 0x000fe400078ec0ff */
[----:B------:R-:W-:Y:S02]  /*1fd20*/  ISETP.GE.AND P0, PT, R11, R4, PT ;  /* 0x000000040b00720c */ /* 0x000fe40003f06270 */
[----:B------:R-:W-:-:S04]  /*1fd30*/  @P1 LOP3.LUT R22, R22, 0x2, RZ, 0xfc, !PT ;  /* 0x0000000216161812 */ /* 0x000fc800078efcff */
[----:B------:R-:W-:-:S04]  /*1fd40*/  @P2 LOP3.LUT R22, R22, 0x8, RZ, 0xfc, !PT ;  /* 0x0000000816162812 */ /* 0x000fc800078efcff */
[----:B------:R-:W-:-:S04]  /*1fd50*/  LOP3.LUT R22, R22, 0xfffffffe, RZ, 0xc0, !PT ;  /* 0xfffffffe16167812 */ /* 0x000fc800078ec0ff */
[----:B------:R-:W-:Y:S01]  /*1fd60*/  @P0 LOP3.LUT R22, R22, 0x1, RZ, 0xfc, !PT ;  /* 0x0000000116160812 */ /* 0x000fe200078efcff */
[----:B0-----:R-:W-:Y:S06]  /*1fd70*/  BRA.DIV UR4, `(.L_x_12055) ;  /* 0x0000004e04847947 */ /* 0x001fec000b800000 */
.L_x_12177:
[----:B------:R-:W-:-:S05]  /*1fd80*/  SHF.R.S32.HI R0, RZ, 0x1f, R18 ;  /* 0x0000001fff007819 */ /* 0x000fca0000011412 */
[----:B------:R0:W-:Y:S01]  /*1fd90*/  STL [R1+0xc], R0 ;  /* 0x00000c0001007387 */ /* 0x0001e20000100800 */
[----:B------:R-:W-:Y:S05]  /*1fda0*/  @!P2 BRA `(.L_x_12056) ;  /* 0x000000000004a947 */ /* 0x000fea0003800000 */
[----:B------:R-:W-:Y:S01]  /*1fdb0*/  BPT.TRAP 0x1 ;  /* 0x000000040000795c */ /* 0x000fe20000300000 */
.L_x_12056:
[----:B------:R-:W-:Y:S01]  /*1fdc0*/  IMAD R4, R24, 0x8, R23 ;  /* 0x0000000818047824 */ /* 0x000fe200078e0217 */
[----:B0-----:R-:W-:Y:S01]  /*1fdd0*/  SHF.L.U32 R0, R29, 0x1f, RZ ;  /* 0x0000001f1d007819 */ /* 0x001fe200000006ff */
[----:B------:R-:W-:Y:S01]  /*1fde0*/  BSSY B0, `(.L_x_12057) ;  /* 0x0000006000007945 */ /* 0x000fe20003800000 */
[----:B------:R-:W-:Y:S02]  /*1fdf0*/  IADD3 R2, -R20, R26, -R10 ;  /* 0x0000001a14027210 */ /* 0x000fe40007ffe90a */
[----:B------:R-:W0:Y:S01]  /*1fe00*/  SYNCS.PHASECHK.TRANS64.TRYWAIT P0, [R4+URZ+0x19c80], R0 ;  /* 0x019c8000040075a7 */ /* 0x000e22000800017f */
[----:B------:R1:W-:Y:S01]  /*1fe10*/  STL [R1+0x3c], R0 ;  /* 0x00003c0001007387 */ /* 0x0003e20000100800 */
[----:B------:R-:W-:Y:S01]  /*1fe20*/  SHF.R.S32.HI R20, RZ, 0x1f, R5 ;  /* 0x0000001fff147819 */ /* 0x000fe20000011405 */
[----:B01----:R-:W-:Y:S06]  /*1fe30*/  @!P0 BRA `(.L_x_12058) ;  /* 0x0000004c00888947 */ /* 0x003fec0003800000 */
.L_x_12178:
[----:B------:R-:W-:Y:S05]  /*1fe40*/  BSYNC B0 ;  /* 0x0000000000007941 */ /* 0x000fea0003800000 */
.L_x_12057:
[----:B------:R-:W2:Y:S01]  /*1fe50*/  LDL R8, [R1+0xc] ;  /* 0x00000c0001087983 */ /* 0x000ea20000100800 */
[----:B------:R-:W-:-:S03]  /*1fe60*/  ULDC.64 UR4, c[0x0][0x328] ;  /* 0x0000ca0000047ab9 */ /* 0x000fc60000000a00 */
[----:B------:R-:W3:Y:S01]  /*1fe70*/  LDL R10, [R1+0x28] ;  /* 0x00002800010a7983 */ /* 0x000ee20000100800 */
[----:B0-----:R-:W-:Y:S01]  /*1fe80*/  IMAD R0, R20, UR4, RZ ;  /* 0x0000000414007c24 */ /* 0x001fe2000f8e02ff */
[----:B-----5:R-:W-:Y:S01]  /*1fe90*/  SHF.R.S32.HI R21, RZ, 0x1f, R3 ;  /* 0x0000001fff157819 */ /* 0x020fe20000011403 */
[C---:B------:R-:W-:Y:S01]  /*1fea0*/  IMAD.WIDE.U32 R6, R5.reuse, UR4, RZ ;  /* 0x0000000405067c25 */ /* 0x040fe2000f8e00ff */
[----:B------:R-:W0:Y:S01]  /*1feb0*/  S2R R11, SR_TID.X ;  /* 0x00000000000b7919 */ /* 0x000e220000002100 */
[----:B------:R-:W-:Y:S02]  /*1fec0*/  ISETP.GE.AND P1, PT, R2, 0x1, PT ;  /* 0x000000010200780c */ /* 0x000fe40003f26270 */
        /* <DEDUP_REMOVED lines=9> */
[----:B0-----:R-:W-:-:S05]  /*1ff60*/  IMAD.SHL.U32 R26, R11, 0x10, RZ ;  /* 0x000000100b1a7824 */ /* 0x001fca00078e00ff */
[----:B------:R-:W-:Y:S01]  /*1ff70*/  LOP3.LUT R26, R26, 0x10, RZ, 0xc0, !PT ;  /* 0x000000101a1a7812 */ /* 0x000fe200078ec0ff */
        /* <DEDUP_REMOVED lines=13> */
[----:B-1----:R-:W-:-:S02]  /*20050*/  ISETP.GE.AND P4, PT, R26, R12, PT ;  /* 0x0000000c1a00720c */ /* 0x002fc40003f86270 */
[----:B--2---:R-:W-:Y:S01]  /*20060*/  IADD3 R6, P0, R26, R6, RZ ;  /* 0x000000061a067210 */ /* 0x004fe20007f1e0ff */
[----:B0-----:R-:W-:-:S04]  /*20070*/  IMAD.SHL.U32 R11, R11, 0x10, RZ ;  /* 0x000000100b0b7824 */ /* 0x001fc800078e00ff */
[----:B---3--:R-:W-:Y:S01]  /*20080*/  IMAD.X R7, RZ, RZ, R0, P0 ;  /* 0x000000ffff077224 */ /* 0x008fe200000e0600 */
[----:B------:R-:W-:Y:S01]  /*20090*/  ISETP.LT.OR P0, PT, R2, 0x1, P4 ;  /* 0x000000010200780c */ /* 0x000fe20002701670 */
[----:B------:R-:W-:Y:S01]  /*200a0*/  IMAD.IADD R0, R23, 0x1, R10 ;  /* 0x0000000117007824 */ /* 0x000fe200078e020a */
[----:B------:R-:W-:-:S04]  /*200b0*/  LOP3.LUT R11, R11, 0x10, RZ, 0xc0, !PT ;  /* 0x000000100b0b7812 */ /* 0x000fc800078ec0ff */
[C---:B------:R-:W-:Y:S02]  /*200c0*/  LOP3.LUT R13, R11.reuse, 0x20, RZ, 0xfc, !PT ;  /* 0x000000200b0d7812 */ /* 0x040fe400078efcff */
[----:B------:R-:W-:Y:S02]  /*200d0*/  LOP3.LUT R11, R11, 0x40, RZ, 0xfc, !PT ;  /* 0x000000400b0b7812 */ /* 0x000fe400078efcff */
[----:B------:R-:W-:-:S03]  /*200e0*/  ISETP.GE.AND P2, PT, R13, R12, PT ;  /* 0x0000000c0d00720c */ /* 0x000fc60003f46270 */
        /* <DEDUP_REMOVED lines=8> */
.L_x_12184:
        /* <DEDUP_REMOVED lines=13> */
.L_x_12060:
        /* <DEDUP_REMOVED lines=11> */
.L_x_12061:
[----:B------:R2:W-:Y:S01]  /*202f0*/  SYNCS.ARRIVE.TRANS64.A1T0 RZ, [R4+URZ+0x19c70], RZ ;  /* 0x019c70ff04ff79a7 */ /* 0x0005e2000810003f */
[----:B------:R-:W-:Y:S05]  /*20300*/  @!P4 BRA `(.L_x_12062) ;  /* 0x000000000004c947 */ /* 0x000fea0003800000 */
[----:B------:R-:W-:Y:S01]  /*20310*/  BPT.TRAP 0x1 ;  /* 0x000000040000795c */ /* 0x000fe20000300000 */
.L_x_12062:
[----:B------:R-:W3:Y:S01]  /*20320*/  LDL R2, [R1+0x3c] ;  /* 0x00003c0001027983 */ /* 0x000ee20000100800 */
[----:B------:R-:W-:Y:S01]  /*20330*/  BSSY B0, `(.L_x_12063) ;  /* 0x0000003000007945 */ /* 0x000fe20003800000 */
[----:B---3--:R-:W3:Y:S03]  /*20340*/  SYNCS.PHASECHK.TRANS64.TRYWAIT P0, [R4+URZ+0x19c40], R2 ;  /* 0x019c4002040075a7 */ /* 0x008ee6000800017f */
[----:B---3--:R-:W-:Y:S05]  /*20350*/  @!P0 BRA `(.L_x_12064) ;  /* 0x0000004c003c8947 */ /* 0x008fea0003800000 */
.L_x_12185:
[----:B------:R-:W-:Y:S05]  /*20360*/  BSYNC B0 ;  /* 0x0000000000007941 */ /* 0x000fea0003800000 */
.L_x_12063:
        /* <DEDUP_REMOVED lines=9> */
[----:B------:R-:W-:Y:S02]  /*20400*/  IMAD.IADD R7, R7, 0x1, R20 ;  /* 0x0000000107077824 */ /* 0x000fe400078e0214 */
        /* <DEDUP_REMOVED lines=34> */
.L_x_12191:
        /* <DEDUP_REMOVED lines=13> */
.L_x_12066:
        /* <DEDUP_REMOVED lines=11> */
.L_x_12067:
[----:B------:R0:W5:Y:S01]  /*207b0*/  LDL.LU R3, [R1+0x38] ;  /* 0x0000380001037983 */ /* 0x0001620000300800 */
[----:B------:R0:W-:Y:S02]  /*207c0*/  SYNCS.ARRIVE.TRANS64.A1T0 RZ, [R4+URZ+0x19c30], RZ ;  /* 0x019c30ff04ff79a7 */ /* 0x0001e4000810003f */
        /* <DEDUP_REMOVED lines=8> */
[----:B------:R-:W-:Y:S01]  /*20850*/  BSSY B6, `(.L_x_12068) ;  /* 0x000001d000067945 */ /* 0x000fe20003800000 */
[----:B------:R-:W-:Y:S02]  /*20860*/  SHF.R.S32.HI R0, RZ, 0x1f, R19 ;  /* 0x0000001fff007819 */ /* 0x000fe40000011413 */
[----:B------:R-:W-:Y:S02]  /*20870*/  SEL R26, R19, RZ, !P0 ;  /* 0x000000ff131a7207 */ /* 0x000fe40004000000 */
[----:B------:R-:W-:Y:S02]  /*20880*/  SEL R0, R0, RZ, !P0 ;  /* 0x000000ff00007207 */ /* 0x000fe40004000000 */
[----:B-----5:R-:W-:Y:S01]  /*20890*/  SHF.R.S32.HI R2, RZ, 0x1f, R3 ;  /* 0x0000001fff027819 */ /* 0x020fe20000011403 */
[----:B0-2---:R-:W-:-:S04]  /*208a0*/  IMAD.WIDE.U32 R4, R3, UR4, RZ ;  /* 0x0000000403047c25 */ /* 0x005fc8000f8e00ff */
[----:B------:R-:W-:Y:S01]  /*208b0*/  IMAD R2, R2, UR4, RZ ;  /* 0x0000000402027c24 */ /* 0x000fe2000f8e02ff */
[----:B------:R0:W-:Y:S03]  /*208c0*/  STL.64 [R1+0x38], R4 ;  /* 0x0000380401007387 */ /* 0x0001e60000100a00 */
[----:B------:R-:W-:-:S04]  /*208d0*/  IMAD R2, R3, UR5, R2 ;  /* 0x0000000503027c24 */ /* 0x000fc8000f8e0202 */
[----:B------:R-:W-:-:S05]  /*208e0*/  IMAD.IADD R2, R5, 0x1, R2 ;  /* 0x0000000105027824 */ /* 0x000fca00078e0202 */
[----:B------:R0:W-:Y:S04]  /*208f0*/  STL [R1+0x48], R2 ;  /* 0x0000480201007387 */ /* 0x0001e80000100800 */
[----:B------:R0:W-:Y:S01]  /*20900*/  STL [R1+0x4c], R0 ;  /* 0x00004c0001007387 */ /* 0x0001e20000100800 */
        /* <DEDUP_REMOVED lines=17> */
.L_x_12069:
[----:B------:R-:W-:Y:S05]  /*20a20*/  BSYNC B6 ;  /* 0x0000000000067941 */ /* 0x000fea0003800000 */
.L_x_12068:
        /* <DEDUP_REMOVED lines=32> */
[----:B------:R-:W-:-:S04]  /*20c30*/  IMAD.IADD R0, R20, 0x1, R17 ;  /* 0x0000000114007824 */ /* 0x000fc800078e0211 */
        /* <DEDUP_REMOVED lines=17> */
[----:B------:R-:W-:-:S04]  /*20d50*/  VIADD R0, R0, 0x80 ;  /* 0x0000008000007836 */ /* 0x000fc80000000000 */
[----:B------:R-:W-:Y:S02]  /*20d60*/  IMAD.MOV.U32 R4, RZ, RZ, R0 ;  /* 0x000000ffff047224 */ /* 0x000fe400078e0000 */
        /* <DEDUP_REMOVED lines=33> */
[----:B------:R-:W-:Y:S01]  /*20f80*/  IMAD.IADD R17, R20, 0x1, R17 ;  /* 0x0000000114117824 */ /* 0x000fe200078e0211 */
        /* <DEDUP_REMOVED lines=21> */
.L_x_12198:
        /* <DEDUP_REMOVED lines=12> */
.L_x_12072:
[----:B------:R-:W-:Y:S05]  /*211a0*/  BSYNC B0 ;  /* 0x0000000000007941 */ /* 0x000fea0003800000 */
.L_x_12071:
[----:B------:R-:W-:Y:S01]  /*211b0*/  NOP ;  /* 0x0000000000007918 */ /* 0x000fe20000000000 */
[----:B------:R-:W-:-:S13]  /*211c0*/  PLOP3.LUT P0, PT, PT, PT, PT, 0x80, 0x0 ;  /* 0x000000000000781c */ /* 0x000fda0003f0f070 */
.L_x_12073:
        /* <DEDUP_REMOVED lines=18> */
.L_x_12199:
[----:B------:R-:W-:Y:S05]  /*212f0*/  BSYNC B0 ;  /* 0x0000000000007941 */ /* 0x000fea0003800000 */
.L_x_12074:
[----:B-1----:R-:W3:Y:S04]  /*21300*/  LDL.LU R3, [R1+0x44] ;  /* 0x0000440001037983 */ /* 0x002ee80000300800 */
[----:B------:R-:W4:Y:S01]  /*21310*/  LDL R2, [R1+0x1c] ;  /* 0x00001c0001027983 */ /* 0x000f220000100800 */
[----:B---3--:R-:W-:-:S05]  /*21320*/  VIADD R20, R3, 0xfffffffe ;  /* 0xfffffffe03147836 */ /* 0x008fca0000000000 */
[----:B----4-:R-:W-:-:S13]  /*21330*/  ISETP.GE.AND P0, PT, R20, R2, PT ;  /* 0x000000021400720c */ /* 0x010fda0003f06270 */
[----:B------:R-:W-:Y:S05]  /*21340*/  @!P0 BRA `(.L_x_12076) ;  /* 0x0000001000908947 */ /* 0x000fea0003800000 */
[----:B0-----:R-:W-:Y:S02]  /*21350*/  IMAD.MOV.U32 R4, RZ, RZ, R24 ;  /* 0x000000ffff047224 */ /* 0x001fe400078e0018 */
[----:B------:R-:W-:-:S07]  /*21360*/  IMAD.MOV.U32 R6, RZ, RZ, R29 ;  /* 0x000000ffff067224 */ /* 0x000fce00078e001d */
.L_x_12096:
[----:B------:R-:W3:Y:S01]  /*21370*/  LDL R7, [R1+0x14] ;  /* 0x0000140001077983 */ /* 0x000ee20000100800 */
[----:B0-----:R-:W0:Y:S03]  /*21380*/  LDC R8, c[0x0][0x430] ;  /* 0x00010c00ff087b82 */ /* 0x001e260000000800 */
[----:B------:R-:W4:Y:S04]  /*21390*/  LDL R11, [R1+0x18] ;  /* 0x00001800010b7983 */ /* 0x000f280000100800 */
[----:B------:R-:W5:Y:S01]  /*213a0*/  LDL R9, [R1+0x8] ;  /* 0x0000080001097983 */ /* 0x000f620000100800 */
[----:B-1----:R-:W2:Y:S03]  /*213b0*/  S2R R2, SR_TID.X ;  /* 0x0000000000027919 */ /* 0x002ea60000002100 */
[----:B------:R-:W5:Y:S01]  /*213c0*/  LDL R10, [R1+0x1c] ;  /* 0x00001c00010a7983 */ /* 0x000f620000100800 */
[----:B0-----:R-:W-:-:S13]  /*213d0*/  ISETP.NE.AND P0, PT, R8, 0x1, PT ;  /* 0x000000010800780c */ /* 0x001fda0003f05270 */
[----:B------:R-:W0:Y:S01]  /*213e0*/  @P0 LDC R5, c[0x0][0x434] ;  /* 0x00010d00ff050b82 */ /* 0x000e220000000800 */
[----:B--2---:R-:W-:-:S04]  /*213f0*/  LOP3.LUT R0, R2, 0x7f, RZ, 0xc0, !PT ;  /* 0x0000007f02007812 */ /* 0x004fc800078ec0ff */
[----:B------:R-:W-:-:S03]  /*21400*/  SHF.R.U32.HI R3, RZ, 0x1, R0 ;  /* 0x00000001ff037819 */ /* 0x000fc60000011600 */
[----:B------:R-:W1:Y:S01]  /*21410*/  @P0 LDC R0, c[0x0][0x438] ;  /* 0x00010e00ff000b82 */ /* 0x000e620000000800 */
[----:B------:R-:W-:Y:S02]  /*21420*/  IMAD.SHL.U32 R2, R2, 0x40, RZ ;  /* 0x0000004002027824 */ /* 0x000fe400078e00ff */
        /* <DEDUP_REMOVED lines=19> */
[----:B------:R-:W-:-:S05]  /*21560*/  IMAD.MOV.U32 R0, RZ, RZ, R20 ;  /* 0x000000ffff007224 */ /* 0x000fca00078e0014 */
[----:B------:R-:W-:Y:S01]  /*21570*/  ISETP.GT.AND P1, PT, R0, R10, PT ;  /* 0x0000000a0000720c */ /* 0x000fe20003f24270 */
[----:B------:R-:W-:Y:S02]  /*21580*/  IMAD.U32 R10, RZ, RZ, UR39 ;  /* 0x00000027ff0a7e24 */ /* 0x000fe4000f8e00ff */
[----:B------:R-:W-:-:S03]  /*21590*/  VIADD R24, R4, 0x1 ;  /* 0x0000000104187836 */ /* 0x000fc60000000000 */
[----:B------:R-:W-:Y:S02]  /*215a0*/  ISETP.NE.AND P2, PT, R10, 0x3, PT ;  /* 0x000000030a00780c */ /* 0x000fe40003f45270 */
[----:B------:R-:W-:-:S04]  /*215b0*/  ISETP.NE.AND P0, PT, R24, 0x2, PT ;  /* 0x000000021800780c */ /* 0x000fc80003f05270 */
[----:B------:R-:W-:Y:S01]  /*215c0*/  SEL R29, RZ, 0x1, P0 ;  /* 0x00000001ff1d7807 */ /* 0x000fe20000000000 */
[----:B------:R-:W-:Y:S01]  /*215d0*/  VIADD R20, R20, 0xffffffff ;  /* 0xffffffff14147836 */ /* 0x000fe20000000000 */
[----:B------:R-:W-:Y:S02]  /*215e0*/  SEL R24, R24, RZ, P0 ;  /* 0x000000ff18187207 */ /* 0x000fe40000000000 */
[----:B------:R-:W-:Y:S02]  /*215f0*/  LOP3.LUT R29, R6, R29, RZ, 0x3c, !PT ;  /* 0x0000001d061d7212 */ /* 0x000fe400078e3cff */
[----:B--2---:R-:W-:Y:S01]  /*21600*/  SHF.R.S32.HI R17, RZ, 0x1f, R8 ;  /* 0x0000001fff117819 */ /* 0x004fe20000011408 */
[----:B------:R-:W-:Y:S06]  /*21610*/  @!P2 BRA `(.L_x_12077) ;  /* 0x000000000004a947 */ /* 0x000fec0003800000 */
[----:B------:R-:W-:Y:S01]  /*21620*/  BPT.TRAP 0x1 ;  /* 0x000000040000795c */ /* 0x000fe20000300000 */
.L_x_12077:
[----:B------:R-:W-:Y:S01]  /*21630*/  IMAD R0, R24, 0x8, R23 ;  /* 0x0000000818007824 */ /* 0x000fe200078e0217 */
[----:B------:R-:W-:Y:S01]  /*21640*/  SHF.L.U32 R10, R29, 0x1f, RZ ;  /* 0x0000001f1d0a7819 */ /* 0x000fe200000006ff */
[----:B------:R-:W-:Y:S01]  /*21650*/  BSSY B0, `(.L_x_12078) ;  /* 0x0000004000007945 */ /* 0x000fe20003800000 */
[----:B------:R-:W-:Y:S02]  /*21660*/  SHF.R.S32.HI R9, RZ, 0x1f, R7 ;  /* 0x0000001fff097819 */ /* 0x000fe40000011407 */
[----:B------:R-:W0:Y:S02]  /*21670*/  SYNCS.PHASECHK.TRANS64.TRYWAIT P0, [R0+URZ+0x19c80], R10 ;  /* 0x019c800a000075a7 */ /* 0x000e24000800017f */
[----:B0-----:R-:W-:Y:S05]  /*21680*/  @!P0 BRA `(.L_x_12079) ;  /* 0x0000004000308947 */ /* 0x001fea0003800000 */
.L_x_12200:
[----:B------:R-:W-:Y:S05]  /*21690*/  BSYNC B0 ;  /* 0x0000000000007941 */ /* 0x000fea0003800000 */
.L_x_12078:
        /* <DEDUP_REMOVED lines=46> */
.L_x_12206:
        /* <DEDUP_REMOVED lines=13> */
.L_x_12081:
        /* <DEDUP_REMOVED lines=11> */
.L_x_12082:
[----:B------:R2:W-:Y:S01]  /*21b00*/  SYNCS.ARRIVE.TRANS64.A1T0 RZ, [R0+URZ+0x19c70], RZ ;  /* 0x019c70ff00ff79a7 */ /* 0x0005e2000810003f */
[----:B------:R-:W-:Y:S05]  /*21b10*/  @!P3 BRA `(.L_x_12083) ;  /* 0x000000000004b947 */ /* 0x000fea0003800000 */
[----:B------:R-:W-:Y:S01]  /*21b20*/  BPT.TRAP 0x1 ;  /* 0x000000040000795c */ /* 0x000fe20000300000 */
.L_x_12083:
[----:B------:R-:W3:Y:S01]  /*21b30*/  SYNCS.PHASECHK.TRANS64.TRYWAIT P0, [R0+URZ+0x19c40], R10 ;  /* 0x019c400a000075a7 */ /* 0x000ee2000800017f */
[----:B------:R-:W-:Y:S04]  /*21b40*/  BSSY B0, `(.L_x_12084) ;  /* 0x0000002000007945 */ /* 0x000fe80003800000 */
[----:B---3--:R-:W-:Y:S05]  /*21b50*/  @!P0 BRA `(.L_x_12085) ;  /* 0x0000003c00bc8947 */ /* 0x008fea0003800000 */
.L_x_12207:
[----:B------:R-:W-:Y:S05]  /*21b60*/  BSYNC B0 ;  /* 0x0000000000007941 */ /* 0x000fea0003800000 */
.L_x_12084:
        /* <DEDUP_REMOVED lines=40> */
.L_x_12213:
        /* <DEDUP_REMOVED lines=10> */
.L_x_12087:
        /* <DEDUP_REMOVED lines=11> */
.L_x_12088:
[----:B------:R2:W-:Y:S02]  /*21f40*/  SYNCS.ARRIVE.TRANS64.A1T0 RZ, [R0+URZ+0x19c30], RZ ;  /* 0x019c30ff00ff79a7 */ /* 0x0005e4000810003f */
[----:B--23--:R-:W-:-:S05]  /*21f50*/  IMAD.U32 R0, RZ, RZ, UR36 ;  /* 0x00000024ff007e24 */ /* 0x00cfca000f8e00ff */
[----:B------:R-:W-:-:S13]  /*21f60*/  ISETP.NE.AND P0, PT, R0, 0x3, PT ;  /* 0x000000030000780c */ /* 0x000fda0003f05270 */
[----:B------:R-:W-:Y:S05]  /*21f70*/  @!P0 BRA `(.L_x_12089) ;  /* 0x0000000000048947 */ /* 0x000fea0003800000 */
[----:B------:R-:W-:Y:S01]  /*21f80*/  BPT.TRAP 0x1 ;  /* 0x000000040000795c */ /* 0x000fe20000300000 */
.L_x_12089:
[----:B------:R-:W-:Y:S01]  /*21f90*/  LOP3.LUT R0, R6, 0x1, RZ, 0x3c, !PT ;  /* 0x0000000106007812 */ /* 0x000fe200078e3cff */
[----:B------:R-:W-:Y:S01]  /*21fa0*/  IMAD R2, R4, 0x8, R23 ;  /* 0x0000000804027824 */ /* 0x000fe200078e0217 */
[----:B------:R-:W-:Y:S02]  /*21fb0*/  BSSY B0, `(.L_x_12090) ;  /* 0x0000004000007945 */ /* 0x000fe40003800000 */
[----:B------:R-:W-:-:S04]  /*21fc0*/  SHF.L.U32 R0, R0, 0x1f, RZ ;  /* 0x0000001f00007819 */ /* 0x000fc800000006ff */
[----:B------:R-:W0:Y:S02]  /*21fd0*/  SYNCS.PHASECHK.TRANS64.TRYWAIT P2, [R2+URZ+0x19c70], R0 ;  /* 0x019c7000020075a7 */ /* 0x000e24000804017f */
[----:B0-----:R-:W-:Y:S05]  /*21fe0*/  @!P2 BRA `(.L_x_12091) ;  /* 0x0000003c0044a947 */ /* 0x001fea0003800000 */
.L_x_12214:
[----:B------:R-:W-:Y:S05]  /*21ff0*/  BSYNC B0 ;  /* 0x0000000000007941 */ /* 0x000fea0003800000 */
.L_x_12090:
[----:B------:R-:W-:-:S05]  /*22000*/  IMAD.U32 R3, RZ, RZ, UR39 ;  /* 0x00000027ff037e24 */ /* 0x000fca000f8e00ff */
[----:B------:R-:W-:-:S13]  /*22010*/  ISETP.NE.AND P2, PT, R3, 0x3, PT ;  /* 0x000000030300780c */ /* 0x000fda0003f45270 */
[----:B------:R-:W-:Y:S05]  /*22020*/  @!P2 BRA `(.L_x_12092) ;  /* 0x000000000004a947 */ /* 0x000fea0003800000 */
[----:B------:R-:W-:Y:S01]  /*22030*/  BPT.TRAP 0x1 ;  /* 0x000000040000795c */ /* 0x000fe20000300000 */
.L_x_12092:
[----:B------:R-:W-:Y:S01]  /*22040*/  SHF.L.U32 R3, R6, 0x1f, RZ ;  /* 0x0000001f06037819 */ /* 0x000fe200000006ff */
[----:B0-----:R-:W-:-:S03]  /*22050*/  IMAD R0, R4, 0x3000, RZ ;  /* 0x0000300004007824 */ /* 0x001fc600078e02ff */
[----:B------:R-:W0:Y:S02]  /*22060*/  SYNCS.PHASECHK.TRANS64.TRYWAIT P2, [R2+URZ+0x19c60], R3 ;  /* 0x019c6003020075a7 */ /* 0x000e24000804017f */
[----:B0-----:R-:W-:Y:S05]  /*22070*/  @!P2 BRA `(.L_x_12093) ;  /* 0x0000003c0034a947 */ /* 0x001fea0003800000 */
.L_x_12215:
[----:B------:R-:W2:Y:S04]  /*22080*/  LDL R12, [R1] ;  /* 0x00000000010c7983 */ /* 0x000ea80000100800 */
[----:B------:R-:W3:Y:S01]  /*22090*/  LDL R13, [R1+0x24] ;  /* 0x00002400010d7983 */ /* 0x000ee20000100800 */
[----:B0-----:R-:W-:Y:S01]  /*220a0*/  LOP3.LUT R3, R0, R27, RZ, 0xfc, !PT ;  /* 0x0000001b00037212 */ /* 0x001fe200078efcff */
[----:B------:R-:W-:Y:S05]  /*220b0*/  WARPSYNC.ALL ;  /* 0x0000000000007948 */ /* 0x000fea0003800000 */
[----:B------:R-:W-:-:S05]  /*220c0*/  IMAD.IADD R3, R23, 0x1, R3 ;  /* 0x0000000117037824 */ /* 0x000fca00078e0203 */
[----:B-1----:R-:W0:Y:S02]  /*220d0*/  LDSM.16.MT88.4 R4, [R3+0x9000] ;  /* 0x009000000304783b */ /* 0x002e240000004200 */
[C-C-:B0-----:R-:W-:Y:S02]  /*220e0*/  PRMT R8, R4.reuse, 0x6420, R5.reuse ;  /* 0x0000642004087816 */ /* 0x141fe40000000005 */
[----:B------:R-:W-:Y:S02]  /*220f0*/  PRMT R9, R4, 0x7531, R5 ;  /* 0x0000753104097816 */ /* 0x000fe40000000005 */
[C-C-:B------:R-:W-:Y:S02]  /*22100*/  PRMT R10, R6.reuse, 0x6420, R7.reuse ;  /* 0x00006420060a7816 */ /* 0x140fe40000000007 */
[----:B------:R-:W-:Y:S02]  /*22110*/  PRMT R11, R6, 0x7531, R7 ;  /* 0x00007531060b7816 */ /* 0x000fe40000000007 */
[----:B--2---:R-:W-:-:S05]  /*22120*/  LOP3.LUT R3, R0, R12, RZ, 0xfc, !PT ;  /* 0x0000000c00037212 */ /* 0x004fca00078efcff */
[----:B------:R-:W-:-:S05]  /*22130*/  IMAD.IADD R3, R25, 0x1, R3 ;  /* 0x0000000119037824 */ /* 0x000fca00078e0203 */
        /* <DEDUP_REMOVED lines=15> */
[----:B------:R-:W-:Y:S01]  /*22230*/  LOP3.LUT R12, R27, 0x1800, RZ, 0xfc, !PT ;  /* 0x000018001b0c7812 */ /* 0x000fe200078efcff */
        /* <DEDUP_REMOVED lines=10> */
[----:B------:R3:W0:Y:S02]  /*222e0*/  LDSM.16.MT88.4 R4, [R3+0x9000] ;  /* 0x009000000304783b */ /* 0x0006240000004200 */
[----:B---3--:R-:W-:Y:S02]  /*222f0*/  IADD3 R3, R25, R13, R0 ;  /* 0x0000000d19037210 */ /* 0x008fe40007ffe000 */
[C-C-:B0-----:R-:W-:Y:S02]  /*22300*/  PRMT R8, R4.reuse, 0x6420, R5.reuse ;  /* 0x0000642004087816 */ /* 0x141fe40000000005 */
        /* <DEDUP_REMOVED lines=29> */
.L_x_12094:
[----:B-1----:R1:W-:Y:S01]  /*224e0*/  SYNCS.ARRIVE.TRANS64.A1T0 RZ, [R2+URZ+0x19c50], RZ ;  /* 0x019c50ff02ff79a7 */ /* 0x0023e2000810003f */
[----:B------:R-:W-:Y:S06]  /*224f0*/  BAR.SYNC.DEFER_BLOCKING 0x2, 0x80 ;  /* 0x0082000000007b1d */ /* 0x000fec0000010000 */
[----:B------:R-:W-:Y:S05]  /*22500*/  @!P0 BRA `(.L_x_12095) ;  /* 0x0000000000048947 */ /* 0x000fea0003800000 */
[----:B------:R-:W-:Y:S01]  /*22510*/  BPT.TRAP 0x1 ;  /* 0x000000040000795c */ /* 0x000fe20000300000 */
.L_x_12095:
[----:B------:R-:W2:Y:S01]  /*22520*/  LDL R0, [R1+0x20] ;  /* 0x0000200001007983 */ /* 0x000ea20000100800 */
[----:B-1----:R-:W-:Y:S02]  /*22530*/  VIADD R2, R2, 0x19c80 ;  /* 0x00019c8002027836 */ /* 0x002fe40000000000 */
[----:B------:R-:W-:Y:S02]  /*22540*/  IMAD.MOV.U32 R4, RZ, RZ, R24 ;  /* 0x000000ffff047224 */ /* 0x000fe400078e0018 */
[----:B------:R-:W-:Y:S01]  /*22550*/  IMAD.MOV.U32 R6, RZ, RZ, R29 ;  /* 0x000000ffff067224 */ /* 0x000fe200078e001d */
[----:B--2---:R-:W-:-:S04]  /*22560*/  PRMT R2, R0, 0x654, R2 ;  /* 0x0000065400027816 */ /* 0x004fc80000000002 */
[----:B------:R1:W-:Y:S01]  /*22570*/  SYNCS.ARRIVE.TRANS64.RED.A1T0 RZ, [R2+URZ], RZ ;  /* 0x000000ff02ff79a7 */ /* 0x0003e2000810043f */
[----:B------:R-:W-:Y:S05]  /*22580*/  @P1 BRA `(.L_x_12096) ;  /* 0xffffffec00781947 */ /* 0x000fea000383ffff */
.L_x_12076:
[----:B--2---:R-:W1:Y:S01]  /*22590*/  S2R R0, SR_TID.X ;  /* 0x0000000000007919 */ /* 0x004e620000002100 */
        /* <DEDUP_REMOVED lines=18> */
.L_x_12098:
[----:B------:R-:W-:Y:S05]  /*226c0*/  BSYNC B0 ;  /* 0x0000000000007941 */ /* 0x000fea0003800000 */
.L_x_12097:
[----:B------:R-:W-:Y:S05]  /*226d0*/  @!P0 BRA `(.L_x_12099) ;  /* 0x0000000000048947 */ /* 0x000fea0003800000 */
[----:B------:R-:W-:Y:S01]  /*226e0*/  BPT.TRAP 0x1 ;  /* 0x000000040000795c */ /* 0x000fe20000300000 */
.L_x_12099:
[----:B------:R-:W-:Y:S01]  /*226f0*/  LOP3.LUT R2, R29, 0x1, RZ, 0x3c, !PT ;  /* 0x000000011d027812 */ /* 0x000fe200078e3cff */
[----:B------:R-:W-:Y:S01]  /*22700*/  IMAD R0, R24, 0x8, R23 ;  /* 0x0000000818007824 */ /* 0x000fe200078e0217 */
[----:B------:R-:W-:Y:S02]  /*22710*/  BSSY B0, `(.L_x_12100) ;  /* 0x0000004000007945 */ /* 0x000fe40003800000 */
[----:B------:R-:W-:-:S04]  /*22720*/  SHF.L.U32 R2, R2, 0x1f, RZ ;  /* 0x0000001f02027819 */ /* 0x000fc800000006ff */
[----:B------:R-:W1:Y:S02]  /*22730*/  SYNCS.PHASECHK.TRANS64.TRYWAIT P1, [R0+URZ+0x19c70], R2 ;  /* 0x019c7002000075a7 */ /* 0x000e64000802017f */
[----:B-1----:R-:W-:Y:S05]  /*22740*/  @!P1 BRA `(.L_x_12101) ;  /* 0x0000003400949947 */ /* 0x002fea0003800000 */
.L_x_12216:
[----:B------:R-:W-:Y:S05]  /*22750*/  BSYNC B0 ;  /* 0x0000000000007941 */ /* 0x000fea0003800000 */
.L_x_12100:
[----:B0-----:R-:W-:-:S05]  /*22760*/  IMAD.U32 R3, RZ, RZ, UR39 ;  /* 0x00000027ff037e24 */ /* 0x001fca000f8e00ff */
[----:B------:R-:W-:-:S13]  /*22770*/  ISETP.NE.AND P1, PT, R3, 0x3, PT ;  /* 0x000000030300780c */ /* 0x000fda0003f25270 */
[----:B------:R-:W-:Y:S05]  /*22780*/  @!P1 BRA `(.L_x_12102) ;  /* 0x0000000000049947 */ /* 0x000fea0003800000 */
[----:B------:R-:W-:Y:S01]  /*22790*/  BPT.TRAP 0x1 ;  /* 0x000000040000795c */ /* 0x000fe20000300000 */
.L_x_12102:
[----:B-1----:R-:W-:-:S04]  /*227a0*/  SHF.L.U32 R2, R29, 0x1f, RZ ;  /* 0x0000001f1d027819 */ /* 0x002fc800000006ff */
[----:B------:R-:W0:Y:S02]  /*227b0*/  SYNCS.PHASECHK.TRANS64.TRYWAIT P1, [R0+URZ+0x19c60], R2 ;  /* 0x019c6002000075a7 */ /* 0x000e24000802017f */
[----:B0-----:R-:W-:Y:S05]  /*227c0*/  @!P1 BRA `(.L_x_12103) ;  /* 0x0000003400889947 */ /* 0x001fea0003800000 */
.L_x_12217:
[----:B------:R-:W2:Y:S04]  /*227d0*/  LDL R12, [R1] ;  /* 0x00000000010c7983 */ /* 0x000ea80000100800 */
[----:B------:R-:W3:Y:S01]  /*227e0*/  LDL R13, [R1+0x24] ;  /* 0x00002400010d7983 */ /* 0x000ee20000100800 */
[----:B0-----:R-:W-:Y:S01]  /*227f0*/  IMAD R2, R24, 0x3000, RZ ;  /* 0x0000300018027824 */ /* 0x001fe200078e02ff */
[----:B------:R-:W-:Y:S05]  /*22800*/  WARPSYNC.ALL ;  /* 0x0000000000007948 */ /* 0x000fea0003800000 */
[----:B------:R-:W-:-:S05]  /*22810*/  LOP3.LUT R3, R2, R27, RZ, 0xfc, !PT ;  /* 0x0000001b02037212 */ /* 0x000fca00078efcff */
[----:B------:R-:W-:-:S05]  /*22820*/  IMAD.IADD R3, R23, 0x1, R3 ;  /* 0x0000000117037824 */ /* 0x000fca00078e0203 */
[----:B------:R-:W0:Y:S02]  /*22830*/  LDSM.16.MT88.4 R4, [R3+0x9000] ;  /* 0x009000000304783b */ /* 0x000e240000004200 */
        /* <DEDUP_REMOVED lines=23> */
[C---:B------:R-:W-:Y:S01]  /*229b0*/  IMAD.IADD R3, R25.reuse, 0x1, R3 ;  /* 0x0000000119037824 */ /* 0x040fe200078e0203 */
[----:B---3--:R-:W-:-:S03]  /*229c0*/  IADD3 R25, R25, R13, R2 ;  /* 0x0000000d19197210 */ /* 0x008fc60007ffe002 */
        /* <DEDUP_REMOVED lines=13> */
[----:B------:R-:W-:-:S02]  /*22aa0*/  IADD3 R4, R23, R12, R2 ;  /* 0x0000000c17047210 */ /* 0x000fc40007ffe002 */
[----:B------:R-:W-:Y:S01]  /*22ab0*/  LOP3.LUT R12, R27, 0x2800, RZ, 0xfc, !PT ;  /* 0x000028001b0c7812 */ /* 0x000fe200078efcff */
        /* <DEDUP_REMOVED lines=24> */
.L_x_12104:
[----:B-1----:R1:W-:Y:S01]  /*22c40*/  SYNCS.ARRIVE.TRANS64.A1T0 RZ, [R0+URZ+0x19c50], RZ ;  /* 0x019c50ff00ff79a7 */ /* 0x0023e2000810003f */
[----:B------:R-:W-:Y:S06]  /*22c50*/  BAR.SYNC.DEFER_BLOCKING 0x2, 0x80 ;  /* 0x0082000000007b1d */ /* 0x000fec0000010000 */
[----:B------:R-:W-:Y:S05]  /*22c60*/  @!P0 BRA `(.L_x_12105) ;  /* 0x0000000000048947 */ /* 0x000fea0003800000 */
[----:B------:R-:W-:Y:S01]  /*22c70*/  BPT.TRAP 0x1 ;  /* 0x000000040000795c */ /* 0x000fe20000300000 */
.L_x_12105:
        /* <DEDUP_REMOVED lines=9> */
.L_x_12046:
[----:B------:R-:W-:-:S13]  /*22d10*/  LOP3.LUT P0, RZ, R22, 0x10, RZ, 0xc0, !PT ;  /* 0x0000001016ff7812 */ /* 0x000fda000780c0ff */
[----:B------:R-:W-:Y:S05]  /*22d20*/  @!P0 BRA `(.L_x_12106) ;  /* 0x0000000000288947 */ /* 0x000fea0003800000 */
[----:B------:R-:W-:Y:S05]  /*22d30*/  WARPSYNC.ALL ;  /* 0x0000000000007948 */ /* 0x000fea0003800000 */
[----:B------:R-:W3:Y:S08]  /*22d40*/  S2UR UR4, SR_CgaCtaId ;  /* 0x00000000000479c3 */ /* 0x000ef00000008800 */
[----:B------:R-:W-:Y:S01]  /*22d50*/  BAR.SYNC.DEFER_BLOCKING 0x5, 0x200 ;  /* 0x0148000000007b1d */ /* 0x000fe20000010000 */
[----:B------:R-:W-:Y:S01]  /*22d60*/  MOV R23, 0x400 ;  /* 0x0000040000177802 */ /* 0x000fe20000000f00 */
[----:B---3--:R-:W-:-:S05]  /*22d70*/  IMAD.U32 R0, RZ, RZ, UR4 ;  /* 0x00000004ff007e24 */ /* 0x008fca000f8e00ff */
[----:B------:R-:W-:Y:S01]  /*22d80*/  LEA R23, R0, R23, 0x18 ;  /* 0x0000001700177211 */ /* 0x000fe200078ec0ff */
[----:B------:R4:W-:Y:S04]  /*22d90*/  STL [R1+0x20], R0 ;  /* 0x0000200001007387 */ /* 0x0009e80000100800 */
[----:B------:R4:W3:Y:S01]  /*22da0*/  LDS.128 R16, [R23+0x19cd0] ;  /* 0x019cd00017107984 */ /* 0x0008e20000000c00 */
[----:B------:R-:W-:Y:S06]  /*22db0*/  BAR.ARV 0x4, 0x200 ;  /* 0x0108000000007b1d */ /* 0x000fec0000002000 */
[----:B------:R-:W-:Y:S05]  /*22dc0*/  BRA `(.L_x_12107) ;  /* 0x0000000800d87947 */ /* 0x000fea0003800000 */
.L_x_12106:
[----:B------:R-:W3:Y:S01]  /*22dd0*/  S2R R0, SR_TID.X ;  /* 0x0000000000007919 */ /* 0x000ee20000002100 */
[----:B------:R-:W-:Y:S01]  /*22de0*/  UMOV UR4, 0xffffffff ;  /* 0xffffffff00047882 */ /* 0x000fe20000000000 */
[----:B---3--:R-:W-:-:S04]  /*22df0*/  LOP3.LUT R6, R0, 0x1f, RZ, 0xc0, !PT ;  /* 0x0000001f00067812 */ /* 0x008fc800078ec0ff */
[----:B------:R-:W-:Y:S01]  /*22e00*/  ISETP.NE.AND P0, PT, R6, 0x1f, PT ;  /* 0x0000001f0600780c */ /* 0x000fe20003f05270 */
[----:B------:R-:W-:-:S12]  /*22e10*/  BRA.DIV UR4, `(.L_x_12108) ;  /* 0x0000003204087947 */ /* 0x000fd8000b800000 */
[----:B------:R-:W-:Y:S01]  /*22e20*/  IMAD.IADD R5, R19, 0x1, R6 ;  /* 0x0000000113057824 */ /* 0x000fe200078e0206 */
[----:B------:R-:W-:-:S04]  /*22e30*/  ULDC UR4, c[0x0][0xc3c] ;  /* 0x00030f0000047ab9 */ /* 0x000fc80000000800 */
[----:B------:R-:W-:-:S13]  /*22e40*/  ISETP.GE.OR P1, PT, R5, UR4, !P0 ;  /* 0x0000000405007c0c */ /* 0x000fda000c726670 */
[----:B------:R-:W3:Y:S02]  /*22e50*/  @!P1 LDC.64 R2, c[0x0][0xc80] ;  /* 0x00032000ff029b82 */ /* 0x000ee40000000a00 */
[----:B---3--:R-:W-:-:S06]  /*22e60*/  @!P1 IMAD.WIDE R2, R5, 0x4, R2 ;  /* 0x0000000405029825 */ /* 0x008fcc00078e0202 */
[----:B------:R3:W4:Y:S01]  /*22e70*/  @!P1 LDG.E R3, desc[UR42][R2.64] ;  /* 0x0000002a02039981 */ /* 0x000722000c1e1900 */
[C---:B------:R-:W-:Y:S02]  /*22e80*/  ISETP.GE.U32.AND P2, PT, R6.reuse, 0x2, PT ;  /* 0x000000020600780c */ /* 0x040fe40003f46070 */
[C---:B------:R-:W-:Y:S01]  /*22e90*/  ISETP.GE.U32.AND P3, PT, R6.reuse, 0x4, PT ;  /* 0x000000040600780c */ /* 0x040fe20003f66070 */
[----:B------:R-:W-:Y:S01]  /*22ea0*/  SHFL.IDX PT, R0, R16, RZ, 0x1f ;  /* 0x00001fff10007589 */ /* 0x000fe200000e0000 */
[C---:B------:R-:W-:Y:S02]  /*22eb0*/  ISETP.GE.U32.AND P4, PT, R6.reuse, 0x8, PT ;  /* 0x000000080600780c */ /* 0x040fe40003f86070 */
[C---:B------:R-:W-:Y:S01]  /*22ec0*/  ISETP.GE.U32.AND P5, PT, R6.reuse, 0x10, PT ;  /* 0x000000100600780c */ /* 0x040fe20003fa6070 */
[----:B---3--:R-:W-:Y:S02]  /*22ed0*/  IMAD.MOV.U32 R2, RZ, RZ, RZ ;  /* 0x000000ffff027224 */ /* 0x008fe400078e00ff */
[----:B----4-:R-:W-:Y:S01]  /*22ee0*/  @!P1 IMAD.MOV.U32 R2, RZ, RZ, R3 ;  /* 0x000000ffff029224 */ /* 0x010fe200078e0003 */
[----:B------:R-:W-:-:S04]  /*22ef0*/  ISETP.NE.AND P1, PT, R6, RZ, PT ;  /* 0x000000ff0600720c */ /* 0x000fc80003f25270 */
[----:B------:R-:W3:Y:S02]  /*22f00*/  SHFL.UP PT, R3, R2, 0x1, RZ ;  /* 0x0420000002037989 */ /* 0x000ee400000e00ff */
[----:B---3--:R-:W-:-:S05]  /*22f10*/  SEL R5, R3, RZ, P1 ;  /* 0x000000ff03057207 */ /* 0x008fca0000800000 */
[----:B------:R-:W-:Y:S02]  /*22f20*/  IMAD.IADD R3, R2, 0x1, R5 ;  /* 0x0000000102037824 */ /* 0x000fe400078e0205 */
[----:B------:R-:W-:Y:S04]  /*22f30*/  SHFL.IDX PT, R5, R16, 0x1, 0x1f ;  /* 0x00201f0010057f89 */ /* 0x000fe800000e0000 */
[----:B------:R-:W3:Y:S02]  /*22f40*/  SHFL.UP PT, R4, R3, 0x2, RZ ;  /* 0x0440000003047989 */ /* 0x000ee400000e00ff */
[----:B---3--:R-:W-:-:S05]  /*22f50*/  SEL R4, R4, RZ, P2 ;  /* 0x000000ff04047207 */ /* 0x008fca0001000000 */
[----:B------:R-:W-:-:S05]  /*22f60*/  IMAD.IADD R3, R3, 0x1, R4 ;  /* 0x0000000103037824 */ /* 0x000fca00078e0204 */
        /* <DEDUP_REMOVED lines=9> */
[----:B------:R3:W4:Y:S02]  /*23000*/  SHFL.IDX PT, R16, R3, 0x1f, 0x1f ;  /* 0x03e01f0003107f89 */ /* 0x00072400000e0000 */
.L_x_12227:
[----:B------:R-:W-:Y:S02]  /*23010*/  ULDC UR4, c[0x0][0xc38] ;  /* 0x00030e0000047ab9 */ /* 0x000fe40000000800 */
[----:B------:R-:W-:-:S04]  /*23020*/  IMAD.U32 R4, RZ, RZ, UR4 ;  /* 0x00000004ff047e24 */ /* 0x000fc8000f8e00ff */
[----:B----4-:R-:W-:-:S04]  /*23030*/  IMAD R16, R16, R4, RZ ;  /* 0x0000000410107224 */ /* 0x010fc800078e02ff */
[----:B------:R-:W-:-:S05]  /*23040*/  IMAD.IADD R5, R5, 0x1, R16 ;  /* 0x0000000105057824 */ /* 0x000fca00078e0210 */
[----:B------:R-:W-:-:S13]  /*23050*/  ISETP.GT.AND P6, PT, R5, R0, PT ;  /* 0x000000000500720c */ /* 0x000fda0003fc4270 */
[----:B------:R-:W-:Y:S05]  /*23060*/  @P6 BRA `(.L_x_12109) ;  /* 0x00000000009c6947 */ /* 0x000fea0003800000 */
.L_x_12114:
[----:B---3--:R-:W3:Y:S01]  /*23070*/  LDC R3, c[0x0][0xc3c] ;  /* 0x00030f00ff037b82 */ /* 0x008ee20000000800 */
[----:B------:R-:W-:-:S05]  /*23080*/  VIADD R19, R19, 0x1f ;  /* 0x0000001f13137836 */ /* 0x000fca0000000000 */
[----:B---3--:R-:W-:-:S13]  /*23090*/  ISETP.GE.AND P6, PT, R19, R3, PT ;  /* 0x000000031300720c */ /* 0x008fda0003fc6270 */
[----:B------:R-:W-:Y:S05]  /*230a0*/  @P6 BRA `(.L_x_12110) ;  /* 0x0000000400d46947 */ /* 0x000fea0003800000 */
[----:B------:R-:W3:Y:S01]  /*230b0*/  S2R R2, SR_TID.X ;  /* 0x0000000000027919 */ /* 0x000ee20000002100 */
[----:B------:R-:W-:Y:S01]  /*230c0*/  BSSY B0, `(.L_x_12111) ;  /* 0x0000009000007945 */ /* 0x000fe20003800000 */
[----:B---3--:R-:W-:-:S05]  /*230d0*/  LOP3.LUT R2, R2, 0x1f, RZ, 0xc0, !PT ;  /* 0x0000001f02027812 */ /* 0x008fca00078ec0ff */
[----:B------:R-:W-:Y:S02]  /*230e0*/  IMAD.IADD R4, R19, 0x1, R2 ;  /* 0x0000000113047824 */ /* 0x000fe400078e0202 */
[----:B------:R-:W-:-:S03]  /*230f0*/  IMAD.MOV.U32 R2, RZ, RZ, RZ ;  /* 0x000000ffff027224 */ /* 0x000fc600078e00ff */
[----:B------:R-:W-:-:S13]  /*23100*/  ISETP.GE.OR P6, PT, R4, R3, !P0 ;  /* 0x000000030400720c */ /* 0x000fda00047c6670 */
[----:B------:R-:W-:Y:S05]  /*23110*/  @P6 BRA `(.L_x_12112) ;  /* 0x00000000000c6947 */ /* 0x000fea0003800000 */
[----:B------:R-:W3:Y:S02]  /*23120*/  LDC.64 R2, c[0x0][0xc80] ;  /* 0x00032000ff027b82 */ /* 0x000ee40000000a00 */
[----:B---3--:R-:W-:-:S06]  /*23130*/  IMAD.WIDE R2, R4, 0x4, R2 ;  /* 0x0000000404027825 */ /* 0x008fcc00078e0202 */
[----:B------:R3:W5:Y:S02]  /*23140*/  LDG.E R2, desc[UR42][R2.64] ;  /* 0x0000002a02027981 */ /* 0x000764000c1e1900 */
.L_x_12112:
[----:B------:R-:W-:Y:S05]  /*23150*/  BSYNC B0 ;  /* 0x0000000000007941 */ /* 0x000fea0003800000 */
.L_x_12111:
[----:B------:R-:W-:-:S03]  /*23160*/  UMOV UR4, 0xffffffff ;  /* 0xffffffff00047882 */ /* 0x000fc60000000000 */
[----:B------:R-:W-:Y:S05]  /*23170*/  BRA.DIV UR4, `(.L_x_12113) ;  /* 0x00000032046c7947 */ /* 0x000fea000b800000 */
[----:B-----5:R-:W3:Y:S02]  /*23180*/  SHFL.UP PT, R14, R2, 0x1, RZ ;  /* 0x04200000020e7989 */ /* 0x020ee400000e00ff */
        /* <DEDUP_REMOVED lines=15> */
.L_x_12235:
[----:B------:R-:W-:Y:S02]  /*23280*/  ULDC UR4, c[0x0][0xc38] ;  /* 0x00030e0000047ab9 */ /* 0x000fe40000000800 */
[----:B------:R-:W-:-:S04]  /*23290*/  IMAD.U32 R4, RZ, RZ, UR4 ;  /* 0x00000004ff047e24 */ /* 0x000fc8000f8e00ff */
[----:B----4-:R-:W-:-:S04]  /*232a0*/  IMAD R16, R16, R4, RZ ;  /* 0x0000000410107224 */ /* 0x010fc800078e02ff */
[----:B------:R-:W-:-:S05]  /*232b0*/  IMAD.IADD R5, R16, 0x1, R5 ;  /* 0x0000000110057824 */ /* 0x000fca00078e0205 */
[----:B------:R-:W-:-:S13]  /*232c0*/  ISETP.GT.AND P6, PT, R5, R0, PT ;  /* 0x000000000500720c */ /* 0x000fda0003fc4270 */
[----:B------:R-:W-:Y:S05]  /*232d0*/  @!P6 BRA `(.L_x_12114) ;  /* 0xfffffffc0064e947 */ /* 0x000fea000383ffff */
.L_x_12109:
[----:B------:R-:W-:Y:S01]  /*232e0*/  IMAD.IADD R16, R5, 0x1, -R16 ;  /* 0x0000000105107824 */ /* 0x000fe200078e0a10 */
[----:B------:R-:W-:-:S03]  /*232f0*/  UMOV UR4, 0xffffffff ;  /* 0xffffffff00047882 */ /* 0x000fc60000000000 */
[----:B------:R-:W-:-:S05]  /*23300*/  IMAD R5, R3, R4, R16 ;  /* 0x0000000403057224 */ /* 0x000fca00078e0210 */
[----:B------:R-:W-:Y:S01]  /*23310*/  ISETP.GT.AND P6, PT, R5, R0, PT ;  /* 0x000000000500720c */ /* 0x000fe20003fc4270 */
[----:B------:R-:W-:-:S12]  /*23320*/  BRA.DIV UR4, `(.L_x_12115) ;  /* 0x0000003204d47947 */ /* 0x000fd8000b800000 */
[----:B------:R-:W-:-:S04]  /*23330*/  VOTE.ANY R5, PT, !P6 ;  /* 0x0000000000057806 */ /* 0x000fc800070e0100 */
[----:B------:R-:W4:Y:S02]  /*23340*/  POPC R6, R5 ;  /* 0x0000000500067309 */ /* 0x000f240000000000 */
[----:B----4-:R4:W0:Y:S02]  /*23350*/  SHFL.IDX PT, R17, R2, R6, 0x1f ;  /* 0x00001f0602117589 */ /* 0x01082400000e0000 */
.L_x_12239:
[----:B------:R-:W-:Y:S01]  /*23360*/  ISETP.NE.AND P0, PT, R5, RZ, PT ;  /* 0x000000ff0500720c */ /* 0x000fe20003f05270 */
[----:B------:R-:W-:-:S12]  /*23370*/  IMAD.MOV.U32 R5, RZ, RZ, RZ ;  /* 0x000000ffff057224 */ /* 0x000fd800078e00ff */
[----:B------:R-:W-:Y:S05]  /*23380*/  @!P0 BRA `(.L_x_12116) ;  /* 0x0000000000148947 */ /* 0x000fea0003800000 */
[----:B------:R-:W-:Y:S01]  /*23390*/  UMOV UR4, 0xffffffff ;  /* 0xffffffff00047882 */ /* 0x000fe20000000000 */
[----:B------:R-:W-:Y:S02]  /*233a0*/  VIADD R12, R6, 0xffffffff ;  /* 0xffffffff060c7836 */ /* 0x000fe40000000000 */
[----:B------:R-:W-:Y:S05]  /*233b0*/  BRA.DIV UR4, `(.L_x_12117) ;  /* 0x0000003204f87947 */ /* 0x000fea000b800000 */
[----:B---3--:R3:W0:Y:S02]  /*233c0*/  SHFL.IDX PT, R3, R3, R12, 0x1f ;  /* 0x00001f0c03037589 */ /* 0x00862400000e0000 */
.L_x_12242:
[----:B0-----:R-:W-:-:S07]  /*233d0*/  IMAD.MOV.U32 R5, RZ, RZ, R3 ;  /* 0x000000ffff057224 */ /* 0x001fce00078e0003 */
.L_x_12116:
[----:B---34-:R-:W3:Y:S01]  /*233e0*/  LDC.64 R2, c[0x0][0xc90] ;  /* 0x00032400ff027b82 */ /* 0x018ee20000000a00 */
[----:B------:R-:W-:-:S04]  /*233f0*/  IMAD.IADD R19, R6, 0x1, R19 ;  /* 0x0000000106137824 */ /* 0x000fc800078e0213 */
[----:B---3--:R-:W-:-:S05]  /*23400*/  IMAD.WIDE R2, R19, 0x4, R2 ;  /* 0x0000000413027825 */ /* 0x008fca00078e0202 */
[----:B--2---:R-:W0:Y:S01]  /*23410*/  LDG.E R7, desc[UR42][R2.64] ;  /* 0x0000002a02077981 */ /* 0x004e22000c1e1900 */
[----:B------:R-:W-:-:S04]  /*23420*/  IMAD R16, R5, R4, R16 ;  /* 0x0000000405107224 */ /* 0x000fc800078e0210 */
[----:B------:R-:W-:Y:S02]  /*23430*/  IMAD.IADD R0, R0, 0x1, -R16 ;  /* 0x0000000100007824 */ /* 0x000fe400078e0a10 */
[----:B0-----:R-:W-:-:S05]  /*23440*/  IMAD R6, R17, R7, RZ ;  /* 0x0000000711067224 */ /* 0x001fca00078e02ff */
        /* <DEDUP_REMOVED lines=48> */
[C---:B------:R-:W-:Y:S01]  /*23750*/  LOP3.LUT R3, R0.reuse, R4, RZ, 0x3c, !PT ;  /* 0x0000000400037212 */ /* 0x040fe200078e3cff */
[----:B------:R-:W-:-:S03]  /*23760*/  IMAD.IADD R0, R0, 0x1, R5 ;  /* 0x0000000100007824 */ /* 0x000fc600078e0205 */
        /* <DEDUP_REMOVED lines=9> */
.L_x_12110:
[----:B------:R-:W-:Y:S01]  /*23800*/  UMOV UR4, URZ ;  /* 0x0000003f00047c82 */ /* 0x000fe20008000000 */
[----:B------:R-:W-:Y:S01]  /*23810*/  UMOV UR5, URZ ;  /* 0x0000003f00057c82 */ /* 0x000fe20008000000 */
[----:B------:R-:W-:Y:S01]  /*23820*/  ULDC UR6, c[0x0][0xc3c] ;  /* 0x00030f0000067ab9 */ /* 0x000fe20000000800 */
[----:B------:R-:W-:Y:S02]  /*23830*/  IMAD.MOV.U32 R16, RZ, RZ, R0 ;  /* 0x000000ffff107224 */ /* 0x000fe400078e0000 */
[----:B------:R-:W-:Y:S02]  /*23840*/  IMAD.U32 R17, RZ, RZ, UR4 ;  /* 0x00000004ff117e24 */ /* 0x000fe4000f8e00ff */
[----:B------:R-:W-:Y:S02]  /*23850*/  IMAD.U32 R18, RZ, RZ, UR5 ;  /* 0x00000005ff127e24 */ /* 0x000fe4000f8e00ff */
[----:B------:R-:W-:-:S07]  /*23860*/  IMAD.U32 R19, RZ, RZ, UR6 ;  /* 0x00000006ff137e24 */ /* 0x000fce000f8e00ff */
.L_x_12118:
[----:B------:R3:W4:Y:S01]  /*23870*/  LDL R2, [R1+0x20] ;  /* 0x0000200001027983 */ /* 0x0007220000100800 */
[----:B------:R-:W5:Y:S01]  /*23880*/  S2R R0, SR_TID.X ;  /* 0x0000000000007919 */ /* 0x000f620000002100 */
[----:B------:R-:W-:Y:S05]  /*23890*/  WARPSYNC.ALL ;  /* 0x0000000000007948 */ /* 0x000fea0003800000 */
[----:B-----5:R-:W-:Y:S01]  /*238a0*/  LOP3.LUT R0, R0, 0x1f, RZ, 0xc0, !PT ;  /* 0x0000001f00007812 */ /* 0x020fe200078ec0ff */
[----:B------:R-:W-:Y:S03]  /*238b0*/  BAR.SYNC.DEFER_BLOCKING 0x4, 0x200 ;  /* 0x0108000000007b1d */ /* 0x000fe60000010000 */
[----:B------:R-:W-:-:S13]  /*238c0*/  ISETP.NE.AND P0, PT, R0, RZ, PT ;  /* 0x000000ff0000720c */ /* 0x000fda0003f05270 */
[----:B------:R-:W-:Y:S01]  /*238d0*/  @!P0 MOV R0, 0x400 ;  /* 0x0000040000008802 */ /* 0x000fe20000000f00 */
[----:B----4-:R-:W4:Y:S03]  /*238e0*/  @!P0 S2R R2, SR_CgaCtaId ;  /* 0x0000000000028919 */ /* 0x010f260000008800 */
[----:B----4-:R-:W-:Y:S01]  /*238f0*/  @!P0 LEA R23, R2, R0, 0x18 ;  /* 0x0000000002178211 */ /* 0x010fe200078ec0ff */
[----:B------:R3:W-:Y:S04]  /*23900*/  @!P0 STL [R1+0x20], R2 ;  /* 0x0000200201008387 */ /* 0x0007e80000100800 */
[----:B------:R3:W-:Y:S01]  /*23910*/  @!P0 STS.128 [R23+0x19cd0], R16 ;  /* 0x019cd01017008388 */ /* 0x0007e20000000c00 */
[----:B------:R-:W-:Y:S06]  /*23920*/  BAR.ARV 0x5, 0x200 ;  /* 0x0148000000007b1d */ /* 0x000fec0000002000 */
.L_x_12107:
[----:B------:R-:W-:Y:S02]  /*23930*/  ULDC UR4, c[0x0][0xc3c] ;  /* 0x00030f0000047ab9 */ /* 0x000fe40000000800 */
[----:B---3--:R-:W-:-:S13]  /*23940*/  ISETP.GE.AND P0, PT, R19, UR4, PT ;  /* 0x0000000413007c0c */ /* 0x008fda000bf06270 */
[----:B------:R-:W-:Y:S05]  /*23950*/  @!P0 BRA `(.L_x_12119) ;  /* 0xffffff9400bc8947 */ /* 0x000fea000383ffff */
[----:B------:R-:W-:Y:S05]  /*23960*/  BSYNC B7 ;  /* 0x0000000000077941 */ /* 0x000fea0003800000 */
.L_x_11985:
[----:B----4-:R-:W3:Y:S01]  /*23970*/  LDL.LU R0, [R1+0x50] ;  /* 0x0000500001007983 */ /* 0x010ee20000300800 */
[----:B------:R-:W-:Y:S01]  /*23980*/  BSSY B0, `(.L_x_12120) ;  /* 0x000000b000007945 */ /* 0x000fe20003800000 */
[----:B------:R-:W4:Y:S01]  /*23990*/  S2R R5, SR_CgaCtaId ;  /* 0x0000000000057919 */ /* 0x000f220000008800 */
[----:B---3--:R-:W-:-:S05]  /*239a0*/  VIADD R0, R0, 0x1 ;  /* 0x0000000100007836 */ /* 0x008fca0000000000 */
[----:B0-2---:R-:W-:-:S04]  /*239b0*/  LEA.HI R2, R0, R0, RZ, 0x1 ;  /* 0x0000000000027211 */ /* 0x005fc800078f08ff */
[----:B------:R-:W-:Y:S02]  /*239c0*/  LOP3.LUT R3, R2, 0xfffffffe, RZ, 0xc0, !PT ;  /* 0xfffffffe02037812 */ /* 0x000fe400078ec0ff */
[----:B------:R-:W-:-:S03]  /*239d0*/  MOV R2, 0x400 ;  /* 0x0000040000027802 */ /* 0x000fc60000000f00 */
[----:B------:R-:W-:Y:S01]  /*239e0*/  IMAD.IADD R0, R0, 0x1, -R3 ;  /* 0x0000000100007824 */ /* 0x000fe200078e0a03 */
[----:B----4-:R-:W-:-:S04]  /*239f0*/  LEA R5, R5, R2, 0x18 ;  /* 0x0000000205057211 */ /* 0x010fc800078ec0ff */
[----:B------:R-:W-:-:S04]  /*23a00*/  SHF.L.U32 R0, R0, 0x1f, RZ ;  /* 0x0000001f00007819 */ /* 0x000fc800000006ff */
[----:B------:R-:W0:Y:S02]  /*23a10*/  SYNCS.PHASECHK.TRANS64.TRYWAIT P0, [R5+URZ+0x19c20], R0 ;  /* 0x019c2000050075a7 */ /* 0x000e24000800017f */
[----:B0-----:R-:W-:Y:S05]  /*23a20*/  @!P0 BRA `(.L_x_12121) ;  /* 0x0000002c00848947 */ /* 0x001fea0003800000 */
.L_x_12243:
[----:B------:R-:W-:Y:S05]  /*23a30*/  BSYNC B0 ;  /* 0x0000000000007941 */ /* 0x000fea0003800000 */
.L_x_12120:
[----:B------:R-:W-:-:S03]  /*23a40*/  UMOV UR4, 0xffffffff ;  /* 0xffffffff00047882 */ /* 0x000fc60000000000 */
[----:B------:R-:W-:Y:S05]  /*23a50*/  BRA.DIV UR4, `(.L_x_12122) ;  /* 0x0000002e048c7947 */ /* 0x000fea000b800000 */
[----:B0-----:R-:W0:Y:S02]  /*23a60*/  S2R R0, SR_TID.X ;  /* 0x0000000000007919 */ /* 0x001e240000002100 */
[----:B0-----:R-:W-:-:S04]  /*23a70*/  SHF.R.U32.HI R0, RZ, 0x5, R0 ;  /* 0x00000005ff007819 */ /* 0x001fc80000011600 */
[----:B------:R-:W-:-:S05]  /*23a80*/  LOP3.LUT R0, R0, 0x3, RZ, 0xc0, !PT ;  /* 0x0000000300007812 */ /* 0x000fca00078ec0ff */
[----:B------:R0:W2:Y:S02]  /*23a90*/  SHFL.IDX PT, R14, R0, RZ, 0x1f ;  /* 0x00001fff000e7589 */ /* 0x0000a400000e0000 */
.L_x_12246:
[----:B--2---:R-:W-:-:S13]  /*23aa0*/  ISETP.NE.AND P0, PT, R14, RZ, PT ;  /* 0x000000ff0e00720c */ /* 0x004fda0003f05270 */
[----:B------:R-:W-:Y:S05]  /*23ab0*/  @P0 BRA `(.L_x_11777) ;  /* 0x0000000000a80947 */ /* 0x000fea0003800000 */
[----:B------:R-:W-:-:S03]  /*23ac0*/  UMOV UR4, 0xffffffff ;  /* 0xffffffff00047882 */ /* 0x000fc60000000000 */
[----:B------:R-:W-:Y:S05]  /*23ad0*/  BRA.DIV UR4, `(.L_x_12123) ;  /* 0x0000002e04a07947 */ /* 0x000fea000b800000 */
[----:B------:R-:W-:-:S13]  /*23ae0*/  ELECT P6, URZ, PT ;  /* 0x00000000003f782f */ /* 0x000fda00038c0000 */
.L_x_12249:
[----:B------:R-:W-:Y:S05]  /*23af0*/  @!P6 BRA `(.L_x_11777) ;  /* 0x000000000098e947 */ /* 0x000fea0003800000 */
[----:B------:R-:W-:-:S06]  /*23b00*/  ULOP3.LUT UR4, UR37, 0x2, URZ, 0xfc, !UPT ;  /* 0x0000000225047892 */ /* 0x000fcc000f8efc3f */
[----:B0-----:R-:W-:-:S05]  /*23b10*/  IMAD.U32 R0, RZ, RZ, UR4 ;  /* 0x00000004ff007e24 */ /* 0x001fca000f8e00ff */
[----:B------:R-:W-:-:S13]  /*23b20*/  ISETP.NE.AND P0, PT, R0, 0x3, PT ;  /* 0x000000030000780c */ /* 0x000fda0003f05270 */
[----:B------:R-:W-:Y:S05]  /*23b30*/  @!P0 BRA `(.L_x_12124) ;  /* 0x0000000000048947 */ /* 0x000fea0003800000 */
[----:B------:R-:W-:Y:S01]  /*23b40*/  BPT.TRAP 0x1 ;  /* 0x000000040000795c */ /* 0x000fe20000300000 */
.L_x_12124:
[C---:B------:R-:W-:Y:S01]  /*23b50*/  IMAD R3, R24.reuse, 0x8, R5 ;  /* 0x0000000818037824 */ /* 0x040fe200078e0205 */
[----:B------:R-:W-:Y:S01]  /*23b60*/  SHF.L.U32 R2, R29, 0x1f, RZ ;  /* 0x0000001f1d027819 */ /* 0x000fe200000006ff */
[----:B------:R-:W-:-:S03]  /*23b70*/  VIADD R24, R24, 0x1 ;  /* 0x0000000118187836 */ /* 0x000fc60000000000 */
[----:B------:R-:W0:Y:S02]  /*23b80*/  SYNCS.PHASECHK.TRANS64.TRYWAIT P1, [R3+URZ+0x19c40], R2 ;  /* 0x019c4002030075a7 */ /* 0x000e24000802017f */
[----:B------:R-:W-:-:S04]  /*23b90*/  ISETP.NE.AND P2, PT, R24, 0x2, PT ;  /* 0x000000021800780c */ /* 0x000fc80003f45270 */
[----:B------:R-:W-:Y:S01]  /*23ba0*/  SEL R0, RZ, 0x1, P2 ;  /* 0x00000001ff007807 */ /* 0x000fe20001000000 */
[----:B0-----:R-:W-:Y:S08]  /*23bb0*/  @!P1 BRA `(.L_x_12125) ;  /* 0x0000002c00889947 */ /* 0x001ff00003800000 */
.L_x_12250:
[----:B------:R-:W-:Y:S02]  /*23bc0*/  SEL R24, R24, RZ, P2 ;  /* 0x000000ff18187207 */ /* 0x000fe40001000000 */
[----:B------:R-:W-:Y:S01]  /*23bd0*/  LOP3.LUT R0, R29, R0, RZ, 0x3c, !PT ;  /* 0x000000001d007212 */ /* 0x000fe200078e3cff */
[----:B------:R-:W-:Y:S06]  /*23be0*/  @!P0 BRA `(.L_x_12126) ;  /* 0x0000000000048947 */ /* 0x000fec0003800000 */
[----:B------:R-:W-:Y:S01]  /*23bf0*/  BPT.TRAP 0x1 ;  /* 0x000000040000795c */ /* 0x000fe20000300000 */
.L_x_12126:
[----:B------:R-:W-:Y:S01]  /*23c00*/  IMAD R5, R24, 0x8, R5 ;  /* 0x0000000818057824 */ /* 0x000fe200078e0205 */
[----:B------:R-:W-:-:S04]  /*23c10*/  SHF.L.U32 R0, R0, 0x1f, RZ ;  /* 0x0000001f00007819 */ /* 0x000fc800000006ff */
[----:B------:R-:W2:Y:S02]  /*23c20*/  SYNCS.PHASECHK.TRANS64.TRYWAIT P1, [R5+URZ+0x19c40], R0 ;  /* 0x019c4000050075a7 */ /* 0x000ea4000802017f */
[----:B--2---:R-:W-:Y:S05]  /*23c30*/  @!P1 BRA `(.L_x_12127) ;  /* 0x0000002c007c9947 */ /* 0x004fea0003800000 */
.L_x_12251:
[----:B------:R-:W-:Y:S05]  /*23c40*/  @!P0 BRA `(.L_x_12128) ;  /* 0x0000000000048947 */ /* 0x000fea0003800000 */
[----:B------:R-:W-:Y:S01]  /*23c50*/  BPT.TRAP 0x1 ;  /* 0x000000040000795c */ /* 0x000fe20000300000 */
.L_x_12128:
[----:B------:R-:W3:Y:S02]  /*23c60*/  SYNCS.PHASECHK.TRANS64.TRYWAIT P1, [R3+URZ+0x19c60], R2 ;  /* 0x019c6002030075a7 */ /* 0x000ee4000802017f */
[----:B---3--:R-:W-:Y:S05]  /*23c70*/  @!P1 BRA `(.L_x_12129) ;  /* 0x0000002c00809947 */ /* 0x008fea0003800000 */
.L_x_12252:
[----:B------:R-:W-:Y:S05]  /*23c80*/  @!P0 BRA `(.L_x_12130) ;  /* 0x0000000000048947 */ /* 0x000fea0003800000 */
[----:B------:R-:W-:Y:S01]  /*23c90*/  BPT.TRAP 0x1 ;  /* 0x000000040000795c */ /* 0x000fe20000300000 */
.L_x_12130:
[----:B------:R-:W4:Y:S02]  /*23ca0*/  SYNCS.PHASECHK.TRANS64.TRYWAIT P1, [R5+URZ+0x19c60], R0 ;  /* 0x019c6000050075a7 */ /* 0x000f24000802017f */
[----:B----4-:R-:W-:Y:S05]  /*23cb0*/  @!P1 BRA `(.L_x_12131) ;  /* 0x0000002c00849947 */ /* 0x010fea0003800000 */
.L_x_12253:
[----:B------:R-:W-:Y:S05]  /*23cc0*/  @!P0 BRA `(.L_x_12132) ;  /* 0x0000000000048947 */ /* 0x000fea0003800000 */
[----:B------:R-:W-:Y:S01]  /*23cd0*/  BPT.TRAP 0x1 ;  /* 0x000000040000795c */ /* 0x000fe20000300000 */
.L_x_12132:
[----:B------:R-:W5:Y:S02]  /*23ce0*/  SYNCS.PHASECHK.TRANS64.TRYWAIT P1, [R3+URZ+0x19c80], R2 ;  /* 0x019c8002030075a7 */ /* 0x000f64000802017f */
[----:B-----5:R-:W-:Y:S05]  /*23cf0*/  @!P1 BRA `(.L_x_12133) ;  /* 0x0000002c00889947 */ /* 0x020fea0003800000 */
.L_x_12254:
[----:B------:R-:W-:Y:S05]  /*23d00*/  @!P0 BRA `(.L_x_12134) ;  /* 0x0000000000048947 */ /* 0x000fea0003800000 */
[----:B------:R-:W-:Y:S01]  /*23d10*/  BPT.TRAP 0x1 ;  /* 0x000000040000795c */ /* 0x000fe20000300000 */
.L_x_12134:
[----:B------:R0:W0:Y:S02]  /*23d20*/  SYNCS.PHASECHK.TRANS64.TRYWAIT P0, [R5+URZ+0x19c80], R0 ;  /* 0x019c8000050075a7 */ /* 0x000024000800017f */
[----:B0-----:R-:W-:Y:S05]  /*23d30*/  @!P0 NANOSLEEP.SYNCS 0x989680 ;  /* 0x009896800000895d */ /* 0x001fea0003900000 */
[----:B------:R-:W0:Y:S02]  /*23d40*/  @!P0 SYNCS.PHASECHK.TRANS64 P0, [R5+URZ+0x19c80], R0 ;  /* 0x019c8000050085a7 */ /* 0x000e24000800007f */
[----:B0-----:R-:W-:Y:S05]  /*23d50*/  @!P0 BRA `(.L_x_12134) ;  /* 0xfffffffc00f08947 */ /* 0x001fea000383ffff */
.L_x_11777:
[----:B------:R-:W-:Y:S05]  /*23d60*/  BSYNC B8 ;  /* 0x0000000000087941 */ /* 0x000fea0003800000 */
.L_x_11774:
[----:B------:R-:W-:Y:S05]  /*23d70*/  EXIT ;  /* 0x000000000000794d */ /* 0x000fea0003800000 */
.L_x_11801:
[----:B-1----:R1:W2:Y:S02]  /*23d80*/  SYNCS.PHASECHK.TRANS64.TRYWAIT P6, [R68+URZ+0x19c90], R79 ;  /* 0x019c904f440075a7 */ /* 0x0022a400080c017f */
[----:B--2---:R-:W-:Y:S05]  /*23d90*/  @!P6 NANOSLEEP.SYNCS 0x989680 ;  /* 0x009896800000e95d */ /* 0x004fea0003900000 */
[----:B------:R-:W2:Y:S02]  /*23da0*/  @!P6 SYNCS.PHASECHK.TRANS64 P6, [R68+URZ+0x19c90], R79 ;  /* 0x019c904f4400e5a7 */ /* 0x000ea400080c007f */
[----:B--2---:R-:W-:Y:S05]  /*23db0*/  @!P6 BRA `(.L_x_11801) ;  /* 0xfffffffc00f0e947 */ /* 0x004fea000383ffff */
[----:B------:R-:W-:Y:S05]  /*23dc0*/  BRA `(.L_x_12135) ;  /* 0xfffffdec00987947 */ /* 0x000fea000383ffff */
.L_x_11802:
        /* <DEDUP_REMOVED lines=8> */
.L_x_12137:
[----:B------:R-:W-:Y:S05]  /*23e50*/  BSYNC B1 ;  /* 0x0000000000017941 */ /* 0x000fea0003800000 */
.L_x_12136:
        /* <DEDUP_REMOVED lines=8> */
.L_x_12138:
[----:B------:R-:W-:Y:S05]  /*23ee0*/  BRA `(.L_x_12139) ;  /* 0xfffffdec00647947 */ /* 0x000fea000383ffff */
.L_x_11818:
[----:B-1----:R1:W2:Y:S02]  /*23ef0*/  SYNCS.PHASECHK.TRANS64.TRYWAIT P6, [R68+URZ+0x19c90], R79 ;  /* 0x019c904f440075a7 */ /* 0x0022a400080c017f */
[----:B--2---:R-:W-:Y:S05]  /*23f00*/  @!P6 NANOSLEEP.SYNCS 0x989680 ;  /* 0x009896800000e95d */ /* 0x004fea0003900000 */
[----:B------:R-:W2:Y:S02]  /*23f10*/  @!P6 SYNCS.PHASECHK.TRANS64 P6, [R68+URZ+0x19c90], R79 ;  /* 0x019c904f4400e5a7 */ /* 0x000ea400080c007f */
[----:B--2---:R-:W-:Y:S05]  /*23f20*/  @!P6 BRA `(.L_x_11818) ;  /* 0xfffffffc00f0e947 */ /* 0x004fea000383ffff */
[----:B------:R-:W-:Y:S05]  /*23f30*/  BRA `(.L_x_12140) ;  /* 0xfffffe0400bc7947 */ /* 0x000fea000383ffff */
.L_x_11819:
        /* <DEDUP_REMOVED lines=8> */
.L_x_12142:
[----:B------:R-:W-:Y:S05]  /*23fc0*/  BSYNC B1 ;  /* 0x0000000000017941 */ /* 0x000fea0003800000 */
.L_x_12141:
        /* <DEDUP_REMOVED lines=8> */
.L_x_12143:
[----:B------:R-:W-:Y:S01]  /*24050*/  IMAD.MOV.U32 R82, RZ, RZ, R14 ;  /* 0x000000ffff527224 */ /* 0x000fe200078e000e */
[----:B------:R-:W-:Y:S06]  /*24060*/  BRA `(.L_x_12144) ;  /* 0xfffffe0400847947 */ /* 0x000fec000383ffff */
.L_x_11828:
[----:B0-----:R0:W1:Y:S02]  /*24070*/  SYNCS.PHASECHK.TRANS64.TRYWAIT P5, [R68+URZ+0x19c90], R79 ;  /* 0x019c904f440075a7 */ /* 0x00106400080a017f */
[----:B-1----:R-:W-:Y:S05]  /*24080*/  @!P5 NANOSLEEP.SYNCS 0x989680 ;  /* 0x009896800000d95d */ /* 0x002fea0003900000 */
[----:B------:R-:W1:Y:S02]  /*24090*/  @!P5 SYNCS.PHASECHK.TRANS64 P5, [R68+URZ+0x19c90], R79 ;  /* 0x019c904f4400d5a7 */ /* 0x000e6400080a007f */
[----:B-1----:R-:W-:Y:S05]  /*240a0*/  @!P5 BRA `(.L_x_11828) ;  /* 0xfffffffc00f0d947 */ /* 0x002fea000383ffff */
[----:B------:R-:W-:Y:S05]  /*240b0*/  BRA `(.L_x_12145) ;  /* 0xfffffe2400787947 */ /* 0x000fea000383ffff */
.L_x_11829:
[----:B------:R-:W-:Y:S01]  /*240c0*/  BSSY B1, `(.L_x_12146) ;  /* 0x0000007000017945 */ /* 0x000fe20003800000 */
[----:B------:R-:W-:Y:S02]  /*240d0*/  IMAD.MOV.U32 R12, RZ, RZ, RZ ;  /* 0x000000ffff0c7224 */ /* 0x000fe400078e00ff */
[----:B------:R-:W-:Y:S02]  /*240e0*/  IMAD.MOV.U32 R11, RZ, RZ, 0x1e1f ;  /* 0x00001e1fff0b7424 */ /* 0x000fe400078e00ff */
[----:B------:R-:W-:-:S07]  /*240f0*/  IMAD.MOV.U32 R15, RZ, RZ, -0x1 ;  /* 0xffffffffff0f7424 */ /* 0x000fce00078e00ff */
[----:B0-----:R-:W-:Y:S05]  /*24100*/  WARPSYNC.COLLECTIVE R15, `(.L_x_12147) ;  /* 0x000000000f087348 */ /* 0x001fea0003c00000 */
[----:B------:R1:W2:Y:S02]  /*24110*/  SHFL.IDX P6, R14, R13, R12, R11 ;  /* 0x0000000c0d0e7389 */ /* 0x0002a400000c000b */
[----:B012---:R-:W-:Y:S01]  /*24120*/  ENDCOLLECTIVE ;  /* 0x000000000000791b */ /* 0x007fe20003800000 */
.L_x_12147:
[----:B------:R-:W-:Y:S05]  /*24130*/  BSYNC B1 ;  /* 0x0000000000017941 */ /* 0x000fea0003800000 */
.L_x_12146:
        /* <DEDUP_REMOVED lines=8> */
.L_x_12148:
[----:B------:R-:W-:Y:S05]  /*241c0*/  BRA `(.L_x_12149) ;  /* 0xfffffe2400ac7947 */ /* 0x000fea000383ffff */
.L_x_11833:
[----:B0-----:R0:W2:Y:S02]  /*241d0*/  SYNCS.PHASECHK.TRANS64.TRYWAIT P0, [R68+URZ+0x19cb0], R79 ;  /* 0x019cb04f440075a7 */ /* 0x0010a4000800017f */
[----:B--2---:R-:W-:Y:S05]  /*241e0*/  @!P0 NANOSLEEP.SYNCS 0x989680 ;  /* 0x009896800000895d */ /* 0x004fea0003900000 */
[----:B------:R-:W2:Y:S02]  /*241f0*/  @!P0 SYNCS.PHASECHK.TRANS64 P0, [R68+URZ+0x19cb0], R79 ;  /* 0x019cb04f440085a7 */ /* 0x000ea4000800007f */
[----:B--2---:R-:W-:Y:S05]  /*24200*/  @!P0 BRA `(.L_x_11833) ;  /* 0xfffffffc00f08947 */ /* 0x004fea000383ffff */
[----:B------:R-:W-:Y:S05]  /*24210*/  BRA `(.L_x_12150) ;  /* 0xfffffe2800407947 */ /* 0x000fea000383ffff */
.L_x_11859:
[----:B------:R-:W-:Y:S01]  /*24220*/  BSSY B1, `(.L_x_12151) ;  /* 0x0000007000017945 */ /* 0x000fe20003800000 */
[----:B------:R-:W-:Y:S02]  /*24230*/  IMAD.MOV.U32 R12, RZ, RZ, RZ ;  /* 0x000000ffff0c7224 */ /* 0x000fe400078e00ff */
[----:B------:R-:W-:Y:S02]  /*24240*/  IMAD.MOV.U32 R11, RZ, RZ, 0x1e1f ;  /* 0x00001e1fff0b7424 */ /* 0x000fe400078e00ff */
[----:B------:R-:W-:-:S07]  /*24250*/  IMAD.MOV.U32 R15, RZ, RZ, -0x1 ;  /* 0xffffffffff0f7424 */ /* 0x000fce00078e00ff */
[----:B------:R-:W-:Y:S05]  /*24260*/  WARPSYNC.COLLECTIVE R15, `(.L_x_12152) ;  /* 0x000000000f087348 */ /* 0x000fea0003c00000 */
[----:B------:R0:W1:Y:S02]  /*24270*/  SHFL.IDX P6, R14, R13, R12, R11 ;  /* 0x0000000c0d0e7389 */ /* 0x00006400000c000b */
[----:B01----:R-:W-:Y:S01]  /*24280*/  ENDCOLLECTIVE ;  /* 0x000000000000791b */ /* 0x003fe20003800000 */
.L_x_12152:
[----:B------:R-:W-:Y:S05]  /*24290*/  BSYNC B1 ;  /* 0x0000000000017941 */ /* 0x000fea0003800000 */
.L_x_12151:
        /* <DEDUP_REMOVED lines=8> */
.L_x_12153:
[----:B------:R-:W-:Y:S02]  /*24320*/  IMAD.MOV.U32 R13, RZ, RZ, R4 ;  /* 0x000000ffff0d7224 */ /* 0x000fe400078e0004 */
[----:B------:R-:W-:-:S07]  /*24330*/  IMAD.MOV.U32 R3, RZ, RZ, R14 ;  /* 0x000000ffff037224 */ /* 0x000fce00078e000e */
[----:B------:R-:W-:Y:S05]  /*24340*/  WARPSYNC.COLLECTIVE R15, `(.L_x_12154) ;  /* 0x000000000f087348 */ /* 0x000fea0003c00000 */
[----:B------:R0:W1:Y:S02]  /*24350*/  SHFL.IDX P6, R14, R13, R12, R11 ;  /* 0x0000000c0d0e7389 */ /* 0x00006400000c000b */
[----:B01----:R-:W-:Y:S01]  /*24360*/  ENDCOLLECTIVE ;  /* 0x000000000000791b */ /* 0x003fe20003800000 */
.L_x_12154:
[----:B------:R-:W-:Y:S02]  /*24370*/  IMAD.MOV.U32 R13, RZ, RZ, R5 ;  /* 0x000000ffff0d7224 */ /* 0x000fe400078e0005 */
[----:B------:R-:W-:-:S07]  /*24380*/  IMAD.MOV.U32 R4, RZ, RZ, R14 ;  /* 0x000000ffff047224 */ /* 0x000fce00078e000e */
[----:B------:R-:W-:Y:S05]  /*24390*/  WARPSYNC.COLLECTIVE R15, `(.L_x_12155) ;  /* 0x000000000f087348 */ /* 0x000fea0003c00000 */
[----:B------:R0:W1:Y:S02]  /*243a0*/  SHFL.IDX P6, R14, R13, R12, R11 ;  /* 0x0000000c0d0e7389 */ /* 0x00006400000c000b */
[----:B01----:R-:W-:Y:S01]  /*243b0*/  ENDCOLLECTIVE ;  /* 0x000000000000791b */ /* 0x003fe20003800000 */
.L_x_12155:
[----:B------:R-:W-:Y:S05]  /*243c0*/  BRA `(.L_x_12156) ;  /* 0xfffffe3c00207947 */ /* 0x000fea000383ffff */
.L_x_11863:
[----:B-1----:R1:W0:Y:S02]  /*243d0*/  SYNCS.PHASECHK.TRANS64.TRYWAIT P0, [R18+URZ+0x19c00], R5 ;  /* 0x019c0005120075a7 */ /* 0x002224000800017f */
[----:B0-----:R-:W-:Y:S05]  /*243e0*/  @!P0 NANOSLEEP.SYNCS 0x989680 ;  /* 0x009896800000895d */ /* 0x001fea0003900000 */
[----:B------:R-:W0:Y:S02]  /*243f0*/  @!P0 SYNCS.PHASECHK.TRANS64 P0, [R18+URZ+0x19c00], R5 ;  /* 0x019c0005120085a7 */ /* 0x000e24000800007f */
[----:B0-----:R-:W-:Y:S05]  /*24400*/  @!P0 BRA `(.L_x_11863) ;  /* 0xfffffffc00f08947 */ /* 0x001fea000383ffff */
[----:B------:R-:W-:Y:S05]  /*24410*/  BRA `(.L_x_12157) ;  /* 0xfffffe3c00ec7947 */ /* 0x000fea000383ffff */
.L_x_11869:
[----:B------:R-:W-:Y:S01]  /*24420*/  BSSY B1, `(.L_x_12158) ;  /* 0x0000007000017945 */ /* 0x000fe20003800000 */
[----:B------:R-:W-:Y:S02]  /*24430*/  IMAD.MOV.U32 R12, RZ, RZ, RZ ;  /* 0x000000ffff0c7224 */ /* 0x000fe400078e00ff */
[----:B------:R-:W-:Y:S02]  /*24440*/  IMAD.MOV.U32 R11, RZ, RZ, 0x1e1f ;  /* 0x00001e1fff0b7424 */ /* 0x000fe400078e00ff */
[----:B------:R-:W-:-:S07]  /*24450*/  IMAD.MOV.U32 R15, RZ, RZ, -0x1 ;  /* 0xffffffffff0f7424 */ /* 0x000fce00078e00ff */
[----:B------:R-:W-:Y:S05]  /*24460*/  WARPSYNC.COLLECTIVE R15, `(.L_x_12159) ;  /* 0x000000000f087348 */ /* 0x000fea0003c00000 */
[----:B------:R0:W1:Y:S02]  /*24470*/  SHFL.IDX P6, R14, R13, R12, R11 ;  /* 0x0000000c0d0e7389 */ /* 0x00006400000c000b */
[----:B01----:R-:W-:Y:S01]  /*24480*/  ENDCOLLECTIVE ;  /* 0x000000000000791b */ /* 0x003fe20003800000 */
.L_x_12159:
[----:B------:R-:W-:Y:S05]  /*24490*/  BSYNC B1 ;  /* 0x0000000000017941 */ /* 0x000fea0003800000 */
.L_x_12158:
        /* <DEDUP_REMOVED lines=8> */
.L_x_12160:
[----:B------:R-:W-:Y:S02]  /*24520*/  IMAD.MOV.U32 R13, RZ, RZ, R20 ;  /* 0x000000ffff0d7224 */ /* 0x000fe400078e0014 */
[----:B------:R-:W-:-:S07]  /*24530*/  IMAD.MOV.U32 R3, RZ, RZ, R14 ;  /* 0x000000ffff037224 */ /* 0x000fce00078e000e */
[----:B------:R-:W-:Y:S05]  /*24540*/  WARPSYNC.COLLECTIVE R15, `(.L_x_12161) ;  /* 0x000000000f087348 */ /* 0x000fea0003c00000 */
[----:B------:R0:W1:Y:S02]  /*24550*/  SHFL.IDX P6, R14, R13, R12, R11 ;  /* 0x0000000c0d0e7389 */ /* 0x00006400000c000b */
[----:B01----:R-:W-:Y:S01]  /*24560*/  ENDCOLLECTIVE ;  /* 0x000000000000791b */ /* 0x003fe20003800000 */
.L_x_12161:
[----:B------:R-:W-:Y:S02]  /*24570*/  IMAD.MOV.U32 R13, RZ, RZ, R21 ;  /* 0x000000ffff0d7224 */ /* 0x000fe400078e0015 */
[----:B------:R-:W-:-:S07]  /*24580*/  IMAD.MOV.U32 R20, RZ, RZ, R14 ;  /* 0x000000ffff147224 */ /* 0x000fce00078e000e */
[----:B------:R-:W-:Y:S05]  /*24590*/  WARPSYNC.COLLECTIVE R15, `(.L_x_12162) ;  /* 0x000000000f087348 */ /* 0x000fea0003c00000 */
[----:B------:R0:W1:Y:S02]  /*245a0*/  SHFL.IDX P6, R14, R13, R12, R11 ;  /* 0x0000000c0d0e7389 */ /* 0x00006400000c000b */
[----:B01----:R-:W-:Y:S01]  /*245b0*/  ENDCOLLECTIVE ;  /* 0x000000000000791b */ /* 0x003fe20003800000 */
.L_x_12162:
[----:B------:R-:W-:Y:S01]  /*245c0*/  IMAD.MOV.U32 R21, RZ, RZ, R14 ;  /* 0x000000ffff157224 */ /* 0x000fe200078e000e */
[----:B------:R-:W-:Y:S06]  /*245d0*/  BRA `(.L_x_12163) ;  /* 0xfffffe5400d87947 */ /* 0x000fec000383ffff */
.L_x_11873:
[----:B-1----:R1:W2:Y:S02]  /*245e0*/  SYNCS.PHASECHK.TRANS64.TRYWAIT P0, [R18+URZ+0x19c00], R39 ;  /* 0x019c0027120075a7 */ /* 0x0022a4000800017f */
[----:B--2---:R-:W-:Y:S05]  /*245f0*/  @!P0 NANOSLEEP.SYNCS 0x989680 ;  /* 0x009896800000895d */ /* 0x004fea0003900000 */
[----:B------:R-:W2:Y:S02]  /*24600*/  @!P0 SYNCS.PHASECHK.TRANS64 P0, [R18+URZ+0x19c00], R39 ;  /* 0x019c0027120085a7 */ /* 0x000ea4000800007f */
[----:B--2---:R-:W-:Y:S05]  /*24610*/  @!P0 BRA `(.L_x_11873) ;  /* 0xfffffffc00f08947 */ /* 0x004fea000383ffff */
[----:B------:R-:W-:Y:S05]  /*24620*/  BRA `(.L_x_12164) ;  /* 0xfffffe5800a47947 */ /* 0x000fea000383ffff */
.L_x_11879:
[----:B-1----:R1:W2:Y:S02]  /*24630*/  SYNCS.PHASECHK.TRANS64.TRYWAIT P1, [R3+URZ+0x19c30], R4 ;  /* 0x019c3004030075a7 */ /* 0x0022a4000802017f */
[----:B--2---:R-:W-:Y:S05]  /*24640*/  @!P1 NANOSLEEP.SYNCS 0x989680 ;  /* 0x009896800000995d */ /* 0x004fea0003900000 */
[----:B------:R-:W2:Y:S02]  /*24650*/  @!P1 SYNCS.PHASECHK.TRANS64 P1, [R3+URZ+0x19c30], R4 ;  /* 0x019c3004030095a7 */ /* 0x000ea4000802007f */
[----:B--2---:R-:W-:Y:S05]  /*24660*/  @!P1 BRA `(.L_x_11879) ;  /* 0xfffffffc00f09947 */ /* 0x004fea000383ffff */
[----:B------:R-:W-:Y:S05]  /*24670*/  BRA `(.L_x_11878) ;  /* 0xfffffe7c000c7947 */ /* 0x000fea000383ffff */
.L_x_11900:
[----:B-1----:R1:W2:Y:S02]  /*24680*/  SYNCS.PHASECHK.TRANS64.TRYWAIT P1, [R21+URZ+0x19c30], R12 ;  /* 0x019c300c150075a7 */ /* 0x0022a4000802017f */
[----:B--2---:R-:W-:Y:S05]  /*24690*/  @!P1 NANOSLEEP.SYNCS 0x989680 ;  /* 0x009896800000995d */ /* 0x004fea0003900000 */
[----:B------:R-:W2:Y:S02]  /*246a0*/  @!P1 SYNCS.PHASECHK.TRANS64 P1, [R21+URZ+0x19c30], R12 ;  /* 0x019c300c150095a7 */ /* 0x000ea4000802007f */
[----:B--2---:R-:W-:Y:S05]  /*246b0*/  @!P1 BRA `(.L_x_11900) ;  /* 0xfffffffc00f09947 */ /* 0x004fea000383ffff */
[----:B------:R-:W-:Y:S05]  /*246c0*/  BRA `(.L_x_11899) ;  /* 0xfffffeb400a47947 */ /* 0x000fea000383ffff */
.L_x_11905:
[----:B-1----:R1:W2:Y:S02]  /*246d0*/  SYNCS.PHASECHK.TRANS64.TRYWAIT P1, [R152+URZ+0x19c50], R12 ;  /* 0x019c500c980075a7 */ /* 0x0022a4000802017f */
[----:B--2---:R-:W-:Y:S05]  /*246e0*/  @!P1 NANOSLEEP.SYNCS 0x989680 ;  /* 0x009896800000995d */ /* 0x004fea0003900000 */
[----:B------:R-:W2:Y:S02]  /*246f0*/  @!P1 SYNCS.PHASECHK.TRANS64 P1, [R152+URZ+0x19c50], R12 ;  /* 0x019c500c980095a7 */ /* 0x000ea4000802007f */
[----:B--2---:R-:W-:Y:S05]  /*24700*/  @!P1 BRA `(.L_x_11905) ;  /* 0xfffffffc00f09947 */ /* 0x004fea000383ffff */
[----:B------:R-:W-:Y:S05]  /*24710*/  BRA `(.L_x_11904) ;  /* 0xfffffeb800287947 */ /* 0x000fea000383ffff */
.L_x_11927:
[----:B-1----:R1:W2:Y:S02]  /*24720*/  SYNCS.PHASECHK.TRANS64.TRYWAIT P1, [R10+URZ+0x19c30], R15 ;  /* 0x019c300f0a0075a7 */ /* 0x0022a4000802017f */
[----:B--2---:R-:W-:Y:S05]  /*24730*/  @!P1 NANOSLEEP.SYNCS 0x989680 ;  /* 0x009896800000995d */ /* 0x004fea0003900000 */
[----:B------:R-:W2:Y:S02]  /*24740*/  @!P1 SYNCS.PHASECHK.TRANS64 P1, [R10+URZ+0x19c30], R15 ;  /* 0x019c300f0a0095a7 */ /* 0x000ea4000802007f */
[----:B--2---:R-:W-:Y:S05]  /*24750*/  @!P1 BRA `(.L_x_11927) ;  /* 0xfffffffc00f09947 */ /* 0x004fea000383ffff */
[----:B------:R-:W-:Y:S05]  /*24760*/  BRA `(.L_x_11926) ;  /* 0xfffffef000447947 */ /* 0x000fea000383ffff */
.L_x_11932:
[----:B-1----:R1:W2:Y:S02]  /*24770*/  SYNCS.PHASECHK.TRANS64.TRYWAIT P1, [R15+URZ+0x19c50], R10 ;  /* 0x019c500a0f0075a7 */ /* 0x0022a4000802017f */
[----:B--2---:R-:W-:Y:S05]  /*24780*/  @!P1 NANOSLEEP.SYNCS 0x989680 ;  /* 0x009896800000995d */ /* 0x004fea0003900000 */
[----:B------:R-:W2:Y:S02]  /*24790*/  @!P1 SYNCS.PHASECHK.TRANS64 P1, [R15+URZ+0x19c50], R10 ;  /* 0x019c500a0f0095a7 */ /* 0x000ea4000802007f */
[----:B--2---:R-:W-:Y:S05]  /*247a0*/  @!P1 BRA `(.L_x_11932) ;  /* 0xfffffffc00f09947 */ /* 0x004fea000383ffff */
[----:B------:R-:W-:Y:S05]  /*247b0*/  BRA `(.L_x_11931) ;  /* 0xfffffef000c87947 */ /* 0x000fea000383ffff */
.L_x_11942:
[----:B-1----:R1:W2:Y:S02]  /*247c0*/  SYNCS.PHASECHK.TRANS64.TRYWAIT P1, [R10+URZ+0x19c30], R15 ;  /* 0x019c300f0a0075a7 */ /* 0x0022a4000802017f */
[----:B--2---:R-:W-:Y:S05]  /*247d0*/  @!P1 NANOSLEEP.SYNCS 0x989680 ;  /* 0x009896800000995d */ /* 0x004fea0003900000 */
[----:B------:R-:W2:Y:S02]  /*247e0*/  @!P1 SYNCS.PHASECHK.TRANS64 P1, [R10+URZ+0x19c30], R15 ;  /* 0x019c300f0a0095a7 */ /* 0x000ea4000802007f */
[----:B--2---:R-:W-:Y:S05]  /*247f0*/  @!P1 BRA `(.L_x_11942) ;  /* 0xfffffffc00f09947 */ /* 0x004fea000383ffff */
[----:B------:R-:W-:Y:S05]  /*24800*/  BRA `(.L_x_11941) ;  /* 0xffffff1400a47947 */ /* 0x000fea000383ffff */
.L_x_11947:
[----:B-1----:R1:W2:Y:S02]  /*24810*/  SYNCS.PHASECHK.TRANS64.TRYWAIT P1, [R20+URZ+0x19c50], R10 ;  /* 0x019c500a140075a7 */ /* 0x0022a4000802017f */
[----:B--2---:R-:W-:Y:S05]  /*24820*/  @!P1 NANOSLEEP.SYNCS 0x989680 ;  /* 0x009896800000995d */ /* 0x004fea0003900000 */
[----:B------:R-:W2:Y:S02]  /*24830*/  @!P1 SYNCS.PHASECHK.TRANS64 P1, [R20+URZ+0x19c50], R10 ;  /* 0x019c500a140095a7 */ /* 0x000ea4000802007f */
[----:B--2---:R-:W-:Y:S05]  /*24840*/  @!P1 BRA `(.L_x_11947) ;  /* 0xfffffffc00f09947 */ /* 0x004fea000383ffff */
[----:B------:R-:W-:Y:S05]  /*24850*/  BRA `(.L_x_11946) ;  /* 0xffffff1800287947 */ /* 0x000fea000383ffff */
.L_x_11963:
[----:B-1----:R1:W2:Y:S02]  /*24860*/  SYNCS.PHASECHK.TRANS64.TRYWAIT P1, [R11+URZ+0x19c50], R0 ;  /* 0x019c50000b0075a7 */ /* 0x0022a4000802017f */
[----:B--2---:R-:W-:Y:S05]  /*24870*/  @!P1 NANOSLEEP.SYNCS 0x989680 ;  /* 0x009896800000995d */ /* 0x004fea0003900000 */
[----:B------:R-:W2:Y:S02]  /*24880*/  @!P1 SYNCS.PHASECHK.TRANS64 P1, [R11+URZ+0x19c50], R0 ;  /* 0x019c50000b0095a7 */ /* 0x000ea4000802007f */
[----:B--2---:R-:W-:Y:S05]  /*24890*/  @!P1 BRA `(.L_x_11963) ;  /* 0xfffffffc00f09947 */ /* 0x004fea000383ffff */
[----:B------:R-:W-:Y:S05]  /*248a0*/  BRA `(.L_x_11962) ;  /* 0xffffff4c00507947 */ /* 0x000fea000383ffff */
.L_x_11999:
        /* <DEDUP_REMOVED lines=11> */
.L_x_12166:
[----:B------:R-:W-:Y:S05]  /*24960*/  BSYNC B1 ;  /* 0x0000000000017941 */ /* 0x000fea0003800000 */
.L_x_12165:
[----:B------:R-:W-:Y:S05]  /*24970*/  BRA `(.L_x_12167) ;  /* 0xffffff90004c7947 */ /* 0x000fea000383ffff */
.L_x_12001:
[----:B------:R-:W-:Y:S01]  /*24980*/  BSSY B1, `(.L_x_12168) ;  /* 0x0000006000017945 */ /* 0x000fe20003800000 */
[----:B------:R-:W-:-:S07]  /*24990*/  IMAD.MOV.U32 R15, RZ, RZ, -0x1 ;  /* 0xffffffffff0f7424 */ /* 0x000fce00078e00ff */
[----:B01----:R-:W-:Y:S05]  /*249a0*/  WARPSYNC.COLLECTIVE R15, `(.L_x_12169) ;  /* 0x000000000f0c7348 */ /* 0x003fea0003c00000 */
[----:B------:R-:W-:Y:S02]  /*249b0*/  ELECT P6, UR62, PT ;  /* 0x00000000003e782f */ /* 0x000fe400038c0000 */
[----:B------:R-:W-:Y:S01]  /*249c0*/  MOV R14, UR62 ;  /* 0x0000003e000e7c02 */ /* 0x000fe20008000f00 */
[----:B01----:R-:W-:Y:S10]  /*249d0*/  ENDCOLLECTIVE ;  /* 0x000000000000791b */ /* 0x003ff40003800000 */
.L_x_12169:
[----:B------:R-:W-:Y:S05]  /*249e0*/  BSYNC B1 ;  /* 0x0000000000017941 */ /* 0x000fea0003800000 */
.L_x_12168:
[----:B------:R-:W-:Y:S05]  /*249f0*/  BRA `(.L_x_12000) ;  /* 0xffffff9000447947 */ /* 0x000fea000383ffff */
.L_x_12003:
[----:B0-----:R0:W2:Y:S02]  /*24a00*/  SYNCS.PHASECHK.TRANS64.TRYWAIT P0, [R23+URZ+0x19c20], R5 ;  /* 0x019c2005170075a7 */ /* 0x0010a4000800017f */
[----:B--2---:R-:W-:Y:S05]  /*24a10*/  @!P0 NANOSLEEP.SYNCS 0x989680 ;  /* 0x009896800000895d */ /* 0x004fea0003900000 */
[----:B------:R-:W2:Y:S02]  /*24a20*/  @!P0 SYNCS.PHASECHK.TRANS64 P0, [R23+URZ+0x19c20], R5 ;  /* 0x019c2005170085a7 */ /* 0x000ea4000800007f */
[----:B--2---:R-:W-:Y:S05]  /*24a30*/  @!P0 BRA `(.L_x_12003) ;  /* 0xfffffffc00f08947 */ /* 0x004fea000383ffff */
[----:B------:R-:W-:Y:S05]  /*24a40*/  BRA `(.L_x_12170) ;  /* 0xffffff9000547947 */ /* 0x000fea000383ffff */
.L_x_12007:
[----:B-1----:R1:W2:Y:S02]  /*24a50*/  SYNCS.PHASECHK.TRANS64.TRYWAIT P0, [R8+URZ+0x19ca0], R10 ;  /* 0x019ca00a080075a7 */ /* 0x0022a4000800017f */
[----:B--2---:R-:W-:Y:S05]  /*24a60*/  @!P0 NANOSLEEP.SYNCS 0x989680 ;  /* 0x009896800000895d */ /* 0x004fea0003900000 */
[----:B------:R-:W2:Y:S02]  /*24a70*/  @!P0 SYNCS.PHASECHK.TRANS64 P0, [R8+URZ+0x19ca0], R10 ;  /* 0x019ca00a080085a7 */ /* 0x000ea4000800007f */
[----:B--2---:R-:W-:Y:S05]  /*24a80*/  @!P0 BRA `(.L_x_12007) ;  /* 0xfffffffc00f08947 */ /* 0x004fea000383ffff */
[----:B------:R-:W-:Y:S05]  /*24a90*/  BRA `(.L_x_12171) ;  /* 0xffffff9000707947 */ /* 0x000fea000383ffff */
.L_x_12014:
[----:B0-----:R0:W2:Y:S02]  /*24aa0*/  SYNCS.PHASECHK.TRANS64.TRYWAIT P0, [R8+URZ+0x19cc0], R10 ;  /* 0x019cc00a080075a7 */ /* 0x0010a4000800017f */
[----:B--2---:R-:W-:Y:S05]  /*24ab0*/  @!P0 NANOSLEEP.SYNCS 0x989680 ;  /* 0x009896800000895d */ /* 0x004fea0003900000 */
[----:B------:R-:W2:Y:S02]  /*24ac0*/  @!P0 SYNCS.PHASECHK.TRANS64 P0, [R8+URZ+0x19cc0], R10 ;  /* 0x019cc00a080085a7 */ /* 0x000ea4000800007f */
[----:B--2---:R-:W-:Y:S05]  /*24ad0*/  @!P0 BRA `(.L_x_12014) ;  /* 0xfffffffc00f08947 */ /* 0x004fea000383ffff */
[----:B------:R-:W-:Y:S05]  /*24ae0*/  BRA `(.L_x_12172) ;  /* 0xffffff94006c7947 */ /* 0x000fea000383ffff */
.L_x_12023:
[----:B0-----:R0:W2:Y:S02]  /*24af0*/  SYNCS.PHASECHK.TRANS64.TRYWAIT P1, [R8+URZ+0x19ca0], R7 ;  /* 0x019ca007080075a7 */ /* 0x0010a4000802017f */
[----:B--2---:R-:W-:Y:S05]  /*24b00*/  @!P1 NANOSLEEP.SYNCS 0x989680 ;  /* 0x009896800000995d */ /* 0x004fea0003900000 */
[----:B------:R-:W2:Y:S02]  /*24b10*/  @!P1 SYNCS.PHASECHK.TRANS64 P1, [R8+URZ+0x19ca0], R7 ;  /* 0x019ca007080095a7 */ /* 0x000ea4000802007f */
[----:B--2---:R-:W-:Y:S05]  /*24b20*/  @!P1 BRA `(.L_x_12023) ;  /* 0xfffffffc00f09947 */ /* 0x004fea000383ffff */
[----:B------:R-:W-:Y:S05]  /*24b30*/  BRA `(.L_x_12173) ;  /* 0xffffff9800ac7947 */ /* 0x000fea000383ffff */
.L_x_12030:
[----:B-1----:R1:W2:Y:S02]  /*24b40*/  SYNCS.PHASECHK.TRANS64.TRYWAIT P1, [R8+URZ+0x19cc0], R7 ;  /* 0x019cc007080075a7 */ /* 0x0022a4000802017f */
[----:B--2---:R-:W-:Y:S05]  /*24b50*/  @!P1 NANOSLEEP.SYNCS 0x989680 ;  /* 0x009896800000995d */ /* 0x004fea0003900000 */
[----:B------:R-:W2:Y:S02]  /*24b60*/  @!P1 SYNCS.PHASECHK.TRANS64 P1, [R8+URZ+0x19cc0], R7 ;  /* 0x019cc007080095a7 */ /* 0x000ea4000802007f */
[----:B--2---:R-:W-:Y:S05]  /*24b70*/  @!P1 BRA `(.L_x_12030) ;  /* 0xfffffffc00f09947 */ /* 0x004fea000383ffff */
[----:B------:R-:W-:Y:S05]  /*24b80*/  BRA `(.L_x_12174) ;  /* 0xffffff9c00a47947 */ /* 0x000fea000383ffff */
.L_x_12055:
        /* <DEDUP_REMOVED lines=11> */
.L_x_12176:
[----:B------:R-:W-:Y:S05]  /*24c40*/  BSYNC B0 ;  /* 0x0000000000007941 */ /* 0x000fea0003800000 */
.L_x_12175:
[----:B------:R-:W-:Y:S05]  /*24c50*/  BRA `(.L_x_12177) ;  /* 0xffffffb000487947 */ /* 0x000fea000383ffff */
.L_x_12058:
[----:B0-----:R-:W2:Y:S02]  /*24c60*/  LDL R0, [R1+0x3c] ;  /* 0x00003c0001007983 */ /* 0x001ea40000100800 */
[----:B--2---:R0:W1:Y:S02]  /*24c70*/  SYNCS.PHASECHK.TRANS64.TRYWAIT P0, [R4+URZ+0x19c80], R0 ;  /* 0x019c8000040075a7 */ /* 0x004064000800017f */
[----:B-1----:R-:W-:Y:S05]  /*24c80*/  @!P0 NANOSLEEP.SYNCS 0x989680 ;  /* 0x009896800000895d */ /* 0x002fea0003900000 */
[----:B------:R-:W1:Y:S02]  /*24c90*/  @!P0 SYNCS.PHASECHK.TRANS64 P0, [R4+URZ+0x19c80], R0 ;  /* 0x019c8000040085a7 */ /* 0x000e64000800007f */
[----:B-1----:R-:W-:Y:S05]  /*24ca0*/  @!P0 BRA `(.L_x_12058) ;  /* 0xfffffffc00ec8947 */ /* 0x002fea000383ffff */
[----:B------:R-:W-:Y:S05]  /*24cb0*/  BRA `(.L_x_12178) ;  /* 0xffffffb000607947 */ /* 0x000fea000383ffff */
.L_x_12059:
        /* <DEDUP_REMOVED lines=8> */
.L_x_12180:
[----:B------:R-:W-:Y:S05]  /*24d40*/  BSYNC B0 ;  /* 0x0000000000007941 */ /* 0x000fea0003800000 */
.L_x_12179:
        /* <DEDUP_REMOVED lines=8> */
.L_x_12181:
[----:B------:R-:W0:Y:S01]  /*24dd0*/  S2R R15, SR_TID.X ;  /* 0x00000000000f7919 */ /* 0x000e220000002100 */
[----:B------:R-:W1:Y:S01]  /*24de0*/  LDC R11, c[0x0][0x2f4] ;  /* 0x0000bd00ff0b7b82 */ /* 0x000e620000000800 */
[----:B------:R-:W-:Y:S02]  /*24df0*/  IMAD.MOV.U32 R13, RZ, RZ, R9 ;  /* 0x000000ffff0d7224 */ /* 0x000fe400078e0009 */
[----:B------:R-:W-:-:S05]  /*24e00*/  IMAD.MOV.U32 R6, RZ, RZ, R14 ;  /* 0x000000ffff067224 */ /* 0x000fca00078e000e */
[----:B------:R-:W-:-:S05]  /*24e10*/  IADD3 R6, P0, R26, R6, RZ ;  /* 0x000000061a067210 */ /* 0x000fca0007f1e0ff */
[----:B------:R-:W-:Y:S02]  /*24e20*/  IMAD.X R7, RZ, RZ, R0, P0 ;  /* 0x000000ffff077224 */ /* 0x000fe400000e0600 */
[----:B------:R-:W-:Y:S01]  /*24e30*/  IMAD.IADD R0, R23, 0x1, R10 ;  /* 0x0000000117007824 */ /* 0x000fe200078e020a */
[----:B-1----:R-:W-:-:S04]  /*24e40*/  ISETP.GE.AND P4, PT, R26, R11, PT ;  /* 0x0000000b1a00720c */ /* 0x002fc80003f86270 */
[----:B------:R-:W-:Y:S01]  /*24e50*/  ISETP.LT.OR P0, PT, R2, 0x1, P4 ;  /* 0x000000010200780c */ /* 0x000fe20002701670 */
[----:B0-----:R-:W-:-:S05]  /*24e60*/  IMAD.SHL.U32 R15, R15, 0x10, RZ ;  /* 0x000000100f0f7824 */ /* 0x001fca00078e00ff */
[----:B------:R-:W-:-:S04]  /*24e70*/  LOP3.LUT R15, R15, 0x10, RZ, 0xc0, !PT ;  /* 0x000000100f0f7812 */ /* 0x000fc800078ec0ff */
[----:B------:R-:W-:-:S03]  /*24e80*/  LOP3.LUT R12, R15, 0x20, RZ, 0xfc, !PT ;  /* 0x000000200f0c7812 */ /* 0x000fc600078efcff */
[----:B------:R-:W-:Y:S01]  /*24e90*/  @!PT LDS RZ, [RZ] ;  /* 0x00000000fffff984 */ /* 0x000fe20000000800 */
[----:B------:R-:W-:Y:S01]  /*24ea0*/  @!PT LDS RZ, [RZ] ;  /* 0x00000000fffff984 */ /* 0x000fe20000000800 */
[----:B------:R-:W-:Y:S01]  /*24eb0*/  @!PT LDS RZ, [RZ] ;  /* 0x00000000fffff984 */ /* 0x000fe20000000800 */
[----:B------:R0:W-:Y:S01]  /*24ec0*/  LDGSTS.E.BYPASS.LTC128B.128 [R0+0x9000], desc[UR42][R6.64], !P0 ;  /* 0x0900000006007fae */ /* 0x0001e2000c101d6a */
[----:B------:R-:W-:Y:S02]  /*24ed0*/  LOP3.LUT R15, R15, 0x40, RZ, 0xfc, !PT ;  /* 0x000000400f0f7812 */ /* 0x000fe400078efcff */
[----:B------:R-:W-:Y:S01]  /*24ee0*/  ISETP.GE.AND P2, PT, R12, R11, PT ;  /* 0x0000000b0c00720c */ /* 0x000fe20003f46270 */
[----:B------:R-:W-:-:S03]  /*24ef0*/  IMAD.MOV.U32 R12, RZ, RZ, 0x1 ;  /* 0x00000001ff0c7424 */ /* 0x000fc600078e00ff */
        /* <DEDUP_REMOVED lines=9> */
.L_x_12182:
        /* <DEDUP_REMOVED lines=10> */
.L_x_12183:
[----:B------:R-:W-:Y:S01]  /*25030*/  IMAD.MOV.U32 R6, RZ, RZ, R14 ;  /* 0x000000ffff067224 */ /* 0x000fe200078e000e */
[----:B------:R-:W-:Y:S06]  /*25040*/  BRA `(.L_x_12184) ;  /* 0xffffffb000487947 */ /* 0x000fec000383ffff */
.L_x_12064:
[----:B---3--:R-:W3:Y:S02]  /*25050*/  LDL R2, [R1+0x3c] ;  /* 0x00003c0001027983 */ /* 0x008ee40000100800 */
[----:B---3--:R3:W4:Y:S02]  /*25060*/  SYNCS.PHASECHK.TRANS64.TRYWAIT P0, [R4+URZ+0x19c40], R2 ;  /* 0x019c4002040075a7 */ /* 0x008724000800017f */
[----:B----4-:R-:W-:Y:S05]  /*25070*/  @!P0 NANOSLEEP.SYNCS 0x989680 ;  /* 0x009896800000895d */ /* 0x010fea0003900000 */
[----:B------:R-:W4:Y:S02]  /*25080*/  @!P0 SYNCS.PHASECHK.TRANS64 P0, [R4+URZ+0x19c40], R2 ;  /* 0x019c4002040085a7 */ /* 0x000f24000800007f */
[----:B----4-:R-:W-:Y:S05]  /*25090*/  @!P0 BRA `(.L_x_12064) ;  /* 0xfffffffc00ec8947 */ /* 0x010fea000383ffff */
[----:B------:R-:W-:Y:S05]  /*250a0*/  BRA `(.L_x_12185) ;  /* 0xffffffb000ac7947 */ /* 0x000fea000383ffff */
.L_x_12065:
[----:B------:R-:W-:Y:S01]  /*250b0*/  BSSY B0, `(.L_x_12186) ;  /* 0x0000008000007945 */ /* 0x000fe20003800000 */
[----:B------:R-:W-:Y:S02]  /*250c0*/  IMAD.MOV.U32 R13, RZ, RZ, R6 ;  /* 0x000000ffff0d7224 */ /* 0x000fe400078e0006 */
[----:B------:R-:W-:Y:S02]  /*250d0*/  IMAD.MOV.U32 R12, RZ, RZ, RZ ;  /* 0x000000ffff0c7224 */ /* 0x000fe400078e00ff */
[----:B------:R-:W-:Y:S02]  /*250e0*/  IMAD.MOV.U32 R11, RZ, RZ, 0x1e1f ;  /* 0x00001e1fff0b7424 */ /* 0x000fe400078e00ff */
[----:B------:R-:W-:-:S07]  /*250f0*/  IMAD.MOV.U32 R15, RZ, RZ, -0x1 ;  /* 0xffffffffff0f7424 */ /* 0x000fce00078e00ff */
[----:B--2---:R-:W-:Y:S05]  /*25100*/  WARPSYNC.COLLECTIVE R15, `(.L_x_12187) ;  /* 0x000000000f087348 */ /* 0x004fea0003c00000 */
[----:B------:R0:W1:Y:S02]  /*25110*/  SHFL.IDX P6, R14, R13, R12, R11 ;  /* 0x0000000c0d0e7389 */ /* 0x00006400000c000b */
[----:B012---:R-:W-:Y:S01]  /*25120*/  ENDCOLLECTIVE ;  /* 0x000000000000791b */ /* 0x007fe20003800000 */
.L_x_12187:
[----:B------:R-:W-:Y:S05]  /*25130*/  BSYNC B0 ;  /* 0x0000000000007941 */ /* 0x000fea0003800000 */
.L_x_12186:
        /* <DEDUP_REMOVED lines=8> */
.L_x_12188:
[----:B------:R-:W-:Y:S02]  /*251c0*/  IMAD.MOV.U32 R13, RZ, RZ, R6 ;  /* 0x000000ffff0d7224 */ /* 0x000fe400078e0006 */
[----:B------:R-:W-:Y:S02]  /*251d0*/  IMAD.MOV.U32 R12, RZ, RZ, 0x1 ;  /* 0x00000001ff0c7424 */ /* 0x000fe400078e00ff */
[----:B------:R-:W-:-:S07]  /*251e0*/  IMAD.MOV.U32 R3, RZ, RZ, R14 ;  /* 0x000000ffff037224 */ /* 0x000fce00078e000e */
[----:B------:R-:W-:Y:S05]  /*251f0*/  WARPSYNC.COLLECTIVE R15, `(.L_x_12189) ;  /* 0x000000000f087348 */ /* 0x000fea0003c00000 */
[----:B------:R0:W1:Y:S02]  /*25200*/  SHFL.IDX P6, R14, R13, R12, R11 ;  /* 0x0000000c0d0e7389 */ /* 0x00006400000c000b */
[----:B01----:R-:W-:Y:S01]  /*25210*/  ENDCOLLECTIVE ;  /* 0x000000000000791b */ /* 0x003fe20003800000 */
.L_x_12189:
        /* <DEDUP_REMOVED lines=10> */
.L_x_12190:
        /* <DEDUP_REMOVED lines=8> */
.L_x_12070:
        /* <DEDUP_REMOVED lines=9> */
.L_x_12192:
[----:B------:R-:W-:Y:S01]  /*253d0*/  ISETP.GE.AND P2, PT, R17, R0, PT ;  /* 0x000000001100720c */ /* 0x000fe20003f46270 */
[----:B------:R-:W-:Y:S02]  /*253e0*/  IMAD.MOV.U32 R13, RZ, RZ, R6 ;  /* 0x000000ffff0d7224 */ /* 0x000fe400078e0006 */
[----:B------:R-:W-:-:S10]  /*253f0*/  IMAD.MOV.U32 R2, RZ, RZ, R14 ;  /* 0x000000ffff027224 */ /* 0x000fd400078e000e */
[----:B------:R-:W-:Y:S05]  /*25400*/  WARPSYNC.COLLECTIVE R15, `(.L_x_12193) ;  /* 0x000000000f087348 */ /* 0x000fea0003c00000 */
[----:B------:R0:W1:Y:S02]  /*25410*/  SHFL.IDX P6, R14, R13, R12, R11 ;  /* 0x0000000c0d0e7389 */ /* 0x00006400000c000b */
[----:B01----:R-:W-:Y:S01]  /*25420*/  ENDCOLLECTIVE ;  /* 0x000000000000791b */ /* 0x003fe20003800000 */
.L_x_12193:
[----:B------:R-:W-:Y:S02]  /*25430*/  IMAD.MOV.U32 R13, RZ, RZ, R5 ;  /* 0x000000ffff0d7224 */ /* 0x000fe400078e0005 */
[----:B------:R-:W-:Y:S02]  /*25440*/  IMAD.MOV.U32 R12, RZ, RZ, 0x1 ;  /* 0x00000001ff0c7424 */ /* 0x000fe400078e00ff */
[----:B------:R-:W-:-:S07]  /*25450*/  IMAD.MOV.U32 R3, RZ, RZ, R14 ;  /* 0x000000ffff037224 */ /* 0x000fce00078e000e */
[----:B------:R-:W-:Y:S05]  /*25460*/  WARPSYNC.COLLECTIVE R15, `(.L_x_12194) ;  /* 0x000000000f087348 */ /* 0x000fea0003c00000 */
[----:B------:R0:W1:Y:S02]  /*25470*/  SHFL.IDX P6, R14, R13, R12, R11 ;  /* 0x0000000c0d0e7389 */ /* 0x00006400000c000b */
[----:B01----:R-:W-:Y:S01]  /*25480*/  ENDCOLLECTIVE ;  /* 0x000000000000791b */ /* 0x003fe20003800000 */
.L_x_12194:
        /* <DEDUP_REMOVED lines=10> */
.L_x_12195:
        /* <DEDUP_REMOVED lines=13> */
.L_x_12196:
        /* <DEDUP_REMOVED lines=14> */
.L_x_12197:
[----:B------:R-:W-:Y:S01]  /*256e0*/  IMAD.MOV.U32 R2, RZ, RZ, R14 ;  /* 0x000000ffff027224 */ /* 0x000fe200078e000e */
[----:B------:R-:W-:Y:S06]  /*256f0*/  BRA `(.L_x_12198) ;  /* 0xffffffb800787947 */ /* 0x000fec000383ffff */
.L_x_12075:
[----:B--2---:R2:W3:Y:S02]  /*25700*/  SYNCS.PHASECHK.TRANS64.TRYWAIT P0, [R23+URZ+0x19c20], R0 ;  /* 0x019c2000170075a7 */ /* 0x0044e4000800017f */
[----:B---3--:R-:W-:Y:S05]  /*25710*/  @!P0 NANOSLEEP.SYNCS 0x989680 ;  /* 0x009896800000895d */ /* 0x008fea0003900000 */
[----:B------:R-:W3:Y:S02]  /*25720*/  @!P0 SYNCS.PHASECHK.TRANS64 P0, [R23+URZ+0x19c20], R0 ;  /* 0x019c2000170085a7 */ /* 0x000ee4000800007f */
[----:B---3--:R-:W-:Y:S05]  /*25730*/  @!P0 BRA `(.L_x_12075) ;  /* 0xfffffffc00f08947 */ /* 0x008fea000383ffff */
[----:B------:R-:W-:Y:S05]  /*25740*/  BRA `(.L_x_12199) ;  /* 0xffffffb800e87947 */ /* 0x000fea000383ffff */
.L_x_12079:
[----:B0-----:R0:W1:Y:S02]  /*25750*/  SYNCS.PHASECHK.TRANS64.TRYWAIT P0, [R0+URZ+0x19c80], R10 ;  /* 0x019c800a000075a7 */ /* 0x001064000800017f */
[----:B-1----:R-:W-:Y:S05]  /*25760*/  @!P0 NANOSLEEP.SYNCS 0x989680 ;  /* 0x009896800000895d */ /* 0x002fea0003900000 */
[----:B------:R-:W1:Y:S02]  /*25770*/  @!P0 SYNCS.PHASECHK.TRANS64 P0, [R0+URZ+0x19c80], R10 ;  /* 0x019c800a000085a7 */ /* 0x000e64000800007f */
[----:B-1----:R-:W-:Y:S05]  /*25780*/  @!P0 BRA `(.L_x_12079) ;  /* 0xfffffffc00f08947 */ /* 0x002fea000383ffff */
[----:B------:R-:W-:Y:S05]  /*25790*/  BRA `(.L_x_12200) ;  /* 0xffffffbc00bc7947 */ /* 0x000fea000383ffff */
.L_x_12080:
        /* <DEDUP_REMOVED lines=8> */
.L_x_12202:
[----:B------:R-:W-:Y:S05]  /*25820*/  BSYNC B0 ;  /* 0x0000000000007941 */ /* 0x000fea0003800000 */
.L_x_12201:
        /* <DEDUP_REMOVED lines=10> */
.L_x_12203:
        /* <DEDUP_REMOVED lines=11> */
.L_x_12204:
        /* <DEDUP_REMOVED lines=11> */
.L_x_12205:
[----:B------:R-:W-:Y:S01]  /*25a30*/  IMAD.MOV.U32 R2, RZ, RZ, R14 ;  /* 0x000000ffff027224 */ /* 0x000fe200078e000e */
[----:B------:R-:W-:Y:S06]  /*25a40*/  BRA `(.L_x_12206) ;  /* 0xffffffbc00cc7947 */ /* 0x000fec000383ffff */
.L_x_12085:
[----:B---3--:R3:W4:Y:S02]  /*25a50*/  SYNCS.PHASECHK.TRANS64.TRYWAIT P0, [R0+URZ+0x19c40], R10 ;  /* 0x019c400a000075a7 */ /* 0x008724000800017f */
[----:B----4-:R-:W-:Y:S05]  /*25a60*/  @!P0 NANOSLEEP.SYNCS 0x989680 ;  /* 0x009896800000895d */ /* 0x010fea0003900000 */
[----:B------:R-:W4:Y:S02]  /*25a70*/  @!P0 SYNCS.PHASECHK.TRANS64 P0, [R0+URZ+0x19c40], R10 ;  /* 0x019c400a000085a7 */ /* 0x000f24000800007f */
[----:B----4-:R-:W-:Y:S05]  /*25a80*/  @!P0 BRA `(.L_x_12085) ;  /* 0xfffffffc00f08947 */ /* 0x010fea000383ffff */
[----:B------:R-:W-:Y:S05]  /*25a90*/  BRA `(.L_x_12207) ;  /* 0xffffffc000307947 */ /* 0x000fea000383ffff */
.L_x_12086:
        /* <DEDUP_REMOVED lines=8> */
.L_x_12209:
[----:B------:R-:W-:Y:S05]  /*25b20*/  BSYNC B0 ;  /* 0x0000000000007941 */ /* 0x000fea0003800000 */
.L_x_12208:
        /* <DEDUP_REMOVED lines=8> */
.L_x_12210:
[----:B------:R-:W-:Y:S02]  /*25bb0*/  IMAD.MOV.U32 R13, RZ, RZ, R8 ;  /* 0x000000ffff0d7224 */ /* 0x000fe400078e0008 */
[----:B------:R-:W-:Y:S02]  /*25bc0*/  IMAD.MOV.U32 R12, RZ, RZ, 0x1 ;  /* 0x00000001ff0c7424 */ /* 0x000fe400078e00ff */
[----:B------:R-:W-:-:S07]  /*25bd0*/  IMAD.MOV.U32 R2, RZ, RZ, R14 ;  /* 0x000000ffff027224 */ /* 0x000fce00078e000e */
[----:B------:R-:W-:Y:S05]  /*25be0*/  WARPSYNC.COLLECTIVE R15, `(.L_x_12211) ;  /* 0x000000000f087348 */ /* 0x000fea0003c00000 */
[----:B------:R0:W1:Y:S02]  /*25bf0*/  SHFL.IDX P6, R14, R13, R12, R11 ;  /* 0x0000000c0d0e7389 */ /* 0x00006400000c000b */
[----:B01----:R-:W-:Y:S01]  /*25c00*/  ENDCOLLECTIVE ;  /* 0x000000000000791b */ /* 0x003fe20003800000 */
.L_x_12211:
        /* <DEDUP_REMOVED lines=13> */
.L_x_12212:
[----:B------:R-:W-:Y:S01]  /*25ce0*/  IMAD.MOV.U32 R2, RZ, RZ, R14 ;  /* 0x000000ffff027224 */ /* 0x000fe200078e000e */
[----:B------:R-:W-:Y:S06]  /*25cf0*/  BRA `(.L_x_12213) ;  /* 0xffffffc0003c7947 */ /* 0x000fec000383ffff */
.L_x_12091:
[----:B0-----:R0:W2:Y:S02]  /*25d00*/  SYNCS.PHASECHK.TRANS64.TRYWAIT P2, [R2+URZ+0x19c70], R0 ;  /* 0x019c7000020075a7 */ /* 0x0010a4000804017f */
[----:B--2---:R-:W-:Y:S05]  /*25d10*/  @!P2 NANOSLEEP.SYNCS 0x989680 ;  /* 0x009896800000a95d */ /* 0x004fea0003900000 */
[----:B------:R-:W2:Y:S02]  /*25d20*/  @!P2 SYNCS.PHASECHK.TRANS64 P2, [R2+URZ+0x19c70], R0 ;  /* 0x019c70000200a5a7 */ /* 0x000ea4000804007f */
[----:B--2---:R-:W-:Y:S05]  /*25d30*/  @!P2 BRA `(.L_x_12091) ;  /* 0xfffffffc00f0a947 */ /* 0x004fea000383ffff */
[----:B------:R-:W-:Y:S05]  /*25d40*/  BRA `(.L_x_12214) ;  /* 0xffffffc000a87947 */ /* 0x000fea000383ffff */
.L_x_12093:
[----:B0-----:R0:W2:Y:S02]  /*25d50*/  SYNCS.PHASECHK.TRANS64.TRYWAIT P2, [R2+URZ+0x19c60], R3 ;  /* 0x019c6003020075a7 */ /* 0x0010a4000804017f */
[----:B--2---:R-:W-:Y:S05]  /*25d60*/  @!P2 NANOSLEEP.SYNCS 0x989680 ;  /* 0x009896800000a95d */ /* 0x004fea0003900000 */
[----:B------:R-:W2:Y:S02]  /*25d70*/  @!P2 SYNCS.PHASECHK.TRANS64 P2, [R2+URZ+0x19c60], R3 ;  /* 0x019c60030200a5a7 */ /* 0x000ea4000804007f */
[----:B--2---:R-:W-:Y:S05]  /*25d80*/  @!P2 BRA `(.L_x_12093) ;  /* 0xfffffffc00f0a947 */ /* 0x004fea000383ffff */
[----:B------:R-:W-:Y:S05]  /*25d90*/  BRA `(.L_x_12215) ;  /* 0xffffffc000b87947 */ /* 0x000fea000383ffff */
.L_x_12101:
[----:B-1----:R1:W2:Y:S02]  /*25da0*/  SYNCS.PHASECHK.TRANS64.TRYWAIT P1, [R0+URZ+0x19c70], R2 ;  /* 0x019c7002000075a7 */ /* 0x0022a4000802017f */
[----:B--2---:R-:W-:Y:S05]  /*25db0*/  @!P1 NANOSLEEP.SYNCS 0x989680 ;  /* 0x009896800000995d */ /* 0x004fea0003900000 */
[----:B------:R-:W2:Y:S02]  /*25dc0*/  @!P1 SYNCS.PHASECHK.TRANS64 P1, [R0+URZ+0x19c70], R2 ;  /* 0x019c7002000095a7 */ /* 0x000ea4000802007f */
[----:B--2---:R-:W-:Y:S05]  /*25dd0*/  @!P1 BRA `(.L_x_12101) ;  /* 0xfffffffc00f09947 */ /* 0x004fea000383ffff */
[----:B------:R-:W-:Y:S05]  /*25de0*/  BRA `(.L_x_12216) ;  /* 0xffffffc800587947 */ /* 0x000fea000383ffff */
.L_x_12103:
[----:B0-----:R0:W1:Y:S02]  /*25df0*/  SYNCS.PHASECHK.TRANS64.TRYWAIT P1, [R0+URZ+0x19c60], R2 ;  /* 0x019c6002000075a7 */ /* 0x001064000802017f */
[----:B-1----:R-:W-:Y:S05]  /*25e00*/  @!P1 NANOSLEEP.SYNCS 0x989680 ;  /* 0x009896800000995d */ /* 0x002fea0003900000 */
[----:B------:R-:W1:Y:S02]  /*25e10*/  @!P1 SYNCS.PHASECHK.TRANS64 P1, [R0+URZ+0x19c60], R2 ;  /* 0x019c6002000095a7 */ /* 0x000e64000802007f */
[----:B-1----:R-:W-:Y:S05]  /*25e20*/  @!P1 BRA `(.L_x_12103) ;  /* 0xfffffffc00f09947 */ /* 0x002fea000383ffff */
[----:B------:R-:W-:Y:S05]  /*25e30*/  BRA `(.L_x_12217) ;  /* 0xffffffc800647947 */ /* 0x000fea000383ffff */
.L_x_12108:
[----:B------:R-:W-:Y:S01]  /*25e40*/  BSSY B0, `(.L_x_12218) ;  /* 0x0000008000007945 */ /* 0x000fe20003800000 */
[----:B------:R-:W-:Y:S02]  /*25e50*/  IMAD.MOV.U32 R13, RZ, RZ, R16 ;  /* 0x000000ffff0d7224 */ /* 0x000fe400078e0010 */
[----:B------:R-:W-:Y:S02]  /*25e60*/  IMAD.MOV.U32 R12, RZ, RZ, RZ ;  /* 0x000000ffff0c7224 */ /* 0x000fe400078e00ff */
[----:B0-----:R-:W-:Y:S02]  /*25e70*/  IMAD.MOV.U32 R11, RZ, RZ, 0x1f ;  /* 0x0000001fff0b7424 */ /* 0x001fe400078e00ff */
[----:B------:R-:W-:-:S07]  /*25e80*/  IMAD.MOV.U32 R15, RZ, RZ, -0x1 ;  /* 0xffffffffff0f7424 */ /* 0x000fce00078e00ff */
[----:B-12---:R-:W-:Y:S05]  /*25e90*/  WARPSYNC.COLLECTIVE R15, `(.L_x_12219) ;  /* 0x000000000f087348 */ /* 0x006fea0003c00000 */
[----:B------:R0:W3:Y:S02]  /*25ea0*/  SHFL.IDX P6, R14, R13, R12, R11 ;  /* 0x0000000c0d0e7389 */ /* 0x0000e400000c000b */
[----:B0123--:R-:W-:Y:S01]  /*25eb0*/  ENDCOLLECTIVE ;  /* 0x000000000000791b */ /* 0x00ffe20003800000 */
.L_x_12219:
[----:B------:R-:W-:Y:S05]  /*25ec0*/  BSYNC B0 ;  /* 0x0000000000007941 */ /* 0x000fea0003800000 */
.L_x_12218:
        /* <DEDUP_REMOVED lines=9> */
.L_x_12220:
        /* <DEDUP_REMOVED lines=18> */
.L_x_12221:
        /* <DEDUP_REMOVED lines=8> */
.L_x_12222:
        /* <DEDUP_REMOVED lines=8> */
.L_x_12223:
        /* <DEDUP_REMOVED lines=8> */
.L_x_12224:
        /* <DEDUP_REMOVED lines=8> */
.L_x_12225:
        /* <DEDUP_REMOVED lines=9> */
.L_x_12226:
[----:B------:R-:W-:Y:S01]  /*26310*/  IMAD.MOV.U32 R16, RZ, RZ, R14 ;  /* 0x000000ffff107224 */ /* 0x000fe200078e000e */
[----:B------:R-:W-:Y:S06]  /*26320*/  BRA `(.L_x_12227) ;  /* 0xffffffcc00387947 */ /* 0x000fec000383ffff */
.L_x_12113:
[----:B------:R-:W-:Y:S01]  /*26330*/  BSSY B0, `(.L_x_12228) ;  /* 0x0000008000007945 */ /* 0x000fe20003800000 */
[----:B-----5:R-:W-:Y:S02]  /*26340*/  IMAD.MOV.U32 R13, RZ, RZ, R2 ;  /* 0x000000ffff0d7224 */ /* 0x020fe400078e0002 */
[----:B------:R-:W-:Y:S02]  /*26350*/  IMAD.MOV.U32 R12, RZ, RZ, 0x1 ;  /* 0x00000001ff0c7424 */ /* 0x000fe400078e00ff */
[----:B0-----:R-:W-:Y:S02]  /*26360*/  IMAD.MOV.U32 R11, RZ, RZ, RZ ;  /* 0x000000ffff0b7224 */ /* 0x001fe400078e00ff */
[----:B------:R-:W-:-:S07]  /*26370*/  IMAD.MOV.U32 R15, RZ, RZ, -0x1 ;  /* 0xffffffffff0f7424 */ /* 0x000fce00078e00ff */
[----:B-123--:R-:W-:Y:S05]  /*26380*/  WARPSYNC.COLLECTIVE R15, `(.L_x_12229) ;  /* 0x000000000f087348 */ /* 0x00efea0003c00000 */
[----:B------:R0:W4:Y:S02]  /*26390*/  SHFL.UP P6, R14, R13, R12, R11 ;  /* 0x0400000c0d0e7389 */ /* 0x00012400000c000b */
[----:B01234-:R-:W-:Y:S01]  /*263a0*/  ENDCOLLECTIVE ;  /* 0x000000000000791b */ /* 0x01ffe20003800000 */
.L_x_12229:
[----:B------:R-:W-:Y:S05]  /*263b0*/  BSYNC B0 ;  /* 0x0000000000007941 */ /* 0x000fea0003800000 */
.L_x_12228:
[----:B------:R-:W-:Y:S01]  /*263c0*/  SEL R3, R14, RZ, P1 ;  /* 0x000000ff0e037207 */ /* 0x000fe20000800000 */
[----:B------:R-:W-:Y:S02]  /*263d0*/  IMAD.MOV.U32 R12, RZ, RZ, 0x2 ;  /* 0x00000002ff0c7424 */ /* 0x000fe400078e00ff */
[----:B------:R-:W-:Y:S02]  /*263e0*/  IMAD.MOV.U32 R11, RZ, RZ, RZ ;  /* 0x000000ffff0b7224 */ /* 0x000fe400078e00ff */
[----:B------:R-:W-:Y:S02]  /*263f0*/  IMAD.IADD R3, R2, 0x1, R3 ;  /* 0x0000000102037824 */ /* 0x000fe400078e0203 */
[----:B------:R-:W-:Y:S02]  /*26400*/  IMAD.MOV.U32 R15, RZ, RZ, -0x1 ;  /* 0xffffffffff0f7424 */ /* 0x000fe400078e00ff */
[----:B------:R-:W-:-:S07]  /*26410*/  IMAD.MOV.U32 R13, RZ, RZ, R3 ;  /* 0x000000ffff0d7224 */ /* 0x000fce00078e0003 */
[----:B------:R-:W-:Y:S05]  /*26420*/  WARPSYNC.COLLECTIVE R15, `(.L_x_12230) ;  /* 0x000000000f087348 */ /* 0x000fea0003c00000 */
[----:B------:R0:W1:Y:S02]  /*26430*/  SHFL.UP P6, R14, R13, R12, R11 ;  /* 0x0400000c0d0e7389 */ /* 0x00006400000c000b */
[----:B01----:R-:W-:Y:S01]  /*26440*/  ENDCOLLECTIVE ;  /* 0x000000000000791b */ /* 0x003fe20003800000 */
.L_x_12230:
        /* <DEDUP_REMOVED lines=8> */
.L_x_12231:
        /* <DEDUP_REMOVED lines=8> */
.L_x_12232:
        /* <DEDUP_REMOVED lines=8> */
.L_x_12233:
        /* <DEDUP_REMOVED lines=9> */
.L_x_12234:
[----:B------:R-:W-:Y:S01]  /*26660*/  IMAD.MOV.U32 R16, RZ, RZ, R14 ;  /* 0x000000ffff107224 */ /* 0x000fe200078e000e */
[----:B------:R-:W-:Y:S06]  /*26670*/  BRA `(.L_x_12235) ;  /* 0xffffffcc00007947 */ /* 0x000fec000383ffff */
.L_x_12115:
[----:B------:R-:W-:Y:S01]  /*26680*/  BSSY B0, `(.L_x_12236) ;  /* 0x0000006000007945 */ /* 0x000fe20003800000 */
[----:B------:R-:W-:Y:S01]  /*26690*/  PLOP3.LUT P6, PT, P6, PT, PT, 0x8, 0x0 ;  /* 0x000000000000781c */ /* 0x000fe200037ce170 */
[----:B------:R-:W-:-:S12]  /*266a0*/  IMAD.MOV.U32 R15, RZ, RZ, -0x1 ;  /* 0xffffffffff0f7424 */ /* 0x000fd800078e00ff */
[----:B0123--:R-:W-:Y:S05]  /*266b0*/  WARPSYNC.COLLECTIVE R15, `(.L_x_12237) ;  /* 0x000000000f087348 */ /* 0x00ffea0003c00000 */
[----:B------:R-:W-:Y:S01]  /*266c0*/  VOTE.ANY R14, PT, P6 ;  /* 0x00000000000e7806 */ /* 0x000fe200030e0100 */
[----:B0123--:R-:W-:Y:S06]  /*266d0*/  ENDCOLLECTIVE ;  /* 0x000000000000791b */ /* 0x00ffec0003800000 */
.L_x_12237:
[----:B------:R-:W-:Y:S05]  /*266e0*/  BSYNC B0 ;  /* 0x0000000000007941 */ /* 0x000fea0003800000 */
.L_x_12236:
        /* <DEDUP_REMOVED lines=9> */
.L_x_12238:
[----:B------:R-:W-:Y:S01]  /*26780*/  IMAD.MOV.U32 R17, RZ, RZ, R14 ;  /* 0x000000ffff117224 */ /* 0x000fe200078e000e */
[----:B------:R-:W-:Y:S06]  /*26790*/  BRA `(.L_x_12239) ;  /* 0xffffffc800f07947 */ /* 0x000fec000383ffff */
.L_x_12117:
[----:B------:R-:W-:Y:S01]  /*267a0*/  BSSY B0, `(.L_x_12240) ;  /* 0x0000007000007945 */ /* 0x000fe20003800000 */
[----:B------:R-:W-:Y:S02]  /*267b0*/  IMAD.MOV.U32 R13, RZ, RZ, R3 ;  /* 0x000000ffff0d7224 */ /* 0x000fe400078e0003 */
[----:B0-----:R-:W-:Y:S02]  /*267c0*/  IMAD.MOV.U32 R11, RZ, RZ, 0x1f ;  /* 0x0000001fff0b7424 */ /* 0x001fe400078e00ff */
[----:B------:R-:W-:-:S07]  /*267d0*/  IMAD.MOV.U32 R15, RZ, RZ, -0x1 ;  /* 0xffffffffff0f7424 */ /* 0x000fce00078e00ff */
[----:B-1234-:R-:W-:Y:S05]  /*267e0*/  WARPSYNC.COLLECTIVE R15, `(.L_x_12241) ;  /* 0x000000000f087348 */ /* 0x01efea0003c00000 */
[----:B------:R0:W0:Y:S02]  /*267f0*/  SHFL.IDX P6, R14, R13, R12, R11 ;  /* 0x0000000c0d0e7389 */ /* 0x00002400000c000b */
[----:B01234-:R-:W-:Y:S01]  /*26800*/  ENDCOLLECTIVE ;  /* 0x000000000000791b */ /* 0x01ffe20003800000 */
.L_x_12241:
[----:B------:R-:W-:Y:S05]  /*26810*/  BSYNC B0 ;  /* 0x0000000000007941 */ /* 0x000fea0003800000 */
.L_x_12240:
[----:B------:R-:W-:Y:S01]  /*26820*/  IMAD.MOV.U32 R3, RZ, RZ, R14 ;  /* 0x000000ffff037224 */ /* 0x000fe200078e000e */
[----:B------:R-:W-:Y:S06]  /*26830*/  BRA `(.L_x_12242) ;  /* 0xffffffc800e47947 */ /* 0x000fec000383ffff */
.L_x_12121:
[----:B0-----:R0:W2:Y:S02]  /*26840*/  SYNCS.PHASECHK.TRANS64.TRYWAIT P0, [R5+URZ+0x19c20], R0 ;  /* 0x019c2000050075a7 */ /* 0x0010a4000800017f */
[----:B--2---:R-:W-:Y:S05]  /*26850*/  @!P0 NANOSLEEP.SYNCS 0x989680 ;  /* 0x009896800000895d */ /* 0x004fea0003900000 */
[----:B------:R-:W2:Y:S02]  /*26860*/  @!P0 SYNCS.PHASECHK.TRANS64 P0, [R5+URZ+0x19c20], R0 ;  /* 0x019c2000050085a7 */ /* 0x000ea4000800007f */
[----:B--2---:R-:W-:Y:S05]  /*26870*/  @!P0 BRA `(.L_x_12121) ;  /* 0xfffffffc00f08947 */ /* 0x004fea000383ffff */
[----:B------:R-:W-:Y:S05]  /*26880*/  BRA `(.L_x_12243) ;  /* 0xffffffd000687947 */ /* 0x000fea000383ffff */
.L_x_12122:
        /* <DEDUP_REMOVED lines=11> */
.L_x_12245:
[----:B------:R-:W-:Y:S05]  /*26940*/  BSYNC B0 ;  /* 0x0000000000007941 */ /* 0x000fea0003800000 */
.L_x_12244:
[----:B------:R-:W-:Y:S05]  /*26950*/  BRA `(.L_x_12246) ;  /* 0xffffffd000507947 */ /* 0x000fea000383ffff */
.L_x_12123:
[----:B------:R-:W-:Y:S01]  /*26960*/  BSSY B0, `(.L_x_12247) ;  /* 0x0000006000007945 */ /* 0x000fe20003800000 */
[----:B------:R-:W-:-:S07]  /*26970*/  IMAD.MOV.U32 R15, RZ, RZ, -0x1 ;  /* 0xffffffffff0f7424 */ /* 0x000fce00078e00ff */
[----:B01----:R-:W-:Y:S05]  /*26980*/  WARPSYNC.COLLECTIVE R15, `(.L_x_12248) ;  /* 0x000000000f0c7348 */ /* 0x003fea0003c00000 */
[----:B------:R-:W-:Y:S02]  /*26990*/  ELECT P6, UR62, PT ;  /* 0x00000000003e782f */ /* 0x000fe400038c0000 */
[----:B------:R-:W-:Y:S01]  /*269a0*/  MOV R14, UR62 ;  /* 0x0000003e000e7c02 */ /* 0x000fe20008000f00 */
[----:B01----:R-:W-:Y:S10]  /*269b0*/  ENDCOLLECTIVE ;  /* 0x000000000000791b */ /* 0x003ff40003800000 */
.L_x_12248:
[----:B------:R-:W-:Y:S05]  /*269c0*/  BSYNC B0 ;  /* 0x0000000000007941 */ /* 0x000fea0003800000 */
.L_x_12247:
[----:B------:R-:W-:Y:S05]  /*269d0*/  BRA `(.L_x_12249) ;  /* 0xffffffd000447947 */ /* 0x000fea000383ffff */
.L_x_12125:
[----:B0-----:R0:W2:Y:S02]  /*269e0*/  SYNCS.PHASECHK.TRANS64.TRYWAIT P1, [R3+URZ+0x19c40], R2 ;  /* 0x019c4002030075a7 */ /* 0x0010a4000802017f */
[----:B--2---:R-:W-:Y:S05]  /*269f0*/  @!P1 NANOSLEEP.SYNCS 0x989680 ;  /* 0x009896800000995d */ /* 0x004fea0003900000 */
[----:B------:R-:W2:Y:S02]  /*26a00*/  @!P1 SYNCS.PHASECHK.TRANS64 P1, [R3+URZ+0x19c40], R2 ;  /* 0x019c4002030095a7 */ /* 0x000ea4000802007f */
[----:B--2---:R-:W-:Y:S05]  /*26a10*/  @!P1 BRA `(.L_x_12125) ;  /* 0xfffffffc00f09947 */ /* 0x004fea000383ffff */
[----:B------:R-:W-:Y:S05]  /*26a20*/  BRA `(.L_x_12250) ;  /* 0xffffffd000647947 */ /* 0x000fea000383ffff */
.L_x_12127:
[----:B--2---:R2:W3:Y:S02]  /*26a30*/  SYNCS.PHASECHK.TRANS64.TRYWAIT P1, [R5+URZ+0x19c40], R0 ;  /* 0x019c4000050075a7 */ /* 0x0044e4000802017f */
[----:B---3--:R-:W-:Y:S05]  /*26a40*/  @!P1 NANOSLEEP.SYNCS 0x989680 ;  /* 0x009896800000995d */ /* 0x008fea0003900000 */
[----:B------:R-:W3:Y:S02]  /*26a50*/  @!P1 SYNCS.PHASECHK.TRANS64 P1, [R5+URZ+0x19c40], R0 ;  /* 0x019c4000050095a7 */ /* 0x000ee4000802007f */
[----:B---3--:R-:W-:Y:S05]  /*26a60*/  @!P1 BRA `(.L_x_12127) ;  /* 0xfffffffc00f09947 */ /* 0x008fea000383ffff */
[----:B------:R-:W-:Y:S05]  /*26a70*/  BRA `(.L_x_12251) ;  /* 0xffffffd000707947 */ /* 0x000fea000383ffff */
.L_x_12129:
[----:B---3--:R3:W4:Y:S02]  /*26a80*/  SYNCS.PHASECHK.TRANS64.TRYWAIT P1, [R3+URZ+0x19c60], R2 ;  /* 0x019c6002030075a7 */ /* 0x008724000802017f */
[----:B----4-:R-:W-:Y:S05]  /*26a90*/  @!P1 NANOSLEEP.SYNCS 0x989680 ;  /* 0x009896800000995d */ /* 0x010fea0003900000 */
[----:B------:R-:W4:Y:S02]  /*26aa0*/  @!P1 SYNCS.PHASECHK.TRANS64 P1, [R3+URZ+0x19c60], R2 ;  /* 0x019c6002030095a7 */ /* 0x000f24000802007f */
[----:B----4-:R-:W-:Y:S05]  /*26ab0*/  @!P1 BRA `(.L_x_12129) ;  /* 0xfffffffc00f09947 */ /* 0x010fea000383ffff */
[----:B------:R-:W-:Y:S05]  /*26ac0*/  BRA `(.L_x_12252) ;  /* 0xffffffd0006c7947 */ /* 0x000fea000383ffff */
.L_x_12131:
[----:B----4-:R4:W0:Y:S02]  /*26ad0*/  SYNCS.PHASECHK.TRANS64.TRYWAIT P1, [R5+URZ+0x19c60], R0 ;  /* 0x019c6000050075a7 */ /* 0x010824000802017f */
[----:B0-----:R-:W-:Y:S05]  /*26ae0*/  @!P1 NANOSLEEP.SYNCS 0x989680 ;  /* 0x009896800000995d */ /* 0x001fea0003900000 */
[----:B------:R-:W0:Y:S02]  /*26af0*/  @!P1 SYNCS.PHASECHK.TRANS64 P1, [R5+URZ+0x19c60], R0 ;  /* 0x019c6000050095a7 */ /* 0x000e24000802007f */
[----:B0-----:R-:W-:Y:S05]  /*26b00*/  @!P1 BRA `(.L_x_12131) ;  /* 0xfffffffc00f09947 */ /* 0x001fea000383ffff */
[----:B------:R-:W-:Y:S05]  /*26b10*/  BRA `(.L_x_12253) ;  /* 0xffffffd000687947 */ /* 0x000fea000383ffff */
.L_x_12133:
[----:B------:R0:W0:Y:S02]  /*26b20*/  SYNCS.PHASECHK.TRANS64.TRYWAIT P1, [R3+URZ+0x19c80], R2 ;  /* 0x019c8002030075a7 */ /* 0x000024000802017f */
[----:B0-----:R-:W-:Y:S05]  /*26b30*/  @!P1 NANOSLEEP.SYNCS 0x989680 ;  /* 0x009896800000995d */ /* 0x001fea0003900000 */
[----:B------:R-:W0:Y:S02]  /*26b40*/  @!P1 SYNCS.PHASECHK.TRANS64 P1, [R3+URZ+0x19c80], R2 ;  /* 0x019c8002030095a7 */ /* 0x000e24000802007f */
[----:B0-----:R-:W-:Y:S05]  /*26b50*/  @!P1 BRA `(.L_x_12133) ;  /* 0xfffffffc00f09947 */ /* 0x001fea000383ffff */
[----:B------:R-:W-:Y:S05]  /*26b60*/  BRA `(.L_x_12254) ;  /* 0xffffffd000647947 */ /* 0x000fea000383ffff */
.L_x_12255:
        /* <DEDUP_REMOVED lines=9> */
.L_x_15857:


//--------------------- .text._ZN7cutlass13device_kernelIN5flash11enable_sm90INS1_16FlashAttnFwdSm90INS1_25CollectiveMainloopFwdSm90ILi2EN4cute5tupleIJNS5_1CILi1EEES8_S8_EEENS6_IJNS7_ILi192EEENS7_ILi128EEENS7_ILi96EEEEEELi96ENS_12float_e4m3_tEfNS_4arch4Sm90ELb1ELb0ELb1ELb0ELb1ELb0ELb0ELb1ELb1ELb1ELb0ELb0EEENS1_21CollectiveEpilogueFwdINS6_IJSA_SC_SB_EEES9_NS_10bfloat16_tESG_Li384ELb0ELb1ELb0ELb1EEENS1_30DynamicPersistentTileSchedulerILi384ELi128ELb0ELb1ELb1EEEEEEEEEvNT_6ParamsE --------------------------
	.section	.text._ZN7cutlass13device_kernelIN5flash11enable_sm90INS1_16FlashAttnFwdSm90INS1_25CollectiveMainloopFwdSm90ILi2EN4cute5tupleIJNS5_1CILi1EEES8_S8_EEENS6_IJNS7_ILi192EEENS7_ILi128EEENS7_ILi96EEEEEELi96ENS_12float_e4m3_tEfNS_4arch4Sm90ELb1ELb0ELb1ELb0ELb1ELb0ELb0ELb1ELb1ELb1ELb0ELb0EEENS1_21CollectiveEpilogueFwdINS6_IJSA_SC_SB_EEES9_NS_10bfloat16_tESG_Li384ELb0ELb1ELb0ELb1EEENS1_30DynamicPersistentTileSchedulerILi384ELi128ELb0ELb1ELb1EEEEEEEEEvNT_6ParamsE,"ax",@progbits
	.align	128
.text._ZN7cutlass13device_kernelIN5flash11enable_sm90INS1_16FlashAttnFwdSm90INS1_25CollectiveMainloopFwdSm90ILi2EN4cute5tupleIJNS5_1CILi1EEES8_S8_EEENS6_IJNS7_ILi192EEENS7_ILi128EEENS7_ILi96EEEEEELi96ENS_12float_e4m3_tEfNS_4arch4Sm90ELb1ELb0ELb1ELb0ELb1ELb0ELb0ELb1ELb1ELb1ELb0ELb0EEENS1_21CollectiveEpilogueFwdINS6_IJSA_SC_SB_EEES9_NS_10bfloat16_tESG_Li384ELb0ELb1ELb0ELb1EEENS1_30DynamicPersistentTileSchedulerILi384ELi128ELb0ELb1ELb1EEEEEEEEEvNT_6ParamsE:
        .type           _ZN7cutlass13device_kernelIN5flash11enable_sm90INS1_16FlashAttnFwdSm90INS1_25CollectiveMainloopFwdSm90ILi2EN4cute5tupleIJNS5_1CILi1EEES8_S8_EEENS6_IJNS7_ILi192EEENS7_ILi128EEENS7_ILi96EEEEEELi96ENS_12float_e4m3_tEfNS_4arch4Sm90ELb1ELb0ELb1ELb0ELb1ELb0ELb0ELb1ELb1ELb1ELb0ELb0EEENS1_21CollectiveEpilogueFwdINS6_IJSA_SC_SB_EEES9_NS_10bfloat16_tESG_Li384ELb0ELb1ELb0ELb1EEENS1_30DynamicPersistentTileSchedulerILi384ELi128ELb0ELb1ELb1EEEEEEEEEvNT_6ParamsE,@function
        .size           _ZN7cutlass13device_kernelIN5flash11enable_sm90INS1_16FlashAttnFwdSm90INS1_25CollectiveMainloopFwdSm90ILi2EN4cute5tupleIJNS5_1CILi1EEES8_S8_EEENS6_IJNS7_ILi192EEENS7_ILi128EEENS7_ILi96EEEEEELi96ENS_12float_e4m3_tEfNS_4arch4Sm90ELb1ELb0ELb1ELb0ELb1ELb0ELb0ELb1ELb1ELb1ELb0ELb0EEENS1_21CollectiveEpilogueFwdINS6_IJSA_SC_SB_EEES9_NS_10bfloat16_tESG_Li384ELb0ELb1ELb0ELb1EEENS1_30DynamicPersistentTileSchedulerILi384ELi128ELb0ELb1ELb1EEEEEEEEEvNT_6ParamsE,(.L_x_15858 - _ZN7cutlass13device_kernelIN5flash11enable_sm90INS1_16FlashAttnFwdSm90INS1_25CollectiveMainloopFwdSm90ILi2EN4cute5tupleIJNS5_1CILi1EEES8_S8_EEENS6_IJNS7_ILi192EEENS7_ILi128EEENS7_ILi96EEEEEELi96ENS_12float_e4m3_tEfNS_4arch4Sm90ELb1ELb0ELb1ELb0ELb1ELb0ELb0ELb1ELb1ELb1ELb0ELb0EEENS1_21CollectiveEpilogueFwdINS6_IJSA_SC_SB_EEES9_NS_10bfloat16_tESG_Li384ELb0ELb1ELb0ELb1EEENS1_30DynamicPersistentTileSchedulerILi384ELi128ELb0ELb1ELb1EEEEEEEEEvNT_6ParamsE)
        .other          _ZN7cutlass13device_kernelIN5flash11enable_sm90INS1_16FlashAttnFwdSm90INS1_25CollectiveMainloopFwdSm90ILi2EN4cute5tupleIJNS5_1CILi1EEES8_S8_EEENS6_IJNS7_ILi192EEENS7_ILi128EEENS7_ILi96EEEEEELi96ENS_12float_e4m3_tEfNS_4arch4Sm90ELb1ELb0ELb1ELb0ELb1ELb0ELb0ELb1ELb1ELb1ELb0ELb0EEENS1_21CollectiveEpilogueFwdINS6_IJSA_SC_SB_EEES9_NS_10bfloat16_tESG_Li384ELb0ELb1ELb0ELb1EEENS1_30DynamicPersistentTileSchedulerILi384ELi128ELb0ELb1ELb1EEEEEEEEEvNT_6ParamsE,@"STO_CUDA_ENTRY STV_DEFAULT"
_ZN7cutlass13device_kernelIN5flash11enable_sm90INS1_16FlashAttnFwdSm90INS1_25CollectiveMainloopFwdSm90ILi2EN4cute5tupleIJNS5_1CILi1EEES8_S8_EEENS6_IJNS7_ILi192EEENS7_ILi128EEENS7_ILi96EEEEEELi96ENS_12float_e4m3_tEfNS_4arch4Sm90ELb1ELb0ELb1ELb0ELb1ELb0ELb0ELb1ELb1ELb1ELb0ELb0EEENS1_21CollectiveEpilogueFwdINS6_IJSA_SC_SB_EEES9_NS_10bfloat16_tESG_Li384ELb0ELb1ELb0ELb1EEENS1_30DynamicPersistentTileSchedulerILi384ELi128ELb0ELb1ELb1EEEEEEEEEvNT_6ParamsE:
        /* <DEDUP_REMOVED lines=45> */
.L_x_12256:
        /* <DEDUP_REMOVED lines=22> */
.L_x_12257:
        /* <DEDUP_REMOVED lines=18> */
.L_x_12258:
        /* <DEDUP_REMOVED lines=22> */
.L_x_12259:
        /* <DEDUP_REMOVED lines=24> */
.L_x_12260:
        /* <DEDUP_REMOVED lines=10> */
.L_x_12262:
        /* <DEDUP_REMOVED lines=20> */
[CC--:B------:R-:W-:Y:S02]  /*0a10*/  LEA.HI R3, R0.reuse, R11.reuse, RZ, 0x5 ;  /* 0x0000000b00037211 */ /* 0x0c0fe400078f28ff */
        /* <DEDUP_REMOVED lines=41> */
.L_x_12311:
        /* <DEDUP_REMOVED lines=21> */
.L_x_12263:
[----:B------:R-:W-:Y:S01]  /*0e00*/  ULDC UR7, c[0x0][0xc54] ;  /* 0x0003150000077ab9 */ /* 0x000fe20000000800 */
[----:B------:R-:W-:Y:S01]  /*0e10*/  UMOV UR6, UR9 ;  /* 0x0000000900067c82 */ /* 0x000fe20008000000 */
[----:B------:R-:W-:-:S11]  /*0e20*/  UISETP.NE.AND UP0, UPT, UR7, 0x1, UPT ;  /* 0x000000010700788c */ /* 0x000fd6000bf05270 */
[----:B------:R-:W-:Y:S02]  /*0e30*/  @UP0 ULDC.64 UR10, c[0x0][0xc58] ;  /* 0x00031600000a0ab9 */ /* 0x000fe40000000a00 */
[----:B------:R-:W-:-:S04]  /*0e40*/  UIMAD.WIDE.U32 UR4, UR9, UR10, URZ ;  /* 0x0000000a090472a5 */ /* 0x000fc8000f8e003f */
[----:B------:R-:W-:-:S04]  /*0e50*/  @UP0 USHF.R.U32.HI UR6, URZ, UR11, UR5 ;  /* 0x0000000b3f060299 */ /* 0x000fc80008011605 */
[----:B------:R-:W-:-:S12]  /*0e60*/  UIMAD UR4, UR6, UR7, URZ ;  /* 0x00000007060472a4 */ /* 0x000fd8000f8e023f */
.L_x_12264:
        /* <DEDUP_REMOVED lines=16> */
[----:B------:R-:W-:Y:S01]  /*0f70*/  UIMAD UR41, UR6, 0xc0, URZ ;  /* 0x000000c0062978a4 */ /* 0x000fe2000f8e023f */
        /* <DEDUP_REMOVED lines=47> */
[----:B------:R-:W-:-:S04]  /*1270*/  CS2R R34, SRZ ;  /* 0x0000000000227805 */ /* 0x000fc8000001ff00 */
[----:B------:R-:W-:Y:S01]  /*1280*/  @UP1 ULDC UR8, c[0x0][0xc4c] ;  /* 0x0003130000081ab9 */ /* 0x000fe20000000800 */
[----:B------:R-:W-:Y:S01]  /*1290*/  PLOP3.LUT P1, PT, PT, PT, UP0, 0x80, 0x0 ;  /* 0x000000000000781c */ /* 0x000fe20003f2f008 */
[----:B------:R-:W-:Y:S01]  /*12a0*/  UIMAD.WIDE.U32 UR4, UR10, UR8, URZ ;  /* 0x000000080a0472a5 */ /* 0x000fe2000f8e003f */
[----:B------:R-:W-:-:S03]  /*12b0*/  @UP1 ULDC UR6, c[0x0][0xc50] ;  /* 0x0003140000061ab9 */ /* 0x000fc60000000800 */
[----:B------:R-:W-:-:S04]  /*12c0*/  @UP1 USHF.R.U32.HI UR43, URZ, UR6, UR5 ;  /* 0x000000063f2b1299 */ /* 0x000fc80008011605 */
[----:B------:R-:W-:-:S04]  /*12d0*/  UIADD3 UR4, -UR43, URZ, URZ ;  /* 0x0000003f2b047290 */ /* 0x000fc8000fffe13f */
[----:B------:R-:W-:Y:S01]  /*12e0*/  UIMAD UR44, UR44, UR4, UR10 ;  /* 0x000000042c2c72a4 */ /* 0x000fe2000f8e020a */
[----:B------:R-:W-:Y:S11]  /*12f0*/  @!P1 BRA `(.L_x_12265) ;  /* 0x0000008800809947 */ /* 0x000ff60003800000 */
        /* <DEDUP_REMOVED lines=31> */
.L_x_12266:
        /* <DEDUP_REMOVED lines=56> */
.L_x_12397:
[----:B------:R-:W-:Y:S05]  /*1870*/  @!P0 BRA `(.L_x_12268) ;  /* 0x0000000000048947 */ /* 0x000fea0003800000 */
[----:B------:R-:W-:Y:S01]  /*1880*/  BPT.TRAP 0x1 ;  /* 0x000000040000795c */ /* 0x000fe20000300000 */
.L_x_12268:
[----:B------:R-:W-:Y:S02]  /*1890*/  IMAD.U32 R2, RZ, RZ, UR38 ;  /* 0x00000026ff027e24 */ /* 0x000fe4000f8e00ff */
[----:B0-----:R-:W-:-:S03]  /*18a0*/  IMAD.U32 R3, RZ, RZ, UR37 ;  /* 0x00000025ff037e24 */ /* 0x001fc6000f8e00ff */
[----:B------:R-:W-:Y:S02]  /*18b0*/  LEA R2, R2, UR46, 0x3 ;  /* 0x0000002e02027c11 */ /* 0x000fe4000f8e18ff */
[----:B------:R-:W-:-:S04]  /*18c0*/  SHF.L.U32 R3, R3, 0x1f, RZ ;  /* 0x0000001f03037819 */ /* 0x000fc800000006ff */
[----:B------:R0:W1:Y:S01]  /*18d0*/  SYNCS.PHASECHK.TRANS64.TRYWAIT P1, [R2+URZ+0x19c30], R3 ;  /* 0x019c3003020075a7 */ /* 0x000062000802017f */
[----:B------:R-:W-:Y:S05]  /*18e0*/  @!P0 BRA `(.L_x_12269) ;  /* 0x0000000000048947 */ /* 0x000fea0003800000 */
[----:B------:R-:W-:Y:S01]  /*18f0*/  BPT.TRAP 0x1 ;  /* 0x000000040000795c */ /* 0x000fe20000300000 */
.L_x_12269:
[----:B-1----:R-:W-:Y:S05]  /*1900*/  @P1 BRA `(.L_x_12270) ;  /* 0x0000000000081947 */ /* 0x002fea0003800000 */
[----:B------:R-:W1:Y:S02]  /*1910*/  SYNCS.PHASECHK.TRANS64.TRYWAIT P1, [R2+URZ+0x19c30], R3 ;  /* 0x019c3003020075a7 */ /* 0x000e64000802017f */
[----:B-1----:R-:W-:Y:S05]  /*1920*/  @!P1 BRA `(.L_x_12271) ;  /* 0x000000e800209947 */ /* 0x002fea0003800000 */
.L_x_12270:
        /* <DEDUP_REMOVED lines=28> */
.L_x_12272:
[----:B------:R-:W-:Y:S01]  /*1af0*/  UISETP.NE.AND UP0, UPT, UR47, URZ, UPT ;  /* 0x0000003f2f00728c */ /* 0x000fe2000bf05270 */
[----:B------:R-:W-:Y:S02]  /*1b00*/  VIADD R12, R17, UR41 ;  /* 0x00000029110c7c36 */ /* 0x000fe40008000000 */
[C---:B------:R-:W-:Y:S01]  /*1b10*/  FMUL.FTZ R46, R0.reuse, R46 ;  /* 0x0000002e002e7220 */ /* 0x040fe20000410000 */
[----:B------:R-:W-:Y:S01]  /*1b20*/  ULDC UR11, c[0x0][0x2f0] ;  /* 0x0000bc00000b7ab9 */ /* 0x000fe20000000800 */
[C---:B------:R-:W-:Y:S01]  /*1b30*/  FMUL.FTZ R101, R0.reuse, R26 ;  /* 0x0000001a00657220 */ /* 0x040fe20000410000 */
[----:B------:R-:W-:Y:S01]  /*1b40*/  FMUL.FTZ R99, R0, R27 ;  /* 0x0000001b00637220 */ /* 0x000fe20000410000 */
[----:B------:R-:W-:Y:S01]  /*1b50*/  PLOP3.LUT P1, PT, PT, PT, UP0, 0x80, 0x0 ;  /* 0x000000000000781c */ /* 0x000fe20003f2f008 */
[----:B------:R2:W-:Y:S01]  /*1b60*/  MUFU.TANH R6, R46 ;  /* 0x0000002e00067308 */ /* 0x0005e20000002400 */
[----:B------:R-:W-:Y:S01]  /*1b70*/  PLOP3.LUT P2, PT, PT, PT, UP0, 0x80, 0x0 ;  /* 0x000000000000781c */ /* 0x000fe20003f4f008 */
[----:B------:R-:W-:-:S02]  /*1b80*/  IMAD.U32 R11, RZ, RZ, UR11 ;  /* 0x0000000bff0b7e24 */ /* 0x000fc4000f8e00ff */
[C---:B------:R-:W-:Y:S01]  /*1b90*/  FMUL.FTZ R30, R0.reuse, R30 ;  /* 0x0000001e001e7220 */ /* 0x040fe20000410000 */
[----:B------:R-:W-:Y:S01]  /*1ba0*/  @UP0 ULDC UR6, c[0x0][0x44c] ;  /* 0x0001130000060ab9 */ /* 0x000fe20000000800 */
[----:B------:R-:W-:Y:S01]  /*1bb0*/  ULDC UR14, c[0x0][0x288] ;  /* 0x0000a200000e7ab9 */ /* 0x000fe20000000800 */
[C---:B------:R-:W-:Y:S01]  /*1bc0*/  FMUL.FTZ R31, R0.reuse, R31 ;  /* 0x0000001f001f7220 */ /* 0x040fe20000410000 */
[C---:B------:R-:W-:Y:S01]  /*1bd0*/  FMUL.FTZ R34, R0.reuse, R34 ;  /* 0x0000002200227220 */ /* 0x040fe20000410000 */
[----:B------:R-:W3:Y:S01]  /*1be0*/  MUFU.TANH R101, R101 ;  /* 0x0000006500657308 */ /* 0x000ee20000002400 */
[C---:B------:R-:W-:Y:S01]  /*1bf0*/  FMUL.FTZ R35, R0.reuse, R35 ;  /* 0x0000002300237220 */ /* 0x040fe20000410000 */
[C---:B------:R-:W-:Y:S01]  /*1c00*/  FMUL.FTZ R38, R0.reuse, R38 ;  /* 0x0000002600267220 */ /* 0x040fe20000410000 */
[----:B------:R-:W-:Y:S01]  /*1c10*/  FMUL.FTZ R39, R0, R39 ;  /* 0x0000002700277220 */ /* 0x000fe20000410000 */
[----:B01----:R-:W-:Y:S01]  /*1c20*/  @P1 IMAD.HI.U32 R3, R12, UR6, RZ ;  /* 0x000000060c031c27 */ /* 0x003fe2000f8e00ff */
[----:B------:R-:W-:-:S03]  /*1c30*/  @UP0 ULDC UR6, c[0x0][0x450] ;  /* 0x0001140000060ab9 */ /* 0x000fc60000000800 */
[C---:B------:R-:W-:Y:S01]  /*1c40*/  FMUL.FTZ R42, R0.reuse, R42 ;  /* 0x0000002a002a7220 */ /* 0x040fe20000410000 */
[C---:B------:R-:W-:Y:S01]  /*1c50*/  FMUL.FTZ R43, R0.reuse, R43 ;  /* 0x0000002b002b7220 */ /* 0x040fe20000410000 */
[----:B------:R-:W0:Y:S01]  /*1c60*/  MUFU.TANH R99, R99 ;  /* 0x0000006300637308 */ /* 0x000e220000002400 */
[----:B------:R-:W-:Y:S01]  /*1c70*/  @P2 SHF.R.U32.HI R12, RZ, UR6, R3 ;  /* 0x00000006ff0c2c19 */ /* 0x000fe20008011603 */
[----:B------:R-:W-:Y:S01]  /*1c80*/  UMOV UR6, 0xffffff80 ;  /* 0xffffff8000067882 */ /* 0x000fe20000000000 */
[C---:B------:R-:W-:Y:S01]  /*1c90*/  FMUL.FTZ R47, R0.reuse, R47 ;  /* 0x0000002f002f7220 */ /* 0x040fe20000410000 */
[----:B------:R-:W-:Y:S01]  /*1ca0*/  UIMAD UR6, UR48, UR6, 0x80 ;  /* 0x00000080300674a4 */ /* 0x000fe2000f8e0206 */
[C---:B------:R-:W-:Y:S01]  /*1cb0*/  FMUL.FTZ R50, R0.reuse, R50 ;  /* 0x0000003200327220 */ /* 0x040fe20000410000 */
[----:B------:R-:W1:Y:S01]  /*1cc0*/  SHFL.IDX PT, R3, R12, 0x1, 0x1c1f ;  /* 0x003c1f000c037f89 */ /* 0x000e6200000e0000 */
[C---:B------:R-:W-:Y:S01]  /*1cd0*/  FMUL.FTZ R63, R0.reuse, R63 ;  /* 0x0000003f003f7220 */ /* 0x040fe20000410000 */
[----:B------:R-:W-:Y:S01]  /*1ce0*/  UIADD3 UR7, UR6, 0x1, URZ ;  /* 0x0000000106077890 */ /* 0x000fe2000fffe03f */
[----:B------:R4:W5:Y:S01]  /*1cf0*/  MUFU.TANH R97, R30 ;  /* 0x0000001e00617308 */ /* 0x0009620000002400 */
[----:B------:R-:W-:Y:S01]  /*1d00*/  UIMAD UR6, UR42, UR11, UR6 ;  /* 0x0000000b2a0672a4 */ /* 0x000fe2000f8e0206 */
[C---:B------:R-:W-:Y:S01]  /*1d10*/  FMUL.FTZ R51, R0.reuse, R51 ;  /* 0x0000003300337220 */ /* 0x040fe20000410000 */
[C---:B------:R-:W-:Y:S01]  /*1d20*/  FMUL.FTZ R59, R0.reuse, R59 ;  /* 0x0000003b003b7220 */ /* 0x040fe20000410000 */
[----:B------:R-:W-:Y:S01]  /*1d30*/  FMUL.FTZ R54, R0, R54 ;  /* 0x0000003600367220 */ /* 0x000fe20000410000 */
[----:B------:R-:W-:-:S02]  /*1d40*/  IMAD.U32 R9, RZ, RZ, UR7 ;  /* 0x00000007ff097e24 */ /* 0x000fc4000f8e00ff */
[----:B------:R-:W-:Y:S01]  /*1d50*/  FMUL.FTZ R20, R0, R29 ;  /* 0x0000001d00147220 */ /* 0x000fe20000410000 */
[----:B------:R-:W-:Y:S01]  /*1d60*/  IMAD.U32 R13, RZ, RZ, UR6 ;  /* 0x00000006ff0d7e24 */ /* 0x000fe2000f8e00ff */
[----:B------:R3:W5:Y:S01]  /*1d70*/  MUFU.TANH R95, R31 ;  /* 0x0000001f005f7308 */ /* 0x0007620000002400 */
[----:B--2---:R-:W-:Y:S02]  /*1d80*/  IMAD R46, R16, -0x2, R9 ;  /* 0xfffffffe102e7824 */ /* 0x004fe400078e0209 */
[----:B----4-:R-:W-:Y:S01]  /*1d90*/  FMUL.FTZ R30, R0, R37 ;  /* 0x00000025001e7220 */ /* 0x010fe20000410000 */
[----:B------:R-:W-:Y:S02]  /*1da0*/  IMAD R13, R16, -0x2, R13 ;  /* 0xfffffffe100d7824 */ /* 0x000fe400078e020d */
[C---:B------:R-:W-:Y:S01]  /*1db0*/  FMUL.FTZ R29, R0.reuse, R36 ;  /* 0x00000024001d7220 */ /* 0x040fe20000410000 */
[----:B------:R-:W-:Y:S02]  /*1dc0*/  IMAD R46, R11, UR42, R46 ;  /* 0x0000002a0b2e7c24 */ /* 0x000fe4000f8e022e */
[C---:B------:R-:W-:Y:S01]  /*1dd0*/  FMUL.FTZ R36, R0.reuse, R49 ;  /* 0x0000003100247220 */ /* 0x040fe20000410000 */
[C---:B------:R-:W-:Y:S01]  /*1de0*/  FMUL.FTZ R55, R0.reuse, R55 ;  /* 0x0000003700377220 */ /* 0x040fe20000410000 */
[----:B------:R2:W4:Y:S01]  /*1df0*/  MUFU.TANH R93, R34 ;  /* 0x00000022005d7308 */ /* 0x0005220000002400 */
[C---:B------:R-:W-:Y:S01]  /*1e00*/  FMUL.FTZ R58, R0.reuse, R58 ;  /* 0x0000003a003a7220 */ /* 0x040fe20000410000 */
[C---:B------:R-:W-:Y:S01]  /*1e10*/  FMUL.FTZ R62, R0.reuse, R62 ;  /* 0x0000003e003e7220 */ /* 0x040fe20000410000 */
[C---:B---3--:R-:W-:Y:S01]  /*1e20*/  FMUL.FTZ R31, R0.reuse, R41 ;  /* 0x00000029001f7220 */ /* 0x048fe20000410000 */
[C---:B------:R-:W-:Y:S01]  /*1e30*/  FMUL.FTZ R66, R0.reuse, R66 ;  /* 0x0000004200427220 */ /* 0x040fe20000410000 */
[----:B-1----:R-:W-:Y:S01]  /*1e40*/  IADD3 R8, R3, -UR14, R46 ;  /* 0x8000000e03087c10 */ /* 0x002fe2000fffe02e */
[C---:B------:R-:W-:Y:S01]  /*1e50*/  FMUL.FTZ R3, R0.reuse, R67 ;  /* 0x0000004300037220 */ /* 0x040fe20000410000 */
[C---:B------:R-:W-:Y:S01]  /*1e60*/  FMUL.FTZ R70, R0.reuse, R70 ;  /* 0x0000004600467220 */ /* 0x040fe20000410000 */
[----:B------:R-:W1:Y:S01]  /*1e70*/  MUFU.TANH R91, R35 ;  /* 0x00000023005b7308 */ /* 0x000e620000002400 */
[----:B------:R-:W-:Y:S01]  /*1e80*/  VIMNMX R8, R13, R8, PT ;  /* 0x000000080d087248 */ /* 0x000fe20003fe0100 */
[C---:B--2---:R-:W-:Y:S01]  /*1e90*/  FMUL.FTZ R34, R0.reuse, R45 ;  /* 0x0000002d00227220 */ /* 0x044fe20000410000 */
[C---:B------:R-:W-:Y:S01]  /*1ea0*/  FMUL.FTZ R15, R0.reuse, R25 ;  /* 0x00000019000f7220 */ /* 0x040fe20000410000 */
[----:B------:R-:W-:Y:S01]  /*1eb0*/  FMUL.FTZ R71, R0, R71 ;  /* 0x0000004700477220 */ /* 0x000fe20000410000 */
[----:B------:R-:W-:Y:S01]  /*1ec0*/  ISETP.GT.AND P1, PT, R8, RZ, PT ;  /* 0x000000ff0800720c */ /* 0x000fe20003f24270 */
[----:B------:R-:W-:Y:S01]  /*1ed0*/  FMUL.FTZ R74, R0, R74 ;  /* 0x0000004a004a7220 */ /* 0x000fe20000410000 */
[C---:B------:R-:W-:Y:S01]  /*1ee0*/  ISETP.GT.AND P2, PT, R8.reuse, 0x1, PT ;  /* 0x000000010800780c */ /* 0x040fe20003f44270 */
[----:B------:R2:W3:Y:S01]  /*1ef0*/  MUFU.TANH R89, R38 ;  /* 0x0000002600597308 */ /* 0x0004e20000002400 */
[----:B------:R-:W-:Y:S01]  /*1f00*/  ISETP.GT.AND P3, PT, R8, 0x8, PT ;  /* 0x000000080800780c */ /* 0x000fe20003f64270 */
[C---:B------:R-:W-:Y:S01]  /*1f10*/  FMUL.FTZ R75, R0.reuse, R75 ;  /* 0x0000004b004b7220 */ /* 0x040fe20000410000 */
[----:B------:R-:W-:Y:S01]  /*1f20*/  FSEL R101, R101, -INF , P1 ;  /* 0xff80000065657808 */ /* 0x000fe20000800000 */
[C---:B------:R-:W-:Y:S01]  /*1f30*/  FMUL.FTZ R78, R0.reuse, R78 ;  /* 0x0000004e004e7220 */ /* 0x040fe20000410000 */
[----:B0-----:R-:W-:Y:S01]  /*1f40*/  FSEL R99, R99, -INF , P2 ;  /* 0xff80000063637808 */ /* 0x001fe20001000000 */
[----:B------:R-:W-:Y:S01]  /*1f50*/  FMUL.FTZ R79, R0, R79 ;  /* 0x0000004f004f7220 */ /* 0x000fe20000410000 */
[----:B------:R-:W-:Y:S01]  /*1f60*/  ISETP.GT.AND P1, PT, R8, 0x9, PT ;  /* 0x000000090800780c */ /* 0x000fe20003f24270 */
[----:B------:R-:W0:Y:S01]  /*1f70*/  MUFU.TANH R39, R39 ;  /* 0x0000002700277308 */ /* 0x000e220000002400 */
[----:B-----5:R-:W-:Y:S01]  /*1f80*/  FSEL R97, R97, -INF , P3 ;  /* 0xff80000061617808 */ /* 0x020fe20001800000 */
[C---:B--2---:R-:W-:Y:S01]  /*1f90*/  FMUL.FTZ R38, R0.reuse, R53 ;  /* 0x0000003500267220 */ /* 0x044fe20000410000 */
[----:B------:R-:W-:Y:S01]  /*1fa0*/  FMNMX.FTZ R4, R101, R99, !PT ;  /* 0x0000006365047209 */ /* 0x000fe20007810000 */
[----:B------:R-:W-:Y:S01]  /*1fb0*/  FMUL.FTZ R82, R0, R82 ;  /* 0x0000005200527220 */ /* 0x000fe20000410000 */
[----:B------:R-:W-:Y:S01]  /*1fc0*/  ISETP.GT.AND P2, PT, R8, 0x10, PT ;  /* 0x000000100800780c */ /* 0x000fe20003f44270 */
[C---:B------:R-:W-:Y:S01]  /*1fd0*/  FMUL.FTZ R83, R0.reuse, R83 ;  /* 0x0000005300537220 */ /* 0x040fe20000410000 */
[----:B------:R-:W-:Y:S01]  /*1fe0*/  FSEL R95, R95, -INF , P1 ;  /* 0xff8000005f5f7808 */ /* 0x000fe20000800000 */
[----:B------:R2:W5:Y:S01]  /*1ff0*/  MUFU.TANH R5, R42 ;  /* 0x0000002a00057308 */ /* 0x0005620000002400 */
[----:B------:R-:W-:Y:S01]  /*2000*/  FMNMX.FTZ R4, R97, R4, !PT ;  /* 0x0000000461047209 */ /* 0x000fe20007810000 */
[----:B------:R-:W-:Y:S01]  /*2010*/  FMUL.FTZ R86, R0, R86 ;  /* 0x0000005600567220 */ /* 0x000fe20000410000 */
[----:B------:R-:W-:Y:S01]  /*2020*/  ISETP.GT.AND P1, PT, R8, 0x11, PT ;  /* 0x000000110800780c */ /* 0x000fe20003f24270 */
[C---:B------:R-:W-:Y:S01]  /*2030*/  FMUL.FTZ R87, R0.reuse, R87 ;  /* 0x0000005700577220 */ /* 0x040fe20000410000 */
[----:B----4-:R-:W-:Y:S01]  /*2040*/  FSEL R93, R93, -INF , P2 ;  /* 0xff8000005d5d7808 */ /* 0x010fe20001000000 */
[----:B------:R-:W-:Y:S01]  /*2050*/  FMUL.FTZ R14, R0, R24 ;  /* 0x00000018000e7220 */ /* 0x000fe20000410000 */
[----:B------:R-:W-:Y:S01]  /*2060*/  FMNMX.FTZ R4, R95, R4, !PT ;  /* 0x000000045f047209 */ /* 0x000fe20007810000 */
[----:B------:R-:W-:Y:S01]  /*2070*/  MUFU.TANH R43, R43 ;  /* 0x0000002b002b7308 */ /* 0x000fe20000002400 */
[----:B------:R-:W-:Y:S01]  /*2080*/  ISETP.GT.AND P2, PT, R8, 0x18, PT ;  /* 0x000000180800780c */ /* 0x000fe20003f44270 */
[C---:B--2---:R-:W-:Y:S01]  /*2090*/  FMUL.FTZ R42, R0.reuse, R57 ;  /* 0x00000039002a7220 */ /* 0x044fe20000410000 */
[----:B-1----:R-:W-:Y:S01]  /*20a0*/  FSEL R91, R91, -INF , P1 ;  /* 0xff8000005b5b7808 */ /* 0x002fe20000800000 */
[C---:B------:R-:W-:Y:S01]  /*20b0*/  FMUL.FTZ R24, R0.reuse, R28 ;  /* 0x0000001c00187220 */ /* 0x040fe20000410000 */
[----:B------:R-:W-:Y:S01]  /*20c0*/  FMNMX.FTZ R4, R93, R4, !PT ;  /* 0x000000045d047209 */ /* 0x000fe20007810000 */
[----:B------:R-:W-:Y:S01]  /*20d0*/  FMUL.FTZ R28, R0, R33 ;  /* 0x00000021001c7220 */ /* 0x000fe20000410000 */
[----:B------:R-:W-:Y:S01]  /*20e0*/  ISETP.GT.AND P1, PT, R8, 0x19, PT ;  /* 0x000000190800780c */ /* 0x000fe20003f24270 */
[----:B------:R-:W-:Y:S01]  /*20f0*/  MUFU.TANH R47, R47 ;  /* 0x0000002f002f7308 */ /* 0x000fe20000002400 */
[----:B---3--:R-:W-:Y:S01]  /*2100*/  FSEL R89, R89, -INF , P2 ;  /* 0xff80000059597808 */ /* 0x008fe20001000000 */
[C---:B------:R-:W-:Y:S01]  /*2110*/  FMUL.FTZ R33, R0.reuse, R44 ;  /* 0x0000002c00217220 */ /* 0x040fe20000410000 */
[----:B------:R-:W-:Y:S01]  /*2120*/  FMNMX.FTZ R4, R91, R4, !PT ;  /* 0x000000045b047209 */ /* 0x000fe20007810000 */
[----:B------:R-:W-:Y:S01]  /*2130*/  FMUL.FTZ R44, R0, R56 ;  /* 0x00000038002c7220 */ /* 0x000fe20000410000 */
[----:B------:R-:W-:Y:S01]  /*2140*/  ISETP.GT.AND P2, PT, R8, 0x20, PT ;  /* 0x000000200800780c */ /* 0x000fe20003f44270 */
[----:B------:R-:W-:Y:S01]  /*2150*/  FMUL.FTZ R56, R0, R61 ;  /* 0x0000003d00387220 */ /* 0x000fe20000410000 */
[----:B0-----:R-:W-:Y:S01]  /*2160*/  FSEL R67, R39, -INF , P1 ;  /* 0xff80000027437808 */ /* 0x001fe20000800000 */
[----:B------:R-:W0:Y:S01]  /*2170*/  MUFU.TANH R50, R50 ;  /* 0x0000003200327308 */ /* 0x000e220000002400 */
[----:B------:R-:W-:Y:S01]  /*2180*/  FMNMX.FTZ R4, R89, R4, !PT ;  /* 0x0000000459047209 */ /* 0x000fe20007810000 */
[----:B------:R-:W-:Y:S01]  /*2190*/  ULDC UR19, c[0x0][0x988] ;  /* 0x0002620000137ab9 */ /* 0x000fe20000000800 */
[----:B------:R-:W-:Y:S01]  /*21a0*/  ISETP.GT.AND P1, PT, R8, 0x21, PT ;  /* 0x000000210800780c */ /* 0x000fe20003f24270 */
[----:B------:R-:W-:Y:S01]  /*21b0*/  VIADD R46, R46, -UR14 ;  /* 0x8000000e2e2e7c36 */ /* 0x000fe20008000000 */
[----:B------:R-:W-:Y:S01]  /*21c0*/  FMNMX.FTZ R4, R67, R4, !PT ;  /* 0x0000000443047209 */ /* 0x000fe20007810000 */
[C---:B------:R-:W-:Y:S01]  /*21d0*/  FMUL.FTZ R27, R0.reuse, R32 ;  /* 0x00000020001b7220 */ /* 0x040fe20000410000 */
[C---:B------:R-:W-:Y:S01]  /*21e0*/  FMUL.FTZ R35, R0.reuse, R48 ;  /* 0x0000003000237220 */ /* 0x040fe20000410000 */
[----:B------:R5:W-:Y:S01]  /*21f0*/  MUFU.TANH R37, R63 ;  /* 0x0000003f00257308 */ /* 0x000be20000002400 */
[C---:B------:R-:W-:Y:S01]  /*2200*/  FMUL.FTZ R32, R0.reuse, R40 ;  /* 0x0000002800207220 */ /* 0x040fe20000410000 */
[----:B------:R-:W-:Y:S01]  /*2210*/  FMUL.FTZ R40, R0, R52 ;  /* 0x0000003400287220 */ /* 0x000fe20000410000 */
[----:B------:R-:W-:Y:S01]  /*2220*/  R2UR UR15, R2 ;  /* 0x00000000020f72ca */ /* 0x000fe200000e0000 */
[----:B------:R-:W-:Y:S01]  /*2230*/  @UP0 ULDC UR6, c[0x0][0x44c] ;  /* 0x0001130000060ab9 */ /* 0x000fe20000000800 */
[----:B------:R-:W-:Y:S01]  /*2240*/  @UP0 ULDC UR17, c[0x0][0x450] ;  /* 0x0001140000110ab9 */ /* 0x000fe20000000800 */
[----:B------:R-:W-:Y:S01]  /*2250*/  UIMAD.WIDE.U32 UR6, UR41, UR6, URZ ;  /* 0x00000006290672a5 */ /* 0x000fe2000f8e003f */
[----:B------:R-:W-:Y:S01]  /*2260*/  CS2R R134, SRZ ;  /* 0x0000000000867805 */ /* 0x000fe2000001ff00 */
[----:B------:R-:W1:Y:S01]  /*2270*/  MUFU.TANH R51, R51 ;  /* 0x0000003300337308 */ /* 0x000e620000002400 */
[----:B-----5:R-:W-:Y:S01]  /*2280*/  FSEL R63, R5, -INF , P2 ;  /* 0xff800000053f7808 */ /* 0x020fe20001000000 */
[----:B------:R-:W-:Y:S01]  /*2290*/  UMOV UR10, UR41 ;  /* 0x00000029000a7c82 */ /* 0x000fe20008000000 */
[----:B------:R-:W-:Y:S01]  /*22a0*/  ISETP.GT.AND P2, PT, R8, 0x28, PT ;  /* 0x000000280800780c */ /* 0x000fe20003f44270 */
[----:B------:R-:W-:Y:S01]  /*22b0*/  UIMAD UR11, UR42, UR11, -UR14 ;  /* 0x0000000b2a0b72a4 */ /* 0x000fe2000f8e0a0e */
[----:B------:R-:W-:Y:S01]  /*22c0*/  FMNMX.FTZ R4, R63, R4, !PT ;  /* 0x000000043f047209 */ /* 0x000fe20007810000 */
[----:B------:R-:W-:Y:S01]  /*22d0*/  @UP0 USHF.R.U32.HI UR10, URZ, UR17, UR7 ;  /* 0x000000113f0a0299 */ /* 0x000fe20008011607 */
[----:B------:R-:W-:Y:S01]  /*22e0*/  FSEL R57, R6, -INF , P2 ;  /* 0xff80000006397808 */ /* 0x000fe20001000000 */
[----:B------:R2:W-:Y:S01]  /*22f0*/  MUFU.TANH R9, R59 ;  /* 0x0000003b00097308 */ /* 0x0005e20000002400 */
[----:B------:R-:W-:Y:S01]  /*2300*/  ISETP.GT.AND P2, PT, R8, 0x30, PT ;  /* 0x000000300800780c */ /* 0x000fe20003f44270 */
[----:B------:R-:W-:Y:S01]  /*2310*/  UIADD3 UR11, UR11, UR10, URZ ;  /* 0x0000000a0b0b7290 */ /* 0x000fe2000fffe03f */
[----:B------:R-:W-:Y:S01]  /*2320*/  CS2R R132, SRZ ;  /* 0x0000000000847805 */ /* 0x000fe2000001ff00 */
[----:B------:R-:W-:Y:S01]  /*2330*/  UIADD3 UR18, UR48, -0x2, URZ ;  /* 0xfffffffe30127890 */ /* 0x000fe2000fffe03f */
[----:B0-----:R-:W-:Y:S01]  /*2340*/  FSEL R53, R50, -INF , P2 ;  /* 0xff80000032357808 */ /* 0x001fe20001000000 */
[----:B------:R-:W-:Y:S01]  /*2350*/  USHF.R.S32.HI UR6, URZ, 0x1f, UR11 ;  /* 0x0000001f3f067899 */ /* 0x000fe2000801140b */
[C---:B------:R-:W-:Y:S01]  /*2360*/  ISETP.GT.AND P2, PT, R8.reuse, 0x38, PT ;  /* 0x000000380800780c */ /* 0x040fe20003f44270 */
[----:B------:R0:W3:Y:S01]  /*2370*/  MUFU.TANH R49, R54 ;  /* 0x0000003600317308 */ /* 0x0000e20000002400 */
[----:B--2---:R-:W-:Y:S01]  /*2380*/  FSEL R59, R43, -INF , P1 ;  /* 0xff8000002b3b7808 */ /* 0x004fe20000800000 */
[----:B------:R-:W-:Y:S01]  /*2390*/  ULEA.HI UR6, UR6, UR11, URZ, 0x7 ;  /* 0x0000000b06067291 */ /* 0x000fe2000f8f383f */
[----:B------:R-:W-:-:S02]  /*23a0*/  ISETP.GT.AND P1, PT, R8, 0x29, PT ;  /* 0x000000290800780c */ /* 0x000fc40003f24270 */
[----:B------:R-:W-:Y:S02]  /*23b0*/  CS2R R130, SRZ ;  /* 0x0000000000827805 */ /* 0x000fe4000001ff00 */
[----:B------:R-:W-:Y:S01]  /*23c0*/  FMNMX.FTZ R4, R59, R4, !PT ;  /* 0x000000043b047209 */ /* 0x000fe20007810000 */
[----:B------:R-:W-:Y:S01]  /*23d0*/  USHF.R.S32.HI UR17, URZ, 0x7, UR6 ;  /* 0x000000073f117899 */ /* 0x000fe20008011406 */
[----:B------:R-:W-:Y:S01]  /*23e0*/  CS2R R128, SRZ ;  /* 0x0000000000807805 */ /* 0x000fe2000001ff00 */
[----:B------:R2:W4:Y:S01]  /*23f0*/  MUFU.TANH R7, R55 ;  /* 0x0000003700077308 */ /* 0x0005220000002400 */
[----:B------:R-:W-:Y:S01]  /*2400*/  FMNMX.FTZ R4, R57, R4, !PT ;  /* 0x0000000439047209 */ /* 0x000fe20007810000 */
[C---:B0-----:R-:W-:Y:S01]  /*2410*/  FMUL.FTZ R54, R0.reuse, R60 ;  /* 0x0000003c00367220 */ /* 0x041fe20000410000 */
[C---:B------:R-:W-:Y:S01]  /*2420*/  FMUL.FTZ R60, R0.reuse, R64 ;  /* 0x00000040003c7220 */ /* 0x040fe20000410000 */
[C---:B------:R-:W-:Y:S01]  /*2430*/  FMUL.FTZ R64, R0.reuse, R68 ;  /* 0x0000004400407220 */ /* 0x040fe20000410000 */
[----:B------:R-:W-:Y:S01]  /*2440*/  FMUL.FTZ R68, R0, R77 ;  /* 0x0000004d00447220 */ /* 0x000fe20000410000 */
[----:B------:R-:W-:Y:S01]  /*2450*/  UISETP.LT.AND UP0, UPT, URZ, UR17, UPT ;  /* 0x000000113f00728c */ /* 0x000fe2000bf01270 */
[----:B------:R-:W0:Y:S01]  /*2460*/  SHFL.IDX PT, R77, R12, RZ, 0x1c1f ;  /* 0x001c1fff0c4d7589 */ /* 0x000e2200000e0000 */
[----:B------:R5:W0:Y:S01]  /*2470*/  MUFU.TANH R45, R58 ;  /* 0x0000003a002d7308 */ /* 0x000a220000002400 */
[----:B--2---:R-:W-:Y:S01]  /*2480*/  FSEL R55, R47, -INF , P1 ;  /* 0xff8000002f377808 */ /* 0x004fe20000800000 */
[----:B------:R-:W-:Y:S01]  /*2490*/  USEL UR17, URZ, UR17, !UP0 ;  /* 0x000000113f117287 */ /* 0x000fe2000c000000 */
[----:B------:R-:W-:Y:S01]  /*24a0*/  ISETP.GT.AND P1, PT, R8, 0x31, PT ;  /* 0x000000310800780c */ /* 0x000fe20003f24270 */
[----:B------:R-:W-:Y:S01]  /*24b0*/  UIADD3 UR6, UR15, 0x19c40, URZ ;  /* 0x00019c400f067890 */ /* 0x000fe2000fffe03f */
[----:B------:R-:W-:Y:S01]  /*24c0*/  FMNMX.FTZ R4, R55, R4, !PT ;  /* 0x0000000437047209 */ /* 0x000fe20007810000 */
[----:B------:R-:W-:Y:S01]  /*24d0*/  UISETP.GE.AND UP0, UPT, UR18, UR17, UPT ;  /* 0x000000111200728c */ /* 0x000fe2000bf06270 */
[----:B-1----:R-:W-:Y:S01]  /*24e0*/  FSEL R51, R51, -INF , P1 ;  /* 0xff80000033337808 */ /* 0x002fe20000800000 */
[----:B------:R1:W2:Y:S01]  /*24f0*/  MUFU.TANH R41, R62 ;  /* 0x0000003e00297308 */ /* 0x0002a20000002400 */
[----:B------:R-:W-:Y:S01]  /*2500*/  FMNMX.FTZ R4, R53, R4, !PT ;  /* 0x0000000435047209 */ /* 0x000fe20007810000 */
[----:B-----5:R-:W-:Y:S01]  /*2510*/  FMUL.FTZ R58, R0, R65 ;  /* 0x00000041003a7220 */ /* 0x020fe20000410000 */
[----:B------:R-:W-:Y:S01]  /*2520*/  ISETP.GT.AND P1, PT, R8, 0x39, PT ;  /* 0x000000390800780c */ /* 0x000fe20003f24270 */
[C---:B------:R-:W-:Y:S01]  /*2530*/  FMUL.FTZ R65, R0.reuse, R73 ;  /* 0x0000004900417220 */ /* 0x040fe20000410000 */
[----:B---3--:R-:W-:Y:S01]  /*2540*/  FSEL R49, R49, -INF , P2 ;  /* 0xff80000031317808 */ /* 0x008fe20001000000 */
[----:B------:R-:W-:Y:S01]  /*2550*/  FMUL.FTZ R73, R0, R84 ;  /* 0x0000005400497220 */ /* 0x000fe20000410000 */
[----:B------:R-:W-:Y:S01]  /*2560*/  FMNMX.FTZ R4, R51, R4, !PT ;  /* 0x0000000433047209 */ /* 0x000fe20007810000 */
[----:B------:R-:W3:Y:S01]  /*2570*/  MUFU.TANH R66, R66 ;  /* 0x0000004200427308 */ /* 0x000ee20000002400 */
[----:B------:R-:W-:Y:S01]  /*2580*/  ISETP.GT.AND P2, PT, R8, 0x40, PT ;  /* 0x000000400800780c */ /* 0x000fe20003f44270 */
[C---:B-1----:R-:W-:Y:S01]  /*2590*/  FMUL.FTZ R62, R0.reuse, R69 ;  /* 0x00000045003e7220 */ /* 0x042fe20000410000 */
[----:B----4-:R-:W-:Y:S01]  /*25a0*/  FSEL R47, R7, -INF , P1 ;  /* 0xff800000072f7808 */ /* 0x010fe20000800000 */
[----:B------:R-:W-:Y:S01]  /*25b0*/  FMUL.FTZ R69, R0, R76 ;  /* 0x0000004c00457220 */ /* 0x000fe20000410000 */
[----:B------:R-:W-:Y:S01]  /*25c0*/  FMNMX.FTZ R4, R49, R4, !PT ;  /* 0x0000000431047209 */ /* 0x000fe20007810000 */
[----:B------:R-:W-:Y:S01]  /*25d0*/  UPRMT UR6, UR45, 0x654, UR6 ;  /* 0x000006542d067896 */ /* 0x000fe20008000006 */
[----:B------:R-:W-:Y:S01]  /*25e0*/  ISETP.GT.AND P1, PT, R8, 0x41, PT ;  /* 0x000000410800780c */ /* 0x000fe20003f24270 */
[----:B------:R-:W1:Y:S01]  /*25f0*/  MUFU.TANH R3, R3 ;  /* 0x0000000300037308 */ /* 0x000e620000002400 */
[----:B0-----:R-:W-:-:S02]  /*2600*/  FSEL R45, R45, -INF , P2 ;  /* 0xff8000002d2d7808 */ /* 0x001fc40001000000 */
[----:B------:R-:W-:Y:S02]  /*2610*/  CS2R R126, SRZ ;  /* 0x00000000007e7805 */ /* 0x000fe4000001ff00 */
[----:B------:R-:W-:Y:S02]  /*2620*/  FMNMX.FTZ R4, R47, R4, !PT ;  /* 0x000000042f047209 */ /* 0x000fe40007810000 */
[----:B------:R-:W-:Y:S02]  /*2630*/  CS2R R124, SRZ ;  /* 0x00000000007c7805 */ /* 0x000fe4000001ff00 */
[C---:B------:R-:W-:Y:S02]  /*2640*/  ISETP.GT.AND P2, PT, R8.reuse, 0x48, PT ;  /* 0x000000480800780c */ /* 0x040fe40003f44270 */
[----:B------:R-:W-:Y:S02]  /*2650*/  CS2R R122, SRZ ;  /* 0x00000000007a7805 */ /* 0x000fe4000001ff00 */
[----:B------:R-:W-:Y:S01]  /*2660*/  FSEL R43, R9, -INF , P1 ;  /* 0xff800000092b7808 */ /* 0x000fe20000800000 */
[----:B------:R0:W4:Y:S01]  /*2670*/  MUFU.TANH R25, R70 ;  /* 0x0000004600197308 */ /* 0x0001220000002400 */
[----:B------:R-:W-:Y:S01]  /*2680*/  FMNMX.FTZ R4, R45, R4, !PT ;  /* 0x000000042d047209 */ /* 0x000fe20007810000 */
[----:B------:R-:W-:Y:S01]  /*2690*/  SYNCS.ARRIVE.TRANS64.RED.A1T0 RZ, [UR6], RZ ;  /* 0x000000ffffff79a7 */ /* 0x000fe20008100406 */
[----:B------:R-:W-:-:S02]  /*26a0*/  ISETP.GT.AND P1, PT, R8, 0x49, PT ;  /* 0x000000490800780c */ /* 0x000fc40003f24270 */
[----:B------:R-:W-:Y:S02]  /*26b0*/  CS2R R120, SRZ ;  /* 0x0000000000787805 */ /* 0x000fe4000001ff00 */
[----:B--2---:R-:W-:Y:S02]  /*26c0*/  FSEL R41, R41, -INF , P2 ;  /* 0xff80000029297808 */ /* 0x004fe40001000000 */
[----:B------:R-:W-:Y:S02]  /*26d0*/  CS2R R118, SRZ ;  /* 0x0000000000767805 */ /* 0x000fe4000001ff00 */
[----:B------:R-:W-:Y:S01]  /*26e0*/  FMNMX.FTZ R4, R43, R4, !PT ;  /* 0x000000042b047209 */ /* 0x000fe20007810000 */
[----:B------:R-:W2:Y:S01]  /*26f0*/  MUFU.TANH R10, R71 ;  /* 0x00000047000a7308 */ /* 0x000ea20000002400 */
[----:B------:R-:W-:Y:S01]  /*2700*/  ISETP.GT.AND P2, PT, R8, 0x50, PT ;  /* 0x000000500800780c */ /* 0x000fe20003f44270 */
[----:B0-----:R-:W-:Y:S01]  /*2710*/  FMUL.FTZ R70, R0, R80 ;  /* 0x0000005000467220 */ /* 0x001fe20000410000 */
[----:B------:R-:W-:-:S02]  /*2720*/  FSEL R37, R37, -INF , P1 ;  /* 0xff80000025257808 */ /* 0x000fc40000800000 */
[----:B------:R-:W-:Y:S02]  /*2730*/  CS2R R116, SRZ ;  /* 0x0000000000747805 */ /* 0x000fe4000001ff00 */
[----:B------:R-:W-:Y:S02]  /*2740*/  FMNMX.FTZ R4, R41, R4, !PT ;  /* 0x0000000429047209 */ /* 0x000fe40007810000 */
[----:B------:R-:W-:Y:S02]  /*2750*/  CS2R R114, SRZ ;  /* 0x0000000000727805 */ /* 0x000fe4000001ff00 */
[----:B------:R-:W-:Y:S01]  /*2760*/  ISETP.GT.AND P1, PT, R8, 0x51, PT ;  /* 0x000000510800780c */ /* 0x000fe20003f24270 */
[----:B------:R0:W5:Y:S01]  /*2770*/  MUFU.TANH R11, R74 ;  /* 0x0000004a000b7308 */ /* 0x0001620000002400 */
[----:B---3--:R-:W-:Y:S01]  /*2780*/  FSEL R39, R66, -INF , P2 ;  /* 0xff80000042277808 */ /* 0x008fe20001000000 */
[C---:B------:R-:W-:Y:S01]  /*2790*/  FMUL.FTZ R66, R0.reuse, R72 ;  /* 0x0000004800427220 */ /* 0x040fe20000410000 */
[----:B------:R-:W-:Y:S01]  /*27a0*/  FMNMX.FTZ R4, R37, R4, !PT ;  /* 0x0000000425047209 */ /* 0x000fe20007810000 */
[----:B------:R-:W-:Y:S01]  /*27b0*/  FMUL.FTZ R72, R0, R81 ;  /* 0x0000005100487220 */ /* 0x000fe20000410000 */
[----:B------:R-:W-:-:S02]  /*27c0*/  ISETP.GT.AND P2, PT, R8, 0x58, PT ;  /* 0x000000580800780c */ /* 0x000fc40003f44270 */
[----:B------:R-:W-:Y:S02]  /*27d0*/  CS2R R112, SRZ ;  /* 0x0000000000707805 */ /* 0x000fe4000001ff00 */
[----:B-1----:R-:W-:Y:S01]  /*27e0*/  FSEL R21, R3, -INF , P1 ;  /* 0xff80000003157808 */ /* 0x002fe20000800000 */
[----:B------:R-:W1:Y:S01]  /*27f0*/  MUFU.TANH R75, R75 ;  /* 0x0000004b004b7308 */ /* 0x000e620000002400 */
[----:B------:R-:W-:Y:S01]  /*2800*/  FMNMX.FTZ R4, R39, R4, !PT ;  /* 0x0000000427047209 */ /* 0x000fe20007810000 */
[----:B0-----:R-:W-:Y:S01]  /*2810*/  FMUL.FTZ R74, R0, R85 ;  /* 0x00000055004a7220 */ /* 0x001fe20000410000 */
[----:B------:R-:W-:Y:S02]  /*2820*/  ISETP.GT.AND P1, PT, R8, 0x59, PT ;  /* 0x000000590800780c */ /* 0x000fe40003f24270 */
[----:B------:R-:W-:Y:S02]  /*2830*/  CS2R R110, SRZ ;  /* 0x00000000006e7805 */ /* 0x000fe4000001ff00 */
[----:B----4-:R-:W-:-:S02]  /*2840*/  FSEL R25, R25, -INF , P2 ;  /* 0xff80000019197808 */ /* 0x010fc40001000000 */
[----:B------:R-:W-:Y:S02]  /*2850*/  CS2R R108, SRZ ;  /* 0x00000000006c7805 */ /* 0x000fe4000001ff00 */
[----:B------:R-:W-:Y:S01]  /*2860*/  FMNMX.FTZ R4, R21, R4, !PT ;  /* 0x0000000415047209 */ /* 0x000fe20007810000 */
[----:B------:R-:W0:Y:S01]  /*2870*/  MUFU.TANH R7, R78 ;  /* 0x0000004e00077308 */ /* 0x000e220000002400 */
[----:B------:R-:W-:Y:S02]  /*2880*/  ISETP.GT.AND P2, PT, R8, 0x60, PT ;  /* 0x000000600800780c */ /* 0x000fe40003f44270 */
[----:B------:R-:W-:Y:S02]  /*2890*/  CS2R R106, SRZ ;  /* 0x00000000006a7805 */ /* 0x000fe4000001ff00 */
[----:B--2---:R-:W-:Y:S02]  /*28a0*/  FSEL R10, R10, -INF , P1 ;  /* 0xff8000000a0a7808 */ /* 0x004fe40000800000 */
[----:B------:R-:W-:-:S02]  /*28b0*/  CS2R R104, SRZ ;  /* 0x0000000000687805 */ /* 0x000fc4000001ff00 */
[----:B------:R-:W-:Y:S02]  /*28c0*/  FMNMX.FTZ R3, R25, R4, !PT ;  /* 0x0000000419037209 */ /* 0x000fe40007810000 */
[----:B------:R-:W-:Y:S02]  /*28d0*/  CS2R R102, SRZ ;  /* 0x0000000000667805 */ /* 0x000fe4000001ff00 */
[----:B------:R-:W-:Y:S01]  /*28e0*/  ISETP.GT.AND P1, PT, R8, 0x61, PT ;  /* 0x000000610800780c */ /* 0x000fe20003f24270 */
[----:B------:R-:W2:Y:S01]  /*28f0*/  MUFU.TANH R79, R79 ;  /* 0x0000004f004f7308 */ /* 0x000ea20000002400 */
[----:B-----5:R-:W-:Y:S02]  /*2900*/  FSEL R11, R11, -INF , P2 ;  /* 0xff8000000b0b7808 */ /* 0x020fe40001000000 */
[----:B------:R-:W-:Y:S02]  /*2910*/  FMNMX.FTZ R4, R10, R3, !PT ;  /* 0x000000030a047209 */ /* 0x000fe40007810000 */
[----:B------:R-:W-:-:S02]  /*2920*/  ISETP.GT.AND P2, PT, R8, 0x68, PT ;  /* 0x000000680800780c */ /* 0x000fc40003f44270 */
[----:B-1----:R-:W-:Y:S01]  /*2930*/  FSEL R3, R75, -INF , P1 ;  /* 0xff8000004b037808 */ /* 0x002fe20000800000 */
[----:B------:R-:W1:Y:S01]  /*2940*/  MUFU.TANH R82, R82 ;  /* 0x0000005200527308 */ /* 0x000e620000002400 */
[----:B------:R-:W-:Y:S02]  /*2950*/  FMNMX.FTZ R4, R11, R4, !PT ;  /* 0x000000040b047209 */ /* 0x000fe40007810000 */
[C---:B------:R-:W-:Y:S02]  /*2960*/  ISETP.GT.AND P1, PT, R8.reuse, 0x69, PT ;  /* 0x000000690800780c */ /* 0x040fe40003f24270 */
        /* <DEDUP_REMOVED lines=8> */
[----:B-1----:R-:W-:Y:S02]  /*29f0*/  FSEL R6, R82, -INF , P2 ;  /* 0xff80000052067808 */ /* 0x002fe40001000000 */
[----:B------:R-:W-:Y:S02]  /*2a00*/  FMNMX.FTZ R9, R4, R5, !PT ;  /* 0x0000000504097209 */ /* 0x000fe40007810000 */
[----:B------:R-:W-:-:S02]  /*2a10*/  ISETP.GT.AND P2, PT, R8, 0x78, PT ;  /* 0x000000780800780c */ /* 0x000fc40003f44270 */
[----:B------:R-:W-:Y:S01]  /*2a20*/  FMNMX.FTZ R26, R6, R9, !PT ;  /* 0x00000009061a7209 */ /* 0x000fe20007810000 */
[----:B------:R-:W1:Y:S01]  /*2a30*/  MUFU.TANH R87, R87 ;  /* 0x0000005700577308 */ /* 0x000e620000002400 */
[----:B0-----:R-:W-:Y:S02]  /*2a40*/  FSEL R5, R83, -INF , P1 ;  /* 0xff80000053057808 */ /* 0x001fe40000800000 */
[----:B------:R-:W-:Y:S02]  /*2a50*/  ISETP.GT.AND P1, PT, R8, 0x79, PT ;  /* 0x000000790800780c */ /* 0x000fe40003f24270 */
[----:B------:R-:W-:Y:S02]  /*2a60*/  FMNMX.FTZ R61, R5, R26, !PT ;  /* 0x0000001a053d7209 */ /* 0x000fe40007810000 */
[----:B------:R-:W-:Y:S01]  /*2a70*/  VIADDMNMX R77, R77, R46, R13, PT ;  /* 0x0000002e4d4d7246 */ /* 0x000fe2000380010d */
[----:B------:R-:W-:Y:S01]  /*2a80*/  MUFU.TANH R14, R14 ;  /* 0x0000000e000e7308 */ /* 0x000fe20000002400 */
[----:B--2---:R-:W-:-:S02]  /*2a90*/  FSEL R8, R86, -INF , P2 ;  /* 0xff80000056087808 */ /* 0x004fc40001000000 */
[C---:B------:R-:W-:Y:S02]  /*2aa0*/  ISETP.GT.AND P2, PT, R77.reuse, 0x1, PT ;  /* 0x000000014d00780c */ /* 0x040fe40003f44270 */
[----:B------:R-:W-:Y:S02]  /*2ab0*/  FMNMX.FTZ R26, R8, R61, !PT ;  /* 0x0000003d081a7209 */ /* 0x000fe40007810000 */
[----:B------:R-:W-:Y:S01]  /*2ac0*/  ISETP.GT.AND P3, PT, R77, 0x8, PT ;  /* 0x000000084d00780c */ /* 0x000fe20003f64270 */
[----:B------:R-:W-:Y:S01]  /*2ad0*/  MUFU.TANH R15, R15 ;  /* 0x0000000f000f7308 */ /* 0x000fe20000002400 */
[----:B-1----:R-:W-:-:S04]  /*2ae0*/  FSEL R9, R87, -INF , P1 ;  /* 0xff80000057097808 */ /* 0x002fc80000800000 */
[----:B------:R-:W-:-:S03]  /*2af0*/  FMNMX.FTZ R26, R9, R26, !PT ;  /* 0x0000001a091a7209 */ /* 0x000fc60007810000 */
[----:B------:R-:W0:Y:S02]  /*2b00*/  MUFU.TANH R24, R24 ;  /* 0x0000001800187308 */ /* 0x000e240000002400 */
[----:B------:R-:W1:Y:S06]  /*2b10*/  SHFL.BFLY PT, R61, R26, 0x2, 0x1f ;  /* 0x0c401f001a3d7f89 */ /* 0x000e6c00000e0000 */
[----:B------:R-:W-:Y:S08]  /*2b20*/  MUFU.TANH R20, R20 ;  /* 0x0000001400147308 */ /* 0x000ff00000002400 */
[----:B------:R-:W2:Y:S01]  /*2b30*/  MUFU.TANH R27, R27 ;  /* 0x0000001b001b7308 */ /* 0x000ea20000002400 */
[----:B0-----:R-:W-:-:S07]  /*2b40*/  FSEL R50, R24, -INF , P3 ;  /* 0xff80000018327808 */ /* 0x001fce0001800000 */
[----:B------:R-:W0:Y:S01]  /*2b50*/  MUFU.TANH R28, R28 ;  /* 0x0000001c001c7308 */ /* 0x000e220000002400 */
[----:B-1----:R-:W-:-:S05]  /*2b60*/  FMNMX.FTZ R61, R26, R61, !PT ;  /* 0x0000003d1a3d7209 */ /* 0x002fca0007810000 */
[----:B------:R-:W1:Y:S02]  /*2b70*/  SHFL.BFLY PT, R26, R61, 0x1, 0x1f ;  /* 0x0c201f003d1a7f89 */ /* 0x000e6400000e0000 */
[----:B------:R-:W3:Y:S08]  /*2b80*/  MUFU.TANH R29, R29 ;  /* 0x0000001d001d7308 */ /* 0x000ef00000002400 */
[----:B------:R-:W4:Y:S08]  /*2b90*/  MUFU.TANH R30, R30 ;  /* 0x0000001e001e7308 */ /* 0x000f300000002400 */
[----:B------:R-:W5:Y:S01]  /*2ba0*/  MUFU.TANH R32, R32 ;  /* 0x0000002000207308 */ /* 0x000f620000002400 */
[----:B-1----:R-:W-:Y:S01]  /*2bb0*/  FMNMX.FTZ R26, R61, R26, !PT ;  /* 0x0000001a3d1a7209 */ /* 0x002fe20007810000 */
[----:B------:R-:W-:-:S06]  /*2bc0*/  IMAD.U32 R61, RZ, RZ, UR19 ;  /* 0x00000013ff3d7e24 */ /* 0x000fcc000f8e00ff */
[----:B------:R-:W1:Y:S01]  /*2bd0*/  MUFU.TANH R31, R31 ;  /* 0x0000001f001f7308 */ /* 0x000e620000002400 */
[C---:B------:R-:W-:Y:S01]  /*2be0*/  FSETP.NEU.FTZ.AND P1, PT, R26.reuse, -INF , PT ;  /* 0xff8000001a00780b */ /* 0x040fe20003f3d000 */
[----:B------:R-:W-:-:S01]  /*2bf0*/  FFMA.FTZ R48, R26, R61, -8 ;  /* 0xc10000001a307423 */ /* 0x000fc2000001003d */
[----:B------:R-:W-:Y:S02]  /*2c00*/  FSEL R61, R15, -INF , P2 ;  /* 0xff8000000f3d7808 */ /* 0x000fe40001000000 */
[C---:B------:R-:W-:Y:S02]  /*2c10*/  ISETP.GT.AND P2, PT, R77.reuse, 0x10, PT ;  /* 0x000000104d00780c */ /* 0x040fe40003f44270 */
[----:B------:R-:W-:Y:S01]  /*2c20*/  FSEL R12, R48, RZ, P1 ;  /* 0x000000ff300c7208 */ /* 0x000fe20000800000 */
[----:B------:R-:W1:Y:S01]  /*2c30*/  MUFU.TANH R33, R33 ;  /* 0x0000002100217308 */ /* 0x000e620000002400 */
[----:B------:R-:W-:Y:S02]  /*2c40*/  ISETP.GT.AND P1, PT, R77, RZ, PT ;  /* 0x000000ff4d00720c */ /* 0x000fe40003f24270 */
[----:B--2---:R-:W-:Y:S01]  /*2c50*/  FSEL R52, R27, -INF , P2 ;  /* 0xff8000001b347808 */ /* 0x004fe20001000000 */
[----:B------:R-:W-:-:S01]  /*2c60*/  FFMA.FTZ R84, R37, UR19, -R12 ;  /* 0x0000001325547c23 */ /* 0x000fc2000801080c */
[----:B------:R-:W-:Y:S01]  /*2c70*/  FSEL R46, R14, -INF , P1 ;  /* 0xff8000000e2e7808 */ /* 0x000fe20000800000 */
[----:B------:R-:W-:-:S01]  /*2c80*/  FFMA.FTZ R37, R39, UR19, -R12 ;  /* 0x0000001327257c23 */ /* 0x000fc2000801080c */
[----:B------:R-:W-:Y:S01]  /*2c90*/  ISETP.GT.AND P1, PT, R77, 0x9, PT ;  /* 0x000000094d00780c */ /* 0x000fe20003f24270 */
[----:B------:R-:W2:Y:S01]  /*2ca0*/  MUFU.TANH R34, R34 ;  /* 0x0000002200227308 */ /* 0x000ea20000002400 */
[----:B------:R-:W-:Y:S01]  /*2cb0*/  FMNMX.FTZ R15, R46, R61, !PT ;  /* 0x0000003d2e0f7209 */ /* 0x000fe20007810000 */
[--C-:B------:R-:W-:Y:S01]  /*2cc0*/  FFMA.FTZ R13, R101, UR19, -R12.reuse ;  /* 0x00000013650d7c23 */ /* 0x100fe2000801080c */
[----:B------:R-:W-:Y:S01]  /*2cd0*/  FSEL R48, R20, -INF , P1 ;  /* 0xff80000014307808 */ /* 0x000fe20000800000 */
[--C-:B------:R-:W-:Y:S01]  /*2ce0*/  FFMA.FTZ R14, R99, UR19, -R12.reuse ;  /* 0x00000013630e7c23 */ /* 0x100fe2000801080c */
[----:B------:R-:W-:Y:S01]  /*2cf0*/  FMNMX.FTZ R71, R50, R15, !PT ;  /* 0x0000000f32477209 */ /* 0x000fe20007810000 */
[--C-:B------:R-:W-:Y:S01]  /*2d00*/  FFMA.FTZ R97, R97, UR19, -R12.reuse ;  /* 0x0000001361617c23 */ /* 0x100fe2000801080c */
[----:B------:R-:W-:Y:S01]  /*2d10*/  ISETP.GT.AND P1, PT, R77, 0x11, PT ;  /* 0x000000114d00780c */ /* 0x000fe20003f24270 */
[----:B------:R-:W2:Y:S01]  /*2d20*/  MUFU.TANH R35, R35 ;  /* 0x0000002300237308 */ /* 0x000ea20000002400 */
[----:B------:R-:W-:Y:S01]  /*2d30*/  FMNMX.FTZ R71, R48, R71, !PT ;  /* 0x0000004730477209 */ /* 0x000fe20007810000 */
[--C-:B------:R-:W-:Y:S01]  /*2d40*/  FFMA.FTZ R20, R95, UR19, -R12.reuse ;  /* 0x000000135f147c23 */ /* 0x100fe2000801080c */
[----:B------:R-:W-:Y:S01]  /*2d50*/  ISETP.GT.AND P2, PT, R77, 0x18, PT ;  /* 0x000000184d00780c */ /* 0x000fe20003f44270 */
[--C-:B------:R-:W-:Y:S01]  /*2d60*/  FFMA.FTZ R93, R93, UR19, -R12.reuse ;  /* 0x000000135d5d7c23 */ /* 0x100fe2000801080c */
[----:B0-----:R-:W-:Y:S01]  /*2d70*/  FSEL R28, R28, -INF , P1 ;  /* 0xff8000001c1c7808 */ /* 0x001fe20000800000 */
[--C-:B------:R-:W-:Y:S01]  /*2d80*/  FFMA.FTZ R91, R91, UR19, -R12.reuse ;  /* 0x000000135b5b7c23 */ /* 0x100fe2000801080c */
[----:B------:R-:W-:Y:S01]  /*2d90*/  FMNMX.FTZ R71, R52, R71, !PT ;  /* 0x0000004734477209 */ /* 0x000fe20007810000 */
[----:B------:R-:W0:Y:S01]  /*2da0*/  MUFU.TANH R36, R36 ;  /* 0x0000002400247308 */ /* 0x000e220000002400 */
        /* <DEDUP_REMOVED lines=8> */
[----:B----4-:R-:W-:Y:S01]  /*2e30*/  FSEL R30, R30, -INF , P1 ;  /* 0xff8000001e1e7808 */ /* 0x010fe20000800000 */
[--C-:B------:R-:W-:Y:S01]  /*2e40*/  FFMA.FTZ R49, R49, UR19, -R12.reuse ;  /* 0x0000001331317c23 */ /* 0x100fe2000801080c */
[----:B------:R-:W-:Y:S01]  /*2e50*/  FMNMX.FTZ R27, R29, R24, !PT ;  /* 0x000000181d1b7209 */ /* 0x000fe20007810000 */
[--C-:B------:R-:W-:Y:S01]  /*2e60*/  FFMA.FTZ R45, R45, UR19, -R12.reuse ;  /* 0x000000132d2d7c23 */ /* 0x100fe2000801080c */
[----:B------:R-:W-:Y:S01]  /*2e70*/  ISETP.GT.AND P1, PT, R77, 0x21, PT ;  /* 0x000000214d00780c */ /* 0x000fe20003f24270 */
[--C-:B------:R-:W-:Y:S01]  /*2e80*/  FFMA.FTZ R41, R41, UR19, -R12.reuse ;  /* 0x0000001329297c23 */ /* 0x100fe2000801080c */
[----:B-----5:R-:W-:Y:S01]  /*2e90*/  FSEL R32, R32, -INF , P2 ;  /* 0xff80000020207808 */ /* 0x020fe20001000000 */
        /* <DEDUP_REMOVED lines=17> */
[----:B--2---:R-:W-:Y:S01]  /*2fb0*/  FSEL R34, R34, -INF , P1 ;  /* 0xff80000022227808 */ /* 0x004fe20000800000 */
[----:B------:R-:W-:Y:S01]  /*2fc0*/  FFMA.FTZ R9, R9, UR19, -R12 ;  /* 0x0000001309097c23 */ /* 0x000fe2000801080c */
[----:B------:R-:W-:-:S02]  /*2fd0*/  FMNMX.FTZ R79, R33, R76, !PT ;  /* 0x0000004c214f7209 */ /* 0x000fc40007810000 */
[----:B------:R-:W-:Y:S02]  /*2fe0*/  CS2R R100, SRZ ;  /* 0x0000000000647805 */ /* 0x000fe4000001ff00 */
[----:B------:R-:W-:Y:S02]  /*2ff0*/  ISETP.GT.AND P1, PT, R77, 0x31, PT ;  /* 0x000000314d00780c */ /* 0x000fe40003f24270 */
[----:B------:R-:W-:Y:S02]  /*3000*/  CS2R R98, SRZ ;  /* 0x0000000000627805 */ /* 0x000fe4000001ff00 */
[----:B------:R-:W-:Y:S01]  /*3010*/  FSEL R75, R35, -INF , P2 ;  /* 0xff800000234b7808 */ /* 0x000fe20001000000 */
[----:B------:R-:W2:Y:S01]  /*3020*/  MUFU.TANH R54, R54 ;  /* 0x0000003600367308 */ /* 0x000ea20000002400 */
[----:B------:R-:W-:Y:S02]  /*3030*/  FMNMX.FTZ R78, R34, R79, !PT ;  /* 0x0000004f224e7209 */ /* 0x000fe40007810000 */
[----:B------:R-:W-:-:S02]  /*3040*/  CS2R R94, SRZ ;  /* 0x00000000005e7805 */ /* 0x000fc4000001ff00 */
[----:B------:R-:W-:Y:S02]  /*3050*/  ISETP.GT.AND P2, PT, R77, 0x38, PT ;  /* 0x000000384d00780c */ /* 0x000fe40003f44270 */
[----:B0-----:R-:W-:Y:S01]  /*3060*/  FSEL R76, R36, -INF , P1 ;  /* 0xff800000244c7808 */ /* 0x001fe20000800000 */
[----:B------:R-:W-:-:S01]  /*3070*/  FFMA.FTZ R36, R67, UR19, -R12 ;  /* 0x0000001343247c23 */ /* 0x000fc2000801080c */
[----:B------:R-:W-:Y:S01]  /*3080*/  FMNMX.FTZ R35, R75, R78, !PT ;  /* 0x0000004e4b237209 */ /* 0x000fe20007810000 */
[----:B------:R-:W0:Y:S01]  /*3090*/  MUFU.TANH R56, R56 ;  /* 0x0000003800387308 */ /* 0x000e220000002400 */
[----:B------:R-:W-:Y:S02]  /*30a0*/  ISETP.GT.AND P1, PT, R77, 0x39, PT ;  /* 0x000000394d00780c */ /* 0x000fe40003f24270 */
[----:B---3--:R-:W-:Y:S02]  /*30b0*/  FSEL R40, R40, -INF , P2 ;  /* 0xff80000028287808 */ /* 0x008fe40001000000 */
[----:B------:R-:W-:-:S02]  /*30c0*/  FMNMX.FTZ R35, R76, R35, !PT ;  /* 0x000000234c237209 */ /* 0x000fc40007810000 */
[----:B------:R-:W-:Y:S01]  /*30d0*/  ISETP.GT.AND P2, PT, R77, 0x40, PT ;  /* 0x000000404d00780c */ /* 0x000fe20003f44270 */
[----:B------:R-:W3:Y:S01]  /*30e0*/  MUFU.TANH R60, R60 ;  /* 0x0000003c003c7308 */ /* 0x000ee20000002400 */
[----:B----4-:R-:W-:Y:S01]  /*30f0*/  FSEL R67, R38, -INF , P1 ;  /* 0xff80000026437808 */ /* 0x010fe20000800000 */
[----:B------:R-:W-:Y:S01]  /*3100*/  FFMA.FTZ R38, R63, UR19, -R12 ;  /* 0x000000133f267c23 */ /* 0x000fe2000801080c */
[----:B------:R-:W-:Y:S02]  /*3110*/  FMNMX.FTZ R78, R40, R35, !PT ;  /* 0x00000023284e7209 */ /* 0x000fe40007810000 */
[----:B------:R-:W-:Y:S02]  /*3120*/  ISETP.GT.AND P1, PT, R77, 0x41, PT ;  /* 0x000000414d00780c */ /* 0x000fe40003f24270 */
[----:B-1----:R-:W-:Y:S01]  /*3130*/  FSEL R44, R44, -INF , P2 ;  /* 0xff8000002c2c7808 */ /* 0x002fe20001000000 */
[----:B------:R-:W1:Y:S01]  /*3140*/  MUFU.TANH R58, R58 ;  /* 0x0000003a003a7308 */ /* 0x000e620000002400 */
[----:B------:R-:W-:-:S02]  /*3150*/  FMNMX.FTZ R35, R67, R78, !PT ;  /* 0x0000004e43237209 */ /* 0x000fc40007810000 */
[C---:B------:R-:W-:Y:S02]  /*3160*/  ISETP.GT.AND P2, PT, R77.reuse, 0x48, PT ;  /* 0x000000484d00780c */ /* 0x040fe40003f44270 */
[----:B-----5:R-:W-:Y:S02]  /*3170*/  FSEL R42, R42, -INF , P1 ;  /* 0xff8000002a2a7808 */ /* 0x020fe40000800000 */
[----:B------:R-:W-:Y:S01]  /*3180*/  FMNMX.FTZ R35, R44, R35, !PT ;  /* 0x000000232c237209 */ /* 0x000fe20007810000 */
[----:B------:R-:W4:Y:S01]  /*3190*/  MUFU.TANH R64, R64 ;  /* 0x0000004000407308 */ /* 0x000f220000002400 */
[----:B------:R-:W-:Y:S02]  /*31a0*/  ISETP.GT.AND P1, PT, R77, 0x49, PT ;  /* 0x000000494d00780c */ /* 0x000fe40003f24270 */
[----:B--2---:R-:W-:Y:S02]  /*31b0*/  FSEL R54, R54, -INF , P2 ;  /* 0xff80000036367808 */ /* 0x004fe40001000000 */
[----:B------:R-:W-:-:S02]  /*31c0*/  FMNMX.FTZ R35, R42, R35, !PT ;  /* 0x000000232a237209 */ /* 0x000fc40007810000 */
[----:B------:R-:W-:Y:S01]  /*31d0*/  ISETP.GT.AND P2, PT, R77, 0x50, PT ;  /* 0x000000504d00780c */ /* 0x000fe20003f44270 */
[----:B------:R-:W2:Y:S01]  /*31e0*/  MUFU.TANH R62, R62 ;  /* 0x0000003e003e7308 */ /* 0x000ea20000002400 */
[----:B0-----:R-:W-:Y:S01]  /*31f0*/  FSEL R63, R56, -INF , P1 ;  /* 0xff800000383f7808 */ /* 0x001fe20000800000 */
[--C-:B------:R-:W-:Y:S01]  /*3200*/  FFMA.FTZ R56, R57, UR19, -R12.reuse ;  /* 0x0000001339387c23 */ /* 0x100fe2000801080c */
[----:B------:R-:W-:Y:S02]  /*3210*/  FMNMX.FTZ R78, R54, R35, !PT ;  /* 0x00000023364e7209 */ /* 0x000fe40007810000 */
[----:B------:R-:W-:Y:S02]  /*3220*/  ISETP.GT.AND P1, PT, R77, 0x51, PT ;  /* 0x000000514d00780c */ /* 0x000fe40003f24270 */
[----:B---3--:R-:W-:Y:S01]  /*3230*/  FSEL R60, R60, -INF , P2 ;  /* 0xff8000003c3c7808 */ /* 0x008fe20001000000 */
[----:B------:R-:W0:Y:S01]  /*3240*/  MUFU.TANH R66, R66 ;  /* 0x0000004200427308 */ /* 0x000e220000002400 */
[----:B------:R-:W-:Y:S01]  /*3250*/  FMNMX.FTZ R35, R63, R78, !PT ;  /* 0x0000004e3f237209 */ /* 0x000fe20007810000 */
[----:B------:R-:W-:Y:S01]  /*3260*/  FFMA.FTZ R78, R51, UR19, -R12 ;  /* 0x00000013334e7c23 */ /* 0x000fe2000801080c */
[----:B------:R-:W-:-:S02]  /*3270*/  ISETP.GT.AND P2, PT, R77, 0x58, PT ;  /* 0x000000584d00780c */ /* 0x000fc40003f44270 */
[----:B-1----:R-:W-:Y:S02]  /*3280*/  FSEL R58, R58, -INF , P1 ;  /* 0xff8000003a3a7808 */ /* 0x002fe40000800000 */
[----:B------:R-:W-:Y:S01]  /*3290*/  FMNMX.FTZ R35, R60, R35, !PT ;  /* 0x000000233c237209 */ /* 0x000fe20007810000 */
[----:B------:R-:W1:Y:S01]  /*32a0*/  MUFU.TANH R65, R65 ;  /* 0x0000004100417308 */ /* 0x000e620000002400 */
[C---:B------:R-:W-:Y:S02]  /*32b0*/  ISETP.GT.AND P1, PT, R77.reuse, 0x59, PT ;  /* 0x000000594d00780c */ /* 0x040fe40003f24270 */
[----:B----4-:R-:W-:Y:S02]  /*32c0*/  FSEL R64, R64, -INF , P2 ;  /* 0xff80000040407808 */ /* 0x010fe40001000000 */
[----:B------:R-:W-:Y:S02]  /*32d0*/  FMNMX.FTZ R35, R58, R35, !PT ;  /* 0x000000233a237209 */ /* 0x000fe40007810000 */
[----:B------:R-:W-:Y:S01]  /*32e0*/  ISETP.GT.AND P2, PT, R77, 0x60, PT ;  /* 0x000000604d00780c */ /* 0x000fe20003f44270 */
[----:B------:R-:W3:Y:S01]  /*32f0*/  MUFU.TANH R69, R69 ;  /* 0x0000004500457308 */ /* 0x000ee20000002400 */
[----:B--2---:R-:W-:-:S02]  /*3300*/  FSEL R62, R62, -INF , P1 ;  /* 0xff8000003e3e7808 */ /* 0x004fc40000800000 */
[----:B------:R-:W-:Y:S02]  /*3310*/  FMNMX.FTZ R35, R64, R35, !PT ;  /* 0x0000002340237209 */ /* 0x000fe40007810000 */
[C---:B------:R-:W-:Y:S02]  /*3320*/  ISETP.GT.AND P1, PT, R77.reuse, 0x61, PT ;  /* 0x000000614d00780c */ /* 0x040fe40003f24270 */
        /* <DEDUP_REMOVED lines=11> */
[----:B------:R-:W2:Y:S01]  /*33e0*/  MUFU.TANH R72, R72 ;  /* 0x0000004800487308 */ /* 0x000ea20000002400 */
[----:B0-----:R-:W-:-:S02]  /*33f0*/  FSEL R68, R68, -INF , P1 ;  /* 0xff80000044447808 */ /* 0x001fc40000800000 */
[----:B------:R-:W-:Y:S01]  /*3400*/  FMNMX.FTZ R35, R69, R80, !PT ;  /* 0x0000005045237209 */ /* 0x000fe20007810000 */
[----:B------:R-:W-:-:S01]  /*3410*/  FFMA.FTZ R80, R47, UR19, -R12 ;  /* 0x000000132f507c23 */ /* 0x000fc2000801080c */
[C---:B------:R-:W-:Y:S02]  /*3420*/  ISETP.GT.AND P1, PT, R77.reuse, 0x71, PT ;  /* 0x000000714d00780c */ /* 0x040fe40003f24270 */
[----:B------:R-:W-:Y:S01]  /*3430*/  FMNMX.FTZ R35, R68, R35, !PT ;  /* 0x0000002344237209 */ /* 0x000fe20007810000 */
        /* <DEDUP_REMOVED lines=8> */
[----:B------:R-:W-:Y:S01]  /*34c0*/  MUFU.EX2 R13, R13 ;  /* 0x0000000d000d7308 */ /* 0x000fe20000000800 */
[----:B0-----:R-:W-:-:S04]  /*34d0*/  FSEL R73, R73, -INF , P2 ;  /* 0xff80000049497808 */ /* 0x001fc80001000000 */
[----:B------:R-:W-:-:S03]  /*34e0*/  FMNMX.FTZ R82, R73, R82, !PT ;  /* 0x0000005249527209 */ /* 0x000fc60007810000 */
[----:B------:R-:W-:Y:S01]  /*34f0*/  MUFU.EX2 R14, R14 ;  /* 0x0000000e000e7308 */ /* 0x000fe20000000800 */
[----:B-1----:R-:W-:Y:S01]  /*3500*/  FSEL R47, R74, -INF , P1 ;  /* 0xff8000004a2f7808 */ /* 0x002fe20000800000 */
[----:B------:R-:W-:-:S03]  /*3510*/  FFMA.FTZ R74, R43, UR19, -R12 ;  /* 0x000000132b4a7c23 */ /* 0x000fc6000801080c */
[----:B------:R-:W-:Y:S01]  /*3520*/  FMNMX.FTZ R35, R47, R82, !PT ;  /* 0x000000522f237209 */ /* 0x000fe20007810000 */
[----:B------:R-:W-:-:S01]  /*3530*/  FFMA.FTZ R82, R21, UR19, -R12 ;  /* 0x0000001315527c23 */ /* 0x000fc2000801080c */
[----:B------:R-:W-:Y:S01]  /*3540*/  FFMA.FTZ R21, R25, UR19, -R12 ;  /* 0x0000001319157c23 */ /* 0x000fe2000801080c */
[----:B------:R0:W-:Y:S02]  /*3550*/  MUFU.EX2 R15, R97 ;  /* 0x00000061000f7308 */ /* 0x0001e40000000800 */
[----:B------:R-:W1:Y:S06]  /*3560*/  SHFL.BFLY PT, R86, R35, 0x2, 0x1f ;  /* 0x0c401f0023567f89 */ /* 0x000e6c00000e0000 */
[----:B------:R-:W2:Y:S01]  /*3570*/  MUFU.EX2 R20, R20 ;  /* 0x0000001400147308 */ /* 0x000ea20000000800 */
[----:B0-----:R-:W-:-:S07]  /*3580*/  CS2R R96, SRZ ;  /* 0x0000000000607805 */ /* 0x001fce000001ff00 */
[----:B------:R0:W-:Y:S08]  /*3590*/  MUFU.EX2 R24, R93 ;  /* 0x0000005d00187308 */ /* 0x0001f00000000800 */
[----:B------:R3:W-:Y:S01]  /*35a0*/  MUFU.EX2 R27, R91 ;  /* 0x0000005b001b7308 */ /* 0x0007e20000000800 */
[----:B--2---:R-:W-:Y:S02]  /*35b0*/  F2FP.SATFINITE.E4M3.F32.PACK_AB_MERGE_C R149, R20, R15, RZ ;  /* 0x0000000f1495723e */ /* 0x004fe400048070ff */
[----:B0-----:R-:W-:-:S02]  /*35c0*/  CS2R R92, SRZ ;  /* 0x00000000005c7805 */ /* 0x001fc4000001ff00 */
[----:B-1----:R-:W-:Y:S01]  /*35d0*/  FMNMX.FTZ R25, R35, R86, !PT ;  /* 0x0000005623197209 */ /* 0x002fe20007810000 */
[--C-:B------:R-:W-:Y:S01]  /*35e0*/  FFMA.FTZ R86, R3, UR19, -R12.reuse ;  /* 0x0000001303567c23 */ /* 0x100fe2000801080c */
[----:B------:R-:W-:-:S01]  /*35f0*/  FFMA.FTZ R3, R7, UR19, -R12 ;  /* 0x0000001307037c23 */ /* 0x000fc2000801080c */
[----:B------:R-:W-:Y:S01]  /*3600*/  FFMA.FTZ R7, R8, UR19, -R12 ;  /* 0x0000001308077c23 */ /* 0x000fe2000801080c */
[----:B------:R-:W-:Y:S01]  /*3610*/  F2FP.SATFINITE.E4M3.F32.PACK_AB_MERGE_C R149, R14, R13, R149 ;  /* 0x0000000d0e95723e */ /* 0x000fe20004807095 */
[----:B------:R-:W0:Y:S01]  /*3620*/  SHFL.BFLY PT, R88, R25, 0x1, 0x1f ;  /* 0x0c201f0019587f89 */ /* 0x000e2200000e0000 */
[----:B------:R-:W-:Y:S01]  /*3630*/  MUFU.EX2 R31, R31 ;  /* 0x0000001f001f7308 */ /* 0x000fe20000000800 */
[----:B---3--:R-:W-:-:S07]  /*3640*/  CS2R R90, SRZ ;  /* 0x00000000005a7805 */ /* 0x008fce000001ff00 */
        /* <DEDUP_REMOVED lines=8> */
[----:B------:R-:W-:Y:S02]  /*36d0*/  CS2R R88, SRZ ;  /* 0x0000000000587805 */ /* 0x000fe4000001ff00 */
[----:B------:R-:W-:Y:S02]  /*36e0*/  F2FP.SATFINITE.E4M3.F32.PACK_AB_MERGE_C R151, R27, R24, R151 ;  /* 0x000000181b97723e */ /* 0x000fe40004807097 */
        /* <DEDUP_REMOVED lines=13> */
[----:B------:R-:W-:Y:S01]  /*37c0*/  FADD.FTZ R42, R13, R14 ;  /* 0x0000000e0d2a7221 */ /* 0x000fe20000010000 */
        /* <DEDUP_REMOVED lines=24> */
[----:B------:R-:W-:-:S03]  /*3950*/  FFMA.FTZ R47, R47, UR19, -R39 ;  /* 0x000000132f2f7c23 */ /* 0x000fc60008010827 */
[----:B------:R-:W0:Y:S08]  /*3960*/  MUFU.EX2 R43, R43 ;  /* 0x0000002b002b7308 */ /* 0x000e300000000800 */
[----:B------:R-:W2:Y:S01]  /*3970*/  MUFU.EX2 R28, R28 ;  /* 0x0000001c001c7308 */ /* 0x000ea20000000800 */
[----:B-1----:R-:W-:-:S04]  /*3980*/  F2FP.SATFINITE.E4M3.F32.PACK_AB_MERGE_C R148, R51, R46, RZ ;  /* 0x0000002e3394723e */ /* 0x002fc800048070ff */
[----:B------:R-:W-:-:S03]  /*3990*/  F2FP.SATFINITE.E4M3.F32.PACK_AB_MERGE_C R148, R25, R8, R148 ;  /* 0x000000081994723e */ /* 0x000fc60004807094 */
[----:B------:R1:W-:Y:S08]  /*39a0*/  MUFU.EX2 R76, R67 ;  /* 0x00000043004c7308 */ /* 0x0003f00000000800 */
[----:B------:R-:W3:Y:S01]  /*39b0*/  MUFU.EX2 R48, R48 ;  /* 0x0000003000307308 */ /* 0x000ee20000000800 */
[----:B-1----:R-:W-:-:S01]  /*39c0*/  FADD.FTZ R67, R15, R42 ;  /* 0x0000002a0f437221 */ /* 0x002fc20000010000 */
[----:B------:R-:W-:Y:S01]  /*39d0*/  FADD.FTZ R42, R46, R61 ;  /* 0x0000003d2e2a7221 */ /* 0x000fe20000010000 */
[----:B------:R-:W-:-:S02]  /*39e0*/  FFMA.FTZ R61, R58, UR19, -R39 ;  /* 0x000000133a3d7c23 */ /* 0x000fc40008010827 */
[----:B------:R-:W-:Y:S01]  /*39f0*/  FADD.FTZ R67, R20, R67 ;  /* 0x0000004314437221 */ /* 0x000fe20000010000 */
[----:B------:R-:W-:-:S02]  /*3a00*/  FADD.FTZ R42, R51, R42 ;  /* 0x0000002a332a7221 */ /* 0x000fc40000010000 */
[----:B------:R-:W1:Y:S01]  /*3a10*/  MUFU.EX2 R77, R77 ;  /* 0x0000004d004d7308 */ /* 0x000e620000000800 */
[----:B------:R-:W-:-:S01]  /*3a20*/  FADD.FTZ R44, R24, R67 ;  /* 0x00000043182c7221 */ /* 0x000fc20000010000 */
[----:B0-----:R-:W-:-:S03]  /*3a30*/  FADD.FTZ R67, R43, R42 ;  /* 0x0000002a2b437221 */ /* 0x001fc60000010000 */
[----:B------:R-:W-:Y:S01]  /*3a40*/  FADD.FTZ R44, R27, R44 ;  /* 0x0000002c1b2c7221 */ /* 0x000fe20000010000 */
[----:B--2---:R-:W-:-:S02]  /*3a50*/  FADD.FTZ R67, R28, R67 ;  /* 0x000000431c437221 */ /* 0x004fc40000010000 */
[----:B------:R-:W0:Y:S01]  /*3a60*/  MUFU.EX2 R29, R29 ;  /* 0x0000001d001d7308 */ /* 0x000e220000000800 */
[----:B------:R-:W-:-:S01]  /*3a70*/  FADD.FTZ R79, R31, R44 ;  /* 0x0000002c1f4f7221 */ /* 0x000fc20000010000 */
[----:B---3--:R-:W-:-:S03]  /*3a80*/  FADD.FTZ R42, R48, R67 ;  /* 0x00000043302a7221 */ /* 0x008fc60000010000 */
[----:B------:R-:W-:-:S03]  /*3a90*/  FADD.FTZ R79, R36, R79 ;  /* 0x0000004f244f7221 */ /* 0x000fc60000010000 */
        /* <DEDUP_REMOVED lines=8> */
[----:B------:R-:W-:-:S06]  /*3b20*/  FADD.FTZ R44, R56, R79 ;  /* 0x0000004f382c7221 */ /* 0x000fcc0000010000 */
        /* <DEDUP_REMOVED lines=18> */
[----:B------:R2:W3:Y:S01]  /*3c50*/  MUFU.EX2 R75, R40 ;  /* 0x00000028004b7308 */ /* 0x0004e20000000800 */
[----:B-1----:R-:W-:-:S07]  /*3c60*/  FADD.FTZ R20, R33, R20 ;  /* 0x0000001421147221 */ /* 0x002fce0000010000 */
[----:B------:R-:W1:Y:S01]  /*3c70*/  MUFU.EX2 R80, R80 ;  /* 0x0000005000507308 */ /* 0x000e620000000800 */
[----:B0-----:R-:W-:-:S01]  /*3c80*/  FADD.FTZ R31, R49, R36 ;  /* 0x00000024311f7221 */ /* 0x001fc20000010000 */
[----:B--2---:R-:W-:-:S06]  /*3c90*/  FFMA.FTZ R40, R60, UR19, -R39 ;  /* 0x000000133c287c23 */ /* 0x004fcc0008010827 */
[----:B------:R-:W0:Y:S01]  /*3ca0*/  MUFU.EX2 R45, R45 ;  /* 0x0000002d002d7308 */ /* 0x000e220000000800 */
[----:B---3--:R-:W-:-:S01]  /*3cb0*/  FADD.FTZ R15, R75, R20 ;  /* 0x000000144b0f7221 */ /* 0x008fc20000010000 */
[----:B------:R-:W-:-:S03]  /*3cc0*/  F2FP.SATFINITE.E4M3.F32.PACK_AB_MERGE_C R75, R76, R75, RZ ;  /* 0x0000004b4c4b723e */ /* 0x000fc600048070ff */
[----:B------:R-:W-:Y:S01]  /*3cd0*/  FADD.FTZ R15, R76, R15 ;  /* 0x0000000f4c0f7221 */ /* 0x000fe20000010000 */
[----:B------:R-:W-:Y:S02]  /*3ce0*/  F2FP.SATFINITE.E4M3.F32.PACK_AB_MERGE_C R146, R33, R32, R75 ;  /* 0x000000202192723e */ /* 0x000fe4000480704b */
[----:B------:R-:W2:Y:S01]  /*3cf0*/  MUFU.EX2 R34, R34 ;  /* 0x0000002200227308 */ /* 0x000ea20000000800 */
[----:B-1----:R-:W-:-:S04]  /*3d00*/  F2FP.SATFINITE.E4M3.F32.PACK_AB_MERGE_C R49, R80, R49, RZ ;  /* 0x000000315031723e */ /* 0x002fc800048070ff */
[----:B------:R-:W-:-:S03]  /*3d10*/  F2FP.SATFINITE.E4M3.F32.PACK_AB_MERGE_C R147, R78, R53, R49 ;  /* 0x000000354e93723e */ /* 0x000fc60004807031 */
[----:B------:R-:W1:Y:S08]  /*3d20*/  MUFU.EX2 R74, R74 ;  /* 0x0000004a004a7308 */ /* 0x000e700000000800 */
[----:B------:R-:W3:Y:S08]  /*3d30*/  MUFU.EX2 R57, R57 ;  /* 0x0000003900397308 */ /* 0x000ef00000000800 */
[----:B------:R-:W4:Y:S08]  /*3d40*/  MUFU.EX2 R41, R41 ;  /* 0x0000002900297308 */ /* 0x000f300000000800 */
[----:B------:R-:W5:Y:S08]  /*3d50*/  MUFU.EX2 R54, R54 ;  /* 0x0000003600367308 */ /* 0x000f700000000800 */
[----:B------:R-:W5:Y:S08]  /*3d60*/  MUFU.EX2 R84, R84 ;  /* 0x0000005400547308 */ /* 0x000f700000000800 */
[----:B------:R-:W5:Y:S08]  /*3d70*/  MUFU.EX2 R63, R63 ;  /* 0x0000003f003f7308 */ /* 0x000f700000000800 */
[----:B------:R0:W-:Y:S08]  /*3d80*/  MUFU.EX2 R39, R12 ;  /* 0x0000000c00277308 */ /* 0x0001f00000000800 */
[----:B------:R-:W5:Y:S01]  /*3d90*/  MUFU.EX2 R37, R37 ;  /* 0x0000002500257308 */ /* 0x000f620000000800 */
[----:B0-----:R-:W-:-:S04]  /*3da0*/  FADD.FTZ R12, R80, R31 ;  /* 0x0000001f500c7221 */ /* 0x001fc80000010000 */
[----:B------:R-:W-:Y:S01]  /*3db0*/  FADD.FTZ R31, R45, R12 ;  /* 0x0000000c2d1f7221 */ /* 0x000fe20000010000 */
[----:B--2---:R-:W-:-:S02]  /*3dc0*/  FADD.FTZ R12, R34, R15 ;  /* 0x0000000f220c7221 */ /* 0x004fc40000010000 */
[----:B------:R-:W0:Y:S01]  /*3dd0*/  MUFU.EX2 R40, R40 ;  /* 0x0000002800287308 */ /* 0x000e220000000800 */
[----:B-1----:R-:W-:-:S01]  /*3de0*/  FADD.FTZ R20, R74, R31 ;  /* 0x0000001f4a147221 */ /* 0x002fc20000010000 */
[----:B---3--:R-:W-:-:S03]  /*3df0*/  FADD.FTZ R13, R57, R12 ;  /* 0x0000000c390d7221 */ /* 0x008fc60000010000 */
[----:B----4-:R-:W-:Y:S01]  /*3e00*/  FADD.FTZ R15, R41, R20 ;  /* 0x00000014290f7221 */ /* 0x010fe20000010000 */
[----:B-----5:R-:W-:-:S01]  /*3e10*/  FADD.FTZ R12, R54, R13 ;  /* 0x0000000d360c7221 */ /* 0x020fc20000010000 */
[C---:B------:R-:W-:Y:S01]  /*3e20*/  F2FP.SATFINITE.E4M3.F32.PACK_AB_MERGE_C R41, R84.reuse, R41, RZ ;  /* 0x000000295429723e */ /* 0x040fe200048070ff */
[----:B------:R-:W1:Y:S01]  /*3e30*/  MUFU.EX2 R82, R82 ;  /* 0x0000005200527308 */ /* 0x000e620000000800 */
[----:B------:R-:W-:-:S01]  /*3e40*/  FADD.FTZ R84, R84, R15 ;  /* 0x0000000f54547221 */ /* 0x000fc20000010000 */
[C---:B------:R-:W-:Y:S01]  /*3e50*/  F2FP.SATFINITE.E4M3.F32.PACK_AB_MERGE_C R54, R63.reuse, R54, RZ ;  /* 0x000000363f36723e */ /* 0x040fe200048070ff */
[----:B------:R-:W-:-:S01]  /*3e60*/  FADD.FTZ R63, R63, R12 ;  /* 0x0000000c3f3f7221 */ /* 0x000fc20000010000 */
[----:B------:R-:W-:Y:S01]  /*3e70*/  F2FP.SATFINITE.E4M3.F32.PACK_AB_MERGE_C R141, R74, R45, R41 ;  /* 0x0000002d4a8d723e */ /* 0x000fe20004807029 */
[----:B------:R-:W-:-:S01]  /*3e80*/  FADD.FTZ R15, R37, R84 ;  /* 0x00000054250f7221 */ /* 0x000fc20000010000 */
        /* <DEDUP_REMOVED lines=16> */
[C---:B0-----:R-:W-:Y:S01]  /*3f90*/  F2FP.SATFINITE.E4M3.F32.PACK_AB_MERGE_C R64, R65.reuse, R64, RZ ;  /* 0x000000404140723e */ /* 0x041fe200048070ff */
[----:B------:R-:W-:-:S03]  /*3fa0*/  FADD.FTZ R65, R65, R8 ;  /* 0x0000000841417221 */ /* 0x000fc60000010000 */
[----:B------:R-:W-:-:S03]  /*3fb0*/  F2FP.SATFINITE.E4M3.F32.PACK_AB_MERGE_C R142, R61, R40, R64 ;  /* 0x000000283d8e723e */ /* 0x000fc60004807040 */
        /* <DEDUP_REMOVED lines=28> */
[----:B------:R-:W2:Y:S01]  /*4180*/  MUFU.EX2 R10, R9 ;  /* 0x00000009000a7308 */ /* 0x000ea20000000800 */
[----:B0-----:R-:W-:-:S01]  /*4190*/  FADD.FTZ R3, R73, R4 ;  /* 0x0000000449037221 */ /* 0x001fc20000010000 */
[----:B-1----:R-:W-:-:S03]  /*41a0*/  F2FP.SATFINITE.E4M3.F32.PACK_AB_MERGE_C R2, R8, R73, RZ ;  /* 0x000000490802723e */ /* 0x002fc600048070ff */
[----:B------:R-:W-:Y:S01]  /*41b0*/  FADD.FTZ R3, R8, R3 ;  /* 0x0000000308037221 */ /* 0x000fe20000010000 */
[----:B------:R-:W-:Y:S02]  /*41c0*/  F2FP.SATFINITE.E4M3.F32.PACK_AB_MERGE_C R138, R13, R70, R2 ;  /* 0x000000460d8a723e */ /* 0x000fe40004807002 */
[----:B--2---:R-:W-:Y:S01]  /*41d0*/  F2FP.SATFINITE.E4M3.F32.PACK_AB_MERGE_C R9, R10, R7, RZ ;  /* 0x000000070a09723e */ /* 0x004fe200048070ff */
[----:B------:R-:W-:-:S03]  /*41e0*/  FADD.FTZ R7, R7, R12 ;  /* 0x0000000c07077221 */ /* 0x000fc60000010000 */
[----:B------:R-:W-:Y:S01]  /*41f0*/  F2FP.SATFINITE.E4M3.F32.PACK_AB_MERGE_C R139, R5, R6, R9 ;  /* 0x00000006058b723e */ /* 0x000fe20004807009 */
[----:B------:R-:W-:-:S01]  /*4200*/  FADD.FTZ R2, R10, R7 ;  /* 0x000000070a027221 */ /* 0x000fc20000010000 */
        /* <DEDUP_REMOVED lines=8> */
.L_x_12284:
[----:B------:R-:W-:-:S04]  /*4290*/  UISETP.NE.AND UP0, UPT, UR22, 0x1, UPT ;  /* 0x000000011600788c */ /* 0x000fc8000bf05270 */
[----:B------:R-:W-:-:S04]  /*42a0*/  USEL UR37, URZ, 0x1, UP0 ;  /* 0x000000013f257887 */ /* 0x000fc80008000000 */
[----:B------:R-:W-:Y:S01]  /*42b0*/  ULOP3.LUT UR37, UR21, UR37, URZ, 0x3c, !UPT ;  /* 0x0000002515257292 */ /* 0x000fe2000f8e3c3f */
[----:B------:R-:W-:Y:S11]  /*42c0*/  @!P0 BRA `(.L_x_12274) ;  /* 0x0000000000048947 */ /* 0x000ff60003800000 */
[----:B------:R-:W-:Y:S01]  /*42d0*/  BPT.TRAP 0x1 ;  /* 0x000000040000795c */ /* 0x000fe20000300000 */
.L_x_12274:
        /* <DEDUP_REMOVED lines=9> */
.L_x_12275:
[----:B-1----:R-:W-:Y:S05]  /*4370*/  @P1 BRA `(.L_x_12276) ;  /* 0x0000000000081947 */ /* 0x002fea0003800000 */
[----:B------:R-:W1:Y:S02]  /*4380*/  SYNCS.PHASECHK.TRANS64.TRYWAIT P1, [UR20+0x19c30], R6 ;  /* 0x019c3006ff0075a7 */ /* 0x000e640008020154 */
[----:B-1----:R-:W-:Y:S05]  /*4390*/  @!P1 BRA `(.L_x_12277) ;  /* 0x000000bc00989947 */ /* 0x002fea0003800000 */
.L_x_12276:
        /* <DEDUP_REMOVED lines=17> */
.L_x_12278:
[----:B------:R-:W-:Y:S01]  /*44b0*/  ULEA UR11, UR22, UR46, 0x3 ;  /* 0x0000002e160b7291 */ /* 0x000fe2000f8e183f */
[----:B01----:R-:W-:-:S05]  /*44c0*/  IMAD.U32 R6, RZ, RZ, UR21 ;  /* 0x00000015ff067e24 */ /* 0x003fca000f8e00ff */
[----:B------:R-:W-:-:S04]  /*44d0*/  SHF.L.U32 R6, R6, 0x1f, RZ ;  /* 0x0000001f06067819 */ /* 0x000fc800000006ff */
[----:B------:R0:W1:Y:S01]  /*44e0*/  SYNCS.PHASECHK.TRANS64.TRYWAIT P1, [UR11+0x19c50], R6 ;  /* 0x019c5006ff0075a7 */ /* 0x000062000802014b */
[----:B------:R-:W-:Y:S05]  /*44f0*/  @!P0 BRA `(.L_x_12279) ;  /* 0x0000000000048947 */ /* 0x000fea0003800000 */
[----:B------:R-:W-:Y:S01]  /*4500*/  BPT.TRAP 0x1 ;  /* 0x000000040000795c */ /* 0x000fe20000300000 */
.L_x_12279:
[----:B-1----:R-:W-:Y:S05]  /*4510*/  @P1 BRA `(.L_x_12280) ;  /* 0x0000000000081947 */ /* 0x002fea0003800000 */
[----:B------:R-:W1:Y:S02]  /*4520*/  SYNCS.PHASECHK.TRANS64.TRYWAIT P1, [UR11+0x19c50], R6 ;  /* 0x019c5006ff0075a7 */ /* 0x000e64000802014b */
[----:B-1----:R-:W-:Y:S05]  /*4530*/  @!P1 BRA `(.L_x_12281) ;  /* 0x000000bc00489947 */ /* 0x002fea0003800000 */
.L_x_12280:
        /* <DEDUP_REMOVED lines=27> */
.L_x_12282:
[----:B------:R-:W-:Y:S01]  /*46f0*/  UISETP.NE.AND UP0, UPT, UR47, URZ, UPT ;  /* 0x0000003f2f00728c */ /* 0x000fe2000bf05270 */
[C---:B------:R-:W-:Y:S01]  /*4700*/  FMUL.FTZ R138, R0.reuse, R28 ;  /* 0x0000001c008a7220 */ /* 0x040fe20000410000 */
[----:B------:R-:W-:Y:S02]  /*4710*/  VIADD R28, R17, UR41 ;  /* 0x00000029111c7c36 */ /* 0x000fe40008000000 */
[C---:B-1----:R-:W-:Y:S01]  /*4720*/  FMUL.FTZ R7, R0.reuse, R27 ;  /* 0x0000001b00077220 */ /* 0x042fe20000410000 */
        /* <DEDUP_REMOVED lines=8> */
[----:B------:R-:W-:Y:S01]  /*47b0*/  FMUL.FTZ R139, R0, R29 ;  /* 0x0000001d008b7220 */ /* 0x000fe20000410000 */
[----:B------:R-:W-:-:S02]  /*47c0*/  IMAD.MOV.U32 R29, RZ, RZ, -0x2 ;  /* 0xfffffffeff1d7424 */ /* 0x000fc400078e00ff */
[C---:B------:R-:W-:Y:S01]  /*47d0*/  FMUL.FTZ R137, R0.reuse, R25 ;  /* 0x0000001900897220 */ /* 0x040fe20000410000 */
[----:B------:R-:W-:Y:S01]  /*47e0*/  MUFU.TANH R138, R138 ;  /* 0x0000008a008a7308 */ /* 0x000fe20000002400 */
[C---:B------:R-:W-:Y:S01]  /*47f0*/  FMUL.FTZ R11, R0.reuse, R35 ;  /* 0x00000023000b7220 */ /* 0x040fe20000410000 */
[C---:B------:R-:W-:Y:S01]  /*4800*/  FMUL.FTZ R32, R0.reuse, R32 ;  /* 0x0000002000207220 */ /* 0x040fe20000410000 */
[----:B------:R-:W-:Y:S01]  /*4810*/  FMUL.FTZ R140, R0, R33 ;  /* 0x00000021008c7220 */ /* 0x000fe20000410000 */
[----:B------:R-:W-:Y:S01]  /*4820*/  @P1 IMAD.HI.U32 R27, R28, UR6, RZ ;  /* 0x000000061c1b1c27 */ /* 0x000fe2000f8e00ff */
[----:B------:R-:W-:-:S03]  /*4830*/  @UP0 ULDC UR6, c[0x0][0x450] ;  /* 0x0001140000060ab9 */ /* 0x000fc60000000800 */
[C---:B------:R-:W-:Y:S01]  /*4840*/  FMUL.FTZ R36, R0.reuse, R36 ;  /* 0x0000002400247220 */ /* 0x040fe20000410000 */
[C---:B------:R-:W-:Y:S01]  /*4850*/  FMUL.FTZ R37, R0.reuse, R37 ;  /* 0x0000002500257220 */ /* 0x040fe20000410000 */
[----:B------:R-:W2:Y:S01]  /*4860*/  MUFU.TANH R136, R136 ;  /* 0x0000008800887308 */ /* 0x000ea20000002400 */
[----:B------:R-:W-:Y:S01]  /*4870*/  @P2 SHF.R.U32.HI R28, RZ, UR6, R27 ;  /* 0x00000006ff1c2c19 */ /* 0x000fe2000801161b */
[----:B------:R-:W-:Y:S01]  /*4880*/  UMOV UR6, 0xffffff80 ;  /* 0xffffff8000067882 */ /* 0x000fe20000000000 */
[C---:B------:R-:W-:Y:S01]  /*4890*/  FMUL.FTZ R25, R0.reuse, R51 ;  /* 0x0000003300197220 */ /* 0x040fe20000410000 */
[----:B------:R-:W-:Y:S01]  /*48a0*/  UIMAD UR6, UR18, UR6, 0x1 ;  /* 0x00000001120674a4 */ /* 0x000fe2000f8e0206 */
[C---:B------:R-:W-:Y:S01]  /*48b0*/  FMUL.FTZ R12, R0.reuse, R38 ;  /* 0x00000026000c7220 */ /* 0x040fe20000410000 */
[----:B------:R-:W3:Y:S01]  /*48c0*/  SHFL.IDX PT, R34, R28, RZ, 0x1c1f ;  /* 0x001c1fff1c227589 */ /* 0x000ee200000e0000 */
[C---:B------:R-:W-:Y:S01]  /*48d0*/  FMUL.FTZ R38, R0.reuse, R40 ;  /* 0x0000002800267220 */ /* 0x040fe20000410000 */
[----:B------:R-:W4:Y:S01]  /*48e0*/  MUFU.TANH R137, R137 ;  /* 0x0000008900897308 */ /* 0x000f220000002400 */
[----:B------:R-:W-:Y:S01]  /*48f0*/  FMUL.FTZ R13, R0, R39 ;  /* 0x00000027000d7220 */ /* 0x000fe20000410000 */
[----:B------:R-:W-:-:S02]  /*4900*/  IMAD R29, R16, R29, UR6 ;  /* 0x00000006101d7e24 */ /* 0x000fc4000f8e021d */
[C---:B------:R-:W-:Y:S01]  /*4910*/  FMUL.FTZ R39, R0.reuse, R41 ;  /* 0x0000002900277220 */ /* 0x040fe20000410000 */
[C---:B------:R-:W-:Y:S01]  /*4920*/  FMUL.FTZ R40, R0.reuse, R44 ;  /* 0x0000002c00287220 */ /* 0x040fe20000410000 */
[----:B------:R-:W-:Y:S01]  /*4930*/  FMUL.FTZ R41, R0, R45 ;  /* 0x0000002d00297220 */ /* 0x000fe20000410000 */
[----:B-1----:R-:W-:Y:S02]  /*4940*/  IMAD R29, R48, UR42, R29 ;  /* 0x0000002a301d7c24 */ /* 0x002fe4000f8e021d */
[C---:B------:R-:W-:Y:S01]  /*4950*/  FMUL.FTZ R45, R0.reuse, R53 ;  /* 0x00000035002d7220 */ /* 0x040fe20000410000 */
[----:B------:R-:W1:Y:S01]  /*4960*/  MUFU.TANH R139, R139 ;  /* 0x0000008b008b7308 */ /* 0x000e620000002400 */
[C---:B0-----:R-:W-:Y:S01]  /*4970*/  FMUL.FTZ R6, R0.reuse, R26 ;  /* 0x0000001a00067220 */ /* 0x041fe20000410000 */
        /* <DEDUP_REMOVED lines=11> */
[----:B------:R-:W-:Y:S01]  /*4a30*/  FMUL.FTZ R49, R0, R61 ;  /* 0x0000003d00317220 */ /* 0x000fe20000410000 */
[----:B---3--:R-:W-:Y:S01]  /*4a40*/  IADD3 R35, R34, -UR23, R29 ;  /* 0x8000001722237c10 */ /* 0x008fe2000fffe01d */
[C---:B------:R-:W-:Y:S01]  /*4a50*/  FMUL.FTZ R24, R0.reuse, R50 ;  /* 0x0000003200187220 */ /* 0x040fe20000410000 */
[----:B------:R-:W3:Y:S01]  /*4a60*/  MUFU.TANH R140, R140 ;  /* 0x0000008c008c7308 */ /* 0x000ee20000002400 */
[C---:B------:R-:W-:Y:S01]  /*4a70*/  FMUL.FTZ R50, R0.reuse, R64 ;  /* 0x0000004000327220 */ /* 0x040fe20000410000 */
[C---:B------:R-:W-:Y:S01]  /*4a80*/  ISETP.GT.AND P1, PT, R35.reuse, RZ, PT ;  /* 0x000000ff2300720c */ /* 0x040fe20003f24270 */
[C---:B------:R-:W-:Y:S01]  /*4a90*/  FMUL.FTZ R9, R0.reuse, R31 ;  /* 0x0000001f00097220 */ /* 0x040fe20000410000 */
[C---:B------:R-:W-:Y:S01]  /*4aa0*/  ISETP.GT.AND P2, PT, R35.reuse, 0x1, PT ;  /* 0x000000012300780c */ /* 0x040fe20003f44270 */
[----:B------:R-:W-:Y:S01]  /*4ab0*/  FMUL.FTZ R31, R0, R59 ;  /* 0x0000003b001f7220 */ /* 0x000fe20000410000 */
[----:B--2---:R-:W-:Y:S01]  /*4ac0*/  FSEL R33, R136, -INF , P1 ;  /* 0xff80000088217808 */ /* 0x004fe20000800000 */
[C---:B------:R-:W-:Y:S01]  /*4ad0*/  FMUL.FTZ R52, R0.reuse, R68 ;  /* 0x0000004400347220 */ /* 0x040fe20000410000 */
[----:B------:R-:W-:Y:S01]  /*4ae0*/  ISETP.GT.AND P1, PT, R35, 0x8, PT ;  /* 0x000000082300780c */ /* 0x000fe20003f24270 */
[----:B------:R-:W2:Y:S01]  /*4af0*/  MUFU.TANH R36, R36 ;  /* 0x0000002400247308 */ /* 0x000ea20000002400 */
[----:B----4-:R-:W-:Y:S01]  /*4b00*/  FSEL R137, R137, -INF , P2 ;  /* 0xff80000089897808 */ /* 0x010fe20001000000 */
[C---:B------:R-:W-:Y:S01]  /*4b10*/  FMUL.FTZ R8, R0.reuse, R30 ;  /* 0x0000001e00087220 */ /* 0x040fe20000410000 */
[----:B------:R-:W-:Y:S01]  /*4b20*/  FMNMX.FTZ R34, R33, R4, !PT ;  /* 0x0000000421227209 */ /* 0x000fe20007810000 */
[C---:B------:R-:W-:Y:S01]  /*4b30*/  FMUL.FTZ R30, R0.reuse, R58 ;  /* 0x0000003a001e7220 */ /* 0x040fe20000410000 */
[----:B------:R-:W-:Y:S01]  /*4b40*/  ISETP.GT.AND P2, PT, R35, 0x9, PT ;  /* 0x000000092300780c */ /* 0x000fe20003f44270 */
[----:B------:R-:W-:Y:S01]  /*4b50*/  FMUL.FTZ R58, R0, R77 ;  /* 0x0000004d003a7220 */ /* 0x000fe20000410000 */
[----:B------:R-:W-:Y:S01]  /*4b60*/  FSEL R138, R138, -INF , P1 ;  /* 0xff8000008a8a7808 */ /* 0x000fe20000800000 */
[----:B------:R-:W4:Y:S01]  /*4b70*/  MUFU.TANH R37, R37 ;  /* 0x0000002500257308 */ /* 0x000f220000002400 */
[----:B------:R-:W-:Y:S01]  /*4b80*/  FMNMX.FTZ R51, R137, R34, !PT ;  /* 0x0000002289337209 */ /* 0x000fe20007810000 */
[C---:B------:R-:W-:Y:S01]  /*4b90*/  FMUL.FTZ R80, R0.reuse, R80 ;  /* 0x0000005000507220 */ /* 0x040fe20000410000 */
[----:B------:R-:W-:Y:S01]  /*4ba0*/  ISETP.GT.AND P1, PT, R35, 0x10, PT ;  /* 0x000000102300780c */ /* 0x000fe20003f24270 */
[C---:B------:R-:W-:Y:S01]  /*4bb0*/  FMUL.FTZ R81, R0.reuse, R81 ;  /* 0x0000005100517220 */ /* 0x040fe20000410000 */
[----:B-1----:R-:W-:Y:S01]  /*4bc0*/  FSEL R139, R139, -INF , P2 ;  /* 0xff8000008b8b7808 */ /* 0x002fe20001000000 */
[----:B------:R-:W-:Y:S01]  /*4bd0*/  FMUL.FTZ R84, R0, R84 ;  /* 0x0000005400547220 */ /* 0x000fe20000410000 */
[----:B------:R-:W-:Y:S01]  /*4be0*/  FMNMX.FTZ R34, R138, R51, !PT ;  /* 0x000000338a227209 */ /* 0x000fe20007810000 */
[----:B------:R-:W1:Y:S01]  /*4bf0*/  MUFU.TANH R38, R38 ;  /* 0x0000002600267308 */ /* 0x000e620000002400 */
[----:B------:R-:W-:Y:S01]  /*4c00*/  ISETP.GT.AND P2, PT, R35, 0x11, PT ;  /* 0x000000112300780c */ /* 0x000fe20003f44270 */
[----:B------:R-:W-:Y:S01]  /*4c10*/  FMUL.FTZ R85, R0, R85 ;  /* 0x0000005500557220 */ /* 0x000fe20000410000 */
[----:B0-----:R-:W-:Y:S01]  /*4c20*/  FSEL R32, R32, -INF , P1 ;  /* 0xff80000020207808 */ /* 0x001fe20000800000 */
[C---:B------:R-:W-:Y:S01]  /*4c30*/  FMUL.FTZ R68, R0.reuse, R74 ;  /* 0x0000004a00447220 */ /* 0x040fe20000410000 */
[----:B------:R-:W-:Y:S01]  /*4c40*/  FMNMX.FTZ R51, R139, R34, !PT ;  /* 0x000000228b337209 */ /* 0x000fe20007810000 */
[----:B------:R-:W-:Y:S01]  /*4c50*/  FMUL.FTZ R63, R0, R63 ;  /* 0x0000003f003f7220 */ /* 0x000fe20000410000 */
[C---:B------:R-:W-:Y:S01]  /*4c60*/  ISETP.GT.AND P1, PT, R35.reuse, 0x18, PT ;  /* 0x000000182300780c */ /* 0x040fe20003f24270 */
[----:B------:R-:W0:Y:S01]  /*4c70*/  MUFU.TANH R39, R39 ;  /* 0x0000002700277308 */ /* 0x000e220000002400 */
[----:B---3--:R-:W-:Y:S01]  /*4c80*/  FSEL R34, R140, -INF , P2 ;  /* 0xff8000008c227808 */ /* 0x008fe20001000000 */
[----:B------:R-:W-:Y:S01]  /*4c90*/  UIADD3 UR20, UR20, 0x19c40, URZ ;  /* 0x00019c4014147890 */ /* 0x000fe2000fffe03f */
[----:B------:R-:W-:Y:S01]  /*4ca0*/  FMNMX.FTZ R53, R32, R51, !PT ;  /* 0x0000003320357209 */ /* 0x000fe20007810000 */
[----:B------:R-:W-:Y:S01]  /*4cb0*/  FMUL.FTZ R51, R0, R65 ;  /* 0x0000004100337220 */ /* 0x000fe20000410000 */
[----:B------:R-:W-:Y:S01]  /*4cc0*/  ISETP.GT.AND P2, PT, R35, 0x19, PT ;  /* 0x000000192300780c */ /* 0x000fe20003f44270 */
[----:B------:R-:W-:Y:S01]  /*4cd0*/  UPRMT UR20, UR45, 0x654, UR20 ;  /* 0x000006542d147896 */ /* 0x000fe20008000014 */
[----:B--2---:R-:W-:Y:S01]  /*4ce0*/  FSEL R36, R36, -INF , P1 ;  /* 0xff80000024247808 */ /* 0x004fe20000800000 */
[----:B------:R-:W2:Y:S01]  /*4cf0*/  MUFU.TANH R40, R40 ;  /* 0x0000002800287308 */ /* 0x000ea20000002400 */
[----:B------:R-:W-:-:S02]  /*4d00*/  FMNMX.FTZ R53, R34, R53, !PT ;  /* 0x0000003522357209 */ /* 0x000fc40007810000 */
[----:B------:R-:W-:Y:S02]  /*4d10*/  ISETP.GT.AND P1, PT, R35, 0x20, PT ;  /* 0x000000202300780c */ /* 0x000fe40003f24270 */
[----:B----4-:R-:W-:Y:S02]  /*4d20*/  FSEL R37, R37, -INF , P2 ;  /* 0xff80000025257808 */ /* 0x010fe40001000000 */
[----:B------:R-:W-:Y:S01]  /*4d30*/  FMNMX.FTZ R54, R36, R53, !PT ;  /* 0x0000003524367209 */ /* 0x000fe20007810000 */
[----:B------:R-:W3:Y:S01]  /*4d40*/  MUFU.TANH R41, R41 ;  /* 0x0000002900297308 */ /* 0x000ee20000002400 */
[----:B------:R-:W-:Y:S01]  /*4d50*/  ISETP.GT.AND P2, PT, R35, 0x21, PT ;  /* 0x000000212300780c */ /* 0x000fe20003f44270 */
[----:B------:R-:W-:Y:S01]  /*4d60*/  SYNCS.ARRIVE.TRANS64.RED.A1T0 RZ, [UR20], RZ ;  /* 0x000000ffffff79a7 */ /* 0x000fe20008100414 */
[----:B-1----:R-:W-:Y:S02]  /*4d70*/  FSEL R38, R38, -INF , P1 ;  /* 0xff80000026267808 */ /* 0x002fe40000800000 */
[----:B------:R-:W-:-:S02]  /*4d80*/  FMNMX.FTZ R53, R37, R54, !PT ;  /* 0x0000003625357209 */ /* 0x000fc40007810000 */
[----:B------:R-:W-:Y:S01]  /*4d90*/  ISETP.GT.AND P1, PT, R35, 0x28, PT ;  /* 0x000000282300780c */ /* 0x000fe20003f24270 */
[----:B------:R-:W1:Y:S01]  /*4da0*/  MUFU.TANH R42, R42 ;  /* 0x0000002a002a7308 */ /* 0x000e620000002400 */
[----:B0-----:R-:W-:Y:S02]  /*4db0*/  FSEL R39, R39, -INF , P2 ;  /* 0xff80000027277808 */ /* 0x001fe40001000000 */
[----:B------:R-:W-:Y:S01]  /*4dc0*/  FMNMX.FTZ R54, R38, R53, !PT ;  /* 0x0000003526367209 */ /* 0x000fe20007810000 */
[C---:B------:R-:W-:Y:S01]  /*4dd0*/  FMUL.FTZ R53, R0.reuse, R69 ;  /* 0x0000004500357220 */ /* 0x040fe20000410000 */
[----:B------:R-:W-:Y:S01]  /*4de0*/  ISETP.GT.AND P2, PT, R35, 0x29, PT ;  /* 0x000000292300780c */ /* 0x000fe20003f44270 */
[----:B------:R-:W-:Y:S01]  /*4df0*/  FMUL.FTZ R69, R0, R75 ;  /* 0x0000004b00457220 */ /* 0x000fe20000410000 */
[----:B--2---:R-:W-:Y:S01]  /*4e00*/  FSEL R40, R40, -INF , P1 ;  /* 0xff80000028287808 */ /* 0x004fe20000800000 */
[----:B------:R-:W0:Y:S01]  /*4e10*/  MUFU.TANH R43, R43 ;  /* 0x0000002b002b7308 */ /* 0x000e220000002400 */
[----:B------:R-:W-:Y:S01]  /*4e20*/  FMNMX.FTZ R55, R39, R54, !PT ;  /* 0x0000003627377209 */ /* 0x000fe20007810000 */
[----:B------:R-:W-:Y:S01]  /*4e30*/  FMUL.FTZ R54, R0, R72 ;  /* 0x0000004800367220 */ /* 0x000fe20000410000 */
[----:B------:R-:W-:-:S02]  /*4e40*/  ISETP.GT.AND P1, PT, R35, 0x30, PT ;  /* 0x000000302300780c */ /* 0x000fc40003f24270 */
[----:B---3--:R-:W-:Y:S02]  /*4e50*/  FSEL R41, R41, -INF , P2 ;  /* 0xff80000029297808 */ /* 0x008fe40001000000 */
        /* <DEDUP_REMOVED lines=8> */
[----:B------:R-:W-:Y:S01]  /*4ee0*/  FMNMX.FTZ R56, R42, R55, !PT ;  /* 0x000000372a387209 */ /* 0x000fe20007810000 */
[C---:B------:R-:W-:Y:S01]  /*4ef0*/  FMUL.FTZ R55, R0.reuse, R73 ;  /* 0x0000004900377220 */ /* 0x040fe20000410000 */
[----:B------:R-:W-:Y:S01]  /*4f00*/  ISETP.GT.AND P2, PT, R35, 0x39, PT ;  /* 0x000000392300780c */ /* 0x000fe20003f44270 */
[----:B------:R-:W-:Y:S01]  /*4f10*/  FMUL.FTZ R73, R0, R83 ;  /* 0x0000005300497220 */ /* 0x000fe20000410000 */
[----:B------:R-:W-:Y:S01]  /*4f20*/  FMNMX.FTZ R57, R43, R56, !PT ;  /* 0x000000382b397209 */ /* 0x000fe20007810000 */
[----:B------:R-:W0:Y:S01]  /*4f30*/  MUFU.TANH R46, R46 ;  /* 0x0000002e002e7308 */ /* 0x000e220000002400 */
[----:B--2---:R-:W-:Y:S02]  /*4f40*/  FSEL R44, R44, -INF , P1 ;  /* 0xff8000002c2c7808 */ /* 0x004fe40000800000 */
[----:B------:R-:W-:Y:S02]  /*4f50*/  ISETP.GT.AND P1, PT, R35, 0x40, PT ;  /* 0x000000402300780c */ /* 0x000fe40003f24270 */
[----:B------:R-:W-:Y:S01]  /*4f60*/  FMNMX.FTZ R56, R44, R57, !PT ;  /* 0x000000392c387209 */ /* 0x000fe20007810000 */
[----:B------:R-:W-:Y:S01]  /*4f70*/  FMUL.FTZ R57, R0, R76 ;  /* 0x0000004c00397220 */ /* 0x000fe20000410000 */
[----:B------:R-:W-:Y:S01]  /*4f80*/  IMAD.U32 R76, RZ, RZ, UR19 ;  /* 0x00000013ff4c7e24 */ /* 0x000fe2000f8e00ff */
[----:B------:R-:W2:Y:S01]  /*4f90*/  MUFU.TANH R47, R47 ;  /* 0x0000002f002f7308 */ /* 0x000ea20000002400 */
[----:B-1----:R-:W-:-:S02]  /*4fa0*/  FSEL R45, R45, -INF , P2 ;  /* 0xff8000002d2d7808 */ /* 0x002fc40001000000 */
[----:B------:R-:W-:Y:S02]  /*4fb0*/  ISETP.GT.AND P2, PT, R35, 0x41, PT ;  /* 0x000000412300780c */ /* 0x000fe40003f44270 */
[----:B------:R-:W-:-:S03]  /*4fc0*/  FMNMX.FTZ R59, R45, R56, !PT ;  /* 0x000000382d3b7209 */ /* 0x000fc60007810000 */
[----:B------:R-:W1:Y:S01]  /*4fd0*/  MUFU.TANH R48, R48 ;  /* 0x0000003000307308 */ /* 0x000e620000002400 */
[----:B0-----:R-:W-:Y:S02]  /*4fe0*/  FSEL R46, R46, -INF , P1 ;  /* 0xff8000002e2e7808 */ /* 0x001fe40000800000 */
[----:B------:R-:W-:Y:S02]  /*4ff0*/  ISETP.GT.AND P1, PT, R35, 0x48, PT ;  /* 0x000000482300780c */ /* 0x000fe40003f24270 */
[----:B------:R-:W-:-:S03]  /*5000*/  FMNMX.FTZ R56, R46, R59, !PT ;  /* 0x0000003b2e387209 */ /* 0x000fc60007810000 */
        /* <DEDUP_REMOVED lines=31> */
[----:B------:R-:W-:Y:S01]  /*5200*/  FMNMX.FTZ R56, R54, R59, !PT ;  /* 0x0000003b36387209 */ /* 0x000fe20007810000 */
[----:B------:R-:W-:Y:S02]  /*5210*/  FMUL.FTZ R59, R0, R62 ;  /* 0x0000003e003b7220 */ /* 0x000fe40000410000 */
[----:B------:R-:W1:Y:S01]  /*5220*/  MUFU.TANH R58, R58 ;  /* 0x0000003a003a7308 */ /* 0x000e620000002400 */
[----:B0-----:R-:W-:Y:S02]  /*5230*/  FSEL R55, R55, -INF , P2 ;  /* 0xff80000037377808 */ /* 0x001fe40001000000 */
[----:B------:R-:W-:-:S02]  /*5240*/  ISETP.GT.AND P2, PT, R35, 0x69, PT ;  /* 0x000000692300780c */ /* 0x000fc40003f44270 */
        /* <DEDUP_REMOVED lines=16> */
[----:B------:R-:W-:Y:S01]  /*5350*/  FMNMX.FTZ R64, R56, R65, !PT ;  /* 0x0000004138407209 */ /* 0x000fe20007810000 */
[C---:B------:R-:W-:Y:S01]  /*5360*/  FMUL.FTZ R65, R0.reuse, R67 ;  /* 0x0000004300417220 */ /* 0x040fe20000410000 */
[----:B------:R-:W-:Y:S01]  /*5370*/  FMUL.FTZ R67, R0, R71 ;  /* 0x0000004700437220 */ /* 0x000fe20000410000 */
[----:B------:R-:W2:Y:S01]  /*5380*/  MUFU.TANH R6, R6 ;  /* 0x0000000600067308 */ /* 0x000ea20000002400 */
[----:B-1----:R-:W-:Y:S01]  /*5390*/  FSEL R61, R84, -INF , P1 ;  /* 0xff800000543d7808 */ /* 0x002fe20000800000 */
[----:B------:R-:W-:-:S03]  /*53a0*/  FMUL.FTZ R71, R0, R79 ;  /* 0x0000004f00477220 */ /* 0x000fc60000410000 */
[----:B------:R-:W-:Y:S01]  /*53b0*/  FMNMX.FTZ R35, R61, R64, !PT ;  /* 0x000000403d237209 */ /* 0x000fe20007810000 */
[C---:B------:R-:W-:Y:S01]  /*53c0*/  FMUL.FTZ R64, R0.reuse, R66 ;  /* 0x0000004200407220 */ /* 0x040fe20000410000 */
[C---:B------:R-:W-:Y:S01]  /*53d0*/  FMUL.FTZ R66, R0.reuse, R70 ;  /* 0x0000004600427220 */ /* 0x040fe20000410000 */
[----:B------:R-:W-:Y:S01]  /*53e0*/  FMUL.FTZ R70, R0, R78 ;  /* 0x0000004e00467220 */ /* 0x000fe20000410000 */
[----:B0-----:R-:W-:Y:S01]  /*53f0*/  FSEL R62, R85, -INF , P2 ;  /* 0xff800000553e7808 */ /* 0x001fe20001000000 */
[----:B------:R-:W-:Y:S01]  /*5400*/  SHFL.IDX PT, R78, R28, 0x1, 0x1c1f ;  /* 0x003c1f001c4e7f89 */ /* 0x000fe200000e0000 */
[----:B------:R-:W0:Y:S02]  /*5410*/  MUFU.TANH R7, R7 ;  /* 0x0000000700077308 */ /* 0x000e240000002400 */
[----:B------:R-:W-:-:S05]  /*5420*/  FMNMX.FTZ R35, R62, R35, !PT ;  /* 0x000000233e237209 */ /* 0x000fca0007810000 */
[----:B------:R-:W1:Y:S01]  /*5430*/  SHFL.BFLY PT, R72, R35, 0x2, 0x1f ;  /* 0x0c401f0023487f89 */ /* 0x000e6200000e0000 */
[----:B------:R-:W3:Y:S08]  /*5440*/  MUFU.TANH R8, R8 ;  /* 0x0000000800087308 */ /* 0x000ef00000002400 */
[----:B------:R-:W4:Y:S08]  /*5450*/  MUFU.TANH R9, R9 ;  /* 0x0000000900097308 */ /* 0x000f300000002400 */
[----:B------:R-:W5:Y:S01]  /*5460*/  MUFU.TANH R10, R10 ;  /* 0x0000000a000a7308 */ /* 0x000f620000002400 */
[----:B-1----:R-:W-:-:S07]  /*5470*/  FMNMX.FTZ R74, R35, R72, !PT ;  /* 0x00000048234a7209 */ /* 0x002fce0007810000 */
[----:B------:R-:W1:Y:S01]  /*5480*/  MUFU.TANH R11, R11 ;  /* 0x0000000b000b7308 */ /* 0x000e620000002400 */
[----:B------:R-:W-:Y:S01]  /*5490*/  FMUL.FTZ R72, R0, R82 ;  /* 0x0000005200487220 */ /* 0x000fe20000410000 */
[----:B------:R-:W2:Y:S06]  /*54a0*/  SHFL.BFLY PT, R35, R74, 0x1, 0x1f ;  /* 0x0c201f004a237f89 */ /* 0x000eac00000e0000 */
[----:B------:R-:W1:Y:S08]  /*54b0*/  MUFU.TANH R12, R12 ;  /* 0x0000000c000c7308 */ /* 0x000e700000002400 */
[----:B------:R-:W1:Y:S08]  /*54c0*/  MUFU.TANH R13, R13 ;  /* 0x0000000d000d7308 */ /* 0x000e700000002400 */
[----:B------:R-:W1:Y:S01]  /*54d0*/  MUFU.TANH R14, R14 ;  /* 0x0000000e000e7308 */ /* 0x000e620000002400 */
[----:B--2---:R-:W-:Y:S01]  /*54e0*/  FMNMX.FTZ R35, R74, R35, !PT ;  /* 0x000000234a237209 */ /* 0x004fe20007810000 */
[----:B------:R-:W-:-:S03]  /*54f0*/  FMUL.FTZ R74, R0, R86 ;  /* 0x00000056004a7220 */ /* 0x000fc60000410000 */
[C---:B------:R-:W-:Y:S01]  /*5500*/  FSETP.NEU.FTZ.AND P1, PT, R35.reuse, -INF , PT ;  /* 0xff8000002300780b */ /* 0x040fe20003f3d000 */
[----:B------:R-:W-:-:S02]  /*5510*/  FFMA.FTZ R75, R35, R76, -8 ;  /* 0xc1000000234b7423 */ /* 0x000fc4000001004c */
[----:B------:R-:W2:Y:S01]  /*5520*/  MUFU.TANH R15, R15 ;  /* 0x0000000f000f7308 */ /* 0x000ea20000002400 */
[----:B------:R-:W-:Y:S02]  /*5530*/  FMUL.FTZ R76, R0, R87 ;  /* 0x00000057004c7220 */ /* 0x000fe40000410000 */
[----:B------:R-:W-:-:S05]  /*5540*/  FSEL R75, R75, RZ, P1 ;  /* 0x000000ff4b4b7208 */ /* 0x000fca0000800000 */
[----:B------:R-:W2:Y:S01]  /*5550*/  MUFU.TANH R20, R20 ;  /* 0x0000001400147308 */ /* 0x000ea20000002400 */
[----:B------:R-:W-:-:S01]  /*5560*/  FFMA.FTZ R28, R33, UR19, -R75 ;  /* 0x00000013211c7c23 */ /* 0x000fc2000801084b */
[----:B------:R-:W-:Y:S01]  /*5570*/  IADD3 R33, R78, -UR23, R29 ;  /* 0x800000174e217c10 */ /* 0x000fe2000fffe01d */
[----:B------:R-:W-:-:S01]  /*5580*/  FFMA.FTZ R80, R32, UR19, -R75 ;  /* 0x0000001320507c23 */ /* 0x000fc2000801084b */
[--C-:B------:R-:W-:Y:S01]  /*5590*/  FFMA.FTZ R29, R137, UR19, -R75.reuse ;  /* 0x00000013891d7c23 */ /* 0x100fe2000801084b */
[----:B------:R-:W-:-:S01]  /*55a0*/  FFMA.FTZ R138, R138, UR19, -R75 ;  /* 0x000000138a8a7c23 */ /* 0x000fc2000801084b */
[----:B------:R-:W-:Y:S01]  /*55b0*/  ISETP.GT.AND P2, PT, R33, RZ, PT ;  /* 0x000000ff2100720c */ /* 0x000fe20003f44270 */
[----:B------:R-:W-:-:S01]  /*55c0*/  FFMA.FTZ R79, R139, UR19, -R75 ;  /* 0x000000138b4f7c23 */ /* 0x000fc2000801084b */
[----:B------:R-:W-:Y:S01]  /*55d0*/  ISETP.GT.AND P3, PT, R33, 0x1, PT ;  /* 0x000000012100780c */ /* 0x000fe20003f64270 */
[----:B------:R-:W2:Y:S01]  /*55e0*/  MUFU.TANH R21, R21 ;  /* 0x0000001500157308 */ /* 0x000ea20000002400 */
[----:B------:R-:W-:Y:S01]  /*55f0*/  FSEL R6, R6, -INF , P2 ;  /* 0xff80000006067808 */ /* 0x000fe20001000000 */
        /* <DEDUP_REMOVED lines=24> */
[----:B------:R-:W-:Y:S01]  /*5780*/  FFMA.FTZ R56, R56, UR19, -R75 ;  /* 0x0000001338387c23 */ /* 0x000fe2000801084b */
[----:B------:R-:W-:-:S02]  /*5790*/  ISETP.GT.AND P2, PT, R33, 0x18, PT ;  /* 0x000000182100780c */ /* 0x000fc40003f44270 */
[----:B-1----:R-:W-:Y:S02]  /*57a0*/  FSEL R11, R11, -INF , P3 ;  /* 0xff8000000b0b7808 */ /* 0x002fe40001800000 */
[----:B------:R-:W-:Y:S01]  /*57b0*/  FMNMX.FTZ R78, R10, R81, !PT ;  /* 0x000000510a4e7209 */ /* 0x000fe20007810000 */
[----:B------:R-:W1:Y:S01]  /*57c0*/  MUFU.TANH R27, R27 ;  /* 0x0000001b001b7308 */ /* 0x000e620000002400 */
[----:B------:R-:W-:Y:S02]  /*57d0*/  ISETP.GT.AND P3, PT, R33, 0x19, PT ;  /* 0x000000192100780c */ /* 0x000fe40003f64270 */
[----:B------:R-:W-:Y:S02]  /*57e0*/  FSEL R32, R12, -INF , P2 ;  /* 0xff8000000c207808 */ /* 0x000fe40001000000 */
[----:B------:R-:W-:Y:S01]  /*57f0*/  FMNMX.FTZ R81, R11, R78, !PT ;  /* 0x0000004e0b517209 */ /* 0x000fe20007810000 */
[----:B------:R-:W-:Y:S01]  /*5800*/  FFMA.FTZ R78, R34, UR19, -R75 ;  /* 0x00000013224e7c23 */ /* 0x000fe2000801084b */
[----:B------:R-:W-:Y:S01]  /*5810*/  ISETP.GT.AND P2, PT, R33, 0x20, PT ;  /* 0x000000202100780c */ /* 0x000fe20003f44270 */
[----:B------:R5:W-:Y:S01]  /*5820*/  MUFU.EX2 R12, R80 ;  /* 0x00000050000c7308 */ /* 0x000be20000000800 */
[----:B------:R-:W-:-:S02]  /*5830*/  FSEL R13, R13, -INF , P3 ;  /* 0xff8000000d0d7808 */ /* 0x000fc40001800000 */
[----:B------:R-:W-:Y:S02]  /*5840*/  FMNMX.FTZ R34, R32, R81, !PT ;  /* 0x0000005120227209 */ /* 0x000fe40007810000 */
[----:B------:R-:W-:Y:S02]  /*5850*/  ISETP.GT.AND P3, PT, R33, 0x21, PT ;  /* 0x000000212100780c */ /* 0x000fe40003f64270 */
[----:B------:R-:W-:Y:S01]  /*5860*/  FSEL R14, R14, -INF , P2 ;  /* 0xff8000000e0e7808 */ /* 0x000fe20001000000 */
[----:B------:R-:W1:Y:S01]  /*5870*/  MUFU.TANH R30, R30 ;  /* 0x0000001e001e7308 */ /* 0x000e620000002400 */
[----:B------:R-:W-:Y:S01]  /*5880*/  FMNMX.FTZ R83, R13, R34, !PT ;  /* 0x000000220d537209 */ /* 0x000fe20007810000 */
[----:B-----5:R-:W-:Y:S01]  /*5890*/  FFMA.FTZ R80, R36, UR19, -R75 ;  /* 0x0000001324507c23 */ /* 0x020fe2000801084b */
[----:B------:R-:W-:Y:S02]  /*58a0*/  ISETP.GT.AND P2, PT, R33, 0x28, PT ;  /* 0x000000282100780c */ /* 0x000fe40003f44270 */
[----:B--2---:R-:W-:-:S02]  /*58b0*/  FSEL R15, R15, -INF , P3 ;  /* 0xff8000000f0f7808 */ /* 0x004fc40001800000 */
[----:B------:R-:W-:Y:S01]  /*58c0*/  FMNMX.FTZ R36, R14, R83, !PT ;  /* 0x000000530e247209 */ /* 0x000fe20007810000 */
[----:B------:R-:W2:Y:S01]  /*58d0*/  MUFU.TANH R31, R31 ;  /* 0x0000001f001f7308 */ /* 0x000ea20000002400 */
[----:B------:R-:W-:Y:S02]  /*58e0*/  ISETP.GT.AND P3, PT, R33, 0x29, PT ;  /* 0x000000292100780c */ /* 0x000fe40003f64270 */
[----:B------:R-:W-:Y:S02]  /*58f0*/  FSEL R34, R20, -INF , P2 ;  /* 0xff80000014227808 */ /* 0x000fe40001000000 */
[----:B------:R-:W-:Y:S02]  /*5900*/  FMNMX.FTZ R83, R15, R36, !PT ;  /* 0x000000240f537209 */ /* 0x000fe40007810000 */
[----:B------:R-:W-:Y:S01]  /*5910*/  ISETP.GT.AND P2, PT, R33, 0x30, PT ;  /* 0x000000302100780c */ /* 0x000fe20003f44270 */
[----:B------:R5:W-:Y:S01]  /*5920*/  MUFU.EX2 R81, R78 ;  /* 0x0000004e00517308 */ /* 0x000be20000000800 */
[----:B------:R-:W-:-:S02]  /*5930*/  FSEL R21, R21, -INF , P3 ;  /* 0xff80000015157808 */ /* 0x000fc40001800000 */
[----:B------:R-:W-:Y:S02]  /*5940*/  FMNMX.FTZ R36, R34, R83, !PT ;  /* 0x0000005322247209 */ /* 0x000fe40007810000 */
[----:B------:R-:W-:Y:S02]  /*5950*/  ISETP.GT.AND P3, PT, R33, 0x31, PT ;  /* 0x000000312100780c */ /* 0x000fe40003f64270 */
[----:B0-----:R-:W-:Y:S01]  /*5960*/  FSEL R24, R24, -INF , P2 ;  /* 0xff80000018187808 */ /* 0x001fe20001000000 */
[----:B------:R-:W0:Y:S01]  /*5970*/  MUFU.TANH R59, R59 ;  /* 0x0000003b003b7308 */ /* 0x000e220000002400 */
[----:B------:R-:W-:Y:S01]  /*5980*/  FMNMX.FTZ R83, R21, R36, !PT ;  /* 0x0000002415537209 */ /* 0x000fe20007810000 */
[----:B------:R-:W-:Y:S01]  /*5990*/  FFMA.FTZ R36, R38, UR19, -R75 ;  /* 0x0000001326247c23 */ /* 0x000fe2000801084b */
[----:B------:R-:W-:Y:S02]  /*59a0*/  ISETP.GT.AND P2, PT, R33, 0x38, PT ;  /* 0x000000382100780c */ /* 0x000fe40003f44270 */
[----:B---3--:R-:W-:-:S02]  /*59b0*/  FSEL R25, R25, -INF , P3 ;  /* 0xff80000019197808 */ /* 0x008fc40001800000 */
[----:B-----5:R-:W-:Y:S01]  /*59c0*/  FMNMX.FTZ R78, R24, R83, !PT ;  /* 0x00000053184e7209 */ /* 0x020fe20007810000 */
[----:B------:R-:W3:Y:S01]  /*59d0*/  MUFU.TANH R63, R63 ;  /* 0x0000003f003f7308 */ /* 0x000ee20000002400 */
[----:B------:R-:W-:Y:S02]  /*59e0*/  ISETP.GT.AND P3, PT, R33, 0x39, PT ;  /* 0x000000392100780c */ /* 0x000fe40003f64270 */
[----:B----4-:R-:W-:Y:S02]  /*59f0*/  FSEL R38, R26, -INF , P2 ;  /* 0xff8000001a267808 */ /* 0x010fe40001000000 */
[----:B------:R-:W-:Y:S01]  /*5a00*/  FMNMX.FTZ R83, R25, R78, !PT ;  /* 0x0000004e19537209 */ /* 0x000fe20007810000 */
[--C-:B------:R-:W-:Y:S01]  /*5a10*/  FFMA.FTZ R78, R46, UR19, -R75.reuse ;  /* 0x000000132e4e7c23 */ /* 0x100fe2000801084b */
[----:B------:R-:W-:Y:S01]  /*5a20*/  ISETP.GT.AND P2, PT, R33, 0x40, PT ;  /* 0x000000402100780c */ /* 0x000fe20003f44270 */
[----:B------:R-:W4:Y:S01]  /*5a30*/  MUFU.TANH R64, R64 ;  /* 0x0000004000407308 */ /* 0x000f220000002400 */
[----:B-1----:R-:W-:Y:S01]  /*5a40*/  FSEL R27, R27, -INF , P3 ;  /* 0xff8000001b1b7808 */ /* 0x002fe20001800000 */
[--C-:B------:R-:W-:Y:S01]  /*5a50*/  FFMA.FTZ R46, R47, UR19, -R75.reuse ;  /* 0x000000132f2e7c23 */ /* 0x100fe2000801084b */
[----:B------:R-:W-:Y:S01]  /*5a60*/  FMNMX.FTZ R26, R38, R83, !PT ;  /* 0x00000053261a7209 */ /* 0x000fe20007810000 */
[--C-:B------:R-:W-:Y:S01]  /*5a70*/  FFMA.FTZ R47, R48, UR19, -R75.reuse ;  /* 0x00000013302f7c23 */ /* 0x100fe2000801084b */
[----:B------:R-:W-:Y:S01]  /*5a80*/  ISETP.GT.AND P3, PT, R33, 0x41, PT ;  /* 0x000000412100780c */ /* 0x000fe20003f64270 */
[--C-:B------:R-:W-:Y:S01]  /*5a90*/  FFMA.FTZ R48, R49, UR19, -R75.reuse ;  /* 0x0000001331307c23 */ /* 0x100fe2000801084b */
[----:B------:R-:W-:Y:S01]  /*5aa0*/  FSEL R30, R30, -INF , P2 ;  /* 0xff8000001e1e7808 */ /* 0x000fe20001000000 */
        /* <DEDUP_REMOVED lines=11> */
[----:B0-----:R-:W-:Y:S01]  /*5b60*/  FSEL R59, R59, -INF , P2 ;  /* 0xff8000003b3b7808 */ /* 0x001fe20001000000 */
[--C-:B------:R-:W-:Y:S01]  /*5b70*/  FFMA.FTZ R53, R54, UR19, -R75.reuse ;  /* 0x0000001336357c23 */ /* 0x100fe2000801084b */
[----:B------:R-:W-:Y:S01]  /*5b80*/  FMNMX.FTZ R26, R31, R26, !PT ;  /* 0x0000001a1f1a7209 */ /* 0x000fe20007810000 */
[--C-:B------:R-:W-:Y:S01]  /*5b90*/  FFMA.FTZ R54, R55, UR19, -R75.reuse ;  /* 0x0000001337367c23 */ /* 0x100fe2000801084b */
[----:B------:R-:W-:Y:S01]  /*5ba0*/  ISETP.GT.AND P2, PT, R33, 0x50, PT ;  /* 0x000000502100780c */ /* 0x000fe20003f44270 */
[----:B------:R-:W0:Y:S01]  /*5bb0*/  MUFU.TANH R67, R67 ;  /* 0x0000004300437308 */ /* 0x000e220000002400 */
[----:B---3--:R-:W-:Y:S01]  /*5bc0*/  FSEL R63, R63, -INF , P3 ;  /* 0xff8000003f3f7808 */ /* 0x008fe20001800000 */
[--C-:B------:R-:W-:Y:S01]  /*5bd0*/  FFMA.FTZ R55, R57, UR19, -R75.reuse ;  /* 0x0000001339377c23 */ /* 0x100fe2000801084b */
[----:B------:R-:W-:Y:S01]  /*5be0*/  FMNMX.FTZ R26, R59, R26, !PT ;  /* 0x0000001a3b1a7209 */ /* 0x000fe20007810000 */
[--C-:B------:R-:W-:Y:S01]  /*5bf0*/  FFMA.FTZ R57, R60, UR19, -R75.reuse ;  /* 0x000000133c397c23 */ /* 0x100fe2000801084b */
[----:B------:R-:W-:Y:S01]  /*5c00*/  ISETP.GT.AND P3, PT, R33, 0x51, PT ;  /* 0x000000512100780c */ /* 0x000fe20003f64270 */
[--C-:B------:R-:W-:Y:S01]  /*5c10*/  FFMA.FTZ R60, R61, UR19, -R75.reuse ;  /* 0x000000133d3c7c23 */ /* 0x100fe2000801084b */
[----:B----4-:R-:W-:Y:S01]  /*5c20*/  FSEL R64, R64, -INF , P2 ;  /* 0xff80000040407808 */ /* 0x010fe20001000000 */
[----:B------:R-:W3:Y:S01]  /*5c30*/  MUFU.TANH R68, R68 ;  /* 0x0000004400447308 */ /* 0x000ee20000002400 */
[----:B------:R-:W-:Y:S01]  /*5c40*/  FMNMX.FTZ R83, R63, R26, !PT ;  /* 0x0000001a3f537209 */ /* 0x000fe20007810000 */
[----:B------:R-:W-:Y:S01]  /*5c50*/  FFMA.FTZ R61, R62, UR19, -R75 ;  /* 0x000000133e3d7c23 */ /* 0x000fe2000801084b */
[----:B------:R-:W-:-:S02]  /*5c60*/  ISETP.GT.AND P2, PT, R33, 0x58, PT ;  /* 0x000000582100780c */ /* 0x000fc40003f44270 */
[----:B-1----:R-:W-:Y:S02]  /*5c70*/  FSEL R65, R65, -INF , P3 ;  /* 0xff80000041417808 */ /* 0x002fe40001800000 */
[----:B------:R-:W-:Y:S01]  /*5c80*/  FMNMX.FTZ R26, R64, R83, !PT ;  /* 0x00000053401a7209 */ /* 0x000fe20007810000 */
[----:B------:R-:W1:Y:S01]  /*5c90*/  MUFU.TANH R69, R69 ;  /* 0x0000004500457308 */ /* 0x000e620000002400 */
        /* <DEDUP_REMOVED lines=8> */
[----:B---3--:R-:W-:Y:S01]  /*5d20*/  FSEL R68, R68, -INF , P2 ;  /* 0xff80000044447808 */ /* 0x008fe20001000000 */
[----:B------:R-:W0:Y:S01]  /*5d30*/  MUFU.TANH R71, R71 ;  /* 0x0000004700477308 */ /* 0x000e220000002400 */
[----:B------:R-:W-:Y:S02]  /*5d40*/  FMNMX.FTZ R83, R67, R26, !PT ;  /* 0x0000001a43537209 */ /* 0x000fe40007810000 */
[----:B------:R-:W-:Y:S02]  /*5d50*/  ISETP.GT.AND P2, PT, R33, 0x68, PT ;  /* 0x000000682100780c */ /* 0x000fe40003f44270 */
[----:B-1----:R-:W-:-:S02]  /*5d60*/  FSEL R69, R69, -INF , P3 ;  /* 0xff80000045457808 */ /* 0x002fc40001800000 */
        /* <DEDUP_REMOVED lines=19> */
[----:B------:R2:W-:Y:S01]  /*5ea0*/  MUFU.EX2 R33, R78 ;  /* 0x0000004e00217308 */ /* 0x0005e20000000800 */
[----:B0-----:R-:W-:-:S04]  /*5eb0*/  FSEL R74, R74, -INF , P2 ;  /* 0xff8000004a4a7808 */ /* 0x001fc80001000000 */
[----:B------:R-:W-:-:S03]  /*5ec0*/  FMNMX.FTZ R83, R74, R83, !PT ;  /* 0x000000534a537209 */ /* 0x000fc60007810000 */
[----:B------:R-:W-:Y:S01]  /*5ed0*/  MUFU.EX2 R28, R28 ;  /* 0x0000001c001c7308 */ /* 0x000fe20000000800 */
[----:B-1----:R-:W-:-:S04]  /*5ee0*/  FSEL R76, R76, -INF , P3 ;  /* 0xff8000004c4c7808 */ /* 0x002fc80001800000 */
[----:B------:R-:W-:-:S03]  /*5ef0*/  FMNMX.FTZ R83, R76, R83, !PT ;  /* 0x000000534c537209 */ /* 0x000fc60007810000 */
[----:B------:R-:W-:Y:S02]  /*5f00*/  MUFU.EX2 R29, R29 ;  /* 0x0000001d001d7308 */ /* 0x000fe40000000800 */
[----:B------:R-:W2:Y:S06]  /*5f10*/  SHFL.BFLY PT, R26, R83, 0x2, 0x1f ;  /* 0x0c401f00531a7f89 */ /* 0x000eac00000e0000 */
[----:B------:R-:W-:Y:S08]  /*5f20*/  MUFU.EX2 R8, R138 ;  /* 0x0000008a00087308 */ /* 0x000ff00000000800 */
[----:B------:R-:W-:Y:S08]  /*5f30*/  MUFU.EX2 R79, R79 ;  /* 0x0000004f004f7308 */ /* 0x000ff00000000800 */
[----:B------:R-:W-:Y:S01]  /*5f40*/  MUFU.EX2 R20, R80 ;  /* 0x0000005000147308 */ /* 0x000fe20000000800 */
[----:B--2---:R-:W-:-:S05]  /*5f50*/  FMNMX.FTZ R78, R83, R26, !PT ;  /* 0x0000001a534e7209 */ /* 0x004fca0007810000 */
        /* <DEDUP_REMOVED lines=21> */
[----:B------:R-:W-:Y:S01]  /*60b0*/  FSEL R38, R26, RZ, P2 ;  /* 0x000000ff1a267208 */ /* 0x000fe20001000000 */
[----:B------:R-:W-:-:S01]  /*60c0*/  FFMA.FTZ R11, R32, UR19, -R62 ;  /* 0x00000013200b7c23 */ /* 0x000fc2000801083e */
[----:B------:R-:W-:Y:S01]  /*60d0*/  FMUL.FTZ R77, R77, UR19 ;  /* 0x000000134d4d7c20 */ /* 0x000fe20008410000 */
[----:B------:R-:W-:-:S01]  /*60e0*/  FFMA.FTZ R32, R13, UR19, -R62 ;  /* 0x000000130d207c23 */ /* 0x000fc2000801083e */
[----:B------:R-:W-:Y:S01]  /*60f0*/  MUFU.EX2 R6, R6 ;  /* 0x0000000600067308 */ /* 0x000fe20000000800 */
[----:B------:R-:W-:-:S01]  /*6100*/  FADD.FTZ R38, -R38, R5 ;  /* 0x0000000526267221 */ /* 0x000fc20000010100 */
[--C-:B------:R-:W-:Y:S01]  /*6110*/  FFMA.FTZ R13, R14, UR19, -R62.reuse ;  /* 0x000000130e0d7c23 */ /* 0x100fe2000801083e */
[----:B------:R-:W-:-:S01]  /*6120*/  FFMA.FTZ R14, R15, UR19, -R62 ;  /* 0x000000130f0e7c23 */ /* 0x000fc2000801083e */
[--C-:B------:R-:W-:Y:S01]  /*6130*/  FFMA.FTZ R15, R34, UR19, -R62.reuse ;  /* 0x00000013220f7c23 */ /* 0x100fe2000801083e */
[----:B------:R-:W-:Y:S01]  /*6140*/  FMUL.FTZ R38, R38, UR19 ;  /* 0x0000001326267c20 */ /* 0x000fe20008410000 */
[--C-:B------:R-:W-:Y:S01]  /*6150*/  FFMA.FTZ R34, R21, UR19, -R62.reuse ;  /* 0x0000001315227c23 */ /* 0x100fe2000801083e */
[----:B------:R-:W-:-:S01]  /*6160*/  FFMA.FTZ R21, R24, UR19, -R62 ;  /* 0x0000001318157c23 */ /* 0x000fc2000801083e */
[----:B------:R-:W0:Y:S01]  /*6170*/  MUFU.EX2 R5, R77 ;  /* 0x0000004d00057308 */ /* 0x000e220000000800 */
[----:B------:R-:W-:-:S01]  /*6180*/  FFMA.FTZ R24, R25, UR19, -R62 ;  /* 0x0000001319187c23 */ /* 0x000fc2000801083e */
[--C-:B------:R-:W-:Y:S01]  /*6190*/  FFMA.FTZ R25, R27, UR19, -R62.reuse ;  /* 0x000000131b197c23 */ /* 0x100fe2000801083e */
[----:B------:R-:W-:-:S01]  /*61a0*/  FFMA.FTZ R27, R30, UR19, -R62 ;  /* 0x000000131e1b7c23 */ /* 0x000fc2000801083e */
[--C-:B------:R-:W-:Y:S01]  /*61b0*/  FFMA.FTZ R30, R31, UR19, -R62.reuse ;  /* 0x000000131f1e7c23 */ /* 0x100fe2000801083e */
[----:B------:R-:W-:-:S03]  /*61c0*/  FFMA.FTZ R31, R59, UR19, -R62 ;  /* 0x000000133b1f7c23 */ /* 0x000fc6000801083e */
[----:B------:R-:W1:Y:S08]  /*61d0*/  MUFU.EX2 R38, R38 ;  /* 0x0000002600267308 */ /* 0x000e700000000800 */
[----:B------:R-:W2:Y:S01]  /*61e0*/  MUFU.EX2 R7, R7 ;  /* 0x0000000700077308 */ /* 0x000ea20000000800 */
[----:B0-----:R-:W-:-:S04]  /*61f0*/  FFMA.FTZ R80, R5, R3, R28 ;  /* 0x0000000305507223 */ /* 0x001fc8000001001c */
[----:B------:R-:W-:Y:S01]  /*6200*/  FADD.FTZ R59, R29, R80 ;  /* 0x000000501d3b7221 */ /* 0x000fe20000010000 */
[----:B------:R-:W-:-:S02]  /*6210*/  FFMA.FTZ R80, R63, UR19, -R62 ;  /* 0x000000133f507c23 */ /* 0x000fc4000801083e */
[----:B------:R-:W0:Y:S01]  /*6220*/  MUFU.EX2 R78, R78 ;  /* 0x0000004e004e7308 */ /* 0x000e220000000800 */
[----:B-1----:R-:W-:-:S01]  /*6230*/  FFMA.FTZ R3, R38, R2, R75 ;  /* 0x0000000226037223 */ /* 0x002fc2000001004b */
[----:B------:R-:W-:Y:S01]  /*6240*/  FADD.FTZ R82, R8, R59 ;  /* 0x0000003b08527221 */ /* 0x000fe20000010000 */
[----:B------:R-:W-:-:S02]  /*6250*/  FFMA.FTZ R59, R64, UR19, -R62 ;  /* 0x00000013403b7c23 */ /* 0x000fc4000801083e */
[----:B------:R-:W-:Y:S01]  /*6260*/  FADD.FTZ R2, R6, R3 ;  /* 0x0000000306027221 */ /* 0x000fe20000010000 */
[----:B------:R-:W-:-:S02]  /*6270*/  FADD.FTZ R63, R79, R82 ;  /* 0x000000524f3f7221 */ /* 0x000fc40000010000 */
        /* <DEDUP_REMOVED lines=13> */
[----:B------:R-:W-:Y:S01]  /*6350*/  FADD.FTZ R65, R39, R66 ;  /* 0x0000004227417221 */ /* 0x000fe20000010000 */
[----:B------:R-:W-:-:S01]  /*6360*/  FFMA.FTZ R66, R67, UR19, -R62 ;  /* 0x0000001343427c23 */ /* 0x000fc2000801083e */
        /* <DEDUP_REMOVED lines=103> */
.L_x_12283:
[----:B------:R-:W-:Y:S01]  /*69e0*/  UISETP.GT.AND UP0, UPT, UR18, UR17, UPT ;  /* 0x000000111200728c */ /* 0x000fe2000bf04270 */
[----:B------:R-:W-:Y:S01]  /*69f0*/  F2FP.SATFINITE.E4M3.F32.PACK_AB_MERGE_C R4, R25, R4, RZ ;  /* 0x000000041904723e */ /* 0x000fe200048070ff */
[----:B------:R-:W-:Y:S01]  /*6a00*/  UIADD3 UR6, UR11, 0x19c60, URZ ;  /* 0x00019c600b067890 */ /* 0x000fe2000fffe03f */
[----:B------:R-:W-:Y:S01]  /*6a10*/  F2FP.SATFINITE.E4M3.F32.PACK_AB_MERGE_C R8, R79, R8, RZ ;  /* 0x000000084f08723e */ /* 0x000fe200048070ff */
[----:B------:R-:W-:Y:S01]  /*6a20*/  UIADD3 UR18, UR18, -0x1, URZ ;  /* 0xffffffff12127890 */ /* 0x000fe2000fffe03f */
[----:B------:R-:W-:Y:S01]  /*6a30*/  F2FP.SATFINITE.E4M3.F32.PACK_AB_MERGE_C R7, R78, R7, RZ ;  /* 0x000000074e07723e */ /* 0x000fe200048070ff */
[----:B------:R-:W-:Y:S01]  /*6a40*/  UPRMT UR6, UR45, 0x654, UR6 ;  /* 0x000006542d067896 */ /* 0x000fe20008000006 */
[----:B------:R-:W-:Y:S01]  /*6a50*/  PLOP3.LUT P1, PT, PT, PT, UP0, 0x80, 0x0 ;  /* 0x000000000000781c */ /* 0x000fe20003f2f008 */
[----:B------:R-:W-:Y:S01]  /*6a60*/  UMOV UR21, UR37 ;  /* 0x0000002500157c82 */ /* 0x000fe20008000000 */
[----:B------:R-:W-:Y:S01]  /*6a70*/  F2FP.SATFINITE.E4M3.F32.PACK_AB_MERGE_C R20, R37, R20, RZ ;  /* 0x000000142514723e */ /* 0x000fe200048070ff */
[----:B------:R-:W-:Y:S01]  /*6a80*/  UMOV UR22, UR38 ;  /* 0x0000002600167c82 */ /* 0x000fe20008000000 */
        /* <DEDUP_REMOVED lines=80> */
.L_x_12273:
[----:B------:R-:W-:-:S13]  /*6f90*/  ISETP.LE.AND P1, PT, RZ, UR18, PT ;  /* 0x00000012ff007c0c */ /* 0x000fda000bf23270 */
[----:B------:R-:W-:Y:S05]  /*6fa0*/  @!P1 BRA `(.L_x_12285) ;  /* 0x0000002000f49947 */ /* 0x000fea0003800000 */
[----:B------:R-:W-:Y:S01]  /*6fb0*/  IMAD.MOV.U32 R5, RZ, RZ, R26 ;  /* 0x000000ffff057224 */ /* 0x000fe200078e001a */
[----:B------:R-:W-:Y:S01]  /*6fc0*/  UMOV UR17, UR37 ;  /* 0x0000002500117c82 */ /* 0x000fe20008000000 */
[----:B------:R-:W-:Y:S01]  /*6fd0*/  IMAD.MOV.U32 R4, RZ, RZ, R35 ;  /* 0x000000ffff047224 */ /* 0x000fe200078e0023 */
[----:B------:R-:W-:Y:S01]  /*6fe0*/  UMOV UR20, UR38 ;  /* 0x0000002600147c82 */ /* 0x000fe20008000000 */
[----:B------:R-:W-:-:S05]  /*6ff0*/  ULDC UR19, c[0x0][0x988] ;  /* 0x0002620000137ab9 */ /* 0x000fca0000000800 */
.L_x_12296:
[----:B------:R-:W-:-:S04]  /*7000*/  UIADD3 UR6, UR20, 0x1, URZ ;  /* 0x0000000114067890 */ /* 0x000fc8000fffe03f */
[----:B------:R-:W-:-:S04]  /*7010*/  UISETP.NE.AND UP0, UPT, UR6, 0x2, UPT ;  /* 0x000000020600788c */ /* 0x000fc8000bf05270 */
[----:B------:R-:W-:Y:S02]  /*7020*/  USEL UR37, URZ, 0x1, UP0 ;  /* 0x000000013f257887 */ /* 0x000fe40008000000 */
[----:B------:R-:W-:Y:S02]  /*7030*/  USEL UR38, UR6, URZ, UP0 ;  /* 0x0000003f06267287 */ /* 0x000fe40008000000 */
[----:B------:R-:W-:Y:S01]  /*7040*/  ULOP3.LUT UR37, UR17, UR37, URZ, 0x3c, !UPT ;  /* 0x0000002511257292 */ /* 0x000fe2000f8e3c3f */
[----:B------:R-:W-:Y:S11]  /*7050*/  @!P0 BRA `(.L_x_12286) ;  /* 0x0000000000048947 */ /* 0x000ff60003800000 */
[----:B------:R-:W-:Y:S01]  /*7060*/  BPT.TRAP 0x1 ;  /* 0x000000040000795c */ /* 0x000fe20000300000 */
.L_x_12286:
[----:B------:R-:W-:Y:S01]  /*7070*/  ULEA UR6, UR38, UR46, 0x3 ;  /* 0x0000002e26067291 */ /* 0x000fe2000f8e183f */
[----:B------:R-:W-:-:S05]  /*7080*/  IMAD.U32 R6, RZ, RZ, UR37 ;  /* 0x00000025ff067e24 */ /* 0x000fca000f8e00ff */
[----:B------:R-:W-:-:S04]  /*7090*/  SHF.L.U32 R6, R6, 0x1f, RZ ;  /* 0x0000001f06067819 */ /* 0x000fc800000006ff */
[----:B------:R0:W1:Y:S01]  /*70a0*/  SYNCS.PHASECHK.TRANS64.TRYWAIT P1, [UR6+0x19c30], R6 ;  /* 0x019c3006ff0075a7 */ /* 0x0000620008020146 */
[----:B------:R-:W-:Y:S05]  /*70b0*/  @!P0 BRA `(.L_x_12287) ;  /* 0x0000000000048947 */ /* 0x000fea0003800000 */
[----:B------:R-:W-:Y:S01]  /*70c0*/  BPT.TRAP 0x1 ;  /* 0x000000040000795c */ /* 0x000fe20000300000 */
.L_x_12287:
[----:B-1----:R-:W-:Y:S05]  /*70d0*/  @P1 BRA `(.L_x_12288) ;  /* 0x0000000000081947 */ /* 0x002fea0003800000 */
[----:B------:R-:W1:Y:S02]  /*70e0*/  SYNCS.PHASECHK.TRANS64.TRYWAIT P1, [UR6+0x19c30], R6 ;  /* 0x019c3006ff0075a7 */ /* 0x000e640008020146 */
[----:B-1----:R-:W-:Y:S05]  /*70f0*/  @!P1 BRA `(.L_x_12289) ;  /* 0x0000009000709947 */ /* 0x002fea0003800000 */
.L_x_12288:
        /* <DEDUP_REMOVED lines=17> */
.L_x_12290:
[----:B------:R-:W-:Y:S01]  /*7210*/  ULEA UR11, UR20, UR46, 0x3 ;  /* 0x0000002e140b7291 */ /* 0x000fe2000f8e183f */
[----:B01----:R-:W-:-:S05]  /*7220*/  IMAD.U32 R6, RZ, RZ, UR17 ;  /* 0x00000011ff067e24 */ /* 0x003fca000f8e00ff */
[----:B------:R-:W-:-:S04]  /*7230*/  SHF.L.U32 R6, R6, 0x1f, RZ ;  /* 0x0000001f06067819 */ /* 0x000fc800000006ff */
[----:B------:R0:W1:Y:S01]  /*7240*/  SYNCS.PHASECHK.TRANS64.TRYWAIT P1, [UR11+0x19c50], R6 ;  /* 0x019c5006ff0075a7 */ /* 0x000062000802014b */
[----:B------:R-:W-:Y:S05]  /*7250*/  @!P0 BRA `(.L_x_12291) ;  /* 0x0000000000048947 */ /* 0x000fea0003800000 */
[----:B------:R-:W-:Y:S01]  /*7260*/  BPT.TRAP 0x1 ;  /* 0x000000040000795c */ /* 0x000fe20000300000 */
.L_x_12291:
[----:B-1----:R-:W-:Y:S05]  /*7270*/  @P1 BRA `(.L_x_12292) ;  /* 0x0000000000081947 */ /* 0x002fea0003800000 */
[----:B------:R-:W1:Y:S02]  /*7280*/  SYNCS.PHASECHK.TRANS64.TRYWAIT P1, [UR11+0x19c50], R6 ;  /* 0x019c5006ff0075a7 */ /* 0x000e64000802014b */
[----:B-1----:R-:W-:Y:S05]  /*7290*/  @!P1 BRA `(.L_x_12293) ;  /* 0x0000009000209947 */ /* 0x002fea0003800000 */
.L_x_12292:
        /* <DEDUP_REMOVED lines=27> */
.L_x_12294:
        /* <DEDUP_REMOVED lines=65> */
[----:B------:R-:W-:Y:S01]  /*7860*/  FMUL.FTZ R65, R0, R75 ;  /* 0x0000004b00417220 */ /* 0x000fe20000410000 */
[----:B------:R-:W-:-:S04]  /*7870*/  ULEA UR6, UR38, UR46, 0x3 ;  /* 0x0000002e26067291 */ /* 0x000fc8000f8e183f */
[----:B------:R-:W2:Y:S01]  /*7880*/  MUFU.TANH R14, R14 ;  /* 0x0000000e000e7308 */ /* 0x000ea20000002400 */
[----:B0-----:R-:W-:Y:S01]  /*7890*/  FMNMX.FTZ R35, R11, R26, !PT ;  /* 0x0000001a0b237209 */ /* 0x001fe20007810000 */
[----:B------:R-:W-:-:S04]  /*78a0*/  UIADD3 UR6, UR6, 0x19c40, URZ ;  /* 0x00019c4006067890 */ /* 0x000fc8000fffe03f */
[----:B------:R-:W-:Y:S02]  /*78b0*/  UPRMT UR6, UR45, 0x654, UR6 ;  /* 0x000006542d067896 */ /* 0x000fe40008000006 */
[----:B------:R-:W0:Y:S01]  /*78c0*/  MUFU.TANH R20, R20 ;  /* 0x0000001400147308 */ /* 0x000e220000002400 */
[----:B-1----:R-:W-:Y:S01]  /*78d0*/  FMNMX.FTZ R67, R13, R66, !PT ;  /* 0x000000420d437209 */ /* 0x002fe20007810000 */
[----:B------:R-:W-:-:S05]  /*78e0*/  FMUL.FTZ R66, R0, R76 ;  /* 0x0000004c00427220 */ /* 0x000fca0000410000 */
[----:B------:R-:W-:Y:S01]  /*78f0*/  SYNCS.ARRIVE.TRANS64.RED.A1T0 RZ, [UR6], RZ ;  /* 0x000000ffffff79a7 */ /* 0x000fe20008100406 */
        /* <DEDUP_REMOVED lines=53> */
[----:B------:R-:W-:Y:S01]  /*7c50*/  FMUL.FTZ R72, R0, R82 ;  /* 0x0000005200487220 */ /* 0x000fe20000410000 */
[----:B------:R-:W-:-:S05]  /*7c60*/  IMAD.U32 R82, RZ, RZ, UR19 ;  /* 0x00000013ff527e24 */ /* 0x000fca000f8e00ff */
        /* <DEDUP_REMOVED lines=69> */
[----:B-1----:R-:W-:Y:S01]  /*80c0*/  FMNMX.FTZ R80, R79, R26, !PT ;  /* 0x0000001a4f507209 */ /* 0x002fe20007810000 */
[----:B------:R-:W-:Y:S01]  /*80d0*/  IMAD.U32 R79, RZ, RZ, UR19 ;  /* 0x00000013ff4f7e24 */ /* 0x000fe2000f8e00ff */
        /* <DEDUP_REMOVED lines=207> */
.L_x_12295:
        /* <DEDUP_REMOVED lines=91> */
.L_x_12285:
[----:B------:R-:W-:Y:S06]  /*9380*/  BAR.ARV 0x8, 0x200 ;  /* 0x0208000000007b1d */ /* 0x000fec0000002000 */
[----:B------:R-:W-:Y:S05]  /*9390*/  @!P0 BRA `(.L_x_12297) ;  /* 0x0000000000048947 */ /* 0x000fea0003800000 */
[----:B------:R-:W-:Y:S01]  /*93a0*/  BPT.TRAP 0x1 ;  /* 0x000000040000795c */ /* 0x000fe20000300000 */
.L_x_12297:
[----:B------:R-:W-:Y:S01]  /*93b0*/  ULEA UR14, UR38, UR46, 0x3 ;  /* 0x0000002e260e7291 */ /* 0x000fe2000f8e183f */
[----:B------:R-:W-:-:S05]  /*93c0*/  IMAD.U32 R0, RZ, RZ, UR37 ;  /* 0x00000025ff007e24 */ /* 0x000fca000f8e00ff */
[----:B------:R-:W-:-:S04]  /*93d0*/  SHF.L.U32 R0, R0, 0x1f, RZ ;  /* 0x0000001f00007819 */ /* 0x000fc800000006ff */
[----:B------:R0:W1:Y:S01]  /*93e0*/  SYNCS.PHASECHK.TRANS64.TRYWAIT P1, [UR14+0x19c50], R0 ;  /* 0x019c5000ff0075a7 */ /* 0x000062000802014e */
[----:B------:R-:W-:Y:S05]  /*93f0*/  @!P0 BRA `(.L_x_12298) ;  /* 0x0000000000048947 */ /* 0x000fea0003800000 */
[----:B------:R-:W-:Y:S01]  /*9400*/  BPT.TRAP 0x1 ;  /* 0x000000040000795c */ /* 0x000fe20000300000 */
.L_x_12298:
[----:B-1----:R-:W-:Y:S05]  /*9410*/  @P1 BRA `(.L_x_12299) ;  /* 0x0000000000081947 */ /* 0x002fea0003800000 */
[----:B------:R-:W1:Y:S02]  /*9420*/  SYNCS.PHASECHK.TRANS64.TRYWAIT P1, [UR14+0x19c50], R0 ;  /* 0x019c5000ff0075a7 */ /* 0x000e64000802014e */
[----:B-1----:R-:W-:Y:S05]  /*9430*/  @!P1 BRA `(.L_x_12300) ;  /* 0x0000006c00d09947 */ /* 0x002fea0003800000 */
.L_x_12299:
        /* <DEDUP_REMOVED lines=13> */
[----:B------:R-:W-:Y:S02]  /*9510*/  @UP0 UIMAD UR8, UR8, UR10, URZ ;  /* 0x0000000a080802a4 */ /* 0x000fe4000f8e023f */
[----:B------:R-:W-:Y:S02]  /*9520*/  @UP0 UIMAD.WIDE.U32 UR6, UR43, UR10, URZ ;  /* 0x0000000a2b0602a5 */ /* 0x000fe4000f8e003f */
[----:B------:R-:W-:Y:S02]  /*9530*/  UIMAD UR10, UR38, 0x300, UR46 ;  /* 0x00000300260a78a4 */ /* 0x000fe4000f8e022e */
[----:B------:R-:W-:Y:S01]  /*9540*/  @UP0 UIMAD UR8, UR43, UR11, UR8 ;  /* 0x0000000b2b0802a4 */ /* 0x000fe2000f8e0208 */
[----:B------:R-:W-:-:S02]  /*9550*/  @UP0 ULDC.64 UR12, c[0x0][0x9d0] ;  /* 0x00027400000c0ab9 */ /* 0x000fc40000000a00 */
[----:B------:R-:W-:Y:S01]  /*9560*/  UMOV UR11, 0x40000040 ;  /* 0x40000040000b7882 */ /* 0x000fe20000000000 */
[----:B------:R-:W-:Y:S02]  /*9570*/  @UP0 UIMAD UR9, UR9, UR12, URZ ;  /* 0x0000000c090902a4 */ /* 0x000fe4000f8e023f */
[----:B------:R-:W-:-:S07]  /*9580*/  @UP0 UIADD3 UR7, UR7, UR8, URZ ;  /* 0x0000000807070290 */ /* 0x000fce000fffe03f */
[----:B------:R-:W-:Y:S01]  /*9590*/  QGMMA.64x96x32.F32.E4M3.E4M3 R88, R148, gdesc[UR8], R88, gsb0 ;  /* 0x0160000894587df3 */ /* 0x000fe20008000858 */
[----:B------:R-:W-:Y:S02]  /*95a0*/  @UP0 UIMAD UR9, UR44, UR13, UR9 ;  /* 0x0000000d2c0902a4 */ /* 0x000fe4000f8e0209 */
[----:B------:R-:W-:-:S04]  /*95b0*/  @UP0 UIMAD.WIDE.U32 UR6, UR44, UR12, UR6 ;  /* 0x0000000c2c0602a5 */ /* 0x000fc8000f8e0006 */
        /* <DEDUP_REMOVED lines=58> */
.L_x_12301:
        /* <DEDUP_REMOVED lines=58> */
.L_x_12265:
        /* <DEDUP_REMOVED lines=11> */
[----:B------:R-:W1:Y:S01]  /*9db0*/  S2R R38, SR_SWINHI ;  /* 0x0000000000267919 */ /* 0x000e620000002f00 */
        /* <DEDUP_REMOVED lines=14> */
[----:B0-----:R-:W-:Y:S01]  /*9ea0*/  IMAD.SHL.U32 R4, R36, 0x4, RZ ;  /* 0x0000000424047824 */ /* 0x001fe200078e00ff */
        /* <DEDUP_REMOVED lines=9> */
[----:B------:R-:W-:Y:S02]  /*9f40*/  F2FP.BF16.F32.PACK_AB R7, R134, R7 ;  /* 0x000000078607723e */ /* 0x000fe400000010ff */
[----:B------:R-:W-:-:S02]  /*9f50*/  F2FP.BF16.F32.PACK_AB R6, R135, R6 ;  /* 0x000000068706723e */ /* 0x000fc400000010ff */
[----:B------:R-:W-:Y:S02]  /*9f60*/  F2FP.BF16.F32.PACK_AB R31, R100, R31 ;  /* 0x0000001f641f723e */ /* 0x000fe400000010ff */
[----:B------:R-:W-:Y:S01]  /*9f70*/  F2FP.BF16.F32.PACK_AB R30, R101, R30 ;  /* 0x0000001e651e723e */ /* 0x000fe200000010ff */
[----:B------:R-:W-:Y:S01]  /*9f80*/  USHF.R.S32.HI UR13, URZ, 0x1f, UR43 ;  /* 0x0000001f3f0d7899 */ /* 0x000fe2000801142b */
[----:B------:R-:W-:Y:S01]  /*9f90*/  BAR.SYNC.DEFER_BLOCKING 0x1, 0x180 ;  /* 0x0046000000007b1d */ /* 0x000fe20000010000 */
[----:B------:R-:W-:-:S05]  /*9fa0*/  IADD3 R4, P0, R4, UR6, RZ ;  /* 0x0000000604047c10 */ /* 0x000fca000ff1e0ff */
[----:B------:R-:W-:Y:S01]  /*9fb0*/  IMAD.X R5, RZ, RZ, UR7, P0 ;  /* 0x00000007ff057e24 */ /* 0x000fe200080e06ff */
[----:B------:R-:W-:-:S04]  /*9fc0*/  ULDC.64 UR10, c[0x0][0xb98] ;  /* 0x0002e600000a7ab9 */ /* 0x000fc80000000a00 */
[----:B------:R0:W2:Y:S01]  /*9fd0*/  LDG.E.CONSTANT R4, desc[UR50][R4.64] ;  /* 0x0000003204047981 */ /* 0x0000a2000c1e9900 */
[----:B------:R-:W-:Y:S02]  /*9fe0*/  UIMAD UR5, UR12, UR8, URZ ;  /* 0x000000080c0572a4 */ /* 0x000fe4000f8e023f */
[----:B------:R-:W-:Y:S02]  /*9ff0*/  UIMAD.WIDE.U32 UR6, UR44, UR8, URZ ;  /* 0x000000082c0672a5 */ /* 0x000fe4000f8e003f */
[----:B------:R-:W-:Y:S02]  /*a000*/  UIMAD UR5, UR44, UR9, UR5 ;  /* 0x000000092c0572a4 */ /* 0x000fe4000f8e0205 */
[----:B------:R-:W-:Y:S02]  /*a010*/  UIMAD UR8, UR13, UR10, URZ ;  /* 0x0000000a0d0872a4 */ /* 0x000fe4000f8e023f */
[----:B------:R-:W-:Y:S01]  /*a020*/  UIADD3 UR7, UR7, UR5, URZ ;  /* 0x0000000507077290 */ /* 0x000fe2000fffe03f */
[----:B0-----:R-:W-:Y:S01]  /*a030*/  LOP3.LUT P0, R5, R36, 0x3, RZ, 0xc0, !PT ;  /* 0x0000000324057812 */ /* 0x001fe2000780c0ff */
[----:B------:R-:W-:Y:S01]  /*a040*/  UIMAD UR8, UR43, UR11, UR8 ;  /* 0x0000000b2b0872a4 */ /* 0x000fe2000f8e0208 */
[----:B------:R-:W-:-:S02]  /*a050*/  MOV R36, R3 ;  /* 0x0000000300247202 */ /* 0x000fc40000000f00 */
[----:B-1----:R-:W-:Y:S01]  /*a060*/  MOV R37, R38 ;  /* 0x0000002600257202 */ /* 0x002fe20000000f00 */
[----:B------:R-:W-:Y:S01]  /*a070*/  UIMAD.WIDE.U32 UR6, UR43, UR10, UR6 ;  /* 0x0000000a2b0672a5 */ /* 0x000fe2000f8e0006 */
[----:B------:R-:W0:Y:S01]  /*a080*/  LDC R38, c[0x0][0xbe8] ;  /* 0x0002fa00ff267b82 */ /* 0x000e220000000800 */
[----:B------:R-:W-:Y:S01]  /*a090*/  ISETP.EQ.OR P0, PT, R5, 0x3, !P0 ;  /* 0x000000030500780c */ /* 0x000fe20004702670 */
[----:B------:R-:W-:Y:S01]  /*a0a0*/  ULDC UR5, c[0x0][0xa88] ;  /* 0x0002a20000057ab9 */ /* 0x000fe20000000800 */
[----:B------:R-:W-:Y:S01]  /*a0b0*/  IMAD.WIDE R32, R156, 0x2, R36 ;  /* 0x000000029c207825 */ /* 0x000fe200078e0224 */
[----:B------:R-:W-:Y:S01]  /*a0c0*/  ULDC.64 UR10, c[0x0][0xaf0] ;  /* 0x0002bc00000a7ab9 */ /* 0x000fe20000000a00 */
[----:B------:R-:W-:Y:S02]  /*a0d0*/  SEL R59, R29, R28, P0 ;  /* 0x0000001c1d3b7207 */ /* 0x000fe40000000000 */
[----:B------:R-:W-:Y:S02]  /*a0e0*/  SEL R61, R28, R29, P0 ;  /* 0x0000001d1c3d7207 */ /* 0x000fe40000000000 */
[----:B------:R-:W-:-:S02]  /*a0f0*/  IADD3 R29, P2, R32, 0x6000, RZ ;  /* 0x00006000201d7810 */ /* 0x000fc40007f5e0ff */
[----:B------:R-:W-:Y:S02]  /*a100*/  SEL R41, R35, R34, P0 ;  /* 0x0000002223297207 */ /* 0x000fe40000000000 */
[----:B------:R-:W-:Y:S02]  /*a110*/  SEL R43, R34, R35, P0 ;  /* 0x00000023222b7207 */ /* 0x000fe40000000000 */
[----:B------:R-:W-:Y:S02]  /*a120*/  SEL R47, R27, R26, P0 ;  /* 0x0000001a1b2f7207 */ /* 0x000fe40000000000 */
[----:B------:R-:W-:Y:S01]  /*a130*/  SEL R34, R26, R27, P0 ;  /* 0x0000001b1a227207 */ /* 0x000fe20000000000 */
[----:B------:R-:W-:Y:S01]  /*a140*/  IMAD.X R27, RZ, RZ, R33, P2 ;  /* 0x000000ffff1b7224 */ /* 0x000fe200010e0621 */
[----:B------:R-:W-:Y:S02]  /*a150*/  SEL R49, R21, R20, P0 ;  /* 0x0000001415317207 */ /* 0x000fe40000000000 */
[----:B------:R-:W-:-:S02]  /*a160*/  SEL R35, R20, R21, P0 ;  /* 0x0000001514237207 */ /* 0x000fc40000000000 */
[----:B------:R-:W-:Y:S02]  /*a170*/  SEL R51, R13, R12, P0 ;  /* 0x0000000c0d337207 */ /* 0x000fe40000000000 */
[----:B0-----:R-:W-:Y:S02]  /*a180*/  ISETP.NE.AND P2, PT, R38, 0x1, PT ;  /* 0x000000012600780c */ /* 0x001fe40003f45270 */
[----:B------:R-:W-:Y:S02]  /*a190*/  SEL R39, R12, R13, P0 ;  /* 0x0000000d0c277207 */ /* 0x000fe40000000000 */
[C---:B------:R-:W-:Y:S02]  /*a1a0*/  IADD3 R21, P3, R32.reuse, 0x3020, RZ ;  /* 0x0000302020157810 */ /* 0x040fe40007f7e0ff */
[----:B------:R-:W-:Y:S02]  /*a1b0*/  IADD3 R13, P1, R32, 0x6020, RZ ;  /* 0x00006020200d7810 */ /* 0x000fe40007f3e0ff */
[----:B------:R-:W-:-:S02]  /*a1c0*/  SEL R67, R15, R14, P0 ;  /* 0x0000000e0f437207 */ /* 0x000fc40000000000 */
[----:B------:R-:W-:Y:S02]  /*a1d0*/  SEL R69, R14, R15, P0 ;  /* 0x0000000f0e457207 */ /* 0x000fe40000000000 */
[----:B------:R-:W-:Y:S01]  /*a1e0*/  SEL R71, R11, R10, P0 ;  /* 0x0000000a0b477207 */ /* 0x000fe20000000000 */
[----:B------:R-:W0:Y:S01]  /*a1f0*/  @P2 LDC R40, c[0x0][0xbec] ;  /* 0x0002fb00ff282b82 */ /* 0x000e220000000800 */
[----:B------:R-:W-:Y:S01]  /*a200*/  SEL R73, R10, R11, P0 ;  /* 0x0000000b0a497207 */ /* 0x000fe20000000000 */
[--C-:B------:R-:W-:Y:S01]  /*a210*/  IMAD.X R11, RZ, RZ, R33.reuse, P3 ;  /* 0x000000ffff0b7224 */ /* 0x100fe200018e0621 */
[----:B------:R-:W-:Y:S02]  /*a220*/  SEL R63, R25, R24, P0 ;  /* 0x00000018193f7207 */ /* 0x000fe40000000000 */
[----:B------:R-:W-:Y:S01]  /*a230*/  SEL R65, R24, R25, P0 ;  /* 0x0000001918417207 */ /* 0x000fe20000000000 */
[----:B------:R-:W-:Y:S01]  /*a240*/  IMAD.X R25, RZ, RZ, R33, P1 ;  /* 0x000000ffff197224 */ /* 0x000fe200008e0621 */
[----:B------:R-:W-:Y:S01]  /*a250*/  IADD3 R15, P4, R32, 0x3000, RZ ;  /* 0x00003000200f7810 */ /* 0x000fe20007f9e0ff */
[----:B------:R-:W1:Y:S01]  /*a260*/  @P2 LDC R42, c[0x0][0xbf0] ;  /* 0x0002fc00ff2a2b82 */ /* 0x000e620000000800 */
[----:B------:R-:W-:-:S02]  /*a270*/  LOP3.LUT R10, R21, 0x180, RZ, 0xc0, !PT ;  /* 0x00000180150a7812 */ /* 0x000fc400078ec0ff */
[----:B------:R-:W-:Y:S02]  /*a280*/  LOP3.LUT R24, R13, 0x180, RZ, 0xc0, !PT ;  /* 0x000001800d187812 */ /* 0x000fe400078ec0ff */
[----:B------:R-:W-:Y:S02]  /*a290*/  SEL R53, R9, R8, P0 ;  /* 0x0000000809357207 */ /* 0x000fe40000000000 */
[----:B------:R-:W-:Y:S01]  /*a2a0*/  SEL R55, R8, R9, P0 ;  /* 0x0000000908377207 */ /* 0x000fe20000000000 */
[----:B------:R-:W-:Y:S01]  /*a2b0*/  IMAD R9, R152, 0x20, R18 ;  /* 0x0000002098097824 */ /* 0x000fe200078e0212 */
[----:B------:R-:W-:Y:S02]  /*a2c0*/  LOP3.LUT R8, R15, 0x180, RZ, 0xc0, !PT ;  /* 0x000001800f087812 */ /* 0x000fe400078ec0ff */
[----:B------:R-:W-:Y:S01]  /*a2d0*/  SHF.R.U64 R10, R10, 0x3, RZ ;  /* 0x000000030a0a7819 */ /* 0x000fe200000012ff */
[----:B------:R-:W-:Y:S01]  /*a2e0*/  IMAD.WIDE R36, R9, 0x2, R36 ;  /* 0x0000000209247825 */ /* 0x000fe200078e0224 */
[----:B------:R-:W-:-:S02]  /*a2f0*/  SHF.R.U64 R24, R24, 0x3, RZ ;  /* 0x0000000318187819 */ /* 0x000fc400000012ff */
[----:B------:R-:W-:Y:S01]  /*a300*/  LOP3.LUT R12, R29, 0x180, RZ, 0xc0, !PT ;  /* 0x000001801d0c7812 */ /* 0x000fe200078ec0ff */
[----:B------:R-:W-:Y:S01]  /*a310*/  IMAD.X R9, RZ, RZ, R33, P4 ;  /* 0x000000ffff097224 */ /* 0x000fe200020e0621 */
[----:B------:R-:W-:Y:S02]  /*a320*/  SHF.R.U64 R8, R8, 0x3, RZ ;  /* 0x0000000308087819 */ /* 0x000fe400000012ff */
[----:B------:R-:W-:Y:S02]  /*a330*/  LOP3.LUT R10, R10, R21, RZ, 0x3c, !PT ;  /* 0x000000150a0a7212 */ /* 0x000fe400078e3cff */
[----:B------:R-:W-:Y:S02]  /*a340*/  LOP3.LUT R24, R24, R13, RZ, 0x3c, !PT ;  /* 0x0000000d18187212 */ /* 0x000fe400078e3cff */
[----:B------:R-:W-:Y:S02]  /*a350*/  IADD3 R13, P5, R32, 0x20, RZ ;  /* 0x00000020200d7810 */ /* 0x000fe40007fbe0ff */
[----:B------:R-:W-:-:S02]  /*a360*/  SEL R75, R7, R6, P0 ;  /* 0x00000006074b7207 */ /* 0x000fc40000000000 */
[----:B------:R-:W-:Y:S02]  /*a370*/  SEL R77, R6, R7, P0 ;  /* 0x00000007064d7207 */ /* 0x000fe40000000000 */
[----:B------:R-:W-:Y:S02]  /*a380*/  LOP3.LUT R7, R32, 0x180, RZ, 0xc0, !PT ;  /* 0x0000018020077812 */ /* 0x000fe400078ec0ff */
[----:B------:R-:W-:Y:S02]  /*a390*/  SHF.R.U64 R12, R12, 0x3, RZ ;  /* 0x000000030c0c7819 */ /* 0x000fe400000012ff */
[----:B------:R-:W-:Y:S02]  /*a3a0*/  LOP3.LUT R8, R8, R15, RZ, 0x3c, !PT ;  /* 0x0000000f08087212 */ /* 0x000fe400078e3cff */
[----:B------:R-:W-:Y:S01]  /*a3b0*/  MOV R68, R10 ;  /* 0x0000000a00447202 */ /* 0x000fe20000000f00 */
[----:B------:R-:W-:Y:S01]  /*a3c0*/  VIADD R11, R17, UR41 ;  /* 0x00000029110b7c36 */ /* 0x000fe20008000000 */
[----:B------:R-:W-:-:S02]  /*a3d0*/  SEL R45, R31, R30, P0 ;  /* 0x0000001e1f2d7207 */ /* 0x000fc40000000000 */
[----:B------:R-:W-:Y:S02]  /*a3e0*/  SEL R5, R30, R31, P0 ;  /* 0x0000001f1e057207 */ /* 0x000fe40000000000 */
[----:B------:R-:W-:Y:S02]  /*a3f0*/  LOP3.LUT R6, R13, 0x180, RZ, 0xc0, !PT ;  /* 0x000001800d067812 */ /* 0x000fe400078ec0ff */
[----:B------:R-:W-:Y:S02]  /*a400*/  IADD3 R31, P1, R36, 0x1800, RZ ;  /* 0x00001800241f7810 */ /* 0x000fe40007f3e0ff */
[----:B------:R-:W-:Y:S02]  /*a410*/  SEL R57, R94, R95, P0 ;  /* 0x0000005f5e397207 */ /* 0x000fe40000000000 */
[----:B------:R-:W-:Y:S02]  /*a420*/  SHF.R.U64 R7, R7, 0x3, RZ ;  /* 0x0000000307077819 */ /* 0x000fe400000012ff */
[----:B------:R-:W-:-:S02]  /*a430*/  LOP3.LUT R26, R12, R29, RZ, 0x3c, !PT ;  /* 0x0000001d0c1a7212 */ /* 0x000fc400078e3cff */
[----:B------:R-:W-:Y:S01]  /*a440*/  MOV R58, R8 ;  /* 0x00000008003a7202 */ /* 0x000fe20000000f00 */
[----:B0-----:R-:W-:Y:S01]  /*a450*/  @P2 IMAD.HI.U32 R9, R11, R40, RZ ;  /* 0x000000280b092227 */ /* 0x001fe200078e00ff */
[----:B------:R-:W-:Y:S02]  /*a460*/  SEL R95, R95, R94, P0 ;  /* 0x0000005e5f5f7207 */ /* 0x000fe40000000000 */
[----:B------:R-:W-:Y:S01]  /*a470*/  SHF.R.U64 R6, R6, 0x3, RZ ;  /* 0x0000000306067819 */ /* 0x000fe200000012ff */
[----:B------:R-:W-:Y:S01]  /*a480*/  IMAD.MOV.U32 R8, RZ, RZ, R11 ;  /* 0x000000ffff087224 */ /* 0x000fe200078e000b */
[----:B------:R-:W-:Y:S02]  /*a490*/  LOP3.LUT R30, R31, 0x180, RZ, 0xc0, !PT ;  /* 0x000001801f1e7812 */ /* 0x000fe400078ec0ff */
[----:B------:R-:W-:Y:S01]  /*a4a0*/  LOP3.LUT R32, R7, R32, RZ, 0x3c, !PT ;  /* 0x0000002007207212 */ /* 0x000fe200078e3cff */
[----:B------:R-:W-:Y:S01]  /*a4b0*/  IMAD.X R7, RZ, RZ, R33, P5 ;  /* 0x000000ffff077224 */ /* 0x000fe200028e0621 */
[----:B------:R-:W-:-:S02]  /*a4c0*/  MOV R66, R26 ;  /* 0x0000001a00427202 */ /* 0x000fc40000000f00 */
[----:B------:R-:W-:Y:S02]  /*a4d0*/  LOP3.LUT R6, R6, R13, RZ, 0x3c, !PT ;  /* 0x0000000d06067212 */ /* 0x000fe400078e3cff */
[----:B------:R-:W-:Y:S02]  /*a4e0*/  SHF.R.U64 R30, R30, 0x3, RZ ;  /* 0x000000031e1e7819 */ /* 0x000fe400000012ff */
[----:B-1----:R-:W-:Y:S02]  /*a4f0*/  @P2 SHF.R.U32.HI R8, RZ, R42, R9 ;  /* 0x0000002aff082219 */ /* 0x002fe40000011609 */
[----:B------:R-:W-:Y:S01]  /*a500*/  LOP3.LUT R30, R30, R31, RZ, 0x3c, !PT ;  /* 0x0000001f1e1e7212 */ /* 0x000fe200078e3cff */
[----:B------:R-:W-:Y:S01]  /*a510*/  IMAD.X R31, RZ, RZ, R37, P1 ;  /* 0x000000ffff1f7224 */ /* 0x000fe200008e0625 */
[----:B------:R-:W-:Y:S01]  /*a520*/  MOV R64, R24 ;  /* 0x0000001800407202 */ /* 0x000fe20000000f00 */
[----:B------:R-:W-:Y:S01]  /*a530*/  IMAD.U32 R24, RZ, RZ, UR8 ;  /* 0x00000008ff187e24 */ /* 0x000fe2000f8e00ff */
[----:B------:R-:W-:Y:S01]  /*a540*/  MOV R70, R6 ;  /* 0x0000000600467202 */ /* 0x000fe20000000f00 */
[--C-:B------:R-:W-:Y:S01]  /*a550*/  IMAD.MOV R7, RZ, RZ, -R8.reuse ;  /* 0x000000ffff077224 */ /* 0x100fe200078e0a08 */
[----:B------:R-:W-:Y:S01]  /*a560*/  SHF.R.S32.HI R9, RZ, 0x1f, R8 ;  /* 0x0000001fff097819 */ /* 0x000fe20000011408 */
[----:B------:R-:W-:Y:S01]  /*a570*/  ULDC.64 UR8, c[0x0][0xae8] ;  /* 0x0002ba0000087ab9 */ /* 0x000fe20000000a00 */
[----:B------:R-:W-:Y:S01]  /*a580*/  IADD3 R8, P1, R8, UR6, RZ ;  /* 0x0000000608087c10 */ /* 0x000fe2000ff3e0ff */
[----:B------:R-:W-:Y:S01]  /*a590*/  IMAD R7, R38, R7, R11 ;  /* 0x0000000726077224 */ /* 0x000fe200078e020b */
[----:B------:R-:W-:-:S02]  /*a5a0*/  IADD3 R21, P4, R36, 0x4800, RZ ;  /* 0x0000480024157810 */ /* 0x000fc40007f9e0ff */
[----:B------:R-:W-:Y:S01]  /*a5b0*/  IADD3.X R9, R9, UR7, R24, P1, !PT ;  /* 0x0000000709097c10 */ /* 0x000fe20008ffe418 */
[----:B------:R-:W-:Y:S01]  /*a5c0*/  ULDC.64 UR6, c[0x0][0xb88] ;  /* 0x0002e20000067ab9 */ /* 0x000fe20000000a00 */
[----:B------:R-:W-:Y:S02]  /*a5d0*/  SHF.R.S32.HI R11, RZ, 0x1f, R7 ;  /* 0x0000001fff0b7819 */ /* 0x000fe40000011407 */
[----:B------:R-:W-:Y:S01]  /*a5e0*/  IADD3 R29, P3, R36, 0x3000, RZ ;  /* 0x00003000241d7810 */ /* 0x000fe20007f7e0ff */
[----:B------:R-:W-:Y:S01]  /*a5f0*/  IMAD.WIDE.U32 R8, R7, UR6, R8 ;  /* 0x0000000607087c25 */ /* 0x000fe2000f8e0008 */
[----:B------:R-:W-:Y:S02]  /*a600*/  LOP3.LUT R20, R21, 0x180, RZ, 0xc0, !PT ;  /* 0x0000018015147812 */ /* 0x000fe400078ec0ff */
[----:B------:R-:W-:Y:S02]  /*a610*/  LOP3.LUT R28, R29, 0x180, RZ, 0xc0, !PT ;  /* 0x000001801d1c7812 */ /* 0x000fe400078ec0ff */
[----:B------:R-:W-:-:S02]  /*a620*/  SHF.R.U64 R20, R20, 0x3, RZ ;  /* 0x0000000314147819 */ /* 0x000fc400000012ff */
[----:B------:R-:W-:Y:S02]  /*a630*/  SHF.R.U64 R28, R28, 0x3, RZ ;  /* 0x000000031c1c7819 */ /* 0x000fe400000012ff */
[----:B------:R-:W-:Y:S01]  /*a640*/  LOP3.LUT R20, R20, R21, RZ, 0x3c, !PT ;  /* 0x0000001514147212 */ /* 0x000fe200078e3cff */
[--C-:B------:R-:W-:Y:S01]  /*a650*/  IMAD.X R21, RZ, RZ, R37.reuse, P4 ;  /* 0x000000ffff157224 */ /* 0x100fe200020e0625 */
[----:B------:R-:W-:Y:S02]  /*a660*/  LOP3.LUT P1, RZ, R153, 0x3, RZ, 0xc0, !PT ;  /* 0x0000000399ff7812 */ /* 0x000fe4000782c0ff */
[----:B------:R-:W-:Y:S01]  /*a670*/  LOP3.LUT R28, R28, R29, RZ, 0x3c, !PT ;  /* 0x0000001d1c1c7212 */ /* 0x000fe200078e3cff */
[----:B------:R-:W-:Y:S01]  /*a680*/  IMAD.X R29, RZ, RZ, R37, P3 ;  /* 0x000000ffff1d7224 */ /* 0x000fe200018e0625 */
[----:B------:R-:W-:Y:S02]  /*a690*/  MOV R33, R32 ;  /* 0x0000002000217202 */ /* 0x000fe40000000f00 */
        /* <DEDUP_REMOVED lines=10> */
[----:B------:R-:W-:Y:S01]  /*a740*/  LOP3.LUT R36, R13, R36, RZ, 0x3c, !PT ;  /* 0x000000240d247212 */ /* 0x000fe200078e3cff */
[----:B------:R-:W-:Y:S01]  /*a750*/  IMAD.X R13, RZ, RZ, R37, P6 ;  /* 0x000000ffff0d7224 */ /* 0x000fe200030e0625 */
        /* <DEDUP_REMOVED lines=11> */
[----:B------:R-:W-:Y:S04]  /*a810*/  SHFL.IDX PT, R27, R63, R4, 0x1c1f ;  /* 0x001c1f043f1b7589 */ /* 0x000fe800000e0000 */
[----:B------:R-:W-:Y:S04]  /*a820*/  SHFL.IDX PT, R34, R34, R10, 0x1c1f ;  /* 0x001c1f0a22227589 */ /* 0x000fe800000e0000 */
[----:B------:R-:W-:Y:S04]  /*a830*/  SHFL.IDX PT, R48, R61, R10, 0x1c1f ;  /* 0x001c1f0a3d307589 */ /* 0x000fe800000e0000 */
[----:B------:R-:W0:Y:S04]  /*a840*/  SHFL.IDX PT, R50, R65, R10, 0x1c1f ;  /* 0x001c1f0a41327589 */ /* 0x000e2800000e0000 */
[----:B------:R-:W-:Y:S04]  /*a850*/  SHFL.IDX PT, R49, R49, R4, 0x1c1f ;  /* 0x001c1f0431317589 */ /* 0x000fe800000e0000 */
[----:B------:R-:W1:Y:S04]  /*a860*/  SHFL.IDX PT, R40, R35, R10, 0x1c1f ;  /* 0x001c1f0a23287589 */ /* 0x000e6800000e0000 */
[----:B------:R-:W-:Y:S04]  /*a870*/  SHFL.IDX PT, R51, R51, R4, 0x1c1f ;  /* 0x001c1f0433337589 */ /* 0x000fe800000e0000 */
[----:B------:R-:W-:Y:S04]  /*a880*/  SHFL.IDX PT, R67, R67, R4, 0x1c1f ;  /* 0x001c1f0443437589 */ /* 0x000fe800000e0000 */
[----:B------:R2:W3:Y:S04]  /*a890*/  SHFL.IDX PT, R42, R39, R10, 0x1c1f ;  /* 0x001c1f0a272a7589 */ /* 0x0004e800000e0000 */
[----:B------:R-:W4:Y:S01]  /*a8a0*/  SHFL.IDX PT, R52, R69, R10, 0x1c1f ;  /* 0x001c1f0a45347589 */ /* 0x000f2200000e0000 */
[----:B0-----:R-:W-:-:S02]  /*a8b0*/  SEL R25, R27, R50, P0 ;  /* 0x000000321b197207 */ /* 0x001fc40000000000 */
[----:B------:R-:W-:Y:S01]  /*a8c0*/  SEL R27, R50, R27, P0 ;  /* 0x0000001b321b7207 */ /* 0x000fe20000000000 */
[----:B------:R-:W-:Y:S01]  /*a8d0*/  SHFL.IDX PT, R53, R53, R4, 0x1c1f ;  /* 0x001c1f0435357589 */ /* 0x000fe200000e0000 */
[----:B--2---:R-:W-:-:S03]  /*a8e0*/  IMAD R39, R38, UR5, RZ ;  /* 0x0000000526277c24 */ /* 0x004fc6000f8e02ff */
[----:B------:R-:W-:Y:S01]  /*a8f0*/  SHFL.IDX PT, R71, R71, R4, 0x1c1f ;  /* 0x001c1f0447477589 */ /* 0x000fe200000e0000 */
[----:B-1----:R-:W-:-:S03]  /*a900*/  SEL R32, R49, R40, P0 ;  /* 0x0000002831207207 */ /* 0x002fc60000000000 */
[----:B------:R-:W0:Y:S04]  /*a910*/  SHFL.IDX PT, R46, R55, R10, 0x1c1f ;  /* 0x001c1f0a372e7589 */ /* 0x000e2800000e0000 */
[----:B------:R-:W1:Y:S04]  /*a920*/  SHFL.IDX PT, R54, R73, R10, 0x1c1f ;  /* 0x001c1f0a49367589 */ /* 0x000e6800000e0000 */
[----:B------:R2:W-:Y:S04]  /*a930*/  SHFL.IDX PT, R75, R75, R4, 0x1c1f ;  /* 0x001c1f044b4b7589 */ /* 0x0005e800000e0000 */
[----:B------:R3:W1:Y:S01]  /*a940*/  SHFL.IDX PT, R56, R77, R10, 0x1c1f ;  /* 0x001c1f0a4d387589 */ /* 0x00066200000e0000 */
[----:B--2---:R-:W-:-:S04]  /*a950*/  IMAD R4, R11, UR6, RZ ;  /* 0x000000060b047c24 */ /* 0x004fc8000f8e02ff */
[----:B------:R-:W-:Y:S01]  /*a960*/  IMAD R11, R7, UR7, R4 ;  /* 0x00000007070b7c24 */ /* 0x000fe2000f8e0204 */
[----:B------:R-:W-:Y:S01]  /*a970*/  SEL R7, R26, R57, P0 ;  /* 0x000000391a077207 */ /* 0x000fe20000000000 */
[----:B------:R-:W-:Y:S01]  /*a980*/  VIADD R26, R155, UR41 ;  /* 0x000000299b1a7c36 */ /* 0x000fe20008000000 */
[----:B------:R-:W-:Y:S01]  /*a990*/  ULDC.64 UR6, c[0x0][0xb50] ;  /* 0x0002d40000067ab9 */ /* 0x000fe20000000a00 */
[----:B------:R-:W-:Y:S01]  /*a9a0*/  IMAD.IADD R9, R9, 0x1, R11 ;  /* 0x0000000109097824 */ /* 0x000fe200078e020b */
[----:B------:R-:W-:Y:S01]  /*a9b0*/  LEA R35, P4, R8, UR6, 0x2 ;  /* 0x0000000608237c11 */ /* 0x000fe2000f8810ff */
[----:B---3--:R-:W-:Y:S01]  /*a9c0*/  VIADD R10, R26, 0x8 ;  /* 0x000000081a0a7836 */ /* 0x008fe20000000000 */
[----:B------:R-:W-:Y:S02]  /*a9d0*/  SEL R4, R41, R6, P0 ;  /* 0x0000000629047207 */ /* 0x000fe40000000000 */
[----:B------:R-:W-:Y:S01]  /*a9e0*/  SEL R6, R6, R41, P0 ;  /* 0x0000002906067207 */ /* 0x000fe20000000000 */
[----:B------:R-:W-:Y:S01]  /*a9f0*/  SHFL.IDX PT, R60, R35, RZ, 0x1c1f ;  /* 0x001c1fff233c7589 */ /* 0x000fe200000e0000 */
[----:B------:R-:W-:-:S02]  /*aa00*/  ISETP.GE.OR P3, PT, R26, R39, P1 ;  /* 0x000000271a00720c */ /* 0x000fc40000f66670 */
[----:B------:R-:W-:Y:S01]  /*aa10*/  LEA.HI.X R41, R8, UR7, R9, 0x2, P4 ;  /* 0x0000000708297c11 */ /* 0x000fe2000a0f1409 */
[----:B------:R4:W-:Y:S01]  /*aa20*/  STSM.16.M88.4 [R33], R4 ;  /* 0x0000000421007844 */ /* 0x0009e20000000200 */
[----:B------:R-:W-:Y:S02]  /*aa30*/  ISETP.GE.OR P1, PT, R10, R39, P1 ;  /* 0x000000270a00720c */ /* 0x000fe40000f26670 */
[----:B------:R-:W-:Y:S01]  /*aa40*/  SEL R8, R45, R24, P0 ;  /* 0x000000182d087207 */ /* 0x000fe20000000000 */
[----:B------:R2:W-:Y:S01]  /*aa50*/  SHFL.IDX PT, R62, R35, 0x1, 0x1c1f ;  /* 0x003c1f00233e7f89 */ /* 0x0005e200000e0000 */
[----:B------:R-:W-:Y:S02]  /*aa60*/  SEL R10, R24, R45, P0 ;  /* 0x0000002d180a7207 */ /* 0x000fe40000000000 */
[----:B------:R-:W-:Y:S01]  /*aa70*/  SEL R24, R47, R34, P0 ;  /* 0x000000222f187207 */ /* 0x000fe20000000000 */
[----:B------:R-:W3:Y:S01]  /*aa80*/  SHFL.IDX PT, R61, R41, RZ, 0x1c1f ;  /* 0x001c1fff293d7589 */ /* 0x000ee200000e0000 */
[----:B------:R-:W-:-:S02]  /*aa90*/  SEL R26, R34, R47, P0 ;  /* 0x0000002f221a7207 */ /* 0x000fc40000000000 */
[----:B------:R-:W-:Y:S01]  /*aaa0*/  SEL R9, R59, R48, P0 ;  /* 0x000000303b097207 */ /* 0x000fe20000000000 */
[----:B------:R1:W3:Y:S01]  /*aab0*/  SHFL.IDX PT, R63, R41, 0x1, 0x1c1f ;  /* 0x003c1f00293f7f89 */ /* 0x0002e200000e0000 */
[----:B------:R-:W-:Y:S02]  /*aac0*/  SEL R11, R48, R59, P0 ;  /* 0x0000003b300b7207 */ /* 0x000fe40000000000 */
[----:B------:R-:W-:Y:S02]  /*aad0*/  SEL R34, R40, R49, P0 ;  /* 0x0000003128227207 */ /* 0x000fe40000000000 */
[----:B------:R-:W-:Y:S01]  /*aae0*/  SEL R40, R51, R42, P0 ;  /* 0x0000002a33287207 */ /* 0x000fe20000000000 */
[----:B------:R-:W-:Y:S01]  /*aaf0*/  STSM.16.M88.4 [R70], R8 ;  /* 0x0000000846007844 */ /* 0x000fe20000000200 */
[----:B----4-:R-:W-:Y:S02]  /*ab00*/  SEL R33, R67, R52, P0 ;  /* 0x0000003443217207 */ /* 0x010fe40000000000 */
[----:B--2---:R-:W-:Y:S01]  /*ab10*/  SEL R35, R52, R67, P0 ;  /* 0x0000004334237207 */ /* 0x004fe20000000000 */
[----:B------:R-:W-:Y:S01]  /*ab20*/  STSM.16.M88.4 [R58], R24 ;  /* 0x000000183a007844 */ /* 0x000fe20000000200 */
[----:B------:R-:W-:-:S02]  /*ab30*/  SEL R42, R42, R51, P0 ;  /* 0x000000332a2a7207 */ /* 0x000fc40000000000 */
[----:B0-----:R-:W-:Y:S01]  /*ab40*/  SEL R44, R53, R46, P0 ;  /* 0x0000002e352c7207 */ /* 0x001fe20000000000 */
[----:B------:R0:W-:Y:S01]  /*ab50*/  STSM.16.M88.4 [R68], R32 ;  /* 0x0000002044007844 */ /* 0x0001e20000000200 */
[----:B-1----:R-:W-:Y:S02]  /*ab60*/  SEL R41, R71, R54, P0 ;  /* 0x0000003647297207 */ /* 0x002fe40000000000 */
[----:B------:R-:W-:Y:S02]  /*ab70*/  SEL R43, R54, R71, P0 ;  /* 0x00000047362b7207 */ /* 0x000fe40000000000 */
[----:B------:R-:W-:Y:S02]  /*ab80*/  SEL R46, R46, R53, P0 ;  /* 0x000000352e2e7207 */ /* 0x000fe40000000000 */
[----:B------:R-:W-:Y:S01]  /*ab90*/  SEL R45, R75, R56, P0 ;  /* 0x000000384b2d7207 */ /* 0x000fe20000000000 */
[----:B------:R-:W-:Y:S01]  /*aba0*/  STSM.16.M88.4 [R66], R40 ;  /* 0x0000002842007844 */ /* 0x000fe20000000200 */
[----:B------:R-:W-:-:S05]  /*abb0*/  SEL R47, R56, R75, P0 ;  /* 0x0000004b382f7207 */ /* 0x000fca0000000000 */
[----:B------:R-:W-:Y:S01]  /*abc0*/  STSM.16.M88.4 [R64], R44 ;  /* 0x0000002c40007844 */ /* 0x000fe20000000200 */
[----:B0-----:R-:W0:Y:S08]  /*abd0*/  @P2 LDC R33, c[0x0][0xbec] ;  /* 0x0002fb00ff212b82 */ /* 0x001e300000000800 */
[----:B------:R-:W-:Y:S08]  /*abe0*/  BAR.SYNC.DEFER_BLOCKING 0x1, 0x180 ;  /* 0x0046000000007b1d */ /* 0x000ff00000010000 */
[----:B------:R-:W1:Y:S01]  /*abf0*/  @P2 LDC R35, c[0x0][0xbf0] ;  /* 0x0002fc00ff232b82 */ /* 0x000e620000000800 */
[----:B------:R-:W-:-:S02]  /*ac00*/  UIMAD UR5, UR12, UR8, URZ ;  /* 0x000000080c0572a4 */ /* 0x000fc4000f8e023f */
[----:B------:R-:W-:Y:S02]  /*ac10*/  UIMAD.WIDE.U32 UR6, UR44, UR8, URZ ;  /* 0x000000082c0672a5 */ /* 0x000fe4000f8e003f */
[----:B------:R-:W-:Y:S01]  /*ac20*/  UIMAD UR5, UR44, UR9, UR5 ;  /* 0x000000092c0572a4 */ /* 0x000fe2000f8e0205 */
[----:B---3--:R2:W-:Y:S04]  /*ac30*/  @!P3 ST.E desc[UR50][R60.64], R0 ;  /* 0x000000003c00b985 */ /* 0x0085e8000c101932 */
[----:B------:R3:W-:Y:S01]  /*ac40*/  @!P1 ST.E desc[UR50][R62.64], R2 ;  /* 0x000000023e009985 */ /* 0x0007e2000c101932 */
[----:B------:R-:W-:-:S03]  /*ac50*/  UIMAD UR8, UR13, UR10, URZ ;  /* 0x0000000a0d0872a4 */ /* 0x000fc6000f8e023f */
[----:B------:R4:W5:Y:S01]  /*ac60*/  LD.E.128 R56, desc[UR50][R14.64] ;  /* 0x000000320e387980 */ /* 0x000962000c101d00 */
[----:B--2---:R-:W-:Y:S01]  /*ac70*/  IMAD R0, R23, 0x60, R152 ;  /* 0x0000006017007824 */ /* 0x004fe200078e0298 */
[----:B------:R-:W-:Y:S02]  /*ac80*/  UIADD3 UR7, UR7, UR5, URZ ;  /* 0x0000000507077290 */ /* 0x000fe4000fffe03f */
[----:B------:R2:W5:Y:S01]  /*ac90*/  LD.E.128 R8, desc[UR50][R20.64] ;  /* 0x0000003214087980 */ /* 0x000562000c101d00 */
[----:B---3--:R-:W-:-:S03]  /*aca0*/  VIADD R2, R0, UR41 ;  /* 0x0000002900027c36 */ /* 0x008fc60008000000 */
[----:B------:R3:W5:Y:S01]  /*acb0*/  LD.E.128 R52, desc[UR50][R28.64] ;  /* 0x000000321c347980 */ /* 0x000762000c101d00 */
[----:B0-----:R-:W-:-:S03]  /*acc0*/  @P2 IMAD.HI.U32 R0, R2, R33, RZ ;  /* 0x0000002102002227 */ /* 0x001fc600078e00ff */
[----:B------:R0:W5:Y:S01]  /*acd0*/  LD.E.128 R24, desc[UR50][R12.64] ;  /* 0x000000320c187980 */ /* 0x000162000c101d00 */
[----:B----4-:R-:W-:Y:S01]  /*ace0*/  IMAD.MOV.U32 R15, RZ, RZ, R2 ;  /* 0x000000ffff0f7224 */ /* 0x010fe200078e0002 */
[----:B-1----:R-:W-:Y:S01]  /*acf0*/  @P2 SHF.R.U32.HI R15, RZ, R35, R0 ;  /* 0x00000023ff0f2219 */ /* 0x002fe20000011600 */
[----:B------:R-:W-:Y:S01]  /*ad00*/  UIMAD UR5, UR43, UR11, UR8 ;  /* 0x0000000b2b0572a4 */ /* 0x000fe2000f8e0208 */
[----:B------:R1:W5:Y:S01]  /*ad10*/  LD.E.128 R48, desc[UR50][R36.64] ;  /* 0x0000003224307980 */ /* 0x000362000c101d00 */
[----:B------:R-:W-:Y:S01]  /*ad20*/  UIMAD.WIDE.U32 UR6, UR43, UR10, UR6 ;  /* 0x0000000a2b0672a5 */ /* 0x000fe2000f8e0006 */
[--C-:B------:R-:W-:Y:S01]  /*ad30*/  SHF.R.S32.HI R0, RZ, 0x1f, R15.reuse ;  /* 0x0000001fff007819 */ /* 0x100fe2000001140f */
[----:B--2---:R-:W-:Y:S01]  /*ad40*/  IMAD.MOV R21, RZ, RZ, -R15 ;  /* 0x000000ffff157224 */ /* 0x004fe200078e0a0f */
        /* <DEDUP_REMOVED lines=20> */
[C---:B------:R-:W-:Y:S02]  /*ae90*/  IMAD R15, R21.reuse, UR7, R0 ;  /* 0x00000007150f7c24 */ /* 0x040fe4000f8e0200 */
        /* <DEDUP_REMOVED lines=27> */
.L_x_12305:
[----:B------:R-:W-:Y:S05]  /*b050*/  BSYNC B1 ;  /* 0x0000000000017941 */ /* 0x000fea0003800000 */
.L_x_12304:
[----:B------:R-:W-:Y:S01]  /*b060*/  VIADD R0, R0, 0x60 ;  /* 0x0000006000007836 */ /* 0x000fe20000000000 */
[----:B--2---:R2:W4:Y:S04]  /*b070*/  SHFL.IDX PT, R13, R29, 0x1, 0x1c1f ;  /* 0x003c1f001d0d7f89 */ /* 0x00452800000e0000 */
[----:B------:R-:W-:Y:S01]  /*b080*/  ISETP.GE.AND P0, PT, R0, R39, PT ;  /* 0x000000270000720c */ /* 0x000fe20003f06270 */
[----:B0-----:R2:W0:-:S12]  /*b090*/  SHFL.IDX PT, R12, R28, 0x1, 0x1c1f ;  /* 0x003c1f001c0c7f89 */ /* 0x00141800000e0000 */
[----:B--2---:R-:W-:Y:S05]  /*b0a0*/  @P0 BRA `(.L_x_12306) ;  /* 0x0000000800300947 */ /* 0x004fea0003800000 */
[----:B------:R-:W-:Y:S02]  /*b0b0*/  ULDC UR5, c[0x0][0xac8] ;  /* 0x0002b20000057ab9 */ /* 0x000fe40000000800 */
[----:B------:R-:W-:Y:S02]  /*b0c0*/  ISETP.GE.AND P2, PT, R19, UR5, PT ;  /* 0x0000000513007c0c */ /* 0x000fe4000bf46270 */
[----:B------:R-:W-:-:S11]  /*b0d0*/  ISETP.GE.AND P1, PT, R18, UR5, PT ;  /* 0x0000000512007c0c */ /* 0x000fd6000bf26270 */
[C---:B0--3--:R-:W-:Y:S02]  /*b0e0*/  @!P2 LEA R14, P0, R19.reuse, R12, 0x1 ;  /* 0x0000000c130ea211 */ /* 0x049fe400078008ff */
[----:B-1--4-:R-:W-:Y:S02]  /*b0f0*/  @!P1 IMAD.WIDE R2, R18, 0x2, R12 ;  /* 0x0000000212029825 */ /* 0x012fe400078e020c */
[----:B------:R-:W-:Y:S02]  /*b100*/  @!P2 LEA.HI.X R15, R19, R13, R72, 0x1, P0 ;  /* 0x0000000d130fa211 */ /* 0x000fe400000f0c48 */
[----:B------:R-:W-:Y:S01]  /*b110*/  ISETP.GE.AND P0, PT, R22, UR5, PT ;  /* 0x0000000516007c0c */ /* 0x000fe2000bf06270 */
[----:B-----5:R2:W-:Y:S04]  /*b120*/  @!P1 ST.E.128 desc[UR50][R2.64], R4 ;  /* 0x0000000402009985 */ /* 0x0205e8000c101d32 */
[----:B------:R2:W-:Y:S08]  /*b130*/  @!P2 ST.E.128 desc[UR50][R14.64], R8 ;  /* 0x000000080e00a985 */ /* 0x0005f0000c101d32 */
[----:B------:R-:W-:Y:S05]  /*b140*/  @P0 BRA `(.L_x_12306) ;  /* 0x0000000800080947 */ /* 0x000fea0003800000 */
[----:B--2---:R-:W-:-:S04]  /*b150*/  LEA R2, P0, R22, R12, 0x1 ;  /* 0x0000000c16027211 */ /* 0x004fc800078008ff */
[----:B------:R-:W-:-:S05]  /*b160*/  LEA.HI.X R3, R22, R13, R157, 0x1, P0 ;  /* 0x0000000d16037211 */ /* 0x000fca00000f0c9d */
[----:B------:R0:W-:Y:S01]  /*b170*/  ST.E.128 desc[UR50][R2.64], R24 ;  /* 0x0000001802007985 */ /* 0x0001e2000c101d32 */
[----:B------:R-:W-:Y:S05]  /*b180*/  BRA `(.L_x_12306) ;  /* 0x0000000400f87947 */ /* 0x000fea0003800000 */
.L_x_12303:
        /* <DEDUP_REMOVED lines=52> */
.L_x_12308:
[----:B------:R-:W-:Y:S05]  /*b4d0*/  BSYNC B1 ;  /* 0x0000000000017941 */ /* 0x000fea0003800000 */
.L_x_12307:
        /* <DEDUP_REMOVED lines=13> */
[----:B------:R-:W-:-:S02]  /*b5b0*/  UIMAD.WIDE.U32 UR6, UR43, UR10, UR6 ;  /* 0x0000000a2b0672a5 */ /* 0x000fc4000f8e0006 */
[----:B------:R-:W-:Y:S01]  /*b5c0*/  UIMAD UR5, UR43, UR11, UR5 ;  /* 0x0000000b2b0572a4 */ /* 0x000fe2000f8e0205 */
[--C-:B------:R-:W-:Y:S01]  /*b5d0*/  SHF.R.S32.HI R0, RZ, 0x1f, R5.reuse ;  /* 0x0000001fff007819 */ /* 0x100fe20000011405 */
[----:B------:R-:W-:Y:S01]  /*b5e0*/  IMAD.MOV R7, RZ, RZ, -R5 ;  /* 0x000000ffff077224 */ /* 0x000fe200078e0a05 */
[----:B------:R-:W-:Y:S01]  /*b5f0*/  ULDC.64 UR8, c[0x0][0xae0] ;  /* 0x0002b80000087ab9 */ /* 0x000fe20000000a00 */
[----:B------:R-:W-:Y:S02]  /*b600*/  UIADD3 UR5, UR7, UR5, URZ ;  /* 0x0000000507057290 */ /* 0x000fe4000fffe03f */
[----:B------:R-:W-:Y:S02]  /*b610*/  IMAD.U32 R3, RZ, RZ, UR7 ;  /* 0x00000007ff037e24 */ /* 0x000fe4000f8e00ff */
[----:B------:R-:W-:Y:S02]  /*b620*/  IMAD R7, R8, R7, R6 ;  /* 0x0000000708077224 */ /* 0x000fe400078e0206 */
[----:B------:R-:W-:-:S02]  /*b630*/  IMAD R0, R0, UR8, RZ ;  /* 0x0000000800007c24 */ /* 0x000fc4000f8e02ff */
        /* <DEDUP_REMOVED lines=33> */
.L_x_12310:
[----:B------:R-:W-:Y:S05]  /*b850*/  BSYNC B1 ;  /* 0x0000000000017941 */ /* 0x000fea0003800000 */
.L_x_12309:
        /* <DEDUP_REMOVED lines=17> */
.L_x_12306:
[----:B------:R-:W-:Y:S05]  /*b970*/  BSYNC B0 ;  /* 0x0000000000007941 */ /* 0x000fea0003800000 */
.L_x_12302:
[----:B------:R-:W-:Y:S02]  /*b980*/  ULDC UR5, c[0x0][0xc38] ;  /* 0x00030e0000057ab9 */ /* 0x000fe40000000800 */
[----:B------:R-:W-:-:S06]  /*b990*/  UISETP.GE.AND UP0, UPT, UR4, UR5, UPT ;  /* 0x000000050400728c */ /* 0x000fcc000bf06270 */
[----:B------:R-:W-:-:S13]  /*b9a0*/  PLOP3.LUT P0, PT, PT, PT, UP0, 0x80, 0x0 ;  /* 0x000000000000781c */ /* 0x000fda0003f0f008 */
[----:B------:R-:W-:Y:S05]  /*b9b0*/  @!P0 BRA `(.L_x_12311) ;  /* 0xffffff5000bc8947 */ /* 0x000fea000383ffff */
[----:B------:R-:W-:Y:S05]  /*b9c0*/  EXIT ;  /* 0x000000000000794d */ /* 0x000fea0003800000 */
.L_x_12261:
[----:B------:R-:W-:-:S08]  /*b9d0*/  NOP ;  /* 0x0000000000007918 */ /* 0x000fd00000000000 */
[----:B------:R-:W0:-:S00]  /*b9e0*/  USETMAXREG.DEALLOC.CTAPOOL 0x20 ;  /* 0x00000020000079c8 */ /* 0x000e0000080e0500 */
[----:B0-----:R-:W-:-:S06]  /*b9f0*/  LOP3.LUT R2, R0, 0x3, RZ, 0xc0, !PT ;  /* 0x0000000300027812 */ /* 0x001fcc00078ec0ff */
[----:B------:R-:W0:Y:S01]  /*ba00*/  S2UR UR5, SR_CTAID.X ;  /* 0x00000000000579c3 */ /* 0x000e220000002500 */
[----:B------:R-:W-:Y:S01]  /*ba10*/  LOP3.LUT R17, R17, 0xfffff7ff, RZ, 0xc0, !PT ;  /* 0xfffff7ff11117812 */ /* 0x000fe200078ec0ff */
[----:B------:R-:W-:Y:S01]  /*ba20*/  STL [R1+0x1c], RZ ;  /* 0x00001cff01007387 */ /* 0x000fe20000100800 */
[----:B------:R-:W-:Y:S02]  /*ba30*/  IMAD.MOV.U32 R25, RZ, RZ, 0x1 ;  /* 0x00000001ff197424 */ /* 0x000fe400078e00ff */
[----:B------:R-:W-:Y:S01]  /*ba40*/  IMAD.MOV.U32 R22, RZ, RZ, RZ ;  /* 0x000000ffff167224 */ /* 0x000fe200078e00ff */
        /* <DEDUP_REMOVED lines=93> */
[----:B------:R-:W-:Y:S01]  /*c020*/  UIMAD UR37, UR37, UR38, URZ ;  /* 0x00000026252572a4 */ /* 0x000fe2000f8e023f */
[----:B------:R-:W-:Y:S01]  /*c030*/  ULDC UR45, c[0x0][0xc] ;  /* 0x00000300002d7ab9 */ /* 0x000fe20000000800 */
[----:B------:R-:W-:-:S02]  /*c040*/  ULOP3.LUT UR46, UR39, 0x2, URZ, 0xfc, !UPT ;  /* 0x00000002272e7892 */ /* 0x000fc4000f8efc3f */
[----:B------:R-:W-:Y:S02]  /*c050*/  ULOP3.LUT UR47, UR39, 0x1, URZ, 0xfc, !UPT ;  /* 0x00000001272f7892 */ /* 0x000fe4000f8efc3f */
[----:B------:R-:W-:Y:S02]  /*c060*/  UIADD3 UR38, UR36, 0x80, -UR38 ;  /* 0x0000008024267890 */ /* 0x000fe4000fffe826 */
[----:B------:R-:W-:Y:S01]  /*c070*/  USHF.R.S32.HI UR40, URZ, 0x7, UR5 ;  /* 0x000000073f287899 */ /* 0x000fe20008011405 */
[----:B--2---:R-:W-:-:S05]  /*c080*/  LEA R16, R13, R16, 0x18 ;  /* 0x000000100d107211 */ /* 0x004fca00078ec0ff */
[----:B------:R-:W-:-:S05]  /*c090*/  IMAD.IADD R3, R16, 0x1, R12 ;  /* 0x0000000110037824 */ /* 0x000fca00078e020c */
[----:B------:R1:W-:Y:S02]  /*c0a0*/  STL [R1+0x18], R3 ;  /* 0x0000180301007387 */ /* 0x0003e40000100800 */
.L_x_12379:
        /* <DEDUP_REMOVED lines=23> */
.L_x_12313:
[----:B------:R-:W-:Y:S01]  /*c220*/  ULDC UR8, c[0x0][0xc54] ;  /* 0x0003150000087ab9 */ /* 0x000fe20000000800 */
[----:B------:R-:W-:Y:S01]  /*c230*/  UMOV UR6, UR7 ;  /* 0x0000000700067c82 */ /* 0x000fe20008000000 */
[----:B------:R-:W-:-:S11]  /*c240*/  UISETP.NE.AND UP0, UPT, UR8, 0x1, UPT ;  /* 0x000000010800788c */ /* 0x000fd6000bf05270 */
[----:B------:R-:W-:Y:S02]  /*c250*/  @UP0 ULDC.64 UR10, c[0x0][0xc58] ;  /* 0x00031600000a0ab9 */ /* 0x000fe40000000a00 */
[----:B------:R-:W-:-:S04]  /*c260*/  UIMAD.WIDE.U32 UR4, UR7, UR10, URZ ;  /* 0x0000000a070472a5 */ /* 0x000fc8000f8e003f */
[----:B------:R-:W-:-:S04]  /*c270*/  @UP0 USHF.R.U32.HI UR6, URZ, UR11, UR5 ;  /* 0x0000000b3f060299 */ /* 0x000fc80008011605 */
[----:B------:R-:W-:-:S12]  /*c280*/  UIMAD UR4, UR6, UR8, URZ ;  /* 0x00000008060472a4 */ /* 0x000fd8000f8e023f */
.L_x_12314:
        /* <DEDUP_REMOVED lines=23> */
[----:B------:R-:W-:Y:S01]  /*c400*/  UISETP.NE.AND UP2, UPT, UR5, 0x1, UPT ;  /* 0x000000010500788c */ /* 0x000fe2000bf45270 */
[----:B------:R-:W-:Y:S01]  /*c410*/  BSSY B7, `(.L_x_12315) ;  /* 0x0000375000077945 */ /* 0x000fe20003800000 */
[----:B------:R-:W-:Y:S02]  /*c420*/  UIADD3 UR43, UR43, UR4, URZ ;  /* 0x000000042b2b7290 */ /* 0x000fe4000fffe03f */
[----:B------:R-:W-:Y:S02]  /*c430*/  UP2UR UR48, UPR, URZ, 0x4 ;  /* 0x000000043f307883 */ /* 0x000fe40008000000 */
[----:B------:R-:W-:-:S04]  /*c440*/  UIMAD UR6, UR43, 0xc0, URZ ;  /* 0x000000c02b0678a4 */ /* 0x000fc8000f8e023f */
        /* <DEDUP_REMOVED lines=32> */
.L_x_12316:
        /* <DEDUP_REMOVED lines=20> */
.L_x_12319:
[----:B------:R-:W-:Y:S05]  /*c790*/  BSYNC B6 ;  /* 0x0000000000067941 */ /* 0x000fea0003800000 */
.L_x_12318:
        /* <DEDUP_REMOVED lines=22> */
.L_x_12321:
[----:B------:R-:W-:Y:S05]  /*c900*/  BSYNC B6 ;  /* 0x0000000000067941 */ /* 0x000fea0003800000 */
.L_x_12320:
        /* <DEDUP_REMOVED lines=20> */
.L_x_12323:
[----:B------:R-:W-:Y:S05]  /*ca50*/  BSYNC B6 ;  /* 0x0000000000067941 */ /* 0x000fea0003800000 */
.L_x_12322:
        /* <DEDUP_REMOVED lines=19> */
.L_x_12325:
[----:B------:R-:W-:Y:S05]  /*cb90*/  BSYNC B6 ;  /* 0x0000000000067941 */ /* 0x000fea0003800000 */
.L_x_12324:
        /* <DEDUP_REMOVED lines=17> */
.L_x_12399:
        /* <DEDUP_REMOVED lines=41> */
.L_x_12327:
[----:B------:R-:W-:Y:S01]  /*cf40*/  IMAD R4, R22, 0x8, R16 ;  /* 0x0000000816047824 */ /* 0x000fe200078e0210 */
[----:B------:R-:W-:Y:S01]  /*cf50*/  SHF.L.U32 R21, R25, 0x1f, RZ ;  /* 0x0000001f19157819 */ /* 0x000fe200000006ff */
[----:B------:R-:W-:Y:S01]  /*cf60*/  BSSY B0, `(.L_x_12328) ;  /* 0x0000004000007945 */ /* 0x000fe20003800000 */
[----:B0-----:R-:W-:Y:S02]  /*cf70*/  SHF.R.S32.HI R18, RZ, 0x1f, R6 ;  /* 0x0000001fff127819 */ /* 0x001fe40000011406 */
[----:B------:R-:W0:Y:S02]  /*cf80*/  SYNCS.PHASECHK.TRANS64.TRYWAIT P0, [R4+URZ+0x19c80], R21 ;  /* 0x019c8015040075a7 */ /* 0x000e24000800017f */
[----:B0-----:R-:W-:Y:S05]  /*cf90*/  @!P0 BRA `(.L_x_12329) ;  /* 0x00000034003c8947 */ /* 0x001fea0003800000 */
.L_x_12400:
[----:B------:R-:W-:Y:S05]  /*cfa0*/  BSYNC B0 ;  /* 0x0000000000007941 */ /* 0x000fea0003800000 */
.L_x_12328:
        /* <DEDUP_REMOVED lines=47> */
.L_x_12406:
        /* <DEDUP_REMOVED lines=13> */
.L_x_12331:
        /* <DEDUP_REMOVED lines=11> */
.L_x_12332:
[----:B------:R2:W-:Y:S01]  /*d420*/  SYNCS.ARRIVE.TRANS64.A1T0 RZ, [R4+URZ+0x19c70], RZ ;  /* 0x019c70ff04ff79a7 */ /* 0x0005e2000810003f */
[----:B------:R-:W-:Y:S05]  /*d430*/  @!P4 BRA `(.L_x_12333) ;  /* 0x000000000004c947 */ /* 0x000fea0003800000 */
[----:B------:R-:W-:Y:S01]  /*d440*/  BPT.TRAP 0x1 ;  /* 0x000000040000795c */ /* 0x000fe20000300000 */
.L_x_12333:
[----:B------:R-:W3:Y:S01]  /*d450*/  SYNCS.PHASECHK.TRANS64.TRYWAIT P0, [R4+URZ+0x19c40], R21 ;  /* 0x019c4015040075a7 */ /* 0x000ee2000800017f */
[----:B------:R-:W-:Y:S04]  /*d460*/  BSSY B0, `(.L_x_12334) ;  /* 0x0000002000007945 */ /* 0x000fe80003800000 */
[----:B---3--:R-:W-:Y:S05]  /*d470*/  @!P0 BRA `(.L_x_12335) ;  /* 0x0000003000d08947 */ /* 0x008fea0003800000 */
.L_x_12407:
[----:B------:R-:W-:Y:S05]  /*d480*/  BSYNC B0 ;  /* 0x0000000000007941 */ /* 0x000fea0003800000 */
.L_x_12334:
        /* <DEDUP_REMOVED lines=37> */
.L_x_12413:
        /* <DEDUP_REMOVED lines=10> */
.L_x_12337:
        /* <DEDUP_REMOVED lines=11> */
.L_x_12338:
        /* <DEDUP_REMOVED lines=23> */
.L_x_12340:
[----:B------:R-:W-:Y:S05]  /*d9a0*/  BSYNC B6 ;  /* 0x0000000000067941 */ /* 0x000fea0003800000 */
.L_x_12339:
[----:B------:R1:W5:Y:S01]  /*d9b0*/  LDL R8, [R1+0x18] ;  /* 0x0000180001087983 */ /* 0x0003620000100800 */
[----:B------:R-:W-:Y:S01]  /*d9c0*/  UISETP.NE.AND UP0, UPT, UR48, URZ, UPT ;  /* 0x0000003f3000728c */ /* 0x000fe2000bf05270 */
[----:B------:R-:W-:Y:S01]  /*d9d0*/  IMAD.U32 R0, RZ, RZ, UR43 ;  /* 0x0000002bff007e24 */ /* 0x000fe2000f8e00ff */
[----:B------:R-:W4:Y:S01]  /*d9e0*/  S2R R18, SR_TID.X ;  /* 0x0000000000127919 */ /* 0x000f220000002100 */
[----:B------:R-:W0:Y:S03]  /*d9f0*/  S2R R2, SR_TID.X ;  /* 0x0000000000027919 */ /* 0x000e260000002100 */
[----:B------:R-:W-:Y:S01]  /*da00*/  PLOP3.LUT P0, PT, PT, PT, UP0, 0x80, 0x0 ;  /* 0x000000000000781c */ /* 0x000fe20003f0f008 */
[----:B------:R-:W-:Y:S01]  /*da10*/  ULDC.64 UR8, c[0x0][0x2d8] ;  /* 0x0000b60000087ab9 */ /* 0x000fe20000000a00 */
[----:B------:R-:W-:-:S03]  /*da20*/  R2UR UR6, R29 ;  /* 0x000000001d0672ca */ /* 0x000fc600000e0000 */
[----:B------:R-:W-:Y:S01]  /*da30*/  @UP0 ULDC UR4, c[0x0][0x44c] ;  /* 0x0001130000040ab9 */ /* 0x000fe20000000800 */
[----:B------:R-:W-:Y:S01]  /*da40*/  R2UR UR7, R19 ;  /* 0x00000000130772ca */ /* 0x000fe200000e0000 */
[----:B------:R-:W-:Y:S01]  /*da50*/  ULDC UR12, c[0x0][0x448] ;  /* 0x00011200000c7ab9 */ /* 0x000fe20000000800 */
[----:B------:R-:W-:Y:S01]  /*da60*/  ULDC.64 UR10, c[0x0][0x280] ;  /* 0x0000a000000a7ab9 */ /* 0x000fe20000000a00 */
[----:B------:R-:W-:Y:S01]  /*da70*/  @UP0 ULDC UR13, c[0x0][0x44c] ;  /* 0x00011300000d0ab9 */ /* 0x000fe20000000800 */
[C---:B------:R-:W-:Y:S02]  /*da80*/  LOP3.LUT P3, RZ, R17.reuse, 0x80, RZ, 0xc0, !PT ;  /* 0x0000008011ff7812 */ /* 0x040fe4000786c0ff */
[C---:B------:R-:W-:Y:S02]  /*da90*/  LOP3.LUT P4, RZ, R17.reuse, 0x40, RZ, 0xc0, !PT ;  /* 0x0000004011ff7812 */ /* 0x040fe4000788c0ff */
[----:B------:R-:W-:Y:S01]  /*daa0*/  LOP3.LUT P5, RZ, R17, 0x20, RZ, 0xc0, !PT ;  /* 0x0000002011ff7812 */ /* 0x000fe200078ac0ff */
[----:B----4-:R-:W-:Y:S01]  /*dab0*/  IMAD.SHL.U32 R18, R18, 0x40, RZ ;  /* 0x0000004012127824 */ /* 0x010fe200078e00ff */
[----:B0-----:R-:W-:-:S04]  /*dac0*/  LOP3.LUT R2, R2, 0x7f, RZ, 0xc0, !PT ;  /* 0x0000007f02027812 */ /* 0x001fc800078ec0ff */
[----:B------:R-:W-:Y:S02]  /*dad0*/  LOP3.LUT R18, R18, 0x40, RZ, 0xc0, !PT ;  /* 0x0000004012127812 */ /* 0x000fe400078ec0ff */
[----:B------:R-:W-:-:S04]  /*dae0*/  SHF.R.U32.HI R2, RZ, 0x1, R2 ;  /* 0x00000001ff027819 */ /* 0x000fc80000011602 */
[----:B------:R-:W-:-:S05]  /*daf0*/  LOP3.LUT R2, R2, R18, RZ, 0xfc, !PT ;  /* 0x0000001202027212 */ /* 0x000fca00078efcff */
[----:B------:R-:W-:-:S04]  /*db00*/  IMAD R0, R0, 0xc0, R2 ;  /* 0x000000c000007824 */ /* 0x000fc800078e0202 */
        /* <DEDUP_REMOVED lines=21> */
[----:B--23--:R-:W-:Y:S02]  /*dc60*/  IMAD.MOV R4, RZ, RZ, -R2 ;  /* 0x000000ffff047224 */ /* 0x00cfe400078e0a02 */
        /* <DEDUP_REMOVED lines=38> */
[----:B------:R-:W-:-:S03]  /*ded0*/  IMAD.U32 R0, RZ, RZ, UR43 ;  /* 0x0000002bff007e24 */ /* 0x000fc6000f8e00ff */
[----:B------:R-:W1:Y:S01]  /*dee0*/  SHFL.IDX PT, R2, R4, RZ, 0x1e1f ;  /* 0x001e1fff04027589 */ /* 0x000e6200000e0000 */
[----:B------:R-:W-:-:S03]  /*def0*/  IMAD R0, R0, 0xc0, R10 ;  /* 0x000000c000007824 */ /* 0x000fc600078e020a */
[----:B------:R-:W2:Y:S02]  /*df00*/  SHFL.IDX PT, R5, R5, 0x1, 0x1e1f ;  /* 0x003e1f0005057f89 */ /* 0x000ea400000e0000 */
[----:B------:R-:W-:Y:S02]  /*df10*/  ISETP.GE.AND P1, PT, R0, UR37, PT ;  /* 0x0000002500007c0c */ /* 0x000fe4000bf26270 */
[----:B------:R-:W3:Y:S04]  /*df20*/  SHFL.IDX PT, R4, R4, 0x1, 0x1e1f ;  /* 0x003e1f0004047f89 */ /* 0x000ee800000e0000 */
[----:B------:R-:W4:Y:S07]  /*df30*/  SHFL.IDX PT, R6, R6, RZ, 0x1e1f ;  /* 0x001e1fff06067589 */ /* 0x000f2e00000e0000 */
        /* <DEDUP_REMOVED lines=16> */
.L_x_12420:
        /* <DEDUP_REMOVED lines=12> */
.L_x_12343:
[----:B------:R-:W-:Y:S05]  /*e100*/  BSYNC B0 ;  /* 0x0000000000007941 */ /* 0x000fea0003800000 */
.L_x_12342:
[----:B------:R-:W-:Y:S01]  /*e110*/  NOP ;  /* 0x0000000000007918 */ /* 0x000fe20000000000 */
[----:B------:R-:W-:-:S13]  /*e120*/  PLOP3.LUT P0, PT, PT, PT, PT, 0x80, 0x0 ;  /* 0x000000000000781c */ /* 0x000fda0003f0f070 */
.L_x_12344:
        /* <DEDUP_REMOVED lines=18> */
.L_x_12421:
[----:B------:R-:W-:Y:S05]  /*e250*/  BSYNC B0 ;  /* 0x0000000000007941 */ /* 0x000fea0003800000 */
.L_x_12345:
[----:B------:R-:W-:-:S06]  /*e260*/  UISETP.GE.AND UP0, UPT, UR44, 0x2, UPT ;  /* 0x000000022c00788c */ /* 0x000fcc000bf06270 */
[----:B------:R-:W-:-:S13]  /*e270*/  PLOP3.LUT P0, PT, PT, PT, UP0, 0x40, 0x0 ;  /* 0x000000000000781c */ /* 0x000fda0003f0e808 */
[----:B------:R-:W-:Y:S05]  /*e280*/  @P0 BRA `(.L_x_12347) ;  /* 0x0000001000540947 */ /* 0x000fea0003800000 */
[----:B------:R-:W-:Y:S01]  /*e290*/  UIADD3 UR4, UR44, -0x2, URZ ;  /* 0xfffffffe2c047890 */ /* 0x000fe2000fffe03f */
[----:B------:R-:W-:Y:S02]  /*e2a0*/  IMAD.MOV.U32 R5, RZ, RZ, R25 ;  /* 0x000000ffff057224 */ /* 0x000fe400078e0019 */
[----:B------:R-:W-:-:S03]  /*e2b0*/  IMAD.MOV.U32 R0, RZ, RZ, R22 ;  /* 0x000000ffff007224 */ /* 0x000fc600078e0016 */
[----:B------:R-:W-:-:S07]  /*e2c0*/  IMAD.U32 R20, RZ, RZ, UR4 ;  /* 0x00000004ff147e24 */ /* 0x000fce000f8e00ff */
.L_x_12367:
        /* <DEDUP_REMOVED lines=43> */
.L_x_12348:
[----:B------:R-:W-:Y:S01]  /*e580*/  IMAD R4, R22, 0x8, R16 ;  /* 0x0000000816047824 */ /* 0x000fe200078e0210 */
[----:B------:R-:W-:Y:S01]  /*e590*/  SHF.L.U32 R10, R25, 0x1f, RZ ;  /* 0x0000001f190a7819 */ /* 0x000fe200000006ff */
[----:B------:R-:W-:Y:S01]  /*e5a0*/  BSSY B0, `(.L_x_12349) ;  /* 0x0000004000007945 */ /* 0x000fe20003800000 */
[----:B------:R-:W-:Y:S02]  /*e5b0*/  SHF.R.S32.HI R9, RZ, 0x1f, R8 ;  /* 0x0000001fff097819 */ /* 0x000fe40000011408 */
[----:B------:R-:W0:Y:S02]  /*e5c0*/  SYNCS.PHASECHK.TRANS64.TRYWAIT P0, [R4+URZ+0x19c80], R10 ;  /* 0x019c800a040075a7 */ /* 0x000e24000800017f */
[----:B0-----:R-:W-:Y:S05]  /*e5d0*/  @!P0 BRA `(.L_x_12350) ;  /* 0x0000002800348947 */ /* 0x001fea0003800000 */
.L_x_12422:
[----:B------:R-:W-:Y:S05]  /*e5e0*/  BSYNC B0 ;  /* 0x0000000000007941 */ /* 0x000fea0003800000 */
.L_x_12349:
        /* <DEDUP_REMOVED lines=37> */
.L_x_12428:
        /* <DEDUP_REMOVED lines=13> */
.L_x_12352:
        /* <DEDUP_REMOVED lines=11> */
.L_x_12353:
[----:B------:R2:W-:Y:S01]  /*e9c0*/  SYNCS.ARRIVE.TRANS64.A1T0 RZ, [R4+URZ+0x19c70], RZ ;  /* 0x019c70ff04ff79a7 */ /* 0x0005e2000810003f */
[----:B------:R-:W-:Y:S05]  /*e9d0*/  @!P3 BRA `(.L_x_12354) ;  /* 0x000000000004b947 */ /* 0x000fea0003800000 */
[----:B------:R-:W-:Y:S01]  /*e9e0*/  BPT.TRAP 0x1 ;  /* 0x000000040000795c */ /* 0x000fe20000300000 */
.L_x_12354:
[----:B------:R-:W3:Y:S01]  /*e9f0*/  SYNCS.PHASECHK.TRANS64.TRYWAIT P0, [R4+URZ+0x19c40], R10 ;  /* 0x019c400a040075a7 */ /* 0x000ee2000800017f */
[----:B------:R-:W-:Y:S04]  /*ea00*/  BSSY B0, `(.L_x_12355) ;  /* 0x0000002000007945 */ /* 0x000fe80003800000 */
[----:B---3--:R-:W-:Y:S05]  /*ea10*/  @!P0 BRA `(.L_x_12356) ;  /* 0x0000002400e48947 */ /* 0x008fea0003800000 */
.L_x_12429:
[----:B------:R-:W-:Y:S05]  /*ea20*/  BSYNC B0 ;  /* 0x0000000000007941 */ /* 0x000fea0003800000 */
.L_x_12355:
        /* <DEDUP_REMOVED lines=34> */
.L_x_12435:
        /* <DEDUP_REMOVED lines=10> */
.L_x_12358:
        /* <DEDUP_REMOVED lines=11> */
.L_x_12359:
[----:B------:R-:W-:Y:S01]  /*eda0*/  IMAD.U32 R2, RZ, RZ, UR47 ;  /* 0x0000002fff027e24 */ /* 0x000fe2000f8e00ff */
[----:B------:R0:W-:Y:S04]  /*edb0*/  SYNCS.ARRIVE.TRANS64.A1T0 RZ, [R4+URZ+0x19c30], RZ ;  /* 0x019c30ff04ff79a7 */ /* 0x0001e8000810003f */
[----:B------:R-:W-:-:S13]  /*edc0*/  ISETP.NE.AND P0, PT, R2, 0x3, PT ;  /* 0x000000030200780c */ /* 0x000fda0003f05270 */
[----:B0-----:R-:W-:Y:S05]  /*edd0*/  @!P0 BRA `(.L_x_12360) ;  /* 0x0000000000048947 */ /* 0x001fea0003800000 */
[----:B------:R-:W-:Y:S01]  /*ede0*/  BPT.TRAP 0x1 ;  /* 0x000000040000795c */ /* 0x000fe20000300000 */
.L_x_12360:
[----:B------:R-:W-:Y:S01]  /*edf0*/  LOP3.LUT R3, R5, 0x1, RZ, 0x3c, !PT ;  /* 0x0000000105037812 */ /* 0x000fe200078e3cff */
[----:B------:R-:W-:Y:S01]  /*ee00*/  IMAD R2, R0, 0x8, R16 ;  /* 0x0000000800027824 */ /* 0x000fe200078e0210 */
[----:B------:R-:W-:Y:S02]  /*ee10*/  BSSY B0, `(.L_x_12361) ;  /* 0x0000004000007945 */ /* 0x000fe40003800000 */
[----:B------:R-:W-:-:S04]  /*ee20*/  SHF.L.U32 R3, R3, 0x1f, RZ ;  /* 0x0000001f03037819 */ /* 0x000fc800000006ff */
[----:B------:R-:W0:Y:S02]  /*ee30*/  SYNCS.PHASECHK.TRANS64.TRYWAIT P2, [R2+URZ+0x19c70], R3 ;  /* 0x019c7003020075a7 */ /* 0x000e24000804017f */
[----:B0-----:R-:W-:Y:S05]  /*ee40*/  @!P2 BRA `(.L_x_12362) ;  /* 0x000000240084a947 */ /* 0x001fea0003800000 */
.L_x_12436:
[----:B------:R-:W-:Y:S05]  /*ee50*/  BSYNC B0 ;  /* 0x0000000000007941 */ /* 0x000fea0003800000 */
.L_x_12361:
[----:B--23--:R-:W-:-:S05]  /*ee60*/  IMAD.U32 R4, RZ, RZ, UR46 ;  /* 0x0000002eff047e24 */ /* 0x00cfca000f8e00ff */
[----:B------:R-:W-:-:S13]  /*ee70*/  ISETP.NE.AND P2, PT, R4, 0x3, PT ;  /* 0x000000030400780c */ /* 0x000fda0003f45270 */
[----:B------:R-:W-:Y:S05]  /*ee80*/  @!P2 BRA `(.L_x_12363) ;  /* 0x000000000004a947 */ /* 0x000fea0003800000 */
[----:B------:R-:W-:Y:S01]  /*ee90*/  BPT.TRAP 0x1 ;  /* 0x000000040000795c */ /* 0x000fe20000300000 */
.L_x_12363:
[----:B0-----:R-:W-:Y:S01]  /*eea0*/  SHF.L.U32 R3, R5, 0x1f, RZ ;  /* 0x0000001f05037819 */ /* 0x001fe200000006ff */
[----:B------:R-:W-:-:S03]  /*eeb0*/  IMAD R0, R0, 0x3000, RZ ;  /* 0x0000300000007824 */ /* 0x000fc600078e02ff */
[----:B------:R-:W0:Y:S02]  /*eec0*/  SYNCS.PHASECHK.TRANS64.TRYWAIT P2, [R2+URZ+0x19c60], R3 ;  /* 0x019c6003020075a7 */ /* 0x000e24000804017f */
[----:B0-----:R-:W-:Y:S05]  /*eed0*/  @!P2 BRA `(.L_x_12364) ;  /* 0x000000240074a947 */ /* 0x001fea0003800000 */
.L_x_12437:
        /* <DEDUP_REMOVED lines=69> */
.L_x_12365:
[----:B-1----:R1:W-:Y:S01]  /*f330*/  SYNCS.ARRIVE.TRANS64.A1T0 RZ, [R2+URZ+0x19c50], RZ ;  /* 0x019c50ff02ff79a7 */ /* 0x0023e2000810003f */
[----:B------:R-:W-:Y:S06]  /*f340*/  BAR.SYNC.DEFER_BLOCKING 0x2, 0x80 ;  /* 0x0082000000007b1d */ /* 0x000fec0000010000 */
[----:B------:R-:W-:Y:S05]  /*f350*/  @!P0 BRA `(.L_x_12366) ;  /* 0x0000000000048947 */ /* 0x000fea0003800000 */
[----:B------:R-:W-:Y:S01]  /*f360*/  BPT.TRAP 0x1 ;  /* 0x000000040000795c */ /* 0x000fe20000300000 */
.L_x_12366:
[----:B------:R-:W2:Y:S01]  /*f370*/  LDL R0, [R1+0x8] ;  /* 0x0000080001007983 */ /* 0x000ea20000100800 */
[----:B-1----:R-:W-:Y:S02]  /*f380*/  VIADD R2, R2, 0x19c80 ;  /* 0x00019c8002027836 */ /* 0x002fe40000000000 */
[----:B------:R-:W-:-:S03]  /*f390*/  IMAD.MOV.U32 R5, RZ, RZ, R25 ;  /* 0x000000ffff057224 */ /* 0x000fc600078e0019 */
[----:B--2---:R-:W-:Y:S01]  /*f3a0*/  PRMT R2, R0, 0x654, R2 ;  /* 0x0000065400027816 */ /* 0x004fe20000000002 */
[----:B------:R-:W-:-:S03]  /*f3b0*/  IMAD.MOV.U32 R0, RZ, RZ, R22 ;  /* 0x000000ffff007224 */ /* 0x000fc600078e0016 */
[----:B------:R2:W-:Y:S01]  /*f3c0*/  SYNCS.ARRIVE.TRANS64.RED.A1T0 RZ, [R2+URZ], RZ ;  /* 0x000000ff02ff79a7 */ /* 0x0005e2000810043f */
[----:B------:R-:W-:Y:S05]  /*f3d0*/  @P1 BRA `(.L_x_12367) ;  /* 0xffffffec00bc1947 */ /* 0x000fea000383ffff */
.L_x_12347:
        /* <DEDUP_REMOVED lines=19> */
.L_x_12369:
[----:B------:R-:W-:Y:S05]  /*f510*/  BSYNC B0 ;  /* 0x0000000000007941 */ /* 0x000fea0003800000 */
.L_x_12368:
[----:B------:R-:W-:-:S13]  /*f520*/  ISETP.NE.AND P1, PT, R4, 0x3, PT ;  /* 0x000000030400780c */ /* 0x000fda0003f25270 */
[----:B------:R-:W-:Y:S05]  /*f530*/  @!P1 BRA `(.L_x_12370) ;  /* 0x0000000000049947 */ /* 0x000fea0003800000 */
[----:B------:R-:W-:Y:S01]  /*f540*/  BPT.TRAP 0x1 ;  /* 0x000000040000795c */ /* 0x000fe20000300000 */
.L_x_12370:
[----:B01----:R-:W-:Y:S01]  /*f550*/  LOP3.LUT R3, R25, 0x1, RZ, 0x3c, !PT ;  /* 0x0000000119037812 */ /* 0x003fe200078e3cff */
[----:B--2---:R-:W-:Y:S01]  /*f560*/  IMAD R0, R22, 0x8, R16 ;  /* 0x0000000816007824 */ /* 0x004fe200078e0210 */
[----:B------:R-:W-:Y:S02]  /*f570*/  BSSY B0, `(.L_x_12371) ;  /* 0x0000004000007945 */ /* 0x000fe40003800000 */
[----:B------:R-:W-:-:S04]  /*f580*/  SHF.L.U32 R3, R3, 0x1f, RZ ;  /* 0x0000001f03037819 */ /* 0x000fc800000006ff */
[----:B------:R-:W0:Y:S02]  /*f590*/  SYNCS.PHASECHK.TRANS64.TRYWAIT P2, [R0+URZ+0x19c70], R3 ;  /* 0x019c7003000075a7 */ /* 0x000e24000804017f */
[----:B0-----:R-:W-:Y:S05]  /*f5a0*/  @!P2 BRA `(.L_x_12372) ;  /* 0x0000001c00d4a947 */ /* 0x001fea0003800000 */
.L_x_12438:
[----:B------:R-:W-:Y:S05]  /*f5b0*/  BSYNC B0 ;  /* 0x0000000000007941 */ /* 0x000fea0003800000 */
.L_x_12371:
[----:B------:R-:W-:-:S05]  /*f5c0*/  IMAD.U32 R2, RZ, RZ, UR46 ;  /* 0x0000002eff027e24 */ /* 0x000fca000f8e00ff */
[----:B------:R-:W-:-:S13]  /*f5d0*/  ISETP.NE.AND P2, PT, R2, 0x3, PT ;  /* 0x000000030200780c */ /* 0x000fda0003f45270 */
[----:B------:R-:W-:Y:S05]  /*f5e0*/  @!P2 BRA `(.L_x_12373) ;  /* 0x000000000004a947 */ /* 0x000fea0003800000 */
[----:B------:R-:W-:Y:S01]  /*f5f0*/  BPT.TRAP 0x1 ;  /* 0x000000040000795c */ /* 0x000fe20000300000 */
.L_x_12373:
[----:B0-----:R-:W-:-:S04]  /*f600*/  SHF.L.U32 R3, R25, 0x1f, RZ ;  /* 0x0000001f19037819 */ /* 0x001fc800000006ff */
[----:B------:R-:W0:Y:S02]  /*f610*/  SYNCS.PHASECHK.TRANS64.TRYWAIT P2, [R0+URZ+0x19c60], R3 ;  /* 0x019c6003000075a7 */ /* 0x000e24000804017f */
[----:B0-----:R-:W-:Y:S05]  /*f620*/  @!P2 BRA `(.L_x_12374) ;  /* 0x0000001c00c8a947 */ /* 0x001fea0003800000 */
.L_x_12439:
        /* <DEDUP_REMOVED lines=70> */
.L_x_12375:
[----:B-1----:R1:W-:Y:S01]  /*fa90*/  SYNCS.ARRIVE.TRANS64.A1T0 RZ, [R0+URZ+0x19c50], RZ ;  /* 0x019c50ff00ff79a7 */ /* 0x0023e2000810003f */
[----:B------:R-:W-:Y:S06]  /*faa0*/  BAR.SYNC.DEFER_BLOCKING 0x2, 0x80 ;  /* 0x0082000000007b1d */ /* 0x000fec0000010000 */
[----:B------:R-:W-:Y:S05]  /*fab0*/  @!P1 BRA `(.L_x_12376) ;  /* 0x0000000000049947 */ /* 0x000fea0003800000 */
[----:B------:R-:W-:Y:S01]  /*fac0*/  BPT.TRAP 0x1 ;  /* 0x000000040000795c */ /* 0x000fe20000300000 */
.L_x_12376:
        /* <DEDUP_REMOVED lines=9> */
.L_x_12317:
[----:B------:R-:W-:Y:S05]  /*fb60*/  BSYNC B7 ;  /* 0x0000000000077941 */ /* 0x000fea0003800000 */
.L_x_12315:
        /* <DEDUP_REMOVED lines=14> */
.L_x_12377:
        /* <DEDUP_REMOVED lines=10> */
.L_x_12378:
[----:B--2---:R-:W2:Y:S01]  /*fcf0*/  LDL R0, [R1+0x14] ;  /* 0x0000140001007983 */ /* 0x004ea20000100800 */
[----:B------:R-:W-:Y:S02]  /*fd00*/  ULDC UR4, c[0x0][0xc38] ;  /* 0x00030e0000047ab9 */ /* 0x000fe40000000800 */
[----:B--2---:R-:W-:-:S13]  /*fd10*/  ISETP.GE.AND P0, PT, R0, UR4, PT ;  /* 0x0000000400007c0c */ /* 0x004fda000bf06270 */
[----:B------:R-:W-:Y:S05]  /*fd20*/  @!P0 BRA `(.L_x_12379) ;  /* 0xffffffc000e08947 */ /* 0x000fea000383ffff */
.L_x_12312:
        /* <DEDUP_REMOVED lines=12> */
.L_x_12440:
[----:B------:R-:W-:Y:S05]  /*fdf0*/  BSYNC B0 ;  /* 0x0000000000007941 */ /* 0x000fea0003800000 */
.L_x_12380:
[----:B------:R-:W-:-:S03]  /*fe00*/  UMOV UR4, 0xffffffff ;  /* 0xffffffff00047882 */ /* 0x000fc60000000000 */
[----:B------:R-:W-:Y:S05]  /*fe10*/  BRA.DIV UR4, `(.L_x_12382) ;  /* 0x0000001604f47947 */ /* 0x000fea000b800000 */
[----:B-1----:R-:W1:Y:S02]  /*fe20*/  S2R R0, SR_TID.X ;  /* 0x0000000000007919 */ /* 0x002e640000002100 */
[----:B-1----:R-:W-:-:S04]  /*fe30*/  SHF.R.U32.HI R0, RZ, 0x5, R0 ;  /* 0x00000005ff007819 */ /* 0x002fc80000011600 */
[----:B------:R-:W-:-:S05]  /*fe40*/  LOP3.LUT R0, R0, 0x3, RZ, 0xc0, !PT ;  /* 0x0000000300007812 */ /* 0x000fca00078ec0ff */
[----:B------:R1:W2:Y:S02]  /*fe50*/  SHFL.IDX PT, R14, R0, RZ, 0x1f ;  /* 0x00001fff000e7589 */ /* 0x0002a400000e0000 */
.L_x_12443:
[----:B--2---:R-:W-:Y:S01]  /*fe60*/  ISETP.NE.AND P0, PT, R14, RZ, PT ;  /* 0x000000ff0e00720c */ /* 0x004fe20003f05270 */
[----:B------:R-:W-:-:S12]  /*fe70*/  BSSY B0, `(.L_x_12383) ;  /* 0x000002c000007945 */ /* 0x000fd80003800000 */
[----:B------:R-:W-:Y:S05]  /*fe80*/  @P0 BRA `(.L_x_12384) ;  /* 0x0000000000a80947 */ /* 0x000fea0003800000 */
[----:B------:R-:W-:-:S03]  /*fe90*/  UMOV UR4, 0xffffffff ;  /* 0xffffffff00047882 */ /* 0x000fc60000000000 */
[----:B------:R-:W-:Y:S05]  /*fea0*/  BRA.DIV UR4, `(.L_x_12385) ;  /* 0x0000001a04047947 */ /* 0x000fea000b800000 */
[----:B------:R-:W-:-:S13]  /*feb0*/  ELECT P6, URZ, PT ;  /* 0x00000000003f782f */ /* 0x000fda00038c0000 */
.L_x_12446:
[----:B------:R-:W-:Y:S05]  /*fec0*/  @!P6 BRA `(.L_x_12384) ;  /* 0x000000000098e947 */ /* 0x000fea0003800000 */
[----:B------:R-:W-:-:S06]  /*fed0*/  ULOP3.LUT UR4, UR39, 0x2, URZ, 0xfc, !UPT ;  /* 0x0000000227047892 */ /* 0x000fcc000f8efc3f */
[----:B-1----:R-:W-:-:S05]  /*fee0*/  IMAD.U32 R0, RZ, RZ, UR4 ;  /* 0x00000004ff007e24 */ /* 0x002fca000f8e00ff */
[----:B------:R-:W-:-:S13]  /*fef0*/  ISETP.NE.AND P0, PT, R0, 0x3, PT ;  /* 0x000000030000780c */ /* 0x000fda0003f05270 */
[----:B------:R-:W-:Y:S05]  /*ff00*/  @!P0 BRA `(.L_x_12386) ;  /* 0x0000000000048947 */ /* 0x000fea0003800000 */
[----:B------:R-:W-:Y:S01]  /*ff10*/  BPT.TRAP 0x1 ;  /* 0x000000040000795c */ /* 0x000fe20000300000 */
.L_x_12386:
[C---:B------:R-:W-:Y:S01]  /*ff20*/  IMAD R3, R22.reuse, 0x8, R5 ;  /* 0x0000000816037824 */ /* 0x040fe200078e0205 */
[----:B------:R-:W-:Y:S01]  /*ff30*/  SHF.L.U32 R2, R25, 0x1f, RZ ;  /* 0x0000001f19027819 */ /* 0x000fe200000006ff */
[----:B------:R-:W-:-:S03]  /*ff40*/  VIADD R22, R22, 0x1 ;  /* 0x0000000116167836 */ /* 0x000fc60000000000 */
[----:B------:R-:W1:Y:S02]  /*ff50*/  SYNCS.PHASECHK.TRANS64.TRYWAIT P1, [R3+URZ+0x19c40], R2 ;  /* 0x019c4002030075a7 */ /* 0x000e64000802017f */
[----:B------:R-:W-:-:S04]  /*ff60*/  ISETP.NE.AND P2, PT, R22, 0x2, PT ;  /* 0x000000021600780c */ /* 0x000fc80003f45270 */
[----:B------:R-:W-:Y:S01]  /*ff70*/  SEL R0, RZ, 0x1, P2 ;  /* 0x00000001ff007807 */ /* 0x000fe20001000000 */
[----:B-1----:R-:W-:Y:S08]  /*ff80*/  @!P1 BRA `(.L_x_12387) ;  /* 0x0000001400ec9947 */ /* 0x002ff00003800000 */
.L_x_12447:
[----:B------:R-:W-:Y:S02]  /*ff90*/  SEL R22, R22, RZ, P2 ;  /* 0x000000ff16167207 */ /* 0x000fe40001000000 */
[----:B------:R-:W-:Y:S01]  /*ffa0*/  LOP3.LUT R0, R25, R0, RZ, 0x3c, !PT ;  /* 0x0000000019007212 */ /* 0x000fe200078e3cff */
[----:B------:R-:W-:Y:S06]  /*ffb0*/  @!P0 BRA `(.L_x_12388) ;  /* 0x0000000000048947 */ /* 0x000fec0003800000 */
[----:B------:R-:W-:Y:S01]  /*ffc0*/  BPT.TRAP 0x1 ;  /* 0x000000040000795c */ /* 0x000fe20000300000 */
.L_x_12388:
[----:B------:R-:W-:Y:S01]  /*ffd0*/  IMAD R5, R22, 0x8, R5 ;  /* 0x0000000816057824 */ /* 0x000fe200078e0205 */
[----:B------:R-:W-:-:S04]  /*ffe0*/  SHF.L.U32 R0, R0, 0x1f, RZ ;  /* 0x0000001f00007819 */ /* 0x000fc800000006ff */
[----:B------:R-:W2:Y:S02]  /*fff0*/  SYNCS.PHASECHK.TRANS64.TRYWAIT P1, [R5+URZ+0x19c40], R0 ;  /* 0x019c4000050075a7 */ /* 0x000ea4000802017f */
[----:B--2---:R-:W-:Y:S05]  /*10000*/  @!P1 BRA `(.L_x_12389) ;  /* 0x0000001400e09947 */ /* 0x004fea0003800000 */
.L_x_12448:
[----:B------:R-:W-:Y:S05]  /*10010*/  @!P0 BRA `(.L_x_12390) ;  /* 0x0000000000048947 */ /* 0x000fea0003800000 */
[----:B------:R-:W-:Y:S01]  /*10020*/  BPT.TRAP 0x1 ;  /* 0x000000040000795c */ /* 0x000fe20000300000 */
.L_x_12390:
[----:B------:R-:W3:Y:S02]  /*10030*/  SYNCS.PHASECHK.TRANS64.TRYWAIT P1, [R3+URZ+0x19c60], R2 ;  /* 0x019c6002030075a7 */ /* 0x000ee4000802017f */
[----:B---3--:R-:W-:Y:S05]  /*10040*/  @!P1 BRA `(.L_x_12391) ;  /* 0x0000001400e49947 */ /* 0x008fea0003800000 */
.L_x_12449:
[----:B------:R-:W-:Y:S05]  /*10050*/  @!P0 BRA `(.L_x_12392) ;  /* 0x0000000000048947 */ /* 0x000fea0003800000 */
[----:B------:R-:W-:Y:S01]  /*10060*/  BPT.TRAP 0x1 ;  /* 0x000000040000795c */ /* 0x000fe20000300000 */
.L_x_12392:
[----:B------:R-:W4:Y:S02]  /*10070*/  SYNCS.PHASECHK.TRANS64.TRYWAIT P1, [R5+URZ+0x19c60], R0 ;  /* 0x019c6000050075a7 */ /* 0x000f24000802017f */
[----:B----4-:R-:W-:Y:S05]  /*10080*/  @!P1 BRA `(.L_x_12393) ;  /* 0x0000001400e89947 */ /* 0x010fea0003800000 */
.L_x_12450:
[----:B------:R-:W-:Y:S05]  /*10090*/  @!P0 BRA `(.L_x_12394) ;  /* 0x0000000000048947 */ /* 0x000fea0003800000 */
[----:B------:R-:W-:Y:S01]  /*100a0*/  BPT.TRAP 0x1 ;  /* 0x000000040000795c */ /* 0x000fe20000300000 */
.L_x_12394:
[----:B------:R-:W5:Y:S02]  /*100b0*/  SYNCS.PHASECHK.TRANS64.TRYWAIT P1, [R3+URZ+0x19c80], R2 ;  /* 0x019c8002030075a7 */ /* 0x000f64000802017f */
[----:B-----5:R-:W-:Y:S05]  /*100c0*/  @!P1 BRA `(.L_x_12395) ;  /* 0x0000001400ec9947 */ /* 0x020fea0003800000 */
.L_x_12451:
[----:B------:R-:W-:Y:S05]  /*100d0*/  @!P0 BRA `(.L_x_12396) ;  /* 0x0000000000048947 */ /* 0x000fea0003800000 */
[----:B------:R-:W-:Y:S01]  /*100e0*/  BPT.TRAP 0x1 ;  /* 0x000000040000795c */ /* 0x000fe20000300000 */
.L_x_12396:
[----:B------:R0:W0:Y:S02]  /*100f0*/  SYNCS.PHASECHK.TRANS64.TRYWAIT P0, [R5+URZ+0x19c80], R0 ;  /* 0x019c8000050075a7 */ /* 0x000024000800017f */
[----:B0-----:R-:W-:Y:S05]  /*10100*/  @!P0 NANOSLEEP.SYNCS 0x989680 ;  /* 0x009896800000895d */ /* 0x001fea0003900000 */
[----:B------:R-:W0:Y:S02]  /*10110*/  @!P0 SYNCS.PHASECHK.TRANS64 P0, [R5+URZ+0x19c80], R0 ;  /* 0x019c8000050085a7 */ /* 0x000e24000800007f */
[----:B0-----:R-:W-:Y:S05]  /*10120*/  @!P0 BRA `(.L_x_12396) ;  /* 0xfffffffc00f08947 */ /* 0x001fea000383ffff */
.L_x_12384:
[----:B------:R-:W-:Y:S05]  /*10130*/  BSYNC B0 ;  /* 0x0000000000007941 */ /* 0x000fea0003800000 */
.L_x_12383:
[----:B------:R-:W-:Y:S05]  /*10140*/  EXIT ;  /* 0x000000000000794d */ /* 0x000fea0003800000 */
.L_x_12267:
[----:B0-----:R-:W-:-:S04]  /*10150*/  IMAD.U32 R3, RZ, RZ, UR46 ;  /* 0x0000002eff037e24 */ /* 0x001fc8000f8e00ff */
[----:B------:R0:W1:Y:S03]  /*10160*/  SYNCS.PHASECHK.TRANS64.TRYWAIT P1, [R3+URZ+0x19c00], R6 ;  /* 0x019c0006030075a7 */ /* 0x000066000802017f */
[----:B-1----:R-:W-:Y:S05]  /*10170*/  @!P1 NANOSLEEP.SYNCS 0x989680 ;  /* 0x009896800000995d */ /* 0x002fea0003900000 */
[----:B------:R-:W1:Y:S02]  /*10180*/  @!P1 SYNCS.PHASECHK.TRANS64 P1, [R3+URZ+0x19c00], R6 ;  /* 0x019c0006030095a7 */ /* 0x000e64000802007f */
[----:B-1----:R-:W-:Y:S05]  /*10190*/  @!P1 BRA `(.L_x_12267) ;  /* 0xfffffffc00ec9947 */ /* 0x002fea000383ffff */
[----:B------:R-:W-:Y:S05]  /*101a0*/  BRA `(.L_x_12397) ;  /* 0xffffff1400b07947 */ /* 0x000fea000383ffff */
.L_x_12271:
[----:B-1----:R1:W2:Y:S02]  /*101b0*/  SYNCS.PHASECHK.TRANS64.TRYWAIT P1, [R2+URZ+0x19c30], R3 ;  /* 0x019c3003020075a7 */ /* 0x0022a4000802017f */
[----:B--2---:R-:W-:Y:S05]  /*101c0*/  @!P1 NANOSLEEP.SYNCS 0x989680 ;  /* 0x009896800000995d */ /* 0x004fea0003900000 */
[----:B------:R-:W2:Y:S02]  /*101d0*/  @!P1 SYNCS.PHASECHK.TRANS64 P1, [R2+URZ+0x19c30], R3 ;  /* 0x019c3003020095a7 */ /* 0x000ea4000802007f */
[----:B--2---:R-:W-:Y:S05]  /*101e0*/  @!P1 BRA `(.L_x_12271) ;  /* 0xfffffffc00f09947 */ /* 0x004fea000383ffff */
[----:B------:R-:W-:Y:S05]  /*101f0*/  BRA `(.L_x_12270) ;  /* 0xffffff1400cc7947 */ /* 0x000fea000383ffff */
.L_x_12277:
[----:B-1----:R-:W-:-:S04]  /*10200*/  IMAD.U32 R7, RZ, RZ, UR20 ;  /* 0x00000014ff077e24 */ /* 0x002fc8000f8e00ff */
[----:B------:R1:W2:Y:S03]  /*10210*/  SYNCS.PHASECHK.TRANS64.TRYWAIT P1, [R7+URZ+0x19c30], R6 ;  /* 0x019c3006070075a7 */ /* 0x0002a6000802017f */
[----:B--2---:R-:W-:Y:S05]  /*10220*/  @!P1 NANOSLEEP.SYNCS 0x989680 ;  /* 0x009896800000995d */ /* 0x004fea0003900000 */
[----:B------:R-:W2:Y:S02]  /*10230*/  @!P1 SYNCS.PHASECHK.TRANS64 P1, [R7+URZ+0x19c30], R6 ;  /* 0x019c3006070095a7 */ /* 0x000ea4000802007f */
[----:B--2---:R-:W-:Y:S05]  /*10240*/  @!P1 BRA `(.L_x_12277) ;  /* 0xfffffffc00ec9947 */ /* 0x004fea000383ffff */
[----:B------:R-:W-:Y:S05]  /*10250*/  BRA `(.L_x_12276) ;  /* 0xffffff4000507947 */ /* 0x000fea000383ffff */
.L_x_12281:
[----:B-1----:R-:W-:-:S04]  /*10260*/  IMAD.U32 R7, RZ, RZ, UR11 ;  /* 0x0000000bff077e24 */ /* 0x002fc8000f8e00ff */
[----:B------:R1:W2:Y:S03]  /*10270*/  SYNCS.PHASECHK.TRANS64.TRYWAIT P1, [R7+URZ+0x19c50], R6 ;  /* 0x019c5006070075a7 */ /* 0x0002a6000802017f */
[----:B--2---:R-:W-:Y:S05]  /*10280*/  @!P1 NANOSLEEP.SYNCS 0x989680 ;  /* 0x009896800000995d */ /* 0x004fea0003900000 */
[----:B------:R-:W2:Y:S02]  /*10290*/  @!P1 SYNCS.PHASECHK.TRANS64 P1, [R7+URZ+0x19c50], R6 ;  /* 0x019c5006070095a7 */ /* 0x000ea4000802007f */
[----:B--2---:R-:W-:Y:S05]  /*102a0*/  @!P1 BRA `(.L_x_12281) ;  /* 0xfffffffc00ec9947 */ /* 0x004fea000383ffff */
[----:B------:R-:W-:Y:S05]  /*102b0*/  BRA `(.L_x_12280) ;  /* 0xffffff4000a07947 */ /* 0x000fea000383ffff */
.L_x_12289:
[----:B-1----:R-:W-:-:S04]  /*102c0*/  IMAD.U32 R7, RZ, RZ, UR6 ;  /* 0x00000006ff077e24 */ /* 0x002fc8000f8e00ff */
[----:B------:R1:W2:Y:S03]  /*102d0*/  SYNCS.PHASECHK.TRANS64.TRYWAIT P1, [R7+URZ+0x19c30], R6 ;  /* 0x019c3006070075a7 */ /* 0x0002a6000802017f */
[----:B--2---:R-:W-:Y:S05]  /*102e0*/  @!P1 NANOSLEEP.SYNCS 0x989680 ;  /* 0x009896800000995d */ /* 0x004fea0003900000 */
[----:B------:R-:W2:Y:S02]  /*102f0*/  @!P1 SYNCS.PHASECHK.TRANS64 P1, [R7+URZ+0x19c30], R6 ;  /* 0x019c3006070095a7 */ /* 0x000ea4000802007f */
[----:B--2---:R-:W-:Y:S05]  /*10300*/  @!P1 BRA `(.L_x_12289) ;  /* 0xfffffffc00ec9947 */ /* 0x004fea000383ffff */
[----:B------:R-:W-:Y:S05]  /*10310*/  BRA `(.L_x_12288) ;  /* 0xffffff6c00787947 */ /* 0x000fea000383ffff */
.L_x_12293:
[----:B-1----:R-:W-:-:S04]  /*10320*/  IMAD.U32 R7, RZ, RZ, UR11 ;  /* 0x0000000bff077e24 */ /* 0x002fc8000f8e00ff */
[----:B------:R1:W2:Y:S03]  /*10330*/  SYNCS.PHASECHK.TRANS64.TRYWAIT P1, [R7+URZ+0x19c50], R6 ;  /* 0x019c5006070075a7 */ /* 0x0002a6000802017f */
[----:B--2---:R-:W-:Y:S05]  /*10340*/  @!P1 NANOSLEEP.SYNCS 0x989680 ;  /* 0x009896800000995d */ /* 0x004fea0003900000 */
[----:B------:R-:W2:Y:S02]  /*10350*/  @!P1 SYNCS.PHASECHK.TRANS64 P1, [R7+URZ+0x19c50], R6 ;  /* 0x019c5006070095a7 */ /* 0x000ea4000802007f */
[----:B--2---:R-:W-:Y:S05]  /*10360*/  @!P1 BRA `(.L_x_12293) ;  /* 0xfffffffc00ec9947 */ /* 0x004fea000383ffff */
[----:B------:R-:W-:Y:S05]  /*10370*/  BRA `(.L_x_12292) ;  /* 0xffffff6c00c87947 */ /* 0x000fea000383ffff */
.L_x_12300:
[----:B-1----:R-:W-:-:S04]  /*10380*/  IMAD.U32 R5, RZ, RZ, UR14 ;  /* 0x0000000eff057e24 */ /* 0x002fc8000f8e00ff */
[----:B------:R1:W2:Y:S03]  /*10390*/  SYNCS.PHASECHK.TRANS64.TRYWAIT P1, [R5+URZ+0x19c50], R0 ;  /* 0x019c5000050075a7 */ /* 0x0002a6000802017f */
[----:B--2---:R-:W-:Y:S05]  /*103a0*/  @!P1 NANOSLEEP.SYNCS 0x989680 ;  /* 0x009896800000995d */ /* 0x004fea0003900000 */
[----:B------:R-:W2:Y:S02]  /*103b0*/  @!P1 SYNCS.PHASECHK.TRANS64 P1, [R5+URZ+0x19c50], R0 ;  /* 0x019c5000050095a7 */ /* 0x000ea4000802007f */
[----:B--2---:R-:W-:Y:S05]  /*103c0*/  @!P1 BRA `(.L_x_12300) ;  /* 0xfffffffc00ec9947 */ /* 0x004fea000383ffff */
[----:B------:R-:W-:Y:S05]  /*103d0*/  BRA `(.L_x_12299) ;  /* 0xffffff9000187947 */ /* 0x000fea000383ffff */
.L_x_12326:
        /* <DEDUP_REMOVED lines=10> */
.L_x_12398:
[----:B------:R-:W-:Y:S05]  /*10480*/  BRA `(.L_x_12399) ;  /* 0xffffffc800087947 */ /* 0x000fea000383ffff */
.L_x_12329:
[----:B0-----:R0:W1:Y:S02]  /*10490*/  SYNCS.PHASECHK.TRANS64.TRYWAIT P0, [R4+URZ+0x19c80], R21 ;  /* 0x019c8015040075a7 */ /* 0x001064000800017f */
[----:B-1----:R-:W-:Y:S05]  /*104a0*/  @!P0 NANOSLEEP.SYNCS 0x989680 ;  /* 0x009896800000895d */ /* 0x002fea0003900000 */
[----:B------:R-:W1:Y:S02]  /*104b0*/  @!P0 SYNCS.PHASECHK.TRANS64 P0, [R4+URZ+0x19c80], R21 ;  /* 0x019c8015040085a7 */ /* 0x000e64000800007f */
[----:B-1----:R-:W-:Y:S05]  /*104c0*/  @!P0 BRA `(.L_x_12329) ;  /* 0xfffffffc00f08947 */ /* 0x002fea000383ffff */
[----:B------:R-:W-:Y:S05]  /*104d0*/  BRA `(.L_x_12400) ;  /* 0xffffffc800b07947 */ /* 0x000fea000383ffff */
.L_x_12330:
        /* <DEDUP_REMOVED lines=8> */
.L_x_12402:
[----:B------:R-:W-:Y:S05]  /*10560*/  BSYNC B0 ;  /* 0x0000000000007941 */ /* 0x000fea0003800000 */
.L_x_12401:
        /* <DEDUP_REMOVED lines=9> */
.L_x_12403:
[----:B------:R-:W-:Y:S02]  /*10600*/  IMAD.MOV.U32 R13, RZ, RZ, R9 ;  /* 0x000000ffff0d7224 */ /* 0x000fe400078e0009 */
[----:B------:R-:W-:Y:S02]  /*10610*/  IMAD.MOV.U32 R12, RZ, RZ, 0x1 ;  /* 0x00000001ff0c7424 */ /* 0x000fe400078e00ff */
[----:B------:R-:W-:-:S07]  /*10620*/  IMAD.MOV.U32 R2, RZ, RZ, R14 ;  /* 0x000000ffff027224 */ /* 0x000fce00078e000e */
[----:B------:R-:W-:Y:S05]  /*10630*/  WARPSYNC.COLLECTIVE R15, `(.L_x_12404) ;  /* 0x000000000f087348 */ /* 0x000fea0003c00000 */
[----:B------:R0:W1:Y:S02]  /*10640*/  SHFL.IDX P6, R14, R13, R12, R11 ;  /* 0x0000000c0d0e7389 */ /* 0x00006400000c000b */
[----:B01----:R-:W-:Y:S01]  /*10650*/  ENDCOLLECTIVE ;  /* 0x000000000000791b */ /* 0x003fe20003800000 */
.L_x_12404:
        /* <DEDUP_REMOVED lines=14> */
.L_x_12405:
        /* <DEDUP_REMOVED lines=8> */
.L_x_12335:
[----:B---3--:R3:W4:Y:S02]  /*107c0*/  SYNCS.PHASECHK.TRANS64.TRYWAIT P0, [R4+URZ+0x19c40], R21 ;  /* 0x019c4015040075a7 */ /* 0x008724000800017f */
[----:B----4-:R-:W-:Y:S05]  /*107d0*/  @!P0 NANOSLEEP.SYNCS 0x989680 ;  /* 0x009896800000895d */ /* 0x010fea0003900000 */
[----:B------:R-:W4:Y:S02]  /*107e0*/  @!P0 SYNCS.PHASECHK.TRANS64 P0, [R4+URZ+0x19c40], R21 ;  /* 0x019c4015040085a7 */ /* 0x000f24000800007f */
[----:B----4-:R-:W-:Y:S05]  /*107f0*/  @!P0 BRA `(.L_x_12335) ;  /* 0xfffffffc00f08947 */ /* 0x010fea000383ffff */
[----:B------:R-:W-:Y:S05]  /*10800*/  BRA `(.L_x_12407) ;  /* 0xffffffcc001c7947 */ /* 0x000fea000383ffff */
.L_x_12336:
        /* <DEDUP_REMOVED lines=8> */
.L_x_12409:
[----:B------:R-:W-:Y:S05]  /*10890*/  BSYNC B0 ;  /* 0x0000000000007941 */ /* 0x000fea0003800000 */
.L_x_12408:
        /* <DEDUP_REMOVED lines=8> */
.L_x_12410:
[----:B------:R-:W-:Y:S02]  /*10920*/  IMAD.MOV.U32 R13, RZ, RZ, R6 ;  /* 0x000000ffff0d7224 */ /* 0x000fe400078e0006 */
[----:B------:R-:W-:Y:S02]  /*10930*/  IMAD.MOV.U32 R12, RZ, RZ, 0x1 ;  /* 0x00000001ff0c7424 */ /* 0x000fe400078e00ff */
[----:B------:R-:W-:-:S07]  /*10940*/  IMAD.MOV.U32 R3, RZ, RZ, R14 ;  /* 0x000000ffff037224 */ /* 0x000fce00078e000e */
[----:B------:R-:W-:Y:S05]  /*10950*/  WARPSYNC.COLLECTIVE R15, `(.L_x_12411) ;  /* 0x000000000f087348 */ /* 0x000fea0003c00000 */
[----:B------:R0:W1:Y:S02]  /*10960*/  SHFL.IDX P6, R14, R13, R12, R11 ;  /* 0x0000000c0d0e7389 */ /* 0x00006400000c000b */
[----:B01----:R-:W-:Y:S01]  /*10970*/  ENDCOLLECTIVE ;  /* 0x000000000000791b */ /* 0x003fe20003800000 */
.L_x_12411:
        /* <DEDUP_REMOVED lines=10> */
.L_x_12412:
        /* <DEDUP_REMOVED lines=8> */
.L_x_12341:
[----:B------:R-:W-:Y:S02]  /*10aa0*/  IMAD.MOV.U32 R13, RZ, RZ, R4 ;  /* 0x000000ffff0d7224 */ /* 0x000fe400078e0004 */
[----:B------:R-:W-:Y:S02]  /*10ab0*/  IMAD.MOV.U32 R12, RZ, RZ, RZ ;  /* 0x000000ffff0c7224 */ /* 0x000fe400078e00ff */
[----:B------:R-:W-:Y:S02]  /*10ac0*/  IMAD.MOV.U32 R11, RZ, RZ, 0x1e1f ;  /* 0x00001e1fff0b7424 */ /* 0x000fe400078e00ff */
[----:B------:R-:W-:Y:S02]  /*10ad0*/  IMAD.MOV.U32 R15, RZ, RZ, -0x1 ;  /* 0xffffffffff0f7424 */ /* 0x000fe400078e00ff */
[----:B------:R-:W-:-:S07]  /*10ae0*/  IMAD.U32 R0, RZ, RZ, UR43 ;  /* 0x0000002bff007e24 */ /* 0x000fce000f8e00ff */
[----:B-----5:R-:W-:Y:S05]  /*10af0*/  WARPSYNC.COLLECTIVE R15, `(.L_x_12414) ;  /* 0x000000000f087348 */ /* 0x020fea0003c00000 */
[----:B------:R0:W1:Y:S02]  /*10b00*/  SHFL.IDX P6, R14, R13, R12, R11 ;  /* 0x0000000c0d0e7389 */ /* 0x00006400000c000b */
[----:B01---5:R-:W-:Y:S01]  /*10b10*/  ENDCOLLECTIVE ;  /* 0x000000000000791b */ /* 0x023fe20003800000 */
.L_x_12414:
[----:B------:R-:W-:-:S05]  /*10b20*/  IMAD R0, R0, 0xc0, R10 ;  /* 0x000000c000007824 */ /* 0x000fca00078e020a */
[----:B------:R-:W-:Y:S01]  /*10b30*/  ISETP.GE.AND P1, PT, R0, UR37, PT ;  /* 0x0000002500007c0c */ /* 0x000fe2000bf26270 */
[----:B------:R-:W-:Y:S02]  /*10b40*/  IMAD.MOV.U32 R13, RZ, RZ, R5 ;  /* 0x000000ffff0d7224 */ /* 0x000fe400078e0005 */
[----:B------:R-:W-:-:S10]  /*10b50*/  IMAD.MOV.U32 R2, RZ, RZ, R14 ;  /* 0x000000ffff027224 */ /* 0x000fd400078e000e */
[----:B------:R-:W-:Y:S05]  /*10b60*/  WARPSYNC.COLLECTIVE R15, `(.L_x_12415) ;  /* 0x000000000f087348 */ /* 0x000fea0003c00000 */
[----:B------:R0:W1:Y:S02]  /*10b70*/  SHFL.IDX P6, R14, R13, R12, R11 ;  /* 0x0000000c0d0e7389 */ /* 0x00006400000c000b */
[----:B01----:R-:W-:Y:S01]  /*10b80*/  ENDCOLLECTIVE ;  /* 0x000000000000791b */ /* 0x003fe20003800000 */
.L_x_12415:
[----:B------:R-:W-:Y:S02]  /*10b90*/  IMAD.MOV.U32 R13, RZ, RZ, R4 ;  /* 0x000000ffff0d7224 */ /* 0x000fe400078e0004 */
[----:B------:R-:W-:Y:S02]  /*10ba0*/  IMAD.MOV.U32 R12, RZ, RZ, 0x1 ;  /* 0x00000001ff0c7424 */ /* 0x000fe400078e00ff */
[----:B------:R-:W-:-:S07]  /*10bb0*/  IMAD.MOV.U32 R3, RZ, RZ, R14 ;  /* 0x000000ffff037224 */ /* 0x000fce00078e000e */
[----:B------:R-:W-:Y:S05]  /*10bc0*/  WARPSYNC.COLLECTIVE R15, `(.L_x_12416) ;  /* 0x000000000f087348 */ /* 0x000fea0003c00000 */
[----:B------:R0:W1:Y:S02]  /*10bd0*/  SHFL.IDX P6, R14, R13, R12, R11 ;  /* 0x0000000c0d0e7389 */ /* 0x00006400000c000b */
[----:B01----:R-:W-:Y:S01]  /*10be0*/  ENDCOLLECTIVE ;  /* 0x000000000000791b */ /* 0x003fe20003800000 */
.L_x_12416:
        /* <DEDUP_REMOVED lines=10> */
.L_x_12417:
        /* <DEDUP_REMOVED lines=12> */
.L_x_12418:
        /* <DEDUP_REMOVED lines=8> */
.L_x_12419:
        /* <DEDUP_REMOVED lines=9> */
.L_x_12346:
[----:B-1----:R1:W2:Y:S02]  /*10e60*/  SYNCS.PHASECHK.TRANS64.TRYWAIT P0, [R16+URZ+0x19c20], R3 ;  /* 0x019c2003100075a7 */ /* 0x0022a4000800017f */
[----:B--2---:R-:W-:Y:S05]  /*10e70*/  @!P0 NANOSLEEP.SYNCS 0x989680 ;  /* 0x009896800000895d */ /* 0x004fea0003900000 */
[----:B------:R-:W2:Y:S02]  /*10e80*/  @!P0 SYNCS.PHASECHK.TRANS64 P0, [R16+URZ+0x19c20], R3 ;  /* 0x019c2003100085a7 */ /* 0x000ea4000800007f */
[----:B--2---:R-:W-:Y:S05]  /*10e90*/  @!P0 BRA `(.L_x_12346) ;  /* 0xfffffffc00f08947 */ /* 0x004fea000383ffff */
[----:B------:R-:W-:Y:S05]  /*10ea0*/  BRA `(.L_x_12421) ;  /* 0xffffffd000e87947 */ /* 0x000fea000383ffff */
.L_x_12350:
[----:B0-----:R0:W1:Y:S02]  /*10eb0*/  SYNCS.PHASECHK.TRANS64.TRYWAIT P0, [R4+URZ+0x19c80], R10 ;  /* 0x019c800a040075a7 */ /* 0x001064000800017f */
[----:B-1----:R-:W-:Y:S05]  /*10ec0*/  @!P0 NANOSLEEP.SYNCS 0x989680 ;  /* 0x009896800000895d */ /* 0x002fea0003900000 */
[----:B------:R-:W1:Y:S02]  /*10ed0*/  @!P0 SYNCS.PHASECHK.TRANS64 P0, [R4+URZ+0x19c80], R10 ;  /* 0x019c800a040085a7 */ /* 0x000e64000800007f */
[----:B-1----:R-:W-:Y:S05]  /*10ee0*/  @!P0 BRA `(.L_x_12350) ;  /* 0xfffffffc00f08947 */ /* 0x002fea000383ffff */
[----:B------:R-:W-:Y:S05]  /*10ef0*/  BRA `(.L_x_12422) ;  /* 0xffffffd400b87947 */ /* 0x000fea000383ffff */
.L_x_12351:
        /* <DEDUP_REMOVED lines=8> */
.L_x_12424:
[----:B------:R-:W-:Y:S05]  /*10f80*/  BSYNC B0 ;  /* 0x0000000000007941 */ /* 0x000fea0003800000 */
.L_x_12423:
        /* <DEDUP_REMOVED lines=10> */
.L_x_12425:
        /* <DEDUP_REMOVED lines=11> */
.L_x_12426:
        /* <DEDUP_REMOVED lines=11> */
.L_x_12427:
[----:B------:R-:W-:Y:S01]  /*11190*/  IMAD.MOV.U32 R2, RZ, RZ, R14 ;  /* 0x000000ffff027224 */ /* 0x000fe200078e000e */
[----:B------:R-:W-:Y:S06]  /*111a0*/  BRA `(.L_x_12428) ;  /* 0xffffffd400a47947 */ /* 0x000fec000383ffff */
.L_x_12356:
[----:B---3--:R3:W4:Y:S02]  /*111b0*/  SYNCS.PHASECHK.TRANS64.TRYWAIT P0, [R4+URZ+0x19c40], R10 ;  /* 0x019c400a040075a7 */ /* 0x008724000800017f */
[----:B----4-:R-:W-:Y:S05]  /*111c0*/  @!P0 NANOSLEEP.SYNCS 0x989680 ;  /* 0x009896800000895d */ /* 0x010fea0003900000 */
[----:B------:R-:W4:Y:S02]  /*111d0*/  @!P0 SYNCS.PHASECHK.TRANS64 P0, [R4+URZ+0x19c40], R10 ;  /* 0x019c400a040085a7 */ /* 0x000f24000800007f */
[----:B----4-:R-:W-:Y:S05]  /*111e0*/  @!P0 BRA `(.L_x_12356) ;  /* 0xfffffffc00f08947 */ /* 0x010fea000383ffff */
[----:B------:R-:W-:Y:S05]  /*111f0*/  BRA `(.L_x_12429) ;  /* 0xffffffd800087947 */ /* 0x000fea000383ffff */
.L_x_12357:
        /* <DEDUP_REMOVED lines=8> */
.L_x_12431:
[----:B------:R-:W-:Y:S05]  /*11280*/  BSYNC B0 ;  /* 0x0000000000007941 */ /* 0x000fea0003800000 */
.L_x_12430:
        /* <DEDUP_REMOVED lines=8> */
.L_x_12432:
[----:B------:R-:W-:Y:S02]  /*11310*/  IMAD.MOV.U32 R13, RZ, RZ, R8 ;  /* 0x000000ffff0d7224 */ /* 0x000fe400078e0008 */
[----:B------:R-:W-:Y:S02]  /*11320*/  IMAD.MOV.U32 R12, RZ, RZ, 0x1 ;  /* 0x00000001ff0c7424 */ /* 0x000fe400078e00ff */
[----:B------:R-:W-:-:S07]  /*11330*/  IMAD.MOV.U32 R2, RZ, RZ, R14 ;  /* 0x000000ffff027224 */ /* 0x000fce00078e000e */
[----:B------:R-:W-:Y:S05]  /*11340*/  WARPSYNC.COLLECTIVE R15, `(.L_x_12433) ;  /* 0x000000000f087348 */ /* 0x000fea0003c00000 */
[----:B------:R0:W1:Y:S02]  /*11350*/  SHFL.IDX P6, R14, R13, R12, R11 ;  /* 0x0000000c0d0e7389 */ /* 0x00006400000c000b */
[----:B01----:R-:W-:Y:S01]  /*11360*/  ENDCOLLECTIVE ;  /* 0x000000000000791b */ /* 0x003fe20003800000 */
.L_x_12433:
        /* <DEDUP_REMOVED lines=13> */
.L_x_12434:
[----:B------:R-:W-:Y:S01]  /*11440*/  IMAD.MOV.U32 R2, RZ, RZ, R14 ;  /* 0x000000ffff027224 */ /* 0x000fe200078e000e */
[----:B------:R-:W-:Y:S06]  /*11450*/  BRA `(.L_x_12435) ;  /* 0xffffffd400fc7947 */ /* 0x000fec000383ffff */
.L_x_12362:
[----:B0-----:R0:W4:Y:S02]  /*11460*/  SYNCS.PHASECHK.TRANS64.TRYWAIT P2, [R2+URZ+0x19c70], R3 ;  /* 0x019c7003020075a7 */ /* 0x001124000804017f */
[----:B----4-:R-:W-:Y:S05]  /*11470*/  @!P2 NANOSLEEP.SYNCS 0x989680 ;  /* 0x009896800000a95d */ /* 0x010fea0003900000 */
[----:B------:R-:W4:Y:S02]  /*11480*/  @!P2 SYNCS.PHASECHK.TRANS64 P2, [R2+URZ+0x19c70], R3 ;  /* 0x019c70030200a5a7 */ /* 0x000f24000804007f */
[----:B----4-:R-:W-:Y:S05]  /*11490*/  @!P2 BRA `(.L_x_12362) ;  /* 0xfffffffc00f0a947 */ /* 0x010fea000383ffff */
[----:B------:R-:W-:Y:S05]  /*114a0*/  BRA `(.L_x_12436) ;  /* 0xffffffd800687947 */ /* 0x000fea000383ffff */
.L_x_12364:
[----:B0-----:R0:W2:Y:S02]  /*114b0*/  SYNCS.PHASECHK.TRANS64.TRYWAIT P2, [R2+URZ+0x19c60], R3 ;  /* 0x019c6003020075a7 */ /* 0x0010a4000804017f */
[----:B--2---:R-:W-:Y:S05]  /*114c0*/  @!P2 NANOSLEEP.SYNCS 0x989680 ;  /* 0x009896800000a95d */ /* 0x004fea0003900000 */
[----:B------:R-:W2:Y:S02]  /*114d0*/  @!P2 SYNCS.PHASECHK.TRANS64 P2, [R2+URZ+0x19c60], R3 ;  /* 0x019c60030200a5a7 */ /* 0x000ea4000804007f */
[----:B--2---:R-:W-:Y:S05]  /*114e0*/  @!P2 BRA `(.L_x_12364) ;  /* 0xfffffffc00f0a947 */ /* 0x004fea000383ffff */
[----:B------:R-:W-:Y:S05]  /*114f0*/  BRA `(.L_x_12437) ;  /* 0xffffffd800787947 */ /* 0x000fea000383ffff */
.L_x_12372:
[----:B0-----:R0:W1:Y:S02]  /*11500*/  SYNCS.PHASECHK.TRANS64.TRYWAIT P2, [R0+URZ+0x19c70], R3 ;  /* 0x019c7003000075a7 */ /* 0x001064000804017f */
[----:B-1----:R-:W-:Y:S05]  /*11510*/  @!P2 NANOSLEEP.SYNCS 0x989680 ;  /* 0x009896800000a95d */ /* 0x002fea0003900000 */
[----:B------:R-:W1:Y:S02]  /*11520*/  @!P2 SYNCS.PHASECHK.TRANS64 P2, [R0+URZ+0x19c70], R3 ;  /* 0x019c70030000a5a7 */ /* 0x000e64000804007f */
[----:B-1----:R-:W-:Y:S05]  /*11530*/  @!P2 BRA `(.L_x_12372) ;  /* 0xfffffffc00f0a947 */ /* 0x002fea000383ffff */
[----:B------:R-:W-:Y:S05]  /*11540*/  BRA `(.L_x_12438) ;  /* 0xffffffe000187947 */ /* 0x000fea000383ffff */
.L_x_12374:
[----:B0-----:R0:W1:Y:S02]  /*11550*/  SYNCS.PHASECHK.TRANS64.TRYWAIT P2, [R0+URZ+0x19c60], R3 ;  /* 0x019c6003000075a7 */ /* 0x001064000804017f */
[----:B-1----:R-:W-:Y:S05]  /*11560*/  @!P2 NANOSLEEP.SYNCS 0x989680 ;  /* 0x009896800000a95d */ /* 0x002fea0003900000 */
[----:B------:R-:W1:Y:S02]  /*11570*/  @!P2 SYNCS.PHASECHK.TRANS64 P2, [R0+URZ+0x19c60], R3 ;  /* 0x019c60030000a5a7 */ /* 0x000e64000804007f */
[----:B-1----:R-:W-:Y:S05]  /*11580*/  @!P2 BRA `(.L_x_12374) ;  /* 0xfffffffc00f0a947 */ /* 0x002fea000383ffff */
[----:B------:R-:W-:Y:S05]  /*11590*/  BRA `(.L_x_12439) ;  /* 0xffffffe000247947 */ /* 0x000fea000383ffff */
.L_x_12381:
[----:B-1----:R1:W2:Y:S02]  /*115a0*/  SYNCS.PHASECHK.TRANS64.TRYWAIT P0, [R5+URZ+0x19c20], R0 ;  /* 0x019c2000050075a7 */ /* 0x0022a4000800017f */
[----:B--2---:R-:W-:Y:S05]  /*115b0*/  @!P0 NANOSLEEP.SYNCS 0x989680 ;  /* 0x009896800000895d */ /* 0x004fea0003900000 */
[----:B------:R-:W2:Y:S02]  /*115c0*/  @!P0 SYNCS.PHASECHK.TRANS64 P0, [R5+URZ+0x19c20], R0 ;  /* 0x019c2000050085a7 */ /* 0x000ea4000800007f */
[----:B--2---:R-:W-:Y:S05]  /*115d0*/  @!P0 BRA `(.L_x_12381) ;  /* 0xfffffffc00f08947 */ /* 0x004fea000383ffff */
[----:B------:R-:W-:Y:S05]  /*115e0*/  BRA `(.L_x_12440) ;  /* 0xffffffe800007947 */ /* 0x000fea000383ffff */
.L_x_12382:
        /* <DEDUP_REMOVED lines=11> */
.L_x_12442:
[----:B------:R-:W-:Y:S05]  /*116a0*/  BSYNC B0 ;  /* 0x0000000000007941 */ /* 0x000fea0003800000 */
.L_x_12441:
[----:B------:R-:W-:Y:S05]  /*116b0*/  BRA `(.L_x_12443) ;  /* 0xffffffe400e87947 */ /* 0x000fea000383ffff */
.L_x_12385:
[----:B------:R-:W-:Y:S01]  /*116c0*/  BSSY B1, `(.L_x_12444) ;  /* 0x0000006000017945 */ /* 0x000fe20003800000 */
[----:B------:R-:W-:-:S07]  /*116d0*/  IMAD.MOV.U32 R15, RZ, RZ, -0x1 ;  /* 0xffffffffff0f7424 */ /* 0x000fce00078e00ff */
[----:B01----:R-:W-:Y:S05]  /*116e0*/  WARPSYNC.COLLECTIVE R15, `(.L_x_12445) ;  /* 0x000000000f0c7348 */ /* 0x003fea0003c00000 */
[----:B------:R-:W-:Y:S02]  /*116f0*/  ELECT P6, UR62, PT ;  /* 0x00000000003e782f */ /* 0x000fe400038c0000 */
[----:B------:R-:W-:Y:S01]  /*11700*/  MOV R14, UR62 ;  /* 0x0000003e000e7c02 */ /* 0x000fe20008000f00 */
[----:B01----:R-:W-:Y:S10]  /*11710*/  ENDCOLLECTIVE ;  /* 0x000000000000791b */ /* 0x003ff40003800000 */
.L_x_12445:
[----:B------:R-:W-:Y:S05]  /*11720*/  BSYNC B1 ;  /* 0x0000000000017941 */ /* 0x000fea0003800000 */
.L_x_12444:
[----:B------:R-:W-:Y:S05]  /*11730*/  BRA `(.L_x_12446) ;  /* 0xffffffe400e07947 */ /* 0x000fea000383ffff */
.L_x_12387:
[----:B-1----:R1:W2:Y:S02]  /*11740*/  SYNCS.PHASECHK.TRANS64.TRYWAIT P1, [R3+URZ+0x19c40], R2 ;  /* 0x019c4002030075a7 */ /* 0x0022a4000802017f */
[----:B--2---:R-:W-:Y:S05]  /*11750*/  @!P1 NANOSLEEP.SYNCS 0x989680 ;  /* 0x009896800000995d */ /* 0x004fea0003900000 */
[----:B------:R-:W2:Y:S02]  /*11760*/  @!P1 SYNCS.PHASECHK.TRANS64 P1, [R3+URZ+0x19c40], R2 ;  /* 0x019c4002030095a7 */ /* 0x000ea4000802007f */
[----:B--2---:R-:W-:Y:S05]  /*11770*/  @!P1 BRA `(.L_x_12387) ;  /* 0xfffffffc00f09947 */ /* 0x004fea000383ffff */
[----:B------:R-:W-:Y:S05]  /*11780*/  BRA `(.L_x_12447) ;  /* 0xffffffe800007947 */ /* 0x000fea000383ffff */
.L_x_12389:
[----:B--2---:R2:W3:Y:S02]  /*11790*/  SYNCS.PHASECHK.TRANS64.TRYWAIT P1, [R5+URZ+0x19c40], R0 ;  /* 0x019c4000050075a7 */ /* 0x0044e4000802017f */
[----:B---3--:R-:W-:Y:S05]  /*117a0*/  @!P1 NANOSLEEP.SYNCS 0x989680 ;  /* 0x009896800000995d */ /* 0x008fea0003900000 */
[----:B------:R-:W3:Y:S02]  /*117b0*/  @!P1 SYNCS.PHASECHK.TRANS64 P1, [R5+URZ+0x19c40], R0 ;  /* 0x019c4000050095a7 */ /* 0x000ee4000802007f */
[----:B---3--:R-:W-:Y:S05]  /*117c0*/  @!P1 BRA `(.L_x_12389) ;  /* 0xfffffffc00f09947 */ /* 0x008fea000383ffff */
[----:B------:R-:W-:Y:S05]  /*117d0*/  BRA `(.L_x_12448) ;  /* 0xffffffe8000c7947 */ /* 0x000fea000383ffff */
.L_x_12391:
[----:B---3--:R3:W4:Y:S02]  /*117e0*/  SYNCS.PHASECHK.TRANS64.TRYWAIT P1, [R3+URZ+0x19c60], R2 ;  /* 0x019c6002030075a7 */ /* 0x008724000802017f */
[----:B----4-:R-:W-:Y:S05]  /*117f0*/  @!P1 NANOSLEEP.SYNCS 0x989680 ;  /* 0x009896800000995d */ /* 0x010fea0003900000 */
[----:B------:R-:W4:Y:S02]  /*11800*/  @!P1 SYNCS.PHASECHK.TRANS64 P1, [R3+URZ+0x19c60], R2 ;  /* 0x019c6002030095a7 */ /* 0x000f24000802007f */
[----:B----4-:R-:W-:Y:S05]  /*11810*/  @!P1 BRA `(.L_x_12391) ;  /* 0xfffffffc00f09947 */ /* 0x010fea000383ffff */
[----:B------:R-:W-:Y:S05]  /*11820*/  BRA `(.L_x_12449) ;  /* 0xffffffe800087947 */ /* 0x000fea000383ffff */
.L_x_12393:
[----:B----4-:R4:W0:Y:S02]  /*11830*/  SYNCS.PHASECHK.TRANS64.TRYWAIT P1, [R5+URZ+0x19c60], R0 ;  /* 0x019c6000050075a7 */ /* 0x010824000802017f */
[----:B0-----:R-:W-:Y:S05]  /*11840*/  @!P1 NANOSLEEP.SYNCS 0x989680 ;  /* 0x009896800000995d */ /* 0x001fea0003900000 */
[----:B------:R-:W0:Y:S02]  /*11850*/  @!P1 SYNCS.PHASECHK.TRANS64 P1, [R5+URZ+0x19c60], R0 ;  /* 0x019c6000050095a7 */ /* 0x000e24000802007f */
[----:B0-----:R-:W-:Y:S05]  /*11860*/  @!P1 BRA `(.L_x_12393) ;  /* 0xfffffffc00f09947 */ /* 0x001fea000383ffff */
[----:B------:R-:W-:Y:S05]  /*11870*/  BRA `(.L_x_12450) ;  /* 0xffffffe800047947 */ /* 0x000fea000383ffff */
.L_x_12395:
[----:B------:R0:W0:Y:S02]  /*11880*/  SYNCS.PHASECHK.TRANS64.TRYWAIT P1, [R3+URZ+0x19c80], R2 ;  /* 0x019c8002030075a7 */ /* 0x000024000802017f */
[----:B0-----:R-:W-:Y:S05]  /*11890*/  @!P1 NANOSLEEP.SYNCS 0x989680 ;  /* 0x009896800000995d */ /* 0x001fea0003900000 */
[----:B------:R-:W0:Y:S02]  /*118a0*/  @!P1 SYNCS.PHASECHK.TRANS64 P1, [R3+URZ+0x19c80], R2 ;  /* 0x019c8002030095a7 */ /* 0x000e24000802007f */
[----:B0-----:R-:W-:Y:S05]  /*118b0*/  @!P1 BRA `(.L_x_12395) ;  /* 0xfffffffc00f09947 */ /* 0x001fea000383ffff */
[----:B------:R-:W-:Y:S05]  /*118c0*/  BRA `(.L_x_12451) ;  /* 0xffffffe800007947 */ /* 0x000fea000383ffff */
.L_x_12452:
        /* <DEDUP_REMOVED lines=11> */
.L_x_15858:


//--------------------- .text._ZN7cutlass13device_kernelIN5flash11enable_sm90INS1_16FlashAttnFwdSm90INS1_25CollectiveMainloopFwdSm90ILi2EN4cute5tupleIJNS5_1CILi1EEES8_S8_EEENS6_IJNS7_ILi192EEENS7_ILi128EEENS7_ILi96EEEEEELi96ENS_12float_e4m3_tEfNS_4arch4Sm90ELb1ELb0ELb1ELb1ELb1ELb0ELb0ELb1ELb1ELb1ELb0ELb0EEENS1_21CollectiveEpilogueFwdINS6_IJSA_SC_SB_EEES9_NS_10bfloat16_tESG_Li384ELb1ELb1ELb0ELb1EEENS1_36VarlenDynamicPersistentTileSchedulerILi192ELi128ELi384ELi128ELb0ELb1ELb1ELb1ELb1ELb1EEEEEEEEEvNT_6ParamsE --------------------------
	.section	.text._ZN7cutlass13device_kernelIN5flash11enable_sm90INS1_16FlashAttnFwdSm90INS1_25CollectiveMainloopFwdSm90ILi2EN4cute5tupleIJNS5_1CILi1EEES8_S8_EEENS6_IJNS7_ILi192EEENS7_ILi128EEENS7_ILi96EEEEEELi96ENS_12float_e4m3_tEfNS_4arch4Sm90ELb1ELb0ELb1ELb1ELb1ELb0ELb0ELb1ELb1ELb1ELb0ELb0EEENS1_21CollectiveEpilogueFwdINS6_IJSA_SC_SB_EEES9_NS_10bfloat16_tESG_Li384ELb1ELb1ELb0ELb1EEENS1_36VarlenDynamicPersistentTileSchedulerILi192ELi128ELi384ELi128ELb0ELb1ELb1ELb1ELb1ELb1EEEEEEEEEvNT_6ParamsE,"ax",@progbits
	.align	128
.text._ZN7cutlass13device_kernelIN5flash11enable_sm90INS1_16FlashAttnFwdSm90INS1_25CollectiveMainloopFwdSm90ILi2EN4cute5tupleIJNS5_1CILi1EEES8_S8_EEENS6_IJNS7_ILi192EEENS7_ILi128EEENS7_ILi96EEEEEELi96ENS_12float_e4m3_tEfNS_4arch4Sm90ELb1ELb0ELb1ELb1ELb1ELb0ELb0ELb1ELb1ELb1ELb0ELb0EEENS1_21CollectiveEpilogueFwdINS6_IJSA_SC_SB_EEES9_NS_10bfloat16_tESG_Li384ELb1ELb1ELb0ELb1EEENS1_36VarlenDynamicPersistentTileSchedulerILi192ELi128ELi384ELi128ELb0ELb1ELb1ELb1ELb1ELb1EEEEEEEEEvNT_6ParamsE:
        .type           _ZN7cutlass13device_kernelIN5flash11enable_sm90INS1_16FlashAttnFwdSm90INS1_25CollectiveMainloopFwdSm90ILi2EN4cute5tupleIJNS5_1CILi1EEES8_S8_EEENS6_IJNS7_ILi192EEENS7_ILi128EEENS7_ILi96EEEEEELi96ENS_12float_e4m3_tEfNS_4arch4Sm90ELb1ELb0ELb1ELb1ELb1ELb0ELb0ELb1ELb1ELb1ELb0ELb0EEENS1_21CollectiveEpilogueFwdINS6_IJSA_SC_SB_EEES9_NS_10bfloat16_tESG_Li384ELb1ELb1ELb0ELb1EEENS1_36VarlenDynamicPersistentTileSchedulerILi192ELi128ELi384ELi128ELb0ELb1ELb1ELb1ELb1ELb1EEEEEEEEEvNT_6ParamsE,@function
        .size           _ZN7cutlass13device_kernelIN5flash11enable_sm90INS1_16FlashAttnFwdSm90INS1_25CollectiveMainloopFwdSm90ILi2EN4cute5tupleIJNS5_1CILi1EEES8_S8_EEENS6_IJNS7_ILi192EEENS7_ILi128EEENS7_ILi96EEEEEELi96ENS_12float_e4m3_tEfNS_4arch4Sm90ELb1ELb0ELb1ELb1ELb1ELb0ELb0ELb1ELb1ELb1ELb0ELb0EEENS1_21CollectiveEpilogueFwdINS6_IJSA_SC_SB_EEES9_NS_10bfloat16_tESG_Li384ELb1ELb1ELb0ELb1EEENS1_36VarlenDynamicPersistentTileSchedulerILi192ELi128ELi384ELi128ELb0ELb1ELb1ELb1ELb1ELb1EEEEEEEEEvNT_6ParamsE,(.L_x_15859 - _ZN7cutlass13device_kernelIN5flash11enable_sm90INS1_16FlashAttnFwdSm90INS1_25CollectiveMainloopFwdSm90ILi2EN4cute5tupleIJNS5_1CILi1EEES8_S8_EEENS6_IJNS7_ILi192EEENS7_ILi128EEENS7_ILi96EEEEEELi96ENS_12float_e4m3_tEfNS_4arch4Sm90ELb1ELb0ELb1ELb1ELb1ELb0ELb0ELb1ELb1ELb1ELb0ELb0EEENS1_21CollectiveEpilogueFwdINS6_IJSA_SC_SB_EEES9_NS_10bfloat16_tESG_Li384ELb1ELb1ELb0ELb1EEENS1_36VarlenDynamicPersistentTileSchedulerILi192ELi128ELi384ELi128ELb0ELb1ELb1ELb1ELb1ELb1EEEEEEEEEvNT_6ParamsE)
        .other          _ZN7cutlass13device_kernelIN5flash11enable_sm90INS1_16FlashAttnFwdSm90INS1_25CollectiveMainloopFwdSm90ILi2EN4cute5tupleIJNS5_1CILi1EEES8_S8_EEENS6_IJNS7_ILi192EEENS7_ILi128EEENS7_ILi96EEEEEELi96ENS_12float_e4m3_tEfNS_4arch4Sm90ELb1ELb0ELb1ELb1ELb1ELb0ELb0ELb1ELb1ELb1ELb0ELb0EEENS1_21CollectiveEpilogueFwdINS6_IJSA_SC_SB_EEES9_NS_10bfloat16_tESG_Li384ELb1ELb1ELb0ELb1EEENS1_36VarlenDynamicPersistentTileSchedulerILi192ELi128ELi384ELi128ELb0ELb1ELb1ELb1ELb1ELb1EEEEEEEEEvNT_6ParamsE,@"STO_CUDA_ENTRY STV_DEFAULT"
_ZN7cutlass13device_kernelIN5flash11enable_sm90INS1_16FlashAttnFwdSm90INS1_25CollectiveMainloopFwdSm90ILi2EN4cute5tupleIJNS5_1CILi1EEES8_S8_EEENS6_IJNS7_ILi192EEENS7_ILi128EEENS7_ILi96EEEEEELi96ENS_12float_e4m3_tEfNS_4arch4Sm90ELb1ELb0ELb1ELb1ELb1ELb0ELb0ELb1ELb1ELb1ELb0ELb0EEENS1_21CollectiveEpilogueFwdINS6_IJSA_SC_SB_EEES9_NS_10bfloat16_tESG_Li384ELb1ELb1ELb0ELb1EEENS1_36VarlenDynamicPersistentTileSchedulerILi192ELi128ELi384ELi128ELb0ELb1ELb1ELb1ELb1ELb1EEEEEEEEEvNT_6ParamsE:
        /* <DEDUP_REMOVED lines=45> */
.L_x_12453:
        /* <DEDUP_REMOVED lines=22> */
.L_x_12454:
        /* <DEDUP_REMOVED lines=18> */
.L_x_12455:
        /* <DEDUP_REMOVED lines=22> */
.L_x_12456:
        /* <DEDUP_REMOVED lines=24> */
.L_x_12457:
        /* <DEDUP_REMOVED lines=8> */
.L_x_12459:
        /* <DEDUP_REMOVED lines=68> */
.L_x_12511:
[----:B01-34-:R-:W0:Y:S01]  /*0cf0*/  LDC.64 R2, c[0x0][0xc88] ;  /* 0x00032200ff027b82 */ /* 0x01be220000000a00 */
[----:B------:R-:W-:Y:S01]  /*0d00*/  ULDC.64 UR6, c[0x0][0xa28] ;  /* 0x00028a0000067ab9 */ /* 0x000fe20000000a00 */
[----:B------:R-:W-:Y:S01]  /*0d10*/  ULDC.64 UR8, c[0x0][0xa18] ;  /* 0x0002860000087ab9 */ /* 0x000fe20000000a00 */
[----:B------:R-:W-:Y:S01]  /*0d20*/  ULDC UR4, c[0x0][0x424] ;  /* 0x0001090000047ab9 */ /* 0x000fe20000000800 */
[----:B0-----:R-:W-:-:S06]  /*0d30*/  IMAD.WIDE R2, R43, 0x4, R2 ;  /* 0x000000042b027825 */ /* 0x001fcc00078e0202 */
[----:B--2---:R-:W2:Y:S01]  /*0d40*/  LDG.E R2, desc[UR52][R2.64] ;  /* 0x0000003402027981 */ /* 0x004ea2000c1e1900 */
        /* <DEDUP_REMOVED lines=20> */
[----:B------:R-:W3:Y:S01]  /*0e90*/  @P2 LDG.E R4, desc[UR52][R4.64] ;  /* 0x0000003404042981 */ /* 0x000ee2000c1e1900 */
        /* <DEDUP_REMOVED lines=24> */
.L_x_12460:
        /* <DEDUP_REMOVED lines=9> */
.L_x_12461:
        /* <DEDUP_REMOVED lines=13> */
.L_x_12462:
[----:B------:R-:W-:Y:S01]  /*1180*/  UIADD3 UR48, -UR48, UR4, URZ ;  /* 0x0000000430307290 */ /* 0x000fe2000fffe13f */
[----:B------:R-:W-:Y:S01]  /*1190*/  PLOP3.LUT P0, PT, PT, PT, PT, 0x80, 0x0 ;  /* 0x000000000000781c */ /* 0x000fe20003f0f070 */
[----:B------:R-:W-:Y:S01]  /*11a0*/  UIMAD UR44, UR5, 0xc0, URZ ;  /* 0x000000c0052c78a4 */ /* 0x000fe2000f8e023f */
        /* <DEDUP_REMOVED lines=9> */
[----:B------:R-:W-:Y:S01]  /*1240*/  CS2R R132, SRZ ;  /* 0x0000000000847805 */ /* 0x000fe2000001ff00 */
[----:B------:R-:W-:Y:S01]  /*1250*/  IMAD.MOV.U32 R8, RZ, RZ, RZ ;  /* 0x000000ffff087224 */ /* 0x000fe200078e00ff */
[----:B------:R-:W-:-:S02]  /*1260*/  CS2R R10, SRZ ;  /* 0x00000000000a7805 */ /* 0x000fc4000001ff00 */
        /* <DEDUP_REMOVED lines=31> */
[----:B------:R-:W-:Y:S01]  /*1460*/  CS2R R34, SRZ ;  /* 0x0000000000227805 */ /* 0x000fe2000001ff00 */
[----:B------:R-:W-:Y:S01]  /*1470*/  IMAD.MOV.U32 R37, RZ, RZ, RZ ;  /* 0x000000ffff257224 */ /* 0x000fe200078e00ff */
[----:B------:R-:W-:-:S04]  /*1480*/  USEL UR51, UR5, UR7, UP0 ;  /* 0x0000000705337287 */ /* 0x000fc80008000000 */
[----:B------:R-:W-:-:S06]  /*1490*/  UISETP.GE.AND UP0, UPT, UR51, 0x1, UPT ;  /* 0x000000013300788c */ /* 0x000fcc000bf06270 */
[----:B------:R-:W-:-:S13]  /*14a0*/  PLOP3.LUT P1, PT, PT, PT, UP0, 0x80, 0x0 ;  /* 0x000000000000781c */ /* 0x000fda0003f2f008 */
[----:B------:R-:W-:Y:S05]  /*14b0*/  @!P1 BRA `(.L_x_12463) ;  /* 0x00000088005c9947 */ /* 0x000fea0003800000 */
        /* <DEDUP_REMOVED lines=31> */
.L_x_12464:
        /* <DEDUP_REMOVED lines=54> */
.L_x_12613:
[----:B------:R-:W-:Y:S05]  /*1a10*/  @!P0 BRA `(.L_x_12466) ;  /* 0x0000000000048947 */ /* 0x000fea0003800000 */
[----:B------:R-:W-:Y:S01]  /*1a20*/  BPT.TRAP 0x1 ;  /* 0x000000040000795c */ /* 0x000fe20000300000 */
.L_x_12466:
[----:B------:R-:W-:Y:S02]  /*1a30*/  IMAD.U32 R2, RZ, RZ, UR38 ;  /* 0x00000026ff027e24 */ /* 0x000fe4000f8e00ff */
[----:B0-----:R-:W-:-:S03]  /*1a40*/  IMAD.U32 R3, RZ, RZ, UR37 ;  /* 0x00000025ff037e24 */ /* 0x001fc6000f8e00ff */
[----:B------:R-:W-:Y:S02]  /*1a50*/  LEA R2, R2, UR46, 0x3 ;  /* 0x0000002e02027c11 */ /* 0x000fe4000f8e18ff */
[----:B------:R-:W-:-:S04]  /*1a60*/  SHF.L.U32 R3, R3, 0x1f, RZ ;  /* 0x0000001f03037819 */ /* 0x000fc800000006ff */
[----:B------:R0:W1:Y:S01]  /*1a70*/  SYNCS.PHASECHK.TRANS64.TRYWAIT P1, [R2+URZ+0x19c30], R3 ;  /* 0x019c3003020075a7 */ /* 0x000062000802017f */
[----:B------:R-:W-:Y:S05]  /*1a80*/  @!P0 BRA `(.L_x_12467) ;  /* 0x0000000000048947 */ /* 0x000fea0003800000 */
[----:B------:R-:W-:Y:S01]  /*1a90*/  BPT.TRAP 0x1 ;  /* 0x000000040000795c */ /* 0x000fe20000300000 */
.L_x_12467:
[----:B-1----:R-:W-:Y:S05]  /*1aa0*/  @P1 BRA `(.L_x_12468) ;  /* 0x0000000000081947 */ /* 0x002fea0003800000 */
[----:B------:R-:W1:Y:S02]  /*1ab0*/  SYNCS.PHASECHK.TRANS64.TRYWAIT P1, [R2+URZ+0x19c30], R3 ;  /* 0x019c3003020075a7 */ /* 0x000e64000802017f */
[----:B-1----:R-:W-:Y:S05]  /*1ac0*/  @!P1 BRA `(.L_x_12469) ;  /* 0x0000010400189947 */ /* 0x002fea0003800000 */
.L_x_12468:
        /* <DEDUP_REMOVED lines=28> */
.L_x_12470:
        /* <DEDUP_REMOVED lines=9> */
[----:B------:R2:W-:Y:S01]  /*1d20*/  MUFU.TANH R6, R46 ;  /* 0x0000002e00067308 */ /* 0x0005e20000002400 */
[C---:B------:R-:W-:Y:S01]  /*1d30*/  FMUL.FTZ R34, R0.reuse, R34 ;  /* 0x0000002200227220 */ /* 0x040fe20000410000 */
[----:B------:R-:W-:Y:S01]  /*1d40*/  @UP0 ULDC UR6, c[0x0][0x44c] ;  /* 0x0001130000060ab9 */ /* 0x000fe20000000800 */
[C---:B------:R-:W-:Y:S01]  /*1d50*/  FMUL.FTZ R35, R0.reuse, R35 ;  /* 0x0000002300237220 */ /* 0x040fe20000410000 */
[C---:B------:R-:W-:Y:S01]  /*1d60*/  FMUL.FTZ R38, R0.reuse, R38 ;  /* 0x0000002600267220 */ /* 0x040fe20000410000 */
[C---:B------:R-:W-:Y:S01]  /*1d70*/  FMUL.FTZ R39, R0.reuse, R39 ;  /* 0x0000002700277220 */ /* 0x040fe20000410000 */
[C---:B------:R-:W-:Y:S01]  /*1d80*/  FMUL.FTZ R42, R0.reuse, R42 ;  /* 0x0000002a002a7220 */ /* 0x040fe20000410000 */
[C---:B------:R-:W-:Y:S01]  /*1d90*/  FMUL.FTZ R43, R0.reuse, R43 ;  /* 0x0000002b002b7220 */ /* 0x040fe20000410000 */
[----:B------:R-:W3:Y:S01]  /*1da0*/  MUFU.TANH R101, R101 ;  /* 0x0000006500657308 */ /* 0x000ee20000002400 */
[----:B------:R-:W-:Y:S01]  /*1db0*/  FMUL.FTZ R47, R0, R47 ;  /* 0x0000002f002f7220 */ /* 0x000fe20000410000 */
[----:B01----:R-:W-:Y:S01]  /*1dc0*/  @P1 IMAD.HI.U32 R3, R12, UR6, RZ ;  /* 0x000000060c031c27 */ /* 0x003fe2000f8e00ff */
[----:B------:R-:W-:-:S03]  /*1dd0*/  @UP0 ULDC UR6, c[0x0][0x450] ;  /* 0x0001140000060ab9 */ /* 0x000fc60000000800 */
[C---:B------:R-:W-:Y:S01]  /*1de0*/  FMUL.FTZ R50, R0.reuse, R50 ;  /* 0x0000003200327220 */ /* 0x040fe20000410000 */
[C---:B------:R-:W-:Y:S01]  /*1df0*/  FMUL.FTZ R63, R0.reuse, R63 ;  /* 0x0000003f003f7220 */ /* 0x040fe20000410000 */
[C---:B------:R-:W-:Y:S01]  /*1e00*/  FMUL.FTZ R51, R0.reuse, R51 ;  /* 0x0000003300337220 */ /* 0x040fe20000410000 */
[----:B------:R-:W-:Y:S01]  /*1e10*/  @P2 SHF.R.U32.HI R12, RZ, UR6, R3 ;  /* 0x00000006ff0c2c19 */ /* 0x000fe20008011603 */
[----:B------:R-:W-:Y:S01]  /*1e20*/  UMOV UR6, 0xffffff80 ;  /* 0xffffff8000067882 */ /* 0x000fe20000000000 */
[----:B------:R-:W0:Y:S01]  /*1e30*/  MUFU.TANH R99, R99 ;  /* 0x0000006300637308 */ /* 0x000e220000002400 */
[----:B------:R-:W-:Y:S01]  /*1e40*/  UIMAD UR6, UR51, UR6, 0x80 ;  /* 0x00000080330674a4 */ /* 0x000fe2000f8e0206 */
[C---:B------:R-:W-:Y:S01]  /*1e50*/  FMUL.FTZ R59, R0.reuse, R59 ;  /* 0x0000003b003b7220 */ /* 0x040fe20000410000 */
[----:B------:R-:W1:Y:S01]  /*1e60*/  SHFL.IDX PT, R8, R12, 0x1, 0x1c1f ;  /* 0x003c1f000c087f89 */ /* 0x000e6200000e0000 */
[C---:B------:R-:W-:Y:S01]  /*1e70*/  FMUL.FTZ R54, R0.reuse, R54 ;  /* 0x0000003600367220 */ /* 0x040fe20000410000 */
[----:B------:R-:W-:Y:S01]  /*1e80*/  UIADD3 UR7, UR6, 0x1, URZ ;  /* 0x0000000106077890 */ /* 0x000fe2000fffe03f */
[C---:B------:R-:W-:Y:S01]  /*1e90*/  FMUL.FTZ R20, R0.reuse, R29 ;  /* 0x0000001d00147220 */ /* 0x040fe20000410000 */
[----:B------:R-:W-:Y:S01]  /*1ea0*/  UIADD3 UR6, UR48, UR6, URZ ;  /* 0x0000000630067290 */ /* 0x000fe2000fffe03f */
[----:B------:R4:W5:Y:S01]  /*1eb0*/  MUFU.TANH R97, R30 ;  /* 0x0000001e00617308 */ /* 0x0009620000002400 */
[C---:B------:R-:W-:Y:S01]  /*1ec0*/  FMUL.FTZ R29, R0.reuse, R36 ;  /* 0x00000024001d7220 */ /* 0x040fe20000410000 */
[----:B------:R-:W-:Y:S01]  /*1ed0*/  FMUL.FTZ R36, R0, R49 ;  /* 0x0000003100247220 */ /* 0x000fe20000410000 */
[----:B------:R-:W-:-:S02]  /*1ee0*/  IMAD.U32 R3, RZ, RZ, UR7 ;  /* 0x00000007ff037e24 */ /* 0x000fc4000f8e00ff */
[C---:B------:R-:W-:Y:S01]  /*1ef0*/  FMUL.FTZ R55, R0.reuse, R55 ;  /* 0x0000003700377220 */ /* 0x040fe20000410000 */
[----:B------:R-:W-:Y:S02]  /*1f00*/  IMAD.U32 R13, RZ, RZ, UR6 ;  /* 0x00000006ff0d7e24 */ /* 0x000fe4000f8e00ff */
[----:B------:R-:W-:Y:S01]  /*1f10*/  FMUL.FTZ R58, R0, R58 ;  /* 0x0000003a003a7220 */ /* 0x000fe20000410000 */
[----:B--2---:R-:W-:Y:S01]  /*1f20*/  IMAD R46, R16, -0x2, R3 ;  /* 0xfffffffe102e7824 */ /* 0x004fe200078e0203 */
[----:B------:R2:W5:Y:S01]  /*1f30*/  MUFU.TANH R95, R31 ;  /* 0x0000001f005f7308 */ /* 0x0005620000002400 */
[----:B------:R-:W-:Y:S02]  /*1f40*/  IMAD.U32 R3, RZ, RZ, UR49 ;  /* 0x00000031ff037e24 */ /* 0x000fe4000f8e00ff */
[----:B----4-:R-:W-:Y:S01]  /*1f50*/  FMUL.FTZ R30, R0, R37 ;  /* 0x00000025001e7220 */ /* 0x010fe20000410000 */
[----:B------:R-:W-:Y:S02]  /*1f60*/  IMAD R13, R16, -0x2, R13 ;  /* 0xfffffffe100d7824 */ /* 0x000fe400078e020d */
[C---:B------:R-:W-:Y:S01]  /*1f70*/  FMUL.FTZ R62, R0.reuse, R62 ;  /* 0x0000003e003e7220 */ /* 0x040fe20000410000 */
[C---:B------:R-:W-:Y:S01]  /*1f80*/  FMUL.FTZ R66, R0.reuse, R66 ;  /* 0x0000004200427220 */ /* 0x040fe20000410000 */
[----:B------:R-:W-:Y:S01]  /*1f90*/  IADD3 R46, -R3, UR48, R46 ;  /* 0x00000030032e7c10 */ /* 0x000fe2000fffe12e */
[C---:B------:R-:W-:Y:S01]  /*1fa0*/  FMUL.FTZ R3, R0.reuse, R67 ;  /* 0x0000004300037220 */ /* 0x040fe20000410000 */
[----:B------:R4:W5:Y:S01]  /*1fb0*/  MUFU.TANH R93, R34 ;  /* 0x00000022005d7308 */ /* 0x0009620000002400 */
[C---:B--2---:R-:W-:Y:S01]  /*1fc0*/  FMUL.FTZ R31, R0.reuse, R41 ;  /* 0x00000029001f7220 */ /* 0x044fe20000410000 */
[----:B------:R-:W-:Y:S01]  /*1fd0*/  FMUL.FTZ R70, R0, R70 ;  /* 0x0000004600467220 */ /* 0x000fe20000410000 */
[----:B-1----:R-:W-:Y:S01]  /*1fe0*/  VIADDMNMX R8, R8, R46, R13, PT ;  /* 0x0000002e08087246 */ /* 0x002fe2000380010d */
[C---:B------:R-:W-:Y:S01]  /*1ff0*/  FMUL.FTZ R15, R0.reuse, R25 ;  /* 0x00000019000f7220 */ /* 0x040fe20000410000 */
[C---:B------:R-:W-:Y:S01]  /*2000*/  FMUL.FTZ R71, R0.reuse, R71 ;  /* 0x0000004700477220 */ /* 0x040fe20000410000 */
[----:B------:R-:W-:Y:S01]  /*2010*/  FMUL.FTZ R74, R0, R74 ;  /* 0x0000004a004a7220 */ /* 0x000fe20000410000 */
[C---:B------:R-:W-:Y:S01]  /*2020*/  ISETP.GT.AND P1, PT, R8.reuse, RZ, PT ;  /* 0x000000ff0800720c */ /* 0x040fe20003f24270 */
[----:B------:R-:W1:Y:S01]  /*2030*/  MUFU.TANH R91, R35 ;  /* 0x00000023005b7308 */ /* 0x000e620000002400 */
[----:B------:R-:W-:Y:S01]  /*2040*/  ISETP.GT.AND P2, PT, R8, 0x1, PT ;  /* 0x000000010800780c */ /* 0x000fe20003f44270 */
[----:B----4-:R-:W-:Y:S01]  /*2050*/  FMUL.FTZ R34, R0, R45 ;  /* 0x0000002d00227220 */ /* 0x010fe20000410000 */
[----:B------:R-:W-:Y:S01]  /*2060*/  ISETP.GT.AND P3, PT, R8, 0x8, PT ;  /* 0x000000080800780c */ /* 0x000fe20003f64270 */
[C---:B------:R-:W-:Y:S01]  /*2070*/  FMUL.FTZ R75, R0.reuse, R75 ;  /* 0x0000004b004b7220 */ /* 0x040fe20000410000 */
[----:B---3--:R-:W-:Y:S01]  /*2080*/  FSEL R101, R101, -INF , P1 ;  /* 0xff80000065657808 */ /* 0x008fe20000800000 */
[----:B------:R-:W-:Y:S01]  /*2090*/  FMUL.FTZ R78, R0, R78 ;  /* 0x0000004e004e7220 */ /* 0x000fe20000410000 */
[----:B0-----:R-:W-:Y:S01]  /*20a0*/  FSEL R99, R99, -INF , P2 ;  /* 0xff80000063637808 */ /* 0x001fe20001000000 */
[----:B------:R0:W2:Y:S01]  /*20b0*/  MUFU.TANH R89, R38 ;  /* 0x0000002600597308 */ /* 0x0000a20000002400 */
[----:B------:R-:W-:Y:S01]  /*20c0*/  ISETP.GT.AND P1, PT, R8, 0x9, PT ;  /* 0x000000090800780c */ /* 0x000fe20003f24270 */
[C---:B------:R-:W-:Y:S01]  /*20d0*/  FMUL.FTZ R79, R0.reuse, R79 ;  /* 0x0000004f004f7220 */ /* 0x040fe20000410000 */
[----:B-----5:R-:W-:Y:S01]  /*20e0*/  FSEL R97, R97, -INF , P3 ;  /* 0xff80000061617808 */ /* 0x020fe20001800000 */
[C---:B------:R-:W-:Y:S01]  /*20f0*/  FMUL.FTZ R82, R0.reuse, R82 ;  /* 0x0000005200527220 */ /* 0x040fe20000410000 */
[----:B------:R-:W-:Y:S01]  /*2100*/  FMNMX.FTZ R4, R101, R99, !PT ;  /* 0x0000006365047209 */ /* 0x000fe20007810000 */
[----:B------:R-:W-:Y:S01]  /*2110*/  FMUL.FTZ R83, R0, R83 ;  /* 0x0000005300537220 */ /* 0x000fe20000410000 */
[----:B------:R-:W-:Y:S01]  /*2120*/  ISETP.GT.AND P2, PT, R8, 0x10, PT ;  /* 0x000000100800780c */ /* 0x000fe20003f44270 */
[----:B------:R-:W3:Y:S01]  /*2130*/  MUFU.TANH R39, R39 ;  /* 0x0000002700277308 */ /* 0x000ee20000002400 */
[----:B------:R-:W-:Y:S01]  /*2140*/  FSEL R95, R95, -INF , P1 ;  /* 0xff8000005f5f7808 */ /* 0x000fe20000800000 */
[C---:B0-----:R-:W-:Y:S01]  /*2150*/  FMUL.FTZ R38, R0.reuse, R53 ;  /* 0x0000003500267220 */ /* 0x041fe20000410000 */
[----:B------:R-:W-:Y:S01]  /*2160*/  FMNMX.FTZ R4, R97, R4, !PT ;  /* 0x0000000461047209 */ /* 0x000fe20007810000 */
[----:B------:R-:W-:Y:S01]  /*2170*/  FMUL.FTZ R86, R0, R86 ;  /* 0x0000005600567220 */ /* 0x000fe20000410000 */
[----:B------:R-:W-:Y:S01]  /*2180*/  ISETP.GT.AND P1, PT, R8, 0x11, PT ;  /* 0x000000110800780c */ /* 0x000fe20003f24270 */
[C---:B------:R-:W-:Y:S01]  /*2190*/  FMUL.FTZ R87, R0.reuse, R87 ;  /* 0x0000005700577220 */ /* 0x040fe20000410000 */
[----:B------:R-:W-:Y:S01]  /*21a0*/  FSEL R93, R93, -INF , P2 ;  /* 0xff8000005d5d7808 */ /* 0x000fe20001000000 */
[----:B------:R0:W4:Y:S01]  /*21b0*/  MUFU.TANH R5, R42 ;  /* 0x0000002a00057308 */ /* 0x0001220000002400 */
[----:B------:R-:W-:Y:S01]  /*21c0*/  FMNMX.FTZ R4, R95, R4, !PT ;  /* 0x000000045f047209 */ /* 0x000fe20007810000 */
[----:B------:R-:W-:Y:S01]  /*21d0*/  FMUL.FTZ R14, R0, R24 ;  /* 0x00000018000e7220 */ /* 0x000fe20000410000 */
[----:B------:R-:W-:Y:S01]  /*21e0*/  ISETP.GT.AND P2, PT, R8, 0x18, PT ;  /* 0x000000180800780c */ /* 0x000fe20003f44270 */
[C---:B------:R-:W-:Y:S01]  /*21f0*/  FMUL.FTZ R24, R0.reuse, R28 ;  /* 0x0000001c00187220 */ /* 0x040fe20000410000 */
[----:B-1----:R-:W-:Y:S01]  /*2200*/  FSEL R91, R91, -INF , P1 ;  /* 0xff8000005b5b7808 */ /* 0x002fe20000800000 */
[----:B------:R-:W-:Y:S01]  /*2210*/  FMUL.FTZ R28, R0, R33 ;  /* 0x00000021001c7220 */ /* 0x000fe20000410000 */
[----:B------:R-:W-:Y:S01]  /*2220*/  FMNMX.FTZ R4, R93, R4, !PT ;  /* 0x000000045d047209 */ /* 0x000fe20007810000 */
[----:B------:R-:W-:Y:S01]  /*2230*/  MUFU.TANH R43, R43 ;  /* 0x0000002b002b7308 */ /* 0x000fe20000002400 */
[----:B------:R-:W-:Y:S01]  /*2240*/  ISETP.GT.AND P1, PT, R8, 0x19, PT ;  /* 0x000000190800780c */ /* 0x000fe20003f24270 */
[C---:B0-----:R-:W-:Y:S01]  /*2250*/  FMUL.FTZ R42, R0.reuse, R57 ;  /* 0x00000039002a7220 */ /* 0x041fe20000410000 */
[----:B--2---:R-:W-:Y:S01]  /*2260*/  FSEL R89, R89, -INF , P2 ;  /* 0xff80000059597808 */ /* 0x004fe20001000000 */
[C---:B------:R-:W-:Y:S01]  /*2270*/  FMUL.FTZ R33, R0.reuse, R44 ;  /* 0x0000002c00217220 */ /* 0x040fe20000410000 */
[----:B------:R-:W-:Y:S01]  /*2280*/  FMNMX.FTZ R4, R91, R4, !PT ;  /* 0x000000045b047209 */ /* 0x000fe20007810000 */
[----:B------:R-:W-:Y:S01]  /*2290*/  FMUL.FTZ R44, R0, R56 ;  /* 0x00000038002c7220 */ /* 0x000fe20000410000 */
[----:B------:R-:W-:Y:S01]  /*22a0*/  ISETP.GT.AND P2, PT, R8, 0x20, PT ;  /* 0x000000200800780c */ /* 0x000fe20003f44270 */
[----:B------:R-:W-:Y:S01]  /*22b0*/  MUFU.TANH R47, R47 ;  /* 0x0000002f002f7308 */ /* 0x000fe20000002400 */
[----:B---3--:R-:W-:Y:S01]  /*22c0*/  FSEL R67, R39, -INF , P1 ;  /* 0xff80000027437808 */ /* 0x008fe20000800000 */
[----:B------:R-:W-:Y:S01]  /*22d0*/  FMUL.FTZ R56, R0, R61 ;  /* 0x0000003d00387220 */ /* 0x000fe20000410000 */
[----:B------:R-:W-:Y:S01]  /*22e0*/  FMNMX.FTZ R4, R89, R4, !PT ;  /* 0x0000000459047209 */ /* 0x000fe20007810000 */
[----:B------:R-:W-:Y:S01]  /*22f0*/  ULDC UR18, c[0x0][0x988] ;  /* 0x0002620000127ab9 */ /* 0x000fe20000000800 */
[----:B------:R-:W-:Y:S01]  /*2300*/  ISETP.GT.AND P1, PT, R8, 0x21, PT ;  /* 0x000000210800780c */ /* 0x000fe20003f24270 */
[C---:B------:R-:W-:Y:S01]  /*2310*/  FMUL.FTZ R27, R0.reuse, R32 ;  /* 0x00000020001b7220 */ /* 0x040fe20000410000 */
[----:B------:R-:W-:Y:S01]  /*2320*/  FMNMX.FTZ R4, R67, R4, !PT ;  /* 0x0000000443047209 */ /* 0x000fe20007810000 */
[----:B------:R-:W0:Y:S01]  /*2330*/  MUFU.TANH R50, R50 ;  /* 0x0000003200327308 */ /* 0x000e220000002400 */
[C---:B------:R-:W-:Y:S01]  /*2340*/  FMUL.FTZ R35, R0.reuse, R48 ;  /* 0x0000003000237220 */ /* 0x040fe20000410000 */
[C---:B------:R-:W-:Y:S01]  /*2350*/  FMUL.FTZ R32, R0.reuse, R40 ;  /* 0x0000002800207220 */ /* 0x040fe20000410000 */
[----:B------:R-:W-:Y:S01]  /*2360*/  FMUL.FTZ R40, R0, R52 ;  /* 0x0000003400287220 */ /* 0x000fe20000410000 */
[----:B------:R-:W-:Y:S01]  /*2370*/  R2UR UR11, R2 ;  /* 0x00000000020b72ca */ /* 0x000fe200000e0000 */
[----:B------:R-:W-:Y:S01]  /*2380*/  @UP0 ULDC UR6, c[0x0][0x44c] ;  /* 0x0001130000060ab9 */ /* 0x000fe20000000800 */
[----:B------:R-:W-:Y:S01]  /*2390*/  @UP0 ULDC UR14, c[0x0][0x450] ;  /* 0x00011400000e0ab9 */ /* 0x000fe20000000800 */
[----:B------:R-:W-:Y:S01]  /*23a0*/  UIMAD.WIDE.U32 UR6, UR44, UR6, URZ ;  /* 0x000000062c0672a5 */ /* 0x000fe2000f8e003f */
[----:B------:R4:W-:Y:S01]  /*23b0*/  MUFU.TANH R37, R63 ;  /* 0x0000003f00257308 */ /* 0x0009e20000002400 */
[----:B------:R-:W-:Y:S01]  /*23c0*/  UMOV UR10, UR44 ;  /* 0x0000002c000a7c82 */ /* 0x000fe20008000000 */
[----:B------:R-:W-:Y:S01]  /*23d0*/  UIADD3 UR51, UR51, -0x2, URZ ;  /* 0xfffffffe33337890 */ /* 0x000fe2000fffe03f */
[----:B------:R-:W-:Y:S01]  /*23e0*/  CS2R R134, SRZ ;  /* 0x0000000000867805 */ /* 0x000fe2000001ff00 */
[----:B------:R-:W-:Y:S01]  /*23f0*/  @UP0 USHF.R.U32.HI UR10, URZ, UR14, UR7 ;  /* 0x0000000e3f0a0299 */ /* 0x000fe20008011607 */
[----:B------:R-:W-:-:S02]  /*2400*/  CS2R R132, SRZ ;  /* 0x0000000000847805 */ /* 0x000fc4000001ff00 */
[----:B------:R-:W-:Y:S02]  /*2410*/  CS2R R130, SRZ ;  /* 0x0000000000827805 */ /* 0x000fe4000001ff00 */
[----:B------:R-:W-:Y:S01]  /*2420*/  CS2R R128, SRZ ;  /* 0x0000000000807805 */ /* 0x000fe2000001ff00 */
[----:B------:R-:W1:Y:S01]  /*2430*/  MUFU.TANH R51, R51 ;  /* 0x0000003300337308 */ /* 0x000e620000002400 */
[----:B----4-:R-:W-:Y:S01]  /*2440*/  FSEL R63, R5, -INF , P2 ;  /* 0xff800000053f7808 */ /* 0x010fe20001000000 */
[----:B------:R-:W-:Y:S01]  /*2450*/  UIADD3 UR6, UR10, UR48, -UR49 ;  /* 0x000000300a067290 */ /* 0x000fe2000fffe831 */
[----:B------:R-:W-:Y:S02]  /*2460*/  ISETP.GT.AND P2, PT, R8, 0x28, PT ;  /* 0x000000280800780c */ /* 0x000fe40003f44270 */
[----:B------:R-:W-:Y:S02]  /*2470*/  CS2R R126, SRZ ;  /* 0x00000000007e7805 */ /* 0x000fe4000001ff00 */
[----:B------:R-:W-:Y:S01]  /*2480*/  FMNMX.FTZ R4, R63, R4, !PT ;  /* 0x000000043f047209 */ /* 0x000fe20007810000 */
[----:B------:R-:W-:Y:S01]  /*2490*/  USHF.R.S32.HI UR7, URZ, 0x1f, UR6 ;  /* 0x0000001f3f077899 */ /* 0x000fe20008011406 */
[----:B------:R-:W-:Y:S01]  /*24a0*/  FSEL R57, R6, -INF , P2 ;  /* 0xff80000006397808 */ /* 0x000fe20001000000 */
[----:B------:R2:W-:Y:S01]  /*24b0*/  MUFU.TANH R9, R59 ;  /* 0x0000003b00097308 */ /* 0x0005e20000002400 */
[----:B------:R-:W-:Y:S01]  /*24c0*/  ISETP.GT.AND P2, PT, R8, 0x30, PT ;  /* 0x000000300800780c */ /* 0x000fe20003f44270 */
[----:B------:R-:W-:Y:S01]  /*24d0*/  ULEA.HI UR7, UR7, UR6, URZ, 0x7 ;  /* 0x0000000607077291 */ /* 0x000fe2000f8f383f */
[----:B------:R-:W-:Y:S01]  /*24e0*/  CS2R R124, SRZ ;  /* 0x00000000007c7805 */ /* 0x000fe2000001ff00 */
[----:B------:R-:W-:Y:S01]  /*24f0*/  UIADD3 UR6, UR11, 0x19c40, URZ ;  /* 0x00019c400b067890 */ /* 0x000fe2000fffe03f */
[----:B0-----:R-:W-:Y:S01]  /*2500*/  FSEL R53, R50, -INF , P2 ;  /* 0xff80000032357808 */ /* 0x001fe20001000000 */
[----:B------:R-:W-:Y:S01]  /*2510*/  USHF.R.S32.HI UR7, URZ, 0x7, UR7 ;  /* 0x000000073f077899 */ /* 0x000fe20008011407 */
[C---:B------:R-:W-:Y:S01]  /*2520*/  ISETP.GT.AND P2, PT, R8.reuse, 0x38, PT ;  /* 0x000000380800780c */ /* 0x040fe20003f44270 */
[----:B------:R0:W3:Y:S01]  /*2530*/  MUFU.TANH R49, R54 ;  /* 0x0000003600317308 */ /* 0x0000e20000002400 */
[----:B--2---:R-:W-:Y:S01]  /*2540*/  FSEL R59, R43, -INF , P1 ;  /* 0xff8000002b3b7808 */ /* 0x004fe20000800000 */
[----:B------:R-:W-:Y:S01]  /*2550*/  UISETP.LT.AND UP0, UPT, URZ, UR7, UPT ;  /* 0x000000073f00728c */ /* 0x000fe2000bf01270 */
[----:B------:R-:W-:Y:S01]  /*2560*/  ISETP.GT.AND P1, PT, R8, 0x29, PT ;  /* 0x000000290800780c */ /* 0x000fe20003f24270 */
[----:B------:R-:W-:Y:S01]  /*2570*/  UPRMT UR6, UR45, 0x654, UR6 ;  /* 0x000006542d067896 */ /* 0x000fe20008000006 */
[----:B------:R-:W-:Y:S01]  /*2580*/  FMNMX.FTZ R4, R59, R4, !PT ;  /* 0x000000043b047209 */ /* 0x000fe20007810000 */
[----:B------:R-:W-:Y:S01]  /*2590*/  USEL UR17, URZ, UR7, !UP0 ;  /* 0x000000073f117287 */ /* 0x000fe2000c000000 */
[----:B------:R-:W-:Y:S01]  /*25a0*/  CS2R R122, SRZ ;  /* 0x00000000007a7805 */ /* 0x000fe2000001ff00 */
[----:B------:R2:W4:Y:S01]  /*25b0*/  MUFU.TANH R7, R55 ;  /* 0x0000003700077308 */ /* 0x0005220000002400 */
[----:B------:R-:W-:Y:S01]  /*25c0*/  FMNMX.FTZ R4, R57, R4, !PT ;  /* 0x0000000439047209 */ /* 0x000fe20007810000 */
[C---:B0-----:R-:W-:Y:S01]  /*25d0*/  FMUL.FTZ R54, R0.reuse, R60 ;  /* 0x0000003c00367220 */ /* 0x041fe20000410000 */
[C---:B------:R-:W-:Y:S01]  /*25e0*/  FMUL.FTZ R60, R0.reuse, R64 ;  /* 0x00000040003c7220 */ /* 0x040fe20000410000 */
[C---:B------:R-:W-:Y:S01]  /*25f0*/  FMUL.FTZ R64, R0.reuse, R68 ;  /* 0x0000004400407220 */ /* 0x040fe20000410000 */
[----:B------:R-:W-:Y:S01]  /*2600*/  FMUL.FTZ R68, R0, R77 ;  /* 0x0000004d00447220 */ /* 0x000fe20000410000 */
[----:B------:R-:W-:Y:S01]  /*2610*/  UISETP.GE.AND UP0, UPT, UR51, UR17, UPT ;  /* 0x000000113300728c */ /* 0x000fe2000bf06270 */
[----:B------:R-:W0:Y:S01]  /*2620*/  SHFL.IDX PT, R77, R12, RZ, 0x1c1f ;  /* 0x001c1fff0c4d7589 */ /* 0x000e2200000e0000 */
[----:B------:R5:W0:Y:S01]  /*2630*/  MUFU.TANH R45, R58 ;  /* 0x0000003a002d7308 */ /* 0x000a220000002400 */
[----:B--2---:R-:W-:Y:S01]  /*2640*/  FSEL R55, R47, -INF , P1 ;  /* 0xff8000002f377808 */ /* 0x004fe20000800000 */
[----:B------:R-:W-:Y:S01]  /*2650*/  SYNCS.ARRIVE.TRANS64.RED.A1T0 RZ, [UR6], RZ ;  /* 0x000000ffffff79a7 */ /* 0x000fe20008100406 */
[----:B------:R-:W-:-:S02]  /*2660*/  ISETP.GT.AND P1, PT, R8, 0x31, PT ;  /* 0x000000310800780c */ /* 0x000fc40003f24270 */
[----:B------:R-:W-:Y:S02]  /*2670*/  CS2R R120, SRZ ;  /* 0x0000000000787805 */ /* 0x000fe4000001ff00 */
[----:B------:R-:W-:Y:S02]  /*2680*/  FMNMX.FTZ R4, R55, R4, !PT ;  /* 0x0000000437047209 */ /* 0x000fe40007810000 */
[----:B------:R-:W-:Y:S02]  /*2690*/  CS2R R118, SRZ ;  /* 0x0000000000767805 */ /* 0x000fe4000001ff00 */
        /* <DEDUP_REMOVED lines=14> */
[----:B------:R-:W-:-:S02]  /*2780*/  FMNMX.FTZ R4, R49, R4, !PT ;  /* 0x0000000431047209 */ /* 0x000fc40007810000 */
[----:B------:R-:W-:Y:S02]  /*2790*/  CS2R R116, SRZ ;  /* 0x0000000000747805 */ /* 0x000fe4000001ff00 */
[----:B------:R-:W-:Y:S01]  /*27a0*/  ISETP.GT.AND P1, PT, R8, 0x41, PT ;  /* 0x000000410800780c */ /* 0x000fe20003f24270 */
[----:B------:R-:W1:Y:S01]  /*27b0*/  MUFU.TANH R3, R3 ;  /* 0x0000000300037308 */ /* 0x000e620000002400 */
[----:B0-----:R-:W-:Y:S02]  /*27c0*/  FSEL R45, R45, -INF , P2 ;  /* 0xff8000002d2d7808 */ /* 0x001fe40001000000 */
[----:B------:R-:W-:Y:S02]  /*27d0*/  CS2R R114, SRZ ;  /* 0x0000000000727805 */ /* 0x000fe4000001ff00 */
[----:B------:R-:W-:Y:S02]  /*27e0*/  FMNMX.FTZ R4, R47, R4, !PT ;  /* 0x000000042f047209 */ /* 0x000fe40007810000 */
[----:B------:R-:W-:-:S02]  /*27f0*/  CS2R R112, SRZ ;  /* 0x0000000000707805 */ /* 0x000fc4000001ff00 */
[C---:B------:R-:W-:Y:S02]  /*2800*/  ISETP.GT.AND P2, PT, R8.reuse, 0x48, PT ;  /* 0x000000480800780c */ /* 0x040fe40003f44270 */
[----:B------:R-:W-:Y:S02]  /*2810*/  CS2R R110, SRZ ;  /* 0x00000000006e7805 */ /* 0x000fe4000001ff00 */
[----:B------:R-:W-:Y:S01]  /*2820*/  FSEL R43, R9, -INF , P1 ;  /* 0xff800000092b7808 */ /* 0x000fe20000800000 */
[----:B------:R-:W0:Y:S01]  /*2830*/  MUFU.TANH R25, R70 ;  /* 0x0000004600197308 */ /* 0x000e220000002400 */
[----:B------:R-:W-:Y:S02]  /*2840*/  FMNMX.FTZ R4, R45, R4, !PT ;  /* 0x000000042d047209 */ /* 0x000fe40007810000 */
[----:B------:R-:W-:Y:S02]  /*2850*/  CS2R R108, SRZ ;  /* 0x00000000006c7805 */ /* 0x000fe4000001ff00 */
[----:B------:R-:W-:-:S02]  /*2860*/  ISETP.GT.AND P1, PT, R8, 0x49, PT ;  /* 0x000000490800780c */ /* 0x000fc40003f24270 */
[----:B------:R-:W-:Y:S02]  /*2870*/  CS2R R106, SRZ ;  /* 0x00000000006a7805 */ /* 0x000fe4000001ff00 */
[----:B--2---:R-:W-:Y:S02]  /*2880*/  FSEL R41, R41, -INF , P2 ;  /* 0xff80000029297808 */ /* 0x004fe40001000000 */
[----:B------:R-:W-:Y:S02]  /*2890*/  CS2R R104, SRZ ;  /* 0x0000000000687805 */ /* 0x000fe4000001ff00 */
[----:B------:R-:W-:Y:S01]  /*28a0*/  FMNMX.FTZ R4, R43, R4, !PT ;  /* 0x000000042b047209 */ /* 0x000fe20007810000 */
[----:B------:R2:W4:Y:S01]  /*28b0*/  MUFU.TANH R10, R71 ;  /* 0x00000047000a7308 */ /* 0x0005220000002400 */
[----:B------:R-:W-:Y:S02]  /*28c0*/  ISETP.GT.AND P2, PT, R8, 0x50, PT ;  /* 0x000000500800780c */ /* 0x000fe40003f44270 */
[----:B------:R-:W-:-:S02]  /*28d0*/  CS2R R102, SRZ ;  /* 0x0000000000667805 */ /* 0x000fc4000001ff00 */
[----:B------:R-:W-:Y:S02]  /*28e0*/  FSEL R37, R37, -INF , P1 ;  /* 0xff80000025257808 */ /* 0x000fe40000800000 */
[----:B------:R-:W-:Y:S02]  /*28f0*/  FMNMX.FTZ R4, R41, R4, !PT ;  /* 0x0000000429047209 */ /* 0x000fe40007810000 */
[----:B------:R-:W-:Y:S01]  /*2900*/  ISETP.GT.AND P1, PT, R8, 0x51, PT ;  /* 0x000000510800780c */ /* 0x000fe20003f24270 */
[----:B------:R5:W4:Y:S01]  /*2910*/  MUFU.TANH R11, R74 ;  /* 0x0000004a000b7308 */ /* 0x000b220000002400 */
[----:B---3--:R-:W-:Y:S01]  /*2920*/  FSEL R39, R66, -INF , P2 ;  /* 0xff80000042277808 */ /* 0x008fe20001000000 */
[C---:B------:R-:W-:Y:S01]  /*2930*/  FMUL.FTZ R66, R0.reuse, R72 ;  /* 0x0000004800427220 */ /* 0x040fe20000410000 */
[----:B------:R-:W-:Y:S01]  /*2940*/  FMNMX.FTZ R4, R37, R4, !PT ;  /* 0x0000000425047209 */ /* 0x000fe20007810000 */
[----:B--2---:R-:W-:Y:S01]  /*2950*/  FMUL.FTZ R71, R0, R80 ;  /* 0x0000005000477220 */ /* 0x004fe20000410000 */
[----:B------:R-:W-:Y:S01]  /*2960*/  ISETP.GT.AND P2, PT, R8, 0x58, PT ;  /* 0x000000580800780c */ /* 0x000fe20003f44270 */
[C---:B------:R-:W-:Y:S01]  /*2970*/  FMUL.FTZ R72, R0.reuse, R81 ;  /* 0x0000005100487220 */ /* 0x040fe20000410000 */
[----:B-1----:R-:W-:Y:S01]  /*2980*/  FSEL R21, R3, -INF , P1 ;  /* 0xff80000003157808 */ /* 0x002fe20000800000 */
[----:B------:R-:W1:Y:S01]  /*2990*/  MUFU.TANH R75, R75 ;  /* 0x0000004b004b7308 */ /* 0x000e620000002400 */
[----:B------:R-:W-:Y:S01]  /*29a0*/  FMNMX.FTZ R4, R39, R4, !PT ;  /* 0x0000000427047209 */ /* 0x000fe20007810000 */
[----:B-----5:R-:W-:Y:S01]  /*29b0*/  FMUL.FTZ R74, R0, R84 ;  /* 0x00000054004a7220 */ /* 0x020fe20000410000 */
[----:B------:R-:W-:-:S02]  /*29c0*/  ISETP.GT.AND P1, PT, R8, 0x59, PT ;  /* 0x000000590800780c */ /* 0x000fc40003f24270 */
[----:B0-----:R-:W-:Y:S02]  /*29d0*/  FSEL R25, R25, -INF , P2 ;  /* 0xff80000019197808 */ /* 0x001fe40001000000 */
[----:B------:R-:W-:Y:S01]  /*29e0*/  FMNMX.FTZ R4, R21, R4, !PT ;  /* 0x0000000415047209 */ /* 0x000fe20007810000 */
[----:B------:R-:W0:Y:S01]  /*29f0*/  MUFU.TANH R7, R78 ;  /* 0x0000004e00077308 */ /* 0x000e220000002400 */
[----:B------:R-:W-:Y:S02]  /*2a00*/  ISETP.GT.AND P2, PT, R8, 0x60, PT ;  /* 0x000000600800780c */ /* 0x000fe40003f44270 */
[----:B----4-:R-:W-:Y:S02]  /*2a10*/  FSEL R10, R10, -INF , P1 ;  /* 0xff8000000a0a7808 */ /* 0x010fe40000800000 */
[----:B------:R-:W-:Y:S02]  /*2a20*/  FMNMX.FTZ R3, R25, R4, !PT ;  /* 0x0000000419037209 */ /* 0x000fe40007810000 */
[----:B------:R-:W-:Y:S01]  /*2a30*/  ISETP.GT.AND P1, PT, R8, 0x61, PT ;  /* 0x000000610800780c */ /* 0x000fe20003f24270 */
[----:B------:R-:W2:Y:S01]  /*2a40*/  MUFU.TANH R79, R79 ;  /* 0x0000004f004f7308 */ /* 0x000ea20000002400 */
[----:B------:R-:W-:-:S02]  /*2a50*/  FSEL R11, R11, -INF , P2 ;  /* 0xff8000000b0b7808 */ /* 0x000fc40001000000 */
        /* <DEDUP_REMOVED lines=9> */
[C---:B------:R-:W-:Y:S02]  /*2af0*/  ISETP.GT.AND P2, PT, R8.reuse, 0x70, PT ;  /* 0x000000700800780c */ /* 0x040fe40003f44270 */
[----:B--2---:R-:W-:Y:S02]  /*2b00*/  FSEL R4, R79, -INF , P1 ;  /* 0xff8000004f047808 */ /* 0x004fe40000800000 */
[----:B------:R-:W-:Y:S02]  /*2b10*/  FMNMX.FTZ R5, R7, R6, !PT ;  /* 0x0000000607057209 */ /* 0x000fe40007810000 */
[----:B------:R-:W-:Y:S01]  /*2b20*/  ISETP.GT.AND P1, PT, R8, 0x71, PT ;  /* 0x000000710800780c */ /* 0x000fe20003f24270 */
[----:B------:R-:W2:Y:S01]  /*2b30*/  MUFU.TANH R86, R86 ;  /* 0x0000005600567308 */ /* 0x000ea20000002400 */
[----:B-1----:R-:W-:-:S02]  /*2b40*/  FSEL R6, R82, -INF , P2 ;  /* 0xff80000052067808 */ /* 0x002fc40001000000 */
[----:B------:R-:W-:Y:S02]  /*2b50*/  FMNMX.FTZ R9, R4, R5, !PT ;  /* 0x0000000504097209 */ /* 0x000fe40007810000 */
[----:B------:R-:W-:Y:S02]  /*2b60*/  ISETP.GT.AND P2, PT, R8, 0x78, PT ;  /* 0x000000780800780c */ /* 0x000fe40003f44270 */
[----:B------:R-:W-:Y:S01]  /*2b70*/  FMNMX.FTZ R26, R6, R9, !PT ;  /* 0x00000009061a7209 */ /* 0x000fe20007810000 */
[----:B------:R-:W1:Y:S01]  /*2b80*/  MUFU.TANH R87, R87 ;  /* 0x0000005700577308 */ /* 0x000e620000002400 */
[----:B0-----:R-:W-:Y:S02]  /*2b90*/  FSEL R5, R83, -INF , P1 ;  /* 0xff80000053057808 */ /* 0x001fe40000800000 */
[----:B------:R-:W-:Y:S02]  /*2ba0*/  ISETP.GT.AND P1, PT, R8, 0x79, PT ;  /* 0x000000790800780c */ /* 0x000fe40003f24270 */
[----:B------:R-:W-:-:S02]  /*2bb0*/  FMNMX.FTZ R61, R5, R26, !PT ;  /* 0x0000001a053d7209 */ /* 0x000fc40007810000 */
[----:B------:R-:W-:Y:S01]  /*2bc0*/  VIADDMNMX R77, R77, R46, R13, PT ;  /* 0x0000002e4d4d7246 */ /* 0x000fe2000380010d */
[----:B------:R-:W-:Y:S01]  /*2bd0*/  MUFU.TANH R14, R14 ;  /* 0x0000000e000e7308 */ /* 0x000fe20000002400 */
[----:B--2---:R-:W-:Y:S02]  /*2be0*/  FSEL R8, R86, -INF , P2 ;  /* 0xff80000056087808 */ /* 0x004fe40001000000 */
        /* <DEDUP_REMOVED lines=67> */
[----:B-1----:R-:W-:Y:S01]  /*3020*/  FSEL R70, R31, -INF , P1 ;  /* 0xff8000001f467808 */ /* 0x002fe20000800000 */
[--C-:B------:R-:W-:Y:S01]  /*3030*/  FFMA.FTZ R45, R45, UR18, -R12.reuse ;  /* 0x000000122d2d7c23 */ /* 0x100fe2000801080c */
[----:B------:R-:W-:Y:S01]  /*3040*/  ISETP.GT.AND P2, PT, R77, 0x28, PT ;  /* 0x000000284d00780c */ /* 0x000fe20003f44270 */
        /* <DEDUP_REMOVED lines=12> */
[--C-:B------:R-:W-:Y:S01]  /*3110*/  FFMA.FTZ R4, R4, UR18, -R12.reuse ;  /* 0x0000001204047c23 */ /* 0x100fe2000801080c */
[----:B------:R-:W-:Y:S01]  /*3120*/  FMNMX.FTZ R79, R33, R76, !PT ;  /* 0x0000004c214f7209 */ /* 0x000fe20007810000 */
[--C-:B------:R-:W-:Y:S01]  /*3130*/  FFMA.FTZ R6, R6, UR18, -R12.reuse ;  /* 0x0000001206067c23 */ /* 0x100fe2000801080c */
[----:B------:R-:W-:Y:S01]  /*3140*/  ISETP.GT.AND P1, PT, R77, 0x31, PT ;  /* 0x000000314d00780c */ /* 0x000fe20003f24270 */
[--C-:B------:R-:W-:Y:S01]  /*3150*/  FFMA.FTZ R5, R5, UR18, -R12.reuse ;  /* 0x0000001205057c23 */ /* 0x100fe2000801080c */
[----:B------:R-:W-:Y:S01]  /*3160*/  FSEL R75, R35, -INF , P2 ;  /* 0xff800000234b7808 */ /* 0x000fe20001000000 */
[----:B------:R-:W2:Y:S01]  /*3170*/  MUFU.TANH R54, R54 ;  /* 0x0000003600367308 */ /* 0x000ea20000002400 */
[----:B------:R-:W-:Y:S01]  /*3180*/  FMNMX.FTZ R78, R34, R79, !PT ;  /* 0x0000004f224e7209 */ /* 0x000fe20007810000 */
[----:B------:R-:W-:Y:S01]  /*3190*/  FFMA.FTZ R9, R9, UR18, -R12 ;  /* 0x0000001209097c23 */ /* 0x000fe2000801080c */
[----:B------:R-:W-:-:S02]  /*31a0*/  ISETP.GT.AND P2, PT, R77, 0x38, PT ;  /* 0x000000384d00780c */ /* 0x000fc40003f44270 */
[----:B------:R-:W-:Y:S02]  /*31b0*/  CS2R R100, SRZ ;  /* 0x0000000000647805 */ /* 0x000fe4000001ff00 */
[----:B0-----:R-:W-:Y:S01]  /*31c0*/  FSEL R76, R36, -INF , P1 ;  /* 0xff800000244c7808 */ /* 0x001fe20000800000 */
[----:B------:R-:W-:Y:S01]  /*31d0*/  FFMA.FTZ R36, R67, UR18, -R12 ;  /* 0x0000001243247c23 */ /* 0x000fe2000801080c */
[----:B------:R-:W-:Y:S01]  /*31e0*/  FMNMX.FTZ R35, R75, R78, !PT ;  /* 0x0000004e4b237209 */ /* 0x000fe20007810000 */
[----:B------:R-:W0:Y:S01]  /*31f0*/  MUFU.TANH R56, R56 ;  /* 0x0000003800387308 */ /* 0x000e220000002400 */
[----:B------:R-:W-:Y:S02]  /*3200*/  ISETP.GT.AND P1, PT, R77, 0x39, PT ;  /* 0x000000394d00780c */ /* 0x000fe40003f24270 */
[----:B------:R-:W-:Y:S02]  /*3210*/  CS2R R98, SRZ ;  /* 0x0000000000627805 */ /* 0x000fe4000001ff00 */
[----:B---3--:R-:W-:-:S02]  /*3220*/  FSEL R40, R40, -INF , P2 ;  /* 0xff80000028287808 */ /* 0x008fc40001000000 */
[----:B------:R-:W-:Y:S02]  /*3230*/  CS2R R94, SRZ ;  /* 0x00000000005e7805 */ /* 0x000fe4000001ff00 */
[----:B------:R-:W-:Y:S02]  /*3240*/  FMNMX.FTZ R35, R76, R35, !PT ;  /* 0x000000234c237209 */ /* 0x000fe40007810000 */
[----:B------:R-:W-:Y:S01]  /*3250*/  ISETP.GT.AND P2, PT, R77, 0x40, PT ;  /* 0x000000404d00780c */ /* 0x000fe20003f44270 */
[----:B------:R-:W3:Y:S01]  /*3260*/  MUFU.TANH R60, R60 ;  /* 0x0000003c003c7308 */ /* 0x000ee20000002400 */
[----:B----4-:R-:W-:Y:S01]  /*3270*/  FSEL R67, R38, -INF , P1 ;  /* 0xff80000026437808 */ /* 0x010fe20000800000 */
[----:B------:R-:W-:Y:S01]  /*3280*/  FFMA.FTZ R38, R63, UR18, -R12 ;  /* 0x000000123f267c23 */ /* 0x000fe2000801080c */
[----:B------:R-:W-:Y:S02]  /*3290*/  FMNMX.FTZ R78, R40, R35, !PT ;  /* 0x00000023284e7209 */ /* 0x000fe40007810000 */
[----:B------:R-:W-:-:S02]  /*32a0*/  ISETP.GT.AND P1, PT, R77, 0x41, PT ;  /* 0x000000414d00780c */ /* 0x000fc40003f24270 */
[----:B-1----:R-:W-:Y:S01]  /*32b0*/  FSEL R44, R44, -INF , P2 ;  /* 0xff8000002c2c7808 */ /* 0x002fe20001000000 */
[----:B------:R-:W1:Y:S01]  /*32c0*/  MUFU.TANH R58, R58 ;  /* 0x0000003a003a7308 */ /* 0x000e620000002400 */
[----:B------:R-:W-:Y:S02]  /*32d0*/  FMNMX.FTZ R35, R67, R78, !PT ;  /* 0x0000004e43237209 */ /* 0x000fe40007810000 */
[C---:B------:R-:W-:Y:S02]  /*32e0*/  ISETP.GT.AND P2, PT, R77.reuse, 0x48, PT ;  /* 0x000000484d00780c */ /* 0x040fe40003f44270 */
[----:B-----5:R-:W-:Y:S02]  /*32f0*/  FSEL R42, R42, -INF , P1 ;  /* 0xff8000002a2a7808 */ /* 0x020fe40000800000 */
[----:B------:R-:W-:Y:S01]  /*3300*/  FMNMX.FTZ R35, R44, R35, !PT ;  /* 0x000000232c237209 */ /* 0x000fe20007810000 */
[----:B------:R-:W4:Y:S01]  /*3310*/  MUFU.TANH R64, R64 ;  /* 0x0000004000407308 */ /* 0x000f220000002400 */
[----:B------:R-:W-:-:S02]  /*3320*/  ISETP.GT.AND P1, PT, R77, 0x49, PT ;  /* 0x000000494d00780c */ /* 0x000fc40003f24270 */
[----:B--2---:R-:W-:Y:S02]  /*3330*/  FSEL R54, R54, -INF , P2 ;  /* 0xff80000036367808 */ /* 0x004fe40001000000 */
[----:B------:R-:W-:Y:S02]  /*3340*/  FMNMX.FTZ R35, R42, R35, !PT ;  /* 0x000000232a237209 */ /* 0x000fe40007810000 */
[----:B------:R-:W-:Y:S01]  /*3350*/  ISETP.GT.AND P2, PT, R77, 0x50, PT ;  /* 0x000000504d00780c */ /* 0x000fe20003f44270 */
[----:B------:R-:W2:Y:S01]  /*3360*/  MUFU.TANH R62, R62 ;  /* 0x0000003e003e7308 */ /* 0x000ea20000002400 */
[----:B0-----:R-:W-:Y:S01]  /*3370*/  FSEL R63, R56, -INF , P1 ;  /* 0xff800000383f7808 */ /* 0x001fe20000800000 */
[----:B------:R-:W-:Y:S01]  /*3380*/  FFMA.FTZ R56, R57, UR18, -R12 ;  /* 0x0000001239387c23 */ /* 0x000fe2000801080c */
[----:B------:R-:W-:Y:S02]  /*3390*/  FMNMX.FTZ R78, R54, R35, !PT ;  /* 0x00000023364e7209 */ /* 0x000fe40007810000 */
[----:B------:R-:W-:-:S02]  /*33a0*/  ISETP.GT.AND P1, PT, R77, 0x51, PT ;  /* 0x000000514d00780c */ /* 0x000fc40003f24270 */
[----:B---3--:R-:W-:Y:S01]  /*33b0*/  FSEL R60, R60, -INF , P2 ;  /* 0xff8000003c3c7808 */ /* 0x008fe20001000000 */
[----:B------:R-:W0:Y:S01]  /*33c0*/  MUFU.TANH R66, R66 ;  /* 0x0000004200427308 */ /* 0x000e220000002400 */
[----:B------:R-:W-:Y:S01]  /*33d0*/  FMNMX.FTZ R35, R63, R78, !PT ;  /* 0x0000004e3f237209 */ /* 0x000fe20007810000 */
[----:B------:R-:W-:Y:S01]  /*33e0*/  FFMA.FTZ R78, R51, UR18, -R12 ;  /* 0x00000012334e7c23 */ /* 0x000fe2000801080c */
[C---:B------:R-:W-:Y:S02]  /*33f0*/  ISETP.GT.AND P2, PT, R77.reuse, 0x58, PT ;  /* 0x000000584d00780c */ /* 0x040fe40003f44270 */
[----:B-1----:R-:W-:Y:S02]  /*3400*/  FSEL R58, R58, -INF , P1 ;  /* 0xff8000003a3a7808 */ /* 0x002fe40000800000 */
[----:B------:R-:W-:Y:S01]  /*3410*/  FMNMX.FTZ R35, R60, R35, !PT ;  /* 0x000000233c237209 */ /* 0x000fe20007810000 */
[----:B------:R-:W1:Y:S01]  /*3420*/  MUFU.TANH R65, R65 ;  /* 0x0000004100417308 */ /* 0x000e620000002400 */
[----:B------:R-:W-:-:S02]  /*3430*/  ISETP.GT.AND P1, PT, R77, 0x59, PT ;  /* 0x000000594d00780c */ /* 0x000fc40003f24270 */
[----:B----4-:R-:W-:Y:S02]  /*3440*/  FSEL R64, R64, -INF , P2 ;  /* 0xff80000040407808 */ /* 0x010fe40001000000 */
[----:B------:R-:W-:Y:S02]  /*3450*/  FMNMX.FTZ R35, R58, R35, !PT ;  /* 0x000000233a237209 */ /* 0x000fe40007810000 */
[C---:B------:R-:W-:Y:S01]  /*3460*/  ISETP.GT.AND P2, PT, R77.reuse, 0x60, PT ;  /* 0x000000604d00780c */ /* 0x040fe20003f44270 */
[----:B------:R-:W3:Y:S01]  /*3470*/  MUFU.TANH R69, R69 ;  /* 0x0000004500457308 */ /* 0x000ee20000002400 */
[----:B--2---:R-:W-:Y:S02]  /*3480*/  FSEL R62, R62, -INF , P1 ;  /* 0xff8000003e3e7808 */ /* 0x004fe40000800000 */
[----:B------:R-:W-:Y:S02]  /*3490*/  FMNMX.FTZ R35, R64, R35, !PT ;  /* 0x0000002340237209 */ /* 0x000fe40007810000 */
[----:B------:R-:W-:-:S02]  /*34a0*/  ISETP.GT.AND P1, PT, R77, 0x61, PT ;  /* 0x000000614d00780c */ /* 0x000fc40003f24270 */
        /* <DEDUP_REMOVED lines=8> */
[----:B---3--:R-:W-:Y:S02]  /*3530*/  FSEL R69, R69, -INF , P2 ;  /* 0xff80000045457808 */ /* 0x008fe40001000000 */
[----:B------:R-:W-:Y:S02]  /*3540*/  FMNMX.FTZ R80, R65, R80, !PT ;  /* 0x0000005041507209 */ /* 0x000fe40007810000 */
[----:B------:R-:W-:Y:S01]  /*3550*/  ISETP.GT.AND P2, PT, R77, 0x70, PT ;  /* 0x000000704d00780c */ /* 0x000fe20003f44270 */
[----:B------:R-:W2:Y:S01]  /*3560*/  MUFU.TANH R72, R72 ;  /* 0x0000004800487308 */ /* 0x000ea20000002400 */
        /* <DEDUP_REMOVED lines=16> */
[----:B-1----:R-:W-:-:S04]  /*3670*/  FSEL R73, R73, -INF , P1 ;  /* 0xff80000049497808 */ /* 0x002fc80000800000 */
[----:B------:R-:W-:Y:S01]  /*3680*/  FMNMX.FTZ R35, R73, R82, !PT ;  /* 0x0000005249237209 */ /* 0x000fe20007810000 */
[----:B------:R-:W-:-:S02]  /*3690*/  FFMA.FTZ R82, R43, UR18, -R12 ;  /* 0x000000122b527c23 */ /* 0x000fc4000801080c */
[----:B------:R-:W-:Y:S02]  /*36a0*/  MUFU.EX2 R80, R47 ;  /* 0x0000002f00507308 */ /* 0x000fe40000000800 */
[----:B------:R-:W0:Y:S06]  /*36b0*/  SHFL.BFLY PT, R88, R35, 0x2, 0x1f ;  /* 0x0c401f0023587f89 */ /* 0x000e2c00000e0000 */
[----:B------:R1:W-:Y:S08]  /*36c0*/  MUFU.EX2 R15, R97 ;  /* 0x00000061000f7308 */ /* 0x0003f00000000800 */
[----:B------:R-:W2:Y:S01]  /*36d0*/  MUFU.EX2 R20, R20 ;  /* 0x0000001400147308 */ /* 0x000ea20000000800 */
[----:B-1----:R-:W-:-:S07]  /*36e0*/  CS2R R96, SRZ ;  /* 0x0000000000607805 */ /* 0x002fce000001ff00 */
[----:B------:R1:W-:Y:S01]  /*36f0*/  MUFU.EX2 R24, R93 ;  /* 0x0000005d00187308 */ /* 0x0003e20000000800 */
[----:B0-----:R-:W-:Y:S01]  /*3700*/  FMNMX.FTZ R25, R35, R88, !PT ;  /* 0x0000005823197209 */ /* 0x001fe20007810000 */
[--C-:B------:R-:W-:Y:S01]  /*3710*/  FFMA.FTZ R88, R3, UR18, -R12.reuse ;  /* 0x0000001203587c23 */ /* 0x100fe2000801080c */
[----:B------:R-:W-:-:S01]  /*3720*/  FFMA.FTZ R3, R7, UR18, -R12 ;  /* 0x0000001207037c23 */ /* 0x000fc2000801080c */
[----:B------:R-:W-:Y:S02]  /*3730*/  FFMA.FTZ R7, R8, UR18, -R12 ;  /* 0x0000001208077c23 */ /* 0x000fe4000801080c */
[----:B------:R-:W0:Y:S02]  /*3740*/  SHFL.BFLY PT, R90, R25, 0x1, 0x1f ;  /* 0x0c201f00195a7f89 */ /* 0x000e2400000e0000 */
[----:B------:R3:W-:Y:S01]  /*3750*/  MUFU.EX2 R27, R91 ;  /* 0x0000005b001b7308 */ /* 0x0007e20000000800 */
[----:B--2---:R-:W-:Y:S02]  /*3760*/  F2FP.SATFINITE.E4M3.F32.PACK_AB_MERGE_C R149, R20, R15, RZ ;  /* 0x0000000f1495723e */ /* 0x004fe400048070ff */
[----:B-1----:R-:W-:-:S02]  /*3770*/  CS2R R92, SRZ ;  /* 0x00000000005c7805 */ /* 0x002fc4000001ff00 */
[----:B------:R-:W-:-:S03]  /*3780*/  F2FP.SATFINITE.E4M3.F32.PACK_AB_MERGE_C R149, R14, R13, R149 ;  /* 0x0000000d0e95723e */ /* 0x000fc60004807095 */
[----:B------:R-:W-:Y:S08]  /*3790*/  MUFU.EX2 R31, R31 ;  /* 0x0000001f001f7308 */ /* 0x000ff00000000800 */
[----:B------:R-:W1:Y:S01]  /*37a0*/  MUFU.EX2 R36, R36 ;  /* 0x0000002400247308 */ /* 0x000e620000000800 */
[----:B0-----:R-:W-:Y:S01]  /*37b0*/  FMNMX.FTZ R35, R25, R90, !PT ;  /* 0x0000005a19237209 */ /* 0x001fe20007810000 */
[----:B------:R-:W-:-:S06]  /*37c0*/  IMAD.U32 R90, RZ, RZ, UR18 ;  /* 0x00000012ff5a7e24 */ /* 0x000fcc000f8e00ff */
[----:B------:R-:W-:Y:S01]  /*37d0*/  MUFU.EX2 R38, R38 ;  /* 0x0000002600267308 */ /* 0x000fe20000000800 */
[C---:B------:R-:W-:Y:S01]  /*37e0*/  FSETP.NEU.FTZ.AND P1, PT, R35.reuse, -INF , PT ;  /* 0xff8000002300780b */ /* 0x040fe20003f3d000 */
[----:B------:R-:W-:Y:S01]  /*37f0*/  FFMA.FTZ R39, R35, R90, -8 ;  /* 0xc100000023277423 */ /* 0x000fe2000001005a */
[----:B---3--:R-:W-:-:S04]  /*3800*/  CS2R R90, SRZ ;  /* 0x00000000005a7805 */ /* 0x008fc8000001ff00 */
[----:B------:R-:W-:Y:S01]  /*3810*/  FSEL R39, R39, RZ, P1 ;  /* 0x000000ff27277208 */ /* 0x000fe20000800000 */
[----:B------:R-:W-:Y:S01]  /*3820*/  MUFU.EX2 R59, R59 ;  /* 0x0000003b003b7308 */ /* 0x000fe20000000800 */
        /* <DEDUP_REMOVED lines=36> */
[----:B------:R-:W-:-:S04]  /*3a70*/  F2FP.SATFINITE.E4M3.F32.PACK_AB_MERGE_C R151, R27, R24, R151 ;  /* 0x000000181b97723e */ /* 0x000fc80004807097 */
[----:B------:R-:W0:Y:S08]  /*3a80*/  MUFU.EX2 R43, R43 ;  /* 0x0000002b002b7308 */ /* 0x000e300000000800 */
[----:B------:R2:W-:Y:S01]  /*3a90*/  MUFU.EX2 R77, R51 ;  /* 0x00000033004d7308 */ /* 0x0005e20000000800 */
[----:B-1----:R-:W-:-:S04]  /*3aa0*/  F2FP.SATFINITE.E4M3.F32.PACK_AB_MERGE_C R148, R47, R46, RZ ;  /* 0x0000002e2f94723e */ /* 0x002fc800048070ff */
[----:B------:R-:W-:-:S03]  /*3ab0*/  F2FP.SATFINITE.E4M3.F32.PACK_AB_MERGE_C R148, R25, R8, R148 ;  /* 0x000000081994723e */ /* 0x000fc60004807094 */
[----:B------:R-:W1:Y:S01]  /*3ac0*/  MUFU.EX2 R28, R28 ;  /* 0x0000001c001c7308 */ /* 0x000e620000000800 */
[----:B--2---:R-:W-:-:S01]  /*3ad0*/  FFMA.FTZ R51, R42, UR18, -R39 ;  /* 0x000000122a337c23 */ /* 0x004fc20008010827 */
[----:B------:R-:W-:-:S04]  /*3ae0*/  FADD.FTZ R42, R13, R14 ;  /* 0x0000000e0d2a7221 */ /* 0x000fc80000010000 */
[----:B------:R-:W-:Y:S01]  /*3af0*/  FADD.FTZ R75, R15, R42 ;  /* 0x0000002a0f4b7221 */ /* 0x000fe20000010000 */
[----:B------:R-:W-:-:S01]  /*3b00*/  FADD.FTZ R42, R46, R57 ;  /* 0x000000392e2a7221 */ /* 0x000fc20000010000 */
[----:B------:R-:W2:Y:S01]  /*3b10*/  MUFU.EX2 R48, R48 ;  /* 0x0000003000307308 */ /* 0x000ea20000000800 */
[----:B------:R-:W-:-:S01]  /*3b20*/  FFMA.FTZ R57, R58, UR18, -R39 ;  /* 0x000000123a397c23 */ /* 0x000fc20008010827 */
[----:B------:R-:W-:Y:S01]  /*3b30*/  FADD.FTZ R75, R20, R75 ;  /* 0x0000004b144b7221 */ /* 0x000fe20000010000 */
[----:B------:R-:W-:-:S03]  /*3b40*/  FADD.FTZ R42, R47, R42 ;  /* 0x0000002a2f2a7221 */ /* 0x000fc60000010000 */
[----:B------:R-:W-:Y:S01]  /*3b50*/  FADD.FTZ R44, R24, R75 ;  /* 0x0000004b182c7221 */ /* 0x000fe20000010000 */
[----:B0-----:R-:W-:-:S01]  /*3b60*/  FADD.FTZ R75, R43, R42 ;  /* 0x0000002a2b4b7221 */ /* 0x001fc20000010000 */
[----:B------:R-:W0:Y:S02]  /*3b70*/  MUFU.EX2 R61, R61 ;  /* 0x0000003d003d7308 */ /* 0x000e240000000800 */
[----:B------:R-:W-:-:S01]  /*3b80*/  FADD.FTZ R44, R27, R44 ;  /* 0x0000002c1b2c7221 */ /* 0x000fc20000010000 */
[----:B-1----:R-:W-:-:S03]  /*3b90*/  FADD.FTZ R75, R28, R75 ;  /* 0x0000004b1c4b7221 */ /* 0x002fc60000010000 */
        /* <DEDUP_REMOVED lines=33> */
[----:B------:R-:W-:Y:S01]  /*3db0*/  MUFU.EX2 R67, R67 ;  /* 0x0000004300437308 */ /* 0x000fe20000000800 */
[----:B--2---:R-:W-:-:S01]  /*3dc0*/  FFMA.FTZ R40, R60, UR18, -R39 ;  /* 0x000000123c287c23 */ /* 0x004fc20008010827 */
[----:B-1----:R-:W-:Y:S01]  /*3dd0*/  FADD.FTZ R31, R49, R36 ;  /* 0x00000024311f7221 */ /* 0x002fe20000010000 */
[----:B------:R-:W-:-:S03]  /*3de0*/  F2FP.SATFINITE.E4M3.F32.PACK_AB_MERGE_C R49, R80, R49, RZ ;  /* 0x000000315031723e */ /* 0x000fc600048070ff */
[----:B------:R-:W-:Y:S01]  /*3df0*/  FADD.FTZ R20, R80, R31 ;  /* 0x0000001f50147221 */ /* 0x000fe20000010000 */
[----:B------:R-:W-:Y:S01]  /*3e00*/  F2FP.SATFINITE.E4M3.F32.PACK_AB_MERGE_C R147, R78, R53, R49 ;  /* 0x000000354e93723e */ /* 0x000fe20004807031 */
[----:B------:R-:W0:Y:S08]  /*3e10*/  MUFU.EX2 R45, R45 ;  /* 0x0000002d002d7308 */ /* 0x000e300000000800 */
[----:B------:R-:W-:Y:S08]  /*3e20*/  MUFU.EX2 R34, R34 ;  /* 0x0000002200227308 */ /* 0x000ff00000000800 */
[----:B------:R-:W1:Y:S01]  /*3e30*/  MUFU.EX2 R82, R82 ;  /* 0x0000005200527308 */ /* 0x000e620000000800 */
[----:B0-----:R-:W-:-:S07]  /*3e40*/  FADD.FTZ R31, R45, R20 ;  /* 0x000000142d1f7221 */ /* 0x001fce0000010000 */
[----:B------:R-:W-:Y:S08]  /*3e50*/  MUFU.EX2 R51, R51 ;  /* 0x0000003300337308 */ /* 0x000ff00000000800 */
[----:B------:R-:W0:Y:S01]  /*3e60*/  MUFU.EX2 R41, R41 ;  /* 0x0000002900297308 */ /* 0x000e220000000800 */
[----:B-1----:R-:W-:-:S07]  /*3e70*/  FADD.FTZ R20, R82, R31 ;  /* 0x0000001f52147221 */ /* 0x002fce0000010000 */
[----:B------:R-:W1:Y:S08]  /*3e80*/  MUFU.EX2 R54, R54 ;  /* 0x0000003600367308 */ /* 0x000e700000000800 */
[----:B------:R2:W-:Y:S08]  /*3e90*/  MUFU.EX2 R39, R12 ;  /* 0x0000000c00277308 */ /* 0x0005f00000000800 */
[----:B------:R-:W3:Y:S01]  /*3ea0*/  MUFU.EX2 R86, R86 ;  /* 0x0000005600567308 */ /* 0x000ee20000000800 */
[----:B--2---:R-:W-:-:S01]  /*3eb0*/  FADD.FTZ R12, R52, R15 ;  /* 0x0000000f340c7221 */ /* 0x004fc20000010000 */
[----:B------:R-:W-:-:S03]  /*3ec0*/  F2FP.SATFINITE.E4M3.F32.PACK_AB_MERGE_C R52, R67, R52, RZ ;  /* 0x000000344334723e */ /* 0x000fc600048070ff */
[----:B------:R-:W-:Y:S01]  /*3ed0*/  FADD.FTZ R15, R67, R12 ;  /* 0x0000000c430f7221 */ /* 0x000fe20000010000 */
[----:B------:R-:W-:Y:S02]  /*3ee0*/  F2FP.SATFINITE.E4M3.F32.PACK_AB_MERGE_C R146, R33, R32, R52 ;  /* 0x000000202192723e */ /* 0x000fe40004807034 */
[----:B------:R-:W2:Y:S01]  /*3ef0*/  MUFU.EX2 R63, R63 ;  /* 0x0000003f003f7308 */ /* 0x000ea20000000800 */
[----:B------:R-:W-:-:S01]  /*3f00*/  FADD.FTZ R12, R34, R15 ;  /* 0x0000000f220c7221 */ /* 0x000fc20000010000 */
[----:B0-----:R-:W-:-:S03]  /*3f10*/  FADD.FTZ R15, R41, R20 ;  /* 0x00000014290f7221 */ /* 0x001fc60000010000 */
[----:B------:R-:W-:-:S03]  /*3f20*/  FADD.FTZ R13, R51, R12 ;  /* 0x0000000c330d7221 */ /* 0x000fc60000010000 */
[----:B------:R-:W0:Y:S01]  /*3f30*/  MUFU.EX2 R37, R37 ;  /* 0x0000002500257308 */ /* 0x000e220000000800 */
[----:B-1----:R-:W-:-:S01]  /*3f40*/  FADD.FTZ R12, R54, R13 ;  /* 0x0000000d360c7221 */ /* 0x002fc20000010000 */
[C---:B---3--:R-:W-:Y:S01]  /*3f50*/  F2FP.SATFINITE.E4M3.F32.PACK_AB_MERGE_C R41, R86.reuse, R41, RZ ;  /* 0x000000295629723e */ /* 0x048fe200048070ff */
[----:B------:R-:W-:-:S03]  /*3f60*/  FADD.FTZ R86, R86, R15 ;  /* 0x0000000f56567221 */ /* 0x000fc60000010000 */
[----:B------:R-:W-:Y:S02]  /*3f70*/  F2FP.SATFINITE.E4M3.F32.PACK_AB_MERGE_C R141, R82, R45, R41 ;  /* 0x0000002d528d723e */ /* 0x000fe40004807029 */
[----:B------:R-:W1:Y:S01]  /*3f80*/  MUFU.EX2 R40, R40 ;  /* 0x0000002800287308 */ /* 0x000e620000000800 */
[C---:B--2---:R-:W-:Y:S01]  /*3f90*/  F2FP.SATFINITE.E4M3.F32.PACK_AB_MERGE_C R54, R63.reuse, R54, RZ ;  /* 0x000000363f36723e */ /* 0x044fe200048070ff */
[----:B------:R-:W-:-:S03]  /*3fa0*/  FADD.FTZ R63, R63, R12 ;  /* 0x0000000c3f3f7221 */ /* 0x000fc60000010000 */
[----:B------:R-:W-:-:S03]  /*3fb0*/  F2FP.SATFINITE.E4M3.F32.PACK_AB_MERGE_C R140, R51, R34, R54 ;  /* 0x00000022338c723e */ /* 0x000fc60004807036 */
        /* <DEDUP_REMOVED lines=13> */
[C---:B0-----:R-:W-:Y:S01]  /*4090*/  F2FP.SATFINITE.E4M3.F32.PACK_AB_MERGE_C R21, R10.reuse, R21, RZ ;  /* 0x000000150a15723e */ /* 0x041fe200048070ff */
[----:B------:R-:W-:-:S03]  /*40a0*/  FADD.FTZ R10, R10, R15 ;  /* 0x0000000f0a0a7221 */ /* 0x000fc60000010000 */
[----:B------:R-:W-:-:S03]  /*40b0*/  F2FP.SATFINITE.E4M3.F32.PACK_AB_MERGE_C R143, R84, R37, R21 ;  /* 0x00000025548f723e */ /* 0x000fc60004807015 */
[----:B------:R-:W0:Y:S01]  /*40c0*/  MUFU.EX2 R2, R2 ;  /* 0x0000000200027308 */ /* 0x000e220000000800 */
[C---:B-1----:R-:W-:Y:S01]  /*40d0*/  F2FP.SATFINITE.E4M3.F32.PACK_AB_MERGE_C R64, R65.reuse, R64, RZ ;  /* 0x000000404140723e */ /* 0x042fe200048070ff */
[----:B------:R-:W-:-:S03]  /*40e0*/  FADD.FTZ R65, R65, R8 ;  /* 0x0000000841417221 */ /* 0x000fc60000010000 */
[----:B------:R-:W-:-:S03]  /*40f0*/  F2FP.SATFINITE.E4M3.F32.PACK_AB_MERGE_C R142, R57, R40, R64 ;  /* 0x00000028398e723e */ /* 0x000fc60004807040 */
        /* <DEDUP_REMOVED lines=16> */
[----:B--2---:R-:W-:-:S01]  /*4200*/  FADD.FTZ R15, R4, R15 ;  /* 0x0000000f040f7221 */ /* 0x004fc20000010000 */
[----:B------:R-:W-:-:S04]  /*4210*/  F2FP.SATFINITE.E4M3.F32.PACK_AB_MERGE_C R10, R4, R3, RZ ;  /* 0x00000003040a723e */ /* 0x000fc800048070ff */
[----:B------:R-:W-:Y:S02]  /*4220*/  F2FP.SATFINITE.E4M3.F32.PACK_AB_MERGE_C R137, R88, R11, R10 ;  /* 0x0000000b5889723e */ /* 0x000fe4000480700a */
[----:B------:R-:W-:Y:S01]  /*4230*/  CS2R R88, SRZ ;  /* 0x0000000000587805 */ /* 0x000fe2000001ff00 */
[----:B------:R-:W2:Y:S01]  /*4240*/  MUFU.EX2 R5, R5 ;  /* 0x0000000500057308 */ /* 0x000ea20000000800 */
[----:B0-----:R-:W-:-:S07]  /*4250*/  FADD.FTZ R4, R6, R15 ;  /* 0x0000000f06047221 */ /* 0x001fce0000010000 */
[----:B------:R-:W0:Y:S01]  /*4260*/  MUFU.EX2 R72, R72 ;  /* 0x0000004800487308 */ /* 0x000e220000000800 */
[----:B-1----:R-:W-:-:S07]  /*4270*/  FADD.FTZ R3, R71, R68 ;  /* 0x0000004447037221 */ /* 0x002fce0000010000 */
[----:B------:R-:W-:Y:S01]  /*4280*/  MUFU.EX2 R7, R7 ;  /* 0x0000000700077308 */ /* 0x000fe20000000800 */
[----:B--2---:R-:W-:-:S07]  /*4290*/  FADD.FTZ R4, R5, R4 ;  /* 0x0000000405047221 */ /* 0x004fce0000010000 */
[----:B------:R-:W-:Y:S01]  /*42a0*/  MUFU.EX2 R74, R74 ;  /* 0x0000004a004a7308 */ /* 0x000fe20000000800 */
[----:B0-----:R-:W-:-:S07]  /*42b0*/  FADD.FTZ R3, R72, R3 ;  /* 0x0000000348037221 */ /* 0x001fce0000010000 */
[----:B------:R-:W0:Y:S08]  /*42c0*/  MUFU.EX2 R73, R73 ;  /* 0x0000004900497308 */ /* 0x000e300000000800 */
[----:B------:R-:W1:Y:S01]  /*42d0*/  MUFU.EX2 R8, R9 ;  /* 0x0000000900087308 */ /* 0x000e620000000800 */
[----:B0-----:R-:W-:Y:S01]  /*42e0*/  F2FP.SATFINITE.E4M3.F32.PACK_AB_MERGE_C R2, R73, R74, RZ ;  /* 0x0000004a4902723e */ /* 0x001fe200048070ff */
[----:B------:R-:W-:-:S03]  /*42f0*/  FADD.FTZ R74, R74, R3 ;  /* 0x000000034a4a7221 */ /* 0x000fc60000010000 */
[----:B------:R-:W-:Y:S01]  /*4300*/  F2FP.SATFINITE.E4M3.F32.PACK_AB_MERGE_C R138, R72, R71, R2 ;  /* 0x00000047488a723e */ /* 0x000fe20004807002 */
[----:B------:R-:W-:-:S01]  /*4310*/  FADD.FTZ R3, R73, R74 ;  /* 0x0000004a49037221 */ /* 0x000fc20000010000 */
[----:B-1----:R-:W-:Y:S01]  /*4320*/  F2FP.SATFINITE.E4M3.F32.PACK_AB_MERGE_C R9, R8, R7, RZ ;  /* 0x000000070809723e */ /* 0x002fe200048070ff */
        /* <DEDUP_REMOVED lines=9> */
[----:B------:R-:W-:-:S06]  /*43c0*/  ULDC UR18, c[0x0][0x988] ;  /* 0x0002620000127ab9 */ /* 0x000fcc0000000800 */
.L_x_12482:
[----:B------:R-:W-:-:S04]  /*43d0*/  UISETP.NE.AND UP0, UPT, UR21, 0x1, UPT ;  /* 0x000000011500788c */ /* 0x000fc8000bf05270 */
[----:B------:R-:W-:-:S04]  /*43e0*/  USEL UR37, URZ, 0x1, UP0 ;  /* 0x000000013f257887 */ /* 0x000fc80008000000 */
[----:B------:R-:W-:Y:S01]  /*43f0*/  ULOP3.LUT UR37, UR20, UR37, URZ, 0x3c, !UPT ;  /* 0x0000002514257292 */ /* 0x000fe2000f8e3c3f */
[----:B------:R-:W-:Y:S11]  /*4400*/  @!P0 BRA `(.L_x_12472) ;  /* 0x0000000000048947 */ /* 0x000ff60003800000 */
[----:B------:R-:W-:Y:S01]  /*4410*/  BPT.TRAP 0x1 ;  /* 0x000000040000795c */ /* 0x000fe20000300000 */
.L_x_12472:
        /* <DEDUP_REMOVED lines=9> */
.L_x_12473:
[----:B-1----:R-:W-:Y:S05]  /*44b0*/  @P1 BRA `(.L_x_12474) ;  /* 0x0000000000081947 */ /* 0x002fea0003800000 */
[----:B------:R-:W1:Y:S02]  /*44c0*/  SYNCS.PHASECHK.TRANS64.TRYWAIT P1, [UR19+0x19c30], R6 ;  /* 0x019c3006ff0075a7 */ /* 0x000e640008020153 */
[----:B-1----:R-:W-:Y:S05]  /*44d0*/  @!P1 BRA `(.L_x_12475) ;  /* 0x000000d800a89947 */ /* 0x002fea0003800000 */
.L_x_12474:
        /* <DEDUP_REMOVED lines=17> */
.L_x_12476:
[----:B------:R-:W-:Y:S01]  /*45f0*/  ULEA UR11, UR21, UR46, 0x3 ;  /* 0x0000002e150b7291 */ /* 0x000fe2000f8e183f */
[----:B01----:R-:W-:-:S05]  /*4600*/  IMAD.U32 R6, RZ, RZ, UR20 ;  /* 0x00000014ff067e24 */ /* 0x003fca000f8e00ff */
[----:B------:R-:W-:-:S04]  /*4610*/  SHF.L.U32 R6, R6, 0x1f, RZ ;  /* 0x0000001f06067819 */ /* 0x000fc800000006ff */
[----:B------:R0:W1:Y:S01]  /*4620*/  SYNCS.PHASECHK.TRANS64.TRYWAIT P1, [UR11+0x19c50], R6 ;  /* 0x019c5006ff0075a7 */ /* 0x000062000802014b */
[----:B------:R-:W-:Y:S05]  /*4630*/  @!P0 BRA `(.L_x_12477) ;  /* 0x0000000000048947 */ /* 0x000fea0003800000 */
[----:B------:R-:W-:Y:S01]  /*4640*/  BPT.TRAP 0x1 ;  /* 0x000000040000795c */ /* 0x000fe20000300000 */
.L_x_12477:
[----:B-1----:R-:W-:Y:S05]  /*4650*/  @P1 BRA `(.L_x_12478) ;  /* 0x0000000000081947 */ /* 0x002fea0003800000 */
[----:B------:R-:W1:Y:S02]  /*4660*/  SYNCS.PHASECHK.TRANS64.TRYWAIT P1, [UR11+0x19c50], R6 ;  /* 0x019c5006ff0075a7 */ /* 0x000e64000802014b */
[----:B-1----:R-:W-:Y:S05]  /*4670*/  @!P1 BRA `(.L_x_12479) ;  /* 0x000000d800589947 */ /* 0x002fea0003800000 */
.L_x_12478:
        /* <DEDUP_REMOVED lines=27> */
.L_x_12480:
[----:B------:R-:W-:Y:S01]  /*4830*/  UISETP.NE.AND UP0, UPT, UR50, URZ, UPT ;  /* 0x0000003f3200728c */ /* 0x000fe2000bf05270 */
[C---:B------:R-:W-:Y:S01]  /*4840*/  FMUL.FTZ R138, R0.reuse, R28 ;  /* 0x0000001c008a7220 */ /* 0x040fe20000410000 */
[----:B------:R-:W-:Y:S02]  /*4850*/  VIADD R28, R17, UR44 ;  /* 0x0000002c111c7c36 */ /* 0x000fe40008000000 */
[C---:B-1----:R-:W-:Y:S01]  /*4860*/  FMUL.FTZ R7, R0.reuse, R27 ;  /* 0x0000001b00077220 */ /* 0x042fe20000410000 */
[C---:B------:R-:W-:Y:S01]  /*4870*/  FMUL.FTZ R11, R0.reuse, R35 ;  /* 0x00000023000b7220 */ /* 0x040fe20000410000 */
[C---:B------:R-:W-:Y:S01]  /*4880*/  FMUL.FTZ R9, R0.reuse, R31 ;  /* 0x0000001f00097220 */ /* 0x040fe20000410000 */
[----:B------:R-:W-:Y:S01]  /*4890*/  PLOP3.LUT P1, PT, PT, PT, UP0, 0x80, 0x0 ;  /* 0x000000000000781c */ /* 0x000fe20003f2f008 */
[C---:B------:R-:W-:Y:S01]  /*48a0*/  FMUL.FTZ R136, R0.reuse, R24 ;  /* 0x0000001800887220 */ /* 0x040fe20000410000 */
[----:B------:R-:W-:Y:S01]  /*48b0*/  PLOP3.LUT P2, PT, PT, PT, UP0, 0x80, 0x0 ;  /* 0x000000000000781c */ /* 0x000fe20003f4f008 */
[C---:B------:R-:W-:Y:S01]  /*48c0*/  FMUL.FTZ R8, R0.reuse, R30 ;  /* 0x0000001e00087220 */ /* 0x040fe20000410000 */
[----:B------:R-:W-:Y:S01]  /*48d0*/  MOV R31, 0xfffffffe ;  /* 0xfffffffe001f7802 */ /* 0x000fe20000000f00 */
[----:B------:R-:W-:Y:S01]  /*48e0*/  @UP0 ULDC UR6, c[0x0][0x44c] ;  /* 0x0001130000060ab9 */ /* 0x000fe20000000800 */
[C---:B------:R-:W-:Y:S01]  /*48f0*/  FMUL.FTZ R137, R0.reuse, R25 ;  /* 0x0000001900897220 */ /* 0x040fe20000410000 */
[----:B------:R-:W1:Y:S01]  /*4900*/  MUFU.TANH R136, R136 ;  /* 0x0000008800887308 */ /* 0x000e620000002400 */
[C---:B------:R-:W-:Y:S01]  /*4910*/  FMUL.FTZ R139, R0.reuse, R29 ;  /* 0x0000001d008b7220 */ /* 0x040fe20000410000 */
[C---:B------:R-:W-:Y:S01]  /*4920*/  FMUL.FTZ R32, R0.reuse, R32 ;  /* 0x0000002000207220 */ /* 0x040fe20000410000 */
[C---:B------:R-:W-:Y:S01]  /*4930*/  FMUL.FTZ R140, R0.reuse, R33 ;  /* 0x00000021008c7220 */ /* 0x040fe20000410000 */
[C---:B------:R-:W-:Y:S01]  /*4940*/  FMUL.FTZ R36, R0.reuse, R36 ;  /* 0x0000002400247220 */ /* 0x040fe20000410000 */
[----:B------:R-:W-:Y:S01]  /*4950*/  FMUL.FTZ R10, R0, R34 ;  /* 0x00000022000a7220 */ /* 0x000fe20000410000 */
[----:B------:R-:W-:Y:S01]  /*4960*/  @P1 IMAD.HI.U32 R27, R28, UR6, RZ ;  /* 0x000000061c1b1c27 */ /* 0x000fe2000f8e00ff */
[----:B------:R-:W-:Y:S01]  /*4970*/  @UP0 ULDC UR6, c[0x0][0x450] ;  /* 0x0001140000060ab9 */ /* 0x000fe20000000800 */
[----:B------:R-:W2:Y:S02]  /*4980*/  MUFU.TANH R137, R137 ;  /* 0x0000008900897308 */ /* 0x000ea40000002400 */
[C---:B------:R-:W-:Y:S01]  /*4990*/  FMUL.FTZ R37, R0.reuse, R37 ;  /* 0x0000002500257220 */ /* 0x040fe20000410000 */
[C---:B------:R-:W-:Y:S01]  /*49a0*/  FMUL.FTZ R25, R0.reuse, R51 ;  /* 0x0000003300197220 */ /* 0x040fe20000410000 */
[----:B------:R-:W-:Y:S01]  /*49b0*/  @P2 SHF.R.U32.HI R28, RZ, UR6, R27 ;  /* 0x00000006ff1c2c19 */ /* 0x000fe2000801161b */
[----:B------:R-:W-:Y:S01]  /*49c0*/  UMOV UR6, 0xffffff80 ;  /* 0xffffff8000067882 */ /* 0x000fe20000000000 */
[C---:B------:R-:W-:Y:S01]  /*49d0*/  FMUL.FTZ R12, R0.reuse, R38 ;  /* 0x00000026000c7220 */ /* 0x040fe20000410000 */
[----:B------:R-:W-:Y:S01]  /*49e0*/  UIMAD UR6, UR51, UR6, 0x1 ;  /* 0x00000001330674a4 */ /* 0x000fe2000f8e0206 */
[C---:B------:R-:W-:Y:S01]  /*49f0*/  FMUL.FTZ R38, R0.reuse, R40 ;  /* 0x0000002800267220 */ /* 0x040fe20000410000 */
[----:B------:R-:W3:Y:S01]  /*4a00*/  SHFL.IDX PT, R35, R28, RZ, 0x1c1f ;  /* 0x001c1fff1c237589 */ /* 0x000ee200000e0000 */
[----:B------:R-:W4:Y:S01]  /*4a10*/  MUFU.TANH R138, R138 ;  /* 0x0000008a008a7308 */ /* 0x000f220000002400 */
[C---:B------:R-:W-:Y:S01]  /*4a20*/  FMUL.FTZ R13, R0.reuse, R39 ;  /* 0x00000027000d7220 */ /* 0x040fe20000410000 */
[----:B------:R-:W-:Y:S01]  /*4a30*/  FMUL.FTZ R39, R0, R41 ;  /* 0x0000002900277220 */ /* 0x000fe20000410000 */
[----:B------:R-:W-:-:S02]  /*4a40*/  IMAD R30, R16, R31, UR6 ;  /* 0x00000006101e7e24 */ /* 0x000fc4000f8e021f */
[C---:B------:R-:W-:Y:S01]  /*4a50*/  FMUL.FTZ R40, R0.reuse, R44 ;  /* 0x0000002c00287220 */ /* 0x040fe20000410000 */
[----:B------:R-:W-:Y:S02]  /*4a60*/  IMAD.U32 R31, RZ, RZ, UR49 ;  /* 0x00000031ff1f7e24 */ /* 0x000fe4000f8e00ff */
[C---:B------:R-:W-:Y:S01]  /*4a70*/  FMUL.FTZ R41, R0.reuse, R45 ;  /* 0x0000002d00297220 */ /* 0x040fe20000410000 */
[C---:B------:R-:W-:Y:S01]  /*4a80*/  FMUL.FTZ R45, R0.reuse, R53 ;  /* 0x00000035002d7220 */ /* 0x040fe20000410000 */
[----:B------:R-:W5:Y:S01]  /*4a90*/  MUFU.TANH R139, R139 ;  /* 0x0000008b008b7308 */ /* 0x000f620000002400 */
[C---:B------:R-:W-:Y:S01]  /*4aa0*/  FMUL.FTZ R14, R0.reuse, R42 ;  /* 0x0000002a000e7220 */ /* 0x040fe20000410000 */
[----:B------:R-:W-:Y:S01]  /*4ab0*/  IADD3 R30, -R31, UR48, R30 ;  /* 0x000000301f1e7c10 */ /* 0x000fe2000fffe11e */
        /* <DEDUP_REMOVED lines=12> */
[----:B---3--:R-:W-:Y:S01]  /*4b80*/  IMAD.IADD R35, R30, 0x1, R35 ;  /* 0x000000011e237824 */ /* 0x008fe200078e0223 */
[----:B------:R-:W3:Y:S01]  /*4b90*/  MUFU.TANH R140, R140 ;  /* 0x0000008c008c7308 */ /* 0x000ee20000002400 */
        /* <DEDUP_REMOVED lines=10> */
[C---:B------:R-:W-:Y:S01]  /*4c40*/  FMUL.FTZ R52, R0.reuse, R68 ;  /* 0x0000004400347220 */ /* 0x040fe20000410000 */
[----:B--2---:R-:W-:Y:S01]  /*4c50*/  FSEL R137, R137, -INF , P2 ;  /* 0xff80000089897808 */ /* 0x004fe20001000000 */
[C---:B------:R-:W-:Y:S01]  /*4c60*/  FMUL.FTZ R29, R0.reuse, R58 ;  /* 0x0000003a001d7220 */ /* 0x040fe20000410000 */
[----:B------:R-:W-:Y:S01]  /*4c70*/  FMNMX.FTZ R34, R33, R4, !PT ;  /* 0x0000000421227209 */ /* 0x000fe20007810000 */
[----:B------:R-:W-:Y:S01]  /*4c80*/  FMUL.FTZ R58, R0, R77 ;  /* 0x0000004d003a7220 */ /* 0x000fe20000410000 */
        /* <DEDUP_REMOVED lines=8> */
[----:B-----5:R-:W-:Y:S01]  /*4d10*/  FSEL R139, R139, -INF , P2 ;  /* 0xff8000008b8b7808 */ /* 0x020fe20001000000 */
[----:B------:R-:W4:Y:S01]  /*4d20*/  MUFU.TANH R38, R38 ;  /* 0x0000002600267308 */ /* 0x000f220000002400 */
[----:B------:R-:W-:Y:S01]  /*4d30*/  FMNMX.FTZ R34, R138, R51, !PT ;  /* 0x000000338a227209 */ /* 0x000fe20007810000 */
[----:B------:R-:W-:Y:S01]  /*4d40*/  FMUL.FTZ R85, R0, R85 ;  /* 0x0000005500557220 */ /* 0x000fe20000410000 */
[----:B------:R-:W-:Y:S01]  /*4d50*/  ISETP.GT.AND P2, PT, R35, 0x11, PT ;  /* 0x000000112300780c */ /* 0x000fe20003f44270 */
[----:B------:R-:W5:Y:S01]  /*4d60*/  SHFL.IDX PT, R77, R28, 0x1, 0x1c1f ;  /* 0x003c1f001c4d7f89 */ /* 0x000f6200000e0000 */
[----:B0-----:R-:W-:Y:S01]  /*4d70*/  FSEL R32, R32, -INF , P1 ;  /* 0xff80000020207808 */ /* 0x001fe20000800000 */
[C---:B------:R-:W-:Y:S01]  /*4d80*/  FMUL.FTZ R68, R0.reuse, R74 ;  /* 0x0000004a00447220 */ /* 0x040fe20000410000 */
[----:B------:R-:W-:Y:S01]  /*4d90*/  FMNMX.FTZ R51, R139, R34, !PT ;  /* 0x000000228b337209 */ /* 0x000fe20007810000 */
[----:B------:R-:W0:Y:S01]  /*4da0*/  MUFU.TANH R39, R39 ;  /* 0x0000002700277308 */ /* 0x000e220000002400 */
[C---:B------:R-:W-:Y:S01]  /*4db0*/  ISETP.GT.AND P1, PT, R35.reuse, 0x18, PT ;  /* 0x000000182300780c */ /* 0x040fe20003f24270 */
[----:B------:R-:W-:Y:S01]  /*4dc0*/  FMUL.FTZ R63, R0, R63 ;  /* 0x0000003f003f7220 */ /* 0x000fe20000410000 */
[----:B---3--:R-:W-:Y:S01]  /*4dd0*/  FSEL R34, R140, -INF , P2 ;  /* 0xff8000008c227808 */ /* 0x008fe20001000000 */
[----:B------:R-:W-:Y:S01]  /*4de0*/  UIADD3 UR19, UR19, 0x19c40, URZ ;  /* 0x00019c4013137890 */ /* 0x000fe2000fffe03f */
[----:B------:R-:W-:Y:S01]  /*4df0*/  FMNMX.FTZ R53, R32, R51, !PT ;  /* 0x0000003320357209 */ /* 0x000fe20007810000 */
[----:B------:R-:W-:Y:S01]  /*4e00*/  FMUL.FTZ R51, R0, R65 ;  /* 0x0000004100337220 */ /* 0x000fe20000410000 */
[----:B------:R-:W-:Y:S01]  /*4e10*/  ISETP.GT.AND P2, PT, R35, 0x19, PT ;  /* 0x000000192300780c */ /* 0x000fe20003f44270 */
[----:B------:R-:W3:Y:S01]  /*4e20*/  MUFU.TANH R40, R40 ;  /* 0x0000002800287308 */ /* 0x000ee20000002400 */
[----:B-1----:R-:W-:Y:S01]  /*4e30*/  FSEL R36, R36, -INF , P1 ;  /* 0xff80000024247808 */ /* 0x002fe20000800000 */
[----:B------:R-:W-:Y:S01]  /*4e40*/  UPRMT UR19, UR45, 0x654, UR19 ;  /* 0x000006542d137896 */ /* 0x000fe20008000013 */
[----:B------:R-:W-:-:S02]  /*4e50*/  FMNMX.FTZ R53, R34, R53, !PT ;  /* 0x0000003522357209 */ /* 0x000fc40007810000 */
[----:B------:R-:W-:Y:S02]  /*4e60*/  ISETP.GT.AND P1, PT, R35, 0x20, PT ;  /* 0x000000202300780c */ /* 0x000fe40003f24270 */
[----:B--2---:R-:W-:Y:S01]  /*4e70*/  FSEL R37, R37, -INF , P2 ;  /* 0xff80000025257808 */ /* 0x004fe20001000000 */
[----:B------:R-:W1:Y:S01]  /*4e80*/  MUFU.TANH R41, R41 ;  /* 0x0000002900297308 */ /* 0x000e620000002400 */
[----:B------:R-:W-:Y:S02]  /*4e90*/  FMNMX.FTZ R54, R36, R53, !PT ;  /* 0x0000003524367209 */ /* 0x000fe40007810000 */
[----:B------:R-:W-:Y:S01]  /*4ea0*/  ISETP.GT.AND P2, PT, R35, 0x21, PT ;  /* 0x000000212300780c */ /* 0x000fe20003f44270 */
[----:B-----5:R-:W-:Y:S01]  /*4eb0*/  IMAD.IADD R30, R30, 0x1, R77 ;  /* 0x000000011e1e7824 */ /* 0x020fe200078e024d */
[----:B----4-:R-:W-:Y:S01]  /*4ec0*/  FSEL R38, R38, -INF , P1 ;  /* 0xff80000026267808 */ /* 0x010fe20000800000 */
[----:B------:R-:W-:Y:S01]  /*4ed0*/  SYNCS.ARRIVE.TRANS64.RED.A1T0 RZ, [UR19], RZ ;  /* 0x000000ffffff79a7 */ /* 0x000fe20008100413 */
[----:B------:R-:W-:Y:S01]  /*4ee0*/  FMNMX.FTZ R53, R37, R54, !PT ;  /* 0x0000003625357209 */ /* 0x000fe20007810000 */
[----:B------:R-:W2:Y:S01]  /*4ef0*/  MUFU.TANH R42, R42 ;  /* 0x0000002a002a7308 */ /* 0x000ea20000002400 */
[----:B------:R-:W-:-:S02]  /*4f00*/  ISETP.GT.AND P1, PT, R35, 0x28, PT ;  /* 0x000000282300780c */ /* 0x000fc40003f24270 */
[----:B0-----:R-:W-:Y:S02]  /*4f10*/  FSEL R39, R39, -INF , P2 ;  /* 0xff80000027277808 */ /* 0x001fe40001000000 */
[----:B------:R-:W-:Y:S01]  /*4f20*/  FMNMX.FTZ R54, R38, R53, !PT ;  /* 0x0000003526367209 */ /* 0x000fe20007810000 */
[----:B------:R-:W-:Y:S01]  /*4f30*/  FMUL.FTZ R53, R0, R69 ;  /* 0x0000004500357220 */ /* 0x000fe20000410000 */
[----:B------:R-:W-:Y:S01]  /*4f40*/  ISETP.GT.AND P2, PT, R35, 0x29, PT ;  /* 0x000000292300780c */ /* 0x000fe20003f44270 */
[----:B------:R-:W0:Y:S01]  /*4f50*/  MUFU.TANH R43, R43 ;  /* 0x0000002b002b7308 */ /* 0x000e220000002400 */
[----:B---3--:R-:W-:Y:S01]  /*4f60*/  FSEL R40, R40, -INF , P1 ;  /* 0xff80000028287808 */ /* 0x008fe20000800000 */
[C---:B------:R-:W-:Y:S01]  /*4f70*/  FMUL.FTZ R69, R0.reuse, R75 ;  /* 0x0000004b00457220 */ /* 0x040fe20000410000 */
[----:B------:R-:W-:Y:S01]  /*4f80*/  FMNMX.FTZ R55, R39, R54, !PT ;  /* 0x0000003627377209 */ /* 0x000fe20007810000 */
[----:B------:R-:W-:Y:S01]  /*4f90*/  FMUL.FTZ R54, R0, R72 ;  /* 0x0000004800367220 */ /* 0x000fe20000410000 */
[----:B------:R-:W-:-:S02]  /*4fa0*/  ISETP.GT.AND P1, PT, R35, 0x30, PT ;  /* 0x000000302300780c */ /* 0x000fc40003f24270 */
[----:B-1----:R-:W-:Y:S01]  /*4fb0*/  FSEL R41, R41, -INF , P2 ;  /* 0xff80000029297808 */ /* 0x002fe20001000000 */
[----:B------:R-:W1:Y:S01]  /*4fc0*/  MUFU.TANH R44, R44 ;  /* 0x0000002c002c7308 */ /* 0x000e620000002400 */
[----:B------:R-:W-:Y:S02]  /*4fd0*/  FMNMX.FTZ R56, R40, R55, !PT ;  /* 0x0000003728387209 */ /* 0x000fe40007810000 */
[----:B------:R-:W-:Y:S02]  /*4fe0*/  ISETP.GT.AND P2, PT, R35, 0x31, PT ;  /* 0x000000312300780c */ /* 0x000fe40003f44270 */
[----:B--2---:R-:W-:Y:S02]  /*4ff0*/  FSEL R42, R42, -INF , P1 ;  /* 0xff8000002a2a7808 */ /* 0x004fe40000800000 */
        /* <DEDUP_REMOVED lines=8> */
[----:B-1----:R-:W-:Y:S01]  /*5080*/  FSEL R44, R44, -INF , P1 ;  /* 0xff8000002c2c7808 */ /* 0x002fe20000800000 */
[----:B------:R-:W-:Y:S01]  /*5090*/  FMUL.FTZ R73, R0, R83 ;  /* 0x0000005300497220 */ /* 0x000fe20000410000 */
[----:B------:R-:W-:Y:S02]  /*50a0*/  FMNMX.FTZ R57, R43, R56, !PT ;  /* 0x000000382b397209 */ /* 0x000fe40007810000 */
[----:B------:R-:W-:-:S02]  /*50b0*/  ISETP.GT.AND P1, PT, R35, 0x40, PT ;  /* 0x000000402300780c */ /* 0x000fc40003f24270 */
[----:B------:R-:W-:Y:S01]  /*50c0*/  FMNMX.FTZ R56, R44, R57, !PT ;  /* 0x000000392c387209 */ /* 0x000fe20007810000 */
[----:B------:R-:W1:Y:S01]  /*50d0*/  MUFU.TANH R47, R47 ;  /* 0x0000002f002f7308 */ /* 0x000e620000002400 */
[----:B--2---:R-:W-:Y:S01]  /*50e0*/  FSEL R45, R45, -INF , P2 ;  /* 0xff8000002d2d7808 */ /* 0x004fe20001000000 */
[----:B------:R-:W-:Y:S01]  /*50f0*/  FMUL.FTZ R57, R0, R76 ;  /* 0x0000004c00397220 */ /* 0x000fe20000410000 */
[----:B------:R-:W-:Y:S01]  /*5100*/  ISETP.GT.AND P2, PT, R35, 0x41, PT ;  /* 0x000000412300780c */ /* 0x000fe20003f44270 */
[----:B------:R-:W-:Y:S01]  /*5110*/  IMAD.U32 R76, RZ, RZ, UR18 ;  /* 0x00000012ff4c7e24 */ /* 0x000fe2000f8e00ff */
[----:B------:R-:W-:Y:S02]  /*5120*/  FMNMX.FTZ R59, R45, R56, !PT ;  /* 0x000000382d3b7209 */ /* 0x000fe40007810000 */
[----:B------:R-:W-:Y:S01]  /*5130*/  ISETP.GT.AND P3, PT, R30, 0x1, PT ;  /* 0x000000011e00780c */ /* 0x000fe20003f64270 */
[----:B------:R-:W2:Y:S01]  /*5140*/  MUFU.TANH R48, R48 ;  /* 0x0000003000307308 */ /* 0x000ea20000002400 */
[----:B0-----:R-:W-:-:S02]  /*5150*/  FSEL R46, R46, -INF , P1 ;  /* 0xff8000002e2e7808 */ /* 0x001fc40000800000 */
        /* <DEDUP_REMOVED lines=33> */
[----:B------:R-:W-:Y:S01]  /*5370*/  FMNMX.FTZ R56, R54, R59, !PT ;  /* 0x0000003b36387209 */ /* 0x000fe20007810000 */
[----:B------:R-:W-:Y:S02]  /*5380*/  FMUL.FTZ R59, R0, R62 ;  /* 0x0000003e003b7220 */ /* 0x000fe40000410000 */
[----:B------:R-:W2:Y:S01]  /*5390*/  MUFU.TANH R58, R58 ;  /* 0x0000003a003a7308 */ /* 0x000ea20000002400 */
[----:B0-----:R-:W-:Y:S02]  /*53a0*/  FSEL R55, R55, -INF , P2 ;  /* 0xff80000037377808 */ /* 0x001fe40001000000 */
[----:B------:R-:W-:-:S02]  /*53b0*/  ISETP.GT.AND P2, PT, R35, 0x69, PT ;  /* 0x000000692300780c */ /* 0x000fc40003f44270 */
        /* <DEDUP_REMOVED lines=16> */
[----:B------:R-:W-:Y:S01]  /*54c0*/  FMNMX.FTZ R64, R56, R65, !PT ;  /* 0x0000004138407209 */ /* 0x000fe20007810000 */
[C---:B------:R-:W-:Y:S01]  /*54d0*/  FMUL.FTZ R65, R0.reuse, R67 ;  /* 0x0000004300417220 */ /* 0x040fe20000410000 */
[----:B------:R-:W-:Y:S01]  /*54e0*/  FMUL.FTZ R67, R0, R71 ;  /* 0x0000004700437220 */ /* 0x000fe20000410000 */
[----:B------:R-:W1:Y:S01]  /*54f0*/  MUFU.TANH R6, R6 ;  /* 0x0000000600067308 */ /* 0x000e620000002400 */
[----:B--2---:R-:W-:Y:S01]  /*5500*/  FSEL R61, R84, -INF , P1 ;  /* 0xff800000543d7808 */ /* 0x004fe20000800000 */
[----:B------:R-:W-:-:S03]  /*5510*/  FMUL.FTZ R71, R0, R79 ;  /* 0x0000004f00477220 */ /* 0x000fc60000410000 */
[----:B------:R-:W-:Y:S01]  /*5520*/  FMNMX.FTZ R35, R61, R64, !PT ;  /* 0x000000403d237209 */ /* 0x000fe20007810000 */
[C---:B------:R-:W-:Y:S01]  /*5530*/  FMUL.FTZ R64, R0.reuse, R66 ;  /* 0x0000004200407220 */ /* 0x040fe20000410000 */
[C---:B------:R-:W-:Y:S01]  /*5540*/  FMUL.FTZ R66, R0.reuse, R70 ;  /* 0x0000004600427220 */ /* 0x040fe20000410000 */
[----:B------:R-:W2:Y:S01]  /*5550*/  MUFU.TANH R7, R7 ;  /* 0x0000000700077308 */ /* 0x000ea20000002400 */
[----:B0-----:R-:W-:Y:S01]  /*5560*/  FSEL R62, R85, -INF , P2 ;  /* 0xff800000553e7808 */ /* 0x001fe20001000000 */
[----:B------:R-:W-:Y:S01]  /*5570*/  FMUL.FTZ R70, R0, R78 ;  /* 0x0000004e00467220 */ /* 0x000fe20000410000 */
[----:B------:R-:W-:Y:S01]  /*5580*/  ISETP.GT.AND P2, PT, R30, RZ, PT ;  /* 0x000000ff1e00720c */ /* 0x000fe20003f44270 */
[----:B------:R-:W-:Y:S01]  /*5590*/  IMAD.U32 R85, RZ, RZ, UR18 ;  /* 0x00000012ff557e24 */ /* 0x000fe2000f8e00ff */
[----:B------:R-:W-:-:S03]  /*55a0*/  FMNMX.FTZ R35, R62, R35, !PT ;  /* 0x000000233e237209 */ /* 0x000fc60007810000 */
[----:B------:R-:W0:Y:S01]  /*55b0*/  MUFU.TANH R8, R8 ;  /* 0x0000000800087308 */ /* 0x000e220000002400 */
[----:B-1----:R-:W-:Y:S01]  /*55c0*/  FSEL R6, R6, -INF , P2 ;  /* 0xff80000006067808 */ /* 0x002fe20001000000 */
[----:B------:R-:W1:Y:S01]  /*55d0*/  SHFL.BFLY PT, R72, R35, 0x2, 0x1f ;  /* 0x0c401f0023487f89 */ /* 0x000e6200000e0000 */
[----:B------:R-:W-:Y:S02]  /*55e0*/  ISETP.GT.AND P2, PT, R30, 0x8, PT ;  /* 0x000000081e00780c */ /* 0x000fe40003f44270 */
[----:B------:R-:W-:-:S03]  /*55f0*/  FMNMX.FTZ R78, R6, R5, !PT ;  /* 0x00000005064e7209 */ /* 0x000fc60007810000 */
[----:B------:R-:W3:Y:S01]  /*5600*/  MUFU.TANH R9, R9 ;  /* 0x0000000900097308 */ /* 0x000ee20000002400 */
        /* <DEDUP_REMOVED lines=8> */
[----:B---3--:R-:W-:Y:S02]  /*5690*/  FSEL R9, R9, -INF , P3 ;  /* 0xff80000009097808 */ /* 0x008fe40001800000 */
[----:B-1----:R-:W-:Y:S01]  /*56a0*/  FMNMX.FTZ R74, R35, R72, !PT ;  /* 0x00000048234a7209 */ /* 0x002fe20007810000 */
[----:B------:R-:W-:Y:S01]  /*56b0*/  FMUL.FTZ R72, R0, R82 ;  /* 0x0000005200487220 */ /* 0x000fe20000410000 */
[----:B------:R-:W-:Y:S02]  /*56c0*/  ISETP.GT.AND P3, PT, R30, 0x11, PT ;  /* 0x000000111e00780c */ /* 0x000fe40003f64270 */
[----:B------:R-:W-:Y:S01]  /*56d0*/  FMNMX.FTZ R81, R9, R78, !PT ;  /* 0x0000004e09517209 */ /* 0x000fe20007810000 */
[----:B------:R-:W1:Y:S01]  /*56e0*/  SHFL.BFLY PT, R35, R74, 0x1, 0x1f ;  /* 0x0c201f004a237f89 */ /* 0x000e6200000e0000 */
[----:B------:R-:W-:Y:S01]  /*56f0*/  MUFU.TANH R12, R12 ;  /* 0x0000000c000c7308 */ /* 0x000fe20000002400 */
[----:B--2---:R-:W-:-:S02]  /*5700*/  FSEL R10, R10, -INF , P2 ;  /* 0xff8000000a0a7808 */ /* 0x004fc40001000000 */
[----:B------:R-:W-:Y:S02]  /*5710*/  ISETP.GT.AND P2, PT, R30, 0x18, PT ;  /* 0x000000181e00780c */ /* 0x000fe40003f44270 */
[----:B------:R-:W-:-:S03]  /*5720*/  FMNMX.FTZ R78, R10, R81, !PT ;  /* 0x000000510a4e7209 */ /* 0x000fc60007810000 */
[----:B------:R-:W2:Y:S01]  /*5730*/  MUFU.TANH R13, R13 ;  /* 0x0000000d000d7308 */ /* 0x000ea20000002400 */
[----:B0-----:R-:W-:Y:S02]  /*5740*/  FSEL R11, R11, -INF , P3 ;  /* 0xff8000000b0b7808 */ /* 0x001fe40001800000 */
[----:B------:R-:W-:Y:S02]  /*5750*/  ISETP.GT.AND P3, PT, R30, 0x19, PT ;  /* 0x000000191e00780c */ /* 0x000fe40003f64270 */
[----:B------:R-:W-:-:S03]  /*5760*/  FMNMX.FTZ R81, R11, R78, !PT ;  /* 0x0000004e0b517209 */ /* 0x000fc60007810000 */
[----:B------:R-:W0:Y:S01]  /*5770*/  MUFU.TANH R14, R14 ;  /* 0x0000000e000e7308 */ /* 0x000e220000002400 */
[----:B-1----:R-:W-:-:S07]  /*5780*/  FMNMX.FTZ R35, R74, R35, !PT ;  /* 0x000000234a237209 */ /* 0x002fce0007810000 */
[----:B------:R-:W1:Y:S01]  /*5790*/  MUFU.TANH R15, R15 ;  /* 0x0000000f000f7308 */ /* 0x000e620000002400 */
[----:B--2---:R-:W-:Y:S01]  /*57a0*/  FSEL R13, R13, -INF , P3 ;  /* 0xff8000000d0d7808 */ /* 0x004fe20001800000 */
[----:B------:R-:W-:Y:S01]  /*57b0*/  FMUL.FTZ R74, R0, R86 ;  /* 0x00000056004a7220 */ /* 0x000fe20000410000 */
[C---:B------:R-:W-:Y:S01]  /*57c0*/  FSETP.NEU.FTZ.AND P1, PT, R35.reuse, -INF , PT ;  /* 0xff8000002300780b */ /* 0x040fe20003f3d000 */
[----:B------:R-:W-:-:S01]  /*57d0*/  FFMA.FTZ R75, R35, R76, -8 ;  /* 0xc1000000234b7423 */ /* 0x000fc2000001004c */
[----:B------:R-:W-:Y:S01]  /*57e0*/  ISETP.GT.AND P3, PT, R30, 0x21, PT ;  /* 0x000000211e00780c */ /* 0x000fe20003f64270 */
[----:B------:R-:W-:Y:S02]  /*57f0*/  FMUL.FTZ R76, R0, R87 ;  /* 0x00000057004c7220 */ /* 0x000fe40000410000 */
[----:B------:R-:W2:Y:S01]  /*5800*/  MUFU.TANH R20, R20 ;  /* 0x0000001400147308 */ /* 0x000ea20000002400 */
[----:B------:R-:W-:-:S05]  /*5810*/  FSEL R75, R75, RZ, P1 ;  /* 0x000000ff4b4b7208 */ /* 0x000fca0000800000 */
[--C-:B------:R-:W-:Y:S01]  /*5820*/  FFMA.FTZ R80, R32, UR18, -R75.reuse ;  /* 0x0000001220507c23 */ /* 0x100fe2000801084b */
[----:B------:R-:W-:Y:S01]  /*5830*/  FSEL R32, R12, -INF , P2 ;  /* 0xff8000000c207808 */ /* 0x000fe20001000000 */
[----:B------:R-:W3:Y:S01]  /*5840*/  MUFU.TANH R21, R21 ;  /* 0x0000001500157308 */ /* 0x000ee20000002400 */
[----:B------:R-:W-:-:S01]  /*5850*/  FFMA.FTZ R78, R34, UR18, -R75 ;  /* 0x00000012224e7c23 */ /* 0x000fc2000801084b */
[----:B------:R-:W-:Y:S01]  /*5860*/  ISETP.GT.AND P2, PT, R30, 0x20, PT ;  /* 0x000000201e00780c */ /* 0x000fe20003f44270 */
[----:B------:R-:W-:-:S01]  /*5870*/  FFMA.FTZ R28, R33, UR18, -R75 ;  /* 0x00000012211c7c23 */ /* 0x000fc2000801084b */
[----:B------:R-:W-:Y:S01]  /*5880*/  FMNMX.FTZ R34, R32, R81, !PT ;  /* 0x0000005120227209 */ /* 0x000fe20007810000 */
[----:B------:R-:W-:-:S01]  /*5890*/  FFMA.FTZ R33, R137, UR18, -R75 ;  /* 0x0000001289217c23 */ /* 0x000fc2000801084b */
[----:B0-----:R-:W-:Y:S01]  /*58a0*/  FSEL R14, R14, -INF , P2 ;  /* 0xff8000000e0e7808 */ /* 0x001fe20001000000 */
[----:B------:R-:W-:-:S01]  /*58b0*/  FFMA.FTZ R138, R138, UR18, -R75 ;  /* 0x000000128a8a7c23 */ /* 0x000fc2000801084b */
[----:B------:R-:W0:Y:S01]  /*58c0*/  MUFU.TANH R24, R24 ;  /* 0x0000001800187308 */ /* 0x000e220000002400 */
[----:B------:R-:W-:Y:S01]  /*58d0*/  FMNMX.FTZ R83, R13, R34, !PT ;  /* 0x000000220d537209 */ /* 0x000fe20007810000 */
[--C-:B------:R-:W-:Y:S01]  /*58e0*/  FFMA.FTZ R79, R139, UR18, -R75.reuse ;  /* 0x000000128b4f7c23 */ /* 0x100fe2000801084b */
[----:B------:R-:W-:Y:S01]  /*58f0*/  ISETP.GT.AND P2, PT, R30, 0x28, PT ;  /* 0x000000281e00780c */ /* 0x000fe20003f44270 */
[--C-:B------:R-:W-:Y:S01]  /*5900*/  FFMA.FTZ R37, R37, UR18, -R75.reuse ;  /* 0x0000001225257c23 */ /* 0x100fe2000801084b */
[----:B-1----:R-:W-:Y:S01]  /*5910*/  FSEL R15, R15, -INF , P3 ;  /* 0xff8000000f0f7808 */ /* 0x002fe20001800000 */
[--C-:B------:R-:W-:Y:S01]  /*5920*/  FFMA.FTZ R40, R40, UR18, -R75.reuse ;  /* 0x0000001228287c23 */ /* 0x100fe2000801084b */
[----:B------:R-:W-:Y:S01]  /*5930*/  ISETP.GT.AND P3, PT, R30, 0x29, PT ;  /* 0x000000291e00780c */ /* 0x000fe20003f64270 */
[----:B------:R1:W-:Y:S01]  /*5940*/  MUFU.EX2 R12, R80 ;  /* 0x00000050000c7308 */ /* 0x0003e20000000800 */
[----:B--2---:R-:W-:Y:S01]  /*5950*/  FSEL R34, R20, -INF , P2 ;  /* 0xff80000014227808 */ /* 0x004fe20001000000 */
[--C-:B------:R-:W-:Y:S01]  /*5960*/  FFMA.FTZ R41, R41, UR18, -R75.reuse ;  /* 0x0000001229297c23 */ /* 0x100fe2000801084b */
[----:B------:R-:W-:Y:S01]  /*5970*/  ISETP.GT.AND P2, PT, R30, 0x30, PT ;  /* 0x000000301e00780c */ /* 0x000fe20003f44270 */
[--C-:B------:R-:W-:Y:S01]  /*5980*/  FFMA.FTZ R42, R42, UR18, -R75.reuse ;  /* 0x000000122a2a7c23 */ /* 0x100fe2000801084b */
[----:B---3--:R-:W-:Y:S01]  /*5990*/  FSEL R21, R21, -INF , P3 ;  /* 0xff80000015157808 */ /* 0x008fe20001800000 */
[--C-:B------:R-:W-:Y:S01]  /*59a0*/  FFMA.FTZ R43, R43, UR18, -R75.reuse ;  /* 0x000000122b2b7c23 */ /* 0x100fe2000801084b */
[----:B------:R-:W-:Y:S01]  /*59b0*/  ISETP.GT.AND P3, PT, R30, 0x31, PT ;  /* 0x000000311e00780c */ /* 0x000fe20003f64270 */
[----:B------:R-:W2:Y:S01]  /*59c0*/  MUFU.TANH R25, R25 ;  /* 0x0000001900197308 */ /* 0x000ea20000002400 */
[----:B-1----:R-:W-:-:S01]  /*59d0*/  FFMA.FTZ R80, R36, UR18, -R75 ;  /* 0x0000001224507c23 */ /* 0x002fc2000801084b */
[----:B------:R-:W-:Y:S01]  /*59e0*/  FMNMX.FTZ R36, R14, R83, !PT ;  /* 0x000000530e247209 */ /* 0x000fe20007810000 */
[----:B------:R-:W-:-:S01]  /*59f0*/  FFMA.FTZ R44, R44, UR18, -R75 ;  /* 0x000000122c2c7c23 */ /* 0x000fc2000801084b */
[----:B0-----:R-:W-:Y:S01]  /*5a00*/  FSEL R24, R24, -INF , P2 ;  /* 0xff80000018187808 */ /* 0x001fe20001000000 */
[----:B------:R-:W-:-:S01]  /*5a10*/  FFMA.FTZ R45, R45, UR18, -R75 ;  /* 0x000000122d2d7c23 */ /* 0x000fc2000801084b */
[----:B------:R-:W-:Y:S01]  /*5a20*/  FMNMX.FTZ R83, R15, R36, !PT ;  /* 0x000000240f537209 */ /* 0x000fe20007810000 */
[----:B------:R-:W-:-:S01]  /*5a30*/  FFMA.FTZ R47, R47, UR18, -R75 ;  /* 0x000000122f2f7c23 */ /* 0x000fc2000801084b */
[----:B------:R-:W0:Y:S01]  /*5a40*/  MUFU.TANH R26, R26 ;  /* 0x0000001a001a7308 */ /* 0x000e220000002400 */
[----:B------:R-:W-:Y:S01]  /*5a50*/  ISETP.GT.AND P2, PT, R30, 0x38, PT ;  /* 0x000000381e00780c */ /* 0x000fe20003f44270 */
[--C-:B------:R-:W-:Y:S01]  /*5a60*/  FFMA.FTZ R49, R49, UR18, -R75.reuse ;  /* 0x0000001231317c23 */ /* 0x100fe2000801084b */
[----:B------:R-:W-:Y:S01]  /*5a70*/  FMNMX.FTZ R36, R34, R83, !PT ;  /* 0x0000005322247209 */ /* 0x000fe20007810000 */
[--C-:B------:R-:W-:Y:S01]  /*5a80*/  FFMA.FTZ R51, R51, UR18, -R75.reuse ;  /* 0x0000001233337c23 */ /* 0x100fe2000801084b */
[----:B------:R-:W-:-:S01]  /*5a90*/  FFMA.FTZ R53, R53, UR18, -R75 ;  /* 0x0000001235357c23 */ /* 0x000fc2000801084b */
[--C-:B------:R-:W-:Y:S01]  /*5aa0*/  FFMA.FTZ R55, R55, UR18, -R75.reuse ;  /* 0x0000001237377c23 */ /* 0x100fe2000801084b */
[----:B------:R-:W-:Y:S01]  /*5ab0*/  FMNMX.FTZ R83, R21, R36, !PT ;  /* 0x0000002415537209 */ /* 0x000fe20007810000 */
[----:B------:R-:W1:Y:S01]  /*5ac0*/  MUFU.TANH R27, R27 ;  /* 0x0000001b001b7308 */ /* 0x000e620000002400 */
[----:B--2---:R-:W-:Y:S01]  /*5ad0*/  FSEL R25, R25, -INF , P3 ;  /* 0xff80000019197808 */ /* 0x004fe20001800000 */
[----:B------:R-:W-:Y:S01]  /*5ae0*/  FFMA.FTZ R36, R38, UR18, -R75 ;  /* 0x0000001226247c23 */ /* 0x000fe2000801084b */
[----:B------:R-:W-:-:S05]  /*5af0*/  ISETP.GT.AND P3, PT, R30, 0x39, PT ;  /* 0x000000391e00780c */ /* 0x000fca0003f64270 */
[----:B------:R-:W-:Y:S01]  /*5b00*/  MUFU.TANH R29, R29 ;  /* 0x0000001d001d7308 */ /* 0x000fe20000002400 */
[----:B0-----:R-:W-:Y:S02]  /*5b10*/  FSEL R38, R26, -INF , P2 ;  /* 0xff8000001a267808 */ /* 0x001fe40001000000 */
[----:B------:R-:W-:-:S05]  /*5b20*/  ISETP.GT.AND P2, PT, R30, 0x40, PT ;  /* 0x000000401e00780c */ /* 0x000fca0003f44270 */
[----:B------:R-:W0:Y:S01]  /*5b30*/  MUFU.TANH R31, R31 ;  /* 0x0000001f001f7308 */ /* 0x000e220000002400 */
[----:B-1----:R-:W-:Y:S02]  /*5b40*/  FSEL R27, R27, -INF , P3 ;  /* 0xff8000001b1b7808 */ /* 0x002fe40001800000 */
[----:B------:R-:W-:-:S05]  /*5b50*/  ISETP.GT.AND P3, PT, R30, 0x41, PT ;  /* 0x000000411e00780c */ /* 0x000fca0003f64270 */
[----:B------:R1:W-:Y:S08]  /*5b60*/  MUFU.EX2 R81, R78 ;  /* 0x0000004e00517308 */ /* 0x0003f00000000800 */
[----:B------:R-:W2:Y:S01]  /*5b70*/  MUFU.TANH R59, R59 ;  /* 0x0000003b003b7308 */ /* 0x000ea20000002400 */
[----:B-1----:R-:W-:Y:S02]  /*5b80*/  FMNMX.FTZ R78, R24, R83, !PT ;  /* 0x00000053184e7209 */ /* 0x002fe40007810000 */
[----:B0-----:R-:W-:-:S02]  /*5b90*/  FSEL R31, R31, -INF , P3 ;  /* 0xff8000001f1f7808 */ /* 0x001fc40001800000 */
[----:B------:R-:W-:Y:S01]  /*5ba0*/  FMNMX.FTZ R83, R25, R78, !PT ;  /* 0x0000004e19537209 */ /* 0x000fe20007810000 */
[----:B------:R-:W-:Y:S01]  /*5bb0*/  FFMA.FTZ R78, R39, UR18, -R75 ;  /* 0x00000012274e7c23 */ /* 0x000fe2000801084b */
[----:B------:R-:W-:Y:S01]  /*5bc0*/  FSEL R39, R29, -INF , P2 ;  /* 0xff8000001d277808 */ /* 0x000fe20001000000 */
[----:B------:R-:W0:Y:S01]  /*5bd0*/  MUFU.TANH R63, R63 ;  /* 0x0000003f003f7308 */ /* 0x000e220000002400 */
[----:B------:R-:W-:Y:S02]  /*5be0*/  FMNMX.FTZ R26, R38, R83, !PT ;  /* 0x00000053261a7209 */ /* 0x000fe40007810000 */
[C---:B------:R-:W-:Y:S02]  /*5bf0*/  ISETP.GT.AND P2, PT, R30.reuse, 0x48, PT ;  /* 0x000000481e00780c */ /* 0x040fe40003f44270 */
[----:B------:R-:W-:Y:S02]  /*5c00*/  FMNMX.FTZ R26, R27, R26, !PT ;  /* 0x0000001a1b1a7209 */ /* 0x000fe40007810000 */
[----:B------:R-:W-:Y:S01]  /*5c10*/  ISETP.GT.AND P3, PT, R30, 0x49, PT ;  /* 0x000000491e00780c */ /* 0x000fe20003f64270 */
[----:B------:R-:W1:Y:S01]  /*5c20*/  MUFU.TANH R64, R64 ;  /* 0x0000004000407308 */ /* 0x000e620000002400 */
[----:B------:R-:W-:-:S02]  /*5c30*/  FMNMX.FTZ R26, R39, R26, !PT ;  /* 0x0000001a271a7209 */ /* 0x000fc40007810000 */
[----:B--2---:R-:W-:Y:S02]  /*5c40*/  FSEL R59, R59, -INF , P2 ;  /* 0xff8000003b3b7808 */ /* 0x004fe40001000000 */
[----:B------:R-:W-:Y:S02]  /*5c50*/  FMNMX.FTZ R26, R31, R26, !PT ;  /* 0x0000001a1f1a7209 */ /* 0x000fe40007810000 */
[C---:B------:R-:W-:Y:S01]  /*5c60*/  ISETP.GT.AND P2, PT, R30.reuse, 0x50, PT ;  /* 0x000000501e00780c */ /* 0x040fe20003f44270 */
        /* <DEDUP_REMOVED lines=45> */
[----:B------:R1:W-:Y:S01]  /*5f40*/  MUFU.EX2 R29, R78 ;  /* 0x0000004e001d7308 */ /* 0x0003e20000000800 */
[----:B--2---:R-:W-:-:S04]  /*5f50*/  FSEL R74, R74, -INF , P2 ;  /* 0xff8000004a4a7808 */ /* 0x004fc80001000000 */
[----:B------:R-:W-:-:S03]  /*5f60*/  FMNMX.FTZ R83, R74, R83, !PT ;  /* 0x000000534a537209 */ /* 0x000fc60007810000 */
[----:B------:R-:W-:Y:S01]  /*5f70*/  MUFU.EX2 R28, R28 ;  /* 0x0000001c001c7308 */ /* 0x000fe20000000800 */
[----:B0-----:R-:W-:Y:S01]  /*5f80*/  FSEL R76, R76, -INF , P3 ;  /* 0xff8000004c4c7808 */ /* 0x001fe20001800000 */
[--C-:B-1----:R-:W-:Y:S01]  /*5f90*/  FFMA.FTZ R78, R46, UR18, -R75.reuse ;  /* 0x000000122e4e7c23 */ /* 0x102fe2000801084b */
[----:B------:R-:W-:-:S01]  /*5fa0*/  FFMA.FTZ R46, R48, UR18, -R75 ;  /* 0x00000012302e7c23 */ /* 0x000fc2000801084b */
[--C-:B------:R-:W-:Y:S01]  /*5fb0*/  FFMA.FTZ R48, R50, UR18, -R75.reuse ;  /* 0x0000001232307c23 */ /* 0x100fe2000801084b */
[----:B------:R-:W-:Y:S01]  /*5fc0*/  FMNMX.FTZ R83, R76, R83, !PT ;  /* 0x000000534c537209 */ /* 0x000fe20007810000 */
[--C-:B------:R-:W-:Y:S01]  /*5fd0*/  FFMA.FTZ R50, R52, UR18, -R75.reuse ;  /* 0x0000001234327c23 */ /* 0x100fe2000801084b */
[----:B------:R-:W-:-:S01]  /*5fe0*/  FFMA.FTZ R52, R54, UR18, -R75 ;  /* 0x0000001236347c23 */ /* 0x000fc2000801084b */
[----:B------:R0:W-:Y:S01]  /*5ff0*/  MUFU.EX2 R30, R78 ;  /* 0x0000004e001e7308 */ /* 0x0001e20000000800 */
[----:B------:R-:W-:-:S01]  /*6000*/  FFMA.FTZ R54, R57, UR18, -R75 ;  /* 0x0000001239367c23 */ /* 0x000fc2000801084b */
[----:B------:R-:W0:Y:S01]  /*6010*/  SHFL.BFLY PT, R26, R83, 0x2, 0x1f ;  /* 0x0c401f00531a7f89 */ /* 0x000e2200000e0000 */
[----:B------:R-:W-:-:S01]  /*6020*/  FFMA.FTZ R57, R58, UR18, -R75 ;  /* 0x000000123a397c23 */ /* 0x000fc2000801084b */
[----:B------:R-:W-:-:S04]  /*6030*/  FFMA.FTZ R58, R60, UR18, -R75 ;  /* 0x000000123c3a7c23 */ /* 0x000fc8000801084b */
        /* <DEDUP_REMOVED lines=9> */
[--C-:B------:R-:W-:Y:S01]  /*60d0*/  FFMA.FTZ R83, R56, UR18, -R75.reuse ;  /* 0x0000001238537c23 */ /* 0x100fe2000801084b */
[----:B------:R-:W-:-:S01]  /*60e0*/  FFMA.FTZ R56, R61, UR18, -R75 ;  /* 0x000000123d387c23 */ /* 0x000fc2000801084b */
[----:B------:R-:W-:Y:S01]  /*60f0*/  FFMA.FTZ R61, R62, UR18, -R75 ;  /* 0x000000123e3d7c23 */ /* 0x000fe2000801084b */
        /* <DEDUP_REMOVED lines=15> */
[----:B------:R-:W-:Y:S01]  /*61f0*/  FSEL R38, R26, RZ, P2 ;  /* 0x000000ff1a267208 */ /* 0x000fe20001000000 */
[--C-:B------:R-:W-:Y:S01]  /*6200*/  FFMA.FTZ R11, R32, UR18, -R60.reuse ;  /* 0x00000012200b7c23 */ /* 0x100fe2000801083c */
[----:B------:R-:W-:Y:S01]  /*6210*/  FMUL.FTZ R77, R77, UR18 ;  /* 0x000000124d4d7c20 */ /* 0x000fe20008410000 */
        /* <DEDUP_REMOVED lines=14> */
[----:B------:R-:W-:-:S05]  /*6300*/  FFMA.FTZ R31, R59, UR18, -R60 ;  /* 0x000000123b1f7c23 */ /* 0x000fca000801083c */
        /* <DEDUP_REMOVED lines=129> */
.L_x_12481:
        /* <DEDUP_REMOVED lines=91> */
.L_x_12471:
[----:B------:R-:W-:-:S13]  /*70d0*/  ISETP.LE.AND P1, PT, RZ, UR51, PT ;  /* 0x00000033ff007c0c */ /* 0x000fda000bf23270 */
[----:B------:R-:W-:Y:S05]  /*70e0*/  @!P1 BRA `(.L_x_12483) ;  /* 0x0000002000f49947 */ /* 0x000fea0003800000 */
[----:B------:R-:W-:Y:S01]  /*70f0*/  IMAD.MOV.U32 R5, RZ, RZ, R26 ;  /* 0x000000ffff057224 */ /* 0x000fe200078e001a */
[----:B------:R-:W-:Y:S01]  /*7100*/  UMOV UR17, UR37 ;  /* 0x0000002500117c82 */ /* 0x000fe20008000000 */
[----:B------:R-:W-:Y:S01]  /*7110*/  IMAD.MOV.U32 R4, RZ, RZ, R35 ;  /* 0x000000ffff047224 */ /* 0x000fe200078e0023 */
[----:B------:R-:W-:Y:S01]  /*7120*/  UMOV UR19, UR38 ;  /* 0x0000002600137c82 */ /* 0x000fe20008000000 */
[----:B------:R-:W-:-:S05]  /*7130*/  ULDC UR18, c[0x0][0x988] ;  /* 0x0002620000127ab9 */ /* 0x000fca0000000800 */
.L_x_12494:
[----:B------:R-:W-:-:S04]  /*7140*/  UIADD3 UR38, UR19, 0x1, URZ ;  /* 0x0000000113267890 */ /* 0x000fc8000fffe03f */
[----:B------:R-:W-:-:S04]  /*7150*/  UISETP.NE.AND UP0, UPT, UR38, 0x2, UPT ;  /* 0x000000022600788c */ /* 0x000fc8000bf05270 */
[----:B------:R-:W-:Y:S02]  /*7160*/  USEL UR37, URZ, 0x1, UP0 ;  /* 0x000000013f257887 */ /* 0x000fe40008000000 */
[----:B------:R-:W-:Y:S02]  /*7170*/  USEL UR38, UR38, URZ, UP0 ;  /* 0x0000003f26267287 */ /* 0x000fe40008000000 */
[----:B------:R-:W-:Y:S01]  /*7180*/  ULOP3.LUT UR37, UR17, UR37, URZ, 0x3c, !UPT ;  /* 0x0000002511257292 */ /* 0x000fe2000f8e3c3f */
[----:B------:R-:W-:Y:S11]  /*7190*/  @!P0 BRA `(.L_x_12484) ;  /* 0x0000000000048947 */ /* 0x000ff60003800000 */
[----:B------:R-:W-:Y:S01]  /*71a0*/  BPT.TRAP 0x1 ;  /* 0x000000040000795c */ /* 0x000fe20000300000 */
.L_x_12484:
[----:B------:R-:W-:Y:S01]  /*71b0*/  ULEA UR6, UR38, UR46, 0x3 ;  /* 0x0000002e26067291 */ /* 0x000fe2000f8e183f */
[----:B------:R-:W-:-:S05]  /*71c0*/  IMAD.U32 R6, RZ, RZ, UR37 ;  /* 0x00000025ff067e24 */ /* 0x000fca000f8e00ff */
[----:B------:R-:W-:-:S04]  /*71d0*/  SHF.L.U32 R6, R6, 0x1f, RZ ;  /* 0x0000001f06067819 */ /* 0x000fc800000006ff */
[----:B------:R0:W1:Y:S01]  /*71e0*/  SYNCS.PHASECHK.TRANS64.TRYWAIT P1, [UR6+0x19c30], R6 ;  /* 0x019c3006ff0075a7 */ /* 0x0000620008020146 */
[----:B------:R-:W-:Y:S05]  /*71f0*/  @!P0 BRA `(.L_x_12485) ;  /* 0x0000000000048947 */ /* 0x000fea0003800000 */
[----:B------:R-:W-:Y:S01]  /*7200*/  BPT.TRAP 0x1 ;  /* 0x000000040000795c */ /* 0x000fe20000300000 */
.L_x_12485:
[----:B-1----:R-:W-:Y:S05]  /*7210*/  @P1 BRA `(.L_x_12486) ;  /* 0x0000000000081947 */ /* 0x002fea0003800000 */
[----:B------:R-:W1:Y:S02]  /*7220*/  SYNCS.PHASECHK.TRANS64.TRYWAIT P1, [UR6+0x19c30], R6 ;  /* 0x019c3006ff0075a7 */ /* 0x000e640008020146 */
[----:B-1----:R-:W-:Y:S05]  /*7230*/  @!P1 BRA `(.L_x_12487) ;  /* 0x000000ac00809947 */ /* 0x002fea0003800000 */
.L_x_12486:
        /* <DEDUP_REMOVED lines=17> */
.L_x_12488:
[----:B------:R-:W-:Y:S01]  /*7350*/  ULEA UR11, UR19, UR46, 0x3 ;  /* 0x0000002e130b7291 */ /* 0x000fe2000f8e183f */
[----:B01----:R-:W-:-:S05]  /*7360*/  IMAD.U32 R6, RZ, RZ, UR17 ;  /* 0x00000011ff067e24 */ /* 0x003fca000f8e00ff */
[----:B------:R-:W-:-:S04]  /*7370*/  SHF.L.U32 R6, R6, 0x1f, RZ ;  /* 0x0000001f06067819 */ /* 0x000fc800000006ff */
[----:B------:R0:W1:Y:S01]  /*7380*/  SYNCS.PHASECHK.TRANS64.TRYWAIT P1, [UR11+0x19c50], R6 ;  /* 0x019c5006ff0075a7 */ /* 0x000062000802014b */
[----:B------:R-:W-:Y:S05]  /*7390*/  @!P0 BRA `(.L_x_12489) ;  /* 0x0000000000048947 */ /* 0x000fea0003800000 */
[----:B------:R-:W-:Y:S01]  /*73a0*/  BPT.TRAP 0x1 ;  /* 0x000000040000795c */ /* 0x000fe20000300000 */
.L_x_12489:
[----:B-1----:R-:W-:Y:S05]  /*73b0*/  @P1 BRA `(.L_x_12490) ;  /* 0x0000000000081947 */ /* 0x002fea0003800000 */
[----:B------:R-:W1:Y:S02]  /*73c0*/  SYNCS.PHASECHK.TRANS64.TRYWAIT P1, [UR11+0x19c50], R6 ;  /* 0x019c5006ff0075a7 */ /* 0x000e64000802014b */
[----:B-1----:R-:W-:Y:S05]  /*73d0*/  @!P1 BRA `(.L_x_12491) ;  /* 0x000000ac00309947 */ /* 0x002fea0003800000 */
.L_x_12490:
        /* <DEDUP_REMOVED lines=27> */
.L_x_12492:
        /* <DEDUP_REMOVED lines=408> */
.L_x_12493:
        /* <DEDUP_REMOVED lines=91> */
.L_x_12483:
[----:B------:R-:W-:Y:S06]  /*94c0*/  BAR.ARV 0x8, 0x200 ;  /* 0x0208000000007b1d */ /* 0x000fec0000002000 */
[----:B------:R-:W-:Y:S05]  /*94d0*/  @!P0 BRA `(.L_x_12495) ;  /* 0x0000000000048947 */ /* 0x000fea0003800000 */
[----:B------:R-:W-:Y:S01]  /*94e0*/  BPT.TRAP 0x1 ;  /* 0x000000040000795c */ /* 0x000fe20000300000 */
.L_x_12495:
[----:B------:R-:W-:Y:S01]  /*94f0*/  ULEA UR14, UR38, UR46, 0x3 ;  /* 0x0000002e260e7291 */ /* 0x000fe2000f8e183f */
[----:B------:R-:W-:-:S05]  /*9500*/  IMAD.U32 R0, RZ, RZ, UR37 ;  /* 0x00000025ff007e24 */ /* 0x000fca000f8e00ff */
[----:B------:R-:W-:-:S04]  /*9510*/  SHF.L.U32 R0, R0, 0x1f, RZ ;  /* 0x0000001f00007819 */ /* 0x000fc800000006ff */
[----:B------:R0:W1:Y:S01]  /*9520*/  SYNCS.PHASECHK.TRANS64.TRYWAIT P1, [UR14+0x19c50], R0 ;  /* 0x019c5000ff0075a7 */ /* 0x000062000802014e */
[----:B------:R-:W-:Y:S05]  /*9530*/  @!P0 BRA `(.L_x_12496) ;  /* 0x0000000000048947 */ /* 0x000fea0003800000 */
[----:B------:R-:W-:Y:S01]  /*9540*/  BPT.TRAP 0x1 ;  /* 0x000000040000795c */ /* 0x000fe20000300000 */
.L_x_12496:
[----:B-1----:R-:W-:Y:S05]  /*9550*/  @P1 BRA `(.L_x_12497) ;  /* 0x0000000000081947 */ /* 0x002fea0003800000 */
[----:B------:R-:W1:Y:S02]  /*9560*/  SYNCS.PHASECHK.TRANS64.TRYWAIT P1, [UR14+0x19c50], R0 ;  /* 0x019c5000ff0075a7 */ /* 0x000e64000802014e */
[----:B-1----:R-:W-:Y:S05]  /*9570*/  @!P1 BRA `(.L_x_12498) ;  /* 0x0000008800e09947 */ /* 0x002fea0003800000 */
.L_x_12497:
        /* <DEDUP_REMOVED lines=81> */
.L_x_12499:
        /* <DEDUP_REMOVED lines=58> */
.L_x_12463:
        /* <DEDUP_REMOVED lines=40> */
[----:B------:R-:W-:Y:S02]  /*a0b0*/  SEL R42, R27, R24, P0 ;  /* 0x000000181b2a7207 */ /* 0x000fe40000000000 */
[----:B------:R-:W-:Y:S01]  /*a0c0*/  SEL R27, R24, R27, P0 ;  /* 0x0000001b181b7207 */ /* 0x000fe20000000000 */
[----:B------:R-:W-:Y:S01]  /*a0d0*/  IMAD.WIDE R12, R156, 0x2, R4 ;  /* 0x000000029c0c7825 */ /* 0x000fe200078e0204 */
[----:B------:R-:W-:Y:S02]  /*a0e0*/  F2FP.BF16.F32.PACK_AB R33, R100, R33 ;  /* 0x000000216421723e */ /* 0x000fe400000010ff */
[----:B------:R-:W-:Y:S02]  /*a0f0*/  F2FP.BF16.F32.PACK_AB R30, R101, R30 ;  /* 0x0000001e651e723e */ /* 0x000fe400000010ff */
[C---:B------:R-:W-:Y:S02]  /*a100*/  IADD3 R51, P5, R12.reuse, 0x20, RZ ;  /* 0x000000200c337810 */ /* 0x040fe40007fbe0ff */
[----:B------:R-:W-:-:S02]  /*a110*/  IADD3 R53, P4, R12, 0x3000, RZ ;  /* 0x000030000c357810 */ /* 0x000fc40007f9e0ff */
[----:B------:R-:W-:Y:S02]  /*a120*/  LOP3.LUT R6, R51, 0x180, RZ, 0xc0, !PT ;  /* 0x0000018033067812 */ /* 0x000fe400078ec0ff */
[----:B------:R-:W-:Y:S02]  /*a130*/  F2FP.BF16.F32.PACK_AB R11, R132, R11 ;  /* 0x0000000b840b723e */ /* 0x000fe400000010ff */
[----:B------:R-:W-:Y:S02]  /*a140*/  SHF.R.U64 R6, R6, 0x3, RZ ;  /* 0x0000000306067819 */ /* 0x000fe400000012ff */
[----:B------:R-:W-:Y:S02]  /*a150*/  F2FP.BF16.F32.PACK_AB R8, R133, R8 ;  /* 0x000000088508723e */ /* 0x000fe400000010ff */
[----:B------:R-:W-:Y:S02]  /*a160*/  LOP3.LUT R24, R6, R51, RZ, 0x3c, !PT ;  /* 0x0000003306187212 */ /* 0x000fe400078e3cff */
[----:B------:R-:W-:-:S02]  /*a170*/  LOP3.LUT R6, R53, 0x180, RZ, 0xc0, !PT ;  /* 0x0000018035067812 */ /* 0x000fc400078ec0ff */
[----:B------:R-:W-:Y:S02]  /*a180*/  F2FP.BF16.F32.PACK_AB R35, R94, R35 ;  /* 0x000000235e23723e */ /* 0x000fe400000010ff */
[----:B------:R-:W-:Y:S02]  /*a190*/  F2FP.BF16.F32.PACK_AB R32, R95, R32 ;  /* 0x000000205f20723e */ /* 0x000fe400000010ff */
[----:B------:R-:W-:Y:S02]  /*a1a0*/  F2FP.BF16.F32.PACK_AB R29, R108, R29 ;  /* 0x0000001d6c1d723e */ /* 0x000fe400000010ff */
[----:B------:R-:W-:Y:S02]  /*a1b0*/  F2FP.BF16.F32.PACK_AB R26, R109, R26 ;  /* 0x0000001a6d1a723e */ /* 0x000fe400000010ff */
[----:B------:R-:W-:Y:S02]  /*a1c0*/  SEL R36, R37, R34, P0 ;  /* 0x0000002225247207 */ /* 0x000fe40000000000 */
[----:B------:R-:W-:-:S02]  /*a1d0*/  F2FP.BF16.F32.PACK_AB R21, R118, R21 ;  /* 0x000000157615723e */ /* 0x000fc400000010ff */
[----:B------:R-:W-:Y:S02]  /*a1e0*/  F2FP.BF16.F32.PACK_AB R14, R119, R14 ;  /* 0x0000000e770e723e */ /* 0x000fe400000010ff */
[----:B------:R-:W-:Y:S02]  /*a1f0*/  SEL R37, R34, R37, P0 ;  /* 0x0000002522257207 */ /* 0x000fe40000000000 */
[----:B------:R-:W-:Y:S02]  /*a200*/  IADD3 R55, P3, R12, 0x3020, RZ ;  /* 0x000030200c377810 */ /* 0x000fe40007f7e0ff */
[----:B------:R-:W-:Y:S02]  /*a210*/  F2FP.BF16.F32.PACK_AB R31, R102, R31 ;  /* 0x0000001f661f723e */ /* 0x000fe400000010ff */
[----:B------:R-:W-:Y:S01]  /*a220*/  F2FP.BF16.F32.PACK_AB R28, R103, R28 ;  /* 0x0000001c671c723e */ /* 0x000fe200000010ff */
[----:B------:R-:W-:Y:S01]  /*a230*/  IMAD.X R15, RZ, RZ, R13, P3 ;  /* 0x000000ffff0f7224 */ /* 0x000fe200018e060d */
[----:B------:R-:W-:-:S02]  /*a240*/  F2FP.BF16.F32.PACK_AB R25, R116, R25 ;  /* 0x000000197419723e */ /* 0x000fc400000010ff */
[----:B------:R-:W-:Y:S02]  /*a250*/  F2FP.BF16.F32.PACK_AB R20, R117, R20 ;  /* 0x000000147514723e */ /* 0x000fe400000010ff */
[----:B------:R-:W-:Y:S02]  /*a260*/  SEL R34, R33, R30, P0 ;  /* 0x0000001e21227207 */ /* 0x000fe40000000000 */
[----:B------:R-:W-:Y:S02]  /*a270*/  SEL R33, R30, R33, P0 ;  /* 0x000000211e217207 */ /* 0x000fe40000000000 */
[----:B------:R-:W-:Y:S02]  /*a280*/  SEL R40, R11, R8, P0 ;  /* 0x000000080b287207 */ /* 0x000fe40000000000 */
[----:B------:R-:W-:Y:S02]  /*a290*/  SEL R45, R8, R11, P0 ;  /* 0x0000000b082d7207 */ /* 0x000fe40000000000 */
[----:B------:R-:W-:-:S02]  /*a2a0*/  SHF.R.U64 R6, R6, 0x3, RZ ;  /* 0x0000000306067819 */ /* 0x000fc400000012ff */
[----:B------:R-:W-:Y:S02]  /*a2b0*/  F2FP.BF16.F32.PACK_AB R127, R127, R10 ;  /* 0x0000000a7f7f723e */ /* 0x000fe400000010ff */
[----:B------:R-:W-:Y:S02]  /*a2c0*/  SEL R30, R29, R26, P0 ;  /* 0x0000001a1d1e7207 */ /* 0x000fe40000000000 */
[----:B------:R-:W-:Y:S02]  /*a2d0*/  SEL R8, R35, R32, P0 ;  /* 0x0000002023087207 */ /* 0x000fe40000000000 */
[C---:B------:R-:W-:Y:S02]  /*a2e0*/  LOP3.LUT R7, R12.reuse, 0x180, RZ, 0xc0, !PT ;  /* 0x000001800c077812 */ /* 0x040fe400078ec0ff */
[----:B------:R-:W-:Y:S02]  /*a2f0*/  IADD3 R57, P2, R12, 0x6000, RZ ;  /* 0x000060000c397810 */ /* 0x000fe40007f5e0ff */
[----:B------:R-:W-:-:S02]  /*a300*/  SEL R29, R26, R29, P0 ;  /* 0x0000001d1a1d7207 */ /* 0x000fc40000000000 */
[----:B------:R-:W-:Y:S02]  /*a310*/  SEL R35, R32, R35, P0 ;  /* 0x0000002320237207 */ /* 0x000fe40000000000 */
[----:B------:R-:W-:Y:S02]  /*a320*/  SEL R44, R21, R14, P0 ;  /* 0x0000000e152c7207 */ /* 0x000fe40000000000 */
[----:B------:R-:W-:Y:S01]  /*a330*/  SEL R47, R14, R21, P0 ;  /* 0x000000150e2f7207 */ /* 0x000fe20000000000 */
[--C-:B------:R-:W-:Y:S01]  /*a340*/  IMAD.X R21, RZ, RZ, R13.reuse, P4 ;  /* 0x000000ffff157224 */ /* 0x100fe200020e060d */
[----:B------:R-:W-:Y:S02]  /*a350*/  LOP3.LUT R10, R55, 0x180, RZ, 0xc0, !PT ;  /* 0x00000180370a7812 */ /* 0x000fe400078ec0ff */
[----:B------:R-:W-:Y:S02]  /*a360*/  SEL R26, R25, R20, P0 ;  /* 0x00000014191a7207 */ /* 0x000fe40000000000 */
[----:B------:R-:W-:Y:S01]  /*a370*/  SEL R39, R20, R25, P0 ;  /* 0x0000001914277207 */ /* 0x000fe20000000000 */
[----:B------:R-:W-:Y:S01]  /*a380*/  IMAD.X R25, RZ, RZ, R13, P5 ;  /* 0x000000ffff197224 */ /* 0x000fe200028e060d */
[----:B------:R-:W-:-:S02]  /*a390*/  SEL R32, R31, R28, P0 ;  /* 0x0000001c1f207207 */ /* 0x000fc40000000000 */
[----:B------:R-:W-:Y:S02]  /*a3a0*/  SEL R31, R28, R31, P0 ;  /* 0x0000001f1c1f7207 */ /* 0x000fe40000000000 */
[----:B------:R-:W-:Y:S02]  /*a3b0*/  LOP3.LUT R20, R6, R53, RZ, 0x3c, !PT ;  /* 0x0000003506147212 */ /* 0x000fe400078e3cff */
[----:B------:R-:W-:Y:S02]  /*a3c0*/  SHF.R.U64 R7, R7, 0x3, RZ ;  /* 0x0000000307077819 */ /* 0x000fe400000012ff */
[----:B------:R-:W-:Y:S02]  /*a3d0*/  LOP3.LUT R28, R57, 0x180, RZ, 0xc0, !PT ;  /* 0x00000180391c7812 */ /* 0x000fe400078ec0ff */
[----:B------:R-:W-:Y:S02]  /*a3e0*/  SHF.R.U64 R10, R10, 0x3, RZ ;  /* 0x000000030a0a7819 */ /* 0x000fe400000012ff */
[----:B------:R-:W-:-:S02]  /*a3f0*/  IADD3 R59, P1, R12, 0x6020, RZ ;  /* 0x000060200c3b7810 */ /* 0x000fc40007f3e0ff */
[----:B------:R-:W-:Y:S02]  /*a400*/  MOV R53, R20 ;  /* 0x0000001400357202 */ /* 0x000fe40000000f00 */
[----:B------:R-:W-:Y:S01]  /*a410*/  LOP3.LUT R12, R7, R12, RZ, 0x3c, !PT ;  /* 0x0000000c070c7212 */ /* 0x000fe200078e3cff */
[----:B------:R-:W-:Y:S01]  /*a420*/  IMAD.X R7, RZ, RZ, R13, P1 ;  /* 0x000000ffff077224 */ /* 0x000fe200008e060d */
[----:B------:R-:W-:Y:S02]  /*a430*/  SHF.R.U64 R28, R28, 0x3, RZ ;  /* 0x000000031c1c7819 */ /* 0x000fe400000012ff */
[----:B------:R-:W-:Y:S02]  /*a440*/  LOP3.LUT R14, R10, R55, RZ, 0x3c, !PT ;  /* 0x000000370a0e7212 */ /* 0x000fe400078e3cff */
[----:B------:R-:W-:Y:S02]  /*a450*/  SEL R46, R126, R127, P0 ;  /* 0x0000007f7e2e7207 */ /* 0x000fe40000000000 */
[----:B------:R-:W-:-:S02]  /*a460*/  SEL R127, R127, R126, P0 ;  /* 0x0000007e7f7f7207 */ /* 0x000fc40000000000 */
[-C--:B------:R-:W-:Y:S02]  /*a470*/  IADD3.X R11, RZ, R13.reuse, RZ, P2, !PT ;  /* 0x0000000dff0b7210 */ /* 0x080fe400017fe4ff */
[----:B------:R-:W-:Y:S02]  /*a480*/  MOV R55, R12 ;  /* 0x0000000c00377202 */ /* 0x000fe40000000f00 */
[----:B------:R-:W-:Y:S02]  /*a490*/  MOV R54, R24 ;  /* 0x0000001800367202 */ /* 0x000fe40000000f00 */
[----:B------:R-:W-:Y:S02]  /*a4a0*/  LOP3.LUT R10, R28, R57, RZ, 0x3c, !PT ;  /* 0x000000391c0a7212 */ /* 0x000fe400078e3cff */
[----:B------:R-:W-:Y:S02]  /*a4b0*/  MOV R52, R14 ;  /* 0x0000000e00347202 */ /* 0x000fe40000000f00 */
[----:B------:R-:W-:-:S02]  /*a4c0*/  LOP3.LUT R50, R59, 0x180, RZ, 0xc0, !PT ;  /* 0x000001803b327812 */ /* 0x000fc400078ec0ff */
[----:B------:R-:W-:Y:S02]  /*a4d0*/  MOV R51, R10 ;  /* 0x0000000a00337202 */ /* 0x000fe40000000f00 */
[----:B------:R-:W-:Y:S02]  /*a4e0*/  SHF.R.U64 R50, R50, 0x3, RZ ;  /* 0x0000000332327819 */ /* 0x000fe400000012ff */
[----:B------:R-:W-:Y:S02]  /*a4f0*/  PLOP3.LUT P2, PT, PT, PT, UP0, 0x80, 0x0 ;  /* 0x000000000000781c */ /* 0x000fe40003f4f008 */
[----:B------:R-:W-:-:S04]  /*a500*/  LOP3.LUT R6, R50, R59, RZ, 0x3c, !PT ;  /* 0x0000003b32067212 */ /* 0x000fc800078e3cff */
[----:B------:R-:W-:Y:S01]  /*a510*/  MOV R50, R6 ;  /* 0x0000000600327202 */ /* 0x000fe20000000f00 */
[----:B------:R-:W-:Y:S02]  /*a520*/  IMAD.U32 R6, RZ, RZ, UR6 ;  /* 0x00000006ff067e24 */ /* 0x000fe4000f8e00ff */
[----:B------:R-:W-:Y:S01]  /*a530*/  IMAD.U32 R7, RZ, RZ, UR7 ;  /* 0x00000007ff077e24 */ /* 0x000fe2000f8e00ff */
[----:B------:R-:W-:Y:S01]  /*a540*/  ULDC.64 UR6, c[0x0][0xc08] ;  /* 0x0003020000067ab9 */ /* 0x000fe20000000a00 */
[----:B--2---:R-:W-:Y:S01]  /*a550*/  LOP3.LUT R20, R9, 0x2, RZ, 0x3c, !PT ;  /* 0x0000000209147812 */ /* 0x004fe200078e3cff */
[----:B------:R-:W-:Y:S04]  /*a560*/  SHFL.IDX PT, R13, R8, R9, 0x1c1f ;  /* 0x001c1f09080d7589 */ /* 0x000fe800000e0000 */
[----:B------:R-:W0:Y:S04]  /*a570*/  SHFL.IDX PT, R24, R35, R20, 0x1c1f ;  /* 0x001c1f1423187589 */ /* 0x000e2800000e0000 */
[----:B------:R-:W-:Y:S04]  /*a580*/  SHFL.IDX PT, R36, R36, R9, 0x1c1f ;  /* 0x001c1f0924247589 */ /* 0x000fe800000e0000 */
[----:B------:R-:W1:Y:S04]  /*a590*/  SHFL.IDX PT, R37, R37, R20, 0x1c1f ;  /* 0x001c1f1425257589 */ /* 0x000e6800000e0000 */
[----:B------:R-:W-:Y:S04]  /*a5a0*/  SHFL.IDX PT, R15, R32, R9, 0x1c1f ;  /* 0x001c1f09200f7589 */ /* 0x000fe800000e0000 */
[----:B------:R-:W-:Y:S04]  /*a5b0*/  SHFL.IDX PT, R28, R31, R20, 0x1c1f ;  /* 0x001c1f141f1c7589 */ /* 0x000fe800000e0000 */
[----:B------:R-:W-:Y:S04]  /*a5c0*/  SHFL.IDX PT, R34, R34, R9, 0x1c1f ;  /* 0x001c1f0922227589 */ /* 0x000fe800000e0000 */
[----:B------:R-:W2:Y:S01]  /*a5d0*/  SHFL.IDX PT, R33, R33, R20, 0x1c1f ;  /* 0x001c1f1421217589 */ /* 0x000ea200000e0000 */
[----:B0-----:R-:W-:-:S03]  /*a5e0*/  SEL R11, R24, R13, P0 ;  /* 0x0000000d180b7207 */ /* 0x001fc60000000000 */
[----:B------:R-:W-:Y:S04]  /*a5f0*/  SHFL.IDX PT, R42, R42, R9, 0x1c1f ;  /* 0x001c1f092a2a7589 */ /* 0x000fe800000e0000 */
[----:B------:R-:W0:Y:S01]  /*a600*/  SHFL.IDX PT, R27, R27, R20, 0x1c1f ;  /* 0x001c1f141b1b7589 */ /* 0x000e2200000e0000 */
[----:B-1----:R-:W-:Y:S02]  /*a610*/  SEL R8, R36, R37, P0 ;  /* 0x0000002524087207 */ /* 0x002fe40000000000 */
[----:B------:R-:W-:Y:S01]  /*a620*/  SEL R10, R37, R36, P0 ;  /* 0x00000024250a7207 */ /* 0x000fe20000000000 */
[----:B------:R-:W-:Y:S04]  /*a630*/  SHFL.IDX PT, R30, R30, R9, 0x1c1f ;  /* 0x001c1f091e1e7589 */ /* 0x000fe800000e0000 */
[----:B------:R-:W1:Y:S04]  /*a640*/  SHFL.IDX PT, R29, R29, R20, 0x1c1f ;  /* 0x001c1f141d1d7589 */ /* 0x000e6800000e0000 */
[----:B------:R1:W-:Y:S04]  /*a650*/  SHFL.IDX PT, R21, R26, R9, 0x1c1f ;  /* 0x001c1f091a157589 */ /* 0x0003e800000e0000 */
[----:B------:R-:W-:Y:S01]  /*a660*/  SHFL.IDX PT, R44, R44, R9, 0x1c1f ;  /* 0x001c1f092c2c7589 */ /* 0x000fe200000e0000 */
[----:B--2---:R-:W-:-:S02]  /*a670*/  SEL R12, R34, R33, P0 ;  /* 0x00000021220c7207 */ /* 0x004fc40000000000 */
[----:B------:R-:W-:Y:S01]  /*a680*/  SEL R14, R33, R34, P0 ;  /* 0x00000022210e7207 */ /* 0x000fe20000000000 */
[----:B------:R-:W-:Y:S04]  /*a690*/  SHFL.IDX PT, R32, R39, R20, 0x1c1f ;  /* 0x001c1f1427207589 */ /* 0x000fe800000e0000 */
[----:B------:R-:W2:Y:S01]  /*a6a0*/  SHFL.IDX PT, R47, R47, R20, 0x1c1f ;  /* 0x001c1f142f2f7589 */ /* 0x000ea200000e0000 */
[----:B0-----:R-:W-:Y:S02]  /*a6b0*/  SEL R25, R42, R27, P0 ;  /* 0x0000001b2a197207 */ /* 0x001fe40000000000 */
[----:B------:R-:W-:Y:S01]  /*a6c0*/  SEL R27, R27, R42, P0 ;  /* 0x0000002a1b1b7207 */ /* 0x000fe20000000000 */
[----:B------:R-:W-:Y:S04]  /*a6d0*/  SHFL.IDX PT, R38, R38, R9, 0x1c1f ;  /* 0x001c1f0926267589 */ /* 0x000fe800000e0000 */
[----:B------:R-:W-:Y:S01]  /*a6e0*/  SHFL.IDX PT, R46, R46, R9, 0x1c1f ;  /* 0x001c1f092e2e7589 */ /* 0x000fe200000e0000 */
[----:B-1----:R-:W-:-:S03]  /*a6f0*/  SEL R26, R29, R30, P0 ;  /* 0x0000001e1d1a7207 */ /* 0x002fc60000000000 */
[----:B------:R-:W0:Y:S04]  /*a700*/  SHFL.IDX PT, R41, R41, R20, 0x1c1f ;  /* 0x001c1f1429297589 */ /* 0x000e2800000e0000 */
[----:B------:R-:W1:Y:S04]  /*a710*/  SHFL.IDX PT, R127, R127, R20, 0x1c1f ;  /* 0x001c1f147f7f7589 */ /* 0x000e6800000e0000 */
[----:B------:R-:W-:Y:S04]  /*a720*/  SHFL.IDX PT, R40, R40, R9, 0x1c1f ;  /* 0x001c1f0928287589 */ /* 0x000fe800000e0000 */
[----:B------:R3:W-:Y:S01]  /*a730*/  SHFL.IDX PT, R48, R48, R9, 0x1c1f ;  /* 0x001c1f0930307589 */ /* 0x0007e200000e0000 */
[----:B--2---:R-:W-:-:S03]  /*a740*/  SEL R31, R47, R44, P0 ;  /* 0x0000002c2f1f7207 */ /* 0x004fc60000000000 */
[----:B------:R-:W2:Y:S04]  /*a750*/  SHFL.IDX PT, R45, R45, R20, 0x1c1f ;  /* 0x001c1f142d2d7589 */ /* 0x000ea800000e0000 */
[----:B------:R-:W4:Y:S01]  /*a760*/  SHFL.IDX PT, R49, R49, R20, 0x1c1f ;  /* 0x001c1f1431317589 */ /* 0x000f2200000e0000 */
[----:B---3--:R-:W-:Y:S01]  /*a770*/  SEL R9, R13, R24, P0 ;  /* 0x000000180d097207 */ /* 0x008fe20000000000 */
[----:B------:R-:W-:Y:S01]  /*a780*/  BAR.SYNC.DEFER_BLOCKING 0x1, 0x180 ;  /* 0x0046000000007b1d */ /* 0x000fe20000010000 */
        /* <DEDUP_REMOVED lines=8> */
[----:B-1----:R-:W-:Y:S01]  /*a810*/  SEL R33, R46, R127, P0 ;  /* 0x0000007f2e217207 */ /* 0x002fe20000000000 */
[----:B------:R-:W-:Y:S01]  /*a820*/  UISETP.NE.U32.AND UP1, UPT, UR6, URZ, UPT ;  /* 0x0000003f0600728c */ /* 0x000fe2000bf25070 */
[----:B------:R-:W-:Y:S01]  /*a830*/  SEL R35, R127, R46, P0 ;  /* 0x0000002e7f237207 */ /* 0x000fe20000000000 */
[----:B------:R-:W-:Y:S01]  /*a840*/  UMOV UR4, URZ ;  /* 0x0000003f00047c82 */ /* 0x000fe20008000000 */
[----:B--2---:R-:W-:Y:S01]  /*a850*/  SEL R36, R40, R45, P0 ;  /* 0x0000002d28247207 */ /* 0x004fe20000000000 */
[----:B------:R-:W-:Y:S01]  /*a860*/  ULDC UR8, c[0x0][0xa88] ;  /* 0x0002a20000087ab9 */ /* 0x000fe20000000800 */
[----:B------:R-:W-:Y:S01]  /*a870*/  SEL R38, R45, R40, P0 ;  /* 0x000000282d267207 */ /* 0x000fe20000000000 */
[----:B------:R0:W-:Y:S01]  /*a880*/  STSM.16.M88.4 [R55], R8 ;  /* 0x0000000837007844 */ /* 0x0001e20000000200 */
[----:B----4-:R-:W-:Y:S01]  /*a890*/  SEL R37, R48, R49, P0 ;  /* 0x0000003130257207 */ /* 0x010fe20000000000 */
[----:B------:R-:W1:Y:S01]  /*a8a0*/  LDC R41, c[0x0][0xbe8] ;  /* 0x0002fa00ff297b82 */ /* 0x000e620000000800 */
[----:B------:R-:W-:Y:S01]  /*a8b0*/  SEL R39, R49, R48, P0 ;  /* 0x0000003031277207 */ /* 0x000fe20000000000 */
        /* <DEDUP_REMOVED lines=8> */
[----:B-1----:R-:W-:Y:S01]  /*a940*/  ISETP.NE.AND P1, PT, R41, 0x1, PT ;  /* 0x000000012900780c */ /* 0x002fe20003f25270 */
[----:B--2---:R-:W-:-:S04]  /*a950*/  VIADD R12, R17, UR44 ;  /* 0x0000002c110c7c36 */ /* 0x004fc80008000000 */
[----:B------:R-:W-:-:S05]  /*a960*/  PLOP3.LUT P0, PT, PT, PT, UP1, 0x80, 0x0 ;  /* 0x000000000000781c */ /* 0x000fca0003f0f018 */
[----:B------:R-:W-:-:S03]  /*a970*/  @UP1 ULEA UR6, UP2, UR41, UR6, 0x2 ;  /* 0x0000000629061291 */ /* 0x000fc6000f84103f */
[----:B------:R-:W0:Y:S01]  /*a980*/  @P1 LDC R9, c[0x0][0xbec] ;  /* 0x0002fb00ff091b82 */ /* 0x000e220000000800 */
[----:B------:R-:W-:Y:S02]  /*a990*/  @UP1 ULEA.HI.X UR7, UR41, UR7, UR42, 0x2, UP2 ;  /* 0x0000000729071291 */ /* 0x000fe400090f142a */
[----:B------:R-:W-:-:S04]  /*a9a0*/  IMAD.U32 R14, RZ, RZ, UR6 ;  /* 0x00000006ff0e7e24 */ /* 0x000fc8000f8e00ff */
        /* <DEDUP_REMOVED lines=10> */
.L_x_12502:
[----:B------:R-:W-:Y:S01]  /*aa50*/  USHF.R.S32.HI UR14, URZ, 0x1f, UR43 ;  /* 0x0000001f3f0e7899 */ /* 0x000fe2000801142b */
[----:B------:R-:W-:Y:S01]  /*aa60*/  @P1 IMAD.HI.U32 R7, R12, R9, RZ ;  /* 0x000000090c071227 */ /* 0x000fe200078e00ff */
[----:B------:R-:W-:Y:S01]  /*aa70*/  ULDC.64 UR12, c[0x0][0xb90] ;  /* 0x0002e400000c7ab9 */ /* 0x000fe20000000a00 */
[----:B------:R-:W-:Y:S01]  /*aa80*/  USHF.R.S32.HI UR9, URZ, 0x1f, UR4 ;  /* 0x0000001f3f097899 */ /* 0x000fe20008011404 */
[----:B------:R-:W0:Y:S01]  /*aa90*/  @P1 LDC R47, c[0x0][0xbec] ;  /* 0x0002fb00ff2f1b82 */ /* 0x000e220000000800 */
[----:B------:R-:W-:Y:S01]  /*aaa0*/  UIMAD UR10, UR14, UR12, URZ ;  /* 0x0000000c0e0a72a4 */ /* 0x000fe2000f8e023f */
[----:B------:R-:W-:Y:S01]  /*aab0*/  IMAD.MOV.U32 R6, RZ, RZ, R12 ;  /* 0x000000ffff067224 */ /* 0x000fe200078e000c */
[----:B------:R-:W-:Y:S01]  /*aac0*/  UMOV UR8, UR4 ;  /* 0x0000000400087c82 */ /* 0x000fe20008000000 */
[----:B------:R-:W-:Y:S01]  /*aad0*/  @P1 SHF.R.U32.HI R6, RZ, R10, R7 ;  /* 0x0000000aff061219 */ /* 0x000fe20000011607 */
[----:B------:R-:W-:Y:S01]  /*aae0*/  USEL UR42, UR42, URZ, !UP0 ;  /* 0x0000003f2a2a7287 */ /* 0x000fe2000c000000 */
[----:B------:R-:W-:Y:S01]  /*aaf0*/  IMAD R7, R152, 0x20, R18 ;  /* 0x0000002098077824 */ /* 0x000fe200078e0212 */
[----:B------:R-:W-:Y:S01]  /*ab00*/  UIMAD.WIDE.U32 UR6, UR43, UR12, UR8 ;  /* 0x0000000c2b0672a5 */ /* 0x000fe2000f8e0008 */
[----:B---3--:R-:W-:Y:S01]  /*ab10*/  VIADD R14, R155, UR44 ;  /* 0x0000002c9b0e7c36 */ /* 0x008fe20008000000 */
[----:B------:R-:W-:Y:S01]  /*ab20*/  UIMAD UR10, UR43, UR13, UR10 ;  /* 0x0000000d2b0a72a4 */ /* 0x000fe2000f8e020a */
[----:B------:R-:W-:Y:S01]  /*ab30*/  IMAD.MOV R10, RZ, RZ, -R6 ;  /* 0x000000ffff0a7224 */ /* 0x000fe200078e0a06 */
[----:B------:R-:W-:Y:S01]  /*ab40*/  USEL UR41, UR41, URZ, !UP0 ;  /* 0x0000003f29297287 */ /* 0x000fe2000c000000 */
[----:B------:R-:W-:Y:S01]  /*ab50*/  IMAD.WIDE R4, R7, 0x2, R4 ;  /* 0x0000000207047825 */ /* 0x000fe200078e0204 */
[----:B------:R-:W-:Y:S01]  /*ab60*/  ULDC.64 UR12, c[0x0][0xb98] ;  /* 0x0002e600000c7ab9 */ /* 0x000fe20000000a00 */
[----:B------:R-:W-:-:S02]  /*ab70*/  UIADD3 UR7, UR7, UR10, URZ ;  /* 0x0000000a07077290 */ /* 0x000fc4000fffe03f */
[----:B------:R-:W-:Y:S01]  /*ab80*/  UIMAD UR8, UR42, UR12, URZ ;  /* 0x0000000c2a0872a4 */ /* 0x000fe2000f8e023f */
[----:B------:R-:W-:Y:S01]  /*ab90*/  IMAD R9, R41, R10, R12 ;  /* 0x0000000a29097224 */ /* 0x000fe200078e020c */
[----:B------:R-:W-:Y:S01]  /*aba0*/  UIMAD.WIDE.U32 UR6, UR41, UR12, UR6 ;  /* 0x0000000c290672a5 */ /* 0x000fe2000f8e0006 */
[----:B------:R-:W-:Y:S01]  /*abb0*/  SHF.R.S32.HI R10, RZ, 0x1f, R6 ;  /* 0x0000001fff0a7819 */ /* 0x000fe20000011406 */
[----:B------:R-:W-:Y:S01]  /*abc0*/  UIMAD UR8, UR41, UR13, UR8 ;  /* 0x0000000d290872a4 */ /* 0x000fe2000f8e0208 */
[----:B------:R-:W-:Y:S01]  /*abd0*/  IADD3 R21, P2, R4, 0x1800, RZ ;  /* 0x0000180004157810 */ /* 0x000fe20007f5e0ff */
[----:B------:R-:W-:Y:S01]  /*abe0*/  ULDC.64 UR10, c[0x0][0xb88] ;  /* 0x0002e200000a7ab9 */ /* 0x000fe20000000a00 */
[----:B------:R-:W-:Y:S01]  /*abf0*/  SHF.R.S32.HI R7, RZ, 0x1f, R9 ;  /* 0x0000001fff077819 */ /* 0x000fe20000011409 */
[----:B-----5:R-:W-:Y:S01]  /*ac00*/  IMAD R45, R8, R41, RZ ;  /* 0x00000029082d7224 */ /* 0x020fe200078e02ff */
[----:B------:R-:W-:Y:S01]  /*ac10*/  IADD3 R6, P0, R6, UR6, RZ ;  /* 0x0000000606067c10 */ /* 0x000fe2000ff1e0ff */
[----:B------:R-:W-:Y:S01]  /*ac20*/  IMAD.U32 R11, RZ, RZ, UR8 ;  /* 0x00000008ff0b7e24 */ /* 0x000fe2000f8e00ff */
[----:B------:R-:W-:Y:S01]  /*ac30*/  LOP3.LUT R20, R21, 0x180, RZ, 0xc0, !PT ;  /* 0x0000018015147812 */ /* 0x000fe200078ec0ff */
[----:B------:R-:W-:Y:S01]  /*ac40*/  IMAD R12, R7, UR10, RZ ;  /* 0x0000000a070c7c24 */ /* 0x000fe2000f8e02ff */
[----:B------:R-:W-:-:S02]  /*ac50*/  IADD3 R29, P6, R4, 0x3000, RZ ;  /* 0x00003000041d7810 */ /* 0x000fc40007fde0ff */
[----:B------:R-:W-:Y:S01]  /*ac60*/  IADD3.X R7, R10, UR7, R11, P0, !PT ;  /* 0x000000070a077c10 */ /* 0x000fe200087fe40b */
[C---:B------:R-:W-:Y:S01]  /*ac70*/  IMAD R11, R9.reuse, UR11, R12 ;  /* 0x0000000b090b7c24 */ /* 0x040fe2000f8e020c */
[----:B------:R-:W-:Y:S01]  /*ac80*/  ULDC.64 UR6, c[0x0][0xb50] ;  /* 0x0002d40000067ab9 */ /* 0x000fe20000000a00 */
[----:B------:R-:W-:Y:S01]  /*ac90*/  SHF.R.U64 R20, R20, 0x3, RZ ;  /* 0x0000000314147819 */ /* 0x000fe200000012ff */
[----:B------:R-:W-:Y:S01]  /*aca0*/  IMAD.WIDE.U32 R6, R9, UR10, R6 ;  /* 0x0000000a09067c25 */ /* 0x000fe2000f8e0006 */
[----:B------:R-:W-:Y:S02]  /*acb0*/  ULDC.64 UR10, c[0x0][0xaa0] ;  /* 0x0002a800000a7ab9 */ /* 0x000fe40000000a00 */
[----:B------:R-:W-:Y:S01]  /*acc0*/  LOP3.LUT R20, R20, R21, RZ, 0x3c, !PT ;  /* 0x0000001514147212 */ /* 0x000fe200078e3cff */
[----:B------:R-:W-:Y:S01]  /*acd0*/  IMAD.IADD R7, R7, 0x1, R11 ;  /* 0x0000000107077824 */ /* 0x000fe200078e020b */
[----:B------:R-:W-:Y:S01]  /*ace0*/  LEA R10, P0, R6, UR6, 0x2 ;  /* 0x00000006060a7c11 */ /* 0x000fe2000f8010ff */
[----:B------:R-:W-:Y:S01]  /*acf0*/  IMAD.X R21, RZ, RZ, R5, P2 ;  /* 0x000000ffff157224 */ /* 0x000fe200010e0605 */
[----:B------:R-:W-:-:S02]  /*ad00*/  IADD3 R13, P5, R4, 0x4800, RZ ;  /* 0x00004800040d7810 */ /* 0x000fc40007fbe0ff */
[----:B------:R-:W-:Y:S01]  /*ad10*/  LEA.HI.X R11, R6, UR7, R7, 0x2, P0 ;  /* 0x00000007060b7c11 */ /* 0x000fe200080f1407 */
[----:B------:R-:W-:Y:S01]  /*ad20*/  SHFL.IDX PT, R36, R10, RZ, 0x1c1f ;  /* 0x001c1fff0a247589 */ /* 0x000fe200000e0000 */
[----:B------:R-:W-:Y:S01]  /*ad30*/  LOP3.LUT P0, RZ, R153, 0x3, RZ, 0xc0, !PT ;  /* 0x0000000399ff7812 */ /* 0x000fe2000780c0ff */
[----:B------:R-:W-:Y:S01]  /*ad40*/  VIADD R6, R14, 0x8 ;  /* 0x000000080e067836 */ /* 0x000fe20000000000 */
[----:B------:R-:W-:Y:S01]  /*ad50*/  IADD3 R33, P4, R4, 0x6000, RZ ;  /* 0x0000600004217810 */ /* 0x000fe20007f9e0ff */
[----:B------:R-:W1:Y:S01]  /*ad60*/  SHFL.IDX PT, R37, R11, RZ, 0x1c1f ;  /* 0x001c1fff0b257589 */ /* 0x000e6200000e0000 */
[-C--:B------:R-:W-:Y:S02]  /*ad70*/  ISETP.GE.OR P2, PT, R14, R45.reuse, P0 ;  /* 0x0000002d0e00720c */ /* 0x080fe40000746670 */
[----:B------:R-:W-:Y:S01]  /*ad80*/  ISETP.GE.OR P0, PT, R6, R45, P0 ;  /* 0x0000002d0600720c */ /* 0x000fe20000706670 */
[----:B------:R-:W-:Y:S01]  /*ad90*/  SHFL.IDX PT, R38, R10, 0x1, 0x1c1f ;  /* 0x003c1f000a267f89 */ /* 0x000fe200000e0000 */
[----:B------:R-:W-:Y:S01]  /*ada0*/  UIMAD UR8, UR9, UR10, URZ ;  /* 0x0000000a090872a4 */ /* 0x000fe2000f8e023f */
[----:B------:R-:W-:-:S02]  /*adb0*/  LOP3.LUT R9, R4, 0x180, RZ, 0xc0, !PT ;  /* 0x0000018004097812 */ /* 0x000fc400078ec0ff */
[----:B------:R-:W2:Y:S01]  /*adc0*/  SHFL.IDX PT, R39, R11, 0x1, 0x1c1f ;  /* 0x003c1f000b277f89 */ /* 0x000ea200000e0000 */
[----:B------:R-:W-:Y:S01]  /*add0*/  UIMAD.WIDE.U32 UR6, UR4, UR10, URZ ;  /* 0x0000000a040672a5 */ /* 0x000fe2000f8e003f */
[----:B------:R-:W-:Y:S02]  /*ade0*/  IADD3 R7, P3, R4, 0x7800, RZ ;  /* 0x0000780004077810 */ /* 0x000fe40007f7e0ff */
[----:B------:R-:W-:Y:S02]  /*adf0*/  LOP3.LUT R28, R29, 0x180, RZ, 0xc0, !PT ;  /* 0x000001801d1c7812 */ /* 0x000fe400078ec0ff */
[----:B------:R-:W-:Y:S02]  /*ae00*/  LOP3.LUT R12, R13, 0x180, RZ, 0xc0, !PT ;  /* 0x000001800d0c7812 */ /* 0x000fe400078ec0ff */
[----:B------:R-:W-:Y:S01]  /*ae10*/  LOP3.LUT R32, R33, 0x180, RZ, 0xc0, !PT ;  /* 0x0000018021207812 */ /* 0x000fe200078ec0ff */
[----:B-1----:R1:W-:Y:S01]  /*ae20*/  @!P2 ST.E desc[UR52][R36.64], R0 ;  /* 0x000000002400a985 */ /* 0x0023e2000c101934 */
[----:B------:R-:W-:Y:S01]  /*ae30*/  UIMAD UR8, UR4, UR11, UR8 ;  /* 0x0000000b040872a4 */ /* 0x000fe2000f8e0208 */
[----:B------:R-:W-:Y:S01]  /*ae40*/  SHF.R.U64 R9, R9, 0x3, RZ ;  /* 0x0000000309097819 */ /* 0x000fe200000012ff */
[----:B------:R-:W-:Y:S01]  /*ae50*/  IMAD.X R25, RZ, RZ, R5, P3 ;  /* 0x000000ffff197224 */ /* 0x000fe200018e0605 */
[----:B------:R-:W-:Y:S01]  /*ae60*/  ULDC.64 UR10, c[0x0][0xae8] ;  /* 0x0002ba00000a7ab9 */ /* 0x000fe20000000a00 */
[----:B------:R-:W-:-:S02]  /*ae70*/  LOP3.LUT R6, R7, 0x180, RZ, 0xc0, !PT ;  /* 0x0000018007067812 */ /* 0x000fc400078ec0ff */
[----:B------:R-:W-:Y:S01]  /*ae80*/  SHF.R.U64 R28, R28, 0x3, RZ ;  /* 0x000000031c1c7819 */ /* 0x000fe200000012ff */
[----:B--2---:R2:W-:Y:S01]  /*ae90*/  @!P0 ST.E desc[UR52][R38.64], R2 ;  /* 0x0000000226008985 */ /* 0x0045e2000c101934 */
[----:B------:R-:W-:Y:S02]  /*aea0*/  SHF.R.U64 R12, R12, 0x3, RZ ;  /* 0x000000030c0c7819 */ /* 0x000fe400000012ff */
[----:B------:R-:W-:Y:S01]  /*aeb0*/  SHF.R.U64 R32, R32, 0x3, RZ ;  /* 0x0000000320207819 */ /* 0x000fe200000012ff */
[----:B-1----:R-:W-:Y:S01]  /*aec0*/  IMAD R0, R23, 0x60, R152 ;  /* 0x0000006017007824 */ /* 0x002fe200078e0298 */
[----:B------:R-:W-:Y:S01]  /*aed0*/  UIADD3 UR7, UR7, UR8, URZ ;  /* 0x0000000807077290 */ /* 0x000fe2000fffe03f */
[----:B------:R-:W-:Y:S01]  /*aee0*/  LOP3.LUT R8, R9, R4, RZ, 0x3c, !PT ;  /* 0x0000000409087212 */ /* 0x000fe200078e3cff */
[----:B------:R-:W-:Y:S01]  /*aef0*/  UIMAD UR4, UR14, UR10, URZ ;  /* 0x0000000a0e0472a4 */ /* 0x000fe2000f8e023f */
[----:B------:R-:W-:Y:S01]  /*af00*/  LOP3.LUT R28, R28, R29, RZ, 0x3c, !PT ;  /* 0x0000001d1c1c7212 */ /* 0x000fe200078e3cff */
[----:B--2---:R-:W1:Y:S01]  /*af10*/  @P1 LDC R39, c[0x0][0xbf0] ;  /* 0x0002fc00ff271b82 */ /* 0x004e620000000800 */
[----:B------:R-:W-:Y:S01]  /*af20*/  VIADD R36, R0, UR44 ;  /* 0x0000002c00247c36 */ /* 0x000fe20008000000 */
[----:B------:R-:W-:Y:S01]  /*af30*/  UIMAD UR4, UR43, UR11, UR4 ;  /* 0x0000000b2b0472a4 */ /* 0x000fe2000f8e0204 */
[----:B------:R-:W-:Y:S01]  /*af40*/  SHF.R.U64 R4, R6, 0x3, RZ ;  /* 0x0000000306047819 */ /* 0x000fe200000012ff */
[----:B------:R-:W-:Y:S01]  /*af50*/  UIMAD.WIDE.U32 UR6, UR43, UR10, UR6 ;  /* 0x0000000a2b0672a5 */ /* 0x000fe2000f8e0006 */
[----:B0-----:R-:W-:Y:S01]  /*af60*/  @P1 IMAD.HI.U32 R0, R36, R47, RZ ;  /* 0x0000002f24001227 */ /* 0x001fe200078e00ff */
[----:B------:R-:W-:Y:S01]  /*af70*/  ULDC.64 UR8, c[0x0][0xaf0] ;  /* 0x0002bc0000087ab9 */ /* 0x000fe20000000a00 */
[----:B------:R-:W-:Y:S01]  /*af80*/  LOP3.LUT R12, R12, R13, RZ, 0x3c, !PT ;  /* 0x0000000d0c0c7212 */ /* 0x000fe200078e3cff */
[----:B------:R-:W-:Y:S01]  /*af90*/  UIADD3 UR7, UR7, UR4, URZ ;  /* 0x0000000407077290 */ /* 0x000fe2000fffe03f */
[----:B------:R-:W-:Y:S01]  /*afa0*/  IMAD.MOV.U32 R37, RZ, RZ, R36 ;  /* 0x000000ffff257224 */ /* 0x000fe200078e0024 */
[----:B------:R-:W-:Y:S01]  /*afb0*/  UIMAD UR4, UR42, UR8, URZ ;  /* 0x000000082a0472a4 */ /* 0x000fe2000f8e023f */
[----:B------:R-:W-:Y:S01]  /*afc0*/  LOP3.LUT R32, R32, R33, RZ, 0x3c, !PT ;  /* 0x0000002120207212 */ /* 0x000fe200078e3cff */
[----:B------:R-:W-:Y:S01]  /*afd0*/  UIMAD.WIDE.U32 UR6, UR41, UR8, UR6 ;  /* 0x00000008290672a5 */ /* 0x000fe2000f8e0006 */
[--C-:B------:R-:W-:Y:S01]  /*afe0*/  IMAD.X R29, RZ, RZ, R5.reuse, P6 ;  /* 0x000000ffff1d7224 */ /* 0x100fe200030e0605 */
[----:B------:R-:W-:Y:S01]  /*aff0*/  UIMAD UR4, UR41, UR9, UR4 ;  /* 0x00000009290472a4 */ /* 0x000fe2000f8e0204 */
[--C-:B------:R-:W-:Y:S01]  /*b000*/  IMAD.X R13, RZ, RZ, R5.reuse, P5 ;  /* 0x000000ffff0d7224 */ /* 0x100fe200028e0605 */
[----:B------:R-:W-:Y:S01]  /*b010*/  LOP3.LUT R24, R4, R7, RZ, 0x3c, !PT ;  /* 0x0000000704187212 */ /* 0x000fe200078e3cff */
[----:B------:R-:W-:Y:S01]  /*b020*/  ULDC.64 UR8, c[0x0][0xae0] ;  /* 0x0002b80000087ab9 */ /* 0x000fe20000000a00 */
[--C-:B------:R-:W-:Y:S01]  /*b030*/  IMAD.MOV.U32 R9, RZ, RZ, R5.reuse ;  /* 0x000000ffff097224 */ /* 0x100fe200078e0005 */
[----:B-1----:R-:W-:Y:S01]  /*b040*/  @P1 SHF.R.U32.HI R37, RZ, R39, R0 ;  /* 0x00000027ff251219 */ /* 0x002fe20000011600 */
[----:B------:R-:W-:Y:S01]  /*b050*/  UIADD3 UR4, UR7, UR4, URZ ;  /* 0x0000000407047290 */ /* 0x000fe2000fffe03f */
[----:B------:R-:W-:-:S03]  /*b060*/  IMAD.X R33, RZ, RZ, R5, P4 ;  /* 0x000000ffff217224 */ /* 0x000fc600020e0605 */
[----:B------:R-:W5:Y:S01]  /*b070*/  LD.E.128 R8, desc[UR52][R8.64] ;  /* 0x0000003408087980 */ /* 0x000f62000c101d00 */
[--C-:B------:R-:W-:Y:S01]  /*b080*/  SHF.R.S32.HI R0, RZ, 0x1f, R37.reuse ;  /* 0x0000001fff007819 */ /* 0x100fe20000011425 */
[----:B------:R-:W-:Y:S02]  /*b090*/  IMAD.MOV R2, RZ, RZ, -R37 ;  /* 0x000000ffff027224 */ /* 0x000fe400078e0a25 */
        /* <DEDUP_REMOVED lines=12> */
[----:B------:R-:W-:-:S03]  /*b160*/  IMAD R0, R0, UR6, RZ ;  /* 0x0000000600007c24 */ /* 0x000fc6000f8e02ff */
[----:B------:R-:W5:Y:S01]  /*b170*/  LD.E.128 R24, desc[UR52][R24.64] ;  /* 0x0000003418187980 */ /* 0x000f62000c101d00 */
[----:B------:R-:W-:Y:S01]  /*b180*/  IMAD.WIDE.U32 R20, R37, UR8, R20 ;  /* 0x0000000825147c25 */ /* 0x000fe2000f8e0014 */
[----:B------:R-:W-:Y:S01]  /*b190*/  BSSY B1, `(.L_x_12503) ;  /* 0x0000023000017945 */ /* 0x000fe20003800000 */
[----:B------:R-:W-:Y:S01]  /*b1a0*/  SHF.R.S32.HI R42, RZ, 0x1f, R19 ;  /* 0x0000001fff2a7819 */ /* 0x000fe20000011413 */
[----:B------:R-:W-:Y:S01]  /*b1b0*/  @!PT LDS RZ, [RZ] ;  /* 0x00000000fffff984 */ /* 0x000fe20000000800 */
[----:B------:R-:W-:Y:S01]  /*b1c0*/  @!PT LDS RZ, [RZ] ;  /* 0x00000000fffff984 */ /* 0x000fe20000000800 */
[----:B------:R-:W-:Y:S01]  /*b1d0*/  @!PT LDS RZ, [RZ] ;  /* 0x00000000fffff984 */ /* 0x000fe20000000800 */
[----:B------:R-:W-:Y:S01]  /*b1e0*/  @!PT LDS RZ, [RZ] ;  /* 0x00000000fffff984 */ /* 0x000fe20000000800 */
[----:B------:R0:W-:Y:S06]  /*b1f0*/  MEMBAR.ALL.CTA ;  /* 0x0000000000007992 */ /* 0x0001ec0000008000 */
[----:B0-----:R-:W0:Y:S01]  /*b200*/  FENCE.VIEW.ASYNC.S ;  /* 0x00000000000073c6 */ /* 0x001e220000000000 */
[----:B------:R-:W-:-:S02]  /*b210*/  IMAD.IADD R21, R21, 0x1, R41 ;  /* 0x0000000115157824 */ /* 0x000fc400078e0229 */
[C---:B------:R-:W-:Y:S02]  /*b220*/  IMAD R37, R39.reuse, UR7, R0 ;  /* 0x0000000727257c24 */ /* 0x040fe4000f8e0200 */
[----:B------:R-:W-:Y:S02]  /*b230*/  VIADD R0, R152, UR44 ;  /* 0x0000002c98007c36 */ /* 0x000fe40008000000 */
[----:B------:R-:W-:Y:S01]  /*b240*/  IMAD.WIDE.U32 R20, R39, UR6, R20 ;  /* 0x0000000627147c25 */ /* 0x000fe2000f8e0014 */
[----:B------:R-:W-:Y:S02]  /*b250*/  ULDC.64 UR6, c[0x0][0xa80] ;  /* 0x0002a00000067ab9 */ /* 0x000fe40000000a00 */
[----:B------:R-:W-:Y:S01]  /*b260*/  ISETP.GE.AND P0, PT, R0, R45, PT ;  /* 0x0000002d0000720c */ /* 0x000fe20003f06270 */
[----:B------:R-:W-:Y:S01]  /*b270*/  VIADD R3, R3, 0x19c20 ;  /* 0x00019c2003037836 */ /* 0x000fe20000000000 */
[----:B------:R-:W-:Y:S02]  /*b280*/  IADD3 R21, R21, R37, RZ ;  /* 0x0000002515157210 */ /* 0x000fe40007ffe0ff */
[----:B------:R-:W-:-:S02]  /*b290*/  LEA R40, P1, R20, UR6, 0x1 ;  /* 0x0000000614287c11 */ /* 0x000fc4000f8208ff */
[----:B------:R-:W-:Y:S02]  /*b2a0*/  PRMT R3, RZ, 0x654, R3 ;  /* 0x00000654ff037816 */ /* 0x000fe40000000003 */
[----:B------:R-:W-:Y:S02]  /*b2b0*/  LEA.HI.X R41, R20, UR7, R21, 0x1, P1 ;  /* 0x0000000714297c11 */ /* 0x000fe400088f0c15 */
[----:B0-----:R0:W1:Y:S01]  /*b2c0*/  SHFL.IDX PT, R20, R40, RZ, 0x1c1f ;  /* 0x001c1fff28147589 */ /* 0x00106200000e0000 */
[----:B------:R0:W-:Y:S03]  /*b2d0*/  SYNCS.ARRIVE.TRANS64.RED.A1T0 RZ, [R3+URZ], RZ ;  /* 0x000000ff03ff79a7 */ /* 0x0001e6000810043f */
        /* <DEDUP_REMOVED lines=14> */
.L_x_12504:
[----:B------:R-:W-:Y:S05]  /*b3c0*/  BSYNC B1 ;  /* 0x0000000000017941 */ /* 0x000fea0003800000 */
.L_x_12503:
        /* <DEDUP_REMOVED lines=19> */
.L_x_12501:
        /* <DEDUP_REMOVED lines=35> */
.L_x_12506:
        /* <DEDUP_REMOVED lines=45> */
.L_x_12508:
[----:B------:R-:W-:Y:S05]  /*ba00*/  BSYNC B1 ;  /* 0x0000000000017941 */ /* 0x000fea0003800000 */
.L_x_12507:
        /* <DEDUP_REMOVED lines=61> */
.L_x_12510:
[----:B------:R-:W-:Y:S05]  /*bde0*/  BSYNC B1 ;  /* 0x0000000000017941 */ /* 0x000fea0003800000 */
.L_x_12509:
        /* <DEDUP_REMOVED lines=17> */
.L_x_12505:
[----:B------:R-:W-:Y:S05]  /*bf00*/  BSYNC B0 ;  /* 0x0000000000007941 */ /* 0x000fea0003800000 */
.L_x_12500:
[----:B------:R-:W-:Y:S02]  /*bf10*/  ULDC UR4, c[0x0][0xc3c] ;  /* 0x00030f0000047ab9 */ /* 0x000fe40000000800 */
[----:B------:R-:W-:-:S13]  /*bf20*/  ISETP.GE.AND P0, PT, R43, UR4, PT ;  /* 0x000000042b007c0c */ /* 0x000fda000bf06270 */
[----:B------:R-:W-:Y:S05]  /*bf30*/  @!P0 BRA `(.L_x_12511) ;  /* 0xffffff4c006c8947 */ /* 0x000fea000383ffff */
[----:B------:R-:W-:Y:S05]  /*bf40*/  EXIT ;  /* 0x000000000000794d */ /* 0x000fea0003800000 */
.L_x_12458:
        /* <DEDUP_REMOVED lines=32> */
[----:B------:R-:W-:Y:S01]  /*c150*/  MOV R24, RZ ;  /* 0x000000ff00187202 */ /* 0x000fe20000000f00 */
        /* <DEDUP_REMOVED lines=24> */
.L_x_12517:
        /* <DEDUP_REMOVED lines=12> */
.L_x_12516:
[----:B------:R-:W-:Y:S05]  /*c3a0*/  BSYNC B0 ;  /* 0x0000000000007941 */ /* 0x000fea0003800000 */
.L_x_12515:
        /* <DEDUP_REMOVED lines=21> */
.L_x_12513:
        /* <DEDUP_REMOVED lines=23> */
[----:B------:R-:W-:-:S05]  /*c670*/  IMAD.U32 R13, RZ, RZ, UR4 ;  /* 0x00000004ff0d7e24 */ /* 0x000fca000f8e00ff */
[----:B------:R0:W1:Y:S02]  /*c680*/  SHFL.IDX PT, R24, R10, R13, 0x1f ;  /* 0x00001f0d0a187589 */ /* 0x00006400000e0000 */
.L_x_12518:
[----:B-1----:R-:W-:Y:S01]  /*c690*/  IMAD R24, R24, R9, R14 ;  /* 0x0000000918187224 */ /* 0x002fe200078e020e */
[----:B------:R-:W-:Y:S01]  /*c6a0*/  IABS R12, R6 ;  /* 0x00000006000c7213 */ /* 0x000fe20000000000 */
[----:B------:R-:W-:Y:S02]  /*c6b0*/  IMAD.MOV.U32 R2, RZ, RZ, R16 ;  /* 0x000000ffff027224 */ /* 0x000fe400078e0010 */
[----:B------:R-:W-:Y:S02]  /*c6c0*/  IMAD.IADD R7, R7, 0x1, -R24 ;  /* 0x0000000107077824 */ /* 0x000fe400078e0a18 */
[----:B0-----:R-:W-:Y:S02]  /*c6d0*/  IMAD R13, R2, R11, RZ ;  /* 0x0000000b020d7224 */ /* 0x001fe400078e02ff */
        /* <DEDUP_REMOVED lines=18> */
[----:B------:R-:W-:Y:S01]  /*c800*/  IMAD R10, R8, R2, RZ ;  /* 0x00000002080a7224 */ /* 0x000fe200078e02ff */
[----:B------:R-:W-:-:S03]  /*c810*/  IADD3 R2, -R2, RZ, RZ ;  /* 0x000000ff02027210 */ /* 0x000fc60007ffe1ff */
[----:B------:R-:W-:Y:S02]  /*c820*/  IMAD.MOV R3, RZ, RZ, -R10 ;  /* 0x000000ffff037224 */ /* 0x000fe400078e0a0a */
[----:B------:R-:W-:-:S03]  /*c830*/  IMAD R15, R6, R2, R7 ;  /* 0x00000002060f7224 */ /* 0x000fc600078e0207 */
[----:B------:R-:W-:Y:S02]  /*c840*/  VIADDMNMX R8, R3, R9, R8, PT ;  /* 0x0000000903087246 */ /* 0x000fe40003800108 */
[----:B------:R-:W-:Y:S02]  /*c850*/  IABS R13, R15 ;  /* 0x0000000f000d7213 */ /* 0x000fe40000000000 */
[-C--:B------:R-:W-:Y:S02]  /*c860*/  IABS R9, R8.reuse ;  /* 0x0000000800097213 */ /* 0x080fe40000000000 */
[----:B------:R-:W-:Y:S02]  /*c870*/  IABS R6, R8 ;  /* 0x0000000800067213 */ /* 0x000fe40000000000 */
[----:B------:R-:W0:Y:S03]  /*c880*/  I2F.RP R11, R9 ;  /* 0x00000009000b7306 */ /* 0x000e260000209400 */
[----:B------:R-:W-:-:S05]  /*c890*/  IMAD.MOV R6, RZ, RZ, -R6 ;  /* 0x000000ffff067224 */ /* 0x000fca00078e0a06 */
[----:B0-----:R-:W0:Y:S02]  /*c8a0*/  MUFU.RCP R11, R11 ;  /* 0x0000000b000b7308 */ /* 0x001e240000001000 */
[----:B0-----:R-:W-:-:S06]  /*c8b0*/  VIADD R3, R11, 0xffffffe ;  /* 0x0ffffffe0b037836 */ /* 0x001fcc0000000000 */
[----:B------:R-:W0:Y:S02]  /*c8c0*/  F2I.FTZ.U32.TRUNC.NTZ R3, R3 ;  /* 0x0000000300037305 */ /* 0x000e24000021f000 */
[----:B0-----:R-:W-:-:S04]  /*c8d0*/  IMAD.MOV R12, RZ, RZ, -R3 ;  /* 0x000000ffff0c7224 */ /* 0x001fc800078e0a03 */
[----:B------:R-:W-:-:S04]  /*c8e0*/  IMAD.MOV.U32 R2, RZ, RZ, R12 ;  /* 0x000000ffff027224 */ /* 0x000fc800078e000c */
[----:B------:R-:W-:Y:S02]  /*c8f0*/  IMAD R7, R2, R9, RZ ;  /* 0x0000000902077224 */ /* 0x000fe400078e02ff */
[----:B------:R-:W-:-:S04]  /*c900*/  IMAD.MOV.U32 R2, RZ, RZ, RZ ;  /* 0x000000ffff027224 */ /* 0x000fc800078e00ff */
[----:B------:R-:W-:Y:S01]  /*c910*/  IMAD.HI.U32 R2, R3, R7, R2 ;  /* 0x0000000703027227 */ /* 0x000fe200078e0002 */
[----:B------:R-:W-:-:S04]  /*c920*/  LOP3.LUT R3, R15, R8, RZ, 0x3c, !PT ;  /* 0x000000080f037212 */ /* 0x000fc800078e3cff */
[----:B------:R-:W-:Y:S01]  /*c930*/  ISETP.GE.AND P2, PT, R3, RZ, PT ;  /* 0x000000ff0300720c */ /* 0x000fe20003f46270 */
[----:B------:R-:W-:-:S04]  /*c940*/  IMAD.HI.U32 R2, R2, R13, RZ ;  /* 0x0000000d02027227 */ /* 0x000fc800078e00ff */
[----:B------:R-:W-:Y:S02]  /*c950*/  IMAD R6, R2, R6, R13 ;  /* 0x0000000602067224 */ /* 0x000fe400078e020d */
[----:B------:R-:W-:-:S03]  /*c960*/  IMAD.IADD R3, R15, 0x1, R10 ;  /* 0x000000010f037824 */ /* 0x000fc600078e020a */
        /* <DEDUP_REMOVED lines=8> */
[----:B------:R-:W-:-:S03]  /*c9f0*/  IMAD.MOV R8, RZ, RZ, -R8 ;  /* 0x000000ffff087224 */ /* 0x000fc600078e0a08 */
[----:B------:R-:W-:Y:S01]  /*ca00*/  LOP3.LUT R25, RZ, R2, RZ, 0x33, !PT ;  /* 0x00000002ff197212 */ /* 0x000fe200078e33ff */
[----:B------:R-:W-:-:S04]  /*ca10*/  IMAD R26, R2, R8, R3 ;  /* 0x00000008021a7224 */ /* 0x000fc800078e0203 */
[----:B------:R-:W-:Y:S01]  /*ca20*/  IMAD.IADD R25, R4, 0x1, R25 ;  /* 0x0000000104197824 */ /* 0x000fe200078e0219 */
[----:B------:R-:W-:Y:S06]  /*ca30*/  BRA `(.L_x_12519) ;  /* 0x0000000000107947 */ /* 0x000fec0003800000 */
.L_x_12514:
[----:B------:R-:W-:Y:S01]  /*ca40*/  IMAD.MOV.U32 R24, RZ, RZ, R7 ;  /* 0x000000ffff187224 */ /* 0x000fe200078e0007 */
[----:B------:R-:W-:Y:S01]  /*ca50*/  ULDC UR40, c[0x0][0xc3c] ;  /* 0x00030f0000287ab9 */ /* 0x000fe20000000800 */
[----:B------:R-:W-:Y:S02]  /*ca60*/  IMAD.MOV.U32 R25, RZ, RZ, RZ ;  /* 0x000000ffff197224 */ /* 0x000fe400078e00ff */
[----:B------:R-:W-:-:S07]  /*ca70*/  IMAD.MOV.U32 R26, RZ, RZ, RZ ;  /* 0x000000ffff1a7224 */ /* 0x000fce00078e00ff */
.L_x_12519:
[----:B------:R-:W-:Y:S01]  /*ca80*/  ISETP.NE.AND P0, PT, R5, RZ, PT ;  /* 0x000000ff0500720c */ /* 0x000fe20003f05270 */
[----:B------:R-:W-:-:S12]  /*ca90*/  IMAD.U32 R27, RZ, RZ, UR40 ;  /* 0x00000028ff1b7e24 */ /* 0x000fd8000f8e00ff */
[----:B------:R-:W0:Y:S01]  /*caa0*/  @!P0 S2R R3, SR_CgaCtaId ;  /* 0x0000000000038919 */ /* 0x000e220000008800 */
[----:B------:R-:W-:-:S04]  /*cab0*/  @!P0 MOV R2, 0x400 ;  /* 0x0000040000028802 */ /* 0x000fc80000000f00 */
[----:B0-----:R-:W-:-:S05]  /*cac0*/  @!P0 LEA R2, R3, R2, 0x18 ;  /* 0x0000000203028211 */ /* 0x001fca00078ec0ff */
[----:B------:R1:W-:Y:S01]  /*cad0*/  @!P0 STS.128 [R2+0x19cd0], R24 ;  /* 0x019cd01802008388 */ /* 0x0003e20000000c00 */
[----:B------:R-:W-:Y:S06]  /*cae0*/  BAR.ARV 0x5, 0x200 ;  /* 0x0148000000007b1d */ /* 0x000fec0000002000 */
.L_x_12512:
        /* <DEDUP_REMOVED lines=11> */
[----:B------:R-:W-:Y:S01]  /*cba0*/  IMAD.MOV.U32 R28, RZ, RZ, 0x1 ;  /* 0x00000001ff1c7424 */ /* 0x000fe200078e00ff */
[----:B------:R-:W-:Y:S01]  /*cbb0*/  ULOP3.LUT UR46, UR39, 0x2, URZ, 0xfc, !UPT ;  /* 0x00000002272e7892 */ /* 0x000fe2000f8efc3f */
[----:B------:R-:W-:Y:S01]  /*cbc0*/  IMAD.MOV.U32 R18, RZ, RZ, RZ ;  /* 0x000000ffff127224 */ /* 0x000fe200078e00ff */
        /* <DEDUP_REMOVED lines=37> */
[----:B------:R-:W-:Y:S01]  /*ce20*/  IADD3 R3, R16, R2, RZ ;  /* 0x0000000210037210 */ /* 0x000fe20007ffe0ff */
[----:B------:R-:W-:Y:S01]  /*ce30*/  STL [R1+0x1c], RZ ;  /* 0x00001cff01007387 */ /* 0x000fe20000100800 */
[----:B------:R-:W-:Y:S02]  /*ce40*/  LOP3.LUT R0, R4, 0x40, RZ, 0xfc, !PT ;  /* 0x0000004004007812 */ /* 0x000fe400078efcff */
[C---:B0-----:R-:W-:Y:S01]  /*ce50*/  LOP3.LUT R2, R23.reuse, 0x1800, RZ, 0xfc, !PT ;  /* 0x0000180017027812 */ /* 0x041fe200078efcff */
[----:B------:R0:W-:Y:S01]  /*ce60*/  STL [R1+0x10], R5 ;  /* 0x0000100501007387 */ /* 0x0001e20000100800 */
[----:B------:R-:W-:-:S03]  /*ce70*/  LOP3.LUT R0, R23, 0x2800, RZ, 0xfc, !PT ;  /* 0x0000280017007812 */ /* 0x000fc600078efcff */
[----:B------:R1:W-:Y:S01]  /*ce80*/  STL [R1+0x18], R3 ;  /* 0x0000180301007387 */ /* 0x0003e20000100800 */
[----:B0-----:R-:W-:-:S07]  /*ce90*/  LOP3.LUT R5, R4, 0x20, RZ, 0xfc, !PT ;  /* 0x0000002004057812 */ /* 0x001fce00078efcff */
.L_x_12595:
        /* <DEDUP_REMOVED lines=36> */
[----:B0-----:R-:W-:Y:S02]  /*d0e0*/  IMAD.U32 R2, RZ, RZ, UR8 ;  /* 0x00000008ff027e24 */ /* 0x001fe4000f8e00ff */
        /* <DEDUP_REMOVED lines=14> */
.L_x_12521:
        /* <DEDUP_REMOVED lines=19> */
.L_x_12522:
        /* <DEDUP_REMOVED lines=11> */
.L_x_12523:
[----:B------:R-:W-:Y:S01]  /*d3b0*/  R2UR UR6, R25 ;  /* 0x00000000190672ca */ /* 0x000fe200000e0000 */
[----:B------:R-:W-:Y:S01]  /*d3c0*/  ULDC UR4, c[0x0][0x448] ;  /* 0x0001120000047ab9 */ /* 0x000fe20000000800 */
[----:B------:R-:W-:Y:S01]  /*d3d0*/  UIADD3 UR36, -UR38, UR36, URZ ;  /* 0x0000002426247290 */ /* 0x000fe2000fffe13f */
[----:B------:R-:W-:Y:S01]  /*d3e0*/  BSSY B7, `(.L_x_12524) ;  /* 0x00003ae000077945 */ /* 0x000fe20003800000 */
[----:B------:R-:W-:Y:S02]  /*d3f0*/  UISETP.NE.AND UP0, UPT, UR4, 0x1, UPT ;  /* 0x000000010400788c */ /* 0x000fe4000bf05270 */
[----:B------:R-:W-:Y:S02]  /*d400*/  UIADD3 UR7, UR36, 0x80, -UR41 ;  /* 0x0000008024077890 */ /* 0x000fe4000fffe829 */
[----:B------:R-:W-:-:S05]  /*d410*/  UP2UR UR49, UPR, URZ, 0x1 ;  /* 0x000000013f317883 */ /* 0x000fca0008000000 */
[----:B------:R-:W-:Y:S02]  /*d420*/  UIMAD UR6, UR6, 0xc0, URZ ;  /* 0x000000c0060678a4 */ /* 0x000fe4000f8e023f */
        /* <DEDUP_REMOVED lines=34> */
.L_x_12525:
        /* <DEDUP_REMOVED lines=20> */
.L_x_12528:
[----:B------:R-:W-:Y:S05]  /*d790*/  BSYNC B6 ;  /* 0x0000000000067941 */ /* 0x000fea0003800000 */
.L_x_12527:
        /* <DEDUP_REMOVED lines=24> */
.L_x_12530:
[----:B------:R-:W-:Y:S05]  /*d920*/  BSYNC B6 ;  /* 0x0000000000067941 */ /* 0x000fea0003800000 */
.L_x_12529:
        /* <DEDUP_REMOVED lines=20> */
.L_x_12532:
[----:B------:R-:W-:Y:S05]  /*da70*/  BSYNC B6 ;  /* 0x0000000000067941 */ /* 0x000fea0003800000 */
.L_x_12531:
        /* <DEDUP_REMOVED lines=19> */
.L_x_12534:
[----:B------:R-:W-:Y:S05]  /*dbb0*/  BSYNC B6 ;  /* 0x0000000000067941 */ /* 0x000fea0003800000 */
.L_x_12533:
[----:B------:R-:W-:Y:S01]  /*dbc0*/  ULDC.64 UR4, c[0x0][0x9f8] ;  /* 0x00027e0000047ab9 */ /* 0x000fe20000000a00 */
[----:B------:R-:W1:Y:S01]  /*dbd0*/  LDC R5, c[0x0][0x430] ;  /* 0x00010c00ff057b82 */ /* 0x000e620000000800 */
[----:B------:R-:W-:-:S04]  /*dbe0*/  UISETP.NE.U32.AND UP0, UPT, UR4, URZ, UPT ;  /* 0x0000003f0400728c */ /* 0x000fc8000bf05070 */
[----:B------:R-:W-:Y:S01]  /*dbf0*/  UISETP.NE.AND.EX UP0, UPT, UR5, URZ, UPT, UP0 ;  /* 0x0000003f0500728c */ /* 0x000fe2000bf05300 */
[----:B------:R-:W2:Y:S01]  /*dc00*/  S2R R21, SR_TID.X ;  /* 0x0000000000157919 */ /* 0x000ea20000002100 */
[----:B------:R-:W3:Y:S04]  /*dc10*/  S2R R20, SR_TID.X ;  /* 0x0000000000147919 */ /* 0x000ee80000002100 */
[----:B------:R-:W-:Y:S01]  /*dc20*/  PLOP3.LUT P0, PT, PT, PT, UP0, 0x80, 0x0 ;  /* 0x000000000000781c */ /* 0x000fe20003f0f008 */
[----:B------:R-:W-:Y:S01]  /*dc30*/  IMAD.U32 R10, RZ, RZ, UR42 ;  /* 0x0000002aff0a7e24 */ /* 0x000fe2000f8e00ff */
[----:B------:R-:W4:Y:S03]  /*dc40*/  LDC R9, c[0x0][0x2f4] ;  /* 0x0000bd00ff097b82 */ /* 0x000f260000000800 */
[----:B------:R-:W-:-:S04]  /*dc50*/  @UP0 UIADD3 UR4, UP1, UR37, UR4, URZ ;  /* 0x0000000425040290 */ /* 0x000fc8000ff3e03f */
[----:B------:R-:W-:Y:S02]  /*dc60*/  @UP0 UIADD3.X UR5, UR45, UR5, URZ, UP1, !UPT ;  /* 0x000000052d050290 */ /* 0x000fe40008ffe43f */
[----:B------:R-:W-:-:S04]  /*dc70*/  IMAD.U32 R2, RZ, RZ, UR4 ;  /* 0x00000004ff027e24 */ /* 0x000fc8000f8e00ff */
[----:B------:R-:W-:-:S05]  /*dc80*/  IMAD.U32 R3, RZ, RZ, UR5 ;  /* 0x00000005ff037e24 */ /* 0x000fca000f8e00ff */
[----:B------:R3:W4:Y:S01]  /*dc90*/  @P0 LDG.E R27, desc[UR52][R2.64] ;  /* 0x00000034021b0981 */ /* 0x000722000c1e1900 */
[----:B-1----:R-:W-:Y:S02]  /*dca0*/  ISETP.NE.AND P1, PT, R5, 0x1, PT ;  /* 0x000000010500780c */ /* 0x002fe40003f25270 */
[----:B------:R-:W-:Y:S02]  /*dcb0*/  LEA R10, R10, 0xffffff80, 0x7 ;  /* 0xffffff800a0a7811 */ /* 0x000fe400078e38ff */
[----:B0-----:R-:W-:Y:S01]  /*dcc0*/  LOP3.LUT R19, R19, 0xffffffef, RZ, 0xc0, !PT ;  /* 0xffffffef13137812 */ /* 0x001fe200078ec0ff */
[----:B--2---:R-:W-:Y:S01]  /*dcd0*/  IMAD.SHL.U32 R21, R21, 0x40, RZ ;  /* 0x0000004015157824 */ /* 0x004fe200078e00ff */
[----:B---3--:R-:W-:-:S04]  /*dce0*/  LOP3.LUT R20, R20, 0x7f, RZ, 0xc0, !PT ;  /* 0x0000007f14147812 */ /* 0x008fc800078ec0ff */
        /* <DEDUP_REMOVED lines=31> */
[----:B------:R-:W-:Y:S01]  /*dee0*/  @!P0 IMAD R3, R27, R3, R2 ;  /* 0x000000031b038224 */ /* 0x000fe200078e0202 */
[----:B------:R-:W-:-:S03]  /*def0*/  MOV R2, RZ ;  /* 0x000000ff00027202 */ /* 0x000fc60000000f00 */
        /* <DEDUP_REMOVED lines=14> */
.L_x_12615:
[----:B------:R-:W-:-:S05]  /*dfe0*/  SHF.R.S32.HI R3, RZ, 0x1f, R26 ;  /* 0x0000001fff037819 */ /* 0x000fca000001141a */
[----:B------:R1:W-:Y:S01]  /*dff0*/  STL [R1], R3 ;  /* 0x0000000301007387 */ /* 0x0003e20000100800 */
[----:B------:R-:W-:Y:S05]  /*e000*/  @!P2 BRA `(.L_x_12536) ;  /* 0x000000000004a947 */ /* 0x000fea0003800000 */
[----:B------:R-:W-:Y:S01]  /*e010*/  BPT.TRAP 0x1 ;  /* 0x000000040000795c */ /* 0x000fe20000300000 */
.L_x_12536:
[----:B0-----:R-:W-:Y:S01]  /*e020*/  IMAD R5, R18, 0x8, R16 ;  /* 0x0000000812057824 */ /* 0x001fe200078e0210 */
[----:B------:R-:W-:Y:S01]  /*e030*/  SHF.L.U32 R21, R28, 0x1f, RZ ;  /* 0x0000001f1c157819 */ /* 0x000fe200000006ff */
[----:B------:R-:W-:Y:S01]  /*e040*/  BSSY B0, `(.L_x_12537) ;  /* 0x0000004000007945 */ /* 0x000fe20003800000 */
[----:B------:R-:W-:Y:S02]  /*e050*/  SHF.R.S32.HI R19, RZ, 0x1f, R0 ;  /* 0x0000001fff137819 */ /* 0x000fe40000011400 */
[----:B------:R-:W0:Y:S02]  /*e060*/  SYNCS.PHASECHK.TRANS64.TRYWAIT P0, [R5+URZ+0x19c80], R21 ;  /* 0x019c8015050075a7 */ /* 0x000e24000800017f */
[----:B0-----:R-:W-:Y:S05]  /*e070*/  @!P0 BRA `(.L_x_12538) ;  /* 0x0000004000648947 */ /* 0x001fea0003800000 */
.L_x_12616:
[----:B------:R-:W-:Y:S05]  /*e080*/  BSYNC B0 ;  /* 0x0000000000007941 */ /* 0x000fea0003800000 */
.L_x_12537:
        /* <DEDUP_REMOVED lines=51> */
.L_x_12622:
        /* <DEDUP_REMOVED lines=16> */
.L_x_12540:
        /* <DEDUP_REMOVED lines=11> */
.L_x_12541:
[----:B------:R2:W-:Y:S01]  /*e570*/  SYNCS.ARRIVE.TRANS64.A1T0 RZ, [R5+URZ+0x19c70], RZ ;  /* 0x019c70ff05ff79a7 */ /* 0x0005e2000810003f */
[----:B------:R-:W-:Y:S05]  /*e580*/  @!P3 BRA `(.L_x_12542) ;  /* 0x000000000004b947 */ /* 0x000fea0003800000 */
[----:B------:R-:W-:Y:S01]  /*e590*/  BPT.TRAP 0x1 ;  /* 0x000000040000795c */ /* 0x000fe20000300000 */
.L_x_12542:
[----:B------:R-:W3:Y:S01]  /*e5a0*/  SYNCS.PHASECHK.TRANS64.TRYWAIT P1, [R5+URZ+0x19c40], R21 ;  /* 0x019c4015050075a7 */ /* 0x000ee2000802017f */
[----:B------:R-:W-:Y:S04]  /*e5b0*/  BSSY B0, `(.L_x_12543) ;  /* 0x0000002000007945 */ /* 0x000fe80003800000 */
[----:B---3--:R-:W-:Y:S05]  /*e5c0*/  @!P1 BRA `(.L_x_12544) ;  /* 0x0000004000089947 */ /* 0x008fea0003800000 */
.L_x_12623:
[----:B------:R-:W-:Y:S05]  /*e5d0*/  BSYNC B0 ;  /* 0x0000000000007941 */ /* 0x000fea0003800000 */
.L_x_12543:
        /* <DEDUP_REMOVED lines=44> */
.L_x_12629:
        /* <DEDUP_REMOVED lines=12> */
.L_x_12546:
        /* <DEDUP_REMOVED lines=11> */
.L_x_12547:
        /* <DEDUP_REMOVED lines=23> */
[----:B------:R-:W-:Y:S01]  /*eb80*/  MOV R12, 0x1 ;  /* 0x00000001000c7802 */ /* 0x000fe20000000f00 */
[----:B------:R-:W0:Y:S01]  /*eb90*/  LDC.64 R2, c[0x4][R2] ;  /* 0x0100000002027b82 */ /* 0x000e220000000a00 */
[----:B-1-3--:R-:W-:Y:S02]  /*eba0*/  IMAD.U32 R5, RZ, RZ, UR7 ;  /* 0x00000007ff057e24 */ /* 0x00afe4000f8e00ff */
        /* <DEDUP_REMOVED lines=8> */
.L_x_12549:
[----:B------:R-:W-:Y:S05]  /*ec30*/  BSYNC B6 ;  /* 0x0000000000067941 */ /* 0x000fea0003800000 */
.L_x_12548:
[----:B------:R-:W2:Y:S01]  /*ec40*/  S2R R17, SR_TID.X ;  /* 0x0000000000117919 */ /* 0x000ea20000002100 */
[----:B0-----:R-:W0:Y:S01]  /*ec50*/  S2R R2, SR_TID.X ;  /* 0x0000000000027919 */ /* 0x001e220000002100 */
[----:B------:R-:W-:Y:S01]  /*ec60*/  UISETP.NE.AND UP0, UPT, UR49, URZ, UPT ;  /* 0x0000003f3100728c */ /* 0x000fe2000bf05270 */
[C---:B------:R-:W-:Y:S01]  /*ec70*/  R2UR UR7, R26.reuse ;  /* 0x000000001a0772ca */ /* 0x040fe200000e0000 */
[----:B------:R-:W-:Y:S01]  /*ec80*/  ULDC.64 UR8, c[0x0][0x2d8] ;  /* 0x0000b60000087ab9 */ /* 0x000fe20000000a00 */
[----:B------:R4:W5:Y:S01]  /*ec90*/  LDL R9, [R1+0x18] ;  /* 0x0000180001097983 */ /* 0x0009620000100800 */
[----:B------:R-:W-:Y:S01]  /*eca0*/  R2UR UR10, R26 ;  /* 0x000000001a0a72ca */ /* 0x000fe200000e0000 */
[----:B------:R-:W4:Y:S01]  /*ecb0*/  LDC R8, c[0x0][0x448] ;  /* 0x00011200ff087b82 */ /* 0x000f220000000800 */
[----:B--2---:R-:W-:-:S05]  /*ecc0*/  IMAD.SHL.U32 R19, R17, 0x40, RZ ;  /* 0x0000004011137824 */ /* 0x004fca00078e00ff */
[----:B------:R-:W-:Y:S01]  /*ecd0*/  @UP0 ULDC UR4, c[0x0][0x44c] ;  /* 0x0001130000040ab9 */ /* 0x000fe20000000800 */
[----:B------:R-:W2:Y:S01]  /*ece0*/  LDL R17, [R1] ;  /* 0x0000000001117983 */ /* 0x000ea20000100800 */
[----:B0-----:R-:W-:Y:S01]  /*ecf0*/  LOP3.LUT R2, R2, 0x7f, RZ, 0xc0, !PT ;  /* 0x0000007f02027812 */ /* 0x001fe200078ec0ff */
[----:B------:R-:W-:Y:S01]  /*ed00*/  UMOV UR5, UR45 ;  /* 0x0000002d00057c82 */ /* 0x000fe20008000000 */
[----:B------:R-:W-:Y:S01]  /*ed10*/  LOP3.LUT R19, R19, 0x40, RZ, 0xc0, !PT ;  /* 0x0000004013137812 */ /* 0x000fe200078ec0ff */
[----:B------:R-:W-:Y:S01]  /*ed20*/  @UP0 ULDC UR12, c[0x0][0x44c] ;  /* 0x00011300000c0ab9 */ /* 0x000fe20000000800 */
[----:B------:R-:W-:Y:S02]  /*ed30*/  SHF.R.U32.HI R2, RZ, 0x1, R2 ;  /* 0x00000001ff027819 */ /* 0x000fe40000011602 */
[----:B------:R-:W-:Y:S02]  /*ed40*/  PLOP3.LUT P0, PT, PT, PT, UP0, 0x80, 0x0 ;  /* 0x000000000000781c */ /* 0x000fe40003f0f008 */
[----:B------:R-:W-:-:S05]  /*ed50*/  LOP3.LUT R2, R2, R19, RZ, 0xfc, !PT ;  /* 0x0000001302027212 */ /* 0x000fca00078efcff */
[----:B------:R-:W-:-:S06]  /*ed60*/  IMAD R0, R25, 0xc0, R2 ;  /* 0x000000c019007824 */ /* 0x000fcc00078e0202 */
[----:B------:R-:W-:Y:S01]  /*ed70*/  @P0 IMAD.HI.U32 R3, R0, UR4, RZ ;  /* 0x0000000400030c27 */ /* 0x000fe2000f8e00ff */
[----:B------:R-:W-:Y:S01]  /*ed80*/  PLOP3.LUT P0, PT, PT, PT, UP0, 0x80, 0x0 ;  /* 0x000000000000781c */ /* 0x000fe20003f0f008 */
[----:B------:R-:W-:Y:S02]  /*ed90*/  UMOV UR4, UR36 ;  /* 0x0000002400047c82 */ /* 0x000fe40008000000 */
[----:B------:R-:W-:Y:S01]  /*eda0*/  UIMAD.WIDE.U32 UR4, UR7, UR8, UR4 ;  /* 0x00000008070472a5 */ /* 0x000fe2000f8e0004 */
[----:B------:R-:W-:Y:S02]  /*edb0*/  IMAD.MOV.U32 R2, RZ, RZ, R0 ;  /* 0x000000ffff027224 */ /* 0x000fe400078e0000 */
[----:B------:R-:W-:-:S07]  /*edc0*/  @UP0 ULDC UR7, c[0x0][0x450] ;  /* 0x0001140000070ab9 */ /* 0x000fce0000000800 */
[----:B------:R-:W-:-:S04]  /*edd0*/  @P0 SHF.R.U32.HI R2, RZ, UR7, R3 ;  /* 0x00000007ff020c19 */ /* 0x000fc80008011603 */
[--C-:B-1-3--:R-:W-:Y:S01]  /*ede0*/  SHF.R.S32.HI R5, RZ, 0x1f, R2.reuse ;  /* 0x0000001fff057819 */ /* 0x10afe20000011402 */
[----:B------:R-:W-:-:S04]  /*edf0*/  IMAD.MOV R4, RZ, RZ, -R2 ;  /* 0x000000ffff047224 */ /* 0x000fc800078e0a02 */
[----:B----4-:R-:W-:Y:S02]  /*ee00*/  IMAD R4, R8, R4, R0 ;  /* 0x0000000408047224 */ /* 0x010fe400078e0200 */
        /* <DEDUP_REMOVED lines=11> */
[----:B------:R-:W-:Y:S01]  /*eec0*/  UIADD3 UR5, UR5, UR6, URZ ;  /* 0x0000000605057290 */ /* 0x000fe2000fffe03f */
[----:B------:R-:W-:-:S02]  /*eed0*/  IMAD R5, R5, UR8, RZ ;  /* 0x0000000805057c24 */ /* 0x000fc4000f8e02ff */
[----:B------:R-:W-:Y:S01]  /*eee0*/  IMAD.U32 R6, RZ, RZ, UR8 ;  /* 0x00000008ff067e24 */ /* 0x000fe2000f8e00ff */
[----:B------:R-:W-:Y:S01]  /*eef0*/  ULDC.64 UR6, c[0x0][0x2c8] ;  /* 0x0000b20000067ab9 */ /* 0x000fe20000000a00 */
[C---:B------:R-:W-:Y:S02]  /*ef00*/  IMAD R5, R2.reuse, UR9, R5 ;  /* 0x0000000902057c24 */ /* 0x040fe4000f8e0205 */
[----:B------:R-:W-:-:S04]  /*ef10*/  IMAD.WIDE.U32 R2, R2, R6, UR4 ;  /* 0x0000000402027e25 */ /* 0x000fc8000f8e0006 */
        /* <DEDUP_REMOVED lines=8> */
[----:B------:R-:W0:-:S12]  /*efa0*/  S2R R17, SR_TID.X ;  /* 0x0000000000117919 */ /* 0x000e180000002100 */
[----:B------:R-:W-:Y:S01]  /*efb0*/  @P0 IMAD.HI.U32 R3, R0, UR12, RZ ;  /* 0x0000000c00030c27 */ /* 0x000fe2000f8e00ff */
[----:B------:R-:W-:Y:S01]  /*efc0*/  PLOP3.LUT P0, PT, PT, PT, UP0, 0x80, 0x0 ;  /* 0x000000000000781c */ /* 0x000fe20003f0f008 */
[----:B------:R-:W-:Y:S02]  /*efd0*/  @UP0 ULDC UR12, c[0x0][0x450] ;  /* 0x00011400000c0ab9 */ /* 0x000fe40000000800 */
[----:B------:R-:W-:-:S10]  /*efe0*/  IMAD.MOV.U32 R2, RZ, RZ, R0 ;  /* 0x000000ffff027224 */ /* 0x000fd400078e0000 */
[----:B------:R-:W-:-:S05]  /*eff0*/  @P0 SHF.R.U32.HI R2, RZ, UR12, R3 ;  /* 0x0000000cff020c19 */ /* 0x000fca0008011603 */
        /* <DEDUP_REMOVED lines=9> */
[----:B0-----:R-:W-:Y:S02]  /*f090*/  IMAD.SHL.U32 R19, R17, 0x10, RZ ;  /* 0x0000001011137824 */ /* 0x001fe400078e00ff */
        /* <DEDUP_REMOVED lines=41> */
.L_x_12636:
        /* <DEDUP_REMOVED lines=12> */
.L_x_12552:
[----:B------:R-:W-:Y:S05]  /*f3f0*/  BSYNC B0 ;  /* 0x0000000000007941 */ /* 0x000fea0003800000 */
.L_x_12551:
[----:B------:R-:W-:Y:S01]  /*f400*/  NOP ;  /* 0x0000000000007918 */ /* 0x000fe20000000000 */
[----:B------:R-:W-:-:S13]  /*f410*/  PLOP3.LUT P0, PT, PT, PT, PT, 0x80, 0x0 ;  /* 0x000000000000781c */ /* 0x000fda0003f0f070 */
.L_x_12553:
        /* <DEDUP_REMOVED lines=18> */
.L_x_12637:
[----:B------:R-:W-:Y:S05]  /*f540*/  BSYNC B0 ;  /* 0x0000000000007941 */ /* 0x000fea0003800000 */
.L_x_12554:
[----:B------:R-:W-:-:S06]  /*f550*/  UISETP.GE.AND UP0, UPT, UR42, 0x2, UPT ;  /* 0x000000022a00788c */ /* 0x000fcc000bf06270 */
[----:B------:R-:W-:-:S13]  /*f560*/  PLOP3.LUT P0, PT, PT, PT, UP0, 0x80, 0x0 ;  /* 0x000000000000781c */ /* 0x000fda0003f0f008 */
[----:B------:R-:W-:Y:S05]  /*f570*/  @!P0 BRA `(.L_x_12556) ;  /* 0x0000001000748947 */ /* 0x000fea0003800000 */
[----:B------:R-:W-:Y:S01]  /*f580*/  UIADD3 UR4, UR42, -0x2, URZ ;  /* 0xfffffffe2a047890 */ /* 0x000fe2000fffe03f */
[----:B------:R-:W-:Y:S02]  /*f590*/  IMAD.MOV.U32 R5, RZ, RZ, R28 ;  /* 0x000000ffff057224 */ /* 0x000fe400078e001c */
[----:B------:R-:W-:-:S03]  /*f5a0*/  IMAD.MOV.U32 R4, RZ, RZ, R18 ;  /* 0x000000ffff047224 */ /* 0x000fc600078e0012 */
[----:B------:R-:W-:-:S07]  /*f5b0*/  IMAD.U32 R19, RZ, RZ, UR4 ;  /* 0x00000004ff137e24 */ /* 0x000fce000f8e00ff */
.L_x_12576:
        /* <DEDUP_REMOVED lines=11> */
[----:B------:R-:W-:-:S05]  /*f670*/  IADD3 R3, R2, UR38, R3 ;  /* 0x0000002602037c10 */ /* 0x000fca000fffe003 */
[----:B------:R-:W-:Y:S02]  /*f680*/  IMAD.MOV.U32 R2, RZ, RZ, R3 ;  /* 0x000000ffff027224 */ /* 0x000fe400078e0003 */
        /* <DEDUP_REMOVED lines=29> */
.L_x_12557:
[----:B------:R-:W-:Y:S01]  /*f860*/  IMAD R0, R18, 0x8, R16 ;  /* 0x0000000812007824 */ /* 0x000fe200078e0210 */
[----:B------:R-:W-:Y:S01]  /*f870*/  SHF.L.U32 R10, R28, 0x1f, RZ ;  /* 0x0000001f1c0a7819 */ /* 0x000fe200000006ff */
[----:B------:R-:W-:Y:S01]  /*f880*/  BSSY B0, `(.L_x_12558) ;  /* 0x0000004000007945 */ /* 0x000fe20003800000 */
[----:B------:R-:W-:Y:S02]  /*f890*/  SHF.R.S32.HI R9, RZ, 0x1f, R8 ;  /* 0x0000001fff097819 */ /* 0x000fe40000011408 */
[----:B------:R-:W0:Y:S02]  /*f8a0*/  SYNCS.PHASECHK.TRANS64.TRYWAIT P0, [R0+URZ+0x19c80], R10 ;  /* 0x019c800a000075a7 */ /* 0x000e24000800017f */
[----:B0-----:R-:W-:Y:S05]  /*f8b0*/  @!P0 BRA `(.L_x_12559) ;  /* 0x0000003400088947 */ /* 0x001fea0003800000 */
.L_x_12638:
[----:B------:R-:W-:Y:S05]  /*f8c0*/  BSYNC B0 ;  /* 0x0000000000007941 */ /* 0x000fea0003800000 */
.L_x_12558:
        /* <DEDUP_REMOVED lines=37> */
[----:B-1----:R-:W-:-:S05]  /*fb20*/  IADD3 R2, P0, R25, R2, RZ ;  /* 0x0000000219027210 */ /* 0x002fca0007f1e0ff */
[----:B--2---:R-:W-:-:S05]  /*fb30*/  IMAD.X R3, RZ, RZ, R3, P0 ;  /* 0x000000ffff037224 */ /* 0x004fca00000e0603 */
[----:B------:R-:W-:Y:S04]  /*fb40*/  LDGSTS.E.BYPASS.LTC128B.128 [R6+0x9000], desc[UR52][R2.64], !P4 ;  /* 0x0900000002067fae */ /* 0x000fe8000e101d74 */
[----:B------:R-:W-:Y:S04]  /*fb50*/  LDGSTS.E.BYPASS.LTC128B.128 [R6+0xa000], desc[UR52][R2.64+0x20], !P3 ;  /* 0x0a00002002067fae */ /* 0x000fe8000d901d74 */
[----:B------:R1:W-:Y:S04]  /*fb60*/  LDGSTS.E.BYPASS.LTC128B.128 [R6+0xb000], desc[UR52][R2.64+0x40], !P2 ;  /* 0x0b00004002067fae */ /* 0x0003e8000d101d74 */
[----:B-1-3--:R1:W2:Y:S02]  /*fb70*/  SHFL.IDX PT, R2, R20, 0x1, 0x1e1f ;  /* 0x003e1f0014027f89 */ /* 0x00a2a400000e0000 */
.L_x_12644:
        /* <DEDUP_REMOVED lines=10> */
.L_x_12561:
        /* <DEDUP_REMOVED lines=11> */
.L_x_12562:
[----:B------:R2:W-:Y:S01]  /*fcd0*/  SYNCS.ARRIVE.TRANS64.A1T0 RZ, [R0+URZ+0x19c70], RZ ;  /* 0x019c70ff00ff79a7 */ /* 0x0005e2000810003f */
[----:B------:R-:W-:Y:S05]  /*fce0*/  @!P3 BRA `(.L_x_12563) ;  /* 0x000000000004b947 */ /* 0x000fea0003800000 */
[----:B------:R-:W-:Y:S01]  /*fcf0*/  BPT.TRAP 0x1 ;  /* 0x000000040000795c */ /* 0x000fe20000300000 */
.L_x_12563:
[----:B------:R-:W3:Y:S01]  /*fd00*/  SYNCS.PHASECHK.TRANS64.TRYWAIT P0, [R0+URZ+0x19c40], R10 ;  /* 0x019c400a000075a7 */ /* 0x000ee2000800017f */
[----:B------:R-:W-:Y:S04]  /*fd10*/  BSSY B0, `(.L_x_12564) ;  /* 0x0000002000007945 */ /* 0x000fe80003800000 */
[----:B---3--:R-:W-:Y:S05]  /*fd20*/  @!P0 BRA `(.L_x_12565) ;  /* 0x00000030009c8947 */ /* 0x008fea0003800000 */
.L_x_12645:
[----:B------:R-:W-:Y:S05]  /*fd30*/  BSYNC B0 ;  /* 0x0000000000007941 */ /* 0x000fea0003800000 */
.L_x_12564:
        /* <DEDUP_REMOVED lines=40> */
.L_x_12651:
        /* <DEDUP_REMOVED lines=10> */
.L_x_12567:
        /* <DEDUP_REMOVED lines=11> */
.L_x_12568:
[----:B------:R2:W-:Y:S02]  /*10110*/  SYNCS.ARRIVE.TRANS64.A1T0 RZ, [R0+URZ+0x19c30], RZ ;  /* 0x019c30ff00ff79a7 */ /* 0x0005e4000810003f */
[----:B--23--:R-:W-:-:S05]  /*10120*/  IMAD.U32 R0, RZ, RZ, UR47 ;  /* 0x0000002fff007e24 */ /* 0x00cfca000f8e00ff */
[----:B------:R-:W-:-:S13]  /*10130*/  ISETP.NE.AND P0, PT, R0, 0x3, PT ;  /* 0x000000030000780c */ /* 0x000fda0003f05270 */
[----:B------:R-:W-:Y:S05]  /*10140*/  @!P0 BRA `(.L_x_12569) ;  /* 0x0000000000048947 */ /* 0x000fea0003800000 */
[----:B------:R-:W-:Y:S01]  /*10150*/  BPT.TRAP 0x1 ;  /* 0x000000040000795c */ /* 0x000fe20000300000 */
.L_x_12569:
[----:B------:R-:W-:Y:S01]  /*10160*/  LOP3.LUT R0, R5, 0x1, RZ, 0x3c, !PT ;  /* 0x0000000105007812 */ /* 0x000fe200078e3cff */
[----:B------:R-:W-:Y:S01]  /*10170*/  IMAD R2, R4, 0x8, R16 ;  /* 0x0000000804027824 */ /* 0x000fe200078e0210 */
[----:B------:R-:W-:Y:S02]  /*10180*/  BSSY B0, `(.L_x_12570) ;  /* 0x0000004000007945 */ /* 0x000fe40003800000 */
[----:B------:R-:W-:-:S04]  /*10190*/  SHF.L.U32 R0, R0, 0x1f, RZ ;  /* 0x0000001f00007819 */ /* 0x000fc800000006ff */
[----:B------:R-:W0:Y:S02]  /*101a0*/  SYNCS.PHASECHK.TRANS64.TRYWAIT P2, [R2+URZ+0x19c70], R0 ;  /* 0x019c7000020075a7 */ /* 0x000e24000804017f */
[----:B0-----:R-:W-:Y:S05]  /*101b0*/  @!P2 BRA `(.L_x_12571) ;  /* 0x000000300024a947 */ /* 0x001fea0003800000 */
.L_x_12652:
[----:B------:R-:W-:Y:S05]  /*101c0*/  BSYNC B0 ;  /* 0x0000000000007941 */ /* 0x000fea0003800000 */
.L_x_12570:
[----:B------:R-:W-:-:S05]  /*101d0*/  IMAD.U32 R3, RZ, RZ, UR46 ;  /* 0x0000002eff037e24 */ /* 0x000fca000f8e00ff */
[----:B------:R-:W-:-:S13]  /*101e0*/  ISETP.NE.AND P2, PT, R3, 0x3, PT ;  /* 0x000000030300780c */ /* 0x000fda0003f45270 */
[----:B------:R-:W-:Y:S05]  /*101f0*/  @!P2 BRA `(.L_x_12572) ;  /* 0x000000000004a947 */ /* 0x000fea0003800000 */
[----:B------:R-:W-:Y:S01]  /*10200*/  BPT.TRAP 0x1 ;  /* 0x000000040000795c */ /* 0x000fe20000300000 */
.L_x_12572:
[----:B------:R-:W-:Y:S01]  /*10210*/  SHF.L.U32 R3, R5, 0x1f, RZ ;  /* 0x0000001f05037819 */ /* 0x000fe200000006ff */
[----:B0-----:R-:W-:-:S03]  /*10220*/  IMAD R0, R4, 0x3000, RZ ;  /* 0x0000300004007824 */ /* 0x001fc600078e02ff */
[----:B------:R-:W0:Y:S02]  /*10230*/  SYNCS.PHASECHK.TRANS64.TRYWAIT P2, [R2+URZ+0x19c60], R3 ;  /* 0x019c6003020075a7 */ /* 0x000e24000804017f */
[----:B0-----:R-:W-:Y:S05]  /*10240*/  @!P2 BRA `(.L_x_12573) ;  /* 0x000000300014a947 */ /* 0x001fea0003800000 */
.L_x_12653:
        /* <DEDUP_REMOVED lines=51> */
[----:B------:R-:W-:Y:S02]  /*10580*/  IADD3 R4, R16, R12, R0 ;  /* 0x0000000c10047210 */ /* 0x000fe40007ffe000 */
[----:B------:R-:W-:Y:S01]  /*10590*/  MOV R12, UR46 ;  /* 0x0000002e000c7c02 */ /* 0x000fe20008000f00 */
        /* <DEDUP_REMOVED lines=16> */
.L_x_12574:
[----:B-1----:R1:W-:Y:S01]  /*106a0*/  SYNCS.ARRIVE.TRANS64.A1T0 RZ, [R2+URZ+0x19c50], RZ ;  /* 0x019c50ff02ff79a7 */ /* 0x0023e2000810003f */
[----:B------:R-:W-:Y:S06]  /*106b0*/  BAR.SYNC.DEFER_BLOCKING 0x2, 0x80 ;  /* 0x0082000000007b1d */ /* 0x000fec0000010000 */
[----:B------:R-:W-:Y:S05]  /*106c0*/  @!P0 BRA `(.L_x_12575) ;  /* 0x0000000000048947 */ /* 0x000fea0003800000 */
[----:B------:R-:W-:Y:S01]  /*106d0*/  BPT.TRAP 0x1 ;  /* 0x000000040000795c */ /* 0x000fe20000300000 */
.L_x_12575:
[----:B------:R-:W2:Y:S01]  /*106e0*/  LDL R0, [R1+0xc] ;  /* 0x00000c0001007983 */ /* 0x000ea20000100800 */
[----:B-1----:R-:W-:Y:S02]  /*106f0*/  VIADD R2, R2, 0x19c80 ;  /* 0x00019c8002027836 */ /* 0x002fe40000000000 */
[----:B------:R-:W-:Y:S02]  /*10700*/  IMAD.MOV.U32 R5, RZ, RZ, R28 ;  /* 0x000000ffff057224 */ /* 0x000fe400078e001c */
[----:B------:R-:W-:Y:S01]  /*10710*/  IMAD.MOV.U32 R4, RZ, RZ, R18 ;  /* 0x000000ffff047224 */ /* 0x000fe200078e0012 */
[----:B--2---:R-:W-:-:S04]  /*10720*/  PRMT R2, R0, 0x654, R2 ;  /* 0x0000065400027816 */ /* 0x004fc80000000002 */
[----:B------:R2:W-:Y:S01]  /*10730*/  SYNCS.ARRIVE.TRANS64.RED.A1T0 RZ, [R2+URZ], RZ ;  /* 0x000000ff02ff79a7 */ /* 0x0005e2000810043f */
[----:B------:R-:W-:Y:S05]  /*10740*/  @P1 BRA `(.L_x_12576) ;  /* 0xffffffec009c1947 */ /* 0x000fea000383ffff */
.L_x_12556:
        /* <DEDUP_REMOVED lines=19> */
.L_x_12578:
[----:B------:R-:W-:Y:S05]  /*10880*/  BSYNC B0 ;  /* 0x0000000000007941 */ /* 0x000fea0003800000 */
.L_x_12577:
[----:B------:R-:W-:Y:S05]  /*10890*/  @!P0 BRA `(.L_x_12579) ;  /* 0x0000000000048947 */ /* 0x000fea0003800000 */
[----:B------:R-:W-:Y:S01]  /*108a0*/  BPT.TRAP 0x1 ;  /* 0x000000040000795c */ /* 0x000fe20000300000 */
.L_x_12579:
[----:B0-----:R-:W-:Y:S01]  /*108b0*/  LOP3.LUT R3, R28, 0x1, RZ, 0x3c, !PT ;  /* 0x000000011c037812 */ /* 0x001fe200078e3cff */
[----:B------:R-:W-:Y:S01]  /*108c0*/  IMAD R0, R18, 0x8, R16 ;  /* 0x0000000812007824 */ /* 0x000fe200078e0210 */
[----:B------:R-:W-:Y:S02]  /*108d0*/  BSSY B0, `(.L_x_12580) ;  /* 0x0000004000007945 */ /* 0x000fe40003800000 */
[----:B------:R-:W-:-:S04]  /*108e0*/  SHF.L.U32 R3, R3, 0x1f, RZ ;  /* 0x0000001f03037819 */ /* 0x000fc800000006ff */
[----:B------:R-:W0:Y:S02]  /*108f0*/  SYNCS.PHASECHK.TRANS64.TRYWAIT P1, [R0+URZ+0x19c70], R3 ;  /* 0x019c7003000075a7 */ /* 0x000e24000802017f */
[----:B0-----:R-:W-:Y:S05]  /*10900*/  @!P1 BRA `(.L_x_12581) ;  /* 0x0000002800789947 */ /* 0x001fea0003800000 */
.L_x_12654:
[----:B------:R-:W-:Y:S05]  /*10910*/  BSYNC B0 ;  /* 0x0000000000007941 */ /* 0x000fea0003800000 */
.L_x_12580:
[----:B------:R-:W-:-:S05]  /*10920*/  IMAD.U32 R2, RZ, RZ, UR46 ;  /* 0x0000002eff027e24 */ /* 0x000fca000f8e00ff */
[----:B------:R-:W-:-:S13]  /*10930*/  ISETP.NE.AND P1, PT, R2, 0x3, PT ;  /* 0x000000030200780c */ /* 0x000fda0003f25270 */
[----:B------:R-:W-:Y:S05]  /*10940*/  @!P1 BRA `(.L_x_12582) ;  /* 0x0000000000049947 */ /* 0x000fea0003800000 */
[----:B------:R-:W-:Y:S01]  /*10950*/  BPT.TRAP 0x1 ;  /* 0x000000040000795c */ /* 0x000fe20000300000 */
.L_x_12582:
[----:B0-----:R-:W-:-:S04]  /*10960*/  SHF.L.U32 R3, R28, 0x1f, RZ ;  /* 0x0000001f1c037819 */ /* 0x001fc800000006ff */
[----:B------:R-:W0:Y:S02]  /*10970*/  SYNCS.PHASECHK.TRANS64.TRYWAIT P1, [R0+URZ+0x19c60], R3 ;  /* 0x019c6003000075a7 */ /* 0x000e24000802017f */
[----:B0-----:R-:W-:Y:S05]  /*10980*/  @!P1 BRA `(.L_x_12583) ;  /* 0x00000028006c9947 */ /* 0x001fea0003800000 */
.L_x_12655:
        /* <DEDUP_REMOVED lines=70> */
.L_x_12584:
[----:B-1----:R1:W-:Y:S01]  /*10df0*/  SYNCS.ARRIVE.TRANS64.A1T0 RZ, [R0+URZ+0x19c50], RZ ;  /* 0x019c50ff00ff79a7 */ /* 0x0023e2000810003f */
[----:B------:R-:W-:Y:S06]  /*10e00*/  BAR.SYNC.DEFER_BLOCKING 0x2, 0x80 ;  /* 0x0082000000007b1d */ /* 0x000fec0000010000 */
[----:B------:R-:W-:Y:S05]  /*10e10*/  @!P0 BRA `(.L_x_12585) ;  /* 0x0000000000048947 */ /* 0x000fea0003800000 */
[----:B------:R-:W-:Y:S01]  /*10e20*/  BPT.TRAP 0x1 ;  /* 0x000000040000795c */ /* 0x000fe20000300000 */
.L_x_12585:
        /* <DEDUP_REMOVED lines=9> */
.L_x_12526:
[----:B------:R-:W-:Y:S05]  /*10ec0*/  BSYNC B7 ;  /* 0x0000000000077941 */ /* 0x000fea0003800000 */
.L_x_12524:
        /* <DEDUP_REMOVED lines=13> */
.L_x_12586:
[----:B------:R-:W1:Y:S01]  /*10fa0*/  S2R R0, SR_TID.X ;  /* 0x0000000000007919 */ /* 0x000e620000002100 */
[----:B------:R-:W-:Y:S01]  /*10fb0*/  ULDC UR4, c[0x0][0xc3c] ;  /* 0x00030f0000047ab9 */ /* 0x000fe20000000800 */
[----:B------:R-:W-:Y:S01]  /*10fc0*/  IMAD.MOV.U32 R25, RZ, RZ, RZ ;  /* 0x000000ffff197224 */ /* 0x000fe200078e00ff */
        /* <DEDUP_REMOVED lines=26> */
[----:B------:R-:W-:Y:S04]  /*11170*/  SHFL.IDX PT, R2, R24, 0x1, 0x1f ;  /* 0x00201f0018027f89 */ /* 0x000fe800000e0000 */
[----:B------:R-:W2:Y:S02]  /*11180*/  SHFL.UP PT, R0, R7, 0x10, RZ ;  /* 0x0600000007007989 */ /* 0x000ea400000e00ff */
[----:B--2---:R-:W-:-:S05]  /*11190*/  SEL R0, R0, RZ, P5 ;  /* 0x000000ff00007207 */ /* 0x004fca0002800000 */
[----:B------:R-:W-:Y:S02]  /*111a0*/  IMAD.IADD R6, R7, 0x1, R0 ;  /* 0x0000000107067824 */ /* 0x000fe400078e0200 */
[----:B------:R-:W-:Y:S04]  /*111b0*/  SHFL.IDX PT, R0, R24, RZ, 0x1f ;  /* 0x00001fff18007589 */ /* 0x000fe800000e0000 */
[----:B------:R-:W1:Y:S02]  /*111c0*/  SHFL.IDX PT, R5, R6, 0x1f, 0x1f ;  /* 0x03e01f0006057f89 */ /* 0x000e6400000e0000 */
[----:B-1----:R-:W-:-:S04]  /*111d0*/  IMAD R5, R5, R4, RZ ;  /* 0x0000000405057224 */ /* 0x002fc800078e02ff */
[----:B------:R-:W-:-:S05]  /*111e0*/  IMAD.IADD R24, R2, 0x1, R5 ;  /* 0x0000000102187824 */ /* 0x000fca00078e0205 */
[----:B------:R-:W-:-:S13]  /*111f0*/  ISETP.GT.AND P6, PT, R24, R0, PT ;  /* 0x000000001800720c */ /* 0x000fda0003fc4270 */
[----:B------:R-:W-:Y:S05]  /*11200*/  @P6 BRA `(.L_x_12588) ;  /* 0x0000000000946947 */ /* 0x000fea0003800000 */
.L_x_12592:
[----:B------:R-:W-:-:S04]  /*11210*/  UIADD3 UR40, UR40, 0x1f, URZ ;  /* 0x0000001f28287890 */ /* 0x000fc8000fffe03f */
[----:B------:R-:W-:-:S06]  /*11220*/  UISETP.GE.AND UP0, UPT, UR40, UR4, UPT ;  /* 0x000000042800728c */ /* 0x000fcc000bf06270 */
[----:B------:R-:W-:-:S13]  /*11230*/  PLOP3.LUT P6, PT, PT, PT, UP0, 0x40, 0x0 ;  /* 0x000000000000781c */ /* 0x000fda0003fce808 */
[----:B------:R-:W-:Y:S05]  /*11240*/  @!P6 BRA `(.L_x_12589) ;  /* 0x0000000400c8e947 */ /* 0x000fea0003800000 */
[----:B------:R-:W1:Y:S01]  /*11250*/  S2R R2, SR_TID.X ;  /* 0x0000000000027919 */ /* 0x000e620000002100 */
[----:B------:R-:W-:Y:S01]  /*11260*/  BSSY B0, `(.L_x_12590) ;  /* 0x0000009000007945 */ /* 0x000fe20003800000 */
[----:B------:R-:W-:Y:S01]  /*11270*/  IMAD.MOV.U32 R25, RZ, RZ, RZ ;  /* 0x000000ffff197224 */ /* 0x000fe200078e00ff */
[----:B-1----:R-:W-:-:S05]  /*11280*/  LOP3.LUT R2, R2, 0x1f, RZ, 0xc0, !PT ;  /* 0x0000001f02027812 */ /* 0x002fca00078ec0ff */
[----:B------:R-:W-:-:S05]  /*11290*/  VIADD R5, R2, UR40 ;  /* 0x0000002802057c36 */ /* 0x000fca0008000000 */
[----:B------:R-:W-:-:S13]  /*112a0*/  ISETP.GE.OR P6, PT, R5, UR4, !P0 ;  /* 0x0000000405007c0c */ /* 0x000fda000c7c6670 */
[----:B------:R-:W-:Y:S05]  /*112b0*/  @P6 BRA `(.L_x_12591) ;  /* 0x00000000000c6947 */ /* 0x000fea0003800000 */
[----:B------:R-:W1:Y:S02]  /*112c0*/  LDC.64 R2, c[0x0][0xc80] ;  /* 0x00032000ff027b82 */ /* 0x000e640000000a00 */
[----:B-1----:R-:W-:-:S05]  /*112d0*/  IMAD.WIDE R2, R5, 0x4, R2 ;  /* 0x0000000405027825 */ /* 0x002fca00078e0202 */
[----:B------:R1:W5:Y:S02]  /*112e0*/  LDG.E R25, desc[UR52][R2.64] ;  /* 0x0000003402197981 */ /* 0x000364000c1e1900 */
.L_x_12591:
[----:B------:R-:W-:Y:S05]  /*112f0*/  BSYNC B0 ;  /* 0x0000000000007941 */ /* 0x000fea0003800000 */
.L_x_12590:
[----:B-1---5:R-:W1:Y:S02]  /*11300*/  SHFL.UP PT, R2, R25, 0x1, RZ ;  /* 0x0420000019027989 */ /* 0x022e6400000e00ff */
        /* <DEDUP_REMOVED lines=12> */
[----:B-1----:R-:W-:Y:S02]  /*113d0*/  SEL R7, R4, RZ, P5 ;  /* 0x000000ff04077207 */ /* 0x002fe40002800000 */
[----:B------:R-:W1:Y:S03]  /*113e0*/  LDC R4, c[0x0][0xc38] ;  /* 0x00030e00ff047b82 */ /* 0x000e660000000800 */
[----:B------:R-:W-:-:S05]  /*113f0*/  IMAD.IADD R6, R6, 0x1, R7 ;  /* 0x0000000106067824 */ /* 0x000fca00078e0207 */
[----:B------:R-:W1:Y:S02]  /*11400*/  SHFL.IDX PT, R7, R6, 0x1f, 0x1f ;  /* 0x03e01f0006077f89 */ /* 0x000e6400000e0000 */
[----:B-1----:R-:W-:-:S04]  /*11410*/  IMAD R7, R7, R4, RZ ;  /* 0x0000000407077224 */ /* 0x002fc800078e02ff */
[----:B------:R-:W-:-:S05]  /*11420*/  IMAD.IADD R24, R7, 0x1, R24 ;  /* 0x0000000107187824 */ /* 0x000fca00078e0218 */
[----:B------:R-:W-:-:S13]  /*11430*/  ISETP.GT.AND P6, PT, R24, R0, PT ;  /* 0x000000001800720c */ /* 0x000fda0003fc4270 */
[----:B------:R-:W-:Y:S05]  /*11440*/  @!P6 BRA `(.L_x_12592) ;  /* 0xfffffffc0070e947 */ /* 0x000fea000383ffff */
[----:B------:R-:W-:-:S07]  /*11450*/  IMAD.MOV.U32 R5, RZ, RZ, R7 ;  /* 0x000000ffff057224 */ /* 0x000fce00078e0007 */
.L_x_12588:
        /* <DEDUP_REMOVED lines=10> */
[----:B------:R1:W2:Y:S01]  /*11500*/  LDG.E R7, desc[UR52][R2.64] ;  /* 0x0000003402077981 */ /* 0x0002a2000c1e1900 */
[----:B0-----:R-:W-:Y:S01]  /*11510*/  IMAD.U32 R10, RZ, RZ, UR6 ;  /* 0x00000006ff0a7e24 */ /* 0x001fe2000f8e00ff */
[----:B------:R-:W-:-:S04]  /*11520*/  ISETP.NE.AND P0, PT, RZ, UR7, PT ;  /* 0x00000007ff007c0c */ /* 0x000fc8000bf05270 */
[----:B------:R-:W2:Y:S01]  /*11530*/  SHFL.IDX PT, R25, R25, R10, 0x1f ;  /* 0x00001f0a19197589 */ /* 0x000ea200000e0000 */
[----:B-1----:R-:W-:Y:S02]  /*11540*/  IMAD.MOV.U32 R2, RZ, RZ, RZ ;  /* 0x000000ffff027224 */ /* 0x002fe400078e00ff */
[----:B--2---:R-:W-:-:S05]  /*11550*/  IMAD R5, R25, R7, RZ ;  /* 0x0000000719057224 */ /* 0x004fca00078e02ff */
[----:B------:R-:W-:Y:S01]  /*11560*/  IABS R8, R5 ;  /* 0x0000000500087213 */ /* 0x000fe20000000000 */
[----:B------:R-:W-:Y:S06]  /*11570*/  @!P0 BRA `(.L_x_12593) ;  /* 0x00000000000c8947 */ /* 0x000fec0003800000 */
[----:B------:R-:W-:-:S06]  /*11580*/  UIADD3 UR4, UR6, -0x1, URZ ;  /* 0xffffffff06047890 */ /* 0x000fcc000fffe03f */
[----:B------:R-:W-:-:S06]  /*11590*/  IMAD.U32 R2, RZ, RZ, UR4 ;  /* 0x00000004ff027e24 */ /* 0x000fcc000f8e00ff */
[----:B------:R0:W1:Y:S02]  /*115a0*/  SHFL.IDX PT, R2, R6, R2, 0x1f ;  /* 0x00001f0206027589 */ /* 0x00006400000e0000 */
.L_x_12593:
[----:B------:R-:W2:Y:S01]  /*115b0*/  I2F.RP R3, R8 ;  /* 0x0000000800037306 */ /* 0x000ea20000209400 */
[----:B-1----:R-:W-:-:S04]  /*115c0*/  IMAD R24, R2, R4, R24 ;  /* 0x0000000402187224 */ /* 0x002fc800078e0218 */
[----:B------:R-:W-:-:S03]  /*115d0*/  IMAD.IADD R0, R0, 0x1, -R24 ;  /* 0x0000000100007824 */ /* 0x000fc600078e0a18 */
[----:B--2---:R-:W1:Y:S02]  /*115e0*/  MUFU.RCP R3, R3 ;  /* 0x0000000300037308 */ /* 0x004e640000001000 */
[----:B-1----:R-:W-:-:S06]  /*115f0*/  VIADD R3, R3, 0xffffffe ;  /* 0x0ffffffe03037836 */ /* 0x002fcc0000000000 */
[----:B------:R-:W1:Y:S02]  /*11600*/  F2I.FTZ.U32.TRUNC.NTZ R3, R3 ;  /* 0x0000000300037305 */ /* 0x000e64000021f000 */
[----:B-1----:R-:W-:-:S04]  /*11610*/  IMAD.MOV R2, RZ, RZ, -R3 ;  /* 0x000000ffff027224 */ /* 0x002fc800078e0a03 */
[----:B0-----:R-:W-:Y:S02]  /*11620*/  IMAD R6, R2, R8, RZ ;  /* 0x0000000802067224 */ /* 0x001fe400078e02ff */
        /* <DEDUP_REMOVED lines=52> */
.L_x_12589:
[----:B------:R-:W-:Y:S01]  /*11970*/  IMAD.MOV.U32 R24, RZ, RZ, R0 ;  /* 0x000000ffff187224 */ /* 0x000fe200078e0000 */
[----:B------:R-:W-:Y:S01]  /*11980*/  ULDC UR40, c[0x0][0xc3c] ;  /* 0x00030f0000287ab9 */ /* 0x000fe20000000800 */
[----:B------:R-:W-:Y:S02]  /*11990*/  IMAD.MOV.U32 R25, RZ, RZ, RZ ;  /* 0x000000ffff197224 */ /* 0x000fe400078e00ff */
[----:B------:R-:W-:-:S07]  /*119a0*/  IMAD.MOV.U32 R26, RZ, RZ, RZ ;  /* 0x000000ffff1a7224 */ /* 0x000fce00078e00ff */
.L_x_12594:
        /* <DEDUP_REMOVED lines=10> */
[----:B------:R1:W-:Y:S01]  /*11a50*/  @!P0 STS.128 [R16+0x19cd0], R24 ;  /* 0x019cd01810008388 */ /* 0x0003e20000000c00 */
[----:B------:R-:W-:Y:S06]  /*11a60*/  BAR.ARV 0x5, 0x200 ;  /* 0x0148000000007b1d */ /* 0x000fec0000002000 */
.L_x_12587:
[----:B------:R-:W-:Y:S02]  /*11a70*/  ULDC UR4, c[0x0][0xc3c] ;  /* 0x00030f0000047ab9 */ /* 0x000fe40000000800 */
[----:B------:R-:W-:-:S06]  /*11a80*/  UISETP.GE.AND UP0, UPT, UR40, UR4, UPT ;  /* 0x000000042800728c */ /* 0x000fcc000bf06270 */
[----:B------:R-:W-:-:S13]  /*11a90*/  PLOP3.LUT P0, PT, PT, PT, UP0, 0x80, 0x0 ;  /* 0x000000000000781c */ /* 0x000fda0003f0f008 */
[----:B------:R-:W-:Y:S05]  /*11aa0*/  @!P0 BRA `(.L_x_12595) ;  /* 0xffffffb000fc8947 */ /* 0x000fea000383ffff */
.L_x_12520:
        /* <DEDUP_REMOVED lines=12> */
.L_x_12656:
[----:B------:R-:W-:Y:S05]  /*11b70*/  BSYNC B0 ;  /* 0x0000000000007941 */ /* 0x000fea0003800000 */
.L_x_12596:
[----:B------:R-:W-:-:S03]  /*11b80*/  UMOV UR4, 0xffffffff ;  /* 0xffffffff00047882 */ /* 0x000fc60000000000 */
[----:B------:R-:W-:Y:S05]  /*11b90*/  BRA.DIV UR4, `(.L_x_12598) ;  /* 0x0000001a04107947 */ /* 0x000fea000b800000 */
[----:B-1----:R-:W1:Y:S02]  /*11ba0*/  S2R R0, SR_TID.X ;  /* 0x0000000000007919 */ /* 0x002e640000002100 */
[----:B-1----:R-:W-:-:S04]  /*11bb0*/  SHF.R.U32.HI R0, RZ, 0x5, R0 ;  /* 0x00000005ff007819 */ /* 0x002fc80000011600 */
[----:B------:R-:W-:-:S05]  /*11bc0*/  LOP3.LUT R0, R0, 0x3, RZ, 0xc0, !PT ;  /* 0x0000000300007812 */ /* 0x000fca00078ec0ff */
[----:B------:R1:W2:Y:S02]  /*11bd0*/  SHFL.IDX PT, R14, R0, RZ, 0x1f ;  /* 0x00001fff000e7589 */ /* 0x0002a400000e0000 */
.L_x_12659:
[----:B--2---:R-:W-:Y:S01]  /*11be0*/  ISETP.NE.AND P0, PT, R14, RZ, PT ;  /* 0x000000ff0e00720c */ /* 0x004fe20003f05270 */
[----:B------:R-:W-:-:S12]  /*11bf0*/  BSSY B0, `(.L_x_12599) ;  /* 0x000002c000007945 */ /* 0x000fd80003800000 */
[----:B------:R-:W-:Y:S05]  /*11c00*/  @P0 BRA `(.L_x_12600) ;  /* 0x0000000000a80947 */ /* 0x000fea0003800000 */
[----:B------:R-:W-:-:S03]  /*11c10*/  UMOV UR4, 0xffffffff ;  /* 0xffffffff00047882 */ /* 0x000fc60000000000 */
[----:B------:R-:W-:Y:S05]  /*11c20*/  BRA.DIV UR4, `(.L_x_12601) ;  /* 0x0000001a04207947 */ /* 0x000fea000b800000 */
[----:B------:R-:W-:-:S13]  /*11c30*/  ELECT P6, URZ, PT ;  /* 0x00000000003f782f */ /* 0x000fda00038c0000 */
.L_x_12662:
[----:B------:R-:W-:Y:S05]  /*11c40*/  @!P6 BRA `(.L_x_12600) ;  /* 0x000000000098e947 */ /* 0x000fea0003800000 */
[----:B------:R-:W-:-:S06]  /*11c50*/  ULOP3.LUT UR4, UR39, 0x2, URZ, 0xfc, !UPT ;  /* 0x0000000227047892 */ /* 0x000fcc000f8efc3f */
[----:B-1----:R-:W-:-:S05]  /*11c60*/  IMAD.U32 R0, RZ, RZ, UR4 ;  /* 0x00000004ff007e24 */ /* 0x002fca000f8e00ff */
[----:B------:R-:W-:-:S13]  /*11c70*/  ISETP.NE.AND P0, PT, R0, 0x3, PT ;  /* 0x000000030000780c */ /* 0x000fda0003f05270 */
[----:B------:R-:W-:Y:S05]  /*11c80*/  @!P0 BRA `(.L_x_12602) ;  /* 0x0000000000048947 */ /* 0x000fea0003800000 */
[----:B------:R-:W-:Y:S01]  /*11c90*/  BPT.TRAP 0x1 ;  /* 0x000000040000795c */ /* 0x000fe20000300000 */
.L_x_12602:
[----:B------:R-:W-:Y:S01]  /*11ca0*/  IMAD R5, R18, 0x8, R7 ;  /* 0x0000000812057824 */ /* 0x000fe200078e0207 */
[----:B------:R-:W-:Y:S01]  /*11cb0*/  SHF.L.U32 R0, R28, 0x1f, RZ ;  /* 0x0000001f1c007819 */ /* 0x000fe200000006ff */
[----:B------:R-:W-:-:S03]  /*11cc0*/  VIADD R18, R18, 0x1 ;  /* 0x0000000112127836 */ /* 0x000fc60000000000 */
[----:B------:R-:W1:Y:S02]  /*11cd0*/  SYNCS.PHASECHK.TRANS64.TRYWAIT P1, [R5+URZ+0x19c40], R0 ;  /* 0x019c4000050075a7 */ /* 0x000e64000802017f */
[----:B------:R-:W-:-:S04]  /*11ce0*/  ISETP.NE.AND P2, PT, R18, 0x2, PT ;  /* 0x000000021200780c */ /* 0x000fc80003f45270 */
[----:B------:R-:W-:Y:S01]  /*11cf0*/  SEL R3, RZ, 0x1, P2 ;  /* 0x00000001ff037807 */ /* 0x000fe20001000000 */
[----:B-1----:R-:W-:Y:S08]  /*11d00*/  @!P1 BRA `(.L_x_12603) ;  /* 0x0000001800089947 */ /* 0x002ff00003800000 */
.L_x_12663:
[----:B------:R-:W-:Y:S02]  /*11d10*/  SEL R18, R18, RZ, P2 ;  /* 0x000000ff12127207 */ /* 0x000fe40001000000 */
[----:B------:R-:W-:Y:S01]  /*11d20*/  LOP3.LUT R2, R28, R3, RZ, 0x3c, !PT ;  /* 0x000000031c027212 */ /* 0x000fe200078e3cff */
[----:B------:R-:W-:Y:S06]  /*11d30*/  @!P0 BRA `(.L_x_12604) ;  /* 0x0000000000048947 */ /* 0x000fec0003800000 */
[----:B------:R-:W-:Y:S01]  /*11d40*/  BPT.TRAP 0x1 ;  /* 0x000000040000795c */ /* 0x000fe20000300000 */
.L_x_12604:
[----:B------:R-:W-:Y:S01]  /*11d50*/  IMAD R3, R18, 0x8, R7 ;  /* 0x0000000812037824 */ /* 0x000fe200078e0207 */
[----:B------:R-:W-:-:S04]  /*11d60*/  SHF.L.U32 R2, R2, 0x1f, RZ ;  /* 0x0000001f02027819 */ /* 0x000fc800000006ff */
[----:B------:R-:W2:Y:S02]  /*11d70*/  SYNCS.PHASECHK.TRANS64.TRYWAIT P1, [R3+URZ+0x19c40], R2 ;  /* 0x019c4002030075a7 */ /* 0x000ea4000802017f */
[----:B--2---:R-:W-:Y:S05]  /*11d80*/  @!P1 BRA `(.L_x_12605) ;  /* 0x0000001400fc9947 */ /* 0x004fea0003800000 */
.L_x_12664:
[----:B------:R-:W-:Y:S05]  /*11d90*/  @!P0 BRA `(.L_x_12606) ;  /* 0x0000000000048947 */ /* 0x000fea0003800000 */
[----:B------:R-:W-:Y:S01]  /*11da0*/  BPT.TRAP 0x1 ;  /* 0x000000040000795c */ /* 0x000fe20000300000 */
.L_x_12606:
[----:B------:R-:W3:Y:S02]  /*11db0*/  SYNCS.PHASECHK.TRANS64.TRYWAIT P1, [R5+URZ+0x19c60], R0 ;  /* 0x019c6000050075a7 */ /* 0x000ee4000802017f */
[----:B---3--:R-:W-:Y:S05]  /*11dc0*/  @!P1 BRA `(.L_x_12607) ;  /* 0x0000001800009947 */ /* 0x008fea0003800000 */
.L_x_12665:
[----:B------:R-:W-:Y:S05]  /*11dd0*/  @!P0 BRA `(.L_x_12608) ;  /* 0x0000000000048947 */ /* 0x000fea0003800000 */
[----:B------:R-:W-:Y:S01]  /*11de0*/  BPT.TRAP 0x1 ;  /* 0x000000040000795c */ /* 0x000fe20000300000 */
.L_x_12608:
[----:B------:R-:W4:Y:S02]  /*11df0*/  SYNCS.PHASECHK.TRANS64.TRYWAIT P1, [R3+URZ+0x19c60], R2 ;  /* 0x019c6002030075a7 */ /* 0x000f24000802017f */
[----:B----4-:R-:W-:Y:S05]  /*11e00*/  @!P1 BRA `(.L_x_12609) ;  /* 0x0000001800049947 */ /* 0x010fea0003800000 */
.L_x_12666:
[----:B------:R-:W-:Y:S05]  /*11e10*/  @!P0 BRA `(.L_x_12610) ;  /* 0x0000000000048947 */ /* 0x000fea0003800000 */
[----:B------:R-:W-:Y:S01]  /*11e20*/  BPT.TRAP 0x1 ;  /* 0x000000040000795c */ /* 0x000fe20000300000 */
.L_x_12610:
[----:B------:R-:W0:Y:S02]  /*11e30*/  SYNCS.PHASECHK.TRANS64.TRYWAIT P1, [R5+URZ+0x19c80], R0 ;  /* 0x019c8000050075a7 */ /* 0x000e24000802017f */
[----:B0-----:R-:W-:Y:S05]  /*11e40*/  @!P1 BRA `(.L_x_12611) ;  /* 0x0000001800089947 */ /* 0x001fea0003800000 */
.L_x_12667:
[----:B------:R-:W-:Y:S05]  /*11e50*/  @!P0 BRA `(.L_x_12612) ;  /* 0x0000000000048947 */ /* 0x000fea0003800000 */
[----:B------:R-:W-:Y:S01]  /*11e60*/  BPT.TRAP 0x1 ;  /* 0x000000040000795c */ /* 0x000fe20000300000 */
.L_x_12612:
[----:B------:R0:W0:Y:S02]  /*11e70*/  SYNCS.PHASECHK.TRANS64.TRYWAIT P0, [R3+URZ+0x19c80], R2 ;  /* 0x019c8002030075a7 */ /* 0x000024000800017f */
[----:B0-----:R-:W-:Y:S05]  /*11e80*/  @!P0 NANOSLEEP.SYNCS 0x989680 ;  /* 0x009896800000895d */ /* 0x001fea0003900000 */
[----:B------:R-:W0:Y:S02]  /*11e90*/  @!P0 SYNCS.PHASECHK.TRANS64 P0, [R3+URZ+0x19c80], R2 ;  /* 0x019c8002030085a7 */ /* 0x000e24000800007f */
[----:B0-----:R-:W-:Y:S05]  /*11ea0*/  @!P0 BRA `(.L_x_12612) ;  /* 0xfffffffc00f08947 */ /* 0x001fea000383ffff */
.L_x_12600:
[----:B------:R-:W-:Y:S05]  /*11eb0*/  BSYNC B0 ;  /* 0x0000000000007941 */ /* 0x000fea0003800000 */
.L_x_12599:
[----:B------:R-:W-:Y:S05]  /*11ec0*/  EXIT ;  /* 0x000000000000794d */ /* 0x000fea0003800000 */
.L_x_12465:
[----:B0-----:R-:W-:-:S04]  /*11ed0*/  IMAD.U32 R3, RZ, RZ, UR46 ;  /* 0x0000002eff037e24 */ /* 0x001fc8000f8e00ff */
[----:B------:R0:W1:Y:S03]  /*11ee0*/  SYNCS.PHASECHK.TRANS64.TRYWAIT P1, [R3+URZ+0x19c00], R6 ;  /* 0x019c0006030075a7 */ /* 0x000066000802017f */
[----:B-1----:R-:W-:Y:S05]  /*11ef0*/  @!P1 NANOSLEEP.SYNCS 0x989680 ;  /* 0x009896800000995d */ /* 0x002fea0003900000 */
[----:B------:R-:W1:Y:S02]  /*11f00*/  @!P1 SYNCS.PHASECHK.TRANS64 P1, [R3+URZ+0x19c00], R6 ;  /* 0x019c0006030095a7 */ /* 0x000e64000802007f */
[----:B-1----:R-:W-:Y:S05]  /*11f10*/  @!P1 BRA `(.L_x_12465) ;  /* 0xfffffffc00ec9947 */ /* 0x002fea000383ffff */
[----:B------:R-:W-:Y:S05]  /*11f20*/  BRA `(.L_x_12613) ;  /* 0xfffffef800b87947 */ /* 0x000fea000383ffff */
.L_x_12469:
[----:B-1----:R1:W2:Y:S02]  /*11f30*/  SYNCS.PHASECHK.TRANS64.TRYWAIT P1, [R2+URZ+0x19c30], R3 ;  /* 0x019c3003020075a7 */ /* 0x0022a4000802017f */
[----:B--2---:R-:W-:Y:S05]  /*11f40*/  @!P1 NANOSLEEP.SYNCS 0x989680 ;  /* 0x009896800000995d */ /* 0x004fea0003900000 */
[----:B------:R-:W2:Y:S02]  /*11f50*/  @!P1 SYNCS.PHASECHK.TRANS64 P1, [R2+URZ+0x19c30], R3 ;  /* 0x019c3003020095a7 */ /* 0x000ea4000802007f */
[----:B--2---:R-:W-:Y:S05]  /*11f60*/  @!P1 BRA `(.L_x_12469) ;  /* 0xfffffffc00f09947 */ /* 0x004fea000383ffff */
[----:B------:R-:W-:Y:S05]  /*11f70*/  BRA `(.L_x_12468) ;  /* 0xfffffef800d47947 */ /* 0x000fea000383ffff */
.L_x_12475:
[----:B-1----:R-:W-:-:S04]  /*11f80*/  IMAD.U32 R7, RZ, RZ, UR19 ;  /* 0x00000013ff077e24 */ /* 0x002fc8000f8e00ff */
[----:B------:R1:W2:Y:S03]  /*11f90*/  SYNCS.PHASECHK.TRANS64.TRYWAIT P1, [R7+URZ+0x19c30], R6 ;  /* 0x019c3006070075a7 */ /* 0x0002a6000802017f */
[----:B--2---:R-:W-:Y:S05]  /*11fa0*/  @!P1 NANOSLEEP.SYNCS 0x989680 ;  /* 0x009896800000995d */ /* 0x004fea0003900000 */
[----:B------:R-:W2:Y:S02]  /*11fb0*/  @!P1 SYNCS.PHASECHK.TRANS64 P1, [R7+URZ+0x19c30], R6 ;  /* 0x019c3006070095a7 */ /* 0x000ea4000802007f */
[----:B--2---:R-:W-:Y:S05]  /*11fc0*/  @!P1 BRA `(.L_x_12475) ;  /* 0xfffffffc00ec9947 */ /* 0x004fea000383ffff */
[----:B------:R-:W-:Y:S05]  /*11fd0*/  BRA `(.L_x_12474) ;  /* 0xffffff2400407947 */ /* 0x000fea000383ffff */
.L_x_12479:
[----:B-1----:R-:W-:-:S04]  /*11fe0*/  IMAD.U32 R7, RZ, RZ, UR11 ;  /* 0x0000000bff077e24 */ /* 0x002fc8000f8e00ff */
[----:B------:R1:W2:Y:S03]  /*11ff0*/  SYNCS.PHASECHK.TRANS64.TRYWAIT P1, [R7+URZ+0x19c50], R6 ;  /* 0x019c5006070075a7 */ /* 0x0002a6000802017f */
[----:B--2---:R-:W-:Y:S05]  /*12000*/  @!P1 NANOSLEEP.SYNCS 0x989680 ;  /* 0x009896800000995d */ /* 0x004fea0003900000 */
[----:B------:R-:W2:Y:S02]  /*12010*/  @!P1 SYNCS.PHASECHK.TRANS64 P1, [R7+URZ+0x19c50], R6 ;  /* 0x019c5006070095a7 */ /* 0x000ea4000802007f */
[----:B--2---:R-:W-:Y:S05]  /*12020*/  @!P1 BRA `(.L_x_12479) ;  /* 0xfffffffc00ec9947 */ /* 0x004fea000383ffff */
[----:B------:R-:W-:Y:S05]  /*12030*/  BRA `(.L_x_12478) ;  /* 0xffffff2400907947 */ /* 0x000fea000383ffff */
.L_x_12487:
[----:B-1----:R-:W-:-:S04]  /*12040*/  IMAD.U32 R7, RZ, RZ, UR6 ;  /* 0x00000006ff077e24 */ /* 0x002fc8000f8e00ff */
[----:B------:R1:W2:Y:S03]  /*12050*/  SYNCS.PHASECHK.TRANS64.TRYWAIT P1, [R7+URZ+0x19c30], R6 ;  /* 0x019c3006070075a7 */ /* 0x0002a6000802017f */
[----:B--2---:R-:W-:Y:S05]  /*12060*/  @!P1 NANOSLEEP.SYNCS 0x989680 ;  /* 0x009896800000995d */ /* 0x004fea0003900000 */
[----:B------:R-:W2:Y:S02]  /*12070*/  @!P1 SYNCS.PHASECHK.TRANS64 P1, [R7+URZ+0x19c30], R6 ;  /* 0x019c3006070095a7 */ /* 0x000ea4000802007f */
[----:B--2---:R-:W-:Y:S05]  /*12080*/  @!P1 BRA `(.L_x_12487) ;  /* 0xfffffffc00ec9947 */ /* 0x004fea000383ffff */
[----:B------:R-:W-:Y:S05]  /*12090*/  BRA `(.L_x_12486) ;  /* 0xffffff5000687947 */ /* 0x000fea000383ffff */
.L_x_12491:
[----:B-1----:R-:W-:-:S04]  /*120a0*/  IMAD.U32 R7, RZ, RZ, UR11 ;  /* 0x0000000bff077e24 */ /* 0x002fc8000f8e00ff */
[----:B------:R1:W2:Y:S03]  /*120b0*/  SYNCS.PHASECHK.TRANS64.TRYWAIT P1, [R7+URZ+0x19c50], R6 ;  /* 0x019c5006070075a7 */ /* 0x0002a6000802017f */
[----:B--2---:R-:W-:Y:S05]  /*120c0*/  @!P1 NANOSLEEP.SYNCS 0x989680 ;  /* 0x009896800000995d */ /* 0x004fea0003900000 */
[----:B------:R-:W2:Y:S02]  /*120d0*/  @!P1 SYNCS.PHASECHK.TRANS64 P1, [R7+URZ+0x19c50], R6 ;  /* 0x019c5006070095a7 */ /* 0x000ea4000802007f */
[----:B--2---:R-:W-:Y:S05]  /*120e0*/  @!P1 BRA `(.L_x_12491) ;  /* 0xfffffffc00ec9947 */ /* 0x004fea000383ffff */
[----:B------:R-:W-:Y:S05]  /*120f0*/  BRA `(.L_x_12490) ;  /* 0xffffff5000b87947 */ /* 0x000fea000383ffff */
.L_x_12498:
[----:B-1----:R-:W-:-:S04]  /*12100*/  IMAD.U32 R5, RZ, RZ, UR14 ;  /* 0x0000000eff057e24 */ /* 0x002fc8000f8e00ff */
[----:B------:R1:W2:Y:S03]  /*12110*/  SYNCS.PHASECHK.TRANS64.TRYWAIT P1, [R5+URZ+0x19c50], R0 ;  /* 0x019c5000050075a7 */ /* 0x0002a6000802017f */
[----:B--2---:R-:W-:Y:S05]  /*12120*/  @!P1 NANOSLEEP.SYNCS 0x989680 ;  /* 0x009896800000995d */ /* 0x004fea0003900000 */
[----:B------:R-:W2:Y:S02]  /*12130*/  @!P1 SYNCS.PHASECHK.TRANS64 P1, [R5+URZ+0x19c50], R0 ;  /* 0x019c5000050095a7 */ /* 0x000ea4000802007f */
[----:B--2---:R-:W-:Y:S05]  /*12140*/  @!P1 BRA `(.L_x_12498) ;  /* 0xfffffffc00ec9947 */ /* 0x004fea000383ffff */
[----:B------:R-:W-:Y:S05]  /*12150*/  BRA `(.L_x_12497) ;  /* 0xffffff7400087947 */ /* 0x000fea000383ffff */
.L_x_12535:
[----:B0-----:R-:W0:Y:S01]  /*12160*/  S2R R19, SR_TID.X ;  /* 0x0000000000137919 */ /* 0x001e220000002100 */
        /* <DEDUP_REMOVED lines=9> */
.L_x_12614:
[----:B------:R-:W-:Y:S05]  /*12200*/  BRA `(.L_x_12615) ;  /* 0xffffffbc00747947 */ /* 0x000fea000383ffff */
.L_x_12538:
[----:B0-----:R0:W2:Y:S02]  /*12210*/  SYNCS.PHASECHK.TRANS64.TRYWAIT P0, [R5+URZ+0x19c80], R21 ;  /* 0x019c8015050075a7 */ /* 0x0010a4000800017f */
[----:B--2---:R-:W-:Y:S05]  /*12220*/  @!P0 NANOSLEEP.SYNCS 0x989680 ;  /* 0x009896800000895d */ /* 0x004fea0003900000 */
[----:B------:R-:W2:Y:S02]  /*12230*/  @!P0 SYNCS.PHASECHK.TRANS64 P0, [R5+URZ+0x19c80], R21 ;  /* 0x019c8015050085a7 */ /* 0x000ea4000800007f */
[----:B--2---:R-:W-:Y:S05]  /*12240*/  @!P0 BRA `(.L_x_12538) ;  /* 0xfffffffc00f08947 */ /* 0x004fea000383ffff */
[----:B------:R-:W-:Y:S05]  /*12250*/  BRA `(.L_x_12616) ;  /* 0xffffffbc00887947 */ /* 0x000fea000383ffff */
.L_x_12539:
        /* <DEDUP_REMOVED lines=8> */
.L_x_12618:
[----:B------:R-:W-:Y:S05]  /*122e0*/  BSYNC B0 ;  /* 0x0000000000007941 */ /* 0x000fea0003800000 */
.L_x_12617:
[----:B------:R-:W0:Y:S01]  /*122f0*/  S2R R7, SR_TID.X ;  /* 0x0000000000077919 */ /* 0x000e220000002100 */
[----:B------:R-:W-:Y:S01]  /*12300*/  MOV R13, R8 ;  /* 0x00000008000d7202 */ /* 0x000fe20000000f00 */
[----:B------:R-:W-:Y:S02]  /*12310*/  IMAD.MOV.U32 R12, RZ, RZ, RZ ;  /* 0x000000ffff0c7224 */ /* 0x000fe400078e00ff */
[----:B------:R-:W-:Y:S02]  /*12320*/  IMAD.MOV.U32 R11, RZ, RZ, 0x1e1f ;  /* 0x00001e1fff0b7424 */ /* 0x000fe400078e00ff */
[----:B------:R-:W-:Y:S02]  /*12330*/  IMAD.MOV.U32 R15, RZ, RZ, -0x1 ;  /* 0xffffffffff0f7424 */ /* 0x000fe400078e00ff */
[----:B------:R-:W-:-:S07]  /*12340*/  IMAD.MOV.U32 R4, RZ, RZ, R14 ;  /* 0x000000ffff047224 */ /* 0x000fce00078e000e */
[----:B0-----:R-:W-:Y:S05]  /*12350*/  WARPSYNC.COLLECTIVE R15, `(.L_x_12619) ;  /* 0x000000000f087348 */ /* 0x001fea0003c00000 */
[----:B------:R1:W2:Y:S02]  /*12360*/  SHFL.IDX P6, R14, R13, R12, R11 ;  /* 0x0000000c0d0e7389 */ /* 0x0002a400000c000b */
[----:B012---:R-:W-:Y:S01]  /*12370*/  ENDCOLLECTIVE ;  /* 0x000000000000791b */ /* 0x007fe20003800000 */
.L_x_12619:
        /* <DEDUP_REMOVED lines=27> */
.L_x_12620:
        /* <DEDUP_REMOVED lines=10> */
.L_x_12621:
[----:B------:R-:W-:Y:S01]  /*125d0*/  IMAD.MOV.U32 R6, RZ, RZ, R14 ;  /* 0x000000ffff067224 */ /* 0x000fe200078e000e */
[----:B------:R-:W-:Y:S06]  /*125e0*/  BRA `(.L_x_12622) ;  /* 0xffffffbc00747947 */ /* 0x000fec000383ffff */
.L_x_12544:
[----:B---3--:R3:W4:Y:S02]  /*125f0*/  SYNCS.PHASECHK.TRANS64.TRYWAIT P1, [R5+URZ+0x19c40], R21 ;  /* 0x019c4015050075a7 */ /* 0x008724000802017f */
[----:B----4-:R-:W-:Y:S05]  /*12600*/  @!P1 NANOSLEEP.SYNCS 0x989680 ;  /* 0x009896800000995d */ /* 0x010fea0003900000 */
[----:B------:R-:W4:Y:S02]  /*12610*/  @!P1 SYNCS.PHASECHK.TRANS64 P1, [R5+URZ+0x19c40], R21 ;  /* 0x019c4015050095a7 */ /* 0x000f24000802007f */
[----:B----4-:R-:W-:Y:S05]  /*12620*/  @!P1 BRA `(.L_x_12544) ;  /* 0xfffffffc00f09947 */ /* 0x010fea000383ffff */
[----:B------:R-:W-:Y:S05]  /*12630*/  BRA `(.L_x_12623) ;  /* 0xffffffbc00e47947 */ /* 0x000fea000383ffff */
.L_x_12545:
        /* <DEDUP_REMOVED lines=8> */
.L_x_12625:
[----:B------:R-:W-:Y:S05]  /*126c0*/  BSYNC B0 ;  /* 0x0000000000007941 */ /* 0x000fea0003800000 */
.L_x_12624:
        /* <DEDUP_REMOVED lines=8> */
.L_x_12626:
[----:B------:R-:W-:Y:S02]  /*12750*/  IMAD.MOV.U32 R13, RZ, RZ, R6 ;  /* 0x000000ffff0d7224 */ /* 0x000fe400078e0006 */
[----:B------:R-:W-:Y:S02]  /*12760*/  IMAD.MOV.U32 R12, RZ, RZ, 0x1 ;  /* 0x00000001ff0c7424 */ /* 0x000fe400078e00ff */
[----:B------:R-:W-:-:S07]  /*12770*/  IMAD.MOV.U32 R3, RZ, RZ, R14 ;  /* 0x000000ffff037224 */ /* 0x000fce00078e000e */
[----:B------:R-:W-:Y:S05]  /*12780*/  WARPSYNC.COLLECTIVE R15, `(.L_x_12627) ;  /* 0x000000000f087348 */ /* 0x000fea0003c00000 */
[----:B------:R0:W1:Y:S02]  /*12790*/  SHFL.IDX P6, R14, R13, R12, R11 ;  /* 0x0000000c0d0e7389 */ /* 0x00006400000c000b */
[----:B01----:R-:W-:Y:S01]  /*127a0*/  ENDCOLLECTIVE ;  /* 0x000000000000791b */ /* 0x003fe20003800000 */
.L_x_12627:
        /* <DEDUP_REMOVED lines=10> */
.L_x_12628:
[----:B------:R-:W-:Y:S01]  /*12850*/  @!PT LDS RZ, [RZ] ;  /* 0x00000000fffff984 */ /* 0x000fe20000000800 */
[----:B------:R-:W-:Y:S01]  /*12860*/  @!PT LDS RZ, [RZ] ;  /* 0x00000000fffff984 */ /* 0x000fe20000000800 */
[----:B------:R-:W-:Y:S01]  /*12870*/  @!PT LDS RZ, [RZ] ;  /* 0x00000000fffff984 */ /* 0x000fe20000000800 */
[----:B------:R1:W-:Y:S04]  /*12880*/  @P0 LDGSTS.E.BYPASS.LTC128B.128 [R4+0x13800], desc[UR52][R2.64], !P5 ;  /* 0x1380000002040fae */ /* 0x0003e8000e901d74 */
[----:B------:R1:W-:Y:S04]  /*12890*/  @P0 LDGSTS.E.BYPASS.LTC128B.128 [R4+0x14800], desc[UR52][R2.64+0x20], !P3 ;  /* 0x1480002002040fae */ /* 0x0003e8000d901d74 */
[----:B------:R1:W-:Y:S01]  /*128a0*/  @P0 LDGSTS.E.BYPASS.LTC128B.128 [R4+0x15800], desc[UR52][R2.64+0x40], !P2 ;  /* 0x1580004002040fae */ /* 0x0003e2000d101d74 */
[----:B------:R-:W-:Y:S01]  /*128b0*/  MOV R0, R14 ;  /* 0x0000000e00007202 */ /* 0x000fe20000000f00 */
[----:B------:R-:W-:Y:S06]  /*128c0*/  BRA `(.L_x_12629) ;  /* 0xffffffbc00f47947 */ /* 0x000fec000383ffff */
.L_x_12550:
        /* <DEDUP_REMOVED lines=9> */
.L_x_12630:
[----:B------:R-:W-:Y:S01]  /*12960*/  ISETP.GE.AND P1, PT, R25, R0, PT ;  /* 0x000000001900720c */ /* 0x000fe20003f26270 */
[----:B------:R-:W-:Y:S02]  /*12970*/  IMAD.MOV.U32 R13, RZ, RZ, R5 ;  /* 0x000000ffff0d7224 */ /* 0x000fe400078e0005 */
[----:B------:R-:W-:-:S10]  /*12980*/  IMAD.MOV.U32 R2, RZ, RZ, R14 ;  /* 0x000000ffff027224 */ /* 0x000fd400078e000e */
[----:B------:R-:W-:Y:S05]  /*12990*/  WARPSYNC.COLLECTIVE R15, `(.L_x_12631) ;  /* 0x000000000f087348 */ /* 0x000fea0003c00000 */
[----:B------:R0:W1:Y:S02]  /*129a0*/  SHFL.IDX P6, R14, R13, R12, R11 ;  /* 0x0000000c0d0e7389 */ /* 0x00006400000c000b */
[----:B01----:R-:W-:Y:S01]  /*129b0*/  ENDCOLLECTIVE ;  /* 0x000000000000791b */ /* 0x003fe20003800000 */
.L_x_12631:
[----:B------:R-:W-:Y:S02]  /*129c0*/  IMAD.MOV.U32 R13, RZ, RZ, R4 ;  /* 0x000000ffff0d7224 */ /* 0x000fe400078e0004 */
[----:B------:R-:W-:Y:S02]  /*129d0*/  IMAD.MOV.U32 R12, RZ, RZ, 0x1 ;  /* 0x00000001ff0c7424 */ /* 0x000fe400078e00ff */
[----:B------:R-:W-:-:S07]  /*129e0*/  IMAD.MOV.U32 R3, RZ, RZ, R14 ;  /* 0x000000ffff037224 */ /* 0x000fce00078e000e */
[----:B------:R-:W-:Y:S05]  /*129f0*/  WARPSYNC.COLLECTIVE R15, `(.L_x_12632) ;  /* 0x000000000f087348 */ /* 0x000fea0003c00000 */
[----:B------:R0:W1:Y:S02]  /*12a00*/  SHFL.IDX P6, R14, R13, R12, R11 ;  /* 0x0000000c0d0e7389 */ /* 0x00006400000c000b */
[----:B01----:R-:W-:Y:S01]  /*12a10*/  ENDCOLLECTIVE ;  /* 0x000000000000791b */ /* 0x003fe20003800000 */
.L_x_12632:
        /* <DEDUP_REMOVED lines=10> */
.L_x_12633:
        /* <DEDUP_REMOVED lines=12> */
.L_x_12634:
        /* <DEDUP_REMOVED lines=8> */
.L_x_12635:
        /* <DEDUP_REMOVED lines=9> */
.L_x_12555:
[----:B-1----:R1:W2:Y:S02]  /*12c90*/  SYNCS.PHASECHK.TRANS64.TRYWAIT P0, [R16+URZ+0x19c20], R0 ;  /* 0x019c2000100075a7 */ /* 0x0022a4000800017f */
[----:B--2---:R-:W-:Y:S05]  /*12ca0*/  @!P0 NANOSLEEP.SYNCS 0x989680 ;  /* 0x009896800000895d */ /* 0x004fea0003900000 */
[----:B------:R-:W2:Y:S02]  /*12cb0*/  @!P0 SYNCS.PHASECHK.TRANS64 P0, [R16+URZ+0x19c20], R0 ;  /* 0x019c2000100085a7 */ /* 0x000ea4000800007f */
[----:B--2---:R-:W-:Y:S05]  /*12cc0*/  @!P0 BRA `(.L_x_12555) ;  /* 0xfffffffc00f08947 */ /* 0x004fea000383ffff */
[----:B------:R-:W-:Y:S05]  /*12cd0*/  BRA `(.L_x_12637) ;  /* 0xffffffc800187947 */ /* 0x000fea000383ffff */
.L_x_12559:
[----:B0-----:R0:W1:Y:S02]  /*12ce0*/  SYNCS.PHASECHK.TRANS64.TRYWAIT P0, [R0+URZ+0x19c80], R10 ;  /* 0x019c800a000075a7 */ /* 0x001064000800017f */
[----:B-1----:R-:W-:Y:S05]  /*12cf0*/  @!P0 NANOSLEEP.SYNCS 0x989680 ;  /* 0x009896800000895d */ /* 0x002fea0003900000 */
[----:B------:R-:W1:Y:S02]  /*12d00*/  @!P0 SYNCS.PHASECHK.TRANS64 P0, [R0+URZ+0x19c80], R10 ;  /* 0x019c800a000085a7 */ /* 0x000e64000800007f */
[----:B-1----:R-:W-:Y:S05]  /*12d10*/  @!P0 BRA `(.L_x_12559) ;  /* 0xfffffffc00f08947 */ /* 0x002fea000383ffff */
[----:B------:R-:W-:Y:S05]  /*12d20*/  BRA `(.L_x_12638) ;  /* 0xffffffc800e47947 */ /* 0x000fea000383ffff */
.L_x_12560:
        /* <DEDUP_REMOVED lines=8> */
.L_x_12640:
[----:B------:R-:W-:Y:S05]  /*12db0*/  BSYNC B0 ;  /* 0x0000000000007941 */ /* 0x000fea0003800000 */
.L_x_12639:
        /* <DEDUP_REMOVED lines=9> */
.L_x_12641:
[----:B------:R-:W-:Y:S02]  /*12e50*/  IMAD.MOV.U32 R13, RZ, RZ, R21 ;  /* 0x000000ffff0d7224 */ /* 0x000fe400078e0015 */
[----:B------:R-:W-:Y:S01]  /*12e60*/  IMAD.MOV.U32 R12, RZ, RZ, 0x1 ;  /* 0x00000001ff0c7424 */ /* 0x000fe200078e00ff */
[----:B------:R-:W-:-:S07]  /*12e70*/  MOV R2, R14 ;  /* 0x0000000e00027202 */ /* 0x000fce0000000f00 */
[----:B------:R-:W-:Y:S05]  /*12e80*/  WARPSYNC.COLLECTIVE R15, `(.L_x_12642) ;  /* 0x000000000f087348 */ /* 0x000fea0003c00000 */
[----:B------:R0:W1:Y:S02]  /*12e90*/  SHFL.IDX P6, R14, R13, R12, R11 ;  /* 0x0000000c0d0e7389 */ /* 0x00006400000c000b */
[----:B01----:R-:W-:Y:S01]  /*12ea0*/  ENDCOLLECTIVE ;  /* 0x000000000000791b */ /* 0x003fe20003800000 */
.L_x_12642:
        /* <DEDUP_REMOVED lines=13> */
.L_x_12643:
[----:B------:R-:W-:Y:S01]  /*12f80*/  IMAD.MOV.U32 R2, RZ, RZ, R14 ;  /* 0x000000ffff027224 */ /* 0x000fe200078e000e */
[----:B------:R-:W-:Y:S06]  /*12f90*/  BRA `(.L_x_12644) ;  /* 0xffffffc800f87947 */ /* 0x000fec000383ffff */
.L_x_12565:
[----:B---3--:R3:W4:Y:S02]  /*12fa0*/  SYNCS.PHASECHK.TRANS64.TRYWAIT P0, [R0+URZ+0x19c40], R10 ;  /* 0x019c400a000075a7 */ /* 0x008724000800017f */
[----:B----4-:R-:W-:Y:S05]  /*12fb0*/  @!P0 NANOSLEEP.SYNCS 0x989680 ;  /* 0x009896800000895d */ /* 0x010fea0003900000 */
[----:B------:R-:W4:Y:S02]  /*12fc0*/  @!P0 SYNCS.PHASECHK.TRANS64 P0, [R0+URZ+0x19c40], R10 ;  /* 0x019c400a000085a7 */ /* 0x000f24000800007f */
[----:B----4-:R-:W-:Y:S05]  /*12fd0*/  @!P0 BRA `(.L_x_12565) ;  /* 0xfffffffc00f08947 */ /* 0x010fea000383ffff */
[----:B------:R-:W-:Y:S05]  /*12fe0*/  BRA `(.L_x_12645) ;  /* 0xffffffcc00507947 */ /* 0x000fea000383ffff */
.L_x_12566:
        /* <DEDUP_REMOVED lines=8> */
.L_x_12647:
[----:B------:R-:W-:Y:S05]  /*13070*/  BSYNC B0 ;  /* 0x0000000000007941 */ /* 0x000fea0003800000 */
.L_x_12646:
        /* <DEDUP_REMOVED lines=8> */
.L_x_12648:
[----:B------:R-:W-:Y:S02]  /*13100*/  IMAD.MOV.U32 R13, RZ, RZ, R8 ;  /* 0x000000ffff0d7224 */ /* 0x000fe400078e0008 */
[----:B------:R-:W-:Y:S02]  /*13110*/  IMAD.MOV.U32 R12, RZ, RZ, 0x1 ;  /* 0x00000001ff0c7424 */ /* 0x000fe400078e00ff */
[----:B------:R-:W-:-:S07]  /*13120*/  IMAD.MOV.U32 R2, RZ, RZ, R14 ;  /* 0x000000ffff027224 */ /* 0x000fce00078e000e */
[----:B------:R-:W-:Y:S05]  /*13130*/  WARPSYNC.COLLECTIVE R15, `(.L_x_12649) ;  /* 0x000000000f087348 */ /* 0x000fea0003c00000 */
[----:B------:R0:W1:Y:S02]  /*13140*/  SHFL.IDX P6, R14, R13, R12, R11 ;  /* 0x0000000c0d0e7389 */ /* 0x00006400000c000b */
[----:B01----:R-:W-:Y:S01]  /*13150*/  ENDCOLLECTIVE ;  /* 0x000000000000791b */ /* 0x003fe20003800000 */
.L_x_12649:
        /* <DEDUP_REMOVED lines=13> */
.L_x_12650:
[----:B------:R-:W-:Y:S01]  /*13230*/  IMAD.MOV.U32 R2, RZ, RZ, R14 ;  /* 0x000000ffff027224 */ /* 0x000fe200078e000e */
[----:B------:R-:W-:Y:S06]  /*13240*/  BRA `(.L_x_12651) ;  /* 0xffffffcc005c7947 */ /* 0x000fec000383ffff */
.L_x_12571:
[----:B0-----:R0:W2:Y:S02]  /*13250*/  SYNCS.PHASECHK.TRANS64.TRYWAIT P2, [R2+URZ+0x19c70], R0 ;  /* 0x019c7000020075a7 */ /* 0x0010a4000804017f */
[----:B--2---:R-:W-:Y:S05]  /*13260*/  @!P2 NANOSLEEP.SYNCS 0x989680 ;  /* 0x009896800000a95d */ /* 0x004fea0003900000 */
[----:B------:R-:W2:Y:S02]  /*13270*/  @!P2 SYNCS.PHASECHK.TRANS64 P2, [R2+URZ+0x19c70], R0 ;  /* 0x019c70000200a5a7 */ /* 0x000ea4000804007f */
[----:B--2---:R-:W-:Y:S05]  /*13280*/  @!P2 BRA `(.L_x_12571) ;  /* 0xfffffffc00f0a947 */ /* 0x004fea000383ffff */
[----:B------:R-:W-:Y:S05]  /*13290*/  BRA `(.L_x_12652) ;  /* 0xffffffcc00c87947 */ /* 0x000fea000383ffff */
.L_x_12573:
[----:B0-----:R0:W2:Y:S02]  /*132a0*/  SYNCS.PHASECHK.TRANS64.TRYWAIT P2, [R2+URZ+0x19c60], R3 ;  /* 0x019c6003020075a7 */ /* 0x0010a4000804017f */
[----:B--2---:R-:W-:Y:S05]  /*132b0*/  @!P2 NANOSLEEP.SYNCS 0x989680 ;  /* 0x009896800000a95d */ /* 0x004fea0003900000 */
[----:B------:R-:W2:Y:S02]  /*132c0*/  @!P2 SYNCS.PHASECHK.TRANS64 P2, [R2+URZ+0x19c60], R3 ;  /* 0x019c60030200a5a7 */ /* 0x000ea4000804007f */
[----:B--2---:R-:W-:Y:S05]  /*132d0*/  @!P2 BRA `(.L_x_12573) ;  /* 0xfffffffc00f0a947 */ /* 0x004fea000383ffff */
[----:B------:R-:W-:Y:S05]  /*132e0*/  BRA `(.L_x_12653) ;  /* 0xffffffcc00d87947 */ /* 0x000fea000383ffff */
.L_x_12581:
[----:B0-----:R0:W1:Y:S02]  /*132f0*/  SYNCS.PHASECHK.TRANS64.TRYWAIT P1, [R0+URZ+0x19c70], R3 ;  /* 0x019c7003000075a7 */ /* 0x001064000802017f */
[----:B-1----:R-:W-:Y:S05]  /*13300*/  @!P1 NANOSLEEP.SYNCS 0x989680 ;  /* 0x009896800000995d */ /* 0x002fea0003900000 */
[----:B------:R-:W1:Y:S02]  /*13310*/  @!P1 SYNCS.PHASECHK.TRANS64 P1, [R0+URZ+0x19c70], R3 ;  /* 0x019c7003000095a7 */ /* 0x000e64000802007f */
[----:B-1----:R-:W-:Y:S05]  /*13320*/  @!P1 BRA `(.L_x_12581) ;  /* 0xfffffffc00f09947 */ /* 0x002fea000383ffff */
[----:B------:R-:W-:Y:S05]  /*13330*/  BRA `(.L_x_12654) ;  /* 0xffffffd400747947 */ /* 0x000fea000383ffff */
.L_x_12583:
[----:B0-----:R0:W1:Y:S02]  /*13340*/  SYNCS.PHASECHK.TRANS64.TRYWAIT P1, [R0+URZ+0x19c60], R3 ;  /* 0x019c6003000075a7 */ /* 0x001064000802017f */
[----:B-1----:R-:W-:Y:S05]  /*13350*/  @!P1 NANOSLEEP.SYNCS 0x989680 ;  /* 0x009896800000995d */ /* 0x002fea0003900000 */
[----:B------:R-:W1:Y:S02]  /*13360*/  @!P1 SYNCS.PHASECHK.TRANS64 P1, [R0+URZ+0x19c60], R3 ;  /* 0x019c6003000095a7 */ /* 0x000e64000802007f */
[----:B-1----:R-:W-:Y:S05]  /*13370*/  @!P1 BRA `(.L_x_12583) ;  /* 0xfffffffc00f09947 */ /* 0x002fea000383ffff */
[----:B------:R-:W-:Y:S05]  /*13380*/  BRA `(.L_x_12655) ;  /* 0xffffffd400807947 */ /* 0x000fea000383ffff */
.L_x_12597:
[----:B-1----:R1:W2:Y:S02]  /*13390*/  SYNCS.PHASECHK.TRANS64.TRYWAIT P0, [R7+URZ+0x19c20], R0 ;  /* 0x019c2000070075a7 */ /* 0x0022a4000800017f */
[----:B--2---:R-:W-:Y:S05]  /*133a0*/  @!P0 NANOSLEEP.SYNCS 0x989680 ;  /* 0x009896800000895d */ /* 0x004fea0003900000 */
[----:B------:R-:W2:Y:S02]  /*133b0*/  @!P0 SYNCS.PHASECHK.TRANS64 P0, [R7+URZ+0x19c20], R0 ;  /* 0x019c2000070085a7 */ /* 0x000ea4000800007f */
[----:B--2---:R-:W-:Y:S05]  /*133c0*/  @!P0 BRA `(.L_x_12597) ;  /* 0xfffffffc00f08947 */ /* 0x004fea000383ffff */
[----:B------:R-:W-:Y:S05]  /*133d0*/  BRA `(.L_x_12656) ;  /* 0xffffffe400e47947 */ /* 0x000fea000383ffff */
.L_x_12598:
        /* <DEDUP_REMOVED lines=11> */
.L_x_12658:
[----:B------:R-:W-:Y:S05]  /*13490*/  BSYNC B0 ;  /* 0x0000000000007941 */ /* 0x000fea0003800000 */
.L_x_12657:
[----:B------:R-:W-:Y:S05]  /*134a0*/  BRA `(.L_x_12659) ;  /* 0xffffffe400cc7947 */ /* 0x000fea000383ffff */
.L_x_12601:
[----:B------:R-:W-:Y:S01]  /*134b0*/  BSSY B1, `(.L_x_12660) ;  /* 0x0000006000017945 */ /* 0x000fe20003800000 */
[----:B------:R-:W-:-:S07]  /*134c0*/  IMAD.MOV.U32 R15, RZ, RZ, -0x1 ;  /* 0xffffffffff0f7424 */ /* 0x000fce00078e00ff */
[----:B01---5:R-:W-:Y:S05]  /*134d0*/  WARPSYNC.COLLECTIVE R15, `(.L_x_12661) ;  /* 0x000000000f0c7348 */ /* 0x023fea0003c00000 */
[----:B------:R-:W-:Y:S02]  /*134e0*/  ELECT P6, UR62, PT ;  /* 0x00000000003e782f */ /* 0x000fe400038c0000 */
[----:B------:R-:W-:Y:S01]  /*134f0*/  MOV R14, UR62 ;  /* 0x0000003e000e7c02 */ /* 0x000fe20008000f00 */
[----:B01---5:R-:W-:Y:S10]  /*13500*/  ENDCOLLECTIVE ;  /* 0x000000000000791b */ /* 0x023ff40003800000 */
.L_x_12661:
[----:B------:R-:W-:Y:S05]  /*13510*/  BSYNC B1 ;  /* 0x0000000000017941 */ /* 0x000fea0003800000 */
.L_x_12660:
[----:B------:R-:W-:Y:S05]  /*13520*/  BRA `(.L_x_12662) ;  /* 0xffffffe400c47947 */ /* 0x000fea000383ffff */
.L_x_12603:
[----:B-1----:R1:W2:Y:S02]  /*13530*/  SYNCS.PHASECHK.TRANS64.TRYWAIT P1, [R5+URZ+0x19c40], R0 ;  /* 0x019c4000050075a7 */ /* 0x0022a4000802017f */
[----:B--2---:R-:W-:Y:S05]  /*13540*/  @!P1 NANOSLEEP.SYNCS 0x989680 ;  /* 0x009896800000995d */ /* 0x004fea0003900000 */
[----:B------:R-:W2:Y:S02]  /*13550*/  @!P1 SYNCS.PHASECHK.TRANS64 P1, [R5+URZ+0x19c40], R0 ;  /* 0x019c4000050095a7 */ /* 0x000ea4000802007f */
[----:B--2---:R-:W-:Y:S05]  /*13560*/  @!P1 BRA `(.L_x_12603) ;  /* 0xfffffffc00f09947 */ /* 0x004fea000383ffff */
[----:B------:R-:W-:Y:S05]  /*13570*/  BRA `(.L_x_12663) ;  /* 0xffffffe400e47947 */ /* 0x000fea000383ffff */
.L_x_12605:
[----:B--2---:R2:W3:Y:S02]  /*13580*/  SYNCS.PHASECHK.TRANS64.TRYWAIT P1, [R3+URZ+0x19c40], R2 ;  /* 0x019c4002030075a7 */ /* 0x0044e4000802017f */
[----:B---3--:R-:W-:Y:S05]  /*13590*/  @!P1 NANOSLEEP.SYNCS 0x989680 ;  /* 0x009896800000995d */ /* 0x008fea0003900000 */
[----:B------:R-:W3:Y:S02]  /*135a0*/  @!P1 SYNCS.PHASECHK.TRANS64 P1, [R3+URZ+0x19c40], R2 ;  /* 0x019c4002030095a7 */ /* 0x000ee4000802007f */
[----:B---3--:R-:W-:Y:S05]  /*135b0*/  @!P1 BRA `(.L_x_12605) ;  /* 0xfffffffc00f09947 */ /* 0x008fea000383ffff */
[----:B------:R-:W-:Y:S05]  /*135c0*/  BRA `(.L_x_12664) ;  /* 0xffffffe400f07947 */ /* 0x000fea000383ffff */
.L_x_12607:
[----:B---3--:R3:W4:Y:S02]  /*135d0*/  SYNCS.PHASECHK.TRANS64.TRYWAIT P1, [R5+URZ+0x19c60], R0 ;  /* 0x019c6000050075a7 */ /* 0x008724000802017f */
[----:B----4-:R-:W-:Y:S05]  /*135e0*/  @!P1 NANOSLEEP.SYNCS 0x989680 ;  /* 0x009896800000995d */ /* 0x010fea0003900000 */
[----:B------:R-:W4:Y:S02]  /*135f0*/  @!P1 SYNCS.PHASECHK.TRANS64 P1, [R5+URZ+0x19c60], R0 ;  /* 0x019c6000050095a7 */ /* 0x000f24000802007f */
[----:B----4-:R-:W-:Y:S05]  /*13600*/  @!P1 BRA `(.L_x_12607) ;  /* 0xfffffffc00f09947 */ /* 0x010fea000383ffff */
[----:B------:R-:W-:Y:S05]  /*13610*/  BRA `(.L_x_12665) ;  /* 0xffffffe400ec7947 */ /* 0x000fea000383ffff */
.L_x_12609:
[----:B----4-:R4:W0:Y:S02]  /*13620*/  SYNCS.PHASECHK.TRANS64.TRYWAIT P1, [R3+URZ+0x19c60], R2 ;  /* 0x019c6002030075a7 */ /* 0x010824000802017f */
[----:B0-----:R-:W-:Y:S05]  /*13630*/  @!P1 NANOSLEEP.SYNCS 0x989680 ;  /* 0x009896800000995d */ /* 0x001fea0003900000 */
[----:B------:R-:W0:Y:S02]  /*13640*/  @!P1 SYNCS.PHASECHK.TRANS64 P1, [R3+URZ+0x19c60], R2 ;  /* 0x019c6002030095a7 */ /* 0x000e24000802007f */
[----:B0-----:R-:W-:Y:S05]  /*13650*/  @!P1 BRA `(.L_x_12609) ;  /* 0xfffffffc00f09947 */ /* 0x001fea000383ffff */
[----:B------:R-:W-:Y:S05]  /*13660*/  BRA `(.L_x_12666) ;  /* 0xffffffe400e87947 */ /* 0x000fea000383ffff */
.L_x_12611:
[----:B------:R0:W0:Y:S02]  /*13670*/  SYNCS.PHASECHK.TRANS64.TRYWAIT P1, [R5+URZ+0x19c80], R0 ;  /* 0x019c8000050075a7 */ /* 0x000024000802017f */
[----:B0-----:R-:W-:Y:S05]  /*13680*/  @!P1 NANOSLEEP.SYNCS 0x989680 ;  /* 0x009896800000995d */ /* 0x001fea0003900000 */
[----:B------:R-:W0:Y:S02]  /*13690*/  @!P1 SYNCS.PHASECHK.TRANS64 P1, [R5+URZ+0x19c80], R0 ;  /* 0x019c8000050095a7 */ /* 0x000e24000802007f */
[----:B0-----:R-:W-:Y:S05]  /*136a0*/  @!P1 BRA `(.L_x_12611) ;  /* 0xfffffffc00f09947 */ /* 0x001fea000383ffff */
[----:B------:R-:W-:Y:S05]  /*136b0*/  BRA `(.L_x_12667) ;  /* 0xffffffe400e47947 */ /* 0x000fea000383ffff */
.L_x_12668:
        /* <DEDUP_REMOVED lines=12> */
.L_x_15859:


//--------------------- .text._ZN7cutlass13device_kernelIN5flash11enable_sm90INS1_16FlashAttnFwdSm90INS1_25CollectiveMainloopFwdSm90ILi2EN4cute5tupleIJNS5_1CILi1EEES8_S8_EEENS6_IJNS7_ILi192EEENS7_ILi128EEENS7_ILi96EEEEEELi96ENS_12float_e4m3_tEfNS_4arch4Sm90ELb1ELb0ELb1ELb1ELb1ELb1ELb0ELb1ELb1ELb1ELb0ELb0EEENS1_21CollectiveEpilogueFwdINS6_IJSA_SC_SB_EEES9_NS_10bfloat16_tESG_Li384ELb1ELb1ELb0ELb1EEENS1_36VarlenDynamicPersistentTileSchedulerILi192ELi128ELi384ELi128ELb0ELb1ELb1ELb1ELb1ELb1EEEEEEEEEvNT_6ParamsE --------------------------
	.section	.text._ZN7cutlass13device_kernelIN5flash11enable_sm90INS1_16FlashAttnFwdSm90INS1_25CollectiveMainloopFwdSm90ILi2EN4cute5tupleIJNS5_1CILi1EEES8_S8_EEENS6_IJNS7_ILi192EEENS7_ILi128EEENS7_ILi96EEEEEELi96ENS_12float_e4m3_tEfNS_4arch4Sm90ELb1ELb0ELb1ELb1ELb1ELb1ELb0ELb1ELb1ELb1ELb0ELb0EEENS1_21CollectiveEpilogueFwdINS6_IJSA_SC_SB_EEES9_NS_10bfloat16_tESG_Li384ELb1ELb1ELb0ELb1EEENS1_36VarlenDynamicPersistentTileSchedulerILi192ELi128ELi384ELi128ELb0ELb1ELb1ELb1ELb1ELb1EEEEEEEEEvNT_6ParamsE,"ax",@progbits
	.align	128
.text._ZN7cutlass13device_kernelIN5flash11enable_sm90INS1_16FlashAttnFwdSm90INS1_25CollectiveMainloopFwdSm90ILi2EN4cute5tupleIJNS5_1CILi1EEES8_S8_EEENS6_IJNS7_ILi192EEENS7_ILi128EEENS7_ILi96EEEEEELi96ENS_12float_e4m3_tEfNS_4arch4Sm90ELb1ELb0ELb1ELb1ELb1ELb1ELb0ELb1ELb1ELb1ELb0ELb0EEENS1_21CollectiveEpilogueFwdINS6_IJSA_SC_SB_EEES9_NS_10bfloat16_tESG_Li384ELb1ELb1ELb0ELb1EEENS1_36VarlenDynamicPersistentTileSchedulerILi192ELi128ELi384ELi128ELb0ELb1ELb1ELb1ELb1ELb1EEEEEEEEEvNT_6ParamsE:
        .type           _ZN7cutlass13device_kernelIN5flash11enable_sm90INS1_16FlashAttnFwdSm90INS1_25CollectiveMainloopFwdSm90ILi2EN4cute5tupleIJNS5_1CILi1EEES8_S8_EEENS6_IJNS7_ILi192EEENS7_ILi128EEENS7_ILi96EEEEEELi96ENS_12float_e4m3_tEfNS_4arch4Sm90ELb1ELb0ELb1ELb1ELb1ELb1ELb0ELb1ELb1ELb1ELb0ELb0EEENS1_21CollectiveEpilogueFwdINS6_IJSA_SC_SB_EEES9_NS_10bfloat16_tESG_Li384ELb1ELb1ELb0ELb1EEENS1_36VarlenDynamicPersistentTileSchedulerILi192ELi128ELi384ELi128ELb0ELb1ELb1ELb1ELb1ELb1EEEEEEEEEvNT_6ParamsE,@function
        .size           _ZN7cutlass13device_kernelIN5flash11enable_sm90INS1_16FlashAttnFwdSm90INS1_25CollectiveMainloopFwdSm90ILi2EN4cute5tupleIJNS5_1CILi1EEES8_S8_EEENS6_IJNS7_ILi192EEENS7_ILi128EEENS7_ILi96EEEEEELi96ENS_12float_e4m3_tEfNS_4arch4Sm90ELb1ELb0ELb1ELb1ELb1ELb1ELb0ELb1ELb1ELb1ELb0ELb0EEENS1_21CollectiveEpilogueFwdINS6_IJSA_SC_SB_EEES9_NS_10bfloat16_tESG_Li384ELb1ELb1ELb0ELb1EEENS1_36VarlenDynamicPersistentTileSchedulerILi192ELi128ELi384ELi128ELb0ELb1ELb1ELb1ELb1ELb1EEEEEEEEEvNT_6ParamsE,(.L_x_15860 - _ZN7cutlass13device_kernelIN5flash11enable_sm90INS1_16FlashAttnFwdSm90INS1_25CollectiveMainloopFwdSm90ILi2EN4cute5tupleIJNS5_1CILi1EEES8_S8_EEENS6_IJNS7_ILi192EEENS7_ILi128EEENS7_ILi96EEEEEELi96ENS_12float_e4m3_tEfNS_4arch4Sm90ELb1ELb0ELb1ELb1ELb1ELb1ELb0ELb1ELb1ELb1ELb0ELb0EEENS1_21CollectiveEpilogueFwdINS6_IJSA_SC_SB_EEES9_NS_10bfloat16_tESG_Li384ELb1ELb1ELb0ELb1EEENS1_36VarlenDynamicPersistentTileSchedulerILi192ELi128ELi384ELi128ELb0ELb1ELb1ELb1ELb1ELb1EEEEEEEEEvNT_6ParamsE)
        .other          _ZN7cutlass13device_kernelIN5flash11enable_sm90INS1_16FlashAttnFwdSm90INS1_25CollectiveMainloopFwdSm90ILi2EN4cute5tupleIJNS5_1CILi1EEES8_S8_EEENS6_IJNS7_ILi192EEENS7_ILi128EEENS7_ILi96EEEEEELi96ENS_12float_e4m3_tEfNS_4arch4Sm90ELb1ELb0ELb1ELb1ELb1ELb1ELb0ELb1ELb1ELb1ELb0ELb0EEENS1_21CollectiveEpilogueFwdINS6_IJSA_SC_SB_EEES9_NS_10bfloat16_tESG_Li384ELb1ELb1ELb0ELb1EEENS1_36VarlenDynamicPersistentTileSchedulerILi192ELi128ELi384ELi128ELb0ELb1ELb1ELb1ELb1ELb1EEEEEEEEEvNT_6ParamsE,@"STO_CUDA_ENTRY STV_DEFAULT"
_ZN7cutlass13device_kernelIN5flash11enable_sm90INS1_16FlashAttnFwdSm90INS1_25CollectiveMainloopFwdSm90ILi2EN4cute5tupleIJNS5_1CILi1EEES8_S8_EEENS6_IJNS7_ILi192EEENS7_ILi128EEENS7_ILi96EEEEEELi96ENS_12float_e4m3_tEfNS_4arch4Sm90ELb1ELb0ELb1ELb1ELb1ELb1ELb0ELb1ELb1ELb1ELb0ELb0EEENS1_21CollectiveEpilogueFwdINS6_IJSA_SC_SB_EEES9_NS_10bfloat16_tESG_Li384ELb1ELb1ELb0ELb1EEENS1_36VarlenDynamicPersistentTileSchedulerILi192ELi128ELi384ELi128ELb0ELb1ELb1ELb1ELb1ELb1EEEEEEEEEvNT_6ParamsE:
        /* <DEDUP_REMOVED lines=18> */
.L_x_12670:
[----:B------:R-:W-:Y:S05]  /*0120*/  BSYNC B0 ;  /* 0x0000000000007941 */ /* 0x000fea0003800000 */
.L_x_12669:
        /* <DEDUP_REMOVED lines=41> */
.L_x_12671:
        /* <DEDUP_REMOVED lines=22> */
.L_x_12672:
        /* <DEDUP_REMOVED lines=18> */
.L_x_12673:
        /* <DEDUP_REMOVED lines=22> */
.L_x_12674:
        /* <DEDUP_REMOVED lines=23> */
.L_x_12675:
        /* <DEDUP_REMOVED lines=8> */
.L_x_12678:
        /* <DEDUP_REMOVED lines=27> */
[----:B------:R-:W-:Y:S01]  /*0b40*/  IMAD.IADD R16, R22, 0x1, -R7 ;  /* 0x0000000116107824 */ /* 0x000fe200078e0a07 */
[----:B------:R-:W-:Y:S01]  /*0b50*/  LOP3.LUT R5, R4, 0xfffffe00, RZ, 0xc0, !PT ;  /* 0xfffffe0004057812 */ /* 0x000fe200078ec0ff */
[----:B------:R-:W-:Y:S01]  /*0b60*/  IMAD.IADD R4, R22, 0x1, -R2 ;  /* 0x0000000116047824 */ /* 0x000fe200078e0a02 */
[----:B------:R-:W-:Y:S02]  /*0b70*/  LEA.HI R2, R0, R22, RZ, 0x7 ;  /* 0x0000001600027211 */ /* 0x000fe400078f38ff */
[----:B------:R-:W-:Y:S01]  /*0b80*/  SHF.R.S32.HI R6, RZ, 0x1f, R6 ;  /* 0x0000001fff067819 */ /* 0x000fe20000011406 */
[----:B------:R-:W-:Y:S01]  /*0b90*/  IMAD R4, R4, 0x20, R5 ;  /* 0x0000002004047824 */ /* 0x000fe200078e0205 */
[----:B------:R-:W-:Y:S02]  /*0ba0*/  LOP3.LUT R8, R2, 0xffffff80, RZ, 0xc0, !PT ;  /* 0xffffff8002087812 */ /* 0x000fe400078ec0ff */
[----:B------:R-:W-:-:S02]  /*0bb0*/  LEA.HI R6, R6, R10, RZ, 0x2 ;  /* 0x0000000a06067211 */ /* 0x000fc400078f10ff */
[----:B------:R-:W-:Y:S01]  /*0bc0*/  SHF.R.S32.HI R19, RZ, 0x7, R2 ;  /* 0x00000007ff137819 */ /* 0x000fe20000011402 */
[----:B------:R-:W-:Y:S01]  /*0bd0*/  IMAD.IADD R15, R22, 0x1, -R8 ;  /* 0x00000001160f7824 */ /* 0x000fe200078e0a08 */
[----:B------:R-:W-:Y:S02]  /*0be0*/  LOP3.LUT R6, R6, 0x7fffffc, RZ, 0xc0, !PT ;  /* 0x07fffffc06067812 */ /* 0x000fe400078ec0ff */
[C---:B------:R-:W-:Y:S01]  /*0bf0*/  SHF.L.U32 R156, R16.reuse, 0x3, RZ ;  /* 0x00000003109c7819 */ /* 0x040fe200000006ff */
[----:B------:R-:W-:Y:S01]  /*0c00*/  IMAD.SHL.U32 R16, R16, 0x10, RZ ;  /* 0x0000001010107824 */ /* 0x000fe200078e00ff */
[----:B------:R-:W-:Y:S01]  /*0c10*/  SHF.R.S32.HI R8, RZ, 0x1f, R15 ;  /* 0x0000001fff087819 */ /* 0x000fe2000001140f */
[----:B------:R-:W-:Y:S01]  /*0c20*/  IMAD.IADD R7, R10, 0x1, -R6 ;  /* 0x000000010a077824 */ /* 0x000fe200078e0a06 */
[----:B------:R-:W-:Y:S01]  /*0c30*/  SHF.R.S32.HI R2, RZ, 0x4, R3 ;  /* 0x00000004ff027819 */ /* 0x000fe20000011403 */
[----:B------:R-:W-:Y:S01]  /*0c40*/  VIADD R21, R156, 0x20 ;  /* 0x000000209c157836 */ /* 0x000fe20000000000 */
[----:B------:R-:W-:-:S02]  /*0c50*/  LEA.HI R9, R8, R15, RZ, 0x2 ;  /* 0x0000000f08097211 */ /* 0x000fc400078f10ff */
[----:B------:R-:W-:Y:S01]  /*0c60*/  LEA.HI R3, R3, R2, RZ, 0x1 ;  /* 0x0000000203037211 */ /* 0x000fe200078f08ff */
[----:B------:R-:W-:Y:S01]  /*0c70*/  IMAD.IADD R10, R156, 0x1, R21 ;  /* 0x000000019c0a7824 */ /* 0x000fe200078e0215 */
[----:B------:R-:W-:Y:S01]  /*0c80*/  SHF.R.S32.HI R6, RZ, 0x2, R9 ;  /* 0x00000002ff067819 */ /* 0x000fe20000011409 */
[----:B------:R-:W-:Y:S01]  /*0c90*/  IMAD R13, R2, 0x8, R7 ;  /* 0x00000008020d7824 */ /* 0x000fe200078e0207 */
[----:B------:R-:W-:Y:S01]  /*0ca0*/  SHF.R.S32.HI R11, RZ, 0x1f, R9 ;  /* 0x0000001fff0b7819 */ /* 0x000fe20000011409 */
[----:B------:R-:W-:Y:S01]  /*0cb0*/  STL [R1+0x20], R21 ;  /* 0x0000201501007387 */ /* 0x000fe20000100800 */
[----:B------:R-:W-:Y:S01]  /*0cc0*/  LEA.HI R5, R0, R22, RZ, 0x3 ;  /* 0x0000001600057211 */ /* 0x000fe200078f18ff */
[----:B------:R-:W-:Y:S01]  /*0cd0*/  IMAD.SHL.U32 R14, R13, 0x20, RZ ;  /* 0x000000200d0e7824 */ /* 0x000fe200078e00ff */
[----:B------:R-:W-:Y:S02]  /*0ce0*/  LOP3.LUT R3, R3, 0x1ffffffe, RZ, 0xc0, !PT ;  /* 0x1ffffffe03037812 */ /* 0x000fe400078ec0ff */
[----:B------:R-:W-:-:S02]  /*0cf0*/  LEA.HI R11, R11, R6, RZ, 0x3 ;  /* 0x000000060b0b7211 */ /* 0x000fc400078f18ff */
[----:B------:R-:W-:Y:S01]  /*0d00*/  SHF.R.S32.HI R5, RZ, 0x3, R5 ;  /* 0x00000003ff057819 */ /* 0x000fe20000011405 */
[----:B------:R-:W-:Y:S01]  /*0d10*/  IMAD.IADD R3, R2, 0x1, -R3 ;  /* 0x0000000102037824 */ /* 0x000fe200078e0a03 */
[----:B------:R-:W-:Y:S01]  /*0d20*/  SHF.R.S32.HI R7, RZ, 0x1f, R10 ;  /* 0x0000001fff077819 */ /* 0x000fe2000001140a */
[----:B------:R-:W-:Y:S01]  /*0d30*/  IMAD.HI R2, R19, 0x55555556, RZ ;  /* 0x5555555613027827 */ /* 0x000fe200078e02ff */
[----:B------:R-:W-:Y:S02]  /*0d40*/  LOP3.LUT R11, R11, 0xfffffff8, RZ, 0xc0, !PT ;  /* 0xfffffff80b0b7812 */ /* 0x000fe400078ec0ff */
[----:B------:R-:W-:Y:S01]  /*0d50*/  LEA.HI R8, R8, R15, RZ, 0x5 ;  /* 0x0000000f08087211 */ /* 0x000fe200078f28ff */
[----:B------:R-:W-:Y:S01]  /*0d60*/  IMAD.SHL.U32 R5, R5, 0x80, RZ ;  /* 0x0000008005057824 */ /* 0x000fe200078e00ff */
[CC--:B------:R-:W-:Y:S01]  /*0d70*/  LEA.HI R12, R7.reuse, R10.reuse, RZ, 0x4 ;  /* 0x0000000a070c7211 */ /* 0x0c0fe200078f20ff */
[----:B------:R-:W-:Y:S01]  /*0d80*/  IMAD.IADD R11, R6, 0x1, -R11 ;  /* 0x00000001060b7824 */ /* 0x000fe200078e0a0b */
[----:B------:R-:W-:Y:S01]  /*0d90*/  LEA.HI R7, R7, R10, RZ, 0x5 ;  /* 0x0000000a07077211 */ /* 0x000fe200078f28ff */
[----:B------:R-:W-:Y:S01]  /*0da0*/  IMAD R6, R3, 0x8, R4 ;  /* 0x0000000803067824 */ /* 0x000fe200078e0204 */
[----:B------:R-:W-:-:S02]  /*0db0*/  LEA.HI R2, R2, R2, RZ, 0x1 ;  /* 0x0000000202027211 */ /* 0x000fc400078f08ff */
[----:B------:R-:W-:Y:S02]  /*0dc0*/  SHF.R.S32.HI R8, RZ, 0x5, R8 ;  /* 0x00000005ff087819 */ /* 0x000fe40000011408 */
[----:B------:R-:W-:Y:S01]  /*0dd0*/  LOP3.LUT R24, R5, 0x80, RZ, 0xc0, !PT ;  /* 0x0000008005187812 */ /* 0x000fe200078ec0ff */
[----:B------:R-:W-:Y:S01]  /*0de0*/  IMAD R2, R2, -0x3, R19 ;  /* 0xfffffffd02027824 */ /* 0x000fe200078e0213 */
[----:B------:R-:W-:Y:S01]  /*0df0*/  SHF.R.S32.HI R7, RZ, 0x5, R7 ;  /* 0x00000005ff077819 */ /* 0x000fe20000011407 */
[----:B------:R-:W-:Y:S01]  /*0e00*/  IMAD.MOV.U32 R19, RZ, RZ, RZ ;  /* 0x000000ffff137224 */ /* 0x000fe200078e00ff */
[----:B------:R-:W-:Y:S01]  /*0e10*/  LEA R11, R8, R11, 0x4 ;  /* 0x0000000b080b7211 */ /* 0x000fe200078e20ff */
[----:B------:R-:W-:Y:S01]  /*0e20*/  STL [R1+0x14], R24 ;  /* 0x0000141801007387 */ /* 0x000fe20000100800 */
[----:B------:R-:W-:Y:S01]  /*0e30*/  SHF.R.U32.HI R20, RZ, 0x3, R24 ;  /* 0x00000003ff147819 */ /* 0x000fe20000011618 */
[----:B------:R-:W-:Y:S01]  /*0e40*/  IMAD R7, R7, 0x1800, R14 ;  /* 0x0000180007077824 */ /* 0x000fe200078e020e */
[----:B------:R-:W-:Y:S01]  /*0e50*/  LOP3.LUT R5, R24, 0x10, R12, 0xf8, !PT ;  /* 0x0000001018057812 */ /* 0x000fe200078ef80c */
[----:B------:R-:W-:Y:S01]  /*0e60*/  IMAD R3, R2, 0x40, R11 ;  /* 0x0000004002037824 */ /* 0x000fe200078e020b */
[----:B------:R-:W-:Y:S01]  /*0e70*/  LEA.HI R0, R0, R22, RZ, 0x2 ;  /* 0x0000001600007211 */ /* 0x000fe200078f10ff */
[----:B------:R-:W-:Y:S01]  /*0e80*/  STL [R1+0x24], R14 ;  /* 0x0000240e01007387 */ /* 0x000fe20000100800 */
[----:B------:R-:W-:-:S02]  /*0e90*/  LOP3.LUT R5, R5, R20, RZ, 0x3c, !PT ;  /* 0x0000001405057212 */ /* 0x000fc400078e3cff */
[----:B------:R-:W-:Y:S01]  /*0ea0*/  LOP3.LUT R2, R0, 0xfffffffc, RZ, 0xc0, !PT ;  /* 0xfffffffc00027812 */ /* 0x000fe200078ec0ff */
[----:B------:R-:W-:Y:S01]  /*0eb0*/  STL [R1+0x74], R20 ;  /* 0x0000741401007387 */ /* 0x000fe20000100800 */
[----:B------:R-:W-:Y:S01]  /*0ec0*/  IADD3 R4, R18, R7, R5 ;  /* 0x0000000712047210 */ /* 0x000fe20007ffe005 */
[----:B------:R-:W-:Y:S01]  /*0ed0*/  VIADD R5, R16, 0x40 ;  /* 0x0000004010057836 */ /* 0x000fe20000000000 */
[----:B------:R-:W-:Y:S01]  /*0ee0*/  LOP3.LUT R9, R9, 0x7ffffffc, RZ, 0xc0, !PT ;  /* 0x7ffffffc09097812 */ /* 0x000fe200078ec0ff */
[----:B------:R0:W-:Y:S01]  /*0ef0*/  STL [R1+0x7c], R6 ;  /* 0x00007c0601007387 */ /* 0x0001e20000100800 */
[----:B------:R-:W-:Y:S02]  /*0f00*/  VIADD R7, R156, 0x10 ;  /* 0x000000109c077836 */ /* 0x000fe40000000000 */
[----:B------:R-:W-:Y:S01]  /*0f10*/  SHF.R.S32.HI R8, RZ, 0x1f, R5 ;  /* 0x0000001fff087819 */ /* 0x000fe20000011405 */
[----:B------:R1:W-:Y:S04]  /*0f20*/  STL [R1+0x70], R4 ;  /* 0x0000700401007387 */ /* 0x0003e80000100800 */
[----:B------:R-:W-:Y:S01]  /*0f30*/  STL [R1+0x78], R3 ;  /* 0x0000780301007387 */ /* 0x000fe20000100800 */
[----:B0-----:R-:W-:Y:S01]  /*0f40*/  IMAD.IADD R6, R22, 0x1, -R2 ;  /* 0x0000000116067824 */ /* 0x001fe200078e0a02 */
[----:B------:R-:W-:-:S02]  /*0f50*/  SHF.R.S32.HI R2, RZ, 0x2, R0 ;  /* 0x00000002ff027819 */ /* 0x000fc40000011400 */
[----:B------:R-:W-:Y:S01]  /*0f60*/  STL [R1+0x58], RZ ;  /* 0x000058ff01007387 */ /* 0x000fe20000100800 */
[----:B------:R-:W-:Y:S01]  /*0f70*/  CS2R R22, SRZ ;  /* 0x0000000000167805 */ /* 0x000fe2000001ff00 */
[C---:B-1----:R-:W-:Y:S01]  /*0f80*/  IMAD.SHL.U32 R4, R6.reuse, 0x8, RZ ;  /* 0x0000000806047824 */ /* 0x042fe200078e00ff */
[----:B------:R-:W-:Y:S01]  /*0f90*/  LEA.HI R0, R6, R6, RZ, 0x1 ;  /* 0x0000000606007211 */ /* 0x000fe200078f08ff */
[----:B------:R-:W-:Y:S03]  /*0fa0*/  STL [R1+0x4], RZ ;  /* 0x000004ff01007387 */ /* 0x000fe60000100800 */
[----:B------:R-:W-:Y:S01]  /*0fb0*/  LOP3.LUT R2, R0, 0x1ffffffe, RZ, 0xc0, !PT ;  /* 0x1ffffffe00027812 */ /* 0x000fe200078ec0ff */
[----:B------:R-:W-:Y:S01]  /*0fc0*/  STL [R1+0x48], R4 ;  /* 0x0000480401007387 */ /* 0x000fe20000100800 */
[----:B------:R-:W-:-:S03]  /*0fd0*/  LOP3.LUT R0, R24, 0x10, R16, 0xf8, !PT ;  /* 0x0000001018007812 */ /* 0x000fc600078ef810 */
[----:B------:R0:W-:Y:S01]  /*0fe0*/  STL [R1], R5 ;  /* 0x0000000501007387 */ /* 0x0001e20000100800 */
[----:B------:R-:W-:Y:S01]  /*0ff0*/  LOP3.LUT R0, R0, R20, RZ, 0x3c, !PT ;  /* 0x0000001400007212 */ /* 0x000fe200078e3cff */
[----:B------:R-:W-:Y:S02]  /*1000*/  IMAD.IADD R2, R6, 0x1, -R2 ;  /* 0x0000000106027824 */ /* 0x000fe400078e0a02 */
[----:B------:R-:W-:Y:S01]  /*1010*/  STL [R1+0x1c], R7 ;  /* 0x00001c0701007387 */ /* 0x000fe20000100800 */
[----:B------:R-:W-:-:S03]  /*1020*/  IMAD.IADD R6, R15, 0x1, -R9 ;  /* 0x000000010f067824 */ /* 0x000fc600078e0a09 */
[----:B------:R1:W-:Y:S01]  /*1030*/  STL [R1+0x18], R8 ;  /* 0x0000180801007387 */ /* 0x0003e20000100800 */
[C---:B0-----:R-:W-:Y:S01]  /*1040*/  IADD3 R5, R4.reuse, 0x20, RZ ;  /* 0x0000002004057810 */ /* 0x041fe20007ffe0ff */
[----:B------:R-:W-:-:S04]  /*1050*/  VIADD R4, R4, 0x40 ;  /* 0x0000004004047836 */ /* 0x000fc80000000000 */
        /* <DEDUP_REMOVED lines=17> */
.L_x_12814:
[----:B0---4-:R-:W0:Y:S01]  /*1170*/  LDC.64 R2, c[0x0][0xc88] ;  /* 0x00032200ff027b82 */ /* 0x011e220000000a00 */
[----:B------:R-:W-:Y:S01]  /*1180*/  ULDC.64 UR4, c[0x0][0xa28] ;  /* 0x00028a0000047ab9 */ /* 0x000fe20000000a00 */
[----:B------:R-:W-:Y:S01]  /*1190*/  ULDC.64 UR8, c[0x0][0xa18] ;  /* 0x0002860000087ab9 */ /* 0x000fe20000000a00 */
[----:B------:R-:W-:Y:S01]  /*11a0*/  ULDC.64 UR6, c[0x0][0xa08] ;  /* 0x0002820000067ab9 */ /* 0x000fe20000000a00 */
[----:B0-----:R-:W-:-:S05]  /*11b0*/  IMAD.WIDE R2, R155, 0x4, R2 ;  /* 0x000000049b027825 */ /* 0x001fca00078e0202 */
[----:B-12---:R-:W2:Y:S01]  /*11c0*/  LDG.E R0, desc[UR42][R2.64] ;  /* 0x0000002a02007981 */ /* 0x006ea2000c1e1900 */
[----:B------:R-:W-:Y:S01]  /*11d0*/  ISETP.NE.U32.AND P2, PT, RZ, UR4, PT ;  /* 0x00000004ff007c0c */ /* 0x000fe2000bf45070 */
[----:B---3--:R-:W-:Y:S01]  /*11e0*/  IMAD.MOV.U32 R9, RZ, RZ, RZ ;  /* 0x000000ffff097224 */ /* 0x008fe200078e00ff */
[----:B------:R-:W-:Y:S01]  /*11f0*/  ISETP.NE.U32.AND P1, PT, RZ, UR8, PT ;  /* 0x00000008ff007c0c */ /* 0x000fe2000bf25070 */
[----:B------:R-:W-:Y:S01]  /*1200*/  IMAD.MOV.U32 R67, RZ, RZ, RZ ;  /* 0x000000ffff437224 */ /* 0x000fe200078e00ff */
[----:B------:R-:W-:Y:S02]  /*1210*/  ISETP.NE.AND.EX P2, PT, RZ, UR5, PT, P2 ;  /* 0x00000005ff007c0c */ /* 0x000fe4000bf45320 */
[----:B------:R-:W-:Y:S02]  /*1220*/  ISETP.NE.AND.EX P1, PT, RZ, UR9, PT, P1 ;  /* 0x00000009ff007c0c */ /* 0x000fe4000bf25310 */
[----:B------:R-:W-:-:S04]  /*1230*/  ISETP.NE.U32.AND P0, PT, RZ, UR6, PT ;  /* 0x00000006ff007c0c */ /* 0x000fc8000bf05070 */
        /* <DEDUP_REMOVED lines=8> */
[----:B------:R-:W-:Y:S01]  /*12c0*/  ULDC UR4, c[0x0][0x288] ;  /* 0x0000a20000047ab9 */ /* 0x000fe20000000800 */
[----:B------:R-:W-:-:S02]  /*12d0*/  IADD3 R6, P4, R30, UR6, RZ ;  /* 0x000000061e067c10 */ /* 0x000fc4000ff9e0ff */
[----:B-----5:R1:W5:Y:S01]  /*12e0*/  @P2 LDG.E R9, desc[UR42][R2.64] ;  /* 0x0000002a02092981 */ /* 0x020362000c1e1900 */
[----:B------:R-:W-:Y:S01]  /*12f0*/  MOV R8, UR4 ;  /* 0x0000000400087c02 */ /* 0x000fe20008000f00 */
[----:B------:R-:W-:Y:S01]  /*1300*/  ULDC.64 UR4, c[0x0][0x418] ;  /* 0x0001060000047ab9 */ /* 0x000fe20000000a00 */
[----:B------:R-:W-:Y:S01]  /*1310*/  IADD3.X R7, R29, UR7, RZ, P4, !PT ;  /* 0x000000071d077c10 */ /* 0x000fe2000a7fe4ff */
        /* <DEDUP_REMOVED lines=8> */
[----:B------:R-:W2:Y:S01]  /*13a0*/  @P1 LDG.E R8, desc[UR42][R4.64] ;  /* 0x0000002a04081981 */ /* 0x000ea2000c1e1900 */
        /* <DEDUP_REMOVED lines=8> */
[----:B--2---:R1:W-:Y:S04]  /*1430*/  STL [R1+0x2c], R8 ;  /* 0x00002c0801007387 */ /* 0x0043e80000100800 */
[----:B------:R1:W-:Y:S01]  /*1440*/  STL [R1+0x4c], R154 ;  /* 0x00004c9a01007387 */ /* 0x0003e20000100800 */
[----:B------:R-:W-:Y:S05]  /*1450*/  @P1 BRA `(.L_x_12680) ;  /* 0x0000000000281947 */ /* 0x000fea0003800000 */
        /* <DEDUP_REMOVED lines=8> */
[----:B--2---:R-:W-:-:S05]  /*14e0*/  IMAD.IADD R8, R5, 0x1, -R0 ;  /* 0x0000000105087824 */ /* 0x004fca00078e0a00 */
[----:B------:R0:W-:Y:S02]  /*14f0*/  STL [R1+0x2c], R8 ;  /* 0x00002c0801007387 */ /* 0x0001e40000100800 */
.L_x_12680:
[----:B------:R-:W-:Y:S02]  /*1500*/  IMAD.U32 R40, RZ, RZ, UR5 ;  /* 0x00000005ff287e24 */ /* 0x000fe4000f8e00ff */
[----:B------:R-:W-:Y:S01]  /*1510*/  IMAD.U32 R28, RZ, RZ, UR4 ;  /* 0x00000004ff1c7e24 */ /* 0x000fe2000f8e00ff */
[----:B------:R-:W-:Y:S06]  /*1520*/  @!P2 BRA `(.L_x_12681) ;  /* 0x000000000010a947 */ /* 0x000fec0003800000 */
[----:B-1----:R-:W-:-:S04]  /*1530*/  IADD3 R2, P0, R30, UR8, RZ ;  /* 0x000000081e027c10 */ /* 0x002fc8000ff1e0ff */
[----:B------:R-:W-:-:S05]  /*1540*/  IADD3.X R3, R29, UR9, RZ, P0, !PT ;  /* 0x000000091d037c10 */ /* 0x000fca00087fe4ff */
[----:B------:R2:W5:Y:S01]  /*1550*/  LDG.E R28, desc[UR42][R2.64] ;  /* 0x0000002a021c7981 */ /* 0x000562000c1e1900 */
[----:B------:R-:W-:Y:S05]  /*1560*/  BRA `(.L_x_12682) ;  /* 0x0000000000107947 */ /* 0x000fea0003800000 */
.L_x_12681:
[----:B------:R-:W-:Y:S05]  /*1570*/  @!P0 BRA `(.L_x_12682) ;  /* 0x00000000000c8947 */ /* 0x000fea0003800000 */
[----:B-1----:R-:W2:Y:S04]  /*1580*/  LDG.E R3, desc[UR42][R6.64] ;  /* 0x0000002a06037981 */ /* 0x002ea8000c1e1900 */
[----:B------:R-:W2:Y:S02]  /*1590*/  LDG.E R28, desc[UR42][R6.64+0x4] ;  /* 0x0000042a061c7981 */ /* 0x000ea4000c1e1900 */
[----:B--2---:R-:W-:-:S07]  /*15a0*/  IMAD.IADD R28, R28, 0x1, -R3 ;  /* 0x000000011c1c7824 */ /* 0x004fce00078e0a03 */
.L_x_12682:
[----:B------:R-:W-:Y:S01]  /*15b0*/  ULDC.64 UR4, c[0x0][0xa10] ;  /* 0x0002840000047ab9 */ /* 0x000fe20000000a00 */
[----:B-1----:R-:W1:Y:S01]  /*15c0*/  LDC R6, c[0x0][0x448] ;  /* 0x00011200ff067b82 */ /* 0x002e620000000800 */
[----:B------:R-:W-:-:S04]  /*15d0*/  ISETP.NE.U32.AND P0, PT, RZ, UR4, PT ;  /* 0x00000004ff007c0c */ /* 0x000fc8000bf05070 */
[----:B------:R-:W-:Y:S01]  /*15e0*/  ISETP.NE.AND.EX P0, PT, RZ, UR5, PT, P0 ;  /* 0x00000005ff007c0c */ /* 0x000fe2000bf05300 */
[----:B------:R-:W-:-:S12]  /*15f0*/  ULDC.64 UR4, c[0x0][0xa30] ;  /* 0x00028c0000047ab9 */ /* 0x000fd80000000a00 */
[----:B--2---:R-:W2:Y:S02]  /*1600*/  @P0 LDC.64 R2, c[0x0][0xa10] ;  /* 0x00028400ff020b82 */ /* 0x004ea40000000a00 */
[----:B--2---:R-:W-:-:S05]  /*1610*/  @P0 IMAD.WIDE R2, R41, 0x4, R2 ;  /* 0x0000000429020825 */ /* 0x004fca00078e0202 */
        /* <DEDUP_REMOVED lines=9> */
[----:B------:R-:W-:Y:S01]  /*16b0*/  IMAD R10, R153, 0xc0, RZ ;  /* 0x000000c0990a7824 */ /* 0x000fe200078e02ff */
[----:B------:R-:W-:-:S03]  /*16c0*/  IADD3 R9, -R9, R28, RZ ;  /* 0x0000001c09097210 */ /* 0x000fc60007ffe1ff */
[----:B---3--:R-:W-:Y:S01]  /*16d0*/  VIADD R2, R10, 0xbf ;  /* 0x000000bf0a027836 */ /* 0x008fe20000000000 */
[----:B------:R1:W-:Y:S01]  /*16e0*/  STL [R1+0x28], R10 ;  /* 0x0000280a01007387 */ /* 0x0003e20000100800 */
[----:B------:R-:W-:-:S05]  /*16f0*/  IMAD.MOV R25, RZ, RZ, -R9 ;  /* 0x000000ffff197224 */ /* 0x000fca00078e0a09 */
[----:B------:R-:W-:Y:S01]  /*1700*/  VIMNMX R25, RZ, R25, !PT ;  /* 0x00000019ff197248 */ /* 0x000fe20007fe0100 */
[----:B------:R-:W3:Y:S08]  /*1710*/  @P1 LDC R11, c[0x0][0x44c] ;  /* 0x00011300ff0b1b82 */ /* 0x000ef00000000800 */
[----:B------:R-:W0:Y:S01]  /*1720*/  @P1 LDC R3, c[0x0][0x450] ;  /* 0x00011400ff031b82 */ /* 0x000e220000000800 */
[----:B--2---:R-:W-:-:S02]  /*1730*/  @P0 IMAD.IADD R40, R7, 0x1, -R0 ;  /* 0x0000000107280824 */ /* 0x004fc400078e0a00 */
[----:B---3--:R-:W-:-:S04]  /*1740*/  @P1 IMAD.HI.U32 R0, R2, R11, RZ ;  /* 0x0000000b02001227 */ /* 0x008fc800078e00ff */
[----:B----4-:R-:W-:Y:S01]  /*1750*/  IMAD.IADD R4, R9, 0x1, R40 ;  /* 0x0000000109047824 */ /* 0x010fe200078e0228 */
[----:B0-----:R-:W-:-:S03]  /*1760*/  @P1 SHF.R.U32.HI R2, RZ, R3, R0 ;  /* 0x00000003ff021219 */ /* 0x001fc60000011600 */
[C---:B------:R-:W-:Y:S01]  /*1770*/  VIADD R0, R4.reuse, 0x7f ;  /* 0x0000007f04007836 */ /* 0x040fe20000000000 */
[----:B------:R-:W-:Y:S01]  /*1780*/  IADD3 R27, R4, 0x80, -R8 ;  /* 0x00000080041b7810 */ /* 0x000fe20007ffe808 */
[----:B------:R1:W-:Y:S03]  /*1790*/  STL [R1+0x30], R4 ;  /* 0x0000300401007387 */ /* 0x0003e60000100800 */
[----:B------:R-:W-:Y:S01]  /*17a0*/  SHF.R.S32.HI R3, RZ, 0x1f, R0 ;  /* 0x0000001fff037819 */ /* 0x000fe20000011400 */
[----:B------:R-:W-:-:S03]  /*17b0*/  IMAD.IADD R2, R27, 0x1, R2 ;  /* 0x000000011b027824 */ /* 0x000fc600078e0202 */
[----:B------:R-:W-:Y:S02]  /*17c0*/  LEA.HI R3, R3, R0, RZ, 0x7 ;  /* 0x0000000003037211 */ /* 0x000fe400078f38ff */
[----:B------:R-:W-:Y:S02]  /*17d0*/  SHF.R.S32.HI R5, RZ, 0x1f, R2 ;  /* 0x0000001fff057819 */ /* 0x000fe40000011402 */
[----:B------:R-:W-:Y:S02]  /*17e0*/  SHF.R.S32.HI R26, RZ, 0x7, R3 ;  /* 0x00000007ff1a7819 */ /* 0x000fe40000011403 */
[----:B------:R-:W-:-:S04]  /*17f0*/  LEA.HI R5, R5, R2, RZ, 0x7 ;  /* 0x0000000205057211 */ /* 0x000fc800078f38ff */
[----:B------:R-:W-:-:S04]  /*1800*/  SHF.R.S32.HI R5, RZ, 0x7, R5 ;  /* 0x00000007ff057819 */ /* 0x000fc80000011405 */
[----:B------:R-:W-:-:S05]  /*1810*/  VIMNMX R5, R26, R5, PT ;  /* 0x000000051a057248 */ /* 0x000fca0003fe0100 */
[----:B------:R-:W-:-:S05]  /*1820*/  IMAD R5, R5, 0x80, -R9 ;  /* 0x0000008005057824 */ /* 0x000fca00078e0a09 */
        /* <DEDUP_REMOVED lines=31> */
.L_x_12685:
[----:B------:R-:W-:Y:S05]  /*1a20*/  BSYNC B6 ;  /* 0x0000000000067941 */ /* 0x000fea0003800000 */
.L_x_12684:
        /* <DEDUP_REMOVED lines=20> */
.L_x_12687:
[----:B------:R-:W-:Y:S05]  /*1b70*/  BSYNC B6 ;  /* 0x0000000000067941 */ /* 0x000fea0003800000 */
.L_x_12686:
[----:B------:R-:W-:Y:S01]  /*1b80*/  ULDC.64 UR4, c[0x0][0x9f8] ;  /* 0x00027e0000047ab9 */ /* 0x000fe20000000a00 */
[----:B------:R-:W2:Y:S01]  /*1b90*/  LDL R12, [R1+0x74] ;  /* 0x00007400010c7983 */ /* 0x000ea20000100800 */
[----:B------:R-:W-:Y:S01]  /*1ba0*/  ISETP.NE.U32.AND P0, PT, RZ, UR4, PT ;  /* 0x00000004ff007c0c */ /* 0x000fe2000bf05070 */
[----:B------:R-:W0:Y:S02]  /*1bb0*/  LDC R55, c[0x0][0x3f4] ;  /* 0x0000fd00ff377b82 */ /* 0x000e240000000800 */
[----:B------:R-:W3:Y:S01]  /*1bc0*/  LDL R15, [R1+0x24] ;  /* 0x00002400010f7983 */ /* 0x000ee20000100800 */
[----:B------:R-:W-:-:S03]  /*1bd0*/  ISETP.NE.AND.EX P0, PT, RZ, UR5, PT, P0 ;  /* 0x00000005ff007c0c */ /* 0x000fc6000bf05300 */
[----:B------:R-:W4:Y:S02]  /*1be0*/  LDL R14, [R1] ;  /* 0x00000000010e7983 */ /* 0x000f240000100800 */
[----:B------:R-:W1:Y:S08]  /*1bf0*/  LDC.64 R6, c[0x0][0x3f8] ;  /* 0x0000fe00ff067b82 */ /* 0x000e700000000a00 */
[----:B------:R-:W-:Y:S01]  /*1c00*/  @P0 IADD3 R8, P1, R30, UR4, RZ ;  /* 0x000000041e080c10 */ /* 0x000fe2000ff3e0ff */
[----:B------:R-:W0:Y:S01]  /*1c10*/  S2R R20, SR_TID.X ;  /* 0x0000000000147919 */ /* 0x000e220000002100 */
[----:B------:R-:W1:Y:S01]  /*1c20*/  LDC.64 R4, c[0x0][0x408] ;  /* 0x00010200ff047b82 */ /* 0x000e620000000a00 */
[----:B------:R-:W-:Y:S01]  /*1c30*/  VIADD R68, R16, 0x20 ;  /* 0x0000002010447836 */ /* 0x000fe20000000000 */
[----:B------:R-:W-:Y:S01]  /*1c40*/  @P0 IADD3.X R9, R29, UR5, RZ, P1, !PT ;  /* 0x000000051d090c10 */ /* 0x000fe20008ffe4ff */
[----:B------:R-:W2:Y:S01]  /*1c50*/  LDL R30, [R1+0x14] ;  /* 0x00001400011e7983 */ /* 0x000ea20000100800 */
[----:B------:R-:W-:-:S03]  /*1c60*/  ULDC UR4, c[0x0][0x2f4] ;  /* 0x0000bd0000047ab9 */ /* 0x000fc60000000800 */
[----:B------:R0:W4:Y:S01]  /*1c70*/  @P0 LDG.E R41, desc[UR42][R8.64] ;  /* 0x0000002a08290981 */ /* 0x000122000c1e1900 */
[----:B------:R-:W-:-:S04]  /*1c80*/  ISETP.GE.AND P1, PT, R68, UR4, PT ;  /* 0x0000000444007c0c */ /* 0x000fc8000bf26270 */
[----:B------:R-:W-:Y:S02]  /*1c90*/  SEL R3, RZ, 0xffffffff, P1 ;  /* 0xffffffffff037807 */ /* 0x000fe40000800000 */
[----:B------:R-:W-:-:S03]  /*1ca0*/  ISETP.GE.AND P0, PT, R16, UR4, PT ;  /* 0x0000000410007c0c */ /* 0x000fc6000bf06270 */
[----:B0-----:R-:W-:Y:S02]  /*1cb0*/  IMAD.SHL.U32 R9, R3, 0x2, RZ ;  /* 0x0000000203097824 */ /* 0x001fe400078e00ff */
[----:B------:R-:W-:-:S05]  /*1cc0*/  VIADD R31, R20, 0xffffff80 ;  /* 0xffffff80141f7836 */ /* 0x000fca0000000000 */
[----:B------:R-:W-:-:S04]  /*1cd0*/  LEA.HI R29, R31, R31, RZ, 0x1 ;  /* 0x0000001f1f1d7211 */ /* 0x000fc800078f08ff */
[----:B------:R-:W-:Y:S02]  /*1ce0*/  SHF.R.S32.HI R29, RZ, 0x1, R29 ;  /* 0x00000001ff1d7819 */ /* 0x000fe4000001141d */
[-C--:B------:R-:W-:Y:S02]  /*1cf0*/  ISETP.GE.AND P3, PT, R16, R55.reuse, PT ;  /* 0x000000371000720c */ /* 0x080fe40003f66270 */
[----:B------:R-:W-:Y:S02]  /*1d00*/  SHF.R.S32.HI R3, RZ, 0x1f, R29 ;  /* 0x0000001fff037819 */ /* 0x000fe4000001141d */
[----:B------:R-:W-:Y:S02]  /*1d10*/  SEL R0, RZ, 0x1, P0 ;  /* 0x00000001ff007807 */ /* 0x000fe40000000000 */
[----:B------:R-:W-:Y:S01]  /*1d20*/  ISETP.GE.AND P2, PT, R68, R55, PT ;  /* 0x000000374400720c */ /* 0x000fe20003f46270 */
[C---:B-1----:R-:W-:Y:S02]  /*1d30*/  IMAD R8, R3.reuse, R6, RZ ;  /* 0x0000000603087224 */ /* 0x042fe400078e02ff */
[----:B------:R-:W-:Y:S01]  /*1d40*/  IMAD R10, R3, R4, RZ ;  /* 0x00000004030a7224 */ /* 0x000fe200078e02ff */
[----:B------:R-:W-:-:S02]  /*1d50*/  SEL R3, R55, RZ, P3 ;  /* 0x000000ff37037207 */ /* 0x000fc40001800000 */
[----:B------:R-:W-:Y:S02]  /*1d60*/  LOP3.LUT R0, R9, 0x2, R0, 0xe2, !PT ;  /* 0x0000000209007812 */ /* 0x000fe400078ee200 */
[----:B------:R-:W-:Y:S01]  /*1d70*/  SEL R9, R55, RZ, P2 ;  /* 0x000000ff37097207 */ /* 0x000fe20001000000 */
[----:B------:R-:W-:-:S03]  /*1d80*/  IMAD.IADD R3, R16, 0x1, R3 ;  /* 0x0000000110037824 */ /* 0x000fc600078e0203 */
[----:B------:R-:W-:Y:S01]  /*1d90*/  IADD3 R9, R68, R9, RZ ;  /* 0x0000000944097210 */ /* 0x000fe20007ffe0ff */
[C---:B------:R-:W-:Y:S01]  /*1da0*/  IMAD R11, R29.reuse, R7, R8 ;  /* 0x000000071d0b7224 */ /* 0x040fe200078e0208 */
[----:B------:R-:W-:Y:S01]  /*1db0*/  SHF.R.S32.HI R8, RZ, 0x1f, R3 ;  /* 0x0000001fff087819 */ /* 0x000fe20000011403 */
[----:B------:R-:W-:Y:S01]  /*1dc0*/  IMAD R13, R29, R5, R10 ;  /* 0x000000051d0d7224 */ /* 0x000fe200078e020a */
[----:B------:R-:W-:Y:S02]  /*1dd0*/  SHF.R.S32.HI R10, RZ, 0x1f, R9 ;  /* 0x0000001fff0a7819 */ /* 0x000fe40000011409 */
[----:B------:R-:W-:Y:S02]  /*1de0*/  LEA.HI R66, R8, R3, RZ, 0x4 ;  /* 0x0000000308427211 */ /* 0x000fe400078f20ff */
[----:B------:R-:W-:Y:S02]  /*1df0*/  LEA.HI R65, R10, R9, RZ, 0x4 ;  /* 0x000000090a417211 */ /* 0x000fe400078f20ff */
[----:B------:R-:W-:-:S02]  /*1e00*/  LEA.HI R3, R8, R3, RZ, 0x5 ;  /* 0x0000000308037211 */ /* 0x000fc400078f28ff */
[----:B------:R-:W-:-:S03]  /*1e10*/  LEA.HI R9, R10, R9, RZ, 0x5 ;  /* 0x000000090a097211 */ /* 0x000fc600078f28ff */
[----:B------:R-:W-:Y:S02]  /*1e20*/  IMAD.SHL.U32 R8, R3, 0x80, RZ ;  /* 0x0000008003087824 */ /* 0x000fe400078e00ff */
[----:B------:R-:W-:Y:S01]  /*1e30*/  IMAD.SHL.U32 R10, R9, 0x80, RZ ;  /* 0x00000080090a7824 */ /* 0x000fe200078e00ff */
[----:B------:R-:W-:Y:S02]  /*1e40*/  SHF.R.S32.HI R157, RZ, 0x1f, R156 ;  /* 0x0000001fff9d7819 */ /* 0x000fe4000001149c */
        /* <DEDUP_REMOVED lines=10> */
[----:B------:R-:W-:Y:S01]  /*1ef0*/  IMAD.WIDE.U32 R20, R29, R4, R16 ;  /* 0x000000041d147225 */ /* 0x000fe200078e0010 */
[----:B------:R-:W-:Y:S02]  /*1f00*/  LOP3.LUT R10, R10, 0xfffff000, RZ, 0xc0, !PT ;  /* 0xfffff0000a0a7812 */ /* 0x000fe400078ec0ff */
[----:B------:R-:W-:Y:S01]  /*1f10*/  LOP3.LUT R28, R28, 0xfffffffe, RZ, 0xc0, !PT ;  /* 0xfffffffe1c1c7812 */ /* 0x000fe200078ec0ff */
[----:B------:R-:W-:Y:S02]  /*1f20*/  IMAD.IADD R43, R43, 0x1, R13 ;  /* 0x000000012b2b7824 */ /* 0x000fe400078e020d */
[----:B------:R-:W-:Y:S02]  /*1f30*/  IMAD.IADD R21, R13, 0x1, R21 ;  /* 0x000000010d157824 */ /* 0x000fe400078e0215 */
[----:B------:R-:W-:Y:S01]  /*1f40*/  IMAD.WIDE.U32 R46, R24, R6, R46 ;  /* 0x00000006182e7225 */ /* 0x000fe200078e002e */
[----:B------:R-:W-:-:S03]  /*1f50*/  LOP3.LUT R54, R0, 0x1, RZ, 0xc0, !PT ;  /* 0x0000000100367812 */ /* 0x000fc600078ec0ff */
[----:B------:R-:W-:Y:S01]  /*1f60*/  IMAD.WIDE.U32 R44, R24, R6, R44 ;  /* 0x00000006182c7225 */ /* 0x000fe200078e002c */
[----:B------:R-:W-:-:S03]  /*1f70*/  LOP3.LUT R53, R0, 0x2, RZ, 0xc0, !PT ;  /* 0x0000000200357812 */ /* 0x000fc600078ec0ff */
[----:B------:R-:W-:-:S04]  /*1f80*/  IMAD.WIDE.U32 R42, R24, R4, R42 ;  /* 0x00000004182a7225 */ /* 0x000fc800078e002a */
        /* <DEDUP_REMOVED lines=8> */
[----:B------:R-:W-:Y:S01]  /*2010*/  LOP3.LUT R48, R66, 0xfffffff0, RZ, 0xc0, !PT ;  /* 0xfffffff042307812 */ /* 0x000fe200078ec0ff */
[----:B------:R-:W-:Y:S01]  /*2020*/  IMAD.SHL.U32 R55, R55, 0x2, RZ ;  /* 0x0000000237377824 */ /* 0x000fe200078e00ff */
[C---:B--2---:R-:W-:Y:S02]  /*2030*/  LOP3.LUT R3, R30.reuse, 0x10, R66, 0xf8, !PT ;  /* 0x000000101e037812 */ /* 0x044fe400078ef842 */
[----:B------:R-:W-:-:S02]  /*2040*/  LOP3.LUT R9, R30, 0x10, R65, 0xf8, !PT ;  /* 0x000000101e097812 */ /* 0x000fc400078ef841 */
[----:B------:R-:W0:Y:S01]  /*2050*/  S2R R30, SR_TID.X ;  /* 0x00000000001e7919 */ /* 0x000e220000002100 */
[-C--:B------:R-:W-:Y:S02]  /*2060*/  LOP3.LUT R3, R3, R12.reuse, RZ, 0x3c, !PT ;  /* 0x0000000c03037212 */ /* 0x080fe400078e3cff */
[----:B------:R-:W-:Y:S01]  /*2070*/  LOP3.LUT R9, R9, R12, RZ, 0x3c, !PT ;  /* 0x0000000c09097212 */ /* 0x000fe200078e3cff */
[C---:B------:R-:W-:Y:S02]  /*2080*/  IMAD R12, R11.reuse, R6, RZ ;  /* 0x000000060b0c7224 */ /* 0x040fe400078e02ff */
[----:B------:R-:W-:Y:S01]  /*2090*/  IMAD R11, R11, R4, RZ ;  /* 0x000000040b0b7224 */ /* 0x000fe200078e02ff */
[--C-:B---3--:R-:W-:Y:S01]  /*20a0*/  IADD3 R64, R3, R8, R15.reuse ;  /* 0x0000000803407210 */ /* 0x108fe20007ffe00f */
[C---:B------:R-:W-:Y:S01]  /*20b0*/  IMAD R51, R24.reuse, R7, R12 ;  /* 0x0000000718337224 */ /* 0x040fe200078e020c */
[----:B------:R-:W-:Y:S01]  /*20c0*/  IADD3 R63, R9, R10, R15 ;  /* 0x0000000a093f7210 */ /* 0x000fe20007ffe00f */
[----:B------:R-:W-:Y:S01]  /*20d0*/  IMAD R11, R24, R5, R11 ;  /* 0x00000005180b7224 */ /* 0x000fe200078e020b */
[----:B----4-:R-:W-:-:S02]  /*20e0*/  ISETP.GE.AND P1, PT, R14, UR4, PT ;  /* 0x000000040e007c0c */ /* 0x010fc4000bf26270 */
[----:B------:R-:W-:Y:S01]  /*20f0*/  IADD3 R52, R47, R51, RZ ;  /* 0x000000332f347210 */ /* 0x000fe20007ffe0ff */
[----:B------:R-:W-:Y:S01]  /*2100*/  IMAD.IADD R51, R51, 0x1, R45 ;  /* 0x0000000133337824 */ /* 0x000fe200078e022d */
[----:B------:R-:W-:Y:S01]  /*2110*/  LOP3.LUT R3, R65, 0xfffffff0, RZ, 0xc0, !PT ;  /* 0xfffffff041037812 */ /* 0x000fe200078ec0ff */
[----:B------:R-:W-:Y:S01]  /*2120*/  IMAD.IADD R50, R43, 0x1, R11 ;  /* 0x000000012b327824 */ /* 0x000fe200078e020b */
[----:B------:R-:W-:Y:S01]  /*2130*/  SHF.R.S32.HI R0, RZ, 0x1f, R41 ;  /* 0x0000001fff007819 */ /* 0x000fe20000011429 */
[----:B------:R-:W-:Y:S01]  /*2140*/  IMAD.IADD R49, R11, 0x1, R21 ;  /* 0x000000010b317824 */ /* 0x000fe200078e0215 */
[----:B0-----:R-:W-:-:S05]  /*2150*/  SHF.R.U32.HI R15, RZ, 0x7, R30 ;  /* 0x00000007ff0f7819 */ /* 0x001fca000001161e */
[----:B------:R-:W-:-:S07]  /*2160*/  VIADD R56, R15, 0x8 ;  /* 0x000000080f387836 */ /* 0x000fce0000000000 */
.L_x_12730:
[----:B--2---:R-:W2:Y:S01]  /*2170*/  LDL R10, [R1+0x34] ;  /* 0x00003400010a7983 */ /* 0x004ea20000100800 */
[----:B0-----:R-:W0:Y:S01]  /*2180*/  LDC R78, c[0x0][0x430] ;  /* 0x00010c00ff4e7b82 */ /* 0x001e220000000800 */
[----:B------:R-:W-:Y:S01]  /*2190*/  VIADD R12, R2, 0xffffffff ;  /* 0xffffffff020c7836 */ /* 0x000fe20000000000 */
[----:B------:R-:W-:-:S03]  /*21a0*/  MOV R79, RZ ;  /* 0x000000ff004f7202 */ /* 0x000fc60000000f00 */
        /* <DEDUP_REMOVED lines=50> */
[----:B------:R-:W-:-:S04]  /*24d0*/  IMAD.WIDE.U32 R4, R154, UR4, R4 ;  /* 0x000000049a047c25 */ /* 0x000fc8000f8e0004 */
[----:B------:R-:W-:Y:S01]  /*24e0*/  IMAD R7, R154, UR5, R7 ;  /* 0x000000059a077c24 */ /* 0x000fe2000f8e0207 */
[----:B------:R-:W-:Y:S01]  /*24f0*/  ULDC.64 UR4, c[0x0][0x2e8] ;  /* 0x0000ba0000047ab9 */ /* 0x000fe20000000a00 */
[----:B------:R-:W-:Y:S01]  /*2500*/  IMAD R15, R6, R59, R10 ;  /* 0x0000003b060f7224 */ /* 0x000fe200078e020a */
        /* <DEDUP_REMOVED lines=46> */
.L_x_12692:
[----:B------:R-:W-:Y:S05]  /*27f0*/  BSYNC B1 ;  /* 0x0000000000017941 */ /* 0x000fea0003800000 */
.L_x_12691:
[----:B------:R-:W-:Y:S01]  /*2800*/  UISETP.NE.AND UP0, UPT, UR36, 0x3, UPT ;  /* 0x000000032400788c */ /* 0x000fe2000bf05270 */
[----:B-----5:R-:W-:Y:S01]  /*2810*/  MOV R38, R8 ;  /* 0x0000000800267202 */ /* 0x020fe20000000f00 */
[----:B------:R-:W-:Y:S02]  /*2820*/  IMAD.MOV.U32 R73, RZ, RZ, R30 ;  /* 0x000000ffff497224 */ /* 0x000fe400078e001e */
[----:B------:R-:W-:Y:S02]  /*2830*/  IMAD.MOV.U32 R75, RZ, RZ, R34 ;  /* 0x000000ffff4b7224 */ /* 0x000fe400078e0022 */
[----:B------:R-:W-:Y:S01]  /*2840*/  PLOP3.LUT P0, PT, PT, PT, UP0, 0x80, 0x0 ;  /* 0x000000000000781c */ /* 0x000fe20003f0f008 */
[----:B------:R-:W-:Y:S02]  /*2850*/  IMAD.MOV.U32 R72, RZ, RZ, R28 ;  /* 0x000000ffff487224 */ /* 0x000fe400078e001c */
[----:B------:R-:W-:Y:S02]  /*2860*/  IMAD.MOV.U32 R74, RZ, RZ, R32 ;  /* 0x000000ffff4a7224 */ /* 0x000fe400078e0020 */
[----:B------:R-:W-:-:S08]  /*2870*/  IMAD.MOV.U32 R84, RZ, RZ, R36 ;  /* 0x000000ffff547224 */ /* 0x000fd000078e0024 */
[----:B------:R-:W-:Y:S05]  /*2880*/  @!P0 BRA `(.L_x_12693) ;  /* 0x0000000000048947 */ /* 0x000fea0003800000 */
[----:B------:R-:W-:Y:S01]  /*2890*/  BPT.TRAP 0x1 ;  /* 0x000000040000795c */ /* 0x000fe20000300000 */
.L_x_12693:
[----:B------:R-:W2:Y:S01]  /*28a0*/  LDL R4, [R1+0x4] ;  /* 0x0000040001047983 */ /* 0x000ea20000100800 */
[----:B------:R-:W-:Y:S01]  /*28b0*/  IMAD R69, R19, 0x8, R18 ;  /* 0x0000000813457824 */ /* 0x000fe200078e0212 */
[----:B------:R-:W-:Y:S01]  /*28c0*/  BSSY B1, `(.L_x_12694) ;  /* 0x0000004000017945 */ /* 0x000fe20003800000 */
[----:B--2---:R-:W-:-:S04]  /*28d0*/  SHF.L.U32 R80, R4, 0x1f, RZ ;  /* 0x0000001f04507819 */ /* 0x004fc800000006ff */
[----:B------:R-:W1:Y:S02]  /*28e0*/  SYNCS.PHASECHK.TRANS64.TRYWAIT P6, [R69+URZ+0x19c90], R80 ;  /* 0x019c9050450075a7 */ /* 0x000e6400080c017f */
[----:B-1----:R-:W-:Y:S05]  /*28f0*/  @!P6 BRA `(.L_x_12695) ;  /* 0x000001b4003ce947 */ /* 0x002fea0003800000 */
.L_x_12957:
[----:B------:R-:W-:Y:S05]  /*2900*/  BSYNC B1 ;  /* 0x0000000000017941 */ /* 0x000fea0003800000 */
.L_x_12694:
[----:B------:R-:W-:-:S03]  /*2910*/  UMOV UR4, 0xffffffff ;  /* 0xffffffff00047882 */ /* 0x000fc60000000000 */
[----:B------:R-:W-:Y:S05]  /*2920*/  BRA.DIV UR4, `(.L_x_12696) ;  /* 0x000001b604447947 */ /* 0x000fea000b800000 */
[----:B------:R2:W3:Y:S04]  /*2930*/  SHFL.IDX PT, R39, R82, RZ, 0x1e1f ;  /* 0x001e1fff52277589 */ /* 0x0004e800000e0000 */
[----:B------:R2:W4:Y:S02]  /*2940*/  SHFL.IDX PT, R14, R83, RZ, 0x1e1f ;  /* 0x001e1fff530e7589 */ /* 0x00052400000e0000 */
.L_x_12961:
        /* <DEDUP_REMOVED lines=10> */
[--C-:B--2---:R-:W-:Y:S02]  /*29f0*/  SHF.R.U32.HI R83, RZ, 0x8, R35.reuse ;  /* 0x00000008ff537819 */ /* 0x104fe40000011623 */
[----:B------:R-:W-:Y:S02]  /*2a00*/  LOP3.LUT R12, R35, 0xff, RZ, 0xc0, !PT ;  /* 0x000000ff230c7812 */ /* 0x000fe400078ec0ff */
[----:B------:R-:W-:Y:S02]  /*2a10*/  SHF.R.U32.HI R13, RZ, 0x18, R35 ;  /* 0x00000018ff0d7819 */ /* 0x000fe40000011623 */
[----:B------:R-:W-:Y:S02]  /*2a20*/  LOP3.LUT R15, R37, 0xff, RZ, 0xc0, !PT ;  /* 0x000000ff250f7812 */ /* 0x000fe400078ec0ff */
[--C-:B------:R-:W-:Y:S02]  /*2a30*/  SHF.R.U32.HI R34, RZ, 0x18, R37.reuse ;  /* 0x00000018ff227819 */ /* 0x100fe40000011625 */
[----:B------:R-:W-:-:S02]  /*2a40*/  SHF.R.U32.HI R36, RZ, 0x8, R37 ;  /* 0x00000008ff247819 */ /* 0x000fc40000011625 */
[----:B------:R-:W-:Y:S01]  /*2a50*/  PRMT R13, R13, 0x654, R12 ;  /* 0x000006540d0d7816 */ /* 0x000fe2000000000c */
[----:B------:R-:W-:Y:S01]  /*2a60*/  IMAD.SHL.U32 R12, R83, 0x100, RZ ;  /* 0x00000100530c7824 */ /* 0x000fe200078e00ff */
[----:B------:R-:W-:Y:S02]  /*2a70*/  SHF.R.U32.HI R85, RZ, 0x10, R35 ;  /* 0x00000010ff557819 */ /* 0x000fe40000011623 */
[----:B------:R-:W-:Y:S01]  /*2a80*/  PRMT R35, R34, 0x654, R15 ;  /* 0x0000065422237816 */ /* 0x000fe2000000000f */
[----:B-1----:R-:W-:Y:S01]  /*2a90*/  IMAD.MOV.U32 R15, RZ, RZ, R4 ;  /* 0x000000ffff0f7224 */ /* 0x002fe200078e0004 */
[----:B------:R-:W-:Y:S02]  /*2aa0*/  SHF.R.U32.HI R82, RZ, 0x10, R37 ;  /* 0x00000010ff527819 */ /* 0x000fe40000011625 */
[----:B------:R-:W-:Y:S02]  /*2ab0*/  SHF.L.U32 R34, R36, 0x8, RZ ;  /* 0x0000000824227819 */ /* 0x000fe400000006ff */
        /* <DEDUP_REMOVED lines=78> */
[--C-:B------:R-:W-:Y:S01]  /*2fa0*/  HADD2.F32 R7, -RZ, R6.reuse.H0_H0 ;  /* 0x20000006ff077230 */ /* 0x100fe20000004100 */
[----:B------:R-:W-:Y:S01]  /*2fb0*/  F2FP.SATFINITE.E4M3.F32.PACK_AB_MERGE_C R4, R34, R15, R36 ;  /* 0x0000000f2204723e */ /* 0x000fe20004807024 */
[----:B------:R-:W-:-:S02]  /*2fc0*/  HADD2.F32 R6, -RZ, R6.H1_H1 ;  /* 0x30000006ff067230 */ /* 0x000fc40000004100 */
[-C--:B------:R-:W-:Y:S01]  /*2fd0*/  FMUL.FTZ R88, R37, R82.reuse ;  /* 0x0000005225587220 */ /* 0x080fe20000410000 */
[----:B------:R-:W-:Y:S02]  /*2fe0*/  HADD2.F32 R86, -RZ, R86.H0_H0 ;  /* 0x20000056ff567230 */ /* 0x000fe40000004100 */
[----:B------:R-:W-:Y:S01]  /*2ff0*/  FMUL.FTZ R92, R13, R82 ;  /* 0x000000520d5c7220 */ /* 0x000fe20000410000 */
[----:B------:R-:W-:Y:S02]  /*3000*/  HADD2.F32 R84, -RZ, R84.H0_H0 ;  /* 0x20000054ff547230 */ /* 0x000fe40000004100 */
[----:B------:R-:W-:Y:S02]  /*3010*/  HADD2.F32 R83, -RZ, R83.H0_H0 ;  /* 0x20000053ff537230 */ /* 0x000fe40000004100 */
[CC--:B------:R-:W-:Y:S01]  /*3020*/  FMUL.FTZ R82, R6.reuse, R86.reuse ;  /* 0x0000005606527220 */ /* 0x0c0fe20000410000 */
[----:B------:R-:W-:Y:S01]  /*3030*/  FMUL.FTZ R75, R7, R86 ;  /* 0x00000056074b7220 */ /* 0x000fe20000410000 */
[-C--:B------:R-:W-:Y:S01]  /*3040*/  FFMA.FTZ R88, R13, R84.reuse, -R88 ;  /* 0x000000540d587223 */ /* 0x080fe20000010858 */
[----:B------:R-:W-:Y:S01]  /*3050*/  FFMA.FTZ R37, R37, R84, R92 ;  /* 0x0000005425257223 */ /* 0x000fe2000001005c */
[-C--:B------:R-:W-:Y:S01]  /*3060*/  FFMA.FTZ R82, R7, R83.reuse, -R82 ;  /* 0x0000005307527223 */ /* 0x080fe20000010852 */
[----:B------:R-:W-:-:S03]  /*3070*/  FFMA.FTZ R75, R6, R83, R75 ;  /* 0x00000053064b7223 */ /* 0x000fc6000001004b */
[----:B------:R-:W-:Y:S02]  /*3080*/  F2FP.SATFINITE.E4M3.F32.PACK_AB_MERGE_C R7, R37, R88, R12 ;  /* 0x000000582507723e */ /* 0x000fe4000480700c */
[----:B------:R-:W-:-:S07]  /*3090*/  F2FP.SATFINITE.E4M3.F32.PACK_AB_MERGE_C R6, R75, R82, R85 ;  /* 0x000000524b06723e */ /* 0x000fce0004807055 */
.L_x_12701:
[----:B------:R-:W-:Y:S05]  /*30a0*/  BSYNC B2 ;  /* 0x0000000000027941 */ /* 0x000fea0003800000 */
.L_x_12700:
[----:B-1----:R0:W-:Y:S02]  /*30b0*/  ST.E.128 desc[UR42][R10.64], R4 ;  /* 0x000000040a007985 */ /* 0x0021e4000c101d2a */
.L_x_12699:
[----:B------:R-:W-:Y:S05]  /*30c0*/  BSYNC B1 ;  /* 0x0000000000017941 */ /* 0x000fea0003800000 */
.L_x_12698:
        /* <DEDUP_REMOVED lines=27> */
[----:B------:R-:W-:-:S02]  /*3280*/  LOP3.LUT R30, R30, 0xff00, R31, 0xf8, !PT ;  /* 0x0000ff001e1e7812 */ /* 0x000fc400078ef81f */
[----:B------:R-:W-:Y:S02]  /*3290*/  SHF.L.U32 R33, R33, 0x10, RZ ;  /* 0x0000001021217819 */ /* 0x000fe400000006ff */
[----:B------:R-:W-:Y:S02]  /*32a0*/  F2FP.F16.E4M3.UNPACK_B R4, R5 ;  /* 0x00000005ff04723e */ /* 0x000fe400020006ff */
        /* <DEDUP_REMOVED lines=89> */
.L_x_12705:
[----:B------:R-:W-:Y:S05]  /*3840*/  BSYNC B2 ;  /* 0x0000000000027941 */ /* 0x000fea0003800000 */
.L_x_12704:
[----:B--2---:R0:W-:Y:S02]  /*3850*/  ST.E.128 desc[UR42][R10.64], R4 ;  /* 0x000000040a007985 */ /* 0x0041e4000c101d2a */
.L_x_12703:
[----:B------:R-:W-:Y:S05]  /*3860*/  BSYNC B1 ;  /* 0x0000000000017941 */ /* 0x000fea0003800000 */
.L_x_12702:
[----:B------:R-:W-:Y:S05]  /*3870*/  @P1 BRA `(.L_x_12697) ;  /* 0x0000002c00981947 */ /* 0x000fea0003800000 */
[----:B0-----:R-:W4:Y:S04]  /*3880*/  LDL R4, [R1] ;  /* 0x0000000001047983 */ /* 0x001f280000100800 */
        /* <DEDUP_REMOVED lines=12> */
[--C-:B------:R-:W-:Y:S01]  /*3950*/  SHF.R.U32.HI R13, RZ, 0x18, R9.reuse ;  /* 0x00000018ff0d7819 */ /* 0x100fe20000011609 */
[----:B------:R-:W-:Y:S01]  /*3960*/  IMAD.SHL.U32 R12, R12, 0x100, RZ ;  /* 0x000001000c0c7824 */ /* 0x000fe200078e00ff */
[----:B------:R-:W-:Y:S01]  /*3970*/  SHF.R.U32.HI R30, RZ, 0x10, R9 ;  /* 0x00000010ff1e7819 */ /* 0x000fe20000011609 */
[----:B----4-:R-:W-:Y:S01]  /*3980*/  IMAD.MOV.U32 R9, RZ, RZ, R5 ;  /* 0x000000ffff097224 */ /* 0x010fe200078e0005 */
[----:B------:R-:W-:-:S02]  /*3990*/  SHF.R.U32.HI R28, RZ, 0x10, R29 ;  /* 0x00000010ff1c7819 */ /* 0x000fc4000001161d */
[----:B------:R-:W-:Y:S01]  /*39a0*/  LOP3.LUT R15, R29, 0xff0000ff, RZ, 0xc0, !PT ;  /* 0xff0000ff1d0f7812 */ /* 0x000fe200078ec0ff */
[----:B------:R-:W-:Y:S01]  /*39b0*/  IMAD.U32 R5, R30, 0x10000, RZ ;  /* 0x000100001e057824 */ /* 0x000fe200078e00ff */
[----:B------:R-:W-:Y:S01]  /*39c0*/  PRMT R13, R13, 0x654, R8 ;  /* 0x000006540d0d7816 */ /* 0x000fe20000000008 */
[----:B------:R-:W-:Y:S01]  /*39d0*/  IMAD.MOV.U32 R8, RZ, RZ, R4 ;  /* 0x000000ffff087224 */ /* 0x000fe200078e0004 */
[----:B------:R-:W-:Y:S01]  /*39e0*/  LOP3.LUT R15, R15, 0xff00, R14, 0xf8, !PT ;  /* 0x0000ff000f0f7812 */ /* 0x000fe200078ef80e */
[----:B------:R-:W-:Y:S01]  /*39f0*/  IMAD.U32 R14, R28, 0x10000, RZ ;  /* 0x000100001c0e7824 */ /* 0x000fe200078e00ff */
[----:B------:R-:W-:Y:S02]  /*3a00*/  LOP3.LUT R12, R13, 0xff00, R12, 0xf8, !PT ;  /* 0x0000ff000d0c7812 */ /* 0x000fe400078ef80c */
[----:B------:R-:W-:Y:S02]  /*3a10*/  F2FP.F16.E4M3.UNPACK_B R4, R9 ;  /* 0x00000009ff04723e */ /* 0x000fe400020006ff */
[----:B------:R-:W-:-:S02]  /*3a20*/  F2FP.F16.E4M3.UNPACK_B R13, R72.H1 ;  /* 0x00000048ff0d723e */ /* 0x000fc400030006ff */
        /* <DEDUP_REMOVED lines=16> */
[----:B------:R-:W-:Y:S01]  /*3b30*/  FMUL.FTZ R32, R14, R28 ;  /* 0x0000001c0e207220 */ /* 0x000fe20000410000 */
[-C--:B------:R-:W-:Y:S01]  /*3b40*/  FFMA.FTZ R4, R4, R29.reuse, -R33 ;  /* 0x0000001d04047223 */ /* 0x080fe20000010821 */
[----:B------:R-:W-:Y:S01]  /*3b50*/  FFMA.FTZ R9, R12, R29, R9 ;  /* 0x0000001d0c097223 */ /* 0x000fe20000010009 */
[----:B------:R-:W-:Y:S01]  /*3b60*/  F2FP.F16.E4M3.UNPACK_B R12, R8.H1 ;  /* 0x00000008ff0c723e */ /* 0x000fe200030006ff */
[C---:B------:R-:W-:Y:S01]  /*3b70*/  FMUL.FTZ R31, R13.reuse, R28 ;  /* 0x0000001c0d1f7220 */ /* 0x040fe20000410000 */
[----:B------:R-:W-:Y:S01]  /*3b80*/  F2FP.F16.E4M3.UNPACK_B R8, R8 ;  /* 0x00000008ff08723e */ /* 0x000fe200020006ff */
[----:B------:R-:W-:Y:S01]  /*3b90*/  FFMA.FTZ R32, R13, R15, -R32 ;  /* 0x0000000f0d207223 */ /* 0x000fe20000010820 */
[----:B------:R-:W-:-:S02]  /*3ba0*/  HADD2.F32 R28, -RZ, R72.H1_H1 ;  /* 0x30000048ff1c7230 */ /* 0x000fc40000004100 */
[----:B------:R-:W-:Y:S01]  /*3bb0*/  FFMA.FTZ R33, R14, R15, R31 ;  /* 0x0000000f0e217223 */ /* 0x000fe2000001001f */
[----:B------:R-:W-:Y:S02]  /*3bc0*/  HADD2.F32 R72, -RZ, R72.H0_H0 ;  /* 0x20000048ff487230 */ /* 0x000fe40000004100 */
[--C-:B------:R-:W-:Y:S02]  /*3bd0*/  HADD2.F32 R14, -RZ, R12.reuse.H0_H0 ;  /* 0x2000000cff0e7230 */ /* 0x100fe40000004100 */
[----:B------:R-:W-:Y:S01]  /*3be0*/  HADD2.F32 R15, -RZ, R12.H1_H1 ;  /* 0x3000000cff0f7230 */ /* 0x000fe20000004100 */
[----:B------:R-:W-:Y:S01]  /*3bf0*/  F2FP.SATFINITE.E4M3.F32.PACK_AB_MERGE_C R39, R33, R32, RZ ;  /* 0x000000202127723e */ /* 0x000fe200048070ff */
[--C-:B------:R-:W-:Y:S01]  /*3c00*/  HADD2.F32 R13, -RZ, R8.reuse.H1_H1 ;  /* 0x30000008ff0d7230 */ /* 0x100fe20000004100 */
[----:B------:R-:W-:Y:S01]  /*3c10*/  F2FP.F16.E4M3.UNPACK_B R32, R30.H1 ;  /* 0x0000001eff20723e */ /* 0x000fe200030006ff */
[----:B------:R-:W-:Y:S02]  /*3c20*/  HADD2.F32 R12, -RZ, R8.H0_H0 ;  /* 0x20000008ff0c7230 */ /* 0x000fe40000004100 */
[----:B------:R-:W-:Y:S01]  /*3c30*/  FMUL.FTZ R31, R15, R28 ;  /* 0x0000001c0f1f7220 */ /* 0x000fe20000410000 */
[----:B------:R-:W-:-:S02]  /*3c40*/  HADD2.F32 R8, -RZ, R38.H1_H1 ;  /* 0x30000026ff087230 */ /* 0x000fc40000004100 */
[CC--:B------:R-:W-:Y:S01]  /*3c50*/  FMUL.FTZ R29, R13.reuse, R72.reuse ;  /* 0x000000480d1d7220 */ /* 0x0c0fe20000410000 */
[----:B------:R-:W-:Y:S02]  /*3c60*/  HADD2.F32 R38, -RZ, R38.H0_H0 ;  /* 0x20000026ff267230 */ /* 0x000fe40000004100 */
[----:B------:R-:W-:Y:S01]  /*3c70*/  FMUL.FTZ R72, R12, R72 ;  /* 0x000000480c487220 */ /* 0x000fe20000410000 */
[C---:B------:R-:W-:Y:S01]  /*3c80*/  FMUL.FTZ R28, R14.reuse, R28 ;  /* 0x0000001c0e1c7220 */ /* 0x040fe20000410000 */
[----:B------:R-:W-:Y:S01]  /*3c90*/  FFMA.FTZ R31, R14, R8, -R31 ;  /* 0x000000080e1f7223 */ /* 0x000fe2000001081f */
[--C-:B------:R-:W-:Y:S02]  /*3ca0*/  HADD2.F32 R34, -RZ, R32.reuse.H1_H1 ;  /* 0x30000020ff227230 */ /* 0x100fe40000004100 */
[----:B------:R-:W-:Y:S01]  /*3cb0*/  FFMA.FTZ R35, R13, R38, R72 ;  /* 0x000000260d237223 */ /* 0x000fe20000010048 */
[----:B------:R-:W-:Y:S01]  /*3cc0*/  FFMA.FTZ R28, R15, R8, R28 ;  /* 0x000000080f1c7223 */ /* 0x000fe2000001001c */
[----:B------:R-:W-:Y:S01]  /*3cd0*/  F2FP.F16.E4M3.UNPACK_B R13, R7.H1 ;  /* 0x00000007ff0d723e */ /* 0x000fe200030006ff */
[----:B------:R-:W-:Y:S01]  /*3ce0*/  FFMA.FTZ R8, R12, R38, -R29 ;  /* 0x000000260c087223 */ /* 0x000fe2000001081d */
[----:B------:R-:W-:Y:S01]  /*3cf0*/  F2FP.F16.E4M3.UNPACK_B R29, R5.H1 ;  /* 0x00000005ff1d723e */ /* 0x000fe200030006ff */
[----:B------:R-:W-:Y:S01]  /*3d00*/  HADD2.F32 R32, -RZ, R32.H0_H0 ;  /* 0x20000020ff207230 */ /* 0x000fe20000004100 */
[----:B------:R-:W-:Y:S01]  /*3d10*/  F2FP.SATFINITE.E4M3.F32.PACK_AB_MERGE_C R38, R28, R31, RZ ;  /* 0x0000001f1c26723e */ /* 0x000fe200048070ff */
        /* <DEDUP_REMOVED lines=25> */
[----:B------:R-:W-:Y:S02]  /*3eb0*/  HADD2.F32 R6, -RZ, R6.H1_H1 ;  /* 0x30000006ff067230 */ /* 0x000fe40000004100 */
[----:B------:R-:W-:Y:S02]  /*3ec0*/  HADD2.F32 R31, -RZ, R31.H0_H0 ;  /* 0x2000001fff1f7230 */ /* 0x000fe40000004100 */
[-C--:B------:R-:W-:Y:S01]  /*3ed0*/  FMUL.FTZ R13, R7, R32.reuse ;  /* 0x00000020070d7220 */ /* 0x080fe20000410000 */
[----:B------:R-:W-:Y:S02]  /*3ee0*/  HADD2.F32 R29, -RZ, R29.H0_H0 ;  /* 0x2000001dff1d7230 */ /* 0x000fe40000004100 */
[----:B------:R-:W-:Y:S01]  /*3ef0*/  FMUL.FTZ R32, R12, R32 ;  /* 0x000000200c207220 */ /* 0x000fe20000410000 */
[----:B------:R-:W-:-:S02]  /*3f00*/  HADD2.F32 R28, -RZ, R28.H0_H0 ;  /* 0x2000001cff1c7230 */ /* 0x000fc40000004100 */
[-C--:B------:R-:W-:Y:S01]  /*3f10*/  FMUL.FTZ R14, R6, R31.reuse ;  /* 0x0000001f060e7220 */ /* 0x080fe20000410000 */
[----:B------:R-:W-:Y:S01]  /*3f20*/  FMUL.FTZ R31, R5, R31 ;  /* 0x0000001f051f7220 */ /* 0x000fe20000410000 */
[-C--:B------:R-:W-:Y:S01]  /*3f30*/  FFMA.FTZ R13, R12, R29.reuse, -R13 ;  /* 0x0000001d0c0d7223 */ /* 0x080fe2000001080d */
[----:B------:R-:W-:Y:S01]  /*3f40*/  FFMA.FTZ R32, R7, R29, R32 ;  /* 0x0000001d07207223 */ /* 0x000fe20000010020 */
[-C--:B------:R-:W-:Y:S01]  /*3f50*/  FFMA.FTZ R14, R5, R28.reuse, -R14 ;  /* 0x0000001c050e7223 */ /* 0x080fe2000001080e */
[----:B------:R-:W-:Y:S01]  /*3f60*/  FFMA.FTZ R31, R6, R28, R31 ;  /* 0x0000001c061f7223 */ /* 0x000fe2000001001f */
[----:B------:R-:W-:Y:S02]  /*3f70*/  F2FP.SATFINITE.E4M3.F32.PACK_AB_MERGE_C R5, R9, R4, R39 ;  /* 0x000000040905723e */ /* 0x000fe40004807027 */
[----:B------:R-:W-:Y:S02]  /*3f80*/  F2FP.SATFINITE.E4M3.F32.PACK_AB_MERGE_C R4, R35, R8, R38 ;  /* 0x000000082304723e */ /* 0x000fe40004807026 */
[----:B------:R-:W-:-:S02]  /*3f90*/  F2FP.SATFINITE.E4M3.F32.PACK_AB_MERGE_C R6, R31, R14, R30 ;  /* 0x0000000e1f06723e */ /* 0x000fc4000480701e */
[----:B------:R-:W-:-:S07]  /*3fa0*/  F2FP.SATFINITE.E4M3.F32.PACK_AB_MERGE_C R7, R32, R13, R15 ;  /* 0x0000000d2007723e */ /* 0x000fce000480700f */
.L_x_12707:
[----:B------:R-:W-:Y:S05]  /*3fb0*/  BSYNC B1 ;  /* 0x0000000000017941 */ /* 0x000fea0003800000 */
.L_x_12706:
[----:B----4-:R0:W-:Y:S01]  /*3fc0*/  ST.E.128 desc[UR42][R10.64], R4 ;  /* 0x000000040a007985 */ /* 0x0101e2000c101d2a */
[----:B------:R-:W-:Y:S05]  /*3fd0*/  BRA `(.L_x_12697) ;  /* 0x0000002400c07947 */ /* 0x000fea0003800000 */
.L_x_12690:
        /* <DEDUP_REMOVED lines=31> */
.L_x_12709:
[----:B------:R-:W-:Y:S05]  /*41d0*/  BSYNC B1 ;  /* 0x0000000000017941 */ /* 0x000fea0003800000 */
.L_x_12708:
        /* <DEDUP_REMOVED lines=12> */
.L_x_12710:
[----:B------:R-:W2:Y:S01]  /*42a0*/  LDL R8, [R1+0x4] ;  /* 0x0000040001087983 */ /* 0x000ea20000100800 */
[----:B------:R-:W-:Y:S01]  /*42b0*/  IMAD R69, R19, 0x8, R18 ;  /* 0x0000000813457824 */ /* 0x000fe200078e0212 */
[----:B------:R-:W-:Y:S01]  /*42c0*/  BSSY B1, `(.L_x_12711) ;  /* 0x0000004000017945 */ /* 0x000fe20003800000 */
[----:B--2---:R-:W-:-:S04]  /*42d0*/  SHF.L.U32 R80, R8, 0x1f, RZ ;  /* 0x0000001f08507819 */ /* 0x004fc800000006ff */
[----:B------:R-:W1:Y:S02]  /*42e0*/  SYNCS.PHASECHK.TRANS64.TRYWAIT P6, [R69+URZ+0x19c90], R80 ;  /* 0x019c9050450075a7 */ /* 0x000e6400080c017f */
[----:B-1----:R-:W-:Y:S05]  /*42f0*/  @!P6 BRA `(.L_x_12712) ;  /* 0x0000019c0018e947 */ /* 0x002fea0003800000 */
.L_x_12962:
[----:B------:R-:W-:Y:S05]  /*4300*/  BSYNC B1 ;  /* 0x0000000000017941 */ /* 0x000fea0003800000 */
.L_x_12711:
[----:B------:R-:W-:-:S03]  /*4310*/  UMOV UR4, 0xffffffff ;  /* 0xffffffff00047882 */ /* 0x000fc60000000000 */
[----:B------:R-:W-:Y:S05]  /*4320*/  BRA.DIV UR4, `(.L_x_12713) ;  /* 0x0000019e04207947 */ /* 0x000fea000b800000 */
[----:B------:R-:W2:Y:S04]  /*4330*/  SHFL.IDX PT, R82, R82, RZ, 0x1e1f ;  /* 0x001e1fff52527589 */ /* 0x000ea800000e0000 */
[----:B------:R-:W3:Y:S02]  /*4340*/  SHFL.IDX PT, R83, R83, RZ, 0x1e1f ;  /* 0x001e1fff53537589 */ /* 0x000ee400000e0000 */
.L_x_12966:
[----:B------:R-:W-:Y:S05]  /*4350*/  @P5 BRA `(.L_x_12697) ;  /* 0x0000002000e05947 */ /* 0x000fea0003800000 */
[----:B------:R-:W4:Y:S01]  /*4360*/  LDC R88, c[0x0][0x2f4] ;  /* 0x0000bd00ff587b82 */ /* 0x000f220000000800 */
[----:B------:R-:W-:Y:S01]  /*4370*/  ISETP.NE.AND P5, PT, R54, RZ, PT ;  /* 0x000000ff3600720c */ /* 0x000fe20003fa5270 */
[----:B------:R-:W-:Y:S01]  /*4380*/  BSSY B1, `(.L_x_12714) ;  /* 0x00000ff000017945 */ /* 0x000fe20003800000 */
[----:B----4-:R-:W-:-:S11]  /*4390*/  IADD3 R93, -R55, R88, RZ ;  /* 0x00000058375d7210 */ /* 0x010fd60007ffe1ff */
        /* <DEDUP_REMOVED lines=30> */
[--C-:B------:R-:W-:Y:S02]  /*4580*/  SHF.R.U32.HI R100, RZ, 0x10, R39.reuse ;  /* 0x00000010ff647819 */ /* 0x100fe40000011627 */
[--C-:B------:R-:W-:Y:S02]  /*4590*/  SHF.R.U32.HI R101, RZ, 0x8, R39.reuse ;  /* 0x00000008ff657819 */ /* 0x100fe40000011627 */
[----:B------:R-:W-:Y:S02]  /*45a0*/  LOP3.LUT R99, R39, 0xff, RZ, 0xc0, !PT ;  /* 0x000000ff27637812 */ /* 0x000fe400078ec0ff */
[----:B------:R-:W-:Y:S01]  /*45b0*/  SHF.R.U32.HI R102, RZ, 0x18, R39 ;  /* 0x00000018ff667819 */ /* 0x000fe20000011627 */
[----:B--2---:R-:W-:Y:S01]  /*45c0*/  IMAD.MOV.U32 R39, RZ, RZ, R12 ;  /* 0x000000ffff277224 */ /* 0x004fe200078e000c */
[----:B------:R-:W-:Y:S01]  /*45d0*/  F2FP.F16.E4M3.UNPACK_B R105, R92.H1 ;  /* 0x0000005cff69723e */ /* 0x000fe200030006ff */
[----:B0-----:R-:W-:Y:S01]  /*45e0*/  IMAD.MOV.U32 R12, RZ, RZ, R8 ;  /* 0x000000ffff0c7224 */ /* 0x001fe200078e0008 */
[----:B------:R-:W-:-:S02]  /*45f0*/  F2FP.F16.E4M3.UNPACK_B R8, R90.H1 ;  /* 0x0000005aff08723e */ /* 0x000fc400030006ff */
[-C--:B------:R-:W-:Y:S01]  /*4600*/  F2FP.F16.E4M3.UNPACK_B R103, R39.reuse.H1 ;  /* 0x00000027ff67723e */ /* 0x080fe200030006ff */
[----:B------:R-:W-:Y:S01]  /*4610*/  HADD2.F32 R107, -RZ, R105.H0_H0 ;  /* 0x20000069ff6b7230 */ /* 0x000fe20000004100 */
[----:B------:R-:W-:Y:S01]  /*4620*/  F2FP.F16.E4M3.UNPACK_B R104, R12.H1 ;  /* 0x0000000cff68723e */ /* 0x000fe200030006ff */
[----:B------:R-:W-:Y:S01]  /*4630*/  HADD2.F32 R108, -RZ, R8.H0_H0 ;  /* 0x20000008ff6c7230 */ /* 0x000fe20000004100 */
[----:B------:R-:W-:Y:S01]  /*4640*/  F2FP.F16.E4M3.UNPACK_B R90, R90 ;  /* 0x0000005aff5a723e */ /* 0x000fe200020006ff */
[--C-:B------:R-:W-:Y:S01]  /*4650*/  HADD2.F32 R106, -RZ, R103.reuse.H0_H0 ;  /* 0x20000067ff6a7230 */ /* 0x100fe20000004100 */
[----:B------:R-:W-:Y:S01]  /*4660*/  F2FP.F16.E4M3.UNPACK_B R39, R39 ;  /* 0x00000027ff27723e */ /* 0x000fe200020006ff */
[----:B------:R-:W-:Y:S01]  /*4670*/  HADD2.F32 R109, -RZ, R104.H0_H0 ;  /* 0x20000068ff6d7230 */ /* 0x000fe20000004100 */
[----:B------:R-:W-:Y:S01]  /*4680*/  F2FP.F16.E4M3.UNPACK_B R12, R12 ;  /* 0x0000000cff0c723e */ /* 0x000fe200020006ff */
[----:B------:R-:W-:Y:S02]  /*4690*/  HADD2.F32 R8, -RZ, R8.H1_H1 ;  /* 0x30000008ff087230 */ /* 0x000fe40000004100 */
[C---:B------:R-:W-:Y:S01]  /*46a0*/  FMUL.FTZ R110, R106.reuse, R108 ;  /* 0x0000006c6a6e7220 */ /* 0x040fe20000410000 */
[----:B------:R-:W-:Y:S01]  /*46b0*/  F2FP.F16.E4M3.UNPACK_B R92, R92 ;  /* 0x0000005cff5c723e */ /* 0x000fe200020006ff */
[C---:B------:R-:W-:Y:S01]  /*46c0*/  FMUL.FTZ R108, R109.reuse, R108 ;  /* 0x0000006c6d6c7220 */ /* 0x040fe20000410000 */
[--C-:B------:R-:W-:Y:S01]  /*46d0*/  SHF.R.U32.HI R36, RZ, 0x10, R29.reuse ;  /* 0x00000010ff247819 */ /* 0x100fe2000001161d */
[-C--:B------:R-:W-:Y:S01]  /*46e0*/  FFMA.FTZ R110, R109, R107.reuse, -R110 ;  /* 0x0000006b6d6e7223 */ /* 0x080fe2000001086e */
[--C-:B------:R-:W-:Y:S01]  /*46f0*/  SHF.R.U32.HI R28, RZ, 0x8, R29.reuse ;  /* 0x00000008ff1c7819 */ /* 0x100fe2000001161d */
[----:B------:R-:W-:Y:S01]  /*4700*/  FFMA.FTZ R108, R106, R107, R108 ;  /* 0x0000006b6a6c7223 */ /* 0x000fe2000001006c */
[----:B------:R-:W-:Y:S01]  /*4710*/  HADD2.F32 R107, -RZ, R103.H1_H1 ;  /* 0x30000067ff6b7230 */ /* 0x000fe20000004100 */
[----:B------:R-:W-:Y:S01]  /*4720*/  LOP3.LUT R30, R29, 0xff, RZ, 0xc0, !PT ;  /* 0x000000ff1d1e7812 */ /* 0x000fe200078ec0ff */
[----:B------:R-:W-:Y:S01]  /*4730*/  HADD2.F32 R103, -RZ, R104.H1_H1 ;  /* 0x30000068ff677230 */ /* 0x000fe20000004100 */
[----:B------:R-:W-:Y:S01]  /*4740*/  SHF.R.U32.HI R94, RZ, 0x18, R29 ;  /* 0x00000018ff5e7819 */ /* 0x000fe2000001161d */
[----:B------:R-:W-:-:S02]  /*4750*/  HADD2.F32 R104, -RZ, R105.H1_H1 ;  /* 0x30000069ff687230 */ /* 0x000fc40000004100 */
[-C--:B------:R-:W-:Y:S01]  /*4760*/  FMUL.FTZ R106, R107, R8.reuse ;  /* 0x000000086b6a7220 */ /* 0x080fe20000410000 */
[--C-:B------:R-:W-:Y:S02]  /*4770*/  HADD2.F32 R105, -RZ, R92.reuse.H0_H0 ;  /* 0x2000005cff697230 */ /* 0x100fe40000004100 */
[C---:B------:R-:W-:Y:S01]  /*4780*/  FMUL.FTZ R8, R103.reuse, R8 ;  /* 0x0000000867087220 */ /* 0x040fe20000410000 */
[----:B------:R-:W-:Y:S02]  /*4790*/  HADD2.F32 R92, -RZ, R92.H1_H1 ;  /* 0x3000005cff5c7230 */ /* 0x000fe40000004100 */
[-C--:B------:R-:W-:Y:S01]  /*47a0*/  FFMA.FTZ R103, R103, R104.reuse, -R106 ;  /* 0x0000006867677223 */ /* 0x080fe2000001086a */
[----:B------:R-:W-:Y:S02]  /*47b0*/  HADD2.F32 R106, -RZ, R90.H0_H0 ;  /* 0x2000005aff6a7230 */ /* 0x000fe40000004100 */
[----:B------:R-:W-:Y:S01]  /*47c0*/  FFMA.FTZ R8, R107, R104, R8 ;  /* 0x000000686b087223 */ /* 0x000fe20000010008 */
[----:B------:R-:W-:Y:S01]  /*47d0*/  HADD2.F32 R104, -RZ, R39.H0_H0 ;  /* 0x20000027ff687230 */ /* 0x000fe20000004100 */
[--C-:B------:R-:W-:Y:S01]  /*47e0*/  SHF.R.U32.HI R29, RZ, 0x10, R31.reuse ;  /* 0x00000010ff1d7819 */ /* 0x100fe2000001161f */
[----:B------:R-:W-:Y:S01]  /*47f0*/  HADD2.F32 R107, -RZ, R12.H0_H0 ;  /* 0x2000000cff6b7230 */ /* 0x000fe20000004100 */
[----:B------:R-:W-:Y:S01]  /*4800*/  SHF.R.U32.HI R95, RZ, 0x8, R31 ;  /* 0x00000008ff5f7819 */ /* 0x000fe2000001161f */
[----:B------:R-:W-:-:S02]  /*4810*/  HADD2.F32 R90, -RZ, R90.H1_H1 ;  /* 0x3000005aff5a7230 */ /* 0x000fc40000004100 */
[CC--:B------:R-:W-:Y:S01]  /*4820*/  FMUL.FTZ R109, R104.reuse, R106.reuse ;  /* 0x0000006a686d7220 */ /* 0x0c0fe20000410000 */
[----:B------:R-:W-:Y:S02]  /*4830*/  HADD2.F32 R39, -RZ, R39.H1_H1 ;  /* 0x30000027ff277230 */ /* 0x000fe40000004100 */
[----:B------:R-:W-:Y:S01]  /*4840*/  FMUL.FTZ R106, R107, R106 ;  /* 0x0000006a6b6a7220 */ /* 0x000fe20000410000 */
[----:B------:R-:W-:Y:S01]  /*4850*/  LOP3.LUT R38, R31, 0xff, RZ, 0xc0, !PT ;  /* 0x000000ff1f267812 */ /* 0x000fe200078ec0ff */
[-C--:B------:R-:W-:Y:S01]  /*4860*/  FFMA.FTZ R109, R107, R105.reuse, -R109 ;  /* 0x000000696b6d7223 */ /* 0x080fe2000001086d */
[----:B------:R-:W-:Y:S01]  /*4870*/  SHF.R.U32.HI R31, RZ, 0x18, R31 ;  /* 0x00000018ff1f7819 */ /* 0x000fe2000001161f */
[----:B------:R-:W-:Y:S01]  /*4880*/  FFMA.FTZ R106, R104, R105, R106 ;  /* 0x00000069686a7223 */ /* 0x000fe2000001006a */
[----:B------:R-:W-:Y:S02]  /*4890*/  HADD2.F32 R105, -RZ, R12.H1_H1 ;  /* 0x3000000cff697230 */ /* 0x000fe40000004100 */
[----:B------:R-:W-:Y:S01]  /*48a0*/  FMUL.FTZ R12, R39, R90 ;  /* 0x0000005a270c7220 */ /* 0x000fe20000410000 */
[----:B------:R-:W-:-:S02]  /*48b0*/  PRMT R31, R31, 0x654, R38 ;  /* 0x000006541f1f7816 */ /* 0x000fc40000000026 */
[----:B------:R-:W-:Y:S01]  /*48c0*/  PRMT R30, R94, 0x654, R30 ;  /* 0x000006545e1e7816 */ /* 0x000fe2000000001e */
[C---:B------:R-:W-:Y:S01]  /*48d0*/  FMUL.FTZ R90, R105.reuse, R90 ;  /* 0x0000005a695a7220 */ /* 0x040fe20000410000 */
[-C--:B------:R-:W-:Y:S01]  /*48e0*/  FFMA.FTZ R12, R105, R92.reuse, -R12 ;  /* 0x0000005c690c7223 */ /* 0x080fe2000001080c */
[----:B------:R-:W-:Y:S02]  /*48f0*/  F2FP.F16.E4M3.UNPACK_B R104, R89.H1 ;  /* 0x00000059ff68723e */ /* 0x000fe400030006ff */
[----:B------:R-:W-:Y:S01]  /*4900*/  FFMA.FTZ R39, R39, R92, R90 ;  /* 0x0000005c27277223 */ /* 0x000fe2000001005a */
[----:B------:R-:W-:Y:S01]  /*4910*/  IMAD.MOV.U32 R90, RZ, RZ, R10 ;  /* 0x000000ffff5a7224 */ /* 0x000fe200078e000a */
[----:B------:R-:W-:Y:S01]  /*4920*/  F2FP.F16.E4M3.UNPACK_B R92, R14.H1 ;  /* 0x0000000eff5c723e */ /* 0x000fe200030006ff */
[----:B------:R-:W-:Y:S01]  /*4930*/  IMAD.MOV.U32 R10, RZ, RZ, R15 ;  /* 0x000000ffff0a7224 */ /* 0x000fe200078e000f */
[-C--:B------:R-:W-:Y:S01]  /*4940*/  F2FP.F16.E4M3.UNPACK_B R15, R91.reuse.H1 ;  /* 0x0000005bff0f723e */ /* 0x080fe200030006ff */
[----:B------:R-:W-:Y:S01]  /*4950*/  HADD2.F32 R107, -RZ, R104.H0_H0 ;  /* 0x20000068ff6b7230 */ /* 0x000fe20000004100 */
[----:B------:R-:W-:Y:S01]  /*4960*/  F2FP.F16.E4M3.UNPACK_B R38, R90.H1 ;  /* 0x0000005aff26723e */ /* 0x000fe200030006ff */
[----:B------:R-:W-:Y:S01]  /*4970*/  HADD2.F32 R94, -RZ, R92.H0_H0 ;  /* 0x2000005cff5e7230 */ /* 0x000fe20000004100 */
[----:B------:R-:W-:Y:S01]  /*4980*/  SHF.L.U32 R113, R28, 0x8, RZ ;  /* 0x000000081c717819 */ /* 0x000fe200000006ff */
[--C-:B------:R-:W-:Y:S01]  /*4990*/  HADD2.F32 R112, -RZ, R15.reuse.H0_H0 ;  /* 0x2000000fff707230 */ /* 0x100fe20000004100 */
[----:B------:R-:W-:Y:S01]  /*49a0*/  F2FP.F16.E4M3.UNPACK_B R91, R91 ;  /* 0x0000005bff5b723e */ /* 0x000fe200020006ff */
[----:B------:R-:W-:Y:S01]  /*49b0*/  HADD2.F32 R105, -RZ, R38.H0_H0 ;  /* 0x20000026ff697230 */ /* 0x000fe20000004100 */
[----:B------:R-:W-:Y:S01]  /*49c0*/  F2FP.F16.E4M3.UNPACK_B R14, R14 ;  /* 0x0000000eff0e723e */ /* 0x000fe200020006ff */
[----:B------:R-:W-:-:S02]  /*49d0*/  HADD2.F32 R15, -RZ, R15.H1_H1 ;  /* 0x3000000fff0f7230 */ /* 0x000fc40000004100 */
        /* <DEDUP_REMOVED lines=8> */
[C---:B------:R-:W-:Y:S01]  /*4a60*/  FMUL.FTZ R15, R38.reuse, R15 ;  /* 0x0000000f260f7220 */ /* 0x040fe20000410000 */
[----:B------:R-:W-:Y:S01]  /*4a70*/  IMAD.SHL.U32 R28, R95, 0x100, RZ ;  /* 0x000001005f1c7824 */ /* 0x000fe200078e00ff */
[----:B------:R-:W-:Y:S01]  /*4a80*/  F2FP.F16.E4M3.UNPACK_B R90, R90 ;  /* 0x0000005aff5a723e */ /* 0x000fe200020006ff */
[-C--:B------:R-:W-:Y:S01]  /*4a90*/  FFMA.FTZ R38, R38, R105.reuse, -R107 ;  /* 0x0000006926267223 */ /* 0x080fe2000001086b */
[----:B------:R-:W-:Y:S01]  /*4aa0*/  SHF.R.U32.HI R98, RZ, 0x8, R37 ;  /* 0x00000008ff627819 */ /* 0x000fe20000011625 */
[----:B------:R-:W-:Y:S01]  /*4ab0*/  FFMA.FTZ R15, R92, R105, R15 ;  /* 0x000000695c0f7223 */ /* 0x000fe2000001000f */
[--C-:B------:R-:W-:Y:S01]  /*4ac0*/  SHF.R.U32.HI R97, RZ, 0x10, R37.reuse ;  /* 0x00000010ff617819 */ /* 0x100fe20000011625 */
[----:B------:R-:W-:Y:S01]  /*4ad0*/  HADD2.F32 R107, -RZ, R91.H0_H0 ;  /* 0x2000005bff6b7230 */ /* 0x000fe20000004100 */
[----:B------:R-:W-:Y:S01]  /*4ae0*/  LOP3.LUT R96, R37, 0xff, RZ, 0xc0, !PT ;  /* 0x000000ff25607812 */ /* 0x000fe200078ec0ff */
[----:B------:R-:W-:Y:S01]  /*4af0*/  HADD2.F32 R92, -RZ, R14.H0_H0 ;  /* 0x2000000eff5c7230 */ /* 0x000fe20000004100 */
[----:B------:R-:W-:Y:S01]  /*4b00*/  SHF.R.U32.HI R37, RZ, 0x18, R37 ;  /* 0x00000018ff257819 */ /* 0x000fe20000011625 */
[----:B------:R-:W-:Y:S01]  /*4b10*/  HADD2.F32 R104, -RZ, R90.H0_H0 ;  /* 0x2000005aff687230 */ /* 0x000fe20000004100 */
[----:B------:R-:W-:Y:S01]  /*4b20*/  F2FP.F16.E4M3.UNPACK_B R89, R89 ;  /* 0x00000059ff59723e */ /* 0x000fe200020006ff */
[----:B------:R-:W-:Y:S01]  /*4b30*/  IMAD.SHL.U32 R98, R98, 0x100, RZ ;  /* 0x0000010062627824 */ /* 0x000fe200078e00ff */
[----:B------:R-:W-:Y:S01]  /*4b40*/  LOP3.LUT R28, R31, 0xff00, R28, 0xf8, !PT ;  /* 0x0000ff001f1c7812 */ /* 0x000fe200078ef81c */
[----:B------:R-:W-:Y:S01]  /*4b50*/  IMAD.U32 R31, R36, 0x10000, RZ ;  /* 0x00010000241f7824 */ /* 0x000fe200078e00ff */
[----:B------:R-:W-:Y:S01]  /*4b60*/  LOP3.LUT R30, R30, 0xff00, R113, 0xf8, !PT ;  /* 0x0000ff001e1e7812 */ /* 0x000fe200078ef871 */
[----:B------:R-:W-:Y:S01]  /*4b70*/  HADD2.F32 R94, -RZ, R89.H0_H0 ;  /* 0x20000059ff5e7230 */ /* 0x000fe20000004100 */
[----:B------:R-:W-:Y:S01]  /*4b80*/  PRMT R37, R37, 0x654, R96 ;  /* 0x0000065425257816 */ /* 0x000fe20000000060 */
[----:B------:R-:W-:Y:S01]  /*4b90*/  FMUL.FTZ R105, R92, R107 ;  /* 0x0000006b5c697220 */ /* 0x000fe20000410000 */
[----:B------:R-:W-:-:S02]  /*4ba0*/  IMAD.U32 R95, R29, 0x10000, RZ ;  /* 0x000100001d5f7824 */ /* 0x000fc400078e00ff */
[----:B------:R-:W-:Y:S01]  /*4bb0*/  FMUL.FTZ R107, R104, R107 ;  /* 0x0000006b686b7220 */ /* 0x000fe20000410000 */
[----:B------:R-:W-:Y:S01]  /*4bc0*/  HADD2.F32 R91, -RZ, R91.H1_H1 ;  /* 0x3000005bff5b7230 */ /* 0x000fe20000004100 */
[----:B------:R-:W-:Y:S01]  /*4bd0*/  LOP3.LUT R29, R30, 0xff0000, R31, 0xf8, !PT ;  /* 0x00ff00001e1d7812 */ /* 0x000fe200078ef81f */
[----:B------:R-:W-:Y:S01]  /*4be0*/  HADD2.F32 R36, -RZ, R14.H1_H1 ;  /* 0x3000000eff247230 */ /* 0x000fe20000004100 */
[----:B------:R-:W-:Y:S01]  /*4bf0*/  LOP3.LUT R37, R37, 0xff00, R98, 0xf8, !PT ;  /* 0x0000ff0025257812 */ /* 0x000fe200078ef862 */
[----:B------:R-:W-:Y:S02]  /*4c00*/  HADD2.F32 R90, -RZ, R90.H1_H1 ;  /* 0x3000005aff5a7230 */ /* 0x000fe40000004100 */
[----:B------:R-:W-:Y:S01]  /*4c10*/  FFMA.FTZ R107, R92, R94, R107 ;  /* 0x0000005e5c6b7223 */ /* 0x000fe2000001006b */
[----:B------:R-:W-:Y:S02]  /*4c20*/  IMAD.U32 R30, R97, 0x10000, RZ ;  /* 0x00010000611e7824 */ /* 0x000fe400078e00ff */
[----:B------:R-:W-:Y:S01]  /*4c30*/  FMUL.FTZ R31, R36, R91 ;  /* 0x0000005b241f7220 */ /* 0x000fe20000410000 */
[----:B------:R-:W-:-:S02]  /*4c40*/  HADD2.F32 R89, -RZ, R89.H1_H1 ;  /* 0x30000059ff597230 */ /* 0x000fc40000004100 */
[----:B------:R-:W-:Y:S01]  /*4c50*/  FMUL.FTZ R91, R90, R91 ;  /* 0x0000005b5a5b7220 */ /* 0x000fe20000410000 */
[----:B------:R-:W-:Y:S01]  /*4c60*/  IMAD.SHL.U32 R92, R101, 0x100, RZ ;  /* 0x00000100655c7824 */ /* 0x000fe200078e00ff */
[----:B------:R-:W-:Y:S01]  /*4c70*/  PRMT R99, R102, 0x654, R99 ;  /* 0x0000065466637816 */ /* 0x000fe20000000063 */
[----:B------:R-:W-:Y:S01]  /*4c80*/  FFMA.FTZ R105, R104, R94, -R105 ;  /* 0x0000005e68697223 */ /* 0x000fe20000010869 */
[----:B------:R-:W-:Y:S01]  /*4c90*/  LOP3.LUT R37, R37, 0xff0000, R30, 0xf8, !PT ;  /* 0x00ff000025257812 */ /* 0x000fe200078ef81e */
[-C--:B------:R-:W-:Y:S01]  /*4ca0*/  FFMA.FTZ R30, R90, R89.reuse, -R31 ;  /* 0x000000595a1e7223 */ /* 0x080fe2000001081f */
[----:B------:R-:W-:Y:S01]  /*4cb0*/  FFMA.FTZ R36, R36, R89, R91 ;  /* 0x0000005924247223 */ /* 0x000fe2000001005b */
[----:B------:R-:W-:Y:S01]  /*4cc0*/  LOP3.LUT R99, R99, 0xff00, R92, 0xf8, !PT ;  /* 0x0000ff0063637812 */ /* 0x000fe200078ef85c */
[----:B------:R-:W-:Y:S01]  /*4cd0*/  IMAD.U32 R14, R100, 0x10000, RZ ;  /* 0x00010000640e7824 */ /* 0x000fe200078e00ff */
[----:B------:R-:W-:Y:S02]  /*4ce0*/  F2FP.F16.E4M3.UNPACK_B R90, R13 ;  /* 0x0000000dff5a723e */ /* 0x000fe400020006ff */
[----:B------:R-:W-:-:S02]  /*4cf0*/  F2FP.F16.E4M3.UNPACK_B R89, R37 ;  /* 0x00000025ff59723e */ /* 0x000fc400020006ff */
[----:B------:R-:W-:Y:S01]  /*4d00*/  F2FP.F16.E4M3.UNPACK_B R92, R9 ;  /* 0x00000009ff5c723e */ /* 0x000fe200020006ff */
[----:B------:R-:W-:Y:S01]  /*4d10*/  HADD2.F32 R94, -RZ, R90.H0_H0 ;  /* 0x2000005aff5e7230 */ /* 0x000fe20000004100 */
[----:B------:R-:W-:Y:S01]  /*4d20*/  LOP3.LUT R28, R28, 0xff0000, R95, 0xf8, !PT ;  /* 0x00ff00001c1c7812 */ /* 0x000fe200078ef85f */
[----:B------:R-:W-:Y:S01]  /*4d30*/  HADD2.F32 R95, -RZ, R89.H0_H0 ;  /* 0x20000059ff5f7230 */ /* 0x000fe20000004100 */
[----:B------:R-:W-:Y:S01]  /*4d40*/  F2FP.F16.E4M3.UNPACK_B R91, R29 ;  /* 0x0000001dff5b723e */ /* 0x000fe200020006ff */
[--C-:B------:R-:W-:Y:S01]  /*4d50*/  HADD2.F32 R31, -RZ, R92.reuse.H0_H0 ;  /* 0x2000005cff1f7230 */ /* 0x100fe20000004100 */
[----:B------:R-:W-:Y:S01]  /*4d60*/  F2FP.SATFINITE.E4M3.F32.PACK_AB_MERGE_C R108, R8, R108, RZ ;  /* 0x0000006c086c723e */ /* 0x000fe200048070ff */
[----:B------:R-:W-:Y:S02]  /*4d70*/  HADD2.F32 R92, -RZ, R92.H1_H1 ;  /* 0x3000005cff5c7230 */ /* 0x000fe40000004100 */
[----:B------:R-:W-:Y:S01]  /*4d80*/  FMUL.FTZ R96, R94, R95 ;  /* 0x0000005f5e607220 */ /* 0x000fe20000410000 */
[----:B------:R-:W-:-:S02]  /*4d90*/  HADD2.F32 R8, -RZ, R91.H0_H0 ;  /* 0x2000005bff087230 */ /* 0x000fc40000004100 */
[C---:B------:R-:W-:Y:S01]  /*4da0*/  FMUL.FTZ R95, R31.reuse, R95 ;  /* 0x0000005f1f5f7220 */ /* 0x040fe20000410000 */
[----:B------:R-:W-:Y:S01]  /*4db0*/  HADD2.F32 R91, -RZ, R91.H1_H1 ;  /* 0x3000005bff5b7230 */ /* 0x000fe20000004100 */
[----:B------:R-:W-:Y:S01]  /*4dc0*/  F2FP.F16.E4M3.UNPACK_B R29, R29.H1 ;  /* 0x0000001dff1d723e */ /* 0x000fe200030006ff */
[-C--:B------:R-:W-:Y:S01]  /*4dd0*/  FFMA.FTZ R31, R31, R8.reuse, -R96 ;  /* 0x000000081f1f7223 */ /* 0x080fe20000010860 */
[----:B------:R-:W-:Y:S01]  /*4de0*/  FFMA.FTZ R8, R94, R8, R95 ;  /* 0x000000085e087223 */ /* 0x000fe2000001005f */
[----:B------:R-:W-:Y:S01]  /*4df0*/  F2FP.F16.E4M3.UNPACK_B R94, R13.H1 ;  /* 0x0000000dff5e723e */ /* 0x000fe200030006ff */
[----:B------:R-:W-:Y:S01]  /*4e00*/  HADD2.F32 R95, -RZ, R90.H1_H1 ;  /* 0x3000005aff5f7230 */ /* 0x000fe20000004100 */
[----:B------:R-:W-:Y:S01]  /*4e10*/  F2FP.F16.E4M3.UNPACK_B R96, R37.H1 ;  /* 0x00000025ff60723e */ /* 0x000fe200030006ff */
[----:B------:R-:W-:Y:S01]  /*4e20*/  HADD2.F32 R13, -RZ, R89.H1_H1 ;  /* 0x30000059ff0d7230 */ /* 0x000fe20000004100 */
[----:B------:R-:W-:Y:S01]  /*4e30*/  F2FP.F16.E4M3.UNPACK_B R89, R9.H1 ;  /* 0x00000009ff59723e */ /* 0x000fe200030006ff */
[----:B------:R-:W-:Y:S01]  /*4e40*/  HADD2.F32 R37, -RZ, R94.H0_H0 ;  /* 0x2000005eff257230 */ /* 0x000fe20000004100 */
[----:B------:R-:W-:Y:S01]  /*4e50*/  LOP3.LUT R14, R99, 0xff0000, R14, 0xf8, !PT ;  /* 0x00ff0000630e7812 */ /* 0x000fe200078ef80e */
[----:B------:R-:W-:-:S02]  /*4e60*/  HADD2.F32 R98, -RZ, R96.H0_H0 ;  /* 0x20000060ff627230 */ /* 0x000fc40000004100 */
[CC--:B------:R-:W-:Y:S01]  /*4e70*/  FMUL.FTZ R9, R95.reuse, R13.reuse ;  /* 0x0000000d5f097220 */ /* 0x0c0fe20000410000 */
[C---:B------:R-:W-:Y:S01]  /*4e80*/  FMUL.FTZ R100, R92.reuse, R13 ;  /* 0x0000000d5c647220 */ /* 0x040fe20000410000 */
[----:B------:R-:W-:Y:S01]  /*4e90*/  HADD2.F32 R94, -RZ, R94.H1_H1 ;  /* 0x3000005eff5e7230 */ /* 0x000fe20000004100 */
[----:B------:R-:W-:Y:S01]  /*4ea0*/  F2FP.F16.E4M3.UNPACK_B R99, R14.H1 ;  /* 0x0000000eff63723e */ /* 0x000fe200030006ff */
        /* <DEDUP_REMOVED lines=11> */
[CC--:B------:R-:W-:Y:S01]  /*4f60*/  FMUL.FTZ R100, R94.reuse, R96.reuse ;  /* 0x000000605e647220 */ /* 0x0c0fe20000410000 */
[C---:B------:R-:W-:Y:S01]  /*4f70*/  FMUL.FTZ R37, R89.reuse, R96 ;  /* 0x0000006059257220 */ /* 0x040fe20000410000 */
[----:B------:R-:W-:Y:S01]  /*4f80*/  F2FP.F16.E4M3.UNPACK_B R91, R10 ;  /* 0x0000000aff5b723e */ /* 0x000fe200020006ff */
[----:B------:R-:W-:Y:S01]  /*4f90*/  HADD2.F32 R101, -RZ, R99.H0_H0 ;  /* 0x20000063ff657230 */ /* 0x000fe20000004100 */
[----:B------:R-:W-:Y:S01]  /*4fa0*/  F2FP.F16.E4M3.UNPACK_B R96, R14 ;  /* 0x0000000eff60723e */ /* 0x000fe200020006ff */
[----:B------:R-:W-:Y:S01]  /*4fb0*/  FFMA.FTZ R92, R89, R97, -R100 ;  /* 0x00000061595c7223 */ /* 0x000fe20000010864 */
[----:B------:R-:W-:Y:S01]  /*4fc0*/  F2FP.F16.E4M3.UNPACK_B R95, R11 ;  /* 0x0000000bff5f723e */ /* 0x000fe200020006ff */
[----:B------:R-:W-:Y:S01]  /*4fd0*/  FFMA.FTZ R94, R94, R97, R37 ;  /* 0x000000615e5e7223 */ /* 0x000fe20000010025 */
[----:B------:R-:W-:Y:S01]  /*4fe0*/  HADD2.F32 R37, -RZ, R91.H0_H0 ;  /* 0x2000005bff257230 */ /* 0x000fe20000004100 */
[-C--:B------:R-:W-:Y:S01]  /*4ff0*/  F2FP.F16.E4M3.UNPACK_B R97, R28.reuse ;  /* 0x0000001cff61723e */ /* 0x080fe200020006ff */
[----:B------:R-:W-:Y:S01]  /*5000*/  HADD2.F32 R100, -RZ, R96.H0_H0 ;  /* 0x20000060ff647230 */ /* 0x000fe20000004100 */
[----:B------:R-:W-:Y:S01]  /*5010*/  F2FP.F16.E4M3.UNPACK_B R14, R11.H1 ;  /* 0x0000000bff0e723e */ /* 0x000fe200030006ff */
[----:B------:R-:W-:Y:S01]  /*5020*/  HADD2.F32 R89, -RZ, R95.H0_H0 ;  /* 0x2000005fff597230 */ /* 0x000fe20000004100 */
[----:B------:R-:W-:Y:S01]  /*5030*/  F2FP.F16.E4M3.UNPACK_B R28, R28.H1 ;  /* 0x0000001cff1c723e */ /* 0x000fe200030006ff */
[----:B------:R-:W-:-:S02]  /*5040*/  HADD2.F32 R98, -RZ, R97.H0_H0 ;  /* 0x20000061ff627230 */ /* 0x000fc40000004100 */
[----:B------:R-:W-:Y:S01]  /*5050*/  FMUL.FTZ R102, R37, R100 ;  /* 0x0000006425667220 */ /* 0x000fe20000410000 */
[----:B------:R-:W-:Y:S01]  /*5060*/  F2FP.SATFINITE.E4M3.F32.PACK_AB_MERGE_C R103, R103, R110, RZ ;  /* 0x0000006e6767723e */ /* 0x000fe200048070ff */
[C---:B------:R-:W-:Y:S01]  /*5070*/  FMUL.FTZ R100, R89.reuse, R100 ;  /* 0x0000006459647220 */ /* 0x040fe20000410000 */
[----:B------:R-:W-:Y:S02]  /*5080*/  HADD2.F32 R99, -RZ, R99.H1_H1 ;  /* 0x30000063ff637230 */ /* 0x000fe40000004100 */
[-C--:B------:R-:W-:Y:S01]  /*5090*/  FFMA.FTZ R89, R89, R98.reuse, -R102 ;  /* 0x0000006259597223 */ /* 0x080fe20000010866 */
[----:B------:R-:W-:Y:S01]  /*50a0*/  F2FP.SATFINITE.E4M3.F32.PACK_AB_MERGE_C R12, R12, R109, R103 ;  /* 0x0000006d0c0c723e */ /* 0x000fe20004807067 */
[----:B------:R-:W-:Y:S01]  /*50b0*/  FFMA.FTZ R37, R37, R98, R100 ;  /* 0x0000006225257223 */ /* 0x000fe20000010064 */
[----:B------:R-:W-:Y:S01]  /*50c0*/  F2FP.F16.E4M3.UNPACK_B R98, R10.H1 ;  /* 0x0000000aff62723e */ /* 0x000fe200030006ff */
[----:B------:R-:W-:Y:S01]  /*50d0*/  HADD2.F32 R10, -RZ, R14.H0_H0 ;  /* 0x2000000eff0a7230 */ /* 0x000fe20000004100 */
[----:B------:R-:W-:Y:S01]  /*50e0*/  F2FP.SATFINITE.E4M3.F32.PACK_AB_MERGE_C R38, R38, R111, RZ ;  /* 0x0000006f2626723e */ /* 0x000fe200048070ff */
[----:B------:R-:W-:Y:S01]  /*50f0*/  HADD2.F32 R100, -RZ, R28.H0_H0 ;  /* 0x2000001cff647230 */ /* 0x000fe20000004100 */
[----:B------:R-:W-:Y:S01]  /*5100*/  F2FP.SATFINITE.E4M3.F32.PACK_AB_MERGE_C R15, R15, R112, RZ ;  /* 0x000000700f0f723e */ /* 0x000fe200048070ff */
[----:B------:R-:W-:-:S02]  /*5110*/  HADD2.F32 R11, -RZ, R98.H0_H0 ;  /* 0x20000062ff0b7230 */ /* 0x000fc40000004100 */
[----:B------:R-:W-:Y:S01]  /*5120*/  FMUL.FTZ R102, R10, R101 ;  /* 0x000000650a667220 */ /* 0x000fe20000410000 */
[----:B------:R-:W-:Y:S01]  /*5130*/  HADD2.F32 R98, -RZ, R98.H1_H1 ;  /* 0x30000062ff627230 */ /* 0x000fe20000004100 */
[----:B------:R-:W-:Y:S01]  /*5140*/  F2FP.SATFINITE.E4M3.F32.PACK_AB_MERGE_C R29, R94, R29, RZ ;  /* 0x0000001d5e1d723e */ /* 0x000fe200048070ff */
[----:B------:R-:W-:Y:S02]  /*5150*/  HADD2.F32 R14, -RZ, R14.H1_H1 ;  /* 0x3000000eff0e7230 */ /* 0x000fe40000004100 */
[C---:B------:R-:W-:Y:S01]  /*5160*/  FMUL.FTZ R103, R11.reuse, R101 ;  /* 0x000000650b677220 */ /* 0x040fe20000410000 */
[----:B------:R-:W-:Y:S02]  /*5170*/  HADD2.F32 R101, -RZ, R28.H1_H1 ;  /* 0x3000001cff657230 */ /* 0x000fe40000004100 */
[-C--:B------:R-:W-:Y:S01]  /*5180*/  FFMA.FTZ R11, R11, R100.reuse, R102 ;  /* 0x000000640b0b7223 */ /* 0x080fe20000010066 */
[----:B------:R-:W-:Y:S02]  /*5190*/  HADD2.F32 R91, -RZ, R91.H1_H1 ;  /* 0x3000005bff5b7230 */ /* 0x000fe40000004100 */
[----:B------:R-:W-:Y:S01]  /*51a0*/  FFMA.FTZ R10, R10, R100, -R103 ;  /* 0x000000640a0a7223 */ /* 0x000fe20000010867 */
[-C--:B------:R-:W-:Y:S01]  /*51b0*/  FMUL.FTZ R103, R98, R99.reuse ;  /* 0x0000006362677220 */ /* 0x080fe20000410000 */
[----:B------:R-:W-:Y:S01]  /*51c0*/  FMUL.FTZ R109, R14, R99 ;  /* 0x000000630e6d7220 */ /* 0x000fe20000410000 */
[----:B------:R-:W-:Y:S01]  /*51d0*/  HADD2.F32 R96, -RZ, R96.H1_H1 ;  /* 0x30000060ff607230 */ /* 0x000fe20000004100 */
[----:B------:R-:W-:Y:S01]  /*51e0*/  F2FP.SATFINITE.E4M3.F32.PACK_AB_MERGE_C R30, R30, R105, R38 ;  /* 0x000000691e1e723e */ /* 0x000fe20004807026 */
[----:B------:R-:W-:-:S02]  /*51f0*/  HADD2.F32 R95, -RZ, R95.H1_H1 ;  /* 0x3000005fff5f7230 */ /* 0x000fc40000004100 */
[-C--:B------:R-:W-:Y:S01]  /*5200*/  FFMA.FTZ R99, R14, R101.reuse, -R103 ;  /* 0x000000650e637223 */ /* 0x080fe20000010867 */
[----:B------:R-:W-:Y:S01]  /*5210*/  FFMA.FTZ R14, R98, R101, R109 ;  /* 0x00000065620e7223 */ /* 0x000fe2000001006d */
[----:B------:R-:W-:Y:S02]  /*5220*/  HADD2.F32 R28, -RZ, R97.H1_H1 ;  /* 0x30000061ff1c7230 */ /* 0x000fe40000004100 */
[-C--:B------:R-:W-:Y:S01]  /*5230*/  FMUL.FTZ R98, R91, R96.reuse ;  /* 0x000000605b627220 */ /* 0x080fe20000410000 */
[C---:B------:R-:W-:Y:S01]  /*5240*/  FMUL.FTZ R96, R95.reuse, R96 ;  /* 0x000000605f607220 */ /* 0x040fe20000410000 */
[----:B------:R-:W-:Y:S02]  /*5250*/  F2FP.SATFINITE.E4M3.F32.PACK_AB_MERGE_C R36, R36, R107, R15 ;  /* 0x0000006b2424723e */ /* 0x000fe4000480700f */
[-C--:B------:R-:W-:Y:S01]  /*5260*/  FFMA.FTZ R98, R95, R28.reuse, -R98 ;  /* 0x0000001c5f627223 */ /* 0x080fe20000010862 */
[----:B------:R-:W-:Y:S01]  /*5270*/  FFMA.FTZ R96, R91, R28, R96 ;  /* 0x0000001c5b607223 */ /* 0x000fe20000010060 */
[----:B------:R-:W-:-:S02]  /*5280*/  F2FP.SATFINITE.E4M3.F32.PACK_AB_MERGE_C R10, R99, R10, RZ ;  /* 0x0000000a630a723e */ /* 0x000fc400048070ff */
[----:B------:R-:W-:Y:S02]  /*5290*/  F2FP.SATFINITE.E4M3.F32.PACK_AB_MERGE_C R14, R14, R11, RZ ;  /* 0x0000000b0e0e723e */ /* 0x000fe400048070ff */
[----:B------:R-:W-:Y:S02]  /*52a0*/  F2FP.SATFINITE.E4M3.F32.PACK_AB_MERGE_C R39, R39, R106, R108 ;  /* 0x0000006a2727723e */ /* 0x000fe4000480706c */
[----:B------:R-:W-:Y:S02]  /*52b0*/  F2FP.SATFINITE.E4M3.F32.PACK_AB_MERGE_C R9, R92, R9, RZ ;  /* 0x000000095c09723e */ /* 0x000fe400048070ff */
[----:B------:R-:W-:Y:S01]  /*52c0*/  F2FP.SATFINITE.E4M3.F32.PACK_AB_MERGE_C R13, R13, R8, R29 ;  /* 0x000000080d0d723e */ /* 0x000fe2000480701d */
[----:B------:R-:W-:Y:S01]  /*52d0*/  IMAD.MOV.U32 R8, RZ, RZ, R12 ;  /* 0x000000ffff087224 */ /* 0x000fe200078e000c */
[----:B------:R-:W-:Y:S01]  /*52e0*/  F2FP.SATFINITE.E4M3.F32.PACK_AB_MERGE_C R11, R98, R89, R10 ;  /* 0x00000059620b723e */ /* 0x000fe2000480700a */
[----:B------:R-:W-:Y:S01]  /*52f0*/  IMAD.MOV.U32 R10, RZ, RZ, R30 ;  /* 0x000000ffff0a7224 */ /* 0x000fe200078e001e */
[----:B------:R-:W-:Y:S01]  /*5300*/  F2FP.SATFINITE.E4M3.F32.PACK_AB_MERGE_C R15, R96, R37, R14 ;  /* 0x00000025600f723e */ /* 0x000fe2000480700e */
[----:B------:R-:W-:Y:S01]  /*5310*/  IMAD.MOV.U32 R14, RZ, RZ, R36 ;  /* 0x000000ffff0e7224 */ /* 0x000fe200078e0024 */
[----:B------:R-:W-:-:S02]  /*5320*/  F2FP.SATFINITE.E4M3.F32.PACK_AB_MERGE_C R9, R90, R31, R9 ;  /* 0x0000001f5a09723e */ /* 0x000fc40004807009 */
[----:B------:R-:W-:-:S07]  /*5330*/  MOV R12, R39 ;  /* 0x00000027000c7202 */ /* 0x000fce0000000f00 */
.L_x_12717:
[----:B------:R-:W-:Y:S05]  /*5340*/  BSYNC B2 ;  /* 0x0000000000027941 */ /* 0x000fea0003800000 */
.L_x_12716:
[----:B0-----:R4:W-:Y:S04]  /*5350*/  ST.E.128 desc[UR42][R72.64], R8 ;  /* 0x0000000848007985 */ /* 0x0019e8000c101d2a */
[----:B--2---:R4:W-:Y:S02]  /*5360*/  @!P5 ST.E.128 desc[UR42][R74.64], R12 ;  /* 0x0000000c4a00d985 */ /* 0x0049e4000c101d2a */
.L_x_12715:
[----:B------:R-:W-:Y:S05]  /*5370*/  BSYNC B1 ;  /* 0x0000000000017941 */ /* 0x000fea0003800000 */
.L_x_12714:
        /* <DEDUP_REMOVED lines=30> */
[----:B------:R-:W-:Y:S01]  /*5560*/  LOP3.LUT R4, R5, 0xff, RZ, 0xc0, !PT ;  /* 0x000000ff05047812 */ /* 0x000fe200078ec0ff */
[----:B0-----:R-:W-:Y:S01]  /*5570*/  IMAD.MOV.U32 R30, RZ, RZ, R8 ;  /* 0x000000ffff1e7224 */ /* 0x001fe200078e0008 */
[--C-:B------:R-:W-:Y:S02]  /*5580*/  SHF.R.U32.HI R81, RZ, 0x8, R5.reuse ;  /* 0x00000008ff517819 */ /* 0x100fe40000011605 */
[----:B------:R-:W-:Y:S02]  /*5590*/  SHF.R.U32.HI R72, RZ, 0x10, R5 ;  /* 0x00000010ff487819 */ /* 0x000fe40000011605 */
[----:B------:R-:W-:Y:S02]  /*55a0*/  SHF.R.U32.HI R38, RZ, 0x8, R7 ;  /* 0x00000008ff267819 */ /* 0x000fe40000011607 */
[----:B------:R-:W-:-:S02]  /*55b0*/  SHF.R.U32.HI R73, RZ, 0x18, R33 ;  /* 0x00000018ff497819 */ /* 0x000fc40000011621 */
[----:B------:R-:W-:Y:S02]  /*55c0*/  LOP3.LUT R34, R33, 0xff, RZ, 0xc0, !PT ;  /* 0x000000ff21227812 */ /* 0x000fe400078ec0ff */
[--C-:B------:R-:W-:Y:S02]  /*55d0*/  SHF.R.U32.HI R37, RZ, 0x8, R33.reuse ;  /* 0x00000008ff257819 */ /* 0x100fe40000011621 */
[----:B------:R-:W-:Y:S02]  /*55e0*/  SHF.R.U32.HI R5, RZ, 0x10, R33 ;  /* 0x00000010ff057819 */ /* 0x000fe40000011621 */
[----:B------:R-:W-:Y:S01]  /*55f0*/  PRMT R4, R89, 0x654, R4 ;  /* 0x0000065459047816 */ /* 0x000fe20000000004 */
[----:B------:R-:W-:Y:S01]  /*5600*/  IMAD.SHL.U32 R37, R37, 0x100, RZ ;  /* 0x0000010025257824 */ /* 0x000fe200078e00ff */
[----:B------:R-:W-:Y:S01]  /*5610*/  SHF.L.U32 R33, R81, 0x8, RZ ;  /* 0x0000000851217819 */ /* 0x000fe200000006ff */
[----:B------:R-:W-:Y:S01]  /*5620*/  IMAD.U32 R5, R5, 0x10000, RZ ;  /* 0x0001000005057824 */ /* 0x000fe200078e00ff */
[----:B------:R-:W-:-:S02]  /*5630*/  SHF.R.U32.HI R75, RZ, 0x18, R7 ;  /* 0x00000018ff4b7819 */ /* 0x000fc40000011607 */
[----:B------:R-:W-:Y:S02]  /*5640*/  LOP3.LUT R6, R7, 0xff, RZ, 0xc0, !PT ;  /* 0x000000ff07067812 */ /* 0x000fe400078ec0ff */
[----:B------:R-:W-:Y:S02]  /*5650*/  SHF.R.U32.HI R39, RZ, 0x8, R35 ;  /* 0x00000008ff277819 */ /* 0x000fe40000011623 */
[----:B------:R-:W-:Y:S02]  /*5660*/  SHF.R.U32.HI R74, RZ, 0x10, R7 ;  /* 0x00000010ff4a7819 */ /* 0x000fe40000011607 */
[----:B------:R-:W-:Y:S01]  /*5670*/  LOP3.LUT R36, R35, 0xff0000ff, RZ, 0xc0, !PT ;  /* 0xff0000ff23247812 */ /* 0x000fe200078ec0ff */
[----:B------:R-:W-:Y:S01]  /*5680*/  IMAD.SHL.U32 R39, R39, 0x100, RZ ;  /* 0x0000010027277824 */ /* 0x000fe200078e00ff */
[----:B------:R-:W-:Y:S01]  /*5690*/  SHF.R.U32.HI R7, RZ, 0x10, R35 ;  /* 0x00000010ff077819 */ /* 0x000fe20000011623 */
[----:B------:R-:W-:Y:S01]  /*56a0*/  IMAD.SHL.U32 R35, R38, 0x100, RZ ;  /* 0x0000010026237824 */ /* 0x000fe200078e00ff */
[----:B------:R-:W-:Y:S01]  /*56b0*/  LOP3.LUT R4, R4, 0xff00, R33, 0xf8, !PT ;  /* 0x0000ff0004047812 */ /* 0x000fe200078ef821 */
[----:B------:R-:W-:Y:S01]  /*56c0*/  IMAD.U32 R33, R72, 0x10000, RZ ;  /* 0x0001000048217824 */ /* 0x000fe200078e00ff */
[----:B------:R-:W-:-:S02]  /*56d0*/  PRMT R6, R75, 0x654, R6 ;  /* 0x000006544b067816 */ /* 0x000fc40000000006 */
[----:B------:R-:W-:Y:S01]  /*56e0*/  PRMT R34, R73, 0x654, R34 ;  /* 0x0000065449227816 */ /* 0x000fe20000000022 */
[----:B------:R-:W-:Y:S01]  /*56f0*/  IMAD.U32 R73, R7, 0x10000, RZ ;  /* 0x0001000007497824 */ /* 0x000fe200078e00ff */
[----:B------:R-:W-:Y:S02]  /*5700*/  LOP3.LUT R35, R6, 0xff00, R35, 0xf8, !PT ;  /* 0x0000ff0006237812 */ /* 0x000fe400078ef823 */
[----:B------:R-:W-:Y:S01]  /*5710*/  LOP3.LUT R6, R4, 0xff0000, R33, 0xf8, !PT ;  /* 0x00ff000004067812 */ /* 0x000fe200078ef821 */
[----:B------:R-:W-:Y:S01]  /*5720*/  IMAD.U32 R4, R74, 0x10000, RZ ;  /* 0x000100004a047824 */ /* 0x000fe200078e00ff */
[----:B------:R-:W-:Y:S02]  /*5730*/  LOP3.LUT R38, R34, 0xff00, R37, 0xf8, !PT ;  /* 0x0000ff0022267812 */ /* 0x000fe400078ef825 */
[----:B------:R-:W-:Y:S02]  /*5740*/  LOP3.LUT R72, R36, 0xff00, R39, 0xf8, !PT ;  /* 0x0000ff0024487812 */ /* 0x000fe400078ef827 */
[----:B------:R-:W-:-:S02]  /*5750*/  F2FP.F16.E4M3.UNPACK_B R36, R87.H1 ;  /* 0x00000057ff24723e */ /* 0x000fc400030006ff */
[----:B------:R-:W-:Y:S02]  /*5760*/  F2FP.F16.E4M3.UNPACK_B R34, R32.H1 ;  /* 0x00000020ff22723e */ /* 0x000fe400030006ff */
[----:B------:R-:W-:Y:S01]  /*5770*/  F2FP.F16.E4M3.UNPACK_B R33, R30.H1 ;  /* 0x0000001eff21723e */ /* 0x000fe200030006ff */
[----:B------:R-:W-:Y:S01]  /*5780*/  HADD2.F32 R39, -RZ, R36.H0_H0 ;  /* 0x20000024ff277230 */ /* 0x000fe20000004100 */
[----:B------:R-:W-:Y:S01]  /*5790*/  LOP3.LUT R4, R35, 0xff0000, R4, 0xf8, !PT ;  /* 0x00ff000023047812 */ /* 0x000fe200078ef804 */
[----:B------:R-:W-:Y:S01]  /*57a0*/  HADD2.F32 R12, -RZ, R34.H0_H0 ;  /* 0x20000022ff0c7230 */ /* 0x000fe20000004100 */
[----:B------:R-:W-:Y:S01]  /*57b0*/  F2FP.F16.E4M3.UNPACK_B R35, R85.H1 ;  /* 0x00000055ff23723e */ /* 0x000fe200030006ff */
[--C-:B------:R-:W-:Y:S01]  /*57c0*/  HADD2.F32 R8, -RZ, R33.reuse.H0_H0 ;  /* 0x20000021ff087230 */ /* 0x100fe20000004100 */
[----:B------:R-:W-:Y:S01]  /*57d0*/  LOP3.LUT R7, R38, 0xff0000, R5, 0xf8, !PT ;  /* 0x00ff000026077812 */ /* 0x000fe200078ef805 */
[----:B------:R-:W-:Y:S01]  /*57e0*/  HADD2.F32 R33, -RZ, R33.H1_H1 ;  /* 0x30000021ff217230 */ /* 0x000fe20000004100 */
[----:B------:R-:W-:Y:S01]  /*57f0*/  LOP3.LUT R5, R72, 0xff0000, R73, 0xf8, !PT ;  /* 0x00ff000048057812 */ /* 0x000fe200078ef849 */
[----:B------:R-:W-:-:S02]  /*5800*/  HADD2.F32 R37, -RZ, R35.H0_H0 ;  /* 0x20000023ff257230 */ /* 0x000fc40000004100 */
[-C--:B------:R-:W-:Y:S01]  /*5810*/  FMUL.FTZ R75, R12, R39.reuse ;  /* 0x000000270c4b7220 */ /* 0x080fe20000410000 */
[----:B------:R-:W-:Y:S02]  /*5820*/  HADD2.F32 R38, -RZ, R35.H1_H1 ;  /* 0x30000023ff267230 */ /* 0x000fe40000004100 */
[----:B------:R-:W-:Y:S01]  /*5830*/  FMUL.FTZ R39, R8, R39 ;  /* 0x0000002708277220 */ /* 0x000fe20000410000 */
[----:B------:R-:W-:Y:S01]  /*5840*/  HADD2.F32 R72, -RZ, R36.H1_H1 ;  /* 0x30000024ff487230 */ /* 0x000fe20000004100 */
[----:B------:R-:W-:Y:S01]  /*5850*/  F2FP.F16.E4M3.UNPACK_B R87, R87 ;  /* 0x00000057ff57723e */ /* 0x000fe200020006ff */
[----:B------:R-:W-:Y:S01]  /*5860*/  HADD2.F32 R35, -RZ, R34.H1_H1 ;  /* 0x30000022ff237230 */ /* 0x000fe20000004100 */
[----:B------:R-:W-:Y:S01]  /*5870*/  F2FP.F16.E4M3.UNPACK_B R36, R32 ;  /* 0x00000020ff24723e */ /* 0x000fe200020006ff */
[----:B------:R-:W-:Y:S01]  /*5880*/  FFMA.FTZ R12, R12, R37, R39 ;  /* 0x000000250c0c7223 */ /* 0x000fe20000010027 */
[----:B------:R-:W-:Y:S01]  /*5890*/  F2FP.F16.E4M3.UNPACK_B R34, R30 ;  /* 0x0000001eff22723e */ /* 0x000fe200020006ff */
[----:B------:R-:W-:Y:S01]  /*58a0*/  HADD2.F32 R39, -RZ, R87.H0_H0 ;  /* 0x20000057ff277230 */ /* 0x000fe20000004100 */
[----:B------:R-:W-:Y:S01]  /*58b0*/  F2FP.F16.E4M3.UNPACK_B R85, R85 ;  /* 0x00000055ff55723e */ /* 0x000fe200020006ff */
[----:B------:R-:W-:-:S02]  /*58c0*/  HADD2.F32 R30, -RZ, R36.H0_H0 ;  /* 0x20000024ff1e7230 */ /* 0x000fc40000004100 */
[----:B------:R-:W-:Y:S01]  /*58d0*/  FFMA.FTZ R8, R8, R37, -R75 ;  /* 0x0000002508087223 */ /* 0x000fe2000001084b */
[----:B------:R-:W-:Y:S02]  /*58e0*/  HADD2.F32 R32, -RZ, R34.H0_H0 ;  /* 0x20000022ff207230 */ /* 0x000fe40000004100 */
[----:B------:R-:W-:Y:S01]  /*58f0*/  FMUL.FTZ R74, R35, R72 ;  /* 0x00000048234a7220 */ /* 0x000fe20000410000 */
[----:B------:R-:W-:Y:S02]  /*5900*/  HADD2.F32 R37, -RZ, R85.H0_H0 ;  /* 0x20000055ff257230 */ /* 0x000fe40000004100 */
[-C--:B------:R-:W-:Y:S01]  /*5910*/  FMUL.FTZ R73, R30, R39.reuse ;  /* 0x000000271e497220 */ /* 0x080fe20000410000 */
[----:B------:R-:W-:Y:S02]  /*5920*/  HADD2.F32 R87, -RZ, R87.H1_H1 ;  /* 0x30000057ff577230 */ /* 0x000fe40000004100 */
[----:B------:R-:W-:Y:S01]  /*5930*/  FMUL.FTZ R39, R32, R39 ;  /* 0x0000002720277220 */ /* 0x000fe20000410000 */
[----:B------:R-:W-:-:S02]  /*5940*/  HADD2.F32 R36, -RZ, R36.H1_H1 ;  /* 0x30000024ff247230 */ /* 0x000fc40000004100 */
[C---:B------:R-:W-:Y:S01]  /*5950*/  FMUL.FTZ R72, R33.reuse, R72 ;  /* 0x0000004821487220 */ /* 0x040fe20000410000 */
[-C--:B------:R-:W-:Y:S01]  /*5960*/  FFMA.FTZ R32, R32, R37.reuse, -R73 ;  /* 0x0000002520207223 */ /* 0x080fe20000010849 */
[----:B------:R-:W-:Y:S01]  /*5970*/  FFMA.FTZ R30, R30, R37, R39 ;  /* 0x000000251e1e7223 */ /* 0x000fe20000010027 */
[----:B------:R-:W-:Y:S02]  /*5980*/  HADD2.F32 R34, -RZ, R34.H1_H1 ;  /* 0x30000022ff227230 */ /* 0x000fe40000004100 */
[-C--:B------:R-:W-:Y:S01]  /*5990*/  FFMA.FTZ R33, R33, R38.reuse, -R74 ;  /* 0x0000002621217223 */ /* 0x080fe2000001084a */
[----:B------:R-:W-:Y:S02]  /*59a0*/  HADD2.F32 R85, -RZ, R85.H1_H1 ;  /* 0x30000055ff557230 */ /* 0x000fe40000004100 */
[----:B------:R-:W-:Y:S01]  /*59b0*/  FFMA.FTZ R35, R35, R38, R72 ;  /* 0x0000002623237223 */ /* 0x000fe20000010048 */
        /* <DEDUP_REMOVED lines=21> */
[C---:B------:R-:W-:Y:S01]  /*5b10*/  FMUL.FTZ R87, R73.reuse, R85 ;  /* 0x0000005549577220 */ /* 0x040fe20000410000 */
[----:B------:R-:W-:Y:S01]  /*5b20*/  FFMA.FTZ R72, R72, R75, R81 ;  /* 0x0000004b48487223 */ /* 0x000fe20000010051 */
[C---:B------:R-:W-:Y:S01]  /*5b30*/  FMUL.FTZ R36, R38.reuse, R85 ;  /* 0x0000005526247220 */ /* 0x040fe20000410000 */
[----:B------:R-:W-:Y:S01]  /*5b40*/  F2FP.F16.E4M3.UNPACK_B R84, R84 ;  /* 0x00000054ff54723e */ /* 0x000fe200020006ff */
[-C--:B------:R-:W-:Y:S01]  /*5b50*/  FFMA.FTZ R91, R38, R74.reuse, -R87 ;  /* 0x0000004a265b7223 */ /* 0x080fe20000010857 */
[--C-:B------:R-:W-:Y:S02]  /*5b60*/  HADD2.F32 R81, -RZ, R86.reuse.H0_H0 ;  /* 0x20000056ff517230 */ /* 0x100fe40000004100 */
[----:B------:R-:W-:Y:S01]  /*5b70*/  FFMA.FTZ R93, R73, R74, R36 ;  /* 0x0000004a495d7223 */ /* 0x000fe20000010024 */
[----:B------:R-:W-:Y:S01]  /*5b80*/  F2FP.F16.E4M3.UNPACK_B R36, R14 ;  /* 0x0000000eff24723e */ /* 0x000fe200020006ff */
[----:B------:R-:W-:Y:S01]  /*5b90*/  HADD2.F32 R85, -RZ, R86.H1_H1 ;  /* 0x30000056ff557230 */ /* 0x000fe20000004100 */
[----:B------:R-:W-:Y:S01]  /*5ba0*/  F2FP.SATFINITE.E4M3.F32.PACK_AB_MERGE_C R8, R33, R8, RZ ;  /* 0x000000082108723e */ /* 0x000fe200048070ff */
[----:B------:R-:W-:Y:S01]  /*5bb0*/  HADD2.F32 R14, -RZ, R10.H0_H0 ;  /* 0x2000000aff0e7230 */ /* 0x000fe20000004100 */
[----:B------:R-:W-:Y:S01]  /*5bc0*/  F2FP.SATFINITE.E4M3.F32.PACK_AB_MERGE_C R91, R91, R34, RZ ;  /* 0x000000225b5b723e */ /* 0x000fe200048070ff */
[--C-:B------:R-:W-:Y:S01]  /*5bd0*/  HADD2.F32 R38, -RZ, R36.reuse.H0_H0 ;  /* 0x20000024ff267230 */ /* 0x100fe20000004100 */
[----:B------:R-:W-:Y:S01]  /*5be0*/  F2FP.SATFINITE.E4M3.F32.PACK_AB_MERGE_C R8, R37, R32, R8 ;  /* 0x000000202508723e */ /* 0x000fe20004807008 */
[----:B------:R-:W-:Y:S01]  /*5bf0*/  HADD2.F32 R36, -RZ, R36.H1_H1 ;  /* 0x30000024ff247230 */ /* 0x000fe20000004100 */
[----:B------:R-:W-:Y:S01]  /*5c00*/  F2FP.SATFINITE.E4M3.F32.PACK_AB_MERGE_C R12, R35, R12, RZ ;  /* 0x0000000c230c723e */ /* 0x000fe200048070ff */
[----:B------:R-:W-:-:S02]  /*5c10*/  HADD2.F32 R10, -RZ, R10.H1_H1 ;  /* 0x3000000aff0a7230 */ /* 0x000fc40000004100 */
[----:B------:R-:W-:Y:S01]  /*5c20*/  FMUL.FTZ R87, R38, R81 ;  /* 0x0000005126577220 */ /* 0x000fe20000410000 */
[--C-:B------:R-:W-:Y:S02]  /*5c30*/  HADD2.F32 R73, -RZ, R84.reuse.H0_H0 ;  /* 0x20000054ff497230 */ /* 0x100fe40000004100 */
[----:B------:R-:W-:Y:S01]  /*5c40*/  FMUL.FTZ R89, R36, R85 ;  /* 0x0000005524597220 */ /* 0x000fe20000410000 */
[----:B------:R-:W-:Y:S02]  /*5c50*/  HADD2.F32 R75, -RZ, R84.H1_H1 ;  /* 0x30000054ff4b7230 */ /* 0x000fe40000004100 */
        /* <DEDUP_REMOVED lines=33> */
[----:B------:R-:W-:Y:S01]  /*5e70*/  HADD2.F32 R34, -RZ, R35.H0_H0 ;  /* 0x20000023ff227230 */ /* 0x000fe20000004100 */
[----:B------:R-:W-:Y:S01]  /*5e80*/  F2FP.F16.E4M3.UNPACK_B R81, R5.H1 ;  /* 0x00000005ff51723e */ /* 0x000fe200030006ff */
[----:B------:R-:W-:-:S02]  /*5e90*/  HADD2.F32 R37, -RZ, R38.H0_H0 ;  /* 0x20000026ff257230 */ /* 0x000fc40000004100 */
[----:B------:R-:W-:Y:S01]  /*5ea0*/  FFMA.FTZ R10, R10, R75, -R89 ;  /* 0x0000004b0a0a7223 */ /* 0x000fe20000010859 */
[----:B------:R-:W-:Y:S01]  /*5eb0*/  HADD2.F32 R36, -RZ, R35.H1_H1 ;  /* 0x30000023ff247230 */ /* 0x000fe20000004100 */
[----:B------:R-:W-:Y:S01]  /*5ec0*/  F2FP.F16.E4M3.UNPACK_B R75, R5 ;  /* 0x00000005ff4b723e */ /* 0x000fe200020006ff */
        /* <DEDUP_REMOVED lines=13> */
[----:B------:R-:W-:Y:S01]  /*5fa0*/  F2FP.F16.E4M3.UNPACK_B R38, R15.H1 ;  /* 0x0000000fff26723e */ /* 0x000fe200030006ff */
[----:B------:R-:W-:Y:S01]  /*5fb0*/  HADD2.F32 R85, -RZ, R81.H0_H0 ;  /* 0x20000051ff557230 */ /* 0x000fe20000004100 */
[----:B------:R-:W-:Y:S01]  /*5fc0*/  F2FP.F16.E4M3.UNPACK_B R35, R11 ;  /* 0x0000000bff23723e */ /* 0x000fe200020006ff */
[----:B------:R-:W-:Y:S01]  /*5fd0*/  HADD2.F32 R84, -RZ, R75.H0_H0 ;  /* 0x2000004bff547230 */ /* 0x000fe20000004100 */
[----:B------:R-:W-:Y:S01]  /*5fe0*/  F2FP.F16.E4M3.UNPACK_B R37, R15 ;  /* 0x0000000fff25723e */ /* 0x000fe200020006ff */
[----:B------:R-:W-:Y:S01]  /*5ff0*/  HADD2.F32 R81, -RZ, R81.H1_H1 ;  /* 0x30000051ff517230 */ /* 0x000fe20000004100 */
[----:B------:R-:W-:Y:S01]  /*6000*/  F2FP.F16.E4M3.UNPACK_B R11, R11.H1 ;  /* 0x0000000bff0b723e */ /* 0x000fe200030006ff */
        /* <DEDUP_REMOVED lines=9> */
[----:B------:R-:W-:Y:S01]  /*60a0*/  FMUL.FTZ R86, R39, R84 ;  /* 0x0000005427567220 */ /* 0x000fe20000410000 */
[----:B------:R-:W-:Y:S02]  /*60b0*/  HADD2.F32 R38, -RZ, R38.H1_H1 ;  /* 0x30000026ff267230 */ /* 0x000fe40000004100 */
[C---:B------:R-:W-:Y:S01]  /*60c0*/  FMUL.FTZ R85, R36.reuse, R85 ;  /* 0x0000005524557220 */ /* 0x040fe20000410000 */
[----:B------:R-:W-:Y:S02]  /*60d0*/  HADD2.F32 R11, -RZ, R11.H1_H1 ;  /* 0x3000000bff0b7230 */ /* 0x000fe40000004100 */
[----:B------:R-:W-:Y:S01]  /*60e0*/  FFMA.FTZ R87, R36, R73, -R87 ;  /* 0x0000004924577223 */ /* 0x000fe20000010857 */
[----:B------:R-:W-:-:S02]  /*60f0*/  HADD2.F32 R74, -RZ, R5.H0_H0 ;  /* 0x20000005ff4a7230 */ /* 0x000fc40000004100 */
[----:B------:R-:W-:Y:S01]  /*6100*/  FMUL.FTZ R84, R15, R84 ;  /* 0x000000540f547220 */ /* 0x000fe20000410000 */
[----:B------:R-:W-:Y:S02]  /*6110*/  HADD2.F32 R37, -RZ, R37.H1_H1 ;  /* 0x30000025ff257230 */ /* 0x000fe40000004100 */
[-C--:B------:R-:W-:Y:S01]  /*6120*/  FMUL.FTZ R90, R38, R81.reuse ;  /* 0x00000051265a7220 */ /* 0x080fe20000410000 */
[----:B------:R-:W-:Y:S02]  /*6130*/  HADD2.F32 R36, -RZ, R75.H1_H1 ;  /* 0x3000004bff247230 */ /* 0x000fe40000004100 */
[----:B------:R-:W-:Y:S01]  /*6140*/  FMUL.FTZ R81, R11, R81 ;  /* 0x000000510b517220 */ /* 0x000fe20000410000 */
[----:B------:R-:W-:Y:S02]  /*6150*/  HADD2.F32 R35, -RZ, R35.H1_H1 ;  /* 0x30000023ff237230 */ /* 0x000fe40000004100 */
[----:B------:R-:W-:Y:S01]  /*6160*/  FFMA.FTZ R86, R15, R74, -R86 ;  /* 0x0000004a0f567223 */ /* 0x000fe20000010856 */
[----:B------:R-:W-:-:S02]  /*6170*/  HADD2.F32 R72, -RZ, R72.H1_H1 ;  /* 0x30000048ff487230 */ /* 0x000fc40000004100 */
[----:B------:R-:W-:Y:S01]  /*6180*/  FFMA.FTZ R84, R39, R74, R84 ;  /* 0x0000004a27547223 */ /* 0x000fe20000010054 */
[----:B------:R-:W-:Y:S01]  /*6190*/  FFMA.FTZ R85, R4, R73, R85 ;  /* 0x0000004904557223 */ /* 0x000fe20000010055 */
[----:B------:R-:W-:Y:S02]  /*61a0*/  HADD2.F32 R4, -RZ, R5.H1_H1 ;  /* 0x30000005ff047230 */ /* 0x000fe40000004100 */
        /* <DEDUP_REMOVED lines=12> */
[----:B------:R-:W-:-:S07]  /*6270*/  F2FP.SATFINITE.E4M3.F32.PACK_AB_MERGE_C R15, R37, R84, R38 ;  /* 0x00000054250f723e */ /* 0x000fce0004807026 */
.L_x_12719:
[----:B------:R-:W-:Y:S05]  /*6280*/  BSYNC B1 ;  /* 0x0000000000017941 */ /* 0x000fea0003800000 */
.L_x_12718:
[----:B0-----:R0:W-:Y:S01]  /*6290*/  ST.E.128 desc[UR42][R28.64], R8 ;  /* 0x000000081c007985 */ /* 0x0011e2000c101d2a */
[----:B------:R-:W-:-:S13]  /*62a0*/  ISETP.GE.AND P5, PT, R31, R88, PT ;  /* 0x000000581f00720c */ /* 0x000fda0003fa6270 */
[----:B------:R-:W-:Y:S05]  /*62b0*/  @P5 BRA `(.L_x_12697) ;  /* 0x0000000400085947 */ /* 0x000fea0003800000 */
[----:B------:R-:W-:-:S04]  /*62c0*/  IADD3 R4, P5, R83, R31, RZ ;  /* 0x0000001f53047210 */ /* 0x000fc80007fbe0ff */
[----:B------:R-:W-:-:S05]  /*62d0*/  LEA.HI.X.SX32 R5, R31, R82, 0x1, P5 ;  /* 0x000000521f057211 */ /* 0x000fca00028f0eff */
[----:B--2---:R2:W-:Y:S01]  /*62e0*/  ST.E.128 desc[UR42][R4.64], R12 ;  /* 0x0000000c04007985 */ /* 0x0045e2000c101d2a */
[----:B------:R-:W-:Y:S05]  /*62f0*/  BRA `(.L_x_12697) ;  /* 0x0000000000f87947 */ /* 0x000fea0003800000 */
.L_x_12689:
[----:B------:R-:W-:-:S06]  /*6300*/  UISETP.NE.AND UP0, UPT, UR36, 0x3, UPT ;  /* 0x000000032400788c */ /* 0x000fcc000bf05270 */
[----:B------:R-:W-:-:S13]  /*6310*/  PLOP3.LUT P0, PT, PT, PT, UP0, 0x80, 0x0 ;  /* 0x000000000000781c */ /* 0x000fda0003f0f008 */
[----:B------:R-:W-:Y:S05]  /*6320*/  @!P0 BRA `(.L_x_12720) ;  /* 0x0000000000048947 */ /* 0x000fea0003800000 */
[----:B------:R-:W-:Y:S01]  /*6330*/  BPT.TRAP 0x1 ;  /* 0x000000040000795c */ /* 0x000fe20000300000 */
.L_x_12720:
[----:B------:R-:W2:Y:S01]  /*6340*/  LDL R4, [R1+0x4] ;  /* 0x0000040001047983 */ /* 0x000ea20000100800 */
[----:B------:R-:W-:Y:S01]  /*6350*/  IMAD R69, R19, 0x8, R18 ;  /* 0x0000000813457824 */ /* 0x000fe200078e0212 */
[----:B------:R-:W-:Y:S01]  /*6360*/  BSSY B1, `(.L_x_12721) ;  /* 0x0000005000017945 */ /* 0x000fe20003800000 */
[----:B------:R-:W-:Y:S02]  /*6370*/  SHF.R.S32.HI R77, RZ, 0x1f, R78 ;  /* 0x0000001fff4d7819 */ /* 0x000fe4000001144e */
[----:B--2---:R-:W-:-:S04]  /*6380*/  SHF.L.U32 R80, R4, 0x1f, RZ ;  /* 0x0000001f04507819 */ /* 0x004fc800000006ff */
[----:B------:R-:W0:Y:S02]  /*6390*/  SYNCS.PHASECHK.TRANS64.TRYWAIT P5, [R69+URZ+0x19c90], R80 ;  /* 0x019c9050450075a7 */ /* 0x000e2400080a017f */
[----:B0-----:R-:W-:Y:S05]  /*63a0*/  @!P5 BRA `(.L_x_12722) ;  /* 0x0000017c004cd947 */ /* 0x001fea0003800000 */
.L_x_12967:
[----:B------:R-:W-:Y:S05]  /*63b0*/  BSYNC B1 ;  /* 0x0000000000017941 */ /* 0x000fea0003800000 */
.L_x_12721:
        /* <DEDUP_REMOVED lines=29> */
.L_x_12971:
[----:B------:R-:W-:Y:S05]  /*6590*/  @!P5 BRA `(.L_x_12697) ;  /* 0x000000000050d947 */ /* 0x000fea0003800000 */
[----:B------:R-:W4:Y:S01]  /*65a0*/  LDL R10, [R1+0x10] ;  /* 0x00001000010a7983 */ /* 0x000f220000100800 */
[----:B------:R-:W-:-:S03]  /*65b0*/  ULDC UR4, c[0x0][0x2f4] ;  /* 0x0000bd0000047ab9 */ /* 0x000fc60000000800 */
[----:B------:R-:W5:Y:S04]  /*65c0*/  LDL R12, [R1] ;  /* 0x00000000010c7983 */ /* 0x000f680000100800 */
        /* <DEDUP_REMOVED lines=17> */
.L_x_12697:
[----:B------:R-:W-:Y:S05]  /*66e0*/  BSYNC B0 ;  /* 0x0000000000007941 */ /* 0x000fea0003800000 */
.L_x_12688:
        /* <DEDUP_REMOVED lines=16> */
.L_x_12725:
[----:B------:R-:W-:Y:S05]  /*67f0*/  BSYNC B0 ;  /* 0x0000000000007941 */ /* 0x000fea0003800000 */
.L_x_12724:
[----:B------:R-:W0:Y:S01]  /*6800*/  SYNCS.PHASECHK.TRANS64.TRYWAIT P0, [R69+URZ+0x19cb0], R80 ;  /* 0x019cb050450075a7 */ /* 0x000e22000800017f */
[----:B------:R-:W-:Y:S04]  /*6810*/  BSSY B0, `(.L_x_12726) ;  /* 0x0000002000007945 */ /* 0x000fe80003800000 */
[----:B0-----:R-:W-:Y:S05]  /*6820*/  @!P0 BRA `(.L_x_12727) ;  /* 0x0000017800848947 */ /* 0x001fea0003800000 */
.L_x_12972:
[----:B------:R-:W-:Y:S05]  /*6830*/  BSYNC B0 ;  /* 0x0000000000007941 */ /* 0x000fea0003800000 */
.L_x_12726:
        /* <DEDUP_REMOVED lines=17> */
[----:B------:R-:W-:Y:S02]  /*6950*/  IADD3 R4, P0, R4, UR6, RZ ;  /* 0x0000000604047c10 */ /* 0x000fe4000ff1e0ff */
[----:B--2---:R-:W-:Y:S02]  /*6960*/  IADD3 R6, R6, -0x80, RZ ;  /* 0xffffff8006067810 */ /* 0x004fe40007ffe0ff */
        /* <DEDUP_REMOVED lines=9> */
[----:B---3--:R-:W3:Y:S04]  /*6a00*/  LDL R14, [R1] ;  /* 0x00000000010e7983 */ /* 0x008ee80000100800 */
        /* <DEDUP_REMOVED lines=17> */
.L_x_12729:
[----:B------:R-:W-:Y:S05]  /*6b20*/  BSYNC B0 ;  /* 0x0000000000007941 */ /* 0x000fea0003800000 */
.L_x_12728:
        /* <DEDUP_REMOVED lines=19> */
.L_x_12683:
[----:B------:R-:W4:Y:S01]  /*6c60*/  LDL R4, [R1+0x28] ;  /* 0x0000280001047983 */ /* 0x000f220000100800 */
[----:B------:R-:W1:Y:S01]  /*6c70*/  LDC R0, c[0x0][0x448] ;  /* 0x00011200ff007b82 */ /* 0x000e620000000800 */
[----:B------:R-:W-:Y:S01]  /*6c80*/  BSSY B0, `(.L_x_12731) ;  /* 0x000002c000007945 */ /* 0x000fe20003800000 */
[----:B------:R-:W-:Y:S02]  /*6c90*/  CS2R R134, SRZ ;  /* 0x0000000000867805 */ /* 0x000fe4000001ff00 */
[----:B------:R-:W-:Y:S02]  /*6ca0*/  CS2R R20, SRZ ;  /* 0x0000000000147805 */ /* 0x000fe4000001ff00 */
[----:B------:R-:W-:Y:S02]  /*6cb0*/  CS2R R128, SRZ ;  /* 0x0000000000807805 */ /* 0x000fe4000001ff00 */
[----:B--2---:R-:W-:Y:S02]  /*6cc0*/  CS2R R12, SRZ ;  /* 0x00000000000c7805 */ /* 0x004fe4000001ff00 */
[----:B------:R-:W-:-:S02]  /*6cd0*/  CS2R R126, SRZ ;  /* 0x00000000007e7805 */ /* 0x000fc4000001ff00 */
[----:B------:R-:W-:Y:S02]  /*6ce0*/  CS2R R28, SRZ ;  /* 0x00000000001c7805 */ /* 0x000fe4000001ff00 */
[----:B---3--:R-:W-:Y:S02]  /*6cf0*/  CS2R R14, SRZ ;  /* 0x00000000000e7805 */ /* 0x008fe4000001ff00 */
        /* <DEDUP_REMOVED lines=9> */
[----:B----4-:R-:W-:Y:S02]  /*6d90*/  CS2R R10, SRZ ;  /* 0x00000000000a7805 */ /* 0x010fe4000001ff00 */
[----:B------:R-:W-:-:S02]  /*6da0*/  CS2R R104, SRZ ;  /* 0x0000000000687805 */ /* 0x000fc4000001ff00 */
[----:B------:R-:W-:Y:S01]  /*6db0*/  CS2R R102, SRZ ;  /* 0x0000000000667805 */ /* 0x000fe2000001ff00 */
[----:B------:R-:W-:Y:S01]  /*6dc0*/  IMAD.MOV.U32 R34, RZ, RZ, RZ ;  /* 0x000000ffff227224 */ /* 0x000fe200078e00ff */
[----:B------:R-:W-:Y:S02]  /*6dd0*/  CS2R R96, SRZ ;  /* 0x0000000000607805 */ /* 0x000fe4000001ff00 */
[----:B------:R-:W-:Y:S02]  /*6de0*/  CS2R R94, SRZ ;  /* 0x00000000005e7805 */ /* 0x000fe4000001ff00 */
[----:B-1----:R-:W-:Y:S01]  /*6df0*/  ISETP.NE.AND P1, PT, R0, 0x1, PT ;  /* 0x000000010000780c */ /* 0x002fe20003f25270 */
[----:B------:R-:W-:Y:S02]  /*6e00*/  IMAD.MOV.U32 R36, RZ, RZ, RZ ;  /* 0x000000ffff247224 */ /* 0x000fe400078e00ff */
[----:B------:R-:W-:-:S10]  /*6e10*/  IMAD.MOV.U32 R89, RZ, RZ, RZ ;  /* 0x000000ffff597224 */ /* 0x000fd400078e00ff */
[----:B------:R-:W1:Y:S08]  /*6e20*/  @P1 LDC R3, c[0x0][0x44c] ;  /* 0x00011300ff031b82 */ /* 0x000e700000000800 */
[----:B------:R-:W2:Y:S01]  /*6e30*/  @P1 LDC R2, c[0x0][0x450] ;  /* 0x00011400ff021b82 */ /* 0x000ea20000000800 */
[----:B------:R-:W-:-:S04]  /*6e40*/  VIADD R0, R4, 0xbf ;  /* 0x000000bf04007836 */ /* 0x000fc80000000000 */
[----:B-1----:R-:W-:-:S05]  /*6e50*/  @P1 IMAD.HI.U32 R3, R0, R3, RZ ;  /* 0x0000000300031227 */ /* 0x002fca00078e00ff */
[----:B--2---:R-:W-:Y:S02]  /*6e60*/  @P1 SHF.R.U32.HI R0, RZ, R2, R3 ;  /* 0x00000002ff001219 */ /* 0x004fe40000011603 */
[----:B------:R-:W-:Y:S02]  /*6e70*/  PLOP3.LUT P1, PT, PT, PT, PT, 0x80, 0x0 ;  /* 0x000000000000781c */ /* 0x000fe40003f2f070 */
[----:B------:R-:W-:Y:S01]  /*6e80*/  MOV R2, RZ ;  /* 0x000000ff00027202 */ /* 0x000fe20000000f00 */
[----:B------:R-:W-:-:S05]  /*6e90*/  IMAD.IADD R0, R27, 0x1, R0 ;  /* 0x000000011b007824 */ /* 0x000fca00078e0200 */
[----:B------:R-:W-:-:S04]  /*6ea0*/  SHF.R.S32.HI R3, RZ, 0x1f, R0 ;  /* 0x0000001fff037819 */ /* 0x000fc80000011400 */
[----:B------:R-:W-:Y:S01]  /*6eb0*/  LEA.HI R3, R3, R0, RZ, 0x7 ;  /* 0x0000000003037211 */ /* 0x000fe200078f38ff */
[----:B------:R-:W-:-:S03]  /*6ec0*/  IMAD.MOV.U32 R0, RZ, RZ, RZ ;  /* 0x000000ffff007224 */ /* 0x000fc600078e00ff */
[----:B------:R-:W-:-:S04]  /*6ed0*/  SHF.R.S32.HI R3, RZ, 0x7, R3 ;  /* 0x00000007ff037819 */ /* 0x000fc80000011403 */
[----:B------:R-:W-:Y:S02]  /*6ee0*/  VIMNMX R88, R26, R3, PT ;  /* 0x000000031a587248 */ /* 0x000fe40003fe0100 */
[----:B------:R-:W-:Y:S02]  /*6ef0*/  CS2R R26, SRZ ;  /* 0x00000000001a7805 */ /* 0x000fe4000001ff00 */
[----:B------:R-:W-:Y:S01]  /*6f00*/  ISETP.GE.AND P2, PT, R88, 0x1, PT ;  /* 0x000000015800780c */ /* 0x000fe20003f46270 */
[----:B------:R-:W-:-:S12]  /*6f10*/  @P0 BRA `(.L_x_12732) ;  /* 0x0000000000080947 */ /* 0x000fd80003800000 */
[----:B------:R-:W1:Y:S02]  /*6f20*/  FENCE.VIEW.ASYNC.G ;  /* 0x00000000000073c6 */ /* 0x000e640000000100 */
[----:B-1----:R-:W-:Y:S06]  /*6f30*/  BAR.ARV 0xc, 0x200 ;  /* 0x0308000000007b1d */ /* 0x002fec0000002000 */
.L_x_12732:
[----:B------:R-:W-:Y:S05]  /*6f40*/  BSYNC B0 ;  /* 0x0000000000007941 */ /* 0x000fea0003800000 */
.L_x_12731:
[----:B------:R-:W-:Y:S02]  /*6f50*/  IMAD.MOV.U32 R92, RZ, RZ, RZ ;  /* 0x000000ffff5c7224 */ /* 0x000fe400078e00ff */
        /* <DEDUP_REMOVED lines=13> */
[----:B------:R-:W-:-:S05]  /*7030*/  IMAD R3, R3, -0x3, R0 ;  /* 0xfffffffd03037824 */ /* 0x000fca00078e0200 */
        /* <DEDUP_REMOVED lines=20> */
.L_x_12735:
[----:B------:R-:W-:Y:S05]  /*7180*/  BSYNC B6 ;  /* 0x0000000000067941 */ /* 0x000fea0003800000 */
.L_x_12734:
        /* <DEDUP_REMOVED lines=17> */
[----:B------:R-:W-:Y:S01]  /*72a0*/  @P0 IMAD.IADD R3, R3, 0x1, R7 ;  /* 0x0000000103030824 */ /* 0x000fe200078e0207 */
[----:B------:R-:W-:Y:S01]  /*72b0*/  @P1 SHF.R.S32.HI R7, RZ, 0x1f, R154 ;  /* 0x0000001fff071819 */ /* 0x000fe2000001149a */
[C---:B------:R-:W-:Y:S02]  /*72c0*/  @P1 IMAD R9, R20.reuse, R9, R4 ;  /* 0x0000000914091224 */ /* 0x040fe400078e0204 */
[----:B------:R-:W-:-:S04]  /*72d0*/  @P1 IMAD.WIDE.U32 R4, R20, R8, RZ ;  /* 0x0000000814041225 */ /* 0x000fc800078e00ff */
        /* <DEDUP_REMOVED lines=33> */
.L_x_12739:
[----:B-1----:R1:W2:Y:S02]  /*74f0*/  SYNCS.PHASECHK.TRANS64.TRYWAIT P0, [R18+URZ+0x19c00], R3 ;  /* 0x019c0003120075a7 */ /* 0x0022a4000800017f */
[----:B--2---:R-:W-:Y:S05]  /*7500*/  @!P0 NANOSLEEP.SYNCS 0x989680 ;  /* 0x009896800000895d */ /* 0x004fea0003900000 */
[----:B------:R-:W2:Y:S02]  /*7510*/  @!P0 SYNCS.PHASECHK.TRANS64 P0, [R18+URZ+0x19c00], R3 ;  /* 0x019c0003120085a7 */ /* 0x000ea4000800007f */
[----:B--2---:R-:W-:Y:S05]  /*7520*/  @!P0 BRA `(.L_x_12739) ;  /* 0xfffffffc00f08947 */ /* 0x004fea000383ffff */
.L_x_12738:
[----:B------:R-:W-:Y:S05]  /*7530*/  BSYNC B0 ;  /* 0x0000000000007941 */ /* 0x000fea0003800000 */
.L_x_12737:
[----:B------:R-:W-:Y:S05]  /*7540*/  BRA `(.L_x_12740) ;  /* 0x00000044007c7947 */ /* 0x000fea0003800000 */
.L_x_12736:
        /* <DEDUP_REMOVED lines=30> */
.L_x_12742:
[----:B------:R-:W-:Y:S05]  /*7730*/  BSYNC B6 ;  /* 0x0000000000067941 */ /* 0x000fea0003800000 */
.L_x_12741:
        /* <DEDUP_REMOVED lines=44> */
.L_x_12978:
[----:B0-----:R-:W5:Y:S04]  /*7a00*/  LDL R5, [R1+0x2c] ;  /* 0x00002c0001057983 */ /* 0x001f680000100800 */
[----:B------:R-:W2:Y:S01]  /*7a10*/  LDL R6, [R1+0x58] ;  /* 0x0000580001067983 */ /* 0x000ea20000100800 */
[----:B------:R-:W-:Y:S01]  /*7a20*/  BSSY B1, `(.L_x_12746) ;  /* 0x000002f000017945 */ /* 0x000fe20003800000 */
[----:B------:R-:W-:Y:S02]  /*7a30*/  CS2R R8, SRZ ;  /* 0x0000000000087805 */ /* 0x000fe4000001ff00 */
[----:B------:R-:W-:Y:S02]  /*7a40*/  CS2R R12, SRZ ;  /* 0x00000000000c7805 */ /* 0x000fe4000001ff00 */
[----:B------:R-:W-:-:S02]  /*7a50*/  CS2R R26, SRZ ;  /* 0x00000000001a7805 */ /* 0x000fc4000001ff00 */
[----:B------:R-:W-:Y:S02]  /*7a60*/  CS2R R20, SRZ ;  /* 0x0000000000147805 */ /* 0x000fe4000001ff00 */
[----:B------:R-:W-:Y:S01]  /*7a70*/  CS2R R24, SRZ ;  /* 0x0000000000187805 */ /* 0x000fe2000001ff00 */
[----:B-----5:R-:W-:Y:S01]  /*7a80*/  IMAD R38, R5, R38, RZ ;  /* 0x0000002605267224 */ /* 0x020fe200078e02ff */
[----:B--2---:R-:W-:-:S04]  /*7a90*/  LEA.HI R5, R6, R6, RZ, 0x1 ;  /* 0x0000000606057211 */ /* 0x004fc800078f08ff */
[----:B------:R-:W-:Y:S02]  /*7aa0*/  ISETP.GE.AND P0, PT, R10, R38, PT ;  /* 0x000000260a00720c */ /* 0x000fe40003f06270 */
[----:B------:R-:W-:Y:S02]  /*7ab0*/  CS2R R10, SRZ ;  /* 0x00000000000a7805 */ /* 0x000fe4000001ff00 */
[----:B------:R-:W-:-:S04]  /*7ac0*/  LOP3.LUT R5, R5, 0xfffffffe, RZ, 0xc0, !PT ;  /* 0xfffffffe05057812 */ /* 0x000fc800078ec0ff */
[----:B------:R-:W-:-:S04]  /*7ad0*/  IADD3 R5, R6, -R5, RZ ;  /* 0x8000000506057210 */ /* 0x000fc80007ffe0ff */
[----:B------:R-:W-:Y:S01]  /*7ae0*/  SHF.L.U32 R5, R5, 0x1f, RZ ;  /* 0x0000001f05057819 */ /* 0x000fe200000006ff */
[----:B------:R-:W-:Y:S06]  /*7af0*/  @P0 BRA `(.L_x_12747) ;  /* 0x0000000000840947 */ /* 0x000fec0003800000 */
[----:B------:R-:W2:Y:S01]  /*7b00*/  LDL R32, [R1+0x1c] ;  /* 0x00001c0001207983 */ /* 0x000ea20000100800 */
[----:B------:R-:W-:-:S03]  /*7b10*/  ULDC UR4, c[0x0][0x3f4] ;  /* 0x0000fd0000047ab9 */ /* 0x000fc60000000800 */
[----:B------:R-:W2:Y:S04]  /*7b20*/  LDL R15, [R1+0x20] ;  /* 0x00002000010f7983 */ /* 0x000ea80000100800 */
[----:B------:R-:W2:Y:S04]  /*7b30*/  LDL R41, [R1+0x6c] ;  /* 0x00006c0001297983 */ /* 0x000ea80000100800 */
[----:B------:R-:W2:Y:S01]  /*7b40*/  LDL R40, [R1+0x68] ;  /* 0x0000680001287983 */ /* 0x000ea20000100800 */
[----:B------:R-:W-:Y:S02]  /*7b50*/  ISETP.GE.AND P5, PT, R156, UR4, PT ;  /* 0x000000049c007c0c */ /* 0x000fe4000bfa6270 */
[----:B------:R-:W-:-:S02]  /*7b60*/  CS2R R26, SRZ ;  /* 0x00000000001a7805 */ /* 0x000fc4000001ff00 */
[----:B------:R-:W-:Y:S02]  /*7b70*/  CS2R R24, SRZ ;  /* 0x0000000000187805 */ /* 0x000fe4000001ff00 */
[----:B------:R-:W-:-:S07]  /*7b80*/  CS2R R12, SRZ ;  /* 0x00000000000c7805 */ /* 0x000fce000001ff00 */
[----:B------:R-:W-:Y:S02]  /*7b90*/  @!P5 SHF.R.S32.HI R9, RZ, 0x1f, R156 ;  /* 0x0000001fff09d819 */ /* 0x000fe4000001149c */
[C---:B------:R-:W-:Y:S02]  /*7ba0*/  @!P5 IADD3 R6, P2, R156.reuse, R3, RZ ;  /* 0x000000039c06d210 */ /* 0x040fe40007f5e0ff */
[----:B----4-:R-:W-:-:S03]  /*7bb0*/  @!P5 IADD3 R28, P3, R156, R14, RZ ;  /* 0x0000000e9c1cd210 */ /* 0x010fc60007f7e0ff */
[--C-:B-1----:R-:W-:Y:S02]  /*7bc0*/  @!P5 IMAD.X R7, R0, 0x1, R9.reuse, P2 ;  /* 0x000000010007d824 */ /* 0x102fe400010e0609 */
[----:B---3--:R-:W-:Y:S01]  /*7bd0*/  @!P5 IMAD.X R29, R4, 0x1, R9, P3 ;  /* 0x00000001041dd824 */ /* 0x008fe200018e0609 */
[----:B------:R-:W-:Y:S02]  /*7be0*/  CS2R R20, SRZ ;  /* 0x0000000000147805 */ /* 0x000fe4000001ff00 */
[----:B------:R-:W-:Y:S02]  /*7bf0*/  CS2R R8, SRZ ;  /* 0x0000000000087805 */ /* 0x000fe4000001ff00 */
[----:B------:R-:W-:Y:S01]  /*7c00*/  CS2R R10, SRZ ;  /* 0x00000000000a7805 */ /* 0x000fe2000001ff00 */
[----:B------:R0:W5:Y:S04]  /*7c10*/  @!P5 LD.E.64 R26, desc[UR42][R6.64] ;  /* 0x0000002a061ad980 */ /* 0x000168000c101b00 */
[----:B------:R0:W5:Y:S01]  /*7c20*/  @!P5 LD.E.64 R24, desc[UR42][R28.64] ;  /* 0x0000002a1c18d980 */ /* 0x000162000c101b00 */
[----:B--2---:R-:W-:-:S02]  /*7c30*/  ISETP.GE.AND P1, PT, R32, UR4, PT ;  /* 0x0000000420007c0c */ /* 0x004fc4000bf26270 */
[----:B------:R-:W-:-:S11]  /*7c40*/  ISETP.GE.AND P0, PT, R15, UR4, PT ;  /* 0x000000040f007c0c */ /* 0x000fd6000bf06270 */
[CC--:B------:R-:W-:Y:S02]  /*7c50*/  @!P1 IADD3 R30, P4, R32.reuse, R3.reuse, RZ ;  /* 0x00000003201e9210 */ /* 0x0c0fe40007f9e0ff */
[-C--:B------:R-:W-:Y:S02]  /*7c60*/  @!P1 IADD3 R32, P2, R32, R14.reuse, RZ ;  /* 0x0000000e20209210 */ /* 0x080fe40007f5e0ff */
[C---:B------:R-:W-:Y:S01]  /*7c70*/  @!P0 IADD3 R34, P3, R15.reuse, R3, RZ ;  /* 0x000000030f228210 */ /* 0x040fe20007f7e0ff */
[--C-:B------:R-:W-:Y:S01]  /*7c80*/  @!P1 IMAD.X R31, R0, 0x1, R41.reuse, P4 ;  /* 0x00000001001f9824 */ /* 0x100fe200020e0629 */
[----:B------:R-:W-:Y:S01]  /*7c90*/  @!P0 IADD3 R14, P4, R15, R14, RZ ;  /* 0x0000000e0f0e8210 */ /* 0x000fe20007f9e0ff */
[----:B------:R-:W-:Y:S02]  /*7ca0*/  @!P1 IMAD.X R33, R4, 0x1, R41, P2 ;  /* 0x0000000104219824 */ /* 0x000fe400010e0629 */
[--C-:B------:R-:W-:Y:S01]  /*7cb0*/  @!P0 IMAD.X R35, R0, 0x1, R40.reuse, P3 ;  /* 0x0000000100238824 */ /* 0x100fe200018e0628 */
[----:B------:R0:W5:Y:S01]  /*7cc0*/  @!P1 LD.E.64 R12, desc[UR42][R30.64] ;  /* 0x0000002a1e0c9980 */ /* 0x000162000c101b00 */
[----:B------:R-:W-:-:S03]  /*7cd0*/  @!P0 IMAD.X R15, R4, 0x1, R40, P4 ;  /* 0x00000001040f8824 */ /* 0x000fc600020e0628 */
[----:B------:R0:W5:Y:S04]  /*7ce0*/  @!P1 LD.E.64 R20, desc[UR42][R32.64] ;  /* 0x0000002a20149980 */ /* 0x000168000c101b00 */
[----:B------:R0:W5:Y:S04]  /*7cf0*/  @!P0 LD.E.64 R8, desc[UR42][R34.64] ;  /* 0x0000002a22088980 */ /* 0x000168000c101b00 */
[----:B------:R0:W5:Y:S02]  /*7d00*/  @!P0 LD.E.64 R10, desc[UR42][R14.64] ;  /* 0x0000002a0e0a8980 */ /* 0x000164000c101b00 */
.L_x_12747:
[----:B------:R-:W-:Y:S05]  /*7d10*/  BSYNC B1 ;  /* 0x0000000000017941 */ /* 0x000fea0003800000 */
.L_x_12746:
[----:B------:R-:W2:Y:S01]  /*7d20*/  SYNCS.PHASECHK.TRANS64.TRYWAIT P0, [R18+URZ+0x19c00], R5 ;  /* 0x019c0005120075a7 */ /* 0x000ea2000800017f */
[----:B------:R-:W-:Y:S01]  /*7d30*/  IMAD R153, R153, -0xc0, R38 ;  /* 0xffffff4099997824 */ /* 0x000fe200078e0226 */
[----:B------:R-:W-:Y:S04]  /*7d40*/  BSSY B1, `(.L_x_12748) ;  /* 0x0000004000017945 */ /* 0x000fe80003800000 */
[----:B------:R-:W-:-:S04]  /*7d50*/  VIMNMX R153, R153, 0xc0, PT ;  /* 0x000000c099997848 */ /* 0x000fc80003fe0100 */
[----:B------:R-:W-:Y:S01]  /*7d60*/  ISETP.GE.AND P1, PT, R39, R153, PT ;  /* 0x000000992700720c */ /* 0x000fe20003f26270 */
[----:B--2---:R-:W-:-:S12]  /*7d70*/  @!P0 BRA `(.L_x_12749) ;  /* 0x0000016400b08947 */ /* 0x004fd80003800000 */
.L_x_12979:
[----:B------:R-:W-:Y:S05]  /*7d80*/  BSYNC B1 ;  /* 0x0000000000017941 */ /* 0x000fea0003800000 */
.L_x_12748:
[----:B------:R-:W-:Y:S05]  /*7d90*/  @P1 BRA `(.L_x_12750) ;  /* 0x0000003c00441947 */ /* 0x000fea0003800000 */
[----:B---3--:R-:W3:Y:S01]  /*7da0*/  LDL R4, [R1+0x1c] ;  /* 0x00001c0001047983 */ /* 0x008ee20000100800 */
[----:B------:R-:W0:Y:S03]  /*7db0*/  LDC R3, c[0x0][0x3f4] ;  /* 0x0000fd00ff037b82 */ /* 0x000e260000000800 */
[----:B-1----:R-:W2:Y:S01]  /*7dc0*/  LDL R0, [R1+0x20] ;  /* 0x0000200001007983 */ /* 0x002ea20000100800 */
[----:B------:R-:W-:Y:S01]  /*7dd0*/  BSSY B1, `(.L_x_12751) ;  /* 0x000007b000017945 */ /* 0x000fe20003800000 */
[-C--:B0-----:R-:W-:Y:S02]  /*7de0*/  ISETP.GE.AND P0, PT, R156, R3.reuse, PT ;  /* 0x000000039c00720c */ /* 0x081fe40003f06270 */
[-C--:B---3--:R-:W-:Y:S02]  /*7df0*/  ISETP.GE.AND P1, PT, R4, R3.reuse, PT ;  /* 0x000000030400720c */ /* 0x088fe40003f26270 */
[----:B--2---:R-:W-:-:S09]  /*7e00*/  ISETP.GE.AND P2, PT, R0, R3, PT ;  /* 0x000000030000720c */ /* 0x004fd20003f46270 */
[----:B------:R-:W-:Y:S05]  /*7e10*/  @P0 BRA `(.L_x_12752) ;  /* 0x0000000400d80947 */ /* 0x000fea0003800000 */
[----:B------:R-:W0:Y:S01]  /*7e20*/  LDS.128 R4, [R37+0xf000] ;  /* 0x00f0000025047984 */ /* 0x000e220000000c00 */
[----:B-----5:R-:W-:Y:S02]  /*7e30*/  SHF.R.U32.HI R15, RZ, 0x8, R27 ;  /* 0x00000008ff0f7819 */ /* 0x020fe4000001161b */
[----:B----4-:R-:W-:Y:S02]  /*7e40*/  LOP3.LUT R14, R27, 0xff, RZ, 0xc0, !PT ;  /* 0x000000ff1b0e7812 */ /* 0x010fe400078ec0ff */
        /* <DEDUP_REMOVED lines=23> */
[-C--:B0-----:R-:W-:Y:S02]  /*7fc0*/  F2FP.F16.E4M3.UNPACK_B R0, R6.reuse.H1 ;  /* 0x00000006ff00723e */ /* 0x081fe400030006ff */
[----:B------:R-:W-:Y:S02]  /*7fd0*/  LOP3.LUT R29, R29, 0xff0000, R24, 0xf8, !PT ;  /* 0x00ff00001d1d7812 */ /* 0x000fe400078ef818 */
[----:B------:R-:W-:Y:S01]  /*7fe0*/  F2FP.F16.E4M3.UNPACK_B R32, R31 ;  /* 0x0000001fff20723e */ /* 0x000fe200020006ff */
[--C-:B------:R-:W-:Y:S01]  /*7ff0*/  HADD2.F32 R15, -RZ, R0.reuse.H1_H1 ;  /* 0x30000000ff0f7230 */ /* 0x100fe20000004100 */
[----:B------:R-:W-:Y:S01]  /*8000*/  F2FP.F16.E4M3.UNPACK_B R28, R27 ;  /* 0x0000001bff1c723e */ /* 0x000fe200020006ff */
[----:B------:R-:W-:Y:S01]  /*8010*/  HADD2.F32 R14, -RZ, R0.H0_H0 ;  /* 0x20000000ff0e7230 */ /* 0x000fe20000004100 */
        /* <DEDUP_REMOVED lines=86> */
.L_x_12752:
[----:B------:R-:W-:Y:S05]  /*8580*/  BSYNC B1 ;  /* 0x0000000000017941 */ /* 0x000fea0003800000 */
.L_x_12751:
[----:B------:R-:W-:Y:S04]  /*8590*/  BSSY B1, `(.L_x_12753) ;  /* 0x000007c000017945 */ /* 0x000fe80003800000 */
[----:B------:R-:W-:Y:S05]  /*85a0*/  @P1 BRA `(.L_x_12754) ;  /* 0x0000000400e81947 */ /* 0x000fea0003800000 */
[----:B0-----:R-:W0:Y:S01]  /*85b0*/  LDS.128 R4, [R37+0x10800] ;  /* 0x0108000025047984 */ /* 0x001e220000000c00 */
[----:B-----5:R-:W-:Y:S02]  /*85c0*/  SHF.R.U32.HI R26, RZ, 0x8, R21 ;  /* 0x00000008ff1a7819 */ /* 0x020fe40000011615 */
[----:B----4-:R-:W-:Y:S02]  /*85d0*/  SHF.R.U32.HI R14, RZ, 0x8, R13 ;  /* 0x00000008ff0e7819 */ /* 0x010fe4000001160d */
        /* <DEDUP_REMOVED lines=119> */
.L_x_12754:
[----:B------:R-:W-:Y:S05]  /*8d50*/  BSYNC B1 ;  /* 0x0000000000017941 */ /* 0x000fea0003800000 */
.L_x_12753:
[----:B------:R-:W-:Y:S05]  /*8d60*/  @P2 BRA `(.L_x_12750) ;  /* 0x0000002c00502947 */ /* 0x000fea0003800000 */
[----:B01----:R-:W0:Y:S01]  /*8d70*/  LDS.128 R4, [R37+0x12000] ;  /* 0x0120000025047984 */ /* 0x003e220000000c00 */
[----:B-----5:R-:W-:Y:S02]  /*8d80*/  SHF.R.U32.HI R13, RZ, 0x8, R9 ;  /* 0x00000008ff0d7819 */ /* 0x020fe40000011609 */
[----:B------:R-:W-:Y:S02]  /*8d90*/  LOP3.LUT R12, R9, 0xff, RZ, 0xc0, !PT ;  /* 0x000000ff090c7812 */ /* 0x000fe400078ec0ff */
[----:B------:R-:W-:Y:S02]  /*8da0*/  LOP3.LUT R13, R13, 0xff, RZ, 0xc0, !PT ;  /* 0x000000ff0d0d7812 */ /* 0x000fe400078ec0ff */
[----:B------:R-:W-:Y:S02]  /*8db0*/  SHF.R.U32.HI R21, RZ, 0x8, R11 ;  /* 0x00000008ff157819 */ /* 0x000fe4000001160b */
[----:B------:R-:W-:Y:S02]  /*8dc0*/  PRMT R12, R13, 0x7604, R12 ;  /* 0x000076040d0c7816 */ /* 0x000fe4000000000c */
[----:B----4-:R-:W-:-:S02]  /*8dd0*/  LOP3.LUT R14, R11, 0xff, RZ, 0xc0, !PT ;  /* 0x000000ff0b0e7812 */ /* 0x010fc400078ec0ff */
        /* <DEDUP_REMOVED lines=8> */
[----:B------:R-:W-:Y:S02]  /*8e60*/  LOP3.LUT R3, R3, 0xff, RZ, 0xc0, !PT ;  /* 0x000000ff03037812 */ /* 0x000fe400078ec0ff */
[----:B------:R-:W-:Y:S02]  /*8e70*/  LOP3.LUT R15, R13, 0xff, RZ, 0xc0, !PT ;  /* 0x000000ff0d0f7812 */ /* 0x000fe400078ec0ff */
[----:B------:R-:W-:Y:S02]  /*8e80*/  SHF.L.U32 R13, R24, 0x10, RZ ;  /* 0x00000010180d7819 */ /* 0x000fe400000006ff */
[----:B------:R-:W-:Y:S02]  /*8e90*/  PRMT R3, R3, 0x7604, R0 ;  /* 0x0000760403037816 */ /* 0x000fe40000000000 */
[----:B------:R-:W-:Y:S02]  /*8ea0*/  LOP3.LUT R0, R10, 0xff, RZ, 0xc0, !PT ;  /* 0x000000ff0a007812 */ /* 0x000fe400078ec0ff */
[----:B------:R-:W-:-:S02]  /*8eb0*/  LOP3.LUT R13, R12, 0xff0000, R13, 0xf8, !PT ;  /* 0x00ff00000c0d7812 */ /* 0x000fc400078ef80d */
[----:B------:R-:W-:Y:S02]  /*8ec0*/  LOP3.LUT R21, R14, 0xff0000, R21, 0xf8, !PT ;  /* 0x00ff00000e157812 */ /* 0x000fe400078ef815 */
[----:B------:R-:W-:Y:S02]  /*8ed0*/  PRMT R15, R15, 0x7604, R0 ;  /* 0x000076040f0f7816 */ /* 0x000fe40000000000 */
[----:B------:R-:W-:Y:S02]  /*8ee0*/  LOP3.LUT R21, R21, 0xff000000, R11, 0xf8, !PT ;  /* 0xff00000015157812 */ /* 0x000fe400078ef80b */
[----:B------:R-:W-:Y:S02]  /*8ef0*/  LOP3.LUT R13, R13, 0xff000000, R9, 0xf8, !PT ;  /* 0xff0000000d0d7812 */ /* 0x000fe400078ef809 */
[----:B------:R-:W-:Y:S02]  /*8f00*/  LOP3.LUT R3, R3, 0xff0000, R8, 0xf8, !PT ;  /* 0x00ff000003037812 */ /* 0x000fe400078ef808 */
[----:B0-----:R-:W-:-:S02]  /*8f10*/  F2FP.F16.E4M3.UNPACK_B R0, R6.H1 ;  /* 0x00000006ff00723e */ /* 0x001fc400030006ff */
[----:B------:R-:W-:Y:S02]  /*8f20*/  LOP3.LUT R15, R15, 0xff0000, R10, 0xf8, !PT ;  /* 0x00ff00000f0f7812 */ /* 0x000fe400078ef80a */
[----:B------:R-:W-:Y:S01]  /*8f30*/  F2FP.F16.E4M3.UNPACK_B R24, R21 ;  /* 0x00000015ff18723e */ /* 0x000fe200020006ff */
[----:B------:R-:W-:Y:S01]  /*8f40*/  HADD2.F32 R9, -RZ, R0.H1_H1 ;  /* 0x30000000ff097230 */ /* 0x000fe20000004100 */
[----:B------:R-:W-:Y:S02]  /*8f50*/  F2FP.F16.E4M3.UNPACK_B R14, R13 ;  /* 0x0000000dff0e723e */ /* 0x000fe400020006ff */
        /* <DEDUP_REMOVED lines=88> */
.L_x_12744:
        /* <DEDUP_REMOVED lines=32> */
.L_x_12985:
[----:B------:R-:W5:Y:S04]  /*96e0*/  LDL R4, [R1+0x2c] ;  /* 0x00002c0001047983 */ /* 0x000f680000100800 */
[----:B------:R-:W2:Y:S01]  /*96f0*/  LDL R13, [R1+0x58] ;  /* 0x00005800010d7983 */ /* 0x000ea20000100800 */
[----:B------:R-:W-:Y:S01]  /*9700*/  BSSY B1, `(.L_x_12756) ;  /* 0x000002c000017945 */ /* 0x000fe20003800000 */
[----:B------:R-:W-:Y:S02]  /*9710*/  CS2R R8, SRZ ;  /* 0x0000000000087805 */ /* 0x000fe4000001ff00 */
[----:B------:R-:W-:Y:S02]  /*9720*/  CS2R R14, SRZ ;  /* 0x00000000000e7805 */ /* 0x000fe4000001ff00 */
[----:B------:R-:W-:Y:S01]  /*9730*/  CS2R R26, SRZ ;  /* 0x00000000001a7805 */ /* 0x000fe2000001ff00 */
[----:B-----5:R-:W-:Y:S01]  /*9740*/  IMAD R38, R4, R25, RZ ;  /* 0x0000001904267224 */ /* 0x020fe200078e02ff */
[----:B------:R-:W-:-:S02]  /*9750*/  CS2R R4, SRZ ;  /* 0x0000000000047805 */ /* 0x000fc4000001ff00 */
[----:B------:R-:W-:Y:S02]  /*9760*/  CS2R R24, SRZ ;  /* 0x0000000000187805 */ /* 0x000fe4000001ff00 */
[----:B--2---:R-:W-:Y:S02]  /*9770*/  LEA.HI R6, R13, R13, RZ, 0x1 ;  /* 0x0000000d0d067211 */ /* 0x004fe400078f08ff */
[----:B------:R-:W-:Y:S02]  /*9780*/  ISETP.GE.AND P0, PT, R10, R38, PT ;  /* 0x000000260a00720c */ /* 0x000fe40003f06270 */
[----:B------:R-:W-:Y:S02]  /*9790*/  CS2R R10, SRZ ;  /* 0x00000000000a7805 */ /* 0x000fe4000001ff00 */
[----:B------:R-:W-:Y:S02]  /*97a0*/  LOP3.LUT R12, R6, 0xfffffffe, RZ, 0xc0, !PT ;  /* 0xfffffffe060c7812 */ /* 0x000fe400078ec0ff */
[----:B------:R-:W-:-:S03]  /*97b0*/  CS2R R6, SRZ ;  /* 0x0000000000067805 */ /* 0x000fc6000001ff00 */
[----:B------:R-:W-:Y:S01]  /*97c0*/  IMAD.IADD R39, R13, 0x1, -R12 ;  /* 0x000000010d277824 */ /* 0x000fe200078e0a0c */
[----:B------:R-:W-:-:S04]  /*97d0*/  CS2R R12, SRZ ;  /* 0x00000000000c7805 */ /* 0x000fc8000001ff00 */
[----:B------:R-:W-:Y:S01]  /*97e0*/  SHF.L.U32 R39, R39, 0x1f, RZ ;  /* 0x0000001f27277819 */ /* 0x000fe200000006ff */
[----:B------:R-:W-:Y:S06]  /*97f0*/  @P0 BRA `(.L_x_12757) ;  /* 0x0000000000700947 */ /* 0x000fec0003800000 */
[----:B------:R-:W2:Y:S01]  /*9800*/  LDL R28, [R1+0x10] ;  /* 0x00001000011c7983 */ /* 0x000ea20000100800 */
        /* <DEDUP_REMOVED lines=12> */
[----:B----4-:R-:W-:-:S05]  /*98d0*/  @!P4 IADD3 R30, P1, R16, R21, RZ ;  /* 0x00000015101ec210 */ /* 0x010fca0007f3e0ff */
[--C-:B---3--:R-:W-:Y:S01]  /*98e0*/  @!P4 IMAD.X R31, R20, 0x1, R5.reuse, P1 ;  /* 0x00000001141fc824 */ /* 0x108fe200008e0605 */
[----:B--2---:R-:W-:Y:S02]  /*98f0*/  @!P5 SHF.L.U32 R4, R28, 0x4, RZ ;  /* 0x000000041c04d819 */ /* 0x004fe400000006ff */
[-C--:B------:R-:W-:Y:S02]  /*9900*/  @!P4 IADD3 R28, P0, R16, R3.reuse, RZ ;  /* 0x00000003101cc210 */ /* 0x080fe40007f1e0ff */
[C---:B------:R-:W-:Y:S02]  /*9910*/  @!P5 IADD3 R32, P2, R4.reuse, R3, RZ ;  /* 0x000000030420d210 */ /* 0x040fe40007f5e0ff */
[----:B------:R-:W-:Y:S01]  /*9920*/  @!P5 IADD3 R34, P3, R4, R21, RZ ;  /* 0x000000150422d210 */ /* 0x000fe20007f7e0ff */
[----:B-1----:R-:W-:Y:S01]  /*9930*/  @!P4 IMAD.X R29, R0, 0x1, R5, P0 ;  /* 0x00000001001dc824 */ /* 0x002fe200000e0605 */
[----:B------:R-:W-:Y:S02]  /*9940*/  @!P5 SHF.R.S32.HI R3, RZ, 0x1f, R4 ;  /* 0x0000001fff03d819 */ /* 0x000fe40000011404 */
[----:B------:R-:W-:-:S02]  /*9950*/  CS2R R4, SRZ ;  /* 0x0000000000047805 */ /* 0x000fc4000001ff00 */
[----:B------:R0:W5:Y:S01]  /*9960*/  @!P4 LD.E.128 R12, desc[UR42][R28.64] ;  /* 0x0000002a1c0cc980 */ /* 0x000162000c101d00 */
[--C-:B------:R-:W-:Y:S02]  /*9970*/  @!P5 IMAD.X R33, R0, 0x1, R3.reuse, P2 ;  /* 0x000000010021d824 */ /* 0x100fe400010e0603 */
[----:B------:R-:W-:Y:S01]  /*9980*/  @!P5 IMAD.X R35, R20, 0x1, R3, P3 ;  /* 0x000000011423d824 */ /* 0x000fe200018e0603 */
[----:B------:R0:W5:Y:S04]  /*9990*/  @!P4 LD.E.128 R4, desc[UR42][R30.64] ;  /* 0x0000002a1e04c980 */ /* 0x000168000c101d00 */
[----:B------:R0:W5:Y:S04]  /*99a0*/  @!P5 LD.E.128 R24, desc[UR42][R32.64] ;  /* 0x0000002a2018d980 */ /* 0x000168000c101d00 */
[----:B------:R0:W5:Y:S02]  /*99b0*/  @!P5 LD.E.128 R8, desc[UR42][R34.64] ;  /* 0x0000002a2208d980 */ /* 0x000164000c101d00 */
.L_x_12757:
[----:B------:R-:W-:Y:S05]  /*99c0*/  BSYNC B1 ;  /* 0x0000000000017941 */ /* 0x000fea0003800000 */
.L_x_12756:
        /* <DEDUP_REMOVED lines=10> */
.L_x_12986:
[----:B------:R-:W-:Y:S05]  /*9a70*/  BSYNC B1 ;  /* 0x0000000000017941 */ /* 0x000fea0003800000 */
.L_x_12758:
        /* <DEDUP_REMOVED lines=40> */
[C---:B------:R-:W-:Y:S02]  /*9d00*/  LEA.HI R20, R0.reuse, R0, RZ, 0x1 ;  /* 0x0000000000147211 */ /* 0x040fe400078f08ff */
[----:B------:R-:W-:Y:S02]  /*9d10*/  SHF.L.U32 R0, R0, 0x4, RZ ;  /* 0x0000000400007819 */ /* 0x000fe400000006ff */
[----:B------:R-:W-:-:S02]  /*9d20*/  SHF.R.S32.HI R20, RZ, 0x1, R20 ;  /* 0x00000001ff147819 */ /* 0x000fc40000011414 */
[----:B------:R-:W-:Y:S02]  /*9d30*/  LOP3.LUT R0, R62, 0x10, R0, 0xf8, !PT ;  /* 0x000000103e007812 */ /* 0x000fe400078ef800 */
[----:B------:R-:W-:Y:S01]  /*9d40*/  LOP3.LUT R32, R4, 0xff, RZ, 0xc0, !PT ;  /* 0x000000ff04207812 */ /* 0x000fe200078ec0ff */
[----:B------:R-:W-:Y:S01]  /*9d50*/  IMAD R21, R20, 0x1800, R61 ;  /* 0x0000180014157824 */ /* 0x000fe200078e023d */
[----:B------:R-:W-:Y:S02]  /*9d60*/  LOP3.LUT R0, R0, R60, RZ, 0x3c, !PT ;  /* 0x0000003c00007212 */ /* 0x000fe400078e3cff */
[----:B------:R-:W-:Y:S02]  /*9d70*/  PRMT R20, R29, 0x7604, R28 ;  /* 0x000076041d147816 */ /* 0x000fe4000000001c */
[----:B------:R-:W-:Y:S01]  /*9d80*/  IADD3 R0, R18, R21, R0 ;  /* 0x0000001512007210 */ /* 0x000fe20007ffe000 */
[----:B------:R-:W0:Y:S01]  /*9d90*/  LDS.128 R28, [R37+0xf000] ;  /* 0x00f00000251c7984 */ /* 0x000e220000000c00 */
[----:B------:R-:W-:-:S02]  /*9da0*/  PRMT R45, R33, 0x7604, R32 ;  /* 0x00007604212d7816 */ /* 0x000fc40000000020 */
[----:B------:R-:W-:Y:S01]  /*9db0*/  LOP3.LUT R21, R5, 0xff, RZ, 0xc0, !PT ;  /* 0x000000ff05157812 */ /* 0x000fe200078ec0ff */
[----:B------:R-:W1:Y:S01]  /*9dc0*/  LDS.128 R32, [R0+0xf000] ;  /* 0x00f0000000207984 */ /* 0x000e620000000c00 */
[----:B------:R-:W-:Y:S02]  /*9dd0*/  LOP3.LUT R42, R6, 0xff, RZ, 0xc0, !PT ;  /* 0x000000ff062a7812 */ /* 0x000fe400078ec0ff */
[----:B------:R-:W-:Y:S02]  /*9de0*/  LOP3.LUT R43, R43, 0xff, RZ, 0xc0, !PT ;  /* 0x000000ff2b2b7812 */ /* 0x000fe400078ec0ff */
[----:B------:R-:W-:Y:S02]  /*9df0*/  PRMT R40, R40, 0x7604, R21 ;  /* 0x0000760428287816 */ /* 0x000fe40000000015 */
[----:B------:R-:W-:Y:S02]  /*9e00*/  SHF.R.U32.HI R47, RZ, 0x10, R5 ;  /* 0x00000010ff2f7819 */ /* 0x000fe40000011605 */
[----:B------:R-:W-:-:S02]  /*9e10*/  SHF.R.U32.HI R21, RZ, 0x10, R13 ;  /* 0x00000010ff157819 */ /* 0x000fc4000001160d */
[----:B------:R-:W-:Y:S01]  /*9e20*/  PRMT R49, R43, 0x7604, R42 ;  /* 0x000076042b317816 */ /* 0x000fe2000000002a */
[----:B------:R-:W-:Y:S01]  /*9e30*/  IMAD.U32 R47, R47, 0x10000, RZ ;  /* 0x000100002f2f7824 */ /* 0x000fe200078e00ff */
[----:B------:R-:W-:Y:S01]  /*9e40*/  SHF.R.U32.HI R51, RZ, 0x10, R7 ;  /* 0x00000010ff337819 */ /* 0x000fe20000011607 */
[----:B------:R-:W-:Y:S01]  /*9e50*/  IMAD.U32 R21, R21, 0x10000, RZ ;  /* 0x0001000015157824 */ /* 0x000fe200078e00ff */
[----:B------:R-:W-:Y:S02]  /*9e60*/  SHF.R.U32.HI R43, RZ, 0x10, R15 ;  /* 0x00000010ff2b7819 */ /* 0x000fe4000001160f */
[----:B------:R-:W-:Y:S01]  /*9e70*/  LOP3.LUT R45, R45, 0xff0000, R4, 0xf8, !PT ;  /* 0x00ff00002d2d7812 */ /* 0x000fe200078ef804 */
        /* <DEDUP_REMOVED lines=195> */
.L_x_12761:
[----:B------:R-:W-:Y:S05]  /*aab0*/  BSYNC B1 ;  /* 0x0000000000017941 */ /* 0x000fea0003800000 */
.L_x_12760:
        /* <DEDUP_REMOVED lines=255> */
.L_x_12750:
[----:B------:R-:W-:Y:S05]  /*bab0*/  BSYNC B0 ;  /* 0x0000000000007941 */ /* 0x000fea0003800000 */
.L_x_12743:
        /* <DEDUP_REMOVED lines=8> */
.L_x_12740:
[----:B0-2---:R-:W-:-:S05]  /*bb40*/  IMAD.U32 R0, RZ, RZ, UR36 ;  /* 0x00000024ff007e24 */ /* 0x005fca000f8e00ff */
[----:B------:R-:W-:-:S13]  /*bb50*/  ISETP.NE.AND P0, PT, R0, 0x3, PT ;  /* 0x000000030000780c */ /* 0x000fda0003f05270 */
[----:B------:R-:W-:Y:S05]  /*bb60*/  @!P0 BRA `(.L_x_12762) ;  /* 0x0000000000048947 */ /* 0x000fea0003800000 */
[----:B------:R-:W-:Y:S01]  /*bb70*/  BPT.TRAP 0x1 ;  /* 0x000000040000795c */ /* 0x000fe20000300000 */
.L_x_12762:
[----:B------:R-:W-:Y:S01]  /*bb80*/  IMAD R0, R22, 0x8, R18 ;  /* 0x0000000816007824 */ /* 0x000fe200078e0212 */
[----:B-----5:R-:W-:-:S04]  /*bb90*/  SHF.L.U32 R7, R23, 0x1f, RZ ;  /* 0x0000001f17077819 */ /* 0x020fc800000006ff */
[----:B------:R0:W2:Y:S01]  /*bba0*/  SYNCS.PHASECHK.TRANS64.TRYWAIT P1, [R0+URZ+0x19c30], R7 ;  /* 0x019c3007000075a7 */ /* 0x0000a2000802017f */
[----:B------:R-:W-:Y:S05]  /*bbb0*/  @!P0 BRA `(.L_x_12763) ;  /* 0x0000000000048947 */ /* 0x000fea0003800000 */
[----:B------:R-:W-:Y:S01]  /*bbc0*/  BPT.TRAP 0x1 ;  /* 0x000000040000795c */ /* 0x000fe20000300000 */
.L_x_12763:
[----:B-1----:R-:W-:Y:S01]  /*bbd0*/  VIADD R3, R18, 0x13800 ;  /* 0x0001380012037836 */ /* 0x002fe20000000000 */
[----:B---3--:R-:W-:Y:S02]  /*bbe0*/  LOP3.LUT R4, R36, 0x10000, RZ, 0xfc, !PT ;  /* 0x0001000024047812 */ /* 0x008fe400078efcff */
[----:B------:R-:W-:Y:S02]  /*bbf0*/  MOV R5, 0xc0000010 ;  /* 0xc000001000057802 */ /* 0x000fe40000000f00 */
[----:B------:R-:W-:-:S04]  /*bc00*/  SHF.R.U32.HI R3, RZ, 0x4, R3 ;  /* 0x00000004ff037819 */ /* 0x000fc80000011603 */
[----:B------:R-:W-:-:S04]  /*bc10*/  LOP3.LUT R3, R3, 0x3fff, RZ, 0xc0, !PT ;  /* 0x00003fff03037812 */ /* 0x000fc800078ec0ff */
[----:B----4-:R-:W-:Y:S01]  /*bc20*/  LOP3.LUT R21, R3, 0x10000, RZ, 0xfc, !PT ;  /* 0x0001000003157812 */ /* 0x010fe200078efcff */
[----:B--2---:R-:W-:Y:S06]  /*bc30*/  @P1 BRA `(.L_x_12764) ;  /* 0x0000000000081947 */ /* 0x004fec0003800000 */
[----:B------:R-:W1:Y:S02]  /*bc40*/  SYNCS.PHASECHK.TRANS64.TRYWAIT P1, [R0+URZ+0x19c30], R7 ;  /* 0x019c3007000075a7 */ /* 0x000e64000802017f */
[----:B-1----:R-:W-:Y:S05]  /*bc50*/  @!P1 BRA `(.L_x_12765) ;  /* 0x0000012800909947 */ /* 0x002fea0003800000 */
.L_x_12764:
[----:B------:R-:W-:Y:S01]  /*bc60*/  IMAD R6, R22, 0x300, R21 ;  /* 0x0000030016067824 */ /* 0x000fe200078e0215 */
[----:B------:R-:W-:Y:S05]  /*bc70*/  WARPSYNC.ALL ;  /* 0x0000000000007948 */ /* 0x000fea0003800000 */
[----:B01----:R-:W-:Y:S01]  /*bc80*/  IMAD.MOV.U32 R7, RZ, RZ, -0x3ffffff0 ;  /* 0xc0000010ff077424 */ /* 0x003fe200078e00ff */
[C---:B------:R-:W-:Y:S01]  /*bc90*/  R2UR UR4, R4.reuse ;  /* 0x00000000040472ca */ /* 0x040fe200000e0000 */
[----:B------:R-:W-:Y:S01]  /*bca0*/  WARPGROUP.ARRIVE ;  /* 0x00000000000079c5 */ /* 0x000fe20000000000 */
[----:B------:R-:W-:Y:S01]  /*bcb0*/  R2UR UR5, R5 ;  /* 0x00000000050572ca */ /* 0x000fe200000e0000 */
[----:B------:R-:W-:Y:S01]  /*bcc0*/  VIADD R152, R4, 0x180 ;  /* 0x0000018004987836 */ /* 0x000fe20000000000 */
[C---:B------:R-:W-:Y:S01]  /*bcd0*/  R2UR UR6, R6.reuse ;  /* 0x00000000060672ca */ /* 0x040fe200000e0000 */
[----:B------:R-:W-:Y:S01]  /*bce0*/  VIADD R8, R6, 0x100 ;  /* 0x0000010006087836 */ /* 0x000fe20000000000 */
[----:B------:R-:W-:Y:S01]  /*bcf0*/  R2UR UR7, R7 ;  /* 0x00000000070772ca */ /* 0x000fe200000e0000 */
[----:B------:R-:W-:Y:S01]  /*bd00*/  IMAD.MOV.U32 R153, RZ, RZ, -0x3ffffff0 ;  /* 0xc0000010ff997424 */ /* 0x000fe200078e00ff */
[----:B------:R-:W-:Y:S01]  /*bd10*/  MOV R7, 0xc0000010 ;  /* 0xc000001000077802 */ /* 0x000fe20000000f00 */
[----:B------:R-:W-:-:S02]  /*bd20*/  IMAD.MOV.U32 R9, RZ, RZ, -0x3ffffff0 ;  /* 0xc0000010ff097424 */ /* 0x000fc400078e00ff */
[----:B------:R-:W-:-:S08]  /*bd30*/  VIADD R6, R6, 0x200 ;  /* 0x0000020006067836 */ /* 0x000fd00000000000 */
        /* <DEDUP_REMOVED lines=20> */
.L_x_12766:
        /* <DEDUP_REMOVED lines=9> */
[C---:B------:R-:W-:Y:S01]  /*bf10*/  FMUL.FTZ R24, R2.reuse, R40 ;  /* 0x0000002802187220 */ /* 0x040fe20000410000 */
[C---:B------:R-:W-:Y:S01]  /*bf20*/  FMUL.FTZ R91, R2.reuse, R35 ;  /* 0x00000023025b7220 */ /* 0x040fe20000410000 */
[C---:B------:R-:W-:Y:S01]  /*bf30*/  FMUL.FTZ R10, R2.reuse, R26 ;  /* 0x0000001a020a7220 */ /* 0x040fe20000410000 */
[----:B------:R-:W4:Y:S01]  /*bf40*/  LDL R37, [R1+0x38] ;  /* 0x0000380001257983 */ /* 0x000f220000100800 */
[C---:B------:R-:W-:Y:S01]  /*bf50*/  FMUL.FTZ R20, R2.reuse, R27 ;  /* 0x0000001b02147220 */ /* 0x040fe20000410000 */
[C---:B------:R-:W-:Y:S01]  /*bf60*/  FMUL.FTZ R14, R2.reuse, R36 ;  /* 0x00000024020e7220 */ /* 0x040fe20000410000 */
[C---:B------:R-:W-:Y:S01]  /*bf70*/  FMUL.FTZ R90, R2.reuse, R30 ;  /* 0x0000001e025a7220 */ /* 0x040fe20000410000 */
[----:B------:R-:W5:Y:S01]  /*bf80*/  LDL R98, [R1+0x2c] ;  /* 0x00002c0001627983 */ /* 0x000f620000100800 */
        /* <DEDUP_REMOVED lines=9> */
[----:B------:R-:W-:Y:S01]  /*c020*/  IMAD.MOV.U32 R35, RZ, RZ, -0x80 ;  /* 0xffffff80ff237424 */ /* 0x000fe200078e00ff */
[----:B------:R-:W4:Y:S01]  /*c030*/  LDL R96, [R1+0x30] ;  /* 0x0000300001607983 */ /* 0x000f220000100800 */
        /* <DEDUP_REMOVED lines=10> */
[----:B------:R-:W0:Y:S01]  /*c0e0*/  @P4 LDC R33, c[0x0][0x44c] ;  /* 0x00011300ff214b82 */ /* 0x000e220000000800 */
[C---:B------:R-:W-:Y:S01]  /*c0f0*/  FMUL.FTZ R99, R2.reuse, R70 ;  /* 0x0000004602637220 */ /* 0x040fe20000410000 */
[C---:B------:R-:W-:Y:S01]  /*c100*/  FMUL.FTZ R103, R2.reuse, R74 ;  /* 0x0000004a02677220 */ /* 0x040fe20000410000 */
[C---:B------:R-:W-:Y:S01]  /*c110*/  FMUL.FTZ R105, R2.reuse, R78 ;  /* 0x0000004e02697220 */ /* 0x040fe20000410000 */
[C---:B------:R-:W-:Y:S01]  /*c120*/  FMUL.FTZ R82, R2.reuse, R82 ;  /* 0x0000005202527220 */ /* 0x040fe20000410000 */
[----:B------:R-:W-:Y:S01]  /*c130*/  FMUL.FTZ R86, R2, R86 ;  /* 0x0000005602567220 */ /* 0x000fe20000410000 */
[----:B------:R-:W1:Y:S01]  /*c140*/  MUFU.TANH R90, R90 ;  /* 0x0000005a005a7308 */ /* 0x000e620000002400 */
[----:B------:R-:W-:Y:S01]  /*c150*/  ULDC UR4, c[0x0][0x988] ;  /* 0x0002620000047ab9 */ /* 0x000fe20000000800 */
[----:B------:R-:W1:Y:S01]  /*c160*/  @P4 LDC R34, c[0x0][0x450] ;  /* 0x00011400ff224b82 */ /* 0x000e620000000800 */
[----:B------:R-:W-:Y:S01]  /*c170*/  VIADD R0, R0, 0x19c40 ;  /* 0x00019c4000007836 */ /* 0x000fe20000000000 */
[----:B------:R-:W-:Y:S01]  /*c180*/  ULDC UR38, c[0x0][0x988] ;  /* 0x0002620000267ab9 */ /* 0x000fe20000000800 */
[----:B------:R-:W-:-:S03]  /*c190*/  ULDC UR39, c[0x0][0x988] ;  /* 0x0002620000277ab9 */ /* 0x000fc60000000800 */
[----:B------:R-:W5:Y:S08]  /*c1a0*/  MUFU.TANH R89, R89 ;  /* 0x0000005900597308 */ /* 0x000f700000002400 */
[----:B------:R-:W5:Y:S08]  /*c1b0*/  MUFU.TANH R92, R92 ;  /* 0x0000005c005c7308 */ /* 0x000f700000002400 */
[----:B------:R-:W5:Y:S08]  /*c1c0*/  MUFU.TANH R91, R91 ;  /* 0x0000005b005b7308 */ /* 0x000f700000002400 */
[----:B------:R-:W5:Y:S08]  /*c1d0*/  MUFU.TANH R93, R93 ;  /* 0x0000005d005d7308 */ /* 0x000f700000002400 */
[----:B------:R-:W-:Y:S01]  /*c1e0*/  MUFU.TANH R94, R94 ;  /* 0x0000005e005e7308 */ /* 0x000fe20000002400 */
[C---:B------:R-:W-:Y:S01]  /*c1f0*/  FMUL.FTZ R29, R2.reuse, R49 ;  /* 0x00000031021d7220 */ /* 0x040fe20000410000 */
[----:B------:R-:W-:-:S06]  /*c200*/  FMUL.FTZ R28, R2, R48 ;  /* 0x00000030021c7220 */ /* 0x000fcc0000410000 */
[----:B------:R-:W5:Y:S08]  /*c210*/  MUFU.TANH R38, R38 ;  /* 0x0000002600267308 */ /* 0x000f700000002400 */
[----:B------:R-:W5:Y:S01]  /*c220*/  MUFU.TANH R42, R42 ;  /* 0x0000002a002a7308 */ /* 0x000f620000002400 */
[----:B------:R-:W-:-:S07]  /*c230*/  FMUL.FTZ R48, R2, R51 ;  /* 0x0000003302307220 */ /* 0x000fce0000410000 */
[----:B------:R-:W5:Y:S01]  /*c240*/  MUFU.TANH R46, R46 ;  /* 0x0000002e002e7308 */ /* 0x000f620000002400 */
[C---:B------:R-:W-:Y:S01]  /*c250*/  FMUL.FTZ R31, R2.reuse, R53 ;  /* 0x00000035021f7220 */ /* 0x040fe20000410000 */
[----:B------:R-:W-:-:S06]  /*c260*/  FMUL.FTZ R30, R2, R52 ;  /* 0x00000034021e7220 */ /* 0x000fcc0000410000 */
[----:B------:R-:W5:Y:S01]  /*c270*/  MUFU.TANH R44, R44 ;  /* 0x0000002c002c7308 */ /* 0x000f620000002400 */
[C---:B------:R-:W-:Y:S01]  /*c280*/  FMUL.FTZ R52, R2.reuse, R54 ;  /* 0x0000003602347220 */ /* 0x040fe20000410000 */
[----:B------:R-:W-:-:S06]  /*c290*/  FMUL.FTZ R54, R2, R55 ;  /* 0x0000003702367220 */ /* 0x000fcc0000410000 */
        /* <DEDUP_REMOVED lines=12> */
[----:B---3--:R-:W-:Y:S01]  /*c360*/  IMAD.IADD R32, R95, 0x1, R100 ;  /* 0x000000015f207824 */ /* 0x008fe200078e0264 */
[----:B--2---:R-:W-:-:S06]  /*c370*/  LOP3.LUT R97, R97, 0xfffffffd, RZ, 0xc0, !PT ;  /* 0xfffffffd61617812 */ /* 0x004fcc00078ec0ff */
[----:B------:R-:W-:Y:S01]  /*c380*/  MUFU.TANH R105, R105 ;  /* 0x0000006900697308 */ /* 0x000fe20000002400 */
[----:B0-----:R-:W-:-:S05]  /*c390*/  @P4 IMAD.HI.U32 R33, R32, R33, RZ ;  /* 0x0000002120214227 */ /* 0x001fca00078e00ff */
[----:B-1----:R-:W-:Y:S02]  /*c3a0*/  @P4 SHF.R.U32.HI R32, RZ, R34, R33 ;  /* 0x00000022ff204219 */ /* 0x002fe40000011621 */
[----:B------:R-:W-:Y:S03]  /*c3b0*/  MUFU.TANH R82, R82 ;  /* 0x0000005200527308 */ /* 0x000fe60000002400 */
[----:B------:R-:W0:Y:S01]  /*c3c0*/  SHFL.IDX PT, R40, R32, 0x1, 0x1c1f ;  /* 0x003c1f0020287f89 */ /* 0x000e2200000e0000 */
[----:B------:R-:W-:-:S04]  /*c3d0*/  IMAD R34, R88, R35, 0x80 ;  /* 0x0000008058227424 */ /* 0x000fc800078e0223 */
[----:B------:R-:W-:Y:S01]  /*c3e0*/  MUFU.TANH R86, R86 ;  /* 0x0000005600567308 */ /* 0x000fe20000002400 */
[----:B------:R-:W-:Y:S02]  /*c3f0*/  VIADD R36, R34, 0x1 ;  /* 0x0000000122247836 */ /* 0x000fe40000000000 */
[----:B----4-:R-:W-:Y:S02]  /*c400*/  IMAD.IADD R35, R96, 0x1, R34 ;  /* 0x0000000160237824 */ /* 0x010fe400078e0222 */
[C---:B------:R-:W-:Y:S02]  /*c410*/  IMAD R34, R37.reuse, -0x2, R36 ;  /* 0xfffffffe25227824 */ /* 0x040fe400078e0224 */
[----:B------:R-:W-:Y:S01]  /*c420*/  IMAD R35, R37, -0x2, R35 ;  /* 0xfffffffe25237824 */ /* 0x000fe200078e0223 */
[----:B------:R-:W-:Y:S02]  /*c430*/  MUFU.TANH R6, R6 ;  /* 0x0000000600067308 */ /* 0x000fe40000002400 */
[----:B-----5:R-:W-:-:S06]  /*c440*/  IADD3 R34, -R98, R34, R96 ;  /* 0x0000002262227210 */ /* 0x020fcc0007ffe160 */
[----:B------:R-:W-:Y:S01]  /*c450*/  MUFU.TANH R7, R7 ;  /* 0x0000000700077308 */ /* 0x000fe20000002400 */
[----:B0-----:R-:W-:-:S04]  /*c460*/  VIADDMNMX R40, R40, R34, R35, PT ;  /* 0x0000002228287246 */ /* 0x001fc80003800123 */
[----:B------:R-:W-:-:S03]  /*c470*/  ISETP.GT.AND P1, PT, R40, RZ, PT ;  /* 0x000000ff2800720c */ /* 0x000fc60003f24270 */
[----:B------:R-:W-:Y:S01]  /*c480*/  MUFU.TANH R11, R11 ;  /* 0x0000000b000b7308 */ /* 0x000fe20000002400 */
[C---:B------:R-:W-:Y:S02]  /*c490*/  ISETP.GT.AND P2, PT, R40.reuse, 0x1, PT ;  /* 0x000000012800780c */ /* 0x040fe40003f44270 */
[----:B------:R-:W-:Y:S02]  /*c4a0*/  ISETP.GT.AND P3, PT, R40, 0x8, PT ;  /* 0x000000082800780c */ /* 0x000fe40003f64270 */
[----:B------:R-:W-:Y:S02]  /*c4b0*/  FSEL R37, R10, -INF , P1 ;  /* 0xff8000000a257808 */ /* 0x000fe40000800000 */
[----:B------:R-:W-:Y:S01]  /*c4c0*/  FSEL R36, R20, -INF , P2 ;  /* 0xff80000014247808 */ /* 0x000fe20001000000 */
[----:B------:R-:W-:Y:S01]  /*c4d0*/  MUFU.TANH R14, R14 ;  /* 0x0000000e000e7308 */ /* 0x000fe20000002400 */
[----:B------:R-:W-:Y:S02]  /*c4e0*/  ISETP.GT.AND P1, PT, R40, 0x9, PT ;  /* 0x000000092800780c */ /* 0x000fe40003f24270 */
[----:B------:R-:W-:-:S02]  /*c4f0*/  FSEL R41, R90, -INF , P3 ;  /* 0xff8000005a297808 */ /* 0x000fc40001800000 */
[----:B------:R-:W-:Y:S02]  /*c500*/  FMNMX.FTZ R20, R37, R36, !PT ;  /* 0x0000002425147209 */ /* 0x000fe40007810000 */
[C---:B------:R-:W-:Y:S01]  /*c510*/  ISETP.GT.AND P2, PT, R40.reuse, 0x10, PT ;  /* 0x000000102800780c */ /* 0x040fe20003f44270 */
[----:B------:R-:W-:Y:S01]  /*c520*/  MUFU.TANH R24, R24 ;  /* 0x0000001800187308 */ /* 0x000fe20000002400 */
[----:B------:R-:W-:Y:S02]  /*c530*/  FSEL R39, R89, -INF , P1 ;  /* 0xff80000059277808 */ /* 0x000fe40000800000 */
[----:B------:R-:W-:Y:S02]  /*c540*/  FMNMX.FTZ R20, R41, R20, !PT ;  /* 0x0000001429147209 */ /* 0x000fe40007810000 */
[----:B------:R-:W-:Y:S02]  /*c550*/  ISETP.GT.AND P1, PT, R40, 0x11, PT ;  /* 0x000000112800780c */ /* 0x000fe40003f24270 */
[----:B------:R-:W-:Y:S01]  /*c560*/  FSEL R45, R92, -INF , P2 ;  /* 0xff8000005c2d7808 */ /* 0x000fe20001000000 */
[----:B------:R-:W-:Y:S01]  /*c570*/  MUFU.TANH R25, R25 ;  /* 0x0000001900197308 */ /* 0x000fe20000002400 */
[----:B------:R-:W-:-:S02]  /*c580*/  FMNMX.FTZ R20, R39, R20, !PT ;  /* 0x0000001427147209 */ /* 0x000fc40007810000 */
[C---:B------:R-:W-:Y:S02]  /*c590*/  ISETP.GT.AND P2, PT, R40.reuse, 0x18, PT ;  /* 0x000000182800780c */ /* 0x040fe40003f44270 */
[----:B------:R-:W-:Y:S02]  /*c5a0*/  FSEL R43, R91, -INF , P1 ;  /* 0xff8000005b2b7808 */ /* 0x000fe40000800000 */
[----:B------:R-:W-:Y:S01]  /*c5b0*/  FMNMX.FTZ R20, R45, R20, !PT ;  /* 0x000000142d147209 */ /* 0x000fe20007810000 */
[----:B------:R-:W-:Y:S01]  /*c5c0*/  MUFU.TANH R26, R26 ;  /* 0x0000001a001a7308 */ /* 0x000fe20000002400 */
[----:B------:R-:W-:Y:S02]  /*c5d0*/  ISETP.GT.AND P1, PT, R40, 0x19, PT ;  /* 0x000000192800780c */ /* 0x000fe40003f24270 */
[----:B------:R-:W-:Y:S02]  /*c5e0*/  FSEL R49, R93, -INF , P2 ;  /* 0xff8000005d317808 */ /* 0x000fe40001000000 */
[----:B------:R-:W-:-:S02]  /*c5f0*/  FMNMX.FTZ R20, R43, R20, !PT ;  /* 0x000000142b147209 */ /* 0x000fc40007810000 */
[----:B------:R-:W-:Y:S01]  /*c600*/  ISETP.GT.AND P2, PT, R40, 0x20, PT ;  /* 0x000000202800780c */ /* 0x000fe20003f44270 */
[----:B------:R-:W-:Y:S01]  /*c610*/  MUFU.TANH R27, R27 ;  /* 0x0000001b001b7308 */ /* 0x000fe20000002400 */
[----:B------:R-:W-:Y:S02]  /*c620*/  FSEL R47, R38, -INF , P1 ;  /* 0xff800000262f7808 */ /* 0x000fe40000800000 */
[----:B------:R-:W-:Y:S02]  /*c630*/  FMNMX.FTZ R20, R49, R20, !PT ;  /* 0x0000001431147209 */ /* 0x000fe40007810000 */
[----:B------:R-:W-:Y:S02]  /*c640*/  ISETP.GT.AND P1, PT, R40, 0x21, PT ;  /* 0x000000212800780c */ /* 0x000fe40003f24270 */
[----:B------:R-:W-:Y:S01]  /*c650*/  FSEL R53, R94, -INF , P2 ;  /* 0xff8000005e357808 */ /* 0x000fe20001000000 */
[----:B------:R-:W-:Y:S01]  /*c660*/  MUFU.TANH R28, R28 ;  /* 0x0000001c001c7308 */ /* 0x000fe20000002400 */
[----:B------:R-:W-:Y:S01]  /*c670*/  FMNMX.FTZ R20, R47, R20, !PT ;  /* 0x000000142f147209 */ /* 0x000fe20007810000 */
[----:B------:R-:W-:Y:S01]  /*c680*/  FMUL.FTZ R33, R2, R56 ;  /* 0x0000003802217220 */ /* 0x000fe20000410000 */
[----:B------:R-:W-:-:S02]  /*c690*/  ISETP.GT.AND P2, PT, R40, 0x28, PT ;  /* 0x000000282800780c */ /* 0x000fc40003f44270 */
[----:B------:R-:W-:Y:S02]  /*c6a0*/  FSEL R51, R42, -INF , P1 ;  /* 0xff8000002a337808 */ /* 0x000fe40000800000 */
[----:B------:R-:W-:Y:S01]  /*c6b0*/  FMNMX.FTZ R38, R53, R20, !PT ;  /* 0x0000001435267209 */ /* 0x000fe20007810000 */
[C---:B------:R-:W-:Y:S01]  /*c6c0*/  FMUL.FTZ R56, R2.reuse, R58 ;  /* 0x0000003a02387220 */ /* 0x040fe20000410000 */
[----:B------:R-:W-:Y:S01]  /*c6d0*/  FMUL.FTZ R58, R2, R59 ;  /* 0x0000003b023a7220 */ /* 0x000fe20000410000 */
[----:B------:R-:W-:Y:S02]  /*c6e0*/  ISETP.GT.AND P1, PT, R40, 0x29, PT ;  /* 0x000000292800780c */ /* 0x000fe40003f24270 */
[----:B------:R-:W-:Y:S02]  /*c6f0*/  FSEL R59, R46, -INF , P2 ;  /* 0xff8000002e3b7808 */ /* 0x000fe40001000000 */
[----:B------:R-:W-:Y:S02]  /*c700*/  FMNMX.FTZ R38, R51, R38, !PT ;  /* 0x0000002633267209 */ /* 0x000fe40007810000 */
[----:B------:R-:W-:-:S02]  /*c710*/  ISETP.GT.AND P2, PT, R40, 0x30, PT ;  /* 0x000000302800780c */ /* 0x000fc40003f44270 */
[----:B------:R-:W-:Y:S02]  /*c720*/  FSEL R55, R44, -INF , P1 ;  /* 0xff8000002c377808 */ /* 0x000fe40000800000 */
[----:B------:R-:W-:Y:S01]  /*c730*/  FMNMX.FTZ R38, R59, R38, !PT ;  /* 0x000000263b267209 */ /* 0x000fe20007810000 */
[----:B------:R-:W0:Y:S01]  /*c740*/  MUFU.TANH R56, R56 ;  /* 0x0000003800387308 */ /* 0x000e220000002400 */
[----:B------:R-:W-:Y:S01]  /*c750*/  FMUL.FTZ R95, R2, R67 ;  /* 0x00000043025f7220 */ /* 0x000fe20000410000 */
[----:B------:R-:W-:Y:S02]  /*c760*/  ISETP.GT.AND P1, PT, R40, 0x31, PT ;  /* 0x000000312800780c */ /* 0x000fe40003f24270 */
[----:B------:R-:W-:Y:S02]  /*c770*/  FSEL R67, R50, -INF , P2 ;  /* 0xff80000032437808 */ /* 0x000fe40001000000 */
[----:B------:R-:W-:Y:S01]  /*c780*/  FMNMX.FTZ R38, R55, R38, !PT ;  /* 0x0000002637267209 */ /* 0x000fe20007810000 */
[----:B------:R-:W-:Y:S01]  /*c790*/  FMUL.FTZ R10, R2, R63 ;  /* 0x0000003f020a7220 */ /* 0x000fe20000410000 */
[----:B------:R-:W-:Y:S01]  /*c7a0*/  @P4 LOP3.LUT R97, R97, 0x2, RZ, 0xfc, !PT ;  /* 0x0000000261614812 */ /* 0x000fe200078efcff */
[----:B------:R-:W1:Y:S01]  /*c7b0*/  MUFU.TANH R58, R58 ;  /* 0x0000003a003a7308 */ /* 0x000e620000002400 */
[----:B------:R-:W-:-:S02]  /*c7c0*/  ISETP.GT.AND P2, PT, R40, 0x38, PT ;  /* 0x000000382800780c */ /* 0x000fc40003f44270 */
[----:B------:R-:W-:Y:S02]  /*c7d0*/  FSEL R63, R48, -INF , P1 ;  /* 0xff800000303f7808 */ /* 0x000fe40000800000 */
[----:B------:R-:W-:Y:S01]  /*c7e0*/  FMNMX.FTZ R38, R67, R38, !PT ;  /* 0x0000002643267209 */ /* 0x000fe20007810000 */
[----:B------:R2:W-:Y:S01]  /*c7f0*/  STL [R1+0x40], R97 ;  /* 0x0000406101007387 */ /* 0x0005e20000100800 */
[----:B------:R-:W-:Y:S02]  /*c800*/  ISETP.GT.AND P1, PT, R40, 0x39, PT ;  /* 0x000000392800780c */ /* 0x000fe40003f24270 */
[----:B------:R-:W-:Y:S01]  /*c810*/  FSEL R75, R52, -INF , P2 ;  /* 0xff800000344b7808 */ /* 0x000fe20001000000 */
[----:B------:R-:W3:Y:S01]  /*c820*/  MUFU.TANH R10, R10 ;  /* 0x0000000a000a7308 */ /* 0x000ee20000002400 */
[----:B------:R-:W-:Y:S01]  /*c830*/  FMNMX.FTZ R38, R63, R38, !PT ;  /* 0x000000263f267209 */ /* 0x000fe20007810000 */
[----:B------:R-:W-:Y:S01]  /*c840*/  FMUL.FTZ R20, R2, R71 ;  /* 0x0000004702147220 */ /* 0x000fe20000410000 */
[----:B------:R-:W-:Y:S01]  /*c850*/  ISETP.GT.AND P2, PT, R40, 0x40, PT ;  /* 0x000000402800780c */ /* 0x000fe20003f44270 */
[C---:B------:R-:W-:Y:S01]  /*c860*/  FMUL.FTZ R46, R2.reuse, R65 ;  /* 0x00000041022e7220 */ /* 0x040fe20000410000 */
[----:B--2---:R-:W-:Y:S01]  /*c870*/  FMUL.FTZ R97, R2, R66 ;  /* 0x0000004202617220 */ /* 0x004fe20000410000 */
[----:B------:R-:W-:-:S02]  /*c880*/  FSEL R71, R54, -INF , P1 ;  /* 0xff80000036477808 */ /* 0x000fc40000800000 */
[----:B------:R-:W-:Y:S01]  /*c890*/  MUFU.TANH R95, R95 ;  /* 0x0000005f005f7308 */ /* 0x000fe20000002400 */
[----:B------:R-:W-:Y:S01]  /*c8a0*/  FMNMX.FTZ R38, R75, R38, !PT ;  /* 0x000000264b267209 */ /* 0x000fe20007810000 */
[----:B------:R-:W2:Y:S01]  /*c8b0*/  LDL R102, [R1+0xc] ;  /* 0x00000c0001667983 */ /* 0x000ea20000100800 */
[----:B------:R-:W-:Y:S02]  /*c8c0*/  ISETP.GT.AND P1, PT, R40, 0x41, PT ;  /* 0x000000412800780c */ /* 0x000fe40003f24270 */
[----:B0-----:R-:W-:Y:S02]  /*c8d0*/  FSEL R91, R56, -INF , P2 ;  /* 0xff800000385b7808 */ /* 0x001fe40001000000 */
[----:B------:R-:W-:Y:S01]  /*c8e0*/  FMNMX.FTZ R38, R71, R38, !PT ;  /* 0x0000002647267209 */ /* 0x000fe20007810000 */
[----:B------:R-:W0:Y:S01]  /*c8f0*/  MUFU.TANH R97, R97 ;  /* 0x0000006100617308 */ /* 0x000e220000002400 */
[----:B------:R-:W-:Y:S02]  /*c900*/  ISETP.GT.AND P2, PT, R40, 0x48, PT ;  /* 0x000000482800780c */ /* 0x000fe40003f44270 */
[----:B-1----:R-:W-:-:S02]  /*c910*/  FSEL R89, R58, -INF , P1 ;  /* 0xff8000003a597808 */ /* 0x002fc40000800000 */
[----:B------:R-:W-:Y:S01]  /*c920*/  FMNMX.FTZ R42, R91, R38, !PT ;  /* 0x000000265b2a7209 */ /* 0x000fe20007810000 */
[----:B------:R-:W-:Y:S01]  /*c930*/  FMUL.FTZ R38, R2, R79 ;  /* 0x0000004f02267220 */ /* 0x000fe20000410000 */
[----:B------:R-:W-:Y:S02]  /*c940*/  ISETP.GT.AND P1, PT, R40, 0x49, PT ;  /* 0x000000492800780c */ /* 0x000fe40003f24270 */
[----:B------:R-:W-:Y:S02]  /*c950*/  FSEL R79, R62, -INF , P2 ;  /* 0xff8000003e4f7808 */ /* 0x000fe40001000000 */
[----:B------:R-:W-:Y:S01]  /*c960*/  FMNMX.FTZ R42, R89, R42, !PT ;  /* 0x0000002a592a7209 */ /* 0x000fe20007810000 */
[----:B------:R-:W1:Y:S01]  /*c970*/  MUFU.TANH R20, R20 ;  /* 0x0000001400147308 */ /* 0x000e620000002400 */
[----:B------:R-:W-:Y:S02]  /*c980*/  ISETP.GT.AND P2, PT, R40, 0x50, PT ;  /* 0x000000502800780c */ /* 0x000fe40003f44270 */
[----:B---3--:R-:W-:-:S02]  /*c990*/  FSEL R93, R10, -INF , P1 ;  /* 0xff8000000a5d7808 */ /* 0x008fc40000800000 */
[----:B------:R-:W-:Y:S02]  /*c9a0*/  FMNMX.FTZ R42, R79, R42, !PT ;  /* 0x0000002a4f2a7209 */ /* 0x000fe40007810000 */
[C---:B------:R-:W-:Y:S02]  /*c9b0*/  ISETP.GT.AND P1, PT, R40.reuse, 0x51, PT ;  /* 0x000000512800780c */ /* 0x040fe40003f24270 */
[----:B0-----:R-:W-:Y:S02]  /*c9c0*/  FSEL R97, R97, -INF , P2 ;  /* 0xff80000061617808 */ /* 0x001fe40001000000 */
[----:B------:R-:W-:Y:S02]  /*c9d0*/  FMNMX.FTZ R42, R93, R42, !PT ;  /* 0x0000002a5d2a7209 */ /* 0x000fe40007810000 */
[----:B------:R-:W-:Y:S02]  /*c9e0*/  ISETP.GT.AND P2, PT, R40, 0x58, PT ;  /* 0x000000582800780c */ /* 0x000fe40003f44270 */
[----:B------:R-:W-:-:S02]  /*c9f0*/  FSEL R95, R95, -INF , P1 ;  /* 0xff8000005f5f7808 */ /* 0x000fc40000800000 */
[----:B------:R-:W-:Y:S02]  /*ca00*/  FMNMX.FTZ R42, R97, R42, !PT ;  /* 0x0000002a612a7209 */ /* 0x000fe40007810000 */
[----:B------:R-:W-:Y:S02]  /*ca10*/  ISETP.GT.AND P1, PT, R40, 0x59, PT ;  /* 0x000000592800780c */ /* 0x000fe40003f24270 */
[----:B------:R-:W-:Y:S02]  /*ca20*/  FSEL R99, R99, -INF , P2 ;  /* 0xff80000063637808 */ /* 0x000fe40001000000 */
[----:B------:R-:W-:Y:S01]  /*ca30*/  FMNMX.FTZ R42, R95, R42, !PT ;  /* 0x0000002a5f2a7209 */ /* 0x000fe20007810000 */
[----:B------:R-:W0:Y:S01]  /*ca40*/  MUFU.TANH R38, R38 ;  /* 0x0000002600267308 */ /* 0x000e220000002400 */
[----:B------:R-:W-:Y:S01]  /*ca50*/  FMUL.FTZ R10, R2, R83 ;  /* 0x00000053020a7220 */ /* 0x000fe20000410000 */
[----:B------:R-:W-:Y:S02]  /*ca60*/  ISETP.GT.AND P2, PT, R40, 0x60, PT ;  /* 0x000000602800780c */ /* 0x000fe40003f44270 */
[----:B-1----:R-:W-:-:S02]  /*ca70*/  FSEL R83, R20, -INF , P1 ;  /* 0xff80000014537808 */ /* 0x002fc40000800000 */
[----:B------:R-:W-:Y:S02]  /*ca80*/  FMNMX.FTZ R42, R99, R42, !PT ;  /* 0x0000002a632a7209 */ /* 0x000fe40007810000 */
[C---:B------:R-:W-:Y:S02]  /*ca90*/  ISETP.GT.AND P1, PT, R40.reuse, 0x61, PT ;  /* 0x000000612800780c */ /* 0x040fe40003f24270 */
[----:B------:R-:W-:Y:S02]  /*caa0*/  FSEL R103, R103, -INF , P2 ;  /* 0xff80000067677808 */ /* 0x000fe40001000000 */
[----:B------:R-:W-:Y:S01]  /*cab0*/  FMNMX.FTZ R42, R83, R42, !PT ;  /* 0x0000002a532a7209 */ /* 0x000fe20007810000 */
[----:B------:R1:W3:Y:S01]  /*cac0*/  MUFU.TANH R44, R10 ;  /* 0x0000000a002c7308 */ /* 0x0002e20000002400 */
[----:B------:R-:W-:Y:S02]  /*cad0*/  ISETP.GT.AND P2, PT, R40, 0x68, PT ;  /* 0x000000682800780c */ /* 0x000fe40003f44270 */
[----:B------:R-:W-:-:S02]  /*cae0*/  FSEL R101, R101, -INF , P1 ;  /* 0xff80000065657808 */ /* 0x000fc40000800000 */
[----:B------:R-:W-:Y:S01]  /*caf0*/  FMNMX.FTZ R42, R103, R42, !PT ;  /* 0x0000002a672a7209 */ /* 0x000fe20007810000 */
[----:B-1----:R-:W-:Y:S01]  /*cb00*/  FMUL.FTZ R10, R2, R87 ;  /* 0x00000057020a7220 */ /* 0x002fe20000410000 */
[C---:B------:R-:W-:Y:S02]  /*cb10*/  ISETP.GT.AND P1, PT, R40.reuse, 0x69, PT ;  /* 0x000000692800780c */ /* 0x040fe40003f24270 */
[----:B------:R-:W-:Y:S02]  /*cb20*/  FSEL R105, R105, -INF , P2 ;  /* 0xff80000069697808 */ /* 0x000fe40001000000 */
[----:B------:R-:W-:Y:S01]  /*cb30*/  FMNMX.FTZ R42, R101, R42, !PT ;  /* 0x0000002a652a7209 */ /* 0x000fe20007810000 */
[----:B------:R-:W1:Y:S01]  /*cb40*/  MUFU.TANH R10, R10 ;  /* 0x0000000a000a7308 */ /* 0x000e620000002400 */
[----:B------:R-:W-:Y:S02]  /*cb50*/  ISETP.GT.AND P2, PT, R40, 0x70, PT ;  /* 0x000000702800780c */ /* 0x000fe40003f44270 */
[----:B0-----:R-:W-:-:S02]  /*cb60*/  FSEL R87, R38, -INF , P1 ;  /* 0xff80000026577808 */ /* 0x001fc40000800000 */
[----:B------:R-:W-:Y:S02]  /*cb70*/  FMNMX.FTZ R42, R105, R42, !PT ;  /* 0x0000002a692a7209 */ /* 0x000fe40007810000 */
[----:B------:R-:W-:Y:S02]  /*cb80*/  ISETP.GT.AND P1, PT, R40, 0x71, PT ;  /* 0x000000712800780c */ /* 0x000fe40003f24270 */
[----:B------:R-:W-:Y:S02]  /*cb90*/  FSEL R111, R82, -INF , P2 ;  /* 0xff800000526f7808 */ /* 0x000fe40001000000 */
[----:B------:R-:W-:Y:S01]  /*cba0*/  FMNMX.FTZ R42, R87, R42, !PT ;  /* 0x0000002a572a7209 */ /* 0x000fe20007810000 */
[----:B------:R-:W-:Y:S01]  /*cbb0*/  FMUL.FTZ R38, R2, R57 ;  /* 0x0000003902267220 */ /* 0x000fe20000410000 */
[----:B------:R-:W-:Y:S02]  /*cbc0*/  ISETP.GT.AND P2, PT, R40, 0x78, PT ;  /* 0x000000782800780c */ /* 0x000fe40003f44270 */
[----:B---3--:R-:W-:-:S02]  /*cbd0*/  FSEL R57, R44, -INF , P1 ;  /* 0xff8000002c397808 */ /* 0x008fc40000800000 */
[----:B------:R-:W-:Y:S02]  /*cbe0*/  FMNMX.FTZ R42, R111, R42, !PT ;  /* 0x0000002a6f2a7209 */ /* 0x000fe40007810000 */
[----:B------:R-:W-:Y:S02]  /*cbf0*/  ISETP.GT.AND P1, PT, R40, 0x79, PT ;  /* 0x000000792800780c */ /* 0x000fe40003f24270 */
[----:B------:R-:W-:Y:S02]  /*cc00*/  FSEL R109, R86, -INF , P2 ;  /* 0xff800000566d7808 */ /* 0x000fe40001000000 */
[----:B------:R-:W-:Y:S02]  /*cc10*/  FMNMX.FTZ R42, R57, R42, !PT ;  /* 0x0000002a392a7209 */ /* 0x000fe40007810000 */
[----:B-1----:R-:W-:Y:S02]  /*cc20*/  FSEL R107, R10, -INF , P1 ;  /* 0xff8000000a6b7808 */ /* 0x002fe40000800000 */
[----:B------:R-:W-:-:S04]  /*cc30*/  FMNMX.FTZ R10, R109, R42, !PT ;  /* 0x0000002a6d0a7209 */ /* 0x000fc80007810000 */
[----:B------:R-:W-:Y:S01]  /*cc40*/  FMNMX.FTZ R10, R107, R10, !PT ;  /* 0x0000000a6b0a7209 */ /* 0x000fe20007810000 */
[----:B------:R-:W-:-:S04]  /*cc50*/  FMUL.FTZ R42, R2, R61 ;  /* 0x0000003d022a7220 */ /* 0x000fc80000410000 */
[----:B------:R-:W0:Y:S04]  /*cc60*/  SHFL.BFLY PT, R61, R10, 0x2, 0x1f ;  /* 0x0c401f000a3d7f89 */ /* 0x000e2800000e0000 */
[----:B------:R-:W1:Y:S01]  /*cc70*/  SHFL.IDX PT, R66, R32, RZ, 0x1c1f ;  /* 0x001c1fff20427589 */ /* 0x000e6200000e0000 */
[----:B0-----:R-:W-:-:S05]  /*cc80*/  FMNMX.FTZ R20, R10, R61, !PT ;  /* 0x0000003d0a147209 */ /* 0x001fca0007810000 */
[----:B------:R-:W0:Y:S01]  /*cc90*/  SHFL.BFLY PT, R65, R20, 0x1, 0x1f ;  /* 0x0c201f0014417f89 */ /* 0x000e2200000e0000 */
[----:B-1----:R-:W-:Y:S01]  /*cca0*/  VIADDMNMX R34, R66, R34, R35, PT ;  /* 0x0000002242227246 */ /* 0x002fe20003800123 */
[----:B------:R-:W-:-:S03]  /*ccb0*/  FMUL.FTZ R48, R2, R68 ;  /* 0x0000004402307220 */ /* 0x000fc60000410000 */
        /* <DEDUP_REMOVED lines=9> */
[----:B------:R-:W-:-:S01]  /*cd50*/  FFMA.FTZ R68, R37, R20, -R62 ;  /* 0x0000001425447223 */ /* 0x000fc2000001083e */
[----:B------:R-:W-:Y:S02]  /*cd60*/  FSEL R37, R3, -INF , P1 ;  /* 0xff80000003257808 */ /* 0x000fe40000800000 */
[----:B------:R-:W-:Y:S02]  /*cd70*/  ISETP.GT.AND P1, PT, R34, 0x9, PT ;  /* 0x000000092200780c */ /* 0x000fe40003f24270 */
[----:B------:R-:W-:-:S02]  /*cd80*/  FSEL R7, R7, -INF , P3 ;  /* 0xff80000007077808 */ /* 0x000fc40001800000 */
[----:B------:R-:W-:Y:S01]  /*cd90*/  FMNMX.FTZ R66, R37, R6, !PT ;  /* 0x0000000625427209 */ /* 0x000fe20007810000 */
[----:B------:R0:W-:Y:S01]  /*cda0*/  MUFU.EX2 R32, R68 ;  /* 0x0000004400207308 */ /* 0x0001e20000000800 */
[----:B------:R-:W-:-:S01]  /*cdb0*/  FFMA.FTZ R41, R41, R20, -R62 ;  /* 0x0000001429297223 */ /* 0x000fc2000001083e */
[C---:B------:R-:W-:Y:S02]  /*cdc0*/  ISETP.GT.AND P2, PT, R34.reuse, 0x10, PT ;  /* 0x000000102200780c */ /* 0x040fe40003f44270 */
[----:B------:R-:W-:Y:S01]  /*cdd0*/  FMNMX.FTZ R66, R7, R66, !PT ;  /* 0x0000004207427209 */ /* 0x000fe20007810000 */
[----:B0-----:R-:W-:Y:S01]  /*cde0*/  FFMA.FTZ R68, R39, R20, -R62 ;  /* 0x0000001427447223 */ /* 0x001fe2000001083e */
[----:B------:R-:W-:Y:S02]  /*cdf0*/  FSEL R39, R11, -INF , P1 ;  /* 0xff8000000b277808 */ /* 0x000fe40000800000 */
[----:B------:R0:W-:Y:S01]  /*ce00*/  MUFU.EX2 R3, R41 ;  /* 0x0000002900037308 */ /* 0x0001e20000000800 */
[----:B------:R-:W-:-:S02]  /*ce10*/  ISETP.GT.AND P1, PT, R34, 0x11, PT ;  /* 0x000000112200780c */ /* 0x000fc40003f24270 */
[----:B------:R-:W-:Y:S02]  /*ce20*/  FMNMX.FTZ R66, R39, R66, !PT ;  /* 0x0000004227427209 */ /* 0x000fe40007810000 */
[----:B------:R-:W-:Y:S02]  /*ce30*/  FSEL R13, R13, -INF , P1 ;  /* 0xff8000000d0d7808 */ /* 0x000fe40000800000 */
[----:B0-----:R-:W-:Y:S02]  /*ce40*/  FSEL R41, R12, -INF , P2 ;  /* 0xff8000000c297808 */ /* 0x001fe40001000000 */
[----:B------:R-:W-:Y:S02]  /*ce50*/  ISETP.GT.AND P2, PT, R34, 0x18, PT ;  /* 0x000000182200780c */ /* 0x000fe40003f44270 */
[----:B------:R-:W-:Y:S01]  /*ce60*/  FMNMX.FTZ R66, R41, R66, !PT ;  /* 0x0000004229427209 */ /* 0x000fe20007810000 */
[----:B------:R-:W-:-:S01]  /*ce70*/  FFMA.FTZ R12, R45, R20, -R62 ;  /* 0x000000142d0c7223 */ /* 0x000fc2000001083e */
[----:B------:R-:W-:-:S02]  /*ce80*/  ISETP.GT.AND P1, PT, R34, 0x19, PT ;  /* 0x000000192200780c */ /* 0x000fc40003f24270 */
[----:B------:R-:W-:Y:S02]  /*ce90*/  FSEL R45, R14, -INF , P2 ;  /* 0xff8000000e2d7808 */ /* 0x000fe40001000000 */
[----:B------:R-:W-:Y:S02]  /*cea0*/  FMNMX.FTZ R66, R13, R66, !PT ;  /* 0x000000420d427209 */ /* 0x000fe40007810000 */
[----:B------:R-:W-:Y:S02]  /*ceb0*/  ISETP.GT.AND P2, PT, R34, 0x20, PT ;  /* 0x000000202200780c */ /* 0x000fe40003f44270 */
[----:B------:R-:W-:Y:S02]  /*cec0*/  FSEL R15, R15, -INF , P1 ;  /* 0xff8000000f0f7808 */ /* 0x000fe40000800000 */
[----:B------:R-:W-:Y:S01]  /*ced0*/  FMNMX.FTZ R66, R45, R66, !PT ;  /* 0x000000422d427209 */ /* 0x000fe20007810000 */
[----:B------:R-:W-:Y:S01]  /*cee0*/  FMUL.FTZ R50, R2, R69 ;  /* 0x0000004502327220 */ /* 0x000fe20000410000 */
[----:B------:R-:W-:-:S02]  /*cef0*/  ISETP.GT.AND P1, PT, R34, 0x21, PT ;  /* 0x000000212200780c */ /* 0x000fc40003f24270 */
[----:B------:R-:W-:Y:S02]  /*cf00*/  FSEL R69, R24, -INF , P2 ;  /* 0xff80000018457808 */ /* 0x000fe40001000000 */
[----:B------:R-:W-:Y:S01]  /*cf10*/  FMNMX.FTZ R66, R15, R66, !PT ;  /* 0x000000420f427209 */ /* 0x000fe20007810000 */
[----:B------:R-:W0:Y:S01]  /*cf20*/  MUFU.TANH R29, R29 ;  /* 0x0000001d001d7308 */ /* 0x000e220000002400 */
[C---:B------:R-:W-:Y:S02]  /*cf30*/  ISETP.GT.AND P2, PT, R34.reuse, 0x28, PT ;  /* 0x000000282200780c */ /* 0x040fe40003f44270 */
[----:B------:R-:W-:Y:S02]  /*cf40*/  FSEL R25, R25, -INF , P1 ;  /* 0xff80000019197808 */ /* 0x000fe40000800000 */
[----:B------:R-:W-:Y:S01]  /*cf50*/  FMNMX.FTZ R66, R69, R66, !PT ;  /* 0x0000004245427209 */ /* 0x000fe20007810000 */
[----:B------:R-:W-:Y:S01]  /*cf60*/  FFMA.FTZ R14, R49, R20, -R62 ;  /* 0x00000014310e7223 */ /* 0x000fe2000001083e */
[----:B------:R-:W-:Y:S01]  /*cf70*/  ISETP.GT.AND P1, PT, R34, 0x29, PT ;  /* 0x000000292200780c */ /* 0x000fe20003f24270 */
[----:B------:R-:W1:Y:S01]  /*cf80*/  MUFU.TANH R30, R30 ;  /* 0x0000001e001e7308 */ /* 0x000e620000002400 */
[----:B------:R-:W-:-:S02]  /*cf90*/  FSEL R49, R26, -INF , P2 ;  /* 0xff8000001a317808 */ /* 0x000fc40001000000 */
[----:B------:R-:W-:Y:S02]  /*cfa0*/  FMNMX.FTZ R66, R25, R66, !PT ;  /* 0x0000004219427209 */ /* 0x000fe40007810000 */
[----:B------:R-:W-:Y:S02]  /*cfb0*/  ISETP.GT.AND P2, PT, R34, 0x30, PT ;  /* 0x000000302200780c */ /* 0x000fe40003f44270 */
[----:B------:R-:W-:Y:S01]  /*cfc0*/  FSEL R27, R27, -INF , P1 ;  /* 0xff8000001b1b7808 */ /* 0x000fe20000800000 */
[----:B------:R-:W3:Y:S01]  /*cfd0*/  MUFU.TANH R31, R31 ;  /* 0x0000001f001f7308 */ /* 0x000ee20000002400 */
[----:B------:R-:W-:Y:S01]  /*cfe0*/  FMNMX.FTZ R66, R49, R66, !PT ;  /* 0x0000004231427209 */ /* 0x000fe20007810000 */
[----:B------:R-:W-:Y:S01]  /*cff0*/  FMUL.FTZ R54, R2, R73 ;  /* 0x0000004902367220 */ /* 0x000fe20000410000 */
[----:B------:R-:W-:Y:S01]  /*d000*/  ISETP.GT.AND P1, PT, R34, 0x31, PT ;  /* 0x000000312200780c */ /* 0x000fe20003f24270 */
[----:B------:R-:W-:Y:S01]  /*d010*/  FMUL.FTZ R40, R2, R60 ;  /* 0x0000003c02287220 */ /* 0x000fe20000410000 */
[----:B------:R-:W-:-:S02]  /*d020*/  FSEL R73, R28, -INF , P2 ;  /* 0xff8000001c497808 */ /* 0x000fc40001000000 */
[----:B------:R-:W-:Y:S01]  /*d030*/  FMNMX.FTZ R66, R27, R66, !PT ;  /* 0x000000421b427209 */ /* 0x000fe20007810000 */
[----:B------:R-:W4:Y:S01]  /*d040*/  MUFU.TANH R33, R33 ;  /* 0x0000002100217308 */ /* 0x000f220000002400 */
[----:B------:R-:W-:Y:S02]  /*d050*/  ISETP.GT.AND P2, PT, R34, 0x38, PT ;  /* 0x000000382200780c */ /* 0x000fe40003f44270 */
[----:B0-----:R-:W-:Y:S02]  /*d060*/  FSEL R29, R29, -INF , P1 ;  /* 0xff8000001d1d7808 */ /* 0x001fe40000800000 */
[----:B------:R-:W-:-:S03]  /*d070*/  FMNMX.FTZ R66, R73, R66, !PT ;  /* 0x0000004249427209 */ /* 0x000fc60007810000 */
[----:B------:R-:W0:Y:S01]  /*d080*/  MUFU.TANH R38, R38 ;  /* 0x0000002600267308 */ /* 0x000e220000002400 */
[----:B------:R-:W-:-:S01]  /*d090*/  FFMA.FTZ R24, R53, R20, -R62 ;  /* 0x0000001435187223 */ /* 0x000fc2000001083e */
[----:B------:R-:W-:Y:S01]  /*d0a0*/  ISETP.GT.AND P1, PT, R34, 0x39, PT ;  /* 0x000000392200780c */ /* 0x000fe20003f24270 */
[----:B------:R-:W-:Y:S01]  /*d0b0*/  FMUL.FTZ R44, R2, R64 ;  /* 0x00000040022c7220 */ /* 0x000fe20000410000 */
[----:B-1----:R-:W-:Y:S02]  /*d0c0*/  FSEL R53, R30, -INF , P2 ;  /* 0xff8000001e357808 */ /* 0x002fe40001000000 */
[----:B------:R-:W-:Y:S02]  /*d0d0*/  FMNMX.FTZ R66, R29, R66, !PT ;  /* 0x000000421d427209 */ /* 0x000fe40007810000 */
[----:B------:R-:W1:Y:S01]  /*d0e0*/  MUFU.TANH R40, R40 ;  /* 0x0000002800287308 */ /* 0x000e620000002400 */
[----:B------:R-:W-:Y:S02]  /*d0f0*/  ISETP.GT.AND P2, PT, R34, 0x40, PT ;  /* 0x000000402200780c */ /* 0x000fe40003f44270 */
[----:B---3--:R-:W-:-:S02]  /*d100*/  FSEL R31, R31, -INF , P1 ;  /* 0xff8000001f1f7808 */ /* 0x008fc40000800000 */
[----:B------:R-:W-:-:S03]  /*d110*/  FMNMX.FTZ R66, R53, R66, !PT ;  /* 0x0000004235427209 */ /* 0x000fc60007810000 */
[----:B------:R-:W3:Y:S01]  /*d120*/  MUFU.TANH R42, R42 ;  /* 0x0000002a002a7308 */ /* 0x000ee20000002400 */
[----:B------:R-:W-:Y:S02]  /*d130*/  ISETP.GT.AND P1, PT, R34, 0x41, PT ;  /* 0x000000412200780c */ /* 0x000fe40003f24270 */
[----:B----4-:R-:W-:Y:S02]  /*d140*/  FSEL R33, R33, -INF , P2 ;  /* 0xff80000021217808 */ /* 0x010fe40001000000 */
[----:B------:R-:W-:-:S03]  /*d150*/  FMNMX.FTZ R66, R31, R66, !PT ;  /* 0x000000421f427209 */ /* 0x000fc60007810000 */
[----:B------:R-:W4:Y:S01]  /*d160*/  MUFU.TANH R44, R44 ;  /* 0x0000002c002c7308 */ /* 0x000f220000002400 */
[----:B------:R-:W-:-:S01]  /*d170*/  FFMA.FTZ R26, R59, R20, -R62 ;  /* 0x000000143b1a7223 */ /* 0x000fc2000001083e */
[----:B------:R-:W-:Y:S02]  /*d180*/  ISETP.GT.AND P2, PT, R34, 0x48, PT ;  /* 0x000000482200780c */ /* 0x000fe40003f44270 */
[----:B0-----:R-:W-:Y:S02]  /*d190*/  FSEL R59, R38, -INF , P1 ;  /* 0xff800000263b7808 */ /* 0x001fe40000800000 */
[----:B------:R-:W-:Y:S02]  /*d1a0*/  FMNMX.FTZ R66, R33, R66, !PT ;  /* 0x0000004221427209 */ /* 0x000fe40007810000 */
[----:B------:R-:W0:Y:S01]  /*d1b0*/  MUFU.TANH R46, R46 ;  /* 0x0000002e002e7308 */ /* 0x000e220000002400 */
[----:B------:R-:W-:Y:S01]  /*d1c0*/  FMUL.FTZ R58, R2, R77 ;  /* 0x0000004d023a7220 */ /* 0x000fe20000410000 */
[----:B------:R-:W-:Y:S01]  /*d1d0*/  ISETP.GT.AND P1, PT, R34, 0x49, PT ;  /* 0x000000492200780c */ /* 0x000fe20003f24270 */
[----:B------:R-:W-:Y:S01]  /*d1e0*/  FMUL.FTZ R52, R2, R72 ;  /* 0x0000004802347220 */ /* 0x000fe20000410000 */
[----:B-1----:R-:W-:-:S02]  /*d1f0*/  FSEL R77, R40, -INF , P2 ;  /* 0xff800000284d7808 */ /* 0x002fc40001000000 */
[----:B------:R-:W-:Y:S02]  /*d200*/  FMNMX.FTZ R66, R59, R66, !PT ;  /* 0x000000423b427209 */ /* 0x000fe40007810000 */
[----:B------:R-:W1:Y:S01]  /*d210*/  MUFU.TANH R48, R48 ;  /* 0x0000003000307308 */ /* 0x000e620000002400 */
[----:B------:R-:W-:Y:S01]  /*d220*/  FMUL.FTZ R61, R2, R81 ;  /* 0x00000051023d7220 */ /* 0x000fe20000410000 */
[----:B------:R-:W-:Y:S01]  /*d230*/  FFMA.FTZ R81, R55, R20, -R62 ;  /* 0x0000001437517223 */ /* 0x000fe2000001083e */
[----:B------:R-:W-:Y:S02]  /*d240*/  ISETP.GT.AND P2, PT, R34, 0x50, PT ;  /* 0x000000502200780c */ /* 0x000fe40003f44270 */
[----:B---3--:R-:W-:Y:S02]  /*d250*/  FSEL R55, R42, -INF , P1 ;  /* 0xff8000002a377808 */ /* 0x008fe40000800000 */
[----:B------:R-:W-:Y:S01]  /*d260*/  FMNMX.FTZ R66, R77, R66, !PT ;  /* 0x000000424d427209 */ /* 0x000fe20007810000 */
[----:B------:R-:W3:Y:S01]  /*d270*/  MUFU.TANH R50, R50 ;  /* 0x0000003200327308 */ /* 0x000ee20000002400 */
[----:B------:R-:W-:Y:S01]  /*d280*/  FMUL.FTZ R65, R2, R85 ;  /* 0x0000005502417220 */ /* 0x000fe20000410000 */
[----:B------:R-:W-:Y:S01]  /*d290*/  ISETP.GT.AND P1, PT, R34, 0x51, PT ;  /* 0x000000512200780c */ /* 0x000fe20003f24270 */
[----:B------:R-:W-:Y:S01]  /*d2a0*/  FMUL.FTZ R56, R2, R76 ;  /* 0x0000004c02387220 */ /* 0x000fe20000410000 */
[----:B----4-:R-:W-:-:S02]  /*d2b0*/  FSEL R85, R44, -INF , P2 ;  /* 0xff8000002c557808 */ /* 0x010fc40001000000 */
[----:B------:R-:W-:Y:S02]  /*d2c0*/  FMNMX.FTZ R66, R55, R66, !PT ;  /* 0x0000004237427209 */ /* 0x000fe40007810000 */
[----:B------:R-:W4:Y:S01]  /*d2d0*/  MUFU.TANH R52, R52 ;  /* 0x0000003400347308 */ /* 0x000f220000002400 */
[----:B------:R-:W-:-:S01]  /*d2e0*/  FFMA.FTZ R28, R67, R20, -R62 ;  /* 0x00000014431c7223 */ /* 0x000fc2000001083e */
[----:B------:R-:W-:Y:S02]  /*d2f0*/  ISETP.GT.AND P2, PT, R34, 0x58, PT ;  /* 0x000000582200780c */ /* 0x000fe40003f44270 */
[----:B0-----:R-:W-:Y:S02]  /*d300*/  FSEL R67, R46, -INF , P1 ;  /* 0xff8000002e437808 */ /* 0x001fe40000800000 */
[----:B------:R-:W-:Y:S02]  /*d310*/  FMNMX.FTZ R66, R85, R66, !PT ;  /* 0x0000004255427209 */ /* 0x000fe40007810000 */
[----:B------:R-:W0:Y:S01]  /*d320*/  MUFU.TANH R54, R54 ;  /* 0x0000003600367308 */ /* 0x000e220000002400 */
[----:B------:R-:W-:Y:S01]  /*d330*/  ISETP.GT.AND P1, PT, R34, 0x59, PT ;  /* 0x000000592200780c */ /* 0x000fe20003f24270 */
[----:B------:R-:W-:Y:S01]  /*d340*/  FMUL.FTZ R60, R2, R80 ;  /* 0x00000050023c7220 */ /* 0x000fe20000410000 */
[----:B-1----:R-:W-:-:S02]  /*d350*/  FSEL R113, R48, -INF , P2 ;  /* 0xff80000030717808 */ /* 0x002fc40001000000 */
[----:B------:R-:W-:-:S03]  /*d360*/  FMNMX.FTZ R66, R67, R66, !PT ;  /* 0x0000004243427209 */ /* 0x000fc60007810000 */
[----:B------:R-:W1:Y:S01]  /*d370*/  MUFU.TANH R56, R56 ;  /* 0x0000003800387308 */ /* 0x000e620000002400 */
[----:B------:R-:W-:Y:S02]  /*d380*/  ISETP.GT.AND P2, PT, R34, 0x60, PT ;  /* 0x000000602200780c */ /* 0x000fe40003f44270 */
[----:B---3--:R-:W-:Y:S02]  /*d390*/  FSEL R115, R50, -INF , P1 ;  /* 0xff80000032737808 */ /* 0x008fe40000800000 */
[----:B------:R-:W-:-:S03]  /*d3a0*/  FMNMX.FTZ R66, R113, R66, !PT ;  /* 0x0000004271427209 */ /* 0x000fc60007810000 */
[----:B------:R-:W3:Y:S01]  /*d3b0*/  MUFU.TANH R58, R58 ;  /* 0x0000003a003a7308 */ /* 0x000ee20000002400 */
[----:B------:R-:W-:Y:S01]  /*d3c0*/  ISETP.GT.AND P1, PT, R34, 0x61, PT ;  /* 0x000000612200780c */ /* 0x000fe20003f24270 */
[----:B------:R-:W-:Y:S01]  /*d3d0*/  FMUL.FTZ R64, R2, R84 ;  /* 0x0000005402407220 */ /* 0x000fe20000410000 */
        /* <DEDUP_REMOVED lines=8> */
[----:B------:R-:W-:Y:S02]  /*d460*/  ISETP.GT.AND P1, PT, R34, 0x69, PT ;  /* 0x000000692200780c */ /* 0x000fe40003f24270 */
[----:B-1----:R-:W-:-:S02]  /*d470*/  FSEL R119, R56, -INF , P2 ;  /* 0xff80000038777808 */ /* 0x002fc40001000000 */
[----:B------:R-:W-:-:S03]  /*d480*/  FMNMX.FTZ R66, R75, R66, !PT ;  /* 0x000000424b427209 */ /* 0x000fc60007810000 */
[----:B------:R-:W1:Y:S01]  /*d490*/  MUFU.TANH R64, R64 ;  /* 0x0000004000407308 */ /* 0x000e620000002400 */
[----:B------:R-:W-:Y:S02]  /*d4a0*/  ISETP.GT.AND P2, PT, R34, 0x70, PT ;  /* 0x000000702200780c */ /* 0x000fe40003f44270 */
[----:B---3--:R-:W-:Y:S02]  /*d4b0*/  FSEL R121, R58, -INF , P1 ;  /* 0xff8000003a797808 */ /* 0x008fe40000800000 */
[----:B------:R-:W-:-:S03]  /*d4c0*/  FMNMX.FTZ R66, R119, R66, !PT ;  /* 0x0000004277427209 */ /* 0x000fc60007810000 */
[----:B------:R-:W3:Y:S01]  /*d4d0*/  MUFU.TANH R65, R65 ;  /* 0x0000004100417308 */ /* 0x000ee20000002400 */
[----:B------:R-:W-:Y:S02]  /*d4e0*/  ISETP.GT.AND P1, PT, R34, 0x71, PT ;  /* 0x000000712200780c */ /* 0x000fe40003f24270 */
[----:B----4-:R-:W-:Y:S02]  /*d4f0*/  FSEL R123, R60, -INF , P2 ;  /* 0xff8000003c7b7808 */ /* 0x010fe40001000000 */
[----:B------:R-:W-:Y:S01]  /*d500*/  FMNMX.FTZ R66, R121, R66, !PT ;  /* 0x0000004279427209 */ /* 0x000fe20007810000 */
[----:B------:R-:W-:Y:S01]  /*d510*/  FFMA.FTZ R38, R91, R20, -R62 ;  /* 0x000000145b267223 */ /* 0x000fe2000001083e */
[----:B------:R-:W-:Y:S02]  /*d520*/  ISETP.GT.AND P2, PT, R34, 0x78, PT ;  /* 0x000000782200780c */ /* 0x000fe40003f44270 */
[----:B0-----:R-:W-:Y:S02]  /*d530*/  FSEL R91, R61, -INF , P1 ;  /* 0xff8000003d5b7808 */ /* 0x001fe40000800000 */
[----:B------:R-:W-:-:S02]  /*d540*/  FMNMX.FTZ R66, R123, R66, !PT ;  /* 0x000000427b427209 */ /* 0x000fc40007810000 */
[----:B------:R-:W-:Y:S02]  /*d550*/  ISETP.GT.AND P1, PT, R34, 0x79, PT ;  /* 0x000000792200780c */ /* 0x000fe40003f24270 */
[----:B-1----:R-:W-:Y:S02]  /*d560*/  FSEL R125, R64, -INF , P2 ;  /* 0xff800000407d7808 */ /* 0x002fe40001000000 */
[----:B------:R-:W-:Y:S02]  /*d570*/  FMNMX.FTZ R66, R91, R66, !PT ;  /* 0x000000425b427209 */ /* 0x000fe40007810000 */
[----:B---3--:R-:W-:Y:S02]  /*d580*/  FSEL R127, R65, -INF , P1 ;  /* 0xff800000417f7808 */ /* 0x008fe40000800000 */
[----:B------:R-:W-:-:S04]  /*d590*/  FMNMX.FTZ R66, R125, R66, !PT ;  /* 0x000000427d427209 */ /* 0x000fc80007810000 */
[----:B------:R-:W-:-:S05]  /*d5a0*/  FMNMX.FTZ R66, R127, R66, !PT ;  /* 0x000000427f427209 */ /* 0x000fca0007810000 */
[----:B------:R-:W0:Y:S02]  /*d5b0*/  SHFL.BFLY PT, R11, R66, 0x2, 0x1f ;  /* 0x0c401f00420b7f89 */ /* 0x000e2400000e0000 */
[----:B0-----:R-:W-:-:S05]  /*d5c0*/  FMNMX.FTZ R50, R66, R11, !PT ;  /* 0x0000000b42327209 */ /* 0x001fca0007810000 */
[----:B------:R-:W0:Y:S01]  /*d5d0*/  SHFL.BFLY PT, R11, R50, 0x1, 0x1f ;  /* 0x0c201f00320b7f89 */ /* 0x000e2200000e0000 */
[----:B------:R-:W-:-:S04]  /*d5e0*/  FFMA.FTZ R36, R36, R20, -R62 ;  /* 0x0000001424247223 */ /* 0x000fc8000001083e */
[----:B------:R-:W1:Y:S01]  /*d5f0*/  MUFU.EX2 R35, R36 ;  /* 0x0000002400237308 */ /* 0x000e620000000800 */
[----:B0-----:R-:W-:-:S04]  /*d600*/  FMNMX.FTZ R11, R50, R11, !PT ;  /* 0x0000000b320b7209 */ /* 0x001fc80007810000 */
[C---:B------:R-:W-:Y:S01]  /*d610*/  FSETP.NEU.FTZ.AND P1, PT, R11.reuse, -INF , PT ;  /* 0xff8000000b00780b */ /* 0x040fe20003f3d000 */
[----:B------:R-:W-:-:S05]  /*d620*/  FFMA.FTZ R52, R11, R20, -8 ;  /* 0xc10000000b347423 */ /* 0x000fca0000010014 */
[----:B------:R-:W-:-:S05]  /*d630*/  FSEL R52, R52, RZ, P1 ;  /* 0x000000ff34347208 */ /* 0x000fca0000800000 */
[-CC-:B------:R-:W-:Y:S01]  /*d640*/  FFMA.FTZ R148, R37, R20.reuse, -R52.reuse ;  /* 0x0000001425947223 */ /* 0x180fe20000010834 */
[----:B------:R-:W-:-:S01]  /*d650*/  FFMA.FTZ R37, R6, R20, -R52 ;  /* 0x0000001406257223 */ /* 0x000fc20000010834 */
[-CC-:B------:R-:W-:Y:S01]  /*d660*/  FFMA.FTZ R6, R7, R20.reuse, -R52.reuse ;  /* 0x0000001407067223 */ /* 0x180fe20000010834 */
[----:B------:R-:W-:-:S03]  /*d670*/  FFMA.FTZ R39, R39, R20, -R52 ;  /* 0x0000001427277223 */ /* 0x000fc60000010834 */
[----:B------:R-:W-:Y:S01]  /*d680*/  MUFU.EX2 R148, R148 ;  /* 0x0000009400947308 */ /* 0x000fe20000000800 */
[----:B------:R-:W-:-:S07]  /*d690*/  FFMA.FTZ R150, R41, R20, -R52 ;  /* 0x0000001429967223 */ /* 0x000fce0000010834 */
[----:B------:R-:W0:Y:S01]  /*d6a0*/  MUFU.EX2 R37, R37 ;  /* 0x0000002500257308 */ /* 0x000e220000000800 */
[----:B------:R-:W-:-:S01]  /*d6b0*/  FFMA.FTZ R43, R43, R20, -R62 ;  /* 0x000000142b2b7223 */ /* 0x000fc2000001083e */
[----:B------:R-:W-:-:S06]  /*d6c0*/  FFMA.FTZ R7, R13, R20, -R52 ;  /* 0x000000140d077223 */ /* 0x000fcc0000010834 */
[----:B------:R-:W3:Y:S08]  /*d6d0*/  MUFU.EX2 R6, R6 ;  /* 0x0000000600067308 */ /* 0x000ef00000000800 */
[----:B------:R-:W4:Y:S01]  /*d6e0*/  MUFU.EX2 R36, R68 ;  /* 0x0000004400247308 */ /* 0x000f220000000800 */
[----:B------:R-:W-:-:S01]  /*d6f0*/  FFMA.FTZ R41, R45, R20, -R52 ;  /* 0x000000142d297223 */ /* 0x000fc20000010834 */
[----:B-1----:R-:W-:-:S06]  /*d700*/  FADD.FTZ R60, R32, R35 ;  /* 0x00000023203c7221 */ /* 0x002fcc0000010000 */
[----:B------:R-:W1:Y:S01]  /*d710*/  MUFU.EX2 R39, R39 ;  /* 0x0000002700277308 */ /* 0x000e620000000800 */
[----:B------:R-:W-:-:S01]  /*d720*/  FFMA.FTZ R47, R47, R20, -R62 ;  /* 0x000000142f2f7223 */ /* 0x000fc2000001083e */
[----:B------:R-:W-:-:S06]  /*d730*/  FFMA.FTZ R13, R25, R20, -R52 ;  /* 0x00000014190d7223 */ /* 0x000fcc0000010834 */
[----:B------:R-:W5:Y:S01]  /*d740*/  MUFU.EX2 R12, R12 ;  /* 0x0000000c000c7308 */ /* 0x000f620000000800 */
[----:B------:R-:W-:-:S01]  /*d750*/  FFMA.FTZ R25, R49, R20, -R52 ;  /* 0x0000001431197223 */ /* 0x000fc20000010834 */
[-CC-:B------:R-:W-:Y:S01]  /*d760*/  FFMA.FTZ R56, R27, R20.reuse, -R52.reuse ;  /* 0x000000141b387223 */ /* 0x180fe20000010834 */
[----:B------:R-:W-:-:S05]  /*d770*/  FFMA.FTZ R27, R53, R20, -R52 ;  /* 0x00000014351b7223 */ /* 0x000fca0000010834 */
[----:B------:R-:W2:Y:S01]  /*d780*/  MUFU.EX2 R150, R150 ;  /* 0x0000009600967308 */ /* 0x000ea20000000800 */
[----:B0-----:R-:W-:-:S01]  /*d790*/  FADD.FTZ R49, R148, R37 ;  /* 0x0000002594317221 */ /* 0x001fc20000010000 */
[-C--:B------:R-:W-:Y:S01]  /*d7a0*/  FFMA.FTZ R34, R79, R20.reuse, -R62 ;  /* 0x000000144f227223 */ /* 0x080fe2000001083e */
[----:B------:R-:W-:-:S05]  /*d7b0*/  FFMA.FTZ R54, R15, R20, -R52 ;  /* 0x000000140f367223 */ /* 0x000fca0000010834 */
[----:B------:R-:W0:Y:S01]  /*d7c0*/  MUFU.EX2 R43, R43 ;  /* 0x0000002b002b7308 */ /* 0x000e220000000800 */
[----:B------:R-:W-:-:S01]  /*d7d0*/  FADD.FTZ R53, R3, R60 ;  /* 0x0000003c03357221 */ /* 0x000fc20000010000 */
[-CC-:B------:R-:W-:Y:S01]  /*d7e0*/  FFMA.FTZ R61, R89, R20.reuse, -R62.reuse ;  /* 0x00000014593d7223 */ /* 0x180fe2000001083e */
[----:B------:R-:W-:-:S01]  /*d7f0*/  FFMA.FTZ R79, R93, R20, -R62 ;  /* 0x000000145d4f7223 */ /* 0x000fc2000001083e */
[----:B------:R-:W-:-:S04]  /*d800*/  FFMA.FTZ R51, R51, R20, -R62 ;  /* 0x0000001433337223 */ /* 0x000fc8000001083e */
[----:B------:R-:W0:Y:S01]  /*d810*/  MUFU.EX2 R7, R7 ;  /* 0x0000000700077308 */ /* 0x000e220000000800 */
[----:B------:R-:W-:-:S01]  /*d820*/  FFMA.FTZ R63, R63, R20, -R62 ;  /* 0x000000143f3f7223 */ /* 0x000fc2000001083e */
[-CC-:B------:R-:W-:Y:S01]  /*d830*/  FFMA.FTZ R71, R71, R20.reuse, -R62.reuse ;  /* 0x0000001447477223 */ /* 0x180fe2000001083e */
[----:B------:R-:W-:-:S01]  /*d840*/  FFMA.FTZ R40, R97, R20, -R62 ;  /* 0x0000001461287223 */ /* 0x000fc2000001083e */
[-CC-:B------:R-:W-:Y:S01]  /*d850*/  FFMA.FTZ R65, R95, R20.reuse, -R62.reuse ;  /* 0x000000145f417223 */ /* 0x180fe2000001083e */
[----:B------:R-:W-:-:S03]  /*d860*/  FFMA.FTZ R42, R99, R20, -R62 ;  /* 0x00000014632a7223 */ /* 0x000fc6000001083e */
        /* <DEDUP_REMOVED lines=11> */
[----:B---3--:R-:W-:-:S01]  /*d920*/  FADD.FTZ R62, R6, R49 ;  /* 0x00000031063e7221 */ /* 0x008fc20000010000 */
[----:B------:R-:W-:Y:S01]  /*d930*/  FFMA.FTZ R144, R69, R20, -R52 ;  /* 0x0000001445907223 */ /* 0x000fe20000010834 */
[----:B----4-:R-:W-:-:S05]  /*d940*/  FADD.FTZ R53, R36, R53 ;  /* 0x0000003524357221 */ /* 0x010fca0000010000 */
[----:B------:R-:W3:Y:S01]  /*d950*/  MUFU.EX2 R47, R47 ;  /* 0x0000002f002f7308 */ /* 0x000ee20000000800 */
[----:B-1----:R-:W-:-:S01]  /*d960*/  FADD.FTZ R49, R39, R62 ;  /* 0x0000003e27317221 */ /* 0x002fc20000010000 */
[----:B-----5:R-:W-:-:S06]  /*d970*/  FADD.FTZ R64, R12, R53 ;  /* 0x000000350c407221 */ /* 0x020fcc0000010000 */
[----:B------:R-:W1:Y:S01]  /*d980*/  MUFU.EX2 R54, R54 ;  /* 0x0000003600367308 */ /* 0x000e620000000800 */
[----:B--2---:R-:W-:-:S01]  /*d990*/  FADD.FTZ R62, R150, R49 ;  /* 0x00000031963e7221 */ /* 0x004fc20000010000 */
[----:B0-----:R-:W-:-:S06]  /*d9a0*/  FADD.FTZ R49, R43, R64 ;  /* 0x000000402b317221 */ /* 0x001fcc0000010000 */
[----:B------:R-:W0:Y:S01]  /*d9b0*/  MUFU.EX2 R24, R24 ;  /* 0x0000001800187308 */ /* 0x000e220000000800 */
[----:B------:R-:W-:-:S01]  /*d9c0*/  FADD.FTZ R62, R7, R62 ;  /* 0x0000003e073e7221 */ /* 0x000fc20000010000 */
[----:B------:R-:W-:-:S06]  /*d9d0*/  FADD.FTZ R64, R14, R49 ;  /* 0x000000310e407221 */ /* 0x000fcc0000010000 */
[----:B------:R-:W2:Y:S08]  /*d9e0*/  MUFU.EX2 R144, R144 ;  /* 0x0000009000907308 */ /* 0x000eb00000000800 */
[----:B------:R-:W4:Y:S01]  /*d9f0*/  MUFU.EX2 R51, R51 ;  /* 0x0000003300337308 */ /* 0x000f220000000800 */
[----:B------:R-:W-:-:S01]  /*da00*/  FADD.FTZ R49, R41, R62 ;  /* 0x0000003e29317221 */ /* 0x000fc20000010000 */
[----:B------:R-:W-:-:S06]  /*da10*/  FFMA.FTZ R146, R73, R20, -R52 ;  /* 0x0000001449927223 */ /* 0x000fcc0000010834 */
[----:B------:R-:W5:Y:S01]  /*da20*/  MUFU.EX2 R13, R13 ;  /* 0x0000000d000d7308 */ /* 0x000f620000000800 */
[----:B---3--:R-:W-:-:S07]  /*da30*/  FADD.FTZ R53, R47, R64 ;  /* 0x000000402f357221 */ /* 0x008fce0000010000 */
[----:B------:R-:W3:Y:S01]  /*da40*/  MUFU.EX2 R26, R26 ;  /* 0x0000001a001a7308 */ /* 0x000ee20000000800 */
[----:B-1----:R-:W-:-:S01]  /*da50*/  FADD.FTZ R49, R54, R49 ;  /* 0x0000003136317221 */ /* 0x002fc20000010000 */
[----:B------:R-:W-:-:S06]  /*da60*/  FFMA.FTZ R15, R29, R20, -R52 ;  /* 0x000000141d0f7223 */ /* 0x000fcc0000010834 */
[----:B------:R-:W1:Y:S01]  /*da70*/  MUFU.EX2 R25, R25 ;  /* 0x0000001900197308 */ /* 0x000e620000000800 */
[----:B0-----:R-:W-:-:S07]  /*da80*/  FADD.FTZ R64, R24, R53 ;  /* 0x0000003518407221 */ /* 0x001fce0000010000 */
[----:B------:R-:W0:Y:S01]  /*da90*/  MUFU.EX2 R81, R81 ;  /* 0x0000005100517308 */ /* 0x000e220000000800 */
[----:B--2---:R-:W-:-:S01]  /*daa0*/  FADD.FTZ R62, R144, R49 ;  /* 0x00000031903e7221 */ /* 0x004fc20000010000 */
[----:B----4-:R-:W-:-:S06]  /*dab0*/  FADD.FTZ R49, R51, R64 ;  /* 0x0000004033317221 */ /* 0x010fcc0000010000 */
[----:B------:R-:W2:Y:S08]  /*dac0*/  MUFU.EX2 R56, R56 ;  /* 0x0000003800387308 */ /* 0x000eb00000000800 */
[----:B------:R-:W4:Y:S01]  /*dad0*/  MUFU.EX2 R28, R28 ;  /* 0x0000001c001c7308 */ /* 0x000f220000000800 */
[----:B------:R-:W-:Y:S01]  /*dae0*/  F2FP.SATFINITE.E4M3.F32.PACK_AB_MERGE_C R151, R47, R14, RZ ;  /* 0x0000000e2f97723e */ /* 0x000fe200048070ff */
[----:B-----5:R-:W-:-:S06]  /*daf0*/  FADD.FTZ R62, R13, R62 ;  /* 0x0000003e0d3e7221 */ /* 0x020fcc0000010000 */
[----:B------:R-:W5:Y:S01]  /*db00*/  MUFU.EX2 R146, R146 ;  /* 0x0000009200927308 */ /* 0x000f620000000800 */
[----:B------:R-:W-:-:S01]  /*db10*/  FFMA.FTZ R58, R31, R20, -R52 ;  /* 0x000000141f3a7223 */ /* 0x000fc20000010834 */
[----:B---3--:R-:W-:-:S06]  /*db20*/  FADD.FTZ R14, R26, R49 ;  /* 0x000000311a0e7221 */ /* 0x008fcc0000010000 */
[----:B------:R-:W3:Y:S01]  /*db30*/  MUFU.EX2 R63, R63 ;  /* 0x0000003f003f7308 */ /* 0x000ee20000000800 */
[----:B------:R-:W-:Y:S01]  /*db40*/  F2FP.SATFINITE.E4M3.F32.PACK_AB_MERGE_C R47, R39, R6, RZ ;  /* 0x00000006272f723e */ /* 0x000fe200048070ff */
[----:B-1----:R-:W-:Y:S01]  /*db50*/  FADD.FTZ R39, R25, R62 ;  /* 0x0000003e19277221 */ /* 0x002fe20000010000 */
[----:B------:R-:W-:-:S05]  /*db60*/  F2FP.SATFINITE.E4M3.F32.PACK_AB_MERGE_C R54, R54, R41, RZ ;  /* 0x000000293636723e */ /* 0x000fca00048070ff */
[----:B------:R-:W1:Y:S01]  /*db70*/  MUFU.EX2 R15, R15 ;  /* 0x0000000f000f7308 */ /* 0x000e620000000800 */
[----:B------:R-:W-:-:S01]  /*db80*/  FFMA.FTZ R140, R33, R20, -R52 ;  /* 0x00000014218c7223 */ /* 0x000fc20000010834 */
[----:B0-----:R-:W-:-:S06]  /*db90*/  FADD.FTZ R41, R81, R14 ;  /* 0x0000000e51297221 */ /* 0x001fcc0000010000 */
[----:B------:R-:W0:Y:S01]  /*dba0*/  MUFU.EX2 R30, R30 ;  /* 0x0000001e001e7308 */ /* 0x000e220000000800 */
[----:B------:R-:W-:Y:S01]  /*dbb0*/  F2FP.SATFINITE.E4M3.F32.PACK_AB_MERGE_C R149, R36, R3, RZ ;  /* 0x000000032495723e */ /* 0x000fe200048070ff */
[----:B--2---:R-:W-:-:S06]  /*dbc0*/  FADD.FTZ R39, R56, R39 ;  /* 0x0000002738277221 */ /* 0x004fcc0000010000 */
[----:B------:R-:W-:Y:S01]  /*dbd0*/  MUFU.EX2 R71, R71 ;  /* 0x0000004700477308 */ /* 0x000fe20000000800 */
[----:B------:R-:W-:-:S01]  /*dbe0*/  FFMA.FTZ R29, R59, R20, -R52 ;  /* 0x000000143b1d7223 */ /* 0x000fc20000010834 */
[----:B----4-:R-:W-:-:S06]  /*dbf0*/  FADD.FTZ R36, R28, R41 ;  /* 0x000000291c247221 */ /* 0x010fcc0000010000 */
[----:B------:R-:W2:Y:S01]  /*dc00*/  MUFU.EX2 R27, R27 ;  /* 0x0000001b001b7308 */ /* 0x000ea20000000800 */
[----:B------:R-:W-:Y:S01]  /*dc10*/  F2FP.SATFINITE.E4M3.F32.PACK_AB_MERGE_C R49, R56, R25, RZ ;  /* 0x000000193831723e */ /* 0x000fe200048070ff */
[----:B-----5:R-:W-:-:S06]  /*dc20*/  FADD.FTZ R14, R146, R39 ;  /* 0x00000027920e7221 */ /* 0x020fcc0000010000 */
[----:B------:R-:W4:Y:S01]  /*dc30*/  MUFU.EX2 R58, R58 ;  /* 0x0000003a003a7308 */ /* 0x000f220000000800 */
[----:B------:R-:W-:-:S01]  /*dc40*/  FFMA.FTZ R31, R77, R20, -R52 ;  /* 0x000000144d1f7223 */ /* 0x000fc20000010834 */
[----:B---3--:R-:W-:-:S06]  /*dc50*/  FADD.FTZ R25, R63, R36 ;  /* 0x000000243f197221 */ /* 0x008fcc0000010000 */
[----:B------:R-:W3:Y:S01]  /*dc60*/  MUFU.EX2 R38, R38 ;  /* 0x0000002600267308 */ /* 0x000ee20000000800 */
[----:B------:R-:W-:Y:S01]  /*dc70*/  F2FP.SATFINITE.E4M3.F32.PACK_AB_MERGE_C R151, R43, R12, R151 ;  /* 0x0000000c2b97723e */ /* 0x000fe20004807097 */
[----:B-1----:R-:W-:-:S06]  /*dc80*/  FADD.FTZ R14, R15, R14 ;  /* 0x0000000e0f0e7221 */ /* 0x002fcc0000010000 */
[----:B------:R-:W1:Y:S01]  /*dc90*/  MUFU.EX2 R140, R140 ;  /* 0x0000008c008c7308 */ /* 0x000e620000000800 */
[----:B0-----:R-:W-:-:S07]  /*dca0*/  FADD.FTZ R12, R30, R25 ;  /* 0x000000191e0c7221 */ /* 0x001fce0000010000 */
[----:B------:R-:W0:Y:S01]  /*dcb0*/  MUFU.EX2 R61, R61 ;  /* 0x0000003d003d7308 */ /* 0x000e220000000800 */
[----:B------:R-:W-:-:S01]  /*dcc0*/  FFMA.FTZ R55, R55, R20, -R52 ;  /* 0x0000001437377223 */ /* 0x000fc20000010834 */
[----:B--2---:R-:W-:Y:S01]  /*dcd0*/  FADD.FTZ R25, R27, R14 ;  /* 0x0000000e1b197221 */ /* 0x004fe20000010000 */
[----:B------:R-:W-:-:S05]  /*dce0*/  F2FP.SATFINITE.E4M3.F32.PACK_AB_MERGE_C R147, R71, R30, RZ ;  /* 0x0000001e4793723e */ /* 0x000fca00048070ff */
[----:B------:R-:W2:Y:S01]  /*dcf0*/  MUFU.EX2 R29, R29 ;  /* 0x0000001d001d7308 */ /* 0x000ea20000000800 */
[----:B------:R-:W-:Y:S01]  /*dd00*/  PRMT R33, R102, 0x654, R0 ;  /* 0x0000065466217816 */ /* 0x000fe20000000000 */
[----:B------:R-:W-:Y:S01]  /*dd10*/  FFMA.FTZ R142, R85, R20, -R52 ;  /* 0x00000014558e7223 */ /* 0x000fe20000010834 */
[----:B------:R-:W-:-:S05]  /*dd20*/  FADD.FTZ R71, R71, R12 ;  /* 0x0000000c47477221 */ /* 0x000fca0000010000 */
[----:B------:R-:W5:Y:S01]  /*dd30*/  MUFU.EX2 R34, R34 ;  /* 0x0000002200227308 */ /* 0x000f620000000800 */
[----:B------:R-:W-:Y:S01]  /*dd40*/  F2FP.SATFINITE.E4M3.F32.PACK_AB_MERGE_C R145, R81, R26, RZ ;  /* 0x0000001a5191723e */ /* 0x000fe200048070ff */
[----:B----4-:R-:W-:Y:S01]  /*dd50*/  FADD.FTZ R25, R58, R25 ;  /* 0x000000193a197221 */ /* 0x010fe20000010000 */
[----:B------:R4:W-:Y:S05]  /*dd60*/  SYNCS.ARRIVE.TRANS64.RED.A1T0 RZ, [R33+URZ], RZ ;  /* 0x000000ff21ff79a7 */ /* 0x0009ea000810043f */
[----:B------:R-:W-:Y:S01]  /*dd70*/  MUFU.EX2 R79, R79 ;  /* 0x0000004f004f7308 */ /* 0x000fe20000000800 */
[----:B---3--:R-:W-:-:S07]  /*dd80*/  FADD.FTZ R26, R38, R71 ;  /* 0x00000047261a7221 */ /* 0x008fce0000010000 */
[----:B------:R-:W3:Y:S01]  /*dd90*/  MUFU.EX2 R31, R31 ;  /* 0x0000001f001f7308 */ /* 0x000ee20000000800 */
[----:B----4-:R-:W-:-:S01]  /*dda0*/  FFMA.FTZ R33, R67, R20, -R52 ;  /* 0x0000001443217223 */ /* 0x010fc20000010834 */
[----:B------:R-:W-:Y:S01]  /*ddb0*/  F2FP.SATFINITE.E4M3.F32.PACK_AB_MERGE_C R150, R7, R150, R54 ;  /* 0x000000960796723e */ /* 0x000fe20004807036 */
[----:B-1----:R-:W-:-:S05]  /*ddc0*/  FADD.FTZ R14, R140, R25 ;  /* 0x000000198c0e7221 */ /* 0x002fca0000010000 */
[----:B------:R-:W1:Y:S01]  /*ddd0*/  MUFU.EX2 R0, R55 ;  /* 0x0000003700007308 */ /* 0x000e620000000800 */
[----:B0-----:R-:W-:-:S01]  /*dde0*/  FADD.FTZ R7, R61, R26 ;  /* 0x0000001a3d077221 */ /* 0x001fc20000010000 */
[----:B------:R-:W-:-:S06]  /*ddf0*/  FFMA.FTZ R45, R113, R20, -R52 ;  /* 0x00000014712d7223 */ /* 0x000fcc0000010834 */
[----:B------:R-:W0:Y:S01]  /*de00*/  MUFU.EX2 R40, R40 ;  /* 0x0000002800287308 */ /* 0x000e220000000800 */
[----:B------:R-:W-:Y:S01]  /*de10*/  F2FP.SATFINITE.E4M3.F32.PACK_AB_MERGE_C R145, R51, R24, R145 ;  /* 0x000000183391723e */ /* 0x000fe20004807091 */
[----:B--2---:R-:W-:-:S06]  /*de20*/  FADD.FTZ R14, R29, R14 ;  /* 0x0000000e1d0e7221 */ /* 0x004fcc0000010000 */
[----:B------:R-:W2:Y:S01]  /*de30*/  MUFU.EX2 R142, R142 ;  /* 0x0000008e008e7308 */ /* 0x000ea20000000800 */
[----:B------:R-:W-:-:S01]  /*de40*/  FFMA.FTZ R60, R115, R20, -R52 ;  /* 0x00000014733c7223 */ /* 0x000fc20000010834 */
[----:B-----5:R-:W-:-:S06]  /*de50*/  FADD.FTZ R24, R34, R7 ;  /* 0x0000000722187221 */ /* 0x020fcc0000010000 */
[----:B------:R-:W4:Y:S01]  /*de60*/  MUFU.EX2 R65, R65 ;  /* 0x0000004100417308 */ /* 0x000f220000000800 */
[----:B---3--:R-:W-:-:S01]  /*de70*/  FADD.FTZ R7, R31, R14 ;  /* 0x0000000e1f077221 */ /* 0x008fc20000010000 */
[C---:B------:R-:W-:Y:S01]  /*de80*/  F2FP.SATFINITE.E4M3.F32.PACK_AB_MERGE_C R141, R79.reuse, R34, RZ ;  /* 0x000000224f8d723e */ /* 0x040fe200048070ff */
[----:B------:R-:W-:-:S05]  /*de90*/  FADD.FTZ R79, R79, R24 ;  /* 0x000000184f4f7221 */ /* 0x000fca0000010000 */
[----:B------:R-:W-:Y:S08]  /*dea0*/  MUFU.EX2 R42, R42 ;  /* 0x0000002a002a7308 */ /* 0x000ff00000000800 */
[----:B------:R-:W3:Y:S01]  /*deb0*/  MUFU.EX2 R33, R33 ;  /* 0x0000002100217308 */ /* 0x000ee20000000800 */
[----:B------:R-:W-:-:S01]  /*dec0*/  FFMA.FTZ R117, R117, R20, -R52 ;  /* 0x0000001475757223 */ /* 0x000fc20000010834 */
[----:B------:R-:W-:Y:S01]  /*ded0*/  F2FP.SATFINITE.E4M3.F32.PACK_AB_MERGE_C R27, R58, R27, RZ ;  /* 0x0000001b3a1b723e */ /* 0x000fe200048070ff */
[----:B-1----:R-:W-:-:S05]  /*dee0*/  FADD.FTZ R7, R0, R7 ;  /* 0x0000000700077221 */ /* 0x002fca0000010000 */
[----:B------:R-:W1:Y:S01]  /*def0*/  MUFU.EX2 R83, R83 ;  /* 0x0000005300537308 */ /* 0x000e620000000800 */
[----:B0-----:R-:W-:-:S07]  /*df00*/  FADD.FTZ R14, R40, R79 ;  /* 0x0000004f280e7221 */ /* 0x001fce0000010000 */
[----:B------:R-:W0:Y:S01]  /*df10*/  MUFU.EX2 R45, R45 ;  /* 0x0000002d002d7308 */ /* 0x000e220000000800 */
[----:B------:R-:W-:Y:S01]  /*df20*/  F2FP.SATFINITE.E4M3.F32.PACK_AB_MERGE_C R31, R0, R31, RZ ;  /* 0x0000001f001f723e */ /* 0x000fe200048070ff */
[----:B------:R-:W-:Y:S01]  /*df30*/  FFMA.FTZ R75, R75, R20, -R52 ;  /* 0x000000144b4b7223 */ /* 0x000fe20000010834 */
[----:B------:R-:W-:-:S05]  /*df40*/  F2FP.SATFINITE.E4M3.F32.PACK_AB_MERGE_C R146, R15, R146, R27 ;  /* 0x000000920f92723e */ /* 0x000fca000480701b */
[----:B------:R-:W5:Y:S01]  /*df50*/  MUFU.EX2 R60, R60 ;  /* 0x0000003c003c7308 */ /* 0x000f620000000800 */
[----:B--2---:R-:W-:-:S01]  /*df60*/  FADD.FTZ R0, R142, R7 ;  /* 0x000000078e007221 */ /* 0x004fc20000010000 */
[----:B------:R-:W-:Y:S01]  /*df70*/  FFMA.FTZ R119, R119, R20, -R52 ;  /* 0x0000001477777223 */ /* 0x000fe20000010834 */
[----:B------:R-:W2:Y:S05]  /*df80*/  @P4 LDC R15, c[0x0][0x44c] ;  /* 0x00011300ff0f4b82 */ /* 0x000eaa0000000800 */
[----:B------:R-:W5:Y:S01]  /*df90*/  MUFU.EX2 R44, R44 ;  /* 0x0000002c002c7308 */ /* 0x000f620000000800 */
[----:B----4-:R-:W-:-:S01]  /*dfa0*/  FADD.FTZ R7, R65, R14 ;  /* 0x0000000e41077221 */ /* 0x010fc20000010000 */
[----:B------:R-:W-:Y:S01]  /*dfb0*/  FFMA.FTZ R121, R121, R20, -R52 ;  /* 0x0000001479797223 */ /* 0x000fe20000010834 */
[----:B---3--:R-:W-:-:S01]  /*dfc0*/  FADD.FTZ R0, R33, R0 ;  /* 0x0000000021007221 */ /* 0x008fc20000010000 */
[----:B------:R-:W3:Y:S04]  /*dfd0*/  @P4 LDC R24, c[0x0][0x450] ;  /* 0x00011400ff184b82 */ /* 0x000ee80000000800 */
[----:B------:R-:W-:Y:S01]  /*dfe0*/  MUFU.EX2 R89, R89 ;  /* 0x0000005900597308 */ /* 0x000fe20000000800 */
[----:B------:R-:W-:-:S07]  /*dff0*/  FADD.FTZ R14, R42, R7 ;  /* 0x000000072a0e7221 */ /* 0x000fce0000010000 */
[----:B------:R-:W4:Y:S01]  /*e000*/  MUFU.EX2 R3, R117 ;  /* 0x0000007500037308 */ /* 0x000f220000000800 */
[----:B-1----:R-:W-:Y:S01]  /*e010*/  F2FP.SATFINITE.E4M3.F32.PACK_AB_MERGE_C R143, R83, R42, RZ ;  /* 0x0000002a538f723e */ /* 0x002fe200048070ff */
[----:B0-----:R-:W-:-:S06]  /*e020*/  FADD.FTZ R7, R45, R0 ;  /* 0x000000002d077221 */ /* 0x001fcc0000010000 */
[----:B------:R-:W-:Y:S01]  /*e030*/  MUFU.EX2 R46, R46 ;  /* 0x0000002e002e7308 */ /* 0x000fe20000000800 */
[----:B------:R-:W-:-:S07]  /*e040*/  FADD.FTZ R83, R83, R14 ;  /* 0x0000000e53537221 */ /* 0x000fce0000010000 */
[----:B------:R-:W0:Y:S01]  /*e050*/  MUFU.EX2 R87, R87 ;  /* 0x0000005700577308 */ /* 0x000e220000000800 */
[----:B------:R-:W-:-:S07]  /*e060*/  FFMA.FTZ R123, R123, R20, -R52 ;  /* 0x000000147b7b7223 */ /* 0x000fce0000010834 */
[----:B------:R-:W1:Y:S01]  /*e070*/  MUFU.EX2 R6, R75 ;  /* 0x0000004b00067308 */ /* 0x000e620000000800 */
[C---:B-----5:R-:W-:Y:S01]  /*e080*/  F2FP.SATFINITE.E4M3.F32.PACK_AB_MERGE_C R45, R60.reuse, R45, RZ ;  /* 0x0000002d3c2d723e */ /* 0x060fe200048070ff */
[----:B------:R-:W-:-:S06]  /*e090*/  FADD.FTZ R60, R60, R7 ;  /* 0x000000073c3c7221 */ /* 0x000fcc0000010000 */
[----:B------:R-:W-:Y:S01]  /*e0a0*/  MUFU.EX2 R119, R119 ;  /* 0x0000007700777308 */ /* 0x000fe20000000800 */
[----:B------:R-:W-:-:S07]  /*e0b0*/  FADD.FTZ R14, R44, R83 ;  /* 0x000000532c0e7221 */ /* 0x000fce0000010000 */
[----:B------:R-:W5:Y:S01]  /*e0c0*/  MUFU.EX2 R12, R121 ;  /* 0x00000079000c7308 */ /* 0x000f620000000800 */
[----:B------:R-:W-:Y:S01]  /*e0d0*/  F2FP.SATFINITE.E4M3.F32.PACK_AB_MERGE_C R144, R13, R144, R49 ;  /* 0x000000900d90723e */ /* 0x000fe20004807031 */
[----:B----4-:R-:W-:Y:S01]  /*e0e0*/  FADD.FTZ R7, R3, R60 ;  /* 0x0000003c03077221 */ /* 0x010fe20000010000 */
[----:B------:R-:W-:-:S05]  /*e0f0*/  FADD.FTZ R13, R89, R14 ;  /* 0x0000000e590d7221 */ /* 0x000fca0000010000 */
[----:B------:R-:W4:Y:S01]  /*e100*/  MUFU.EX2 R48, R48 ;  /* 0x0000003000307308 */ /* 0x000f220000000800 */
[----:B0-----:R-:W-:Y:S01]  /*e110*/  F2FP.SATFINITE.E4M3.F32.PACK_AB_MERGE_C R137, R87, R46, RZ ;  /* 0x0000002e5789723e */ /* 0x001fe200048070ff */
[----:B-1----:R-:W-:Y:S01]  /*e120*/  FADD.FTZ R14, R6, R7 ;  /* 0x00000007060e7221 */ /* 0x002fe20000010000 */
[----:B------:R-:W-:-:S05]  /*e130*/  FADD.FTZ R46, R46, R13 ;  /* 0x0000000d2e2e7221 */ /* 0x000fca0000010000 */
[----:B------:R-:W-:Y:S08]  /*e140*/  MUFU.EX2 R57, R57 ;  /* 0x0000003900397308 */ /* 0x000ff00000000800 */
[----:B------:R-:W0:Y:S01]  /*e150*/  MUFU.EX2 R123, R123 ;  /* 0x0000007b007b7308 */ /* 0x000e220000000800 */
[----:B-----5:R-:W-:Y:S01]  /*e160*/  F2FP.SATFINITE.E4M3.F32.PACK_AB_MERGE_C R136, R12, R119, RZ ;  /* 0x000000770c88723e */ /* 0x020fe200048070ff */
[----:B------:R-:W-:-:S06]  /*e170*/  FADD.FTZ R119, R119, R14 ;  /* 0x0000000e77777221 */ /* 0x000fcc0000010000 */
[----:B------:R-:W-:Y:S01]  /*e180*/  MUFU.EX2 R50, R50 ;  /* 0x0000003200327308 */ /* 0x000fe20000000800 */
[----:B------:R-:W-:-:S01]  /*e190*/  FADD.FTZ R87, R87, R46 ;  /* 0x0000002e57577221 */ /* 0x000fc20000010000 */
[----:B--2---:R-:W-:-:S06]  /*e1a0*/  @P4 IMAD.HI.U32 R7, R100, R15, RZ ;  /* 0x0000000f64074227 */ /* 0x004fcc00078e00ff */
[----:B------:R-:W1:Y:S01]  /*e1b0*/  MUFU.EX2 R93, R93 ;  /* 0x0000005d005d7308 */ /* 0x000e620000000800 */
[----:B------:R-:W-:Y:S01]  /*e1c0*/  F2FP.SATFINITE.E4M3.F32.PACK_AB_MERGE_C R136, R6, R3, R136 ;  /* 0x000000030688723e */ /* 0x000fe20004807088 */
[----:B------:R-:W-:Y:S01]  /*e1d0*/  FADD.FTZ R12, R12, R119 ;  /* 0x000000770c0c7221 */ /* 0x000fe20000010000 */
[----:B------:R-:W-:Y:S02]  /*e1e0*/  IMAD.MOV.U32 R13, RZ, RZ, R100 ;  /* 0x000000ffff0d7224 */ /* 0x000fe400078e0064 */
[----:B----4-:R-:W-:Y:S01]  /*e1f0*/  FADD.FTZ R6, R48, R87 ;  /* 0x0000005730067221 */ /* 0x010fe20000010000 */
[----:B---3--:R-:W-:Y:S01]  /*e200*/  @P4 SHF.R.U32.HI R13, RZ, R24, R7 ;  /* 0x00000018ff0d4219 */ /* 0x008fe20000011607 */
[-CC-:B------:R-:W-:Y:S01]  /*e210*/  FFMA.FTZ R91, R91, R20.reuse, -R52.reuse ;  /* 0x000000145b5b7223 */ /* 0x180fe20000010834 */
[----:B------:R-:W-:-:S01]  /*e220*/  FFMA.FTZ R125, R125, R20, -R52 ;  /* 0x000000147d7d7223 */ /* 0x000fc20000010834 */
[----:B------:R-:W-:Y:S01]  /*e230*/  FFMA.FTZ R52, R127, R20, -R52 ;  /* 0x000000147f347223 */ /* 0x000fe20000010834 */
[----:B0-----:R-:W-:-:S01]  /*e240*/  FADD.FTZ R3, R123, R12 ;  /* 0x0000000c7b037221 */ /* 0x001fc20000010000 */
[----:B------:R-:W-:Y:S01]  /*e250*/  FADD.FTZ R7, R57, R6 ;  /* 0x0000000639077221 */ /* 0x000fe20000010000 */
[----:B------:R-:W-:-:S02]  /*e260*/  IADD3 R12, R13, R96, -R98 ;  /* 0x000000600d0c7210 */ /* 0x000fc40007ffe862 */
[----:B------:R-:W-:Y:S01]  /*e270*/  MUFU.EX2 R125, R125 ;  /* 0x0000007d007d7308 */ /* 0x000fe20000000800 */
[----:B-1----:R-:W-:Y:S01]  /*e280*/  F2FP.SATFINITE.E4M3.F32.PACK_AB_MERGE_C R6, R93, R50, RZ ;  /* 0x000000325d06723e */ /* 0x002fe200048070ff */
[----:B------:R-:W-:Y:S01]  /*e290*/  FADD.FTZ R50, R50, R7 ;  /* 0x0000000732327221 */ /* 0x000fe20000010000 */
[----:B------:R-:W-:-:S05]  /*e2a0*/  SHF.R.S32.HI R7, RZ, 0x1f, R12 ;  /* 0x0000001fff077819 */ /* 0x000fca000001140c */
[----:B------:R-:W0:Y:S01]  /*e2b0*/  MUFU.EX2 R52, R52 ;  /* 0x0000003400347308 */ /* 0x000e220000000800 */
[----:B------:R-:W-:-:S07]  /*e2c0*/  LEA.HI R7, R7, R12, RZ, 0x7 ;  /* 0x0000000c07077211 */ /* 0x000fce00078f38ff */
[----:B------:R-:W1:Y:S01]  /*e2d0*/  MUFU.EX2 R0, R91 ;  /* 0x0000005b00007308 */ /* 0x000e620000000800 */
[----:B------:R-:W-:Y:S01]  /*e2e0*/  SHF.R.S32.HI R7, RZ, 0x7, R7 ;  /* 0x00000007ff077819 */ /* 0x000fe20000011407 */
[----:B------:R-:W-:-:S03]  /*e2f0*/  VIADD R15, R88, 0xfffffffe ;  /* 0xfffffffe580f7836 */ /* 0x000fc60000000000 */
[----:B------:R-:W-:-:S04]  /*e300*/  VIMNMX R155, RZ, R7, !PT ;  /* 0x00000007ff9b7248 */ /* 0x000fc80007fe0100 */
[----:B------:R-:W-:Y:S02]  /*e310*/  ISETP.GE.AND P1, PT, R15, R155, PT ;  /* 0x0000009b0f00720c */ /* 0x000fe40003f26270 */
[----:B0-----:R-:W-:-:S04]  /*e320*/  F2FP.SATFINITE.E4M3.F32.PACK_AB_MERGE_C R138, R52, R125, RZ ;  /* 0x0000007d348a723e */ /* 0x001fc800048070ff */
[C---:B-1----:R-:W-:Y:S01]  /*e330*/  F2FP.SATFINITE.E4M3.F32.PACK_AB_MERGE_C R138, R0.reuse, R123, R138 ;  /* 0x0000007b008a723e */ /* 0x042fe2000480708a */
[----:B------:R-:W-:-:S01]  /*e340*/  FADD.FTZ R0, R0, R3 ;  /* 0x0000000300007221 */ /* 0x000fc20000010000 */
[----:B------:R-:W-:Y:S03]  /*e350*/  BSSY B0, `(.L_x_12767) ;  /* 0x000031d000007945 */ /* 0x000fe60003800000 */
        /* <DEDUP_REMOVED lines=37> */
[----:B------:R-:W-:Y:S01]  /*e5b0*/  BSSY B1, `(.L_x_12768) ;  /* 0x00002f6000017945 */ /* 0x000fe20003800000 */
[----:B------:R-:W-:Y:S01]  /*e5c0*/  MOV R12, R10 ;  /* 0x0000000a000c7202 */ /* 0x000fe20000000f00 */
[----:B------:R-:W-:Y:S02]  /*e5d0*/  IMAD.MOV.U32 R13, RZ, RZ, R11 ;  /* 0x000000ffff0d7224 */ /* 0x000fe400078e000b */
[----:B------:R-:W-:Y:S02]  /*e5e0*/  IMAD.MOV.U32 R7, RZ, RZ, R23 ;  /* 0x000000ffff077224 */ /* 0x000fe400078e0017 */
[----:B------:R-:W-:Y:S02]  /*e5f0*/  IMAD.MOV.U32 R6, RZ, RZ, R22 ;  /* 0x000000ffff067224 */ /* 0x000fe400078e0016 */
[----:B------:R-:W-:-:S07]  /*e600*/  IMAD.MOV.U32 R135, RZ, RZ, RZ ;  /* 0x000000ffff877224 */ /* 0x000fce00078e00ff */
.L_x_12781:
[----:B------:R-:W-:-:S04]  /*e610*/  ISETP.NE.AND P1, PT, R6, 0x1, PT ;  /* 0x000000010600780c */ /* 0x000fc80003f25270 */
[----:B------:R-:W-:-:S04]  /*e620*/  SEL R10, RZ, 0x1, P1 ;  /* 0x00000001ff0a7807 */ /* 0x000fc80000800000 */
[----:B------:R-:W-:Y:S01]  /*e630*/  LOP3.LUT R23, R7, R10, RZ, 0x3c, !PT ;  /* 0x0000000a07177212 */ /* 0x000fe200078e3cff */
[----:B------:R-:W-:Y:S06]  /*e640*/  @!P0 BRA `(.L_x_12769) ;  /* 0x0000000000048947 */ /* 0x000fec0003800000 */
[----:B------:R-:W-:Y:S01]  /*e650*/  BPT.TRAP 0x1 ;  /* 0x000000040000795c */ /* 0x000fe20000300000 */
.L_x_12769:
        /* <DEDUP_REMOVED lines=8> */
.L_x_12770:
[----:B------:R-:W-:Y:S01]  /*e6e0*/  BSSY B2, `(.L_x_12771) ;  /* 0x0000006000027945 */ /* 0x000fe20003800000 */
[----:B------:R-:W-:Y:S02]  /*e6f0*/  IMAD R24, R22, 0x300, R21 ;  /* 0x0000030016187824 */ /* 0x000fe400078e0215 */
[----:B------:R-:W-:Y:S01]  /*e700*/  IMAD.MOV.U32 R25, RZ, RZ, -0x3ffffff0 ;  /* 0xc0000010ff197424 */ /* 0x000fe200078e00ff */
[----:B-1----:R-:W-:Y:S06]  /*e710*/  @P1 BRA `(.L_x_12772) ;  /* 0x0000000000081947 */ /* 0x002fec0003800000 */
[----:B------:R-:W1:Y:S02]  /*e720*/  SYNCS.PHASECHK.TRANS64.TRYWAIT P1, [R20+URZ+0x19c30], R11 ;  /* 0x019c300b140075a7 */ /* 0x000e64000802017f */
[----:B-1----:R-:W-:Y:S05]  /*e730*/  @!P1 BRA `(.L_x_12773) ;  /* 0x000000fc00ec9947 */ /* 0x002fea0003800000 */
.L_x_12772:
[----:B------:R-:W-:Y:S05]  /*e740*/  BSYNC B2 ;  /* 0x0000000000027941 */ /* 0x000fea0003800000 */
.L_x_12771:
[C---:B------:R-:W-:Y:S01]  /*e750*/  R2UR UR6, R24.reuse ;  /* 0x00000000180672ca */ /* 0x040fe200000e0000 */
[----:B------:R-:W-:Y:S01]  /*e760*/  VIADD R10, R24, 0x100 ;  /* 0x00000100180a7836 */ /* 0x000fe20000000000 */
[----:B------:R-:W-:Y:S01]  /*e770*/  R2UR UR7, R25 ;  /* 0x00000000190772ca */ /* 0x000fe200000e0000 */
[----:B------:R-:W-:Y:S01]  /*e780*/  IMAD.MOV.U32 R25, RZ, RZ, -0x3ffffff0 ;  /* 0xc0000010ff197424 */ /* 0x000fe200078e00ff */
[----:B------:R-:W-:Y:S01]  /*e790*/  R2UR UR4, R4 ;  /* 0x00000000040472ca */ /* 0x000fe200000e0000 */
[----:B01----:R-:W-:Y:S01]  /*e7a0*/  IMAD.MOV.U32 R11, RZ, RZ, -0x3ffffff0 ;  /* 0xc0000010ff0b7424 */ /* 0x003fe200078e00ff */
[----:B------:R-:W-:Y:S02]  /*e7b0*/  R2UR UR5, R5 ;  /* 0x00000000050572ca */ /* 0x000fe400000e0000 */
[----:B------:R-:W-:Y:S02]  /*e7c0*/  IADD3 R24, R24, 0x200, RZ ;  /* 0x0000020018187810 */ /* 0x000fe40007ffe0ff */
[----:B------:R-:W-:-:S02]  /*e7d0*/  R2UR UR15, R25 ;  /* 0x00000000190f72ca */ /* 0x000fc400000e0000 */
[----:B------:R-:W-:Y:S02]  /*e7e0*/  R2UR UR14, R24 ;  /* 0x00000000180e72ca */ /* 0x000fe400000e0000 */
[----:B------:R-:W-:Y:S01]  /*e7f0*/  WARPGROUP.ARRIVE ;  /* 0x00000000000079c5 */ /* 0x000fe20000000000 */
[----:B------:R-:W-:Y:S02]  /*e800*/  R2UR UR10, R10 ;  /* 0x000000000a0a72ca */ /* 0x000fe400000e0000 */
[----:B------:R-:W-:Y:S02]  /*e810*/  R2UR UR11, R11 ;  /* 0x000000000b0b72ca */ /* 0x000fe400000e0000 */
[----:B------:R-:W-:Y:S01]  /*e820*/  R2UR UR8, R152 ;  /* 0x00000000980872ca */ /* 0x000fe200000e0000 */
[----:B------:R-:W-:Y:S01]  /*e830*/  QGMMA.64x128x32.F32.E4M3.E4M3 R24, gdesc[UR4], RZ, !UPT, gsb0 ;  /* 0x01e00000041879f3 */ /* 0x000fe2000c0008ff */
[----:B------:R-:W-:Y:S02]  /*e840*/  R2UR UR9, R153 ;  /* 0x00000000990972ca */ /* 0x000fe400000e0000 */
        /* <DEDUP_REMOVED lines=11> */
.L_x_12774:
[----:B------:R-:W-:Y:S01]  /*e900*/  SHF.L.U32 R7, R7, 0x1f, RZ ;  /* 0x0000001f07077819 */ /* 0x000fe200000006ff */
[----:B------:R-:W-:-:S04]  /*e910*/  IMAD R14, R6, 0x8, R18 ;  /* 0x00000008060e7824 */ /* 0x000fc800078e0212 */
[----:B------:R0:W1:Y:S01]  /*e920*/  SYNCS.PHASECHK.TRANS64.TRYWAIT P1, [R14+URZ+0x19c50], R7 ;  /* 0x019c50070e0075a7 */ /* 0x000062000802017f */
[----:B------:R-:W-:Y:S05]  /*e930*/  @!P0 BRA `(.L_x_12775) ;  /* 0x0000000000048947 */ /* 0x000fea0003800000 */
[----:B------:R-:W-:Y:S01]  /*e940*/  BPT.TRAP 0x1 ;  /* 0x000000040000795c */ /* 0x000fe20000300000 */
.L_x_12775:
[----:B------:R-:W-:Y:S04]  /*e950*/  BSSY B2, `(.L_x_12776) ;  /* 0x0000004000027945 */ /* 0x000fe80003800000 */
[----:B-1----:R-:W-:Y:S05]  /*e960*/  @P1 BRA `(.L_x_12777) ;  /* 0x0000000000081947 */ /* 0x002fea0003800000 */
[----:B------:R-:W1:Y:S02]  /*e970*/  SYNCS.PHASECHK.TRANS64.TRYWAIT P1, [R14+URZ+0x19c50], R7 ;  /* 0x019c50070e0075a7 */ /* 0x000e64000802017f */
[----:B-1----:R-:W-:Y:S05]  /*e980*/  @!P1 BRA `(.L_x_12778) ;  /* 0x000000fc006c9947 */ /* 0x002fea0003800000 */
.L_x_12777:
[----:B------:R-:W-:Y:S05]  /*e990*/  BSYNC B2 ;  /* 0x0000000000027941 */ /* 0x000fea0003800000 */
.L_x_12776:
        /* <DEDUP_REMOVED lines=16> */
[----:B------:R-:W-:Y:S01]  /*eaa0*/  VIADD R6, R6, 0x6 ;  /* 0x0000000606067836 */ /* 0x000fe20000000000 */
[----:B------:R-:W-:Y:S01]  /*eab0*/  MOV R11, 0x40000040 ;  /* 0x40000040000b7802 */ /* 0x000fe20000000f00 */
[----:B------:R-:W-:Y:S02]  /*eac0*/  WARPGROUP.DEPBAR.LE gsb0, 0x0 ;  /* 0x00008000000079c5 */ /* 0x000fe40000010000 */
[----:B------:R-:W-:-:S08]  /*ead0*/  WARPGROUP.ARRIVE ;  /* 0x00000000000079c5 */ /* 0x000fd00000000000 */
        /* <DEDUP_REMOVED lines=14> */
.L_x_12779:
[----:B------:R-:W2:Y:S01]  /*ebc0*/  LDL R11, [R1+0x28] ;  /* 0x00002800010b7983 */ /* 0x000ea20000100800 */
[----:B------:R-:W0:Y:S03]  /*ebd0*/  LDC R7, c[0x0][0x448] ;  /* 0x00011200ff077b82 */ /* 0x000e260000000800 */
[----:B------:R-:W2:Y:S04]  /*ebe0*/  LDL R6, [R1+0x3c] ;  /* 0x00003c0001067983 */ /* 0x000ea80000100800 */
[----:B------:R-:W3:Y:S04]  /*ebf0*/  LDL R139, [R1+0x38] ;  /* 0x00003800018b7983 */ /* 0x000ee80000100800 */
[----:B------:R-:W4:Y:S04]  /*ec00*/  LDL R138, [R1+0x30] ;  /* 0x00003000018a7983 */ /* 0x000f280000100800 */
[----:B------:R-:W4:Y:S04]  /*ec10*/  LDL R137, [R1+0x2c] ;  /* 0x00002c0001897983 */ /* 0x000f280000100800 */
[----:B------:R-:W5:Y:S01]  /*ec20*/  LDL R136, [R1+0xc] ;  /* 0x00000c0001887983 */ /* 0x000f620000100800 */
[----:B0-----:R-:W-:-:S13]  /*ec30*/  ISETP.NE.AND P1, PT, R7, 0x1, PT ;  /* 0x000000010700780c */ /* 0x001fda0003f25270 */
[----:B------:R-:W0:Y:S08]  /*ec40*/  @P1 LDC R10, c[0x0][0x44c] ;  /* 0x00011300ff0a1b82 */ /* 0x000e300000000800 */
[----:B------:R-:W1:Y:S01]  /*ec50*/  @P1 LDC R7, c[0x0][0x450] ;  /* 0x00011400ff071b82 */ /* 0x000e620000000800 */
[----:B------:R-:W-:Y:S01]  /*ec60*/  FMUL.FTZ R80, R2, R80 ;  /* 0x0000005002507220 */ /* 0x000fe20000410000 */
[----:B------:R-:W-:-:S02]  /*ec70*/  VIADD R20, R20, 0x19c40 ;  /* 0x00019c4014147836 */ /* 0x000fc40000000000 */
[----:B------:R-:W-:Y:S01]  /*ec80*/  FMUL.FTZ R85, R2, R85 ;  /* 0x0000005502557220 */ /* 0x000fe20000410000 */
[----:B--2---:R-:W-:Y:S02]  /*ec90*/  IMAD.IADD R6, R6, 0x1, R11 ;  /* 0x0000000106067824 */ /* 0x004fe400078e020b */
[----:B------:R-:W-:Y:S02]  /*eca0*/  FMUL.FTZ R11, R2, R26 ;  /* 0x0000001a020b7220 */ /* 0x000fe40000410000 */
[----:B0-----:R-:W-:-:S04]  /*ecb0*/  @P1 IMAD.HI.U32 R10, R6, R10, RZ ;  /* 0x0000000a060a1227 */ /* 0x001fc800078e00ff */
        /* <DEDUP_REMOVED lines=24> */
[----:B------:R-:W0:Y:S01]  /*ee40*/  SHFL.IDX PT, R74, R6, RZ, 0x1c1f ;  /* 0x001c1fff064a7589 */ /* 0x000e2200000e0000 */
[C---:B------:R-:W-:Y:S01]  /*ee50*/  FMUL.FTZ R64, R2.reuse, R68 ;  /* 0x0000004402407220 */ /* 0x040fe20000410000 */
[C---:B------:R-:W-:Y:S01]  /*ee60*/  FMUL.FTZ R68, R2.reuse, R72 ;  /* 0x0000004802447220 */ /* 0x040fe20000410000 */
[----:B------:R-:W-:-:S02]  /*ee70*/  FMUL.FTZ R72, R2, R77 ;  /* 0x0000004d02487220 */ /* 0x000fc40000410000 */
[----:B------:R1:W2:Y:S01]  /*ee80*/  SHFL.IDX PT, R77, R6, 0x1, 0x1c1f ;  /* 0x003c1f00064d7f89 */ /* 0x0002a200000e0000 */
[C---:B------:R-:W-:Y:S01]  /*ee90*/  FMUL.FTZ R10, R2.reuse, R25 ;  /* 0x00000019020a7220 */ /* 0x040fe20000410000 */
[----:B-1----:R1:W-:Y:S01]  /*eea0*/  MUFU.TANH R6, R80 ;  /* 0x0000005000067308 */ /* 0x0023e20000002400 */
[----:B------:R-:W-:Y:S01]  /*eeb0*/  FMUL.FTZ R25, R2, R29 ;  /* 0x0000001d02197220 */ /* 0x000fe20000410000 */
[----:B-1----:R-:W-:-:S04]  /*eec0*/  IMAD.MOV.U32 R80, RZ, RZ, -0x80 ;  /* 0xffffff80ff507424 */ /* 0x002fc800078e00ff */
[----:B------:R-:W-:Y:S02]  /*eed0*/  IMAD R80, R15, R80, 0x1 ;  /* 0x000000010f507424 */ /* 0x000fe400078e0250 */
[C---:B------:R-:W-:Y:S01]  /*eee0*/  FMUL.FTZ R29, R2.reuse, R33 ;  /* 0x00000021021d7220 */ /* 0x040fe20000410000 */
[----:B------:R-:W-:Y:S01]  /*eef0*/  FMUL.FTZ R33, R2, R37 ;  /* 0x0000002502217220 */ /* 0x000fe20000410000 */
[----:B---3--:R-:W-:Y:S01]  /*ef00*/  IMAD R80, R139, -0x2, R80 ;  /* 0xfffffffe8b507824 */ /* 0x008fe200078e0250 */
[----:B------:R-:W1:Y:S01]  /*ef10*/  MUFU.TANH R24, R24 ;  /* 0x0000001800187308 */ /* 0x000e620000002400 */
[----:B-----5:R-:W-:Y:S01]  /*ef20*/  PRMT R20, R136, 0x654, R20 ;  /* 0x0000065488147816 */ /* 0x020fe20000000014 */
[C---:B------:R-:W-:Y:S02]  /*ef30*/  FMUL.FTZ R37, R2.reuse, R41 ;  /* 0x0000002902257220 */ /* 0x040fe40000410000 */
[----:B----4-:R-:W-:Y:S01]  /*ef40*/  IADD3 R80, -R137, R80, R138 ;  /* 0x0000005089507210 */ /* 0x010fe20007ffe18a */
[----:B------:R-:W-:-:S03]  /*ef50*/  FMUL.FTZ R41, R2, R45 ;  /* 0x0000002d02297220 */ /* 0x000fc60000410000 */
[----:B------:R-:W3:Y:S01]  /*ef60*/  MUFU.TANH R7, R7 ;  /* 0x0000000700077308 */ /* 0x000ee20000002400 */
[C---:B------:R-:W-:Y:S01]  /*ef70*/  FMUL.FTZ R45, R2.reuse, R49 ;  /* 0x00000031022d7220 */ /* 0x040fe20000410000 */
[----:B------:R-:W-:Y:S01]  /*ef80*/  FMUL.FTZ R49, R2, R53 ;  /* 0x0000003502317220 */ /* 0x000fe20000410000 */
[----:B0-----:R-:W-:Y:S01]  /*ef90*/  IMAD.IADD R74, R80, 0x1, R74 ;  /* 0x00000001504a7824 */ /* 0x001fe200078e024a */
[----:B------:R0:W-:Y:S04]  /*efa0*/  SYNCS.ARRIVE.TRANS64.RED.A1T0 RZ, [R20+URZ], RZ ;  /* 0x000000ff14ff79a7 */ /* 0x0001e8000810043f */
[----:B------:R-:W4:Y:S01]  /*efb0*/  MUFU.TANH R10, R10 ;  /* 0x0000000a000a7308 */ /* 0x000f220000002400 */
[----:B------:R-:W-:-:S07]  /*efc0*/  FMUL.FTZ R53, R2, R57 ;  /* 0x0000003902357220 */ /* 0x000fce0000410000 */
[----:B------:R-:W5:Y:S01]  /*efd0*/  MUFU.TANH R33, R33 ;  /* 0x0000002100217308 */ /* 0x000f620000002400 */
[C---:B0-----:R-:W-:Y:S01]  /*efe0*/  FMUL.FTZ R20, R2.reuse, R27 ;  /* 0x0000001b02147220 */ /* 0x041fe20000410000 */
[C---:B------:R-:W-:Y:S01]  /*eff0*/  FMUL.FTZ R27, R2.reuse, R31 ;  /* 0x0000001f021b7220 */ /* 0x040fe20000410000 */
[----:B------:R-:W-:-:S05]  /*f000*/  FMUL.FTZ R31, R2, R35 ;  /* 0x00000023021f7220 */ /* 0x000fca0000410000 */
[----:B------:R-:W0:Y:S01]  /*f010*/  MUFU.TANH R25, R25 ;  /* 0x0000001900197308 */ /* 0x000e220000002400 */
[----:B------:R-:W-:Y:S01]  /*f020*/  FMUL.FTZ R35, R2, R39 ;  /* 0x0000002702237220 */ /* 0x000fe20000410000 */
[----:B------:R-:W-:-:S06]  /*f030*/  ISETP.GT.AND P4, PT, R74, 0x8, PT ;  /* 0x000000084a00780c */ /* 0x000fcc0003f84270 */
[----:B------:R-:W2:Y:S01]  /*f040*/  MUFU.TANH R28, R28 ;  /* 0x0000001c001c7308 */ /* 0x000ea20000002400 */
[----:B------:R-:W-:-:S07]  /*f050*/  FMUL.FTZ R39, R2, R43 ;  /* 0x0000002b02277220 */ /* 0x000fce0000410000 */
[----:B------:R-:W2:Y:S01]  /*f060*/  MUFU.TANH R29, R29 ;  /* 0x0000001d001d7308 */ /* 0x000ea20000002400 */
[----:B------:R-:W-:-:S07]  /*f070*/  FMUL.FTZ R43, R2, R47 ;  /* 0x0000002f022b7220 */ /* 0x000fce0000410000 */
[----:B------:R-:W2:Y:S01]  /*f080*/  MUFU.TANH R32, R32 ;  /* 0x0000002000207308 */ /* 0x000ea20000002400 */
[C---:B------:R-:W-:Y:S01]  /*f090*/  FMUL.FTZ R47, R2.reuse, R51 ;  /* 0x00000033022f7220 */ /* 0x040fe20000410000 */
[----:B------:R-:W-:-:S06]  /*f0a0*/  FMUL.FTZ R57, R2, R61 ;  /* 0x0000003d02397220 */ /* 0x000fcc0000410000 */
[----:B------:R-:W2:Y:S01]  /*f0b0*/  MUFU.TANH R44, R44 ;  /* 0x0000002c002c7308 */ /* 0x000ea20000002400 */
[----:B------:R-:W-:Y:S01]  /*f0c0*/  ISETP.GT.AND P2, PT, R74, RZ, PT ;  /* 0x000000ff4a00720c */ /* 0x000fe20003f44270 */
[----:B------:R-:W-:Y:S01]  /*f0d0*/  FMUL.FTZ R51, R2, R55 ;  /* 0x0000003702337220 */ /* 0x000fe20000410000 */
[----:B------:R-:W-:Y:S01]  /*f0e0*/  ISETP.GT.AND P3, PT, R74, 0x1, PT ;  /* 0x000000014a00780c */ /* 0x000fe20003f64270 */
[----:B------:R-:W-:-:S04]  /*f0f0*/  FMUL.FTZ R61, R2, R65 ;  /* 0x00000041023d7220 */ /* 0x000fc80000410000 */
[----:B------:R-:W2:Y:S01]  /*f100*/  MUFU.TANH R36, R36 ;  /* 0x0000002400247308 */ /* 0x000ea20000002400 */
[----:B-1----:R-:W-:Y:S01]  /*f110*/  FSEL R24, R24, -INF , P4 ;  /* 0xff80000018187808 */ /* 0x002fe20002000000 */
[----:B------:R-:W-:Y:S01]  /*f120*/  FMUL.FTZ R55, R2, R59 ;  /* 0x0000003b02377220 */ /* 0x000fe20000410000 */
[----:B------:R-:W-:-:S05]  /*f130*/  ISETP.GT.AND P4, PT, R74, 0x19, PT ;  /* 0x000000194a00780c */ /* 0x000fca0003f84270 */
[----:B------:R-:W1:Y:S01]  /*f140*/  MUFU.TANH R37, R37 ;  /* 0x0000002500257308 */ /* 0x000e620000002400 */
[----:B------:R-:W-:-:S07]  /*f150*/  FMUL.FTZ R59, R2, R63 ;  /* 0x0000003f023b7220 */ /* 0x000fce0000410000 */
[----:B------:R-:W1:Y:S01]  /*f160*/  MUFU.TANH R40, R40 ;  /* 0x0000002800287308 */ /* 0x000e620000002400 */
[----:B------:R-:W-:-:S07]  /*f170*/  FMUL.FTZ R63, R2, R67 ;  /* 0x00000043023f7220 */ /* 0x000fce0000410000 */
[----:B------:R-:W1:Y:S01]  /*f180*/  MUFU.TANH R41, R41 ;  /* 0x0000002900297308 */ /* 0x000e620000002400 */
[----:B---3--:R-:W-:Y:S01]  /*f190*/  FSEL R7, R7, -INF , P2 ;  /* 0xff80000007077808 */ /* 0x008fe20001000000 */
[----:B------:R-:W-:Y:S01]  /*f1a0*/  FMUL.FTZ R65, R2, R69 ;  /* 0x0000004502417220 */ /* 0x000fe20000410000 */
[----:B----4-:R-:W-:-:S05]  /*f1b0*/  FSEL R10, R10, -INF , P3 ;  /* 0xff8000000a0a7808 */ /* 0x010fca0001800000 */
[----:B------:R-:W3:Y:S01]  /*f1c0*/  MUFU.TANH R53, R53 ;  /* 0x0000003500357308 */ /* 0x000ee20000002400 */
[----:B------:R-:W-:Y:S01]  /*f1d0*/  FMUL.FTZ R67, R2, R71 ;  /* 0x0000004702437220 */ /* 0x000fe20000410000 */
[----:B------:R-:W-:Y:S01]  /*f1e0*/  ISETP.GT.AND P5, PT, R74, 0x9, PT ;  /* 0x000000094a00780c */ /* 0x000fe20003fa4270 */
[----:B------:R-:W-:Y:S01]  /*f1f0*/  FMUL.FTZ R69, R2, R73 ;  /* 0x0000004902457220 */ /* 0x000fe20000410000 */
[----:B------:R-:W-:-:S04]  /*f200*/  ISETP.GT.AND P1, PT, R74, 0x10, PT ;  /* 0x000000104a00780c */ /* 0x000fc80003f24270 */
[----:B------:R-:W4:Y:S01]  /*f210*/  MUFU.TANH R45, R45 ;  /* 0x0000002d002d7308 */ /* 0x000f220000002400 */
[----:B------:R-:W-:Y:S01]  /*f220*/  ISETP.GT.AND P2, PT, R74, 0x11, PT ;  /* 0x000000114a00780c */ /* 0x000fe20003f44270 */
[----:B------:R-:W-:Y:S01]  /*f230*/  FMUL.FTZ R71, R2, R76 ;  /* 0x0000004c02477220 */ /* 0x000fe20000410000 */
[----:B------:R-:W-:-:S05]  /*f240*/  ISETP.GT.AND P3, PT, R74, 0x18, PT ;  /* 0x000000184a00780c */ /* 0x000fca0003f64270 */
[----:B------:R-:W4:Y:S01]  /*f250*/  MUFU.TANH R48, R48 ;  /* 0x0000003000307308 */ /* 0x000f220000002400 */
[----:B-----5:R-:W-:Y:S02]  /*f260*/  FSEL R33, R33, -INF , P4 ;  /* 0xff80000021217808 */ /* 0x020fe40002000000 */
[----:B------:R-:W-:-:S05]  /*f270*/  ISETP.GT.AND P4, PT, R74, 0x30, PT ;  /* 0x000000304a00780c */ /* 0x000fca0003f84270 */
[----:B------:R-:W5:Y:S01]  /*f280*/  MUFU.TANH R49, R49 ;  /* 0x0000003100317308 */ /* 0x000f620000002400 */
[----:B0-----:R-:W-:-:S07]  /*f290*/  FSEL R25, R25, -INF , P5 ;  /* 0xff80000019197808 */ /* 0x001fce0002800000 */
[----:B------:R-:W0:Y:S01]  /*f2a0*/  MUFU.TANH R52, R52 ;  /* 0x0000003400347308 */ /* 0x000e220000002400 */
[----:B--2---:R-:W-:Y:S02]  /*f2b0*/  FSEL R28, R28, -INF , P1 ;  /* 0xff8000001c1c7808 */ /* 0x004fe40000800000 */
[----:B------:R-:W-:-:S05]  /*f2c0*/  FSEL R29, R29, -INF , P2 ;  /* 0xff8000001d1d7808 */ /* 0x000fca0001000000 */
[----:B------:R-:W2:Y:S01]  /*f2d0*/  MUFU.TANH R64, R64 ;  /* 0x0000004000407308 */ /* 0x000ea20000002400 */
[----:B------:R-:W-:Y:S02]  /*f2e0*/  FSEL R32, R32, -INF , P3 ;  /* 0xff80000020207808 */ /* 0x000fe40001800000 */
[C---:B------:R-:W-:Y:S02]  /*f2f0*/  ISETP.GT.AND P5, PT, R74.reuse, 0x20, PT ;  /* 0x000000204a00780c */ /* 0x040fe40003fa4270 */
[----:B------:R-:W-:-:S03]  /*f300*/  ISETP.GT.AND P1, PT, R74, 0x21, PT ;  /* 0x000000214a00780c */ /* 0x000fc60003f24270 */
[----:B------:R-:W2:Y:S01]  /*f310*/  MUFU.TANH R56, R56 ;  /* 0x0000003800387308 */ /* 0x000ea20000002400 */
[C---:B------:R-:W-:Y:S02]  /*f320*/  ISETP.GT.AND P2, PT, R74.reuse, 0x28, PT ;  /* 0x000000284a00780c */ /* 0x040fe40003f44270 */
[----:B------:R-:W-:-:S05]  /*f330*/  ISETP.GT.AND P3, PT, R74, 0x29, PT ;  /* 0x000000294a00780c */ /* 0x000fca0003f64270 */
[----:B------:R-:W2:Y:S01]  /*f340*/  MUFU.TANH R57, R57 ;  /* 0x0000003900397308 */ /* 0x000ea20000002400 */
[----:B------:R-:W-:Y:S02]  /*f350*/  FSEL R44, R44, -INF , P4 ;  /* 0xff8000002c2c7808 */ /* 0x000fe40002000000 */
[----:B------:R-:W-:-:S05]  /*f360*/  ISETP.GT.AND P4, PT, R74, 0x41, PT ;  /* 0x000000414a00780c */ /* 0x000fca0003f84270 */
[----:B------:R-:W2:Y:S01]  /*f370*/  MUFU.TANH R60, R60 ;  /* 0x0000003c003c7308 */ /* 0x000ea20000002400 */
[----:B------:R-:W-:-:S07]  /*f380*/  FSEL R36, R36, -INF , P5 ;  /* 0xff80000024247808 */ /* 0x000fce0002800000 */
[----:B------:R-:W2:Y:S01]  /*f390*/  MUFU.TANH R61, R61 ;  /* 0x0000003d003d7308 */ /* 0x000ea20000002400 */
[----:B-1----:R-:W-:Y:S02]  /*f3a0*/  FSEL R37, R37, -INF , P1 ;  /* 0xff80000025257808 */ /* 0x002fe40000800000 */
[----:B------:R-:W-:-:S05]  /*f3b0*/  FSEL R40, R40, -INF , P2 ;  /* 0xff80000028287808 */ /* 0x000fca0001000000 */
[----:B------:R-:W1:Y:S01]  /*f3c0*/  MUFU.TANH R72, R72 ;  /* 0x0000004800487308 */ /* 0x000e620000002400 */
[----:B------:R-:W-:Y:S02]  /*f3d0*/  FSEL R41, R41, -INF , P3 ;  /* 0xff80000029297808 */ /* 0x000fe40001800000 */
[C---:B------:R-:W-:Y:S02]  /*f3e0*/  ISETP.GT.AND P5, PT, R74.reuse, 0x31, PT ;  /* 0x000000314a00780c */ /* 0x040fe40003fa4270 */
[----:B------:R-:W-:-:S03]  /*f3f0*/  ISETP.GT.AND P1, PT, R74, 0x38, PT ;  /* 0x000000384a00780c */ /* 0x000fc60003f24270 */
[----:B------:R-:W1:Y:S01]  /*f400*/  MUFU.TANH R65, R65 ;  /* 0x0000004100417308 */ /* 0x000e620000002400 */
[C---:B------:R-:W-:Y:S02]  /*f410*/  ISETP.GT.AND P2, PT, R74.reuse, 0x39, PT ;  /* 0x000000394a00780c */ /* 0x040fe40003f44270 */
[----:B------:R-:W-:-:S05]  /*f420*/  ISETP.GT.AND P3, PT, R74, 0x40, PT ;  /* 0x000000404a00780c */ /* 0x000fca0003f64270 */
[----:B------:R-:W1:Y:S01]  /*f430*/  MUFU.TANH R68, R68 ;  /* 0x0000004400447308 */ /* 0x000e620000002400 */
[----:B---3--:R-:W-:Y:S02]  /*f440*/  FSEL R53, R53, -INF , P4 ;  /* 0xff80000035357808 */ /* 0x008fe40002000000 */
[----:B------:R-:W-:-:S05]  /*f450*/  ISETP.GT.AND P4, PT, R74, 0x58, PT ;  /* 0x000000584a00780c */ /* 0x000fca0003f84270 */
[----:B------:R-:W3:Y:S01]  /*f460*/  MUFU.TANH R69, R69 ;  /* 0x0000004500457308 */ /* 0x000ee20000002400 */
[----:B----4-:R-:W-:-:S07]  /*f470*/  FSEL R45, R45, -INF , P5 ;  /* 0xff8000002d2d7808 */ /* 0x010fce0002800000 */
[----:B------:R-:W4:Y:S01]  /*f480*/  MUFU.TANH R71, R71 ;  /* 0x0000004700477308 */ /* 0x000f220000002400 */
[----:B------:R-:W-:Y:S02]  /*f490*/  FSEL R48, R48, -INF , P1 ;  /* 0xff80000030307808 */ /* 0x000fe40000800000 */
[----:B-----5:R-:W-:-:S05]  /*f4a0*/  FSEL R49, R49, -INF , P2 ;  /* 0xff80000031317808 */ /* 0x020fca0001000000 */
[----:B------:R-:W5:Y:S01]  /*f4b0*/  MUFU.TANH R11, R11 ;  /* 0x0000000b000b7308 */ /* 0x000f620000002400 */
[----:B0-----:R-:W-:Y:S02]  /*f4c0*/  FSEL R52, R52, -INF , P3 ;  /* 0xff80000034347808 */ /* 0x001fe40001800000 */
[C---:B------:R-:W-:Y:S02]  /*f4d0*/  ISETP.GT.AND P5, PT, R74.reuse, 0x48, PT ;  /* 0x000000484a00780c */ /* 0x040fe40003fa4270 */
[C---:B------:R-:W-:Y:S02]  /*f4e0*/  ISETP.GT.AND P1, PT, R74.reuse, 0x49, PT ;  /* 0x000000494a00780c */ /* 0x040fe40003f24270 */
[C---:B------:R-:W-:Y:S02]  /*f4f0*/  ISETP.GT.AND P2, PT, R74.reuse, 0x50, PT ;  /* 0x000000504a00780c */ /* 0x040fe40003f44270 */
[----:B------:R-:W-:Y:S01]  /*f500*/  ISETP.GT.AND P3, PT, R74, 0x51, PT ;  /* 0x000000514a00780c */ /* 0x000fe20003f64270 */
[----:B------:R-:W-:Y:S01]  /*f510*/  IMAD.IADD R77, R80, 0x1, R77 ;  /* 0x00000001504d7824 */ /* 0x000fe200078e024d */
[----:B--2---:R-:W-:-:S02]  /*f520*/  FSEL R64, R64, -INF , P4 ;  /* 0xff80000040407808 */ /* 0x004fc40002000000 */
[----:B------:R-:W-:Y:S02]  /*f530*/  ISETP.GT.AND P4, PT, R74, 0x69, PT ;  /* 0x000000694a00780c */ /* 0x000fe40003f84270 */
[----:B------:R-:W-:Y:S02]  /*f540*/  FSEL R56, R56, -INF , P5 ;  /* 0xff80000038387808 */ /* 0x000fe40002800000 */
[----:B------:R-:W-:Y:S02]  /*f550*/  FSEL R57, R57, -INF , P1 ;  /* 0xff80000039397808 */ /* 0x000fe40000800000 */
[----:B------:R-:W-:Y:S02]  /*f560*/  FSEL R60, R60, -INF , P2 ;  /* 0xff8000003c3c7808 */ /* 0x000fe40001000000 */
[----:B------:R-:W-:Y:S02]  /*f570*/  FSEL R61, R61, -INF , P3 ;  /* 0xff8000003d3d7808 */ /* 0x000fe40001800000 */
[----:B------:R-:W-:-:S02]  /*f580*/  ISETP.GT.AND P5, PT, R74, 0x59, PT ;  /* 0x000000594a00780c */ /* 0x000fc40003fa4270 */
[C---:B------:R-:W-:Y:S02]  /*f590*/  ISETP.GT.AND P1, PT, R74.reuse, 0x60, PT ;  /* 0x000000604a00780c */ /* 0x040fe40003f24270 */
[C---:B------:R-:W-:Y:S02]  /*f5a0*/  ISETP.GT.AND P2, PT, R74.reuse, 0x61, PT ;  /* 0x000000614a00780c */ /* 0x040fe40003f44270 */
[----:B------:R-:W-:Y:S02]  /*f5b0*/  ISETP.GT.AND P3, PT, R74, 0x68, PT ;  /* 0x000000684a00780c */ /* 0x000fe40003f64270 */
[----:B-1----:R-:W-:Y:S02]  /*f5c0*/  FSEL R72, R72, -INF , P4 ;  /* 0xff80000048487808 */ /* 0x002fe40002000000 */
[----:B------:R-:W-:Y:S02]  /*f5d0*/  ISETP.GT.AND P4, PT, R77, RZ, PT ;  /* 0x000000ff4d00720c */ /* 0x000fe40003f84270 */
[----:B------:R-:W-:-:S02]  /*f5e0*/  FSEL R65, R65, -INF , P5 ;  /* 0xff80000041417808 */ /* 0x000fc40002800000 */
[----:B------:R-:W-:Y:S02]  /*f5f0*/  FSEL R68, R68, -INF , P1 ;  /* 0xff80000044447808 */ /* 0x000fe40000800000 */
[----:B---3--:R-:W-:Y:S02]  /*f600*/  FSEL R69, R69, -INF , P2 ;  /* 0xff80000045457808 */ /* 0x008fe40001000000 */
[----:B----4-:R-:W-:Y:S02]  /*f610*/  FSEL R71, R71, -INF , P3 ;  /* 0xff80000047477808 */ /* 0x010fe40001800000 */
[C---:B------:R-:W-:Y:S02]  /*f620*/  ISETP.GT.AND P5, PT, R74.reuse, 0x70, PT ;  /* 0x000000704a00780c */ /* 0x040fe40003fa4270 */
[C---:B------:R-:W-:Y:S02]  /*f630*/  ISETP.GT.AND P1, PT, R74.reuse, 0x71, PT ;  /* 0x000000714a00780c */ /* 0x040fe40003f24270 */
[----:B------:R-:W-:-:S02]  /*f640*/  ISETP.GT.AND P2, PT, R74, 0x78, PT ;  /* 0x000000784a00780c */ /* 0x000fc40003f44270 */
[----:B------:R-:W-:Y:S02]  /*f650*/  ISETP.GT.AND P3, PT, R74, 0x79, PT ;  /* 0x000000794a00780c */ /* 0x000fe40003f64270 */
[----:B-----5:R-:W-:Y:S02]  /*f660*/  FSEL R74, R11, -INF , P4 ;  /* 0xff8000000b4a7808 */ /* 0x020fe40002000000 */
        /* <DEDUP_REMOVED lines=26> */
[----:B------:R-:W0:Y:S03]  /*f810*/  MUFU.TANH R73, R73 ;  /* 0x0000004900497308 */ /* 0x000e260000002400 */
[----:B------:R-:W-:Y:S01]  /*f820*/  FMNMX.FTZ R11, R68, R11, !PT ;  /* 0x0000000b440b7209 */ /* 0x000fe20007810000 */
[----:B------:R-:W-:-:S03]  /*f830*/  FMUL.FTZ R80, R2, R75 ;  /* 0x0000004b02507220 */ /* 0x000fc60000410000 */
[----:B------:R-:W-:Y:S01]  /*f840*/  FMNMX.FTZ R11, R69, R11, !PT ;  /* 0x0000000b450b7209 */ /* 0x000fe20007810000 */
[----:B------:R-:W1:Y:S03]  /*f850*/  MUFU.TANH R76, R76 ;  /* 0x0000004c004c7308 */ /* 0x000e660000002400 */
[----:B------:R-:W-:-:S05]  /*f860*/  FMNMX.FTZ R11, R71, R11, !PT ;  /* 0x0000000b470b7209 */ /* 0x000fca0007810000 */
[----:B------:R-:W2:Y:S01]  /*f870*/  MUFU.TANH R75, R85 ;  /* 0x00000055004b7308 */ /* 0x000ea20000002400 */
[----:B------:R-:W-:Y:S02]  /*f880*/  FSEL R6, R6, -INF , P5 ;  /* 0xff80000006067808 */ /* 0x000fe40002800000 */
[----:B------:R-:W-:Y:S02]  /*f890*/  FMNMX.FTZ R11, R72, R11, !PT ;  /* 0x0000000b480b7209 */ /* 0x000fe40007810000 */
[----:B0-----:R-:W-:Y:S02]  /*f8a0*/  FSEL R73, R73, -INF , P1 ;  /* 0xff80000049497808 */ /* 0x001fe40000800000 */
[----:B------:R-:W-:Y:S01]  /*f8b0*/  FMNMX.FTZ R11, R6, R11, !PT ;  /* 0x0000000b060b7209 */ /* 0x000fe20007810000 */
[----:B------:R-:W0:Y:S01]  /*f8c0*/  MUFU.TANH R20, R20 ;  /* 0x0000001400147308 */ /* 0x000e220000002400 */
[----:B-1----:R-:W-:Y:S02]  /*f8d0*/  FSEL R76, R76, -INF , P2 ;  /* 0xff8000004c4c7808 */ /* 0x002fe40001000000 */
[----:B------:R-:W-:-:S04]  /*f8e0*/  FMNMX.FTZ R11, R73, R11, !PT ;  /* 0x0000000b490b7209 */ /* 0x000fc80007810000 */
[----:B------:R-:W-:Y:S02]  /*f8f0*/  FMNMX.FTZ R11, R76, R11, !PT ;  /* 0x0000000b4c0b7209 */ /* 0x000fe40007810000 */
[----:B--2---:R-:W-:Y:S02]  /*f900*/  FSEL R75, R75, -INF , P3 ;  /* 0xff8000004b4b7808 */ /* 0x004fe40001800000 */
[----:B------:R-:W-:Y:S02]  /*f910*/  ISETP.GT.AND P5, PT, R77, 0x1, PT ;  /* 0x000000014d00780c */ /* 0x000fe40003fa4270 */
[----:B------:R-:W-:Y:S02]  /*f920*/  FMNMX.FTZ R11, R75, R11, !PT ;  /* 0x0000000b4b0b7209 */ /* 0x000fe40007810000 */
[----:B0-----:R-:W-:-:S03]  /*f930*/  FSEL R81, R20, -INF , P5 ;  /* 0xff80000014517808 */ /* 0x001fc60002800000 */
[----:B------:R-:W0:Y:S01]  /*f940*/  SHFL.BFLY PT, R20, R11, 0x2, 0x1f ;  /* 0x0c401f000b147f89 */ /* 0x000e2200000e0000 */
[----:B------:R-:W1:Y:S08]  /*f950*/  MUFU.TANH R26, R26 ;  /* 0x0000001a001a7308 */ /* 0x000e700000002400 */
[----:B------:R-:W2:Y:S01]  /*f960*/  MUFU.TANH R27, R27 ;  /* 0x0000001b001b7308 */ /* 0x000ea20000002400 */
[----:B0-----:R-:W-:-:S05]  /*f970*/  FMNMX.FTZ R11, R11, R20, !PT ;  /* 0x000000140b0b7209 */ /* 0x001fca0007810000 */
[----:B------:R-:W0:Y:S02]  /*f980*/  SHFL.BFLY PT, R20, R11, 0x1, 0x1f ;  /* 0x0c201f000b147f89 */ /* 0x000e2400000e0000 */
[----:B------:R-:W3:Y:S08]  /*f990*/  MUFU.TANH R30, R30 ;  /* 0x0000001e001e7308 */ /* 0x000ef00000002400 */
[----:B------:R-:W4:Y:S08]  /*f9a0*/  MUFU.TANH R31, R31 ;  /* 0x0000001f001f7308 */ /* 0x000f300000002400 */
[----:B------:R-:W5:Y:S08]  /*f9b0*/  MUFU.TANH R34, R34 ;  /* 0x0000002200227308 */ /* 0x000f700000002400 */
[----:B------:R-:W5:Y:S08]  /*f9c0*/  MUFU.TANH R35, R35 ;  /* 0x0000002300237308 */ /* 0x000f700000002400 */
[----:B------:R-:W5:Y:S08]  /*f9d0*/  MUFU.TANH R38, R38 ;  /* 0x0000002600267308 */ /* 0x000f700000002400 */
[----:B------:R-:W5:Y:S08]  /*f9e0*/  MUFU.TANH R39, R39 ;  /* 0x0000002700277308 */ /* 0x000f700000002400 */
[----:B------:R-:W5:Y:S01]  /*f9f0*/  MUFU.TANH R42, R42 ;  /* 0x0000002a002a7308 */ /* 0x000f620000002400 */
[----:B------:R-:W-:-:S02]  /*fa00*/  ISETP.GT.AND P1, PT, R77, 0x8, PT ;  /* 0x000000084d00780c */ /* 0x000fc40003f24270 */
[C---:B------:R-:W-:Y:S02]  /*fa10*/  ISETP.GT.AND P2, PT, R77.reuse, 0x9, PT ;  /* 0x000000094d00780c */ /* 0x040fe40003f44270 */
[----:B------:R-:W-:-:S03]  /*fa20*/  ISETP.GT.AND P3, PT, R77, 0x10, PT ;  /* 0x000000104d00780c */ /* 0x000fc60003f64270 */
[----:B------:R-:W5:Y:S01]  /*fa30*/  MUFU.TANH R43, R43 ;  /* 0x0000002b002b7308 */ /* 0x000f620000002400 */
[----:B------:R-:W-:Y:S02]  /*fa40*/  ISETP.GT.AND P4, PT, R77, 0x11, PT ;  /* 0x000000114d00780c */ /* 0x000fe40003f84270 */
[----:B0-----:R-:W-:-:S05]  /*fa50*/  FMNMX.FTZ R11, R11, R20, !PT ;  /* 0x000000140b0b7209 */ /* 0x001fca0007810000 */
[----:B------:R-:W0:Y:S01]  /*fa60*/  MUFU.TANH R46, R46 ;  /* 0x0000002e002e7308 */ /* 0x000e220000002400 */
[----:B-1----:R-:W-:-:S07]  /*fa70*/  FSEL R26, R26, -INF , P1 ;  /* 0xff8000001a1a7808 */ /* 0x002fce0000800000 */
[----:B------:R-:W1:Y:S01]  /*fa80*/  MUFU.TANH R47, R47 ;  /* 0x0000002f002f7308 */ /* 0x000e620000002400 */
[----:B--2---:R-:W-:-:S07]  /*fa90*/  FSEL R27, R27, -INF , P2 ;  /* 0xff8000001b1b7808 */ /* 0x004fce0001000000 */
[----:B------:R-:W2:Y:S01]  /*faa0*/  MUFU.TANH R50, R50 ;  /* 0x0000003200327308 */ /* 0x000ea20000002400 */
[----:B---3--:R-:W-:-:S07]  /*fab0*/  FSEL R30, R30, -INF , P3 ;  /* 0xff8000001e1e7808 */ /* 0x008fce0001800000 */
[----:B------:R-:W3:Y:S01]  /*fac0*/  MUFU.TANH R51, R51 ;  /* 0x0000003300337308 */ /* 0x000ee20000002400 */
[----:B----4-:R-:W-:Y:S02]  /*fad0*/  FSEL R31, R31, -INF , P4 ;  /* 0xff8000001f1f7808 */ /* 0x010fe40002000000 */
[C---:B------:R-:W-:Y:S02]  /*fae0*/  ISETP.GT.AND P5, PT, R77.reuse, 0x18, PT ;  /* 0x000000184d00780c */ /* 0x040fe40003fa4270 */
[----:B------:R-:W-:-:S03]  /*faf0*/  ISETP.GT.AND P1, PT, R77, 0x19, PT ;  /* 0x000000194d00780c */ /* 0x000fc60003f24270 */
[----:B------:R-:W4:Y:S01]  /*fb00*/  MUFU.TANH R54, R54 ;  /* 0x0000003600367308 */ /* 0x000f220000002400 */
[C---:B------:R-:W-:Y:S02]  /*fb10*/  ISETP.GT.AND P2, PT, R77.reuse, 0x20, PT ;  /* 0x000000204d00780c */ /* 0x040fe40003f44270 */
[C---:B------:R-:W-:Y:S02]  /*fb20*/  ISETP.GT.AND P3, PT, R77.reuse, 0x21, PT ;  /* 0x000000214d00780c */ /* 0x040fe40003f64270 */
[----:B------:R-:W-:-:S03]  /*fb30*/  ISETP.GT.AND P4, PT, R77, 0x28, PT ;  /* 0x000000284d00780c */ /* 0x000fc60003f84270 */
[----:B------:R-:W4:Y:S01]  /*fb40*/  MUFU.TANH R55, R55 ;  /* 0x0000003700377308 */ /* 0x000f220000002400 */
[----:B------:R-:W-:-:S07]  /*fb50*/  FSETP.NEU.FTZ.AND P6, PT, R11, -INF , PT ;  /* 0xff8000000b00780b */ /* 0x000fce0003fdd000 */
[----:B------:R-:W4:Y:S01]  /*fb60*/  MUFU.TANH R58, R58 ;  /* 0x0000003a003a7308 */ /* 0x000f220000002400 */
[----:B-----5:R-:W-:-:S07]  /*fb70*/  FSEL R34, R34, -INF , P5 ;  /* 0xff80000022227808 */ /* 0x020fce0002800000 */
[----:B------:R-:W5:Y:S01]  /*fb80*/  MUFU.TANH R59, R59 ;  /* 0x0000003b003b7308 */ /* 0x000f620000002400 */
[----:B------:R-:W-:-:S07]  /*fb90*/  FSEL R35, R35, -INF , P1 ;  /* 0xff80000023237808 */ /* 0x000fce0000800000 */
[----:B------:R-:W5:Y:S01]  /*fba0*/  MUFU.TANH R62, R62 ;  /* 0x0000003e003e7308 */ /* 0x000f620000002400 */
[----:B------:R-:W-:Y:S02]  /*fbb0*/  FSEL R38, R38, -INF , P2 ;  /* 0xff80000026267808 */ /* 0x000fe40001000000 */
[----:B------:R-:W-:Y:S02]  /*fbc0*/  FSEL R39, R39, -INF , P3 ;  /* 0xff80000027277808 */ /* 0x000fe40001800000 */
[----:B------:R-:W-:-:S03]  /*fbd0*/  FSEL R42, R42, -INF , P4 ;  /* 0xff8000002a2a7808 */ /* 0x000fc60002000000 */
[----:B------:R-:W5:Y:S01]  /*fbe0*/  MUFU.TANH R63, R63 ;  /* 0x0000003f003f7308 */ /* 0x000f620000002400 */
[----:B------:R-:W-:Y:S02]  /*fbf0*/  FSEL R20, R11, RZ, P6 ;  /* 0x000000ff0b147208 */ /* 0x000fe40003000000 */
[C---:B------:R-:W-:Y:S02]  /*fc00*/  ISETP.GT.AND P5, PT, R77.reuse, 0x29, PT ;  /* 0x000000294d00780c */ /* 0x040fe40003fa4270 */
[----:B------:R-:W-:-:S03]  /*fc10*/  ISETP.GT.AND P1, PT, R77, 0x30, PT ;  /* 0x000000304d00780c */ /* 0x000fc60003f24270 */
[----:B------:R-:W5:Y:S01]  /*fc20*/  MUFU.TANH R66, R66 ;  /* 0x0000004200427308 */ /* 0x000f620000002400 */
[C---:B------:R-:W-:Y:S02]  /*fc30*/  ISETP.GT.AND P2, PT, R77.reuse, 0x31, PT ;  /* 0x000000314d00780c */ /* 0x040fe40003f44270 */
[C---:B------:R-:W-:Y:S02]  /*fc40*/  ISETP.GT.AND P3, PT, R77.reuse, 0x38, PT ;  /* 0x000000384d00780c */ /* 0x040fe40003f64270 */
[----:B------:R-:W-:-:S03]  /*fc50*/  ISETP.GT.AND P4, PT, R77, 0x39, PT ;  /* 0x000000394d00780c */ /* 0x000fc60003f84270 */
[----:B------:R-:W5:Y:S01]  /*fc60*/  MUFU.TANH R67, R67 ;  /* 0x0000004300437308 */ /* 0x000f620000002400 */
[----:B------:R-:W-:-:S07]  /*fc70*/  FSEL R43, R43, -INF , P5 ;  /* 0xff8000002b2b7808 */ /* 0x000fce0002800000 */
[----:B------:R-:W5:Y:S01]  /*fc80*/  MUFU.TANH R70, R70 ;  /* 0x0000004600467308 */ /* 0x000f620000002400 */
[----:B0-----:R-:W-:-:S07]  /*fc90*/  FSEL R46, R46, -INF , P1 ;  /* 0xff8000002e2e7808 */ /* 0x001fce0000800000 */
[----:B------:R-:W0:Y:S01]  /*fca0*/  MUFU.TANH R80, R80 ;  /* 0x0000005000507308 */ /* 0x000e220000002400 */
[----:B-1----:R-:W-:Y:S01]  /*fcb0*/  FSEL R47, R47, -INF , P2 ;  /* 0xff8000002f2f7808 */ /* 0x002fe20001000000 */
[----:B------:R-:W-:-:S01]  /*fcc0*/  FADD.FTZ R13, -R20, R13 ;  /* 0x0000000d140d7221 */ /* 0x000fc20000010100 */
[----:B--2---:R-:W-:Y:S01]  /*fcd0*/  FSEL R50, R50, -INF , P3 ;  /* 0xff80000032327808 */ /* 0x004fe20001800000 */
[----:B------:R-:W-:Y:S01]  /*fce0*/  IMAD.U32 R20, RZ, RZ, UR39 ;  /* 0x00000027ff147e24 */ /* 0x000fe2000f8e00ff */
[----:B---3--:R-:W-:Y:S02]  /*fcf0*/  FSEL R51, R51, -INF , P4 ;  /* 0xff80000033337808 */ /* 0x008fe40002000000 */
[C---:B------:R-:W-:Y:S02]  /*fd00*/  ISETP.GT.AND P5, PT, R77.reuse, 0x40, PT ;  /* 0x000000404d00780c */ /* 0x040fe40003fa4270 */
[C---:B------:R-:W-:Y:S02]  /*fd10*/  ISETP.GT.AND P1, PT, R77.reuse, 0x41, PT ;  /* 0x000000414d00780c */ /* 0x040fe40003f24270 */
[----:B------:R-:W-:-:S02]  /*fd20*/  ISETP.GT.AND P2, PT, R77, 0x48, PT ;  /* 0x000000484d00780c */ /* 0x000fc40003f44270 */
[C---:B------:R-:W-:Y:S02]  /*fd30*/  ISETP.GT.AND P3, PT, R77.reuse, 0x49, PT ;  /* 0x000000494d00780c */ /* 0x040fe40003f64270 */
[----:B------:R-:W-:Y:S01]  /*fd40*/  ISETP.GT.AND P4, PT, R77, 0x50, PT ;  /* 0x000000504d00780c */ /* 0x000fe20003f84270 */
[----:B------:R-:W-:Y:S01]  /*fd50*/  FFMA.FTZ R85, R11, R20, -8 ;  /* 0xc10000000b557423 */ /* 0x000fe20000010014 */
[----:B----4-:R-:W-:Y:S02]  /*fd60*/  FSEL R54, R54, -INF , P5 ;  /* 0xff80000036367808 */ /* 0x010fe40002800000 */
[----:B------:R-:W-:Y:S02]  /*fd70*/  FSEL R55, R55, -INF , P1 ;  /* 0xff80000037377808 */ /* 0x000fe40000800000 */
[----:B------:R-:W-:Y:S02]  /*fd80*/  FSEL R58, R58, -INF , P2 ;  /* 0xff8000003a3a7808 */ /* 0x000fe40001000000 */
[----:B-----5:R-:W-:-:S02]  /*fd90*/  FSEL R59, R59, -INF , P3 ;  /* 0xff8000003b3b7808 */ /* 0x020fc40001800000 */
[----:B------:R-:W-:Y:S02]  /*fda0*/  FSEL R62, R62, -INF , P4 ;  /* 0xff8000003e3e7808 */ /* 0x000fe40002000000 */
[C---:B------:R-:W-:Y:S02]  /*fdb0*/  ISETP.GT.AND P5, PT, R77.reuse, 0x51, PT ;  /* 0x000000514d00780c */ /* 0x040fe40003fa4270 */
[C---:B------:R-:W-:Y:S02]  /*fdc0*/  ISETP.GT.AND P1, PT, R77.reuse, 0x58, PT ;  /* 0x000000584d00780c */ /* 0x040fe40003f24270 */
[C---:B------:R-:W-:Y:S02]  /*fdd0*/  ISETP.GT.AND P2, PT, R77.reuse, 0x59, PT ;  /* 0x000000594d00780c */ /* 0x040fe40003f44270 */
[C---:B------:R-:W-:Y:S02]  /*fde0*/  ISETP.GT.AND P3, PT, R77.reuse, 0x60, PT ;  /* 0x000000604d00780c */ /* 0x040fe40003f64270 */
[----:B------:R-:W-:Y:S01]  /*fdf0*/  ISETP.GT.AND P4, PT, R77, 0x61, PT ;  /* 0x000000614d00780c */ /* 0x000fe20003f84270 */
[----:B------:R-:W-:Y:S01]  /*fe00*/  FMUL.FTZ R78, R2, R78 ;  /* 0x0000004e024e7220 */ /* 0x000fe20000410000 */
[----:B------:R-:W-:-:S02]  /*fe10*/  FSEL R63, R63, -INF , P5 ;  /* 0xff8000003f3f7808 */ /* 0x000fc40002800000 */
[----:B------:R-:W-:Y:S02]  /*fe20*/  FSEL R66, R66, -INF , P1 ;  /* 0xff80000042427808 */ /* 0x000fe40000800000 */
[----:B------:R-:W-:Y:S02]  /*fe30*/  FSEL R67, R67, -INF , P2 ;  /* 0xff80000043437808 */ /* 0x000fe40001000000 */
[----:B------:R-:W-:Y:S02]  /*fe40*/  FSEL R70, R70, -INF , P3 ;  /* 0xff80000046467808 */ /* 0x000fe40001800000 */
[----:B0-----:R-:W-:Y:S02]  /*fe50*/  FSEL R80, R80, -INF , P4 ;  /* 0xff80000050507808 */ /* 0x001fe40002000000 */
[----:B------:R-:W-:Y:S02]  /*fe60*/  FSEL R85, R85, RZ, P6 ;  /* 0x000000ff55557208 */ /* 0x000fe40003000000 */
[----:B------:R-:W-:-:S02]  /*fe70*/  ISETP.GT.AND P1, PT, R77, 0x69, PT ;  /* 0x000000694d00780c */ /* 0x000fc40003f24270 */
[C---:B------:R-:W-:Y:S02]  /*fe80*/  ISETP.GT.AND P2, PT, R77.reuse, 0x70, PT ;  /* 0x000000704d00780c */ /* 0x040fe40003f44270 */
[C---:B------:R-:W-:Y:S02]  /*fe90*/  ISETP.GT.AND P3, PT, R77.reuse, 0x71, PT ;  /* 0x000000714d00780c */ /* 0x040fe40003f64270 */
[C---:B------:R-:W-:Y:S02]  /*fea0*/  ISETP.GT.AND P4, PT, R77.reuse, 0x78, PT ;  /* 0x000000784d00780c */ /* 0x040fe40003f84270 */
[C---:B------:R-:W-:Y:S02]  /*feb0*/  ISETP.GT.AND P5, PT, R77.reuse, 0x79, PT ;  /* 0x000000794d00780c */ /* 0x040fe40003fa4270 */
[----:B------:R-:W-:Y:S02]  /*fec0*/  ISETP.GT.AND P6, PT, R77, 0x68, PT ;  /* 0x000000684d00780c */ /* 0x000fe40003fc4270 */
[----:B------:R0:W1:Y:S02]  /*fed0*/  MUFU.TANH R77, R78 ;  /* 0x0000004e004d7308 */ /* 0x0000640000002400 */
[----:B0-----:R-:W-:-:S04]  /*fee0*/  FMNMX.FTZ R78, R74, R12, !PT ;  /* 0x0000000c4a4e7209 */ /* 0x001fc80007810000 */
        /* <DEDUP_REMOVED lines=21> */
[----:B------:R0:W2:Y:S03]  /*10040*/  MUFU.TANH R78, R79 ;  /* 0x0000004f004e7308 */ /* 0x0000a60000002400 */
[----:B------:R-:W-:Y:S01]  /*10050*/  FMNMX.FTZ R84, R63, R84, !PT ;  /* 0x000000543f547209 */ /* 0x000fe20007810000 */
[----:B0-----:R-:W-:-:S03]  /*10060*/  FMUL.FTZ R79, R2, R82 ;  /* 0x00000052024f7220 */ /* 0x001fc60000410000 */
[----:B------:R-:W-:Y:S01]  /*10070*/  FMNMX.FTZ R84, R66, R84, !PT ;  /* 0x0000005442547209 */ /* 0x000fe20007810000 */
[C---:B------:R-:W-:Y:S01]  /*10080*/  FMUL.FTZ R82, R2.reuse, R83 ;  /* 0x0000005302527220 */ /* 0x040fe20000410000 */
[----:B------:R-:W-:Y:S02]  /*10090*/  FMUL.FTZ R83, R2, R86 ;  /* 0x0000005602537220 */ /* 0x000fe40000410000 */
[----:B------:R-:W-:Y:S01]  /*100a0*/  FMNMX.FTZ R84, R67, R84, !PT ;  /* 0x0000005443547209 */ /* 0x000fe20007810000 */
[----:B------:R-:W0:Y:S03]  /*100b0*/  MUFU.TANH R79, R79 ;  /* 0x0000004f004f7308 */ /* 0x000e260000002400 */
[----:B------:R-:W-:Y:S01]  /*100c0*/  FMNMX.FTZ R84, R70, R84, !PT ;  /* 0x0000005446547209 */ /* 0x000fe20007810000 */
[----:B------:R-:W-:-:S04]  /*100d0*/  FFMA.FTZ R7, R7, R20, -R85 ;  /* 0x0000001407077223 */ /* 0x000fc80000010855 */
[----:B------:R-:W3:Y:S01]  /*100e0*/  MUFU.TANH R82, R82 ;  /* 0x0000005200527308 */ /* 0x000ee20000002400 */
        /* <DEDUP_REMOVED lines=31> */
[----:B------:R-:W4:Y:S01]  /*102e0*/  MUFU.TANH R83, R83 ;  /* 0x0000005300537308 */ /* 0x000f220000002400 */
[----:B------:R-:W-:Y:S01]  /*102f0*/  FMUL.FTZ R87, R2, R87 ;  /* 0x0000005702577220 */ /* 0x000fe20000410000 */
[----:B-1----:R-:W-:-:S02]  /*10300*/  FSEL R77, R77, -INF , P6 ;  /* 0xff8000004d4d7808 */ /* 0x002fc40003000000 */
[----:B------:R-:W-:Y:S02]  /*10310*/  FMNMX.FTZ R85, R80, R84, !PT ;  /* 0x0000005450557209 */ /* 0x000fe40007810000 */
[----:B--2---:R-:W-:Y:S02]  /*10320*/  FSEL R78, R78, -INF , P1 ;  /* 0xff8000004e4e7808 */ /* 0x004fe40000800000 */
[----:B------:R-:W1:Y:S01]  /*10330*/  MUFU.TANH R84, R87 ;  /* 0x0000005700547308 */ /* 0x000e620000002400 */
[----:B------:R-:W-:Y:S02]  /*10340*/  FMNMX.FTZ R85, R77, R85, !PT ;  /* 0x000000554d557209 */ /* 0x000fe40007810000 */
[----:B0-----:R-:W-:Y:S02]  /*10350*/  FSEL R79, R79, -INF , P2 ;  /* 0xff8000004f4f7808 */ /* 0x001fe40001000000 */
[----:B------:R-:W-:Y:S02]  /*10360*/  FMNMX.FTZ R85, R78, R85, !PT ;  /* 0x000000554e557209 */ /* 0x000fe40007810000 */
[----:B---3--:R-:W-:-:S02]  /*10370*/  FSEL R82, R82, -INF , P3 ;  /* 0xff80000052527808 */ /* 0x008fc40001800000 */
[----:B------:R-:W-:Y:S02]  /*10380*/  FMNMX.FTZ R85, R79, R85, !PT ;  /* 0x000000554f557209 */ /* 0x000fe40007810000 */
[----:B----4-:R-:W-:Y:S02]  /*10390*/  FSEL R83, R83, -INF , P4 ;  /* 0xff80000053537808 */ /* 0x010fe40002000000 */
[----:B------:R-:W-:Y:S02]  /*103a0*/  FMNMX.FTZ R85, R82, R85, !PT ;  /* 0x0000005552557209 */ /* 0x000fe40007810000 */
[----:B-1----:R-:W-:Y:S02]  /*103b0*/  FSEL R84, R84, -INF , P5 ;  /* 0xff80000054547808 */ /* 0x002fe40002800000 */
[----:B------:R-:W-:-:S04]  /*103c0*/  FMNMX.FTZ R85, R83, R85, !PT ;  /* 0x0000005553557209 */ /* 0x000fc80007810000 */
[----:B------:R-:W-:-:S05]  /*103d0*/  FMNMX.FTZ R85, R84, R85, !PT ;  /* 0x0000005554557209 */ /* 0x000fca0007810000 */
[----:B------:R-:W0:Y:S01]  /*103e0*/  SHFL.BFLY PT, R86, R85, 0x2, 0x1f ;  /* 0x0c401f0055567f89 */ /* 0x000e2200000e0000 */
[----:B------:R1:W-:Y:S01]  /*103f0*/  MUFU.EX2 R87, R10 ;  /* 0x0000000a00577308 */ /* 0x0003e20000000800 */
[----:B0-----:R-:W-:-:S05]  /*10400*/  FMNMX.FTZ R86, R85, R86, !PT ;  /* 0x0000005655567209 */ /* 0x001fca0007810000 */
[----:B-1----:R-:W0:Y:S01]  /*10410*/  SHFL.BFLY PT, R10, R86, 0x1, 0x1f ;  /* 0x0c201f00560a7f89 */ /* 0x002e2200000e0000 */
[----:B------:R-:W-:Y:S01]  /*10420*/  FMUL.FTZ R13, R13, R20 ;  /* 0x000000140d0d7220 */ /* 0x000fe20000410000 */
[----:B0-----:R-:W-:-:S04]  /*10430*/  FMNMX.FTZ R10, R86, R10, !PT ;  /* 0x0000000a560a7209 */ /* 0x001fc80007810000 */
[----:B------:R-:W-:-:S04]  /*10440*/  FSETP.NEU.FTZ.AND P1, PT, R10, -INF , PT ;  /* 0xff8000000a00780b */ /* 0x000fc80003f3d000 */
[----:B------:R-:W-:-:S05]  /*10450*/  FSEL R85, R10, RZ, P1 ;  /* 0x000000ff0a557208 */ /* 0x000fca0000800000 */
[----:B------:R-:W-:Y:S01]  /*10460*/  FADD.FTZ R12, -R85, R12 ;  /* 0x0000000c550c7221 */ /* 0x000fe20000010100 */
[----:B------:R-:W-:-:S05]  /*10470*/  FFMA.FTZ R85, R10, R20, -8 ;  /* 0xc10000000a557423 */ /* 0x000fca0000010014 */
[----:B------:R-:W-:Y:S01]  /*10480*/  FSEL R85, R85, RZ, P1 ;  /* 0x000000ff55557208 */ /* 0x000fe20000800000 */
[----:B------:R-:W-:-:S04]  /*10490*/  FMUL.FTZ R12, R12, R20 ;  /* 0x000000140c0c7220 */ /* 0x000fc80000410000 */
[-CC-:B------:R-:W-:Y:S01]  /*104a0*/  FFMA.FTZ R74, R74, R20.reuse, -R85.reuse ;  /* 0x000000144a4a7223 */ /* 0x180fe20000010855 */
[----:B------:R-:W-:-:S01]  /*104b0*/  FFMA.FTZ R81, R81, R20, -R85 ;  /* 0x0000001451517223 */ /* 0x000fc20000010855 */
[----:B------:R-:W-:Y:S01]  /*104c0*/  MUFU.EX2 R7, R7 ;  /* 0x0000000700077308 */ /* 0x000fe20000000800 */
[----:B------:R-:W-:-:S07]  /*104d0*/  FFMA.FTZ R26, R26, R20, -R85 ;  /* 0x000000141a1a7223 */ /* 0x000fce0000010855 */
[----:B------:R-:W0:Y:S01]  /*104e0*/  MUFU.EX2 R13, R13 ;  /* 0x0000000d000d7308 */ /* 0x000e220000000800 */
[----:B------:R-:W-:-:S07]  /*104f0*/  FFMA.FTZ R27, R27, R20, -R85 ;  /* 0x000000141b1b7223 */ /* 0x000fce0000010855 */
[----:B------:R-:W-:Y:S08]  /*10500*/  MUFU.EX2 R74, R74 ;  /* 0x0000004a004a7308 */ /* 0x000ff00000000800 */
[----:B------:R-:W1:Y:S01]  /*10510*/  MUFU.EX2 R12, R12 ;  /* 0x0000000c000c7308 */ /* 0x000e620000000800 */
[----:B------:R-:W-:-:S07]  /*10520*/  FFMA.FTZ R30, R30, R20, -R85 ;  /* 0x000000141e1e7223 */ /* 0x000fce0000010855 */
[----:B------:R-:W2:Y:S01]  /*10530*/  MUFU.EX2 R81, R81 ;  /* 0x0000005100517308 */ /* 0x000ea20000000800 */
[----:B------:R-:W-:-:S07]  /*10540*/  FFMA.FTZ R31, R31, R20, -R85 ;  /* 0x000000141f1f7223 */ /* 0x000fce0000010855 */
[----:B------:R-:W3:Y:S08]  /*10550*/  MUFU.EX2 R24, R24 ;  /* 0x0000001800187308 */ /* 0x000ef00000000800 */
[----:B------:R-:W4:Y:S01]  /*10560*/  MUFU.EX2 R26, R26 ;  /* 0x0000001a001a7308 */ /* 0x000f220000000800 */
[----:B0-----:R-:W-:-:S01]  /*10570*/  FFMA.FTZ R3, R13, R3, R7 ;  /* 0x000000030d037223 */ /* 0x001fc20000010007 */
[----:B-1----:R-:W-:-:S06]  /*10580*/  FFMA.FTZ R0, R12, R0, R74 ;  /* 0x000000000c007223 */ /* 0x002fcc000001004a */
[----:B------:R-:W0:Y:S01]  /*10590*/  MUFU.EX2 R25, R25 ;  /* 0x0000001900197308 */ /* 0x000e220000000800 */
[----:B------:R-:W-:-:S07]  /*105a0*/  FFMA.FTZ R34, R34, R20, -R85 ;  /* 0x0000001422227223 */ /* 0x000fce0000010855 */
[----:B------:R-:W1:Y:S01]  /*105b0*/  MUFU.EX2 R27, R27 ;  /* 0x0000001b001b7308 */ /* 0x000e620000000800 */
[----:B------:R-:W-:-:S01]  /*105c0*/  FFMA.FTZ R35, R35, R20, -R85 ;  /* 0x0000001423237223 */ /* 0x000fc20000010855 */
[-CC-:B------:R-:W-:Y:S01]  /*105d0*/  FFMA.FTZ R38, R38, R20.reuse, -R85.reuse ;  /* 0x0000001426267223 */ /* 0x180fe20000010855 */
[----:B------:R-:W-:-:S05]  /*105e0*/  FFMA.FTZ R39, R39, R20, -R85 ;  /* 0x0000001427277223 */ /* 0x000fca0000010855 */
[----:B------:R-:W5:Y:S01]  /*105f0*/  MUFU.EX2 R28, R28 ;  /* 0x0000001c001c7308 */ /* 0x000f620000000800 */
[----:B------:R-:W-:-:S01]  /*10600*/  FFMA.FTZ R42, R42, R20, -R85 ;  /* 0x000000142a2a7223 */ /* 0x000fc20000010855 */
[-CC-:B------:R-:W-:Y:S01]  /*10610*/  FFMA.FTZ R43, R43, R20.reuse, -R85.reuse ;  /* 0x000000142b2b7223 */ /* 0x180fe20000010855 */
[----:B------:R-:W-:-:S01]  /*10620*/  FFMA.FTZ R46, R46, R20, -R85 ;  /* 0x000000142e2e7223 */ /* 0x000fc20000010855 */
[----:B------:R-:W-:-:S04]  /*10630*/  FFMA.FTZ R47, R47, R20, -R85 ;  /* 0x000000142f2f7223 */ /* 0x000fc80000010855 */
[----:B------:R-:W5:Y:S01]  /*10640*/  MUFU.EX2 R30, R30 ;  /* 0x0000001e001e7308 */ /* 0x000f620000000800 */
[----:B------:R-:W-:-:S01]  /*10650*/  FFMA.FTZ R50, R50, R20, -R85 ;  /* 0x0000001432327223 */ /* 0x000fc20000010855 */
[-CC-:B------:R-:W-:Y:S01]  /*10660*/  FFMA.FTZ R51, R51, R20.reuse, -R85.reuse ;  /* 0x0000001433337223 */ /* 0x180fe20000010855 */
[----:B------:R-:W-:-:S01]  /*10670*/  FFMA.FTZ R54, R54, R20, -R85 ;  /* 0x0000001436367223 */ /* 0x000fc20000010855 */
[-CC-:B------:R-:W-:Y:S01]  /*10680*/  FFMA.FTZ R55, R55, R20.reuse, -R85.reuse ;  /* 0x0000001437377223 */ /* 0x180fe20000010855 */
[----:B------:R-:W-:-:S01]  /*10690*/  FFMA.FTZ R58, R58, R20, -R85 ;  /* 0x000000143a3a7223 */ /* 0x000fc20000010855 */
[-CC-:B------:R-:W-:Y:S01]  /*106a0*/  FFMA.FTZ R59, R59, R20.reuse, -R85.reuse ;  /* 0x000000143b3b7223 */ /* 0x180fe20000010855 */
[----:B------:R-:W-:-:S01]  /*106b0*/  FFMA.FTZ R62, R62, R20, -R85 ;  /* 0x000000143e3e7223 */ /* 0x000fc20000010855 */
        /* <DEDUP_REMOVED lines=13> */
[----:B------:R-:W-:-:S01]  /*10790*/  FADD.FTZ R3, R87, R3 ;  /* 0x0000000357037221 */ /* 0x000fc20000010000 */
[----:B--2---:R-:W-:-:S03]  /*107a0*/  FADD.FTZ R85, R81, R0 ;  /* 0x0000000051557221 */ /* 0x004fc60000010000 */
[----:B---3--:R-:W-:Y:S01]  /*107b0*/  FADD.FTZ R0, R24, R3 ;  /* 0x0000000318007221 */ /* 0x008fe20000010000 */
[----:B----4-:R-:W-:-:S02]  /*107c0*/  FADD.FTZ R3, R26, R85 ;  /* 0x000000551a037221 */ /* 0x010fc40000010000 */
[----:B------:R-:W2:Y:S01]  /*107d0*/  MUFU.EX2 R32, R32 ;  /* 0x0000002000207308 */ /* 0x000ea20000000800 */
[----:B0-----:R-:W-:-:S01]  /*107e0*/  FADD.FTZ R0, R25, R0 ;  /* 0x0000000019007221 */ /* 0x001fc20000010000 */
[----:B-1----:R-:W-:-:S06]  /*107f0*/  FADD.FTZ R3, R27, R3 ;  /* 0x000000031b037221 */ /* 0x002fcc0000010000 */
[----:B------:R-:W0:Y:S01]  /*10800*/  MUFU.EX2 R34, R34 ;  /* 0x0000002200227308 */ /* 0x000e220000000800 */
[----:B-----5:R-:W-:-:S01]  /*10810*/  FADD.FTZ R0, R28, R0 ;  /* 0x000000001c007221 */ /* 0x020fc20000010000 */
[----:B------:R-:W-:-:S06]  /*10820*/  FADD.FTZ R3, R30, R3 ;  /* 0x000000031e037221 */ /* 0x000fcc0000010000 */
[----:B------:R-:W1:Y:S08]  /*10830*/  MUFU.EX2 R33, R33 ;  /* 0x0000002100217308 */ /* 0x000e700000000800 */
[----:B------:R-:W3:Y:S01]  /*10840*/  MUFU.EX2 R35, R35 ;  /* 0x0000002300237308 */ /* 0x000ee20000000800 */
[----:B------:R-:W-:-:S01]  /*10850*/  FADD.FTZ R0, R29, R0 ;  /* 0x000000001d007221 */ /* 0x000fc20000010000 */
[----:B------:R-:W-:-:S06]  /*10860*/  FADD.FTZ R3, R31, R3 ;  /* 0x000000031f037221 */ /* 0x000fcc0000010000 */
[----:B------:R-:W4:Y:S08]  /*10870*/  MUFU.EX2 R36, R36 ;  /* 0x0000002400247308 */ /* 0x000f300000000800 */
[----:B------:R-:W5:Y:S01]  /*10880*/  MUFU.EX2 R38, R38 ;  /* 0x0000002600267308 */ /* 0x000f620000000800 */
[----:B--2---:R-:W-:-:S01]  /*10890*/  FADD.FTZ R0, R32, R0 ;  /* 0x0000000020007221 */ /* 0x004fc20000010000 */
[----:B0-----:R-:W-:-:S06]  /*108a0*/  FADD.FTZ R3, R34, R3 ;  /* 0x0000000322037221 */ /* 0x001fcc0000010000 */
[----:B------:R-:W0:Y:S08]  /*108b0*/  MUFU.EX2 R37, R37 ;  /* 0x0000002500257308 */ /* 0x000e300000000800 */
[----:B------:R-:W2:Y:S01]  /*108c0*/  MUFU.EX2 R39, R39 ;  /* 0x0000002700277308 */ /* 0x000ea20000000800 */
[----:B-1----:R-:W-:-:S01]  /*108d0*/  FADD.FTZ R0, R33, R0 ;  /* 0x0000000021007221 */ /* 0x002fc20000010000 */
[----:B---3--:R-:W-:-:S06]  /*108e0*/  FADD.FTZ R3, R35, R3 ;  /* 0x0000000323037221 */ /* 0x008fcc0000010000 */
[----:B------:R-:W1:Y:S08]  /*108f0*/  MUFU.EX2 R40, R40 ;  /* 0x0000002800287308 */ /* 0x000e700000000800 */
[----:B------:R-:W3:Y:S01]  /*10900*/  MUFU.EX2 R42, R42 ;  /* 0x0000002a002a7308 */ /* 0x000ee20000000800 */
[----:B----4-:R-:W-:-:S01]  /*10910*/  FADD.FTZ R0, R36, R0 ;  /* 0x0000000024007221 */ /* 0x010fc20000010000 */
[----:B-----5:R-:W-:-:S06]  /*10920*/  FADD.FTZ R3, R38, R3 ;  /* 0x0000000326037221 */ /* 0x020fcc0000010000 */
[----:B------:R-:W4:Y:S08]  /*10930*/  MUFU.EX2 R41, R41 ;  /* 0x0000002900297308 */ /* 0x000f300000000800 */
[----:B------:R-:W5:Y:S01]  /*10940*/  MUFU.EX2 R43, R43 ;  /* 0x0000002b002b7308 */ /* 0x000f620000000800 */
[----:B0-----:R-:W-:-:S01]  /*10950*/  FADD.FTZ R0, R37, R0 ;  /* 0x0000000025007221 */ /* 0x001fc20000010000 */
[----:B--2---:R-:W-:-:S06]  /*10960*/  FADD.FTZ R3, R39, R3 ;  /* 0x0000000327037221 */ /* 0x004fcc0000010000 */
        /* <DEDUP_REMOVED lines=79> */
[----:B-----5:R-:W-:-:S03]  /*10e60*/  FADD.FTZ R3, R82, R3 ;  /* 0x0000000352037221 */ /* 0x020fc60000010000 */
[----:B0-----:R-:W-:Y:S01]  /*10e70*/  FADD.FTZ R0, R76, R0 ;  /* 0x000000004c007221 */ /* 0x001fe20000010000 */
[----:B--2---:R-:W-:-:S03]  /*10e80*/  FADD.FTZ R85, R83, R3 ;  /* 0x0000000353557221 */ /* 0x004fc60000010000 */
[----:B-1----:R-:W-:Y:S01]  /*10e90*/  FADD.FTZ R3, R75, R0 ;  /* 0x000000004b037221 */ /* 0x002fe20000010000 */
[----:B---3--:R-:W-:-:S01]  /*10ea0*/  FADD.FTZ R0, R84, R85 ;  /* 0x0000005554007221 */ /* 0x008fc20000010000 */
[----:B------:R-:W-:Y:S06]  /*10eb0*/  @!P0 BRA `(.L_x_12780) ;  /* 0x0000000000048947 */ /* 0x000fec0003800000 */
[----:B------:R-:W-:Y:S01]  /*10ec0*/  BPT.TRAP 0x1 ;  /* 0x000000040000795c */ /* 0x000fe20000300000 */
.L_x_12780:
[----:B------:R-:W-:Y:S01]  /*10ed0*/  ISETP.GT.AND P1, PT, R15, R155, PT ;  /* 0x0000009b0f00720c */ /* 0x000fe20003f24270 */
[-C--:B------:R-:W-:Y:S01]  /*10ee0*/  FMUL.FTZ R88, R88, R13.reuse ;  /* 0x0000000d58587220 */ /* 0x080fe20000410000 */
[----:B------:R-:W-:Y:S01]  /*10ef0*/  IADD3 R14, R14, 0x19c60, RZ ;  /* 0x00019c600e0e7810 */ /* 0x000fe20007ffe0ff */
        /* <DEDUP_REMOVED lines=98> */
.L_x_12768:
[----:B------:R-:W-:Y:S05]  /*11520*/  BSYNC B0 ;  /* 0x0000000000007941 */ /* 0x000fea0003800000 */
.L_x_12767:
[----:B------:R-:W-:Y:S01]  /*11530*/  ISETP.GE.AND P1, PT, R15, RZ, PT ;  /* 0x000000ff0f00720c */ /* 0x000fe20003f26270 */
[----:B------:R-:W-:-:S12]  /*11540*/  BSSY B0, `(.L_x_12782) ;  /* 0x0000259000007945 */ /* 0x000fd80003800000 */
[----:B------:R-:W-:Y:S05]  /*11550*/  @!P1 BRA `(.L_x_12783) ;  /* 0x00000024005c9947 */ /* 0x000fea0003800000 */
[----:B------:R-:W-:Y:S01]  /*11560*/  IMAD.MOV.U32 R13, RZ, RZ, R10 ;  /* 0x000000ffff0d7224 */ /* 0x000fe200078e000a */
[----:B------:R-:W-:Y:S01]  /*11570*/  MOV R7, R23 ;  /* 0x0000001700077202 */ /* 0x000fe20000000f00 */
[----:B------:R-:W-:Y:S02]  /*11580*/  IMAD.MOV.U32 R14, RZ, RZ, R11 ;  /* 0x000000ffff0e7224 */ /* 0x000fe400078e000b */
[----:B------:R-:W-:-:S07]  /*11590*/  IMAD.MOV.U32 R6, RZ, RZ, R22 ;  /* 0x000000ffff067224 */ /* 0x000fce00078e0016 */
.L_x_12796:
        /* <DEDUP_REMOVED lines=8> */
.L_x_12784:
[----:B------:R-:W-:Y:S01]  /*11620*/  IMAD R10, R22, 0x8, R18 ;  /* 0x00000008160a7824 */ /* 0x000fe200078e0212 */
[----:B------:R-:W-:-:S04]  /*11630*/  SHF.L.U32 R11, R23, 0x1f, RZ ;  /* 0x0000001f170b7819 */ /* 0x000fc800000006ff */
[----:B------:R0:W1:Y:S01]  /*11640*/  SYNCS.PHASECHK.TRANS64.TRYWAIT P1, [R10+URZ+0x19c30], R11 ;  /* 0x019c300b0a0075a7 */ /* 0x000062000802017f */
[----:B------:R-:W-:Y:S05]  /*11650*/  @!P0 BRA `(.L_x_12785) ;  /* 0x0000000000048947 */ /* 0x000fea0003800000 */
[----:B------:R-:W-:Y:S01]  /*11660*/  BPT.TRAP 0x1 ;  /* 0x000000040000795c */ /* 0x000fe20000300000 */
.L_x_12785:
[----:B------:R-:W-:Y:S01]  /*11670*/  BSSY B1, `(.L_x_12786) ;  /* 0x0000006000017945 */ /* 0x000fe20003800000 */
[----:B------:R-:W-:Y:S02]  /*11680*/  IMAD R24, R22, 0x300, R21 ;  /* 0x0000030016187824 */ /* 0x000fe400078e0215 */
[----:B------:R-:W-:Y:S01]  /*11690*/  IMAD.MOV.U32 R25, RZ, RZ, -0x3ffffff0 ;  /* 0xc0000010ff197424 */ /* 0x000fe200078e00ff */
[----:B-1----:R-:W-:Y:S06]  /*116a0*/  @P1 BRA `(.L_x_12787) ;  /* 0x0000000000081947 */ /* 0x002fec0003800000 */
[----:B------:R-:W1:Y:S02]  /*116b0*/  SYNCS.PHASECHK.TRANS64.TRYWAIT P1, [R10+URZ+0x19c30], R11 ;  /* 0x019c300b0a0075a7 */ /* 0x000e64000802017f */
[----:B-1----:R-:W-:Y:S05]  /*116c0*/  @!P1 BRA `(.L_x_12788) ;  /* 0x000000d000309947 */ /* 0x002fea0003800000 */
.L_x_12787:
[----:B------:R-:W-:Y:S05]  /*116d0*/  BSYNC B1 ;  /* 0x0000000000017941 */ /* 0x000fea0003800000 */
.L_x_12786:
[C---:B------:R-:W-:Y:S01]  /*116e0*/  R2UR UR6, R24.reuse ;  /* 0x00000000180672ca */ /* 0x040fe200000e0000 */
[C---:B01----:R-:W-:Y:S01]  /*116f0*/  VIADD R10, R24.reuse, 0x100 ;  /* 0x00000100180a7836 */ /* 0x043fe20000000000 */
[----:B------:R-:W-:Y:S01]  /*11700*/  R2UR UR7, R25 ;  /* 0x00000000190772ca */ /* 0x000fe200000e0000 */
[----:B------:R-:W-:Y:S01]  /*11710*/  VIADD R24, R24, 0x200 ;  /* 0x0000020018187836 */ /* 0x000fe20000000000 */
[----:B------:R-:W-:Y:S01]  /*11720*/  R2UR UR4, R4 ;  /* 0x00000000040472ca */ /* 0x000fe200000e0000 */
[----:B------:R-:W-:Y:S01]  /*11730*/  IMAD.MOV.U32 R11, RZ, RZ, -0x3ffffff0 ;  /* 0xc0000010ff0b7424 */ /* 0x000fe200078e00ff */
[----:B------:R-:W-:Y:S02]  /*11740*/  R2UR UR5, R5 ;  /* 0x00000000050572ca */ /* 0x000fe400000e0000 */
[----:B------:R-:W-:Y:S02]  /*11750*/  MOV R25, 0xc0000010 ;  /* 0xc000001000197802 */ /* 0x000fe40000000f00 */
        /* <DEDUP_REMOVED lines=19> */
.L_x_12789:
[----:B------:R-:W-:Y:S01]  /*11890*/  SHF.L.U32 R7, R7, 0x1f, RZ ;  /* 0x0000001f07077819 */ /* 0x000fe200000006ff */
[----:B------:R-:W-:-:S04]  /*118a0*/  IMAD R12, R6, 0x8, R18 ;  /* 0x00000008060c7824 */ /* 0x000fc800078e0212 */
[----:B------:R0:W1:Y:S01]  /*118b0*/  SYNCS.PHASECHK.TRANS64.TRYWAIT P1, [R12+URZ+0x19c50], R7 ;  /* 0x019c50070c0075a7 */ /* 0x000062000802017f */
[----:B------:R-:W-:Y:S05]  /*118c0*/  @!P0 BRA `(.L_x_12790) ;  /* 0x0000000000048947 */ /* 0x000fea0003800000 */
[----:B------:R-:W-:Y:S01]  /*118d0*/  BPT.TRAP 0x1 ;  /* 0x000000040000795c */ /* 0x000fe20000300000 */
.L_x_12790:
[----:B------:R-:W-:Y:S04]  /*118e0*/  BSSY B1, `(.L_x_12791) ;  /* 0x0000004000017945 */ /* 0x000fe80003800000 */
[----:B-1----:R-:W-:Y:S05]  /*118f0*/  @P1 BRA `(.L_x_12792) ;  /* 0x0000000000081947 */ /* 0x002fea0003800000 */
[----:B------:R-:W1:Y:S02]  /*11900*/  SYNCS.PHASECHK.TRANS64.TRYWAIT P1, [R12+URZ+0x19c50], R7 ;  /* 0x019c50070c0075a7 */ /* 0x000e64000802017f */
[----:B-1----:R-:W-:Y:S05]  /*11910*/  @!P1 BRA `(.L_x_12793) ;  /* 0x000000cc00b09947 */ /* 0x002fea0003800000 */
.L_x_12792:
[----:B------:R-:W-:Y:S05]  /*11920*/  BSYNC B1 ;  /* 0x0000000000017941 */ /* 0x000fea0003800000 */
.L_x_12791:
        /* <DEDUP_REMOVED lines=10> */
[----:B------:R-:W-:Y:S02]  /*119d0*/  R2UR UR7, R7 ;  /* 0x00000000070772ca */ /* 0x000fe400000e0000 */
[----:B------:R-:W-:-:S11]  /*119e0*/  MOV R7, 0x40000040 ;  /* 0x4000004000077802 */ /* 0x000fd60000000f00 */
        /* <DEDUP_REMOVED lines=22> */
.L_x_12794:
[----:B------:R-:W2:Y:S01]  /*11b50*/  LDL R136, [R1+0xc] ;  /* 0x00000c0001887983 */ /* 0x000ea20000100800 */
[C---:B------:R-:W-:Y:S01]  /*11b60*/  FMUL.FTZ R6, R2.reuse, R24 ;  /* 0x0000001802067220 */ /* 0x040fe20000410000 */
[C---:B------:R-:W-:Y:S01]  /*11b70*/  FMUL.FTZ R7, R2.reuse, R25 ;  /* 0x0000001902077220 */ /* 0x040fe20000410000 */
[C---:B------:R-:W-:Y:S01]  /*11b80*/  FMUL.FTZ R24, R2.reuse, R26 ;  /* 0x0000001a02187220 */ /* 0x040fe20000410000 */
[----:B------:R-:W-:Y:S01]  /*11b90*/  FMUL.FTZ R26, R2, R28 ;  /* 0x0000001c021a7220 */ /* 0x000fe20000410000 */
[----:B------:R-:W-:Y:S02]  /*11ba0*/  IMAD R10, R20, 0x8, R18 ;  /* 0x00000008140a7824 */ /* 0x000fe400078e0212 */
[C---:B------:R-:W-:Y:S01]  /*11bb0*/  FMUL.FTZ R25, R2.reuse, R27 ;  /* 0x0000001b02197220 */ /* 0x040fe20000410000 */
[----:B------:R-:W0:Y:S01]  /*11bc0*/  MUFU.TANH R6, R6 ;  /* 0x0000000600067308 */ /* 0x000e220000002400 */
[----:B------:R-:W-:Y:S01]  /*11bd0*/  FMUL.FTZ R27, R2, R29 ;  /* 0x0000001d021b7220 */ /* 0x000fe20000410000 */
[----:B------:R-:W-:-:S02]  /*11be0*/  VIADD R10, R10, 0x19c40 ;  /* 0x00019c400a0a7836 */ /* 0x000fc40000000000 */
        /* <DEDUP_REMOVED lines=199> */
[-C--:B------:R-:W-:Y:S02]  /*12860*/  FMUL.FTZ R14, R14, R20.reuse ;  /* 0x000000140e0e7220 */ /* 0x080fe40000410000 */
[-C--:B------:R-:W-:Y:S01]  /*12870*/  FMUL.FTZ R86, R86, R20.reuse ;  /* 0x0000001456567220 */ /* 0x080fe20000410000 */
        /* <DEDUP_REMOVED lines=32> */
[-C--:B------:R-:W-:Y:S01]  /*12a80*/  FFMA.FTZ R81, R10, R20.reuse, -8 ;  /* 0xc10000000a517423 */ /* 0x080fe20000010014 */
[----:B------:R-:W-:Y:S03]  /*12a90*/  MUFU.EX2 R14, R14 ;  /* 0x0000000e000e7308 */ /* 0x000fe60000000800 */
        /* <DEDUP_REMOVED lines=163> */
.L_x_12795:
[----:B------:R-:W-:Y:S01]  /*134d0*/  ISETP.GT.AND P1, PT, R15, RZ, PT ;  /* 0x000000ff0f00720c */ /* 0x000fe20003f24270 */
[----:B------:R-:W-:Y:S01]  /*134e0*/  VIADD R12, R12, 0x19c60 ;  /* 0x00019c600c0c7836 */ /* 0x000fe20000000000 */
        /* <DEDUP_REMOVED lines=94> */
.L_x_12783:
[----:B------:R-:W-:Y:S05]  /*13ad0*/  BSYNC B0 ;  /* 0x0000000000007941 */ /* 0x000fea0003800000 */
.L_x_12782:
[----:B------:R-:W-:Y:S06]  /*13ae0*/  BAR.ARV 0x8, 0x200 ;  /* 0x0208000000007b1d */ /* 0x000fec0000002000 */
[----:B------:R-:W-:Y:S05]  /*13af0*/  @!P0 BRA `(.L_x_12797) ;  /* 0x0000000000048947 */ /* 0x000fea0003800000 */
[----:B------:R-:W-:Y:S01]  /*13b00*/  BPT.TRAP 0x1 ;  /* 0x000000040000795c */ /* 0x000fe20000300000 */
.L_x_12797:
[----:B------:R-:W-:Y:S01]  /*13b10*/  IMAD R12, R22, 0x8, R18 ;  /* 0x00000008160c7824 */ /* 0x000fe200078e0212 */
[----:B------:R-:W-:-:S04]  /*13b20*/  SHF.L.U32 R5, R23, 0x1f, RZ ;  /* 0x0000001f17057819 */ /* 0x000fc800000006ff */
[----:B------:R0:W1:Y:S01]  /*13b30*/  SYNCS.PHASECHK.TRANS64.TRYWAIT P1, [R12+URZ+0x19c50], R5 ;  /* 0x019c50050c0075a7 */ /* 0x000062000802017f */
[----:B------:R-:W-:Y:S05]  /*13b40*/  @!P0 BRA `(.L_x_12798) ;  /* 0x0000000000048947 */ /* 0x000fea0003800000 */
[----:B------:R-:W-:Y:S01]  /*13b50*/  BPT.TRAP 0x1 ;  /* 0x000000040000795c */ /* 0x000fe20000300000 */
.L_x_12798:
[----:B------:R-:W-:Y:S04]  /*13b60*/  BSSY B0, `(.L_x_12799) ;  /* 0x0000004000007945 */ /* 0x000fe80003800000 */
[----:B-1----:R-:W-:Y:S05]  /*13b70*/  @P1 BRA `(.L_x_12800) ;  /* 0x0000000000081947 */ /* 0x002fea0003800000 */
[----:B------:R-:W1:Y:S02]  /*13b80*/  SYNCS.PHASECHK.TRANS64.TRYWAIT P1, [R12+URZ+0x19c50], R5 ;  /* 0x019c50050c0075a7 */ /* 0x000e64000802017f */
[----:B-1----:R-:W-:Y:S05]  /*13b90*/  @!P1 BRA `(.L_x_12801) ;  /* 0x000000ac00249947 */ /* 0x002fea0003800000 */
.L_x_12800:
[----:B------:R-:W-:Y:S05]  /*13ba0*/  BSYNC B0 ;  /* 0x0000000000007941 */ /* 0x000fea0003800000 */
.L_x_12799:
[----:B------:R-:W2:Y:S04]  /*13bb0*/  LDL R2, [R1+0x5c] ;  /* 0x00005c0001027983 */ /* 0x000ea80000100800 */
[----:B------:R-:W3:Y:S01]  /*13bc0*/  LDL R14, [R1+0x44] ;  /* 0x00004400010e7983 */ /* 0x000ee20000100800 */
[----:B------:R-:W-:Y:S01]  /*13bd0*/  VIADD R18, R18, 0x3000 ;  /* 0x0000300012127836 */ /* 0x000fe20000000000 */
[----:B------:R-:W-:Y:S01]  /*13be0*/  ULDC.64 UR4, c[0x0][0x9a0] ;  /* 0x0002680000047ab9 */ /* 0x000fe20000000a00 */
[----:B------:R-:W-:Y:S01]  /*13bf0*/  WARPGROUP.ARRIVE ;  /* 0x00000000000079c5 */ /* 0x000fe20000000000 */
[----:B------:R-:W-:Y:S02]  /*13c00*/  ISETP.NE.U32.AND P1, PT, RZ, UR4, PT ;  /* 0x00000004ff007c0c */ /* 0x000fe4000bf25070 */
[----:B------:R-:W-:-:S02]  /*13c10*/  SHF.R.U32.HI R18, RZ, 0x4, R18 ;  /* 0x00000004ff127819 */ /* 0x000fc40000011612 */
[----:B------:R-:W-:Y:S02]  /*13c20*/  ISETP.NE.AND.EX P1, PT, RZ, UR5, PT, P1 ;  /* 0x00000005ff007c0c */ /* 0x000fe4000bf25310 */
[----:B------:R-:W-:-:S04]  /*13c30*/  LOP3.LUT R18, R18, 0x3fff, RZ, 0xc0, !PT ;  /* 0x00003fff12127812 */ /* 0x000fc800078ec0ff */
[----:B01----:R-:W-:-:S05]  /*13c40*/  LOP3.LUT R5, R18, 0x10000, RZ, 0xfc, !PT ;  /* 0x0001000012057812 */ /* 0x003fca00078efcff */
[----:B------:R-:W-:Y:S01]  /*13c50*/  IMAD R4, R22, 0x300, R5 ;  /* 0x0000030016047824 */ /* 0x000fe200078e0205 */
[----:B------:R-:W-:Y:S01]  /*13c60*/  MOV R5, 0x40000040 ;  /* 0x4000004000057802 */ /* 0x000fe20000000f00 */
[----:B------:R-:W2:Y:S01]  /*13c70*/  @P1 LDC.64 R8, c[0x0][0x9c8] ;  /* 0x00027200ff081b82 */ /* 0x000ea20000000a00 */
[----:B------:R-:W-:Y:S02]  /*13c80*/  @P1 SHF.R.S32.HI R13, RZ, 0x1f, R154 ;  /* 0x0000001fff0d1819 */ /* 0x000fe4000001149a */
[----:B------:R-:W-:Y:S02]  /*13c90*/  R2UR UR6, R4 ;  /* 0x00000000040672ca */ /* 0x000fe400000e0000 */
[----:B------:R-:W-:-:S03]  /*13ca0*/  R2UR UR7, R5 ;  /* 0x00000000050772ca */ /* 0x000fc600000e0000 */
[----:B------:R-:W0:Y:S10]  /*13cb0*/  @P1 LDC.64 R6, c[0x0][0x9d0] ;  /* 0x00027400ff061b82 */ /* 0x000e340000000a00 */
[----:B------:R-:W-:Y:S03]  /*13cc0*/  QGMMA.64x96x32.F32.E4M3.E4M3 R88, R148, gdesc[UR4], R88, gsb0 ;  /* 0x0160000494587df3 */ /* 0x000fe60008000858 */
[----:B------:R-:W-:-:S02]  /*13cd0*/  WARPGROUP.DEPBAR.LE gsb0, 0x0 ;  /* 0x00008000000079c5 */ /* 0x000fc40000010000 */
[----:B------:R-:W-:Y:S01]  /*13ce0*/  WARPGROUP.ARRIVE ;  /* 0x00000000000079c5 */ /* 0x000fe20000000000 */
[----:B--2---:R-:W-:-:S04]  /*13cf0*/  @P1 IMAD R2, R2, R8, RZ ;  /* 0x0000000802021224 */ /* 0x004fc800078e02ff */
[C---:B---3--:R-:W-:Y:S02]  /*13d00*/  @P1 IMAD R5, R14.reuse, R9, R2 ;  /* 0x000000090e051224 */ /* 0x048fe400078e0202 */
[----:B------:R-:W-:-:S04]  /*13d10*/  @P1 IMAD.WIDE.U32 R8, R14, R8, RZ ;  /* 0x000000080e081225 */ /* 0x000fc800078e00ff */
[-C--:B0-----:R-:W-:Y:S02]  /*13d20*/  @P1 IMAD R2, R13, R6.reuse, RZ ;  /* 0x000000060d021224 */ /* 0x081fe400078e02ff */
        /* <DEDUP_REMOVED lines=8> */
[----:B------:R-:W-:Y:S01]  /*13db0*/  VIADD R6, R4, 0x2 ;  /* 0x0000000204067836 */ /* 0x000fe20000000000 */
[----:B------:R-:W-:Y:S01]  /*13dc0*/  MOV R5, 0x40000040 ;  /* 0x4000004000057802 */ /* 0x000fe20000000f00 */
[----:B------:R-:W-:Y:S01]  /*13dd0*/  IMAD.MOV.U32 R7, RZ, RZ, 0x40000040 ;  /* 0x40000040ff077424 */ /* 0x000fe200078e00ff */
[----:B------:R-:W1:Y:S02]  /*13de0*/  SHFL.BFLY PT, R2, R3, 0x2, 0x1f ;  /* 0x0c401f0003027f89 */ /* 0x000e6400000e0000 */
[----:B------:R-:W-:Y:S01]  /*13df0*/  R2UR UR6, R6 ;  /* 0x00000000060672ca */ /* 0x000fe200000e0000 */
[C---:B------:R-:W-:Y:S01]  /*13e00*/  VIADD R6, R4.reuse, 0x4 ;  /* 0x0000000404067836 */ /* 0x040fe20000000000 */
[----:B------:R-:W-:Y:S01]  /*13e10*/  R2UR UR7, R7 ;  /* 0x00000000070772ca */ /* 0x000fe200000e0000 */
[----:B------:R-:W-:Y:S02]  /*13e20*/  IMAD.MOV.U32 R7, RZ, RZ, 0x40000040 ;  /* 0x40000040ff077424 */ /* 0x000fe400078e00ff */
[----:B------:R-:W-:-:S02]  /*13e30*/  VIADD R4, R4, 0x6 ;  /* 0x0000000604047836 */ /* 0x000fc40000000000 */
[----:B0-----:R-:W-:-:S08]  /*13e40*/  IMAD.MOV.U32 R8, RZ, RZ, RZ ;  /* 0x000000ffff087224 */ /* 0x001fd000078e00ff */
[----:B------:R-:W-:Y:S01]  /*13e50*/  QGMMA.64x96x32.F32.E4M3.E4M3 R88, R144, gdesc[UR4], R88, gsb0 ;  /* 0x0160000490587df3 */ /* 0x000fe20008000858 */
[----:B------:R-:W-:Y:S02]  /*13e60*/  R2UR UR6, R6 ;  /* 0x00000000060672ca */ /* 0x000fe400000e0000 */
[----:B------:R-:W-:Y:S02]  /*13e70*/  R2UR UR7, R7 ;  /* 0x00000000070772ca */ /* 0x000fe400000e0000 */
[----:B------:R-:W0:Y:S01]  /*13e80*/  SHFL.BFLY PT, R7, R0, 0x2, 0x1f ;  /* 0x0c401f0000077f89 */ /* 0x000e2200000e0000 */
[----:B-1----:R-:W-:-:S01]  /*13e90*/  FADD.FTZ R2, R2, R3 ;  /* 0x0000000302027221 */ /* 0x002fc20000010000 */
[----:B0-----:R-:W-:Y:S01]  /*13ea0*/  FADD.FTZ R7, R7, R0 ;  /* 0x0000000007077221 */ /* 0x001fe20000010000 */
[----:B------:R-:W-:Y:S01]  /*13eb0*/  IMAD.MOV.U32 R0, RZ, RZ, -0x800000 ;  /* 0xff800000ff007424 */ /* 0x000fe200078e00ff */
[----:B------:R-:W-:Y:S02]  /*13ec0*/  WARPGROUP.DEPBAR.LE gsb0, 0x0 ;  /* 0x00008000000079c5 */ /* 0x000fe40000010000 */
[----:B------:R-:W-:-:S06]  /*13ed0*/  WARPGROUP.ARRIVE ;  /* 0x00000000000079c5 */ /* 0x000fcc0000000000 */
[----:B------:R-:W-:Y:S01]  /*13ee0*/  QGMMA.64x96x32.F32.E4M3.E4M3 R88, R140, gdesc[UR4], R88, gsb0 ;  /* 0x016000048c587df3 */ /* 0x000fe20008000858 */
[----:B------:R-:W-:Y:S02]  /*13ef0*/  R2UR UR6, R4 ;  /* 0x00000000040672ca */ /* 0x000fe400000e0000 */
[----:B------:R-:W-:Y:S01]  /*13f00*/  R2UR UR7, R5 ;  /* 0x00000000050772ca */ /* 0x000fe200000e0000 */
[----:B------:R-:W0:Y:S04]  /*13f10*/  SHFL.BFLY PT, R4, R7, 0x1, 0x1f ;  /* 0x0c201f0007047f89 */ /* 0x000e2800000e0000 */
[----:B------:R-:W1:Y:S01]  /*13f20*/  SHFL.BFLY PT, R5, R2, 0x1, 0x1f ;  /* 0x0c201f0002057f89 */ /* 0x000e6200000e0000 */
[----:B0-----:R-:W-:-:S01]  /*13f30*/  FADD.FTZ R14, R7, R4 ;  /* 0x00000004070e7221 */ /* 0x001fc20000010000 */
[----:B------:R-:W-:-:S02]  /*13f40*/  IMAD.MOV.U32 R4, RZ, RZ, RZ ;  /* 0x000000ffff047224 */ /* 0x000fc400078e00ff */
[----:B-1----:R-:W-:-:S01]  /*13f50*/  FADD.FTZ R9, R2, R5 ;  /* 0x0000000502097221 */ /* 0x002fc20000010000 */
[----:B------:R-:W-:Y:S01]  /*13f60*/  FMUL.FTZ R18, R14, 0.00390625 ;  /* 0x3b8000000e127820 */ /* 0x000fe20000410000 */
[----:B------:R-:W-:Y:S02]  /*13f70*/  IMAD.MOV.U32 R2, RZ, RZ, -0x800000 ;  /* 0xff800000ff027424 */ /* 0x000fe400078e00ff */
[C---:B------:R-:W-:Y:S01]  /*13f80*/  FMUL.FTZ R15, R9.reuse, 0.00390625 ;  /* 0x3b800000090f7820 */ /* 0x040fe20000410000 */
[----:B------:R-:W-:Y:S02]  /*13f90*/  FSETP.NE.FTZ.AND P1, PT, R9, RZ, PT ;  /* 0x000000ff0900720b */ /* 0x000fe40003f35000 */
[----:B------:R-:W-:Y:S02]  /*13fa0*/  FSETP.NE.FTZ.AND P3, PT, R18, RZ, PT ;  /* 0x000000ff1200720b */ /* 0x000fe40003f75000 */
[----:B------:R-:W-:-:S09]  /*13fb0*/  FSETP.NE.FTZ.AND P2, PT, R15, RZ, PT ;  /* 0x000000ff0f00720b */ /* 0x000fd20003f55000 */
[----:B------:R-:W-:Y:S01]  /*13fc0*/  @P1 MUFU.RCP R4, R9 ;  /* 0x0000000900041308 */ /* 0x000fe20000001000 */
[----:B------:R-:W-:-:S03]  /*13fd0*/  FSETP.NE.FTZ.AND P1, PT, R14, RZ, PT ;  /* 0x000000ff0e00720b */ /* 0x000fc60003f35000 */
[C---:B------:R-:W-:Y:S01]  /*13fe0*/  @P2 FMUL.FTZ R6, R20.reuse, 0.69314718246459960938 ;  /* 0x3f31721814062820 */ /* 0x040fe20000410000 */
[----:B------:R-:W-:-:S03]  /*13ff0*/  @P3 FMUL.FTZ R20, R20, 0.69314718246459960938 ;  /* 0x3f31721814143820 */ /* 0x000fc60000410000 */
[----:B------:R-:W0:Y:S08]  /*14000*/  @P3 MUFU.LG2 R5, R18 ;  /* 0x0000001200053308 */ /* 0x000e300000000c00 */
[----:B------:R-:W1:Y:S08]  /*14010*/  @P2 MUFU.LG2 R3, R15 ;  /* 0x0000000f00032308 */ /* 0x000e700000000c00 */
[----:B------:R-:W3:Y:S01]  /*14020*/  @P1 MUFU.RCP R8, R14 ;  /* 0x0000000e00081308 */ /* 0x000ee20000001000 */
[----:B0-----:R-:W-:-:S04]  /*14030*/  @P3 FMUL.FTZ R5, R5, 0.69314718246459960938 ;  /* 0x3f31721805053820 */ /* 0x001fc80000410000 */
[----:B------:R-:W-:Y:S01]  /*14040*/  @P3 FFMA.FTZ R0, R20, R10, R5 ;  /* 0x0000000a14003223 */ /* 0x000fe20000010005 */
[----:B-1----:R-:W-:-:S04]  /*14050*/  @P2 FMUL.FTZ R3, R3, 0.69314718246459960938 ;  /* 0x3f31721803032820 */ /* 0x002fc80000410000 */
[----:B------:R-:W-:Y:S01]  /*14060*/  @P2 FFMA.FTZ R2, R6, R11, R3 ;  /* 0x0000000b06022223 */ /* 0x000fe20000010003 */
[----:B------:R-:W-:Y:S02]  /*14070*/  WARPGROUP.DEPBAR.LE gsb0, 0x0 ;  /* 0x00008000000079c5 */ /* 0x000fe40000010000 */
[----:B------:R-:W-:-:S06]  /*14080*/  WARPGROUP.ARRIVE ;  /* 0x00000000000079c5 */ /* 0x000fcc0000000000 */
[----:B------:R-:W-:Y:S01]  /*14090*/  QGMMA.64x96x32.F32.E4M3.E4M3 R88, R136, gdesc[UR4], R88, gsb0 ;  /* 0x0160000488587df3 */ /* 0x000fe20008000858 */
[-C--:B--2---:R-:W-:Y:S01]  /*140a0*/  FMUL.FTZ R20, R4, R13.reuse ;  /* 0x0000000d04147220 */ /* 0x084fe20000410000 */
[----:B---3--:R-:W-:Y:S01]  /*140b0*/  FMUL.FTZ R5, R8, R13 ;  /* 0x0000000d08057220 */ /* 0x008fe20000410000 */
[----:B------:R-:W-:Y:S02]  /*140c0*/  WARPGROUP.DEPBAR.LE gsb0, 0x0 ;  /* 0x00008000000079c5 */ /* 0x000fe40000010000 */
[----:B------:R-:W-:Y:S05]  /*140d0*/  @!P0 BRA `(.L_x_12802) ;  /* 0x0000000000048947 */ /* 0x000fea0003800000 */
[----:B------:R-:W-:Y:S01]  /*140e0*/  BPT.TRAP 0x1 ;  /* 0x000000040000795c */ /* 0x000fe20000300000 */
.L_x_12802:
[----:B------:R-:W2:Y:S01]  /*140f0*/  LDL.LU R4, [R1+0xc] ;  /* 0x00000c0001047983 */ /* 0x000ea20000300800 */
[----:B------:R-:W-:Y:S02]  /*14100*/  VIADD R12, R12, 0x19c60 ;  /* 0x00019c600c0c7836 */ /* 0x000fe40000000000 */
[-C--:B------:R-:W-:Y:S01]  /*14110*/  FMUL.FTZ R3, R88, R20.reuse ;  /* 0x0000001458037220 */ /* 0x080fe20000410000 */
[----:B------:R-:W-:Y:S01]  /*14120*/  FMUL.FTZ R89, R89, R20 ;  /* 0x0000001459597220 */ /* 0x000fe20000410000 */
[----:B------:R-:W3:Y:S01]  /*14130*/  LDL.LU R18, [R1+0x58] ;  /* 0x0000580001127983 */ /* 0x000ee20000300800 */
[----:B------:R-:W-:-:S05]  /*14140*/  VIADD R22, R22, 0x1 ;  /* 0x0000000116167836 */ /* 0x000fca0000000000 */
        /* <DEDUP_REMOVED lines=47> */
[----:B--2---:R-:W-:Y:S01]  /*14440*/  PRMT R4, R4, 0x654, R12 ;  /* 0x0000065404047816 */ /* 0x004fe2000000000c */
[----:B---3--:R-:W-:-:S03]  /*14450*/  VIADD R18, R18, 0x1 ;  /* 0x0000000112127836 */ /* 0x008fc60000000000 */
[----:B------:R0:W-:Y:S02]  /*14460*/  SYNCS.ARRIVE.TRANS64.RED.A1T0 RZ, [R4+URZ], RZ ;  /* 0x000000ff04ff79a7 */ /* 0x0001e4000810043f */
[----:B------:R1:W-:Y:S01]  /*14470*/  STL [R1+0x58], R18 ;  /* 0x0000581201007387 */ /* 0x0003e20000100800 */
[-C--:B------:R-:W-:Y:S01]  /*14480*/  FMUL.FTZ R12, R117, R20.reuse ;  /* 0x00000014750c7220 */ /* 0x080fe20000410000 */
[----:B0-----:R-:W-:Y:S01]  /*14490*/  SEL R4, RZ, 0x1, P0 ;  /* 0x00000001ff047807 */ /* 0x001fe20000000000 */
[----:B------:R-:W-:-:S03]  /*144a0*/  FMUL.FTZ R20, R133, R20 ;  /* 0x0000001485147220 */ /* 0x000fc60000410000 */
[----:B------:R-:W-:-:S07]  /*144b0*/  LOP3.LUT R23, R23, R4, RZ, 0x3c, !PT ;  /* 0x0000000417177212 */ /* 0x000fce00078e3cff */
.L_x_12733:
[----:B------:R-:W2:Y:S08]  /*144c0*/  S2UR UR4, SR_CgaCtaId ;  /* 0x00000000000479c3 */ /* 0x000eb00000008800 */
[----:B------:R-:W-:Y:S01]  /*144d0*/  BAR.SYNC.DEFER_BLOCKING 0x5, 0x200 ;  /* 0x0148000000007b1d */ /* 0x000fe20000010000 */
[----:B-1----:R-:W-:-:S05]  /*144e0*/  MOV R18, 0x400 ;  /* 0x0000040000127802 */ /* 0x002fca0000000f00 */
[----:B------:R-:W-:Y:S01]  /*144f0*/  BSSY B0, `(.L_x_12803) ;  /* 0x000021f000007945 */ /* 0x000fe20003800000 */
[----:B--2---:R-:W-:-:S05]  /*14500*/  IMAD.U32 R4, RZ, RZ, UR4 ;  /* 0x00000004ff047e24 */ /* 0x004fca000f8e00ff */
[----:B------:R1:W-:Y:S01]  /*14510*/  STL [R1+0xc], R4 ;  /* 0x00000c0401007387 */ /* 0x0003e20000100800 */
[----:B------:R-:W-:-:S05]  /*14520*/  LEA R18, R4, R18, 0x18 ;  /* 0x0000001204127211 */ /* 0x000fca00078ec0ff */
[----:B------:R1:W2:Y:S01]  /*14530*/  LDS.128 R152, [R18+0x19cd0] ;  /* 0x019cd00012987984 */ /* 0x0002a20000000c00 */
[----:B------:R-:W-:Y:S06]  /*14540*/  BAR.ARV 0x4, 0x200 ;  /* 0x0108000000007b1d */ /* 0x000fec0000002000 */
[----:B------:R-:W-:Y:S05]  /*14550*/  @P1 BRA `(.L_x_12804) ;  /* 0x0000001400d01947 */ /* 0x000fea0003800000 */
[----:B-----5:R-:W1:Y:S01]  /*14560*/  S2R R24, SR_TID.X ;  /* 0x0000000000187919 */ /* 0x020e620000002100 */
[----:B------:R-:W-:Y:S01]  /*14570*/  ULDC.64 UR4, c[0x4][0x70] ;  /* 0x01001c0000047ab9 */ /* 0x000fe20000000a00 */
[----:B------:R-:W3:Y:S04]  /*14580*/  LDL R37, [R1+0x7c] ;  /* 0x00007c0001257983 */ /* 0x000ee80000100800 */
[----:B------:R-:W4:Y:S04]  /*14590*/  LDL.LU R59, [R1+0x50] ;  /* 0x00005000013b7983 */ /* 0x000f280000300800 */
[----:B------:R-:W2:Y:S01]  /*145a0*/  LDL.LU R57, [R1+0x54] ;  /* 0x0000540001397983 */ /* 0x000ea20000300800 */
[----:B------:R-:W0:Y:S01]  /*145b0*/  S2R R35, SR_SWINHI ;  /* 0x0000000000237919 */ /* 0x000e220000002f00 */
[----:B------:R-:W-:-:S02]  /*145c0*/  F2FP.BF16.F32.PACK_AB R126, R126, R25 ;  /* 0x000000197e7e723e */ /* 0x000fc400000010ff */
[----:B------:R-:W-:Y:S01]  /*145d0*/  F2FP.BF16.F32.PACK_AB R11, R11, R96 ;  /* 0x000000600b0b723e */ /* 0x000fe200000010ff */
[----:B------:R-:W2:Y:S01]  /*145e0*/  LDL R55, [R1+0x3c] ;  /* 0x00003c0001377983 */ /* 0x000ea20000100800 */
[----:B------:R-:W-:Y:S02]  /*145f0*/  F2FP.BF16.F32.PACK_AB R8, R8, R97 ;  /* 0x000000610808723e */ /* 0x000fe400000010ff */
[----:B------:R-:W-:Y:S01]  /*14600*/  F2FP.BF16.F32.PACK_AB R9, R9, R120 ;  /* 0x000000780909723e */ /* 0x000fe200000010ff */
[----:B------:R-:W2:Y:S01]  /*14610*/  LDL R53, [R1+0x28] ;  /* 0x0000280001357983 */ /* 0x000ea20000100800 */
[----:B-1----:R-:W-:-:S04]  /*14620*/  SHF.L.U32 R4, R24, 0x2, RZ ;  /* 0x0000000218047819 */ /* 0x002fc800000006ff */
[----:B------:R-:W-:-:S04]  /*14630*/  LOP3.LUT R4, R4, 0xc, RZ, 0xc0, !PT ;  /* 0x0000000c04047812 */ /* 0x000fc800078ec0ff */
[----:B------:R-:W-:-:S05]  /*14640*/  IADD3 R4, P0, R4, UR4, RZ ;  /* 0x0000000404047c10 */ /* 0x000fca000ff1e0ff */
[----:B0-----:R-:W-:Y:S01]  /*14650*/  IMAD.X R5, RZ, RZ, UR5, P0 ;  /* 0x00000005ff057e24 */ /* 0x001fe200080e06ff */
[----:B------:R-:W-:Y:S01]  /*14660*/  F2FP.BF16.F32.PACK_AB R14, R14, R121 ;  /* 0x000000790e0e723e */ /* 0x000fe200000010ff */
[----:B------:R-:W-:-:S04]  /*14670*/  ULDC.64 UR4, c[0x0][0xc00] ;  /* 0x0003000000047ab9 */ /* 0x000fc80000000a00 */
[----:B------:R0:W4:Y:S01]  /*14680*/  LDG.E.CONSTANT R5, desc[UR42][R4.64] ;  /* 0x0000002a04057981 */ /* 0x000122000c1e9900 */
[----:B------:R-:W-:Y:S02]  /*14690*/  F2FP.BF16.F32.PACK_AB R3, R92, R3 ;  /* 0x000000035c03723e */ /* 0x000fe400000010ff */
[----:B------:R-:W-:Y:S02]  /*146a0*/  F2FP.BF16.F32.PACK_AB R6, R6, R89 ;  /* 0x000000590606723e */ /* 0x000fe400000010ff */
[----:B------:R-:W-:Y:S02]  /*146b0*/  F2FP.BF16.F32.PACK_AB R15, R15, R104 ;  /* 0x000000680f0f723e */ /* 0x000fe400000010ff */
[----:B------:R-:W-:Y:S02]  /*146c0*/  F2FP.BF16.F32.PACK_AB R10, R10, R105 ;  /* 0x000000690a0a723e */ /* 0x000fe400000010ff */
[----:B------:R-:W-:Y:S02]  /*146d0*/  F2FP.BF16.F32.PACK_AB R127, R127, R28 ;  /* 0x0000001c7f7f723e */ /* 0x000fe400000010ff */
[----:B0-----:R-:W-:-:S02]  /*146e0*/  LOP3.LUT P0, R4, R24, 0x3, RZ, 0xc0, !PT ;  /* 0x0000000318047812 */ /* 0x001fc4000780c0ff */
[----:B------:R-:W-:Y:S02]  /*146f0*/  MOV R24, R18 ;  /* 0x0000001200187202 */ /* 0x000fe40000000f00 */
[----:B------:R-:W-:Y:S02]  /*14700*/  MOV R25, R35 ;  /* 0x0000002300197202 */ /* 0x000fe40000000f00 */
        /* <DEDUP_REMOVED lines=39> */
[----:B---3--:R-:W-:-:S03]  /*14980*/  IMAD.WIDE R8, R37, 0x2, R24 ;  /* 0x0000000225087825 */ /* 0x008fc600078e0218 */
        /* <DEDUP_REMOVED lines=21> */
[----:B------:R-:W-:Y:S01]  /*14ae0*/  IMAD.X R7, RZ, RZ, R9, P2 ;  /* 0x000000ffff077224 */ /* 0x000fe200010e0609 */
[----:B------:R-:W-:-:S02]  /*14af0*/  LOP3.LUT R31, R70, 0x180, RZ, 0xc0, !PT ;  /* 0x00000180461f7812 */ /* 0x000fc400078ec0ff */
[----:B----4-:R-:W-:Y:S01]  /*14b00*/  LOP3.LUT R3, R5, 0x2, RZ, 0x3c, !PT ;  /* 0x0000000205037812 */ /* 0x010fe200078e3cff */
[----:B------:R-:W-:Y:S01]  /*14b10*/  IMAD.X R21, RZ, RZ, R9, P1 ;  /* 0x000000ffff157224 */ /* 0x000fe200008e0609 */
        /* <DEDUP_REMOVED lines=8> */
[----:B------:R-:W1:Y:S01]  /*14ba0*/  SHFL.IDX PT, R11, R40, R3, 0x1c1f ;  /* 0x001c1f03280b7589 */ /* 0x000e6200000e0000 */
[----:B------:R-:W-:-:S03]  /*14bb0*/  SHF.R.U64 R31, R31, 0x3, RZ ;  /* 0x000000031f1f7819 */ /* 0x000fc600000012ff */
[----:B------:R-:W-:Y:S04]  /*14bc0*/  SHFL.IDX PT, R58, R58, R5, 0x1c1f ;  /* 0x001c1f053a3a7589 */ /* 0x000fe800000e0000 */
[----:B------:R-:W3:Y:S04]  /*14bd0*/  SHFL.IDX PT, R15, R36, R3, 0x1c1f ;  /* 0x001c1f03240f7589 */ /* 0x000ee800000e0000 */
[----:B------:R-:W-:Y:S04]  /*14be0*/  SHFL.IDX PT, R42, R42, R5, 0x1c1f ;  /* 0x001c1f052a2a7589 */ /* 0x000fe800000e0000 */
[----:B------:R-:W4:Y:S04]  /*14bf0*/  SHFL.IDX PT, R13, R44, R3, 0x1c1f ;  /* 0x001c1f032c0d7589 */ /* 0x000f2800000e0000 */
[----:B------:R-:W-:Y:S04]  /*14c00*/  SHFL.IDX PT, R60, R60, R5, 0x1c1f ;  /* 0x001c1f053c3c7589 */ /* 0x000fe800000e0000 */
[----:B------:R-:W2:Y:S04]  /*14c10*/  SHFL.IDX PT, R33, R34, R3, 0x1c1f ;  /* 0x001c1f0322217589 */ /* 0x000ea800000e0000 */
[----:B------:R-:W-:Y:S04]  /*14c20*/  SHFL.IDX PT, R62, R62, R5, 0x1c1f ;  /* 0x001c1f053e3e7589 */ /* 0x000fe800000e0000 */
[----:B------:R-:W2:Y:S01]  /*14c30*/  SHFL.IDX PT, R35, R32, R3, 0x1c1f ;  /* 0x001c1f0320237589 */ /* 0x000ea200000e0000 */
[----:B------:R-:W-:-:S02]  /*14c40*/  LOP3.LUT R6, R20, R29, RZ, 0x3c, !PT ;  /* 0x0000001d14067212 */ /* 0x000fc400078e3cff */
[----:B------:R-:W-:Y:S01]  /*14c50*/  LOP3.LUT R20, R31, R70, RZ, 0x3c, !PT ;  /* 0x000000461f147212 */ /* 0x000fe200078e3cff */
[----:B------:R-:W-:Y:S04]  /*14c60*/  SHFL.IDX PT, R46, R46, R5, 0x1c1f ;  /* 0x001c1f052e2e7589 */ /* 0x000fe800000e0000 */
[----:B------:R-:W-:Y:S04]  /*14c70*/  SHFL.IDX PT, R64, R64, R5, 0x1c1f ;  /* 0x001c1f0540407589 */ /* 0x000fe800000e0000 */
[----:B------:R-:W2:Y:S04]  /*14c80*/  SHFL.IDX PT, R27, R48, R3, 0x1c1f ;  /* 0x001c1f03301b7589 */ /* 0x000ea800000e0000 */
[----:B------:R-:W2:Y:S04]  /*14c90*/  SHFL.IDX PT, R37, R30, R3, 0x1c1f ;  /* 0x001c1f031e257589 */ /* 0x000ea800000e0000 */
[----:B------:R-:W-:Y:S04]  /*14ca0*/  SHFL.IDX PT, R50, R50, R5, 0x1c1f ;  /* 0x001c1f0532327589 */ /* 0x000fe800000e0000 */
[----:B------:R-:W-:Y:S04]  /*14cb0*/  SHFL.IDX PT, R66, R66, R5, 0x1c1f ;  /* 0x001c1f0542427589 */ /* 0x000fe800000e0000 */
[----:B------:R-:W2:Y:S04]  /*14cc0*/  SHFL.IDX PT, R29, R52, R3, 0x1c1f ;  /* 0x001c1f03341d7589 */ /* 0x000ea800000e0000 */
[----:B------:R-:W2:Y:S04]  /*14cd0*/  SHFL.IDX PT, R39, R126, R3, 0x1c1f ;  /* 0x001c1f037e277589 */ /* 0x000ea800000e0000 */
[----:B------:R-:W-:Y:S04]  /*14ce0*/  SHFL.IDX PT, R54, R54, R5, 0x1c1f ;  /* 0x001c1f0536367589 */ /* 0x000fe800000e0000 */
[----:B------:R-:W-:Y:S04]  /*14cf0*/  SHFL.IDX PT, R68, R68, R5, 0x1c1f ;  /* 0x001c1f0544447589 */ /* 0x000fe800000e0000 */
[----:B------:R-:W2:Y:S04]  /*14d00*/  SHFL.IDX PT, R31, R56, R3, 0x1c1f ;  /* 0x001c1f03381f7589 */ /* 0x000ea800000e0000 */
[----:B------:R3:W2:Y:S01]  /*14d10*/  SHFL.IDX PT, R41, R26, R3, 0x1c1f ;  /* 0x001c1f031a297589 */ /* 0x0006a200000e0000 */
[----:B------:R-:W-:-:S02]  /*14d20*/  MOV R43, R6 ;  /* 0x00000006002b7202 */ /* 0x000fc40000000f00 */
[----:B0-----:R-:W-:Y:S02]  /*14d30*/  SEL R4, R8, R9, P0 ;  /* 0x0000000908047207 */ /* 0x001fe40000000000 */
[----:B------:R-:W-:Y:S02]  /*14d40*/  SEL R6, R9, R8, P0 ;  /* 0x0000000809067207 */ /* 0x000fe40000000000 */
[----:B-1----:R-:W-:Y:S02]  /*14d50*/  SEL R8, R38, R11, P0 ;  /* 0x0000000b26087207 */ /* 0x002fe40000000000 */
[----:B------:R-:W-:Y:S01]  /*14d60*/  SEL R10, R11, R38, P0 ;  /* 0x000000260b0a7207 */ /* 0x000fe20000000000 */
[----:B---3--:R-:W0:Y:S01]  /*14d70*/  LDC R3, c[0x0][0xbe8] ;  /* 0x0002fa00ff037b82 */ /* 0x008e220000000800 */
[----:B------:R-:W-:Y:S02]  /*14d80*/  SEL R5, R58, R15, P0 ;  /* 0x0000000f3a057207 */ /* 0x000fe40000000000 */
[----:B------:R-:W-:-:S05]  /*14d90*/  SEL R7, R15, R58, P0 ;  /* 0x0000003a0f077207 */ /* 0x000fca0000000000 */
[----:B------:R-:W-:Y:S01]  /*14da0*/  BAR.SYNC.DEFER_BLOCKING 0x1, 0x180 ;  /* 0x0046000000007b1d */ /* 0x000fe20000010000 */
[----:B----4-:R-:W-:Y:S02]  /*14db0*/  SEL R12, R42, R13, P0 ;  /* 0x0000000d2a0c7207 */ /* 0x010fe40000000000 */
[----:B------:R-:W-:Y:S02]  /*14dc0*/  SEL R14, R13, R42, P0 ;  /* 0x0000002a0d0e7207 */ /* 0x000fe40000000000 */
[----:B--2---:R-:W-:Y:S02]  /*14dd0*/  SEL R9, R60, R33, P0 ;  /* 0x000000213c097207 */ /* 0x004fe40000000000 */
[----:B------:R-:W-:Y:S02]  /*14de0*/  SEL R11, R33, R60, P0 ;  /* 0x0000003c210b7207 */ /* 0x000fe40000000000 */
[----:B------:R-:W-:Y:S02]  /*14df0*/  SEL R13, R62, R35, P0 ;  /* 0x000000233e0d7207 */ /* 0x000fe40000000000 */
[----:B------:R-:W-:-:S02]  /*14e00*/  SEL R15, R35, R62, P0 ;  /* 0x0000003e230f7207 */ /* 0x000fc40000000000 */
[----:B------:R-:W-:Y:S02]  /*14e10*/  ISETP.NE.U32.AND P2, PT, RZ, UR4, PT ;  /* 0x00000004ff007c0c */ /* 0x000fe4000bf45070 */
[----:B------:R-:W-:Y:S02]  /*14e20*/  IADD3 R26, P1, R59, UR4, RZ ;  /* 0x000000043b1a7c10 */ /* 0x000fe4000ff3e0ff */
        /* <DEDUP_REMOVED lines=9> */
[----:B--2---:R-:W-:Y:S02]  /*14ec0*/  SEL R8, R50, R29, P0 ;  /* 0x0000001d32087207 */ /* 0x004fe40000000000 */
[----:B------:R-:W-:Y:S02]  /*14ed0*/  SEL R10, R29, R50, P0 ;  /* 0x000000321d0a7207 */ /* 0x000fe40000000000 */
[----:B------:R-:W-:-:S02]  /*14ee0*/  SEL R9, R66, R39, P0 ;  /* 0x0000002742097207 */ /* 0x000fc40000000000 */
[----:B------:R-:W-:Y:S02]  /*14ef0*/  SEL R11, R39, R66, P0 ;  /* 0x00000042270b7207 */ /* 0x000fe40000000000 */
[----:B---3--:R-:W-:Y:S02]  /*14f00*/  SEL R12, R54, R31, P0 ;  /* 0x0000001f360c7207 */ /* 0x008fe40000000000 */
[----:B------:R-:W-:Y:S02]  /*14f10*/  SEL R14, R31, R54, P0 ;  /* 0x000000361f0e7207 */ /* 0x000fe40000000000 */
[----:B------:R-:W-:Y:S02]  /*14f20*/  SEL R13, R68, R41, P0 ;  /* 0x00000029440d7207 */ /* 0x000fe40000000000 */
[----:B------:R-:W-:Y:S02]  /*14f30*/  SEL R15, R41, R68, P0 ;  /* 0x00000044290f7207 */ /* 0x000fe40000000000 */
[----:B------:R-:W-:Y:S01]  /*14f40*/  IADD3.X R27, R57, UR5, RZ, P1, !PT ;  /* 0x00000005391b7c10 */ /* 0x000fe20008ffe4ff */
[----:B------:R-:W-:Y:S01]  /*14f50*/  ULDC.64 UR4, c[0x0][0xc08] ;  /* 0x0003020000047ab9 */ /* 0x000fe20000000a00 */
[----:B------:R1:W-:Y:S01]  /*14f60*/  STSM.16.M88.4 [R45], R4 ;  /* 0x000000042d007844 */ /* 0x0003e20000000200 */
[----:B------:R-:W-:-:S03]  /*14f70*/  ISETP.NE.U32.AND P0, PT, RZ, UR4, PT ;  /* 0x00000004ff007c0c */ /* 0x000fc6000bf05070 */
[----:B------:R-:W-:Y:S01]  /*14f80*/  STSM.16.M88.4 [R43], R8 ;  /* 0x000000082b007844 */ /* 0x000fe20000000200 */
[----:B------:R-:W-:-:S03]  /*14f90*/  ISETP.NE.AND.EX P0, PT, RZ, UR5, PT, P0 ;  /* 0x00000005ff007c0c */ /* 0x000fc6000bf05300 */
[----:B------:R2:W-:Y:S01]  /*14fa0*/  STSM.16.M88.4 [R21], R12 ;  /* 0x0000000c15007844 */ /* 0x0005e20000000200 */
[----:B------:R-:W-:Y:S01]  /*14fb0*/  IMAD.MOV.U32 R20, RZ, RZ, RZ ;  /* 0x000000ffff147224 */ /* 0x000fe200078e00ff */
[----:B------:R-:W-:Y:S08]  /*14fc0*/  BAR.SYNC.DEFER_BLOCKING 0x1, 0x180 ;  /* 0x0046000000007b1d */ /* 0x000ff00000010000 */
[----:B-1----:R-:W-:Y:S01]  /*14fd0*/  @P0 IADD3 R4, P3, R59, UR4, RZ ;  /* 0x000000043b040c10 */ /* 0x002fe2000ff7e0ff */
[----:B------:R-:W-:-:S02]  /*14fe0*/  ULDC UR4, c[0x0][0xa88] ;  /* 0x0002a20000047ab9 */ /* 0x000fc40000000800 */
[----:B------:R-:W-:Y:S01]  /*14ff0*/  IMAD.U32 R6, RZ, RZ, UR4 ;  /* 0x00000004ff067e24 */ /* 0x000fe2000f8e00ff */
[----:B------:R-:W-:Y:S01]  /*15000*/  @P0 IADD3.X R5, R57, UR5, RZ, P3, !PT ;  /* 0x0000000539050c10 */ /* 0x000fe20009ffe4ff */
[----:B------:R1:W5:Y:S04]  /*15010*/  @P2 LDG.E R20, desc[UR42][R26.64] ;  /* 0x0000002a1a142981 */ /* 0x000368000c1e1900 */
[----:B------:R1:W5:Y:S01]  /*15020*/  @P0 LDG.E R6, desc[UR42][R4.64] ;  /* 0x0000002a04060981 */ /* 0x000362000c1e1900 */
[----:B0-----:R-:W-:-:S13]  /*15030*/  ISETP.NE.AND P1, PT, R3, 0x1, PT ;  /* 0x000000010300780c */ /* 0x001fda0003f25270 */
[----:B------:R-:W0:Y:S08]  /*15040*/  @P1 LDC R28, c[0x0][0xbec] ;  /* 0x0002fb00ff1c1b82 */ /* 0x000e300000000800 */
[----:B------:R-:W3:Y:S01]  /*15050*/  @P1 LDC R29, c[0x0][0xbf0] ;  /* 0x0002fc00ff1d1b82 */ /* 0x000ee20000000800 */
[----:B--2---:R-:W-:Y:S01]  /*15060*/  IADD3 R13, R55, R53, RZ ;  /* 0x00000035370d7210 */ /* 0x004fe20007ffe0ff */
[----:B-1----:R-:W-:Y:S06]  /*15070*/  @P0 BRA `(.L_x_12805) ;  /* 0x0000000000100947 */ /* 0x002fec0003800000 */
[----:B------:R-:W-:Y:S05]  /*15080*/  @!P2 BRA `(.L_x_12805) ;  /* 0x00000000000ca947 */ /* 0x000fea0003800000 */
[----:B------:R-:W2:Y:S04]  /*15090*/  LDG.E R5, desc[UR42][R26.64] ;  /* 0x0000002a1a057981 */ /* 0x000ea8000c1e1900 */
[----:B-----5:R-:W2:Y:S02]  /*150a0*/  LDG.E R6, desc[UR42][R26.64+0x4] ;  /* 0x0000042a1a067981 */ /* 0x020ea4000c1e1900 */
[----:B--2---:R-:W-:-:S07]  /*150b0*/  IMAD.IADD R6, R6, 0x1, -R5 ;  /* 0x0000000106067824 */ /* 0x004fce00078e0a05 */
.L_x_12805:
[----:B------:R-:W2:Y:S01]  /*150c0*/  LDL.LU R5, [R1+0x44] ;  /* 0x0000440001057983 */ /* 0x000ea20000300800 */
[----:B------:R-:W-:Y:S01]  /*150d0*/  ULDC.64 UR4, c[0x0][0xb90] ;  /* 0x0002e40000047ab9 */ /* 0x000fe20000000a00 */
[----:B------:R-:W1:Y:S01]  /*150e0*/  S2R R4, SR_TID.X ;  /* 0x0000000000047919 */ /* 0x000e620000002100 */
[----:B------:R-:W4:Y:S01]  /*150f0*/  S2R R15, SR_TID.X ;  /* 0x00000000000f7919 */ /* 0x000f220000002100 */
[----:B-----5:R-:W-:Y:S01]  /*15100*/  SHF.R.S32.HI R21, RZ, 0x1f, R20 ;  /* 0x0000001fff157819 */ /* 0x020fe20000011414 */
[----:B------:R-:W-:Y:S01]  /*15110*/  IMAD.MOV.U32 R7, RZ, RZ, R13 ;  /* 0x000000ffff077224 */ /* 0x000fe200078e000d */
[----:B------:R-:W2:Y:S01]  /*15120*/  @P1 LDC R45, c[0x0][0xbec] ;  /* 0x0002fb00ff2d1b82 */ /* 0x000ea20000000800 */
[----:B------:R-:W2:Y:S04]  /*15130*/  LDL.LU R12, [R1+0x5c] ;  /* 0x00005c00010c7983 */ /* 0x000ea80000300800 */
[----:B------:R-:W2:Y:S04]  /*15140*/  LDL.LU R46, [R1+0x4c] ;  /* 0x00004c00012e7983 */ /* 0x000ea80000300800 */
[----:B------:R-:W2:Y:S04]  /*15150*/  LDL R50, [R1+0x48] ;  /* 0x0000480001327983 */ /* 0x000ea80000100800 */
[----:B------:R-:W2:Y:S01]  /*15160*/  LDL R14, [R1+0x78] ;  /* 0x00007800010e7983 */ /* 0x000ea20000100800 */
[----:B------:R-:W-:-:S03]  /*15170*/  IMAD R39, R6, R3, RZ ;  /* 0x0000000306277224 */ /* 0x000fc600078e02ff */
[----:B------:R0:W5:Y:S01]  /*15180*/  LDL R49, [R1+0x84] ;  /* 0x0000840001317983 */ /* 0x0001620000100800 */
[----:B-1----:R-:W-:-:S05]  /*15190*/  VIADD R48, R4, 0xffffff80 ;  /* 0xffffff8004307836 */ /* 0x002fca0000000000 */
[----:B------:R-:W-:Y:S01]  /*151a0*/  SHF.R.S32.HI R44, RZ, 0x1f, R48 ;  /* 0x0000001fff2c7819 */ /* 0x000fe20000011430 */
[----:B0-----:R-:W-:-:S03]  /*151b0*/  @P1 IMAD.HI.U32 R4, R13, R28, RZ ;  /* 0x0000001c0d041227 */ /* 0x001fc600078e00ff */
[----:B------:R-:W-:-:S04]  /*151c0*/  LEA.HI R44, R44, R48, RZ, 0x2 ;  /* 0x000000302c2c7211 */ /* 0x000fc800078f10ff */
[----:B------:R-:W-:Y:S02]  /*151d0*/  SHF.R.S32.HI R44, RZ, 0x2, R44 ;  /* 0x00000002ff2c7819 */ /* 0x000fe4000001142c */
[----:B---3--:R-:W-:-:S05]  /*151e0*/  @P1 SHF.R.U32.HI R7, RZ, R29, R4 ;  /* 0x0000001dff071219 */ /* 0x008fca0000011604 */
[----:B------:R-:W-:Y:S01]  /*151f0*/  IMAD.MOV R8, RZ, RZ, -R7 ;  /* 0x000000ffff087224 */ /* 0x000fe200078e0a07 */
[----:B----4-:R-:W-:-:S04]  /*15200*/  IADD3 R30, R15, -0x80, RZ ;  /* 0xffffff800f1e7810 */ /* 0x010fc80007ffe0ff */
        /* <DEDUP_REMOVED lines=9> */
[----:B--2---:R-:W-:Y:S01]  /*152a0*/  IMAD.MOV.U32 R10, RZ, RZ, R5 ;  /* 0x000000ffff0a7224 */ /* 0x004fe200078e0005 */
[----:B------:R-:W-:-:S05]  /*152b0*/  SHF.R.S32.HI R38, RZ, 0x1f, R46 ;  /* 0x0000001fff267819 */ /* 0x000fca000001142e */
[----:B------:R-:W-:Y:S02]  /*152c0*/  IMAD R5, R38, UR4, RZ ;  /* 0x0000000426057c24 */ /* 0x000fe4000f8e02ff */
[----:B------:R-:W-:Y:S02]  /*152d0*/  IMAD R9, R44, 0x20, R50 ;  /* 0x000000202c097824 */ /* 0x000fe400078e0232 */
[C---:B------:R-:W-:Y:S02]  /*152e0*/  IMAD R11, R46.reuse, UR5, R5 ;  /* 0x000000052e0b7c24 */ /* 0x040fe4000f8e0205 */
[----:B------:R-:W-:Y:S01]  /*152f0*/  IMAD.WIDE.U32 R4, R46, UR4, R20 ;  /* 0x000000042e047c25 */ /* 0x000fe2000f8e0014 */
[----:B------:R-:W-:Y:S01]  /*15300*/  SEL R37, R12, RZ, !P2 ;  /* 0x000000ff0c257207 */ /* 0x000fe20005000000 */
[----:B------:R-:W-:Y:S01]  /*15310*/  ULDC.64 UR4, c[0x0][0xb98] ;  /* 0x0002e60000047ab9 */ /* 0x000fe20000000a00 */
[----:B------:R-:W-:Y:S01]  /*15320*/  SEL R36, R10, RZ, !P2 ;  /* 0x000000ff0a247207 */ /* 0x000fe20005000000 */
[----:B------:R-:W-:-:S04]  /*15330*/  IMAD.WIDE R24, R9, 0x2, R24 ;  /* 0x0000000209187825 */ /* 0x000fc800078e0218 */
[----:B------:R-:W-:Y:S01]  /*15340*/  IMAD.IADD R5, R5, 0x1, R11 ;  /* 0x0000000105057824 */ /* 0x000fe200078e020b */
[----:B------:R-:W-:Y:S01]  /*15350*/  IADD3 R12, P2, R24, 0x1800, RZ ;  /* 0x00001800180c7810 */ /* 0x000fe20007f5e0ff */
[----:B------:R-:W-:Y:S02]  /*15360*/  IMAD R9, R3, R8, R13 ;  /* 0x0000000803097224 */ /* 0x000fe400078e020d */
[----:B------:R-:W-:Y:S02]  /*15370*/  IMAD R11, R37, UR4, RZ ;  /* 0x00000004250b7c24 */ /* 0x000fe4000f8e02ff */
[----:B------:R-:W-:Y:S01]  /*15380*/  IMAD.WIDE.U32 R4, R36, UR4, R4 ;  /* 0x0000000424047c25 */ /* 0x000fe2000f8e0004 */
[----:B------:R-:W-:Y:S02]  /*15390*/  LOP3.LUT R10, R12, 0x180, RZ, 0xc0, !PT ;  /* 0x000001800c0a7812 */ /* 0x000fe400078ec0ff */
[----:B------:R-:W-:Y:S01]  /*153a0*/  SHF.R.S32.HI R8, RZ, 0x1f, R9 ;  /* 0x0000001fff087819 */ /* 0x000fe20000011409 */
[----:B------:R-:W-:Y:S01]  /*153b0*/  IMAD R13, R36, UR5, R11 ;  /* 0x00000005240d7c24 */ /* 0x000fe2000f8e020b */
[----:B------:R-:W-:Y:S01]  /*153c0*/  SHF.R.S32.HI R11, RZ, 0x1f, R7 ;  /* 0x0000001fff0b7819 */ /* 0x000fe20000011407 */
[----:B------:R-:W-:Y:S01]  /*153d0*/  ULDC.64 UR4, c[0x0][0xb88] ;  /* 0x0002e20000047ab9 */ /* 0x000fe20000000a00 */
[----:B------:R-:W-:-:S02]  /*153e0*/  IADD3 R4, P0, R7, R4, RZ ;  /* 0x0000000407047210 */ /* 0x000fc40007f1e0ff */
[----:B------:R-:W-:Y:S01]  /*153f0*/  SHF.R.U64 R7, R10, 0x3, RZ ;  /* 0x000000030a077819 */ /* 0x000fe200000012ff */
[----:B------:R-:W-:Y:S01]  /*15400*/  IMAD R10, R8, UR4, RZ ;  /* 0x00000004080a7c24 */ /* 0x000fe2000f8e02ff */
[----:B------:R-:W-:Y:S02]  /*15410*/  IADD3.X R5, R11, R5, R13, P0, !PT ;  /* 0x000000050b057210 */ /* 0x000fe400007fe40d */
[----:B------:R-:W-:Y:S01]  /*15420*/  LOP3.LUT R8, R7, R12, RZ, 0x3c, !PT ;  /* 0x0000000c07087212 */ /* 0x000fe200078e3cff */
[C---:B------:R-:W-:Y:S02]  /*15430*/  IMAD R7, R9.reuse, UR5, R10 ;  /* 0x0000000509077c24 */ /* 0x040fe4000f8e020a */
[----:B------:R-:W-:Y:S01]  /*15440*/  IMAD.WIDE.U32 R4, R9, UR4, R4 ;  /* 0x0000000409047c25 */ /* 0x000fe2000f8e0004 */
[----:B------:R-:W-:-:S03]  /*15450*/  ULDC.64 UR4, c[0x0][0xb50] ;  /* 0x0002d40000047ab9 */ /* 0x000fc60000000a00 */
[----:B------:R-:W-:Y:S01]  /*15460*/  IMAD.IADD R5, R5, 0x1, R7 ;  /* 0x0000000105057824 */ /* 0x000fe200078e0207 */
[----:B------:R-:W-:-:S04]  /*15470*/  LEA R10, P0, R4, UR4, 0x2 ;  /* 0x00000004040a7c11 */ /* 0x000fc8000f8010ff */
[----:B------:R-:W-:Y:S01]  /*15480*/  LEA.HI.X R11, R4, UR5, R5, 0x2, P0 ;  /* 0x00000005040b7c11 */ /* 0x000fe200080f1405 */
[----:B------:R-:W-:Y:S01]  /*15490*/  SHFL.IDX PT, R40, R10, RZ, 0x1c1f ;  /* 0x001c1fff0a287589 */ /* 0x000fe200000e0000 */
[----:B------:R-:W-:Y:S01]  /*154a0*/  IMAD.IADD R14, R14, 0x1, R53 ;  /* 0x000000010e0e7824 */ /* 0x000fe200078e0235 */
[----:B------:R-:W-:Y:S02]  /*154b0*/  ULDC.64 UR4, c[0x0][0xaa0] ;  /* 0x0002a80000047ab9 */ /* 0x000fe40000000a00 */
[----:B------:R-:W1:Y:S01]  /*154c0*/  SHFL.IDX PT, R41, R11, RZ, 0x1c1f ;  /* 0x001c1fff0b297589 */ /* 0x000e6200000e0000 */
[----:B------:R-:W-:Y:S01]  /*154d0*/  LOP3.LUT P0, RZ, R15, 0x3, RZ, 0xc0, !PT ;  /* 0x000000030fff7812 */ /* 0x000fe2000780c0ff */
[----:B------:R-:W-:Y:S02]  /*154e0*/  IMAD.X R9, RZ, RZ, R25, P2 ;  /* 0x000000ffff097224 */ /* 0x000fe400010e0619 */
[----:B------:R-:W-:Y:S01]  /*154f0*/  SHFL.IDX PT, R42, R10, 0x1, 0x1c1f ;  /* 0x003c1f000a2a7f89 */ /* 0x000fe200000e0000 */
[----:B------:R-:W-:-:S03]  /*15500*/  ISETP.GE.OR P2, PT, R14, R39, P0 ;  /* 0x000000270e00720c */ /* 0x000fc60000746670 */
[----:B------:R-:W2:Y:S01]  /*15510*/  SHFL.IDX PT, R43, R11, 0x1, 0x1c1f ;  /* 0x003c1f000b2b7f89 */ /* 0x000ea200000e0000 */
[----:B------:R-:W-:Y:S02]  /*15520*/  VIADD R4, R14, 0x8 ;  /* 0x000000080e047836 */ /* 0x000fe40000000000 */
[----:B------:R-:W-:-:S03]  /*15530*/  IMAD R21, R21, UR4, RZ ;  /* 0x0000000415157c24 */ /* 0x000fc6000f8e02ff */
[----:B------:R-:W-:-:S04]  /*15540*/  ISETP.GE.OR P0, PT, R4, R39, P0 ;  /* 0x000000270400720c */ /* 0x000fc80000706670 */
[----:B-1----:R1:W-:Y:S02]  /*15550*/  @!P2 ST.E desc[UR42][R40.64], R2 ;  /* 0x000000022800a985 */ /* 0x0023e4000c10192a */
[C---:B-1----:R-:W-:Y:S02]  /*15560*/  IMAD R41, R20.reuse, UR5, R21 ;  /* 0x0000000514297c24 */ /* 0x042fe4000f8e0215 */
[----:B------:R-:W-:Y:S01]  /*15570*/  IMAD.WIDE.U32 R20, R20, UR4, RZ ;  /* 0x0000000414147c25 */ /* 0x000fe2000f8e00ff */
[----:B------:R-:W-:-:S03]  /*15580*/  ULDC.64 UR4, c[0x0][0xae8] ;  /* 0x0002ba0000047ab9 */ /* 0x000fc60000000a00 */
[----:B------:R-:W-:Y:S02]  /*15590*/  IMAD.IADD R21, R21, 0x1, R41 ;  /* 0x0000000115157824 */ /* 0x000fe400078e0229 */
[----:B------:R-:W-:Y:S01]  /*155a0*/  IMAD R38, R38, UR4, RZ ;  /* 0x0000000426267c24 */ /* 0x000fe2000f8e02ff */
[----:B--2---:R1:W-:Y:S01]  /*155b0*/  @!P0 ST.E desc[UR42][R42.64], R0 ;  /* 0x000000002a008985 */ /* 0x0043e2000c10192a */
[----:B------:R-:W-:Y:S01]  /*155c0*/  IMAD.WIDE.U32 R20, R46, UR4, R20 ;  /* 0x000000042e147c25 */ /* 0x000fe2000f8e0014 */
[C---:B------:R-:W-:Y:S02]  /*155d0*/  IADD3 R13, P6, R24.reuse, 0x3000, RZ ;  /* 0x00003000180d7810 */ /* 0x040fe40007fde0ff */
[----:B------:R-:W-:Y:S01]  /*155e0*/  IADD3 R27, P5, R24, 0x4800, RZ ;  /* 0x00004800181b7810 */ /* 0x000fe20007fbe0ff */
[----:B------:R-:W-:Y:S02]  /*155f0*/  IMAD R41, R46, UR5, R38 ;  /* 0x000000052e297c24 */ /* 0x000fe4000f8e0226 */
[----:B-1----:R-:W-:Y:S01]  /*15600*/  IMAD R0, R47, 0x60, R44 ;  /* 0x000000602f007824 */ /* 0x002fe200078e022c */
[----:B------:R0:W5:Y:S01]  /*15610*/  LDL R46, [R1+0x64] ;  /* 0x00006400012e7983 */ /* 0x0001620000100800 */
[----:B------:R-:W1:Y:S01]  /*15620*/  @P1 LDC R43, c[0x0][0xbf0] ;  /* 0x0002fc00ff2b1b82 */ /* 0x000e620000000800 */
[C---:B------:R-:W-:Y:S01]  /*15630*/  IADD3 R29, P4, R24.reuse, 0x6000, RZ ;  /* 0x00006000181d7810 */ /* 0x040fe20007f9e0ff */
[----:B------:R-:W-:Y:S01]  /*15640*/  ULDC.64 UR4, c[0x0][0xaf0] ;  /* 0x0002bc0000047ab9 */ /* 0x000fe20000000a00 */
[----:B------:R0:W5:Y:S01]  /*15650*/  LDL R47, [R1+0x80] ;  /* 0x00008000012f7983 */ /* 0x0001620000100800 */
[----:B------:R-:W-:Y:S01]  /*15660*/  IMAD.IADD R40, R53, 0x1, R0 ;  /* 0x0000000135287824 */ /* 0x000fe200078e0200 */
[----:B------:R-:W-:-:S02]  /*15670*/  IADD3 R7, P3, R24, 0x7800, RZ ;  /* 0x0000780018077810 */ /* 0x000fc40007f7e0ff */
[----:B------:R-:W-:Y:S01]  /*15680*/  LOP3.LUT R5, R24, 0x180, RZ, 0xc0, !PT ;  /* 0x0000018018057812 */ /* 0x000fe200078ec0ff */
[----:B------:R-:W-:Y:S01]  /*15690*/  @P1 IMAD.HI.U32 R0, R40, R45, RZ ;  /* 0x0000002d28001227 */ /* 0x000fe200078e00ff */
[----:B------:R-:W-:Y:S01]  /*156a0*/  LOP3.LUT R12, R13, 0x180, RZ, 0xc0, !PT ;  /* 0x000001800d0c7812 */ /* 0x000fe200078ec0ff */
[----:B------:R-:W5:Y:S01]  /*156b0*/  LD.E.128 R8, desc[UR42][R8.64] ;  /* 0x0000002a08087980 */ /* 0x000f62000c101d00 */
[----:B------:R-:W-:Y:S01]  /*156c0*/  LOP3.LUT R26, R27, 0x180, RZ, 0xc0, !PT ;  /* 0x000001801b1a7812 */ /* 0x000fe200078ec0ff */
[----:B------:R-:W-:Y:S01]  /*156d0*/  IMAD.IADD R21, R21, 0x1, R41 ;  /* 0x0000000115157824 */ /* 0x000fe200078e0229 */
[----:B------:R-:W-:Y:S01]  /*156e0*/  LOP3.LUT R28, R29, 0x180, RZ, 0xc0, !PT ;  /* 0x000001801d1c7812 */ /* 0x000fe200078ec0ff */
[----:B------:R-:W-:Y:S01]  /*156f0*/  IMAD.MOV.U32 R41, RZ, RZ, R40 ;  /* 0x000000ffff297224 */ /* 0x000fe200078e0028 */
[----:B------:R-:W-:Y:S01]  /*15700*/  LOP3.LUT R6, R7, 0x180, RZ, 0xc0, !PT ;  /* 0x0000018007067812 */ /* 0x000fe200078ec0ff */
[----:B------:R-:W-:Y:S01]  /*15710*/  IMAD R37, R37, UR4, RZ ;  /* 0x0000000425257c24 */ /* 0x000fe2000f8e02ff */
[----:B------:R-:W-:-:S02]  /*15720*/  SHF.R.U64 R12, R12, 0x3, RZ ;  /* 0x000000030c0c7819 */ /* 0x000fc400000012ff */
[----:B------:R-:W-:Y:S02]  /*15730*/  SHF.R.U64 R26, R26, 0x3, RZ ;  /* 0x000000031a1a7819 */ /* 0x000fe400000012ff */
[----:B------:R-:W-:Y:S02]  /*15740*/  SHF.R.U64 R28, R28, 0x3, RZ ;  /* 0x000000031c1c7819 */ /* 0x000fe400000012ff */
[----:B------:R-:W-:Y:S02]  /*15750*/  SHF.R.U64 R5, R5, 0x3, RZ ;  /* 0x0000000305057819 */ /* 0x000fe400000012ff */
[----:B-1----:R-:W-:Y:S02]  /*15760*/  @P1 SHF.R.U32.HI R41, RZ, R43, R0 ;  /* 0x0000002bff291219 */ /* 0x002fe40000011600 */
[----:B------:R-:W-:Y:S01]  /*15770*/  SHF.R.U64 R6, R6, 0x3, RZ ;  /* 0x0000000306067819 */ /* 0x000fe200000012ff */
[----:B------:R-:W-:Y:S01]  /*15780*/  IMAD R43, R36, UR5, R37 ;  /* 0x00000005242b7c24 */ /* 0x000fe2000f8e0225 */
        /* <DEDUP_REMOVED lines=10> */
[----:B------:R-:W-:Y:S01]  /*15830*/  MOV R5, R25 ;  /* 0x0000001900057202 */ /* 0x000fe20000000f00 */
[----:B------:R-:W-:Y:S01]  /*15840*/  IMAD.WIDE.U32 R36, R36, UR4, R20 ;  /* 0x0000000424247c25 */ /* 0x000fe2000f8e0014 */
[----:B------:R-:W-:Y:S01]  /*15850*/  LOP3.LUT R32, R6, R7, RZ, 0x3c, !PT ;  /* 0x0000000706207212 */ /* 0x000fe200078e3cff */
[----:B------:R-:W-:Y:S01]  /*15860*/  ULDC.64 UR4, c[0x0][0xae0] ;  /* 0x0002b80000047ab9 */ /* 0x000fe20000000a00 */
[----:B------:R-:W5:Y:S01]  /*15870*/  LD.E.128 R12, desc[UR42][R12.64] ;  /* 0x0000002a0c0c7980 */ /* 0x000f62000c101d00 */
[----:B------:R-:W-:-:S02]  /*15880*/  IMAD R0, R0, UR4, RZ ;  /* 0x0000000400007c24 */ /* 0x000fc4000f8e02ff */
[----:B------:R-:W-:Y:S01]  /*15890*/  IMAD R21, R3, R2, R40 ;  /* 0x0000000203157224 */ /* 0x000fe200078e0228 */
[----:B------:R-:W5:Y:S01]  /*158a0*/  LD.E.128 R4, desc[UR42][R4.64] ;  /* 0x0000002a04047980 */ /* 0x000f62000c101d00 */
[----:B------:R-:W-:Y:S02]  /*158b0*/  IMAD.IADD R37, R37, 0x1, R43 ;  /* 0x0000000125257824 */ /* 0x000fe400078e022b */
[----:B------:R-:W-:Y:S01]  /*158c0*/  IMAD R43, R41, UR5, R0 ;  /* 0x00000005292b7c24 */ /* 0x000fe2000f8e0200 */
[----:B------:R-:W5:Y:S01]  /*158d0*/  LD.E.128 R24, desc[UR42][R26.64] ;  /* 0x0000002a1a187980 */ /* 0x000f62000c101d00 */
[----:B------:R-:W-:-:S03]  /*158e0*/  SHF.R.S32.HI R0, RZ, 0x1f, R21 ;  /* 0x0000001fff007819 */ /* 0x000fc60000011415 */
[----:B------:R-:W5:Y:S01]  /*158f0*/  LD.E.128 R28, desc[UR42][R28.64] ;  /* 0x0000002a1c1c7980 */ /* 0x000f62000c101d00 */
[----:B------:R-:W-:Y:S01]  /*15900*/  IMAD.WIDE.U32 R2, R41, UR4, R36 ;  /* 0x0000000429027c25 */ /* 0x000fe2000f8e0024 */
[----:B------:R-:W-:Y:S02]  /*15910*/  ULDC.64 UR4, c[0x0][0xad8] ;  /* 0x0002b60000047ab9 */ /* 0x000fe40000000a00 */
[----:B------:R-:W5:Y:S01]  /*15920*/  LD.E.128 R32, desc[UR42][R32.64] ;  /* 0x0000002a20207980 */ /* 0x000f62000c101d00 */
[----:B------:R-:W-:Y:S01]  /*15930*/  @!PT LDS RZ, [RZ] ;  /* 0x00000000fffff984 */ /* 0x000fe20000000800 */
[----:B------:R-:W-:Y:S01]  /*15940*/  @!PT LDS RZ, [RZ] ;  /* 0x00000000fffff984 */ /* 0x000fe20000000800 */
[----:B------:R-:W-:Y:S01]  /*15950*/  @!PT LDS RZ, [RZ] ;  /* 0x00000000fffff984 */ /* 0x000fe20000000800 */
[----:B------:R-:W-:Y:S01]  /*15960*/  @!PT LDS RZ, [RZ] ;  /* 0x00000000fffff984 */ /* 0x000fe20000000800 */
[----:B------:R1:W-:Y:S06]  /*15970*/  MEMBAR.ALL.CTA ;  /* 0x0000000000007992 */ /* 0x0003ec0000008000 */
[----:B-1----:R-:W1:Y:S01]  /*15980*/  FENCE.VIEW.ASYNC.S ;  /* 0x00000000000073c6 */ /* 0x002e620000000000 */
[----:B------:R-:W-:-:S02]  /*15990*/  IMAD.IADD R3, R3, 0x1, R43 ;  /* 0x0000000103037824 */ /* 0x000fc400078e022b */
[----:B------:R-:W-:Y:S01]  /*159a0*/  IMAD R0, R0, UR4, RZ ;  /* 0x0000000400007c24 */ /* 0x000fe2000f8e02ff */
[----:B------:R-:W-:Y:S01]  /*159b0*/  IADD3 R44, R44, R53, RZ ;  /* 0x000000352c2c7210 */ /* 0x000fe20007ffe0ff */
[----:B------:R-:W-:-:S04]  /*159c0*/  IMAD.WIDE.U32 R2, R21, UR4, R2 ;  /* 0x0000000415027c25 */ /* 0x000fc8000f8e0002 */
[----:B------:R-:W-:Y:S01]  /*159d0*/  IMAD R37, R21, UR5, R0 ;  /* 0x0000000515257c24 */ /* 0x000fe2000f8e0200 */
[----:B------:R-:W-:Y:S01]  /*159e0*/  ISETP.GE.AND P0, PT, R44, R39, PT ;  /* 0x000000272c00720c */ /* 0x000fe20003f06270 */
[----:B------:R-:W-:Y:S01]  /*159f0*/  ULDC.64 UR4, c[0x0][0xa80] ;  /* 0x0002a00000047ab9 */ /* 0x000fe20000000a00 */
[----:B------:R-:W-:Y:S01]  /*15a00*/  VIADD R0, R18, 0x19c20 ;  /* 0x00019c2012007836 */ /* 0x000fe20000000000 */
[----:B------:R-:W-:Y:S01]  /*15a10*/  LEA R38, P1, R2, UR4, 0x1 ;  /* 0x0000000402267c11 */ /* 0x000fe2000f8208ff */
[----:B------:R-:W-:-:S03]  /*15a20*/  IMAD.IADD R3, R3, 0x1, R37 ;  /* 0x0000000103037824 */ /* 0x000fc600078e0225 */
[----:B------:R-:W-:Y:S02]  /*15a30*/  PRMT R0, RZ, 0x654, R0 ;  /* 0x00000654ff007816 */ /* 0x000fe40000000000 */
[----:B------:R-:W-:Y:S01]  /*15a40*/  LEA.HI.X R42, R2, UR5, R3, 0x1, P1 ;  /* 0x00000005022a7c11 */ /* 0x000fe200088f0c03 */
[----:B-1----:R0:W1:Y:S01]  /*15a50*/  SHFL.IDX PT, R20, R38, RZ, 0x1c1f ;  /* 0x001c1fff26147589 */ /* 0x00206200000e0000 */
[----:B------:R-:W-:Y:S01]  /*15a60*/  BSSY B1, `(.L_x_12806) ;  /* 0x0000010000017945 */ /* 0x000fe20003800000 */
[----:B------:R0:W-:Y:S02]  /*15a70*/  SYNCS.ARRIVE.TRANS64.RED.A1T0 RZ, [R0+URZ], RZ ;  /* 0x000000ff00ff79a7 */ /* 0x0001e4000810043f */
        /* <DEDUP_REMOVED lines=14> */
.L_x_12807:
[----:B------:R-:W-:Y:S05]  /*15b60*/  BSYNC B1 ;  /* 0x0000000000017941 */ /* 0x000fea0003800000 */
.L_x_12806:
        /* <DEDUP_REMOVED lines=19> */
.L_x_12804:
[----:B-1----:R-:W3:Y:S01]  /*15ca0*/  LDL.LU R4, [R1+0x50] ;  /* 0x0000500001047983 */ /* 0x002ee20000300800 */
[----:B------:R-:W-:Y:S01]  /*15cb0*/  ULDC.64 UR4, c[0x0][0xc00] ;  /* 0x0003000000047ab9 */ /* 0x000fe20000000a00 */
[----:B------:R-:W-:Y:S01]  /*15cc0*/  IMAD.MOV.U32 R6, RZ, RZ, RZ ;  /* 0x000000ffff067224 */ /* 0x000fe200078e00ff */
[----:B------:R-:W1:Y:S01]  /*15cd0*/  LDC R25, c[0x0][0xbe8] ;  /* 0x0002fa00ff197b82 */ /* 0x000e620000000800 */
[----:B------:R-:W4:Y:S01]  /*15ce0*/  LDL.LU R0, [R1+0x54] ;  /* 0x0000540001007983 */ /* 0x000f220000300800 */
[----:B------:R-:W-:-:S04]  /*15cf0*/  ISETP.NE.U32.AND P0, PT, RZ, UR4, PT ;  /* 0x00000004ff007c0c */ /* 0x000fc8000bf05070 */
[----:B------:R-:W-:Y:S02]  /*15d00*/  ISETP.NE.AND.EX P0, PT, RZ, UR5, PT, P0 ;  /* 0x00000005ff007c0c */ /* 0x000fe4000bf05300 */
[----:B---3--:R-:W-:-:S04]  /*15d10*/  IADD3 R2, P1, R4, UR4, RZ ;  /* 0x0000000404027c10 */ /* 0x008fc8000ff3e0ff */
[----:B----4-:R-:W-:Y:S01]  /*15d20*/  IADD3.X R3, R0, UR5, RZ, P1, !PT ;  /* 0x0000000500037c10 */ /* 0x010fe20008ffe4ff */
[----:B------:R-:W-:Y:S02]  /*15d30*/  ULDC.64 UR4, c[0x0][0xc08] ;  /* 0x0003020000047ab9 */ /* 0x000fe40000000a00 */
[----:B------:R-:W-:-:S04]  /*15d40*/  ISETP.NE.U32.AND P1, PT, RZ, UR4, PT ;  /* 0x00000004ff007c0c */ /* 0x000fc8000bf25070 */
[----:B------:R3:W5:Y:S01]  /*15d50*/  @P0 LDG.E R6, desc[UR42][R2.64] ;  /* 0x0000002a02060981 */ /* 0x000762000c1e1900 */
[----:B------:R-:W-:Y:S01]  /*15d60*/  ISETP.NE.AND.EX P1, PT, RZ, UR5, PT, P1 ;  /* 0x00000005ff007c0c */ /* 0x000fe2000bf25310 */
[----:B------:R-:W4:-:S12]  /*15d70*/  S2R R7, SR_TID.X ;  /* 0x0000000000077919 */ /* 0x000f180000002100 */
[----:B------:R-:W-:Y:S01]  /*15d80*/  @P1 IADD3 R4, P2, R4, UR4, RZ ;  /* 0x0000000404041c10 */ /* 0x000fe2000ff5e0ff */
[----:B------:R-:W-:-:S03]  /*15d90*/  ULDC UR4, c[0x0][0xa88] ;  /* 0x0002a20000047ab9 */ /* 0x000fc60000000800 */
[----:B0-----:R-:W-:Y:S01]  /*15da0*/  @P1 IADD3.X R5, R0, UR5, RZ, P2, !PT ;  /* 0x0000000500051c10 */ /* 0x001fe200097fe4ff */
[----:B------:R-:W-:-:S06]  /*15db0*/  IMAD.U32 R0, RZ, RZ, UR4 ;  /* 0x00000004ff007e24 */ /* 0x000fcc000f8e00ff */
[----:B------:R3:W5:Y:S01]  /*15dc0*/  @P1 LDG.E R0, desc[UR42][R4.64] ;  /* 0x0000002a04001981 */ /* 0x000762000c1e1900 */
[----:B-1----:R-:W-:Y:S01]  /*15dd0*/  ISETP.NE.AND P2, PT, R25, 0x1, PT ;  /* 0x000000011900780c */ /* 0x002fe20003f45270 */
[----:B----4-:R-:W-:-:S12]  /*15de0*/  VIADD R30, R7, 0xffffff80 ;  /* 0xffffff80071e7836 */ /* 0x010fd80000000000 */
[----:B------:R-:W0:Y:S01]  /*15df0*/  @P2 LDC R27, c[0x0][0xbec] ;  /* 0x0002fb00ff1b2b82 */ /* 0x000e220000000800 */
[----:B------:R-:W-:Y:S01]  /*15e00*/  ISETP.GE.AND P3, PT, R30, 0xc0, PT ;  /* 0x000000c01e00780c */ /* 0x000fe20003f66270 */
[----:B---3--:R-:W-:-:S12]  /*15e10*/  @P1 BRA `(.L_x_12809) ;  /* 0x0000000000101947 */ /* 0x008fd80003800000 */
[----:B------:R-:W-:Y:S05]  /*15e20*/  @!P0 BRA `(.L_x_12809) ;  /* 0x00000000000c8947 */ /* 0x000fea0003800000 */
[----:B------:R-:W3:Y:S04]  /*15e30*/  LDG.E R5, desc[UR42][R2.64] ;  /* 0x0000002a02057981 */ /* 0x000ee8000c1e1900 */
[----:B-----5:R-:W3:Y:S02]  /*15e40*/  LDG.E R0, desc[UR42][R2.64+0x4] ;  /* 0x0000042a02007981 */ /* 0x020ee4000c1e1900 */
[----:B---3--:R-:W-:-:S07]  /*15e50*/  IMAD.IADD R0, R0, 0x1, -R5 ;  /* 0x0000000100007824 */ /* 0x008fce00078e0a05 */
.L_x_12809:
[----:B------:R-:W3:Y:S04]  /*15e60*/  LDL.LU R3, [R1+0x44] ;  /* 0x0000440001037983 */ /* 0x000ee80000300800 */
[----:B------:R-:W4:Y:S04]  /*15e70*/  LDL.LU R2, [R1+0x5c] ;  /* 0x00005c0001027983 */ /* 0x000f280000300800 */
[----:B------:R-:W2:Y:S04]  /*15e80*/  LDL R29, [R1+0x4c] ;  /* 0x00004c00011d7983 */ /* 0x000ea80000100800 */
[----:B------:R1:W5:Y:S01]  /*15e90*/  LDL R28, [R1+0x28] ;  /* 0x00002800011c7983 */ /* 0x0003620000100800 */
[----:B------:R-:W-:Y:S01]  /*15ea0*/  BSSY B1, `(.L_x_12810) ;  /* 0x000002c000017945 */ /* 0x000fe20003800000 */
[----:B-----5:R-:W-:-:S02]  /*15eb0*/  SHF.R.S32.HI R11, RZ, 0x1f, R6 ;  /* 0x0000001fff0b7819 */ /* 0x020fc40000011406 */
[----:B---3--:R-:W-:Y:S02]  /*15ec0*/  SEL R13, R3, RZ, !P0 ;  /* 0x000000ff030d7207 */ /* 0x008fe40004000000 */
[----:B----4-:R-:W-:Y:S02]  /*15ed0*/  SEL R12, R2, RZ, !P0 ;  /* 0x000000ff020c7207 */ /* 0x010fe40004000000 */
[----:B--2---:R-:W-:Y:S01]  /*15ee0*/  SHF.R.S32.HI R10, RZ, 0x1f, R29 ;  /* 0x0000001fff0a7819 */ /* 0x004fe2000001141d */
[----:B-1----:R-:W-:Y:S06]  /*15ef0*/  @P3 BRA `(.L_x_12811) ;  /* 0x0000000000983947 */ /* 0x002fec0003800000 */
[----:B------:R-:W1:Y:S01]  /*15f00*/  LDC R9, c[0x0][0xbe8] ;  /* 0x0002fa00ff097b82 */ /* 0x000e620000000800 */
[----:B------:R-:W-:Y:S01]  /*15f10*/  IADD3 R8, R28, -0x80, R7 ;  /* 0xffffff801c087810 */ /* 0x000fe20007ffe007 */
[----:B-1----:R-:W-:-:S05]  /*15f20*/  IMAD R2, R0, R9, RZ ;  /* 0x0000000900027224 */ /* 0x002fca00078e02ff */
        /* <DEDUP_REMOVED lines=35> */
.L_x_12811:
[----:B------:R-:W-:Y:S05]  /*16160*/  BSYNC B1 ;  /* 0x0000000000017941 */ /* 0x000fea0003800000 */
.L_x_12810:
[----:B------:R2:W5:Y:S04]  /*16170*/  LDL R14, [R1+0x64] ;  /* 0x00006400010e7983 */ /* 0x0005680000100800 */
[----:B------:R2:W5:Y:S04]  /*16180*/  LDL R15, [R1+0x80] ;  /* 0x00008000010f7983 */ /* 0x0005680000100800 */
[----:B------:R2:W5:Y:S04]  /*16190*/  LDL R20, [R1+0x60] ;  /* 0x0000600001147983 */ /* 0x0005680000100800 */
[----:B------:R2:W5:Y:S04]  /*161a0*/  LDL R21, [R1+0x84] ;  /* 0x0000840001157983 */ /* 0x0005680000100800 */
[----:B------:R2:W5:Y:S01]  /*161b0*/  LDL R24, [R1+0x48] ;  /* 0x0000480001187983 */ /* 0x0005620000100800 */
[--C-:B-1----:R-:W-:Y:S01]  /*161c0*/  SHF.R.S32.HI R4, RZ, 0x1f, R30.reuse ;  /* 0x0000001fff047819 */ /* 0x102fe2000001141e */
[----:B------:R-:W1:Y:S01]  /*161d0*/  @P2 LDC R9, c[0x0][0xbf0] ;  /* 0x0002fc00ff092b82 */ /* 0x000e620000000800 */
        /* <DEDUP_REMOVED lines=17> */
[----:B0-----:R-:W-:Y:S01]  /*162f0*/  @P2 IMAD.HI.U32 R4, R8, R27, RZ ;  /* 0x0000001b08042227 */ /* 0x001fe200078e00ff */
[----:B------:R-:W-:-:S03]  /*16300*/  MOV R5, R8 ;  /* 0x0000000800057202 */ /* 0x000fc60000000f00 */
[----:B------:R-:W-:Y:S01]  /*16310*/  IMAD.WIDE.U32 R2, R29, UR4, R2 ;  /* 0x000000041d027c25 */ /* 0x000fe2000f8e0002 */
[----:B-1----:R-:W-:Y:S01]  /*16320*/  @P2 SHF.R.U32.HI R5, RZ, R9, R4 ;  /* 0x00000009ff052219 */ /* 0x002fe20000011604 */
        /* <DEDUP_REMOVED lines=27> */
[----:B------:R2:W1:Y:S01]  /*164e0*/  SHFL.IDX PT, R3, R5, RZ, 0x1c1f ;  /* 0x001c1fff05037589 */ /* 0x00046200000e0000 */
[----:B------:R-:W-:Y:S05]  /*164f0*/  @P0 BRA `(.L_x_12813) ;  /* 0x0000000000300947 */ /* 0x000fea0003800000 */
[----:B------:R-:W-:Y:S02]  /*16500*/  ULDC UR4, c[0x0][0xac8] ;  /* 0x0002b20000047ab9 */ /* 0x000fe40000000800 */
[----:B-----5:R-:W-:Y:S02]  /*16510*/  ISETP.GE.AND P3, PT, R20, UR4, PT ;  /* 0x0000000414007c0c */ /* 0x020fe4000bf66270 */
[----:B------:R-:W-:Y:S02]  /*16520*/  ISETP.GE.AND P4, PT, R14, UR4, PT ;  /* 0x000000040e007c0c */ /* 0x000fe4000bf86270 */
[----:B------:R-:W-:-:S09]  /*16530*/  ISETP.GE.AND P2, PT, R24, UR4, PT ;  /* 0x0000000418007c0c */ /* 0x000fd2000bf46270 */
[-C--:B0-----:R-:W-:Y:S02]  /*16540*/  @!P3 LEA R8, P0, R20, R2.reuse, 0x1 ;  /* 0x000000021408b211 */ /* 0x081fe400078008ff */
[----:B------:R-:W-:Y:S02]  /*16550*/  @!P4 LEA R10, P1, R14, R2, 0x1 ;  /* 0x000000020e0ac211 */ /* 0x000fe400078208ff */
[----:B-1----:R-:W-:Y:S01]  /*16560*/  @!P2 IMAD.WIDE R6, R24, 0x2, R2 ;  /* 0x000000021806a825 */ /* 0x002fe200078e0202 */
[-C--:B------:R-:W-:Y:S02]  /*16570*/  @!P3 LEA.HI.X R9, R20, R3.reuse, R21, 0x1, P0 ;  /* 0x000000031409b211 */ /* 0x080fe400000f0c15 */
[----:B------:R-:W-:Y:S02]  /*16580*/  @!P4 LEA.HI.X R11, R14, R3, R15, 0x1, P1 ;  /* 0x000000030e0bc211 */ /* 0x000fe400008f0c0f */
[----:B------:R3:W-:Y:S04]  /*16590*/  @!P2 ST.E.128 desc[UR42][R6.64], RZ ;  /* 0x000000ff0600a985 */ /* 0x0007e8000c101d2a */
[----:B------:R3:W-:Y:S04]  /*165a0*/  @!P3 ST.E.128 desc[UR42][R8.64], RZ ;  /* 0x000000ff0800b985 */ /* 0x0007e8000c101d2a */
[----:B------:R3:W-:Y:S02]  /*165b0*/  @!P4 ST.E.128 desc[UR42][R10.64], RZ ;  /* 0x000000ff0a00c985 */ /* 0x0007e4000c101d2a */
.L_x_12813:
[----:B------:R-:W-:Y:S05]  /*165c0*/  BSYNC B1 ;  /* 0x0000000000017941 */ /* 0x000fea0003800000 */
.L_x_12812:
[----:B------:R-:W-:Y:S01]  /*165d0*/  VIADD R0, R0, 0x60 ;  /* 0x0000006000007836 */ /* 0x000fe20000000000 */
[----:B-1----:R1:W4:Y:S04]  /*165e0*/  SHFL.IDX PT, R3, R5, 0x1, 0x1c1f ;  /* 0x003c1f0005037f89 */ /* 0x00232800000e0000 */
[----:B------:R-:W-:Y:S01]  /*165f0*/  ISETP.GE.AND P0, PT, R0, R25, PT ;  /* 0x000000190000720c */ /* 0x000fe20003f06270 */
[----:B0-----:R1:W0:-:S12]  /*16600*/  SHFL.IDX PT, R2, R4, 0x1, 0x1c1f ;  /* 0x003c1f0004027f89 */ /* 0x00121800000e0000 */
[----:B-1----:R-:W-:Y:S05]  /*16610*/  @P0 BRA `(.L_x_12808) ;  /* 0x0000000000300947 */ /* 0x002fea0003800000 */
[----:B------:R-:W-:Y:S02]  /*16620*/  ULDC UR4, c[0x0][0xac8] ;  /* 0x0002b20000047ab9 */ /* 0x000fe40000000800 */
[----:B-----5:R-:W-:Y:S02]  /*16630*/  ISETP.GE.AND P3, PT, R20, UR4, PT ;  /* 0x0000000414007c0c */ /* 0x020fe4000bf66270 */
[----:B------:R-:W-:Y:S02]  /*16640*/  ISETP.GE.AND P4, PT, R14, UR4, PT ;  /* 0x000000040e007c0c */ /* 0x000fe4000bf86270 */
[----:B------:R-:W-:-:S09]  /*16650*/  ISETP.GE.AND P2, PT, R24, UR4, PT ;  /* 0x0000000418007c0c */ /* 0x000fd2000bf46270 */
[-C--:B0--3--:R-:W-:Y:S02]  /*16660*/  @!P3 LEA R6, P0, R20, R2.reuse, 0x1 ;  /* 0x000000021406b211 */ /* 0x089fe400078008ff */
[----:B------:R-:W-:Y:S02]  /*16670*/  @!P4 LEA R8, P1, R14, R2, 0x1 ;  /* 0x000000020e08c211 */ /* 0x000fe400078208ff */
[----:B--2-4-:R-:W-:Y:S01]  /*16680*/  @!P2 IMAD.WIDE R4, R24, 0x2, R2 ;  /* 0x000000021804a825 */ /* 0x014fe200078e0202 */
[-C--:B------:R-:W-:Y:S02]  /*16690*/  @!P3 LEA.HI.X R7, R20, R3.reuse, R21, 0x1, P0 ;  /* 0x000000031407b211 */ /* 0x080fe400000f0c15 */
[----:B------:R-:W-:Y:S02]  /*166a0*/  @!P4 LEA.HI.X R9, R14, R3, R15, 0x1, P1 ;  /* 0x000000030e09c211 */ /* 0x000fe400008f0c0f */
[----:B------:R0:W-:Y:S04]  /*166b0*/  @!P2 ST.E.128 desc[UR42][R4.64], RZ ;  /* 0x000000ff0400a985 */ /* 0x0001e8000c101d2a */
[----:B------:R0:W-:Y:S04]  /*166c0*/  @!P3 ST.E.128 desc[UR42][R6.64], RZ ;  /* 0x000000ff0600b985 */ /* 0x0001e8000c101d2a */
[----:B------:R0:W-:Y:S02]  /*166d0*/  @!P4 ST.E.128 desc[UR42][R8.64], RZ ;  /* 0x000000ff0800c985 */ /* 0x0001e4000c101d2a */
.L_x_12808:
[----:B------:R-:W-:Y:S05]  /*166e0*/  BSYNC B0 ;  /* 0x0000000000007941 */ /* 0x000fea0003800000 */
.L_x_12803:
[----:B------:R-:W-:Y:S02]  /*166f0*/  ULDC UR4, c[0x0][0xc3c] ;  /* 0x00030f0000047ab9 */ /* 0x000fe40000000800 */
[----:B------:R-:W-:-:S13]  /*16700*/  ISETP.GE.AND P0, PT, R155, UR4, PT ;  /* 0x000000049b007c0c */ /* 0x000fda000bf06270 */
[----:B------:R-:W-:Y:S05]  /*16710*/  @!P0 BRA `(.L_x_12814) ;  /* 0xfffffea800948947 */ /* 0x000fea000383ffff */
[----:B------:R-:W-:Y:S05]  /*16720*/  BRA `(.L_x_12679) ;  /* 0x0000007400a87947 */ /* 0x000fea0003800000 */
.L_x_12677:
        /* <DEDUP_REMOVED lines=58> */
.L_x_12820:
        /* <DEDUP_REMOVED lines=12> */
.L_x_12819:
[----:B------:R-:W-:Y:S05]  /*16b90*/  BSYNC B0 ;  /* 0x0000000000007941 */ /* 0x000fea0003800000 */
.L_x_12818:
        /* <DEDUP_REMOVED lines=21> */
.L_x_12816:
[----:B------:R-:W-:-:S05]  /*16cf0*/  IADD3 R10, -R3, R6, RZ ;  /* 0x00000006030a7210 */ /* 0x000fca0007ffe1ff */
        /* <DEDUP_REMOVED lines=20> */
.L_x_12821:
        /* <DEDUP_REMOVED lines=55> */
.L_x_12817:
[----:B------:R-:W-:Y:S02]  /*171b0*/  IMAD.MOV.U32 R17, RZ, RZ, RZ ;  /* 0x000000ffff117224 */ /* 0x000fe400078e00ff */
[----:B------:R-:W-:Y:S02]  /*171c0*/  IMAD.U32 R16, RZ, RZ, UR6 ;  /* 0x00000006ff107e24 */ /* 0x000fe4000f8e00ff */
[----:B------:R-:W-:-:S07]  /*171d0*/  IMAD.MOV.U32 R18, RZ, RZ, RZ ;  /* 0x000000ffff127224 */ /* 0x000fce00078e00ff */
.L_x_12822:
[----:B------:R-:W-:-:S13]  /*171e0*/  ISETP.NE.AND P0, PT, R5, RZ, PT ;  /* 0x000000ff0500720c */ /* 0x000fda0003f05270 */
[----:B------:R-:W0:Y:S01]  /*171f0*/  @!P0 S2R R3, SR_CgaCtaId ;  /* 0x0000000000038919 */ /* 0x000e220000008800 */
[----:B------:R-:W-:-:S04]  /*17200*/  @!P0 MOV R2, 0x400 ;  /* 0x0000040000028802 */ /* 0x000fc80000000f00 */
[----:B0-----:R-:W-:-:S05]  /*17210*/  @!P0 LEA R2, R3, R2, 0x18 ;  /* 0x0000000203028211 */ /* 0x001fca00078ec0ff */
[----:B------:R1:W-:Y:S01]  /*17220*/  @!P0 STS.128 [R2+0x19cd0], R16 ;  /* 0x019cd01002008388 */ /* 0x0003e20000000c00 */
[----:B------:R-:W-:Y:S06]  /*17230*/  BAR.ARV 0x5, 0x200 ;  /* 0x0148000000007b1d */ /* 0x000fec0000002000 */
.L_x_12815:
[----:B------:R2:W-:Y:S01]  /*17240*/  STL [R1+0x54], RZ ;  /* 0x000054ff01007387 */ /* 0x0005e20000100800 */
[----:B------:R-:W-:Y:S01]  /*17250*/  ULDC UR4, c[0x0][0xc3c] ;  /* 0x00030f0000047ab9 */ /* 0x000fe20000000800 */
[----:B------:R-:W-:Y:S01]  /*17260*/  MOV R28, 0x1 ;  /* 0x00000001001c7802 */ /* 0x000fe20000000f00 */
[----:B------:R-:W-:Y:S01]  /*17270*/  IMAD.MOV.U32 R23, RZ, RZ, RZ ;  /* 0x000000ffff177224 */ /* 0x000fe200078e00ff */
[----:B------:R-:W-:-:S13]  /*17280*/  ISETP.GE.AND P0, PT, R19, UR4, PT ;  /* 0x0000000413007c0c */ /* 0x000fda000bf06270 */
[----:B--2---:R-:W-:Y:S05]  /*17290*/  @P0 BRA `(.L_x_12823) ;  /* 0x0000006400d00947 */ /* 0x004fea0003800000 */
[----:B------:R-:W0:Y:S01]  /*172a0*/  S2R R12, SR_TID.X ;  /* 0x00000000000c7919 */ /* 0x000e220000002100 */
[----:B------:R-:W2:Y:S01]  /*172b0*/  S2UR UR4, SR_CgaCtaId ;  /* 0x00000000000479c3 */ /* 0x000ea20000008800 */
        /* <DEDUP_REMOVED lines=9> */
[C---:B01----:R-:W-:Y:S01]  /*17350*/  IMAD.SHL.U32 R2, R12.reuse, 0x10, RZ ;  /* 0x000000100c027824 */ /* 0x043fe200078e00ff */
        /* <DEDUP_REMOVED lines=25> */
[----:B--2---:R-:W-:Y:S01]  /*174f0*/  IMAD.U32 R5, RZ, RZ, UR4 ;  /* 0x00000004ff057e24 */ /* 0x004fe2000f8e00ff */
[----:B------:R-:W-:Y:S02]  /*17500*/  LOP3.LUT R25, R25, R0, RZ, 0xfc, !PT ;  /* 0x0000000019197212 */ /* 0x000fe400078efcff */
[----:B------:R-:W-:Y:S01]  /*17510*/  LOP3.LUT R10, R9, R8, RZ, 0xfc, !PT ;  /* 0x00000008090a7212 */ /* 0x000fe200078efcff */
[C---:B------:R-:W-:Y:S01]  /*17520*/  VIADD R4, R29.reuse, 0x40 ;  /* 0x000000401d047836 */ /* 0x040fe20000000000 */
[----:B------:R-:W-:Y:S01]  /*17530*/  SHF.L.U32 R0, R12, 0x6, RZ ;  /* 0x000000060c007819 */ /* 0x000fe200000006ff */
[----:B------:R-:W-:Y:S01]  /*17540*/  @P0 VIADD R4, R29, 0xffffffc0 ;  /* 0xffffffc01d040836 */ /* 0x000fe20000000000 */
[----:B------:R-:W-:Y:S01]  /*17550*/  SHF.R.U32.HI R3, RZ, 0x1, R11 ;  /* 0x00000001ff037819 */ /* 0x000fe2000001160b */
[----:B------:R-:W-:Y:S01]  /*17560*/  STL [R1+0x20], R10 ;  /* 0x0000200a01007387 */ /* 0x000fe20000100800 */
[----:B------:R-:W-:-:S02]  /*17570*/  LOP3.LUT R0, R0, 0x40, RZ, 0xc0, !PT ;  /* 0x0000004000007812 */ /* 0x000fc400078ec0ff */
[----:B------:R-:W-:Y:S01]  /*17580*/  LEA R22, R5, R22, 0x18 ;  /* 0x0000001605167211 */ /* 0x000fe200078ec0ff */
[----:B------:R-:W-:Y:S01]  /*17590*/  STL [R1+0x18], R5 ;  /* 0x0000180501007387 */ /* 0x000fe20000100800 */
[----:B------:R-:W-:Y:S02]  /*175a0*/  LOP3.LUT R3, R3, R0, RZ, 0xfc, !PT ;  /* 0x0000000003037212 */ /* 0x000fe400078efcff */
        /* <DEDUP_REMOVED lines=11> */
.L_x_12941:
[----:B01--4-:R-:W0:Y:S02]  /*17660*/  LDC.64 R2, c[0x0][0xc88] ;  /* 0x00032200ff027b82 */ /* 0x013e240000000a00 */
[----:B0-----:R-:W-:-:S05]  /*17670*/  IMAD.WIDE R2, R19, 0x4, R2 ;  /* 0x0000000413027825 */ /* 0x001fca00078e0202 */
[----:B--2---:R-:W2:Y:S01]  /*17680*/  LDG.E R26, desc[UR42][R2.64] ;  /* 0x0000002a021a7981 */ /* 0x004ea2000c1e1900 */
[----:B------:R-:W-:Y:S05]  /*17690*/  YIELD ;  /* 0x0000000000007946 */ /* 0x000fea0003800000 */
[----:B------:R-:W-:Y:S01]  /*176a0*/  ULDC.64 UR4, c[0x0][0xa28] ;  /* 0x00028a0000047ab9 */ /* 0x000fe20000000a00 */
[----:B------:R-:W-:Y:S01]  /*176b0*/  MOV R11, RZ ;  /* 0x000000ff000b7202 */ /* 0x000fe20000000f00 */
[----:B------:R-:W-:Y:S01]  /*176c0*/  ULDC.64 UR8, c[0x0][0xa18] ;  /* 0x0002860000087ab9 */ /* 0x000fe20000000a00 */
[----:B------:R-:W-:Y:S01]  /*176d0*/  ISETP.NE.U32.AND P0, PT, RZ, UR4, PT ;  /* 0x00000004ff007c0c */ /* 0x000fe2000bf05070 */
[----:B------:R-:W-:-:S03]  /*176e0*/  ULDC.64 UR6, c[0x0][0xa10] ;  /* 0x0002840000067ab9 */ /* 0x000fc60000000a00 */
        /* <DEDUP_REMOVED lines=50> */
.L_x_12824:
[----:B------:R-:W-:Y:S01]  /*17a10*/  MOV R9, R26 ;  /* 0x0000001a00097202 */ /* 0x000fe20000000f00 */
[----:B------:R-:W-:Y:S02]  /*17a20*/  ULDC.64 UR4, c[0x0][0xa20] ;  /* 0x0002880000047ab9 */ /* 0x000fe40000000a00 */
[----:B------:R-:W-:Y:S02]  /*17a30*/  ISETP.NE.U32.AND P0, PT, RZ, UR4, PT ;  /* 0x00000004ff007c0c */ /* 0x000fe4000bf05070 */
[----:B------:R2:W-:Y:S02]  /*17a40*/  STL [R1+0x4], R9 ;  /* 0x0000040901007387 */ /* 0x0005e40000100800 */
[----:B------:R-:W-:-:S13]  /*17a50*/  ISETP.NE.AND.EX P0, PT, RZ, UR5, PT, P0 ;  /* 0x00000005ff007c0c */ /* 0x000fda000bf05300 */
[----:B--2---:R-:W-:Y:S05]  /*17a60*/  @!P0 BRA `(.L_x_12825) ;  /* 0x0000000000108947 */ /* 0x004fea0003800000 */
[----:B------:R-:W-:-:S04]  /*17a70*/  IADD3 R4, P0, R13, UR4, RZ ;  /* 0x000000040d047c10 */ /* 0x000fc8000ff1e0ff */
[----:B------:R-:W-:-:S05]  /*17a80*/  IADD3.X R5, R12, UR5, RZ, P0, !PT ;  /* 0x000000050c057c10 */ /* 0x000fca00087fe4ff */
[----:B------:R2:W5:Y:S01]  /*17a90*/  LDG.E R2, desc[UR42][R4.64] ;  /* 0x0000002a04027981 */ /* 0x000562000c1e1900 */
[----:B------:R-:W-:Y:S05]  /*17aa0*/  BRA `(.L_x_12826) ;  /* 0x0000000000247947 */ /* 0x000fea0003800000 */
.L_x_12825:
        /* <DEDUP_REMOVED lines=9> */
.L_x_12826:
[----:B--2---:R-:W2:Y:S01]  /*17b40*/  @P1 LDG.E R4, desc[UR42][R6.64] ;  /* 0x0000002a06041981 */ /* 0x004ea2000c1e1900 */
[----:B------:R-:W3:Y:S03]  /*17b50*/  LDC R5, c[0x0][0x448] ;  /* 0x00011200ff057b82 */ /* 0x000ee60000000800 */
[----:B0-----:R0:W2:Y:S01]  /*17b60*/  @P1 LDG.E R6, desc[UR42][R6.64+0x4] ;  /* 0x0000042a06061981 */ /* 0x0010a2000c1e1900 */
[----:B-----5:R-:W-:Y:S01]  /*17b70*/  IMAD.IADD R2, R2, 0x1, -R11 ;  /* 0x0000000102027824 */ /* 0x020fe200078e0a0b */
[----:B------:R-:W-:Y:S01]  /*17b80*/  BSSY B0, `(.L_x_12827) ;  /* 0x0000169000007945 */ /* 0x000fe20003800000 */
[----:B---3--:R-:W-:-:S13]  /*17b90*/  ISETP.NE.AND P0, PT, R5, 0x1, PT ;  /* 0x000000010500780c */ /* 0x008fda0003f05270 */
[----:B------:R-:W3:Y:S08]  /*17ba0*/  @P0 LDC R5, c[0x0][0x44c] ;  /* 0x00011300ff050b82 */ /* 0x000ef00000000800 */
[----:B0-----:R-:W0:Y:S01]  /*17bb0*/  @P0 LDC R7, c[0x0][0x450] ;  /* 0x00011400ff070b82 */ /* 0x001e220000000800 */
[----:B--2---:R-:W-:Y:S02]  /*17bc0*/  @P1 IMAD.IADD R0, R6, 0x1, -R4 ;  /* 0x0000000106001824 */ /* 0x004fe400078e0a04 */
[----:B------:R-:W-:-:S04]  /*17bd0*/  IMAD R4, R17, 0xc0, RZ ;  /* 0x000000c011047824 */ /* 0x000fc800078e02ff */
[----:B------:R-:W-:-:S04]  /*17be0*/  VIADD R4, R4, 0xbf ;  /* 0x000000bf04047836 */ /* 0x000fc80000000000 */
[----:B---3--:R-:W-:-:S05]  /*17bf0*/  @P0 IMAD.HI.U32 R5, R4, R5, RZ ;  /* 0x0000000504050227 */ /* 0x008fca00078e00ff */
[----:B0-----:R-:W-:Y:S01]  /*17c00*/  @P0 SHF.R.U32.HI R4, RZ, R7, R5 ;  /* 0x00000007ff040219 */ /* 0x001fe20000011605 */
[----:B------:R-:W-:-:S04]  /*17c10*/  IMAD.IADD R7, R2, 0x1, R0 ;  /* 0x0000000102077824 */ /* 0x000fc800078e0200 */
        /* <DEDUP_REMOVED lines=31> */
[----:B------:R0:W2:Y:S02]  /*17e10*/  SHFL.IDX PT, R14, R5, RZ, 0x1f ;  /* 0x00001fff050e7589 */ /* 0x0000a400000e0000 */
.L_x_12989:
[----:B--2---:R-:W-:Y:S02]  /*17e20*/  ISETP.NE.AND P0, PT, R14, RZ, PT ;  /* 0x000000ff0e00720c */ /* 0x004fe40003f05270 */
[----:B------:R-:W-:-:S11]  /*17e30*/  PLOP3.LUT P6, PT, PT, PT, PT, 0x8, 0x0 ;  /* 0x000000000000781c */ /* 0x000fd60003fce170 */
[----:B------:R-:W-:Y:S05]  /*17e40*/  @P0 BRA `(.L_x_12830) ;  /* 0x00000000000c0947 */ /* 0x000fea0003800000 */
[----:B------:R-:W-:-:S03]  /*17e50*/  UMOV UR4, 0xffffffff ;  /* 0xffffffff00047882 */ /* 0x000fc60000000000 */
[----:B------:R-:W-:Y:S05]  /*17e60*/  BRA.DIV UR4, `(.L_x_12831) ;  /* 0x0000006a04b87947 */ /* 0x000fea000b800000 */
[----:B------:R-:W-:-:S13]  /*17e70*/  ELECT P6, URZ, PT ;  /* 0x00000000003f782f */ /* 0x000fda00038c0000 */
.L_x_12830:
        /* <DEDUP_REMOVED lines=9> */
.L_x_12992:
[----:B------:R-:W-:Y:S05]  /*17f10*/  BSYNC B1 ;  /* 0x0000000000017941 */ /* 0x000fea0003800000 */
.L_x_12832:
[----:B------:R-:W-:Y:S04]  /*17f20*/  BSSY B1, `(.L_x_12834) ;  /* 0x000008c000017945 */ /* 0x000fe80003800000 */
[----:B------:R-:W-:Y:S05]  /*17f30*/  @!P6 BRA `(.L_x_12835) ;  /* 0x000000080028e947 */ /* 0x000fea0003800000 */
[----:B------:R-:W1:Y:S01]  /*17f40*/  LDL R7, [R1] ;  /* 0x0000000001077983 */ /* 0x000e620000100800 */
        /* <DEDUP_REMOVED lines=8> */
.L_x_12993:
[----:B------:R-:W-:Y:S05]  /*17fd0*/  BSYNC B2 ;  /* 0x0000000000027941 */ /* 0x000fea0003800000 */
.L_x_12836:
        /* <DEDUP_REMOVED lines=9> */
.L_x_12839:
[----:B------:R-:W-:Y:S05]  /*18070*/  BSYNC B2 ;  /* 0x0000000000027941 */ /* 0x000fea0003800000 */
.L_x_12838:
[----:B------:R-:W-:Y:S01]  /*18080*/  IMAD.MOV.U32 R14, RZ, RZ, RZ ;  /* 0x000000ffff0e7224 */ /* 0x000fe200078e00ff */
[----:B------:R-:W-:Y:S01]  /*18090*/  UIADD3 UR4, UP0, UR40, 0x570, URZ ;  /* 0x0000057028047890 */ /* 0x000fe2000ff1e03f */
[----:B------:R-:W-:Y:S01]  /*180a0*/  IMAD R6, R4, 0x80, R3 ;  /* 0x0000008004067824 */ /* 0x000fe200078e0203 */
[----:B------:R-:W-:Y:S01]  /*180b0*/  PLOP3.LUT P0, PT, PT, PT, PT, 0x80, 0x0 ;  /* 0x000000000000781c */ /* 0x000fe20003f0f070 */
[----:B------:R-:W-:Y:S01]  /*180c0*/  IMAD R7, R27, 0x3000, R22 ;  /* 0x000030001b077824 */ /* 0x000fe200078e0216 */
[----:B------:R-:W-:Y:S01]  /*180d0*/  R2UR UR10, R14 ;  /* 0x000000000e0a72ca */ /* 0x000fe200000e0000 */
[----:B0-----:R-:W-:Y:S01]  /*180e0*/  VIADD R5, R8, 0x19c90 ;  /* 0x00019c9008057836 */ /* 0x001fe20000000000 */
[----:B------:R-:W-:Y:S01]  /*180f0*/  IADD3 R6, R6, -0x80, RZ ;  /* 0xffffff8006067810 */ /* 0x000fe20007ffe0ff */
[----:B------:R-:W-:Y:S01]  /*18100*/  VIADD R9, R7, 0x13800 ;  /* 0x0001380007097836 */ /* 0x000fe20000000000 */
[----:B------:R-:W-:Y:S01]  /*18110*/  UIADD3.X UR5, URZ, UR41, URZ, UP0, !UPT ;  /* 0x000000293f057290 */ /* 0x000fe200087fe43f */
[----:B------:R-:W-:Y:S01]  /*18120*/  UMOV UR6, 0x0 ;  /* 0x0000000000067882 */ /* 0x000fe20000000000 */
[----:B------:R-:W-:-:S10]  /*18130*/  UMOV UR7, 0x12f00000 ;  /* 0x12f0000000077882 */ /* 0x000fd40000000000 */
.L_x_12840:
        /* <DEDUP_REMOVED lines=16> */
.L_x_12841:
        /* <DEDUP_REMOVED lines=16> */
.L_x_12842:
        /* <DEDUP_REMOVED lines=13> */
.L_x_12994:
[----:B------:R-:W-:Y:S05]  /*18410*/  BSYNC B2 ;  /* 0x0000000000027941 */ /* 0x000fea0003800000 */
.L_x_12843:
        /* <DEDUP_REMOVED lines=11> */
.L_x_12846:
[----:B------:R-:W-:Y:S05]  /*184d0*/  BSYNC B2 ;  /* 0x0000000000027941 */ /* 0x000fea0003800000 */
.L_x_12845:
        /* <DEDUP_REMOVED lines=8> */
.L_x_12847:
        /* <DEDUP_REMOVED lines=15> */
.L_x_12848:
        /* <DEDUP_REMOVED lines=15> */
.L_x_12849:
        /* <DEDUP_REMOVED lines=10> */
.L_x_12835:
[----:B------:R-:W-:Y:S05]  /*187e0*/  BSYNC B1 ;  /* 0x0000000000017941 */ /* 0x000fea0003800000 */
.L_x_12834:
[----:B0-----:R-:W2:Y:S01]  /*187f0*/  LDL.LU R5, [R1] ;  /* 0x0000000001057983 */ /* 0x001ea20000300800 */
        /* <DEDUP_REMOVED lines=10> */
.L_x_12866:
[----:B------:R-:W-:Y:S05]  /*188a0*/  YIELD ;  /* 0x0000000000007946 */ /* 0x000fea0003800000 */
[----:B------:R-:W-:Y:S04]  /*188b0*/  BSSY B1, `(.L_x_12850) ;  /* 0x000008b000017945 */ /* 0x000fe80003800000 */
[----:B--2---:R-:W-:Y:S05]  /*188c0*/  @!P6 BRA `(.L_x_12851) ;  /* 0x000000080024e947 */ /* 0x004fea0003800000 */
        /* <DEDUP_REMOVED lines=9> */
.L_x_12995:
[----:B------:R-:W-:Y:S05]  /*18960*/  BSYNC B2 ;  /* 0x0000000000027941 */ /* 0x000fea0003800000 */
.L_x_12852:
        /* <DEDUP_REMOVED lines=9> */
.L_x_12855:
[----:B------:R-:W-:Y:S05]  /*18a00*/  BSYNC B2 ;  /* 0x0000000000027941 */ /* 0x000fea0003800000 */
.L_x_12854:
        /* <DEDUP_REMOVED lines=11> */
.L_x_12856:
        /* <DEDUP_REMOVED lines=16> */
.L_x_12857:
        /* <DEDUP_REMOVED lines=16> */
.L_x_12858:
        /* <DEDUP_REMOVED lines=13> */
.L_x_12996:
[----:B------:R-:W-:Y:S05]  /*18d90*/  BSYNC B2 ;  /* 0x0000000000027941 */ /* 0x000fea0003800000 */
.L_x_12859:
        /* <DEDUP_REMOVED lines=11> */
.L_x_12862:
[----:B------:R-:W-:Y:S05]  /*18e50*/  BSYNC B2 ;  /* 0x0000000000027941 */ /* 0x000fea0003800000 */
.L_x_12861:
        /* <DEDUP_REMOVED lines=8> */
.L_x_12863:
        /* <DEDUP_REMOVED lines=15> */
.L_x_12864:
        /* <DEDUP_REMOVED lines=15> */
.L_x_12865:
        /* <DEDUP_REMOVED lines=10> */
.L_x_12851:
[----:B------:R-:W-:Y:S05]  /*19160*/  BSYNC B1 ;  /* 0x0000000000017941 */ /* 0x000fea0003800000 */
.L_x_12850:
        /* <DEDUP_REMOVED lines=10> */
.L_x_12828:
[----:B------:R-:W-:Y:S05]  /*19210*/  BSYNC B0 ;  /* 0x0000000000007941 */ /* 0x000fea0003800000 */
.L_x_12827:
[----:B------:R-:W3:Y:S01]  /*19220*/  LDC R0, c[0x0][0x448] ;  /* 0x00011200ff007b82 */ /* 0x000ee20000000800 */
[----:B------:R-:W-:Y:S07]  /*19230*/  @!P0 WARPSYNC.ALL ;  /* 0x0000000000008948 */ /* 0x000fee0003800000 */
[----:B------:R-:W-:Y:S01]  /*19240*/  @!P0 BAR.SYNC.DEFER_BLOCKING 0xc, 0x200 ;  /* 0x0308000000008b1d */ /* 0x000fe20000010000 */
[----:B---3--:R-:W-:Y:S01]  /*19250*/  ISETP.NE.AND P1, PT, R0, 0x1, PT ;  /* 0x000000010000780c */ /* 0x008fe20003f25270 */
[----:B------:R-:W-:-:S04]  /*19260*/  IMAD.MOV.U32 R0, RZ, RZ, 0xc0 ;  /* 0x000000c0ff007424 */ /* 0x000fc800078e00ff */
[----:B------:R-:W-:-:S08]  /*19270*/  IMAD R0, R17, R0, 0xbf ;  /* 0x000000bf11007424 */ /* 0x000fd000078e0200 */
        /* <DEDUP_REMOVED lines=16> */
[----:B------:R-:W3:Y:S01]  /*19380*/  S2R R3, SR_LANEID ;  /* 0x0000000000037919 */ /* 0x000ee20000000000 */
[----:B------:R-:W-:Y:S02]  /*19390*/  VOTEU.ANY UR4, UPT, PT ;  /* 0x0000000000047886 */ /* 0x000fe400038e0100 */
[----:B------:R-:W3:Y:S08]  /*193a0*/  FLO.U32 R0, UR4 ;  /* 0x0000000400007d00 */ /* 0x000ef000080e0000 */
[----:B0-----:R-:W0:Y:S01]  /*193b0*/  POPC R5, UR4 ;  /* 0x0000000400057d09 */ /* 0x001e220008000000 */
[----:B---3--:R-:W-:-:S02]  /*193c0*/  ISETP.EQ.U32.AND P0, PT, R0, R3, PT ;  /* 0x000000030000720c */ /* 0x008fc40003f02070 */
[----:B------:R-:W0:Y:S11]  /*193d0*/  LDC.64 R2, c[0x0][0xc60] ;  /* 0x00031800ff027b82 */ /* 0x000e360000000a00 */
[----:B0-----:R-:W3:Y:S01]  /*193e0*/  @P0 ATOMG.E.ADD.STRONG.GPU PT, R3, desc[UR42][R2.64], R5 ;  /* 0x00000005020309a8 */ /* 0x001ee200081ee1ea */
[----:B------:R-:W0:Y:S02]  /*193f0*/  S2R R4, SR_LTMASK ;  /* 0x0000000000047919 */ /* 0x000e240000003900 */
[----:B0-----:R-:W-:-:S04]  /*19400*/  LOP3.LUT R4, R4, UR4, RZ, 0xc0, !PT ;  /* 0x0000000404047c12 */ /* 0x001fc8000f8ec0ff */
[----:B--2---:R-:W0:Y:S01]  /*19410*/  POPC R7, R4 ;  /* 0x0000000400077309 */ /* 0x004e220000000000 */
[----:B---3--:R-:W0:Y:S02]  /*19420*/  SHFL.IDX PT, R0, R3, R0, 0x1f ;  /* 0x00001f0003007589 */ /* 0x008e2400000e0000 */
[----:B0-----:R-:W-:Y:S01]  /*19430*/  IADD3 R16, R0, UR38, R7 ;  /* 0x0000002600107c10 */ /* 0x001fe2000fffe007 */
[----:B------:R-:W-:Y:S06]  /*19440*/  BRA `(.L_x_12868) ;  /* 0x0000003800487947 */ /* 0x000fec0003800000 */
.L_x_12867:
        /* <DEDUP_REMOVED lines=10> */
[----:B------:R-:W3:Y:S01]  /*194f0*/  LDC.64 R2, c[0x4][R2] ;  /* 0x0100000002027b82 */ /* 0x000ee20000000a00 */
[----:B0-----:R-:W-:Y:S02]  /*19500*/  IMAD.U32 R5, RZ, RZ, UR7 ;  /* 0x00000007ff057e24 */ /* 0x001fe4000f8e00ff */
[----:B------:R-:W-:Y:S02]  /*19510*/  IMAD.U32 R6, RZ, RZ, UR8 ;  /* 0x00000008ff067e24 */ /* 0x000fe4000f8e00ff */
[----:B--2---:R-:W-:-:S02]  /*19520*/  IMAD.U32 R7, RZ, RZ, UR9 ;  /* 0x00000009ff077e24 */ /* 0x004fc4000f8e00ff */
[----:B-1----:R-:W-:Y:S02]  /*19530*/  IMAD.U32 R10, RZ, RZ, UR4 ;  /* 0x00000004ff0a7e24 */ /* 0x002fe4000f8e00ff */
[----:B------:R-:W-:Y:S02]  /*19540*/  IMAD.U32 R11, RZ, RZ, UR5 ;  /* 0x00000005ff0b7e24 */ /* 0x000fe4000f8e00ff */
[----:B------:R-:W-:Y:S02]  /*19550*/  IMAD.MOV.U32 R8, RZ, RZ, 0x70 ;  /* 0x00000070ff087424 */ /* 0x000fe400078e00ff */
[----:B------:R-:W-:-:S07]  /*19560*/  IMAD.MOV.U32 R13, RZ, RZ, RZ ;  /* 0x000000ffff0d7224 */ /* 0x000fce00078e00ff */
[----:B------:R-:W-:-:S07]  /*19570*/  LEPC R20, `(.L_x_12870) ;  /* 0x000000001014794e */ /* 0x000fce0000000000 */
[----:B---3--:R-:W-:Y:S05]  /*19580*/  CALL.ABS.NOINC R2 ;  /* 0x0000000002007343 */ /* 0x008fea0003c00000 */
.L_x_12870:
[----:B------:R-:W-:Y:S05]  /*19590*/  BSYNC B6 ;  /* 0x0000000000067941 */ /* 0x000fea0003800000 */
.L_x_12869:
        /* <DEDUP_REMOVED lines=8> */
[----:B---3--:R-:W-:Y:S01]  /*19620*/  MOV R2, 0x0 ;  /* 0x0000000000027802 */ /* 0x008fe20000000f00 */
        /* <DEDUP_REMOVED lines=15> */
.L_x_12872:
[----:B------:R-:W-:Y:S05]  /*19720*/  BSYNC B6 ;  /* 0x0000000000067941 */ /* 0x000fea0003800000 */
.L_x_12871:
        /* <DEDUP_REMOVED lines=9> */
[----:B-1----:R-:W-:Y:S01]  /*197c0*/  MOV R10, UR4 ;  /* 0x00000004000a7c02 */ /* 0x002fe20008000f00 */
[----:B------:R-:W1:Y:S01]  /*197d0*/  LDC.64 R2, c[0x4][R2] ;  /* 0x0100000002027b82 */ /* 0x000e620000000a00 */
[----:B0-----:R-:W-:Y:S02]  /*197e0*/  IMAD.U32 R5, RZ, RZ, UR7 ;  /* 0x00000007ff057e24 */ /* 0x001fe4000f8e00ff */
[----:B------:R-:W-:Y:S02]  /*197f0*/  IMAD.U32 R6, RZ, RZ, UR8 ;  /* 0x00000008ff067e24 */ /* 0x000fe4000f8e00ff */
[----:B--2---:R-:W-:-:S02]  /*19800*/  IMAD.U32 R7, RZ, RZ, UR9 ;  /* 0x00000009ff077e24 */ /* 0x004fc4000f8e00ff */
[----:B------:R-:W-:Y:S02]  /*19810*/  IMAD.U32 R11, RZ, RZ, UR5 ;  /* 0x00000005ff0b7e24 */ /* 0x000fe4000f8e00ff */
[----:B------:R-:W-:Y:S02]  /*19820*/  IMAD.MOV.U32 R8, RZ, RZ, 0x70 ;  /* 0x00000070ff087424 */ /* 0x000fe400078e00ff */
[----:B------:R-:W-:Y:S02]  /*19830*/  IMAD.MOV.U32 R12, RZ, RZ, 0x1 ;  /* 0x00000001ff0c7424 */ /* 0x000fe400078e00ff */
[----:B------:R-:W-:-:S07]  /*19840*/  IMAD.MOV.U32 R13, RZ, RZ, RZ ;  /* 0x000000ffff0d7224 */ /* 0x000fce00078e00ff */
[----:B------:R-:W-:-:S07]  /*19850*/  LEPC R20, `(.L_x_12874) ;  /* 0x000000001014794e */ /* 0x000fce0000000000 */
[----:B-1----:R-:W-:Y:S05]  /*19860*/  CALL.ABS.NOINC R2 ;  /* 0x0000000002007343 */ /* 0x002fea0003c00000 */
.L_x_12874:
[----:B------:R-:W-:Y:S05]  /*19870*/  BSYNC B6 ;  /* 0x0000000000067941 */ /* 0x000fea0003800000 */
.L_x_12873:
[----:B---3--:R-:W3:Y:S01]  /*19880*/  LDL R2, [R1+0x40] ;  /* 0x0000400001027983 */ /* 0x008ee20000100800 */
        /* <DEDUP_REMOVED lines=8> */
[----:B--2---:R-:W-:Y:S01]  /*19910*/  MOV R7, UR7 ;  /* 0x0000000700077c02 */ /* 0x004fe20008000f00 */
[----:B------:R-:W2:Y:S01]  /*19920*/  LDC.64 R2, c[0x4][R2] ;  /* 0x0100000002027b82 */ /* 0x000ea20000000a00 */
[----:B0-----:R-:W-:Y:S02]  /*19930*/  IMAD.U32 R5, RZ, RZ, UR5 ;  /* 0x00000005ff057e24 */ /* 0x001fe4000f8e00ff */
[----:B------:R-:W-:Y:S02]  /*19940*/  IMAD.U32 R6, RZ, RZ, UR6 ;  /* 0x00000006ff067e24 */ /* 0x000fe4000f8e00ff */
[----:B-1----:R-:W-:-:S02]  /*19950*/  IMAD.U32 R10, RZ, RZ, UR8 ;  /* 0x00000008ff0a7e24 */ /* 0x002fc4000f8e00ff */
[----:B------:R-:W-:Y:S02]  /*19960*/  IMAD.U32 R11, RZ, RZ, UR9 ;  /* 0x00000009ff0b7e24 */ /* 0x000fe4000f8e00ff */
[----:B------:R-:W-:Y:S02]  /*19970*/  IMAD.MOV.U32 R8, RZ, RZ, 0x70 ;  /* 0x00000070ff087424 */ /* 0x000fe400078e00ff */
[----:B------:R-:W-:Y:S02]  /*19980*/  IMAD.MOV.U32 R12, RZ, RZ, 0x1 ;  /* 0x00000001ff0c7424 */ /* 0x000fe400078e00ff */
[----:B------:R-:W-:-:S07]  /*19990*/  IMAD.MOV.U32 R13, RZ, RZ, RZ ;  /* 0x000000ffff0d7224 */ /* 0x000fce00078e00ff */
[----:B------:R-:W-:-:S07]  /*199a0*/  LEPC R20, `(.L_x_12876) ;  /* 0x000000001014794e */ /* 0x000fce0000000000 */
[----:B--2---:R-:W-:Y:S05]  /*199b0*/  CALL.ABS.NOINC R2 ;  /* 0x0000000002007343 */ /* 0x004fea0003c00000 */
.L_x_12876:
[----:B------:R-:W-:Y:S05]  /*199c0*/  BSYNC B6 ;  /* 0x0000000000067941 */ /* 0x000fea0003800000 */
.L_x_12875:
[----:B------:R-:W3:Y:S01]  /*199d0*/  LDL.LU R2, [R1+0x8] ;  /* 0x0000080001027983 */ /* 0x000ee20000300800 */
[----:B------:R-:W-:Y:S01]  /*199e0*/  ULDC.64 UR4, c[0x0][0x9f8] ;  /* 0x00027e0000047ab9 */ /* 0x000fe20000000a00 */
[----:B------:R-:W4:Y:S02]  /*199f0*/  LDC R6, c[0x0][0x430] ;  /* 0x00010c00ff067b82 */ /* 0x000f240000000800 */
[----:B------:R-:W4:Y:S04]  /*19a00*/  LDL.LU R0, [R1+0x14] ;  /* 0x0000140001007983 */ /* 0x000f280000300800 */
[----:B------:R-:W4:Y:S01]  /*19a10*/  LDL R12, [R1+0x4] ;  /* 0x00000400010c7983 */ /* 0x000f220000100800 */
[----:B------:R-:W-:-:S03]  /*19a20*/  ISETP.NE.U32.AND P0, PT, RZ, UR4, PT ;  /* 0x00000004ff007c0c */ /* 0x000fc6000bf05070 */
[----:B--2---:R-:W1:Y:S01]  /*19a30*/  LDL R7, [R1+0x30] ;  /* 0x0000300001077983 */ /* 0x004e620000100800 */
[----:B------:R-:W-:-:S03]  /*19a40*/  ISETP.NE.AND.EX P0, PT, RZ, UR5, PT, P0 ;  /* 0x00000005ff007c0c */ /* 0x000fc6000bf05300 */
[----:B0-----:R-:W2:Y:S04]  /*19a50*/  LDL R5, [R1+0x10] ;  /* 0x0000100001057983 */ /* 0x001ea80000100800 */
[----:B------:R-:W2:Y:S04]  /*19a60*/  LDL R21, [R1+0x2c] ;  /* 0x00002c0001157983 */ /* 0x000ea80000100800 */
[----:B------:R-:W2:Y:S01]  /*19a70*/  LDL.LU R11, [R1+0x40] ;  /* 0x00004000010b7983 */ /* 0x000ea20000300800 */
[----:B------:R-:W0:Y:S01]  /*19a80*/  S2R R20, SR_TID.X ;  /* 0x0000000000147919 */ /* 0x000e220000002100 */
[----:B---3--:R-:W-:-:S04]  /*19a90*/  @P0 IADD3 R2, P1, R2, UR4, RZ ;  /* 0x0000000402020c10 */ /* 0x008fc8000ff3e0ff */
[----:B----4-:R-:W-:-:S05]  /*19aa0*/  @P0 IADD3.X R3, R0, UR5, RZ, P1, !PT ;  /* 0x0000000500030c10 */ /* 0x010fca0008ffe4ff */
[----:B------:R3:W4:Y:S01]  /*19ab0*/  @P0 LDG.E R12, desc[UR42][R2.64] ;  /* 0x0000002a020c0981 */ /* 0x000722000c1e1900 */
[----:B------:R-:W2:Y:S01]  /*19ac0*/  S2R R0, SR_TID.X ;  /* 0x0000000000007919 */ /* 0x000ea20000002100 */
[----:B------:R-:W-:Y:S02]  /*19ad0*/  ISETP.NE.AND P1, PT, R6, 0x1, PT ;  /* 0x000000010600780c */ /* 0x000fe40003f25270 */
[----:B0-----:R-:W-:-:S11]  /*19ae0*/  LOP3.LUT R20, R20, 0x7f, RZ, 0xc0, !PT ;  /* 0x0000007f14147812 */ /* 0x001fd600078ec0ff */
[----:B---3--:R-:W0:Y:S01]  /*19af0*/  @P1 LDC R3, c[0x0][0x434] ;  /* 0x00010d00ff031b82 */ /* 0x008e220000000800 */
[----:B------:R-:W-:-:S07]  /*19b00*/  SHF.R.U32.HI R20, RZ, 0x1, R20 ;  /* 0x00000001ff147819 */ /* 0x000fce0000011614 */
[----:B------:R-:W3:Y:S01]  /*19b10*/  @P1 LDC R4, c[0x0][0x438] ;  /* 0x00010e00ff041b82 */ /* 0x000ee20000000800 */
[----:B-1----:R-:W-:Y:S01]  /*19b20*/  LEA R10, R7, 0xffffff80, 0x7 ;  /* 0xffffff80070a7811 */ /* 0x002fe200078e38ff */
[----:B--2---:R-:W-:-:S05]  /*19b30*/  IMAD.SHL.U32 R0, R0, 0x40, RZ ;  /* 0x0000004000007824 */ /* 0x004fca00078e00ff */
[----:B------:R-:W-:-:S04]  /*19b40*/  LOP3.LUT R0, R0, 0x40, RZ, 0xc0, !PT ;  /* 0x0000004000007812 */ /* 0x000fc800078ec0ff */
[----:B------:R-:W-:-:S05]  /*19b50*/  LOP3.LUT R0, R10, R20, R0, 0xfe, !PT ;  /* 0x000000140a007212 */ /* 0x000fca00078efe00 */
[----:B------:R-:W-:-:S04]  /*19b60*/  IMAD.IADD R2, R0, 0x1, R5 ;  /* 0x0000000100027824 */ /* 0x000fc800078e0205 */
[----:B0-----:R-:W-:Y:S01]  /*19b70*/  @P1 IMAD.HI.U32 R3, R2, R3, RZ ;  /* 0x0000000302031227 */ /* 0x001fe200078e00ff */
[----:B------:R-:W-:Y:S01]  /*19b80*/  LOP3.LUT R11, R11, 0xfffffffb, RZ, 0xc0, !PT ;  /* 0xfffffffb0b0b7812 */ /* 0x000fe200078ec0ff */
[----:B------:R-:W-:Y:S01]  /*19b90*/  UMOV UR4, 0xffffffff ;  /* 0xffffffff00047882 */ /* 0x000fe20000000000 */
[----:B----4-:R0:W-:Y:S01]  /*19ba0*/  @P0 STL [R1+0x4], R12 ;  /* 0x0000040c01000387 */ /* 0x0101e20000100800 */
[----:B------:R-:W-:Y:S02]  /*19bb0*/  ISETP.GE.AND P0, PT, R0, R21, PT ;  /* 0x000000150000720c */ /* 0x000fe40003f06270 */
[----:B------:R-:W-:Y:S02]  /*19bc0*/  MOV R0, R2 ;  /* 0x0000000200007202 */ /* 0x000fe40000000f00 */
[----:B---3--:R-:W-:Y:S02]  /*19bd0*/  @P1 SHF.R.U32.HI R0, RZ, R4, R3 ;  /* 0x00000004ff001219 */ /* 0x008fe40000011603 */
[----:B------:R-:W-:Y:S01]  /*19be0*/  SHF.R.S32.HI R13, RZ, 0x1f, R12 ;  /* 0x0000001fff0d7819 */ /* 0x000fe2000001140c */
[----:B------:R-:W1:Y:S02]  /*19bf0*/  LDC R4, c[0x0][0x2f4] ;  /* 0x0000bd00ff047b82 */ /* 0x000e640000000800 */
[----:B------:R-:W-:-:S04]  /*19c00*/  IMAD.MOV R5, RZ, RZ, -R0 ;  /* 0x000000ffff057224 */ /* 0x000fc800078e0a00 */
[----:B------:R-:W-:Y:S02]  /*19c10*/  IMAD R5, R6, R5, R2 ;  /* 0x0000000506057224 */ /* 0x000fe400078e0202 */
[----:B------:R-:W2:Y:S01]  /*19c20*/  @!P0 LDC.64 R2, c[0x0][0x428] ;  /* 0x00010a00ff028b82 */ /* 0x000ea20000000a00 */
[--C-:B------:R-:W-:Y:S01]  /*19c30*/  @!P0 SHF.R.S32.HI R9, RZ, 0x1f, R0.reuse ;  /* 0x0000001fff098819 */ /* 0x100fe20000011400 */
[----:B------:R-:W-:-:S06]  /*19c40*/  @!P0 IMAD.MOV.U32 R8, RZ, RZ, R0 ;  /* 0x000000ffff088224 */ /* 0x000fcc00078e0000 */
[----:B------:R-:W3:Y:S01]  /*19c50*/  @!P0 LDC.64 R6, c[0x0][0x418] ;  /* 0x00010600ff068b82 */ /* 0x000ee20000000a00 */
[----:B--2---:R-:W-:-:S04]  /*19c60*/  @!P0 IMAD.WIDE.U32 R8, R12, R2, R8 ;  /* 0x000000020c088225 */ /* 0x004fc800078e0008 */
[----:B------:R-:W-:-:S04]  /*19c70*/  @!P0 IMAD R2, R13, R2, RZ ;  /* 0x000000020d028224 */ /* 0x000fc800078e02ff */
[----:B------:R-:W-:Y:S02]  /*19c80*/  @!P0 IMAD R0, R12, R3, R2 ;  /* 0x000000030c008224 */ /* 0x000fe400078e0202 */
[----:B0-----:R-:W0:Y:S01]  /*19c90*/  S2R R12, SR_TID.X ;  /* 0x00000000000c7919 */ /* 0x001e220000002100 */
[C---:B---3--:R-:W-:Y:S01]  /*19ca0*/  @!P0 LEA R6, P1, R8.reuse, R6, 0x2 ;  /* 0x0000000608068211 */ /* 0x048fe200078210ff */
[----:B------:R-:W-:Y:S01]  /*19cb0*/  @!P0 IMAD.IADD R0, R9, 0x1, R0 ;  /* 0x0000000109008824 */ /* 0x000fe200078e0200 */
[----:B------:R2:W-:Y:S04]  /*19cc0*/  STL [R1+0x14], R13 ;  /* 0x0000140d01007387 */ /* 0x0005e80000100800 */
[----:B------:R-:W-:Y:S01]  /*19cd0*/  @!P0 LEA.HI.X R7, R8, R7, R0, 0x2, P1 ;  /* 0x0000000708078211 */ /* 0x000fe200008f1400 */
[----:B------:R-:W-:-:S02]  /*19ce0*/  IMAD.U32 R0, RZ, RZ, UR39 ;  /* 0x00000027ff007e24 */ /* 0x000fc4000f8e00ff */
[----:B0-----:R-:W-:-:S05]  /*19cf0*/  IMAD.SHL.U32 R14, R12, 0x10, RZ ;  /* 0x000000100c0e7824 */ /* 0x001fca00078e00ff */
[----:B------:R-:W-:-:S04]  /*19d00*/  LOP3.LUT R14, R14, 0x10, RZ, 0xc0, !PT ;  /* 0x000000100e0e7812 */ /* 0x000fc800078ec0ff */
[C---:B-1----:R-:W-:Y:S02]  /*19d10*/  ISETP.GE.AND P3, PT, R14.reuse, R4, PT ;  /* 0x000000040e00720c */ /* 0x042fe40003f66270 */
[----:B--2---:R-:W-:-:S04]  /*19d20*/  LOP3.LUT R13, R14, 0x20, RZ, 0xfc, !PT ;  /* 0x000000200e0d7812 */ /* 0x004fc800078efcff */
[----:B------:R-:W-:Y:S01]  /*19d30*/  ISETP.GE.AND P1, PT, R13, R4, PT ;  /* 0x000000040d00720c */ /* 0x000fe20003f26270 */
[----:B------:R-:W-:Y:S01]  /*19d40*/  IMAD.MOV.U32 R3, RZ, RZ, RZ ;  /* 0x000000ffff037224 */ /* 0x000fe200078e00ff */
[----:B------:R-:W-:-:S05]  /*19d50*/  ISETP.NE.AND P2, PT, R0, 0x3, PT ;  /* 0x000000030000780c */ /* 0x000fca0003f45270 */
[----:B------:R-:W-:Y:S01]  /*19d60*/  @P3 LOP3.LUT R11, R11, 0x4, RZ, 0xfc, !PT ;  /* 0x000000040b0b3812 */ /* 0x000fe200078efcff */
[----:B------:R0:W5:Y:S03]  /*19d70*/  @!P0 LDG.E R3, desc[UR42][R6.64] ;  /* 0x0000002a06038981 */ /* 0x000166000c1e1900 */
[----:B------:R-:W-:Y:S02]  /*19d80*/  LOP3.LUT R11, R11, 0xfffffff7, RZ, 0xc0, !PT ;  /* 0xfffffff70b0b7812 */ /* 0x000fe400078ec0ff */
[----:B------:R-:W-:Y:S02]  /*19d90*/  LOP3.LUT R12, R14, 0x40, RZ, 0xfc, !PT ;  /* 0x000000400e0c7812 */ /* 0x000fe400078efcff */
[----:B------:R-:W-:Y:S02]  /*19da0*/  LOP3.LUT R11, R11, 0xfffffffd, RZ, 0xc0, !PT ;  /* 0xfffffffd0b0b7812 */ /* 0x000fe400078ec0ff */
[----:B------:R-:W-:-:S02]  /*19db0*/  ISETP.GE.AND P0, PT, R12, R4, PT ;  /* 0x000000040c00720c */ /* 0x000fc40003f06270 */
[----:B------:R-:W-:-:S04]  /*19dc0*/  @P1 LOP3.LUT R11, R11, 0x2, RZ, 0xfc, !PT ;  /* 0x000000020b0b1812 */ /* 0x000fc800078efcff */
[----:B------:R-:W-:-:S04]  /*19dd0*/  @P2 LOP3.LUT R11, R11, 0x8, RZ, 0xfc, !PT ;  /* 0x000000080b0b2812 */ /* 0x000fc800078efcff */
[----:B------:R-:W-:-:S04]  /*19de0*/  LOP3.LUT R11, R11, 0xfffffffe, RZ, 0xc0, !PT ;  /* 0xfffffffe0b0b7812 */ /* 0x000fc800078ec0ff */
[----:B------:R-:W-:-:S05]  /*19df0*/  @P0 LOP3.LUT R11, R11, 0x1, RZ, 0xfc, !PT ;  /* 0x000000010b0b0812 */ /* 0x000fca00078efcff */
[----:B------:R0:W-:Y:S01]  /*19e00*/  STL [R1+0x40], R11 ;  /* 0x0000400b01007387 */ /* 0x0001e20000100800 */
[----:B------:R-:W-:Y:S05]  /*19e10*/  BRA.DIV UR4, `(.L_x_12877) ;  /* 0x0000004e04507947 */ /* 0x000fea000b800000 */
.L_x_12999:
[----:B------:R-:W-:-:S05]  /*19e20*/  SHF.R.S32.HI R0, RZ, 0x1f, R18 ;  /* 0x0000001fff007819 */ /* 0x000fca0000011412 */
[----:B------:R1:W-:Y:S01]  /*19e30*/  STL [R1+0x8], R0 ;  /* 0x0000080001007387 */ /* 0x0003e20000100800 */
[----:B------:R-:W-:Y:S05]  /*19e40*/  @!P2 BRA `(.L_x_12878) ;  /* 0x000000000004a947 */ /* 0x000fea0003800000 */
[----:B------:R-:W-:Y:S01]  /*19e50*/  BPT.TRAP 0x1 ;  /* 0x000000040000795c */ /* 0x000fe20000300000 */
.L_x_12878:
[----:B------:R-:W-:Y:S01]  /*19e60*/  IMAD R4, R23, 0x8, R22 ;  /* 0x0000000817047824 */ /* 0x000fe200078e0216 */
[----:B-1----:R-:W-:Y:S01]  /*19e70*/  SHF.L.U32 R0, R28, 0x1f, RZ ;  /* 0x0000001f1c007819 */ /* 0x002fe200000006ff */
[----:B------:R-:W-:Y:S01]  /*19e80*/  BSSY B0, `(.L_x_12879) ;  /* 0x0000006000007945 */ /* 0x000fe20003800000 */
[----:B------:R-:W-:Y:S02]  /*19e90*/  IADD3 R2, -R20, R21, -R10 ;  /* 0x0000001514027210 */ /* 0x000fe40007ffe90a */
[----:B------:R-:W1:Y:S01]  /*19ea0*/  SYNCS.PHASECHK.TRANS64.TRYWAIT P0, [R4+URZ+0x19c80], R0 ;  /* 0x019c8000040075a7 */ /* 0x000e62000800017f */
[----:B------:R2:W-:Y:S01]  /*19eb0*/  STL [R1+0x38], R0 ;  /* 0x0000380001007387 */ /* 0x0005e20000100800 */
[----:B------:R-:W-:Y:S01]  /*19ec0*/  SHF.R.S32.HI R20, RZ, 0x1f, R5 ;  /* 0x0000001fff147819 */ /* 0x000fe20000011405 */
[----:B-12---:R-:W-:Y:S06]  /*19ed0*/  @!P0 BRA `(.L_x_12880) ;  /* 0x0000004c00548947 */ /* 0x006fec0003800000 */
.L_x_13000:
[----:B------:R-:W-:Y:S05]  /*19ee0*/  BSYNC B0 ;  /* 0x0000000000007941 */ /* 0x000fea0003800000 */
.L_x_12879:
[----:B------:R-:W2:Y:S01]  /*19ef0*/  LDL R8, [R1+0x8] ;  /* 0x0000080001087983 */ /* 0x000ea20000100800 */
[----:B------:R-:W-:-:S03]  /*19f00*/  ULDC.64 UR4, c[0x0][0x328] ;  /* 0x0000ca0000047ab9 */ /* 0x000fc60000000a00 */
[----:B------:R-:W3:Y:S01]  /*19f10*/  LDL R10, [R1+0x20] ;  /* 0x00002000010a7983 */ /* 0x000ee20000100800 */
[----:B-1----:R-:W-:Y:S01]  /*19f20*/  IMAD R0, R20, UR4, RZ ;  /* 0x0000000414007c24 */ /* 0x002fe2000f8e02ff */
[----:B-----5:R-:W-:Y:S01]  /*19f30*/  SHF.R.S32.HI R21, RZ, 0x1f, R3 ;  /* 0x0000001fff157819 */ /* 0x020fe20000011403 */
[----:B0-----:R-:W-:Y:S01]  /*19f40*/  IMAD.WIDE.U32 R6, R5, UR4, RZ ;  /* 0x0000000405067c25 */ /* 0x001fe2000f8e00ff */
[----:B------:R-:W-:-:S03]  /*19f50*/  ISETP.GE.AND P1, PT, R2, 0x1, PT ;  /* 0x000000010200780c */ /* 0x000fc60003f26270 */
        /* <DEDUP_REMOVED lines=8> */
[----:B------:R-:W-:-:S04]  /*19fe0*/  IMAD.WIDE.U32 R6, R18, UR4, R6 ;  /* 0x0000000412067c25 */ /* 0x000fc8000f8e0006 */
        /* <DEDUP_REMOVED lines=31> */
.L_x_13006:
        /* <DEDUP_REMOVED lines=16> */
.L_x_12882:
        /* <DEDUP_REMOVED lines=11> */
.L_x_12883:
[----:B------:R2:W-:Y:S01]  /*1a390*/  SYNCS.ARRIVE.TRANS64.A1T0 RZ, [R4+URZ+0x19c70], RZ ;  /* 0x019c70ff04ff79a7 */ /* 0x0005e2000810003f */
[----:B------:R-:W-:Y:S05]  /*1a3a0*/  @!P4 BRA `(.L_x_12884) ;  /* 0x000000000004c947 */ /* 0x000fea0003800000 */
[----:B------:R-:W-:Y:S01]  /*1a3b0*/  BPT.TRAP 0x1 ;  /* 0x000000040000795c */ /* 0x000fe20000300000 */
.L_x_12884:
[----:B------:R-:W3:Y:S01]  /*1a3c0*/  LDL R2, [R1+0x38] ;  /* 0x0000380001027983 */ /* 0x000ee20000100800 */
[----:B------:R-:W-:Y:S01]  /*1a3d0*/  BSSY B0, `(.L_x_12885) ;  /* 0x0000003000007945 */ /* 0x000fe20003800000 */
[----:B---3--:R-:W3:Y:S03]  /*1a3e0*/  SYNCS.PHASECHK.TRANS64.TRYWAIT P0, [R4+URZ+0x19c40], R2 ;  /* 0x019c4002040075a7 */ /* 0x008ee6000800017f */
[----:B---3--:R-:W-:Y:S05]  /*1a3f0*/  @!P0 BRA `(.L_x_12886) ;  /* 0x0000004c00088947 */ /* 0x008fea0003800000 */
.L_x_13007:
[----:B------:R-:W-:Y:S05]  /*1a400*/  BSYNC B0 ;  /* 0x0000000000007941 */ /* 0x000fea0003800000 */
.L_x_12885:
        /* <DEDUP_REMOVED lines=44> */
.L_x_13013:
        /* <DEDUP_REMOVED lines=13> */
.L_x_12888:
        /* <DEDUP_REMOVED lines=11> */
.L_x_12889:
[----:B------:R0:W5:Y:S01]  /*1a850*/  LDL.LU R3, [R1+0x34] ;  /* 0x0000340001037983 */ /* 0x0001620000300800 */
[----:B------:R0:W-:Y:S03]  /*1a860*/  SYNCS.ARRIVE.TRANS64.A1T0 RZ, [R4+URZ+0x19c30], RZ ;  /* 0x019c30ff04ff79a7 */ /* 0x0001e6000810003f */
[----:B------:R0:W5:Y:S02]  /*1a870*/  LDL.LU R5, [R1+0x4c] ;  /* 0x00004c0001057983 */ /* 0x0001640000300800 */
[----:B------:R-:W-:Y:S05]  /*1a880*/  WARPSYNC.ALL ;  /* 0x0000000000007948 */ /* 0x000fea0003800000 */
[----:B------:R-:W-:Y:S01]  /*1a890*/  ULDC.64 UR4, c[0x0][0x298] ;  /* 0x0000a60000047ab9 */ /* 0x000fe20000000a00 */
[----:B------:R-:W-:Y:S01]  /*1a8a0*/  ULDC.64 UR6, c[0x0][0xa00] ;  /* 0x0002800000067ab9 */ /* 0x000fe20000000a00 */
[----:B------:R-:W-:Y:S01]  /*1a8b0*/  IADD3 R2, R22, 0xf000, RZ ;  /* 0x0000f00016027810 */ /* 0x000fe20007ffe0ff */
[----:B------:R-:W-:Y:S01]  /*1a8c0*/  BSSY B6, `(.L_x_12890) ;  /* 0x0000020000067945 */ /* 0x000fe20003800000 */
[----:B------:R-:W-:Y:S01]  /*1a8d0*/  BAR.SYNC.DEFER_BLOCKING 0x8, 0x200 ;  /* 0x0208000000007b1d */ /* 0x000fe20000010000 */
[----:B------:R-:W-:-:S02]  /*1a8e0*/  ISETP.NE.U32.AND P0, PT, RZ, UR6, PT ;  /* 0x00000006ff007c0c */ /* 0x000fc4000bf05070 */
[----:B------:R-:W-:Y:S02]  /*1a8f0*/  LOP3.LUT P1, RZ, R2, 0x9f, RZ, 0xc0, !PT ;  /* 0x0000009f02ff7812 */ /* 0x000fe4000782c0ff */
[----:B------:R-:W-:-:S04]  /*1a900*/  ISETP.NE.AND.EX P0, PT, RZ, UR7, PT, P0 ;  /* 0x00000007ff007c0c */ /* 0x000fc8000bf05300 */
[----:B------:R-:W-:Y:S02]  /*1a910*/  SEL R26, R26, RZ, !P0 ;  /* 0x000000ff1a1a7207 */ /* 0x000fe40004000000 */
[----:B-----5:R-:W-:Y:S02]  /*1a920*/  SHF.R.S32.HI R0, RZ, 0x1f, R3 ;  /* 0x0000001fff007819 */ /* 0x020fe40000011403 */
[----:B0-2---:R-:W-:-:S03]  /*1a930*/  SEL R4, R5, RZ, !P0 ;  /* 0x000000ff05047207 */ /* 0x005fc60004000000 */
[----:B------:R-:W-:-:S04]  /*1a940*/  IMAD R0, R0, UR4, RZ ;  /* 0x0000000400007c24 */ /* 0x000fc8000f8e02ff */
[C---:B------:R-:W-:Y:S02]  /*1a950*/  IMAD R0, R3.reuse, UR5, R0 ;  /* 0x0000000503007c24 */ /* 0x040fe4000f8e0200 */
[----:B------:R-:W-:-:S04]  /*1a960*/  IMAD.WIDE.U32 R2, R3, UR4, RZ ;  /* 0x0000000403027c25 */ /* 0x000fc8000f8e00ff */
        /* <DEDUP_REMOVED lines=21> */
.L_x_12891:
[----:B------:R-:W-:Y:S05]  /*1aac0*/  BSYNC B6 ;  /* 0x0000000000067941 */ /* 0x000fea0003800000 */
.L_x_12890:
        /* <DEDUP_REMOVED lines=33> */
[----:B0-----:R-:W-:Y:S01]  /*1ace0*/  @P1 IMAD.HI.U32 R5, R0, R5, RZ ;  /* 0x0000000500051227 */ /* 0x001fe200078e00ff */
[----:B------:R-:W-:-:S04]  /*1acf0*/  MOV R4, R0 ;  /* 0x0000000000047202 */ /* 0x000fc80000000f00 */
        /* <DEDUP_REMOVED lines=31> */
[----:B------:R-:W-:Y:S01]  /*1aef0*/  IMAD R4, R4, UR6, RZ ;  /* 0x0000000604047c24 */ /* 0x000fe2000f8e02ff */
[C---:B0-----:R-:W-:Y:S01]  /*1af00*/  SHF.L.U32 R11, R20.reuse, 0x4, RZ ;  /* 0x00000004140b7819 */ /* 0x041fe200000006ff */
        /* <DEDUP_REMOVED lines=39> */
.L_x_13020:
        /* <DEDUP_REMOVED lines=12> */
.L_x_12894:
[----:B------:R-:W-:Y:S05]  /*1b240*/  BSYNC B0 ;  /* 0x0000000000007941 */ /* 0x000fea0003800000 */
.L_x_12893:
[----:B------:R-:W-:Y:S01]  /*1b250*/  NOP ;  /* 0x0000000000007918 */ /* 0x000fe20000000000 */
[----:B------:R-:W-:-:S13]  /*1b260*/  PLOP3.LUT P0, PT, PT, PT, PT, 0x80, 0x0 ;  /* 0x000000000000781c */ /* 0x000fda0003f0f070 */
.L_x_12895:
        /* <DEDUP_REMOVED lines=18> */
.L_x_13021:
[----:B------:R-:W-:Y:S05]  /*1b390*/  BSYNC B0 ;  /* 0x0000000000007941 */ /* 0x000fea0003800000 */
.L_x_12896:
[----:B------:R-:W3:Y:S02]  /*1b3a0*/  LDL R2, [R1+0x30] ;  /* 0x0000300001027983 */ /* 0x000ee40000100800 */
[----:B---3--:R-:W-:-:S13]  /*1b3b0*/  ISETP.GE.AND P0, PT, R2, 0x2, PT ;  /* 0x000000020200780c */ /* 0x008fda0003f06270 */
[----:B------:R-:W-:Y:S05]  /*1b3c0*/  @!P0 BRA `(.L_x_12898) ;  /* 0x00000010008c8947 */ /* 0x000fea0003800000 */
[----:B------:R-:W-:Y:S01]  /*1b3d0*/  IADD3 R20, R2, -0x2, RZ ;  /* 0xfffffffe02147810 */ /* 0x000fe20007ffe0ff */
[----:B0-----:R-:W-:Y:S02]  /*1b3e0*/  IMAD.MOV.U32 R4, RZ, RZ, R23 ;  /* 0x000000ffff047224 */ /* 0x001fe400078e0017 */
[----:B------:R-:W-:-:S07]  /*1b3f0*/  IMAD.MOV.U32 R5, RZ, RZ, R28 ;  /* 0x000000ffff057224 */ /* 0x000fce00078e001c */
.L_x_12918:
        /* <DEDUP_REMOVED lines=33> */
[C---:B------:R-:W-:Y:S02]  /*1b610*/  ISETP.NE.AND P0, PT, R23.reuse, 0x2, PT ;  /* 0x000000021700780c */ /* 0x040fe40003f05270 */
[----:B------:R-:W-:Y:S02]  /*1b620*/  MOV R0, R20 ;  /* 0x0000001400007202 */ /* 0x000fe40000000f00 */
[----:B------:R-:W-:Y:S01]  /*1b630*/  SEL R28, RZ, 0x1, P0 ;  /* 0x00000001ff1c7807 */ /* 0x000fe20000000000 */
[----:B------:R-:W-:Y:S01]  /*1b640*/  VIADD R20, R20, 0xffffffff ;  /* 0xffffffff14147836 */ /* 0x000fe20000000000 */
[----:B------:R-:W-:Y:S02]  /*1b650*/  ISETP.GT.AND P1, PT, R0, RZ, PT ;  /* 0x000000ff0000720c */ /* 0x000fe40003f24270 */
[----:B------:R-:W-:-:S02]  /*1b660*/  SEL R23, R23, RZ, P0 ;  /* 0x000000ff17177207 */ /* 0x000fc40000000000 */
[----:B------:R-:W-:Y:S02]  /*1b670*/  LOP3.LUT R28, R5, R28, RZ, 0x3c, !PT ;  /* 0x0000001c051c7212 */ /* 0x000fe400078e3cff */
[----:B--2---:R-:W-:Y:S01]  /*1b680*/  SHF.R.S32.HI R17, RZ, 0x1f, R8 ;  /* 0x0000001fff117819 */ /* 0x004fe20000011408 */
[----:B------:R-:W-:Y:S06]  /*1b690*/  @!P2 BRA `(.L_x_12899) ;  /* 0x000000000004a947 */ /* 0x000fec0003800000 */
[----:B------:R-:W-:Y:S01]  /*1b6a0*/  BPT.TRAP 0x1 ;  /* 0x000000040000795c */ /* 0x000fe20000300000 */
.L_x_12899:
[----:B------:R-:W-:Y:S01]  /*1b6b0*/  IMAD R0, R23, 0x8, R22 ;  /* 0x0000000817007824 */ /* 0x000fe200078e0216 */
[----:B------:R-:W-:Y:S01]  /*1b6c0*/  SHF.L.U32 R10, R28, 0x1f, RZ ;  /* 0x0000001f1c0a7819 */ /* 0x000fe200000006ff */
[----:B------:R-:W-:Y:S01]  /*1b6d0*/  BSSY B0, `(.L_x_12900) ;  /* 0x0000004000007945 */ /* 0x000fe20003800000 */
[----:B------:R-:W-:Y:S02]  /*1b6e0*/  SHF.R.S32.HI R9, RZ, 0x1f, R7 ;  /* 0x0000001fff097819 */ /* 0x000fe40000011407 */
[----:B------:R-:W0:Y:S02]  /*1b6f0*/  SYNCS.PHASECHK.TRANS64.TRYWAIT P0, [R0+URZ+0x19c80], R10 ;  /* 0x019c800a000075a7 */ /* 0x000e24000800017f */
[----:B0-----:R-:W-:Y:S05]  /*1b700*/  @!P0 BRA `(.L_x_12901) ;  /* 0x0000004000048947 */ /* 0x001fea0003800000 */
.L_x_13022:
[----:B------:R-:W-:Y:S05]  /*1b710*/  BSYNC B0 ;  /* 0x0000000000007941 */ /* 0x000fea0003800000 */
.L_x_12900:
        /* <DEDUP_REMOVED lines=23> */
[C---:B--2---:R-:W-:Y:S01]  /*1b890*/  IMAD.SHL.U32 R13, R11.reuse, 0x10, RZ ;  /* 0x000000100b0d7824 */ /* 0x044fe200078e00ff */
[----:B------:R-:W-:-:S04]  /*1b8a0*/  SHF.L.U32 R11, R11, 0x4, RZ ;  /* 0x000000040b0b7819 */ /* 0x000fc800000006ff */
        /* <DEDUP_REMOVED lines=21> */
.L_x_13028:
        /* <DEDUP_REMOVED lines=13> */
.L_x_12903:
        /* <DEDUP_REMOVED lines=11> */
.L_x_12904:
[----:B------:R2:W-:Y:S01]  /*1bb80*/  SYNCS.ARRIVE.TRANS64.A1T0 RZ, [R0+URZ+0x19c70], RZ ;  /* 0x019c70ff00ff79a7 */ /* 0x0005e2000810003f */
[----:B------:R-:W-:Y:S05]  /*1bb90*/  @!P3 BRA `(.L_x_12905) ;  /* 0x000000000004b947 */ /* 0x000fea0003800000 */
[----:B------:R-:W-:Y:S01]  /*1bba0*/  BPT.TRAP 0x1 ;  /* 0x000000040000795c */ /* 0x000fe20000300000 */
.L_x_12905:
[----:B------:R-:W3:Y:S01]  /*1bbb0*/  SYNCS.PHASECHK.TRANS64.TRYWAIT P0, [R0+URZ+0x19c40], R10 ;  /* 0x019c400a000075a7 */ /* 0x000ee2000800017f */
[----:B------:R-:W-:Y:S04]  /*1bbc0*/  BSSY B0, `(.L_x_12906) ;  /* 0x0000002000007945 */ /* 0x000fe80003800000 */
[----:B---3--:R-:W-:Y:S05]  /*1bbd0*/  @!P0 BRA `(.L_x_12907) ;  /* 0x0000003c00908947 */ /* 0x008fea0003800000 */
.L_x_13029:
[----:B------:R-:W-:Y:S05]  /*1bbe0*/  BSYNC B0 ;  /* 0x0000000000007941 */ /* 0x000fea0003800000 */
.L_x_12906:
        /* <DEDUP_REMOVED lines=40> */
.L_x_13035:
        /* <DEDUP_REMOVED lines=10> */
.L_x_12909:
        /* <DEDUP_REMOVED lines=11> */
.L_x_12910:
[----:B------:R2:W-:Y:S02]  /*1bfc0*/  SYNCS.ARRIVE.TRANS64.A1T0 RZ, [R0+URZ+0x19c30], RZ ;  /* 0x019c30ff00ff79a7 */ /* 0x0005e4000810003f */
[----:B--23--:R-:W-:-:S05]  /*1bfd0*/  IMAD.U32 R0, RZ, RZ, UR36 ;  /* 0x00000024ff007e24 */ /* 0x00cfca000f8e00ff */
[----:B------:R-:W-:-:S13]  /*1bfe0*/  ISETP.NE.AND P0, PT, R0, 0x3, PT ;  /* 0x000000030000780c */ /* 0x000fda0003f05270 */
[----:B------:R-:W-:Y:S05]  /*1bff0*/  @!P0 BRA `(.L_x_12911) ;  /* 0x0000000000048947 */ /* 0x000fea0003800000 */
[----:B------:R-:W-:Y:S01]  /*1c000*/  BPT.TRAP 0x1 ;  /* 0x000000040000795c */ /* 0x000fe20000300000 */
.L_x_12911:
[----:B------:R-:W-:Y:S01]  /*1c010*/  LOP3.LUT R0, R5, 0x1, RZ, 0x3c, !PT ;  /* 0x0000000105007812 */ /* 0x000fe200078e3cff */
[----:B------:R-:W-:Y:S01]  /*1c020*/  IMAD R2, R4, 0x8, R22 ;  /* 0x0000000804027824 */ /* 0x000fe200078e0216 */
[----:B------:R-:W-:Y:S02]  /*1c030*/  BSSY B0, `(.L_x_12912) ;  /* 0x0000004000007945 */ /* 0x000fe40003800000 */
[----:B------:R-:W-:-:S04]  /*1c040*/  SHF.L.U32 R0, R0, 0x1f, RZ ;  /* 0x0000001f00007819 */ /* 0x000fc800000006ff */
[----:B------:R-:W0:Y:S02]  /*1c050*/  SYNCS.PHASECHK.TRANS64.TRYWAIT P2, [R2+URZ+0x19c70], R0 ;  /* 0x019c7000020075a7 */ /* 0x000e24000804017f */
[----:B0-----:R-:W-:Y:S05]  /*1c060*/  @!P2 BRA `(.L_x_12913) ;  /* 0x0000003c0018a947 */ /* 0x001fea0003800000 */
.L_x_13036:
[----:B------:R-:W-:Y:S05]  /*1c070*/  BSYNC B0 ;  /* 0x0000000000007941 */ /* 0x000fea0003800000 */
.L_x_12912:
[----:B------:R-:W-:-:S04]  /*1c080*/  MOV R3, UR39 ;  /* 0x0000002700037c02 */ /* 0x000fc80008000f00 */
[----:B------:R-:W-:-:S13]  /*1c090*/  ISETP.NE.AND P2, PT, R3, 0x3, PT ;  /* 0x000000030300780c */ /* 0x000fda0003f45270 */
[----:B------:R-:W-:Y:S05]  /*1c0a0*/  @!P2 BRA `(.L_x_12914) ;  /* 0x000000000004a947 */ /* 0x000fea0003800000 */
[----:B------:R-:W-:Y:S01]  /*1c0b0*/  BPT.TRAP 0x1 ;  /* 0x000000040000795c */ /* 0x000fe20000300000 */
.L_x_12914:
[----:B------:R-:W-:Y:S01]  /*1c0c0*/  SHF.L.U32 R3, R5, 0x1f, RZ ;  /* 0x0000001f05037819 */ /* 0x000fe200000006ff */
[----:B0-----:R-:W-:-:S03]  /*1c0d0*/  IMAD R0, R4, 0x3000, RZ ;  /* 0x0000300004007824 */ /* 0x001fc600078e02ff */
[----:B------:R-:W0:Y:S02]  /*1c0e0*/  SYNCS.PHASECHK.TRANS64.TRYWAIT P2, [R2+URZ+0x19c60], R3 ;  /* 0x019c6003020075a7 */ /* 0x000e24000804017f */
[----:B0-----:R-:W-:Y:S05]  /*1c0f0*/  @!P2 BRA `(.L_x_12915) ;  /* 0x0000003c0008a947 */ /* 0x001fea0003800000 */
.L_x_13037:
        /* <DEDUP_REMOVED lines=28> */
[----:B------:R-:W-:-:S05]  /*1c2c0*/  IADD3 R3, R24, R3, RZ ;  /* 0x0000000318037210 */ /* 0x000fca0007ffe0ff */
        /* <DEDUP_REMOVED lines=40> */
.L_x_12916:
[----:B-1----:R1:W-:Y:S01]  /*1c550*/  SYNCS.ARRIVE.TRANS64.A1T0 RZ, [R2+URZ+0x19c50], RZ ;  /* 0x019c50ff02ff79a7 */ /* 0x0023e2000810003f */
[----:B------:R-:W-:Y:S06]  /*1c560*/  BAR.SYNC.DEFER_BLOCKING 0x2, 0x80 ;  /* 0x0082000000007b1d */ /* 0x000fec0000010000 */
[----:B------:R-:W-:Y:S05]  /*1c570*/  @!P0 BRA `(.L_x_12917) ;  /* 0x0000000000048947 */ /* 0x000fea0003800000 */
[----:B------:R-:W-:Y:S01]  /*1c580*/  BPT.TRAP 0x1 ;  /* 0x000000040000795c */ /* 0x000fe20000300000 */
.L_x_12917:
[----:B------:R-:W2:Y:S01]  /*1c590*/  LDL R0, [R1+0x18] ;  /* 0x0000180001007983 */ /* 0x000ea20000100800 */
[----:B-1----:R-:W-:Y:S02]  /*1c5a0*/  VIADD R2, R2, 0x19c80 ;  /* 0x00019c8002027836 */ /* 0x002fe40000000000 */
[----:B------:R-:W-:Y:S02]  /*1c5b0*/  IMAD.MOV.U32 R4, RZ, RZ, R23 ;  /* 0x000000ffff047224 */ /* 0x000fe400078e0017 */
[----:B------:R-:W-:Y:S01]  /*1c5c0*/  IMAD.MOV.U32 R5, RZ, RZ, R28 ;  /* 0x000000ffff057224 */ /* 0x000fe200078e001c */
[----:B--2---:R-:W-:-:S04]  /*1c5d0*/  PRMT R2, R0, 0x654, R2 ;  /* 0x0000065400027816 */ /* 0x004fc80000000002 */
[----:B------:R3:W-:Y:S01]  /*1c5e0*/  SYNCS.ARRIVE.TRANS64.RED.A1T0 RZ, [R2+URZ], RZ ;  /* 0x000000ff02ff79a7 */ /* 0x0007e2000810043f */
[----:B------:R-:W-:Y:S05]  /*1c5f0*/  @P1 BRA `(.L_x_12918) ;  /* 0xffffffec00801947 */ /* 0x000fea000383ffff */
.L_x_12898:
        /* <DEDUP_REMOVED lines=19> */
.L_x_12920:
[----:B------:R-:W-:Y:S05]  /*1c730*/  BSYNC B0 ;  /* 0x0000000000007941 */ /* 0x000fea0003800000 */
.L_x_12919:
[----:B------:R-:W-:Y:S05]  /*1c740*/  @!P0 BRA `(.L_x_12921) ;  /* 0x0000000000048947 */ /* 0x000fea0003800000 */
[----:B------:R-:W-:Y:S01]  /*1c750*/  BPT.TRAP 0x1 ;  /* 0x000000040000795c */ /* 0x000fe20000300000 */
.L_x_12921:
[----:B------:R-:W-:Y:S01]  /*1c760*/  LOP3.LUT R2, R28, 0x1, RZ, 0x3c, !PT ;  /* 0x000000011c027812 */ /* 0x000fe200078e3cff */
[----:B------:R-:W-:Y:S01]  /*1c770*/  IMAD R0, R23, 0x8, R22 ;  /* 0x0000000817007824 */ /* 0x000fe200078e0216 */
[----:B------:R-:W-:Y:S02]  /*1c780*/  BSSY B0, `(.L_x_12922) ;  /* 0x0000004000007945 */ /* 0x000fe40003800000 */
[----:B------:R-:W-:-:S04]  /*1c790*/  SHF.L.U32 R2, R2, 0x1f, RZ ;  /* 0x0000001f02027819 */ /* 0x000fc800000006ff */
[----:B------:R-:W2:Y:S02]  /*1c7a0*/  SYNCS.PHASECHK.TRANS64.TRYWAIT P1, [R0+URZ+0x19c70], R2 ;  /* 0x019c7002000075a7 */ /* 0x000ea4000802017f */
[----:B--2---:R-:W-:Y:S05]  /*1c7b0*/  @!P1 BRA `(.L_x_12923) ;  /* 0x00000034006c9947 */ /* 0x004fea0003800000 */
.L_x_13038:
[----:B------:R-:W-:Y:S05]  /*1c7c0*/  BSYNC B0 ;  /* 0x0000000000007941 */ /* 0x000fea0003800000 */
.L_x_12922:
[----:B01----:R-:W-:-:S04]  /*1c7d0*/  MOV R3, UR39 ;  /* 0x0000002700037c02 */ /* 0x003fc80008000f00 */
[----:B------:R-:W-:-:S13]  /*1c7e0*/  ISETP.NE.AND P1, PT, R3, 0x3, PT ;  /* 0x000000030300780c */ /* 0x000fda0003f25270 */
[----:B------:R-:W-:Y:S05]  /*1c7f0*/  @!P1 BRA `(.L_x_12924) ;  /* 0x0000000000049947 */ /* 0x000fea0003800000 */
[----:B------:R-:W-:Y:S01]  /*1c800*/  BPT.TRAP 0x1 ;  /* 0x000000040000795c */ /* 0x000fe20000300000 */
.L_x_12924:
[----:B--2---:R-:W-:-:S04]  /*1c810*/  SHF.L.U32 R2, R28, 0x1f, RZ ;  /* 0x0000001f1c027819 */ /* 0x004fc800000006ff */
[----:B------:R-:W0:Y:S02]  /*1c820*/  SYNCS.PHASECHK.TRANS64.TRYWAIT P1, [R0+URZ+0x19c60], R2 ;  /* 0x019c6002000075a7 */ /* 0x000e24000802017f */
[----:B0-----:R-:W-:Y:S05]  /*1c830*/  @!P1 BRA `(.L_x_12925) ;  /* 0x0000003400609947 */ /* 0x001fea0003800000 */
.L_x_13039:
        /* <DEDUP_REMOVED lines=70> */
.L_x_12926:
[----:B-1----:R1:W-:Y:S01]  /*1cca0*/  SYNCS.ARRIVE.TRANS64.A1T0 RZ, [R0+URZ+0x19c50], RZ ;  /* 0x019c50ff00ff79a7 */ /* 0x0023e2000810003f */
[----:B------:R-:W-:Y:S06]  /*1ccb0*/  BAR.SYNC.DEFER_BLOCKING 0x2, 0x80 ;  /* 0x0082000000007b1d */ /* 0x000fec0000010000 */
[----:B------:R-:W-:Y:S05]  /*1ccc0*/  @!P0 BRA `(.L_x_12927) ;  /* 0x0000000000048947 */ /* 0x000fea0003800000 */
[----:B------:R-:W-:Y:S01]  /*1ccd0*/  BPT.TRAP 0x1 ;  /* 0x000000040000795c */ /* 0x000fe20000300000 */
.L_x_12927:
        /* <DEDUP_REMOVED lines=9> */
.L_x_12868:
[----:B-1----:R-:W3:Y:S02]  /*1cd70*/  LDL R0, [R1+0x40] ;  /* 0x0000400001007983 */ /* 0x002ee40000100800 */
[----:B---3--:R-:W-:-:S13]  /*1cd80*/  LOP3.LUT P0, RZ, R0, 0x10, RZ, 0xc0, !PT ;  /* 0x0000001000ff7812 */ /* 0x008fda000780c0ff */
        /* <DEDUP_REMOVED lines=8> */
[----:B------:R1:W3:Y:S01]  /*1ce10*/  LDS.128 R16, [R22+0x19cd0] ;  /* 0x019cd00016107984 */ /* 0x0002e20000000c00 */
[----:B------:R-:W-:Y:S06]  /*1ce20*/  BAR.ARV 0x4, 0x200 ;  /* 0x0108000000007b1d */ /* 0x000fec0000002000 */
[----:B------:R-:W-:Y:S05]  /*1ce30*/  BRA `(.L_x_12929) ;  /* 0x0000000800d87947 */ /* 0x000fea0003800000 */
.L_x_12928:
[----:B------:R-:W1:Y:S01]  /*1ce40*/  S2R R0, SR_TID.X ;  /* 0x0000000000007919 */ /* 0x000e620000002100 */
[----:B------:R-:W-:Y:S01]  /*1ce50*/  UMOV UR4, 0xffffffff ;  /* 0xffffffff00047882 */ /* 0x000fe20000000000 */
[----:B-1----:R-:W-:-:S04]  /*1ce60*/  LOP3.LUT R6, R0, 0x1f, RZ, 0xc0, !PT ;  /* 0x0000001f00067812 */ /* 0x002fc800078ec0ff */
[----:B------:R-:W-:Y:S01]  /*1ce70*/  ISETP.NE.AND P0, PT, R6, 0x1f, PT ;  /* 0x0000001f0600780c */ /* 0x000fe20003f05270 */
[----:B------:R-:W-:-:S12]  /*1ce80*/  BRA.DIV UR4, `(.L_x_12930) ;  /* 0x0000002e04e07947 */ /* 0x000fd8000b800000 */
[----:B0-----:R-:W-:Y:S01]  /*1ce90*/  IMAD.IADD R5, R19, 0x1, R6 ;  /* 0x0000000113057824 */ /* 0x001fe200078e0206 */
[----:B------:R-:W-:-:S04]  /*1cea0*/  ULDC UR4, c[0x0][0xc3c] ;  /* 0x00030f0000047ab9 */ /* 0x000fc80000000800 */
[----:B------:R-:W-:-:S13]  /*1ceb0*/  ISETP.GE.OR P1, PT, R5, UR4, !P0 ;  /* 0x0000000405007c0c */ /* 0x000fda000c726670 */
[----:B------:R-:W0:Y:S02]  /*1cec0*/  @!P1 LDC.64 R2, c[0x0][0xc80] ;  /* 0x00032000ff029b82 */ /* 0x000e240000000a00 */
[----:B0-----:R-:W-:-:S06]  /*1ced0*/  @!P1 IMAD.WIDE R2, R5, 0x4, R2 ;  /* 0x0000000405029825 */ /* 0x001fcc00078e0202 */
[----:B------:R0:W3:Y:S01]  /*1cee0*/  @!P1 LDG.E R3, desc[UR42][R2.64] ;  /* 0x0000002a02039981 */ /* 0x0000e2000c1e1900 */
[C---:B------:R-:W-:Y:S02]  /*1cef0*/  ISETP.GE.U32.AND P2, PT, R6.reuse, 0x2, PT ;  /* 0x000000020600780c */ /* 0x040fe40003f46070 */
[C---:B------:R-:W-:Y:S01]  /*1cf00*/  ISETP.GE.U32.AND P3, PT, R6.reuse, 0x4, PT ;  /* 0x000000040600780c */ /* 0x040fe20003f66070 */
[----:B------:R-:W-:Y:S01]  /*1cf10*/  SHFL.IDX PT, R0, R16, RZ, 0x1f ;  /* 0x00001fff10007589 */ /* 0x000fe200000e0000 */
[C---:B------:R-:W-:Y:S02]  /*1cf20*/  ISETP.GE.U32.AND P4, PT, R6.reuse, 0x8, PT ;  /* 0x000000080600780c */ /* 0x040fe40003f86070 */
[C---:B------:R-:W-:Y:S01]  /*1cf30*/  ISETP.GE.U32.AND P5, PT, R6.reuse, 0x10, PT ;  /* 0x000000100600780c */ /* 0x040fe20003fa6070 */
[----:B0-----:R-:W-:Y:S01]  /*1cf40*/  IMAD.MOV.U32 R2, RZ, RZ, RZ ;  /* 0x000000ffff027224 */ /* 0x001fe200078e00ff */
[----:B---3--:R-:W-:Y:S02]  /*1cf50*/  @!P1 MOV R2, R3 ;  /* 0x0000000300029202 */ /* 0x008fe40000000f00 */
[----:B------:R-:W-:-:S03]  /*1cf60*/  ISETP.NE.AND P1, PT, R6, RZ, PT ;  /* 0x000000ff0600720c */ /* 0x000fc60003f25270 */
        /* <DEDUP_REMOVED lines=17> */
.L_x_13049:
[----:B------:R-:W-:Y:S02]  /*1d080*/  ULDC UR4, c[0x0][0xc38] ;  /* 0x00030e0000047ab9 */ /* 0x000fe40000000800 */
[----:B------:R-:W-:-:S04]  /*1d090*/  IMAD.U32 R4, RZ, RZ, UR4 ;  /* 0x00000004ff047e24 */ /* 0x000fc8000f8e00ff */
[----:B-1----:R-:W-:-:S04]  /*1d0a0*/  IMAD R16, R16, R4, RZ ;  /* 0x0000000410107224 */ /* 0x002fc800078e02ff */
[----:B------:R-:W-:-:S05]  /*1d0b0*/  IMAD.IADD R5, R5, 0x1, R16 ;  /* 0x0000000105057824 */ /* 0x000fca00078e0210 */
[----:B------:R-:W-:-:S13]  /*1d0c0*/  ISETP.GT.AND P6, PT, R5, R0, PT ;  /* 0x000000000500720c */ /* 0x000fda0003fc4270 */
[----:B------:R-:W-:Y:S05]  /*1d0d0*/  @P6 BRA `(.L_x_12931) ;  /* 0x00000000009c6947 */ /* 0x000fea0003800000 */
.L_x_12936:
[----:B0-----:R-:W0:Y:S01]  /*1d0e0*/  LDC R3, c[0x0][0xc3c] ;  /* 0x00030f00ff037b82 */ /* 0x001e220000000800 */
[----:B------:R-:W-:-:S04]  /*1d0f0*/  IADD3 R19, R19, 0x1f, RZ ;  /* 0x0000001f13137810 */ /* 0x000fc80007ffe0ff */
[----:B0-----:R-:W-:-:S13]  /*1d100*/  ISETP.GE.AND P6, PT, R19, R3, PT ;  /* 0x000000031300720c */ /* 0x001fda0003fc6270 */
[----:B------:R-:W-:Y:S05]  /*1d110*/  @P6 BRA `(.L_x_12932) ;  /* 0x0000000400d46947 */ /* 0x000fea0003800000 */
[----:B------:R-:W0:Y:S01]  /*1d120*/  S2R R2, SR_TID.X ;  /* 0x0000000000027919 */ /* 0x000e220000002100 */
[----:B------:R-:W-:Y:S01]  /*1d130*/  BSSY B0, `(.L_x_12933) ;  /* 0x0000009000007945 */ /* 0x000fe20003800000 */
[----:B0-----:R-:W-:-:S05]  /*1d140*/  LOP3.LUT R2, R2, 0x1f, RZ, 0xc0, !PT ;  /* 0x0000001f02027812 */ /* 0x001fca00078ec0ff */
[----:B------:R-:W-:Y:S02]  /*1d150*/  IMAD.IADD R4, R19, 0x1, R2 ;  /* 0x0000000113047824 */ /* 0x000fe400078e0202 */
[----:B------:R-:W-:-:S03]  /*1d160*/  IMAD.MOV.U32 R2, RZ, RZ, RZ ;  /* 0x000000ffff027224 */ /* 0x000fc600078e00ff */
[----:B------:R-:W-:-:S13]  /*1d170*/  ISETP.GE.OR P6, PT, R4, R3, !P0 ;  /* 0x000000030400720c */ /* 0x000fda00047c6670 */
[----:B------:R-:W-:Y:S05]  /*1d180*/  @P6 BRA `(.L_x_12934) ;  /* 0x00000000000c6947 */ /* 0x000fea0003800000 */
[----:B------:R-:W0:Y:S02]  /*1d190*/  LDC.64 R2, c[0x0][0xc80] ;  /* 0x00032000ff027b82 */ /* 0x000e240000000a00 */
[----:B0-----:R-:W-:-:S06]  /*1d1a0*/  IMAD.WIDE R2, R4, 0x4, R2 ;  /* 0x0000000404027825 */ /* 0x001fcc00078e0202 */
[----:B------:R0:W5:Y:S02]  /*1d1b0*/  LDG.E R2, desc[UR42][R2.64] ;  /* 0x0000002a02027981 */ /* 0x000164000c1e1900 */
.L_x_12934:
[----:B------:R-:W-:Y:S05]  /*1d1c0*/  BSYNC B0 ;  /* 0x0000000000007941 */ /* 0x000fea0003800000 */
.L_x_12933:
[----:B------:R-:W-:-:S03]  /*1d1d0*/  UMOV UR4, 0xffffffff ;  /* 0xffffffff00047882 */ /* 0x000fc60000000000 */
[----:B------:R-:W-:Y:S05]  /*1d1e0*/  BRA.DIV UR4, `(.L_x_12935) ;  /* 0x0000003204447947 */ /* 0x000fea000b800000 */
        /* <DEDUP_REMOVED lines=16> */
.L_x_13057:
[----:B------:R-:W-:Y:S02]  /*1d2f0*/  ULDC UR4, c[0x0][0xc38] ;  /* 0x00030e0000047ab9 */ /* 0x000fe40000000800 */
[----:B------:R-:W-:-:S05]  /*1d300*/  MOV R4, UR4 ;  /* 0x0000000400047c02 */ /* 0x000fca0008000f00 */
[----:B-1----:R-:W-:-:S04]  /*1d310*/  IMAD R16, R16, R4, RZ ;  /* 0x0000000410107224 */ /* 0x002fc800078e02ff */
[----:B------:R-:W-:-:S05]  /*1d320*/  IMAD.IADD R5, R16, 0x1, R5 ;  /* 0x0000000110057824 */ /* 0x000fca00078e0205 */
[----:B------:R-:W-:-:S13]  /*1d330*/  ISETP.GT.AND P6, PT, R5, R0, PT ;  /* 0x000000000500720c */ /* 0x000fda0003fc4270 */
[----:B------:R-:W-:Y:S05]  /*1d340*/  @!P6 BRA `(.L_x_12936) ;  /* 0xfffffffc0064e947 */ /* 0x000fea000383ffff */
.L_x_12931:
[----:B------:R-:W-:Y:S01]  /*1d350*/  IMAD.IADD R16, R5, 0x1, -R16 ;  /* 0x0000000105107824 */ /* 0x000fe200078e0a10 */
[----:B------:R-:W-:-:S03]  /*1d360*/  UMOV UR4, 0xffffffff ;  /* 0xffffffff00047882 */ /* 0x000fc60000000000 */
[----:B------:R-:W-:-:S05]  /*1d370*/  IMAD R5, R3, R4, R16 ;  /* 0x0000000403057224 */ /* 0x000fca00078e0210 */
[----:B------:R-:W-:Y:S01]  /*1d380*/  ISETP.GT.AND P6, PT, R5, R0, PT ;  /* 0x000000000500720c */ /* 0x000fe20003fc4270 */
[----:B------:R-:W-:-:S12]  /*1d390*/  BRA.DIV UR4, `(.L_x_12937) ;  /* 0x0000003204ac7947 */ /* 0x000fd8000b800000 */
[----:B------:R-:W-:-:S04]  /*1d3a0*/  VOTE.ANY R5, PT, !P6 ;  /* 0x0000000000057806 */ /* 0x000fc800070e0100 */
[----:B------:R-:W1:Y:S02]  /*1d3b0*/  POPC R6, R5 ;  /* 0x0000000500067309 */ /* 0x000e640000000000 */
[----:B-1----:R1:W3:Y:S02]  /*1d3c0*/  SHFL.IDX PT, R17, R2, R6, 0x1f ;  /* 0x00001f0602117589 */ /* 0x0022e400000e0000 */
.L_x_13061:
[----:B------:R-:W-:Y:S01]  /*1d3d0*/  ISETP.NE.AND P0, PT, R5, RZ, PT ;  /* 0x000000ff0500720c */ /* 0x000fe20003f05270 */
[----:B------:R-:W-:-:S12]  /*1d3e0*/  IMAD.MOV.U32 R5, RZ, RZ, RZ ;  /* 0x000000ffff057224 */ /* 0x000fd800078e00ff */
[----:B------:R-:W-:Y:S05]  /*1d3f0*/  @!P0 BRA `(.L_x_12938) ;  /* 0x0000000000148947 */ /* 0x000fea0003800000 */
[----:B------:R-:W-:Y:S01]  /*1d400*/  UMOV UR4, 0xffffffff ;  /* 0xffffffff00047882 */ /* 0x000fe20000000000 */
[----:B------:R-:W-:Y:S02]  /*1d410*/  VIADD R12, R6, 0xffffffff ;  /* 0xffffffff060c7836 */ /* 0x000fe40000000000 */
[----:B------:R-:W-:Y:S05]  /*1d420*/  BRA.DIV UR4, `(.L_x_12939) ;  /* 0x0000003204d07947 */ /* 0x000fea000b800000 */
[----:B0-----:R0:W4:Y:S02]  /*1d430*/  SHFL.IDX PT, R3, R3, R12, 0x1f ;  /* 0x00001f0c03037589 */ /* 0x00112400000e0000 */
.L_x_13064:
[----:B----4-:R-:W-:-:S07]  /*1d440*/  IMAD.MOV.U32 R5, RZ, RZ, R3 ;  /* 0x000000ffff057224 */ /* 0x010fce00078e0003 */
.L_x_12938:
[----:B01----:R-:W0:Y:S01]  /*1d450*/  LDC.64 R2, c[0x0][0xc90] ;  /* 0x00032400ff027b82 */ /* 0x003e220000000a00 */
[----:B------:R-:W-:-:S04]  /*1d460*/  IMAD.IADD R19, R6, 0x1, R19 ;  /* 0x0000000106137824 */ /* 0x000fc800078e0213 */
[----:B0-----:R-:W-:-:S05]  /*1d470*/  IMAD.WIDE R2, R19, 0x4, R2 ;  /* 0x0000000413027825 */ /* 0x001fca00078e0202 */
[----:B--2---:R-:W3:Y:S01]  /*1d480*/  LDG.E R7, desc[UR42][R2.64] ;  /* 0x0000002a02077981 */ /* 0x004ee2000c1e1900 */
[----:B------:R-:W-:-:S04]  /*1d490*/  IMAD R16, R5, R4, R16 ;  /* 0x0000000405107224 */ /* 0x000fc800078e0210 */
[----:B------:R-:W-:Y:S02]  /*1d4a0*/  IMAD.IADD R0, R0, 0x1, -R16 ;  /* 0x0000000100007824 */ /* 0x000fe400078e0a10 */
[----:B---3--:R-:W-:-:S05]  /*1d4b0*/  IMAD R6, R17, R7, RZ ;  /* 0x0000000711067224 */ /* 0x008fca00078e02ff */
[----:B------:R-:W-:-:S04]  /*1d4c0*/  IABS R8, R6 ;  /* 0x0000000600087213 */ /* 0x000fc80000000000 */
[----:B------:R-:W0:Y:S08]  /*1d4d0*/  I2F.RP R2, R8 ;  /* 0x0000000800027306 */ /* 0x000e300000209400 */
[----:B0-----:R-:W0:Y:S02]  /*1d4e0*/  MUFU.RCP R2, R2 ;  /* 0x0000000200027308 */ /* 0x001e240000001000 */
[----:B0-----:R-:W-:-:S06]  /*1d4f0*/  VIADD R2, R2, 0xffffffe ;  /* 0x0ffffffe02027836 */ /* 0x001fcc0000000000 */
[----:B------:R-:W0:Y:S02]  /*1d500*/  F2I.FTZ.U32.TRUNC.NTZ R3, R2 ;  /* 0x0000000200037305 */ /* 0x000e24000021f000 */
[----:B0-----:R-:W-:-:S05]  /*1d510*/  IADD3 R2, RZ, -R3, RZ ;  /* 0x80000003ff027210 */ /* 0x001fca0007ffe0ff */
        /* <DEDUP_REMOVED lines=53> */
.L_x_12932:
[----:B------:R-:W-:Y:S01]  /*1d870*/  UMOV UR4, URZ ;  /* 0x0000003f00047c82 */ /* 0x000fe20008000000 */
[----:B------:R-:W-:Y:S01]  /*1d880*/  UMOV UR5, URZ ;  /* 0x0000003f00057c82 */ /* 0x000fe20008000000 */
[----:B------:R-:W-:Y:S01]  /*1d890*/  ULDC UR6, c[0x0][0xc3c] ;  /* 0x00030f0000067ab9 */ /* 0x000fe20000000800 */
[----:B------:R-:W-:Y:S01]  /*1d8a0*/  IMAD.MOV.U32 R16, RZ, RZ, R0 ;  /* 0x000000ffff107224 */ /* 0x000fe200078e0000 */
[----:B------:R-:W-:Y:S01]  /*1d8b0*/  MOV R19, UR6 ;  /* 0x0000000600137c02 */ /* 0x000fe20008000f00 */
[----:B------:R-:W-:Y:S02]  /*1d8c0*/  IMAD.U32 R17, RZ, RZ, UR4 ;  /* 0x00000004ff117e24 */ /* 0x000fe4000f8e00ff */
[----:B------:R-:W-:-:S07]  /*1d8d0*/  IMAD.U32 R18, RZ, RZ, UR5 ;  /* 0x00000005ff127e24 */ /* 0x000fce000f8e00ff */
.L_x_12940:
[----:B------:R4:W3:Y:S01]  /*1d8e0*/  LDL R2, [R1+0x18] ;  /* 0x0000180001027983 */ /* 0x0008e20000100800 */
[----:B------:R-:W0:Y:S01]  /*1d8f0*/  S2R R0, SR_TID.X ;  /* 0x0000000000007919 */ /* 0x000e220000002100 */
[----:B------:R-:W-:Y:S05]  /*1d900*/  WARPSYNC.ALL ;  /* 0x0000000000007948 */ /* 0x000fea0003800000 */
[----:B0-----:R-:W-:Y:S01]  /*1d910*/  LOP3.LUT R0, R0, 0x1f, RZ, 0xc0, !PT ;  /* 0x0000001f00007812 */ /* 0x001fe200078ec0ff */
[----:B------:R-:W-:Y:S03]  /*1d920*/  BAR.SYNC.DEFER_BLOCKING 0x4, 0x200 ;  /* 0x0108000000007b1d */ /* 0x000fe60000010000 */
[----:B------:R-:W-:-:S13]  /*1d930*/  ISETP.NE.AND P0, PT, R0, RZ, PT ;  /* 0x000000ff0000720c */ /* 0x000fda0003f05270 */
[----:B------:R-:W-:Y:S01]  /*1d940*/  @!P0 MOV R0, 0x400 ;  /* 0x0000040000008802 */ /* 0x000fe20000000f00 */
[----:B---3--:R-:W0:Y:S03]  /*1d950*/  @!P0 S2R R2, SR_CgaCtaId ;  /* 0x0000000000028919 */ /* 0x008e260000008800 */
[----:B0-----:R-:W-:Y:S01]  /*1d960*/  @!P0 LEA R22, R2, R0, 0x18 ;  /* 0x0000000002168211 */ /* 0x001fe200078ec0ff */
[----:B------:R4:W-:Y:S04]  /*1d970*/  @!P0 STL [R1+0x18], R2 ;  /* 0x0000180201008387 */ /* 0x0009e80000100800 */
[----:B------:R4:W-:Y:S01]  /*1d980*/  @!P0 STS.128 [R22+0x19cd0], R16 ;  /* 0x019cd01016008388 */ /* 0x0009e20000000c00 */
[----:B------:R-:W-:Y:S06]  /*1d990*/  BAR.ARV 0x5, 0x200 ;  /* 0x0148000000007b1d */ /* 0x000fec0000002000 */
.L_x_12929:
[----:B------:R-:W-:Y:S02]  /*1d9a0*/  ULDC UR4, c[0x0][0xc3c] ;  /* 0x00030f0000047ab9 */ /* 0x000fe40000000800 */
[----:B---3--:R-:W-:-:S13]  /*1d9b0*/  ISETP.GE.AND P0, PT, R19, UR4, PT ;  /* 0x0000000413007c0c */ /* 0x008fda000bf06270 */
[----:B------:R-:W-:Y:S05]  /*1d9c0*/  @!P0 BRA `(.L_x_12941) ;  /* 0xffffff9c00248947 */ /* 0x000fea000383ffff */
[----:B------:R-:W-:Y:S05]  /*1d9d0*/  BSYNC B7 ;  /* 0x0000000000077941 */ /* 0x000fea0003800000 */
.L_x_12823:
[----:B-1----:R-:W3:Y:S01]  /*1d9e0*/  LDL.LU R0, [R1+0x54] ;  /* 0x0000540001007983 */ /* 0x002ee20000300800 */
[----:B------:R-:W-:Y:S01]  /*1d9f0*/  BSSY B0, `(.L_x_12942) ;  /* 0x000000b000007945 */ /* 0x000fe20003800000 */
[----:B0-----:R-:W0:Y:S01]  /*1da00*/  S2R R5, SR_CgaCtaId ;  /* 0x0000000000057919 */ /* 0x001e220000008800 */
[----:B---3--:R-:W-:-:S05]  /*1da10*/  VIADD R0, R0, 0x1 ;  /* 0x0000000100007836 */ /* 0x008fca0000000000 */
[----:B----4-:R-:W-:-:S04]  /*1da20*/  LEA.HI R2, R0, R0, RZ, 0x1 ;  /* 0x0000000000027211 */ /* 0x010fc800078f08ff */
[----:B------:R-:W-:Y:S02]  /*1da30*/  LOP3.LUT R3, R2, 0xfffffffe, RZ, 0xc0, !PT ;  /* 0xfffffffe02037812 */ /* 0x000fe400078ec0ff */
[----:B------:R-:W-:-:S03]  /*1da40*/  MOV R2, 0x400 ;  /* 0x0000040000027802 */ /* 0x000fc60000000f00 */
[----:B------:R-:W-:Y:S01]  /*1da50*/  IMAD.IADD R0, R0, 0x1, -R3 ;  /* 0x0000000100007824 */ /* 0x000fe200078e0a03 */
[----:B0-----:R-:W-:-:S04]  /*1da60*/  LEA R4, R5, R2, 0x18 ;  /* 0x0000000205047211 */ /* 0x001fc800078ec0ff */
[----:B------:R-:W-:-:S04]  /*1da70*/  SHF.L.U32 R0, R0, 0x1f, RZ ;  /* 0x0000001f00007819 */ /* 0x000fc800000006ff */
[----:B------:R-:W0:Y:S02]  /*1da80*/  SYNCS.PHASECHK.TRANS64.TRYWAIT P0, [R4+URZ+0x19c20], R0 ;  /* 0x019c2000040075a7 */ /* 0x000e24000800017f */
[----:B0-----:R-:W-:Y:S05]  /*1da90*/  @!P0 BRA `(.L_x_12943) ;  /* 0x0000002c005c8947 */ /* 0x001fea0003800000 */
.L_x_13065:
[----:B------:R-:W-:Y:S05]  /*1daa0*/  BSYNC B0 ;  /* 0x0000000000007941 */ /* 0x000fea0003800000 */
.L_x_12942:
[----:B------:R-:W-:-:S03]  /*1dab0*/  UMOV UR4, 0xffffffff ;  /* 0xffffffff00047882 */ /* 0x000fc60000000000 */
[----:B------:R-:W-:Y:S05]  /*1dac0*/  BRA.DIV UR4, `(.L_x_12944) ;  /* 0x0000002e04647947 */ /* 0x000fea000b800000 */
[----:B0-----:R-:W0:Y:S02]  /*1dad0*/  S2R R0, SR_TID.X ;  /* 0x0000000000007919 */ /* 0x001e240000002100 */
[----:B0-----:R-:W-:-:S04]  /*1dae0*/  SHF.R.U32.HI R0, RZ, 0x5, R0 ;  /* 0x00000005ff007819 */ /* 0x001fc80000011600 */
[----:B------:R-:W-:-:S05]  /*1daf0*/  LOP3.LUT R0, R0, 0x3, RZ, 0xc0, !PT ;  /* 0x0000000300007812 */ /* 0x000fca00078ec0ff */
[----:B------:R0:W1:Y:S02]  /*1db00*/  SHFL.IDX PT, R14, R0, RZ, 0x1f ;  /* 0x00001fff000e7589 */ /* 0x00006400000e0000 */
.L_x_13068:
[----:B-1----:R-:W-:-:S13]  /*1db10*/  ISETP.NE.AND P0, PT, R14, RZ, PT ;  /* 0x000000ff0e00720c */ /* 0x002fda0003f05270 */
[----:B------:R-:W-:Y:S05]  /*1db20*/  @P0 BRA `(.L_x_12679) ;  /* 0x0000000000a80947 */ /* 0x000fea0003800000 */
[----:B------:R-:W-:-:S03]  /*1db30*/  UMOV UR4, 0xffffffff ;  /* 0xffffffff00047882 */ /* 0x000fc60000000000 */
[----:B------:R-:W-:Y:S05]  /*1db40*/  BRA.DIV UR4, `(.L_x_12945) ;  /* 0x0000002e04787947 */ /* 0x000fea000b800000 */
[----:B------:R-:W-:-:S13]  /*1db50*/  ELECT P6, URZ, PT ;  /* 0x00000000003f782f */ /* 0x000fda00038c0000 */
.L_x_13071:
[----:B------:R-:W-:Y:S05]  /*1db60*/  @!P6 BRA `(.L_x_12679) ;  /* 0x000000000098e947 */ /* 0x000fea0003800000 */
[----:B------:R-:W-:-:S06]  /*1db70*/  ULOP3.LUT UR4, UR37, 0x2, URZ, 0xfc, !UPT ;  /* 0x0000000225047892 */ /* 0x000fcc000f8efc3f */
[----:B0-----:R-:W-:-:S05]  /*1db80*/  IMAD.U32 R0, RZ, RZ, UR4 ;  /* 0x00000004ff007e24 */ /* 0x001fca000f8e00ff */
[----:B------:R-:W-:-:S13]  /*1db90*/  ISETP.NE.AND P0, PT, R0, 0x3, PT ;  /* 0x000000030000780c */ /* 0x000fda0003f05270 */
[----:B------:R-:W-:Y:S05]  /*1dba0*/  @!P0 BRA `(.L_x_12946) ;  /* 0x0000000000048947 */ /* 0x000fea0003800000 */
[----:B------:R-:W-:Y:S01]  /*1dbb0*/  BPT.TRAP 0x1 ;  /* 0x000000040000795c */ /* 0x000fe20000300000 */
.L_x_12946:
[C---:B------:R-:W-:Y:S01]  /*1dbc0*/  IMAD R5, R23.reuse, 0x8, R4 ;  /* 0x0000000817057824 */ /* 0x040fe200078e0204 */
[----:B------:R-:W-:Y:S01]  /*1dbd0*/  SHF.L.U32 R0, R28, 0x1f, RZ ;  /* 0x0000001f1c007819 */ /* 0x000fe200000006ff */
[----:B------:R-:W-:-:S03]  /*1dbe0*/  VIADD R23, R23, 0x1 ;  /* 0x0000000117177836 */ /* 0x000fc60000000000 */
[----:B------:R-:W0:Y:S02]  /*1dbf0*/  SYNCS.PHASECHK.TRANS64.TRYWAIT P1, [R5+URZ+0x19c40], R0 ;  /* 0x019c4000050075a7 */ /* 0x000e24000802017f */
[----:B------:R-:W-:-:S04]  /*1dc00*/  ISETP.NE.AND P2, PT, R23, 0x2, PT ;  /* 0x000000021700780c */ /* 0x000fc80003f45270 */
[----:B------:R-:W-:Y:S01]  /*1dc10*/  SEL R3, RZ, 0x1, P2 ;  /* 0x00000001ff037807 */ /* 0x000fe20001000000 */
[----:B0-----:R-:W-:Y:S08]  /*1dc20*/  @!P1 BRA `(.L_x_12947) ;  /* 0x0000002c00609947 */ /* 0x001ff00003800000 */
.L_x_13072:
[----:B------:R-:W-:Y:S02]  /*1dc30*/  SEL R23, R23, RZ, P2 ;  /* 0x000000ff17177207 */ /* 0x000fe40001000000 */
[----:B------:R-:W-:Y:S01]  /*1dc40*/  LOP3.LUT R2, R28, R3, RZ, 0x3c, !PT ;  /* 0x000000031c027212 */ /* 0x000fe200078e3cff */
[----:B------:R-:W-:Y:S06]  /*1dc50*/  @!P0 BRA `(.L_x_12948) ;  /* 0x0000000000048947 */ /* 0x000fec0003800000 */
[----:B------:R-:W-:Y:S01]  /*1dc60*/  BPT.TRAP 0x1 ;  /* 0x000000040000795c */ /* 0x000fe20000300000 */
.L_x_12948:
[----:B------:R-:W-:Y:S01]  /*1dc70*/  IMAD R23, R23, 0x8, R4 ;  /* 0x0000000817177824 */ /* 0x000fe200078e0204 */
[----:B------:R-:W-:-:S04]  /*1dc80*/  SHF.L.U32 R2, R2, 0x1f, RZ ;  /* 0x0000001f02027819 */ /* 0x000fc800000006ff */
[----:B------:R-:W1:Y:S02]  /*1dc90*/  SYNCS.PHASECHK.TRANS64.TRYWAIT P1, [R23+URZ+0x19c40], R2 ;  /* 0x019c4002170075a7 */ /* 0x000e64000802017f */
[----:B-1----:R-:W-:Y:S05]  /*1dca0*/  @!P1 BRA `(.L_x_12949) ;  /* 0x0000002c00549947 */ /* 0x002fea0003800000 */
.L_x_13073:
[----:B------:R-:W-:Y:S05]  /*1dcb0*/  @!P0 BRA `(.L_x_12950) ;  /* 0x0000000000048947 */ /* 0x000fea0003800000 */
[----:B------:R-:W-:Y:S01]  /*1dcc0*/  BPT.TRAP 0x1 ;  /* 0x000000040000795c */ /* 0x000fe20000300000 */
.L_x_12950:
[----:B------:R-:W3:Y:S02]  /*1dcd0*/  SYNCS.PHASECHK.TRANS64.TRYWAIT P1, [R5+URZ+0x19c60], R0 ;  /* 0x019c6000050075a7 */ /* 0x000ee4000802017f */
[----:B---3--:R-:W-:Y:S05]  /*1dce0*/  @!P1 BRA `(.L_x_12951) ;  /* 0x0000002c00589947 */ /* 0x008fea0003800000 */
.L_x_13074:
[----:B------:R-:W-:Y:S05]  /*1dcf0*/  @!P0 BRA `(.L_x_12952) ;  /* 0x0000000000048947 */ /* 0x000fea0003800000 */
[----:B------:R-:W-:Y:S01]  /*1dd00*/  BPT.TRAP 0x1 ;  /* 0x000000040000795c */ /* 0x000fe20000300000 */
.L_x_12952:
[----:B------:R-:W4:Y:S02]  /*1dd10*/  SYNCS.PHASECHK.TRANS64.TRYWAIT P1, [R23+URZ+0x19c60], R2 ;  /* 0x019c6002170075a7 */ /* 0x000f24000802017f */
[----:B----4-:R-:W-:Y:S05]  /*1dd20*/  @!P1 BRA `(.L_x_12953) ;  /* 0x0000002c005c9947 */ /* 0x010fea0003800000 */
.L_x_13075:
[----:B------:R-:W-:Y:S05]  /*1dd30*/  @!P0 BRA `(.L_x_12954) ;  /* 0x0000000000048947 */ /* 0x000fea0003800000 */
[----:B------:R-:W-:Y:S01]  /*1dd40*/  BPT.TRAP 0x1 ;  /* 0x000000040000795c */ /* 0x000fe20000300000 */
.L_x_12954:
[----:B------:R-:W5:Y:S02]  /*1dd50*/  SYNCS.PHASECHK.TRANS64.TRYWAIT P1, [R5+URZ+0x19c80], R0 ;  /* 0x019c8000050075a7 */ /* 0x000f64000802017f */
[----:B-----5:R-:W-:Y:S05]  /*1dd60*/  @!P1 BRA `(.L_x_12955) ;  /* 0x0000002c00609947 */ /* 0x020fea0003800000 */
.L_x_13076:
[----:B------:R-:W-:Y:S05]  /*1dd70*/  @!P0 BRA `(.L_x_12956) ;  /* 0x0000000000048947 */ /* 0x000fea0003800000 */
[----:B------:R-:W-:Y:S01]  /*1dd80*/  BPT.TRAP 0x1 ;  /* 0x000000040000795c */ /* 0x000fe20000300000 */
.L_x_12956:
[----:B------:R0:W0:Y:S02]  /*1dd90*/  SYNCS.PHASECHK.TRANS64.TRYWAIT P0, [R23+URZ+0x19c80], R2 ;  /* 0x019c8002170075a7 */ /* 0x000024000800017f */
[----:B0-----:R-:W-:Y:S05]  /*1dda0*/  @!P0 NANOSLEEP.SYNCS 0x989680 ;  /* 0x009896800000895d */ /* 0x001fea0003900000 */
[----:B------:R-:W0:Y:S02]  /*1ddb0*/  @!P0 SYNCS.PHASECHK.TRANS64 P0, [R23+URZ+0x19c80], R2 ;  /* 0x019c8002170085a7 */ /* 0x000e24000800007f */
[----:B0-----:R-:W-:Y:S05]  /*1ddc0*/  @!P0 BRA `(.L_x_12956) ;  /* 0xfffffffc00f08947 */ /* 0x001fea000383ffff */
.L_x_12679:
[----:B------:R-:W-:Y:S05]  /*1ddd0*/  BSYNC B8 ;  /* 0x0000000000087941 */ /* 0x000fea0003800000 */
.L_x_12676:
[----:B------:R-:W-:Y:S05]  /*1dde0*/  EXIT ;  /* 0x000000000000794d */ /* 0x000fea0003800000 */
.L_x_12695:
[----:B-1----:R1:W2:Y:S02]  /*1ddf0*/  SYNCS.PHASECHK.TRANS64.TRYWAIT P6, [R69+URZ+0x19c90], R80 ;  /* 0x019c9050450075a7 */ /* 0x0022a400080c017f */
[----:B--2---:R-:W-:Y:S05]  /*1de00*/  @!P6 NANOSLEEP.SYNCS 0x989680 ;  /* 0x009896800000e95d */ /* 0x004fea0003900000 */
[----:B------:R-:W2:Y:S02]  /*1de10*/  @!P6 SYNCS.PHASECHK.TRANS64 P6, [R69+URZ+0x19c90], R80 ;  /* 0x019c90504500e5a7 */ /* 0x000ea400080c007f */
[----:B--2---:R-:W-:Y:S05]  /*1de20*/  @!P6 BRA `(.L_x_12695) ;  /* 0xfffffffc00f0e947 */ /* 0x004fea000383ffff */
[----:B------:R-:W-:Y:S05]  /*1de30*/  BRA `(.L_x_12957) ;  /* 0xfffffe4800b07947 */ /* 0x000fea000383ffff */
.L_x_12696:
        /* <DEDUP_REMOVED lines=8> */
.L_x_12959:
[----:B------:R-:W-:Y:S05]  /*1dec0*/  BSYNC B1 ;  /* 0x0000000000017941 */ /* 0x000fea0003800000 */
.L_x_12958:
        /* <DEDUP_REMOVED lines=8> */
.L_x_12960:
[----:B------:R-:W-:Y:S05]  /*1df50*/  BRA `(.L_x_12961) ;  /* 0xfffffe48007c7947 */ /* 0x000fea000383ffff */
.L_x_12712:
[----:B-1----:R1:W2:Y:S02]  /*1df60*/  SYNCS.PHASECHK.TRANS64.TRYWAIT P6, [R69+URZ+0x19c90], R80 ;  /* 0x019c9050450075a7 */ /* 0x0022a400080c017f */
[----:B--2---:R-:W-:Y:S05]  /*1df70*/  @!P6 NANOSLEEP.SYNCS 0x989680 ;  /* 0x009896800000e95d */ /* 0x004fea0003900000 */
[----:B------:R-:W2:Y:S02]  /*1df80*/  @!P6 SYNCS.PHASECHK.TRANS64 P6, [R69+URZ+0x19c90], R80 ;  /* 0x019c90504500e5a7 */ /* 0x000ea400080c007f */
[----:B--2---:R-:W-:Y:S05]  /*1df90*/  @!P6 BRA `(.L_x_12712) ;  /* 0xfffffffc00f0e947 */ /* 0x004fea000383ffff */
[----:B------:R-:W-:Y:S05]  /*1dfa0*/  BRA `(.L_x_12962) ;  /* 0xfffffe6000d47947 */ /* 0x000fea000383ffff */
.L_x_12713:
[----:B------:R-:W-:Y:S01]  /*1dfb0*/  BSSY B1, `(.L_x_12963) ;  /* 0x0000008000017945 */ /* 0x000fe20003800000 */
[----:B0-----:R-:W-:Y:S01]  /*1dfc0*/  MOV R13, R82 ;  /* 0x00000052000d7202 */ /* 0x001fe20000000f00 */
[----:B------:R-:W-:Y:S02]  /*1dfd0*/  IMAD.MOV.U32 R12, RZ, RZ, RZ ;  /* 0x000000ffff0c7224 */ /* 0x000fe400078e00ff */
[----:B------:R-:W-:Y:S02]  /*1dfe0*/  IMAD.MOV.U32 R11, RZ, RZ, 0x1e1f ;  /* 0x00001e1fff0b7424 */ /* 0x000fe400078e00ff */
[----:B------:R-:W-:-:S07]  /*1dff0*/  IMAD.MOV.U32 R15, RZ, RZ, -0x1 ;  /* 0xffffffffff0f7424 */ /* 0x000fce00078e00ff */
[----:B-1----:R-:W-:Y:S05]  /*1e000*/  WARPSYNC.COLLECTIVE R15, `(.L_x_12964) ;  /* 0x000000000f087348 */ /* 0x002fea0003c00000 */
[----:B------:R0:W2:Y:S02]  /*1e010*/  SHFL.IDX P6, R14, R13, R12, R11 ;  /* 0x0000000c0d0e7389 */ /* 0x0000a400000c000b */
[----:B012---:R-:W-:Y:S01]  /*1e020*/  ENDCOLLECTIVE ;  /* 0x000000000000791b */ /* 0x007fe20003800000 */
.L_x_12964:
[----:B------:R-:W-:Y:S05]  /*1e030*/  BSYNC B1 ;  /* 0x0000000000017941 */ /* 0x000fea0003800000 */
.L_x_12963:
        /* <DEDUP_REMOVED lines=8> */
.L_x_12965:
[----:B------:R-:W-:Y:S01]  /*1e0c0*/  IMAD.MOV.U32 R83, RZ, RZ, R14 ;  /* 0x000000ffff537224 */ /* 0x000fe200078e000e */
[----:B------:R-:W-:Y:S06]  /*1e0d0*/  BRA `(.L_x_12966) ;  /* 0xfffffe60009c7947 */ /* 0x000fec000383ffff */
.L_x_12722:
[----:B0-----:R0:W1:Y:S02]  /*1e0e0*/  SYNCS.PHASECHK.TRANS64.TRYWAIT P5, [R69+URZ+0x19c90], R80 ;  /* 0x019c9050450075a7 */ /* 0x00106400080a017f */
[----:B-1----:R-:W-:Y:S05]  /*1e0f0*/  @!P5 NANOSLEEP.SYNCS 0x989680 ;  /* 0x009896800000d95d */ /* 0x002fea0003900000 */
[----:B------:R-:W1:Y:S02]  /*1e100*/  @!P5 SYNCS.PHASECHK.TRANS64 P5, [R69+URZ+0x19c90], R80 ;  /* 0x019c90504500d5a7 */ /* 0x000e6400080a007f */
[----:B-1----:R-:W-:Y:S05]  /*1e110*/  @!P5 BRA `(.L_x_12722) ;  /* 0xfffffffc00f0d947 */ /* 0x002fea000383ffff */
[----:B------:R-:W-:Y:S05]  /*1e120*/  BRA `(.L_x_12967) ;  /* 0xfffffe8000a07947 */ /* 0x000fea000383ffff */
.L_x_12723:
[----:B------:R-:W-:Y:S01]  /*1e130*/  BSSY B1, `(.L_x_12968) ;  /* 0x0000007000017945 */ /* 0x000fe20003800000 */
[----:B------:R-:W-:Y:S02]  /*1e140*/  IMAD.MOV.U32 R12, RZ, RZ, RZ ;  /* 0x000000ffff0c7224 */ /* 0x000fe400078e00ff */
[----:B------:R-:W-:Y:S02]  /*1e150*/  IMAD.MOV.U32 R11, RZ, RZ, 0x1e1f ;  /* 0x00001e1fff0b7424 */ /* 0x000fe400078e00ff */
[----:B------:R-:W-:-:S07]  /*1e160*/  IMAD.MOV.U32 R15, RZ, RZ, -0x1 ;  /* 0xffffffffff0f7424 */ /* 0x000fce00078e00ff */
[----:B0-----:R-:W-:Y:S05]  /*1e170*/  WARPSYNC.COLLECTIVE R15, `(.L_x_12969) ;  /* 0x000000000f087348 */ /* 0x001fea0003c00000 */
[----:B------:R1:W2:Y:S02]  /*1e180*/  SHFL.IDX P6, R14, R13, R12, R11 ;  /* 0x0000000c0d0e7389 */ /* 0x0002a400000c000b */
[----:B012---:R-:W-:Y:S01]  /*1e190*/  ENDCOLLECTIVE ;  /* 0x000000000000791b */ /* 0x007fe20003800000 */
.L_x_12969:
[----:B------:R-:W-:Y:S05]  /*1e1a0*/  BSYNC B1 ;  /* 0x0000000000017941 */ /* 0x000fea0003800000 */
.L_x_12968:
        /* <DEDUP_REMOVED lines=8> */
.L_x_12970:
[----:B------:R-:W-:Y:S05]  /*1e230*/  BRA `(.L_x_12971) ;  /* 0xfffffe8000d47947 */ /* 0x000fea000383ffff */
.L_x_12727:
[----:B0-----:R0:W2:Y:S02]  /*1e240*/  SYNCS.PHASECHK.TRANS64.TRYWAIT P0, [R69+URZ+0x19cb0], R80 ;  /* 0x019cb050450075a7 */ /* 0x0010a4000800017f */
[----:B--2---:R-:W-:Y:S05]  /*1e250*/  @!P0 NANOSLEEP.SYNCS 0x989680 ;  /* 0x009896800000895d */ /* 0x004fea0003900000 */
[----:B------:R-:W2:Y:S02]  /*1e260*/  @!P0 SYNCS.PHASECHK.TRANS64 P0, [R69+URZ+0x19cb0], R80 ;  /* 0x019cb050450085a7 */ /* 0x000ea4000800007f */
[----:B--2---:R-:W-:Y:S05]  /*1e270*/  @!P0 BRA `(.L_x_12727) ;  /* 0xfffffffc00f08947 */ /* 0x004fea000383ffff */
[----:B------:R-:W-:Y:S05]  /*1e280*/  BRA `(.L_x_12972) ;  /* 0xfffffe8400687947 */ /* 0x000fea000383ffff */
.L_x_12745:
[----:B------:R-:W-:Y:S01]  /*1e290*/  BSSY B1, `(.L_x_12973) ;  /* 0x0000007000017945 */ /* 0x000fe20003800000 */
[----:B------:R-:W-:Y:S02]  /*1e2a0*/  IMAD.MOV.U32 R12, RZ, RZ, RZ ;  /* 0x000000ffff0c7224 */ /* 0x000fe400078e00ff */
[----:B------:R-:W-:Y:S02]  /*1e2b0*/  IMAD.MOV.U32 R11, RZ, RZ, 0x1e1f ;  /* 0x00001e1fff0b7424 */ /* 0x000fe400078e00ff */
[----:B------:R-:W-:-:S07]  /*1e2c0*/  IMAD.MOV.U32 R15, RZ, RZ, -0x1 ;  /* 0xffffffffff0f7424 */ /* 0x000fce00078e00ff */
[----:B------:R-:W-:Y:S05]  /*1e2d0*/  WARPSYNC.COLLECTIVE R15, `(.L_x_12974) ;  /* 0x000000000f087348 */ /* 0x000fea0003c00000 */
[----:B------:R0:W1:Y:S02]  /*1e2e0*/  SHFL.IDX P6, R14, R13, R12, R11 ;  /* 0x0000000c0d0e7389 */ /* 0x00006400000c000b */
[----:B01----:R-:W-:Y:S01]  /*1e2f0*/  ENDCOLLECTIVE ;  /* 0x000000000000791b */ /* 0x003fe20003800000 */
.L_x_12974:
[----:B------:R-:W-:Y:S05]  /*1e300*/  BSYNC B1 ;  /* 0x0000000000017941 */ /* 0x000fea0003800000 */
.L_x_12973:
        /* <DEDUP_REMOVED lines=8> */
.L_x_12975:
[----:B------:R-:W-:Y:S02]  /*1e390*/  IMAD.MOV.U32 R13, RZ, RZ, R4 ;  /* 0x000000ffff0d7224 */ /* 0x000fe400078e0004 */
[----:B------:R-:W-:-:S07]  /*1e3a0*/  IMAD.MOV.U32 R3, RZ, RZ, R14 ;  /* 0x000000ffff037224 */ /* 0x000fce00078e000e */
[----:B------:R-:W-:Y:S05]  /*1e3b0*/  WARPSYNC.COLLECTIVE R15, `(.L_x_12976) ;  /* 0x000000000f087348 */ /* 0x000fea0003c00000 */
[----:B------:R0:W1:Y:S02]  /*1e3c0*/  SHFL.IDX P6, R14, R13, R12, R11 ;  /* 0x0000000c0d0e7389 */ /* 0x00006400000c000b */
[----:B01----:R-:W-:Y:S01]  /*1e3d0*/  ENDCOLLECTIVE ;  /* 0x000000000000791b */ /* 0x003fe20003800000 */
.L_x_12976:
[----:B------:R-:W-:Y:S02]  /*1e3e0*/  IMAD.MOV.U32 R13, RZ, RZ, R5 ;  /* 0x000000ffff0d7224 */ /* 0x000fe400078e0005 */
[----:B------:R-:W-:-:S07]  /*1e3f0*/  IMAD.MOV.U32 R4, RZ, RZ, R14 ;  /* 0x000000ffff047224 */ /* 0x000fce00078e000e */
[----:B------:R-:W-:Y:S05]  /*1e400*/  WARPSYNC.COLLECTIVE R15, `(.L_x_12977) ;  /* 0x000000000f087348 */ /* 0x000fea0003c00000 */
[----:B------:R0:W1:Y:S02]  /*1e410*/  SHFL.IDX P6, R14, R13, R12, R11 ;  /* 0x0000000c0d0e7389 */ /* 0x00006400000c000b */
[----:B01----:R-:W-:Y:S01]  /*1e420*/  ENDCOLLECTIVE ;  /* 0x000000000000791b */ /* 0x003fe20003800000 */
.L_x_12977:
[----:B------:R-:W-:Y:S05]  /*1e430*/  BRA `(.L_x_12978) ;  /* 0xfffffe9400707947 */ /* 0x000fea000383ffff */
.L_x_12749:
[----:B--2---:R2:W0:Y:S02]  /*1e440*/  SYNCS.PHASECHK.TRANS64.TRYWAIT P0, [R18+URZ+0x19c00], R5 ;  /* 0x019c0005120075a7 */ /* 0x004424000800017f */
[----:B0-----:R-:W-:Y:S05]  /*1e450*/  @!P0 NANOSLEEP.SYNCS 0x989680 ;  /* 0x009896800000895d */ /* 0x001fea0003900000 */
[----:B------:R-:W0:Y:S02]  /*1e460*/  @!P0 SYNCS.PHASECHK.TRANS64 P0, [R18+URZ+0x19c00], R5 ;  /* 0x019c0005120085a7 */ /* 0x000e24000800007f */
[----:B0-----:R-:W-:Y:S05]  /*1e470*/  @!P0 BRA `(.L_x_12749) ;  /* 0xfffffffc00f08947 */ /* 0x001fea000383ffff */
[----:B------:R-:W-:Y:S05]  /*1e480*/  BRA `(.L_x_12979) ;  /* 0xfffffe98003c7947 */ /* 0x000fea000383ffff */
.L_x_12755:
[----:B------:R-:W-:Y:S01]  /*1e490*/  BSSY B1, `(.L_x_12980) ;  /* 0x0000007000017945 */ /* 0x000fe20003800000 */
[----:B------:R-:W-:Y:S01]  /*1e4a0*/  IMAD.MOV.U32 R12, RZ, RZ, RZ ;  /* 0x000000ffff0c7224 */ /* 0x000fe200078e00ff */
[----:B------:R-:W-:Y:S01]  /*1e4b0*/  MOV R15, 0xffffffff ;  /* 0xffffffff000f7802 */ /* 0x000fe20000000f00 */
[----:B------:R-:W-:-:S07]  /*1e4c0*/  IMAD.MOV.U32 R11, RZ, RZ, 0x1e1f ;  /* 0x00001e1fff0b7424 */ /* 0x000fce00078e00ff */
[----:B------:R-:W-:Y:S05]  /*1e4d0*/  WARPSYNC.COLLECTIVE R15, `(.L_x_12981) ;  /* 0x000000000f087348 */ /* 0x000fea0003c00000 */
[----:B------:R0:W1:Y:S02]  /*1e4e0*/  SHFL.IDX P6, R14, R13, R12, R11 ;  /* 0x0000000c0d0e7389 */ /* 0x00006400000c000b */
[----:B01----:R-:W-:Y:S01]  /*1e4f0*/  ENDCOLLECTIVE ;  /* 0x000000000000791b */ /* 0x003fe20003800000 */
.L_x_12981:
[----:B------:R-:W-:Y:S05]  /*1e500*/  BSYNC B1 ;  /* 0x0000000000017941 */ /* 0x000fea0003800000 */
.L_x_12980:
        /* <DEDUP_REMOVED lines=8> */
.L_x_12982:
[----:B------:R-:W-:Y:S02]  /*1e590*/  IMAD.MOV.U32 R13, RZ, RZ, R20 ;  /* 0x000000ffff0d7224 */ /* 0x000fe400078e0014 */
[----:B------:R-:W-:-:S07]  /*1e5a0*/  IMAD.MOV.U32 R3, RZ, RZ, R14 ;  /* 0x000000ffff037224 */ /* 0x000fce00078e000e */
[----:B------:R-:W-:Y:S05]  /*1e5b0*/  WARPSYNC.COLLECTIVE R15, `(.L_x_12983) ;  /* 0x000000000f087348 */ /* 0x000fea0003c00000 */
[----:B------:R0:W1:Y:S02]  /*1e5c0*/  SHFL.IDX P6, R14, R13, R12, R11 ;  /* 0x0000000c0d0e7389 */ /* 0x00006400000c000b */
[----:B01----:R-:W-:Y:S01]  /*1e5d0*/  ENDCOLLECTIVE ;  /* 0x000000000000791b */ /* 0x003fe20003800000 */
.L_x_12983:
[----:B------:R-:W-:Y:S01]  /*1e5e0*/  IMAD.MOV.U32 R13, RZ, RZ, R21 ;  /* 0x000000ffff0d7224 */ /* 0x000fe200078e0015 */
[----:B------:R-:W-:-:S07]  /*1e5f0*/  MOV R20, R14 ;  /* 0x0000000e00147202 */ /* 0x000fce0000000f00 */
[----:B------:R-:W-:Y:S05]  /*1e600*/  WARPSYNC.COLLECTIVE R15, `(.L_x_12984) ;  /* 0x000000000f087348 */ /* 0x000fea0003c00000 */
[----:B------:R0:W1:Y:S02]  /*1e610*/  SHFL.IDX P6, R14, R13, R12, R11 ;  /* 0x0000000c0d0e7389 */ /* 0x00006400000c000b */
[----:B01----:R-:W-:Y:S01]  /*1e620*/  ENDCOLLECTIVE ;  /* 0x000000000000791b */ /* 0x003fe20003800000 */
.L_x_12984:
[----:B------:R-:W-:Y:S01]  /*1e630*/  IMAD.MOV.U32 R21, RZ, RZ, R14 ;  /* 0x000000ffff157224 */ /* 0x000fe200078e000e */
[----:B------:R-:W-:Y:S06]  /*1e640*/  BRA `(.L_x_12985) ;  /* 0xfffffeb000247947 */ /* 0x000fec000383ffff */
.L_x_12759:
[----:B-1----:R1:W2:Y:S02]  /*1e650*/  SYNCS.PHASECHK.TRANS64.TRYWAIT P0, [R18+URZ+0x19c00], R39 ;  /* 0x019c0027120075a7 */ /* 0x0022a4000800017f */
[----:B--2---:R-:W-:Y:S05]  /*1e660*/  @!P0 NANOSLEEP.SYNCS 0x989680 ;  /* 0x009896800000895d */ /* 0x004fea0003900000 */
[----:B------:R-:W2:Y:S02]  /*1e670*/  @!P0 SYNCS.PHASECHK.TRANS64 P0, [R18+URZ+0x19c00], R39 ;  /* 0x019c0027120085a7 */ /* 0x000ea4000800007f */
[----:B--2---:R-:W-:Y:S05]  /*1e680*/  @!P0 BRA `(.L_x_12759) ;  /* 0xfffffffc00f08947 */ /* 0x004fea000383ffff */
[----:B------:R-:W-:Y:S05]  /*1e690*/  BRA `(.L_x_12986) ;  /* 0xfffffeb000f47947 */ /* 0x000fea000383ffff */
.L_x_12765:
[----:B-1----:R1:W2:Y:S02]  /*1e6a0*/  SYNCS.PHASECHK.TRANS64.TRYWAIT P1, [R0+URZ+0x19c30], R7 ;  /* 0x019c3007000075a7 */ /* 0x0022a4000802017f */
[----:B--2---:R-:W-:Y:S05]  /*1e6b0*/  @!P1 NANOSLEEP.SYNCS 0x989680 ;  /* 0x009896800000995d */ /* 0x004fea0003900000 */
[----:B------:R-:W2:Y:S02]  /*1e6c0*/  @!P1 SYNCS.PHASECHK.TRANS64 P1, [R0+URZ+0x19c30], R7 ;  /* 0x019c3007000095a7 */ /* 0x000ea4000802007f */
[----:B--2---:R-:W-:Y:S05]  /*1e6d0*/  @!P1 BRA `(.L_x_12765) ;  /* 0xfffffffc00f09947 */ /* 0x004fea000383ffff */
[----:B------:R-:W-:Y:S05]  /*1e6e0*/  BRA `(.L_x_12764) ;  /* 0xfffffed4005c7947 */ /* 0x000fea000383ffff */
.L_x_12773:
[----:B-1----:R1:W2:Y:S02]  /*1e6f0*/  SYNCS.PHASECHK.TRANS64.TRYWAIT P1, [R20+URZ+0x19c30], R11 ;  /* 0x019c300b140075a7 */ /* 0x0022a4000802017f */
[----:B--2---:R-:W-:Y:S05]  /*1e700*/  @!P1 NANOSLEEP.SYNCS 0x989680 ;  /* 0x009896800000995d */ /* 0x004fea0003900000 */
[----:B------:R-:W2:Y:S02]  /*1e710*/  @!P1 SYNCS.PHASECHK.TRANS64 P1, [R20+URZ+0x19c30], R11 ;  /* 0x019c300b140095a7 */ /* 0x000ea4000802007f */
[----:B--2---:R-:W-:Y:S05]  /*1e720*/  @!P1 BRA `(.L_x_12773) ;  /* 0xfffffffc00f09947 */ /* 0x004fea000383ffff */
[----:B------:R-:W-:Y:S05]  /*1e730*/  BRA `(.L_x_12772) ;  /* 0xffffff0000007947 */ /* 0x000fea000383ffff */
.L_x_12778:
[----:B-1----:R1:W2:Y:S02]  /*1e740*/  SYNCS.PHASECHK.TRANS64.TRYWAIT P1, [R14+URZ+0x19c50], R7 ;  /* 0x019c50070e0075a7 */ /* 0x0022a4000802017f */
[----:B--2---:R-:W-:Y:S05]  /*1e750*/  @!P1 NANOSLEEP.SYNCS 0x989680 ;  /* 0x009896800000995d */ /* 0x004fea0003900000 */
[----:B------:R-:W2:Y:S02]  /*1e760*/  @!P1 SYNCS.PHASECHK.TRANS64 P1, [R14+URZ+0x19c50], R7 ;  /* 0x019c50070e0095a7 */ /* 0x000ea4000802007f */
[----:B--2---:R-:W-:Y:S05]  /*1e770*/  @!P1 BRA `(.L_x_12778) ;  /* 0xfffffffc00f09947 */ /* 0x004fea000383ffff */
[----:B------:R-:W-:Y:S05]  /*1e780*/  BRA `(.L_x_12777) ;  /* 0xffffff0000807947 */ /* 0x000fea000383ffff */
.L_x_12788:
[----:B-1----:R1:W2:Y:S02]  /*1e790*/  SYNCS.PHASECHK.TRANS64.TRYWAIT P1, [R10+URZ+0x19c30], R11 ;  /* 0x019c300b0a0075a7 */ /* 0x0022a4000802017f */
[----:B--2---:R-:W-:Y:S05]  /*1e7a0*/  @!P1 NANOSLEEP.SYNCS 0x989680 ;  /* 0x009896800000995d */ /* 0x004fea0003900000 */
[----:B------:R-:W2:Y:S02]  /*1e7b0*/  @!P1 SYNCS.PHASECHK.TRANS64 P1, [R10+URZ+0x19c30], R11 ;  /* 0x019c300b0a0095a7 */ /* 0x000ea4000802007f */
[----:B--2---:R-:W-:Y:S05]  /*1e7c0*/  @!P1 BRA `(.L_x_12788) ;  /* 0xfffffffc00f09947 */ /* 0x004fea000383ffff */
[----:B------:R-:W-:Y:S05]  /*1e7d0*/  BRA `(.L_x_12787) ;  /* 0xffffff2c00bc7947 */ /* 0x000fea000383ffff */
.L_x_12793:
[----:B-1----:R1:W2:Y:S02]  /*1e7e0*/  SYNCS.PHASECHK.TRANS64.TRYWAIT P1, [R12+URZ+0x19c50], R7 ;  /* 0x019c50070c0075a7 */ /* 0x0022a4000802017f */
[----:B--2---:R-:W-:Y:S05]  /*1e7f0*/  @!P1 NANOSLEEP.SYNCS 0x989680 ;  /* 0x009896800000995d */ /* 0x004fea0003900000 */
[----:B------:R-:W2:Y:S02]  /*1e800*/  @!P1 SYNCS.PHASECHK.TRANS64 P1, [R12+URZ+0x19c50], R7 ;  /* 0x019c50070c0095a7 */ /* 0x000ea4000802007f */
[----:B--2---:R-:W-:Y:S05]  /*1e810*/  @!P1 BRA `(.L_x_12793) ;  /* 0xfffffffc00f09947 */ /* 0x004fea000383ffff */
[----:B------:R-:W-:Y:S05]  /*1e820*/  BRA `(.L_x_12792) ;  /* 0xffffff30003c7947 */ /* 0x000fea000383ffff */
.L_x_12801:
[----:B-1----:R1:W2:Y:S02]  /*1e830*/  SYNCS.PHASECHK.TRANS64.TRYWAIT P1, [R12+URZ+0x19c50], R5 ;  /* 0x019c50050c0075a7 */ /* 0x0022a4000802017f */
[----:B--2---:R-:W-:Y:S05]  /*1e840*/  @!P1 NANOSLEEP.SYNCS 0x989680 ;  /* 0x009896800000995d */ /* 0x004fea0003900000 */
[----:B------:R-:W2:Y:S02]  /*1e850*/  @!P1 SYNCS.PHASECHK.TRANS64 P1, [R12+URZ+0x19c50], R5 ;  /* 0x019c50050c0095a7 */ /* 0x000ea4000802007f */
[----:B--2---:R-:W-:Y:S05]  /*1e860*/  @!P1 BRA `(.L_x_12801) ;  /* 0xfffffffc00f09947 */ /* 0x004fea000383ffff */
[----:B------:R-:W-:Y:S05]  /*1e870*/  BRA `(.L_x_12800) ;  /* 0xffffff5000c87947 */ /* 0x000fea000383ffff */
.L_x_12829:
        /* <DEDUP_REMOVED lines=11> */
.L_x_12988:
[----:B------:R-:W-:Y:S05]  /*1e930*/  BSYNC B1 ;  /* 0x0000000000017941 */ /* 0x000fea0003800000 */
.L_x_12987:
[----:B------:R-:W-:Y:S05]  /*1e940*/  BRA `(.L_x_12989) ;  /* 0xffffff9400347947 */ /* 0x000fea000383ffff */
.L_x_12831:
[----:B------:R-:W-:Y:S01]  /*1e950*/  BSSY B1, `(.L_x_12990) ;  /* 0x0000006000017945 */ /* 0x000fe20003800000 */
[----:B------:R-:W-:-:S07]  /*1e960*/  IMAD.MOV.U32 R15, RZ, RZ, -0x1 ;  /* 0xffffffffff0f7424 */ /* 0x000fce00078e00ff */
[----:B01----:R-:W-:Y:S05]  /*1e970*/  WARPSYNC.COLLECTIVE R15, `(.L_x_12991) ;  /* 0x000000000f0c7348 */ /* 0x003fea0003c00000 */
[----:B------:R-:W-:Y:S02]  /*1e980*/  ELECT P6, UR62, PT ;  /* 0x00000000003e782f */ /* 0x000fe400038c0000 */
[----:B------:R-:W-:Y:S01]  /*1e990*/  MOV R14, UR62 ;  /* 0x0000003e000e7c02 */ /* 0x000fe20008000f00 */
[----:B01----:R-:W-:Y:S10]  /*1e9a0*/  ENDCOLLECTIVE ;  /* 0x000000000000791b */ /* 0x003ff40003800000 */
.L_x_12991:
[----:B------:R-:W-:Y:S05]  /*1e9b0*/  BSYNC B1 ;  /* 0x0000000000017941 */ /* 0x000fea0003800000 */
.L_x_12990:
[----:B------:R-:W-:Y:S05]  /*1e9c0*/  BRA `(.L_x_12830) ;  /* 0xffffff94002c7947 */ /* 0x000fea000383ffff */
.L_x_12833:
[----:B0-----:R0:W2:Y:S02]  /*1e9d0*/  SYNCS.PHASECHK.TRANS64.TRYWAIT P0, [R22+URZ+0x19c20], R5 ;  /* 0x019c2005160075a7 */ /* 0x0010a4000800017f */
[----:B--2---:R-:W-:Y:S05]  /*1e9e0*/  @!P0 NANOSLEEP.SYNCS 0x989680 ;  /* 0x009896800000895d */ /* 0x004fea0003900000 */
[----:B------:R-:W2:Y:S02]  /*1e9f0*/  @!P0 SYNCS.PHASECHK.TRANS64 P0, [R22+URZ+0x19c20], R5 ;  /* 0x019c2005160085a7 */ /* 0x000ea4000800007f */
[----:B--2---:R-:W-:Y:S05]  /*1ea00*/  @!P0 BRA `(.L_x_12833) ;  /* 0xfffffffc00f08947 */ /* 0x004fea000383ffff */
[----:B------:R-:W-:Y:S05]  /*1ea10*/  BRA `(.L_x_12992) ;  /* 0xffffff94003c7947 */ /* 0x000fea000383ffff */
.L_x_12837:
[----:B-1----:R1:W2:Y:S02]  /*1ea20*/  SYNCS.PHASECHK.TRANS64.TRYWAIT P0, [R8+URZ+0x19ca0], R10 ;  /* 0x019ca00a080075a7 */ /* 0x0022a4000800017f */
[----:B--2---:R-:W-:Y:S05]  /*1ea30*/  @!P0 NANOSLEEP.SYNCS 0x989680 ;  /* 0x009896800000895d */ /* 0x004fea0003900000 */
[----:B------:R-:W2:Y:S02]  /*1ea40*/  @!P0 SYNCS.PHASECHK.TRANS64 P0, [R8+URZ+0x19ca0], R10 ;  /* 0x019ca00a080085a7 */ /* 0x000ea4000800007f */
[----:B--2---:R-:W-:Y:S05]  /*1ea50*/  @!P0 BRA `(.L_x_12837) ;  /* 0xfffffffc00f08947 */ /* 0x004fea000383ffff */
[----:B------:R-:W-:Y:S05]  /*1ea60*/  BRA `(.L_x_12993) ;  /* 0xffffff9400587947 */ /* 0x000fea000383ffff */
.L_x_12844:
[----:B0-----:R0:W2:Y:S02]  /*1ea70*/  SYNCS.PHASECHK.TRANS64.TRYWAIT P0, [R8+URZ+0x19cc0], R10 ;  /* 0x019cc00a080075a7 */ /* 0x0010a4000800017f */
[----:B--2---:R-:W-:Y:S05]  /*1ea80*/  @!P0 NANOSLEEP.SYNCS 0x989680 ;  /* 0x009896800000895d */ /* 0x004fea0003900000 */
[----:B------:R-:W2:Y:S02]  /*1ea90*/  @!P0 SYNCS.PHASECHK.TRANS64 P0, [R8+URZ+0x19cc0], R10 ;  /* 0x019cc00a080085a7 */ /* 0x000ea4000800007f */
[----:B--2---:R-:W-:Y:S05]  /*1eaa0*/  @!P0 BRA `(.L_x_12844) ;  /* 0xfffffffc00f08947 */ /* 0x004fea000383ffff */
[----:B------:R-:W-:Y:S05]  /*1eab0*/  BRA `(.L_x_12994) ;  /* 0xffffff9800547947 */ /* 0x000fea000383ffff */
.L_x_12853:
[----:B0-----:R0:W2:Y:S02]  /*1eac0*/  SYNCS.PHASECHK.TRANS64.TRYWAIT P1, [R8+URZ+0x19ca0], R7 ;  /* 0x019ca007080075a7 */ /* 0x0010a4000802017f */
[----:B--2---:R-:W-:Y:S05]  /*1ead0*/  @!P1 NANOSLEEP.SYNCS 0x989680 ;  /* 0x009896800000995d */ /* 0x004fea0003900000 */
[----:B------:R-:W2:Y:S02]  /*1eae0*/  @!P1 SYNCS.PHASECHK.TRANS64 P1, [R8+URZ+0x19ca0], R7 ;  /* 0x019ca007080095a7 */ /* 0x000ea4000802007f */
[----:B--2---:R-:W-:Y:S05]  /*1eaf0*/  @!P1 BRA `(.L_x_12853) ;  /* 0xfffffffc00f09947 */ /* 0x004fea000383ffff */
[----:B------:R-:W-:Y:S05]  /*1eb00*/  BRA `(.L_x_12995) ;  /* 0xffffff9c00947947 */ /* 0x000fea000383ffff */
.L_x_12860:
[----:B-1----:R1:W2:Y:S02]  /*1eb10*/  SYNCS.PHASECHK.TRANS64.TRYWAIT P1, [R8+URZ+0x19cc0], R7 ;  /* 0x019cc007080075a7 */ /* 0x0022a4000802017f */
[----:B--2---:R-:W-:Y:S05]  /*1eb20*/  @!P1 NANOSLEEP.SYNCS 0x989680 ;  /* 0x009896800000995d */ /* 0x004fea0003900000 */
[----:B------:R-:W2:Y:S02]  /*1eb30*/  @!P1 SYNCS.PHASECHK.TRANS64 P1, [R8+URZ+0x19cc0], R7 ;  /* 0x019cc007080095a7 */ /* 0x000ea4000802007f */
[----:B--2---:R-:W-:Y:S05]  /*1eb40*/  @!P1 BRA `(.L_x_12860) ;  /* 0xfffffffc00f09947 */ /* 0x004fea000383ffff */
[----:B------:R-:W-:Y:S05]  /*1eb50*/  BRA `(.L_x_12996) ;  /* 0xffffffa0008c7947 */ /* 0x000fea000383ffff */
.L_x_12877:
[----:B0-----:R-:W0:Y:S01]  /*1eb60*/  S2R R11, SR_TID.X ;  /* 0x00000000000b7919 */ /* 0x001e220000002100 */
[----:B------:R-:W-:Y:S01]  /*1eb70*/  BSSY B0, `(.L_x_12997) ;  /* 0x000000a000007945 */ /* 0x000fe20003800000 */
[----:B------:R-:W-:Y:S02]  /*1eb80*/  IMAD.MOV.U32 R12, RZ, RZ, RZ ;  /* 0x000000ffff0c7224 */ /* 0x000fe400078e00ff */
[----:B------:R-:W-:Y:S01]  /*1eb90*/  IMAD.MOV.U32 R15, RZ, RZ, -0x1 ;  /* 0xffffffffff0f7424 */ /* 0x000fe200078e00ff */
[----:B0-----:R-:W-:Y:S01]  /*1eba0*/  SHF.R.U32.HI R4, RZ, 0x5, R11 ;  /* 0x00000005ff047819 */ /* 0x001fe2000001160b */
[----:B------:R-:W-:-:S03]  /*1ebb0*/  IMAD.MOV.U32 R11, RZ, RZ, 0x1f ;  /* 0x0000001fff0b7424 */ /* 0x000fc600078e00ff */
[----:B------:R-:W-:-:S04]  /*1ebc0*/  LOP3.LUT R4, R4, 0x3, RZ, 0xc0, !PT ;  /* 0x0000000304047812 */ /* 0x000fc800078ec0ff */
[----:B------:R-:W-:-:S07]  /*1ebd0*/  MOV R13, R4 ;  /* 0x00000004000d7202 */ /* 0x000fce0000000f00 */
[----:B-----5:R-:W-:Y:S05]  /*1ebe0*/  WARPSYNC.COLLECTIVE R15, `(.L_x_12998) ;  /* 0x000000000f087348 */ /* 0x020fea0003c00000 */
[----:B------:R0:W1:Y:S02]  /*1ebf0*/  SHFL.IDX P6, R14, R13, R12, R11 ;  /* 0x0000000c0d0e7389 */ /* 0x00006400000c000b */
[----:B01---5:R-:W-:Y:S01]  /*1ec00*/  ENDCOLLECTIVE ;  /* 0x000000000000791b */ /* 0x023fe20003800000 */
.L_x_12998:
[----:B------:R-:W-:Y:S05]  /*1ec10*/  BSYNC B0 ;  /* 0x0000000000007941 */ /* 0x000fea0003800000 */
.L_x_12997:
[----:B------:R-:W-:Y:S05]  /*1ec20*/  BRA `(.L_x_12999) ;  /* 0xffffffb0007c7947 */ /* 0x000fea000383ffff */
.L_x_12880:
[----:B-1----:R-:W2:Y:S02]  /*1ec30*/  LDL R0, [R1+0x38] ;  /* 0x0000380001007983 */ /* 0x002ea40000100800 */
[----:B--2---:R1:W2:Y:S02]  /*1ec40*/  SYNCS.PHASECHK.TRANS64.TRYWAIT P0, [R4+URZ+0x19c80], R0 ;  /* 0x019c8000040075a7 */ /* 0x0042a4000800017f */
[----:B--2---:R-:W-:Y:S05]  /*1ec50*/  @!P0 NANOSLEEP.SYNCS 0x989680 ;  /* 0x009896800000895d */ /* 0x004fea0003900000 */
[----:B------:R-:W2:Y:S02]  /*1ec60*/  @!P0 SYNCS.PHASECHK.TRANS64 P0, [R4+URZ+0x19c80], R0 ;  /* 0x019c8000040085a7 */ /* 0x000ea4000800007f */
[----:B--2---:R-:W-:Y:S05]  /*1ec70*/  @!P0 BRA `(.L_x_12880) ;  /* 0xfffffffc00ec8947 */ /* 0x004fea000383ffff */
[----:B------:R-:W-:Y:S05]  /*1ec80*/  BRA `(.L_x_13000) ;  /* 0xffffffb000947947 */ /* 0x000fea000383ffff */
.L_x_12881:
        /* <DEDUP_REMOVED lines=8> */
.L_x_13002:
[----:B------:R-:W-:Y:S05]  /*1ed10*/  BSYNC B0 ;  /* 0x0000000000007941 */ /* 0x000fea0003800000 */
.L_x_13001:
[----:B------:R-:W0:Y:S01]  /*1ed20*/  S2R R7, SR_TID.X ;  /* 0x0000000000077919 */ /* 0x000e220000002100 */
[----:B------:R-:W-:Y:S01]  /*1ed30*/  IMAD.MOV.U32 R13, RZ, RZ, R8 ;  /* 0x000000ffff0d7224 */ /* 0x000fe200078e0008 */
[----:B------:R-:W-:Y:S01]  /*1ed40*/  MOV R0, R14 ;  /* 0x0000000e00007202 */ /* 0x000fe20000000f00 */
[----:B------:R-:W-:Y:S02]  /*1ed50*/  IMAD.MOV.U32 R12, RZ, RZ, RZ ;  /* 0x000000ffff0c7224 */ /* 0x000fe400078e00ff */
[----:B------:R-:W-:Y:S02]  /*1ed60*/  IMAD.MOV.U32 R11, RZ, RZ, 0x1e1f ;  /* 0x00001e1fff0b7424 */ /* 0x000fe400078e00ff */
[----:B------:R-:W-:-:S07]  /*1ed70*/  IMAD.MOV.U32 R15, RZ, RZ, -0x1 ;  /* 0xffffffffff0f7424 */ /* 0x000fce00078e00ff */
[----:B0-----:R-:W-:Y:S05]  /*1ed80*/  WARPSYNC.COLLECTIVE R15, `(.L_x_13003) ;  /* 0x000000000f087348 */ /* 0x001fea0003c00000 */
[----:B------:R1:W2:Y:S02]  /*1ed90*/  SHFL.IDX P6, R14, R13, R12, R11 ;  /* 0x0000000c0d0e7389 */ /* 0x0002a400000c000b */
[----:B012---:R-:W-:Y:S01]  /*1eda0*/  ENDCOLLECTIVE ;  /* 0x000000000000791b */ /* 0x007fe20003800000 */
.L_x_13003:
        /* <DEDUP_REMOVED lines=8> */
[----:B------:R-:W-:Y:S02]  /*1ee30*/  IADD3 R0, R22, R10, RZ ;  /* 0x0000000a16007210 */ /* 0x000fe40007ffe0ff */
[CC--:B0-----:R-:W-:Y:S02]  /*1ee40*/  ISETP.GE.AND P4, PT, R15.reuse, R11.reuse, PT ;  /* 0x0000000b0f00720c */ /* 0x0c1fe40003f86270 */
        /* <DEDUP_REMOVED lines=17> */
.L_x_13004:
        /* <DEDUP_REMOVED lines=10> */
.L_x_13005:
[----:B------:R-:W-:Y:S01]  /*1f000*/  IMAD.MOV.U32 R6, RZ, RZ, R14 ;  /* 0x000000ffff067224 */ /* 0x000fe200078e000e */
[----:B------:R-:W-:Y:S06]  /*1f010*/  BRA `(.L_x_13006) ;  /* 0xffffffb000707947 */ /* 0x000fec000383ffff */
.L_x_12886:
[----:B---3--:R-:W3:Y:S02]  /*1f020*/  LDL R2, [R1+0x38] ;  /* 0x0000380001027983 */ /* 0x008ee40000100800 */
[----:B---3--:R3:W4:Y:S02]  /*1f030*/  SYNCS.PHASECHK.TRANS64.TRYWAIT P0, [R4+URZ+0x19c40], R2 ;  /* 0x019c4002040075a7 */ /* 0x008724000800017f */
[----:B----4-:R-:W-:Y:S05]  /*1f040*/  @!P0 NANOSLEEP.SYNCS 0x989680 ;  /* 0x009896800000895d */ /* 0x010fea0003900000 */
[----:B------:R-:W4:Y:S02]  /*1f050*/  @!P0 SYNCS.PHASECHK.TRANS64 P0, [R4+URZ+0x19c40], R2 ;  /* 0x019c4002040085a7 */ /* 0x000f24000800007f */
[----:B----4-:R-:W-:Y:S05]  /*1f060*/  @!P0 BRA `(.L_x_12886) ;  /* 0xfffffffc00ec8947 */ /* 0x010fea000383ffff */
[----:B------:R-:W-:Y:S05]  /*1f070*/  BRA `(.L_x_13007) ;  /* 0xffffffb000e07947 */ /* 0x000fea000383ffff */
.L_x_12887:
[----:B------:R-:W-:Y:S01]  /*1f080*/  BSSY B0, `(.L_x_13008) ;  /* 0x0000008000007945 */ /* 0x000fe20003800000 */
[----:B------:R-:W-:Y:S01]  /*1f090*/  MOV R13, R6 ;  /* 0x00000006000d7202 */ /* 0x000fe20000000f00 */
[----:B------:R-:W-:Y:S02]  /*1f0a0*/  IMAD.MOV.U32 R12, RZ, RZ, RZ ;  /* 0x000000ffff0c7224 */ /* 0x000fe400078e00ff */
[----:B------:R-:W-:Y:S02]  /*1f0b0*/  IMAD.MOV.U32 R11, RZ, RZ, 0x1e1f ;  /* 0x00001e1fff0b7424 */ /* 0x000fe400078e00ff */
[----:B------:R-:W-:-:S07]  /*1f0c0*/  IMAD.MOV.U32 R15, RZ, RZ, -0x1 ;  /* 0xffffffffff0f7424 */ /* 0x000fce00078e00ff */
[----:B--2---:R-:W-:Y:S05]  /*1f0d0*/  WARPSYNC.COLLECTIVE R15, `(.L_x_13009) ;  /* 0x000000000f087348 */ /* 0x004fea0003c00000 */
[----:B------:R0:W1:Y:S02]  /*1f0e0*/  SHFL.IDX P6, R14, R13, R12, R11 ;  /* 0x0000000c0d0e7389 */ /* 0x00006400000c000b */
[----:B012---:R-:W-:Y:S01]  /*1f0f0*/  ENDCOLLECTIVE ;  /* 0x000000000000791b */ /* 0x007fe20003800000 */
.L_x_13009:
[----:B------:R-:W-:Y:S05]  /*1f100*/  BSYNC B0 ;  /* 0x0000000000007941 */ /* 0x000fea0003800000 */
.L_x_13008:
        /* <DEDUP_REMOVED lines=8> */
.L_x_13010:
[----:B------:R-:W-:Y:S02]  /*1f190*/  IMAD.MOV.U32 R13, RZ, RZ, R6 ;  /* 0x000000ffff0d7224 */ /* 0x000fe400078e0006 */
[----:B------:R-:W-:Y:S02]  /*1f1a0*/  IMAD.MOV.U32 R12, RZ, RZ, 0x1 ;  /* 0x00000001ff0c7424 */ /* 0x000fe400078e00ff */
[----:B------:R-:W-:-:S07]  /*1f1b0*/  IMAD.MOV.U32 R3, RZ, RZ, R14 ;  /* 0x000000ffff037224 */ /* 0x000fce00078e000e */
[----:B------:R-:W-:Y:S05]  /*1f1c0*/  WARPSYNC.COLLECTIVE R15, `(.L_x_13011) ;  /* 0x000000000f087348 */ /* 0x000fea0003c00000 */
[----:B------:R0:W1:Y:S02]  /*1f1d0*/  SHFL.IDX P6, R14, R13, R12, R11 ;  /* 0x0000000c0d0e7389 */ /* 0x00006400000c000b */
[----:B01----:R-:W-:Y:S01]  /*1f1e0*/  ENDCOLLECTIVE ;  /* 0x000000000000791b */ /* 0x003fe20003800000 */
.L_x_13011:
        /* <DEDUP_REMOVED lines=10> */
.L_x_13012:
        /* <DEDUP_REMOVED lines=8> */
.L_x_12892:
        /* <DEDUP_REMOVED lines=9> */
.L_x_13014:
[----:B------:R-:W-:Y:S01]  /*1f3a0*/  ISETP.GE.AND P2, PT, R17, R0, PT ;  /* 0x000000001100720c */ /* 0x000fe20003f46270 */
[----:B------:R-:W-:Y:S02]  /*1f3b0*/  IMAD.MOV.U32 R13, RZ, RZ, R6 ;  /* 0x000000ffff0d7224 */ /* 0x000fe400078e0006 */
[----:B------:R-:W-:-:S10]  /*1f3c0*/  IMAD.MOV.U32 R2, RZ, RZ, R14 ;  /* 0x000000ffff027224 */ /* 0x000fd400078e000e */
[----:B------:R-:W-:Y:S05]  /*1f3d0*/  WARPSYNC.COLLECTIVE R15, `(.L_x_13015) ;  /* 0x000000000f087348 */ /* 0x000fea0003c00000 */
[----:B------:R0:W1:Y:S02]  /*1f3e0*/  SHFL.IDX P6, R14, R13, R12, R11 ;  /* 0x0000000c0d0e7389 */ /* 0x00006400000c000b */
[----:B01----:R-:W-:Y:S01]  /*1f3f0*/  ENDCOLLECTIVE ;  /* 0x000000000000791b */ /* 0x003fe20003800000 */
.L_x_13015:
[----:B------:R-:W-:Y:S01]  /*1f400*/  MOV R13, R5 ;  /* 0x00000005000d7202 */ /* 0x000fe20000000f00 */
[----:B------:R-:W-:Y:S02]  /*1f410*/  IMAD.MOV.U32 R12, RZ, RZ, 0x1 ;  /* 0x00000001ff0c7424 */ /* 0x000fe400078e00ff */
[----:B------:R-:W-:-:S07]  /*1f420*/  IMAD.MOV.U32 R3, RZ, RZ, R14 ;  /* 0x000000ffff037224 */ /* 0x000fce00078e000e */
[----:B------:R-:W-:Y:S05]  /*1f430*/  WARPSYNC.COLLECTIVE R15, `(.L_x_13016) ;  /* 0x000000000f087348 */ /* 0x000fea0003c00000 */
[----:B------:R0:W1:Y:S02]  /*1f440*/  SHFL.IDX P6, R14, R13, R12, R11 ;  /* 0x0000000c0d0e7389 */ /* 0x00006400000c000b */
[----:B01----:R-:W-:Y:S01]  /*1f450*/  ENDCOLLECTIVE ;  /* 0x000000000000791b */ /* 0x003fe20003800000 */
.L_x_13016:
        /* <DEDUP_REMOVED lines=10> */
.L_x_13017:
[----:B------:R-:W-:Y:S01]  /*1f500*/  @!PT LDS RZ, [RZ] ;  /* 0x00000000fffff984 */ /* 0x000fe20000000800 */
[----:B------:R-:W-:Y:S01]  /*1f510*/  @!PT LDS RZ, [RZ] ;  /* 0x00000000fffff984 */ /* 0x000fe20000000800 */
[----:B------:R-:W-:Y:S01]  /*1f520*/  @!PT LDS RZ, [RZ] ;  /* 0x00000000fffff984 */ /* 0x000fe20000000800 */
[----:B------:R-:W-:Y:S04]  /*1f530*/  @!P2 LDGSTS.E.BYPASS.LTC128B.128 [R8+0xf000], desc[UR42][R2.64], !P3 ;  /* 0x0f0000000208afae */ /* 0x000fe8000d901d6a */
[----:B------:R-:W-:Y:S04]  /*1f540*/  @!P2 LDGSTS.E.BYPASS.LTC128B.128 [R8+0x10800], desc[UR42][R2.64+0x20], !P0 ;  /* 0x108000200208afae */ /* 0x000fe8000c101d6a */
[----:B------:R0:W-:Y:S01]  /*1f550*/  @!P2 LDGSTS.E.BYPASS.LTC128B.128 [R8+0x12000], desc[UR42][R2.64+0x40], !P1 ;  /* 0x120000400208afae */ /* 0x0001e2000c901d6a */
[----:B------:R-:W-:Y:S01]  /*1f560*/  IMAD.MOV.U32 R13, RZ, RZ, R4 ;  /* 0x000000ffff0d7224 */ /* 0x000fe200078e0004 */
[----:B------:R-:W-:Y:S01]  /*1f570*/  MOV R12, RZ ;  /* 0x000000ff000c7202 */ /* 0x000fe20000000f00 */
[----:B0-----:R-:W-:-:S02]  /*1f580*/  VIADD R3, R17, 0x40 ;  /* 0x0000004011037836 */ /* 0x001fc40000000000 */
[----:B------:R-:W-:-:S07]  /*1f590*/  IMAD.MOV.U32 R6, RZ, RZ, R14 ;  /* 0x000000ffff067224 */ /* 0x000fce00078e000e */
[----:B------:R-:W-:Y:S05]  /*1f5a0*/  WARPSYNC.COLLECTIVE R15, `(.L_x_13018) ;  /* 0x000000000f087348 */ /* 0x000fea0003c00000 */
[----:B------:R0:W1:Y:S02]  /*1f5b0*/  SHFL.IDX P6, R14, R13, R12, R11 ;  /* 0x0000000c0d0e7389 */ /* 0x00006400000c000b */
[----:B01----:R-:W-:Y:S01]  /*1f5c0*/  ENDCOLLECTIVE ;  /* 0x000000000000791b */ /* 0x003fe20003800000 */
.L_x_13018:
        /* <DEDUP_REMOVED lines=14> */
.L_x_13019:
[----:B------:R-:W-:Y:S01]  /*1f6b0*/  IMAD.MOV.U32 R2, RZ, RZ, R14 ;  /* 0x000000ffff027224 */ /* 0x000fe200078e000e */
[----:B------:R-:W-:Y:S06]  /*1f6c0*/  BRA `(.L_x_13020) ;  /* 0xffffffb800ac7947 */ /* 0x000fec000383ffff */
.L_x_12897:
[----:B--2---:R2:W3:Y:S02]  /*1f6d0*/  SYNCS.PHASECHK.TRANS64.TRYWAIT P0, [R22+URZ+0x19c20], R0 ;  /* 0x019c2000160075a7 */ /* 0x0044e4000800017f */
[----:B---3--:R-:W-:Y:S05]  /*1f6e0*/  @!P0 NANOSLEEP.SYNCS 0x989680 ;  /* 0x009896800000895d */ /* 0x008fea0003900000 */
[----:B------:R-:W3:Y:S02]  /*1f6f0*/  @!P0 SYNCS.PHASECHK.TRANS64 P0, [R22+URZ+0x19c20], R0 ;  /* 0x019c2000160085a7 */ /* 0x000ee4000800007f */
[----:B---3--:R-:W-:Y:S05]  /*1f700*/  @!P0 BRA `(.L_x_12897) ;  /* 0xfffffffc00f08947 */ /* 0x008fea000383ffff */
[----:B------:R-:W-:Y:S05]  /*1f710*/  BRA `(.L_x_13021) ;  /* 0xffffffbc001c7947 */ /* 0x000fea000383ffff */
.L_x_12901:
[----:B0-----:R0:W1:Y:S02]  /*1f720*/  SYNCS.PHASECHK.TRANS64.TRYWAIT P0, [R0+URZ+0x19c80], R10 ;  /* 0x019c800a000075a7 */ /* 0x001064000800017f */
[----:B-1----:R-:W-:Y:S05]  /*1f730*/  @!P0 NANOSLEEP.SYNCS 0x989680 ;  /* 0x009896800000895d */ /* 0x002fea0003900000 */
[----:B------:R-:W1:Y:S02]  /*1f740*/  @!P0 SYNCS.PHASECHK.TRANS64 P0, [R0+URZ+0x19c80], R10 ;  /* 0x019c800a000085a7 */ /* 0x000e64000800007f */
[----:B-1----:R-:W-:Y:S05]  /*1f750*/  @!P0 BRA `(.L_x_12901) ;  /* 0xfffffffc00f08947 */ /* 0x002fea000383ffff */
[----:B------:R-:W-:Y:S05]  /*1f760*/  BRA `(.L_x_13022) ;  /* 0xffffffbc00e87947 */ /* 0x000fea000383ffff */
.L_x_12902:
        /* <DEDUP_REMOVED lines=8> */
.L_x_13024:
[----:B------:R-:W-:Y:S05]  /*1f7f0*/  BSYNC B0 ;  /* 0x0000000000007941 */ /* 0x000fea0003800000 */
.L_x_13023:
[----:B------:R-:W0:Y:S01]  /*1f800*/  S2R R2, SR_TID.X ;  /* 0x0000000000027919 */ /* 0x000e220000002100 */
[----:B------:R-:W-:Y:S01]  /*1f810*/  IMAD.MOV.U32 R13, RZ, RZ, R21 ;  /* 0x000000ffff0d7224 */ /* 0x000fe200078e0015 */
[----:B------:R-:W-:Y:S01]  /*1f820*/  MOV R3, R14 ;  /* 0x0000000e00037202 */ /* 0x000fe20000000f00 */
[----:B------:R-:W-:Y:S01]  /*1f830*/  IMAD.MOV.U32 R12, RZ, RZ, RZ ;  /* 0x000000ffff0c7224 */ /* 0x000fe200078e00ff */
[----:B------:R-:W-:Y:S01]  /*1f840*/  IADD3 R6, R22, R6, RZ ;  /* 0x0000000616067210 */ /* 0x000fe20007ffe0ff */
[----:B------:R-:W-:Y:S02]  /*1f850*/  IMAD.MOV.U32 R11, RZ, RZ, 0x1e1f ;  /* 0x00001e1fff0b7424 */ /* 0x000fe400078e00ff */
[----:B------:R-:W-:-:S07]  /*1f860*/  IMAD.MOV.U32 R15, RZ, RZ, -0x1 ;  /* 0xffffffffff0f7424 */ /* 0x000fce00078e00ff */
[----:B0-----:R-:W-:Y:S05]  /*1f870*/  WARPSYNC.COLLECTIVE R15, `(.L_x_13025) ;  /* 0x000000000f087348 */ /* 0x001fea0003c00000 */
[----:B------:R1:W2:Y:S02]  /*1f880*/  SHFL.IDX P6, R14, R13, R12, R11 ;  /* 0x0000000c0d0e7389 */ /* 0x0002a400000c000b */
[----:B012---:R-:W-:Y:S01]  /*1f890*/  ENDCOLLECTIVE ;  /* 0x000000000000791b */ /* 0x007fe20003800000 */
.L_x_13025:
        /* <DEDUP_REMOVED lines=11> */
.L_x_13026:
        /* <DEDUP_REMOVED lines=11> */
.L_x_13027:
[----:B------:R-:W-:Y:S01]  /*1fa00*/  IMAD.MOV.U32 R2, RZ, RZ, R14 ;  /* 0x000000ffff027224 */ /* 0x000fe200078e000e */
[----:B------:R-:W-:Y:S06]  /*1fa10*/  BRA `(.L_x_13028) ;  /* 0xffffffbc00f87947 */ /* 0x000fec000383ffff */
.L_x_12907:
[----:B---3--:R3:W4:Y:S02]  /*1fa20*/  SYNCS.PHASECHK.TRANS64.TRYWAIT P0, [R0+URZ+0x19c40], R10 ;  /* 0x019c400a000075a7 */ /* 0x008724000800017f */
[----:B----4-:R-:W-:Y:S05]  /*1fa30*/  @!P0 NANOSLEEP.SYNCS 0x989680 ;  /* 0x009896800000895d */ /* 0x010fea0003900000 */
[----:B------:R-:W4:Y:S02]  /*1fa40*/  @!P0 SYNCS.PHASECHK.TRANS64 P0, [R0+URZ+0x19c40], R10 ;  /* 0x019c400a000085a7 */ /* 0x000f24000800007f */
[----:B----4-:R-:W-:Y:S05]  /*1fa50*/  @!P0 BRA `(.L_x_12907) ;  /* 0xfffffffc00f08947 */ /* 0x010fea000383ffff */
[----:B------:R-:W-:Y:S05]  /*1fa60*/  BRA `(.L_x_13029) ;  /* 0xffffffc0005c7947 */ /* 0x000fea000383ffff */
.L_x_12908:
        /* <DEDUP_REMOVED lines=8> */
.L_x_13031:
[----:B------:R-:W-:Y:S05]  /*1faf0*/  BSYNC B0 ;  /* 0x0000000000007941 */ /* 0x000fea0003800000 */
.L_x_13030:
        /* <DEDUP_REMOVED lines=8> */
.L_x_13032:
[----:B------:R-:W-:Y:S02]  /*1fb80*/  IMAD.MOV.U32 R13, RZ, RZ, R8 ;  /* 0x000000ffff0d7224 */ /* 0x000fe400078e0008 */
[----:B------:R-:W-:Y:S01]  /*1fb90*/  IMAD.MOV.U32 R12, RZ, RZ, 0x1 ;  /* 0x00000001ff0c7424 */ /* 0x000fe200078e00ff */
[----:B------:R-:W-:-:S07]  /*1fba0*/  MOV R2, R14 ;  /* 0x0000000e00027202 */ /* 0x000fce0000000f00 */
[----:B------:R-:W-:Y:S05]  /*1fbb0*/  WARPSYNC.COLLECTIVE R15, `(.L_x_13033) ;  /* 0x000000000f087348 */ /* 0x000fea0003c00000 */
[----:B------:R0:W1:Y:S02]  /*1fbc0*/  SHFL.IDX P6, R14, R13, R12, R11 ;  /* 0x0000000c0d0e7389 */ /* 0x00006400000c000b */
[----:B01----:R-:W-:Y:S01]  /*1fbd0*/  ENDCOLLECTIVE ;  /* 0x000000000000791b */ /* 0x003fe20003800000 */
.L_x_13033:
        /* <DEDUP_REMOVED lines=13> */
.L_x_13034:
[----:B------:R-:W-:Y:S01]  /*1fcb0*/  IMAD.MOV.U32 R2, RZ, RZ, R14 ;  /* 0x000000ffff027224 */ /* 0x000fe200078e000e */
[----:B------:R-:W-:Y:S06]  /*1fcc0*/  BRA `(.L_x_13035) ;  /* 0xffffffc000687947 */ /* 0x000fec000383ffff */
.L_x_12913:
[----:B0-----:R0:W2:Y:S02]  /*1fcd0*/  SYNCS.PHASECHK.TRANS64.TRYWAIT P2, [R2+URZ+0x19c70], R0 ;  /* 0x019c7000020075a7 */ /* 0x0010a4000804017f */
[----:B--2---:R-:W-:Y:S05]  /*1fce0*/  @!P2 NANOSLEEP.SYNCS 0x989680 ;  /* 0x009896800000a95d */ /* 0x004fea0003900000 */
[----:B------:R-:W2:Y:S02]  /*1fcf0*/  @!P2 SYNCS.PHASECHK.TRANS64 P2, [R2+URZ+0x19c70], R0 ;  /* 0x019c70000200a5a7 */ /* 0x000ea4000804007f */
[----:B--2---:R-:W-:Y:S05]  /*1fd00*/  @!P2 BRA `(.L_x_12913) ;  /* 0xfffffffc00f0a947 */ /* 0x004fea000383ffff */
[----:B------:R-:W-:Y:S05]  /*1fd10*/  BRA `(.L_x_13036) ;  /* 0xffffffc000d47947 */ /* 0x000fea000383ffff */
.L_x_12915:
[----:B0-----:R0:W2:Y:S02]  /*1fd20*/  SYNCS.PHASECHK.TRANS64.TRYWAIT P2, [R2+URZ+0x19c60], R3 ;  /* 0x019c6003020075a7 */ /* 0x0010a4000804017f */
[----:B--2---:R-:W-:Y:S05]  /*1fd30*/  @!P2 NANOSLEEP.SYNCS 0x989680 ;  /* 0x009896800000a95d */ /* 0x004fea0003900000 */
[----:B------:R-:W2:Y:S02]  /*1fd40*/  @!P2 SYNCS.PHASECHK.TRANS64 P2, [R2+URZ+0x19c60], R3 ;  /* 0x019c60030200a5a7 */ /* 0x000ea4000804007f */
[----:B--2---:R-:W-:Y:S05]  /*1fd50*/  @!P2 BRA `(.L_x_12915) ;  /* 0xfffffffc00f0a947 */ /* 0x004fea000383ffff */
[----:B------:R-:W-:Y:S05]  /*1fd60*/  BRA `(.L_x_13037) ;  /* 0xffffffc000e47947 */ /* 0x000fea000383ffff */
.L_x_12923:
[----:B--2---:R2:W3:Y:S02]  /*1fd70*/  SYNCS.PHASECHK.TRANS64.TRYWAIT P1, [R0+URZ+0x19c70], R2 ;  /* 0x019c7002000075a7 */ /* 0x0044e4000802017f */
[----:B---3--:R-:W-:Y:S05]  /*1fd80*/  @!P1 NANOSLEEP.SYNCS 0x989680 ;  /* 0x009896800000995d */ /* 0x008fea0003900000 */
[----:B------:R-:W3:Y:S02]  /*1fd90*/  @!P1 SYNCS.PHASECHK.TRANS64 P1, [R0+URZ+0x19c70], R2 ;  /* 0x019c7002000095a7 */ /* 0x000ee4000802007f */
[----:B---3--:R-:W-:Y:S05]  /*1fda0*/  @!P1 BRA `(.L_x_12923) ;  /* 0xfffffffc00f09947 */ /* 0x008fea000383ffff */
[----:B------:R-:W-:Y:S05]  /*1fdb0*/  BRA `(.L_x_13038) ;  /* 0xffffffc800807947 */ /* 0x000fea000383ffff */
.L_x_12925:
[----:B0-----:R0:W1:Y:S02]  /*1fdc0*/  SYNCS.PHASECHK.TRANS64.TRYWAIT P1, [R0+URZ+0x19c60], R2 ;  /* 0x019c6002000075a7 */ /* 0x001064000802017f */
[----:B-1----:R-:W-:Y:S05]  /*1fdd0*/  @!P1 NANOSLEEP.SYNCS 0x989680 ;  /* 0x009896800000995d */ /* 0x002fea0003900000 */
[----:B------:R-:W1:Y:S02]  /*1fde0*/  @!P1 SYNCS.PHASECHK.TRANS64 P1, [R0+URZ+0x19c60], R2 ;  /* 0x019c6002000095a7 */ /* 0x000e64000802007f */
[----:B-1----:R-:W-:Y:S05]  /*1fdf0*/  @!P1 BRA `(.L_x_12925) ;  /* 0xfffffffc00f09947 */ /* 0x002fea000383ffff */
[----:B------:R-:W-:Y:S05]  /*1fe00*/  BRA `(.L_x_13039) ;  /* 0xffffffc8008c7947 */ /* 0x000fea000383ffff */
.L_x_12930:
[----:B------:R-:W-:Y:S01]  /*1fe10*/  BSSY B0, `(.L_x_13040) ;  /* 0x0000008000007945 */ /* 0x000fe20003800000 */
[----:B------:R-:W-:Y:S01]  /*1fe20*/  IMAD.MOV.U32 R13, RZ, RZ, R16 ;  /* 0x000000ffff0d7224 */ /* 0x000fe200078e0010 */
[----:B------:R-:W-:Y:S01]  /*1fe30*/  MOV R12, RZ ;  /* 0x000000ff000c7202 */ /* 0x000fe20000000f00 */
[----:B0-----:R-:W-:Y:S02]  /*1fe40*/  IMAD.MOV.U32 R11, RZ, RZ, 0x1f ;  /* 0x0000001fff0b7424 */ /* 0x001fe400078e00ff */
[----:B------:R-:W-:-:S07]  /*1fe50*/  IMAD.MOV.U32 R15, RZ, RZ, -0x1 ;  /* 0xffffffffff0f7424 */ /* 0x000fce00078e00ff */
[----:B--2---:R-:W-:Y:S05]  /*1fe60*/  WARPSYNC.COLLECTIVE R15, `(.L_x_13041) ;  /* 0x000000000f087348 */ /* 0x004fea0003c00000 */
[----:B------:R0:W1:Y:S02]  /*1fe70*/  SHFL.IDX P6, R14, R13, R12, R11 ;  /* 0x0000000c0d0e7389 */ /* 0x00006400000c000b */
[----:B012---:R-:W-:Y:S01]  /*1fe80*/  ENDCOLLECTIVE ;  /* 0x000000000000791b */ /* 0x007fe20003800000 */
.L_x_13041:
[----:B------:R-:W-:Y:S05]  /*1fe90*/  BSYNC B0 ;  /* 0x0000000000007941 */ /* 0x000fea0003800000 */
.L_x_13040:
        /* <DEDUP_REMOVED lines=9> */
.L_x_13042:
[----:B------:R-:W-:Y:S02]  /*1ff30*/  ULDC UR4, c[0x0][0xc3c] ;  /* 0x00030f0000047ab9 */ /* 0x000fe40000000800 */
[----:B------:R-:W-:-:S13]  /*1ff40*/  ISETP.GE.OR P1, PT, R4, UR4, !P0 ;  /* 0x0000000404007c0c */ /* 0x000fda000c726670 */
[----:B------:R-:W0:Y:S01]  /*1ff50*/  @!P1 LDC.64 R2, c[0x0][0xc80] ;  /* 0x00032000ff029b82 */ /* 0x000e220000000a00 */
[----:B------:R-:W-:Y:S01]  /*1ff60*/  IMAD.MOV.U32 R11, RZ, RZ, RZ ;  /* 0x000000ffff0b7224 */ /* 0x000fe200078e00ff */
        /* <DEDUP_REMOVED lines=14> */
.L_x_13043:
        /* <DEDUP_REMOVED lines=8> */
.L_x_13044:
        /* <DEDUP_REMOVED lines=8> */
.L_x_13045:
        /* <DEDUP_REMOVED lines=8> */
.L_x_13046:
        /* <DEDUP_REMOVED lines=8> */
.L_x_13047:
[----:B------:R-:W-:Y:S02]  /*20250*/  IMAD.MOV.U32 R12, RZ, RZ, 0x1f ;  /* 0x0000001fff0c7424 */ /* 0x000fe400078e00ff */
[----:B------:R-:W-:Y:S02]  /*20260*/  IMAD.MOV.U32 R11, RZ, RZ, 0x1f ;  /* 0x0000001fff0b7424 */ /* 0x000fe400078e00ff */
[----:B------:R-:W-:-:S05]  /*20270*/  IMAD.MOV.U32 R4, RZ, RZ, R14 ;  /* 0x000000ffff047224 */ /* 0x000fca00078e000e */
[----:B------:R-:W-:-:S05]  /*20280*/  SEL R4, R4, RZ, P5 ;  /* 0x000000ff04047207 */ /* 0x000fca0002800000 */
[----:B------:R-:W-:-:S05]  /*20290*/  IMAD.IADD R3, R3, 0x1, R4 ;  /* 0x0000000103037824 */ /* 0x000fca00078e0204 */
[----:B------:R-:W-:-:S07]  /*202a0*/  MOV R13, R3 ;  /* 0x00000003000d7202 */ /* 0x000fce0000000f00 */
[----:B------:R-:W-:Y:S05]  /*202b0*/  WARPSYNC.COLLECTIVE R15, `(.L_x_13048) ;  /* 0x000000000f087348 */ /* 0x000fea0003c00000 */
[----:B------:R0:W1:Y:S02]  /*202c0*/  SHFL.IDX P6, R14, R13, R12, R11 ;  /* 0x0000000c0d0e7389 */ /* 0x00006400000c000b */
[----:B01----:R-:W-:Y:S01]  /*202d0*/  ENDCOLLECTIVE ;  /* 0x000000000000791b */ /* 0x003fe20003800000 */
.L_x_13048:
[----:B------:R-:W-:Y:S01]  /*202e0*/  IMAD.MOV.U32 R16, RZ, RZ, R14 ;  /* 0x000000ffff107224 */ /* 0x000fe200078e000e */
[----:B------:R-:W-:Y:S06]  /*202f0*/  BRA `(.L_x_13049) ;  /* 0xffffffcc00607947 */ /* 0x000fec000383ffff */
.L_x_12935:
[----:B------:R-:W-:Y:S01]  /*20300*/  BSSY B0, `(.L_x_13050) ;  /* 0x0000008000007945 */ /* 0x000fe20003800000 */
[----:B-----5:R-:W-:Y:S02]  /*20310*/  IMAD.MOV.U32 R13, RZ, RZ, R2 ;  /* 0x000000ffff0d7224 */ /* 0x020fe400078e0002 */
[----:B------:R-:W-:Y:S02]  /*20320*/  IMAD.MOV.U32 R12, RZ, RZ, 0x1 ;  /* 0x00000001ff0c7424 */ /* 0x000fe400078e00ff */
[----:B------:R-:W-:Y:S02]  /*20330*/  IMAD.MOV.U32 R11, RZ, RZ, RZ ;  /* 0x000000ffff0b7224 */ /* 0x000fe400078e00ff */
[----:B------:R-:W-:-:S07]  /*20340*/  IMAD.MOV.U32 R15, RZ, RZ, -0x1 ;  /* 0xffffffffff0f7424 */ /* 0x000fce00078e00ff */
[----:B0-2---:R-:W-:Y:S05]  /*20350*/  WARPSYNC.COLLECTIVE R15, `(.L_x_13051) ;  /* 0x000000000f087348 */ /* 0x005fea0003c00000 */
[----:B------:R1:W3:Y:S02]  /*20360*/  SHFL.UP P6, R14, R13, R12, R11 ;  /* 0x0400000c0d0e7389 */ /* 0x0002e400000c000b */
[----:B0123--:R-:W-:Y:S01]  /*20370*/  ENDCOLLECTIVE ;  /* 0x000000000000791b */ /* 0x00ffe20003800000 */
.L_x_13051:
[----:B------:R-:W-:Y:S05]  /*20380*/  BSYNC B0 ;  /* 0x0000000000007941 */ /* 0x000fea0003800000 */
.L_x_13050:
[----:B------:R-:W-:Y:S01]  /*20390*/  SEL R3, R14, RZ, P1 ;  /* 0x000000ff0e037207 */ /* 0x000fe20000800000 */
[----:B------:R-:W-:Y:S02]  /*203a0*/  IMAD.MOV.U32 R12, RZ, RZ, 0x2 ;  /* 0x00000002ff0c7424 */ /* 0x000fe400078e00ff */
[----:B------:R-:W-:Y:S01]  /*203b0*/  IMAD.MOV.U32 R11, RZ, RZ, RZ ;  /* 0x000000ffff0b7224 */ /* 0x000fe200078e00ff */
[----:B------:R-:W-:Y:S01]  /*203c0*/  IADD3 R3, R2, R3, RZ ;  /* 0x0000000302037210 */ /* 0x000fe20007ffe0ff */
[----:B------:R-:W-:-:S04]  /*203d0*/  IMAD.MOV.U32 R15, RZ, RZ, -0x1 ;  /* 0xffffffffff0f7424 */ /* 0x000fc800078e00ff */
[----:B------:R-:W-:-:S07]  /*203e0*/  IMAD.MOV.U32 R13, RZ, RZ, R3 ;  /* 0x000000ffff0d7224 */ /* 0x000fce00078e0003 */
[----:B------:R-:W-:Y:S05]  /*203f0*/  WARPSYNC.COLLECTIVE R15, `(.L_x_13052) ;  /* 0x000000000f087348 */ /* 0x000fea0003c00000 */
[----:B------:R0:W1:Y:S02]  /*20400*/  SHFL.UP P6, R14, R13, R12, R11 ;  /* 0x0400000c0d0e7389 */ /* 0x00006400000c000b */
[----:B01----:R-:W-:Y:S01]  /*20410*/  ENDCOLLECTIVE ;  /* 0x000000000000791b */ /* 0x003fe20003800000 */
.L_x_13052:
        /* <DEDUP_REMOVED lines=8> */
.L_x_13053:
        /* <DEDUP_REMOVED lines=8> */
.L_x_13054:
        /* <DEDUP_REMOVED lines=8> */
.L_x_13055:
        /* <DEDUP_REMOVED lines=9> */
.L_x_13056:
[----:B------:R-:W-:Y:S01]  /*20630*/  IMAD.MOV.U32 R16, RZ, RZ, R14 ;  /* 0x000000ffff107224 */ /* 0x000fe200078e000e */
[----:B------:R-:W-:Y:S06]  /*20640*/  BRA `(.L_x_13057) ;  /* 0xffffffcc00287947 */ /* 0x000fec000383ffff */
.L_x_12937:
[----:B------:R-:W-:Y:S01]  /*20650*/  BSSY B0, `(.L_x_13058) ;  /* 0x0000006000007945 */ /* 0x000fe20003800000 */
[----:B------:R-:W-:Y:S01]  /*20660*/  PLOP3.LUT P6, PT, P6, PT, PT, 0x8, 0x0 ;  /* 0x000000000000781c */ /* 0x000fe200037ce170 */
[----:B------:R-:W-:-:S12]  /*20670*/  IMAD.MOV.U32 R15, RZ, RZ, -0x1 ;  /* 0xffffffffff0f7424 */ /* 0x000fd800078e00ff */
[----:B0-2---:R-:W-:Y:S05]  /*20680*/  WARPSYNC.COLLECTIVE R15, `(.L_x_13059) ;  /* 0x000000000f087348 */ /* 0x005fea0003c00000 */
[----:B------:R-:W-:Y:S01]  /*20690*/  VOTE.ANY R14, PT, P6 ;  /* 0x00000000000e7806 */ /* 0x000fe200030e0100 */
[----:B0-2---:R-:W-:Y:S06]  /*206a0*/  ENDCOLLECTIVE ;  /* 0x000000000000791b */ /* 0x005fec0003800000 */
.L_x_13059:
[----:B------:R-:W-:Y:S05]  /*206b0*/  BSYNC B0 ;  /* 0x0000000000007941 */ /* 0x000fea0003800000 */
.L_x_13058:
        /* <DEDUP_REMOVED lines=9> */
.L_x_13060:
[----:B------:R-:W-:Y:S01]  /*20750*/  IMAD.MOV.U32 R17, RZ, RZ, R14 ;  /* 0x000000ffff117224 */ /* 0x000fe200078e000e */
[----:B------:R-:W-:Y:S06]  /*20760*/  BRA `(.L_x_13061) ;  /* 0xffffffcc00187947 */ /* 0x000fec000383ffff */
.L_x_12939:
[----:B------:R-:W-:Y:S01]  /*20770*/  BSSY B0, `(.L_x_13062) ;  /* 0x0000007000007945 */ /* 0x000fe20003800000 */
[----:B------:R-:W-:Y:S01]  /*20780*/  IMAD.MOV.U32 R13, RZ, RZ, R3 ;  /* 0x000000ffff0d7224 */ /* 0x000fe200078e0003 */
[----:B------:R-:W-:Y:S01]  /*20790*/  MOV R15, 0xffffffff ;  /* 0xffffffff000f7802 */ /* 0x000fe20000000f00 */
[----:B------:R-:W-:-:S07]  /*207a0*/  IMAD.MOV.U32 R11, RZ, RZ, 0x1f ;  /* 0x0000001fff0b7424 */ /* 0x000fce00078e00ff */
[----:B0123--:R-:W-:Y:S05]  /*207b0*/  WARPSYNC.COLLECTIVE R15, `(.L_x_13063) ;  /* 0x000000000f087348 */ /* 0x00ffea0003c00000 */
[----:B------:R4:W0:Y:S02]  /*207c0*/  SHFL.IDX P6, R14, R13, R12, R11 ;  /* 0x0000000c0d0e7389 */ /* 0x00082400000c000b */
[----:B01234-:R-:W-:Y:S01]  /*207d0*/  ENDCOLLECTIVE ;  /* 0x000000000000791b */ /* 0x01ffe20003800000 */
.L_x_13063:
[----:B------:R-:W-:Y:S05]  /*207e0*/  BSYNC B0 ;  /* 0x0000000000007941 */ /* 0x000fea0003800000 */
.L_x_13062:
[----:B------:R-:W-:Y:S01]  /*207f0*/  IMAD.MOV.U32 R3, RZ, RZ, R14 ;  /* 0x000000ffff037224 */ /* 0x000fe200078e000e */
[----:B------:R-:W-:Y:S06]  /*20800*/  BRA `(.L_x_13064) ;  /* 0xffffffcc000c7947 */ /* 0x000fec000383ffff */
.L_x_12943:
[----:B0-----:R0:W1:Y:S02]  /*20810*/  SYNCS.PHASECHK.TRANS64.TRYWAIT P0, [R4+URZ+0x19c20], R0 ;  /* 0x019c2000040075a7 */ /* 0x001064000800017f */
[----:B-1----:R-:W-:Y:S05]  /*20820*/  @!P0 NANOSLEEP.SYNCS 0x989680 ;  /* 0x009896800000895d */ /* 0x002fea0003900000 */
[----:B------:R-:W1:Y:S02]  /*20830*/  @!P0 SYNCS.PHASECHK.TRANS64 P0, [R4+URZ+0x19c20], R0 ;  /* 0x019c2000040085a7 */ /* 0x000e64000800007f */
[----:B-1----:R-:W-:Y:S05]  /*20840*/  @!P0 BRA `(.L_x_12943) ;  /* 0xfffffffc00f08947 */ /* 0x002fea000383ffff */
[----:B------:R-:W-:Y:S05]  /*20850*/  BRA `(.L_x_13065) ;  /* 0xffffffd000907947 */ /* 0x000fea000383ffff */
.L_x_12944:
        /* <DEDUP_REMOVED lines=11> */
.L_x_13067:
[----:B------:R-:W-:Y:S05]  /*20910*/  BSYNC B0 ;  /* 0x0000000000007941 */ /* 0x000fea0003800000 */
.L_x_13066:
[----:B------:R-:W-:Y:S05]  /*20920*/  BRA `(.L_x_13068) ;  /* 0xffffffd000787947 */ /* 0x000fea000383ffff */
.L_x_12945:
[----:B------:R-:W-:Y:S01]  /*20930*/  BSSY B0, `(.L_x_13069) ;  /* 0x0000006000007945 */ /* 0x000fe20003800000 */
[----:B------:R-:W-:-:S07]  /*20940*/  IMAD.MOV.U32 R15, RZ, RZ, -0x1 ;  /* 0xffffffffff0f7424 */ /* 0x000fce00078e00ff */
[----:B0-2---:R-:W-:Y:S05]  /*20950*/  WARPSYNC.COLLECTIVE R15, `(.L_x_13070) ;  /* 0x000000000f0c7348 */ /* 0x005fea0003c00000 */
[----:B------:R-:W-:Y:S02]  /*20960*/  ELECT P6, UR62, PT ;  /* 0x00000000003e782f */ /* 0x000fe400038c0000 */
[----:B------:R-:W-:Y:S01]  /*20970*/  MOV R14, UR62 ;  /* 0x0000003e000e7c02 */ /* 0x000fe20008000f00 */
[----:B0-2---:R-:W-:Y:S10]  /*20980*/  ENDCOLLECTIVE ;  /* 0x000000000000791b */ /* 0x005ff40003800000 */
.L_x_13070:
[----:B------:R-:W-:Y:S05]  /*20990*/  BSYNC B0 ;  /* 0x0000000000007941 */ /* 0x000fea0003800000 */
.L_x_13069:
[----:B------:R-:W-:Y:S05]  /*209a0*/  BRA `(.L_x_13071) ;  /* 0xffffffd0006c7947 */ /* 0x000fea000383ffff */
.L_x_12947:
[----:B0-----:R0:W1:Y:S02]  /*209b0*/  SYNCS.PHASECHK.TRANS64.TRYWAIT P1, [R5+URZ+0x19c40], R0 ;  /* 0x019c4000050075a7 */ /* 0x001064000802017f */
[----:B-1----:R-:W-:Y:S05]  /*209c0*/  @!P1 NANOSLEEP.SYNCS 0x989680 ;  /* 0x009896800000995d */ /* 0x002fea0003900000 */
[----:B------:R-:W1:Y:S02]  /*209d0*/  @!P1 SYNCS.PHASECHK.TRANS64 P1, [R5+URZ+0x19c40], R0 ;  /* 0x019c4000050095a7 */ /* 0x000e64000802007f */
[----:B-1----:R-:W-:Y:S05]  /*209e0*/  @!P1 BRA `(.L_x_12947) ;  /* 0xfffffffc00f09947 */ /* 0x002fea000383ffff */
[----:B------:R-:W-:Y:S05]  /*209f0*/  BRA `(.L_x_13072) ;  /* 0xffffffd0008c7947 */ /* 0x000fea000383ffff */
.L_x_12949:
[----:B-1----:R1:W3:Y:S02]  /*20a00*/  SYNCS.PHASECHK.TRANS64.TRYWAIT P1, [R23+URZ+0x19c40], R2 ;  /* 0x019c4002170075a7 */ /* 0x0022e4000802017f */
[----:B---3--:R-:W-:Y:S05]  /*20a10*/  @!P1 NANOSLEEP.SYNCS 0x989680 ;  /* 0x009896800000995d */ /* 0x008fea0003900000 */
[----:B------:R-:W3:Y:S02]  /*20a20*/  @!P1 SYNCS.PHASECHK.TRANS64 P1, [R23+URZ+0x19c40], R2 ;  /* 0x019c4002170095a7 */ /* 0x000ee4000802007f */
[----:B---3--:R-:W-:Y:S05]  /*20a30*/  @!P1 BRA `(.L_x_12949) ;  /* 0xfffffffc00f09947 */ /* 0x008fea000383ffff */
[----:B------:R-:W-:Y:S05]  /*20a40*/  BRA `(.L_x_13073) ;  /* 0xffffffd000987947 */ /* 0x000fea000383ffff */
.L_x_12951:
[----:B---3--:R3:W4:Y:S02]  /*20a50*/  SYNCS.PHASECHK.TRANS64.TRYWAIT P1, [R5+URZ+0x19c60], R0 ;  /* 0x019c6000050075a7 */ /* 0x008724000802017f */
[----:B----4-:R-:W-:Y:S05]  /*20a60*/  @!P1 NANOSLEEP.SYNCS 0x989680 ;  /* 0x009896800000995d */ /* 0x010fea0003900000 */
[----:B------:R-:W4:Y:S02]  /*20a70*/  @!P1 SYNCS.PHASECHK.TRANS64 P1, [R5+URZ+0x19c60], R0 ;  /* 0x019c6000050095a7 */ /* 0x000f24000802007f */
[----:B----4-:R-:W-:Y:S05]  /*20a80*/  @!P1 BRA `(.L_x_12951) ;  /* 0xfffffffc00f09947 */ /* 0x010fea000383ffff */
[----:B------:R-:W-:Y:S05]  /*20a90*/  BRA `(.L_x_13074) ;  /* 0xffffffd000947947 */ /* 0x000fea000383ffff */
.L_x_12953:
[----:B----4-:R4:W0:Y:S02]  /*20aa0*/  SYNCS.PHASECHK.TRANS64.TRYWAIT P1, [R23+URZ+0x19c60], R2 ;  /* 0x019c6002170075a7 */ /* 0x010824000802017f */
[----:B0-----:R-:W-:Y:S05]  /*20ab0*/  @!P1 NANOSLEEP.SYNCS 0x989680 ;  /* 0x009896800000995d */ /* 0x001fea0003900000 */
[----:B------:R-:W0:Y:S02]  /*20ac0*/  @!P1 SYNCS.PHASECHK.TRANS64 P1, [R23+URZ+0x19c60], R2 ;  /* 0x019c6002170095a7 */ /* 0x000e24000802007f */
[----:B0-----:R-:W-:Y:S05]  /*20ad0*/  @!P1 BRA `(.L_x_12953) ;  /* 0xfffffffc00f09947 */ /* 0x001fea000383ffff */
[----:B------:R-:W-:Y:S05]  /*20ae0*/  BRA `(.L_x_13075) ;  /* 0xffffffd000907947 */ /* 0x000fea000383ffff */
.L_x_12955:
[----:B------:R0:W0:Y:S02]  /*20af0*/  SYNCS.PHASECHK.TRANS64.TRYWAIT P1, [R5+URZ+0x19c80], R0 ;  /* 0x019c8000050075a7 */ /* 0x000024000802017f */
[----:B0-----:R-:W-:Y:S05]  /*20b00*/  @!P1 NANOSLEEP.SYNCS 0x989680 ;  /* 0x009896800000995d */ /* 0x001fea0003900000 */
[----:B------:R-:W0:Y:S02]  /*20b10*/  @!P1 SYNCS.PHASECHK.TRANS64 P1, [R5+URZ+0x19c80], R0 ;  /* 0x019c8000050095a7 */ /* 0x000e24000802007f */
[----:B0-----:R-:W-:Y:S05]  /*20b20*/  @!P1 BRA `(.L_x_12955) ;  /* 0xfffffffc00f09947 */ /* 0x001fea000383ffff */
[----:B------:R-:W-:Y:S05]  /*20b30*/  BRA `(.L_x_13076) ;  /* 0xffffffd0008c7947 */ /* 0x000fea000383ffff */
.L_x_13077:
        /* <DEDUP_REMOVED lines=12> */
.L_x_15860:


//--------------------- .text._ZN7cutlass13device_kernelIN5flash11enable_sm90INS1_16FlashAttnFwdSm90INS1_25CollectiveMainloopFwdSm90ILi2EN4cute5tupleIJNS5_1CILi1EEES8_S8_EEENS6_IJNS7_ILi192EEENS7_ILi160EEENS7_ILi64EEEEEELi64ENS_12float_e4m3_tEfNS_4arch4Sm90ELb0ELb0ELb1ELb0ELb1ELb0ELb0ELb1ELb1ELb1ELb0ELb0EEENS1_21CollectiveEpilogueFwdINS6_IJSA_SC_SB_EEES9_NS_10bfloat16_tESG_Li384ELb0ELb1ELb0ELb1EEENS1_29StaticPersistentTileSchedulerILb0EEEEEEEEEvNT_6ParamsE --------------------------
	.section	.text._ZN7cutlass13device_kernelIN5flash11enable_sm90INS1_16FlashAttnFwdSm90INS1_25CollectiveMainloopFwdSm90ILi2EN4cute5tupleIJNS5_1CILi1EEES8_S8_EEENS6_IJNS7_ILi192EEENS7_ILi160EEENS7_ILi64EEEEEELi64ENS_12float_e4m3_tEfNS_4arch4Sm90ELb0ELb0ELb1ELb0ELb1ELb0ELb0ELb1ELb1ELb1ELb0ELb0EEENS1_21CollectiveEpilogueFwdINS6_IJSA_SC_SB_EEES9_NS_10bfloat16_tESG_Li384ELb0ELb1ELb0ELb1EEENS1_29StaticPersistentTileSchedulerILb0EEEEEEEEEvNT_6ParamsE,"ax",@progbits
	.align	128
.text._ZN7cutlass13device_kernelIN5flash11enable_sm90INS1_16FlashAttnFwdSm90INS1_25CollectiveMainloopFwdSm90ILi2EN4cute5tupleIJNS5_1CILi1EEES8_S8_EEENS6_IJNS7_ILi192EEENS7_ILi160EEENS7_ILi64EEEEEELi64ENS_12float_e4m3_tEfNS_4arch4Sm90ELb0ELb0ELb1ELb0ELb1ELb0ELb0ELb1ELb1ELb1ELb0ELb0EEENS1_21CollectiveEpilogueFwdINS6_IJSA_SC_SB_EEES9_NS_10bfloat16_tESG_Li384ELb0ELb1ELb0ELb1EEENS1_29StaticPersistentTileSchedulerILb0EEEEEEEEEvNT_6ParamsE:
        .type           _ZN7cutlass13device_kernelIN5flash11enable_sm90INS1_16FlashAttnFwdSm90INS1_25CollectiveMainloopFwdSm90ILi2EN4cute5tupleIJNS5_1CILi1EEES8_S8_EEENS6_IJNS7_ILi192EEENS7_ILi160EEENS7_ILi64EEEEEELi64ENS_12float_e4m3_tEfNS_4arch4Sm90ELb0ELb0ELb1ELb0ELb1ELb0ELb0ELb1ELb1ELb1ELb0ELb0EEENS1_21CollectiveEpilogueFwdINS6_IJSA_SC_SB_EEES9_NS_10bfloat16_tESG_Li384ELb0ELb1ELb0ELb1EEENS1_29StaticPersistentTileSchedulerILb0EEEEEEEEEvNT_6ParamsE,@function
        .size           _ZN7cutlass13device_kernelIN5flash11enable_sm90INS1_16FlashAttnFwdSm90INS1_25CollectiveMainloopFwdSm90ILi2EN4cute5tupleIJNS5_1CILi1EEES8_S8_EEENS6_IJNS7_ILi192EEENS7_ILi160EEENS7_ILi64EEEEEELi64ENS_12float_e4m3_tEfNS_4arch4Sm90ELb0ELb0ELb1ELb0ELb1ELb0ELb0ELb1ELb1ELb1ELb0ELb0EEENS1_21CollectiveEpilogueFwdINS6_IJSA_SC_SB_EEES9_NS_10bfloat16_tESG_Li384ELb0ELb1ELb0ELb1EEENS1_29StaticPersistentTileSchedulerILb0EEEEEEEEEvNT_6ParamsE,(.L_x_15861 - _ZN7cutlass13device_kernelIN5flash11enable_sm90INS1_16FlashAttnFwdSm90INS1_25CollectiveMainloopFwdSm90ILi2EN4cute5tupleIJNS5_1CILi1EEES8_S8_EEENS6_IJNS7_ILi192EEENS7_ILi160EEENS7_ILi64EEEEEELi64ENS_12float_e4m3_tEfNS_4arch4Sm90ELb0ELb0ELb1ELb0ELb1ELb0ELb0ELb1ELb1ELb1ELb0ELb0EEENS1_21CollectiveEpilogueFwdINS6_IJSA_SC_SB_EEES9_NS_10bfloat16_tESG_Li384ELb0ELb1ELb0ELb1EEENS1_29StaticPersistentTileSchedulerILb0EEEEEEEEEvNT_6ParamsE)
        .other          _ZN7cutlass13device_kernelIN5flash11enable_sm90INS1_16FlashAttnFwdSm90INS1_25CollectiveMainloopFwdSm90ILi2EN4cute5tupleIJNS5_1CILi1EEES8_S8_EEENS6_IJNS7_ILi192EEENS7_ILi160EEENS7_ILi64EEEEEELi64ENS_12float_e4m3_tEfNS_4arch4Sm90ELb0ELb0ELb1ELb0ELb1ELb0ELb0ELb1ELb1ELb1ELb0ELb0EEENS1_21CollectiveEpilogueFwdINS6_IJSA_SC_SB_EEES9_NS_10bfloat16_tESG_Li384ELb0ELb1ELb0ELb1EEENS1_29StaticPersistentTileSchedulerILb0EEEEEEEEEvNT_6ParamsE,@"STO_CUDA_ENTRY STV_DEFAULT"
_ZN7cutlass13device_kernelIN5flash11enable_sm90INS1_16FlashAttnFwdSm90INS1_25CollectiveMainloopFwdSm90ILi2EN4cute5tupleIJNS5_1CILi1EEES8_S8_EEENS6_IJNS7_ILi192EEENS7_ILi160EEENS7_ILi64EEEEEELi64ENS_12float_e4m3_tEfNS_4arch4Sm90ELb0ELb0ELb1ELb0ELb1ELb0ELb0ELb1ELb1ELb1ELb0ELb0EEENS1_21CollectiveEpilogueFwdINS6_IJSA_SC_SB_EEES9_NS_10bfloat16_tESG_Li384ELb0ELb1ELb0ELb1EEENS1_29StaticPersistentTileSchedulerILb0EEEEEEEEEvNT_6ParamsE:
        /* <DEDUP_REMOVED lines=45> */
.L_x_13078:
        /* <DEDUP_REMOVED lines=22> */
.L_x_13079:
        /* <DEDUP_REMOVED lines=18> */
.L_x_13080:
        /* <DEDUP_REMOVED lines=22> */
.L_x_13081:
        /* <DEDUP_REMOVED lines=24> */
.L_x_13082:
        /* <DEDUP_REMOVED lines=8> */
.L_x_13084:
        /* <DEDUP_REMOVED lines=10> */
[----:B------:R-:W-:Y:S01]  /*0950*/  IMAD.MOV.U32 R10, RZ, RZ, -0x2 ;  /* 0xfffffffeff0a7424 */ /* 0x000fe200078e00ff */
        /* <DEDUP_REMOVED lines=12> */
[CC--:B------:R-:W-:Y:S01]  /*0a20*/  LEA.HI R6, R3.reuse, R16.reuse, RZ, 0x2 ;  /* 0x0000001003067211 */ /* 0x0c0fe200078f10ff */
[----:B------:R-:W-:Y:S01]  /*0a30*/  IMAD.SHL.U32 R4, R2, 0x20, RZ ;  /* 0x0000002002047824 */ /* 0x000fe200078e00ff */
[----:B------:R-:W-:-:S02]  /*0a40*/  LEA.HI R17, R3, R16, RZ, 0x3 ;  /* 0x0000001003117211 */ /* 0x000fc400078f18ff */
[----:B------:R-:W-:Y:S02]  /*0a50*/  SHF.R.S32.HI R5, RZ, 0x1f, R18 ;  /* 0x0000001fff057819 */ /* 0x000fe40000011412 */
[C---:B------:R-:W-:Y:S02]  /*0a60*/  LOP3.LUT R3, R0.reuse, 0x3fffff0, RZ, 0xc0, !PT ;  /* 0x03fffff000037812 */ /* 0x040fe400078ec0ff */
[----:B------:R-:W-:Y:S02]  /*0a70*/  LEA.HI R2, R5, R18, RZ, 0x2 ;  /* 0x0000001205027211 */ /* 0x000fe400078f10ff */
[----:B------:R-:W-:Y:S02]  /*0a80*/  LEA.HI R0, R0, R7, RZ, 0x1 ;  /* 0x0000000700007211 */ /* 0x000fe400078f08ff */
[----:B------:R-:W-:Y:S02]  /*0a90*/  LOP3.LUT R11, R6, 0xfffffffc, RZ, 0xc0, !PT ;  /* 0xfffffffc060b7812 */ /* 0x000fe400078ec0ff */
[----:B------:R-:W-:-:S02]  /*0aa0*/  SHF.R.S32.HI R6, RZ, 0x2, R2 ;  /* 0x00000002ff067819 */ /* 0x000fc40000011402 */
[----:B------:R-:W-:Y:S01]  /*0ab0*/  SHF.R.S32.HI R9, RZ, 0x1f, R2 ;  /* 0x0000001fff097819 */ /* 0x000fe20000011402 */
[----:B------:R-:W-:Y:S01]  /*0ac0*/  IMAD.IADD R8, R16, 0x1, -R11 ;  /* 0x0000000110087824 */ /* 0x000fe200078e0a0b */
[----:B------:R-:W-:Y:S02]  /*0ad0*/  LOP3.LUT R0, R0, 0x1ffffffe, RZ, 0xc0, !PT ;  /* 0x1ffffffe00007812 */ /* 0x000fe400078ec0ff */
[----:B------:R-:W-:Y:S02]  /*0ae0*/  SHF.R.S32.HI R19, RZ, 0x7, R19 ;  /* 0x00000007ff137819 */ /* 0x000fe40000011413 */
[----:B------:R-:W-:Y:S01]  /*0af0*/  LEA.HI R9, R9, R6, RZ, 0x3 ;  /* 0x0000000609097211 */ /* 0x000fe200078f18ff */
[----:B------:R-:W-:Y:S01]  /*0b00*/  IMAD.IADD R156, R7, 0x1, -R0 ;  /* 0x00000001079c7824 */ /* 0x000fe200078e0a00 */
[----:B------:R-:W-:Y:S01]  /*0b10*/  LOP3.LUT R4, R4, 0xfffffc00, RZ, 0xc0, !PT ;  /* 0xfffffc0004047812 */ /* 0x000fe200078ec0ff */
[----:B------:R-:W-:Y:S01]  /*0b20*/  IMAD.HI R0, R19, 0x55555556, RZ ;  /* 0x5555555613007827 */ /* 0x000fe200078e02ff */
[----:B------:R-:W-:-:S02]  /*0b30*/  IADD3 R3, R16, -R3, RZ ;  /* 0x8000000310037210 */ /* 0x000fc40007ffe0ff */
[----:B------:R-:W-:Y:S02]  /*0b40*/  LOP3.LUT R11, R9, 0xfffffff8, RZ, 0xc0, !PT ;  /* 0xfffffff8090b7812 */ /* 0x000fe400078ec0ff */
[----:B------:R-:W-:Y:S01]  /*0b50*/  LEA.HI R5, R5, R18, RZ, 0x5 ;  /* 0x0000001205057211 */ /* 0x000fe200078f28ff */
[----:B------:R-:W-:Y:S01]  /*0b60*/  IMAD R9, R3, 0x40, R4 ;  /* 0x0000004003097824 */ /* 0x000fe200078e0204 */
[----:B------:R-:W-:Y:S02]  /*0b70*/  IADD3 R6, R6, -R11, RZ ;  /* 0x8000000b06067210 */ /* 0x000fe40007ffe0ff */
[----:B------:R-:W-:Y:S01]  /*0b80*/  LEA.HI R4, R8, R8, RZ, 0x1 ;  /* 0x0000000808047211 */ /* 0x000fe200078f08ff */
[----:B------:R-:W-:Y:S01]  /*0b90*/  IMAD R156, R156, 0x8, R9 ;  /* 0x000000089c9c7824 */ /* 0x000fe200078e0209 */
[----:B------:R-:W-:Y:S02]  /*0ba0*/  LEA.HI R0, R0, R0, RZ, 0x1 ;  /* 0x0000000000007211 */ /* 0x000fe400078f08ff */
[----:B------:R-:W-:-:S02]  /*0bb0*/  SHF.R.S32.HI R5, RZ, 0x5, R5 ;  /* 0x00000005ff057819 */ /* 0x000fc40000011405 */
[----:B------:R-:W-:Y:S01]  /*0bc0*/  LOP3.LUT R3, R2, 0x7ffffffc, RZ, 0xc0, !PT ;  /* 0x7ffffffc02037812 */ /* 0x000fe200078ec0ff */
[----:B------:R-:W-:Y:S01]  /*0bd0*/  IMAD R0, R0, -0x3, R19 ;  /* 0xfffffffd00007824 */ /* 0x000fe200078e0213 */
[----:B------:R-:W-:Y:S01]  /*0be0*/  LOP3.LUT R7, R4, 0x1ffffffe, RZ, 0xc0, !PT ;  /* 0x1ffffffe04077812 */ /* 0x000fe200078ec0ff */
[----:B------:R-:W-:Y:S01]  /*0bf0*/  IMAD R5, R5, 0x10, R6 ;  /* 0x0000001005057824 */ /* 0x000fe200078e0206 */
[----:B------:R-:W-:Y:S01]  /*0c00*/  LOP3.LUT R13, R17, 0xfffffff8, RZ, 0xc0, !PT ;  /* 0xfffffff8110d7812 */ /* 0x000fe200078ec0ff */
[----:B------:R-:W-:Y:S01]  /*0c10*/  IMAD.IADD R3, R18, 0x1, -R3 ;  /* 0x0000000112037824 */ /* 0x000fe200078e0a03 */
[----:B------:R-:W-:Y:S01]  /*0c20*/  IADD3 R7, R8, -R7, RZ ;  /* 0x8000000708077210 */ /* 0x000fe20007ffe0ff */
[----:B------:R-:W-:Y:S01]  /*0c30*/  IMAD R22, R0, 0x40, R5 ;  /* 0x0000004000167824 */ /* 0x000fe200078e0205 */
[----:B------:R-:W-:Y:S01]  /*0c40*/  SHF.R.S32.HI R17, RZ, 0x3, R17 ;  /* 0x00000003ff117819 */ /* 0x000fe20000011411 */
[----:B------:R-:W-:Y:S02]  /*0c50*/  IMAD.IADD R16, R16, 0x1, -R13 ;  /* 0x0000000110107824 */ /* 0x000fe400078e0a0d */
[----:B------:R-:W-:-:S02]  /*0c60*/  IMAD R157, R3, R10, 0xa0 ;  /* 0x000000a0039d7424 */ /* 0x000fc400078e020a */
[----:B------:R-:W-:-:S07]  /*0c70*/  IMAD R23, R7, 0x8, R22 ;  /* 0x0000000807177824 */ /* 0x000fce00078e0216 */
.L_x_13109:
[----:B-1----:R-:W0:Y:S01]  /*0c80*/  S2R R40, SR_CgaCtaId ;  /* 0x0000000000287919 */ /* 0x002e220000008800 */
[----:B------:R-:W-:Y:S01]  /*0c90*/  ULDC.64 UR6, c[0x0][0x418] ;  /* 0x0001060000067ab9 */ /* 0x000fe20000000a00 */
[----:B------:R-:W-:Y:S01]  /*0ca0*/  MOV R5, 0x400 ;  /* 0x0000040000057802 */ /* 0x000fe20000000f00 */
[----:B------:R-:W-:Y:S01]  /*0cb0*/  ULDC UR4, c[0x0][0xc38] ;  /* 0x00030e0000047ab9 */ /* 0x000fe20000000800 */
[----:B------:R-:W1:Y:S01]  /*0cc0*/  SHFL.IDX PT, R0, R19, RZ, 0x1f ;  /* 0x00001fff13007589 */ /* 0x000e6200000e0000 */
[----:B------:R-:W-:Y:S02]  /*0cd0*/  UISETP.NE.U32.AND UP0, UPT, UR6, URZ, UPT ;  /* 0x0000003f0600728c */ /* 0x000fe4000bf05070 */
[----:B------:R-:W-:Y:S02]  /*0ce0*/  UISETP.NE.AND UP1, UPT, UR4, 0x1, UPT ;  /* 0x000000010400788c */ /* 0x000fe4000bf25270 */
[----:B------:R-:W-:Y:S01]  /*0cf0*/  UISETP.NE.AND.EX UP0, UPT, UR7, URZ, UPT, UP0 ;  /* 0x0000003f0700728c */ /* 0x000fe2000bf05300 */
[----:B------:R-:W-:Y:S01]  /*0d00*/  ULDC UR50, c[0x0][0x424] ;  /* 0x0001090000327ab9 */ /* 0x000fe20000000800 */
[----:B------:R-:W-:-:S02]  /*0d10*/  ULDC UR4, c[0x0][0xc44] ;  /* 0x0003110000047ab9 */ /* 0x000fc40000000800 */
[----:B------:R-:W-:Y:S01]  /*0d20*/  USEL UR50, UR50, 0x1, UP0 ;  /* 0x0000000132327887 */ /* 0x000fe20008000000 */
[----:B------:R-:W-:Y:S01]  /*0d30*/  ULDC UR6, c[0x0][0x2f0] ;  /* 0x0000bc0000067ab9 */ /* 0x000fe20000000800 */
[----:B------:R-:W-:Y:S02]  /*0d40*/  UISETP.NE.AND UP2, UPT, UR4, 0x1, UPT ;  /* 0x000000010400788c */ /* 0x000fe4000bf45270 */
[----:B------:R-:W-:Y:S01]  /*0d50*/  UIMAD UR50, UR50, UR6, URZ ;  /* 0x00000006323272a4 */ /* 0x000fe2000f8e023f */
[----:B------:R-:W-:Y:S01]  /*0d60*/  @UP1 ULDC UR4, c[0x0][0xc3c] ;  /* 0x00030f0000041ab9 */ /* 0x000fe20000000800 */
[----:B------:R-:W-:Y:S01]  /*0d70*/  @UP1 ULDC UR7, c[0x0][0xc40] ;  /* 0x0003100000071ab9 */ /* 0x000fe20000000800 */
[----:B------:R-:W-:Y:S02]  /*0d80*/  UIMAD.WIDE.U32 UR4, UR47, UR4, URZ ;  /* 0x000000042f0472a5 */ /* 0x000fe4000f8e003f */
[----:B------:R-:W-:Y:S01]  /*0d90*/  UIADD3 UR6, UR50, 0x9f, URZ ;  /* 0x0000009f32067890 */ /* 0x000fe2000fffe03f */
[----:B------:R-:W-:Y:S01]  /*0da0*/  UMOV UR48, UR47 ;  /* 0x0000002f00307c82 */ /* 0x000fe20008000000 */
[----:B------:R-:W-:Y:S01]  /*0db0*/  @UP1 USHF.R.U32.HI UR48, URZ, UR7, UR5 ;  /* 0x000000073f301299 */ /* 0x000fe20008011605 */
[----:B-1----:R-:W-:Y:S01]  /*0dc0*/  IMAD.HI R2, R0, 0x55555556, RZ ;  /* 0x5555555600027827 */ /* 0x002fe200078e02ff */
[----:B------:R-:W-:Y:S01]  /*0dd0*/  UIMAD.WIDE UR6, UR6, 0x66666667, URZ ;  /* 0x66666667060678a5 */ /* 0x000fe2000f8e023f */
[----:B------:R-:W-:Y:S01]  /*0de0*/  @UP2 ULDC.64 UR8, c[0x0][0xc48] ;  /* 0x0003120000082ab9 */ /* 0x000fe20000000a00 */
[----:B0-----:R-:W-:Y:S01]  /*0df0*/  LEA R25, R40, R5, 0x18 ;  /* 0x0000000528197211 */ /* 0x001fe200078ec0ff */
[----:B------:R-:W-:Y:S01]  /*0e00*/  UIMAD.WIDE.U32 UR4, UR48, UR8, URZ ;  /* 0x00000008300472a5 */ /* 0x000fe2000f8e003f */
[----:B------:R-:W-:Y:S01]  /*0e10*/  LEA.HI R3, R2, R2, RZ, 0x1 ;  /* 0x0000000202037211 */ /* 0x000fe200078f08ff */
[----:B------:R-:W-:Y:S01]  /*0e20*/  USHF.R.U32.HI UR51, URZ, 0x1f, UR7 ;  /* 0x0000001f3f337899 */ /* 0x000fe20008011607 */
[----:B------:R-:W-:Y:S01]  /*0e30*/  UMOV UR49, UR48 ;  /* 0x0000003000317c82 */ /* 0x000fe20008000000 */
[----:B------:R-:W-:-:S02]  /*0e40*/  @UP2 USHF.R.U32.HI UR49, URZ, UR9, UR5 ;  /* 0x000000093f312299 */ /* 0x000fc40008011605 */
[----:B------:R-:W-:Y:S01]  /*0e50*/  IMAD R3, R3, -0x3, R0 ;  /* 0xfffffffd03037824 */ /* 0x000fe200078e0200 */
[----:B------:R-:W-:Y:S01]  /*0e60*/  ULEA.HI.SX32 UR51, UR7, UR51, 0x1a ;  /* 0x0000003307337291 */ /* 0x000fe2000f8fd23f */
[----:B------:R-:W-:Y:S01]  /*0e70*/  VIADD R0, R25, 0xb000 ;  /* 0x0000b00019007836 */ /* 0x000fe20000000000 */
[----:B------:R-:W-:-:S03]  /*0e80*/  UMOV UR37, 0x80000020 ;  /* 0x8000002000257882 */ /* 0x000fc60000000000 */
[----:B------:R-:W-:Y:S01]  /*0e90*/  IMAD R3, R3, 0x1000, R0 ;  /* 0x0000100003037824 */ /* 0x000fe200078e0200 */
[----:B------:R-:W-:-:S04]  /*0ea0*/  LOP3.LUT P0, RZ, R0, 0x9f, RZ, 0xc0, !PT ;  /* 0x0000009f00ff7812 */ /* 0x000fc8000780c0ff */
[----:B------:R-:W-:-:S04]  /*0eb0*/  SHF.R.U32.HI R3, RZ, 0x4, R3 ;  /* 0x00000004ff037819 */ /* 0x000fc80000011603 */
[----:B------:R-:W-:-:S04]  /*0ec0*/  LOP3.LUT R3, R3, 0x3fff, RZ, 0xc0, !PT ;  /* 0x00003fff03037812 */ /* 0x000fc800078ec0ff */
[----:B------:R-:W-:-:S04]  /*0ed0*/  LOP3.LUT R41, R3, 0x10000, RZ, 0xfc, !PT ;  /* 0x0001000003297812 */ /* 0x000fc800078efcff */
[----:B------:R-:W-:Y:S01]  /*0ee0*/  R2UR UR36, R41 ;  /* 0x00000000292472ca */ /* 0x000fe200000e0000 */
[----:B------:R-:W-:-:S14]  /*0ef0*/  @!P0 BRA `(.L_x_13085) ;  /* 0x0000000000408947 */ /* 0x000fdc0003800000 */
        /* <DEDUP_REMOVED lines=16> */
.L_x_13085:
[----:B------:R-:W-:Y:S01]  /*1000*/  ULDC.64 UR6, c[0x0][0x990] ;  /* 0x0002640000067ab9 */ /* 0x000fe20000000a00 */
[----:B------:R-:W-:Y:S01]  /*1010*/  ULDC.64 UR4, c[0x0][0x998] ;  /* 0x0002660000047ab9 */ /* 0x000fe20000000a00 */
[----:B------:R-:W-:Y:S01]  /*1020*/  UISETP.NE.U32.AND UP0, UPT, UR6, URZ, UPT ;  /* 0x0000003f0600728c */ /* 0x000fe2000bf05070 */
[----:B------:R-:W-:Y:S01]  /*1030*/  IMAD.MOV.U32 R7, RZ, RZ, 0x3f800000 ;  /* 0x3f800000ff077424 */ /* 0x000fe200078e00ff */
[----:B------:R-:W-:Y:S01]  /*1040*/  UISETP.NE.U32.AND UP1, UPT, UR4, URZ, UPT ;  /* 0x0000003f0400728c */ /* 0x000fe2000bf25070 */
[----:B------:R-:W-:Y:S01]  /*1050*/  MOV R0, 0x3f800000 ;  /* 0x3f80000000007802 */ /* 0x000fe20000000f00 */
        /* <DEDUP_REMOVED lines=50> */
[----:B------:R-:W0:Y:S01]  /*1380*/  SYNCS.PHASECHK.TRANS64.TRYWAIT P1, [R25+URZ+0x13200], R6 ;  /* 0x01320006190075a7 */ /* 0x000e22000802017f */
[----:B--2---:R-:W-:-:S04]  /*1390*/  FMUL.FTZ R0, R7, R0 ;  /* 0x0000000007007220 */ /* 0x004fc80000410000 */
[----:B------:R-:W-:Y:S01]  /*13a0*/  FMUL.FTZ R0, R0, UR4 ;  /* 0x0000000400007c20 */ /* 0x000fe20008410000 */
[----:B0-----:R-:W-:Y:S06]  /*13b0*/  @!P1 BRA `(.L_x_13086) ;  /* 0x000000c0007c9947 */ /* 0x001fec0003800000 */
.L_x_13177:
[----:B------:R-:W-:Y:S05]  /*13c0*/  @!P0 BRA `(.L_x_13087) ;  /* 0x0000000000048947 */ /* 0x000fea0003800000 */
[----:B------:R-:W-:Y:S01]  /*13d0*/  BPT.TRAP 0x1 ;  /* 0x000000040000795c */ /* 0x000fe20000300000 */
.L_x_13087:
[----:B------:R-:W-:Y:S02]  /*13e0*/  IMAD.U32 R4, RZ, RZ, UR43 ;  /* 0x0000002bff047e24 */ /* 0x000fe4000f8e00ff */
[----:B------:R-:W-:-:S03]  /*13f0*/  IMAD.U32 R2, RZ, RZ, UR44 ;  /* 0x0000002cff027e24 */ /* 0x000fc6000f8e00ff */
[----:B------:R-:W-:Y:S01]  /*1400*/  SHF.L.U32 R4, R4, 0x1f, RZ ;  /* 0x0000001f04047819 */ /* 0x000fe200000006ff */
[----:B------:R-:W-:-:S04]  /*1410*/  IMAD R3, R2, 0x8, R25 ;  /* 0x0000000802037824 */ /* 0x000fc800078e0219 */
[----:B------:R1:W2:Y:S01]  /*1420*/  SYNCS.PHASECHK.TRANS64.TRYWAIT P1, [R3+URZ+0x13230], R4 ;  /* 0x01323004030075a7 */ /* 0x0002a2000802017f */
[----:B------:R-:W-:Y:S05]  /*1430*/  @!P0 BRA `(.L_x_13088) ;  /* 0x0000000000048947 */ /* 0x000fea0003800000 */
[----:B------:R-:W-:Y:S01]  /*1440*/  BPT.TRAP 0x1 ;  /* 0x000000040000795c */ /* 0x000fe20000300000 */
.L_x_13088:
[----:B------:R-:W-:Y:S01]  /*1450*/  IADD3 R2, R25, 0xe000, RZ ;  /* 0x0000e00019027810 */ /* 0x000fe20007ffe0ff */
[----:B------:R-:W-:-:S03]  /*1460*/  IMAD.MOV.U32 R55, RZ, RZ, RZ ;  /* 0x000000ffff377224 */ /* 0x000fc600078e00ff */
[----:B------:R-:W-:-:S04]  /*1470*/  SHF.R.U32.HI R2, RZ, 0x4, R2 ;  /* 0x00000004ff027819 */ /* 0x000fc80000011602 */
[----:B------:R-:W-:Y:S01]  /*1480*/  LOP3.LUT R2, R2, 0x3fff, RZ, 0xc0, !PT ;  /* 0x00003fff02027812 */ /* 0x000fe200078ec0ff */
[----:B--2---:R-:W-:Y:S06]  /*1490*/  @P1 BRA `(.L_x_13089) ;  /* 0x0000000000081947 */ /* 0x004fec0003800000 */
[----:B------:R-:W2:Y:S02]  /*14a0*/  SYNCS.PHASECHK.TRANS64.TRYWAIT P1, [R3+URZ+0x13230], R4 ;  /* 0x01323004030075a7 */ /* 0x000ea4000802017f */
[----:B--2---:R-:W-:Y:S05]  /*14b0*/  @!P1 BRA `(.L_x_13090) ;  /* 0x000000c000509947 */ /* 0x004fea0003800000 */
.L_x_13089:
[----:B------:R-:W-:Y:S05]  /*14c0*/  WARPSYNC.ALL ;  /* 0x0000000000007948 */ /* 0x000fea0003800000 */
[----:B------:R-:W-:-:S04]  /*14d0*/  LOP3.LUT R2, R2, 0x10000, RZ, 0xfc, !PT ;  /* 0x0001000002027812 */ /* 0x000fc800078efcff */
[----:B------:R-:W-:Y:S01]  /*14e0*/  R2UR UR12, R2 ;  /* 0x00000000020c72ca */ /* 0x000fe200000e0000 */
[----:B------:R-:W-:Y:S01]  /*14f0*/  WARPGROUP.ARRIVE ;  /* 0x00000000000079c5 */ /* 0x000fe20000000000 */
[----:B------:R-:W-:Y:S01]  /*1500*/  UMOV UR39, 0x80000020 ;  /* 0x8000002000277882 */ /* 0x000fe20000000000 */
[----:B------:R-:W-:Y:S01]  /*1510*/  UMOV UR4, UR36 ;  /* 0x0000002400047c82 */ /* 0x000fe20008000000 */
[----:B------:R-:W-:Y:S01]  /*1520*/  UMOV UR5, UR37 ;  /* 0x0000002500057c82 */ /* 0x000fe20008000000 */
[----:B------:R-:W-:Y:S01]  /*1530*/  UMOV UR7, 0x80000020 ;  /* 0x8000002000077882 */ /* 0x000fe20000000000 */
[----:B-12---:R-:W-:Y:S01]  /*1540*/  VIADD R4, R41, 0x2 ;  /* 0x0000000229047836 */ /* 0x006fe20000000000 */
[----:B------:R-:W-:-:S06]  /*1550*/  UMOV UR11, 0x80000020 ;  /* 0x80000020000b7882 */ /* 0x000fcc0000000000 */
        /* <DEDUP_REMOVED lines=9> */
[----:B------:R-:W-:Y:S01]  /*15f0*/  UIADD3 UR10, UR12, 0x200, URZ ;  /* 0x000002000c0a7890 */ /* 0x000fe2000fffe03f */
[----:B------:R-:W-:Y:S01]  /*1600*/  R2UR UR8, R4 ;  /* 0x00000000040872ca */ /* 0x000fe200000e0000 */
[----:B------:R-:W-:-:S02]  /*1610*/  WARPGROUP.DEPBAR.LE gsb0, 0x0 ;  /* 0x00008000000079c5 */ /* 0x000fc40000010000 */
        /* <DEDUP_REMOVED lines=16> */
[----:B------:R-:W-:Y:S02]  /*1720*/  UIADD3 UR10, UR12, 0x2, URZ ;  /* 0x000000020c0a7890 */ /* 0x000fe4000fffe03f */
[----:B------:R-:W-:Y:S01]  /*1730*/  UIADD3 UR12, UR12, 0x202, URZ ;  /* 0x000002020c0c7890 */ /* 0x000fe2000fffe03f */
[----:B------:R-:W-:Y:S02]  /*1740*/  WARPGROUP.DEPBAR.LE gsb0, 0x0 ;  /* 0x00008000000079c5 */ /* 0x000fe40000010000 */
[----:B0-----:R-:W-:-:S06]  /*1750*/  WARPGROUP.ARRIVE ;  /* 0x00000000000079c5 */ /* 0x001fcc0000000000 */
[----:B------:R-:W-:Y:S03]  /*1760*/  QGMMA.64x32x32.F32.E4M3.E4M3 R24, gdesc[UR36], RZ, !UPT, gsb0 ;  /* 0x00600000241879f3 */ /* 0x000fe6000c0008ff */
        /* <DEDUP_REMOVED lines=26> */
.L_x_13091:
        /* <DEDUP_REMOVED lines=8> */
[----:B------:R-:W-:Y:S02]  /*1990*/  VIADD R32, R157, UR50 ;  /* 0x000000329d207c36 */ /* 0x000fe40008000000 */
[----:B------:R-:W-:Y:S01]  /*19a0*/  FMUL.FTZ R12, R0, R112 ;  /* 0x00000070000c7220 */ /* 0x000fe20000410000 */
[----:B------:R-:W-:-:S02]  /*19b0*/  IMAD.U32 R93, RZ, RZ, UR51 ;  /* 0x00000033ff5d7e24 */ /* 0x000fc4000f8e00ff */
[C---:B------:R-:W-:Y:S01]  /*19c0*/  FMUL.FTZ R6, R0.reuse, R106 ;  /* 0x0000006a00067220 */ /* 0x040fe20000410000 */
[C---:B------:R-:W-:Y:S01]  /*19d0*/  FMUL.FTZ R13, R0.reuse, R113 ;  /* 0x00000071000d7220 */ /* 0x040fe20000410000 */
[C---:B------:R-:W-:Y:S01]  /*19e0*/  FMUL.FTZ R7, R0.reuse, R107 ;  /* 0x0000006b00077220 */ /* 0x040fe20000410000 */
[----:B------:R-:W1:Y:S01]  /*19f0*/  MUFU.TANH R5, R5 ;  /* 0x0000000500057308 */ /* 0x000e620000002400 */
[----:B------:R-:W-:Y:S02]  /*1a00*/  IMAD R32, R93, -0xa0, R32 ;  /* 0xffffff605d207824 */ /* 0x000fe400078e0220 */
[C---:B------:R-:W-:Y:S01]  /*1a10*/  FMUL.FTZ R20, R0.reuse, R116 ;  /* 0x0000007400147220 */ /* 0x040fe20000410000 */
[C---:B------:R-:W-:Y:S01]  /*1a20*/  FMUL.FTZ R10, R0.reuse, R110 ;  /* 0x0000006e000a7220 */ /* 0x040fe20000410000 */
[C---:B------:R-:W-:Y:S01]  /*1a30*/  FMUL.FTZ R21, R0.reuse, R117 ;  /* 0x0000007500157220 */ /* 0x040fe20000410000 */
[----:B------:R-:W-:Y:S01]  /*1a40*/  FMUL.FTZ R11, R0, R111 ;  /* 0x0000006f000b7220 */ /* 0x000fe20000410000 */
[----:B------:R-:W-:Y:S01]  /*1a50*/  ISETP.GT.AND P4, PT, R32, RZ, PT ;  /* 0x000000ff2000720c */ /* 0x000fe20003f84270 */
[----:B------:R-:W-:Y:S01]  /*1a60*/  FMUL.FTZ R43, R0, R88 ;  /* 0x00000058002b7220 */ /* 0x000fe20000410000 */
[----:B------:R-:W2:Y:S01]  /*1a70*/  MUFU.TANH R8, R8 ;  /* 0x0000000800087308 */ /* 0x000ea20000002400 */
[----:B------:R-:W-:Y:S01]  /*1a80*/  ISETP.GT.AND P3, PT, R32, 0x1, PT ;  /* 0x000000012000780c */ /* 0x000fe20003f64270 */
[----:B------:R-:W-:Y:S01]  /*1a90*/  FMUL.FTZ R49, R0, R94 ;  /* 0x0000005e00317220 */ /* 0x000fe20000410000 */
[----:B------:R-:W-:Y:S01]  /*1aa0*/  ISETP.GT.AND P2, PT, R32, 0x8, PT ;  /* 0x000000082000780c */ /* 0x000fe20003f44270 */
[----:B------:R-:W-:Y:S01]  /*1ab0*/  FMUL.FTZ R14, R0, R114 ;  /* 0x00000072000e7220 */ /* 0x000fe20000410000 */
[----:B0-----:R-:W-:Y:S01]  /*1ac0*/  FSEL R4, R4, -INF , P4 ;  /* 0xff80000004047808 */ /* 0x001fe20002000000 */
[----:B------:R-:W-:Y:S01]  /*1ad0*/  FMUL.FTZ R44, R0, R89 ;  /* 0x00000059002c7220 */ /* 0x000fe20000410000 */
[----:B------:R-:W-:Y:S01]  /*1ae0*/  ISETP.GT.AND P1, PT, R32, 0x9, PT ;  /* 0x000000092000780c */ /* 0x000fe20003f24270 */
[----:B------:R-:W0:Y:S01]  /*1af0*/  MUFU.TANH R9, R9 ;  /* 0x0000000900097308 */ /* 0x000e220000002400 */
[----:B-1----:R-:W-:Y:S01]  /*1b00*/  FSEL R5, R5, -INF , P3 ;  /* 0xff80000005057808 */ /* 0x002fe20001800000 */
[----:B------:R-:W-:Y:S01]  /*1b10*/  FMUL.FTZ R15, R0, R115 ;  /* 0x00000073000f7220 */ /* 0x000fe20000410000 */
[----:B------:R-:W-:Y:S01]  /*1b20*/  ISETP.GT.AND P6, PT, R32, 0x10, PT ;  /* 0x000000102000780c */ /* 0x000fe20003fc4270 */
[----:B------:R-:W-:Y:S01]  /*1b30*/  FMUL.FTZ R41, R0, R118 ;  /* 0x0000007600297220 */ /* 0x000fe20000410000 */
[----:B------:R-:W-:Y:S01]  /*1b40*/  FMNMX.FTZ R93, R4, R5, !PT ;  /* 0x00000005045d7209 */ /* 0x000fe20007810000 */
[----:B------:R-:W-:Y:S01]  /*1b50*/  FMUL.FTZ R42, R0, R119 ;  /* 0x00000077002a7220 */ /* 0x000fe20000410000 */
[----:B------:R-:W-:Y:S01]  /*1b60*/  ISETP.GT.AND P5, PT, R32, 0x11, PT ;  /* 0x000000112000780c */ /* 0x000fe20003fa4270 */
[----:B------:R-:W1:Y:S01]  /*1b70*/  MUFU.TANH R12, R12 ;  /* 0x0000000c000c7308 */ /* 0x000e620000002400 */
[----:B--2---:R-:W-:Y:S01]  /*1b80*/  FSEL R8, R8, -INF , P2 ;  /* 0xff80000008087808 */ /* 0x004fe20001000000 */
[C---:B------:R-:W-:Y:S01]  /*1b90*/  FMUL.FTZ R51, R0.reuse, R96 ;  /* 0x0000006000337220 */ /* 0x040fe20000410000 */
[C---:B------:R-:W-:Y:S01]  /*1ba0*/  FMUL.FTZ R45, R0.reuse, R90 ;  /* 0x0000005a002d7220 */ /* 0x040fe20000410000 */
[----:B------:R-:W-:Y:S01]  /*1bb0*/  FMUL.FTZ R52, R0, R97 ;  /* 0x0000006100347220 */ /* 0x000fe20000410000 */
[----:B------:R-:W-:Y:S01]  /*1bc0*/  FMNMX.FTZ R94, R8, R93, !PT ;  /* 0x0000005d085e7209 */ /* 0x000fe20007810000 */
[C---:B------:R-:W-:Y:S01]  /*1bd0*/  FMUL.FTZ R46, R0.reuse, R91 ;  /* 0x0000005b002e7220 */ /* 0x040fe20000410000 */
[C---:B------:R-:W-:Y:S01]  /*1be0*/  FMUL.FTZ R89, R0.reuse, R100 ;  /* 0x0000006400597220 */ /* 0x040fe20000410000 */
[----:B------:R-:W2:Y:S01]  /*1bf0*/  MUFU.TANH R6, R6 ;  /* 0x0000000600067308 */ /* 0x000ea20000002400 */
[----:B0-----:R-:W-:Y:S01]  /*1c00*/  FSEL R9, R9, -INF , P1 ;  /* 0xff80000009097808 */ /* 0x001fe20000800000 */
[C---:B------:R-:W-:Y:S01]  /*1c10*/  FMUL.FTZ R88, R0.reuse, R101 ;  /* 0x0000006500587220 */ /* 0x040fe20000410000 */
[C---:B------:R-:W-:Y:S01]  /*1c20*/  FMUL.FTZ R50, R0.reuse, R95 ;  /* 0x0000005f00327220 */ /* 0x040fe20000410000 */
[C---:B------:R-:W-:Y:S01]  /*1c30*/  FMUL.FTZ R72, R0.reuse, R72 ;  /* 0x0000004800487220 */ /* 0x040fe20000410000 */
[----:B------:R-:W-:Y:S01]  /*1c40*/  FMNMX.FTZ R93, R9, R94, !PT ;  /* 0x0000005e095d7209 */ /* 0x000fe20007810000 */
[C---:B------:R-:W-:Y:S01]  /*1c50*/  FMUL.FTZ R53, R0.reuse, R98 ;  /* 0x0000006200357220 */ /* 0x040fe20000410000 */
[----:B------:R-:W-:Y:S01]  /*1c60*/  FMUL.FTZ R73, R0, R73 ;  /* 0x0000004900497220 */ /* 0x000fe20000410000 */
[----:B------:R-:W0:Y:S01]  /*1c70*/  MUFU.TANH R13, R13 ;  /* 0x0000000d000d7308 */ /* 0x000e220000002400 */
[----:B-1----:R-:W-:Y:S01]  /*1c80*/  FSEL R12, R12, -INF , P6 ;  /* 0xff8000000c0c7808 */ /* 0x002fe20003000000 */
[C---:B------:R-:W-:Y:S01]  /*1c90*/  FMUL.FTZ R54, R0.reuse, R99 ;  /* 0x0000006300367220 */ /* 0x040fe20000410000 */
[C---:B------:R-:W-:Y:S01]  /*1ca0*/  FMUL.FTZ R76, R0.reuse, R76 ;  /* 0x0000004c004c7220 */ /* 0x040fe20000410000 */
[----:B------:R-:W-:Y:S01]  /*1cb0*/  FMUL.FTZ R90, R0, R102 ;  /* 0x00000066005a7220 */ /* 0x000fe20000410000 */
[----:B------:R-:W-:Y:S01]  /*1cc0*/  FMNMX.FTZ R94, R12, R93, !PT ;  /* 0x0000005d0c5e7209 */ /* 0x000fe20007810000 */
[C---:B------:R-:W-:Y:S01]  /*1cd0*/  FMUL.FTZ R77, R0.reuse, R77 ;  /* 0x0000004d004d7220 */ /* 0x040fe20000410000 */
[----:B------:R-:W-:Y:S01]  /*1ce0*/  FMUL.FTZ R91, R0, R103 ;  /* 0x00000067005b7220 */ /* 0x000fe20000410000 */
        /* <DEDUP_REMOVED lines=15> */
[C---:B------:R-:W-:Y:S01]  /*1de0*/  FMUL.FTZ R82, R0.reuse, R82 ;  /* 0x0000005200527220 */ /* 0x040fe20000410000 */
[----:B------:R-:W0:Y:S01]  /*1df0*/  MUFU.TANH R10, R10 ;  /* 0x0000000a000a7308 */ /* 0x000e220000002400 */
[----:B-1----:R-:W-:Y:S01]  /*1e00*/  FSEL R7, R7, -INF , P3 ;  /* 0xff80000007077808 */ /* 0x002fe20001800000 */
[----:B------:R-:W-:Y:S01]  /*1e10*/  FMUL.FTZ R57, R0, R57 ;  /* 0x0000003900397220 */ /* 0x000fe20000410000 */
[----:B------:R-:W-:Y:S01]  /*1e20*/  ISETP.GT.AND P3, PT, R32, 0x19, PT ;  /* 0x000000192000780c */ /* 0x000fe20003f64270 */
[C---:B------:R-:W-:Y:S01]  /*1e30*/  FMUL.FTZ R83, R0.reuse, R83 ;  /* 0x0000005300537220 */ /* 0x040fe20000410000 */
[C---:B------:R-:W-:Y:S01]  /*1e40*/  FMUL.FTZ R60, R0.reuse, R60 ;  /* 0x0000003c003c7220 */ /* 0x040fe20000410000 */
[C---:B------:R-:W-:Y:S01]  /*1e50*/  FMUL.FTZ R86, R0.reuse, R86 ;  /* 0x0000005600567220 */ /* 0x040fe20000410000 */
        /* <DEDUP_REMOVED lines=43> */
[----:B------:R-:W-:Y:S01]  /*2110*/  FMUL.FTZ R107, R0, R38 ;  /* 0x00000026006b7220 */ /* 0x000fe20000410000 */
[----:B------:R-:W-:Y:S01]  /*2120*/  ISETP.GT.AND P6, PT, R32, 0x28, PT ;  /* 0x000000282000780c */ /* 0x000fe20003fc4270 */
[----:B------:R-:W-:Y:S01]  /*2130*/  ULDC UR6, c[0x0][0x988] ;  /* 0x0002620000067ab9 */ /* 0x000fe20000000800 */
[----:B------:R-:W-:Y:S01]  /*2140*/  P2R R120, PR, RZ, 0x1 ;  /* 0x00000001ff787803 */ /* 0x000fe20000000000 */
[----:B------:R-:W-:Y:S01]  /*2150*/  FMUL.FTZ R104, R0, R35 ;  /* 0x0000002300687220 */ /* 0x000fe20000410000 */
[----:B------:R-:W-:Y:S01]  /*2160*/  MOV R99, UR6 ;  /* 0x0000000600637c02 */ /* 0x000fe20008000f00 */
[----:B------:R-:W1:Y:S01]  /*2170*/  MUFU.TANH R47, R47 ;  /* 0x0000002f002f7308 */ /* 0x000e620000002400 */
[----:B--2---:R-:W-:Y:S01]  /*2180*/  FSEL R44, R44, -INF , P1 ;  /* 0xff8000002c2c7808 */ /* 0x004fe20000800000 */
[----:B------:R-:W-:Y:S01]  /*2190*/  FMUL.FTZ R106, R0, R39 ;  /* 0x00000027006a7220 */ /* 0x000fe20000410000 */
[----:B------:R-:W-:Y:S01]  /*21a0*/  VIADD R3, R3, 0x13240 ;  /* 0x0001324003037836 */ /* 0x000fe20000000000 */
[----:B------:R-:W-:Y:S01]  /*21b0*/  UISETP.GE.AND UP0, UPT, UR50, 0xa1, UPT ;  /* 0x000000a13200788c */ /* 0x000fe2000bf06270 */
[----:B------:R-:W-:-:S03]  /*21c0*/  FMNMX.FTZ R94, R44, R93, !PT ;  /* 0x0000005d2c5e7209 */ /* 0x000fc60007810000 */
[----:B------:R-:W2:Y:S01]  /*21d0*/  MUFU.TANH R41, R41 ;  /* 0x0000002900297308 */ /* 0x000ea20000002400 */
[----:B0-----:R-:W-:Y:S02]  /*21e0*/  FSEL R15, R15, -INF , P5 ;  /* 0xff8000000f0f7808 */ /* 0x001fe40002800000 */
[----:B------:R-:W-:Y:S02]  /*21f0*/  ISETP.GT.AND P5, PT, R32, 0x29, PT ;  /* 0x000000292000780c */ /* 0x000fe40003fa4270 */
[----:B------:R-:W-:-:S03]  /*2200*/  PRMT R40, R40, 0x654, R3 ;  /* 0x0000065428287816 */ /* 0x000fc60000000003 */
[----:B------:R-:W0:Y:S01]  /*2210*/  MUFU.TANH R48, R48 ;  /* 0x0000003000307308 */ /* 0x000e220000002400 */
[----:B-1----:R-:W-:Y:S01]  /*2220*/  FSEL R47, R47, -INF , P6 ;  /* 0xff8000002f2f7808 */ /* 0x002fe20003000000 */
[----:B------:R1:W-:Y:S03]  /*2230*/  SYNCS.ARRIVE.TRANS64.RED.A1T0 RZ, [R40+URZ], RZ ;  /* 0x000000ff28ff79a7 */ /* 0x0003e6000810043f */
[----:B------:R-:W-:-:S03]  /*2240*/  FMNMX.FTZ R93, R47, R94, !PT ;  /* 0x0000005e2f5d7209 */ /* 0x000fc60007810000 */
[----:B------:R-:W3:Y:S01]  /*2250*/  MUFU.TANH R42, R42 ;  /* 0x0000002a002a7308 */ /* 0x000ee20000002400 */
[----:B--2---:R-:W-:Y:S02]  /*2260*/  FSEL R41, R41, -INF , P4 ;  /* 0xff80000029297808 */ /* 0x004fe40002000000 */
[----:B------:R-:W-:-:S05]  /*2270*/  ISETP.GT.AND P4, PT, R32, 0x30, PT ;  /* 0x000000302000780c */ /* 0x000fca0003f84270 */
[----:B------:R-:W2:Y:S01]  /*2280*/  MUFU.TANH R51, R51 ;  /* 0x0000003300337308 */ /* 0x000ea20000002400 */
[----:B0-----:R-:W-:-:S04]  /*2290*/  FSEL R48, R48, -INF , P5 ;  /* 0xff80000030307808 */ /* 0x001fc80002800000 */
[----:B------:R-:W-:-:S03]  /*22a0*/  FMNMX.FTZ R94, R48, R93, !PT ;  /* 0x0000005d305e7209 */ /* 0x000fc60007810000 */
[----:B------:R-:W0:Y:S01]  /*22b0*/  MUFU.TANH R45, R45 ;  /* 0x0000002d002d7308 */ /* 0x000e220000002400 */
[----:B---3--:R-:W-:Y:S02]  /*22c0*/  FSEL R42, R42, -INF , P3 ;  /* 0xff8000002a2a7808 */ /* 0x008fe40001800000 */
[----:B------:R-:W-:-:S05]  /*22d0*/  ISETP.GT.AND P3, PT, R32, 0x31, PT ;  /* 0x000000312000780c */ /* 0x000fca0003f64270 */
[----:B------:R-:W3:Y:S01]  /*22e0*/  MUFU.TANH R52, R52 ;  /* 0x0000003400347308 */ /* 0x000ee20000002400 */
[----:B--2---:R-:W-:-:S04]  /*22f0*/  FSEL R51, R51, -INF , P4 ;  /* 0xff80000033337808 */ /* 0x004fc80002000000 */
[----:B------:R-:W-:-:S03]  /*2300*/  FMNMX.FTZ R93, R51, R94, !PT ;  /* 0x0000005e335d7209 */ /* 0x000fc60007810000 */
[----:B------:R-:W2:Y:S01]  /*2310*/  MUFU.TANH R46, R46 ;  /* 0x0000002e002e7308 */ /* 0x000ea20000002400 */
[----:B0-----:R-:W-:Y:S02]  /*2320*/  FSEL R45, R45, -INF , P2 ;  /* 0xff8000002d2d7808 */ /* 0x001fe40001000000 */
[----:B------:R-:W-:-:S05]  /*2330*/  ISETP.GT.AND P2, PT, R32, 0x38, PT ;  /* 0x000000382000780c */ /* 0x000fca0003f44270 */
[----:B------:R-:W0:Y:S01]  /*2340*/  MUFU.TANH R89, R89 ;  /* 0x0000005900597308 */ /* 0x000e220000002400 */
[----:B---3--:R-:W-:-:S04]  /*2350*/  FSEL R52, R52, -INF , P3 ;  /* 0xff80000034347808 */ /* 0x008fc80001800000 */
        /* <DEDUP_REMOVED lines=152> */
[----:B---3--:R-:W-:-:S04]  /*2ce0*/  FSEL R102, R37, -INF , P1 ;  /* 0xff80000025667808 */ /* 0x008fc80000800000 */
[----:B------:R-:W-:-:S03]  /*2cf0*/  FMNMX.FTZ R25, R102, R25, !PT ;  /* 0x0000001966197209 */ /* 0x000fc60007810000 */
[----:B------:R-:W3:Y:S01]  /*2d00*/  MUFU.TANH R105, R105 ;  /* 0x0000006900697308 */ /* 0x000ee20000002400 */
[----:B--2---:R-:W-:Y:S01]  /*2d10*/  FSEL R103, R103, -INF , P6 ;  /* 0xff80000067677808 */ /* 0x004fe20003000000 */
[----:B------:R-:W2:Y:S06]  /*2d20*/  SHFL.BFLY PT, R24, R25, 0x2, 0x1f ;  /* 0x0c401f0019187f89 */ /* 0x000eac00000e0000 */
[----:B------:R-:W4:Y:S01]  /*2d30*/  MUFU.TANH R104, R104 ;  /* 0x0000006800687308 */ /* 0x000f220000002400 */
[----:B0-----:R-:W-:-:S07]  /*2d40*/  FSEL R101, R101, -INF , P5 ;  /* 0xff80000065657808 */ /* 0x001fce0002800000 */
[----:B------:R-:W0:Y:S01]  /*2d50*/  MUFU.TANH R107, R107 ;  /* 0x0000006b006b7308 */ /* 0x000e220000002400 */
[----:B---3--:R-:W-:-:S07]  /*2d60*/  FSEL R105, R105, -INF , P4 ;  /* 0xff80000069697808 */ /* 0x008fce0002000000 */
[----:B------:R-:W3:Y:S01]  /*2d70*/  MUFU.TANH R106, R106 ;  /* 0x0000006a006a7308 */ /* 0x000ee20000002400 */
[----:B----4-:R-:W-:Y:S02]  /*2d80*/  FSEL R104, R104, -INF , P3 ;  /* 0xff80000068687808 */ /* 0x010fe40001800000 */
[----:B--2---:R-:W-:Y:S02]  /*2d90*/  FMNMX.FTZ R24, R25, R24, !PT ;  /* 0x0000001819187209 */ /* 0x004fe40007810000 */
[----:B------:R-:W-:-:S03]  /*2da0*/  FMNMX.FTZ R25, R6, R7, !PT ;  /* 0x0000000706197209 */ /* 0x000fc60007810000 */
[----:B------:R-:W2:Y:S01]  /*2db0*/  SHFL.BFLY PT, R29, R24, 0x1, 0x1f ;  /* 0x0c201f00181d7f89 */ /* 0x000ea200000e0000 */
[----:B0-----:R-:W-:Y:S02]  /*2dc0*/  FSEL R107, R107, -INF , P2 ;  /* 0xff8000006b6b7808 */ /* 0x001fe40001000000 */
[----:B---3--:R-:W-:Y:S02]  /*2dd0*/  FSEL R106, R106, -INF , P1 ;  /* 0xff8000006a6a7808 */ /* 0x008fe40000800000 */
[----:B--2---:R-:W-:Y:S02]  /*2de0*/  FMNMX.FTZ R56, R24, R29, !PT ;  /* 0x0000001d18387209 */ /* 0x004fe40007810000 */
        /* <DEDUP_REMOVED lines=37> */
[----:B------:R-:W-:-:S02]  /*3040*/  FMNMX.FTZ R31, R54, R31, !PT ;  /* 0x0000001f361f7209 */ /* 0x000fc40007810000 */
[----:B------:R-:W-:Y:S02]  /*3050*/  MUFU.EX2 R30, R51 ;  /* 0x00000033001e7308 */ /* 0x000fe40000000800 */
[----:B------:R-:W-:-:S04]  /*3060*/  FMNMX.FTZ R32, R90, R31, !PT ;  /* 0x0000001f5a207209 */ /* 0x000fc80007810000 */
[----:B------:R-:W-:Y:S01]  /*3070*/  FMNMX.FTZ R33, R91, R32, !PT ;  /* 0x000000205b217209 */ /* 0x000fe20007810000 */
[----:B------:R-:W-:-:S01]  /*3080*/  FFMA.FTZ R32, R89, UR6, -R99 ;  /* 0x0000000659207c23 */ /* 0x000fc20008010863 */
        /* <DEDUP_REMOVED lines=8> */
[----:B------:R-:W-:Y:S01]  /*3110*/  FMNMX.FTZ R37, R83, R34, !PT ;  /* 0x0000002253257209 */ /* 0x000fe20007810000 */
[----:B------:R-:W-:-:S01]  /*3120*/  FFMA.FTZ R34, R73, UR6, -R99 ;  /* 0x0000000649227c23 */ /* 0x000fc20008010863 */
[----:B------:R-:W-:Y:S01]  /*3130*/  MUFU.EX2 R33, R72 ;  /* 0x0000004800217308 */ /* 0x000fe20000000800 */
[----:B0-----:R-:W-:Y:S02]  /*3140*/  F2FP.SATFINITE.E4M3.F32.PACK_AB_MERGE_C R152, R9, R8, RZ ;  /* 0x000000080998723e */ /* 0x001fe400048070ff */
[----:B------:R-:W-:Y:S02]  /*3150*/  FMNMX.FTZ R36, R86, R37, !PT ;  /* 0x0000002556247209 */ /* 0x000fe40007810000 */
[----:B------:R-:W-:Y:S02]  /*3160*/  F2FP.SATFINITE.E4M3.F32.PACK_AB_MERGE_C R152, R5, R4, R152 ;  /* 0x000000040598723e */ /* 0x000fe40004807098 */
[----:B------:R-:W-:Y:S01]  /*3170*/  FMNMX.FTZ R37, R87, R36, !PT ;  /* 0x0000002457257209 */ /* 0x000fe20007810000 */
[----:B------:R-:W-:-:S01]  /*3180*/  FFMA.FTZ R36, R76, UR6, -R99 ;  /* 0x000000064c247c23 */ /* 0x000fc20008010863 */
[----:B------:R-:W-:Y:S01]  /*3190*/  MUFU.EX2 R13, R13 ;  /* 0x0000000d000d7308 */ /* 0x000fe20000000800 */
[----:B------:R-:W-:-:S01]  /*31a0*/  FFMA.FTZ R76, R57, UR6, -R99 ;  /* 0x00000006394c7c23 */ /* 0x000fc20008010863 */
[----:B------:R-:W-:Y:S01]  /*31b0*/  FMNMX.FTZ R38, R64, R37, !PT ;  /* 0x0000002540267209 */ /* 0x000fe20007810000 */
[----:B------:R-:W-:-:S03]  /*31c0*/  FFMA.FTZ R57, R94, UR6, -R99 ;  /* 0x000000065e397c23 */ /* 0x000fc60008010863 */
[----:B------:R-:W-:Y:S02]  /*31d0*/  FMNMX.FTZ R37, R59, R38, !PT ;  /* 0x000000263b257209 */ /* 0x000fe40007810000 */
[----:B------:R-:W-:Y:S02]  /*31e0*/  MUFU.EX2 R20, R20 ;  /* 0x0000001400147308 */ /* 0x000fe40000000800 */
[----:B------:R-:W-:-:S04]  /*31f0*/  FMNMX.FTZ R38, R62, R37, !PT ;  /* 0x000000253e267209 */ /* 0x000fc80007810000 */
[----:B------:R-:W-:Y:S02]  /*3200*/  FMNMX.FTZ R37, R63, R38, !PT ;  /* 0x000000263f257209 */ /* 0x000fe40007810000 */
[----:B------:R-:W0:Y:S02]  /*3210*/  MUFU.EX2 R21, R21 ;  /* 0x0000001500157308 */ /* 0x000e240000000800 */
[----:B------:R-:W-:-:S04]  /*3220*/  FMNMX.FTZ R38, R66, R37, !PT ;  /* 0x0000002542267209 */ /* 0x000fc80007810000 */
[----:B------:R-:W-:Y:S01]  /*3230*/  FMNMX.FTZ R43, R67, R38, !PT ;  /* 0x00000026432b7209 */ /* 0x000fe20007810000 */
[----:B------:R-:W-:-:S01]  /*3240*/  FFMA.FTZ R38, R81, UR6, -R99 ;  /* 0x0000000651267c23 */ /* 0x000fc20008010863 */
[----:B------:R-:W-:Y:S01]  /*3250*/  IMAD.U32 R81, RZ, RZ, UR6 ;  /* 0x00000006ff517e24 */ /* 0x000fe2000f8e00ff */
[----:B------:R2:W-:Y:S01]  /*3260*/  MUFU.EX2 R37, R80 ;  /* 0x0000005000257308 */ /* 0x0005e20000000800 */
[----:B------:R-:W-:-:S04]  /*3270*/  FMNMX.FTZ R44, R70, R43, !PT ;  /* 0x0000002b462c7209 */ /* 0x000fc80007810000 */
[----:B------:R-:W-:-:S03]  /*3280*/  FMNMX.FTZ R43, R71, R44, !PT ;  /* 0x0000002c472b7209 */ /* 0x000fc60007810000 */
[----:B------:R-:W-:Y:S01]  /*3290*/  MUFU.EX2 R24, R24 ;  /* 0x0000001800187308 */ /* 0x000fe20000000800 */
[----:B------:R-:W-:Y:S01]  /*32a0*/  FMNMX.FTZ R44, R26, R43, !PT ;  /* 0x0000002b1a2c7209 */ /* 0x000fe20007810000 */
[----:B--2---:R-:W-:Y:S01]  /*32b0*/  FFMA.FTZ R80, R92, UR6, -R99 ;  /* 0x000000065c507c23 */ /* 0x004fe20008010863 */
[----:B0-----:R-:W-:Y:S02]  /*32c0*/  F2FP.SATFINITE.E4M3.F32.PACK_AB_MERGE_C R154, R21, R20, RZ ;  /* 0x00000014159a723e */ /* 0x001fe400048070ff */
[----:B------:R-:W-:Y:S02]  /*32d0*/  FMNMX.FTZ R44, R27, R44, !PT ;  /* 0x0000002c1b2c7209 */ /* 0x000fe40007810000 */
[----:B------:R-:W-:Y:S01]  /*32e0*/  F2FP.SATFINITE.E4M3.F32.PACK_AB_MERGE_C R154, R13, R12, R154 ;  /* 0x0000000c0d9a723e */ /* 0x000fe2000480709a */
[----:B------:R-:W-:Y:S01]  /*32f0*/  MUFU.EX2 R25, R25 ;  /* 0x0000001900197308 */ /* 0x000fe20000000800 */
[----:B------:R-:W-:-:S04]  /*3300*/  FMNMX.FTZ R48, R103, R44, !PT ;  /* 0x0000002c67307209 */ /* 0x000fc80007810000 */
[----:B------:R-:W-:-:S03]  /*3310*/  FMNMX.FTZ R48, R101, R48, !PT ;  /* 0x0000003065307209 */ /* 0x000fc60007810000 */
[----:B------:R0:W-:Y:S01]  /*3320*/  MUFU.EX2 R28, R47 ;  /* 0x0000002f001c7308 */ /* 0x0001e20000000800 */
[----:B------:R-:W-:-:S04]  /*3330*/  FMNMX.FTZ R51, R105, R48, !PT ;  /* 0x0000003069337209 */ /* 0x000fc80007810000 */
[----:B------:R-:W-:-:S03]  /*3340*/  FMNMX.FTZ R48, R104, R51, !PT ;  /* 0x0000003368307209 */ /* 0x000fc60007810000 */
[----:B------:R-:W2:Y:S01]  /*3350*/  MUFU.EX2 R29, R29 ;  /* 0x0000001d001d7308 */ /* 0x000ea20000000800 */
[----:B------:R-:W-:Y:S01]  /*3360*/  FMNMX.FTZ R51, R107, R48, !PT ;  /* 0x000000306b337209 */ /* 0x000fe20007810000 */
[----:B0-----:R-:W-:-:S03]  /*3370*/  FFMA.FTZ R47, R93, UR6, -R99 ;  /* 0x000000065d2f7c23 */ /* 0x001fc60008010863 */
[----:B------:R-:W-:Y:S01]  /*3380*/  FMNMX.FTZ R72, R106, R51, !PT ;  /* 0x000000336a487209 */ /* 0x000fe20007810000 */
[----:B------:R-:W-:-:S01]  /*3390*/  FFMA.FTZ R51, R60, UR6, -R99 ;  /* 0x000000063c337c23 */ /* 0x000fc20008010863 */
[--C-:B------:R-:W-:Y:S01]  /*33a0*/  FFMA.FTZ R60, R65, UR6, -R99.reuse ;  /* 0x00000006413c7c23 */ /* 0x100fe20008010863 */
[----:B------:R-:W-:-:S01]  /*33b0*/  FFMA.FTZ R65, R58, UR6, -R99 ;  /* 0x000000063a417c23 */ /* 0x000fc20008010863 */
[----:B------:R-:W-:Y:S01]  /*33c0*/  MUFU.EX2 R44, R85 ;  /* 0x00000055002c7308 */ /* 0x000fe20000000800 */
[----:B------:R-:W0:Y:S07]  /*33d0*/  SHFL.BFLY PT, R73, R72, 0x2, 0x1f ;  /* 0x0c401f0048497f89 */ /* 0x000e2e00000e0000 */
[----:B------:R3:W-:Y:S01]  /*33e0*/  MUFU.EX2 R31, R52 ;  /* 0x00000034001f7308 */ /* 0x0007e20000000800 */
[----:B--2---:R-:W-:-:S04]  /*33f0*/  F2FP.SATFINITE.E4M3.F32.PACK_AB_MERGE_C R148, R29, R28, RZ ;  /* 0x0000001c1d94723e */ /* 0x004fc800048070ff */
[----:B------:R-:W-:-:S03]  /*3400*/  F2FP.SATFINITE.E4M3.F32.PACK_AB_MERGE_C R148, R25, R24, R148 ;  /* 0x000000181994723e */ /* 0x000fc60004807094 */
[----:B------:R-:W-:Y:S01]  /*3410*/  MUFU.EX2 R32, R32 ;  /* 0x0000002000207308 */ /* 0x000fe20000000800 */
[----:B---3--:R-:W-:-:S01]  /*3420*/  FFMA.FTZ R52, R61, UR6, -R99 ;  /* 0x000000063d347c23 */ /* 0x008fc20008010863 */
[--C-:B------:R-:W-:Y:S01]  /*3430*/  FFMA.FTZ R61, R68, UR6, -R99.reuse ;  /* 0x00000006443d7c23 */ /* 0x100fe20008010863 */
[----:B------:R-:W-:-:S01]  /*3440*/  FFMA.FTZ R68, R69, UR6, -R99 ;  /* 0x0000000645447c23 */ /* 0x000fc20008010863 */
[----:B------:R-:W-:-:S04]  /*3450*/  FFMA.FTZ R69, R96, UR6, -R99 ;  /* 0x0000000660457c23 */ /* 0x000fc80008010863 */
[----:B------:R-:W-:Y:S01]  /*3460*/  MUFU.EX2 R35, R35 ;  /* 0x0000002300237308 */ /* 0x000fe20000000800 */
[----:B0-----:R-:W-:Y:S01]  /*3470*/  FMNMX.FTZ R77, R72, R73, !PT ;  /* 0x00000049484d7209 */ /* 0x001fe20007810000 */
[--C-:B------:R-:W-:Y:S01]  /*3480*/  FFMA.FTZ R72, R95, UR6, -R99.reuse ;  /* 0x000000065f487c23 */ /* 0x100fe20008010863 */
[----:B------:R-:W-:-:S03]  /*3490*/  FFMA.FTZ R73, R98, UR6, -R99 ;  /* 0x0000000662497c23 */ /* 0x000fc60008010863 */
[----:B------:R-:W0:Y:S02]  /*34a0*/  SHFL.BFLY PT, R58, R77, 0x1, 0x1f ;  /* 0x0c201f004d3a7f89 */ /* 0x000e2400000e0000 */
[----:B------:R-:W-:Y:S08]  /*34b0*/  MUFU.EX2 R34, R34 ;  /* 0x0000002200227308 */ /* 0x000ff00000000800 */
[----:B------:R-:W-:Y:S08]  /*34c0*/  MUFU.EX2 R36, R36 ;  /* 0x0000002400247308 */ /* 0x000ff00000000800 */
[----:B------:R-:W-:Y:S01]  /*34d0*/  MUFU.EX2 R39, R39 ;  /* 0x0000002700277308 */ /* 0x000fe20000000800 */
[----:B0-----:R-:W-:Y:S01]  /*34e0*/  FMNMX.FTZ R58, R77, R58, !PT ;  /* 0x0000003a4d3a7209 */ /* 0x001fe20007810000 */
[----:B------:R-:W-:-:S06]  /*34f0*/  FFMA.FTZ R77, R100, UR6, -R99 ;  /* 0x00000006644d7c23 */ /* 0x000fcc0008010863 */
[----:B------:R-:W-:Y:S01]  /*3500*/  MUFU.EX2 R38, R38 ;  /* 0x0000002600267308 */ /* 0x000fe20000000800 */
        /* <DEDUP_REMOVED lines=29> */
[----:B------:R-:W-:Y:S01]  /*36e0*/  FADD.FTZ R82, R8, R87 ;  /* 0x0000005708527221 */ /* 0x000fe20000010000 */
[----:B------:R-:W-:-:S01]  /*36f0*/  FFMA.FTZ R49, R49, UR6, -R88 ;  /* 0x0000000631317c23 */ /* 0x000fc20008010858 */
[--C-:B-1----:R-:W-:Y:S01]  /*3700*/  FFMA.FTZ R40, R59, UR6, -R88.reuse ;  /* 0x000000063b287c23 */ /* 0x102fe20008010858 */
[----:B------:R-:W-:-:S01]  /*3710*/  FFMA.FTZ R59, R62, UR6, -R88 ;  /* 0x000000063e3b7c23 */ /* 0x000fc20008010858 */
[----:B------:R-:W-:Y:S01]  /*3720*/  FADD.FTZ R87, R9, R82 ;  /* 0x0000005209577221 */ /* 0x000fe20000010000 */
[----:B------:R-:W-:-:S01]  /*3730*/  FFMA.FTZ R64, R64, UR6, -R88 ;  /* 0x0000000640407c23 */ /* 0x000fc20008010858 */
[----:B------:R-:W1:Y:S01]  /*3740*/  MUFU.EX2 R81, R81 ;  /* 0x0000005100517308 */ /* 0x000e620000000800 */
[----:B0-----:R-:W-:-:S01]  /*3750*/  FADD.FTZ R89, R6, R7 ;  /* 0x0000000706597221 */ /* 0x001fc20000010000 */
[----:B------:R-:W-:Y:S01]  /*3760*/  FADD.FTZ R82, R12, R87 ;  /* 0x000000570c527221 */ /* 0x000fe20000010000 */
[----:B------:R-:W-:-:S01]  /*3770*/  FFMA.FTZ R62, R63, UR6, -R88 ;  /* 0x000000063f3e7c23 */ /* 0x000fc20008010858 */
[--C-:B------:R-:W-:Y:S01]  /*3780*/  FFMA.FTZ R85, R90, UR6, -R88.reuse ;  /* 0x000000065a557c23 */ /* 0x100fe20008010858 */
[----:B------:R-:W-:-:S01]  /*3790*/  FFMA.FTZ R90, R91, UR6, -R88 ;  /* 0x000000065b5a7c23 */ /* 0x000fc20008010858 */
[--C-:B------:R-:W-:Y:S01]  /*37a0*/  FFMA.FTZ R79, R79, UR6, -R88.reuse ;  /* 0x000000064f4f7c23 */ /* 0x100fe20008010858 */
[----:B------:R-:W-:-:S01]  /*37b0*/  FFMA.FTZ R66, R66, UR6, -R88 ;  /* 0x0000000642427c23 */ /* 0x000fc20008010858 */
[----:B------:R-:W0:Y:S01]  /*37c0*/  MUFU.EX2 R11, R11 ;  /* 0x0000000b000b7308 */ /* 0x000e220000000800 */
[----:B--2---:R-:W-:-:S01]  /*37d0*/  FADD.FTZ R86, R10, R89 ;  /* 0x000000590a567221 */ /* 0x004fc20000010000 */
[----:B------:R-:W-:Y:S01]  /*37e0*/  FADD.FTZ R89, R13, R82 ;  /* 0x000000520d597221 */ /* 0x000fe20000010000 */
[----:B------:R-:W-:-:S01]  /*37f0*/  FFMA.FTZ R67, R67, UR6, -R88 ;  /* 0x0000000643437c23 */ /* 0x000fc20008010858 */
[--C-:B------:R-:W-:Y:S01]  /*3800*/  FFMA.FTZ R70, R70, UR6, -R88.reuse ;  /* 0x0000000646467c23 */ /* 0x100fe20008010858 */
[----:B------:R-:W-:-:S01]  /*3810*/  FFMA.FTZ R71, R71, UR6, -R88 ;  /* 0x0000000647477c23 */ /* 0x000fc20008010858 */
[--C-:B------:R-:W-:Y:S01]  /*3820*/  FFMA.FTZ R103, R103, UR6, -R88.reuse ;  /* 0x0000000667677c23 */ /* 0x100fe20008010858 */
[----:B------:R-:W-:-:S01]  /*3830*/  FFMA.FTZ R101, R101, UR6, -R88 ;  /* 0x0000000665657c23 */ /* 0x000fc20008010858 */
[----:B------:R-:W2:Y:S01]  /*3840*/  MUFU.EX2 R14, R14 ;  /* 0x0000000e000e7308 */ /* 0x000ea20000000800 */
[----:B-1----:R-:W-:-:S01]  /*3850*/  FADD.FTZ R86, R81, R86 ;  /* 0x0000005651567221 */ /* 0x002fc20000010000 */
[----:B------:R-:W-:Y:S01]  /*3860*/  F2FP.SATFINITE.E4M3.F32.PACK_AB_MERGE_C R153, R81, R10, RZ ;  /* 0x0000000a5199723e */ /* 0x000fe200048070ff */
[----:B------:R-:W-:-:S01]  /*3870*/  FFMA.FTZ R105, R105, UR6, -R88 ;  /* 0x0000000669697c23 */ /* 0x000fc20008010858 */
[--C-:B------:R-:W-:Y:S01]  /*3880*/  FFMA.FTZ R104, R104, UR6, -R88.reuse ;  /* 0x0000000668687c23 */ /* 0x100fe20008010858 */
[----:B------:R-:W-:-:S01]  /*3890*/  FFMA.FTZ R107, R107, UR6, -R88 ;  /* 0x000000066b6b7c23 */ /* 0x000fc20008010858 */
[----:B------:R-:W-:Y:S01]  /*38a0*/  F2FP.SATFINITE.E4M3.F32.PACK_AB_MERGE_C R153, R7, R6, R153 ;  /* 0x000000060799723e */ /* 0x000fe20004807099 */
[----:B------:R-:W-:-:S01]  /*38b0*/  FFMA.FTZ R84, R102, UR6, -R99 ;  /* 0x0000000666547c23 */ /* 0x000fc20008010863 */
[----:B------:R-:W1:Y:S01]  /*38c0*/  MUFU.EX2 R41, R41 ;  /* 0x0000002900297308 */ /* 0x000e620000000800 */
[----:B0-----:R-:W-:-:S01]  /*38d0*/  FADD.FTZ R87, R11, R86 ;  /* 0x000000560b577221 */ /* 0x001fc20000010000 */
[----:B------:R-:W-:-:S06]  /*38e0*/  FADD.FTZ R86, R20, R89 ;  /* 0x0000005914567221 */ /* 0x000fcc0000010000 */
[----:B------:R-:W0:Y:S01]  /*38f0*/  MUFU.EX2 R92, R92 ;  /* 0x0000005c005c7308 */ /* 0x000e220000000800 */
[----:B--2---:R-:W-:-:S01]  /*3900*/  FADD.FTZ R82, R14, R87 ;  /* 0x000000570e527221 */ /* 0x004fc20000010000 */
[----:B------:R-:W-:-:S06]  /*3910*/  FADD.FTZ R87, R21, R86 ;  /* 0x0000005615577221 */ /* 0x000fcc0000010000 */
[----:B------:R-:W-:Y:S01]  /*3920*/  MUFU.EX2 R15, R15 ;  /* 0x0000000f000f7308 */ /* 0x000fe20000000800 */
[----:B-1----:R-:W-:-:S01]  /*3930*/  FADD.FTZ R63, R41, R82 ;  /* 0x00000052293f7221 */ /* 0x002fc20000010000 */
[----:B------:R-:W-:Y:S01]  /*3940*/  FADD.FTZ R82, R24, R87 ;  /* 0x0000005718527221 */ /* 0x000fe20000010000 */
[----:B------:R-:W-:-:S03]  /*3950*/  IMAD.MOV.U32 R24, RZ, RZ, R55 ;  /* 0x000000ffff187224 */ /* 0x000fc600078e0037 */
[----:B------:R-:W-:Y:S01]  /*3960*/  FADD.FTZ R89, R25, R82 ;  /* 0x0000005219597221 */ /* 0x000fe20000010000 */
[----:B------:R-:W-:Y:S01]  /*3970*/  IMAD.MOV.U32 R25, RZ, RZ, R55 ;  /* 0x000000ffff197224 */ /* 0x000fe200078e0037 */
[----:B------:R-:W-:Y:S01]  /*3980*/  MUFU.EX2 R42, R42 ;  /* 0x0000002a002a7308 */ /* 0x000fe20000000800 */
[----:B0-----:R-:W-:Y:S01]  /*3990*/  F2FP.SATFINITE.E4M3.F32.PACK_AB_MERGE_C R155, R92, R41, RZ ;  /* 0x000000295c9b723e */ /* 0x001fe200048070ff */
[----:B------:R-:W-:Y:S01]  /*39a0*/  FADD.FTZ R82, R28, R89 ;  /* 0x000000591c527221 */ /* 0x000fe20000010000 */
[----:B------:R-:W-:Y:S02]  /*39b0*/  IMAD.MOV.U32 R41, RZ, RZ, R55 ;  /* 0x000000ffff297224 */ /* 0x000fe400078e0037 */
[----:B------:R-:W-:Y:S01]  /*39c0*/  F2FP.SATFINITE.E4M3.F32.PACK_AB_MERGE_C R155, R14, R11, R155 ;  /* 0x0000000b0e9b723e */ /* 0x000fe2000480709b */
[----:B------:R-:W-:Y:S02]  /*39d0*/  IMAD.MOV.U32 R28, RZ, RZ, R55 ;  /* 0x000000ffff1c7224 */ /* 0x000fe400078e0037 */
[----:B------:R-:W-:Y:S08]  /*39e0*/  MUFU.EX2 R49, R49 ;  /* 0x0000003100317308 */ /* 0x000ff00000000800 */
[----:B------:R-:W0:Y:S08]  /*39f0*/  MUFU.EX2 R94, R94 ;  /* 0x0000005e005e7308 */ /* 0x000e300000000800 */
[----:B------:R1:W-:Y:S08]  /*3a00*/  MUFU.EX2 R3, R64 ;  /* 0x0000004000037308 */ /* 0x0003f00000000800 */
[----:B------:R-:W2:Y:S01]  /*3a10*/  MUFU.EX2 R45, R45 ;  /* 0x0000002d002d7308 */ /* 0x000ea20000000800 */
[----:B-1----:R-:W-:-:S01]  /*3a20*/  FADD.FTZ R64, R92, R63 ;  /* 0x0000003f5c407221 */ /* 0x002fc20000010000 */
[----:B------:R-:W-:Y:S01]  /*3a30*/  FFMA.FTZ R63, R26, UR6, -R88 ;  /* 0x000000061a3f7c23 */ /* 0x000fe20008010858 */
[----:B0-----:R-:W-:-:S02]  /*3a40*/  F2FP.SATFINITE.E4M3.F32.PACK_AB_MERGE_C R149, R94, R49, RZ ;  /* 0x000000315e95723e */ /* 0x001fc400048070ff */
[----:B------:R-:W-:Y:S01]  /*3a50*/  FADD.FTZ R87, R15, R64 ;  /* 0x000000400f577221 */ /* 0x000fe20000010000 */
[----:B------:R-:W-:-:S01]  /*3a60*/  FFMA.FTZ R64, R27, UR6, -R88 ;  /* 0x000000061b407c23 */ /* 0x000fc20008010858 */
[----:B------:R-:W-:Y:S01]  /*3a70*/  FFMA.FTZ R88, R106, UR6, -R88 ;  /* 0x000000066a587c23 */ /* 0x000fe20008010858 */
[----:B------:R-:W0:Y:S01]  /*3a80*/  MUFU.EX2 R46, R46 ;  /* 0x0000002e002e7308 */ /* 0x000e220000000800 */
[----:B------:R-:W-:-:S01]  /*3a90*/  FADD.FTZ R26, R42, R87 ;  /* 0x000000572a1a7221 */ /* 0x000fc20000010000 */
[----:B------:R-:W-:Y:S01]  /*3aa0*/  FADD.FTZ R87, R29, R82 ;  /* 0x000000521d577221 */ /* 0x000fe20000010000 */
[----:B------:R-:W-:Y:S01]  /*3ab0*/  F2FP.SATFINITE.E4M3.F32.PACK_AB_MERGE_C R149, R42, R15, R149 ;  /* 0x0000000f2a95723e */ /* 0x000fe20004807095 */
[----:B------:R-:W-:Y:S02]  /*3ac0*/  IMAD.MOV.U32 R29, RZ, RZ, R55 ;  /* 0x000000ffff1d7224 */ /* 0x000fe400078e0037 */
[----:B------:R-:W-:-:S01]  /*3ad0*/  FADD.FTZ R27, R49, R26 ;  /* 0x0000001a311b7221 */ /* 0x000fc20000010000 */
[----:B------:R-:W-:Y:S01]  /*3ae0*/  FADD.FTZ R86, R30, R87 ;  /* 0x000000571e567221 */ /* 0x000fe20000010000 */
[----:B------:R-:W-:Y:S01]  /*3af0*/  IMAD.MOV.U32 R49, RZ, RZ, R55 ;  /* 0x000000ffff317224 */ /* 0x000fe200078e0037 */
[----:B------:R-:W1:Y:S01]  /*3b00*/  MUFU.EX2 R85, R85 ;  /* 0x0000005500557308 */ /* 0x000e620000000800 */
[----:B------:R-:W-:-:S01]  /*3b10*/  FADD.FTZ R82, R94, R27 ;  /* 0x0000001b5e527221 */ /* 0x000fc20000010000 */
[----:B------:R-:W-:Y:S01]  /*3b20*/  FADD.FTZ R87, R31, R86 ;  /* 0x000000561f577221 */ /* 0x000fe20000010000 */
[----:B------:R-:W-:-:S02]  /*3b30*/  MOV R42, R55 ;  /* 0x00000037002a7202 */ /* 0x000fc40000000f00 */
[----:B--2---:R-:W-:Y:S01]  /*3b40*/  FADD.FTZ R27, R45, R82 ;  /* 0x000000522d1b7221 */ /* 0x004fe20000010000 */
[----:B------:R-:W-:-:S01]  /*3b50*/  FADD.FTZ R86, R32, R87 ;  /* 0x0000005720567221 */ /* 0x000fc20000010000 */
[----:B------:R-:W-:Y:S01]  /*3b60*/  F2FP.SATFINITE.E4M3.F32.PACK_AB_MERGE_C R32, R35, R32, RZ ;  /* 0x000000202320723e */ /* 0x000fe200048070ff */
[----:B------:R-:W2:Y:S01]  /*3b70*/  MUFU.EX2 R90, R90 ;  /* 0x0000005a005a7308 */ /* 0x000ea20000000800 */
[----:B0-----:R-:W-:-:S01]  /*3b80*/  FADD.FTZ R82, R46, R27 ;  /* 0x0000001b2e527221 */ /* 0x001fc20000010000 */
[----:B------:R-:W-:Y:S01]  /*3b90*/  FADD.FTZ R86, R35, R86 ;  /* 0x0000005623567221 */ /* 0x000fe20000010000 */
[----:B------:R-:W-:Y:S01]  /*3ba0*/  F2FP.SATFINITE.E4M3.F32.PACK_AB_MERGE_C R150, R31, R30, R32 ;  /* 0x0000001e1f96723e */ /* 0x000fe20004807020 */
[--C-:B------:R-:W-:Y:S01]  /*3bb0*/  IMAD.MOV.U32 R35, RZ, RZ, R55.reuse ;  /* 0x000000ffff237224 */ /* 0x100fe200078e0037 */
[----:B------:R-:W-:Y:S01]  /*3bc0*/  MOV R32, R55 ;  /* 0x0000003700207202 */ /* 0x000fe20000000f00 */
[----:B------:R-:W-:Y:S01]  /*3bd0*/  FADD.FTZ R9, R33, R86 ;  /* 0x0000005621097221 */ /* 0x000fe20000010000 */
[----:B------:R-:W-:Y:S01]  /*3be0*/  IMAD.MOV.U32 R31, RZ, RZ, R55 ;  /* 0x000000ffff1f7224 */ /* 0x000fe200078e0037 */
[----:B------:R-:W0:Y:S01]  /*3bf0*/  MUFU.EX2 R50, R50 ;  /* 0x0000003200327308 */ /* 0x000e220000000800 */
[----:B-1----:R-:W-:-:S01]  /*3c00*/  FADD.FTZ R87, R85, R82 ;  /* 0x0000005255577221 */ /* 0x002fc20000010000 */
[----:B------:R-:W-:Y:S01]  /*3c10*/  FADD.FTZ R9, R34, R9 ;  /* 0x0000000922097221 */ /* 0x000fe20000010000 */
[----:B------:R-:W-:-:S05]  /*3c20*/  IMAD.MOV.U32 R30, RZ, RZ, R55 ;  /* 0x000000ffff1e7224 */ /* 0x000fca00078e0037 */
[----:B------:R-:W1:Y:S01]  /*3c30*/  MUFU.EX2 R53, R53 ;  /* 0x0000003500357308 */ /* 0x000e620000000800 */
[----:B--2---:R-:W-:-:S01]  /*3c40*/  FADD.FTZ R87, R90, R87 ;  /* 0x000000575a577221 */ /* 0x004fc20000010000 */
[----:B------:R-:W-:-:S04]  /*3c50*/  F2FP.SATFINITE.E4M3.F32.PACK_AB_MERGE_C R85, R90, R85, RZ ;  /* 0x000000555a55723e */ /* 0x000fc800048070ff */
[----:B------:R-:W-:Y:S01]  /*3c60*/  F2FP.SATFINITE.E4M3.F32.PACK_AB_MERGE_C R151, R46, R45, R85 ;  /* 0x0000002d2e97723e */ /* 0x000fe20004807055 */
[----:B------:R-:W-:Y:S01]  /*3c70*/  IMAD.MOV.U32 R46, RZ, RZ, R55 ;  /* 0x000000ffff2e7224 */ /* 0x000fe200078e0037 */
[----:B------:R-:W2:Y:S01]  /*3c80*/  MUFU.EX2 R74, R74 ;  /* 0x0000004a004a7308 */ /* 0x000ea20000000800 */
[----:B0-----:R-:W-:-:S01]  /*3c90*/  FADD.FTZ R8, R50, R87 ;  /* 0x0000005732087221 */ /* 0x001fc20000010000 */
[----:B------:R-:W-:-:S06]  /*3ca0*/  IMAD.MOV.U32 R45, RZ, RZ, R55 ;  /* 0x000000ffff2d7224 */ /* 0x000fcc00078e0037 */
        /* <DEDUP_REMOVED lines=14> */
[----:B------:R-:W-:Y:S01]  /*3d90*/  FADD.FTZ R10, R38, R21 ;  /* 0x00000015260a7221 */ /* 0x000fe20000010000 */
[----:B------:R-:W-:Y:S01]  /*3da0*/  F2FP.SATFINITE.E4M3.F32.PACK_AB_MERGE_C R74, R79, R74, RZ ;  /* 0x0000004a4f4a723e */ /* 0x000fe200048070ff */
[----:B------:R-:W-:-:S03]  /*3db0*/  IMAD.MOV.U32 R33, RZ, RZ, R55 ;  /* 0x000000ffff217224 */ /* 0x000fc600078e0037 */
[----:B------:R-:W-:Y:S01]  /*3dc0*/  F2FP.SATFINITE.E4M3.F32.PACK_AB_MERGE_C R137, R53, R50, R74 ;  /* 0x000000323589723e */ /* 0x000fe2000480704a */
[----:B------:R-:W0:Y:S01]  /*3dd0*/  MUFU.EX2 R78, R78 ;  /* 0x0000004e004e7308 */ /* 0x000e220000000800 */
[----:B-1----:R-:W-:-:S01]  /*3de0*/  FADD.FTZ R8, R54, R9 ;  /* 0x0000000936087221 */ /* 0x002fc20000010000 */
[----:B------:R-:W-:Y:S01]  /*3df0*/  FADD.FTZ R9, R43, R10 ;  /* 0x0000000a2b097221 */ /* 0x000fe20000010000 */
[C---:B------:R-:W-:Y:S01]  /*3e00*/  F2FP.SATFINITE.E4M3.F32.PACK_AB_MERGE_C R43, R44.reuse, R43, RZ ;  /* 0x0000002b2c2b723e */ /* 0x040fe200048070ff */
[----:B------:R-:W-:Y:S02]  /*3e10*/  IMAD.MOV.U32 R53, RZ, RZ, R55 ;  /* 0x000000ffff357224 */ /* 0x000fe400078e0037 */
[----:B------:R-:W-:-:S01]  /*3e20*/  FADD.FTZ R44, R44, R9 ;  /* 0x000000092c2c7221 */ /* 0x000fc20000010000 */
[----:B------:R-:W-:Y:S01]  /*3e30*/  F2FP.SATFINITE.E4M3.F32.PACK_AB_MERGE_C R138, R38, R37, R43 ;  /* 0x00000025268a723e */ /* 0x000fe2000480702b */
[----:B------:R-:W1:Y:S01]  /*3e40*/  MUFU.EX2 R83, R83 ;  /* 0x0000005300537308 */ /* 0x000e620000000800 */
[----:B--2---:R-:W-:-:S01]  /*3e50*/  FADD.FTZ R5, R75, R8 ;  /* 0x000000084b057221 */ /* 0x004fc20000010000 */
[--C-:B------:R-:W-:Y:S01]  /*3e60*/  IMAD.MOV.U32 R50, RZ, RZ, R55.reuse ;  /* 0x000000ffff327224 */ /* 0x100fe200078e0037 */
[----:B------:R-:W-:Y:S01]  /*3e70*/  MOV R37, R55 ;  /* 0x0000003700257202 */ /* 0x000fe20000000f00 */
[----:B------:R-:W-:-:S02]  /*3e80*/  IMAD.MOV.U32 R43, RZ, RZ, R55 ;  /* 0x000000ffff2b7224 */ /* 0x000fc400078e0037 */
[----:B------:R-:W-:Y:S02]  /*3e90*/  IMAD.MOV.U32 R38, RZ, RZ, R55 ;  /* 0x000000ffff267224 */ /* 0x000fe400078e0037 */
[----:B------:R-:W2:Y:S01]  /*3ea0*/  MUFU.EX2 R47, R47 ;  /* 0x0000002f002f7308 */ /* 0x000ea20000000800 */
[----:B0-----:R-:W-:-:S07]  /*3eb0*/  FADD.FTZ R4, R78, R5 ;  /* 0x000000054e047221 */ /* 0x001fce0000010000 */
[----:B------:R0:W3:Y:S01]  /*3ec0*/  MUFU.EX2 R48, R76 ;  /* 0x0000004c00307308 */ /* 0x0000e20000000800 */
[----:B-1----:R-:W-:-:S01]  /*3ed0*/  FADD.FTZ R4, R83, R4 ;  /* 0x0000000453047221 */ /* 0x002fc20000010000 */
[----:B------:R-:W-:-:S03]  /*3ee0*/  F2FP.SATFINITE.E4M3.F32.PACK_AB_MERGE_C R78, R83, R78, RZ ;  /* 0x0000004e534e723e */ /* 0x000fc600048070ff */
[----:B------:R-:W-:Y:S01]  /*3ef0*/  FADD.FTZ R9, R3, R4 ;  /* 0x0000000403097221 */ /* 0x000fe20000010000 */
[----:B------:R-:W-:Y:S01]  /*3f00*/  F2FP.SATFINITE.E4M3.F32.PACK_AB_MERGE_C R139, R75, R54, R78 ;  /* 0x000000364b8b723e */ /* 0x000fe2000480704e */
[----:B------:R-:W-:Y:S01]  /*3f10*/  IMAD.MOV.U32 R54, RZ, RZ, R55 ;  /* 0x000000ffff367224 */ /* 0x000fe200078e0037 */
[----:B------:R-:W1:Y:S01]  /*3f20*/  MUFU.EX2 R40, R40 ;  /* 0x0000002800287308 */ /* 0x000e620000000800 */
[----:B--2---:R-:W-:-:S01]  /*3f30*/  FADD.FTZ R5, R47, R44 ;  /* 0x0000002c2f057221 */ /* 0x004fc20000010000 */
[----:B0-----:R-:W-:Y:S01]  /*3f40*/  FFMA.FTZ R76, R97, UR6, -R99 ;  /* 0x00000006614c7c23 */ /* 0x001fe20008010863 */
[----:B------:R-:W-:-:S05]  /*3f50*/  IMAD.MOV.U32 R44, RZ, RZ, R55 ;  /* 0x000000ffff2c7224 */ /* 0x000fca00078e0037 */
        /* <DEDUP_REMOVED lines=9> */
[C---:B-1----:R-:W-:Y:S01]  /*3ff0*/  F2FP.SATFINITE.E4M3.F32.PACK_AB_MERGE_C R51, R52.reuse, R51, RZ ;  /* 0x000000333433723e */ /* 0x042fe200048070ff */
[----:B------:R-:W-:-:S03]  /*4000*/  FADD.FTZ R52, R52, R5 ;  /* 0x0000000534347221 */ /* 0x000fc60000010000 */
[----:B------:R-:W-:Y:S01]  /*4010*/  F2FP.SATFINITE.E4M3.F32.PACK_AB_MERGE_C R140, R48, R47, R51 ;  /* 0x0000002f308c723e */ /* 0x000fe20004807033 */
[----:B------:R-:W-:Y:S01]  /*4020*/  IMAD.MOV.U32 R51, RZ, RZ, R55 ;  /* 0x000000ffff337224 */ /* 0x000fe200078e0037 */
[----:B------:R-:W-:Y:S01]  /*4030*/  MOV R47, R55 ;  /* 0x00000037002f7202 */ /* 0x000fe20000000f00 */
[----:B------:R-:W1:Y:S01]  /*4040*/  MUFU.EX2 R26, R66 ;  /* 0x00000042001a7308 */ /* 0x000e620000000800 */
[----:B0-----:R-:W-:-:S01]  /*4050*/  FADD.FTZ R7, R62, R7 ;  /* 0x000000073e077221 */ /* 0x001fc20000010000 */
[----:B------:R-:W-:Y:S01]  /*4060*/  F2FP.SATFINITE.E4M3.F32.PACK_AB_MERGE_C R59, R62, R59, RZ ;  /* 0x0000003b3e3b723e */ /* 0x000fe200048070ff */
[----:B------:R-:W-:-:S03]  /*4070*/  IMAD.MOV.U32 R48, RZ, RZ, R55 ;  /* 0x000000ffff307224 */ /* 0x000fc600078e0037 */
[----:B------:R-:W-:Y:S01]  /*4080*/  F2FP.SATFINITE.E4M3.F32.PACK_AB_MERGE_C R141, R40, R3, R59 ;  /* 0x00000003288d723e */ /* 0x000fe2000480703b */
[----:B------:R-:W-:Y:S01]  /*4090*/  IMAD.MOV.U32 R40, RZ, RZ, R55 ;  /* 0x000000ffff287224 */ /* 0x000fe200078e0037 */
[----:B------:R-:W0:Y:S01]  /*40a0*/  MUFU.EX2 R60, R60 ;  /* 0x0000003c003c7308 */ /* 0x000e220000000800 */
[----:B--2---:R-:W-:-:S01]  /*40b0*/  FADD.FTZ R5, R57, R52 ;  /* 0x0000003439057221 */ /* 0x004fc20000010000 */
[----:B------:R-:W-:-:S06]  /*40c0*/  MOV R52, R55 ;  /* 0x0000003700347202 */ /* 0x000fcc0000000f00 */
        /* <DEDUP_REMOVED lines=11> */
[C---:B--2---:R-:W-:Y:S01]  /*4180*/  F2FP.SATFINITE.E4M3.F32.PACK_AB_MERGE_C R61, R68.reuse, R61, RZ ;  /* 0x0000003d443d723e */ /* 0x044fe200048070ff */
[----:B------:R-:W-:-:S03]  /*4190*/  FADD.FTZ R68, R68, R7 ;  /* 0x0000000744447221 */ /* 0x000fc60000010000 */
[----:B------:R-:W-:-:S03]  /*41a0*/  F2FP.SATFINITE.E4M3.F32.PACK_AB_MERGE_C R142, R60, R57, R61 ;  /* 0x000000393c8e723e */ /* 0x000fc6000480703d */
[----:B------:R-:W2:Y:S01]  /*41b0*/  MUFU.EX2 R63, R63 ;  /* 0x0000003f003f7308 */ /* 0x000ea20000000800 */
[----:B-1----:R-:W-:-:S01]  /*41c0*/  FADD.FTZ R6, R71, R6 ;  /* 0x0000000647067221 */ /* 0x002fc20000010000 */
[----:B------:R-:W-:-:S04]  /*41d0*/  F2FP.SATFINITE.E4M3.F32.PACK_AB_MERGE_C R70, R71, R70, RZ ;  /* 0x000000464746723e */ /* 0x000fc800048070ff */
[----:B------:R-:W-:Y:S01]  /*41e0*/  F2FP.SATFINITE.E4M3.F32.PACK_AB_MERGE_C R143, R27, R26, R70 ;  /* 0x0000001a1b8f723e */ /* 0x000fe20004807046 */
[----:B------:R-:W-:Y:S01]  /*41f0*/  IMAD.MOV.U32 R26, RZ, RZ, R55 ;  /* 0x000000ffff1a7224 */ /* 0x000fe200078e0037 */
[----:B------:R-:W1:Y:S01]  /*4200*/  MUFU.EX2 R72, R72 ;  /* 0x0000004800487308 */ /* 0x000e620000000800 */
[----:B0-----:R-:W-:-:S01]  /*4210*/  FADD.FTZ R5, R65, R68 ;  /* 0x0000004441057221 */ /* 0x001fc20000010000 */
[----:B------:R-:W-:-:S06]  /*4220*/  MOV R27, R55 ;  /* 0x00000037001b7202 */ /* 0x000fcc0000000f00 */
        /* <DEDUP_REMOVED lines=11> */
[C---:B0-----:R-:W-:Y:S01]  /*42e0*/  F2FP.SATFINITE.E4M3.F32.PACK_AB_MERGE_C R69, R76.reuse, R69, RZ ;  /* 0x000000454c45723e */ /* 0x041fe200048070ff */
[----:B------:R-:W-:-:S03]  /*42f0*/  FADD.FTZ R76, R76, R5 ;  /* 0x000000054c4c7221 */ /* 0x000fc60000010000 */
[----:B------:R-:W-:-:S03]  /*4300*/  F2FP.SATFINITE.E4M3.F32.PACK_AB_MERGE_C R144, R72, R65, R69 ;  /* 0x000000414890723e */ /* 0x000fc60004807045 */
[----:B------:R-:W0:Y:S01]  /*4310*/  MUFU.EX2 R105, R105 ;  /* 0x0000006900697308 */ /* 0x000e220000000800 */
[C---:B--2---:R-:W-:Y:S01]  /*4320*/  F2FP.SATFINITE.E4M3.F32.PACK_AB_MERGE_C R103, R4.reuse, R103, RZ ;  /* 0x000000670467723e */ /* 0x044fe200048070ff */
[----:B------:R-:W-:-:S03]  /*4330*/  FADD.FTZ R4, R4, R3 ;  /* 0x0000000304047221 */ /* 0x000fc60000010000 */
[----:B------:R-:W-:-:S03]  /*4340*/  F2FP.SATFINITE.E4M3.F32.PACK_AB_MERGE_C R145, R64, R63, R103 ;  /* 0x0000003f4091723e */ /* 0x000fc60004807067 */
[----:B------:R-:W2:Y:S01]  /*4350*/  MUFU.EX2 R80, R80 ;  /* 0x0000005000507308 */ /* 0x000ea20000000800 */
[----:B-1----:R-:W-:-:S07]  /*4360*/  FADD.FTZ R3, R73, R76 ;  /* 0x0000004c49037221 */ /* 0x002fce0000010000 */
[----:B------:R-:W1:Y:S01]  /*4370*/  MUFU.EX2 R104, R104 ;  /* 0x0000006800687308 */ /* 0x000e620000000800 */
[----:B0-----:R-:W-:-:S07]  /*4380*/  FADD.FTZ R5, R105, R4 ;  /* 0x0000000469057221 */ /* 0x001fce0000010000 */
[----:B------:R-:W-:Y:S01]  /*4390*/  MUFU.EX2 R77, R77 ;  /* 0x0000004d004d7308 */ /* 0x000fe20000000800 */
[----:B--2---:R-:W-:-:S07]  /*43a0*/  FADD.FTZ R4, R80, R3 ;  /* 0x0000000350047221 */ /* 0x004fce0000010000 */
[----:B------:R-:W0:Y:S01]  /*43b0*/  MUFU.EX2 R84, R84 ;  /* 0x0000005400547308 */ /* 0x000e220000000800 */
[----:B-1----:R-:W-:-:S07]  /*43c0*/  FADD.FTZ R6, R104, R5 ;  /* 0x0000000568067221 */ /* 0x002fce0000010000 */
[----:B------:R-:W-:Y:S08]  /*43d0*/  MUFU.EX2 R107, R107 ;  /* 0x0000006b006b7308 */ /* 0x000ff00000000800 */
        /* <DEDUP_REMOVED lines=11> */
[----:B------:R-:W-:Y:S02]  /*4490*/  MOV R3, R56 ;  /* 0x0000003800037202 */ /* 0x000fe40000000f00 */
        /* <DEDUP_REMOVED lines=20> */
.L_x_13103:
[----:B------:R-:W-:-:S04]  /*45e0*/  UISETP.NE.AND UP0, UPT, UR20, 0x1, UPT ;  /* 0x000000011400788c */ /* 0x000fc8000bf05270 */
[----:B------:R-:W-:-:S04]  /*45f0*/  USEL UR43, URZ, 0x1, UP0 ;  /* 0x000000013f2b7887 */ /* 0x000fc80008000000 */
[----:B------:R-:W-:Y:S01]  /*4600*/  ULOP3.LUT UR43, UR21, UR43, URZ, 0x3c, !UPT ;  /* 0x0000002b152b7292 */ /* 0x000fe2000f8e3c3f */
[----:B------:R-:W-:Y:S11]  /*4610*/  @!P0 BRA `(.L_x_13093) ;  /* 0x0000000000048947 */ /* 0x000ff60003800000 */
[----:B------:R-:W-:Y:S01]  /*4620*/  BPT.TRAP 0x1 ;  /* 0x000000040000795c */ /* 0x000fe20000300000 */
.L_x_13093:
        /* <DEDUP_REMOVED lines=12> */
.L_x_13094:
[----:B-1----:R-:W-:Y:S05]  /*46f0*/  @P1 BRA `(.L_x_13095) ;  /* 0x0000000000081947 */ /* 0x002fea0003800000 */
[----:B------:R-:W1:Y:S02]  /*4700*/  SYNCS.PHASECHK.TRANS64.TRYWAIT P1, [UR7+0x13230], R7 ;  /* 0x01323007ff0075a7 */ /* 0x000e640008020147 */
[----:B-1----:R-:W-:Y:S05]  /*4710*/  @!P1 BRA `(.L_x_13096) ;  /* 0x0000008c00cc9947 */ /* 0x002fea0003800000 */
.L_x_13095:
[----:B------:R-:W-:Y:S01]  /*4720*/  R2UR UR23, R2 ;  /* 0x00000000021772ca */ /* 0x000fe200000e0000 */
[----:B------:R-:W-:Y:S01]  /*4730*/  WARPGROUP.ARRIVE ;  /* 0x00000000000079c5 */ /* 0x000fe20000000000 */
[----:B------:R-:W-:Y:S01]  /*4740*/  UMOV UR39, 0x80000020 ;  /* 0x8000002000277882 */ /* 0x000fe20000000000 */
[----:B------:R-:W-:Y:S01]  /*4750*/  UMOV UR12, UR36 ;  /* 0x00000024000c7c82 */ /* 0x000fe20008000000 */
[----:B------:R-:W-:Y:S01]  /*4760*/  UMOV UR13, UR37 ;  /* 0x00000025000d7c82 */ /* 0x000fe20008000000 */
[----:B------:R-:W-:Y:S01]  /*4770*/  UMOV UR15, 0x80000020 ;  /* 0x80000020000f7882 */ /* 0x000fe20000000000 */
[----:B------:R-:W-:Y:S01]  /*4780*/  UMOV UR16, UR36 ;  /* 0x0000002400107c82 */ /* 0x000fe20008000000 */
[----:B------:R-:W-:Y:S01]  /*4790*/  UMOV UR17, UR37 ;  /* 0x0000002500117c82 */ /* 0x000fe20008000000 */
[----:B------:R-:W-:Y:S01]  /*47a0*/  UMOV UR19, 0x80000020 ;  /* 0x8000002000137882 */ /* 0x000fe20000000000 */
[----:B------:R-:W-:-:S04]  /*47b0*/  UMOV UR11, 0x80000020 ;  /* 0x80000020000b7882 */ /* 0x000fc80000000000 */
[----:B------:R-:W-:-:S04]  /*47c0*/  UIMAD UR23, UR44, 0x280, UR23 ;  /* 0x000002802c1778a4 */ /* 0x000fc8000f8e0217 */
[----:B------:R-:W-:Y:S02]  /*47d0*/  UIADD3 UR14, UR23, 0x80, URZ ;  /* 0x00000080170e7890 */ /* 0x000fe4000fffe03f */
[----:B------:R-:W-:Y:S02]  /*47e0*/  UIADD3 UR18, UR23, 0x100, URZ ;  /* 0x0000010017127890 */ /* 0x000fe4000fffe03f */
[----:B------:R-:W-:Y:S01]  /*47f0*/  UMOV UR38, UR23 ;  /* 0x0000001700267c82 */ /* 0x000fe20008000000 */
[----:B------:R-:W-:Y:S01]  /*4800*/  UIADD3 UR10, UR23, 0x200, URZ ;  /* 0x00000200170a7890 */ /* 0x000fe2000fffe03f */
        /* <DEDUP_REMOVED lines=49> */
.L_x_13097:
[----:B------:R-:W-:Y:S01]  /*4b20*/  ULEA UR12, UR20, UR6, 0x3 ;  /* 0x00000006140c7291 */ /* 0x000fe2000f8e183f */
[----:B01----:R-:W-:-:S05]  /*4b30*/  IMAD.U32 R7, RZ, RZ, UR21 ;  /* 0x00000015ff077e24 */ /* 0x003fca000f8e00ff */
[----:B------:R-:W-:-:S04]  /*4b40*/  SHF.L.U32 R7, R7, 0x1f, RZ ;  /* 0x0000001f07077819 */ /* 0x000fc800000006ff */
[----:B------:R0:W1:Y:S01]  /*4b50*/  SYNCS.PHASECHK.TRANS64.TRYWAIT P1, [UR12+0x13250], R7 ;  /* 0x01325007ff0075a7 */ /* 0x000062000802014c */
[----:B------:R-:W-:Y:S05]  /*4b60*/  @!P0 BRA `(.L_x_13098) ;  /* 0x0000000000048947 */ /* 0x000fea0003800000 */
[----:B------:R-:W-:Y:S01]  /*4b70*/  BPT.TRAP 0x1 ;  /* 0x000000040000795c */ /* 0x000fe20000300000 */
.L_x_13098:
[----:B-1----:R-:W-:Y:S05]  /*4b80*/  @P1 BRA `(.L_x_13099) ;  /* 0x0000000000081947 */ /* 0x002fea0003800000 */
[----:B------:R-:W1:Y:S02]  /*4b90*/  SYNCS.PHASECHK.TRANS64.TRYWAIT P1, [UR12+0x13250], R7 ;  /* 0x01325007ff0075a7 */ /* 0x000e64000802014c */
[----:B-1----:R-:W-:Y:S05]  /*4ba0*/  @!P1 BRA `(.L_x_13100) ;  /* 0x0000008800c09947 */ /* 0x002fea0003800000 */
.L_x_13099:
        /* <DEDUP_REMOVED lines=8> */
[----:B------:R-:W-:Y:S01]  /*4c30*/  QGMMA.64x64x32.F32.E4M3.E4M3 R24, R152, gdesc[UR8], R24, gsb0 ;  /* 0x00e0000898187df3 */ /* 0x000fe20008000818 */
[----:B------:R-:W-:Y:S01]  /*4c40*/  UIADD3 UR10, UR6, 0x80, URZ ;  /* 0x00000080060a7890 */ /* 0x000fe2000fffe03f */
[----:B------:R-:W-:Y:S01]  /*4c50*/  UMOV UR11, 0xc0000010 ;  /* 0xc0000010000b7882 */ /* 0x000fe20000000000 */
[----:B------:R-:W-:Y:S02]  /*4c60*/  WARPGROUP.DEPBAR.LE gsb0, 0x0 ;  /* 0x00008000000079c5 */ /* 0x000fe40000010000 */
[----:B------:R-:W-:-:S06]  /*4c70*/  WARPGROUP.ARRIVE ;  /* 0x00000000000079c5 */ /* 0x000fcc0000000000 */
        /* <DEDUP_REMOVED lines=8> */
[----:B------:R-:W-:Y:S01]  /*4d00*/  UIADD3 UR6, UR6, 0x200, URZ ;  /* 0x0000020006067890 */ /* 0x000fe2000fffe03f */
[----:B------:R-:W-:Y:S02]  /*4d10*/  WARPGROUP.DEPBAR.LE gsb0, 0x0 ;  /* 0x00008000000079c5 */ /* 0x000fe40000010000 */
[----:B------:R-:W-:-:S06]  /*4d20*/  WARPGROUP.ARRIVE ;  /* 0x00000000000079c5 */ /* 0x000fcc0000000000 */
[----:B------:R-:W-:Y:S01]  /*4d30*/  QGMMA.64x64x32.F32.E4M3.E4M3 R24, R140, gdesc[UR8], R24, gsb0 ;  /* 0x00e000088c187df3 */ /* 0x000fe20008000818 */
[----:B------:R-:W-:Y:S01]  /*4d40*/  UMOV UR10, UR6 ;  /* 0x00000006000a7c82 */ /* 0x000fe20008000000 */
[----:B------:R-:W-:Y:S01]  /*4d50*/  UMOV UR11, 0xc0000010 ;  /* 0xc0000010000b7882 */ /* 0x000fe20000000000 */
[----:B------:R-:W-:Y:S02]  /*4d60*/  WARPGROUP.DEPBAR.LE gsb0, 0x0 ;  /* 0x00008000000079c5 */ /* 0x000fe40000010000 */
[----:B------:R-:W-:-:S06]  /*4d70*/  WARPGROUP.ARRIVE ;  /* 0x00000000000079c5 */ /* 0x000fcc0000000000 */
[----:B------:R-:W-:Y:S03]  /*4d80*/  QGMMA.64x64x32.F32.E4M3.E4M3 R24, R144, gdesc[UR8], R24, gsb0 ;  /* 0x00e0000890187df3 */ /* 0x000fe60008000818 */
[----:B------:R-:W-:Y:S02]  /*4d90*/  WARPGROUP.DEPBAR.LE gsb0, 0x0 ;  /* 0x00008000000079c5 */ /* 0x000fe40000010000 */
[----:B------:R-:W-:Y:S05]  /*4da0*/  @!P0 BRA `(.L_x_13101) ;  /* 0x0000000000048947 */ /* 0x000fea0003800000 */
[----:B------:R-:W-:Y:S01]  /*4db0*/  BPT.TRAP 0x1 ;  /* 0x000000040000795c */ /* 0x000fe20000300000 */
.L_x_13101:
        /* <DEDUP_REMOVED lines=504> */
.L_x_13102:
[----:B------:R-:W-:Y:S01]  /*6d40*/  UIADD3 UR7, UR12, 0x13260, URZ ;  /* 0x000132600c077890 */ /* 0x000fe2000fffe03f */
[----:B------:R-:W-:Y:S01]  /*6d50*/  ISETP.LT.AND P1, PT, RZ, UR22, PT ;  /* 0x00000016ff007c0c */ /* 0x000fe2000bf21270 */
[----:B------:R-:W-:Y:S01]  /*6d60*/  UMOV UR21, UR43 ;  /* 0x0000002b00157c82 */ /* 0x000fe20008000000 */
[----:B------:R-:W-:Y:S01]  /*6d70*/  F2FP.SATFINITE.E4M3.F32.PACK_AB_MERGE_C R11, R12, R11, RZ ;  /* 0x0000000b0c0b723e */ /* 0x000fe200048070ff */
[----:B------:R-:W-:Y:S01]  /*6d80*/  UPRMT UR7, UR5, 0x654, UR7 ;  /* 0x0000065405077896 */ /* 0x000fe20008000007 */
[----:B------:R-:W-:Y:S01]  /*6d90*/  F2FP.SATFINITE.E4M3.F32.PACK_AB_MERGE_C R13, R14, R13, RZ ;  /* 0x0000000d0e0d723e */ /* 0x000fe200048070ff */
[----:B------:R-:W-:Y:S01]  /*6da0*/  UIADD3 UR5, UR22, -0x1, URZ ;  /* 0xffffffff16057890 */ /* 0x000fe2000fffe03f */
        /* <DEDUP_REMOVED lines=9> */
[----:B------:R-:W-:Y:S01]  /*6e40*/  UMOV UR22, UR5 ;  /* 0x0000000500167c82 */ /* 0x000fe20008000000 */
        /* <DEDUP_REMOVED lines=64> */
[----:B------:R-:W-:Y:S01]  /*7250*/  MOV R5, R58 ;  /* 0x0000003a00057202 */ /* 0x000fe20000000f00 */
[----:B------:R-:W-:Y:S06]  /*7260*/  @P1 BRA `(.L_x_13103) ;  /* 0xffffffd000dc1947 */ /* 0x000fec000383ffff */
.L_x_13092:
[----:B------:R-:W-:Y:S06]  /*7270*/  BAR.ARV 0x8, 0x200 ;  /* 0x0208000000007b1d */ /* 0x000fec0000002000 */
[----:B------:R-:W-:Y:S05]  /*7280*/  @!P0 BRA `(.L_x_13104) ;  /* 0x0000000000048947 */ /* 0x000fea0003800000 */
[----:B------:R-:W-:Y:S01]  /*7290*/  BPT.TRAP 0x1 ;  /* 0x000000040000795c */ /* 0x000fe20000300000 */
.L_x_13104:
        /* <DEDUP_REMOVED lines=9> */
.L_x_13105:
[----:B-1----:R-:W-:Y:S05]  /*7330*/  @P1 BRA `(.L_x_13106) ;  /* 0x0000000000081947 */ /* 0x002fea0003800000 */
[----:B------:R-:W1:Y:S02]  /*7340*/  SYNCS.PHASECHK.TRANS64.TRYWAIT P1, [UR7+0x13250], R0 ;  /* 0x01325000ff0075a7 */ /* 0x000e640008020147 */
[----:B-1----:R-:W-:Y:S05]  /*7350*/  @!P1 BRA `(.L_x_13107) ;  /* 0x0000006000ec9947 */ /* 0x002fea0003800000 */
.L_x_13106:
        /* <DEDUP_REMOVED lines=23> */
[----:B------:R-:W-:Y:S01]  /*74d0*/  QGMMA.64x64x32.F32.E4M3.E4M3 R24, R152, gdesc[UR8], R24, gsb0 ;  /* 0x00e0000898187df3 */ /* 0x000fe20008000818 */
        /* <DEDUP_REMOVED lines=8> */
[----:B-1----:R-:W-:Y:S01]  /*7560*/  MOV R3, UR9 ;  /* 0x0000000900037c02 */ /* 0x002fe20008000f00 */
[----:B------:R-:W-:-:S04]  /*7570*/  UIADD3 UR10, UR14, 0x80, URZ ;  /* 0x000000800e0a7890 */ /* 0x000fc8000fffe03f */
[----:B------:R1:W2:Y:S01]  /*7580*/  @P1 LDG.E R5, desc[UR40][R2.64] ;  /* 0x0000002802051981 */ /* 0x0002a2000c1e1900 */
        /* <DEDUP_REMOVED lines=11> */
[----:B------:R-:W3:Y:S04]  /*7640*/  SHFL.BFLY PT, R7, R4, 0x2, 0x1f ;  /* 0x0c401f0004077f89 */ /* 0x000ee800000e0000 */
[----:B-1----:R-:W1:Y:S01]  /*7650*/  SHFL.BFLY PT, R3, R6, 0x2, 0x1f ;  /* 0x0c401f0006037f89 */ /* 0x002e6200000e0000 */
[----:B------:R-:W-:Y:S02]  /*7660*/  WARPGROUP.DEPBAR.LE gsb0, 0x0 ;  /* 0x00008000000079c5 */ /* 0x000fe40000010000 */
[----:B------:R-:W-:-:S06]  /*7670*/  WARPGROUP.ARRIVE ;  /* 0x00000000000079c5 */ /* 0x000fcc0000000000 */
[----:B------:R-:W-:Y:S01]  /*7680*/  QGMMA.64x64x32.F32.E4M3.E4M3 R24, R140, gdesc[UR8], R24, gsb0 ;  /* 0x00e000088c187df3 */ /* 0x000fe20008000818 */
[----:B---3--:R-:W-:-:S01]  /*7690*/  FADD.FTZ R7, R7, R4 ;  /* 0x0000000407077221 */ /* 0x008fc20000010000 */
[----:B------:R-:W-:Y:S01]  /*76a0*/  UIADD3 UR14, UR14, 0x200, URZ ;  /* 0x000002000e0e7890 */ /* 0x000fe2000fffe03f */
[----:B-1----:R-:W-:-:S01]  /*76b0*/  FADD.FTZ R3, R3, R6 ;  /* 0x0000000603037221 */ /* 0x002fc20000010000 */
[----:B------:R-:W-:Y:S02]  /*76c0*/  UMOV UR15, 0xc0000010 ;  /* 0xc0000010000f7882 */ /* 0x000fe40000000000 */
[----:B0-----:R-:W0:Y:S04]  /*76d0*/  SHFL.BFLY PT, R0, R7, 0x1, 0x1f ;  /* 0x0c201f0007007f89 */ /* 0x001e2800000e0000 */
[----:B------:R-:W1:Y:S01]  /*76e0*/  SHFL.BFLY PT, R2, R3, 0x1, 0x1f ;  /* 0x0c201f0003027f89 */ /* 0x000e6200000e0000 */
[----:B------:R-:W-:-:S02]  /*76f0*/  IMAD.MOV.U32 R4, RZ, RZ, RZ ;  /* 0x000000ffff047224 */ /* 0x000fc400078e00ff */
[----:B0-----:R-:W-:Y:S01]  /*7700*/  FADD.FTZ R9, R7, R0 ;  /* 0x0000000007097221 */ /* 0x001fe20000010000 */
[----:B-1----:R-:W-:-:S04]  /*7710*/  FADD.FTZ R10, R3, R2 ;  /* 0x00000002030a7221 */ /* 0x002fc80000010000 */
[C---:B------:R-:W-:Y:S01]  /*7720*/  FSETP.NE.FTZ.AND P1, PT, R9.reuse, RZ, PT ;  /* 0x000000ff0900720b */ /* 0x040fe20003f35000 */
[----:B------:R-:W-:Y:S01]  /*7730*/  FMUL.FTZ R11, R9, 0.00390625 ;  /* 0x3b800000090b7820 */ /* 0x000fe20000410000 */
[----:B------:R-:W-:Y:S01]  /*7740*/  FMUL.FTZ R12, R10, 0.00390625 ;  /* 0x3b8000000a0c7820 */ /* 0x000fe20000410000 */
[----:B------:R-:W-:Y:S02]  /*7750*/  WARPGROUP.DEPBAR.LE gsb0, 0x0 ;  /* 0x00008000000079c5 */ /* 0x000fe40000010000 */
[----:B------:R-:W-:-:S06]  /*7760*/  WARPGROUP.ARRIVE ;  /* 0x00000000000079c5 */ /* 0x000fcc0000000000 */
[----:B------:R-:W-:Y:S01]  /*7770*/  QGMMA.64x64x32.F32.E4M3.E4M3 R24, R144, gdesc[UR12], R24, gsb0 ;  /* 0x00e0000c90187df3 */ /* 0x000fe20008000818 */
[----:B------:R-:W-:Y:S02]  /*7780*/  FSETP.NE.FTZ.AND P2, PT, R11, RZ, PT ;  /* 0x000000ff0b00720b */ /* 0x000fe40003f55000 */
[----:B------:R-:W-:Y:S01]  /*7790*/  FSETP.NE.FTZ.AND P3, PT, R12, RZ, PT ;  /* 0x000000ff0c00720b */ /* 0x000fe20003f75000 */
[----:B------:R-:W-:Y:S01]  /*77a0*/  @P1 MUFU.RCP R4, R9 ;  /* 0x0000000900041308 */ /* 0x000fe20000001000 */
[----:B------:R-:W-:Y:S01]  /*77b0*/  FSETP.NE.FTZ.AND P1, PT, R10, RZ, PT ;  /* 0x000000ff0a00720b */ /* 0x000fe20003f35000 */
[----:B------:R-:W-:-:S08]  /*77c0*/  IMAD.MOV.U32 R8, RZ, RZ, RZ ;  /* 0x000000ffff087224 */ /* 0x000fd000078e00ff */
[----:B------:R-:W0:Y:S08]  /*77d0*/  @P2 MUFU.LG2 R6, R11 ;  /* 0x0000000b00062308 */ /* 0x000e300000000c00 */
[----:B------:R-:W1:Y:S08]  /*77e0*/  @P3 MUFU.LG2 R7, R12 ;  /* 0x0000000c00073308 */ /* 0x000e700000000c00 */
[----:B------:R2:W3:Y:S01]  /*77f0*/  @P1 MUFU.RCP R8, R10 ;  /* 0x0000000a00081308 */ /* 0x0004e20000001000 */
        /* <DEDUP_REMOVED lines=10> */
[-C--:B--2---:R-:W-:Y:S01]  /*78a0*/  FMUL.FTZ R10, R4, R5.reuse ;  /* 0x00000005040a7220 */ /* 0x084fe20000410000 */
[----:B---3--:R-:W-:Y:S01]  /*78b0*/  FMUL.FTZ R56, R8, R5 ;  /* 0x0000000508387220 */ /* 0x008fe20000410000 */
[----:B------:R-:W-:-:S02]  /*78c0*/  WARPGROUP.DEPBAR.LE gsb0, 0x0 ;  /* 0x00008000000079c5 */ /* 0x000fc40000010000 */
[----:B------:R-:W-:Y:S05]  /*78d0*/  @!P0 BRA `(.L_x_13108) ;  /* 0x0000000000048947 */ /* 0x000fea0003800000 */
[----:B------:R-:W-:Y:S01]  /*78e0*/  BPT.TRAP 0x1 ;  /* 0x000000040000795c */ /* 0x000fe20000300000 */
.L_x_13108:
        /* <DEDUP_REMOVED lines=11> */
[----:B------:R-:W-:Y:S01]  /*79a0*/  FMUL.FTZ R51, R51, R56 ;  /* 0x0000003833337220 */ /* 0x000fe20000410000 */
[----:B------:R-:W-:Y:S01]  /*79b0*/  FMUL.FTZ R9, R25, R10 ;  /* 0x0000000a19097220 */ /* 0x000fe20000410000 */
[-C--:B------:R-:W-:Y:S01]  /*79c0*/  FMUL.FTZ R11, R27, R56.reuse ;  /* 0x000000381b0b7220 */ /* 0x080fe20000410000 */
[----:B------:R-:W-:Y:S01]  /*79d0*/  FMUL.FTZ R15, R34, R56 ;  /* 0x00000038220f7220 */ /* 0x000fe20000410000 */
[----:B------:R-:W-:Y:S01]  /*79e0*/  ULDC.64 UR10, c[0x0][0xb90] ;  /* 0x0002e400000a7ab9 */ /* 0x000fe20000000a00 */
[----:B------:R-:W-:Y:S01]  /*79f0*/  USHF.R.S32.HI UR16, URZ, 0x1f, UR49 ;  /* 0x0000001f3f107899 */ /* 0x000fe20008011431 */
[----:B------:R-:W-:Y:S01]  /*7a00*/  ULDC.64 UR12, c[0x0][0xb98] ;  /* 0x0002e600000c7ab9 */ /* 0x000fe20000000a00 */
[----:B0-----:R-:W-:-:S05]  /*7a10*/  IMAD.SHL.U32 R3, R57, 0x4, RZ ;  /* 0x0000000439037824 */ /* 0x001fca00078e00ff */
[----:B------:R-:W-:-:S04]  /*7a20*/  LOP3.LUT R3, R3, 0xc, RZ, 0xc0, !PT ;  /* 0x0000000c03037812 */ /* 0x000fc800078ec0ff */
[----:B------:R-:W-:-:S05]  /*7a30*/  IADD3 R4, P0, R3, UR8, RZ ;  /* 0x0000000803047c10 */ /* 0x000fca000ff1e0ff */
[----:B------:R-:W-:-:S05]  /*7a40*/  IMAD.X R5, RZ, RZ, UR9, P0 ;  /* 0x00000009ff057e24 */ /* 0x000fca00080e06ff */
[----:B------:R0:W2:Y:S01]  /*7a50*/  LDG.E.CONSTANT R3, desc[UR40][R4.64] ;  /* 0x0000002804037981 */ /* 0x0000a2000c1e9900 */
[----:B------:R-:W-:Y:S01]  /*7a60*/  F2FP.BF16.F32.PACK_AB R6, R6, R7 ;  /* 0x000000070606723e */ /* 0x000fe200000010ff */
[-C--:B------:R-:W-:Y:S01]  /*7a70*/  FMUL.FTZ R29, R40, R10.reuse ;  /* 0x0000000a281d7220 */ /* 0x080fe20000410000 */
[----:B------:R-:W-:Y:S01]  /*7a80*/  LOP3.LUT P0, R7, R57, 0x3, RZ, 0xc0, !PT ;  /* 0x0000000339077812 */ /* 0x000fe2000780c0ff */
[-C--:B------:R-:W-:Y:S01]  /*7a90*/  FMUL.FTZ R33, R41, R10.reuse ;  /* 0x0000000a29217220 */ /* 0x080fe20000410000 */
[-C--:B------:R-:W-:Y:S01]  /*7aa0*/  FMUL.FTZ R40, R53, R10.reuse ;  /* 0x0000000a35287220 */ /* 0x080fe20000410000 */
[----:B------:R-:W-:Y:S01]  /*7ab0*/  FMUL.FTZ R41, R49, R10 ;  /* 0x0000000a31297220 */ /* 0x000fe20000410000 */
[----:B------:R-:W-:Y:S01]  /*7ac0*/  FMUL.FTZ R38, R55, R56 ;  /* 0x0000003837267220 */ /* 0x000fe20000410000 */
[----:B------:R-:W-:Y:S01]  /*7ad0*/  F2FP.BF16.F32.PACK_AB R21, R20, R21 ;  /* 0x000000151415723e */ /* 0x000fe200000010ff */
[----:B------:R-:W-:Y:S01]  /*7ae0*/  FMUL.FTZ R28, R44, R10 ;  /* 0x0000000a2c1c7220 */ /* 0x000fe20000410000 */
[----:B------:R-:W-:Y:S01]  /*7af0*/  F2FP.BF16.F32.PACK_AB R12, R12, R13 ;  /* 0x0000000d0c0c723e */ /* 0x000fe200000010ff */
[-C--:B0-----:R-:W-:Y:S01]  /*7b00*/  FMUL.FTZ R4, R30, R56.reuse ;  /* 0x000000381e047220 */ /* 0x081fe20000410000 */
[----:B------:R-:W-:Y:S01]  /*7b10*/  ISETP.EQ.OR P0, PT, R7, 0x3, !P0 ;  /* 0x000000030700780c */ /* 0x000fe20004702670 */
[----:B------:R-:W-:Y:S01]  /*7b20*/  FMUL.FTZ R5, R26, R56 ;  /* 0x000000381a057220 */ /* 0x000fe20000410000 */
[----:B------:R-:W-:Y:S01]  /*7b30*/  F2FP.BF16.F32.PACK_AB R41, R40, R41 ;  /* 0x000000292829723e */ /* 0x000fe200000010ff */
[-C--:B------:R-:W-:Y:S01]  /*7b40*/  FMUL.FTZ R32, R45, R10.reuse ;  /* 0x0000000a2d207220 */ /* 0x080fe20000410000 */
[----:B------:R-:W-:Y:S01]  /*7b50*/  F2FP.BF16.F32.PACK_AB R51, R38, R51 ;  /* 0x000000332633723e */ /* 0x000fe200000010ff */
[-C--:B------:R-:W-:Y:S01]  /*7b60*/  FMUL.FTZ R36, R52, R10.reuse ;  /* 0x0000000a34247220 */ /* 0x080fe20000410000 */
[----:B------:R-:W-:Y:S01]  /*7b70*/  SEL R38, R12, R21, P0 ;  /* 0x000000150c267207 */ /* 0x000fe20000000000 */
[----:B------:R-:W-:Y:S01]  /*7b80*/  FMUL.FTZ R37, R48, R10 ;  /* 0x0000000a30257220 */ /* 0x000fe20000410000 */
[----:B------:R-:W-:Y:S01]  /*7b90*/  SEL R40, R21, R12, P0 ;  /* 0x0000000c15287207 */ /* 0x000fe20000000000 */
[-C--:B------:R-:W-:Y:S01]  /*7ba0*/  FMUL.FTZ R24, R39, R56.reuse ;  /* 0x0000003827187220 */ /* 0x080fe20000410000 */
[----:B------:R-:W0:Y:S01]  /*7bb0*/  LDC R21, c[0x0][0xbe8] ;  /* 0x0002fa00ff157b82 */ /* 0x000e220000000800 */
[-C--:B------:R-:W-:Y:S01]  /*7bc0*/  FMUL.FTZ R25, R35, R56.reuse ;  /* 0x0000003823197220 */ /* 0x080fe20000410000 */
[-C--:B------:R-:W-:Y:S01]  /*7bd0*/  FMUL.FTZ R10, R31, R56.reuse ;  /* 0x000000381f0a7220 */ /* 0x080fe20000410000 */
[----:B------:R-:W-:Y:S01]  /*7be0*/  F2FP.BF16.F32.PACK_AB R4, R4, R5 ;  /* 0x000000050404723e */ /* 0x000fe200000010ff */
[----:B------:R-:W-:Y:S01]  /*7bf0*/  UMOV UR8, UR4 ;  /* 0x0000000400087c82 */ /* 0x000fe20008000000 */
[----:B-1----:R-:W-:Y:S01]  /*7c00*/  UMOV UR9, UR6 ;  /* 0x0000000600097c82 */ /* 0x002fe20008000000 */
[----:B------:R-:W-:Y:S01]  /*7c10*/  F2FP.BF16.F32.PACK_AB R14, R14, R15 ;  /* 0x0000000f0e0e723e */ /* 0x000fe200000010ff */
[-C--:B------:R-:W-:Y:S01]  /*7c20*/  FMUL.FTZ R26, R46, R56.reuse ;  /* 0x000000382e1a7220 */ /* 0x080fe20000410000 */
[----:B------:R-:W-:Y:S01]  /*7c30*/  F2FP.BF16.F32.PACK_AB R5, R24, R25 ;  /* 0x000000191805723e */ /* 0x000fe200000010ff */
[----:B------:R-:W-:Y:S01]  /*7c40*/  IMAD.U32 R24, RZ, RZ, UR8 ;  /* 0x00000008ff187e24 */ /* 0x000fe2000f8e00ff */
[----:B------:R-:W-:Y:S01]  /*7c50*/  F2FP.BF16.F32.PACK_AB R11, R10, R11 ;  /* 0x0000000b0a0b723e */ /* 0x000fe200000010ff */
[-C--:B------:R-:W-:Y:S01]  /*7c60*/  FMUL.FTZ R27, R42, R56.reuse ;  /* 0x000000382a1b7220 */ /* 0x080fe20000410000 */
[----:B------:R-:W-:Y:S01]  /*7c70*/  MOV R25, UR9 ;  /* 0x0000000900197c02 */ /* 0x000fe20008000f00 */
[-C--:B------:R-:W-:Y:S01]  /*7c80*/  FMUL.FTZ R30, R47, R56.reuse ;  /* 0x000000382f1e7220 */ /* 0x080fe20000410000 */
[-C--:B------:R-:W-:Y:S01]  /*7c90*/  FMUL.FTZ R31, R43, R56.reuse ;  /* 0x000000382b1f7220 */ /* 0x080fe20000410000 */
[-C--:B------:R-:W-:Y:S01]  /*7ca0*/  FMUL.FTZ R34, R54, R56.reuse ;  /* 0x0000003836227220 */ /* 0x080fe20000410000 */
[----:B------:R-:W-:Y:S01]  /*7cb0*/  FMUL.FTZ R35, R50, R56 ;  /* 0x0000003832237220 */ /* 0x000fe20000410000 */
[----:B------:R-:W-:Y:S01]  /*7cc0*/  SEL R50, R4, R11, P0 ;  /* 0x0000000b04327207 */ /* 0x000fe20000000000 */
[----:B------:R-:W-:Y:S01]  /*7cd0*/  IMAD.SHL.U32 R20, R16, 0x8, RZ ;  /* 0x0000000810147824 */ /* 0x000fe200078e00ff */
[----:B------:R-:W-:Y:S01]  /*7ce0*/  SEL R52, R11, R4, P0 ;  /* 0x000000040b347207 */ /* 0x000fe20000000000 */
[----:B------:R-:W-:Y:S01]  /*7cf0*/  UIADD3 UR6, -UR49, URZ, URZ ;  /* 0x0000003f31067290 */ /* 0x000fe2000fffe13f */
[----:B------:R-:W-:Y:S01]  /*7d00*/  SEL R54, R14, R5, P0 ;  /* 0x000000050e367207 */ /* 0x000fe20000000000 */
[----:B------:R-:W-:Y:S01]  /*7d10*/  IMAD R7, R17, 0x40, R20 ;  /* 0x0000004011077824 */ /* 0x000fe200078e0214 */
[----:B------:R-:W-:Y:S01]  /*7d20*/  SEL R56, R5, R14, P0 ;  /* 0x0000000e05387207 */ /* 0x000fe20000000000 */
[--C-:B------:R-:W-:Y:S01]  /*7d30*/  IMAD.WIDE R4, R156, 0x2, R24.reuse ;  /* 0x000000029c047825 */ /* 0x100fe200078e0218 */
[----:B------:R-:W-:Y:S01]  /*7d40*/  F2FP.BF16.F32.PACK_AB R26, R26, R27 ;  /* 0x0000001b1a1a723e */ /* 0x000fe200000010ff */
[----:B------:R-:W-:Y:S01]  /*7d50*/  ULDC UR8, c[0x0][0xc44] ;  /* 0x0003110000087ab9 */ /* 0x000fe20000000800 */
[----:B------:R-:W-:Y:S01]  /*7d60*/  F2FP.BF16.F32.PACK_AB R31, R30, R31 ;  /* 0x0000001f1e1f723e */ /* 0x000fe200000010ff */
[----:B------:R-:W-:Y:S01]  /*7d70*/  IMAD.WIDE R24, R7, 0x2, R24 ;  /* 0x0000000207187825 */ /* 0x000fe200078e0218 */
[----:B------:R-:W-:Y:S01]  /*7d80*/  IADD3 R27, P2, R4, 0x40, RZ ;  /* 0x00000040041b7810 */ /* 0x000fe20007f5e0ff */
[----:B------:R-:W-:Y:S01]  /*7d90*/  UIMAD UR15, UR8, UR6, UR48 ;  /* 0x00000006080f72a4 */ /* 0x000fe2000f8e0230 */
[----:B------:R-:W-:Y:S01]  /*7da0*/  SEL R58, R26, R31, P0 ;  /* 0x0000001f1a3a7207 */ /* 0x000fe20000000000 */
[----:B------:R-:W-:Y:S01]  /*7db0*/  IMAD R48, RZ, RZ, -UR48 ;  /* 0x80000030ff307e24 */ /* 0x000fe2000f8e02ff */
[----:B------:R-:W-:Y:S01]  /*7dc0*/  SEL R60, R31, R26, P0 ;  /* 0x0000001a1f3c7207 */ /* 0x000fe20000000000 */
[----:B------:R-:W-:Y:S01]  /*7dd0*/  IMAD.X R13, RZ, RZ, R5, P2 ;  /* 0x000000ffff0d7224 */ /* 0x000fe200010e0605 */
[----:B0-----:R-:W-:Y:S01]  /*7de0*/  ISETP.NE.AND P2, PT, R21, 0x1, PT ;  /* 0x000000011500780c */ /* 0x001fe20003f45270 */
[----:B------:R-:W0:Y:S01]  /*7df0*/  LDC R31, c[0x0][0xc38] ;  /* 0x00030e00ff1f7b82 */ /* 0x000e220000000800 */
[----:B------:R-:W-:Y:S01]  /*7e00*/  F2FP.BF16.F32.PACK_AB R9, R8, R9 ;  /* 0x000000090809723e */ /* 0x000fe200000010ff */
[----:B------:R-:W-:Y:S01]  /*7e10*/  USHF.R.S32.HI UR14, URZ, 0x1f, UR15 ;  /* 0x0000001f3f0e7899 */ /* 0x000fe2000801140f */
[----:B------:R-:W-:Y:S01]  /*7e20*/  F2FP.BF16.F32.PACK_AB R33, R32, R33 ;  /* 0x000000212021723e */ /* 0x000fe200000010ff */
[----:B------:R-:W-:Y:S01]  /*7e30*/  UIMAD.WIDE.U32 UR8, UR15, UR10, URZ ;  /* 0x0000000a0f0872a5 */ /* 0x000fe2000f8e003f */
[----:B------:R-:W-:Y:S01]  /*7e40*/  SEL R30, R6, R9, P0 ;  /* 0x00000009061e7207 */ /* 0x000fe20000000000 */
[----:B------:R-:W-:Y:S01]  /*7e50*/  UIMAD UR6, UR14, UR10, URZ ;  /* 0x0000000a0e0672a4 */ /* 0x000fe2000f8e023f */
[----:B------:R-:W-:Y:S01]  /*7e60*/  SEL R32, R9, R6, P0 ;  /* 0x0000000609207207 */ /* 0x000fe20000000000 */
[----:B------:R-:W-:Y:S01]  /*7e70*/  UIMAD UR10, UR16, UR12, URZ ;  /* 0x0000000c100a72a4 */ /* 0x000fe2000f8e023f */
[----:B------:R-:W-:Y:S01]  /*7e80*/  IADD3 R9, P3, R4, 0x20, RZ ;  /* 0x0000002004097810 */ /* 0x000fe20007f7e0ff */
[----:B------:R-:W-:Y:S01]  /*7e90*/  UIMAD UR6, UR15, UR11, UR6 ;  /* 0x0000000b0f0672a4 */ /* 0x000fe2000f8e0206 */
[----:B------:R-:W-:Y:S01]  /*7ea0*/  LOP3.LUT R10, R27, 0x380, RZ, 0xc0, !PT ;  /* 0x000003801b0a7812 */ /* 0x000fe200078ec0ff */
[----:B------:R-:W1:Y:S01]  /*7eb0*/  @P2 LDC R26, c[0x0][0xbec] ;  /* 0x0002fb00ff1a2b82 */ /* 0x000e620000000800 */
[----:B------:R-:W-:Y:S01]  /*7ec0*/  LOP3.LUT R8, R9, 0x380, RZ, 0xc0, !PT ;  /* 0x0000038009087812 */ /* 0x000fe200078ec0ff */
[----:B------:R-:W-:Y:S01]  /*7ed0*/  UIADD3 UR9, UR9, UR6, URZ ;  /* 0x0000000609097290 */ /* 0x000fe2000fffe03f */
[----:B------:R-:W-:Y:S01]  /*7ee0*/  SHF.R.U64 R10, R10, 0x3, RZ ;  /* 0x000000030a0a7819 */ /* 0x000fe200000012ff */
[----:B------:R-:W-:Y:S01]  /*7ef0*/  UIMAD UR10, UR49, UR13, UR10 ;  /* 0x0000000d310a72a4 */ /* 0x000fe2000f8e020a */
[----:B------:R-:W-:Y:S01]  /*7f00*/  SHF.R.U64 R8, R8, 0x3, RZ ;  /* 0x0000000308087819 */ /* 0x000fe200000012ff */
[----:B------:R-:W-:Y:S01]  /*7f10*/  UIMAD.WIDE.U32 UR8, UR49, UR12, UR8 ;  /* 0x0000000c310872a5 */ /* 0x000fe2000f8e0008 */
[----:B------:R-:W-:Y:S01]  /*7f20*/  LOP3.LUT R12, R10, R27, RZ, 0x3c, !PT ;  /* 0x0000001b0a0c7212 */ /* 0x000fe200078e3cff */
[----:B------:R-:W3:Y:S01]  /*7f30*/  @P2 LDC R64, c[0x0][0xbf0] ;  /* 0x0002fc00ff402b82 */ /* 0x000ee20000000800 */
[----:B------:R-:W-:Y:S01]  /*7f40*/  IADD3 R27, P4, R24, 0x4800, RZ ;  /* 0x00004800181b7810 */ /* 0x000fe20007f9e0ff */
[----:B------:R-:W-:Y:S01]  /*7f50*/  UIADD3 UR7, UR7, 0x13260, URZ ;  /* 0x0001326007077890 */ /* 0x000fe2000fffe03f */
[----:B------:R-:W-:Y:S01]  /*7f60*/  LOP3.LUT R14, R8, R9, RZ, 0x3c, !PT ;  /* 0x00000009080e7212 */ /* 0x000fe200078e3cff */
[----:B0-----:R-:W-:Y:S01]  /*7f70*/  IMAD R48, R31, R48, UR47 ;  /* 0x0000002f1f307e24 */ /* 0x001fe2000f8e0230 */
[----:B------:R-:W-:Y:S01]  /*7f80*/  LOP3.LUT R6, R4, 0x380, RZ, 0xc0, !PT ;  /* 0x0000038004067812 */ /* 0x000fe200078ec0ff */
[----:B------:R-:W-:Y:S01]  /*7f90*/  UPRMT UR7, UR5, 0x654, UR7 ;  /* 0x0000065405077896 */ /* 0x000fe20008000007 */
[----:B------:R-:W-:Y:S01]  /*7fa0*/  LOP3.LUT R8, R27, 0x380, RZ, 0xc0, !PT ;  /* 0x000003801b087812 */ /* 0x000fe200078ec0ff */
[----:B------:R-:W-:Y:S01]  /*7fb0*/  ULDC UR6, c[0x0][0xa88] ;  /* 0x0002a20000067ab9 */ /* 0x000fe20000000800 */
[----:B------:R-:W-:Y:S01]  /*7fc0*/  SHF.R.U64 R7, R6, 0x3, RZ ;  /* 0x0000000306077819 */ /* 0x000fe200000012ff */
[----:B------:R-:W-:Y:S01]  /*7fd0*/  IMAD R49, R21, UR6, RZ ;  /* 0x0000000615317c24 */ /* 0x000fe2000f8e02ff */
[----:B------:R-:W-:-:S02]  /*7fe0*/  SHF.R.U64 R8, R8, 0x3, RZ ;  /* 0x0000000308087819 */ /* 0x000fc400000012ff */
[----:B------:R-:W-:Y:S02]  /*7ff0*/  IADD3 R11, P1, R4, 0x60, RZ ;  /* 0x00000060040b7810 */ /* 0x000fe40007f3e0ff */
[----:B------:R-:W-:Y:S01]  /*8000*/  LOP3.LUT R4, R7, R4, RZ, 0x3c, !PT ;  /* 0x0000000407047212 */ /* 0x000fe200078e3cff */
[----:B------:R-:W-:Y:S01]  /*8010*/  SYNCS.ARRIVE.TRANS64.RED.A1T0 RZ, [UR7], RZ ;  /* 0x000000ffffff79a7 */ /* 0x000fe20008100407 */
[----:B------:R-:W-:Y:S01]  /*8020*/  LOP3.LUT R8, R8, R27, RZ, 0x3c, !PT ;  /* 0x0000001b08087212 */ /* 0x000fe200078e3cff */
[----:B------:R-:W-:Y:S01]  /*8030*/  IMAD R27, R48, 0xc0, R23 ;  /* 0x000000c0301b7824 */ /* 0x000fe200078e0217 */
[----:B------:R-:W-:Y:S01]  /*8040*/  LOP3.LUT R6, R11, 0x380, RZ, 0xc0, !PT ;  /* 0x000003800b067812 */ /* 0x000fe200078ec0ff */
[----:B------:R-:W-:Y:S01]  /*8050*/  IMAD.X R7, RZ, RZ, R5, P1 ;  /* 0x000000ffff077224 */ /* 0x000fe200008e0605 */
[-C--:B------:R-:W-:Y:S02]  /*8060*/  IADD3.X R15, RZ, R5.reuse, RZ, P3, !PT ;  /* 0x00000005ff0f7210 */ /* 0x080fe40001ffe4ff */
[----:B------:R-:W-:Y:S01]  /*8070*/  MOV R61, R4 ;  /* 0x00000004003d7202 */ /* 0x000fe20000000f00 */
[----:B-1----:R-:W-:Y:S01]  /*8080*/  @P2 IMAD.HI.U32 R5, R27, R26, RZ ;  /* 0x0000001a1b052227 */ /* 0x002fe200078e00ff */
[----:B------:R-:W-:-:S02]  /*8090*/  SHF.R.U64 R6, R6, 0x3, RZ ;  /* 0x0000000306067819 */ /* 0x000fc400000012ff */
[----:B------:R-:W-:Y:S02]  /*80a0*/  F2FP.BF16.F32.PACK_AB R28, R28, R29 ;  /* 0x0000001d1c1c723e */ /* 0x000fe400000010ff */
[----:B------:R-:W-:Y:S02]  /*80b0*/  IADD3 R29, P1, R24, 0x1800, RZ ;  /* 0x00001800181d7810 */ /* 0x000fe40007f3e0ff */
[----:B------:R-:W-:Y:S02]  /*80c0*/  MOV R4, R27 ;  /* 0x0000001b00047202 */ /* 0x000fe40000000f00 */
[----:B------:R-:W-:Y:S02]  /*80d0*/  LOP3.LUT R6, R6, R11, RZ, 0x3c, !PT ;  /* 0x0000000b06067212 */ /* 0x000fe400078e3cff */
[----:B---3--:R-:W-:Y:S02]  /*80e0*/  @P2 SHF.R.U32.HI R4, RZ, R64, R5 ;  /* 0x00000040ff042219 */ /* 0x008fe40000011605 */
[----:B------:R-:W-:-:S02]  /*80f0*/  SEL R42, R28, R33, P0 ;  /* 0x000000211c2a7207 */ /* 0x000fc40000000000 */
[----:B------:R-:W-:Y:S02]  /*8100*/  SEL R44, R33, R28, P0 ;  /* 0x0000001c212c7207 */ /* 0x000fe40000000000 */
[----:B------:R-:W-:Y:S02]  /*8110*/  LOP3.LUT R28, R29, 0x380, RZ, 0xc0, !PT ;  /* 0x000003801d1c7812 */ /* 0x000fe400078ec0ff */
[----:B------:R-:W-:Y:S01]  /*8120*/  MOV R55, R6 ;  /* 0x0000000600377202 */ /* 0x000fe20000000f00 */
[--C-:B------:R-:W-:Y:S01]  /*8130*/  IMAD.MOV R6, RZ, RZ, -R4.reuse ;  /* 0x000000ffff067224 */ /* 0x100fe200078e0a04 */
[----:B------:R-:W-:Y:S02]  /*8140*/  SHF.R.U64 R28, R28, 0x3, RZ ;  /* 0x000000031c1c7819 */ /* 0x000fe400000012ff */
[----:B------:R-:W-:Y:S01]  /*8150*/  MOV R57, R12 ;  /* 0x0000000c00397202 */ /* 0x000fe20000000f00 */
[----:B------:R-:W-:Y:S01]  /*8160*/  IMAD R27, R21, R6, R27 ;  /* 0x00000006151b7224 */ /* 0x000fe200078e021b */
[----:B------:R-:W-:Y:S01]  /*8170*/  LOP3.LUT R28, R28, R29, RZ, 0x3c, !PT ;  /* 0x0000001d1c1c7212 */ /* 0x000fe200078e3cff */
[----:B------:R-:W-:Y:S01]  /*8180*/  IMAD.X R29, RZ, RZ, R25, P1 ;  /* 0x000000ffff1d7224 */ /* 0x000fe200008e0619 */
[----:B------:R-:W-:Y:S01]  /*8190*/  SHF.R.S32.HI R5, RZ, 0x1f, R4 ;  /* 0x0000001fff057819 */ /* 0x000fe20000011404 */
[----:B------:R-:W-:Y:S01]  /*81a0*/  IMAD.U32 R12, RZ, RZ, UR10 ;  /* 0x0000000aff0c7e24 */ /* 0x000fe2000f8e00ff */
[----:B------:R-:W-:Y:S01]  /*81b0*/  F2FP.BF16.F32.PACK_AB R36, R36, R37 ;  /* 0x000000252424723e */ /* 0x000fe200000010ff */
[----:B------:R-:W-:Y:S01]  /*81c0*/  ULDC.64 UR10, c[0x0][0xaf0] ;  /* 0x0002bc00000a7ab9 */ /* 0x000fe20000000a00 */
[----:B------:R-:W-:-:S02]  /*81d0*/  F2FP.BF16.F32.PACK_AB R34, R34, R35 ;  /* 0x000000232222723e */ /* 0x000fc400000010ff */
[----:B------:R-:W-:Y:S02]  /*81e0*/  IADD3 R4, P1, R4, UR8, RZ ;  /* 0x0000000804047c10 */ /* 0x000fe4000ff3e0ff */
[----:B------:R-:W-:Y:S02]  /*81f0*/  SHF.R.S32.HI R6, RZ, 0x1f, R27 ;  /* 0x0000001fff067819 */ /* 0x000fe4000001141b */
[----:B------:R-:W-:Y:S02]  /*8200*/  SEL R46, R36, R41, P0 ;  /* 0x00000029242e7207 */ /* 0x000fe40000000000 */
[----:B------:R-:W-:Y:S02]  /*8210*/  SEL R62, R34, R51, P0 ;  /* 0x00000033223e7207 */ /* 0x000fe40000000000 */
[----:B------:R-:W-:Y:S01]  /*8220*/  IADD3.X R5, R5, UR9, R12, P1, !PT ;  /* 0x0000000905057c10 */ /* 0x000fe20008ffe40c */
[----:B------:R-:W-:Y:S01]  /*8230*/  ULDC.64 UR8, c[0x0][0xb88] ;  /* 0x0002e20000087ab9 */ /* 0x000fe20000000a00 */
[----:B------:R-:W-:Y:S01]  /*8240*/  SEL R34, R51, R34, P0 ;  /* 0x0000002233227207 */ /* 0x000fe20000000000 */
[----:B------:R-:W-:Y:S01]  /*8250*/  IMAD R6, R6, UR8, RZ ;  /* 0x0000000806067c24 */ /* 0x000fe2000f8e02ff */
[----:B------:R-:W-:Y:S01]  /*8260*/  SEL R36, R41, R36, P0 ;  /* 0x0000002429247207 */ /* 0x000fe20000000000 */
[----:B------:R-:W-:Y:S01]  /*8270*/  IMAD.WIDE.U32 R4, R27, UR8, R4 ;  /* 0x000000081b047c25 */ /* 0x000fe2000f8e0004 */
[----:B------:R-:W-:-:S02]  /*8280*/  MOV R59, R14 ;  /* 0x0000000e003b7202 */ /* 0x000fc40000000f00 */
[C---:B------:R-:W-:Y:S01]  /*8290*/  IADD3 R11, P3, R24.reuse, 0x3000, RZ ;  /* 0x00003000180b7810 */ /* 0x040fe20007f7e0ff */
[----:B------:R-:W-:Y:S01]  /*82a0*/  IMAD R37, R27, UR9, R6 ;  /* 0x000000091b257c24 */ /* 0x000fe2000f8e0206 */
[----:B------:R-:W-:Y:S01]  /*82b0*/  LOP3.LUT R9, R24, 0x380, RZ, 0xc0, !PT ;  /* 0x0000038018097812 */ /* 0x000fe200078ec0ff */
[----:B------:R-:W-:Y:S01]  /*82c0*/  IMAD R12, R48, 0xc0, R22 ;  /* 0x000000c0300c7824 */ /* 0x000fe200078e0216 */
[----:B------:R-:W-:Y:S01]  /*82d0*/  LOP3.LUT R10, R11, 0x380, RZ, 0xc0, !PT ;  /* 0x000003800b0a7812 */ /* 0x000fe200078ec0ff */
[----:B------:R-:W-:Y:S01]  /*82e0*/  ULDC.64 UR8, c[0x0][0xb50] ;  /* 0x0002d40000087ab9 */ /* 0x000fe20000000a00 */
[----:B------:R-:W-:Y:S01]  /*82f0*/  SHF.R.U64 R9, R9, 0x3, RZ ;  /* 0x0000000309097819 */ /* 0x000fe200000012ff */
[----:B------:R-:W-:Y:S01]  /*8300*/  VIADD R6, R12, 0x8 ;  /* 0x000000080c067836 */ /* 0x000fe20000000000 */
[----:B------:R-:W-:Y:S01]  /*8310*/  SHF.R.U64 R10, R10, 0x3, RZ ;  /* 0x000000030a0a7819 */ /* 0x000fe200000012ff */
[----:B------:R-:W-:Y:S01]  /*8320*/  IMAD.IADD R5, R5, 0x1, R37 ;  /* 0x0000000105057824 */ /* 0x000fe200078e0225 */
[----:B------:R-:W-:Y:S01]  /*8330*/  LOP3.LUT R24, R9, R24, RZ, 0x3c, !PT ;  /* 0x0000001809187212 */ /* 0x000fe200078e3cff */
[----:B------:R-:W-:Y:S01]  /*8340*/  IMAD.X R9, RZ, RZ, R25, P4 ;  /* 0x000000ffff097224 */ /* 0x000fe200020e0619 */
[----:B------:R-:W-:-:S02]  /*8350*/  LOP3.LUT P1, RZ, R18, 0x3, RZ, 0xc0, !PT ;  /* 0x0000000312ff7812 */ /* 0x000fc4000782c0ff */
[----:B------:R-:W-:Y:S02]  /*8360*/  LEA R37, P4, R4, UR8, 0x2 ;  /* 0x0000000804257c11 */ /* 0x000fe4000f8810ff */
[----:B------:R-:W-:Y:S01]  /*8370*/  LOP3.LUT R10, R10, R11, RZ, 0x3c, !PT ;  /* 0x0000000b0a0a7212 */ /* 0x000fe200078e3cff */
[----:B------:R-:W-:Y:S01]  /*8380*/  IMAD.X R11, RZ, RZ, R25, P3 ;  /* 0x000000ffff0b7224 */ /* 0x000fe200018e0619 */
[-C--:B------:R-:W-:Y:S02]  /*8390*/  ISETP.GE.OR P3, PT, R12, R49.reuse, P1 ;  /* 0x000000310c00720c */ /* 0x080fe40000f66670 */
[----:B------:R-:W-:Y:S02]  /*83a0*/  ISETP.GE.OR P1, PT, R6, R49, P1 ;  /* 0x000000310600720c */ /* 0x000fe40000f26670 */
[----:B--2---:R-:W-:Y:S01]  /*83b0*/  LOP3.LUT R7, R3, 0x2, RZ, 0x3c, !PT ;  /* 0x0000000203077812 */ /* 0x004fe200078e3cff */
        /* <DEDUP_REMOVED lines=9> */
[----:B------:R-:W-:Y:S04]  /*8450*/  SHFL.IDX PT, R62, R62, R3, 0x1c1f ;  /* 0x001c1f033e3e7589 */ /* 0x000fe800000e0000 */
[----:B------:R-:W3:Y:S01]  /*8460*/  SHFL.IDX PT, R33, R52, R7, 0x1c1f ;  /* 0x001c1f0734217589 */ /* 0x000ee200000e0000 */
[----:B-1----:R-:W-:Y:S01]  /*8470*/  LEA.HI.X R40, R4, UR9, R5, 0x2, P4 ;  /* 0x0000000904287c11 */ /* 0x002fe2000a0f1405 */
[----:B------:R-:W-:-:S02]  /*8480*/  ULDC.64 UR8, c[0x0][0xae8] ;  /* 0x0002ba0000087ab9 */ /* 0x000fc40000000a00 */
[----:B------:R-:W1:Y:S04]  /*8490*/  SHFL.IDX PT, R3, R56, R7, 0x1c1f ;  /* 0x001c1f0738037589 */ /* 0x000e6800000e0000 */
[----:B------:R-:W4:Y:S01]  /*84a0*/  SHFL.IDX PT, R35, R60, R7, 0x1c1f ;  /* 0x001c1f073c237589 */ /* 0x000f2200000e0000 */
[----:B0-----:R-:W-:Y:S02]  /*84b0*/  SEL R4, R30, R13, P0 ;  /* 0x0000000d1e047207 */ /* 0x001fe40000000000 */
[----:B------:R-:W-:Y:S01]  /*84c0*/  SEL R6, R13, R30, P0 ;  /* 0x0000001e0d067207 */ /* 0x000fe20000000000 */
[----:B------:R-:W0:Y:S04]  /*84d0*/  SHFL.IDX PT, R27, R44, R7, 0x1c1f ;  /* 0x001c1f072c1b7589 */ /* 0x000e2800000e0000 */
[----:B------:R-:W5:Y:S01]  /*84e0*/  SHFL.IDX PT, R39, R34, R7, 0x1c1f ;  /* 0x001c1f0722277589 */ /* 0x000f6200000e0000 */
[----:B--2---:R-:W-:-:S02]  /*84f0*/  SEL R12, R38, R15, P0 ;  /* 0x0000000f260c7207 */ /* 0x004fc40000000000 */
[----:B------:R-:W-:Y:S01]  /*8500*/  SEL R14, R15, R38, P0 ;  /* 0x000000260f0e7207 */ /* 0x000fe20000000000 */
[----:B------:R2:W5:Y:S01]  /*8510*/  SHFL.IDX PT, R31, R36, R7, 0x1c1f ;  /* 0x001c1f07241f7589 */ /* 0x00056200000e0000 */
[----:B---3--:R-:W-:-:S03]  /*8520*/  SEL R5, R26, R33, P0 ;  /* 0x000000211a057207 */ /* 0x008fc60000000000 */
[----:B------:R-:W-:Y:S01]  /*8530*/  SHFL.IDX PT, R50, R37, RZ, 0x1c1f ;  /* 0x001c1fff25327589 */ /* 0x000fe200000e0000 */
[----:B-1----:R-:W-:-:S03]  /*8540*/  SEL R13, R54, R3, P0 ;  /* 0x00000003360d7207 */ /* 0x002fc60000000000 */
[----:B------:R5:W-:Y:S01]  /*8550*/  SHFL.IDX PT, R52, R37, 0x1, 0x1c1f ;  /* 0x003c1f0025347f89 */ /* 0x000be200000e0000 */
[----:B--2---:R-:W-:Y:S02]  /*8560*/  SEL R7, R33, R26, P0 ;  /* 0x0000001a21077207 */ /* 0x004fe40000000000 */
[----:B------:R-:W-:Y:S01]  /*8570*/  SEL R15, R3, R54, P0 ;  /* 0x00000036030f7207 */ /* 0x000fe20000000000 */
[----:B------:R-:W-:Y:S01]  /*8580*/  BAR.SYNC.DEFER_BLOCKING 0x1, 0x180 ;  /* 0x0046000000007b1d */ /* 0x000fe20000010000 */
[----:B----4-:R-:W-:Y:S02]  /*8590*/  SEL R33, R58, R35, P0 ;  /* 0x000000233a217207 */ /* 0x010fe40000000000 */
[----:B0-----:R-:W-:Y:S02]  /*85a0*/  SEL R32, R42, R27, P0 ;  /* 0x0000001b2a207207 */ /* 0x001fe40000000000 */
[----:B------:R-:W-:Y:S02]  /*85b0*/  SEL R34, R27, R42, P0 ;  /* 0x0000002a1b227207 */ /* 0x000fe40000000000 */
[----:B------:R-:W-:Y:S01]  /*85c0*/  SEL R35, R35, R58, P0 ;  /* 0x0000003a23237207 */ /* 0x000fe20000000000 */
[----:B------:R-:W0:Y:S01]  /*85d0*/  SHFL.IDX PT, R51, R40, RZ, 0x1c1f ;  /* 0x001c1fff28337589 */ /* 0x000e2200000e0000 */
[----:B-----5:R-:W-:-:S02]  /*85e0*/  SEL R37, R62, R39, P0 ;  /* 0x000000273e257207 */ /* 0x020fc40000000000 */
[----:B------:R-:W-:Y:S01]  /*85f0*/  SEL R36, R46, R31, P0 ;  /* 0x0000001f2e247207 */ /* 0x000fe20000000000 */
[----:B------:R-:W1:Y:S01]  /*8600*/  SHFL.IDX PT, R53, R40, 0x1, 0x1c1f ;  /* 0x003c1f0028357f89 */ /* 0x000e6200000e0000 */
[----:B------:R-:W-:Y:S02]  /*8610*/  SEL R38, R31, R46, P0 ;  /* 0x0000002e1f267207 */ /* 0x000fe40000000000 */
[----:B------:R-:W-:Y:S01]  /*8620*/  SEL R39, R39, R62, P0 ;  /* 0x0000003e27277207 */ /* 0x000fe20000000000 */
[----:B------:R2:W-:Y:S04]  /*8630*/  STSM.16.M88.4 [R61], R4 ;  /* 0x000000043d007844 */ /* 0x0005e80000000200 */
[----:B------:R3:W-:Y:S04]  /*8640*/  STSM.16.M88.4 [R59], R12 ;  /* 0x0000000c3b007844 */ /* 0x0007e80000000200 */
[----:B------:R-:W-:Y:S04]  /*8650*/  STSM.16.M88.4 [R57], R32 ;  /* 0x0000002039007844 */ /* 0x000fe80000000200 */
[----:B------:R-:W-:Y:S01]  /*8660*/  STSM.16.M88.4 [R55], R36 ;  /* 0x0000002437007844 */ /* 0x000fe20000000200 */
[----:B------:R-:W-:Y:S08]  /*8670*/  BAR.SYNC.DEFER_BLOCKING 0x1, 0x180 ;  /* 0x0046000000007b1d */ /* 0x000ff00000010000 */
[----:B--2---:R-:W2:Y:S08]  /*8680*/  @P2 LDC R7, c[0x0][0xbec] ;  /* 0x0002fb00ff072b82 */ /* 0x004eb00000000800 */
[----:B---3--:R-:W3:Y:S01]  /*8690*/  @P2 LDC R13, c[0x0][0xbf0] ;  /* 0x0002fc00ff0d2b82 */ /* 0x008ee20000000800 */
[----:B0-----:R-:W-:Y:S04]  /*86a0*/  @!P3 ST.E desc[UR40][R50.64], R2 ;  /* 0x000000023200b985 */ /* 0x001fe8000c101928 */
[----:B-1----:R2:W-:Y:S04]  /*86b0*/  @!P1 ST.E desc[UR40][R52.64], R0 ;  /* 0x0000000034009985 */ /* 0x0025e8000c101928 */
[----:B------:R-:W4:Y:S04]  /*86c0*/  LD.E.128 R24, desc[UR40][R24.64] ;  /* 0x0000002818187980 */ /* 0x000f28000c101d00 */
[----:B------:R-:W5:Y:S04]  /*86d0*/  LD.E.128 R28, desc[UR40][R28.64] ;  /* 0x000000281c1c7980 */ /* 0x000f68000c101d00 */
[----:B------:R0:W5:Y:S04]  /*86e0*/  LD.E.128 R40, desc[UR40][R10.64] ;  /* 0x000000280a287980 */ /* 0x000168000c101d00 */
[----:B------:R1:W5:Y:S01]  /*86f0*/  LD.E.128 R44, desc[UR40][R8.64] ;  /* 0x00000028082c7980 */ /* 0x000362000c101d00 */
[----:B------:R-:W-:Y:S01]  /*8700*/  UIMAD UR5, UR14, UR8, URZ ;  /* 0x000000080e0572a4 */ /* 0x000fe2000f8e023f */
[----:B------:R-:W-:Y:S01]  /*8710*/  IMAD R3, R16, 0x30, R17 ;  /* 0x0000003010037824 */ /* 0x000fe200078e0211 */
[----:B------:R-:W-:Y:S01]  /*8720*/  UIMAD.WIDE.U32 UR6, UR15, UR8, URZ ;  /* 0x000000080f0672a5 */ /* 0x000fe2000f8e003f */
[----:B------:R-:W-:Y:S01]  /*8730*/  @!PT LDS RZ, [RZ] ;  /* 0x00000000fffff984 */ /* 0x000fe20000000800 */
[----:B------:R-:W-:Y:S01]  /*8740*/  @!PT LDS RZ, [RZ] ;  /* 0x00000000fffff984 */ /* 0x000fe20000000800 */
[----:B------:R-:W-:Y:S01]  /*8750*/  @!PT LDS RZ, [RZ] ;  /* 0x00000000fffff984 */ /* 0x000fe20000000800 */
[----:B------:R-:W-:Y:S01]  /*8760*/  @!PT LDS RZ, [RZ] ;  /* 0x00000000fffff984 */ /* 0x000fe20000000800 */
[----:B------:R0:W-:Y:S06]  /*8770*/  MEMBAR.ALL.CTA ;  /* 0x0000000000007992 */ /* 0x0001ec0000008000 */
[----:B0-----:R-:W0:Y:S01]  /*8780*/  FENCE.VIEW.ASYNC.S ;  /* 0x00000000000073c6 */ /* 0x001e220000000000 */
[----:B------:R-:W-:Y:S01]  /*8790*/  UIMAD UR5, UR15, UR9, UR5 ;  /* 0x000000090f0572a4 */ /* 0x000fe2000f8e0205 */
[C---:B------:R-:W-:Y:S01]  /*87a0*/  IMAD R6, R48.reuse, 0xc0, R3 ;  /* 0x000000c030067824 */ /* 0x040fe200078e0203 */
[----:B------:R-:W-:Y:S01]  /*87b0*/  UIMAD UR8, UR16, UR10, URZ ;  /* 0x0000000a100872a4 */ /* 0x000fe2000f8e023f */
[----:B------:R-:W-:Y:S01]  /*87c0*/  IMAD R48, R48, 0xc0, R17 ;  /* 0x000000c030307824 */ /* 0x000fe200078e0211 */
[----:B------:R-:W-:Y:S01]  /*87d0*/  UIADD3 UR7, UR7, UR5, URZ ;  /* 0x0000000507077290 */ /* 0x000fe2000fffe03f */
[----:B--2---:R-:W-:Y:S01]  /*87e0*/  @P2 IMAD.HI.U32 R0, R6, R7, RZ ;  /* 0x0000000706002227 */ /* 0x004fe200078e00ff */
[----:B------:R-:W-:Y:S01]  /*87f0*/  UIMAD UR5, UR49, UR11, UR8 ;  /* 0x0000000b310572a4 */ /* 0x000fe2000f8e0208 */
[----:B------:R-:W-:Y:S01]  /*8800*/  MOV R5, R6 ;  /* 0x0000000600057202 */ /* 0x000fe20000000f00 */
[----:B------:R-:W-:Y:S01]  /*8810*/  UIMAD.WIDE.U32 UR6, UR49, UR10, UR6 ;  /* 0x0000000a310672a5 */ /* 0x000fe2000f8e0006 */
[C---:B------:R-:W-:Y:S01]  /*8820*/  VIADD R10, R48.reuse, 0x60 ;  /* 0x00000060300a7836 */ /* 0x040fe20000000000 */
[----:B---3--:R-:W-:Y:S01]  /*8830*/  @P2 SHF.R.U32.HI R5, RZ, R13, R0 ;  /* 0x0000000dff052219 */ /* 0x008fe20000011600 */
[----:B------:R-:W-:Y:S01]  /*8840*/  ULDC.64 UR8, c[0x0][0xae0] ;  /* 0x0002b80000087ab9 */ /* 0x000fe20000000a00 */
[----:B------:R-:W-:Y:S01]  /*8850*/  UIADD3 UR5, UR7, UR5, URZ ;  /* 0x0000000507057290 */ /* 0x000fe2000fffe03f */
[----:B------:R-:W-:Y:S01]  /*8860*/  VIADD R12, R48, 0x90 ;  /* 0x00000090300c7836 */ /* 0x000fe20000000000 */
[--C-:B------:R-:W-:Y:S01]  /*8870*/  SHF.R.S32.HI R0, RZ, 0x1f, R5.reuse ;  /* 0x0000001fff007819 */ /* 0x100fe20000011405 */
[----:B------:R-:W-:Y:S01]  /*8880*/  IMAD.MOV R4, RZ, RZ, -R5 ;  /* 0x000000ffff047224 */ /* 0x000fe200078e0a05 */
[----:B------:R-:W-:Y:S01]  /*8890*/  UIADD3 UR4, UR4, 0x13220, URZ ;  /* 0x0001322004047890 */ /* 0x000fe2000fffe03f */
[----:B------:R-:W-:Y:S01]  /*88a0*/  IMAD.U32 R3, RZ, RZ, UR7 ;  /* 0x00000007ff037e24 */ /* 0x000fe2000f8e00ff */
[----:B------:R-:W-:Y:S01]  /*88b0*/  UIADD3 UR44, UR44, 0x1, URZ ;  /* 0x000000012c2c7890 */ /* 0x000fe2000fffe03f */
[----:B------:R-:W-:Y:S01]  /*88c0*/  IMAD.U32 R2, RZ, RZ, UR6 ;  /* 0x00000006ff027e24 */ /* 0x000fe2000f8e00ff */
[----:B------:R-:W-:Y:S01]  /*88d0*/  ULDC.64 UR6, c[0x0][0xad8] ;  /* 0x0002b60000067ab9 */ /* 0x000fe20000000a00 */
[----:B------:R-:W-:Y:S01]  /*88e0*/  IMAD.U32 R3, RZ, RZ, UR5 ;  /* 0x00000005ff037e24 */ /* 0x000fe2000f8e00ff */
[----:B------:R-:W-:Y:S01]  /*88f0*/  ULDC UR5, c[0x0][0xac8] ;  /* 0x0002b20000057ab9 */ /* 0x000fe20000000800 */
[----:B------:R-:W-:Y:S01]  /*8900*/  IMAD R0, R0, UR8, RZ ;  /* 0x0000000800007c24 */ /* 0x000fe2000f8e02ff */
[----:B------:R-:W-:Y:S01]  /*8910*/  UPRMT UR4, URZ, 0x654, UR4 ;  /* 0x000006543f047896 */ /* 0x000fe20008000004 */
[----:B------:R-:W-:Y:S01]  /*8920*/  IMAD R21, R21, R4, R6 ;  /* 0x0000000415157224 */ /* 0x000fe200078e0206 */
[----:B------:R-:W-:Y:S01]  /*8930*/  UISETP.NE.AND UP0, UPT, UR44, 0x2, UPT ;  /* 0x000000022c00788c */ /* 0x000fe2000bf05270 */
[C---:B------:R-:W-:Y:S01]  /*8940*/  IMAD R7, R5.reuse, UR9, R0 ;  /* 0x0000000905077c24 */ /* 0x040fe2000f8e0200 */
[----:B------:R-:W-:Y:S01]  /*8950*/  UIADD3 UR42, UR42, 0x1, URZ ;  /* 0x000000012a2a7890 */ /* 0x000fe2000fffe03f */
[----:B------:R-:W-:Y:S01]  /*8960*/  IMAD.WIDE.U32 R2, R5, UR8, R2 ;  /* 0x0000000805027c25 */ /* 0x000fe2000f8e0002 */
[----:B------:R-:W-:Y:S01]  /*8970*/  SHF.R.S32.HI R0, RZ, 0x1f, R21 ;  /* 0x0000001fff007819 */ /* 0x000fe20000011415 */
[----:B------:R-:W-:-:S02]  /*8980*/  USEL UR44, UR44, URZ, UP0 ;  /* 0x0000003f2c2c7287 */ /* 0x000fc40008000000 */
[----:B0-----:R-:W-:Y:S01]  /*8990*/  SYNCS.ARRIVE.TRANS64.RED.A1T0 RZ, [UR4], RZ ;  /* 0x000000ffffff79a7 */ /* 0x001fe20008100404 */
[----:B------:R-:W-:Y:S01]  /*89a0*/  IADD3 R3, R3, R7, RZ ;  /* 0x0000000703037210 */ /* 0x000fe20007ffe0ff */
[----:B------:R-:W-:Y:S01]  /*89b0*/  IMAD R0, R0, UR6, RZ ;  /* 0x0000000600007c24 */ /* 0x000fe2000f8e02ff */
[----:B------:R-:W-:Y:S02]  /*89c0*/  ULDC UR4, c[0x0][0xc] ;  /* 0x0000030000047ab9 */ /* 0x000fe40000000800 */
[----:B------:R-:W-:Y:S01]  /*89d0*/  UIADD3 UR47, UR4, UR47, URZ ;  /* 0x0000002f042f7290 */ /* 0x000fe2000fffe03f */
[C---:B------:R-:W-:Y:S01]  /*89e0*/  IMAD R5, R21.reuse, UR7, R0 ;  /* 0x0000000715057c24 */ /* 0x040fe2000f8e0200 */
[----:B------:R-:W-:Y:S01]  /*89f0*/  USEL UR4, URZ, 0x1, UP0 ;  /* 0x000000013f047887 */ /* 0x000fe20008000000 */
[----:B------:R-:W-:Y:S01]  /*8a00*/  IMAD.WIDE.U32 R2, R21, UR6, R2 ;  /* 0x0000000615027c25 */ /* 0x000fe2000f8e0002 */
[----:B------:R-:W-:Y:S02]  /*8a10*/  ULDC.64 UR6, c[0x0][0xa80] ;  /* 0x0002a00000067ab9 */ /* 0x000fe40000000a00 */
[----:B------:R-:W-:Y:S01]  /*8a20*/  ULOP3.LUT UR43, UR43, UR4, URZ, 0x3c, !UPT ;  /* 0x000000042b2b7292 */ /* 0x000fe2000f8e3c3f */
[----:B------:R-:W-:Y:S01]  /*8a30*/  IMAD.IADD R3, R3, 0x1, R5 ;  /* 0x0000000103037824 */ /* 0x000fe200078e0205 */
[----:B------:R-:W-:Y:S01]  /*8a40*/  LEA R11, P0, R2, UR6, 0x1 ;  /* 0x00000006020b7c11 */ /* 0x000fe2000f8008ff */
[----:B------:R-:W-:-:S03]  /*8a50*/  VIADD R0, R48, 0x30 ;  /* 0x0000003030007836 */ /* 0x000fc60000000000 */
[----:B------:R-:W-:Y:S01]  /*8a60*/  LEA.HI.X R13, R2, UR7, R3, 0x1, P0 ;  /* 0x00000007020d7c11 */ /* 0x000fe200080f0c03 */
[----:B------:R-:W-:Y:S01]  /*8a70*/  SHFL.IDX PT, R4, R11, 0x1, 0x181f ;  /* 0x00381f000b047f89 */ /* 0x000fe200000e0000 */
[----:B------:R-:W-:-:S03]  /*8a80*/  ISETP.GE.AND P0, PT, R20, UR5, PT ;  /* 0x0000000514007c0c */ /* 0x000fc6000bf06270 */
[----:B------:R-:W-:Y:S01]  /*8a90*/  SHFL.IDX PT, R2, R11, RZ, 0x181f ;  /* 0x00181fff0b027589 */ /* 0x000fe200000e0000 */
[-C--:B------:R-:W-:Y:S02]  /*8aa0*/  ISETP.GE.OR P2, PT, R0, R49.reuse, P0 ;  /* 0x000000310000720c */ /* 0x080fe40000746670 */
[----:B------:R-:W0:Y:S01]  /*8ab0*/  LDC R0, c[0x0][0xc34] ;  /* 0x00030d00ff007b82 */ /* 0x000e220000000800 */
[----:B------:R-:W2:Y:S01]  /*8ac0*/  SHFL.IDX PT, R3, R13, RZ, 0x181f ;  /* 0x00181fff0d037589 */ /* 0x000ea200000e0000 */
[-C--:B------:R-:W-:Y:S02]  /*8ad0*/  ISETP.GE.OR P1, PT, R48, R49.reuse, P0 ;  /* 0x000000313000720c */ /* 0x080fe40000726670 */
[-C--:B------:R-:W-:Y:S01]  /*8ae0*/  ISETP.GE.OR P3, PT, R10, R49.reuse, P0 ;  /* 0x000000310a00720c */ /* 0x080fe20000766670 */
[----:B------:R-:W3:Y:S01]  /*8af0*/  SHFL.IDX PT, R5, R13, 0x1, 0x181f ;  /* 0x00381f000d057f89 */ /* 0x000ee200000e0000 */
[----:B------:R-:W-:-:S03]  /*8b00*/  ISETP.GE.OR P0, PT, R12, R49, P0 ;  /* 0x000000310c00720c */ /* 0x000fc60000706670 */
[----:B------:R-:W-:Y:S04]  /*8b10*/  SHFL.IDX PT, R6, R11, 0x2, 0x181f ;  /* 0x00581f000b067f89 */ /* 0x000fe800000e0000 */
[----:B------:R-:W3:Y:S04]  /*8b20*/  SHFL.IDX PT, R7, R13, 0x2, 0x181f ;  /* 0x00581f000d077f89 */ /* 0x000ee800000e0000 */
[----:B-1----:R-:W-:Y:S04]  /*8b30*/  SHFL.IDX PT, R8, R11, 0x3, 0x181f ;  /* 0x00781f000b087f89 */ /* 0x002fe800000e0000 */
[----:B------:R-:W1:Y:S01]  /*8b40*/  SHFL.IDX PT, R9, R13, 0x3, 0x181f ;  /* 0x00781f000d097f89 */ /* 0x000e6200000e0000 */
[----:B--2---:R-:W-:-:S04]  /*8b50*/  @!P1 IMAD.WIDE R2, R20, 0x2, R2 ;  /* 0x0000000214029825 */ /* 0x004fc800078e0202 */
[----:B---3--:R-:W-:-:S04]  /*8b60*/  @!P2 IMAD.WIDE R4, R20, 0x2, R4 ;  /* 0x000000021404a825 */ /* 0x008fc800078e0204 */
[----:B------:R-:W-:-:S04]  /*8b70*/  @!P3 IMAD.WIDE R6, R20, 0x2, R6 ;  /* 0x000000021406b825 */ /* 0x000fc800078e0206 */
[----:B-1----:R-:W-:Y:S01]  /*8b80*/  @!P0 IMAD.WIDE R20, R20, 0x2, R8 ;  /* 0x0000000214148825 */ /* 0x002fe200078e0208 */
[----:B----4-:R1:W-:Y:S04]  /*8b90*/  @!P1 ST.E.128 desc[UR40][R2.64], R24 ;  /* 0x0000001802009985 */ /* 0x0103e8000c101d28 */
[----:B-----5:R1:W-:Y:S04]  /*8ba0*/  @!P2 ST.E.128 desc[UR40][R4.64], R28 ;  /* 0x0000001c0400a985 */ /* 0x0203e8000c101d28 */
[----:B------:R1:W-:Y:S04]  /*8bb0*/  @!P3 ST.E.128 desc[UR40][R6.64], R40 ;  /* 0x000000280600b985 */ /* 0x0003e8000c101d28 */
[----:B------:R1:W-:Y:S01]  /*8bc0*/  @!P0 ST.E.128 desc[UR40][R20.64], R44 ;  /* 0x0000002c14008985 */ /* 0x0003e2000c101d28 */
[----:B0-----:R-:W-:-:S13]  /*8bd0*/  ISETP.LE.AND P0, PT, R0, UR47, PT ;  /* 0x0000002f00007c0c */ /* 0x001fda000bf03270 */
[----:B------:R-:W-:Y:S05]  /*8be0*/  @!P0 BRA `(.L_x_13109) ;  /* 0xffffff8000248947 */ /* 0x000fea000383ffff */
[----:B------:R-:W-:Y:S05]  /*8bf0*/  EXIT ;  /* 0x000000000000794d */ /* 0x000fea0003800000 */
.L_x_13083:
        /* <DEDUP_REMOVED lines=10> */
[----:B------:R-:W2:Y:S01]  /*8ca0*/  LDL.LU R8, [R1+0x4] ;  /* 0x0000040001087983 */ /* 0x000ea20000300800 */
[----:B------:R-:W-:Y:S01]  /*8cb0*/  ULDC.64 UR4, c[0x0][0x418] ;  /* 0x0001060000047ab9 */ /* 0x000fe20000000a00 */
[----:B------:R-:W-:Y:S01]  /*8cc0*/  ULDC.64 UR8, c[0x0][0x2f0] ;  /* 0x0000bc0000087ab9 */ /* 0x000fe20000000a00 */
[----:B------:R-:W0:Y:S01]  /*8cd0*/  S2R R9, SR_TID.X ;  /* 0x0000000000097919 */ /* 0x000e220000002100 */
[----:B------:R-:W-:Y:S01]  /*8ce0*/  UISETP.NE.U32.AND UP0, UPT, UR4, URZ, UPT ;  /* 0x0000003f0400728c */ /* 0x000fe2000bf05070 */
[----:B------:R-:W-:Y:S02]  /*8cf0*/  UMOV UR6, 0xa0 ;  /* 0x000000a000067882 */ /* 0x000fe40000000000 */
[----:B------:R-:W-:Y:S01]  /*8d00*/  ULDC UR4, c[0x0][0x424] ;  /* 0x0001090000047ab9 */ /* 0x000fe20000000800 */
[----:B------:R-:W-:Y:S01]  /*8d10*/  UISETP.NE.AND.EX UP0, UPT, UR5, URZ, UPT, UP0 ;  /* 0x0000003f0500728c */ /* 0x000fe2000bf05300 */
[----:B------:R-:W-:Y:S01]  /*8d20*/  ULDC UR43, c[0x0][0x448] ;  /* 0x00011200002b7ab9 */ /* 0x000fe20000000800 */
[----:B------:R-:W-:-:S02]  /*8d30*/  ULDC UR7, c[0x0][0x288] ;  /* 0x0000a20000077ab9 */ /* 0x000fc40000000800 */
[----:B------:R-:W-:-:S04]  /*8d40*/  USEL UR4, UR4, 0x1, UP0 ;  /* 0x0000000104047887 */ /* 0x000fc80008000000 */
[----:B------:R-:W-:Y:S01]  /*8d50*/  UIMAD UR39, UR4, UR8, URZ ;  /* 0x00000008042772a4 */ /* 0x000fe2000f8e023f */
[----:B------:R-:W-:Y:S02]  /*8d60*/  UMOV UR42, 0x400 ;  /* 0x00000400002a7882 */ /* 0x000fe40000000000 */
[----:B------:R-:W-:Y:S01]  /*8d70*/  ULDC UR8, c[0x0][0x2b8] ;  /* 0x0000ae0000087ab9 */ /* 0x000fe20000000800 */
[----:B------:R-:W-:-:S04]  /*8d80*/  UIADD3 UR4, UR39, 0x9f, URZ ;  /* 0x0000009f27047890 */ /* 0x000fc8000fffe03f */
[----:B------:R-:W-:Y:S01]  /*8d90*/  UIMAD.WIDE UR4, UR4, 0x66666667, URZ ;  /* 0x66666667040478a5 */ /* 0x000fe2000f8e023f */
[C---:B0-----:R-:W-:Y:S01]  /*8da0*/  IMAD.SHL.U32 R23, R9.reuse, 0x40, RZ ;  /* 0x0000004009177824 */ /* 0x041fe200078e00ff */
[----:B------:R-:W-:Y:S01]  /*8db0*/  SHF.R.U32.HI R0, RZ, 0x1, R9 ;  /* 0x00000001ff007819 */ /* 0x000fe20000011609 */
[----:B------:R-:W-:-:S03]  /*8dc0*/  IMAD.SHL.U32 R4, R9, 0x10, RZ ;  /* 0x0000001009047824 */ /* 0x000fc600078e00ff */
[----:B------:R-:W-:Y:S01]  /*8dd0*/  LOP3.LUT R3, R23, 0x180, RZ, 0xc0, !PT ;  /* 0x0000018017037812 */ /* 0x000fe200078ec0ff */
[C---:B------:R-:W-:Y:S01]  /*8de0*/  IMAD.SHL.U32 R5, R9.reuse, 0x8, RZ ;  /* 0x0000000809057824 */ /* 0x040fe200078e00ff */
[C---:B------:R-:W-:Y:S01]  /*8df0*/  SHF.L.U32 R6, R9.reuse, 0x1, RZ ;  /* 0x0000000109067819 */ /* 0x040fe200000006ff */
[----:B------:R-:W-:Y:S01]  /*8e00*/  IMAD.SHL.U32 R2, R9, 0x20, RZ ;  /* 0x0000002009027824 */ /* 0x000fe200078e00ff */
[----:B------:R-:W-:Y:S02]  /*8e10*/  LOP3.LUT R0, R3, 0x30, R0, 0xf8, !PT ;  /* 0x0000003003007812 */ /* 0x000fe400078ef800 */
[----:B------:R-:W-:Y:S01]  /*8e20*/  LOP3.LUT R3, R4, 0x1b0, RZ, 0xc0, !PT ;  /* 0x000001b004037812 */ /* 0x000fe200078ec0ff */
[----:B------:R-:W-:Y:S01]  /*8e30*/  USHF.R.U32.HI UR4, URZ, 0x1f, UR5 ;  /* 0x0000001f3f047899 */ /* 0x000fe20008011605 */
[----:B------:R-:W-:Y:S02]  /*8e40*/  LOP3.LUT R0, R0, 0x30, R5, 0x78, !PT ;  /* 0x0000003000007812 */ /* 0x000fe400078e7805 */
[----:B------:R-:W-:Y:S01]  /*8e50*/  LOP3.LUT R7, R3, 0x30, R6, 0x78, !PT ;  /* 0x0000003003077812 */ /* 0x000fe200078e7806 */
[----:B------:R-:W-:Y:S01]  /*8e60*/  ULEA.HI.SX32 UR44, UR5, UR4, 0x1a ;  /* 0x00000004052c7291 */ /* 0x000fe2000f8fd23f */
[----:B------:R-:W-:-:S02]  /*8e70*/  LOP3.LUT R3, R2, 0x80, RZ, 0xc0, !PT ;  /* 0x0000008002037812 */ /* 0x000fc400078ec0ff */
[----:B------:R-:W-:Y:S01]  /*8e80*/  LOP3.LUT R5, R4, 0x600, RZ, 0xc0, !PT ;  /* 0x0000060004057812 */ /* 0x000fe200078ec0ff */
[----:B------:R-:W-:Y:S01]  /*8e90*/  IMAD.SHL.U32 R6, R9, 0x4, RZ ;  /* 0x0000000409067824 */ /* 0x000fe200078e00ff */
[----:B------:R-:W-:Y:S01]  /*8ea0*/  LOP3.LUT R3, R3, 0x10, R9, 0xf8, !PT ;  /* 0x0000001003037812 */ /* 0x000fe200078ef809 */
[----:B------:R-:W-:Y:S01]  /*8eb0*/  UIADD3 UR4, UR44, -0x1, URZ ;  /* 0xffffffff2c047890 */ /* 0x000fe2000fffe03f */
[----:B------:R-:W-:Y:S02]  /*8ec0*/  LOP3.LUT R5, R5, 0x60, R2, 0xf8, !PT ;  /* 0x0000006005057812 */ /* 0x000fe400078ef802 */
[----:B------:R-:W-:Y:S02]  /*8ed0*/  LOP3.LUT R23, R0, 0x640, R23, 0xf8, !PT ;  /* 0x0000064000177812 */ /* 0x000fe400078ef817 */
[----:B------:R-:W-:Y:S01]  /*8ee0*/  SHF.R.U32.HI R0, RZ, 0x2, R9 ;  /* 0x00000002ff007819 */ /* 0x000fe20000011609 */
[----:B------:R-:W-:Y:S01]  /*8ef0*/  UIMAD UR4, UR4, -0xa0, UR39 ;  /* 0xffffff60040478a4 */ /* 0x000fe2000f8e0227 */
[----:B------:R-:W-:-:S02]  /*8f00*/  LOP3.LUT R3, R3, 0x10, R6, 0x78, !PT ;  /* 0x0000001003037812 */ /* 0x000fc400078e7806 */
[--C-:B------:R-:W-:Y:S02]  /*8f10*/  LOP3.LUT R22, R5, 0x100, R2.reuse, 0xf8, !PT ;  /* 0x0000010005167812 */ /* 0x100fe400078ef802 */
[----:B------:R-:W-:Y:S02]  /*8f20*/  LOP3.LUT R0, R0, 0x1f, RZ, 0xc0, !PT ;  /* 0x0000001f00007812 */ /* 0x000fe400078ec0ff */
[----:B------:R-:W-:Y:S01]  /*8f30*/  LOP3.LUT R22, R22, R3, RZ, 0xfc, !PT ;  /* 0x0000000316167212 */ /* 0x000fe200078efcff */
[----:B------:R-:W-:Y:S01]  /*8f40*/  IMAD.MOV.U32 R3, RZ, RZ, 0x1 ;  /* 0x00000001ff037424 */ /* 0x000fe200078e00ff */
[C---:B------:R-:W-:Y:S02]  /*8f50*/  LOP3.LUT R6, R0.reuse, 0x60, R2, 0xf8, !PT ;  /* 0x0000006000067812 */ /* 0x040fe400078ef802 */
[----:B------:R-:W-:Y:S02]  /*8f60*/  IADD3 R0, -R0, UR4, RZ ;  /* 0x0000000400007c10 */ /* 0x000fe4000fffe1ff */
[----:B------:R0:W-:Y:S02]  /*8f70*/  STL [R1+0x8], R3 ;  /* 0x0000080301007387 */ /* 0x0001e40000100800 */
[----:B------:R-:W-:-:S02]  /*8f80*/  ISETP.GE.AND P2, PT, R0, 0x1, PT ;  /* 0x000000010000780c */ /* 0x000fc40003f46270 */
[----:B0-----:R-:W-:-:S04]  /*8f90*/  LOP3.LUT R3, R4, 0x30, RZ, 0xc0, !PT ;  /* 0x0000003004037812 */ /* 0x001fc800078ec0ff */
[----:B------:R-:W-:-:S04]  /*8fa0*/  ISETP.GE.AND P1, PT, R3, UR9, PT ;  /* 0x0000000903007c0c */ /* 0x000fc8000bf26270 */
[C---:B------:R-:W-:Y:S02]  /*8fb0*/  ISETP.LT.OR P3, PT, R0.reuse, 0x1, P1 ;  /* 0x000000010000780c */ /* 0x040fe40000f61670 */
[----:B------:R-:W-:Y:S01]  /*8fc0*/  ISETP.LT.OR P4, PT, R0, 0x21, P1 ;  /* 0x000000210000780c */ /* 0x000fe20000f81670 */
[----:B------:R-:W-:Y:S01]  /*8fd0*/  UIMAD UR5, UR44, UR6, -0xa0 ;  /* 0xffffff602c0574a4 */ /* 0x000fe2000f8e0206 */
[----:B------:R-:W-:-:S05]  /*8fe0*/  LOP3.LUT R5, R6, 0x80, RZ, 0xfc, !PT ;  /* 0x0000008006057812 */ /* 0x000fca00078efcff */
[----:B------:R-:W-:-:S05]  /*8ff0*/  VIADD R2, R5, UR5 ;  /* 0x0000000505027c36 */ /* 0x000fca0008000000 */
[----:B------:R-:W-:Y:S01]  /*9000*/  ISETP.GE.AND P0, PT, R2, UR39, PT ;  /* 0x0000002702007c0c */ /* 0x000fe2000bf06270 */
[----:B------:R-:W-:Y:S01]  /*9010*/  ULEA UR42, UR48, UR42, 0x18 ;  /* 0x0000002a302a7291 */ /* 0x000fe2000f8ec03f */
[----:B------:R-:W-:-:S05]  /*9020*/  LOP3.LUT R7, R7, 0x640, R4, 0xf8, !PT ;  /* 0x0000064007077812 */ /* 0x000fca00078ef804 */
[----:B------:R-:W-:Y:S01]  /*9030*/  IADD3 R4, R7, UR42, RZ ;  /* 0x0000002a07047c10 */ /* 0x000fe2000fffe0ff */
[----:B------:R-:W-:Y:S04]  /*9040*/  STL [R1+0x18], R7 ;  /* 0x0000180701007387 */ /* 0x000fe80000100800 */
[----:B------:R0:W-:Y:S04]  /*9050*/  STL [R1+0x28], R4 ;  /* 0x0000280401007387 */ /* 0x0001e80000100800 */
[----:B------:R1:W-:Y:S01]  /*9060*/  STL [R1+0x24], R2 ;  /* 0x0000240201007387 */ /* 0x0003e20000100800 */
[----:B0-----:R-:W-:-:S05]  /*9070*/  VIADD R4, R6, UR5 ;  /* 0x0000000506047c36 */ /* 0x001fca0008000000 */
[----:B------:R1:W-:Y:S04]  /*9080*/  STL [R1+0x20], R4 ;  /* 0x0000200401007387 */ /* 0x0003e80000100800 */
[----:B------:R1:W-:Y:S01]  /*9090*/  STL [R1+0x1c], R0 ;  /* 0x00001c0001007387 */ /* 0x0003e20000100800 */
[----:B------:R-:W-:Y:S01]  /*90a0*/  IMAD.MOV.U32 R29, RZ, RZ, RZ ;  /* 0x000000ffff1d7224 */ /* 0x000fe200078e00ff */
[----:B------:R-:W-:Y:S02]  /*90b0*/  ULOP3.LUT UR49, UR45, 0x2, URZ, 0xfc, !UPT ;  /* 0x000000022d317892 */ /* 0x000fe4000f8efc3f */
[----:B------:R-:W-:Y:S01]  /*90c0*/  ULOP3.LUT UR50, UR45, 0x1, URZ, 0xfc, !UPT ;  /* 0x000000012d327892 */ /* 0x000fe2000f8efc3f */
[----:B------:R-:W-:Y:S01]  /*90d0*/  ULDC UR51, c[0x0][0xc] ;  /* 0x0000030000337ab9 */ /* 0x000fe20000000800 */
[----:B------:R-:W-:Y:S01]  /*90e0*/  UMOV UR36, URZ ;  /* 0x0000003f00247c82 */ /* 0x000fe20008000000 */
[----:B------:R-:W-:-:S02]  /*90f0*/  UIMAD UR43, UR43, UR7, URZ ;  /* 0x000000072b2b72a4 */ /* 0x000fc4000f8e023f */
[----:B------:R-:W-:Y:S01]  /*9100*/  UIADD3 UR44, UR44, -0x2, URZ ;  /* 0xfffffffe2c2c7890 */ /* 0x000fe2000fffe03f */
[----:B--2---:R-:W-:-:S04]  /*9110*/  LOP3.LUT R8, R8, 0xffffff7f, RZ, 0xc0, !PT ;  /* 0xffffff7f08087812 */ /* 0x004fc800078ec0ff */
        /* <DEDUP_REMOVED lines=12> */
[----:B------:R-:W-:Y:S02]  /*91e0*/  ISETP.LT.U32.AND P2, PT, R5, 0xa0, !P0 ;  /* 0x000000a00500780c */ /* 0x000fe40004741070 */
        /* <DEDUP_REMOVED lines=10> */
[----:B------:R-:W-:-:S04]  /*9290*/  @P1 LOP3.LUT R8, R8, 0x20, RZ, 0xfc, !PT ;  /* 0x0000002008081812 */ /* 0x000fc800078efcff */
[----:B------:R-:W-:Y:S02]  /*92a0*/  LOP3.LUT R8, R8, 0xffffffef, RZ, 0xc0, !PT ;  /* 0xffffffef08087812 */ /* 0x000fe400078ec0ff */
[----:B------:R-:W-:Y:S02]  /*92b0*/  ISETP.GE.AND P0, PT, R0, 0x81, PT ;  /* 0x000000810000780c */ /* 0x000fe40003f06270 */
[----:B------:R-:W-:Y:S02]  /*92c0*/  @P2 LOP3.LUT R8, R8, 0x10, RZ, 0xfc, !PT ;  /* 0x0000001008082812 */ /* 0x000fe400078efcff */
[----:B------:R-:W-:Y:S02]  /*92d0*/  ISETP.GE.AND P1, PT, R3, UR9, PT ;  /* 0x0000000903007c0c */ /* 0x000fe4000bf26270 */
[----:B------:R-:W-:-:S04]  /*92e0*/  LOP3.LUT R8, R8, 0xfffffffe, RZ, 0xc0, !PT ;  /* 0xfffffffe08087812 */ /* 0x000fc800078ec0ff */
[----:B------:R-:W-:-:S04]  /*92f0*/  LOP3.LUT R8, R8, 0xffffdfff, RZ, 0xc0, !PT ;  /* 0xffffdfff08087812 */ /* 0x000fc800078ec0ff */
[----:B------:R-:W-:Y:S02]  /*9300*/  @P0 LOP3.LUT R8, R8, 0x2000, RZ, 0xfc, !PT ;  /* 0x0000200008080812 */ /* 0x000fe400078efcff */
[----:B------:R-:W-:Y:S02]  /*9310*/  ISETP.GE.AND P0, PT, R3, UR8, PT ;  /* 0x0000000803007c0c */ /* 0x000fe4000bf06270 */
[----:B------:R-:W-:-:S04]  /*9320*/  @P1 LOP3.LUT R8, R8, 0x1, RZ, 0xfc, !PT ;  /* 0x0000000108081812 */ /* 0x000fc800078efcff */
[----:B------:R-:W-:-:S07]  /*9330*/  LOP3.LUT R8, R8, 0xfffffeff, RZ, 0xc0, !PT ;  /* 0xfffffeff08087812 */ /* 0x000fce00078ec0ff */
[----:B------:R-:W-:-:S05]  /*9340*/  @P0 LOP3.LUT R8, R8, 0x100, RZ, 0xfc, !PT ;  /* 0x0000010008080812 */ /* 0x000fca00078efcff */
[----:B------:R1:W-:Y:S02]  /*9350*/  STL [R1+0x4], R8 ;  /* 0x0000040801007387 */ /* 0x0003e40000100800 */
.L_x_13162:
        /* <DEDUP_REMOVED lines=19> */
[----:B01---5:R-:W-:Y:S11]  /*9490*/  @!P0 BRA `(.L_x_13111) ;  /* 0x0000000000188947 */ /* 0x023ff60003800000 */
[----:B------:R-:W-:Y:S02]  /*94a0*/  ULDC.64 UR4, c[0x0][0xa28] ;  /* 0x00028a0000047ab9 */ /* 0x000fe40000000a00 */
[----:B------:R-:W-:-:S06]  /*94b0*/  UIMAD.WIDE UR4, UR47, 0x4, UR4 ;  /* 0x000000042f0478a5 */ /* 0x000fcc000f8e0204 */
[----:B-1----:R-:W-:Y:S02]  /*94c0*/  IMAD.U32 R2, RZ, RZ, UR4 ;  /* 0x00000004ff027e24 */ /* 0x002fe4000f8e00ff */
[----:B------:R-:W-:-:S05]  /*94d0*/  IMAD.U32 R3, RZ, RZ, UR5 ;  /* 0x00000005ff037e24 */ /* 0x000fca000f8e00ff */
[----:B------:R-:W2:Y:S02]  /*94e0*/  LDG.E R2, desc[UR40][R2.64] ;  /* 0x0000002802027981 */ /* 0x000ea4000c1e1900 */
[----:B--2---:R-:W-:-:S15]  /*94f0*/  R2UR UR37, R2 ;  /* 0x00000000022572ca */ /* 0x004fde00000e0000 */
.L_x_13111:
[----:B------:R-:W-:-:S13]  /*9500*/  PLOP3.LUT P0, PT, PT, PT, UP0, 0x80, 0x0 ;  /* 0x000000000000781c */ /* 0x000fda0003f0f008 */
[----:B------:R-:W-:Y:S05]  /*9510*/  @!P0 BRA `(.L_x_13112) ;  /* 0x0000000000408947 */ /* 0x000fea0003800000 */
[----:B-1----:R-:W-:Y:S01]  /*9520*/  MOV R2, 0x0 ;  /* 0x0000000000027802 */ /* 0x002fe20000000f00 */
[----:B------:R-:W-:Y:S01]  /*9530*/  ULDC.64 UR6, c[0x4][0x1b0] ;  /* 0x01006c0000067ab9 */ /* 0x000fe20000000a00 */
[----:B------:R-:W-:Y:S01]  /*9540*/  ULDC.64 UR8, c[0x4][0x1b8] ;  /* 0x01006e0000087ab9 */ /* 0x000fe20000000a00 */
[----:B------:R-:W-:Y:S01]  /*9550*/  ULDC.64 UR4, c[0x4][0x8] ;  /* 0x0100020000047ab9 */ /* 0x000fe20000000a00 */
[----:B------:R-:W-:Y:S01]  /*9560*/  MOV R4, UR6 ;  /* 0x0000000600047c02 */ /* 0x000fe20008000f00 */
[----:B------:R-:W-:Y:S01]  /*9570*/  IMAD.U32 R5, RZ, RZ, UR7 ;  /* 0x00000007ff057e24 */ /* 0x000fe2000f8e00ff */
[----:B------:R-:W0:Y:S01]  /*9580*/  LDC.64 R2, c[0x4][R2] ;  /* 0x0100000002027b82 */ /* 0x000e220000000a00 */
[----:B------:R-:W-:Y:S01]  /*9590*/  IMAD.U32 R6, RZ, RZ, UR8 ;  /* 0x00000008ff067e24 */ /* 0x000fe2000f8e00ff */
[----:B------:R-:W-:Y:S01]  /*95a0*/  MOV R11, UR5 ;  /* 0x00000005000b7c02 */ /* 0x000fe20008000f00 */
[----:B------:R-:W-:Y:S02]  /*95b0*/  IMAD.U32 R7, RZ, RZ, UR9 ;  /* 0x00000009ff077e24 */ /* 0x000fe4000f8e00ff */
[----:B------:R-:W-:-:S02]  /*95c0*/  IMAD.U32 R10, RZ, RZ, UR4 ;  /* 0x00000004ff0a7e24 */ /* 0x000fc4000f8e00ff */
[----:B------:R-:W-:Y:S02]  /*95d0*/  IMAD.MOV.U32 R8, RZ, RZ, 0x70 ;  /* 0x00000070ff087424 */ /* 0x000fe400078e00ff */
[----:B------:R-:W-:Y:S02]  /*95e0*/  IMAD.MOV.U32 R12, RZ, RZ, 0x1 ;  /* 0x00000001ff0c7424 */ /* 0x000fe400078e00ff */
[----:B------:R-:W-:-:S07]  /*95f0*/  IMAD.MOV.U32 R13, RZ, RZ, RZ ;  /* 0x000000ffff0d7224 */ /* 0x000fce00078e00ff */
[----:B------:R-:W-:-:S07]  /*9600*/  LEPC R20, `(.L_x_13112) ;  /* 0x000000001014794e */ /* 0x000fce0000000000 */
[----:B0-----:R-:W-:Y:S05]  /*9610*/  CALL.ABS.NOINC R2 ;  /* 0x0000000002007343 */ /* 0x001fea0003c00000 */
.L_x_13112:
[----:B------:R-:W2:Y:S01]  /*9620*/  LDL.LU R19, [R1+0x4] ;  /* 0x0000040001137983 */ /* 0x000ea20000300800 */
[----:B------:R-:W-:-:S06]  /*9630*/  UIADD3 UR4, UR42, 0x6000, URZ ;  /* 0x000060002a047890 */ /* 0x000fcc000fffe03f */
[----:B------:R-:W-:-:S05]  /*9640*/  IMAD.U32 R16, RZ, RZ, UR4 ;  /* 0x00000004ff107e24 */ /* 0x000fca000f8e00ff */
[----:B------:R-:W-:Y:S02]  /*9650*/  LOP3.LUT P0, RZ, R16, 0x1bf, RZ, 0xc0, !PT ;  /* 0x000001bf10ff7812 */ /* 0x000fe4000780c0ff */
[----:B--2---:R-:W-:-:S11]  /*9660*/  LOP3.LUT R19, R19, 0xfffffffd, RZ, 0xc0, !PT ;  /* 0xfffffffd13137812 */ /* 0x004fd600078ec0ff */
[----:B------:R-:W-:-:S05]  /*9670*/  @P0 LOP3.LUT R19, R19, 0x2, RZ, 0xfc, !PT ;  /* 0x0000000213130812 */ /* 0x000fca00078efcff */
[----:B------:R0:W-:Y:S01]  /*9680*/  STL [R1+0x4], R19 ;  /* 0x0000041301007387 */ /* 0x0001e20000100800 */
[----:B------:R-:W-:Y:S05]  /*9690*/  @!P0 BRA `(.L_x_13113) ;  /* 0x0000000000408947 */ /* 0x000fea0003800000 */
[----:B-1----:R-:W-:Y:S01]  /*96a0*/  MOV R2, 0x0 ;  /* 0x0000000000027802 */ /* 0x002fe20000000f00 */
[----:B------:R-:W-:Y:S01]  /*96b0*/  ULDC.64 UR6, c[0x4][0x1b0] ;  /* 0x01006c0000067ab9 */ /* 0x000fe20000000a00 */
[----:B------:R-:W-:Y:S01]  /*96c0*/  ULDC.64 UR8, c[0x4][0x1b8] ;  /* 0x01006e0000087ab9 */ /* 0x000fe20000000a00 */
[----:B------:R-:W-:Y:S01]  /*96d0*/  ULDC.64 UR4, c[0x4][0x10] ;  /* 0x0100040000047ab9 */ /* 0x000fe20000000a00 */
[----:B------:R-:W-:Y:S01]  /*96e0*/  MOV R4, UR6 ;  /* 0x0000000600047c02 */ /* 0x000fe20008000f00 */
[----:B------:R-:W-:Y:S01]  /*96f0*/  IMAD.U32 R5, RZ, RZ, UR7 ;  /* 0x00000007ff057e24 */ /* 0x000fe2000f8e00ff */
[----:B------:R-:W1:Y:S01]  /*9700*/  LDC.64 R2, c[0x4][R2] ;  /* 0x0100000002027b82 */ /* 0x000e620000000a00 */
        /* <DEDUP_REMOVED lines=8> */
[----:B01----:R-:W-:Y:S05]  /*9790*/  CALL.ABS.NOINC R2 ;  /* 0x0000000002007343 */ /* 0x003fea0003c00000 */
.L_x_13113:
[----:B------:R-:W-:-:S05]  /*97a0*/  IMAD.U32 R28, RZ, RZ, UR42 ;  /* 0x0000002aff1c7e24 */ /* 0x000fca000f8e00ff */
[----:B------:R-:W-:-:S04]  /*97b0*/  IADD3 R17, R28, 0x1000, RZ ;  /* 0x000010001c117810 */ /* 0x000fc80007ffe0ff */
[----:B------:R-:W-:-:S13]  /*97c0*/  LOP3.LUT P0, RZ, R17, 0x9f, RZ, 0xc0, !PT ;  /* 0x0000009f11ff7812 */ /* 0x000fda000780c0ff */
[----:B------:R-:W-:Y:S05]  /*97d0*/  @!P0 BRA `(.L_x_13114) ;  /* 0x0000000000408947 */ /* 0x000fea0003800000 */
[----:B-1----:R-:W-:Y:S01]  /*97e0*/  MOV R2, 0x0 ;  /* 0x0000000000027802 */ /* 0x002fe20000000f00 */
        /* <DEDUP_REMOVED lines=15> */
.L_x_13114:
[----:B------:R-:W-:-:S13]  /*98e0*/  LOP3.LUT P6, RZ, R16, 0x1bf, RZ, 0xc0, !PT ;  /* 0x000001bf10ff7812 */ /* 0x000fda00078cc0ff */
        /* <DEDUP_REMOVED lines=17> */
.L_x_13115:
[----:B------:R-:W-:Y:S01]  /*9a00*/  ULDC.64 UR4, c[0x0][0x9f8] ;  /* 0x00027e0000047ab9 */ /* 0x000fe20000000a00 */
[----:B------:R-:W-:Y:S01]  /*9a10*/  IMAD.U32 R16, RZ, RZ, UR47 ;  /* 0x0000002fff107e24 */ /* 0x000fe2000f8e00ff */
[----:B------:R-:W-:Y:S01]  /*9a20*/  UISETP.NE.U32.AND UP0, UPT, UR4, URZ, UPT ;  /* 0x0000003f0400728c */ /* 0x000fe2000bf05070 */
[----:B------:R-:W2:Y:S03]  /*9a30*/  LDC R18, c[0x0][0x430] ;  /* 0x00010c00ff127b82 */ /* 0x000ea60000000800 */
[----:B------:R-:W-:-:S06]  /*9a40*/  UISETP.NE.AND.EX UP0, UPT, UR5, URZ, UPT, UP0 ;  /* 0x0000003f0500728c */ /* 0x000fcc000bf05300 */
[----:B------:R-:W-:-:S05]  /*9a50*/  PLOP3.LUT P0, PT, PT, PT, UP0, 0x80, 0x0 ;  /* 0x000000000000781c */ /* 0x000fca0003f0f008 */
[----:B------:R-:W-:Y:S02]  /*9a60*/  @UP0 ULDC.64 UR4, c[0x0][0x9f8] ;  /* 0x00027e0000040ab9 */ /* 0x000fe40000000a00 */
[----:B------:R-:W-:-:S06]  /*9a70*/  @UP0 UIMAD.WIDE UR4, UR47, 0x4, UR4 ;  /* 0x000000042f0408a5 */ /* 0x000fcc000f8e0204 */
[----:B-1----:R-:W-:Y:S01]  /*9a80*/  MOV R2, UR4 ;  /* 0x0000000400027c02 */ /* 0x002fe20008000f00 */
[----:B------:R-:W-:-:S05]  /*9a90*/  IMAD.U32 R3, RZ, RZ, UR5 ;  /* 0x00000005ff037e24 */ /* 0x000fca000f8e00ff */
[----:B------:R-:W3:Y:S01]  /*9aa0*/  @P0 LDG.E R16, desc[UR40][R2.64] ;  /* 0x0000002802100981 */ /* 0x000ee2000c1e1900 */
[----:B------:R-:W-:-:S03]  /*9ab0*/  UMOV UR4, 0xffffffff ;  /* 0xffffffff00047882 */ /* 0x000fc60000000000 */
[----:B---3--:R1:W-:Y:S01]  /*9ac0*/  STL [R1+0xc], R16 ;  /* 0x00000c1001007387 */ /* 0x0083e20000100800 */
[----:B--2---:R-:W-:Y:S05]  /*9ad0*/  BRA.DIV UR4, `(.L_x_13116) ;  /* 0x0000003e04247947 */ /* 0x004fea000b800000 */
.L_x_13179:
[----:B------:R-:W2:Y:S04]  /*9ae0*/  LDL R0, [R1+0x20] ;  /* 0x0000200001007983 */ /* 0x000ea80000100800 */
[----:B------:R-:W3:Y:S01]  /*9af0*/  LDL R10, [R1+0x24] ;  /* 0x00002400010a7983 */ /* 0x000ee20000100800 */
[----:B------:R-:W-:Y:S01]  /*9b00*/  ISETP.NE.AND P3, PT, R18, 0x1, PT ;  /* 0x000000011200780c */ /* 0x000fe20003f65270 */
[----:B------:R-:W-:Y:S01]  /*9b10*/  IMAD.MOV.U32 R12, RZ, RZ, R19 ;  /* 0x000000ffff0c7224 */ /* 0x000fe200078e0013 */
[----:B------:R-:W-:Y:S01]  /*9b20*/  SHF.R.S32.HI R13, RZ, 0x1f, R16 ;  /* 0x0000001fff0d7819 */ /* 0x000fe20000011410 */
[----:B------:R-:W-:-:S03]  /*9b30*/  IMAD.MOV.U32 R8, RZ, RZ, RZ ;  /* 0x000000ffff087224 */ /* 0x000fc600078e00ff */
[C---:B------:R-:W-:Y:S01]  /*9b40*/  LOP3.LUT P2, RZ, R12.reuse, 0x8, RZ, 0xc0, !PT ;  /* 0x000000080cff7812 */ /* 0x040fe2000784c0ff */
[----:B------:R4:W-:Y:S01]  /*9b50*/  STL [R1+0x14], R13 ;  /* 0x0000140d01007387 */ /* 0x0009e20000100800 */
[----:B------:R-:W-:-:S05]  /*9b60*/  LOP3.LUT R12, R12, 0xfffffffb, RZ, 0xc0, !PT ;  /* 0xfffffffb0c0c7812 */ /* 0x000fca00078ec0ff */
[----:B------:R-:W0:Y:S01]  /*9b70*/  @P3 LDC R2, c[0x0][0x434] ;  /* 0x00010d00ff023b82 */ /* 0x000e220000000800 */
[----:B------:R-:W-:-:S07]  /*9b80*/  @P3 LOP3.LUT R12, R12, 0x4, RZ, 0xfc, !PT ;  /* 0x000000040c0c3812 */ /* 0x000fce00078efcff */
[----:B------:R-:W1:Y:S01]  /*9b90*/  @P3 LDC R3, c[0x0][0x438] ;  /* 0x00010e00ff033b82 */ /* 0x000e620000000800 */
[----:B------:R-:W-:Y:S02]  /*9ba0*/  LOP3.LUT R12, R12, 0xfffffffd, RZ, 0xc0, !PT ;  /* 0xfffffffd0c0c7812 */ /* 0x000fe400078ec0ff */
[C---:B--2---:R-:W-:Y:S01]  /*9bb0*/  ISETP.GE.AND P0, PT, R0.reuse, UR39, PT ;  /* 0x0000002700007c0c */ /* 0x044fe2000bf06270 */
[----:B------:R-:W-:-:S04]  /*9bc0*/  VIADD R9, R0, UR37 ;  /* 0x0000002500097c36 */ /* 0x000fc80008000000 */
[----:B0-----:R-:W-:-:S04]  /*9bd0*/  @P3 IMAD.HI.U32 R2, R9, R2, RZ ;  /* 0x0000000209023227 */ /* 0x001fc800078e00ff */
[----:B------:R-:W-:Y:S01]  /*9be0*/  IMAD.MOV.U32 R0, RZ, RZ, R9 ;  /* 0x000000ffff007224 */ /* 0x000fe200078e0009 */
[----:B-1----:R-:W-:-:S03]  /*9bf0*/  @P3 SHF.R.U32.HI R0, RZ, R3, R2 ;  /* 0x00000003ff003219 */ /* 0x002fc60000011602 */
[----:B------:R-:W0:Y:S01]  /*9c00*/  @!P0 LDC.64 R6, c[0x0][0x428] ;  /* 0x00010a00ff068b82 */ /* 0x000e220000000a00 */
[----:B------:R-:W-:-:S07]  /*9c10*/  @!P0 SHF.R.S32.HI R3, RZ, 0x1f, R0 ;  /* 0x0000001fff038819 */ /* 0x000fce0000011400 */
[----:B------:R-:W1:Y:S01]  /*9c20*/  @!P0 LDC.64 R4, c[0x0][0x418] ;  /* 0x00010600ff048b82 */ /* 0x000e620000000a00 */
[----:B0-----:R-:W-:-:S04]  /*9c30*/  @!P0 IMAD R2, R13, R6, RZ ;  /* 0x000000060d028224 */ /* 0x001fc800078e02ff */
[----:B------:R-:W-:Y:S01]  /*9c40*/  @!P0 IMAD R7, R16, R7, R2 ;  /* 0x0000000710078224 */ /* 0x000fe200078e0202 */
[----:B------:R-:W-:-:S05]  /*9c50*/  @!P0 MOV R2, R0 ;  /* 0x0000000000028202 */ /* 0x000fca0000000f00 */
[----:B------:R-:W-:-:S04]  /*9c60*/  @!P0 IMAD.WIDE.U32 R2, R16, R6, R2 ;  /* 0x0000000610028225 */ /* 0x000fc800078e0002 */
[----:B------:R-:W-:Y:S01]  /*9c70*/  @!P0 IMAD.IADD R7, R3, 0x1, R7 ;  /* 0x0000000103078824 */ /* 0x000fe200078e0207 */
[C---:B-1----:R-:W-:Y:S01]  /*9c80*/  @!P0 LEA R4, P1, R2.reuse, R4, 0x2 ;  /* 0x0000000402048211 */ /* 0x042fe200078210ff */
[----:B------:R-:W0:Y:S03]  /*9c90*/  @P3 LDC R3, c[0x0][0x434] ;  /* 0x00010d00ff033b82 */ /* 0x000e260000000800 */
[----:B------:R-:W-:-:S05]  /*9ca0*/  @!P0 LEA.HI.X R5, R2, R5, R7, 0x2, P1 ;  /* 0x0000000502058211 */ /* 0x000fca00008f1407 */
[----:B------:R-:W1:Y:S01]  /*9cb0*/  @P3 LDC R2, c[0x0][0x438] ;  /* 0x00010e00ff023b82 */ /* 0x000e620000000800 */
[----:B------:R2:W5:Y:S01]  /*9cc0*/  @!P0 LDG.E R8, desc[UR40][R4.64] ;  /* 0x0000002804088981 */ /* 0x000562000c1e1900 */
[----:B---3--:R-:W-:-:S04]  /*9cd0*/  VIADD R10, R10, UR37 ;  /* 0x000000250a0a7c36 */ /* 0x008fc80008000000 */
[----:B------:R-:W-:Y:S02]  /*9ce0*/  IMAD.MOV.U32 R11, RZ, RZ, R10 ;  /* 0x000000ffff0b7224 */ /* 0x000fe400078e000a */
[----:B------:R-:W3:Y:S08]  /*9cf0*/  @P2 LDC.64 R6, c[0x0][0x428] ;  /* 0x00010a00ff062b82 */ /* 0x000ef00000000a00 */
[----:B--2---:R-:W2:Y:S01]  /*9d00*/  @P2 LDC.64 R4, c[0x0][0x418] ;  /* 0x00010600ff042b82 */ /* 0x004ea20000000a00 */
[----:B0-----:R-:W-:-:S05]  /*9d10*/  @P3 IMAD.HI.U32 R3, R10, R3, RZ ;  /* 0x000000030a033227 */ /* 0x001fca00078e00ff */
[----:B-1----:R-:W-:-:S04]  /*9d20*/  @P3 SHF.R.U32.HI R11, RZ, R2, R3 ;  /* 0x00000002ff0b3219 */ /* 0x002fc80000011603 */
[----:B------:R-:W-:Y:S01]  /*9d30*/  @P2 SHF.R.S32.HI R3, RZ, 0x1f, R11 ;  /* 0x0000001fff032819 */ /* 0x000fe2000001140b */
[----:B---3--:R-:W-:-:S04]  /*9d40*/  @P2 IMAD R2, R13, R6, RZ ;  /* 0x000000060d022224 */ /* 0x008fc800078e02ff */
[----:B------:R-:W-:Y:S01]  /*9d50*/  @P2 IMAD R7, R16, R7, R2 ;  /* 0x0000000710072224 */ /* 0x000fe200078e0202 */
[----:B------:R-:W-:-:S05]  /*9d60*/  @P2 MOV R2, R11 ;  /* 0x0000000b00022202 */ /* 0x000fca0000000f00 */
[----:B------:R-:W-:Y:S02]  /*9d70*/  @P2 IMAD.WIDE.U32 R2, R16, R6, R2 ;  /* 0x0000000610022225 */ /* 0x000fe400078e0002 */
[----:B------:R-:W0:Y:S02]  /*9d80*/  LDC R16, c[0x0][0xc44] ;  /* 0x00031100ff107b82 */ /* 0x000e240000000800 */
[----:B------:R-:W-:Y:S01]  /*9d90*/  @P2 IMAD.IADD R7, R7, 0x1, R3 ;  /* 0x0000000107072824 */ /* 0x000fe200078e0203 */
[----:B--2---:R-:W-:-:S04]  /*9da0*/  @P2 LEA R6, P0, R2, R4, 0x2 ;  /* 0x0000000402062211 */ /* 0x004fc800078010ff */
[----:B------:R-:W-:Y:S01]  /*9db0*/  @P2 LEA.HI.X R7, R2, R5, R7, 0x2, P0 ;  /* 0x0000000502072211 */ /* 0x000fe200000f1407 */
[----:B------:R-:W-:Y:S02]  /*9dc0*/  IMAD.MOV.U32 R5, RZ, RZ, RZ ;  /* 0x000000ffff057224 */ /* 0x000fe400078e00ff */
[----:B------:R-:W-:-:S04]  /*9dd0*/  IMAD.MOV R0, RZ, RZ, -R0 ;  /* 0x000000ffff007224 */ /* 0x000fc800078e0a00 */
[----:B------:R1:W5:Y:S01]  /*9de0*/  @P2 LDG.E R5, desc[UR40][R6.64] ;  /* 0x0000002806052981 */ /* 0x000362000c1e1900 */
[----:B------:R-:W-:Y:S01]  /*9df0*/  IADD3 R3, -R11, RZ, RZ ;  /* 0x000000ff0b037210 */ /* 0x000fe20007ffe1ff */
[C---:B-1----:R-:W-:Y:S02]  /*9e00*/  IMAD R6, R18.reuse, R0, R9 ;  /* 0x0000000012067224 */ /* 0x042fe400078e0209 */
[----:B------:R-:W-:Y:S02]  /*9e10*/  IMAD.U32 R0, RZ, RZ, UR49 ;  /* 0x00000031ff007e24 */ /* 0x000fe4000f8e00ff */
[----:B------:R-:W-:Y:S02]  /*9e20*/  IMAD R9, R18, R3, R10 ;  /* 0x0000000312097224 */ /* 0x000fe400078e020a */
[----:B------:R-:W-:Y:S01]  /*9e30*/  IMAD R3, RZ, RZ, -UR47 ;  /* 0x8000002fff037e24 */ /* 0x000fe2000f8e02ff */
[----:B------:R-:W-:-:S03]  /*9e40*/  ISETP.NE.AND P0, PT, R0, 0x3, PT ;  /* 0x000000030000780c */ /* 0x000fc60003f05270 */
[----:B0-----:R-:W-:-:S05]  /*9e50*/  IMAD R16, R16, R3, UR46 ;  /* 0x0000002e10107e24 */ /* 0x001fca000f8e0203 */
[----:B------:R-:W-:-:S05]  /*9e60*/  SHF.R.S32.HI R2, RZ, 0x1f, R16 ;  /* 0x0000001fff027819 */ /* 0x000fca0000011410 */
[----:B------:R-:W-:Y:S01]  /*9e70*/  @P0 LOP3.LUT R12, R12, 0x2, RZ, 0xfc, !PT ;  /* 0x000000020c0c0812 */ /* 0x000fe200078efcff */
[----:B------:R4:W-:Y:S04]  /*9e80*/  STL [R1+0x10], R2 ;  /* 0x0000100201007387 */ /* 0x0009e80000100800 */
[----:B------:R4:W-:Y:S01]  /*9e90*/  STL [R1+0x4], R12 ;  /* 0x0000040c01007387 */ /* 0x0009e20000100800 */
[----:B------:R-:W-:Y:S05]  /*9ea0*/  @!P0 BRA `(.L_x_13117) ;  /* 0x0000000000048947 */ /* 0x000fea0003800000 */
[----:B------:R-:W-:Y:S01]  /*9eb0*/  BPT.TRAP 0x1 ;  /* 0x000000040000795c */ /* 0x000fe20000300000 */
.L_x_13117:
[----:B------:R-:W2:Y:S01]  /*9ec0*/  LDL R0, [R1+0x8] ;  /* 0x0000080001007983 */ /* 0x000ea20000100800 */
[----:B------:R-:W-:Y:S01]  /*9ed0*/  LEA R4, R29, UR42, 0x3 ;  /* 0x0000002a1d047c11 */ /* 0x000fe2000f8e18ff */
[----:B------:R-:W-:Y:S01]  /*9ee0*/  BSSY B0, `(.L_x_13118) ;  /* 0x0000005000007945 */ /* 0x000fe20003800000 */
[----:B------:R-:W-:Y:S02]  /*9ef0*/  SHF.R.S32.HI R25, RZ, 0x1f, R6 ;  /* 0x0000001fff197819 */ /* 0x000fe40000011406 */
[----:B--2---:R-:W-:-:S04]  /*9f00*/  SHF.L.U32 R27, R0, 0x1f, RZ ;  /* 0x0000001f001b7819 */ /* 0x004fc800000006ff */
[----:B------:R-:W0:Y:S02]  /*9f10*/  SYNCS.PHASECHK.TRANS64.TRYWAIT P0, [R4+URZ+0x13280], R27 ;  /* 0x0132801b040075a7 */ /* 0x000e24000800017f */
[----:B0-----:R-:W-:Y:S05]  /*9f20*/  @!P0 BRA `(.L_x_13119) ;  /* 0x00000038003c8947 */ /* 0x001fea0003800000 */
.L_x_13180:
[----:B------:R-:W-:Y:S05]  /*9f30*/  BSYNC B0 ;  /* 0x0000000000007941 */ /* 0x000fea0003800000 */
.L_x_13118:
[----:B------:R-:W2:Y:S01]  /*9f40*/  LDL R7, [R1+0x10] ;  /* 0x0000100001077983 */ /* 0x000ea20000100800 */
[----:B------:R-:W-:-:S03]  /*9f50*/  ULDC.64 UR4, c[0x0][0x328] ;  /* 0x0000ca0000047ab9 */ /* 0x000fc60000000a00 */
[----:B----4-:R-:W3:Y:S01]  /*9f60*/  LDL R12, [R1+0x18] ;  /* 0x00001800010c7983 */ /* 0x010ee20000100800 */
[----:B------:R-:W-:Y:S01]  /*9f70*/  IMAD R0, R25, UR4, RZ ;  /* 0x0000000419007c24 */ /* 0x000fe2000f8e02ff */
[----:B-----5:R-:W-:Y:S01]  /*9f80*/  SHF.R.S32.HI R26, RZ, 0x1f, R8 ;  /* 0x0000001fff1a7819 */ /* 0x020fe20000011408 */
[C---:B------:R-:W-:Y:S01]  /*9f90*/  IMAD.WIDE.U32 R2, R6.reuse, UR4, RZ ;  /* 0x0000000406027c25 */ /* 0x040fe2000f8e00ff */
[----:B------:R-:W-:Y:S01]  /*9fa0*/  ULDC.64 UR6, c[0x0][0x338] ;  /* 0x0000ce0000067ab9 */ /* 0x000fe20000000a00 */
[----:B------:R-:W-:Y:S01]  /*9fb0*/  ULDC.64 UR8, c[0x0][0x330] ;  /* 0x0000cc0000087ab9 */ /* 0x000fe20000000a00 */
[----:B------:R-:W-:Y:S01]  /*9fc0*/  SHF.R.S32.HI R21, RZ, 0x1f, R9 ;  /* 0x0000001fff157819 */ /* 0x000fe20000011409 */
[----:B------:R-:W-:Y:S01]  /*9fd0*/  IMAD R0, R6, UR5, R0 ;  /* 0x0000000506007c24 */ /* 0x000fe2000f8e0200 */
[----:B------:R-:W-:Y:S01]  /*9fe0*/  ULDC.64 UR10, c[0x0][0x318] ;  /* 0x0000c600000a7ab9 */ /* 0x000fe20000000a00 */
[----:B------:R-:W-:Y:S02]  /*9ff0*/  SHF.R.S32.HI R24, RZ, 0x1f, R5 ;  /* 0x0000001fff187819 */ /* 0x000fe40000011405 */
[----:B------:R-:W-:-:S02]  /*a000*/  IMAD.IADD R3, R3, 0x1, R0 ;  /* 0x0000000103037824 */ /* 0x000fc400078e0200 */
[----:B------:R-:W-:Y:S02]  /*a010*/  IMAD R0, R26, UR6, RZ ;  /* 0x000000061a007c24 */ /* 0x000fe4000f8e02ff */
[----:B------:R-:W-:-:S04]  /*a020*/  IMAD.WIDE.U32 R2, R8, UR6, R2 ;  /* 0x0000000608027c25 */ /* 0x000fc8000f8e0002 */
[----:B------:R-:W-:Y:S02]  /*a030*/  IMAD R0, R8, UR7, R0 ;  /* 0x0000000708007c24 */ /* 0x000fe4000f8e0200 */
[----:B------:R-:W-:-:S03]  /*a040*/  IMAD R11, R21, UR4, RZ ;  /* 0x00000004150b7c24 */ /* 0x000fc6000f8e02ff */
[----:B------:R-:W-:Y:S01]  /*a050*/  IADD3 R3, R3, R0, RZ ;  /* 0x0000000003037210 */ /* 0x000fe20007ffe0ff */
[----:B------:R-:W-:Y:S02]  /*a060*/  IMAD R11, R9, UR5, R11 ;  /* 0x00000005090b7c24 */ /* 0x000fe4000f8e020b */
[----:B------:R-:W-:-:S04]  /*a070*/  IMAD.WIDE.U32 R2, R16, UR8, R2 ;  /* 0x0000000810027c25 */ /* 0x000fc8000f8e0002 */
        /* <DEDUP_REMOVED lines=16> */
[----:B------:R-:W2:Y:S01]  /*a180*/  LDL R3, [R1+0x4] ;  /* 0x0000040001037983 */ /* 0x000ea20000100800 */
[----:B------:R-:W1:Y:S03]  /*a190*/  S2R R11, SR_TID.X ;  /* 0x00000000000b7919 */ /* 0x000e660000002100 */
[----:B------:R-:W3:Y:S04]  /*a1a0*/  SHFL.IDX PT, R2, R7, RZ, 0x1c1f ;  /* 0x001c1fff07027589 */ /* 0x000ee800000e0000 */
[----:B------:R-:W4:Y:S04]  /*a1b0*/  SHFL.IDX PT, R0, R10, RZ, 0x1c1f ;  /* 0x001c1fff0a007589 */ /* 0x000f2800000e0000 */
[----:B------:R-:W-:Y:S01]  /*a1c0*/  SHFL.IDX PT, R19, R19, RZ, 0x1c1f ;  /* 0x001c1fff13137589 */ /* 0x000fe200000e0000 */
[----:B-1----:R-:W-:-:S05]  /*a1d0*/  IMAD.SHL.U32 R11, R11, 0x10, RZ ;  /* 0x000000100b0b7824 */ /* 0x002fca00078e00ff */
[----:B------:R-:W-:-:S04]  /*a1e0*/  LOP3.LUT R11, R11, 0x30, RZ, 0xc0, !PT ;  /* 0x000000300b0b7812 */ /* 0x000fc800078ec0ff */
[----:B---3--:R-:W-:Y:S02]  /*a1f0*/  IADD3 R2, P0, R11, R2, RZ ;  /* 0x000000020b027210 */ /* 0x008fe40007f1e0ff */
[C---:B--2---:R-:W-:Y:S02]  /*a200*/  LOP3.LUT P4, RZ, R3.reuse, 0x1000, RZ, 0xc0, !PT ;  /* 0x0000100003ff7812 */ /* 0x044fe4000788c0ff */
[C---:B------:R-:W-:Y:S02]  /*a210*/  LOP3.LUT P3, RZ, R3.reuse, 0x800, RZ, 0xc0, !PT ;  /* 0x0000080003ff7812 */ /* 0x040fe4000786c0ff */
[C---:B------:R-:W-:Y:S02]  /*a220*/  LOP3.LUT P2, RZ, R3.reuse, 0x400, RZ, 0xc0, !PT ;  /* 0x0000040003ff7812 */ /* 0x040fe4000784c0ff */
[----:B------:R-:W-:Y:S02]  /*a230*/  LOP3.LUT P1, RZ, R3, 0x200, RZ, 0xc0, !PT ;  /* 0x0000020003ff7812 */ /* 0x000fe4000782c0ff */
[----:B----4-:R-:W-:Y:S01]  /*a240*/  IADD3.X R3, RZ, R0, RZ, P0, !PT ;  /* 0x00000000ff037210 */ /* 0x010fe200007fe4ff */
[----:B------:R-:W-:-:S05]  /*a250*/  VIADD R0, R18, UR42 ;  /* 0x0000002a12007c36 */ /* 0x000fca0008000000 */
[----:B------:R1:W-:Y:S04]  /*a260*/  LDGSTS.E.BYPASS.LTC128B.128 [R0+0x6000], desc[UR40][R2.64], !P4 ;  /* 0x0600000002007fae */ /* 0x0003e8000e101d68 */
[----:B-1----:R-:W1:Y:S04]  /*a270*/  SHFL.IDX PT, R2, R7, 0x1, 0x1c1f ;  /* 0x003c1f0007027f89 */ /* 0x002e6800000e0000 */
[----:B------:R-:W2:Y:S01]  /*a280*/  SHFL.IDX PT, R3, R10, 0x1, 0x1c1f ;  /* 0x003c1f000a037f89 */ /* 0x000ea200000e0000 */
[----:B-1----:R-:W-:-:S05]  /*a290*/  IADD3 R2, P0, R11, R2, RZ ;  /* 0x000000020b027210 */ /* 0x002fca0007f1e0ff */
[----:B--2---:R-:W-:-:S05]  /*a2a0*/  IMAD.X R3, RZ, RZ, R3, P0 ;  /* 0x000000ffff037224 */ /* 0x004fca00000e0603 */
[----:B------:R1:W-:Y:S04]  /*a2b0*/  LDGSTS.E.BYPASS.LTC128B.128 [R0+0x6800], desc[UR40][R2.64], !P3 ;  /* 0x0680000002007fae */ /* 0x0003e8000d901d68 */
[----:B-1----:R-:W1:Y:S04]  /*a2c0*/  SHFL.IDX PT, R2, R7, 0x2, 0x1c1f ;  /* 0x005c1f0007027f89 */ /* 0x002e6800000e0000 */
[----:B------:R-:W2:Y:S04]  /*a2d0*/  SHFL.IDX PT, R3, R10, 0x2, 0x1c1f ;  /* 0x005c1f000a037f89 */ /* 0x000ea800000e0000 */
[----:B------:R-:W-:Y:S01]  /*a2e0*/  SHFL.IDX PT, R10, R10, 0x3, 0x1c1f ;  /* 0x007c1f000a0a7f89 */ /* 0x000fe200000e0000 */
[----:B-1----:R-:W-:-:S05]  /*a2f0*/  IADD3 R2, P0, R11, R2, RZ ;  /* 0x000000020b027210 */ /* 0x002fca0007f1e0ff */
[----:B--2---:R-:W-:-:S05]  /*a300*/  IMAD.X R3, RZ, RZ, R3, P0 ;  /* 0x000000ffff037224 */ /* 0x004fca00000e0603 */
[----:B------:R1:W-:Y:S04]  /*a310*/  LDGSTS.E.BYPASS.LTC128B.128 [R0+0x7000], desc[UR40][R2.64], !P2 ;  /* 0x0700000002007fae */ /* 0x0003e8000d101d68 */
[----:B-1----:R-:W1:Y:S02]  /*a320*/  SHFL.IDX PT, R2, R7, 0x3, 0x1c1f ;  /* 0x007c1f0007027f89 */ /* 0x002e6400000e0000 */
[----:B-1----:R-:W-:-:S04]  /*a330*/  IADD3 R2, P0, R11, R2, RZ ;  /* 0x000000020b027210 */ /* 0x002fc80007f1e0ff */
[----:B------:R-:W-:-:S05]  /*a340*/  IADD3.X R3, RZ, R10, RZ, P0, !PT ;  /* 0x0000000aff037210 */ /* 0x000fca00007fe4ff */
[----:B------:R1:W-:Y:S04]  /*a350*/  LDGSTS.E.BYPASS.LTC128B.128 [R0+0x7800], desc[UR40][R2.64], !P1 ;  /* 0x0780000002007fae */ /* 0x0003e8000c901d68 */
[----:B-1----:R1:W2:Y:S02]  /*a360*/  SHFL.IDX PT, R2, R20, RZ, 0x1c1f ;  /* 0x001c1fff14027589 */ /* 0x0022a400000e0000 */
.L_x_13192:
[----:B------:R-:W3:Y:S01]  /*a370*/  LDL R7, [R1+0x4] ;  /* 0x0000040001077983 */ /* 0x000ee20000100800 */
[----:B------:R-:W4:Y:S02]  /*a380*/  S2R R3, SR_TID.X ;  /* 0x0000000000037919 */ /* 0x000f240000002100 */
[----:B----4-:R-:W-:-:S05]  /*a390*/  IMAD.SHL.U32 R3, R3, 0x10, RZ ;  /* 0x0000001003037824 */ /* 0x010fca00078e00ff */
[----:B------:R-:W-:-:S04]  /*a3a0*/  LOP3.LUT R3, R3, 0x30, RZ, 0xc0, !PT ;  /* 0x0000003003037812 */ /* 0x000fc800078ec0ff */
[----:B--2---:R-:W-:-:S05]  /*a3b0*/  IADD3 R2, P0, R3, R2, RZ ;  /* 0x0000000203027210 */ /* 0x004fca0007f1e0ff */
[----:B------:R-:W-:Y:S01]  /*a3c0*/  IMAD.X R3, RZ, RZ, R19, P0 ;  /* 0x000000ffff037224 */ /* 0x000fe200000e0613 */
[----:B------:R-:W-:Y:S02]  /*a3d0*/  PLOP3.LUT P0, PT, PT, PT, PT, 0x80, 0x0 ;  /* 0x000000000000781c */ /* 0x000fe40003f0f070 */
[----:B---3--:R-:W-:-:S13]  /*a3e0*/  LOP3.LUT P1, RZ, R7, 0x4000, RZ, 0xc0, !PT ;  /* 0x0000400007ff7812 */ /* 0x008fda000782c0ff */
[----:B------:R-:W-:Y:S01]  /*a3f0*/  @!PT LDS RZ, [RZ] ;  /* 0x00000000fffff984 */ /* 0x000fe20000000800 */
[----:B------:R-:W-:Y:S01]  /*a400*/  @!PT LDS RZ, [RZ] ;  /* 0x00000000fffff984 */ /* 0x000fe20000000800 */
[----:B------:R-:W-:Y:S01]  /*a410*/  @!PT LDS RZ, [RZ] ;  /* 0x00000000fffff984 */ /* 0x000fe20000000800 */
[----:B------:R2:W-:Y:S01]  /*a420*/  LDGSTS.E.BYPASS.LTC128B.128 [R0+0x8000], desc[UR40][R2.64], !P1 ;  /* 0x0800000002007fae */ /* 0x0005e2000c901d68 */
[----:B------:R-:W-:Y:S01]  /*a430*/  NOP ;  /* 0x0000000000007918 */ /* 0x000fe20000000000 */
.L_x_13121:
        /* <DEDUP_REMOVED lines=11> */
.L_x_13122:
[----:B------:R2:W-:Y:S01]  /*a4f0*/  SYNCS.ARRIVE.TRANS64.A1T0 RZ, [R4+URZ+0x13270], RZ ;  /* 0x013270ff04ff79a7 */ /* 0x0005e2000810003f */
[----:B------:R-:W-:Y:S05]  /*a500*/  @!P2 BRA `(.L_x_13123) ;  /* 0x000000000004a947 */ /* 0x000fea0003800000 */
[----:B------:R-:W-:Y:S01]  /*a510*/  BPT.TRAP 0x1 ;  /* 0x000000040000795c */ /* 0x000fe20000300000 */
.L_x_13123:
[----:B------:R-:W3:Y:S01]  /*a520*/  SYNCS.PHASECHK.TRANS64.TRYWAIT P0, [R4+URZ+0x13240], R27 ;  /* 0x0132401b040075a7 */ /* 0x000ee2000800017f */
[----:B------:R-:W-:Y:S04]  /*a530*/  BSSY B0, `(.L_x_13124) ;  /* 0x0000002000007945 */ /* 0x000fe80003800000 */
[----:B---3--:R-:W-:Y:S05]  /*a540*/  @!P0 BRA `(.L_x_13125) ;  /* 0x00000038005c8947 */ /* 0x008fea0003800000 */
.L_x_13193:
[----:B------:R-:W-:Y:S05]  /*a550*/  BSYNC B0 ;  /* 0x0000000000007941 */ /* 0x000fea0003800000 */
.L_x_13124:
[----:B------:R-:W4:Y:S01]  /*a560*/  LDL R10, [R1+0x10] ;  /* 0x00001000010a7983 */ /* 0x000f220000100800 */
[----:B------:R-:W-:Y:S01]  /*a570*/  ULDC.64 UR4, c[0x0][0x300] ;  /* 0x0000c00000047ab9 */ /* 0x000fe20000000a00 */
[----:B------:R-:W-:Y:S02]  /*a580*/  ULDC.64 UR6, c[0x0][0x310] ;  /* 0x0000c40000067ab9 */ /* 0x000fe40000000a00 */
[----:B------:R0:W5:Y:S01]  /*a590*/  LDL R18, [R1+0x1c] ;  /* 0x00001c0001127983 */ /* 0x0001620000100800 */
[----:B------:R-:W-:Y:S02]  /*a5a0*/  IMAD R7, R25, UR4, RZ ;  /* 0x0000000419077c24 */ /* 0x000fe4000f8e02ff */
[----:B------:R-:W-:-:S04]  /*a5b0*/  IMAD.WIDE.U32 R2, R6, UR4, RZ ;  /* 0x0000000406027c25 */ /* 0x000fc8000f8e00ff */
[----:B------:R-:W-:Y:S02]  /*a5c0*/  IMAD R7, R6, UR5, R7 ;  /* 0x0000000506077c24 */ /* 0x000fe4000f8e0207 */
[----:B------:R-:W-:-:S03]  /*a5d0*/  IMAD R26, R26, UR6, RZ ;  /* 0x000000061a1a7c24 */ /* 0x000fc6000f8e02ff */
[----:B------:R-:W-:Y:S01]  /*a5e0*/  IADD3 R3, R3, R7, RZ ;  /* 0x0000000703037210 */ /* 0x000fe20007ffe0ff */
        /* <DEDUP_REMOVED lines=14> */
[----:B------:R-:W-:Y:S02]  /*a6d0*/  IADD3 R3, R3, R8, RZ ;  /* 0x0000000803037210 */ /* 0x000fe40007ffe0ff */
        /* <DEDUP_REMOVED lines=8> */
[----:B0-----:R-:W-:Y:S08]  /*a760*/  BRA.DIV UR4, `(.L_x_13126) ;  /* 0x0000003604e87947 */ /* 0x001ff0000b800000 */
[----:B------:R-:W4:Y:S01]  /*a770*/  LDL R2, [R1+0x4] ;  /* 0x0000040001027983 */ /* 0x000f220000100800 */
[C---:B-----5:R-:W-:Y:S02]  /*a780*/  ISETP.GE.AND P3, PT, R18.reuse, 0x1, PT ;  /* 0x000000011200780c */ /* 0x060fe40003f66270 */
[----:B------:R-:W-:Y:S01]  /*a790*/  ISETP.GE.AND P2, PT, R18, 0x21, PT ;  /* 0x000000211200780c */ /* 0x000fe20003f46270 */
[----:B------:R-:W0:Y:S01]  /*a7a0*/  S2R R3, SR_TID.X ;  /* 0x0000000000037919 */ /* 0x000e220000002100 */
[----:B------:R-:W-:Y:S04]  /*a7b0*/  SHFL.IDX PT, R7, R7, RZ, 0x1c1f ;  /* 0x001c1fff07077589 */ /* 0x000fe800000e0000 */
[----:B------:R-:W-:Y:S01]  /*a7c0*/  SHFL.IDX PT, R14, R8, RZ, 0x1c1f ;  /* 0x001c1fff080e7589 */ /* 0x000fe200000e0000 */
[----:B0-----:R-:W-:-:S03]  /*a7d0*/  IMAD.SHL.U32 R9, R3, 0x10, RZ ;  /* 0x0000001003097824 */ /* 0x001fc600078e00ff */
[----:B------:R-:W0:Y:S02]  /*a7e0*/  SHFL.IDX PT, R3, R5, RZ, 0x1c1f ;  /* 0x001c1fff05037589 */ /* 0x000e2400000e0000 */
[----:B------:R-:W-:-:S04]  /*a7f0*/  LOP3.LUT R9, R9, 0x30, RZ, 0xc0, !PT ;  /* 0x0000003009097812 */ /* 0x000fc800078ec0ff */
[----:B0-----:R-:W-:Y:S02]  /*a800*/  @P3 IADD3 R3, P0, R9, R3, RZ ;  /* 0x0000000309033210 */ /* 0x001fe40007f1e0ff */
[----:B----4-:R-:W-:Y:S02]  /*a810*/  LOP3.LUT P1, RZ, R2, 0x1, RZ, 0xc0, !PT ;  /* 0x0000000102ff7812 */ /* 0x010fe4000782c0ff */
[----:B------:R-:W0:Y:S02]  /*a820*/  SHFL.IDX PT, R2, R6, RZ, 0x1c1f ;  /* 0x001c1fff06027589 */ /* 0x000e2400000e0000 */
[----:B0-----:R-:W-:-:S05]  /*a830*/  @P3 IMAD.X R2, RZ, RZ, R2, P0 ;  /* 0x000000ffff023224 */ /* 0x001fca00000e0602 */
[----:B------:R-:W-:-:S04]  /*a840*/  @P3 LOP3.LUT R3, R3, R2, RZ, 0x3c, !PT ;  /* 0x0000000203033212 */ /* 0x000fc800078e3cff */
[----:B------:R-:W-:-:S04]  /*a850*/  @P3 LOP3.LUT R2, R3, R2, RZ, 0x3c, !PT ;  /* 0x0000000203023212 */ /* 0x000fc800078e3cff */
[----:B------:R-:W-:-:S05]  /*a860*/  @P3 LOP3.LUT R3, R3, R2, RZ, 0x3c, !PT ;  /* 0x0000000203033212 */ /* 0x000fca00078e3cff */
[----:B------:R0:W-:Y:S01]  /*a870*/  @P3 LDGSTS.E.BYPASS.LTC128B.128 [R0+0xe000], desc[UR40][R2.64], !P1 ;  /* 0x0e00000002003fae */ /* 0x0001e2000c901d68 */
[----:B------:R-:W-:-:S03]  /*a880*/  ISETP.GE.AND P3, PT, R18, 0x41, PT ;  /* 0x000000411200780c */ /* 0x000fc60003f66270 */
[----:B0-----:R-:W0:Y:S04]  /*a890*/  SHFL.IDX PT, R3, R5, 0x1, 0x1c1f ;  /* 0x003c1f0005037f89 */ /* 0x001e2800000e0000 */
[----:B------:R-:W4:Y:S01]  /*a8a0*/  SHFL.IDX PT, R2, R6, 0x1, 0x1c1f ;  /* 0x003c1f0006027f89 */ /* 0x000f2200000e0000 */
[----:B0-----:R-:W-:-:S05]  /*a8b0*/  @P2 IADD3 R3, P0, R9, R3, RZ ;  /* 0x0000000309032210 */ /* 0x001fca0007f1e0ff */
[----:B----4-:R-:W-:-:S05]  /*a8c0*/  @P2 IMAD.X R2, RZ, RZ, R2, P0 ;  /* 0x000000ffff022224 */ /* 0x010fca00000e0602 */
[----:B------:R-:W-:-:S04]  /*a8d0*/  @P2 LOP3.LUT R3, R3, R2, RZ, 0x3c, !PT ;  /* 0x0000000203032212 */ /* 0x000fc800078e3cff */
[----:B------:R-:W-:-:S04]  /*a8e0*/  @P2 LOP3.LUT R2, R3, R2, RZ, 0x3c, !PT ;  /* 0x0000000203022212 */ /* 0x000fc800078e3cff */
[----:B------:R-:W-:-:S05]  /*a8f0*/  @P2 LOP3.LUT R3, R3, R2, RZ, 0x3c, !PT ;  /* 0x0000000203032212 */ /* 0x000fca00078e3cff */
[----:B------:R0:W-:Y:S01]  /*a900*/  @P2 LDGSTS.E.BYPASS.LTC128B.128 [R0+0xe800], desc[UR40][R2.64], !P1 ;  /* 0x0e80000002002fae */ /* 0x0001e2000c901d68 */
[----:B------:R-:W-:-:S03]  /*a910*/  ISETP.GE.AND P2, PT, R18, 0x61, PT ;  /* 0x000000611200780c */ /* 0x000fc60003f46270 */
[----:B0-----:R-:W0:Y:S04]  /*a920*/  SHFL.IDX PT, R3, R5, 0x2, 0x1c1f ;  /* 0x005c1f0005037f89 */ /* 0x001e2800000e0000 */
[----:B------:R-:W4:Y:S04]  /*a930*/  SHFL.IDX PT, R2, R6, 0x2, 0x1c1f ;  /* 0x005c1f0006027f89 */ /* 0x000f2800000e0000 */
[----:B------:R-:W1:Y:S04]  /*a940*/  SHFL.IDX PT, R5, R5, 0x3, 0x1c1f ;  /* 0x007c1f0005057f89 */ /* 0x000e6800000e0000 */
[----:B------:R-:W2:Y:S01]  /*a950*/  SHFL.IDX PT, R6, R6, 0x3, 0x1c1f ;  /* 0x007c1f0006067f89 */ /* 0x000ea200000e0000 */
[----:B0-----:R-:W-:-:S04]  /*a960*/  @P3 IADD3 R3, P0, R9, R3, RZ ;  /* 0x0000000309033210 */ /* 0x001fc80007f1e0ff */
[----:B----4-:R-:W-:-:S04]  /*a970*/  @P3 IADD3.X R2, RZ, R2, RZ, P0, !PT ;  /* 0x00000002ff023210 */ /* 0x010fc800007fe4ff */
[-C--:B------:R-:W-:Y:S02]  /*a980*/  @P3 LOP3.LUT R3, R3, R2.reuse, RZ, 0x3c, !PT ;  /* 0x0000000203033212 */ /* 0x080fe400078e3cff */
[----:B-1----:R-:W-:Y:S02]  /*a990*/  @P2 IADD3 R9, P0, R9, R5, RZ ;  /* 0x0000000509092210 */ /* 0x002fe40007f1e0ff */
[----:B------:R-:W-:-:S03]  /*a9a0*/  @P3 LOP3.LUT R2, R3, R2, RZ, 0x3c, !PT ;  /* 0x0000000203023212 */ /* 0x000fc600078e3cff */
[----:B--2---:R-:W-:Y:S01]  /*a9b0*/  @P2 IMAD.X R10, RZ, RZ, R6, P0 ;  /* 0x000000ffff0a2224 */ /* 0x004fe200000e0606 */
[----:B------:R-:W-:-:S05]  /*a9c0*/  @P3 LOP3.LUT R3, R3, R2, RZ, 0x3c, !PT ;  /* 0x0000000203033212 */ /* 0x000fca00078e3cff */
[----:B------:R0:W-:Y:S02]  /*a9d0*/  @P3 LDGSTS.E.BYPASS.LTC128B.128 [R0+0xf000], desc[UR40][R2.64], !P1 ;  /* 0x0f00000002003fae */ /* 0x0001e4000c901d68 */
[----:B0-----:R-:W-:Y:S02]  /*a9e0*/  @P2 IMAD.MOV.U32 R2, RZ, RZ, R9 ;  /* 0x000000ffff022224 */ /* 0x001fe400078e0009 */
[----:B------:R-:W-:-:S05]  /*a9f0*/  @P2 IMAD.MOV.U32 R3, RZ, RZ, R10 ;  /* 0x000000ffff032224 */ /* 0x000fca00078e000a */
[----:B------:R0:W-:Y:S02]  /*aa00*/  @P2 LDGSTS.E.BYPASS.LTC128B.128 [R0+0xf800], desc[UR40][R2.64], !P1 ;  /* 0x0f80000002002fae */ /* 0x0001e4000c901d68 */
.L_x_13205:
[----:B------:R-:W-:Y:S01]  /*aa10*/  ISETP.GE.AND P0, PT, R18, 0x81, PT ;  /* 0x000000811200780c */ /* 0x000fe20003f06270 */
[----:B------:R-:W-:-:S12]  /*aa20*/  BSSY B0, `(.L_x_13127) ;  /* 0x000000d000007945 */ /* 0x000fd80003800000 */
[----:B------:R-:W-:Y:S05]  /*aa30*/  @!P0 BRA `(.L_x_13128) ;  /* 0x00000000002c8947 */ /* 0x000fea0003800000 */
[----:B0-----:R-:W2:Y:S01]  /*aa40*/  LDL R3, [R1+0x4] ;  /* 0x0000040001037983 */ /* 0x001ea20000100800 */
[----:B------:R-:W0:Y:S02]  /*aa50*/  S2R R2, SR_TID.X ;  /* 0x0000000000027919 */ /* 0x000e240000002100 */
[----:B0-----:R-:W-:-:S04]  /*aa60*/  SHF.L.U32 R2, R2, 0x4, RZ ;  /* 0x0000000402027819 */ /* 0x001fc800000006ff */
[----:B------:R-:W-:-:S04]  /*aa70*/  LOP3.LUT R2, R2, 0x30, RZ, 0xc0, !PT ;  /* 0x0000003002027812 */ /* 0x000fc800078ec0ff */
[----:B------:R-:W-:Y:S02]  /*aa80*/  IADD3 R2, P0, R2, R14, RZ ;  /* 0x0000000e02027210 */ /* 0x000fe40007f1e0ff */
[----:B--2---:R-:W-:-:S03]  /*aa90*/  LOP3.LUT P1, RZ, R3, 0x1, RZ, 0xc0, !PT ;  /* 0x0000000103ff7812 */ /* 0x004fc6000782c0ff */
[----:B------:R-:W-:-:S10]  /*aaa0*/  IMAD.X R3, RZ, RZ, R7, P0 ;  /* 0x000000ffff037224 */ /* 0x000fd400000e0607 */
[----:B------:R-:W-:Y:S01]  /*aab0*/  @!PT LDS RZ, [RZ] ;  /* 0x00000000fffff984 */ /* 0x000fe20000000800 */
[----:B------:R-:W-:Y:S01]  /*aac0*/  @!PT LDS RZ, [RZ] ;  /* 0x00000000fffff984 */ /* 0x000fe20000000800 */
[----:B------:R-:W-:Y:S01]  /*aad0*/  @!PT LDS RZ, [RZ] ;  /* 0x00000000fffff984 */ /* 0x000fe20000000800 */
[----:B------:R1:W-:Y:S02]  /*aae0*/  LDGSTS.E.BYPASS.LTC128B.128 [R0+0x10000], desc[UR40][R2.64], !P1 ;  /* 0x1000000002007fae */ /* 0x0003e4000c901d68 */
.L_x_13128:
[----:B------:R-:W-:Y:S05]  /*aaf0*/  BSYNC B0 ;  /* 0x0000000000007941 */ /* 0x000fea0003800000 */
.L_x_13127:
[----:B------:R-:W-:Y:S01]  /*ab00*/  NOP ;  /* 0x0000000000007918 */ /* 0x000fe20000000000 */
[----:B------:R-:W-:-:S13]  /*ab10*/  PLOP3.LUT P0, PT, PT, PT, PT, 0x80, 0x0 ;  /* 0x000000000000781c */ /* 0x000fda0003f0f070 */
.L_x_13129:
[----:B------:R-:W-:Y:S02]  /*ab20*/  PLOP3.LUT P1, PT, P1, P0, PT, 0xa2, 0x0 ;  /* 0x000000000000781c */ /* 0x000fe40000f21472 */
[----:B------:R-:W-:-:S08]  /*ab30*/  @P0 R2UR P1, UR4, R4 ;  /* 0x00000000040402ca */ /* 0x000fd00000020000 */
[----:B------:R-:W-:-:S05]  /*ab40*/  @P0 PLOP3.LUT P0, PT, P1, PT, PT, 0x80, 0x0 ;  /* 0x000000000000081c */ /* 0x000fca0000f0f070 */
[----:B------:R-:W-:Y:S01]  /*ab50*/  @!P1 SYNCS.ARRIVE.TRANS64.RED.A0T1 RZ, [UR4+0x13230], RZ ;  /* 0x013230ffffff99a7 */ /* 0x000fe20008200404 */
[----:B------:R-:W-:Y:S07]  /*ab60*/  @!P1 ARRIVES.LDGSTSBAR.64.TRANSCNT [UR4+0x13230] ;  /* 0x01323000ff0099b0 */ /* 0x000fee0008000a84 */
[----:B------:R-:W-:Y:S05]  /*ab70*/  @P0 BRA.U.ANY `(.L_x_13129) ;  /* 0xfffffffd00e80947 */ /* 0x000fea000393ffff */
[----:B------:R-:W-:Y:S01]  /*ab80*/  NOP ;  /* 0x0000000000007918 */ /* 0x000fe20000000000 */
[----:B01----:R-:W-:-:S05]  /*ab90*/  IMAD.U32 R0, RZ, RZ, UR49 ;  /* 0x00000031ff007e24 */ /* 0x003fca000f8e00ff */
[----:B------:R-:W-:-:S13]  /*aba0*/  ISETP.NE.AND P2, PT, R0, 0x3, PT ;  /* 0x000000030000780c */ /* 0x000fda0003f45270 */
[----:B------:R-:W-:Y:S05]  /*abb0*/  @!P2 BRA `(.L_x_13130) ;  /* 0x000000000004a947 */ /* 0x000fea0003800000 */
[----:B------:R-:W-:Y:S01]  /*abc0*/  BPT.TRAP 0x1 ;  /* 0x000000040000795c */ /* 0x000fe20000300000 */
.L_x_13130:
        /* <DEDUP_REMOVED lines=11> */
[----:B0--3--:R-:W-:Y:S01]  /*ac80*/  IMAD.U32 R4, RZ, RZ, UR6 ;  /* 0x00000006ff047e24 */ /* 0x009fe2000f8e00ff */
[----:B------:R-:W-:Y:S01]  /*ac90*/  MOV R5, UR7 ;  /* 0x0000000700057c02 */ /* 0x000fe20008000f00 */
        /* <DEDUP_REMOVED lines=10> */
.L_x_13131:
[----:B------:R-:W2:Y:S01]  /*ad40*/  LDL R2, [R1+0x4] ;  /* 0x0000040001027983 */ /* 0x000ea20000100800 */
[----:B------:R-:W1:Y:S03]  /*ad50*/  LDC R9, c[0x0][0x448] ;  /* 0x00011200ff097b82 */ /* 0x000e660000000800 */
[----:B------:R-:W4:Y:S01]  /*ad60*/  LDL R19, [R1+0x10] ;  /* 0x0000100001137983 */ /* 0x000f220000100800 */
[----:B------:R-:W-:-:S03]  /*ad70*/  IMAD R0, RZ, RZ, -UR46 ;  /* 0x8000002eff007e24 */ /* 0x000fc6000f8e02ff */
[----:B------:R0:W5:Y:S01]  /*ad80*/  LDL R10, [R1+0x28] ;  /* 0x00002800010a7983 */ /* 0x0001620000100800 */
[----:B------:R-:W3:Y:S01]  /*ad90*/  LDC R5, c[0x0][0xc38] ;  /* 0x00030e00ff057b82 */ /* 0x000ee20000000800 */
[----:B------:R-:W0:Y:S01]  /*ada0*/  S2R R18, SR_TID.X ;  /* 0x0000000000127919 */ /* 0x000e220000002100 */
[C---:B------:R-:W-:Y:S01]  /*adb0*/  R2UR UR7, R16.reuse ;  /* 0x00000000100772ca */ /* 0x040fe200000e0000 */
[----:B------:R-:W-:Y:S01]  /*adc0*/  ULDC.64 UR8, c[0x0][0x2d8] ;  /* 0x0000b60000087ab9 */ /* 0x000fe20000000a00 */
[----:B------:R-:W-:Y:S01]  /*add0*/  R2UR UR4, R16 ;  /* 0x00000000100472ca */ /* 0x000fe200000e0000 */
[----:B------:R-:W-:Y:S01]  /*ade0*/  ULDC.64 UR10, c[0x0][0x280] ;  /* 0x0000a000000a7ab9 */ /* 0x000fe20000000a00 */
[----:B-1----:R-:W-:Y:S01]  /*adf0*/  ISETP.NE.AND P0, PT, R9, 0x1, PT ;  /* 0x000000010900780c */ /* 0x002fe20003f05270 */
[----:B---3--:R-:W-:-:S12]  /*ae00*/  IMAD R0, R5, R0, UR38 ;  /* 0x0000002605007e24 */ /* 0x008fd8000f8e0200 */
[----:B------:R-:W1:Y:S01]  /*ae10*/  @P0 LDC R3, c[0x0][0x450] ;  /* 0x00011400ff030b82 */ /* 0x000e620000000800 */
[----:B0-----:R-:W-:Y:S02]  /*ae20*/  SHF.R.U32.HI R20, RZ, 0x2, R18 ;  /* 0x00000002ff147819 */ /* 0x001fe40000011612 */
[----:B------:R-:W-:Y:S02]  /*ae30*/  SHF.L.U32 R18, R18, 0x5, RZ ;  /* 0x0000000512127819 */ /* 0x000fe400000006ff */
[----:B------:R-:W-:-:S04]  /*ae40*/  LOP3.LUT R20, R20, 0x1f, RZ, 0xc0, !PT ;  /* 0x0000001f14147812 */ /* 0x000fc800078ec0ff */
[----:B------:R-:W-:Y:S01]  /*ae50*/  LOP3.LUT R18, R20, 0x60, R18, 0xf8, !PT ;  /* 0x0000006014127812 */ /* 0x000fe200078ef812 */
[----:B------:R-:W-:-:S04]  /*ae60*/  UIMAD.WIDE.U32 UR4, UR4, UR8, URZ ;  /* 0x00000008040472a5 */ /* 0x000fc8000f8e003f */
[----:B------:R-:W-:Y:S01]  /*ae70*/  IMAD R7, R0, 0xc0, R18 ;  /* 0x000000c000077824 */ /* 0x000fe200078e0212 */
[----:B--2---:R-:W-:Y:S02]  /*ae80*/  LOP3.LUT P5, RZ, R2, 0x100, RZ, 0xc0, !PT ;  /* 0x0000010002ff7812 */ /* 0x004fe400078ac0ff */
[----:B------:R-:W0:Y:S01]  /*ae90*/  @P0 LDC R2, c[0x0][0x44c] ;  /* 0x00011300ff020b82 */ /* 0x000e220000000800 */
[----:B----4-:R-:W-:-:S13]  /*aea0*/  R2UR UR6, R19 ;  /* 0x00000000130672ca */ /* 0x010fda00000e0000 */
[----:B------:R-:W-:-:S04]  /*aeb0*/  UIMAD UR6, UR6, UR8, URZ ;  /* 0x00000008060672a4 */ /* 0x000fc8000f8e023f */
[----:B------:R-:W-:Y:S02]  /*aec0*/  UIMAD UR7, UR7, UR9, UR6 ;  /* 0x00000009070772a4 */ /* 0x000fe4000f8e0206 */
[----:B------:R-:W-:Y:S01]  /*aed0*/  USHF.R.S32.HI UR6, URZ, 0x1f, UR47 ;  /* 0x0000001f3f067899 */ /* 0x000fe2000801142f */
[----:B------:R-:W-:Y:S01]  /*aee0*/  ULDC.64 UR8, c[0x0][0x2e0] ;  /* 0x0000b80000087ab9 */ /* 0x000fe20000000a00 */
[----:B0-----:R-:W-:Y:S02]  /*aef0*/  @P0 IMAD.HI.U32 R4, R7, R2, RZ ;  /* 0x0000000207040227 */ /* 0x001fe400078e00ff */
[----:B------:R-:W-:Y:S02]  /*af00*/  UIMAD UR6, UR6, UR8, URZ ;  /* 0x00000008060672a4 */ /* 0x000fe4000f8e023f */
[----:B------:R-:W-:Y:S01]  /*af10*/  UIADD3 UR5, UR5, UR7, URZ ;  /* 0x0000000705057290 */ /* 0x000fe2000fffe03f */
[----:B------:R-:W-:Y:S01]  /*af20*/  IMAD.MOV.U32 R2, RZ, RZ, R7 ;  /* 0x000000ffff027224 */ /* 0x000fe200078e0007 */
[----:B-1----:R-:W-:Y:S01]  /*af30*/  @P0 SHF.R.U32.HI R2, RZ, R3, R4 ;  /* 0x00000003ff020219 */ /* 0x002fe20000011604 */
[----:B------:R-:W-:-:S02]  /*af40*/  UIMAD UR6, UR47, UR9, UR6 ;  /* 0x000000092f0672a4 */ /* 0x000fc4000f8e0206 */
[----:B------:R-:W-:Y:S01]  /*af50*/  UIMAD.WIDE.U32 UR4, UR47, UR8, UR4 ;  /* 0x000000082f0472a5 */ /* 0x000fe2000f8e0004 */
[----:B------:R-:W-:Y:S02]  /*af60*/  SHF.R.S32.HI R3, RZ, 0x1f, R2 ;  /* 0x0000001fff037819 */ /* 0x000fe40000011402 */
[----:B------:R-:W-:Y:S01]  /*af70*/  IADD3 R4, -R2, RZ, RZ ;  /* 0x000000ff02047210 */ /* 0x000fe20007ffe1ff */
[----:B------:R-:W-:Y:S01]  /*af80*/  UIADD3 UR5, UR5, UR6, URZ ;  /* 0x0000000605057290 */ /* 0x000fe2000fffe03f */
[----:B------:R-:W-:Y:S02]  /*af90*/  ULDC.64 UR8, c[0x0][0x2c8] ;  /* 0x0000b20000087ab9 */ /* 0x000fe40000000a00 */
[----:B------:R-:W-:Y:S02]  /*afa0*/  ULDC.64 UR6, c[0x0][0x2d0] ;  /* 0x0000b40000067ab9 */ /* 0x000fe40000000a00 */
[----:B------:R-:W-:Y:S02]  /*afb0*/  IMAD R3, R3, UR6, RZ ;  /* 0x0000000603037c24 */ /* 0x000fe4000f8e02ff */
[----:B------:R-:W-:-:S02]  /*afc0*/  IMAD.U32 R6, RZ, RZ, UR6 ;  /* 0x00000006ff067e24 */ /* 0x000fc4000f8e00ff */
[C---:B------:R-:W-:Y:S02]  /*afd0*/  IMAD R5, R2.reuse, UR7, R3 ;  /* 0x0000000702057c24 */ /* 0x040fe4000f8e0203 */
[----:B------:R-:W-:-:S04]  /*afe0*/  IMAD.WIDE.U32 R2, R2, R6, UR4 ;  /* 0x0000000402027e25 */ /* 0x000fc8000f8e0006 */
[----:B------:R-:W-:Y:S02]  /*aff0*/  IMAD R4, R9, R4, R7 ;  /* 0x0000000409047224 */ /* 0x000fe400078e0207 */
[----:B------:R-:W-:-:S03]  /*b000*/  IMAD.IADD R3, R3, 0x1, R5 ;  /* 0x0000000103037824 */ /* 0x000fc600078e0205 */
        /* <DEDUP_REMOVED lines=31> */
[----:B------:R-:W-:Y:S06]  /*b200*/  BRA.DIV UR4, `(.L_x_13132) ;  /* 0x0000003204e87947 */ /* 0x000fec000b800000 */
[----:B------:R-:W0:Y:S01]  /*b210*/  SHFL.IDX PT, R3, R4, RZ, 0x1c1f ;  /* 0x001c1fff04037589 */ /* 0x000e2200000e0000 */
[----:B------:R-:W-:-:S03]  /*b220*/  IMAD R0, R0, 0xc0, R19 ;  /* 0x000000c000007824 */ /* 0x000fc600078e0213 */
[----:B------:R-:W1:Y:S02]  /*b230*/  SHFL.IDX PT, R2, R5, RZ, 0x1c1f ;  /* 0x001c1fff05027589 */ /* 0x000e6400000e0000 */
[C---:B------:R-:W-:Y:S02]  /*b240*/  ISETP.GE.AND P1, PT, R0.reuse, UR43, PT ;  /* 0x0000002b00007c0c */ /* 0x040fe4000bf26270 */
[----:B------:R-:W-:Y:S01]  /*b250*/  IADD3 R8, R0, 0x20, RZ ;  /* 0x0000002000087810 */ /* 0x000fe20007ffe0ff */
[----:B------:R-:W-:Y:S10]  /*b260*/  SHFL.IDX PT, R14, R4, 0x3, 0x1c1f ;  /* 0x007c1f00040e7f89 */ /* 0x000ff400000e0000 */
[----:B0-----:R-:W-:-:S05]  /*b270*/  @!P1 IADD3 R3, P0, R18, R3, RZ ;  /* 0x0000000312039210 */ /* 0x001fca0007f1e0ff */
[----:B-1----:R-:W-:-:S05]  /*b280*/  @!P1 IMAD.X R2, RZ, RZ, R2, P0 ;  /* 0x000000ffff029224 */ /* 0x002fca00000e0602 */
[----:B------:R-:W-:-:S04]  /*b290*/  @!P1 LOP3.LUT R3, R3, R2, RZ, 0x3c, !PT ;  /* 0x0000000203039212 */ /* 0x000fc800078e3cff */
[----:B------:R-:W-:-:S04]  /*b2a0*/  @!P1 LOP3.LUT R2, R3, R2, RZ, 0x3c, !PT ;  /* 0x0000000203029212 */ /* 0x000fc800078e3cff */
[----:B------:R-:W-:-:S05]  /*b2b0*/  @!P1 LOP3.LUT R3, R3, R2, RZ, 0x3c, !PT ;  /* 0x0000000203039212 */ /* 0x000fca00078e3cff */
[----:B-----5:R0:W-:Y:S01]  /*b2c0*/  @!P1 LDGSTS.E.BYPASS.LTC128B.128 [R10+0xb000], desc[UR40][R2.64], !P5 ;  /* 0x0b000000020a9fae */ /* 0x0201e2000e901d68 */
[----:B------:R-:W-:Y:S01]  /*b2d0*/  ISETP.GE.AND P1, PT, R8, UR43, PT ;  /* 0x0000002b08007c0c */ /* 0x000fe2000bf26270 */
[----:B------:R-:W-:Y:S02]  /*b2e0*/  VIADD R8, R0, 0x40 ;  /* 0x0000004000087836 */ /* 0x000fe40000000000 */
[----:B0-----:R-:W0:Y:S04]  /*b2f0*/  SHFL.IDX PT, R3, R4, 0x1, 0x1c1f ;  /* 0x003c1f0004037f89 */ /* 0x001e2800000e0000 */
[----:B------:R-:W1:Y:S06]  /*b300*/  SHFL.IDX PT, R2, R5, 0x1, 0x1c1f ;  /* 0x003c1f0005027f89 */ /* 0x000e6c00000e0000 */
[----:B0-----:R-:W-:-:S05]  /*b310*/  @!P1 IADD3 R3, P0, R18, R3, RZ ;  /* 0x0000000312039210 */ /* 0x001fca0007f1e0ff */
[----:B-1----:R-:W-:-:S05]  /*b320*/  @!P1 IMAD.X R2, RZ, RZ, R2, P0 ;  /* 0x000000ffff029224 */ /* 0x002fca00000e0602 */
[----:B------:R-:W-:-:S04]  /*b330*/  @!P1 LOP3.LUT R3, R3, R2, RZ, 0x3c, !PT ;  /* 0x0000000203039212 */ /* 0x000fc800078e3cff */
[----:B------:R-:W-:-:S04]  /*b340*/  @!P1 LOP3.LUT R2, R3, R2, RZ, 0x3c, !PT ;  /* 0x0000000203029212 */ /* 0x000fc800078e3cff */
[----:B------:R-:W-:-:S05]  /*b350*/  @!P1 LOP3.LUT R3, R3, R2, RZ, 0x3c, !PT ;  /* 0x0000000203039212 */ /* 0x000fca00078e3cff */
[----:B------:R0:W-:Y:S01]  /*b360*/  @!P1 LDGSTS.E.BYPASS.LTC128B.128 [R10+0xb800], desc[UR40][R2.64], !P5 ;  /* 0x0b800000020a9fae */ /* 0x0001e2000e901d68 */
[----:B------:R-:W-:Y:S02]  /*b370*/  ISETP.GE.AND P1, PT, R8, UR43, PT ;  /* 0x0000002b08007c0c */ /* 0x000fe4000bf26270 */
[----:B------:R-:W-:Y:S01]  /*b380*/  IADD3 R8, R0, 0x60, RZ ;  /* 0x0000006000087810 */ /* 0x000fe20007ffe0ff */
        /* <DEDUP_REMOVED lines=8> */
[----:B------:R0:W-:Y:S01]  /*b410*/  @!P1 LDGSTS.E.BYPASS.LTC128B.128 [R10+0xc000], desc[UR40][R2.64], !P5 ;  /* 0x0c000000020a9fae */ /* 0x0001e2000e901d68 */
[----:B------:R-:W-:Y:S01]  /*b420*/  ISETP.GE.AND P1, PT, R8, UR43, PT ;  /* 0x0000002b08007c0c */ /* 0x000fe2000bf26270 */
[----:B------:R-:W-:-:S12]  /*b430*/  VIADD R8, R0, 0x80 ;  /* 0x0000008000087836 */ /* 0x000fd80000000000 */
[----:B0-----:R-:W-:Y:S02]  /*b440*/  @!P1 IADD3 R2, P0, R18, R14, RZ ;  /* 0x0000000e12029210 */ /* 0x001fe40007f1e0ff */
[----:B------:R-:W0:Y:S03]  /*b450*/  SHFL.IDX PT, R14, R6, RZ, 0x1c1f ;  /* 0x001c1fff060e7589 */ /* 0x000e2600000e0000 */
[----:B--2---:R-:W-:-:S05]  /*b460*/  @!P1 IMAD.X R3, RZ, RZ, R5, P0 ;  /* 0x000000ffff039224 */ /* 0x004fca00000e0605 */
[----:B------:R1:W-:Y:S01]  /*b470*/  @!P1 LDGSTS.E.BYPASS.LTC128B.128 [R10+0xc800], desc[UR40][R2.64], !P5 ;  /* 0x0c800000020a9fae */ /* 0x0003e2000e901d68 */
[----:B------:R-:W-:-:S03]  /*b480*/  ISETP.GE.AND P1, PT, R8, UR43, PT ;  /* 0x0000002b08007c0c */ /* 0x000fc6000bf26270 */
[----:B-1----:R-:W1:Y:S10]  /*b490*/  SHFL.IDX PT, R2, R7, RZ, 0x1c1f ;  /* 0x001c1fff07027589 */ /* 0x002e7400000e0000 */
[----:B0-----:R-:W-:Y:S01]  /*b4a0*/  @!P1 IADD3 R14, P0, R18, R14, RZ ;  /* 0x0000000e120e9210 */ /* 0x001fe20007f1e0ff */
[----:B------:R-:W0:Y:S04]  /*b4b0*/  SHFL.IDX PT, R7, R7, 0x1, 0x1c1f ;  /* 0x003c1f0007077f89 */ /* 0x000e2800000e0000 */
[----:B-1----:R-:W-:Y:S01]  /*b4c0*/  @!P1 IMAD.X R3, RZ, RZ, R2, P0 ;  /* 0x000000ffff039224 */ /* 0x002fe200000e0602 */
[----:B------:R-:W-:-:S02]  /*b4d0*/  @!P1 MOV R2, R14 ;  /* 0x0000000e00029202 */ /* 0x000fc40000000f00 */
[----:B------:R1:W2:Y:S04]  /*b4e0*/  SHFL.IDX PT, R14, R6, 0x1, 0x1c1f ;  /* 0x003c1f00060e7f89 */ /* 0x0002a800000e0000 */
[----:B0-----:R1:W-:Y:S02]  /*b4f0*/  @!P1 LDGSTS.E.BYPASS.LTC128B.128 [R10+0xd000], desc[UR40][R2.64], !P5 ;  /* 0x0d000000020a9fae */ /* 0x0013e4000e901d68 */
.L_x_13218:
[----:B------:R-:W-:-:S05]  /*b500*/  VIADD R0, R0, 0xa0 ;  /* 0x000000a000007836 */ /* 0x000fca0000000000 */
[----:B------:R-:W-:-:S13]  /*b510*/  ISETP.GE.AND P0, PT, R0, UR43, PT ;  /* 0x0000002b00007c0c */ /* 0x000fda000bf06270 */
[----:B-12---:R-:W-:-:S05]  /*b520*/  @!P0 IADD3 R2, P1, R18, R14, RZ ;  /* 0x0000000e12028210 */ /* 0x006fca0007f3e0ff */
[----:B------:R-:W-:-:S05]  /*b530*/  @!P0 IMAD.X R3, RZ, RZ, R7, P1 ;  /* 0x000000ffff038224 */ /* 0x000fca00008e0607 */
        /* <DEDUP_REMOVED lines=14> */
.L_x_13219:
[----:B------:R-:W-:-:S04]  /*b620*/  MOV R0, UR39 ;  /* 0x0000002700007c02 */ /* 0x000fc80008000f00 */
[----:B------:R-:W-:-:S13]  /*b630*/  ISETP.GE.AND P0, PT, R0, 0xa1, PT ;  /* 0x000000a10000780c */ /* 0x000fda0003f06270 */
[----:B------:R-:W-:Y:S05]  /*b640*/  @!P0 BRA `(.L_x_13134) ;  /* 0x0000001400588947 */ /* 0x000fea0003800000 */
[----:B------:R-:W-:Y:S01]  /*b650*/  IMAD.U32 R0, RZ, RZ, UR44 ;  /* 0x0000002cff007e24 */ /* 0x000fe2000f8e00ff */
[----:B------:R1:W5:Y:S01]  /*b660*/  LDL.LU R21, [R1+0x8] ;  /* 0x0000080001157983 */ /* 0x0003620000300800 */
[----:B------:R-:W-:-:S03]  /*b670*/  IMAD.MOV.U32 R20, RZ, RZ, R29 ;  /* 0x000000ffff147224 */ /* 0x000fc600078e001d */
[----:B------:R1:W-:Y:S04]  /*b680*/  STL [R1], R0 ;  /* 0x0000000001007387 */ /* 0x0003e80000100800 */
.L_x_13154:
[----:B0-----:R-:W2:Y:S01]  /*b690*/  LDL R8, [R1+0x14] ;  /* 0x0000140001087983 */ /* 0x001ea20000100800 */
[----:B-1-3--:R-:W1:Y:S03]  /*b6a0*/  LDC R0, c[0x0][0x430] ;  /* 0x00010c00ff007b82 */ /* 0x00ae660000000800 */
[----:B------:R-:W3:Y:S01]  /*b6b0*/  LDL R7, [R1+0xc] ;  /* 0x00000c0001077983 */ /* 0x000ee20000100800 */
[----:B------:R-:W0:Y:S01]  /*b6c0*/  S2R R6, SR_TID.X ;  /* 0x0000000000067919 */ /* 0x000e220000002100 */
[----:B------:R-:W4:Y:S01]  /*b6d0*/  S2R R9, SR_TID.X ;  /* 0x0000000000097919 */ /* 0x000f220000002100 */
[----:B------:R-:W-:Y:S01]  /*b6e0*/  IMAD.MOV.U32 R2, RZ, RZ, 0xa0 ;  /* 0x000000a0ff027424 */ /* 0x000fe200078e00ff */
[----:B------:R-:W-:Y:S01]  /*b6f0*/  ULDC.64 UR4, c[0x0][0x428] ;  /* 0x00010a0000047ab9 */ /* 0x000fe20000000a00 */
[----:B------:R-:W-:Y:S01]  /*b700*/  ULDC.64 UR6, c[0x0][0x418] ;  /* 0x0001060000067ab9 */ /* 0x000fe20000000a00 */
[----:B------:R-:W2:Y:S01]  /*b710*/  LDL.LU R13, [R1] ;  /* 0x00000000010d7983 */ /* 0x000ea20000300800 */
[----:B-1----:R-:W-:-:S13]  /*b720*/  ISETP.NE.AND P0, PT, R0, 0x1, PT ;  /* 0x000000010000780c */ /* 0x002fda0003f05270 */
[----:B------:R-:W1:Y:S01]  /*b730*/  @P0 LDC R5, c[0x0][0x434] ;  /* 0x00010d00ff050b82 */ /* 0x000e620000000800 */
[----:B0-----:R-:W-:-:S07]  /*b740*/  SHF.R.U32.HI R3, RZ, 0x2, R6 ;  /* 0x00000002ff037819 */ /* 0x001fce0000011606 */
[----:B------:R-:W0:Y:S01]  /*b750*/  @P0 LDC R0, c[0x0][0x438] ;  /* 0x00010e00ff000b82 */ /* 0x000e220000000800 */
[----:B------:R-:W-:Y:S02]  /*b760*/  LOP3.LUT R3, R3, 0x1f, RZ, 0xc0, !PT ;  /* 0x0000001f03037812 */ /* 0x000fe400078ec0ff */
[----:B------:R-:W-:Y:S02]  /*b770*/  SHF.L.U32 R10, R6, 0x5, RZ ;  /* 0x00000005060a7819 */ /* 0x000fe400000006ff */
[----:B----4-:R-:W-:-:S03]  /*b780*/  SHF.R.U32.HI R6, RZ, 0x2, R9 ;  /* 0x00000002ff067819 */ /* 0x010fc60000011609 */
[----:B------:R-:W4:Y:S01]  /*b790*/  @P0 LDC R4, c[0x0][0x434] ;  /* 0x00010d00ff040b82 */ /* 0x000f220000000800 */
[----:B------:R-:W-:Y:S01]  /*b7a0*/  LOP3.LUT R10, R3, 0x60, R10, 0xf8, !PT ;  /* 0x00000060030a7812 */ /* 0x000fe200078ef80a */
[----:B------:R-:W-:Y:S01]  /*b7b0*/  IMAD.SHL.U32 R12, R9, 0x20, RZ ;  /* 0x00000020090c7824 */ /* 0x000fe200078e00ff */
[----:B------:R-:W-:-:S05]  /*b7c0*/  LOP3.LUT R6, R6, 0x1f, RZ, 0xc0, !PT ;  /* 0x0000001f06067812 */ /* 0x000fca00078ec0ff */
[----:B------:R-:W4:Y:S01]  /*b7d0*/  @P0 LDC R3, c[0x0][0x438] ;  /* 0x00010e00ff030b82 */ /* 0x000f220000000800 */
[----:B------:R-:W-:-:S04]  /*b7e0*/  LOP3.LUT R12, R6, 0x60, R12, 0xf8, !PT ;  /* 0x00000060060c7812 */ /* 0x000fc800078ef80c */
[----:B------:R-:W-:Y:S01]  /*b7f0*/  LOP3.LUT R12, R12, 0x80, RZ, 0xfc, !PT ;  /* 0x000000800c0c7812 */ /* 0x000fe200078efcff */
[----:B--2---:R-:W-:-:S04]  /*b800*/  IMAD R2, R13, R2, UR37 ;  /* 0x000000250d027e24 */ /* 0x004fc8000f8e0202 */
[----:B------:R-:W-:-:S04]  /*b810*/  IMAD.IADD R10, R10, 0x1, R2 ;  /* 0x000000010a0a7824 */ /* 0x000fc800078e0202 */
[----:B-1----:R-:W-:-:S04]  /*b820*/  @P0 IMAD.HI.U32 R5, R10, R5, RZ ;  /* 0x000000050a050227 */ /* 0x002fc800078e00ff */
[----:B------:R-:W-:Y:S01]  /*b830*/  IMAD.MOV.U32 R11, RZ, RZ, R10 ;  /* 0x000000ffff0b7224 */ /* 0x000fe200078e000a */
[----:B0-----:R-:W-:Y:S02]  /*b840*/  @P0 SHF.R.U32.HI R11, RZ, R0, R5 ;  /* 0x00000000ff0b0219 */ /* 0x001fe40000011605 */
[----:B------:R-:W-:-:S05]  /*b850*/  IADD3 R0, R12, R2, RZ ;  /* 0x000000020c007210 */ /* 0x000fca0007ffe0ff */
[----:B----4-:R-:W-:-:S04]  /*b860*/  @P0 IMAD.HI.U32 R4, R0, R4, RZ ;  /* 0x0000000400040227 */ /* 0x010fc800078e00ff */
[----:B------:R-:W-:Y:S01]  /*b870*/  IMAD.MOV.U32 R6, RZ, RZ, R0 ;  /* 0x000000ffff067224 */ /* 0x000fe200078e0000 */
[----:B------:R-:W-:Y:S01]  /*b880*/  @P0 SHF.R.U32.HI R6, RZ, R3, R4 ;  /* 0x00000003ff060219 */ /* 0x000fe20000011604 */
[----:B------:R-:W-:Y:S01]  /*b890*/  IMAD R4, R8, UR4, RZ ;  /* 0x0000000408047c24 */ /* 0x000fe2000f8e02ff */
[--C-:B------:R-:W-:Y:S01]  /*b8a0*/  SHF.R.S32.HI R3, RZ, 0x1f, R11.reuse ;  /* 0x0000001fff037819 */ /* 0x100fe2000001140b */
[----:B------:R-:W-:Y:S02]  /*b8b0*/  IMAD.MOV.U32 R2, RZ, RZ, R11 ;  /* 0x000000ffff027224 */ /* 0x000fe400078e000b */
[C---:B---3--:R-:W-:Y:S02]  /*b8c0*/  IMAD R4, R7.reuse, UR5, R4 ;  /* 0x0000000507047c24 */ /* 0x048fe4000f8e0204 */
[----:B------:R-:W-:-:S04]  /*b8d0*/  IMAD.WIDE.U32 R2, R7, UR4, R2 ;  /* 0x0000000407027c25 */ /* 0x000fc8000f8e0002 */
[----:B------:R-:W-:Y:S01]  /*b8e0*/  IMAD.IADD R3, R4, 0x1, R3 ;  /* 0x0000000104037824 */ /* 0x000fe200078e0203 */
[----:B------:R-:W-:-:S04]  /*b8f0*/  LEA R8, P0, R2, UR6, 0x2 ;  /* 0x0000000602087c11 */ /* 0x000fc8000f8010ff */
[----:B------:R-:W-:Y:S02]  /*b900*/  LEA.HI.X R9, R2, UR7, R3, 0x2, P0 ;  /* 0x0000000702097c11 */ /* 0x000fe400080f1403 */
[----:B------:R-:W-:-:S13]  /*b910*/  ISETP.GT.U32.AND P0, PT, R12, 0x9f, PT ;  /* 0x0000009f0c00780c */ /* 0x000fda0003f04070 */
[----:B------:R-:W-:Y:S02]  /*b920*/  @!P0 SHF.R.S32.HI R3, RZ, 0x1f, R6 ;  /* 0x0000001fff038819 */ /* 0x000fe40000011406 */
[----:B------:R-:W-:-:S05]  /*b930*/  @!P0 MOV R2, R6 ;  /* 0x0000000600028202 */ /* 0x000fca0000000f00 */
[----:B------:R-:W-:Y:S01]  /*b940*/  @!P0 IMAD.WIDE.U32 R2, R7, UR4, R2 ;  /* 0x0000000407028c25 */ /* 0x000fe2000f8e0002 */
[----:B------:R-:W-:Y:S01]  /*b950*/  IADD3 R29, R20, 0x1, RZ ;  /* 0x00000001141d7810 */ /* 0x000fe20007ffe0ff */
[----:B------:R-:W-:Y:S02]  /*b960*/  ULDC UR4, c[0x0][0x430] ;  /* 0x00010c0000047ab9 */ /* 0x000fe40000000800 */
[----:B------:R-:W-:Y:S01]  /*b970*/  @!P0 IMAD.IADD R3, R4, 0x1, R3 ;  /* 0x0000000104038824 */ /* 0x000fe200078e0203 */
[----:B------:R-:W-:Y:S01]  /*b980*/  @!P0 LEA R4, P1, R2, UR6, 0x2 ;  /* 0x0000000602048c11 */ /* 0x000fe2000f8210ff */
[----:B------:R-:W-:-:S03]  /*b990*/  IMAD.MOV.U32 R7, RZ, RZ, RZ ;  /* 0x000000ffff077224 */ /* 0x000fc600078e00ff */
[----:B------:R-:W-:-:S05]  /*b9a0*/  @!P0 LEA.HI.X R5, R2, UR7, R3, 0x2, P1 ;  /* 0x0000000702058c11 */ /* 0x000fca00088f1403 */
[----:B-----5:R-:W5:Y:S04]  /*b9b0*/  @!P0 LDG.E R7, desc[UR40][R4.64] ;  /* 0x0000002804078981 */ /* 0x020f68000c1e1900 */
[----:B------:R0:W2:Y:S01]  /*b9c0*/  LDG.E R4, desc[UR40][R8.64] ;  /* 0x0000002808047981 */ /* 0x0000a2000c1e1900 */
[----:B------:R-:W-:-:S04]  /*b9d0*/  ISETP.NE.AND P0, PT, R29, 0x2, PT ;  /* 0x000000021d00780c */ /* 0x000fc80003f05270 */
[----:B------:R-:W-:Y:S01]  /*b9e0*/  SEL R2, RZ, 0x1, P0 ;  /* 0x00000001ff027807 */ /* 0x000fe20000000000 */
[----:B0-----:R-:W-:-:S03]  /*b9f0*/  IMAD.MOV R8, RZ, RZ, -R6 ;  /* 0x000000ffff087224 */ /* 0x001fc600078e0a06 */
[----:B------:R-:W-:Y:S01]  /*ba00*/  LOP3.LUT R2, R21, R2, RZ, 0x3c, !PT ;  /* 0x0000000215027212 */ /* 0x000fe200078e3cff */
[----:B------:R-:W-:Y:S02]  /*ba10*/  IMAD R8, R8, UR4, R0 ;  /* 0x0000000408087c24 */ /* 0x000fe4000f8e0200 */
[----:B------:R-:W-:Y:S01]  /*ba20*/  IMAD.MOV.U32 R0, RZ, RZ, R13 ;  /* 0x000000ffff007224 */ /* 0x000fe200078e000d */
[----:B------:R-:W-:Y:S01]  /*ba30*/  IADD3 R13, R13, -0x1, RZ ;  /* 0xffffffff0d0d7810 */ /* 0x000fe20007ffe0ff */
[----:B------:R-:W-:-:S04]  /*ba40*/  IMAD.U32 R12, RZ, RZ, UR49 ;  /* 0x00000031ff0c7e24 */ /* 0x000fc8000f8e00ff */
[----:B------:R0:W-:Y:S04]  /*ba50*/  STL [R1], R13 ;  /* 0x0000000d01007387 */ /* 0x0001e80000100800 */
[----:B------:R0:W-:Y:S01]  /*ba60*/  STL [R1+0x8], R2 ;  /* 0x0000080201007387 */ /* 0x0001e20000100800 */
[----:B------:R-:W-:Y:S01]  /*ba70*/  ISETP.NE.AND P2, PT, R12, 0x3, PT ;  /* 0x000000030c00780c */ /* 0x000fe20003f45270 */
[----:B------:R-:W-:Y:S01]  /*ba80*/  IMAD.MOV R5, RZ, RZ, -R11 ;  /* 0x000000ffff057224 */ /* 0x000fe200078e0a0b */
[----:B------:R-:W-:-:S03]  /*ba90*/  SEL R29, R29, RZ, P0 ;  /* 0x000000ff1d1d7207 */ /* 0x000fc60000000000 */
[----:B------:R-:W-:Y:S01]  /*baa0*/  IMAD R5, R5, UR4, R10 ;  /* 0x0000000405057c24 */ /* 0x000fe2000f8e020a */
[----:B------:R-:W-:Y:S02]  /*bab0*/  ISETP.GT.AND P1, PT, R0, RZ, PT ;  /* 0x000000ff0000720c */ /* 0x000fe40003f24270 */
[----:B--2---:R-:W-:-:S05]  /*bac0*/  SHF.R.S32.HI R27, RZ, 0x1f, R4 ;  /* 0x0000001fff1b7819 */ /* 0x004fca0000011404 */
[----:B0-----:R-:W-:Y:S06]  /*bad0*/  @!P2 BRA `(.L_x_13135) ;  /* 0x000000000004a947 */ /* 0x001fec0003800000 */
[----:B------:R-:W-:Y:S01]  /*bae0*/  BPT.TRAP 0x1 ;  /* 0x000000040000795c */ /* 0x000fe20000300000 */
.L_x_13135:
[----:B------:R-:W-:Y:S01]  /*baf0*/  LEA R0, R29, UR42, 0x3 ;  /* 0x0000002a1d007c11 */ /* 0x000fe2000f8e18ff */
[----:B------:R-:W-:Y:S01]  /*bb00*/  BSSY B0, `(.L_x_13136) ;  /* 0x0000005000007945 */ /* 0x000fe20003800000 */
[----:B------:R-:W-:Y:S02]  /*bb10*/  SHF.L.U32 R28, R2, 0x1f, RZ ;  /* 0x0000001f021c7819 */ /* 0x000fe400000006ff */
[----:B------:R-:W-:Y:S02]  /*bb20*/  SHF.R.S32.HI R26, RZ, 0x1f, R5 ;  /* 0x0000001fff1a7819 */ /* 0x000fe40000011405 */
[----:B------:R-:W0:Y:S02]  /*bb30*/  SYNCS.PHASECHK.TRANS64.TRYWAIT P0, [R0+URZ+0x13280], R28 ;  /* 0x0132801c000075a7 */ /* 0x000e24000800017f */
[----:B0-----:R-:W-:Y:S05]  /*bb40*/  @!P0 BRA `(.L_x_13137) ;  /* 0x00000030007c8947 */ /* 0x001fea0003800000 */
.L_x_13220:
[----:B------:R-:W-:Y:S05]  /*bb50*/  BSYNC B0 ;  /* 0x0000000000007941 */ /* 0x000fea0003800000 */
.L_x_13136:
[----:B------:R-:W2:Y:S01]  /*bb60*/  LDL R2, [R1+0x4] ;  /* 0x0000040001027983 */ /* 0x000ea20000100800 */
[----:B------:R-:W-:Y:S01]  /*bb70*/  ULDC.64 UR4, c[0x0][0x328] ;  /* 0x0000ca0000047ab9 */ /* 0x000fe20000000a00 */
[----:B------:R-:W-:Y:S02]  /*bb80*/  ULDC.64 UR6, c[0x0][0x338] ;  /* 0x0000ce0000067ab9 */ /* 0x000fe40000000a00 */
[----:B------:R-:W3:Y:S04]  /*bb90*/  LDL R9, [R1+0x10] ;  /* 0x0000100001097983 */ /* 0x000ee80000100800 */
[----:B------:R-:W4:Y:S01]  /*bba0*/  LDL R11, [R1+0x18] ;  /* 0x00001800010b7983 */ /* 0x000f220000100800 */
[----:B------:R-:W-:Y:S01]  /*bbb0*/  IMAD R6, R26, UR4, RZ ;  /* 0x000000041a067c24 */ /* 0x000fe2000f8e02ff */
[----:B------:R-:W-:Y:S01]  /*bbc0*/  ULDC.64 UR8, c[0x0][0x330] ;  /* 0x0000cc0000087ab9 */ /* 0x000fe20000000a00 */
[----:B------:R-:W-:-:S02]  /*bbd0*/  ULDC.64 UR10, c[0x0][0x318] ;  /* 0x0000c600000a7ab9 */ /* 0x000fc40000000a00 */
[C---:B------:R-:W-:Y:S01]  /*bbe0*/  IMAD R6, R5.reuse, UR5, R6 ;  /* 0x0000000505067c24 */ /* 0x040fe2000f8e0206 */
[----:B------:R-:W-:Y:S02]  /*bbf0*/  SHF.R.S32.HI R24, RZ, 0x1f, R8 ;  /* 0x0000001fff187819 */ /* 0x000fe40000011408 */
[----:B-----5:R-:W-:Y:S02]  /*bc00*/  SHF.R.S32.HI R25, RZ, 0x1f, R7 ;  /* 0x0000001fff197819 */ /* 0x020fe40000011407 */
[----:B--2---:R-:W-:Y:S01]  /*bc10*/  LOP3.LUT P2, RZ, R2, 0x1, RZ, 0xc0, !PT ;  /* 0x0000000102ff7812 */ /* 0x004fe2000784c0ff */
[----:B------:R-:W-:-:S04]  /*bc20*/  IMAD.WIDE.U32 R2, R5, UR4, RZ ;  /* 0x0000000405027c25 */ /* 0x000fc8000f8e00ff */
[----:B------:R-:W-:Y:S02]  /*bc30*/  IMAD.IADD R3, R3, 0x1, R6 ;  /* 0x0000000103037824 */ /* 0x000fe400078e0206 */
[----:B------:R-:W-:Y:S02]  /*bc40*/  IMAD R6, R27, UR6, RZ ;  /* 0x000000061b067c24 */ /* 0x000fe4000f8e02ff */
[----:B------:R-:W-:-:S04]  /*bc50*/  IMAD.WIDE.U32 R2, R4, UR6, R2 ;  /* 0x0000000604027c25 */ /* 0x000fc8000f8e0002 */
[----:B------:R-:W-:-:S04]  /*bc60*/  IMAD R6, R4, UR7, R6 ;  /* 0x0000000704067c24 */ /* 0x000fc8000f8e0206 */
        /* <DEDUP_REMOVED lines=12> */
[----:B------:R-:W-:-:S05]  /*bd30*/  IMAD R6, R7, UR7, R6 ;  /* 0x0000000707067c24 */ /* 0x000fca000f8e0206 */
[----:B------:R-:W-:-:S03]  /*bd40*/  IADD3 R3, R3, R6, RZ ;  /* 0x0000000603037210 */ /* 0x000fc60007ffe0ff */
[----:B------:R-:W-:Y:S01]  /*bd50*/  IMAD.WIDE.U32 R2, R16, UR8, R2 ;  /* 0x0000000810027c25 */ /* 0x000fe2000f8e0002 */
[----:B------:R-:W-:Y:S02]  /*bd60*/  UMOV UR4, 0xffffffff ;  /* 0xffffffff00047882 */ /* 0x000fe40000000000 */
[----:B------:R-:W-:Y:S01]  /*bd70*/  IADD3 R19, P0, R2, UR10, RZ ;  /* 0x0000000a02137c10 */ /* 0x000fe2000ff1e0ff */
[----:B----4-:R-:W-:-:S03]  /*bd80*/  IMAD R6, R29, 0x2800, R11 ;  /* 0x000028001d067824 */ /* 0x010fc600078e020b */
[----:B------:R-:W-:Y:S01]  /*bd90*/  IADD3.X R18, R18, UR11, R3, P0, !PT ;  /* 0x0000000b12127c10 */ /* 0x000fe200087fe403 */
[----:B------:R-:W-:Y:S08]  /*bda0*/  BRA.DIV UR4, `(.L_x_13138) ;  /* 0x0000002e04f87947 */ /* 0x000ff0000b800000 */
[----:B------:R-:W1:Y:S01]  /*bdb0*/  S2R R3, SR_TID.X ;  /* 0x0000000000037919 */ /* 0x000e620000002100 */
[----:B------:R-:W-:Y:S01]  /*bdc0*/  VIADD R6, R6, UR42 ;  /* 0x0000002a06067c36 */ /* 0x000fe20008000000 */
[----:B------:R-:W2:Y:S04]  /*bdd0*/  SHFL.IDX PT, R2, R9, RZ, 0x1c1f ;  /* 0x001c1fff09027589 */ /* 0x000ea800000e0000 */
[----:B------:R-:W-:Y:S01]  /*bde0*/  SHFL.IDX PT, R18, R18, RZ, 0x1c1f ;  /* 0x001c1fff12127589 */ /* 0x000fe200000e0000 */
[----:B-1----:R-:W-:-:S03]  /*bdf0*/  IMAD.SHL.U32 R11, R3, 0x10, RZ ;  /* 0x00000010030b7824 */ /* 0x002fc600078e00ff */
[----:B------:R-:W1:Y:S02]  /*be00*/  SHFL.IDX PT, R3, R10, RZ, 0x1c1f ;  /* 0x001c1fff0a037589 */ /* 0x000e6400000e0000 */
[----:B------:R-:W-:-:S04]  /*be10*/  LOP3.LUT R11, R11, 0x30, RZ, 0xc0, !PT ;  /* 0x000000300b0b7812 */ /* 0x000fc800078ec0ff */
[----:B--2---:R-:W-:-:S05]  /*be20*/  IADD3 R2, P0, R11, R2, RZ ;  /* 0x000000020b027210 */ /* 0x004fca0007f1e0ff */
[----:B-1----:R-:W-:-:S05]  /*be30*/  IMAD.X R3, RZ, RZ, R3, P0 ;  /* 0x000000ffff037224 */ /* 0x002fca00000e0603 */
[----:B------:R1:W-:Y:S04]  /*be40*/  LDGSTS.E.BYPASS.LTC128B.128 [R6+0x6000], desc[UR40][R2.64], !P2 ;  /* 0x0600000002067fae */ /* 0x0003e8000d101d68 */
[----:B-1----:R-:W1:Y:S04]  /*be50*/  SHFL.IDX PT, R2, R9, 0x1, 0x1c1f ;  /* 0x003c1f0009027f89 */ /* 0x002e6800000e0000 */
[----:B------:R-:W2:Y:S01]  /*be60*/  SHFL.IDX PT, R3, R10, 0x1, 0x1c1f ;  /* 0x003c1f000a037f89 */ /* 0x000ea200000e0000 */
[----:B-1----:R-:W-:-:S04]  /*be70*/  IADD3 R2, P0, R11, R2, RZ ;  /* 0x000000020b027210 */ /* 0x002fc80007f1e0ff */
[----:B--2---:R-:W-:-:S05]  /*be80*/  IADD3.X R3, RZ, R3, RZ, P0, !PT ;  /* 0x00000003ff037210 */ /* 0x004fca00007fe4ff */
        /* <DEDUP_REMOVED lines=8> */
[----:B-1----:R-:W-:-:S05]  /*bf10*/  IADD3 R2, P0, R11, R2, RZ ;  /* 0x000000020b027210 */ /* 0x002fca0007f1e0ff */
[----:B------:R-:W-:-:S05]  /*bf20*/  IMAD.X R3, RZ, RZ, R10, P0 ;  /* 0x000000ffff037224 */ /* 0x000fca00000e060a */
[----:B------:R1:W-:Y:S04]  /*bf30*/  LDGSTS.E.BYPASS.LTC128B.128 [R6+0x7800], desc[UR40][R2.64], !P2 ;  /* 0x0780000002067fae */ /* 0x0003e8000d101d68 */
[----:B-1----:R1:W2:Y:S02]  /*bf40*/  SHFL.IDX PT, R2, R19, RZ, 0x1c1f ;  /* 0x001c1fff13027589 */ /* 0x0022a400000e0000 */
.L_x_13232:
[----:B------:R-:W3:Y:S02]  /*bf50*/  S2R R3, SR_TID.X ;  /* 0x0000000000037919 */ /* 0x000ee40000002100 */
[----:B---3--:R-:W-:-:S05]  /*bf60*/  IMAD.SHL.U32 R3, R3, 0x10, RZ ;  /* 0x0000001003037824 */ /* 0x008fca00078e00ff */
[----:B------:R-:W-:-:S04]  /*bf70*/  LOP3.LUT R3, R3, 0x30, RZ, 0xc0, !PT ;  /* 0x0000003003037812 */ /* 0x000fc800078ec0ff */
[----:B--2---:R-:W-:-:S04]  /*bf80*/  IADD3 R2, P0, R3, R2, RZ ;  /* 0x0000000203027210 */ /* 0x004fc80007f1e0ff */
[----:B------:R-:W-:Y:S02]  /*bf90*/  IADD3.X R3, RZ, R18, RZ, P0, !PT ;  /* 0x00000012ff037210 */ /* 0x000fe400007fe4ff */
[----:B------:R-:W-:-:S03]  /*bfa0*/  PLOP3.LUT P0, PT, PT, PT, PT, 0x80, 0x0 ;  /* 0x000000000000781c */ /* 0x000fc60003f0f070 */
[----:B------:R-:W-:Y:S01]  /*bfb0*/  @!PT LDS RZ, [RZ] ;  /* 0x00000000fffff984 */ /* 0x000fe20000000800 */
[----:B------:R-:W-:Y:S01]  /*bfc0*/  @!PT LDS RZ, [RZ] ;  /* 0x00000000fffff984 */ /* 0x000fe20000000800 */
[----:B------:R-:W-:Y:S01]  /*bfd0*/  @!PT LDS RZ, [RZ] ;  /* 0x00000000fffff984 */ /* 0x000fe20000000800 */
[----:B------:R2:W-:Y:S01]  /*bfe0*/  LDGSTS.E.BYPASS.LTC128B.128 [R6+0x8000], desc[UR40][R2.64], !P2 ;  /* 0x0800000002067fae */ /* 0x0005e2000d101d68 */
[----:B------:R-:W-:-:S09]  /*bff0*/  NOP ;  /* 0x0000000000007918 */ /* 0x000fd20000000000 */
.L_x_13139:
        /* <DEDUP_REMOVED lines=11> */
.L_x_13140:
[----:B------:R2:W-:Y:S01]  /*c0b0*/  SYNCS.ARRIVE.TRANS64.A1T0 RZ, [R0+URZ+0x13270], RZ ;  /* 0x013270ff00ff79a7 */ /* 0x0005e2000810003f */
[----:B------:R-:W-:Y:S05]  /*c0c0*/  @!P3 BRA `(.L_x_13141) ;  /* 0x000000000004b947 */ /* 0x000fea0003800000 */
[----:B------:R-:W-:Y:S01]  /*c0d0*/  BPT.TRAP 0x1 ;  /* 0x000000040000795c */ /* 0x000fe20000300000 */
.L_x_13141:
[----:B------:R-:W3:Y:S01]  /*c0e0*/  SYNCS.PHASECHK.TRANS64.TRYWAIT P0, [R0+URZ+0x13240], R28 ;  /* 0x0132401c000075a7 */ /* 0x000ee2000800017f */
[----:B------:R-:W-:Y:S04]  /*c0f0*/  BSSY B0, `(.L_x_13142) ;  /* 0x0000002000007945 */ /* 0x000fe80003800000 */
[----:B---3--:R-:W-:Y:S05]  /*c100*/  @!P0 BRA `(.L_x_13143) ;  /* 0x0000003000bc8947 */ /* 0x008fea0003800000 */
.L_x_13233:
[----:B------:R-:W-:Y:S05]  /*c110*/  BSYNC B0 ;  /* 0x0000000000007941 */ /* 0x000fea0003800000 */
.L_x_13142:
[----:B------:R-:W4:Y:S01]  /*c120*/  LDL R2, [R1+0x4] ;  /* 0x0000040001027983 */ /* 0x000f220000100800 */
[----:B------:R-:W-:Y:S01]  /*c130*/  ULDC.64 UR4, c[0x0][0x300] ;  /* 0x0000c00000047ab9 */ /* 0x000fe20000000a00 */
[----:B------:R-:W-:Y:S02]  /*c140*/  ULDC.64 UR6, c[0x0][0x310] ;  /* 0x0000c40000067ab9 */ /* 0x000fe40000000a00 */
[----:B------:R-:W5:Y:S01]  /*c150*/  LDL R10, [R1+0x10] ;  /* 0x00001000010a7983 */ /* 0x000f620000100800 */
[----:B------:R-:W-:Y:S02]  /*c160*/  IMAD R9, R26, UR4, RZ ;  /* 0x000000041a097c24 */ /* 0x000fe4000f8e02ff */
[----:B------:R-:W-:Y:S02]  /*c170*/  IMAD R27, R27, UR6, RZ ;  /* 0x000000061b1b7c24 */ /* 0x000fe4000f8e02ff */
[C---:B------:R-:W-:Y:S01]  /*c180*/  IMAD R9, R5.reuse, UR5, R9 ;  /* 0x0000000505097c24 */ /* 0x040fe2000f8e0209 */
[----:B----4-:R-:W-:Y:S01]  /*c190*/  LOP3.LUT P2, RZ, R2, 0x1, RZ, 0xc0, !PT ;  /* 0x0000000102ff7812 */ /* 0x010fe2000784c0ff */
[----:B------:R-:W-:-:S04]  /*c1a0*/  IMAD.WIDE.U32 R2, R5, UR4, RZ ;  /* 0x0000000405027c25 */ /* 0x000fc8000f8e00ff */
        /* <DEDUP_REMOVED lines=10> */
[----:B-----5:R-:W-:Y:S02]  /*c250*/  IMAD R9, R10, UR4, RZ ;  /* 0x000000040a097c24 */ /* 0x020fe4000f8e02ff */
[----:B------:R-:W4:Y:S01]  /*c260*/  S2R R10, SR_TID.X ;  /* 0x00000000000a7919 */ /* 0x000f220000002100 */
[----:B------:R-:W-:Y:S02]  /*c270*/  IMAD R8, R25, UR6, RZ ;  /* 0x0000000619087c24 */ /* 0x000fe4000f8e02ff */
[----:B------:R-:W-:-:S04]  /*c280*/  IMAD.WIDE.U32 R2, R7, UR6, R2 ;  /* 0x0000000607027c25 */ /* 0x000fc8000f8e0002 */
[----:B------:R-:W-:Y:S01]  /*c290*/  IMAD R8, R7, UR7, R8 ;  /* 0x0000000707087c24 */ /* 0x000fe2000f8e0208 */
[----:B------:R-:W-:Y:S01]  /*c2a0*/  ULDC.64 UR6, c[0x0][0x2e8] ;  /* 0x0000ba0000067ab9 */ /* 0x000fe20000000a00 */
[----:B------:R-:W-:-:S04]  /*c2b0*/  IMAD.WIDE.U32 R4, R16, UR4, R4 ;  /* 0x0000000410047c25 */ /* 0x000fc8000f8e0004 */
[----:B------:R-:W-:Y:S01]  /*c2c0*/  IMAD.IADD R3, R3, 0x1, R8 ;  /* 0x0000000103037824 */ /* 0x000fe200078e0208 */
[----:B------:R-:W-:Y:S01]  /*c2d0*/  IADD3 R4, P0, R4, UR6, RZ ;  /* 0x0000000604047c10 */ /* 0x000fe2000ff1e0ff */
[C---:B------:R-:W-:Y:S02]  /*c2e0*/  IMAD R9, R16.reuse, UR5, R9 ;  /* 0x0000000510097c24 */ /* 0x040fe4000f8e0209 */
[----:B------:R-:W-:Y:S01]  /*c2f0*/  IMAD.WIDE.U32 R2, R16, UR4, R2 ;  /* 0x0000000410027c25 */ /* 0x000fe2000f8e0002 */
[----:B------:R-:W-:Y:S02]  /*c300*/  UMOV UR4, 0xffffffff ;  /* 0xffffffff00047882 */ /* 0x000fe40000000000 */
[----:B------:R-:W-:Y:S02]  /*c310*/  IADD3.X R5, R9, UR7, R5, P0, !PT ;  /* 0x0000000709057c10 */ /* 0x000fe400087fe405 */
[----:B------:R-:W-:-:S04]  /*c320*/  IADD3 R7, P0, R2, UR6, RZ ;  /* 0x0000000602077c10 */ /* 0x000fc8000ff1e0ff */
[----:B------:R-:W-:Y:S01]  /*c330*/  IADD3.X R8, R9, UR7, R3, P0, !PT ;  /* 0x0000000709087c10 */ /* 0x000fe200087fe403 */
[----:B----4-:R-:W-:-:S05]  /*c340*/  IMAD.SHL.U32 R10, R10, 0x10, RZ ;  /* 0x000000100a0a7824 */ /* 0x010fca00078e00ff */
[----:B------:R-:W-:Y:S01]  /*c350*/  LOP3.LUT R10, R10, 0x30, RZ, 0xc0, !PT ;  /* 0x000000300a0a7812 */ /* 0x000fe200078ec0ff */
[----:B------:R-:W-:Y:S06]  /*c360*/  BRA.DIV UR4, `(.L_x_13144) ;  /* 0x0000003204387947 */ /* 0x000fec000b800000 */
[----:B------:R-:W4:Y:S04]  /*c370*/  SHFL.IDX PT, R2, R4, RZ, 0x1c1f ;  /* 0x001c1fff04027589 */ /* 0x000f2800000e0000 */
[----:B------:R-:W5:Y:S04]  /*c380*/  SHFL.IDX PT, R3, R5, RZ, 0x1c1f ;  /* 0x001c1fff05037589 */ /* 0x000f6800000e0000 */
[----:B------:R-:W-:Y:S04]  /*c390*/  SHFL.IDX PT, R8, R8, RZ, 0x1c1f ;  /* 0x001c1fff08087589 */ /* 0x000fe800000e0000 */
[----:B------:R-:W-:Y:S01]  /*c3a0*/  SHFL.IDX PT, R14, R7, RZ, 0x1c1f ;  /* 0x001c1fff070e7589 */ /* 0x000fe200000e0000 */
[----:B----4-:R-:W-:-:S04]  /*c3b0*/  IADD3 R2, P0, R10, R2, RZ ;  /* 0x000000020a027210 */ /* 0x010fc80007f1e0ff */
[----:B-----5:R-:W-:-:S05]  /*c3c0*/  IADD3.X R3, RZ, R3, RZ, P0, !PT ;  /* 0x00000003ff037210 */ /* 0x020fca00007fe4ff */
[----:B------:R4:W-:Y:S04]  /*c3d0*/  LDGSTS.E.BYPASS.LTC128B.128 [R6+0xe000], desc[UR40][R2.64], !P2 ;  /* 0x0e00000002067fae */ /* 0x0009e8000d101d68 */
[----:B----4-:R-:W4:Y:S04]  /*c3e0*/  SHFL.IDX PT, R2, R4, 0x1, 0x1c1f ;  /* 0x003c1f0004027f89 */ /* 0x010f2800000e0000 */
[----:B------:R-:W5:Y:S01]  /*c3f0*/  SHFL.IDX PT, R3, R5, 0x1, 0x1c1f ;  /* 0x003c1f0005037f89 */ /* 0x000f6200000e0000 */
[----:B----4-:R-:W-:-:S05]  /*c400*/  IADD3 R2, P0, R10, R2, RZ ;  /* 0x000000020a027210 */ /* 0x010fca0007f1e0ff */
[----:B-----5:R-:W-:-:S05]  /*c410*/  IMAD.X R3, RZ, RZ, R3, P0 ;  /* 0x000000ffff037224 */ /* 0x020fca00000e0603 */
[----:B------:R4:W-:Y:S04]  /*c420*/  LDGSTS.E.BYPASS.LTC128B.128 [R6+0xe800], desc[UR40][R2.64], !P2 ;  /* 0x0e80000002067fae */ /* 0x0009e8000d101d68 */
[----:B----4-:R-:W4:Y:S04]  /*c430*/  SHFL.IDX PT, R2, R4, 0x2, 0x1c1f ;  /* 0x005c1f0004027f89 */ /* 0x010f2800000e0000 */
[----:B------:R-:W5:Y:S04]  /*c440*/  SHFL.IDX PT, R3, R5, 0x2, 0x1c1f ;  /* 0x005c1f0005037f89 */ /* 0x000f6800000e0000 */
[----:B------:R-:W-:Y:S01]  /*c450*/  SHFL.IDX PT, R5, R5, 0x3, 0x1c1f ;  /* 0x007c1f0005057f89 */ /* 0x000fe200000e0000 */
[----:B----4-:R-:W-:-:S05]  /*c460*/  IADD3 R2, P0, R10, R2, RZ ;  /* 0x000000020a027210 */ /* 0x010fca0007f1e0ff */
[----:B-----5:R-:W-:-:S05]  /*c470*/  IMAD.X R3, RZ, RZ, R3, P0 ;  /* 0x000000ffff037224 */ /* 0x020fca00000e0603 */
[----:B------:R4:W-:Y:S04]  /*c480*/  LDGSTS.E.BYPASS.LTC128B.128 [R6+0xf000], desc[UR40][R2.64], !P2 ;  /* 0x0f00000002067fae */ /* 0x0009e8000d101d68 */
[----:B----4-:R-:W4:Y:S02]  /*c490*/  SHFL.IDX PT, R2, R4, 0x3, 0x1c1f ;  /* 0x007c1f0004027f89 */ /* 0x010f2400000e0000 */
[----:B----4-:R-:W-:-:S05]  /*c4a0*/  IADD3 R2, P0, R10, R2, RZ ;  /* 0x000000020a027210 */ /* 0x010fca0007f1e0ff */
[----:B------:R-:W-:-:S05]  /*c4b0*/  IMAD.X R3, RZ, RZ, R5, P0 ;  /* 0x000000ffff037224 */ /* 0x000fca00000e0605 */
[----:B------:R4:W-:Y:S03]  /*c4c0*/  LDGSTS.E.BYPASS.LTC128B.128 [R6+0xf800], desc[UR40][R2.64], !P2 ;  /* 0x0f80000002067fae */ /* 0x0009e6000d101d68 */
.L_x_13245:
[----:B----4-:R-:W-:-:S04]  /*c4d0*/  IADD3 R2, P0, R10, R14, RZ ;  /* 0x0000000e0a027210 */ /* 0x010fc80007f1e0ff */
[----:B------:R-:W-:Y:S02]  /*c4e0*/  IADD3.X R3, RZ, R8, RZ, P0, !PT ;  /* 0x00000008ff037210 */ /* 0x000fe400007fe4ff */
[----:B------:R-:W-:-:S03]  /*c4f0*/  PLOP3.LUT P0, PT, PT, PT, PT, 0x80, 0x0 ;  /* 0x000000000000781c */ /* 0x000fc60003f0f070 */
[----:B------:R-:W-:Y:S01]  /*c500*/  @!PT LDS RZ, [RZ] ;  /* 0x00000000fffff984 */ /* 0x000fe20000000800 */
[----:B------:R-:W-:Y:S01]  /*c510*/  @!PT LDS RZ, [RZ] ;  /* 0x00000000fffff984 */ /* 0x000fe20000000800 */
[----:B------:R-:W-:Y:S01]  /*c520*/  @!PT LDS RZ, [RZ] ;  /* 0x00000000fffff984 */ /* 0x000fe20000000800 */
[----:B------:R4:W-:Y:S01]  /*c530*/  LDGSTS.E.BYPASS.LTC128B.128 [R6+0x10000], desc[UR40][R2.64], !P2 ;  /* 0x1000000002067fae */ /* 0x0009e2000d101d68 */
[----:B------:R-:W-:-:S09]  /*c540*/  NOP ;  /* 0x0000000000007918 */ /* 0x000fd20000000000 */
.L_x_13145:
        /* <DEDUP_REMOVED lines=11> */
.L_x_13146:
[----:B------:R0:W-:Y:S02]  /*c600*/  SYNCS.ARRIVE.TRANS64.A1T0 RZ, [R0+URZ+0x13230], RZ ;  /* 0x013230ff00ff79a7 */ /* 0x0001e4000810003f */
[----:B0-23--:R-:W-:-:S05]  /*c610*/  IMAD.U32 R0, RZ, RZ, UR50 ;  /* 0x00000032ff007e24 */ /* 0x00dfca000f8e00ff */
[----:B------:R-:W-:-:S13]  /*c620*/  ISETP.NE.AND P0, PT, R0, 0x3, PT ;  /* 0x000000030000780c */ /* 0x000fda0003f05270 */
[----:B------:R-:W-:Y:S05]  /*c630*/  @!P0 BRA `(.L_x_13147) ;  /* 0x0000000000048947 */ /* 0x000fea0003800000 */
[----:B------:R-:W-:Y:S01]  /*c640*/  BPT.TRAP 0x1 ;  /* 0x000000040000795c */ /* 0x000fe20000300000 */
.L_x_13147:
[----:B------:R-:W-:Y:S01]  /*c650*/  LOP3.LUT R3, R21, 0x1, RZ, 0x3c, !PT ;  /* 0x0000000115037812 */ /* 0x000fe200078e3cff */
[----:B------:R-:W-:Y:S01]  /*c660*/  BSSY B0, `(.L_x_13148) ;  /* 0x0000005000007945 */ /* 0x000fe20003800000 */
[----:B------:R-:W-:Y:S02]  /*c670*/  LEA R0, R20, UR42, 0x3 ;  /* 0x0000002a14007c11 */ /* 0x000fe4000f8e18ff */
[----:B------:R-:W-:-:S04]  /*c680*/  SHF.L.U32 R3, R3, 0x1f, RZ ;  /* 0x0000001f03037819 */ /* 0x000fc800000006ff */
[----:B------:R-:W0:Y:S02]  /*c690*/  SYNCS.PHASECHK.TRANS64.TRYWAIT P2, [R0+URZ+0x13270], R3 ;  /* 0x01327003000075a7 */ /* 0x000e24000804017f */
[----:B0-----:R-:W-:Y:S05]  /*c6a0*/  @!P2 BRA `(.L_x_13149) ;  /* 0x0000003000c0a947 */ /* 0x001fea0003800000 */
.L_x_13246:
[----:B------:R-:W-:Y:S05]  /*c6b0*/  BSYNC B0 ;  /* 0x0000000000007941 */ /* 0x000fea0003800000 */
.L_x_13148:
[----:B------:R-:W-:-:S05]  /*c6c0*/  IMAD.U32 R2, RZ, RZ, UR49 ;  /* 0x00000031ff027e24 */ /* 0x000fca000f8e00ff */
[----:B------:R-:W-:-:S13]  /*c6d0*/  ISETP.NE.AND P2, PT, R2, 0x3, PT ;  /* 0x000000030200780c */ /* 0x000fda0003f45270 */
[----:B------:R-:W-:Y:S05]  /*c6e0*/  @!P2 BRA `(.L_x_13150) ;  /* 0x000000000004a947 */ /* 0x000fea0003800000 */
[----:B------:R-:W-:Y:S01]  /*c6f0*/  BPT.TRAP 0x1 ;  /* 0x000000040000795c */ /* 0x000fe20000300000 */
.L_x_13150:
[----:B0-----:R-:W-:Y:S01]  /*c700*/  SHF.L.U32 R3, R21, 0x1f, RZ ;  /* 0x0000001f15037819 */ /* 0x001fe200000006ff */
[----:B------:R-:W-:-:S03]  /*c710*/  IMAD R2, R20, 0x2800, RZ ;  /* 0x0000280014027824 */ /* 0x000fc600078e02ff */
[----:B------:R-:W0:Y:S02]  /*c720*/  SYNCS.PHASECHK.TRANS64.TRYWAIT P2, [R0+URZ+0x13260], R3 ;  /* 0x01326003000075a7 */ /* 0x000e24000804017f */
[----:B0-----:R-:W-:Y:S05]  /*c730*/  @!P2 BRA `(.L_x_13151) ;  /* 0x0000003000b0a947 */ /* 0x001fea0003800000 */
.L_x_13247:
[C---:B------:R-:W-:Y:S01]  /*c740*/  LOP3.LUT R12, R2.reuse, R23, RZ, 0xfc, !PT ;  /* 0x00000017020c7212 */ /* 0x040fe200078efcff */
[----:B------:R-:W-:Y:S05]  /*c750*/  WARPSYNC.ALL ;  /* 0x0000000000007948 */ /* 0x000fea0003800000 */
[----:B------:R-:W2:Y:S01]  /*c760*/  LDSM.16.MT88.4 R4, [R12+UR42+0x6000] ;  /* 0x0060002a0c04783b */ /* 0x000ea20008004200 */
[----:B0-----:R-:W-:Y:S02]  /*c770*/  LOP3.LUT R3, R2, R22, RZ, 0xfc, !PT ;  /* 0x0000001602037212 */ /* 0x001fe400078efcff */
[----:B------:R-:W-:Y:S02]  /*c780*/  MOV R14, UR49 ;  /* 0x00000031000e7c02 */ /* 0x000fe40008000f00 */
[----:B------:R-:W-:-:S02]  /*c790*/  IADD3 R3, R17, R3, RZ ;  /* 0x0000000311037210 */ /* 0x000fc40007ffe0ff */
[----:B------:R-:W-:Y:S02]  /*c7a0*/  ISETP.NE.AND P2, PT, R14, 0x3, PT ;  /* 0x000000030e00780c */ /* 0x000fe40003f45270 */
[C-C-:B--2---:R-:W-:Y:S02]  /*c7b0*/  PRMT R8, R4.reuse, 0x6420, R5.reuse ;  /* 0x0000642004087816 */ /* 0x144fe40000000005 */
[----:B------:R-:W-:Y:S02]  /*c7c0*/  PRMT R9, R4, 0x7531, R5 ;  /* 0x0000753104097816 */ /* 0x000fe40000000005 */
[C-C-:B------:R-:W-:Y:S02]  /*c7d0*/  PRMT R10, R6.reuse, 0x6420, R7.reuse ;  /* 0x00006420060a7816 */ /* 0x140fe40000000007 */
[----:B------:R-:W-:-:S05]  /*c7e0*/  PRMT R11, R6, 0x7531, R7 ;  /* 0x00007531060b7816 */ /* 0x000fca0000000007 */
[----:B------:R0:W-:Y:S02]  /*c7f0*/  STSM.16.M88.4 [R3], R8 ;  /* 0x0000000803007844 */ /* 0x0001e40000000200 */
[----:B0-----:R-:W-:-:S05]  /*c800*/  VIADD R3, R2, 0x800 ;  /* 0x0000080002037836 */ /* 0x001fca0000000000 */
[C---:B------:R-:W-:Y:S02]  /*c810*/  LOP3.LUT R13, R3.reuse, R23, RZ, 0xfc, !PT ;  /* 0x00000017030d7212 */ /* 0x040fe400078efcff */
[----:B------:R-:W-:-:S03]  /*c820*/  LOP3.LUT R3, R3, R22, RZ, 0xfc, !PT ;  /* 0x0000001603037212 */ /* 0x000fc600078efcff */
[----:B------:R-:W0:Y:S02]  /*c830*/  LDSM.16.MT88.4 R4, [R13+UR42+0x6000] ;  /* 0x0060002a0d04783b */ /* 0x000e240008004200 */
        /* <DEDUP_REMOVED lines=9> */
[----:B------:R-:W0:Y:S01]  /*c8d0*/  LDSM.16.MT88.4 R4, [R12+UR42+0x6000] ;  /* 0x0060002a0c04783b */ /* 0x000e220008004200 */
[----:B------:R-:W-:Y:S02]  /*c8e0*/  IADD3 R3, R17, R3, RZ ;  /* 0x0000000311037210 */ /* 0x000fe40007ffe0ff */
[C-C-:B0-----:R-:W-:Y:S02]  /*c8f0*/  PRMT R8, R4.reuse, 0x6420, R5.reuse ;  /* 0x0000642004087816 */ /* 0x141fe40000000005 */
[----:B------:R-:W-:Y:S02]  /*c900*/  PRMT R9, R4, 0x7531, R5 ;  /* 0x0000753104097816 */ /* 0x000fe40000000005 */
[C-C-:B------:R-:W-:Y:S02]  /*c910*/  PRMT R10, R6.reuse, 0x6420, R7.reuse ;  /* 0x00006420060a7816 */ /* 0x140fe40000000007 */
[----:B------:R-:W-:-:S05]  /*c920*/  PRMT R11, R6, 0x7531, R7 ;  /* 0x00007531060b7816 */ /* 0x000fca0000000007 */
[----:B------:R0:W-:Y:S02]  /*c930*/  STSM.16.M88.4 [R3], R8 ;  /* 0x0000000803007844 */ /* 0x0001e40000000200 */
[C---:B0-----:R-:W-:Y:S02]  /*c940*/  VIADD R3, R2.reuse, 0x1800 ;  /* 0x0000180002037836 */ /* 0x041fe40000000000 */
[----:B------:R-:W-:-:S03]  /*c950*/  VIADD R2, R2, 0x2000 ;  /* 0x0000200002027836 */ /* 0x000fc60000000000 */
[C---:B------:R-:W-:Y:S02]  /*c960*/  LOP3.LUT R13, R3.reuse, R23, RZ, 0xfc, !PT ;  /* 0x00000017030d7212 */ /* 0x040fe400078efcff */
[----:B------:R-:W-:-:S03]  /*c970*/  LOP3.LUT R3, R3, R22, RZ, 0xfc, !PT ;  /* 0x0000001603037212 */ /* 0x000fc600078efcff */
[----:B------:R-:W0:Y:S02]  /*c980*/  LDSM.16.MT88.4 R4, [R13+UR42+0x6000] ;  /* 0x0060002a0d04783b */ /* 0x000e240008004200 */
[----:B------:R-:W-:Y:S01]  /*c990*/  IMAD.IADD R3, R17, 0x1, R3 ;  /* 0x0000000111037824 */ /* 0x000fe200078e0203 */
[C-C-:B0-----:R-:W-:Y:S02]  /*c9a0*/  PRMT R8, R4.reuse, 0x6420, R5.reuse ;  /* 0x0000642004087816 */ /* 0x141fe40000000005 */
[----:B------:R-:W-:Y:S02]  /*c9b0*/  PRMT R9, R4, 0x7531, R5 ;  /* 0x0000753104097816 */ /* 0x000fe40000000005 */
[C-C-:B------:R-:W-:Y:S02]  /*c9c0*/  PRMT R10, R6.reuse, 0x6420, R7.reuse ;  /* 0x00006420060a7816 */ /* 0x140fe40000000007 */
[----:B------:R-:W-:Y:S02]  /*c9d0*/  PRMT R11, R6, 0x7531, R7 ;  /* 0x00007531060b7816 */ /* 0x000fe40000000007 */
[----:B------:R-:W-:-:S02]  /*c9e0*/  LOP3.LUT R4, R2, R23, RZ, 0xfc, !PT ;  /* 0x0000001702047212 */ /* 0x000fc400078efcff */
[----:B------:R-:W-:Y:S01]  /*c9f0*/  LOP3.LUT R2, R2, R22, RZ, 0xfc, !PT ;  /* 0x0000001602027212 */ /* 0x000fe200078efcff */
[----:B------:R-:W-:Y:S04]  /*ca00*/  STSM.16.M88.4 [R3], R8 ;  /* 0x0000000803007844 */ /* 0x000fe80000000200 */
[----:B------:R-:W0:Y:S01]  /*ca10*/  LDSM.16.MT88.4 R4, [R4+UR42+0x6000] ;  /* 0x0060002a0404783b */ /* 0x000e220008004200 */
[----:B------:R-:W-:Y:S01]  /*ca20*/  IMAD.IADD R2, R17, 0x1, R2 ;  /* 0x0000000111027824 */ /* 0x000fe200078e0202 */
        /* <DEDUP_REMOVED lines=13> */
.L_x_13152:
[----:B--2---:R2:W-:Y:S01]  /*cb00*/  SYNCS.ARRIVE.TRANS64.A1T0 RZ, [R0+URZ+0x13250], RZ ;  /* 0x013250ff00ff79a7 */ /* 0x0045e2000810003f */
[----:B------:R-:W-:Y:S06]  /*cb10*/  BAR.SYNC.DEFER_BLOCKING 0x2, 0x80 ;  /* 0x0082000000007b1d */ /* 0x000fec0000010000 */
[----:B------:R-:W-:Y:S05]  /*cb20*/  @!P0 BRA `(.L_x_13153) ;  /* 0x0000000000048947 */ /* 0x000fea0003800000 */
[----:B------:R-:W-:Y:S01]  /*cb30*/  BPT.TRAP 0x1 ;  /* 0x000000040000795c */ /* 0x000fe20000300000 */
.L_x_13153:
[----:B------:R3:W5:Y:S01]  /*cb40*/  LDL R21, [R1+0x8] ;  /* 0x0000080001157983 */ /* 0x0007620000100800 */
[----:B--2---:R-:W-:Y:S02]  /*cb50*/  VIADD R0, R0, 0x13280 ;  /* 0x0001328000007836 */ /* 0x004fe40000000000 */
[----:B------:R-:W-:-:S05]  /*cb60*/  IMAD.U32 R3, RZ, RZ, UR48 ;  /* 0x00000030ff037e24 */ /* 0x000fca000f8e00ff */
[----:B------:R-:W-:-:S04]  /*cb70*/  PRMT R0, R3, 0x654, R0 ;  /* 0x0000065403007816 */ /* 0x000fc80000000000 */
[----:B------:R3:W-:Y:S01]  /*cb80*/  SYNCS.ARRIVE.TRANS64.RED.A1T0 RZ, [R0+URZ], RZ ;  /* 0x000000ff00ff79a7 */ /* 0x0007e2000810043f */
[----:B------:R-:W-:Y:S01]  /*cb90*/  MOV R20, R29 ;  /* 0x0000001d00147202 */ /* 0x000fe20000000f00 */
[----:B------:R-:W-:Y:S06]  /*cba0*/  @P1 BRA `(.L_x_13154) ;  /* 0xffffffe800b81947 */ /* 0x000fec000383ffff */
.L_x_13134:
[----:B---3--:R-:W-:-:S05]  /*cbb0*/  IMAD.U32 R0, RZ, RZ, UR50 ;  /* 0x00000032ff007e24 */ /* 0x008fca000f8e00ff */
[----:B------:R-:W-:-:S13]  /*cbc0*/  ISETP.NE.AND P0, PT, R0, 0x3, PT ;  /* 0x000000030000780c */ /* 0x000fda0003f05270 */
[----:B------:R-:W-:Y:S05]  /*cbd0*/  @!P0 BRA `(.L_x_13155) ;  /* 0x0000000000048947 */ /* 0x000fea0003800000 */
[----:B------:R-:W-:Y:S01]  /*cbe0*/  BPT.TRAP 0x1 ;  /* 0x000000040000795c */ /* 0x000fe20000300000 */
.L_x_13155:
[----:B------:R-:W2:Y:S01]  /*cbf0*/  LDL R0, [R1+0x8] ;  /* 0x0000080001007983 */ /* 0x000ea20000100800 */
[----:B0-----:R-:W-:Y:S01]  /*cc00*/  LEA R2, R29, UR42, 0x3 ;  /* 0x0000002a1d027c11 */ /* 0x001fe2000f8e18ff */
[----:B------:R-:W-:Y:S01]  /*cc10*/  BSSY B0, `(.L_x_13156) ;  /* 0x0000005000007945 */ /* 0x000fe20003800000 */
[----:B--2---:R-:W-:-:S04]  /*cc20*/  LOP3.LUT R3, R0, 0x1, RZ, 0x3c, !PT ;  /* 0x0000000100037812 */ /* 0x004fc800078e3cff */
[----:B------:R-:W-:-:S04]  /*cc30*/  SHF.L.U32 R3, R3, 0x1f, RZ ;  /* 0x0000001f03037819 */ /* 0x000fc800000006ff */
[----:B------:R-:W0:Y:S02]  /*cc40*/  SYNCS.PHASECHK.TRANS64.TRYWAIT P1, [R2+URZ+0x13270], R3 ;  /* 0x01327003020075a7 */ /* 0x000e24000802017f */
[----:B0-----:R-:W-:Y:S05]  /*cc50*/  @!P1 BRA `(.L_x_13157) ;  /* 0x0000002c007c9947 */ /* 0x001fea0003800000 */
.L_x_13248:
[----:B------:R-:W-:Y:S05]  /*cc60*/  BSYNC B0 ;  /* 0x0000000000007941 */ /* 0x000fea0003800000 */
.L_x_13156:
[----:B------:R-:W-:-:S05]  /*cc70*/  IMAD.U32 R0, RZ, RZ, UR49 ;  /* 0x00000031ff007e24 */ /* 0x000fca000f8e00ff */
[----:B------:R-:W-:-:S13]  /*cc80*/  ISETP.NE.AND P1, PT, R0, 0x3, PT ;  /* 0x000000030000780c */ /* 0x000fda0003f25270 */
[----:B------:R-:W-:Y:S05]  /*cc90*/  @!P1 BRA `(.L_x_13158) ;  /* 0x0000000000049947 */ /* 0x000fea0003800000 */
[----:B------:R-:W-:Y:S01]  /*cca0*/  BPT.TRAP 0x1 ;  /* 0x000000040000795c */ /* 0x000fe20000300000 */
.L_x_13158:
[----:B------:R-:W0:Y:S02]  /*ccb0*/  LDL R0, [R1+0x8] ;  /* 0x0000080001007983 */ /* 0x000e240000100800 */
[----:B0-----:R-:W-:Y:S01]  /*ccc0*/  SHF.L.U32 R3, R0, 0x1f, RZ ;  /* 0x0000001f00037819 */ /* 0x001fe200000006ff */
[----:B------:R-:W-:-:S03]  /*ccd0*/  IMAD R0, R29, 0x2800, RZ ;  /* 0x000028001d007824 */ /* 0x000fc600078e02ff */
[----:B------:R-:W0:Y:S02]  /*cce0*/  SYNCS.PHASECHK.TRANS64.TRYWAIT P1, [R2+URZ+0x13260], R3 ;  /* 0x01326003020075a7 */ /* 0x000e24000802017f */
[----:B0-----:R-:W-:Y:S05]  /*ccf0*/  @!P1 BRA `(.L_x_13159) ;  /* 0x0000002c00689947 */ /* 0x001fea0003800000 */
.L_x_13249:
[CC--:B0-----:R-:W-:Y:S01]  /*cd00*/  LOP3.LUT R3, R0.reuse, R23.reuse, RZ, 0xfc, !PT ;  /* 0x0000001700037212 */ /* 0x0c1fe200078efcff */
[----:B------:R-:W-:Y:S05]  /*cd10*/  WARPSYNC.ALL ;  /* 0x0000000000007948 */ /* 0x000fea0003800000 */
[----:B------:R-:W0:Y:S01]  /*cd20*/  LDSM.16.MT88.4 R4, [R3+UR42+0x6000] ;  /* 0x0060002a0304783b */ /* 0x000e220008004200 */
[----:B------:R-:W-:Y:S02]  /*cd30*/  IADD3 R13, R0, 0x800, RZ ;  /* 0x00000800000d7810 */ /* 0x000fe40007ffe0ff */
[----:B------:R-:W-:Y:S02]  /*cd40*/  MOV R15, UR49 ;  /* 0x00000031000f7c02 */ /* 0x000fe40008000f00 */
[----:B------:R-:W-:-:S02]  /*cd50*/  LOP3.LUT R14, R13, R23, RZ, 0xfc, !PT ;  /* 0x000000170d0e7212 */ /* 0x000fc400078efcff */
[----:B------:R-:W-:Y:S02]  /*cd60*/  ISETP.NE.AND P1, PT, R15, 0x3, PT ;  /* 0x000000030f00780c */ /* 0x000fe40003f25270 */
[C-C-:B0-----:R-:W-:Y:S02]  /*cd70*/  PRMT R8, R4.reuse, 0x6420, R5.reuse ;  /* 0x0000642004087816 */ /* 0x141fe40000000005 */
[----:B------:R-:W-:Y:S02]  /*cd80*/  PRMT R9, R4, 0x7531, R5 ;  /* 0x0000753104097816 */ /* 0x000fe40000000005 */
[----:B------:R-:W-:Y:S02]  /*cd90*/  LOP3.LUT R4, R0, R22, RZ, 0xfc, !PT ;  /* 0x0000001600047212 */ /* 0x000fe400078efcff */
[C-C-:B------:R-:W-:Y:S02]  /*cda0*/  PRMT R10, R6.reuse, 0x6420, R7.reuse ;  /* 0x00006420060a7816 */ /* 0x140fe40000000007 */
[----:B------:R-:W-:Y:S01]  /*cdb0*/  PRMT R11, R6, 0x7531, R7 ;  /* 0x00007531060b7816 */ /* 0x000fe20000000007 */
[----:B------:R-:W-:-:S05]  /*cdc0*/  IMAD.IADD R12, R17, 0x1, R4 ;  /* 0x00000001110c7824 */ /* 0x000fca00078e0204 */
[----:B------:R0:W-:Y:S04]  /*cdd0*/  STSM.16.M88.4 [R12], R8 ;  /* 0x000000080c007844 */ /* 0x0001e80000000200 */
[----:B------:R-:W2:Y:S01]  /*cde0*/  LDSM.16.MT88.4 R4, [R14+UR42+0x6000] ;  /* 0x0060002a0e04783b */ /* 0x000ea20008004200 */
[----:B0-----:R-:W-:Y:S01]  /*cdf0*/  VIADD R12, R0, 0x1000 ;  /* 0x00001000000c7836 */ /* 0x001fe20000000000 */
[C-C-:B--2---:R-:W-:Y:S02]  /*ce00*/  PRMT R8, R4.reuse, 0x6420, R5.reuse ;  /* 0x0000642004087816 */ /* 0x144fe40000000005 */
[----:B------:R-:W-:Y:S02]  /*ce10*/  PRMT R9, R4, 0x7531, R5 ;  /* 0x0000753104097816 */ /* 0x000fe40000000005 */
[----:B------:R-:W-:-:S02]  /*ce20*/  LOP3.LUT R4, R13, R22, RZ, 0xfc, !PT ;  /* 0x000000160d047212 */ /* 0x000fc400078efcff */
[C-C-:B------:R-:W-:Y:S02]  /*ce30*/  PRMT R10, R6.reuse, 0x6420, R7.reuse ;  /* 0x00006420060a7816 */ /* 0x140fe40000000007 */
[----:B------:R-:W-:Y:S01]  /*ce40*/  PRMT R11, R6, 0x7531, R7 ;  /* 0x00007531060b7816 */ /* 0x000fe20000000007 */
[C---:B------:R-:W-:Y:S01]  /*ce50*/  IMAD.IADD R3, R17.reuse, 0x1, R4 ;  /* 0x0000000111037824 */ /* 0x040fe200078e0204 */
[C---:B------:R-:W-:Y:S02]  /*ce60*/  LOP3.LUT R13, R12.reuse, R23, RZ, 0xfc, !PT ;  /* 0x000000170c0d7212 */ /* 0x040fe400078efcff */
[----:B------:R-:W-:Y:S02]  /*ce70*/  LOP3.LUT R12, R12, R22, RZ, 0xfc, !PT ;  /* 0x000000160c0c7212 */ /* 0x000fe400078efcff */
[----:B------:R0:W-:Y:S03]  /*ce80*/  STSM.16.M88.4 [R3], R8 ;  /* 0x0000000803007844 */ /* 0x0001e60000000200 */
[----:B------:R-:W-:Y:S01]  /*ce90*/  IMAD.IADD R12, R17, 0x1, R12 ;  /* 0x00000001110c7824 */ /* 0x000fe200078e020c */
[----:B------:R-:W2:Y:S01]  /*cea0*/  LDSM.16.MT88.4 R4, [R13+UR42+0x6000] ;  /* 0x0060002a0d04783b */ /* 0x000ea20008004200 */
[C---:B0-----:R-:W-:Y:S01]  /*ceb0*/  IADD3 R3, R0.reuse, 0x1800, RZ ;  /* 0x0000180000037810 */ /* 0x041fe20007ffe0ff */
[----:B------:R-:W-:-:S03]  /*cec0*/  VIADD R0, R0, 0x2000 ;  /* 0x0000200000007836 */ /* 0x000fc60000000000 */
[----:B------:R-:W-:Y:S02]  /*ced0*/  LOP3.LUT R14, R3, R23, RZ, 0xfc, !PT ;  /* 0x00000017030e7212 */ /* 0x000fe400078efcff */
[C-C-:B--2---:R-:W-:Y:S02]  /*cee0*/  PRMT R8, R4.reuse, 0x6420, R5.reuse ;  /* 0x0000642004087816 */ /* 0x144fe40000000005 */
[----:B------:R-:W-:Y:S02]  /*cef0*/  PRMT R9, R4, 0x7531, R5 ;  /* 0x0000753104097816 */ /* 0x000fe40000000005 */
[C-C-:B------:R-:W-:Y:S02]  /*cf00*/  PRMT R10, R6.reuse, 0x6420, R7.reuse ;  /* 0x00006420060a7816 */ /* 0x140fe40000000007 */
        /* <DEDUP_REMOVED lines=27> */
.L_x_13160:
[----:B--2---:R2:W-:Y:S01]  /*d0c0*/  SYNCS.ARRIVE.TRANS64.A1T0 RZ, [R2+URZ+0x13250], RZ ;  /* 0x013250ff02ff79a7 */ /* 0x0045e2000810003f */
[----:B------:R-:W-:Y:S06]  /*d0d0*/  BAR.SYNC.DEFER_BLOCKING 0x2, 0x80 ;  /* 0x0082000000007b1d */ /* 0x000fec0000010000 */
[----:B------:R-:W-:Y:S05]  /*d0e0*/  @!P0 BRA `(.L_x_13161) ;  /* 0x0000000000048947 */ /* 0x000fea0003800000 */
[----:B------:R-:W-:Y:S01]  /*d0f0*/  BPT.TRAP 0x1 ;  /* 0x000000040000795c */ /* 0x000fe20000300000 */
.L_x_13161:
[----:B------:R-:W3:Y:S01]  /*d100*/  LDL.LU R5, [R1+0x8] ;  /* 0x0000080001057983 */ /* 0x000ee20000300800 */
[----:B------:R-:W4:Y:S01]  /*d110*/  LDC R4, c[0x0][0xc34] ;  /* 0x00030d00ff047b82 */ /* 0x000f220000000800 */
[----:B------:R-:W-:Y:S01]  /*d120*/  VIADD R29, R29, 0x1 ;  /* 0x000000011d1d7836 */ /* 0x000fe20000000000 */
[----:B------:R-:W-:Y:S01]  /*d130*/  UIADD3 UR38, UR51, UR38, URZ ;  /* 0x0000002633267290 */ /* 0x000fe2000fffe03f */
[----:B--2---:R-:W-:Y:S01]  /*d140*/  VIADD R2, R2, 0x13280 ;  /* 0x0001328002027836 */ /* 0x004fe20000000000 */
[----:B------:R-:W-:Y:S01]  /*d150*/  UIADD3 UR36, UR36, 0x1, URZ ;  /* 0x0000000124247890 */ /* 0x000fe2000fffe03f */
[----:B------:R-:W-:Y:S01]  /*d160*/  IMAD.U32 R3, RZ, RZ, UR48 ;  /* 0x00000030ff037e24 */ /* 0x000fe2000f8e00ff */
[----:B------:R-:W-:-:S04]  /*d170*/  ISETP.NE.AND P0, PT, R29, 0x2, PT ;  /* 0x000000021d00780c */ /* 0x000fc80003f05270 */
[----:B0-----:R-:W-:Y:S02]  /*d180*/  SEL R0, RZ, 0x1, P0 ;  /* 0x00000001ff007807 */ /* 0x001fe40000000000 */
[----:B------:R-:W-:Y:S02]  /*d190*/  SEL R29, R29, RZ, P0 ;  /* 0x000000ff1d1d7207 */ /* 0x000fe40000000000 */
[----:B------:R-:W-:-:S04]  /*d1a0*/  PRMT R2, R3, 0x654, R2 ;  /* 0x0000065403027816 */ /* 0x000fc80000000002 */
[----:B------:R0:W-:Y:S01]  /*d1b0*/  SYNCS.ARRIVE.TRANS64.RED.A1T0 RZ, [R2+URZ], RZ ;  /* 0x000000ff02ff79a7 */ /* 0x0001e2000810043f */
[----:B----4-:R-:W-:Y:S02]  /*d1c0*/  ISETP.LE.AND P0, PT, R4, UR38, PT ;  /* 0x0000002604007c0c */ /* 0x010fe4000bf03270 */
[----:B---3--:R-:W-:-:S05]  /*d1d0*/  LOP3.LUT R5, R5, R0, RZ, 0x3c, !PT ;  /* 0x0000000005057212 */ /* 0x008fca00078e3cff */
[----:B------:R0:W-:Y:S06]  /*d1e0*/  STL [R1+0x8], R5 ;  /* 0x0000080501007387 */ /* 0x0001ec0000100800 */
[----:B------:R-:W-:Y:S05]  /*d1f0*/  @!P0 BRA `(.L_x_13162) ;  /* 0xffffffc000588947 */ /* 0x000fea000383ffff */
[----:B------:R-:W-:-:S12]  /*d200*/  ULOP3.LUT UR36, UR36, 0x1, URZ, 0xc, !UPT ;  /* 0x0000000124247892 */ /* 0x000fd8000f8e0c3f */
.L_x_13110:
[----:B------:R-:W2:Y:S01]  /*d210*/  S2R R3, SR_CgaCtaId ;  /* 0x0000000000037919 */ /* 0x000ea20000008800 */
[----:B------:R-:W-:Y:S02]  /*d220*/  MOV R0, 0x400 ;  /* 0x0000040000007802 */ /* 0x000fe40000000f00 */
[----:B0-----:R-:W-:Y:S02]  /*d230*/  MOV R2, UR36 ;  /* 0x0000002400027c02 */ /* 0x001fe40008000f00 */
[----:B--2---:R-:W-:Y:S02]  /*d240*/  LEA R4, R3, R0, 0x18 ;  /* 0x0000000003047211 */ /* 0x004fe400078ec0ff */
[----:B------:R-:W-:-:S04]  /*d250*/  SHF.L.U32 R0, R2, 0x1f, RZ ;  /* 0x0000001f02007819 */ /* 0x000fc800000006ff */
[----:B------:R-:W0:Y:S02]  /*d260*/  SYNCS.PHASECHK.TRANS64.TRYWAIT P0, [R4+URZ+0x13220], R0 ;  /* 0x01322000040075a7 */ /* 0x000e24000800017f */
[----:B0-----:R-:W-:Y:S05]  /*d270*/  @!P0 BRA `(.L_x_13163) ;  /* 0x00000028001c8947 */ /* 0x001fea0003800000 */
.L_x_13250:
[----:B------:R-:W2:Y:S02]  /*d280*/  S2R R2, SR_TID.X ;  /* 0x0000000000027919 */ /* 0x000ea40000002100 */
[----:B--2---:R-:W-:-:S04]  /*d290*/  SHF.R.U32.HI R2, RZ, 0x5, R2 ;  /* 0x00000005ff027819 */ /* 0x004fc80000011602 */
        /* <DEDUP_REMOVED lines=12> */
.L_x_13166:
        /* <DEDUP_REMOVED lines=8> */
.L_x_13251:
[----:B------:R-:W2:Y:S01]  /*d3e0*/  LDL.LU R5, [R1+0x8] ;  /* 0x0000080001057983 */ /* 0x000ea20000300800 */
[----:B------:R-:W-:Y:S02]  /*d3f0*/  SEL R29, R29, RZ, P2 ;  /* 0x000000ff1d1d7207 */ /* 0x000fe40001000000 */
[----:B--2---:R-:W-:Y:S01]  /*d400*/  LOP3.LUT R0, R5, R0, RZ, 0x3c, !PT ;  /* 0x0000000005007212 */ /* 0x004fe200078e3cff */
[----:B------:R-:W-:Y:S06]  /*d410*/  @!P0 BRA `(.L_x_13168) ;  /* 0x0000000000048947 */ /* 0x000fec0003800000 */
[----:B------:R-:W-:Y:S01]  /*d420*/  BPT.TRAP 0x1 ;  /* 0x000000040000795c */ /* 0x000fe20000300000 */
.L_x_13168:
[----:B------:R-:W-:Y:S02]  /*d430*/  LEA R29, R29, R4, 0x3 ;  /* 0x000000041d1d7211 */ /* 0x000fe400078e18ff */
[----:B------:R-:W-:-:S04]  /*d440*/  SHF.L.U32 R0, R0, 0x1f, RZ ;  /* 0x0000001f00007819 */ /* 0x000fc800000006ff */
[----:B------:R-:W2:Y:S02]  /*d450*/  SYNCS.PHASECHK.TRANS64.TRYWAIT P1, [R29+URZ+0x13240], R0 ;  /* 0x013240001d0075a7 */ /* 0x000ea4000802017f */
[----:B--2---:R-:W-:Y:S05]  /*d460*/  @!P1 BRA `(.L_x_13169) ;  /* 0x0000002400c89947 */ /* 0x004fea0003800000 */
.L_x_13252:
[----:B------:R-:W-:Y:S05]  /*d470*/  @!P0 BRA `(.L_x_13170) ;  /* 0x0000000000048947 */ /* 0x000fea0003800000 */
[----:B------:R-:W-:Y:S01]  /*d480*/  BPT.TRAP 0x1 ;  /* 0x000000040000795c */ /* 0x000fe20000300000 */
.L_x_13170:
[----:B------:R-:W3:Y:S02]  /*d490*/  SYNCS.PHASECHK.TRANS64.TRYWAIT P1, [R3+URZ+0x13260], R2 ;  /* 0x01326002030075a7 */ /* 0x000ee4000802017f */
[----:B---3--:R-:W-:Y:S05]  /*d4a0*/  @!P1 BRA `(.L_x_13171) ;  /* 0x0000002400cc9947 */ /* 0x008fea0003800000 */
.L_x_13253:
[----:B------:R-:W-:Y:S05]  /*d4b0*/  @!P0 BRA `(.L_x_13172) ;  /* 0x0000000000048947 */ /* 0x000fea0003800000 */
[----:B------:R-:W-:Y:S01]  /*d4c0*/  BPT.TRAP 0x1 ;  /* 0x000000040000795c */ /* 0x000fe20000300000 */
.L_x_13172:
[----:B------:R-:W4:Y:S02]  /*d4d0*/  SYNCS.PHASECHK.TRANS64.TRYWAIT P1, [R29+URZ+0x13260], R0 ;  /* 0x013260001d0075a7 */ /* 0x000f24000802017f */
[----:B----4-:R-:W-:Y:S05]  /*d4e0*/  @!P1 BRA `(.L_x_13173) ;  /* 0x0000002400d09947 */ /* 0x010fea0003800000 */
.L_x_13254:
[----:B------:R-:W-:Y:S05]  /*d4f0*/  @!P0 BRA `(.L_x_13174) ;  /* 0x0000000000048947 */ /* 0x000fea0003800000 */
[----:B------:R-:W-:Y:S01]  /*d500*/  BPT.TRAP 0x1 ;  /* 0x000000040000795c */ /* 0x000fe20000300000 */
.L_x_13174:
[----:B------:R-:W0:Y:S02]  /*d510*/  SYNCS.PHASECHK.TRANS64.TRYWAIT P1, [R3+URZ+0x13280], R2 ;  /* 0x01328002030075a7 */ /* 0x000e24000802017f */
[----:B0-----:R-:W-:Y:S05]  /*d520*/  @!P1 BRA `(.L_x_13175) ;  /* 0x0000002400d49947 */ /* 0x001fea0003800000 */
.L_x_13255:
[----:B------:R-:W-:Y:S05]  /*d530*/  @!P0 BRA `(.L_x_13176) ;  /* 0x0000000000048947 */ /* 0x000fea0003800000 */
[----:B------:R-:W-:Y:S01]  /*d540*/  BPT.TRAP 0x1 ;  /* 0x000000040000795c */ /* 0x000fe20000300000 */
.L_x_13176:
[----:B------:R0:W0:Y:S02]  /*d550*/  SYNCS.PHASECHK.TRANS64.TRYWAIT P0, [R29+URZ+0x13280], R0 ;  /* 0x013280001d0075a7 */ /* 0x000024000800017f */
[----:B0-----:R-:W-:Y:S05]  /*d560*/  @!P0 NANOSLEEP.SYNCS 0x989680 ;  /* 0x009896800000895d */ /* 0x001fea0003900000 */
[----:B------:R-:W0:Y:S02]  /*d570*/  @!P0 SYNCS.PHASECHK.TRANS64 P0, [R29+URZ+0x13280], R0 ;  /* 0x013280001d0085a7 */ /* 0x000e24000800007f */
[----:B0-----:R-:W-:Y:S05]  /*d580*/  @!P0 BRA `(.L_x_13176) ;  /* 0xfffffffc00f08947 */ /* 0x001fea000383ffff */
.L_x_13165:
[----:B------:R-:W-:Y:S05]  /*d590*/  BSYNC B0 ;  /* 0x0000000000007941 */ /* 0x000fea0003800000 */
.L_x_13164:
[----:B------:R-:W-:Y:S05]  /*d5a0*/  EXIT ;  /* 0x000000000000794d */ /* 0x000fea0003800000 */
.L_x_13086:
[----:B0-----:R0:W1:Y:S02]  /*d5b0*/  SYNCS.PHASECHK.TRANS64.TRYWAIT P1, [R25+URZ+0x13200], R6 ;  /* 0x01320006190075a7 */ /* 0x001064000802017f */
[----:B-1----:R-:W-:Y:S05]  /*d5c0*/  @!P1 NANOSLEEP.SYNCS 0x989680 ;  /* 0x009896800000995d */ /* 0x002fea0003900000 */
[----:B------:R-:W1:Y:S02]  /*d5d0*/  @!P1 SYNCS.PHASECHK.TRANS64 P1, [R25+URZ+0x13200], R6 ;  /* 0x01320006190095a7 */ /* 0x000e64000802007f */
[----:B-1----:R-:W-:Y:S05]  /*d5e0*/  @!P1 BRA `(.L_x_13086) ;  /* 0xfffffffc00f09947 */ /* 0x002fea000383ffff */
[----:B------:R-:W-:Y:S05]  /*d5f0*/  BRA `(.L_x_13177) ;  /* 0xffffff3c00707947 */ /* 0x000fea000383ffff */
.L_x_13090:
[----:B--2---:R2:W3:Y:S02]  /*d600*/  SYNCS.PHASECHK.TRANS64.TRYWAIT P1, [R3+URZ+0x13230], R4 ;  /* 0x01323004030075a7 */ /* 0x0044e4000802017f */
[----:B---3--:R-:W-:Y:S05]  /*d610*/  @!P1 NANOSLEEP.SYNCS 0x989680 ;  /* 0x009896800000995d */ /* 0x008fea0003900000 */
[----:B------:R-:W3:Y:S02]  /*d620*/  @!P1 SYNCS.PHASECHK.TRANS64 P1, [R3+URZ+0x13230], R4 ;  /* 0x01323004030095a7 */ /* 0x000ee4000802007f */
[----:B---3--:R-:W-:Y:S05]  /*d630*/  @!P1 BRA `(.L_x_13090) ;  /* 0xfffffffc00f09947 */ /* 0x008fea000383ffff */
[----:B------:R-:W-:Y:S05]  /*d640*/  BRA `(.L_x_13089) ;  /* 0xffffff3c009c7947 */ /* 0x000fea000383ffff */
.L_x_13096:
[----:B-1----:R-:W-:-:S04]  /*d650*/  IMAD.U32 R8, RZ, RZ, UR7 ;  /* 0x00000007ff087e24 */ /* 0x002fc8000f8e00ff */
[----:B------:R1:W2:Y:S03]  /*d660*/  SYNCS.PHASECHK.TRANS64.TRYWAIT P1, [R8+URZ+0x13230], R7 ;  /* 0x01323007080075a7 */ /* 0x0002a6000802017f */
[----:B--2---:R-:W-:Y:S05]  /*d670*/  @!P1 NANOSLEEP.SYNCS 0x989680 ;  /* 0x009896800000995d */ /* 0x004fea0003900000 */
[----:B------:R-:W2:Y:S02]  /*d680*/  @!P1 SYNCS.PHASECHK.TRANS64 P1, [R8+URZ+0x13230], R7 ;  /* 0x01323007080095a7 */ /* 0x000ea4000802007f */
[----:B--2---:R-:W-:Y:S05]  /*d690*/  @!P1 BRA `(.L_x_13096) ;  /* 0xfffffffc00ec9947 */ /* 0x004fea000383ffff */
[----:B------:R-:W-:Y:S05]  /*d6a0*/  BRA `(.L_x_13095) ;  /* 0xffffff70001c7947 */ /* 0x000fea000383ffff */
.L_x_13100:
[----:B-1----:R-:W-:-:S04]  /*d6b0*/  IMAD.U32 R8, RZ, RZ, UR12 ;  /* 0x0000000cff087e24 */ /* 0x002fc8000f8e00ff */
[----:B------:R1:W2:Y:S03]  /*d6c0*/  SYNCS.PHASECHK.TRANS64.TRYWAIT P1, [R8+URZ+0x13250], R7 ;  /* 0x01325007080075a7 */ /* 0x0002a6000802017f */
[----:B--2---:R-:W-:Y:S05]  /*d6d0*/  @!P1 NANOSLEEP.SYNCS 0x989680 ;  /* 0x009896800000995d */ /* 0x004fea0003900000 */
[----:B------:R-:W2:Y:S02]  /*d6e0*/  @!P1 SYNCS.PHASECHK.TRANS64 P1, [R8+URZ+0x13250], R7 ;  /* 0x01325007080095a7 */ /* 0x000ea4000802007f */
[----:B--2---:R-:W-:Y:S05]  /*d6f0*/  @!P1 BRA `(.L_x_13100) ;  /* 0xfffffffc00ec9947 */ /* 0x004fea000383ffff */
[----:B------:R-:W-:Y:S05]  /*d700*/  BRA `(.L_x_13099) ;  /* 0xffffff7400287947 */ /* 0x000fea000383ffff */
.L_x_13107:
[----:B-1----:R-:W-:-:S04]  /*d710*/  IMAD.U32 R3, RZ, RZ, UR7 ;  /* 0x00000007ff037e24 */ /* 0x002fc8000f8e00ff */
[----:B------:R1:W2:Y:S03]  /*d720*/  SYNCS.PHASECHK.TRANS64.TRYWAIT P1, [R3+URZ+0x13250], R0 ;  /* 0x01325000030075a7 */ /* 0x0002a6000802017f */
[----:B--2---:R-:W-:Y:S05]  /*d730*/  @!P1 NANOSLEEP.SYNCS 0x989680 ;  /* 0x009896800000995d */ /* 0x004fea0003900000 */
[----:B------:R-:W2:Y:S02]  /*d740*/  @!P1 SYNCS.PHASECHK.TRANS64 P1, [R3+URZ+0x13250], R0 ;  /* 0x01325000030095a7 */ /* 0x000ea4000802007f */
[----:B--2---:R-:W-:Y:S05]  /*d750*/  @!P1 BRA `(.L_x_13107) ;  /* 0xfffffffc00ec9947 */ /* 0x004fea000383ffff */
[----:B------:R-:W-:Y:S05]  /*d760*/  BRA `(.L_x_13106) ;  /* 0xffffff9800fc7947 */ /* 0x000fea000383ffff */
.L_x_13116:
[----:B------:R-:W2:Y:S01]  /*d770*/  S2R R20, SR_TID.X ;  /* 0x0000000000147919 */ /* 0x000ea20000002100 */
[----:B------:R-:W-:Y:S02]  /*d780*/  IMAD.MOV.U32 R12, RZ, RZ, RZ ;  /* 0x000000ffff0c7224 */ /* 0x000fe400078e00ff */
[----:B------:R-:W-:Y:S02]  /*d790*/  IMAD.MOV.U32 R11, RZ, RZ, 0x1f ;  /* 0x0000001fff0b7424 */ /* 0x000fe400078e00ff */
[----:B------:R-:W-:Y:S01]  /*d7a0*/  IMAD.MOV.U32 R15, RZ, RZ, -0x1 ;  /* 0xffffffffff0f7424 */ /* 0x000fe200078e00ff */
[----:B--2---:R-:W-:-:S04]  /*d7b0*/  SHF.R.U32.HI R20, RZ, 0x5, R20 ;  /* 0x00000005ff147819 */ /* 0x004fc80000011614 */
[----:B------:R-:W-:-:S04]  /*d7c0*/  LOP3.LUT R20, R20, 0x3, RZ, 0xc0, !PT ;  /* 0x0000000314147812 */ /* 0x000fc800078ec0ff */
[----:B------:R-:W-:-:S07]  /*d7d0*/  MOV R13, R20 ;  /* 0x00000014000d7202 */ /* 0x000fce0000000f00 */
[----:B01----:R-:W-:Y:S05]  /*d7e0*/  WARPSYNC.COLLECTIVE R15, `(.L_x_13178) ;  /* 0x000000000f087348 */ /* 0x003fea0003c00000 */
[----:B------:R2:W3:Y:S02]  /*d7f0*/  SHFL.IDX P6, R14, R13, R12, R11 ;  /* 0x0000000c0d0e7389 */ /* 0x0004e400000c000b */
[----:B0123--:R-:W-:Y:S01]  /*d800*/  ENDCOLLECTIVE ;  /* 0x000000000000791b */ /* 0x00ffe20003800000 */
.L_x_13178:
[----:B------:R-:W-:Y:S05]  /*d810*/  BRA `(.L_x_13179) ;  /* 0xffffffc000b07947 */ /* 0x000fea000383ffff */
.L_x_13119:
[----:B0-----:R0:W1:Y:S02]  /*d820*/  SYNCS.PHASECHK.TRANS64.TRYWAIT P0, [R4+URZ+0x13280], R27 ;  /* 0x0132801b040075a7 */ /* 0x001064000800017f */
[----:B-1----:R-:W-:Y:S05]  /*d830*/  @!P0 NANOSLEEP.SYNCS 0x989680 ;  /* 0x009896800000895d */ /* 0x002fea0003900000 */
[----:B------:R-:W1:Y:S02]  /*d840*/  @!P0 SYNCS.PHASECHK.TRANS64 P0, [R4+URZ+0x13280], R27 ;  /* 0x0132801b040085a7 */ /* 0x000e64000800007f */
[----:B-1----:R-:W-:Y:S05]  /*d850*/  @!P0 BRA `(.L_x_13119) ;  /* 0xfffffffc00f08947 */ /* 0x002fea000383ffff */
[----:B------:R-:W-:Y:S05]  /*d860*/  BRA `(.L_x_13180) ;  /* 0xffffffc400b07947 */ /* 0x000fea000383ffff */
.L_x_13120:
        /* <DEDUP_REMOVED lines=8> */
.L_x_13182:
[----:B------:R-:W-:Y:S05]  /*d8f0*/  BSYNC B0 ;  /* 0x0000000000007941 */ /* 0x000fea0003800000 */
.L_x_13181:
[----:B------:R0:W-:Y:S04]  /*d900*/  STL [R1+0x2c], R4 ;  /* 0x00002c0401007387 */ /* 0x0001e80000100800 */
[----:B0-----:R0:W5:Y:S01]  /*d910*/  LDL R4, [R1+0x4] ;  /* 0x0000040001047983 */ /* 0x0011620000100800 */
[----:B------:R-:W-:Y:S01]  /*d920*/  IMAD.MOV.U32 R13, RZ, RZ, R7 ;  /* 0x000000ffff0d7224 */ /* 0x000fe200078e0007 */
[----:B------:R-:W-:Y:S01]  /*d930*/  MOV R0, R14 ;  /* 0x0000000e00007202 */ /* 0x000fe20000000f00 */
[----:B------:R-:W-:Y:S01]  /*d940*/  IMAD.MOV.U32 R12, RZ, RZ, RZ ;  /* 0x000000ffff0c7224 */ /* 0x000fe200078e00ff */
[----:B------:R-:W1:Y:S01]  /*d950*/  S2R R3, SR_TID.X ;  /* 0x0000000000037919 */ /* 0x000e620000002100 */
[----:B------:R-:W-:Y:S02]  /*d960*/  IMAD.MOV.U32 R11, RZ, RZ, 0x1c1f ;  /* 0x00001c1fff0b7424 */ /* 0x000fe400078e00ff */
[----:B------:R-:W-:-:S07]  /*d970*/  IMAD.MOV.U32 R15, RZ, RZ, -0x1 ;  /* 0xffffffffff0f7424 */ /* 0x000fce00078e00ff */
[----:B01---5:R-:W-:Y:S05]  /*d980*/  WARPSYNC.COLLECTIVE R15, `(.L_x_13183) ;  /* 0x000000000f087348 */ /* 0x023fea0003c00000 */
[----:B------:R2:W3:Y:S02]  /*d990*/  SHFL.IDX P6, R14, R13, R12, R11 ;  /* 0x0000000c0d0e7389 */ /* 0x0004e400000c000b */
[----:B0123-5:R-:W-:Y:S01]  /*d9a0*/  ENDCOLLECTIVE ;  /* 0x000000000000791b */ /* 0x02ffe20003800000 */
.L_x_13183:
[----:B------:R-:W-:Y:S01]  /*d9b0*/  SHF.L.U32 R3, R3, 0x4, RZ ;  /* 0x0000000403037819 */ /* 0x000fe200000006ff */
[----:B------:R-:W-:-:S03]  /*d9c0*/  IMAD.MOV.U32 R2, RZ, RZ, R14 ;  /* 0x000000ffff027224 */ /* 0x000fc600078e000e */
[----:B------:R-:W-:-:S04]  /*d9d0*/  LOP3.LUT R3, R3, 0x30, RZ, 0xc0, !PT ;  /* 0x0000003003037812 */ /* 0x000fc800078ec0ff */
[----:B------:R-:W-:-:S05]  /*d9e0*/  IADD3 R2, P0, R3, R2, RZ ;  /* 0x0000000203027210 */ /* 0x000fca0007f1e0ff */
[----:B------:R-:W-:Y:S01]  /*d9f0*/  IMAD.X R3, RZ, RZ, R0, P0 ;  /* 0x000000ffff037224 */ /* 0x000fe200000e0600 */
[----:B------:R-:W-:Y:S01]  /*da00*/  IADD3 R0, R18, UR42, RZ ;  /* 0x0000002a12007c10 */ /* 0x000fe2000fffe0ff */
[----:B------:R-:W-:Y:S02]  /*da10*/  IMAD.MOV.U32 R13, RZ, RZ, R10 ;  /* 0x000000ffff0d7224 */ /* 0x000fe400078e000a */
[----:B------:R-:W-:-:S07]  /*da20*/  IMAD.MOV.U32 R12, RZ, RZ, 0x1 ;  /* 0x00000001ff0c7424 */ /* 0x000fce00078e00ff */
[----:B------:R-:W-:Y:S05]  /*da30*/  WARPSYNC.COLLECTIVE R15, `(.L_x_13184) ;  /* 0x000000000f087348 */ /* 0x000fea0003c00000 */
[----:B------:R0:W1:Y:S02]  /*da40*/  SHFL.IDX P6, R14, R13, R12, R11 ;  /* 0x0000000c0d0e7389 */ /* 0x00006400000c000b */
[----:B01----:R-:W-:Y:S01]  /*da50*/  ENDCOLLECTIVE ;  /* 0x000000000000791b */ /* 0x003fe20003800000 */
.L_x_13184:
[----:B------:R-:W0:Y:S01]  /*da60*/  S2R R18, SR_TID.X ;  /* 0x0000000000127919 */ /* 0x000e220000002100 */
[----:B------:R-:W-:Y:S01]  /*da70*/  MOV R13, R7 ;  /* 0x00000007000d7202 */ /* 0x000fe20000000f00 */
[----:B0-----:R-:W-:-:S05]  /*da80*/  IMAD.SHL.U32 R18, R18, 0x10, RZ ;  /* 0x0000001012127824 */ /* 0x001fca00078e00ff */
[----:B------:R-:W-:Y:S02]  /*da90*/  LOP3.LUT R18, R18, 0x30, RZ, 0xc0, !PT ;  /* 0x0000003012127812 */ /* 0x000fe400078ec0ff */
[C---:B------:R-:W-:Y:S02]  /*daa0*/  LOP3.LUT P1, RZ, R4.reuse, 0x1000, RZ, 0xc0, !PT ;  /* 0x0000100004ff7812 */ /* 0x040fe4000782c0ff */
[C---:B------:R-:W-:Y:S02]  /*dab0*/  LOP3.LUT P3, RZ, R4.reuse, 0x800, RZ, 0xc0, !PT ;  /* 0x0000080004ff7812 */ /* 0x040fe4000786c0ff */
[----:B------:R-:W-:-:S09]  /*dac0*/  LOP3.LUT P2, RZ, R4, 0x400, RZ, 0xc0, !PT ;  /* 0x0000040004ff7812 */ /* 0x000fd2000784c0ff */
[----:B------:R-:W-:Y:S01]  /*dad0*/  @!PT LDS RZ, [RZ] ;  /* 0x00000000fffff984 */ /* 0x000fe20000000800 */
[----:B------:R-:W-:Y:S01]  /*dae0*/  @!PT LDS RZ, [RZ] ;  /* 0x00000000fffff984 */ /* 0x000fe20000000800 */
[----:B------:R-:W-:Y:S01]  /*daf0*/  @!PT LDS RZ, [RZ] ;  /* 0x00000000fffff984 */ /* 0x000fe20000000800 */
[----:B------:R0:W-:Y:S01]  /*db00*/  LDGSTS.E.BYPASS.LTC128B.128 [R0+0x6000], desc[UR40][R2.64], !P1 ;  /* 0x0600000002007fae */ /* 0x0001e2000c901d68 */
[----:B------:R-:W-:-:S03]  /*db10*/  LOP3.LUT P1, RZ, R4, 0x200, RZ, 0xc0, !PT ;  /* 0x0000020004ff7812 */ /* 0x000fc6000782c0ff */
[----:B------:R1:W5:Y:S02]  /*db20*/  LDL.LU R4, [R1+0x2c] ;  /* 0x00002c0001047983 */ /* 0x0003640000300800 */
[----:B01----:R-:W-:-:S08]  /*db30*/  IMAD.MOV.U32 R3, RZ, RZ, R14 ;  /* 0x000000ffff037224 */ /* 0x003fd000078e000e */
[----:B-----5:R-:W-:Y:S05]  /*db40*/  WARPSYNC.COLLECTIVE R15, `(.L_x_13185) ;  /* 0x000000000f087348 */ /* 0x020fea0003c00000 */
[----:B------:R0:W1:Y:S02]  /*db50*/  SHFL.IDX P6, R14, R13, R12, R11 ;  /* 0x0000000c0d0e7389 */ /* 0x00006400000c000b */
[----:B01---5:R-:W-:Y:S01]  /*db60*/  ENDCOLLECTIVE ;  /* 0x000000000000791b */ /* 0x023fe20003800000 */
.L_x_13185:
[----:B------:R-:W-:Y:S01]  /*db70*/  MOV R13, R10 ;  /* 0x0000000a000d7202 */ /* 0x000fe20000000f00 */
[----:B------:R-:W-:Y:S02]  /*db80*/  IMAD.MOV.U32 R12, RZ, RZ, 0x2 ;  /* 0x00000002ff0c7424 */ /* 0x000fe400078e00ff */
[----:B------:R-:W-:-:S07]  /*db90*/  IMAD.MOV.U32 R2, RZ, RZ, R14 ;  /* 0x000000ffff027224 */ /* 0x000fce00078e000e */
[----:B------:R-:W-:Y:S05]  /*dba0*/  WARPSYNC.COLLECTIVE R15, `(.L_x_13186) ;  /* 0x000000000f087348 */ /* 0x000fea0003c00000 */
[----:B------:R0:W1:Y:S02]  /*dbb0*/  SHFL.IDX P6, R14, R13, R12, R11 ;  /* 0x0000000c0d0e7389 */ /* 0x00006400000c000b */
[----:B01----:R-:W-:Y:S01]  /*dbc0*/  ENDCOLLECTIVE ;  /* 0x000000000000791b */ /* 0x003fe20003800000 */
.L_x_13186:
        /* <DEDUP_REMOVED lines=11> */
.L_x_13187:
[----:B------:R-:W-:Y:S02]  /*dc80*/  IMAD.MOV.U32 R13, RZ, RZ, R10 ;  /* 0x000000ffff0d7224 */ /* 0x000fe400078e000a */
[----:B------:R-:W-:Y:S01]  /*dc90*/  IMAD.MOV.U32 R12, RZ, RZ, 0x3 ;  /* 0x00000003ff0c7424 */ /* 0x000fe200078e00ff */
[----:B------:R-:W-:-:S07]  /*dca0*/  MOV R2, R14 ;  /* 0x0000000e00027202 */ /* 0x000fce0000000f00 */
[----:B------:R-:W-:Y:S05]  /*dcb0*/  WARPSYNC.COLLECTIVE R15, `(.L_x_13188) ;  /* 0x000000000f087348 */ /* 0x000fea0003c00000 */
[----:B------:R0:W1:Y:S02]  /*dcc0*/  SHFL.IDX P6, R14, R13, R12, R11 ;  /* 0x0000000c0d0e7389 */ /* 0x00006400000c000b */
[----:B01----:R-:W-:Y:S01]  /*dcd0*/  ENDCOLLECTIVE ;  /* 0x000000000000791b */ /* 0x003fe20003800000 */
.L_x_13188:
        /* <DEDUP_REMOVED lines=11> */
.L_x_13189:
[----:B------:R-:W-:Y:S01]  /*dd90*/  MOV R13, R19 ;  /* 0x00000013000d7202 */ /* 0x000fe20000000f00 */
[----:B------:R-:W-:Y:S02]  /*dda0*/  IMAD.MOV.U32 R12, RZ, RZ, RZ ;  /* 0x000000ffff0c7224 */ /* 0x000fe400078e00ff */
[----:B------:R-:W-:-:S07]  /*ddb0*/  IMAD.MOV.U32 R2, RZ, RZ, R14 ;  /* 0x000000ffff027224 */ /* 0x000fce00078e000e */
[----:B------:R-:W-:Y:S05]  /*ddc0*/  WARPSYNC.COLLECTIVE R15, `(.L_x_13190) ;  /* 0x000000000f087348 */ /* 0x000fea0003c00000 */
[----:B------:R0:W1:Y:S02]  /*ddd0*/  SHFL.IDX P6, R14, R13, R12, R11 ;  /* 0x0000000c0d0e7389 */ /* 0x00006400000c000b */
[----:B01----:R-:W-:Y:S01]  /*dde0*/  ENDCOLLECTIVE ;  /* 0x000000000000791b */ /* 0x003fe20003800000 */
.L_x_13190:
        /* <DEDUP_REMOVED lines=11> */
.L_x_13191:
[----:B------:R-:W-:Y:S01]  /*dea0*/  MOV R2, R14 ;  /* 0x0000000e00027202 */ /* 0x000fe20000000f00 */
[----:B------:R-:W-:Y:S06]  /*deb0*/  BRA `(.L_x_13192) ;  /* 0xffffffc4002c7947 */ /* 0x000fec000383ffff */
.L_x_13125:
[----:B---3--:R3:W4:Y:S02]  /*dec0*/  SYNCS.PHASECHK.TRANS64.TRYWAIT P0, [R4+URZ+0x13240], R27 ;  /* 0x0132401b040075a7 */ /* 0x008724000800017f */
[----:B----4-:R-:W-:Y:S05]  /*ded0*/  @!P0 NANOSLEEP.SYNCS 0x989680 ;  /* 0x009896800000895d */ /* 0x010fea0003900000 */
[----:B------:R-:W4:Y:S02]  /*dee0*/  @!P0 SYNCS.PHASECHK.TRANS64 P0, [R4+URZ+0x13240], R27 ;  /* 0x0132401b040085a7 */ /* 0x000f24000800007f */
[----:B----4-:R-:W-:Y:S05]  /*def0*/  @!P0 BRA `(.L_x_13125) ;  /* 0xfffffffc00f08947 */ /* 0x010fea000383ffff */
[----:B------:R-:W-:Y:S05]  /*df00*/  BRA `(.L_x_13193) ;  /* 0xffffffc400907947 */ /* 0x000fea000383ffff */
.L_x_13126:
[----:B------:R-:W-:Y:S01]  /*df10*/  BSSY B0, `(.L_x_13194) ;  /* 0x0000008000007945 */ /* 0x000fe20003800000 */
[----:B------:R-:W-:Y:S01]  /*df20*/  IMAD.MOV.U32 R13, RZ, RZ, R6 ;  /* 0x000000ffff0d7224 */ /* 0x000fe200078e0006 */
[----:B------:R-:W-:Y:S01]  /*df30*/  MOV R15, 0xffffffff ;  /* 0xffffffff000f7802 */ /* 0x000fe20000000f00 */
[----:B------:R-:W-:Y:S02]  /*df40*/  IMAD.MOV.U32 R12, RZ, RZ, RZ ;  /* 0x000000ffff0c7224 */ /* 0x000fe400078e00ff */
[----:B------:R-:W-:-:S07]  /*df50*/  IMAD.MOV.U32 R11, RZ, RZ, 0x1c1f ;  /* 0x00001c1fff0b7424 */ /* 0x000fce00078e00ff */
[----:B-123-5:R-:W-:Y:S05]  /*df60*/  WARPSYNC.COLLECTIVE R15, `(.L_x_13195) ;  /* 0x000000000f087348 */ /* 0x02efea0003c00000 */
[----:B------:R0:W4:Y:S02]  /*df70*/  SHFL.IDX P6, R14, R13, R12, R11 ;  /* 0x0000000c0d0e7389 */ /* 0x00012400000c000b */
[----:B012345:R-:W-:Y:S01]  /*df80*/  ENDCOLLECTIVE ;  /* 0x000000000000791b */ /* 0x03ffe20003800000 */
.L_x_13195:
[----:B------:R-:W-:Y:S05]  /*df90*/  BSYNC B0 ;  /* 0x0000000000007941 */ /* 0x000fea0003800000 */
.L_x_13194:
[----:B------:R0:W5:Y:S01]  /*dfa0*/  LDL R10, [R1+0x4] ;  /* 0x00000400010a7983 */ /* 0x0001620000100800 */
[----:B------:R-:W-:Y:S01]  /*dfb0*/  IMAD.MOV.U32 R13, RZ, RZ, R5 ;  /* 0x000000ffff0d7224 */ /* 0x000fe200078e0005 */
[----:B------:R-:W-:Y:S01]  /*dfc0*/  MOV R11, 0x1c1f ;  /* 0x00001c1f000b7802 */ /* 0x000fe20000000f00 */
[----:B------:R-:W-:Y:S01]  /*dfd0*/  IMAD.MOV.U32 R12, RZ, RZ, RZ ;  /* 0x000000ffff0c7224 */ /* 0x000fe200078e00ff */
[----:B------:R-:W-:Y:S01]  /*dfe0*/  ISETP.GE.AND P2, PT, R18, 0x1, PT ;  /* 0x000000011200780c */ /* 0x000fe20003f46270 */
[----:B------:R-:W-:Y:S02]  /*dff0*/  IMAD.MOV.U32 R15, RZ, RZ, -0x1 ;  /* 0xffffffffff0f7424 */ /* 0x000fe400078e00ff */
[----:B------:R-:W-:-:S10]  /*e000*/  IMAD.MOV.U32 R2, RZ, RZ, R14 ;  /* 0x000000ffff027224 */ /* 0x000fd400078e000e */
[----:B0----5:R-:W-:Y:S05]  /*e010*/  WARPSYNC.COLLECTIVE R15, `(.L_x_13196) ;  /* 0x000000000f087348 */ /* 0x021fea0003c00000 */
[----:B------:R1:W2:Y:S02]  /*e020*/  SHFL.IDX P6, R14, R13, R12, R11 ;  /* 0x0000000c0d0e7389 */ /* 0x0002a400000c000b */
[----:B012--5:R-:W-:Y:S01]  /*e030*/  ENDCOLLECTIVE ;  /* 0x000000000000791b */ /* 0x027fe20003800000 */
.L_x_13196:
[----:B------:R-:W-:Y:S02]  /*e040*/  IMAD.MOV.U32 R13, RZ, RZ, R6 ;  /* 0x000000ffff0d7224 */ /* 0x000fe400078e0006 */
[----:B------:R-:W-:Y:S02]  /*e050*/  IMAD.MOV.U32 R12, RZ, RZ, 0x1 ;  /* 0x00000001ff0c7424 */ /* 0x000fe400078e00ff */
[----:B------:R-:W-:-:S07]  /*e060*/  IMAD.MOV.U32 R3, RZ, RZ, R14 ;  /* 0x000000ffff037224 */ /* 0x000fce00078e000e */
[----:B------:R-:W-:Y:S05]  /*e070*/  WARPSYNC.COLLECTIVE R15, `(.L_x_13197) ;  /* 0x000000000f087348 */ /* 0x000fea0003c00000 */
[----:B------:R0:W1:Y:S02]  /*e080*/  SHFL.IDX P6, R14, R13, R12, R11 ;  /* 0x0000000c0d0e7389 */ /* 0x00006400000c000b */
[----:B01----:R-:W-:Y:S01]  /*e090*/  ENDCOLLECTIVE ;  /* 0x000000000000791b */ /* 0x003fe20003800000 */
.L_x_13197:
[----:B------:R-:W-:Y:S02]  /*e0a0*/  MOV R13, R5 ;  /* 0x00000005000d7202 */ /* 0x000fe40000000f00 */
[----:B------:R-:W-:Y:S02]  /*e0b0*/  LOP3.LUT P1, RZ, R10, 0x1, RZ, 0xc0, !PT ;  /* 0x000000010aff7812 */ /* 0x000fe4000782c0ff */
[----:B------:R-:W0:Y:S02]  /*e0c0*/  S2R R10, SR_TID.X ;  /* 0x00000000000a7919 */ /* 0x000e240000002100 */
[----:B0-----:R-:W-:-:S05]  /*e0d0*/  IMAD.SHL.U32 R10, R10, 0x10, RZ ;  /* 0x000000100a0a7824 */ /* 0x001fca00078e00ff */
[----:B------:R-:W-:-:S04]  /*e0e0*/  LOP3.LUT R10, R10, 0x30, RZ, 0xc0, !PT ;  /* 0x000000300a0a7812 */ /* 0x000fc800078ec0ff */
        /* <DEDUP_REMOVED lines=14> */
.L_x_13198:
[----:B------:R-:W-:Y:S01]  /*e1d0*/  IMAD.MOV.U32 R13, RZ, RZ, R6 ;  /* 0x000000ffff0d7224 */ /* 0x000fe200078e0006 */
[----:B------:R-:W-:Y:S01]  /*e1e0*/  MOV R12, 0x2 ;  /* 0x00000002000c7802 */ /* 0x000fe20000000f00 */
[----:B------:R-:W-:-:S07]  /*e1f0*/  IMAD.MOV.U32 R3, RZ, RZ, R14 ;  /* 0x000000ffff037224 */ /* 0x000fce00078e000e */
[----:B------:R-:W-:Y:S05]  /*e200*/  WARPSYNC.COLLECTIVE R15, `(.L_x_13199) ;  /* 0x000000000f087348 */ /* 0x000fea0003c00000 */
[----:B------:R0:W1:Y:S02]  /*e210*/  SHFL.IDX P6, R14, R13, R12, R11 ;  /* 0x0000000c0d0e7389 */ /* 0x00006400000c000b */
[----:B01----:R-:W-:Y:S01]  /*e220*/  ENDCOLLECTIVE ;  /* 0x000000000000791b */ /* 0x003fe20003800000 */
.L_x_13199:
        /* <DEDUP_REMOVED lines=15> */
.L_x_13200:
[----:B------:R-:W-:Y:S02]  /*e320*/  IMAD.MOV.U32 R13, RZ, RZ, R6 ;  /* 0x000000ffff0d7224 */ /* 0x000fe400078e0006 */
[----:B------:R-:W-:Y:S02]  /*e330*/  IMAD.MOV.U32 R12, RZ, RZ, 0x3 ;  /* 0x00000003ff0c7424 */ /* 0x000fe400078e00ff */
[----:B------:R-:W-:-:S07]  /*e340*/  IMAD.MOV.U32 R3, RZ, RZ, R14 ;  /* 0x000000ffff037224 */ /* 0x000fce00078e000e */
[----:B------:R-:W-:Y:S05]  /*e350*/  WARPSYNC.COLLECTIVE R15, `(.L_x_13201) ;  /* 0x000000000f087348 */ /* 0x000fea0003c00000 */
[----:B------:R0:W1:Y:S02]  /*e360*/  SHFL.IDX P6, R14, R13, R12, R11 ;  /* 0x0000000c0d0e7389 */ /* 0x00006400000c000b */
[----:B01----:R-:W-:Y:S01]  /*e370*/  ENDCOLLECTIVE ;  /* 0x000000000000791b */ /* 0x003fe20003800000 */
.L_x_13201:
[----:B------:R-:W-:-:S04]  /*e380*/  @P2 IADD3 R3, P0, R10, R3, RZ ;  /* 0x000000030a032210 */ /* 0x000fc80007f1e0ff */
[----:B------:R-:W-:-:S04]  /*e390*/  @P2 IADD3.X R2, RZ, R2, RZ, P0, !PT ;  /* 0x00000002ff022210 */ /* 0x000fc800007fe4ff */
        /* <DEDUP_REMOVED lines=13> */
.L_x_13202:
[----:B------:R-:W-:Y:S02]  /*e470*/  IMAD.MOV.U32 R13, RZ, RZ, R7 ;  /* 0x000000ffff0d7224 */ /* 0x000fe400078e0007 */
[----:B------:R-:W-:Y:S02]  /*e480*/  IMAD.MOV.U32 R12, RZ, RZ, RZ ;  /* 0x000000ffff0c7224 */ /* 0x000fe400078e00ff */
[----:B------:R-:W-:-:S07]  /*e490*/  IMAD.MOV.U32 R5, RZ, RZ, R14 ;  /* 0x000000ffff057224 */ /* 0x000fce00078e000e */
[----:B------:R-:W-:Y:S05]  /*e4a0*/  WARPSYNC.COLLECTIVE R15, `(.L_x_13203) ;  /* 0x000000000f087348 */ /* 0x000fea0003c00000 */
[----:B------:R0:W1:Y:S02]  /*e4b0*/  SHFL.IDX P6, R14, R13, R12, R11 ;  /* 0x0000000c0d0e7389 */ /* 0x00006400000c000b */
[----:B01----:R-:W-:Y:S01]  /*e4c0*/  ENDCOLLECTIVE ;  /* 0x000000000000791b */ /* 0x003fe20003800000 */
.L_x_13203:
[----:B------:R-:W-:-:S05]  /*e4d0*/  @P2 IADD3 R9, P0, R10, R5, RZ ;  /* 0x000000050a092210 */ /* 0x000fca0007f1e0ff */
[----:B------:R-:W-:Y:S02]  /*e4e0*/  @P2 IMAD.X R10, RZ, RZ, R6, P0 ;  /* 0x000000ffff0a2224 */ /* 0x000fe400000e0606 */
[----:B------:R-:W-:-:S03]  /*e4f0*/  @P2 IMAD.MOV.U32 R2, RZ, RZ, R9 ;  /* 0x000000ffff022224 */ /* 0x000fc600078e0009 */
        /* <DEDUP_REMOVED lines=10> */
.L_x_13204:
[----:B------:R-:W-:Y:S05]  /*e5a0*/  BRA `(.L_x_13205) ;  /* 0xffffffc400187947 */ /* 0x000fea000383ffff */
.L_x_13132:
[----:B------:R-:W-:Y:S01]  /*e5b0*/  IMAD.MOV.U32 R13, RZ, RZ, R5 ;  /* 0x000000ffff0d7224 */ /* 0x000fe200078e0005 */
[----:B------:R-:W-:Y:S01]  /*e5c0*/  MOV R15, 0xffffffff ;  /* 0xffffffff000f7802 */ /* 0x000fe20000000f00 */
[----:B------:R-:W-:Y:S02]  /*e5d0*/  IMAD.MOV.U32 R12, RZ, RZ, RZ ;  /* 0x000000ffff0c7224 */ /* 0x000fe400078e00ff */
[----:B------:R-:W-:Y:S02]  /*e5e0*/  IMAD.MOV.U32 R11, RZ, RZ, 0x1c1f ;  /* 0x00001c1fff0b7424 */ /* 0x000fe400078e00ff */
[----:B------:R-:W-:-:S07]  /*e5f0*/  IMAD R0, R0, 0xc0, R19 ;  /* 0x000000c000007824 */ /* 0x000fce00078e0213 */
[----:B-----5:R-:W-:Y:S05]  /*e600*/  WARPSYNC.COLLECTIVE R15, `(.L_x_13206) ;  /* 0x000000000f087348 */ /* 0x020fea0003c00000 */
[----:B------:R0:W1:Y:S02]  /*e610*/  SHFL.IDX P6, R14, R13, R12, R11 ;  /* 0x0000000c0d0e7389 */ /* 0x00006400000c000b */
[----:B01---5:R-:W-:Y:S01]  /*e620*/  ENDCOLLECTIVE ;  /* 0x000000000000791b */ /* 0x023fe20003800000 */
.L_x_13206:
[C---:B------:R-:W-:Y:S01]  /*e630*/  VIADD R8, R0.reuse, 0x20 ;  /* 0x0000002000087836 */ /* 0x040fe20000000000 */
[----:B------:R-:W-:Y:S01]  /*e640*/  ISETP.GE.AND P1, PT, R0, UR43, PT ;  /* 0x0000002b00007c0c */ /* 0x000fe2000bf26270 */
[----:B------:R-:W-:Y:S02]  /*e650*/  IMAD.MOV.U32 R13, RZ, RZ, R4 ;  /* 0x000000ffff0d7224 */ /* 0x000fe400078e0004 */
[----:B------:R-:W-:-:S10]  /*e660*/  IMAD.MOV.U32 R2, RZ, RZ, R14 ;  /* 0x000000ffff027224 */ /* 0x000fd400078e000e */
[----:B------:R-:W-:Y:S05]  /*e670*/  WARPSYNC.COLLECTIVE R15, `(.L_x_13207) ;  /* 0x000000000f087348 */ /* 0x000fea0003c00000 */
[----:B------:R0:W1:Y:S02]  /*e680*/  SHFL.IDX P6, R14, R13, R12, R11 ;  /* 0x0000000c0d0e7389 */ /* 0x00006400000c000b */
[----:B01----:R-:W-:Y:S01]  /*e690*/  ENDCOLLECTIVE ;  /* 0x000000000000791b */ /* 0x003fe20003800000 */
.L_x_13207:
[----:B------:R-:W-:Y:S02]  /*e6a0*/  IMAD.MOV.U32 R13, RZ, RZ, R5 ;  /* 0x000000ffff0d7224 */ /* 0x000fe400078e0005 */
[----:B------:R-:W-:Y:S02]  /*e6b0*/  IMAD.MOV.U32 R12, RZ, RZ, 0x1 ;  /* 0x00000001ff0c7424 */ /* 0x000fe400078e00ff */
[----:B------:R-:W-:-:S07]  /*e6c0*/  IMAD.MOV.U32 R3, RZ, RZ, R14 ;  /* 0x000000ffff037224 */ /* 0x000fce00078e000e */
[----:B------:R-:W-:Y:S05]  /*e6d0*/  WARPSYNC.COLLECTIVE R15, `(.L_x_13208) ;  /* 0x000000000f087348 */ /* 0x000fea0003c00000 */
[----:B------:R0:W1:Y:S02]  /*e6e0*/  SHFL.IDX P6, R14, R13, R12, R11 ;  /* 0x0000000c0d0e7389 */ /* 0x00006400000c000b */
[----:B01----:R-:W-:Y:S01]  /*e6f0*/  ENDCOLLECTIVE ;  /* 0x000000000000791b */ /* 0x003fe20003800000 */
.L_x_13208:
        /* <DEDUP_REMOVED lines=10> */
[----:B------:R-:W-:Y:S02]  /*e7a0*/  ISETP.GE.AND P1, PT, R8, UR43, PT ;  /* 0x0000002b08007c0c */ /* 0x000fe4000bf26270 */
[----:B------:R-:W-:Y:S02]  /*e7b0*/  IADD3 R8, R0, 0x40, RZ ;  /* 0x0000004000087810 */ /* 0x000fe40007ffe0ff */
[----:B0-----:R-:W-:-:S09]  /*e7c0*/  MOV R2, R14 ;  /* 0x0000000e00027202 */ /* 0x001fd20000000f00 */
[----:B------:R-:W-:Y:S05]  /*e7d0*/  WARPSYNC.COLLECTIVE R15, `(.L_x_13209) ;  /* 0x000000000f087348 */ /* 0x000fea0003c00000 */
[----:B------:R0:W1:Y:S02]  /*e7e0*/  SHFL.IDX P6, R14, R13, R12, R11 ;  /* 0x0000000c0d0e7389 */ /* 0x00006400000c000b */
[----:B01----:R-:W-:Y:S01]  /*e7f0*/  ENDCOLLECTIVE ;  /* 0x000000000000791b */ /* 0x003fe20003800000 */
.L_x_13209:
[----:B------:R-:W-:Y:S02]  /*e800*/  IMAD.MOV.U32 R13, RZ, RZ, R5 ;  /* 0x000000ffff0d7224 */ /* 0x000fe400078e0005 */
[----:B------:R-:W-:Y:S02]  /*e810*/  IMAD.MOV.U32 R12, RZ, RZ, 0x2 ;  /* 0x00000002ff0c7424 */ /* 0x000fe400078e00ff */
[----:B------:R-:W-:-:S07]  /*e820*/  IMAD.MOV.U32 R3, RZ, RZ, R14 ;  /* 0x000000ffff037224 */ /* 0x000fce00078e000e */
[----:B------:R-:W-:Y:S05]  /*e830*/  WARPSYNC.COLLECTIVE R15, `(.L_x_13210) ;  /* 0x000000000f087348 */ /* 0x000fea0003c00000 */
[----:B------:R0:W1:Y:S02]  /*e840*/  SHFL.IDX P6, R14, R13, R12, R11 ;  /* 0x0000000c0d0e7389 */ /* 0x00006400000c000b */
[----:B01----:R-:W-:Y:S01]  /*e850*/  ENDCOLLECTIVE ;  /* 0x000000000000791b */ /* 0x003fe20003800000 */
.L_x_13210:
        /* <DEDUP_REMOVED lines=9> */
[----:B------:R0:W-:Y:S01]  /*e8f0*/  @!P1 LDGSTS.E.BYPASS.LTC128B.128 [R10+0xb800], desc[UR40][R2.64], !P5 ;  /* 0x0b800000020a9fae */ /* 0x0001e2000e901d68 */
[----:B------:R-:W-:Y:S01]  /*e900*/  ISETP.GE.AND P1, PT, R8, UR43, PT ;  /* 0x0000002b08007c0c */ /* 0x000fe2000bf26270 */
[----:B0-----:R-:W-:-:S12]  /*e910*/  IMAD.MOV.U32 R2, RZ, RZ, R14 ;  /* 0x000000ffff027224 */ /* 0x001fd800078e000e */
[----:B------:R-:W-:Y:S05]  /*e920*/  WARPSYNC.COLLECTIVE R15, `(.L_x_13211) ;  /* 0x000000000f087348 */ /* 0x000fea0003c00000 */
[----:B------:R0:W1:Y:S02]  /*e930*/  SHFL.IDX P6, R14, R13, R12, R11 ;  /* 0x0000000c0d0e7389 */ /* 0x00006400000c000b */
[----:B01----:R-:W-:Y:S01]  /*e940*/  ENDCOLLECTIVE ;  /* 0x000000000000791b */ /* 0x003fe20003800000 */
.L_x_13211:
[----:B------:R-:W-:Y:S01]  /*e950*/  IMAD.MOV.U32 R13, RZ, RZ, R5 ;  /* 0x000000ffff0d7224 */ /* 0x000fe200078e0005 */
[----:B------:R-:W-:Y:S01]  /*e960*/  MOV R12, 0x3 ;  /* 0x00000003000c7802 */ /* 0x000fe20000000f00 */
[----:B------:R-:W-:-:S07]  /*e970*/  IMAD.MOV.U32 R3, RZ, RZ, R14 ;  /* 0x000000ffff037224 */ /* 0x000fce00078e000e */
[----:B------:R-:W-:Y:S05]  /*e980*/  WARPSYNC.COLLECTIVE R15, `(.L_x_13212) ;  /* 0x000000000f087348 */ /* 0x000fea0003c00000 */
[----:B------:R0:W1:Y:S02]  /*e990*/  SHFL.IDX P6, R14, R13, R12, R11 ;  /* 0x0000000c0d0e7389 */ /* 0x00006400000c000b */
[----:B01----:R-:W-:Y:S01]  /*e9a0*/  ENDCOLLECTIVE ;  /* 0x000000000000791b */ /* 0x003fe20003800000 */
.L_x_13212:
[----:B------:R-:W-:-:S05]  /*e9b0*/  @!P1 IADD3 R3, P0, R18, R3, RZ ;  /* 0x0000000312039210 */ /* 0x000fca0007f1e0ff */
[----:B------:R-:W-:-:S05]  /*e9c0*/  @!P1 IMAD.X R2, RZ, RZ, R2, P0 ;  /* 0x000000ffff029224 */ /* 0x000fca00000e0602 */
[-C--:B------:R-:W-:Y:S01]  /*e9d0*/  @!P1 LOP3.LUT R3, R3, R2.reuse, RZ, 0x3c, !PT ;  /* 0x0000000203039212 */ /* 0x080fe200078e3cff */
[----:B------:R-:W-:Y:S02]  /*e9e0*/  IMAD.MOV.U32 R13, RZ, RZ, R4 ;  /* 0x000000ffff0d7224 */ /* 0x000fe400078e0004 */
[----:B------:R-:W-:Y:S01]  /*e9f0*/  VIADD R4, R0, 0x80 ;  /* 0x0000008000047836 */ /* 0x000fe20000000000 */
[----:B------:R-:W-:-:S04]  /*ea00*/  @!P1 LOP3.LUT R2, R3, R2, RZ, 0x3c, !PT ;  /* 0x0000000203029212 */ /* 0x000fc800078e3cff */
[----:B------:R-:W-:Y:S01]  /*ea10*/  @!P1 LOP3.LUT R3, R3, R2, RZ, 0x3c, !PT ;  /* 0x0000000203039212 */ /* 0x000fe200078e3cff */
[----:B------:R-:W-:-:S07]  /*ea20*/  IMAD.MOV.U32 R5, RZ, RZ, R14 ;  /* 0x000000ffff057224 */ /* 0x000fce00078e000e */
[----:B------:R-:W-:Y:S05]  /*ea30*/  WARPSYNC.COLLECTIVE R15, `(.L_x_13213) ;  /* 0x000000000f087348 */ /* 0x000fea0003c00000 */
[----:B------:R0:W1:Y:S02]  /*ea40*/  SHFL.IDX P6, R14, R13, R12, R11 ;  /* 0x0000000c0d0e7389 */ /* 0x00006400000c000b */
[----:B01----:R-:W-:Y:S01]  /*ea50*/  ENDCOLLECTIVE ;  /* 0x000000000000791b */ /* 0x003fe20003800000 */
.L_x_13213:
[----:B------:R-:W-:Y:S01]  /*ea60*/  @!PT LDS RZ, [RZ] ;  /* 0x00000000fffff984 */ /* 0x000fe20000000800 */
[----:B------:R-:W-:Y:S01]  /*ea70*/  @!PT LDS RZ, [RZ] ;  /* 0x00000000fffff984 */ /* 0x000fe20000000800 */
[----:B------:R-:W-:Y:S01]  /*ea80*/  @!PT LDS RZ, [RZ] ;  /* 0x00000000fffff984 */ /* 0x000fe20000000800 */
[----:B------:R0:W-:Y:S01]  /*ea90*/  @!P1 LDGSTS.E.BYPASS.LTC128B.128 [R10+0xc000], desc[UR40][R2.64], !P5 ;  /* 0x0c000000020a9fae */ /* 0x0001e2000e901d68 */
[----:B------:R-:W-:Y:S02]  /*eaa0*/  IMAD.MOV.U32 R13, RZ, RZ, R7 ;  /* 0x000000ffff0d7224 */ /* 0x000fe400078e0007 */
[----:B0-----:R-:W-:Y:S02]  /*eab0*/  VIADD R2, R0, 0x60 ;  /* 0x0000006000027836 */ /* 0x001fe40000000000 */
[----:B------:R-:W-:-:S03]  /*eac0*/  IMAD.MOV.U32 R12, RZ, RZ, RZ ;  /* 0x000000ffff0c7224 */ /* 0x000fc600078e00ff */
[----:B------:R-:W-:-:S13]  /*ead0*/  ISETP.GE.AND P1, PT, R2, UR43, PT ;  /* 0x0000002b02007c0c */ /* 0x000fda000bf26270 */
[----:B------:R-:W-:-:S13]  /*eae0*/  @!P1 IADD3 R2, P0, R18, R14, RZ ;  /* 0x0000000e12029210 */ /* 0x000fda0007f1e0ff */
[----:B------:R-:W-:Y:S05]  /*eaf0*/  WARPSYNC.COLLECTIVE R15, `(.L_x_13214) ;  /* 0x000000000f087348 */ /* 0x000fea0003c00000 */
[----:B------:R0:W1:Y:S02]  /*eb00*/  SHFL.IDX P6, R14, R13, R12, R11 ;  /* 0x0000000c0d0e7389 */ /* 0x00006400000c000b */
[----:B01----:R-:W-:Y:S01]  /*eb10*/  ENDCOLLECTIVE ;  /* 0x000000000000791b */ /* 0x003fe20003800000 */
.L_x_13214:
[----:B------:R-:W-:-:S05]  /*eb20*/  @!P1 IADD3.X R3, RZ, R5, RZ, P0, !PT ;  /* 0x00000005ff039210 */ /* 0x000fca00007fe4ff */
[----:B------:R-:W-:Y:S01]  /*eb30*/  @!PT LDS RZ, [RZ] ;  /* 0x00000000fffff984 */ /* 0x000fe20000000800 */
[----:B------:R-:W-:Y:S01]  /*eb40*/  @!PT LDS RZ, [RZ] ;  /* 0x00000000fffff984 */ /* 0x000fe20000000800 */
[----:B------:R-:W-:Y:S01]  /*eb50*/  @!PT LDS RZ, [RZ] ;  /* 0x00000000fffff984 */ /* 0x000fe20000000800 */
[----:B------:R0:W-:Y:S01]  /*eb60*/  @!P1 LDGSTS.E.BYPASS.LTC128B.128 [R10+0xc800], desc[UR40][R2.64], !P5 ;  /* 0x0c800000020a9fae */ /* 0x0001e2000e901d68 */
[----:B------:R-:W-:Y:S01]  /*eb70*/  ISETP.GE.AND P1, PT, R4, UR43, PT ;  /* 0x0000002b04007c0c */ /* 0x000fe2000bf26270 */
[----:B------:R-:W-:Y:S01]  /*eb80*/  IMAD.MOV.U32 R13, RZ, RZ, R6 ;  /* 0x000000ffff0d7224 */ /* 0x000fe200078e0006 */
[----:B0-----:R-:W-:-:S11]  /*eb90*/  MOV R2, R14 ;  /* 0x0000000e00027202 */ /* 0x001fd60000000f00 */
[----:B------:R-:W-:Y:S05]  /*eba0*/  WARPSYNC.COLLECTIVE R15, `(.L_x_13215) ;  /* 0x000000000f087348 */ /* 0x000fea0003c00000 */
[----:B------:R0:W1:Y:S02]  /*ebb0*/  SHFL.IDX P6, R14, R13, R12, R11 ;  /* 0x0000000c0d0e7389 */ /* 0x00006400000c000b */
[----:B01----:R-:W-:Y:S01]  /*ebc0*/  ENDCOLLECTIVE ;  /* 0x000000000000791b */ /* 0x003fe20003800000 */
.L_x_13215:
        /* <DEDUP_REMOVED lines=8> */
.L_x_13216:
        /* <DEDUP_REMOVED lines=9> */
.L_x_13217:
[----:B------:R-:W-:Y:S05]  /*ece0*/  BRA `(.L_x_13218) ;  /* 0xffffffc800047947 */ /* 0x000fea000383ffff */
.L_x_13133:
[----:B0-----:R0:W1:Y:S02]  /*ecf0*/  SYNCS.PHASECHK.TRANS64.TRYWAIT P0, [R28+URZ+0x13220], R3 ;  /* 0x013220031c0075a7 */ /* 0x001064000800017f */
[----:B-1----:R-:W-:Y:S05]  /*ed00*/  @!P0 NANOSLEEP.SYNCS 0x989680 ;  /* 0x009896800000895d */ /* 0x002fea0003900000 */
[----:B------:R-:W1:Y:S02]  /*ed10*/  @!P0 SYNCS.PHASECHK.TRANS64 P0, [R28+URZ+0x13220], R3 ;  /* 0x013220031c0085a7 */ /* 0x000e64000800007f */
[----:B-1----:R-:W-:Y:S05]  /*ed20*/  @!P0 BRA `(.L_x_13133) ;  /* 0xfffffffc00f08947 */ /* 0x002fea000383ffff */
[----:B------:R-:W-:Y:S05]  /*ed30*/  BRA `(.L_x_13219) ;  /* 0xffffffc800387947 */ /* 0x000fea000383ffff */
.L_x_13137:
[----:B0-----:R0:W1:Y:S02]  /*ed40*/  SYNCS.PHASECHK.TRANS64.TRYWAIT P0, [R0+URZ+0x13280], R28 ;  /* 0x0132801c000075a7 */ /* 0x001064000800017f */
[----:B-1----:R-:W-:Y:S05]  /*ed50*/  @!P0 NANOSLEEP.SYNCS 0x989680 ;  /* 0x009896800000895d */ /* 0x002fea0003900000 */
[----:B------:R-:W1:Y:S02]  /*ed60*/  @!P0 SYNCS.PHASECHK.TRANS64 P0, [R0+URZ+0x13280], R28 ;  /* 0x0132801c000085a7 */ /* 0x000e64000800007f */
[----:B-1----:R-:W-:Y:S05]  /*ed70*/  @!P0 BRA `(.L_x_13137) ;  /* 0xfffffffc00f08947 */ /* 0x002fea000383ffff */
[----:B------:R-:W-:Y:S05]  /*ed80*/  BRA `(.L_x_13220) ;  /* 0xffffffcc00707947 */ /* 0x000fea000383ffff */
.L_x_13138:
        /* <DEDUP_REMOVED lines=8> */
.L_x_13222:
[----:B------:R-:W-:Y:S05]  /*ee10*/  BSYNC B0 ;  /* 0x0000000000007941 */ /* 0x000fea0003800000 */
.L_x_13221:
[----:B------:R-:W0:Y:S01]  /*ee20*/  S2R R2, SR_TID.X ;  /* 0x0000000000027919 */ /* 0x000e220000002100 */
[----:B------:R-:W-:Y:S01]  /*ee30*/  IMAD.MOV.U32 R13, RZ, RZ, R9 ;  /* 0x000000ffff0d7224 */ /* 0x000fe200078e0009 */
[----:B------:R-:W-:Y:S01]  /*ee40*/  MOV R15, 0xffffffff ;  /* 0xffffffff000f7802 */ /* 0x000fe20000000f00 */
[----:B------:R-:W-:Y:S01]  /*ee50*/  IMAD.MOV.U32 R12, RZ, RZ, RZ ;  /* 0x000000ffff0c7224 */ /* 0x000fe200078e00ff */
[----:B------:R-:W-:Y:S01]  /*ee60*/  MOV R3, R14 ;  /* 0x0000000e00037202 */ /* 0x000fe20000000f00 */
[----:B------:R-:W-:Y:S01]  /*ee70*/  IMAD.MOV.U32 R11, RZ, RZ, 0x1c1f ;  /* 0x00001c1fff0b7424 */ /* 0x000fe200078e00ff */
[----:B------:R-:W-:-:S07]  /*ee80*/  IADD3 R6, R6, UR42, RZ ;  /* 0x0000002a06067c10 */ /* 0x000fce000fffe0ff */
[----:B0-----:R-:W-:Y:S05]  /*ee90*/  WARPSYNC.COLLECTIVE R15, `(.L_x_13223) ;  /* 0x000000000f087348 */ /* 0x001fea0003c00000 */
[----:B------:R1:W2:Y:S02]  /*eea0*/  SHFL.IDX P6, R14, R13, R12, R11 ;  /* 0x0000000c0d0e7389 */ /* 0x0002a400000c000b */
[----:B012---:R-:W-:Y:S01]  /*eeb0*/  ENDCOLLECTIVE ;  /* 0x000000000000791b */ /* 0x007fe20003800000 */
.L_x_13223:
        /* <DEDUP_REMOVED lines=11> */
.L_x_13224:
[----:B------:R-:W-:Y:S01]  /*ef70*/  @!PT LDS RZ, [RZ] ;  /* 0x00000000fffff984 */ /* 0x000fe20000000800 */
[----:B------:R-:W-:Y:S01]  /*ef80*/  @!PT LDS RZ, [RZ] ;  /* 0x00000000fffff984 */ /* 0x000fe20000000800 */
[----:B------:R-:W-:Y:S01]  /*ef90*/  @!PT LDS RZ, [RZ] ;  /* 0x00000000fffff984 */ /* 0x000fe20000000800 */
[----:B------:R0:W-:Y:S01]  /*efa0*/  LDGSTS.E.BYPASS.LTC128B.128 [R6+0x6000], desc[UR40][R2.64], !P2 ;  /* 0x0600000002067fae */ /* 0x0001e2000d101d68 */
[----:B------:R-:W-:Y:S01]  /*efb0*/  IMAD.MOV.U32 R13, RZ, RZ, R9 ;  /* 0x000000ffff0d7224 */ /* 0x000fe200078e0009 */
[----:B0-----:R-:W0:Y:S01]  /*efc0*/  S2R R2, SR_TID.X ;  /* 0x0000000000027919 */ /* 0x001e220000002100 */
[----:B------:R-:W-:-:S07]  /*efd0*/  MOV R3, R14 ;  /* 0x0000000e00037202 */ /* 0x000fce0000000f00 */
[----:B0-----:R-:W-:Y:S05]  /*efe0*/  WARPSYNC.COLLECTIVE R15, `(.L_x_13225) ;  /* 0x000000000f087348 */ /* 0x001fea0003c00000 */
[----:B------:R1:W2:Y:S02]  /*eff0*/  SHFL.IDX P6, R14, R13, R12, R11 ;  /* 0x0000000c0d0e7389 */ /* 0x0002a400000c000b */
[----:B012---:R-:W-:Y:S01]  /*f000*/  ENDCOLLECTIVE ;  /* 0x000000000000791b */ /* 0x007fe20003800000 */
.L_x_13225:
[----:B------:R-:W-:Y:S02]  /*f010*/  IMAD.MOV.U32 R13, RZ, RZ, R10 ;  /* 0x000000ffff0d7224 */ /* 0x000fe400078e000a */
[----:B------:R-:W-:Y:S02]  /*f020*/  IMAD.MOV.U32 R12, RZ, RZ, 0x2 ;  /* 0x00000002ff0c7424 */ /* 0x000fe400078e00ff */
[----:B------:R-:W-:Y:S02]  /*f030*/  IMAD.SHL.U32 R15, R2, 0x10, RZ ;  /* 0x00000010020f7824 */ /* 0x000fe400078e00ff */
[----:B------:R-:W-:-:S03]  /*f040*/  IMAD.MOV.U32 R2, RZ, RZ, R14 ;  /* 0x000000ffff027224 */ /* 0x000fc600078e000e */
[----:B------:R-:W-:-:S04]  /*f050*/  LOP3.LUT R15, R15, 0x30, RZ, 0xc0, !PT ;  /* 0x000000300f0f7812 */ /* 0x000fc800078ec0ff */
[----:B------:R-:W-:Y:S01]  /*f060*/  IADD3 R2, P0, R15, R2, RZ ;  /* 0x000000020f027210 */ /* 0x000fe20007f1e0ff */
[----:B------:R-:W-:-:S03]  /*f070*/  IMAD.MOV.U32 R15, RZ, RZ, -0x1 ;  /* 0xffffffffff0f7424 */ /* 0x000fc600078e00ff */
[----:B------:R-:W-:-:S09]  /*f080*/  IADD3.X R3, RZ, R3, RZ, P0, !PT ;  /* 0x00000003ff037210 */ /* 0x000fd200007fe4ff */
[----:B------:R-:W-:Y:S05]  /*f090*/  WARPSYNC.COLLECTIVE R15, `(.L_x_13226) ;  /* 0x000000000f087348 */ /* 0x000fea0003c00000 */
[----:B------:R0:W1:Y:S02]  /*f0a0*/  SHFL.IDX P6, R14, R13, R12, R11 ;  /* 0x0000000c0d0e7389 */ /* 0x00006400000c000b */
[----:B01----:R-:W-:Y:S01]  /*f0b0*/  ENDCOLLECTIVE ;  /* 0x000000000000791b */ /* 0x003fe20003800000 */
.L_x_13226:
        /* <DEDUP_REMOVED lines=10> */
.L_x_13227:
        /* <DEDUP_REMOVED lines=11> */
.L_x_13228:
        /* <DEDUP_REMOVED lines=10> */
.L_x_13229:
[----:B------:R-:W-:Y:S02]  /*f2b0*/  IMAD.MOV.U32 R13, RZ, RZ, R18 ;  /* 0x000000ffff0d7224 */ /* 0x000fe400078e0012 */
[----:B------:R-:W-:Y:S02]  /*f2c0*/  IMAD.MOV.U32 R12, RZ, RZ, RZ ;  /* 0x000000ffff0c7224 */ /* 0x000fe400078e00ff */
[----:B------:R-:W-:Y:S02]  /*f2d0*/  IMAD.SHL.U32 R3, R3, 0x10, RZ ;  /* 0x0000001003037824 */ /* 0x000fe400078e00ff */
[----:B------:R-:W-:-:S07]  /*f2e0*/  IMAD.MOV.U32 R2, RZ, RZ, R14 ;  /* 0x000000ffff027224 */ /* 0x000fce00078e000e */
[----:B------:R-:W-:Y:S05]  /*f2f0*/  WARPSYNC.COLLECTIVE R15, `(.L_x_13230) ;  /* 0x000000000f087348 */ /* 0x000fea0003c00000 */
[----:B------:R0:W1:Y:S02]  /*f300*/  SHFL.IDX P6, R14, R13, R12, R11 ;  /* 0x0000000c0d0e7389 */ /* 0x00006400000c000b */
[----:B01----:R-:W-:Y:S01]  /*f310*/  ENDCOLLECTIVE ;  /* 0x000000000000791b */ /* 0x003fe20003800000 */
.L_x_13230:
[----:B------:R-:W-:-:S04]  /*f320*/  LOP3.LUT R3, R3, 0x30, RZ, 0xc0, !PT ;  /* 0x0000003003037812 */ /* 0x000fc800078ec0ff */
[----:B------:R-:W-:-:S04]  /*f330*/  IADD3 R2, P0, R3, R2, RZ ;  /* 0x0000000203027210 */ /* 0x000fc80007f1e0ff */
[----:B------:R-:W-:Y:S02]  /*f340*/  IADD3.X R3, RZ, R10, RZ, P0, !PT ;  /* 0x0000000aff037210 */ /* 0x000fe400007fe4ff */
[----:B------:R-:W-:-:S03]  /*f350*/  MOV R13, R19 ;  /* 0x00000013000d7202 */ /* 0x000fc60000000f00 */
        /* <DEDUP_REMOVED lines=8> */
.L_x_13231:
[----:B------:R-:W-:Y:S01]  /*f3e0*/  IMAD.MOV.U32 R2, RZ, RZ, R14 ;  /* 0x000000ffff027224 */ /* 0x000fe200078e000e */
[----:B------:R-:W-:Y:S06]  /*f3f0*/  BRA `(.L_x_13232) ;  /* 0xffffffc800d47947 */ /* 0x000fec000383ffff */
.L_x_13143:
[----:B---3--:R3:W4:Y:S02]  /*f400*/  SYNCS.PHASECHK.TRANS64.TRYWAIT P0, [R0+URZ+0x13240], R28 ;  /* 0x0132401c000075a7 */ /* 0x008724000800017f */
[----:B----4-:R-:W-:Y:S05]  /*f410*/  @!P0 NANOSLEEP.SYNCS 0x989680 ;  /* 0x009896800000895d */ /* 0x010fea0003900000 */
[----:B------:R-:W4:Y:S02]  /*f420*/  @!P0 SYNCS.PHASECHK.TRANS64 P0, [R0+URZ+0x13240], R28 ;  /* 0x0132401c000085a7 */ /* 0x000f24000800007f */
[----:B----4-:R-:W-:Y:S05]  /*f430*/  @!P0 BRA `(.L_x_13143) ;  /* 0xfffffffc00f08947 */ /* 0x010fea000383ffff */
[----:B------:R-:W-:Y:S05]  /*f440*/  BRA `(.L_x_13233) ;  /* 0xffffffcc00307947 */ /* 0x000fea000383ffff */
.L_x_13144:
        /* <DEDUP_REMOVED lines=8> */
.L_x_13235:
[----:B------:R-:W-:Y:S05]  /*f4d0*/  BSYNC B0 ;  /* 0x0000000000007941 */ /* 0x000fea0003800000 */
.L_x_13234:
        /* <DEDUP_REMOVED lines=8> */
.L_x_13236:
[----:B------:R-:W-:Y:S02]  /*f560*/  IMAD.MOV.U32 R13, RZ, RZ, R5 ;  /* 0x000000ffff0d7224 */ /* 0x000fe400078e0005 */
[----:B------:R-:W-:Y:S02]  /*f570*/  IMAD.MOV.U32 R12, RZ, RZ, 0x1 ;  /* 0x00000001ff0c7424 */ /* 0x000fe400078e00ff */
[----:B------:R-:W-:-:S07]  /*f580*/  IMAD.MOV.U32 R2, RZ, RZ, R14 ;  /* 0x000000ffff027224 */ /* 0x000fce00078e000e */
[----:B------:R-:W-:Y:S05]  /*f590*/  WARPSYNC.COLLECTIVE R15, `(.L_x_13237) ;  /* 0x000000000f087348 */ /* 0x000fea0003c00000 */
[----:B------:R0:W1:Y:S02]  /*f5a0*/  SHFL.IDX P6, R14, R13, R12, R11 ;  /* 0x0000000c0d0e7389 */ /* 0x00006400000c000b */
[----:B01----:R-:W-:Y:S01]  /*f5b0*/  ENDCOLLECTIVE ;  /* 0x000000000000791b */ /* 0x003fe20003800000 */
.L_x_13237:
        /* <DEDUP_REMOVED lines=11> */
.L_x_13238:
[----:B------:R-:W-:Y:S01]  /*f670*/  IMAD.MOV.U32 R13, RZ, RZ, R5 ;  /* 0x000000ffff0d7224 */ /* 0x000fe200078e0005 */
[----:B------:R-:W-:Y:S01]  /*f680*/  MOV R12, 0x2 ;  /* 0x00000002000c7802 */ /* 0x000fe20000000f00 */
[----:B------:R-:W-:-:S07]  /*f690*/  IMAD.MOV.U32 R2, RZ, RZ, R14 ;  /* 0x000000ffff027224 */ /* 0x000fce00078e000e */
[----:B------:R-:W-:Y:S05]  /*f6a0*/  WARPSYNC.COLLECTIVE R15, `(.L_x_13239) ;  /* 0x000000000f087348 */ /* 0x000fea0003c00000 */
[----:B------:R0:W1:Y:S02]  /*f6b0*/  SHFL.IDX P6, R14, R13, R12, R11 ;  /* 0x0000000c0d0e7389 */ /* 0x00006400000c000b */
[----:B01----:R-:W-:Y:S01]  /*f6c0*/  ENDCOLLECTIVE ;  /* 0x000000000000791b */ /* 0x003fe20003800000 */
.L_x_13239:
        /* <DEDUP_REMOVED lines=11> */
.L_x_13240:
[----:B------:R-:W-:Y:S02]  /*f780*/  IMAD.MOV.U32 R13, RZ, RZ, R5 ;  /* 0x000000ffff0d7224 */ /* 0x000fe400078e0005 */
[----:B------:R-:W-:Y:S02]  /*f790*/  IMAD.MOV.U32 R12, RZ, RZ, 0x3 ;  /* 0x00000003ff0c7424 */ /* 0x000fe400078e00ff */
[----:B------:R-:W-:-:S07]  /*f7a0*/  IMAD.MOV.U32 R2, RZ, RZ, R14 ;  /* 0x000000ffff027224 */ /* 0x000fce00078e000e */
[----:B------:R-:W-:Y:S05]  /*f7b0*/  WARPSYNC.COLLECTIVE R15, `(.L_x_13241) ;  /* 0x000000000f087348 */ /* 0x000fea0003c00000 */
[----:B------:R0:W1:Y:S02]  /*f7c0*/  SHFL.IDX P6, R14, R13, R12, R11 ;  /* 0x0000000c0d0e7389 */ /* 0x00006400000c000b */
[----:B01----:R-:W-:Y:S01]  /*f7d0*/  ENDCOLLECTIVE ;  /* 0x000000000000791b */ /* 0x003fe20003800000 */
.L_x_13241:
[----:B------:R-:W-:-:S04]  /*f7e0*/  IADD3 R2, P0, R10, R2, RZ ;  /* 0x000000020a027210 */ /* 0x000fc80007f1e0ff */
[----:B------:R-:W-:-:S05]  /*f7f0*/  IADD3.X R3, RZ, R3, RZ, P0, !PT ;  /* 0x00000003ff037210 */ /* 0x000fca00007fe4ff */
        /* <DEDUP_REMOVED lines=9> */
.L_x_13242:
[----:B------:R-:W-:Y:S01]  /*f890*/  IMAD.MOV.U32 R13, RZ, RZ, R8 ;  /* 0x000000ffff0d7224 */ /* 0x000fe200078e0008 */
[----:B------:R-:W-:Y:S01]  /*f8a0*/  MOV R12, RZ ;  /* 0x000000ff000c7202 */ /* 0x000fe20000000f00 */
[----:B------:R-:W-:-:S07]  /*f8b0*/  IMAD.MOV.U32 R2, RZ, RZ, R14 ;  /* 0x000000ffff027224 */ /* 0x000fce00078e000e */
[----:B------:R-:W-:Y:S05]  /*f8c0*/  WARPSYNC.COLLECTIVE R15, `(.L_x_13243) ;  /* 0x000000000f087348 */ /* 0x000fea0003c00000 */
[----:B------:R0:W1:Y:S02]  /*f8d0*/  SHFL.IDX P6, R14, R13, R12, R11 ;  /* 0x0000000c0d0e7389 */ /* 0x00006400000c000b */
[----:B01----:R-:W-:Y:S01]  /*f8e0*/  ENDCOLLECTIVE ;  /* 0x000000000000791b */ /* 0x003fe20003800000 */
.L_x_13243:
        /* <DEDUP_REMOVED lines=11> */
.L_x_13244:
[----:B------:R-:W-:Y:S05]  /*f9a0*/  BRA `(.L_x_13245) ;  /* 0xffffffc800c87947 */ /* 0x000fea000383ffff */
.L_x_13149:
[----:B0-----:R0:W2:Y:S02]  /*f9b0*/  SYNCS.PHASECHK.TRANS64.TRYWAIT P2, [R0+URZ+0x13270], R3 ;  /* 0x01327003000075a7 */ /* 0x0010a4000804017f */
[----:B--2---:R-:W-:Y:S05]  /*f9c0*/  @!P2 NANOSLEEP.SYNCS 0x989680 ;  /* 0x009896800000a95d */ /* 0x004fea0003900000 */
[----:B------:R-:W2:Y:S02]  /*f9d0*/  @!P2 SYNCS.PHASECHK.TRANS64 P2, [R0+URZ+0x13270], R3 ;  /* 0x013270030000a5a7 */ /* 0x000ea4000804007f */
[----:B--2---:R-:W-:Y:S05]  /*f9e0*/  @!P2 BRA `(.L_x_13149) ;  /* 0xfffffffc00f0a947 */ /* 0x004fea000383ffff */
[----:B------:R-:W-:Y:S05]  /*f9f0*/  BRA `(.L_x_13246) ;  /* 0xffffffcc002c7947 */ /* 0x000fea000383ffff */
.L_x_13151:
[----:B0-----:R0:W2:Y:S02]  /*fa00*/  SYNCS.PHASECHK.TRANS64.TRYWAIT P2, [R0+URZ+0x13260], R3 ;  /* 0x01326003000075a7 */ /* 0x0010a4000804017f */
[----:B--2---:R-:W-:Y:S05]  /*fa10*/  @!P2 NANOSLEEP.SYNCS 0x989680 ;  /* 0x009896800000a95d */ /* 0x004fea0003900000 */
[----:B------:R-:W2:Y:S02]  /*fa20*/  @!P2 SYNCS.PHASECHK.TRANS64 P2, [R0+URZ+0x13260], R3 ;  /* 0x013260030000a5a7 */ /* 0x000ea4000804007f */
[----:B--2---:R-:W-:Y:S05]  /*fa30*/  @!P2 BRA `(.L_x_13151) ;  /* 0xfffffffc00f0a947 */ /* 0x004fea000383ffff */
[----:B------:R-:W-:Y:S05]  /*fa40*/  BRA `(.L_x_13247) ;  /* 0xffffffcc003c7947 */ /* 0x000fea000383ffff */
.L_x_13157:
[----:B0-----:R0:W2:Y:S02]  /*fa50*/  SYNCS.PHASECHK.TRANS64.TRYWAIT P1, [R2+URZ+0x13270], R3 ;  /* 0x01327003020075a7 */ /* 0x0010a4000802017f */
[----:B--2---:R-:W-:Y:S05]  /*fa60*/  @!P1 NANOSLEEP.SYNCS 0x989680 ;  /* 0x009896800000995d */ /* 0x004fea0003900000 */
[----:B------:R-:W2:Y:S02]  /*fa70*/  @!P1 SYNCS.PHASECHK.TRANS64 P1, [R2+URZ+0x13270], R3 ;  /* 0x01327003020095a7 */ /* 0x000ea4000802007f */
[----:B--2---:R-:W-:Y:S05]  /*fa80*/  @!P1 BRA `(.L_x_13157) ;  /* 0xfffffffc00f09947 */ /* 0x004fea000383ffff */
[----:B------:R-:W-:Y:S05]  /*fa90*/  BRA `(.L_x_13248) ;  /* 0xffffffd000707947 */ /* 0x000fea000383ffff */
.L_x_13159:
[----:B0-----:R0:W2:Y:S02]  /*faa0*/  SYNCS.PHASECHK.TRANS64.TRYWAIT P1, [R2+URZ+0x13260], R3 ;  /* 0x01326003020075a7 */ /* 0x0010a4000802017f */
[----:B--2---:R-:W-:Y:S05]  /*fab0*/  @!P1 NANOSLEEP.SYNCS 0x989680 ;  /* 0x009896800000995d */ /* 0x004fea0003900000 */
[----:B------:R-:W2:Y:S02]  /*fac0*/  @!P1 SYNCS.PHASECHK.TRANS64 P1, [R2+URZ+0x13260], R3 ;  /* 0x01326003020095a7 */ /* 0x000ea4000802007f */
[----:B--2---:R-:W-:Y:S05]  /*fad0*/  @!P1 BRA `(.L_x_13159) ;  /* 0xfffffffc00f09947 */ /* 0x004fea000383ffff */
[----:B------:R-:W-:Y:S05]  /*fae0*/  BRA `(.L_x_13249) ;  /* 0xffffffd000847947 */ /* 0x000fea000383ffff */
.L_x_13163:
[----:B0-----:R0:W2:Y:S02]  /*faf0*/  SYNCS.PHASECHK.TRANS64.TRYWAIT P0, [R4+URZ+0x13220], R0 ;  /* 0x01322000040075a7 */ /* 0x0010a4000800017f */
[----:B--2---:R-:W-:Y:S05]  /*fb00*/  @!P0 NANOSLEEP.SYNCS 0x989680 ;  /* 0x009896800000895d */ /* 0x004fea0003900000 */
[----:B------:R-:W2:Y:S02]  /*fb10*/  @!P0 SYNCS.PHASECHK.TRANS64 P0, [R4+URZ+0x13220], R0 ;  /* 0x01322000040085a7 */ /* 0x000ea4000800007f */
[----:B--2---:R-:W-:Y:S05]  /*fb20*/  @!P0 BRA `(.L_x_13163) ;  /* 0xfffffffc00f08947 */ /* 0x004fea000383ffff */
[----:B------:R-:W-:Y:S05]  /*fb30*/  BRA `(.L_x_13250) ;  /* 0xffffffd400d07947 */ /* 0x000fea000383ffff */
.L_x_13167:
[----:B0-----:R0:W2:Y:S02]  /*fb40*/  SYNCS.PHASECHK.TRANS64.TRYWAIT P1, [R3+URZ+0x13240], R2 ;  /* 0x01324002030075a7 */ /* 0x0010a4000802017f */
[----:B--2---:R-:W-:Y:S05]  /*fb50*/  @!P1 NANOSLEEP.SYNCS 0x989680 ;  /* 0x009896800000995d */ /* 0x004fea0003900000 */
[----:B------:R-:W2:Y:S02]  /*fb60*/  @!P1 SYNCS.PHASECHK.TRANS64 P1, [R3+URZ+0x13240], R2 ;  /* 0x01324002030095a7 */ /* 0x000ea4000802007f */
[----:B--2---:R-:W-:Y:S05]  /*fb70*/  @!P1 BRA `(.L_x_13167) ;  /* 0xfffffffc00f09947 */ /* 0x004fea000383ffff */
[----:B------:R-:W-:Y:S05]  /*fb80*/  BRA `(.L_x_13251) ;  /* 0xffffffd800147947 */ /* 0x000fea000383ffff */
.L_x_13169:
[----:B--2---:R2:W3:Y:S02]  /*fb90*/  SYNCS.PHASECHK.TRANS64.TRYWAIT P1, [R29+URZ+0x13240], R0 ;  /* 0x013240001d0075a7 */ /* 0x0044e4000802017f */
[----:B---3--:R-:W-:Y:S05]  /*fba0*/  @!P1 NANOSLEEP.SYNCS 0x989680 ;  /* 0x009896800000995d */ /* 0x008fea0003900000 */
[----:B------:R-:W3:Y:S02]  /*fbb0*/  @!P1 SYNCS.PHASECHK.TRANS64 P1, [R29+URZ+0x13240], R0 ;  /* 0x013240001d0095a7 */ /* 0x000ee4000802007f */
[----:B---3--:R-:W-:Y:S05]  /*fbc0*/  @!P1 BRA `(.L_x_13169) ;  /* 0xfffffffc00f09947 */ /* 0x008fea000383ffff */
[----:B------:R-:W-:Y:S05]  /*fbd0*/  BRA `(.L_x_13252) ;  /* 0xffffffd800247947 */ /* 0x000fea000383ffff */
.L_x_13171:
[----:B---3--:R3:W4:Y:S02]  /*fbe0*/  SYNCS.PHASECHK.TRANS64.TRYWAIT P1, [R3+URZ+0x13260], R2 ;  /* 0x01326002030075a7 */ /* 0x008724000802017f */
[----:B----4-:R-:W-:Y:S05]  /*fbf0*/  @!P1 NANOSLEEP.SYNCS 0x989680 ;  /* 0x009896800000995d */ /* 0x010fea0003900000 */
[----:B------:R-:W4:Y:S02]  /*fc00*/  @!P1 SYNCS.PHASECHK.TRANS64 P1, [R3+URZ+0x13260], R2 ;  /* 0x01326002030095a7 */ /* 0x000f24000802007f */
[----:B----4-:R-:W-:Y:S05]  /*fc10*/  @!P1 BRA `(.L_x_13171) ;  /* 0xfffffffc00f09947 */ /* 0x010fea000383ffff */
[----:B------:R-:W-:Y:S05]  /*fc20*/  BRA `(.L_x_13253) ;  /* 0xffffffd800207947 */ /* 0x000fea000383ffff */
.L_x_13173:
[----:B----4-:R4:W0:Y:S02]  /*fc30*/  SYNCS.PHASECHK.TRANS64.TRYWAIT P1, [R29+URZ+0x13260], R0 ;  /* 0x013260001d0075a7 */ /* 0x010824000802017f */
[----:B0-----:R-:W-:Y:S05]  /*fc40*/  @!P1 NANOSLEEP.SYNCS 0x989680 ;  /* 0x009896800000995d */ /* 0x001fea0003900000 */
[----:B------:R-:W0:Y:S02]  /*fc50*/  @!P1 SYNCS.PHASECHK.TRANS64 P1, [R29+URZ+0x13260], R0 ;  /* 0x013260001d0095a7 */ /* 0x000e24000802007f */
[----:B0-----:R-:W-:Y:S05]  /*fc60*/  @!P1 BRA `(.L_x_13173) ;  /* 0xfffffffc00f09947 */ /* 0x001fea000383ffff */
[----:B------:R-:W-:Y:S05]  /*fc70*/  BRA `(.L_x_13254) ;  /* 0xffffffd8001c7947 */ /* 0x000fea000383ffff */
.L_x_13175:
[----:B------:R0:W0:Y:S02]  /*fc80*/  SYNCS.PHASECHK.TRANS64.TRYWAIT P1, [R3+URZ+0x13280], R2 ;  /* 0x01328002030075a7 */ /* 0x000024000802017f */
[----:B0-----:R-:W-:Y:S05]  /*fc90*/  @!P1 NANOSLEEP.SYNCS 0x989680 ;  /* 0x009896800000995d */ /* 0x001fea0003900000 */
[----:B------:R-:W0:Y:S02]  /*fca0*/  @!P1 SYNCS.PHASECHK.TRANS64 P1, [R3+URZ+0x13280], R2 ;  /* 0x01328002030095a7 */ /* 0x000e24000802007f */
[----:B0-----:R-:W-:Y:S05]  /*fcb0*/  @!P1 BRA `(.L_x_13175) ;  /* 0xfffffffc00f09947 */ /* 0x001fea000383ffff */
[----:B------:R-:W-:Y:S05]  /*fcc0*/  BRA `(.L_x_13255) ;  /* 0xffffffd800187947 */ /* 0x000fea000383ffff */
.L_x_13256:
        /* <DEDUP_REMOVED lines=11> */
.L_x_15861:


//--------------------- .text._ZN7cutlass13device_kernelIN5flash11enable_sm90INS1_16FlashAttnFwdSm90INS1_25CollectiveMainloopFwdSm90ILi2EN4cute5tupleIJNS5_1CILi1EEES8_S8_EEENS6_IJNS7_ILi192EEENS7_ILi160EEENS7_ILi64EEEEEELi64ENS_12float_e4m3_tEfNS_4arch4Sm90ELb0ELb0ELb1ELb1ELb1ELb0ELb0ELb1ELb1ELb1ELb0ELb0EEENS1_21CollectiveEpilogueFwdINS6_IJSA_SC_SB_EEES9_NS_10bfloat16_tESG_Li384ELb1ELb1ELb0ELb1EEENS1_36VarlenDynamicPersistentTileSchedulerILi192ELi160ELi384ELi128ELb0ELb1ELb1ELb0ELb1ELb1EEEEEEEEEvNT_6ParamsE --------------------------
	.section	.text._ZN7cutlass13device_kernelIN5flash11enable_sm90INS1_16FlashAttnFwdSm90INS1_25CollectiveMainloopFwdSm90ILi2EN4cute5tupleIJNS5_1CILi1EEES8_S8_EEENS6_IJNS7_ILi192EEENS7_ILi160EEENS7_ILi64EEEEEELi64ENS_12float_e4m3_tEfNS_4arch4Sm90ELb0ELb0ELb1ELb1ELb1ELb0ELb0ELb1ELb1ELb1ELb0ELb0EEENS1_21CollectiveEpilogueFwdINS6_IJSA_SC_SB_EEES9_NS_10bfloat16_tESG_Li384ELb1ELb1ELb0ELb1EEENS1_36VarlenDynamicPersistentTileSchedulerILi192ELi160ELi384ELi128ELb0ELb1ELb1ELb0ELb1ELb1EEEEEEEEEvNT_6ParamsE,"ax",@progbits
	.align	128
.text._ZN7cutlass13device_kernelIN5flash11enable_sm90INS1_16FlashAttnFwdSm90INS1_25CollectiveMainloopFwdSm90ILi2EN4cute5tupleIJNS5_1CILi1EEES8_S8_EEENS6_IJNS7_ILi192EEENS7_ILi160EEENS7_ILi64EEEEEELi64ENS_12float_e4m3_tEfNS_4arch4Sm90ELb0ELb0ELb1ELb1ELb1ELb0ELb0ELb1ELb1ELb1ELb0ELb0EEENS1_21CollectiveEpilogueFwdINS6_IJSA_SC_SB_EEES9_NS_10bfloat16_tESG_Li384ELb1ELb1ELb0ELb1EEENS1_36VarlenDynamicPersistentTileSchedulerILi192ELi160ELi384ELi128ELb0ELb1ELb1ELb0ELb1ELb1EEEEEEEEEvNT_6ParamsE:
        .type           _ZN7cutlass13device_kernelIN5flash11enable_sm90INS1_16FlashAttnFwdSm90INS1_25CollectiveMainloopFwdSm90ILi2EN4cute5tupleIJNS5_1CILi1EEES8_S8_EEENS6_IJNS7_ILi192EEENS7_ILi160EEENS7_ILi64EEEEEELi64ENS_12float_e4m3_tEfNS_4arch4Sm90ELb0ELb0ELb1ELb1ELb1ELb0ELb0ELb1ELb1ELb1ELb0ELb0EEENS1_21CollectiveEpilogueFwdINS6_IJSA_SC_SB_EEES9_NS_10bfloat16_tESG_Li384ELb1ELb1ELb0ELb1EEENS1_36VarlenDynamicPersistentTileSchedulerILi192ELi160ELi384ELi128ELb0ELb1ELb1ELb0ELb1ELb1EEEEEEEEEvNT_6ParamsE,@function
        .size           _ZN7cutlass13device_kernelIN5flash11enable_sm90INS1_16FlashAttnFwdSm90INS1_25CollectiveMainloopFwdSm90ILi2EN4cute5tupleIJNS5_1CILi1EEES8_S8_EEENS6_IJNS7_ILi192EEENS7_ILi160EEENS7_ILi64EEEEEELi64ENS_12float_e4m3_tEfNS_4arch4Sm90ELb0ELb0ELb1ELb1ELb1ELb0ELb0ELb1ELb1ELb1ELb0ELb0EEENS1_21CollectiveEpilogueFwdINS6_IJSA_SC_SB_EEES9_NS_10bfloat16_tESG_Li384ELb1ELb1ELb0ELb1EEENS1_36VarlenDynamicPersistentTileSchedulerILi192ELi160ELi384ELi128ELb0ELb1ELb1ELb0ELb1ELb1EEEEEEEEEvNT_6ParamsE,(.L_x_15862 - _ZN7cutlass13device_kernelIN5flash11enable_sm90INS1_16FlashAttnFwdSm90INS1_25CollectiveMainloopFwdSm90ILi2EN4cute5tupleIJNS5_1CILi1EEES8_S8_EEENS6_IJNS7_ILi192EEENS7_ILi160EEENS7_ILi64EEEEEELi64ENS_12float_e4m3_tEfNS_4arch4Sm90ELb0ELb0ELb1ELb1ELb1ELb0ELb0ELb1ELb1ELb1ELb0ELb0EEENS1_21CollectiveEpilogueFwdINS6_IJSA_SC_SB_EEES9_NS_10bfloat16_tESG_Li384ELb1ELb1ELb0ELb1EEENS1_36VarlenDynamicPersistentTileSchedulerILi192ELi160ELi384ELi128ELb0ELb1ELb1ELb0ELb1ELb1EEEEEEEEEvNT_6ParamsE)
        .other          _ZN7cutlass13device_kernelIN5flash11enable_sm90INS1_16FlashAttnFwdSm90INS1_25CollectiveMainloopFwdSm90ILi2EN4cute5tupleIJNS5_1CILi1EEES8_S8_EEENS6_IJNS7_ILi192EEENS7_ILi160EEENS7_ILi64EEEEEELi64ENS_12float_e4m3_tEfNS_4arch4Sm90ELb0ELb0ELb1ELb1ELb1ELb0ELb0ELb1ELb1ELb1ELb0ELb0EEENS1_21CollectiveEpilogueFwdINS6_IJSA_SC_SB_EEES9_NS_10bfloat16_tESG_Li384ELb1ELb1ELb0ELb1EEENS1_36VarlenDynamicPersistentTileSchedulerILi192ELi160ELi384ELi128ELb0ELb1ELb1ELb0ELb1ELb1EEEEEEEEEvNT_6ParamsE,@"STO_CUDA_ENTRY STV_DEFAULT"
_ZN7cutlass13device_kernelIN5flash11enable_sm90INS1_16FlashAttnFwdSm90INS1_25CollectiveMainloopFwdSm90ILi2EN4cute5tupleIJNS5_1CILi1EEES8_S8_EEENS6_IJNS7_ILi192EEENS7_ILi160EEENS7_ILi64EEEEEELi64ENS_12float_e4m3_tEfNS_4arch4Sm90ELb0ELb0ELb1ELb1ELb1ELb0ELb0ELb1ELb1ELb1ELb0ELb0EEENS1_21CollectiveEpilogueFwdINS6_IJSA_SC_SB_EEES9_NS_10bfloat16_tESG_Li384ELb1ELb1ELb0ELb1EEENS1_36VarlenDynamicPersistentTileSchedulerILi192ELi160ELi384ELi128ELb0ELb1ELb1ELb0ELb1ELb1EEEEEEEEEvNT_6ParamsE:
        /* <DEDUP_REMOVED lines=45> */
.L_x_13257:
        /* <DEDUP_REMOVED lines=22> */
.L_x_13258:
        /* <DEDUP_REMOVED lines=18> */
.L_x_13259:
        /* <DEDUP_REMOVED lines=22> */
.L_x_13260:
        /* <DEDUP_REMOVED lines=24> */
.L_x_13261:
        /* <DEDUP_REMOVED lines=8> */
.L_x_13263:
        /* <DEDUP_REMOVED lines=16> */
[----:B------:R-:W-:Y:S01]  /*09b0*/  IMAD.MOV.U32 R11, RZ, RZ, -0x2 ;  /* 0xfffffffeff0b7424 */ /* 0x000fe200078e00ff */
[----:B------:R-:W-:Y:S01]  /*09c0*/  R2UR UR44, R30 ;  /* 0x000000001e2c72ca */ /* 0x000fe200000e0000 */
        /* <DEDUP_REMOVED lines=9> */
[----:B------:R-:W-:Y:S01]  /*0a60*/  LEA.HI R2, R0, R10, RZ, 0x4 ;  /* 0x0000000a00027211 */ /* 0x000fe200078f20ff */
[----:B------:R-:W-:Y:S01]  /*0a70*/  IMAD.SHL.U32 R4, R3, 0x20, RZ ;  /* 0x0000002003047824 */ /* 0x000fe200078e00ff */
[----:B------:R-:W-:Y:S01]  /*0a80*/  SHF.R.S32.HI R22, RZ, 0x7, R22 ;  /* 0x00000007ff167819 */ /* 0x000fe20000011416 */
[----:B------:R-:W-:Y:S01]  /*0a90*/  IMAD.IADD R19, R10, 0x1, -R19 ;  /* 0x000000010a137824 */ /* 0x000fe200078e0a13 */
[----:B------:R-:W-:-:S02]  /*0aa0*/  LOP3.LUT R3, R2, 0x3fffff0, RZ, 0xc0, !PT ;  /* 0x03fffff002037812 */ /* 0x000fc400078ec0ff */
[----:B------:R-:W-:Y:S02]  /*0ab0*/  SHF.R.S32.HI R5, RZ, 0x4, R2 ;  /* 0x00000004ff057819 */ /* 0x000fe40000011402 */
[----:B------:R-:W-:Y:S01]  /*0ac0*/  SHF.R.S32.HI R6, RZ, 0x1f, R19 ;  /* 0x0000001fff067819 */ /* 0x000fe20000011413 */
[----:B------:R-:W-:Y:S01]  /*0ad0*/  IMAD.IADD R3, R10, 0x1, -R3 ;  /* 0x000000010a037824 */ /* 0x000fe200078e0a03 */
[----:B------:R-:W-:Y:S02]  /*0ae0*/  LEA.HI R2, R2, R5, RZ, 0x1 ;  /* 0x0000000502027211 */ /* 0x000fe400078f08ff */
[----:B------:R-:W-:Y:S02]  /*0af0*/  LOP3.LUT R4, R4, 0xfffffc00, RZ, 0xc0, !PT ;  /* 0xfffffc0004047812 */ /* 0x000fe400078ec0ff */
[----:B------:R-:W-:Y:S02]  /*0b00*/  LEA.HI R7, R6, R19, RZ, 0x2 ;  /* 0x0000001306077211 */ /* 0x000fe400078f10ff */
[----:B------:R-:W-:-:S02]  /*0b10*/  LOP3.LUT R2, R2, 0x1ffffffe, RZ, 0xc0, !PT ;  /* 0x1ffffffe02027812 */ /* 0x000fc400078ec0ff */
[----:B------:R-:W-:Y:S02]  /*0b20*/  LEA R3, R3, R4, 0x6 ;  /* 0x0000000403037211 */ /* 0x000fe400078e30ff */
[----:B------:R-:W-:Y:S01]  /*0b30*/  LEA.HI R4, R0, R10, RZ, 0x2 ;  /* 0x0000000a00047211 */ /* 0x000fe200078f10ff */
[----:B------:R-:W-:Y:S01]  /*0b40*/  IMAD.IADD R2, R5, 0x1, -R2 ;  /* 0x0000000105027824 */ /* 0x000fe200078e0a02 */
        /* <DEDUP_REMOVED lines=8> */
[----:B------:R-:W-:Y:S01]  /*0bd0*/  LOP3.LUT R9, R9, 0xfffffff8, RZ, 0xc0, !PT ;  /* 0xfffffff809097812 */ /* 0x000fe200078ec0ff */
[----:B------:R0:W-:Y:S01]  /*0be0*/  STL [R1], R3 ;  /* 0x0000000301007387 */ /* 0x0001e20000100800 */
[----:B------:R-:W-:Y:S02]  /*0bf0*/  LEA.HI R6, R6, R19, RZ, 0x5 ;  /* 0x0000001306067211 */ /* 0x000fe400078f28ff */
[----:B------:R-:W-:Y:S01]  /*0c00*/  LOP3.LUT R16, R0, 0xfffffff8, RZ, 0xc0, !PT ;  /* 0xfffffff800107812 */ /* 0x000fe200078ec0ff */
[----:B------:R-:W-:Y:S01]  /*0c10*/  IMAD.IADD R9, R8, 0x1, -R9 ;  /* 0x0000000108097824 */ /* 0x000fe200078e0a09 */
[----:B------:R-:W-:Y:S02]  /*0c20*/  SHF.R.S32.HI R6, RZ, 0x5, R6 ;  /* 0x00000005ff067819 */ /* 0x000fe40000011406 */
[----:B------:R-:W-:Y:S01]  /*0c30*/  LOP3.LUT R8, R7, 0x7ffffffc, RZ, 0xc0, !PT ;  /* 0x7ffffffc07087812 */ /* 0x000fe200078ec0ff */
[----:B------:R-:W-:Y:S01]  /*0c40*/  IMAD.IADD R16, R10, 0x1, -R16 ;  /* 0x000000010a107824 */ /* 0x000fe200078e0a10 */
[----:B------:R-:W-:Y:S01]  /*0c50*/  SHF.R.S32.HI R18, RZ, 0x3, R0 ;  /* 0x00000003ff127819 */ /* 0x000fe20000011400 */
[----:B------:R-:W-:Y:S01]  /*0c60*/  IMAD R6, R6, 0x10, R9 ;  /* 0x0000001006067824 */ /* 0x000fe200078e0209 */
[----:B0-----:R-:W-:Y:S01]  /*0c70*/  LEA.HI R3, R2, R2, RZ, 0x1 ;  /* 0x0000000202037211 */ /* 0x001fe200078f08ff */
[----:B------:R-:W-:Y:S01]  /*0c80*/  IMAD.SHL.U32 R17, R16, 0x8, RZ ;  /* 0x0000000810117824 */ /* 0x000fe200078e00ff */
[----:B------:R-:W-:-:S02]  /*0c90*/  LEA.HI R2, R4, R4, RZ, 0x1 ;  /* 0x0000000404027211 */ /* 0x000fc400078f08ff */
[----:B------:R-:W-:Y:S01]  /*0ca0*/  IADD3 R8, R19, -R8, RZ ;  /* 0x8000000813087210 */ /* 0x000fe20007ffe0ff */
[----:B------:R-:W-:Y:S01]  /*0cb0*/  IMAD R3, R3, -0x3, R22 ;  /* 0xfffffffd03037824 */ /* 0x000fe200078e0216 */
[----:B------:R-:W-:Y:S02]  /*0cc0*/  LOP3.LUT R5, R2, 0x1ffffffe, RZ, 0xc0, !PT ;  /* 0x1ffffffe02057812 */ /* 0x000fe400078ec0ff */
[----:B------:R-:W-:Y:S01]  /*0cd0*/  SHF.R.S32.HI R0, RZ, 0x1f, R17 ;  /* 0x0000001fff007819 */ /* 0x000fe20000011411 */
[----:B------:R-:W-:Y:S02]  /*0ce0*/  IMAD R23, R3, 0x40, R6 ;  /* 0x0000004003177824 */ /* 0x000fe400078e0206 */
[----:B------:R-:W-:Y:S02]  /*0cf0*/  IMAD.IADD R4, R4, 0x1, -R5 ;  /* 0x0000000104047824 */ /* 0x000fe400078e0a05 */
[----:B------:R-:W-:-:S03]  /*0d00*/  IMAD R156, R8, R11, 0xa0 ;  /* 0x000000a0089c7424 */ /* 0x000fc600078e020b */
[----:B------:R-:W-:-:S07]  /*0d10*/  LEA R157, R4, R23, 0x3 ;  /* 0x00000017049d7211 */ /* 0x000fce00078e18ff */
.L_x_13297:
        /* <DEDUP_REMOVED lines=36> */
[----:B-----5:R-:W-:Y:S01]  /*0f60*/  CS2R R12, SRZ ;  /* 0x00000000000c7805 */ /* 0x020fe2000001ff00 */
[----:B------:R-:W-:Y:S01]  /*0f70*/  UIMAD UR4, UR4, UR6, URZ ;  /* 0x00000006040472a4 */ /* 0x000fe2000f8e023f */
[----:B------:R-:W-:Y:S02]  /*0f80*/  CS2R R14, SRZ ;  /* 0x00000000000e7805 */ /* 0x000fe4000001ff00 */
[----:B------:R-:W-:Y:S02]  /*0f90*/  CS2R R20, SRZ ;  /* 0x0000000000147805 */ /* 0x000fe4000001ff00 */
[----:B------:R-:W-:Y:S02]  /*0fa0*/  CS2R R24, SRZ ;  /* 0x0000000000187805 */ /* 0x000fe4000001ff00 */
[----:B--2---:R-:W-:-:S02]  /*0fb0*/  @P0 R2UR UR49, R2 ;  /* 0x00000000023102ca */ /* 0x004fc400000e0000 */
[----:B------:R-:W-:Y:S02]  /*0fc0*/  PLOP3.LUT P0, PT, PT, PT, PT, 0x80, 0x0 ;  /* 0x000000000000781c */ /* 0x000fe40003f0f070 */
[----:B---3--:R-:W-:Y:S02]  /*0fd0*/  @P1 R2UR UR4, R4 ;  /* 0x00000000040412ca */ /* 0x008fe400000e0000 */
[----:B------:R-:W-:Y:S01]  /*0fe0*/  MOV R2, RZ ;  /* 0x000000ff00027202 */ /* 0x000fe20000000f00 */
        /* <DEDUP_REMOVED lines=14> */
.L_x_13264:
[----:B------:R-:W-:Y:S01]  /*10d0*/  UIADD3 UR49, -UR49, UR4, URZ ;  /* 0x0000000431317290 */ /* 0x000fe2000fffe13f */
[----:B------:R-:W-:Y:S01]  /*10e0*/  CS2R R32, SRZ ;  /* 0x0000000000207805 */ /* 0x000fe2000001ff00 */
[----:B------:R-:W-:Y:S01]  /*10f0*/  UMOV UR51, UR44 ;  /* 0x0000002c00337c82 */ /* 0x000fe20008000000 */
[----:B------:R-:W-:Y:S01]  /*1100*/  CS2R R26, SRZ ;  /* 0x00000000001a7805 */ /* 0x000fe2000001ff00 */
[----:B------:R-:W-:Y:S01]  /*1110*/  UISETP.GE.AND UP0, UPT, UR49, 0x1, UPT ;  /* 0x000000013100788c */ /* 0x000fe2000bf06270 */
[----:B------:R-:W-:Y:S01]  /*1120*/  CS2R R56, SRZ ;  /* 0x0000000000387805 */ /* 0x000fe2000001ff00 */
[----:B------:R-:W-:Y:S01]  /*1130*/  UIADD3 UR4, UR49, 0x9f, URZ ;  /* 0x0000009f31047890 */ /* 0x000fe2000fffe03f */
[----:B------:R-:W-:Y:S01]  /*1140*/  IMAD.MOV.U32 R34, RZ, RZ, RZ ;  /* 0x000000ffff227224 */ /* 0x000fe200078e00ff */
[----:B------:R-:W-:Y:S02]  /*1150*/  CS2R R36, SRZ ;  /* 0x0000000000247805 */ /* 0x000fe4000001ff00 */
[----:B------:R-:W-:-:S02]  /*1160*/  CS2R R40, SRZ ;  /* 0x0000000000287805 */ /* 0x000fc4000001ff00 */
[----:B------:R-:W-:Y:S01]  /*1170*/  PLOP3.LUT P1, PT, PT, PT, UP0, 0x80, 0x0 ;  /* 0x000000000000781c */ /* 0x000fe20003f2f008 */
[----:B------:R-:W-:Y:S01]  /*1180*/  UIMAD.WIDE UR4, UR4, 0x66666667, URZ ;  /* 0x66666667040478a5 */ /* 0x000fe2000f8e023f */
[----:B------:R-:W-:Y:S02]  /*1190*/  CS2R R58, SRZ ;  /* 0x00000000003a7805 */ /* 0x000fe4000001ff00 */
[----:B------:R-:W-:Y:S02]  /*11a0*/  CS2R R44, SRZ ;  /* 0x00000000002c7805 */ /* 0x000fe4000001ff00 */
[----:B------:R-:W-:Y:S01]  /*11b0*/  CS2R R60, SRZ ;  /* 0x00000000003c7805 */ /* 0x000fe2000001ff00 */
[----:B------:R-:W-:-:S04]  /*11c0*/  USHF.R.U32.HI UR50, URZ, 0x1f, UR5 ;  /* 0x0000001f3f327899 */ /* 0x000fc80008011605 */
[----:B------:R-:W-:Y:S02]  /*11d0*/  ULEA.HI.SX32 UR50, UR5, UR50, 0x1a ;  /* 0x0000003205327291 */ /* 0x000fe4000f8fd23f */
[----:B------:R-:W-:Y:S10]  /*11e0*/  @!P1 BRA `(.L_x_13265) ;  /* 0x0000006c00409947 */ /* 0x000ff40003800000 */
[----:B------:R-:W0:Y:S01]  /*11f0*/  S2R R40, SR_CgaCtaId ;  /* 0x0000000000287919 */ /* 0x000e220000008800 */
[----:B------:R-:W-:Y:S01]  /*1200*/  MOV R5, 0x400 ;  /* 0x0000040000057802 */ /* 0x000fe20000000f00 */
[----:B------:R-:W-:Y:S01]  /*1210*/  UMOV UR37, 0x80000020 ;  /* 0x8000002000257882 */ /* 0x000fe20000000000 */
[----:B------:R-:W1:Y:S02]  /*1220*/  SHFL.IDX PT, R0, R22, RZ, 0x1f ;  /* 0x00001fff16007589 */ /* 0x000e6400000e0000 */
[----:B-1----:R-:W-:Y:S01]  /*1230*/  IMAD.HI R2, R0, 0x55555556, RZ ;  /* 0x5555555600027827 */ /* 0x002fe200078e02ff */
[----:B0-----:R-:W-:-:S04]  /*1240*/  LEA R25, R40, R5, 0x18 ;  /* 0x0000000528197211 */ /* 0x001fc800078ec0ff */
[----:B------:R-:W-:-:S05]  /*1250*/  LEA.HI R3, R2, R2, RZ, 0x1 ;  /* 0x0000000202037211 */ /* 0x000fca00078f08ff */
[----:B------:R-:W-:Y:S02]  /*1260*/  IMAD R3, R3, -0x3, R0 ;  /* 0xfffffffd03037824 */ /* 0x000fe400078e0200 */
[----:B------:R-:W-:-:S05]  /*1270*/  VIADD R0, R25, 0xb000 ;  /* 0x0000b00019007836 */ /* 0x000fca0000000000 */
[----:B------:R-:W-:Y:S02]  /*1280*/  LEA R3, R3, R0, 0xc ;  /* 0x0000000003037211 */ /* 0x000fe400078e60ff */
[----:B------:R-:W-:Y:S02]  /*1290*/  LOP3.LUT P0, RZ, R0, 0x9f, RZ, 0xc0, !PT ;  /* 0x0000009f00ff7812 */ /* 0x000fe4000780c0ff */
        /* <DEDUP_REMOVED lines=21> */
.L_x_13266:
        /* <DEDUP_REMOVED lines=10> */
[----:B------:R-:W-:Y:S01]  /*1490*/  @UP0 ULDC.64 UR14, c[0x0][0x9a8] ;  /* 0x00026a00000e0ab9 */ /* 0x000fe20000000a00 */
[----:B------:R-:W-:Y:S01]  /*14a0*/  @UP0 ULDC.64 UR18, c[0x0][0x9b0] ;  /* 0x00026c0000120ab9 */ /* 0x000fe20000000a00 */
[----:B------:R-:W-:Y:S01]  /*14b0*/  @UP1 ULDC.64 UR16, c[0x0][0x9b8] ;  /* 0x00026e0000101ab9 */ /* 0x000fe20000000a00 */
[----:B------:R-:W-:Y:S02]  /*14c0*/  @UP0 UIMAD UR8, UR47, UR14, URZ ;  /* 0x0000000e2f0802a4 */ /* 0x000fe4000f8e023f */
[----:B------:R-:W-:Y:S02]  /*14d0*/  @UP1 UIMAD UR10, UR47, UR16, URZ ;  /* 0x000000102f0a12a4 */ /* 0x000fe4000f8e023f */
[----:B------:R-:W-:Y:S02]  /*14e0*/  @UP0 UIMAD UR15, UR46, UR15, UR8 ;  /* 0x0000000f2e0f02a4 */ /* 0x000fe4000f8e0208 */
[----:B------:R-:W-:Y:S02]  /*14f0*/  @UP1 UIMAD.WIDE.U32 UR8, UR46, UR16, URZ ;  /* 0x000000102e0812a5 */ /* 0x000fe4000f8e003f */
[----:B------:R-:W-:-:S02]  /*1500*/  @UP0 UIMAD.WIDE.U32 UR12, UR46, UR14, URZ ;  /* 0x0000000e2e0c02a5 */ /* 0x000fc4000f8e003f */
[----:B------:R-:W-:Y:S02]  /*1510*/  @UP1 UIMAD UR16, UR46, UR17, UR10 ;  /* 0x000000112e1012a4 */ /* 0x000fe4000f8e020a */
[----:B------:R-:W-:Y:S02]  /*1520*/  @UP1 USHF.R.S32.HI UR17, URZ, 0x1f, UR44 ;  /* 0x0000001f3f111899 */ /* 0x000fe4000801142c */
[----:B------:R-:W-:Y:S01]  /*1530*/  @UP0 USHF.R.S32.HI UR14, URZ, 0x1f, UR44 ;  /* 0x0000001f3f0e0899 */ /* 0x000fe2000801142c */
[----:B------:R-:W-:Y:S01]  /*1540*/  @UP1 ULDC.64 UR10, c[0x0][0x9c0] ;  /* 0x00027000000a1ab9 */ /* 0x000fe20000000a00 */
[----:B------:R-:W-:Y:S02]  /*1550*/  @UP0 UIADD3 UR13, UR13, UR15, URZ ;  /* 0x0000000f0d0d0290 */ /* 0x000fe4000fffe03f */
        /* <DEDUP_REMOVED lines=12> */
[----:B------:R-:W-:Y:S01]  /*1620*/  MOV R2, UR6 ;  /* 0x0000000600027c02 */ /* 0x000fe20008000f00 */
        /* <DEDUP_REMOVED lines=14> */
[----:B------:R-:W0:Y:S01]  /*1710*/  SYNCS.PHASECHK.TRANS64.TRYWAIT P1, [R25+URZ+0x13200], R6 ;  /* 0x01320006190075a7 */ /* 0x000e22000802017f */
[----:B--2---:R-:W-:-:S04]  /*1720*/  FMUL.FTZ R0, R7, R0 ;  /* 0x0000000007007220 */ /* 0x004fc80000410000 */
[----:B------:R-:W-:Y:S01]  /*1730*/  FMUL.FTZ R0, R0, UR4 ;  /* 0x0000000400007c20 */ /* 0x000fe20008410000 */
[----:B0-----:R-:W-:Y:S06]  /*1740*/  @!P1 BRA `(.L_x_13267) ;  /* 0x000000e800789947 */ /* 0x001fec0003800000 */
.L_x_13399:
[----:B------:R-:W-:Y:S05]  /*1750*/  @!P0 BRA `(.L_x_13268) ;  /* 0x0000000000048947 */ /* 0x000fea0003800000 */
[----:B------:R-:W-:Y:S01]  /*1760*/  BPT.TRAP 0x1 ;  /* 0x000000040000795c */ /* 0x000fe20000300000 */
.L_x_13268:
[----:B------:R-:W-:Y:S01]  /*1770*/  MOV R2, UR42 ;  /* 0x0000002a00027c02 */ /* 0x000fe20008000f00 */
[----:B------:R-:W-:-:S04]  /*1780*/  IMAD.U32 R4, RZ, RZ, UR41 ;  /* 0x00000029ff047e24 */ /* 0x000fc8000f8e00ff */
[----:B------:R-:W-:Y:S01]  /*1790*/  IMAD R3, R2, 0x8, R25 ;  /* 0x0000000802037824 */ /* 0x000fe200078e0219 */
[----:B------:R-:W-:-:S04]  /*17a0*/  SHF.L.U32 R4, R4, 0x1f, RZ ;  /* 0x0000001f04047819 */ /* 0x000fc800000006ff */
[----:B------:R1:W2:Y:S01]  /*17b0*/  SYNCS.PHASECHK.TRANS64.TRYWAIT P1, [R3+URZ+0x13230], R4 ;  /* 0x01323004030075a7 */ /* 0x0002a2000802017f */
[----:B------:R-:W-:Y:S05]  /*17c0*/  @!P0 BRA `(.L_x_13269) ;  /* 0x0000000000048947 */ /* 0x000fea0003800000 */
[----:B------:R-:W-:Y:S01]  /*17d0*/  BPT.TRAP 0x1 ;  /* 0x000000040000795c */ /* 0x000fe20000300000 */
.L_x_13269:
[----:B------:R-:W-:Y:S02]  /*17e0*/  VIADD R2, R25, 0xe000 ;  /* 0x0000e00019027836 */ /* 0x000fe40000000000 */
[----:B------:R-:W-:-:S03]  /*17f0*/  IMAD.MOV.U32 R55, RZ, RZ, RZ ;  /* 0x000000ffff377224 */ /* 0x000fc600078e00ff */
[----:B------:R-:W-:-:S04]  /*1800*/  SHF.R.U32.HI R2, RZ, 0x4, R2 ;  /* 0x00000004ff027819 */ /* 0x000fc80000011602 */
[----:B------:R-:W-:Y:S01]  /*1810*/  LOP3.LUT R2, R2, 0x3fff, RZ, 0xc0, !PT ;  /* 0x00003fff02027812 */ /* 0x000fe200078ec0ff */
[----:B--2---:R-:W-:Y:S06]  /*1820*/  @P1 BRA `(.L_x_13270) ;  /* 0x0000000000081947 */ /* 0x004fec0003800000 */
[----:B------:R-:W2:Y:S02]  /*1830*/  SYNCS.PHASECHK.TRANS64.TRYWAIT P1, [R3+URZ+0x13230], R4 ;  /* 0x01323004030075a7 */ /* 0x000ea4000802017f */
[----:B--2---:R-:W-:Y:S05]  /*1840*/  @!P1 BRA `(.L_x_13271) ;  /* 0x000000e8004c9947 */ /* 0x004fea0003800000 */
.L_x_13270:
        /* <DEDUP_REMOVED lines=8> */
[----:B-12---:R-:W-:-:S07]  /*18d0*/  VIADD R4, R41, 0x2 ;  /* 0x0000000229047836 */ /* 0x006fce0000000000 */
        /* <DEDUP_REMOVED lines=20> */
[----:B------:R-:W-:Y:S01]  /*1a20*/  R2UR UR4, R4 ;  /* 0x00000000040472ca */ /* 0x000fe200000e0000 */
[----:B------:R-:W-:Y:S01]  /*1a30*/  UIADD3 UR6, UR8, 0x2, URZ ;  /* 0x0000000208067890 */ /* 0x000fe2000fffe03f */
[----:B------:R-:W-:Y:S01]  /*1a40*/  UMOV UR5, 0x80000020 ;  /* 0x8000002000057882 */ /* 0x000fe20000000000 */
[----:B------:R-:W-:Y:S01]  /*1a50*/  UMOV UR7, 0x80000020 ;  /* 0x8000002000077882 */ /* 0x000fe20000000000 */
        /* <DEDUP_REMOVED lines=36> */
.L_x_13272:
[C---:B------:R-:W-:Y:S01]  /*1ca0*/  FMUL.FTZ R4, R0.reuse, R104 ;  /* 0x0000006800047220 */ /* 0x040fe20000410000 */
[C---:B------:R-:W-:Y:S01]  /*1cb0*/  FMUL.FTZ R5, R0.reuse, R105 ;  /* 0x0000006900057220 */ /* 0x040fe20000410000 */
[C---:B------:R-:W-:Y:S01]  /*1cc0*/  FMUL.FTZ R8, R0.reuse, R108 ;  /* 0x0000006c00087220 */ /* 0x040fe20000410000 */
[C---:B------:R-:W-:Y:S01]  /*1cd0*/  FMUL.FTZ R47, R0.reuse, R92 ;  /* 0x0000005c002f7220 */ /* 0x040fe20000410000 */
[C---:B------:R-:W-:Y:S01]  /*1ce0*/  FMUL.FTZ R9, R0.reuse, R109 ;  /* 0x0000006d00097220 */ /* 0x040fe20000410000 */
[C---:B------:R-:W-:Y:S01]  /*1cf0*/  FMUL.FTZ R92, R0.reuse, R32 ;  /* 0x00000020005c7220 */ /* 0x040fe20000410000 */
[----:B------:R-:W0:Y:S01]  /*1d00*/  MUFU.TANH R4, R4 ;  /* 0x0000000400047308 */ /* 0x000e220000002400 */
[----:B------:R-:W-:Y:S01]  /*1d10*/  FMUL.FTZ R48, R0, R93 ;  /* 0x0000005d00307220 */ /* 0x000fe20000410000 */
[----:B------:R-:W-:Y:S01]  /*1d20*/  IADD3 R32, R156, UR49, RZ ;  /* 0x000000319c207c10 */ /* 0x000fe2000fffe0ff */
[----:B------:R-:W-:Y:S02]  /*1d30*/  IMAD.U32 R93, RZ, RZ, UR50 ;  /* 0x00000032ff5d7e24 */ /* 0x000fe4000f8e00ff */
[C---:B------:R-:W-:Y:S01]  /*1d40*/  FMUL.FTZ R12, R0.reuse, R112 ;  /* 0x00000070000c7220 */ /* 0x040fe20000410000 */
[C---:B------:R-:W-:Y:S01]  /*1d50*/  FMUL.FTZ R6, R0.reuse, R106 ;  /* 0x0000006a00067220 */ /* 0x040fe20000410000 */
[C---:B------:R-:W-:Y:S01]  /*1d60*/  FMUL.FTZ R13, R0.reuse, R113 ;  /* 0x00000071000d7220 */ /* 0x040fe20000410000 */
[----:B------:R-:W-:Y:S01]  /*1d70*/  IMAD R32, R93, -0xa0, R32 ;  /* 0xffffff605d207824 */ /* 0x000fe200078e0220 */
[----:B------:R-:W1:Y:S01]  /*1d80*/  MUFU.TANH R5, R5 ;  /* 0x0000000500057308 */ /* 0x000e620000002400 */
[C---:B------:R-:W-:Y:S01]  /*1d90*/  FMUL.FTZ R7, R0.reuse, R107 ;  /* 0x0000006b00077220 */ /* 0x040fe20000410000 */
[C---:B------:R-:W-:Y:S01]  /*1da0*/  FMUL.FTZ R20, R0.reuse, R116 ;  /* 0x0000007400147220 */ /* 0x040fe20000410000 */
[----:B------:R-:W-:Y:S01]  /*1db0*/  FMUL.FTZ R10, R0, R110 ;  /* 0x0000006e000a7220 */ /* 0x000fe20000410000 */
[----:B------:R-:W-:Y:S01]  /*1dc0*/  ISETP.GT.AND P4, PT, R32, RZ, PT ;  /* 0x000000ff2000720c */ /* 0x000fe20003f84270 */
[----:B------:R-:W-:Y:S01]  /*1dd0*/  FMUL.FTZ R21, R0, R117 ;  /* 0x0000007500157220 */ /* 0x000fe20000410000 */
[----:B------:R-:W-:Y:S01]  /*1de0*/  ISETP.GT.AND P3, PT, R32, 0x1, PT ;  /* 0x000000012000780c */ /* 0x000fe20003f64270 */
[----:B------:R-:W-:Y:S01]  /*1df0*/  FMUL.FTZ R11, R0, R111 ;  /* 0x0000006f000b7220 */ /* 0x000fe20000410000 */
[----:B------:R-:W2:Y:S01]  /*1e00*/  MUFU.TANH R8, R8 ;  /* 0x0000000800087308 */ /* 0x000ea20000002400 */
[----:B------:R-:W-:Y:S01]  /*1e10*/  ISETP.GT.AND P2, PT, R32, 0x8, PT ;  /* 0x000000082000780c */ /* 0x000fe20003f44270 */
[----:B------:R-:W-:Y:S01]  /*1e20*/  FMUL.FTZ R43, R0, R88 ;  /* 0x00000058002b7220 */ /* 0x000fe20000410000 */
[----:B0-----:R-:W-:Y:S01]  /*1e30*/  FSEL R4, R4, -INF , P4 ;  /* 0xff80000004047808 */ /* 0x001fe20002000000 */
[----:B------:R-:W-:Y:S01]  /*1e40*/  FMUL.FTZ R49, R0, R94 ;  /* 0x0000005e00317220 */ /* 0x000fe20000410000 */
[----:B------:R-:W-:Y:S01]  /*1e50*/  ISETP.GT.AND P1, PT, R32, 0x9, PT ;  /* 0x000000092000780c */ /* 0x000fe20003f24270 */
[----:B------:R-:W-:Y:S01]  /*1e60*/  FMUL.FTZ R14, R0, R114 ;  /* 0x00000072000e7220 */ /* 0x000fe20000410000 */
[----:B------:R-:W-:Y:S01]  /*1e70*/  ISETP.GT.AND P6, PT, R32, 0x10, PT ;  /* 0x000000102000780c */ /* 0x000fe20003fc4270 */
[----:B------:R-:W0:Y:S01]  /*1e80*/  MUFU.TANH R9, R9 ;  /* 0x0000000900097308 */ /* 0x000e220000002400 */
[----:B-1----:R-:W-:Y:S01]  /*1e90*/  FSEL R5, R5, -INF , P3 ;  /* 0xff80000005057808 */ /* 0x002fe20001800000 */
[C---:B------:R-:W-:Y:S01]  /*1ea0*/  FMUL.FTZ R44, R0.reuse, R89 ;  /* 0x00000059002c7220 */ /* 0x040fe20000410000 */
[----:B------:R-:W-:Y:S01]  /*1eb0*/  FMUL.FTZ R15, R0, R115 ;  /* 0x00000073000f7220 */ /* 0x000fe20000410000 */
[----:B------:R-:W-:Y:S01]  /*1ec0*/  ISETP.GT.AND P5, PT, R32, 0x11, PT ;  /* 0x000000112000780c */ /* 0x000fe20003fa4270 */
[----:B------:R-:W-:Y:S01]  /*1ed0*/  FMUL.FTZ R41, R0, R118 ;  /* 0x0000007600297220 */ /* 0x000fe20000410000 */
        /* <DEDUP_REMOVED lines=86> */
[----:B------:R-:W-:Y:S01]  /*2440*/  ULDC UR16, c[0x0][0x988] ;  /* 0x0002620000107ab9 */ /* 0x000fe20000000800 */
[----:B------:R-:W-:Y:S01]  /*2450*/  FMNMX.FTZ R93, R43, R94, !PT ;  /* 0x0000005e2b5d7209 */ /* 0x000fe20007810000 */
[C---:B------:R-:W-:Y:S01]  /*2460*/  FMUL.FTZ R102, R0.reuse, R30 ;  /* 0x0000001e00667220 */ /* 0x040fe20000410000 */
[----:B------:R-:W-:Y:S01]  /*2470*/  FMUL.FTZ R100, R0, R31 ;  /* 0x0000001f00647220 */ /* 0x000fe20000410000 */
[----:B------:R-:W0:Y:S01]  /*2480*/  MUFU.TANH R15, R15 ;  /* 0x0000000f000f7308 */ /* 0x000e220000002400 */
[----:B-1----:R-:W-:Y:S01]  /*2490*/  FSEL R14, R14, -INF , P6 ;  /* 0xff8000000e0e7808 */ /* 0x002fe20003000000 */
[----:B------:R-:W-:Y:S01]  /*24a0*/  FMUL.FTZ R104, R0, R34 ;  /* 0x0000002200687220 */ /* 0x000fe20000410000 */
[----:B------:R-:W-:Y:S01]  /*24b0*/  ISETP.GT.AND P6, PT, R32, 0x28, PT ;  /* 0x000000282000780c */ /* 0x000fe20003fc4270 */
[C---:B------:R-:W-:Y:S01]  /*24c0*/  FMUL.FTZ R103, R0.reuse, R35 ;  /* 0x0000002300677220 */ /* 0x040fe20000410000 */
[C---:B------:R-:W-:Y:S01]  /*24d0*/  FMUL.FTZ R106, R0.reuse, R38 ;  /* 0x00000026006a7220 */ /* 0x040fe20000410000 */
[----:B------:R-:W-:Y:S01]  /*24e0*/  P2R R120, PR, RZ, 0x1 ;  /* 0x00000001ff787803 */ /* 0x000fe20000000000 */
[----:B------:R-:W-:Y:S01]  /*24f0*/  FMUL.FTZ R105, R0, R39 ;  /* 0x0000002700697220 */ /* 0x000fe20000410000 */
[----:B------:R-:W1:Y:S01]  /*2500*/  MUFU.TANH R47, R47 ;  /* 0x0000002f002f7308 */ /* 0x000e620000002400 */
[----:B--2---:R-:W-:Y:S01]  /*2510*/  FSEL R44, R44, -INF , P1 ;  /* 0xff8000002c2c7808 */ /* 0x004fe20000800000 */
[----:B------:R-:W-:Y:S01]  /*2520*/  VIADD R3, R3, 0x13240 ;  /* 0x0001324003037836 */ /* 0x000fe20000000000 */
[----:B------:R-:W-:-:S02]  /*2530*/  UISETP.GE.AND UP0, UPT, UR49, 0xa1, UPT ;  /* 0x000000a13100788c */ /* 0x000fc4000bf06270 */
[----:B------:R-:W-:Y:S02]  /*2540*/  FMNMX.FTZ R94, R44, R93, !PT ;  /* 0x0000005d2c5e7209 */ /* 0x000fe40007810000 */
[----:B------:R-:W-:Y:S01]  /*2550*/  PRMT R40, R40, 0x654, R3 ;  /* 0x0000065428287816 */ /* 0x000fe20000000003 */
[----:B------:R-:W2:Y:S01]  /*2560*/  MUFU.TANH R41, R41 ;  /* 0x0000002900297308 */ /* 0x000ea20000002400 */
[----:B0-----:R-:W-:Y:S02]  /*2570*/  FSEL R15, R15, -INF , P5 ;  /* 0xff8000000f0f7808 */ /* 0x001fe40002800000 */
[----:B------:R-:W-:Y:S01]  /*2580*/  ISETP.GT.AND P5, PT, R32, 0x29, PT ;  /* 0x000000292000780c */ /* 0x000fe20003fa4270 */
[----:B------:R0:W-:Y:S04]  /*2590*/  SYNCS.ARRIVE.TRANS64.RED.A1T0 RZ, [R40+URZ], RZ ;  /* 0x000000ff28ff79a7 */ /* 0x0001e8000810043f */
[----:B------:R-:W3:Y:S01]  /*25a0*/  MUFU.TANH R48, R48 ;  /* 0x0000003000307308 */ /* 0x000ee20000002400 */
[----:B-1----:R-:W-:-:S04]  /*25b0*/  FSEL R47, R47, -INF , P6 ;  /* 0xff8000002f2f7808 */ /* 0x002fc80003000000 */
[----:B------:R-:W-:-:S03]  /*25c0*/  FMNMX.FTZ R93, R47, R94, !PT ;  /* 0x0000005e2f5d7209 */ /* 0x000fc60007810000 */
[----:B------:R-:W1:Y:S01]  /*25d0*/  MUFU.TANH R42, R42 ;  /* 0x0000002a002a7308 */ /* 0x000e620000002400 */
[----:B--2---:R-:W-:Y:S02]  /*25e0*/  FSEL R41, R41, -INF , P4 ;  /* 0xff80000029297808 */ /* 0x004fe40002000000 */
[----:B------:R-:W-:-:S05]  /*25f0*/  ISETP.GT.AND P4, PT, R32, 0x30, PT ;  /* 0x000000302000780c */ /* 0x000fca0003f84270 */
[----:B------:R-:W2:Y:S01]  /*2600*/  MUFU.TANH R51, R51 ;  /* 0x0000003300337308 */ /* 0x000ea20000002400 */
[----:B---3--:R-:W-:-:S04]  /*2610*/  FSEL R48, R48, -INF , P5 ;  /* 0xff80000030307808 */ /* 0x008fc80002800000 */
[----:B------:R-:W-:-:S03]  /*2620*/  FMNMX.FTZ R94, R48, R93, !PT ;  /* 0x0000005d305e7209 */ /* 0x000fc60007810000 */
[----:B------:R-:W3:Y:S01]  /*2630*/  MUFU.TANH R45, R45 ;  /* 0x0000002d002d7308 */ /* 0x000ee20000002400 */
[----:B-1----:R-:W-:Y:S02]  /*2640*/  FSEL R42, R42, -INF , P3 ;  /* 0xff8000002a2a7808 */ /* 0x002fe40001800000 */
[----:B------:R-:W-:-:S05]  /*2650*/  ISETP.GT.AND P3, PT, R32, 0x31, PT ;  /* 0x000000312000780c */ /* 0x000fca0003f64270 */
[----:B------:R-:W1:Y:S01]  /*2660*/  MUFU.TANH R52, R52 ;  /* 0x0000003400347308 */ /* 0x000e620000002400 */
[----:B--2---:R-:W-:-:S04]  /*2670*/  FSEL R51, R51, -INF , P4 ;  /* 0xff80000033337808 */ /* 0x004fc80002000000 */
[----:B------:R-:W-:-:S03]  /*2680*/  FMNMX.FTZ R93, R51, R94, !PT ;  /* 0x0000005e335d7209 */ /* 0x000fc60007810000 */
[----:B------:R-:W2:Y:S01]  /*2690*/  MUFU.TANH R46, R46 ;  /* 0x0000002e002e7308 */ /* 0x000ea20000002400 */
[----:B---3--:R-:W-:Y:S02]  /*26a0*/  FSEL R45, R45, -INF , P2 ;  /* 0xff8000002d2d7808 */ /* 0x008fe40001000000 */
[----:B------:R-:W-:-:S05]  /*26b0*/  ISETP.GT.AND P2, PT, R32, 0x38, PT ;  /* 0x000000382000780c */ /* 0x000fca0003f44270 */
        /* <DEDUP_REMOVED lines=115> */
[----:B---3--:R-:W-:-:S07]  /*2df0*/  FSEL R24, R24, -INF , P2 ;  /* 0xff80000018187808 */ /* 0x008fce0001000000 */
[----:B------:R-:W3:Y:S01]  /*2e00*/  MUFU.TANH R67, R67 ;  /* 0x0000004300437308 */ /* 0x000ee20000002400 */
[----:B-1----:R-:W-:Y:S02]  /*2e10*/  FSEL R66, R66, -INF , P6 ;  /* 0xff80000042427808 */ /* 0x002fe40003000000 */
[----:B------:R-:W-:-:S05]  /*2e20*/  ISETP.GT.AND P6, PT, R32, 0x88, PT ;  /* 0x000000882000780c */ /* 0x000fca0003fc4270 */
[----:B------:R-:W1:Y:S01]  /*2e30*/  MUFU.TANH R28, R28 ;  /* 0x0000001c001c7308 */ /* 0x000e620000002400 */
[----:B--2---:R-:W-:Y:S02]  /*2e40*/  FSEL R58, R25, -INF , P1 ;  /* 0xff800000193a7808 */ /* 0x004fe40000800000 */
[----:B------:R-:W-:-:S05]  /*2e50*/  FMNMX.FTZ R25, R24, R95, !PT ;  /* 0x0000005f18197209 */ /* 0x000fca0007810000 */
[----:B------:R-:W2:Y:S01]  /*2e60*/  MUFU.TANH R70, R70 ;  /* 0x0000004600467308 */ /* 0x000ea20000002400 */
[----:B---3--:R-:W-:Y:S02]  /*2e70*/  FSEL R67, R67, -INF , P5 ;  /* 0xff80000043437808 */ /* 0x008fe40002800000 */
[----:B------:R-:W-:-:S05]  /*2e80*/  ISETP.GT.AND P5, PT, R32, 0x89, PT ;  /* 0x000000892000780c */ /* 0x000fca0003fa4270 */
[----:B------:R-:W3:Y:S01]  /*2e90*/  MUFU.TANH R29, R29 ;  /* 0x0000001d001d7308 */ /* 0x000ee20000002400 */
[----:B-1----:R-:W-:Y:S02]  /*2ea0*/  FSEL R95, R28, -INF , P6 ;  /* 0xff8000001c5f7808 */ /* 0x002fe40003000000 */
[----:B------:R-:W-:-:S04]  /*2eb0*/  FMNMX.FTZ R28, R58, R25, !PT ;  /* 0x000000193a1c7209 */ /* 0x000fc80007810000 */
[----:B------:R-:W-:Y:S01]  /*2ec0*/  FMNMX.FTZ R25, R95, R28, !PT ;  /* 0x0000001c5f197209 */ /* 0x000fe20007810000 */
[----:B------:R-:W1:Y:S01]  /*2ed0*/  MUFU.TANH R71, R71 ;  /* 0x0000004700477308 */ /* 0x000e620000002400 */
[----:B--2---:R-:W-:Y:S02]  /*2ee0*/  FSEL R70, R70, -INF , P4 ;  /* 0xff80000046467808 */ /* 0x004fe40002000000 */
[----:B------:R-:W-:-:S05]  /*2ef0*/  ISETP.GT.AND P4, PT, R32, 0x90, PT ;  /* 0x000000902000780c */ /* 0x000fca0003f84270 */
[----:B------:R-:W2:Y:S01]  /*2f00*/  MUFU.TANH R92, R92 ;  /* 0x0000005c005c7308 */ /* 0x000ea20000002400 */
[----:B---3--:R-:W-:Y:S01]  /*2f10*/  FSEL R96, R29, -INF , P5 ;  /* 0xff8000001d607808 */ /* 0x008fe20002800000 */
[----:B------:R-:W-:-:S03]  /*2f20*/  IMAD.U32 R29, RZ, RZ, UR16 ;  /* 0x00000010ff1d7e24 */ /* 0x000fc6000f8e00ff */
        /* <DEDUP_REMOVED lines=20> */
[----:B-1----:R-:W-:-:S04]  /*3070*/  FSEL R101, R37, -INF , P1 ;  /* 0xff80000025657808 */ /* 0x002fc80000800000 */
[----:B------:R-:W-:-:S03]  /*3080*/  FMNMX.FTZ R28, R101, R28, !PT ;  /* 0x0000001c651c7209 */ /* 0x000fc60007810000 */
[----:B------:R-:W1:Y:S01]  /*3090*/  MUFU.TANH R104, R104 ;  /* 0x0000006800687308 */ /* 0x000e620000002400 */
[----:B--2---:R-:W-:Y:S01]  /*30a0*/  FSEL R102, R102, -INF , P6 ;  /* 0xff80000066667808 */ /* 0x004fe20003000000 */
[----:B------:R-:W2:Y:S06]  /*30b0*/  SHFL.BFLY PT, R25, R28, 0x2, 0x1f ;  /* 0x0c401f001c197f89 */ /* 0x000eac00000e0000 */
[----:B------:R-:W4:Y:S01]  /*30c0*/  MUFU.TANH R103, R103 ;  /* 0x0000006700677308 */ /* 0x000f220000002400 */
[----:B---3--:R-:W-:-:S07]  /*30d0*/  FSEL R100, R100, -INF , P5 ;  /* 0xff80000064647808 */ /* 0x008fce0002800000 */
[----:B------:R-:W3:Y:S01]  /*30e0*/  MUFU.TANH R106, R106 ;  /* 0x0000006a006a7308 */ /* 0x000ee20000002400 */
[----:B-1----:R-:W-:-:S07]  /*30f0*/  FSEL R104, R104, -INF , P4 ;  /* 0xff80000068687808 */ /* 0x002fce0002000000 */
[----:B------:R-:W1:Y:S01]  /*3100*/  MUFU.TANH R105, R105 ;  /* 0x0000006900697308 */ /* 0x000e620000002400 */
[----:B----4-:R-:W-:Y:S02]  /*3110*/  FSEL R103, R103, -INF , P3 ;  /* 0xff80000067677808 */ /* 0x010fe40001800000 */
[----:B--2---:R-:W-:-:S05]  /*3120*/  FMNMX.FTZ R25, R28, R25, !PT ;  /* 0x000000191c197209 */ /* 0x004fca0007810000 */
[----:B------:R-:W2:Y:S01]  /*3130*/  SHFL.BFLY PT, R56, R25, 0x1, 0x1f ;  /* 0x0c201f0019387f89 */ /* 0x000ea200000e0000 */
[----:B---3--:R-:W-:Y:S02]  /*3140*/  FSEL R106, R106, -INF , P2 ;  /* 0xff8000006a6a7808 */ /* 0x008fe40001000000 */
[----:B-1----:R-:W-:Y:S02]  /*3150*/  FSEL R105, R105, -INF , P1 ;  /* 0xff80000069697808 */ /* 0x002fe40000800000 */
        /* <DEDUP_REMOVED lines=32> */
[----:B-1----:R-:W-:-:S01]  /*3360*/  FFMA.FTZ R44, R77, UR16, -R98 ;  /* 0x000000104d2c7c23 */ /* 0x002fc20008010862 */
        /* <DEDUP_REMOVED lines=15> */
[----:B------:R-:W-:Y:S03]  /*3460*/  MUFU.EX2 R8, R8 ;  /* 0x0000000800087308 */ /* 0x000fe60000000800 */
[----:B------:R-:W-:Y:S01]  /*3470*/  FMNMX.FTZ R35, R75, R34, !PT ;  /* 0x000000224b237209 */ /* 0x000fe20007810000 */
[----:B------:R-:W-:-:S03]  /*3480*/  FFMA.FTZ R34, R89, UR16, -R98 ;  /* 0x0000001059227c23 */ /* 0x000fc60008010862 */
[----:B------:R-:W-:Y:S01]  /*3490*/  FMNMX.FTZ R36, R78, R35, !PT ;  /* 0x000000234e247209 */ /* 0x000fe20007810000 */
[----:B------:R-:W-:Y:S03]  /*34a0*/  MUFU.EX2 R33, R88 ;  /* 0x0000005800217308 */ /* 0x000fe60000000800 */
[----:B------:R-:W-:-:S04]  /*34b0*/  FMNMX.FTZ R35, R79, R36, !PT ;  /* 0x000000244f237209 */ /* 0x000fc80007810000 */
[----:B------:R-:W-:Y:S01]  /*34c0*/  FMNMX.FTZ R36, R82, R35, !PT ;  /* 0x0000002352247209 */ /* 0x000fe20007810000 */
[----:B------:R-:W1:Y:S03]  /*34d0*/  MUFU.EX2 R9, R9 ;  /* 0x0000000900097308 */ /* 0x000e660000000800 */
[----:B------:R-:W-:Y:S01]  /*34e0*/  FMNMX.FTZ R37, R83, R36, !PT ;  /* 0x0000002453257209 */ /* 0x000fe20007810000 */
[----:B------:R-:W-:-:S03]  /*34f0*/  FFMA.FTZ R36, R73, UR16, -R98 ;  /* 0x0000001049247c23 */ /* 0x000fc60008010862 */
        /* <DEDUP_REMOVED lines=16> */
[----:B------:R-:W-:Y:S03]  /*3600*/  MUFU.EX2 R20, R20 ;  /* 0x0000001400147308 */ /* 0x000fe60000000800 */
[----:B------:R-:W-:-:S04]  /*3610*/  FMNMX.FTZ R43, R71, R48, !PT ;  /* 0x00000030472b7209 */ /* 0x000fc80007810000 */
[----:B------:R-:W-:Y:S01]  /*3620*/  FMNMX.FTZ R48, R26, R43, !PT ;  /* 0x0000002b1a307209 */ /* 0x000fe20007810000 */
[----:B------:R1:W-:Y:S03]  /*3630*/  MUFU.EX2 R39, R81 ;  /* 0x0000005100277308 */ /* 0x0003e60000000800 */
[----:B------:R-:W-:Y:S01]  /*3640*/  FMNMX.FTZ R47, R27, R48, !PT ;  /* 0x000000301b2f7209 */ /* 0x000fe20007810000 */
[----:B------:R-:W-:-:S03]  /*3650*/  FFMA.FTZ R48, R85, UR16, -R98 ;  /* 0x0000001055307c23 */ /* 0x000fc60008010862 */
[----:B------:R-:W-:Y:S01]  /*3660*/  FMNMX.FTZ R47, R102, R47, !PT ;  /* 0x0000002f662f7209 */ /* 0x000fe20007810000 */
[----:B------:R-:W2:Y:S01]  /*3670*/  MUFU.EX2 R21, R21 ;  /* 0x0000001500157308 */ /* 0x000ea20000000800 */
[----:B-1----:R-:W-:Y:S02]  /*3680*/  IMAD.U32 R81, RZ, RZ, UR16 ;  /* 0x00000010ff517e24 */ /* 0x002fe4000f8e00ff */
[----:B------:R-:W-:-:S04]  /*3690*/  FMNMX.FTZ R47, R100, R47, !PT ;  /* 0x0000002f642f7209 */ /* 0x000fc80007810000 */
[----:B------:R-:W-:Y:S01]  /*36a0*/  FMNMX.FTZ R52, R104, R47, !PT ;  /* 0x0000002f68347209 */ /* 0x000fe20007810000 */
[----:B------:R-:W1:Y:S03]  /*36b0*/  MUFU.EX2 R29, R29 ;  /* 0x0000001d001d7308 */ /* 0x000e660000000800 */
[----:B------:R-:W-:Y:S01]  /*36c0*/  FMNMX.FTZ R51, R103, R52, !PT ;  /* 0x0000003467337209 */ /* 0x000fe20007810000 */
[--C-:B------:R-:W-:Y:S01]  /*36d0*/  FFMA.FTZ R52, R57, UR16, -R98.reuse ;  /* 0x0000001039347c23 */ /* 0x100fe20008010862 */
[----:B------:R-:W-:-:S02]  /*36e0*/  FFMA.FTZ R57, R94, UR16, -R98 ;  /* 0x000000105e397c23 */ /* 0x000fc40008010862 */
[----:B------:R-:W-:Y:S01]  /*36f0*/  FMNMX.FTZ R72, R106, R51, !PT ;  /* 0x000000336a487209 */ /* 0x000fe20007810000 */
[----:B------:R-:W-:Y:S01]  /*3700*/  MUFU.EX2 R31, R31 ;  /* 0x0000001f001f7308 */ /* 0x000fe20000000800 */
[----:B--2---:R-:W-:Y:S01]  /*3710*/  F2FP.SATFINITE.E4M3.F32.PACK_AB_MERGE_C R154, R21, R20, RZ ;  /* 0x00000014159a723e */ /* 0x004fe200048070ff */
[--C-:B------:R-:W-:Y:S01]  /*3720*/  FFMA.FTZ R51, R60, UR16, -R98.reuse ;  /* 0x000000103c337c23 */ /* 0x100fe20008010862 */
[----:B------:R-:W-:Y:S01]  /*3730*/  FMNMX.FTZ R73, R105, R72, !PT ;  /* 0x0000004869497209 */ /* 0x000fe20007810000 */
[--C-:B------:R-:W-:Y:S01]  /*3740*/  FFMA.FTZ R72, R65, UR16, -R98.reuse ;  /* 0x0000001041487c23 */ /* 0x100fe20008010862 */
[----:B------:R-:W-:-:S01]  /*3750*/  FFMA.FTZ R65, R58, UR16, -R98 ;  /* 0x000000103a417c23 */ /* 0x000fc20008010862 */
[----:B------:R-:W-:Y:S01]  /*3760*/  FFMA.FTZ R60, R61, UR16, -R98 ;  /* 0x000000103d3c7c23 */ /* 0x000fe20008010862 */
[----:B------:R-:W-:Y:S01]  /*3770*/  F2FP.SATFINITE.E4M3.F32.PACK_AB_MERGE_C R154, R13, R12, R154 ;  /* 0x0000000c0d9a723e */ /* 0x000fe2000480709a */
[----:B------:R-:W2:Y:S01]  /*3780*/  SHFL.BFLY PT, R76, R73, 0x2, 0x1f ;  /* 0x0c401f00494c7f89 */ /* 0x000ea200000e0000 */
[----:B------:R-:W-:Y:S01]  /*3790*/  MUFU.EX2 R32, R32 ;  /* 0x0000002000207308 */ /* 0x000fe20000000800 */
[----:B-1----:R-:W-:Y:S01]  /*37a0*/  F2FP.SATFINITE.E4M3.F32.PACK_AB_MERGE_C R148, R30, R29, RZ ;  /* 0x0000001d1e94723e */ /* 0x002fe200048070ff */
[--C-:B------:R-:W-:Y:S01]  /*37b0*/  FFMA.FTZ R61, R68, UR16, -R98.reuse ;  /* 0x00000010443d7c23 */ /* 0x100fe20008010862 */
[----:B------:R-:W-:-:S01]  /*37c0*/  FFMA.FTZ R68, R69, UR16, -R98 ;  /* 0x0000001045447c23 */ /* 0x000fc20008010862 */
[----:B------:R-:W-:Y:S01]  /*37d0*/  FFMA.FTZ R69, R95, UR16, -R98 ;  /* 0x000000105f457c23 */ /* 0x000fe20008010862 */
[----:B------:R-:W-:-:S03]  /*37e0*/  F2FP.SATFINITE.E4M3.F32.PACK_AB_MERGE_C R148, R28, R25, R148 ;  /* 0x000000191c94723e */ /* 0x000fc60004807094 */
[----:B------:R-:W-:Y:S08]  /*37f0*/  MUFU.EX2 R34, R34 ;  /* 0x0000002200227308 */ /* 0x000ff00000000800 */
[----:B------:R-:W-:Y:S01]  /*3800*/  MUFU.EX2 R36, R36 ;  /* 0x0000002400247308 */ /* 0x000fe20000000800 */
[----:B--2---:R-:W-:-:S07]  /*3810*/  FMNMX.FTZ R77, R73, R76, !PT ;  /* 0x0000004c494d7209 */ /* 0x004fce0007810000 */
[----:B------:R-:W-:Y:S01]  /*3820*/  MUFU.EX2 R44, R44 ;  /* 0x0000002c002c7308 */ /* 0x000fe20000000800 */
[----:B------:R-:W-:-:S01]  /*3830*/  FFMA.FTZ R76, R96, UR16, -R98 ;  /* 0x00000010604c7c23 */ /* 0x000fc20008010862 */
[--C-:B------:R-:W-:Y:S01]  /*3840*/  FFMA.FTZ R73, R97, UR16, -R98.reuse ;  /* 0x0000001061497c23 */ /* 0x100fe20008010862 */
[----:B------:R-:W1:Y:S05]  /*3850*/  SHFL.BFLY PT, R80, R77, 0x1, 0x1f ;  /* 0x0c201f004d507f89 */ /* 0x000e6a00000e0000 */
[----:B------:R-:W-:Y:S08]  /*3860*/  MUFU.EX2 R38, R38 ;  /* 0x0000002600267308 */ /* 0x000ff00000000800 */
[----:B------:R2:W-:Y:S08]  /*3870*/  MUFU.EX2 R43, R84 ;  /* 0x00000054002b7308 */ /* 0x0005f00000000800 */
[----:B------:R-:W-:Y:S01]  /*3880*/  MUFU.EX2 R48, R48 ;  /* 0x0000003000307308 */ /* 0x000fe20000000800 */
[----:B--2---:R-:W-:-:S01]  /*3890*/  FFMA.FTZ R84, R101, UR16, -R98 ;  /* 0x0000001065547c23 */ /* 0x004fc20008010862 */
[----:B-1----:R-:W-:Y:S01]  /*38a0*/  FMNMX.FTZ R58, R77, R80, !PT ;  /* 0x000000504d3a7209 */ /* 0x002fe20007810000 */
[----:B------:R-:W-:-:S01]  /*38b0*/  FFMA.FTZ R80, R92, UR16, -R98 ;  /* 0x000000105c507c23 */ /* 0x000fc20008010862 */
[----:B------:R-:W-:-:S02]  /*38c0*/  FFMA.FTZ R77, R99, UR16, -R98 ;  /* 0x00000010634d7c23 */ /* 0x000fc40008010862 */
[C---:B------:R-:W-:Y:S01]  /*38d0*/  FSETP.NEU.FTZ.AND P1, PT, R58.reuse, -INF , PT ;  /* 0xff8000003a00780b */ /* 0x040fe20003f3d000 */
[----:B------:R-:W-:Y:S01]  /*38e0*/  FFMA.FTZ R81, R58, R81, -8 ;  /* 0xc10000003a517423 */ /* 0x000fe20000010051 */
[----:B------:R-:W-:Y:S04]  /*38f0*/  MUFU.EX2 R47, R93 ;  /* 0x0000005d002f7308 */ /* 0x000fe80000000800 */
        /* <DEDUP_REMOVED lines=27> */
[----:B------:R-:W-:-:S01]  /*3ab0*/  FADD.FTZ R90, R8, R83 ;  /* 0x00000053085a7221 */ /* 0x000fc20000010000 */
[--C-:B------:R-:W-:Y:S01]  /*3ac0*/  FFMA.FTZ R42, R53, UR16, -R81.reuse ;  /* 0x00000010352a7c23 */ /* 0x100fe20008010851 */
[----:B------:R-:W-:-:S01]  /*3ad0*/  FFMA.FTZ R53, R82, UR16, -R81 ;  /* 0x0000001052357c23 */ /* 0x000fc20008010851 */
[----:B------:R-:W-:Y:S01]  /*3ae0*/  FFMA.FTZ R82, R87, UR16, -R81 ;  /* 0x0000001057527c23 */ /* 0x000fe20008010851 */
[----:B------:R-:W-:-:S01]  /*3af0*/  FADD.FTZ R87, R9, R90 ;  /* 0x0000005a09577221 */ /* 0x000fc20000010000 */
[--C-:B0-----:R-:W-:Y:S01]  /*3b00*/  FFMA.FTZ R40, R59, UR16, -R81.reuse ;  /* 0x000000103b287c23 */ /* 0x101fe20008010851 */
        /* <DEDUP_REMOVED lines=19> */
[----:B------:R-:W-:Y:S01]  /*3c40*/  F2FP.SATFINITE.E4M3.F32.PACK_AB_MERGE_C R153, R88, R85, RZ ;  /* 0x000000555899723e */ /* 0x000fe200048070ff */
[----:B------:R-:W-:-:S03]  /*3c50*/  FFMA.FTZ R106, R106, UR16, -R81 ;  /* 0x000000106a6a7c23 */ /* 0x000fc60008010851 */
[----:B------:R-:W-:Y:S02]  /*3c60*/  F2FP.SATFINITE.E4M3.F32.PACK_AB_MERGE_C R153, R7, R6, R153 ;  /* 0x000000060799723e */ /* 0x000fe40004807099 */
[----:B------:R-:W0:Y:S01]  /*3c70*/  MUFU.EX2 R41, R41 ;  /* 0x0000002900297308 */ /* 0x000e220000000800 */
[----:B-1----:R-:W-:-:S01]  /*3c80*/  FADD.FTZ R90, R10, R83 ;  /* 0x000000530a5a7221 */ /* 0x002fc20000010000 */
[----:B------:R-:W-:-:S04]  /*3c90*/  FADD.FTZ R83, R13, R86 ;  /* 0x000000560d537221 */ /* 0x000fc80000010000 */
[----:B------:R-:W-:Y:S02]  /*3ca0*/  FADD.FTZ R86, R20, R83 ;  /* 0x0000005314567221 */ /* 0x000fe40000010000 */
[----:B------:R-:W1:Y:S01]  /*3cb0*/  MUFU.EX2 R92, R92 ;  /* 0x0000005c005c7308 */ /* 0x000e620000000800 */
[----:B--2---:R-:W-:-:S01]  /*3cc0*/  FADD.FTZ R90, R11, R90 ;  /* 0x0000005a0b5a7221 */ /* 0x004fc20000010000 */
[----:B------:R-:W-:-:S04]  /*3cd0*/  FADD.FTZ R86, R21, R86 ;  /* 0x0000005615567221 */ /* 0x000fc80000010000 */
[----:B------:R-:W-:Y:S01]  /*3ce0*/  FADD.FTZ R83, R25, R86 ;  /* 0x0000005619537221 */ /* 0x000fe20000010000 */
[----:B------:R-:W-:Y:S01]  /*3cf0*/  IMAD.MOV.U32 R25, RZ, RZ, R55 ;  /* 0x000000ffff197224 */ /* 0x000fe200078e0037 */
[----:B------:R-:W-:Y:S01]  /*3d00*/  MUFU.EX2 R14, R14 ;  /* 0x0000000e000e7308 */ /* 0x000fe20000000800 */
[----:B0-----:R-:W-:-:S01]  /*3d10*/  FADD.FTZ R63, R41, R90 ;  /* 0x0000005a293f7221 */ /* 0x001fc20000010000 */
[----:B------:R-:W-:Y:S01]  /*3d20*/  FADD.FTZ R86, R28, R83 ;  /* 0x000000531c567221 */ /* 0x000fe20000010000 */
[----:B------:R-:W-:-:S03]  /*3d30*/  IMAD.MOV.U32 R28, RZ, RZ, R55 ;  /* 0x000000ffff1c7224 */ /* 0x000fc600078e0037 */
[----:B------:R-:W-:Y:S02]  /*3d40*/  FADD.FTZ R87, R29, R86 ;  /* 0x000000561d577221 */ /* 0x000fe40000010000 */
[----:B------:R-:W-:Y:S01]  /*3d50*/  MUFU.EX2 R15, R15 ;  /* 0x0000000f000f7308 */ /* 0x000fe20000000800 */
[----:B-1----:R-:W-:-:S01]  /*3d60*/  FADD.FTZ R63, R92, R63 ;  /* 0x0000003f5c3f7221 */ /* 0x002fc20000010000 */
[----:B------:R-:W-:Y:S01]  /*3d70*/  FADD.FTZ R86, R30, R87 ;  /* 0x000000571e567221 */ /* 0x000fe20000010000 */
[----:B------:R-:W-:Y:S02]  /*3d80*/  F2FP.SATFINITE.E4M3.F32.PACK_AB_MERGE_C R155, R92, R41, RZ ;  /* 0x000000295c9b723e */ /* 0x000fe400048070ff */
[----:B------:R-:W-:Y:S02]  /*3d90*/  MOV R41, R55 ;  /* 0x0000003700297202 */ /* 0x000fe40000000f00 */
[----:B------:R-:W-:Y:S01]  /*3da0*/  F2FP.SATFINITE.E4M3.F32.PACK_AB_MERGE_C R155, R11, R10, R155 ;  /* 0x0000000a0b9b723e */ /* 0x000fe2000480709b */
[----:B------:R-:W-:Y:S08]  /*3db0*/  MUFU.EX2 R46, R46 ;  /* 0x0000002e002e7308 */ /* 0x000ff00000000800 */
[----:B------:R-:W0:Y:S08]  /*3dc0*/  MUFU.EX2 R89, R89 ;  /* 0x0000005900597308 */ /* 0x000e300000000800 */
[----:B------:R-:W1:Y:S08]  /*3dd0*/  MUFU.EX2 R42, R42 ;  /* 0x0000002a002a7308 */ /* 0x000e700000000800 */
[----:B------:R2:W-:Y:S01]  /*3de0*/  MUFU.EX2 R3, R64 ;  /* 0x0000004000037308 */ /* 0x0005e20000000800 */
[----:B0-----:R-:W-:-:S04]  /*3df0*/  F2FP.SATFINITE.E4M3.F32.PACK_AB_MERGE_C R149, R89, R46, RZ ;  /* 0x0000002e5995723e */ /* 0x001fc800048070ff */
[----:B------:R-:W-:-:S03]  /*3e00*/  F2FP.SATFINITE.E4M3.F32.PACK_AB_MERGE_C R149, R15, R14, R149 ;  /* 0x0000000e0f95723e */ /* 0x000fc60004807095 */
[----:B------:R-:W0:Y:S01]  /*3e10*/  MUFU.EX2 R45, R45 ;  /* 0x0000002d002d7308 */ /* 0x000e220000000800 */
[----:B--2---:R-:W-:-:S01]  /*3e20*/  FADD.FTZ R64, R14, R63 ;  /* 0x0000003f0e407221 */ /* 0x004fc20000010000 */
[----:B------:R-:W-:-:S03]  /*3e30*/  FFMA.FTZ R63, R26, UR16, -R81 ;  /* 0x000000101a3f7c23 */ /* 0x000fc60008010851 */
[----:B------:R-:W-:Y:S01]  /*3e40*/  FADD.FTZ R83, R15, R64 ;  /* 0x000000400f537221 */ /* 0x000fe20000010000 */
[----:B------:R-:W-:-:S01]  /*3e50*/  FFMA.FTZ R64, R27, UR16, -R81 ;  /* 0x000000101b407c23 */ /* 0x000fc20008010851 */
[----:B------:R-:W-:Y:S01]  /*3e60*/  FFMA.FTZ R81, R105, UR16, -R81 ;  /* 0x0000001069517c23 */ /* 0x000fe20008010851 */
[----:B------:R-:W2:Y:S01]  /*3e70*/  MUFU.EX2 R54, R54 ;  /* 0x0000003600367308 */ /* 0x000ea20000000800 */
[----:B------:R-:W-:-:S01]  /*3e80*/  FADD.FTZ R26, R46, R83 ;  /* 0x000000532e1a7221 */ /* 0x000fc20000010000 */
[----:B------:R-:W-:Y:S01]  /*3e90*/  FADD.FTZ R83, R31, R86 ;  /* 0x000000561f537221 */ /* 0x000fe20000010000 */
[----:B------:R-:W-:Y:S02]  /*3ea0*/  IMAD.MOV.U32 R46, RZ, RZ, R55 ;  /* 0x000000ffff2e7224 */ /* 0x000fe400078e0037 */
[----:B------:R-:W-:Y:S01]  /*3eb0*/  FADD.FTZ R27, R89, R26 ;  /* 0x0000001a591b7221 */ /* 0x000fe20000010000 */
[----:B------:R-:W-:-:S02]  /*3ec0*/  FADD.FTZ R90, R32, R83 ;  /* 0x00000053205a7221 */ /* 0x000fc40000010000 */
[----:B------:R-:W3:Y:S01]  /*3ed0*/  MUFU.EX2 R91, R91 ;  /* 0x0000005b005b7308 */ /* 0x000ee20000000800 */
[----:B-1----:R-:W-:-:S01]  /*3ee0*/  FADD.FTZ R86, R42, R27 ;  /* 0x0000001b2a567221 */ /* 0x002fc20000010000 */
[----:B------:R-:W-:Y:S01]  /*3ef0*/  FADD.FTZ R87, R33, R90 ;  /* 0x0000005a21577221 */ /* 0x000fe20000010000 */
[----:B------:R-:W-:-:S02]  /*3f00*/  F2FP.SATFINITE.E4M3.F32.PACK_AB_MERGE_C R33, R34, R33, RZ ;  /* 0x000000212221723e */ /* 0x000fc400048070ff */
[----:B0-----:R-:W-:Y:S01]  /*3f10*/  FADD.FTZ R83, R45, R86 ;  /* 0x000000562d537221 */ /* 0x001fe20000010000 */
[----:B------:R-:W-:-:S01]  /*3f20*/  FADD.FTZ R86, R34, R87 ;  /* 0x0000005722567221 */ /* 0x000fc20000010000 */
[----:B------:R-:W-:Y:S01]  /*3f30*/  F2FP.SATFINITE.E4M3.F32.PACK_AB_MERGE_C R150, R32, R31, R33 ;  /* 0x0000001f2096723e */ /* 0x000fe20004807021 */
[----:B------:R-:W0:Y:S01]  /*3f40*/  MUFU.EX2 R49, R49 ;  /* 0x0000003100317308 */ /* 0x000e220000000800 */
[--C-:B------:R-:W-:Y:S02]  /*3f50*/  IMAD.MOV.U32 R34, RZ, RZ, R55.reuse ;  /* 0x000000ffff227224 */ /* 0x100fe400078e0037 */
[----:B------:R-:W-:Y:S01]  /*3f60*/  FADD.FTZ R9, R35, R86 ;  /* 0x0000005623097221 */ /* 0x000fe20000010000 */
[--C-:B------:R-:W-:Y:S02]  /*3f70*/  IMAD.MOV.U32 R33, RZ, RZ, R55.reuse ;  /* 0x000000ffff217224 */ /* 0x100fe400078e0037 */
[----:B------:R-:W-:Y:S02]  /*3f80*/  IMAD.MOV.U32 R32, RZ, RZ, R55 ;  /* 0x000000ffff207224 */ /* 0x000fe400078e0037 */
[----:B------:R-:W-:-:S01]  /*3f90*/  FADD.FTZ R20, R36, R9 ;  /* 0x0000000924147221 */ /* 0x000fc20000010000 */
[----:B------:R-:W-:Y:S01]  /*3fa0*/  IMAD.MOV.U32 R31, RZ, RZ, R55 ;  /* 0x000000ffff1f7224 */ /* 0x000fe200078e0037 */
[----:B------:R-:W1:Y:S02]  /*3fb0*/  MUFU.EX2 R50, R50 ;  /* 0x0000003200327308 */ /* 0x000e640000000800 */
[----:B------:R-:W-:-:S01]  /*3fc0*/  FADD.FTZ R9, R37, R20 ;  /* 0x0000001425097221 */ /* 0x000fc20000010000 */
[----:B------:R-:W-:-:S03]  /*3fd0*/  F2FP.SATFINITE.E4M3.F32.PACK_AB_MERGE_C R37, R44, R37, RZ ;  /* 0x000000252c25723e */ /* 0x000fc600048070ff */
[----:B------:R-:W-:Y:S01]  /*3fe0*/  FADD.FTZ R29, R44, R9 ;  /* 0x000000092c1d7221 */ /* 0x000fe20000010000 */
[----:B------:R-:W-:Y:S01]  /*3ff0*/  F2FP.SATFINITE.E4M3.F32.PACK_AB_MERGE_C R136, R36, R35, R37 ;  /* 0x000000232488723e */ /* 0x000fe20004807025 */
[----:B------:R-:W4:Y:S01]  /*4000*/  MUFU.EX2 R75, R75 ;  /* 0x0000004b004b7308 */ /* 0x000f220000000800 */
[--C-:B------:R-:W-:Y:S01]  /*4010*/  IMAD.MOV.U32 R44, RZ, RZ, R55.reuse ;  /* 0x000000ffff2c7224 */ /* 0x100fe200078e0037 */
[----:B------:R-:W-:Y:S01]  /*4020*/  MOV R35, R55 ;  /* 0x0000003700237202 */ /* 0x000fe20000000f00 */
[--C-:B------:R-:W-:Y:S02]  /*4030*/  IMAD.MOV.U32 R37, RZ, RZ, R55.reuse ;  /* 0x000000ffff257224 */ /* 0x100fe400078e0037 */
[----:B------:R-:W-:-:S03]  /*4040*/  IMAD.MOV.U32 R36, RZ, RZ, R55 ;  /* 0x000000ffff247224 */ /* 0x000fc600078e0037 */
[----:B------:R2:W-:Y:S08]  /*4050*/  MUFU.EX2 R26, R66 ;  /* 0x00000042001a7308 */ /* 0x0005f00000000800 */
[----:B------:R-:W5:Y:S01]  /*4060*/  MUFU.EX2 R78, R78 ;  /* 0x0000004e004e7308 */ /* 0x000f620000000800 */
[----:B--2---:R-:W-:-:S01]  /*4070*/  FADD.FTZ R66, R54, R83 ;  /* 0x0000005336427221 */ /* 0x004fc20000010000 */
[----:B---3--:R-:W-:-:S03]  /*4080*/  F2FP.SATFINITE.E4M3.F32.PACK_AB_MERGE_C R54, R91, R54, RZ ;  /* 0x000000365b36723e */ /* 0x008fc600048070ff */
[----:B------:R-:W-:Y:S01]  /*4090*/  FADD.FTZ R66, R91, R66 ;  /* 0x000000425b427221 */ /* 0x000fe20000010000 */
[----:B------:R-:W-:Y:S01]  /*40a0*/  F2FP.SATFINITE.E4M3.F32.PACK_AB_MERGE_C R151, R45, R42, R54 ;  /* 0x0000002a2d97723e */ /* 0x000fe20004807036 */
[----:B------:R-:W-:Y:S01]  /*40b0*/  IMAD.MOV.U32 R54, RZ, RZ, R55 ;  /* 0x000000ffff367224 */ /* 0x000fe200078e0037 */
[----:B------:R-:W2:Y:S01]  /*40c0*/  MUFU.EX2 R53, R53 ;  /* 0x0000003500357308 */ /* 0x000ea20000000800 */
[----:B0-----:R-:W-:-:S01]  /*40d0*/  FADD.FTZ R21, R49, R66 ;  /* 0x0000004231157221 */ /* 0x001fc20000010000 */
[--C-:B------:R-:W-:Y:S02]  /*40e0*/  IMAD.MOV.U32 R45, RZ, RZ, R55.reuse ;  /* 0x000000ffff2d7224 */ /* 0x100fe400078e0037 */
[----:B------:R-:W-:Y:S02]  /*40f0*/  IMAD.MOV.U32 R42, RZ, RZ, R55 ;  /* 0x000000ffff2a7224 */ /* 0x000fe400078e0037 */
[----:B-1----:R-:W-:Y:S02]  /*4100*/  FADD.FTZ R30, R50, R21 ;  /* 0x00000015321e7221 */ /* 0x002fe40000010000 */
[----:B------:R-:W0:Y:S02]  /*4110*/  MUFU.EX2 R74, R74 ;  /* 0x0000004a004a7308 */ /* 0x000e240000000800 */
[----:B----4-:R-:W-:-:S01]  /*4120*/  FADD.FTZ R21, R75, R30 ;  /* 0x0000001e4b157221 */ /* 0x010fc20000010000 */
[----:B------:R-:W-:Y:S01]  /*4130*/  FADD.FTZ R30, R38, R29 ;  /* 0x0000001d261e7221 */ /* 0x000fe20000010000 */
[----:B-----5:R-:W-:-:S02]  /*4140*/  F2FP.SATFINITE.E4M3.F32.PACK_AB_MERGE_C R75, R78, R75, RZ ;  /* 0x0000004b4e4b723e */ /* 0x020fc400048070ff */
[----:B------:R-:W-:Y:S01]  /*4150*/  FADD.FTZ R20, R78, R21 ;  /* 0x000000154e147221 */ /* 0x000fe20000010000 */
[----:B------:R-:W-:-:S01]  /*4160*/  FADD.FTZ R30, R39, R30 ;  /* 0x0000001e271e7221 */ /* 0x000fc20000010000 */
[----:B------:R-:W-:Y:S01]  /*4170*/  F2FP.SATFINITE.E4M3.F32.PACK_AB_MERGE_C R137, R50, R49, R75 ;  /* 0x000000313289723e */ /* 0x000fe2000480704b */
[----:B------:R-:W1:Y:S01]  /*4180*/  MUFU.EX2 R79, R79 ;  /* 0x0000004f004f7308 */ /* 0x000e620000000800 */
[----:B--2---:R-:W-:-:S01]  /*4190*/  FADD.FTZ R21, R53, R20 ;  /* 0x0000001435157221 */ /* 0x004fc20000010000 */
[----:B------:R-:W-:Y:S01]  /*41a0*/  FADD.FTZ R5, R43, R30 ;  /* 0x0000001e2b057221 */ /* 0x000fe20000010000 */
[C---:B------:R-:W-:Y:S01]  /*41b0*/  F2FP.SATFINITE.E4M3.F32.PACK_AB_MERGE_C R43, R48.reuse, R43, RZ ;  /* 0x0000002b302b723e */ /* 0x040fe200048070ff */
[----:B------:R-:W-:Y:S01]  /*41c0*/  IMAD.MOV.U32 R50, RZ, RZ, R55 ;  /* 0x000000ffff327224 */ /* 0x000fe200078e0037 */
[----:B------:R-:W-:Y:S01]  /*41d0*/  MOV R29, R55 ;  /* 0x00000037001d7202 */ /* 0x000fe20000000f00 */
[----:B------:R-:W-:Y:S01]  /*41e0*/  FADD.FTZ R48, R48, R5 ;  /* 0x0000000530307221 */ /* 0x000fe20000010000 */
[----:B------:R-:W-:Y:S01]  /*41f0*/  F2FP.SATFINITE.E4M3.F32.PACK_AB_MERGE_C R138, R39, R38, R43 ;  /* 0x00000026278a723e */ /* 0x000fe2000480702b */
[----:B------:R-:W2:Y:S01]  /*4200*/  MUFU.EX2 R82, R82 ;  /* 0x0000005200527308 */ /* 0x000ea20000000800 */
[----:B0-----:R-:W-:-:S01]  /*4210*/  FADD.FTZ R4, R74, R21 ;  /* 0x000000154a047221 */ /* 0x001fc20000010000 */
[----:B------:R-:W-:Y:S01]  /*4220*/  FADD.FTZ R5, R47, R48 ;  /* 0x000000302f057221 */ /* 0x000fe20000010000 */
[----:B------:R-:W-:-:S02]  /*4230*/  IMAD.MOV.U32 R49, RZ, RZ, R55 ;  /* 0x000000ffff317224 */ /* 0x000fc400078e0037 */
[--C-:B------:R-:W-:Y:S02]  /*4240*/  IMAD.MOV.U32 R48, RZ, RZ, R55.reuse ;  /* 0x000000ffff307224 */ /* 0x100fe400078e0037 */
[----:B------:R-:W-:Y:S01]  /*4250*/  IMAD.MOV.U32 R43, RZ, RZ, R55 ;  /* 0x000000ffff2b7224 */ /* 0x000fe200078e0037 */
[----:B------:R-:W0:Y:S01]  /*4260*/  MUFU.EX2 R40, R40 ;  /* 0x0000002800287308 */ /* 0x000e220000000800 */
[----:B-1----:R-:W-:-:S01]  /*4270*/  FADD.FTZ R13, R79, R4 ;  /* 0x000000044f0d7221 */ /* 0x002fc20000010000 */
[----:B------:R-:W-:Y:S01]  /*4280*/  FADD.FTZ R4, R52, R5 ;  /* 0x0000000534047221 */ /* 0x000fe20000010000 */
[--C-:B------:R-:W-:Y:S02]  /*4290*/  IMAD.MOV.U32 R39, RZ, RZ, R55.reuse ;  /* 0x000000ffff277224 */ /* 0x100fe400078e0037 */
[--C-:B------:R-:W-:Y:S02]  /*42a0*/  IMAD.MOV.U32 R38, RZ, RZ, R55.reuse ;  /* 0x000000ffff267224 */ /* 0x100fe400078e0037 */
[----:B------:R-:W-:Y:S01]  /*42b0*/  IMAD.MOV.U32 R30, RZ, RZ, R55 ;  /* 0x000000ffff1e7224 */ /* 0x000fe200078e0037 */
[----:B------:R-:W1:Y:S01]  /*42c0*/  MUFU.EX2 R51, R51 ;  /* 0x0000003300337308 */ /* 0x000e620000000800 */
[C---:B--2---:R-:W-:Y:S01]  /*42d0*/  F2FP.SATFINITE.E4M3.F32.PACK_AB_MERGE_C R79, R82.reuse, R79, RZ ;  /* 0x0000004f524f723e */ /* 0x044fe200048070ff */
[----:B------:R-:W-:-:S03]  /*42e0*/  FADD.FTZ R82, R82, R13 ;  /* 0x0000000d52527221 */ /* 0x000fc60000010000 */
[----:B------:R-:W-:Y:S01]  /*42f0*/  F2FP.SATFINITE.E4M3.F32.PACK_AB_MERGE_C R139, R74, R53, R79 ;  /* 0x000000354a8b723e */ /* 0x000fe2000480704f */
[----:B------:R-:W-:-:S01]  /*4300*/  FADD.FTZ R13, R3, R82 ;  /* 0x00000052030d7221 */ /* 0x000fc20000010000 */
[----:B------:R-:W-:Y:S01]  /*4310*/  MOV R53, R55 ;  /* 0x0000003700357202 */ /* 0x000fe20000000f00 */
[----:B------:R-:W2:Y:S02]  /*4320*/  MUFU.EX2 R59, R59 ;  /* 0x0000003b003b7308 */ /* 0x000ea40000000800 */
[----:B0-----:R-:W-:-:S06]  /*4330*/  FADD.FTZ R6, R40, R13 ;  /* 0x0000000d28067221 */ /* 0x001fcc0000010000 */
[----:B------:R-:W0:Y:S01]  /*4340*/  MUFU.EX2 R60, R60 ;  /* 0x0000003c003c7308 */ /* 0x000e220000000800 */
[----:B-1----:R-:W-:-:S07]  /*4350*/  FADD.FTZ R7, R51, R4 ;  /* 0x0000000433077221 */ /* 0x002fce0000010000 */
[----:B------:R-:W1:Y:S01]  /*4360*/  MUFU.EX2 R62, R62 ;  /* 0x0000003e003e7308 */ /* 0x000e620000000800 */
[----:B--2---:R-:W-:-:S07]  /*4370*/  FADD.FTZ R11, R59, R6 ;  /* 0x000000063b0b7221 */ /* 0x004fce0000010000 */
[----:B------:R-:W2:Y:S01]  /*4380*/  MUFU.EX2 R57, R57 ;  /* 0x0000003900397308 */ /* 0x000ea20000000800 */
[C---:B0-----:R-:W-:Y:S01]  /*4390*/  F2FP.SATFINITE.E4M3.F32.PACK_AB_MERGE_C R51, R60.reuse, R51, RZ ;  /* 0x000000333c33723e */ /* 0x041fe200048070ff */
[----:B------:R-:W-:-:S03]  /*43a0*/  FADD.FTZ R60, R60, R7 ;  /* 0x000000073c3c7221 */ /* 0x000fc60000010000 */
[----:B------:R-:W-:Y:S01]  /*43b0*/  F2FP.SATFINITE.E4M3.F32.PACK_AB_MERGE_C R140, R52, R47, R51 ;  /* 0x0000002f348c723e */ /* 0x000fe20004807033 */
[----:B------:R-:W-:Y:S01]  /*43c0*/  IMAD.MOV.U32 R52, RZ, RZ, R55 ;  /* 0x000000ffff347224 */ /* 0x000fe200078e0037 */
[----:B------:R-:W-:Y:S01]  /*43d0*/  MOV R47, R55 ;  /* 0x00000037002f7202 */ /* 0x000fe20000000f00 */
[----:B------:R-:W0:Y:S01]  /*43e0*/  MUFU.EX2 R72, R72 ;  /* 0x0000004800487308 */ /* 0x000e220000000800 */
[----:B-1----:R-:W-:-:S01]  /*43f0*/  FADD.FTZ R11, R62, R11 ;  /* 0x0000000b3e0b7221 */ /* 0x002fc20000010000 */
[----:B------:R-:W-:Y:S01]  /*4400*/  F2FP.SATFINITE.E4M3.F32.PACK_AB_MERGE_C R59, R62, R59, RZ ;  /* 0x0000003b3e3b723e */ /* 0x000fe200048070ff */
[----:B------:R-:W-:Y:S02]  /*4410*/  IMAD.MOV.U32 R51, RZ, RZ, R55 ;  /* 0x000000ffff337224 */ /* 0x000fe400078e0037 */
[----:B------:R-:W-:Y:S01]  /*4420*/  FADD.FTZ R4, R26, R11 ;  /* 0x0000000b1a047221 */ /* 0x000fe20000010000 */
[----:B------:R-:W-:Y:S01]  /*4430*/  F2FP.SATFINITE.E4M3.F32.PACK_AB_MERGE_C R141, R40, R3, R59 ;  /* 0x00000003288d723e */ /* 0x000fe2000480703b */
        /* <DEDUP_REMOVED lines=37> */
[----:B------:R-:W-:Y:S02]  /*4690*/  IMAD.MOV.U32 R24, RZ, RZ, R55 ;  /* 0x000000ffff187224 */ /* 0x000fe400078e0037 */
[----:B------:R-:W0:Y:S01]  /*46a0*/  MUFU.EX2 R104, R104 ;  /* 0x0000006800687308 */ /* 0x000e220000000800 */
[C---:B-1----:R-:W-:Y:S01]  /*46b0*/  F2FP.SATFINITE.E4M3.F32.PACK_AB_MERGE_C R102, R5.reuse, R102, RZ ;  /* 0x000000660566723e */ /* 0x042fe200048070ff */
[----:B------:R-:W-:-:S03]  /*46c0*/  FADD.FTZ R5, R5, R4 ;  /* 0x0000000405057221 */ /* 0x000fc60000010000 */
[----:B------:R-:W-:-:S03]  /*46d0*/  F2FP.SATFINITE.E4M3.F32.PACK_AB_MERGE_C R145, R64, R9, R102 ;  /* 0x000000094091723e */ /* 0x000fc60004807066 */
        /* <DEDUP_REMOVED lines=41> */
.L_x_13284:
[----:B------:R-:W-:-:S04]  /*4970*/  UISETP.NE.AND UP0, UPT, UR20, 0x1, UPT ;  /* 0x000000011400788c */ /* 0x000fc8000bf05270 */
[----:B------:R-:W-:-:S04]  /*4980*/  USEL UR41, URZ, 0x1, UP0 ;  /* 0x000000013f297887 */ /* 0x000fc80008000000 */
[----:B------:R-:W-:Y:S01]  /*4990*/  ULOP3.LUT UR41, UR21, UR41, URZ, 0x3c, !UPT ;  /* 0x0000002915297292 */ /* 0x000fe2000f8e3c3f */
[----:B------:R-:W-:Y:S11]  /*49a0*/  @!P0 BRA `(.L_x_13274) ;  /* 0x0000000000048947 */ /* 0x000ff60003800000 */
[----:B------:R-:W-:Y:S01]  /*49b0*/  BPT.TRAP 0x1 ;  /* 0x000000040000795c */ /* 0x000fe20000300000 */
.L_x_13274:
        /* <DEDUP_REMOVED lines=12> */
.L_x_13275:
[----:B-1----:R-:W-:Y:S05]  /*4a80*/  @P1 BRA `(.L_x_13276) ;  /* 0x0000000000081947 */ /* 0x002fea0003800000 */
[----:B------:R-:W1:Y:S02]  /*4a90*/  SYNCS.PHASECHK.TRANS64.TRYWAIT P1, [UR18+0x13230], R7 ;  /* 0x01323007ff0075a7 */ /* 0x000e640008020152 */
[----:B-1----:R-:W-:Y:S05]  /*4aa0*/  @!P1 BRA `(.L_x_13277) ;  /* 0x000000b400c89947 */ /* 0x002fea0003800000 */
.L_x_13276:
        /* <DEDUP_REMOVED lines=64> */
.L_x_13278:
[----:B------:R-:W-:Y:S01]  /*4eb0*/  ULEA UR9, UR20, UR19, 0x3 ;  /* 0x0000001314097291 */ /* 0x000fe2000f8e183f */
[----:B01----:R-:W-:-:S05]  /*4ec0*/  IMAD.U32 R7, RZ, RZ, UR21 ;  /* 0x00000015ff077e24 */ /* 0x003fca000f8e00ff */
[----:B------:R-:W-:-:S04]  /*4ed0*/  SHF.L.U32 R7, R7, 0x1f, RZ ;  /* 0x0000001f07077819 */ /* 0x000fc800000006ff */
[----:B------:R0:W1:Y:S01]  /*4ee0*/  SYNCS.PHASECHK.TRANS64.TRYWAIT P1, [UR9+0x13250], R7 ;  /* 0x01325007ff0075a7 */ /* 0x0000620008020149 */
[----:B------:R-:W-:Y:S05]  /*4ef0*/  @!P0 BRA `(.L_x_13279) ;  /* 0x0000000000048947 */ /* 0x000fea0003800000 */
[----:B------:R-:W-:Y:S01]  /*4f00*/  BPT.TRAP 0x1 ;  /* 0x000000040000795c */ /* 0x000fe20000300000 */
.L_x_13279:
[----:B-1----:R-:W-:Y:S05]  /*4f10*/  @P1 BRA `(.L_x_13280) ;  /* 0x0000000000081947 */ /* 0x002fea0003800000 */
[----:B------:R-:W1:Y:S02]  /*4f20*/  SYNCS.PHASECHK.TRANS64.TRYWAIT P1, [UR9+0x13250], R7 ;  /* 0x01325007ff0075a7 */ /* 0x000e640008020149 */
[----:B-1----:R-:W-:Y:S05]  /*4f30*/  @!P1 BRA `(.L_x_13281) ;  /* 0x000000b000bc9947 */ /* 0x002fea0003800000 */
.L_x_13280:
        /* <DEDUP_REMOVED lines=28> */
[----:B------:R-:W-:Y:S03]  /*5100*/  QGMMA.64x64x32.F32.E4M3.E4M3 R24, R144, gdesc[UR4], R24, gsb0 ;  /* 0x00e0000490187df3 */ /* 0x000fe60008000818 */
[----:B------:R-:W-:Y:S02]  /*5110*/  WARPGROUP.DEPBAR.LE gsb0, 0x0 ;  /* 0x00008000000079c5 */ /* 0x000fe40000010000 */
[----:B------:R-:W-:Y:S05]  /*5120*/  @!P0 BRA `(.L_x_13282) ;  /* 0x0000000000048947 */ /* 0x000fea0003800000 */
[----:B------:R-:W-:Y:S01]  /*5130*/  BPT.TRAP 0x1 ;  /* 0x000000040000795c */ /* 0x000fe20000300000 */
.L_x_13282:
        /* <DEDUP_REMOVED lines=101> */
[----:B------:R-:W-:Y:S01]  /*5790*/  IMAD.U32 R133, RZ, RZ, UR16 ;  /* 0x00000010ff857e24 */ /* 0x000fe2000f8e00ff */
        /* <DEDUP_REMOVED lines=401> */
.L_x_13283:
        /* <DEDUP_REMOVED lines=83> */
.L_x_13273:
[----:B------:R-:W-:Y:S06]  /*75e0*/  BAR.ARV 0x8, 0x200 ;  /* 0x0208000000007b1d */ /* 0x000fec0000002000 */
[----:B------:R-:W-:Y:S05]  /*75f0*/  @!P0 BRA `(.L_x_13285) ;  /* 0x0000000000048947 */ /* 0x000fea0003800000 */
[----:B------:R-:W-:Y:S01]  /*7600*/  BPT.TRAP 0x1 ;  /* 0x000000040000795c */ /* 0x000fe20000300000 */
.L_x_13285:
        /* <DEDUP_REMOVED lines=9> */
.L_x_13286:
[----:B-1----:R-:W-:Y:S05]  /*76a0*/  @P1 BRA `(.L_x_13287) ;  /* 0x0000000000081947 */ /* 0x002fea0003800000 */
[----:B------:R-:W1:Y:S02]  /*76b0*/  SYNCS.PHASECHK.TRANS64.TRYWAIT P1, [UR14+0x13250], R0 ;  /* 0x01325000ff0075a7 */ /* 0x000e64000802014e */
[----:B-1----:R-:W-:Y:S05]  /*76c0*/  @!P1 BRA `(.L_x_13288) ;  /* 0x0000008800f09947 */ /* 0x002fea0003800000 */
.L_x_13287:
        /* <DEDUP_REMOVED lines=13> */
[----:B------:R-:W-:Y:S01]  /*77a0*/  @UP0 UIMAD.WIDE.U32 UR8, UR46, UR10, URZ ;  /* 0x0000000a2e0802a5 */ /* 0x000fe2000f8e003f */
[----:B------:R-:W-:Y:S01]  /*77b0*/  @UP0 ULDC.64 UR12, c[0x0][0x9d0] ;  /* 0x00027400000c0ab9 */ /* 0x000fe20000000a00 */
[----:B------:R-:W-:Y:S02]  /*77c0*/  UIMAD UR10, UR42, 0x280, UR7 ;  /* 0x000002802a0a78a4 */ /* 0x000fe4000f8e0207 */
[----:B------:R-:W-:Y:S02]  /*77d0*/  @UP0 UIMAD UR6, UR46, UR11, UR6 ;  /* 0x0000000b2e0602a4 */ /* 0x000fe4000f8e0206 */
[----:B------:R-:W-:-:S02]  /*77e0*/  @UP0 UIMAD UR7, UR17, UR12, URZ ;  /* 0x0000000c110702a4 */ /* 0x000fc4000f8e023f */
[----:B------:R-:W-:Y:S02]  /*77f0*/  @UP0 UIADD3 UR9, UR9, UR6, URZ ;  /* 0x0000000609090290 */ /* 0x000fe4000fffe03f */
[----:B------:R-:W-:Y:S01]  /*7800*/  @UP0 UIMAD UR11, UR44, UR13, UR7 ;  /* 0x0000000d2c0b02a4 */ /* 0x000fe2000f8e0207 */
[----:B------:R-:W-:Y:S02]  /*7810*/  UMOV UR6, UR10 ;  /* 0x0000000a00067c82 */ /* 0x000fe40008000000 */
[----:B------:R-:W-:Y:S02]  /*7820*/  UMOV UR7, 0xc0000010 ;  /* 0xc000001000077882 */ /* 0x000fe40000000000 */
[----:B------:R-:W-:Y:S01]  /*7830*/  QGMMA.64x64x32.F32.E4M3.E4M3 R24, R152, gdesc[UR4], R24, gsb0 ;  /* 0x00e0000498187df3 */ /* 0x000fe20008000818 */
[----:B------:R-:W-:-:S04]  /*7840*/  @UP0 UIMAD.WIDE.U32 UR6, UR44, UR12, UR8 ;  /* 0x0000000c2c0602a5 */ /* 0x000fc8000f8e0008 */
[----:B------:R-:W-:Y:S02]  /*7850*/  @UP0 UIADD3 UR7, UR7, UR11, URZ ;  /* 0x0000000b07070290 */ /* 0x000fe4000fffe03f */
[----:B------:R-:W-:-:S04]  /*7860*/  @UP0 ULEA UR4, UP1, UR6, UR4, 0x2 ;  /* 0x0000000406040291 */ /* 0x000fc8000f82103f */
[----:B------:R-:W-:Y:S02]  /*7870*/  @UP0 ULEA.HI.X UR5, UR6, UR5, UR7, 0x2, UP1 ;  /* 0x0000000506050291 */ /* 0x000fe400088f1407 */
[----:B------:R-:W-:-:S04]  /*7880*/  IMAD.U32 R2, RZ, RZ, UR4 ;  /* 0x00000004ff027e24 */ /* 0x000fc8000f8e00ff */
[----:B-1----:R-:W-:Y:S01]  /*7890*/  IMAD.U32 R3, RZ, RZ, UR5 ;  /* 0x00000005ff037e24 */ /* 0x002fe2000f8e00ff */
[----:B------:R-:W-:-:S04]  /*78a0*/  UIADD3 UR4, UR10, 0x80, URZ ;  /* 0x000000800a047890 */ /* 0x000fc8000fffe03f */
[----:B------:R1:W2:Y:S01]  /*78b0*/  @P1 LDG.E R5, desc[UR52][R2.64] ;  /* 0x0000003402051981 */ /* 0x0002a2000c1e1900 */
[----:B------:R-:W-:Y:S02]  /*78c0*/  UMOV UR7, 0xc0000010 ;  /* 0xc000001000077882 */ /* 0x000fe40000000000 */
[----:B------:R-:W-:Y:S01]  /*78d0*/  UMOV UR6, UR4 ;  /* 0x0000000400067c82 */ /* 0x000fe20008000000 */
[----:B------:R-:W-:Y:S02]  /*78e0*/  WARPGROUP.DEPBAR.LE gsb0, 0x0 ;  /* 0x00008000000079c5 */ /* 0x000fe40000010000 */
[----:B------:R-:W-:-:S06]  /*78f0*/  WARPGROUP.ARRIVE ;  /* 0x00000000000079c5 */ /* 0x000fcc0000000000 */
[----:B------:R-:W-:Y:S01]  /*7900*/  QGMMA.64x64x32.F32.E4M3.E4M3 R24, R148, gdesc[UR4], R24, gsb0 ;  /* 0x00e0000494187df3 */ /* 0x000fe20008000818 */
[----:B------:R-:W-:Y:S01]  /*7910*/  UIADD3 UR4, UR10, 0x100, URZ ;  /* 0x000001000a047890 */ /* 0x000fe2000fffe03f */
[----:B------:R-:W-:-:S06]  /*7920*/  UMOV UR7, 0xc0000010 ;  /* 0xc000001000077882 */ /* 0x000fcc0000000000 */
[----:B------:R-:W-:Y:S01]  /*7930*/  UMOV UR6, UR4 ;  /* 0x0000000400067c82 */ /* 0x000fe20008000000 */
[----:B------:R-:W-:Y:S02]  /*7940*/  WARPGROUP.DEPBAR.LE gsb0, 0x0 ;  /* 0x00008000000079c5 */ /* 0x000fe40000010000 */
[----:B------:R-:W-:-:S06]  /*7950*/  WARPGROUP.ARRIVE ;  /* 0x00000000000079c5 */ /* 0x000fcc0000000000 */
[----:B------:R-:W-:Y:S01]  /*7960*/  QGMMA.64x64x32.F32.E4M3.E4M3 R24, R136, gdesc[UR4], R24, gsb0 ;  /* 0x00e0000488187df3 */ /* 0x000fe20008000818 */
[----:B------:R-:W-:Y:S01]  /*7970*/  UIADD3 UR4, UR10, 0x180, URZ ;  /* 0x000001800a047890 */ /* 0x000fe2000fffe03f */
[----:B------:R-:W-:-:S06]  /*7980*/  UMOV UR7, 0xc0000010 ;  /* 0xc000001000077882 */ /* 0x000fcc0000000000 */
[----:B------:R-:W-:Y:S01]  /*7990*/  UMOV UR6, UR4 ;  /* 0x0000000400067c82 */ /* 0x000fe20008000000 */
        /* <DEDUP_REMOVED lines=11> */
[----:B------:R-:W-:Y:S01]  /*7a50*/  MOV R4, RZ ;  /* 0x000000ff00047202 */ /* 0x000fe20000000f00 */
        /* <DEDUP_REMOVED lines=23> */
[----:B--2---:R-:W-:Y:S01]  /*7bd0*/  FMUL.FTZ R4, R4, R5 ;  /* 0x0000000504047220 */ /* 0x004fe20000410000 */
[----:B------:R-:W-:Y:S02]  /*7be0*/  IMAD.MOV.U32 R0, RZ, RZ, -0x800000 ;  /* 0xff800000ff007424 */ /* 0x000fe400078e00ff */
[----:B------:R-:W-:Y:S01]  /*7bf0*/  @P2 FFMA.FTZ R2, R3, R56, R6 ;  /* 0x0000003803022223 */ /* 0x000fe20000010006 */
[----:B------:R-:W-:-:S01]  /*7c00*/  @P3 FFMA.FTZ R0, R14, R58, R7 ;  /* 0x0000003a0e003223 */ /* 0x000fc20000010007 */
[----:B---3--:R-:W-:Y:S01]  /*7c10*/  FMUL.FTZ R5, R8, R5 ;  /* 0x0000000508057220 */ /* 0x008fe20000410000 */
[----:B------:R-:W-:-:S02]  /*7c20*/  WARPGROUP.DEPBAR.LE gsb0, 0x0 ;  /* 0x00008000000079c5 */ /* 0x000fc40000010000 */
[----:B------:R-:W-:Y:S05]  /*7c30*/  @!P0 BRA `(.L_x_13289) ;  /* 0x0000000000048947 */ /* 0x000fea0003800000 */
[----:B------:R-:W-:Y:S01]  /*7c40*/  BPT.TRAP 0x1 ;  /* 0x000000040000795c */ /* 0x000fe20000300000 */
.L_x_13289:
        /* <DEDUP_REMOVED lines=42> */
.L_x_13265:
        /* <DEDUP_REMOVED lines=12> */
[----:B------:R-:W2:Y:S01]  /*7fb0*/  LDL R38, [R1] ;  /* 0x0000000001267983 */ /* 0x000ea20000100800 */
        /* <DEDUP_REMOVED lines=16> */
[----:B------:R-:W-:Y:S01]  /*80c0*/  BAR.SYNC.DEFER_BLOCKING 0x1, 0x180 ;  /* 0x0046000000007b1d */ /* 0x000fe20000010000 */
[----:B0-----:R-:W-:-:S04]  /*80d0*/  SHF.L.U32 R4, R35, 0x2, RZ ;  /* 0x0000000223047819 */ /* 0x001fc800000006ff */
[----:B------:R-:W-:Y:S01]  /*80e0*/  LOP3.LUT R4, R4, 0xc, RZ, 0xc0, !PT ;  /* 0x0000000c04047812 */ /* 0x000fe200078ec0ff */
[----:B------:R-:W-:Y:S01]  /*80f0*/  UMOV UR4, URZ ;  /* 0x0000003f00047c82 */ /* 0x000fe20008000000 */
[----:B------:R-:W-:Y:S02]  /*8100*/  USHF.R.S32.HI UR17, URZ, 0x1f, UR51 ;  /* 0x0000001f3f117899 */ /* 0x000fe40008011433 */
[----:B------:R-:W-:Y:S01]  /*8110*/  IADD3 R4, P0, R4, UR6, RZ ;  /* 0x0000000604047c10 */ /* 0x000fe2000ff1e0ff */
[----:B------:R-:W-:Y:S01]  /*8120*/  ULDC.64 UR8, c[0x0][0xb90] ;  /* 0x0002e40000087ab9 */ /* 0x000fe20000000a00 */
[----:B------:R-:W-:Y:S01]  /*8130*/  ULDC.64 UR12, c[0x0][0xc08] ;  /* 0x00030200000c7ab9 */ /* 0x000fe20000000a00 */
[----:B------:R-:W-:Y:S02]  /*8140*/  ULDC.64 UR14, c[0x0][0xb98] ;  /* 0x0002e600000e7ab9 */ /* 0x000fe40000000a00 */
[----:B------:R-:W-:Y:S01]  /*8150*/  IMAD.X R5, RZ, RZ, UR7, P0 ;  /* 0x00000007ff057e24 */ /* 0x000fe200080e06ff */
[----:B------:R-:W-:Y:S01]  /*8160*/  F2FP.BF16.F32.PACK_AB R10, R55, R6 ;  /* 0x00000006370a723e */ /* 0x000fe200000010ff */
[----:B------:R-:W-:-:S03]  /*8170*/  ULDC.64 UR6, c[0x0][0xc00] ;  /* 0x0003000000067ab9 */ /* 0x000fc60000000a00 */
[----:B------:R0:W3:Y:S01]  /*8180*/  LDG.E.CONSTANT R28, desc[UR52][R4.64] ;  /* 0x00000034041c7981 */ /* 0x0000e2000c1e9900 */
[----:B------:R-:W-:-:S04]  /*8190*/  UISETP.NE.U32.AND UP0, UPT, UR6, URZ, UPT ;  /* 0x0000003f0600728c */ /* 0x000fc8000bf05070 */
[----:B------:R-:W-:-:S03]  /*81a0*/  UISETP.NE.AND.EX UP0, UPT, UR7, URZ, UPT, UP0 ;  /* 0x0000003f0700728c */ /* 0x000fc6000bf05300 */
[----:B------:R-:W-:Y:S01]  /*81b0*/  ULDC.64 UR6, c[0x0][0xc00] ;  /* 0x0003000000067ab9 */ /* 0x000fe20000000a00 */
[----:B0-----:R-:W-:Y:S01]  /*81c0*/  LOP3.LUT P0, R4, R35, 0x3, RZ, 0xc0, !PT ;  /* 0x0000000323047812 */ /* 0x001fe2000780c0ff */
[----:B------:R-:W-:-:S03]  /*81d0*/  UIMAD.WIDE UR6, UR46, 0x4, UR6 ;  /* 0x000000042e0678a5 */ /* 0x000fc6000f8e0206 */
[----:B------:R-:W-:Y:S02]  /*81e0*/  ISETP.EQ.OR P0, PT, R4, 0x3, !P0 ;  /* 0x000000030400780c */ /* 0x000fe40004702670 */
[----:B------:R-:W-:Y:S02]  /*81f0*/  MOV R4, R3 ;  /* 0x0000000300047202 */ /* 0x000fe40000000f00 */
[----:B-1----:R-:W-:Y:S02]  /*8200*/  MOV R5, R30 ;  /* 0x0000001e00057202 */ /* 0x002fe40000000f00 */
        /* <DEDUP_REMOVED lines=16> */
[----:B--2---:R-:W-:-:S03]  /*8310*/  IMAD.WIDE R6, R38, 0x2, R4 ;  /* 0x0000000226067825 */ /* 0x004fc600078e0204 */
[C---:B------:R-:W-:Y:S02]  /*8320*/  IADD3 R15, P3, R6.reuse, 0x20, RZ ;  /* 0x00000020060f7810 */ /* 0x040fe40007f7e0ff */
[C---:B------:R-:W-:Y:S02]  /*8330*/  LOP3.LUT R13, R6.reuse, 0x380, RZ, 0xc0, !PT ;  /* 0x00000380060d7812 */ /* 0x040fe400078ec0ff */
[----:B------:R-:W-:Y:S02]  /*8340*/  IADD3 R43, P1, R6, 0x60, RZ ;  /* 0x00000060062b7810 */ /* 0x000fe40007f3e0ff */
[----:B------:R-:W-:Y:S02]  /*8350*/  LOP3.LUT R8, R15, 0x380, RZ, 0xc0, !PT ;  /* 0x000003800f087812 */ /* 0x000fe400078ec0ff */
[----:B------:R-:W-:Y:S01]  /*8360*/  SHF.R.U64 R13, R13, 0x3, RZ ;  /* 0x000000030d0d7819 */ /* 0x000fe200000012ff */
[----:B------:R-:W-:Y:S01]  /*8370*/  IMAD.X R9, RZ, RZ, R7, P1 ;  /* 0x000000ffff097224 */ /* 0x000fe200008e0607 */
[----:B------:R-:W-:-:S02]  /*8380*/  LOP3.LUT R14, R43, 0x380, RZ, 0xc0, !PT ;  /* 0x000003802b0e7812 */ /* 0x000fc400078ec0ff */
[----:B------:R-:W-:Y:S02]  /*8390*/  SHF.R.U64 R8, R8, 0x3, RZ ;  /* 0x0000000308087819 */ /* 0x000fe400000012ff */
[----:B------:R-:W-:Y:S02]  /*83a0*/  IADD3 R41, P2, R6, 0x40, RZ ;  /* 0x0000004006297810 */ /* 0x000fe40007f5e0ff */
[----:B------:R-:W-:Y:S01]  /*83b0*/  LOP3.LUT R6, R13, R6, RZ, 0x3c, !PT ;  /* 0x000000060d067212 */ /* 0x000fe200078e3cff */
[--C-:B------:R-:W-:Y:S01]  /*83c0*/  IMAD.X R13, RZ, RZ, R7.reuse, P3 ;  /* 0x000000ffff0d7224 */ /* 0x100fe200018e0607 */
[----:B------:R-:W-:Y:S01]  /*83d0*/  SHF.R.U64 R14, R14, 0x3, RZ ;  /* 0x000000030e0e7819 */ /* 0x000fe200000012ff */
[----:B------:R-:W-:Y:S01]  /*83e0*/  IMAD.X R11, RZ, RZ, R7, P2 ;  /* 0x000000ffff0b7224 */ /* 0x000fe200010e0607 */
[----:B------:R-:W-:Y:S02]  /*83f0*/  LOP3.LUT R12, R8, R15, RZ, 0x3c, !PT ;  /* 0x0000000f080c7212 */ /* 0x000fe400078e3cff */
[----:B------:R-:W-:-:S02]  /*8400*/  LOP3.LUT R8, R14, R43, RZ, 0x3c, !PT ;  /* 0x0000002b0e087212 */ /* 0x000fc400078e3cff */
[----:B------:R-:W-:Y:S02]  /*8410*/  MOV R43, R6 ;  /* 0x00000006002b7202 */ /* 0x000fe40000000f00 */
[----:B------:R-:W-:Y:S02]  /*8420*/  LOP3.LUT R10, R41, 0x380, RZ, 0xc0, !PT ;  /* 0x00000380290a7812 */ /* 0x000fe400078ec0ff */
[----:B------:R-:W-:Y:S02]  /*8430*/  MOV R7, R8 ;  /* 0x0000000800077202 */ /* 0x000fe40000000f00 */
[----:B------:R-:W-:Y:S02]  /*8440*/  SHF.R.U64 R10, R10, 0x3, RZ ;  /* 0x000000030a0a7819 */ /* 0x000fe400000012ff */
[----:B------:R-:W-:Y:S02]  /*8450*/  MOV R42, R12 ;  /* 0x0000000c002a7202 */ /* 0x000fe40000000f00 */
[----:B------:R-:W-:-:S02]  /*8460*/  LOP3.LUT R10, R10, R41, RZ, 0x3c, !PT ;  /* 0x000000290a0a7212 */ /* 0x000fc400078e3cff */
[----:B------:R-:W-:Y:S02]  /*8470*/  PLOP3.LUT P2, PT, PT, PT, UP0, 0x80, 0x0 ;  /* 0x000000000000781c */ /* 0x000fe40003f4f008 */
[----:B------:R-:W-:Y:S02]  /*8480*/  MOV R41, R10 ;  /* 0x0000000a00297202 */ /* 0x000fe40000000f00 */
[----:B---3--:R-:W-:Y:S01]  /*8490*/  LOP3.LUT R15, R28, 0x2, RZ, 0x3c, !PT ;  /* 0x000000021c0f7812 */ /* 0x008fe200078e3cff */
[----:B------:R-:W-:Y:S04]  /*84a0*/  SHFL.IDX PT, R29, R29, R28, 0x1c1f ;  /* 0x001c1f1c1d1d7589 */ /* 0x000fe800000e0000 */
[----:B------:R-:W0:Y:S04]  /*84b0*/  SHFL.IDX PT, R60, R60, R15, 0x1c1f ;  /* 0x001c1f0f3c3c7589 */ /* 0x000e2800000e0000 */
[----:B------:R-:W-:Y:S04]  /*84c0*/  SHFL.IDX PT, R25, R25, R28, 0x1c1f ;  /* 0x001c1f1c19197589 */ /* 0x000fe800000e0000 */
[----:B------:R-:W-:Y:S04]  /*84d0*/  SHFL.IDX PT, R6, R24, R15, 0x1c1f ;  /* 0x001c1f0f18067589 */ /* 0x000fe800000e0000 */
[----:B------:R-:W-:Y:S04]  /*84e0*/  SHFL.IDX PT, R37, R37, R28, 0x1c1f ;  /* 0x001c1f1c25257589 */ /* 0x000fe800000e0000 */
[----:B------:R-:W1:Y:S04]  /*84f0*/  SHFL.IDX PT, R44, R44, R15, 0x1c1f ;  /* 0x001c1f0f2c2c7589 */ /* 0x000e6800000e0000 */
[----:B------:R-:W-:Y:S04]  /*8500*/  SHFL.IDX PT, R35, R35, R28, 0x1c1f ;  /* 0x001c1f1c23237589 */ /* 0x000fe800000e0000 */
[----:B------:R-:W2:Y:S01]  /*8510*/  SHFL.IDX PT, R36, R36, R15, 0x1c1f ;  /* 0x001c1f0f24247589 */ /* 0x000ea200000e0000 */
[----:B0-----:R-:W-:-:S02]  /*8520*/  SEL R8, R29, R60, P0 ;  /* 0x0000003c1d087207 */ /* 0x001fc40000000000 */
[----:B------:R-:W-:Y:S01]  /*8530*/  SEL R10, R60, R29, P0 ;  /* 0x0000001d3c0a7207 */ /* 0x000fe20000000000 */
[----:B------:R-:W-:Y:S04]  /*8540*/  SHFL.IDX PT, R39, R39, R28, 0x1c1f ;  /* 0x001c1f1c27277589 */ /* 0x000fe800000e0000 */
[----:B------:R0:W3:Y:S04]  /*8550*/  SHFL.IDX PT, R30, R34, R15, 0x1c1f ;  /* 0x001c1f0f221e7589 */ /* 0x0000e800000e0000 */
[----:B------:R-:W-:Y:S04]  /*8560*/  SHFL.IDX PT, R27, R27, R28, 0x1c1f ;  /* 0x001c1f1c1b1b7589 */ /* 0x000fe800000e0000 */
[----:B------:R-:W4:Y:S01]  /*8570*/  SHFL.IDX PT, R38, R26, R15, 0x1c1f ;  /* 0x001c1f0f1a267589 */ /* 0x000f2200000e0000 */
[----:B-1----:R-:W-:-:S02]  /*8580*/  SEL R9, R37, R44, P0 ;  /* 0x0000002c25097207 */ /* 0x002fc40000000000 */
[----:B0-----:R-:W-:Y:S01]  /*8590*/  SEL R34, R6, R25, P0 ;  /* 0x0000001906227207 */ /* 0x001fe20000000000 */
[----:B------:R-:W-:Y:S01]  /*85a0*/  SHFL.IDX PT, R33, R33, R28, 0x1c1f ;  /* 0x001c1f1c21217589 */ /* 0x000fe200000e0000 */
[----:B------:R-:W-:Y:S02]  /*85b0*/  SEL R11, R44, R37, P0 ;  /* 0x000000252c0b7207 */ /* 0x000fe40000000000 */
[----:B------:R-:W0:Y:S01]  /*85c0*/  LDC R37, c[0x0][0xbe8] ;  /* 0x0002fa00ff257b82 */ /* 0x000e220000000800 */
[----:B------:R-:W1:Y:S01]  /*85d0*/  SHFL.IDX PT, R20, R20, R15, 0x1c1f ;  /* 0x001c1f0f14147589 */ /* 0x000e6200000e0000 */
[----:B--2---:R-:W-:Y:S02]  /*85e0*/  SEL R12, R35, R36, P0 ;  /* 0x00000024230c7207 */ /* 0x004fe40000000000 */
[----:B------:R-:W-:Y:S01]  /*85f0*/  SEL R14, R36, R35, P0 ;  /* 0x00000023240e7207 */ /* 0x000fe20000000000 */
[----:B------:R-:W-:Y:S04]  /*8600*/  SHFL.IDX PT, R21, R21, R28, 0x1c1f ;  /* 0x001c1f1c15157589 */ /* 0x000fe800000e0000 */
[----:B------:R2:W1:Y:S01]  /*8610*/  SHFL.IDX PT, R40, R32, R15, 0x1c1f ;  /* 0x001c1f0f20287589 */ /* 0x00046200000e0000 */
[----:B---3--:R-:W-:-:S03]  /*8620*/  SEL R13, R39, R30, P0 ;  /* 0x0000001e270d7207 */ /* 0x008fc60000000000 */
[----:B------:R3:W-:Y:S01]  /*8630*/  STSM.16.M88.4 [R43], R8 ;  /* 0x000000082b007844 */ /* 0x0007e20000000200 */
[----:B--2---:R-:W-:Y:S02]  /*8640*/  SEL R32, R25, R6, P0 ;  /* 0x0000000619207207 */ /* 0x004fe40000000000 */
[----:B------:R-:W-:Y:S02]  /*8650*/  SEL R15, R30, R39, P0 ;  /* 0x000000271e0f7207 */ /* 0x000fe40000000000 */
[----:B----4-:R-:W-:Y:S02]  /*8660*/  SEL R25, R27, R38, P0 ;  /* 0x000000261b197207 */ /* 0x010fe40000000000 */
[----:B-1----:R-:W-:Y:S01]  /*8670*/  SEL R24, R33, R20, P0 ;  /* 0x0000001421187207 */ /* 0x002fe20000000000 */
[----:B------:R-:W-:Y:S01]  /*8680*/  STSM.16.M88.4 [R42], R12 ;  /* 0x0000000c2a007844 */ /* 0x000fe20000000200 */
[----:B------:R-:W-:Y:S01]  /*8690*/  SEL R26, R20, R33, P0 ;  /* 0x00000021141a7207 */ /* 0x000fe20000000000 */
[----:B------:R-:W-:Y:S01]  /*86a0*/  IMAD.U32 R20, RZ, RZ, UR6 ;  /* 0x00000006ff147e24 */ /* 0x000fe2000f8e00ff */
[----:B------:R-:W-:-:S02]  /*86b0*/  SEL R27, R38, R27, P0 ;  /* 0x0000001b261b7207 */ /* 0x000fc40000000000 */
[----:B------:R-:W-:-:S03]  /*86c0*/  SEL R33, R21, R40, P0 ;  /* 0x0000002815217207 */ /* 0x000fc60000000000 */
[----:B------:R-:W-:Y:S01]  /*86d0*/  STSM.16.M88.4 [R41], R24 ;  /* 0x0000001829007844 */ /* 0x000fe20000000200 */
[----:B------:R-:W-:Y:S02]  /*86e0*/  SEL R35, R40, R21, P0 ;  /* 0x0000001528237207 */ /* 0x000fe40000000000 */
[----:B------:R-:W-:-:S03]  /*86f0*/  MOV R21, UR7 ;  /* 0x0000000700157c02 */ /* 0x000fc60008000f00 */
[----:B------:R1:W-:Y:S01]  /*8700*/  STSM.16.M88.4 [R7], R32 ;  /* 0x0000002007007844 */ /* 0x0003e20000000200 */
[----:B------:R-:W-:Y:S06]  /*8710*/  BAR.SYNC.DEFER_BLOCKING 0x1, 0x180 ;  /* 0x0046000000007b1d */ /* 0x000fec0000010000 */
[----:B------:R-:W2:Y:S01]  /*8720*/  @P2 LDG.E R6, desc[UR52][R20.64] ;  /* 0x0000003414062981 */ /* 0x000ea2000c1e1900 */
[----:B0-----:R-:W-:Y:S01]  /*8730*/  ISETP.NE.AND P1, PT, R37, 0x1, PT ;  /* 0x000000012500780c */ /* 0x001fe20003f25270 */
[----:B------:R-:W-:Y:S02]  /*8740*/  UIMAD UR6, UR17, UR8, URZ ;  /* 0x00000008110672a4 */ /* 0x000fe4000f8e023f */
[----:B------:R-:W-:-:S02]  /*8750*/  USEL UR16, UR47, URZ, !UP0 ;  /* 0x0000003f2f107287 */ /* 0x000fc4000c000000 */
[----:B------:R-:W-:Y:S02]  /*8760*/  UIMAD UR9, UR51, UR9, UR6 ;  /* 0x00000009330972a4 */ /* 0x000fe4000f8e0206 */
[----:B------:R-:W-:-:S06]  /*8770*/  UISETP.NE.U32.AND UP1, UPT, UR12, URZ, UPT ;  /* 0x0000003f0c00728c */ /* 0x000fcc000bf25070 */
[----:B------:R-:W1:Y:S08]  /*8780*/  @P1 LDC R28, c[0x0][0xbec] ;  /* 0x0002fb00ff1c1b82 */ /* 0x000e700000000800 */
[----:B---3--:R-:W0:Y:S01]  /*8790*/  @P1 LDC R8, c[0x0][0xbf0] ;  /* 0x0002fc00ff081b82 */ /* 0x008e220000000800 */
[----:B--2---:R-:W-:Y:S01]  /*87a0*/  @P2 R2UR UR4, R6 ;  /* 0x00000000060422ca */ /* 0x004fe200000e0000 */
[----:B------:R-:W-:-:S04]  /*87b0*/  IMAD.U32 R6, RZ, RZ, UR48 ;  /* 0x00000030ff067e24 */ /* 0x000fc8000f8e00ff */
[----:B------:R-:W-:-:S04]  /*87c0*/  IMAD R9, R6, 0xc0, R157 ;  /* 0x000000c006097824 */ /* 0x000fc800078e029d */
[----:B-1----:R-:W-:-:S04]  /*87d0*/  @P1 IMAD.HI.U32 R7, R9, R28, RZ ;  /* 0x0000001c09071227 */ /* 0x002fc800078e00ff */
[----:B------:R-:W-:Y:S01]  /*87e0*/  USHF.R.S32.HI UR7, URZ, 0x1f, UR4 ;  /* 0x0000001f3f077899 */ /* 0x000fe20008011404 */
[----:B------:R-:W-:Y:S01]  /*87f0*/  IMAD.MOV.U32 R6, RZ, RZ, R9 ;  /* 0x000000ffff067224 */ /* 0x000fe200078e0009 */
[----:B------:R-:W-:Y:S01]  /*8800*/  UMOV UR6, UR4 ;  /* 0x0000000400067c82 */ /* 0x000fe20008000000 */
[----:B0-----:R-:W-:Y:S01]  /*8810*/  @P1 SHF.R.U32.HI R6, RZ, R8, R7 ;  /* 0x00000008ff061219 */ /* 0x001fe20000011607 */
[----:B------:R-:W-:Y:S02]  /*8820*/  UIMAD.WIDE.U32 UR10, UR51, UR8, UR6 ;  /* 0x00000008330a72a5 */ /* 0x000fe4000f8e0006 */
[----:B------:R-:W-:Y:S02]  /*8830*/  USEL UR8, UR46, URZ, !UP0 ;  /* 0x0000003f2e087287 */ /* 0x000fe4000c000000 */
[----:B------:R-:W-:Y:S01]  /*8840*/  UIADD3 UR11, UR11, UR9, URZ ;  /* 0x000000090b0b7290 */ /* 0x000fe2000fffe03f */
[----:B------:R-:W-:Y:S01]  /*8850*/  IMAD.MOV R8, RZ, RZ, -R6 ;  /* 0x000000ffff087224 */ /* 0x000fe200078e0a06 */
[----:B------:R-:W-:-:S02]  /*8860*/  UIMAD UR9, UR16, UR14, URZ ;  /* 0x0000000e100972a4 */ /* 0x000fc4000f8e023f */
[----:B------:R-:W-:Y:S01]  /*8870*/  UISETP.NE.AND.EX UP0, UPT, UR13, URZ, UPT, UP1 ;  /* 0x0000003f0d00728c */ /* 0x000fe2000bf05310 */
[----:B------:R-:W-:Y:S01]  /*8880*/  IMAD R9, R37, R8, R9 ;  /* 0x0000000825097224 */ /* 0x000fe200078e0209 */
[----:B------:R-:W-:Y:S01]  /*8890*/  UIMAD UR9, UR8, UR15, UR9 ;  /* 0x0000000f080972a4 */ /* 0x000fe2000f8e0209 */
[----:B------:R-:W-:Y:S01]  /*88a0*/  SHF.R.S32.HI R8, RZ, 0x1f, R6 ;  /* 0x0000001fff087819 */ /* 0x000fe20000011406 */
[----:B------:R-:W-:Y:S02]  /*88b0*/  UIMAD.WIDE.U32 UR10, UR8, UR14, UR10 ;  /* 0x0000000e080a72a5 */ /* 0x000fe4000f8e000a */
[----:B------:R-:W-:Y:S01]  /*88c0*/  SHF.R.S32.HI R7, RZ, 0x1f, R9 ;  /* 0x0000001fff077819 */ /* 0x000fe20000011409 */
[----:B------:R-:W-:Y:S01]  /*88d0*/  ULDC.64 UR14, c[0x0][0xb88] ;  /* 0x0002e200000e7ab9 */ /* 0x000fe20000000a00 */
[----:B------:R-:W-:Y:S01]  /*88e0*/  IMAD.U32 R11, RZ, RZ, UR9 ;  /* 0x00000009ff0b7e24 */ /* 0x000fe2000f8e00ff */
[----:B------:R-:W-:Y:S01]  /*88f0*/  PLOP3.LUT P3, PT, PT, PT, UP0, 0x80, 0x0 ;  /* 0x000000000000781c */ /* 0x000fe20003f6f008 */
[----:B------:R-:W-:Y:S01]  /*8900*/  ULDC UR9, c[0x0][0xa88] ;  /* 0x0002a20000097ab9 */ /* 0x000fe20000000800 */
[----:B------:R-:W-:Y:S01]  /*8910*/  IADD3 R6, P0, R6, UR10, RZ ;  /* 0x0000000a06067c10 */ /* 0x000fe2000ff1e0ff */
[----:B------:R-:W-:Y:S01]  /*8920*/  @UP0 ULEA UR10, UP1, UR46, UR12, 0x2 ;  /* 0x0000000c2e0a0291 */ /* 0x000fe2000f82103f */
[----:B------:R-:W-:-:S02]  /*8930*/  IMAD R10, R7, UR14, RZ ;  /* 0x0000000e070a7c24 */ /* 0x000fc4000f8e02ff */
[----:B------:R-:W-:Y:S01]  /*8940*/  IADD3.X R7, R8, UR11, R11, P0, !PT ;  /* 0x0000000b08077c10 */ /* 0x000fe200087fe40b */
[----:B------:R-:W-:Y:S01]  /*8950*/  @UP0 ULEA.HI.X UR11, UR46, UR13, UR47, 0x2, UP1 ;  /* 0x0000000d2e0b0291 */ /* 0x000fe200088f142f */
[----:B------:R-:W-:Y:S02]  /*8960*/  IMAD.U32 R8, RZ, RZ, UR9 ;  /* 0x00000009ff087e24 */ /* 0x000fe4000f8e00ff */
[----:B------:R-:W-:Y:S01]  /*8970*/  IMAD.U32 R12, RZ, RZ, UR10 ;  /* 0x0000000aff0c7e24 */ /* 0x000fe2000f8e00ff */
[----:B------:R-:W-:Y:S01]  /*8980*/  ULDC.64 UR12, c[0x0][0xb50] ;  /* 0x0002d400000c7ab9 */ /* 0x000fe20000000a00 */
[C---:B------:R-:W-:Y:S02]  /*8990*/  IMAD R11, R9.reuse, UR15, R10 ;  /* 0x0000000f090b7c24 */ /* 0x040fe4000f8e020a */
[----:B------:R-:W-:Y:S02]  /*89a0*/  IMAD.U32 R13, RZ, RZ, UR11 ;  /* 0x0000000bff0d7e24 */ /* 0x000fe4000f8e00ff */
[----:B------:R-:W-:-:S03]  /*89b0*/  IMAD.WIDE.U32 R6, R9, UR14, R6 ;  /* 0x0000000e09067c25 */ /* 0x000fc6000f8e0006 */
[----:B------:R0:W5:Y:S02]  /*89c0*/  @P3 LDG.E R8, desc[UR52][R12.64] ;  /* 0x000000340c083981 */ /* 0x000164000c1e1900 */
[----:B------:R-:W-:Y:S02]  /*89d0*/  IADD3 R7, R7, R11, RZ ;  /* 0x0000000b07077210 */ /* 0x000fe40007ffe0ff */
[----:B------:R-:W-:-:S04]  /*89e0*/  LEA R10, P0, R6, UR12, 0x2 ;  /* 0x0000000c060a7c11 */ /* 0x000fc8000f8010ff */
[----:B------:R-:W-:Y:S01]  /*89f0*/  LEA.HI.X R7, R6, UR13, R7, 0x2, P0 ;  /* 0x0000000d06077c11 */ /* 0x000fe200080f1407 */
[----:B------:R-:W-:Y:S01]  /*8a00*/  IMAD.U32 R6, RZ, RZ, UR48 ;  /* 0x00000030ff067e24 */ /* 0x000fe2000f8e00ff */
[----:B0-----:R-:W-:Y:S07]  /*8a10*/  @P3 BRA `(.L_x_13292) ;  /* 0x0000000000103947 */ /* 0x001fee0003800000 */
[----:B------:R-:W-:Y:S05]  /*8a20*/  @!P2 BRA `(.L_x_13292) ;  /* 0x00000000000ca947 */ /* 0x000fea0003800000 */
[----:B------:R-:W2:Y:S04]  /*8a30*/  LDG.E R9, desc[UR52][R20.64] ;  /* 0x0000003414097981 */ /* 0x000ea8000c1e1900 */
[----:B-----5:R-:W2:Y:S02]  /*8a40*/  LDG.E R8, desc[UR52][R20.64+0x4] ;  /* 0x0000043414087981 */ /* 0x020ea4000c1e1900 */
[----:B--2---:R-:W-:-:S07]  /*8a50*/  IMAD.IADD R8, R8, 0x1, -R9 ;  /* 0x0000000108087824 */ /* 0x004fce00078e0a09 */
.L_x_13292:
[----:B------:R-:W-:Y:S01]  /*8a60*/  IMAD R13, R18, 0x40, R17 ;  /* 0x00000040120d7824 */ /* 0x000fe200078e0211 */
[----:B------:R-:W-:Y:S01]  /*8a70*/  SHFL.IDX PT, R14, R10, RZ, 0x1c1f ;  /* 0x001c1fff0a0e7589 */ /* 0x000fe200000e0000 */
[----:B------:R-:W-:Y:S01]  /*8a80*/  IMAD R6, R6, 0xc0, R23 ;  /* 0x000000c006067824 */ /* 0x000fe200078e0217 */
[----:B------:R-:W-:Y:S01]  /*8a90*/  LOP3.LUT P0, RZ, R19, 0x3, RZ, 0xc0, !PT ;  /* 0x0000000313ff7812 */ /* 0x000fe2000780c0ff */
[----:B------:R-:W-:Y:S01]  /*8aa0*/  IMAD.WIDE R12, R13, 0x2, R4 ;  /* 0x000000020d0c7825 */ /* 0x000fe200078e0204 */
[----:B------:R-:W0:Y:S01]  /*8ab0*/  SHFL.IDX PT, R15, R7, RZ, 0x1c1f ;  /* 0x001c1fff070f7589 */ /* 0x000e2200000e0000 */
[----:B------:R-:W1:Y:S01]  /*8ac0*/  @P1 LDC R33, c[0x0][0xbf0] ;  /* 0x0002fc00ff211b82 */ /* 0x000e620000000800 */
[----:B------:R-:W-:Y:S01]  /*8ad0*/  IADD3 R4, R6, 0x8, RZ ;  /* 0x0000000806047810 */ /* 0x000fe20007ffe0ff */
[----:B-----5:R-:W-:Y:S01]  /*8ae0*/  IMAD R39, R8, R37, RZ ;  /* 0x0000002508277224 */ /* 0x020fe200078e02ff */
[----:B------:R-:W-:Y:S01]  /*8af0*/  SHFL.IDX PT, R20, R10, 0x1, 0x1c1f ;  /* 0x003c1f000a147f89 */ /* 0x000fe200000e0000 */
[C---:B------:R-:W-:Y:S01]  /*8b00*/  IADD3 R9, P3, R12.reuse, 0x1800, RZ ;  /* 0x000018000c097810 */ /* 0x040fe20007f7e0ff */
[----:B------:R-:W-:Y:S01]  /*8b10*/  ULDC.64 UR10, c[0x0][0xaa0] ;  /* 0x0002a800000a7ab9 */ /* 0x000fe20000000a00 */
[----:B------:R-:W-:Y:S01]  /*8b20*/  IADD3 R25, P4, R12, 0x3000, RZ ;  /* 0x000030000c197810 */ /* 0x000fe20007f9e0ff */
[----:B------:R-:W2:Y:S01]  /*8b30*/  SHFL.IDX PT, R21, R7, 0x1, 0x1c1f ;  /* 0x003c1f0007157f89 */ /* 0x000ea200000e0000 */
[----:B------:R-:W-:-:S02]  /*8b40*/  ISETP.GE.OR P2, PT, R6, R39, P0 ;  /* 0x000000270600720c */ /* 0x000fc40000746670 */
[----:B------:R-:W-:Y:S02]  /*8b50*/  LOP3.LUT R5, R12, 0x380, RZ, 0xc0, !PT ;  /* 0x000003800c057812 */ /* 0x000fe400078ec0ff */
[----:B------:R-:W-:Y:S02]  /*8b60*/  LOP3.LUT R8, R9, 0x380, RZ, 0xc0, !PT ;  /* 0x0000038009087812 */ /* 0x000fe400078ec0ff */
[----:B------:R-:W-:Y:S02]  /*8b70*/  ISETP.GE.OR P0, PT, R4, R39, P0 ;  /* 0x000000270400720c */ /* 0x000fe40000706670 */
[----:B------:R-:W-:Y:S02]  /*8b80*/  LOP3.LUT R24, R25, 0x380, RZ, 0xc0, !PT ;  /* 0x0000038019187812 */ /* 0x000fe400078ec0ff */
[----:B------:R-:W-:Y:S02]  /*8b90*/  SHF.R.U64 R5, R5, 0x3, RZ ;  /* 0x0000000305057819 */ /* 0x000fe400000012ff */
[----:B------:R-:W-:-:S02]  /*8ba0*/  SHF.R.U64 R8, R8, 0x3, RZ ;  /* 0x0000000308087819 */ /* 0x000fc400000012ff */
[----:B------:R-:W-:Y:S01]  /*8bb0*/  SHF.R.U64 R24, R24, 0x3, RZ ;  /* 0x0000000318187819 */ /* 0x000fe200000012ff */
[----:B0-----:R-:W-:Y:S01]  /*8bc0*/  @!P2 ST.E desc[UR52][R14.64], R2 ;  /* 0x000000020e00a985 */ /* 0x001fe2000c101934 */
[----:B------:R-:W-:Y:S01]  /*8bd0*/  LOP3.LUT R4, R5, R12, RZ, 0x3c, !PT ;  /* 0x0000000c05047212 */ /* 0x000fe200078e3cff */
[--C-:B------:R-:W-:Y:S01]  /*8be0*/  IMAD.MOV.U32 R5, RZ, RZ, R13.reuse ;  /* 0x000000ffff057224 */ /* 0x100fe200078e000d */
[----:B------:R-:W-:Y:S01]  /*8bf0*/  LOP3.LUT R8, R8, R9, RZ, 0x3c, !PT ;  /* 0x0000000908087212 */ /* 0x000fe200078e3cff */
[--C-:B------:R-:W-:Y:S01]  /*8c00*/  IMAD.X R9, RZ, RZ, R13.reuse, P3 ;  /* 0x000000ffff097224 */ /* 0x100fe200018e060d */
[----:B------:R-:W-:Y:S01]  /*8c10*/  LOP3.LUT R24, R24, R25, RZ, 0x3c, !PT ;  /* 0x0000001918187212 */ /* 0x000fe200078e3cff */
[----:B------:R-:W-:Y:S01]  /*8c20*/  IMAD.X R25, RZ, RZ, R13, P4 ;  /* 0x000000ffff197224 */ /* 0x000fe200020e060d */
[----:B--2---:R0:W-:Y:S04]  /*8c30*/  @!P0 ST.E desc[UR52][R20.64], R0 ;  /* 0x0000000014008985 */ /* 0x0041e8000c101934 */
[----:B------:R-:W2:Y:S04]  /*8c40*/  LD.E.128 R4, desc[UR52][R4.64] ;  /* 0x0000003404047980 */ /* 0x000ea8000c101d00 */
[----:B------:R-:W3:Y:S04]  /*8c50*/  LD.E.128 R8, desc[UR52][R8.64] ;  /* 0x0000003408087980 */ /* 0x000ee8000c101d00 */
[----:B------:R-:W4:Y:S01]  /*8c60*/  LD.E.128 R24, desc[UR52][R24.64] ;  /* 0x0000003418187980 */ /* 0x000f22000c101d00 */
[----:B0-----:R-:W0:Y:S01]  /*8c70*/  @P1 LDC R21, c[0x0][0xbec] ;  /* 0x0002fb00ff151b82 */ /* 0x001e220000000800 */
[----:B------:R-:W-:Y:S01]  /*8c80*/  IADD3 R29, P0, R12, 0x4800, RZ ;  /* 0x000048000c1d7810 */ /* 0x000fe20007f1e0ff */
[----:B------:R-:W-:-:S03]  /*8c90*/  UIMAD UR9, UR7, UR10, URZ ;  /* 0x0000000a070972a4 */ /* 0x000fc6000f8e023f */
[----:B------:R-:W-:Y:S01]  /*8ca0*/  LOP3.LUT R12, R29, 0x380, RZ, 0xc0, !PT ;  /* 0x000003801d0c7812 */ /* 0x000fe200078ec0ff */
[----:B------:R-:W-:Y:S01]  /*8cb0*/  UIMAD.WIDE.U32 UR6, UR4, UR10, URZ ;  /* 0x0000000a040672a5 */ /* 0x000fe2000f8e003f */
[----:B------:R-:W-:Y:S01]  /*8cc0*/  IMAD R0, R16, 0x30, R18 ;  /* 0x0000003010007824 */ /* 0x000fe200078e0212 */
[----:B------:R-:W-:Y:S01]  /*8cd0*/  UIMAD UR9, UR4, UR11, UR9 ;  /* 0x0000000b040972a4 */ /* 0x000fe2000f8e0209 */
[----:B------:R-:W-:Y:S01]  /*8ce0*/  SHF.R.U64 R2, R12, 0x3, RZ ;  /* 0x000000030c027819 */ /* 0x000fe200000012ff */
[----:B------:R-:W-:Y:S01]  /*8cf0*/  IMAD.X R13, RZ, RZ, R13, P0 ;  /* 0x000000ffff0d7224 */ /* 0x000fe200000e060d */
[----:B------:R-:W-:Y:S01]  /*8d00*/  ULDC.64 UR10, c[0x0][0xae8] ;  /* 0x0002ba00000a7ab9 */ /* 0x000fe20000000a00 */
[----:B------:R-:W-:Y:S01]  /*8d10*/  UIADD3 UR7, UR7, UR9, URZ ;  /* 0x0000000907077290 */ /* 0x000fe2000fffe03f */
[----:B------:R-:W-:Y:S01]  /*8d20*/  LOP3.LUT R12, R2, R29, RZ, 0x3c, !PT ;  /* 0x0000001d020c7212 */ /* 0x000fe200078e3cff */
[----:B------:R-:W-:Y:S01]  /*8d30*/  UIMAD UR4, UR17, UR10, URZ ;  /* 0x0000000a110472a4 */ /* 0x000fe2000f8e023f */
[----:B------:R-:W-:Y:S01]  /*8d40*/  IMAD.U32 R29, RZ, RZ, UR48 ;  /* 0x00000030ff1d7e24 */ /* 0x000fe2000f8e00ff */
[----:B------:R-:W-:-:S02]  /*8d50*/  UIMAD.WIDE.U32 UR6, UR51, UR10, UR6 ;  /* 0x0000000a330672a5 */ /* 0x000fc4000f8e0006 */
[----:B------:R-:W-:Y:S01]  /*8d60*/  UIMAD UR4, UR51, UR11, UR4 ;  /* 0x0000000b330472a4 */ /* 0x000fe2000f8e0204 */
[----:B------:R-:W-:Y:S01]  /*8d70*/  IMAD R28, R29, 0xc0, R0 ;  /* 0x000000c01d1c7824 */ /* 0x000fe200078e0200 */
[----:B------:R-:W5:Y:S01]  /*8d80*/  LD.E.128 R12, desc[UR52][R12.64] ;  /* 0x000000340c0c7980 */ /* 0x000f62000c101d00 */
[----:B------:R-:W-:Y:S01]  /*8d90*/  ULDC.64 UR10, c[0x0][0xaf0] ;  /* 0x0002bc00000a7ab9 */ /* 0x000fe20000000a00 */
[----:B------:R-:W-:Y:S01]  /*8da0*/  UIADD3 UR7, UR7, UR4, URZ ;  /* 0x0000000407077290 */ /* 0x000fe2000fffe03f */
[----:B------:R-:W-:Y:S01]  /*8db0*/  VIADD R3, R3, 0x13220 ;  /* 0x0001322003037836 */ /* 0x000fe20000000000 */
[----:B------:R-:W-:Y:S01]  /*8dc0*/  UIMAD UR4, UR16, UR10, URZ ;  /* 0x0000000a100472a4 */ /* 0x000fe2000f8e023f */
[----:B0-----:R-:W-:Y:S01]  /*8dd0*/  @P1 IMAD.HI.U32 R0, R28, R21, RZ ;  /* 0x000000151c001227 */ /* 0x001fe200078e00ff */
[----:B------:R-:W-:Y:S01]  /*8de0*/  MOV R29, R28 ;  /* 0x0000001c001d7202 */ /* 0x000fe20000000f00 */
[----:B------:R-:W-:Y:S01]  /*8df0*/  @!PT LDS RZ, [RZ] ;  /* 0x00000000fffff984 */ /* 0x000fe20000000800 */
[----:B------:R-:W-:Y:S01]  /*8e00*/  @!PT LDS RZ, [RZ] ;  /* 0x00000000fffff984 */ /* 0x000fe20000000800 */
[----:B------:R-:W-:Y:S01]  /*8e10*/  @!PT LDS RZ, [RZ] ;  /* 0x00000000fffff984 */ /* 0x000fe20000000800 */
[----:B------:R-:W-:Y:S01]  /*8e20*/  @!PT LDS RZ, [RZ] ;  /* 0x00000000fffff984 */ /* 0x000fe20000000800 */
[----:B------:R0:W-:Y:S06]  /*8e30*/  MEMBAR.ALL.CTA ;  /* 0x0000000000007992 */ /* 0x0001ec0000008000 */
[----:B0-----:R-:W0:Y:S01]  /*8e40*/  FENCE.VIEW.ASYNC.S ;  /* 0x00000000000073c6 */ /* 0x001e220000000000 */
[----:B------:R-:W-:Y:S01]  /*8e50*/  UIMAD UR4, UR8, UR11, UR4 ;  /* 0x0000000b080472a4 */ /* 0x000fe2000f8e0204 */
[----:B------:R-:W-:Y:S01]  /*8e60*/  SHF.R.S32.HI R41, RZ, 0x1f, R17 ;  /* 0x0000001fff297819 */ /* 0x000fe20000011411 */
[----:B------:R-:W-:Y:S01]  /*8e70*/  UIMAD.WIDE.U32 UR8, UR8, UR10, UR6 ;  /* 0x0000000a080872a5 */ /* 0x000fe2000f8e0006 */
[----:B-1----:R-:W-:-:S02]  /*8e80*/  @P1 SHF.R.U32.HI R29, RZ, R33, R0 ;  /* 0x00000021ff1d1219 */ /* 0x002fc40000011600 */
[----:B------:R-:W-:Y:S01]  /*8e90*/  ULDC.64 UR6, c[0x0][0xae0] ;  /* 0x0002b80000067ab9 */ /* 0x000fe20000000a00 */
[----:B------:R-:W-:Y:S01]  /*8ea0*/  UIADD3 UR4, UR9, UR4, URZ ;  /* 0x0000000409047290 */ /* 0x000fe2000fffe03f */
[--C-:B------:R-:W-:Y:S01]  /*8eb0*/  SHF.R.S32.HI R0, RZ, 0x1f, R29.reuse ;  /* 0x0000001fff007819 */ /* 0x100fe2000001141d */
[----:B------:R-:W-:Y:S02]  /*8ec0*/  IMAD.MOV R2, RZ, RZ, -R29 ;  /* 0x000000ffff027224 */ /* 0x000fe400078e0a1d */
[----:B------:R-:W-:Y:S02]  /*8ed0*/  IMAD.U32 R21, RZ, RZ, UR9 ;  /* 0x00000009ff157e24 */ /* 0x000fe4000f8e00ff */
[----:B------:R-:W-:Y:S02]  /*8ee0*/  IMAD R0, R0, UR6, RZ ;  /* 0x0000000600007c24 */ /* 0x000fe4000f8e02ff */
[----:B------:R-:W-:Y:S02]  /*8ef0*/  IMAD R33, R37, R2, R28 ;  /* 0x0000000225217224 */ /* 0x000fe400078e021c */
[----:B------:R-:W-:-:S02]  /*8f00*/  IMAD.U32 R20, RZ, RZ, UR8 ;  /* 0x00000008ff147e24 */ /* 0x000fc4000f8e00ff */
        /* <DEDUP_REMOVED lines=10> */
[----:B------:R-:W-:Y:S02]  /*8fb0*/  ULDC.64 UR6, c[0x0][0xa80] ;  /* 0x0002a00000067ab9 */ /* 0x000fe40000000a00 */
[C---:B------:R-:W-:Y:S02]  /*8fc0*/  LEA R30, P0, R20.reuse, UR6, 0x1 ;  /* 0x00000006141e7c11 */ /* 0x040fe4000f8008ff */
[----:B------:R-:W-:Y:S01]  /*8fd0*/  IADD3 R21, R21, R29, RZ ;  /* 0x0000001d15157210 */ /* 0x000fe20007ffe0ff */
[----:B------:R-:W-:Y:S02]  /*8fe0*/  IMAD.U32 R29, RZ, RZ, UR48 ;  /* 0x00000030ff1d7e24 */ /* 0x000fe4000f8e00ff */
[----:B0-----:R-:W-:Y:S01]  /*8ff0*/  SHFL.IDX PT, R28, R30, 0x1, 0x181f ;  /* 0x00381f001e1c7f89 */ /* 0x001fe200000e0000 */
[----:B------:R-:W-:Y:S01]  /*9000*/  LEA.HI.X R32, R20, UR7, R21, 0x1, P0 ;  /* 0x0000000714207c11 */ /* 0x000fe200080f0c15 */
[----:B------:R-:W-:Y:S01]  /*9010*/  IMAD R36, R29, 0xc0, R18 ;  /* 0x000000c01d247824 */ /* 0x000fe200078e0212 */
[----:B------:R-:W-:Y:S01]  /*9020*/  ISETP.GE.AND P0, PT, R17, UR4, PT ;  /* 0x0000000411007c0c */ /* 0x000fe2000bf06270 */
[----:B------:R-:W0:Y:S02]  /*9030*/  SHFL.IDX PT, R20, R30, RZ, 0x181f ;  /* 0x00181fff1e147589 */ /* 0x000e2400000e0000 */
[C---:B------:R-:W-:Y:S01]  /*9040*/  VIADD R0, R36.reuse, 0x30 ;  /* 0x0000003024007836 */ /* 0x040fe20000000000 */
[C---:B------:R-:W-:Y:S01]  /*9050*/  ISETP.GE.OR P1, PT, R36.reuse, R39, P0 ;  /* 0x000000272400720c */ /* 0x040fe20000726670 */
[----:B------:R-:W1:Y:S01]  /*9060*/  SHFL.IDX PT, R42, R30, 0x2, 0x181f ;  /* 0x00581f001e2a7f89 */ /* 0x000e6200000e0000 */
[----:B------:R-:W-:-:S02]  /*9070*/  VIADD R2, R36, 0x60 ;  /* 0x0000006024027836 */ /* 0x000fc40000000000 */
[-C--:B------:R-:W-:Y:S01]  /*9080*/  ISETP.GE.OR P2, PT, R0, R39.reuse, P0 ;  /* 0x000000270000720c */ /* 0x080fe20000746670 */
[----:B------:R-:W1:Y:S01]  /*9090*/  SHFL.IDX PT, R34, R32, RZ, 0x181f ;  /* 0x00181fff20227589 */ /* 0x000e6200000e0000 */
[----:B------:R-:W-:Y:S02]  /*90a0*/  PRMT R0, RZ, 0x654, R3 ;  /* 0x00000654ff007816 */ /* 0x000fe40000000003 */
[----:B------:R-:W-:Y:S01]  /*90b0*/  ISETP.GE.OR P3, PT, R2, R39, P0 ;  /* 0x000000270200720c */ /* 0x000fe20000766670 */
[----:B------:R-:W1:Y:S01]  /*90c0*/  SHFL.IDX PT, R38, R32, 0x1, 0x181f ;  /* 0x00381f0020267f89 */ /* 0x000e6200000e0000 */
[----:B------:R0:W-:Y:S03]  /*90d0*/  SYNCS.ARRIVE.TRANS64.RED.A1T0 RZ, [R0+URZ], RZ ;  /* 0x000000ff00ff79a7 */ /* 0x0001e6000810043f */
[----:B------:R-:W1:Y:S04]  /*90e0*/  SHFL.IDX PT, R40, R32, 0x2, 0x181f ;  /* 0x00581f0020287f89 */ /* 0x000e6800000e0000 */
[----:B------:R-:W2:Y:S01]  /*90f0*/  SHFL.IDX PT, R30, R30, 0x3, 0x181f ;  /* 0x00781f001e1e7f89 */ /* 0x000ea200000e0000 */
[----:B0-----:R-:W-:Y:S01]  /*9100*/  VIADD R0, R36, 0x90 ;  /* 0x0000009024007836 */ /* 0x001fe20000000000 */
[----:B------:R-:W-:-:S02]  /*9110*/  @!P1 LEA R2, P4, R17, R20, 0x1 ;  /* 0x0000001411029211 */ /* 0x000fc400078808ff */
[----:B------:R-:W0:Y:S01]  /*9120*/  SHFL.IDX PT, R32, R32, 0x3, 0x181f ;  /* 0x00781f0020207f89 */ /* 0x000e2200000e0000 */
[C---:B------:R-:W-:Y:S02]  /*9130*/  @!P2 LEA R20, P5, R17.reuse, R28, 0x1 ;  /* 0x0000001c1114a211 */ /* 0x040fe400078a08ff */
[C---:B-1----:R-:W-:Y:S02]  /*9140*/  @!P3 LEA R28, P6, R17.reuse, R42, 0x1 ;  /* 0x0000002a111cb211 */ /* 0x042fe400078c08ff */
[----:B------:R-:W-:Y:S02]  /*9150*/  ISETP.GE.OR P0, PT, R0, R39, P0 ;  /* 0x000000270000720c */ /* 0x000fe40000706670 */
[C-C-:B------:R-:W-:Y:S02]  /*9160*/  @!P1 LEA.HI.X R3, R17.reuse, R34, R41.reuse, 0x1, P4 ;  /* 0x0000002211039211 */ /* 0x140fe400020f0c29 */
[C-C-:B------:R-:W-:Y:S02]  /*9170*/  @!P2 LEA.HI.X R21, R17.reuse, R38, R41.reuse, 0x1, P5 ;  /* 0x000000261115a211 */ /* 0x140fe400028f0c29 */
[----:B------:R-:W-:Y:S01]  /*9180*/  @!P3 LEA.HI.X R29, R17, R40, R41, 0x1, P6 ;  /* 0x00000028111db211 */ /* 0x000fe200030f0c29 */
[----:B--2---:R2:W-:Y:S04]  /*9190*/  @!P1 ST.E.128 desc[UR52][R2.64], R4 ;  /* 0x0000000402009985 */ /* 0x0045e8000c101d34 */
[----:B---3--:R2:W-:Y:S04]  /*91a0*/  @!P2 ST.E.128 desc[UR52][R20.64], R8 ;  /* 0x000000081400a985 */ /* 0x0085e8000c101d34 */
[----:B----4-:R2:W-:Y:S01]  /*91b0*/  @!P3 ST.E.128 desc[UR52][R28.64], R24 ;  /* 0x000000181c00b985 */ /* 0x0105e2000c101d34 */
[----:B0-----:R-:W-:Y:S05]  /*91c0*/  @P0 BRA `(.L_x_13293) ;  /* 0x0000000800840947 */ /* 0x001fea0003800000 */
[----:B--2---:R-:W-:-:S04]  /*91d0*/  LEA R2, P0, R17, R30, 0x1 ;  /* 0x0000001e11027211 */ /* 0x004fc800078008ff */
[----:B------:R-:W-:-:S05]  /*91e0*/  LEA.HI.X R3, R17, R32, R41, 0x1, P0 ;  /* 0x0000002011037211 */ /* 0x000fca00000f0c29 */
[----:B-----5:R0:W-:Y:S01]  /*91f0*/  ST.E.128 desc[UR52][R2.64], R12 ;  /* 0x0000000c02007985 */ /* 0x0201e2000c101d34 */
[----:B------:R-:W-:Y:S05]  /*9200*/  BRA `(.L_x_13293) ;  /* 0x0000000800747947 */ /* 0x000fea0003800000 */
.L_x_13291:
        /* <DEDUP_REMOVED lines=8> */
[----:B------:R-:W-:Y:S01]  /*9290*/  MOV R2, UR6 ;  /* 0x0000000600027c02 */ /* 0x000fe20008000f00 */
[----:B------:R-:W-:Y:S01]  /*92a0*/  IMAD.U32 R3, RZ, RZ, UR7 ;  /* 0x00000007ff037e24 */ /* 0x000fe2000f8e00ff */
[----:B------:R-:W-:Y:S02]  /*92b0*/  ULDC.64 UR6, c[0x0][0xc08] ;  /* 0x0003020000067ab9 */ /* 0x000fe40000000a00 */
[----:B------:R-:W-:-:S04]  /*92c0*/  UISETP.NE.U32.AND UP1, UPT, UR6, URZ, UPT ;  /* 0x0000003f0600728c */ /* 0x000fc8000bf25070 */
[----:B------:R-:W-:Y:S01]  /*92d0*/  UISETP.NE.AND.EX UP1, UPT, UR7, URZ, UPT, UP1 ;  /* 0x0000003f0700728c */ /* 0x000fe2000bf25310 */
[----:B------:R-:W2:Y:S01]  /*92e0*/  @P2 LDG.E R6, desc[UR52][R2.64] ;  /* 0x0000003402062981 */ /* 0x000ea2000c1e1900 */
[----:B------:R-:W-:-:S04]  /*92f0*/  IMAD.U32 R0, RZ, RZ, UR4 ;  /* 0x00000004ff007e24 */ /* 0x000fc8000f8e00ff */
[----:B------:R-:W-:-:S05]  /*9300*/  PLOP3.LUT P3, PT, PT, PT, UP1, 0x80, 0x0 ;  /* 0x000000000000781c */ /* 0x000fca0003f6f018 */
[----:B------:R-:W-:-:S04]  /*9310*/  @UP1 ULEA UR6, UP2, UR46, UR6, 0x2 ;  /* 0x000000062e061291 */ /* 0x000fc8000f84103f */
[----:B------:R-:W-:Y:S02]  /*9320*/  @UP1 ULEA.HI.X UR7, UR46, UR7, UR47, 0x2, UP2 ;  /* 0x000000072e071291 */ /* 0x000fe400090f142f */
[----:B------:R-:W-:-:S04]  /*9330*/  IMAD.U32 R4, RZ, RZ, UR6 ;  /* 0x00000006ff047e24 */ /* 0x000fc8000f8e00ff */
        /* <DEDUP_REMOVED lines=15> */
[----:B--2---:R-:W-:-:S07]  /*9430*/  IADD3 R0, -R5, R0, RZ ;  /* 0x0000000005007210 */ /* 0x004fce0007ffe1ff */
.L_x_13294:
        /* <DEDUP_REMOVED lines=41> */
[----:B------:R-:W-:-:S04]  /*96d0*/  LEA R4, P1, R2, UR6, 0x2 ;  /* 0x0000000602047c11 */ /* 0x000fc8000f8210ff */
[----:B------:R-:W-:-:S04]  /*96e0*/  IADD3 R3, R3, R7, RZ ;  /* 0x0000000703037210 */ /* 0x000fc80007ffe0ff */
[----:B------:R-:W-:Y:S01]  /*96f0*/  LEA.HI.X R5, R2, UR7, R3, 0x2, P1 ;  /* 0x0000000702057c11 */ /* 0x000fe200088f1403 */
[----:B------:R-:W-:-:S05]  /*9700*/  IMAD.MOV.U32 R3, RZ, RZ, -0x800000 ;  /* 0xff800000ff037424 */ /* 0x000fca00078e00ff */
[----:B------:R0:W-:Y:S02]  /*9710*/  STG.E desc[UR52][R4.64], R3 ;  /* 0x0000000304007986 */ /* 0x0001e4000c101934 */
.L_x_13296:
[----:B------:R-:W-:Y:S05]  /*9720*/  BSYNC B1 ;  /* 0x0000000000017941 */ /* 0x000fea0003800000 */
.L_x_13295:
[----:B0-----:R-:W0:Y:S01]  /*9730*/  @P0 LDC R3, c[0x0][0xbf0] ;  /* 0x0002fc00ff030b82 */ /* 0x001e220000000800 */
[----:B------:R-:W-:Y:S01]  /*9740*/  ULDC.64 UR12, c[0x0][0xaa0] ;  /* 0x0002a800000c7ab9 */ /* 0x000fe20000000a00 */
[----:B------:R-:W-:Y:S01]  /*9750*/  IMAD.U32 R5, RZ, RZ, UR48 ;  /* 0x00000030ff057e24 */ /* 0x000fe2000f8e00ff */
[----:B------:R-:W-:Y:S01]  /*9760*/  UIMAD UR8, UR9, UR12, URZ ;  /* 0x0000000c090872a4 */ /* 0x000fe2000f8e023f */
[----:B------:R-:W-:Y:S01]  /*9770*/  IMAD R2, R16, 0x30, R18 ;  /* 0x0000003010027824 */ /* 0x000fe200078e0212 */
[----:B------:R-:W-:Y:S01]  /*9780*/  UIMAD.WIDE.U32 UR6, UR4, UR12, URZ ;  /* 0x0000000c040672a5 */ /* 0x000fe2000f8e003f */
[----:B------:R-:W-:Y:S01]  /*9790*/  SHF.R.S32.HI R13, RZ, 0x1f, R17 ;  /* 0x0000001fff0d7819 */ /* 0x000fe20000011411 */
        /* <DEDUP_REMOVED lines=19> */
[----:B------:R-:W-:Y:S01]  /*98d0*/  MOV R3, UR7 ;  /* 0x0000000700037c02 */ /* 0x000fe20008000f00 */
[----:B------:R-:W-:Y:S02]  /*98e0*/  IMAD R7, R11, R7, R4 ;  /* 0x000000070b077224 */ /* 0x000fe400078e0204 */
[----:B------:R-:W-:Y:S02]  /*98f0*/  IMAD R6, R2, UR8, RZ ;  /* 0x0000000802067c24 */ /* 0x000fe4000f8e02ff */
[----:B------:R-:W-:Y:S01]  /*9900*/  IMAD.U32 R2, RZ, RZ, UR6 ;  /* 0x00000006ff027e24 */ /* 0x000fe2000f8e00ff */
[----:B------:R-:W-:Y:S01]  /*9910*/  SHF.R.S32.HI R4, RZ, 0x1f, R7 ;  /* 0x0000001fff047819 */ /* 0x000fe20000011407 */
[----:B------:R-:W-:Y:S01]  /*9920*/  IMAD.U32 R3, RZ, RZ, UR4 ;  /* 0x00000004ff037e24 */ /* 0x000fe2000f8e00ff */
[----:B------:R-:W-:Y:S01]  /*9930*/  ULDC.64 UR6, c[0x0][0xad8] ;  /* 0x0002b60000067ab9 */ /* 0x000fe20000000a00 */
[C---:B------:R-:W-:Y:S01]  /*9940*/  IMAD R9, R5.reuse, UR9, R6 ;  /* 0x0000000905097c24 */ /* 0x040fe2000f8e0206 */
[----:B------:R-:W-:Y:S01]  /*9950*/  ULDC UR4, c[0x0][0xac8] ;  /* 0x0002b20000047ab9 */ /* 0x000fe20000000800 */
[----:B------:R-:W-:-:S04]  /*9960*/  IMAD.WIDE.U32 R2, R5, UR8, R2 ;  /* 0x0000000805027c25 */ /* 0x000fc8000f8e0002 */
[----:B------:R-:W-:Y:S02]  /*9970*/  IMAD R4, R4, UR6, RZ ;  /* 0x0000000604047c24 */ /* 0x000fe4000f8e02ff */
[----:B------:R-:W-:Y:S02]  /*9980*/  IMAD.IADD R3, R3, 0x1, R9 ;  /* 0x0000000103037824 */ /* 0x000fe400078e0209 */
[C---:B------:R-:W-:Y:S02]  /*9990*/  IMAD R5, R7.reuse, UR7, R4 ;  /* 0x0000000707057c24 */ /* 0x040fe4000f8e0204 */
[----:B------:R-:W-:Y:S01]  /*99a0*/  IMAD.WIDE.U32 R2, R7, UR6, R2 ;  /* 0x0000000607027c25 */ /* 0x000fe2000f8e0002 */
[----:B------:R-:W-:-:S03]  /*99b0*/  ULDC.64 UR6, c[0x0][0xa80] ;  /* 0x0002a00000067ab9 */ /* 0x000fc60000000a00 */
[----:B------:R-:W-:Y:S01]  /*99c0*/  IMAD.IADD R3, R3, 0x1, R5 ;  /* 0x0000000103037824 */ /* 0x000fe200078e0205 */
[----:B------:R-:W-:Y:S01]  /*99d0*/  LEA R4, P0, R2, UR6, 0x1 ;  /* 0x0000000602047c11 */ /* 0x000fe2000f8008ff */
[----:B------:R-:W-:Y:S02]  /*99e0*/  IMAD.U32 R9, RZ, RZ, UR48 ;  /* 0x00000030ff097e24 */ /* 0x000fe4000f8e00ff */
[----:B-----5:R-:W-:Y:S01]  /*99f0*/  IMAD R11, R0, R11, RZ ;  /* 0x0000000b000b7224 */ /* 0x020fe200078e02ff */
[----:B------:R-:W-:Y:S01]  /*9a00*/  LEA.HI.X R8, R2, UR7, R3, 0x1, P0 ;  /* 0x0000000702087c11 */ /* 0x000fe200080f0c03 */
[----:B------:R-:W0:Y:S01]  /*9a10*/  SHFL.IDX PT, R6, R4, RZ, 0x181f ;  /* 0x00181fff04067589 */ /* 0x000e2200000e0000 */
[----:B------:R-:W-:Y:S01]  /*9a20*/  IMAD R30, R9, 0xc0, R18 ;  /* 0x000000c0091e7824 */ /* 0x000fe200078e0212 */
[----:B------:R-:W-:Y:S02]  /*9a30*/  ISETP.GE.AND P0, PT, R17, UR4, PT ;  /* 0x0000000411007c0c */ /* 0x000fe4000bf06270 */
[----:B------:R-:W1:Y:S01]  /*9a40*/  SHFL.IDX PT, R14, R4, 0x1, 0x181f ;  /* 0x00381f00040e7f89 */ /* 0x000e6200000e0000 */
[C---:B------:R-:W-:Y:S01]  /*9a50*/  VIADD R0, R30.reuse, 0x30 ;  /* 0x000000301e007836 */ /* 0x040fe20000000000 */
[C---:B------:R-:W-:Y:S01]  /*9a60*/  IADD3 R2, R30.reuse, 0x60, RZ ;  /* 0x000000601e027810 */ /* 0x040fe20007ffe0ff */
[C---:B------:R-:W-:Y:S01]  /*9a70*/  VIADD R3, R30.reuse, 0x90 ;  /* 0x000000901e037836 */ /* 0x040fe20000000000 */
[----:B------:R-:W2:Y:S01]  /*9a80*/  SHFL.IDX PT, R24, R4, 0x2, 0x181f ;  /* 0x00581f0004187f89 */ /* 0x000ea200000e0000 */
[----:B------:R-:W-:-:S02]  /*9a90*/  ISETP.GE.OR P3, PT, R30, R11, P0 ;  /* 0x0000000b1e00720c */ /* 0x000fc40000766670 */
[-C--:B------:R-:W-:Y:S01]  /*9aa0*/  ISETP.GE.OR P2, PT, R0, R11.reuse, P0 ;  /* 0x0000000b0000720c */ /* 0x080fe20000746670 */
[----:B------:R-:W3:Y:S01]  /*9ab0*/  SHFL.IDX PT, R10, R8, RZ, 0x181f ;  /* 0x00181fff080a7589 */ /* 0x000ee200000e0000 */
[-C--:B------:R-:W-:Y:S02]  /*9ac0*/  ISETP.GE.OR P1, PT, R2, R11.reuse, P0 ;  /* 0x0000000b0200720c */ /* 0x080fe40000726670 */
[----:B------:R-:W-:Y:S01]  /*9ad0*/  ISETP.GE.OR P0, PT, R3, R11, P0 ;  /* 0x0000000b0300720c */ /* 0x000fe20000706670 */
[----:B------:R1:W4:Y:S04]  /*9ae0*/  SHFL.IDX PT, R28, R4, 0x3, 0x181f ;  /* 0x00781f00041c7f89 */ /* 0x00032800000e0000 */
[----:B------:R-:W4:Y:S04]  /*9af0*/  SHFL.IDX PT, R12, R8, 0x1, 0x181f ;  /* 0x00381f00080c7f89 */ /* 0x000f2800000e0000 */
[----:B------:R-:W4:Y:S01]  /*9b00*/  SHFL.IDX PT, R20, R8, 0x2, 0x181f ;  /* 0x00581f0008147f89 */ /* 0x000f2200000e0000 */
[----:B0-----:R-:W-:-:S03]  /*9b10*/  @!P3 LEA R2, P6, R17, R6, 0x1 ;  /* 0x000000061102b211 */ /* 0x001fc600078c08ff */
[----:B------:R4:W0:Y:S01]  /*9b20*/  SHFL.IDX PT, R26, R8, 0x3, 0x181f ;  /* 0x00781f00081a7f89 */ /* 0x00082200000e0000 */
[C---:B-1----:R-:W-:Y:S02]  /*9b30*/  @!P2 LEA R4, P5, R17.reuse, R14, 0x1 ;  /* 0x0000000e1104a211 */ /* 0x042fe400078a08ff */
[C---:B--2---:R-:W-:Y:S02]  /*9b40*/  @!P1 LEA R6, P4, R17.reuse, R24, 0x1 ;  /* 0x0000001811069211 */ /* 0x044fe400078808ff */
[C---:B---3--:R-:W-:Y:S02]  /*9b50*/  @!P3 LEA.HI.X R3, R17.reuse, R10, R13, 0x1, P6 ;  /* 0x0000000a1103b211 */ /* 0x048fe400030f0c0d */
[----:B----4-:R-:W-:-:S03]  /*9b60*/  @!P0 LEA R8, P6, R17, R28, 0x1 ;  /* 0x0000001c11088211 */ /* 0x010fc600078c08ff */
[----:B------:R1:W-:Y:S01]  /*9b70*/  @!P3 ST.E.128 desc[UR52][R2.64], RZ ;  /* 0x000000ff0200b985 */ /* 0x0003e2000c101d34 */
[C-C-:B------:R-:W-:Y:S02]  /*9b80*/  @!P2 LEA.HI.X R5, R17.reuse, R12, R13.reuse, 0x1, P5 ;  /* 0x0000000c1105a211 */ /* 0x140fe400028f0c0d */
[----:B------:R-:W-:-:S03]  /*9b90*/  @!P1 LEA.HI.X R7, R17, R20, R13, 0x1, P4 ;  /* 0x0000001411079211 */ /* 0x000fc600020f0c0d */
[----:B------:R1:W-:Y:S01]  /*9ba0*/  @!P2 ST.E.128 desc[UR52][R4.64], RZ ;  /* 0x000000ff0400a985 */ /* 0x0003e2000c101d34 */
[----:B0-----:R-:W-:-:S03]  /*9bb0*/  @!P0 LEA.HI.X R9, R17, R26, R13, 0x1, P6 ;  /* 0x0000001a11098211 */ /* 0x001fc600030f0c0d */
[----:B------:R1:W-:Y:S04]  /*9bc0*/  @!P1 ST.E.128 desc[UR52][R6.64], RZ ;  /* 0x000000ff06009985 */ /* 0x0003e8000c101d34 */
[----:B------:R1:W-:Y:S02]  /*9bd0*/  @!P0 ST.E.128 desc[UR52][R8.64], RZ ;  /* 0x000000ff08008985 */ /* 0x0003e4000c101d34 */
.L_x_13293:
[----:B------:R-:W-:Y:S05]  /*9be0*/  BSYNC B0 ;  /* 0x0000000000007941 */ /* 0x000fea0003800000 */
.L_x_13290:
[----:B------:R-:W-:Y:S02]  /*9bf0*/  ULDC UR4, c[0x0][0xc3c] ;  /* 0x00030f0000047ab9 */ /* 0x000fe40000000800 */
[----:B------:R-:W-:-:S13]  /*9c00*/  ISETP.GE.AND P0, PT, R31, UR4, PT ;  /* 0x000000041f007c0c */ /* 0x000fda000bf06270 */
[----:B------:R-:W-:Y:S05]  /*9c10*/  @!P0 BRA `(.L_x_13297) ;  /* 0xffffff7000408947 */ /* 0x000fea000383ffff */
[----:B------:R-:W-:Y:S05]  /*9c20*/  EXIT ;  /* 0x000000000000794d */ /* 0x000fea0003800000 */
.L_x_13262:
        /* <DEDUP_REMOVED lines=57> */
.L_x_13303:
[----:B------:R-:W-:-:S04]  /*9fc0*/  UIADD3 UR4, UR4, 0x1f, URZ ;  /* 0x0000001f04047890 */ /* 0x000fc8000fffe03f */
[----:B------:R-:W-:-:S06]  /*9fd0*/  UISETP.GE.AND UP0, UPT, UR4, UR5, UPT ;  /* 0x000000050400728c */ /* 0x000fcc000bf06270 */
[----:B------:R-:W-:-:S13]  /*9fe0*/  PLOP3.LUT P6, PT, PT, PT, UP0, 0x40, 0x0 ;  /* 0x000000000000781c */ /* 0x000fda0003fce808 */
[----:B------:R-:W-:Y:S05]  /*9ff0*/  @!P6 BRA `(.L_x_13300) ;  /* 0x000000040030e947 */ /* 0x000fea0003800000 */
[----:B------:R-:W-:Y:S01]  /*a000*/  VIADD R9, R5, UR4 ;  /* 0x0000000405097c36 */ /* 0x000fe20008000000 */
[----:B------:R-:W-:Y:S01]  /*a010*/  BSSY B0, `(.L_x_13301) ;  /* 0x0000007000007945 */ /* 0x000fe20003800000 */
[----:B------:R-:W-:-:S03]  /*a020*/  MOV R0, RZ ;  /* 0x000000ff00007202 */ /* 0x000fc60000000f00 */
[----:B------:R-:W-:-:S13]  /*a030*/  ISETP.GE.OR P6, PT, R9, UR5, !P0 ;  /* 0x0000000509007c0c */ /* 0x000fda000c7c6670 */
[----:B------:R-:W-:Y:S05]  /*a040*/  @P6 BRA `(.L_x_13302) ;  /* 0x00000000000c6947 */ /* 0x000fea0003800000 */
[----:B------:R-:W0:Y:S02]  /*a050*/  LDC.64 R2, c[0x0][0xc80] ;  /* 0x00032000ff027b82 */ /* 0x000e240000000a00 */
[----:B0-----:R-:W-:-:S05]  /*a060*/  IMAD.WIDE R2, R9, 0x4, R2 ;  /* 0x0000000409027825 */ /* 0x001fca00078e0202 */
[----:B------:R0:W5:Y:S02]  /*a070*/  LDG.E R0, desc[UR52][R2.64] ;  /* 0x0000003402007981 */ /* 0x000164000c1e1900 */
.L_x_13302:
[----:B------:R-:W-:Y:S05]  /*a080*/  BSYNC B0 ;  /* 0x0000000000007941 */ /* 0x000fea0003800000 */
.L_x_13301:
        /* <DEDUP_REMOVED lines=21> */
.L_x_13299:
        /* <DEDUP_REMOVED lines=17> */
.L_x_13304:
[----:B01----:R-:W-:Y:S01]  /*a2f0*/  IMAD.MOV R2, RZ, RZ, -R3 ;  /* 0x000000ffff027224 */ /* 0x003fe200078e0a03 */
[----:B------:R-:W-:Y:S01]  /*a300*/  UIADD3 UR39, UR39, UR4, URZ ;  /* 0x0000000427277290 */ /* 0x000fe2000fffe03f */
[----:B---3--:R-:W-:-:S03]  /*a310*/  IMAD R16, R16, R11, R9 ;  /* 0x0000000b10107224 */ /* 0x008fc600078e0209 */
[----:B------:R-:W-:Y:S01]  /*a320*/  MOV R11, R2 ;  /* 0x00000002000b7202 */ /* 0x000fe20000000f00 */
[----:B------:R-:W-:Y:S01]  /*a330*/  IMAD.IADD R9, R7, 0x1, -R16 ;  /* 0x0000000107097824 */ /* 0x000fe200078e0a10 */
[----:B------:R-:W-:-:S03]  /*a340*/  IABS R2, R0 ;  /* 0x0000000000027213 */ /* 0x000fc60000000000 */
[----:B------:R-:W-:Y:S01]  /*a350*/  IMAD R7, R11, R4, RZ ;  /* 0x000000040b077224 */ /* 0x000fe200078e02ff */
[----:B--2---:R-:W-:Y:S01]  /*a360*/  IABS R6, R9 ;  /* 0x0000000900067213 */ /* 0x004fe20000000000 */
[----:B------:R-:W-:Y:S02]  /*a370*/  IMAD.MOV R8, RZ, RZ, -R2 ;  /* 0x000000ffff087224 */ /* 0x000fe400078e0a02 */
        /* <DEDUP_REMOVED lines=20> */
.L_x_13300:
[----:B------:R-:W-:Y:S01]  /*a4c0*/  MOV R16, R7 ;  /* 0x0000000700107202 */ /* 0x000fe20000000f00 */
[----:B------:R-:W-:Y:S01]  /*a4d0*/  IMAD.MOV.U32 R17, RZ, RZ, RZ ;  /* 0x000000ffff117224 */ /* 0x000fe200078e00ff */
[----:B------:R-:W-:Y:S01]  /*a4e0*/  ULDC UR39, c[0x0][0xc3c] ;  /* 0x00030f0000277ab9 */ /* 0x000fe20000000800 */
[----:B------:R-:W-:-:S07]  /*a4f0*/  IMAD.MOV.U32 R18, RZ, RZ, RZ ;  /* 0x000000ffff127224 */ /* 0x000fce00078e00ff */
.L_x_13305:
[----:B------:R-:W-:Y:S01]  /*a500*/  ISETP.NE.AND P0, PT, R5, RZ, PT ;  /* 0x000000ff0500720c */ /* 0x000fe20003f05270 */
[----:B------:R-:W-:-:S12]  /*a510*/  IMAD.U32 R19, RZ, RZ, UR39 ;  /* 0x00000027ff137e24 */ /* 0x000fd8000f8e00ff */
[----:B------:R-:W0:Y:S01]  /*a520*/  @!P0 S2R R3, SR_CgaCtaId ;  /* 0x0000000000038919 */ /* 0x000e220000008800 */
[----:B------:R-:W-:-:S04]  /*a530*/  @!P0 MOV R0, 0x400 ;  /* 0x0000040000008802 */ /* 0x000fc80000000f00 */
[----:B0-----:R-:W-:-:S05]  /*a540*/  @!P0 LEA R0, R3, R0, 0x18 ;  /* 0x0000000003008211 */ /* 0x001fca00078ec0ff */
[----:B------:R0:W-:Y:S01]  /*a550*/  @!P0 STS.128 [R0+0x132d0], R16 ;  /* 0x0132d01000008388 */ /* 0x0001e20000000c00 */
[----:B------:R-:W-:Y:S06]  /*a560*/  BAR.ARV 0x5, 0x200 ;  /* 0x0148000000007b1d */ /* 0x000fec0000002000 */
.L_x_13298:
[----:B0-----:R-:W-:Y:S01]  /*a570*/  IMAD.MOV.U32 R0, RZ, RZ, 0x1 ;  /* 0x00000001ff007424 */ /* 0x001fe200078e00ff */
[----:B------:R-:W-:Y:S01]  /*a580*/  ULDC UR4, c[0x0][0xc3c] ;  /* 0x00030f0000047ab9 */ /* 0x000fe20000000800 */
[----:B------:R0:W-:Y:S01]  /*a590*/  STL [R1+0x34], RZ ;  /* 0x000034ff01007387 */ /* 0x0001e20000100800 */
[----:B------:R-:W-:-:S03]  /*a5a0*/  UISETP.GE.AND UP0, UPT, UR39, UR4, UPT ;  /* 0x000000042700728c */ /* 0x000fc6000bf06270 */
[----:B------:R0:W-:Y:S03]  /*a5b0*/  STL [R1+0x10], R0 ;  /* 0x0000100001007387 */ /* 0x0001e60000100800 */
[----:B------:R-:W-:Y:S01]  /*a5c0*/  PLOP3.LUT P0, PT, PT, PT, UP0, 0x80, 0x0 ;  /* 0x000000000000781c */ /* 0x000fe20003f0f008 */
[----:B------:R0:W-:-:S12]  /*a5d0*/  STL [R1+0x4], RZ ;  /* 0x000004ff01007387 */ /* 0x0001d80000100800 */
[----:B0-----:R-:W-:Y:S05]  /*a5e0*/  @P0 BRA `(.L_x_13306) ;  /* 0x0000005400bc0947 */ /* 0x001fea0003800000 */
[----:B------:R-:W0:Y:S01]  /*a5f0*/  S2R R9, SR_TID.X ;  /* 0x0000000000097919 */ /* 0x000e220000002100 */
[----:B------:R-:W1:Y:S01]  /*a600*/  S2UR UR4, SR_CgaCtaId ;  /* 0x00000000000479c3 */ /* 0x000e620000008800 */
[----:B------:R-:W-:Y:S01]  /*a610*/  MOV R22, 0x400 ;  /* 0x0000040000167802 */ /* 0x000fe20000000f00 */
[----:B------:R-:W-:Y:S01]  /*a620*/  ULOP3.LUT UR46, UR43, 0x2, URZ, 0xfc, !UPT ;  /* 0x000000022b2e7892 */ /* 0x000fe2000f8efc3f */
[----:B------:R2:W-:Y:S01]  /*a630*/  STL [R1+0x4], RZ ;  /* 0x000004ff01007387 */ /* 0x0005e20000100800 */
[----:B------:R-:W-:Y:S01]  /*a640*/  ULOP3.LUT UR48, UR43, 0x1, URZ, 0xfc, !UPT ;  /* 0x000000012b307892 */ /* 0x000fe2000f8efc3f */
[----:B------:R-:W-:Y:S01]  /*a650*/  ULDC UR49, c[0x0][0xc] ;  /* 0x0000030000317ab9 */ /* 0x000fe20000000800 */
[C---:B0-----:R-:W-:Y:S01]  /*a660*/  SHF.L.U32 R25, R9.reuse, 0x6, RZ ;  /* 0x0000000609197819 */ /* 0x041fe200000006ff */
[C---:B------:R-:W-:Y:S01]  /*a670*/  IMAD.SHL.U32 R2, R9.reuse, 0x20, RZ ;  /* 0x0000002009027824 */ /* 0x040fe200078e00ff */
[----:B------:R-:W-:Y:S01]  /*a680*/  SHF.R.U32.HI R0, RZ, 0x1, R9 ;  /* 0x00000001ff007819 */ /* 0x000fe20000011609 */
        /* <DEDUP_REMOVED lines=8> */
[----:B------:R-:W-:Y:S02]  /*a710*/  LOP3.LUT R7, R0, 0x600, RZ, 0xc0, !PT ;  /* 0x0000060000077812 */ /* 0x000fe400078ec0ff */
[----:B------:R-:W-:Y:S02]  /*a720*/  SHF.L.U32 R6, R9, 0x1, RZ ;  /* 0x0000000109067819 */ /* 0x000fe400000006ff */
[----:B------:R-:W-:-:S02]  /*a730*/  LOP3.LUT R7, R7, 0x60, R2, 0xf8, !PT ;  /* 0x0000006007077812 */ /* 0x000fc400078ef802 */
[----:B------:R-:W-:Y:S02]  /*a740*/  LOP3.LUT R5, R5, 0x10, R8, 0x78, !PT ;  /* 0x0000001005057812 */ /* 0x000fe400078e7808 */
[----:B------:R-:W-:Y:S02]  /*a750*/  LOP3.LUT R24, R7, 0x100, R2, 0xf8, !PT ;  /* 0x0000010007187812 */ /* 0x000fe400078ef802 */
[----:B------:R-:W-:Y:S02]  /*a760*/  LOP3.LUT R9, R9, 0x7f, RZ, 0xc0, !PT ;  /* 0x0000007f09097812 */ /* 0x000fe400078ec0ff */
[----:B------:R-:W-:Y:S02]  /*a770*/  LOP3.LUT R3, R0, 0x1b0, RZ, 0xc0, !PT ;  /* 0x000001b000037812 */ /* 0x000fe400078ec0ff */
[----:B------:R-:W-:Y:S02]  /*a780*/  LOP3.LUT R25, R4, 0x640, R25, 0xf8, !PT ;  /* 0x0000064004197812 */ /* 0x000fe400078ef819 */
[----:B------:R-:W-:Y:S01]  /*a790*/  LOP3.LUT R24, R24, R5, RZ, 0xfc, !PT ;  /* 0x0000000518187212 */ /* 0x000fe200078efcff */
[----:B-1----:R-:W-:Y:S01]  /*a7a0*/  IMAD.U32 R5, RZ, RZ, UR4 ;  /* 0x00000004ff057e24 */ /* 0x002fe2000f8e00ff */
[----:B------:R-:W-:-:S02]  /*a7b0*/  SHF.R.U32.HI R4, RZ, 0x2, R9 ;  /* 0x00000002ff047819 */ /* 0x000fc40000011609 */
[----:B------:R-:W-:Y:S01]  /*a7c0*/  LOP3.LUT R3, R3, 0x30, R6, 0x78, !PT ;  /* 0x0000003003037812 */ /* 0x000fe200078e7806 */
[----:B------:R-:W-:Y:S01]  /*a7d0*/  IMAD.MOV.U32 R6, RZ, RZ, 0x1 ;  /* 0x00000001ff067424 */ /* 0x000fe200078e00ff */
[----:B------:R-:W-:Y:S02]  /*a7e0*/  LOP3.LUT R4, R4, 0x60, R2, 0xf8, !PT ;  /* 0x0000006004047812 */ /* 0x000fe400078ef802 */
[----:B------:R-:W-:Y:S02]  /*a7f0*/  LEA R22, R5, R22, 0x18 ;  /* 0x0000001605167211 */ /* 0x000fe400078ec0ff */
[----:B------:R-:W-:Y:S01]  /*a800*/  LOP3.LUT R2, R3, 0x640, R0, 0xf8, !PT ;  /* 0x0000064003027812 */ /* 0x000fe200078ef800 */
[----:B------:R2:W-:Y:S01]  /*a810*/  STL [R1+0x10], R6 ;  /* 0x0000100601007387 */ /* 0x0005e20000100800 */
[----:B------:R-:W-:-:S03]  /*a820*/  LOP3.LUT R3, R4, 0x80, RZ, 0xfc, !PT ;  /* 0x0000008004037812 */ /* 0x000fc600078efcff */
[----:B------:R-:W-:Y:S01]  /*a830*/  IMAD.IADD R0, R22, 0x1, R2 ;  /* 0x0000000116007824 */ /* 0x000fe200078e0202 */
[----:B------:R2:W-:Y:S04]  /*a840*/  STL [R1+0x20], R5 ;  /* 0x0000200501007387 */ /* 0x0005e80000100800 */
[----:B------:R2:W-:Y:S04]  /*a850*/  STL [R1+0x34], RZ ;  /* 0x000034ff01007387 */ /* 0x0005e80000100800 */
[----:B------:R2:W-:Y:S04]  /*a860*/  STL [R1+0x24], R2 ;  /* 0x0000240201007387 */ /* 0x0005e80000100800 */
[----:B------:R2:W-:Y:S02]  /*a870*/  STL [R1+0x30], R0 ;  /* 0x0000300001007387 */ /* 0x0005e40000100800 */
.L_x_13381:
[----:B------:R-:W-:Y:S01]  /*a880*/  ULDC.64 UR4, c[0x0][0xc88] ;  /* 0x0003220000047ab9 */ /* 0x000fe20000000a00 */
[----:B------:R-:W-:Y:S01]  /*a890*/  ULDC.64 UR6, c[0x0][0xa18] ;  /* 0x0002860000067ab9 */ /* 0x000fe20000000a00 */
[----:B------:R-:W-:Y:S01]  /*a8a0*/  UIMAD.WIDE UR4, UR39, 0x4, UR4 ;  /* 0x00000004270478a5 */ /* 0x000fe2000f8e0204 */
[----:B------:R-:W-:-:S05]  /*a8b0*/  ULDC.64 UR8, c[0x0][0xa00] ;  /* 0x0002800000087ab9 */ /* 0x000fca0000000a00 */
[----:B-12---:R-:W-:Y:S01]  /*a8c0*/  IMAD.U32 R2, RZ, RZ, UR4 ;  /* 0x00000004ff027e24 */ /* 0x006fe2000f8e00ff */
        /* <DEDUP_REMOVED lines=9> */
[----:B------:R-:W-:Y:S01]  /*a960*/  UISETP.NE.AND.EX UP5, UPT, UR9, URZ, UPT, UP2 ;  /* 0x0000003f0900728c */ /* 0x000fe2000bfa5320 */
[----:B------:R-:W-:Y:S01]  /*a970*/  PLOP3.LUT P1, PT, PT, PT, UP0, 0x80, 0x0 ;  /* 0x000000000000781c */ /* 0x000fe20003f2f008 */
[----:B0-----:R-:W-:Y:S02]  /*a980*/  IMAD.MOV.U32 R5, RZ, RZ, RZ ;  /* 0x000000ffff057224 */ /* 0x001fe400078e00ff */
        /* <DEDUP_REMOVED lines=13> */
[----:B-----5:R0:W5:Y:S03]  /*aa60*/  @P0 LDG.E R0, desc[UR52][R2.64] ;  /* 0x0000003402000981 */ /* 0x020166000c1e1900 */
[----:B------:R-:W-:Y:S01]  /*aa70*/  UIADD3.X UR4, UR37, UR9, URZ, UP0, !UPT ;  /* 0x0000000925047290 */ /* 0x000fe200087fe43f */
[----:B0-----:R-:W-:Y:S02]  /*aa80*/  IMAD.U32 R2, RZ, RZ, UR6 ;  /* 0x00000006ff027e24 */ /* 0x001fe4000f8e00ff */
[----:B------:R-:W-:-:S05]  /*aa90*/  IMAD.U32 R3, RZ, RZ, UR7 ;  /* 0x00000007ff037e24 */ /* 0x000fca000f8e00ff */
[----:B------:R0:W2:Y:S02]  /*aaa0*/  @P1 LDG.E R4, desc[UR52][R2.64] ;  /* 0x0000003402041981 */ /* 0x0000a4000c1e1900 */
[----:B0-----:R-:W-:Y:S01]  /*aab0*/  MOV R2, UR8 ;  /* 0x0000000800027c02 */ /* 0x001fe20008000f00 */
[----:B------:R-:W-:-:S05]  /*aac0*/  IMAD.U32 R3, RZ, RZ, UR4 ;  /* 0x00000004ff037e24 */ /* 0x000fca000f8e00ff */
[----:B------:R-:W3:Y:S01]  /*aad0*/  @P2 LDG.E R5, desc[UR52][R2.64] ;  /* 0x0000003402052981 */ /* 0x000ee2000c1e1900 */
[----:B--2---:R-:W-:-:S03]  /*aae0*/  @P1 R2UR UR40, R4 ;  /* 0x00000000042812ca */ /* 0x004fc600000e0000 */
[----:B---3--:R0:W-:Y:S01]  /*aaf0*/  STL [R1+0x2c], R5 ;  /* 0x00002c0501007387 */ /* 0x0081e20000100800 */
[----:B------:R-:W-:Y:S11]  /*ab00*/  @P1 BRA `(.L_x_13307) ;  /* 0x0000000000241947 */ /* 0x000ff60003800000 */
[----:B------:R-:W-:Y:S01]  /*ab10*/  UISETP.NE.AND UP0, UPT, UR47, URZ, UPT ;  /* 0x0000003f2f00728c */ /* 0x000fe2000bf05270 */
[----:B------:R-:W-:-:S05]  /*ab20*/  ULDC UR40, c[0x0][0x288] ;  /* 0x0000a20000287ab9 */ /* 0x000fca0000000800 */
[----:B------:R-:W-:-:S13]  /*ab30*/  PLOP3.LUT P1, PT, PT, PT, UP0, 0x40, 0x0 ;  /* 0x000000000000781c */ /* 0x000fda0003f2e808 */
[----:B------:R-:W-:Y:S05]  /*ab40*/  @P1 BRA `(.L_x_13307) ;  /* 0x0000000000141947 */ /* 0x000fea0003800000 */
[----:B0-----:R-:W2:Y:S04]  /*ab50*/  LDG.E R5, desc[UR52][R2.64] ;  /* 0x0000003402057981 */ /* 0x001ea8000c1e1900 */
[----:B------:R-:W3:Y:S01]  /*ab60*/  LDG.E R4, desc[UR52][R2.64+0x4] ;  /* 0x0000043402047981 */ /* 0x000ee2000c1e1900 */
[----:B--2---:R-:W-:Y:S02]  /*ab70*/  R2UR UR4, R5 ;  /* 0x00000000050472ca */ /* 0x004fe400000e0000 */
[----:B---3--:R-:W-:-:S13]  /*ab80*/  R2UR UR40, R4 ;  /* 0x00000000042872ca */ /* 0x008fda00000e0000 */
[----:B------:R-:W-:-:S12]  /*ab90*/  UIADD3 UR40, -UR4, UR40, URZ ;  /* 0x0000002804287290 */ /* 0x000fd8000fffe13f */
.L_x_13307:
[----:B------:R-:W-:Y:S01]  /*aba0*/  IMAD.U32 R4, RZ, RZ, UR44 ;  /* 0x0000002cff047e24 */ /* 0x000fe2000f8e00ff */
[----:B------:R-:W-:Y:S01]  /*abb0*/  UMOV UR38, URZ ;  /* 0x0000003f00267c82 */ /* 0x000fe20008000000 */
[----:B------:R-:W-:Y:S01]  /*abc0*/  ULDC.64 UR6, c[0x0][0xa20] ;  /* 0x0002880000067ab9 */ /* 0x000fe20000000a00 */
[----:B-----5:R-:W-:Y:S01]  /*abd0*/  @P0 R2UR UR38, R0 ;  /* 0x00000000002602ca */ /* 0x020fe200000e0000 */
[----:B------:R-:W-:Y:S01]  /*abe0*/  ULDC.64 UR4, c[0x0][0x418] ;  /* 0x0001060000047ab9 */ /* 0x000fe20000000a00 */
[----:B------:R1:W-:Y:S01]  /*abf0*/  STL [R1+0xc], R4 ;  /* 0x00000c0401007387 */ /* 0x0003e20000100800 */
        /* <DEDUP_REMOVED lines=8> */
[----:B-1----:R-:W-:Y:S08]  /*ac80*/  @!P0 BRA `(.L_x_13308) ;  /* 0x00000000001c8947 */ /* 0x002ff00003800000 */
[----:B------:R-:W-:-:S04]  /*ac90*/  UIADD3 UR4, UP0, UR36, UR6, URZ ;  /* 0x0000000624047290 */ /* 0x000fc8000ff1e03f */
[----:B------:R-:W-:Y:S02]  /*aca0*/  UIADD3.X UR5, UR37, UR7, URZ, UP0, !UPT ;  /* 0x0000000725057290 */ /* 0x000fe400087fe43f */
[----:B------:R-:W-:-:S04]  /*acb0*/  IMAD.U32 R2, RZ, RZ, UR4 ;  /* 0x00000004ff027e24 */ /* 0x000fc8000f8e00ff */
[----:B------:R-:W-:-:S05]  /*acc0*/  MOV R3, UR5 ;  /* 0x0000000500037c02 */ /* 0x000fca0008000f00 */
[----:B------:R-:W2:Y:S02]  /*acd0*/  LDG.E R2, desc[UR52][R2.64] ;  /* 0x0000003402027981 */ /* 0x000ea4000c1e1900 */
[----:B--2---:R-:W-:Y:S01]  /*ace0*/  R2UR UR41, R2 ;  /* 0x00000000022972ca */ /* 0x004fe200000e0000 */
[----:B------:R-:W-:-:S14]  /*acf0*/  BRA `(.L_x_13309) ;  /* 0x00000000002c7947 */ /* 0x000fdc0003800000 */
.L_x_13308:
[----:B------:R-:W-:Y:S02]  /*ad00*/  ULDC.64 UR4, c[0x0][0xa08] ;  /* 0x0002820000047ab9 */ /* 0x000fe40000000a00 */
[----:B------:R-:W-:-:S04]  /*ad10*/  ISETP.NE.U32.AND P0, PT, RZ, UR4, PT ;  /* 0x00000004ff007c0c */ /* 0x000fc8000bf05070 */
[----:B------:R-:W-:-:S13]  /*ad20*/  ISETP.NE.AND.EX P0, PT, RZ, UR5, PT, P0 ;  /* 0x00000005ff007c0c */ /* 0x000fda000bf05300 */
[----:B------:R-:W-:Y:S05]  /*ad30*/  @!P0 BRA `(.L_x_13309) ;  /* 0x00000000001c8947 */ /* 0x000fea0003800000 */
[----:B------:R-:W1:Y:S02]  /*ad40*/  LDC.64 R2, c[0x0][0xa08] ;  /* 0x00028200ff027b82 */ /* 0x000e640000000a00 */
[----:B-1----:R-:W-:-:S05]  /*ad50*/  IMAD.WIDE R2, R4, 0x4, R2 ;  /* 0x0000000404027825 */ /* 0x002fca00078e0202 */
[----:B------:R-:W2:Y:S04]  /*ad60*/  LDG.E R4, desc[UR52][R2.64] ;  /* 0x0000003402047981 */ /* 0x000ea8000c1e1900 */
[----:B------:R-:W3:Y:S01]  /*ad70*/  LDG.E R0, desc[UR52][R2.64+0x4] ;  /* 0x0000043402007981 */ /* 0x000ee2000c1e1900 */
[----:B--2---:R-:W-:Y:S02]  /*ad80*/  R2UR UR41, R4 ;  /* 0x00000000042972ca */ /* 0x004fe400000e0000 */
[----:B---3--:R-:W-:-:S13]  /*ad90*/  R2UR UR4, R0 ;  /* 0x00000000000472ca */ /* 0x008fda00000e0000 */
[----:B------:R-:W-:-:S12]  /*ada0*/  UIADD3 UR41, -UR41, UR4, URZ ;  /* 0x0000000429297290 */ /* 0x000fd8000fffe13f */
.L_x_13309:
        /* <DEDUP_REMOVED lines=25> */
.L_x_13311:
        /* <DEDUP_REMOVED lines=12> */
[----:B------:R-:W-:Y:S01]  /*b000*/  MOV R13, RZ ;  /* 0x000000ff000d7202 */ /* 0x000fe20000000f00 */
[----:B------:R-:W-:Y:S02]  /*b010*/  IMAD.U32 R6, RZ, RZ, UR8 ;  /* 0x00000008ff067e24 */ /* 0x000fe4000f8e00ff */
[----:B------:R-:W-:-:S02]  /*b020*/  IMAD.U32 R10, RZ, RZ, UR4 ;  /* 0x00000004ff0a7e24 */ /* 0x000fc4000f8e00ff */
[----:B------:R-:W-:Y:S02]  /*b030*/  IMAD.U32 R11, RZ, RZ, UR5 ;  /* 0x00000005ff0b7e24 */ /* 0x000fe4000f8e00ff */
[----:B------:R-:W-:Y:S02]  /*b040*/  IMAD.MOV.U32 R8, RZ, RZ, 0x70 ;  /* 0x00000070ff087424 */ /* 0x000fe400078e00ff */
[----:B------:R-:W-:-:S07]  /*b050*/  IMAD.MOV.U32 R12, RZ, RZ, 0x1 ;  /* 0x00000001ff0c7424 */ /* 0x000fce00078e00ff */
[----:B------:R-:W-:-:S07]  /*b060*/  LEPC R20, `(.L_x_13314) ;  /* 0x000000001014794e */ /* 0x000fce0000000000 */
[----:B-1----:R-:W-:Y:S05]  /*b070*/  CALL.ABS.NOINC R2 ;  /* 0x0000000002007343 */ /* 0x002fea0003c00000 */
.L_x_13314:
[----:B------:R-:W-:Y:S05]  /*b080*/  BSYNC B6 ;  /* 0x0000000000067941 */ /* 0x000fea0003800000 */
.L_x_13313:
        /* <DEDUP_REMOVED lines=23> */
[----:B-12---:R-:W-:Y:S05]  /*b200*/  CALL.ABS.NOINC R2 ;  /* 0x0000000002007343 */ /* 0x006fea0003c00000 */
.L_x_13316:
[----:B------:R-:W-:Y:S05]  /*b210*/  BSYNC B6 ;  /* 0x0000000000067941 */ /* 0x000fea0003800000 */
.L_x_13315:
        /* <DEDUP_REMOVED lines=20> */
.L_x_13318:
[----:B------:R-:W-:Y:S05]  /*b360*/  BSYNC B6 ;  /* 0x0000000000067941 */ /* 0x000fea0003800000 */
.L_x_13317:
[----:B------:R-:W-:Y:S01]  /*b370*/  IMAD.MOV.U32 R26, RZ, RZ, R19 ;  /* 0x000000ffff1a7224 */ /* 0x000fe200078e0013 */
        /* <DEDUP_REMOVED lines=19> */
.L_x_13320:
[----:B------:R-:W-:Y:S05]  /*b4b0*/  BSYNC B6 ;  /* 0x0000000000067941 */ /* 0x000fea0003800000 */
.L_x_13319:
[----:B------:R2:W3:Y:S01]  /*b4c0*/  LDL R20, [R1+0xc] ;  /* 0x00000c0001147983 */ /* 0x0004e20000100800 */
[----:B------:R-:W-:Y:S01]  /*b4d0*/  ULDC.64 UR4, c[0x0][0x9f8] ;  /* 0x00027e0000047ab9 */ /* 0x000fe20000000a00 */
[----:B-1----:R-:W1:Y:S01]  /*b4e0*/  LDC R19, c[0x0][0x430] ;  /* 0x00010c00ff137b82 */ /* 0x002e620000000800 */
[----:B------:R-:W-:-:S04]  /*b4f0*/  UISETP.NE.U32.AND UP0, UPT, UR4, URZ, UPT ;  /* 0x0000003f0400728c */ /* 0x000fc8000bf05070 */
[----:B------:R-:W-:-:S06]  /*b500*/  UISETP.NE.AND.EX UP0, UPT, UR5, URZ, UPT, UP0 ;  /* 0x0000003f0500728c */ /* 0x000fcc000bf05300 */
[----:B------:R-:W-:-:S05]  /*b510*/  PLOP3.LUT P0, PT, PT, PT, UP0, 0x80, 0x0 ;  /* 0x000000000000781c */ /* 0x000fca0003f0f008 */
[----:B------:R-:W-:-:S04]  /*b520*/  @UP0 UIADD3 UR4, UP1, UR36, UR4, URZ ;  /* 0x0000000424040290 */ /* 0x000fc8000ff3e03f */
[----:B------:R-:W-:Y:S02]  /*b530*/  @UP0 UIADD3.X UR5, UR37, UR5, URZ, UP1, !UPT ;  /* 0x0000000525050290 */ /* 0x000fe40008ffe43f */
[----:B------:R-:W-:-:S04]  /*b540*/  IMAD.U32 R2, RZ, RZ, UR4 ;  /* 0x00000004ff027e24 */ /* 0x000fc8000f8e00ff */
[----:B------:R-:W-:-:S05]  /*b550*/  IMAD.U32 R3, RZ, RZ, UR5 ;  /* 0x00000005ff037e24 */ /* 0x000fca000f8e00ff */
[----:B---3--:R-:W3:Y:S01]  /*b560*/  @P0 LDG.E R20, desc[UR52][R2.64] ;  /* 0x0000003402140981 */ /* 0x008ee2000c1e1900 */
[----:B-1----:R-:W-:Y:S01]  /*b570*/  ISETP.NE.AND P2, PT, R19, 0x1, PT ;  /* 0x000000011300780c */ /* 0x002fe20003f45270 */
[----:B------:R-:W-:Y:S01]  /*b580*/  UMOV UR4, 0xffffffff ;  /* 0xffffffff00047882 */ /* 0x000fe20000000000 */
[----:B------:R-:W-:-:S11]  /*b590*/  LOP3.LUT R26, R26, 0xfffffff7, RZ, 0xc0, !PT ;  /* 0xfffffff71a1a7812 */ /* 0x000fd600078ec0ff */
[----:B------:R-:W-:Y:S01]  /*b5a0*/  @P2 LOP3.LUT R26, R26, 0x8, RZ, 0xfc, !PT ;  /* 0x000000081a1a2812 */ /* 0x000fe200078efcff */
[----:B---3--:R2:W-:Y:S04]  /*b5b0*/  @P0 STL [R1+0xc], R20 ;  /* 0x00000c1401000387 */ /* 0x0085e80000100800 */
[----:B------:R2:W-:Y:S01]  /*b5c0*/  STL [R1+0x18], R26 ;  /* 0x0000181a01007387 */ /* 0x0005e20000100800 */
[----:B------:R-:W-:Y:S05]  /*b5d0*/  BRA.DIV UR4, `(.L_x_13321) ;  /* 0x0000004e04447947 */ /* 0x000fea000b800000 */
.L_x_13401:
[----:B------:R-:W1:Y:S01]  /*b5e0*/  S2R R0, SR_TID.X ;  /* 0x0000000000007919 */ /* 0x000e620000002100 */
[----:B------:R-:W-:Y:S01]  /*b5f0*/  UMOV UR4, 0xa0 ;  /* 0x000000a000047882 */ /* 0x000fe20000000000 */
[----:B0-----:R-:W0:Y:S01]  /*b600*/  @P2 LDC R5, c[0x0][0x434] ;  /* 0x00010d00ff052b82 */ /* 0x001e220000000800 */
[----:B------:R-:W-:Y:S01]  /*b610*/  UIMAD UR4, UR42, UR4, -0xa0 ;  /* 0xffffff602a0474a4 */ /* 0x000fe2000f8e0204 */
[----:B------:R-:W3:Y:S01]  /*b620*/  S2R R9, SR_TID.X ;  /* 0x0000000000097919 */ /* 0x000ee20000002100 */
[----:B------:R-:W-:Y:S02]  /*b630*/  SHF.R.S32.HI R13, RZ, 0x1f, R20 ;  /* 0x0000001fff0d7819 */ /* 0x000fe40000011414 */
[----:B------:R-:W-:Y:S01]  /*b640*/  MOV R11, R26 ;  /* 0x0000001a000b7202 */ /* 0x000fe20000000f00 */
[----:B------:R-:W4:Y:S02]  /*b650*/  S2R R12, SR_TID.X ;  /* 0x00000000000c7919 */ /* 0x000f240000002100 */
[----:B------:R-:W2:Y:S01]  /*b660*/  @P2 LDC R4, c[0x0][0x438] ;  /* 0x00010e00ff042b82 */ /* 0x000ea20000000800 */
[----:B------:R0:W-:Y:S01]  /*b670*/  STL [R1+0x1c], R13 ;  /* 0x00001c0d01007387 */ /* 0x0001e20000100800 */
[C---:B-1----:R-:W-:Y:S01]  /*b680*/  LOP3.LUT R2, R0.reuse, 0x7f, RZ, 0xc0, !PT ;  /* 0x0000007f00027812 */ /* 0x042fe200078ec0ff */
[----:B------:R-:W-:-:S03]  /*b690*/  IMAD.SHL.U32 R0, R0, 0x20, RZ ;  /* 0x0000002000007824 */ /* 0x000fc600078e00ff */
[----:B------:R-:W-:Y:S02]  /*b6a0*/  SHF.R.U32.HI R2, RZ, 0x2, R2 ;  /* 0x00000002ff027819 */ /* 0x000fe40000011602 */
[----:B---3--:R-:W-:Y:S02]  /*b6b0*/  LOP3.LUT R9, R9, 0x7f, RZ, 0xc0, !PT ;  /* 0x0000007f09097812 */ /* 0x008fe400078ec0ff */
[----:B------:R-:W-:Y:S02]  /*b6c0*/  LOP3.LUT R0, R2, 0x60, R0, 0xf8, !PT ;  /* 0x0000006002007812 */ /* 0x000fe400078ef800 */
[----:B------:R-:W-:Y:S02]  /*b6d0*/  SHF.R.U32.HI R9, RZ, 0x2, R9 ;  /* 0x00000002ff097819 */ /* 0x000fe40000011609 */
[----:B----4-:R-:W-:Y:S01]  /*b6e0*/  SHF.L.U32 R12, R12, 0x5, RZ ;  /* 0x000000050c0c7819 */ /* 0x010fe200000006ff */
[----:B------:R-:W-:-:S03]  /*b6f0*/  VIADD R10, R0, UR4 ;  /* 0x00000004000a7c36 */ /* 0x000fc60008000000 */
[----:B------:R-:W-:Y:S02]  /*b700*/  LOP3.LUT R12, R9, 0x60, R12, 0xf8, !PT ;  /* 0x00000060090c7812 */ /* 0x000fe400078ef80c */
[C---:B------:R-:W-:Y:S01]  /*b710*/  ISETP.GE.AND P1, PT, R10.reuse, UR41, PT ;  /* 0x000000290a007c0c */ /* 0x040fe2000bf26270 */
[----:B------:R-:W-:Y:S01]  /*b720*/  VIADD R10, R10, UR38 ;  /* 0x000000260a0a7c36 */ /* 0x000fe20008000000 */
[----:B------:R-:W-:-:S03]  /*b730*/  LOP3.LUT R12, R12, 0x80, RZ, 0xfc, !PT ;  /* 0x000000800c0c7812 */ /* 0x000fc600078efcff */
[----:B0-----:R-:W-:-:S04]  /*b740*/  @P2 IMAD.HI.U32 R5, R10, R5, RZ ;  /* 0x000000050a052227 */ /* 0x001fc800078e00ff */
[----:B------:R-:W-:Y:S01]  /*b750*/  IMAD.MOV.U32 R0, RZ, RZ, R10 ;  /* 0x000000ffff007224 */ /* 0x000fe200078e000a */
[----:B--2---:R-:W-:Y:S01]  /*b760*/  @P2 SHF.R.U32.HI R0, RZ, R4, R5 ;  /* 0x00000004ff002219 */ /* 0x004fe20000011605 */
[----:B------:R-:W-:Y:S02]  /*b770*/  VIADD R9, R12, UR4 ;  /* 0x000000040c097c36 */ /* 0x000fe40008000000 */
[----:B------:R-:W0:Y:S01]  /*b780*/  @!P1 LDC.64 R2, c[0x0][0x428] ;  /* 0x00010a00ff029b82 */ /* 0x000e220000000a00 */
[--C-:B------:R-:W-:Y:S01]  /*b790*/  @!P1 SHF.R.S32.HI R7, RZ, 0x1f, R0.reuse ;  /* 0x0000001fff079819 */ /* 0x100fe20000011400 */
[----:B------:R-:W-:-:S06]  /*b7a0*/  @!P1 IMAD.MOV.U32 R6, RZ, RZ, R0 ;  /* 0x000000ffff069224 */ /* 0x000fcc00078e0000 */
[----:B------:R-:W1:Y:S01]  /*b7b0*/  @!P1 LDC.64 R4, c[0x0][0x418] ;  /* 0x00010600ff049b82 */ /* 0x000e620000000a00 */
[----:B0-----:R-:W-:-:S04]  /*b7c0*/  @!P1 IMAD R8, R13, R2, RZ ;  /* 0x000000020d089224 */ /* 0x001fc800078e02ff */
[C---:B------:R-:W-:Y:S02]  /*b7d0*/  @!P1 IMAD R8, R20.reuse, R3, R8 ;  /* 0x0000000314089224 */ /* 0x040fe400078e0208 */
[----:B------:R-:W-:-:S04]  /*b7e0*/  @!P1 IMAD.WIDE.U32 R2, R20, R2, R6 ;  /* 0x0000000214029225 */ /* 0x000fc800078e0006 */
[----:B------:R-:W-:Y:S01]  /*b7f0*/  @!P1 IMAD.IADD R8, R3, 0x1, R8 ;  /* 0x0000000103089824 */ /* 0x000fe200078e0208 */
[C---:B-1----:R-:W-:Y:S01]  /*b800*/  @!P1 LEA R6, P0, R2.reuse, R4, 0x2 ;  /* 0x0000000402069211 */ /* 0x042fe200078010ff */
[----:B------:R-:W0:Y:S03]  /*b810*/  @P2 LDC R3, c[0x0][0x434] ;  /* 0x00010d00ff032b82 */ /* 0x000e260000000800 */
[----:B------:R-:W-:Y:S01]  /*b820*/  @!P1 LEA.HI.X R7, R2, R5, R8, 0x2, P0 ;  /* 0x0000000502079211 */ /* 0x000fe200000f1408 */
[----:B------:R-:W-:Y:S01]  /*b830*/  IMAD.MOV.U32 R5, RZ, RZ, RZ ;  /* 0x000000ffff057224 */ /* 0x000fe200078e00ff */
[C---:B------:R-:W-:Y:S01]  /*b840*/  ISETP.GE.AND P0, PT, R9.reuse, UR41, PT ;  /* 0x0000002909007c0c */ /* 0x040fe2000bf06270 */
[----:B------:R-:W-:Y:S02]  /*b850*/  VIADD R9, R9, UR38 ;  /* 0x0000002609097c36 */ /* 0x000fe40008000000 */
[----:B------:R-:W1:Y:S01]  /*b860*/  @P2 LDC R2, c[0x0][0x438] ;  /* 0x00010e00ff022b82 */ /* 0x000e620000000800 */
[----:B------:R-:W-:Y:S01]  /*b870*/  ISETP.GT.U32.OR P0, PT, R12, 0x9f, P0 ;  /* 0x0000009f0c00780c */ /* 0x000fe20000704470 */
[----:B------:R-:W-:Y:S01]  /*b880*/  IMAD.MOV.U32 R8, RZ, RZ, R9 ;  /* 0x000000ffff087224 */ /* 0x000fe200078e0009 */
[----:B------:R2:W5:Y:S01]  /*b890*/  @!P1 LDG.E R5, desc[UR52][R6.64] ;  /* 0x0000003406059981 */ /* 0x000562000c1e1900 */
[----:B0-----:R-:W-:-:S05]  /*b8a0*/  @P2 IMAD.HI.U32 R3, R9, R3, RZ ;  /* 0x0000000309032227 */ /* 0x001fca00078e00ff */
[----:B-1----:R-:W-:-:S05]  /*b8b0*/  @P2 SHF.R.U32.HI R8, RZ, R2, R3 ;  /* 0x00000002ff082219 */ /* 0x002fca0000011603 */
[----:B------:R-:W0:Y:S01]  /*b8c0*/  @!P0 LDC.64 R2, c[0x0][0x428] ;  /* 0x00010a00ff028b82 */ /* 0x000e220000000a00 */
[----:B------:R-:W-:Y:S02]  /*b8d0*/  IADD3 R4, -R0, RZ, RZ ;  /* 0x000000ff00047210 */ /* 0x000fe40007ffe1ff */
[--C-:B--2---:R-:W-:Y:S01]  /*b8e0*/  @!P0 SHF.R.S32.HI R7, RZ, 0x1f, R8.reuse ;  /* 0x0000001fff078819 */ /* 0x104fe20000011408 */
[----:B------:R-:W-:Y:S02]  /*b8f0*/  @!P0 IMAD.MOV.U32 R6, RZ, RZ, R8 ;  /* 0x000000ffff068224 */ /* 0x000fe400078e0008 */
[-C--:B0-----:R-:W-:Y:S02]  /*b900*/  @!P0 IMAD R0, R13, R2.reuse, RZ ;  /* 0x000000020d008224 */ /* 0x081fe400078e02ff */
[----:B------:R-:W-:-:S04]  /*b910*/  @!P0 IMAD.WIDE.U32 R6, R20, R2, R6 ;  /* 0x0000000214068225 */ /* 0x000fc800078e0006 */
[----:B------:R-:W-:Y:S02]  /*b920*/  @!P0 IMAD R0, R20, R3, R0 ;  /* 0x0000000314008224 */ /* 0x000fe400078e0200 */
[----:B------:R-:W0:Y:S02]  /*b930*/  @!P0 LDC.64 R2, c[0x0][0x418] ;  /* 0x00010600ff028b82 */ /* 0x000e240000000a00 */
[----:B------:R-:W-:Y:S01]  /*b940*/  @!P0 IMAD.IADD R0, R0, 0x1, R7 ;  /* 0x0000000100008824 */ /* 0x000fe200078e0207 */
[----:B------:R-:W-:Y:S02]  /*b950*/  LOP3.LUT R11, R11, 0xfffffffd, RZ, 0xc0, !PT ;  /* 0xfffffffd0b0b7812 */ /* 0x000fe400078ec0ff */
[----:B0-----:R-:W-:-:S04]  /*b960*/  @!P0 LEA R2, P1, R6, R2, 0x2 ;  /* 0x0000000206028211 */ /* 0x001fc800078210ff */
[----:B------:R-:W-:Y:S01]  /*b970*/  @!P0 LEA.HI.X R3, R6, R3, R0, 0x2, P1 ;  /* 0x0000000306038211 */ /* 0x000fe200008f1400 */
[----:B------:R-:W-:-:S06]  /*b980*/  IMAD.MOV.U32 R6, RZ, RZ, RZ ;  /* 0x000000ffff067224 */ /* 0x000fcc00078e00ff */
[----:B------:R0:W5:Y:S01]  /*b990*/  @!P0 LDG.E R6, desc[UR52][R2.64] ;  /* 0x0000003402068981 */ /* 0x000162000c1e1900 */
[----:B------:R-:W-:Y:S02]  /*b9a0*/  ISETP.GT.U32.AND P0, PT, R12, 0x9f, PT ;  /* 0x0000009f0c00780c */ /* 0x000fe40003f04070 */
[----:B0-----:R-:W-:-:S04]  /*b9b0*/  MOV R2, UR46 ;  /* 0x0000002e00027c02 */ /* 0x001fc80008000f00 */
[----:B------:R-:W-:-:S07]  /*b9c0*/  ISETP.NE.AND P2, PT, R2, 0x3, PT ;  /* 0x000000030200780c */ /* 0x000fce0003f45270 */
[----:B------:R-:W-:Y:S01]  /*b9d0*/  @P0 LOP3.LUT R11, R11, 0x2, RZ, 0xfc, !PT ;  /* 0x000000020b0b0812 */ /* 0x000fe200078efcff */
[----:B------:R-:W-:-:S03]  /*b9e0*/  IMAD.MOV R0, RZ, RZ, -R8 ;  /* 0x000000ffff007224 */ /* 0x000fc600078e0a08 */
[----:B------:R-:W-:Y:S01]  /*b9f0*/  LOP3.LUT R11, R11, 0xfffffffb, RZ, 0xc0, !PT ;  /* 0xfffffffb0b0b7812 */ /* 0x000fe200078ec0ff */
[----:B------:R-:W-:Y:S01]  /*ba00*/  IMAD R9, R19, R0, R9 ;  /* 0x0000000013097224 */ /* 0x000fe200078e0209 */
[----:B------:R-:W-:Y:S02]  /*ba10*/  SHF.R.S32.HI R0, RZ, 0x1f, R18 ;  /* 0x0000001fff007819 */ /* 0x000fe40000011412 */
[----:B------:R-:W-:-:S03]  /*ba20*/  @P2 LOP3.LUT R11, R11, 0x4, RZ, 0xfc, !PT ;  /* 0x000000040b0b2812 */ /* 0x000fc600078efcff */
[----:B------:R0:W-:Y:S04]  /*ba30*/  STL [R1+0x14], R0 ;  /* 0x0000140001007387 */ /* 0x0001e80000100800 */
[----:B------:R0:W-:Y:S01]  /*ba40*/  STL [R1+0x18], R11 ;  /* 0x0000180b01007387 */ /* 0x0001e20000100800 */
[----:B------:R-:W-:Y:S02]  /*ba50*/  IMAD.U32 R12, RZ, RZ, UR42 ;  /* 0x0000002aff0c7e24 */ /* 0x000fe4000f8e00ff */
[----:B------:R-:W-:Y:S02]  /*ba60*/  IMAD R4, R19, R4, R10 ;  /* 0x0000000413047224 */ /* 0x000fe400078e020a */
[----:B------:R-:W-:Y:S01]  /*ba70*/  VIADD R12, R12, 0xffffffff ;  /* 0xffffffff0c0c7836 */ /* 0x000fe20000000000 */
[----:B------:R-:W-:Y:S06]  /*ba80*/  @!P2 BRA `(.L_x_13322) ;  /* 0x000000000004a947 */ /* 0x000fec0003800000 */
[----:B------:R-:W-:Y:S01]  /*ba90*/  BPT.TRAP 0x1 ;  /* 0x000000040000795c */ /* 0x000fe20000300000 */
.L_x_13322:
[----:B------:R-:W2:Y:S04]  /*baa0*/  LDL R2, [R1+0x4] ;  /* 0x0000040001027983 */ /* 0x000ea80000100800 */
[----:B0-----:R-:W3:Y:S01]  /*bab0*/  LDL R0, [R1+0x10] ;  /* 0x0000100001007983 */ /* 0x001ee20000100800 */
[----:B------:R-:W-:Y:S01]  /*bac0*/  BSSY B0, `(.L_x_13323) ;  /* 0x0000008000007945 */ /* 0x000fe20003800000 */
[----:B--2---:R-:W-:Y:S01]  /*bad0*/  IMAD R7, R2, 0x8, R22 ;  /* 0x0000000802077824 */ /* 0x004fe200078e0216 */
[----:B---3--:R-:W-:-:S04]  /*bae0*/  SHF.L.U32 R0, R0, 0x1f, RZ ;  /* 0x0000001f00007819 */ /* 0x008fc800000006ff */
[----:B------:R0:W1:Y:S01]  /*baf0*/  SYNCS.PHASECHK.TRANS64.TRYWAIT P0, [R7+URZ+0x13280], R0 ;  /* 0x01328000070075a7 */ /* 0x000062000800017f */
[----:B------:R0:W-:Y:S02]  /*bb00*/  STL [R1+0x28], R0 ;  /* 0x0000280001007387 */ /* 0x0001e40000100800 */
[----:B0-----:R-:W-:-:S05]  /*bb10*/  SHF.R.S32.HI R0, RZ, 0x1f, R4 ;  /* 0x0000001fff007819 */ /* 0x001fca0000011404 */
[----:B------:R0:W-:Y:S02]  /*bb20*/  STL [R1], R0 ;  /* 0x0000000001007387 */ /* 0x0001e40000100800 */
[----:B01----:R-:W-:Y:S05]  /*bb30*/  @!P0 BRA `(.L_x_13324) ;  /* 0x0000004800188947 */ /* 0x003fea0003800000 */
.L_x_13402:
[----:B------:R-:W-:Y:S05]  /*bb40*/  BSYNC B0 ;  /* 0x0000000000007941 */ /* 0x000fea0003800000 */
.L_x_13323:
[----:B0-----:R-:W2:Y:S01]  /*bb50*/  LDL R0, [R1] ;  /* 0x0000000001007983 */ /* 0x001ea20000100800 */
[----:B------:R-:W-:Y:S01]  /*bb60*/  ULDC.64 UR4, c[0x0][0x328] ;  /* 0x0000ca0000047ab9 */ /* 0x000fe20000000a00 */
[----:B-----5:R-:W-:Y:S01]  /*bb70*/  SHF.R.S32.HI R13, RZ, 0x1f, R5 ;  /* 0x0000001fff0d7819 */ /* 0x020fe20000011405 */
[----:B------:R-:W-:Y:S01]  /*bb80*/  ULDC.64 UR6, c[0x0][0x338] ;  /* 0x0000ce0000067ab9 */ /* 0x000fe20000000a00 */
[----:B------:R-:W3:Y:S01]  /*bb90*/  LDL.LU R10, [R1+0x18] ;  /* 0x00001800010a7983 */ /* 0x000ee20000300800 */
[----:B------:R-:W0:Y:S01]  /*bba0*/  LDC R11, c[0x0][0x2f4] ;  /* 0x0000bd00ff0b7b82 */ /* 0x000e220000000800 */
[----:B------:R-:W-:Y:S01]  /*bbb0*/  ULDC.64 UR8, c[0x0][0x330] ;  /* 0x0000cc0000087ab9 */ /* 0x000fe20000000a00 */
[----:B------:R-:W-:Y:S01]  /*bbc0*/  ULDC.64 UR10, c[0x0][0x318] ;  /* 0x0000c600000a7ab9 */ /* 0x000fe20000000a00 */
[----:B------:R-:W4:Y:S01]  /*bbd0*/  LDL R8, [R1+0x14] ;  /* 0x0000140001087983 */ /* 0x000f220000100800 */
[----:B------:R-:W-:-:S03]  /*bbe0*/  IMAD.WIDE.U32 R2, R4, UR4, RZ ;  /* 0x0000000404027c25 */ /* 0x000fc6000f8e00ff */
[----:B------:R1:W-:Y:S04]  /*bbf0*/  STL [R1+0x8], R13 ;  /* 0x0000080d01007387 */ /* 0x0003e80000100800 */
[----:B------:R-:W4:Y:S01]  /*bc00*/  LDL R14, [R1+0x24] ;  /* 0x00002400010e7983 */ /* 0x000f220000100800 */
[----:B------:R-:W1:Y:S01]  /*bc10*/  S2R R15, SR_TID.X ;  /* 0x00000000000f7919 */ /* 0x000e620000002100 */
[----:B------:R-:W-:Y:S02]  /*bc20*/  SHF.R.S32.HI R29, RZ, 0x1f, R9 ;  /* 0x0000001fff1d7819 */ /* 0x000fe40000011409 */
[----:B-1----:R-:W-:-:S04]  /*bc30*/  SHF.L.U32 R20, R15, 0x4, RZ ;  /* 0x000000040f147819 */ /* 0x002fc800000006ff */
[----:B------:R-:W-:-:S04]  /*bc40*/  LOP3.LUT R20, R20, 0x30, RZ, 0xc0, !PT ;  /* 0x0000003014147812 */ /* 0x000fc800078ec0ff */
[CC--:B0-----:R-:W-:Y:S02]  /*bc50*/  ISETP.GE.AND P1, PT, R20.reuse, R11.reuse, PT ;  /* 0x0000000b1400720c */ /* 0x0c1fe40003f26270 */
[----:B------:R-:W-:Y:S01]  /*bc60*/  ISETP.GE.AND P0, PT, R20, R11, PT ;  /* 0x0000000b1400720c */ /* 0x000fe20003f06270 */
[----:B--2---:R-:W-:-:S04]  /*bc70*/  IMAD R0, R0, UR4, RZ ;  /* 0x0000000400007c24 */ /* 0x004fc8000f8e02ff */
[----:B------:R-:W-:-:S04]  /*bc80*/  IMAD R0, R4, UR5, R0 ;  /* 0x0000000504007c24 */ /* 0x000fc8000f8e0200 */
[----:B------:R-:W-:Y:S02]  /*bc90*/  IMAD.IADD R3, R3, 0x1, R0 ;  /* 0x0000000103037824 */ /* 0x000fe400078e0200 */
[----:B------:R-:W-:Y:S02]  /*bca0*/  IMAD R0, R13, UR6, RZ ;  /* 0x000000060d007c24 */ /* 0x000fe4000f8e02ff */
[----:B------:R-:W2:Y:S01]  /*bcb0*/  LDL R13, [R1+0x4] ;  /* 0x00000400010d7983 */ /* 0x000ea20000100800 */
[----:B------:R-:W-:-:S04]  /*bcc0*/  IMAD.WIDE.U32 R2, R5, UR6, R2 ;  /* 0x0000000605027c25 */ /* 0x000fc8000f8e0002 */
[----:B------:R-:W-:-:S04]  /*bcd0*/  IMAD R0, R5, UR7, R0 ;  /* 0x0000000705007c24 */ /* 0x000fc8000f8e0200 */
[----:B------:R-:W-:Y:S01]  /*bce0*/  IMAD.IADD R3, R3, 0x1, R0 ;  /* 0x0000000103037824 */ /* 0x000fe200078e0200 */
[----:B---3--:R-:W-:Y:S01]  /*bcf0*/  LOP3.LUT R10, R10, 0xfffffffe, RZ, 0xc0, !PT ;  /* 0xfffffffe0a0a7812 */ /* 0x008fe200078ec0ff */
[----:B----4-:R-:W-:Y:S02]  /*bd00*/  IMAD R8, R8, UR8, RZ ;  /* 0x0000000808087c24 */ /* 0x010fe4000f8e02ff */
[----:B------:R-:W-:Y:S01]  /*bd10*/  IMAD.WIDE.U32 R2, R18, UR8, R2 ;  /* 0x0000000812027c25 */ /* 0x000fe2000f8e0002 */
[----:B------:R-:W-:-:S03]  /*bd20*/  @P1 LOP3.LUT R10, R10, 0x1, RZ, 0xfc, !PT ;  /* 0x000000010a0a1812 */ /* 0x000fc600078efcff */
[----:B------:R-:W-:Y:S01]  /*bd30*/  IMAD R8, R18, UR9, R8 ;  /* 0x0000000912087c24 */ /* 0x000fe2000f8e0208 */
[----:B------:R-:W-:-:S04]  /*bd40*/  IADD3 R0, P1, R2, UR10, RZ ;  /* 0x0000000a02007c10 */ /* 0x000fc8000ff3e0ff */
[----:B------:R-:W-:Y:S01]  /*bd50*/  IADD3.X R2, R3, UR11, R8, P1, !PT ;  /* 0x0000000b03027c10 */ /* 0x000fe20008ffe408 */
[----:B------:R-:W-:Y:S01]  /*bd60*/  IMAD R3, R29, UR4, RZ ;  /* 0x000000041d037c24 */ /* 0x000fe2000f8e02ff */
[----:B------:R0:W-:Y:S01]  /*bd70*/  STL [R1+0x18], R10 ;  /* 0x0000180a01007387 */ /* 0x0001e20000100800 */
[----:B------:R-:W-:Y:S02]  /*bd80*/  SHF.R.S32.HI R28, RZ, 0x1f, R6 ;  /* 0x0000001fff1c7819 */ /* 0x000fe40000011406 */
[C---:B------:R-:W-:Y:S02]  /*bd90*/  IMAD R3, R9.reuse, UR5, R3 ;  /* 0x0000000509037c24 */ /* 0x040fe4000f8e0203 */
[----:B0-----:R-:W-:-:S04]  /*bda0*/  IMAD.WIDE.U32 R10, R9, UR4, RZ ;  /* 0x00000004090a7c25 */ /* 0x001fc8000f8e00ff */
[----:B------:R-:W-:Y:S02]  /*bdb0*/  IMAD.IADD R11, R11, 0x1, R3 ;  /* 0x000000010b0b7824 */ /* 0x000fe400078e0203 */
[----:B------:R-:W-:Y:S02]  /*bdc0*/  IMAD R3, R28, UR6, RZ ;  /* 0x000000061c037c24 */ /* 0x000fe4000f8e02ff */
[----:B------:R-:W-:-:S04]  /*bdd0*/  IMAD.WIDE.U32 R10, R6, UR6, R10 ;  /* 0x00000006060a7c25 */ /* 0x000fc8000f8e000a */
[----:B------:R-:W-:-:S04]  /*bde0*/  IMAD R3, R6, UR7, R3 ;  /* 0x0000000706037c24 */ /* 0x000fc8000f8e0203 */
[----:B------:R-:W-:Y:S02]  /*bdf0*/  IMAD.IADD R11, R11, 0x1, R3 ;  /* 0x000000010b0b7824 */ /* 0x000fe400078e0203 */
[----:B------:R-:W-:-:S03]  /*be00*/  IMAD.WIDE.U32 R10, R18, UR8, R10 ;  /* 0x00000008120a7c25 */ /* 0x000fc6000f8e000a */
[----:B------:R-:W-:Y:S02]  /*be10*/  IADD3 R27, P1, R10, UR10, RZ ;  /* 0x0000000a0a1b7c10 */ /* 0x000fe4000ff3e0ff */
[----:B------:R-:W-:Y:S02]  /*be20*/  LOP3.LUT R15, R15, 0x7f, RZ, 0xc0, !PT ;  /* 0x0000007f0f0f7812 */ /* 0x000fe400078ec0ff */
[----:B------:R-:W-:Y:S01]  /*be30*/  IADD3.X R26, R8, UR11, R11, P1, !PT ;  /* 0x0000000b081a7c10 */ /* 0x000fe20008ffe40b */
[----:B------:R-:W-:Y:S01]  /*be40*/  IMAD.MOV.U32 R8, RZ, RZ, -0xa0 ;  /* 0xffffff60ff087424 */ /* 0x000fe200078e00ff */
[----:B------:R-:W-:-:S03]  /*be50*/  SHF.R.U32.HI R15, RZ, 0x2, R15 ;  /* 0x00000002ff0f7819 */ /* 0x000fc6000001160f */
[----:B------:R-:W-:Y:S01]  /*be60*/  IMAD R8, R12, R8, UR41 ;  /* 0x000000290c087e24 */ /* 0x000fe2000f8e0208 */
[----:B------:R-:W-:-:S04]  /*be70*/  UMOV UR4, 0xffffffff ;  /* 0xffffffff00047882 */ /* 0x000fc80000000000 */
[----:B------:R-:W-:-:S04]  /*be80*/  IADD3 R8, -R15, R8, RZ ;  /* 0x000000080f087210 */ /* 0x000fc80007ffe1ff */
[----:B------:R-:W-:Y:S01]  /*be90*/  ISETP.GE.AND P5, PT, R8, 0x1, PT ;  /* 0x000000010800780c */ /* 0x000fe20003fa6270 */
[----:B--2---:R-:W-:Y:S01]  /*bea0*/  IMAD R19, R13, 0x2800, R14 ;  /* 0x000028000d137824 */ /* 0x004fe200078e020e */
[----:B------:R-:W-:Y:S11]  /*beb0*/  BRA.DIV UR4, `(.L_x_13325) ;  /* 0x0000004604507947 */ /* 0x000ff6000b800000 */
[----:B------:R-:W2:Y:S01]  /*bec0*/  LDL.LU R14, [R1+0x18] ;  /* 0x00001800010e7983 */ /* 0x000ea20000300800 */
[----:B------:R-:W0:Y:S03]  /*bed0*/  S2R R11, SR_TID.X ;  /* 0x00000000000b7919 */ /* 0x000e260000002100 */
[----:B------:R-:W1:Y:S04]  /*bee0*/  SHFL.IDX PT, R10, R0, RZ, 0x1c1f ;  /* 0x001c1fff000a7589 */ /* 0x000e6800000e0000 */
[----:B------:R-:W3:Y:S01]  /*bef0*/  SHFL.IDX PT, R3, R2, RZ, 0x1c1f ;  /* 0x001c1fff02037589 */ /* 0x000ee200000e0000 */
[----:B0-----:R-:W-:-:S05]  /*bf00*/  IMAD.SHL.U32 R15, R11, 0x10, RZ ;  /* 0x000000100b0f7824 */ /* 0x001fca00078e00ff */
[----:B------:R-:W-:-:S04]  /*bf10*/  LOP3.LUT R15, R15, 0x30, RZ, 0xc0, !PT ;  /* 0x000000300f0f7812 */ /* 0x000fc800078ec0ff */
[----:B-1----:R-:W-:-:S05]  /*bf20*/  IADD3 R10, P1, R15, R10, RZ ;  /* 0x0000000a0f0a7210 */ /* 0x002fca0007f3e0ff */
[----:B---3--:R-:W-:Y:S01]  /*bf30*/  IMAD.X R11, RZ, RZ, R3, P1 ;  /* 0x000000ffff0b7224 */ /* 0x008fe200008e0603 */
[----:B------:R-:W-:Y:S01]  /*bf40*/  ISETP.LT.OR P1, PT, R8, 0x1, P0 ;  /* 0x000000010800780c */ /* 0x000fe20000721670 */
[----:B------:R-:W-:Y:S01]  /*bf50*/  IMAD.IADD R3, R22, 0x1, R19 ;  /* 0x0000000116037824 */ /* 0x000fe200078e0213 */
[----:B------:R-:W0:Y:S11]  /*bf60*/  SHFL.IDX PT, R12, R0, 0x1, 0x1c1f ;  /* 0x003c1f00000c7f89 */ /* 0x000e3600000e0000 */
[----:B------:R1:W-:Y:S04]  /*bf70*/  LDGSTS.E.BYPASS.LTC128B.128 [R3+0x6000], desc[UR52][R10.64], !P1 ;  /* 0x060000000a037fae */ /* 0x0003e8000c901d74 */
[----:B-1----:R-:W1:Y:S01]  /*bf80*/  SHFL.IDX PT, R10, R2, 0x1, 0x1c1f ;  /* 0x003c1f00020a7f89 */ /* 0x002e6200000e0000 */
[----:B0-----:R-:W-:-:S05]  /*bf90*/  IADD3 R12, P1, R15, R12, RZ ;  /* 0x0000000c0f0c7210 */ /* 0x001fca0007f3e0ff */
[----:B-1----:R-:W-:Y:S01]  /*bfa0*/  IMAD.X R13, RZ, RZ, R10, P1 ;  /* 0x000000ffff0d7224 */ /* 0x002fe200008e060a */
[----:B------:R-:W-:Y:S01]  /*bfb0*/  ISETP.LT.OR P1, PT, R8, 0x21, P0 ;  /* 0x000000210800780c */ /* 0x000fe20000721670 */
[----:B------:R-:W-:-:S12]  /*bfc0*/  SHFL.IDX PT, R10, R2, 0x2, 0x1c1f ;  /* 0x005c1f00020a7f89 */ /* 0x000fd800000e0000 */
[----:B------:R0:W-:Y:S04]  /*bfd0*/  LDGSTS.E.BYPASS.LTC128B.128 [R3+0x6800], desc[UR52][R12.64], !P1 ;  /* 0x068000000c037fae */ /* 0x0001e8000c901d74 */
[----:B0-----:R-:W0:Y:S04]  /*bfe0*/  SHFL.IDX PT, R12, R0, 0x2, 0x1c1f ;  /* 0x005c1f00000c7f89 */ /* 0x001e2800000e0000 */
[----:B------:R-:W1:Y:S04]  /*bff0*/  SHFL.IDX PT, R0, R0, 0x3, 0x1c1f ;  /* 0x007c1f0000007f89 */ /* 0x000e6800000e0000 */
[----:B------:R-:W3:Y:S01]  /*c000*/  SHFL.IDX PT, R2, R2, 0x3, 0x1c1f ;  /* 0x007c1f0002027f89 */ /* 0x000ee200000e0000 */
[----:B0-----:R-:W-:-:S04]  /*c010*/  IADD3 R12, P1, R15, R12, RZ ;  /* 0x0000000c0f0c7210 */ /* 0x001fc80007f3e0ff */
[----:B------:R-:W-:Y:S02]  /*c020*/  IADD3.X R13, RZ, R10, RZ, P1, !PT ;  /* 0x0000000aff0d7210 */ /* 0x000fe40000ffe4ff */
[C---:B------:R-:W-:Y:S02]  /*c030*/  ISETP.LT.OR P1, PT, R8.reuse, 0x41, P0 ;  /* 0x000000410800780c */ /* 0x040fe40000721670 */
[----:B------:R-:W-:-:S11]  /*c040*/  ISETP.GE.AND P2, PT, R8, 0x81, PT ;  /* 0x000000810800780c */ /* 0x000fd60003f46270 */
[----:B------:R-:W-:Y:S01]  /*c050*/  LDGSTS.E.BYPASS.LTC128B.128 [R3+0x7000], desc[UR52][R12.64], !P1 ;  /* 0x070000000c037fae */ /* 0x000fe2000c901d74 */
[----:B-1----:R-:W-:-:S05]  /*c060*/  IADD3 R10, P1, R15, R0, RZ ;  /* 0x000000000f0a7210 */ /* 0x002fca0007f3e0ff */
[----:B---3--:R-:W-:Y:S01]  /*c070*/  IMAD.X R11, RZ, RZ, R2, P1 ;  /* 0x000000ffff0b7224 */ /* 0x008fe200008e0602 */
[----:B------:R-:W-:Y:S01]  /*c080*/  ISETP.LT.OR P1, PT, R8, 0x61, P0 ;  /* 0x000000610800780c */ /* 0x000fe20000721670 */
[----:B------:R1:W3:-:S12]  /*c090*/  SHFL.IDX PT, R0, R26, RZ, 0x1c1f ;  /* 0x001c1fff1a007589 */ /* 0x0002d800000e0000 */
[----:B------:R0:W-:Y:S04]  /*c0a0*/  LDGSTS.E.BYPASS.LTC128B.128 [R3+0x7800], desc[UR52][R10.64], !P1 ;  /* 0x078000000a037fae */ /* 0x0001e8000c901d74 */
[----:B0-----:R1:W4:Y:S01]  /*c0b0*/  SHFL.IDX PT, R10, R27, RZ, 0x1c1f ;  /* 0x001c1fff1b0a7589 */ /* 0x00132200000e0000 */
[C---:B------:R-:W-:Y:S02]  /*c0c0*/  ISETP.GE.AND P4, PT, R8.reuse, 0x21, PT ;  /* 0x000000210800780c */ /* 0x040fe40003f86270 */
[C---:B------:R-:W-:Y:S02]  /*c0d0*/  ISETP.GE.AND P3, PT, R8.reuse, 0x41, PT ;  /* 0x000000410800780c */ /* 0x040fe40003f66270 */
[----:B------:R-:W-:Y:S02]  /*c0e0*/  ISETP.GE.AND P1, PT, R8, 0x61, PT ;  /* 0x000000610800780c */ /* 0x000fe40003f26270 */
[----:B--2---:R-:W-:-:S04]  /*c0f0*/  LOP3.LUT R14, R14, 0xffffffef, RZ, 0xc0, !PT ;  /* 0xffffffef0e0e7812 */ /* 0x004fc800078ec0ff */
[----:B------:R-:W-:-:S05]  /*c100*/  @P2 LOP3.LUT R14, R14, 0x10, RZ, 0xfc, !PT ;  /* 0x000000100e0e2812 */ /* 0x000fca00078efcff */
[----:B---34-:R1:W-:Y:S02]  /*c110*/  STL [R1+0x18], R14 ;  /* 0x0000180e01007387 */ /* 0x0183e40000100800 */
.L_x_13414:
[----:B------:R-:W2:Y:S01]  /*c120*/  S2R R2, SR_TID.X ;  /* 0x0000000000027919 */ /* 0x000ea20000002100 */
        /* <DEDUP_REMOVED lines=8> */
[----:B------:R2:W-:Y:S01]  /*c1b0*/  LDGSTS.E.BYPASS.LTC128B.128 [R3+0x8000], desc[UR52][R10.64], !P0 ;  /* 0x080000000a037fae */ /* 0x0005e2000c101d74 */
[----:B------:R-:W-:Y:S01]  /*c1c0*/  PLOP3.LUT P0, PT, PT, PT, PT, 0x80, 0x0 ;  /* 0x000000000000781c */ /* 0x000fe20003f0f070 */
[----:B------:R-:W-:-:S12]  /*c1d0*/  NOP ;  /* 0x0000000000007918 */ /* 0x000fd80000000000 */
.L_x_13326:
        /* <DEDUP_REMOVED lines=11> */
.L_x_13327:
[----:B------:R3:W-:Y:S01]  /*c290*/  SYNCS.ARRIVE.TRANS64.A1T0 RZ, [R7+URZ+0x13270], RZ ;  /* 0x013270ff07ff79a7 */ /* 0x0007e2000810003f */
[----:B------:R-:W-:Y:S05]  /*c2a0*/  @!P6 BRA `(.L_x_13328) ;  /* 0x000000000004e947 */ /* 0x000fea0003800000 */
[----:B------:R-:W-:Y:S01]  /*c2b0*/  BPT.TRAP 0x1 ;  /* 0x000000040000795c */ /* 0x000fe20000300000 */
.L_x_13328:
[----:B------:R-:W4:Y:S01]  /*c2c0*/  LDL R0, [R1+0x28] ;  /* 0x0000280001007983 */ /* 0x000f220000100800 */
[----:B------:R-:W-:Y:S01]  /*c2d0*/  BSSY B0, `(.L_x_13329) ;  /* 0x0000003000007945 */ /* 0x000fe20003800000 */
[----:B----4-:R-:W4:Y:S03]  /*c2e0*/  SYNCS.PHASECHK.TRANS64.TRYWAIT P0, [R7+URZ+0x13240], R0 ;  /* 0x01324000070075a7 */ /* 0x010f26000800017f */
[----:B----4-:R-:W-:Y:S05]  /*c2f0*/  @!P0 BRA `(.L_x_13330) ;  /* 0x0000004400f48947 */ /* 0x010fea0003800000 */
.L_x_13415:
[----:B------:R-:W-:Y:S05]  /*c300*/  BSYNC B0 ;  /* 0x0000000000007941 */ /* 0x000fea0003800000 */
.L_x_13329:
[----:B----4-:R-:W4:Y:S01]  /*c310*/  LDL.LU R0, [R1] ;  /* 0x0000000001007983 */ /* 0x010f220000300800 */
[----:B------:R-:W-:Y:S01]  /*c320*/  ULDC.64 UR4, c[0x0][0x300] ;  /* 0x0000c00000047ab9 */ /* 0x000fe20000000a00 */
[----:B------:R-:W-:Y:S02]  /*c330*/  ULDC.64 UR6, c[0x0][0x310] ;  /* 0x0000c40000067ab9 */ /* 0x000fe40000000a00 */
[----:B------:R-:W5:Y:S04]  /*c340*/  LDL.LU R8, [R1+0x8] ;  /* 0x0000080001087983 */ /* 0x000f680000300800 */
[----:B------:R-:W3:Y:S01]  /*c350*/  LDL R2, [R1+0x14] ;  /* 0x0000140001027983 */ /* 0x000ee20000100800 */
[----:B--2---:R-:W-:-:S04]  /*c360*/  IMAD.WIDE.U32 R10, R4, UR4, RZ ;  /* 0x00000004040a7c25 */ /* 0x004fc8000f8e00ff */
[----:B----4-:R-:W-:-:S04]  /*c370*/  IMAD R0, R0, UR4, RZ ;  /* 0x0000000400007c24 */ /* 0x010fc8000f8e02ff */
[----:B------:R-:W-:-:S05]  /*c380*/  IMAD R0, R4, UR5, R0 ;  /* 0x0000000504007c24 */ /* 0x000fca000f8e0200 */
[----:B------:R-:W-:Y:S01]  /*c390*/  IADD3 R11, R11, R0, RZ ;  /* 0x000000000b0b7210 */ /* 0x000fe20007ffe0ff */
[----:B-----5:R-:W-:Y:S02]  /*c3a0*/  IMAD R0, R8, UR6, RZ ;  /* 0x0000000608007c24 */ /* 0x020fe4000f8e02ff */
[----:B------:R-:W-:Y:S02]  /*c3b0*/  IMAD R8, R28, UR6, RZ ;  /* 0x000000061c087c24 */ /* 0x000fe4000f8e02ff */
[----:B------:R-:W-:-:S04]  /*c3c0*/  IMAD.WIDE.U32 R10, R5, UR6, R10 ;  /* 0x00000006050a7c25 */ /* 0x000fc8000f8e000a */
[----:B------:R-:W-:Y:S02]  /*c3d0*/  IMAD R0, R5, UR7, R0 ;  /* 0x0000000705007c24 */ /* 0x000fe4000f8e0200 */
[----:B------:R-:W-:-:S04]  /*c3e0*/  IMAD.WIDE.U32 R4, R9, UR4, RZ ;  /* 0x0000000409047c25 */ /* 0x000fc8000f8e00ff */
[----:B------:R-:W-:Y:S02]  /*c3f0*/  IMAD.IADD R11, R11, 0x1, R0 ;  /* 0x000000010b0b7824 */ /* 0x000fe400078e0200 */
[----:B------:R-:W-:Y:S02]  /*c400*/  IMAD R0, R29, UR4, RZ ;  /* 0x000000041d007c24 */ /* 0x000fe4000f8e02ff */
[----:B------:R-:W-:Y:S02]  /*c410*/  IMAD R8, R6, UR7, R8 ;  /* 0x0000000706087c24 */ /* 0x000fe4000f8e0208 */
[----:B------:R-:W-:Y:S01]  /*c420*/  IMAD R0, R9, UR5, R0 ;  /* 0x0000000509007c24 */ /* 0x000fe2000f8e0200 */
[----:B------:R-:W-:Y:S02]  /*c430*/  ULDC.64 UR4, c[0x0][0x308] ;  /* 0x0000c20000047ab9 */ /* 0x000fe40000000a00 */
[----:B------:R-:W-:-:S04]  /*c440*/  IMAD.WIDE.U32 R10, R18, UR4, R10 ;  /* 0x00000004120a7c25 */ /* 0x000fc8000f8e000a */
[----:B------:R-:W-:Y:S02]  /*c450*/  IMAD.IADD R5, R5, 0x1, R0 ;  /* 0x0000000105057824 */ /* 0x000fe400078e0200 */
[----:B------:R-:W-:Y:S01]  /*c460*/  IMAD.WIDE.U32 R4, R6, UR6, R4 ;  /* 0x0000000606047c25 */ /* 0x000fe2000f8e0004 */
[----:B------:R-:W-:-:S03]  /*c470*/  ULDC.64 UR6, c[0x0][0x2e8] ;  /* 0x0000ba0000067ab9 */ /* 0x000fc60000000a00 */
[----:B---3--:R-:W-:Y:S01]  /*c480*/  IMAD R6, R2, UR4, RZ ;  /* 0x0000000402067c24 */ /* 0x008fe2000f8e02ff */
        /* <DEDUP_REMOVED lines=9> */
[----:B------:R-:W2:Y:S01]  /*c520*/  S2R R5, SR_TID.X ;  /* 0x0000000000057919 */ /* 0x000ea20000002100 */
[----:B------:R-:W3:Y:S01]  /*c530*/  LDC R10, c[0x0][0x2f4] ;  /* 0x0000bd00ff0a7b82 */ /* 0x000ee20000000800 */
[----:B------:R-:W-:Y:S04]  /*c540*/  SHFL.IDX PT, R4, R0, RZ, 0x1c1f ;  /* 0x001c1fff00047589 */ /* 0x000fe800000e0000 */
[----:B------:R-:W-:Y:S01]  /*c550*/  SHFL.IDX PT, R6, R6, RZ, 0x1c1f ;  /* 0x001c1fff06067589 */ /* 0x000fe200000e0000 */
[----:B--2---:R-:W-:-:S03]  /*c560*/  IMAD.SHL.U32 R9, R5, 0x10, RZ ;  /* 0x0000001005097824 */ /* 0x004fc600078e00ff */
[----:B------:R-:W2:Y:S02]  /*c570*/  SHFL.IDX PT, R5, R2, RZ, 0x1c1f ;  /* 0x001c1fff02057589 */ /* 0x000ea400000e0000 */
[----:B------:R-:W-:-:S04]  /*c580*/  LOP3.LUT R9, R9, 0x30, RZ, 0xc0, !PT ;  /* 0x0000003009097812 */ /* 0x000fc800078ec0ff */
[C---:B---3--:R-:W-:Y:S02]  /*c590*/  ISETP.GE.AND P2, PT, R9.reuse, R10, PT ;  /* 0x0000000a0900720c */ /* 0x048fe40003f46270 */
[----:B--2---:R-:W-:-:S04]  /*c5a0*/  @P5 IADD3 R5, P0, R9, R5, RZ ;  /* 0x0000000509055210 */ /* 0x004fc80007f1e0ff */
[----:B------:R-:W-:-:S04]  /*c5b0*/  @P5 IADD3.X R4, RZ, R4, RZ, P0, !PT ;  /* 0x00000004ff045210 */ /* 0x000fc800007fe4ff */
[----:B------:R-:W-:-:S04]  /*c5c0*/  @P5 LOP3.LUT R5, R5, R4, RZ, 0x3c, !PT ;  /* 0x0000000405055212 */ /* 0x000fc800078e3cff */
[----:B------:R-:W-:-:S04]  /*c5d0*/  @P5 LOP3.LUT R4, R5, R4, RZ, 0x3c, !PT ;  /* 0x0000000405045212 */ /* 0x000fc800078e3cff */
[----:B------:R-:W-:-:S05]  /*c5e0*/  @P5 LOP3.LUT R5, R5, R4, RZ, 0x3c, !PT ;  /* 0x0000000405055212 */ /* 0x000fca00078e3cff */
[----:B------:R2:W-:Y:S04]  /*c5f0*/  @P5 LDGSTS.E.BYPASS.LTC128B.128 [R3+0xe000], desc[UR52][R4.64], !P2 ;  /* 0x0e00000004035fae */ /* 0x0005e8000d101d74 */
[----:B--2---:R-:W2:Y:S04]  /*c600*/  SHFL.IDX PT, R5, R2, 0x1, 0x1c1f ;  /* 0x003c1f0002057f89 */ /* 0x004ea800000e0000 */
[----:B------:R-:W3:Y:S01]  /*c610*/  SHFL.IDX PT, R4, R0, 0x1, 0x1c1f ;  /* 0x003c1f0000047f89 */ /* 0x000ee200000e0000 */
[----:B--2---:R-:W-:-:S05]  /*c620*/  @P4 IADD3 R5, P0, R9, R5, RZ ;  /* 0x0000000509054210 */ /* 0x004fca0007f1e0ff */
[----:B---3--:R-:W-:-:S05]  /*c630*/  @P4 IMAD.X R4, RZ, RZ, R4, P0 ;  /* 0x000000ffff044224 */ /* 0x008fca00000e0604 */
[----:B------:R-:W-:-:S04]  /*c640*/  @P4 LOP3.LUT R5, R5, R4, RZ, 0x3c, !PT ;  /* 0x0000000405054212 */ /* 0x000fc800078e3cff */
[----:B------:R-:W-:-:S04]  /*c650*/  @P4 LOP3.LUT R4, R5, R4, RZ, 0x3c, !PT ;  /* 0x0000000405044212 */ /* 0x000fc800078e3cff */
[----:B------:R-:W-:-:S05]  /*c660*/  @P4 LOP3.LUT R5, R5, R4, RZ, 0x3c, !PT ;  /* 0x0000000405054212 */ /* 0x000fca00078e3cff */
        /* <DEDUP_REMOVED lines=12> */
[----:B------:R2:W-:Y:S02]  /*c730*/  @P3 LDGSTS.E.BYPASS.LTC128B.128 [R3+0xf000], desc[UR52][R4.64], !P2 ;  /* 0x0f00000004033fae */ /* 0x0005e4000d101d74 */
[----:B--2---:R-:W-:Y:S01]  /*c740*/  @P1 IMAD.MOV.U32 R4, RZ, RZ, R2 ;  /* 0x000000ffff041224 */ /* 0x004fe200078e0002 */
[----:B------:R-:W-:-:S05]  /*c750*/  @P1 MOV R5, R0 ;  /* 0x0000000000051202 */ /* 0x000fca0000000f00 */
[----:B------:R2:W-:Y:S04]  /*c760*/  @P1 LDGSTS.E.BYPASS.LTC128B.128 [R3+0xf800], desc[UR52][R4.64], !P2 ;  /* 0x0f80000004031fae */ /* 0x0005e8000d101d74 */
[----:B--2---:R2:W3:Y:S02]  /*c770*/  SHFL.IDX PT, R4, R8, RZ, 0x1c1f ;  /* 0x001c1fff08047589 */ /* 0x0044e400000e0000 */
.L_x_13427:
[----:B------:R-:W4:Y:S01]  /*c780*/  LDL R0, [R1+0x18] ;  /* 0x0000180001007983 */ /* 0x000f220000100800 */
[----:B------:R-:W-:Y:S01]  /*c790*/  BSSY B0, `(.L_x_13332) ;  /* 0x000000e000007945 */ /* 0x000fe20003800000 */
[----:B----4-:R-:W-:-:S13]  /*c7a0*/  LOP3.LUT P0, RZ, R0, 0x10, RZ, 0xc0, !PT ;  /* 0x0000001000ff7812 */ /* 0x010fda000780c0ff */
[----:B------:R-:W-:Y:S05]  /*c7b0*/  @!P0 BRA `(.L_x_13333) ;  /* 0x00000000002c8947 */ /* 0x000fea0003800000 */
[----:B------:R-:W4:Y:S01]  /*c7c0*/  S2R R0, SR_TID.X ;  /* 0x0000000000007919 */ /* 0x000f220000002100 */
[----:B------:R-:W5:Y:S01]  /*c7d0*/  LDC R2, c[0x0][0x2f4] ;  /* 0x0000bd00ff027b82 */ /* 0x000f620000000800 */
[----:B----4-:R-:W-:-:S05]  /*c7e0*/  IMAD.SHL.U32 R0, R0, 0x10, RZ ;  /* 0x0000001000007824 */ /* 0x010fca00078e00ff */
[----:B------:R-:W-:-:S04]  /*c7f0*/  LOP3.LUT R0, R0, 0x30, RZ, 0xc0, !PT ;  /* 0x0000003000007812 */ /* 0x000fc800078ec0ff */
[C---:B-----5:R-:W-:Y:S02]  /*c800*/  ISETP.GE.AND P1, PT, R0.reuse, R2, PT ;  /* 0x000000020000720c */ /* 0x060fe40003f26270 */
[----:B---3--:R-:W-:-:S05]  /*c810*/  IADD3 R4, P0, R0, R4, RZ ;  /* 0x0000000400047210 */ /* 0x008fca0007f1e0ff */
[----:B------:R-:W-:-:S06]  /*c820*/  IMAD.X R5, RZ, RZ, R6, P0 ;  /* 0x000000ffff057224 */ /* 0x000fcc00000e0606 */
[----:B------:R-:W-:Y:S01]  /*c830*/  @!PT LDS RZ, [RZ] ;  /* 0x00000000fffff984 */ /* 0x000fe20000000800 */
[----:B------:R-:W-:Y:S01]  /*c840*/  @!PT LDS RZ, [RZ] ;  /* 0x00000000fffff984 */ /* 0x000fe20000000800 */
[----:B------:R-:W-:Y:S01]  /*c850*/  @!PT LDS RZ, [RZ] ;  /* 0x00000000fffff984 */ /* 0x000fe20000000800 */
[----:B------:R4:W-:Y:S02]  /*c860*/  LDGSTS.E.BYPASS.LTC128B.128 [R3+0x10000], desc[UR52][R4.64], !P1 ;  /* 0x1000000004037fae */ /* 0x0009e4000c901d74 */
.L_x_13333:
[----:B------:R-:W-:Y:S05]  /*c870*/  BSYNC B0 ;  /* 0x0000000000007941 */ /* 0x000fea0003800000 */
.L_x_13332:
[----:B------:R-:W-:Y:S01]  /*c880*/  NOP ;  /* 0x0000000000007918 */ /* 0x000fe20000000000 */
[----:B------:R-:W-:-:S13]  /*c890*/  PLOP3.LUT P0, PT, PT, PT, PT, 0x80, 0x0 ;  /* 0x000000000000781c */ /* 0x000fda0003f0f070 */
.L_x_13334:
        /* <DEDUP_REMOVED lines=11> */
.L_x_13335:
[----:B------:R0:W-:Y:S02]  /*c950*/  SYNCS.ARRIVE.TRANS64.A1T0 RZ, [R7+URZ+0x13230], RZ ;  /* 0x013230ff07ff79a7 */ /* 0x0001e4000810003f */
[----:B------:R-:W-:Y:S05]  /*c960*/  WARPSYNC.ALL ;  /* 0x0000000000007948 */ /* 0x000fea0003800000 */
[----:B------:R-:W5:Y:S01]  /*c970*/  LDL.LU R0, [R1+0x2c] ;  /* 0x00002c0001007983 */ /* 0x000f620000300800 */
[----:B------:R-:W-:Y:S01]  /*c980*/  ULDC.64 UR6, c[0x0][0x298] ;  /* 0x0000a60000067ab9 */ /* 0x000fe20000000a00 */
[----:B------:R-:W-:Y:S01]  /*c990*/  UISETP.NE.AND UP0, UPT, UR47, URZ, UPT ;  /* 0x0000003f2f00728c */ /* 0x000fe2000bf05270 */
[----:B------:R-:W-:Y:S03]  /*c9a0*/  BSSY B6, `(.L_x_13336) ;  /* 0x000001e000067945 */ /* 0x000fe60003800000 */
[----:B------:R-:W-:-:S02]  /*c9b0*/  USEL UR44, UR44, URZ, !UP0 ;  /* 0x0000003f2c2c7287 */ /* 0x000fc4000c000000 */
[----:B------:R-:W-:Y:S01]  /*c9c0*/  USEL UR45, UR45, URZ, !UP0 ;  /* 0x0000003f2d2d7287 */ /* 0x000fe2000c000000 */
[----:B------:R-:W-:Y:S01]  /*c9d0*/  BAR.SYNC.DEFER_BLOCKING 0x8, 0x200 ;  /* 0x0208000000007b1d */ /* 0x000fe20000010000 */
[C---:B-----5:R-:W-:Y:S02]  /*c9e0*/  R2UR UR5, R0.reuse ;  /* 0x00000000000572ca */ /* 0x060fe400000e0000 */
[----:B------:R-:W-:Y:S01]  /*c9f0*/  R2UR UR36, R0 ;  /* 0x00000000002472ca */ /* 0x000fe200000e0000 */
[----:B------:R-:W-:-:S05]  /*ca00*/  VIADD R0, R22, 0xb000 ;  /* 0x0000b00016007836 */ /* 0x000fca0000000000 */
[----:B------:R-:W-:-:S05]  /*ca10*/  LOP3.LUT P0, RZ, R0, 0x1bf, RZ, 0xc0, !PT ;  /* 0x000001bf00ff7812 */ /* 0x000fca000780c0ff */
        /* <DEDUP_REMOVED lines=10> */
[----:B---34-:R-:W-:Y:S01]  /*cac0*/  MOV R4, UR6 ;  /* 0x0000000600047c02 */ /* 0x018fe20008000f00 */
[----:B------:R-:W-:Y:S01]  /*cad0*/  IMAD.U32 R5, RZ, RZ, UR7 ;  /* 0x00000007ff057e24 */ /* 0x000fe2000f8e00ff */
[----:B------:R-:W3:Y:S01]  /*cae0*/  LDC.64 R2, c[0x4][R2] ;  /* 0x0100000002027b82 */ /* 0x000ee20000000a00 */
[----:B------:R-:W-:Y:S01]  /*caf0*/  IMAD.U32 R6, RZ, RZ, UR8 ;  /* 0x00000008ff067e24 */ /* 0x000fe2000f8e00ff */
[----:B------:R-:W-:Y:S01]  /*cb00*/  MOV R11, UR5 ;  /* 0x00000005000b7c02 */ /* 0x000fe20008000f00 */
[----:B0-----:R-:W-:Y:S02]  /*cb10*/  IMAD.U32 R7, RZ, RZ, UR9 ;  /* 0x00000009ff077e24 */ /* 0x001fe4000f8e00ff */
[----:B------:R-:W-:-:S02]  /*cb20*/  IMAD.U32 R10, RZ, RZ, UR4 ;  /* 0x00000004ff0a7e24 */ /* 0x000fc4000f8e00ff */
[----:B--2---:R-:W-:Y:S02]  /*cb30*/  IMAD.MOV.U32 R8, RZ, RZ, 0x70 ;  /* 0x00000070ff087424 */ /* 0x004fe400078e00ff */
[----:B------:R-:W-:Y:S02]  /*cb40*/  IMAD.MOV.U32 R12, RZ, RZ, 0x1 ;  /* 0x00000001ff0c7424 */ /* 0x000fe400078e00ff */
[----:B------:R-:W-:-:S07]  /*cb50*/  IMAD.MOV.U32 R13, RZ, RZ, RZ ;  /* 0x000000ffff0d7224 */ /* 0x000fce00078e00ff */
[----:B------:R-:W-:-:S07]  /*cb60*/  LEPC R20, `(.L_x_13337) ;  /* 0x000000001014794e */ /* 0x000fce0000000000 */
[----:B-1-3--:R-:W-:Y:S05]  /*cb70*/  CALL.ABS.NOINC R2 ;  /* 0x0000000002007343 */ /* 0x00afea0003c00000 */
.L_x_13337:
[----:B------:R-:W-:Y:S05]  /*cb80*/  BSYNC B6 ;  /* 0x0000000000067941 */ /* 0x000fea0003800000 */
.L_x_13336:
[----:B0-----:R-:W3:Y:S01]  /*cb90*/  LDL R19, [R1+0x14] ;  /* 0x0000140001137983 */ /* 0x001ee20000100800 */
[----:B--2---:R-:W0:Y:S03]  /*cba0*/  LDC R8, c[0x0][0x448] ;  /* 0x00011200ff087b82 */ /* 0x004e260000000800 */
[----:B------:R2:W5:Y:S01]  /*cbb0*/  LDL R9, [R1+0x30] ;  /* 0x0000300001097983 */ /* 0x0005620000100800 */
[----:B------:R-:W1:Y:S01]  /*cbc0*/  S2R R2, SR_TID.X ;  /* 0x0000000000027919 */ /* 0x000e620000002100 */
[----:B------:R-:W-:Y:S01]  /*cbd0*/  R2UR UR7, R18 ;  /* 0x00000000120772ca */ /* 0x000fe200000e0000 */
[----:B------:R-:W-:Y:S01]  /*cbe0*/  ULDC.64 UR8, c[0x0][0x2d8] ;  /* 0x0000b60000087ab9 */ /* 0x000fe20000000a00 */
[----:B0-----:R-:W-:Y:S02]  /*cbf0*/  ISETP.NE.AND P0, PT, R8, 0x1, PT ;  /* 0x000000010800780c */ /* 0x001fe40003f05270 */
[----:B------:R-:W-:-:S11]  /*cc00*/  R2UR UR10, R18 ;  /* 0x00000000120a72ca */ /* 0x000fd600000e0000 */
[----:B----4-:R-:W0:Y:S01]  /*cc10*/  @P0 LDC R3, c[0x0][0x44c] ;  /* 0x00011300ff030b82 */ /* 0x010e220000000800 */
[C---:B-1----:R-:W-:Y:S01]  /*cc20*/  LOP3.LUT R20, R2.reuse, 0x7f, RZ, 0xc0, !PT ;  /* 0x0000007f02147812 */ /* 0x042fe200078ec0ff */
[----:B------:R-:W-:-:S06]  /*cc30*/  IMAD.SHL.U32 R2, R2, 0x20, RZ ;  /* 0x0000002002027824 */ /* 0x000fcc00078e00ff */
[----:B------:R-:W1:Y:S01]  /*cc40*/  @P0 LDC R0, c[0x0][0x450] ;  /* 0x00011400ff000b82 */ /* 0x000e620000000800 */
[----:B------:R-:W-:Y:S01]  /*cc50*/  SHF.R.U32.HI R20, RZ, 0x2, R20 ;  /* 0x00000002ff147819 */ /* 0x000fe20000011614 */
[----:B------:R-:W-:-:S03]  /*cc60*/  UMOV UR4, UR36 ;  /* 0x0000002400047c82 */ /* 0x000fc60008000000 */
[----:B------:R-:W-:Y:S01]  /*cc70*/  LOP3.LUT R2, R20, 0x60, R2, 0xf8, !PT ;  /* 0x0000006014027812 */ /* 0x000fe200078ef802 */
[----:B------:R-:W-:Y:S02]  /*cc80*/  UMOV UR5, UR47 ;  /* 0x0000002f00057c82 */ /* 0x000fe40008000000 */
[----:B------:R-:W-:Y:S02]  /*cc90*/  UIMAD.WIDE.U32 UR4, UR7, UR8, UR4 ;  /* 0x00000008070472a5 */ /* 0x000fe4000f8e0004 */
[----:B------:R-:W-:-:S04]  /*cca0*/  IMAD R6, R17, 0xc0, R2 ;  /* 0x000000c011067824 */ /* 0x000fc800078e0202 */
[----:B0-----:R-:W-:Y:S01]  /*ccb0*/  @P0 IMAD.HI.U32 R3, R6, R3, RZ ;  /* 0x0000000306030227 */ /* 0x001fe200078e00ff */
[----:B------:R-:W-:-:S04]  /*ccc0*/  MOV R2, R6 ;  /* 0x0000000600027202 */ /* 0x000fc80000000f00 */
[----:B-1----:R-:W-:-:S04]  /*ccd0*/  @P0 SHF.R.U32.HI R2, RZ, R0, R3 ;  /* 0x00000000ff020219 */ /* 0x002fc80000011603 */
[--C-:B---3--:R-:W-:Y:S01]  /*cce0*/  SHF.R.S32.HI R4, RZ, 0x1f, R2.reuse ;  /* 0x0000001fff047819 */ /* 0x108fe20000011402 */
[----:B------:R-:W-:-:S04]  /*ccf0*/  IMAD.MOV R0, RZ, RZ, -R2 ;  /* 0x000000ffff007224 */ /* 0x000fc800078e0a02 */
[----:B------:R-:W-:Y:S02]  /*cd00*/  IMAD R0, R8, R0, R6 ;  /* 0x0000000008007224 */ /* 0x000fe400078e0206 */
[----:B------:R-:W-:Y:S01]  /*cd10*/  VIADD R6, R6, 0x80 ;  /* 0x0000008006067836 */ /* 0x000fe20000000000 */
[----:B------:R-:W-:-:S13]  /*cd20*/  R2UR UR6, R19 ;  /* 0x00000000130672ca */ /* 0x000fda00000e0000 */
        /* <DEDUP_REMOVED lines=24> */
[----:B------:R-:W3:Y:S01]  /*ceb0*/  S2R R19, SR_TID.X ;  /* 0x0000000000137919 */ /* 0x000ee20000002100 */
[----:B0-----:R-:W-:Y:S01]  /*cec0*/  @P0 IMAD.HI.U32 R7, R6, R2, RZ ;  /* 0x0000000206070227 */ /* 0x001fe200078e00ff */
[----:B------:R-:W-:-:S04]  /*ced0*/  MOV R2, R6 ;  /* 0x0000000600027202 */ /* 0x000fc80000000f00 */
[----:B-1----:R-:W-:-:S05]  /*cee0*/  @P0 SHF.R.U32.HI R2, RZ, R3, R7 ;  /* 0x00000003ff020219 */ /* 0x002fca0000011607 */
        /* <DEDUP_REMOVED lines=9> */
[----:B------:R-:W-:Y:S02]  /*cf80*/  IMAD R5, R5, UR8, RZ ;  /* 0x0000000805057c24 */ /* 0x000fe4000f8e02ff */
[----:B------:R-:W-:-:S04]  /*cf90*/  IMAD.WIDE.U32 R2, R6, UR8, R2 ;  /* 0x0000000806027c25 */ /* 0x000fc8000f8e0002 */
[----:B---3--:R-:W-:Y:S02]  /*cfa0*/  IMAD.SHL.U32 R10, R19, 0x10, RZ ;  /* 0x00000010130a7824 */ /* 0x008fe400078e00ff */
[----:B------:R-:W-:Y:S01]  /*cfb0*/  IMAD R6, R6, UR9, R5 ;  /* 0x0000000906067c24 */ /* 0x000fe2000f8e0205 */
[----:B------:R-:W-:Y:S02]  /*cfc0*/  IADD3 R5, P0, R2, UR10, RZ ;  /* 0x0000000a02057c10 */ /* 0x000fe4000ff1e0ff */
[----:B------:R-:W-:Y:S02]  /*cfd0*/  LOP3.LUT R10, R10, 0x30, RZ, 0xc0, !PT ;  /* 0x000000300a0a7812 */ /* 0x000fe400078ec0ff */
[----:B------:R-:W-:Y:S02]  /*cfe0*/  IADD3.X R6, R3, UR11, R6, P0, !PT ;  /* 0x0000000b03067c10 */ /* 0x000fe400087fe406 */
[----:B------:R-:W-:Y:S01]  /*cff0*/  ISETP.GE.AND P0, PT, R10, UR4, PT ;  /* 0x000000040a007c0c */ /* 0x000fe2000bf06270 */
[----:B------:R-:W-:Y:S01]  /*d000*/  UMOV UR4, 0xffffffff ;  /* 0xffffffff00047882 */ /* 0x000fe20000000000 */
[----:B------:R-:W-:-:S04]  /*d010*/  LOP3.LUT R19, R19, 0x7f, RZ, 0xc0, !PT ;  /* 0x0000007f13137812 */ /* 0x000fc800078ec0ff */
[----:B------:R-:W-:Y:S01]  /*d020*/  SHF.R.U32.HI R19, RZ, 0x2, R19 ;  /* 0x00000002ff137819 */ /* 0x000fe20000011613 */
[----:B--2---:R-:W-:Y:S06]  /*d030*/  BRA.DIV UR4, `(.L_x_13338) ;  /* 0x0000004204587947 */ /* 0x004fec000b800000 */
[----:B------:R-:W0:Y:S01]  /*d040*/  SHFL.IDX PT, R3, R0, RZ, 0x1c1f ;  /* 0x001c1fff00037589 */ /* 0x000e2200000e0000 */
[----:B------:R-:W-:Y:S02]  /*d050*/  IMAD R17, R17, 0xc0, R19 ;  /* 0x000000c011117824 */ /* 0x000fe400078e0213 */
[----:B------:R-:W-:Y:S01]  /*d060*/  IMAD R7, R8, UR40, RZ ;  /* 0x0000002808077c24 */ /* 0x000fe2000f8e02ff */
        /* <DEDUP_REMOVED lines=8> */
[----:B-----5:R0:W-:Y:S02]  /*d0f0*/  @!P2 LDGSTS.E.BYPASS.LTC128B.128 [R9+0xb000], desc[UR52][R2.64], !P0 ;  /* 0x0b0000000209afae */ /* 0x0201e4000c101d74 */
[----:B0-----:R-:W-:Y:S02]  /*d100*/  IADD3 R2, R17, 0x20, RZ ;  /* 0x0000002011027810 */ /* 0x001fe40007ffe0ff */
[----:B------:R-:W0:Y:S02]  /*d110*/  SHFL.IDX PT, R3, R0, 0x1, 0x1c1f ;  /* 0x003c1f0000037f89 */ /* 0x000e2400000e0000 */
        /* <DEDUP_REMOVED lines=19> */
[----:B------:R0:W-:Y:S02]  /*d250*/  @!P2 LDGSTS.E.BYPASS.LTC128B.128 [R9+0xc000], desc[UR52][R2.64], !P0 ;  /* 0x0c0000000209afae */ /* 0x0001e4000c101d74 */
[----:B0-----:R-:W-:-:S05]  /*d260*/  VIADD R2, R17, 0x60 ;  /* 0x0000006011027836 */ /* 0x001fca0000000000 */
[----:B------:R-:W-:-:S13]  /*d270*/  ISETP.GE.AND P2, PT, R2, R7, PT ;  /* 0x000000070200720c */ /* 0x000fda0003f46270 */
[----:B------:R-:W-:-:S04]  /*d280*/  @!P2 IADD3 R0, P1, R10, R0, RZ ;  /* 0x000000000a00a210 */ /* 0x000fc80007f3e0ff */
[----:B--2---:R-:W-:-:S05]  /*d290*/  @!P2 IADD3.X R2, RZ, R4, RZ, P1, !PT ;  /* 0x00000004ff02a210 */ /* 0x004fca0000ffe4ff */
[----:B------:R-:W-:Y:S02]  /*d2a0*/  @!P2 IMAD.MOV.U32 R3, RZ, RZ, R2 ;  /* 0x000000ffff03a224 */ /* 0x000fe400078e0002 */
[----:B------:R-:W-:Y:S02]  /*d2b0*/  @!P2 IMAD.MOV.U32 R2, RZ, RZ, R0 ;  /* 0x000000ffff02a224 */ /* 0x000fe400078e0000 */
[----:B------:R-:W-:-:S03]  /*d2c0*/  VIADD R0, R17, 0x80 ;  /* 0x0000008011007836 */ /* 0x000fc60000000000 */
[----:B------:R0:W-:Y:S02]  /*d2d0*/  @!P2 LDGSTS.E.BYPASS.LTC128B.128 [R9+0xc800], desc[UR52][R2.64], !P0 ;  /* 0x0c8000000209afae */ /* 0x0001e4000c101d74 */
[----:B------:R-:W-:Y:S02]  /*d2e0*/  ISETP.GE.AND P2, PT, R0, R7, PT ;  /* 0x000000070000720c */ /* 0x000fe40003f46270 */
[----:B------:R-:W-:Y:S04]  /*d2f0*/  SHFL.IDX PT, R0, R6, RZ, 0x1c1f ;  /* 0x001c1fff06007589 */ /* 0x000fe800000e0000 */
[----:B------:R-:W-:Y:S04]  /*d300*/  SHFL.IDX PT, R6, R6, 0x1, 0x1c1f ;  /* 0x003c1f0006067f89 */ /* 0x000fe800000e0000 */
[----:B0-----:R-:W0:Y:S03]  /*d310*/  SHFL.IDX PT, R2, R5, RZ, 0x1c1f ;  /* 0x001c1fff05027589 */ /* 0x001e2600000e0000 */
[----:B0-----:R-:W-:-:S05]  /*d320*/  @!P2 IADD3 R2, P1, R10, R2, RZ ;  /* 0x000000020a02a210 */ /* 0x001fca0007f3e0ff */
[----:B------:R-:W-:-:S05]  /*d330*/  @!P2 IMAD.X R0, RZ, RZ, R0, P1 ;  /* 0x000000ffff00a224 */ /* 0x000fca00008e0600 */
[----:B------:R-:W-:-:S05]  /*d340*/  @!P2 MOV R3, R0 ;  /* 0x000000000003a202 */ /* 0x000fca0000000f00 */
[----:B------:R0:W-:Y:S04]  /*d350*/  @!P2 LDGSTS.E.BYPASS.LTC128B.128 [R9+0xd000], desc[UR52][R2.64], !P0 ;  /* 0x0d0000000209afae */ /* 0x0001e8000c101d74 */
[----:B0-----:R0:W1:Y:S02]  /*d360*/  SHFL.IDX PT, R2, R5, 0x1, 0x1c1f ;  /* 0x003c1f0005027f89 */ /* 0x00106400000e0000 */
.L_x_13440:
[----:B------:R-:W-:-:S05]  /*d370*/  VIADD R17, R17, 0xa0 ;  /* 0x000000a011117836 */ /* 0x000fca0000000000 */
[----:B------:R-:W-:-:S13]  /*d380*/  ISETP.GE.AND P1, PT, R17, R7, PT ;  /* 0x000000071100720c */ /* 0x000fda0003f26270 */
[----:B-1----:R-:W-:-:S05]  /*d390*/  @!P1 IADD3 R2, P2, R10, R2, RZ ;  /* 0x000000020a029210 */ /* 0x002fca0007f5e0ff */
[----:B------:R-:W-:-:S05]  /*d3a0*/  @!P1 IMAD.X R3, RZ, RZ, R6, P2 ;  /* 0x000000ffff039224 */ /* 0x000fca00010e0606 */
[----:B------:R-:W-:Y:S01]  /*d3b0*/  @!PT LDS RZ, [RZ] ;  /* 0x00000000fffff984 */ /* 0x000fe20000000800 */
[----:B------:R-:W-:Y:S01]  /*d3c0*/  @!PT LDS RZ, [RZ] ;  /* 0x00000000fffff984 */ /* 0x000fe20000000800 */
[----:B------:R-:W-:Y:S01]  /*d3d0*/  @!PT LDS RZ, [RZ] ;  /* 0x00000000fffff984 */ /* 0x000fe20000000800 */
[----:B------:R1:W-:Y:S01]  /*d3e0*/  @!P1 LDGSTS.E.BYPASS.LTC128B.128 [R9+0xd800], desc[UR52][R2.64], !P0 ;  /* 0x0d80000002099fae */ /* 0x0003e2000c101d74 */
[----:B------:R-:W-:Y:S01]  /*d3f0*/  PLOP3.LUT P0, PT, PT, PT, PT, 0x80, 0x0 ;  /* 0x000000000000781c */ /* 0x000fe20003f0f070 */
[----:B------:R-:W-:-:S12]  /*d400*/  NOP ;  /* 0x0000000000007918 */ /* 0x000fd80000000000 */
.L_x_13339:
[----:B------:R-:W-:Y:S02]  /*d410*/  PLOP3.LUT P1, PT, P1, P0, PT, 0xa2, 0x0 ;  /* 0x000000000000781c */ /* 0x000fe40000f21472 */
[----:B------:R-:W-:-:S08]  /*d420*/  @P0 R2UR P1, UR4, R22 ;  /* 0x00000000160402ca */ /* 0x000fd00000020000 */
[----:B------:R-:W-:-:S05]  /*d430*/  @P0 PLOP3.LUT P0, PT, P1, PT, PT, 0x80, 0x0 ;  /* 0x000000000000081c */ /* 0x000fca0000f0f070 */
[----:B------:R-:W-:Y:S01]  /*d440*/  @!P1 SYNCS.ARRIVE.TRANS64.RED.A0T1 RZ, [UR4+0x13200], RZ ;  /* 0x013200ffffff99a7 */ /* 0x000fe20008200404 */
[----:B------:R-:W-:Y:S07]  /*d450*/  @!P1 ARRIVES.LDGSTSBAR.64.TRANSCNT [UR4+0x13200] ;  /* 0x01320000ff0099b0 */ /* 0x000fee0008000a84 */
[----:B------:R-:W-:Y:S05]  /*d460*/  @P0 BRA.U.ANY `(.L_x_13339) ;  /* 0xfffffffd00e80947 */ /* 0x000fea000393ffff */
[----:B-1----:R-:W2:Y:S02]  /*d470*/  LDL.LU R2, [R1+0x34] ;  /* 0x0000340001027983 */ /* 0x002ea40000300800 */
        /* <DEDUP_REMOVED lines=11> */
.L_x_13441:
[----:B------:R-:W-:Y:S05]  /*d530*/  BSYNC B0 ;  /* 0x0000000000007941 */ /* 0x000fea0003800000 */
.L_x_13340:
[----:B------:R-:W-:-:S06]  /*d540*/  UISETP.GE.AND UP0, UPT, UR41, 0xa1, UPT ;  /* 0x000000a12900788c */ /* 0x000fcc000bf06270 */
[----:B------:R-:W-:-:S13]  /*d550*/  PLOP3.LUT P0, PT, PT, PT, UP0, 0x80, 0x0 ;  /* 0x000000000000781c */ /* 0x000fda0003f0f008 */
[----:B------:R-:W-:Y:S05]  /*d560*/  @!P0 BRA `(.L_x_13342) ;  /* 0x00000014008c8947 */ /* 0x000fea0003800000 */
[----:B------:R-:W-:Y:S01]  /*d570*/  UIADD3 UR4, UR42, -0x2, URZ ;  /* 0xfffffffe2a047890 */ /* 0x000fe2000fffe03f */
[----:B------:R2:W5:Y:S04]  /*d580*/  LDL.LU R21, [R1+0x10] ;  /* 0x0000100001157983 */ /* 0x0005680000300800 */
[----:B------:R2:W5:Y:S01]  /*d590*/  LDL.LU R20, [R1+0x4] ;  /* 0x0000040001147983 */ /* 0x0005620000300800 */
[----:B------:R-:W-:-:S05]  /*d5a0*/  MOV R0, UR4 ;  /* 0x0000000400007c02 */ /* 0x000fca0008000f00 */
[----:B------:R2:W-:Y:S02]  /*d5b0*/  STL [R1+0x8], R0 ;  /* 0x0000080001007387 */ /* 0x0005e40000100800 */
.L_x_13362:
[----:B------:R-:W3:Y:S01]  /*d5c0*/  LDL R11, [R1+0x1c] ;  /* 0x00001c00010b7983 */ /* 0x000ee20000100800 */
[----:B----4-:R-:W4:Y:S03]  /*d5d0*/  LDC R2, c[0x0][0x430] ;  /* 0x00010c00ff027b82 */ /* 0x010f260000000800 */
[----:B------:R-:W3:Y:S04]  /*d5e0*/  LDL R8, [R1+0xc] ;  /* 0x00000c0001087983 */ /* 0x000ee80000100800 */
[----:B------:R-:W3:Y:S01]  /*d5f0*/  LDL.LU R12, [R1+0x8] ;  /* 0x00000800010c7983 */ /* 0x000ee20000300800 */
[----:B------:R-:W-:Y:S01]  /*d600*/  IMAD.MOV.U32 R9, RZ, RZ, 0xa0 ;  /* 0x000000a0ff097424 */ /* 0x000fe200078e00ff */
[----:B------:R-:W-:Y:S05]  /*d610*/  YIELD ;  /* 0x0000000000007946 */ /* 0x000fea0003800000 */
[----:B--2---:R-:W2:Y:S01]  /*d620*/  S2R R0, SR_TID.X ;  /* 0x0000000000007919 */ /* 0x004ea20000002100 */
[----:B------:R-:W-:Y:S01]  /*d630*/  ULDC.64 UR6, c[0x0][0x428] ;  /* 0x00010a0000067ab9 */ /* 0x000fe20000000a00 */
[----:B------:R-:W-:Y:S01]  /*d640*/  ULDC UR4, c[0x0][0x430] ;  /* 0x00010c0000047ab9 */ /* 0x000fe20000000800 */
[----:B------:R-:W-:Y:S01]  /*d650*/  ULDC.64 UR8, c[0x0][0x418] ;  /* 0x0001060000087ab9 */ /* 0x000fe20000000a00 */
[----:B------:R-:W2:Y:S01]  /*d660*/  S2R R6, SR_TID.X ;  /* 0x0000000000067919 */ /* 0x000ea20000002100 */
[----:B----4-:R-:W-:-:S13]  /*d670*/  ISETP.NE.AND P0, PT, R2, 0x1, PT ;  /* 0x000000010200780c */ /* 0x010fda0003f05270 */
[----:B0-----:R-:W0:Y:S08]  /*d680*/  @P0 LDC R5, c[0x0][0x434] ;  /* 0x00010d00ff050b82 */ /* 0x001e300000000800 */
[----:B-1----:R-:W1:Y:S01]  /*d690*/  @P0 LDC R3, c[0x0][0x434] ;  /* 0x00010d00ff030b82 */ /* 0x002e620000000800 */
[----:B--2---:R-:W-:-:S04]  /*d6a0*/  LOP3.LUT R0, R0, 0x7f, RZ, 0xc0, !PT ;  /* 0x0000007f00007812 */ /* 0x004fc800078ec0ff */
[----:B------:R-:W-:Y:S01]  /*d6b0*/  SHF.R.U32.HI R2, RZ, 0x2, R0 ;  /* 0x00000002ff027819 */ /* 0x000fe20000011600 */
[C---:B------:R-:W-:Y:S01]  /*d6c0*/  IMAD.SHL.U32 R7, R6.reuse, 0x20, RZ ;  /* 0x0000002006077824 */ /* 0x040fe200078e00ff */
[C---:B------:R-:W-:Y:S01]  /*d6d0*/  LOP3.LUT R0, R6.reuse, 0x7f, RZ, 0xc0, !PT ;  /* 0x0000007f06007812 */ /* 0x040fe200078ec0ff */
[----:B------:R-:W2:Y:S01]  /*d6e0*/  @P0 LDC R4, c[0x0][0x438] ;  /* 0x00010e00ff040b82 */ /* 0x000ea20000000800 */
[----:B------:R-:W-:Y:S02]  /*d6f0*/  IMAD.SHL.U32 R10, R6, 0x20, RZ ;  /* 0x00000020060a7824 */ /* 0x000fe400078e00ff */
[----:B------:R-:W-:Y:S02]  /*d700*/  LOP3.LUT R7, R2, 0x60, R7, 0xf8, !PT ;  /* 0x0000006002077812 */ /* 0x000fe400078ef807 */
[----:B------:R-:W-:-:S03]  /*d710*/  SHF.R.U32.HI R2, RZ, 0x2, R0 ;  /* 0x00000002ff027819 */ /* 0x000fc60000011600 */
[----:B------:R-:W4:Y:S01]  /*d720*/  @P0 LDC R0, c[0x0][0x438] ;  /* 0x00010e00ff000b82 */ /* 0x000f220000000800 */
[----:B------:R-:W-:-:S04]  /*d730*/  LOP3.LUT R10, R2, 0x60, R10, 0xf8, !PT ;  /* 0x00000060020a7812 */ /* 0x000fc800078ef80a */
[----:B------:R-:W-:-:S04]  /*d740*/  LOP3.LUT R10, R10, 0x80, RZ, 0xfc, !PT ;  /* 0x000000800a0a7812 */ /* 0x000fc800078efcff */
[----:B------:R-:W-:Y:S01]  /*d750*/  ISETP.GT.U32.AND P1, PT, R10, 0x9f, PT ;  /* 0x0000009f0a00780c */ /* 0x000fe20003f24070 */
[----:B---3--:R-:W-:-:S04]  /*d760*/  IMAD R9, R12, R9, UR38 ;  /* 0x000000260c097e24 */ /* 0x008fc8000f8e0209 */
[--C-:B------:R-:W-:Y:S02]  /*d770*/  IMAD.IADD R7, R7, 0x1, R9.reuse ;  /* 0x0000000107077824 */ /* 0x100fe400078e0209 */
[----:B------:R-:W-:Y:S02]  /*d780*/  IMAD.IADD R9, R10, 0x1, R9 ;  /* 0x000000010a097824 */ /* 0x000fe400078e0209 */
[----:B0-----:R-:W-:Y:S01]  /*d790*/  @P0 IMAD.HI.U32 R5, R7, R5, RZ ;  /* 0x0000000507050227 */ /* 0x001fe200078e00ff */
[----:B------:R-:W-:-:S03]  /*d7a0*/  MOV R2, R7 ;  /* 0x0000000700027202 */ /* 0x000fc60000000f00 */
[----:B-1----:R-:W-:Y:S01]  /*d7b0*/  @P0 IMAD.HI.U32 R3, R9, R3, RZ ;  /* 0x0000000309030227 */ /* 0x002fe200078e00ff */
[----:B--2---:R-:W-:-:S03]  /*d7c0*/  @P0 SHF.R.U32.HI R2, RZ, R4, R5 ;  /* 0x00000004ff020219 */ /* 0x004fc60000011605 */
[----:B------:R-:W-:Y:S01]  /*d7d0*/  IMAD.MOV.U32 R6, RZ, RZ, R9 ;  /* 0x000000ffff067224 */ /* 0x000fe200078e0009 */
[----:B----4-:R-:W-:Y:S01]  /*d7e0*/  @P0 SHF.R.U32.HI R6, RZ, R0, R3 ;  /* 0x00000000ff060219 */ /* 0x010fe20000011603 */
[----:B------:R-:W-:Y:S01]  /*d7f0*/  IMAD R0, R11, UR6, RZ ;  /* 0x000000060b007c24 */ /* 0x000fe2000f8e02ff */
[--C-:B------:R-:W-:Y:S01]  /*d800*/  SHF.R.S32.HI R3, RZ, 0x1f, R2.reuse ;  /* 0x0000001fff037819 */ /* 0x100fe20000011402 */
[----:B------:R-:W-:Y:S02]  /*d810*/  IMAD.MOV R4, RZ, RZ, -R2 ;  /* 0x000000ffff047224 */ /* 0x000fe400078e0a02 */
[C---:B------:R-:W-:Y:S02]  /*d820*/  IMAD R0, R8.reuse, UR7, R0 ;  /* 0x0000000708007c24 */ /* 0x040fe4000f8e0200 */
[----:B------:R-:W-:-:S04]  /*d830*/  IMAD.WIDE.U32 R2, R8, UR6, R2 ;  /* 0x0000000608027c25 */ /* 0x000fc8000f8e0002 */
[----:B------:R-:W-:Y:S01]  /*d840*/  IMAD R7, R4, UR4, R7 ;  /* 0x0000000404077c24 */ /* 0x000fe2000f8e0207 */
[----:B------:R-:W-:Y:S01]  /*d850*/  LEA R4, P0, R2, UR8, 0x2 ;  /* 0x0000000802047c11 */ /* 0x000fe2000f8010ff */
[----:B------:R-:W-:-:S05]  /*d860*/  IMAD.IADD R3, R0, 0x1, R3 ;  /* 0x0000000100037824 */ /* 0x000fca00078e0203 */
[----:B------:R-:W-:-:S05]  /*d870*/  LEA.HI.X R5, R2, UR9, R3, 0x2, P0 ;  /* 0x0000000902057c11 */ /* 0x000fca00080f1403 */
[----:B------:R0:W2:Y:S01]  /*d880*/  LDG.E R4, desc[UR52][R4.64] ;  /* 0x0000003404047981 */ /* 0x0000a2000c1e1900 */
[--C-:B------:R-:W-:Y:S01]  /*d890*/  @!P1 SHF.R.S32.HI R3, RZ, 0x1f, R6.reuse ;  /* 0x0000001fff039819 */ /* 0x100fe20000011406 */
[----:B------:R-:W-:-:S04]  /*d8a0*/  @!P1 IMAD.MOV.U32 R2, RZ, RZ, R6 ;  /* 0x000000ffff029224 */ /* 0x000fc800078e0006 */
[----:B------:R-:W-:-:S04]  /*d8b0*/  @!P1 IMAD.WIDE.U32 R2, R8, UR6, R2 ;  /* 0x0000000608029c25 */ /* 0x000fc8000f8e0002 */
[----:B------:R-:W-:Y:S01]  /*d8c0*/  @!P1 IMAD.IADD R0, R0, 0x1, R3 ;  /* 0x0000000100009824 */ /* 0x000fe200078e0203 */
[----:B------:R-:W-:Y:S01]  /*d8d0*/  @!P1 LEA R10, P0, R2, UR8, 0x2 ;  /* 0x00000008020a9c11 */ /* 0x000fe2000f8010ff */
[----:B------:R-:W-:Y:S01]  /*d8e0*/  IMAD.MOV.U32 R8, RZ, RZ, RZ ;  /* 0x000000ffff087224 */ /* 0x000fe200078e00ff */
[----:B0-----:R-:W-:Y:S02]  /*d8f0*/  IADD3 R5, -R6, RZ, RZ ;  /* 0x000000ff06057210 */ /* 0x001fe40007ffe1ff */
[----:B------:R-:W-:Y:S01]  /*d900*/  @!P1 LEA.HI.X R11, R2, UR9, R0, 0x2, P0 ;  /* 0x00000009020b9c11 */ /* 0x000fe200080f1400 */
[----:B-----5:R-:W-:Y:S01]  /*d910*/  VIADD R0, R20, 0x1 ;  /* 0x0000000114007836 */ /* 0x020fe20000000000 */
[----:B------:R-:W-:Y:S01]  /*d920*/  MOV R2, R12 ;  /* 0x0000000c00027202 */ /* 0x000fe20000000f00 */
[----:B------:R-:W-:Y:S02]  /*d930*/  IMAD.U32 R13, RZ, RZ, UR46 ;  /* 0x0000002eff0d7e24 */ /* 0x000fe4000f8e00ff */
[----:B------:R0:W5:Y:S01]  /*d940*/  @!P1 LDG.E R8, desc[UR52][R10.64] ;  /* 0x000000340a089981 */ /* 0x000162000c1e1900 */
[----:B------:R-:W-:Y:S01]  /*d950*/  ISETP.NE.AND P0, PT, R0, 0x2, PT ;  /* 0x000000020000780c */ /* 0x000fe20003f05270 */
[----:B------:R-:W-:-:S03]  /*d960*/  IMAD R9, R5, UR4, R9 ;  /* 0x0000000405097c24 */ /* 0x000fc6000f8e0209 */
[----:B------:R-:W-:Y:S02]  /*d970*/  SEL R6, R0, RZ, P0 ;  /* 0x000000ff00067207 */ /* 0x000fe40000000000 */
[----:B------:R-:W-:Y:S01]  /*d980*/  SEL R0, RZ, 0x1, P0 ;  /* 0x00000001ff007807 */ /* 0x000fe20000000000 */
[----:B------:R-:W-:Y:S01]  /*d990*/  VIADD R12, R12, 0xffffffff ;  /* 0xffffffff0c0c7836 */ /* 0x000fe20000000000 */
[----:B------:R-:W-:Y:S02]  /*d9a0*/  ISETP.GT.AND P1, PT, R2, RZ, PT ;  /* 0x000000ff0200720c */ /* 0x000fe40003f24270 */
[----:B------:R-:W-:Y:S01]  /*d9b0*/  LOP3.LUT R2, R21, R0, RZ, 0x3c, !PT ;  /* 0x0000000015027212 */ /* 0x000fe200078e3cff */
[----:B------:R0:W-:Y:S04]  /*d9c0*/  STL [R1+0x4], R6 ;  /* 0x0000040601007387 */ /* 0x0001e80000100800 */
[----:B------:R0:W-:Y:S04]  /*d9d0*/  STL [R1+0x8], R12 ;  /* 0x0000080c01007387 */ /* 0x0001e80000100800 */
[----:B------:R0:W-:Y:S01]  /*d9e0*/  STL [R1+0x10], R2 ;  /* 0x0000100201007387 */ /* 0x0001e20000100800 */
[----:B------:R-:W-:-:S02]  /*d9f0*/  ISETP.NE.AND P2, PT, R13, 0x3, PT ;  /* 0x000000030d00780c */ /* 0x000fc40003f45270 */
[----:B--2---:R-:W-:-:S11]  /*da00*/  SHF.R.S32.HI R29, RZ, 0x1f, R4 ;  /* 0x0000001fff1d7819 */ /* 0x004fd60000011404 */
[----:B0-----:R-:W-:Y:S05]  /*da10*/  @!P2 BRA `(.L_x_13343) ;  /* 0x000000000004a947 */ /* 0x001fea0003800000 */
[----:B------:R-:W-:Y:S01]  /*da20*/  BPT.TRAP 0x1 ;  /* 0x000000040000795c */ /* 0x000fe20000300000 */
.L_x_13343:
[----:B------:R-:W-:Y:S01]  /*da30*/  IMAD R0, R6, 0x8, R22 ;  /* 0x0000000806007824 */ /* 0x000fe200078e0216 */
[----:B------:R-:W-:Y:S01]  /*da40*/  SHF.L.U32 R2, R2, 0x1f, RZ ;  /* 0x0000001f02027819 */ /* 0x000fe200000006ff */
[----:B------:R-:W-:Y:S01]  /*da50*/  BSSY B0, `(.L_x_13344) ;  /* 0x0000005000007945 */ /* 0x000fe20003800000 */
[----:B------:R-:W-:Y:S02]  /*da60*/  SHF.R.S32.HI R28, RZ, 0x1f, R7 ;  /* 0x0000001fff1c7819 */ /* 0x000fe40000011407 */
[----:B------:R-:W0:Y:S01]  /*da70*/  SYNCS.PHASECHK.TRANS64.TRYWAIT P0, [R0+URZ+0x13280], R2 ;  /* 0x01328002000075a7 */ /* 0x000e22000800017f */
[----:B------:R1:W-:Y:S02]  /*da80*/  STL [R1], R2 ;  /* 0x0000000201007387 */ /* 0x0003e40000100800 */
[----:B01----:R-:W-:Y:S05]  /*da90*/  @!P0 BRA `(.L_x_13345) ;  /* 0x0000003c00bc8947 */ /* 0x003fea0003800000 */
.L_x_13442:
[----:B------:R-:W-:Y:S05]  /*daa0*/  BSYNC B0 ;  /* 0x0000000000007941 */ /* 0x000fea0003800000 */
.L_x_13344:
[----:B------:R-:W2:Y:S01]  /*dab0*/  LDL R6, [R1+0x14] ;  /* 0x0000140001067983 */ /* 0x000ea20000100800 */
[----:B------:R-:W-:Y:S01]  /*dac0*/  ULDC.64 UR4, c[0x0][0x328] ;  /* 0x0000ca0000047ab9 */ /* 0x000fe20000000a00 */
[----:B------:R-:W-:Y:S01]  /*dad0*/  ULDC.64 UR6, c[0x0][0x338] ;  /* 0x0000ce0000067ab9 */ /* 0x000fe20000000a00 */
[----:B------:R-:W-:Y:S01]  /*dae0*/  ULDC.64 UR8, c[0x0][0x330] ;  /* 0x0000cc0000087ab9 */ /* 0x000fe20000000a00 */
[----:B------:R-:W3:Y:S01]  /*daf0*/  LDL R13, [R1+0x4] ;  /* 0x00000400010d7983 */ /* 0x000ee20000100800 */
[----:B------:R-:W-:-:S03]  /*db00*/  IMAD R5, R28, UR4, RZ ;  /* 0x000000041c057c24 */ /* 0x000fc6000f8e02ff */
[----:B------:R-:W3:Y:S01]  /*db10*/  LDL R14, [R1+0x24] ;  /* 0x00002400010e7983 */ /* 0x000ee20000100800 */
[C---:B------:R-:W-:Y:S01]  /*db20*/  IMAD R5, R7.reuse, UR5, R5 ;  /* 0x0000000507057c24 */ /* 0x040fe2000f8e0205 */
[----:B------:R-:W-:Y:S01]  /*db30*/  SHF.R.S32.HI R27, RZ, 0x1f, R9 ;  /* 0x0000001fff1b7819 */ /* 0x000fe20000011409 */
[----:B0-----:R-:W-:Y:S01]  /*db40*/  IMAD.WIDE.U32 R2, R7, UR4, RZ ;  /* 0x0000000407027c25 */ /* 0x001fe2000f8e00ff */
[----:B------:R-:W0:Y:S01]  /*db50*/  S2R R11, SR_TID.X ;  /* 0x00000000000b7919 */ /* 0x000e220000002100 */
[----:B------:R-:W-:Y:S01]  /*db60*/  ULDC.64 UR10, c[0x0][0x318] ;  /* 0x0000c600000a7ab9 */ /* 0x000fe20000000a00 */
[----:B-----5:R-:W-:Y:S01]  /*db70*/  SHF.R.S32.HI R26, RZ, 0x1f, R8 ;  /* 0x0000001fff1a7819 */ /* 0x020fe20000011408 */
[----:B------:R-:W-:Y:S01]  /*db80*/  IMAD.IADD R3, R3, 0x1, R5 ;  /* 0x0000000103037824 */ /* 0x000fe200078e0205 */
[----:B------:R-:W1:Y:S01]  /*db90*/  LDC R12, c[0x0][0x2f4] ;  /* 0x0000bd00ff0c7b82 */ /* 0x000e620000000800 */
[----:B------:R-:W-:Y:S02]  /*dba0*/  IMAD R5, R29, UR6, RZ ;  /* 0x000000061d057c24 */ /* 0x000fe4000f8e02ff */
[----:B------:R-:W-:-:S04]  /*dbb0*/  IMAD.WIDE.U32 R2, R4, UR6, R2 ;  /* 0x0000000604027c25 */ /* 0x000fc8000f8e0002 */
[----:B------:R-:W-:-:S05]  /*dbc0*/  IMAD R5, R4, UR7, R5 ;  /* 0x0000000704057c24 */ /* 0x000fca000f8e0205 */
[----:B------:R-:W-:-:S03]  /*dbd0*/  IADD3 R3, R3, R5, RZ ;  /* 0x0000000503037210 */ /* 0x000fc60007ffe0ff */
[----:B------:R-:W-:-:S03]  /*dbe0*/  IMAD.WIDE.U32 R2, R18, UR8, R2 ;  /* 0x0000000812027c25 */ /* 0x000fc6000f8e0002 */
[----:B------:R-:W-:Y:S01]  /*dbf0*/  IADD3 R5, P0, R2, UR10, RZ ;  /* 0x0000000a02057c10 */ /* 0x000fe2000ff1e0ff */
[----:B0-----:R-:W-:-:S05]  /*dc00*/  IMAD.SHL.U32 R11, R11, 0x10, RZ ;  /* 0x000000100b0b7824 */ /* 0x001fca00078e00ff */
[----:B------:R-:W-:-:S04]  /*dc10*/  LOP3.LUT R11, R11, 0x30, RZ, 0xc0, !PT ;  /* 0x000000300b0b7812 */ /* 0x000fc800078ec0ff */
[----:B-1----:R-:W-:Y:S01]  /*dc20*/  ISETP.GE.AND P2, PT, R11, R12, PT ;  /* 0x0000000c0b00720c */ /* 0x002fe20003f46270 */
[----:B--2---:R-:W-:Y:S02]  /*dc30*/  IMAD R17, R6, UR8, RZ ;  /* 0x0000000806117c24 */ /* 0x004fe4000f8e02ff */
[----:B------:R-:W-:Y:S02]  /*dc40*/  IMAD R6, R27, UR4, RZ ;  /* 0x000000041b067c24 */ /* 0x000fe4000f8e02ff */
[----:B------:R-:W-:Y:S02]  /*dc50*/  IMAD R17, R18, UR9, R17 ;  /* 0x0000000912117c24 */ /* 0x000fe4000f8e0211 */
[----:B------:R-:W-:-:S03]  /*dc60*/  IMAD R6, R9, UR5, R6 ;  /* 0x0000000509067c24 */ /* 0x000fc6000f8e0206 */
        /* <DEDUP_REMOVED lines=10> */
[----:B---3--:R-:W-:-:S03]  /*dd10*/  IMAD R6, R13, 0x2800, R14 ;  /* 0x000028000d067824 */ /* 0x008fc600078e020e */
[----:B------:R-:W-:Y:S01]  /*dd20*/  IADD3.X R17, R17, UR11, R3, P0, !PT ;  /* 0x0000000b11117c10 */ /* 0x000fe200087fe403 */
[----:B------:R-:W-:Y:S08]  /*dd30*/  BRA.DIV UR4, `(.L_x_13346) ;  /* 0x0000003e042c7947 */ /* 0x000ff0000b800000 */
[----:B------:R-:W0:Y:S01]  /*dd40*/  S2R R3, SR_TID.X ;  /* 0x0000000000037919 */ /* 0x000e220000002100 */
[----:B------:R-:W-:Y:S01]  /*dd50*/  IMAD.IADD R6, R22, 0x1, R6 ;  /* 0x0000000116067824 */ /* 0x000fe200078e0206 */
[----:B------:R-:W1:Y:S04]  /*dd60*/  SHFL.IDX PT, R2, R5, RZ, 0x1c1f ;  /* 0x001c1fff05027589 */ /* 0x000e6800000e0000 */
[----:B------:R-:W-:Y:S01]  /*dd70*/  SHFL.IDX PT, R17, R17, RZ, 0x1c1f ;  /* 0x001c1fff11117589 */ /* 0x000fe200000e0000 */
[----:B0-----:R-:W-:-:S03]  /*dd80*/  IMAD.SHL.U32 R11, R3, 0x10, RZ ;  /* 0x00000010030b7824 */ /* 0x001fc600078e00ff */
[----:B------:R-:W0:Y:S02]  /*dd90*/  SHFL.IDX PT, R3, R10, RZ, 0x1c1f ;  /* 0x001c1fff0a037589 */ /* 0x000e2400000e0000 */
[----:B------:R-:W-:-:S04]  /*dda0*/  LOP3.LUT R11, R11, 0x30, RZ, 0xc0, !PT ;  /* 0x000000300b0b7812 */ /* 0x000fc800078ec0ff */
[----:B-1----:R-:W-:-:S04]  /*ddb0*/  IADD3 R2, P0, R11, R2, RZ ;  /* 0x000000020b027210 */ /* 0x002fc80007f1e0ff */
[----:B0-----:R-:W-:-:S05]  /*ddc0*/  IADD3.X R3, RZ, R3, RZ, P0, !PT ;  /* 0x00000003ff037210 */ /* 0x001fca00007fe4ff */
        /* <DEDUP_REMOVED lines=8> */
[----:B------:R-:W-:Y:S01]  /*de50*/  SHFL.IDX PT, R10, R10, 0x3, 0x1c1f ;  /* 0x007c1f000a0a7f89 */ /* 0x000fe200000e0000 */
[----:B0-----:R-:W-:-:S05]  /*de60*/  IADD3 R2, P0, R11, R2, RZ ;  /* 0x000000020b027210 */ /* 0x001fca0007f1e0ff */
[----:B-1----:R-:W-:-:S05]  /*de70*/  IMAD.X R3, RZ, RZ, R3, P0 ;  /* 0x000000ffff037224 */ /* 0x002fca00000e0603 */
[----:B------:R0:W-:Y:S04]  /*de80*/  LDGSTS.E.BYPASS.LTC128B.128 [R6+0x7000], desc[UR52][R2.64], !P2 ;  /* 0x0700000002067fae */ /* 0x0001e8000d101d74 */
[----:B0-----:R-:W0:Y:S02]  /*de90*/  SHFL.IDX PT, R2, R5, 0x3, 0x1c1f ;  /* 0x007c1f0005027f89 */ /* 0x001e2400000e0000 */
[----:B0-----:R-:W-:-:S05]  /*dea0*/  IADD3 R2, P0, R11, R2, RZ ;  /* 0x000000020b027210 */ /* 0x001fca0007f1e0ff */
[----:B------:R-:W-:-:S05]  /*deb0*/  IMAD.X R3, RZ, RZ, R10, P0 ;  /* 0x000000ffff037224 */ /* 0x000fca00000e060a */
[----:B------:R0:W-:Y:S04]  /*dec0*/  LDGSTS.E.BYPASS.LTC128B.128 [R6+0x7800], desc[UR52][R2.64], !P2 ;  /* 0x0780000002067fae */ /* 0x0001e8000d101d74 */
[----:B0-----:R0:W1:Y:S02]  /*ded0*/  SHFL.IDX PT, R2, R19, RZ, 0x1c1f ;  /* 0x001c1fff13027589 */ /* 0x00106400000e0000 */
.L_x_13454:
[----:B------:R-:W2:Y:S02]  /*dee0*/  S2R R3, SR_TID.X ;  /* 0x0000000000037919 */ /* 0x000ea40000002100 */
[----:B--2---:R-:W-:-:S04]  /*def0*/  SHF.L.U32 R3, R3, 0x4, RZ ;  /* 0x0000000403037819 */ /* 0x004fc800000006ff */
        /* <DEDUP_REMOVED lines=9> */
.L_x_13347:
        /* <DEDUP_REMOVED lines=11> */
.L_x_13348:
[----:B------:R1:W-:Y:S01]  /*e040*/  SYNCS.ARRIVE.TRANS64.A1T0 RZ, [R0+URZ+0x13270], RZ ;  /* 0x013270ff00ff79a7 */ /* 0x0003e2000810003f */
[----:B------:R-:W-:Y:S05]  /*e050*/  @!P3 BRA `(.L_x_13349) ;  /* 0x000000000004b947 */ /* 0x000fea0003800000 */
[----:B------:R-:W-:Y:S01]  /*e060*/  BPT.TRAP 0x1 ;  /* 0x000000040000795c */ /* 0x000fe20000300000 */
.L_x_13349:
[----:B------:R-:W2:Y:S01]  /*e070*/  LDL R2, [R1] ;  /* 0x0000000001027983 */ /* 0x000ea20000100800 */
[----:B------:R-:W-:Y:S01]  /*e080*/  BSSY B0, `(.L_x_13350) ;  /* 0x0000003000007945 */ /* 0x000fe20003800000 */
[----:B--2---:R-:W2:Y:S03]  /*e090*/  SYNCS.PHASECHK.TRANS64.TRYWAIT P0, [R0+URZ+0x13240], R2 ;  /* 0x01324002000075a7 */ /* 0x004ea6000800017f */
[----:B--2---:R-:W-:Y:S05]  /*e0a0*/  @!P0 BRA `(.L_x_13351) ;  /* 0x0000003c00ec8947 */ /* 0x004fea0003800000 */
.L_x_13455:
[----:B------:R-:W-:Y:S05]  /*e0b0*/  BSYNC B0 ;  /* 0x0000000000007941 */ /* 0x000fea0003800000 */
.L_x_13350:
[----:B------:R-:W3:Y:S01]  /*e0c0*/  LDL R10, [R1+0x14] ;  /* 0x00001400010a7983 */ /* 0x000ee20000100800 */
[----:B------:R-:W-:Y:S01]  /*e0d0*/  ULDC.64 UR4, c[0x0][0x300] ;  /* 0x0000c00000047ab9 */ /* 0x000fe20000000a00 */
[----:B------:R-:W-:Y:S01]  /*e0e0*/  ULDC.64 UR6, c[0x0][0x310] ;  /* 0x0000c40000067ab9 */ /* 0x000fe20000000a00 */
[----:B------:R-:W-:Y:S01]  /*e0f0*/  IMAD R5, R28, UR4, RZ ;  /* 0x000000041c057c24 */ /* 0x000fe2000f8e02ff */
[----:B------:R-:W4:Y:S01]  /*e100*/  LDC R11, c[0x0][0x2f4] ;  /* 0x0000bd00ff0b7b82 */ /* 0x000f220000000800 */
[----:B--2---:R-:W-:-:S04]  /*e110*/  IMAD.WIDE.U32 R2, R7, UR4, RZ ;  /* 0x0000000407027c25 */ /* 0x004fc8000f8e00ff */
[----:B------:R-:W-:Y:S02]  /*e120*/  IMAD R5, R7, UR5, R5 ;  /* 0x0000000507057c24 */ /* 0x000fe4000f8e0205 */
[----:B------:R-:W-:Y:S02]  /*e130*/  IMAD R29, R29, UR6, RZ ;  /* 0x000000061d1d7c24 */ /* 0x000fe4000f8e02ff */
[----:B------:R-:W-:Y:S02]  /*e140*/  IMAD.IADD R3, R3, 0x1, R5 ;  /* 0x0000000103037824 */ /* 0x000fe400078e0205 */
[----:B------:R-:W-:Y:S02]  /*e150*/  IMAD R7, R27, UR4, RZ ;  /* 0x000000041b077c24 */ /* 0x000fe4000f8e02ff */
[----:B------:R-:W-:-:S04]  /*e160*/  IMAD.WIDE.U32 R2, R4, UR6, R2 ;  /* 0x0000000604027c25 */ /* 0x000fc8000f8e0002 */
[----:B------:R-:W-:Y:S02]  /*e170*/  IMAD R4, R4, UR7, R29 ;  /* 0x0000000704047c24 */ /* 0x000fe4000f8e021d */
[----:B------:R-:W-:Y:S02]  /*e180*/  IMAD R7, R9, UR5, R7 ;  /* 0x0000000509077c24 */ /* 0x000fe4000f8e0207 */
        /* <DEDUP_REMOVED lines=15> */
[----:B------:R-:W2:Y:S02]  /*e280*/  S2R R10, SR_TID.X ;  /* 0x00000000000a7919 */ /* 0x000ea40000002100 */
[----:B------:R-:W-:-:S05]  /*e290*/  IMAD R9, R18, UR5, R9 ;  /* 0x0000000512097c24 */ /* 0x000fca000f8e0209 */
[----:B------:R-:W-:Y:S02]  /*e2a0*/  IADD3.X R8, R9, UR7, R5, P0, !PT ;  /* 0x0000000709087c10 */ /* 0x000fe400087fe405 */
[----:B------:R-:W-:-:S04]  /*e2b0*/  IADD3 R4, P0, R2, UR6, RZ ;  /* 0x0000000602047c10 */ /* 0x000fc8000ff1e0ff */
[----:B------:R-:W-:Y:S01]  /*e2c0*/  IADD3.X R5, R9, UR7, R3, P0, !PT ;  /* 0x0000000709057c10 */ /* 0x000fe200087fe403 */
[----:B--2---:R-:W-:-:S05]  /*e2d0*/  IMAD.SHL.U32 R10, R10, 0x10, RZ ;  /* 0x000000100a0a7824 */ /* 0x004fca00078e00ff */
[----:B------:R-:W-:-:S04]  /*e2e0*/  LOP3.LUT R10, R10, 0x30, RZ, 0xc0, !PT ;  /* 0x000000300a0a7812 */ /* 0x000fc800078ec0ff */
[----:B----4-:R-:W-:Y:S01]  /*e2f0*/  ISETP.GE.AND P2, PT, R10, R11, PT ;  /* 0x0000000b0a00720c */ /* 0x010fe20003f46270 */
[----:B------:R-:W-:-:S12]  /*e300*/  BRA.DIV UR4, `(.L_x_13352) ;  /* 0x0000003e046c7947 */ /* 0x000fd8000b800000 */
[----:B------:R-:W2:Y:S04]  /*e310*/  SHFL.IDX PT, R2, R7, RZ, 0x1c1f ;  /* 0x001c1fff07027589 */ /* 0x000ea800000e0000 */
[----:B------:R-:W3:Y:S04]  /*e320*/  SHFL.IDX PT, R3, R8, RZ, 0x1c1f ;  /* 0x001c1fff08037589 */ /* 0x000ee800000e0000 */
[----:B------:R-:W-:Y:S01]  /*e330*/  SHFL.IDX PT, R5, R5, RZ, 0x1c1f ;  /* 0x001c1fff05057589 */ /* 0x000fe200000e0000 */
[----:B--2---:R-:W-:-:S05]  /*e340*/  IADD3 R2, P0, R10, R2, RZ ;  /* 0x000000020a027210 */ /* 0x004fca0007f1e0ff */
[----:B---3--:R-:W-:-:S05]  /*e350*/  IMAD.X R3, RZ, RZ, R3, P0 ;  /* 0x000000ffff037224 */ /* 0x008fca00000e0603 */
[----:B------:R2:W-:Y:S04]  /*e360*/  LDGSTS.E.BYPASS.LTC128B.128 [R6+0xe000], desc[UR52][R2.64], !P2 ;  /* 0x0e00000002067fae */ /* 0x0005e8000d101d74 */
[----:B--2---:R-:W2:Y:S04]  /*e370*/  SHFL.IDX PT, R2, R7, 0x1, 0x1c1f ;  /* 0x003c1f0007027f89 */ /* 0x004ea800000e0000 */
[----:B------:R-:W3:Y:S01]  /*e380*/  SHFL.IDX PT, R3, R8, 0x1, 0x1c1f ;  /* 0x003c1f0008037f89 */ /* 0x000ee200000e0000 */
[----:B--2---:R-:W-:-:S04]  /*e390*/  IADD3 R2, P0, R10, R2, RZ ;  /* 0x000000020a027210 */ /* 0x004fc80007f1e0ff */
[----:B---3--:R-:W-:-:S05]  /*e3a0*/  IADD3.X R3, RZ, R3, RZ, P0, !PT ;  /* 0x00000003ff037210 */ /* 0x008fca00007fe4ff */
[----:B------:R2:W-:Y:S04]  /*e3b0*/  LDGSTS.E.BYPASS.LTC128B.128 [R6+0xe800], desc[UR52][R2.64], !P2 ;  /* 0x0e80000002067fae */ /* 0x0005e8000d101d74 */
[----:B--2---:R-:W2:Y:S04]  /*e3c0*/  SHFL.IDX PT, R2, R7, 0x2, 0x1c1f ;  /* 0x005c1f0007027f89 */ /* 0x004ea800000e0000 */
[----:B------:R-:W3:Y:S04]  /*e3d0*/  SHFL.IDX PT, R3, R8, 0x2, 0x1c1f ;  /* 0x005c1f0008037f89 */ /* 0x000ee800000e0000 */
[----:B------:R-:W-:Y:S01]  /*e3e0*/  SHFL.IDX PT, R8, R8, 0x3, 0x1c1f ;  /* 0x007c1f0008087f89 */ /* 0x000fe200000e0000 */
[----:B--2---:R-:W-:-:S05]  /*e3f0*/  IADD3 R2, P0, R10, R2, RZ ;  /* 0x000000020a027210 */ /* 0x004fca0007f1e0ff */
[----:B---3--:R-:W-:-:S05]  /*e400*/  IMAD.X R3, RZ, RZ, R3, P0 ;  /* 0x000000ffff037224 */ /* 0x008fca00000e0603 */
[----:B------:R2:W-:Y:S04]  /*e410*/  LDGSTS.E.BYPASS.LTC128B.128 [R6+0xf000], desc[UR52][R2.64], !P2 ;  /* 0x0f00000002067fae */ /* 0x0005e8000d101d74 */
[----:B--2---:R-:W2:Y:S02]  /*e420*/  SHFL.IDX PT, R2, R7, 0x3, 0x1c1f ;  /* 0x007c1f0007027f89 */ /* 0x004ea400000e0000 */
[----:B--2---:R-:W-:-:S05]  /*e430*/  IADD3 R2, P0, R10, R2, RZ ;  /* 0x000000020a027210 */ /* 0x004fca0007f1e0ff */
[----:B------:R-:W-:-:S05]  /*e440*/  IMAD.X R3, RZ, RZ, R8, P0 ;  /* 0x000000ffff037224 */ /* 0x000fca00000e0608 */
[----:B------:R2:W-:Y:S04]  /*e450*/  LDGSTS.E.BYPASS.LTC128B.128 [R6+0xf800], desc[UR52][R2.64], !P2 ;  /* 0x0f80000002067fae */ /* 0x0005e8000d101d74 */
[----:B--2---:R2:W3:Y:S02]  /*e460*/  SHFL.IDX PT, R2, R4, RZ, 0x1c1f ;  /* 0x001c1fff04027589 */ /* 0x0044e400000e0000 */
.L_x_13467:
[----:B---3--:R-:W-:-:S05]  /*e470*/  IADD3 R2, P0, R10, R2, RZ ;  /* 0x000000020a027210 */ /* 0x008fca0007f1e0ff */
[----:B------:R-:W-:Y:S01]  /*e480*/  IMAD.X R3, RZ, RZ, R5, P0 ;  /* 0x000000ffff037224 */ /* 0x000fe200000e0605 */
[----:B------:R-:W-:-:S04]  /*e490*/  PLOP3.LUT P0, PT, PT, PT, PT, 0x80, 0x0 ;  /* 0x000000000000781c */ /* 0x000fc80003f0f070 */
[----:B------:R-:W-:Y:S01]  /*e4a0*/  @!PT LDS RZ, [RZ] ;  /* 0x00000000fffff984 */ /* 0x000fe20000000800 */
[----:B------:R-:W-:Y:S01]  /*e4b0*/  @!PT LDS RZ, [RZ] ;  /* 0x00000000fffff984 */ /* 0x000fe20000000800 */
[----:B------:R-:W-:Y:S01]  /*e4c0*/  @!PT LDS RZ, [RZ] ;  /* 0x00000000fffff984 */ /* 0x000fe20000000800 */
[----:B------:R3:W-:Y:S01]  /*e4d0*/  LDGSTS.E.BYPASS.LTC128B.128 [R6+0x10000], desc[UR52][R2.64], !P2 ;  /* 0x1000000002067fae */ /* 0x0007e2000d101d74 */
[----:B------:R-:W-:-:S08]  /*e4e0*/  NOP ;  /* 0x0000000000007918 */ /* 0x000fd00000000000 */
.L_x_13353:
        /* <DEDUP_REMOVED lines=11> */
.L_x_13354:
[----:B------:R1:W-:Y:S02]  /*e5a0*/  SYNCS.ARRIVE.TRANS64.A1T0 RZ, [R0+URZ+0x13230], RZ ;  /* 0x013230ff00ff79a7 */ /* 0x0003e4000810003f */
[----:B-1----:R-:W-:-:S04]  /*e5b0*/  MOV R0, UR48 ;  /* 0x0000003000007c02 */ /* 0x002fc80008000f00 */
[----:B------:R-:W-:-:S13]  /*e5c0*/  ISETP.NE.AND P0, PT, R0, 0x3, PT ;  /* 0x000000030000780c */ /* 0x000fda0003f05270 */
[----:B------:R-:W-:Y:S05]  /*e5d0*/  @!P0 BRA `(.L_x_13355) ;  /* 0x0000000000048947 */ /* 0x000fea0003800000 */
[----:B------:R-:W-:Y:S01]  /*e5e0*/  BPT.TRAP 0x1 ;  /* 0x000000040000795c */ /* 0x000fe20000300000 */
.L_x_13355:
[----:B------:R-:W-:Y:S01]  /*e5f0*/  LOP3.LUT R0, R21, 0x1, RZ, 0x3c, !PT ;  /* 0x0000000115007812 */ /* 0x000fe200078e3cff */
[----:B------:R-:W-:Y:S01]  /*e600*/  IMAD R2, R20, 0x8, R22 ;  /* 0x0000000814027824 */ /* 0x000fe200078e0216 */
[----:B------:R-:W-:Y:S02]  /*e610*/  BSSY B0, `(.L_x_13356) ;  /* 0x0000004000007945 */ /* 0x000fe40003800000 */
[----:B------:R-:W-:-:S04]  /*e620*/  SHF.L.U32 R0, R0, 0x1f, RZ ;  /* 0x0000001f00007819 */ /* 0x000fc800000006ff */
[----:B------:R-:W1:Y:S02]  /*e630*/  SYNCS.PHASECHK.TRANS64.TRYWAIT P2, [R2+URZ+0x13270], R0 ;  /* 0x01327000020075a7 */ /* 0x000e64000804017f */
[----:B-1----:R-:W-:Y:S05]  /*e640*/  @!P2 BRA `(.L_x_13357) ;  /* 0x0000003c00f8a947 */ /* 0x002fea0003800000 */
.L_x_13468:
[----:B------:R-:W-:Y:S05]  /*e650*/  BSYNC B0 ;  /* 0x0000000000007941 */ /* 0x000fea0003800000 */
.L_x_13356:
[----:B------:R-:W-:-:S05]  /*e660*/  IMAD.U32 R3, RZ, RZ, UR46 ;  /* 0x0000002eff037e24 */ /* 0x000fca000f8e00ff */
[----:B------:R-:W-:-:S13]  /*e670*/  ISETP.NE.AND P2, PT, R3, 0x3, PT ;  /* 0x000000030300780c */ /* 0x000fda0003f45270 */
[----:B------:R-:W-:Y:S05]  /*e680*/  @!P2 BRA `(.L_x_13358) ;  /* 0x000000000004a947 */ /* 0x000fea0003800000 */
[----:B------:R-:W-:Y:S01]  /*e690*/  BPT.TRAP 0x1 ;  /* 0x000000040000795c */ /* 0x000fe20000300000 */
.L_x_13358:
[----:B------:R-:W-:Y:S01]  /*e6a0*/  SHF.L.U32 R3, R21, 0x1f, RZ ;  /* 0x0000001f15037819 */ /* 0x000fe200000006ff */
[----:B-1----:R-:W-:-:S03]  /*e6b0*/  IMAD R0, R20, 0x2800, RZ ;  /* 0x0000280014007824 */ /* 0x002fc600078e02ff */
[----:B------:R-:W1:Y:S02]  /*e6c0*/  SYNCS.PHASECHK.TRANS64.TRYWAIT P2, [R2+URZ+0x13260], R3 ;  /* 0x01326003020075a7 */ /* 0x000e64000804017f */
[----:B-1----:R-:W-:Y:S05]  /*e6d0*/  @!P2 BRA `(.L_x_13359) ;  /* 0x0000003c00e8a947 */ /* 0x002fea0003800000 */
.L_x_13469:
[----:B-1----:R-:W-:Y:S01]  /*e6e0*/  LOP3.LUT R3, R0, R25, RZ, 0xfc, !PT ;  /* 0x0000001900037212 */ /* 0x002fe200078efcff */
[----:B------:R-:W-:Y:S05]  /*e6f0*/  WARPSYNC.ALL ;  /* 0x0000000000007948 */ /* 0x000fea0003800000 */
[----:B------:R-:W-:Y:S02]  /*e700*/  IMAD.IADD R3, R22, 0x1, R3 ;  /* 0x0000000116037824 */ /* 0x000fe400078e0203 */
[----:B------:R-:W-:-:S03]  /*e710*/  IMAD.U32 R12, RZ, RZ, UR46 ;  /* 0x0000002eff0c7e24 */ /* 0x000fc6000f8e00ff */
[----:B--2---:R1:W2:Y:S02]  /*e720*/  LDSM.16.MT88.4 R4, [R3+0x6000] ;  /* 0x006000000304783b */ /* 0x0042a40000004200 */
[----:B------:R-:W-:Y:S02]  /*e730*/  ISETP.NE.AND P2, PT, R12, 0x3, PT ;  /* 0x000000030c00780c */ /* 0x000fe40003f45270 */
[----:B-1----:R-:W-:-:S05]  /*e740*/  LOP3.LUT R3, R0, R24, RZ, 0xfc, !PT ;  /* 0x0000001800037212 */ /* 0x002fca00078efcff */
[----:B------:R-:W-:Y:S01]  /*e750*/  IMAD.IADD R3, R23, 0x1, R3 ;  /* 0x0000000117037824 */ /* 0x000fe200078e0203 */
[C-C-:B--2---:R-:W-:Y:S02]  /*e760*/  PRMT R8, R4.reuse, 0x6420, R5.reuse ;  /* 0x0000642004087816 */ /* 0x144fe40000000005 */
[----:B------:R-:W-:Y:S02]  /*e770*/  PRMT R9, R4, 0x7531, R5 ;  /* 0x0000753104097816 */ /* 0x000fe40000000005 */
[C-C-:B------:R-:W-:Y:S02]  /*e780*/  PRMT R10, R6.reuse, 0x6420, R7.reuse ;  /* 0x00006420060a7816 */ /* 0x140fe40000000007 */
[----:B------:R-:W-:-:S05]  /*e790*/  PRMT R11, R6, 0x7531, R7 ;  /* 0x00007531060b7816 */ /* 0x000fca0000000007 */
[----:B------:R1:W-:Y:S02]  /*e7a0*/  STSM.16.M88.4 [R3], R8 ;  /* 0x0000000803007844 */ /* 0x0003e40000000200 */
[----:B-1----:R-:W-:-:S04]  /*e7b0*/  IADD3 R3, R0, 0x800, RZ ;  /* 0x0000080000037810 */ /* 0x002fc80007ffe0ff */
[C---:B------:R-:W-:Y:S02]  /*e7c0*/  LOP3.LUT R4, R3.reuse, R25, RZ, 0xfc, !PT ;  /* 0x0000001903047212 */ /* 0x040fe400078efcff */
[----:B------:R-:W-:-:S03]  /*e7d0*/  LOP3.LUT R3, R3, R24, RZ, 0xfc, !PT ;  /* 0x0000001803037212 */ /* 0x000fc600078efcff */
[----:B------:R-:W-:Y:S02]  /*e7e0*/  IMAD.IADD R4, R22, 0x1, R4 ;  /* 0x0000000116047824 */ /* 0x000fe400078e0204 */
[----:B------:R-:W-:-:S04]  /*e7f0*/  IMAD.IADD R3, R23, 0x1, R3 ;  /* 0x0000000117037824 */ /* 0x000fc800078e0203 */
[----:B------:R-:W1:Y:S02]  /*e800*/  LDSM.16.MT88.4 R4, [R4+0x6000] ;  /* 0x006000000404783b */ /* 0x000e640000004200 */
[C-C-:B-1----:R-:W-:Y:S02]  /*e810*/  PRMT R8, R4.reuse, 0x6420, R5.reuse ;  /* 0x0000642004087816 */ /* 0x142fe40000000005 */
[----:B------:R-:W-:Y:S02]  /*e820*/  PRMT R9, R4, 0x7531, R5 ;  /* 0x0000753104097816 */ /* 0x000fe40000000005 */
[C-C-:B------:R-:W-:Y:S02]  /*e830*/  PRMT R10, R6.reuse, 0x6420, R7.reuse ;  /* 0x00006420060a7816 */ /* 0x140fe40000000007 */
[----:B------:R-:W-:-:S05]  /*e840*/  PRMT R11, R6, 0x7531, R7 ;  /* 0x00007531060b7816 */ /* 0x000fca0000000007 */
[----:B------:R1:W-:Y:S02]  /*e850*/  STSM.16.M88.4 [R3], R8 ;  /* 0x0000000803007844 */ /* 0x0003e40000000200 */
[----:B-1----:R-:W-:-:S05]  /*e860*/  VIADD R3, R0, 0x1000 ;  /* 0x0000100000037836 */ /* 0x002fca0000000000 */
[C---:B------:R-:W-:Y:S02]  /*e870*/  LOP3.LUT R4, R3.reuse, R25, RZ, 0xfc, !PT ;  /* 0x0000001903047212 */ /* 0x040fe400078efcff */
[----:B------:R-:W-:-:S03]  /*e880*/  LOP3.LUT R3, R3, R24, RZ, 0xfc, !PT ;  /* 0x0000001803037212 */ /* 0x000fc600078efcff */
[----:B------:R-:W-:Y:S01]  /*e890*/  IMAD.IADD R4, R22, 0x1, R4 ;  /* 0x0000000116047824 */ /* 0x000fe200078e0204 */
[----:B------:R-:W-:-:S05]  /*e8a0*/  IADD3 R3, R23, R3, RZ ;  /* 0x0000000317037210 */ /* 0x000fca0007ffe0ff */
[----:B------:R-:W1:Y:S02]  /*e8b0*/  LDSM.16.MT88.4 R4, [R4+0x6000] ;  /* 0x006000000404783b */ /* 0x000e640000004200 */
[C-C-:B-1----:R-:W-:Y:S02]  /*e8c0*/  PRMT R8, R4.reuse, 0x6420, R5.reuse ;  /* 0x0000642004087816 */ /* 0x142fe40000000005 */
[----:B------:R-:W-:Y:S02]  /*e8d0*/  PRMT R9, R4, 0x7531, R5 ;  /* 0x0000753104097816 */ /* 0x000fe40000000005 */
[C-C-:B------:R-:W-:Y:S02]  /*e8e0*/  PRMT R10, R6.reuse, 0x6420, R7.reuse ;  /* 0x00006420060a7816 */ /* 0x140fe40000000007 */
[----:B------:R-:W-:-:S05]  /*e8f0*/  PRMT R11, R6, 0x7531, R7 ;  /* 0x00007531060b7816 */ /* 0x000fca0000000007 */
[----:B------:R1:W-:Y:S02]  /*e900*/  STSM.16.M88.4 [R3], R8 ;  /* 0x0000000803007844 */ /* 0x0003e40000000200 */
[C---:B-1----:R-:W-:Y:S02]  /*e910*/  VIADD R3, R0.reuse, 0x1800 ;  /* 0x0000180000037836 */ /* 0x042fe40000000000 */
[----:B------:R-:W-:-:S03]  /*e920*/  VIADD R0, R0, 0x2000 ;  /* 0x0000200000007836 */ /* 0x000fc60000000000 */
        /* <DEDUP_REMOVED lines=10> */
[C---:B-1----:R-:W-:Y:S02]  /*e9d0*/  LOP3.LUT R3, R0.reuse, R25, RZ, 0xfc, !PT ;  /* 0x0000001900037212 */ /* 0x042fe400078efcff */
[----:B------:R-:W-:Y:S02]  /*e9e0*/  LOP3.LUT R0, R0, R24, RZ, 0xfc, !PT ;  /* 0x0000001800007212 */ /* 0x000fe400078efcff */
[----:B------:R-:W-:-:S03]  /*e9f0*/  IADD3 R3, R22, R3, RZ ;  /* 0x0000000316037210 */ /* 0x000fc60007ffe0ff */
[----:B------:R-:W-:Y:S02]  /*ea00*/  IMAD.IADD R0, R23, 0x1, R0 ;  /* 0x0000000117007824 */ /* 0x000fe400078e0200 */
[----:B------:R-:W1:Y:S02]  /*ea10*/  LDSM.16.MT88.4 R4, [R3+0x6000] ;  /* 0x006000000304783b */ /* 0x000e640000004200 */
[C-C-:B-1----:R-:W-:Y:S02]  /*ea20*/  PRMT R8, R4.reuse, 0x6420, R5.reuse ;  /* 0x0000642004087816 */ /* 0x142fe40000000005 */
        /* <DEDUP_REMOVED lines=12> */
.L_x_13360:
[----:B--2---:R2:W-:Y:S01]  /*eaf0*/  SYNCS.ARRIVE.TRANS64.A1T0 RZ, [R2+URZ+0x13250], RZ ;  /* 0x013250ff02ff79a7 */ /* 0x0045e2000810003f */
[----:B------:R-:W-:Y:S06]  /*eb00*/  BAR.SYNC.DEFER_BLOCKING 0x2, 0x80 ;  /* 0x0082000000007b1d */ /* 0x000fec0000010000 */
[----:B------:R-:W-:Y:S05]  /*eb10*/  @!P0 BRA `(.L_x_13361) ;  /* 0x0000000000048947 */ /* 0x000fea0003800000 */
[----:B------:R-:W-:Y:S01]  /*eb20*/  BPT.TRAP 0x1 ;  /* 0x000000040000795c */ /* 0x000fe20000300000 */
.L_x_13361:
[----:B-1----:R-:W3:Y:S01]  /*eb30*/  LDL R0, [R1+0x20] ;  /* 0x0000200001007983 */ /* 0x002ee20000100800 */
[----:B--2---:R-:W-:-:S03]  /*eb40*/  VIADD R2, R2, 0x13280 ;  /* 0x0001328002027836 */ /* 0x004fc60000000000 */
[----:B------:R4:W5:Y:S04]  /*eb50*/  LDL R21, [R1+0x10] ;  /* 0x0000100001157983 */ /* 0x0009680000100800 */
[----:B------:R4:W5:Y:S01]  /*eb60*/  LDL R20, [R1+0x4] ;  /* 0x0000040001147983 */ /* 0x0009620000100800 */
[----:B---3--:R-:W-:-:S04]  /*eb70*/  PRMT R2, R0, 0x654, R2 ;  /* 0x0000065400027816 */ /* 0x008fc80000000002 */
[----:B------:R4:W-:Y:S01]  /*eb80*/  SYNCS.ARRIVE.TRANS64.RED.A1T0 RZ, [R2+URZ], RZ ;  /* 0x000000ff02ff79a7 */ /* 0x0009e2000810043f */
[----:B------:R-:W-:Y:S05]  /*eb90*/  @P1 BRA `(.L_x_13362) ;  /* 0xffffffe800881947 */ /* 0x000fea000383ffff */
.L_x_13342:
[----:B------:R-:W4:Y:S01]  /*eba0*/  S2R R0, SR_TID.X ;  /* 0x0000000000007919 */ /* 0x000f220000002100 */
[----:B------:R-:W-:Y:S01]  /*ebb0*/  BSSY B0, `(.L_x_13363) ;  /* 0x0000012000007945 */ /* 0x000fe20003800000 */
[----:B----4-:R-:W-:Y:S01]  /*ebc0*/  LOP3.LUT R2, R0, 0x7f, RZ, 0xc0, !PT ;  /* 0x0000007f00027812 */ /* 0x010fe200078ec0ff */
[----:B------:R-:W-:-:S03]  /*ebd0*/  IMAD.U32 R0, RZ, RZ, UR48 ;  /* 0x00000030ff007e24 */ /* 0x000fc6000f8e00ff */
[----:B------:R-:W-:Y:S02]  /*ebe0*/  ISETP.NE.AND P1, PT, R2, RZ, PT ;  /* 0x000000ff0200720c */ /* 0x000fe40003f25270 */
[----:B------:R-:W-:-:S11]  /*ebf0*/  ISETP.NE.AND P0, PT, R0, 0x3, PT ;  /* 0x000000030000780c */ /* 0x000fd60003f05270 */
[----:B------:R-:W-:Y:S05]  /*ec00*/  @P1 BRA `(.L_x_13364) ;  /* 0x0000000000301947 */ /* 0x000fea0003800000 */
[----:B0-----:R-:W0:Y:S01]  /*ec10*/  S2R R5, SR_LANEID ;  /* 0x0000000000057919 */ /* 0x001e220000000000 */
        /* <DEDUP_REMOVED lines=11> */
.L_x_13364:
[----:B------:R-:W-:Y:S05]  /*ecd0*/  BSYNC B0 ;  /* 0x0000000000007941 */ /* 0x000fea0003800000 */
.L_x_13363:
[----:B------:R-:W-:Y:S05]  /*ece0*/  @!P0 BRA `(.L_x_13365) ;  /* 0x0000000000048947 */ /* 0x000fea0003800000 */
[----:B------:R-:W-:Y:S01]  /*ecf0*/  BPT.TRAP 0x1 ;  /* 0x000000040000795c */ /* 0x000fe20000300000 */
.L_x_13365:
[----:B------:R-:W1:Y:S04]  /*ed00*/  LDL R2, [R1+0x10] ;  /* 0x0000100001027983 */ /* 0x000e680000100800 */
[----:B------:R-:W2:Y:S01]  /*ed10*/  LDL R0, [R1+0x4] ;  /* 0x0000040001007983 */ /* 0x000ea20000100800 */
[----:B------:R-:W-:Y:S01]  /*ed20*/  BSSY B0, `(.L_x_13366) ;  /* 0x0000006000007945 */ /* 0x000fe20003800000 */
[----:B-1----:R-:W-:-:S04]  /*ed30*/  LOP3.LUT R3, R2, 0x1, RZ, 0x3c, !PT ;  /* 0x0000000102037812 */ /* 0x002fc800078e3cff */
[----:B------:R-:W-:Y:S02]  /*ed40*/  SHF.L.U32 R3, R3, 0x1f, RZ ;  /* 0x0000001f03037819 */ /* 0x000fe400000006ff */
[----:B--2---:R-:W-:-:S04]  /*ed50*/  LEA R0, R0, R22, 0x3 ;  /* 0x0000001600007211 */ /* 0x004fc800078e18ff */
[----:B------:R-:W1:Y:S02]  /*ed60*/  SYNCS.PHASECHK.TRANS64.TRYWAIT P1, [R0+URZ+0x13270], R3 ;  /* 0x01327003000075a7 */ /* 0x000e64000802017f */
[----:B-1----:R-:W-:Y:S05]  /*ed70*/  @!P1 BRA `(.L_x_13367) ;  /* 0x0000003800549947 */ /* 0x002fea0003800000 */
.L_x_13470:
[----:B------:R-:W-:Y:S05]  /*ed80*/  BSYNC B0 ;  /* 0x0000000000007941 */ /* 0x000fea0003800000 */
.L_x_13366:
[----:B------:R-:W-:-:S05]  /*ed90*/  IMAD.U32 R2, RZ, RZ, UR46 ;  /* 0x0000002eff027e24 */ /* 0x000fca000f8e00ff */
[----:B------:R-:W-:-:S13]  /*eda0*/  ISETP.NE.AND P1, PT, R2, 0x3, PT ;  /* 0x000000030200780c */ /* 0x000fda0003f25270 */
[----:B------:R-:W-:Y:S05]  /*edb0*/  @!P1 BRA `(.L_x_13368) ;  /* 0x0000000000049947 */ /* 0x000fea0003800000 */
[----:B------:R-:W-:Y:S01]  /*edc0*/  BPT.TRAP 0x1 ;  /* 0x000000040000795c */ /* 0x000fe20000300000 */
.L_x_13368:
[----:B------:R-:W1:Y:S02]  /*edd0*/  LDL R2, [R1+0x10] ;  /* 0x0000100001027983 */ /* 0x000e640000100800 */
[----:B-1----:R-:W-:-:S04]  /*ede0*/  SHF.L.U32 R3, R2, 0x1f, RZ ;  /* 0x0000001f02037819 */ /* 0x002fc800000006ff */
[----:B------:R-:W1:Y:S02]  /*edf0*/  SYNCS.PHASECHK.TRANS64.TRYWAIT P1, [R0+URZ+0x13260], R3 ;  /* 0x01326003000075a7 */ /* 0x000e64000802017f */
[----:B-1----:R-:W-:Y:S05]  /*ee00*/  @!P1 BRA `(.L_x_13369) ;  /* 0x0000003800449947 */ /* 0x002fea0003800000 */
.L_x_13471:
[----:B------:R-:W2:Y:S01]  /*ee10*/  LDL R14, [R1+0x4] ;  /* 0x00000400010e7983 */ /* 0x000ea20000100800 */
[----:B------:R-:W-:Y:S05]  /*ee20*/  WARPSYNC.ALL ;  /* 0x0000000000007948 */ /* 0x000fea0003800000 */
[----:B------:R-:W-:-:S05]  /*ee30*/  IMAD.U32 R15, RZ, RZ, UR46 ;  /* 0x0000002eff0f7e24 */ /* 0x000fca000f8e00ff */
[----:B------:R-:W-:Y:S01]  /*ee40*/  ISETP.NE.AND P1, PT, R15, 0x3, PT ;  /* 0x000000030f00780c */ /* 0x000fe20003f25270 */
[----:B--2---:R-:W-:-:S05]  /*ee50*/  IMAD R2, R14, 0x2800, RZ ;  /* 0x000028000e027824 */ /* 0x004fca00078e02ff */
[----:B-1----:R-:W-:-:S05]  /*ee60*/  LOP3.LUT R3, R2, R25, RZ, 0xfc, !PT ;  /* 0x0000001902037212 */ /* 0x002fca00078efcff */
[----:B------:R-:W-:Y:S02]  /*ee70*/  IMAD.IADD R6, R22, 0x1, R3 ;  /* 0x0000000116067824 */ /* 0x000fe400078e0203 */
[----:B------:R-:W-:-:S04]  /*ee80*/  VIADD R3, R2, 0x800 ;  /* 0x0000080002037836 */ /* 0x000fc80000000000 */
[----:B0-----:R-:W0:Y:S02]  /*ee90*/  LDSM.16.MT88.4 R4, [R6+0x6000] ;  /* 0x006000000604783b */ /* 0x001e240000004200 */
[C-C-:B0-----:R-:W-:Y:S02]  /*eea0*/  PRMT R8, R4.reuse, 0x6420, R5.reuse ;  /* 0x0000642004087816 */ /* 0x141fe40000000005 */
[----:B------:R-:W-:Y:S02]  /*eeb0*/  PRMT R9, R4, 0x7531, R5 ;  /* 0x0000753104097816 */ /* 0x000fe40000000005 */
[----:B------:R-:W-:Y:S02]  /*eec0*/  LOP3.LUT R4, R2, R24, RZ, 0xfc, !PT ;  /* 0x0000001802047212 */ /* 0x000fe400078efcff */
[----:B------:R-:W-:Y:S02]  /*eed0*/  LOP3.LUT R5, R3, R25, RZ, 0xfc, !PT ;  /* 0x0000001903057212 */ /* 0x000fe400078efcff */
[C-C-:B------:R-:W-:Y:S01]  /*eee0*/  PRMT R10, R6.reuse, 0x6420, R7.reuse ;  /* 0x00006420060a7816 */ /* 0x140fe20000000007 */
[----:B------:R-:W-:Y:S01]  /*eef0*/  IMAD.IADD R12, R23, 0x1, R4 ;  /* 0x00000001170c7824 */ /* 0x000fe200078e0204 */
[----:B------:R-:W-:-:S02]  /*ef00*/  PRMT R11, R6, 0x7531, R7 ;  /* 0x00007531060b7816 */ /* 0x000fc40000000007 */
[----:B------:R-:W-:-:S03]  /*ef10*/  IADD3 R7, R22, R5, RZ ;  /* 0x0000000516077210 */ /* 0x000fc60007ffe0ff */
[----:B------:R-:W-:Y:S04]  /*ef20*/  STSM.16.M88.4 [R12], R8 ;  /* 0x000000080c007844 */ /* 0x000fe80000000200 */
[----:B------:R-:W0:Y:S02]  /*ef30*/  LDSM.16.MT88.4 R4, [R7+0x6000] ;  /* 0x006000000704783b */ /* 0x000e240000004200 */
[C-C-:B0-----:R-:W-:Y:S02]  /*ef40*/  PRMT R8, R4.reuse, 0x6420, R5.reuse ;  /* 0x0000642004087816 */ /* 0x141fe40000000005 */
[----:B------:R-:W-:Y:S02]  /*ef50*/  PRMT R9, R4, 0x7531, R5 ;  /* 0x0000753104097816 */ /* 0x000fe40000000005 */
[----:B------:R-:W-:Y:S01]  /*ef60*/  LOP3.LUT R4, R3, R24, RZ, 0xfc, !PT ;  /* 0x0000001803047212 */ /* 0x000fe200078efcff */
[----:B------:R-:W-:Y:S01]  /*ef70*/  VIADD R3, R2, 0x1000 ;  /* 0x0000100002037836 */ /* 0x000fe20000000000 */
[----:B------:R-:W-:-:S02]  /*ef80*/  PRMT R10, R6, 0x6420, R7 ;  /* 0x00006420060a7816 */ /* 0x000fc40000000007 */
[----:B------:R-:W-:Y:S01]  /*ef90*/  PRMT R11, R6, 0x7531, R7 ;  /* 0x00007531060b7816 */ /* 0x000fe20000000007 */
[----:B------:R-:W-:Y:S01]  /*efa0*/  IMAD.IADD R13, R23, 0x1, R4 ;  /* 0x00000001170d7824 */ /* 0x000fe200078e0204 */
[----:B------:R-:W-:-:S04]  /*efb0*/  LOP3.LUT R5, R3, R25, RZ, 0xfc, !PT ;  /* 0x0000001903057212 */ /* 0x000fc800078efcff */
[----:B------:R-:W-:Y:S01]  /*efc0*/  STSM.16.M88.4 [R13], R8 ;  /* 0x000000080d007844 */ /* 0x000fe20000000200 */
[----:B------:R-:W-:-:S06]  /*efd0*/  IMAD.IADD R6, R22, 0x1, R5 ;  /* 0x0000000116067824 */ /* 0x000fcc00078e0205 */
[----:B------:R-:W0:Y:S02]  /*efe0*/  LDSM.16.MT88.4 R4, [R6+0x6000] ;  /* 0x006000000604783b */ /* 0x000e240000004200 */
[C-C-:B0-----:R-:W-:Y:S02]  /*eff0*/  PRMT R8, R4.reuse, 0x6420, R5.reuse ;  /* 0x0000642004087816 */ /* 0x141fe40000000005 */
[----:B------:R-:W-:Y:S02]  /*f000*/  PRMT R9, R4, 0x7531, R5 ;  /* 0x0000753104097816 */ /* 0x000fe40000000005 */
[----:B------:R-:W-:Y:S02]  /*f010*/  LOP3.LUT R4, R3, R24, RZ, 0xfc, !PT ;  /* 0x0000001803047212 */ /* 0x000fe400078efcff */
[C---:B------:R-:W-:Y:S01]  /*f020*/  IADD3 R3, R2.reuse, 0x1800, RZ ;  /* 0x0000180002037810 */ /* 0x040fe20007ffe0ff */
[----:B------:R-:W-:Y:S01]  /*f030*/  VIADD R2, R2, 0x2000 ;  /* 0x0000200002027836 */ /* 0x000fe20000000000 */
[----:B------:R-:W-:Y:S01]  /*f040*/  PRMT R10, R6, 0x6420, R7 ;  /* 0x00006420060a7816 */ /* 0x000fe20000000007 */
[----:B------:R-:W-:Y:S01]  /*f050*/  IMAD.IADD R12, R23, 0x1, R4 ;  /* 0x00000001170c7824 */ /* 0x000fe200078e0204 */
[----:B------:R-:W-:-:S02]  /*f060*/  LOP3.LUT R5, R3, R25, RZ, 0xfc, !PT ;  /* 0x0000001903057212 */ /* 0x000fc400078efcff */
[----:B------:R-:W-:-:S03]  /*f070*/  PRMT R11, R6, 0x7531, R7 ;  /* 0x00007531060b7816 */ /* 0x000fc60000000007 */
[----:B------:R-:W-:Y:S02]  /*f080*/  IMAD.IADD R7, R22, 0x1, R5 ;  /* 0x0000000116077824 */ /* 0x000fe400078e0205 */
[----:B------:R-:W-:Y:S04]  /*f090*/  STSM.16.M88.4 [R12], R8 ;  /* 0x000000080c007844 */ /* 0x000fe80000000200 */
[----:B------:R-:W0:Y:S02]  /*f0a0*/  LDSM.16.MT88.4 R4, [R7+0x6000] ;  /* 0x006000000704783b */ /* 0x000e240000004200 */
[C-C-:B0-----:R-:W-:Y:S02]  /*f0b0*/  PRMT R8, R4.reuse, 0x6420, R5.reuse ;  /* 0x0000642004087816 */ /* 0x141fe40000000005 */
[----:B------:R-:W-:-:S02]  /*f0c0*/  PRMT R9, R4, 0x7531, R5 ;  /* 0x0000753104097816 */ /* 0x000fc40000000005 */
[-C--:B------:R-:W-:Y:S02]  /*f0d0*/  LOP3.LUT R4, R3, R24.reuse, RZ, 0xfc, !PT ;  /* 0x0000001803047212 */ /* 0x080fe400078efcff */
        /* <DEDUP_REMOVED lines=22> */
.L_x_13370:
[----:B-1----:R1:W-:Y:S01]  /*f240*/  SYNCS.ARRIVE.TRANS64.A1T0 RZ, [R0+URZ+0x13250], RZ ;  /* 0x013250ff00ff79a7 */ /* 0x0023e2000810003f */
[----:B------:R-:W-:Y:S06]  /*f250*/  BAR.SYNC.DEFER_BLOCKING 0x2, 0x80 ;  /* 0x0082000000007b1d */ /* 0x000fec0000010000 */
[----:B------:R-:W-:Y:S05]  /*f260*/  @!P0 BRA `(.L_x_13371) ;  /* 0x0000000000048947 */ /* 0x000fea0003800000 */
[----:B------:R-:W-:Y:S01]  /*f270*/  BPT.TRAP 0x1 ;  /* 0x000000040000795c */ /* 0x000fe20000300000 */
.L_x_13371:
[----:B0-----:R-:W2:Y:S04]  /*f280*/  LDL R2, [R1+0x20] ;  /* 0x0000200001027983 */ /* 0x001ea80000100800 */
[----:B------:R-:W3:Y:S01]  /*f290*/  LDL.LU R3, [R1+0x10] ;  /* 0x0000100001037983 */ /* 0x000ee20000300800 */
[----:B-1----:R-:W-:-:S05]  /*f2a0*/  VIADD R0, R0, 0x13280 ;  /* 0x0001328000007836 */ /* 0x002fca0000000000 */
[----:B--2---:R-:W-:-:S04]  /*f2b0*/  PRMT R0, R2, 0x654, R0 ;  /* 0x0000065402007816 */ /* 0x004fc80000000000 */
[----:B------:R0:W-:Y:S02]  /*f2c0*/  SYNCS.ARRIVE.TRANS64.RED.A1T0 RZ, [R0+URZ], RZ ;  /* 0x000000ff00ff79a7 */ /* 0x0001e4000810043f */
[----:B0-----:R-:W-:-:S05]  /*f2d0*/  VIADD R0, R14, 0x1 ;  /* 0x000000010e007836 */ /* 0x001fca0000000000 */
[----:B------:R-:W-:-:S04]  /*f2e0*/  ISETP.NE.AND P0, PT, R0, 0x2, PT ;  /* 0x000000020000780c */ /* 0x000fc80003f05270 */
[----:B------:R-:W-:Y:S02]  /*f2f0*/  SEL R2, RZ, 0x1, P0 ;  /* 0x00000001ff027807 */ /* 0x000fe40000000000 */
[----:B------:R-:W-:Y:S02]  /*f300*/  SEL R0, R0, RZ, P0 ;  /* 0x000000ff00007207 */ /* 0x000fe40000000000 */
[----:B---3--:R-:W-:-:S03]  /*f310*/  LOP3.LUT R3, R3, R2, RZ, 0x3c, !PT ;  /* 0x0000000203037212 */ /* 0x008fc600078e3cff */
[----:B------:R1:W-:Y:S04]  /*f320*/  STL [R1+0x4], R0 ;  /* 0x0000040001007387 */ /* 0x0003e80000100800 */
[----:B------:R1:W-:Y:S02]  /*f330*/  STL [R1+0x10], R3 ;  /* 0x0000100301007387 */ /* 0x0003e40000100800 */
.L_x_13312:
[----:B------:R-:W-:Y:S05]  /*f340*/  BSYNC B7 ;  /* 0x0000000000077941 */ /* 0x000fea0003800000 */
.L_x_13310:
        /* <DEDUP_REMOVED lines=13> */
.L_x_13372:
[----:B------:R-:W1:Y:S01]  /*f420*/  S2R R0, SR_TID.X ;  /* 0x0000000000007919 */ /* 0x000e620000002100 */
[----:B------:R-:W-:Y:S01]  /*f430*/  ULDC UR4, c[0x0][0xc3c] ;  /* 0x00030f0000047ab9 */ /* 0x000fe20000000800 */
[----:B-1----:R-:W-:Y:S01]  /*f440*/  LOP3.LUT R8, R0, 0x1f, RZ, 0xc0, !PT ;  /* 0x0000001f00087812 */ /* 0x002fe200078ec0ff */
[----:B------:R-:W-:-:S03]  /*f450*/  IMAD.MOV.U32 R0, RZ, RZ, RZ ;  /* 0x000000ffff007224 */ /* 0x000fc600078e00ff */
[C---:B------:R-:W-:Y:S02]  /*f460*/  ISETP.NE.AND P0, PT, R8.reuse, 0x1f, PT ;  /* 0x0000001f0800780c */ /* 0x040fe40003f05270 */
[----:B0-----:R-:W-:-:S04]  /*f470*/  IADD3 R5, R8, UR39, RZ ;  /* 0x0000002708057c10 */ /* 0x001fc8000fffe0ff */
        /* <DEDUP_REMOVED lines=33> */
.L_x_13378:
        /* <DEDUP_REMOVED lines=14> */
.L_x_13377:
[----:B------:R-:W-:Y:S05]  /*f770*/  BSYNC B0 ;  /* 0x0000000000007941 */ /* 0x000fea0003800000 */
.L_x_13376:
        /* <DEDUP_REMOVED lines=17> */
[----:B0-----:R-:W-:-:S05]  /*f890*/  IMAD R9, R9, R2, RZ ;  /* 0x0000000209097224 */ /* 0x001fca00078e02ff */
[----:B------:R-:W-:-:S04]  /*f8a0*/  IADD3 R4, R9, R4, RZ ;  /* 0x0000000409047210 */ /* 0x000fc80007ffe0ff */
[----:B------:R-:W-:-:S13]  /*f8b0*/  ISETP.GT.AND P6, PT, R4, R5, PT ;  /* 0x000000050400720c */ /* 0x000fda0003fc4270 */
[----:B------:R-:W-:Y:S05]  /*f8c0*/  @!P6 BRA `(.L_x_13378) ;  /* 0xfffffffc0070e947 */ /* 0x000fea000383ffff */
.L_x_13374:
        /* <DEDUP_REMOVED lines=13> */
[----:B------:R-:W0:Y:S01]  /*f9a0*/  F2I.FTZ.U32.TRUNC.NTZ R9, R9 ;  /* 0x0000000900097305 */ /* 0x000e22000021f000 */
[----:B------:R-:W-:Y:S05]  /*f9b0*/  @!P0 BRA `(.L_x_13379) ;  /* 0x00000000000c8947 */ /* 0x000fea0003800000 */
[----:B------:R-:W-:-:S06]  /*f9c0*/  UIADD3 UR5, UR4, -0x1, URZ ;  /* 0xffffffff04057890 */ /* 0x000fcc000fffe03f */
[----:B------:R-:W-:-:S06]  /*f9d0*/  MOV R16, UR5 ;  /* 0x0000000500107c02 */ /* 0x000fcc0008000f00 */
[----:B------:R1:W2:Y:S02]  /*f9e0*/  SHFL.IDX PT, R16, R3, R16, 0x1f ;  /* 0x00001f1003107589 */ /* 0x0002a400000e0000 */
.L_x_13379:
[----:B01----:R-:W-:Y:S01]  /*f9f0*/  IMAD.MOV R3, RZ, RZ, -R9 ;  /* 0x000000ffff037224 */ /* 0x003fe200078e0a09 */
[----:B------:R-:W-:Y:S01]  /*fa00*/  UIADD3 UR39, UR4, UR39, URZ ;  /* 0x0000002704277290 */ /* 0x000fe2000fffe03f */
[----:B--2---:R-:W-:Y:S02]  /*fa10*/  IMAD R16, R16, R2, R7 ;  /* 0x0000000210107224 */ /* 0x004fe400078e0207 */
[----:B------:R-:W-:Y:S02]  /*fa20*/  IMAD R6, R3, R4, RZ ;  /* 0x0000000403067224 */ /* 0x000fe400078e02ff */
[----:B------:R-:W-:Y:S02]  /*fa30*/  IMAD.MOV.U32 R2, RZ, RZ, RZ ;  /* 0x000000ffff027224 */ /* 0x000fe400078e00ff */
[----:B------:R-:W-:Y:S02]  /*fa40*/  IMAD.MOV.U32 R3, RZ, RZ, R9 ;  /* 0x000000ffff037224 */ /* 0x000fe400078e0009 */
[----:B------:R-:W-:-:S02]  /*fa50*/  IMAD.IADD R17, R5, 0x1, -R16 ;  /* 0x0000000105117824 */ /* 0x000fc400078e0a10 */
[----:B------:R-:W-:Y:S01]  /*fa60*/  IMAD.HI.U32 R9, R9, R6, R2 ;  /* 0x0000000609097227 */ /* 0x000fe200078e0002 */
[----:B------:R-:W-:Y:S02]  /*fa70*/  IABS R3, R0 ;  /* 0x0000000000037213 */ /* 0x000fe40000000000 */
        /* <DEDUP_REMOVED lines=13> */
[----:B------:R-:W-:-:S04]  /*fb50*/  @!P1 LOP3.LUT R9, RZ, R0, RZ, 0x33, !PT ;  /* 0x00000000ff099212 */ /* 0x000fc800078e33ff */
[----:B------:R-:W-:Y:S01]  /*fb60*/  IADD3 R2, -R9, RZ, RZ ;  /* 0x000000ff09027210 */ /* 0x000fe20007ffe1ff */
[----:B------:R-:W-:-:S04]  /*fb70*/  IMAD.MOV.U32 R18, RZ, RZ, R9 ;  /* 0x000000ffff127224 */ /* 0x000fc800078e0009 */
[----:B------:R-:W-:Y:S01]  /*fb80*/  IMAD R17, R0, R2, R17 ;  /* 0x0000000200117224 */ /* 0x000fe200078e0211 */
[----:B------:R-:W-:Y:S06]  /*fb90*/  BRA `(.L_x_13380) ;  /* 0x0000000000107947 */ /* 0x000fec0003800000 */
.L_x_13375:
[----:B------:R-:W-:Y:S01]  /*fba0*/  IMAD.MOV.U32 R16, RZ, RZ, R5 ;  /* 0x000000ffff107224 */ /* 0x000fe200078e0005 */
[----:B------:R-:W-:Y:S01]  /*fbb0*/  ULDC UR39, c[0x0][0xc3c] ;  /* 0x00030f0000277ab9 */ /* 0x000fe20000000800 */
[----:B------:R-:W-:Y:S02]  /*fbc0*/  IMAD.MOV.U32 R17, RZ, RZ, RZ ;  /* 0x000000ffff117224 */ /* 0x000fe400078e00ff */
[----:B------:R-:W-:-:S07]  /*fbd0*/  IMAD.MOV.U32 R18, RZ, RZ, RZ ;  /* 0x000000ffff127224 */ /* 0x000fce00078e00ff */
.L_x_13380:
        /* <DEDUP_REMOVED lines=12> */
.L_x_13373:
[----:B------:R-:W-:Y:S02]  /*fca0*/  ULDC UR4, c[0x0][0xc3c] ;  /* 0x00030f0000047ab9 */ /* 0x000fe40000000800 */
[----:B------:R-:W-:-:S06]  /*fcb0*/  UISETP.GE.AND UP0, UPT, UR39, UR4, UPT ;  /* 0x000000042700728c */ /* 0x000fcc000bf06270 */
[----:B------:R-:W-:-:S13]  /*fcc0*/  PLOP3.LUT P0, PT, PT, PT, UP0, 0x80, 0x0 ;  /* 0x000000000000781c */ /* 0x000fda0003f0f008 */
[----:B------:R-:W-:Y:S05]  /*fcd0*/  @!P0 BRA `(.L_x_13381) ;  /* 0xffffffa800e88947 */ /* 0x000fea000383ffff */
.L_x_13306:
        /* <DEDUP_REMOVED lines=12> */
.L_x_13472:
[----:B------:R-:W-:Y:S05]  /*fda0*/  BSYNC B0 ;  /* 0x0000000000007941 */ /* 0x000fea0003800000 */
.L_x_13382:
[----:B------:R-:W-:-:S03]  /*fdb0*/  UMOV UR4, 0xffffffff ;  /* 0xffffffff00047882 */ /* 0x000fc60000000000 */
[----:B------:R-:W-:Y:S05]  /*fdc0*/  BRA.DIV UR4, `(.L_x_13384) ;  /* 0x0000002a047c7947 */ /* 0x000fea000b800000 */
[----:B0-----:R-:W0:Y:S02]  /*fdd0*/  S2R R0, SR_TID.X ;  /* 0x0000000000007919 */ /* 0x001e240000002100 */
[----:B0-----:R-:W-:-:S04]  /*fde0*/  SHF.R.U32.HI R0, RZ, 0x5, R0 ;  /* 0x00000005ff007819 */ /* 0x001fc80000011600 */
[----:B------:R-:W-:-:S05]  /*fdf0*/  LOP3.LUT R0, R0, 0x3, RZ, 0xc0, !PT ;  /* 0x0000000300007812 */ /* 0x000fca00078ec0ff */
[----:B------:R0:W1:Y:S02]  /*fe00*/  SHFL.IDX PT, R14, R0, RZ, 0x1f ;  /* 0x00001fff000e7589 */ /* 0x00006400000e0000 */
.L_x_13475:
[----:B-1----:R-:W-:Y:S01]  /*fe10*/  ISETP.NE.AND P0, PT, R14, RZ, PT ;  /* 0x000000ff0e00720c */ /* 0x002fe20003f05270 */
[----:B------:R-:W-:-:S12]  /*fe20*/  BSSY B0, `(.L_x_13385) ;  /* 0x000002f000007945 */ /* 0x000fd80003800000 */
[----:B------:R-:W-:Y:S05]  /*fe30*/  @P0 BRA `(.L_x_13386) ;  /* 0x0000000000b40947 */ /* 0x000fea0003800000 */
[----:B------:R-:W-:-:S03]  /*fe40*/  UMOV UR4, 0xffffffff ;  /* 0xffffffff00047882 */ /* 0x000fc60000000000 */
[----:B------:R-:W-:Y:S05]  /*fe50*/  BRA.DIV UR4, `(.L_x_13387) ;  /* 0x0000002a048c7947 */ /* 0x000fea000b800000 */
[----:B------:R-:W-:-:S13]  /*fe60*/  ELECT P6, URZ, PT ;  /* 0x00000000003f782f */ /* 0x000fda00038c0000 */
.L_x_13478:
[----:B------:R-:W-:Y:S05]  /*fe70*/  @!P6 BRA `(.L_x_13386) ;  /* 0x0000000000a4e947 */ /* 0x000fea0003800000 */
[----:B------:R-:W-:-:S06]  /*fe80*/  ULOP3.LUT UR4, UR43, 0x2, URZ, 0xfc, !UPT ;  /* 0x000000022b047892 */ /* 0x000fcc000f8efc3f */
[----:B0-----:R-:W-:-:S05]  /*fe90*/  IMAD.U32 R0, RZ, RZ, UR4 ;  /* 0x00000004ff007e24 */ /* 0x001fca000f8e00ff */
[----:B------:R-:W-:-:S13]  /*fea0*/  ISETP.NE.AND P0, PT, R0, 0x3, PT ;  /* 0x000000030000780c */ /* 0x000fda0003f05270 */
[----:B------:R-:W-:Y:S05]  /*feb0*/  @!P0 BRA `(.L_x_13388) ;  /* 0x0000000000048947 */ /* 0x000fea0003800000 */
[----:B------:R-:W-:Y:S01]  /*fec0*/  BPT.TRAP 0x1 ;  /* 0x000000040000795c */ /* 0x000fe20000300000 */
.L_x_13388:
[----:B------:R-:W2:Y:S04]  /*fed0*/  LDL R2, [R1+0x10] ;  /* 0x0000100001027983 */ /* 0x000ea80000100800 */
[----:B------:R-:W3:Y:S01]  /*fee0*/  LDL.LU R0, [R1+0x4] ;  /* 0x0000040001007983 */ /* 0x000ee20000300800 */
[----:B--2---:R-:W-:Y:S01]  /*fef0*/  SHF.L.U32 R3, R2, 0x1f, RZ ;  /* 0x0000001f02037819 */ /* 0x004fe200000006ff */
[C---:B---3--:R-:W-:Y:S01]  /*ff00*/  IMAD R4, R0.reuse, 0x8, R5 ;  /* 0x0000000800047824 */ /* 0x048fe200078e0205 */
[----:B------:R-:W-:-:S03]  /*ff10*/  IADD3 R0, R0, 0x1, RZ ;  /* 0x0000000100007810 */ /* 0x000fc60007ffe0ff */
[----:B------:R-:W0:Y:S01]  /*ff20*/  SYNCS.PHASECHK.TRANS64.TRYWAIT P1, [R4+URZ+0x13240], R3 ;  /* 0x01324003040075a7 */ /* 0x000e22000802017f */
[----:B------:R-:W-:-:S04]  /*ff30*/  ISETP.NE.AND P2, PT, R0, 0x2, PT ;  /* 0x000000020000780c */ /* 0x000fc80003f45270 */
[----:B------:R-:W-:Y:S01]  /*ff40*/  SEL R2, RZ, 0x1, P2 ;  /* 0x00000001ff027807 */ /* 0x000fe20001000000 */
[----:B0-----:R-:W-:Y:S08]  /*ff50*/  @!P1 BRA `(.L_x_13389) ;  /* 0x00000028006c9947 */ /* 0x001ff00003800000 */
.L_x_13479:
[----:B------:R-:W2:Y:S01]  /*ff60*/  LDL.LU R6, [R1+0x10] ;  /* 0x0000100001067983 */ /* 0x000ea20000300800 */
[----:B------:R-:W-:Y:S02]  /*ff70*/  SEL R0, R0, RZ, P2 ;  /* 0x000000ff00007207 */ /* 0x000fe40001000000 */
[----:B--2---:R-:W-:Y:S01]  /*ff80*/  LOP3.LUT R2, R6, R2, RZ, 0x3c, !PT ;  /* 0x0000000206027212 */ /* 0x004fe200078e3cff */
[----:B------:R-:W-:Y:S06]  /*ff90*/  @!P0 BRA `(.L_x_13390) ;  /* 0x0000000000048947 */ /* 0x000fec0003800000 */
[----:B------:R-:W-:Y:S01]  /*ffa0*/  BPT.TRAP 0x1 ;  /* 0x000000040000795c */ /* 0x000fe20000300000 */
.L_x_13390:
[----:B------:R-:W-:Y:S01]  /*ffb0*/  IMAD R5, R0, 0x8, R5 ;  /* 0x0000000800057824 */ /* 0x000fe200078e0205 */
[----:B------:R-:W-:-:S04]  /*ffc0*/  SHF.L.U32 R0, R2, 0x1f, RZ ;  /* 0x0000001f02007819 */ /* 0x000fc800000006ff */
[----:B------:R-:W1:Y:S02]  /*ffd0*/  SYNCS.PHASECHK.TRANS64.TRYWAIT P1, [R5+URZ+0x13240], R0 ;  /* 0x01324000050075a7 */ /* 0x000e64000802017f */
[----:B-1----:R-:W-:Y:S05]  /*ffe0*/  @!P1 BRA `(.L_x_13391) ;  /* 0x00000028005c9947 */ /* 0x002fea0003800000 */
.L_x_13480:
[----:B------:R-:W-:Y:S05]  /*fff0*/  @!P0 BRA `(.L_x_13392) ;  /* 0x0000000000048947 */ /* 0x000fea0003800000 */
[----:B------:R-:W-:Y:S01]  /*10000*/  BPT.TRAP 0x1 ;  /* 0x000000040000795c */ /* 0x000fe20000300000 */
.L_x_13392:
[----:B------:R-:W2:Y:S02]  /*10010*/  SYNCS.PHASECHK.TRANS64.TRYWAIT P1, [R4+URZ+0x13260], R3 ;  /* 0x01326003040075a7 */ /* 0x000ea4000802017f */
[----:B--2---:R-:W-:Y:S05]  /*10020*/  @!P1 BRA `(.L_x_13393) ;  /* 0x0000002800609947 */ /* 0x004fea0003800000 */
.L_x_13481:
[----:B------:R-:W-:Y:S05]  /*10030*/  @!P0 BRA `(.L_x_13394) ;  /* 0x0000000000048947 */ /* 0x000fea0003800000 */
[----:B------:R-:W-:Y:S01]  /*10040*/  BPT.TRAP 0x1 ;  /* 0x000000040000795c */ /* 0x000fe20000300000 */
.L_x_13394:
[----:B------:R-:W3:Y:S02]  /*10050*/  SYNCS.PHASECHK.TRANS64.TRYWAIT P1, [R5+URZ+0x13260], R0 ;  /* 0x01326000050075a7 */ /* 0x000ee4000802017f */
[----:B---3--:R-:W-:Y:S05]  /*10060*/  @!P1 BRA `(.L_x_13395) ;  /* 0x0000002800649947 */ /* 0x008fea0003800000 */
.L_x_13482:
[----:B------:R-:W-:Y:S05]  /*10070*/  @!P0 BRA `(.L_x_13396) ;  /* 0x0000000000048947 */ /* 0x000fea0003800000 */
[----:B------:R-:W-:Y:S01]  /*10080*/  BPT.TRAP 0x1 ;  /* 0x000000040000795c */ /* 0x000fe20000300000 */
.L_x_13396:
[----:B------:R-:W4:Y:S02]  /*10090*/  SYNCS.PHASECHK.TRANS64.TRYWAIT P1, [R4+URZ+0x13280], R3 ;  /* 0x01328003040075a7 */ /* 0x000f24000802017f */
[----:B----4-:R-:W-:Y:S05]  /*100a0*/  @!P1 BRA `(.L_x_13397) ;  /* 0x0000002800689947 */ /* 0x010fea0003800000 */
.L_x_13483:
[----:B------:R-:W-:Y:S05]  /*100b0*/  @!P0 BRA `(.L_x_13398) ;  /* 0x0000000000048947 */ /* 0x000fea0003800000 */
[----:B------:R-:W-:Y:S01]  /*100c0*/  BPT.TRAP 0x1 ;  /* 0x000000040000795c */ /* 0x000fe20000300000 */
.L_x_13398:
[----:B------:R0:W0:Y:S02]  /*100d0*/  SYNCS.PHASECHK.TRANS64.TRYWAIT P0, [R5+URZ+0x13280], R0 ;  /* 0x01328000050075a7 */ /* 0x000024000800017f */
[----:B0-----:R-:W-:Y:S05]  /*100e0*/  @!P0 NANOSLEEP.SYNCS 0x989680 ;  /* 0x009896800000895d */ /* 0x001fea0003900000 */
[----:B------:R-:W0:Y:S02]  /*100f0*/  @!P0 SYNCS.PHASECHK.TRANS64 P0, [R5+URZ+0x13280], R0 ;  /* 0x01328000050085a7 */ /* 0x000e24000800007f */
[----:B0-----:R-:W-:Y:S05]  /*10100*/  @!P0 BRA `(.L_x_13398) ;  /* 0xfffffffc00f08947 */ /* 0x001fea000383ffff */
.L_x_13386:
[----:B------:R-:W-:Y:S05]  /*10110*/  BSYNC B0 ;  /* 0x0000000000007941 */ /* 0x000fea0003800000 */
.L_x_13385:
[----:B------:R-:W-:Y:S05]  /*10120*/  EXIT ;  /* 0x000000000000794d */ /* 0x000fea0003800000 */
.L_x_13267:
[----:B0-----:R0:W1:Y:S02]  /*10130*/  SYNCS.PHASECHK.TRANS64.TRYWAIT P1, [R25+URZ+0x13200], R6 ;  /* 0x01320006190075a7 */ /* 0x001064000802017f */
[----:B-1----:R-:W-:Y:S05]  /*10140*/  @!P1 NANOSLEEP.SYNCS 0x989680 ;  /* 0x009896800000995d */ /* 0x002fea0003900000 */
[----:B------:R-:W1:Y:S02]  /*10150*/  @!P1 SYNCS.PHASECHK.TRANS64 P1, [R25+URZ+0x13200], R6 ;  /* 0x01320006190095a7 */ /* 0x000e64000802007f */
[----:B-1----:R-:W-:Y:S05]  /*10160*/  @!P1 BRA `(.L_x_13267) ;  /* 0xfffffffc00f09947 */ /* 0x002fea000383ffff */
[----:B------:R-:W-:Y:S05]  /*10170*/  BRA `(.L_x_13399) ;  /* 0xffffff1400747947 */ /* 0x000fea000383ffff */
.L_x_13271:
[----:B--2---:R2:W3:Y:S02]  /*10180*/  SYNCS.PHASECHK.TRANS64.TRYWAIT P1, [R3+URZ+0x13230], R4 ;  /* 0x01323004030075a7 */ /* 0x0044e4000802017f */
[----:B---3--:R-:W-:Y:S05]  /*10190*/  @!P1 NANOSLEEP.SYNCS 0x989680 ;  /* 0x009896800000995d */ /* 0x008fea0003900000 */
[----:B------:R-:W3:Y:S02]  /*101a0*/  @!P1 SYNCS.PHASECHK.TRANS64 P1, [R3+URZ+0x13230], R4 ;  /* 0x01323004030095a7 */ /* 0x000ee4000802007f */
[----:B---3--:R-:W-:Y:S05]  /*101b0*/  @!P1 BRA `(.L_x_13271) ;  /* 0xfffffffc00f09947 */ /* 0x008fea000383ffff */
[----:B------:R-:W-:Y:S05]  /*101c0*/  BRA `(.L_x_13270) ;  /* 0xffffff1400a07947 */ /* 0x000fea000383ffff */
.L_x_13277:
[----:B-1----:R-:W-:-:S04]  /*101d0*/  IMAD.U32 R8, RZ, RZ, UR18 ;  /* 0x00000012ff087e24 */ /* 0x002fc8000f8e00ff */
[----:B------:R1:W2:Y:S03]  /*101e0*/  SYNCS.PHASECHK.TRANS64.TRYWAIT P1, [R8+URZ+0x13230], R7 ;  /* 0x01323007080075a7 */ /* 0x0002a6000802017f */
[----:B--2---:R-:W-:Y:S05]  /*101f0*/  @!P1 NANOSLEEP.SYNCS 0x989680 ;  /* 0x009896800000995d */ /* 0x004fea0003900000 */
[----:B------:R-:W2:Y:S02]  /*10200*/  @!P1 SYNCS.PHASECHK.TRANS64 P1, [R8+URZ+0x13230], R7 ;  /* 0x01323007080095a7 */ /* 0x000ea4000802007f */
[----:B--2---:R-:W-:Y:S05]  /*10210*/  @!P1 BRA `(.L_x_13277) ;  /* 0xfffffffc00ec9947 */ /* 0x004fea000383ffff */
[----:B------:R-:W-:Y:S05]  /*10220*/  BRA `(.L_x_13276) ;  /* 0xffffff4800207947 */ /* 0x000fea000383ffff */
.L_x_13281:
[----:B-1----:R-:W-:-:S04]  /*10230*/  IMAD.U32 R8, RZ, RZ, UR9 ;  /* 0x00000009ff087e24 */ /* 0x002fc8000f8e00ff */
[----:B------:R1:W2:Y:S03]  /*10240*/  SYNCS.PHASECHK.TRANS64.TRYWAIT P1, [R8+URZ+0x13250], R7 ;  /* 0x01325007080075a7 */ /* 0x0002a6000802017f */
[----:B--2---:R-:W-:Y:S05]  /*10250*/  @!P1 NANOSLEEP.SYNCS 0x989680 ;  /* 0x009896800000995d */ /* 0x004fea0003900000 */
[----:B------:R-:W2:Y:S02]  /*10260*/  @!P1 SYNCS.PHASECHK.TRANS64 P1, [R8+URZ+0x13250], R7 ;  /* 0x01325007080095a7 */ /* 0x000ea4000802007f */
[----:B--2---:R-:W-:Y:S05]  /*10270*/  @!P1 BRA `(.L_x_13281) ;  /* 0xfffffffc00ec9947 */ /* 0x004fea000383ffff */
[----:B------:R-:W-:Y:S05]  /*10280*/  BRA `(.L_x_13280) ;  /* 0xffffff4c002c7947 */ /* 0x000fea000383ffff */
.L_x_13288:
[----:B-1----:R-:W-:-:S04]  /*10290*/  IMAD.U32 R3, RZ, RZ, UR14 ;  /* 0x0000000eff037e24 */ /* 0x002fc8000f8e00ff */
[----:B------:R1:W2:Y:S03]  /*102a0*/  SYNCS.PHASECHK.TRANS64.TRYWAIT P1, [R3+URZ+0x13250], R0 ;  /* 0x01325000030075a7 */ /* 0x0002a6000802017f */
[----:B--2---:R-:W-:Y:S05]  /*102b0*/  @!P1 NANOSLEEP.SYNCS 0x989680 ;  /* 0x009896800000995d */ /* 0x004fea0003900000 */
[----:B------:R-:W2:Y:S02]  /*102c0*/  @!P1 SYNCS.PHASECHK.TRANS64 P1, [R3+URZ+0x13250], R0 ;  /* 0x01325000030095a7 */ /* 0x000ea4000802007f */
[----:B--2---:R-:W-:Y:S05]  /*102d0*/  @!P1 BRA `(.L_x_13288) ;  /* 0xfffffffc00ec9947 */ /* 0x004fea000383ffff */
[----:B------:R-:W-:Y:S05]  /*102e0*/  BRA `(.L_x_13287) ;  /* 0xffffff7000f87947 */ /* 0x000fea000383ffff */
.L_x_13321:
[----:B------:R-:W1:Y:S01]  /*102f0*/  S2R R21, SR_TID.X ;  /* 0x0000000000157919 */ /* 0x000e620000002100 */
[----:B------:R-:W-:Y:S02]  /*10300*/  IMAD.MOV.U32 R12, RZ, RZ, RZ ;  /* 0x000000ffff0c7224 */ /* 0x000fe400078e00ff */
[----:B------:R-:W-:Y:S02]  /*10310*/  IMAD.MOV.U32 R11, RZ, RZ, 0x1f ;  /* 0x0000001fff0b7424 */ /* 0x000fe400078e00ff */
[----:B------:R-:W-:Y:S01]  /*10320*/  IMAD.MOV.U32 R15, RZ, RZ, -0x1 ;  /* 0xffffffffff0f7424 */ /* 0x000fe200078e00ff */
[----:B-1----:R-:W-:-:S04]  /*10330*/  SHF.R.U32.HI R21, RZ, 0x5, R21 ;  /* 0x00000005ff157819 */ /* 0x002fc80000011615 */
[----:B------:R-:W-:-:S04]  /*10340*/  LOP3.LUT R21, R21, 0x3, RZ, 0xc0, !PT ;  /* 0x0000000315157812 */ /* 0x000fc800078ec0ff */
[----:B------:R-:W-:-:S07]  /*10350*/  MOV R13, R21 ;  /* 0x00000015000d7202 */ /* 0x000fce0000000f00 */
[----:B0-2---:R-:W-:Y:S05]  /*10360*/  WARPSYNC.COLLECTIVE R15, `(.L_x_13400) ;  /* 0x000000000f087348 */ /* 0x005fea0003c00000 */
[----:B------:R1:W3:Y:S02]  /*10370*/  SHFL.IDX P6, R14, R13, R12, R11 ;  /* 0x0000000c0d0e7389 */ /* 0x0002e400000c000b */
[----:B0123--:R-:W-:Y:S01]  /*10380*/  ENDCOLLECTIVE ;  /* 0x000000000000791b */ /* 0x00ffe20003800000 */
.L_x_13400:
[----:B------:R-:W-:Y:S05]  /*10390*/  BRA `(.L_x_13401) ;  /* 0xffffffb000907947 */ /* 0x000fea000383ffff */
.L_x_13324:
[----:B0-----:R-:W2:Y:S02]  /*103a0*/  LDL R0, [R1+0x28] ;  /* 0x0000280001007983 */ /* 0x001ea40000100800 */
[----:B--2---:R0:W1:Y:S02]  /*103b0*/  SYNCS.PHASECHK.TRANS64.TRYWAIT P0, [R7+URZ+0x13280], R0 ;  /* 0x01328000070075a7 */ /* 0x004064000800017f */
[----:B-1----:R-:W-:Y:S05]  /*103c0*/  @!P0 NANOSLEEP.SYNCS 0x989680 ;  /* 0x009896800000895d */ /* 0x002fea0003900000 */
[----:B------:R-:W1:Y:S02]  /*103d0*/  @!P0 SYNCS.PHASECHK.TRANS64 P0, [R7+URZ+0x13280], R0 ;  /* 0x01328000070085a7 */ /* 0x000e64000800007f */
[----:B-1----:R-:W-:Y:S05]  /*103e0*/  @!P0 BRA `(.L_x_13324) ;  /* 0xfffffffc00ec8947 */ /* 0x002fea000383ffff */
[----:B------:R-:W-:Y:S05]  /*103f0*/  BRA `(.L_x_13402) ;  /* 0xffffffb400d07947 */ /* 0x000fea000383ffff */
.L_x_13325:
        /* <DEDUP_REMOVED lines=8> */
.L_x_13404:
[----:B------:R-:W-:Y:S05]  /*10480*/  BSYNC B0 ;  /* 0x0000000000007941 */ /* 0x000fea0003800000 */
.L_x_13403:
        /* <DEDUP_REMOVED lines=8> */
.L_x_13405:
[----:B------:R-:W-:-:S05]  /*10510*/  IMAD.MOV.U32 R10, RZ, RZ, R14 ;  /* 0x000000ffff0a7224 */ /* 0x000fca00078e000e */
[----:B------:R-:W-:-:S05]  /*10520*/  IADD3 R20, P1, R20, R10, RZ ;  /* 0x0000000a14147210 */ /* 0x000fca0007f3e0ff */
[----:B------:R-:W-:Y:S01]  /*10530*/  IMAD.X R21, RZ, RZ, R3, P1 ;  /* 0x000000ffff157224 */ /* 0x000fe200008e0603 */
[----:B------:R-:W-:Y:S02]  /*10540*/  IADD3 R3, R22, R19, RZ ;  /* 0x0000001316037210 */ /* 0x000fe40007ffe0ff */
[----:B------:R0:W5:Y:S01]  /*10550*/  LDL.LU R19, [R1+0x18] ;  /* 0x0000180001137983 */ /* 0x0001620000300800 */
[----:B------:R-:W-:Y:S01]  /*10560*/  IMAD.MOV.U32 R13, RZ, RZ, R2 ;  /* 0x000000ffff0d7224 */ /* 0x000fe200078e0002 */
[C---:B------:R-:W-:Y:S01]  /*10570*/  ISETP.LT.OR P1, PT, R8.reuse, 0x1, P0 ;  /* 0x000000010800780c */ /* 0x040fe20000721670 */
[----:B------:R-:W-:Y:S01]  /*10580*/  IMAD.MOV.U32 R12, RZ, RZ, 0x1 ;  /* 0x00000001ff0c7424 */ /* 0x000fe200078e00ff */
[C---:B------:R-:W-:Y:S02]  /*10590*/  ISETP.GE.AND P2, PT, R8.reuse, 0x81, PT ;  /* 0x000000810800780c */ /* 0x040fe40003f46270 */
[----:B------:R-:W-:-:S13]  /*105a0*/  ISETP.GE.AND P4, PT, R8, 0x21, PT ;  /* 0x000000210800780c */ /* 0x000fda0003f86270 */
[----:B0----5:R-:W-:Y:S05]  /*105b0*/  WARPSYNC.COLLECTIVE R15, `(.L_x_13406) ;  /* 0x000000000f087348 */ /* 0x021fea0003c00000 */
[----:B------:R1:W2:Y:S02]  /*105c0*/  SHFL.IDX P6, R14, R13, R12, R11 ;  /* 0x0000000c0d0e7389 */ /* 0x0002a400000c000b */
[----:B012--5:R-:W-:Y:S01]  /*105d0*/  ENDCOLLECTIVE ;  /* 0x000000000000791b */ /* 0x027fe20003800000 */
.L_x_13406:
[----:B------:R-:W-:Y:S01]  /*105e0*/  ISETP.GE.AND P3, PT, R8, 0x41, PT ;  /* 0x000000410800780c */ /* 0x000fe20003f66270 */
[----:B------:R-:W-:Y:S01]  /*105f0*/  @!PT LDS RZ, [RZ] ;  /* 0x00000000fffff984 */ /* 0x000fe20000000800 */
[----:B------:R-:W-:Y:S01]  /*10600*/  @!PT LDS RZ, [RZ] ;  /* 0x00000000fffff984 */ /* 0x000fe20000000800 */
[----:B------:R-:W-:Y:S01]  /*10610*/  @!PT LDS RZ, [RZ] ;  /* 0x00000000fffff984 */ /* 0x000fe20000000800 */
[----:B------:R0:W-:Y:S01]  /*10620*/  LDGSTS.E.BYPASS.LTC128B.128 [R3+0x6000], desc[UR52][R20.64], !P1 ;  /* 0x0600000014037fae */ /* 0x0001e2000c901d74 */
[----:B------:R-:W-:Y:S01]  /*10630*/  IMAD.MOV.U32 R13, RZ, RZ, R0 ;  /* 0x000000ffff0d7224 */ /* 0x000fe200078e0000 */
[----:B0-----:R-:W0:Y:S01]  /*10640*/  S2R R21, SR_TID.X ;  /* 0x0000000000157919 */ /* 0x001e220000002100 */
[----:B------:R-:W-:-:S09]  /*10650*/  IMAD.MOV.U32 R10, RZ, RZ, R14 ;  /* 0x000000ffff0a7224 */ /* 0x000fd200078e000e */
[----:B0-----:R-:W-:Y:S05]  /*10660*/  WARPSYNC.COLLECTIVE R15, `(.L_x_13407) ;  /* 0x000000000f087348 */ /* 0x001fea0003c00000 */
[----:B------:R1:W2:Y:S02]  /*10670*/  SHFL.IDX P6, R14, R13, R12, R11 ;  /* 0x0000000c0d0e7389 */ /* 0x0002a400000c000b */
[----:B012---:R-:W-:Y:S01]  /*10680*/  ENDCOLLECTIVE ;  /* 0x000000000000791b */ /* 0x007fe20003800000 */
.L_x_13407:
[----:B------:R-:W-:Y:S02]  /*10690*/  IMAD.MOV.U32 R13, RZ, RZ, R2 ;  /* 0x000000ffff0d7224 */ /* 0x000fe400078e0002 */
[----:B------:R-:W-:Y:S01]  /*106a0*/  IMAD.MOV.U32 R12, RZ, RZ, R14 ;  /* 0x000000ffff0c7224 */ /* 0x000fe200078e000e */
[----:B------:R-:W-:-:S04]  /*106b0*/  SHF.L.U32 R21, R21, 0x4, RZ ;  /* 0x0000000415157819 */ /* 0x000fc800000006ff */
[----:B------:R-:W-:-:S04]  /*106c0*/  LOP3.LUT R21, R21, 0x30, RZ, 0xc0, !PT ;  /* 0x0000003015157812 */ /* 0x000fc800078ec0ff */
[----:B------:R-:W-:Y:S01]  /*106d0*/  IADD3 R20, P1, R21, R12, RZ ;  /* 0x0000000c15147210 */ /* 0x000fe20007f3e0ff */
[----:B------:R-:W-:-:S04]  /*106e0*/  IMAD.MOV.U32 R12, RZ, RZ, 0x2 ;  /* 0x00000002ff0c7424 */ /* 0x000fc800078e00ff */
[----:B------:R-:W-:Y:S01]  /*106f0*/  IMAD.X R21, RZ, RZ, R10, P1 ;  /* 0x000000ffff157224 */ /* 0x000fe200008e060a */
[----:B------:R-:W-:-:S13]  /*10700*/  ISETP.LT.OR P1, PT, R8, 0x21, P0 ;  /* 0x000000210800780c */ /* 0x000fda0000721670 */
[----:B------:R-:W-:Y:S05]  /*10710*/  WARPSYNC.COLLECTIVE R15, `(.L_x_13408) ;  /* 0x000000000f087348 */ /* 0x000fea0003c00000 */
[----:B------:R0:W1:Y:S02]  /*10720*/  SHFL.IDX P6, R14, R13, R12, R11 ;  /* 0x0000000c0d0e7389 */ /* 0x00006400000c000b */
[----:B01----:R-:W-:Y:S01]  /*10730*/  ENDCOLLECTIVE ;  /* 0x000000000000791b */ /* 0x003fe20003800000 */
.L_x_13408:
        /* <DEDUP_REMOVED lines=10> */
.L_x_13409:
[----:B------:R-:W-:Y:S01]  /*107e0*/  MOV R13, R2 ;  /* 0x00000002000d7202 */ /* 0x000fe20000000f00 */
[----:B------:R-:W-:Y:S02]  /*107f0*/  IMAD.MOV.U32 R12, RZ, RZ, R14 ;  /* 0x000000ffff0c7224 */ /* 0x000fe400078e000e */
[----:B------:R-:W-:-:S05]  /*10800*/  IMAD.SHL.U32 R21, R21, 0x10, RZ ;  /* 0x0000001015157824 */ /* 0x000fca00078e00ff */
[----:B------:R-:W-:-:S04]  /*10810*/  LOP3.LUT R21, R21, 0x30, RZ, 0xc0, !PT ;  /* 0x0000003015157812 */ /* 0x000fc800078ec0ff */
[----:B------:R-:W-:Y:S01]  /*10820*/  IADD3 R20, P1, R21, R12, RZ ;  /* 0x0000000c15147210 */ /* 0x000fe20007f3e0ff */
[----:B------:R-:W-:-:S04]  /*10830*/  IMAD.MOV.U32 R12, RZ, RZ, 0x3 ;  /* 0x00000003ff0c7424 */ /* 0x000fc800078e00ff */
[----:B------:R-:W-:-:S08]  /*10840*/  IMAD.X R21, RZ, RZ, R10, P1 ;  /* 0x000000ffff157224 */ /* 0x000fd000008e060a */
[----:B------:R-:W-:Y:S05]  /*10850*/  WARPSYNC.COLLECTIVE R15, `(.L_x_13410) ;  /* 0x000000000f087348 */ /* 0x000fea0003c00000 */
[----:B------:R0:W1:Y:S02]  /*10860*/  SHFL.IDX P6, R14, R13, R12, R11 ;  /* 0x0000000c0d0e7389 */ /* 0x00006400000c000b */
[----:B01----:R-:W-:Y:S01]  /*10870*/  ENDCOLLECTIVE ;  /* 0x000000000000791b */ /* 0x003fe20003800000 */
.L_x_13410:
[----:B------:R-:W-:Y:S01]  /*10880*/  ISETP.LT.OR P1, PT, R8, 0x41, P0 ;  /* 0x000000410800780c */ /* 0x000fe20000721670 */
[----:B------:R-:W0:Y:S01]  /*10890*/  S2R R10, SR_TID.X ;  /* 0x00000000000a7919 */ /* 0x000e220000002100 */
[----:B------:R-:W-:-:S11]  /*108a0*/  IMAD.MOV.U32 R13, RZ, RZ, R0 ;  /* 0x000000ffff0d7224 */ /* 0x000fd600078e0000 */
[----:B------:R-:W-:Y:S01]  /*108b0*/  @!PT LDS RZ, [RZ] ;  /* 0x00000000fffff984 */ /* 0x000fe20000000800 */
[----:B------:R-:W-:Y:S01]  /*108c0*/  @!PT LDS RZ, [RZ] ;  /* 0x00000000fffff984 */ /* 0x000fe20000000800 */
[----:B------:R-:W-:Y:S01]  /*108d0*/  @!PT LDS RZ, [RZ] ;  /* 0x00000000fffff984 */ /* 0x000fe20000000800 */
[----:B------:R1:W-:Y:S01]  /*108e0*/  LDGSTS.E.BYPASS.LTC128B.128 [R3+0x7000], desc[UR52][R20.64], !P1 ;  /* 0x0700000014037fae */ /* 0x0003e2000c901d74 */
[----:B------:R-:W-:-:S07]  /*108f0*/  IMAD.MOV.U32 R2, RZ, RZ, R14 ;  /* 0x000000ffff027224 */ /* 0x000fce00078e000e */
[----:B01----:R-:W-:Y:S05]  /*10900*/  WARPSYNC.COLLECTIVE R15, `(.L_x_13411) ;  /* 0x000000000f087348 */ /* 0x003fea0003c00000 */
[----:B------:R2:W3:Y:S02]  /*10910*/  SHFL.IDX P6, R14, R13, R12, R11 ;  /* 0x0000000c0d0e7389 */ /* 0x0004e400000c000b */
[----:B0123--:R-:W-:Y:S01]  /*10920*/  ENDCOLLECTIVE ;  /* 0x000000000000791b */ /* 0x00ffe20003800000 */
.L_x_13411:
[----:B------:R-:W-:Y:S02]  /*10930*/  IMAD.SHL.U32 R10, R10, 0x10, RZ ;  /* 0x000000100a0a7824 */ /* 0x000fe400078e00ff */
[----:B------:R-:W-:-:S03]  /*10940*/  IMAD.MOV.U32 R13, RZ, RZ, R26 ;  /* 0x000000ffff0d7224 */ /* 0x000fc600078e001a */
[----:B------:R-:W-:Y:S01]  /*10950*/  LOP3.LUT R10, R10, 0x30, RZ, 0xc0, !PT ;  /* 0x000000300a0a7812 */ /* 0x000fe200078ec0ff */
[----:B------:R-:W-:Y:S01]  /*10960*/  IMAD.MOV.U32 R12, RZ, RZ, RZ ;  /* 0x000000ffff0c7224 */ /* 0x000fe200078e00ff */
[----:B------:R-:W-:-:S07]  /*10970*/  MOV R0, R14 ;  /* 0x0000000e00007202 */ /* 0x000fce0000000f00 */
[----:B------:R-:W-:Y:S05]  /*10980*/  WARPSYNC.COLLECTIVE R15, `(.L_x_13412) ;  /* 0x000000000f087348 */ /* 0x000fea0003c00000 */
[----:B------:R0:W1:Y:S02]  /*10990*/  SHFL.IDX P6, R14, R13, R12, R11 ;  /* 0x0000000c0d0e7389 */ /* 0x00006400000c000b */
[----:B01----:R-:W-:Y:S01]  /*109a0*/  ENDCOLLECTIVE ;  /* 0x000000000000791b */ /* 0x003fe20003800000 */
.L_x_13412:
        /* <DEDUP_REMOVED lines=13> */
.L_x_13413:
[----:B------:R-:W-:Y:S01]  /*10a80*/  IMAD.MOV.U32 R10, RZ, RZ, R14 ;  /* 0x000000ffff0a7224 */ /* 0x000fe200078e000e */
[----:B------:R-:W-:-:S04]  /*10a90*/  LOP3.LUT R19, R19, 0xffffffef, RZ, 0xc0, !PT ;  /* 0xffffffef13137812 */ /* 0x000fc800078ec0ff */
[----:B------:R-:W-:-:S05]  /*10aa0*/  @P2 LOP3.LUT R19, R19, 0x10, RZ, 0xfc, !PT ;  /* 0x0000001013132812 */ /* 0x000fca00078efcff */
[----:B------:R0:W-:Y:S01]  /*10ab0*/  STL [R1+0x18], R19 ;  /* 0x0000181301007387 */ /* 0x0001e20000100800 */
[----:B------:R-:W-:Y:S05]  /*10ac0*/  BRA `(.L_x_13414) ;  /* 0xffffffb400947947 */ /* 0x000fea000383ffff */
.L_x_13330:
[----:B----4-:R-:W4:Y:S02]  /*10ad0*/  LDL R0, [R1+0x28] ;  /* 0x0000280001007983 */ /* 0x010f240000100800 */
[----:B----4-:R4:W0:Y:S02]  /*10ae0*/  SYNCS.PHASECHK.TRANS64.TRYWAIT P0, [R7+URZ+0x13240], R0 ;  /* 0x01324000070075a7 */ /* 0x010824000800017f */
[----:B0-----:R-:W-:Y:S05]  /*10af0*/  @!P0 NANOSLEEP.SYNCS 0x989680 ;  /* 0x009896800000895d */ /* 0x001fea0003900000 */
[----:B------:R-:W0:Y:S02]  /*10b00*/  @!P0 SYNCS.PHASECHK.TRANS64 P0, [R7+URZ+0x13240], R0 ;  /* 0x01324000070085a7 */ /* 0x000e24000800007f */
[----:B0-----:R-:W-:Y:S05]  /*10b10*/  @!P0 BRA `(.L_x_13330) ;  /* 0xfffffffc00ec8947 */ /* 0x001fea000383ffff */
[----:B------:R-:W-:Y:S05]  /*10b20*/  BRA `(.L_x_13415) ;  /* 0xffffffb400f47947 */ /* 0x000fea000383ffff */
.L_x_13331:
[----:B------:R-:W-:Y:S01]  /*10b30*/  BSSY B0, `(.L_x_13416) ;  /* 0x0000008000007945 */ /* 0x000fe20003800000 */
[----:B------:R-:W-:Y:S01]  /*10b40*/  IMAD.MOV.U32 R13, RZ, RZ, R0 ;  /* 0x000000ffff0d7224 */ /* 0x000fe200078e0000 */
[----:B------:R-:W-:Y:S01]  /*10b50*/  MOV R15, 0xffffffff ;  /* 0xffffffff000f7802 */ /* 0x000fe20000000f00 */
[----:B------:R-:W-:Y:S02]  /*10b60*/  IMAD.MOV.U32 R12, RZ, RZ, RZ ;  /* 0x000000ffff0c7224 */ /* 0x000fe400078e00ff */
[----:B------:R-:W-:-:S07]  /*10b70*/  IMAD.MOV.U32 R11, RZ, RZ, 0x1c1f ;  /* 0x00001c1fff0b7424 */ /* 0x000fce00078e00ff */
[----:B01----:R-:W-:Y:S05]  /*10b80*/  WARPSYNC.COLLECTIVE R15, `(.L_x_13417) ;  /* 0x000000000f087348 */ /* 0x003fea0003c00000 */
[----:B-1----:R1:W2:Y:S02]  /*10b90*/  SHFL.IDX P6, R14, R13, R12, R11 ;  /* 0x0000000c0d0e7389 */ /* 0x0022a400000c000b */
[----:B012---:R-:W-:Y:S01]  /*10ba0*/  ENDCOLLECTIVE ;  /* 0x000000000000791b */ /* 0x007fe20003800000 */
.L_x_13417:
[----:B------:R-:W-:Y:S05]  /*10bb0*/  BSYNC B0 ;  /* 0x0000000000007941 */ /* 0x000fea0003800000 */
.L_x_13416:
[----:B------:R-:W0:Y:S01]  /*10bc0*/  S2R R19, SR_TID.X ;  /* 0x0000000000137919 */ /* 0x000e220000002100 */
[----:B------:R-:W-:Y:S01]  /*10bd0*/  IMAD.MOV.U32 R13, RZ, RZ, R2 ;  /* 0x000000ffff0d7224 */ /* 0x000fe200078e0002 */
[----:B------:R-:W1:Y:S01]  /*10be0*/  LDC R20, c[0x0][0x2f4] ;  /* 0x0000bd00ff147b82 */ /* 0x000e620000000800 */
[----:B------:R-:W-:Y:S02]  /*10bf0*/  IMAD.MOV.U32 R12, RZ, RZ, RZ ;  /* 0x000000ffff0c7224 */ /* 0x000fe400078e00ff */
[----:B------:R-:W-:Y:S02]  /*10c00*/  IMAD.MOV.U32 R11, RZ, RZ, 0x1c1f ;  /* 0x00001c1fff0b7424 */ /* 0x000fe400078e00ff */
[----:B------:R-:W-:Y:S02]  /*10c10*/  IMAD.MOV.U32 R15, RZ, RZ, -0x1 ;  /* 0xffffffffff0f7424 */ /* 0x000fe400078e00ff */
[----:B------:R-:W-:-:S07]  /*10c20*/  IMAD.MOV.U32 R4, RZ, RZ, R14 ;  /* 0x000000ffff047224 */ /* 0x000fce00078e000e */
[----:B01----:R-:W-:Y:S05]  /*10c30*/  WARPSYNC.COLLECTIVE R15, `(.L_x_13418) ;  /* 0x000000000f087348 */ /* 0x003fea0003c00000 */
[----:B------:R2:W3:Y:S02]  /*10c40*/  SHFL.IDX P6, R14, R13, R12, R11 ;  /* 0x0000000c0d0e7389 */ /* 0x0004e400000c000b */
[----:B0123--:R-:W-:Y:S01]  /*10c50*/  ENDCOLLECTIVE ;  /* 0x000000000000791b */ /* 0x00ffe20003800000 */
.L_x_13418:
[----:B------:R-:W-:Y:S01]  /*10c60*/  IMAD.MOV.U32 R13, RZ, RZ, R0 ;  /* 0x000000ffff0d7224 */ /* 0x000fe200078e0000 */
[----:B------:R-:W-:Y:S02]  /*10c70*/  MOV R12, 0x1 ;  /* 0x00000001000c7802 */ /* 0x000fe40000000f00 */
[----:B------:R-:W-:Y:S01]  /*10c80*/  SHF.L.U32 R19, R19, 0x4, RZ ;  /* 0x0000000413137819 */ /* 0x000fe200000006ff */
[----:B------:R-:W-:-:S03]  /*10c90*/  IMAD.MOV.U32 R5, RZ, RZ, R14 ;  /* 0x000000ffff057224 */ /* 0x000fc600078e000e */
[----:B------:R-:W-:-:S07]  /*10ca0*/  LOP3.LUT R19, R19, 0x30, RZ, 0xc0, !PT ;  /* 0x0000003013137812 */ /* 0x000fce00078ec0ff */
[----:B------:R-:W-:Y:S05]  /*10cb0*/  WARPSYNC.COLLECTIVE R15, `(.L_x_13419) ;  /* 0x000000000f087348 */ /* 0x000fea0003c00000 */
[----:B------:R0:W1:Y:S02]  /*10cc0*/  SHFL.IDX P6, R14, R13, R12, R11 ;  /* 0x0000000c0d0e7389 */ /* 0x00006400000c000b */
[----:B01----:R-:W-:Y:S01]  /*10cd0*/  ENDCOLLECTIVE ;  /* 0x000000000000791b */ /* 0x003fe20003800000 */
.L_x_13419:
[C---:B------:R-:W-:Y:S02]  /*10ce0*/  @P5 IADD3 R5, P0, R19.reuse, R5, RZ ;  /* 0x0000000513055210 */ /* 0x040fe40007f1e0ff */
[----:B------:R-:W-:-:S03]  /*10cf0*/  ISETP.GE.AND P2, PT, R19, R20, PT ;  /* 0x000000141300720c */ /* 0x000fc60003f46270 */
        /* <DEDUP_REMOVED lines=13> */
.L_x_13420:
[----:B------:R-:W-:Y:S01]  /*10dd0*/  MOV R13, R0 ;  /* 0x00000000000d7202 */ /* 0x000fe20000000f00 */
[----:B------:R-:W-:Y:S02]  /*10de0*/  IMAD.MOV.U32 R12, RZ, RZ, 0x2 ;  /* 0x00000002ff0c7424 */ /* 0x000fe400078e00ff */
[----:B------:R-:W-:-:S07]  /*10df0*/  IMAD.MOV.U32 R5, RZ, RZ, R14 ;  /* 0x000000ffff057224 */ /* 0x000fce00078e000e */
[----:B------:R-:W-:Y:S05]  /*10e00*/  WARPSYNC.COLLECTIVE R15, `(.L_x_13421) ;  /* 0x000000000f087348 */ /* 0x000fea0003c00000 */
[----:B------:R0:W1:Y:S02]  /*10e10*/  SHFL.IDX P6, R14, R13, R12, R11 ;  /* 0x0000000c0d0e7389 */ /* 0x00006400000c000b */
[----:B01----:R-:W-:Y:S01]  /*10e20*/  ENDCOLLECTIVE ;  /* 0x000000000000791b */ /* 0x003fe20003800000 */
.L_x_13421:
        /* <DEDUP_REMOVED lines=14> */
.L_x_13422:
[----:B------:R-:W-:Y:S02]  /*10f10*/  IMAD.MOV.U32 R13, RZ, RZ, R0 ;  /* 0x000000ffff0d7224 */ /* 0x000fe400078e0000 */
[----:B------:R-:W-:Y:S02]  /*10f20*/  IMAD.MOV.U32 R12, RZ, RZ, 0x3 ;  /* 0x00000003ff0c7424 */ /* 0x000fe400078e00ff */
[----:B------:R-:W-:-:S07]  /*10f30*/  IMAD.MOV.U32 R5, RZ, RZ, R14 ;  /* 0x000000ffff057224 */ /* 0x000fce00078e000e */
[----:B------:R-:W-:Y:S05]  /*10f40*/  WARPSYNC.COLLECTIVE R15, `(.L_x_13423) ;  /* 0x000000000f087348 */ /* 0x000fea0003c00000 */
[----:B------:R0:W1:Y:S02]  /*10f50*/  SHFL.IDX P6, R14, R13, R12, R11 ;  /* 0x0000000c0d0e7389 */ /* 0x00006400000c000b */
[----:B01----:R-:W-:Y:S01]  /*10f60*/  ENDCOLLECTIVE ;  /* 0x000000000000791b */ /* 0x003fe20003800000 */
.L_x_13423:
        /* <DEDUP_REMOVED lines=14> */
.L_x_13424:
[----:B------:R-:W-:Y:S01]  /*11050*/  IMAD.MOV.U32 R13, RZ, RZ, R6 ;  /* 0x000000ffff0d7224 */ /* 0x000fe200078e0006 */
[----:B------:R-:W-:Y:S02]  /*11060*/  MOV R12, RZ ;  /* 0x000000ff000c7202 */ /* 0x000fe40000000f00 */
[----:B------:R-:W-:-:S07]  /*11070*/  MOV R2, R14 ;  /* 0x0000000e00027202 */ /* 0x000fce0000000f00 */
[----:B------:R-:W-:Y:S05]  /*11080*/  WARPSYNC.COLLECTIVE R15, `(.L_x_13425) ;  /* 0x000000000f087348 */ /* 0x000fea0003c00000 */
[----:B------:R0:W1:Y:S02]  /*11090*/  SHFL.IDX P6, R14, R13, R12, R11 ;  /* 0x0000000c0d0e7389 */ /* 0x00006400000c000b */
[----:B01----:R-:W-:Y:S01]  /*110a0*/  ENDCOLLECTIVE ;  /* 0x000000000000791b */ /* 0x003fe20003800000 */
.L_x_13425:
        /* <DEDUP_REMOVED lines=13> */
.L_x_13426:
[----:B------:R-:W-:Y:S01]  /*11180*/  IMAD.MOV.U32 R4, RZ, RZ, R14 ;  /* 0x000000ffff047224 */ /* 0x000fe200078e000e */
[----:B------:R-:W-:Y:S06]  /*11190*/  BRA `(.L_x_13427) ;  /* 0xffffffb400787947 */ /* 0x000fec000383ffff */
.L_x_13338:
[----:B------:R-:W-:Y:S01]  /*111a0*/  IMAD.MOV.U32 R13, RZ, RZ, R4 ;  /* 0x000000ffff0d7224 */ /* 0x000fe200078e0004 */
[----:B------:R-:W-:Y:S01]  /*111b0*/  MOV R12, RZ ;  /* 0x000000ff000c7202 */ /* 0x000fe20000000f00 */
[----:B------:R-:W-:Y:S02]  /*111c0*/  IMAD.MOV.U32 R11, RZ, RZ, 0x1c1f ;  /* 0x00001c1fff0b7424 */ /* 0x000fe400078e00ff */
[----:B------:R-:W-:Y:S02]  /*111d0*/  IMAD.MOV.U32 R15, RZ, RZ, -0x1 ;  /* 0xffffffffff0f7424 */ /* 0x000fe400078e00ff */
[----:B------:R-:W-:Y:S02]  /*111e0*/  IMAD R17, R17, 0xc0, R19 ;  /* 0x000000c011117824 */ /* 0x000fe400078e0213 */
[----:B------:R-:W-:-:S07]  /*111f0*/  IMAD R7, R8, UR40, RZ ;  /* 0x0000002808077c24 */ /* 0x000fce000f8e02ff */
[----:B-----5:R-:W-:Y:S05]  /*11200*/  WARPSYNC.COLLECTIVE R15, `(.L_x_13428) ;  /* 0x000000000f087348 */ /* 0x020fea0003c00000 */
[----:B------:R0:W1:Y:S02]  /*11210*/  SHFL.IDX P6, R14, R13, R12, R11 ;  /* 0x0000000c0d0e7389 */ /* 0x00006400000c000b */
[----:B01---5:R-:W-:Y:S01]  /*11220*/  ENDCOLLECTIVE ;  /* 0x000000000000791b */ /* 0x023fe20003800000 */
.L_x_13428:
[C---:B------:R-:W-:Y:S01]  /*11230*/  VIADD R8, R17.reuse, 0x20 ;  /* 0x0000002011087836 */ /* 0x040fe20000000000 */
[----:B------:R-:W-:Y:S01]  /*11240*/  ISETP.GE.AND P2, PT, R17, R7, PT ;  /* 0x000000071100720c */ /* 0x000fe20003f46270 */
[----:B------:R-:W-:Y:S02]  /*11250*/  IMAD.MOV.U32 R13, RZ, RZ, R0 ;  /* 0x000000ffff0d7224 */ /* 0x000fe400078e0000 */
[----:B------:R-:W-:-:S10]  /*11260*/  IMAD.MOV.U32 R2, RZ, RZ, R14 ;  /* 0x000000ffff027224 */ /* 0x000fd400078e000e */
[----:B------:R-:W-:Y:S05]  /*11270*/  WARPSYNC.COLLECTIVE R15, `(.L_x_13429) ;  /* 0x000000000f087348 */ /* 0x000fea0003c00000 */
[----:B------:R0:W1:Y:S02]  /*11280*/  SHFL.IDX P6, R14, R13, R12, R11 ;  /* 0x0000000c0d0e7389 */ /* 0x00006400000c000b */
[----:B01----:R-:W-:Y:S01]  /*11290*/  ENDCOLLECTIVE ;  /* 0x000000000000791b */ /* 0x003fe20003800000 */
.L_x_13429:
[----:B------:R-:W-:Y:S02]  /*112a0*/  IMAD.MOV.U32 R13, RZ, RZ, R4 ;  /* 0x000000ffff0d7224 */ /* 0x000fe400078e0004 */
[----:B------:R-:W-:Y:S01]  /*112b0*/  IMAD.MOV.U32 R12, RZ, RZ, 0x1 ;  /* 0x00000001ff0c7424 */ /* 0x000fe200078e00ff */
[----:B------:R-:W-:-:S07]  /*112c0*/  MOV R3, R14 ;  /* 0x0000000e00037202 */ /* 0x000fce0000000f00 */
[----:B------:R-:W-:Y:S05]  /*112d0*/  WARPSYNC.COLLECTIVE R15, `(.L_x_13430) ;  /* 0x000000000f087348 */ /* 0x000fea0003c00000 */
[----:B------:R0:W1:Y:S02]  /*112e0*/  SHFL.IDX P6, R14, R13, R12, R11 ;  /* 0x0000000c0d0e7389 */ /* 0x00006400000c000b */
[----:B01----:R-:W-:Y:S01]  /*112f0*/  ENDCOLLECTIVE ;  /* 0x000000000000791b */ /* 0x003fe20003800000 */
.L_x_13430:
        /* <DEDUP_REMOVED lines=10> */
[----:B------:R-:W-:Y:S02]  /*113a0*/  ISETP.GE.AND P2, PT, R8, R7, PT ;  /* 0x000000070800720c */ /* 0x000fe40003f46270 */
[----:B0-----:R-:W-:-:S11]  /*113b0*/  MOV R2, R14 ;  /* 0x0000000e00027202 */ /* 0x001fd60000000f00 */
[----:B------:R-:W-:Y:S05]  /*113c0*/  WARPSYNC.COLLECTIVE R15, `(.L_x_13431) ;  /* 0x000000000f087348 */ /* 0x000fea0003c00000 */
[----:B------:R0:W1:Y:S02]  /*113d0*/  SHFL.IDX P6, R14, R13, R12, R11 ;  /* 0x0000000c0d0e7389 */ /* 0x00006400000c000b */
[----:B01----:R-:W-:Y:S01]  /*113e0*/  ENDCOLLECTIVE ;  /* 0x000000000000791b */ /* 0x003fe20003800000 */
.L_x_13431:
[----:B------:R-:W-:Y:S01]  /*113f0*/  MOV R13, R4 ;  /* 0x00000004000d7202 */ /* 0x000fe20000000f00 */
[----:B------:R-:W-:Y:S02]  /*11400*/  IMAD.MOV.U32 R12, RZ, RZ, 0x2 ;  /* 0x00000002ff0c7424 */ /* 0x000fe400078e00ff */
[----:B------:R-:W-:-:S07]  /*11410*/  IMAD.MOV.U32 R3, RZ, RZ, R14 ;  /* 0x000000ffff037224 */ /* 0x000fce00078e000e */
[----:B------:R-:W-:Y:S05]  /*11420*/  WARPSYNC.COLLECTIVE R15, `(.L_x_13432) ;  /* 0x000000000f087348 */ /* 0x000fea0003c00000 */
[----:B------:R0:W1:Y:S02]  /*11430*/  SHFL.IDX P6, R14, R13, R12, R11 ;  /* 0x0000000c0d0e7389 */ /* 0x00006400000c000b */
[----:B01----:R-:W-:Y:S01]  /*11440*/  ENDCOLLECTIVE ;  /* 0x000000000000791b */ /* 0x003fe20003800000 */
.L_x_13432:
        /* <DEDUP_REMOVED lines=16> */
.L_x_13433:
[----:B------:R-:W-:Y:S02]  /*11550*/  IMAD.MOV.U32 R13, RZ, RZ, R4 ;  /* 0x000000ffff0d7224 */ /* 0x000fe400078e0004 */
[----:B------:R-:W-:Y:S02]  /*11560*/  IMAD.MOV.U32 R12, RZ, RZ, 0x3 ;  /* 0x00000003ff0c7424 */ /* 0x000fe400078e00ff */
[----:B------:R-:W-:-:S07]  /*11570*/  IMAD.MOV.U32 R3, RZ, RZ, R14 ;  /* 0x000000ffff037224 */ /* 0x000fce00078e000e */
[----:B------:R-:W-:Y:S05]  /*11580*/  WARPSYNC.COLLECTIVE R15, `(.L_x_13434) ;  /* 0x000000000f087348 */ /* 0x000fea0003c00000 */
[----:B------:R0:W1:Y:S02]  /*11590*/  SHFL.IDX P6, R14, R13, R12, R11 ;  /* 0x0000000c0d0e7389 */ /* 0x00006400000c000b */
[----:B01----:R-:W-:Y:S01]  /*115a0*/  ENDCOLLECTIVE ;  /* 0x000000000000791b */ /* 0x003fe20003800000 */
.L_x_13434:
        /* <DEDUP_REMOVED lines=14> */
.L_x_13435:
[----:B------:R-:W-:-:S05]  /*11690*/  VIADD R2, R17, 0x60 ;  /* 0x0000006011027836 */ /* 0x000fca0000000000 */
[----:B------:R-:W-:Y:S01]  /*116a0*/  ISETP.GE.AND P2, PT, R2, R7, PT ;  /* 0x000000070200720c */ /* 0x000fe20003f46270 */
[----:B------:R-:W-:Y:S01]  /*116b0*/  IMAD.MOV.U32 R12, RZ, RZ, RZ ;  /* 0x000000ffff0c7224 */ /* 0x000fe200078e00ff */
[----:B------:R-:W-:Y:S02]  /*116c0*/  MOV R13, R6 ;  /* 0x00000006000d7202 */ /* 0x000fe40000000f00 */
[----:B------:R-:W-:-:S09]  /*116d0*/  MOV R0, R14 ;  /* 0x0000000e00007202 */ /* 0x000fd20000000f00 */
[----:B------:R-:W-:Y:S05]  /*116e0*/  WARPSYNC.COLLECTIVE R15, `(.L_x_13436) ;  /* 0x000000000f087348 */ /* 0x000fea0003c00000 */
[----:B------:R0:W1:Y:S02]  /*116f0*/  SHFL.IDX P6, R14, R13, R12, R11 ;  /* 0x0000000c0d0e7389 */ /* 0x00006400000c000b */
[----:B01----:R-:W-:Y:S01]  /*11700*/  ENDCOLLECTIVE ;  /* 0x000000000000791b */ /* 0x003fe20003800000 */
.L_x_13436:
[----:B------:R-:W-:-:S05]  /*11710*/  @!P2 IADD3 R0, P1, R10, R0, RZ ;  /* 0x000000000a00a210 */ /* 0x000fca0007f3e0ff */
[----:B------:R-:W-:-:S04]  /*11720*/  @!P2 IMAD.X R2, RZ, RZ, R4, P1 ;  /* 0x000000ffff02a224 */ /* 0x000fc800008e0604 */
[----:B------:R-:W-:Y:S02]  /*11730*/  @!P2 IMAD.MOV.U32 R3, RZ, RZ, R2 ;  /* 0x000000ffff03a224 */ /* 0x000fe400078e0002 */
        /* <DEDUP_REMOVED lines=10> */
.L_x_13437:
[----:B------:R-:W-:-:S04]  /*117e0*/  IADD3 R3, R17, 0x80, RZ ;  /* 0x0000008011037810 */ /* 0x000fc80007ffe0ff */
[----:B------:R-:W-:Y:S01]  /*117f0*/  ISETP.GE.AND P2, PT, R3, R7, PT ;  /* 0x000000070300720c */ /* 0x000fe20003f46270 */
[----:B------:R-:W-:Y:S02]  /*11800*/  IMAD.MOV.U32 R13, RZ, RZ, R6 ;  /* 0x000000ffff0d7224 */ /* 0x000fe400078e0006 */
[----:B------:R-:W-:Y:S02]  /*11810*/  IMAD.MOV.U32 R12, RZ, RZ, 0x1 ;  /* 0x00000001ff0c7424 */ /* 0x000fe400078e00ff */
[----:B------:R-:W-:-:S08]  /*11820*/  IMAD.MOV.U32 R2, RZ, RZ, R14 ;  /* 0x000000ffff027224 */ /* 0x000fd000078e000e */
[----:B------:R-:W-:Y:S05]  /*11830*/  WARPSYNC.COLLECTIVE R15, `(.L_x_13438) ;  /* 0x000000000f087348 */ /* 0x000fea0003c00000 */
[----:B------:R0:W1:Y:S02]  /*11840*/  SHFL.IDX P6, R14, R13, R12, R11 ;  /* 0x0000000c0d0e7389 */ /* 0x00006400000c000b */
[----:B01----:R-:W-:Y:S01]  /*11850*/  ENDCOLLECTIVE ;  /* 0x000000000000791b */ /* 0x003fe20003800000 */
.L_x_13438:
        /* <DEDUP_REMOVED lines=8> */
[----:B------:R-:W-:-:S07]  /*118e0*/  MOV R6, R14 ;  /* 0x0000000e00067202 */ /* 0x000fce0000000f00 */
[----:B0-----:R-:W-:Y:S05]  /*118f0*/  WARPSYNC.COLLECTIVE R15, `(.L_x_13439) ;  /* 0x000000000f087348 */ /* 0x001fea0003c00000 */
[----:B------:R1:W2:Y:S02]  /*11900*/  SHFL.IDX P6, R14, R13, R12, R11 ;  /* 0x0000000c0d0e7389 */ /* 0x0002a400000c000b */
[----:B012---:R-:W-:Y:S01]  /*11910*/  ENDCOLLECTIVE ;  /* 0x000000000000791b */ /* 0x007fe20003800000 */
.L_x_13439:
[----:B------:R-:W-:Y:S01]  /*11920*/  IMAD.MOV.U32 R2, RZ, RZ, R14 ;  /* 0x000000ffff027224 */ /* 0x000fe200078e000e */
[----:B------:R-:W-:Y:S06]  /*11930*/  BRA `(.L_x_13440) ;  /* 0xffffffb8008c7947 */ /* 0x000fec000383ffff */
.L_x_13341:
[----:B-1----:R1:W2:Y:S02]  /*11940*/  SYNCS.PHASECHK.TRANS64.TRYWAIT P0, [R22+URZ+0x13220], R3 ;  /* 0x01322003160075a7 */ /* 0x0022a4000800017f */
[----:B--2---:R-:W-:Y:S05]  /*11950*/  @!P0 NANOSLEEP.SYNCS 0x989680 ;  /* 0x009896800000895d */ /* 0x004fea0003900000 */
[----:B------:R-:W2:Y:S02]  /*11960*/  @!P0 SYNCS.PHASECHK.TRANS64 P0, [R22+URZ+0x13220], R3 ;  /* 0x01322003160085a7 */ /* 0x000ea4000800007f */
[----:B--2---:R-:W-:Y:S05]  /*11970*/  @!P0 BRA `(.L_x_13341) ;  /* 0xfffffffc00f08947 */ /* 0x004fea000383ffff */
[----:B------:R-:W-:Y:S05]  /*11980*/  BRA `(.L_x_13441) ;  /* 0xffffffb800e87947 */ /* 0x000fea000383ffff */
.L_x_13345:
[----:B0-----:R-:W2:Y:S02]  /*11990*/  LDL R2, [R1] ;  /* 0x0000000001027983 */ /* 0x001ea40000100800 */
[----:B--2---:R0:W1:Y:S02]  /*119a0*/  SYNCS.PHASECHK.TRANS64.TRYWAIT P0, [R0+URZ+0x13280], R2 ;  /* 0x01328002000075a7 */ /* 0x004064000800017f */
[----:B-1----:R-:W-:Y:S05]  /*119b0*/  @!P0 NANOSLEEP.SYNCS 0x989680 ;  /* 0x009896800000895d */ /* 0x002fea0003900000 */
[----:B------:R-:W1:Y:S02]  /*119c0*/  @!P0 SYNCS.PHASECHK.TRANS64 P0, [R0+URZ+0x13280], R2 ;  /* 0x01328002000085a7 */ /* 0x000e64000800007f */
[----:B-1----:R-:W-:Y:S05]  /*119d0*/  @!P0 BRA `(.L_x_13345) ;  /* 0xfffffffc00ec8947 */ /* 0x002fea000383ffff */
[----:B------:R-:W-:Y:S05]  /*119e0*/  BRA `(.L_x_13442) ;  /* 0xffffffc0002c7947 */ /* 0x000fea000383ffff */
.L_x_13346:
        /* <DEDUP_REMOVED lines=8> */
.L_x_13444:
[----:B------:R-:W-:Y:S05]  /*11a70*/  BSYNC B0 ;  /* 0x0000000000007941 */ /* 0x000fea0003800000 */
.L_x_13443:
[----:B------:R-:W0:Y:S01]  /*11a80*/  S2R R2, SR_TID.X ;  /* 0x0000000000027919 */ /* 0x000e220000002100 */
[----:B------:R-:W-:Y:S01]  /*11a90*/  IMAD.MOV.U32 R13, RZ, RZ, R5 ;  /* 0x000000ffff0d7224 */ /* 0x000fe200078e0005 */
[----:B------:R-:W-:Y:S01]  /*11aa0*/  MOV R11, 0x1c1f ;  /* 0x00001c1f000b7802 */ /* 0x000fe20000000f00 */
[----:B------:R-:W-:Y:S01]  /*11ab0*/  IMAD.MOV.U32 R12, RZ, RZ, RZ ;  /* 0x000000ffff0c7224 */ /* 0x000fe200078e00ff */
[----:B------:R-:W-:Y:S01]  /*11ac0*/  IADD3 R6, R22, R6, RZ ;  /* 0x0000000616067210 */ /* 0x000fe20007ffe0ff */
[----:B------:R-:W-:Y:S02]  /*11ad0*/  IMAD.MOV.U32 R15, RZ, RZ, -0x1 ;  /* 0xffffffffff0f7424 */ /* 0x000fe400078e00ff */
[----:B------:R-:W-:-:S07]  /*11ae0*/  IMAD.MOV.U32 R3, RZ, RZ, R14 ;  /* 0x000000ffff037224 */ /* 0x000fce00078e000e */
[----:B0-----:R-:W-:Y:S05]  /*11af0*/  WARPSYNC.COLLECTIVE R15, `(.L_x_13445) ;  /* 0x000000000f087348 */ /* 0x001fea0003c00000 */
[----:B------:R1:W2:Y:S02]  /*11b00*/  SHFL.IDX P6, R14, R13, R12, R11 ;  /* 0x0000000c0d0e7389 */ /* 0x0002a400000c000b */
[----:B012---:R-:W-:Y:S01]  /*11b10*/  ENDCOLLECTIVE ;  /* 0x000000000000791b */ /* 0x007fe20003800000 */
.L_x_13445:
        /* <DEDUP_REMOVED lines=11> */
.L_x_13446:
[----:B------:R-:W-:Y:S01]  /*11bd0*/  @!PT LDS RZ, [RZ] ;  /* 0x00000000fffff984 */ /* 0x000fe20000000800 */
[----:B------:R-:W-:Y:S01]  /*11be0*/  @!PT LDS RZ, [RZ] ;  /* 0x00000000fffff984 */ /* 0x000fe20000000800 */
[----:B------:R-:W-:Y:S01]  /*11bf0*/  @!PT LDS RZ, [RZ] ;  /* 0x00000000fffff984 */ /* 0x000fe20000000800 */
[----:B------:R0:W-:Y:S01]  /*11c00*/  LDGSTS.E.BYPASS.LTC128B.128 [R6+0x6000], desc[UR52][R2.64], !P2 ;  /* 0x0600000002067fae */ /* 0x0001e2000d101d74 */
[----:B------:R-:W-:Y:S01]  /*11c10*/  MOV R13, R5 ;  /* 0x00000005000d7202 */ /* 0x000fe20000000f00 */
[----:B0-----:R-:W0:Y:S01]  /*11c20*/  S2R R2, SR_TID.X ;  /* 0x0000000000027919 */ /* 0x001e220000002100 */
[----:B------:R-:W-:-:S07]  /*11c30*/  IMAD.MOV.U32 R3, RZ, RZ, R14 ;  /* 0x000000ffff037224 */ /* 0x000fce00078e000e */
[----:B0-----:R-:W-:Y:S05]  /*11c40*/  WARPSYNC.COLLECTIVE R15, `(.L_x_13447) ;  /* 0x000000000f087348 */ /* 0x001fea0003c00000 */
[----:B------:R1:W2:Y:S02]  /*11c50*/  SHFL.IDX P6, R14, R13, R12, R11 ;  /* 0x0000000c0d0e7389 */ /* 0x0002a400000c000b */
[----:B012---:R-:W-:Y:S01]  /*11c60*/  ENDCOLLECTIVE ;  /* 0x000000000000791b */ /* 0x007fe20003800000 */
.L_x_13447:
[----:B------:R-:W-:Y:S01]  /*11c70*/  IMAD.MOV.U32 R13, RZ, RZ, R10 ;  /* 0x000000ffff0d7224 */ /* 0x000fe200078e000a */
[----:B------:R-:W-:Y:S01]  /*11c80*/  MOV R12, 0x2 ;  /* 0x00000002000c7802 */ /* 0x000fe20000000f00 */
        /* <DEDUP_REMOVED lines=9> */
.L_x_13448:
        /* <DEDUP_REMOVED lines=10> */
.L_x_13449:
[----:B------:R-:W-:Y:S02]  /*11dc0*/  IMAD.MOV.U32 R13, RZ, RZ, R10 ;  /* 0x000000ffff0d7224 */ /* 0x000fe400078e000a */
[----:B------:R-:W-:Y:S02]  /*11dd0*/  IMAD.MOV.U32 R12, RZ, RZ, 0x3 ;  /* 0x00000003ff0c7424 */ /* 0x000fe400078e00ff */
[----:B------:R-:W-:Y:S01]  /*11de0*/  IMAD.SHL.U32 R15, R2, 0x10, RZ ;  /* 0x00000010020f7824 */ /* 0x000fe200078e00ff */
[----:B------:R-:W-:-:S04]  /*11df0*/  MOV R2, R14 ;  /* 0x0000000e00027202 */ /* 0x000fc80000000f00 */
[----:B------:R-:W-:-:S04]  /*11e00*/  LOP3.LUT R15, R15, 0x30, RZ, 0xc0, !PT ;  /* 0x000000300f0f7812 */ /* 0x000fc800078ec0ff */
[----:B------:R-:W-:Y:S01]  /*11e10*/  IADD3 R2, P0, R15, R2, RZ ;  /* 0x000000020f027210 */ /* 0x000fe20007f1e0ff */
[----:B------:R-:W-:-:S04]  /*11e20*/  IMAD.MOV.U32 R15, RZ, RZ, -0x1 ;  /* 0xffffffffff0f7424 */ /* 0x000fc800078e00ff */
[----:B------:R-:W-:-:S08]  /*11e30*/  IMAD.X R3, RZ, RZ, R3, P0 ;  /* 0x000000ffff037224 */ /* 0x000fd000000e0603 */
[----:B------:R-:W-:Y:S05]  /*11e40*/  WARPSYNC.COLLECTIVE R15, `(.L_x_13450) ;  /* 0x000000000f087348 */ /* 0x000fea0003c00000 */
[----:B------:R0:W1:Y:S02]  /*11e50*/  SHFL.IDX P6, R14, R13, R12, R11 ;  /* 0x0000000c0d0e7389 */ /* 0x00006400000c000b */
[----:B01----:R-:W-:Y:S01]  /*11e60*/  ENDCOLLECTIVE ;  /* 0x000000000000791b */ /* 0x003fe20003800000 */
.L_x_13450:
        /* <DEDUP_REMOVED lines=10> */
.L_x_13451:
[----:B------:R-:W-:Y:S01]  /*11f10*/  MOV R13, R17 ;  /* 0x00000011000d7202 */ /* 0x000fe20000000f00 */
[----:B------:R-:W-:Y:S02]  /*11f20*/  IMAD.MOV.U32 R12, RZ, RZ, RZ ;  /* 0x000000ffff0c7224 */ /* 0x000fe400078e00ff */
[----:B------:R-:W-:Y:S02]  /*11f30*/  IMAD.SHL.U32 R3, R3, 0x10, RZ ;  /* 0x0000001003037824 */ /* 0x000fe400078e00ff */
[----:B------:R-:W-:-:S07]  /*11f40*/  IMAD.MOV.U32 R2, RZ, RZ, R14 ;  /* 0x000000ffff027224 */ /* 0x000fce00078e000e */
[----:B------:R-:W-:Y:S05]  /*11f50*/  WARPSYNC.COLLECTIVE R15, `(.L_x_13452) ;  /* 0x000000000f087348 */ /* 0x000fea0003c00000 */
[----:B------:R0:W1:Y:S02]  /*11f60*/  SHFL.IDX P6, R14, R13, R12, R11 ;  /* 0x0000000c0d0e7389 */ /* 0x00006400000c000b */
[----:B01----:R-:W-:Y:S01]  /*11f70*/  ENDCOLLECTIVE ;  /* 0x000000000000791b */ /* 0x003fe20003800000 */
.L_x_13452:
[----:B------:R-:W-:-:S04]  /*11f80*/  LOP3.LUT R3, R3, 0x30, RZ, 0xc0, !PT ;  /* 0x0000003003037812 */ /* 0x000fc800078ec0ff */
[----:B------:R-:W-:-:S05]  /*11f90*/  IADD3 R2, P0, R3, R2, RZ ;  /* 0x0000000203027210 */ /* 0x000fca0007f1e0ff */
[----:B------:R-:W-:Y:S02]  /*11fa0*/  IMAD.X R3, RZ, RZ, R10, P0 ;  /* 0x000000ffff037224 */ /* 0x000fe400000e060a */
[----:B------:R-:W-:-:S03]  /*11fb0*/  IMAD.MOV.U32 R13, RZ, RZ, R19 ;  /* 0x000000ffff0d7224 */ /* 0x000fc600078e0013 */
        /* <DEDUP_REMOVED lines=8> */
.L_x_13453:
[----:B------:R-:W-:Y:S01]  /*12040*/  IMAD.MOV.U32 R2, RZ, RZ, R14 ;  /* 0x000000ffff027224 */ /* 0x000fe200078e000e */
[----:B------:R-:W-:Y:S06]  /*12050*/  BRA `(.L_x_13454) ;  /* 0xffffffbc00a07947 */ /* 0x000fec000383ffff */
.L_x_13351:
[----:B--2---:R-:W2:Y:S02]  /*12060*/  LDL R2, [R1] ;  /* 0x0000000001027983 */ /* 0x004ea40000100800 */
[----:B--2---:R2:W3:Y:S02]  /*12070*/  SYNCS.PHASECHK.TRANS64.TRYWAIT P0, [R0+URZ+0x13240], R2 ;  /* 0x01324002000075a7 */ /* 0x0044e4000800017f */
[----:B---3--:R-:W-:Y:S05]  /*12080*/  @!P0 NANOSLEEP.SYNCS 0x989680 ;  /* 0x009896800000895d */ /* 0x008fea0003900000 */
[----:B------:R-:W3:Y:S02]  /*12090*/  @!P0 SYNCS.PHASECHK.TRANS64 P0, [R0+URZ+0x13240], R2 ;  /* 0x01324002000085a7 */ /* 0x000ee4000800007f */
[----:B---3--:R-:W-:Y:S05]  /*120a0*/  @!P0 BRA `(.L_x_13351) ;  /* 0xfffffffc00ec8947 */ /* 0x008fea000383ffff */
[----:B------:R-:W-:Y:S05]  /*120b0*/  BRA `(.L_x_13455) ;  /* 0xffffffbc00fc7947 */ /* 0x000fea000383ffff */
.L_x_13352:
        /* <DEDUP_REMOVED lines=8> */
.L_x_13457:
[----:B------:R-:W-:Y:S05]  /*12140*/  BSYNC B0 ;  /* 0x0000000000007941 */ /* 0x000fea0003800000 */
.L_x_13456:
        /* <DEDUP_REMOVED lines=8> */
.L_x_13458:
[----:B------:R-:W-:Y:S02]  /*121d0*/  IMAD.MOV.U32 R13, RZ, RZ, R8 ;  /* 0x000000ffff0d7224 */ /* 0x000fe400078e0008 */
[----:B------:R-:W-:Y:S02]  /*121e0*/  IMAD.MOV.U32 R12, RZ, RZ, 0x1 ;  /* 0x00000001ff0c7424 */ /* 0x000fe400078e00ff */
[----:B------:R-:W-:-:S07]  /*121f0*/  IMAD.MOV.U32 R2, RZ, RZ, R14 ;  /* 0x000000ffff027224 */ /* 0x000fce00078e000e */
[----:B------:R-:W-:Y:S05]  /*12200*/  WARPSYNC.COLLECTIVE R15, `(.L_x_13459) ;  /* 0x000000000f087348 */ /* 0x000fea0003c00000 */
[----:B------:R0:W1:Y:S02]  /*12210*/  SHFL.IDX P6, R14, R13, R12, R11 ;  /* 0x0000000c0d0e7389 */ /* 0x00006400000c000b */
[----:B01----:R-:W-:Y:S01]  /*12220*/  ENDCOLLECTIVE ;  /* 0x000000000000791b */ /* 0x003fe20003800000 */
.L_x_13459:
        /* <DEDUP_REMOVED lines=11> */
.L_x_13460:
[----:B------:R-:W-:Y:S02]  /*122e0*/  IMAD.MOV.U32 R13, RZ, RZ, R8 ;  /* 0x000000ffff0d7224 */ /* 0x000fe400078e0008 */
[----:B------:R-:W-:Y:S01]  /*122f0*/  IMAD.MOV.U32 R12, RZ, RZ, 0x2 ;  /* 0x00000002ff0c7424 */ /* 0x000fe200078e00ff */
[----:B------:R-:W-:-:S07]  /*12300*/  MOV R2, R14 ;  /* 0x0000000e00027202 */ /* 0x000fce0000000f00 */
[----:B------:R-:W-:Y:S05]  /*12310*/  WARPSYNC.COLLECTIVE R15, `(.L_x_13461) ;  /* 0x000000000f087348 */ /* 0x000fea0003c00000 */
[----:B------:R0:W1:Y:S02]  /*12320*/  SHFL.IDX P6, R14, R13, R12, R11 ;  /* 0x0000000c0d0e7389 */ /* 0x00006400000c000b */
[----:B01----:R-:W-:Y:S01]  /*12330*/  ENDCOLLECTIVE ;  /* 0x000000000000791b */ /* 0x003fe20003800000 */
.L_x_13461:
        /* <DEDUP_REMOVED lines=11> */
.L_x_13462:
[----:B------:R-:W-:Y:S02]  /*123f0*/  IMAD.MOV.U32 R13, RZ, RZ, R8 ;  /* 0x000000ffff0d7224 */ /* 0x000fe400078e0008 */
[----:B------:R-:W-:Y:S02]  /*12400*/  IMAD.MOV.U32 R12, RZ, RZ, 0x3 ;  /* 0x00000003ff0c7424 */ /* 0x000fe400078e00ff */
[----:B------:R-:W-:-:S07]  /*12410*/  IMAD.MOV.U32 R2, RZ, RZ, R14 ;  /* 0x000000ffff027224 */ /* 0x000fce00078e000e */
[----:B------:R-:W-:Y:S05]  /*12420*/  WARPSYNC.COLLECTIVE R15, `(.L_x_13463) ;  /* 0x000000000f087348 */ /* 0x000fea0003c00000 */
[----:B------:R0:W1:Y:S02]  /*12430*/  SHFL.IDX P6, R14, R13, R12, R11 ;  /* 0x0000000c0d0e7389 */ /* 0x00006400000c000b */
[----:B01----:R-:W-:Y:S01]  /*12440*/  ENDCOLLECTIVE ;  /* 0x000000000000791b */ /* 0x003fe20003800000 */
.L_x_13463:
        /* <DEDUP_REMOVED lines=11> */
.L_x_13464:
[----:B------:R-:W-:Y:S01]  /*12500*/  IMAD.MOV.U32 R13, RZ, RZ, R5 ;  /* 0x000000ffff0d7224 */ /* 0x000fe200078e0005 */
[----:B------:R-:W-:Y:S01]  /*12510*/  MOV R12, RZ ;  /* 0x000000ff000c7202 */ /* 0x000fe20000000f00 */
[----:B------:R-:W-:-:S07]  /*12520*/  IMAD.MOV.U32 R2, RZ, RZ, R14 ;  /* 0x000000ffff027224 */ /* 0x000fce00078e000e */
[----:B------:R-:W-:Y:S05]  /*12530*/  WARPSYNC.COLLECTIVE R15, `(.L_x_13465) ;  /* 0x000000000f087348 */ /* 0x000fea0003c00000 */
[----:B------:R0:W1:Y:S02]  /*12540*/  SHFL.IDX P6, R14, R13, R12, R11 ;  /* 0x0000000c0d0e7389 */ /* 0x00006400000c000b */
[----:B01----:R-:W-:Y:S01]  /*12550*/  ENDCOLLECTIVE ;  /* 0x000000000000791b */ /* 0x003fe20003800000 */
.L_x_13465:
        /* <DEDUP_REMOVED lines=11> */
.L_x_13466:
[----:B------:R-:W-:Y:S01]  /*12610*/  IMAD.MOV.U32 R2, RZ, RZ, R14 ;  /* 0x000000ffff027224 */ /* 0x000fe200078e000e */
[----:B------:R-:W-:Y:S06]  /*12620*/  BRA `(.L_x_13467) ;  /* 0xffffffbc00907947 */ /* 0x000fec000383ffff */
.L_x_13357:
[----:B-1----:R1:W3:Y:S02]  /*12630*/  SYNCS.PHASECHK.TRANS64.TRYWAIT P2, [R2+URZ+0x13270], R0 ;  /* 0x01327000020075a7 */ /* 0x0022e4000804017f */
[----:B---3--:R-:W-:Y:S05]  /*12640*/  @!P2 NANOSLEEP.SYNCS 0x989680 ;  /* 0x009896800000a95d */ /* 0x008fea0003900000 */
[----:B------:R-:W3:Y:S02]  /*12650*/  @!P2 SYNCS.PHASECHK.TRANS64 P2, [R2+URZ+0x13270], R0 ;  /* 0x013270000200a5a7 */ /* 0x000ee4000804007f */
[----:B---3--:R-:W-:Y:S05]  /*12660*/  @!P2 BRA `(.L_x_13357) ;  /* 0xfffffffc00f0a947 */ /* 0x008fea000383ffff */
[----:B------:R-:W-:Y:S05]  /*12670*/  BRA `(.L_x_13468) ;  /* 0xffffffbc00f47947 */ /* 0x000fea000383ffff */
.L_x_13359:
[----:B-1----:R1:W3:Y:S02]  /*12680*/  SYNCS.PHASECHK.TRANS64.TRYWAIT P2, [R2+URZ+0x13260], R3 ;  /* 0x01326003020075a7 */ /* 0x0022e4000804017f */
[----:B---3--:R-:W-:Y:S05]  /*12690*/  @!P2 NANOSLEEP.SYNCS 0x989680 ;  /* 0x009896800000a95d */ /* 0x008fea0003900000 */
[----:B------:R-:W3:Y:S02]  /*126a0*/  @!P2 SYNCS.PHASECHK.TRANS64 P2, [R2+URZ+0x13260], R3 ;  /* 0x013260030200a5a7 */ /* 0x000ee4000804007f */
[----:B---3--:R-:W-:Y:S05]  /*126b0*/  @!P2 BRA `(.L_x_13359) ;  /* 0xfffffffc00f0a947 */ /* 0x008fea000383ffff */
[----:B------:R-:W-:Y:S05]  /*126c0*/  BRA `(.L_x_13469) ;  /* 0xffffffc000047947 */ /* 0x000fea000383ffff */
.L_x_13367:
[----:B-1----:R1:W2:Y:S02]  /*126d0*/  SYNCS.PHASECHK.TRANS64.TRYWAIT P1, [R0+URZ+0x13270], R3 ;  /* 0x01327003000075a7 */ /* 0x0022a4000802017f */
[----:B--2---:R-:W-:Y:S05]  /*126e0*/  @!P1 NANOSLEEP.SYNCS 0x989680 ;  /* 0x009896800000995d */ /* 0x004fea0003900000 */
[----:B------:R-:W2:Y:S02]  /*126f0*/  @!P1 SYNCS.PHASECHK.TRANS64 P1, [R0+URZ+0x13270], R3 ;  /* 0x01327003000095a7 */ /* 0x000ea4000802007f */
[----:B--2---:R-:W-:Y:S05]  /*12700*/  @!P1 BRA `(.L_x_13367) ;  /* 0xfffffffc00f09947 */ /* 0x004fea000383ffff */
[----:B------:R-:W-:Y:S05]  /*12710*/  BRA `(.L_x_13470) ;  /* 0xffffffc400987947 */ /* 0x000fea000383ffff */
.L_x_13369:
[----:B-1----:R1:W2:Y:S02]  /*12720*/  SYNCS.PHASECHK.TRANS64.TRYWAIT P1, [R0+URZ+0x13260], R3 ;  /* 0x01326003000075a7 */ /* 0x0022a4000802017f */
[----:B--2---:R-:W-:Y:S05]  /*12730*/  @!P1 NANOSLEEP.SYNCS 0x989680 ;  /* 0x009896800000995d */ /* 0x004fea0003900000 */
[----:B------:R-:W2:Y:S02]  /*12740*/  @!P1 SYNCS.PHASECHK.TRANS64 P1, [R0+URZ+0x13260], R3 ;  /* 0x01326003000095a7 */ /* 0x000ea4000802007f */
[----:B--2---:R-:W-:Y:S05]  /*12750*/  @!P1 BRA `(.L_x_13369) ;  /* 0xfffffffc00f09947 */ /* 0x004fea000383ffff */
[----:B------:R-:W-:Y:S05]  /*12760*/  BRA `(.L_x_13471) ;  /* 0xffffffc400a87947 */ /* 0x000fea000383ffff */
.L_x_13383:
[----:B0-----:R0:W1:Y:S02]  /*12770*/  SYNCS.PHASECHK.TRANS64.TRYWAIT P0, [R5+URZ+0x13220], R0 ;  /* 0x01322000050075a7 */ /* 0x001064000800017f */
[----:B-1----:R-:W-:Y:S05]  /*12780*/  @!P0 NANOSLEEP.SYNCS 0x989680 ;  /* 0x009896800000895d */ /* 0x002fea0003900000 */
[----:B------:R-:W1:Y:S02]  /*12790*/  @!P0 SYNCS.PHASECHK.TRANS64 P0, [R5+URZ+0x13220], R0 ;  /* 0x01322000050085a7 */ /* 0x000e64000800007f */
[----:B-1----:R-:W-:Y:S05]  /*127a0*/  @!P0 BRA `(.L_x_13383) ;  /* 0xfffffffc00f08947 */ /* 0x002fea000383ffff */
[----:B------:R-:W-:Y:S05]  /*127b0*/  BRA `(.L_x_13472) ;  /* 0xffffffd400787947 */ /* 0x000fea000383ffff */
.L_x_13384:
        /* <DEDUP_REMOVED lines=11> */
.L_x_13474:
[----:B------:R-:W-:Y:S05]  /*12870*/  BSYNC B0 ;  /* 0x0000000000007941 */ /* 0x000fea0003800000 */
.L_x_13473:
[----:B------:R-:W-:Y:S05]  /*12880*/  BRA `(.L_x_13475) ;  /* 0xffffffd400607947 */ /* 0x000fea000383ffff */
.L_x_13387:
[----:B------:R-:W-:Y:S01]  /*12890*/  BSSY B1, `(.L_x_13476) ;  /* 0x0000006000017945 */ /* 0x000fe20003800000 */
[----:B------:R-:W-:-:S07]  /*128a0*/  IMAD.MOV.U32 R15, RZ, RZ, -0x1 ;  /* 0xffffffffff0f7424 */ /* 0x000fce00078e00ff */
[----:B0----5:R-:W-:Y:S05]  /*128b0*/  WARPSYNC.COLLECTIVE R15, `(.L_x_13477) ;  /* 0x000000000f0c7348 */ /* 0x021fea0003c00000 */
[----:B------:R-:W-:Y:S02]  /*128c0*/  ELECT P6, UR62, PT ;  /* 0x00000000003e782f */ /* 0x000fe400038c0000 */
[----:B------:R-:W-:Y:S01]  /*128d0*/  MOV R14, UR62 ;  /* 0x0000003e000e7c02 */ /* 0x000fe20008000f00 */
[----:B0----5:R-:W-:Y:S10]  /*128e0*/  ENDCOLLECTIVE ;  /* 0x000000000000791b */ /* 0x021ff40003800000 */
.L_x_13477:
[----:B------:R-:W-:Y:S05]  /*128f0*/  BSYNC B1 ;  /* 0x0000000000017941 */ /* 0x000fea0003800000 */
.L_x_13476:
[----:B------:R-:W-:Y:S05]  /*12900*/  BRA `(.L_x_13478) ;  /* 0xffffffd400587947 */ /* 0x000fea000383ffff */
.L_x_13389:
[----:B0-----:R0:W1:Y:S02]  /*12910*/  SYNCS.PHASECHK.TRANS64.TRYWAIT P1, [R4+URZ+0x13240], R3 ;  /* 0x01324003040075a7 */ /* 0x001064000802017f */
[----:B-1----:R-:W-:Y:S05]  /*12920*/  @!P1 NANOSLEEP.SYNCS 0x989680 ;  /* 0x009896800000995d */ /* 0x002fea0003900000 */
[----:B------:R-:W1:Y:S02]  /*12930*/  @!P1 SYNCS.PHASECHK.TRANS64 P1, [R4+URZ+0x13240], R3 ;  /* 0x01324003040095a7 */ /* 0x000e64000802007f */
[----:B-1----:R-:W-:Y:S05]  /*12940*/  @!P1 BRA `(.L_x_13389) ;  /* 0xfffffffc00f09947 */ /* 0x002fea000383ffff */
[----:B------:R-:W-:Y:S05]  /*12950*/  BRA `(.L_x_13479) ;  /* 0xffffffd400807947 */ /* 0x000fea000383ffff */
.L_x_13391:
[----:B-1----:R1:W2:Y:S02]  /*12960*/  SYNCS.PHASECHK.TRANS64.TRYWAIT P1, [R5+URZ+0x13240], R0 ;  /* 0x01324000050075a7 */ /* 0x0022a4000802017f */
[----:B--2---:R-:W-:Y:S05]  /*12970*/  @!P1 NANOSLEEP.SYNCS 0x989680 ;  /* 0x009896800000995d */ /* 0x004fea0003900000 */
[----:B------:R-:W2:Y:S02]  /*12980*/  @!P1 SYNCS.PHASECHK.TRANS64 P1, [R5+URZ+0x13240], R0 ;  /* 0x01324000050095a7 */ /* 0x000ea4000802007f */
[----:B--2---:R-:W-:Y:S05]  /*12990*/  @!P1 BRA `(.L_x_13391) ;  /* 0xfffffffc00f09947 */ /* 0x004fea000383ffff */
[----:B------:R-:W-:Y:S05]  /*129a0*/  BRA `(.L_x_13480) ;  /* 0xffffffd400907947 */ /* 0x000fea000383ffff */
.L_x_13393:
[----:B--2---:R2:W3:Y:S02]  /*129b0*/  SYNCS.PHASECHK.TRANS64.TRYWAIT P1, [R4+URZ+0x13260], R3 ;  /* 0x01326003040075a7 */ /* 0x0044e4000802017f */
[----:B---3--:R-:W-:Y:S05]  /*129c0*/  @!P1 NANOSLEEP.SYNCS 0x989680 ;  /* 0x009896800000995d */ /* 0x008fea0003900000 */
[----:B------:R-:W3:Y:S02]  /*129d0*/  @!P1 SYNCS.PHASECHK.TRANS64 P1, [R4+URZ+0x13260], R3 ;  /* 0x01326003040095a7 */ /* 0x000ee4000802007f */
[----:B---3--:R-:W-:Y:S05]  /*129e0*/  @!P1 BRA `(.L_x_13393) ;  /* 0xfffffffc00f09947 */ /* 0x008fea000383ffff */
[----:B------:R-:W-:Y:S05]  /*129f0*/  BRA `(.L_x_13481) ;  /* 0xffffffd4008c7947 */ /* 0x000fea000383ffff */
.L_x_13395:
[----:B---3--:R3:W4:Y:S02]  /*12a00*/  SYNCS.PHASECHK.TRANS64.TRYWAIT P1, [R5+URZ+0x13260], R0 ;  /* 0x01326000050075a7 */ /* 0x008724000802017f */
[----:B----4-:R-:W-:Y:S05]  /*12a10*/  @!P1 NANOSLEEP.SYNCS 0x989680 ;  /* 0x009896800000995d */ /* 0x010fea0003900000 */
[----:B------:R-:W4:Y:S02]  /*12a20*/  @!P1 SYNCS.PHASECHK.TRANS64 P1, [R5+URZ+0x13260], R0 ;  /* 0x01326000050095a7 */ /* 0x000f24000802007f */
[----:B----4-:R-:W-:Y:S05]  /*12a30*/  @!P1 BRA `(.L_x_13395) ;  /* 0xfffffffc00f09947 */ /* 0x010fea000383ffff */
[----:B------:R-:W-:Y:S05]  /*12a40*/  BRA `(.L_x_13482) ;  /* 0xffffffd400887947 */ /* 0x000fea000383ffff */
.L_x_13397:
[----:B----4-:R4:W0:Y:S02]  /*12a50*/  SYNCS.PHASECHK.TRANS64.TRYWAIT P1, [R4+URZ+0x13280], R3 ;  /* 0x01328003040075a7 */ /* 0x010824000802017f */
[----:B0-----:R-:W-:Y:S05]  /*12a60*/  @!P1 NANOSLEEP.SYNCS 0x989680 ;  /* 0x009896800000995d */ /* 0x001fea0003900000 */
[----:B------:R-:W0:Y:S02]  /*12a70*/  @!P1 SYNCS.PHASECHK.TRANS64 P1, [R4+URZ+0x13280], R3 ;  /* 0x01328003040095a7 */ /* 0x000e24000802007f */
[----:B0-----:R-:W-:Y:S05]  /*12a80*/  @!P1 BRA `(.L_x_13397) ;  /* 0xfffffffc00f09947 */ /* 0x001fea000383ffff */
[----:B------:R-:W-:Y:S05]  /*12a90*/  BRA `(.L_x_13483) ;  /* 0xffffffd400847947 */ /* 0x000fea000383ffff */
.L_x_13484:
        /* <DEDUP_REMOVED lines=14> */
.L_x_15862:


//--------------------- .text._ZN7cutlass13device_kernelIN5flash11enable_sm90INS1_16FlashAttnFwdSm90INS1_25CollectiveMainloopFwdSm90ILi2EN4cute5tupleIJNS5_1CILi1EEES8_S8_EEENS6_IJNS7_ILi192EEENS7_ILi160EEENS7_ILi64EEEEEELi64ENS_12float_e4m3_tEfNS_4arch4Sm90ELb0ELb0ELb1ELb1ELb1ELb1ELb0ELb1ELb1ELb1ELb0ELb0EEENS1_21CollectiveEpilogueFwdINS6_IJSA_SC_SB_EEES9_NS_10bfloat16_tESG_Li384ELb1ELb1ELb0ELb1EEENS1_36VarlenDynamicPersistentTileSchedulerILi192ELi160ELi384ELi128ELb0ELb1ELb1ELb0ELb1ELb1EEEEEEEEEvNT_6ParamsE --------------------------
	.section	.text._ZN7cutlass13device_kernelIN5flash11enable_sm90INS1_16FlashAttnFwdSm90INS1_25CollectiveMainloopFwdSm90ILi2EN4cute5tupleIJNS5_1CILi1EEES8_S8_EEENS6_IJNS7_ILi192EEENS7_ILi160EEENS7_ILi64EEEEEELi64ENS_12float_e4m3_tEfNS_4arch4Sm90ELb0ELb0ELb1ELb1ELb1ELb1ELb0ELb1ELb1ELb1ELb0ELb0EEENS1_21CollectiveEpilogueFwdINS6_IJSA_SC_SB_EEES9_NS_10bfloat16_tESG_Li384ELb1ELb1ELb0ELb1EEENS1_36VarlenDynamicPersistentTileSchedulerILi192ELi160ELi384ELi128ELb0ELb1ELb1ELb0ELb1ELb1EEEEEEEEEvNT_6ParamsE,"ax",@progbits
	.align	128
.text._ZN7cutlass13device_kernelIN5flash11enable_sm90INS1_16FlashAttnFwdSm90INS1_25CollectiveMainloopFwdSm90ILi2EN4cute5tupleIJNS5_1CILi1EEES8_S8_EEENS6_IJNS7_ILi192EEENS7_ILi160EEENS7_ILi64EEEEEELi64ENS_12float_e4m3_tEfNS_4arch4Sm90ELb0ELb0ELb1ELb1ELb1ELb1ELb0ELb1ELb1ELb1ELb0ELb0EEENS1_21CollectiveEpilogueFwdINS6_IJSA_SC_SB_EEES9_NS_10bfloat16_tESG_Li384ELb1ELb1ELb0ELb1EEENS1_36VarlenDynamicPersistentTileSchedulerILi192ELi160ELi384ELi128ELb0ELb1ELb1ELb0ELb1ELb1EEEEEEEEEvNT_6ParamsE:
        .type           _ZN7cutlass13device_kernelIN5flash11enable_sm90INS1_16FlashAttnFwdSm90INS1_25CollectiveMainloopFwdSm90ILi2EN4cute5tupleIJNS5_1CILi1EEES8_S8_EEENS6_IJNS7_ILi192EEENS7_ILi160EEENS7_ILi64EEEEEELi64ENS_12float_e4m3_tEfNS_4arch4Sm90ELb0ELb0ELb1ELb1ELb1ELb1ELb0ELb1ELb1ELb1ELb0ELb0EEENS1_21CollectiveEpilogueFwdINS6_IJSA_SC_SB_EEES9_NS_10bfloat16_tESG_Li384ELb1ELb1ELb0ELb1EEENS1_36VarlenDynamicPersistentTileSchedulerILi192ELi160ELi384ELi128ELb0ELb1ELb1ELb0ELb1ELb1EEEEEEEEEvNT_6ParamsE,@function
        .size           _ZN7cutlass13device_kernelIN5flash11enable_sm90INS1_16FlashAttnFwdSm90INS1_25CollectiveMainloopFwdSm90ILi2EN4cute5tupleIJNS5_1CILi1EEES8_S8_EEENS6_IJNS7_ILi192EEENS7_ILi160EEENS7_ILi64EEEEEELi64ENS_12float_e4m3_tEfNS_4arch4Sm90ELb0ELb0ELb1ELb1ELb1ELb1ELb0ELb1ELb1ELb1ELb0ELb0EEENS1_21CollectiveEpilogueFwdINS6_IJSA_SC_SB_EEES9_NS_10bfloat16_tESG_Li384ELb1ELb1ELb0ELb1EEENS1_36VarlenDynamicPersistentTileSchedulerILi192ELi160ELi384ELi128ELb0ELb1ELb1ELb0ELb1ELb1EEEEEEEEEvNT_6ParamsE,(.L_x_15863 - _ZN7cutlass13device_kernelIN5flash11enable_sm90INS1_16FlashAttnFwdSm90INS1_25CollectiveMainloopFwdSm90ILi2EN4cute5tupleIJNS5_1CILi1EEES8_S8_EEENS6_IJNS7_ILi192EEENS7_ILi160EEENS7_ILi64EEEEEELi64ENS_12float_e4m3_tEfNS_4arch4Sm90ELb0ELb0ELb1ELb1ELb1ELb1ELb0ELb1ELb1ELb1ELb0ELb0EEENS1_21CollectiveEpilogueFwdINS6_IJSA_SC_SB_EEES9_NS_10bfloat16_tESG_Li384ELb1ELb1ELb0ELb1EEENS1_36VarlenDynamicPersistentTileSchedulerILi192ELi160ELi384ELi128ELb0ELb1ELb1ELb0ELb1ELb1EEEEEEEEEvNT_6ParamsE)
        .other          _ZN7cutlass13device_kernelIN5flash11enable_sm90INS1_16FlashAttnFwdSm90INS1_25CollectiveMainloopFwdSm90ILi2EN4cute5tupleIJNS5_1CILi1EEES8_S8_EEENS6_IJNS7_ILi192EEENS7_ILi160EEENS7_ILi64EEEEEELi64ENS_12float_e4m3_tEfNS_4arch4Sm90ELb0ELb0ELb1ELb1ELb1ELb1ELb0ELb1ELb1ELb1ELb0ELb0EEENS1_21CollectiveEpilogueFwdINS6_IJSA_SC_SB_EEES9_NS_10bfloat16_tESG_Li384ELb1ELb1ELb0ELb1EEENS1_36VarlenDynamicPersistentTileSchedulerILi192ELi160ELi384ELi128ELb0ELb1ELb1ELb0ELb1ELb1EEEEEEEEEvNT_6ParamsE,@"STO_CUDA_ENTRY STV_DEFAULT"
_ZN7cutlass13device_kernelIN5flash11enable_sm90INS1_16FlashAttnFwdSm90INS1_25CollectiveMainloopFwdSm90ILi2EN4cute5tupleIJNS5_1CILi1EEES8_S8_EEENS6_IJNS7_ILi192EEENS7_ILi160EEENS7_ILi64EEEEEELi64ENS_12float_e4m3_tEfNS_4arch4Sm90ELb0ELb0ELb1ELb1ELb1ELb1ELb0ELb1ELb1ELb1ELb0ELb0EEENS1_21CollectiveEpilogueFwdINS6_IJSA_SC_SB_EEES9_NS_10bfloat16_tESG_Li384ELb1ELb1ELb0ELb1EEENS1_36VarlenDynamicPersistentTileSchedulerILi192ELi160ELi384ELi128ELb0ELb1ELb1ELb0ELb1ELb1EEEEEEEEEvNT_6ParamsE:
        /* <DEDUP_REMOVED lines=17> */
.L_x_13486:
[----:B------:R-:W-:Y:S05]  /*0110*/  BSYNC B0 ;  /* 0x0000000000007941 */ /* 0x000fea0003800000 */
.L_x_13485:
        /* <DEDUP_REMOVED lines=40> */
.L_x_13487:
        /* <DEDUP_REMOVED lines=22> */
.L_x_13488:
        /* <DEDUP_REMOVED lines=18> */
.L_x_13489:
        /* <DEDUP_REMOVED lines=22> */
.L_x_13490:
        /* <DEDUP_REMOVED lines=23> */
.L_x_13491:
        /* <DEDUP_REMOVED lines=9> */
.L_x_13494:
        /* <DEDUP_REMOVED lines=16> */
[----:B------:R-:W3:Y:S01]  /*0a80*/  LDL.LU R19, [R1+0x3c] ;  /* 0x00003c0001137983 */ /* 0x000ee20000300800 */
[----:B------:R-:W0:Y:S02]  /*0a90*/  S2R R0, SR_TID.X ;  /* 0x0000000000007919 */ /* 0x000e240000002100 */
[----:B0-----:R-:W-:-:S05]  /*0aa0*/  VIADD R21, R0, 0xffffff80 ;  /* 0xffffff8000157836 */ /* 0x001fca0000000000 */
[----:B------:R-:W-:-:S04]  /*0ab0*/  SHF.R.S32.HI R0, RZ, 0x1f, R21 ;  /* 0x0000001fff007819 */ /* 0x000fc80000011415 */
[----:B--2---:R-:W-:-:S05]  /*0ac0*/  LEA.HI R2, R0, R21, RZ, 0x5 ;  /* 0x0000001500027211 */ /* 0x004fca00078f28ff */
[----:B------:R-:W-:Y:S01]  /*0ad0*/  IMAD.SHL.U32 R4, R2, 0x20, RZ ;  /* 0x0000002002047824 */ /* 0x000fe200078e00ff */
[CC--:B------:R-:W-:Y:S02]  /*0ae0*/  LEA.HI R2, R0.reuse, R21.reuse, RZ, 0x7 ;  /* 0x0000001500027211 */ /* 0x0c0fe400078f38ff */
[----:B------:R-:W-:Y:S02]  /*0af0*/  LEA.HI R7, R0, R21, RZ, 0x4 ;  /* 0x0000001500077211 */ /* 0x000fe400078f20ff */
[----:B------:R-:W-:Y:S02]  /*0b00*/  LOP3.LUT R6, R2, 0xffffff80, RZ, 0xc0, !PT ;  /* 0xffffff8002067812 */ /* 0x000fe400078ec0ff */
[----:B------:R-:W-:-:S03]  /*0b10*/  LOP3.LUT R3, R7, 0x3fffff0, RZ, 0xc0, !PT ;  /* 0x03fffff007037812 */ /* 0x000fc600078ec0ff */
[C---:B------:R-:W-:Y:S01]  /*0b20*/  IMAD.IADD R24, R21.reuse, 0x1, -R6 ;  /* 0x0000000115187824 */ /* 0x040fe200078e0a06 */
[----:B------:R-:W-:Y:S02]  /*0b30*/  LOP3.LUT R5, R4, 0xfffffc00, RZ, 0xc0, !PT ;  /* 0xfffffc0004057812 */ /* 0x000fe400078ec0ff */
[C---:B------:R-:W-:Y:S02]  /*0b40*/  IADD3 R4, R21.reuse, -R3, RZ ;  /* 0x8000000315047210 */ /* 0x040fe40007ffe0ff */
[----:B------:R-:W-:Y:S02]  /*0b50*/  SHF.R.S32.HI R9, RZ, 0x1f, R24 ;  /* 0x0000001fff097819 */ /* 0x000fe40000011418 */
[-C--:B------:R-:W-:Y:S01]  /*0b60*/  LEA.HI R3, R21, R21.reuse, RZ, 0x1 ;  /* 0x0000001515037211 */ /* 0x080fe200078f08ff */
[----:B------:R-:W-:Y:S01]  /*0b70*/  IMAD R10, R4, 0x40, R5 ;  /* 0x00000040040a7824 */ /* 0x000fe200078e0205 */
[----:B------:R-:W-:Y:S02]  /*0b80*/  LEA.HI R11, R9, R24, RZ, 0x2 ;  /* 0x00000018090b7211 */ /* 0x000fe400078f10ff */
[----:B------:R-:W-:-:S02]  /*0b90*/  LEA.HI R4, R0, R21, RZ, 0x2 ;  /* 0x0000001500047211 */ /* 0x000fc400078f10ff */
[----:B------:R-:W-:Y:S02]  /*0ba0*/  SHF.R.S32.HI R20, RZ, 0x1, R3 ;  /* 0x00000001ff147819 */ /* 0x000fe40000011403 */
[----:B------:R-:W-:Y:S02]  /*0bb0*/  SHF.R.S32.HI R22, RZ, 0x7, R2 ;  /* 0x00000007ff167819 */ /* 0x000fe40000011402 */
[--C-:B------:R-:W-:Y:S02]  /*0bc0*/  SHF.R.S32.HI R12, RZ, 0x2, R11.reuse ;  /* 0x00000002ff0c7819 */ /* 0x100fe4000001140b */
[----:B------:R-:W-:Y:S02]  /*0bd0*/  SHF.R.S32.HI R17, RZ, 0x1f, R11 ;  /* 0x0000001fff117819 */ /* 0x000fe4000001140b */
[----:B------:R-:W-:Y:S02]  /*0be0*/  SHF.R.S32.HI R8, RZ, 0x4, R7 ;  /* 0x00000004ff087819 */ /* 0x000fe40000011407 */
[----:B------:R-:W-:-:S02]  /*0bf0*/  LEA.HI R6, R3, R20, RZ, 0x1 ;  /* 0x0000001403067211 */ /* 0x000fc400078f08ff */
[--C-:B------:R-:W-:Y:S02]  /*0c00*/  SHF.R.S32.HI R2, RZ, 0x2, R4.reuse ;  /* 0x00000002ff027819 */ /* 0x100fe40000011404 */
[----:B------:R-:W-:Y:S02]  /*0c10*/  SHF.R.S32.HI R5, RZ, 0x1f, R4 ;  /* 0x0000001fff057819 */ /* 0x000fe40000011404 */
[----:B------:R-:W-:Y:S02]  /*0c20*/  LOP3.LUT R16, R4, 0xfffffffc, RZ, 0xc0, !PT ;  /* 0xfffffffc04107812 */ /* 0x000fe400078ec0ff */
[----:B------:R-:W-:Y:S02]  /*0c30*/  LEA.HI R17, R17, R12, RZ, 0x3 ;  /* 0x0000000c11117211 */ /* 0x000fe400078f18ff */
[----:B------:R-:W-:Y:S02]  /*0c40*/  LEA.HI R7, R7, R8, RZ, 0x1 ;  /* 0x0000000807077211 */ /* 0x000fe400078f08ff */
[----:B------:R-:W-:-:S02]  /*0c50*/  LOP3.LUT R6, R6, 0x3fffffe, RZ, 0xc0, !PT ;  /* 0x03fffffe06067812 */ /* 0x000fc400078ec0ff */
[----:B------:R-:W-:Y:S01]  /*0c60*/  LEA.HI R5, R5, R2, RZ, 0x2 ;  /* 0x0000000205057211 */ /* 0x000fe200078f10ff */
[----:B------:R-:W-:Y:S01]  /*0c70*/  IMAD.HI R4, R22, 0x55555556, RZ ;  /* 0x5555555616047827 */ /* 0x000fe200078e02ff */
[----:B------:R-:W-:Y:S02]  /*0c80*/  LOP3.LUT R17, R17, 0xfffffff8, RZ, 0xc0, !PT ;  /* 0xfffffff811117812 */ /* 0x000fe400078ec0ff */
[----:B------:R-:W-:Y:S01]  /*0c90*/  LOP3.LUT R7, R7, 0x1ffffffe, RZ, 0xc0, !PT ;  /* 0x1ffffffe07077812 */ /* 0x000fe200078ec0ff */
[----:B------:R-:W-:Y:S01]  /*0ca0*/  IMAD.IADD R16, R21, 0x1, -R16 ;  /* 0x0000000115107824 */ /* 0x000fe200078e0a10 */
[----:B------:R-:W-:Y:S01]  /*0cb0*/  LOP3.LUT R5, R5, 0xfffffffc, RZ, 0xc0, !PT ;  /* 0xfffffffc05057812 */ /* 0x000fe200078ec0ff */
[----:B------:R-:W-:Y:S01]  /*0cc0*/  IMAD.IADD R6, R20, 0x1, -R6 ;  /* 0x0000000114067824 */ /* 0x000fe200078e0a06 */
[----:B------:R-:W-:Y:S02]  /*0cd0*/  LEA.HI R9, R9, R24, RZ, 0x5 ;  /* 0x0000001809097211 */ /* 0x000fe400078f28ff */
[----:B------:R-:W-:Y:S01]  /*0ce0*/  LOP3.LUT R11, R11, 0x7ffffffc, RZ, 0xc0, !PT ;  /* 0x7ffffffc0b0b7812 */ /* 0x000fe200078ec0ff */
[----:B------:R-:W-:Y:S01]  /*0cf0*/  IMAD.IADD R12, R12, 0x1, -R17 ;  /* 0x000000010c0c7824 */ /* 0x000fe200078e0a11 */
[----:B------:R-:W-:Y:S01]  /*0d00*/  IADD3 R20, R2, -R5, RZ ;  /* 0x8000000502147210 */ /* 0x000fe20007ffe0ff */
[----:B------:R-:W-:Y:S01]  /*0d10*/  IMAD R6, R8, 0x8, R6 ;  /* 0x0000000808067824 */ /* 0x000fe200078e0206 */
[----:B------:R-:W-:Y:S01]  /*0d20*/  LEA.HI R4, R4, R4, RZ, 0x1 ;  /* 0x0000000404047211 */ /* 0x000fe200078f08ff */
[----:B------:R-:W-:Y:S01]  /*0d30*/  IMAD.IADD R7, R8, 0x1, -R7 ;  /* 0x0000000108077824 */ /* 0x000fe200078e0a07 */
[----:B------:R-:W-:Y:S01]  /*0d40*/  LEA.HI R2, R16, R16, RZ, 0x1 ;  /* 0x0000001010027211 */ /* 0x000fe200078f08ff */
[----:B------:R-:W-:Y:S01]  /*0d50*/  IMAD.MOV.U32 R8, RZ, RZ, -0x2 ;  /* 0xfffffffeff087424 */ /* 0x000fe200078e00ff */
[----:B------:R-:W-:Y:S01]  /*0d60*/  SHF.R.S32.HI R9, RZ, 0x5, R9 ;  /* 0x00000005ff097819 */ /* 0x000fe20000011409 */
[----:B------:R-:W-:Y:S01]  /*0d70*/  IMAD.IADD R11, R24, 0x1, -R11 ;  /* 0x00000001180b7824 */ /* 0x000fe200078e0a0b */
[----:B------:R-:W-:Y:S01]  /*0d80*/  LOP3.LUT R5, R2, 0x1ffffffe, RZ, 0xc0, !PT ;  /* 0x1ffffffe02057812 */ /* 0x000fe200078ec0ff */
[----:B------:R-:W-:Y:S01]  /*0d90*/  IMAD R7, R7, 0x8, R10 ;  /* 0x0000000807077824 */ /* 0x000fe200078e020a */
[----:B------:R-:W-:Y:S01]  /*0da0*/  LEA R9, R9, R12, 0x4 ;  /* 0x0000000c09097211 */ /* 0x000fe200078e20ff */
[----:B------:R-:W-:-:S02]  /*0db0*/  IMAD R4, R4, -0x3, R22 ;  /* 0xfffffffd04047824 */ /* 0x000fc400078e0216 */
[----:B------:R-:W-:Y:S01]  /*0dc0*/  IMAD R2, R11, R8, 0xa0 ;  /* 0x000000a00b027424 */ /* 0x000fe200078e0208 */
[----:B------:R-:W-:Y:S01]  /*0dd0*/  STL [R1+0x68], R20 ;  /* 0x0000681401007387 */ /* 0x000fe20000100800 */
[----:B------:R-:W-:-:S03]  /*0de0*/  IMAD R4, R4, 0x40, R9 ;  /* 0x0000004004047824 */ /* 0x000fc600078e0209 */
[----:B------:R0:W-:Y:S01]  /*0df0*/  STL [R1+0x88], R7 ;  /* 0x0000880701007387 */ /* 0x0001e20000100800 */
[----:B------:R-:W-:-:S03]  /*0e00*/  LEA.HI R0, R0, R21, RZ, 0x3 ;  /* 0x0000001500007211 */ /* 0x000fc600078f18ff */
[----:B------:R3:W-:Y:S04]  /*0e10*/  STL [R1+0x84], R2 ;  /* 0x0000840201007387 */ /* 0x0007e80000100800 */
[----:B------:R-:W-:Y:S01]  /*0e20*/  STL [R1+0x4], R13 ;  /* 0x0000040d01007387 */ /* 0x000fe20000100800 */
[----:B------:R-:W-:-:S03]  /*0e30*/  LOP3.LUT R3, R3, 0xfffffffe, RZ, 0xc0, !PT ;  /* 0xfffffffe03037812 */ /* 0x000fc600078ec0ff */
[----:B------:R-:W-:Y:S04]  /*0e40*/  STL [R1+0x8], R14 ;  /* 0x0000080e01007387 */ /* 0x000fe80000100800 */
[----:B------:R-:W-:Y:S04]  /*0e50*/  STL [R1+0xc], R15 ;  /* 0x00000c0f01007387 */ /* 0x000fe80000100800 */
[----:B------:R-:W-:Y:S04]  /*0e60*/  STL [R1+0x7c], R4 ;  /* 0x00007c0401007387 */ /* 0x000fe80000100800 */
[----:B------:R-:W-:Y:S01]  /*0e70*/  STL [R1+0x54], RZ ;  /* 0x000054ff01007387 */ /* 0x000fe20000100800 */
[----:B------:R-:W-:Y:S01]  /*0e80*/  IMAD.IADD R3, R21, 0x1, -R3 ;  /* 0x0000000115037824 */ /* 0x000fe200078e0a03 */
[----:B0-----:R-:W-:Y:S01]  /*0e90*/  SHF.R.S32.HI R7, RZ, 0x3, R0 ;  /* 0x00000003ff077819 */ /* 0x001fe20000011400 */
[----:B------:R-:W-:-:S03]  /*0ea0*/  IMAD.IADD R5, R16, 0x1, -R5 ;  /* 0x0000000110057824 */ /* 0x000fc600078e0a05 */
[C---:B------:R-:W-:Y:S01]  /*0eb0*/  SHF.L.U32 R22, R3.reuse, 0x3, RZ ;  /* 0x0000000303167819 */ /* 0x040fe200000006ff */
[----:B------:R-:W-:-:S04]  /*0ec0*/  IMAD.SHL.U32 R16, R3, 0x10, RZ ;  /* 0x0000001003107824 */ /* 0x000fc800078e00ff */
[----:B------:R-:W-:Y:S02]  /*0ed0*/  VIADD R7, R22, 0x10 ;  /* 0x0000001016077836 */ /* 0x000fe40000000000 */
[----:B------:R-:W-:Y:S02]  /*0ee0*/  VIADD R156, R16, 0x20 ;  /* 0x00000020109c7836 */ /* 0x000fe40000000000 */
[----:B------:R-:W-:Y:S01]  /*0ef0*/  IMAD.SHL.U32 R6, R6, 0x40, RZ ;  /* 0x0000004006067824 */ /* 0x000fe200078e00ff */
[----:B------:R-:W-:Y:S02]  /*0f00*/  MOV R157, RZ ;  /* 0x000000ff009d7202 */ /* 0x000fe40000000f00 */
[----:B------:R-:W-:Y:S02]  /*0f10*/  SHF.R.S32.HI R17, RZ, 0x1f, R16 ;  /* 0x0000001fff117819 */ /* 0x000fe40000011410 */
[----:B---3--:R-:W-:-:S05]  /*0f20*/  LOP3.LUT R2, R19, 0x1, RZ, 0xfc, !PT ;  /* 0x0000000113027812 */ /* 0x008fca00078efcff */
[----:B------:R0:W-:Y:S02]  /*0f30*/  STL [R1+0x18], R2 ;  /* 0x0000180201007387 */ /* 0x0001e40000100800 */
[----:B0-----:R-:W-:Y:S01]  /*0f40*/  LOP3.LUT R2, R0, 0xfffffff8, RZ, 0xc0, !PT ;  /* 0xfffffff800027812 */ /* 0x001fe200078ec0ff */
[----:B------:R-:W-:-:S04]  /*0f50*/  IMAD.SHL.U32 R0, R20, 0x80, RZ ;  /* 0x0000008014007824 */ /* 0x000fc800078e00ff */
[----:B------:R-:W-:Y:S01]  /*0f60*/  IMAD.IADD R2, R21, 0x1, -R2 ;  /* 0x0000000115027824 */ /* 0x000fe200078e0a02 */
[----:B------:R-:W-:Y:S03]  /*0f70*/  STL [R1+0x1c], RZ ;  /* 0x00001cff01007387 */ /* 0x000fe60000100800 */
[----:B------:R-:W-:Y:S01]  /*0f80*/  IMAD.SHL.U32 R8, R2, 0x8, RZ ;  /* 0x0000000802087824 */ /* 0x000fe200078e00ff */
[----:B------:R-:W-:Y:S01]  /*0f90*/  LOP3.LUT R2, R0, 0x180, RZ, 0xc0, !PT ;  /* 0x0000018000027812 */ /* 0x000fe200078ec0ff */
[----:B------:R-:W-:Y:S03]  /*0fa0*/  STL [R1+0x14], RZ ;  /* 0x000014ff01007387 */ /* 0x000fe60000100800 */
[----:B------:R-:W-:Y:S01]  /*0fb0*/  SHF.R.U32.HI R3, RZ, 0x3, R2 ;  /* 0x00000003ff037819 */ /* 0x000fe20000011602 */
[----:B------:R0:W-:Y:S01]  /*0fc0*/  STL [R1+0x60], R8 ;  /* 0x0000600801007387 */ /* 0x0001e20000100800 */
[----:B------:R-:W-:-:S03]  /*0fd0*/  LOP3.LUT R0, R2, 0x10, R16, 0xf8, !PT ;  /* 0x0000001002007812 */ /* 0x000fc600078ef810 */
[----:B------:R1:W-:Y:S01]  /*0fe0*/  STL [R1+0x34], R2 ;  /* 0x0000340201007387 */ /* 0x0003e20000100800 */
[----:B------:R-:W-:-:S03]  /*0ff0*/  LOP3.LUT R0, R0, R3, RZ, 0x3c, !PT ;  /* 0x0000000300007212 */ /* 0x000fc600078e3cff */
[----:B------:R-:W-:Y:S01]  /*1000*/  STL [R1+0x24], R7 ;  /* 0x0000240701007387 */ /* 0x000fe20000100800 */
[----:B0-----:R-:W-:Y:S02]  /*1010*/  SHF.R.S32.HI R8, RZ, 0x1f, R8 ;  /* 0x0000001fff087819 */ /* 0x001fe40000011408 */
[----:B-1----:R-:W-:Y:S01]  /*1020*/  LOP3.LUT R2, R2, 0x30, R16, 0xf8, !PT ;  /* 0x0000003002027812 */ /* 0x002fe200078ef810 */
[----:B------:R0:W-:Y:S04]  /*1030*/  STL [R1+0x38], R3 ;  /* 0x0000380301007387 */ /* 0x0001e80000100800 */
[----:B------:R1:W-:Y:S01]  /*1040*/  STL [R1+0x8c], R8 ;  /* 0x00008c0801007387 */ /* 0x0003e20000100800 */
[----:B0-----:R-:W-:Y:S02]  /*1050*/  LOP3.LUT R3, R2, R3, RZ, 0x3c, !PT ;  /* 0x0000000302037212 */ /* 0x001fe400078e3cff */
[----:B------:R-:W-:Y:S01]  /*1060*/  SHF.R.S32.HI R2, RZ, 0x1f, R156 ;  /* 0x0000001fff027819 */ /* 0x000fe2000001149c */
[----:B------:R-:W-:Y:S01]  /*1070*/  STL [R1+0x3c], R6 ;  /* 0x00003c0601007387 */ /* 0x000fe20000100800 */
[----:B-1----:R-:W-:-:S02]  /*1080*/  SHF.R.S32.HI R8, RZ, 0x1f, R7 ;  /* 0x0000001fff087819 */ /* 0x002fc40000011407 */
[----:B------:R-:W-:Y:S01]  /*1090*/  IADD3 R7, R6, R0, RZ ;  /* 0x0000000006077210 */ /* 0x000fe20007ffe0ff */
[----:B------:R0:W-:Y:S01]  /*10a0*/  STL [R1+0x20], R2 ;  /* 0x0000200201007387 */ /* 0x0001e20000100800 */
[----:B------:R-:W-:-:S03]  /*10b0*/  IMAD R0, R5, 0x8, R4 ;  /* 0x0000000805007824 */ /* 0x000fc600078e0204 */
[----:B------:R1:W-:Y:S01]  /*10c0*/  STL [R1+0x70], R8 ;  /* 0x0000700801007387 */ /* 0x0003e20000100800 */
[----:B0-----:R-:W-:-:S03]  /*10d0*/  IADD3 R2, R18, R6, R3 ;  /* 0x0000000612027210 */ /* 0x001fc60007ffe003 */
[----:B------:R1:W-:Y:S04]  /*10e0*/  STL [R1+0x28], R7 ;  /* 0x0000280701007387 */ /* 0x0003e80000100800 */
[----:B------:R1:W-:Y:S04]  /*10f0*/  STL [R1+0x80], R0 ;  /* 0x0000800001007387 */ /* 0x0003e80000100800 */
[----:B------:R1:W-:Y:S01]  /*1100*/  STL [R1+0x74], R2 ;  /* 0x0000740201007387 */ /* 0x0003e20000100800 */
[----:B------:R-:W-:-:S07]  /*1110*/  IMAD.MOV.U32 R19, RZ, RZ, RZ ;  /* 0x000000ffff137224 */ /* 0x000fce00078e00ff */
.L_x_13597:
[----:B-12---:R-:W2:Y:S01]  /*1120*/  LDL.LU R0, [R1+0xc] ;  /* 0x00000c0001007983 */ /* 0x006ea20000300800 */
[----:B0-----:R-:W2:Y:S01]  /*1130*/  LDC.64 R2, c[0x0][0xc88] ;  /* 0x00032200ff027b82 */ /* 0x001ea20000000a00 */
[----:B------:R-:W-:Y:S01]  /*1140*/  ULDC.64 UR4, c[0x0][0xa28] ;  /* 0x00028a0000047ab9 */ /* 0x000fe20000000a00 */
[----:B------:R-:W-:Y:S01]  /*1150*/  ULDC.64 UR8, c[0x0][0xa18] ;  /* 0x0002860000087ab9 */ /* 0x000fe20000000a00 */
[----:B------:R-:W-:Y:S01]  /*1160*/  ISETP.NE.U32.AND P2, PT, RZ, UR4, PT ;  /* 0x00000004ff007c0c */ /* 0x000fe2000bf45070 */
[----:B------:R-:W-:Y:S01]  /*1170*/  ULDC.64 UR6, c[0x0][0xa08] ;  /* 0x0002820000067ab9 */ /* 0x000fe20000000a00 */
[----:B------:R-:W-:Y:S01]  /*1180*/  IMAD.MOV.U32 R9, RZ, RZ, RZ ;  /* 0x000000ffff097224 */ /* 0x000fe200078e00ff */
[----:B------:R-:W3:Y:S01]  /*1190*/  LDL R33, [R1+0x8] ;  /* 0x0000080001217983 */ /* 0x000ee20000100800 */
[----:B------:R-:W-:Y:S01]  /*11a0*/  ISETP.NE.AND.EX P2, PT, RZ, UR5, PT, P2 ;  /* 0x00000005ff007c0c */ /* 0x000fe2000bf45320 */
[----:B--2---:R-:W-:-:S05]  /*11b0*/  IMAD.WIDE R2, R0, 0x4, R2 ;  /* 0x0000000400027825 */ /* 0x004fca00078e0202 */
[----:B------:R-:W2:Y:S01]  /*11c0*/  LDG.E R0, desc[UR40][R2.64] ;  /* 0x0000002802007981 */ /* 0x000ea2000c1e1900 */
[----:B------:R-:W-:Y:S01]  /*11d0*/  ISETP.NE.U32.AND P1, PT, RZ, UR8, PT ;  /* 0x00000008ff007c0c */ /* 0x000fe2000bf25070 */
[----:B------:R-:W-:Y:S01]  /*11e0*/  IMAD.MOV.U32 R25, RZ, RZ, RZ ;  /* 0x000000ffff197224 */ /* 0x000fe200078e00ff */
[----:B------:R-:W-:Y:S02]  /*11f0*/  ISETP.NE.U32.AND P0, PT, RZ, UR6, PT ;  /* 0x00000006ff007c0c */ /* 0x000fe4000bf05070 */
[----:B------:R-:W-:Y:S02]  /*1200*/  ISETP.NE.AND.EX P1, PT, RZ, UR9, PT, P1 ;  /* 0x00000009ff007c0c */ /* 0x000fe4000bf25310 */
[----:B------:R-:W-:Y:S02]  /*1210*/  ISETP.NE.AND.EX P0, PT, RZ, UR7, PT, P0 ;  /* 0x00000007ff007c0c */ /* 0x000fe4000bf05300 */
[----:B--2--5:R-:W-:Y:S01]  /*1220*/  SHF.R.S32.HI R4, RZ, 0x1f, R0 ;  /* 0x0000001fff047819 */ /* 0x024fe20000011400 */
[C---:B------:R-:W-:Y:S01]  /*1230*/  IMAD.SHL.U32 R27, R0.reuse, 0x4, RZ ;  /* 0x00000004001b7824 */ /* 0x040fe200078e00ff */
[C---:B------:R-:W-:Y:S01]  /*1240*/  @P2 LEA R2, P3, R0.reuse, UR4, 0x2 ;  /* 0x0000000400022c11 */ /* 0x040fe2000f8610ff */
[----:B------:R-:W-:Y:S01]  /*1250*/  STL [R1+0x40], R0 ;  /* 0x0000400001007387 */ /* 0x000fe20000100800 */
[----:B------:R-:W-:-:S02]  /*1260*/  SHF.L.U64.HI R26, R0, 0x2, R4 ;  /* 0x00000002001a7819 */ /* 0x000fc40000010204 */
[----:B------:R-:W-:Y:S01]  /*1270*/  @P2 LEA.HI.X R3, R0, UR5, R4, 0x2, P3 ;  /* 0x0000000500032c11 */ /* 0x000fe200098f1404 */
[----:B------:R0:W-:Y:S01]  /*1280*/  STL [R1+0x5c], R4 ;  /* 0x00005c0401007387 */ /* 0x0001e20000100800 */
[C---:B------:R-:W-:Y:S01]  /*1290*/  IADD3 R6, P4, R27.reuse, UR6, RZ ;  /* 0x000000061b067c10 */ /* 0x040fe2000ff9e0ff */
[----:B------:R-:W-:Y:S02]  /*12a0*/  ULDC UR4, c[0x0][0x288] ;  /* 0x0000a20000047ab9 */ /* 0x000fe40000000800 */
[----:B------:R1:W5:Y:S01]  /*12b0*/  @P2 LDG.E R9, desc[UR40][R2.64] ;  /* 0x0000002802092981 */ /* 0x000362000c1e1900 */
[----:B------:R-:W-:Y:S01]  /*12c0*/  MOV R28, UR4 ;  /* 0x00000004001c7c02 */ /* 0x000fe20008000f00 */
[----:B------:R-:W-:Y:S01]  /*12d0*/  ULDC.64 UR4, c[0x0][0x418] ;  /* 0x0001060000047ab9 */ /* 0x000fe20000000a00 */
[----:B------:R-:W-:Y:S01]  /*12e0*/  IADD3.X R7, R26, UR7, RZ, P4, !PT ;  /* 0x000000071a077c10 */ /* 0x000fe2000a7fe4ff */
[----:B------:R-:W-:Y:S01]  /*12f0*/  STL [R1+0x48], R27 ;  /* 0x0000481b01007387 */ /* 0x000fe20000100800 */
[----:B0-----:R-:W-:-:S03]  /*1300*/  @P1 IADD3 R4, P2, R27, UR8, RZ ;  /* 0x000000081b041c10 */ /* 0x001fc6000ff5e0ff */
[----:B------:R-:W-:Y:S01]  /*1310*/  STL [R1+0x4c], R26 ;  /* 0x00004c1a01007387 */ /* 0x000fe20000100800 */
[----:B------:R-:W-:Y:S01]  /*1320*/  @P1 IADD3.X R5, R26, UR9, RZ, P2, !PT ;  /* 0x000000091a051c10 */ /* 0x000fe200097fe4ff */
[----:B------:R-:W-:Y:S02]  /*1330*/  UISETP.NE.U32.AND UP0, UPT, UR4, URZ, UPT ;  /* 0x0000003f0400728c */ /* 0x000fe4000bf05070 */
[----:B------:R-:W2:Y:S01]  /*1340*/  LDL R2, [R1+0x4] ;  /* 0x0000040001027983 */ /* 0x000ea20000100800 */
[----:B------:R-:W-:Y:S01]  /*1350*/  ULDC.64 UR8, c[0x0][0xa20] ;  /* 0x0002880000087ab9 */ /* 0x000fe20000000a00 */
[----:B------:R-:W-:Y:S02]  /*1360*/  ULDC UR4, c[0x0][0x424] ;  /* 0x0001090000047ab9 */ /* 0x000fe40000000800 */
[----:B------:R0:W5:Y:S04]  /*1370*/  @P0 LDG.E R25, desc[UR40][R6.64] ;  /* 0x0000002806190981 */ /* 0x000168000c1e1900 */
[----:B------:R0:W5:Y:S01]  /*1380*/  @P1 LDG.E R28, desc[UR40][R4.64] ;  /* 0x00000028041c1981 */ /* 0x000162000c1e1900 */
[----:B------:R-:W-:Y:S01]  /*1390*/  UISETP.NE.AND.EX UP0, UPT, UR5, URZ, UPT, UP0 ;  /* 0x0000003f0500728c */ /* 0x000fe2000bf05300 */
[----:B------:R-:W-:-:S02]  /*13a0*/  ISETP.NE.U32.AND P2, PT, RZ, UR8, PT ;  /* 0x00000008ff007c0c */ /* 0x000fc4000bf45070 */
[----:B------:R-:W-:Y:S01]  /*13b0*/  ULDC UR5, c[0x0][0x2f0] ;  /* 0x0000bc0000057ab9 */ /* 0x000fe20000000800 */
[----:B------:R-:W-:Y:S01]  /*13c0*/  USEL UR4, UR4, 0x1, UP0 ;  /* 0x0000000104047887 */ /* 0x000fe20008000000 */
[----:B------:R-:W-:Y:S01]  /*13d0*/  ISETP.NE.AND.EX P2, PT, RZ, UR9, PT, P2 ;  /* 0x00000009ff007c0c */ /* 0x000fe2000bf45320 */
[----:B---3--:R-:W-:Y:S02]  /*13e0*/  STL [R1+0x44], R33 ;  /* 0x0000442101007387 */ /* 0x008fe40000100800 */
[----:B------:R-:W-:-:S03]  /*13f0*/  UIMAD UR4, UR4, UR5, URZ ;  /* 0x00000005040472a4 */ /* 0x000fc6000f8e023f */
[----:B------:R-:W-:Y:S01]  /*1400*/  ULDC UR5, c[0x0][0x348] ;  /* 0x0000d20000057ab9 */ /* 0x000fe20000000800 */
[----:B--2---:R1:W-:Y:S02]  /*1410*/  STL [R1+0x58], R2 ;  /* 0x0000580201007387 */ /* 0x0043e40000100800 */
[----:B-1----:R-:W-:Y:S01]  /*1420*/  IMAD.MOV.U32 R2, RZ, RZ, R0 ;  /* 0x000000ffff027224 */ /* 0x002fe200078e0000 */
        /* <DEDUP_REMOVED lines=10> */
.L_x_13496:
[----:B------:R-:W-:Y:S02]  /*14d0*/  IMAD.U32 R30, RZ, RZ, UR5 ;  /* 0x00000005ff1e7e24 */ /* 0x000fe4000f8e00ff */
[----:B------:R-:W-:Y:S01]  /*14e0*/  IMAD.U32 R24, RZ, RZ, UR4 ;  /* 0x00000004ff187e24 */ /* 0x000fe2000f8e00ff */
[----:B------:R-:W-:Y:S06]  /*14f0*/  @!P2 BRA `(.L_x_13497) ;  /* 0x000000000010a947 */ /* 0x000fec0003800000 */
[----:B------:R-:W-:-:S04]  /*1500*/  IADD3 R4, P0, R27, UR8, RZ ;  /* 0x000000081b047c10 */ /* 0x000fc8000ff1e0ff */
[----:B------:R-:W-:-:S05]  /*1510*/  IADD3.X R5, R26, UR9, RZ, P0, !PT ;  /* 0x000000091a057c10 */ /* 0x000fca00087fe4ff */
[----:B------:R0:W5:Y:S01]  /*1520*/  LDG.E R24, desc[UR40][R4.64] ;  /* 0x0000002804187981 */ /* 0x000162000c1e1900 */
[----:B------:R-:W-:Y:S05]  /*1530*/  BRA `(.L_x_13498) ;  /* 0x0000000000107947 */ /* 0x000fea0003800000 */
.L_x_13497:
[----:B------:R-:W-:Y:S05]  /*1540*/  @!P0 BRA `(.L_x_13498) ;  /* 0x00000000000c8947 */ /* 0x000fea0003800000 */
[----:B------:R-:W2:Y:S04]  /*1550*/  LDG.E R3, desc[UR40][R6.64] ;  /* 0x0000002806037981 */ /* 0x000ea8000c1e1900 */
[----:B------:R-:W2:Y:S02]  /*1560*/  LDG.E R24, desc[UR40][R6.64+0x4] ;  /* 0x0000042806187981 */ /* 0x000ea4000c1e1900 */
[----:B--2---:R-:W-:-:S07]  /*1570*/  IADD3 R24, -R3, R24, RZ ;  /* 0x0000001803187210 */ /* 0x004fce0007ffe1ff */
.L_x_13498:
[----:B------:R-:W-:Y:S02]  /*1580*/  ULDC.64 UR4, c[0x0][0xa10] ;  /* 0x0002840000047ab9 */ /* 0x000fe40000000a00 */
        /* <DEDUP_REMOVED lines=13> */
[----:B------:R-:W-:Y:S01]  /*1660*/  IMAD.IADD R9, R24, 0x1, -R9 ;  /* 0x0000000118097824 */ /* 0x000fe200078e0a09 */
[----:B------:R-:W-:-:S03]  /*1670*/  PLOP3.LUT P3, PT, PT, PT, PT, 0x80, 0x0 ;  /* 0x000000000000781c */ /* 0x000fc60003f6f070 */
[----:B0-----:R-:W-:-:S05]  /*1680*/  IMAD.MOV R4, RZ, RZ, -R9 ;  /* 0x000000ffff047224 */ /* 0x001fca00078e0a09 */
[----:B------:R-:W-:Y:S01]  /*1690*/  VIMNMX R4, RZ, R4, !PT ;  /* 0x00000004ff047248 */ /* 0x000fe20007fe0100 */
[----:B--2---:R-:W-:-:S04]  /*16a0*/  @P0 IMAD.IADD R30, R3, 0x1, -R0 ;  /* 0x00000001031e0824 */ /* 0x004fc800078e0a00 */
[----:B------:R-:W-:-:S05]  /*16b0*/  IMAD.IADD R40, R9, 0x1, R30 ;  /* 0x0000000109287824 */ /* 0x000fca00078e021e */
[----:B------:R-:W-:-:S05]  /*16c0*/  IADD3 R0, R40, 0x9f, RZ ;  /* 0x0000009f28007810 */ /* 0x000fca0007ffe0ff */
        /* <DEDUP_REMOVED lines=12> */
[----:B------:R-:W-:-:S04]  /*1790*/  @P0 LEA.HI.SX32 R32, R0, R3, 0x1a ;  /* 0x0000000300200211 */ /* 0x000fc800078fd2ff */
        /* <DEDUP_REMOVED lines=22> */
.L_x_13501:
[----:B------:R-:W-:Y:S05]  /*1900*/  BSYNC B6 ;  /* 0x0000000000067941 */ /* 0x000fea0003800000 */
.L_x_13500:
        /* <DEDUP_REMOVED lines=20> */
.L_x_13503:
[----:B------:R-:W-:Y:S05]  /*1a50*/  BSYNC B6 ;  /* 0x0000000000067941 */ /* 0x000fea0003800000 */
.L_x_13502:
[----:B------:R-:W-:Y:S01]  /*1a60*/  ULDC.64 UR4, c[0x0][0x9f8] ;  /* 0x00027e0000047ab9 */ /* 0x000fe20000000a00 */
[----:B------:R-:W2:Y:S01]  /*1a70*/  LDL R54, [R1+0x68] ;  /* 0x0000680001367983 */ /* 0x000ea20000100800 */
[----:B------:R-:W-:Y:S01]  /*1a80*/  ISETP.NE.U32.AND P0, PT, RZ, UR4, PT ;  /* 0x00000004ff007c0c */ /* 0x000fe2000bf05070 */
[----:B------:R-:W0:Y:S02]  /*1a90*/  LDC R47, c[0x0][0x3f4] ;  /* 0x0000fd00ff2f7b82 */ /* 0x000e240000000800 */
[----:B------:R-:W3:Y:S01]  /*1aa0*/  LDL.LU R52, [R1+0x30] ;  /* 0x0000300001347983 */ /* 0x000ee20000300800 */
[----:B------:R-:W-:-:S03]  /*1ab0*/  ISETP.NE.AND.EX P0, PT, RZ, UR5, PT, P0 ;  /* 0x00000005ff007c0c */ /* 0x000fc6000bf05300 */
[----:B------:R-:W4:Y:S02]  /*1ac0*/  LDL R50, [R1+0x34] ;  /* 0x0000340001327983 */ /* 0x000f240000100800 */
[----:B------:R-:W1:Y:S01]  /*1ad0*/  LDC.64 R36, c[0x0][0x3f8] ;  /* 0x0000fe00ff247b82 */ /* 0x000e620000000a00 */
[----:B------:R-:W0:Y:S07]  /*1ae0*/  S2R R41, SR_TID.X ;  /* 0x0000000000297919 */ /* 0x000e2e0000002100 */
[----:B------:R-:W-:Y:S01]  /*1af0*/  @P0 IADD3 R4, P1, R27, UR4, RZ ;  /* 0x000000041b040c10 */ /* 0x000fe2000ff3e0ff */
[----:B------:R-:W1:Y:S01]  /*1b00*/  LDC.64 R44, c[0x0][0x408] ;  /* 0x00010200ff2c7b82 */ /* 0x000e620000000a00 */
[----:B------:R-:W2:Y:S01]  /*1b10*/  LDL R27, [R1+0x38] ;  /* 0x00003800011b7983 */ /* 0x000ea20000100800 */
[----:B------:R-:W-:Y:S01]  /*1b20*/  ULDC UR4, c[0x0][0x2f4] ;  /* 0x0000bd0000047ab9 */ /* 0x000fe20000000800 */
[----:B------:R-:W-:-:S02]  /*1b30*/  @P0 IADD3.X R5, R26, UR5, RZ, P1, !PT ;  /* 0x000000051a050c10 */ /* 0x000fc40008ffe4ff */
[----:B------:R-:W2:Y:S04]  /*1b40*/  LDL R26, [R1+0x3c] ;  /* 0x00003c00011a7983 */ /* 0x000ea80000100800 */
[----:B------:R1:W2:Y:S01]  /*1b50*/  @P0 LDG.E R2, desc[UR40][R4.64] ;  /* 0x0000002804020981 */ /* 0x0002a2000c1e1900 */
[----:B0-----:R-:W-:Y:S01]  /*1b60*/  ISETP.GE.AND P0, PT, R16, R47, PT ;  /* 0x0000002f1000720c */ /* 0x001fe20003f06270 */
[----:B------:R-:W-:-:S05]  /*1b70*/  VIADD R55, R41, 0xffffff80 ;  /* 0xffffff8029377836 */ /* 0x000fca0000000000 */
[----:B------:R-:W-:-:S04]  /*1b80*/  LEA.HI R48, R55, R55, RZ, 0x1 ;  /* 0x0000003737307211 */ /* 0x000fc800078f08ff */
[----:B------:R-:W-:-:S04]  /*1b90*/  SHF.R.S32.HI R48, RZ, 0x1, R48 ;  /* 0x00000001ff307819 */ /* 0x000fc80000011430 */
[----:B------:R-:W-:Y:S02]  /*1ba0*/  SHF.R.S32.HI R3, RZ, 0x1f, R48 ;  /* 0x0000001fff037819 */ /* 0x000fe40000011430 */
[----:B------:R-:W-:Y:S02]  /*1bb0*/  ISETP.GE.AND P3, PT, R16, UR4, PT ;  /* 0x0000000410007c0c */ /* 0x000fe4000bf66270 */
[----:B------:R-:W-:Y:S01]  /*1bc0*/  SHF.R.S32.HI R23, RZ, 0x1f, R22 ;  /* 0x0000001fff177819 */ /* 0x000fe20000011416 */
[C---:B-1----:R-:W-:Y:S02]  /*1bd0*/  IMAD R0, R3.reuse, R36, RZ ;  /* 0x0000002403007224 */ /* 0x042fe400078e02ff */
[----:B------:R-:W-:Y:S01]  /*1be0*/  IMAD R4, R3, R44, RZ ;  /* 0x0000002c03047224 */ /* 0x000fe200078e02ff */
[----:B------:R-:W-:Y:S01]  /*1bf0*/  SEL R3, R47, RZ, P0 ;  /* 0x000000ff2f037207 */ /* 0x000fe20000000000 */
[----:B------:R-:W-:Y:S01]  /*1c00*/  IMAD R13, R48, R37, R0 ;  /* 0x00000025300d7224 */ /* 0x000fe200078e0200 */
[----:B------:R-:W-:Y:S01]  /*1c10*/  ISETP.GE.AND P2, PT, R156, UR4, PT ;  /* 0x000000049c007c0c */ /* 0x000fe2000bf46270 */
[----:B------:R-:W-:-:S04]  /*1c20*/  IMAD.WIDE.U32 R6, R48, R36, R22 ;  /* 0x0000002430067225 */ /* 0x000fc800078e0016 */
[----:B------:R-:W-:Y:S02]  /*1c30*/  IMAD.IADD R3, R16, 0x1, R3 ;  /* 0x0000000110037824 */ /* 0x000fe400078e0203 */
[----:B------:R-:W-:Y:S01]  /*1c40*/  IMAD.WIDE.U32 R8, R48, R36, R16 ;  /* 0x0000002430087225 */ /* 0x000fe200078e0010 */
[----:B------:R-:W-:-:S03]  /*1c50*/  IADD3 R7, R7, R13, RZ ;  /* 0x0000000d07077210 */ /* 0x000fc60007ffe0ff */
[C---:B------:R-:W-:Y:S01]  /*1c60*/  IMAD R15, R48.reuse, R45, R4 ;  /* 0x0000002d300f7224 */ /* 0x040fe200078e0204 */
[----:B------:R-:W-:Y:S01]  /*1c70*/  SHF.R.S32.HI R12, RZ, 0x1f, R3 ;  /* 0x0000001fff0c7819 */ /* 0x000fe20000011403 */
[----:B------:R-:W-:Y:S01]  /*1c80*/  IMAD.WIDE.U32 R4, R48, R44, R22 ;  /* 0x0000002c30047225 */ /* 0x000fe200078e0016 */
[----:B------:R-:W-:-:S03]  /*1c90*/  LEA.HI R46, R55, R55, RZ, 0x1 ;  /* 0x00000037372e7211 */ /* 0x000fc600078f08ff */
[----:B------:R-:W-:-:S04]  /*1ca0*/  IMAD.WIDE.U32 R10, R48, R44, R16 ;  /* 0x0000002c300a7225 */ /* 0x000fc800078e0010 */
[----:B------:R-:W-:Y:S01]  /*1cb0*/  IMAD.IADD R9, R13, 0x1, R9 ;  /* 0x000000010d097824 */ /* 0x000fe200078e0209 */
[----:B-----5:R-:W-:Y:S01]  /*1cc0*/  SHF.R.S32.HI R13, RZ, 0x1f, R29 ;  /* 0x0000001fff0d7819 */ /* 0x020fe2000001141d */
[----:B------:R-:W-:Y:S01]  /*1cd0*/  IMAD.IADD R5, R5, 0x1, R15 ;  /* 0x0000000105057824 */ /* 0x000fe200078e020f */
[----:B------:R-:W-:Y:S02]  /*1ce0*/  LEA.HI R3, R12, R3, RZ, 0x4 ;  /* 0x000000030c037211 */ /* 0x000fe400078f20ff */
[----:B------:R-:W-:Y:S01]  /*1cf0*/  IADD3 R11, R15, R11, RZ ;  /* 0x0000000b0f0b7210 */ /* 0x000fe20007ffe0ff */
[C---:B------:R-:W-:Y:S01]  /*1d00*/  IMAD R12, R13.reuse, R44, RZ ;  /* 0x0000002c0d0c7224 */ /* 0x040fe200078e02ff */
[----:B------:R-:W-:Y:S01]  /*1d10*/  LOP3.LUT R46, R46, 0xfffffffe, RZ, 0xc0, !PT ;  /* 0xfffffffe2e2e7812 */ /* 0x000fe200078ec0ff */
[----:B------:R-:W-:Y:S02]  /*1d20*/  IMAD R14, R13, R36, RZ ;  /* 0x000000240d0e7224 */ /* 0x000fe400078e02ff */
[----:B------:R-:W-:Y:S01]  /*1d30*/  IMAD.WIDE.U32 R38, R29, R44, R4 ;  /* 0x0000002c1d267225 */ /* 0x000fe200078e0004 */
[----:B------:R-:W-:-:S03]  /*1d40*/  SHF.R.U32.HI R41, RZ, 0x7, R41 ;  /* 0x00000007ff297819 */ /* 0x000fc60000011629 */
[----:B------:R-:W-:Y:S02]  /*1d50*/  IMAD R53, R29, R45, R12 ;  /* 0x0000002d1d357224 */ /* 0x000fe400078e020c */
[----:B------:R-:W-:Y:S02]  /*1d60*/  IMAD R49, R45, 0xa0, RZ ;  /* 0x000000a02d317824 */ /* 0x000fe400078e02ff */
[----:B------:R-:W-:-:S04]  /*1d70*/  IMAD.WIDE.U32 R42, R29, R44, R10 ;  /* 0x0000002c1d2a7225 */ /* 0x000fc800078e000a */
[----:B------:R-:W-:Y:S02]  /*1d80*/  IMAD R51, R29, R37, R14 ;  /* 0x000000251d337224 */ /* 0x000fe400078e020e */
[----:B------:R-:W-:Y:S02]  /*1d90*/  IMAD R15, R37, 0xa0, RZ ;  /* 0x000000a0250f7824 */ /* 0x000fe400078e02ff */
[----:B------:R-:W-:-:S04]  /*1da0*/  IMAD.WIDE.U32 R20, R29, R36, R6 ;  /* 0x000000241d147225 */ /* 0x000fc800078e0006 */
[----:B------:R-:W-:-:S04]  /*1db0*/  IMAD.WIDE.U32 R34, R29, R36, R8 ;  /* 0x000000241d227225 */ /* 0x000fc800078e0008 */
[----:B------:R-:W-:-:S04]  /*1dc0*/  IMAD.WIDE.U32 R44, R44, 0xa0, RZ ;  /* 0x000000a02c2c7825 */ /* 0x000fc800078e00ff */
[----:B------:R-:W-:Y:S02]  /*1dd0*/  IMAD.IADD R46, R55, 0x1, -R46 ;  /* 0x00000001372e7824 */ /* 0x000fe400078e0a2e */
[----:B------:R-:W-:Y:S01]  /*1de0*/  IMAD.WIDE.U32 R36, R36, 0xa0, RZ ;  /* 0x000000a024247825 */ /* 0x000fe200078e00ff */
[----:B------:R-:W-:Y:S02]  /*1df0*/  SHF.R.S32.HI R33, RZ, 0x1f, R33 ;  /* 0x0000001fff217819 */ /* 0x000fe40000011421 */
[----:B------:R-:W-:Y:S01]  /*1e00*/  IADD3 R49, R45, R49, RZ ;  /* 0x000000312d317210 */ /* 0x000fe20007ffe0ff */
[----:B------:R-:W-:Y:S02]  /*1e10*/  IMAD R46, R46, 0xc0, R48 ;  /* 0x000000c02e2e7824 */ /* 0x000fe400078e0230 */
[----:B------:R-:W-:Y:S02]  /*1e20*/  IMAD.IADD R0, R25, 0x1, R24 ;  /* 0x0000000119007824 */ /* 0x000fe400078e0218 */
[----:B------:R-:W-:-:S02]  /*1e30*/  VIADD R41, R41, 0x8 ;  /* 0x0000000829297836 */ /* 0x000fc40000000000 */
[----:B------:R-:W-:Y:S02]  /*1e40*/  IMAD.SHL.U32 R47, R47, 0x2, RZ ;  /* 0x000000022f2f7824 */ /* 0x000fe400078e00ff */
[----:B------:R-:W-:Y:S01]  /*1e50*/  IMAD.IADD R48, R37, 0x1, R15 ;  /* 0x0000000125307824 */ /* 0x000fe200078e020f */
[----:B---3--:R-:W-:-:S04]  /*1e60*/  LOP3.LUT R52, R52, 0xfffffffd, RZ, 0xc0, !PT ;  /* 0xfffffffd34347812 */ /* 0x008fc800078ec0ff */
[----:B------:R-:W-:-:S04]  /*1e70*/  @P3 LOP3.LUT R52, R52, 0x2, RZ, 0xfc, !PT ;  /* 0x0000000234343812 */ /* 0x000fc800078efcff */
[----:B------:R-:W-:Y:S02]  /*1e80*/  LOP3.LUT R52, R52, 0xfffffffe, RZ, 0xc0, !PT ;  /* 0xfffffffe34347812 */ /* 0x000fe400078ec0ff */
[----:B----4-:R-:W-:Y:S02]  /*1e90*/  LOP3.LUT R4, R50, 0x30, R3, 0xf8, !PT ;  /* 0x0000003032047812 */ /* 0x010fe400078ef803 */
[----:B------:R-:W-:Y:S01]  /*1ea0*/  @P2 LOP3.LUT R52, R52, 0x1, RZ, 0xfc, !PT ;  /* 0x0000000134342812 */ /* 0x000fe200078efcff */
[----:B------:R-:W-:Y:S01]  /*1eb0*/  IMAD.IADD R50, R21, 0x1, R51 ;  /* 0x0000000115327824 */ /* 0x000fe200078e0233 */
[----:B--2---:R-:W-:-:S03]  /*1ec0*/  LOP3.LUT R4, R4, R27, RZ, 0x3c, !PT ;  /* 0x0000001b04047212 */ /* 0x004fc600078e3cff */
[----:B------:R0:W-:Y:S01]  /*1ed0*/  STL [R1+0x30], R52 ;  /* 0x0000303401007387 */ /* 0x0001e20000100800 */
[----:B------:R-:W-:Y:S01]  /*1ee0*/  LOP3.LUT P1, RZ, R54, 0x2, RZ, 0xc0, !PT ;  /* 0x0000000236ff7812 */ /* 0x000fe2000782c0ff */
[----:B------:R-:W-:Y:S01]  /*1ef0*/  IMAD.IADD R51, R51, 0x1, R35 ;  /* 0x0000000133337824 */ /* 0x000fe200078e0223 */
[----:B------:R-:W-:Y:S02]  /*1f00*/  LOP3.LUT R54, R3, 0xfffffff0, RZ, 0xc0, !PT ;  /* 0xfffffff003367812 */ /* 0x000fe400078ec0ff */
[----:B------:R-:W-:Y:S02]  /*1f10*/  IADD3 R58, R26, R4, RZ ;  /* 0x000000041a3a7210 */ /* 0x000fe40007ffe0ff */
[----:B------:R-:W-:Y:S01]  /*1f20*/  SHF.R.S32.HI R55, RZ, 0x1f, R2 ;  /* 0x0000001fff377819 */ /* 0x000fe20000011402 */
[----:B0-----:R-:W-:Y:S02]  /*1f30*/  IMAD.IADD R52, R39, 0x1, R53 ;  /* 0x0000000127347824 */ /* 0x001fe400078e0235 */
[----:B------:R-:W-:-:S07]  /*1f40*/  IMAD.IADD R53, R53, 0x1, R43 ;  /* 0x0000000135357824 */ /* 0x000fce00078e022b */
.L_x_13536:
[----:B------:R-:W2:Y:S01]  /*1f50*/  LDL R13, [R1+0x28] ;  /* 0x00002800010d7983 */ /* 0x000ea20000100800 */
[----:B0-----:R-:W0:Y:S01]  /*1f60*/  LDC R61, c[0x0][0x430] ;  /* 0x00010c00ff3d7b82 */ /* 0x001e220000000800 */
[----:B------:R-:W-:Y:S01]  /*1f70*/  VIADD R32, R32, 0xffffffff ;  /* 0xffffffff20207836 */ /* 0x000fe20000000000 */
[----:B------:R-:W-:-:S03]  /*1f80*/  MOV R60, RZ ;  /* 0x000000ff003c7202 */ /* 0x000fc60000000f00 */
[----:B------:R-:W-:-:S03]  /*1f90*/  IMAD R5, R32, 0xa0, R46 ;  /* 0x000000a020057824 */ /* 0x000fc600078e022e */
[----:B---3--:R-:W1:Y:S01]  /*1fa0*/  LDC R71, c[0x0][0x3f4] ;  /* 0x0000fd00ff477b82 */ /* 0x008e620000000800 */
[----:B------:R-:W-:Y:S01]  /*1fb0*/  IMAD.IADD R12, R0, 0x1, R5 ;  /* 0x00000001000c7824 */ /* 0x000fe200078e0205 */
[----:B------:R-:W-:-:S03]  /*1fc0*/  ISETP.GE.AND P2, PT, R5, R30, PT ;  /* 0x0000001e0500720c */ /* 0x000fc60003f46270 */
[----:B------:R-:W-:Y:S01]  /*1fd0*/  IMAD.MOV.U32 R8, RZ, RZ, R12 ;  /* 0x000000ffff087224 */ /* 0x000fe200078e000c */
[----:B------:R-:W-:Y:S02]  /*1fe0*/  ISETP.GT.OR P2, PT, R46, 0x9f, P2 ;  /* 0x0000009f2e00780c */ /* 0x000fe40001744670 */
[----:B0-----:R-:W-:-:S11]  /*1ff0*/  ISETP.NE.AND P3, PT, R61, 0x1, PT ;  /* 0x000000013d00780c */ /* 0x001fd60003f65270 */
[----:B------:R-:W0:Y:S08]  /*2000*/  @!P2 LDC.64 R6, c[0x0][0x428] ;  /* 0x00010a00ff06ab82 */ /* 0x000e300000000a00 */
[----:B------:R-:W3:Y:S08]  /*2010*/  @!P2 LDC.64 R4, c[0x0][0x418] ;  /* 0x00010600ff04ab82 */ /* 0x000ef00000000a00 */
        /* <DEDUP_REMOVED lines=10> */
[----:B------:R-:W-:Y:S02]  /*20c0*/  @!P2 LEA.HI.X R5, R6, R5, R7, 0x2, P3 ;  /* 0x000000050605a211 */ /* 0x000fe400018f1407 */
[----:B------:R-:W-:Y:S01]  /*20d0*/  ISETP.GE.AND P3, PT, R71, 0x1, PT ;  /* 0x000000014700780c */ /* 0x000fe20003f66270 */
[----:B------:R-:W-:Y:S01]  /*20e0*/  IMAD.MOV R6, RZ, RZ, -R8 ;  /* 0x000000ffff067224 */ /* 0x000fe200078e0a08 */
[----:B------:R-:W-:Y:S05]  /*20f0*/  YIELD ;  /* 0x0000000000007946 */ /* 0x000fea0003800000 */
[----:B------:R-:W-:Y:S01]  /*2100*/  BSSY B0, `(.L_x_13504) ;  /* 0x00002a8000007945 */ /* 0x000fe20003800000 */
[----:B------:R0:W5:Y:S01]  /*2110*/  @!P2 LDG.E R60, desc[UR40][R4.64] ;  /* 0x00000028043ca981 */ /* 0x000162000c1e1900 */
[----:B------:R-:W-:Y:S01]  /*2120*/  IMAD R61, R61, R6, R12 ;  /* 0x000000063d3d7224 */ /* 0x000fe200078e020c */
[----:B------:R-:W-:Y:S01]  /*2130*/  ISETP.GT.AND P2, PT, R32, R31, PT ;  /* 0x0000001f2000720c */ /* 0x000fe20003f44270 */
[----:B--2---:R-:W-:-:S04]  /*2140*/  IMAD R7, R19, 0x2800, R13 ;  /* 0x0000280013077824 */ /* 0x004fc800078e020d */
[C---:B------:R-:W-:Y:S02]  /*2150*/  VIADD R59, R7.reuse, 0x20 ;  /* 0x00000020073b7836 */ /* 0x040fe40000000000 */
[----:B------:R-:W-:Y:S02]  /*2160*/  @P1 VIADD R59, R7, 0xffffffe0 ;  /* 0xffffffe0073b1836 */ /* 0x000fe40000000000 */
[----:B------:R-:W-:-:S03]  /*2170*/  IMAD.IADD R62, R18, 0x1, R7 ;  /* 0x00000001123e7824 */ /* 0x000fc600078e0207 */
[----:B------:R-:W-:Y:S01]  /*2180*/  IADD3 R59, R18, R59, RZ ;  /* 0x0000003b123b7210 */ /* 0x000fe20007ffe0ff */
[----:B0-----:R-:W-:Y:S06]  /*2190*/  @!P3 BRA `(.L_x_13505) ;  /* 0x0000002400a0b947 */ /* 0x001fec0003800000 */
[----:B------:R-:W2:Y:S01]  /*21a0*/  LDL R10, [R1+0x8] ;  /* 0x00000800010a7983 */ /* 0x000ea20000100800 */
[----:B------:R-:W-:Y:S01]  /*21b0*/  SHF.R.S32.HI R63, RZ, 0x1f, R61 ;  /* 0x0000001fff3f7819 */ /* 0x000fe2000001143d */
[----:B------:R-:W-:Y:S01]  /*21c0*/  ULDC.64 UR4, c[0x0][0x300] ;  /* 0x0000c00000047ab9 */ /* 0x000fe20000000a00 */
[----:B-----5:R-:W-:Y:S01]  /*21d0*/  SHF.R.S32.HI R64, RZ, 0x1f, R60 ;  /* 0x0000001fff407819 */ /* 0x020fe2000001143c */
[----:B------:R-:W-:Y:S01]  /*21e0*/  IMAD.WIDE.U32 R4, R61, UR4, RZ ;  /* 0x000000043d047c25 */ /* 0x000fe2000f8e00ff */
[----:B------:R-:W-:Y:S01]  /*21f0*/  ULDC.U8 UR8, c[0x0][0x410] ;  /* 0x0001040000087ab9 */ /* 0x000fe20000000000 */
[----:B------:R-:W-:Y:S01]  /*2200*/  SHF.R.S32.HI R15, RZ, 0x1f, R32 ;  /* 0x0000001fff0f7819 */ /* 0x000fe20000011420 */
[----:B------:R-:W-:Y:S01]  /*2210*/  ULDC.64 UR6, c[0x0][0x2e8] ;  /* 0x0000ba0000067ab9 */ /* 0x000fe20000000a00 */
[----:B------:R-:W-:Y:S01]  /*2220*/  IMAD R6, R63, UR4, RZ ;  /* 0x000000043f067c24 */ /* 0x000fe2000f8e02ff */
[----:B------:R-:W-:-:S03]  /*2230*/  ISETP.NE.AND P3, PT, RZ, UR8, PT ;  /* 0x00000008ff007c0c */ /* 0x000fc6000bf65270 */
        /* <DEDUP_REMOVED lines=8> */
[----:B------:R-:W-:Y:S02]  /*22c0*/  IMAD.MOV.U32 R6, RZ, RZ, R4 ;  /* 0x000000ffff067224 */ /* 0x000fe400078e0004 */
[----:B------:R-:W-:Y:S02]  /*22d0*/  IMAD R8, R33, UR4, RZ ;  /* 0x0000000421087c24 */ /* 0x000fe4000f8e02ff */
[-C--:B------:R-:W-:Y:S02]  /*22e0*/  IMAD R9, R48, R32.reuse, RZ ;  /* 0x0000002030097224 */ /* 0x080fe400078e02ff */
[----:B------:R-:W-:-:S04]  /*22f0*/  IMAD.WIDE.U32 R4, R36, R32, RZ ;  /* 0x0000002024047225 */ /* 0x000fc800078e00ff */
[----:B------:R-:W-:Y:S02]  /*2300*/  IMAD R9, R15, R36, R9 ;  /* 0x000000240f097224 */ /* 0x000fe400078e0209 */
[----:B--2---:R-:W-:-:S04]  /*2310*/  IMAD.WIDE.U32 R6, R10, UR4, R6 ;  /* 0x000000040a067c25 */ /* 0x004fc8000f8e0006 */
[----:B------:R-:W-:Y:S01]  /*2320*/  IMAD R13, R10, UR5, R8 ;  /* 0x000000050a0d7c24 */ /* 0x000fe2000f8e0208 */
[----:B------:R-:W-:Y:S01]  /*2330*/  IADD3 R68, P4, R6, UR6, RZ ;  /* 0x0000000606447c10 */ /* 0x000fe2000ff9e0ff */
[----:B------:R-:W-:-:S03]  /*2340*/  IMAD.IADD R6, R5, 0x1, R9 ;  /* 0x0000000105067824 */ /* 0x000fc600078e0209 */
[----:B------:R-:W-:Y:S01]  /*2350*/  IADD3.X R13, R7, UR7, R13, P4, !PT ;  /* 0x00000007070d7c10 */ /* 0x000fe2000a7fe40d */
[----:B------:R-:W-:Y:S08]  /*2360*/  @!P3 BRA `(.L_x_13506) ;  /* 0x0000001000a4b947 */ /* 0x000ff00003800000 */
[----:B------:R-:W0:Y:S01]  /*2370*/  S2R R10, SR_TID.X ;  /* 0x00000000000a7919 */ /* 0x000e220000002100 */
[----:B------:R-:W-:Y:S01]  /*2380*/  IMAD R65, R32, -0xa0, R30 ;  /* 0xffffff6020417824 */ /* 0x000fe200078e021e */
[----:B------:R-:W-:Y:S01]  /*2390*/  BSSY B1, `(.L_x_13507) ;  /* 0x000001f000017945 */ /* 0x000fe20003800000 */
[----:B------:R-:W-:Y:S02]  /*23a0*/  CS2R R8, SRZ ;  /* 0x0000000000087805 */ /* 0x000fe4000001ff00 */
[----:B------:R-:W-:Y:S02]  /*23b0*/  CS2R R26, SRZ ;  /* 0x00000000001a7805 */ /* 0x000fe4000001ff00 */
[----:B------:R-:W-:Y:S02]  /*23c0*/  CS2R R24, SRZ ;  /* 0x0000000000187805 */ /* 0x000fe4000001ff00 */
[----:B------:R-:W-:Y:S02]  /*23d0*/  VIMNMX R65, R65, 0xa0, PT ;  /* 0x000000a041417848 */ /* 0x000fe40003fe0100 */
[----:B------:R-:W-:-:S02]  /*23e0*/  CS2R R56, SRZ ;  /* 0x0000000000387805 */ /* 0x000fc4000001ff00 */
[----:B0-----:R-:W-:-:S04]  /*23f0*/  IADD3 R14, R10, -0x80, RZ ;  /* 0xffffff800a0e7810 */ /* 0x001fc80007ffe0ff */
[----:B------:R-:W-:-:S04]  /*2400*/  LEA.HI R10, R14, R14, RZ, 0x1 ;  /* 0x0000000e0e0a7211 */ /* 0x000fc800078f08ff */
[----:B------:R-:W-:-:S04]  /*2410*/  SHF.R.S32.HI R10, RZ, 0x1, R10 ;  /* 0x00000001ff0a7819 */ /* 0x000fc8000001140a */
[----:B------:R-:W-:-:S13]  /*2420*/  ISETP.GE.AND P3, PT, R10, R65, PT ;  /* 0x000000410a00720c */ /* 0x000fda0003f66270 */
[----:B------:R-:W-:Y:S05]  /*2430*/  @P3 BRA `(.L_x_13508) ;  /* 0x0000000000503947 */ /* 0x000fea0003800000 */
[----:B------:R-:W2:Y:S01]  /*2440*/  LDL R10, [R1+0x24] ;  /* 0x00002400010a7983 */ /* 0x000ea20000100800 */
[----:B------:R-:W-:Y:S01]  /*2450*/  ULDC.64 UR4, c[0x0][0x3e8] ;  /* 0x0000fa0000047ab9 */ /* 0x000fe20000000a00 */
[----:B------:R-:W-:Y:S01]  /*2460*/  IMAD.MOV.U32 R7, RZ, RZ, R52 ;  /* 0x000000ffff077224 */ /* 0x000fe200078e0034 */
[----:B------:R-:W-:Y:S01]  /*2470*/  IADD3 R4, P4, P5, R20, UR4, R4 ;  /* 0x0000000414047c10 */ /* 0x000fe2000fd9e004 */
[----:B------:R-:W-:-:S03]  /*2480*/  IMAD R9, R49, R32, RZ ;  /* 0x0000002031097224 */ /* 0x000fc600078e02ff */
[----:B------:R-:W-:Y:S01]  /*2490*/  IADD3.X R5, R50, UR5, R6, P4, P5 ;  /* 0x0000000532057c10 */ /* 0x000fe2000a7ea406 */
[----:B------:R-:W-:Y:S01]  /*24a0*/  IMAD.MOV.U32 R6, RZ, RZ, R38 ;  /* 0x000000ffff067224 */ /* 0x000fe200078e0026 */
[----:B------:R-:W-:Y:S01]  /*24b0*/  ULDC.64 UR4, c[0x0][0x400] ;  /* 0x0001000000047ab9 */ /* 0x000fe20000000a00 */
[-C--:B------:R-:W-:Y:S02]  /*24c0*/  IMAD R9, R15, R44.reuse, R9 ;  /* 0x0000002c0f097224 */ /* 0x080fe400078e0209 */
[----:B------:R-:W-:-:S03]  /*24d0*/  IMAD.WIDE.U32 R6, R32, R44, R6 ;  /* 0x0000002c20067225 */ /* 0x000fc600078e0006 */
[----:B------:R-:W-:-:S04]  /*24e0*/  IADD3 R6, P4, R6, UR4, RZ ;  /* 0x0000000406067c10 */ /* 0x000fc8000ff9e0ff */
[----:B------:R-:W-:Y:S02]  /*24f0*/  IADD3.X R7, R7, UR5, R9, P4, !PT ;  /* 0x0000000507077c10 */ /* 0x000fe4000a7fe409 */
[----:B------:R-:W-:Y:S02]  /*2500*/  ISETP.GE.AND P4, PT, R22, R71, PT ;  /* 0x000000471600720c */ /* 0x000fe40003f86270 */
[----:B------:R-:W-:Y:S02]  /*2510*/  CS2R R8, SRZ ;  /* 0x0000000000087805 */ /* 0x000fe4000001ff00 */
[----:B------:R-:W-:-:S09]  /*2520*/  CS2R R24, SRZ ;  /* 0x0000000000187805 */ /* 0x000fd2000001ff00 */
[----:B------:R0:W5:Y:S04]  /*2530*/  @!P4 LDG.E.64 R26, desc[UR40][R4.64] ;  /* 0x00000028041ac981 */ /* 0x000168000c1e1b00 */
[----:B------:R0:W5:Y:S01]  /*2540*/  @!P4 LDG.E.64 R56, desc[UR40][R6.64] ;  /* 0x000000280638c981 */ /* 0x000162000c1e1b00 */
[----:B--2---:R-:W-:-:S13]  /*2550*/  ISETP.GE.AND P4, PT, R10, R71, PT ;  /* 0x000000470a00720c */ /* 0x004fda0003f86270 */
[----:B------:R0:W5:Y:S04]  /*2560*/  @!P4 LDG.E.64 R8, desc[UR40][R4.64+0x10] ;  /* 0x000010280408c981 */ /* 0x000168000c1e1b00 */
[----:B------:R0:W5:Y:S02]  /*2570*/  @!P4 LDG.E.64 R24, desc[UR40][R6.64+0x10] ;  /* 0x000010280618c981 */ /* 0x000164000c1e1b00 */
.L_x_13508:
[----:B------:R-:W-:Y:S05]  /*2580*/  BSYNC B1 ;  /* 0x0000000000017941 */ /* 0x000fea0003800000 */
.L_x_13507:
[----:B0-----:R-:W2:Y:S01]  /*2590*/  LDL R4, [R1+0x18] ;  /* 0x0000180001047983 */ /* 0x001ea20000100800 */
[----:B-----5:R-:W-:Y:S01]  /*25a0*/  IMAD.MOV.U32 R70, RZ, RZ, R8 ;  /* 0x000000ffff467224 */ /* 0x020fe200078e0008 */
[----:B------:R-:W-:Y:S01]  /*25b0*/  MOV R72, R24 ;  /* 0x0000001800487202 */ /* 0x000fe20000000f00 */
[----:B------:R-:W-:Y:S02]  /*25c0*/  IMAD.MOV.U32 R73, RZ, RZ, R26 ;  /* 0x000000ffff497224 */ /* 0x000fe400078e001a */
[----:B------:R-:W-:Y:S01]  /*25d0*/  IMAD.MOV.U32 R76, RZ, RZ, R56 ;  /* 0x000000ffff4c7224 */ /* 0x000fe200078e0038 */
[----:B--2---:R-:W-:-:S13]  /*25e0*/  ISETP.NE.AND P4, PT, R4, 0x3, PT ;  /* 0x000000030400780c */ /* 0x004fda0003f85270 */
[----:B------:R-:W-:Y:S05]  /*25f0*/  @!P4 BRA `(.L_x_13509) ;  /* 0x000000000004c947 */ /* 0x000fea0003800000 */
[----:B------:R-:W-:Y:S01]  /*2600*/  BPT.TRAP 0x1 ;  /* 0x000000040000795c */ /* 0x000fe20000300000 */
.L_x_13509:
[----:B------:R-:W-:Y:S01]  /*2610*/  IMAD R66, R19, 0x8, R18 ;  /* 0x0000000813427824 */ /* 0x000fe200078e0212 */
[----:B------:R-:W-:Y:S01]  /*2620*/  SHF.L.U32 R67, R157, 0x1f, RZ ;  /* 0x0000001f9d437819 */ /* 0x000fe200000006ff */
[----:B------:R-:W-:Y:S03]  /*2630*/  BSSY B1, `(.L_x_13510) ;  /* 0x0000003000017945 */ /* 0x000fe60003800000 */
[----:B------:R-:W0:Y:S02]  /*2640*/  SYNCS.PHASECHK.TRANS64.TRYWAIT P5, [R66+URZ+0x13290], R67 ;  /* 0x01329043420075a7 */ /* 0x000e2400080a017f */
[----:B0-----:R-:W-:Y:S05]  /*2650*/  @!P5 BRA `(.L_x_13511) ;  /* 0x00000158006cd947 */ /* 0x001fea0003800000 */
.L_x_13732:
[----:B------:R-:W-:Y:S05]  /*2660*/  BSYNC B1 ;  /* 0x0000000000017941 */ /* 0x000fea0003800000 */
.L_x_13510:
[----:B------:R-:W-:-:S03]  /*2670*/  UMOV UR4, 0xffffffff ;  /* 0xffffffff00047882 */ /* 0x000fc60000000000 */
[----:B------:R-:W-:Y:S05]  /*2680*/  BRA.DIV UR4, `(.L_x_13512) ;  /* 0x0000015a04747947 */ /* 0x000fea000b800000 */
[----:B------:R1:W2:Y:S04]  /*2690*/  SHFL.IDX PT, R69, R13, RZ, 0x1e1f ;  /* 0x001e1fff0d457589 */ /* 0x0002a800000e0000 */
[----:B------:R1:W3:Y:S02]  /*26a0*/  SHFL.IDX PT, R14, R68, RZ, 0x1e1f ;  /* 0x001e1fff440e7589 */ /* 0x0002e400000e0000 */
.L_x_13736:
[----:B------:R-:W-:Y:S05]  /*26b0*/  @P3 BRA `(.L_x_13513) ;  /* 0x0000002400303947 */ /* 0x000fea0003800000 */
[----:B------:R-:W4:Y:S01]  /*26c0*/  LDL R83, [R1+0x30] ;  /* 0x0000300001537983 */ /* 0x000f220000100800 */
[----:B------:R-:W-:Y:S01]  /*26d0*/  BSSY B1, `(.L_x_13514) ;  /* 0x0000076000017945 */ /* 0x000fe20003800000 */
[----:B----4-:R-:W-:-:S13]  /*26e0*/  LOP3.LUT P5, RZ, R83, 0x2, RZ, 0xc0, !PT ;  /* 0x0000000253ff7812 */ /* 0x010fda00078ac0ff */
[----:B------:R-:W-:Y:S05]  /*26f0*/  @P5 BRA `(.L_x_13515) ;  /* 0x0000000400cc5947 */ /* 0x000fea0003800000 */
[----:B------:R4:W0:Y:S01]  /*2700*/  LDS.128 R4, [R62+0xe000] ;  /* 0x00e000003e047984 */ /* 0x0008220000000c00 */
[----:B---3--:R-:W-:Y:S01]  /*2710*/  IADD3 R10, P3, R16, R14, RZ ;  /* 0x0000000e100a7210 */ /* 0x008fe20007f7e0ff */
[----:B------:R-:W-:Y:S04]  /*2720*/  BSSY B2, `(.L_x_13516) ;  /* 0x000006f000027945 */ /* 0x000fe80003800000 */
[----:B--2---:R-:W-:Y:S01]  /*2730*/  IMAD.X R11, R69, 0x1, R17, P3 ;  /* 0x00000001450b7824 */ /* 0x004fe200018e0611 */
[----:B------:R-:W-:-:S13]  /*2740*/  ISETP.GE.AND P3, PT, R22, R71, PT ;  /* 0x000000471600720c */ /* 0x000fda0003f66270 */
[----:B----4-:R-:W-:Y:S05]  /*2750*/  @P3 BRA `(.L_x_13517) ;  /* 0x0000000400ac3947 */ /* 0x010fea0003800000 */
[--C-:B------:R-:W-:Y:S02]  /*2760*/  SHF.R.U32.HI R74, RZ, 0x8, R27.reuse ;  /* 0x00000008ff4a7819 */ /* 0x100fe4000001161b */
[----:B------:R-:W-:Y:S02]  /*2770*/  LOP3.LUT R12, R27, 0xff, RZ, 0xc0, !PT ;  /* 0x000000ff1b0c7812 */ /* 0x000fe400078ec0ff */
[----:B------:R-:W-:Y:S02]  /*2780*/  SHF.R.U32.HI R15, RZ, 0x18, R27 ;  /* 0x00000018ff0f7819 */ /* 0x000fe4000001161b */
[----:B-1----:R-:W-:Y:S02]  /*2790*/  LOP3.LUT R13, R57, 0xff, RZ, 0xc0, !PT ;  /* 0x000000ff390d7812 */ /* 0x002fe400078ec0ff */
[--C-:B------:R-:W-:Y:S02]  /*27a0*/  SHF.R.U32.HI R26, RZ, 0x18, R57.reuse ;  /* 0x00000018ff1a7819 */ /* 0x100fe40000011639 */
[----:B------:R-:W-:-:S02]  /*27b0*/  SHF.R.U32.HI R56, RZ, 0x8, R57 ;  /* 0x00000008ff387819 */ /* 0x000fc40000011639 */
[----:B------:R-:W-:Y:S01]  /*27c0*/  PRMT R15, R15, 0x654, R12 ;  /* 0x000006540f0f7816 */ /* 0x000fe2000000000c */
[----:B------:R-:W-:Y:S01]  /*27d0*/  IMAD.SHL.U32 R12, R74, 0x100, RZ ;  /* 0x000001004a0c7824 */ /* 0x000fe200078e00ff */
[----:B------:R-:W-:Y:S02]  /*27e0*/  SHF.R.U32.HI R75, RZ, 0x10, R27 ;  /* 0x00000010ff4b7819 */ /* 0x000fe4000001161b */
[----:B------:R-:W-:Y:S01]  /*27f0*/  PRMT R27, R26, 0x654, R13 ;  /* 0x000006541a1b7816 */ /* 0x000fe2000000000d */
[----:B0-----:R-:W-:Y:S01]  /*2800*/  IMAD.MOV.U32 R13, RZ, RZ, R4 ;  /* 0x000000ffff0d7224 */ /* 0x001fe200078e0004 */
[----:B------:R-:W-:Y:S02]  /*2810*/  SHF.R.U32.HI R68, RZ, 0x10, R57 ;  /* 0x00000010ff447819 */ /* 0x000fe40000011639 */
[----:B------:R-:W-:Y:S02]  /*2820*/  SHF.L.U32 R26, R56, 0x8, RZ ;  /* 0x00000008381a7819 */ /* 0x000fe400000006ff */
        /* <DEDUP_REMOVED lines=16> */
[----:B------:R-:W-:Y:S02]  /*2930*/  HADD2.F32 R75, -RZ, R57.H0_H0 ;  /* 0x20000039ff4b7230 */ /* 0x000fe40000004100 */
[--C-:B------:R-:W-:Y:S02]  /*2940*/  HADD2.F32 R56, -RZ, R5.reuse.H1_H1 ;  /* 0x30000005ff387230 */ /* 0x100fe40000004100 */
[----:B------:R-:W-:Y:S02]  /*2950*/  HADD2.F32 R27, -RZ, R5.H0_H0 ;  /* 0x20000005ff1b7230 */ /* 0x000fe40000004100 */
[----:B------:R-:W-:Y:S01]  /*2960*/  FMUL.FTZ R5, R4, R77 ;  /* 0x0000004d04057220 */ /* 0x000fe20000410000 */
[----:B------:R-:W-:Y:S02]  /*2970*/  HADD2.F32 R57, -RZ, R57.H1_H1 ;  /* 0x30000039ff397230 */ /* 0x000fe40000004100 */
[-C--:B------:R-:W-:Y:S01]  /*2980*/  FMUL.FTZ R74, R56, R68.reuse ;  /* 0x00000044384a7220 */ /* 0x080fe20000410000 */
[-C--:B------:R-:W-:Y:S01]  /*2990*/  FFMA.FTZ R4, R4, R75.reuse, -R79 ;  /* 0x0000004b04047223 */ /* 0x080fe2000001084f */
[C---:B------:R-:W-:Y:S01]  /*29a0*/  FMUL.FTZ R77, R27.reuse, R68 ;  /* 0x000000441b4d7220 */ /* 0x040fe20000410000 */
[----:B------:R-:W-:Y:S01]  /*29b0*/  FFMA.FTZ R5, R26, R75, R5 ;  /* 0x0000004b1a057223 */ /* 0x000fe20000010005 */
[----:B------:R-:W-:Y:S01]  /*29c0*/  F2FP.F16.E4M3.UNPACK_B R68, R76 ;  /* 0x0000004cff44723e */ /* 0x000fe200020006ff */
[----:B------:R-:W-:Y:S01]  /*29d0*/  FFMA.FTZ R76, R27, R57, -R74 ;  /* 0x000000391b4c7223 */ /* 0x000fe2000001084a */
[----:B------:R-:W-:Y:S01]  /*29e0*/  F2FP.F16.E4M3.UNPACK_B R26, R13.H1 ;  /* 0x0000000dff1a723e */ /* 0x000fe200030006ff */
[----:B------:R-:W-:Y:S01]  /*29f0*/  FFMA.FTZ R79, R56, R57, R77 ;  /* 0x00000039384f7223 */ /* 0x000fe2000001004d */
[----:B------:R-:W-:Y:S01]  /*2a00*/  F2FP.F16.E4M3.UNPACK_B R13, R13 ;  /* 0x0000000dff0d723e */ /* 0x000fe200020006ff */
[----:B------:R-:W-:-:S02]  /*2a10*/  HADD2.F32 R74, -RZ, R68.H1_H1 ;  /* 0x30000044ff4a7230 */ /* 0x000fc40000004100 */
[--C-:B------:R-:W-:Y:S01]  /*2a20*/  HADD2.F32 R57, -RZ, R26.reuse.H1_H1 ;  /* 0x3000001aff397230 */ /* 0x100fe20000004100 */
[----:B------:R-:W-:Y:S01]  /*2a30*/  F2FP.SATFINITE.E4M3.F32.PACK_AB_MERGE_C R82, R79, R76, RZ ;  /* 0x0000004c4f52723e */ /* 0x000fe200048070ff */
[----:B------:R-:W-:Y:S01]  /*2a40*/  HADD2.F32 R56, -RZ, R26.H0_H0 ;  /* 0x2000001aff387230 */ /* 0x000fe20000004100 */
[----:B------:R-:W-:Y:S01]  /*2a50*/  F2FP.F16.E4M3.UNPACK_B R76, R15.H1 ;  /* 0x0000000fff4c723e */ /* 0x000fe200030006ff */
        /* <DEDUP_REMOVED lines=12> */
[----:B------:R-:W-:Y:S01]  /*2b20*/  F2FP.F16.E4M3.UNPACK_B R56, R7.H1 ;  /* 0x00000007ff38723e */ /* 0x000fe200030006ff */
[-C--:B------:R-:W-:Y:S01]  /*2b30*/  FFMA.FTZ R13, R26, R73.reuse, -R75 ;  /* 0x000000491a0d7223 */ /* 0x080fe2000001084b */
[----:B------:R-:W-:Y:S01]  /*2b40*/  FFMA.FTZ R26, R27, R73, R68 ;  /* 0x000000491b1a7223 */ /* 0x000fe20000010044 */
[----:B------:R-:W-:Y:S02]  /*2b50*/  F2FP.F16.E4M3.UNPACK_B R73, R12.H1 ;  /* 0x0000000cff49723e */ /* 0x000fe400030006ff */
[----:B------:R-:W-:Y:S01]  /*2b60*/  F2FP.SATFINITE.E4M3.F32.PACK_AB_MERGE_C R81, R74, R77, RZ ;  /* 0x0000004d4a51723e */ /* 0x000fe200048070ff */
[--C-:B------:R-:W-:Y:S01]  /*2b70*/  HADD2.F32 R57, -RZ, R56.reuse.H0_H0 ;  /* 0x20000038ff397230 */ /* 0x100fe20000004100 */
[----:B------:R-:W-:Y:S01]  /*2b80*/  F2FP.F16.E4M3.UNPACK_B R27, R6.H1 ;  /* 0x00000006ff1b723e */ /* 0x000fe200030006ff */
        /* <DEDUP_REMOVED lines=22> */
[----:B------:R-:W-:Y:S01]  /*2cf0*/  HADD2.F32 R15, -RZ, R7.H1_H1 ;  /* 0x30000007ff0f7230 */ /* 0x000fe20000004100 */
[----:B------:R-:W-:Y:S01]  /*2d00*/  F2FP.SATFINITE.E4M3.F32.PACK_AB_MERGE_C R4, R26, R13, R81 ;  /* 0x0000000d1a04723e */ /* 0x000fe20004807051 */
        /* <DEDUP_REMOVED lines=13> */
[----:B------:R-:W-:-:S04]  /*2de0*/  F2FP.SATFINITE.E4M3.F32.PACK_AB_MERGE_C R74, R74, R77, RZ ;  /* 0x0000004d4a4a723e */ /* 0x000fc800048070ff */
[----:B------:R-:W-:Y:S02]  /*2df0*/  F2FP.SATFINITE.E4M3.F32.PACK_AB_MERGE_C R6, R75, R56, R27 ;  /* 0x000000384b06723e */ /* 0x000fe4000480701b */
[----:B------:R-:W-:-:S07]  /*2e00*/  F2FP.SATFINITE.E4M3.F32.PACK_AB_MERGE_C R7, R76, R57, R74 ;  /* 0x000000394c07723e */ /* 0x000fce000480704a */
.L_x_13517:
[----:B------:R-:W-:Y:S05]  /*2e10*/  BSYNC B2 ;  /* 0x0000000000027941 */ /* 0x000fea0003800000 */
.L_x_13516:
[----:B0-----:R4:W-:Y:S02]  /*2e20*/  ST.E.128 desc[UR40][R10.64], R4 ;  /* 0x000000040a007985 */ /* 0x0019e4000c101d28 */
.L_x_13515:
[----:B------:R-:W-:Y:S05]  /*2e30*/  BSYNC B1 ;  /* 0x0000000000017941 */ /* 0x000fea0003800000 */
.L_x_13514:
[----:B------:R-:W-:-:S13]  /*2e40*/  LOP3.LUT P3, RZ, R83, 0x1, RZ, 0xc0, !PT ;  /* 0x0000000153ff7812 */ /* 0x000fda000786c0ff */
[----:B------:R-:W-:Y:S05]  /*2e50*/  @P3 BRA `(.L_x_13513) ;  /* 0x0000001c00483947 */ /* 0x000fea0003800000 */
[----:B----4-:R-:W4:Y:S04]  /*2e60*/  LDL R7, [R1+0x28] ;  /* 0x0000280001077983 */ /* 0x010f280000100800 */
[----:B------:R-:W2:Y:S04]  /*2e70*/  LDL R6, [R1+0x20] ;  /* 0x0000200001067983 */ /* 0x000ea80000100800 */
[----:B------:R-:W5:Y:S01]  /*2e80*/  LDL R12, [R1+0x24] ;  /* 0x00002400010c7983 */ /* 0x000f620000100800 */
[----:B------:R-:W-:Y:S01]  /*2e90*/  IMAD.MOV.U32 R5, RZ, RZ, 0x20 ;  /* 0x00000020ff057424 */ /* 0x000fe200078e00ff */
[----:B---3--:R-:W-:Y:S01]  /*2ea0*/  IADD3 R10, P3, R156, R14, RZ ;  /* 0x0000000e9c0a7210 */ /* 0x008fe20007f7e0ff */
[----:B------:R-:W-:Y:S01]  /*2eb0*/  IMAD R4, R19, 0x2800, RZ ;  /* 0x0000280013047824 */ /* 0x000fe200078e02ff */
[----:B------:R-:W-:Y:S02]  /*2ec0*/  BSSY B1, `(.L_x_13518) ;  /* 0x0000071000017945 */ /* 0x000fe40003800000 */
[----:B------:R-:W-:-:S04]  /*2ed0*/  SEL R5, R5, 0xffffffe0, !P1 ;  /* 0xffffffe005057807 */ /* 0x000fc80004800000 */
[----:B----4-:R-:W-:-:S04]  /*2ee0*/  IADD3 R5, R5, R7, R4 ;  /* 0x0000000705057210 */ /* 0x010fc80007ffe004 */
[----:B------:R-:W-:Y:S01]  /*2ef0*/  IADD3 R4, R18, R5, RZ ;  /* 0x0000000512047210 */ /* 0x000fe20007ffe0ff */
[----:B--2---:R-:W-:Y:S01]  /*2f00*/  IMAD.X R11, R69, 0x1, R6, P3 ;  /* 0x00000001450b7824 */ /* 0x004fe200018e0606 */
[----:B-----5:R-:W-:-:S04]  /*2f10*/  ISETP.GE.AND P3, PT, R12, R71, PT ;  /* 0x000000470c00720c */ /* 0x020fc80003f66270 */
[----:B------:R-:W2:Y:S09]  /*2f20*/  LDS.128 R4, [R4+0xe000] ;  /* 0x00e0000004047984 */ /* 0x000eb20000000c00 */
[----:B------:R-:W-:Y:S05]  /*2f30*/  @P3 BRA `(.L_x_13519) ;  /* 0x0000000400a43947 */ /* 0x000fea0003800000 */
[----:B------:R-:W-:Y:S02]  /*2f40*/  SHF.R.U32.HI R12, RZ, 0x8, R9 ;  /* 0x00000008ff0c7819 */ /* 0x000fe40000011609 */
[----:B------:R-:W-:Y:S02]  /*2f50*/  SHF.R.U32.HI R14, RZ, 0x8, R25 ;  /* 0x00000008ff0e7819 */ /* 0x000fe40000011619 */
[--C-:B------:R-:W-:Y:S01]  /*2f60*/  SHF.R.U32.HI R27, RZ, 0x18, R9.reuse ;  /* 0x00000018ff1b7819 */ /* 0x100fe20000011609 */
[----:B------:R-:W-:Y:S01]  /*2f70*/  IMAD.SHL.U32 R12, R12, 0x100, RZ ;  /* 0x000001000c0c7824 */ /* 0x000fe200078e00ff */
[----:B------:R-:W-:Y:S01]  /*2f80*/  LOP3.LUT R8, R9, 0xff, RZ, 0xc0, !PT ;  /* 0x000000ff09087812 */ /* 0x000fe200078ec0ff */
[----:B------:R-:W-:Y:S01]  /*2f90*/  IMAD.SHL.U32 R14, R14, 0x100, RZ ;  /* 0x000001000e0e7824 */ /* 0x000fe200078e00ff */
[----:B------:R-:W-:Y:S02]  /*2fa0*/  SHF.R.U32.HI R24, RZ, 0x10, R9 ;  /* 0x00000010ff187819 */ /* 0x000fe40000011609 */
[----:B------:R-:W-:-:S02]  /*2fb0*/  SHF.R.U32.HI R15, RZ, 0x10, R25 ;  /* 0x00000010ff0f7819 */ /* 0x000fc40000011619 */
[----:B------:R-:W-:Y:S01]  /*2fc0*/  PRMT R9, R27, 0x654, R8 ;  /* 0x000006541b097816 */ /* 0x000fe20000000008 */
[----:B--2---:R-:W-:Y:S01]  /*2fd0*/  IMAD.MOV.U32 R8, RZ, RZ, R4 ;  /* 0x000000ffff087224 */ /* 0x004fe200078e0004 */
[----:B-1----:R-:W-:Y:S01]  /*2fe0*/  LOP3.LUT R13, R25, 0xff0000ff, RZ, 0xc0, !PT ;  /* 0xff0000ff190d7812 */ /* 0x002fe200078ec0ff */
[----:B------:R-:W-:Y:S01]  /*2ff0*/  IMAD.U32 R15, R15, 0x10000, RZ ;  /* 0x000100000f0f7824 */ /* 0x000fe200078e00ff */
[----:B------:R-:W-:Y:S02]  /*3000*/  LOP3.LUT R9, R9, 0xff00, R12, 0xf8, !PT ;  /* 0x0000ff0009097812 */ /* 0x000fe400078ef80c */
[----:B------:R-:W-:Y:S02]  /*3010*/  LOP3.LUT R14, R13, 0xff00, R14, 0xf8, !PT ;  /* 0x0000ff000d0e7812 */ /* 0x000fe400078ef80e */
[----:B------:R-:W-:Y:S02]  /*3020*/  SHF.L.U32 R12, R24, 0x10, RZ ;  /* 0x00000010180c7819 */ /* 0x000fe400000006ff */
        /* <DEDUP_REMOVED lines=16> */
[-C--:B------:R-:W-:Y:S01]  /*3130*/  FFMA.FTZ R5, R9, R15.reuse, R56 ;  /* 0x0000000f09057223 */ /* 0x080fe20000010038 */
[----:B------:R-:W-:Y:S02]  /*3140*/  HADD2.F32 R14, -RZ, R14.H1_H1 ;  /* 0x3000000eff0e7230 */ /* 0x000fe40000004100 */
[C---:B------:R-:W-:Y:S01]  /*3150*/  FMUL.FTZ R25, R13.reuse, R26 ;  /* 0x0000001a0d197220 */ /* 0x040fe20000410000 */
[----:B------:R-:W-:Y:S01]  /*3160*/  F2FP.F16.E4M3.UNPACK_B R9, R8.H1 ;  /* 0x00000008ff09723e */ /* 0x000fe200030006ff */
[----:B------:R-:W-:Y:S01]  /*3170*/  FMUL.FTZ R26, R12, R26 ;  /* 0x0000001a0c1a7220 */ /* 0x000fe20000410000 */
[----:B------:R-:W-:Y:S01]  /*3180*/  FFMA.FTZ R4, R4, R15, -R57 ;  /* 0x0000000f04047223 */ /* 0x000fe20000010839 */
[----:B------:R-:W-:Y:S01]  /*3190*/  FFMA.FTZ R68, R12, R14, -R25 ;  /* 0x0000000e0c447223 */ /* 0x000fe20000010819 */
[----:B------:R-:W-:Y:S01]  /*31a0*/  F2FP.F16.E4M3.UNPACK_B R8, R8 ;  /* 0x00000008ff08723e */ /* 0x000fe200020006ff */
[----:B------:R-:W-:Y:S01]  /*31b0*/  FFMA.FTZ R69, R13, R14, R26 ;  /* 0x0000000e0d457223 */ /* 0x000fe2000001001a */
        /* <DEDUP_REMOVED lines=17> */
[-C--:B------:R-:W-:Y:S01]  /*32d0*/  FFMA.FTZ R57, R9, R70.reuse, -R26 ;  /* 0x0000004609397223 */ /* 0x080fe2000001081a */
        /* <DEDUP_REMOVED lines=31> */
[----:B------:R-:W-:Y:S01]  /*34d0*/  HADD2.F32 R6, -RZ, R6.H1_H1 ;  /* 0x30000006ff067230 */ /* 0x000fe20000004100 */
[----:B------:R-:W-:Y:S01]  /*34e0*/  F2FP.SATFINITE.E4M3.F32.PACK_AB_MERGE_C R15, R15, R68, RZ ;  /* 0x000000440f0f723e */ /* 0x000fe200048070ff */
[----:B------:R-:W-:Y:S01]  /*34f0*/  HADD2.F32 R25, -RZ, R25.H0_H0 ;  /* 0x20000019ff197230 */ /* 0x000fe20000004100 */
[----:B------:R-:W-:Y:S01]  /*3500*/  F2FP.SATFINITE.E4M3.F32.PACK_AB_MERGE_C R4, R70, R57, R71 ;  /* 0x000000394604723e */ /* 0x000fe20004807047 */
[----:B------:R-:W-:-:S02]  /*3510*/  HADD2.F32 R14, -RZ, R14.H0_H0 ;  /* 0x2000000eff0e7230 */ /* 0x000fc40000004100 */
[----:B------:R-:W-:Y:S01]  /*3520*/  FMUL.FTZ R12, R6, R27 ;  /* 0x0000001b060c7220 */ /* 0x000fe20000410000 */
[----:B------:R-:W-:Y:S02]  /*3530*/  HADD2.F32 R24, -RZ, R24.H0_H0 ;  /* 0x20000018ff187230 */ /* 0x000fe40000004100 */
[-C--:B------:R-:W-:Y:S01]  /*3540*/  FMUL.FTZ R13, R9, R25.reuse ;  /* 0x00000019090d7220 */ /* 0x080fe20000410000 */
[C---:B------:R-:W-:Y:S01]  /*3550*/  FMUL.FTZ R56, R8.reuse, R25 ;  /* 0x0000001908387220 */ /* 0x040fe20000410000 */
[----:B------:R-:W-:Y:S02]  /*3560*/  FMUL.FTZ R27, R7, R27 ;  /* 0x0000001b071b7220 */ /* 0x000fe40000410000 */
[-C--:B------:R-:W-:Y:S01]  /*3570*/  FFMA.FTZ R13, R8, R14.reuse, -R13 ;  /* 0x0000000e080d7223 */ /* 0x080fe2000001080d */
[----:B------:R-:W-:Y:S01]  /*3580*/  FFMA.FTZ R56, R9, R14, R56 ;  /* 0x0000000e09387223 */ /* 0x000fe20000010038 */
[-C--:B------:R-:W-:Y:S01]  /*3590*/  FFMA.FTZ R12, R7, R24.reuse, -R12 ;  /* 0x00000018070c7223 */ /* 0x080fe2000001080c */
[----:B------:R-:W-:-:S03]  /*35a0*/  FFMA.FTZ R27, R6, R24, R27 ;  /* 0x00000018061b7223 */ /* 0x000fc6000001001b */
[----:B------:R-:W-:Y:S02]  /*35b0*/  F2FP.SATFINITE.E4M3.F32.PACK_AB_MERGE_C R7, R56, R13, R15 ;  /* 0x0000000d3807723e */ /* 0x000fe4000480700f */
[----:B------:R-:W-:-:S07]  /*35c0*/  F2FP.SATFINITE.E4M3.F32.PACK_AB_MERGE_C R6, R27, R12, R26 ;  /* 0x0000000c1b06723e */ /* 0x000fce000480701a */
.L_x_13519:
[----:B------:R-:W-:Y:S05]  /*35d0*/  BSYNC B1 ;  /* 0x0000000000017941 */ /* 0x000fea0003800000 */
.L_x_13518:
[----:B--2---:R2:W-:Y:S01]  /*35e0*/  ST.E.128 desc[UR40][R10.64], R4 ;  /* 0x000000040a007985 */ /* 0x0045e2000c101d28 */
[----:B------:R-:W-:Y:S05]  /*35f0*/  BRA `(.L_x_13513) ;  /* 0x0000001400607947 */ /* 0x000fea0003800000 */
.L_x_13506:
[----:B------:R-:W0:Y:S01]  /*3600*/  S2R R7, SR_TID.X ;  /* 0x0000000000077919 */ /* 0x000e220000002100 */
[----:B------:R-:W-:Y:S01]  /*3610*/  IMAD R65, R32, -0xa0, R30 ;  /* 0xffffff6020417824 */ /* 0x000fe200078e021e */
[----:B------:R-:W2:Y:S04]  /*3620*/  LDL R12, [R1+0x18] ;  /* 0x00001800010c7983 */ /* 0x000ea80000100800 */
[----:B------:R-:W-:Y:S01]  /*3630*/  VIMNMX R65, R65, 0xa0, PT ;  /* 0x000000a041417848 */ /* 0x000fe20003fe0100 */
[----:B0-----:R-:W-:-:S05]  /*3640*/  VIADD R7, R7, 0xffffff80 ;  /* 0xffffff8007077836 */ /* 0x001fca0000000000 */
[----:B------:R-:W-:-:S04]  /*3650*/  LEA.HI R7, R7, R7, RZ, 0x1 ;  /* 0x0000000707077211 */ /* 0x000fc800078f08ff */
[----:B------:R-:W-:-:S04]  /*3660*/  SHF.R.S32.HI R7, RZ, 0x1, R7 ;  /* 0x00000001ff077819 */ /* 0x000fc80000011407 */
[----:B------:R-:W-:-:S04]  /*3670*/  ISETP.GE.AND P3, PT, R7, R65, PT ;  /* 0x000000410700720c */ /* 0x000fc80003f66270 */
[----:B------:R-:W-:-:S13]  /*3680*/  ISETP.GE.OR P4, PT, R16, R71, P3 ;  /* 0x000000471000720c */ /* 0x000fda0001f86670 */
[----:B------:R-:W0:Y:S08]  /*3690*/  @!P4 LDC.64 R8, c[0x0][0x3e8] ;  /* 0x0000fa00ff08cb82 */ /* 0x000e300000000a00 */
[----:B------:R-:W1:Y:S01]  /*36a0*/  @!P4 LDC.64 R10, c[0x0][0x400] ;  /* 0x00010000ff0acb82 */ /* 0x000e620000000a00 */
[----:B------:R-:W-:Y:S01]  /*36b0*/  @!P4 IMAD.MOV.U32 R5, RZ, RZ, R53 ;  /* 0x000000ffff05c224 */ /* 0x000fe200078e0035 */
[----:B0-----:R-:W-:Y:S01]  /*36c0*/  @!P4 IADD3 R8, P5, P6, R34, R8, R4 ;  /* 0x000000082208c210 */ /* 0x001fe20007ebe004 */
[----:B------:R-:W-:-:S03]  /*36d0*/  @!P4 IMAD.MOV.U32 R4, RZ, RZ, R42 ;  /* 0x000000ffff04c224 */ /* 0x000fc600078e002a */
[----:B------:R-:W-:Y:S01]  /*36e0*/  @!P4 IADD3.X R9, R51, R9, R6, P5, P6 ;  /* 0x000000093309c210 */ /* 0x000fe20002fec406 */
[----:B------:R-:W-:Y:S02]  /*36f0*/  @!P4 IMAD R6, R49, R32, RZ ;  /* 0x000000203106c224 */ /* 0x000fe400078e02ff */
[----:B------:R-:W-:-:S04]  /*3700*/  @!P4 IMAD.WIDE.U32 R4, R32, R44, R4 ;  /* 0x0000002c2004c225 */ /* 0x000fc800078e0004 */
[----:B------:R-:W-:Y:S01]  /*3710*/  @!P4 IMAD R6, R15, R44, R6 ;  /* 0x0000002c0f06c224 */ /* 0x000fe200078e0206 */
[----:B-1----:R-:W-:Y:S02]  /*3720*/  @!P4 IADD3 R10, P5, R4, R10, RZ ;  /* 0x0000000a040ac210 */ /* 0x002fe40007fbe0ff */
[----:B------:R-:W-:Y:S02]  /*3730*/  CS2R R26, SRZ ;  /* 0x00000000001a7805 */ /* 0x000fe4000001ff00 */
[----:B------:R-:W-:Y:S02]  /*3740*/  CS2R R24, SRZ ;  /* 0x0000000000187805 */ /* 0x000fe4000001ff00 */
[----:B------:R-:W-:Y:S02]  /*3750*/  @!P4 IADD3.X R11, R11, R6, R5, P5, !PT ;  /* 0x000000060b0bc210 */ /* 0x000fe40002ffe405 */
[----:B------:R-:W-:Y:S02]  /*3760*/  CS2R R4, SRZ ;  /* 0x0000000000047805 */ /* 0x000fe4000001ff00 */
[----:B------:R-:W-:Y:S01]  /*3770*/  CS2R R6, SRZ ;  /* 0x0000000000067805 */ /* 0x000fe2000001ff00 */
[----:B------:R-:W3:Y:S05]  /*3780*/  @!P4 LDG.E.128 R24, desc[UR40][R10.64] ;  /* 0x000000280a18c981 */ /* 0x000eea000c1e1d00 */
[----:B------:R-:W4:Y:S01]  /*3790*/  @!P4 LDG.E.128 R4, desc[UR40][R8.64] ;  /* 0x000000280804c981 */ /* 0x000f22000c1e1d00 */
[----:B------:R-:W-:-:S02]  /*37a0*/  ISETP.GE.AND P5, PT, R16, R71, PT ;  /* 0x000000471000720c */ /* 0x000fc40003fa6270 */
[----:B--2---:R-:W-:Y:S01]  /*37b0*/  ISETP.NE.AND P4, PT, R12, 0x3, PT ;  /* 0x000000030c00780c */ /* 0x004fe20003f85270 */
[----:B---3--:R-:W-:Y:S02]  /*37c0*/  IMAD.MOV.U32 R70, RZ, RZ, R26 ;  /* 0x000000ffff467224 */ /* 0x008fe400078e001a */
[----:B------:R-:W-:Y:S01]  /*37d0*/  IMAD.MOV.U32 R75, RZ, RZ, R24 ;  /* 0x000000ffff4b7224 */ /* 0x000fe200078e0018 */
[----:B----4-:R-:W-:Y:S01]  /*37e0*/  MOV R73, R4 ;  /* 0x0000000400497202 */ /* 0x010fe20000000f00 */
[----:B------:R-:W-:-:S08]  /*37f0*/  IMAD.MOV.U32 R72, RZ, RZ, R6 ;  /* 0x000000ffff487224 */ /* 0x000fd000078e0006 */
[----:B------:R-:W-:Y:S05]  /*3800*/  @!P4 BRA `(.L_x_13520) ;  /* 0x000000000004c947 */ /* 0x000fea0003800000 */
[----:B------:R-:W-:Y:S01]  /*3810*/  BPT.TRAP 0x1 ;  /* 0x000000040000795c */ /* 0x000fe20000300000 */
.L_x_13520:
[----:B------:R-:W-:Y:S01]  /*3820*/  IMAD R66, R19, 0x8, R18 ;  /* 0x0000000813427824 */ /* 0x000fe200078e0212 */
[----:B------:R-:W-:Y:S01]  /*3830*/  SHF.L.U32 R67, R157, 0x1f, RZ ;  /* 0x0000001f9d437819 */ /* 0x000fe200000006ff */
[----:B------:R-:W-:Y:S03]  /*3840*/  BSSY B1, `(.L_x_13521) ;  /* 0x0000003000017945 */ /* 0x000fe60003800000 */
[----:B------:R-:W0:Y:S02]  /*3850*/  SYNCS.PHASECHK.TRANS64.TRYWAIT P6, [R66+URZ+0x13290], R67 ;  /* 0x01329043420075a7 */ /* 0x000e2400080c017f */
[----:B0-----:R-:W-:Y:S05]  /*3860*/  @!P6 BRA `(.L_x_13522) ;  /* 0x000001480040e947 */ /* 0x001fea0003800000 */
.L_x_13737:
[----:B------:R-:W-:Y:S05]  /*3870*/  BSYNC B1 ;  /* 0x0000000000017941 */ /* 0x000fea0003800000 */
.L_x_13521:
[----:B------:R-:W-:-:S03]  /*3880*/  UMOV UR4, 0xffffffff ;  /* 0xffffffff00047882 */ /* 0x000fc60000000000 */
[----:B------:R-:W-:Y:S05]  /*3890*/  BRA.DIV UR4, `(.L_x_13523) ;  /* 0x0000014a04487947 */ /* 0x000fea000b800000 */
[----:B------:R1:W2:Y:S04]  /*38a0*/  SHFL.IDX PT, R69, R13, RZ, 0x1e1f ;  /* 0x001e1fff0d457589 */ /* 0x0002a800000e0000 */
[----:B------:R1:W3:Y:S02]  /*38b0*/  SHFL.IDX PT, R71, R68, RZ, 0x1e1f ;  /* 0x001e1fff44477589 */ /* 0x0002e400000e0000 */
.L_x_13741:
[----:B-1----:R-:W1:Y:S02]  /*38c0*/  LDC R68, c[0x0][0x2f4] ;  /* 0x0000bd00ff447b82 */ /* 0x002e640000000800 */
[----:B-1----:R-:W-:-:S13]  /*38d0*/  ISETP.GE.OR P3, PT, R16, R68, P3 ;  /* 0x000000441000720c */ /* 0x002fda0001f66670 */
[----:B------:R-:W-:Y:S05]  /*38e0*/  @P3 BRA `(.L_x_13513) ;  /* 0x0000001000a43947 */ /* 0x000fea0003800000 */
[----:B------:R-:W4:Y:S04]  /*38f0*/  LDL R12, [R1+0x34] ;  /* 0x00003400010c7983 */ /* 0x000f280000100800 */
[----:B------:R-:W5:Y:S04]  /*3900*/  LDL R11, [R1+0x38] ;  /* 0x00003800010b7983 */ /* 0x000f680000100800 */
[----:B------:R-:W5:Y:S01]  /*3910*/  LDL R10, [R1+0x3c] ;  /* 0x00003c00010a7983 */ /* 0x000f620000100800 */
[----:B------:R-:W-:Y:S01]  /*3920*/  IADD3 R8, -R47, R68, RZ ;  /* 0x000000442f087210 */ /* 0x000fe20007ffe1ff */
[----:B------:R-:W-:Y:S01]  /*3930*/  BSSY B1, `(.L_x_13524) ;  /* 0x00000e7000017945 */ /* 0x000fe20003800000 */
[----:B---3--:R-:W-:-:S02]  /*3940*/  IADD3 R56, P3, R54, R71, RZ ;  /* 0x0000004736387210 */ /* 0x008fc40007f7e0ff */
[----:B------:R-:W-:Y:S02]  /*3950*/  SEL R8, R47, R8, !P0 ;  /* 0x000000082f087207 */ /* 0x000fe40004000000 */
[----:B--2---:R-:W-:Y:S02]  /*3960*/  LEA.HI.X.SX32 R57, R54, R69, 0x1, P3 ;  /* 0x0000004536397211 */ /* 0x004fe400018f0eff */
[----:B------:R-:W-:-:S04]  /*3970*/  SHF.R.S32.HI R9, RZ, 0x1f, R8 ;  /* 0x0000001fff097819 */ /* 0x000fc80000011408 */
[----:B------:R-:W-:-:S04]  /*3980*/  LEA.HI R9, R9, R8, RZ, 0x5 ;  /* 0x0000000809097211 */ /* 0x000fc800078f28ff */
[----:B------:R-:W-:Y:S01]  /*3990*/  SHF.R.S32.HI R8, RZ, 0x5, R9 ;  /* 0x00000005ff087819 */ /* 0x000fe20000011409 */
[----:B------:R-:W-:-:S03]  /*39a0*/  IMAD R9, R19, 0x2800, R58 ;  /* 0x0000280013097824 */ /* 0x000fc600078e023a */
[----:B------:R-:W-:Y:S01]  /*39b0*/  LEA.HI.SX32 R8, R3, R8, 0x1c ;  /* 0x0000000803087211 */ /* 0x000fe200078fe2ff */
[----:B------:R-:W-:-:S04]  /*39c0*/  IMAD.IADD R9, R18, 0x1, R9 ;  /* 0x0000000112097824 */ /* 0x000fc800078e0209 */
[----:B------:R-:W-:-:S05]  /*39d0*/  IMAD.SHL.U32 R74, R8, 0x10, RZ ;  /* 0x00000010084a7824 */ /* 0x000fca00078e00ff */
[----:B----4-:R-:W-:-:S04]  /*39e0*/  LOP3.LUT R8, R12, 0x30, R74, 0xf8, !PT ;  /* 0x000000300c087812 */ /* 0x010fc800078ef84a */
[----:B-----5:R-:W-:-:S05]  /*39f0*/  LOP3.LUT R8, R8, R11, RZ, 0x3c, !PT ;  /* 0x0000000b08087212 */ /* 0x020fca00078e3cff */
[----:B------:R-:W-:-:S04]  /*3a00*/  IMAD.IADD R8, R10, 0x1, R8 ;  /* 0x000000010a087824 */ /* 0x000fc800078e0208 */
[----:B------:R-:W-:-:S04]  /*3a10*/  IMAD R11, R19, 0x2800, R8 ;  /* 0x00002800130b7824 */ /* 0x000fc800078e0208 */
[----:B------:R-:W-:Y:S02]  /*3a20*/  IMAD.IADD R12, R18, 0x1, R11 ;  /* 0x00000001120c7824 */ /* 0x000fe400078e020b */
[----:B------:R-:W1:Y:S04]  /*3a30*/  LDS.128 R8, [R9+0xe000] ;  /* 0x00e0000009087984 */ /* 0x000e680000000c00 */
[----:B------:R-:W2:Y:S01]  /*3a40*/  LDS.128 R12, [R12+0xe000] ;  /* 0x00e000000c0c7984 */ /* 0x000ea20000000c00 */
        /* <DEDUP_REMOVED lines=11> */
[----:B------:R-:W-:Y:S02]  /*3b00*/  LOP3.LUT R7, R25, 0xff, RZ, 0xc0, !PT ;  /* 0x000000ff19077812 */ /* 0x000fe400078ec0ff */
[----:B------:R-:W-:Y:S02]  /*3b10*/  PRMT R4, R87, 0x654, R4 ;  /* 0x0000065457047816 */ /* 0x000fe40000000004 */
[----:B------:R-:W-:-:S02]  /*3b20*/  SHF.R.U32.HI R76, RZ, 0x8, R25 ;  /* 0x00000008ff4c7819 */ /* 0x000fc40000011619 */
[----:B-1----:R-:W-:Y:S02]  /*3b30*/  MOV R24, R8 ;  /* 0x0000000800187202 */ /* 0x002fe40000000f00 */
[----:B------:R-:W-:Y:S02]  /*3b40*/  SHF.R.U32.HI R77, RZ, 0x8, R27 ;  /* 0x00000008ff4d7819 */ /* 0x000fe4000001161b */
[----:B------:R-:W-:Y:S01]  /*3b50*/  PRMT R8, R78, 0x654, R7 ;  /* 0x000006544e087816 */ /* 0x000fe20000000007 */
[----:B------:R-:W-:Y:S01]  /*3b60*/  IMAD.SHL.U32 R7, R80, 0x100, RZ ;  /* 0x0000010050077824 */ /* 0x000fe200078e00ff */
[----:B------:R-:W-:Y:S01]  /*3b70*/  LOP3.LUT R4, R4, 0xff00, R5, 0xf8, !PT ;  /* 0x0000ff0004047812 */ /* 0x000fe200078ef805 */
[----:B------:R-:W-:Y:S01]  /*3b80*/  IMAD.U32 R5, R84, 0x10000, RZ ;  /* 0x0001000054057824 */ /* 0x000fe200078e00ff */
[----:B------:R-:W-:Y:S02]  /*3b90*/  LOP3.LUT R26, R27, 0xff0000ff, RZ, 0xc0, !PT ;  /* 0xff0000ff1b1a7812 */ /* 0x000fe400078ec0ff */
[----:B------:R-:W-:Y:S01]  /*3ba0*/  SHF.R.U32.HI R81, RZ, 0x10, R27 ;  /* 0x00000010ff517819 */ /* 0x000fe2000001161b */
[----:B------:R-:W-:Y:S01]  /*3bb0*/  IMAD.SHL.U32 R27, R76, 0x100, RZ ;  /* 0x000001004c1b7824 */ /* 0x000fe200078e00ff */
[----:B------:R-:W-:-:S02]  /*3bc0*/  PRMT R6, R83, 0x654, R6 ;  /* 0x0000065453067816 */ /* 0x000fc40000000006 */
[----:B------:R-:W-:Y:S01]  /*3bd0*/  SHF.R.U32.HI R82, RZ, 0x10, R25 ;  /* 0x00000010ff527819 */ /* 0x000fe20000011619 */
[----:B--2---:R-:W-:Y:S01]  /*3be0*/  IMAD.MOV.U32 R25, RZ, RZ, R12 ;  /* 0x000000ffff197224 */ /* 0x004fe200078e000c */
[----:B------:R-:W-:Y:S01]  /*3bf0*/  SHF.L.U32 R77, R77, 0x8, RZ ;  /* 0x000000084d4d7819 */ /* 0x000fe200000006ff */
[----:B------:R-:W-:Y:S01]  /*3c00*/  IMAD.U32 R81, R81, 0x10000, RZ ;  /* 0x0001000051517824 */ /* 0x000fe200078e00ff */
        /* <DEDUP_REMOVED lines=9> */
[----:B------:R-:W-:Y:S01]  /*3ca0*/  F2FP.F16.E4M3.UNPACK_B R76, R73.H1 ;  /* 0x00000049ff4c723e */ /* 0x000fe200030006ff */
[----:B------:R-:W-:Y:S01]  /*3cb0*/  HADD2.F32 R12, -RZ, R27.H0_H0 ;  /* 0x2000001bff0c7230 */ /* 0x000fe20000004100 */
[----:B------:R-:W-:Y:S01]  /*3cc0*/  LOP3.LUT R4, R7, 0xff0000, R4, 0xf8, !PT ;  /* 0x00ff000007047812 */ /* 0x000fe200078ef804 */
[----:B------:R-:W-:Y:S02]  /*3cd0*/  HADD2.F32 R8, -RZ, R26.H0_H0 ;  /* 0x2000001aff087230 */ /* 0x000fe40000004100 */
[----:B------:R-:W-:-:S02]  /*3ce0*/  HADD2.F32 R77, -RZ, R76.H0_H0 ;  /* 0x2000004cff4d7230 */ /* 0x000fc40000004100 */
[-C--:B------:R-:W-:Y:S01]  /*3cf0*/  FMUL.FTZ R83, R12, R5.reuse ;  /* 0x000000050c537220 */ /* 0x080fe20000410000 */
[----:B------:R-:W-:Y:S02]  /*3d00*/  IMAD.U32 R7, R82, 0x10000, RZ ;  /* 0x0001000052077824 */ /* 0x000fe400078e00ff */
[----:B------:R-:W-:Y:S01]  /*3d10*/  FMUL.FTZ R85, R8, R5 ;  /* 0x0000000508557220 */ /* 0x000fe20000410000 */
[----:B------:R-:W-:Y:S01]  /*3d20*/  LOP3.LUT R5, R80, 0xff0000, R81, 0xf8, !PT ;  /* 0x00ff000050057812 */ /* 0x000fe200078ef851 */
[----:B------:R-:W-:Y:S01]  /*3d30*/  FFMA.FTZ R8, R8, R77, -R83 ;  /* 0x0000004d08087223 */ /* 0x000fe20000010853 */
[----:B------:R-:W-:Y:S01]  /*3d40*/  F2FP.F16.E4M3.UNPACK_B R80, R75 ;  /* 0x0000004bff50723e */ /* 0x000fe200020006ff */
[----:B------:R-:W-:Y:S01]  /*3d50*/  FFMA.FTZ R12, R12, R77, R85 ;  /* 0x0000004d0c0c7223 */ /* 0x000fe20000010055 */
[----:B------:R-:W-:Y:S01]  /*3d60*/  F2FP.F16.E4M3.UNPACK_B R77, R73 ;  /* 0x00000049ff4d723e */ /* 0x000fe200020006ff */
[----:B------:R-:W-:Y:S01]  /*3d70*/  HADD2.F32 R79, -RZ, R79.H1_H1 ;  /* 0x3000004fff4f7230 */ /* 0x000fe20000004100 */
[----:B------:R-:W-:Y:S01]  /*3d80*/  F2FP.F16.E4M3.UNPACK_B R75, R25 ;  /* 0x00000019ff4b723e */ /* 0x000fe200020006ff */
[----:B------:R-:W-:Y:S01]  /*3d90*/  HADD2.F32 R26, -RZ, R26.H1_H1 ;  /* 0x3000001aff1a7230 */ /* 0x000fe20000004100 */
[----:B------:R-:W-:Y:S01]  /*3da0*/  F2FP.F16.E4M3.UNPACK_B R73, R24 ;  /* 0x00000018ff49723e */ /* 0x000fe200020006ff */
[----:B------:R-:W-:Y:S01]  /*3db0*/  HADD2.F32 R27, -RZ, R27.H1_H1 ;  /* 0x3000001bff1b7230 */ /* 0x000fe20000004100 */
[----:B------:R-:W-:Y:S01]  /*3dc0*/  LOP3.LUT R7, R78, 0xff0000, R7, 0xf8, !PT ;  /* 0x00ff00004e077812 */ /* 0x000fe200078ef807 */
[----:B------:R-:W-:-:S02]  /*3dd0*/  HADD2.F32 R78, -RZ, R76.H1_H1 ;  /* 0x3000004cff4e7230 */ /* 0x000fc40000004100 */
[CC--:B------:R-:W-:Y:S01]  /*3de0*/  FMUL.FTZ R82, R26.reuse, R79.reuse ;  /* 0x0000004f1a527220 */ /* 0x0c0fe20000410000 */
[----:B------:R-:W-:Y:S02]  /*3df0*/  HADD2.F32 R81, -RZ, R80.H0_H0 ;  /* 0x20000050ff517230 */ /* 0x000fe40000004100 */
[C---:B------:R-:W-:Y:S01]  /*3e00*/  FMUL.FTZ R25, R27.reuse, R79 ;  /* 0x0000004f1b197220 */ /* 0x040fe20000410000 */
[----:B------:R-:W-:Y:S02]  /*3e10*/  HADD2.F32 R76, -RZ, R75.H0_H0 ;  /* 0x2000004bff4c7230 */ /* 0x000fe40000004100 */
[-C--:B------:R-:W-:Y:S01]  /*3e20*/  FFMA.FTZ R27, R27, R78.reuse, R82 ;  /* 0x0000004e1b1b7223 */ /* 0x080fe20000010052 */
[----:B------:R-:W-:Y:S02]  /*3e30*/  HADD2.F32 R24, -RZ, R73.H0_H0 ;  /* 0x20000049ff187230 */ /* 0x000fe40000004100 */
[----:B------:R-:W-:Y:S01]  /*3e40*/  FFMA.FTZ R25, R26, R78, -R25 ;  /* 0x0000004e1a197223 */ /* 0x000fe20000010819 */
[----:B------:R-:W-:-:S02]  /*3e50*/  HADD2.F32 R79, -RZ, R77.H0_H0 ;  /* 0x2000004dff4f7230 */ /* 0x000fc40000004100 */
[-C--:B------:R-:W-:Y:S01]  /*3e60*/  FMUL.FTZ R83, R76, R81.reuse ;  /* 0x000000514c537220 */ /* 0x080fe20000410000 */
[----:B------:R-:W-:Y:S02]  /*3e70*/  HADD2.F32 R82, -RZ, R80.H1_H1 ;  /* 0x30000050ff527230 */ /* 0x000fe40000004100 */
        /* <DEDUP_REMOVED lines=8> */
[C---:B------:R-:W-:Y:S01]  /*3f00*/  FMUL.FTZ R84, R73.reuse, R82 ;  /* 0x0000005249547220 */ /* 0x040fe20000410000 */
[----:B------:R-:W-:Y:S01]  /*3f10*/  FFMA.FTZ R24, R24, R79, -R83 ;  /* 0x0000004f18187223 */ /* 0x000fe20000010853 */
        /* <DEDUP_REMOVED lines=11> */
[----:B------:R-:W-:Y:S01]  /*3fd0*/  F2FP.SATFINITE.E4M3.F32.PACK_AB_MERGE_C R8, R25, R8, RZ ;  /* 0x000000081908723e */ /* 0x000fe200048070ff */
[----:B------:R-:W-:Y:S02]  /*3fe0*/  HADD2.F32 R78, -RZ, R78.H1_H1 ;  /* 0x3000004eff4e7230 */ /* 0x000fe40000004100 */
[----:B------:R-:W-:Y:S01]  /*3ff0*/  FMUL.FTZ R82, R77, R82 ;  /* 0x000000524d527220 */ /* 0x000fe20000410000 */
[----:B------:R-:W-:-:S02]  /*4000*/  HADD2.F32 R76, -RZ, R76.H1_H1 ;  /* 0x3000004cff4c7230 */ /* 0x000fc40000004100 */
[----:B------:R-:W-:Y:S01]  /*4010*/  FFMA.FTZ R84, R77, R80, -R84 ;  /* 0x000000504d547223 */ /* 0x000fe20000010854 */
[----:B------:R-:W-:Y:S02]  /*4020*/  HADD2.F32 R81, -RZ, R81.H1_H1 ;  /* 0x30000051ff517230 */ /* 0x000fe40000004100 */
[-C--:B------:R-:W-:Y:S01]  /*4030*/  FMUL.FTZ R85, R78, R83.reuse ;  /* 0x000000534e557220 */ /* 0x080fe20000410000 */
[----:B------:R-:W-:Y:S01]  /*4040*/  F2FP.F16.E4M3.UNPACK_B R77, R70 ;  /* 0x00000046ff4d723e */ /* 0x000fe200020006ff */
[C---:B------:R-:W-:Y:S01]  /*4050*/  FMUL.FTZ R83, R76.reuse, R83 ;  /* 0x000000534c537220 */ /* 0x040fe20000410000 */
[----:B------:R-:W-:Y:S01]  /*4060*/  F2FP.F16.E4M3.UNPACK_B R70, R14 ;  /* 0x0000000eff46723e */ /* 0x000fe200020006ff */
[-C--:B------:R-:W-:Y:S01]  /*4070*/  FFMA.FTZ R89, R76, R81.reuse, -R85 ;  /* 0x000000514c597223 */ /* 0x080fe20000010855 */
[----:B------:R-:W-:Y:S01]  /*4080*/  F2FP.F16.E4M3.UNPACK_B R76, R72 ;  /* 0x00000048ff4c723e */ /* 0x000fe200020006ff */
        /* <DEDUP_REMOVED lines=20> */
[----:B------:R-:W-:Y:S01]  /*41d0*/  FFMA.FTZ R83, R70, R79, R83 ;  /* 0x0000004f46537223 */ /* 0x000fe20000010053 */
[----:B------:R-:W-:Y:S01]  /*41e0*/  F2FP.SATFINITE.E4M3.F32.PACK_AB_MERGE_C R8, R73, R24, R8 ;  /* 0x000000184908723e */ /* 0x000fe20004807008 */
[----:B------:R-:W-:Y:S01]  /*41f0*/  HADD2.F32 R70, -RZ, R27.H0_H0 ;  /* 0x2000001bff467230 */ /* 0x000fe20000004100 */
[----:B------:R-:W-:Y:S01]  /*4200*/  F2FP.F16.E4M3.UNPACK_B R73, R6 ;  /* 0x00000006ff49723e */ /* 0x000fe200020006ff */
[----:B------:R-:W-:-:S02]  /*4210*/  HADD2.F32 R77, -RZ, R76.H0_H0 ;  /* 0x2000004cff4d7230 */ /* 0x000fc40000004100 */
[----:B------:R-:W-:Y:S01]  /*4220*/  FFMA.FTZ R10, R10, R79, -R87 ;  /* 0x0000004f0a0a7223 */ /* 0x000fe20000010857 */
[----:B------:R-:W-:Y:S01]  /*4230*/  HADD2.F32 R24, -RZ, R25.H0_H0 ;  /* 0x20000019ff187230 */ /* 0x000fe20000004100 */
[----:B------:R-:W-:Y:S01]  /*4240*/  F2FP.SATFINITE.E4M3.F32.PACK_AB_MERGE_C R12, R75, R26, R12 ;  /* 0x0000001a4b0c723e */ /* 0x000fe2000480700c */
[----:B------:R-:W-:Y:S02]  /*4250*/  HADD2.F32 R72, -RZ, R27.H1_H1 ;  /* 0x3000001bff487230 */ /* 0x000fe40000004100 */
[-C--:B------:R-:W-:Y:S01]  /*4260*/  FMUL.FTZ R79, R70, R77.reuse ;  /* 0x0000004d464f7220 */ /* 0x080fe20000410000 */
[----:B------:R-:W-:Y:S02]  /*4270*/  HADD2.F32 R75, -RZ, R73.H0_H0 ;  /* 0x20000049ff4b7230 */ /* 0x000fe40000004100 */
        /* <DEDUP_REMOVED lines=8> */
[----:B------:R-:W-:Y:S01]  /*4300*/  F2FP.F16.E4M3.UNPACK_B R27, R9.H1 ;  /* 0x00000009ff1b723e */ /* 0x000fe200030006ff */
[C---:B------:R-:W-:Y:S01]  /*4310*/  FMUL.FTZ R77, R26.reuse, R77 ;  /* 0x0000004d1a4d7220 */ /* 0x040fe20000410000 */
[----:B------:R-:W-:Y:S02]  /*4320*/  HADD2.F32 R70, -RZ, R13.H0_H0 ;  /* 0x2000000dff467230 */ /* 0x000fe40000004100 */
[----:B------:R-:W-:Y:S01]  /*4330*/  FFMA.FTZ R9, R26, R73, -R75 ;  /* 0x000000491a097223 */ /* 0x000fe2000001084b */
[----:B------:R-:W-:Y:S01]  /*4340*/  F2FP.F16.E4M3.UNPACK_B R75, R7.H1 ;  /* 0x00000007ff4b723e */ /* 0x000fe200030006ff */
[----:B------:R-:W-:Y:S01]  /*4350*/  FFMA.FTZ R26, R72, R73, R77 ;  /* 0x00000049481a7223 */ /* 0x000fe2000001004d */
[----:B------:R-:W-:Y:S01]  /*4360*/  HADD2.F32 R7, -RZ, R27.H0_H0 ;  /* 0x2000001bff077230 */ /* 0x000fe20000004100 */
[----:B------:R-:W-:Y:S01]  /*4370*/  F2FP.F16.E4M3.UNPACK_B R6, R6.H1 ;  /* 0x00000006ff06723e */ /* 0x000fe200030006ff */
[----:B------:R-:W-:Y:S01]  /*4380*/  HADD2.F32 R72, -RZ, R13.H1_H1 ;  /* 0x3000000dff487230 */ /* 0x000fe20000004100 */
[----:B------:R-:W-:Y:S01]  /*4390*/  F2FP.SATFINITE.E4M3.F32.PACK_AB_MERGE_C R82, R91, R82, RZ ;  /* 0x000000525b52723e */ /* 0x000fe200048070ff */
[--C-:B------:R-:W-:Y:S01]  /*43a0*/  HADD2.F32 R73, -RZ, R75.reuse.H0_H0 ;  /* 0x2000004bff497230 */ /* 0x100fe20000004100 */
[----:B------:R-:W-:Y:S01]  /*43b0*/  F2FP.F16.E4M3.UNPACK_B R79, R5.H1 ;  /* 0x00000005ff4f723e */ /* 0x000fe200030006ff */
[----:B------:R-:W-:Y:S01]  /*43c0*/  HADD2.F32 R75, -RZ, R75.H1_H1 ;  /* 0x3000004bff4b7230 */ /* 0x000fe20000004100 */
[----:B------:R-:W-:Y:S01]  /*43d0*/  F2FP.SATFINITE.E4M3.F32.PACK_AB_MERGE_C R14, R83, R14, R82 ;  /* 0x0000000e530e723e */ /* 0x000fe20004807052 */
[----:B------:R-:W-:-:S02]  /*43e0*/  HADD2.F32 R13, -RZ, R6.H0_H0 ;  /* 0x20000006ff0d7230 */ /* 0x000fc40000004100 */
[-C--:B------:R-:W-:Y:S01]  /*43f0*/  FMUL.FTZ R76, R70, R73.reuse ;  /* 0x00000049464c7220 */ /* 0x080fe20000410000 */
[C---:B------:R-:W-:Y:S01]  /*4400*/  FMUL.FTZ R77, R7.reuse, R73 ;  /* 0x00000049074d7220 */ /* 0x040fe20000410000 */
        /* <DEDUP_REMOVED lines=12> */
[----:B------:R-:W-:Y:S01]  /*44d0*/  F2FP.F16.E4M3.UNPACK_B R72, R15.H1 ;  /* 0x0000000fff48723e */ /* 0x000fe200030006ff */
[----:B------:R-:W-:Y:S01]  /*44e0*/  HADD2.F32 R80, -RZ, R78.H0_H0 ;  /* 0x2000004eff507230 */ /* 0x000fe20000004100 */
[----:B------:R-:W-:Y:S01]  /*44f0*/  F2FP.SATFINITE.E4M3.F32.PACK_AB_MERGE_C R84, R89, R84, RZ ;  /* 0x000000545954723e */ /* 0x000fe200048070ff */
[----:B------:R-:W-:Y:S01]  /*4500*/  HADD2.F32 R15, -RZ, R13.H0_H0 ;  /* 0x2000000dff0f7230 */ /* 0x000fe20000004100 */
[----:B------:R-:W-:Y:S01]  /*4510*/  F2FP.F16.E4M3.UNPACK_B R11, R11.H1 ;  /* 0x0000000bff0b723e */ /* 0x000fe200030006ff */
[--C-:B------:R-:W-:Y:S01]  /*4520*/  HADD2.F32 R81, -RZ, R79.reuse.H0_H0 ;  /* 0x2000004fff517230 */ /* 0x100fe20000004100 */
[-C--:B------:R-:W-:Y:S01]  /*4530*/  F2FP.F16.E4M3.UNPACK_B R5, R4.reuse ;  /* 0x00000004ff05723e */ /* 0x080fe200020006ff */
[----:B------:R-:W-:Y:S01]  /*4540*/  HADD2.F32 R79, -RZ, R79.H1_H1 ;  /* 0x3000004fff4f7230 */ /* 0x000fe20000004100 */
[----:B------:R-:W-:Y:S01]  /*4550*/  F2FP.F16.E4M3.UNPACK_B R75, R4.H1 ;  /* 0x00000004ff4b723e */ /* 0x000fe200030006ff */
[----:B------:R-:W-:Y:S01]  /*4560*/  HADD2.F32 R4, -RZ, R72.H0_H0 ;  /* 0x20000048ff047230 */ /* 0x000fe20000004100 */
[----:B------:R-:W-:Y:S01]  /*4570*/  F2FP.SATFINITE.E4M3.F32.PACK_AB_MERGE_C R10, R10, R85, R84 ;  /* 0x000000550a0a723e */ /* 0x000fe20004807054 */
[----:B------:R-:W-:-:S02]  /*4580*/  HADD2.F32 R27, -RZ, R11.H0_H0 ;  /* 0x2000000bff1b7230 */ /* 0x000fc40000004100 */
[-C--:B------:R-:W-:Y:S01]  /*4590*/  FMUL.FTZ R84, R73, R80.reuse ;  /* 0x0000005049547220 */ /* 0x080fe20000410000 */
[----:B------:R-:W-:Y:S02]  /*45a0*/  HADD2.F32 R76, -RZ, R5.H0_H0 ;  /* 0x20000005ff4c7230 */ /* 0x000fe40000004100 */
[----:B------:R-:W-:Y:S01]  /*45b0*/  FMUL.FTZ R80, R15, R80 ;  /* 0x000000500f507220 */ /* 0x000fe20000410000 */
[----:B------:R-:W-:Y:S02]  /*45c0*/  HADD2.F32 R72, -RZ, R72.H1_H1 ;  /* 0x30000048ff487230 */ /* 0x000fe40000004100 */
[-C--:B------:R-:W-:Y:S01]  /*45d0*/  FMUL.FTZ R86, R4, R81.reuse ;  /* 0x0000005104567220 */ /* 0x080fe20000410000 */
[----:B------:R-:W-:Y:S02]  /*45e0*/  HADD2.F32 R11, -RZ, R11.H1_H1 ;  /* 0x3000000bff0b7230 */ /* 0x000fe40000004100 */
[----:B------:R-:W-:Y:S01]  /*45f0*/  FMUL.FTZ R81, R27, R81 ;  /* 0x000000511b517220 */ /* 0x000fe20000410000 */
[----:B------:R-:W-:-:S02]  /*4600*/  HADD2.F32 R77, -RZ, R75.H0_H0 ;  /* 0x2000004bff4d7230 */ /* 0x000fc40000004100 */
[-C--:B------:R-:W-:Y:S01]  /*4610*/  FFMA.FTZ R84, R15, R76.reuse, -R84 ;  /* 0x0000004c0f547223 */ /* 0x080fe20000010854 */
[----:B------:R-:W-:Y:S01]  /*4620*/  FFMA.FTZ R80, R73, R76, R80 ;  /* 0x0000004c49507223 */ /* 0x000fe20000010050 */
[----:B------:R-:W-:Y:S02]  /*4630*/  HADD2.F32 R70, -RZ, R70.H1_H1 ;  /* 0x30000046ff467230 */ /* 0x000fe40000004100 */
        /* <DEDUP_REMOVED lines=9> */
[-C--:B------:R-:W-:Y:S01]  /*46d0*/  FFMA.FTZ R11, R11, R75.reuse, -R76 ;  /* 0x0000004b0b0b7223 */ /* 0x080fe2000001084c */
[C---:B------:R-:W-:Y:S01]  /*46e0*/  FMUL.FTZ R15, R13.reuse, R78 ;  /* 0x0000004e0d0f7220 */ /* 0x040fe20000410000 */
[----:B------:R-:W-:Y:S01]  /*46f0*/  FFMA.FTZ R72, R72, R75, R79 ;  /* 0x0000004b48487223 */ /* 0x000fe2000001004f */
[-C--:B------:R-:W-:Y:S01]  /*4700*/  FFMA.FTZ R13, R13, R5.reuse, -R4 ;  /* 0x000000050d0d7223 */ /* 0x080fe20000010804 */
        /* <DEDUP_REMOVED lines=9> */
.L_x_13525:
[----:B------:R-:W-:Y:S05]  /*47a0*/  BSYNC B1 ;  /* 0x0000000000017941 */ /* 0x000fea0003800000 */
.L_x_13524:
[----:B-1----:R1:W-:Y:S01]  /*47b0*/  ST.E.128 desc[UR40][R56.64], R8 ;  /* 0x0000000838007985 */ /* 0x0023e2000c101d28 */
[----:B------:R-:W-:-:S13]  /*47c0*/  ISETP.GE.AND P3, PT, R74, R68, PT ;  /* 0x000000444a00720c */ /* 0x000fda0003f66270 */
[----:B------:R-:W-:Y:S05]  /*47d0*/  @P3 BRA `(.L_x_13513) ;  /* 0x0000000000e83947 */ /* 0x000fea0003800000 */
[----:B------:R-:W-:-:S04]  /*47e0*/  IADD3 R4, P3, R71, R74, RZ ;  /* 0x0000004a47047210 */ /* 0x000fc80007f7e0ff */
[----:B------:R-:W-:-:S05]  /*47f0*/  LEA.HI.X.SX32 R5, R74, R69, 0x1, P3 ;  /* 0x000000454a057211 */ /* 0x000fca00018f0eff */
[----:B--2---:R2:W-:Y:S01]  /*4800*/  ST.E.128 desc[UR40][R4.64], R12 ;  /* 0x0000000c04007985 */ /* 0x0045e2000c101d28 */
[----:B------:R-:W-:Y:S05]  /*4810*/  BRA `(.L_x_13513) ;  /* 0x0000000000d87947 */ /* 0x000fea0003800000 */
.L_x_13505:
[----:B------:R-:W2:Y:S02]  /*4820*/  LDL R4, [R1+0x18] ;  /* 0x0000180001047983 */ /* 0x000ea40000100800 */
[----:B--2---:R-:W-:-:S13]  /*4830*/  ISETP.NE.AND P4, PT, R4, 0x3, PT ;  /* 0x000000030400780c */ /* 0x004fda0003f85270 */
[----:B------:R-:W-:Y:S05]  /*4840*/  @!P4 BRA `(.L_x_13526) ;  /* 0x000000000004c947 */ /* 0x000fea0003800000 */
[----:B------:R-:W-:Y:S01]  /*4850*/  BPT.TRAP 0x1 ;  /* 0x000000040000795c */ /* 0x000fe20000300000 */
.L_x_13526:
[----:B------:R-:W-:Y:S01]  /*4860*/  LEA R66, R19, R18, 0x3 ;  /* 0x0000001213427211 */ /* 0x000fe200078e18ff */
[----:B------:R-:W-:Y:S01]  /*4870*/  BSSY B1, `(.L_x_13527) ;  /* 0x0000005000017945 */ /* 0x000fe20003800000 */
[----:B------:R-:W-:Y:S02]  /*4880*/  SHF.L.U32 R67, R157, 0x1f, RZ ;  /* 0x0000001f9d437819 */ /* 0x000fe400000006ff */
[----:B------:R-:W-:Y:S02]  /*4890*/  SHF.R.S32.HI R63, RZ, 0x1f, R61 ;  /* 0x0000001fff3f7819 */ /* 0x000fe4000001143d */
[----:B------:R-:W0:Y:S02]  /*48a0*/  SYNCS.PHASECHK.TRANS64.TRYWAIT P3, [R66+URZ+0x13290], R67 ;  /* 0x01329043420075a7 */ /* 0x000e24000806017f */
[----:B0-----:R-:W-:Y:S05]  /*48b0*/  @!P3 BRA `(.L_x_13528) ;  /* 0x000001380088b947 */ /* 0x001fea0003800000 */
.L_x_13742:
[----:B------:R-:W-:Y:S05]  /*48c0*/  BSYNC B1 ;  /* 0x0000000000017941 */ /* 0x000fea0003800000 */
.L_x_13527:
[----:B------:R-:W2:Y:S01]  /*48d0*/  LDL R10, [R1+0x8] ;  /* 0x00000800010a7983 */ /* 0x000ea20000100800 */
[----:B------:R-:W-:Y:S01]  /*48e0*/  ULDC.64 UR4, c[0x0][0x300] ;  /* 0x0000c00000047ab9 */ /* 0x000fe20000000a00 */
[----:B-----5:R-:W-:Y:S01]  /*48f0*/  SHF.R.S32.HI R64, RZ, 0x1f, R60 ;  /* 0x0000001fff407819 */ /* 0x020fe2000001143c */
[----:B------:R-:W-:Y:S01]  /*4900*/  IMAD R6, R63, UR4, RZ ;  /* 0x000000043f067c24 */ /* 0x000fe2000f8e02ff */
[----:B------:R-:W1:Y:S01]  /*4910*/  S2R R8, SR_TID.X ;  /* 0x0000000000087919 */ /* 0x000e620000002100 */
[----:B------:R-:W-:Y:S01]  /*4920*/  IMAD.WIDE.U32 R4, R61, UR4, RZ ;  /* 0x000000043d047c25 */ /* 0x000fe2000f8e00ff */
[----:B------:R-:W-:-:S03]  /*4930*/  ULDC.64 UR6, c[0x0][0x2e8] ;  /* 0x0000ba0000067ab9 */ /* 0x000fc60000000a00 */
        /* <DEDUP_REMOVED lines=11> */
[----:B-1----:R-:W-:-:S05]  /*49f0*/  VIADD R8, R8, 0xffffff80 ;  /* 0xffffff8008087836 */ /* 0x002fca0000000000 */
[----:B------:R-:W-:-:S04]  /*4a00*/  LEA.HI R8, R8, R8, RZ, 0x1 ;  /* 0x0000000808087211 */ /* 0x000fc800078f08ff */
[----:B------:R-:W-:Y:S01]  /*4a10*/  SHF.R.S32.HI R8, RZ, 0x1, R8 ;  /* 0x00000001ff087819 */ /* 0x000fe20000011408 */
[----:B--2---:R-:W-:Y:S01]  /*4a20*/  IMAD.WIDE.U32 R4, R10, UR4, R4 ;  /* 0x000000040a047c25 */ /* 0x004fe2000f8e0004 */
[----:B------:R-:W-:-:S03]  /*4a30*/  UMOV UR4, 0xffffffff ;  /* 0xffffffff00047882 */ /* 0x000fc60000000000 */
[----:B------:R-:W-:Y:S01]  /*4a40*/  IMAD R13, R10, UR5, R6 ;  /* 0x000000050a0d7c24 */ /* 0x000fe2000f8e0206 */
[----:B------:R-:W-:-:S04]  /*4a50*/  IADD3 R4, P3, R4, UR6, RZ ;  /* 0x0000000604047c10 */ /* 0x000fc8000ff7e0ff */
[----:B------:R-:W-:Y:S02]  /*4a60*/  IADD3.X R13, R5, UR7, R13, P3, !PT ;  /* 0x00000007050d7c10 */ /* 0x000fe40009ffe40d */
[----:B------:R-:W-:Y:S01]  /*4a70*/  ISETP.GT.AND P3, PT, R65, R8, PT ;  /* 0x000000084100720c */ /* 0x000fe20003f64270 */
[----:B------:R-:W-:-:S12]  /*4a80*/  BRA.DIV UR4, `(.L_x_13529) ;  /* 0x0000013a04287947 */ /* 0x000fd8000b800000 */
[----:B------:R1:W2:Y:S04]  /*4a90*/  SHFL.IDX PT, R5, R13, RZ, 0x1e1f ;  /* 0x001e1fff0d057589 */ /* 0x0002a800000e0000 */
[----:B------:R1:W3:Y:S02]  /*4aa0*/  SHFL.IDX PT, R14, R4, RZ, 0x1e1f ;  /* 0x001e1fff040e7589 */ /* 0x0002e400000e0000 */
.L_x_13746:
[----:B------:R-:W-:Y:S05]  /*4ab0*/  @!P3 BRA `(.L_x_13513) ;  /* 0x000000000030b947 */ /* 0x000fea0003800000 */
[----:B-1----:R-:W4:Y:S01]  /*4ac0*/  LDL R4, [R1+0x20] ;  /* 0x0000200001047983 */ /* 0x002f220000100800 */
[----:B------:R-:W-:Y:S02]  /*4ad0*/  ULDC UR4, c[0x0][0x2f4] ;  /* 0x0000bd0000047ab9 */ /* 0x000fe40000000800 */
[----:B------:R-:W-:-:S13]  /*4ae0*/  ISETP.GE.AND P3, PT, R16, UR4, PT ;  /* 0x0000000410007c0c */ /* 0x000fda000bf66270 */
[----:B---3--:R-:W-:-:S05]  /*4af0*/  @!P3 IADD3 R10, P5, R16, R14, RZ ;  /* 0x0000000e100ab210 */ /* 0x008fca0007fbe0ff */
[----:B--2---:R-:W-:Y:S01]  /*4b00*/  @!P3 IMAD.X R11, R5, 0x1, R17, P5 ;  /* 0x00000001050bb824 */ /* 0x004fe200028e0611 */
[----:B------:R-:W-:-:S13]  /*4b10*/  ISETP.GE.AND P5, PT, R156, UR4, PT ;  /* 0x000000049c007c0c */ /* 0x000fda000bfa6270 */
[----:B------:R-:W-:-:S04]  /*4b20*/  @!P5 IADD3 R8, P6, R156, R14, RZ ;  /* 0x0000000e9c08d210 */ /* 0x000fc80007fde0ff */
[----:B----4-:R-:W-:Y:S02]  /*4b30*/  @!P5 IADD3.X R9, R5, R4, RZ, P6, !PT ;  /* 0x000000040509d210 */ /* 0x010fe400037fe4ff */
[----:B------:R-:W1:Y:S04]  /*4b40*/  @!P3 LDS.128 R4, [R62+0xe000] ;  /* 0x00e000003e04b984 */ /* 0x000e680000000c00 */
[----:B-1----:R-:W-:Y:S04]  /*4b50*/  @!P3 ST.E.128 desc[UR40][R10.64], R4 ;  /* 0x000000040a00b985 */ /* 0x002fe8000c101d28 */
[----:B------:R-:W1:Y:S04]  /*4b60*/  @!P5 LDS.128 R4, [R59+0xe000] ;  /* 0x00e000003b04d984 */ /* 0x000e680000000c00 */
[----:B-1----:R4:W-:Y:S02]  /*4b70*/  @!P5 ST.E.128 desc[UR40][R8.64], R4 ;  /* 0x000000040800d985 */ /* 0x0029e4000c101d28 */
.L_x_13513:
[----:B------:R-:W-:Y:S05]  /*4b80*/  BSYNC B0 ;  /* 0x0000000000007941 */ /* 0x000fea0003800000 */
.L_x_13504:
[----:B-12-4-:R-:W1:Y:S01]  /*4b90*/  S2R R4, SR_TID.X ;  /* 0x0000000000047919 */ /* 0x016e620000002100 */
        /* <DEDUP_REMOVED lines=15> */
.L_x_13531:
[----:B------:R-:W-:Y:S05]  /*4c90*/  BSYNC B0 ;  /* 0x0000000000007941 */ /* 0x000fea0003800000 */
.L_x_13530:
[----:B------:R-:W1:Y:S01]  /*4ca0*/  SYNCS.PHASECHK.TRANS64.TRYWAIT P4, [R66+URZ+0x132b0], R67 ;  /* 0x0132b043420075a7 */ /* 0x000e62000808017f */
[----:B------:R-:W-:Y:S04]  /*4cb0*/  BSSY B0, `(.L_x_13532) ;  /* 0x0000002000007945 */ /* 0x000fe80003800000 */
[----:B-1----:R-:W-:Y:S05]  /*4cc0*/  @!P4 BRA `(.L_x_13533) ;  /* 0x0000013400dcc947 */ /* 0x002fea0003800000 */
.L_x_13747:
[----:B------:R-:W-:Y:S05]  /*4cd0*/  BSYNC B0 ;  /* 0x0000000000007941 */ /* 0x000fea0003800000 */
.L_x_13532:
[----:B------:R-:W4:Y:S01]  /*4ce0*/  LDL R9, [R1+0x8] ;  /* 0x0000080001097983 */ /* 0x000f220000100800 */
[----:B------:R-:W-:Y:S01]  /*4cf0*/  ULDC.64 UR4, c[0x0][0x328] ;  /* 0x0000ca0000047ab9 */ /* 0x000fe20000000a00 */
[----:B------:R-:W-:Y:S01]  /*4d00*/  ULDC.64 UR6, c[0x0][0x318] ;  /* 0x0000c60000067ab9 */ /* 0x000fe20000000a00 */
[----:B------:R-:W-:Y:S01]  /*4d10*/  IMAD R6, R63, UR4, RZ ;  /* 0x000000043f067c24 */ /* 0x000fe2000f8e02ff */
[----:B------:R-:W5:Y:S01]  /*4d20*/  S2R R8, SR_TID.X ;  /* 0x0000000000087919 */ /* 0x000f620000002100 */
[C---:B--2---:R-:W-:Y:S01]  /*4d30*/  IMAD.WIDE.U32 R4, R61.reuse, UR4, RZ ;  /* 0x000000043d047c25 */ /* 0x044fe2000f8e00ff */
[----:B------:R-:W-:Y:S03]  /*4d40*/  BSSY B0, `(.L_x_13534) ;  /* 0x0000021000007945 */ /* 0x000fe60003800000 */
        /* <DEDUP_REMOVED lines=9> */
[----:B-----5:R-:W-:-:S05]  /*4de0*/  VIADD R8, R8, 0xffffff80 ;  /* 0xffffff8008087836 */ /* 0x020fca0000000000 */
[----:B------:R-:W-:-:S04]  /*4df0*/  LEA.HI R8, R8, R8, RZ, 0x1 ;  /* 0x0000000808087211 */ /* 0x000fc800078f08ff */
[----:B------:R-:W-:Y:S01]  /*4e00*/  SHF.R.S32.HI R8, RZ, 0x1, R8 ;  /* 0x00000001ff087819 */ /* 0x000fe20000011408 */
[----:B----4-:R-:W-:-:S04]  /*4e10*/  IMAD.WIDE.U32 R4, R9, UR4, R4 ;  /* 0x0000000409047c25 */ /* 0x010fc8000f8e0004 */
[----:B------:R-:W-:Y:S01]  /*4e20*/  IMAD R7, R9, UR5, R6 ;  /* 0x0000000509077c24 */ /* 0x000fe2000f8e0206 */
[----:B------:R-:W-:-:S04]  /*4e30*/  IADD3 R4, P4, R4, UR6, RZ ;  /* 0x0000000604047c10 */ /* 0x000fc8000ff9e0ff */
[----:B------:R-:W-:Y:S01]  /*4e40*/  IADD3.X R5, R5, UR7, R7, P4, !PT ;  /* 0x0000000705057c10 */ /* 0x000fe2000a7fe407 */
[----:B------:R2:W4:Y:S01]  /*4e50*/  SHFL.IDX PT, R9, R4, RZ, 0x1e1f ;  /* 0x001e1fff04097589 */ /* 0x00052200000e0000 */
[----:B------:R-:W-:-:S04]  /*4e60*/  ISETP.GT.AND P4, PT, R65, R8, PT ;  /* 0x000000084100720c */ /* 0x000fc80003f84270 */
[----:B------:R-:W0:Y:S09]  /*4e70*/  SHFL.IDX PT, R5, R5, RZ, 0x1e1f ;  /* 0x001e1fff05057589 */ /* 0x000e3200000e0000 */
[----:B--2---:R-:W-:Y:S05]  /*4e80*/  @!P4 BRA `(.L_x_13535) ;  /* 0x000000000030c947 */ /* 0x004fea0003800000 */
[----:B------:R-:W2:Y:S01]  /*4e90*/  LDL R12, [R1+0x20] ;  /* 0x00002000010c7983 */ /* 0x000ea20000100800 */
[----:B------:R-:W-:Y:S02]  /*4ea0*/  ULDC UR4, c[0x0][0x2f4] ;  /* 0x0000bd0000047ab9 */ /* 0x000fe40000000800 */
[----:B------:R-:W-:-:S13]  /*4eb0*/  ISETP.GE.AND P4, PT, R16, UR4, PT ;  /* 0x0000000410007c0c */ /* 0x000fda000bf86270 */
[----:B----4-:R-:W-:-:S04]  /*4ec0*/  @!P4 IADD3 R10, P5, R16, R9, RZ ;  /* 0x00000009100ac210 */ /* 0x010fc80007fbe0ff */
[----:B0-----:R-:W-:Y:S02]  /*4ed0*/  @!P4 IADD3.X R11, R5, R17, RZ, P5, !PT ;  /* 0x00000011050bc210 */ /* 0x001fe40002ffe4ff */
[----:B------:R-:W-:-:S13]  /*4ee0*/  ISETP.GE.AND P5, PT, R156, UR4, PT ;  /* 0x000000049c007c0c */ /* 0x000fda000bfa6270 */
[----:B------:R-:W-:-:S05]  /*4ef0*/  @!P5 IADD3 R8, P6, R156, R9, RZ ;  /* 0x000000099c08d210 */ /* 0x000fca0007fde0ff */
[----:B--2---:R-:W-:Y:S02]  /*4f00*/  @!P5 IMAD.X R9, R5, 0x1, R12, P6 ;  /* 0x000000010509d824 */ /* 0x004fe400030e060c */
[----:B------:R-:W0:Y:S04]  /*4f10*/  @!P4 LDS.128 R4, [R62+0x6000] ;  /* 0x006000003e04c984 */ /* 0x000e280000000c00 */
[----:B0-----:R-:W-:Y:S04]  /*4f20*/  @!P4 ST.E.128 desc[UR40][R10.64], R4 ;  /* 0x000000040a00c985 */ /* 0x001fe8000c101d28 */
[----:B------:R-:W0:Y:S04]  /*4f30*/  @!P5 LDS.128 R4, [R59+0x6000] ;  /* 0x006000003b04d984 */ /* 0x000e280000000c00 */
[----:B0-----:R2:W-:Y:S02]  /*4f40*/  @!P5 ST.E.128 desc[UR40][R8.64], R4 ;  /* 0x000000040800d985 */ /* 0x0015e4000c101d28 */
.L_x_13535:
[----:B------:R-:W-:Y:S05]  /*4f50*/  BSYNC B0 ;  /* 0x0000000000007941 */ /* 0x000fea0003800000 */
.L_x_13534:
        /* <DEDUP_REMOVED lines=15> */
[----:B------:R-:W-:Y:S01]  /*5050*/  PLOP3.LUT P3, PT, PT, PT, PT, 0x8, 0x0 ;  /* 0x000000000000781c */ /* 0x000fe20003f6e170 */
[----:B------:R-:W-:-:S12]  /*5060*/  @P2 BRA `(.L_x_13536) ;  /* 0xffffffcc00b82947 */ /* 0x000fd8000383ffff */
.L_x_13499:
[----:B------:R-:W-:Y:S01]  /*5070*/  BSSY B0, `(.L_x_13537) ;  /* 0x0000018000007945 */ /* 0x000fe20003800000 */
[----:B------:R-:W-:Y:S01]  /*5080*/  ISETP.GE.AND P1, PT, R40, 0x1, PT ;  /* 0x000000012800780c */ /* 0x000fe20003f26270 */
[----:B------:R-:W-:Y:S01]  /*5090*/  IMAD.MOV.U32 R0, RZ, RZ, RZ ;  /* 0x000000ffff007224 */ /* 0x000fe200078e00ff */
[----:B------:R-:W-:Y:S02]  /*50a0*/  PLOP3.LUT P0, PT, PT, PT, PT, 0x80, 0x0 ;  /* 0x000000000000781c */ /* 0x000fe40003f0f070 */
[----:B------:R-:W-:Y:S02]  /*50b0*/  CS2R R2, SRZ ;  /* 0x0000000000027805 */ /* 0x000fe4000001ff00 */
[----:B------:R-:W-:Y:S02]  /*50c0*/  MOV R55, RZ ;  /* 0x000000ff00377202 */ /* 0x000fe40000000f00 */
[----:B------:R-:W-:Y:S02]  /*50d0*/  CS2R R6, SRZ ;  /* 0x0000000000067805 */ /* 0x000fe4000001ff00 */
[----:B----4-:R-:W-:-:S02]  /*50e0*/  CS2R R8, SRZ ;  /* 0x0000000000087805 */ /* 0x010fc4000001ff00 */
[----:B------:R-:W-:Y:S02]  /*50f0*/  CS2R R10, SRZ ;  /* 0x00000000000a7805 */ /* 0x000fe4000001ff00 */
[----:B------:R-:W-:Y:S02]  /*5100*/  CS2R R12, SRZ ;  /* 0x00000000000c7805 */ /* 0x000fe4000001ff00 */
[----:B---3--:R-:W-:Y:S02]  /*5110*/  CS2R R14, SRZ ;  /* 0x00000000000e7805 */ /* 0x008fe4000001ff00 */
        /* <DEDUP_REMOVED lines=9> */
[----:B------:R-:W-:Y:S01]  /*51b0*/  IMAD.MOV.U32 R48, RZ, RZ, RZ ;  /* 0x000000ffff307224 */ /* 0x000fe200078e00ff */
[----:B------:R-:W-:Y:S06]  /*51c0*/  @P3 BRA `(.L_x_13538) ;  /* 0x0000000000083947 */ /* 0x000fec0003800000 */
[----:B------:R-:W1:Y:S02]  /*51d0*/  FENCE.VIEW.ASYNC.G ;  /* 0x00000000000073c6 */ /* 0x000e640000000100 */
[----:B-1----:R-:W-:Y:S06]  /*51e0*/  BAR.ARV 0xc, 0x200 ;  /* 0x0308000000007b1d */ /* 0x002fec0000002000 */
.L_x_13538:
[----:B------:R-:W-:Y:S05]  /*51f0*/  BSYNC B0 ;  /* 0x0000000000007941 */ /* 0x000fea0003800000 */
.L_x_13537:
[----:B------:R-:W-:Y:S01]  /*5200*/  CS2R R60, SRZ ;  /* 0x00000000003c7805 */ /* 0x000fe2000001ff00 */
[----:B------:R-:W-:Y:S06]  /*5210*/  @!P1 BRA `(.L_x_13539) ;  /* 0x0000009800d89947 */ /* 0x000fec0003800000 */
[----:B------:R-:W1:Y:S01]  /*5220*/  S2R R4, SR_TID.X ;  /* 0x0000000000047919 */ /* 0x000e620000002100 */
[----:B------:R-:W-:Y:S01]  /*5230*/  VIADD R30, R18, 0xb000 ;  /* 0x0000b000121e7836 */ /* 0x000fe20000000000 */
[----:B------:R-:W-:Y:S04]  /*5240*/  BSSY B6, `(.L_x_13540) ;  /* 0x000001e000067945 */ /* 0x000fe80003800000 */
[----:B------:R-:W-:Y:S01]  /*5250*/  LOP3.LUT P0, RZ, R30, 0x9f, RZ, 0xc0, !PT ;  /* 0x0000009f1eff7812 */ /* 0x000fe2000780c0ff */
[----:B-1----:R-:W-:-:S05]  /*5260*/  VIADD R5, R4, 0xffffff80 ;  /* 0xffffff8004057836 */ /* 0x002fca0000000000 */
[----:B------:R-:W-:-:S04]  /*5270*/  SHF.R.S32.HI R4, RZ, 0x1f, R5 ;  /* 0x0000001fff047819 */ /* 0x000fc80000011405 */
[----:B------:R-:W-:-:S04]  /*5280*/  LEA.HI R4, R4, R5, RZ, 0x7 ;  /* 0x0000000504047211 */ /* 0x000fc800078f38ff */
[----:B------:R-:W-:-:S05]  /*5290*/  SHF.R.S32.HI R4, RZ, 0x7, R4 ;  /* 0x00000007ff047819 */ /* 0x000fca0000011404 */
[----:B------:R-:W1:Y:S02]  /*52a0*/  SHFL.IDX PT, R0, R4, RZ, 0x1f ;  /* 0x00001fff04007589 */ /* 0x000e6400000e0000 */
[----:B-1----:R-:W-:-:S05]  /*52b0*/  IMAD.HI R2, R0, 0x55555556, RZ ;  /* 0x5555555600027827 */ /* 0x002fca00078e02ff */
        /* <DEDUP_REMOVED lines=21> */
[----:B0-2--5:R-:W-:Y:S05]  /*5410*/  CALL.ABS.NOINC R2 ;  /* 0x0000000002007343 */ /* 0x025fea0003c00000 */
.L_x_13541:
[----:B------:R-:W-:Y:S05]  /*5420*/  BSYNC B6 ;  /* 0x0000000000067941 */ /* 0x000fea0003800000 */
.L_x_13540:
[----:B------:R-:W2:Y:S01]  /*5430*/  LDL R2, [R1+0x5c] ;  /* 0x00005c0001027983 */ /* 0x000ea20000100800 */
[----:B------:R-:W-:Y:S01]  /*5440*/  ULDC.64 UR4, c[0x0][0x990] ;  /* 0x0002640000047ab9 */ /* 0x000fe20000000a00 */
[----:B------:R-:W-:Y:S02]  /*5450*/  ULDC.64 UR6, c[0x0][0x998] ;  /* 0x0002660000067ab9 */ /* 0x000fe40000000a00 */
[----:B------:R-:W3:Y:S04]  /*5460*/  LDL R21, [R1+0x40] ;  /* 0x0000400001157983 */ /* 0x000ee80000100800 */
[----:B------:R-:W4:Y:S01]  /*5470*/  LDL R20, [R1+0x8] ;  /* 0x0000080001147983 */ /* 0x000f220000100800 */
[----:B------:R-:W-:Y:S02]  /*5480*/  ISETP.NE.U32.AND P0, PT, RZ, UR4, PT ;  /* 0x00000004ff007c0c */ /* 0x000fe4000bf05070 */
[----:B------:R-:W-:-:S02]  /*5490*/  ISETP.NE.U32.AND P1, PT, RZ, UR6, PT ;  /* 0x00000006ff007c0c */ /* 0x000fc4000bf25070 */
[----:B------:R-:W-:Y:S02]  /*54a0*/  ISETP.NE.AND.EX P0, PT, RZ, UR5, PT, P0 ;  /* 0x00000005ff007c0c */ /* 0x000fe4000bf05300 */
[----:B------:R-:W-:-:S11]  /*54b0*/  ISETP.NE.AND.EX P1, PT, RZ, UR7, PT, P1 ;  /* 0x00000007ff007c0c */ /* 0x000fd6000bf25310 */
[----:B------:R-:W2:Y:S08]  /*54c0*/  @P0 LDC.64 R6, c[0x0][0x9a8] ;  /* 0x00026a00ff060b82 */ /* 0x000eb00000000a00 */
[----:B------:R-:W1:Y:S08]  /*54d0*/  @P1 LDC.64 R8, c[0x0][0x9b8] ;  /* 0x00026e00ff081b82 */ /* 0x000e700000000a00 */
[----:B------:R-:W0:Y:S08]  /*54e0*/  @P0 LDC.64 R10, c[0x0][0x9b0] ;  /* 0x00026c00ff0a0b82 */ /* 0x000e300000000a00 */
[----:B------:R-:W0:Y:S01]  /*54f0*/  @P1 LDC.64 R12, c[0x0][0x9c0] ;  /* 0x00027000ff0c1b82 */ /* 0x000e220000000a00 */
[----:B--2---:R-:W-:-:S02]  /*5500*/  @P0 IMAD R0, R2, R6, RZ ;  /* 0x0000000602000224 */ /* 0x004fc400078e02ff */
[----:B-1----:R-:W-:Y:S02]  /*5510*/  @P1 IMAD R4, R2, R8, RZ ;  /* 0x0000000802041224 */ /* 0x002fe400078e02ff */
[C---:B---3--:R-:W-:Y:S02]  /*5520*/  @P0 IMAD R7, R21.reuse, R7, R0 ;  /* 0x0000000715070224 */ /* 0x048fe400078e0200 */
[----:B------:R-:W-:Y:S01]  /*5530*/  @P0 IMAD.WIDE.U32 R2, R21, R6, RZ ;  /* 0x0000000615020225 */ /* 0x000fe200078e00ff */
[----:B----4-:R-:W-:-:S04]  /*5540*/  @P0 SHF.R.S32.HI R15, RZ, 0x1f, R20 ;  /* 0x0000001fff0f0819 */ /* 0x010fc80000011414 */
[----:B------:R-:W-:Y:S01]  /*5550*/  @P0 IADD3 R3, R3, R7, RZ ;  /* 0x0000000703030210 */ /* 0x000fe20007ffe0ff */
[C---:B------:R-:W-:Y:S01]  /*5560*/  @P1 IMAD R9, R21.reuse, R9, R4 ;  /* 0x0000000915091224 */ /* 0x040fe200078e0204 */
[----:B------:R-:W-:Y:S01]  /*5570*/  @P1 SHF.R.S32.HI R7, RZ, 0x1f, R20 ;  /* 0x0000001fff071819 */ /* 0x000fe20000011414 */
[----:B------:R-:W-:-:S04]  /*5580*/  @P1 IMAD.WIDE.U32 R4, R21, R8, RZ ;  /* 0x0000000815041225 */ /* 0x000fc800078e00ff */
[----:B0-----:R-:W-:Y:S02]  /*5590*/  @P0 IMAD R0, R15, R10, RZ ;  /* 0x0000000a0f000224 */ /* 0x001fe400078e02ff */
[----:B------:R-:W-:Y:S02]  /*55a0*/  @P1 IMAD R6, R7, R12, RZ ;  /* 0x0000000c07061224 */ /* 0x000fe400078e02ff */
[----:B------:R-:W-:Y:S02]  /*55b0*/  @P1 IMAD.IADD R5, R5, 0x1, R9 ;  /* 0x0000000105051824 */ /* 0x000fe400078e0209 */
[C---:B------:R-:W-:Y:S02]  /*55c0*/  @P0 IMAD R9, R20.reuse, R11, R0 ;  /* 0x0000000b14090224 */ /* 0x040fe400078e0200 */
[----:B------:R-:W-:-:S04]  /*55d0*/  @P0 IMAD.WIDE.U32 R2, R20, R10, R2 ;  /* 0x0000000a14020225 */ /* 0x000fc800078e0002 */
[C---:B------:R-:W-:Y:S02]  /*55e0*/  @P1 IMAD R11, R20.reuse, R13, R6 ;  /* 0x0000000d140b1224 */ /* 0x040fe400078e0206 */
[----:B------:R-:W-:-:S04]  /*55f0*/  @P1 IMAD.WIDE.U32 R6, R20, R12, R4 ;  /* 0x0000000c14061225 */ /* 0x000fc800078e0004 */
[----:B------:R-:W-:Y:S01]  /*5600*/  @P0 IMAD.IADD R5, R3, 0x1, R9 ;  /* 0x0000000103050824 */ /* 0x000fe200078e0209 */
[----:B------:R-:W-:Y:S01]  /*5610*/  @P1 LEA R8, P3, R6, UR6, 0x2 ;  /* 0x0000000606081c11 */ /* 0x000fe2000f8610ff */
[----:B------:R-:W-:Y:S01]  /*5620*/  @P1 IMAD.IADD R3, R7, 0x1, R11 ;  /* 0x0000000107031824 */ /* 0x000fe200078e020b */
[----:B------:R-:W-:Y:S01]  /*5630*/  @P0 LEA R4, P2, R2, UR4, 0x2 ;  /* 0x0000000402040c11 */ /* 0x000fe2000f8410ff */
[----:B------:R-:W-:Y:S01]  /*5640*/  ULDC UR4, c[0x0][0x3f4] ;  /* 0x0000fd0000047ab9 */ /* 0x000fe20000000800 */
[----:B------:R-:W-:Y:S02]  /*5650*/  MOV R0, 0x3f800000 ;  /* 0x3f80000000007802 */ /* 0x000fe40000000f00 */
[----:B------:R-:W-:Y:S01]  /*5660*/  @P1 LEA.HI.X R9, R6, UR7, R3, 0x2, P3 ;  /* 0x0000000706091c11 */ /* 0x000fe200098f1403 */
[----:B------:R-:W-:Y:S01]  /*5670*/  IMAD.MOV.U32 R3, RZ, RZ, 0x3f800000 ;  /* 0x3f800000ff037424 */ /* 0x000fe200078e00ff */
[----:B------:R-:W-:-:S03]  /*5680*/  @P0 LEA.HI.X R5, R2, UR5, R5, 0x2, P2 ;  /* 0x0000000502050c11 */ /* 0x000fc600090f1405 */
        /* <DEDUP_REMOVED lines=17> */
.L_x_13545:
[----:B-1----:R1:W2:Y:S02]  /*57a0*/  SYNCS.PHASECHK.TRANS64.TRYWAIT P0, [R18+URZ+0x13200], R3 ;  /* 0x01320003120075a7 */ /* 0x0022a4000800017f */
[----:B--2---:R-:W-:Y:S05]  /*57b0*/  @!P0 NANOSLEEP.SYNCS 0x989680 ;  /* 0x009896800000895d */ /* 0x004fea0003900000 */
[----:B------:R-:W2:Y:S02]  /*57c0*/  @!P0 SYNCS.PHASECHK.TRANS64 P0, [R18+URZ+0x13200], R3 ;  /* 0x01320003120085a7 */ /* 0x000ea4000800007f */
[----:B--2---:R-:W-:Y:S05]  /*57d0*/  @!P0 BRA `(.L_x_13545) ;  /* 0xfffffffc00f08947 */ /* 0x004fea000383ffff */
.L_x_13544:
[----:B------:R-:W-:Y:S05]  /*57e0*/  BSYNC B0 ;  /* 0x0000000000007941 */ /* 0x000fea0003800000 */
.L_x_13543:
[----:B------:R-:W-:Y:S05]  /*57f0*/  BRA `(.L_x_13546) ;  /* 0x0000002800447947 */ /* 0x000fea0003800000 */
.L_x_13542:
        /* <DEDUP_REMOVED lines=12> */
[----:B-1----:R-:W-:-:S04]  /*58c0*/  IMAD.WIDE.U32 R24, R29, UR6, R24 ;  /* 0x000000061d187c25 */ /* 0x002fc8000f8e0018 */
        /* <DEDUP_REMOVED lines=19> */
.L_x_13548:
[----:B------:R-:W-:Y:S05]  /*5a00*/  BSYNC B6 ;  /* 0x0000000000067941 */ /* 0x000fea0003800000 */
.L_x_13547:
[----:B------:R-:W2:Y:S01]  /*5a10*/  LDL R33, [R1+0x4] ;  /* 0x0000040001217983 */ /* 0x000ea20000100800 */
[----:B------:R-:W-:Y:S01]  /*5a20*/  ULDC.U8 UR4, c[0x0][0x410] ;  /* 0x0001040000047ab9 */ /* 0x000fe20000000000 */
[----:B------:R-:W0:Y:S01]  /*5a30*/  S2R R20, SR_TID.X ;  /* 0x0000000000147919 */ /* 0x000e220000002100 */
[----:B------:R-:W-:Y:S01]  /*5a40*/  ISETP.NE.AND P0, PT, RZ, UR4, PT ;  /* 0x00000004ff007c0c */ /* 0x000fe2000bf05270 */
[----:B------:R-:W-:Y:S01]  /*5a50*/  BSSY B0, `(.L_x_13549) ;  /* 0x0000263000007945 */ /* 0x000fe20003800000 */
[----:B0-----:R-:W-:-:S05]  /*5a60*/  VIADD R20, R20, 0xffffff80 ;  /* 0xffffff8014147836 */ /* 0x001fca0000000000 */
[----:B------:R-:W-:-:S04]  /*5a70*/  LEA.HI R32, R20, R20, RZ, 0x1 ;  /* 0x0000001414207211 */ /* 0x000fc800078f08ff */
[----:B------:R-:W-:-:S05]  /*5a80*/  SHF.R.S32.HI R32, RZ, 0x1, R32 ;  /* 0x00000001ff207819 */ /* 0x000fca0000011420 */
[----:B--2---:R-:W-:Y:S01]  /*5a90*/  IMAD R4, R33, 0xc0, R32 ;  /* 0x000000c021047824 */ /* 0x004fe200078e0220 */
[----:B------:R-:W-:Y:S06]  /*5aa0*/  @!P0 BRA `(.L_x_13550) ;  /* 0x0000001000cc8947 */ /* 0x000fec0003800000 */
[----:B------:R-:W-:-:S03]  /*5ab0*/  UMOV UR4, 0xffffffff ;  /* 0xffffffff00047882 */ /* 0x000fc60000000000 */
[----:B------:R-:W-:Y:S05]  /*5ac0*/  BRA.DIV UR4, `(.L_x_13551) ;  /* 0x0000012a04707947 */ /* 0x000fea000b800000 */
[----:B------:R0:W1:Y:S04]  /*5ad0*/  SHFL.IDX PT, R27, R26, RZ, 0x1e1f ;  /* 0x001e1fff1a1b7589 */ /* 0x00006800000e0000 */
[----:B------:R0:W2:Y:S04]  /*5ae0*/  SHFL.IDX PT, R14, R24, RZ, 0x1e1f ;  /* 0x001e1fff180e7589 */ /* 0x0000a800000e0000 */
[----:B------:R0:W3:Y:S04]  /*5af0*/  SHFL.IDX PT, R0, R29, RZ, 0x1e1f ;  /* 0x001e1fff1d007589 */ /* 0x0000e800000e0000 */
[----:B------:R0:W4:Y:S02]  /*5b00*/  SHFL.IDX PT, R3, R30, RZ, 0x1e1f ;  /* 0x001e1fff1e037589 */ /* 0x00012400000e0000 */
.L_x_13753:
[----:B------:R-:W5:Y:S01]  /*5b10*/  LDL R6, [R1+0x54] ;  /* 0x0000540001067983 */ /* 0x000f620000100800 */
[----:B------:R-:W-:Y:S01]  /*5b20*/  ULDC UR4, c[0x0][0x448] ;  /* 0x0001120000047ab9 */ /* 0x000fe20000000800 */
[----:B------:R-:W-:Y:S01]  /*5b30*/  BSSY B1, `(.L_x_13552) ;  /* 0x0000022000017945 */ /* 0x000fe20003800000 */
[----:B0-----:R-:W-:Y:S01]  /*5b40*/  IMAD R29, R28, UR4, RZ ;  /* 0x000000041c1d7c24 */ /* 0x001fe2000f8e02ff */
[----:B------:R-:W-:Y:S02]  /*5b50*/  CS2R R12, SRZ ;  /* 0x00000000000c7805 */ /* 0x000fe4000001ff00 */
[----:B------:R-:W-:Y:S02]  /*5b60*/  CS2R R8, SRZ ;  /* 0x0000000000087805 */ /* 0x000fe4000001ff00 */
[----:B------:R-:W-:Y:S02]  /*5b70*/  CS2R R20, SRZ ;  /* 0x0000000000147805 */ /* 0x000fe4000001ff00 */
[----:B------:R-:W-:-:S02]  /*5b80*/  CS2R R10, SRZ ;  /* 0x00000000000a7805 */ /* 0x000fc4000001ff00 */
[----:B------:R-:W-:Y:S02]  /*5b90*/  ISETP.GE.AND P0, PT, R4, R29, PT ;  /* 0x0000001d0400720c */ /* 0x000fe40003f06270 */
[----:B-----5:R-:W-:-:S04]  /*5ba0*/  LEA.HI R5, R6, R6, RZ, 0x1 ;  /* 0x0000000606057211 */ /* 0x020fc800078f08ff */
[----:B------:R-:W-:-:S05]  /*5bb0*/  LOP3.LUT R5, R5, 0xfffffffe, RZ, 0xc0, !PT ;  /* 0xfffffffe05057812 */ /* 0x000fca00078ec0ff */
[----:B------:R-:W-:-:S05]  /*5bc0*/  IMAD.IADD R5, R6, 0x1, -R5 ;  /* 0x0000000106057824 */ /* 0x000fca00078e0a05 */
[----:B------:R-:W-:Y:S01]  /*5bd0*/  SHF.L.U32 R25, R5, 0x1f, RZ ;  /* 0x0000001f05197819 */ /* 0x000fe200000006ff */
[----:B------:R-:W-:Y:S06]  /*5be0*/  @P0 BRA `(.L_x_13553) ;  /* 0x0000000000580947 */ /* 0x000fec0003800000 */
[----:B------:R-:W4:Y:S01]  /*5bf0*/  LDL R15, [R1+0x24] ;  /* 0x00002400010f7983 */ /* 0x000f220000100800 */
[----:B------:R-:W-:-:S03]  /*5c00*/  ULDC UR4, c[0x0][0x3f4] ;  /* 0x0000fd0000047ab9 */ /* 0x000fc60000000800 */
[----:B------:R-:W4:Y:S01]  /*5c10*/  LDL R24, [R1+0x70] ;  /* 0x0000700001187983 */ /* 0x000f220000100800 */
[----:B------:R-:W-:Y:S02]  /*5c20*/  ISETP.GE.AND P4, PT, R22, UR4, PT ;  /* 0x0000000416007c0c */ /* 0x000fe4000bf86270 */
[----:B------:R-:W-:Y:S02]  /*5c30*/  CS2R R10, SRZ ;  /* 0x00000000000a7805 */ /* 0x000fe4000001ff00 */
[----:B------:R-:W-:Y:S02]  /*5c40*/  CS2R R8, SRZ ;  /* 0x0000000000087805 */ /* 0x000fe4000001ff00 */
[----:B------:R-:W-:-:S07]  /*5c50*/  CS2R R20, SRZ ;  /* 0x0000000000147805 */ /* 0x000fce000001ff00 */
[C---:B-1----:R-:W-:Y:S02]  /*5c60*/  @!P4 IADD3 R4, P0, R22.reuse, R27, RZ ;  /* 0x0000001b1604c210 */ /* 0x042fe40007f1e0ff */
[----:B------:R-:W-:Y:S02]  /*5c70*/  @!P4 SHF.R.S32.HI R12, RZ, 0x1f, R22 ;  /* 0x0000001fff0cc819 */ /* 0x000fe40000011416 */
[----:B--2---:R-:W-:-:S03]  /*5c80*/  @!P4 IADD3 R26, P1, R22, R14, RZ ;  /* 0x0000000e161ac210 */ /* 0x004fc60007f3e0ff */
[----:B---3--:R-:W-:-:S05]  /*5c90*/  @!P4 IMAD.X R5, R0, 0x1, R12, P0 ;  /* 0x000000010005c824 */ /* 0x008fca00000e060c */
[----:B------:R0:W5:Y:S01]  /*5ca0*/  @!P4 LD.E.64 R20, desc[UR40][R4.64] ;  /* 0x000000280414c980 */ /* 0x000162000c101b00 */
[----:B----4-:R-:W-:-:S13]  /*5cb0*/  ISETP.GE.AND P5, PT, R15, UR4, PT ;  /* 0x000000040f007c0c */ /* 0x010fda000bfa6270 */
[C---:B------:R-:W-:Y:S02]  /*5cc0*/  @!P5 IADD3 R14, P3, R15.reuse, R14, RZ ;  /* 0x0000000e0f0ed210 */ /* 0x040fe40007f7e0ff */
[----:B------:R-:W-:Y:S01]  /*5cd0*/  @!P5 IADD3 R6, P2, R15, R27, RZ ;  /* 0x0000001b0f06d210 */ /* 0x000fe20007f5e0ff */
[C---:B------:R-:W-:Y:S01]  /*5ce0*/  @!P4 IMAD.X R27, R3.reuse, 0x1, R12, P1 ;  /* 0x00000001031bc824 */ /* 0x040fe200008e060c */
[----:B------:R-:W-:Y:S01]  /*5cf0*/  CS2R R12, SRZ ;  /* 0x00000000000c7805 */ /* 0x000fe2000001ff00 */
[----:B------:R-:W-:Y:S01]  /*5d00*/  @!P5 IMAD.X R15, R3, 0x1, R24, P3 ;  /* 0x00000001030fd824 */ /* 0x000fe200018e0618 */
[----:B------:R-:W-:-:S04]  /*5d10*/  @!P5 IADD3.X R7, R0, R24, RZ, P2, !PT ;  /* 0x000000180007d210 */ /* 0x000fc800017fe4ff */
[----:B------:R0:W5:Y:S04]  /*5d20*/  @!P5 LD.E.64 R8, desc[UR40][R14.64] ;  /* 0x000000280e08d980 */ /* 0x000168000c101b00 */
[----:B------:R0:W5:Y:S04]  /*5d30*/  @!P5 LD.E.64 R10, desc[UR40][R6.64] ;  /* 0x00000028060ad980 */ /* 0x000168000c101b00 */
[----:B------:R0:W5:Y:S02]  /*5d40*/  @!P4 LD.E.64 R12, desc[UR40][R26.64] ;  /* 0x000000281a0cc980 */ /* 0x000164000c101b00 */
.L_x_13553:
[----:B------:R-:W-:Y:S05]  /*5d50*/  BSYNC B1 ;  /* 0x0000000000017941 */ /* 0x000fea0003800000 */
.L_x_13552:
[----:B------:R-:W1:Y:S01]  /*5d60*/  SYNCS.PHASECHK.TRANS64.TRYWAIT P0, [R18+URZ+0x13200], R25 ;  /* 0x01320019120075a7 */ /* 0x000e62000800017f */
[----:B---3--:R-:W-:Y:S01]  /*5d70*/  IMAD R0, R33, -0xc0, R29 ;  /* 0xffffff4021007824 */ /* 0x008fe200078e021d */
[----:B------:R-:W-:Y:S04]  /*5d80*/  BSSY B1, `(.L_x_13554) ;  /* 0x0000004000017945 */ /* 0x000fe80003800000 */
[----:B------:R-:W-:-:S04]  /*5d90*/  VIMNMX R0, R0, 0xc0, PT ;  /* 0x000000c000007848 */ /* 0x000fc80003fe0100 */
[----:B------:R-:W-:Y:S01]  /*5da0*/  ISETP.GE.AND P1, PT, R32, R0, PT ;  /* 0x000000002000720c */ /* 0x000fe20003f26270 */
[----:B-1----:R-:W-:-:S12]  /*5db0*/  @!P0 BRA `(.L_x_13555) ;  /* 0x0000012800248947 */ /* 0x002fd80003800000 */
.L_x_13754:
[----:B------:R-:W-:Y:S05]  /*5dc0*/  BSYNC B1 ;  /* 0x0000000000017941 */ /* 0x000fea0003800000 */
.L_x_13554:
[----:B------:R-:W-:Y:S05]  /*5dd0*/  @P1 BRA `(.L_x_13556) ;  /* 0x0000002000a81947 */ /* 0x000fea0003800000 */
[----:B------:R-:W3:Y:S01]  /*5de0*/  LDL R0, [R1+0x24] ;  /* 0x0000240001007983 */ /* 0x000ee20000100800 */
[----:B----4-:R-:W4:Y:S03]  /*5df0*/  LDC R3, c[0x0][0x3f4] ;  /* 0x0000fd00ff037b82 */ /* 0x010f260000000800 */
[----:B------:R0:W5:Y:S01]  /*5e00*/  LDL R36, [R1+0x28] ;  /* 0x0000280001247983 */ /* 0x0001620000100800 */
[----:B------:R-:W-:Y:S01]  /*5e10*/  BSSY B1, `(.L_x_13557) ;  /* 0x000007b000017945 */ /* 0x000fe20003800000 */
[-C--:B----4-:R-:W-:Y:S02]  /*5e20*/  ISETP.GE.AND P0, PT, R22, R3.reuse, PT ;  /* 0x000000031600720c */ /* 0x090fe40003f06270 */
[----:B---3--:R-:W-:-:S11]  /*5e30*/  ISETP.GE.AND P1, PT, R0, R3, PT ;  /* 0x000000030000720c */ /* 0x008fd60003f26270 */
[----:B0-----:R-:W-:Y:S05]  /*5e40*/  @P0 BRA `(.L_x_13558) ;  /* 0x0000000400dc0947 */ /* 0x001fea0003800000 */
[----:B-----5:R-:W-:Y:S01]  /*5e50*/  IMAD.IADD R0, R18, 0x1, R36 ;  /* 0x0000000112007824 */ /* 0x020fe200078e0224 */
[----:B--2---:R-:W-:Y:S02]  /*5e60*/  SHF.R.U32.HI R14, RZ, 0x8, R20 ;  /* 0x00000008ff0e7819 */ /* 0x004fe40000011614 */
[----:B------:R-:W-:Y:S02]  /*5e70*/  SHF.R.U32.HI R24, RZ, 0x8, R21 ;  /* 0x00000008ff187819 */ /* 0x000fe40000011615 */
[----:B------:R-:W0:Y:S01]  /*5e80*/  LDS.128 R4, [R0+0xb000] ;  /* 0x00b0000000047984 */ /* 0x000e220000000c00 */
[----:B------:R-:W-:Y:S02]  /*5e90*/  LOP3.LUT R3, R20, 0xff, RZ, 0xc0, !PT ;  /* 0x000000ff14037812 */ /* 0x000fe400078ec0ff */
[----:B------:R-:W-:Y:S02]  /*5ea0*/  LOP3.LUT R14, R14, 0xff, RZ, 0xc0, !PT ;  /* 0x000000ff0e0e7812 */ /* 0x000fe400078ec0ff */
[----:B------:R-:W-:-:S02]  /*5eb0*/  SHF.R.U32.HI R27, RZ, 0x8, R13 ;  /* 0x00000008ff1b7819 */ /* 0x000fc4000001160d */
[----:B------:R-:W-:Y:S02]  /*5ec0*/  LOP3.LUT R15, R21, 0xff, RZ, 0xc0, !PT ;  /* 0x000000ff150f7812 */ /* 0x000fe400078ec0ff */
        /* <DEDUP_REMOVED lines=10> */
[----:B-1----:R-:W-:Y:S02]  /*5f70*/  LOP3.LUT R25, R14, 0xff, RZ, 0xc0, !PT ;  /* 0x000000ff0e197812 */ /* 0x002fe400078ec0ff */
        /* <DEDUP_REMOVED lines=16> */
[--C-:B------:R-:W-:Y:S01]  /*6080*/  HADD2.F32 R28, -RZ, R26.reuse.H1_H1 ;  /* 0x3000001aff1c7230 */ /* 0x100fe20000004100 */
[----:B------:R-:W-:Y:S01]  /*6090*/  LOP3.LUT R20, R15, 0xff000000, R20, 0xf8, !PT ;  /* 0xff0000000f147812 */ /* 0x000fe200078ef814 */
[--C-:B------:R-:W-:Y:S01]  /*60a0*/  HADD2.F32 R24, -RZ, R21.reuse.H1_H1 ;  /* 0x30000015ff187230 */ /* 0x100fe20000004100 */
        /* <DEDUP_REMOVED lines=81> */
.L_x_13558:
[----:B------:R-:W-:Y:S05]  /*65c0*/  BSYNC B1 ;  /* 0x0000000000017941 */ /* 0x000fea0003800000 */
.L_x_13557:
[----:B------:R-:W-:Y:S05]  /*65d0*/  @P1 BRA `(.L_x_13556) ;  /* 0x0000001800a81947 */ /* 0x000fea0003800000 */
[----:B0-----:R-:W3:Y:S01]  /*65e0*/  LDL R0, [R1+0x68] ;  /* 0x0000680001007983 */ /* 0x001ee20000100800 */
[----:B-----5:R-:W-:Y:S01]  /*65f0*/  IMAD.IADD R3, R18, 0x1, R36 ;  /* 0x0000000112037824 */ /* 0x020fe200078e0224 */
[----:B------:R-:W-:Y:S02]  /*6600*/  SHF.R.U32.HI R13, RZ, 0x8, R11 ;  /* 0x00000008ff0d7819 */ /* 0x000fe4000001160b */
[----:B------:R-:W-:Y:S02]  /*6610*/  SHF.R.U32.HI R24, RZ, 0x8, R9 ;  /* 0x00000008ff187819 */ /* 0x000fe40000011609 */
[----:B------:R-:W-:Y:S02]  /*6620*/  SHF.R.U32.HI R15, RZ, 0x8, R8 ;  /* 0x00000008ff0f7819 */ /* 0x000fe40000011608 */
[----:B--2---:R-:W-:Y:S02]  /*6630*/  LOP3.LUT R14, R11, 0xff, RZ, 0xc0, !PT ;  /* 0x000000ff0b0e7812 */ /* 0x004fe400078ec0ff */
[----:B-1----:R-:W-:-:S02]  /*6640*/  LOP3.LUT R25, R9, 0xff, RZ, 0xc0, !PT ;  /* 0x000000ff09197812 */ /* 0x002fc400078ec0ff */
[----:B------:R-:W-:Y:S02]  /*6650*/  LOP3.LUT R13, R13, 0xff, RZ, 0xc0, !PT ;  /* 0x000000ff0d0d7812 */ /* 0x000fe400078ec0ff */
[----:B------:R-:W-:Y:S02]  /*6660*/  LOP3.LUT R24, R24, 0xff, RZ, 0xc0, !PT ;  /* 0x000000ff18187812 */ /* 0x000fe400078ec0ff */
        /* <DEDUP_REMOVED lines=9> */
[----:B------:R-:W-:-:S02]  /*6700*/  SHF.R.U32.HI R13, RZ, 0x10, R8 ;  /* 0x00000010ff0d7819 */ /* 0x000fc40000011608 */
[----:B------:R-:W-:Y:S02]  /*6710*/  PRMT R15, R14, 0x7054, R15 ;  /* 0x000070540e0f7816 */ /* 0x000fe4000000000f */
[----:B------:R-:W-:Y:S02]  /*6720*/  PRMT R25, R24, 0x7054, R25 ;  /* 0x0000705418197816 */ /* 0x000fe40000000019 */
[----:B------:R-:W-:Y:S02]  /*6730*/  PRMT R21, R20, 0x7604, R21 ;  /* 0x0000760414157816 */ /* 0x000fe40000000015 */
[----:B------:R-:W-:Y:S02]  /*6740*/  LOP3.LUT R20, R13, 0xff, RZ, 0xc0, !PT ;  /* 0x000000ff0d147812 */ /* 0x000fe400078ec0ff */
[----:B------:R-:W-:Y:S02]  /*6750*/  LOP3.LUT R25, R25, 0xff000000, R9, 0xf8, !PT ;  /* 0xff00000019197812 */ /* 0x000fe400078ef809 */
[----:B------:R-:W-:-:S02]  /*6760*/  LOP3.LUT R15, R15, 0xff000000, R11, 0xf8, !PT ;  /* 0xff0000000f0f7812 */ /* 0x000fc400078ef80b */
[----:B------:R-:W-:Y:S02]  /*6770*/  PRMT R21, R20, 0x7054, R21 ;  /* 0x0000705414157816 */ /* 0x000fe40000000015 */
[-C--:B------:R-:W-:Y:S02]  /*6780*/  F2FP.F16.E4M3.UNPACK_B R20, R25.reuse ;  /* 0x00000019ff14723e */ /* 0x080fe400020006ff */
[----:B------:R-:W-:Y:S02]  /*6790*/  LOP3.LUT R21, R21, 0xff000000, R8, 0xf8, !PT ;  /* 0xff00000015157812 */ /* 0x000fe400078ef808 */
[----:B------:R-:W-:Y:S01]  /*67a0*/  F2FP.F16.E4M3.UNPACK_B R25, R25.H1 ;  /* 0x00000019ff19723e */ /* 0x000fe200030006ff */
[--C-:B------:R-:W-:Y:S02]  /*67b0*/  HADD2.F32 R24, -RZ, R20.reuse.H1_H1 ;  /* 0x30000014ff187230 */ /* 0x100fe40000004100 */
[----:B------:R-:W-:Y:S01]  /*67c0*/  HADD2.F32 R20, -RZ, R20.H0_H0 ;  /* 0x20000014ff147230 */ /* 0x000fe20000004100 */
[----:B---3--:R-:W-:Y:S01]  /*67d0*/  LOP3.LUT P0, RZ, R0, 0x2, RZ, 0xc0, !PT ;  /* 0x0000000200ff7812 */ /* 0x008fe2000780c0ff */
[----:B------:R-:W-:-:S12]  /*67e0*/  VIADD R0, R3, 0x20 ;  /* 0x0000002003007836 */ /* 0x000fd80000000000 */
[----:B------:R-:W-:Y:S01]  /*67f0*/  @P0 VIADD R0, R3, 0xffffffe0 ;  /* 0xffffffe003000836 */ /* 0x000fe20000000000 */
[----:B------:R-:W-:-:S04]  /*6800*/  SHF.R.U32.HI R3, RZ, 0x8, R10 ;  /* 0x00000008ff037819 */ /* 0x000fc8000001160a */
[----:B------:R-:W0:Y:S01]  /*6810*/  LDS.128 R4, [R0+0xb000] ;  /* 0x00b0000000047984 */ /* 0x000e220000000c00 */
[----:B------:R-:W-:-:S04]  /*6820*/  LOP3.LUT R3, R3, 0xff, RZ, 0xc0, !PT ;  /* 0x000000ff03037812 */ /* 0x000fc800078ec0ff */
[----:B------:R-:W-:Y:S02]  /*6830*/  PRMT R12, R3, 0x7604, R12 ;  /* 0x00007604030c7816 */ /* 0x000fe4000000000c */
[----:B------:R-:W-:-:S04]  /*6840*/  SHF.R.U32.HI R3, RZ, 0x10, R10 ;  /* 0x00000010ff037819 */ /* 0x000fc8000001160a */
[----:B------:R-:W-:-:S04]  /*6850*/  LOP3.LUT R3, R3, 0xff, RZ, 0xc0, !PT ;  /* 0x000000ff03037812 */ /* 0x000fc800078ec0ff */
[----:B------:R-:W-:Y:S02]  /*6860*/  PRMT R13, R3, 0x7054, R12 ;  /* 0x00007054030d7816 */ /* 0x000fe4000000000c */
[-C--:B------:R-:W-:Y:S02]  /*6870*/  F2FP.F16.E4M3.UNPACK_B R12, R15.reuse ;  /* 0x0000000fff0c723e */ /* 0x080fe400020006ff */
[----:B------:R-:W-:Y:S02]  /*6880*/  LOP3.LUT R13, R13, 0xff000000, R10, 0xf8, !PT ;  /* 0xff0000000d0d7812 */ /* 0x000fe400078ef80a */
[----:B------:R-:W-:Y:S01]  /*6890*/  F2FP.F16.E4M3.UNPACK_B R15, R15.H1 ;  /* 0x0000000fff0f723e */ /* 0x000fe200030006ff */
[--C-:B------:R-:W-:Y:S02]  /*68a0*/  HADD2.F32 R14, -RZ, R12.reuse.H1_H1 ;  /* 0x3000000cff0e7230 */ /* 0x100fe40000004100 */
[----:B------:R-:W-:Y:S01]  /*68b0*/  HADD2.F32 R12, -RZ, R12.H0_H0 ;  /* 0x2000000cff0c7230 */ /* 0x000fe20000004100 */
[----:B0-----:R-:W-:-:S02]  /*68c0*/  F2FP.F16.E4M3.UNPACK_B R3, R6.H1 ;  /* 0x00000006ff03723e */ /* 0x001fc400030006ff */
[----:B------:R-:W-:Y:S02]  /*68d0*/  F2FP.F16.E4M3.UNPACK_B R6, R6 ;  /* 0x00000006ff06723e */ /* 0x000fe400020006ff */
[-C--:B------:R-:W-:Y:S01]  /*68e0*/  F2FP.F16.E4M3.UNPACK_B R10, R7.reuse ;  /* 0x00000007ff0a723e */ /* 0x080fe200020006ff */
[--C-:B------:R-:W-:Y:S01]  /*68f0*/  HADD2.F32 R8, -RZ, R3.reuse.H1_H1 ;  /* 0x30000003ff087230 */ /* 0x100fe20000004100 */
[----:B------:R-:W-:Y:S01]  /*6900*/  F2FP.F16.E4M3.UNPACK_B R11, R7.H1 ;  /* 0x00000007ff0b723e */ /* 0x000fe200030006ff */
[----:B------:R-:W-:Y:S01]  /*6910*/  HADD2.F32 R9, -RZ, R3.H0_H0 ;  /* 0x20000003ff097230 */ /* 0x000fe20000004100 */
[-C--:B------:R-:W-:Y:S02]  /*6920*/  F2FP.F16.E4M3.UNPACK_B R7, R5.reuse ;  /* 0x00000005ff07723e */ /* 0x080fe400020006ff */
[C---:B------:R-:W-:Y:S01]  /*6930*/  FMUL.FTZ R26, R8.reuse, R24 ;  /* 0x00000018081a7220 */ /* 0x040fe20000410000 */
[----:B------:R-:W-:Y:S01]  /*6940*/  FMUL.FTZ R27, R8, R14 ;  /* 0x0000000e081b7220 */ /* 0x000fe20000410000 */
[----:B------:R-:W-:Y:S01]  /*6950*/  F2FP.F16.E4M3.UNPACK_B R8, R5.H1 ;  /* 0x00000005ff08723e */ /* 0x000fe200030006ff */
[----:B------:R-:W-:-:S02]  /*6960*/  HADD2.F32 R5, -RZ, R6.H1_H1 ;  /* 0x30000006ff057230 */ /* 0x000fc40000004100 */
[C---:B------:R-:W-:Y:S01]  /*6970*/  FFMA.FTZ R26, R9.reuse, R14, -R26 ;  /* 0x0000000e091a7223 */ /* 0x040fe2000001081a */
[----:B------:R-:W-:Y:S01]  /*6980*/  FFMA.FTZ R29, R9, R24, R27 ;  /* 0x00000018091d7223 */ /* 0x000fe2000001001b */
[----:B------:R-:W-:Y:S01]  /*6990*/  HADD2.F32 R6, -RZ, R6.H0_H0 ;  /* 0x20000006ff067230 */ /* 0x000fe20000004100 */
[----:B------:R-:W-:Y:S01]  /*69a0*/  F2FP.F16.E4M3.UNPACK_B R3, R4 ;  /* 0x00000004ff03723e */ /* 0x000fe200020006ff */
[C---:B------:R-:W-:Y:S01]  /*69b0*/  FMUL.FTZ R9, R5.reuse, R20 ;  /* 0x0000001405097220 */ /* 0x040fe20000410000 */
[----:B------:R-:W-:Y:S01]  /*69c0*/  FMUL.FTZ R27, R5, R12 ;  /* 0x0000000c051b7220 */ /* 0x000fe20000410000 */
[----:B------:R-:W-:Y:S01]  /*69d0*/  HADD2.F32 R5, -RZ, R10.H1_H1 ;  /* 0x3000000aff057230 */ /* 0x000fe20000004100 */
[----:B------:R-:W-:Y:S01]  /*69e0*/  F2FP.F16.E4M3.UNPACK_B R4, R4.H1 ;  /* 0x00000004ff04723e */ /* 0x000fe200030006ff */
[----:B------:R-:W-:Y:S02]  /*69f0*/  HADD2.F32 R14, -RZ, R25.H0_H0 ;  /* 0x20000019ff0e7230 */ /* 0x000fe40000004100 */
[----:B------:R-:W-:Y:S01]  /*6a00*/  FFMA.FTZ R24, R6, R12, -R9 ;  /* 0x0000000c06187223 */ /* 0x000fe20000010809 */
[----:B------:R-:W-:-:S02]  /*6a10*/  HADD2.F32 R9, -RZ, R15.H0_H0 ;  /* 0x2000000fff097230 */ /* 0x000fc40000004100 */
[----:B------:R-:W-:Y:S01]  /*6a20*/  FFMA.FTZ R27, R6, R20, R27 ;  /* 0x00000014061b7223 */ /* 0x000fe2000001001b */
        /* <DEDUP_REMOVED lines=11> */
[----:B------:R-:W-:Y:S01]  /*6ae0*/  FMUL.FTZ R10, R6, R15 ;  /* 0x0000000f060a7220 */ /* 0x000fe20000410000 */
[----:B------:R-:W-:Y:S01]  /*6af0*/  F2FP.F16.E4M3.UNPACK_B R9, R13 ;  /* 0x0000000dff09723e */ /* 0x000fe200020006ff */
[C---:B------:R-:W-:Y:S01]  /*6b00*/  FFMA.FTZ R30, R11.reuse, R15, -R12 ;  /* 0x0000000f0b1e7223 */ /* 0x040fe2000001080c */
[----:B------:R-:W-:Y:S02]  /*6b10*/  HADD2.F32 R6, -RZ, R4.H1_H1 ;  /* 0x30000004ff067230 */ /* 0x000fe40000004100 */
[----:B------:R-:W-:Y:S01]  /*6b20*/  FFMA.FTZ R25, R11, R25, R10 ;  /* 0x000000190b197223 */ /* 0x000fe2000001000a */
[--C-:B------:R-:W-:Y:S01]  /*6b30*/  HADD2.F32 R12, -RZ, R5.reuse.H1_H1 ;  /* 0x30000005ff0c7230 */ /* 0x100fe20000004100 */
[----:B------:R-:W-:Y:S01]  /*6b40*/  F2FP.F16.E4M3.UNPACK_B R13, R13.H1 ;  /* 0x0000000dff0d723e */ /* 0x000fe200030006ff */
[----:B------:R-:W-:Y:S01]  /*6b50*/  HADD2.F32 R11, -RZ, R5.H0_H0 ;  /* 0x20000005ff0b7230 */ /* 0x000fe20000004100 */
[----:B------:R-:W-:Y:S01]  /*6b60*/  F2FP.F16.E4M3.UNPACK_B R21, R21.H1 ;  /* 0x00000015ff15723e */ /* 0x000fe200030006ff */
[----:B------:R-:W-:-:S02]  /*6b70*/  HADD2.F32 R10, -RZ, R9.H1_H1 ;  /* 0x30000009ff0a7230 */ /* 0x000fc40000004100 */
[C---:B------:R-:W-:Y:S01]  /*6b80*/  FMUL.FTZ R14, R6.reuse, R12 ;  /* 0x0000000c060e7220 */ /* 0x040fe20000410000 */
[----:B------:R-:W-:Y:S02]  /*6b90*/  HADD2.F32 R5, -RZ, R4.H0_H0 ;  /* 0x20000004ff057230 */ /* 0x000fe40000004100 */
        /* <DEDUP_REMOVED lines=10> */
[--C-:B------:R-:W-:Y:S02]  /*6c40*/  HADD2.F32 R9, -RZ, R21.reuse.H1_H1 ;  /* 0x30000015ff097230 */ /* 0x100fe40000004100 */
[----:B------:R-:W-:Y:S01]  /*6c50*/  FFMA.FTZ R11, R3, R11, R4 ;  /* 0x0000000b030b7223 */ /* 0x000fe20000010004 */
[----:B------:R-:W-:Y:S02]  /*6c60*/  HADD2.F32 R4, -RZ, R8.H1_H1 ;  /* 0x30000008ff047230 */ /* 0x000fe40000004100 */
[----:B------:R-:W-:Y:S02]  /*6c70*/  HADD2.F32 R10, -RZ, R21.H0_H0 ;  /* 0x20000015ff0a7230 */ /* 0x000fe40000004100 */
        /* <DEDUP_REMOVED lines=22> */
.L_x_13550:
[----:B------:R-:W-:-:S03]  /*6de0*/  UMOV UR4, 0xffffffff ;  /* 0xffffffff00047882 */ /* 0x000fc60000000000 */
[----:B------:R-:W-:Y:S05]  /*6df0*/  BRA.DIV UR4, `(.L_x_13559) ;  /* 0x0000011a04287947 */ /* 0x000fea000b800000 */
[----:B------:R0:W1:Y:S04]  /*6e00*/  SHFL.IDX PT, R27, R26, RZ, 0x1e1f ;  /* 0x001e1fff1a1b7589 */ /* 0x00006800000e0000 */
[----:B------:R0:W2:Y:S04]  /*6e10*/  SHFL.IDX PT, R14, R24, RZ, 0x1e1f ;  /* 0x001e1fff180e7589 */ /* 0x0000a800000e0000 */
[----:B------:R0:W3:Y:S04]  /*6e20*/  SHFL.IDX PT, R3, R29, RZ, 0x1e1f ;  /* 0x001e1fff1d037589 */ /* 0x0000e800000e0000 */
[----:B------:R0:W4:Y:S02]  /*6e30*/  SHFL.IDX PT, R21, R30, RZ, 0x1e1f ;  /* 0x001e1fff1e157589 */ /* 0x00012400000e0000 */
.L_x_13760:
[----:B------:R-:W5:Y:S01]  /*6e40*/  LDL R5, [R1+0x54] ;  /* 0x0000540001057983 */ /* 0x000f620000100800 */
[----:B------:R-:W-:Y:S01]  /*6e50*/  ULDC UR4, c[0x0][0x448] ;  /* 0x0001120000047ab9 */ /* 0x000fe20000000800 */
[----:B------:R-:W1:Y:S01]  /*6e60*/  LDC R37, c[0x0][0x3f4] ;  /* 0x0000fd00ff257b82 */ /* 0x000e620000000800 */
[----:B0-----:R-:W-:Y:S01]  /*6e70*/  IMAD R29, R28, UR4, RZ ;  /* 0x000000041c1d7c24 */ /* 0x001fe2000f8e02ff */
[----:B------:R-:W-:Y:S01]  /*6e80*/  BSSY B1, `(.L_x_13560) ;  /* 0x0000015000017945 */ /* 0x000fe20003800000 */
[----:B------:R-:W-:Y:S02]  /*6e90*/  CS2R R6, SRZ ;  /* 0x0000000000067805 */ /* 0x000fe4000001ff00 */
[----:B------:R-:W-:Y:S02]  /*6ea0*/  CS2R R8, SRZ ;  /* 0x0000000000087805 */ /* 0x000fe4000001ff00 */
[----:B------:R-:W-:Y:S02]  /*6eb0*/  CS2R R10, SRZ ;  /* 0x00000000000a7805 */ /* 0x000fe4000001ff00 */
[----:B------:R-:W-:-:S02]  /*6ec0*/  ISETP.GE.AND P0, PT, R4, R29, PT ;  /* 0x0000001d0400720c */ /* 0x000fc40003f06270 */
[----:B-----5:R-:W-:-:S04]  /*6ed0*/  LEA.HI R0, R5, R5, RZ, 0x1 ;  /* 0x0000000505007211 */ /* 0x020fc800078f08ff */
[----:B------:R-:W-:-:S04]  /*6ee0*/  LOP3.LUT R0, R0, 0xfffffffe, RZ, 0xc0, !PT ;  /* 0xfffffffe00007812 */ /* 0x000fc800078ec0ff */
[----:B------:R-:W-:Y:S02]  /*6ef0*/  IADD3 R0, R5, -R0, RZ ;  /* 0x8000000005007210 */ /* 0x000fe40007ffe0ff */
[----:B------:R-:W-:Y:S02]  /*6f00*/  CS2R R4, SRZ ;  /* 0x0000000000047805 */ /* 0x000fe4000001ff00 */
[----:B------:R-:W-:Y:S01]  /*6f10*/  SHF.L.U32 R25, R0, 0x1f, RZ ;  /* 0x0000001f00197819 */ /* 0x000fe200000006ff */
[----:B-1----:R-:W-:Y:S06]  /*6f20*/  @P0 BRA `(.L_x_13561) ;  /* 0x0000000000280947 */ /* 0x002fec0003800000 */
[----:B------:R-:W-:Y:S01]  /*6f30*/  ULDC UR4, c[0x0][0x3f4] ;  /* 0x0000fd0000047ab9 */ /* 0x000fe20000000800 */
[C---:B------:R-:W-:Y:S02]  /*6f40*/  IADD3 R12, P0, R16.reuse, R27, RZ ;  /* 0x0000001b100c7210 */ /* 0x040fe40007f1e0ff */
[----:B------:R-:W-:Y:S02]  /*6f50*/  CS2R R4, SRZ ;  /* 0x0000000000047805 */ /* 0x000fe4000001ff00 */
[C---:B------:R-:W-:Y:S02]  /*6f60*/  ISETP.GE.AND P2, PT, R16.reuse, UR4, PT ;  /* 0x0000000410007c0c */ /* 0x040fe4000bf46270 */
[----:B--2---:R-:W-:Y:S01]  /*6f70*/  IADD3 R14, P1, R16, R14, RZ ;  /* 0x0000000e100e7210 */ /* 0x004fe20007f3e0ff */
[----:B---3--:R-:W-:-:S04]  /*6f80*/  IMAD.X R13, R3, 0x1, R17, P0 ;  /* 0x00000001030d7824 */ /* 0x008fc800000e0611 */
[----:B----4-:R-:W-:-:S06]  /*6f90*/  IMAD.X R15, R21, 0x1, R17, P1 ;  /* 0x00000001150f7824 */ /* 0x010fcc00008e0611 */
[----:B------:R-:W-:Y:S05]  /*6fa0*/  @P2 BRA `(.L_x_13561) ;  /* 0x0000000000082947 */ /* 0x000fea0003800000 */
[----:B------:R0:W5:Y:S04]  /*6fb0*/  LD.E.128 R4, desc[UR40][R12.64] ;  /* 0x000000280c047980 */ /* 0x000168000c101d00 */
[----:B------:R0:W5:Y:S02]  /*6fc0*/  LD.E.128 R8, desc[UR40][R14.64] ;  /* 0x000000280e087980 */ /* 0x000164000c101d00 */
.L_x_13561:
[----:B------:R-:W-:Y:S05]  /*6fd0*/  BSYNC B1 ;  /* 0x0000000000017941 */ /* 0x000fea0003800000 */
.L_x_13560:
[----:B------:R-:W3:Y:S01]  /*6fe0*/  S2R R0, SR_TID.X ;  /* 0x0000000000007919 */ /* 0x000ee20000002100 */
[----:B------:R-:W1:Y:S01]  /*6ff0*/  SYNCS.PHASECHK.TRANS64.TRYWAIT P1, [R18+URZ+0x13200], R25 ;  /* 0x01320019120075a7 */ /* 0x000e62000802017f */
[----:B---3--:R-:W-:Y:S02]  /*7000*/  VIADD R3, R0, 0xffffff80 ;  /* 0xffffff8000037836 */ /* 0x008fe40000000000 */
[----:B------:R-:W3:Y:S01]  /*7010*/  LDL.LU R0, [R1+0x4] ;  /* 0x0000040001007983 */ /* 0x000ee20000300800 */
[----:B------:R-:W-:Y:S01]  /*7020*/  ISETP.GE.AND P0, PT, R16, R37, PT ;  /* 0x000000251000720c */ /* 0x000fe20003f06270 */
[----:B------:R-:W-:Y:S01]  /*7030*/  BSSY B1, `(.L_x_13562) ;  /* 0x0000007000017945 */ /* 0x000fe20003800000 */
[----:B------:R-:W-:-:S04]  /*7040*/  LEA.HI R3, R3, R3, RZ, 0x1 ;  /* 0x0000000303037211 */ /* 0x000fc800078f08ff */
[----:B------:R-:W-:Y:S01]  /*7050*/  SHF.R.S32.HI R3, RZ, 0x1, R3 ;  /* 0x00000001ff037819 */ /* 0x000fe20000011403 */
[----:B---3--:R-:W-:-:S05]  /*7060*/  IMAD R0, R0, -0xc0, R29 ;  /* 0xffffff4000007824 */ /* 0x008fca00078e021d */
[----:B------:R-:W-:-:S04]  /*7070*/  VIMNMX R0, R0, 0xc0, PT ;  /* 0x000000c000007848 */ /* 0x000fc80003fe0100 */
[----:B------:R-:W-:Y:S01]  /*7080*/  ISETP.GE.OR P0, PT, R3, R0, P0 ;  /* 0x000000000300720c */ /* 0x000fe20000706670 */
[----:B-1----:R-:W-:-:S12]  /*7090*/  @!P1 BRA `(.L_x_13563) ;  /* 0x0000011400f09947 */ /* 0x002fd80003800000 */
.L_x_13761:
[----:B------:R-:W-:Y:S05]  /*70a0*/  BSYNC B1 ;  /* 0x0000000000017941 */ /* 0x000fea0003800000 */
.L_x_13562:
[----:B------:R-:W-:Y:S05]  /*70b0*/  @P0 BRA `(.L_x_13556) ;  /* 0x0000000c00f00947 */ /* 0x000fea0003800000 */
[----:B------:R-:W3:Y:S04]  /*70c0*/  LDL R39, [R1+0x34] ;  /* 0x0000340001277983 */ /* 0x000ee80000100800 */
[----:B------:R-:W3:Y:S04]  /*70d0*/  LDL R34, [R1+0x38] ;  /* 0x0000380001227983 */ /* 0x000ee80000100800 */
[----:B------:R-:W3:Y:S04]  /*70e0*/  LDL R29, [R1+0x3c] ;  /* 0x00003c00011d7983 */ /* 0x000ee80000100800 */
[----:B------:R-:W3:Y:S01]  /*70f0*/  LDL R50, [R1+0x74] ;  /* 0x0000740001327983 */ /* 0x000ee20000100800 */
[----:B-----5:R-:W-:-:S02]  /*7100*/  SHF.R.U32.HI R0, RZ, 0x8, R4 ;  /* 0x00000008ff007819 */ /* 0x020fc40000011604 */
[----:B------:R-:W-:Y:S02]  /*7110*/  LOP3.LUT R3, R4, 0xff, RZ, 0xc0, !PT ;  /* 0x000000ff04037812 */ /* 0x000fe400078ec0ff */
[----:B------:R-:W-:Y:S02]  /*7120*/  LOP3.LUT R0, R0, 0xff, RZ, 0xc0, !PT ;  /* 0x000000ff00007812 */ /* 0x000fe400078ec0ff */
[----:B-1----:R-:W-:Y:S02]  /*7130*/  SHF.R.U32.HI R25, RZ, 0x8, R5 ;  /* 0x00000008ff197819 */ /* 0x002fe40000011605 */
[----:B------:R-:W-:Y:S02]  /*7140*/  PRMT R20, R0, 0x7604, R3 ;  /* 0x0000760400147816 */ /* 0x000fe40000000003 */
[----:B0-----:R-:W-:Y:S02]  /*7150*/  LOP3.LUT R13, R5, 0xff, RZ, 0xc0, !PT ;  /* 0x000000ff050d7812 */ /* 0x001fe400078ec0ff */
[----:B------:R-:W-:-:S02]  /*7160*/  SHF.R.U32.HI R3, RZ, 0x8, R6 ;  /* 0x00000008ff037819 */ /* 0x000fc40000011606 */
[----:B------:R-:W-:Y:S02]  /*7170*/  LOP3.LUT R0, R25, 0xff, RZ, 0xc0, !PT ;  /* 0x000000ff19007812 */ /* 0x000fe400078ec0ff */
[----:B------:R-:W-:Y:S02]  /*7180*/  LOP3.LUT R12, R6, 0xff, RZ, 0xc0, !PT ;  /* 0x000000ff060c7812 */ /* 0x000fe400078ec0ff */
[----:B------:R-:W-:Y:S02]  /*7190*/  LOP3.LUT R3, R3, 0xff, RZ, 0xc0, !PT ;  /* 0x000000ff03037812 */ /* 0x000fe400078ec0ff */
[----:B------:R-:W-:Y:S01]  /*71a0*/  PRMT R28, R0, 0x7604, R13 ;  /* 0x00007604001c7816 */ /* 0x000fe2000000000d */
[----:B------:R-:W-:Y:S01]  /*71b0*/  IMAD.IADD R0, R16, 0x1, R37 ;  /* 0x0000000110007824 */ /* 0x000fe200078e0225 */
[----:B----4-:R-:W-:Y:S02]  /*71c0*/  SHF.R.U32.HI R21, RZ, 0x8, R8 ;  /* 0x00000008ff157819 */ /* 0x010fe40000011608 */
[----:B------:R-:W-:-:S02]  /*71d0*/  PRMT R30, R3, 0x7604, R12 ;  /* 0x00007604031e7816 */ /* 0x000fc4000000000c */
[----:B------:R-:W-:Y:S02]  /*71e0*/  LOP3.LUT R24, R8, 0xff, RZ, 0xc0, !PT ;  /* 0x000000ff08187812 */ /* 0x000fe400078ec0ff */
[----:B------:R-:W-:Y:S02]  /*71f0*/  LOP3.LUT R21, R21, 0xff, RZ, 0xc0, !PT ;  /* 0x000000ff15157812 */ /* 0x000fe400078ec0ff */
[----:B------:R-:W-:Y:S02]  /*7200*/  SHF.R.U32.HI R3, RZ, 0x8, R10 ;  /* 0x00000008ff037819 */ /* 0x000fe4000001160a */
[----:B------:R-:W-:Y:S02]  /*7210*/  PRMT R35, R21, 0x7604, R24 ;  /* 0x0000760415237816 */ /* 0x000fe40000000018 */
[----:B------:R-:W-:Y:S02]  /*7220*/  SHF.R.U32.HI R27, RZ, 0x8, R11 ;  /* 0x00000008ff1b7819 */ /* 0x000fe4000001160b */
[----:B------:R-:W-:-:S02]  /*7230*/  LOP3.LUT R25, R3, 0xff, RZ, 0xc0, !PT ;  /* 0x000000ff03197812 */ /* 0x000fc400078ec0ff */
[----:B------:R-:W-:Y:S02]  /*7240*/  SHF.R.U32.HI R21, RZ, 0x8, R9 ;  /* 0x00000008ff157819 */ /* 0x000fe40000011609 */
[----:B--2---:R-:W-:Y:S02]  /*7250*/  SHF.R.U32.HI R14, RZ, 0x8, R7 ;  /* 0x00000008ff0e7819 */ /* 0x004fe40000011607 */
        /* <DEDUP_REMOVED lines=9> */
[----:B------:R-:W-:-:S02]  /*72f0*/  PRMT R43, R27, 0x7604, R32 ;  /* 0x000076041b2b7816 */ /* 0x000fc40000000020 */
[----:B------:R-:W-:Y:S02]  /*7300*/  PRMT R33, R14, 0x7604, R15 ;  /* 0x000076040e217816 */ /* 0x000fe4000000000f */
[----:B------:R-:W-:Y:S02]  /*7310*/  SHF.R.U32.HI R21, RZ, 0x10, R5 ;  /* 0x00000010ff157819 */ /* 0x000fe40000011605 */
[----:B------:R-:W-:Y:S02]  /*7320*/  SHF.R.U32.HI R32, RZ, 0x10, R7 ;  /* 0x00000010ff207819 */ /* 0x000fe40000011607 */
[----:B------:R-:W-:Y:S02]  /*7330*/  LOP3.LUT R21, R21, 0xff, RZ, 0xc0, !PT ;  /* 0x000000ff15157812 */ /* 0x000fe400078ec0ff */
[----:B------:R-:W-:Y:S02]  /*7340*/  LOP3.LUT R32, R32, 0xff, RZ, 0xc0, !PT ;  /* 0x000000ff20207812 */ /* 0x000fe400078ec0ff */
[----:B------:R-:W-:-:S02]  /*7350*/  PRMT R21, R21, 0x7054, R28 ;  /* 0x0000705415157816 */ /* 0x000fc4000000001c */
[----:B------:R-:W-:Y:S02]  /*7360*/  SHF.R.U32.HI R28, RZ, 0x10, R9 ;  /* 0x00000010ff1c7819 */ /* 0x000fe40000011609 */
[----:B------:R-:W-:Y:S02]  /*7370*/  PRMT R33, R32, 0x7054, R33 ;  /* 0x0000705420217816 */ /* 0x000fe40000000021 */
[----:B------:R-:W-:Y:S02]  /*7380*/  SHF.R.U32.HI R32, RZ, 0x10, R11 ;  /* 0x00000010ff207819 */ /* 0x000fe4000001160b */
[----:B------:R-:W-:Y:S02]  /*7390*/  LOP3.LUT R28, R28, 0xff, RZ, 0xc0, !PT ;  /* 0x000000ff1c1c7812 */ /* 0x000fe400078ec0ff */
[----:B------:R-:W-:-:S04]  /*73a0*/  LOP3.LUT R32, R32, 0xff, RZ, 0xc0, !PT ;  /* 0x000000ff20207812 */ /* 0x000fc800078ec0ff */
[----:B------:R-:W-:-:S04]  /*73b0*/  PRMT R43, R32, 0x7054, R43 ;  /* 0x00007054202b7816 */ /* 0x000fc8000000002b */
[----:B------:R-:W-:-:S04]  /*73c0*/  LOP3.LUT R43, R43, 0xff000000, R11, 0xf8, !PT ;  /* 0xff0000002b2b7812 */ /* 0x000fc800078ef80b */
[-C--:B------:R-:W-:Y:S02]  /*73d0*/  F2FP.F16.E4M3.UNPACK_B R44, R43.reuse ;  /* 0x0000002bff2c723e */ /* 0x080fe400020006ff */
[----:B------:R-:W-:Y:S02]  /*73e0*/  F2FP.F16.E4M3.UNPACK_B R43, R43.H1 ;  /* 0x0000002bff2b723e */ /* 0x000fe400030006ff */
[----:B---3--:R-:W-:Y:S02]  /*73f0*/  LOP3.LUT R0, R39, 0x30, R0, 0xf8, !PT ;  /* 0x0000003027007812 */ /* 0x008fe400078ef800 */
[----:B------:R-:W-:Y:S02]  /*7400*/  PRMT R39, R28, 0x7054, R37 ;  /* 0x000070541c277816 */ /* 0x000fe40000000025 */
[----:B------:R-:W-:Y:S02]  /*7410*/  LOP3.LUT R3, R0, R34, RZ, 0x3c, !PT ;  /* 0x0000002200037212 */ /* 0x000fe400078e3cff */
[----:B------:R-:W-:-:S02]  /*7420*/  LOP3.LUT R39, R39, 0xff000000, R9, 0xf8, !PT ;  /* 0xff00000027277812 */ /* 0x000fc400078ef809 */
[----:B------:R-:W-:Y:S02]  /*7430*/  IADD3 R0, R18, R29, R3 ;  /* 0x0000001d12007210 */ /* 0x000fe40007ffe003 */
[----:B------:R-:W-:Y:S01]  /*7440*/  SHF.R.U32.HI R29, RZ, 0x10, R6 ;  /* 0x00000010ff1d7819 */ /* 0x000fe20000011606 */
[----:B------:R-:W0:Y:S01]  /*7450*/  LDS.128 R12, [R50+0xb000] ;  /* 0x00b00000320c7984 */ /* 0x000e220000000c00 */
[----:B------:R-:W-:Y:S02]  /*7460*/  SHF.R.U32.HI R3, RZ, 0x10, R4 ;  /* 0x00000010ff037819 */ /* 0x000fe40000011604 */
[----:B------:R-:W-:Y:S01]  /*7470*/  LOP3.LUT R29, R29, 0xff, RZ, 0xc0, !PT ;  /* 0x000000ff1d1d7812 */ /* 0x000fe200078ec0ff */
[----:B------:R-:W1:Y:S01]  /*7480*/  LDS.128 R24, [R0+0xb000] ;  /* 0x00b0000000187984 */ /* 0x000e620000000c00 */
[----:B------:R-:W-:Y:S02]  /*7490*/  LOP3.LUT R3, R3, 0xff, RZ, 0xc0, !PT ;  /* 0x000000ff03037812 */ /* 0x000fe400078ec0ff */
[----:B------:R-:W-:-:S02]  /*74a0*/  PRMT R29, R29, 0x7054, R30 ;  /* 0x000070541d1d7816 */ /* 0x000fc4000000001e */
[----:B------:R-:W-:Y:S02]  /*74b0*/  SHF.R.U32.HI R30, RZ, 0x10, R10 ;  /* 0x00000010ff1e7819 */ /* 0x000fe4000001160a */
[----:B------:R-:W-:Y:S02]  /*74c0*/  PRMT R3, R3, 0x7054, R20 ;  /* 0x0000705403037816 */ /* 0x000fe40000000014 */
[----:B------:R-:W-:Y:S02]  /*74d0*/  SHF.R.U32.HI R20, RZ, 0x10, R8 ;  /* 0x00000010ff147819 */ /* 0x000fe40000011608 */
[----:B------:R-:W-:Y:S02]  /*74e0*/  LOP3.LUT R30, R30, 0xff, RZ, 0xc0, !PT ;  /* 0x000000ff1e1e7812 */ /* 0x000fe400078ec0ff */
[----:B------:R-:W-:Y:S02]  /*74f0*/  LOP3.LUT R20, R20, 0xff, RZ, 0xc0, !PT ;  /* 0x000000ff14147812 */ /* 0x000fe400078ec0ff */
[----:B------:R-:W-:-:S02]  /*7500*/  PRMT R41, R30, 0x7054, R41 ;  /* 0x000070541e297816 */ /* 0x000fc40000000029 */
[----:B------:R-:W-:Y:S02]  /*7510*/  PRMT R35, R20, 0x7054, R35 ;  /* 0x0000705414237816 */ /* 0x000fe40000000023 */
[----:B------:R-:W-:Y:S02]  /*7520*/  LOP3.LUT R34, R21, 0xff000000, R5, 0xf8, !PT ;  /* 0xff00000015227812 */ /* 0x000fe400078ef805 */
[----:B------:R-:W-:Y:S02]  /*7530*/  LOP3.LUT R20, R3, 0xff000000, R4, 0xf8, !PT ;  /* 0xff00000003147812 */ /* 0x000fe400078ef804 */
[----:B------:R-:W-:Y:S02]  /*7540*/  LOP3.LUT R4, R41, 0xff000000, R10, 0xf8, !PT ;  /* 0xff00000029047812 */ /* 0x000fe400078ef80a */
[----:B------:R-:W-:Y:S02]  /*7550*/  F2FP.F16.E4M3.UNPACK_B R41, R39 ;  /* 0x00000027ff29723e */ /* 0x000fe400020006ff */
[----:B------:R-:W-:-:S02]  /*7560*/  F2FP.F16.E4M3.UNPACK_B R11, R34 ;  /* 0x00000022ff0b723e */ /* 0x000fc400020006ff */
[----:B------:R-:W-:Y:S02]  /*7570*/  LOP3.LUT R3, R29, 0xff000000, R6, 0xf8, !PT ;  /* 0xff0000001d037812 */ /* 0x000fe400078ef806 */
[----:B------:R-:W-:Y:S02]  /*7580*/  LOP3.LUT R28, R35, 0xff000000, R8, 0xf8, !PT ;  /* 0xff000000231c7812 */ /* 0x000fe400078ef808 */
[----:B------:R-:W-:Y:S02]  /*7590*/  LOP3.LUT R37, R33, 0xff000000, R7, 0xf8, !PT ;  /* 0xff00000021257812 */ /* 0x000fe400078ef807 */
[----:B------:R-:W-:Y:S02]  /*75a0*/  F2FP.F16.E4M3.UNPACK_B R39, R39.H1 ;  /* 0x00000027ff27723e */ /* 0x000fe400030006ff */
[-C--:B0-----:R-:W-:Y:S02]  /*75b0*/  F2FP.F16.E4M3.UNPACK_B R8, R13.reuse ;  /* 0x0000000dff08723e */ /* 0x081fe400020006ff */
[----:B------:R-:W-:-:S02]  /*75c0*/  F2FP.F16.E4M3.UNPACK_B R29, R13.H1 ;  /* 0x0000000dff1d723e */ /* 0x000fc400030006ff */
[----:B-1----:R-:W-:Y:S01]  /*75d0*/  F2FP.F16.E4M3.UNPACK_B R10, R25 ;  /* 0x00000019ff0a723e */ /* 0x002fe200020006ff */
[--C-:B------:R-:W-:Y:S01]  /*75e0*/  HADD2.F32 R9, -RZ, R8.reuse.H0_H0 ;  /* 0x20000008ff097230 */ /* 0x100fe20000004100 */
[-C--:B------:R-:W-:Y:S01]  /*75f0*/  F2FP.F16.E4M3.UNPACK_B R30, R15.reuse ;  /* 0x0000000fff1e723e */ /* 0x080fe200020006ff */
[----:B------:R-:W-:Y:S01]  /*7600*/  HADD2.F32 R8, -RZ, R8.H1_H1 ;  /* 0x30000008ff087230 */ /* 0x000fe20000004100 */
[----:B------:R-:W-:Y:S01]  /*7610*/  F2FP.F16.E4M3.UNPACK_B R36, R15.H1 ;  /* 0x0000000fff24723e */ /* 0x000fe200030006ff */
[----:B------:R-:W-:Y:S01]  /*7620*/  HADD2.F32 R15, -RZ, R41.H0_H0 ;  /* 0x20000029ff0f7230 */ /* 0x000fe20000004100 */
[-C--:B------:R-:W-:Y:S01]  /*7630*/  F2FP.F16.E4M3.UNPACK_B R13, R12.reuse ;  /* 0x0000000cff0d723e */ /* 0x080fe200020006ff */
[--C-:B------:R-:W-:Y:S01]  /*7640*/  HADD2.F32 R6, -RZ, R10.reuse.H0_H0 ;  /* 0x2000000aff067230 */ /* 0x100fe20000004100 */
[----:B------:R-:W-:Y:S01]  /*7650*/  F2FP.F16.E4M3.UNPACK_B R33, R12.H1 ;  /* 0x0000000cff21723e */ /* 0x000fe200030006ff */
[----:B------:R-:W-:Y:S01]  /*7660*/  HADD2.F32 R12, -RZ, R11.H0_H0 ;  /* 0x2000000bff0c7230 */ /* 0x000fe20000004100 */
[-C--:B------:R-:W-:Y:S01]  /*7670*/  F2FP.F16.E4M3.UNPACK_B R21, R24.reuse ;  /* 0x00000018ff15723e */ /* 0x080fe200020006ff */
[----:B------:R-:W-:Y:S01]  /*7680*/  HADD2.F32 R41, -RZ, R41.H1_H1 ;  /* 0x30000029ff297230 */ /* 0x000fe20000004100 */
[----:B------:R-:W-:Y:S01]  /*7690*/  F2FP.F16.E4M3.UNPACK_B R35, R24.H1 ;  /* 0x00000018ff23723e */ /* 0x000fe200030006ff */
[C---:B------:R-:W-:Y:S01]  /*76a0*/  FMUL.FTZ R24, R6.reuse, R15 ;  /* 0x0000000f06187220 */ /* 0x040fe20000410000 */
[----:B------:R-:W-:Y:S01]  /*76b0*/  FMUL.FTZ R42, R6, R12 ;  /* 0x0000000c062a7220 */ /* 0x000fe20000410000 */
[----:B------:R-:W-:Y:S01]  /*76c0*/  F2FP.F16.E4M3.UNPACK_B R25, R25.H1 ;  /* 0x00000019ff19723e */ /* 0x000fe200030006ff */
[----:B------:R-:W-:Y:S01]  /*76d0*/  HADD2.F32 R10, -RZ, R10.H1_H1 ;  /* 0x3000000aff0a7230 */ /* 0x000fe20000004100 */
[----:B------:R-:W-:Y:S01]  /*76e0*/  F2FP.F16.E4M3.UNPACK_B R34, R34.H1 ;  /* 0x00000022ff22723e */ /* 0x000fe200030006ff */
[C---:B------:R-:W-:Y:S01]  /*76f0*/  FFMA.FTZ R6, R9.reuse, R12, -R24 ;  /* 0x0000000c09067223 */ /* 0x040fe20000010818 */
[----:B------:R-:W-:Y:S01]  /*7700*/  FFMA.FTZ R9, R9, R15, R42 ;  /* 0x0000000f09097223 */ /* 0x000fe2000001002a */
[-C--:B------:R-:W-:Y:S01]  /*7710*/  F2FP.F16.E4M3.UNPACK_B R32, R27.reuse ;  /* 0x0000001bff20723e */ /* 0x080fe200020006ff */
[----:B------:R-:W-:Y:S01]  /*7720*/  HADD2.F32 R15, -RZ, R11.H1_H1 ;  /* 0x3000000bff0f7230 */ /* 0x000fe20000004100 */
[----:B------:R-:W-:Y:S01]  /*7730*/  F2FP.F16.E4M3.UNPACK_B R38, R27.H1 ;  /* 0x0000001bff26723e */ /* 0x000fe200030006ff */
[----:B------:R-:W-:-:S02]  /*7740*/  HADD2.F32 R27, -RZ, R39.H0_H0 ;  /* 0x20000027ff1b7230 */ /* 0x000fc40000004100 */
[C---:B------:R-:W-:Y:S01]  /*7750*/  FMUL.FTZ R45, R10.reuse, R41 ;  /* 0x000000290a2d7220 */ /* 0x040fe20000410000 */
[----:B------:R-:W-:Y:S02]  /*7760*/  HADD2.F32 R11, -RZ, R25.H0_H0 ;  /* 0x20000019ff0b7230 */ /* 0x000fe40000004100 */
[----:B------:R-:W-:Y:S01]  /*7770*/  FMUL.FTZ R10, R10, R15 ;  /* 0x0000000f0a0a7220 */ /* 0x000fe20000410000 */
[--C-:B------:R-:W-:Y:S01]  /*7780*/  HADD2.F32 R24, -RZ, R34.reuse.H0_H0 ;  /* 0x20000022ff187230 */ /* 0x100fe20000004100 */
        /* <DEDUP_REMOVED lines=9> */
[----:B------:R-:W-:Y:S01]  /*7820*/  HADD2.F32 R42, -RZ, R39.H1_H1 ;  /* 0x30000027ff2a7230 */ /* 0x000fe20000004100 */
[-C--:B------:R-:W-:Y:S01]  /*7830*/  F2FP.F16.E4M3.UNPACK_B R39, R37.reuse ;  /* 0x00000025ff27723e */ /* 0x080fe200020006ff */
        /* <DEDUP_REMOVED lines=16> */
[----:B------:R-:W-:Y:S02]  /*7940*/  HADD2.F32 R32, -RZ, R32.H1_H1 ;  /* 0x30000020ff207230 */ /* 0x000fe40000004100 */
[----:B------:R-:W-:Y:S01]  /*7950*/  FFMA.FTZ R24, R24, R45, R48 ;  /* 0x0000002d18187223 */ /* 0x000fe20000010030 */
[----:B------:R-:W-:Y:S01]  /*7960*/  HADD2.F32 R39, -RZ, R39.H1_H1 ;  /* 0x30000027ff277230 */ /* 0x000fe20000004100 */
[----:B------:R-:W-:Y:S01]  /*7970*/  F2FP.F16.E4M3.UNPACK_B R5, R14 ;  /* 0x0000000eff05723e */ /* 0x000fe200020006ff */
[----:B------:R-:W-:Y:S02]  /*7980*/  HADD2.F32 R29, -RZ, R30.H1_H1 ;  /* 0x3000001eff1d7230 */ /* 0x000fe40000004100 */
[----:B------:R-:W-:Y:S01]  /*7990*/  FMUL.FTZ R42, R32, R44 ;  /* 0x0000002c202a7220 */ /* 0x000fe20000410000 */
[----:B------:R-:W-:-:S02]  /*79a0*/  HADD2.F32 R45, -RZ, R43.H0_H0 ;  /* 0x2000002bff2d7230 */ /* 0x000fc40000004100 */
[----:B------:R-:W-:Y:S01]  /*79b0*/  FMUL.FTZ R47, R32, R39 ;  /* 0x00000027202f7220 */ /* 0x000fe20000410000 */
[----:B------:R-:W-:Y:S01]  /*79c0*/  HADD2.F32 R30, -RZ, R38.H0_H0 ;  /* 0x20000026ff1e7230 */ /* 0x000fe20000004100 */
[----:B------:R-:W-:Y:S01]  /*79d0*/  F2FP.F16.E4M3.UNPACK_B R14, R14.H1 ;  /* 0x0000000eff0e723e */ /* 0x000fe200030006ff */
[--C-:B------:R-:W-:Y:S01]  /*79e0*/  HADD2.F32 R41, -RZ, R37.reuse.H0_H0 ;  /* 0x20000025ff297230 */ /* 0x100fe20000004100 */
[----:B------:R-:W-:Y:S01]  /*79f0*/  F2FP.SATFINITE.E4M3.F32.PACK_AB_MERGE_C R12, R27, R12, RZ ;  /* 0x0000000c1b0c723e */ /* 0x000fe200048070ff */
[----:B------:R-:W-:Y:S02]  /*7a00*/  HADD2.F32 R34, -RZ, R36.H0_H0 ;  /* 0x20000024ff227230 */ /* 0x000fe40000004100 */
[C---:B------:R-:W-:Y:S01]  /*7a10*/  FMUL.FTZ R49, R30.reuse, R45 ;  /* 0x0000002d1e317220 */ /* 0x040fe20000410000 */
[----:B------:R-:W-:Y:S01]  /*7a20*/  FMUL.FTZ R46, R30, R41 ;  /* 0x000000291e2e7220 */ /* 0x000fe20000410000 */
[C---:B------:R-:W-:Y:S01]  /*7a30*/  FFMA.FTZ R30, R29.reuse, R39, -R42 ;  /* 0x000000271d1e7223 */ /* 0x040fe2000001082a */
[----:B------:R-:W-:Y:S01]  /*7a40*/  FFMA.FTZ R29, R29, R44, R47 ;  /* 0x0000002c1d1d7223 */ /* 0x000fe2000001002f */
[C---:B------:R-:W-:Y:S01]  /*7a50*/  FFMA.FTZ R32, R34.reuse, R41, -R49 ;  /* 0x0000002922207223 */ /* 0x040fe20000010831 */
[----:B------:R-:W-:Y:S01]  /*7a60*/  F2FP.F16.E4M3.UNPACK_B R44, R28.H1 ;  /* 0x0000001cff2c723e */ /* 0x000fe200030006ff */
[----:B------:R-:W-:Y:S01]  /*7a70*/  FFMA.FTZ R34, R34, R45, R46 ;  /* 0x0000002d22227223 */ /* 0x000fe2000001002e */
[----:B------:R-:W-:Y:S01]  /*7a80*/  F2FP.F16.E4M3.UNPACK_B R41, R20.H1 ;  /* 0x00000014ff29723e */ /* 0x000fe200030006ff */
[----:B------:R-:W-:Y:S01]  /*7a90*/  HADD2.F32 R42, -RZ, R37.H1_H1 ;  /* 0x30000025ff2a7230 */ /* 0x000fe20000004100 */
[----:B------:R-:W-:Y:S01]  /*7aa0*/  F2FP.SATFINITE.E4M3.F32.PACK_AB_MERGE_C R9, R8, R9, R12 ;  /* 0x000000090809723e */ /* 0x000fe2000480700c */
[----:B------:R-:W-:-:S02]  /*7ab0*/  HADD2.F32 R46, -RZ, R43.H1_H1 ;  /* 0x3000002bff2e7230 */ /* 0x000fc40000004100 */
[----:B------:R-:W-:Y:S02]  /*7ac0*/  HADD2.F32 R39, -RZ, R38.H1_H1 ;  /* 0x30000026ff277230 */ /* 0x000fe40000004100 */
[----:B------:R-:W-:Y:S02]  /*7ad0*/  HADD2.F32 R45, -RZ, R44.H0_H0 ;  /* 0x2000002cff2d7230 */ /* 0x000fe40000004100 */
        /* <DEDUP_REMOVED lines=9> */
[----:B------:R-:W-:Y:S01]  /*7b70*/  FFMA.FTZ R47, R37, R42, -R48 ;  /* 0x0000002a252f7223 */ /* 0x000fe20000010830 */
[----:B------:R-:W-:Y:S02]  /*7b80*/  HADD2.F32 R35, -RZ, R35.H1_H1 ;  /* 0x30000023ff237230 */ /* 0x000fe40000004100 */
[----:B------:R-:W-:Y:S01]  /*7b90*/  FFMA.FTZ R45, R36, R45, R38 ;  /* 0x0000002d242d7223 */ /* 0x000fe20000010026 */
[----:B------:R-:W-:-:S02]  /*7ba0*/  HADD2.F32 R38, -RZ, R41.H1_H1 ;  /* 0x30000029ff267230 */ /* 0x000fc40000004100 */
[----:B------:R-:W-:Y:S01]  /*7bb0*/  FFMA.FTZ R43, R36, R43, -R39 ;  /* 0x0000002b242b7223 */ /* 0x000fe20000010827 */
[----:B------:R-:W-:Y:S01]  /*7bc0*/  FFMA.FTZ R49, R37, R46, R49 ;  /* 0x0000002e25317223 */ /* 0x000fe20000010031 */
[----:B------:R-:W-:Y:S01]  /*7bd0*/  HADD2.F32 R33, -RZ, R33.H1_H1 ;  /* 0x30000021ff217230 */ /* 0x000fe20000004100 */
[----:B------:R-:W-:Y:S01]  /*7be0*/  F2FP.F16.E4M3.UNPACK_B R36, R20 ;  /* 0x00000014ff24723e */ /* 0x000fe200020006ff */
[C---:B------:R-:W-:Y:S01]  /*7bf0*/  FMUL.FTZ R20, R35.reuse, R44 ;  /* 0x0000002c23147220 */ /* 0x040fe20000410000 */
[----:B------:R-:W-:Y:S01]  /*7c00*/  F2FP.F16.E4M3.UNPACK_B R37, R28 ;  /* 0x0000001cff25723e */ /* 0x000fe200020006ff */
[-C--:B------:R-:W-:Y:S01]  /*7c10*/  FMUL.FTZ R39, R35, R38.reuse ;  /* 0x0000002623277220 */ /* 0x080fe20000410000 */
[--C-:B------:R-:W-:Y:S02]  /*7c20*/  HADD2.F32 R28, -RZ, R21.reuse.H0_H0 ;  /* 0x20000015ff1c7230 */ /* 0x100fe40000004100 */
[----:B------:R-:W-:Y:S01]  /*7c30*/  FFMA.FTZ R46, R33, R38, -R20 ;  /* 0x00000026212e7223 */ /* 0x000fe20000010814 */
[----:B------:R-:W-:-:S02]  /*7c40*/  HADD2.F32 R21, -RZ, R21.H1_H1 ;  /* 0x30000015ff157230 */ /* 0x000fc40000004100 */
[----:B------:R-:W-:Y:S01]  /*7c50*/  FFMA.FTZ R44, R33, R44, R39 ;  /* 0x0000002c212c7223 */ /* 0x000fe20000010027 */
[--C-:B------:R-:W-:Y:S01]  /*7c60*/  HADD2.F32 R35, -RZ, R37.reuse.H0_H0 ;  /* 0x20000025ff237230 */ /* 0x100fe20000004100 */
[----:B------:R-:W-:Y:S01]  /*7c70*/  F2FP.SATFINITE.E4M3.F32.PACK_AB_MERGE_C R34, R49, R34, RZ ;  /* 0x000000223122723e */ /* 0x000fe200048070ff */
[--C-:B------:R-:W-:Y:S02]  /*7c80*/  HADD2.F32 R33, -RZ, R36.reuse.H0_H0 ;  /* 0x20000024ff217230 */ /* 0x100fe40000004100 */
[----:B------:R-:W-:Y:S02]  /*7c90*/  HADD2.F32 R38, -RZ, R37.H1_H1 ;  /* 0x30000025ff267230 */ /* 0x000fe40000004100 */
[C---:B------:R-:W-:Y:S01]  /*7ca0*/  FMUL.FTZ R39, R28.reuse, R35 ;  /* 0x000000231c277220 */ /* 0x040fe20000410000 */
[----:B------:R-:W-:Y:S02]  /*7cb0*/  HADD2.F32 R36, -RZ, R36.H1_H1 ;  /* 0x30000024ff247230 */ /* 0x000fe40000004100 */
[----:B------:R-:W-:Y:S01]  /*7cc0*/  FMUL.FTZ R41, R28, R33 ;  /* 0x000000211c297220 */ /* 0x000fe20000410000 */
[--C-:B------:R-:W-:Y:S01]  /*7cd0*/  HADD2.F32 R20, -RZ, R13.reuse.H0_H0 ;  /* 0x2000000dff147230 */ /* 0x100fe20000004100 */
[----:B------:R-:W-:Y:S01]  /*7ce0*/  F2FP.F16.E4M3.UNPACK_B R37, R4.H1 ;  /* 0x00000004ff25723e */ /* 0x000fe200030006ff */
[----:B------:R-:W-:-:S02]  /*7cf0*/  HADD2.F32 R13, -RZ, R13.H1_H1 ;  /* 0x3000000dff0d7230 */ /* 0x000fc40000004100 */
[C---:B------:R-:W-:Y:S01]  /*7d00*/  FMUL.FTZ R42, R21.reuse, R38 ;  /* 0x00000026152a7220 */ /* 0x040fe20000410000 */
[----:B------:R-:W-:Y:S01]  /*7d10*/  F2FP.F16.E4M3.UNPACK_B R28, R3.H1 ;  /* 0x00000003ff1c723e */ /* 0x000fe200030006ff */
[----:B------:R-:W-:Y:S01]  /*7d20*/  FMUL.FTZ R21, R21, R36 ;  /* 0x0000002415157220 */ /* 0x000fe20000410000 */
[C---:B------:R-:W-:Y:S01]  /*7d30*/  FFMA.FTZ R39, R20.reuse, R33, -R39 ;  /* 0x0000002114277223 */ /* 0x040fe20000010827 */
[----:B------:R-:W-:Y:S01]  /*7d40*/  FFMA.FTZ R41, R20, R35, R41 ;  /* 0x0000002314297223 */ /* 0x000fe20000010029 */
[----:B------:R-:W-:Y:S02]  /*7d50*/  HADD2.F32 R35, -RZ, R37.H0_H0 ;  /* 0x20000025ff237230 */ /* 0x000fe40000004100 */
[C---:B------:R-:W-:Y:S01]  /*7d60*/  FFMA.FTZ R38, R13.reuse, R38, R21 ;  /* 0x000000260d267223 */ /* 0x040fe20000010015 */
[----:B------:R-:W-:Y:S02]  /*7d70*/  HADD2.F32 R20, -RZ, R26.H0_H0 ;  /* 0x2000001aff147230 */ /* 0x000fe40000004100 */
[----:B------:R-:W-:Y:S01]  /*7d80*/  FFMA.FTZ R42, R13, R36, -R42 ;  /* 0x000000240d2a7223 */ /* 0x000fe2000001082a */
[--C-:B------:R-:W-:Y:S01]  /*7d90*/  HADD2.F32 R21, -RZ, R28.reuse.H0_H0 ;  /* 0x2000001cff157230 */ /* 0x100fe20000004100 */
[----:B------:R-:W-:Y:S01]  /*7da0*/  F2FP.F16.E4M3.UNPACK_B R3, R3 ;  /* 0x00000003ff03723e */ /* 0x000fe200020006ff */
[----:B------:R-:W-:-:S02]  /*7db0*/  HADD2.F32 R33, -RZ, R28.H1_H1 ;  /* 0x3000001cff217230 */ /* 0x000fc40000004100 */
[C---:B------:R-:W-:Y:S01]  /*7dc0*/  FMUL.FTZ R28, R20.reuse, R35 ;  /* 0x00000023141c7220 */ /* 0x040fe20000410000 */
[----:B------:R-:W-:Y:S02]  /*7dd0*/  HADD2.F32 R13, -RZ, R14.H0_H0 ;  /* 0x2000000eff0d7230 */ /* 0x000fe40000004100 */
[----:B------:R-:W-:Y:S01]  /*7de0*/  FMUL.FTZ R20, R20, R21 ;  /* 0x0000001514147220 */ /* 0x000fe20000410000 */
[----:B------:R-:W-:Y:S01]  /*7df0*/  HADD2.F32 R37, -RZ, R37.H1_H1 ;  /* 0x30000025ff257230 */ /* 0x000fe20000004100 */
[----:B------:R-:W-:Y:S01]  /*7e00*/  F2FP.SATFINITE.E4M3.F32.PACK_AB_MERGE_C R44, R44, R45, RZ ;  /* 0x0000002d2c2c723e */ /* 0x000fe200048070ff */
[----:B------:R-:W-:Y:S02]  /*7e10*/  HADD2.F32 R26, -RZ, R26.H1_H1 ;  /* 0x3000001aff1a7230 */ /* 0x000fe40000004100 */
[C---:B------:R-:W-:Y:S01]  /*7e20*/  FFMA.FTZ R36, R13.reuse, R21, -R28 ;  /* 0x000000150d247223 */ /* 0x040fe2000001081c */
[----:B------:R-:W-:Y:S02]  /*7e30*/  HADD2.F32 R14, -RZ, R14.H1_H1 ;  /* 0x3000000eff0e7230 */ /* 0x000fe40000004100 */
[----:B------:R-:W-:Y:S01]  /*7e40*/  FFMA.FTZ R35, R13, R35, R20 ;  /* 0x000000230d237223 */ /* 0x000fe20000010014 */
[----:B------:R-:W-:Y:S01]  /*7e50*/  F2FP.F16.E4M3.UNPACK_B R20, R4 ;  /* 0x00000004ff14723e */ /* 0x000fe200020006ff */
[C---:B------:R-:W-:Y:S01]  /*7e60*/  FMUL.FTZ R21, R26.reuse, R37 ;  /* 0x000000251a157220 */ /* 0x040fe20000410000 */
[----:B------:R-:W-:Y:S01]  /*7e70*/  FMUL.FTZ R26, R26, R33 ;  /* 0x000000211a1a7220 */ /* 0x000fe20000410000 */
[----:B------:R-:W-:Y:S01]  /*7e80*/  HADD2.F32 R4, -RZ, R7.H0_H0 ;  /* 0x20000007ff047230 */ /* 0x000fe20000004100 */
[----:B------:R-:W-:Y:S01]  /*7e90*/  F2FP.SATFINITE.E4M3.F32.PACK_AB_MERGE_C R8, R38, R41, R44 ;  /* 0x000000292608723e */ /* 0x000fe2000480702c */
[----:B------:R-:W-:Y:S01]  /*7ea0*/  FFMA.FTZ R33, R14, R33, -R21 ;  /* 0x000000210e217223 */ /* 0x000fe20000010815 */
[----:B------:R-:W-:-:S02]  /*7eb0*/  HADD2.F32 R21, -RZ, R20.H0_H0 ;  /* 0x20000014ff157230 */ /* 0x000fc40000004100 */
[----:B------:R-:W-:Y:S01]  /*7ec0*/  FFMA.FTZ R48, R14, R37, R26 ;  /* 0x000000250e307223 */ /* 0x000fe2000001001a */
[----:B------:R-:W-:Y:S02]  /*7ed0*/  HADD2.F32 R20, -RZ, R20.H1_H1 ;  /* 0x30000014ff147230 */ /* 0x000fe40000004100 */
[----:B------:R-:W-:Y:S02]  /*7ee0*/  HADD2.F32 R7, -RZ, R7.H1_H1 ;  /* 0x30000007ff077230 */ /* 0x000fe40000004100 */
[----:B------:R-:W-:Y:S01]  /*7ef0*/  FMUL.FTZ R26, R4, R21 ;  /* 0x00000015041a7220 */ /* 0x000fe20000410000 */
[--C-:B------:R-:W-:Y:S01]  /*7f00*/  HADD2.F32 R14, -RZ, R3.reuse.H1_H1 ;  /* 0x30000003ff0e7230 */ /* 0x100fe20000004100 */
[----:B------:R-:W-:Y:S01]  /*7f10*/  F2FP.SATFINITE.E4M3.F32.PACK_AB_MERGE_C R33, R33, R36, RZ ;  /* 0x000000242121723e */ /* 0x000fe200048070ff */
[----:B------:R-:W-:Y:S02]  /*7f20*/  HADD2.F32 R13, -RZ, R3.H0_H0 ;  /* 0x20000003ff0d7230 */ /* 0x000fe40000004100 */
[----:B------:R-:W-:Y:S01]  /*7f30*/  FMUL.FTZ R28, R7, R20 ;  /* 0x00000014071c7220 */ /* 0x000fe20000410000 */
[----:B------:R-:W-:-:S02]  /*7f40*/  HADD2.F32 R3, -RZ, R5.H0_H0 ;  /* 0x20000005ff037230 */ /* 0x000fc40000004100 */
[-C--:B------:R-:W-:Y:S01]  /*7f50*/  FMUL.FTZ R7, R7, R14.reuse ;  /* 0x0000000e07077220 */ /* 0x080fe20000410000 */
[----:B------:R-:W-:Y:S02]  /*7f60*/  HADD2.F32 R5, -RZ, R5.H1_H1 ;  /* 0x30000005ff057230 */ /* 0x000fe40000004100 */
[-C--:B------:R-:W-:Y:S01]  /*7f70*/  FMUL.FTZ R4, R4, R13.reuse ;  /* 0x0000000d04047220 */ /* 0x080fe20000410000 */
[----:B------:R-:W-:Y:S02]  /*7f80*/  FFMA.FTZ R26, R3, R13, -R26 ;  /* 0x0000000d031a7223 */ /* 0x000fe4000001081a */
[C---:B------:R-:W-:Y:S01]  /*7f90*/  FFMA.FTZ R13, R5.reuse, R14, -R28 ;  /* 0x0000000e050d7223 */ /* 0x040fe2000001081c */
[----:B------:R-:W-:Y:S01]  /*7fa0*/  FFMA.FTZ R20, R5, R20, R7 ;  /* 0x0000001405147223 */ /* 0x000fe20000010007 */
        /* <DEDUP_REMOVED lines=13> */
.L_x_13556:
[----:B------:R-:W-:Y:S05]  /*8080*/  BSYNC B0 ;  /* 0x0000000000007941 */ /* 0x000fea0003800000 */
.L_x_13549:
        /* <DEDUP_REMOVED lines=8> */
.L_x_13546:
[----:B0--3--:R-:W3:Y:S02]  /*8110*/  LDL R0, [R1+0x18] ;  /* 0x0000180001007983 */ /* 0x009ee40000100800 */
[----:B---3--:R-:W-:-:S13]  /*8120*/  ISETP.NE.AND P0, PT, R0, 0x3, PT ;  /* 0x000000030000780c */ /* 0x008fda0003f05270 */
[----:B------:R-:W-:Y:S05]  /*8130*/  @!P0 BRA `(.L_x_13564) ;  /* 0x0000000000048947 */ /* 0x000fea0003800000 */
[----:B------:R-:W-:Y:S01]  /*8140*/  BPT.TRAP 0x1 ;  /* 0x000000040000795c */ /* 0x000fe20000300000 */
.L_x_13564:
[----:B-1--4-:R-:W3:Y:S04]  /*8150*/  LDL R3, [R1+0x1c] ;  /* 0x00001c0001037983 */ /* 0x012ee80000100800 */
[----:B-----5:R-:W4:Y:S01]  /*8160*/  LDL R4, [R1+0x14] ;  /* 0x0000140001047983 */ /* 0x020f220000100800 */
[----:B---3--:R-:W-:Y:S02]  /*8170*/  SHF.L.U32 R5, R3, 0x1f, RZ ;  /* 0x0000001f03057819 */ /* 0x008fe400000006ff */
[----:B----4-:R-:W-:-:S04]  /*8180*/  LEA R0, R4, R18, 0x3 ;  /* 0x0000001204007211 */ /* 0x010fc800078e18ff */
[----:B------:R0:W1:Y:S01]  /*8190*/  SYNCS.PHASECHK.TRANS64.TRYWAIT P1, [R0+URZ+0x13230], R5 ;  /* 0x01323005000075a7 */ /* 0x000062000802017f */
[----:B------:R-:W-:Y:S05]  /*81a0*/  @!P0 BRA `(.L_x_13565) ;  /* 0x0000000000048947 */ /* 0x000fea0003800000 */
[----:B------:R-:W-:Y:S01]  /*81b0*/  BPT.TRAP 0x1 ;  /* 0x000000040000795c */ /* 0x000fe20000300000 */
.L_x_13565:
        /* <DEDUP_REMOVED lines=8> */
.L_x_13566:
[----:B------:R-:W-:Y:S01]  /*8240*/  IMAD.MOV.U32 R4, RZ, RZ, R10 ;  /* 0x000000ffff047224 */ /* 0x000fe200078e000a */
[----:B------:R-:W-:Y:S05]  /*8250*/  WARPSYNC.ALL ;  /* 0x0000000000007948 */ /* 0x000fea0003800000 */
[----:B------:R-:W-:Y:S01]  /*8260*/  R2UR UR6, R4 ;  /* 0x00000000040672ca */ /* 0x000fe200000e0000 */
[----:B------:R-:W-:Y:S01]  /*8270*/  WARPGROUP.ARRIVE ;  /* 0x00000000000079c5 */ /* 0x000fe20000000000 */
[----:B01----:R-:W-:Y:S01]  /*8280*/  MOV R5, 0x80000020 ;  /* 0x8000002000057802 */ /* 0x003fe20000000f00 */
[C---:B------:R-:W-:Y:S01]  /*8290*/  VIADD R6, R10.reuse, 0x80 ;  /* 0x000000800a067836 */ /* 0x040fe20000000000 */
[----:B------:R-:W-:Y:S01]  /*82a0*/  LOP3.LUT R4, R31, 0x10000, RZ, 0xfc, !PT ;  /* 0x000100001f047812 */ /* 0x000fe200078efcff */
[----:B------:R-:W-:Y:S01]  /*82b0*/  IMAD.MOV.U32 R7, RZ, RZ, -0x7fffffe0 ;  /* 0x80000020ff077424 */ /* 0x000fe200078e00ff */
[C---:B------:R-:W-:Y:S01]  /*82c0*/  R2UR UR7, R5.reuse ;  /* 0x00000000050772ca */ /* 0x040fe200000e0000 */
[----:B------:R-:W-:Y:S01]  /*82d0*/  VIADD R8, R10, 0x100 ;  /* 0x000001000a087836 */ /* 0x000fe20000000000 */
[----:B------:R-:W-:Y:S01]  /*82e0*/  R2UR UR4, R4 ;  /* 0x00000000040472ca */ /* 0x000fe200000e0000 */
[----:B------:R-:W-:Y:S01]  /*82f0*/  IMAD.MOV.U32 R9, RZ, RZ, -0x7fffffe0 ;  /* 0x80000020ff097424 */ /* 0x000fe200078e00ff */
[----:B------:R-:W-:Y:S01]  /*8300*/  R2UR UR5, R5 ;  /* 0x00000000050572ca */ /* 0x000fe200000e0000 */
[----:B------:R-:W-:Y:S01]  /*8310*/  VIADD R12, R10, 0x200 ;  /* 0x000002000a0c7836 */ /* 0x000fe20000000000 */
[----:B------:R-:W-:Y:S01]  /*8320*/  R2UR UR10, R6 ;  /* 0x00000000060a72ca */ /* 0x000fe200000e0000 */
[----:B------:R-:W-:Y:S01]  /*8330*/  VIADD R6, R10, 0x180 ;  /* 0x000001800a067836 */ /* 0x000fe20000000000 */
[----:B------:R-:W-:Y:S01]  /*8340*/  R2UR UR11, R7 ;  /* 0x00000000070b72ca */ /* 0x000fe200000e0000 */
[----:B------:R-:W-:Y:S01]  /*8350*/  IMAD.MOV.U32 R11, RZ, RZ, -0x7fffffe0 ;  /* 0x80000020ff0b7424 */ /* 0x000fe200078e00ff */
[----:B------:R-:W-:Y:S01]  /*8360*/  R2UR UR8, R4 ;  /* 0x00000000040872ca */ /* 0x000fe200000e0000 */
[----:B------:R-:W-:Y:S01]  /*8370*/  IMAD.MOV.U32 R55, RZ, RZ, RZ ;  /* 0x000000ffff377224 */ /* 0x000fe200078e00ff */
[----:B------:R-:W-:-:S02]  /*8380*/  R2UR UR9, R5 ;  /* 0x00000000050972ca */ /* 0x000fc400000e0000 */
[----:B------:R-:W-:Y:S01]  /*8390*/  R2UR UR14, R8 ;  /* 0x00000000080e72ca */ /* 0x000fe200000e0000 */
[----:B------:R-:W-:Y:S01]  /*83a0*/  VIADD R8, R10, 0x82 ;  /* 0x000000820a087836 */ /* 0x000fe20000000000 */
[----:B------:R-:W-:Y:S01]  /*83b0*/  R2UR UR15, R9 ;  /* 0x00000000090f72ca */ /* 0x000fe200000e0000 */
[----:B------:R-:W-:Y:S01]  /*83c0*/  QGMMA.64x32x32.F32.E4M3.E4M3 R104, gdesc[UR4], RZ, !UPT, gsb0 ;  /* 0x00600000046879f3 */ /* 0x000fe2000c0008ff */
[----:B------:R-:W-:Y:S02]  /*83d0*/  R2UR UR12, R4 ;  /* 0x00000000040c72ca */ /* 0x000fe400000e0000 */
[----:B------:R-:W-:Y:S02]  /*83e0*/  R2UR UR13, R5 ;  /* 0x00000000050d72ca */ /* 0x000fe400000e0000 */
[----:B------:R-:W-:Y:S01]  /*83f0*/  R2UR UR18, R6 ;  /* 0x00000000061272ca */ /* 0x000fe200000e0000 */
[----:B------:R-:W-:Y:S01]  /*8400*/  VIADD R6, R10, 0x2 ;  /* 0x000000020a067836 */ /* 0x000fe20000000000 */
[----:B------:R-:W-:Y:S01]  /*8410*/  R2UR UR19, R7 ;  /* 0x00000000071372ca */ /* 0x000fe200000e0000 */
[----:B------:R-:W-:Y:S01]  /*8420*/  IMAD.MOV.U32 R7, RZ, RZ, -0x7fffffe0 ;  /* 0x80000020ff077424 */ /* 0x000fe200078e00ff */
[----:B------:R-:W-:-:S02]  /*8430*/  R2UR UR16, R4 ;  /* 0x00000000041072ca */ /* 0x000fc400000e0000 */
[----:B------:R-:W-:Y:S02]  /*8440*/  R2UR UR17, R5 ;  /* 0x00000000051172ca */ /* 0x000fe400000e0000 */
[----:B------:R-:W-:Y:S02]  /*8450*/  MOV R13, 0x80000020 ;  /* 0x80000020000d7802 */ /* 0x000fe40000000f00 */
[----:B------:R-:W-:Y:S02]  /*8460*/  R2UR UR22, R12 ;  /* 0x000000000c1672ca */ /* 0x000fe400000e0000 */
[----:B------:R-:W-:Y:S02]  /*8470*/  R2UR UR23, R13 ;  /* 0x000000000d1772ca */ /* 0x000fe400000e0000 */
[----:B------:R-:W-:Y:S02]  /*8480*/  R2UR UR20, R4 ;  /* 0x00000000041472ca */ /* 0x000fe400000e0000 */
[----:B------:R-:W-:-:S02]  /*8490*/  R2UR UR21, R5 ;  /* 0x00000000051572ca */ /* 0x000fc400000e0000 */
[----:B------:R-:W-:Y:S01]  /*84a0*/  R2UR UR6, R6 ;  /* 0x00000000060672ca */ /* 0x000fe200000e0000 */
[----:B------:R-:W-:Y:S01]  /*84b0*/  VIADD R6, R10, 0x102 ;  /* 0x000001020a067836 */ /* 0x000fe20000000000 */
[----:B------:R-:W-:Y:S01]  /*84c0*/  R2UR UR7, R7 ;  /* 0x00000000070772ca */ /* 0x000fe200000e0000 */
[----:B------:R-:W-:Y:S01]  /*84d0*/  IMAD.MOV.U32 R7, RZ, RZ, -0x7fffffe0 ;  /* 0x80000020ff077424 */ /* 0x000fe200078e00ff */
[----:B------:R-:W-:Y:S01]  /*84e0*/  MOV R9, 0x80000020 ;  /* 0x8000002000097802 */ /* 0x000fe20000000f00 */
[----:B------:R-:W-:Y:S02]  /*84f0*/  WARPGROUP.DEPBAR.LE gsb0, 0x0 ;  /* 0x00008000000079c5 */ /* 0x000fe40000010000 */
[----:B------:R-:W-:-:S06]  /*8500*/  WARPGROUP.ARRIVE ;  /* 0x00000000000079c5 */ /* 0x000fcc0000000000 */
[----:B------:R-:W-:Y:S01]  /*8510*/  QGMMA.64x32x32.F32.E4M3.E4M3 R88, gdesc[UR8], RZ, !UPT, gsb0 ;  /* 0x00600000085879f3 */ /* 0x000fe2000c0008ff */
[----:B------:R-:W-:Y:S01]  /*8520*/  R2UR UR10, R8 ;  /* 0x00000000080a72ca */ /* 0x000fe200000e0000 */
[C---:B------:R-:W-:Y:S01]  /*8530*/  VIADD R8, R10.reuse, 0x182 ;  /* 0x000001820a087836 */ /* 0x040fe20000000000 */
[----:B------:R-:W-:Y:S01]  /*8540*/  R2UR UR11, R9 ;  /* 0x00000000090b72ca */ /* 0x000fe200000e0000 */
[----:B------:R-:W-:Y:S01]  /*8550*/  VIADD R10, R10, 0x202 ;  /* 0x000002020a0a7836 */ /* 0x000fe20000000000 */
[----:B------:R-:W-:Y:S01]  /*8560*/  MOV R9, 0x80000020 ;  /* 0x8000002000097802 */ /* 0x000fe20000000f00 */
[----:B------:R-:W-:Y:S02]  /*8570*/  WARPGROUP.DEPBAR.LE gsb0, 0x0 ;  /* 0x00008000000079c5 */ /* 0x000fe40000010000 */
[----:B------:R-:W-:-:S06]  /*8580*/  WARPGROUP.ARRIVE ;  /* 0x00000000000079c5 */ /* 0x000fcc0000000000 */
[----:B------:R-:W-:Y:S01]  /*8590*/  QGMMA.64x32x32.F32.E4M3.E4M3 R72, gdesc[UR12], RZ, !UPT, gsb0 ;  /* 0x006000000c4879f3 */ /* 0x000fe2000c0008ff */
[----:B------:R-:W-:Y:S01]  /*85a0*/  R2UR UR14, R6 ;  /* 0x00000000060e72ca */ /* 0x000fe200000e0000 */
[----:B------:R-:W-:Y:S01]  /*85b0*/  VIADD R6, R4, 0x2 ;  /* 0x0000000204067836 */ /* 0x000fe20000000000 */
[----:B------:R-:W-:Y:S01]  /*85c0*/  R2UR UR15, R7 ;  /* 0x00000000070f72ca */ /* 0x000fe200000e0000 */
[----:B------:R-:W-:-:S03]  /*85d0*/  IMAD.MOV.U32 R7, RZ, RZ, -0x7fffffe0 ;  /* 0x80000020ff077424 */ /* 0x000fc600078e00ff */
        /* <DEDUP_REMOVED lines=38> */
.L_x_13568:
[----:B------:R-:W3:Y:S01]  /*8840*/  LDL R121, [R1+0x84] ;  /* 0x0000840001797983 */ /* 0x000ee20000100800 */
        /* <DEDUP_REMOVED lines=17> */
[C---:B--2---:R-:W-:Y:S01]  /*8960*/  FMUL.FTZ R14, R2.reuse, R111 ;  /* 0x0000006f020e7220 */ /* 0x044fe20000410000 */
        /* <DEDUP_REMOVED lines=66> */
[----:B------:R-:W5:Y:S01]  /*8d90*/  LDL R102, [R1+0x2c] ;  /* 0x00002c0001667983 */ /* 0x000f620000100800 */
[----:B------:R-:W-:Y:S01]  /*8da0*/  ULDC UR4, c[0x0][0x988] ;  /* 0x0002620000047ab9 */ /* 0x000fe20000000800 */
[----:B------:R-:W5:Y:S01]  /*8db0*/  MUFU.TANH R44, R44 ;  /* 0x0000002c002c7308 */ /* 0x000f620000002400 */
[----:B------:R-:W-:Y:S01]  /*8dc0*/  P2R R50, PR, RZ, 0x1 ;  /* 0x00000001ff327803 */ /* 0x000fe20000000000 */
[----:B------:R-:W-:-:S06]  /*8dd0*/  ULDC UR36, c[0x0][0x988] ;  /* 0x0002620000247ab9 */ /* 0x000fcc0000000800 */
        /* <DEDUP_REMOVED lines=26> */
[----:B---3--:R-:W-:-:S07]  /*8f80*/  IMAD.IADD R97, R121, 0x1, R40 ;  /* 0x0000000179617824 */ /* 0x008fce00078e0228 */
[----:B------:R-:W3:Y:S01]  /*8f90*/  MUFU.TANH R74, R74 ;  /* 0x0000004a004a7308 */ /* 0x000ee20000002400 */
[----:B------:R-:W-:-:S05]  /*8fa0*/  IMAD R97, R120, -0xa0, R97 ;  /* 0xffffff6078617824 */ /* 0x000fca00078e0261 */
[C---:B------:R-:W-:Y:S02]  /*8fb0*/  ISETP.GT.AND P4, PT, R97.reuse, RZ, PT ;  /* 0x000000ff6100720c */ /* 0x040fe40003f84270 */
[C---:B------:R-:W-:Y:S01]  /*8fc0*/  ISETP.GT.AND P3, PT, R97.reuse, 0x1, PT ;  /* 0x000000016100780c */ /* 0x040fe20003f64270 */
[----:B------:R-:W3:Y:S01]  /*8fd0*/  MUFU.TANH R81, R81 ;  /* 0x0000005100517308 */ /* 0x000ee20000002400 */
[----:B------:R-:W-:Y:S02]  /*8fe0*/  ISETP.GT.AND P2, PT, R97, 0x8, PT ;  /* 0x000000086100780c */ /* 0x000fe40003f44270 */
[----:B0-----:R-:W-:Y:S02]  /*8ff0*/  FSEL R3, R3, -INF , P4 ;  /* 0xff80000003037808 */ /* 0x001fe40002000000 */
[----:B-1----:R-:W-:Y:S02]  /*9000*/  FSEL R8, R8, -INF , P3 ;  /* 0xff80000008087808 */ /* 0x002fe40001800000 */
[----:B------:R-:W-:Y:S01]  /*9010*/  ISETP.GT.AND P1, PT, R97, 0x9, PT ;  /* 0x000000096100780c */ /* 0x000fe20003f24270 */
[----:B------:R-:W0:Y:S01]  /*9020*/  MUFU.TANH R75, R75 ;  /* 0x0000004b004b7308 */ /* 0x000e220000002400 */
[----:B--2---:R-:W-:-:S02]  /*9030*/  FSEL R11, R11, -INF , P2 ;  /* 0xff8000000b0b7808 */ /* 0x004fc40001000000 */
        /* <DEDUP_REMOVED lines=8> */
[----:B------:R-:W2:Y:S01]  /*90c0*/  MUFU.TANH R78, R78 ;  /* 0x0000004e004e7308 */ /* 0x000ea20000002400 */
        /* <DEDUP_REMOVED lines=14> */
[----:B------:R-:W5:Y:S01]  /*91b0*/  MUFU.TANH R56, R56 ;  /* 0x0000003800387308 */ /* 0x000f620000002400 */
[----:B------:R-:W-:Y:S02]  /*91c0*/  FSEL R101, R14, -INF , P1 ;  /* 0xff8000000e657808 */ /* 0x000fe40000800000 */
[----:B------:R-:W-:Y:S02]  /*91d0*/  ISETP.GT.AND P1, PT, R97, 0x21, PT ;  /* 0x000000216100780c */ /* 0x000fe40003f24270 */
[----:B------:R-:W-:Y:S02]  /*91e0*/  FSEL R47, R47, -INF , P2 ;  /* 0xff8000002f2f7808 */ /* 0x000fe40001000000 */
[----:B------:R-:W-:Y:S01]  /*91f0*/  FMNMX.FTZ R100, R103, R100, !PT ;  /* 0x0000006467647209 */ /* 0x000fe20007810000 */
[----:B------:R-:W5:Y:S01]  /*9200*/  MUFU.TANH R82, R82 ;  /* 0x0000005200527308 */ /* 0x000f620000002400 */
        /* <DEDUP_REMOVED lines=60> */
[----:B---3--:R-:W-:-:S02]  /*95d0*/  FSEL R131, R74, -INF , P6 ;  /* 0xff8000004a837808 */ /* 0x008fc40003000000 */
[----:B------:R-:W-:Y:S02]  /*95e0*/  ISETP.GT.AND P6, PT, R97, 0x58, PT ;  /* 0x000000586100780c */ /* 0x000fe40003fc4270 */
[----:B------:R-:W-:Y:S02]  /*95f0*/  FSEL R81, R81, -INF , P1 ;  /* 0xff80000051517808 */ /* 0x000fe40000800000 */
[----:B------:R-:W-:Y:S01]  /*9600*/  FMNMX.FTZ R100, R129, R100, !PT ;  /* 0x0000006481647209 */ /* 0x000fe20007810000 */
[----:B------:R-:W3:Y:S01]  /*9610*/  MUFU.TANH R69, R69 ;  /* 0x0000004500457308 */ /* 0x000ee20000002400 */
[----:B0-----:R-:W-:Y:S02]  /*9620*/  FSEL R75, R75, -INF , P5 ;  /* 0xff8000004b4b7808 */ /* 0x001fe40002800000 */
[----:B------:R-:W-:Y:S02]  /*9630*/  ISETP.GT.AND P5, PT, R97, 0x59, PT ;  /* 0x000000596100780c */ /* 0x000fe40003fa4270 */
[----:B-1----:R-:W-:-:S02]  /*9640*/  FSEL R133, R84, -INF , P6 ;  /* 0xff80000054857808 */ /* 0x002fc40003000000 */
[----:B------:R-:W-:Y:S01]  /*9650*/  FMNMX.FTZ R100, R81, R100, !PT ;  /* 0x0000006451647209 */ /* 0x000fe20007810000 */
[----:B------:R-:W0:Y:S01]  /*9660*/  MUFU.TANH R63, R63 ;  /* 0x0000003f003f7308 */ /* 0x000e220000002400 */
[----:B--2---:R-:W-:Y:S02]  /*9670*/  FSEL R135, R78, -INF , P4 ;  /* 0xff8000004e877808 */ /* 0x004fe40002000000 */
[----:B------:R-:W-:Y:S02]  /*9680*/  ISETP.GT.AND P4, PT, R97, 0x60, PT ;  /* 0x000000606100780c */ /* 0x000fe40003f84270 */
[----:B----4-:R-:W-:Y:S02]  /*9690*/  FSEL R85, R85, -INF , P5 ;  /* 0xff80000055557808 */ /* 0x010fe40002800000 */
[----:B------:R-:W-:Y:S01]  /*96a0*/  FMNMX.FTZ R100, R133, R100, !PT ;  /* 0x0000006485647209 */ /* 0x000fe20007810000 */
[----:B------:R-:W1:Y:S01]  /*96b0*/  MUFU.TANH R24, R24 ;  /* 0x0000001800187308 */ /* 0x000e620000002400 */
[----:B-----5:R-:W-:-:S02]  /*96c0*/  FSEL R79, R79, -INF , P3 ;  /* 0xff8000004f4f7808 */ /* 0x020fc40001800000 */
[----:B------:R-:W-:Y:S02]  /*96d0*/  ISETP.GT.AND P3, PT, R97, 0x61, PT ;  /* 0x000000616100780c */ /* 0x000fe40003f64270 */
[----:B------:R-:W-:Y:S02]  /*96e0*/  FSEL R137, R56, -INF , P4 ;  /* 0xff80000038897808 */ /* 0x000fe40002000000 */
[----:B------:R-:W-:Y:S01]  /*96f0*/  FMNMX.FTZ R100, R85, R100, !PT ;  /* 0x0000006455647209 */ /* 0x000fe20007810000 */
[----:B------:R-:W2:Y:S01]  /*9700*/  MUFU.TANH R66, R66 ;  /* 0x0000004200427308 */ /* 0x000ea20000002400 */
[----:B------:R-:W-:Y:S02]  /*9710*/  FSEL R139, R82, -INF , P2 ;  /* 0xff800000528b7808 */ /* 0x000fe40001000000 */
[----:B------:R-:W-:Y:S02]  /*9720*/  ISETP.GT.AND P2, PT, R97, 0x68, PT ;  /* 0x000000686100780c */ /* 0x000fe40003f44270 */
[----:B------:R-:W-:-:S02]  /*9730*/  FSEL R57, R57, -INF , P3 ;  /* 0xff80000039397808 */ /* 0x000fc40001800000 */
[----:B------:R-:W-:Y:S01]  /*9740*/  FMNMX.FTZ R100, R137, R100, !PT ;  /* 0x0000006489647209 */ /* 0x000fe20007810000 */
[----:B------:R-:W4:Y:S01]  /*9750*/  MUFU.TANH R25, R25 ;  /* 0x0000001900197308 */ /* 0x000f220000002400 */
        /* <DEDUP_REMOVED lines=27> */
[----:B---3--:R-:W-:-:S02]  /*9910*/  FSEL R69, R69, -INF , P3 ;  /* 0xff80000045457808 */ /* 0x008fc40001800000 */
[----:B------:R-:W-:Y:S01]  /*9920*/  FMNMX.FTZ R100, R59, R100, !PT ;  /* 0x000000643b647209 */ /* 0x000fe20007810000 */
[----:B------:R-:W3:Y:S01]  /*9930*/  MUFU.TANH R32, R32 ;  /* 0x0000002000207308 */ /* 0x000ee20000002400 */
[----:B0-----:R-:W-:Y:S02]  /*9940*/  FSEL R63, R63, -INF , P1 ;  /* 0xff8000003f3f7808 */ /* 0x001fe40000800000 */
[----:B------:R-:W-:Y:S02]  /*9950*/  ISETP.GT.AND P1, PT, R97, 0x81, PT ;  /* 0x000000816100780c */ /* 0x000fe40003f24270 */
[----:B-1----:R-:W-:Y:S02]  /*9960*/  FSEL R155, R24, -INF , P2 ;  /* 0xff800000189b7808 */ /* 0x002fe40001000000 */
[----:B------:R-:W-:Y:S01]  /*9970*/  FMNMX.FTZ R100, R69, R100, !PT ;  /* 0x0000006445647209 */ /* 0x000fe20007810000 */
[----:B------:R-:W0:Y:S01]  /*9980*/  MUFU.TANH R26, R26 ;  /* 0x0000001a001a7308 */ /* 0x000e220000002400 */
[----:B--2---:R-:W-:-:S02]  /*9990*/  FSEL R153, R66, -INF , P6 ;  /* 0xff80000042997808 */ /* 0x004fc40003000000 */
[----:B------:R-:W-:Y:S02]  /*99a0*/  ISETP.GT.AND P6, PT, R97, 0x88, PT ;  /* 0x000000886100780c */ /* 0x000fe40003fc4270 */
[----:B----4-:R-:W-:Y:S02]  /*99b0*/  FSEL R25, R25, -INF , P1 ;  /* 0xff80000019197808 */ /* 0x010fe40000800000 */
[----:B------:R-:W-:Y:S01]  /*99c0*/  FMNMX.FTZ R100, R155, R100, !PT ;  /* 0x000000649b647209 */ /* 0x000fe20007810000 */
[----:B------:R-:W1:Y:S01]  /*99d0*/  MUFU.TANH R33, R33 ;  /* 0x0000002100217308 */ /* 0x000e620000002400 */
[----:B-----5:R-:W-:Y:S02]  /*99e0*/  FSEL R67, R67, -INF , P5 ;  /* 0xff80000043437808 */ /* 0x020fe40002800000 */
[----:B------:R-:W-:Y:S02]  /*99f0*/  ISETP.GT.AND P5, PT, R97, 0x89, PT ;  /* 0x000000896100780c */ /* 0x000fe40003fa4270 */
[----:B------:R-:W-:-:S03]  /*9a00*/  FSEL R28, R28, -INF , P6 ;  /* 0xff8000001c1c7808 */ /* 0x000fc60003000000 */
[----:B------:R-:W2:Y:S01]  /*9a10*/  MUFU.TANH R27, R27 ;  /* 0x0000001b001b7308 */ /* 0x000ea20000002400 */
[----:B------:R-:W-:Y:S02]  /*9a20*/  FMNMX.FTZ R100, R25, R100, !PT ;  /* 0x0000006419647209 */ /* 0x000fe40007810000 */
[----:B------:R-:W-:-:S05]  /*9a30*/  FSEL R70, R70, -INF , P4 ;  /* 0xff80000046467808 */ /* 0x000fca0002000000 */
[----:B------:R-:W4:Y:S01]  /*9a40*/  MUFU.TANH R36, R36 ;  /* 0x0000002400247308 */ /* 0x000f220000002400 */
[----:B------:R-:W-:Y:S02]  /*9a50*/  ISETP.GT.AND P4, PT, R97, 0x90, PT ;  /* 0x000000906100780c */ /* 0x000fe40003f84270 */
[----:B------:R-:W-:Y:S02]  /*9a60*/  FSEL R29, R29, -INF , P5 ;  /* 0xff8000001d1d7808 */ /* 0x000fe40002800000 */
[----:B------:R-:W-:-:S03]  /*9a70*/  FMNMX.FTZ R100, R28, R100, !PT ;  /* 0x000000641c647209 */ /* 0x000fc60007810000 */
[----:B------:R-:W5:Y:S01]  /*9a80*/  MUFU.TANH R12, R98 ;  /* 0x00000062000c7308 */ /* 0x000f620000002400 */
[----:B------:R-:W-:Y:S02]  /*9a90*/  FSEL R71, R71, -INF , P3 ;  /* 0xff80000047477808 */ /* 0x000fe40001800000 */
[----:B------:R-:W-:Y:S02]  /*9aa0*/  ISETP.GT.AND P3, PT, R97, 0x91, PT ;  /* 0x000000916100780c */ /* 0x000fe40003f64270 */
[----:B---3--:R-:W-:Y:S02]  /*9ab0*/  FSEL R32, R32, -INF , P4 ;  /* 0xff80000020207808 */ /* 0x008fe40002000000 */
[----:B------:R-:W-:Y:S02]  /*9ac0*/  FMNMX.FTZ R100, R29, R100, !PT ;  /* 0x000000641d647209 */ /* 0x000fe40007810000 */
[----:B0-----:R-:W-:Y:S02]  /*9ad0*/  FSEL R26, R26, -INF , P2 ;  /* 0xff8000001a1a7808 */ /* 0x001fe40001000000 */
[----:B------:R-:W-:-:S02]  /*9ae0*/  ISETP.GT.AND P2, PT, R97, 0x98, PT ;  /* 0x000000986100780c */ /* 0x000fc40003f44270 */
[----:B-1----:R-:W-:Y:S02]  /*9af0*/  FSEL R33, R33, -INF , P3 ;  /* 0xff80000021217808 */ /* 0x002fe40001800000 */
[----:B------:R-:W-:Y:S02]  /*9b00*/  FMNMX.FTZ R100, R32, R100, !PT ;  /* 0x0000006420647209 */ /* 0x000fe40007810000 */
[----:B--2---:R-:W-:Y:S02]  /*9b10*/  FSEL R27, R27, -INF , P1 ;  /* 0xff8000001b1b7808 */ /* 0x004fe40000800000 */
[----:B------:R-:W-:Y:S02]  /*9b20*/  ISETP.GT.AND P1, PT, R97, 0x99, PT ;  /* 0x000000996100780c */ /* 0x000fe40003f24270 */
[----:B----4-:R-:W-:Y:S02]  /*9b30*/  FSEL R97, R36, -INF , P2 ;  /* 0xff80000024617808 */ /* 0x010fe40001000000 */
[----:B------:R-:W-:-:S02]  /*9b40*/  FMNMX.FTZ R100, R33, R100, !PT ;  /* 0x0000006421647209 */ /* 0x000fc40007810000 */
[----:B-----5:R-:W-:Y:S02]  /*9b50*/  FSEL R14, R12, -INF , P1 ;  /* 0xff8000000c0e7808 */ /* 0x020fe40000800000 */
[----:B------:R-:W-:-:S04]  /*9b60*/  FMNMX.FTZ R100, R97, R100, !PT ;  /* 0x0000006461647209 */ /* 0x000fc80007810000 */
[----:B------:R-:W-:-:S05]  /*9b70*/  FMNMX.FTZ R100, R14, R100, !PT ;  /* 0x000000640e647209 */ /* 0x000fca0007810000 */
[----:B------:R-:W0:Y:S01]  /*9b80*/  SHFL.BFLY PT, R12, R100, 0x2, 0x1f ;  /* 0x0c401f00640c7f89 */ /* 0x000e2200000e0000 */
[----:B------:R-:W-:-:S04]  /*9b90*/  FMNMX.FTZ R44, R9, R10, !PT ;  /* 0x0000000a092c7209 */ /* 0x000fc80007810000 */
[----:B------:R-:W-:-:S04]  /*9ba0*/  FMNMX.FTZ R44, R13, R44, !PT ;  /* 0x0000002c0d2c7209 */ /* 0x000fc80007810000 */
[----:B------:R-:W-:-:S04]  /*9bb0*/  FMNMX.FTZ R44, R101, R44, !PT ;  /* 0x0000002c652c7209 */ /* 0x000fc80007810000 */
[----:B------:R-:W-:Y:S02]  /*9bc0*/  FMNMX.FTZ R44, R41, R44, !PT ;  /* 0x0000002c292c7209 */ /* 0x000fe40007810000 */
[----:B0-----:R-:W-:-:S05]  /*9bd0*/  FMNMX.FTZ R36, R100, R12, !PT ;  /* 0x0000000c64247209 */ /* 0x001fca0007810000 */
[----:B------:R-:W0:Y:S01]  /*9be0*/  SHFL.BFLY PT, R56, R36, 0x1, 0x1f ;  /* 0x0c201f0024387f89 */ /* 0x000e2200000e0000 */
[----:B------:R-:W-:-:S04]  /*9bf0*/  FMNMX.FTZ R46, R105, R44, !PT ;  /* 0x0000002c692e7209 */ /* 0x000fc80007810000 */
[----:B------:R-:W-:-:S04]  /*9c00*/  FMNMX.FTZ R46, R45, R46, !PT ;  /* 0x0000002e2d2e7209 */ /* 0x000fc80007810000 */
[----:B------:R-:W-:-:S04]  /*9c10*/  FMNMX.FTZ R46, R53, R46, !PT ;  /* 0x0000002e352e7209 */ /* 0x000fc80007810000 */
[----:B------:R-:W-:-:S04]  /*9c20*/  FMNMX.FTZ R46, R49, R46, !PT ;  /* 0x0000002e312e7209 */ /* 0x000fc80007810000 */
[----:B------:R-:W-:Y:S02]  /*9c30*/  FMNMX.FTZ R48, R51, R46, !PT ;  /* 0x0000002e33307209 */ /* 0x000fe40007810000 */
[----:B------:R-:W-:Y:S02]  /*9c40*/  MOV R58, UR4 ;  /* 0x00000004003a7c02 */ /* 0x000fe40008000f00 */
[----:B------:R-:W-:Y:S02]  /*9c50*/  FMNMX.FTZ R48, R93, R48, !PT ;  /* 0x000000305d307209 */ /* 0x000fe40007810000 */
[----:B0-----:R-:W-:Y:S02]  /*9c60*/  FMNMX.FTZ R56, R36, R56, !PT ;  /* 0x0000003824387209 */ /* 0x001fe40007810000 */
[----:B------:R-:W-:Y:S02]  /*9c70*/  FMNMX.FTZ R48, R117, R48, !PT ;  /* 0x0000003075307209 */ /* 0x000fe40007810000 */
[C---:B------:R-:W-:Y:S01]  /*9c80*/  FSETP.NEU.FTZ.AND P0, PT, R56.reuse, -INF , PT ;  /* 0xff8000003800780b */ /* 0x040fe20003f1d000 */
[----:B------:R-:W-:-:S01]  /*9c90*/  FFMA.FTZ R12, R56, R58, -8 ;  /* 0xc1000000380c7423 */ /* 0x000fc2000001003a */
[----:B------:R-:W-:-:S04]  /*9ca0*/  FMNMX.FTZ R48, R91, R48, !PT ;  /* 0x000000305b307209 */ /* 0x000fc80007810000 */
[----:B------:R-:W-:Y:S02]  /*9cb0*/  FSEL R12, R12, RZ, P0 ;  /* 0x000000ff0c0c7208 */ /* 0x000fe40000000000 */
[----:B------:R-:W-:Y:S02]  /*9cc0*/  ISETP.NE.AND P0, PT, R50, RZ, PT ;  /* 0x000000ff3200720c */ /* 0x000fe40003f05270 */
        /* <DEDUP_REMOVED lines=16> */
[----:B------:R-:W-:-:S01]  /*9dd0*/  FFMA.FTZ R107, R107, R58, -R12 ;  /* 0x0000003a6b6b7223 */ /* 0x000fc2000001080c */
[C---:B------:R-:W-:Y:S02]  /*9de0*/  FMUL.FTZ R24, R2.reuse, R31 ;  /* 0x0000001f02187220 */ /* 0x040fe40000410000 */
[----:B------:R-:W-:Y:S01]  /*9df0*/  FMNMX.FTZ R62, R153, R62, !PT ;  /* 0x0000003e993e7209 */ /* 0x000fe20007810000 */
[----:B------:R-:W0:Y:S01]  /*9e00*/  MUFU.TANH R20, R20 ;  /* 0x0000001400147308 */ /* 0x000e220000002400 */
[C---:B------:R-:W-:Y:S01]  /*9e10*/  FMUL.FTZ R30, R2.reuse, R34 ;  /* 0x00000022021e7220 */ /* 0x040fe20000410000 */
[----:B------:R-:W-:-:S06]  /*9e20*/  FMUL.FTZ R31, R2, R35 ;  /* 0x00000023021f7220 */ /* 0x000fcc0000410000 */
[----:B------:R1:W-:Y:S02]  /*9e30*/  MUFU.EX2 R44, R107 ;  /* 0x0000006b002c7308 */ /* 0x0003e40000000800 */
[----:B-1----:R-:W-:-:S06]  /*9e40*/  FMNMX.FTZ R107, R67, R62, !PT ;  /* 0x0000003e436b7209 */ /* 0x002fcc0007810000 */
[----:B------:R-:W1:Y:S01]  /*9e50*/  MUFU.TANH R24, R24 ;  /* 0x0000001800187308 */ /* 0x000e620000002400 */
[----:B------:R-:W-:Y:S01]  /*9e60*/  FMNMX.FTZ R62, R70, R107, !PT ;  /* 0x0000006b463e7209 */ /* 0x000fe20007810000 */
[----:B------:R-:W-:-:S03]  /*9e70*/  FMUL.FTZ R34, R2, R38 ;  /* 0x0000002602227220 */ /* 0x000fc60000410000 */
[----:B------:R-:W-:-:S03]  /*9e80*/  FMNMX.FTZ R107, R71, R62, !PT ;  /* 0x0000003e476b7209 */ /* 0x000fc60007810000 */
[----:B------:R-:W-:Y:S01]  /*9e90*/  MUFU.TANH R30, R30 ;  /* 0x0000001e001e7308 */ /* 0x000fe20000002400 */
[----:B------:R-:W-:Y:S01]  /*9ea0*/  FMUL.FTZ R35, R2, R39 ;  /* 0x0000002702237220 */ /* 0x000fe20000410000 */
[----:B------:R-:W-:-:S06]  /*9eb0*/  FMNMX.FTZ R64, R26, R107, !PT ;  /* 0x0000006b1a407209 */ /* 0x000fcc0007810000 */
[----:B------:R-:W2:Y:S01]  /*9ec0*/  MUFU.TANH R31, R31 ;  /* 0x0000001f001f7308 */ /* 0x000ea20000002400 */
[----:B------:R-:W-:-:S01]  /*9ed0*/  FFMA.FTZ R36, R37, R58, -R12 ;  /* 0x0000003a25247223 */ /* 0x000fc2000001080c */
[----:B0-----:R-:W-:Y:S01]  /*9ee0*/  FSEL R107, R20, -INF , P6 ;  /* 0xff800000146b7808 */ /* 0x001fe20003000000 */
[----:B------:R-:W-:-:S01]  /*9ef0*/  FFMA.FTZ R37, R43, R58, -R12 ;  /* 0x0000003a2b257223 */ /* 0x000fc2000001080c */
[----:B------:R-:W-:Y:S01]  /*9f00*/  FMNMX.FTZ R64, R27, R64, !PT ;  /* 0x000000401b407209 */ /* 0x000fe20007810000 */
[----:B------:R-:W-:-:S03]  /*9f10*/  FFMA.FTZ R43, R109, R58, -R12 ;  /* 0x0000003a6d2b7223 */ /* 0x000fc6000001080c */
[----:B------:R-:W0:Y:S01]  /*9f20*/  MUFU.TANH R34, R34 ;  /* 0x0000002200227308 */ /* 0x000e220000002400 */
[----:B------:R-:W-:-:S01]  /*9f30*/  FFMA.FTZ R111, R111, R58, -R12 ;  /* 0x0000003a6f6f7223 */ /* 0x000fc2000001080c */
[----:B------:R-:W-:Y:S01]  /*9f40*/  FFMA.FTZ R109, R85, R58, -R12 ;  /* 0x0000003a556d7223 */ /* 0x000fe2000001080c */
[----:B-1----:R-:W-:Y:S02]  /*9f50*/  FSEL R85, R24, -INF , P5 ;  /* 0xff80000018557808 */ /* 0x002fe40002800000 */
[----:B------:R-:W-:-:S03]  /*9f60*/  FMNMX.FTZ R64, R107, R64, !PT ;  /* 0x000000406b407209 */ /* 0x000fc60007810000 */
[----:B------:R-:W1:Y:S01]  /*9f70*/  MUFU.TANH R35, R35 ;  /* 0x0000002300237308 */ /* 0x000e620000002400 */
[----:B------:R-:W-:Y:S01]  /*9f80*/  FMNMX.FTZ R64, R85, R64, !PT ;  /* 0x0000004055407209 */ /* 0x000fe20007810000 */
[----:B------:R-:W-:Y:S01]  /*9f90*/  FFMA.FTZ R113, R113, R58, -R12 ;  /* 0x0000003a71717223 */ /* 0x000fe2000001080c */
[----:B--2---:R-:W-:-:S05]  /*9fa0*/  FSEL R31, R31, -INF , P3 ;  /* 0xff8000001f1f7808 */ /* 0x004fca0001800000 */
[----:B------:R2:W-:Y:S02]  /*9fb0*/  MUFU.EX2 R46, R111 ;  /* 0x0000006f002e7308 */ /* 0x0005e40000000800 */
[----:B--2---:R-:W-:-:S06]  /*9fc0*/  FSEL R111, R30, -INF , P4 ;  /* 0xff8000001e6f7808 */ /* 0x004fcc0002000000 */
[----:B------:R0:W-:Y:S01]  /*9fd0*/  MUFU.EX2 R48, R113 ;  /* 0x0000007100307308 */ /* 0x0001e20000000800 */
[----:B------:R-:W-:-:S04]  /*9fe0*/  FMNMX.FTZ R64, R111, R64, !PT ;  /* 0x000000406f407209 */ /* 0x000fc80007810000 */
[----:B------:R-:W-:Y:S02]  /*9ff0*/  FMNMX.FTZ R64, R31, R64, !PT ;  /* 0x000000401f407209 */ /* 0x000fe40007810000 */
[----:B0-----:R-:W-:Y:S01]  /*a000*/  FSEL R113, R34, -INF , P2 ;  /* 0xff80000022717808 */ /* 0x001fe20001000000 */
[--C-:B------:R-:W-:Y:S01]  /*a010*/  FFMA.FTZ R34, R57, R58, -R12.reuse ;  /* 0x0000003a39227223 */ /* 0x100fe2000001080c */
[----:B-1----:R-:W-:Y:S02]  /*a020*/  FSEL R57, R35, -INF , P1 ;  /* 0xff80000023397808 */ /* 0x002fe40000800000 */
[----:B------:R-:W-:Y:S01]  /*a030*/  FMNMX.FTZ R64, R113, R64, !PT ;  /* 0x0000004071407209 */ /* 0x000fe20007810000 */
[----:B------:R-:W-:-:S03]  /*a040*/  FFMA.FTZ R115, R115, R58, -R12 ;  /* 0x0000003a73737223 */ /* 0x000fc6000001080c */
[----:B------:R-:W-:Y:S01]  /*a050*/  FMNMX.FTZ R64, R57, R64, !PT ;  /* 0x0000004039407209 */ /* 0x000fe20007810000 */
[----:B------:R0:W-:Y:S04]  /*a060*/  MUFU.EX2 R50, R115 ;  /* 0x0000007300327308 */ /* 0x0001e80000000800 */
[----:B0-----:R-:W0:Y:S02]  /*a070*/  SHFL.BFLY PT, R115, R64, 0x2, 0x1f ;  /* 0x0c401f0040737f89 */ /* 0x001e2400000e0000 */
[----:B0-----:R-:W-:-:S05]  /*a080*/  FMNMX.FTZ R115, R64, R115, !PT ;  /* 0x0000007340737209 */ /* 0x001fca0007810000 */
[----:B------:R-:W0:Y:S01]  /*a090*/  SHFL.BFLY PT, R66, R115, 0x1, 0x1f ;  /* 0x0c201f0073427f89 */ /* 0x000e2200000e0000 */
[----:B------:R1:W-:Y:S01]  /*a0a0*/  MUFU.EX2 R35, R34 ;  /* 0x0000002200237308 */ /* 0x0003e20000000800 */
[----:B------:R-:W-:-:S01]  /*a0b0*/  FFMA.FTZ R39, R47, R58, -R12 ;  /* 0x0000003a2f277223 */ /* 0x000fc2000001080c */
[-CC-:B-1----:R-:W-:Y:S01]  /*a0c0*/  FFMA.FTZ R34, R59, R58.reuse, -R12.reuse ;  /* 0x0000003a3b227223 */ /* 0x182fe2000001080c */
[----:B------:R-:W-:-:S01]  /*a0d0*/  FFMA.FTZ R38, R99, R58, -R12 ;  /* 0x0000003a63267223 */ /* 0x000fc2000001080c */
[-CC-:B------:R-:W-:Y:S01]  /*a0e0*/  FFMA.FTZ R42, R103, R58.reuse, -R12.reuse ;  /* 0x0000003a672a7223 */ /* 0x180fe2000001080c */
[----:B------:R-:W-:-:S01]  /*a0f0*/  FFMA.FTZ R47, R89, R58, -R12 ;  /* 0x0000003a592f7223 */ /* 0x000fc2000001080c */
[-CC-:B------:R-:W-:Y:S01]  /*a100*/  FFMA.FTZ R3, R3, R58.reuse, -R12.reuse ;  /* 0x0000003a03037223 */ /* 0x180fe2000001080c */
[----:B------:R-:W-:-:S01]  /*a110*/  FFMA.FTZ R8, R8, R58, -R12 ;  /* 0x0000003a08087223 */ /* 0x000fc2000001080c */
[----:B0-----:R-:W-:Y:S01]  /*a120*/  FMNMX.FTZ R59, R115, R66, !PT ;  /* 0x00000042733b7209 */ /* 0x001fe20007810000 */
[----:B------:R-:W-:-:S03]  /*a130*/  FFMA.FTZ R66, R97, R58, -R12 ;  /* 0x0000003a61427223 */ /* 0x000fc6000001080c */
[C---:B------:R-:W-:Y:S01]  /*a140*/  FSETP.NEU.FTZ.AND P1, PT, R59.reuse, -INF , PT ;  /* 0xff8000003b00780b */ /* 0x040fe20003f3d000 */
[----:B------:R-:W-:-:S01]  /*a150*/  FFMA.FTZ R68, R59, R58, -8 ;  /* 0xc10000003b447423 */ /* 0x000fc2000001003a */
        /* <DEDUP_REMOVED lines=23> */
[----:B------:R-:W-:-:S05]  /*a2d0*/  FSEL R12, R68, RZ, P1 ;  /* 0x000000ff440c7208 */ /* 0x000fca0000800000 */
[-CC-:B------:R-:W-:Y:S01]  /*a2e0*/  FFMA.FTZ R9, R9, R58.reuse, -R12.reuse ;  /* 0x0000003a09097223 */ /* 0x180fe2000001080c */
[----:B------:R-:W-:-:S01]  /*a2f0*/  FFMA.FTZ R10, R10, R58, -R12 ;  /* 0x0000003a0a0a7223 */ /* 0x000fc2000001080c */
[-CC-:B------:R-:W-:Y:S01]  /*a300*/  FFMA.FTZ R13, R13, R58.reuse, -R12.reuse ;  /* 0x0000003a0d0d7223 */ /* 0x180fe2000001080c */
[----:B------:R-:W-:Y:S01]  /*a310*/  MUFU.EX2 R3, R3 ;  /* 0x0000000300037308 */ /* 0x000fe20000000800 */
[----:B------:R-:W-:-:S07]  /*a320*/  FFMA.FTZ R14, R101, R58, -R12 ;  /* 0x0000003a650e7223 */ /* 0x000fce000001080c */
[----:B------:R-:W0:Y:S01]  /*a330*/  MUFU.EX2 R8, R8 ;  /* 0x0000000800087308 */ /* 0x000e220000000800 */
[----:B------:R-:W-:-:S07]  /*a340*/  FFMA.FTZ R41, R41, R58, -R12 ;  /* 0x0000003a29297223 */ /* 0x000fce000001080c */
[----:B------:R-:W-:Y:S08]  /*a350*/  MUFU.EX2 R9, R9 ;  /* 0x0000000900097308 */ /* 0x000ff00000000800 */
[----:B------:R-:W1:Y:S01]  /*a360*/  MUFU.EX2 R10, R10 ;  /* 0x0000000a000a7308 */ /* 0x000e620000000800 */
[----:B------:R-:W-:-:S07]  /*a370*/  FFMA.FTZ R68, R105, R58, -R12 ;  /* 0x0000003a69447223 */ /* 0x000fce000001080c */
[----:B------:R-:W2:Y:S08]  /*a380*/  MUFU.EX2 R11, R11 ;  /* 0x0000000b000b7308 */ /* 0x000eb00000000800 */
[----:B------:R-:W3:Y:S01]  /*a390*/  MUFU.EX2 R13, R13 ;  /* 0x0000000d000d7308 */ /* 0x000ee20000000800 */
[----:B------:R-:W-:-:S07]  /*a3a0*/  FFMA.FTZ R45, R45, R58, -R12 ;  /* 0x0000003a2d2d7223 */ /* 0x000fce000001080c */
[----:B------:R-:W4:Y:S08]  /*a3b0*/  MUFU.EX2 R36, R36 ;  /* 0x0000002400247308 */ /* 0x000f300000000800 */
[----:B------:R-:W5:Y:S01]  /*a3c0*/  MUFU.EX2 R14, R14 ;  /* 0x0000000e000e7308 */ /* 0x000f620000000800 */
[----:B0-----:R-:W-:-:S01]  /*a3d0*/  FADD.FTZ R90, R3, R8 ;  /* 0x00000008035a7221 */ /* 0x001fc20000010000 */
[----:B-1----:R-:W-:-:S06]  /*a3e0*/  FADD.FTZ R92, R9, R10 ;  /* 0x0000000a095c7221 */ /* 0x002fcc0000010000 */
[----:B------:R-:W0:Y:S01]  /*a3f0*/  MUFU.EX2 R15, R15 ;  /* 0x0000000f000f7308 */ /* 0x000e220000000800 */
[----:B------:R-:W-:-:S07]  /*a400*/  FFMA.FTZ R72, R53, R58, -R12 ;  /* 0x0000003a35487223 */ /* 0x000fce000001080c */
[----:B------:R-:W1:Y:S01]  /*a410*/  MUFU.EX2 R41, R41 ;  /* 0x0000002900297308 */ /* 0x000e620000000800 */
[----:B------:R-:W-:-:S01]  /*a420*/  FFMA.FTZ R88, R87, R58, -R12 ;  /* 0x0000003a57587223 */ /* 0x000fc2000001080c */
[----:B------:R-:W-:Y:S01]  /*a430*/  FFMA.FTZ R53, R91, R58, -R12 ;  /* 0x0000003a5b357223 */ /* 0x000fe2000001080c */
[----:B--2---:R-:W-:-:S05]  /*a440*/  FADD.FTZ R87, R11, R90 ;  /* 0x0000005a0b577221 */ /* 0x004fca0000010000 */
[----:B------:R-:W2:Y:S01]  /*a450*/  MUFU.EX2 R38, R38 ;  /* 0x0000002600267308 */ /* 0x000ea20000000800 */
[----:B---3--:R-:W-:-:S01]  /*a460*/  FADD.FTZ R91, R13, R92 ;  /* 0x0000005c0d5b7221 */ /* 0x008fc20000010000 */
[----:B------:R-:W-:-:S06]  /*a470*/  FFMA.FTZ R49, R49, R58, -R12 ;  /* 0x0000003a31317223 */ /* 0x000fcc000001080c */
[----:B------:R-:W3:Y:S01]  /*a480*/  MUFU.EX2 R68, R68 ;  /* 0x0000004400447308 */ /* 0x000ee20000000800 */
[----:B----4-:R-:W-:-:S01]  /*a490*/  FADD.FTZ R90, R36, R87 ;  /* 0x00000057245a7221 */ /* 0x010fc20000010000 */
[----:B-----5:R-:W-:-:S06]  /*a4a0*/  FADD.FTZ R92, R14, R91 ;  /* 0x0000005b0e5c7221 */ /* 0x020fcc0000010000 */
[----:B------:R-:W4:Y:S01]  /*a4b0*/  MUFU.EX2 R37, R37 ;  /* 0x0000002500257308 */ /* 0x000f220000000800 */
[----:B------:R-:W-:-:S07]  /*a4c0*/  FFMA.FTZ R74, R51, R58, -R12 ;  /* 0x0000003a334a7223 */ /* 0x000fce000001080c */
[----:B------:R-:W5:Y:S01]  /*a4d0*/  MUFU.EX2 R45, R45 ;  /* 0x0000002d002d7308 */ /* 0x000f620000000800 */
[----:B------:R-:W-:-:S01]  /*a4e0*/  FFMA.FTZ R51, R93, R58, -R12 ;  /* 0x0000003a5d337223 */ /* 0x000fc2000001080c */
[----:B0-----:R-:W-:-:S06]  /*a4f0*/  FADD.FTZ R91, R15, R90 ;  /* 0x0000005a0f5b7221 */ /* 0x001fcc0000010000 */
[----:B------:R-:W0:Y:S01]  /*a500*/  MUFU.EX2 R42, R42 ;  /* 0x0000002a002a7308 */ /* 0x000e220000000800 */
[----:B-1----:R-:W-:-:S07]  /*a510*/  FADD.FTZ R93, R41, R92 ;  /* 0x0000005c295d7221 */ /* 0x002fce0000010000 */
[----:B------:R-:W1:Y:S01]  /*a520*/  MUFU.EX2 R72, R72 ;  /* 0x0000004800487308 */ /* 0x000e620000000800 */
[----:B--2---:R-:W-:-:S01]  /*a530*/  FADD.FTZ R90, R38, R91 ;  /* 0x0000005b265a7221 */ /* 0x004fc20000010000 */
[----:B---3--:R-:W-:-:S06]  /*a540*/  FADD.FTZ R92, R68, R93 ;  /* 0x0000005d445c7221 */ /* 0x008fcc0000010000 */
[----:B------:R-:W2:Y:S01]  /*a550*/  MUFU.EX2 R39, R39 ;  /* 0x0000002700277308 */ /* 0x000ea20000000800 */
[----:B------:R-:W-:-:S07]  /*a560*/  FFMA.FTZ R76, R117, R58, -R12 ;  /* 0x0000003a754c7223 */ /* 0x000fce000001080c */
[----:B------:R-:W3:Y:S01]  /*a570*/  MUFU.EX2 R49, R49 ;  /* 0x0000003100317308 */ /* 0x000ee20000000800 */
[----:B----4-:R-:W-:-:S01]  /*a580*/  FADD.FTZ R91, R37, R90 ;  /* 0x0000005a255b7221 */ /* 0x010fc20000010000 */
[----:B-----5:R-:W-:-:S06]  /*a590*/  FADD.FTZ R93, R45, R92 ;  /* 0x0000005c2d5d7221 */ /* 0x020fcc0000010000 */
[----:B------:R-:W4:Y:S01]  /*a5a0*/  MUFU.EX2 R74, R74 ;  /* 0x0000004a004a7308 */ /* 0x000f220000000800 */
[----:B0-----:R-:W-:-:S01]  /*a5b0*/  FADD.FTZ R90, R42, R91 ;  /* 0x0000005b2a5a7221 */ /* 0x001fc20000010000 */
[----:B-1----:R-:W-:-:S06]  /*a5c0*/  FADD.FTZ R92, R72, R93 ;  /* 0x0000005d485c7221 */ /* 0x002fcc0000010000 */
[----:B------:R-:W0:Y:S01]  /*a5d0*/  MUFU.EX2 R43, R43 ;  /* 0x0000002b002b7308 */ /* 0x000e220000000800 */
[----:B------:R-:W-:-:S07]  /*a5e0*/  FFMA.FTZ R78, R73, R58, -R12 ;  /* 0x0000003a494e7223 */ /* 0x000fce000001080c */
[----:B------:R-:W1:Y:S01]  /*a5f0*/  MUFU.EX2 R51, R51 ;  /* 0x0000003300337308 */ /* 0x000e620000000800 */
[----:B--2---:R-:W-:-:S01]  /*a600*/  FADD.FTZ R93, R39, R90 ;  /* 0x0000005a275d7221 */ /* 0x004fc20000010000 */
[----:B------:R-:W-:Y:S01]  /*a610*/  FFMA.FTZ R91, R67, R58, -R12 ;  /* 0x0000003a435b7223 */ /* 0x000fe2000001080c */
[----:B---3--:R-:W-:-:S05]  /*a620*/  FADD.FTZ R67, R49, R92 ;  /* 0x0000005c31437221 */ /* 0x008fca0000010000 */
[----:B------:R-:W2:Y:S01]  /*a630*/  MUFU.EX2 R76, R76 ;  /* 0x0000004c004c7308 */ /* 0x000ea20000000800 */
[----:B------:R-:W-:-:S01]  /*a640*/  FFMA.FTZ R73, R95, R58, -R12 ;  /* 0x0000003a5f497223 */ /* 0x000fc2000001080c */
[----:B------:R-:W-:Y:S01]  /*a650*/  FFMA.FTZ R90, R70, R58, -R12 ;  /* 0x0000003a465a7223 */ /* 0x000fe2000001080c */
[----:B------:R-:W-:-:S05]  /*a660*/  FADD.FTZ R70, R44, R93 ;  /* 0x0000005d2c467221 */ /* 0x000fca0000010000 */
[----:B------:R-:W3:Y:S01]  /*a670*/  MUFU.EX2 R47, R47 ;  /* 0x0000002f002f7308 */ /* 0x000ee20000000800 */
[----:B----4-:R-:W-:-:S01]  /*a680*/  FADD.FTZ R92, R74, R67 ;  /* 0x000000434a5c7221 */ /* 0x010fc20000010000 */
[----:B------:R-:W-:-:S06]  /*a690*/  FFMA.FTZ R80, R77, R58, -R12 ;  /* 0x0000003a4d507223 */ /* 0x000fcc000001080c */
[----:B------:R-:W4:Y:S01]  /*a6a0*/  MUFU.EX2 R53, R53 ;  /* 0x0000003500357308 */ /* 0x000f220000000800 */
[----:B0-----:R-:W-:-:S01]  /*a6b0*/  FADD.FTZ R93, R43, R70 ;  /* 0x000000462b5d7221 */ /* 0x001fc20000010000 */
[----:B-1----:R-:W-:-:S06]  /*a6c0*/  FADD.FTZ R95, R51, R92 ;  /* 0x0000005c335f7221 */ /* 0x002fcc0000010000 */
[----:B------:R-:W0:Y:S01]  /*a6d0*/  MUFU.EX2 R78, R78 ;  /* 0x0000004e004e7308 */ /* 0x000e220000000800 */
[----:B------:R-:W-:-:S01]  /*a6e0*/  FFMA.FTZ R77, R131, R58, -R12 ;  /* 0x0000003a834d7223 */ /* 0x000fc2000001080c */
[----:B------:R-:W-:Y:S01]  /*a6f0*/  FADD.FTZ R92, R46, R93 ;  /* 0x0000005d2e5c7221 */ /* 0x000fe20000010000 */
[----:B--2---:R-:W-:-:S05]  /*a700*/  FADD.FTZ R94, R76, R95 ;  /* 0x0000005f4c5e7221 */ /* 0x004fca0000010000 */
[----:B------:R-:W1:Y:S01]  /*a710*/  MUFU.EX2 R73, R73 ;  /* 0x0000004900497308 */ /* 0x000e620000000800 */
[----:B------:R-:W-:-:S01]  /*a720*/  FFMA.FTZ R82, R75, R58, -R12 ;  /* 0x0000003a4b527223 */ /* 0x000fc2000001080c */
[----:B------:R-:W-:Y:S01]  /*a730*/  ISETP.GE.AND P1, PT, R40, 0xa1, PT ;  /* 0x000000a12800780c */ /* 0x000fe20003f26270 */
[----:B------:R-:W-:-:S05]  /*a740*/  FFMA.FTZ R67, R27, R58, -R12 ;  /* 0x0000003a1b437223 */ /* 0x000fca000001080c */
[----:B------:R-:W2:Y:S01]  /*a750*/  MUFU.EX2 R89, R89 ;  /* 0x0000005900597308 */ /* 0x000ea20000000800 */
[----:B------:R-:W-:Y:S02]  /*a760*/  VIADD R40, R0, 0x13240 ;  /* 0x0001324000287836 */ /* 0x000fe40000000000 */
[----:B---3--:R-:W-:Y:S01]  /*a770*/  FADD.FTZ R27, R47, R92 ;  /* 0x0000005c2f1b7221 */ /* 0x008fe20000010000 */
[----:B----4-:R-:W-:-:S04]  /*a780*/  FADD.FTZ R93, R53, R94 ;  /* 0x0000005e355d7221 */ /* 0x010fc80000010000 */
[----:B------:R-:W3:Y:S01]  /*a790*/  MUFU.EX2 R80, R80 ;  /* 0x0000005000507308 */ /* 0x000ee20000000800 */
[----:B------:R-:W-:-:S01]  /*a7a0*/  FFMA.FTZ R86, R135, R58, -R12 ;  /* 0x0000003a87567223 */ /* 0x000fc2000001080c */
[----:B------:R-:W-:-:S06]  /*a7b0*/  FADD.FTZ R95, R48, R27 ;  /* 0x0000001b305f7221 */ /* 0x000fcc0000010000 */
[----:B------:R-:W4:Y:S01]  /*a7c0*/  MUFU.EX2 R52, R121 ;  /* 0x0000007900347308 */ /* 0x000f220000000800 */
[----:B------:R-:W-:Y:S01]  /*a7d0*/  PRMT R40, R102, 0x654, R40 ;  /* 0x0000065466287816 */ /* 0x000fe20000000028 */
[----:B0-----:R-:W-:-:S06]  /*a7e0*/  FADD.FTZ R92, R78, R93 ;  /* 0x0000005d4e5c7221 */ /* 0x001fcc0000010000 */
[----:B------:R-:W0:Y:S01]  /*a7f0*/  MUFU.EX2 R77, R77 ;  /* 0x0000004d004d7308 */ /* 0x000e220000000800 */
[----:B------:R-:W-:-:S01]  /*a800*/  FFMA.FTZ R79, R79, R58, -R12 ;  /* 0x0000003a4f4f7223 */ /* 0x000fc2000001080c */
[----:B------:R-:W-:-:S06]  /*a810*/  FADD.FTZ R94, R50, R95 ;  /* 0x0000005f325e7221 */ /* 0x000fcc0000010000 */
[----:B------:R-:W5:Y:S01]  /*a820*/  MUFU.EX2 R99, R99 ;  /* 0x0000006300637308 */ /* 0x000f620000000800 */
[----:B------:R-:W-:-:S01]  /*a830*/  FFMA.FTZ R84, R83, R58, -R12 ;  /* 0x0000003a53547223 */ /* 0x000fc2000001080c */
[----:B------:R2:W-:Y:S01]  /*a840*/  SYNCS.ARRIVE.TRANS64.RED.A1T0 RZ, [R40+URZ], RZ ;  /* 0x000000ff28ff79a7 */ /* 0x0005e2000810043f */
[----:B-1----:R-:W-:-:S05]  /*a850*/  FADD.FTZ R93, R73, R92 ;  /* 0x0000005c495d7221 */ /* 0x002fca0000010000 */
[----:B------:R-:W1:Y:S01]  /*a860*/  MUFU.EX2 R82, R82 ;  /* 0x0000005200527308 */ /* 0x000e620000000800 */
[----:B------:R-:W-:-:S01]  /*a870*/  FFMA.FTZ R75, R139, R58, -R12 ;  /* 0x0000003a8b4b7223 */ /* 0x000fc2000001080c */
[-CC-:B------:R-:W-:Y:S01]  /*a880*/  FFMA.FTZ R83, R141, R58.reuse, -R12.reuse ;  /* 0x0000003a8d537223 */ /* 0x180fe2000001080c */
[----:B------:R-:W-:-:S01]  /*a890*/  FFMA.FTZ R145, R145, R58, -R12 ;  /* 0x0000003a91917223 */ /* 0x000fc2000001080c */
[-CC-:B------:R-:W-:Y:S01]  /*a8a0*/  FFMA.FTZ R87, R149, R58.reuse, -R12.reuse ;  /* 0x0000003a95577223 */ /* 0x180fe2000001080c */
[----:B--2---:R-:W-:-:S03]  /*a8b0*/  FFMA.FTZ R40, R151, R58, -R12 ;  /* 0x0000003a97287223 */ /* 0x004fc6000001080c */
[----:B------:R-:W2:Y:S01]  /*a8c0*/  MUFU.EX2 R54, R125 ;  /* 0x0000007d00367308 */ /* 0x000ea20000000800 */
        /* <DEDUP_REMOVED lines=10> */
[----:B------:R-:W-:Y:S01]  /*a970*/  FFMA.FTZ R12, R57, R58, -R12 ;  /* 0x0000003a390c7223 */ /* 0x000fe2000001080c */
[----:B------:R-:W-:-:S01]  /*a980*/  FADD.FTZ R57, R89, R94 ;  /* 0x0000005e59397221 */ /* 0x000fc20000010000 */
[----:B------:R-:W-:-:S02]  /*a990*/  F2FP.SATFINITE.E4M3.F32.PACK_AB_MERGE_C R152, R36, R11, RZ ;  /* 0x0000000b2498723e */ /* 0x000fc400048070ff */
[----:B------:R-:W2:Y:S01]  /*a9a0*/  MUFU.EX2 R103, R103 ;  /* 0x0000006700677308 */ /* 0x000ea20000000800 */
[----:B---3--:R-:W-:-:S01]  /*a9b0*/  FADD.FTZ R36, R80, R93 ;  /* 0x0000005d50247221 */ /* 0x008fc20000010000 */
[----:B----4-:R-:W-:Y:S01]  /*a9c0*/  FADD.FTZ R92, R52, R57 ;  /* 0x00000039345c7221 */ /* 0x010fe20000010000 */
[----:B------:R-:W-:-:S05]  /*a9d0*/  F2FP.SATFINITE.E4M3.F32.PACK_AB_MERGE_C R154, R42, R37, RZ ;  /* 0x000000252a9a723e */ /* 0x000fca00048070ff */
[----:B------:R-:W3:Y:S01]  /*a9e0*/  MUFU.EX2 R79, R79 ;  /* 0x0000004f004f7308 */ /* 0x000ee20000000800 */
[----:B0-----:R-:W-:-:S01]  /*a9f0*/  FADD.FTZ R37, R77, R36 ;  /* 0x000000244d257221 */ /* 0x001fc20000010000 */
[----:B------:R-:W-:Y:S01]  /*aa00*/  F2FP.SATFINITE.E4M3.F32.PACK_AB_MERGE_C R148, R46, R43, RZ ;  /* 0x0000002b2e94723e */ /* 0x000fe200048070ff */
[----:B-----5:R-:W-:-:S05]  /*aa10*/  FADD.FTZ R43, R99, R92 ;  /* 0x0000005c632b7221 */ /* 0x020fca0000010000 */
[----:B------:R-:W0:Y:S01]  /*aa20*/  MUFU.EX2 R60, R129 ;  /* 0x00000081003c7308 */ /* 0x000e220000000800 */
[----:B-1----:R-:W-:-:S07]  /*aa30*/  FADD.FTZ R37, R82, R37 ;  /* 0x0000002552257221 */ /* 0x002fce0000010000 */
[----:B------:R-:W1:Y:S01]  /*aa40*/  MUFU.EX2 R75, R75 ;  /* 0x0000004b004b7308 */ /* 0x000e620000000800 */
[----:B--2---:R-:W-:-:S01]  /*aa50*/  FADD.FTZ R42, R54, R43 ;  /* 0x0000002b362a7221 */ /* 0x004fc20000010000 */
[----:B------:R-:W-:-:S06]  /*aa60*/  F2FP.SATFINITE.E4M3.F32.PACK_AB_MERGE_C R13, R14, R13, RZ ;  /* 0x0000000d0e0d723e */ /* 0x000fcc00048070ff */
[----:B------:R-:W2:Y:S01]  /*aa70*/  MUFU.EX2 R81, R81 ;  /* 0x0000005100517308 */ /* 0x000ea20000000800 */
[----:B------:R-:W-:-:S07]  /*aa80*/  FADD.FTZ R14, R86, R37 ;  /* 0x00000025560e7221 */ /* 0x000fce0000010000 */
[----:B------:R-:W4:Y:S01]  /*aa90*/  MUFU.EX2 R84, R84 ;  /* 0x0000005400547308 */ /* 0x000f220000000800 */
[C---:B------:R-:W-:Y:S01]  /*aaa0*/  F2FP.SATFINITE.E4M3.F32.PACK_AB_MERGE_C R136, R103.reuse, R54, RZ ;  /* 0x000000366788723e */ /* 0x040fe200048070ff */
[----:B------:R-:W-:-:S06]  /*aab0*/  FADD.FTZ R103, R103, R42 ;  /* 0x0000002a67677221 */ /* 0x000fcc0000010000 */
[----:B------:R-:W5:Y:S01]  /*aac0*/  MUFU.EX2 R62, R133 ;  /* 0x00000085003e7308 */ /* 0x000f620000000800 */
[----:B---3--:R-:W-:-:S07]  /*aad0*/  FADD.FTZ R14, R79, R14 ;  /* 0x0000000e4f0e7221 */ /* 0x008fce0000010000 */
[----:B------:R-:W3:Y:S01]  /*aae0*/  MUFU.EX2 R83, R83 ;  /* 0x0000005300537308 */ /* 0x000ee20000000800 */
[----:B0-----:R-:W-:-:S07]  /*aaf0*/  FADD.FTZ R42, R60, R103 ;  /* 0x000000673c2a7221 */ /* 0x001fce0000010000 */
[----:B------:R-:W0:Y:S01]  /*ab00*/  MUFU.EX2 R109, R109 ;  /* 0x0000006d006d7308 */ /* 0x000e220000000800 */
[----:B-1----:R-:W-:-:S07]  /*ab10*/  FADD.FTZ R37, R75, R14 ;  /* 0x0000000e4b257221 */ /* 0x002fce0000010000 */
[----:B------:R-:W1:Y:S01]  /*ab20*/  MUFU.EX2 R88, R88 ;  /* 0x0000005800587308 */ /* 0x000e620000000800 */
[----:B--2---:R-:W-:-:S01]  /*ab30*/  FADD.FTZ R43, R81, R42 ;  /* 0x0000002a512b7221 */ /* 0x004fc20000010000 */
[----:B----4-:R-:W-:-:S06]  /*ab40*/  FADD.FTZ R14, R84, R37 ;  /* 0x00000025540e7221 */ /* 0x010fcc0000010000 */
[----:B------:R-:W2:Y:S08]  /*ab50*/  MUFU.EX2 R20, R20 ;  /* 0x0000001400147308 */ /* 0x000eb00000000800 */
[----:B------:R-:W4:Y:S01]  /*ab60*/  MUFU.EX2 R0, R145 ;  /* 0x0000009100007308 */ /* 0x000f220000000800 */
[----:B-----5:R-:W-:-:S01]  /*ab70*/  FADD.FTZ R42, R62, R43 ;  /* 0x0000002b3e2a7221 */ /* 0x020fc20000010000 */
[----:B------:R-:W-:Y:S01]  /*ab80*/  F2FP.SATFINITE.E4M3.F32.PACK_AB_MERGE_C R152, R8, R3, R152 ;  /* 0x000000030898723e */ /* 0x000fe20004807098 */
[----:B---3--:R-:W-:-:S05]  /*ab90*/  FADD.FTZ R3, R83, R14 ;  /* 0x0000000e53037221 */ /* 0x008fca0000010000 */
[----:B------:R-:W3:Y:S01]  /*aba0*/  MUFU.EX2 R87, R87 ;  /* 0x0000005700577308 */ /* 0x000ee20000000800 */
[C---:B0-----:R-:W-:Y:S01]  /*abb0*/  F2FP.SATFINITE.E4M3.F32.PACK_AB_MERGE_C R138, R109.reuse, R62, RZ ;  /* 0x0000003e6d8a723e */ /* 0x041fe200048070ff */
[----:B------:R-:W-:-:S06]  /*abc0*/  FADD.FTZ R109, R109, R42 ;  /* 0x0000002a6d6d7221 */ /* 0x000fcc0000010000 */
[----:B------:R-:W0:Y:S01]  /*abd0*/  MUFU.EX2 R24, R24 ;  /* 0x0000001800187308 */ /* 0x000e220000000800 */
[----:B-1----:R-:W-:-:S07]  /*abe0*/  FADD.FTZ R3, R88, R3 ;  /* 0x0000000358037221 */ /* 0x002fce0000010000 */
[----:B------:R-:W1:Y:S01]  /*abf0*/  MUFU.EX2 R40, R40 ;  /* 0x0000002800287308 */ /* 0x000e620000000800 */
[----:B--2---:R-:W-:-:S07]  /*ac00*/  FADD.FTZ R8, R20, R109 ;  /* 0x0000006d14087221 */ /* 0x004fce0000010000 */
[----:B------:R-:W2:Y:S01]  /*ac10*/  MUFU.EX2 R61, R61 ;  /* 0x0000003d003d7308 */ /* 0x000ea20000000800 */
[----:B----4-:R-:W-:-:S07]  /*ac20*/  FADD.FTZ R14, R0, R3 ;  /* 0x00000003000e7221 */ /* 0x010fce0000010000 */
[----:B------:R-:W4:Y:S01]  /*ac30*/  MUFU.EX2 R63, R63 ;  /* 0x0000003f003f7308 */ /* 0x000f220000000800 */
[----:B------:R-:W-:Y:S01]  /*ac40*/  F2FP.SATFINITE.E4M3.F32.PACK_AB_MERGE_C R154, R38, R15, R154 ;  /* 0x0000000f269a723e */ /* 0x000fe2000480709a */
[----:B------:R-:W-:-:S06]  /*ac50*/  FADD.FTZ R3, R35, R8 ;  /* 0x0000000823037221 */ /* 0x000fcc0000010000 */
[----:B------:R-:W5:Y:S01]  /*ac60*/  MUFU.EX2 R30, R30 ;  /* 0x0000001e001e7308 */ /* 0x000f620000000800 */
[----:B---3--:R-:W-:-:S07]  /*ac70*/  FADD.FTZ R15, R87, R14 ;  /* 0x0000000e570f7221 */ /* 0x008fce0000010000 */
[----:B------:R-:W3:Y:S01]  /*ac80*/  MUFU.EX2 R26, R153 ;  /* 0x00000099001a7308 */ /* 0x000ee20000000800 */
[----:B0-----:R-:W-:-:S01]  /*ac90*/  FADD.FTZ R14, R24, R3 ;  /* 0x00000003180e7221 */ /* 0x001fc20000010000 */
[----:B-1----:R-:W-:-:S06]  /*aca0*/  FADD.FTZ R38, R40, R15 ;  /* 0x0000000f28267221 */ /* 0x002fcc0000010000 */
[----:B------:R-:W0:Y:S01]  /*acb0*/  MUFU.EX2 R65, R65 ;  /* 0x0000004100417308 */ /* 0x000e220000000800 */
[----:B--2---:R-:W-:-:S07]  /*acc0*/  F2FP.SATFINITE.E4M3.F32.PACK_AB_MERGE_C R140, R61, R24, RZ ;  /* 0x000000183d8c723e */ /* 0x004fce00048070ff */
[----:B------:R-:W1:Y:S01]  /*acd0*/  MUFU.EX2 R27, R91 ;  /* 0x0000005b001b7308 */ /* 0x000e620000000800 */
[----:B------:R-:W-:-:S01]  /*ace0*/  FADD.FTZ R61, R61, R14 ;  /* 0x0000000e3d3d7221 */ /* 0x000fc20000010000 */
[----:B----4-:R-:W-:-:S06]  /*acf0*/  F2FP.SATFINITE.E4M3.F32.PACK_AB_MERGE_C R40, R63, R40, RZ ;  /* 0x000000283f28723e */ /* 0x010fcc00048070ff */
[----:B------:R-:W-:Y:S01]  /*ad00*/  MUFU.EX2 R34, R34 ;  /* 0x0000002200227308 */ /* 0x000fe20000000800 */
[----:B------:R-:W-:-:S07]  /*ad10*/  FADD.FTZ R63, R63, R38 ;  /* 0x000000263f3f7221 */ /* 0x000fce0000010000 */
[----:B------:R-:W2:Y:S08]  /*ad20*/  MUFU.EX2 R69, R69 ;  /* 0x0000004500457308 */ /* 0x000eb00000000800 */
[----:B------:R-:W4:Y:S01]  /*ad30*/  MUFU.EX2 R11, R90 ;  /* 0x0000005a000b7308 */ /* 0x000f220000000800 */
[----:B-----5:R-:W-:-:S01]  /*ad40*/  FADD.FTZ R14, R30, R61 ;  /* 0x0000003d1e0e7221 */ /* 0x020fc20000010000 */
[----:B---3--:R-:W-:-:S06]  /*ad50*/  FADD.FTZ R24, R26, R63 ;  /* 0x0000003f1a187221 */ /* 0x008fcc0000010000 */
[----:B------:R-:W3:Y:S01]  /*ad60*/  MUFU.EX2 R36, R71 ;  /* 0x0000004700247308 */ /* 0x000ee20000000800 */
[----:B0-----:R-:W-:-:S01]  /*ad70*/  FADD.FTZ R3, R65, R14 ;  /* 0x0000000e41037221 */ /* 0x001fc20000010000 */
[----:B-1----:R-:W-:-:S06]  /*ad80*/  FADD.FTZ R24, R27, R24 ;  /* 0x000000181b187221 */ /* 0x002fcc0000010000 */
[----:B------:R-:W-:Y:S08]  /*ad90*/  MUFU.EX2 R28, R28 ;  /* 0x0000001c001c7308 */ /* 0x000ff00000000800 */
[----:B------:R-:W-:Y:S01]  /*ada0*/  MUFU.EX2 R29, R29 ;  /* 0x0000001d001d7308 */ /* 0x000fe20000000800 */
[----:B--2---:R-:W-:-:S07]  /*adb0*/  F2FP.SATFINITE.E4M3.F32.PACK_AB_MERGE_C R142, R69, R34, RZ ;  /* 0x00000022458e723e */ /* 0x004fce00048070ff */
[----:B------:R-:W-:Y:S08]  /*adc0*/  MUFU.EX2 R64, R64 ;  /* 0x0000004000407308 */ /* 0x000ff00000000800 */
[----:B------:R-:W0:Y:S01]  /*add0*/  MUFU.EX2 R70, R70 ;  /* 0x0000004600467308 */ /* 0x000e220000000800 */
[----:B------:R-:W-:-:S01]  /*ade0*/  FADD.FTZ R34, R34, R3 ;  /* 0x0000000322227221 */ /* 0x000fc20000010000 */
[----:B----4-:R-:W-:-:S06]  /*adf0*/  FADD.FTZ R3, R11, R24 ;  /* 0x000000180b037221 */ /* 0x010fcc0000010000 */
[----:B------:R-:W1:Y:S08]  /*ae00*/  MUFU.EX2 R25, R25 ;  /* 0x0000001900197308 */ /* 0x000e700000000800 */
[----:B------:R-:W2:Y:S01]  /*ae10*/  MUFU.EX2 R67, R67 ;  /* 0x0000004300437308 */ /* 0x000ea20000000800 */
[----:B------:R-:W-:-:S01]  /*ae20*/  FADD.FTZ R69, R69, R34 ;  /* 0x0000002245457221 */ /* 0x000fc20000010000 */
[----:B---3--:R-:W-:-:S06]  /*ae30*/  FADD.FTZ R3, R36, R3 ;  /* 0x0000000324037221 */ /* 0x008fcc0000010000 */
[----:B------:R-:W3:Y:S01]  /*ae40*/  MUFU.EX2 R107, R107 ;  /* 0x0000006b006b7308 */ /* 0x000ee20000000800 */
[----:B------:R-:W-:Y:S01]  /*ae50*/  F2FP.SATFINITE.E4M3.F32.PACK_AB_MERGE_C R140, R35, R20, R140 ;  /* 0x00000014238c723e */ /* 0x000fe2000480708c */
[----:B0-----:R-:W-:Y:S01]  /*ae60*/  FADD.FTZ R20, R70, R3 ;  /* 0x0000000346147221 */ /* 0x001fe20000010000 */
[----:B------:R-:W-:-:S05]  /*ae70*/  F2FP.SATFINITE.E4M3.F32.PACK_AB_MERGE_C R153, R10, R9, R13 ;  /* 0x000000090a99723e */ /* 0x000fca000480700d */
[----:B------:R-:W0:Y:S01]  /*ae80*/  MUFU.EX2 R8, R85 ;  /* 0x0000005500087308 */ /* 0x000e220000000800 */
[----:B------:R-:W-:Y:S01]  /*ae90*/  F2FP.SATFINITE.E4M3.F32.PACK_AB_MERGE_C R144, R29, R28, RZ ;  /* 0x0000001c1d90723e */ /* 0x000fe200048070ff */
[----:B------:R-:W-:-:S06]  /*aea0*/  FADD.FTZ R10, R64, R69 ;  /* 0x00000045400a7221 */ /* 0x000fcc0000010000 */
[----:B------:R-:W-:Y:S01]  /*aeb0*/  MUFU.EX2 R66, R66 ;  /* 0x0000004200427308 */ /* 0x000fe20000000800 */
[C---:B-1----:R-:W-:Y:S01]  /*aec0*/  F2FP.SATFINITE.E4M3.F32.PACK_AB_MERGE_C R144, R25.reuse, R64, R144 ;  /* 0x000000401990723e */ /* 0x042fe20004807090 */
[----:B------:R-:W-:-:S06]  /*aed0*/  FADD.FTZ R25, R25, R10 ;  /* 0x0000000a19197221 */ /* 0x000fcc0000010000 */
[----:B------:R-:W1:Y:S01]  /*aee0*/  MUFU.EX2 R97, R97 ;  /* 0x0000006100617308 */ /* 0x000e620000000800 */
[----:B--2---:R-:W-:-:S07]  /*aef0*/  FADD.FTZ R20, R67, R20 ;  /* 0x0000001443147221 */ /* 0x004fce0000010000 */
[----:B------:R-:W2:Y:S08]  /*af00*/  MUFU.EX2 R32, R32 ;  /* 0x0000002000207308 */ /* 0x000eb00000000800 */
[----:B------:R-:W4:Y:S01]  /*af10*/  MUFU.EX2 R111, R111 ;  /* 0x0000006f006f7308 */ /* 0x000f220000000800 */
[----:B------:R-:W-:-:S01]  /*af20*/  FADD.FTZ R28, R28, R25 ;  /* 0x000000191c1c7221 */ /* 0x000fc20000010000 */
[----:B---3--:R-:W-:-:S06]  /*af30*/  FADD.FTZ R3, R107, R20 ;  /* 0x000000146b037221 */ /* 0x008fcc0000010000 */
[----:B------:R-:W3:Y:S08]  /*af40*/  MUFU.EX2 R33, R33 ;  /* 0x0000002100217308 */ /* 0x000ef00000000800 */
[----:B------:R-:W5:Y:S01]  /*af50*/  MUFU.EX2 R14, R31 ;  /* 0x0000001f000e7308 */ /* 0x000f620000000800 */
[C---:B0-----:R-:W-:Y:S01]  /*af60*/  F2FP.SATFINITE.E4M3.F32.PACK_AB_MERGE_C R107, R8.reuse, R107, RZ ;  /* 0x0000006b086b723e */ /* 0x041fe200048070ff */
[----:B------:R-:W-:Y:S01]  /*af70*/  FADD.FTZ R29, R29, R28 ;  /* 0x0000001c1d1d7221 */ /* 0x000fe20000010000 */
[----:B------:R-:W-:-:S05]  /*af80*/  FADD.FTZ R8, R8, R3 ;  /* 0x0000000308087221 */ /* 0x000fca0000010000 */
[----:B------:R-:W0:Y:S08]  /*af90*/  MUFU.EX2 R113, R113 ;  /* 0x0000007100717308 */ /* 0x000e300000000800 */
[----:B------:R-:W0:Y:S01]  /*afa0*/  MUFU.EX2 R12, R12 ;  /* 0x0000000c000c7308 */ /* 0x000e220000000800 */
[----:B-1----:R-:W-:Y:S01]  /*afb0*/  F2FP.SATFINITE.E4M3.F32.PACK_AB_MERGE_C R9, R97, R66, RZ ;  /* 0x000000426109723e */ /* 0x002fe200048070ff */
[----:B--2---:R-:W-:Y:S01]  /*afc0*/  FADD.FTZ R10, R32, R29 ;  /* 0x0000001d200a7221 */ /* 0x004fe20000010000 */
[----:B----4-:R-:W-:-:S01]  /*afd0*/  FADD.FTZ R3, R111, R8 ;  /* 0x000000086f037221 */ /* 0x010fc20000010000 */
[----:B------:R-:W-:-:S02]  /*afe0*/  F2FP.SATFINITE.E4M3.F32.PACK_AB_MERGE_C R141, R87, R0, R40 ;  /* 0x00000000578d723e */ /* 0x000fc40004807028 */
[C---:B---3--:R-:W-:Y:S01]  /*aff0*/  F2FP.SATFINITE.E4M3.F32.PACK_AB_MERGE_C R146, R33.reuse, R32, R9 ;  /* 0x000000202192723e */ /* 0x048fe20004807009 */
[----:B------:R-:W-:Y:S01]  /*b000*/  FADD.FTZ R33, R33, R10 ;  /* 0x0000000a21217221 */ /* 0x000fe20000010000 */
[----:B-----5:R-:W-:-:S01]  /*b010*/  FADD.FTZ R0, R14, R3 ;  /* 0x000000030e007221 */ /* 0x020fc20000010000 */
[----:B------:R-:W-:Y:S02]  /*b020*/  F2FP.SATFINITE.E4M3.F32.PACK_AB_MERGE_C R150, R89, R50, RZ ;  /* 0x000000325996723e */ /* 0x000fe400048070ff */
[----:B------:R-:W-:Y:S01]  /*b030*/  F2FP.SATFINITE.E4M3.F32.PACK_AB_MERGE_C R45, R72, R45, RZ ;  /* 0x0000002d482d723e */ /* 0x000fe200048070ff */
[----:B------:R-:W-:Y:S01]  /*b040*/  FADD.FTZ R20, R66, R33 ;  /* 0x0000002142147221 */ /* 0x000fe20000010000 */
[----:B------:R-:W-:Y:S01]  /*b050*/  F2FP.SATFINITE.E4M3.F32.PACK_AB_MERGE_C R51, R76, R51, RZ ;  /* 0x000000334c33723e */ /* 0x000fe200048070ff */
[----:B0-----:R-:W-:Y:S01]  /*b060*/  FADD.FTZ R15, R113, R0 ;  /* 0x00000000710f7221 */ /* 0x001fe20000010000 */
[----:B------:R-:W-:Y:S02]  /*b070*/  F2FP.SATFINITE.E4M3.F32.PACK_AB_MERGE_C R73, R80, R73, RZ ;  /* 0x000000495049723e */ /* 0x000fe400048070ff */
[----:B------:R-:W-:Y:S01]  /*b080*/  F2FP.SATFINITE.E4M3.F32.PACK_AB_MERGE_C R11, R36, R11, RZ ;  /* 0x0000000b240b723e */ /* 0x000fe200048070ff */
[----:B------:R-:W-:Y:S01]  /*b090*/  BSSY B0, `(.L_x_13569) ;  /* 0x0000332000007945 */ /* 0x000fe20003800000 */
[----:B------:R-:W-:-:S02]  /*b0a0*/  F2FP.SATFINITE.E4M3.F32.PACK_AB_MERGE_C R79, R79, R86, RZ ;  /* 0x000000564f4f723e */ /* 0x000fc400048070ff */
[----:B------:R-:W-:Y:S02]  /*b0b0*/  F2FP.SATFINITE.E4M3.F32.PACK_AB_MERGE_C R83, R88, R83, RZ ;  /* 0x000000535853723e */ /* 0x000fe400048070ff */
[----:B------:R-:W-:Y:S01]  /*b0c0*/  F2FP.SATFINITE.E4M3.F32.PACK_AB_MERGE_C R3, R12, R113, RZ ;  /* 0x000000710c03723e */ /* 0x000fe200048070ff */
[----:B------:R-:W-:Y:S01]  /*b0d0*/  FADD.FTZ R20, R97, R20 ;  /* 0x0000001461147221 */ /* 0x000fe20000010000 */
[----:B------:R-:W-:Y:S01]  /*b0e0*/  F2FP.SATFINITE.E4M3.F32.PACK_AB_MERGE_C R148, R44, R39, R148 ;  /* 0x000000272c94723e */ /* 0x000fe20004807094 */
[----:B------:R-:W-:Y:S01]  /*b0f0*/  FADD.FTZ R15, R12, R15 ;  /* 0x0000000f0c0f7221 */ /* 0x000fe20000010000 */
[----:B------:R-:W-:Y:S01]  /*b100*/  F2FP.SATFINITE.E4M3.F32.PACK_AB_MERGE_C R150, R48, R47, R150 ;  /* 0x0000002f3096723e */ /* 0x000fe20004807096 */
[--C-:B------:R-:W-:Y:S01]  /*b110*/  IMAD.MOV.U32 R54, RZ, RZ, R55.reuse ;  /* 0x000000ffff367224 */ /* 0x100fe200078e0037 */
        /* <DEDUP_REMOVED lines=40> */
[----:B------:R-:W-:Y:S01]  /*b3a0*/  IMAD.MOV.U32 R24, RZ, RZ, R55 ;  /* 0x000000ffff187224 */ /* 0x000fe200078e0037 */
[----:B------:R-:W-:Y:S06]  /*b3b0*/  @!P1 BRA `(.L_x_13570) ;  /* 0x0000002c00fc9947 */ /* 0x000fec0003800000 */
[----:B------:R0:W5:Y:S01]  /*b3c0*/  LDL.LU R9, [R1+0x1c] ;  /* 0x00001c0001097983 */ /* 0x0001620000300800 */
[----:B------:R-:W-:Y:S01]  /*b3d0*/  VIADD R0, R120, 0xfffffffe ;  /* 0xfffffffe78007836 */ /* 0x000fe20000000000 */
[----:B------:R-:W-:Y:S01]  /*b3e0*/  MOV R12, R56 ;  /* 0x00000038000c7202 */ /* 0x000fe20000000f00 */
[----:B------:R-:W-:Y:S01]  /*b3f0*/  IMAD.MOV.U32 R3, RZ, RZ, R59 ;  /* 0x000000ffff037224 */ /* 0x000fe200078e003b */
[----:B------:R0:W5:Y:S01]  /*b400*/  LDL.LU R8, [R1+0x14] ;  /* 0x0000140001087983 */ /* 0x0001620000300800 */
        /* <DEDUP_REMOVED lines=15> */
[----:B0-----:R-:W-:-:S07]  /*b500*/  CS2R R24, SRZ ;  /* 0x0000000000187805 */ /* 0x001fce000001ff00 */
.L_x_13583:
[----:B-----5:R-:W-:-:S04]  /*b510*/  ISETP.NE.AND P1, PT, R8, 0x1, PT ;  /* 0x000000010800780c */ /* 0x020fc80003f25270 */
[----:B------:R-:W-:-:S04]  /*b520*/  SEL R10, RZ, 0x1, P1 ;  /* 0x00000001ff0a7807 */ /* 0x000fc80000800000 */
[----:B------:R-:W-:-:S05]  /*b530*/  LOP3.LUT R13, R9, R10, RZ, 0x3c, !PT ;  /* 0x0000000a090d7212 */ /* 0x000fca00078e3cff */
[----:B------:R0:W-:Y:S01]  /*b540*/  STL [R1+0x1c], R13 ;  /* 0x00001c0d01007387 */ /* 0x0001e20000100800 */
[----:B------:R-:W-:Y:S05]  /*b550*/  @!P0 BRA `(.L_x_13571) ;  /* 0x0000000000048947 */ /* 0x000fea0003800000 */
[----:B------:R-:W-:Y:S01]  /*b560*/  BPT.TRAP 0x1 ;  /* 0x000000040000795c */ /* 0x000fe20000300000 */
.L_x_13571:
        /* <DEDUP_REMOVED lines=9> */
.L_x_13572:
[----:B------:R-:W-:Y:S01]  /*b600*/  IMAD R14, R11, 0x280, R21 ;  /* 0x000002800b0e7824 */ /* 0x000fe200078e0215 */
[----:B------:R-:W-:Y:S03]  /*b610*/  BSSY B1, `(.L_x_13573) ;  /* 0x0000006000017945 */ /* 0x000fe60003800000 */
[C---:B------:R-:W-:Y:S02]  /*b620*/  VIADD R56, R14.reuse, 0x80 ;  /* 0x000000800e387836 */ /* 0x040fe40000000000 */
[----:B------:R-:W-:Y:S01]  /*b630*/  VIADD R58, R14, 0x100 ;  /* 0x000001000e3a7836 */ /* 0x000fe20000000000 */
[----:B0-----:R-:W-:Y:S06]  /*b640*/  @P1 BRA `(.L_x_13574) ;  /* 0x0000000000081947 */ /* 0x001fec0003800000 */
[----:B------:R-:W0:Y:S02]  /*b650*/  SYNCS.PHASECHK.TRANS64.TRYWAIT P1, [R13+URZ+0x13230], R10 ;  /* 0x0132300a0d0075a7 */ /* 0x000e24000802017f */
[----:B0-----:R-:W-:Y:S05]  /*b660*/  @!P1 BRA `(.L_x_13575) ;  /* 0x000000d000a49947 */ /* 0x001fea0003800000 */
.L_x_13574:
[----:B------:R-:W-:Y:S05]  /*b670*/  BSYNC B1 ;  /* 0x0000000000017941 */ /* 0x000fea0003800000 */
.L_x_13573:
[----:B-1----:R-:W-:Y:S01]  /*b680*/  IMAD.MOV.U32 R11, RZ, RZ, -0x7fffffe0 ;  /* 0x80000020ff0b7424 */ /* 0x002fe200078e00ff */
[----:B0-----:R-:W-:Y:S01]  /*b690*/  MOV R10, R14 ;  /* 0x0000000e000a7202 */ /* 0x001fe20000000f00 */
[----:B------:R-:W-:Y:S01]  /*b6a0*/  WARPGROUP.ARRIVE ;  /* 0x00000000000079c5 */ /* 0x000fe20000000000 */
[----:B------:R-:W-:Y:S01]  /*b6b0*/  R2UR UR4, R4 ;  /* 0x00000000040472ca */ /* 0x000fe200000e0000 */
[----:B------:R-:W-:Y:S01]  /*b6c0*/  IMAD.MOV.U32 R57, RZ, RZ, -0x7fffffe0 ;  /* 0x80000020ff397424 */ /* 0x000fe200078e00ff */
[----:B------:R-:W-:Y:S01]  /*b6d0*/  R2UR UR6, R10 ;  /* 0x000000000a0672ca */ /* 0x000fe200000e0000 */
[----:B------:R-:W-:Y:S01]  /*b6e0*/  IMAD.MOV.U32 R10, RZ, RZ, R58 ;  /* 0x000000ffff0a7224 */ /* 0x000fe200078e003a */
[----:B------:R-:W-:Y:S01]  /*b6f0*/  R2UR UR7, R11 ;  /* 0x000000000b0772ca */ /* 0x000fe200000e0000 */
[----:B------:R-:W-:Y:S01]  /*b700*/  IMAD.MOV.U32 R59, RZ, RZ, -0x7fffffe0 ;  /* 0x80000020ff3b7424 */ /* 0x000fe200078e00ff */
[----:B------:R-:W-:Y:S02]  /*b710*/  R2UR UR5, R5 ;  /* 0x00000000050572ca */ /* 0x000fe400000e0000 */
[----:B------:R-:W-:Y:S01]  /*b720*/  R2UR UR10, R56 ;  /* 0x00000000380a72ca */ /* 0x000fe200000e0000 */
[----:B------:R-:W-:Y:S01]  /*b730*/  VIADD R56, R14, 0x180 ;  /* 0x000001800e387836 */ /* 0x000fe20000000000 */
[----:B------:R-:W-:-:S02]  /*b740*/  R2UR UR11, R57 ;  /* 0x00000000390b72ca */ /* 0x000fc400000e0000 */
[----:B------:R-:W-:Y:S02]  /*b750*/  R2UR UR8, R4 ;  /* 0x00000000040872ca */ /* 0x000fe400000e0000 */
[----:B------:R-:W-:Y:S02]  /*b760*/  R2UR UR9, R5 ;  /* 0x00000000050972ca */ /* 0x000fe400000e0000 */
[----:B------:R-:W-:Y:S02]  /*b770*/  R2UR UR14, R10 ;  /* 0x000000000a0e72ca */ /* 0x000fe400000e0000 */
[----:B------:R-:W-:Y:S01]  /*b780*/  R2UR UR15, R11 ;  /* 0x000000000b0f72ca */ /* 0x000fe200000e0000 */
[----:B------:R-:W-:Y:S01]  /*b790*/  QGMMA.64x32x32.F32.E4M3.E4M3 R120, gdesc[UR4], RZ, !UPT, gsb0 ;  /* 0x00600000047879f3 */ /* 0x000fe2000c0008ff */
[----:B------:R-:W-:Y:S02]  /*b7a0*/  R2UR UR12, R4 ;  /* 0x00000000040c72ca */ /* 0x000fe400000e0000 */
[----:B------:R-:W-:-:S02]  /*b7b0*/  R2UR UR13, R5 ;  /* 0x00000000050d72ca */ /* 0x000fc400000e0000 */
[----:B------:R-:W-:Y:S01]  /*b7c0*/  R2UR UR18, R56 ;  /* 0x00000000381272ca */ /* 0x000fe200000e0000 */
[----:B------:R-:W-:Y:S01]  /*b7d0*/  VIADD R56, R14, 0x2 ;  /* 0x000000020e387836 */ /* 0x000fe20000000000 */
[----:B------:R-:W-:Y:S02]  /*b7e0*/  R2UR UR19, R57 ;  /* 0x00000000391372ca */ /* 0x000fe400000e0000 */
[----:B------:R-:W-:Y:S02]  /*b7f0*/  R2UR UR16, R4 ;  /* 0x00000000041072ca */ /* 0x000fe400000e0000 */
[----:B------:R-:W-:Y:S02]  /*b800*/  R2UR UR17, R5 ;  /* 0x00000000051172ca */ /* 0x000fe400000e0000 */
[----:B------:R-:W-:Y:S02]  /*b810*/  IADD3 R10, R14, 0x200, RZ ;  /* 0x000002000e0a7810 */ /* 0x000fe40007ffe0ff */
        /* <DEDUP_REMOVED lines=8> */
[----:B------:R-:W-:-:S02]  /*b8a0*/  R2UR UR20, R4 ;  /* 0x00000000041472ca */ /* 0x000fc400000e0000 */
[----:B------:R-:W-:Y:S02]  /*b8b0*/  R2UR UR21, R5 ;  /* 0x00000000051572ca */ /* 0x000fe400000e0000 */
[----:B------:R-:W-:Y:S02]  /*b8c0*/  IADD3 R58, R14, 0x182, RZ ;  /* 0x000001820e3a7810 */ /* 0x000fe40007ffe0ff */
[----:B------:R-:W-:Y:S02]  /*b8d0*/  R2UR UR24, R6 ;  /* 0x00000000061872ca */ /* 0x000fe400000e0000 */
[----:B------:R-:W-:Y:S02]  /*b8e0*/  R2UR UR25, R7 ;  /* 0x00000000071972ca */ /* 0x000fe400000e0000 */
[----:B------:R-:W-:Y:S01]  /*b8f0*/  R2UR UR6, R10 ;  /* 0x000000000a0672ca */ /* 0x000fe200000e0000 */
[----:B------:R-:W-:Y:S01]  /*b900*/  VIADD R10, R14, 0x202 ;  /* 0x000002020e0a7836 */ /* 0x000fe20000000000 */
[----:B------:R-:W-:Y:S01]  /*b910*/  R2UR UR7, R11 ;  /* 0x000000000b0772ca */ /* 0x000fe200000e0000 */
[----:B------:R-:W-:Y:S01]  /*b920*/  IMAD.MOV.U32 R11, RZ, RZ, -0x7fffffe0 ;  /* 0x80000020ff0b7424 */ /* 0x000fe200078e00ff */
[----:B------:R-:W-:-:S02]  /*b930*/  R2UR UR4, R6 ;  /* 0x00000000060472ca */ /* 0x000fc400000e0000 */
        /* <DEDUP_REMOVED lines=24> */
[----:B------:R-:W-:Y:S03]  /*bac0*/  QGMMA.64x32x32.F32.E4M3.E4M3 R56, gdesc[UR20], RZ, !UPT, gsb0 ;  /* 0x00600000143879f3 */ /* 0x000fe6000c0008ff */
        /* <DEDUP_REMOVED lines=18> */
.L_x_13576:
[----:B------:R-:W-:Y:S02]  /*bbf0*/  SHF.L.U32 R9, R9, 0x1f, RZ ;  /* 0x0000001f09097819 */ /* 0x000fe400000006ff */
[----:B------:R-:W-:-:S04]  /*bc00*/  LEA R14, R8, R18, 0x3 ;  /* 0x00000012080e7211 */ /* 0x000fc800078e18ff */
[----:B------:R0:W1:Y:S01]  /*bc10*/  SYNCS.PHASECHK.TRANS64.TRYWAIT P1, [R14+URZ+0x13250], R9 ;  /* 0x013250090e0075a7 */ /* 0x000062000802017f */
[----:B------:R-:W-:Y:S05]  /*bc20*/  @!P0 BRA `(.L_x_13577) ;  /* 0x0000000000048947 */ /* 0x000fea0003800000 */
[----:B------:R-:W-:Y:S01]  /*bc30*/  BPT.TRAP 0x1 ;  /* 0x000000040000795c */ /* 0x000fe20000300000 */
.L_x_13577:
[----:B------:R-:W-:Y:S04]  /*bc40*/  BSSY B1, `(.L_x_13578) ;  /* 0x0000004000017945 */ /* 0x000fe80003800000 */
[----:B-1----:R-:W-:Y:S05]  /*bc50*/  @P1 BRA `(.L_x_13579) ;  /* 0x0000000000081947 */ /* 0x002fea0003800000 */
[----:B------:R-:W1:Y:S02]  /*bc60*/  SYNCS.PHASECHK.TRANS64.TRYWAIT P1, [R14+URZ+0x13250], R9 ;  /* 0x013250090e0075a7 */ /* 0x000e64000802017f */
[----:B-1----:R-:W-:Y:S05]  /*bc70*/  @!P1 BRA `(.L_x_13580) ;  /* 0x000000cc00349947 */ /* 0x002fea0003800000 */
.L_x_13579:
[----:B------:R-:W-:Y:S05]  /*bc80*/  BSYNC B1 ;  /* 0x0000000000017941 */ /* 0x000fea0003800000 */
.L_x_13578:
[----:B01----:R-:W-:Y:S01]  /*bc90*/  VIADD R9, R18, 0x1000 ;  /* 0x0000100012097836 */ /* 0x003fe20000000000 */
[----:B------:R-:W-:Y:S01]  /*bca0*/  WARPGROUP.ARRIVE ;  /* 0x00000000000079c5 */ /* 0x000fe20000000000 */
[----:B------:R-:W-:-:S03]  /*bcb0*/  IMAD.MOV.U32 R11, RZ, RZ, -0x3ffffff0 ;  /* 0xc0000010ff0b7424 */ /* 0x000fc600078e00ff */
[----:B------:R-:W-:-:S04]  /*bcc0*/  SHF.R.U32.HI R9, RZ, 0x4, R9 ;  /* 0x00000004ff097819 */ /* 0x000fc80000011609 */
[----:B------:R-:W-:-:S04]  /*bcd0*/  LOP3.LUT R9, R9, 0x3fff, RZ, 0xc0, !PT ;  /* 0x00003fff09097812 */ /* 0x000fc800078ec0ff */
[----:B------:R-:W-:-:S05]  /*bce0*/  LOP3.LUT R9, R9, 0x10000, RZ, 0xfc, !PT ;  /* 0x0001000009097812 */ /* 0x000fca00078efcff */
[----:B------:R-:W-:Y:S02]  /*bcf0*/  IMAD R8, R8, 0x280, R9 ;  /* 0x0000028008087824 */ /* 0x000fe400078e0209 */
[----:B------:R-:W-:Y:S02]  /*bd00*/  IMAD.MOV.U32 R9, RZ, RZ, -0x3ffffff0 ;  /* 0xc0000010ff097424 */ /* 0x000fe400078e00ff */
[C---:B------:R-:W-:Y:S01]  /*bd10*/  VIADD R10, R8.reuse, 0x80 ;  /* 0x00000080080a7836 */ /* 0x040fe20000000000 */
[----:B------:R-:W-:Y:S02]  /*bd20*/  R2UR UR6, R8 ;  /* 0x00000000080672ca */ /* 0x000fe400000e0000 */
[----:B------:R-:W-:Y:S02]  /*bd30*/  R2UR UR7, R9 ;  /* 0x00000000090772ca */ /* 0x000fe400000e0000 */
[----:B------:R-:W-:-:S11]  /*bd40*/  MOV R9, 0xc0000010 ;  /* 0xc000001000097802 */ /* 0x000fd60000000f00 */
[----:B------:R-:W-:Y:S01]  /*bd50*/  QGMMA.64x64x32.F32.E4M3.E4M3 R24, R152, gdesc[UR4], R24, gsb0 ;  /* 0x00e0000498187df3 */ /* 0x000fe20008000818 */
[----:B------:R-:W-:Y:S02]  /*bd60*/  R2UR UR6, R10 ;  /* 0x000000000a0672ca */ /* 0x000fe400000e0000 */
[----:B------:R-:W-:Y:S01]  /*bd70*/  R2UR UR7, R11 ;  /* 0x000000000b0772ca */ /* 0x000fe200000e0000 */
[----:B------:R-:W-:Y:S01]  /*bd80*/  IMAD.MOV.U32 R11, RZ, RZ, -0x3ffffff0 ;  /* 0xc0000010ff0b7424 */ /* 0x000fe200078e00ff */
[----:B------:R-:W-:Y:S01]  /*bd90*/  IADD3 R10, R8, 0x100, RZ ;  /* 0x00000100080a7810 */ /* 0x000fe20007ffe0ff */
[----:B------:R-:W-:Y:S02]  /*bda0*/  WARPGROUP.DEPBAR.LE gsb0, 0x0 ;  /* 0x00008000000079c5 */ /* 0x000fe40000010000 */
[----:B------:R-:W-:-:S08]  /*bdb0*/  WARPGROUP.ARRIVE ;  /* 0x00000000000079c5 */ /* 0x000fd00000000000 */
[----:B------:R-:W-:Y:S01]  /*bdc0*/  QGMMA.64x64x32.F32.E4M3.E4M3 R24, R148, gdesc[UR4], R24, gsb0 ;  /* 0x00e0000494187df3 */ /* 0x000fe20008000818 */
[----:B------:R-:W-:Y:S01]  /*bdd0*/  R2UR UR6, R10 ;  /* 0x000000000a0672ca */ /* 0x000fe200000e0000 */
[C---:B------:R-:W-:Y:S01]  /*bde0*/  VIADD R10, R8.reuse, 0x180 ;  /* 0x00000180080a7836 */ /* 0x040fe20000000000 */
[----:B------:R-:W-:Y:S01]  /*bdf0*/  R2UR UR7, R11 ;  /* 0x000000000b0772ca */ /* 0x000fe200000e0000 */
[----:B------:R-:W-:Y:S02]  /*be00*/  IMAD.MOV.U32 R11, RZ, RZ, -0x3ffffff0 ;  /* 0xc0000010ff0b7424 */ /* 0x000fe400078e00ff */
[----:B------:R-:W-:Y:S01]  /*be10*/  VIADD R8, R8, 0x200 ;  /* 0x0000020008087836 */ /* 0x000fe20000000000 */
[----:B------:R-:W-:Y:S02]  /*be20*/  WARPGROUP.DEPBAR.LE gsb0, 0x0 ;  /* 0x00008000000079c5 */ /* 0x000fe40000010000 */
[----:B------:R-:W-:-:S07]  /*be30*/  WARPGROUP.ARRIVE ;  /* 0x00000000000079c5 */ /* 0x000fce0000000000 */
[----:B------:R-:W-:Y:S01]  /*be40*/  QGMMA.64x64x32.F32.E4M3.E4M3 R24, R136, gdesc[UR4], R24, gsb0 ;  /* 0x00e0000488187df3 */ /* 0x000fe20008000818 */
[----:B------:R-:W-:Y:S02]  /*be50*/  R2UR UR6, R10 ;  /* 0x000000000a0672ca */ /* 0x000fe400000e0000 */
[----:B------:R-:W-:Y:S01]  /*be60*/  R2UR UR7, R11 ;  /* 0x000000000b0772ca */ /* 0x000fe200000e0000 */
[----:B------:R-:W-:Y:S02]  /*be70*/  WARPGROUP.DEPBAR.LE gsb0, 0x0 ;  /* 0x00008000000079c5 */ /* 0x000fe40000010000 */
[----:B------:R-:W-:-:S10]  /*be80*/  WARPGROUP.ARRIVE ;  /* 0x00000000000079c5 */ /* 0x000fd40000000000 */
[----:B------:R-:W-:Y:S01]  /*be90*/  QGMMA.64x64x32.F32.E4M3.E4M3 R24, R140, gdesc[UR4], R24, gsb0 ;  /* 0x00e000048c187df3 */ /* 0x000fe20008000818 */
[----:B------:R-:W-:Y:S02]  /*bea0*/  R2UR UR6, R8 ;  /* 0x00000000080672ca */ /* 0x000fe400000e0000 */
[----:B------:R-:W-:Y:S01]  /*beb0*/  R2UR UR7, R9 ;  /* 0x00000000090772ca */ /* 0x000fe200000e0000 */
[----:B------:R-:W-:Y:S02]  /*bec0*/  WARPGROUP.DEPBAR.LE gsb0, 0x0 ;  /* 0x00008000000079c5 */ /* 0x000fe40000010000 */
[----:B------:R-:W-:-:S10]  /*bed0*/  WARPGROUP.ARRIVE ;  /* 0x00000000000079c5 */ /* 0x000fd40000000000 */
[----:B------:R-:W-:Y:S03]  /*bee0*/  QGMMA.64x64x32.F32.E4M3.E4M3 R24, R144, gdesc[UR4], R24, gsb0 ;  /* 0x00e0000490187df3 */ /* 0x000fe60008000818 */
[----:B------:R-:W-:Y:S02]  /*bef0*/  WARPGROUP.DEPBAR.LE gsb0, 0x0 ;  /* 0x00008000000079c5 */ /* 0x000fe40000010000 */
[----:B------:R-:W-:Y:S05]  /*bf00*/  @!P0 BRA `(.L_x_13581) ;  /* 0x0000000000048947 */ /* 0x000fea0003800000 */
[----:B------:R-:W-:Y:S01]  /*bf10*/  BPT.TRAP 0x1 ;  /* 0x000000040000795c */ /* 0x000fe20000300000 */
.L_x_13581:
        /* <DEDUP_REMOVED lines=9> */
[----:B------:R-:W-:Y:S02]  /*bfb0*/  VIADD R132, R13, 0x13240 ;  /* 0x000132400d847836 */ /* 0x000fe40000000000 */
        /* <DEDUP_REMOVED lines=38> */
[----:B-----5:R-:W-:Y:S01]  /*c220*/  FMUL.FTZ R97, R2, R100 ;  /* 0x0000006402617220 */ /* 0x020fe20000410000 */
[----:B0-----:R-:W-:Y:S01]  /*c230*/  FMNMX.FTZ R100, R8, R12, !PT ;  /* 0x0000000c08647209 */ /* 0x001fe20007810000 */
        /* <DEDUP_REMOVED lines=72> */
[----:B------:R-:W-:Y:S01]  /*c6c0*/  MUFU.TANH R10, R10 ;  /* 0x0000000a000a7308 */ /* 0x000fe20000002400 */
[----:B-1----:R-:W-:-:S04]  /*c6d0*/  FMNMX.FTZ R132, R9, R100, !PT ;  /* 0x0000006409847209 */ /* 0x002fc80007810000 */
[----:B---3--:R-:W-:-:S03]  /*c6e0*/  FMNMX.FTZ R132, R120, R132, !PT ;  /* 0x0000008478847209 */ /* 0x008fc60007810000 */
[----:B------:R1:W2:Y:S01]  /*c6f0*/  MUFU.TANH R100, R101 ;  /* 0x0000006500647308 */ /* 0x0002a20000002400 */
[----:B----4-:R-:W-:-:S04]  /*c700*/  FMNMX.FTZ R132, R121, R132, !PT ;  /* 0x0000008479847209 */ /* 0x010fc80007810000 */
[----:B------:R-:W-:-:S03]  /*c710*/  FMNMX.FTZ R132, R124, R132, !PT ;  /* 0x000000847c847209 */ /* 0x000fc60007810000 */
[----:B------:R-:W-:Y:S01]  /*c720*/  MUFU.TANH R11, R11 ;  /* 0x0000000b000b7308 */ /* 0x000fe20000002400 */
[----:B0-----:R-:W-:Y:S01]  /*c730*/  FMNMX.FTZ R132, R125, R132, !PT ;  /* 0x000000847d847209 */ /* 0x001fe20007810000 */
[----:B-1----:R-:W-:-:S03]  /*c740*/  FMUL.FTZ R101, R2, R56 ;  /* 0x0000003802657220 */ /* 0x002fc60000410000 */
[----:B-----5:R-:W-:-:S03]  /*c750*/  FMNMX.FTZ R132, R128, R132, !PT ;  /* 0x0000008480847209 */ /* 0x020fc60007810000 */
[----:B------:R-:W0:Y:S01]  /*c760*/  MUFU.TANH R101, R101 ;  /* 0x0000006500657308 */ /* 0x000e220000002400 */
[----:B------:R-:W-:-:S04]  /*c770*/  FMNMX.FTZ R132, R129, R132, !PT ;  /* 0x0000008481847209 */ /* 0x000fc80007810000 */
[----:B------:R-:W-:-:S03]  /*c780*/  FMNMX.FTZ R132, R104, R132, !PT ;  /* 0x0000008468847209 */ /* 0x000fc60007810000 */
[----:B------:R-:W1:Y:S01]  /*c790*/  MUFU.TANH R122, R122 ;  /* 0x0000007a007a7308 */ /* 0x000e620000002400 */
        /* <DEDUP_REMOVED lines=21> */
[----:B--2---:R-:W-:-:S04]  /*c8f0*/  FMNMX.FTZ R132, R100, R132, !PT ;  /* 0x0000008464847209 */ /* 0x004fc80007810000 */
        /* <DEDUP_REMOVED lines=12> */
[----:B0-----:R-:W-:-:S03]  /*c9c0*/  FMNMX.FTZ R132, R101, R132, !PT ;  /* 0x0000008465847209 */ /* 0x001fc60007810000 */
        /* <DEDUP_REMOVED lines=10> */
[----:B------:R-:W-:-:S05]  /*ca70*/  FMNMX.FTZ R56, R69, R56, !PT ;  /* 0x0000003845387209 */ /* 0x000fca0007810000 */
[----:B------:R-:W1:Y:S02]  /*ca80*/  SHFL.BFLY PT, R132, R56, 0x2, 0x1f ;  /* 0x0c401f0038847f89 */ /* 0x000e6400000e0000 */
[----:B------:R-:W0:Y:S08]  /*ca90*/  MUFU.TANH R94, R94 ;  /* 0x0000005e005e7308 */ /* 0x000e300000002400 */
[----:B------:R-:W0:Y:S08]  /*caa0*/  MUFU.TANH R95, R95 ;  /* 0x0000005f005f7308 */ /* 0x000e300000002400 */
[----:B------:R-:W0:Y:S01]  /*cab0*/  MUFU.TANH R98, R98 ;  /* 0x0000006200627308 */ /* 0x000e220000002400 */
[----:B-1----:R-:W-:-:S07]  /*cac0*/  FMNMX.FTZ R56, R56, R132, !PT ;  /* 0x0000008438387209 */ /* 0x002fce0007810000 */
[----:B------:R-:W1:Y:S01]  /*cad0*/  MUFU.TANH R99, R99 ;  /* 0x0000006300637308 */ /* 0x000e620000002400 */
[----:B------:R-:W3:Y:S07]  /*cae0*/  SHFL.BFLY PT, R132, R56, 0x1, 0x1f ;  /* 0x0c201f0038847f89 */ /* 0x000eee00000e0000 */
[----:B------:R-:W1:Y:S08]  /*caf0*/  MUFU.TANH R102, R102 ;  /* 0x0000006600667308 */ /* 0x000e700000002400 */
[----:B------:R-:W1:Y:S08]  /*cb00*/  MUFU.TANH R103, R103 ;  /* 0x0000006700677308 */ /* 0x000e700000002400 */
[----:B------:R-:W1:Y:S01]  /*cb10*/  MUFU.TANH R74, R74 ;  /* 0x0000004a004a7308 */ /* 0x000e620000002400 */
[----:B---3--:R-:W-:-:S02]  /*cb20*/  FMNMX.FTZ R56, R56, R132, !PT ;  /* 0x0000008438387209 */ /* 0x008fc40007810000 */
[----:B------:R-:W-:-:S05]  /*cb30*/  FMNMX.FTZ R132, R10, R3, !PT ;  /* 0x000000030a847209 */ /* 0x000fca0007810000 */
[----:B------:R-:W3:Y:S01]  /*cb40*/  MUFU.TANH R75, R75 ;  /* 0x0000004b004b7308 */ /* 0x000ee20000002400 */
[----:B------:R-:W-:Y:S01]  /*cb50*/  FMNMX.FTZ R132, R11, R132, !PT ;  /* 0x000000840b847209 */ /* 0x000fe20007810000 */
[----:B------:R-:W-:-:S03]  /*cb60*/  FADD.FTZ R12, -R56, R12 ;  /* 0x0000000c380c7221 */ /* 0x000fc60000010100 */
[----:B------:R-:W-:-:S03]  /*cb70*/  FMNMX.FTZ R132, R122, R132, !PT ;  /* 0x000000847a847209 */ /* 0x000fc60007810000 */
[----:B------:R-:W3:Y:S01]  /*cb80*/  MUFU.TANH R78, R78 ;  /* 0x0000004e004e7308 */ /* 0x000ee20000002400 */
[----:B------:R-:W-:-:S04]  /*cb90*/  FMNMX.FTZ R132, R123, R132, !PT ;  /* 0x000000847b847209 */ /* 0x000fc80007810000 */
[----:B----4-:R-:W-:-:S03]  /*cba0*/  FMNMX.FTZ R132, R126, R132, !PT ;  /* 0x000000847e847209 */ /* 0x010fc60007810000 */
[----:B------:R-:W4:Y:S01]  /*cbb0*/  MUFU.TANH R79, R79 ;  /* 0x0000004f004f7308 */ /* 0x000f220000002400 */
[----:B-----5:R-:W-:-:S04]  /*cbc0*/  FMNMX.FTZ R132, R127, R132, !PT ;  /* 0x000000847f847209 */ /* 0x020fc80007810000 */
[----:B------:R-:W-:-:S03]  /*cbd0*/  FMNMX.FTZ R132, R130, R132, !PT ;  /* 0x0000008482847209 */ /* 0x000fc60007810000 */
[----:B------:R-:W5:Y:S01]  /*cbe0*/  MUFU.TANH R82, R82 ;  /* 0x0000005200527308 */ /* 0x000f620000002400 */
[----:B------:R-:W-:-:S04]  /*cbf0*/  FMNMX.FTZ R132, R131, R132, !PT ;  /* 0x0000008483847209 */ /* 0x000fc80007810000 */
[----:B------:R-:W-:-:S03]  /*cc00*/  FMNMX.FTZ R132, R106, R132, !PT ;  /* 0x000000846a847209 */ /* 0x000fc60007810000 */
[----:B------:R-:W5:Y:S01]  /*cc10*/  MUFU.TANH R83, R83 ;  /* 0x0000005300537308 */ /* 0x000f620000002400 */
[----:B------:R-:W-:-:S04]  /*cc20*/  FMNMX.FTZ R132, R107, R132, !PT ;  /* 0x000000846b847209 */ /* 0x000fc80007810000 */
[----:B--2---:R-:W-:-:S03]  /*cc30*/  FMNMX.FTZ R132, R110, R132, !PT ;  /* 0x000000846e847209 */ /* 0x004fc60007810000 */
[----:B------:R-:W2:Y:S01]  /*cc40*/  MUFU.TANH R86, R86 ;  /* 0x0000005600567308 */ /* 0x000ea20000002400 */
[----:B------:R-:W-:-:S04]  /*cc50*/  FMNMX.FTZ R132, R111, R132, !PT ;  /* 0x000000846f847209 */ /* 0x000fc80007810000 */
[----:B------:R-:W-:-:S03]  /*cc60*/  FMNMX.FTZ R132, R114, R132, !PT ;  /* 0x0000008472847209 */ /* 0x000fc60007810000 */
[----:B------:R-:W2:Y:S01]  /*cc70*/  MUFU.TANH R87, R87 ;  /* 0x0000005700577308 */ /* 0x000ea20000002400 */
[----:B------:R-:W-:-:S04]  /*cc80*/  FMNMX.FTZ R132, R115, R132, !PT ;  /* 0x0000008473847209 */ /* 0x000fc80007810000 */
[----:B0-----:R-:W-:-:S03]  /*cc90*/  FMNMX.FTZ R132, R118, R132, !PT ;  /* 0x0000008476847209 */ /* 0x001fc60007810000 */
        /* <DEDUP_REMOVED lines=9> */
[----:B------:R0:W2:Y:S01]  /*cd30*/  MUFU.TANH R132, R58 ;  /* 0x0000003a00847308 */ /* 0x0000a20000002400 */
[----:B-1----:R-:W-:-:S07]  /*cd40*/  FMNMX.FTZ R133, R99, R133, !PT ;  /* 0x0000008563857209 */ /* 0x002fce0007810000 */
[----:B------:R-:W-:Y:S01]  /*cd50*/  MUFU.TANH R67, R67 ;  /* 0x0000004300437308 */ /* 0x000fe20000002400 */
[----:B0-----:R-:W-:-:S04]  /*cd60*/  FMNMX.FTZ R58, R102, R133, !PT ;  /* 0x00000085663a7209 */ /* 0x001fc80007810000 */
[----:B------:R-:W-:-:S03]  /*cd70*/  FMNMX.FTZ R58, R103, R58, !PT ;  /* 0x0000003a673a7209 */ /* 0x000fc60007810000 */
[----:B------:R-:W0:Y:S01]  /*cd80*/  MUFU.TANH R133, R59 ;  /* 0x0000003b00857308 */ /* 0x000e220000002400 */
[----:B------:R-:W-:-:S04]  /*cd90*/  FMNMX.FTZ R58, R74, R58, !PT ;  /* 0x0000003a4a3a7209 */ /* 0x000fc80007810000 */
[----:B---3--:R-:W-:-:S03]  /*cda0*/  FMNMX.FTZ R58, R75, R58, !PT ;  /* 0x0000003a4b3a7209 */ /* 0x008fc60007810000 */
[----:B------:R-:W1:Y:S01]  /*cdb0*/  MUFU.TANH R70, R70 ;  /* 0x0000004600467308 */ /* 0x000e620000002400 */
[----:B------:R-:W-:-:S04]  /*cdc0*/  FMNMX.FTZ R58, R78, R58, !PT ;  /* 0x0000003a4e3a7209 */ /* 0x000fc80007810000 */
[----:B----4-:R-:W-:-:S03]  /*cdd0*/  FMNMX.FTZ R58, R79, R58, !PT ;  /* 0x0000003a4f3a7209 */ /* 0x010fc60007810000 */
[----:B------:R-:W3:Y:S01]  /*cde0*/  MUFU.TANH R71, R71 ;  /* 0x0000004700477308 */ /* 0x000ee20000002400 */
[----:B-----5:R-:W-:-:S04]  /*cdf0*/  FMNMX.FTZ R58, R82, R58, !PT ;  /* 0x0000003a523a7209 */ /* 0x020fc80007810000 */
[----:B------:R-:W-:-:S04]  /*ce00*/  FMNMX.FTZ R58, R83, R58, !PT ;  /* 0x0000003a533a7209 */ /* 0x000fc80007810000 */
[----:B--2---:R-:W-:-:S04]  /*ce10*/  FMNMX.FTZ R58, R86, R58, !PT ;  /* 0x0000003a563a7209 */ /* 0x004fc80007810000 */
[----:B------:R-:W-:-:S04]  /*ce20*/  FMNMX.FTZ R58, R87, R58, !PT ;  /* 0x0000003a573a7209 */ /* 0x000fc80007810000 */
[----:B------:R-:W-:-:S04]  /*ce30*/  FMNMX.FTZ R58, R132, R58, !PT ;  /* 0x0000003a843a7209 */ /* 0x000fc80007810000 */
[----:B0-----:R-:W-:-:S04]  /*ce40*/  FMNMX.FTZ R58, R133, R58, !PT ;  /* 0x0000003a853a7209 */ /* 0x001fc80007810000 */
[----:B------:R-:W-:-:S04]  /*ce50*/  FMNMX.FTZ R58, R62, R58, !PT ;  /* 0x0000003a3e3a7209 */ /* 0x000fc80007810000 */
[----:B------:R-:W-:-:S04]  /*ce60*/  FMNMX.FTZ R58, R63, R58, !PT ;  /* 0x0000003a3f3a7209 */ /* 0x000fc80007810000 */
[----:B------:R-:W-:-:S04]  /*ce70*/  FMNMX.FTZ R58, R66, R58, !PT ;  /* 0x0000003a423a7209 */ /* 0x000fc80007810000 */
[----:B------:R-:W-:-:S04]  /*ce80*/  FMNMX.FTZ R58, R67, R58, !PT ;  /* 0x0000003a433a7209 */ /* 0x000fc80007810000 */
[----:B-1----:R-:W-:-:S04]  /*ce90*/  FMNMX.FTZ R58, R70, R58, !PT ;  /* 0x0000003a463a7209 */ /* 0x002fc80007810000 */
[----:B---3--:R-:W-:-:S05]  /*cea0*/  FMNMX.FTZ R58, R71, R58, !PT ;  /* 0x0000003a473a7209 */ /* 0x008fca0007810000 */
        /* <DEDUP_REMOVED lines=98> */
[----:B------:R-:W-:Y:S01]  /*d4d0*/  FFMA.FTZ R69, R71, R58, -R69 ;  /* 0x0000003a47457223 */ /* 0x000fe20000010845 */
[----:B0-----:R-:W-:-:S05]  /*d4e0*/  FADD.FTZ R20, R9, R20 ;  /* 0x0000001409147221 */ /* 0x001fca0000010000 */
        /* <DEDUP_REMOVED lines=154> */
.L_x_13582:
[----:B------:R-:W-:Y:S01]  /*de90*/  F2FP.SATFINITE.E4M3.F32.PACK_AB_MERGE_C R120, R121, R120, RZ ;  /* 0x000000787978723e */ /* 0x000fe200048070ff */
[----:B------:R-:W-:Y:S01]  /*dea0*/  VIADD R14, R14, 0x13260 ;  /* 0x000132600e0e7836 */ /* 0x000fe20000000000 */
[----:B------:R-:W-:Y:S01]  /*deb0*/  ISETP.GT.AND P1, PT, R0, RZ, PT ;  /* 0x000000ff0000720c */ /* 0x000fe20003f24270 */
[----:B------:R-:W-:Y:S01]  /*dec0*/  FMUL.FTZ R24, R24, R12 ;  /* 0x0000000c18187220 */ /* 0x000fe20000410000 */
[----:B------:R-:W-:Y:S01]  /*ded0*/  F2FP.SATFINITE.E4M3.F32.PACK_AB_MERGE_C R152, R9, R8, R120 ;  /* 0x000000080998723e */ /* 0x000fe20004807078 */
[-C--:B------:R-:W-:Y:S01]  /*dee0*/  FMUL.FTZ R25, R25, R12.reuse ;  /* 0x0000000c19197220 */ /* 0x080fe20000410000 */
[----:B------:R0:W5:Y:S01]  /*def0*/  LDL R9, [R1+0x1c] ;  /* 0x00001c0001097983 */ /* 0x0001620000100800 */
[----:B------:R-:W-:Y:S01]  /*df00*/  PRMT R14, R136, 0x654, R14 ;  /* 0x00000654880e7816 */ /* 0x000fe2000000000e */
[----:B------:R-:W-:Y:S01]  /*df10*/  FMUL.FTZ R28, R28, R12 ;  /* 0x0000000c1c1c7220 */ /* 0x000fe20000410000 */
[----:B------:R-:W-:Y:S01]  /*df20*/  F2FP.SATFINITE.E4M3.F32.PACK_AB_MERGE_C R3, R3, R68, RZ ;  /* 0x000000440303723e */ /* 0x000fe200048070ff */
[----:B------:R0:W5:Y:S01]  /*df30*/  LDL R8, [R1+0x14] ;  /* 0x0000140001087983 */ /* 0x0001620000100800 */
        /* <DEDUP_REMOVED lines=61> */
[----:B------:R-:W-:Y:S01]  /*e310*/  VIADD R0, R0, 0xffffffff ;  /* 0xffffffff00007836 */ /* 0x000fe20000000000 */
[----:B------:R-:W-:Y:S01]  /*e320*/  F2FP.SATFINITE.E4M3.F32.PACK_AB_MERGE_C R141, R75, R74, R78 ;  /* 0x0000004a4b8d723e */ /* 0x000fe2000480704e */
[----:B------:R-:W-:Y:S01]  /*e330*/  IMAD.MOV.U32 R12, RZ, RZ, R56 ;  /* 0x000000ffff0c7224 */ /* 0x000fe200078e0038 */
[----:B------:R-:W-:-:S02]  /*e340*/  F2FP.SATFINITE.E4M3.F32.PACK_AB_MERGE_C R142, R81, R80, R84 ;  /* 0x00000050518e723e */ /* 0x000fc40004807054 */
[----:B------:R-:W-:Y:S02]  /*e350*/  F2FP.SATFINITE.E4M3.F32.PACK_AB_MERGE_C R143, R83, R82, R86 ;  /* 0x00000052538f723e */ /* 0x000fe40004807056 */
[----:B------:R-:W-:Y:S02]  /*e360*/  F2FP.SATFINITE.E4M3.F32.PACK_AB_MERGE_C R144, R57, R101, R60 ;  /* 0x000000653990723e */ /* 0x000fe4000480703c */
[----:B------:R-:W-:Y:S02]  /*e370*/  F2FP.SATFINITE.E4M3.F32.PACK_AB_MERGE_C R145, R133, R132, R62 ;  /* 0x000000848591723e */ /* 0x000fe4000480703e */
[----:B------:R-:W-:Y:S02]  /*e380*/  F2FP.SATFINITE.E4M3.F32.PACK_AB_MERGE_C R147, R67, R66, R69 ;  /* 0x000000424393723e */ /* 0x000fe40004807045 */
[----:B------:R-:W-:Y:S01]  /*e390*/  MOV R3, R59 ;  /* 0x0000003b00037202 */ /* 0x000fe20000000f00 */
[----:B0-----:R-:W-:Y:S06]  /*e3a0*/  @P1 BRA `(.L_x_13583) ;  /* 0xffffffd000581947 */ /* 0x001fec000383ffff */
.L_x_13570:
[----:B------:R-:W-:Y:S05]  /*e3b0*/  BSYNC B0 ;  /* 0x0000000000007941 */ /* 0x000fea0003800000 */
.L_x_13569:
[----:B------:R-:W-:Y:S06]  /*e3c0*/  BAR.ARV 0x8, 0x200 ;  /* 0x0208000000007b1d */ /* 0x000fec0000002000 */
[----:B------:R-:W-:Y:S05]  /*e3d0*/  @!P0 BRA `(.L_x_13584) ;  /* 0x0000000000048947 */ /* 0x000fea0003800000 */
[----:B------:R-:W-:Y:S01]  /*e3e0*/  BPT.TRAP 0x1 ;  /* 0x000000040000795c */ /* 0x000fe20000300000 */
.L_x_13584:
[----:B------:R-:W2:Y:S04]  /*e3f0*/  LDL R0, [R1+0x1c] ;  /* 0x00001c0001007983 */ /* 0x000ea80000100800 */
[----:B------:R-:W3:Y:S01]  /*e400*/  LDL R2, [R1+0x14] ;  /* 0x0000140001027983 */ /* 0x000ee20000100800 */
[----:B--2---:R-:W-:Y:S01]  /*e410*/  SHF.L.U32 R3, R0, 0x1f, RZ ;  /* 0x0000001f00037819 */ /* 0x004fe200000006ff */
[----:B---3-5:R-:W-:-:S04]  /*e420*/  IMAD R8, R2, 0x8, R18 ;  /* 0x0000000802087824 */ /* 0x028fc800078e0212 */
[----:B------:R0:W1:Y:S01]  /*e430*/  SYNCS.PHASECHK.TRANS64.TRYWAIT P1, [R8+URZ+0x13250], R3 ;  /* 0x01325003080075a7 */ /* 0x000062000802017f */
[----:B------:R-:W-:Y:S05]  /*e440*/  @!P0 BRA `(.L_x_13585) ;  /* 0x0000000000048947 */ /* 0x000fea0003800000 */
[----:B------:R-:W-:Y:S01]  /*e450*/  BPT.TRAP 0x1 ;  /* 0x000000040000795c */ /* 0x000fe20000300000 */
.L_x_13585:
[----:B------:R-:W-:Y:S04]  /*e460*/  BSSY B0, `(.L_x_13586) ;  /* 0x0000004000007945 */ /* 0x000fe80003800000 */
[----:B-1----:R-:W-:Y:S05]  /*e470*/  @P1 BRA `(.L_x_13587) ;  /* 0x0000000000081947 */ /* 0x002fea0003800000 */
[----:B------:R-:W1:Y:S02]  /*e480*/  SYNCS.PHASECHK.TRANS64.TRYWAIT P1, [R8+URZ+0x13250], R3 ;  /* 0x01325003080075a7 */ /* 0x000e64000802017f */
[----:B-1----:R-:W-:Y:S05]  /*e490*/  @!P1 BRA `(.L_x_13588) ;  /* 0x000000a400409947 */ /* 0x002fea0003800000 */
.L_x_13587:
[----:B------:R-:W-:Y:S05]  /*e4a0*/  BSYNC B0 ;  /* 0x0000000000007941 */ /* 0x000fea0003800000 */
.L_x_13586:
[----:B------:R-:W2:Y:S04]  /*e4b0*/  LDL R0, [R1+0x5c] ;  /* 0x00005c0001007983 */ /* 0x000ea80000100800 */
[----:B------:R-:W3:Y:S01]  /*e4c0*/  LDL R11, [R1+0x40] ;  /* 0x00004000010b7983 */ /* 0x000ee20000100800 */
[----:B------:R-:W-:-:S03]  /*e4d0*/  ULDC.64 UR4, c[0x0][0x9a0] ;  /* 0x0002680000047ab9 */ /* 0x000fc60000000a00 */
[----:B------:R-:W4:Y:S04]  /*e4e0*/  LDL.LU R10, [R1+0x8] ;  /* 0x00000800010a7983 */ /* 0x000f280000300800 */
[----:B------:R-:W5:Y:S01]  /*e4f0*/  LDL R14, [R1+0x14] ;  /* 0x00001400010e7983 */ /* 0x000f620000100800 */
[----:B------:R-:W-:Y:S01]  /*e500*/  VIADD R18, R18, 0x1000 ;  /* 0x0000100012127836 */ /* 0x000fe20000000000 */
[----:B------:R-:W-:Y:S01]  /*e510*/  ISETP.NE.U32.AND P1, PT, RZ, UR4, PT ;  /* 0x00000004ff007c0c */ /* 0x000fe2000bf25070 */
[----:B01----:R-:W-:Y:S01]  /*e520*/  IMAD.MOV.U32 R3, RZ, RZ, -0x3ffffff0 ;  /* 0xc0000010ff037424 */ /* 0x003fe200078e00ff */
[----:B------:R-:W-:Y:S02]  /*e530*/  WARPGROUP.ARRIVE ;  /* 0x00000000000079c5 */ /* 0x000fe40000000000 */
[----:B------:R-:W-:-:S02]  /*e540*/  SHF.R.U32.HI R18, RZ, 0x4, R18 ;  /* 0x00000004ff127819 */ /* 0x000fc40000011612 */
[----:B------:R-:W-:Y:S02]  /*e550*/  R2UR UR7, R3 ;  /* 0x00000000030772ca */ /* 0x000fe400000e0000 */
[----:B------:R-:W-:Y:S02]  /*e560*/  LOP3.LUT R18, R18, 0x3fff, RZ, 0xc0, !PT ;  /* 0x00003fff12127812 */ /* 0x000fe400078ec0ff */
[----:B------:R-:W-:Y:S02]  /*e570*/  ISETP.NE.AND.EX P1, PT, RZ, UR5, PT, P1 ;  /* 0x00000005ff007c0c */ /* 0x000fe4000bf25310 */
[----:B------:R-:W-:-:S11]  /*e580*/  LOP3.LUT R18, R18, 0x10000, RZ, 0xfc, !PT ;  /* 0x0001000012127812 */ /* 0x000fd600078efcff */
[----:B------:R-:W2:Y:S08]  /*e590*/  @P1 LDC.64 R6, c[0x0][0x9c8] ;  /* 0x00027200ff061b82 */ /* 0x000eb00000000a00 */
[----:B------:R-:W0:Y:S01]  /*e5a0*/  @P1 LDC.64 R4, c[0x0][0x9d0] ;  /* 0x00027400ff041b82 */ /* 0x000e220000000a00 */
[----:B--2---:R-:W-:-:S04]  /*e5b0*/  @P1 IMAD R0, R0, R6, RZ ;  /* 0x0000000600001224 */ /* 0x004fc800078e02ff */
[C---:B---3--:R-:W-:Y:S02]  /*e5c0*/  @P1 IMAD R3, R11.reuse, R7, R0 ;  /* 0x000000070b031224 */ /* 0x048fe400078e0200 */
[----:B------:R-:W-:Y:S01]  /*e5d0*/  @P1 IMAD.WIDE.U32 R6, R11, R6, RZ ;  /* 0x000000060b061225 */ /* 0x000fe200078e00ff */
[----:B----4-:R-:W-:-:S04]  /*e5e0*/  @P1 SHF.R.S32.HI R9, RZ, 0x1f, R10 ;  /* 0x0000001fff091819 */ /* 0x010fc8000001140a */
[----:B------:R-:W-:Y:S01]  /*e5f0*/  @P1 IADD3 R7, R7, R3, RZ ;  /* 0x0000000307071210 */ /* 0x000fe20007ffe0ff */
[----:B-----5:R-:W-:Y:S02]  /*e600*/  IMAD R2, R14, 0x280, R18 ;  /* 0x000002800e027824 */ /* 0x020fe400078e0212 */
[-C--:B0-----:R-:W-:Y:S02]  /*e610*/  @P1 IMAD R0, R9, R4.reuse, RZ ;  /* 0x0000000409001224 */ /* 0x081fe400078e02ff */
[----:B------:R-:W-:Y:S01]  /*e620*/  IMAD.MOV.U32 R9, RZ, RZ, 0x3f800000 ;  /* 0x3f800000ff097424 */ /* 0x000fe200078e00ff */
[----:B------:R-:W-:Y:S01]  /*e630*/  R2UR UR6, R2 ;  /* 0x00000000020672ca */ /* 0x000fe200000e0000 */
[C---:B------:R-:W-:Y:S02]  /*e640*/  @P1 IMAD R3, R10.reuse, R5, R0 ;  /* 0x000000050a031224 */ /* 0x040fe400078e0200 */
[----:B------:R-:W-:-:S04]  /*e650*/  @P1 IMAD.WIDE.U32 R4, R10, R4, R6 ;  /* 0x000000040a041225 */ /* 0x000fc800078e0006 */
[----:B------:R-:W-:Y:S01]  /*e660*/  @P1 IMAD.IADD R3, R5, 0x1, R3 ;  /* 0x0000000105031824 */ /* 0x000fe200078e0203 */
[----:B------:R-:W-:-:S05]  /*e670*/  @P1 LEA R6, P2, R4, UR4, 0x2 ;  /* 0x0000000404061c11 */ /* 0x000fca000f8410ff */
[----:B------:R-:W-:Y:S01]  /*e680*/  QGMMA.64x64x32.F32.E4M3.E4M3 R24, R152, gdesc[UR4], R24, gsb0 ;  /* 0x00e0000498187df3 */ /* 0x000fe20008000818 */
[----:B------:R-:W-:Y:S01]  /*e690*/  @P1 LEA.HI.X R7, R4, UR5, R3, 0x2, P2 ;  /* 0x0000000504071c11 */ /* 0x000fe200090f1403 */
[----:B------:R-:W-:Y:S02]  /*e6a0*/  VIADD R4, R2, 0x80 ;  /* 0x0000008002047836 */ /* 0x000fe40000000000 */
[----:B------:R-:W-:Y:S02]  /*e6b0*/  IMAD.MOV.U32 R5, RZ, RZ, -0x3ffffff0 ;  /* 0xc0000010ff057424 */ /* 0x000fe400078e00ff */
[----:B------:R0:W2:Y:S01]  /*e6c0*/  @P1 LDG.E R9, desc[UR40][R6.64] ;  /* 0x0000002806091981 */ /* 0x0000a2000c1e1900 */
[----:B------:R-:W-:Y:S02]  /*e6d0*/  R2UR UR6, R4 ;  /* 0x00000000040672ca */ /* 0x000fe400000e0000 */
[----:B------:R-:W-:Y:S01]  /*e6e0*/  R2UR UR7, R5 ;  /* 0x00000000050772ca */ /* 0x000fe200000e0000 */
[----:B------:R-:W-:Y:S01]  /*e6f0*/  IMAD.MOV.U32 R5, RZ, RZ, -0x3ffffff0 ;  /* 0xc0000010ff057424 */ /* 0x000fe200078e00ff */
[----:B------:R-:W-:Y:S01]  /*e700*/  IADD3 R4, R2, 0x100, RZ ;  /* 0x0000010002047810 */ /* 0x000fe20007ffe0ff */
[----:B------:R-:W-:-:S02]  /*e710*/  WARPGROUP.DEPBAR.LE gsb0, 0x0 ;  /* 0x00008000000079c5 */ /* 0x000fc40000010000 */
[----:B------:R-:W-:-:S08]  /*e720*/  WARPGROUP.ARRIVE ;  /* 0x00000000000079c5 */ /* 0x000fd00000000000 */
[----:B------:R-:W-:Y:S01]  /*e730*/  QGMMA.64x64x32.F32.E4M3.E4M3 R24, R148, gdesc[UR4], R24, gsb0 ;  /* 0x00e0000494187df3 */ /* 0x000fe20008000818 */
[----:B------:R-:W-:Y:S02]  /*e740*/  R2UR UR6, R4 ;  /* 0x00000000040672ca */ /* 0x000fe400000e0000 */
[----:B------:R-:W-:Y:S01]  /*e750*/  R2UR UR7, R5 ;  /* 0x00000000050772ca */ /* 0x000fe200000e0000 */
[----:B------:R-:W-:Y:S02]  /*e760*/  VIADD R4, R2, 0x180 ;  /* 0x0000018002047836 */ /* 0x000fe40000000000 */
[----:B------:R-:W-:Y:S01]  /*e770*/  IMAD.MOV.U32 R5, RZ, RZ, -0x3ffffff0 ;  /* 0xc0000010ff057424 */ /* 0x000fe200078e00ff */
[----:B------:R-:W-:Y:S02]  /*e780*/  WARPGROUP.DEPBAR.LE gsb0, 0x0 ;  /* 0x00008000000079c5 */ /* 0x000fe40000010000 */
[----:B------:R-:W-:-:S07]  /*e790*/  WARPGROUP.ARRIVE ;  /* 0x00000000000079c5 */ /* 0x000fce0000000000 */
[----:B------:R-:W-:Y:S01]  /*e7a0*/  QGMMA.64x64x32.F32.E4M3.E4M3 R24, R136, gdesc[UR4], R24, gsb0 ;  /* 0x00e0000488187df3 */ /* 0x000fe20008000818 */
[----:B------:R-:W-:Y:S02]  /*e7b0*/  R2UR UR6, R4 ;  /* 0x00000000040672ca */ /* 0x000fe400000e0000 */
[----:B------:R-:W-:Y:S01]  /*e7c0*/  R2UR UR7, R5 ;  /* 0x00000000050772ca */ /* 0x000fe200000e0000 */
[----:B------:R-:W1:Y:S04]  /*e7d0*/  SHFL.BFLY PT, R3, R20, 0x2, 0x1f ;  /* 0x0c401f0014037f89 */ /* 0x000e6800000e0000 */
[----:B------:R-:W3:Y:S01]  /*e7e0*/  SHFL.BFLY PT, R4, R15, 0x2, 0x1f ;  /* 0x0c401f000f047f89 */ /* 0x000ee200000e0000 */
[----:B------:R-:W-:Y:S01]  /*e7f0*/  VIADD R2, R2, 0x200 ;  /* 0x0000020002027836 */ /* 0x000fe20000000000 */
[----:B------:R-:W-:-:S02]  /*e800*/  WARPGROUP.DEPBAR.LE gsb0, 0x0 ;  /* 0x00008000000079c5 */ /* 0x000fc40000010000 */
[----:B------:R-:W-:-:S06]  /*e810*/  WARPGROUP.ARRIVE ;  /* 0x00000000000079c5 */ /* 0x000fcc0000000000 */
[----:B------:R-:W-:Y:S01]  /*e820*/  QGMMA.64x64x32.F32.E4M3.E4M3 R24, R140, gdesc[UR4], R24, gsb0 ;  /* 0x00e000048c187df3 */ /* 0x000fe20008000818 */
[----:B-1----:R-:W-:-:S01]  /*e830*/  FADD.FTZ R0, R3, R20 ;  /* 0x0000001403007221 */ /* 0x002fc20000010000 */
[----:B------:R-:W-:Y:S02]  /*e840*/  MOV R3, 0xc0000010 ;  /* 0xc000001000037802 */ /* 0x000fe40000000f00 */
[----:B------:R-:W-:Y:S02]  /*e850*/  R2UR UR6, R2 ;  /* 0x00000000020672ca */ /* 0x000fe400000e0000 */
[----:B------:R-:W-:Y:S01]  /*e860*/  R2UR UR7, R3 ;  /* 0x00000000030772ca */ /* 0x000fe200000e0000 */
[----:B------:R-:W1:Y:S01]  /*e870*/  SHFL.BFLY PT, R5, R0, 0x1, 0x1f ;  /* 0x0c201f0000057f89 */ /* 0x000e6200000e0000 */
[----:B---3--:R-:W-:-:S05]  /*e880*/  FADD.FTZ R4, R4, R15 ;  /* 0x0000000f04047221 */ /* 0x008fca0000010000 */
[----:B------:R-:W3:Y:S01]  /*e890*/  SHFL.BFLY PT, R3, R4, 0x1, 0x1f ;  /* 0x0c201f0004037f89 */ /* 0x000ee200000e0000 */
[----:B0-----:R-:W-:Y:S02]  /*e8a0*/  IMAD.MOV.U32 R6, RZ, RZ, RZ ;  /* 0x000000ffff067224 */ /* 0x001fe400078e00ff */
[----:B-1----:R-:W-:-:S05]  /*e8b0*/  FADD.FTZ R7, R0, R5 ;  /* 0x0000000500077221 */ /* 0x002fca0000010000 */
[----:B------:R-:W-:Y:S01]  /*e8c0*/  FSETP.NE.FTZ.AND P1, PT, R7, RZ, PT ;  /* 0x000000ff0700720b */ /* 0x000fe20003f35000 */
[----:B---3--:R-:W-:-:S01]  /*e8d0*/  FADD.FTZ R11, R4, R3 ;  /* 0x00000003040b7221 */ /* 0x008fc20000010000 */
[----:B------:R-:W-:-:S03]  /*e8e0*/  FMUL.FTZ R13, R7, 0.00390625 ;  /* 0x3b800000070d7820 */ /* 0x000fc60000410000 */
        /* <DEDUP_REMOVED lines=25> */
.L_x_13589:
[----:B------:R-:W2:Y:S01]  /*ea80*/  LDL.LU R3, [R1+0x2c] ;  /* 0x00002c0001037983 */ /* 0x000ea20000300800 */
[----:B------:R-:W-:Y:S01]  /*ea90*/  IADD3 R8, R8, 0x13260, RZ ;  /* 0x0001326008087810 */ /* 0x000fe20007ffe0ff */
        /* <DEDUP_REMOVED lines=36> */
[----:B------:R-:W-:Y:S01]  /*ece0*/  SEL R4, R4, RZ, P1 ;  /* 0x000000ff04047207 */ /* 0x000fe20000800000 */
[----:B----4-:R-:W-:Y:S01]  /*ecf0*/  VIADD R62, R62, 0x1 ;  /* 0x000000013e3e7836 */ /* 0x010fe20000000000 */
[----:B---3--:R-:W-:-:S03]  /*ed00*/  LOP3.LUT R63, R63, R5, RZ, 0x3c, !PT ;  /* 0x000000053f3f7212 */ /* 0x008fc600078e3cff */
[----:B------:R1:W-:Y:S04]  /*ed10*/  STL [R1+0x14], R4 ;  /* 0x0000140401007387 */ /* 0x0003e80000100800 */
[----:B------:R1:W-:Y:S04]  /*ed20*/  STL [R1+0x1c], R63 ;  /* 0x00001c3f01007387 */ /* 0x0003e80000100800 */
[----:B------:R1:W-:Y:S01]  /*ed30*/  STL [R1+0x54], R62 ;  /* 0x0000543e01007387 */ /* 0x0003e20000100800 */
[-C--:B------:R-:W-:Y:S01]  /*ed40*/  FMUL.FTZ R8, R49, R6.reuse ;  /* 0x0000000631087220 */ /* 0x080fe20000410000 */
[----:B------:R-:W-:Y:S01]  /*ed50*/  FMUL.FTZ R3, R53, R6 ;  /* 0x0000000635037220 */ /* 0x000fe20000410000 */
[-C--:B------:R-:W-:Y:S01]  /*ed60*/  FMUL.FTZ R14, R43, R18.reuse ;  /* 0x000000122b0e7220 */ /* 0x080fe20000410000 */
[----:B------:R-:W-:-:S07]  /*ed70*/  FMUL.FTZ R6, R51, R18 ;  /* 0x0000001233067220 */ /* 0x000fce0000410000 */
.L_x_13539:
[----:B------:R-:W1:Y:S08]  /*ed80*/  S2UR UR4, SR_CgaCtaId ;  /* 0x00000000000479c3 */ /* 0x000e700000008800 */
[----:B------:R-:W-:Y:S01]  /*ed90*/  BAR.SYNC.DEFER_BLOCKING 0x5, 0x200 ;  /* 0x0148000000007b1d */ /* 0x000fe20000010000 */
[----:B------:R-:W-:-:S05]  /*eda0*/  MOV R18, 0x400 ;  /* 0x0000040000127802 */ /* 0x000fca0000000f00 */
[----:B------:R-:W-:Y:S01]  /*edb0*/  BSSY B0, `(.L_x_13590) ;  /* 0x00001d8000007945 */ /* 0x000fe20003800000 */
[----:B-1----:R-:W-:-:S05]  /*edc0*/  IMAD.U32 R4, RZ, RZ, UR4 ;  /* 0x00000004ff047e24 */ /* 0x002fca000f8e00ff */
[----:B------:R-:W-:Y:S01]  /*edd0*/  LEA R18, R4, R18, 0x18 ;  /* 0x0000001204127211 */ /* 0x000fe200078ec0ff */
[----:B------:R-:W-:Y:S04]  /*ede0*/  STL [R1+0x2c], R4 ;  /* 0x00002c0401007387 */ /* 0x000fe80000100800 */
[----:B0-----:R-:W0:Y:S04]  /*edf0*/  LDS.128 R40, [R18+0x132d0] ;  /* 0x0132d00012287984 */ /* 0x001e280000000c00 */
[----:B0-----:R0:W-:Y:S04]  /*ee00*/  STL.64 [R1], R40 ;  /* 0x0000002801007387 */ /* 0x0011e80000100a00 */
[----:B------:R0:W-:Y:S01]  /*ee10*/  STL.64 [R1+0x8], R42 ;  /* 0x0000082a01007387 */ /* 0x0001e20000100a00 */
[----:B------:R-:W-:Y:S06]  /*ee20*/  BAR.ARV 0x4, 0x200 ;  /* 0x0108000000007b1d */ /* 0x000fec0000002000 */
[----:B------:R-:W-:Y:S05]  /*ee30*/  @P0 BRA `(.L_x_13591) ;  /* 0x0000001000cc0947 */ /* 0x000fea0003800000 */
[----:B------:R-:W2:Y:S01]  /*ee40*/  LDL.LU R5, [R1+0x5c] ;  /* 0x00005c0001057983 */ /* 0x000ea20000300800 */
[----:B------:R-:W-:Y:S01]  /*ee50*/  ULDC.64 UR4, c[0x4][0x38] ;  /* 0x01000e0000047ab9 */ /* 0x000fe20000000a00 */
[----:B-----5:R-:W1:Y:S01]  /*ee60*/  S2R R29, SR_TID.X ;  /* 0x00000000001d7919 */ /* 0x020e620000002100 */
[----:B------:R-:W-:Y:S01]  /*ee70*/  F2FP.BF16.F32.PACK_AB R37, R37, R48 ;  /* 0x000000302525723e */ /* 0x000fe200000010ff */
[----:B------:R-:W-:Y:S01]  /*ee80*/  ULDC.64 UR6, c[0x0][0xb98] ;  /* 0x0002e60000067ab9 */ /* 0x000fe20000000a00 */
[----:B------:R-:W3:Y:S04]  /*ee90*/  LDL.LU R4, [R1+0x40] ;  /* 0x0000400001047983 */ /* 0x000ee80000300800 */
[----:B------:R-:W4:Y:S04]  /*eea0*/  LDL R39, [R1+0x88] ;  /* 0x0000880001277983 */ /* 0x000f280000100800 */
[----:B------:R-:W4:Y:S04]  /*eeb0*/  LDL R48, [R1+0x80] ;  /* 0x0000800001307983 */ /* 0x000f280000100800 */
[----:B------:R-:W4:Y:S04]  /*eec0*/  LDL.LU R45, [R1+0x48] ;  /* 0x00004800012d7983 */ /* 0x000f280000300800 */
[----:B------:R-:W4:Y:S01]  /*eed0*/  LDL.LU R46, [R1+0x4c] ;  /* 0x00004c00012e7983 */ /* 0x000f220000300800 */
[----:B------:R-:W1:Y:S01]  /*eee0*/  S2R R35, SR_SWINHI ;  /* 0x0000000000237919 */ /* 0x000e620000002f00 */
[----:B------:R-:W-:-:S02]  /*eef0*/  F2FP.BF16.F32.PACK_AB R21, R21, R32 ;  /* 0x000000201515723e */ /* 0x000fc400000010ff */
[----:B------:R-:W-:Y:S01]  /*ef00*/  F2FP.BF16.F32.PACK_AB R20, R13, R20 ;  /* 0x000000140d14723e */ /* 0x000fe200000010ff */
[----:B0-----:R-:W4:Y:S01]  /*ef10*/  LDL R40, [R1+0x58] ;  /* 0x0000580001287983 */ /* 0x001f220000100800 */
[----:B------:R-:W-:Y:S02]  /*ef20*/  F2FP.BF16.F32.PACK_AB R9, R9, R12 ;  /* 0x0000000c0909723e */ /* 0x000fe400000010ff */
[----:B------:R-:W-:Y:S01]  /*ef30*/  F2FP.BF16.F32.PACK_AB R36, R36, R57 ;  /* 0x000000392424723e */ /* 0x000fe200000010ff */
[----:B------:R-:W4:Y:S01]  /*ef40*/  LDL R42, [R1+0x44] ;  /* 0x00004400012a7983 */ /* 0x000f220000100800 */
        /* <DEDUP_REMOVED lines=11> */
[----:B------:R-:W-:Y:S01]  /*f000*/  BAR.SYNC.DEFER_BLOCKING 0x1, 0x180 ;  /* 0x0046000000007b1d */ /* 0x000fe20000010000 */
[----:B--2---:R-:W-:Y:S01]  /*f010*/  IMAD.MOV.U32 R34, RZ, RZ, R5 ;  /* 0x000000ffff227224 */ /* 0x004fe200078e0005 */
[----:B---3--:R-:W-:Y:S01]  /*f020*/  MOV R38, R4 ;  /* 0x0000000400267202 */ /* 0x008fe20000000f00 */
[----:B-1----:R-:W-:-:S05]  /*f030*/  IMAD.SHL.U32 R4, R29, 0x4, RZ ;  /* 0x000000041d047824 */ /* 0x002fca00078e00ff */
[----:B------:R-:W-:-:S04]  /*f040*/  LOP3.LUT R4, R4, 0xc, RZ, 0xc0, !PT ;  /* 0x0000000c04047812 */ /* 0x000fc800078ec0ff */
[----:B------:R-:W-:-:S05]  /*f050*/  IADD3 R4, P0, R4, UR4, RZ ;  /* 0x0000000404047c10 */ /* 0x000fca000ff1e0ff */
[----:B------:R-:W-:Y:S01]  /*f060*/  IMAD.X R5, RZ, RZ, UR5, P0 ;  /* 0x00000005ff057e24 */ /* 0x000fe200080e06ff */
[----:B------:R-:W-:-:S04]  /*f070*/  ULDC.64 UR4, c[0x0][0xc00] ;  /* 0x0003000000047ab9 */ /* 0x000fc80000000a00 */
[----:B------:R0:W2:Y:S02]  /*f080*/  LDG.E.CONSTANT R28, desc[UR40][R4.64] ;  /* 0x00000028041c7981 */ /* 0x0000a4000c1e9900 */
[----:B0-----:R-:W-:-:S04]  /*f090*/  LOP3.LUT P1, R4, R29, 0x3, RZ, 0xc0, !PT ;  /* 0x000000031d047812 */ /* 0x001fc8000782c0ff */
[----:B------:R-:W-:-:S04]  /*f0a0*/  ISETP.EQ.OR P1, PT, R4, 0x3, !P1 ;  /* 0x000000030400780c */ /* 0x000fc80004f22670 */
[----:B------:R-:W-:Y:S02]  /*f0b0*/  SEL R29, R21, R20, P1 ;  /* 0x00000014151d7207 */ /* 0x000fe40000800000 */
[----:B------:R-:W-:Y:S02]  /*f0c0*/  SEL R12, R20, R21, P1 ;  /* 0x00000015140c7207 */ /* 0x000fe40000800000 */
[----:B------:R-:W-:Y:S02]  /*f0d0*/  MOV R20, R18 ;  /* 0x0000001200147202 */ /* 0x000fe40000000f00 */
[----:B------:R-:W-:Y:S02]  /*f0e0*/  MOV R21, R35 ;  /* 0x0000002300157202 */ /* 0x000fe40000000f00 */
[----:B------:R-:W-:Y:S01]  /*f0f0*/  SEL R25, R36, R33, P1 ;  /* 0x0000002124197207 */ /* 0x000fe20000800000 */
[----:B----4-:R-:W-:Y:S01]  /*f100*/  IMAD.WIDE R6, R39, 0x2, R20 ;  /* 0x0000000227067825 */ /* 0x010fe200078e0214 */
[----:B------:R-:W-:-:S02]  /*f110*/  SEL R36, R33, R36, P1 ;  /* 0x0000002421247207 */ /* 0x000fc40000800000 */
[----:B------:R-:W-:Y:S02]  /*f120*/  SEL R13, R60, R59, P1 ;  /* 0x0000003b3c0d7207 */ /* 0x000fe40000800000 */
[----:B------:R-:W-:Y:S02]  /*f130*/  SEL R33, R37, R44, P1 ;  /* 0x0000002c25217207 */ /* 0x000fe40000800000 */
[C---:B------:R-:W-:Y:S02]  /*f140*/  IADD3 R43, P0, R6.reuse, 0x60, RZ ;  /* 0x00000060062b7810 */ /* 0x040fe40007f1e0ff */
[----:B------:R-:W-:Y:S02]  /*f150*/  IADD3 R41, P2, R6, 0x40, RZ ;  /* 0x0000004006297810 */ /* 0x000fe40007f5e0ff */
[----:B------:R-:W-:Y:S02]  /*f160*/  SEL R60, R59, R60, P1 ;  /* 0x0000003c3b3c7207 */ /* 0x000fe40000800000 */
[----:B------:R-:W-:-:S02]  /*f170*/  SEL R44, R44, R37, P1 ;  /* 0x000000252c2c7207 */ /* 0x000fc40000800000 */
[----:B------:R-:W-:Y:S02]  /*f180*/  SEL R31, R9, R8, P1 ;  /* 0x00000008091f7207 */ /* 0x000fe40000800000 */
[----:B------:R-:W-:Y:S02]  /*f190*/  SEL R24, R8, R9, P1 ;  /* 0x0000000908187207 */ /* 0x000fe40000800000 */
[----:B------:R-:W-:Y:S02]  /*f1a0*/  SEL R35, R27, R26, P1 ;  /* 0x0000001a1b237207 */ /* 0x000fe40000800000 */
[----:B------:R-:W-:Y:S02]  /*f1b0*/  LOP3.LUT R8, R41, 0x380, RZ, 0xc0, !PT ;  /* 0x0000038029087812 */ /* 0x000fe400078ec0ff */
[----:B------:R-:W-:Y:S02]  /*f1c0*/  LOP3.LUT R30, R43, 0x380, RZ, 0xc0, !PT ;  /* 0x000003802b1e7812 */ /* 0x000fe400078ec0ff */
[----:B------:R-:W-:-:S02]  /*f1d0*/  SEL R26, R26, R27, P1 ;  /* 0x0000001b1a1a7207 */ /* 0x000fc40000800000 */
[----:B------:R-:W-:Y:S02]  /*f1e0*/  SEL R27, R15, R14, P1 ;  /* 0x0000000e0f1b7207 */ /* 0x000fe40000800000 */
[----:B------:R-:W-:Y:S02]  /*f1f0*/  SEL R14, R14, R15, P1 ;  /* 0x0000000f0e0e7207 */ /* 0x000fe40000800000 */
[----:B------:R-:W-:Y:S02]  /*f200*/  SEL R15, R10, R55, P1 ;  /* 0x000000370a0f7207 */ /* 0x000fe40000800000 */
[----:B------:R-:W-:Y:S02]  /*f210*/  SEL R32, R55, R10, P1 ;  /* 0x0000000a37207207 */ /* 0x000fe40000800000 */
[----:B------:R-:W-:Y:S02]  /*f220*/  SHF.R.U64 R8, R8, 0x3, RZ ;  /* 0x0000000308087819 */ /* 0x000fe400000012ff */
[----:B------:R-:W-:-:S02]  /*f230*/  SHF.R.U64 R30, R30, 0x3, RZ ;  /* 0x000000031e1e7819 */ /* 0x000fc400000012ff */
[----:B------:R-:W-:Y:S02]  /*f240*/  LOP3.LUT R10, R8, R41, RZ, 0x3c, !PT ;  /* 0x00000029080a7212 */ /* 0x000fe400078e3cff */
[----:B------:R-:W-:Y:S02]  /*f250*/  LOP3.LUT R8, R30, R43, RZ, 0x3c, !PT ;  /* 0x0000002b1e087212 */ /* 0x000fe400078e3cff */
[C---:B------:R-:W-:Y:S02]  /*f260*/  IADD3 R39, P3, R6.reuse, 0x20, RZ ;  /* 0x0000002006277810 */ /* 0x040fe40007f7e0ff */
[----:B------:R-:W-:Y:S02]  /*f270*/  LOP3.LUT R37, R6, 0x380, RZ, 0xc0, !PT ;  /* 0x0000038006257812 */ /* 0x000fe400078ec0ff */
[----:B------:R-:W-:Y:S02]  /*f280*/  LOP3.LUT R4, R39, 0x380, RZ, 0xc0, !PT ;  /* 0x0000038027047812 */ /* 0x000fe400078ec0ff */
[----:B------:R-:W-:-:S02]  /*f290*/  SHF.R.U64 R37, R37, 0x3, RZ ;  /* 0x0000000325257819 */ /* 0x000fc400000012ff */
[----:B------:R-:W-:Y:S01]  /*f2a0*/  SHF.R.U64 R4, R4, 0x3, RZ ;  /* 0x0000000304047819 */ /* 0x000fe200000012ff */
[--C-:B------:R-:W-:Y:S01]  /*f2b0*/  IMAD.X R5, RZ, RZ, R7.reuse, P3 ;  /* 0x000000ffff057224 */ /* 0x100fe200018e0607 */
[----:B------:R-:W-:Y:S02]  /*f2c0*/  LOP3.LUT R6, R37, R6, RZ, 0x3c, !PT ;  /* 0x0000000625067212 */ /* 0x000fe400078e3cff */
[----:B------:R-:W-:Y:S01]  /*f2d0*/  LOP3.LUT R4, R4, R39, RZ, 0x3c, !PT ;  /* 0x0000002704047212 */ /* 0x000fe200078e3cff */
[----:B------:R-:W-:Y:S01]  /*f2e0*/  IMAD.MOV.U32 R47, RZ, RZ, R38 ;  /* 0x000000ffff2f7224 */ /* 0x000fe200078e0026 */
[-C--:B------:R-:W-:Y:S01]  /*f2f0*/  IADD3.X R9, RZ, R7.reuse, RZ, P0, !PT ;  /* 0x00000007ff097210 */ /* 0x080fe200007fe4ff */
[----:B------:R-:W-:Y:S01]  /*f300*/  IMAD.X R11, RZ, RZ, R7, P2 ;  /* 0x000000ffff0b7224 */ /* 0x000fe200010e0607 */
[----:B------:R-:W-:Y:S02]  /*f310*/  MOV R38, R6 ;  /* 0x0000000600267202 */ /* 0x000fe40000000f00 */
[----:B------:R-:W-:Y:S01]  /*f320*/  MOV R37, R4 ;  /* 0x0000000400257202 */ /* 0x000fe20000000f00 */
[----:B------:R-:W-:Y:S01]  /*f330*/  IMAD.MOV.U32 R49, RZ, RZ, R34 ;  /* 0x000000ffff317224 */ /* 0x000fe200078e0022 */
[----:B------:R-:W-:-:S02]  /*f340*/  MOV R34, R10 ;  /* 0x0000000a00227202 */ /* 0x000fc40000000f00 */
[----:B------:R-:W-:-:S04]  /*f350*/  ISETP.NE.U32.AND P0, PT, RZ, UR4, PT ;  /* 0x00000004ff007c0c */ /* 0x000fc8000bf05070 */
[----:B------:R-:W-:Y:S02]  /*f360*/  ISETP.NE.AND.EX P0, PT, RZ, UR5, PT, P0 ;  /* 0x00000005ff007c0c */ /* 0x000fe4000bf05300 */
        /* <DEDUP_REMOVED lines=8> */
[----:B------:R-:W-:Y:S04]  /*f3f0*/  SHFL.IDX PT, R26, R26, R3, 0x1c1f ;  /* 0x001c1f031a1a7589 */ /* 0x000fe800000e0000 */
[----:B------:R-:W-:Y:S04]  /*f400*/  SHFL.IDX PT, R29, R29, R28, 0x1c1f ;  /* 0x001c1f1c1d1d7589 */ /* 0x000fe800000e0000 */
[----:B------:R-:W2:Y:S04]  /*f410*/  SHFL.IDX PT, R12, R12, R3, 0x1c1f ;  /* 0x001c1f030c0c7589 */ /* 0x000ea800000e0000 */
[----:B------:R-:W-:Y:S04]  /*f420*/  SHFL.IDX PT, R27, R27, R28, 0x1c1f ;  /* 0x001c1f1c1b1b7589 */ /* 0x000fe800000e0000 */
[----:B------:R-:W-:Y:S04]  /*f430*/  SHFL.IDX PT, R15, R15, R28, 0x1c1f ;  /* 0x001c1f1c0f0f7589 */ /* 0x000fe800000e0000 */
[----:B------:R-:W3:Y:S04]  /*f440*/  SHFL.IDX PT, R30, R14, R3, 0x1c1f ;  /* 0x001c1f030e1e7589 */ /* 0x000ee800000e0000 */
[----:B------:R-:W4:Y:S04]  /*f450*/  SHFL.IDX PT, R32, R32, R3, 0x1c1f ;  /* 0x001c1f0320207589 */ /* 0x000f2800000e0000 */
[----:B------:R3:W-:Y:S04]  /*f460*/  SHFL.IDX PT, R31, R31, R28, 0x1c1f ;  /* 0x001c1f1c1f1f7589 */ /* 0x0007e800000e0000 */
[----:B------:R3:W4:Y:S01]  /*f470*/  SHFL.IDX PT, R24, R24, R3, 0x1c1f ;  /* 0x001c1f0318187589 */ /* 0x00072200000e0000 */
[----:B0-----:R-:W-:-:S02]  /*f480*/  SEL R4, R13, R60, P1 ;  /* 0x0000003c0d047207 */ /* 0x001fc40000800000 */
[----:B------:R-:W-:Y:S02]  /*f490*/  SEL R6, R60, R13, P1 ;  /* 0x0000000d3c067207 */ /* 0x000fe40000800000 */
[----:B-1----:R-:W-:Y:S02]  /*f4a0*/  SEL R5, R33, R44, P1 ;  /* 0x0000002c21057207 */ /* 0x002fe40000800000 */
[----:B------:R-:W-:Y:S02]  /*f4b0*/  SEL R7, R44, R33, P1 ;  /* 0x000000212c077207 */ /* 0x000fe40000800000 */
[----:B------:R-:W-:Y:S02]  /*f4c0*/  MOV R33, R8 ;  /* 0x0000000800217202 */ /* 0x000fe40000000f00 */
[----:B--2---:R-:W-:Y:S01]  /*f4d0*/  SEL R10, R12, R29, P1 ;  /* 0x0000001d0c0a7207 */ /* 0x004fe20000800000 */
[----:B------:R0:W-:Y:S01]  /*f4e0*/  STSM.16.M88.4 [R38], R4 ;  /* 0x0000000426007844 */ /* 0x0001e20000000200 */
[----:B------:R-:W-:-:S02]  /*f4f0*/  SEL R8, R29, R12, P1 ;  /* 0x0000000c1d087207 */ /* 0x000fc40000800000 */
[----:B---3--:R-:W-:Y:S01]  /*f500*/  SEL R11, R30, R27, P1 ;  /* 0x0000001b1e0b7207 */ /* 0x008fe20000800000 */
[----:B------:R-:W-:Y:S01]  /*f510*/  IMAD.MOV.U32 R28, RZ, RZ, RZ ;  /* 0x000000ffff1c7224 */ /* 0x000fe200078e00ff */
[----:B------:R-:W-:Y:S01]  /*f520*/  SEL R9, R27, R30, P1 ;  /* 0x0000001e1b097207 */ /* 0x000fe20000800000 */
[----:B------:R-:W1:Y:S01]  /*f530*/  LDC R3, c[0x0][0xbe8] ;  /* 0x0002fa00ff037b82 */ /* 0x000e620000000800 */
[----:B----4-:R-:W-:Y:S02]  /*f540*/  SEL R13, R15, R32, P1 ;  /* 0x000000200f0d7207 */ /* 0x010fe40000800000 */
[----:B------:R-:W-:Y:S02]  /*f550*/  SEL R15, R32, R15, P1 ;  /* 0x0000000f200f7207 */ /* 0x000fe40000800000 */
[----:B------:R-:W-:Y:S02]  /*f560*/  SEL R12, R31, R24, P1 ;  /* 0x000000181f0c7207 */ /* 0x000fe40000800000 */
[----:B------:R-:W-:-:S02]  /*f570*/  SEL R14, R24, R31, P1 ;  /* 0x0000001f180e7207 */ /* 0x000fc40000800000 */
[----:B0-----:R-:W-:Y:S02]  /*f580*/  SEL R4, R25, R36, P1 ;  /* 0x0000002419047207 */ /* 0x001fe40000800000 */
[----:B------:R-:W-:Y:S02]  /*f590*/  SEL R6, R36, R25, P1 ;  /* 0x0000001924067207 */ /* 0x000fe40000800000 */
[----:B------:R-:W-:Y:S02]  /*f5a0*/  SEL R5, R35, R26, P1 ;  /* 0x0000001a23057207 */ /* 0x000fe40000800000 */
[----:B------:R-:W-:-:S05]  /*f5b0*/  SEL R7, R26, R35, P1 ;  /* 0x000000231a077207 */ /* 0x000fca0000800000 */
[----:B------:R-:W-:Y:S04]  /*f5c0*/  STSM.16.M88.4 [R37], R4 ;  /* 0x0000000425007844 */ /* 0x000fe80000000200 */
[----:B------:R0:W-:Y:S04]  /*f5d0*/  STSM.16.M88.4 [R34], R8 ;  /* 0x0000000822007844 */ /* 0x0001e80000000200 */
[----:B------:R2:W-:Y:S01]  /*f5e0*/  STSM.16.M88.4 [R33], R12 ;  /* 0x0000000c21007844 */ /* 0x0005e20000000200 */
[----:B------:R-:W-:-:S04]  /*f5f0*/  IADD3 R24, P2, R45, UR4, RZ ;  /* 0x000000042d187c10 */ /* 0x000fc8000ff5e0ff */
[----:B------:R-:W-:Y:S01]  /*f600*/  IADD3.X R25, R46, UR5, RZ, P2, !PT ;  /* 0x000000052e197c10 */ /* 0x000fe200097fe4ff */
[----:B------:R-:W-:Y:S01]  /*f610*/  BAR.SYNC.DEFER_BLOCKING 0x1, 0x180 ;  /* 0x0046000000007b1d */ /* 0x000fe20000010000 */
[----:B------:R-:W-:Y:S01]  /*f620*/  IMAD R31, R40, 0xc0, R48 ;  /* 0x000000c0281f7824 */ /* 0x000fe200078e0230 */
[----:B------:R-:W-:-:S04]  /*f630*/  SHF.R.S32.HI R32, RZ, 0x1f, R42 ;  /* 0x0000001fff207819 */ /* 0x000fc8000001142a */
[----:B------:R-:W-:Y:S01]  /*f640*/  ULDC.64 UR4, c[0x0][0xb90] ;  /* 0x0002e40000047ab9 */ /* 0x000fe20000000a00 */
[----:B------:R-:W-:Y:S01]  /*f650*/  SEL R30, R49, RZ, !P0 ;  /* 0x000000ff311e7207 */ /* 0x000fe20004000000 */
[----:B------:R-:W-:Y:S01]  /*f660*/  ULDC UR8, c[0x0][0xa88] ;  /* 0x0002a20000087ab9 */ /* 0x000fe20000000800 */
[----:B0-----:R-:W3:Y:S04]  /*f670*/  LDL R34, [R1+0x60] ;  /* 0x0000600001227983 */ /* 0x001ee80000100800 */
[----:B------:R-:W4:Y:S01]  /*f680*/  @P0 LDG.E R28, desc[UR40][R24.64] ;  /* 0x00000028181c0981 */ /* 0x000f22000c1e1900 */
[----:B-1----:R-:W-:-:S13]  /*f690*/  ISETP.NE.AND P2, PT, R3, 0x1, PT ;  /* 0x000000010300780c */ /* 0x002fda0003f45270 */
[----:B------:R-:W0:Y:S08]  /*f6a0*/  @P2 LDC R26, c[0x0][0xbec] ;  /* 0x0002fb00ff1a2b82 */ /* 0x000e300000000800 */
[----:B------:R-:W1:Y:S01]  /*f6b0*/  @P2 LDC R27, c[0x0][0xbf0] ;  /* 0x0002fc00ff1b2b82 */ /* 0x000e620000000800 */
[----:B------:R-:W-:Y:S02]  /*f6c0*/  IMAD R5, R32, UR4, RZ ;  /* 0x0000000420057c24 */ /* 0x000fe4000f8e02ff */
[----:B------:R-:W-:-:S02]  /*f6d0*/  IMAD.MOV.U32 R7, RZ, RZ, R31 ;  /* 0x000000ffff077224 */ /* 0x000fc400078e001f */
[----:B------:R-:W-:Y:S01]  /*f6e0*/  IMAD R11, R42, UR5, R5 ;  /* 0x000000052a0b7c24 */ /* 0x000fe2000f8e0205 */
[----:B--2---:R-:W-:Y:S01]  /*f6f0*/  SEL R33, R47, RZ, !P0 ;  /* 0x000000ff2f217207 */ /* 0x004fe20004000000 */
[----:B0-----:R-:W-:-:S05]  /*f700*/  @P2 IMAD.HI.U32 R4, R31, R26, RZ ;  /* 0x0000001a1f042227 */ /* 0x001fca00078e00ff */
[----:B-1----:R-:W-:-:S04]  /*f710*/  @P2 SHF.R.U32.HI R7, RZ, R27, R4 ;  /* 0x0000001bff072219 */ /* 0x002fc80000011604 */
[----:B------:R-:W-:-:S05]  /*f720*/  IADD3 R6, -R7, RZ, RZ ;  /* 0x000000ff07067210 */ /* 0x000fca0007ffe1ff */
[----:B------:R-:W-:Y:S02]  /*f730*/  IMAD R9, R3, R6, R31 ;  /* 0x0000000603097224 */ /* 0x000fe400078e021f */
[----:B------:R-:W-:-:S03]  /*f740*/  IMAD R6, R30, UR6, RZ ;  /* 0x000000061e067c24 */ /* 0x000fc6000f8e02ff */
[----:B------:R-:W-:Y:S01]  /*f750*/  SHF.R.S32.HI R8, RZ, 0x1f, R9 ;  /* 0x0000001fff087819 */ /* 0x000fe20000011409 */
[----:B------:R-:W-:Y:S01]  /*f760*/  IMAD R10, R33, UR7, R6 ;  /* 0x00000007210a7c24 */ /* 0x000fe2000f8e0206 */
[----:B----4-:R-:W-:-:S03]  /*f770*/  SHF.R.S32.HI R29, RZ, 0x1f, R28 ;  /* 0x0000001fff1d7819 */ /* 0x010fc6000001141c */
[----:B------:R-:W-:Y:S01]  /*f780*/  IMAD.WIDE.U32 R4, R42, UR4, R28 ;  /* 0x000000042a047c25 */ /* 0x000fe2000f8e001c */
[----:B------:R-:W-:-:S03]  /*f790*/  ULDC.64 UR4, c[0x0][0xc08] ;  /* 0x0003020000047ab9 */ /* 0x000fc60000000a00 */
[----:B------:R-:W-:Y:S01]  /*f7a0*/  IMAD.IADD R5, R5, 0x1, R11 ;  /* 0x0000000105057824 */ /* 0x000fe200078e020b */
[----:B------:R-:W-:Y:S01]  /*f7b0*/  ISETP.NE.U32.AND P1, PT, RZ, UR4, PT ;  /* 0x00000004ff007c0c */ /* 0x000fe2000bf25070 */
[----:B------:R-:W-:-:S03]  /*f7c0*/  IMAD.WIDE.U32 R4, R33, UR6, R4 ;  /* 0x0000000621047c25 */ /* 0x000fc6000f8e0004 */
[----:B------:R-:W-:Y:S01]  /*f7d0*/  ISETP.NE.AND.EX P1, PT, RZ, UR5, PT, P1 ;  /* 0x00000005ff007c0c */ /* 0x000fe2000bf25310 */
[----:B------:R-:W-:Y:S01]  /*f7e0*/  ULDC.64 UR6, c[0x0][0xb88] ;  /* 0x0002e20000067ab9 */ /* 0x000fe20000000a00 */
[----:B------:R-:W-:Y:S02]  /*f7f0*/  SHF.R.S32.HI R11, RZ, 0x1f, R7 ;  /* 0x0000001fff0b7819 */ /* 0x000fe40000011407 */
[----:B------:R-:W-:Y:S01]  /*f800*/  IADD3 R6, P3, R7, R4, RZ ;  /* 0x0000000407067210 */ /* 0x000fe20007f7e0ff */
[----:B------:R-:W-:-:S03]  /*f810*/  IMAD R8, R8, UR6, RZ ;  /* 0x0000000608087c24 */ /* 0x000fc6000f8e02ff */
[----:B------:R-:W-:Y:S01]  /*f820*/  IADD3.X R7, R11, R5, R10, P3, !PT ;  /* 0x000000050b077210 */ /* 0x000fe20001ffe40a */
[C---:B------:R-:W-:Y:S02]  /*f830*/  IMAD R5, R9.reuse, UR7, R8 ;  /* 0x0000000709057c24 */ /* 0x040fe4000f8e0208 */
[----:B------:R-:W-:Y:S02]  /*f840*/  IMAD.WIDE.U32 R6, R9, UR6, R6 ;  /* 0x0000000609067c25 */ /* 0x000fe4000f8e0006 */
[----:B------:R-:W-:Y:S01]  /*f850*/  @P1 IADD3 R4, P3, R45, UR4, RZ ;  /* 0x000000042d041c10 */ /* 0x000fe2000ff7e0ff */
[----:B------:R-:W0:Y:S01]  /*f860*/  S2R R13, SR_TID.X ;  /* 0x00000000000d7919 */ /* 0x000e220000002100 */
[----:B------:R-:W-:Y:S01]  /*f870*/  ULDC.64 UR6, c[0x0][0xb50] ;  /* 0x0002d40000067ab9 */ /* 0x000fe20000000a00 */
[----:B------:R-:W-:Y:S01]  /*f880*/  IMAD.IADD R7, R7, 0x1, R5 ;  /* 0x0000000107077824 */ /* 0x000fe200078e0205 */
[----:B------:R-:W-:Y:S01]  /*f890*/  @P1 IADD3.X R5, R46, UR5, RZ, P3, !PT ;  /* 0x000000052e051c10 */ /* 0x000fe20009ffe4ff */
[----:B------:R-:W-:-:S06]  /*f8a0*/  IMAD.U32 R8, RZ, RZ, UR8 ;  /* 0x00000008ff087e24 */ /* 0x000fcc000f8e00ff */
[----:B------:R1:W5:Y:S01]  /*f8b0*/  @P1 LDG.E R8, desc[UR40][R4.64] ;  /* 0x0000002804081981 */ /* 0x000362000c1e1900 */
[----:B------:R-:W-:-:S04]  /*f8c0*/  LEA R10, P4, R6, UR6, 0x2 ;  /* 0x00000006060a7c11 */ /* 0x000fc8000f8810ff */
[----:B------:R-:W-:Y:S01]  /*f8d0*/  LEA.HI.X R11, R6, UR7, R7, 0x2, P4 ;  /* 0x00000007060b7c11 */ /* 0x000fe2000a0f1407 */
[----:B0-----:R-:W-:-:S05]  /*f8e0*/  VIADD R45, R13, 0xffffff80 ;  /* 0xffffff800d2d7836 */ /* 0x001fca0000000000 */
[----:B------:R-:W-:-:S04]  /*f8f0*/  SHF.R.S32.HI R38, RZ, 0x1f, R45 ;  /* 0x0000001fff267819 */ /* 0x000fc8000001142d */
[----:B------:R-:W-:-:S04]  /*f900*/  LEA.HI R38, R38, R45, RZ, 0x3 ;  /* 0x0000002d26267211 */ /* 0x000fc800078f18ff */
[----:B------:R-:W-:-:S04]  /*f910*/  SHF.R.S32.HI R38, RZ, 0x3, R38 ;  /* 0x00000003ff267819 */ /* 0x000fc80000011426 */
[----:B---3--:R-:W-:Y:S01]  /*f920*/  LEA R9, R38, R34, 0x6 ;  /* 0x0000002226097211 */ /* 0x008fe200078e30ff */
[----:B-1----:R-:W-:Y:S06]  /*f930*/  @P1 BRA `(.L_x_13592) ;  /* 0x0000000000101947 */ /* 0x002fec0003800000 */
[----:B------:R-:W-:Y:S05]  /*f940*/  @!P0 BRA `(.L_x_13592) ;  /* 0x00000000000c8947 */ /* 0x000fea0003800000 */
[----:B------:R-:W2:Y:S04]  /*f950*/  LDG.E R5, desc[UR40][R24.64] ;  /* 0x0000002818057981 */ /* 0x000ea8000c1e1900 */
[----:B-----5:R-:W2:Y:S02]  /*f960*/  LDG.E R8, desc[UR40][R24.64+0x4] ;  /* 0x0000042818087981 */ /* 0x020ea4000c1e1900 */
[----:B--2---:R-:W-:-:S07]  /*f970*/  IMAD.IADD R8, R8, 0x1, -R5 ;  /* 0x0000000108087824 */ /* 0x004fce00078e0a05 */
.L_x_13592:
[----:B------:R-:W2:Y:S01]  /*f980*/  LDL R12, [R1+0x7c] ;  /* 0x00007c00010c7983 */ /* 0x000ea20000100800 */
[----:B------:R-:W-:Y:S01]  /*f990*/  VIADD R14, R13, 0xffffff80 ;  /* 0xffffff800d0e7836 */ /* 0x000fe20000000000 */
[----:B------:R-:W0:Y:S01]  /*f9a0*/  @P2 LDC R37, c[0x0][0xbf0] ;  /* 0x0002fc00ff252b82 */ /* 0x000e220000000800 */
[----:B-----5:R-:W-:Y:S01]  /*f9b0*/  IMAD R35, R8, R3, RZ ;  /* 0x0000000308237224 */ /* 0x020fe200078e02ff */
[----:B------:R-:W-:Y:S01]  /*f9c0*/  SHFL.IDX PT, R4, R10, RZ, 0x1c1f ;  /* 0x001c1fff0a047589 */ /* 0x000fe200000e0000 */
[----:B------:R-:W-:Y:S01]  /*f9d0*/  IMAD.WIDE R20, R9, 0x2, R20 ;  /* 0x0000000209147825 */ /* 0x000fe200078e0214 */
[----:B------:R-:W-:Y:S01]  /*f9e0*/  SHF.R.S32.HI R13, RZ, 0x1f, R14 ;  /* 0x0000001fff0d7819 */ /* 0x000fe2000001140e */
[----:B------:R-:W-:Y:S01]  /*f9f0*/  ULDC.64 UR4, c[0x0][0xaa0] ;  /* 0x0002a80000047ab9 */ /* 0x000fe20000000a00 */
[----:B------:R-:W1:Y:S02]  /*fa00*/  SHFL.IDX PT, R5, R11, RZ, 0x1c1f ;  /* 0x001c1fff0b057589 */ /* 0x000e6400000e0000 */
[----:B------:R-:W-:-:S02]  /*fa10*/  LEA.HI R13, R13, R14, RZ, 0x7 ;  /* 0x0000000e0d0d7211 */ /* 0x000fc400078f38ff */
[----:B------:R-:W-:Y:S04]  /*fa20*/  SHFL.IDX PT, R6, R10, 0x1, 0x1c1f ;  /* 0x003c1f000a067f89 */ /* 0x000fe800000e0000 */
[----:B------:R-:W3:Y:S01]  /*fa30*/  SHFL.IDX PT, R7, R11, 0x1, 0x1c1f ;  /* 0x003c1f000b077f89 */ /* 0x000ee200000e0000 */
[----:B------:R-:W-:Y:S02]  /*fa40*/  LOP3.LUT R13, R13, 0xffffff80, RZ, 0xc0, !PT ;  /* 0xffffff800d0d7812 */ /* 0x000fe400078ec0ff */
[----:B------:R-:W-:Y:S02]  /*fa50*/  SHF.R.S32.HI R36, RZ, 0x1f, R45 ;  /* 0x0000001fff247819 */ /* 0x000fe4000001142d */
[----:B------:R-:W-:Y:S01]  /*fa60*/  IADD3 R25, P4, R20, 0x3000, RZ ;  /* 0x0000300014197810 */ /* 0x000fe20007f9e0ff */
[----:B------:R-:W-:Y:S01]  /*fa70*/  IMAD.IADD R13, R14, 0x1, -R13 ;  /* 0x000000010e0d7824 */ /* 0x000fe200078e0a0d */
[----:B------:R-:W-:-:S02]  /*fa80*/  LEA.HI R36, R36, R45, RZ, 0x3 ;  /* 0x0000002d24247211 */ /* 0x000fc400078f18ff */
[C---:B------:R-:W-:Y:S02]  /*fa90*/  LOP3.LUT R9, R20.reuse, 0x380, RZ, 0xc0, !PT ;  /* 0x0000038014097812 */ /* 0x040fe400078ec0ff */
[----:B------:R-:W-:Y:S02]  /*faa0*/  LOP3.LUT P0, RZ, R13, 0x3, RZ, 0xc0, !PT ;  /* 0x000000030dff7812 */ /* 0x000fe4000780c0ff */
[----:B------:R-:W-:Y:S02]  /*fab0*/  IADD3 R13, P3, R20, 0x1800, RZ ;  /* 0x00001800140d7810 */ /* 0x000fe40007f7e0ff */
[----:B------:R-:W-:Y:S02]  /*fac0*/  LOP3.LUT R36, R36, 0xfffffff8, RZ, 0xc0, !PT ;  /* 0xfffffff824247812 */ /* 0x000fe400078ec0ff */
[----:B------:R-:W-:Y:S02]  /*fad0*/  LOP3.LUT R24, R25, 0x380, RZ, 0xc0, !PT ;  /* 0x0000038019187812 */ /* 0x000fe400078ec0ff */
[----:B------:R-:W-:-:S02]  /*fae0*/  SHF.R.U64 R9, R9, 0x3, RZ ;  /* 0x0000000309097819 */ /* 0x000fc400000012ff */
[----:B------:R-:W-:Y:S02]  /*faf0*/  IADD3 R36, R45, -R36, RZ ;  /* 0x800000242d247210 */ /* 0x000fe40007ffe0ff */
[----:B------:R-:W-:-:S04]  /*fb00*/  SHF.R.U64 R24, R24, 0x3, RZ ;  /* 0x0000000318187819 */ /* 0x000fc800000012ff */
[----:B------:R-:W-:Y:S01]  /*fb10*/  LOP3.LUT R24, R24, R25, RZ, 0x3c, !PT ;  /* 0x0000001918187212 */ /* 0x000fe200078e3cff */
[----:B------:R-:W-:Y:S02]  /*fb20*/  IMAD.X R25, RZ, RZ, R21, P4 ;  /* 0x000000ffff197224 */ /* 0x000fe400020e0615 */
[----:B--2---:R-:W-:-:S04]  /*fb30*/  IMAD R12, R40, 0xc0, R12 ;  /* 0x000000c0280c7824 */ /* 0x004fc800078e020c */
[C---:B------:R-:W-:Y:S01]  /*fb40*/  VIADD R8, R12.reuse, 0x8 ;  /* 0x000000080c087836 */ /* 0x040fe20000000000 */
[-C--:B------:R-:W-:Y:S02]  /*fb50*/  ISETP.GE.OR P1, PT, R12, R35.reuse, P0 ;  /* 0x000000230c00720c */ /* 0x080fe40000726670 */
[----:B------:R-:W-:Y:S02]  /*fb60*/  LOP3.LUT R12, R13, 0x380, RZ, 0xc0, !PT ;  /* 0x000003800d0c7812 */ /* 0x000fe400078ec0ff */
[----:B------:R-:W-:Y:S02]  /*fb70*/  ISETP.GE.OR P0, PT, R8, R35, P0 ;  /* 0x000000230800720c */ /* 0x000fe40000706670 */
[----:B------:R-:W-:Y:S02]  /*fb80*/  SHF.R.U64 R12, R12, 0x3, RZ ;  /* 0x000000030c0c7819 */ /* 0x000fe400000012ff */
[----:B------:R-:W-:Y:S01]  /*fb90*/  LOP3.LUT R8, R9, R20, RZ, 0x3c, !PT ;  /* 0x0000001409087212 */ /* 0x000fe200078e3cff */
[----:B------:R-:W-:Y:S01]  /*fba0*/  IMAD.MOV.U32 R9, RZ, RZ, R21 ;  /* 0x000000ffff097224 */ /* 0x000fe200078e0015 */
[----:B------:R-:W-:-:S02]  /*fbb0*/  LOP3.LUT R12, R12, R13, RZ, 0x3c, !PT ;  /* 0x0000000d0c0c7212 */ /* 0x000fc400078e3cff */
[----:B------:R-:W-:Y:S01]  /*fbc0*/  IADD3.X R13, RZ, R21, RZ, P3, !PT ;  /* 0x00000015ff0d7210 */ /* 0x000fe20001ffe4ff */
[----:B-1----:R-:W-:Y:S04]  /*fbd0*/  @!P1 ST.E desc[UR40][R4.64], R2 ;  /* 0x0000000204009985 */ /* 0x002fe8000c101928 */
[----:B---3--:R1:W-:Y:S04]  /*fbe0*/  @!P0 ST.E desc[UR40][R6.64], R0 ;  /* 0x0000000006008985 */ /* 0x0083e8000c101928 */
[----:B------:R-:W2:Y:S04]  /*fbf0*/  LD.E.128 R8, desc[UR40][R8.64] ;  /* 0x0000002808087980 */ /* 0x000ea8000c101d00 */
[----:B------:R-:W3:Y:S01]  /*fc00*/  LD.E.128 R12, desc[UR40][R12.64] ;  /* 0x000000280c0c7980 */ /* 0x000ee2000c101d00 */
[----:B-1----:R-:W-:-:S03]  /*fc10*/  IMAD R0, R36, 0x30, R38 ;  /* 0x0000003024007824 */ /* 0x002fc600078e0226 */
[----:B------:R-:W4:Y:S01]  /*fc20*/  LD.E.128 R24, desc[UR40][R24.64] ;  /* 0x0000002818187980 */ /* 0x000f22000c101d00 */
[----:B------:R-:W-:-:S03]  /*fc30*/  IADD3 R31, P0, R20, 0x4800, RZ ;  /* 0x00004800141f7810 */ /* 0x000fc60007f1e0ff */
[----:B------:R-:W2:Y:S01]  /*fc40*/  LDL R36, [R1+0x8c] ;  /* 0x00008c0001247983 */ /* 0x000ea20000100800 */
[----:B------:R-:W-:Y:S01]  /*fc50*/  LOP3.LUT R20, R31, 0x380, RZ, 0xc0, !PT ;  /* 0x000003801f147812 */ /* 0x000fe200078ec0ff */
[----:B------:R-:W-:-:S03]  /*fc60*/  IMAD.X R5, RZ, RZ, R21, P0 ;  /* 0x000000ffff057224 */ /* 0x000fc600000e0615 */
[----:B------:R-:W-:-:S04]  /*fc70*/  SHF.R.U64 R2, R20, 0x3, RZ ;  /* 0x0000000314027819 */ /* 0x000fc800000012ff */
[----:B------:R-:W-:Y:S02]  /*fc80*/  LOP3.LUT R4, R2, R31, RZ, 0x3c, !PT ;  /* 0x0000001f02047212 */ /* 0x000fe400078e3cff */
[----:B------:R-:W1:Y:S01]  /*fc90*/  @P2 LDC R31, c[0x0][0xbec] ;  /* 0x0002fb00ff1f2b82 */ /* 0x000e620000000800 */
[----:B------:R-:W-:-:S03]  /*fca0*/  IMAD R21, R29, UR4, RZ ;  /* 0x000000041d157c24 */ /* 0x000fc6000f8e02ff */
[----:B------:R-:W5:Y:S01]  /*fcb0*/  LD.E.128 R4, desc[UR40][R4.64] ;  /* 0x0000002804047980 */ /* 0x000f62000c101d00 */
[C---:B------:R-:W-:Y:S02]  /*fcc0*/  IMAD R29, R28.reuse, UR5, R21 ;  /* 0x000000051c1d7c24 */ /* 0x040fe4000f8e0215 */
[----:B------:R-:W-:Y:S01]  /*fcd0*/  IMAD.WIDE.U32 R20, R28, UR4, RZ ;  /* 0x000000041c147c25 */ /* 0x000fe2000f8e00ff */
        /* <DEDUP_REMOVED lines=12> */
[----:B------:R-:W-:-:S03]  /*fda0*/  ULDC.64 UR4, c[0x0][0xaf0] ;  /* 0x0002bc0000047ab9 */ /* 0x000fc60000000a00 */
[----:B-1----:R-:W-:-:S04]  /*fdb0*/  @P2 IMAD.HI.U32 R0, R28, R31, RZ ;  /* 0x0000001f1c002227 */ /* 0x002fc800078e00ff */
[----:B------:R-:W-:Y:S02]  /*fdc0*/  IMAD.IADD R21, R21, 0x1, R29 ;  /* 0x0000000115157824 */ /* 0x000fe400078e021d */
[----:B------:R-:W-:Y:S01]  /*fdd0*/  IMAD.MOV.U32 R29, RZ, RZ, R28 ;  /* 0x000000ffff1d7224 */ /* 0x000fe200078e001c */
[----:B------:R-:W-:Y:S01]  /*fde0*/  @P2 SHF.R.U32.HI R29, RZ, R37, R0 ;  /* 0x00000025ff1d2219 */ /* 0x000fe20000011600 */
        /* <DEDUP_REMOVED lines=20> */
[----:B------:R-:W-:Y:S01]  /*ff30*/  IMAD R32, R40, 0xc0, R38 ;  /* 0x000000c028207824 */ /* 0x000fe200078e0226 */
[----:B------:R-:W-:Y:S02]  /*ff40*/  ULDC UR4, c[0x0][0xac8] ;  /* 0x0002b20000047ab9 */ /* 0x000fe40000000800 */
[----:B------:R-:W-:Y:S01]  /*ff50*/  LEA.HI.X R31, R2, UR5, R3, 0x1, P0 ;  /* 0x00000005021f7c11 */ /* 0x000fe200080f0c03 */
[----:B0-----:R-:W0:Y:S04]  /*ff60*/  SHFL.IDX PT, R20, R30, RZ, 0x181f ;  /* 0x00181fff1e147589 */ /* 0x001e2800000e0000 */
[----:B------:R-:W1:Y:S04]  /*ff70*/  SHFL.IDX PT, R28, R30, 0x1, 0x181f ;  /* 0x00381f001e1c7f89 */ /* 0x000e6800000e0000 */
[----:B------:R-:W1:Y:S01]  /*ff80*/  SHFL.IDX PT, R33, R30, 0x2, 0x181f ;  /* 0x00581f001e217f89 */ /* 0x000e6200000e0000 */
[----:B------:R-:W-:-:S03]  /*ff90*/  ISETP.GE.AND P0, PT, R34, UR4, PT ;  /* 0x0000000422007c0c */ /* 0x000fc6000bf06270 */
[----:B------:R-:W2:Y:S01]  /*ffa0*/  SHFL.IDX PT, R3, R31, RZ, 0x181f ;  /* 0x00181fff1f037589 */ /* 0x000ea200000e0000 */
[----:B------:R-:W-:-:S03]  /*ffb0*/  VIADD R0, R32, 0x30 ;  /* 0x0000003020007836 */ /* 0x000fc60000000000 */
[----:B------:R-:W2:Y:S01]  /*ffc0*/  SHFL.IDX PT, R21, R31, 0x1, 0x181f ;  /* 0x00381f001f157f89 */ /* 0x000ea200000e0000 */
[----:B------:R-:W-:-:S03]  /*ffd0*/  VIADD R2, R32, 0x60 ;  /* 0x0000006020027836 */ /* 0x000fc60000000000 */
[----:B------:R-:W2:Y:S01]  /*ffe0*/  SHFL.IDX PT, R29, R31, 0x2, 0x181f ;  /* 0x00581f001f1d7f89 */ /* 0x000ea200000e0000 */
[-C--:B------:R-:W-:Y:S02]  /*fff0*/  ISETP.GE.OR P1, PT, R32, R35.reuse, P0 ;  /* 0x000000232000720c */ /* 0x080fe40000726670 */
[-C--:B------:R-:W-:Y:S02]  /*10000*/  ISETP.GE.OR P2, PT, R0, R35.reuse, P0 ;  /* 0x000000230000720c */ /* 0x080fe40000746670 */
[----:B------:R-:W-:Y:S01]  /*10010*/  ISETP.GE.OR P3, PT, R2, R35, P0 ;  /* 0x000000230200720c */ /* 0x000fe20000766670 */
[----:B------:R-:W-:-:S08]  /*10020*/  VIADD R0, R18, 0x13220 ;  /* 0x0001322012007836 */ /* 0x000fd00000000000 */
[C---:B0-----:R-:W-:Y:S02]  /*10030*/  @!P1 LEA R2, P4, R34.reuse, R20, 0x1 ;  /* 0x0000001422029211 */ /* 0x041fe400078808ff */
[C---:B-1----:R-:W-:Y:S02]  /*10040*/  @!P2 LEA R20, P5, R34.reuse, R28, 0x1 ;  /* 0x0000001c2214a211 */ /* 0x042fe400078a08ff */
[----:B------:R-:W-:Y:S02]  /*10050*/  @!P3 LEA R28, P6, R34, R33, 0x1 ;  /* 0x00000021221cb211 */ /* 0x000fe400078c08ff */
[----:B------:R-:W-:-:S04]  /*10060*/  PRMT R0, RZ, 0x654, R0 ;  /* 0x00000654ff007816 */ /* 0x000fc80000000000 */
[----:B------:R0:W-:Y:S02]  /*10070*/  SYNCS.ARRIVE.TRANS64.RED.A1T0 RZ, [R0+URZ], RZ ;  /* 0x000000ff00ff79a7 */ /* 0x0001e4000810043f */
[----:B0-----:R-:W-:-:S04]  /*10080*/  IADD3 R0, R32, 0x90, RZ ;  /* 0x0000009020007810 */ /* 0x001fc80007ffe0ff */
[----:B------:R-:W-:Y:S01]  /*10090*/  ISETP.GE.OR P0, PT, R0, R35, P0 ;  /* 0x000000230000720c */ /* 0x000fe20000706670 */
[----:B------:R-:W0:Y:S04]  /*100a0*/  SHFL.IDX PT, R30, R30, 0x3, 0x181f ;  /* 0x00781f001e1e7f89 */ /* 0x000e2800000e0000 */
[----:B------:R-:W1:Y:S01]  /*100b0*/  SHFL.IDX PT, R31, R31, 0x3, 0x181f ;  /* 0x00781f001f1f7f89 */ /* 0x000e6200000e0000 */
[C-C-:B--2---:R-:W-:Y:S02]  /*100c0*/  @!P1 LEA.HI.X R3, R34.reuse, R3, R36.reuse, 0x1, P4 ;  /* 0x0000000322039211 */ /* 0x144fe400020f0c24 */
[C-C-:B------:R-:W-:Y:S02]  /*100d0*/  @!P2 LEA.HI.X R21, R34.reuse, R21, R36.reuse, 0x1, P5 ;  /* 0x000000152215a211 */ /* 0x140fe400028f0c24 */
[----:B------:R-:W-:Y:S01]  /*100e0*/  @!P3 LEA.HI.X R29, R34, R29, R36, 0x1, P6 ;  /* 0x0000001d221db211 */ /* 0x000fe200030f0c24 */
[----:B------:R2:W-:Y:S04]  /*100f0*/  @!P1 ST.E.128 desc[UR40][R2.64], R8 ;  /* 0x0000000802009985 */ /* 0x0005e8000c101d28 */
[----:B---3--:R2:W-:Y:S04]  /*10100*/  @!P2 ST.E.128 desc[UR40][R20.64], R12 ;  /* 0x0000000c1400a985 */ /* 0x0085e8000c101d28 */
[----:B----4-:R2:W-:Y:S01]  /*10110*/  @!P3 ST.E.128 desc[UR40][R28.64], R24 ;  /* 0x000000181c00b985 */ /* 0x0105e2000c101d28 */
[----:B01----:R-:W-:Y:S05]  /*10120*/  @P0 BRA `(.L_x_13593) ;  /* 0x0000000800800947 */ /* 0x003fea0003800000 */
[----:B--2---:R-:W-:-:S04]  /*10130*/  LEA R2, P0, R34, R30, 0x1 ;  /* 0x0000001e22027211 */ /* 0x004fc800078008ff */
[----:B------:R-:W-:-:S05]  /*10140*/  LEA.HI.X R3, R34, R31, R36, 0x1, P0 ;  /* 0x0000001f22037211 */ /* 0x000fca00000f0c24 */
[----:B-----5:R0:W-:Y:S01]  /*10150*/  ST.E.128 desc[UR40][R2.64], R4 ;  /* 0x0000000402007985 */ /* 0x0201e2000c101d28 */
[----:B------:R-:W-:Y:S05]  /*10160*/  BRA `(.L_x_13593) ;  /* 0x0000000800707947 */ /* 0x000fea0003800000 */
.L_x_13591:
[----:B------:R-:W2:Y:S01]  /*10170*/  LDL.LU R4, [R1+0x48] ;  /* 0x0000480001047983 */ /* 0x000ea20000300800 */
[----:B------:R-:W-:Y:S01]  /*10180*/  ULDC.64 UR4, c[0x0][0xc00] ;  /* 0x0003000000047ab9 */ /* 0x000fe20000000a00 */
[----:B------:R-:W-:Y:S01]  /*10190*/  IMAD.MOV.U32 R6, RZ, RZ, RZ ;  /* 0x000000ffff067224 */ /* 0x000fe200078e00ff */
[----:B------:R-:W1:Y:S01]  /*101a0*/  LDC R25, c[0x0][0xbe8] ;  /* 0x0002fa00ff197b82 */ /* 0x000e620000000800 */
        /* <DEDUP_REMOVED lines=15> */
[----:B-1----:R-:W-:Y:S01]  /*102a0*/  ISETP.NE.AND P2, PT, R25, 0x1, PT ;  /* 0x000000011900780c */ /* 0x002fe20003f45270 */
[----:B---3--:R-:W-:-:S12]  /*102b0*/  VIADD R26, R7, 0xffffff80 ;  /* 0xffffff80071a7836 */ /* 0x008fd80000000000 */
[----:B------:R-:W1:Y:S01]  /*102c0*/  @P2 LDC R27, c[0x0][0xbec] ;  /* 0x0002fb00ff1b2b82 */ /* 0x000e620000000800 */
[----:B------:R-:W-:Y:S01]  /*102d0*/  ISETP.GE.AND P3, PT, R26, 0xc0, PT ;  /* 0x000000c01a00780c */ /* 0x000fe20003f66270 */
[----:B--2---:R-:W-:-:S12]  /*102e0*/  @P1 BRA `(.L_x_13594) ;  /* 0x0000000000101947 */ /* 0x004fd80003800000 */
[----:B------:R-:W-:Y:S05]  /*102f0*/  @!P0 BRA `(.L_x_13594) ;  /* 0x00000000000c8947 */ /* 0x000fea0003800000 */
[----:B------:R-:W2:Y:S04]  /*10300*/  LDG.E R5, desc[UR40][R2.64] ;  /* 0x0000002802057981 */ /* 0x000ea8000c1e1900 */
[----:B-----5:R-:W2:Y:S02]  /*10310*/  LDG.E R0, desc[UR40][R2.64+0x4] ;  /* 0x0000042802007981 */ /* 0x020ea4000c1e1900 */
[----:B--2---:R-:W-:-:S07]  /*10320*/  IMAD.IADD R0, R0, 0x1, -R5 ;  /* 0x0000000100007824 */ /* 0x004fce00078e0a05 */
.L_x_13594:
        /* <DEDUP_REMOVED lines=49> */
.L_x_13596:
[----:B------:R-:W-:Y:S05]  /*10640*/  BSYNC B1 ;  /* 0x0000000000017941 */ /* 0x000fea0003800000 */
.L_x_13595:
[----:B------:R-:W2:Y:S04]  /*10650*/  LDL R15, [R1+0x60] ;  /* 0x00006000010f7983 */ /* 0x000ea80000100800 */
[----:B------:R-:W3:Y:S01]  /*10660*/  LDL R20, [R1+0x8c] ;  /* 0x00008c0001147983 */ /* 0x000ee20000100800 */
[--C-:B0-----:R-:W-:Y:S01]  /*10670*/  SHF.R.S32.HI R4, RZ, 0x1f, R26.reuse ;  /* 0x0000001fff047819 */ /* 0x101fe2000001141a */
[----:B------:R-:W0:Y:S01]  /*10680*/  @P2 LDC R9, c[0x0][0xbf0] ;  /* 0x0002fc00ff092b82 */ /* 0x000e220000000800 */
[----:B------:R-:W-:Y:S01]  /*10690*/  SHF.R.S32.HI R21, RZ, 0x1f, R26 ;  /* 0x0000001fff157819 */ /* 0x000fe2000001141a */
[----:B------:R-:W-:Y:S01]  /*106a0*/  ULDC.64 UR4, c[0x0][0xaa0] ;  /* 0x0002a80000047ab9 */ /* 0x000fe20000000a00 */
[-C--:B------:R-:W-:Y:S01]  /*106b0*/  LEA.HI R4, R4, R26.reuse, RZ, 0x3 ;  /* 0x0000001a04047211 */ /* 0x080fe200078f18ff */
[----:B------:R-:W-:Y:S01]  /*106c0*/  IMAD R3, R11, UR4, RZ ;  /* 0x000000040b037c24 */ /* 0x000fe2000f8e02ff */
[----:B------:R-:W-:-:S02]  /*106d0*/  LEA.HI R21, R21, R26, RZ, 0x3 ;  /* 0x0000001a15157211 */ /* 0x000fc400078f18ff */
        /* <DEDUP_REMOVED lines=11> */
[----:B-1----:R-:W-:Y:S01]  /*10790*/  @P2 IMAD.HI.U32 R4, R8, R27, RZ ;  /* 0x0000001b08042227 */ /* 0x002fe200078e00ff */
[----:B------:R-:W-:-:S03]  /*107a0*/  MOV R5, R8 ;  /* 0x0000000800057202 */ /* 0x000fc60000000f00 */
[----:B------:R-:W-:Y:S01]  /*107b0*/  IMAD.WIDE.U32 R2, R24, UR4, R2 ;  /* 0x0000000418027c25 */ /* 0x000fe2000f8e0002 */
[----:B0-----:R-:W-:Y:S01]  /*107c0*/  @P2 SHF.R.U32.HI R5, RZ, R9, R4 ;  /* 0x00000009ff052219 */ /* 0x001fe20000011604 */
        /* <DEDUP_REMOVED lines=20> */
[----:B------:R-:W-:Y:S01]  /*10910*/  IMAD R14, R14, 0xc0, R21 ;  /* 0x000000c00e0e7824 */ /* 0x000fe200078e0215 */
[----:B------:R-:W-:Y:S01]  /*10920*/  IADD3 R3, R3, R5, RZ ;  /* 0x0000000503037210 */ /* 0x000fe20007ffe0ff */
[----:B------:R-:W-:Y:S01]  /*10930*/  IMAD R25, R0, R25, RZ ;  /* 0x0000001900197224 */ /* 0x000fe200078e02ff */
[----:B------:R-:W-:Y:S01]  /*10940*/  LEA R4, P0, R2, UR4, 0x1 ;  /* 0x0000000402047c11 */ /* 0x000fe2000f8008ff */
[----:B------:R-:W-:Y:S01]  /*10950*/  ULDC UR4, c[0x0][0xac8] ;  /* 0x0002b20000047ab9 */ /* 0x000fe20000000800 */
[----:B------:R-:W-:Y:S02]  /*10960*/  VIADD R0, R14, 0x30 ;  /* 0x000000300e007836 */ /* 0x000fe40000000000 */
[----:B------:R-:W-:Y:S01]  /*10970*/  LEA.HI.X R8, R2, UR5, R3, 0x1, P0 ;  /* 0x0000000502087c11 */ /* 0x000fe200080f0c03 */
[----:B------:R-:W0:Y:S01]  /*10980*/  SHFL.IDX PT, R6, R4, RZ, 0x181f ;  /* 0x00181fff04067589 */ /* 0x000e2200000e0000 */
[C---:B------:R-:W-:Y:S02]  /*10990*/  VIADD R2, R14.reuse, 0x60 ;  /* 0x000000600e027836 */ /* 0x040fe40000000000 */
[----:B------:R-:W-:Y:S01]  /*109a0*/  VIADD R3, R14, 0x90 ;  /* 0x000000900e037836 */ /* 0x000fe20000000000 */
[----:B------:R-:W1:Y:S04]  /*109b0*/  SHFL.IDX PT, R9, R4, 0x1, 0x181f ;  /* 0x00381f0004097f89 */ /* 0x000e6800000e0000 */
[----:B------:R-:W4:Y:S04]  /*109c0*/  SHFL.IDX PT, R11, R4, 0x2, 0x181f ;  /* 0x00581f00040b7f89 */ /* 0x000f2800000e0000 */
[----:B------:R-:W3:Y:S04]  /*109d0*/  SHFL.IDX PT, R5, R8, RZ, 0x181f ;  /* 0x00181fff08057589 */ /* 0x000ee800000e0000 */
[----:B------:R1:W5:Y:S04]  /*109e0*/  SHFL.IDX PT, R13, R4, 0x3, 0x181f ;  /* 0x00781f00040d7f89 */ /* 0x00036800000e0000 */
[----:B------:R-:W5:Y:S04]  /*109f0*/  SHFL.IDX PT, R7, R8, 0x1, 0x181f ;  /* 0x00381f0008077f89 */ /* 0x000f6800000e0000 */
[----:B------:R-:W5:Y:S04]  /*10a00*/  SHFL.IDX PT, R10, R8, 0x2, 0x181f ;  /* 0x00581f00080a7f89 */ /* 0x000f6800000e0000 */
[----:B------:R5:W5:Y:S01]  /*10a10*/  SHFL.IDX PT, R12, R8, 0x3, 0x181f ;  /* 0x00781f00080c7f89 */ /* 0x000b6200000e0000 */
[----:B--2---:R-:W-:-:S04]  /*10a20*/  ISETP.GE.AND P0, PT, R15, UR4, PT ;  /* 0x000000040f007c0c */ /* 0x004fc8000bf06270 */
[-C--:B------:R-:W-:Y:S02]  /*10a30*/  ISETP.GE.OR P3, PT, R14, R25.reuse, P0 ;  /* 0x000000190e00720c */ /* 0x080fe40000766670 */
[-C--:B------:R-:W-:Y:S02]  /*10a40*/  ISETP.GE.OR P2, PT, R0, R25.reuse, P0 ;  /* 0x000000190000720c */ /* 0x080fe40000746670 */
[-C--:B------:R-:W-:Y:S02]  /*10a50*/  ISETP.GE.OR P1, PT, R2, R25.reuse, P0 ;  /* 0x000000190200720c */ /* 0x080fe40000726670 */
[----:B------:R-:W-:-:S07]  /*10a60*/  ISETP.GE.OR P0, PT, R3, R25, P0 ;  /* 0x000000190300720c */ /* 0x000fce0000706670 */
[C---:B0-----:R-:W-:Y:S02]  /*10a70*/  @!P3 LEA R2, P6, R15.reuse, R6, 0x1 ;  /* 0x000000060f02b211 */ /* 0x041fe400078c08ff */
[C---:B-1----:R-:W-:Y:S02]  /*10a80*/  @!P2 LEA R4, P5, R15.reuse, R9, 0x1 ;  /* 0x000000090f04a211 */ /* 0x042fe400078a08ff */
[C---:B----4-:R-:W-:Y:S02]  /*10a90*/  @!P1 LEA R6, P4, R15.reuse, R11, 0x1 ;  /* 0x0000000b0f069211 */ /* 0x050fe400078808ff */
[C-C-:B---3--:R-:W-:Y:S02]  /*10aa0*/  @!P3 LEA.HI.X R3, R15.reuse, R5, R20.reuse, 0x1, P6 ;  /* 0x000000050f03b211 */ /* 0x148fe400030f0c14 */
[C---:B-----5:R-:W-:Y:S02]  /*10ab0*/  @!P0 LEA R8, P6, R15.reuse, R13, 0x1 ;  /* 0x0000000d0f088211 */ /* 0x060fe400078c08ff */
[C-C-:B------:R-:W-:Y:S01]  /*10ac0*/  @!P2 LEA.HI.X R5, R15.reuse, R7, R20.reuse, 0x1, P5 ;  /* 0x000000070f05a211 */ /* 0x140fe200028f0c14 */
[----:B------:R1:W-:Y:S01]  /*10ad0*/  @!P3 ST.E.128 desc[UR40][R2.64], RZ ;  /* 0x000000ff0200b985 */ /* 0x0003e2000c101d28 */
[----:B------:R-:W-:-:S02]  /*10ae0*/  @!P1 LEA.HI.X R7, R15, R10, R20, 0x1, P4 ;  /* 0x0000000a0f079211 */ /* 0x000fc400020f0c14 */
[----:B------:R-:W-:Y:S01]  /*10af0*/  @!P0 LEA.HI.X R9, R15, R12, R20, 0x1, P6 ;  /* 0x0000000c0f098211 */ /* 0x000fe200030f0c14 */
[----:B------:R1:W-:Y:S04]  /*10b00*/  @!P2 ST.E.128 desc[UR40][R4.64], RZ ;  /* 0x000000ff0400a985 */ /* 0x0003e8000c101d28 */
[----:B------:R1:W-:Y:S04]  /*10b10*/  @!P1 ST.E.128 desc[UR40][R6.64], RZ ;  /* 0x000000ff06009985 */ /* 0x0003e8000c101d28 */
[----:B------:R1:W-:Y:S02]  /*10b20*/  @!P0 ST.E.128 desc[UR40][R8.64], RZ ;  /* 0x000000ff08008985 */ /* 0x0003e4000c101d28 */
.L_x_13593:
[----:B------:R-:W-:Y:S05]  /*10b30*/  BSYNC B0 ;  /* 0x0000000000007941 */ /* 0x000fea0003800000 */
.L_x_13590:
[----:B------:R-:W3:Y:S01]  /*10b40*/  LDL R0, [R1+0xc] ;  /* 0x00000c0001007983 */ /* 0x000ee20000100800 */
[----:B------:R-:W-:Y:S02]  /*10b50*/  ULDC UR4, c[0x0][0xc3c] ;  /* 0x00030f0000047ab9 */ /* 0x000fe40000000800 */
[----:B---3--:R-:W-:-:S13]  /*10b60*/  ISETP.GE.AND P0, PT, R0, UR4, PT ;  /* 0x0000000400007c0c */ /* 0x008fda000bf06270 */
[----:B------:R-:W-:Y:S05]  /*10b70*/  @!P0 BRA `(.L_x_13597) ;  /* 0xffffff0400688947 */ /* 0x000fea000383ffff */
[----:B------:R-:W-:Y:S05]  /*10b80*/  BRA `(.L_x_13495) ;  /* 0x0000007400187947 */ /* 0x000fea0003800000 */
.L_x_13493:
[----:B------:R-:W-:-:S08]  /*10b90*/  NOP ;  /* 0x0000000000007918 */ /* 0x000fd00000000000 */
[----:B--2---:R-:W0:-:S00]  /*10ba0*/  USETMAXREG.DEALLOC.CTAPOOL 0x20 ;  /* 0x00000020000079c8 */ /* 0x004e0000080e0500 */
        /* <DEDUP_REMOVED lines=15> */
[----:B------:R-:W-:Y:S01]  /*10ca0*/  IMAD.MOV.U32 R0, RZ, RZ, RZ ;  /* 0x000000ffff007224 */ /* 0x000fe200078e00ff */
[----:B------:R-:W1:Y:S01]  /*10cb0*/  S2UR UR6, SR_CTAID.X ;  /* 0x00000000000679c3 */ /* 0x000e620000002500 */
[----:B------:R-:W-:Y:S01]  /*10cc0*/  ULDC UR5, c[0x0][0xc38] ;  /* 0x00030e0000057ab9 */ /* 0x000fe20000000800 */
        /* <DEDUP_REMOVED lines=38> */
.L_x_13603:
        /* <DEDUP_REMOVED lines=12> */
.L_x_13602:
[----:B------:R-:W-:Y:S05]  /*10ff0*/  BSYNC B0 ;  /* 0x0000000000007941 */ /* 0x000fea0003800000 */
.L_x_13601:
        /* <DEDUP_REMOVED lines=17> */
[----:B------:R-:W-:-:S05]  /*11110*/  IMAD.IADD R4, R3, 0x1, R4 ;  /* 0x0000000103047824 */ /* 0x000fca00078e0204 */
[----:B------:R-:W-:-:S13]  /*11120*/  ISETP.GT.AND P6, PT, R4, UR6, PT ;  /* 0x0000000604007c0c */ /* 0x000fda000bfc4270 */
[----:B------:R-:W-:Y:S05]  /*11130*/  @!P6 BRA `(.L_x_13603) ;  /* 0xfffffffc007ce947 */ /* 0x000fea000383ffff */
[----:B------:R-:W-:-:S07]  /*11140*/  IMAD.MOV.U32 R7, RZ, RZ, R9 ;  /* 0x000000ffff077224 */ /* 0x000fce00078e0009 */
.L_x_13599:
        /* <DEDUP_REMOVED lines=15> */
.L_x_13604:
        /* <DEDUP_REMOVED lines=28> */
.L_x_13600:
[----:B------:R-:W-:Y:S01]  /*11400*/  IMAD.MOV.U32 R17, RZ, RZ, RZ ;  /* 0x000000ffff117224 */ /* 0x000fe200078e00ff */
[----:B------:R-:W-:Y:S01]  /*11410*/  MOV R18, RZ ;  /* 0x000000ff00127202 */ /* 0x000fe20000000f00 */
[----:B------:R-:W-:-:S07]  /*11420*/  IMAD.U32 R16, RZ, RZ, UR6 ;  /* 0x00000006ff107e24 */ /* 0x000fce000f8e00ff */
.L_x_13605:
[----:B------:R-:W-:-:S13]  /*11430*/  ISETP.NE.AND P0, PT, R5, RZ, PT ;  /* 0x000000ff0500720c */ /* 0x000fda0003f05270 */
[----:B------:R-:W0:Y:S01]  /*11440*/  @!P0 S2R R3, SR_CgaCtaId ;  /* 0x0000000000038919 */ /* 0x000e220000008800 */
[----:B------:R-:W-:-:S04]  /*11450*/  @!P0 MOV R0, 0x400 ;  /* 0x0000040000008802 */ /* 0x000fc80000000f00 */
[----:B0-----:R-:W-:-:S05]  /*11460*/  @!P0 LEA R0, R3, R0, 0x18 ;  /* 0x0000000003008211 */ /* 0x001fca00078ec0ff */
[----:B------:R1:W-:Y:S01]  /*11470*/  @!P0 STS.128 [R0+0x132d0], R16 ;  /* 0x0132d01000008388 */ /* 0x0003e20000000c00 */
[----:B------:R-:W-:Y:S06]  /*11480*/  BAR.ARV 0x5, 0x200 ;  /* 0x0148000000007b1d */ /* 0x000fec0000002000 */
.L_x_13598:
[----:B01----:R-:W-:Y:S01]  /*11490*/  IMAD.MOV.U32 R0, RZ, RZ, 0x1 ;  /* 0x00000001ff007424 */ /* 0x003fe200078e00ff */
[----:B------:R0:W-:Y:S01]  /*114a0*/  STL [R1+0x8], RZ ;  /* 0x000008ff01007387 */ /* 0x0001e20000100800 */
[----:B------:R-:W-:Y:S02]  /*114b0*/  ULDC UR4, c[0x0][0xc3c] ;  /* 0x00030f0000047ab9 */ /* 0x000fe40000000800 */
[----:B------:R-:W-:Y:S01]  /*114c0*/  ISETP.GE.AND P0, PT, R19, UR4, PT ;  /* 0x0000000413007c0c */ /* 0x000fe2000bf06270 */
[----:B------:R0:W-:Y:S04]  /*114d0*/  STL [R1+0x18], R0 ;  /* 0x0000180001007387 */ /* 0x0001e80000100800 */
[----:B------:R0:W-:Y:S08]  /*114e0*/  STL [R1+0x6c], RZ ;  /* 0x00006cff01007387 */ /* 0x0001f00000100800 */
[----:B0-----:R-:W-:Y:S05]  /*114f0*/  @P0 BRA `(.L_x_13606) ;  /* 0x0000006400b40947 */ /* 0x001fea0003800000 */
[----:B------:R-:W2:Y:S01]  /*11500*/  LDL R10, [R1+0x3c] ;  /* 0x00003c00010a7983 */ /* 0x000ea20000100800 */
[----:B------:R-:W0:Y:S01]  /*11510*/  S2R R9, SR_TID.X ;  /* 0x0000000000097919 */ /* 0x000e220000002100 */
[----:B------:R-:W1:Y:S01]  /*11520*/  S2UR UR4, SR_CgaCtaId ;  /* 0x00000000000479c3 */ /* 0x000e620000008800 */
[----:B------:R-:W-:Y:S01]  /*11530*/  MOV R22, 0x400 ;  /* 0x0000040000167802 */ /* 0x000fe20000000f00 */
[C---:B0-----:R-:W-:Y:S01]  /*11540*/  IMAD.SHL.U32 R25, R9.reuse, 0x40, RZ ;  /* 0x0000004009197824 */ /* 0x041fe200078e00ff */
[C---:B------:R-:W-:Y:S01]  /*11550*/  LOP3.LUT R11, R9.reuse, 0x7f, RZ, 0xc0, !PT ;  /* 0x0000007f090b7812 */ /* 0x040fe200078ec0ff */
[----:B------:R-:W-:Y:S01]  /*11560*/  IMAD.SHL.U32 R0, R9, 0x10, RZ ;  /* 0x0000001009007824 */ /* 0x000fe200078e00ff */
[----:B------:R-:W-:Y:S02]  /*11570*/  SHF.R.U32.HI R2, RZ, 0x1, R9 ;  /* 0x00000001ff027819 */ /* 0x000fe40000011609 */
[----:B------:R-:W-:Y:S01]  /*11580*/  LOP3.LUT R3, R25, 0x180, RZ, 0xc0, !PT ;  /* 0x0000018019037812 */ /* 0x000fe200078ec0ff */
[----:B------:R-:W-:Y:S01]  /*11590*/  IMAD.SHL.U32 R6, R11, 0x10, RZ ;  /* 0x000000100b067824 */ /* 0x000fe200078e00ff */
[----:B------:R-:W-:Y:S01]  /*115a0*/  LOP3.LUT R5, R0, 0x1b0, RZ, 0xc0, !PT ;  /* 0x000001b000057812 */ /* 0x000fe200078ec0ff */
[----:B------:R-:W-:Y:S01]  /*115b0*/  IMAD.SHL.U32 R8, R9, 0x2, RZ ;  /* 0x0000000209087824 */ /* 0x000fe200078e00ff */
[----:B------:R-:W-:Y:S01]  /*115c0*/  LOP3.LUT R3, R3, 0x30, R2, 0xf8, !PT ;  /* 0x0000003003037812 */ /* 0x000fe200078ef802 */
[C---:B------:R-:W-:Y:S01]  /*115d0*/  IMAD.SHL.U32 R4, R9.reuse, 0x8, RZ ;  /* 0x0000000809047824 */ /* 0x040fe200078e00ff */
[----:B------:R-:W-:-:S02]  /*115e0*/  SHF.L.U32 R2, R9, 0x5, RZ ;  /* 0x0000000509027819 */ /* 0x000fc400000006ff */
[----:B------:R-:W-:Y:S02]  /*115f0*/  LOP3.LUT R7, R6, 0x600, RZ, 0xc0, !PT ;  /* 0x0000060006077812 */ /* 0x000fe400078ec0ff */
[----:B------:R-:W-:Y:S02]  /*11600*/  LOP3.LUT R8, R5, 0x30, R8, 0x78, !PT ;  /* 0x0000003005087812 */ /* 0x000fe400078e7808 */
[----:B------:R-:W-:Y:S02]  /*11610*/  LOP3.LUT R4, R3, 0x30, R4, 0x78, !PT ;  /* 0x0000003003047812 */ /* 0x000fe400078e7804 */
[----:B------:R-:W-:Y:S02]  /*11620*/  LOP3.LUT R5, R2, 0x80, RZ, 0xc0, !PT ;  /* 0x0000008002057812 */ /* 0x000fe400078ec0ff */
[C---:B------:R-:W-:Y:S02]  /*11630*/  LOP3.LUT R3, R7.reuse, 0x60, R2, 0xf8, !PT ;  /* 0x0000006007037812 */ /* 0x040fe400078ef802 */
[----:B------:R-:W-:Y:S01]  /*11640*/  LOP3.LUT R7, R7, 0x40, R0, 0xf8, !PT ;  /* 0x0000004007077812 */ /* 0x000fe200078ef800 */
[----:B------:R-:W-:Y:S01]  /*11650*/  IMAD.SHL.U32 R6, R9, 0x4, RZ ;  /* 0x0000000409067824 */ /* 0x000fe200078e00ff */
[----:B------:R-:W-:-:S02]  /*11660*/  LOP3.LUT R5, R5, 0x10, R9, 0xf8, !PT ;  /* 0x0000001005057812 */ /* 0x000fc400078ef809 */
[----:B------:R-:W-:Y:S01]  /*11670*/  LOP3.LUT R24, R3, 0x100, R2, 0xf8, !PT ;  /* 0x0000010003187812 */ /* 0x000fe200078ef802 */
[----:B-1----:R-:W-:Y:S01]  /*11680*/  IMAD.U32 R3, RZ, RZ, UR4 ;  /* 0x00000004ff037e24 */ /* 0x002fe2000f8e00ff */
[----:B------:R-:W-:-:S04]  /*11690*/  LOP3.LUT R9, R7, R8, RZ, 0xfc, !PT ;  /* 0x0000000807097212 */ /* 0x000fc800078efcff */
[----:B------:R-:W-:Y:S01]  /*116a0*/  LEA R22, R3, R22, 0x18 ;  /* 0x0000001603167211 */ /* 0x000fe200078ec0ff */
[----:B------:R-:W-:Y:S04]  /*116b0*/  STL [R1+0x38], R9 ;  /* 0x0000380901007387 */ /* 0x000fe80000100800 */
[----:B------:R0:W-:Y:S01]  /*116c0*/  STL [R1+0x34], R3 ;  /* 0x0000340301007387 */ /* 0x0001e20000100800 */
[----:B------:R-:W-:Y:S02]  /*116d0*/  SHF.R.U32.HI R11, RZ, 0x2, R11 ;  /* 0x00000002ff0b7819 */ /* 0x000fe4000001160b */
[----:B------:R-:W-:Y:S02]  /*116e0*/  LOP3.LUT R5, R5, 0x10, R6, 0x78, !PT ;  /* 0x0000001005057812 */ /* 0x000fe400078e7806 */
[----:B------:R-:W-:Y:S01]  /*116f0*/  LOP3.LUT R2, R11, 0x60, R2, 0xf8, !PT ;  /* 0x000000600b027812 */ /* 0x000fe200078ef802 */
[----:B------:R-:W-:Y:S01]  /*11700*/  BSSY B7, `(.L_x_13606) ;  /* 0x000064c000077945 */ /* 0x000fe20003800000 */
[----:B------:R-:W-:-:S02]  /*11710*/  LOP3.LUT R25, R4, 0x640, R25, 0xf8, !PT ;  /* 0x0000064004197812 */ /* 0x000fc400078ef819 */
[----:B------:R-:W-:Y:S02]  /*11720*/  LOP3.LUT R24, R24, R5, RZ, 0xfc, !PT ;  /* 0x0000000518187212 */ /* 0x000fe400078efcff */
[----:B------:R-:W-:Y:S01]  /*11730*/  LOP3.LUT R2, R2, 0x80, RZ, 0xfc, !PT ;  /* 0x0000008002027812 */ /* 0x000fe200078efcff */
[----:B------:R-:W-:Y:S01]  /*11740*/  ULDC.64 UR38, c[0x0][0x198] ;  /* 0x0000660000267ab9 */ /* 0x000fe20000000a00 */
[----:B------:R-:W-:Y:S01]  /*11750*/  ULDC UR36, c[0x0][0xc] ;  /* 0x0000030000247ab9 */ /* 0x000fe20000000800 */
[C---:B--2---:R-:W-:Y:S02]  /*11760*/  LOP3.LUT R0, R10.reuse, 0x2, RZ, 0xfc, !PT ;  /* 0x000000020a007812 */ /* 0x044fe400078efcff */
[----:B0-----:R-:W-:-:S03]  /*11770*/  LOP3.LUT R3, R10, 0x1, RZ, 0xfc, !PT ;  /* 0x000000010a037812 */ /* 0x001fc600078efcff */
[----:B------:R0:W-:Y:S04]  /*11780*/  STL [R1+0x78], R0 ;  /* 0x0000780001007387 */ /* 0x0001e80000100800 */
[----:B------:R-:W-:Y:S01]  /*11790*/  STL [R1+0x5c], R3 ;  /* 0x00005c0301007387 */ /* 0x000fe20000100800 */
[----:B0-----:R-:W-:-:S03]  /*117a0*/  MOV R0, 0x1 ;  /* 0x0000000100007802 */ /* 0x001fc60000000f00 */
[----:B------:R-:W-:Y:S04]  /*117b0*/  STL [R1+0x6c], RZ ;  /* 0x00006cff01007387 */ /* 0x000fe80000100800 */
[----:B------:R-:W-:Y:S04]  /*117c0*/  STL [R1+0x1c], R0 ;  /* 0x00001c0001007387 */ /* 0x000fe80000100800 */
[----:B------:R-:W-:Y:S04]  /*117d0*/  STL [R1+0x10], RZ ;  /* 0x000010ff01007387 */ /* 0x000fe80000100800 */
[----:B------:R-:W-:Y:S04]  /*117e0*/  STL [R1+0x8], RZ ;  /* 0x000008ff01007387 */ /* 0x000fe80000100800 */
[----:B------:R0:W-:Y:S02]  /*117f0*/  STL [R1+0x18], R0 ;  /* 0x0000180001007387 */ /* 0x0001e40000100800 */
[----:B0-----:R-:W-:-:S05]  /*11800*/  IMAD.IADD R0, R22, 0x1, R9 ;  /* 0x0000000116007824 */ /* 0x001fca00078e0209 */
[----:B------:R0:W-:Y:S02]  /*11810*/  STL [R1+0x68], R0 ;  /* 0x0000680001007387 */ /* 0x0001e40000100800 */
.L_x_13716:
[----:B-1---5:R-:W1:Y:S02]  /*11820*/  LDC.64 R26, c[0x0][0xc88] ;  /* 0x00032200ff1a7b82 */ /* 0x022e640000000a00 */
[----:B-1----:R-:W-:-:S06]  /*11830*/  IMAD.WIDE R26, R19, 0x4, R26 ;  /* 0x00000004131a7825 */ /* 0x002fcc00078e021a */
[----:B0-----:R-:W0:Y:S01]  /*11840*/  LDG.E R26, desc[UR40][R26.64] ;  /* 0x000000281a1a7981 */ /* 0x001e22000c1e1900 */
[----:B------:R-:W-:Y:S05]  /*11850*/  YIELD ;  /* 0x0000000000007946 */ /* 0x000fea0003800000 */
[----:B------:R-:W-:Y:S01]  /*11860*/  ULDC.64 UR4, c[0x0][0xa28] ;  /* 0x00028a0000047ab9 */ /* 0x000fe20000000a00 */
[----:B------:R-:W-:Y:S01]  /*11870*/  IMAD.MOV.U32 R10, RZ, RZ, RZ ;  /* 0x000000ffff0a7224 */ /* 0x000fe200078e00ff */
[----:B------:R-:W-:Y:S01]  /*11880*/  ISETP.NE.U32.AND P0, PT, RZ, UR4, PT ;  /* 0x00000004ff007c0c */ /* 0x000fe2000bf05070 */
[----:B------:R-:W-:Y:S01]  /*11890*/  ULDC.64 UR8, c[0x0][0xa18] ;  /* 0x0002860000087ab9 */ /* 0x000fe20000000a00 */
[----:B------:R-:W-:-:S02]  /*118a0*/  ULDC.64 UR6, c[0x0][0xa10] ;  /* 0x0002840000067ab9 */ /* 0x000fc40000000a00 */
[----:B------:R-:W-:Y:S02]  /*118b0*/  ISETP.NE.AND.EX P0, PT, RZ, UR5, PT, P0 ;  /* 0x00000005ff007c0c */ /* 0x000fe4000bf05300 */
[----:B0-----:R-:W-:-:S11]  /*118c0*/  SHF.R.S32.HI R0, RZ, 0x1f, R26 ;  /* 0x0000001fff007819 */ /* 0x001fd6000001141a */
[C---:B---3--:R-:W-:Y:S01]  /*118d0*/  @P0 LEA R2, P1, R26.reuse, UR4, 0x2 ;  /* 0x000000041a020c11 */ /* 0x048fe2000f8210ff */
        /* <DEDUP_REMOVED lines=9> */
[----:B------:R-:W-:Y:S02]  /*11970*/  ISETP.NE.AND.EX P0, PT, RZ, UR5, PT, P0 ;  /* 0x00000005ff007c0c */ /* 0x000fe4000bf05300 */
[----:B------:R-:W-:Y:S02]  /*11980*/  IADD3.X R5, R29, UR5, RZ, P3, !PT ;  /* 0x000000051d057c10 */ /* 0x000fe40009ffe4ff */
[----:B------:R-:W-:Y:S02]  /*11990*/  ISETP.NE.U32.AND P2, PT, RZ, UR8, PT ;  /* 0x00000008ff007c0c */ /* 0x000fe4000bf45070 */
[----:B------:R-:W-:-:S02]  /*119a0*/  ISETP.NE.U32.AND P1, PT, RZ, UR6, PT ;  /* 0x00000006ff007c0c */ /* 0x000fc4000bf25070 */
[----:B------:R-:W-:Y:S01]  /*119b0*/  ISETP.NE.AND.EX P2, PT, RZ, UR9, PT, P2 ;  /* 0x00000009ff007c0c */ /* 0x000fe2000bf45320 */
[----:B------:R-:W-:Y:S01]  /*119c0*/  ULDC UR4, c[0x0][0x288] ;  /* 0x0000a20000047ab9 */ /* 0x000fe20000000800 */
[----:B------:R-:W-:Y:S02]  /*119d0*/  ISETP.NE.AND.EX P1, PT, RZ, UR7, PT, P1 ;  /* 0x00000007ff007c0c */ /* 0x000fe4000bf25310 */
[----:B------:R-:W-:Y:S01]  /*119e0*/  IADD3 R6, P4, R28, UR6, RZ ;  /* 0x000000061c067c10 */ /* 0x000fe2000ff9e0ff */
[----:B------:R-:W3:Y:S01]  /*119f0*/  @P0 LDG.E R0, desc[UR40][R4.64] ;  /* 0x0000002804000981 */ /* 0x000ee2000c1e1900 */
[----:B-1----:R-:W-:Y:S02]  /*11a00*/  MOV R3, RZ ;  /* 0x000000ff00037202 */ /* 0x002fe40000000f00 */
        /* <DEDUP_REMOVED lines=18> */
[----:B-1----:R-:W-:Y:S01]  /*11b30*/  IMAD.U32 R0, RZ, RZ, UR5 ;  /* 0x00000005ff007e24 */ /* 0x002fe2000f8e00ff */
[----:B------:R-:W-:Y:S06]  /*11b40*/  @P2 BRA `(.L_x_13607) ;  /* 0x0000000000142947 */ /* 0x000fec0003800000 */
[----:B------:R-:W-:Y:S05]  /*11b50*/  @!P0 BRA `(.L_x_13607) ;  /* 0x0000000000108947 */ /* 0x000fea0003800000 */
[----:B------:R-:W2:Y:S04]  /*11b60*/  LDG.E R8, desc[UR40][R4.64] ;  /* 0x0000002804087981 */ /* 0x000ea8000c1e1900 */
[----:B------:R-:W2:Y:S02]  /*11b70*/  LDG.E R4, desc[UR40][R4.64+0x4] ;  /* 0x0000042804047981 */ /* 0x000ea4000c1e1900 */
[----:B--2---:R-:W-:-:S05]  /*11b80*/  IMAD.IADD R4, R4, 0x1, -R8 ;  /* 0x0000000104047824 */ /* 0x004fca00078e0a08 */
[----:B------:R1:W-:Y:S02]  /*11b90*/  STL [R1+0x64], R4 ;  /* 0x0000640401007387 */ /* 0x0003e40000100800 */
.L_x_13607:
[----:B------:R-:W-:Y:S01]  /*11ba0*/  MOV R8, R26 ;  /* 0x0000001a00087202 */ /* 0x000fe20000000f00 */
        /* <DEDUP_REMOVED lines=9> */
.L_x_13608:
        /* <DEDUP_REMOVED lines=9> */
.L_x_13609:
[----:B-12---:R-:W2:Y:S04]  /*11cd0*/  @P1 LDG.E R4, desc[UR40][R6.64] ;  /* 0x0000002806041981 */ /* 0x006ea8000c1e1900 */
[----:B0-----:R-:W2:Y:S01]  /*11ce0*/  @P1 LDG.E R6, desc[UR40][R6.64+0x4] ;  /* 0x0000042806061981 */ /* 0x001ea2000c1e1900 */
[----:B------:R-:W-:Y:S01]  /*11cf0*/  BSSY B0, `(.L_x_13610) ;  /* 0x00000ea000007945 */ /* 0x000fe20003800000 */
[----:B--2---:R-:W-:Y:S02]  /*11d00*/  @P1 IMAD.IADD R0, R6, 0x1, -R4 ;  /* 0x0000000106001824 */ /* 0x004fe400078e0a04 */
[----:B-----5:R-:W-:-:S04]  /*11d10*/  IMAD.IADD R4, R2, 0x1, -R10 ;  /* 0x0000000102047824 */ /* 0x020fc800078e0a0a */
[----:B------:R-:W-:-:S05]  /*11d20*/  IMAD.IADD R27, R4, 0x1, R0 ;  /* 0x00000001041b7824 */ /* 0x000fca00078e0200 */
[----:B------:R-:W-:-:S05]  /*11d30*/  IADD3 R2, R27, 0x9f, RZ ;  /* 0x0000009f1b027810 */ /* 0x000fca0007ffe0ff */
[----:B------:R-:W-:-:S05]  /*11d40*/  IMAD.HI R2, R2, 0x66666667, RZ ;  /* 0x6666666702027827 */ /* 0x000fca00078e02ff */
[----:B------:R-:W-:-:S04]  /*11d50*/  SHF.R.U32.HI R5, RZ, 0x1f, R2 ;  /* 0x0000001fff057819 */ /* 0x000fc80000011602 */
[----:B------:R-:W-:-:S05]  /*11d60*/  LEA.HI.SX32 R6, R2, R5, 0x1a ;  /* 0x0000000502067211 */ /* 0x000fca00078fd2ff */
[--C-:B------:R-:W-:Y:S01]  /*11d70*/  IMAD R2, R6, 0xa0, -R4.reuse ;  /* 0x000000a006027824 */ /* 0x100fe200078e0a04 */
[----:B------:R0:W-:Y:S01]  /*11d80*/  STL [R1+0x58], R6 ;  /* 0x0000580601007387 */ /* 0x0001e20000100800 */
        /* <DEDUP_REMOVED lines=21> */
.L_x_13764:
[----:B-1----:R-:W-:Y:S02]  /*11ee0*/  ISETP.NE.AND P0, PT, R14, RZ, PT ;  /* 0x000000ff0e00720c */ /* 0x002fe40003f05270 */
[----:B------:R-:W-:-:S11]  /*11ef0*/  PLOP3.LUT P6, PT, PT, PT, PT, 0x8, 0x0 ;  /* 0x000000000000781c */ /* 0x000fd60003fce170 */
[----:B------:R-:W-:Y:S05]  /*11f00*/  @P0 BRA `(.L_x_13613) ;  /* 0x00000000000c0947 */ /* 0x000fea0003800000 */
[----:B------:R-:W-:-:S03]  /*11f10*/  UMOV UR4, 0xffffffff ;  /* 0xffffffff00047882 */ /* 0x000fc60000000000 */
[----:B------:R-:W-:Y:S05]  /*11f20*/  BRA.DIV UR4, `(.L_x_13614) ;  /* 0x0000006a04e47947 */ /* 0x000fea000b800000 */
[----:B------:R-:W-:-:S13]  /*11f30*/  ELECT P6, URZ, PT ;  /* 0x00000000003f782f */ /* 0x000fda00038c0000 */
.L_x_13613:
        /* <DEDUP_REMOVED lines=9> */
.L_x_13767:
[----:B------:R-:W-:Y:S05]  /*11fd0*/  BSYNC B1 ;  /* 0x0000000000017941 */ /* 0x000fea0003800000 */
.L_x_13615:
[----:B------:R-:W-:Y:S04]  /*11fe0*/  BSSY B1, `(.L_x_13617) ;  /* 0x0000050000017945 */ /* 0x000fe80003800000 */
[----:B------:R-:W-:Y:S05]  /*11ff0*/  @!P6 BRA `(.L_x_13618) ;  /* 0x000000040038e947 */ /* 0x000fea0003800000 */
[----:B------:R-:W0:Y:S04]  /*12000*/  LDL R8, [R1+0x10] ;  /* 0x0000100001087983 */ /* 0x000e280000100800 */
        /* <DEDUP_REMOVED lines=9> */
.L_x_13768:
[----:B------:R-:W-:Y:S05]  /*120a0*/  BSYNC B2 ;  /* 0x0000000000027941 */ /* 0x000fea0003800000 */
.L_x_13619:
        /* <DEDUP_REMOVED lines=9> */
.L_x_13622:
[----:B------:R-:W-:Y:S05]  /*12140*/  BSYNC B2 ;  /* 0x0000000000027941 */ /* 0x000fea0003800000 */
.L_x_13621:
[----:B------:R-:W2:Y:S01]  /*12150*/  LDL R7, [R1+0x10] ;  /* 0x0000100001077983 */ /* 0x000ea20000100800 */
[----:B------:R-:W-:Y:S01]  /*12160*/  IMAD.MOV.U32 R11, RZ, RZ, RZ ;  /* 0x000000ffff0b7224 */ /* 0x000fe200078e00ff */
[----:B------:R-:W-:Y:S01]  /*12170*/  UIADD3 UR4, UP0, UR38, 0x570, URZ ;  /* 0x0000057026047890 */ /* 0x000fe2000ff1e03f */
[----:B------:R-:W-:Y:S01]  /*12180*/  IMAD R6, R4, 0xa0, R3 ;  /* 0x000000a004067824 */ /* 0x000fe200078e0203 */
[----:B------:R-:W-:Y:S01]  /*12190*/  PLOP3.LUT P0, PT, PT, PT, PT, 0x80, 0x0 ;  /* 0x000000000000781c */ /* 0x000fe20003f0f070 */
[----:B------:R-:W-:Y:S01]  /*121a0*/  UMOV UR6, 0x0 ;  /* 0x0000000000067882 */ /* 0x000fe20000000000 */
[----:B------:R-:W-:Y:S01]  /*121b0*/  R2UR UR10, R11 ;  /* 0x000000000b0a72ca */ /* 0x000fe200000e0000 */
[----:B------:R-:W-:Y:S01]  /*121c0*/  VIADD R6, R6, 0xffffff60 ;  /* 0xffffff6006067836 */ /* 0x000fe20000000000 */
[----:B------:R-:W-:Y:S01]  /*121d0*/  UIADD3.X UR5, URZ, UR39, URZ, UP0, !UPT ;  /* 0x000000273f057290 */ /* 0x000fe200087fe43f */
[----:B------:R-:W-:Y:S01]  /*121e0*/  UMOV UR7, 0x12f00000 ;  /* 0x12f0000000077882 */ /* 0x000fe20000000000 */
[----:B--2---:R-:W-:Y:S01]  /*121f0*/  IMAD R10, R7, 0x2800, R22 ;  /* 0x00002800070a7824 */ /* 0x004fe200078e0216 */
[----:B------:R-:W-:-:S03]  /*12200*/  IADD3 R7, R5, 0x13290, RZ ;  /* 0x0001329005077810 */ /* 0x000fc60007ffe0ff */
[----:B------:R-:W-:-:S07]  /*12210*/  VIADD R8, R10, 0xe000 ;  /* 0x0000e0000a087836 */ /* 0x000fce0000000000 */
.L_x_13623:
        /* <DEDUP_REMOVED lines=13> */
.L_x_13769:
[----:B------:R-:W-:Y:S05]  /*122f0*/  BSYNC B2 ;  /* 0x0000000000027941 */ /* 0x000fea0003800000 */
.L_x_13624:
        /* <DEDUP_REMOVED lines=11> */
.L_x_13627:
[----:B------:R-:W-:Y:S05]  /*123b0*/  BSYNC B2 ;  /* 0x0000000000027941 */ /* 0x000fea0003800000 */
.L_x_13626:
        /* <DEDUP_REMOVED lines=8> */
.L_x_13628:
        /* <DEDUP_REMOVED lines=10> */
.L_x_13618:
[----:B------:R-:W-:Y:S05]  /*124e0*/  BSYNC B1 ;  /* 0x0000000000017941 */ /* 0x000fea0003800000 */
.L_x_13617:
[----:B------:R-:W0:Y:S04]  /*124f0*/  LDL.LU R8, [R1+0x10] ;  /* 0x0000100001087983 */ /* 0x000e280000300800 */
        /* <DEDUP_REMOVED lines=9> */
[----:B------:R0:W-:Y:S04]  /*12590*/  STL [R1+0x10], R5 ;  /* 0x0000100501007387 */ /* 0x0001e80000100800 */
[----:B------:R0:W-:Y:S01]  /*125a0*/  STL [R1+0x1c], R7 ;  /* 0x00001c0701007387 */ /* 0x0001e20000100800 */
[----:B------:R-:W-:Y:S05]  /*125b0*/  @!P2 BRA `(.L_x_13611) ;  /* 0x000000040074a947 */ /* 0x000fea0003800000 */
.L_x_13641:
[----:B------:R-:W-:Y:S05]  /*125c0*/  YIELD ;  /* 0x0000000000007946 */ /* 0x000fea0003800000 */
[----:B------:R-:W-:Y:S04]  /*125d0*/  BSSY B1, `(.L_x_13629) ;  /* 0x000004f000017945 */ /* 0x000fe80003800000 */
[----:B-1----:R-:W-:Y:S05]  /*125e0*/  @!P6 BRA `(.L_x_13630) ;  /* 0x000000040034e947 */ /* 0x002fea0003800000 */
[----:B0-----:R-:W2:Y:S04]  /*125f0*/  LDL R5, [R1+0x10] ;  /* 0x0000100001057983 */ /* 0x001ea80000100800 */
        /* <DEDUP_REMOVED lines=9> */
.L_x_13770:
[----:B------:R-:W-:Y:S05]  /*12690*/  BSYNC B2 ;  /* 0x0000000000027941 */ /* 0x000fea0003800000 */
.L_x_13631:
        /* <DEDUP_REMOVED lines=9> */
.L_x_13634:
[----:B------:R-:W-:Y:S05]  /*12730*/  BSYNC B2 ;  /* 0x0000000000027941 */ /* 0x000fea0003800000 */
.L_x_13633:
[----:B------:R-:W2:Y:S01]  /*12740*/  LDL R7, [R1+0x10] ;  /* 0x0000100001077983 */ /* 0x000ea20000100800 */
        /* <DEDUP_REMOVED lines=11> */
.L_x_13635:
        /* <DEDUP_REMOVED lines=13> */
.L_x_13771:
[----:B------:R-:W-:Y:S05]  /*128d0*/  BSYNC B2 ;  /* 0x0000000000027941 */ /* 0x000fea0003800000 */
.L_x_13636:
        /* <DEDUP_REMOVED lines=11> */
.L_x_13639:
[----:B------:R-:W-:Y:S05]  /*12990*/  BSYNC B2 ;  /* 0x0000000000027941 */ /* 0x000fea0003800000 */
.L_x_13638:
        /* <DEDUP_REMOVED lines=8> */
.L_x_13640:
        /* <DEDUP_REMOVED lines=10> */
.L_x_13630:
[----:B------:R-:W-:Y:S05]  /*12ac0*/  BSYNC B1 ;  /* 0x0000000000017941 */ /* 0x000fea0003800000 */
.L_x_13629:
[----:B------:R-:W0:Y:S04]  /*12ad0*/  LDL.LU R6, [R1+0x10] ;  /* 0x0000100001067983 */ /* 0x000e280000300800 */
[----:B------:R-:W2:Y:S01]  /*12ae0*/  LDL.LU R9, [R1+0x1c] ;  /* 0x00001c0001097983 */ /* 0x000ea20000300800 */
[C---:B------:R-:W-:Y:S02]  /*12af0*/  ISETP.GT.AND P2, PT, R4.reuse, R2, PT ;  /* 0x000000020400720c */ /* 0x040fe40003f44270 */
[----:B------:R-:W-:Y:S01]  /*12b00*/  IADD3 R4, R4, -0x1, RZ ;  /* 0xffffffff04047810 */ /* 0x000fe20007ffe0ff */
[----:B0-----:R-:W-:-:S05]  /*12b10*/  VIADD R5, R6, 0x1 ;  /* 0x0000000106057836 */ /* 0x001fca0000000000 */
[----:B------:R-:W-:-:S04]  /*12b20*/  ISETP.NE.AND P1, PT, R5, 0x2, PT ;  /* 0x000000020500780c */ /* 0x000fc80003f25270 */
[----:B------:R-:W-:Y:S02]  /*12b30*/  SEL R6, RZ, 0x1, P1 ;  /* 0x00000001ff067807 */ /* 0x000fe40000800000 */
[----:B------:R-:W-:Y:S02]  /*12b40*/  SEL R5, R5, RZ, P1 ;  /* 0x000000ff05057207 */ /* 0x000fe40000800000 */
[----:B--2---:R-:W-:-:S05]  /*12b50*/  LOP3.LUT R9, R9, R6, RZ, 0x3c, !PT ;  /* 0x0000000609097212 */ /* 0x004fca00078e3cff */
[----:B------:R1:W-:Y:S04]  /*12b60*/  STL [R1+0x1c], R9 ;  /* 0x00001c0901007387 */ /* 0x0003e80000100800 */
[----:B------:R1:W-:Y:S01]  /*12b70*/  STL [R1+0x10], R5 ;  /* 0x0000100501007387 */ /* 0x0003e20000100800 */
[----:B------:R-:W-:Y:S05]  /*12b80*/  @P2 BRA `(.L_x_13641) ;  /* 0xfffffff8008c2947 */ /* 0x000fea000383ffff */
.L_x_13611:
[----:B------:R-:W-:Y:S05]  /*12b90*/  BSYNC B0 ;  /* 0x0000000000007941 */ /* 0x000fea0003800000 */
.L_x_13610:
[----:B------:R-:W-:Y:S05]  /*12ba0*/  @!P0 WARPSYNC.ALL ;  /* 0x0000000000008948 */ /* 0x000fea0003800000 */
[----:B------:R-:W-:Y:S01]  /*12bb0*/  @!P0 BAR.SYNC.DEFER_BLOCKING 0xc, 0x200 ;  /* 0x0308000000008b1d */ /* 0x000fe20000010000 */
[----:B------:R-:W-:-:S13]  /*12bc0*/  ISETP.GT.AND P0, PT, R27, RZ, PT ;  /* 0x000000ff1b00720c */ /* 0x000fda0003f04270 */
[----:B------:R-:W-:Y:S05]  /*12bd0*/  @P0 BRA `(.L_x_13642) ;  /* 0x0000000000440947 */ /* 0x000fea0003800000 */
[----:B01----:R-:W0:Y:S02]  /*12be0*/  S2R R5, SR_TID.X ;  /* 0x0000000000057919 */ /* 0x003e240000002100 */
        /* <DEDUP_REMOVED lines=16> */
.L_x_13642:
        /* <DEDUP_REMOVED lines=11> */
[----:B-1----:R-:W-:Y:S01]  /*12da0*/  IMAD.U32 R5, RZ, RZ, UR7 ;  /* 0x00000007ff057e24 */ /* 0x002fe2000f8e00ff */
        /* <DEDUP_REMOVED lines=8> */
.L_x_13645:
[----:B------:R-:W-:Y:S05]  /*12e30*/  BSYNC B6 ;  /* 0x0000000000067941 */ /* 0x000fea0003800000 */
.L_x_13644:
        /* <DEDUP_REMOVED lines=24> */
.L_x_13647:
[----:B------:R-:W-:Y:S05]  /*12fc0*/  BSYNC B6 ;  /* 0x0000000000067941 */ /* 0x000fea0003800000 */
.L_x_13646:
        /* <DEDUP_REMOVED lines=20> */
.L_x_13649:
[----:B------:R-:W-:Y:S05]  /*13110*/  BSYNC B6 ;  /* 0x0000000000067941 */ /* 0x000fea0003800000 */
.L_x_13648:
        /* <DEDUP_REMOVED lines=11> */
[----:B01----:R-:W-:Y:S02]  /*131d0*/  IMAD.U32 R5, RZ, RZ, UR5 ;  /* 0x00000005ff057e24 */ /* 0x003fe4000f8e00ff */
[----:B------:R-:W-:Y:S02]  /*131e0*/  IMAD.U32 R6, RZ, RZ, UR6 ;  /* 0x00000006ff067e24 */ /* 0x000fe4000f8e00ff */
[----:B------:R-:W-:-:S02]  /*131f0*/  IMAD.U32 R7, RZ, RZ, UR7 ;  /* 0x00000007ff077e24 */ /* 0x000fc4000f8e00ff */
[----:B------:R-:W-:Y:S02]  /*13200*/  IMAD.U32 R11, RZ, RZ, UR9 ;  /* 0x00000009ff0b7e24 */ /* 0x000fe4000f8e00ff */
[----:B------:R-:W-:Y:S02]  /*13210*/  IMAD.MOV.U32 R8, RZ, RZ, 0x70 ;  /* 0x00000070ff087424 */ /* 0x000fe400078e00ff */
[----:B------:R-:W-:Y:S02]  /*13220*/  IMAD.MOV.U32 R12, RZ, RZ, 0x1 ;  /* 0x00000001ff0c7424 */ /* 0x000fe400078e00ff */
[----:B------:R-:W-:-:S07]  /*13230*/  IMAD.MOV.U32 R13, RZ, RZ, RZ ;  /* 0x000000ffff0d7224 */ /* 0x000fce00078e00ff */
[----:B------:R-:W-:-:S07]  /*13240*/  LEPC R20, `(.L_x_13651) ;  /* 0x000000001014794e */ /* 0x000fce0000000000 */
[----:B--2---:R-:W-:Y:S05]  /*13250*/  CALL.ABS.NOINC R2 ;  /* 0x0000000002007343 */ /* 0x004fea0003c00000 */
.L_x_13651:
[----:B------:R-:W-:Y:S05]  /*13260*/  BSYNC B6 ;  /* 0x0000000000067941 */ /* 0x000fea0003800000 */
.L_x_13650:
[----:B------:R2:W3:Y:S01]  /*13270*/  LDL R14, [R1+0x14] ;  /* 0x00001400010e7983 */ /* 0x0004e20000100800 */
[----:B------:R-:W-:Y:S01]  /*13280*/  ULDC.64 UR4, c[0x0][0x9f8] ;  /* 0x00027e0000047ab9 */ /* 0x000fe20000000a00 */
[----:B------:R-:W4:Y:S01]  /*13290*/  LDC R11, c[0x0][0x430] ;  /* 0x00010c00ff0b7b82 */ /* 0x000f220000000800 */
[----:B------:R-:W-:Y:S01]  /*132a0*/  ISETP.NE.U32.AND P0, PT, RZ, UR4, PT ;  /* 0x00000004ff007c0c */ /* 0x000fe2000bf05070 */
[----:B------:R-:W2:Y:S03]  /*132b0*/  LDL R20, [R1+0x58] ;  /* 0x0000580001147983 */ /* 0x000ea60000100800 */
[----:B------:R-:W-:Y:S01]  /*132c0*/  ISETP.NE.AND.EX P0, PT, RZ, UR5, PT, P0 ;  /* 0x00000005ff007c0c */ /* 0x000fe2000bf05300 */
[----:B------:R-:W4:-:S12]  /*132d0*/  LDL R21, [R1+0x28] ;  /* 0x0000280001157983 */ /* 0x000f180000100800 */
[----:B------:R-:W-:-:S04]  /*132e0*/  @P0 IADD3 R28, P1, R28, UR4, RZ ;  /* 0x000000041c1c0c10 */ /* 0x000fc8000ff3e0ff */
[----:B------:R-:W-:Y:S01]  /*132f0*/  @P0 IADD3.X R29, R29, UR5, RZ, P1, !PT ;  /* 0x000000051d1d0c10 */ /* 0x000fe20008ffe4ff */
[----:B------:R-:W0:Y:S04]  /*13300*/  S2R R2, SR_TID.X ;  /* 0x0000000000027919 */ /* 0x000e280000002100 */
[----:B---3--:R-:W3:Y:S01]  /*13310*/  @P0 LDG.E R14, desc[UR40][R28.64] ;  /* 0x000000281c0e0981 */ /* 0x008ee2000c1e1900 */
[C---:B0-----:R-:W-:Y:S01]  /*13320*/  LOP3.LUT R0, R2.reuse, 0x7f, RZ, 0xc0, !PT ;  /* 0x0000007f02007812 */ /* 0x041fe200078ec0ff */
[----:B------:R-:W-:-:S03]  /*13330*/  IMAD.SHL.U32 R2, R2, 0x20, RZ ;  /* 0x0000002002027824 */ /* 0x000fc600078e00ff */
[----:B------:R-:W-:-:S04]  /*13340*/  SHF.R.U32.HI R0, RZ, 0x2, R0 ;  /* 0x00000002ff007819 */ /* 0x000fc80000011600 */
[----:B------:R-:W-:Y:S02]  /*13350*/  LOP3.LUT R2, R0, 0x60, R2, 0xf8, !PT ;  /* 0x0000006000027812 */ /* 0x000fe400078ef802 */
[----:B------:R-:W0:Y:S01]  /*13360*/  S2R R0, SR_TID.X ;  /* 0x0000000000007919 */ /* 0x000e220000002100 */
[----:B-1----:R-:W1:Y:S01]  /*13370*/  S2R R9, SR_TID.X ;  /* 0x0000000000097919 */ /* 0x002e620000002100 */
[----:B------:R-:W-:-:S05]  /*13380*/  MOV R6, 0xa0 ;  /* 0x000000a000067802 */ /* 0x000fca0000000f00 */
[----:B--2---:R-:W-:-:S04]  /*13390*/  IMAD R6, R20, R6, -0xa0 ;  /* 0xffffff6014067424 */ /* 0x004fc800078e0206 */
[----:B------:R-:W-:Y:S01]  /*133a0*/  IMAD.IADD R2, R2, 0x1, R6 ;  /* 0x0000000102027824 */ /* 0x000fe200078e0206 */
[----:B0-----:R-:W-:Y:S01]  /*133b0*/  LOP3.LUT R0, R0, 0x7f, RZ, 0xc0, !PT ;  /* 0x0000007f00007812 */ /* 0x001fe200078ec0ff */
[----:B-1----:R-:W-:-:S03]  /*133c0*/  IMAD.SHL.U32 R12, R9, 0x20, RZ ;  /* 0x00000020090c7824 */ /* 0x002fc600078e00ff */
[----:B------:R-:W-:-:S04]  /*133d0*/  SHF.R.U32.HI R0, RZ, 0x2, R0 ;  /* 0x00000002ff007819 */ /* 0x000fc80000011600 */
[----:B------:R-:W-:-:S04]  /*133e0*/  LOP3.LUT R12, R0, 0x60, R12, 0xf8, !PT ;  /* 0x00000060000c7812 */ /* 0x000fc800078ef80c */
[----:B------:R-:W-:Y:S02]  /*133f0*/  LOP3.LUT R12, R12, 0x80, RZ, 0xfc, !PT ;  /* 0x000000800c0c7812 */ /* 0x000fe400078efcff */
[----:B------:R-:W-:-:S03]  /*13400*/  ISETP.GE.AND P1, PT, R2, R27, PT ;  /* 0x0000001b0200720c */ /* 0x000fc60003f26270 */
[----:B------:R-:W-:Y:S02]  /*13410*/  IMAD.IADD R6, R12, 0x1, R6 ;  /* 0x000000010c067824 */ /* 0x000fe400078e0206 */
[--C-:B----4-:R-:W-:Y:S02]  /*13420*/  IMAD.IADD R8, R2, 0x1, R21.reuse ;  /* 0x0000000102087824 */ /* 0x110fe400078e0215 */
[----:B------:R-:W-:-:S03]  /*13430*/  IMAD.IADD R10, R6, 0x1, R21 ;  /* 0x00000001060a7824 */ /* 0x000fc600078e0215 */
[----:B------:R-:W-:Y:S01]  /*13440*/  MOV R0, R8 ;  /* 0x0000000800007202 */ /* 0x000fe20000000f00 */
[----:B------:R-:W-:Y:S01]  /*13450*/  IMAD.MOV.U32 R9, RZ, RZ, R10 ;  /* 0x000000ffff097224 */ /* 0x000fe200078e000a */
[----:B---3--:R-:W-:Y:S01]  /*13460*/  @P0 STL [R1+0x14], R14 ;  /* 0x0000140e01000387 */ /* 0x008fe20000100800 */
[----:B------:R-:W-:Y:S02]  /*13470*/  ISETP.NE.AND P0, PT, R11, 0x1, PT ;  /* 0x000000010b00780c */ /* 0x000fe40003f05270 */
[----:B------:R-:W-:Y:S01]  /*13480*/  SHF.R.S32.HI R15, RZ, 0x1f, R14 ;  /* 0x0000001fff0f7819 */ /* 0x000fe2000001140e */
[----:B------:R-:W2:Y:S10]  /*13490*/  LDL.LU R21, [R1+0x30] ;  /* 0x0000300001157983 */ /* 0x000eb40000300800 */
[----:B------:R-:W0:Y:S08]  /*134a0*/  @P0 LDC R3, c[0x0][0x434] ;  /* 0x00010d00ff030b82 */ /* 0x000e300000000800 */
[----:B------:R-:W1:Y:S08]  /*134b0*/  @P0 LDC R5, c[0x0][0x434] ;  /* 0x00010d00ff050b82 */ /* 0x000e700000000800 */
[----:B------:R-:W3:Y:S08]  /*134c0*/  @P0 LDC R4, c[0x0][0x438] ;  /* 0x00010e00ff040b82 */ /* 0x000ef00000000800 */
[----:B------:R-:W4:Y:S01]  /*134d0*/  @P0 LDC R7, c[0x0][0x438] ;  /* 0x00010e00ff070b82 */ /* 0x000f220000000800 */
[----:B0-----:R-:W-:-:S04]  /*134e0*/  @P0 IMAD.HI.U32 R3, R8, R3, RZ ;  /* 0x0000000308030227 */ /* 0x001fc800078e00ff */
[----:B-1----:R-:W-:Y:S01]  /*134f0*/  @P0 IMAD.HI.U32 R2, R10, R5, RZ ;  /* 0x000000050a020227 */ /* 0x002fe200078e00ff */
[----:B---3--:R-:W-:Y:S02]  /*13500*/  @P0 SHF.R.U32.HI R0, RZ, R4, R3 ;  /* 0x00000004ff000219 */ /* 0x008fe40000011603 */
[----:B------:R-:W0:Y:S02]  /*13510*/  @!P1 LDC.64 R4, c[0x0][0x418] ;  /* 0x00010600ff049b82 */ /* 0x000e240000000a00 */
[----:B----4-:R-:W-:-:S06]  /*13520*/  @P0 SHF.R.U32.HI R9, RZ, R7, R2 ;  /* 0x00000007ff090219 */ /* 0x010fcc0000011602 */
[----:B------:R-:W1:Y:S01]  /*13530*/  @!P1 LDC.64 R2, c[0x0][0x428] ;  /* 0x00010a00ff029b82 */ /* 0x000e620000000a00 */
[----:B------:R-:W-:Y:S01]  /*13540*/  ISETP.GE.AND P0, PT, R6, R27, PT ;  /* 0x0000001b0600720c */ /* 0x000fe20003f06270 */
[--C-:B------:R-:W-:Y:S01]  /*13550*/  @!P1 IMAD.MOV.U32 R6, RZ, RZ, R0.reuse ;  /* 0x000000ffff069224 */ /* 0x100fe200078e0000 */
[----:B------:R-:W-:Y:S02]  /*13560*/  @!P1 SHF.R.S32.HI R7, RZ, 0x1f, R0 ;  /* 0x0000001fff079819 */ /* 0x000fe40000011400 */
[----:B------:R-:W-:Y:S01]  /*13570*/  ISETP.GT.U32.OR P0, PT, R12, 0x9f, P0 ;  /* 0x0000009f0c00780c */ /* 0x000fe20000704470 */
[----:B-1----:R-:W-:-:S04]  /*13580*/  @!P1 IMAD.WIDE.U32 R6, R14, R2, R6 ;  /* 0x000000020e069225 */ /* 0x002fc800078e0006 */
[----:B------:R-:W-:-:S04]  /*13590*/  @!P1 IMAD R2, R15, R2, RZ ;  /* 0x000000020f029224 */ /* 0x000fc800078e02ff */
[----:B------:R-:W-:Y:S01]  /*135a0*/  @!P1 IMAD R2, R14, R3, R2 ;  /* 0x000000030e029224 */ /* 0x000fe200078e0202 */
[----:B0-----:R-:W-:-:S04]  /*135b0*/  @!P1 LEA R12, P2, R6, R4, 0x2 ;  /* 0x00000004060c9211 */ /* 0x001fc800078410ff */
[----:B------:R-:W-:-:S04]  /*135c0*/  @!P1 IADD3 R2, R7, R2, RZ ;  /* 0x0000000207029210 */ /* 0x000fc80007ffe0ff */
[----:B------:R-:W-:Y:S02]  /*135d0*/  @!P1 LEA.HI.X R13, R6, R5, R2, 0x2, P2 ;  /* 0x00000005060d9211 */ /* 0x000fe400010f1402 */
[----:B------:R-:W0:Y:S01]  /*135e0*/  @!P0 LDC.64 R2, c[0x0][0x428] ;  /* 0x00010a00ff028b82 */ /* 0x000e220000000a00 */
[----:B------:R-:W-:Y:S01]  /*135f0*/  IMAD.MOV R0, RZ, RZ, -R0 ;  /* 0x000000ffff007224 */ /* 0x000fe200078e0a00 */
[----:B------:R1:W-:Y:S03]  /*13600*/  STL [R1+0x2c], R15 ;  /* 0x00002c0f01007387 */ /* 0x0003e60000100800 */
[----:B------:R-:W-:Y:S02]  /*13610*/  IMAD R8, R11, R0, R8 ;  /* 0x000000000b087224 */ /* 0x000fe400078e0208 */
[----:B0-----:R-:W-:Y:S02]  /*13620*/  @!P0 IMAD R0, R15, R2, RZ ;  /* 0x000000020f008224 */ /* 0x001fe400078e02ff */
[----:B-1----:R-:W3:Y:S01]  /*13630*/  LDL R15, [R1+0x78] ;  /* 0x00007800010f7983 */ /* 0x002ee20000100800 */
[--C-:B------:R-:W-:Y:S01]  /*13640*/  @!P0 SHF.R.S32.HI R5, RZ, 0x1f, R9.reuse ;  /* 0x0000001fff058819 */ /* 0x100fe20000011409 */
[----:B------:R-:W-:-:S02]  /*13650*/  @!P0 IMAD.MOV.U32 R4, RZ, RZ, R9 ;  /* 0x000000ffff048224 */ /* 0x000fc400078e0009 */
[C---:B------:R-:W-:Y:S02]  /*13660*/  @!P0 IMAD R0, R14.reuse, R3, R0 ;  /* 0x000000030e008224 */ /* 0x040fe400078e0200 */
[----:B------:R-:W-:Y:S02]  /*13670*/  @!P0 IMAD.WIDE.U32 R4, R14, R2, R4 ;  /* 0x000000020e048225 */ /* 0x000fe400078e0004 */
[----:B------:R-:W0:Y:S01]  /*13680*/  S2R R14, SR_TID.X ;  /* 0x00000000000e7919 */ /* 0x000e220000002100 */
[----:B------:R-:W1:Y:S01]  /*13690*/  @!P0 LDC.64 R2, c[0x0][0x418] ;  /* 0x00010600ff028b82 */ /* 0x000e620000000a00 */
[----:B------:R-:W-:Y:S01]  /*136a0*/  @!P0 IMAD.IADD R0, R0, 0x1, R5 ;  /* 0x0000000100008824 */ /* 0x000fe200078e0205 */
[----:B-1----:R-:W-:-:S04]  /*136b0*/  @!P0 LEA R2, P2, R4, R2, 0x2 ;  /* 0x0000000204028211 */ /* 0x002fc800078410ff */
[----:B------:R-:W-:Y:S02]  /*136c0*/  @!P0 LEA.HI.X R3, R4, R3, R0, 0x2, P2 ;  /* 0x0000000304038211 */ /* 0x000fe400010f1400 */
[C---:B0-----:R-:W-:Y:S02]  /*136d0*/  LOP3.LUT R0, R14.reuse, 0x7f, RZ, 0xc0, !PT ;  /* 0x0000007f0e007812 */ /* 0x041fe400078ec0ff */
[----:B------:R-:W-:Y:S02]  /*136e0*/  SHF.L.U32 R5, R14, 0x5, RZ ;  /* 0x000000050e057819 */ /* 0x000fe400000006ff */
[----:B------:R-:W-:-:S04]  /*136f0*/  SHF.R.U32.HI R0, RZ, 0x2, R0 ;  /* 0x00000002ff007819 */ /* 0x000fc80000011600 */
[----:B------:R-:W-:Y:S02]  /*13700*/  LOP3.LUT R5, R0, 0x60, R5, 0xf8, !PT ;  /* 0x0000006000057812 */ /* 0x000fe400078ef805 */
[----:B------:R-:W0:Y:S02]  /*13710*/  LDC R0, c[0x0][0x2f4] ;  /* 0x0000bd00ff007b82 */ /* 0x000e240000000800 */
[----:B------:R-:W-:Y:S01]  /*13720*/  LOP3.LUT R5, R5, 0x80, RZ, 0xfc, !PT ;  /* 0x0000008005057812 */ /* 0x000fe200078efcff */
[----:B------:R-:W-:-:S03]  /*13730*/  IMAD.SHL.U32 R14, R14, 0x10, RZ ;  /* 0x000000100e0e7824 */ /* 0x000fc600078e00ff */
[----:B------:R-:W-:Y:S02]  /*13740*/  ISETP.GT.U32.AND P2, PT, R5, 0x9f, PT ;  /* 0x0000009f0500780c */ /* 0x000fe40003f44070 */
[----:B------:R-:W-:Y:S02]  /*13750*/  CS2R R6, SRZ ;  /* 0x0000000000067805 */ /* 0x000fe4000001ff00 */
[----:B------:R-:W-:-:S04]  /*13760*/  LOP3.LUT R14, R14, 0x30, RZ, 0xc0, !PT ;  /* 0x000000300e0e7812 */ /* 0x000fc800078ec0ff */
[----:B------:R1:W5:Y:S04]  /*13770*/  @!P1 LDG.E R7, desc[UR40][R12.64] ;  /* 0x000000280c079981 */ /* 0x000368000c1e1900 */
[----:B------:R1:W5:Y:S01]  /*13780*/  @!P0 LDG.E R6, desc[UR40][R2.64] ;  /* 0x0000002802068981 */ /* 0x000362000c1e1900 */
[----:B0-----:R-:W-:Y:S01]  /*13790*/  ISETP.GE.AND P1, PT, R14, R0, PT ;  /* 0x000000000e00720c */ /* 0x001fe20003f26270 */
[----:B------:R-:W-:Y:S01]  /*137a0*/  UMOV UR4, 0xffffffff ;  /* 0xffffffff00047882 */ /* 0x000fe20000000000 */
[----:B------:R-:W-:-:S04]  /*137b0*/  IMAD.MOV R9, RZ, RZ, -R9 ;  /* 0x000000ffff097224 */ /* 0x000fc800078e0a09 */
[----:B------:R-:W-:Y:S01]  /*137c0*/  IMAD R9, R11, R9, R10 ;  /* 0x000000090b097224 */ /* 0x000fe200078e020a */
[----:B--2---:R-:W-:-:S04]  /*137d0*/  LOP3.LUT R21, R21, 0xfffffffd, RZ, 0xc0, !PT ;  /* 0xfffffffd15157812 */ /* 0x004fc800078ec0ff */
[----:B------:R-:W-:-:S04]  /*137e0*/  @P2 LOP3.LUT R21, R21, 0x2, RZ, 0xfc, !PT ;  /* 0x0000000215152812 */ /* 0x000fc800078efcff */
[----:B------:R-:W-:-:S04]  /*137f0*/  LOP3.LUT R21, R21, 0xfffffffb, RZ, 0xc0, !PT ;  /* 0xfffffffb15157812 */ /* 0x000fc800078ec0ff */
[----:B------:R-:W-:-:S04]  /*13800*/  LOP3.LUT R21, R21, 0xfffffffe, RZ, 0xc0, !PT ;  /* 0xfffffffe15157812 */ /* 0x000fc800078ec0ff */
[----:B------:R-:W-:Y:S02]  /*13810*/  @P1 LOP3.LUT R21, R21, 0x1, RZ, 0xfc, !PT ;  /* 0x0000000115151812 */ /* 0x000fe400078efcff */
[----:B---3--:R-:W-:-:S13]  /*13820*/  ISETP.NE.AND P0, PT, R15, 0x3, PT ;  /* 0x000000030f00780c */ /* 0x008fda0003f05270 */
[----:B------:R-:W-:-:S05]  /*13830*/  @P0 LOP3.LUT R21, R21, 0x4, RZ, 0xfc, !PT ;  /* 0x0000000415150812 */ /* 0x000fca00078efcff */
[----:B------:R1:W-:Y:S01]  /*13840*/  STL [R1+0x30], R21 ;  /* 0x0000301501007387 */ /* 0x0003e20000100800 */
[----:B------:R-:W-:Y:S05]  /*13850*/  BRA.DIV UR4, `(.L_x_13652) ;  /* 0x00000056041c7947 */ /* 0x000fea000b800000 */
.L_x_13774:
[----:B------:R-:W-:Y:S01]  /*13860*/  SHF.R.S32.HI R0, RZ, 0x1f, R18 ;  /* 0x0000001fff007819 */ /* 0x000fe20000011412 */
[----:B------:R-:W-:-:S04]  /*13870*/  VIADD R5, R20, 0xffffffff ;  /* 0xffffffff14057836 */ /* 0x000fc80000000000 */
[----:B------:R0:W-:Y:S01]  /*13880*/  STL [R1+0x20], R0 ;  /* 0x0000200001007387 */ /* 0x0001e20000100800 */
[----:B------:R-:W-:Y:S05]  /*13890*/  @!P0 BRA `(.L_x_13653) ;  /* 0x0000000000048947 */ /* 0x000fea0003800000 */
[----:B------:R-:W-:Y:S01]  /*138a0*/  BPT.TRAP 0x1 ;  /* 0x000000040000795c */ /* 0x000fe20000300000 */
.L_x_13653:
[----:B-1----:R-:W2:Y:S04]  /*138b0*/  LDL R2, [R1+0x8] ;  /* 0x0000080001027983 */ /* 0x002ea80000100800 */
[----:B0-----:R-:W3:Y:S01]  /*138c0*/  LDL R0, [R1+0x18] ;  /* 0x0000180001007983 */ /* 0x001ee20000100800 */
[----:B------:R-:W-:Y:S01]  /*138d0*/  BSSY B0, `(.L_x_13654) ;  /* 0x0000008000007945 */ /* 0x000fe20003800000 */
[----:B--2---:R-:W-:Y:S01]  /*138e0*/  IMAD R4, R2, 0x8, R22 ;  /* 0x0000000802047824 */ /* 0x004fe200078e0216 */
[----:B---3--:R-:W-:-:S04]  /*138f0*/  SHF.L.U32 R0, R0, 0x1f, RZ ;  /* 0x0000001f00007819 */ /* 0x008fc800000006ff */
[----:B------:R0:W1:Y:S01]  /*13900*/  SYNCS.PHASECHK.TRANS64.TRYWAIT P0, [R4+URZ+0x13280], R0 ;  /* 0x01328000040075a7 */ /* 0x000062000800017f */
[----:B------:R0:W-:Y:S02]  /*13910*/  STL [R1+0x54], R0 ;  /* 0x0000540001007387 */ /* 0x0001e40000100800 */
[----:B0-----:R-:W-:-:S05]  /*13920*/  SHF.R.S32.HI R0, RZ, 0x1f, R8 ;  /* 0x0000001fff007819 */ /* 0x001fca0000011408 */
[----:B------:R0:W-:Y:S02]  /*13930*/  STL [R1+0x50], R0 ;  /* 0x0000500001007387 */ /* 0x0001e40000100800 */
[----:B01----:R-:W-:Y:S05]  /*13940*/  @!P0 BRA `(.L_x_13655) ;  /* 0x0000005400148947 */ /* 0x003fea0003800000 */
.L_x_13775:
[----:B------:R-:W-:Y:S05]  /*13950*/  BSYNC B0 ;  /* 0x0000000000007941 */ /* 0x000fea0003800000 */
.L_x_13654:
[----:B------:R-:W2:Y:S01]  /*13960*/  LDL R10, [R1+0x20] ;  /* 0x00002000010a7983 */ /* 0x000ea20000100800 */
[----:B------:R-:W-:-:S03]  /*13970*/  ULDC.64 UR8, c[0x0][0x330] ;  /* 0x0000cc0000087ab9 */ /* 0x000fc60000000a00 */
[----:B0-----:R-:W3:Y:S01]  /*13980*/  LDL R0, [R1+0x50] ;  /* 0x0000500001007983 */ /* 0x001ee20000100800 */
[----:B-----5:R-:W-:Y:S01]  /*13990*/  SHF.R.S32.HI R11, RZ, 0x1f, R7 ;  /* 0x0000001fff0b7819 */ /* 0x020fe20000011407 */
[----:B------:R-:W-:Y:S01]  /*139a0*/  ULDC.64 UR4, c[0x0][0x328] ;  /* 0x0000ca0000047ab9 */ /* 0x000fe20000000a00 */
[----:B------:R-:W-:Y:S01]  /*139b0*/  ULDC.64 UR6, c[0x0][0x338] ;  /* 0x0000ce0000067ab9 */ /* 0x000fe20000000a00 */
[----:B------:R-:W0:Y:S01]  /*139c0*/  S2R R15, SR_TID.X ;  /* 0x00000000000f7919 */ /* 0x000e220000002100 */
[----:B------:R-:W-:Y:S01]  /*139d0*/  ULDC.64 UR10, c[0x0][0x318] ;  /* 0x0000c600000a7ab9 */ /* 0x000fe20000000a00 */
[----:B------:R1:W-:Y:S01]  /*139e0*/  STL [R1+0x48], R11 ;  /* 0x0000480b01007387 */ /* 0x0003e20000100800 */
[----:B------:R-:W-:Y:S01]  /*139f0*/  IMAD.WIDE.U32 R2, R8, UR4, RZ ;  /* 0x0000000408027c25 */ /* 0x000fe2000f8e00ff */
[----:B------:R-:W-:Y:S02]  /*13a00*/  SHF.R.S32.HI R20, RZ, 0x1f, R6 ;  /* 0x0000001fff147819 */ /* 0x000fe40000011406 */
[----:B0-----:R-:W-:-:S04]  /*13a10*/  SHF.L.U32 R21, R15, 0x4, RZ ;  /* 0x000000040f157819 */ /* 0x001fc800000006ff */
[----:B------:R-:W-:Y:S01]  /*13a20*/  LOP3.LUT R21, R21, 0x30, RZ, 0xc0, !PT ;  /* 0x0000003015157812 */ /* 0x000fe200078ec0ff */
[----:B--2---:R-:W-:Y:S01]  /*13a30*/  IMAD R12, R10, UR8, RZ ;  /* 0x000000080a0c7c24 */ /* 0x004fe2000f8e02ff */
[----:B------:R-:W-:-:S05]  /*13a40*/  SHF.R.S32.HI R10, RZ, 0x1f, R9 ;  /* 0x0000001fff0a7819 */ /* 0x000fca0000011409 */
[----:B------:R0:W-:Y:S04]  /*13a50*/  STL [R1+0x4c], R10 ;  /* 0x00004c0a01007387 */ /* 0x0001e80000100800 */
[----:B------:R-:W2:Y:S04]  /*13a60*/  LDL R14, [R1+0x38] ;  /* 0x00003800010e7983 */ /* 0x000ea80000100800 */
[----:B------:R-:W2:Y:S01]  /*13a70*/  LDL R13, [R1+0x8] ;  /* 0x00000800010d7983 */ /* 0x000ea20000100800 */
[----:B---3--:R-:W-:-:S04]  /*13a80*/  IMAD R0, R0, UR4, RZ ;  /* 0x0000000400007c24 */ /* 0x008fc8000f8e02ff */
[----:B------:R-:W-:-:S04]  /*13a90*/  IMAD R0, R8, UR5, R0 ;  /* 0x0000000508007c24 */ /* 0x000fc8000f8e0200 */
[----:B------:R-:W-:Y:S02]  /*13aa0*/  IMAD.IADD R3, R3, 0x1, R0 ;  /* 0x0000000103037824 */ /* 0x000fe400078e0200 */
[----:B------:R-:W-:Y:S02]  /*13ab0*/  IMAD R0, R11, UR6, RZ ;  /* 0x000000060b007c24 */ /* 0x000fe4000f8e02ff */
[----:B-1----:R-:W1:Y:S01]  /*13ac0*/  LDC R11, c[0x0][0x2f4] ;  /* 0x0000bd00ff0b7b82 */ /* 0x002e620000000800 */
[----:B------:R-:W-:-:S04]  /*13ad0*/  IMAD.WIDE.U32 R2, R7, UR6, R2 ;  /* 0x0000000607027c25 */ /* 0x000fc8000f8e0002 */
[----:B------:R-:W-:-:S04]  /*13ae0*/  IMAD R0, R7, UR7, R0 ;  /* 0x0000000707007c24 */ /* 0x000fc8000f8e0200 */
[----:B------:R-:W-:Y:S02]  /*13af0*/  IMAD.IADD R3, R3, 0x1, R0 ;  /* 0x0000000103037824 */ /* 0x000fe400078e0200 */
[----:B------:R-:W-:-:S04]  /*13b00*/  IMAD.WIDE.U32 R2, R18, UR8, R2 ;  /* 0x0000000812027c25 */ /* 0x000fc8000f8e0002 */
[----:B------:R-:W-:Y:S01]  /*13b10*/  IMAD R12, R18, UR9, R12 ;  /* 0x00000009120c7c24 */ /* 0x000fe2000f8e020c */
[----:B------:R-:W-:-:S04]  /*13b20*/  IADD3 R0, P1, R2, UR10, RZ ;  /* 0x0000000a02007c10 */ /* 0x000fc8000ff3e0ff */
[----:B------:R-:W-:Y:S01]  /*13b30*/  IADD3.X R2, R3, UR11, R12, P1, !PT ;  /* 0x0000000b03027c10 */ /* 0x000fe20008ffe40c */
[----:B------:R-:W-:Y:S01]  /*13b40*/  IMAD R3, R10, UR4, RZ ;  /* 0x000000040a037c24 */ /* 0x000fe2000f8e02ff */
[----:B-1----:R-:W-:Y:S01]  /*13b50*/  ISETP.GE.AND P0, PT, R21, R11, PT ;  /* 0x0000000b1500720c */ /* 0x002fe20003f06270 */
[----:B0-----:R-:W-:-:S04]  /*13b60*/  IMAD.WIDE.U32 R10, R9, UR4, RZ ;  /* 0x00000004090a7c25 */ /* 0x001fc8000f8e00ff */
[----:B------:R-:W-:-:S04]  /*13b70*/  IMAD R3, R9, UR5, R3 ;  /* 0x0000000509037c24 */ /* 0x000fc8000f8e0203 */
[----:B------:R-:W-:Y:S02]  /*13b80*/  IMAD.IADD R11, R11, 0x1, R3 ;  /* 0x000000010b0b7824 */ /* 0x000fe400078e0203 */
[----:B------:R-:W-:Y:S02]  /*13b90*/  IMAD R3, R20, UR6, RZ ;  /* 0x0000000614037c24 */ /* 0x000fe4000f8e02ff */
[----:B------:R-:W-:Y:S01]  /*13ba0*/  IMAD.WIDE.U32 R10, R6, UR6, R10 ;  /* 0x00000006060a7c25 */ /* 0x000fe2000f8e000a */
[----:B------:R-:W-:-:S03]  /*13bb0*/  LOP3.LUT R15, R15, 0x7f, RZ, 0xc0, !PT ;  /* 0x0000007f0f0f7812 */ /* 0x000fc600078ec0ff */
[----:B------:R-:W-:Y:S01]  /*13bc0*/  IMAD R3, R6, UR7, R3 ;  /* 0x0000000706037c24 */ /* 0x000fe2000f8e0203 */
[----:B------:R-:W-:-:S03]  /*13bd0*/  SHF.R.U32.HI R15, RZ, 0x2, R15 ;  /* 0x00000002ff0f7819 */ /* 0x000fc6000001160f */
[----:B------:R-:W-:Y:S02]  /*13be0*/  IMAD.IADD R11, R11, 0x1, R3 ;  /* 0x000000010b0b7824 */ /* 0x000fe400078e0203 */
[----:B------:R-:W-:Y:S02]  /*13bf0*/  IMAD R5, R5, -0xa0, R27 ;  /* 0xffffff6005057824 */ /* 0x000fe400078e021b */
[----:B------:R-:W-:-:S04]  /*13c00*/  IMAD.WIDE.U32 R10, R18, UR8, R10 ;  /* 0x00000008120a7c25 */ /* 0x000fc8000f8e000a */
[----:B------:R-:W-:Y:S01]  /*13c10*/  IMAD.IADD R5, R5, 0x1, -R15 ;  /* 0x0000000105057824 */ /* 0x000fe200078e0a0f */
[----:B------:R-:W-:Y:S01]  /*13c20*/  IADD3 R15, P1, R10, UR10, RZ ;  /* 0x0000000a0a0f7c10 */ /* 0x000fe2000ff3e0ff */
[----:B------:R2:W-:Y:S03]  /*13c30*/  STL [R1+0x44], R20 ;  /* 0x0000441401007387 */ /* 0x0005e60000100800 */
[----:B------:R-:W-:Y:S01]  /*13c40*/  IADD3.X R3, R12, UR11, R11, P1, !PT ;  /* 0x0000000b0c037c10 */ /* 0x000fe20008ffe40b */
[----:B------:R0:W-:Y:S04]  /*13c50*/  STL [R1+0x4], R15 ;  /* 0x0000040f01007387 */ /* 0x0001e80000100800 */
[----:B------:R0:W-:Y:S01]  /*13c60*/  STL [R1], R3 ;  /* 0x0000000301007387 */ /* 0x0001e20000100800 */
[----:B------:R-:W-:Y:S01]  /*13c70*/  UMOV UR4, 0xffffffff ;  /* 0xffffffff00047882 */ /* 0x000fe20000000000 */
[----:B------:R-:W-:Y:S01]  /*13c80*/  ISETP.GE.AND P5, PT, R5, 0x1, PT ;  /* 0x000000010500780c */ /* 0x000fe20003fa6270 */
[----:B--2---:R-:W-:Y:S01]  /*13c90*/  IMAD R20, R13, 0x2800, R14 ;  /* 0x000028000d147824 */ /* 0x004fe200078e020e */
[----:B0-----:R-:W-:Y:S11]  /*13ca0*/  BRA.DIV UR4, `(.L_x_13656) ;  /* 0x0000005204547947 */ /* 0x001ff6000b800000 */
[----:B------:R-:W2:Y:S04]  /*13cb0*/  LDL.LU R21, [R1] ;  /* 0x0000000001157983 */ /* 0x000ea80000300800 */
[----:B------:R-:W3:Y:S04]  /*13cc0*/  LDL.LU R15, [R1+0x4] ;  /* 0x00000400010f7983 */ /* 0x000ee80000300800 */
[----:B------:R-:W4:Y:S01]  /*13cd0*/  LDL.LU R14, [R1+0x30] ;  /* 0x00003000010e7983 */ /* 0x000f220000300800 */
[----:B------:R-:W0:Y:S03]  /*13ce0*/  S2R R11, SR_TID.X ;  /* 0x00000000000b7919 */ /* 0x000e260000002100 */
[----:B------:R-:W1:Y:S04]  /*13cf0*/  SHFL.IDX PT, R3, R0, RZ, 0x1c1f ;  /* 0x001c1fff00037589 */ /* 0x000e6800000e0000 */
[----:B------:R-:W5:Y:S01]  /*13d00*/  SHFL.IDX PT, R10, R2, RZ, 0x1c1f ;  /* 0x001c1fff020a7589 */ /* 0x000f6200000e0000 */
[----:B0-----:R-:W-:-:S04]  /*13d10*/  SHF.L.U32 R11, R11, 0x4, RZ ;  /* 0x000000040b0b7819 */ /* 0x001fc800000006ff */
[----:B------:R-:W-:-:S04]  /*13d20*/  LOP3.LUT R11, R11, 0x30, RZ, 0xc0, !PT ;  /* 0x000000300b0b7812 */ /* 0x000fc800078ec0ff */
[----:B-1----:R-:W-:Y:S02]  /*13d30*/  IADD3 R12, P1, R11, R3, RZ ;  /* 0x000000030b0c7210 */ /* 0x002fe40007f3e0ff */
[----:B------:R-:W0:Y:S03]  /*13d40*/  S2R R11, SR_TID.X ;  /* 0x00000000000b7919 */ /* 0x000e260000002100 */
[----:B-----5:R-:W-:Y:S01]  /*13d50*/  IMAD.X R13, RZ, RZ, R10, P1 ;  /* 0x000000ffff0d7224 */ /* 0x020fe200008e060a */
[----:B------:R-:W-:Y:S01]  /*13d60*/  ISETP.LT.OR P1, PT, R5, 0x1, P0 ;  /* 0x000000010500780c */ /* 0x000fe20000721670 */
[----:B------:R-:W1:Y:S01]  /*13d70*/  SHFL.IDX PT, R10, R0, 0x1, 0x1c1f ;  /* 0x003c1f00000a7f89 */ /* 0x000e6200000e0000 */
[----:B------:R-:W-:-:S03]  /*13d80*/  IMAD.IADD R3, R22, 0x1, R20 ;  /* 0x0000000116037824 */ /* 0x000fc600078e0214 */
[----:B------:R-:W5:Y:S08]  /*13d90*/  SHFL.IDX PT, R20, R2, 0x1, 0x1c1f ;  /* 0x003c1f0002147f89 */ /* 0x000f7000000e0000 */
[----:B------:R0:W-:Y:S02]  /*13da0*/  LDGSTS.E.BYPASS.LTC128B.128 [R3+0x6000], desc[UR40][R12.64], !P1 ;  /* 0x060000000c037fae */ /* 0x0001e4000c901d68 */
[----:B0-----:R-:W-:-:S05]  /*13db0*/  IMAD.SHL.U32 R13, R11, 0x10, RZ ;  /* 0x000000100b0d7824 */ /* 0x001fca00078e00ff */
[----:B------:R-:W-:-:S04]  /*13dc0*/  LOP3.LUT R13, R13, 0x30, RZ, 0xc0, !PT ;  /* 0x000000300d0d7812 */ /* 0x000fc800078ec0ff */
[----:B-1----:R-:W-:-:S05]  /*13dd0*/  IADD3 R10, P1, R13, R10, RZ ;  /* 0x0000000a0d0a7210 */ /* 0x002fca0007f3e0ff */
[----:B-----5:R-:W-:Y:S01]  /*13de0*/  IMAD.X R11, RZ, RZ, R20, P1 ;  /* 0x000000ffff0b7224 */ /* 0x020fe200008e0614 */
[----:B------:R-:W-:Y:S01]  /*13df0*/  ISETP.LT.OR P1, PT, R5, 0x21, P0 ;  /* 0x000000210500780c */ /* 0x000fe20000721670 */
[----:B------:R-:W-:-:S12]  /*13e00*/  SHFL.IDX PT, R20, R2, 0x2, 0x1c1f ;  /* 0x005c1f0002147f89 */ /* 0x000fd800000e0000 */
[----:B------:R0:W-:Y:S04]  /*13e10*/  LDGSTS.E.BYPASS.LTC128B.128 [R3+0x6800], desc[UR40][R10.64], !P1 ;  /* 0x068000000a037fae */ /* 0x0001e8000c901d68 */
[----:B0-----:R-:W0:Y:S04]  /*13e20*/  SHFL.IDX PT, R10, R0, 0x2, 0x1c1f ;  /* 0x005c1f00000a7f89 */ /* 0x001e2800000e0000 */
[----:B------:R-:W1:Y:S04]  /*13e30*/  SHFL.IDX PT, R0, R0, 0x3, 0x1c1f ;  /* 0x007c1f0000007f89 */ /* 0x000e6800000e0000 */
[----:B------:R-:W5:Y:S01]  /*13e40*/  SHFL.IDX PT, R2, R2, 0x3, 0x1c1f ;  /* 0x007c1f0002027f89 */ /* 0x000f6200000e0000 */
[----:B0-----:R-:W-:-:S04]  /*13e50*/  IADD3 R10, P1, R13, R10, RZ ;  /* 0x0000000a0d0a7210 */ /* 0x001fc80007f3e0ff */
[----:B------:R-:W-:Y:S02]  /*13e60*/  IADD3.X R11, RZ, R20, RZ, P1, !PT ;  /* 0x00000014ff0b7210 */ /* 0x000fe40000ffe4ff */
[C---:B------:R-:W-:Y:S02]  /*13e70*/  ISETP.LT.OR P1, PT, R5.reuse, 0x41, P0 ;  /* 0x000000410500780c */ /* 0x040fe40000721670 */
[----:B------:R-:W-:-:S11]  /*13e80*/  ISETP.GE.AND P3, PT, R5, 0x81, PT ;  /* 0x000000810500780c */ /* 0x000fd60003f66270 */
[----:B------:R1:W-:Y:S02]  /*13e90*/  LDGSTS.E.BYPASS.LTC128B.128 [R3+0x7000], desc[UR40][R10.64], !P1 ;  /* 0x070000000a037fae */ /* 0x0003e4000c901d68 */
[----:B-1----:R-:W-:-:S05]  /*13ea0*/  IADD3 R10, P1, R13, R0, RZ ;  /* 0x000000000d0a7210 */ /* 0x002fca0007f3e0ff */
[----:B-----5:R-:W-:Y:S01]  /*13eb0*/  IMAD.X R11, RZ, RZ, R2, P1 ;  /* 0x000000ffff0b7224 */ /* 0x020fe200008e0602 */
[----:B------:R-:W-:-:S13]  /*13ec0*/  ISETP.LT.OR P1, PT, R5, 0x61, P0 ;  /* 0x000000610500780c */ /* 0x000fda0000721670 */
[----:B------:R3:W-:Y:S01]  /*13ed0*/  LDGSTS.E.BYPASS.LTC128B.128 [R3+0x7800], desc[UR40][R10.64], !P1 ;  /* 0x078000000a037fae */ /* 0x0007e2000c901d68 */
[C---:B------:R-:W-:Y:S02]  /*13ee0*/  ISETP.GE.AND P4, PT, R5.reuse, 0x21, PT ;  /* 0x000000210500780c */ /* 0x040fe40003f86270 */
[C---:B------:R-:W-:Y:S02]  /*13ef0*/  ISETP.GE.AND P1, PT, R5.reuse, 0x41, PT ;  /* 0x000000410500780c */ /* 0x040fe40003f26270 */
[----:B------:R-:W-:Y:S02]  /*13f00*/  ISETP.GE.AND P2, PT, R5, 0x61, PT ;  /* 0x000000610500780c */ /* 0x000fe40003f46270 */
[----:B----4-:R-:W-:-:S04]  /*13f10*/  LOP3.LUT R14, R14, 0xfffffff7, RZ, 0xc0, !PT ;  /* 0xfffffff70e0e7812 */ /* 0x010fc800078ec0ff */
[----:B------:R-:W-:Y:S01]  /*13f20*/  @P3 LOP3.LUT R14, R14, 0x8, RZ, 0xfc, !PT ;  /* 0x000000080e0e3812 */ /* 0x000fe200078efcff */
[----:B--2---:R0:W1:Y:S04]  /*13f30*/  SHFL.IDX PT, R0, R21, RZ, 0x1c1f ;  /* 0x001c1fff15007589 */ /* 0x00406800000e0000 */
[----:B---3--:R0:W2:Y:S04]  /*13f40*/  SHFL.IDX PT, R10, R15, RZ, 0x1c1f ;  /* 0x001c1fff0f0a7589 */ /* 0x0080a800000e0000 */
[----:B------:R0:W-:Y:S02]  /*13f50*/  STL [R1+0x30], R14 ;  /* 0x0000300e01007387 */ /* 0x0001e40000100800 */
.L_x_13787:
[----:B------:R-:W3:Y:S01]  /*13f60*/  S2R R2, SR_TID.X ;  /* 0x0000000000027919 */ /* 0x000ee20000002100 */
[----:B------:R-:W-:Y:S01]  /*13f70*/  ISETP.LT.OR P0, PT, R5, 0x81, P0 ;  /* 0x000000810500780c */ /* 0x000fe20000701670 */
[----:B---3--:R-:W-:-:S05]  /*13f80*/  IMAD.SHL.U32 R2, R2, 0x10, RZ ;  /* 0x0000001002027824 */ /* 0x008fca00078e00ff */
[----:B------:R-:W-:-:S04]  /*13f90*/  LOP3.LUT R2, R2, 0x30, RZ, 0xc0, !PT ;  /* 0x0000003002027812 */ /* 0x000fc800078ec0ff */
[----:B--2---:R-:W-:-:S05]  /*13fa0*/  IADD3 R10, P3, R2, R10, RZ ;  /* 0x0000000a020a7210 */ /* 0x004fca0007f7e0ff */
[----:B-1----:R-:W-:-:S05]  /*13fb0*/  IMAD.X R11, RZ, RZ, R0, P3 ;  /* 0x000000ffff0b7224 */ /* 0x002fca00018e0600 */
[----:B------:R-:W-:Y:S01]  /*13fc0*/  @!PT LDS RZ, [RZ] ;  /* 0x00000000fffff984 */ /* 0x000fe20000000800 */
[----:B------:R-:W-:Y:S01]  /*13fd0*/  @!PT LDS RZ, [RZ] ;  /* 0x00000000fffff984 */ /* 0x000fe20000000800 */
[----:B------:R-:W-:Y:S01]  /*13fe0*/  @!PT LDS RZ, [RZ] ;  /* 0x00000000fffff984 */ /* 0x000fe20000000800 */
[----:B------:R1:W-:Y:S01]  /*13ff0*/  LDGSTS.E.BYPASS.LTC128B.128 [R3+0x8000], desc[UR40][R10.64], !P0 ;  /* 0x080000000a037fae */ /* 0x0003e2000c101d68 */
[----:B------:R-:W-:Y:S01]  /*14000*/  PLOP3.LUT P0, PT, PT, PT, PT, 0x80, 0x0 ;  /* 0x000000000000781c */ /* 0x000fe20003f0f070 */
[----:B------:R-:W-:-:S12]  /*14010*/  NOP ;  /* 0x0000000000007918 */ /* 0x000fd80000000000 */
.L_x_13657:
        /* <DEDUP_REMOVED lines=11> */
.L_x_13658:
[----:B------:R2:W-:Y:S01]  /*140d0*/  SYNCS.ARRIVE.TRANS64.A1T0 RZ, [R4+URZ+0x13270], RZ ;  /* 0x013270ff04ff79a7 */ /* 0x0005e2000810003f */
[----:B------:R-:W-:Y:S05]  /*140e0*/  @!P6 BRA `(.L_x_13659) ;  /* 0x000000000004e947 */ /* 0x000fea0003800000 */
[----:B------:R-:W-:Y:S01]  /*140f0*/  BPT.TRAP 0x1 ;  /* 0x000000040000795c */ /* 0x000fe20000300000 */
.L_x_13659:
[----:B------:R-:W3:Y:S01]  /*14100*/  LDL R0, [R1+0x54] ;  /* 0x0000540001007983 */ /* 0x000ee20000100800 */
[----:B------:R-:W-:Y:S01]  /*14110*/  BSSY B0, `(.L_x_13660) ;  /* 0x0000003000007945 */ /* 0x000fe20003800000 */
[----:B---3--:R-:W3:Y:S03]  /*14120*/  SYNCS.PHASECHK.TRANS64.TRYWAIT P0, [R4+URZ+0x13240], R0 ;  /* 0x01324000040075a7 */ /* 0x008ee6000800017f */
[----:B---3--:R-:W-:Y:S05]  /*14130*/  @!P0 BRA `(.L_x_13661) ;  /* 0x0000005000c08947 */ /* 0x008fea0003800000 */
.L_x_13788:
[----:B------:R-:W-:Y:S05]  /*14140*/  BSYNC B0 ;  /* 0x0000000000007941 */ /* 0x000fea0003800000 */
.L_x_13660:
[----:B---3--:R-:W3:Y:S01]  /*14150*/  LDL.LU R0, [R1+0x48] ;  /* 0x0000480001007983 */ /* 0x008ee20000300800 */
[----:B------:R-:W-:Y:S01]  /*14160*/  ULDC.64 UR4, c[0x0][0x310] ;  /* 0x0000c40000047ab9 */ /* 0x000fe20000000a00 */
[----:B------:R-:W-:Y:S02]  /*14170*/  ULDC.64 UR6, c[0x0][0x300] ;  /* 0x0000c00000067ab9 */ /* 0x000fe40000000a00 */
[----:B------:R-:W4:Y:S04]  /*14180*/  LDL.LU R13, [R1+0x50] ;  /* 0x00005000010d7983 */ /* 0x000f280000300800 */
[----:B------:R-:W5:Y:S04]  /*14190*/  LDL.LU R12, [R1+0x44] ;  /* 0x00004400010c7983 */ /* 0x000f680000300800 */
[----:B------:R-:W2:Y:S04]  /*141a0*/  LDL.LU R5, [R1+0x4c] ;  /* 0x00004c0001057983 */ /* 0x000ea80000300800 */
[----:B------:R-:W2:Y:S01]  /*141b0*/  LDL R2, [R1+0x20] ;  /* 0x0000200001027983 */ /* 0x000ea20000100800 */
[----:B-1----:R-:W-:-:S04]  /*141c0*/  IMAD.WIDE.U32 R10, R7, UR4, RZ ;  /* 0x00000004070a7c25 */ /* 0x002fc8000f8e00ff */
[----:B---3--:R-:W-:-:S04]  /*141d0*/  IMAD R0, R0, UR4, RZ ;  /* 0x0000000400007c24 */ /* 0x008fc8000f8e02ff */
[----:B------:R-:W-:-:S04]  /*141e0*/  IMAD R0, R7, UR5, R0 ;  /* 0x0000000507007c24 */ /* 0x000fc8000f8e0200 */
[----:B------:R-:W-:Y:S02]  /*141f0*/  IMAD.IADD R11, R11, 0x1, R0 ;  /* 0x000000010b0b7824 */ /* 0x000fe400078e0200 */
[----:B----4-:R-:W-:Y:S02]  /*14200*/  IMAD R0, R13, UR6, RZ ;  /* 0x000000060d007c24 */ /* 0x010fe4000f8e02ff */
[----:B------:R-:W-:-:S04]  /*14210*/  IMAD.WIDE.U32 R10, R8, UR6, R10 ;  /* 0x00000006080a7c25 */ /* 0x000fc8000f8e000a */
[----:B------:R-:W-:Y:S02]  /*14220*/  IMAD R8, R8, UR7, R0 ;  /* 0x0000000708087c24 */ /* 0x000fe4000f8e0200 */
[----:B-----5:R-:W-:-:S03]  /*14230*/  IMAD R0, R12, UR4, RZ ;  /* 0x000000040c007c24 */ /* 0x020fc6000f8e02ff */
[----:B------:R-:W-:Y:S01]  /*14240*/  IADD3 R11, R11, R8, RZ ;  /* 0x000000080b0b7210 */ /* 0x000fe20007ffe0ff */
        /* <DEDUP_REMOVED lines=19> */
[----:B------:R-:W1:Y:S01]  /*14380*/  S2R R5, SR_TID.X ;  /* 0x0000000000057919 */ /* 0x000e620000002100 */
[----:B------:R-:W2:Y:S01]  /*14390*/  LDC R7, c[0x0][0x2f4] ;  /* 0x0000bd00ff077b82 */ /* 0x000ea20000000800 */
[----:B------:R-:W3:Y:S01]  /*143a0*/  SHFL.IDX PT, R6, R0, RZ, 0x1c1f ;  /* 0x001c1fff00067589 */ /* 0x000ee200000e0000 */
[----:B-1----:R-:W-:-:S03]  /*143b0*/  IMAD.SHL.U32 R10, R5, 0x10, RZ ;  /* 0x00000010050a7824 */ /* 0x002fc600078e00ff */
[----:B------:R-:W1:Y:S02]  /*143c0*/  SHFL.IDX PT, R5, R2, RZ, 0x1c1f ;  /* 0x001c1fff02057589 */ /* 0x000e6400000e0000 */
[----:B------:R-:W-:-:S04]  /*143d0*/  LOP3.LUT R10, R10, 0x30, RZ, 0xc0, !PT ;  /* 0x000000300a0a7812 */ /* 0x000fc800078ec0ff */
[C---:B---3--:R-:W-:Y:S02]  /*143e0*/  @P5 IADD3 R6, P0, R10.reuse, R6, RZ ;  /* 0x000000060a065210 */ /* 0x048fe40007f1e0ff */
[----:B--2---:R-:W-:-:S03]  /*143f0*/  ISETP.GE.AND P3, PT, R10, R7, PT ;  /* 0x000000070a00720c */ /* 0x004fc60003f66270 */
[----:B-1----:R-:W-:-:S05]  /*14400*/  @P5 IMAD.X R5, RZ, RZ, R5, P0 ;  /* 0x000000ffff055224 */ /* 0x002fca00000e0605 */
[----:B------:R-:W-:Y:S02]  /*14410*/  @P5 MOV R7, R5 ;  /* 0x0000000500075202 */ /* 0x000fe40000000f00 */
[----:B------:R-:W-:Y:S04]  /*14420*/  SHFL.IDX PT, R5, R2, 0x1, 0x1c1f ;  /* 0x003c1f0002057f89 */ /* 0x000fe800000e0000 */
[----:B------:R1:W-:Y:S04]  /*14430*/  @P5 LDGSTS.E.BYPASS.LTC128B.128 [R3+0xe000], desc[UR40][R6.64], !P3 ;  /* 0x0e00000006035fae */ /* 0x0003e8000d901d68 */
[----:B-1----:R-:W1:Y:S02]  /*14440*/  SHFL.IDX PT, R6, R0, 0x1, 0x1c1f ;  /* 0x003c1f0000067f89 */ /* 0x002e6400000e0000 */
[----:B-1----:R-:W-:-:S05]  /*14450*/  @P4 IADD3 R6, P0, R10, R6, RZ ;  /* 0x000000060a064210 */ /* 0x002fca0007f1e0ff */
[----:B------:R-:W-:-:S04]  /*14460*/  @P4 IMAD.X R5, RZ, RZ, R5, P0 ;  /* 0x000000ffff054224 */ /* 0x000fc800000e0605 */
[----:B------:R-:W-:Y:S02]  /*14470*/  @P4 IMAD.MOV.U32 R7, RZ, RZ, R5 ;  /* 0x000000ffff074224 */ /* 0x000fe400078e0005 */
[----:B------:R-:W-:Y:S04]  /*14480*/  SHFL.IDX PT, R5, R2, 0x2, 0x1c1f ;  /* 0x005c1f0002057f89 */ /* 0x000fe800000e0000 */
[----:B------:R1:W-:Y:S04]  /*14490*/  @P4 LDGSTS.E.BYPASS.LTC128B.128 [R3+0xe800], desc[UR40][R6.64], !P3 ;  /* 0x0e80000006034fae */ /* 0x0003e8000d901d68 */
[----:B------:R-:W-:Y:S04]  /*144a0*/  SHFL.IDX PT, R2, R2, 0x3, 0x1c1f ;  /* 0x007c1f0002027f89 */ /* 0x000fe800000e0000 */
[----:B-1----:R-:W1:Y:S04]  /*144b0*/  SHFL.IDX PT, R6, R0, 0x2, 0x1c1f ;  /* 0x005c1f0000067f89 */ /* 0x002e6800000e0000 */
[----:B------:R-:W2:Y:S01]  /*144c0*/  SHFL.IDX PT, R0, R0, 0x3, 0x1c1f ;  /* 0x007c1f0000007f89 */ /* 0x000ea200000e0000 */
[----:B-1----:R-:W-:-:S05]  /*144d0*/  @P1 IADD3 R6, P0, R10, R6, RZ ;  /* 0x000000060a061210 */ /* 0x002fca0007f1e0ff */
[----:B------:R-:W-:Y:S01]  /*144e0*/  @P1 IMAD.X R5, RZ, RZ, R5, P0 ;  /* 0x000000ffff051224 */ /* 0x000fe200000e0605 */
[----:B--2---:R-:W-:-:S03]  /*144f0*/  @P2 IADD3 R0, P0, R10, R0, RZ ;  /* 0x000000000a002210 */ /* 0x004fc60007f1e0ff */
[----:B------:R-:W-:Y:S01]  /*14500*/  @P1 IMAD.MOV.U32 R7, RZ, RZ, R5 ;  /* 0x000000ffff071224 */ /* 0x000fe200078e0005 */
[----:B------:R-:W-:-:S04]  /*14510*/  @P2 IADD3.X R2, RZ, R2, RZ, P0, !PT ;  /* 0x00000002ff022210 */ /* 0x000fc800007fe4ff */
[----:B------:R1:W-:Y:S02]  /*14520*/  @P1 LDGSTS.E.BYPASS.LTC128B.128 [R3+0xf000], desc[UR40][R6.64], !P3 ;  /* 0x0f00000006031fae */ /* 0x0003e4000d901d68 */
[----:B-1----:R-:W-:Y:S02]  /*14530*/  @P2 IMAD.MOV.U32 R6, RZ, RZ, R0 ;  /* 0x000000ffff062224 */ /* 0x002fe400078e0000 */
[----:B------:R-:W-:Y:S01]  /*14540*/  @P2 IMAD.MOV.U32 R7, RZ, RZ, R2 ;  /* 0x000000ffff072224 */ /* 0x000fe200078e0002 */
[----:B------:R1:W2:Y:S04]  /*14550*/  SHFL.IDX PT, R0, R8, RZ, 0x1c1f ;  /* 0x001c1fff08007589 */ /* 0x0002a800000e0000 */
[----:B------:R3:W-:Y:S04]  /*14560*/  @P2 LDGSTS.E.BYPASS.LTC128B.128 [R3+0xf800], desc[UR40][R6.64], !P3 ;  /* 0x0f80000006032fae */ /* 0x0007e8000d901d68 */
[----:B---3--:R1:W3:Y:S02]  /*14570*/  SHFL.IDX PT, R6, R9, RZ, 0x1c1f ;  /* 0x001c1fff09067589 */ /* 0x0082e400000e0000 */
.L_x_13800:
        /* <DEDUP_REMOVED lines=10> */
[----:B--2---:R-:W-:-:S06]  /*14620*/  IMAD.X R7, RZ, RZ, R0, P0 ;  /* 0x000000ffff077224 */ /* 0x004fcc00000e0600 */
[----:B------:R-:W-:Y:S01]  /*14630*/  @!PT LDS RZ, [RZ] ;  /* 0x00000000fffff984 */ /* 0x000fe20000000800 */
[----:B------:R-:W-:Y:S01]  /*14640*/  @!PT LDS RZ, [RZ] ;  /* 0x00000000fffff984 */ /* 0x000fe20000000800 */
[----:B------:R-:W-:Y:S01]  /*14650*/  @!PT LDS RZ, [RZ] ;  /* 0x00000000fffff984 */ /* 0x000fe20000000800 */
[----:B------:R4:W-:Y:S02]  /*14660*/  LDGSTS.E.BYPASS.LTC128B.128 [R3+0x10000], desc[UR40][R6.64], !P1 ;  /* 0x1000000006037fae */ /* 0x0009e4000c901d68 */
.L_x_13664:
[----:B------:R-:W-:Y:S05]  /*14670*/  BSYNC B0 ;  /* 0x0000000000007941 */ /* 0x000fea0003800000 */
.L_x_13663:
[----:B------:R-:W-:Y:S01]  /*14680*/  NOP ;  /* 0x0000000000007918 */ /* 0x000fe20000000000 */
[----:B------:R-:W-:-:S13]  /*14690*/  PLOP3.LUT P0, PT, PT, PT, PT, 0x80, 0x0 ;  /* 0x000000000000781c */ /* 0x000fda0003f0f070 */
.L_x_13665:
        /* <DEDUP_REMOVED lines=11> */
.L_x_13666:
[----:B------:R2:W5:Y:S01]  /*14750*/  LDL.LU R5, [R1+0xc] ;  /* 0x00000c0001057983 */ /* 0x0005620000300800 */
[----:B------:R2:W-:Y:S03]  /*14760*/  SYNCS.ARRIVE.TRANS64.A1T0 RZ, [R4+URZ+0x13230], RZ ;  /* 0x013230ff04ff79a7 */ /* 0x0005e6000810003f */
[----:B----4-:R2:W5:Y:S02]  /*14770*/  LDL.LU R3, [R1+0x60] ;  /* 0x0000600001037983 */ /* 0x0105640000300800 */
        /* <DEDUP_REMOVED lines=12> */
[----:B------:R-:W-:-:S04]  /*14840*/  IMAD R2, R2, UR4, RZ ;  /* 0x0000000402027c24 */ /* 0x000fc8000f8e02ff */
[----:B------:R-:W-:Y:S01]  /*14850*/  IMAD R0, R5, UR5, R2 ;  /* 0x0000000505007c24 */ /* 0x000fe2000f8e0202 */
[----:B------:R-:W-:-:S03]  /*14860*/  SEL R2, R3, RZ, !P0 ;  /* 0x000000ff03027207 */ /* 0x000fc60004000000 */
[----:B------:R-:W-:-:S05]  /*14870*/  IMAD.IADD R0, R29, 0x1, R0 ;  /* 0x000000011d007824 */ /* 0x000fca00078e0200 */
[----:B------:R4:W-:Y:S04]  /*14880*/  STL [R1], R0 ;  /* 0x0000000001007387 */ /* 0x0009e80000100800 */
[----:B------:R4:W-:Y:S01]  /*14890*/  STL [R1+0x4], R2 ;  /* 0x0000040201007387 */ /* 0x0009e20000100800 */
[----:B------:R-:W-:Y:S05]  /*148a0*/  @!P1 BRA `(.L_x_13668) ;  /* 0x0000000000409947 */ /* 0x000fea0003800000 */
[----:B----4-:R-:W-:Y:S01]  /*148b0*/  MOV R2, 0x0 ;  /* 0x0000000000027802 */ /* 0x010fe20000000f00 */
[----:B------:R-:W-:Y:S01]  /*148c0*/  ULDC.64 UR4, c[0x4][0x1b0] ;  /* 0x01006c0000047ab9 */ /* 0x000fe20000000a00 */
[----:B------:R-:W-:Y:S01]  /*148d0*/  ULDC.64 UR6, c[0x4][0x1b8] ;  /* 0x01006e0000067ab9 */ /* 0x000fe20000000a00 */
[----:B------:R-:W-:Y:S01]  /*148e0*/  ULDC.64 UR8, c[0x4][0x28] ;  /* 0x01000a0000087ab9 */ /* 0x000fe20000000a00 */
[----:B--2---:R-:W-:Y:S01]  /*148f0*/  IMAD.U32 R4, RZ, RZ, UR4 ;  /* 0x00000004ff047e24 */ /* 0x004fe2000f8e00ff */
[----:B------:R-:W-:Y:S01]  /*14900*/  MOV R7, UR7 ;  /* 0x0000000700077c02 */ /* 0x000fe20008000f00 */
[----:B------:R-:W2:Y:S01]  /*14910*/  LDC.64 R2, c[0x4][R2] ;  /* 0x0100000002027b82 */ /* 0x000ea20000000a00 */
[----:B------:R-:W-:Y:S01]  /*14920*/  IMAD.U32 R5, RZ, RZ, UR5 ;  /* 0x00000005ff057e24 */ /* 0x000fe2000f8e00ff */
[----:B------:R-:W-:Y:S01]  /*14930*/  MOV R13, RZ ;  /* 0x000000ff000d7202 */ /* 0x000fe20000000f00 */
[----:B---3--:R-:W-:Y:S02]  /*14940*/  IMAD.U32 R6, RZ, RZ, UR6 ;  /* 0x00000006ff067e24 */ /* 0x008fe4000f8e00ff */
[----:B------:R-:W-:-:S02]  /*14950*/  IMAD.U32 R10, RZ, RZ, UR8 ;  /* 0x00000008ff0a7e24 */ /* 0x000fc4000f8e00ff */
[----:B------:R-:W-:Y:S02]  /*14960*/  IMAD.U32 R11, RZ, RZ, UR9 ;  /* 0x00000009ff0b7e24 */ /* 0x000fe4000f8e00ff */
[----:B-1----:R-:W-:Y:S02]  /*14970*/  IMAD.MOV.U32 R8, RZ, RZ, 0x70 ;  /* 0x00000070ff087424 */ /* 0x002fe400078e00ff */
[----:B------:R-:W-:-:S07]  /*14980*/  IMAD.MOV.U32 R12, RZ, RZ, 0x1 ;  /* 0x00000001ff0c7424 */ /* 0x000fce00078e00ff */
[----:B0-----:R-:W-:-:S07]  /*14990*/  LEPC R20, `(.L_x_13668) ;  /* 0x000000001014794e */ /* 0x001fce0000000000 */
[----:B--2---:R-:W-:Y:S05]  /*149a0*/  CALL.ABS.NOINC R2 ;  /* 0x0000000002007343 */ /* 0x004fea0003c00000 */
.L_x_13668:
[----:B------:R-:W-:Y:S05]  /*149b0*/  BSYNC B6 ;  /* 0x0000000000067941 */ /* 0x000fea0003800000 */
.L_x_13667:
[----:B0-----:R-:W3:Y:S01]  /*149c0*/  LDL.LU R21, [R1+0x4] ;  /* 0x0000040001157983 */ /* 0x001ee20000300800 */
[----:B------:R-:W-:Y:S01]  /*149d0*/  ULDC.64 UR4, c[0x0][0x2d8] ;  /* 0x0000b60000047ab9 */ /* 0x000fe20000000a00 */
[----:B-1----:R-:W0:Y:S01]  /*149e0*/  LDC R9, c[0x0][0x448] ;  /* 0x00011200ff097b82 */ /* 0x002e220000000800 */
[----:B------:R-:W-:Y:S01]  /*149f0*/  ULDC.64 UR6, c[0x0][0x2c8] ;  /* 0x0000b20000067ab9 */ /* 0x000fe20000000a00 */
[----:B----4-:R-:W4:Y:S01]  /*14a00*/  LDL.LU R2, [R1] ;  /* 0x0000000001027983 */ /* 0x010f220000300800 */
[----:B------:R-:W-:-:S03]  /*14a10*/  ULDC.64 UR8, c[0x0][0x280] ;  /* 0x0000a00000087ab9 */ /* 0x000fc60000000a00 */
[----:B------:R-:W3:Y:S04]  /*14a20*/  LDL R20, [R1+0x20] ;  /* 0x0000200001147983 */ /* 0x000ee80000100800 */
[----:B------:R1:W5:Y:S01]  /*14a30*/  LDL R10, [R1+0x68] ;  /* 0x00006800010a7983 */ /* 0x0003620000100800 */
[----:B0-----:R-:W-:-:S13]  /*14a40*/  ISETP.NE.AND P0, PT, R9, 0x1, PT ;  /* 0x000000010900780c */ /* 0x001fda0003f05270 */
[----:B--2---:R-:W0:Y:S08]  /*14a50*/  @P0 LDC R4, c[0x0][0x44c] ;  /* 0x00011300ff040b82 */ /* 0x004e300000000800 */
[----:B------:R-:W2:Y:S08]  /*14a60*/  @P0 LDC R5, c[0x0][0x450] ;  /* 0x00011400ff050b82 */ /* 0x000eb00000000800 */
[----:B------:R-:W1:Y:S01]  /*14a70*/  @P0 LDC R8, c[0x0][0x450] ;  /* 0x00011400ff080b82 */ /* 0x000e620000000800 */
[----:B----4-:R-:W-:-:S02]  /*14a80*/  IMAD.MOV.U32 R3, RZ, RZ, R2 ;  /* 0x000000ffff037224 */ /* 0x010fc400078e0002 */
[----:B------:R-:W-:Y:S02]  /*14a90*/  IMAD.MOV.U32 R2, RZ, RZ, R28 ;  /* 0x000000ffff027224 */ /* 0x000fe400078e001c */
[----:B---3--:R-:W-:Y:S02]  /*14aa0*/  IMAD R0, R20, UR4, RZ ;  /* 0x0000000414007c24 */ /* 0x008fe4000f8e02ff */
[C---:B------:R-:W-:Y:S01]  /*14ab0*/  IMAD.WIDE.U32 R2, R18.reuse, UR4, R2 ;  /* 0x0000000412027c25 */ /* 0x040fe2000f8e0002 */
[----:B------:R-:W3:Y:S03]  /*14ac0*/  S2R R20, SR_TID.X ;  /* 0x0000000000147919 */ /* 0x000ee60000002100 */
[----:B------:R-:W-:Y:S01]  /*14ad0*/  IMAD R0, R18, UR5, R0 ;  /* 0x0000000512007c24 */ /* 0x000fe2000f8e0200 */
[----:B------:R-:W-:-:S03]  /*14ae0*/  ULDC.64 UR4, c[0x0][0x2e0] ;  /* 0x0000b80000047ab9 */ /* 0x000fc60000000a00 */
[----:B------:R-:W-:Y:S02]  /*14af0*/  IMAD.IADD R3, R3, 0x1, R0 ;  /* 0x0000000103037824 */ /* 0x000fe400078e0200 */
[----:B------:R-:W-:Y:S02]  /*14b00*/  IMAD R0, R21, UR4, RZ ;  /* 0x0000000415007c24 */ /* 0x000fe4000f8e02ff */
[----:B------:R-:W-:-:S04]  /*14b10*/  IMAD.WIDE.U32 R2, R26, UR4, R2 ;  /* 0x000000041a027c25 */ /* 0x000fc8000f8e0002 */
[----:B------:R-:W-:Y:S01]  /*14b20*/  IMAD R0, R26, UR5, R0 ;  /* 0x000000051a007c24 */ /* 0x000fe2000f8e0200 */
[----:B------:R-:W-:Y:S01]  /*14b30*/  ULDC.64 UR4, c[0x0][0x2d0] ;  /* 0x0000b40000047ab9 */ /* 0x000fe20000000a00 */
[----:B------:R4:W5:Y:S03]  /*14b40*/  LDL R26, [R1+0x64] ;  /* 0x00006400011a7983 */ /* 0x0009660000100800 */
[----:B------:R-:W-:Y:S02]  /*14b50*/  IADD3 R3, R3, R0, RZ ;  /* 0x0000000003037210 */ /* 0x000fe40007ffe0ff */
[C---:B---3--:R-:W-:Y:S01]  /*14b60*/  LOP3.LUT R21, R20.reuse, 0x7f, RZ, 0xc0, !PT ;  /* 0x0000007f14157812 */ /* 0x048fe200078ec0ff */
[----:B------:R-:W-:-:S03]  /*14b70*/  IMAD.SHL.U32 R20, R20, 0x20, RZ ;  /* 0x0000002014147824 */ /* 0x000fc600078e00ff */
[----:B------:R-:W-:-:S04]  /*14b80*/  SHF.R.U32.HI R21, RZ, 0x2, R21 ;  /* 0x00000002ff157819 */ /* 0x000fc80000011615 */
[----:B------:R-:W-:-:S05]  /*14b90*/  LOP3.LUT R20, R21, 0x60, R20, 0xf8, !PT ;  /* 0x0000006015147812 */ /* 0x000fca00078ef814 */
[----:B------:R-:W-:-:S04]  /*14ba0*/  IMAD R6, R17, 0xc0, R20 ;  /* 0x000000c011067824 */ /* 0x000fc800078e0214 */
[----:B0-----:R-:W-:-:S04]  /*14bb0*/  @P0 IMAD.HI.U32 R0, R6, R4, RZ ;  /* 0x0000000406000227 */ /* 0x001fc800078e00ff */
[----:B------:R-:W-:Y:S01]  /*14bc0*/  IMAD.MOV.U32 R4, RZ, RZ, R6 ;  /* 0x000000ffff047224 */ /* 0x000fe200078e0006 */
[----:B--2---:R-:W-:-:S04]  /*14bd0*/  @P0 SHF.R.U32.HI R4, RZ, R5, R0 ;  /* 0x00000005ff040219 */ /* 0x004fc80000011600 */
        /* <DEDUP_REMOVED lines=10> */
[----:B------:R-:W-:Y:S02]  /*14c80*/  IMAD R0, R0, UR7, R7 ;  /* 0x0000000700007c24 */ /* 0x000fe4000f8e0207 */
[----:B------:R-:W0:Y:S01]  /*14c90*/  @P0 LDC R7, c[0x0][0x44c] ;  /* 0x00011300ff070b82 */ /* 0x000e220000000800 */
[----:B------:R-:W-:Y:S01]  /*14ca0*/  IADD3 R4, P1, R4, UR8, RZ ;  /* 0x0000000804047c10 */ /* 0x000fe2000ff3e0ff */
[----:B------:R-:W2:Y:S03]  /*14cb0*/  S2R R21, SR_TID.X ;  /* 0x0000000000157919 */ /* 0x000ea60000002100 */
[----:B------:R-:W-:Y:S01]  /*14cc0*/  IADD3.X R0, R5, UR9, R0, P1, !PT ;  /* 0x0000000905007c10 */ /* 0x000fe20008ffe400 */
[----:B------:R-:W-:-:S05]  /*14cd0*/  VIADD R5, R6, 0x80 ;  /* 0x0000008006057836 */ /* 0x000fca0000000000 */
[----:B------:R-:W-:Y:S01]  /*14ce0*/  MOV R6, R5 ;  /* 0x0000000500067202 */ /* 0x000fe20000000f00 */
[----:B0-----:R-:W-:-:S05]  /*14cf0*/  @P0 IMAD.HI.U32 R7, R5, R7, RZ ;  /* 0x0000000705070227 */ /* 0x001fca00078e00ff */
[----:B-1----:R-:W-:-:S05]  /*14d00*/  @P0 SHF.R.U32.HI R6, RZ, R8, R7 ;  /* 0x00000008ff060219 */ /* 0x002fca0000011607 */
        /* <DEDUP_REMOVED lines=8> */
[----:B--2---:R-:W-:Y:S02]  /*14d90*/  IMAD.SHL.U32 R20, R21, 0x10, RZ ;  /* 0x0000001015147824 */ /* 0x004fe400078e00ff */
[----:B------:R-:W-:Y:S02]  /*14da0*/  IMAD.IADD R3, R3, 0x1, R7 ;  /* 0x0000000103037824 */ /* 0x000fe400078e0207 */
[----:B------:R-:W-:Y:S02]  /*14db0*/  IMAD R6, R6, UR6, RZ ;  /* 0x0000000606067c24 */ /* 0x000fe4000f8e02ff */
[----:B------:R-:W-:Y:S01]  /*14dc0*/  IMAD.WIDE.U32 R2, R5, UR6, R2 ;  /* 0x0000000605027c25 */ /* 0x000fe2000f8e0002 */
[----:B------:R-:W-:-:S03]  /*14dd0*/  LOP3.LUT R20, R20, 0x30, RZ, 0xc0, !PT ;  /* 0x0000003014147812 */ /* 0x000fc600078ec0ff */
[----:B------:R-:W-:Y:S01]  /*14de0*/  IMAD R6, R5, UR7, R6 ;  /* 0x0000000705067c24 */ /* 0x000fe2000f8e0206 */
[----:B------:R-:W-:Y:S02]  /*14df0*/  IADD3 R5, P1, R2, UR8, RZ ;  /* 0x0000000802057c10 */ /* 0x000fe4000ff3e0ff */
[----:B------:R-:W-:Y:S01]  /*14e00*/  ISETP.GE.AND P0, PT, R20, UR4, PT ;  /* 0x0000000414007c0c */ /* 0x000fe2000bf06270 */
[----:B------:R-:W-:Y:S01]  /*14e10*/  UMOV UR4, 0xffffffff ;  /* 0xffffffff00047882 */ /* 0x000fe20000000000 */
[----:B------:R-:W-:Y:S02]  /*14e20*/  LOP3.LUT R21, R21, 0x7f, RZ, 0xc0, !PT ;  /* 0x0000007f15157812 */ /* 0x000fe400078ec0ff */
[----:B------:R-:W-:Y:S02]  /*14e30*/  IADD3.X R3, R3, UR9, R6, P1, !PT ;  /* 0x0000000903037c10 */ /* 0x000fe40008ffe406 */
[----:B------:R-:W-:Y:S01]  /*14e40*/  SHF.R.U32.HI R21, RZ, 0x2, R21 ;  /* 0x00000002ff157819 */ /* 0x000fe20000011615 */
[----:B----4-:R-:W-:Y:S06]  /*14e50*/  BRA.DIV UR4, `(.L_x_13669) ;  /* 0x0000004e04147947 */ /* 0x010fec000b800000 */
        /* <DEDUP_REMOVED lines=11> */
[----:B------:R0:W-:Y:S02]  /*14f10*/  @!P2 LDGSTS.E.BYPASS.LTC128B.128 [R10+0xb000], desc[UR40][R6.64], !P0 ;  /* 0x0b000000060aafae */ /* 0x0001e4000c101d68 */
        /* <DEDUP_REMOVED lines=19> */
[----:B------:R0:W-:Y:S04]  /*15050*/  @!P1 LDGSTS.E.BYPASS.LTC128B.128 [R10+0xc000], desc[UR40][R6.64], !P0 ;  /* 0x0c000000060a9fae */ /* 0x0001e8000c101d68 */
[----:B0-----:R0:W1:Y:S04]  /*15060*/  SHFL.IDX PT, R7, R4, 0x3, 0x1c1f ;  /* 0x007c1f0004077f89 */ /* 0x00106800000e0000 */
[----:B------:R2:W3:Y:S01]  /*15070*/  SHFL.IDX PT, R6, R0, 0x3, 0x1c1f ;  /* 0x007c1f0000067f89 */ /* 0x0004e200000e0000 */
[C---:B0-----:R-:W-:Y:S01]  /*15080*/  VIADD R4, R17.reuse, 0x80 ;  /* 0x0000008011047836 */ /* 0x041fe20000000000 */
[----:B--2---:R-:W-:-:S04]  /*15090*/  IADD3 R0, R17, 0x60, RZ ;  /* 0x0000006011007810 */ /* 0x004fc80007ffe0ff */
[-C--:B------:R-:W-:Y:S02]  /*150a0*/  ISETP.GE.AND P1, PT, R4, R2.reuse, PT ;  /* 0x000000020400720c */ /* 0x080fe40003f26270 */
[----:B------:R-:W-:Y:S01]  /*150b0*/  ISETP.GE.AND P2, PT, R0, R2, PT ;  /* 0x000000020000720c */ /* 0x000fe20003f46270 */
[----:B------:R-:W0:Y:S04]  /*150c0*/  SHFL.IDX PT, R4, R5, RZ, 0x1c1f ;  /* 0x001c1fff05047589 */ /* 0x000e2800000e0000 */
[----:B------:R-:W2:Y:S04]  /*150d0*/  SHFL.IDX PT, R0, R3, RZ, 0x1c1f ;  /* 0x001c1fff03007589 */ /* 0x000ea800000e0000 */
[----:B------:R-:W4:Y:S04]  /*150e0*/  SHFL.IDX PT, R3, R3, 0x1, 0x1c1f ;  /* 0x003c1f0003037f89 */ /* 0x000f2800000e0000 */
[----:B-1----:R-:W-:Y:S01]  /*150f0*/  @!P2 IADD3 R7, P3, R20, R7, RZ ;  /* 0x000000071407a210 */ /* 0x002fe20007f7e0ff */
[----:B------:R-:W1:Y:S04]  /*15100*/  SHFL.IDX PT, R5, R5, 0x1, 0x1c1f ;  /* 0x003c1f0005057f89 */ /* 0x000e6800000e0000 */
[----:B---3--:R-:W-:-:S05]  /*15110*/  @!P2 IMAD.X R6, RZ, RZ, R6, P3 ;  /* 0x000000ffff06a224 */ /* 0x008fca00018e0606 */
[----:B------:R-:W-:Y:S02]  /*15120*/  @!P2 LOP3.LUT R7, R7, R6, RZ, 0x3c, !PT ;  /* 0x000000060707a212 */ /* 0x000fe400078e3cff */
[----:B0-----:R-:W-:Y:S02]  /*15130*/  @!P1 IADD3 R4, P3, R20, R4, RZ ;  /* 0x0000000414049210 */ /* 0x001fe40007f7e0ff */
[----:B------:R-:W-:-:S03]  /*15140*/  @!P2 LOP3.LUT R6, R7, R6, RZ, 0x3c, !PT ;  /* 0x000000060706a212 */ /* 0x000fc600078e3cff */
[----:B--2---:R-:W-:Y:S01]  /*15150*/  @!P1 IMAD.X R0, RZ, RZ, R0, P3 ;  /* 0x000000ffff009224 */ /* 0x004fe200018e0600 */
[----:B------:R-:W-:-:S05]  /*15160*/  @!P2 LOP3.LUT R7, R7, R6, RZ, 0x3c, !PT ;  /* 0x000000060707a212 */ /* 0x000fca00078e3cff */
[----:B------:R0:W-:Y:S02]  /*15170*/  @!P2 LDGSTS.E.BYPASS.LTC128B.128 [R10+0xc800], desc[UR40][R6.64], !P0 ;  /* 0x0c800000060aafae */ /* 0x0001e4000c101d68 */
[----:B0-----:R-:W-:Y:S02]  /*15180*/  @!P1 IMAD.MOV.U32 R6, RZ, RZ, R4 ;  /* 0x000000ffff069224 */ /* 0x001fe400078e0004 */
[----:B------:R-:W-:-:S05]  /*15190*/  @!P1 IMAD.MOV.U32 R7, RZ, RZ, R0 ;  /* 0x000000ffff079224 */ /* 0x000fca00078e0000 */
[----:B-1--4-:R0:W-:Y:S02]  /*151a0*/  @!P1 LDGSTS.E.BYPASS.LTC128B.128 [R10+0xd000], desc[UR40][R6.64], !P0 ;  /* 0x0d000000060a9fae */ /* 0x0121e4000c101d68 */
.L_x_13813:
[----:B------:R-:W-:-:S04]  /*151b0*/  IADD3 R17, R17, 0xa0, RZ ;  /* 0x000000a011117810 */ /* 0x000fc80007ffe0ff */
[----:B------:R-:W-:-:S13]  /*151c0*/  ISETP.GE.AND P1, PT, R17, R2, PT ;  /* 0x000000021100720c */ /* 0x000fda0003f26270 */
[----:B------:R-:W-:-:S05]  /*151d0*/  @!P1 IADD3 R2, P2, R20, R5, RZ ;  /* 0x0000000514029210 */ /* 0x000fca0007f5e0ff */
[----:B------:R-:W-:-:S05]  /*151e0*/  @!P1 IMAD.X R3, RZ, RZ, R3, P2 ;  /* 0x000000ffff039224 */ /* 0x000fca00010e0603 */
[----:B------:R-:W-:Y:S01]  /*151f0*/  @!PT LDS RZ, [RZ] ;  /* 0x00000000fffff984 */ /* 0x000fe20000000800 */
[----:B------:R-:W-:Y:S01]  /*15200*/  @!PT LDS RZ, [RZ] ;  /* 0x00000000fffff984 */ /* 0x000fe20000000800 */
[----:B------:R-:W-:Y:S01]  /*15210*/  @!PT LDS RZ, [RZ] ;  /* 0x00000000fffff984 */ /* 0x000fe20000000800 */
[----:B------:R1:W-:Y:S01]  /*15220*/  @!P1 LDGSTS.E.BYPASS.LTC128B.128 [R10+0xd800], desc[UR40][R2.64], !P0 ;  /* 0x0d800000020a9fae */ /* 0x0003e2000c101d68 */
[----:B------:R-:W-:Y:S01]  /*15230*/  PLOP3.LUT P0, PT, PT, PT, PT, 0x80, 0x0 ;  /* 0x000000000000781c */ /* 0x000fe20003f0f070 */
[----:B------:R-:W-:-:S12]  /*15240*/  NOP ;  /* 0x0000000000007918 */ /* 0x000fd80000000000 */
.L_x_13670:
        /* <DEDUP_REMOVED lines=18> */
.L_x_13814:
[----:B------:R-:W-:Y:S05]  /*15370*/  BSYNC B0 ;  /* 0x0000000000007941 */ /* 0x000fea0003800000 */
.L_x_13671:
[----:B------:R-:W-:-:S13]  /*15380*/  ISETP.GE.AND P0, PT, R27, 0xa1, PT ;  /* 0x000000a11b00780c */ /* 0x000fda0003f06270 */
[----:B------:R-:W-:Y:S05]  /*15390*/  @!P0 BRA `(.L_x_13673) ;  /* 0x0000001400988947 */ /* 0x000fea0003800000 */
[----:B------:R-:W1:Y:S04]  /*153a0*/  LDL.LU R2, [R1+0x58] ;  /* 0x0000580001027983 */ /* 0x000e680000300800 */
[----:B------:R2:W5:Y:S01]  /*153b0*/  LDL.LU R26, [R1+0x18] ;  /* 0x00001800011a7983 */ /* 0x0005620000300800 */
[----:B-1----:R-:W-:-:S05]  /*153c0*/  VIADD R0, R2, 0xfffffffe ;  /* 0xfffffffe02007836 */ /* 0x002fca0000000000 */
[----:B------:R2:W-:Y:S04]  /*153d0*/  STL [R1+0xc], R0 ;  /* 0x00000c0001007387 */ /* 0x0005e80000100800 */
[----:B------:R2:W5:Y:S02]  /*153e0*/  LDL.LU R21, [R1+0x8] ;  /* 0x0000080001157983 */ /* 0x0005640000300800 */
.L_x_13693:
[----:B---3--:R-:W3:Y:S04]  /*153f0*/  LDL R3, [R1+0x28] ;  /* 0x0000280001037983 */ /* 0x008ee80000100800 */
[----:B------:R-:W4:Y:S04]  /*15400*/  LDL R8, [R1+0x2c] ;  /* 0x00002c0001087983 */ /* 0x000f280000100800 */
[----:B------:R-:W4:Y:S04]  /*15410*/  LDL R11, [R1+0x14] ;  /* 0x00001400010b7983 */ /* 0x000f280000100800 */
[----:B0-----:R-:W3:Y:S01]  /*15420*/  LDL.LU R10, [R1+0xc] ;  /* 0x00000c00010a7983 */ /* 0x001ee20000300800 */
[----:B--2---:R-:W0:Y:S01]  /*15430*/  S2R R0, SR_TID.X ;  /* 0x0000000000007919 */ /* 0x004e220000002100 */
[----:B------:R-:W1:Y:S01]  /*15440*/  S2R R2, SR_TID.X ;  /* 0x0000000000027919 */ /* 0x000e620000002100 */
[----:B------:R-:W2:Y:S01]  /*15450*/  S2R R12, SR_TID.X ;  /* 0x00000000000c7919 */ /* 0x000ea20000002100 */
[----:B------:R-:W-:Y:S05]  /*15460*/  YIELD ;  /* 0x0000000000007946 */ /* 0x000fea0003800000 */
[----:B------:R-:W-:Y:S01]  /*15470*/  ULDC.64 UR4, c[0x0][0x428] ;  /* 0x00010a0000047ab9 */ /* 0x000fe20000000a00 */
[----:B------:R-:W-:Y:S01]  /*15480*/  ULDC.64 UR6, c[0x0][0x418] ;  /* 0x0001060000067ab9 */ /* 0x000fe20000000a00 */
[----:B------:R-:W4:Y:S01]  /*15490*/  LDL R9, [R1+0x78] ;  /* 0x0000780001097983 */ /* 0x000f220000100800 */
[----:B0-----:R-:W-:-:S02]  /*154a0*/  LOP3.LUT R4, R0, 0x7f, RZ, 0xc0, !PT ;  /* 0x0000007f00047812 */ /* 0x001fc400078ec0ff */
[----:B------:R-:W0:Y:S02]  /*154b0*/  LDC R0, c[0x0][0x430] ;  /* 0x00010c00ff007b82 */ /* 0x000e240000000800 */
[----:B------:R-:W-:Y:S02]  /*154c0*/  SHF.R.U32.HI R5, RZ, 0x2, R4 ;  /* 0x00000002ff057819 */ /* 0x000fe40000011604 */
[----:B-1----:R-:W-:Y:S02]  /*154d0*/  SHF.L.U32 R4, R2, 0x5, RZ ;  /* 0x0000000502047819 */ /* 0x002fe400000006ff */
[----:B0-----:R-:W-:Y:S02]  /*154e0*/  ISETP.NE.AND P0, PT, R0, 0x1, PT ;  /* 0x000000010000780c */ /* 0x001fe40003f05270 */
[----:B------:R-:W-:-:S11]  /*154f0*/  LOP3.LUT R4, R5, 0x60, R4, 0xf8, !PT ;  /* 0x0000006005047812 */ /* 0x000fd600078ef804 */
[----:B------:R-:W0:Y:S08]  /*15500*/  @P0 LDC R6, c[0x0][0x434] ;  /* 0x00010d00ff060b82 */ /* 0x000e300000000800 */
[----:B------:R-:W1:Y:S01]  /*15510*/  @P0 LDC R5, c[0x0][0x438] ;  /* 0x00010e00ff050b82 */ /* 0x000e620000000800 */
[----:B------:R-:W-:Y:S01]  /*15520*/  LOP3.LUT R2, R2, 0x7f, RZ, 0xc0, !PT ;  /* 0x0000007f02027812 */ /* 0x000fe200078ec0ff */
[----:B--2---:R-:W-:-:S03]  /*15530*/  IMAD.SHL.U32 R12, R12, 0x20, RZ ;  /* 0x000000200c0c7824 */ /* 0x004fc600078e00ff */
[----:B------:R-:W-:-:S04]  /*15540*/  SHF.R.U32.HI R7, RZ, 0x2, R2 ;  /* 0x00000002ff077819 */ /* 0x000fc80000011602 */
[----:B------:R-:W-:Y:S02]  /*15550*/  LOP3.LUT R12, R7, 0x60, R12, 0xf8, !PT ;  /* 0x00000060070c7812 */ /* 0x000fe400078ef80c */
[----:B------:R-:W2:Y:S02]  /*15560*/  @P0 LDC R7, c[0x0][0x434] ;  /* 0x00010d00ff070b82 */ /* 0x000ea40000000800 */
[----:B------:R-:W-:-:S04]  /*15570*/  LOP3.LUT R12, R12, 0x80, RZ, 0xfc, !PT ;  /* 0x000000800c0c7812 */ /* 0x000fc800078efcff */
[----:B------:R-:W-:Y:S01]  /*15580*/  ISETP.GT.U32.AND P1, PT, R12, 0x9f, PT ;  /* 0x0000009f0c00780c */ /* 0x000fe20003f24070 */
[----:B---3--:R-:W-:-:S04]  /*15590*/  IMAD R3, R10, 0xa0, R3 ;  /* 0x000000a00a037824 */ /* 0x008fc800078e0203 */
[----:B------:R-:W-:-:S04]  /*155a0*/  IMAD.IADD R4, R4, 0x1, R3 ;  /* 0x0000000104047824 */ /* 0x000fc800078e0203 */
[----:B0-----:R-:W-:-:S04]  /*155b0*/  @P0 IMAD.HI.U32 R6, R4, R6, RZ ;  /* 0x0000000604060227 */ /* 0x001fc800078e00ff */
[----:B------:R-:W-:Y:S01]  /*155c0*/  IMAD.MOV.U32 R2, RZ, RZ, R4 ;  /* 0x000000ffff027224 */ /* 0x000fe200078e0004 */
[----:B-1----:R-:W-:Y:S02]  /*155d0*/  @P0 SHF.R.U32.HI R2, RZ, R5, R6 ;  /* 0x00000005ff020219 */ /* 0x002fe40000011606 */
[----:B------:R-:W0:Y:S01]  /*155e0*/  @P0 LDC R6, c[0x0][0x438] ;  /* 0x00010e00ff060b82 */ /* 0x000e220000000800 */
[----:B------:R-:W-:-:S04]  /*155f0*/  IMAD.IADD R3, R12, 0x1, R3 ;  /* 0x000000010c037824 */ /* 0x000fc800078e0203 */
[----:B--2---:R-:W-:Y:S01]  /*15600*/  @P0 IMAD.HI.U32 R7, R3, R7, RZ ;  /* 0x0000000703070227 */ /* 0x004fe200078e00ff */
[----:B------:R-:W-:-:S03]  /*15610*/  MOV R5, R3 ;  /* 0x0000000300057202 */ /* 0x000fc60000000f00 */
[----:B----4-:R-:W-:Y:S01]  /*15620*/  IMAD R8, R8, UR4, RZ ;  /* 0x0000000408087c24 */ /* 0x010fe2000f8e02ff */
[----:B0-----:R-:W-:Y:S01]  /*15630*/  @P0 SHF.R.U32.HI R5, RZ, R6, R7 ;  /* 0x00000006ff050219 */ /* 0x001fe20000011607 */
[----:B------:R-:W-:-:S04]  /*15640*/  IMAD.MOV R7, RZ, RZ, -R2 ;  /* 0x000000ffff077224 */ /* 0x000fc800078e0a02 */
[----:B------:R-:W-:Y:S02]  /*15650*/  IMAD.MOV R6, RZ, RZ, -R5 ;  /* 0x000000ffff067224 */ /* 0x000fe400078e0a05 */
[C---:B------:R-:W-:Y:S02]  /*15660*/  IMAD R4, R0.reuse, R7, R4 ;  /* 0x0000000700047224 */ /* 0x040fe400078e0204 */
[----:B------:R-:W-:Y:S01]  /*15670*/  IMAD R0, R0, R6, R3 ;  /* 0x0000000600007224 */ /* 0x000fe200078e0203 */
[----:B------:R-:W-:Y:S01]  /*15680*/  SHF.R.S32.HI R3, RZ, 0x1f, R2 ;  /* 0x0000001fff037819 */ /* 0x000fe20000011402 */
[C---:B------:R-:W-:Y:S02]  /*15690*/  IMAD R8, R11.reuse, UR5, R8 ;  /* 0x000000050b087c24 */ /* 0x040fe4000f8e0208 */
[----:B------:R-:W-:-:S04]  /*156a0*/  IMAD.WIDE.U32 R2, R11, UR4, R2 ;  /* 0x000000040b027c25 */ /* 0x000fc8000f8e0002 */
[----:B------:R-:W-:Y:S01]  /*156b0*/  IMAD.IADD R3, R8, 0x1, R3 ;  /* 0x0000000108037824 */ /* 0x000fe200078e0203 */
[----:B------:R-:W-:-:S04]  /*156c0*/  LEA R6, P0, R2, UR6, 0x2 ;  /* 0x0000000602067c11 */ /* 0x000fc8000f8010ff */
[----:B------:R-:W-:Y:S01]  /*156d0*/  LEA.HI.X R7, R2, UR7, R3, 0x2, P0 ;  /* 0x0000000702077c11 */ /* 0x000fe200080f1403 */
[--C-:B------:R-:W-:Y:S01]  /*156e0*/  @!P1 IMAD.MOV.U32 R2, RZ, RZ, R5.reuse ;  /* 0x000000ffff029224 */ /* 0x100fe200078e0005 */
[----:B------:R-:W-:-:S03]  /*156f0*/  @!P1 SHF.R.S32.HI R3, RZ, 0x1f, R5 ;  /* 0x0000001fff039819 */ /* 0x000fc60000011405 */
[----:B------:R0:W2:Y:S01]  /*15700*/  LDG.E R5, desc[UR40][R6.64] ;  /* 0x0000002806057981 */ /* 0x0000a2000c1e1900 */
[----:B------:R-:W-:-:S05]  /*15710*/  @!P1 IMAD.WIDE.U32 R2, R11, UR4, R2 ;  /* 0x000000040b029c25 */ /* 0x000fca000f8e0002 */
[----:B------:R-:W-:Y:S02]  /*15720*/  @!P1 IADD3 R8, R8, R3, RZ ;  /* 0x0000000308089210 */ /* 0x000fe40007ffe0ff */
[----:B0-----:R-:W-:Y:S01]  /*15730*/  @!P1 LEA R6, P0, R2, UR6, 0x2 ;  /* 0x0000000602069c11 */ /* 0x001fe2000f8010ff */
[----:B-----5:R-:W-:-:S03]  /*15740*/  VIADD R3, R21, 0x1 ;  /* 0x0000000115037836 */ /* 0x020fc60000000000 */
[----:B------:R-:W-:Y:S01]  /*15750*/  @!P1 LEA.HI.X R7, R2, UR7, R8, 0x2, P0 ;  /* 0x0000000702079c11 */ /* 0x000fe200080f1408 */
[----:B------:R-:W-:Y:S02]  /*15760*/  IMAD.MOV.U32 R8, RZ, RZ, RZ ;  /* 0x000000ffff087224 */ /* 0x000fe400078e00ff */
[----:B------:R-:W-:Y:S01]  /*15770*/  IMAD.MOV.U32 R2, RZ, RZ, R10 ;  /* 0x000000ffff027224 */ /* 0x000fe200078e000a */
[----:B------:R-:W-:-:S03]  /*15780*/  ISETP.NE.AND P0, PT, R3, 0x2, PT ;  /* 0x000000020300780c */ /* 0x000fc60003f05270 */
[----:B------:R2:W5:Y:S01]  /*15790*/  @!P1 LDG.E R8, desc[UR40][R6.64] ;  /* 0x0000002806089981 */ /* 0x000562000c1e1900 */
[----:B------:R-:W-:Y:S02]  /*157a0*/  ISETP.GT.AND P1, PT, R2, RZ, PT ;  /* 0x000000ff0200720c */ /* 0x000fe40003f24270 */
[----:B------:R-:W-:Y:S01]  /*157b0*/  SEL R2, RZ, 0x1, P0 ;  /* 0x00000001ff027807 */ /* 0x000fe20000000000 */
[----:B------:R-:W-:Y:S01]  /*157c0*/  VIADD R10, R10, 0xffffffff ;  /* 0xffffffff0a0a7836 */ /* 0x000fe20000000000 */
[----:B------:R-:W-:Y:S02]  /*157d0*/  SEL R3, R3, RZ, P0 ;  /* 0x000000ff03037207 */ /* 0x000fe40000000000 */
[----:B------:R-:W-:Y:S02]  /*157e0*/  LOP3.LUT R2, R26, R2, RZ, 0x3c, !PT ;  /* 0x000000021a027212 */ /* 0x000fe400078e3cff */
[----:B------:R0:W-:Y:S04]  /*157f0*/  STL [R1+0xc], R10 ;  /* 0x00000c0a01007387 */ /* 0x0001e80000100800 */
[----:B------:R0:W-:Y:S04]  /*15800*/  STL [R1+0x18], R2 ;  /* 0x0000180201007387 */ /* 0x0001e80000100800 */
[----:B------:R0:W-:Y:S01]  /*15810*/  STL [R1+0x8], R3 ;  /* 0x0000080301007387 */ /* 0x0001e20000100800 */
[----:B------:R-:W-:-:S02]  /*15820*/  ISETP.NE.AND P2, PT, R9, 0x3, PT ;  /* 0x000000030900780c */ /* 0x000fc40003f45270 */
[----:B--2---:R-:W-:-:S05]  /*15830*/  SHF.R.S32.HI R6, RZ, 0x1f, R5 ;  /* 0x0000001fff067819 */ /* 0x004fca0000011405 */
[----:B------:R0:W-:Y:S06]  /*15840*/  STL [R1], R6 ;  /* 0x0000000601007387 */ /* 0x0001ec0000100800 */
[----:B------:R-:W-:Y:S05]  /*15850*/  @!P2 BRA `(.L_x_13674) ;  /* 0x000000000004a947 */ /* 0x000fea0003800000 */
[----:B------:R-:W-:Y:S01]  /*15860*/  BPT.TRAP 0x1 ;  /* 0x000000040000795c */ /* 0x000fe20000300000 */
.L_x_13674:
[----:B0-----:R-:W-:Y:S01]  /*15870*/  LEA R6, R3, R22, 0x3 ;  /* 0x0000001603067211 */ /* 0x001fe200078e18ff */
[----:B------:R-:W-:Y:S01]  /*15880*/  BSSY B0, `(.L_x_13675) ;  /* 0x0000006000007945 */ /* 0x000fe20003800000 */
[----:B------:R-:W-:Y:S02]  /*15890*/  SHF.L.U32 R2, R2, 0x1f, RZ ;  /* 0x0000001f02027819 */ /* 0x000fe400000006ff */
[----:B------:R-:W-:Y:S02]  /*158a0*/  SHF.R.S32.HI R29, RZ, 0x1f, R4 ;  /* 0x0000001fff1d7819 */ /* 0x000fe40000011404 */
[----:B------:R-:W0:Y:S01]  /*158b0*/  SYNCS.PHASECHK.TRANS64.TRYWAIT P0, [R6+URZ+0x13280], R2 ;  /* 0x01328002060075a7 */ /* 0x000e22000800017f */
[----:B------:R1:W-:Y:S02]  /*158c0*/  STL [R1+0x4], R2 ;  /* 0x0000040201007387 */ /* 0x0003e40000100800 */
[----:B01----:R-:W-:Y:S05]  /*158d0*/  @!P0 BRA `(.L_x_13676) ;  /* 0x0000004800788947 */ /* 0x003fea0003800000 */
.L_x_13815:
[----:B------:R-:W-:Y:S05]  /*158e0*/  BSYNC B0 ;  /* 0x0000000000007941 */ /* 0x000fea0003800000 */
.L_x_13675:
[----:B------:R-:W2:Y:S01]  /*158f0*/  LDL R10, [R1] ;  /* 0x00000000010a7983 */ /* 0x000ea20000100800 */
[----:B------:R-:W-:Y:S01]  /*15900*/  ULDC.64 UR4, c[0x0][0x328] ;  /* 0x0000ca0000047ab9 */ /* 0x000fe20000000a00 */
[----:B------:R-:W-:Y:S01]  /*15910*/  ULDC.64 UR6, c[0x0][0x338] ;  /* 0x0000ce0000067ab9 */ /* 0x000fe20000000a00 */
[----:B------:R-:W-:Y:S01]  /*15920*/  ULDC.64 UR8, c[0x0][0x330] ;  /* 0x0000cc0000087ab9 */ /* 0x000fe20000000a00 */
[----:B------:R-:W3:Y:S01]  /*15930*/  LDL R9, [R1+0x20] ;  /* 0x0000200001097983 */ /* 0x000ee20000100800 */
[----:B------:R-:W-:-:S03]  /*15940*/  IMAD R7, R29, UR4, RZ ;  /* 0x000000041d077c24 */ /* 0x000fc6000f8e02ff */
[----:B------:R-:W4:Y:S01]  /*15950*/  LDL R13, [R1+0x8] ;  /* 0x00000800010d7983 */ /* 0x000f220000100800 */
[----:B------:R-:W-:-:S03]  /*15960*/  IMAD R7, R4, UR5, R7 ;  /* 0x0000000504077c24 */ /* 0x000fc6000f8e0207 */
[----:B------:R-:W4:Y:S01]  /*15970*/  LDL R14, [R1+0x38] ;  /* 0x00003800010e7983 */ /* 0x000f220000100800 */
[----:B0-----:R-:W-:Y:S01]  /*15980*/  IMAD.WIDE.U32 R2, R4, UR4, RZ ;  /* 0x0000000404027c25 */ /* 0x001fe2000f8e00ff */
[----:B------:R-:W-:Y:S01]  /*15990*/  SHF.R.S32.HI R28, RZ, 0x1f, R0 ;  /* 0x0000001fff1c7819 */ /* 0x000fe20000011400 */
[----:B------:R-:W-:Y:S01]  /*159a0*/  ULDC.64 UR10, c[0x0][0x318] ;  /* 0x0000c600000a7ab9 */ /* 0x000fe20000000a00 */
[----:B------:R-:W0:Y:S01]  /*159b0*/  S2R R11, SR_TID.X ;  /* 0x00000000000b7919 */ /* 0x000e220000002100 */
[----:B------:R-:W-:Y:S01]  /*159c0*/  IMAD.IADD R3, R3, 0x1, R7 ;  /* 0x0000000103037824 */ /* 0x000fe200078e0207 */
[----:B-----5:R-:W-:Y:S01]  /*159d0*/  SHF.R.S32.HI R27, RZ, 0x1f, R8 ;  /* 0x0000001fff1b7819 */ /* 0x020fe20000011408 */
[----:B------:R-:W1:Y:S01]  /*159e0*/  LDC R12, c[0x0][0x2f4] ;  /* 0x0000bd00ff0c7b82 */ /* 0x000e620000000800 */
[----:B------:R-:W-:Y:S01]  /*159f0*/  IMAD.WIDE.U32 R2, R5, UR6, R2 ;  /* 0x0000000605027c25 */ /* 0x000fe2000f8e0002 */
[----:B0-----:R-:W-:-:S04]  /*15a00*/  SHF.L.U32 R11, R11, 0x4, RZ ;  /* 0x000000040b0b7819 */ /* 0x001fc800000006ff */
[----:B------:R-:W-:-:S04]  /*15a10*/  LOP3.LUT R11, R11, 0x30, RZ, 0xc0, !PT ;  /* 0x000000300b0b7812 */ /* 0x000fc800078ec0ff */
[----:B-1----:R-:W-:Y:S01]  /*15a20*/  ISETP.GE.AND P2, PT, R11, R12, PT ;  /* 0x0000000c0b00720c */ /* 0x002fe20003f46270 */
[----:B--2---:R-:W-:-:S04]  /*15a30*/  IMAD R7, R10, UR6, RZ ;  /* 0x000000060a077c24 */ /* 0x004fc8000f8e02ff */
        /* <DEDUP_REMOVED lines=28> */
[----:B-1----:R-:W-:-:S05]  /*15c00*/  IADD3 R2, P0, R11, R2, RZ ;  /* 0x000000020b027210 */ /* 0x002fca0007f1e0ff */
        /* <DEDUP_REMOVED lines=10> */
[----:B0-----:R-:W-:-:S04]  /*15cb0*/  IADD3 R2, P0, R11, R2, RZ ;  /* 0x000000020b027210 */ /* 0x001fc80007f1e0ff */
[----:B-1----:R-:W-:-:S05]  /*15cc0*/  IADD3.X R3, RZ, R3, RZ, P0, !PT ;  /* 0x00000003ff037210 */ /* 0x002fca00007fe4ff */
[----:B------:R0:W-:Y:S04]  /*15cd0*/  LDGSTS.E.BYPASS.LTC128B.128 [R7+0x7000], desc[UR40][R2.64], !P2 ;  /* 0x0700000002077fae */ /* 0x0001e8000d101d68 */
[----:B0-----:R-:W0:Y:S02]  /*15ce0*/  SHFL.IDX PT, R2, R9, 0x3, 0x1c1f ;  /* 0x007c1f0009027f89 */ /* 0x001e2400000e0000 */
[----:B0-----:R-:W-:-:S05]  /*15cf0*/  IADD3 R2, P0, R11, R2, RZ ;  /* 0x000000020b027210 */ /* 0x001fca0007f1e0ff */
[----:B------:R-:W-:-:S05]  /*15d00*/  IMAD.X R3, RZ, RZ, R10, P0 ;  /* 0x000000ffff037224 */ /* 0x000fca00000e060a */
[----:B------:R0:W-:Y:S04]  /*15d10*/  LDGSTS.E.BYPASS.LTC128B.128 [R7+0x7800], desc[UR40][R2.64], !P2 ;  /* 0x0780000002077fae */ /* 0x0001e8000d101d68 */
[----:B0-----:R0:W1:Y:S02]  /*15d20*/  SHFL.IDX PT, R2, R20, RZ, 0x1c1f ;  /* 0x001c1fff14027589 */ /* 0x00106400000e0000 */
.L_x_13827:
[----:B------:R-:W2:Y:S02]  /*15d30*/  S2R R3, SR_TID.X ;  /* 0x0000000000037919 */ /* 0x000ea40000002100 */
[----:B--2---:R-:W-:-:S05]  /*15d40*/  IMAD.SHL.U32 R3, R3, 0x10, RZ ;  /* 0x0000001003037824 */ /* 0x004fca00078e00ff */
        /* <DEDUP_REMOVED lines=9> */
.L_x_13678:
[----:B------:R-:W-:Y:S02]  /*15de0*/  PLOP3.LUT P2, PT, P2, P0, PT, 0xa2, 0x0 ;  /* 0x000000000000781c */ /* 0x000fe40001741472 */
[----:B------:R-:W-:-:S08]  /*15df0*/  @P0 R2UR P2, UR4, R6 ;  /* 0x00000000060402ca */ /* 0x000fd00000040000 */
[----:B------:R-:W-:-:S05]  /*15e00*/  @P0 PLOP3.LUT P0, PT, P2, PT, PT, 0x80, 0x0 ;  /* 0x000000000000081c */ /* 0x000fca000170f070 */
[----:B------:R-:W-:Y:S01]  /*15e10*/  @!P2 SYNCS.ARRIVE.TRANS64.RED.A0T1 RZ, [UR4+0x13270], RZ ;  /* 0x013270ffffffa9a7 */ /* 0x000fe20008200404 */
[----:B------:R-:W-:Y:S07]  /*15e20*/  @!P2 ARRIVES.LDGSTSBAR.64.TRANSCNT [UR4+0x13270] ;  /* 0x01327000ff00a9b0 */ /* 0x000fee0008000a84 */
[----:B------:R-:W-:Y:S05]  /*15e30*/  @P0 BRA.U.ANY `(.L_x_13678) ;  /* 0xfffffffd00e80947 */ /* 0x000fea000393ffff */
[----:B------:R-:W-:Y:S01]  /*15e40*/  NOP ;  /* 0x0000000000007918 */ /* 0x000fe20000000000 */
[----:B-1----:R-:W2:Y:S02]  /*15e50*/  LDL R2, [R1+0x78] ;  /* 0x0000780001027983 */ /* 0x002ea40000100800 */
[----:B--2---:R-:W-:-:S13]  /*15e60*/  ISETP.NE.AND P3, PT, R2, 0x3, PT ;  /* 0x000000030200780c */ /* 0x004fda0003f65270 */
[----:B------:R-:W-:Y:S05]  /*15e70*/  @!P3 BRA `(.L_x_13679) ;  /* 0x000000000004b947 */ /* 0x000fea0003800000 */
[----:B------:R-:W-:Y:S01]  /*15e80*/  BPT.TRAP 0x1 ;  /* 0x000000040000795c */ /* 0x000fe20000300000 */
.L_x_13679:
[----:B------:R1:W-:Y:S01]  /*15e90*/  SYNCS.ARRIVE.TRANS64.A1T0 RZ, [R6+URZ+0x13270], RZ ;  /* 0x013270ff06ff79a7 */ /* 0x0003e2000810003f */
[----:B------:R-:W-:Y:S05]  /*15ea0*/  @!P3 BRA `(.L_x_13680) ;  /* 0x000000000004b947 */ /* 0x000fea0003800000 */
[----:B------:R-:W-:Y:S01]  /*15eb0*/  BPT.TRAP 0x1 ;  /* 0x000000040000795c */ /* 0x000fe20000300000 */
.L_x_13680:
[----:B------:R-:W2:Y:S01]  /*15ec0*/  LDL R2, [R1+0x4] ;  /* 0x0000040001027983 */ /* 0x000ea20000100800 */
[----:B------:R-:W-:Y:S01]  /*15ed0*/  BSSY B0, `(.L_x_13681) ;  /* 0x0000003000007945 */ /* 0x000fe20003800000 */
[----:B--2---:R-:W2:Y:S03]  /*15ee0*/  SYNCS.PHASECHK.TRANS64.TRYWAIT P0, [R6+URZ+0x13240], R2 ;  /* 0x01324002060075a7 */ /* 0x004ea6000800017f */
[----:B--2---:R-:W-:Y:S05]  /*15ef0*/  @!P0 BRA `(.L_x_13682) ;  /* 0x0000004800a48947 */ /* 0x004fea0003800000 */
.L_x_13828:
[----:B------:R-:W-:Y:S05]  /*15f00*/  BSYNC B0 ;  /* 0x0000000000007941 */ /* 0x000fea0003800000 */
.L_x_13681:
[----:B------:R-:W3:Y:S01]  /*15f10*/  LDL.LU R11, [R1] ;  /* 0x00000000010b7983 */ /* 0x000ee20000300800 */
[----:B------:R-:W-:Y:S01]  /*15f20*/  ULDC.64 UR4, c[0x0][0x300] ;  /* 0x0000c00000047ab9 */ /* 0x000fe20000000a00 */
[----:B------:R-:W-:Y:S02]  /*15f30*/  ULDC.64 UR6, c[0x0][0x310] ;  /* 0x0000c40000067ab9 */ /* 0x000fe40000000a00 */
[----:B------:R-:W4:Y:S01]  /*15f40*/  LDL R10, [R1+0x20] ;  /* 0x00002000010a7983 */ /* 0x000f220000100800 */
[----:B------:R-:W-:Y:S02]  /*15f50*/  IMAD R9, R29, UR4, RZ ;  /* 0x000000041d097c24 */ /* 0x000fe4000f8e02ff */
[----:B--2---:R-:W-:-:S04]  /*15f60*/  IMAD.WIDE.U32 R2, R4, UR4, RZ ;  /* 0x0000000404027c25 */ /* 0x004fc8000f8e00ff */
[----:B------:R-:W-:-:S04]  /*15f70*/  IMAD R9, R4, UR5, R9 ;  /* 0x0000000504097c24 */ /* 0x000fc8000f8e0209 */
[----:B------:R-:W-:Y:S02]  /*15f80*/  IMAD.IADD R3, R3, 0x1, R9 ;  /* 0x0000000103037824 */ /* 0x000fe400078e0209 */
[----:B------:R-:W-:Y:S02]  /*15f90*/  IMAD R9, R28, UR4, RZ ;  /* 0x000000041c097c24 */ /* 0x000fe4000f8e02ff */
[----:B------:R-:W-:-:S04]  /*15fa0*/  IMAD.WIDE.U32 R2, R5, UR6, R2 ;  /* 0x0000000605027c25 */ /* 0x000fc8000f8e0002 */
[----:B------:R-:W-:Y:S02]  /*15fb0*/  IMAD R9, R0, UR5, R9 ;  /* 0x0000000500097c24 */ /* 0x000fe4000f8e0209 */
[----:B---3--:R-:W-:Y:S02]  /*15fc0*/  IMAD R4, R11, UR6, RZ ;  /* 0x000000060b047c24 */ /* 0x008fe4000f8e02ff */
[----:B------:R-:W2:Y:S02]  /*15fd0*/  LDC R11, c[0x0][0x2f4] ;  /* 0x0000bd00ff0b7b82 */ /* 0x000ea40000000800 */
[----:B------:R-:W-:-:S05]  /*15fe0*/  IMAD R4, R5, UR7, R4 ;  /* 0x0000000705047c24 */ /* 0x000fca000f8e0204 */
[----:B------:R-:W-:Y:S01]  /*15ff0*/  IADD3 R5, R3, R4, RZ ;  /* 0x0000000403057210 */ /* 0x000fe20007ffe0ff */
[----:B------:R-:W-:Y:S02]  /*16000*/  IMAD.MOV.U32 R4, RZ, RZ, R2 ;  /* 0x000000ffff047224 */ /* 0x000fe400078e0002 */
[----:B------:R-:W-:Y:S01]  /*16010*/  IMAD.WIDE.U32 R2, R0, UR4, RZ ;  /* 0x0000000400027c25 */ /* 0x000fe2000f8e00ff */
[----:B------:R-:W-:-:S03]  /*16020*/  ULDC.64 UR4, c[0x0][0x308] ;  /* 0x0000c20000047ab9 */ /* 0x000fc60000000a00 */
[----:B------:R-:W-:Y:S02]  /*16030*/  IMAD.IADD R3, R3, 0x1, R9 ;  /* 0x0000000103037824 */ /* 0x000fe400078e0209 */
[----:B----4-:R-:W-:Y:S02]  /*16040*/  IMAD R9, R10, UR4, RZ ;  /* 0x000000040a097c24 */ /* 0x010fe4000f8e02ff */
[----:B------:R-:W3:Y:S01]  /*16050*/  S2R R10, SR_TID.X ;  /* 0x00000000000a7919 */ /* 0x000ee20000002100 */
        /* <DEDUP_REMOVED lines=13> */
[----:B---3--:R-:W-:-:S05]  /*16130*/  IMAD.SHL.U32 R10, R10, 0x10, RZ ;  /* 0x000000100a0a7824 */ /* 0x008fca00078e00ff */
[----:B------:R-:W-:-:S04]  /*16140*/  LOP3.LUT R10, R10, 0x30, RZ, 0xc0, !PT ;  /* 0x000000300a0a7812 */ /* 0x000fc800078ec0ff */
[----:B--2---:R-:W-:Y:S01]  /*16150*/  ISETP.GE.AND P2, PT, R10, R11, PT ;  /* 0x0000000b0a00720c */ /* 0x004fe20003f46270 */
[----:B------:R-:W-:-:S12]  /*16160*/  BRA.DIV UR4, `(.L_x_13683) ;  /* 0x0000004a04207947 */ /* 0x000fd8000b800000 */
[----:B------:R-:W2:Y:S04]  /*16170*/  SHFL.IDX PT, R2, R0, RZ, 0x1c1f ;  /* 0x001c1fff00027589 */ /* 0x000ea800000e0000 */
[----:B------:R-:W3:Y:S04]  /*16180*/  SHFL.IDX PT, R3, R8, RZ, 0x1c1f ;  /* 0x001c1fff08037589 */ /* 0x000ee800000e0000 */
[----:B------:R-:W-:Y:S01]  /*16190*/  SHFL.IDX PT, R4, R4, RZ, 0x1c1f ;  /* 0x001c1fff04047589 */ /* 0x000fe200000e0000 */
[----:B--2---:R-:W-:-:S04]  /*161a0*/  IADD3 R2, P0, R10, R2, RZ ;  /* 0x000000020a027210 */ /* 0x004fc80007f1e0ff */
[----:B---3--:R-:W-:-:S05]  /*161b0*/  IADD3.X R3, RZ, R3, RZ, P0, !PT ;  /* 0x00000003ff037210 */ /* 0x008fca00007fe4ff */
[----:B------:R2:W-:Y:S04]  /*161c0*/  LDGSTS.E.BYPASS.LTC128B.128 [R7+0xe000], desc[UR40][R2.64], !P2 ;  /* 0x0e00000002077fae */ /* 0x0005e8000d101d68 */
[----:B--2---:R-:W2:Y:S04]  /*161d0*/  SHFL.IDX PT, R2, R0, 0x1, 0x1c1f ;  /* 0x003c1f0000027f89 */ /* 0x004ea800000e0000 */
[----:B------:R-:W3:Y:S01]  /*161e0*/  SHFL.IDX PT, R3, R8, 0x1, 0x1c1f ;  /* 0x003c1f0008037f89 */ /* 0x000ee200000e0000 */
[----:B--2---:R-:W-:-:S05]  /*161f0*/  IADD3 R2, P0, R10, R2, RZ ;  /* 0x000000020a027210 */ /* 0x004fca0007f1e0ff */
[----:B---3--:R-:W-:-:S05]  /*16200*/  IMAD.X R3, RZ, RZ, R3, P0 ;  /* 0x000000ffff037224 */ /* 0x008fca00000e0603 */
        /* <DEDUP_REMOVED lines=12> */
.L_x_13840:
        /* <DEDUP_REMOVED lines=8> */
.L_x_13684:
[----:B------:R-:W-:Y:S02]  /*16350*/  PLOP3.LUT P2, PT, P2, P0, PT, 0xa2, 0x0 ;  /* 0x000000000000781c */ /* 0x000fe40001741472 */
[----:B------:R-:W-:-:S08]  /*16360*/  @P0 R2UR P2, UR4, R6 ;  /* 0x00000000060402ca */ /* 0x000fd00000040000 */
[----:B------:R-:W-:-:S05]  /*16370*/  @P0 PLOP3.LUT P0, PT, P2, PT, PT, 0x80, 0x0 ;  /* 0x000000000000081c */ /* 0x000fca000170f070 */
[----:B------:R-:W-:Y:S01]  /*16380*/  @!P2 SYNCS.ARRIVE.TRANS64.RED.A0T1 RZ, [UR4+0x13230], RZ ;  /* 0x013230ffffffa9a7 */ /* 0x000fe20008200404 */
[----:B------:R-:W-:Y:S07]  /*16390*/  @!P2 ARRIVES.LDGSTSBAR.64.TRANSCNT [UR4+0x13230] ;  /* 0x01323000ff00a9b0 */ /* 0x000fee0008000a84 */
[----:B------:R-:W-:Y:S05]  /*163a0*/  @P0 BRA.U.ANY `(.L_x_13684) ;  /* 0xfffffffd00e80947 */ /* 0x000fea000393ffff */
[----:B------:R-:W-:Y:S01]  /*163b0*/  NOP ;  /* 0x0000000000007918 */ /* 0x000fe20000000000 */
[----:B------:R-:W4:Y:S02]  /*163c0*/  LDL R0, [R1+0x78] ;  /* 0x0000780001007983 */ /* 0x000f240000100800 */
[----:B----4-:R-:W-:-:S13]  /*163d0*/  ISETP.NE.AND P3, PT, R0, 0x3, PT ;  /* 0x000000030000780c */ /* 0x010fda0003f65270 */
[----:B------:R-:W-:Y:S05]  /*163e0*/  @!P3 BRA `(.L_x_13685) ;  /* 0x000000000004b947 */ /* 0x000fea0003800000 */
[----:B------:R-:W-:Y:S01]  /*163f0*/  BPT.TRAP 0x1 ;  /* 0x000000040000795c */ /* 0x000fe20000300000 */
.L_x_13685:
[----:B------:R-:W4:Y:S01]  /*16400*/  LDL R0, [R1+0x5c] ;  /* 0x00005c0001007983 */ /* 0x000f220000100800 */
[----:B------:R0:W-:Y:S01]  /*16410*/  SYNCS.ARRIVE.TRANS64.A1T0 RZ, [R6+URZ+0x13230], RZ ;  /* 0x013230ff06ff79a7 */ /* 0x0001e2000810003f */
[----:B----4-:R-:W-:-:S13]  /*16420*/  ISETP.NE.AND P0, PT, R0, 0x3, PT ;  /* 0x000000030000780c */ /* 0x010fda0003f05270 */
[----:B0-----:R-:W-:Y:S05]  /*16430*/  @!P0 BRA `(.L_x_13686) ;  /* 0x0000000000048947 */ /* 0x001fea0003800000 */
[----:B------:R-:W-:Y:S01]  /*16440*/  BPT.TRAP 0x1 ;  /* 0x000000040000795c */ /* 0x000fe20000300000 */
.L_x_13686:
[----:B------:R-:W-:Y:S01]  /*16450*/  LOP3.LUT R0, R26, 0x1, RZ, 0x3c, !PT ;  /* 0x000000011a007812 */ /* 0x000fe200078e3cff */
[----:B------:R-:W-:Y:S01]  /*16460*/  BSSY B0, `(.L_x_13687) ;  /* 0x0000005000007945 */ /* 0x000fe20003800000 */
[----:B---3--:R-:W-:Y:S02]  /*16470*/  LEA R2, R21, R22, 0x3 ;  /* 0x0000001615027211 */ /* 0x008fe400078e18ff */
[----:B------:R-:W-:-:S04]  /*16480*/  SHF.L.U32 R0, R0, 0x1f, RZ ;  /* 0x0000001f00007819 */ /* 0x000fc800000006ff */
[----:B------:R-:W0:Y:S02]  /*16490*/  SYNCS.PHASECHK.TRANS64.TRYWAIT P2, [R2+URZ+0x13270], R0 ;  /* 0x01327000020075a7 */ /* 0x000e24000804017f */
[----:B0-----:R-:W-:Y:S05]  /*164a0*/  @!P2 BRA `(.L_x_13688) ;  /* 0x0000004800aca947 */ /* 0x001fea0003800000 */
.L_x_13841:
[----:B------:R-:W-:Y:S05]  /*164b0*/  BSYNC B0 ;  /* 0x0000000000007941 */ /* 0x000fea0003800000 */
.L_x_13687:
[----:B------:R-:W3:Y:S02]  /*164c0*/  LDL R3, [R1+0x78] ;  /* 0x0000780001037983 */ /* 0x000ee40000100800 */
[----:B---3--:R-:W-:-:S13]  /*164d0*/  ISETP.NE.AND P2, PT, R3, 0x3, PT ;  /* 0x000000030300780c */ /* 0x008fda0003f45270 */
[----:B------:R-:W-:Y:S05]  /*164e0*/  @!P2 BRA `(.L_x_13689) ;  /* 0x000000000004a947 */ /* 0x000fea0003800000 */
[----:B------:R-:W-:Y:S01]  /*164f0*/  BPT.TRAP 0x1 ;  /* 0x000000040000795c */ /* 0x000fe20000300000 */
.L_x_13689:
[----:B------:R-:W-:Y:S01]  /*16500*/  SHF.L.U32 R3, R26, 0x1f, RZ ;  /* 0x0000001f1a037819 */ /* 0x000fe200000006ff */
[----:B0-----:R-:W-:-:S03]  /*16510*/  IMAD R0, R21, 0x2800, RZ ;  /* 0x0000280015007824 */ /* 0x001fc600078e02ff */
[----:B------:R-:W0:Y:S02]  /*16520*/  SYNCS.PHASECHK.TRANS64.TRYWAIT P2, [R2+URZ+0x13260], R3 ;  /* 0x01326003020075a7 */ /* 0x000e24000804017f */
[----:B0-----:R-:W-:Y:S05]  /*16530*/  @!P2 BRA `(.L_x_13690) ;  /* 0x00000048009ca947 */ /* 0x001fea0003800000 */
.L_x_13842:
[----:B------:R-:W3:Y:S01]  /*16540*/  LDL R12, [R1+0x78] ;  /* 0x00007800010c7983 */ /* 0x000ee20000100800 */
[----:B0-----:R-:W-:Y:S01]  /*16550*/  LOP3.LUT R3, R0, R25, RZ, 0xfc, !PT ;  /* 0x0000001900037212 */ /* 0x001fe200078efcff */
[----:B------:R-:W-:Y:S05]  /*16560*/  WARPSYNC.ALL ;  /* 0x0000000000007948 */ /* 0x000fea0003800000 */
[----:B------:R-:W-:-:S05]  /*16570*/  IMAD.IADD R3, R22, 0x1, R3 ;  /* 0x0000000116037824 */ /* 0x000fca00078e0203 */
[----:B-12---:R0:W1:Y:S02]  /*16580*/  LDSM.16.MT88.4 R4, [R3+0x6000] ;  /* 0x006000000304783b */ /* 0x0060640000004200 */
        /* <DEDUP_REMOVED lines=39> */
[----:B------:R-:W-:Y:S02]  /*16800*/  PRMT R11, R6, 0x7531, R7 ;  /* 0x00007531060b7816 */ /* 0x000fe40000000007 */
[----:B---3--:R-:W-:-:S03]  /*16810*/  ISETP.NE.AND P2, PT, R12, 0x3, PT ;  /* 0x000000030c00780c */ /* 0x008fc60003f45270 */
[----:B------:R0:W-:Y:S02]  /*16820*/  STSM.16.M88.4 [R3], R8 ;  /* 0x0000000803007844 */ /* 0x0001e40000000200 */
[C---:B0-----:R-:W-:Y:S02]  /*16830*/  LOP3.LUT R3, R0.reuse, R25, RZ, 0xfc, !PT ;  /* 0x0000001900037212 */ /* 0x041fe400078efcff */
[----:B------:R-:W-:-:S03]  /*16840*/  LOP3.LUT R0, R0, R24, RZ, 0xfc, !PT ;  /* 0x0000001800007212 */ /* 0x000fc600078efcff */
[----:B------:R-:W-:Y:S02]  /*16850*/  IMAD.IADD R3, R22, 0x1, R3 ;  /* 0x0000000116037824 */ /* 0x000fe400078e0203 */
[----:B------:R-:W-:-:S03]  /*16860*/  IMAD.IADD R0, R23, 0x1, R0 ;  /* 0x0000000117007824 */ /* 0x000fc600078e0200 */
        /* <DEDUP_REMOVED lines=14> */
.L_x_13691:
[----:B-1----:R1:W-:Y:S01]  /*16950*/  SYNCS.ARRIVE.TRANS64.A1T0 RZ, [R2+URZ+0x13250], RZ ;  /* 0x013250ff02ff79a7 */ /* 0x0023e2000810003f */
[----:B------:R-:W-:Y:S06]  /*16960*/  BAR.SYNC.DEFER_BLOCKING 0x2, 0x80 ;  /* 0x0082000000007b1d */ /* 0x000fec0000010000 */
[----:B------:R-:W-:Y:S05]  /*16970*/  @!P0 BRA `(.L_x_13692) ;  /* 0x0000000000048947 */ /* 0x000fea0003800000 */
[----:B------:R-:W-:Y:S01]  /*16980*/  BPT.TRAP 0x1 ;  /* 0x000000040000795c */ /* 0x000fe20000300000 */
.L_x_13692:
[----:B0-----:R-:W2:Y:S01]  /*16990*/  LDL R0, [R1+0x34] ;  /* 0x0000340001007983 */ /* 0x001ea20000100800 */
[----:B-1----:R-:W-:-:S03]  /*169a0*/  IADD3 R2, R2, 0x13280, RZ ;  /* 0x0001328002027810 */ /* 0x002fc60007ffe0ff */
[----:B------:R3:W5:Y:S04]  /*169b0*/  LDL R26, [R1+0x18] ;  /* 0x00001800011a7983 */ /* 0x0007680000100800 */
[----:B------:R3:W5:Y:S01]  /*169c0*/  LDL R21, [R1+0x8] ;  /* 0x0000080001157983 */ /* 0x0007620000100800 */
[----:B--2---:R-:W-:-:S04]  /*169d0*/  PRMT R2, R0, 0x654, R2 ;  /* 0x0000065400027816 */ /* 0x004fc80000000002 */
[----:B------:R3:W-:Y:S01]  /*169e0*/  SYNCS.ARRIVE.TRANS64.RED.A1T0 RZ, [R2+URZ], RZ ;  /* 0x000000ff02ff79a7 */ /* 0x0007e2000810043f */
[----:B------:R-:W-:Y:S05]  /*169f0*/  @P1 BRA `(.L_x_13693) ;  /* 0xffffffe8007c1947 */ /* 0x000fea000383ffff */
.L_x_13673:
[----:B-1----:R-:W3:Y:S02]  /*16a00*/  S2R R0, SR_TID.X ;  /* 0x0000000000007919 */ /* 0x002ee40000002100 */
[----:B---3--:R-:W-:Y:S02]  /*16a10*/  LOP3.LUT R2, R0, 0x7f, RZ, 0xc0, !PT ;  /* 0x0000007f00027812 */ /* 0x008fe400078ec0ff */
[----:B------:R-:W2:Y:S01]  /*16a20*/  LDL R0, [R1+0x5c] ;  /* 0x00005c0001007983 */ /* 0x000ea20000100800 */
[----:B------:R-:W-:Y:S01]  /*16a30*/  BSSY B0, `(.L_x_13694) ;  /* 0x0000010000007945 */ /* 0x000fe20003800000 */
[----:B------:R-:W-:Y:S02]  /*16a40*/  ISETP.NE.AND P1, PT, R2, RZ, PT ;  /* 0x000000ff0200720c */ /* 0x000fe40003f25270 */
[----:B--2---:R-:W-:-:S11]  /*16a50*/  ISETP.NE.AND P0, PT, R0, 0x3, PT ;  /* 0x000000030000780c */ /* 0x004fd60003f05270 */
[----:B------:R-:W-:Y:S05]  /*16a60*/  @P1 BRA `(.L_x_13695) ;  /* 0x0000000000301947 */ /* 0x000fea0003800000 */
[----:B------:R-:W1:Y:S01]  /*16a70*/  S2R R3, SR_LANEID ;  /* 0x0000000000037919 */ /* 0x000e620000000000 */
[----:B------:R-:W-:Y:S02]  /*16a80*/  VOTEU.ANY UR4, UPT, PT ;  /* 0x0000000000047886 */ /* 0x000fe400038e0100 */
[----:B------:R-:W1:Y:S08]  /*16a90*/  FLO.U32 R0, UR4 ;  /* 0x0000000400007d00 */ /* 0x000e7000080e0000 */
[----:B------:R-:W2:Y:S01]  /*16aa0*/  POPC R5, UR4 ;  /* 0x0000000400057d09 */ /* 0x000ea20008000000 */
[----:B-1----:R-:W-:-:S02]  /*16ab0*/  ISETP.EQ.U32.AND P1, PT, R0, R3, PT ;  /* 0x000000030000720c */ /* 0x002fc40003f22070 */
[----:B------:R-:W2:Y:S11]  /*16ac0*/  LDC.64 R2, c[0x0][0xc60] ;  /* 0x00031800ff027b82 */ /* 0x000eb60000000a00 */
[----:B--2---:R-:W2:Y:S01]  /*16ad0*/  @P1 ATOMG.E.ADD.STRONG.GPU PT, R3, desc[UR40][R2.64], R5 ;  /* 0x00000005020319a8 */ /* 0x004ea200081ee1e8 */
[----:B------:R-:W1:Y:S02]  /*16ae0*/  S2R R4, SR_LTMASK ;  /* 0x0000000000047919 */ /* 0x000e640000003900 */
[----:B-1----:R-:W-:-:S04]  /*16af0*/  LOP3.LUT R4, R4, UR4, RZ, 0xc0, !PT ;  /* 0x0000000404047c12 */ /* 0x002fc8000f8ec0ff */
[----:B0-----:R-:W0:Y:S01]  /*16b00*/  POPC R7, R4 ;  /* 0x0000000400077309 */ /* 0x001e220000000000 */
[----:B--2---:R-:W0:Y:S02]  /*16b10*/  SHFL.IDX PT, R0, R3, R0, 0x1f ;  /* 0x00001f0003007589 */ /* 0x004e2400000e0000 */
[----:B0-----:R-:W-:-:S07]  /*16b20*/  IADD3 R16, R0, UR36, R7 ;  /* 0x0000002400107c10 */ /* 0x001fce000fffe007 */
.L_x_13695:
[----:B------:R-:W-:Y:S05]  /*16b30*/  BSYNC B0 ;  /* 0x0000000000007941 */ /* 0x000fea0003800000 */
.L_x_13694:
[----:B------:R-:W-:Y:S05]  /*16b40*/  @!P0 BRA `(.L_x_13696) ;  /* 0x0000000000048947 */ /* 0x000fea0003800000 */
[----:B------:R-:W-:Y:S01]  /*16b50*/  BPT.TRAP 0x1 ;  /* 0x000000040000795c */ /* 0x000fe20000300000 */
.L_x_13696:
[----:B------:R-:W2:Y:S04]  /*16b60*/  LDL R2, [R1+0x18] ;  /* 0x0000180001027983 */ /* 0x000ea80000100800 */
[----:B------:R-:W3:Y:S01]  /*16b70*/  LDL R0, [R1+0x8] ;  /* 0x0000080001007983 */ /* 0x000ee20000100800 */
[----:B------:R-:W-:Y:S01]  /*16b80*/  BSSY B0, `(.L_x_13697) ;  /* 0x0000006000007945 */ /* 0x000fe20003800000 */
[----:B--2---:R-:W-:-:S04]  /*16b90*/  LOP3.LUT R3, R2, 0x1, RZ, 0x3c, !PT ;  /* 0x0000000102037812 */ /* 0x004fc800078e3cff */
[----:B------:R-:W-:Y:S01]  /*16ba0*/  SHF.L.U32 R3, R3, 0x1f, RZ ;  /* 0x0000001f03037819 */ /* 0x000fe200000006ff */
[----:B---3--:R-:W-:-:S04]  /*16bb0*/  IMAD R0, R0, 0x8, R22 ;  /* 0x0000000800007824 */ /* 0x008fc800078e0216 */
[----:B------:R-:W1:Y:S02]  /*16bc0*/  SYNCS.PHASECHK.TRANS64.TRYWAIT P1, [R0+URZ+0x13270], R3 ;  /* 0x01327003000075a7 */ /* 0x000e64000802017f */
[----:B-1----:R-:W-:Y:S05]  /*16bd0*/  @!P1 BRA `(.L_x_13698) ;  /* 0x0000004400089947 */ /* 0x002fea0003800000 */
.L_x_13843:
[----:B------:R-:W-:Y:S05]  /*16be0*/  BSYNC B0 ;  /* 0x0000000000007941 */ /* 0x000fea0003800000 */
.L_x_13697:
[----:B------:R-:W2:Y:S02]  /*16bf0*/  LDL R2, [R1+0x78] ;  /* 0x0000780001027983 */ /* 0x000ea40000100800 */
[----:B--2---:R-:W-:-:S13]  /*16c00*/  ISETP.NE.AND P1, PT, R2, 0x3, PT ;  /* 0x000000030200780c */ /* 0x004fda0003f25270 */
[----:B------:R-:W-:Y:S05]  /*16c10*/  @!P1 BRA `(.L_x_13699) ;  /* 0x0000000000049947 */ /* 0x000fea0003800000 */
[----:B------:R-:W-:Y:S01]  /*16c20*/  BPT.TRAP 0x1 ;  /* 0x000000040000795c */ /* 0x000fe20000300000 */
.L_x_13699:
[----:B------:R-:W1:Y:S02]  /*16c30*/  LDL R2, [R1+0x18] ;  /* 0x0000180001027983 */ /* 0x000e640000100800 */
[----:B-1----:R-:W-:-:S04]  /*16c40*/  SHF.L.U32 R3, R2, 0x1f, RZ ;  /* 0x0000001f02037819 */ /* 0x002fc800000006ff */
[----:B------:R-:W1:Y:S02]  /*16c50*/  SYNCS.PHASECHK.TRANS64.TRYWAIT P1, [R0+URZ+0x13260], R3 ;  /* 0x01326003000075a7 */ /* 0x000e64000802017f */
[----:B-1----:R-:W-:Y:S05]  /*16c60*/  @!P1 BRA `(.L_x_13700) ;  /* 0x0000004000f89947 */ /* 0x002fea0003800000 */
.L_x_13844:
[----:B------:R-:W2:Y:S04]  /*16c70*/  LDL R12, [R1+0x8] ;  /* 0x00000800010c7983 */ /* 0x000ea80000100800 */
[----:B------:R-:W3:Y:S01]  /*16c80*/  LDL R13, [R1+0x78] ;  /* 0x00007800010d7983 */ /* 0x000ee20000100800 */
[----:B------:R-:W-:Y:S05]  /*16c90*/  WARPSYNC.ALL ;  /* 0x0000000000007948 */ /* 0x000fea0003800000 */
[----:B--2---:R-:W-:-:S05]  /*16ca0*/  IMAD R2, R12, 0x2800, RZ ;  /* 0x000028000c027824 */ /* 0x004fca00078e02ff */
[----:B-1----:R-:W-:-:S05]  /*16cb0*/  LOP3.LUT R3, R2, R25, RZ, 0xfc, !PT ;  /* 0x0000001902037212 */ /* 0x002fca00078efcff */
[----:B------:R-:W-:-:S06]  /*16cc0*/  IMAD.IADD R4, R22, 0x1, R3 ;  /* 0x0000000116047824 */ /* 0x000fcc00078e0203 */
[----:B0-----:R-:W0:Y:S01]  /*16cd0*/  LDSM.16.MT88.4 R4, [R4+0x6000] ;  /* 0x006000000404783b */ /* 0x001e220000004200 */
[----:B------:R-:W-:-:S05]  /*16ce0*/  LOP3.LUT R3, R2, R24, RZ, 0xfc, !PT ;  /* 0x0000001802037212 */ /* 0x000fca00078efcff */
        /* <DEDUP_REMOVED lines=8> */
[----:B------:R-:W-:-:S06]  /*16d70*/  IADD3 R6, R22, R5, RZ ;  /* 0x0000000516067210 */ /* 0x000fcc0007ffe0ff */
[----:B------:R-:W0:Y:S01]  /*16d80*/  LDSM.16.MT88.4 R4, [R6+0x6000] ;  /* 0x006000000604783b */ /* 0x000e220000004200 */
        /* <DEDUP_REMOVED lines=8> */
[----:B------:R-:W-:-:S05]  /*16e10*/  LOP3.LUT R5, R3, R25, RZ, 0xfc, !PT ;  /* 0x0000001903057212 */ /* 0x000fca00078efcff */
[----:B------:R-:W-:-:S06]  /*16e20*/  IMAD.IADD R4, R22, 0x1, R5 ;  /* 0x0000000116047824 */ /* 0x000fcc00078e0205 */
        /* <DEDUP_REMOVED lines=8> */
[----:B0-----:R-:W-:-:S04]  /*16eb0*/  IADD3 R3, R2, 0x1800, RZ ;  /* 0x0000180002037810 */ /* 0x001fc80007ffe0ff */
[----:B------:R-:W-:-:S05]  /*16ec0*/  LOP3.LUT R5, R3, R25, RZ, 0xfc, !PT ;  /* 0x0000001903057212 */ /* 0x000fca00078efcff */
[----:B------:R-:W-:-:S06]  /*16ed0*/  IMAD.IADD R6, R22, 0x1, R5 ;  /* 0x0000000116067824 */ /* 0x000fcc00078e0205 */
[----:B------:R-:W0:Y:S01]  /*16ee0*/  LDSM.16.MT88.4 R4, [R6+0x6000] ;  /* 0x006000000604783b */ /* 0x000e220000004200 */
[----:B------:R-:W-:Y:S01]  /*16ef0*/  VIADD R2, R2, 0x2000 ;  /* 0x0000200002027836 */ /* 0x000fe20000000000 */
[----:B------:R-:W-:-:S05]  /*16f00*/  LOP3.LUT R3, R3, R24, RZ, 0xfc, !PT ;  /* 0x0000001803037212 */ /* 0x000fca00078efcff */
[----:B------:R-:W-:Y:S01]  /*16f10*/  IMAD.IADD R3, R23, 0x1, R3 ;  /* 0x0000000117037824 */ /* 0x000fe200078e0203 */
[C-C-:B0-----:R-:W-:Y:S02]  /*16f20*/  PRMT R8, R4.reuse, 0x6420, R5.reuse ;  /* 0x0000642004087816 */ /* 0x141fe40000000005 */
[----:B------:R-:W-:Y:S02]  /*16f30*/  PRMT R9, R4, 0x7531, R5 ;  /* 0x0000753104097816 */ /* 0x000fe40000000005 */
[----:B------:R-:W-:Y:S02]  /*16f40*/  LOP3.LUT R5, R2, R25, RZ, 0xfc, !PT ;  /* 0x0000001902057212 */ /* 0x000fe400078efcff */
[C-C-:B------:R-:W-:Y:S02]  /*16f50*/  PRMT R10, R6.reuse, 0x6420, R7.reuse ;  /* 0x00006420060a7816 */ /* 0x140fe40000000007 */
[----:B------:R-:W-:Y:S01]  /*16f60*/  PRMT R11, R6, 0x7531, R7 ;  /* 0x00007531060b7816 */ /* 0x000fe20000000007 */
[----:B------:R-:W-:-:S04]  /*16f70*/  IMAD.IADD R5, R22, 0x1, R5 ;  /* 0x0000000116057824 */ /* 0x000fc800078e0205 */
[----:B------:R-:W-:Y:S04]  /*16f80*/  STSM.16.M88.4 [R3], R8 ;  /* 0x0000000803007844 */ /* 0x000fe80000000200 */
[----:B------:R-:W0:Y:S01]  /*16f90*/  LDSM.16.MT88.4 R4, [R5+0x6000] ;  /* 0x006000000504783b */ /* 0x000e220000004200 */
[----:B---3--:R-:W-:Y:S02]  /*16fa0*/  ISETP.NE.AND P1, PT, R13, 0x3, PT ;  /* 0x000000030d00780c */ /* 0x008fe40003f25270 */
[----:B------:R-:W-:-:S04]  /*16fb0*/  LOP3.LUT R2, R2, R24, RZ, 0xfc, !PT ;  /* 0x0000001802027212 */ /* 0x000fc800078efcff */
[----:B------:R-:W-:Y:S02]  /*16fc0*/  IADD3 R23, R23, R2, RZ ;  /* 0x0000000217177210 */ /* 0x000fe40007ffe0ff */
        /* <DEDUP_REMOVED lines=13> */
.L_x_13701:
[----:B-1----:R1:W-:Y:S01]  /*170a0*/  SYNCS.ARRIVE.TRANS64.A1T0 RZ, [R0+URZ+0x13250], RZ ;  /* 0x013250ff00ff79a7 */ /* 0x0023e2000810003f */
[----:B------:R-:W-:Y:S06]  /*170b0*/  BAR.SYNC.DEFER_BLOCKING 0x2, 0x80 ;  /* 0x0082000000007b1d */ /* 0x000fec0000010000 */
[----:B------:R-:W-:Y:S05]  /*170c0*/  @!P0 BRA `(.L_x_13702) ;  /* 0x0000000000048947 */ /* 0x000fea0003800000 */
[----:B------:R-:W-:Y:S01]  /*170d0*/  BPT.TRAP 0x1 ;  /* 0x000000040000795c */ /* 0x000fe20000300000 */
.L_x_13702:
[----:B------:R-:W2:Y:S04]  /*170e0*/  LDL R2, [R1+0x34] ;  /* 0x0000340001027983 */ /* 0x000ea80000100800 */
[----:B------:R-:W3:Y:S01]  /*170f0*/  LDL.LU R3, [R1+0x18] ;  /* 0x0000180001037983 */ /* 0x000ee20000300800 */
[----:B-1----:R-:W-:-:S05]  /*17100*/  VIADD R0, R0, 0x13280 ;  /* 0x0001328000007836 */ /* 0x002fca0000000000 */
[----:B--2---:R-:W-:-:S04]  /*17110*/  PRMT R0, R2, 0x654, R0 ;  /* 0x0000065402007816 */ /* 0x004fc80000000000 */
[----:B------:R1:W-:Y:S02]  /*17120*/  SYNCS.ARRIVE.TRANS64.RED.A1T0 RZ, [R0+URZ], RZ ;  /* 0x000000ff00ff79a7 */ /* 0x0003e4000810043f */
[----:B-1----:R-:W-:-:S05]  /*17130*/  VIADD R0, R12, 0x1 ;  /* 0x000000010c007836 */ /* 0x002fca0000000000 */
[----:B------:R-:W-:-:S04]  /*17140*/  ISETP.NE.AND P0, PT, R0, 0x2, PT ;  /* 0x000000020000780c */ /* 0x000fc80003f05270 */
[----:B------:R-:W-:Y:S02]  /*17150*/  SEL R2, RZ, 0x1, P0 ;  /* 0x00000001ff027807 */ /* 0x000fe40000000000 */
[----:B------:R-:W-:Y:S02]  /*17160*/  SEL R0, R0, RZ, P0 ;  /* 0x000000ff00007207 */ /* 0x000fe40000000000 */
[----:B---3--:R-:W-:-:S03]  /*17170*/  LOP3.LUT R3, R3, R2, RZ, 0x3c, !PT ;  /* 0x0000000203037212 */ /* 0x008fc600078e3cff */
[----:B------:R1:W-:Y:S04]  /*17180*/  STL [R1+0x8], R0 ;  /* 0x0000080001007387 */ /* 0x0003e80000100800 */
[----:B------:R1:W-:Y:S02]  /*17190*/  STL [R1+0x18], R3 ;  /* 0x0000180301007387 */ /* 0x0003e40000100800 */
.L_x_13643:
        /* <DEDUP_REMOVED lines=13> */
.L_x_13703:
        /* <DEDUP_REMOVED lines=17> */
[----:B-1----:R-:W-:Y:S01]  /*17380*/  MOV R2, RZ ;  /* 0x000000ff00027202 */ /* 0x002fe20000000f00 */
        /* <DEDUP_REMOVED lines=17> */
[----:B------:R1:W2:Y:S02]  /*174a0*/  SHFL.IDX PT, R14, R3, 0x1f, 0x1f ;  /* 0x03e01f00030e7f89 */ /* 0x0002a400000e0000 */
.L_x_13854:
[----:B------:R-:W-:Y:S02]  /*174b0*/  ULDC UR4, c[0x0][0xc38] ;  /* 0x00030e0000047ab9 */ /* 0x000fe40000000800 */
[----:B------:R-:W-:-:S04]  /*174c0*/  IMAD.U32 R16, RZ, RZ, UR4 ;  /* 0x00000004ff107e24 */ /* 0x000fc8000f8e00ff */
[----:B--2---:R-:W-:-:S04]  /*174d0*/  IMAD R6, R14, R16, RZ ;  /* 0x000000100e067224 */ /* 0x004fc800078e02ff */
[----:B------:R-:W-:-:S05]  /*174e0*/  IMAD.IADD R4, R4, 0x1, R6 ;  /* 0x0000000104047824 */ /* 0x000fca00078e0206 */
[----:B------:R-:W-:-:S13]  /*174f0*/  ISETP.GT.AND P6, PT, R4, R0, PT ;  /* 0x000000000400720c */ /* 0x000fda0003fc4270 */
[----:B------:R-:W-:Y:S05]  /*17500*/  @P6 BRA `(.L_x_13706) ;  /* 0x00000000009c6947 */ /* 0x000fea0003800000 */
.L_x_13711:
[----:B------:R-:W2:Y:S01]  /*17510*/  LDC R2, c[0x0][0xc3c] ;  /* 0x00030f00ff027b82 */ /* 0x000ea20000000800 */
[----:B------:R-:W-:-:S05]  /*17520*/  VIADD R19, R19, 0x1f ;  /* 0x0000001f13137836 */ /* 0x000fca0000000000 */
[----:B--2---:R-:W-:-:S13]  /*17530*/  ISETP.GE.AND P6, PT, R19, R2, PT ;  /* 0x000000021300720c */ /* 0x004fda0003fc6270 */
[----:B------:R-:W-:Y:S05]  /*17540*/  @P6 BRA `(.L_x_13707) ;  /* 0x0000000400446947 */ /* 0x000fea0003800000 */
[----:B-1----:R-:W1:Y:S01]  /*17550*/  S2R R3, SR_TID.X ;  /* 0x0000000000037919 */ /* 0x002e620000002100 */
        /* <DEDUP_REMOVED lines=9> */
.L_x_13709:
[----:B------:R-:W-:Y:S05]  /*175f0*/  BSYNC B0 ;  /* 0x0000000000007941 */ /* 0x000fea0003800000 */
.L_x_13708:
        /* <DEDUP_REMOVED lines=18> */
.L_x_13862:
[----:B------:R-:W-:Y:S02]  /*17720*/  ULDC UR4, c[0x0][0xc38] ;  /* 0x00030e0000047ab9 */ /* 0x000fe40000000800 */
[----:B------:R-:W-:-:S04]  /*17730*/  IMAD.U32 R16, RZ, RZ, UR4 ;  /* 0x00000004ff107e24 */ /* 0x000fc8000f8e00ff */
[----:B--2---:R-:W-:-:S04]  /*17740*/  IMAD R6, R14, R16, RZ ;  /* 0x000000100e067224 */ /* 0x004fc800078e02ff */
[----:B------:R-:W-:-:S05]  /*17750*/  IMAD.IADD R4, R6, 0x1, R4 ;  /* 0x0000000106047824 */ /* 0x000fca00078e0204 */
[----:B------:R-:W-:-:S13]  /*17760*/  ISETP.GT.AND P6, PT, R4, R0, PT ;  /* 0x000000000400720c */ /* 0x000fda0003fc4270 */
[----:B------:R-:W-:Y:S05]  /*17770*/  @!P6 BRA `(.L_x_13711) ;  /* 0xfffffffc0064e947 */ /* 0x000fea000383ffff */
.L_x_13706:
        /* <DEDUP_REMOVED lines=8> */
.L_x_13866:
[----:B------:R-:W-:Y:S02]  /*17800*/  ISETP.NE.AND P0, PT, R5, RZ, PT ;  /* 0x000000ff0500720c */ /* 0x000fe40003f05270 */
[----:B--2---:R-:W-:-:S11]  /*17810*/  MOV R2, RZ ;  /* 0x000000ff00027202 */ /* 0x004fd60000000f00 */
[----:B------:R-:W-:Y:S05]  /*17820*/  @!P0 BRA `(.L_x_13713) ;  /* 0x0000000000108947 */ /* 0x000fea0003800000 */
[----:B------:R-:W-:Y:S01]  /*17830*/  UMOV UR4, 0xffffffff ;  /* 0xffffffff00047882 */ /* 0x000fe20000000000 */
[----:B------:R-:W-:Y:S02]  /*17840*/  VIADD R12, R4, 0xffffffff ;  /* 0xffffffff040c7836 */ /* 0x000fe40000000000 */
[----:B------:R-:W-:Y:S05]  /*17850*/  BRA.DIV UR4, `(.L_x_13714) ;  /* 0x00000042043c7947 */ /* 0x000fea000b800000 */
[----:B------:R2:W4:Y:S02]  /*17860*/  SHFL.IDX PT, R2, R3, R12, 0x1f ;  /* 0x00001f0c03027589 */ /* 0x00052400000e0000 */
.L_x_13713:
[----:B---3--:R-:W-:Y:S01]  /*17870*/  IABS R5, R17 ;  /* 0x0000001100057213 */ /* 0x008fe20000000000 */
[----:B----4-:R-:W-:Y:S02]  /*17880*/  IMAD R16, R2, R16, R6 ;  /* 0x0000001002107224 */ /* 0x010fe400078e0206 */
[----:B------:R-:W-:Y:S01]  /*17890*/  IMAD.IADD R19, R4, 0x1, R19 ;  /* 0x0000000104137824 */ /* 0x000fe200078e0213 */
[----:B------:R-:W3:Y:S02]  /*178a0*/  I2F.RP R7, R5 ;  /* 0x0000000500077306 */ /* 0x000ee40000209400 */
[----:B------:R-:W-:-:S06]  /*178b0*/  IADD3 R0, R0, -R16, RZ ;  /* 0x8000001000007210 */ /* 0x000fcc0007ffe0ff */
[----:B---3--:R-:W0:Y:S02]  /*178c0*/  MUFU.RCP R7, R7 ;  /* 0x0000000700077308 */ /* 0x008e240000001000 */
[----:B0-----:R-:W-:-:S06]  /*178d0*/  VIADD R8, R7, 0xffffffe ;  /* 0x0ffffffe07087836 */ /* 0x001fcc0000000000 */
[----:B-12---:R-:W0:Y:S02]  /*178e0*/  F2I.FTZ.U32.TRUNC.NTZ R3, R8 ;  /* 0x0000000800037305 */ /* 0x006e24000021f000 */
        /* <DEDUP_REMOVED lines=19> */
[--C-:B------:R-:W-:Y:S02]  /*17a20*/  IMAD.MOV R3, RZ, RZ, -R2.reuse ;  /* 0x000000ffff037224 */ /* 0x100fe400078e0a02 */
[----:B------:R-:W-:Y:S02]  /*17a30*/  IMAD.MOV.U32 R18, RZ, RZ, R2 ;  /* 0x000000ffff127224 */ /* 0x000fe400078e0002 */
[----:B------:R-:W-:Y:S01]  /*17a40*/  IMAD R17, R17, R3, R0 ;  /* 0x0000000311117224 */ /* 0x000fe200078e0200 */
[----:B------:R-:W-:Y:S06]  /*17a50*/  BRA `(.L_x_13715) ;  /* 0x00000000001c7947 */ /* 0x000fec0003800000 */
.L_x_13707:
[----:B------:R-:W-:Y:S01]  /*17a60*/  UMOV UR4, URZ ;  /* 0x0000003f00047c82 */ /* 0x000fe20008000000 */
[----:B------:R-:W-:Y:S01]  /*17a70*/  UMOV UR5, URZ ;  /* 0x0000003f00057c82 */ /* 0x000fe20008000000 */
[----:B------:R-:W-:Y:S01]  /*17a80*/  ULDC UR6, c[0x0][0xc3c] ;  /* 0x00030f0000067ab9 */ /* 0x000fe20000000800 */
[----:B------:R-:W-:Y:S01]  /*17a90*/  IMAD.MOV.U32 R16, RZ, RZ, R0 ;  /* 0x000000ffff107224 */ /* 0x000fe200078e0000 */
[----:B------:R-:W-:Y:S01]  /*17aa0*/  MOV R17, UR4 ;  /* 0x0000000400117c02 */ /* 0x000fe20008000f00 */
[----:B------:R-:W-:Y:S02]  /*17ab0*/  IMAD.U32 R18, RZ, RZ, UR5 ;  /* 0x00000005ff127e24 */ /* 0x000fe4000f8e00ff */
[----:B------:R-:W-:-:S07]  /*17ac0*/  IMAD.U32 R19, RZ, RZ, UR6 ;  /* 0x00000006ff137e24 */ /* 0x000fce000f8e00ff */
.L_x_13715:
[----:B------:R3:W2:Y:S01]  /*17ad0*/  LDL R2, [R1+0x34] ;  /* 0x0000340001027983 */ /* 0x0006a20000100800 */
[----:B------:R-:W4:Y:S01]  /*17ae0*/  S2R R0, SR_TID.X ;  /* 0x0000000000007919 */ /* 0x000f220000002100 */
[----:B------:R-:W-:Y:S05]  /*17af0*/  WARPSYNC.ALL ;  /* 0x0000000000007948 */ /* 0x000fea0003800000 */
[----:B----4-:R-:W-:Y:S01]  /*17b00*/  LOP3.LUT R0, R0, 0x1f, RZ, 0xc0, !PT ;  /* 0x0000001f00007812 */ /* 0x010fe200078ec0ff */
        /* <DEDUP_REMOVED lines=8> */
.L_x_13704:
[----:B------:R-:W-:Y:S02]  /*17b90*/  ULDC UR4, c[0x0][0xc3c] ;  /* 0x00030f0000047ab9 */ /* 0x000fe40000000800 */
[----:B--2---:R-:W-:-:S13]  /*17ba0*/  ISETP.GE.AND P0, PT, R19, UR4, PT ;  /* 0x0000000413007c0c */ /* 0x004fda000bf06270 */
[----:B------:R-:W-:Y:S05]  /*17bb0*/  @!P0 BRA `(.L_x_13716) ;  /* 0xffffff9c00188947 */ /* 0x000fea000383ffff */
[----:B------:R-:W-:Y:S05]  /*17bc0*/  BSYNC B7 ;  /* 0x0000000000077941 */ /* 0x000fea0003800000 */
.L_x_13606:
[----:B-1----:R-:W2:Y:S01]  /*17bd0*/  LDL.LU R0, [R1+0x6c] ;  /* 0x00006c0001007983 */ /* 0x002ea20000300800 */
[----:B------:R-:W-:Y:S01]  /*17be0*/  BSSY B0, `(.L_x_13717) ;  /* 0x000000b000007945 */ /* 0x000fe20003800000 */
[----:B------:R-:W1:Y:S01]  /*17bf0*/  S2R R5, SR_CgaCtaId ;  /* 0x0000000000057919 */ /* 0x000e620000008800 */
[----:B--2---:R-:W-:-:S05]  /*17c00*/  VIADD R0, R0, 0x1 ;  /* 0x0000000100007836 */ /* 0x004fca0000000000 */
[----:B---3--:R-:W-:-:S04]  /*17c10*/  LEA.HI R2, R0, R0, RZ, 0x1 ;  /* 0x0000000000027211 */ /* 0x008fc800078f08ff */
[----:B------:R-:W-:Y:S02]  /*17c20*/  LOP3.LUT R3, R2, 0xfffffffe, RZ, 0xc0, !PT ;  /* 0xfffffffe02037812 */ /* 0x000fe400078ec0ff */
[----:B------:R-:W-:-:S03]  /*17c30*/  MOV R2, 0x400 ;  /* 0x0000040000027802 */ /* 0x000fc60000000f00 */
[----:B------:R-:W-:Y:S01]  /*17c40*/  IMAD.IADD R0, R0, 0x1, -R3 ;  /* 0x0000000100007824 */ /* 0x000fe200078e0a03 */
[----:B-1----:R-:W-:-:S04]  /*17c50*/  LEA R5, R5, R2, 0x18 ;  /* 0x0000000205057211 */ /* 0x002fc800078ec0ff */
[----:B------:R-:W-:-:S04]  /*17c60*/  SHF.L.U32 R0, R0, 0x1f, RZ ;  /* 0x0000001f00007819 */ /* 0x000fc800000006ff */
[----:B------:R-:W1:Y:S02]  /*17c70*/  SYNCS.PHASECHK.TRANS64.TRYWAIT P0, [R5+URZ+0x13220], R0 ;  /* 0x01322000050075a7 */ /* 0x000e64000800017f */
[----:B-1----:R-:W-:Y:S05]  /*17c80*/  @!P0 BRA `(.L_x_13718) ;  /* 0x0000003c00588947 */ /* 0x002fea0003800000 */
.L_x_13869:
[----:B------:R-:W-:Y:S05]  /*17c90*/  BSYNC B0 ;  /* 0x0000000000007941 */ /* 0x000fea0003800000 */
.L_x_13717:
[----:B------:R-:W-:-:S03]  /*17ca0*/  UMOV UR4, 0xffffffff ;  /* 0xffffffff00047882 */ /* 0x000fc60000000000 */
[----:B------:R-:W-:Y:S05]  /*17cb0*/  BRA.DIV UR4, `(.L_x_13719) ;  /* 0x0000003e04607947 */ /* 0x000fea000b800000 */
[----:B-1----:R-:W1:Y:S02]  /*17cc0*/  S2R R0, SR_TID.X ;  /* 0x0000000000007919 */ /* 0x002e640000002100 */
[----:B-1----:R-:W-:-:S04]  /*17cd0*/  SHF.R.U32.HI R0, RZ, 0x5, R0 ;  /* 0x00000005ff007819 */ /* 0x002fc80000011600 */
[----:B------:R-:W-:-:S05]  /*17ce0*/  LOP3.LUT R0, R0, 0x3, RZ, 0xc0, !PT ;  /* 0x0000000300007812 */ /* 0x000fca00078ec0ff */
[----:B------:R1:W2:Y:S02]  /*17cf0*/  SHFL.IDX PT, R14, R0, RZ, 0x1f ;  /* 0x00001fff000e7589 */ /* 0x0002a400000e0000 */
.L_x_13872:
[----:B--2---:R-:W-:-:S13]  /*17d00*/  ISETP.NE.AND P0, PT, R14, RZ, PT ;  /* 0x000000ff0e00720c */ /* 0x004fda0003f05270 */
[----:B------:R-:W-:Y:S05]  /*17d10*/  @P0 BRA `(.L_x_13495) ;  /* 0x0000000000b40947 */ /* 0x000fea0003800000 */
[----:B------:R-:W-:-:S03]  /*17d20*/  UMOV UR4, 0xffffffff ;  /* 0xffffffff00047882 */ /* 0x000fc60000000000 */
[----:B------:R-:W-:Y:S05]  /*17d30*/  BRA.DIV UR4, `(.L_x_13720) ;  /* 0x0000003e04747947 */ /* 0x000fea000b800000 */
[----:B------:R-:W-:-:S13]  /*17d40*/  ELECT P6, URZ, PT ;  /* 0x00000000003f782f */ /* 0x000fda00038c0000 */
.L_x_13875:
[----:B------:R-:W-:Y:S05]  /*17d50*/  @!P6 BRA `(.L_x_13495) ;  /* 0x0000000000a4e947 */ /* 0x000fea0003800000 */
[----:B-1----:R-:W2:Y:S02]  /*17d60*/  LDL.LU R0, [R1+0x3c] ;  /* 0x00003c0001007983 */ /* 0x002ea40000300800 */
[----:B--2---:R-:W-:-:S04]  /*17d70*/  LOP3.LUT R0, R0, 0x2, RZ, 0xfc, !PT ;  /* 0x0000000200007812 */ /* 0x004fc800078efcff */
[----:B------:R-:W-:-:S13]  /*17d80*/  ISETP.NE.AND P0, PT, R0, 0x3, PT ;  /* 0x000000030000780c */ /* 0x000fda0003f05270 */
[----:B------:R-:W-:Y:S05]  /*17d90*/  @!P0 BRA `(.L_x_13721) ;  /* 0x0000000000048947 */ /* 0x000fea0003800000 */
[----:B------:R-:W-:Y:S01]  /*17da0*/  BPT.TRAP 0x1 ;  /* 0x000000040000795c */ /* 0x000fe20000300000 */
.L_x_13721:
[----:B------:R-:W2:Y:S04]  /*17db0*/  LDL R2, [R1+0x18] ;  /* 0x0000180001027983 */ /* 0x000ea80000100800 */
[----:B------:R-:W3:Y:S01]  /*17dc0*/  LDL.LU R0, [R1+0x8] ;  /* 0x0000080001007983 */ /* 0x000ee20000300800 */
[----:B--2---:R-:W-:Y:S02]  /*17dd0*/  SHF.L.U32 R3, R2, 0x1f, RZ ;  /* 0x0000001f02037819 */ /* 0x004fe400000006ff */
[C---:B---3--:R-:W-:Y:S01]  /*17de0*/  LEA R4, R0.reuse, R5, 0x3 ;  /* 0x0000000500047211 */ /* 0x048fe200078e18ff */
[----:B------:R-:W-:-:S03]  /*17df0*/  VIADD R0, R0, 0x1 ;  /* 0x0000000100007836 */ /* 0x000fc60000000000 */
[----:B------:R-:W1:Y:S02]  /*17e00*/  SYNCS.PHASECHK.TRANS64.TRYWAIT P1, [R4+URZ+0x13240], R3 ;  /* 0x01324003040075a7 */ /* 0x000e64000802017f */
[----:B------:R-:W-:-:S04]  /*17e10*/  ISETP.NE.AND P2, PT, R0, 0x2, PT ;  /* 0x000000020000780c */ /* 0x000fc80003f45270 */
[----:B------:R-:W-:Y:S01]  /*17e20*/  SEL R2, RZ, 0x1, P2 ;  /* 0x00000001ff027807 */ /* 0x000fe20001000000 */
[----:B-1----:R-:W-:Y:S08]  /*17e30*/  @!P1 BRA `(.L_x_13722) ;  /* 0x0000003c00549947 */ /* 0x002ff00003800000 */
.L_x_13876:
[----:B------:R-:W2:Y:S01]  /*17e40*/  LDL.LU R6, [R1+0x18] ;  /* 0x0000180001067983 */ /* 0x000ea20000300800 */
[----:B------:R-:W-:Y:S02]  /*17e50*/  SEL R0, R0, RZ, P2 ;  /* 0x000000ff00007207 */ /* 0x000fe40001000000 */
[----:B--2---:R-:W-:Y:S01]  /*17e60*/  LOP3.LUT R2, R6, R2, RZ, 0x3c, !PT ;  /* 0x0000000206027212 */ /* 0x004fe200078e3cff */
[----:B------:R-:W-:Y:S06]  /*17e70*/  @!P0 BRA `(.L_x_13723) ;  /* 0x0000000000048947 */ /* 0x000fec0003800000 */
[----:B------:R-:W-:Y:S01]  /*17e80*/  BPT.TRAP 0x1 ;  /* 0x000000040000795c */ /* 0x000fe20000300000 */
.L_x_13723:
[----:B------:R-:W-:Y:S01]  /*17e90*/  IMAD R5, R0, 0x8, R5 ;  /* 0x0000000800057824 */ /* 0x000fe200078e0205 */
[----:B------:R-:W-:-:S04]  /*17ea0*/  SHF.L.U32 R0, R2, 0x1f, RZ ;  /* 0x0000001f02007819 */ /* 0x000fc800000006ff */
[----:B------:R-:W2:Y:S02]  /*17eb0*/  SYNCS.PHASECHK.TRANS64.TRYWAIT P1, [R5+URZ+0x13240], R0 ;  /* 0x01324000050075a7 */ /* 0x000ea4000802017f */
[----:B--2---:R-:W-:Y:S05]  /*17ec0*/  @!P1 BRA `(.L_x_13724) ;  /* 0x0000003c00449947 */ /* 0x004fea0003800000 */
.L_x_13877:
[----:B------:R-:W-:Y:S05]  /*17ed0*/  @!P0 BRA `(.L_x_13725) ;  /* 0x0000000000048947 */ /* 0x000fea0003800000 */
[----:B------:R-:W-:Y:S01]  /*17ee0*/  BPT.TRAP 0x1 ;  /* 0x000000040000795c */ /* 0x000fe20000300000 */
.L_x_13725:
[----:B------:R-:W3:Y:S02]  /*17ef0*/  SYNCS.PHASECHK.TRANS64.TRYWAIT P1, [R4+URZ+0x13260], R3 ;  /* 0x01326003040075a7 */ /* 0x000ee4000802017f */
[----:B---3--:R-:W-:Y:S05]  /*17f00*/  @!P1 BRA `(.L_x_13726) ;  /* 0x0000003c00489947 */ /* 0x008fea0003800000 */
.L_x_13878:
[----:B------:R-:W-:Y:S05]  /*17f10*/  @!P0 BRA `(.L_x_13727) ;  /* 0x0000000000048947 */ /* 0x000fea0003800000 */
[----:B------:R-:W-:Y:S01]  /*17f20*/  BPT.TRAP 0x1 ;  /* 0x000000040000795c */ /* 0x000fe20000300000 */
.L_x_13727:
[----:B------:R-:W4:Y:S02]  /*17f30*/  SYNCS.PHASECHK.TRANS64.TRYWAIT P1, [R5+URZ+0x13260], R0 ;  /* 0x01326000050075a7 */ /* 0x000f24000802017f */
[----:B----4-:R-:W-:Y:S05]  /*17f40*/  @!P1 BRA `(.L_x_13728) ;  /* 0x0000003c004c9947 */ /* 0x010fea0003800000 */
.L_x_13879:
[----:B------:R-:W-:Y:S05]  /*17f50*/  @!P0 BRA `(.L_x_13729) ;  /* 0x0000000000048947 */ /* 0x000fea0003800000 */
[----:B------:R-:W-:Y:S01]  /*17f60*/  BPT.TRAP 0x1 ;  /* 0x000000040000795c */ /* 0x000fe20000300000 */
.L_x_13729:
[----:B------:R-:W0:Y:S02]  /*17f70*/  SYNCS.PHASECHK.TRANS64.TRYWAIT P1, [R4+URZ+0x13280], R3 ;  /* 0x01328003040075a7 */ /* 0x000e24000802017f */
[----:B0-----:R-:W-:Y:S05]  /*17f80*/  @!P1 BRA `(.L_x_13730) ;  /* 0x0000003c00509947 */ /* 0x001fea0003800000 */
.L_x_13880:
[----:B------:R-:W-:Y:S05]  /*17f90*/  @!P0 BRA `(.L_x_13731) ;  /* 0x0000000000048947 */ /* 0x000fea0003800000 */
[----:B------:R-:W-:Y:S01]  /*17fa0*/  BPT.TRAP 0x1 ;  /* 0x000000040000795c */ /* 0x000fe20000300000 */
.L_x_13731:
[----:B------:R0:W0:Y:S02]  /*17fb0*/  SYNCS.PHASECHK.TRANS64.TRYWAIT P0, [R5+URZ+0x13280], R0 ;  /* 0x01328000050075a7 */ /* 0x000024000800017f */
[----:B0-----:R-:W-:Y:S05]  /*17fc0*/  @!P0 NANOSLEEP.SYNCS 0x989680 ;  /* 0x009896800000895d */ /* 0x001fea0003900000 */
[----:B------:R-:W0:Y:S02]  /*17fd0*/  @!P0 SYNCS.PHASECHK.TRANS64 P0, [R5+URZ+0x13280], R0 ;  /* 0x01328000050085a7 */ /* 0x000e24000800007f */
[----:B0-----:R-:W-:Y:S05]  /*17fe0*/  @!P0 BRA `(.L_x_13731) ;  /* 0xfffffffc00f08947 */ /* 0x001fea000383ffff */
.L_x_13495:
[----:B------:R-:W-:Y:S05]  /*17ff0*/  BSYNC B8 ;  /* 0x0000000000087941 */ /* 0x000fea0003800000 */
.L_x_13492:
[----:B------:R-:W-:Y:S05]  /*18000*/  EXIT ;  /* 0x000000000000794d */ /* 0x000fea0003800000 */
.L_x_13511:
[----:B0-----:R0:W1:Y:S02]  /*18010*/  SYNCS.PHASECHK.TRANS64.TRYWAIT P5, [R66+URZ+0x13290], R67 ;  /* 0x01329043420075a7 */ /* 0x00106400080a017f */
[----:B-1----:R-:W-:Y:S05]  /*18020*/  @!P5 NANOSLEEP.SYNCS 0x989680 ;  /* 0x009896800000d95d */ /* 0x002fea0003900000 */
[----:B------:R-:W1:Y:S02]  /*18030*/  @!P5 SYNCS.PHASECHK.TRANS64 P5, [R66+URZ+0x13290], R67 ;  /* 0x013290434200d5a7 */ /* 0x000e6400080a007f */
[----:B-1----:R-:W-:Y:S05]  /*18040*/  @!P5 BRA `(.L_x_13511) ;  /* 0xfffffffc00f0d947 */ /* 0x002fea000383ffff */
[----:B------:R-:W-:Y:S05]  /*18050*/  BRA `(.L_x_13732) ;  /* 0xfffffea400807947 */ /* 0x000fea000383ffff */
.L_x_13512:
[----:B------:R-:W-:Y:S01]  /*18060*/  BSSY B1, `(.L_x_13733) ;  /* 0x0000007000017945 */ /* 0x000fe20003800000 */
[----:B------:R-:W-:Y:S01]  /*18070*/  IMAD.MOV.U32 R12, RZ, RZ, RZ ;  /* 0x000000ffff0c7224 */ /* 0x000fe200078e00ff */
[----:B------:R-:W-:Y:S01]  /*18080*/  MOV R15, 0xffffffff ;  /* 0xffffffff000f7802 */ /* 0x000fe20000000f00 */
[----:B------:R-:W-:-:S07]  /*18090*/  IMAD.MOV.U32 R11, RZ, RZ, 0x1e1f ;  /* 0x00001e1fff0b7424 */ /* 0x000fce00078e00ff */
[----:B0-----:R-:W-:Y:S05]  /*180a0*/  WARPSYNC.COLLECTIVE R15, `(.L_x_13734) ;  /* 0x000000000f087348 */ /* 0x001fea0003c00000 */
[----:B------:R1:W2:Y:S02]  /*180b0*/  SHFL.IDX P6, R14, R13, R12, R11 ;  /* 0x0000000c0d0e7389 */ /* 0x0002a400000c000b */
[----:B012---:R-:W-:Y:S01]  /*180c0*/  ENDCOLLECTIVE ;  /* 0x000000000000791b */ /* 0x007fe20003800000 */
.L_x_13734:
[----:B------:R-:W-:Y:S05]  /*180d0*/  BSYNC B1 ;  /* 0x0000000000017941 */ /* 0x000fea0003800000 */
.L_x_13733:
        /* <DEDUP_REMOVED lines=8> */
.L_x_13735:
[----:B------:R-:W-:Y:S05]  /*18160*/  BRA `(.L_x_13736) ;  /* 0xfffffea400507947 */ /* 0x000fea000383ffff */
.L_x_13522:
[----:B0-----:R0:W1:Y:S02]  /*18170*/  SYNCS.PHASECHK.TRANS64.TRYWAIT P6, [R66+URZ+0x13290], R67 ;  /* 0x01329043420075a7 */ /* 0x00106400080c017f */
[----:B-1----:R-:W-:Y:S05]  /*18180*/  @!P6 NANOSLEEP.SYNCS 0x989680 ;  /* 0x009896800000e95d */ /* 0x002fea0003900000 */
[----:B------:R-:W1:Y:S02]  /*18190*/  @!P6 SYNCS.PHASECHK.TRANS64 P6, [R66+URZ+0x13290], R67 ;  /* 0x013290434200e5a7 */ /* 0x000e6400080c007f */
[----:B-1----:R-:W-:Y:S05]  /*181a0*/  @!P6 BRA `(.L_x_13522) ;  /* 0xfffffffc00f0e947 */ /* 0x002fea000383ffff */
[----:B------:R-:W-:Y:S05]  /*181b0*/  BRA `(.L_x_13737) ;  /* 0xfffffeb400ac7947 */ /* 0x000fea000383ffff */
.L_x_13523:
[----:B------:R-:W-:Y:S01]  /*181c0*/  BSSY B1, `(.L_x_13738) ;  /* 0x0000007000017945 */ /* 0x000fe20003800000 */
[----:B------:R-:W-:Y:S02]  /*181d0*/  IMAD.MOV.U32 R12, RZ, RZ, RZ ;  /* 0x000000ffff0c7224 */ /* 0x000fe400078e00ff */
[----:B------:R-:W-:Y:S02]  /*181e0*/  IMAD.MOV.U32 R11, RZ, RZ, 0x1e1f ;  /* 0x00001e1fff0b7424 */ /* 0x000fe400078e00ff */
[----:B------:R-:W-:-:S07]  /*181f0*/  IMAD.MOV.U32 R15, RZ, RZ, -0x1 ;  /* 0xffffffffff0f7424 */ /* 0x000fce00078e00ff */
[----:B0-----:R-:W-:Y:S05]  /*18200*/  WARPSYNC.COLLECTIVE R15, `(.L_x_13739) ;  /* 0x000000000f087348 */ /* 0x001fea0003c00000 */
[----:B------:R1:W2:Y:S02]  /*18210*/  SHFL.IDX P6, R14, R13, R12, R11 ;  /* 0x0000000c0d0e7389 */ /* 0x0002a400000c000b */
[----:B012---:R-:W-:Y:S01]  /*18220*/  ENDCOLLECTIVE ;  /* 0x000000000000791b */ /* 0x007fe20003800000 */
.L_x_13739:
[----:B------:R-:W-:Y:S05]  /*18230*/  BSYNC B1 ;  /* 0x0000000000017941 */ /* 0x000fea0003800000 */
.L_x_13738:
        /* <DEDUP_REMOVED lines=8> */
.L_x_13740:
[----:B------:R-:W-:Y:S01]  /*182c0*/  IMAD.MOV.U32 R71, RZ, RZ, R14 ;  /* 0x000000ffff477224 */ /* 0x000fe200078e000e */
[----:B------:R-:W-:Y:S06]  /*182d0*/  BRA `(.L_x_13741) ;  /* 0xfffffeb400787947 */ /* 0x000fec000383ffff */
.L_x_13528:
[----:B0-----:R0:W1:Y:S02]  /*182e0*/  SYNCS.PHASECHK.TRANS64.TRYWAIT P3, [R66+URZ+0x13290], R67 ;  /* 0x01329043420075a7 */ /* 0x001064000806017f */
[----:B-1----:R-:W-:Y:S05]  /*182f0*/  @!P3 NANOSLEEP.SYNCS 0x989680 ;  /* 0x009896800000b95d */ /* 0x002fea0003900000 */
[----:B------:R-:W1:Y:S02]  /*18300*/  @!P3 SYNCS.PHASECHK.TRANS64 P3, [R66+URZ+0x13290], R67 ;  /* 0x013290434200b5a7 */ /* 0x000e64000806007f */
[----:B-1----:R-:W-:Y:S05]  /*18310*/  @!P3 BRA `(.L_x_13528) ;  /* 0xfffffffc00f0b947 */ /* 0x002fea000383ffff */
[----:B------:R-:W-:Y:S05]  /*18320*/  BRA `(.L_x_13742) ;  /* 0xfffffec400647947 */ /* 0x000fea000383ffff */
.L_x_13529:
[----:B------:R-:W-:Y:S01]  /*18330*/  BSSY B1, `(.L_x_13743) ;  /* 0x0000007000017945 */ /* 0x000fe20003800000 */
[----:B------:R-:W-:Y:S01]  /*18340*/  MOV R12, RZ ;  /* 0x000000ff000c7202 */ /* 0x000fe20000000f00 */
[----:B------:R-:W-:Y:S02]  /*18350*/  IMAD.MOV.U32 R11, RZ, RZ, 0x1e1f ;  /* 0x00001e1fff0b7424 */ /* 0x000fe400078e00ff */
[----:B------:R-:W-:-:S07]  /*18360*/  IMAD.MOV.U32 R15, RZ, RZ, -0x1 ;  /* 0xffffffffff0f7424 */ /* 0x000fce00078e00ff */
[----:B0-----:R-:W-:Y:S05]  /*18370*/  WARPSYNC.COLLECTIVE R15, `(.L_x_13744) ;  /* 0x000000000f087348 */ /* 0x001fea0003c00000 */
[----:B------:R1:W2:Y:S02]  /*18380*/  SHFL.IDX P6, R14, R13, R12, R11 ;  /* 0x0000000c0d0e7389 */ /* 0x0002a400000c000b */
[----:B012---:R-:W-:Y:S01]  /*18390*/  ENDCOLLECTIVE ;  /* 0x000000000000791b */ /* 0x007fe20003800000 */
.L_x_13744:
[----:B------:R-:W-:Y:S05]  /*183a0*/  BSYNC B1 ;  /* 0x0000000000017941 */ /* 0x000fea0003800000 */
.L_x_13743:
        /* <DEDUP_REMOVED lines=8> */
.L_x_13745:
[----:B------:R-:W-:Y:S05]  /*18430*/  BRA `(.L_x_13746) ;  /* 0xfffffec4009c7947 */ /* 0x000fea000383ffff */
.L_x_13533:
[----:B-1----:R1:W4:Y:S02]  /*18440*/  SYNCS.PHASECHK.TRANS64.TRYWAIT P4, [R66+URZ+0x132b0], R67 ;  /* 0x0132b043420075a7 */ /* 0x002324000808017f */
[----:B----4-:R-:W-:Y:S05]  /*18450*/  @!P4 NANOSLEEP.SYNCS 0x989680 ;  /* 0x009896800000c95d */ /* 0x010fea0003900000 */
[----:B------:R-:W4:Y:S02]  /*18460*/  @!P4 SYNCS.PHASECHK.TRANS64 P4, [R66+URZ+0x132b0], R67 ;  /* 0x0132b0434200c5a7 */ /* 0x000f24000808007f */
[----:B----4-:R-:W-:Y:S05]  /*18470*/  @!P4 BRA `(.L_x_13533) ;  /* 0xfffffffc00f0c947 */ /* 0x010fea000383ffff */
[----:B------:R-:W-:Y:S05]  /*18480*/  BRA `(.L_x_13747) ;  /* 0xfffffec800107947 */ /* 0x000fea000383ffff */
.L_x_13551:
        /* <DEDUP_REMOVED lines=8> */
.L_x_13749:
[----:B------:R-:W-:Y:S05]  /*18510*/  BSYNC B1 ;  /* 0x0000000000017941 */ /* 0x000fea0003800000 */
.L_x_13748:
        /* <DEDUP_REMOVED lines=8> */
.L_x_13750:
[----:B------:R-:W-:Y:S02]  /*185a0*/  IMAD.MOV.U32 R13, RZ, RZ, R30 ;  /* 0x000000ffff0d7224 */ /* 0x000fe400078e001e */
[----:B------:R-:W-:-:S07]  /*185b0*/  IMAD.MOV.U32 R27, RZ, RZ, R14 ;  /* 0x000000ffff1b7224 */ /* 0x000fce00078e000e */
[----:B------:R-:W-:Y:S05]  /*185c0*/  WARPSYNC.COLLECTIVE R15, `(.L_x_13751) ;  /* 0x000000000f087348 */ /* 0x000fea0003c00000 */
[----:B------:R0:W1:Y:S02]  /*185d0*/  SHFL.IDX P6, R14, R13, R12, R11 ;  /* 0x0000000c0d0e7389 */ /* 0x00006400000c000b */
[----:B01----:R-:W-:Y:S01]  /*185e0*/  ENDCOLLECTIVE ;  /* 0x000000000000791b */ /* 0x003fe20003800000 */
.L_x_13751:
[----:B------:R-:W-:Y:S01]  /*185f0*/  MOV R13, R24 ;  /* 0x00000018000d7202 */ /* 0x000fe20000000f00 */
[----:B------:R-:W-:-:S07]  /*18600*/  IMAD.MOV.U32 R3, RZ, RZ, R14 ;  /* 0x000000ffff037224 */ /* 0x000fce00078e000e */
[----:B------:R-:W-:Y:S05]  /*18610*/  WARPSYNC.COLLECTIVE R15, `(.L_x_13752) ;  /* 0x000000000f087348 */ /* 0x000fea0003c00000 */
[----:B------:R0:W1:Y:S02]  /*18620*/  SHFL.IDX P6, R14, R13, R12, R11 ;  /* 0x0000000c0d0e7389 */ /* 0x00006400000c000b */
[----:B01----:R-:W-:Y:S01]  /*18630*/  ENDCOLLECTIVE ;  /* 0x000000000000791b */ /* 0x003fe20003800000 */
.L_x_13752:
[----:B------:R-:W-:Y:S05]  /*18640*/  BRA `(.L_x_13753) ;  /* 0xfffffed400307947 */ /* 0x000fea000383ffff */
.L_x_13555:
[----:B-1----:R1:W3:Y:S02]  /*18650*/  SYNCS.PHASECHK.TRANS64.TRYWAIT P0, [R18+URZ+0x13200], R25 ;  /* 0x01320019120075a7 */ /* 0x0022e4000800017f */
[----:B---3--:R-:W-:Y:S05]  /*18660*/  @!P0 NANOSLEEP.SYNCS 0x989680 ;  /* 0x009896800000895d */ /* 0x008fea0003900000 */
[----:B------:R-:W3:Y:S02]  /*18670*/  @!P0 SYNCS.PHASECHK.TRANS64 P0, [R18+URZ+0x13200], R25 ;  /* 0x01320019120085a7 */ /* 0x000ee4000800007f */
[----:B---3--:R-:W-:Y:S05]  /*18680*/  @!P0 BRA `(.L_x_13555) ;  /* 0xfffffffc00f08947 */ /* 0x008fea000383ffff */
[----:B------:R-:W-:Y:S05]  /*18690*/  BRA `(.L_x_13754) ;  /* 0xfffffed400c87947 */ /* 0x000fea000383ffff */
.L_x_13559:
        /* <DEDUP_REMOVED lines=8> */
.L_x_13756:
[----:B------:R-:W-:Y:S05]  /*18720*/  BSYNC B1 ;  /* 0x0000000000017941 */ /* 0x000fea0003800000 */
.L_x_13755:
        /* <DEDUP_REMOVED lines=8> */
.L_x_13757:
[----:B------:R-:W-:Y:S01]  /*187b0*/  IMAD.MOV.U32 R13, RZ, RZ, R30 ;  /* 0x000000ffff0d7224 */ /* 0x000fe200078e001e */
[----:B------:R-:W-:-:S07]  /*187c0*/  MOV R27, R14 ;  /* 0x0000000e001b7202 */ /* 0x000fce0000000f00 */
[----:B------:R-:W-:Y:S05]  /*187d0*/  WARPSYNC.COLLECTIVE R15, `(.L_x_13758) ;  /* 0x000000000f087348 */ /* 0x000fea0003c00000 */
[----:B------:R0:W1:Y:S02]  /*187e0*/  SHFL.IDX P6, R14, R13, R12, R11 ;  /* 0x0000000c0d0e7389 */ /* 0x00006400000c000b */
[----:B01----:R-:W-:Y:S01]  /*187f0*/  ENDCOLLECTIVE ;  /* 0x000000000000791b */ /* 0x003fe20003800000 */
.L_x_13758:
[----:B------:R-:W-:Y:S02]  /*18800*/  IMAD.MOV.U32 R13, RZ, RZ, R24 ;  /* 0x000000ffff0d7224 */ /* 0x000fe400078e0018 */
[----:B------:R-:W-:-:S07]  /*18810*/  IMAD.MOV.U32 R21, RZ, RZ, R14 ;  /* 0x000000ffff157224 */ /* 0x000fce00078e000e */
[----:B------:R-:W-:Y:S05]  /*18820*/  WARPSYNC.COLLECTIVE R15, `(.L_x_13759) ;  /* 0x000000000f087348 */ /* 0x000fea0003c00000 */
[----:B------:R0:W1:Y:S02]  /*18830*/  SHFL.IDX P6, R14, R13, R12, R11 ;  /* 0x0000000c0d0e7389 */ /* 0x00006400000c000b */
[----:B01----:R-:W-:Y:S01]  /*18840*/  ENDCOLLECTIVE ;  /* 0x000000000000791b */ /* 0x003fe20003800000 */
.L_x_13759:
[----:B------:R-:W-:Y:S05]  /*18850*/  BRA `(.L_x_13760) ;  /* 0xfffffee400787947 */ /* 0x000fea000383ffff */
.L_x_13563:
[----:B-1----:R1:W3:Y:S02]  /*18860*/  SYNCS.PHASECHK.TRANS64.TRYWAIT P1, [R18+URZ+0x13200], R25 ;  /* 0x01320019120075a7 */ /* 0x0022e4000802017f */
[----:B---3--:R-:W-:Y:S05]  /*18870*/  @!P1 NANOSLEEP.SYNCS 0x989680 ;  /* 0x009896800000995d */ /* 0x008fea0003900000 */
[----:B------:R-:W3:Y:S02]  /*18880*/  @!P1 SYNCS.PHASECHK.TRANS64 P1, [R18+URZ+0x13200], R25 ;  /* 0x01320019120095a7 */ /* 0x000ee4000802007f */
[----:B---3--:R-:W-:Y:S05]  /*18890*/  @!P1 BRA `(.L_x_13563) ;  /* 0xfffffffc00f09947 */ /* 0x008fea000383ffff */
[----:B------:R-:W-:Y:S05]  /*188a0*/  BRA `(.L_x_13761) ;  /* 0xfffffee400fc7947 */ /* 0x000fea000383ffff */
.L_x_13567:
[----:B-1----:R1:W3:Y:S02]  /*188b0*/  SYNCS.PHASECHK.TRANS64.TRYWAIT P1, [R0+URZ+0x13230], R5 ;  /* 0x01323005000075a7 */ /* 0x0022e4000802017f */
[----:B---3--:R-:W-:Y:S05]  /*188c0*/  @!P1 NANOSLEEP.SYNCS 0x989680 ;  /* 0x009896800000995d */ /* 0x008fea0003900000 */
[----:B------:R-:W3:Y:S02]  /*188d0*/  @!P1 SYNCS.PHASECHK.TRANS64 P1, [R0+URZ+0x13230], R5 ;  /* 0x01323005000095a7 */ /* 0x000ee4000802007f */
[----:B---3--:R-:W-:Y:S05]  /*188e0*/  @!P1 BRA `(.L_x_13567) ;  /* 0xfffffffc00f09947 */ /* 0x008fea000383ffff */
[----:B------:R-:W-:Y:S05]  /*188f0*/  BRA `(.L_x_13566) ;  /* 0xfffffef800507947 */ /* 0x000fea000383ffff */
.L_x_13575:
[----:B0-----:R0:W2:Y:S02]  /*18900*/  SYNCS.PHASECHK.TRANS64.TRYWAIT P1, [R13+URZ+0x13230], R10 ;  /* 0x0132300a0d0075a7 */ /* 0x0010a4000802017f */
[----:B--2---:R-:W-:Y:S05]  /*18910*/  @!P1 NANOSLEEP.SYNCS 0x989680 ;  /* 0x009896800000995d */ /* 0x004fea0003900000 */
[----:B------:R-:W2:Y:S02]  /*18920*/  @!P1 SYNCS.PHASECHK.TRANS64 P1, [R13+URZ+0x13230], R10 ;  /* 0x0132300a0d0095a7 */ /* 0x000ea4000802007f */
[----:B--2---:R-:W-:Y:S05]  /*18930*/  @!P1 BRA `(.L_x_13575) ;  /* 0xfffffffc00f09947 */ /* 0x004fea000383ffff */
[----:B------:R-:W-:Y:S05]  /*18940*/  BRA `(.L_x_13574) ;  /* 0xffffff2c00487947 */ /* 0x000fea000383ffff */
.L_x_13580:
[----:B-1----:R1:W2:Y:S02]  /*18950*/  SYNCS.PHASECHK.TRANS64.TRYWAIT P1, [R14+URZ+0x13250], R9 ;  /* 0x013250090e0075a7 */ /* 0x0022a4000802017f */
[----:B--2---:R-:W-:Y:S05]  /*18960*/  @!P1 NANOSLEEP.SYNCS 0x989680 ;  /* 0x009896800000995d */ /* 0x004fea0003900000 */
[----:B------:R-:W2:Y:S02]  /*18970*/  @!P1 SYNCS.PHASECHK.TRANS64 P1, [R14+URZ+0x13250], R9 ;  /* 0x013250090e0095a7 */ /* 0x000ea4000802007f */
[----:B--2---:R-:W-:Y:S05]  /*18980*/  @!P1 BRA `(.L_x_13580) ;  /* 0xfffffffc00f09947 */ /* 0x004fea000383ffff */
[----:B------:R-:W-:Y:S05]  /*18990*/  BRA `(.L_x_13579) ;  /* 0xffffff3000b87947 */ /* 0x000fea000383ffff */
.L_x_13588:
[----:B-1----:R1:W2:Y:S02]  /*189a0*/  SYNCS.PHASECHK.TRANS64.TRYWAIT P1, [R8+URZ+0x13250], R3 ;  /* 0x01325003080075a7 */ /* 0x0022a4000802017f */
[----:B--2---:R-:W-:Y:S05]  /*189b0*/  @!P1 NANOSLEEP.SYNCS 0x989680 ;  /* 0x009896800000995d */ /* 0x004fea0003900000 */
[----:B------:R-:W2:Y:S02]  /*189c0*/  @!P1 SYNCS.PHASECHK.TRANS64 P1, [R8+URZ+0x13250], R3 ;  /* 0x01325003080095a7 */ /* 0x000ea4000802007f */
[----:B--2---:R-:W-:Y:S05]  /*189d0*/  @!P1 BRA `(.L_x_13588) ;  /* 0xfffffffc00f09947 */ /* 0x004fea000383ffff */
[----:B------:R-:W-:Y:S05]  /*189e0*/  BRA `(.L_x_13587) ;  /* 0xffffff5800ac7947 */ /* 0x000fea000383ffff */
.L_x_13612:
        /* <DEDUP_REMOVED lines=11> */
.L_x_13763:
[----:B------:R-:W-:Y:S05]  /*18aa0*/  BSYNC B1 ;  /* 0x0000000000017941 */ /* 0x000fea0003800000 */
.L_x_13762:
[----:B------:R-:W-:Y:S05]  /*18ab0*/  BRA `(.L_x_13764) ;  /* 0xffffff9400087947 */ /* 0x000fea000383ffff */
.L_x_13614:
[----:B------:R-:W-:Y:S01]  /*18ac0*/  BSSY B1, `(.L_x_13765) ;  /* 0x0000006000017945 */ /* 0x000fe20003800000 */
[----:B------:R-:W-:-:S07]  /*18ad0*/  IMAD.MOV.U32 R15, RZ, RZ, -0x1 ;  /* 0xffffffffff0f7424 */ /* 0x000fce00078e00ff */
[----:B0-----:R-:W-:Y:S05]  /*18ae0*/  WARPSYNC.COLLECTIVE R15, `(.L_x_13766) ;  /* 0x000000000f0c7348 */ /* 0x001fea0003c00000 */
[----:B------:R-:W-:Y:S02]  /*18af0*/  ELECT P6, UR62, PT ;  /* 0x00000000003e782f */ /* 0x000fe400038c0000 */
[----:B------:R-:W-:Y:S01]  /*18b00*/  MOV R14, UR62 ;  /* 0x0000003e000e7c02 */ /* 0x000fe20008000f00 */
[----:B0-----:R-:W-:Y:S10]  /*18b10*/  ENDCOLLECTIVE ;  /* 0x000000000000791b */ /* 0x001ff40003800000 */
.L_x_13766:
[----:B------:R-:W-:Y:S05]  /*18b20*/  BSYNC B1 ;  /* 0x0000000000017941 */ /* 0x000fea0003800000 */
.L_x_13765:
[----:B------:R-:W-:Y:S05]  /*18b30*/  BRA `(.L_x_13613) ;  /* 0xffffff9400007947 */ /* 0x000fea000383ffff */
.L_x_13616:
[----:B0-----:R0:W1:Y:S02]  /*18b40*/  SYNCS.PHASECHK.TRANS64.TRYWAIT P0, [R22+URZ+0x13220], R5 ;  /* 0x01322005160075a7 */ /* 0x001064000800017f */
[----:B-1----:R-:W-:Y:S05]  /*18b50*/  @!P0 NANOSLEEP.SYNCS 0x989680 ;  /* 0x009896800000895d */ /* 0x002fea0003900000 */
[----:B------:R-:W1:Y:S02]  /*18b60*/  @!P0 SYNCS.PHASECHK.TRANS64 P0, [R22+URZ+0x13220], R5 ;  /* 0x01322005160085a7 */ /* 0x000e64000800007f */
[----:B-1----:R-:W-:Y:S05]  /*18b70*/  @!P0 BRA `(.L_x_13616) ;  /* 0xfffffffc00f08947 */ /* 0x002fea000383ffff */
[----:B------:R-:W-:Y:S05]  /*18b80*/  BRA `(.L_x_13767) ;  /* 0xffffff9400107947 */ /* 0x000fea000383ffff */
.L_x_13620:
[----:B0-----:R0:W1:Y:S02]  /*18b90*/  SYNCS.PHASECHK.TRANS64.TRYWAIT P0, [R5+URZ+0x132a0], R9 ;  /* 0x0132a009050075a7 */ /* 0x001064000800017f */
[----:B-1----:R-:W-:Y:S05]  /*18ba0*/  @!P0 NANOSLEEP.SYNCS 0x989680 ;  /* 0x009896800000895d */ /* 0x002fea0003900000 */
[----:B------:R-:W1:Y:S02]  /*18bb0*/  @!P0 SYNCS.PHASECHK.TRANS64 P0, [R5+URZ+0x132a0], R9 ;  /* 0x0132a009050085a7 */ /* 0x000e64000800007f */
[----:B-1----:R-:W-:Y:S05]  /*18bc0*/  @!P0 BRA `(.L_x_13620) ;  /* 0xfffffffc00f08947 */ /* 0x002fea000383ffff */
[----:B------:R-:W-:Y:S05]  /*18bd0*/  BRA `(.L_x_13768) ;  /* 0xffffff9400307947 */ /* 0x000fea000383ffff */
.L_x_13625:
[----:B-1----:R1:W2:Y:S02]  /*18be0*/  SYNCS.PHASECHK.TRANS64.TRYWAIT P0, [R5+URZ+0x132c0], R9 ;  /* 0x0132c009050075a7 */ /* 0x0022a4000800017f */
[----:B--2---:R-:W-:Y:S05]  /*18bf0*/  @!P0 NANOSLEEP.SYNCS 0x989680 ;  /* 0x009896800000895d */ /* 0x004fea0003900000 */
[----:B------:R-:W2:Y:S02]  /*18c00*/  @!P0 SYNCS.PHASECHK.TRANS64 P0, [R5+URZ+0x132c0], R9 ;  /* 0x0132c009050085a7 */ /* 0x000ea4000800007f */
[----:B--2---:R-:W-:Y:S05]  /*18c10*/  @!P0 BRA `(.L_x_13625) ;  /* 0xfffffffc00f08947 */ /* 0x004fea000383ffff */
[----:B------:R-:W-:Y:S05]  /*18c20*/  BRA `(.L_x_13769) ;  /* 0xffffff9400b07947 */ /* 0x000fea000383ffff */
.L_x_13632:
[----:B0-----:R0:W1:Y:S02]  /*18c30*/  SYNCS.PHASECHK.TRANS64.TRYWAIT P1, [R5+URZ+0x132a0], R6 ;  /* 0x0132a006050075a7 */ /* 0x001064000802017f */
[----:B-1----:R-:W-:Y:S05]  /*18c40*/  @!P1 NANOSLEEP.SYNCS 0x989680 ;  /* 0x009896800000995d */ /* 0x002fea0003900000 */
[----:B------:R-:W1:Y:S02]  /*18c50*/  @!P1 SYNCS.PHASECHK.TRANS64 P1, [R5+URZ+0x132a0], R6 ;  /* 0x0132a006050095a7 */ /* 0x000e64000802007f */
[----:B-1----:R-:W-:Y:S05]  /*18c60*/  @!P1 BRA `(.L_x_13632) ;  /* 0xfffffffc00f09947 */ /* 0x002fea000383ffff */
[----:B------:R-:W-:Y:S05]  /*18c70*/  BRA `(.L_x_13770) ;  /* 0xffffff9800847947 */ /* 0x000fea000383ffff */
.L_x_13637:
[----:B-1----:R1:W2:Y:S02]  /*18c80*/  SYNCS.PHASECHK.TRANS64.TRYWAIT P1, [R5+URZ+0x132c0], R6 ;  /* 0x0132c006050075a7 */ /* 0x0022a4000802017f */
[----:B--2---:R-:W-:Y:S05]  /*18c90*/  @!P1 NANOSLEEP.SYNCS 0x989680 ;  /* 0x009896800000995d */ /* 0x004fea0003900000 */
[----:B------:R-:W2:Y:S02]  /*18ca0*/  @!P1 SYNCS.PHASECHK.TRANS64 P1, [R5+URZ+0x132c0], R6 ;  /* 0x0132c006050095a7 */ /* 0x000ea4000802007f */
[----:B--2---:R-:W-:Y:S05]  /*18cb0*/  @!P1 BRA `(.L_x_13637) ;  /* 0xfffffffc00f09947 */ /* 0x004fea000383ffff */
[----:B------:R-:W-:Y:S05]  /*18cc0*/  BRA `(.L_x_13771) ;  /* 0xffffff9c00007947 */ /* 0x000fea000383ffff */
.L_x_13652:
[----:B-1----:R-:W0:Y:S01]  /*18cd0*/  S2R R21, SR_TID.X ;  /* 0x0000000000157919 */ /* 0x002e220000002100 */
[----:B------:R-:W-:Y:S01]  /*18ce0*/  BSSY B0, `(.L_x_13772) ;  /* 0x000000a000007945 */ /* 0x000fe20003800000 */
        /* <DEDUP_REMOVED lines=9> */
.L_x_13773:
[----:B------:R-:W-:Y:S05]  /*18d80*/  BSYNC B0 ;  /* 0x0000000000007941 */ /* 0x000fea0003800000 */
.L_x_13772:
[----:B------:R-:W-:Y:S05]  /*18d90*/  BRA `(.L_x_13774) ;  /* 0xffffffa800b07947 */ /* 0x000fea000383ffff */
.L_x_13655:
[----:B0-----:R-:W2:Y:S02]  /*18da0*/  LDL R0, [R1+0x54] ;  /* 0x0000540001007983 */ /* 0x001ea40000100800 */
[----:B--2---:R0:W1:Y:S02]  /*18db0*/  SYNCS.PHASECHK.TRANS64.TRYWAIT P0, [R4+URZ+0x13280], R0 ;  /* 0x01328000040075a7 */ /* 0x004064000800017f */
[----:B-1----:R-:W-:Y:S05]  /*18dc0*/  @!P0 NANOSLEEP.SYNCS 0x989680 ;  /* 0x009896800000895d */ /* 0x002fea0003900000 */
[----:B------:R-:W1:Y:S02]  /*18dd0*/  @!P0 SYNCS.PHASECHK.TRANS64 P0, [R4+URZ+0x13280], R0 ;  /* 0x01328000040085a7 */ /* 0x000e64000800007f */
[----:B-1----:R-:W-:Y:S05]  /*18de0*/  @!P0 BRA `(.L_x_13655) ;  /* 0xfffffffc00ec8947 */ /* 0x002fea000383ffff */
[----:B------:R-:W-:Y:S05]  /*18df0*/  BRA `(.L_x_13775) ;  /* 0xffffffa800d47947 */ /* 0x000fea000383ffff */
.L_x_13656:
        /* <DEDUP_REMOVED lines=8> */
.L_x_13777:
[----:B------:R-:W-:Y:S05]  /*18e80*/  BSYNC B0 ;  /* 0x0000000000007941 */ /* 0x000fea0003800000 */
.L_x_13776:
        /* <DEDUP_REMOVED lines=8> */
.L_x_13778:
[----:B------:R-:W-:Y:S01]  /*18f10*/  MOV R13, R2 ;  /* 0x00000002000d7202 */ /* 0x000fe20000000f00 */
[----:B------:R-:W-:Y:S02]  /*18f20*/  IMAD.MOV.U32 R12, RZ, RZ, 0x1 ;  /* 0x00000001ff0c7424 */ /* 0x000fe400078e00ff */
[----:B------:R-:W-:-:S07]  /*18f30*/  IMAD.MOV.U32 R3, RZ, RZ, R14 ;  /* 0x000000ffff037224 */ /* 0x000fce00078e000e */
[----:B------:R-:W-:Y:S05]  /*18f40*/  WARPSYNC.COLLECTIVE R15, `(.L_x_13779) ;  /* 0x000000000f087348 */ /* 0x000fea0003c00000 */
[----:B------:R0:W1:Y:S02]  /*18f50*/  SHFL.IDX P6, R14, R13, R12, R11 ;  /* 0x0000000c0d0e7389 */ /* 0x00006400000c000b */
[----:B01----:R-:W-:Y:S01]  /*18f60*/  ENDCOLLECTIVE ;  /* 0x000000000000791b */ /* 0x003fe20003800000 */
.L_x_13779:
        /* <DEDUP_REMOVED lines=13> */
.L_x_13780:
[----:B------:R-:W-:Y:S02]  /*19040*/  IMAD.MOV.U32 R13, RZ, RZ, R2 ;  /* 0x000000ffff0d7224 */ /* 0x000fe400078e0002 */
[----:B------:R-:W-:Y:S02]  /*19050*/  IMAD.MOV.U32 R12, RZ, RZ, 0x2 ;  /* 0x00000002ff0c7424 */ /* 0x000fe400078e00ff */
[----:B------:R-:W-:-:S07]  /*19060*/  IMAD.MOV.U32 R10, RZ, RZ, R14 ;  /* 0x000000ffff0a7224 */ /* 0x000fce00078e000e */
[----:B------:R-:W-:Y:S05]  /*19070*/  WARPSYNC.COLLECTIVE R15, `(.L_x_13781) ;  /* 0x000000000f087348 */ /* 0x000fea0003c00000 */
[----:B------:R0:W1:Y:S02]  /*19080*/  SHFL.IDX P6, R14, R13, R12, R11 ;  /* 0x0000000c0d0e7389 */ /* 0x00006400000c000b */
[----:B01----:R-:W-:Y:S01]  /*19090*/  ENDCOLLECTIVE ;  /* 0x000000000000791b */ /* 0x003fe20003800000 */
.L_x_13781:
        /* <DEDUP_REMOVED lines=12> */
.L_x_13782:
[----:B------:R-:W-:Y:S02]  /*19160*/  IMAD.MOV.U32 R13, RZ, RZ, R2 ;  /* 0x000000ffff0d7224 */ /* 0x000fe400078e0002 */
[----:B------:R-:W-:Y:S01]  /*19170*/  IMAD.MOV.U32 R12, RZ, RZ, 0x3 ;  /* 0x00000003ff0c7424 */ /* 0x000fe200078e00ff */
[----:B------:R-:W-:-:S07]  /*19180*/  MOV R10, R14 ;  /* 0x0000000e000a7202 */ /* 0x000fce0000000f00 */
[----:B------:R-:W-:Y:S05]  /*19190*/  WARPSYNC.COLLECTIVE R15, `(.L_x_13783) ;  /* 0x000000000f087348 */ /* 0x000fea0003c00000 */
[----:B------:R0:W1:Y:S02]  /*191a0*/  SHFL.IDX P6, R14, R13, R12, R11 ;  /* 0x0000000c0d0e7389 */ /* 0x00006400000c000b */
[----:B01----:R-:W-:Y:S01]  /*191b0*/  ENDCOLLECTIVE ;  /* 0x000000000000791b */ /* 0x003fe20003800000 */
.L_x_13783:
        /* <DEDUP_REMOVED lines=12> */
.L_x_13784:
[----:B------:R-:W-:-:S05]  /*19280*/  IMAD.MOV.U32 R0, RZ, RZ, R14 ;  /* 0x000000ffff007224 */ /* 0x000fca00078e000e */
[----:B------:R-:W-:-:S05]  /*19290*/  IADD3 R20, P1, R21, R0, RZ ;  /* 0x0000000015147210 */ /* 0x000fca0007f3e0ff */
[----:B------:R-:W-:Y:S02]  /*192a0*/  IMAD.X R21, RZ, RZ, R2, P1 ;  /* 0x000000ffff157224 */ /* 0x000fe400008e0602 */
[----:B------:R0:W5:Y:S01]  /*192b0*/  LDL.LU R2, [R1+0x30] ;  /* 0x0000300001027983 */ /* 0x0001620000300800 */
[----:B------:R-:W-:Y:S01]  /*192c0*/  IMAD.MOV.U32 R12, RZ, RZ, RZ ;  /* 0x000000ffff0c7224 */ /* 0x000fe200078e00ff */
[C---:B------:R-:W-:Y:S02]  /*192d0*/  ISETP.GE.AND P3, PT, R5.reuse, 0x81, PT ;  /* 0x000000810500780c */ /* 0x040fe40003f66270 */
[----:B------:R0:W5:Y:S01]  /*192e0*/  LDL.LU R13, [R1] ;  /* 0x00000000010d7983 */ /* 0x0001620000300800 */
[C---:B------:R-:W-:Y:S02]  /*192f0*/  ISETP.LT.OR P1, PT, R5.reuse, 0x61, P0 ;  /* 0x000000610500780c */ /* 0x040fe40000721670 */
[C---:B------:R-:W-:Y:S02]  /*19300*/  ISETP.GE.AND P4, PT, R5.reuse, 0x21, PT ;  /* 0x000000210500780c */ /* 0x040fe40003f86270 */
[----:B------:R-:W-:-:S09]  /*19310*/  ISETP.GE.AND P2, PT, R5, 0x61, PT ;  /* 0x000000610500780c */ /* 0x000fd20003f46270 */
[----:B------:R-:W-:Y:S01]  /*19320*/  @!PT LDS RZ, [RZ] ;  /* 0x00000000fffff984 */ /* 0x000fe20000000800 */
[----:B------:R-:W-:Y:S01]  /*19330*/  @!PT LDS RZ, [RZ] ;  /* 0x00000000fffff984 */ /* 0x000fe20000000800 */
[----:B------:R-:W-:Y:S01]  /*19340*/  @!PT LDS RZ, [RZ] ;  /* 0x00000000fffff984 */ /* 0x000fe20000000800 */
[----:B------:R0:W-:Y:S04]  /*19350*/  LDGSTS.E.BYPASS.LTC128B.128 [R3+0x7800], desc[UR40][R20.64], !P1 ;  /* 0x0780000014037fae */ /* 0x0001e8000c901d68 */
[----:B0----5:R-:W-:Y:S05]  /*19360*/  WARPSYNC.COLLECTIVE R15, `(.L_x_13785) ;  /* 0x000000000f087348 */ /* 0x021fea0003c00000 */
[----:B-----5:R1:W2:Y:S02]  /*19370*/  SHFL.IDX P6, R14, R13, R12, R11 ;  /* 0x0000000c0d0e7389 */ /* 0x0202a400000c000b */
[----:B012---:R-:W-:Y:S01]  /*19380*/  ENDCOLLECTIVE ;  /* 0x000000000000791b */ /* 0x007fe20003800000 */
.L_x_13785:
[----:B------:R0:W5:Y:S01]  /*19390*/  LDL.LU R13, [R1+0x4] ;  /* 0x00000400010d7983 */ /* 0x0001620000300800 */
[----:B------:R-:W-:-:S04]  /*193a0*/  LOP3.LUT R2, R2, 0xfffffff7, RZ, 0xc0, !PT ;  /* 0xfffffff702027812 */ /* 0x000fc800078ec0ff */
[----:B------:R-:W-:Y:S01]  /*193b0*/  @P3 LOP3.LUT R2, R2, 0x8, RZ, 0xfc, !PT ;  /* 0x0000000802023812 */ /* 0x000fe200078efcff */
[----:B------:R-:W-:-:S04]  /*193c0*/  IMAD.MOV.U32 R0, RZ, RZ, R14 ;  /* 0x000000ffff007224 */ /* 0x000fc800078e000e */
[----:B------:R0:W-:Y:S01]  /*193d0*/  STL [R1+0x30], R2 ;  /* 0x0000300201007387 */ /* 0x0001e20000100800 */
[----:B------:R-:W-:-:S13]  /*193e0*/  ISETP.GE.AND P1, PT, R5, 0x41, PT ;  /* 0x000000410500780c */ /* 0x000fda0003f26270 */
[----:B0----5:R-:W-:Y:S05]  /*193f0*/  WARPSYNC.COLLECTIVE R15, `(.L_x_13786) ;  /* 0x000000000f087348 */ /* 0x021fea0003c00000 */
[----:B-----5:R1:W2:Y:S02]  /*19400*/  SHFL.IDX P6, R14, R13, R12, R11 ;  /* 0x0000000c0d0e7389 */ /* 0x0202a400000c000b */
[----:B012---:R-:W-:Y:S01]  /*19410*/  ENDCOLLECTIVE ;  /* 0x000000000000791b */ /* 0x007fe20003800000 */
.L_x_13786:
[----:B------:R-:W-:Y:S01]  /*19420*/  MOV R10, R14 ;  /* 0x0000000e000a7202 */ /* 0x000fe20000000f00 */
[----:B------:R-:W-:Y:S06]  /*19430*/  BRA `(.L_x_13787) ;  /* 0xffffffa800c87947 */ /* 0x000fec000383ffff */
.L_x_13661:
[----:B---3--:R-:W3:Y:S02]  /*19440*/  LDL R0, [R1+0x54] ;  /* 0x0000540001007983 */ /* 0x008ee40000100800 */
[----:B---3--:R3:W4:Y:S02]  /*19450*/  SYNCS.PHASECHK.TRANS64.TRYWAIT P0, [R4+URZ+0x13240], R0 ;  /* 0x01324000040075a7 */ /* 0x008724000800017f */
[----:B----4-:R-:W-:Y:S05]  /*19460*/  @!P0 NANOSLEEP.SYNCS 0x989680 ;  /* 0x009896800000895d */ /* 0x010fea0003900000 */
[----:B------:R-:W4:Y:S02]  /*19470*/  @!P0 SYNCS.PHASECHK.TRANS64 P0, [R4+URZ+0x13240], R0 ;  /* 0x01324000040085a7 */ /* 0x000f24000800007f */
[----:B----4-:R-:W-:Y:S05]  /*19480*/  @!P0 BRA `(.L_x_13661) ;  /* 0xfffffffc00ec8947 */ /* 0x010fea000383ffff */
[----:B------:R-:W-:Y:S05]  /*19490*/  BRA `(.L_x_13788) ;  /* 0xffffffac00287947 */ /* 0x000fea000383ffff */
.L_x_13662:
[----:B------:R-:W-:Y:S01]  /*194a0*/  BSSY B0, `(.L_x_13789) ;  /* 0x0000008000007945 */ /* 0x000fe20003800000 */
[----:B------:R-:W-:Y:S02]  /*194b0*/  IMAD.MOV.U32 R13, RZ, RZ, R2 ;  /* 0x000000ffff0d7224 */ /* 0x000fe400078e0002 */
[----:B------:R-:W-:Y:S02]  /*194c0*/  IMAD.MOV.U32 R12, RZ, RZ, RZ ;  /* 0x000000ffff0c7224 */ /* 0x000fe400078e00ff */
[----:B------:R-:W-:Y:S02]  /*194d0*/  IMAD.MOV.U32 R11, RZ, RZ, 0x1c1f ;  /* 0x00001c1fff0b7424 */ /* 0x000fe400078e00ff */
[----:B0-----:R-:W-:-:S07]  /*194e0*/  IMAD.MOV.U32 R15, RZ, RZ, -0x1 ;  /* 0xffffffffff0f7424 */ /* 0x001fce00078e00ff */
[----:B------:R-:W-:Y:S05]  /*194f0*/  WARPSYNC.COLLECTIVE R15, `(.L_x_13790) ;  /* 0x000000000f087348 */ /* 0x000fea0003c00000 */
[----:B------:R0:W1:Y:S02]  /*19500*/  SHFL.IDX P6, R14, R13, R12, R11 ;  /* 0x0000000c0d0e7389 */ /* 0x00006400000c000b */
[----:B01----:R-:W-:Y:S01]  /*19510*/  ENDCOLLECTIVE ;  /* 0x000000000000791b */ /* 0x003fe20003800000 */
.L_x_13790:
[----:B------:R-:W-:Y:S05]  /*19520*/  BSYNC B0 ;  /* 0x0000000000007941 */ /* 0x000fea0003800000 */
.L_x_13789:
[----:B------:R-:W-:Y:S01]  /*19530*/  IMAD.MOV.U32 R13, RZ, RZ, R0 ;  /* 0x000000ffff0d7224 */ /* 0x000fe200078e0000 */
[----:B------:R-:W-:Y:S01]  /*19540*/  MOV R15, 0xffffffff ;  /* 0xffffffff000f7802 */ /* 0x000fe20000000f00 */
[----:B------:R-:W-:Y:S01]  /*19550*/  IMAD.MOV.U32 R12, RZ, RZ, RZ ;  /* 0x000000ffff0c7224 */ /* 0x000fe200078e00ff */
[----:B------:R-:W0:Y:S01]  /*19560*/  S2R R20, SR_TID.X ;  /* 0x0000000000147919 */ /* 0x000e220000002100 */
[----:B------:R-:W-:Y:S01]  /*19570*/  IMAD.MOV.U32 R11, RZ, RZ, 0x1c1f ;  /* 0x00001c1fff0b7424 */ /* 0x000fe200078e00ff */
[----:B------:R-:W-:Y:S01]  /*19580*/  MOV R5, R14 ;  /* 0x0000000e00057202 */ /* 0x000fe20000000f00 */
[----:B------:R-:W1:Y:S06]  /*19590*/  LDC R21, c[0x0][0x2f4] ;  /* 0x0000bd00ff157b82 */ /* 0x000e6c0000000800 */
[----:B01----:R-:W-:Y:S05]  /*195a0*/  WARPSYNC.COLLECTIVE R15, `(.L_x_13791) ;  /* 0x000000000f087348 */ /* 0x003fea0003c00000 */
[----:B------:R2:W3:Y:S02]  /*195b0*/  SHFL.IDX P6, R14, R13, R12, R11 ;  /* 0x0000000c0d0e7389 */ /* 0x0004e400000c000b */
[----:B0123--:R-:W-:Y:S01]  /*195c0*/  ENDCOLLECTIVE ;  /* 0x000000000000791b */ /* 0x00ffe20003800000 */
.L_x_13791:
[----:B------:R-:W-:Y:S01]  /*195d0*/  IMAD.MOV.U32 R13, RZ, RZ, R2 ;  /* 0x000000ffff0d7224 */ /* 0x000fe200078e0002 */
[----:B------:R-:W-:Y:S01]  /*195e0*/  MOV R12, 0x1 ;  /* 0x00000001000c7802 */ /* 0x000fe20000000f00 */
[----:B------:R-:W-:-:S07]  /*195f0*/  IMAD.MOV.U32 R6, RZ, RZ, R14 ;  /* 0x000000ffff067224 */ /* 0x000fce00078e000e */
[----:B------:R-:W-:Y:S05]  /*19600*/  WARPSYNC.COLLECTIVE R15, `(.L_x_13792) ;  /* 0x000000000f087348 */ /* 0x000fea0003c00000 */
[----:B------:R0:W1:Y:S02]  /*19610*/  SHFL.IDX P6, R14, R13, R12, R11 ;  /* 0x0000000c0d0e7389 */ /* 0x00006400000c000b */
[----:B01----:R-:W-:Y:S01]  /*19620*/  ENDCOLLECTIVE ;  /* 0x000000000000791b */ /* 0x003fe20003800000 */
.L_x_13792:
[----:B------:R-:W-:-:S05]  /*19630*/  IMAD.SHL.U32 R20, R20, 0x10, RZ ;  /* 0x0000001014147824 */ /* 0x000fca00078e00ff */
[----:B------:R-:W-:-:S04]  /*19640*/  LOP3.LUT R20, R20, 0x30, RZ, 0xc0, !PT ;  /* 0x0000003014147812 */ /* 0x000fc800078ec0ff */
[C---:B------:R-:W-:Y:S02]  /*19650*/  @P5 IADD3 R6, P0, R20.reuse, R6, RZ ;  /* 0x0000000614065210 */ /* 0x040fe40007f1e0ff */
[----:B------:R-:W-:Y:S01]  /*19660*/  ISETP.GE.AND P3, PT, R20, R21, PT ;  /* 0x000000151400720c */ /* 0x000fe20003f66270 */
[----:B------:R-:W-:Y:S02]  /*19670*/  IMAD.MOV.U32 R13, RZ, RZ, R0 ;  /* 0x000000ffff0d7224 */ /* 0x000fe400078e0000 */
[----:B------:R-:W-:-:S04]  /*19680*/  @P5 IMAD.X R5, RZ, RZ, R5, P0 ;  /* 0x000000ffff055224 */ /* 0x000fc800000e0605 */
[----:B------:R-:W-:Y:S02]  /*19690*/  @P5 IMAD.MOV.U32 R7, RZ, RZ, R5 ;  /* 0x000000ffff075224 */ /* 0x000fe400078e0005 */
        /* <DEDUP_REMOVED lines=8> */
.L_x_13793:
[----:B------:R-:W-:Y:S02]  /*19720*/  IMAD.MOV.U32 R13, RZ, RZ, R2 ;  /* 0x000000ffff0d7224 */ /* 0x000fe400078e0002 */
[----:B------:R-:W-:Y:S02]  /*19730*/  IMAD.MOV.U32 R12, RZ, RZ, 0x2 ;  /* 0x00000002ff0c7424 */ /* 0x000fe400078e00ff */
[----:B------:R-:W-:-:S07]  /*19740*/  IMAD.MOV.U32 R6, RZ, RZ, R14 ;  /* 0x000000ffff067224 */ /* 0x000fce00078e000e */
[----:B------:R-:W-:Y:S05]  /*19750*/  WARPSYNC.COLLECTIVE R15, `(.L_x_13794) ;  /* 0x000000000f087348 */ /* 0x000fea0003c00000 */
[----:B------:R0:W1:Y:S02]  /*19760*/  SHFL.IDX P6, R14, R13, R12, R11 ;  /* 0x0000000c0d0e7389 */ /* 0x00006400000c000b */
[----:B01----:R-:W-:Y:S01]  /*19770*/  ENDCOLLECTIVE ;  /* 0x000000000000791b */ /* 0x003fe20003800000 */
.L_x_13794:
[----:B------:R-:W-:-:S05]  /*19780*/  @P4 IADD3 R6, P0, R20, R6, RZ ;  /* 0x0000000614064210 */ /* 0x000fca0007f1e0ff */
[----:B------:R-:W-:-:S05]  /*19790*/  @P4 IMAD.X R5, RZ, RZ, R5, P0 ;  /* 0x000000ffff054224 */ /* 0x000fca00000e0605 */
[----:B------:R-:W-:Y:S01]  /*197a0*/  @P4 MOV R7, R5 ;  /* 0x0000000500074202 */ /* 0x000fe20000000f00 */
[----:B------:R-:W-:-:S04]  /*197b0*/  IMAD.MOV.U32 R13, RZ, RZ, R0 ;  /* 0x000000ffff0d7224 */ /* 0x000fc800078e0000 */
        /* <DEDUP_REMOVED lines=8> */
.L_x_13795:
[----:B------:R-:W-:Y:S02]  /*19840*/  IMAD.MOV.U32 R13, RZ, RZ, R2 ;  /* 0x000000ffff0d7224 */ /* 0x000fe400078e0002 */
[----:B------:R-:W-:Y:S01]  /*19850*/  IMAD.MOV.U32 R12, RZ, RZ, 0x3 ;  /* 0x00000003ff0c7424 */ /* 0x000fe200078e00ff */
[----:B------:R-:W-:-:S07]  /*19860*/  MOV R6, R14 ;  /* 0x0000000e00067202 */ /* 0x000fce0000000f00 */
[----:B------:R-:W-:Y:S05]  /*19870*/  WARPSYNC.COLLECTIVE R15, `(.L_x_13796) ;  /* 0x000000000f087348 */ /* 0x000fea0003c00000 */
[----:B------:R0:W1:Y:S02]  /*19880*/  SHFL.IDX P6, R14, R13, R12, R11 ;  /* 0x0000000c0d0e7389 */ /* 0x00006400000c000b */
[----:B01----:R-:W-:Y:S01]  /*19890*/  ENDCOLLECTIVE ;  /* 0x000000000000791b */ /* 0x003fe20003800000 */
.L_x_13796:
        /* <DEDUP_REMOVED lines=12> */
.L_x_13797:
[----:B------:R-:W-:Y:S02]  /*19960*/  IMAD.MOV.U32 R13, RZ, RZ, R8 ;  /* 0x000000ffff0d7224 */ /* 0x000fe400078e0008 */
[----:B------:R-:W-:Y:S02]  /*19970*/  IMAD.MOV.U32 R12, RZ, RZ, RZ ;  /* 0x000000ffff0c7224 */ /* 0x000fe400078e00ff */
[----:B------:R-:W-:-:S07]  /*19980*/  IMAD.MOV.U32 R0, RZ, RZ, R14 ;  /* 0x000000ffff007224 */ /* 0x000fce00078e000e */
[----:B------:R-:W-:Y:S05]  /*19990*/  WARPSYNC.COLLECTIVE R15, `(.L_x_13798) ;  /* 0x000000000f087348 */ /* 0x000fea0003c00000 */
[----:B------:R0:W1:Y:S02]  /*199a0*/  SHFL.IDX P6, R14, R13, R12, R11 ;  /* 0x0000000c0d0e7389 */ /* 0x00006400000c000b */
[----:B01----:R-:W-:Y:S01]  /*199b0*/  ENDCOLLECTIVE ;  /* 0x000000000000791b */ /* 0x003fe20003800000 */
.L_x_13798:
[----:B------:R-:W-:-:S05]  /*199c0*/  @P2 IADD3 R0, P0, R20, R0, RZ ;  /* 0x0000000014002210 */ /* 0x000fca0007f1e0ff */
[----:B------:R-:W-:Y:S02]  /*199d0*/  @P2 IMAD.MOV.U32 R6, RZ, RZ, R0 ;  /* 0x000000ffff062224 */ /* 0x000fe400078e0000 */
[----:B------:R-:W-:Y:S02]  /*199e0*/  @P2 IMAD.X R2, RZ, RZ, R2, P0 ;  /* 0x000000ffff022224 */ /* 0x000fe400000e0602 */
[----:B------:R-:W-:-:S03]  /*199f0*/  IMAD.MOV.U32 R13, RZ, RZ, R9 ;  /* 0x000000ffff0d7224 */ /* 0x000fc600078e0009 */
[----:B------:R-:W-:-:S05]  /*19a00*/  @P2 MOV R7, R2 ;  /* 0x0000000200072202 */ /* 0x000fca0000000f00 */
        /* <DEDUP_REMOVED lines=8> */
.L_x_13799:
[----:B------:R-:W-:Y:S01]  /*19a90*/  MOV R6, R14 ;  /* 0x0000000e00067202 */ /* 0x000fe20000000f00 */
[----:B------:R-:W-:Y:S06]  /*19aa0*/  BRA `(.L_x_13800) ;  /* 0xffffffa800b47947 */ /* 0x000fec000383ffff */
.L_x_13669:
[----:B------:R-:W-:Y:S02]  /*19ab0*/  IMAD.MOV.U32 R13, RZ, RZ, R0 ;  /* 0x000000ffff0d7224 */ /* 0x000fe400078e0000 */
        /* <DEDUP_REMOVED lines=8> */
.L_x_13801:
[C---:B------:R-:W-:Y:S01]  /*19b40*/  VIADD R9, R17.reuse, 0x20 ;  /* 0x0000002011097836 */ /* 0x040fe20000000000 */
[----:B------:R-:W-:Y:S01]  /*19b50*/  ISETP.GE.AND P2, PT, R17, R2, PT ;  /* 0x000000021100720c */ /* 0x000fe20003f46270 */
[----:B------:R-:W-:Y:S01]  /*19b60*/  IMAD.MOV.U32 R13, RZ, RZ, R4 ;  /* 0x000000ffff0d7224 */ /* 0x000fe200078e0004 */
[----:B------:R-:W-:-:S11]  /*19b70*/  MOV R6, R14 ;  /* 0x0000000e00067202 */ /* 0x000fd60000000f00 */
[----:B------:R-:W-:Y:S05]  /*19b80*/  WARPSYNC.COLLECTIVE R15, `(.L_x_13802) ;  /* 0x000000000f087348 */ /* 0x000fea0003c00000 */
[----:B------:R0:W1:Y:S02]  /*19b90*/  SHFL.IDX P6, R14, R13, R12, R11 ;  /* 0x0000000c0d0e7389 */ /* 0x00006400000c000b */
[----:B01----:R-:W-:Y:S01]  /*19ba0*/  ENDCOLLECTIVE ;  /* 0x000000000000791b */ /* 0x003fe20003800000 */
.L_x_13802:
[----:B------:R-:W-:Y:S01]  /*19bb0*/  MOV R13, R0 ;  /* 0x00000000000d7202 */ /* 0x000fe20000000f00 */
[----:B------:R-:W-:Y:S02]  /*19bc0*/  IMAD.MOV.U32 R12, RZ, RZ, 0x1 ;  /* 0x00000001ff0c7424 */ /* 0x000fe400078e00ff */
[----:B------:R-:W-:-:S07]  /*19bd0*/  IMAD.MOV.U32 R7, RZ, RZ, R14 ;  /* 0x000000ffff077224 */ /* 0x000fce00078e000e */
[----:B------:R-:W-:Y:S05]  /*19be0*/  WARPSYNC.COLLECTIVE R15, `(.L_x_13803) ;  /* 0x000000000f087348 */ /* 0x000fea0003c00000 */
[----:B------:R0:W1:Y:S02]  /*19bf0*/  SHFL.IDX P6, R14, R13, R12, R11 ;  /* 0x0000000c0d0e7389 */ /* 0x00006400000c000b */
[----:B01----:R-:W-:Y:S01]  /*19c00*/  ENDCOLLECTIVE ;  /* 0x000000000000791b */ /* 0x003fe20003800000 */
.L_x_13803:
        /* <DEDUP_REMOVED lines=15> */
.L_x_13804:
[----:B------:R-:W-:Y:S02]  /*19d00*/  IMAD.MOV.U32 R13, RZ, RZ, R0 ;  /* 0x000000ffff0d7224 */ /* 0x000fe400078e0000 */
[----:B------:R-:W-:Y:S02]  /*19d10*/  IMAD.MOV.U32 R12, RZ, RZ, 0x2 ;  /* 0x00000002ff0c7424 */ /* 0x000fe400078e00ff */
[----:B------:R-:W-:-:S07]  /*19d20*/  IMAD.MOV.U32 R7, RZ, RZ, R14 ;  /* 0x000000ffff077224 */ /* 0x000fce00078e000e */
[----:B------:R-:W-:Y:S05]  /*19d30*/  WARPSYNC.COLLECTIVE R15, `(.L_x_13805) ;  /* 0x000000000f087348 */ /* 0x000fea0003c00000 */
[----:B------:R0:W1:Y:S02]  /*19d40*/  SHFL.IDX P6, R14, R13, R12, R11 ;  /* 0x0000000c0d0e7389 */ /* 0x00006400000c000b */
[----:B01----:R-:W-:Y:S01]  /*19d50*/  ENDCOLLECTIVE ;  /* 0x000000000000791b */ /* 0x003fe20003800000 */
.L_x_13805:
        /* <DEDUP_REMOVED lines=16> */
.L_x_13806:
[----:B------:R-:W-:Y:S02]  /*19e60*/  IMAD.MOV.U32 R13, RZ, RZ, R0 ;  /* 0x000000ffff0d7224 */ /* 0x000fe400078e0000 */
[----:B------:R-:W-:Y:S02]  /*19e70*/  IMAD.MOV.U32 R12, RZ, RZ, 0x3 ;  /* 0x00000003ff0c7424 */ /* 0x000fe400078e00ff */
[----:B------:R-:W-:Y:S02]  /*19e80*/  VIADD R0, R17, 0x60 ;  /* 0x0000006011007836 */ /* 0x000fe40000000000 */
[----:B------:R-:W-:-:S07]  /*19e90*/  IMAD.MOV.U32 R7, RZ, RZ, R14 ;  /* 0x000000ffff077224 */ /* 0x000fce00078e000e */
[----:B------:R-:W-:Y:S05]  /*19ea0*/  WARPSYNC.COLLECTIVE R15, `(.L_x_13807) ;  /* 0x000000000f087348 */ /* 0x000fea0003c00000 */
[----:B------:R0:W1:Y:S02]  /*19eb0*/  SHFL.IDX P6, R14, R13, R12, R11 ;  /* 0x0000000c0d0e7389 */ /* 0x00006400000c000b */
[----:B01----:R-:W-:Y:S01]  /*19ec0*/  ENDCOLLECTIVE ;  /* 0x000000000000791b */ /* 0x003fe20003800000 */
.L_x_13807:
        /* <DEDUP_REMOVED lines=15> */
.L_x_13808:
[----:B------:R-:W-:Y:S01]  /*19fc0*/  MOV R13, R3 ;  /* 0x00000003000d7202 */ /* 0x000fe20000000f00 */
[----:B------:R-:W-:Y:S02]  /*19fd0*/  IMAD.MOV.U32 R12, RZ, RZ, RZ ;  /* 0x000000ffff0c7224 */ /* 0x000fe400078e00ff */
[----:B------:R-:W-:-:S07]  /*19fe0*/  IMAD.MOV.U32 R7, RZ, RZ, R14 ;  /* 0x000000ffff077224 */ /* 0x000fce00078e000e */
[----:B------:R-:W-:Y:S05]  /*19ff0*/  WARPSYNC.COLLECTIVE R15, `(.L_x_13809) ;  /* 0x000000000f087348 */ /* 0x000fea0003c00000 */
[----:B------:R0:W1:Y:S02]  /*1a000*/  SHFL.IDX P6, R14, R13, R12, R11 ;  /* 0x0000000c0d0e7389 */ /* 0x00006400000c000b */
[----:B01----:R-:W-:Y:S01]  /*1a010*/  ENDCOLLECTIVE ;  /* 0x000000000000791b */ /* 0x003fe20003800000 */
.L_x_13809:
        /* <DEDUP_REMOVED lines=10> */
.L_x_13810:
[----:B------:R-:W-:Y:S01]  /*1a0c0*/  @!PT LDS RZ, [RZ] ;  /* 0x00000000fffff984 */ /* 0x000fe20000000800 */
[----:B------:R-:W-:Y:S01]  /*1a0d0*/  @!PT LDS RZ, [RZ] ;  /* 0x00000000fffff984 */ /* 0x000fe20000000800 */
[----:B------:R-:W-:Y:S01]  /*1a0e0*/  @!PT LDS RZ, [RZ] ;  /* 0x00000000fffff984 */ /* 0x000fe20000000800 */
[----:B------:R0:W-:Y:S01]  /*1a0f0*/  @!P1 LDGSTS.E.BYPASS.LTC128B.128 [R10+0xc800], desc[UR40][R6.64], !P0 ;  /* 0x0c800000060a9fae */ /* 0x0001e2000c101d68 */
[----:B------:R-:W-:Y:S01]  /*1a100*/  IMAD.MOV.U32 R13, RZ, RZ, R3 ;  /* 0x000000ffff0d7224 */ /* 0x000fe200078e0003 */
[----:B------:R-:W-:Y:S02]  /*1a110*/  MOV R12, 0x1 ;  /* 0x00000001000c7802 */ /* 0x000fe40000000f00 */
[----:B0-----:R-:W-:-:S04]  /*1a120*/  IADD3 R6, R17, 0x80, RZ ;  /* 0x0000008011067810 */ /* 0x001fc80007ffe0ff */
[----:B------:R-:W-:Y:S01]  /*1a130*/  ISETP.GE.AND P1, PT, R6, R2, PT ;  /* 0x000000020600720c */ /* 0x000fe20003f26270 */
[----:B------:R-:W-:-:S12]  /*1a140*/  IMAD.MOV.U32 R4, RZ, RZ, R14 ;  /* 0x000000ffff047224 */ /* 0x000fd800078e000e */
[----:B------:R-:W-:Y:S05]  /*1a150*/  WARPSYNC.COLLECTIVE R15, `(.L_x_13811) ;  /* 0x000000000f087348 */ /* 0x000fea0003c00000 */
[----:B------:R0:W1:Y:S02]  /*1a160*/  SHFL.IDX P6, R14, R13, R12, R11 ;  /* 0x0000000c0d0e7389 */ /* 0x00006400000c000b */
[----:B01----:R-:W-:Y:S01]  /*1a170*/  ENDCOLLECTIVE ;  /* 0x000000000000791b */ /* 0x003fe20003800000 */
.L_x_13811:
[----:B------:R-:W-:-:S05]  /*1a180*/  @!P1 IADD3 R4, P3, R20, R4, RZ ;  /* 0x0000000414049210 */ /* 0x000fca0007f7e0ff */
[----:B------:R-:W-:Y:S02]  /*1a190*/  @!P1 IMAD.X R0, RZ, RZ, R0, P3 ;  /* 0x000000ffff009224 */ /* 0x000fe400018e0600 */
[----:B------:R-:W-:Y:S02]  /*1a1a0*/  IMAD.MOV.U32 R13, RZ, RZ, R5 ;  /* 0x000000ffff0d7224 */ /* 0x000fe400078e0005 */
[----:B------:R-:W-:Y:S02]  /*1a1b0*/  @!P1 IMAD.MOV.U32 R6, RZ, RZ, R4 ;  /* 0x000000ffff069224 */ /* 0x000fe400078e0004 */
[----:B------:R-:W-:Y:S02]  /*1a1c0*/  @!P1 IMAD.MOV.U32 R7, RZ, RZ, R0 ;  /* 0x000000ffff079224 */ /* 0x000fe400078e0000 */
[----:B------:R-:W-:-:S03]  /*1a1d0*/  IMAD.MOV.U32 R3, RZ, RZ, R14 ;  /* 0x000000ffff037224 */ /* 0x000fc600078e000e */
[----:B------:R-:W-:Y:S01]  /*1a1e0*/  @!PT LDS RZ, [RZ] ;  /* 0x00000000fffff984 */ /* 0x000fe20000000800 */
[----:B------:R-:W-:Y:S01]  /*1a1f0*/  @!PT LDS RZ, [RZ] ;  /* 0x00000000fffff984 */ /* 0x000fe20000000800 */
[----:B------:R-:W-:Y:S01]  /*1a200*/  @!PT LDS RZ, [RZ] ;  /* 0x00000000fffff984 */ /* 0x000fe20000000800 */
[----:B------:R0:W-:Y:S04]  /*1a210*/  @!P1 LDGSTS.E.BYPASS.LTC128B.128 [R10+0xd000], desc[UR40][R6.64], !P0 ;  /* 0x0d000000060a9fae */ /* 0x0001e8000c101d68 */
[----:B0-----:R-:W-:Y:S05]  /*1a220*/  WARPSYNC.COLLECTIVE R15, `(.L_x_13812) ;  /* 0x000000000f087348 */ /* 0x001fea0003c00000 */
[----:B------:R1:W2:Y:S02]  /*1a230*/  SHFL.IDX P6, R14, R13, R12, R11 ;  /* 0x0000000c0d0e7389 */ /* 0x0002a400000c000b */
[----:B012---:R-:W-:Y:S01]  /*1a240*/  ENDCOLLECTIVE ;  /* 0x000000000000791b */ /* 0x007fe20003800000 */
.L_x_13812:
[----:B------:R-:W-:Y:S01]  /*1a250*/  IMAD.MOV.U32 R5, RZ, RZ, R14 ;  /* 0x000000ffff057224 */ /* 0x000fe200078e000e */
[----:B------:R-:W-:Y:S06]  /*1a260*/  BRA `(.L_x_13813) ;  /* 0xffffffac00d07947 */ /* 0x000fec000383ffff */
.L_x_13672:
[----:B-1----:R1:W2:Y:S02]  /*1a270*/  SYNCS.PHASECHK.TRANS64.TRYWAIT P0, [R22+URZ+0x13220], R0 ;  /* 0x01322000160075a7 */ /* 0x0022a4000800017f */
[----:B--2---:R-:W-:Y:S05]  /*1a280*/  @!P0 NANOSLEEP.SYNCS 0x989680 ;  /* 0x009896800000895d */ /* 0x004fea0003900000 */
[----:B------:R-:W2:Y:S02]  /*1a290*/  @!P0 SYNCS.PHASECHK.TRANS64 P0, [R22+URZ+0x13220], R0 ;  /* 0x01322000160085a7 */ /* 0x000ea4000800007f */
[----:B--2---:R-:W-:Y:S05]  /*1a2a0*/  @!P0 BRA `(.L_x_13672) ;  /* 0xfffffffc00f08947 */ /* 0x004fea000383ffff */
[----:B------:R-:W-:Y:S05]  /*1a2b0*/  BRA `(.L_x_13814) ;  /* 0xffffffb0002c7947 */ /* 0x000fea000383ffff */
.L_x_13676:
[----:B0-----:R-:W2:Y:S02]  /*1a2c0*/  LDL R2, [R1+0x4] ;  /* 0x0000040001027983 */ /* 0x001ea40000100800 */
[----:B--2---:R0:W1:Y:S02]  /*1a2d0*/  SYNCS.PHASECHK.TRANS64.TRYWAIT P0, [R6+URZ+0x13280], R2 ;  /* 0x01328002060075a7 */ /* 0x004064000800017f */
[----:B-1----:R-:W-:Y:S05]  /*1a2e0*/  @!P0 NANOSLEEP.SYNCS 0x989680 ;  /* 0x009896800000895d */ /* 0x002fea0003900000 */
[----:B------:R-:W1:Y:S02]  /*1a2f0*/  @!P0 SYNCS.PHASECHK.TRANS64 P0, [R6+URZ+0x13280], R2 ;  /* 0x01328002060085a7 */ /* 0x000e64000800007f */
[----:B-1----:R-:W-:Y:S05]  /*1a300*/  @!P0 BRA `(.L_x_13676) ;  /* 0xfffffffc00ec8947 */ /* 0x002fea000383ffff */
[----:B------:R-:W-:Y:S05]  /*1a310*/  BRA `(.L_x_13815) ;  /* 0xffffffb400707947 */ /* 0x000fea000383ffff */
.L_x_13677:
        /* <DEDUP_REMOVED lines=8> */
.L_x_13817:
[----:B------:R-:W-:Y:S05]  /*1a3a0*/  BSYNC B0 ;  /* 0x0000000000007941 */ /* 0x000fea0003800000 */
.L_x_13816:
[----:B------:R-:W0:Y:S01]  /*1a3b0*/  S2R R2, SR_TID.X ;  /* 0x0000000000027919 */ /* 0x000e220000002100 */
[----:B------:R-:W-:Y:S01]  /*1a3c0*/  IMAD.MOV.U32 R13, RZ, RZ, R9 ;  /* 0x000000ffff0d7224 */ /* 0x000fe200078e0009 */
[----:B------:R-:W-:Y:S01]  /*1a3d0*/  MOV R12, RZ ;  /* 0x000000ff000c7202 */ /* 0x000fe20000000f00 */
[----:B------:R-:W-:Y:S02]  /*1a3e0*/  IMAD.MOV.U32 R11, RZ, RZ, 0x1c1f ;  /* 0x00001c1fff0b7424 */ /* 0x000fe400078e00ff */
[----:B------:R-:W-:Y:S02]  /*1a3f0*/  IMAD.MOV.U32 R15, RZ, RZ, -0x1 ;  /* 0xffffffffff0f7424 */ /* 0x000fe400078e00ff */
[----:B------:R-:W-:Y:S02]  /*1a400*/  IMAD.MOV.U32 R3, RZ, RZ, R14 ;  /* 0x000000ffff037224 */ /* 0x000fe400078e000e */
[----:B------:R-:W-:-:S07]  /*1a410*/  IMAD.IADD R7, R22, 0x1, R7 ;  /* 0x0000000116077824 */ /* 0x000fce00078e0207 */
[----:B0-----:R-:W-:Y:S05]  /*1a420*/  WARPSYNC.COLLECTIVE R15, `(.L_x_13818) ;  /* 0x000000000f087348 */ /* 0x001fea0003c00000 */
[----:B------:R1:W2:Y:S02]  /*1a430*/  SHFL.IDX P6, R14, R13, R12, R11 ;  /* 0x0000000c0d0e7389 */ /* 0x0002a400000c000b */
[----:B012---:R-:W-:Y:S01]  /*1a440*/  ENDCOLLECTIVE ;  /* 0x000000000000791b */ /* 0x007fe20003800000 */
.L_x_13818:
        /* <DEDUP_REMOVED lines=11> */
.L_x_13819:
        /* <DEDUP_REMOVED lines=10> */
.L_x_13820:
[----:B------:R-:W-:Y:S01]  /*1a5a0*/  MOV R13, R10 ;  /* 0x0000000a000d7202 */ /* 0x000fe20000000f00 */
        /* <DEDUP_REMOVED lines=10> */
.L_x_13821:
        /* <DEDUP_REMOVED lines=10> */
.L_x_13822:
[----:B------:R-:W-:Y:S02]  /*1a6f0*/  IMAD.MOV.U32 R13, RZ, RZ, R10 ;  /* 0x000000ffff0d7224 */ /* 0x000fe400078e000a */
[----:B------:R-:W-:Y:S01]  /*1a700*/  IMAD.MOV.U32 R12, RZ, RZ, 0x3 ;  /* 0x00000003ff0c7424 */ /* 0x000fe200078e00ff */
[----:B------:R-:W-:Y:S01]  /*1a710*/  SHF.L.U32 R15, R2, 0x4, RZ ;  /* 0x00000004020f7819 */ /* 0x000fe200000006ff */
        /* <DEDUP_REMOVED lines=8> */
.L_x_13823:
        /* <DEDUP_REMOVED lines=10> */
.L_x_13824:
[----:B------:R-:W-:Y:S02]  /*1a840*/  IMAD.MOV.U32 R13, RZ, RZ, R17 ;  /* 0x000000ffff0d7224 */ /* 0x000fe400078e0011 */
[----:B------:R-:W-:Y:S02]  /*1a850*/  IMAD.MOV.U32 R12, RZ, RZ, RZ ;  /* 0x000000ffff0c7224 */ /* 0x000fe400078e00ff */
[----:B------:R-:W-:Y:S02]  /*1a860*/  IMAD.SHL.U32 R3, R3, 0x10, RZ ;  /* 0x0000001003037824 */ /* 0x000fe400078e00ff */
[----:B------:R-:W-:-:S07]  /*1a870*/  IMAD.MOV.U32 R2, RZ, RZ, R14 ;  /* 0x000000ffff027224 */ /* 0x000fce00078e000e */
[----:B------:R-:W-:Y:S05]  /*1a880*/  WARPSYNC.COLLECTIVE R15, `(.L_x_13825) ;  /* 0x000000000f087348 */ /* 0x000fea0003c00000 */
[----:B------:R0:W1:Y:S02]  /*1a890*/  SHFL.IDX P6, R14, R13, R12, R11 ;  /* 0x0000000c0d0e7389 */ /* 0x00006400000c000b */
[----:B01----:R-:W-:Y:S01]  /*1a8a0*/  ENDCOLLECTIVE ;  /* 0x000000000000791b */ /* 0x003fe20003800000 */
.L_x_13825:
[----:B------:R-:W-:-:S04]  /*1a8b0*/  LOP3.LUT R3, R3, 0x30, RZ, 0xc0, !PT ;  /* 0x0000003003037812 */ /* 0x000fc800078ec0ff */
[----:B------:R-:W-:-:S04]  /*1a8c0*/  IADD3 R2, P0, R3, R2, RZ ;  /* 0x0000000203027210 */ /* 0x000fc80007f1e0ff */
[----:B------:R-:W-:Y:S01]  /*1a8d0*/  IADD3.X R3, RZ, R10, RZ, P0, !PT ;  /* 0x0000000aff037210 */ /* 0x000fe200007fe4ff */
[----:B------:R-:W-:-:S04]  /*1a8e0*/  IMAD.MOV.U32 R13, RZ, RZ, R20 ;  /* 0x000000ffff0d7224 */ /* 0x000fc800078e0014 */
        /* <DEDUP_REMOVED lines=8> */
.L_x_13826:
[----:B------:R-:W-:Y:S01]  /*1a970*/  MOV R2, R14 ;  /* 0x0000000e00027202 */ /* 0x000fe20000000f00 */
[----:B------:R-:W-:Y:S06]  /*1a980*/  BRA `(.L_x_13827) ;  /* 0xffffffb000e87947 */ /* 0x000fec000383ffff */
.L_x_13682:
[----:B--2---:R-:W2:Y:S02]  /*1a990*/  LDL R2, [R1+0x4] ;  /* 0x0000040001027983 */ /* 0x004ea40000100800 */
[----:B--2---:R2:W3:Y:S02]  /*1a9a0*/  SYNCS.PHASECHK.TRANS64.TRYWAIT P0, [R6+URZ+0x13240], R2 ;  /* 0x01324002060075a7 */ /* 0x0044e4000800017f */
[----:B---3--:R-:W-:Y:S05]  /*1a9b0*/  @!P0 NANOSLEEP.SYNCS 0x989680 ;  /* 0x009896800000895d */ /* 0x008fea0003900000 */
[----:B------:R-:W3:Y:S02]  /*1a9c0*/  @!P0 SYNCS.PHASECHK.TRANS64 P0, [R6+URZ+0x13240], R2 ;  /* 0x01324002060085a7 */ /* 0x000ee4000800007f */
[----:B---3--:R-:W-:Y:S05]  /*1a9d0*/  @!P0 BRA `(.L_x_13682) ;  /* 0xfffffffc00ec8947 */ /* 0x008fea000383ffff */
[----:B------:R-:W-:Y:S05]  /*1a9e0*/  BRA `(.L_x_13828) ;  /* 0xffffffb400447947 */ /* 0x000fea000383ffff */
.L_x_13683:
        /* <DEDUP_REMOVED lines=8> */
.L_x_13830:
[----:B------:R-:W-:Y:S05]  /*1aa70*/  BSYNC B0 ;  /* 0x0000000000007941 */ /* 0x000fea0003800000 */
.L_x_13829:
        /* <DEDUP_REMOVED lines=8> */
.L_x_13831:
[----:B------:R-:W-:Y:S02]  /*1ab00*/  IMAD.MOV.U32 R13, RZ, RZ, R8 ;  /* 0x000000ffff0d7224 */ /* 0x000fe400078e0008 */
[----:B------:R-:W-:Y:S01]  /*1ab10*/  IMAD.MOV.U32 R12, RZ, RZ, 0x1 ;  /* 0x00000001ff0c7424 */ /* 0x000fe200078e00ff */
[----:B------:R-:W-:-:S07]  /*1ab20*/  MOV R2, R14 ;  /* 0x0000000e00027202 */ /* 0x000fce0000000f00 */
[----:B------:R-:W-:Y:S05]  /*1ab30*/  WARPSYNC.COLLECTIVE R15, `(.L_x_13832) ;  /* 0x000000000f087348 */ /* 0x000fea0003c00000 */
[----:B------:R0:W1:Y:S02]  /*1ab40*/  SHFL.IDX P6, R14, R13, R12, R11 ;  /* 0x0000000c0d0e7389 */ /* 0x00006400000c000b */
[----:B01----:R-:W-:Y:S01]  /*1ab50*/  ENDCOLLECTIVE ;  /* 0x000000000000791b */ /* 0x003fe20003800000 */
.L_x_13832:
        /* <DEDUP_REMOVED lines=11> */
.L_x_13833:
[----:B------:R-:W-:Y:S02]  /*1ac10*/  IMAD.MOV.U32 R13, RZ, RZ, R8 ;  /* 0x000000ffff0d7224 */ /* 0x000fe400078e0008 */
[----:B------:R-:W-:Y:S02]  /*1ac20*/  IMAD.MOV.U32 R12, RZ, RZ, 0x2 ;  /* 0x00000002ff0c7424 */ /* 0x000fe400078e00ff */
[----:B------:R-:W-:-:S07]  /*1ac30*/  IMAD.MOV.U32 R2, RZ, RZ, R14 ;  /* 0x000000ffff027224 */ /* 0x000fce00078e000e */
[----:B------:R-:W-:Y:S05]  /*1ac40*/  WARPSYNC.COLLECTIVE R15, `(.L_x_13834) ;  /* 0x000000000f087348 */ /* 0x000fea0003c00000 */
[----:B------:R0:W1:Y:S02]  /*1ac50*/  SHFL.IDX P6, R14, R13, R12, R11 ;  /* 0x0000000c0d0e7389 */ /* 0x00006400000c000b */
[----:B01----:R-:W-:Y:S01]  /*1ac60*/  ENDCOLLECTIVE ;  /* 0x000000000000791b */ /* 0x003fe20003800000 */
.L_x_13834:
        /* <DEDUP_REMOVED lines=11> */
.L_x_13835:
[----:B------:R-:W-:Y:S01]  /*1ad20*/  IMAD.MOV.U32 R13, RZ, RZ, R8 ;  /* 0x000000ffff0d7224 */ /* 0x000fe200078e0008 */
[----:B------:R-:W-:Y:S01]  /*1ad30*/  MOV R12, 0x3 ;  /* 0x00000003000c7802 */ /* 0x000fe20000000f00 */
[----:B------:R-:W-:-:S07]  /*1ad40*/  IMAD.MOV.U32 R2, RZ, RZ, R14 ;  /* 0x000000ffff027224 */ /* 0x000fce00078e000e */
[----:B------:R-:W-:Y:S05]  /*1ad50*/  WARPSYNC.COLLECTIVE R15, `(.L_x_13836) ;  /* 0x000000000f087348 */ /* 0x000fea0003c00000 */
[----:B------:R0:W1:Y:S02]  /*1ad60*/  SHFL.IDX P6, R14, R13, R12, R11 ;  /* 0x0000000c0d0e7389 */ /* 0x00006400000c000b */
[----:B01----:R-:W-:Y:S01]  /*1ad70*/  ENDCOLLECTIVE ;  /* 0x000000000000791b */ /* 0x003fe20003800000 */
.L_x_13836:
        /* <DEDUP_REMOVED lines=11> */
.L_x_13837:
[----:B------:R-:W-:Y:S01]  /*1ae30*/  MOV R13, R4 ;  /* 0x00000004000d7202 */ /* 0x000fe20000000f00 */
[----:B------:R-:W-:Y:S02]  /*1ae40*/  IMAD.MOV.U32 R12, RZ, RZ, RZ ;  /* 0x000000ffff0c7224 */ /* 0x000fe400078e00ff */
[----:B------:R-:W-:-:S07]  /*1ae50*/  IMAD.MOV.U32 R2, RZ, RZ, R14 ;  /* 0x000000ffff027224 */ /* 0x000fce00078e000e */
[----:B------:R-:W-:Y:S05]  /*1ae60*/  WARPSYNC.COLLECTIVE R15, `(.L_x_13838) ;  /* 0x000000000f087348 */ /* 0x000fea0003c00000 */
[----:B------:R0:W1:Y:S02]  /*1ae70*/  SHFL.IDX P6, R14, R13, R12, R11 ;  /* 0x0000000c0d0e7389 */ /* 0x00006400000c000b */
[----:B01----:R-:W-:Y:S01]  /*1ae80*/  ENDCOLLECTIVE ;  /* 0x000000000000791b */ /* 0x003fe20003800000 */
.L_x_13838:
        /* <DEDUP_REMOVED lines=11> */
.L_x_13839:
[----:B------:R-:W-:Y:S01]  /*1af40*/  IMAD.MOV.U32 R2, RZ, RZ, R14 ;  /* 0x000000ffff027224 */ /* 0x000fe200078e000e */
[----:B------:R-:W-:Y:S06]  /*1af50*/  BRA `(.L_x_13840) ;  /* 0xffffffb000dc7947 */ /* 0x000fec000383ffff */
.L_x_13688:
[----:B0-----:R0:W3:Y:S02]  /*1af60*/  SYNCS.PHASECHK.TRANS64.TRYWAIT P2, [R2+URZ+0x13270], R0 ;  /* 0x01327000020075a7 */ /* 0x0010e4000804017f */
[----:B---3--:R-:W-:Y:S05]  /*1af70*/  @!P2 NANOSLEEP.SYNCS 0x989680 ;  /* 0x009896800000a95d */ /* 0x008fea0003900000 */
[----:B------:R-:W3:Y:S02]  /*1af80*/  @!P2 SYNCS.PHASECHK.TRANS64 P2, [R2+URZ+0x13270], R0 ;  /* 0x013270000200a5a7 */ /* 0x000ee4000804007f */
[----:B---3--:R-:W-:Y:S05]  /*1af90*/  @!P2 BRA `(.L_x_13688) ;  /* 0xfffffffc00f0a947 */ /* 0x008fea000383ffff */
[----:B------:R-:W-:Y:S05]  /*1afa0*/  BRA `(.L_x_13841) ;  /* 0xffffffb400407947 */ /* 0x000fea000383ffff */
.L_x_13690:
[----:B0-----:R0:W3:Y:S02]  /*1afb0*/  SYNCS.PHASECHK.TRANS64.TRYWAIT P2, [R2+URZ+0x13260], R3 ;  /* 0x01326003020075a7 */ /* 0x0010e4000804017f */
[----:B---3--:R-:W-:Y:S05]  /*1afc0*/  @!P2 NANOSLEEP.SYNCS 0x989680 ;  /* 0x009896800000a95d */ /* 0x008fea0003900000 */
[----:B------:R-:W3:Y:S02]  /*1afd0*/  @!P2 SYNCS.PHASECHK.TRANS64 P2, [R2+URZ+0x13260], R3 ;  /* 0x013260030200a5a7 */ /* 0x000ee4000804007f */
[----:B---3--:R-:W-:Y:S05]  /*1afe0*/  @!P2 BRA `(.L_x_13690) ;  /* 0xfffffffc00f0a947 */ /* 0x008fea000383ffff */
[----:B------:R-:W-:Y:S05]  /*1aff0*/  BRA `(.L_x_13842) ;  /* 0xffffffb400507947 */ /* 0x000fea000383ffff */
.L_x_13698:
[----:B-1----:R1:W2:Y:S02]  /*1b000*/  SYNCS.PHASECHK.TRANS64.TRYWAIT P1, [R0+URZ+0x13270], R3 ;  /* 0x01327003000075a7 */ /* 0x0022a4000802017f */
[----:B--2---:R-:W-:Y:S05]  /*1b010*/  @!P1 NANOSLEEP.SYNCS 0x989680 ;  /* 0x009896800000995d */ /* 0x004fea0003900000 */
[----:B------:R-:W2:Y:S02]  /*1b020*/  @!P1 SYNCS.PHASECHK.TRANS64 P1, [R0+URZ+0x13270], R3 ;  /* 0x01327003000095a7 */ /* 0x000ea4000802007f */
[----:B--2---:R-:W-:Y:S05]  /*1b030*/  @!P1 BRA `(.L_x_13698) ;  /* 0xfffffffc00f09947 */ /* 0x004fea000383ffff */
[----:B------:R-:W-:Y:S05]  /*1b040*/  BRA `(.L_x_13843) ;  /* 0xffffffb800e47947 */ /* 0x000fea000383ffff */
.L_x_13700:
[----:B-1----:R1:W2:Y:S02]  /*1b050*/  SYNCS.PHASECHK.TRANS64.TRYWAIT P1, [R0+URZ+0x13260], R3 ;  /* 0x01326003000075a7 */ /* 0x0022a4000802017f */
[----:B--2---:R-:W-:Y:S05]  /*1b060*/  @!P1 NANOSLEEP.SYNCS 0x989680 ;  /* 0x009896800000995d */ /* 0x004fea0003900000 */
[----:B------:R-:W2:Y:S02]  /*1b070*/  @!P1 SYNCS.PHASECHK.TRANS64 P1, [R0+URZ+0x13260], R3 ;  /* 0x01326003000095a7 */ /* 0x000ea4000802007f */
[----:B--2---:R-:W-:Y:S05]  /*1b080*/  @!P1 BRA `(.L_x_13700) ;  /* 0xfffffffc00f09947 */ /* 0x004fea000383ffff */
[----:B------:R-:W-:Y:S05]  /*1b090*/  BRA `(.L_x_13844) ;  /* 0xffffffb800f47947 */ /* 0x000fea000383ffff */
.L_x_13705:
[----:B------:R-:W-:Y:S01]  /*1b0a0*/  BSSY B0, `(.L_x_13845) ;  /* 0x0000008000007945 */ /* 0x000fe20003800000 */
[----:B------:R-:W-:Y:S01]  /*1b0b0*/  MOV R13, R16 ;  /* 0x00000010000d7202 */ /* 0x000fe20000000f00 */
[----:B------:R-:W-:Y:S02]  /*1b0c0*/  IMAD.MOV.U32 R12, RZ, RZ, RZ ;  /* 0x000000ffff0c7224 */ /* 0x000fe400078e00ff */
[----:B0-----:R-:W-:Y:S02]  /*1b0d0*/  IMAD.MOV.U32 R11, RZ, RZ, 0x1f ;  /* 0x0000001fff0b7424 */ /* 0x001fe400078e00ff */
[----:B------:R-:W-:-:S07]  /*1b0e0*/  IMAD.MOV.U32 R15, RZ, RZ, -0x1 ;  /* 0xffffffffff0f7424 */ /* 0x000fce00078e00ff */
[----:B-----5:R-:W-:Y:S05]  /*1b0f0*/  WARPSYNC.COLLECTIVE R15, `(.L_x_13846) ;  /* 0x000000000f087348 */ /* 0x020fea0003c00000 */
[----:B------:R0:W1:Y:S02]  /*1b100*/  SHFL.IDX P6, R14, R13, R12, R11 ;  /* 0x0000000c0d0e7389 */ /* 0x00006400000c000b */
[----:B01---5:R-:W-:Y:S01]  /*1b110*/  ENDCOLLECTIVE ;  /* 0x000000000000791b */ /* 0x023fe20003800000 */
.L_x_13846:
[----:B------:R-:W-:Y:S05]  /*1b120*/  BSYNC B0 ;  /* 0x0000000000007941 */ /* 0x000fea0003800000 */
.L_x_13845:
[----:B------:R-:W-:Y:S01]  /*1b130*/  MOV R13, R16 ;  /* 0x00000010000d7202 */ /* 0x000fe20000000f00 */
[----:B------:R-:W-:Y:S01]  /*1b140*/  IMAD.MOV.U32 R12, RZ, RZ, 0x1 ;  /* 0x00000001ff0c7424 */ /* 0x000fe200078e00ff */
[----:B------:R-:W-:Y:S01]  /*1b150*/  IADD3 R5, R19, R6, RZ ;  /* 0x0000000613057210 */ /* 0x000fe20007ffe0ff */
[----:B------:R-:W-:Y:S02]  /*1b160*/  IMAD.MOV.U32 R11, RZ, RZ, 0x1f ;  /* 0x0000001fff0b7424 */ /* 0x000fe400078e00ff */
[----:B------:R-:W-:Y:S02]  /*1b170*/  IMAD.MOV.U32 R15, RZ, RZ, -0x1 ;  /* 0xffffffffff0f7424 */ /* 0x000fe400078e00ff */
[----:B------:R-:W-:-:S07]  /*1b180*/  IMAD.MOV.U32 R0, RZ, RZ, R14 ;  /* 0x000000ffff007224 */ /* 0x000fce00078e000e */
[----:B------:R-:W-:Y:S05]  /*1b190*/  WARPSYNC.COLLECTIVE R15, `(.L_x_13847) ;  /* 0x000000000f087348 */ /* 0x000fea0003c00000 */
[----:B------:R0:W1:Y:S02]  /*1b1a0*/  SHFL.IDX P6, R14, R13, R12, R11 ;  /* 0x0000000c0d0e7389 */ /* 0x00006400000c000b */
[----:B01----:R-:W-:Y:S01]  /*1b1b0*/  ENDCOLLECTIVE ;  /* 0x000000000000791b */ /* 0x003fe20003800000 */
.L_x_13847:
        /* <DEDUP_REMOVED lines=18> */
.L_x_13848:
[----:B------:R-:W-:Y:S01]  /*1b2e0*/  IMAD.MOV.U32 R12, RZ, RZ, 0x2 ;  /* 0x00000002ff0c7424 */ /* 0x000fe200078e00ff */
[----:B------:R-:W-:-:S04]  /*1b2f0*/  SEL R5, R14, RZ, P1 ;  /* 0x000000ff0e057207 */ /* 0x000fc80000800000 */
[----:B------:R-:W-:-:S05]  /*1b300*/  IADD3 R3, R2, R5, RZ ;  /* 0x0000000502037210 */ /* 0x000fca0007ffe0ff */
[----:B------:R-:W-:-:S07]  /*1b310*/  IMAD.MOV.U32 R13, RZ, RZ, R3 ;  /* 0x000000ffff0d7224 */ /* 0x000fce00078e0003 */
[----:B------:R-:W-:Y:S05]  /*1b320*/  WARPSYNC.COLLECTIVE R15, `(.L_x_13849) ;  /* 0x000000000f087348 */ /* 0x000fea0003c00000 */
[----:B------:R0:W1:Y:S02]  /*1b330*/  SHFL.UP P6, R14, R13, R12, R11 ;  /* 0x0400000c0d0e7389 */ /* 0x00006400000c000b */
[----:B01----:R-:W-:Y:S01]  /*1b340*/  ENDCOLLECTIVE ;  /* 0x000000000000791b */ /* 0x003fe20003800000 */
.L_x_13849:
[----:B------:R-:W-:Y:S02]  /*1b350*/  MOV R12, 0x4 ;  /* 0x00000004000c7802 */ /* 0x000fe40000000f00 */
[----:B------:R-:W-:-:S05]  /*1b360*/  SEL R14, R14, RZ, P2 ;  /* 0x000000ff0e0e7207 */ /* 0x000fca0001000000 */
[----:B------:R-:W-:-:S04]  /*1b370*/  IMAD.IADD R3, R3, 0x1, R14 ;  /* 0x0000000103037824 */ /* 0x000fc800078e020e */
[----:B------:R-:W-:-:S07]  /*1b380*/  IMAD.MOV.U32 R13, RZ, RZ, R3 ;  /* 0x000000ffff0d7224 */ /* 0x000fce00078e0003 */
[----:B------:R-:W-:Y:S05]  /*1b390*/  WARPSYNC.COLLECTIVE R15, `(.L_x_13850) ;  /* 0x000000000f087348 */ /* 0x000fea0003c00000 */
[----:B------:R0:W1:Y:S02]  /*1b3a0*/  SHFL.UP P6, R14, R13, R12, R11 ;  /* 0x0400000c0d0e7389 */ /* 0x00006400000c000b */
[----:B01----:R-:W-:Y:S01]  /*1b3b0*/  ENDCOLLECTIVE ;  /* 0x000000000000791b */ /* 0x003fe20003800000 */
.L_x_13850:
[----:B------:R-:W-:Y:S01]  /*1b3c0*/  IMAD.MOV.U32 R12, RZ, RZ, 0x8 ;  /* 0x00000008ff0c7424 */ /* 0x000fe200078e00ff */
[----:B------:R-:W-:-:S05]  /*1b3d0*/  SEL R14, R14, RZ, P3 ;  /* 0x000000ff0e0e7207 */ /* 0x000fca0001800000 */
[----:B------:R-:W-:-:S04]  /*1b3e0*/  IMAD.IADD R3, R3, 0x1, R14 ;  /* 0x0000000103037824 */ /* 0x000fc800078e020e */
[----:B------:R-:W-:-:S07]  /*1b3f0*/  IMAD.MOV.U32 R13, RZ, RZ, R3 ;  /* 0x000000ffff0d7224 */ /* 0x000fce00078e0003 */
[----:B------:R-:W-:Y:S05]  /*1b400*/  WARPSYNC.COLLECTIVE R15, `(.L_x_13851) ;  /* 0x000000000f087348 */ /* 0x000fea0003c00000 */
[----:B------:R0:W1:Y:S02]  /*1b410*/  SHFL.UP P6, R14, R13, R12, R11 ;  /* 0x0400000c0d0e7389 */ /* 0x00006400000c000b */
[----:B01----:R-:W-:Y:S01]  /*1b420*/  ENDCOLLECTIVE ;  /* 0x000000000000791b */ /* 0x003fe20003800000 */
.L_x_13851:
[----:B------:R-:W-:Y:S01]  /*1b430*/  IMAD.MOV.U32 R12, RZ, RZ, 0x10 ;  /* 0x00000010ff0c7424 */ /* 0x000fe200078e00ff */
[----:B------:R-:W-:-:S05]  /*1b440*/  SEL R14, R14, RZ, P4 ;  /* 0x000000ff0e0e7207 */ /* 0x000fca0002000000 */
[----:B------:R-:W-:-:S05]  /*1b450*/  IMAD.IADD R3, R3, 0x1, R14 ;  /* 0x0000000103037824 */ /* 0x000fca00078e020e */
[----:B------:R-:W-:-:S07]  /*1b460*/  MOV R13, R3 ;  /* 0x00000003000d7202 */ /* 0x000fce0000000f00 */
[----:B------:R-:W-:Y:S05]  /*1b470*/  WARPSYNC.COLLECTIVE R15, `(.L_x_13852) ;  /* 0x000000000f087348 */ /* 0x000fea0003c00000 */
[----:B------:R0:W1:Y:S02]  /*1b480*/  SHFL.UP P6, R14, R13, R12, R11 ;  /* 0x0400000c0d0e7389 */ /* 0x00006400000c000b */
[----:B01----:R-:W-:Y:S01]  /*1b490*/  ENDCOLLECTIVE ;  /* 0x000000000000791b */ /* 0x003fe20003800000 */
.L_x_13852:
[----:B------:R-:W-:Y:S01]  /*1b4a0*/  IMAD.MOV.U32 R12, RZ, RZ, 0x1f ;  /* 0x0000001fff0c7424 */ /* 0x000fe200078e00ff */
[----:B------:R-:W-:Y:S02]  /*1b4b0*/  MOV R11, 0x1f ;  /* 0x0000001f000b7802 */ /* 0x000fe40000000f00 */
[----:B------:R-:W-:-:S05]  /*1b4c0*/  SEL R14, R14, RZ, P5 ;  /* 0x000000ff0e0e7207 */ /* 0x000fca0002800000 */
[----:B------:R-:W-:-:S04]  /*1b4d0*/  IMAD.IADD R3, R3, 0x1, R14 ;  /* 0x0000000103037824 */ /* 0x000fc800078e020e */
[----:B------:R-:W-:-:S07]  /*1b4e0*/  IMAD.MOV.U32 R13, RZ, RZ, R3 ;  /* 0x000000ffff0d7224 */ /* 0x000fce00078e0003 */
[----:B------:R-:W-:Y:S05]  /*1b4f0*/  WARPSYNC.COLLECTIVE R15, `(.L_x_13853) ;  /* 0x000000000f087348 */ /* 0x000fea0003c00000 */
[----:B------:R0:W1:Y:S02]  /*1b500*/  SHFL.IDX P6, R14, R13, R12, R11 ;  /* 0x0000000c0d0e7389 */ /* 0x00006400000c000b */
[----:B01----:R-:W-:Y:S01]  /*1b510*/  ENDCOLLECTIVE ;  /* 0x000000000000791b */ /* 0x003fe20003800000 */
.L_x_13853:
[----:B------:R-:W-:Y:S05]  /*1b520*/  BRA `(.L_x_13854) ;  /* 0xffffffbc00e07947 */ /* 0x000fea000383ffff */
.L_x_13710:
        /* <DEDUP_REMOVED lines=8> */
.L_x_13856:
[----:B------:R-:W-:Y:S05]  /*1b5b0*/  BSYNC B0 ;  /* 0x0000000000007941 */ /* 0x000fea0003800000 */
.L_x_13855:
        /* <DEDUP_REMOVED lines=9> */
.L_x_13857:
[----:B------:R-:W-:Y:S01]  /*1b650*/  IMAD.MOV.U32 R12, RZ, RZ, 0x4 ;  /* 0x00000004ff0c7424 */ /* 0x000fe200078e00ff */
[----:B------:R-:W-:-:S04]  /*1b660*/  SEL R14, R14, RZ, P2 ;  /* 0x000000ff0e0e7207 */ /* 0x000fc80001000000 */
[----:B------:R-:W-:-:S05]  /*1b670*/  IADD3 R3, R3, R14, RZ ;  /* 0x0000000e03037210 */ /* 0x000fca0007ffe0ff */
[----:B------:R-:W-:-:S07]  /*1b680*/  IMAD.MOV.U32 R13, RZ, RZ, R3 ;  /* 0x000000ffff0d7224 */ /* 0x000fce00078e0003 */
[----:B------:R-:W-:Y:S05]  /*1b690*/  WARPSYNC.COLLECTIVE R15, `(.L_x_13858) ;  /* 0x000000000f087348 */ /* 0x000fea0003c00000 */
[----:B------:R0:W1:Y:S02]  /*1b6a0*/  SHFL.UP P6, R14, R13, R12, R11 ;  /* 0x0400000c0d0e7389 */ /* 0x00006400000c000b */
[----:B01----:R-:W-:Y:S01]  /*1b6b0*/  ENDCOLLECTIVE ;  /* 0x000000000000791b */ /* 0x003fe20003800000 */
.L_x_13858:
[----:B------:R-:W-:Y:S02]  /*1b6c0*/  MOV R12, 0x8 ;  /* 0x00000008000c7802 */ /* 0x000fe40000000f00 */
[----:B------:R-:W-:-:S05]  /*1b6d0*/  SEL R14, R14, RZ, P3 ;  /* 0x000000ff0e0e7207 */ /* 0x000fca0001800000 */
[----:B------:R-:W-:-:S04]  /*1b6e0*/  IMAD.IADD R3, R3, 0x1, R14 ;  /* 0x0000000103037824 */ /* 0x000fc800078e020e */
[----:B------:R-:W-:-:S07]  /*1b6f0*/  IMAD.MOV.U32 R13, RZ, RZ, R3 ;  /* 0x000000ffff0d7224 */ /* 0x000fce00078e0003 */
[----:B------:R-:W-:Y:S05]  /*1b700*/  WARPSYNC.COLLECTIVE R15, `(.L_x_13859) ;  /* 0x000000000f087348 */ /* 0x000fea0003c00000 */
[----:B------:R0:W1:Y:S02]  /*1b710*/  SHFL.UP P6, R14, R13, R12, R11 ;  /* 0x0400000c0d0e7389 */ /* 0x00006400000c000b */
[----:B01----:R-:W-:Y:S01]  /*1b720*/  ENDCOLLECTIVE ;  /* 0x000000000000791b */ /* 0x003fe20003800000 */
.L_x_13859:
[----:B------:R-:W-:Y:S01]  /*1b730*/  IMAD.MOV.U32 R12, RZ, RZ, 0x10 ;  /* 0x00000010ff0c7424 */ /* 0x000fe200078e00ff */
[----:B------:R-:W-:-:S05]  /*1b740*/  SEL R14, R14, RZ, P4 ;  /* 0x000000ff0e0e7207 */ /* 0x000fca0002000000 */
[----:B------:R-:W-:-:S04]  /*1b750*/  IMAD.IADD R3, R3, 0x1, R14 ;  /* 0x0000000103037824 */ /* 0x000fc800078e020e */
[----:B------:R-:W-:-:S07]  /*1b760*/  IMAD.MOV.U32 R13, RZ, RZ, R3 ;  /* 0x000000ffff0d7224 */ /* 0x000fce00078e0003 */
[----:B------:R-:W-:Y:S05]  /*1b770*/  WARPSYNC.COLLECTIVE R15, `(.L_x_13860) ;  /* 0x000000000f087348 */ /* 0x000fea0003c00000 */
[----:B------:R0:W1:Y:S02]  /*1b780*/  SHFL.UP P6, R14, R13, R12, R11 ;  /* 0x0400000c0d0e7389 */ /* 0x00006400000c000b */
[----:B01----:R-:W-:Y:S01]  /*1b790*/  ENDCOLLECTIVE ;  /* 0x000000000000791b */ /* 0x003fe20003800000 */
.L_x_13860:
        /* <DEDUP_REMOVED lines=8> */
.L_x_13861:
[----:B------:R-:W-:Y:S05]  /*1b820*/  BRA `(.L_x_13862) ;  /* 0xffffffbc00bc7947 */ /* 0x000fea000383ffff */
.L_x_13712:
[----:B------:R-:W-:Y:S01]  /*1b830*/  BSSY B0, `(.L_x_13863) ;  /* 0x0000006000007945 */ /* 0x000fe20003800000 */
[----:B------:R-:W-:Y:S01]  /*1b840*/  PLOP3.LUT P6, PT, P6, PT, PT, 0x8, 0x0 ;  /* 0x000000000000781c */ /* 0x000fe200037ce170 */
[----:B------:R-:W-:-:S12]  /*1b850*/  IMAD.MOV.U32 R15, RZ, RZ, -0x1 ;  /* 0xffffffffff0f7424 */ /* 0x000fd800078e00ff */
[----:B01---5:R-:W-:Y:S05]  /*1b860*/  WARPSYNC.COLLECTIVE R15, `(.L_x_13864) ;  /* 0x000000000f087348 */ /* 0x023fea0003c00000 */
[----:B------:R-:W-:Y:S01]  /*1b870*/  VOTE.ANY R14, PT, P6 ;  /* 0x00000000000e7806 */ /* 0x000fe200030e0100 */
[----:B01---5:R-:W-:Y:S06]  /*1b880*/  ENDCOLLECTIVE ;  /* 0x000000000000791b */ /* 0x023fec0003800000 */
.L_x_13864:
[----:B------:R-:W-:Y:S05]  /*1b890*/  BSYNC B0 ;  /* 0x0000000000007941 */ /* 0x000fea0003800000 */
.L_x_13863:
        /* <DEDUP_REMOVED lines=9> */
.L_x_13865:
[----:B------:R-:W-:Y:S01]  /*1b930*/  IMAD.MOV.U32 R17, RZ, RZ, R14 ;  /* 0x000000ffff117224 */ /* 0x000fe200078e000e */
[----:B------:R-:W-:Y:S06]  /*1b940*/  BRA `(.L_x_13866) ;  /* 0xffffffbc00ac7947 */ /* 0x000fec000383ffff */
.L_x_13714:
[----:B------:R-:W-:Y:S01]  /*1b950*/  BSSY B0, `(.L_x_13867) ;  /* 0x0000007000007945 */ /* 0x000fe20003800000 */
[----:B------:R-:W-:Y:S01]  /*1b960*/  MOV R13, R3 ;  /* 0x00000003000d7202 */ /* 0x000fe20000000f00 */
[----:B0-----:R-:W-:Y:S02]  /*1b970*/  IMAD.MOV.U32 R11, RZ, RZ, 0x1f ;  /* 0x0000001fff0b7424 */ /* 0x001fe400078e00ff */
[----:B------:R-:W-:-:S07]  /*1b980*/  IMAD.MOV.U32 R15, RZ, RZ, -0x1 ;  /* 0xffffffffff0f7424 */ /* 0x000fce00078e00ff */
[----:B-1-3-5:R-:W-:Y:S05]  /*1b990*/  WARPSYNC.COLLECTIVE R15, `(.L_x_13868) ;  /* 0x000000000f087348 */ /* 0x02afea0003c00000 */
[----:B------:R0:W2:Y:S02]  /*1b9a0*/  SHFL.IDX P6, R14, R13, R12, R11 ;  /* 0x0000000c0d0e7389 */ /* 0x0000a400000c000b */
[----:B0123-5:R-:W-:Y:S01]  /*1b9b0*/  ENDCOLLECTIVE ;  /* 0x000000000000791b */ /* 0x02ffe20003800000 */
.L_x_13868:
[----:B------:R-:W-:Y:S05]  /*1b9c0*/  BSYNC B0 ;  /* 0x0000000000007941 */ /* 0x000fea0003800000 */
.L_x_13867:
[----:B------:R-:W-:Y:S01]  /*1b9d0*/  IMAD.MOV.U32 R2, RZ, RZ, R14 ;  /* 0x000000ffff027224 */ /* 0x000fe200078e000e */
[----:B------:R-:W-:Y:S06]  /*1b9e0*/  BRA `(.L_x_13713) ;  /* 0xffffffbc00a07947 */ /* 0x000fec000383ffff */
.L_x_13718:
[----:B-1----:R1:W2:Y:S02]  /*1b9f0*/  SYNCS.PHASECHK.TRANS64.TRYWAIT P0, [R5+URZ+0x13220], R0 ;  /* 0x01322000050075a7 */ /* 0x0022a4000800017f */
[----:B--2---:R-:W-:Y:S05]  /*1ba00*/  @!P0 NANOSLEEP.SYNCS 0x989680 ;  /* 0x009896800000895d */ /* 0x004fea0003900000 */
[----:B------:R-:W2:Y:S02]  /*1ba10*/  @!P0 SYNCS.PHASECHK.TRANS64 P0, [R5+URZ+0x13220], R0 ;  /* 0x01322000050085a7 */ /* 0x000ea4000800007f */
[----:B--2---:R-:W-:Y:S05]  /*1ba20*/  @!P0 BRA `(.L_x_13718) ;  /* 0xfffffffc00f08947 */ /* 0x004fea000383ffff */
[----:B------:R-:W-:Y:S05]  /*1ba30*/  BRA `(.L_x_13869) ;  /* 0xffffffc000947947 */ /* 0x000fea000383ffff */
.L_x_13719:
[----:B------:R-:W2:Y:S01]  /*1ba40*/  S2R R2, SR_TID.X ;  /* 0x0000000000027919 */ /* 0x000ea20000002100 */
[----:B------:R-:W-:Y:S01]  /*1ba50*/  BSSY B0, `(.L_x_13870) ;  /* 0x000000a000007945 */ /* 0x000fe20003800000 */
[----:B------:R-:W-:Y:S01]  /*1ba60*/  MOV R12, RZ ;  /* 0x000000ff000c7202 */ /* 0x000fe20000000f00 */
        /* <DEDUP_REMOVED lines=8> */
.L_x_13871:
[----:B------:R-:W-:Y:S05]  /*1baf0*/  BSYNC B0 ;  /* 0x0000000000007941 */ /* 0x000fea0003800000 */
.L_x_13870:
[----:B------:R-:W-:Y:S05]  /*1bb00*/  BRA `(.L_x_13872) ;  /* 0xffffffc0007c7947 */ /* 0x000fea000383ffff */
.L_x_13720:
[----:B------:R-:W-:Y:S01]  /*1bb10*/  BSSY B0, `(.L_x_13873) ;  /* 0x0000006000007945 */ /* 0x000fe20003800000 */
[----:B------:R-:W-:-:S07]  /*1bb20*/  IMAD.MOV.U32 R15, RZ, RZ, -0x1 ;  /* 0xffffffffff0f7424 */ /* 0x000fce00078e00ff */
[----:B01---5:R-:W-:Y:S05]  /*1bb30*/  WARPSYNC.COLLECTIVE R15, `(.L_x_13874) ;  /* 0x000000000f0c7348 */ /* 0x023fea0003c00000 */
[----:B------:R-:W-:Y:S02]  /*1bb40*/  ELECT P6, UR62, PT ;  /* 0x00000000003e782f */ /* 0x000fe400038c0000 */
[----:B------:R-:W-:Y:S01]  /*1bb50*/  MOV R14, UR62 ;  /* 0x0000003e000e7c02 */ /* 0x000fe20008000f00 */
[----:B01---5:R-:W-:Y:S10]  /*1bb60*/  ENDCOLLECTIVE ;  /* 0x000000000000791b */ /* 0x023ff40003800000 */
.L_x_13874:
[----:B------:R-:W-:Y:S05]  /*1bb70*/  BSYNC B0 ;  /* 0x0000000000007941 */ /* 0x000fea0003800000 */
.L_x_13873:
[----:B------:R-:W-:Y:S05]  /*1bb80*/  BRA `(.L_x_13875) ;  /* 0xffffffc000707947 */ /* 0x000fea000383ffff */
.L_x_13722:
[----:B-1----:R1:W2:Y:S02]  /*1bb90*/  SYNCS.PHASECHK.TRANS64.TRYWAIT P1, [R4+URZ+0x13240], R3 ;  /* 0x01324003040075a7 */ /* 0x0022a4000802017f */
[----:B--2---:R-:W-:Y:S05]  /*1bba0*/  @!P1 NANOSLEEP.SYNCS 0x989680 ;  /* 0x009896800000995d */ /* 0x004fea0003900000 */
[----:B------:R-:W2:Y:S02]  /*1bbb0*/  @!P1 SYNCS.PHASECHK.TRANS64 P1, [R4+URZ+0x13240], R3 ;  /* 0x01324003040095a7 */ /* 0x000ea4000802007f */
[----:B--2---:R-:W-:Y:S05]  /*1bbc0*/  @!P1 BRA `(.L_x_13722) ;  /* 0xfffffffc00f09947 */ /* 0x004fea000383ffff */
[----:B------:R-:W-:Y:S05]  /*1bbd0*/  BRA `(.L_x_13876) ;  /* 0xffffffc000987947 */ /* 0x000fea000383ffff */
.L_x_13724:
[----:B--2---:R2:W3:Y:S02]  /*1bbe0*/  SYNCS.PHASECHK.TRANS64.TRYWAIT P1, [R5+URZ+0x13240], R0 ;  /* 0x01324000050075a7 */ /* 0x0044e4000802017f */
[----:B---3--:R-:W-:Y:S05]  /*1bbf0*/  @!P1 NANOSLEEP.SYNCS 0x989680 ;  /* 0x009896800000995d */ /* 0x008fea0003900000 */
[----:B------:R-:W3:Y:S02]  /*1bc00*/  @!P1 SYNCS.PHASECHK.TRANS64 P1, [R5+URZ+0x13240], R0 ;  /* 0x01324000050095a7 */ /* 0x000ee4000802007f */
[----:B---3--:R-:W-:Y:S05]  /*1bc10*/  @!P1 BRA `(.L_x_13724) ;  /* 0xfffffffc00f09947 */ /* 0x008fea000383ffff */
[----:B------:R-:W-:Y:S05]  /*1bc20*/  BRA `(.L_x_13877) ;  /* 0xffffffc000a87947 */ /* 0x000fea000383ffff */
.L_x_13726:
[----:B---3--:R3:W4:Y:S02]  /*1bc30*/  SYNCS.PHASECHK.TRANS64.TRYWAIT P1, [R4+URZ+0x13260], R3 ;  /* 0x01326003040075a7 */ /* 0x008724000802017f */
[----:B----4-:R-:W-:Y:S05]  /*1bc40*/  @!P1 NANOSLEEP.SYNCS 0x989680 ;  /* 0x009896800000995d */ /* 0x010fea0003900000 */
[----:B------:R-:W4:Y:S02]  /*1bc50*/  @!P1 SYNCS.PHASECHK.TRANS64 P1, [R4+URZ+0x13260], R3 ;  /* 0x01326003040095a7 */ /* 0x000f24000802007f */
[----:B----4-:R-:W-:Y:S05]  /*1bc60*/  @!P1 BRA `(.L_x_13726) ;  /* 0xfffffffc00f09947 */ /* 0x010fea000383ffff */
[----:B------:R-:W-:Y:S05]  /*1bc70*/  BRA `(.L_x_13878) ;  /* 0xffffffc000a47947 */ /* 0x000fea000383ffff */
.L_x_13728:
[----:B----4-:R4:W0:Y:S02]  /*1bc80*/  SYNCS.PHASECHK.TRANS64.TRYWAIT P1, [R5+URZ+0x13260], R0 ;  /* 0x01326000050075a7 */ /* 0x010824000802017f */
[----:B0-----:R-:W-:Y:S05]  /*1bc90*/  @!P1 NANOSLEEP.SYNCS 0x989680 ;  /* 0x009896800000995d */ /* 0x001fea0003900000 */
[----:B------:R-:W0:Y:S02]  /*1bca0*/  @!P1 SYNCS.PHASECHK.TRANS64 P1, [R5+URZ+0x13260], R0 ;  /* 0x01326000050095a7 */ /* 0x000e24000802007f */
[----:B0-----:R-:W-:Y:S05]  /*1bcb0*/  @!P1 BRA `(.L_x_13728) ;  /* 0xfffffffc00f09947 */ /* 0x001fea000383ffff */
[----:B------:R-:W-:Y:S05]  /*1bcc0*/  BRA `(.L_x_13879) ;  /* 0xffffffc000a07947 */ /* 0x000fea000383ffff */
.L_x_13730:
[----:B------:R0:W0:Y:S02]  /*1bcd0*/  SYNCS.PHASECHK.TRANS64.TRYWAIT P1, [R4+URZ+0x13280], R3 ;  /* 0x01328003040075a7 */ /* 0x000024000802017f */
[----:B0-----:R-:W-:Y:S05]  /*1bce0*/  @!P1 NANOSLEEP.SYNCS 0x989680 ;  /* 0x009896800000995d */ /* 0x001fea0003900000 */
[----:B------:R-:W0:Y:S02]  /*1bcf0*/  @!P1 SYNCS.PHASECHK.TRANS64 P1, [R4+URZ+0x13280], R3 ;  /* 0x01328003040095a7 */ /* 0x000e24000802007f */
[----:B0-----:R-:W-:Y:S05]  /*1bd00*/  @!P1 BRA `(.L_x_13730) ;  /* 0xfffffffc00f09947 */ /* 0x001fea000383ffff */
[----:B------:R-:W-:Y:S05]  /*1bd10*/  BRA `(.L_x_13880) ;  /* 0xffffffc0009c7947 */ /* 0x000fea000383ffff */
.L_x_13881:
        /* <DEDUP_REMOVED lines=14> */
.L_x_15863:


//--------------------- .text._ZN7cutlass13device_kernelIN5flash11enable_sm90INS1_16FlashAttnFwdSm90INS1_25CollectiveMainloopFwdSm90ILi2EN4cute5tupleIJNS5_1CILi1EEES8_S8_EEENS6_IJNS7_ILi192EEENS7_ILi160EEENS7_ILi64EEEEEELi64ENS_12float_e4m3_tEfNS_4arch4Sm90ELb0ELb1ELb1ELb0ELb1ELb0ELb0ELb1ELb1ELb1ELb0ELb0EEENS1_21CollectiveEpilogueFwdINS6_IJSA_SC_SB_EEES9_NS_10bfloat16_tESG_Li384ELb0ELb1ELb0ELb1EEENS1_30DynamicPersistentTileSchedulerILi384ELi128ELb0ELb1ELb1EEEEEEEEEvNT_6ParamsE --------------------------
	.section	.text._ZN7cutlass13device_kernelIN5flash11enable_sm90INS1_16FlashAttnFwdSm90INS1_25CollectiveMainloopFwdSm90ILi2EN4cute5tupleIJNS5_1CILi1EEES8_S8_EEENS6_IJNS7_ILi192EEENS7_ILi160EEENS7_ILi64EEEEEELi64ENS_12float_e4m3_tEfNS_4arch4Sm90ELb0ELb1ELb1ELb0ELb1ELb0ELb0ELb1ELb1ELb1ELb0ELb0EEENS1_21CollectiveEpilogueFwdINS6_IJSA_SC_SB_EEES9_NS_10bfloat16_tESG_Li384ELb0ELb1ELb0ELb1EEENS1_30DynamicPersistentTileSchedulerILi384ELi128ELb0ELb1ELb1EEEEEEEEEvNT_6ParamsE,"ax",@progbits
	.align	128
.text._ZN7cutlass13device_kernelIN5flash11enable_sm90INS1_16FlashAttnFwdSm90INS1_25CollectiveMainloopFwdSm90ILi2EN4cute5tupleIJNS5_1CILi1EEES8_S8_EEENS6_IJNS7_ILi192EEENS7_ILi160EEENS7_ILi64EEEEEELi64ENS_12float_e4m3_tEfNS_4arch4Sm90ELb0ELb1ELb1ELb0ELb1ELb0ELb0ELb1ELb1ELb1ELb0ELb0EEENS1_21CollectiveEpilogueFwdINS6_IJSA_SC_SB_EEES9_NS_10bfloat16_tESG_Li384ELb0ELb1ELb0ELb1EEENS1_30DynamicPersistentTileSchedulerILi384ELi128ELb0ELb1ELb1EEEEEEEEEvNT_6ParamsE:
        .type           _ZN7cutlass13device_kernelIN5flash11enable_sm90INS1_16FlashAttnFwdSm90INS1_25CollectiveMainloopFwdSm90ILi2EN4cute5tupleIJNS5_1CILi1EEES8_S8_EEENS6_IJNS7_ILi192EEENS7_ILi160EEENS7_ILi64EEEEEELi64ENS_12float_e4m3_tEfNS_4arch4Sm90ELb0ELb1ELb1ELb0ELb1ELb0ELb0ELb1ELb1ELb1ELb0ELb0EEENS1_21CollectiveEpilogueFwdINS6_IJSA_SC_SB_EEES9_NS_10bfloat16_tESG_Li384ELb0ELb1ELb0ELb1EEENS1_30DynamicPersistentTileSchedulerILi384ELi128ELb0ELb1ELb1EEEEEEEEEvNT_6ParamsE,@function
        .size           _ZN7cutlass13device_kernelIN5flash11enable_sm90INS1_16FlashAttnFwdSm90INS1_25CollectiveMainloopFwdSm90ILi2EN4cute5tupleIJNS5_1CILi1EEES8_S8_EEENS6_IJNS7_ILi192EEENS7_ILi160EEENS7_ILi64EEEEEELi64ENS_12float_e4m3_tEfNS_4arch4Sm90ELb0ELb1ELb1ELb0ELb1ELb0ELb0ELb1ELb1ELb1ELb0ELb0EEENS1_21CollectiveEpilogueFwdINS6_IJSA_SC_SB_EEES9_NS_10bfloat16_tESG_Li384ELb0ELb1ELb0ELb1EEENS1_30DynamicPersistentTileSchedulerILi384ELi128ELb0ELb1ELb1EEEEEEEEEvNT_6ParamsE,(.L_x_15864 - _ZN7cutlass13device_kernelIN5flash11enable_sm90INS1_16FlashAttnFwdSm90INS1_25CollectiveMainloopFwdSm90ILi2EN4cute5tupleIJNS5_1CILi1EEES8_S8_EEENS6_IJNS7_ILi192EEENS7_ILi160EEENS7_ILi64EEEEEELi64ENS_12float_e4m3_tEfNS_4arch4Sm90ELb0ELb1ELb1ELb0ELb1ELb0ELb0ELb1ELb1ELb1ELb0ELb0EEENS1_21CollectiveEpilogueFwdINS6_IJSA_SC_SB_EEES9_NS_10bfloat16_tESG_Li384ELb0ELb1ELb0ELb1EEENS1_30DynamicPersistentTileSchedulerILi384ELi128ELb0ELb1ELb1EEEEEEEEEvNT_6ParamsE)
        .other          _ZN7cutlass13device_kernelIN5flash11enable_sm90INS1_16FlashAttnFwdSm90INS1_25CollectiveMainloopFwdSm90ILi2EN4cute5tupleIJNS5_1CILi1EEES8_S8_EEENS6_IJNS7_ILi192EEENS7_ILi160EEENS7_ILi64EEEEEELi64ENS_12float_e4m3_tEfNS_4arch4Sm90ELb0ELb1ELb1ELb0ELb1ELb0ELb0ELb1ELb1ELb1ELb0ELb0EEENS1_21CollectiveEpilogueFwdINS6_IJSA_SC_SB_EEES9_NS_10bfloat16_tESG_Li384ELb0ELb1ELb0ELb1EEENS1_30DynamicPersistentTileSchedulerILi384ELi128ELb0ELb1ELb1EEEEEEEEEvNT_6ParamsE,@"STO_CUDA_ENTRY STV_DEFAULT"
_ZN7cutlass13device_kernelIN5flash11enable_sm90INS1_16FlashAttnFwdSm90INS1_25CollectiveMainloopFwdSm90ILi2EN4cute5tupleIJNS5_1CILi1EEES8_S8_EEENS6_IJNS7_ILi192EEENS7_ILi160EEENS7_ILi64EEEEEELi64ENS_12float_e4m3_tEfNS_4arch4Sm90ELb0ELb1ELb1ELb0ELb1ELb0ELb0ELb1ELb1ELb1ELb0ELb0EEENS1_21CollectiveEpilogueFwdINS6_IJSA_SC_SB_EEES9_NS_10bfloat16_tESG_Li384ELb0ELb1ELb0ELb1EEENS1_30DynamicPersistentTileSchedulerILi384ELi128ELb0ELb1ELb1EEEEEEEEEvNT_6ParamsE:
        /* <DEDUP_REMOVED lines=45> */
.L_x_13882:
        /* <DEDUP_REMOVED lines=22> */
.L_x_13883:
        /* <DEDUP_REMOVED lines=18> */
.L_x_13884:
        /* <DEDUP_REMOVED lines=22> */
.L_x_13885:
        /* <DEDUP_REMOVED lines=24> */
.L_x_13886:
        /* <DEDUP_REMOVED lines=10> */
.L_x_13888:
        /* <DEDUP_REMOVED lines=19> */
[----:B------:R-:W-:Y:S02]  /*0a00*/  LEA.HI R4, R0, R10, RZ, 0x5 ;  /* 0x0000000a00047211 */ /* 0x000fe400078f28ff */
[----:B------:R-:W-:Y:S02]  /*0a10*/  LOP3.LUT R157, R2, 0xffffff80, RZ, 0xc0, !PT ;  /* 0xffffff80029d7812 */ /* 0x000fe400078ec0ff */
[----:B------:R-:W-:Y:S01]  /*0a20*/  SHF.R.S32.HI R6, RZ, 0x4, R3 ;  /* 0x00000004ff067819 */ /* 0x000fe20000011403 */
[----:B------:R-:W-:Y:S01]  /*0a30*/  IMAD.SHL.U32 R5, R4, 0x20, RZ ;  /* 0x0000002004057824 */ /* 0x000fe200078e00ff */
[C---:B------:R-:W-:Y:S01]  /*0a40*/  LOP3.LUT R4, R3.reuse, 0x3fffff0, RZ, 0xc0, !PT ;  /* 0x03fffff003047812 */ /* 0x040fe200078ec0ff */
[----:B------:R-:W-:Y:S01]  /*0a50*/  IMAD.IADD R157, R10, 0x1, -R157 ;  /* 0x000000010a9d7824 */ /* 0x000fe200078e0a9d */
[----:B------:R-:W-:-:S02]  /*0a60*/  LEA.HI R3, R3, R6, RZ, 0x1 ;  /* 0x0000000603037211 */ /* 0x000fc400078f08ff */
[----:B------:R-:W-:Y:S01]  /*0a70*/  LOP3.LUT R5, R5, 0xfffffc00, RZ, 0xc0, !PT ;  /* 0xfffffc0005057812 */ /* 0x000fe200078ec0ff */
[----:B------:R-:W-:Y:S01]  /*0a80*/  IMAD.IADD R4, R10, 0x1, -R4 ;  /* 0x000000010a047824 */ /* 0x000fe200078e0a04 */
[----:B------:R-:W-:Y:S02]  /*0a90*/  SHF.R.S32.HI R8, RZ, 0x1f, R157 ;  /* 0x0000001fff087819 */ /* 0x000fe4000001149d */
[----:B------:R-:W-:Y:S01]  /*0aa0*/  LOP3.LUT R3, R3, 0x1ffffffe, RZ, 0xc0, !PT ;  /* 0x1ffffffe03037812 */ /* 0x000fe200078ec0ff */
[----:B------:R-:W-:Y:S01]  /*0ab0*/  IMAD R4, R4, 0x40, R5 ;  /* 0x0000004004047824 */ /* 0x000fe200078e0205 */
[----:B------:R-:W-:Y:S02]  /*0ac0*/  LEA.HI R5, R8, R157, RZ, 0x2 ;  /* 0x0000009d08057211 */ /* 0x000fe400078f10ff */
[----:B------:R-:W-:Y:S01]  /*0ad0*/  SHF.R.S32.HI R11, RZ, 0x7, R2 ;  /* 0x00000007ff0b7819 */ /* 0x000fe20000011402 */
[----:B------:R-:W-:Y:S01]  /*0ae0*/  IMAD.IADD R3, R6, 0x1, -R3 ;  /* 0x0000000106037824 */ /* 0x000fe200078e0a03 */
[----:B------:R-:W-:-:S02]  /*0af0*/  SHF.R.S32.HI R6, RZ, 0x2, R5 ;  /* 0x00000002ff067819 */ /* 0x000fc40000011405 */
[----:B------:R-:W-:Y:S01]  /*0b00*/  SHF.R.S32.HI R7, RZ, 0x1f, R5 ;  /* 0x0000001fff077819 */ /* 0x000fe20000011405 */
[----:B------:R-:W-:Y:S01]  /*0b10*/  IMAD R2, R3, 0x8, R4 ;  /* 0x0000000803027824 */ /* 0x000fe200078e0204 */
[----:B------:R-:W-:Y:S02]  /*0b20*/  LEA.HI R8, R8, R157, RZ, 0x5 ;  /* 0x0000009d08087211 */ /* 0x000fe400078f28ff */
[----:B------:R-:W-:Y:S02]  /*0b30*/  LEA.HI R7, R7, R6, RZ, 0x3 ;  /* 0x0000000607077211 */ /* 0x000fe400078f18ff */
[----:B------:R0:W-:Y:S01]  /*0b40*/  STL [R1+0xc], R2 ;  /* 0x00000c0201007387 */ /* 0x0001e20000100800 */
[----:B------:R-:W-:Y:S02]  /*0b50*/  SHF.R.S32.HI R8, RZ, 0x5, R8 ;  /* 0x00000005ff087819 */ /* 0x000fe40000011408 */
[----:B------:R-:W-:Y:S02]  /*0b60*/  LOP3.LUT R7, R7, 0xfffffff8, RZ, 0xc0, !PT ;  /* 0xfffffff807077812 */ /* 0x000fe400078ec0ff */
[----:B------:R-:W-:-:S02]  /*0b70*/  LEA.HI R9, R0, R10, RZ, 0x2 ;  /* 0x0000000a00097211 */ /* 0x000fc400078f10ff */
[----:B------:R-:W-:Y:S01]  /*0b80*/  LEA.HI R0, R0, R10, RZ, 0x3 ;  /* 0x0000000a00007211 */ /* 0x000fe200078f18ff */
[----:B------:R-:W-:Y:S01]  /*0b90*/  IMAD.IADD R7, R6, 0x1, -R7 ;  /* 0x0000000106077824 */ /* 0x000fe200078e0a07 */
[----:B------:R-:W-:Y:S01]  /*0ba0*/  LOP3.LUT R9, R9, 0xfffffffc, RZ, 0xc0, !PT ;  /* 0xfffffffc09097812 */ /* 0x000fe200078ec0ff */
[----:B0-----:R-:W-:Y:S01]  /*0bb0*/  IMAD.HI R2, R11, 0x55555556, RZ ;  /* 0x555555560b027827 */ /* 0x001fe200078e02ff */
[----:B------:R-:W-:Y:S02]  /*0bc0*/  LOP3.LUT R22, R0, 0xfffffff8, RZ, 0xc0, !PT ;  /* 0xfffffff800167812 */ /* 0x000fe400078ec0ff */
[----:B------:R-:W-:Y:S01]  /*0bd0*/  LOP3.LUT R18, R5, 0x7ffffffc, RZ, 0xc0, !PT ;  /* 0x7ffffffc05127812 */ /* 0x000fe200078ec0ff */
[----:B------:R-:W-:Y:S01]  /*0be0*/  IMAD R7, R8, 0x10, R7 ;  /* 0x0000001008077824 */ /* 0x000fe200078e0207 */
[----:B------:R-:W-:Y:S01]  /*0bf0*/  LEA.HI R2, R2, R2, RZ, 0x1 ;  /* 0x0000000202027211 */ /* 0x000fe200078f08ff */
[C---:B------:R-:W-:Y:S01]  /*0c00*/  IMAD.IADD R9, R10.reuse, 0x1, -R9 ;  /* 0x000000010a097824 */ /* 0x040fe200078e0a09 */
[----:B------:R-:W-:Y:S01]  /*0c10*/  SHF.R.S32.HI R156, RZ, 0x3, R0 ;  /* 0x00000003ff9c7819 */ /* 0x000fe20000011400 */
[----:B------:R-:W-:-:S02]  /*0c20*/  IMAD.IADD R22, R10, 0x1, -R22 ;  /* 0x000000010a167824 */ /* 0x000fc400078e0a16 */
[----:B------:R-:W-:Y:S01]  /*0c30*/  IMAD R2, R2, -0x3, R11 ;  /* 0xfffffffd02027824 */ /* 0x000fe200078e020b */
[----:B------:R-:W-:Y:S01]  /*0c40*/  LEA.HI R3, R9, R9, RZ, 0x1 ;  /* 0x0000000909037211 */ /* 0x000fe200078f08ff */
[----:B------:R-:W-:Y:S02]  /*0c50*/  IMAD.SHL.U32 R23, R22, 0x8, RZ ;  /* 0x0000000816177824 */ /* 0x000fe400078e00ff */
[----:B------:R-:W-:Y:S01]  /*0c60*/  IMAD R2, R2, 0x40, R7 ;  /* 0x0000004002027824 */ /* 0x000fe200078e0207 */
[----:B------:R-:W-:Y:S01]  /*0c70*/  LOP3.LUT R4, R3, 0x1ffffffe, RZ, 0xc0, !PT ;  /* 0x1ffffffe03047812 */ /* 0x000fe200078ec0ff */
[----:B------:R-:W-:Y:S01]  /*0c80*/  IMAD.IADD R18, R157, 0x1, -R18 ;  /* 0x000000019d127824 */ /* 0x000fe200078e0a12 */
[----:B------:R-:W-:Y:S02]  /*0c90*/  SHF.R.S32.HI R0, RZ, 0x1f, R23 ;  /* 0x0000001fff007819 */ /* 0x000fe40000011417 */
[----:B------:R0:W-:Y:S01]  /*0ca0*/  STL [R1+0x8], R2 ;  /* 0x0000080201007387 */ /* 0x0001e20000100800 */
[----:B------:R-:W-:-:S04]  /*0cb0*/  IMAD.IADD R4, R9, 0x1, -R4 ;  /* 0x0000000109047824 */ /* 0x000fc800078e0a04 */
[----:B------:R-:W-:-:S07]  /*0cc0*/  IMAD R19, R4, 0x8, R2 ;  /* 0x0000000804137824 */ /* 0x000fce00078e0202 */
.L_x_13981:
        /* <DEDUP_REMOVED lines=12> */
[----:B012--5:R-:W-:Y:S05]  /*0d90*/  @!P0 BRA `(.L_x_13889) ;  /* 0x0000000000208947 */ /* 0x027fea0003800000 */
        /* <DEDUP_REMOVED lines=8> */
.L_x_13889:
[----:B------:R-:W-:Y:S01]  /*0e20*/  ULDC UR7, c[0x0][0xc54] ;  /* 0x0003150000077ab9 */ /* 0x000fe20000000800 */
[----:B------:R-:W-:Y:S01]  /*0e30*/  UMOV UR6, UR9 ;  /* 0x0000000900067c82 */ /* 0x000fe20008000000 */
[----:B------:R-:W-:-:S11]  /*0e40*/  UISETP.NE.AND UP0, UPT, UR7, 0x1, UPT ;  /* 0x000000010700788c */ /* 0x000fd6000bf05270 */
[----:B------:R-:W-:Y:S02]  /*0e50*/  @UP0 ULDC.64 UR10, c[0x0][0xc58] ;  /* 0x00031600000a0ab9 */ /* 0x000fe40000000a00 */
[----:B------:R-:W-:-:S04]  /*0e60*/  UIMAD.WIDE.U32 UR4, UR9, UR10, URZ ;  /* 0x0000000a090472a5 */ /* 0x000fc8000f8e003f */
[----:B------:R-:W-:-:S04]  /*0e70*/  @UP0 USHF.R.U32.HI UR6, URZ, UR11, UR5 ;  /* 0x0000000b3f060299 */ /* 0x000fc80008011605 */
[----:B------:R-:W-:-:S12]  /*0e80*/  UIMAD UR4, UR6, UR7, URZ ;  /* 0x00000007060472a4 */ /* 0x000fd8000f8e023f */
.L_x_13890:
[----:B------:R-:W1:Y:S01]  /*0e90*/  LDC R0, c[0x0][0x448] ;  /* 0x00011200ff007b82 */ /* 0x000e620000000800 */
[----:B------:R-:W-:Y:S01]  /*0ea0*/  ULOP3.LUT UR6, URZ, UR6, URZ, 0x33, !UPT ;  /* 0x000000063f067292 */ /* 0x000fe2000f8e333f */
[----:B0-----:R-:W-:Y:S01]  /*0eb0*/  LOP3.LUT R2, R2, 0xffffffef, RZ, 0xc0, !PT ;  /* 0xffffffef02027812 */ /* 0x001fe200078ec0ff */
[----:B------:R-:W-:Y:S01]  /*0ec0*/  ULDC UR42, c[0x0][0xc48] ;  /* 0x00031200002a7ab9 */ /* 0x000fe20000000800 */
[----:B------:R-:W-:Y:S01]  /*0ed0*/  ULDC UR5, c[0x0][0xc3c] ;  /* 0x00030f0000057ab9 */ /* 0x000fe20000000800 */
[----:B------:R-:W-:Y:S02]  /*0ee0*/  UISETP.NE.AND UP0, UPT, UR42, 0x1, UPT ;  /* 0x000000012a00788c */ /* 0x000fe4000bf05270 */
[----:B------:R-:W-:Y:S01]  /*0ef0*/  UIADD3 UR6, UR6, UR5, URZ ;  /* 0x0000000506067290 */ /* 0x000fe2000fffe03f */
[----:B------:R-:W0:Y:S01]  /*0f00*/  LDC.64 R10, c[0x0][0x9e0] ;  /* 0x00027800ff0a7b82 */ /* 0x000e220000000a00 */
[----:B------:R-:W-:Y:S02]  /*0f10*/  UIADD3 UR4, UR9, -UR4, URZ ;  /* 0x8000000409047290 */ /* 0x000fe4000fffe03f */
[----:B------:R-:W-:Y:S01]  /*0f20*/  UIMAD UR40, UR6, 0xc0, URZ ;  /* 0x000000c0062878a4 */ /* 0x000fe2000f8e023f */
        /* <DEDUP_REMOVED lines=9> */
[----:B-1----:R-:W-:Y:S01]  /*0fc0*/  ISETP.NE.AND P2, PT, R0, 0x1, PT ;  /* 0x000000010000780c */ /* 0x002fe20003f45270 */
[----:B------:R-:W1:Y:S01]  /*0fd0*/  LDC R7, c[0x0][0x2f0] ;  /* 0x0000bc00ff077b82 */ /* 0x000e620000000800 */
[----:B------:R-:W-:Y:S01]  /*0fe0*/  UIMAD.WIDE.U32 UR4, UR8, UR4, URZ ;  /* 0x00000004080472a5 */ /* 0x000fe2000f8e003f */
[----:B------:R-:W-:Y:S01]  /*0ff0*/  IMAD.U32 R3, RZ, RZ, UR6 ;  /* 0x00000006ff037e24 */ /* 0x000fe2000f8e00ff */
[----:B------:R-:W-:-:S02]  /*1000*/  UMOV UR41, UR8 ;  /* 0x0000000800297c82 */ /* 0x000fc40008000000 */
[----:B------:R-:W-:Y:S01]  /*1010*/  @UP0 USHF.R.U32.HI UR41, URZ, UR7, UR5 ;  /* 0x000000073f290299 */ /* 0x000fe20008011605 */
[----:B0-----:R-:W-:Y:S02]  /*1020*/  ISETP.GE.AND P1, PT, R11, 0x1, PT ;  /* 0x000000010b00780c */ /* 0x001fe40003f26270 */
[----:B------:R-:W0:Y:S01]  /*1030*/  LDC R0, c[0x0][0x424] ;  /* 0x00010900ff007b82 */ /* 0x000e220000000800 */
        /* <DEDUP_REMOVED lines=26> */
.L_x_13892:
[----:B------:R-:W-:-:S13]  /*11e0*/  ISETP.NE.AND P0, PT, R11, 0x1, PT ;  /* 0x000000010b00780c */ /* 0x000fda0003f05270 */
[----:B------:R-:W0:Y:S02]  /*11f0*/  @P0 LDC.64 R8, c[0x0][0x9e8] ;  /* 0x00027a00ff080b82 */ /* 0x000e240000000a00 */
[----:B0-----:R-:W-:-:S05]  /*1200*/  @P0 IMAD.HI.U32 R6, R4, R8, RZ ;  /* 0x0000000804060227 */ /* 0x001fca00078e00ff */
[----:B------:R-:W-:-:S07]  /*1210*/  @P0 SHF.R.U32.HI R4, RZ, R9, R6 ;  /* 0x00000009ff040219 */ /* 0x000fce0000011606 */
.L_x_13893:
[----:B------:R-:W-:-:S05]  /*1220*/  IMAD R4, R4, R11, R11 ;  /* 0x0000000b04047224 */ /* 0x000fca00078e020b */
[----:B------:R-:W-:-:S07]  /*1230*/  VIMNMX R3, R3, R4, PT ;  /* 0x0000000403037248 */ /* 0x000fce0003fe0100 */
.L_x_13891:
        /* <DEDUP_REMOVED lines=29> */
.L_x_13895:
[----:B------:R-:W-:-:S13]  /*1410*/  ISETP.NE.AND P0, PT, R11, 0x1, PT ;  /* 0x000000010b00780c */ /* 0x000fda0003f05270 */
[----:B------:R-:W0:Y:S02]  /*1420*/  @P0 LDC.64 R4, c[0x0][0x9e8] ;  /* 0x00027a00ff040b82 */ /* 0x000e240000000a00 */
[----:B0-----:R-:W-:-:S05]  /*1430*/  @P0 IMAD.HI.U32 R0, R6, R4, RZ ;  /* 0x0000000406000227 */ /* 0x001fca00078e00ff */
[----:B------:R-:W-:-:S07]  /*1440*/  @P0 SHF.R.U32.HI R6, RZ, R5, R0 ;  /* 0x00000005ff060219 */ /* 0x000fce0000011600 */
.L_x_13896:
[----:B------:R-:W-:-:S05]  /*1450*/  IMAD R6, R6, R11, RZ ;  /* 0x0000000b06067224 */ /* 0x000fca00078e02ff */
[----:B------:R-:W-:-:S13]  /*1460*/  R2UR UR5, R6 ;  /* 0x00000000060572ca */ /* 0x000fda00000e0000 */
[----:B------:R-:W-:-:S04]  /*1470*/  UISETP.LT.AND UP0, UPT, UR4, UR5, UPT ;  /* 0x000000050400728c */ /* 0x000fc8000bf01270 */
[----:B------:R-:W-:-:S12]  /*1480*/  USEL UR4, UR4, UR5, !UP0 ;  /* 0x0000000504047287 */ /* 0x000fd8000c000000 */
.L_x_13894:
        /* <DEDUP_REMOVED lines=22> */
[----:B------:R-:W-:Y:S01]  /*15f0*/  ISETP.GT.AND P1, PT, R104, UR43, PT ;  /* 0x0000002b68007c0c */ /* 0x000fe2000bf24270 */
[----:B------:R-:W-:Y:S01]  /*1600*/  IMAD.MOV.U32 R26, RZ, RZ, RZ ;  /* 0x000000ffff1a7224 */ /* 0x000fe200078e00ff */
[----:B------:R-:W-:Y:S02]  /*1610*/  CS2R R28, SRZ ;  /* 0x00000000001c7805 */ /* 0x000fe4000001ff00 */
[----:B------:R-:W-:-:S09]  /*1620*/  CS2R R56, SRZ ;  /* 0x0000000000387805 */ /* 0x000fd2000001ff00 */
[----:B------:R-:W-:Y:S05]  /*1630*/  @!P1 BRA `(.L_x_13897) ;  /* 0x0000011800009947 */ /* 0x000fea0003800000 */
[----:B------:R-:W0:Y:S01]  /*1640*/  S2R R4, SR_TID.X ;  /* 0x0000000000047919 */ /* 0x000e220000002100 */
[----:B------:R-:W1:Y:S01]  /*1650*/  S2UR UR44, SR_CgaCtaId ;  /* 0x00000000002c79c3 */ /* 0x000e620000008800 */
[----:B------:R-:W-:Y:S02]  /*1660*/  UMOV UR45, 0x400 ;  /* 0x00000400002d7882 */ /* 0x000fe40000000000 */
[----:B-1----:R-:W-:Y:S01]  /*1670*/  ULEA UR45, UR44, UR45, 0x18 ;  /* 0x0000002d2c2d7291 */ /* 0x002fe2000f8ec03f */
[----:B0-----:R-:W-:-:S05]  /*1680*/  VIADD R6, R4, 0xffffff80 ;  /* 0xffffff8004067836 */ /* 0x001fca0000000000 */
[----:B------:R-:W-:-:S04]  /*1690*/  SHF.R.S32.HI R4, RZ, 0x1f, R6 ;  /* 0x0000001fff047819 */ /* 0x000fc80000011406 */
[----:B------:R-:W-:-:S04]  /*16a0*/  LEA.HI R4, R4, R6, RZ, 0x7 ;  /* 0x0000000604047211 */ /* 0x000fc800078f38ff */
[----:B------:R-:W-:-:S05]  /*16b0*/  SHF.R.S32.HI R4, RZ, 0x7, R4 ;  /* 0x00000007ff047819 */ /* 0x000fca0000011404 */
[----:B------:R-:W0:Y:S02]  /*16c0*/  SHFL.IDX PT, R0, R4, RZ, 0x1f ;  /* 0x00001fff04007589 */ /* 0x000e2400000e0000 */
[----:B0-----:R-:W-:-:S13]  /*16d0*/  R2UR UR6, R0 ;  /* 0x00000000000672ca */ /* 0x001fda00000e0000 */
        /* <DEDUP_REMOVED lines=26> */
.L_x_13898:
        /* <DEDUP_REMOVED lines=56> */
.L_x_14073:
[----:B------:R-:W-:Y:S05]  /*1c00*/  @!P0 BRA `(.L_x_13900) ;  /* 0x0000000000048947 */ /* 0x000fea0003800000 */
[----:B------:R-:W-:Y:S01]  /*1c10*/  BPT.TRAP 0x1 ;  /* 0x000000040000795c */ /* 0x000fe20000300000 */
.L_x_13900:
[----:B------:R-:W-:Y:S02]  /*1c20*/  IMAD.U32 R11, RZ, RZ, UR38 ;  /* 0x00000026ff0b7e24 */ /* 0x000fe4000f8e00ff */
[----:B------:R-:W-:-:S03]  /*1c30*/  IMAD.U32 R4, RZ, RZ, UR37 ;  /* 0x00000025ff047e24 */ /* 0x000fc6000f8e00ff */
[----:B------:R-:W-:Y:S02]  /*1c40*/  LEA R11, R11, UR45, 0x3 ;  /* 0x0000002d0b0b7c11 */ /* 0x000fe4000f8e18ff */
[----:B------:R-:W-:-:S04]  /*1c50*/  SHF.L.U32 R4, R4, 0x1f, RZ ;  /* 0x0000001f04047819 */ /* 0x000fc800000006ff */
[----:B------:R1:W2:Y:S01]  /*1c60*/  SYNCS.PHASECHK.TRANS64.TRYWAIT P1, [R11+URZ+0x13230], R4 ;  /* 0x013230040b0075a7 */ /* 0x0002a2000802017f */
[----:B------:R-:W-:Y:S05]  /*1c70*/  @!P0 BRA `(.L_x_13901) ;  /* 0x0000000000048947 */ /* 0x000fea0003800000 */
[----:B------:R-:W-:Y:S01]  /*1c80*/  BPT.TRAP 0x1 ;  /* 0x000000040000795c */ /* 0x000fe20000300000 */
.L_x_13901:
[----:B--2---:R-:W-:Y:S05]  /*1c90*/  @P1 BRA `(.L_x_13902) ;  /* 0x0000000000081947 */ /* 0x004fea0003800000 */
[----:B------:R-:W2:Y:S02]  /*1ca0*/  SYNCS.PHASECHK.TRANS64.TRYWAIT P1, [R11+URZ+0x13230], R4 ;  /* 0x013230040b0075a7 */ /* 0x000ea4000802017f */
[----:B--2---:R-:W-:Y:S05]  /*1cb0*/  @!P1 BRA `(.L_x_13903) ;  /* 0x0000018000309947 */ /* 0x004fea0003800000 */
.L_x_13902:
        /* <DEDUP_REMOVED lines=11> */
[----:B------:R-:W-:-:S03]  /*1d70*/  UMOV UR7, 0x80000020 ;  /* 0x8000002000077882 */ /* 0x000fc60000000000 */
        /* <DEDUP_REMOVED lines=10> */
[----:B------:R-:W-:Y:S01]  /*1e20*/  UIADD3 UR13, UR12, 0x182, URZ ;  /* 0x000001820c0d7890 */ /* 0x000fe2000fffe03f */
        /* <DEDUP_REMOVED lines=50> */
.L_x_13904:
[----:B------:R-:W3:Y:S01]  /*2150*/  LDC R112, c[0x0][0x448] ;  /* 0x00011200ff707b82 */ /* 0x000ee20000000800 */
        /* <DEDUP_REMOVED lines=13> */
[C---:B-12---:R-:W-:Y:S01]  /*2230*/  FMUL.FTZ R4, R0.reuse, R91 ;  /* 0x0000005b00047220 */ /* 0x046fe20000410000 */
[C---:B------:R-:W-:Y:S01]  /*2240*/  FMUL.FTZ R21, R0.reuse, R96 ;  /* 0x0000006000157220 */ /* 0x040fe20000410000 */
[C---:B------:R-:W-:Y:S01]  /*2250*/  FMUL.FTZ R91, R0.reuse, R100 ;  /* 0x00000064005b7220 */ /* 0x040fe20000410000 */
[C---:B------:R-:W-:Y:S01]  /*2260*/  FMUL.FTZ R96, R0.reuse, R76 ;  /* 0x0000004c00607220 */ /* 0x040fe20000410000 */
[----:B------:R-:W-:Y:S01]  /*2270*/  FMUL.FTZ R76, R0, R82 ;  /* 0x00000052004c7220 */ /* 0x000fe20000410000 */
[----:B------:R-:W-:-:S02]  /*2280*/  VIADD R100, R19, UR40 ;  /* 0x0000002813647c36 */ /* 0x000fc40008000000 */
[C---:B------:R-:W-:Y:S01]  /*2290*/  FMUL.FTZ R14, R0.reuse, R93 ;  /* 0x0000005d000e7220 */ /* 0x040fe20000410000 */
[C---:B------:R-:W-:Y:S01]  /*22a0*/  FMUL.FTZ R82, R0.reuse, R84 ;  /* 0x0000005400527220 */ /* 0x040fe20000410000 */
[----:B------:R-:W-:Y:S01]  /*22b0*/  R2UR UR6, R11 ;  /* 0x000000000b0672ca */ /* 0x000fe200000e0000 */
[----:B------:R-:W-:Y:S01]  /*22c0*/  FMUL.FTZ R93, R0, R72 ;  /* 0x00000048005d7220 */ /* 0x000fe20000410000 */
[----:B---3--:R-:W-:Y:S01]  /*22d0*/  ISETP.NE.AND P2, PT, R112, 0x1, PT ;  /* 0x000000017000780c */ /* 0x008fe20003f45270 */
[C---:B------:R-:W-:Y:S01]  /*22e0*/  FMUL.FTZ R84, R0.reuse, R56 ;  /* 0x0000003800547220 */ /* 0x040fe20000410000 */
[C---:B------:R-:W-:Y:S01]  /*22f0*/  FMUL.FTZ R72, R0.reuse, R74 ;  /* 0x0000004a00487220 */ /* 0x040fe20000410000 */
[C---:B------:R-:W-:Y:S01]  /*2300*/  FMUL.FTZ R56, R0.reuse, R58 ;  /* 0x0000003a00387220 */ /* 0x040fe20000410000 */
[C---:B------:R-:W-:Y:S01]  /*2310*/  FMUL.FTZ R74, R0.reuse, R78 ;  /* 0x0000004e004a7220 */ /* 0x040fe20000410000 */
[----:B------:R-:W1:Y:S01]  /*2320*/  LDC R58, c[0x0][0x288] ;  /* 0x0000a200ff3a7b82 */ /* 0x000e620000000800 */
[C---:B------:R-:W-:Y:S01]  /*2330*/  FMUL.FTZ R78, R0.reuse, R86 ;  /* 0x00000056004e7220 */ /* 0x040fe20000410000 */
[C---:B------:R-:W-:Y:S01]  /*2340*/  FMUL.FTZ R86, R0.reuse, R60 ;  /* 0x0000003c00567220 */ /* 0x040fe20000410000 */
[C---:B0-----:R-:W-:Y:S01]  /*2350*/  FMUL.FTZ R8, R0.reuse, R94 ;  /* 0x0000005e00087220 */ /* 0x041fe20000410000 */
        /* <DEDUP_REMOVED lines=27> */
[----:B------:R-:W-:-:S02]  /*2510*/  IMAD.MOV.U32 R109, RZ, RZ, -0xa0 ;  /* 0xffffff60ff6d7424 */ /* 0x000fc400078e00ff */
        /* <DEDUP_REMOVED lines=21> */
[----:B------:R-:W-:Y:S01]  /*2670*/  FMUL.FTZ R26, R0, R30 ;  /* 0x0000001e001a7220 */ /* 0x000fe20000410000 */
        /* <DEDUP_REMOVED lines=14> */
[--C-:B------:R-:W-:Y:S01]  /*2760*/  IMAD R12, R104, -0xa0, R17.reuse ;  /* 0xffffff60680c7824 */ /* 0x100fe200078e0211 */
[----:B------:R-:W-:Y:S01]  /*2770*/  ULDC UR22, c[0x0][0x9dc] ;  /* 0x0002770000167ab9 */ /* 0x000fe20000000800 */
[----:B------:R-:W-:Y:S01]  /*2780*/  SYNCS.ARRIVE.TRANS64.RED.A1T0 RZ, [UR6], RZ ;  /* 0x000000ffffff79a7 */ /* 0x000fe20008100406 */
[----:B------:R-:W-:Y:S01]  /*2790*/  ULOP3.LUT UR6, URZ, UR22, URZ, 0x33, !UPT ;  /* 0x000000163f067292 */ /* 0x000fe2000f8e333f */
[----:B-1----:R-:W-:Y:S01]  /*27a0*/  IADD3 R108, R99, -R58, R17 ;  /* 0x8000003a636c7210 */ /* 0x002fe20007ffe011 */
[----:B------:R-:W-:Y:S01]  /*27b0*/  VIADD R13, R12, 0xa0 ;  /* 0x000000a00c0d7836 */ /* 0x000fe20000000000 */
[----:B------:R-:W-:Y:S01]  /*27c0*/  ULDC UR7, c[0x0][0x9e0] ;  /* 0x0002780000077ab9 */ /* 0x000fe20000000800 */
[----:B------:R-:W1:Y:S01]  /*27d0*/  MUFU.TANH R7, R7 ;  /* 0x0000000700077308 */ /* 0x000e620000002400 */
[----:B------:R-:W-:-:S02]  /*27e0*/  VIADD R109, R109, 0xffffffff ;  /* 0xffffffff6d6d7836 */ /* 0x000fc40000000000 */
[----:B------:R-:W-:Y:S02]  /*27f0*/  IMAD R106, R18, -0x2, R13 ;  /* 0xfffffffe126a7824 */ /* 0x000fe400078e020d */
[C---:B------:R-:W-:Y:S02]  /*2800*/  VIADD R107, R108.reuse, UR7 ;  /* 0x000000076c6b7c36 */ /* 0x040fe40008000000 */
[----:B------:R-:W-:Y:S01]  /*2810*/  VIADD R108, R108, UR6 ;  /* 0x000000066c6c7c36 */ /* 0x000fe20008000000 */
[----:B------:R-:W3:Y:S01]  /*2820*/  MUFU.TANH R3, R3 ;  /* 0x0000000300037308 */ /* 0x000ee20000002400 */
[----:B------:R-:W-:Y:S01]  /*2830*/  VIADD R99, R99, 0xffffffff ;  /* 0xffffffff63637836 */ /* 0x000fe20000000000 */
[----:B0-----:R-:W-:Y:S01]  /*2840*/  VIADDMNMX R110, R31, R107, R106, PT ;  /* 0x0000006b1f6e7246 */ /* 0x001fe2000380016a */
[----:B------:R-:W-:-:S05]  /*2850*/  IMAD.IADD R111, R108, 0x1, R31 ;  /* 0x000000016c6f7824 */ /* 0x000fca00078e021f */
        /* <DEDUP_REMOVED lines=91> */
.L_x_13907:
[----:B------:R-:W-:Y:S02]  /*2e10*/  ULDC UR6, c[0x0][0x9e4] ;  /* 0x0002790000067ab9 */ /* 0x000fe40000000800 */
[----:B------:R-:W-:-:S05]  /*2e20*/  IMAD.U32 R32, RZ, RZ, UR6 ;  /* 0x00000006ff207e24 */ /* 0x000fca000f8e00ff */
[----:B------:R-:W-:-:S13]  /*2e30*/  ISETP.NE.AND P1, PT, R32, 0x1, PT ;  /* 0x000000012000780c */ /* 0x000fda0003f25270 */
[----:B------:R-:W1:Y:S02]  /*2e40*/  @P1 LDC.64 R12, c[0x0][0x9e8] ;  /* 0x00027a00ff0c1b82 */ /* 0x000e640000000a00 */
[----:B-1----:R-:W-:-:S05]  /*2e50*/  @P1 IMAD.HI.U32 R12, R31, R12, RZ ;  /* 0x0000000c1f0c1227 */ /* 0x002fca00078e00ff */
[----:B------:R-:W-:-:S07]  /*2e60*/  @P1 SHF.R.U32.HI R31, RZ, R13, R12 ;  /* 0x0000000dff1f1219 */ /* 0x000fce000001160c */
.L_x_13908:
[----:B------:R-:W-:Y:S05]  /*2e70*/  BSYNC B0 ;  /* 0x0000000000007941 */ /* 0x000fea0003800000 */
.L_x_13906:
[----:B------:R-:W-:-:S05]  /*2e80*/  IMAD R31, R31, R32, R99 ;  /* 0x000000201f1f7224 */ /* 0x000fca00078e0263 */
[----:B------:R-:W-:Y:S02]  /*2e90*/  VIADDMNMX R110, R31, R32, R110, PT ;  /* 0x000000201f6e7246 */ /* 0x000fe4000380016e */
[----:B------:R-:W-:-:S07]  /*2ea0*/  VIMNMX R111, R111, R31, !PT ;  /* 0x0000001f6f6f7248 */ /* 0x000fce0007fe0100 */
.L_x_13905:
        /* <DEDUP_REMOVED lines=10> */
[----:B------:R-:W-:Y:S01]  /*2f50*/  ISETP.LT.OR P3, PT, R110, 0x9, P3 ;  /* 0x000000096e00780c */ /* 0x000fe20001f61670 */
[----:B------:R-:W1:Y:S01]  /*2f60*/  SHFL.IDX PT, R7, R100, 0x1, 0x1c1f ;  /* 0x003c1f0064077f89 */ /* 0x000e6200000e0000 */
[----:B------:R-:W-:-:S02]  /*2f70*/  ISETP.GE.AND P2, PT, R109, 0xa, PT ;  /* 0x0000000a6d00780c */ /* 0x000fc40003f46270 */
[----:B------:R-:W-:Y:S02]  /*2f80*/  FSEL R10, R10, -INF , !P3 ;  /* 0xff8000000a0a7808 */ /* 0x000fe40005800000 */
[----:B------:R-:W-:Y:S02]  /*2f90*/  ISETP.GT.AND P3, PT, R111, 0x9, !P2 ;  /* 0x000000096f00780c */ /* 0x000fe40005764270 */
[----:B------:R-:W-:Y:S02]  /*2fa0*/  @P4 LOP3.LUT R2, R2, 0x1, RZ, 0xfc, !PT ;  /* 0x0000000102024812 */ /* 0x000fe400078efcff */
[----:B------:R-:W-:Y:S02]  /*2fb0*/  ISETP.LT.OR P3, PT, R110, 0xa, P3 ;  /* 0x0000000a6e00780c */ /* 0x000fe40001f61670 */
[----:B------:R-:W-:Y:S02]  /*2fc0*/  LOP3.LUT R16, R16, 0x7fffffff, RZ, 0xc0, !PT ;  /* 0x7fffffff10107812 */ /* 0x000fe400078ec0ff */
[----:B0-----:R-:W-:-:S02]  /*2fd0*/  FSEL R14, R14, -INF , !P3 ;  /* 0xff8000000e0e7808 */ /* 0x001fc40005800000 */
[----:B------:R-:W-:Y:S02]  /*2fe0*/  ISETP.GT.AND P3, PT, R111, 0x10, !P4 ;  /* 0x000000106f00780c */ /* 0x000fe40006764270 */
        /* <DEDUP_REMOVED lines=117> */
[----:B------:R-:W-:Y:S02]  /*3740*/  LOP3.LUT R16, R16, 0xffffefff, RZ, 0xc0, !PT ;  /* 0xffffefff10107812 */ /* 0x000fe400078ec0ff */
[----:B------:R-:W-:Y:S01]  /*3750*/  FSEL R31, R66, -INF , !P3 ;  /* 0xff800000421f7808 */ /* 0x000fe20005800000 */
[----:B------:R-:W-:Y:S01]  /*3760*/  IMAD.IADD R66, R108, 0x1, R7 ;  /* 0x000000016c427824 */ /* 0x000fe200078e0207 */
        /* <DEDUP_REMOVED lines=108> */
.L_x_13911:
[----:B------:R-:W-:Y:S02]  /*3e30*/  ULDC UR6, c[0x0][0x9e4] ;  /* 0x0002790000067ab9 */ /* 0x000fe40000000800 */
[----:B------:R-:W-:-:S05]  /*3e40*/  IMAD.U32 R70, RZ, RZ, UR6 ;  /* 0x00000006ff467e24 */ /* 0x000fca000f8e00ff */
[----:B------:R-:W-:-:S13]  /*3e50*/  ISETP.NE.AND P6, PT, R70, 0x1, PT ;  /* 0x000000014600780c */ /* 0x000fda0003fc5270 */
[----:B------:R-:W0:Y:S02]  /*3e60*/  @P6 LDC.64 R6, c[0x0][0x9e8] ;  /* 0x00027a00ff066b82 */ /* 0x000e240000000a00 */
[----:B0-----:R-:W-:-:S05]  /*3e70*/  @P6 IMAD.HI.U32 R6, R68, R6, RZ ;  /* 0x0000000644066227 */ /* 0x001fca00078e00ff */
[----:B------:R-:W-:-:S07]  /*3e80*/  @P6 SHF.R.U32.HI R68, RZ, R7, R6 ;  /* 0x00000007ff446219 */ /* 0x000fce0000011606 */
.L_x_13912:
[----:B------:R-:W-:Y:S05]  /*3e90*/  BSYNC B0 ;  /* 0x0000000000007941 */ /* 0x000fea0003800000 */
.L_x_13910:
[----:B------:R-:W-:-:S05]  /*3ea0*/  IMAD R68, R68, R70, R99 ;  /* 0x0000004644447224 */ /* 0x000fca00078e0263 */
[----:B------:R-:W-:Y:S02]  /*3eb0*/  VIADDMNMX R67, R68, R70, R67, PT ;  /* 0x0000004644437246 */ /* 0x000fe40003800143 */
[----:B------:R-:W-:-:S07]  /*3ec0*/  VIMNMX R66, R66, R68, !PT ;  /* 0x0000004442427248 */ /* 0x000fce0007fe0100 */
.L_x_13909:
[----:B------:R-:W-:Y:S01]  /*3ed0*/  ISETP.GT.AND P1, PT, R66, 0x1, !P1 ;  /* 0x000000014200780c */ /* 0x000fe20004f24270 */
[----:B------:R-:W-:Y:S01]  /*3ee0*/  ULDC UR20, c[0x0][0x988] ;  /* 0x0002620000147ab9 */ /* 0x000fe20000000800 */
[----:B------:R-:W-:Y:S01]  /*3ef0*/  LOP3.LUT P6, RZ, R16, 0x1, RZ, 0xc0, !PT ;  /* 0x0000000110ff7812 */ /* 0x000fe200078cc0ff */
[----:B------:R-:W-:Y:S01]  /*3f00*/  IMAD.U32 R98, RZ, RZ, UR20 ;  /* 0x00000014ff627e24 */ /* 0x000fe2000f8e00ff */
        /* <DEDUP_REMOVED lines=8> */
[----:B------:R-:W-:Y:S02]  /*3f90*/  LOP3.LUT P1, RZ, R2, 0x1, RZ, 0xc0, !PT ;  /* 0x0000000102ff7812 */ /* 0x000fe4000782c0ff */
[----:B------:R-:W-:-:S02]  /*3fa0*/  LOP3.LUT P2, RZ, R16, 0x1000000, RZ, 0xc0, !PT ;  /* 0x0100000010ff7812 */ /* 0x000fc4000784c0ff */
[----:B------:R-:W-:Y:S02]  /*3fb0*/  ISETP.GT.AND P1, PT, R66, 0x10, !P1 ;  /* 0x000000104200780c */ /* 0x000fe40004f24270 */
[C---:B------:R-:W-:Y:S02]  /*3fc0*/  LOP3.LUT P6, RZ, R16.reuse, 0x800000, RZ, 0xc0, !PT ;  /* 0x0080000010ff7812 */ /* 0x040fe400078cc0ff */
[----:B------:R-:W-:Y:S02]  /*3fd0*/  ISETP.LT.OR P1, PT, R67, 0x11, P1 ;  /* 0x000000114300780c */ /* 0x000fe40000f21670 */
[----:B------:R-:W-:Y:S02]  /*3fe0*/  FMNMX.FTZ R9, R69, R12, !PT ;  /* 0x0000000c45097209 */ /* 0x000fe40007810000 */
[----:B------:R-:W-:Y:S02]  /*3ff0*/  FSEL R15, R15, -INF , !P1 ;  /* 0xff8000000f0f7808 */ /* 0x000fe40004800000 */
[----:B------:R-:W-:-:S02]  /*4000*/  LOP3.LUT P1, RZ, R16, 0x80000000, RZ, 0xc0, !PT ;  /* 0x8000000010ff7812 */ /* 0x000fc4000782c0ff */
[----:B------:R-:W-:Y:S02]  /*4010*/  FMNMX.FTZ R9, R10, R9, !PT ;  /* 0x000000090a097209 */ /* 0x000fe40007810000 */
[C---:B------:R-:W-:Y:S02]  /*4020*/  ISETP.GT.AND P1, PT, R66.reuse, 0x11, !P1 ;  /* 0x000000114200780c */ /* 0x040fe40004f24270 */
[----:B------:R-:W-:Y:S02]  /*4030*/  ISETP.GT.AND P5, PT, R66, RZ, !P5 ;  /* 0x000000ff4200720c */ /* 0x000fe40006fa4270 */
[C---:B------:R-:W-:Y:S02]  /*4040*/  ISETP.LT.OR P1, PT, R67.reuse, 0x12, P1 ;  /* 0x000000124300780c */ /* 0x040fe40000f21670 */
[----:B------:R-:W-:Y:S02]  /*4050*/  ISETP.LT.OR P5, PT, R67, 0x1, P5 ;  /* 0x000000014300780c */ /* 0x000fe40002fa1670 */
[----:B------:R-:W-:-:S02]  /*4060*/  FSEL R20, R20, -INF , !P1 ;  /* 0xff80000014147808 */ /* 0x000fc40004800000 */
[----:B------:R-:W-:Y:S02]  /*4070*/  LOP3.LUT P1, RZ, R16, 0x40000000, RZ, 0xc0, !PT ;  /* 0x4000000010ff7812 */ /* 0x000fe4000782c0ff */
[----:B------:R-:W-:Y:S02]  /*4080*/  FSEL R99, R3, -INF , !P5 ;  /* 0xff80000003637808 */ /* 0x000fe40006800000 */
        /* <DEDUP_REMOVED lines=10> */
[----:B------:R-:W-:Y:S02]  /*4130*/  FSEL R11, R11, -INF , !P3 ;  /* 0xff8000000b0b7808 */ /* 0x000fe40005800000 */
[----:B------:R-:W-:Y:S02]  /*4140*/  FSEL R90, R90, -INF , !P1 ;  /* 0xff8000005a5a7808 */ /* 0x000fe40004800000 */
[----:B------:R-:W-:Y:S02]  /*4150*/  LOP3.LUT P1, RZ, R16, 0x10000000, RZ, 0xc0, !PT ;  /* 0x1000000010ff7812 */ /* 0x000fe4000782c0ff */
[----:B------:R-:W-:Y:S02]  /*4160*/  FSEL R29, R29, -INF , !P4 ;  /* 0xff8000001d1d7808 */ /* 0x000fe40006000000 */
        /* <DEDUP_REMOVED lines=122> */
[C---:B------:R-:W-:Y:S01]  /*4910*/  LOP3.LUT P1, RZ, R16.reuse, 0x40, RZ, 0xc0, !PT ;  /* 0x0000004010ff7812 */ /* 0x040fe2000782c0ff */
[----:B------:R-:W0:Y:S01]  /*4920*/  SHFL.BFLY PT, R9, R56, 0x2, 0x1f ;  /* 0x0c401f0038097f89 */ /* 0x000e2200000e0000 */
[----:B------:R-:W-:-:S02]  /*4930*/  LOP3.LUT P2, RZ, R16, 0x4, RZ, 0xc0, !PT ;  /* 0x0000000410ff7812 */ /* 0x000fc4000784c0ff */
[----:B------:R-:W-:Y:S02]  /*4940*/  ISETP.GT.AND P1, PT, R66, 0x78, !P1 ;  /* 0x000000784200780c */ /* 0x000fe40004f24270 */
[----:B------:R-:W-:Y:S02]  /*4950*/  LOP3.LUT P6, RZ, R16, 0x2, RZ, 0xc0, !PT ;  /* 0x0000000210ff7812 */ /* 0x000fe400078cc0ff */
[----:B------:R-:W-:-:S04]  /*4960*/  ISETP.LT.OR P1, PT, R67, 0x79, P1 ;  /* 0x000000794300780c */ /* 0x000fc80000f21670 */
[----:B------:R-:W-:Y:S02]  /*4970*/  FSEL R46, R46, -INF , !P1 ;  /* 0xff8000002e2e7808 */ /* 0x000fe40004800000 */
[----:B------:R-:W-:-:S04]  /*4980*/  LOP3.LUT P1, RZ, R16, 0x20, RZ, 0xc0, !PT ;  /* 0x0000002010ff7812 */ /* 0x000fc8000782c0ff */
[----:B------:R-:W-:-:S04]  /*4990*/  ISETP.GT.AND P1, PT, R66, 0x79, !P1 ;  /* 0x000000794200780c */ /* 0x000fc80004f24270 */
[----:B------:R-:W-:Y:S02]  /*49a0*/  ISETP.LT.OR P1, PT, R67, 0x7a, P1 ;  /* 0x0000007a4300780c */ /* 0x000fe40000f21670 */
[----:B0-----:R-:W-:Y:S02]  /*49b0*/  FMNMX.FTZ R68, R56, R9, !PT ;  /* 0x0000000938447209 */ /* 0x001fe40007810000 */
[----:B------:R-:W-:Y:S02]  /*49c0*/  FSEL R47, R47, -INF , !P1 ;  /* 0xff8000002f2f7808 */ /* 0x000fe40004800000 */
[----:B------:R-:W-:Y:S01]  /*49d0*/  LOP3.LUT P1, RZ, R16, 0x10, RZ, 0xc0, !PT ;  /* 0x0000001010ff7812 */ /* 0x000fe2000782c0ff */
[----:B------:R-:W0:Y:S03]  /*49e0*/  SHFL.BFLY PT, R9, R68, 0x1, 0x1f ;  /* 0x0c201f0044097f89 */ /* 0x000e2600000e0000 */
[----:B------:R-:W-:-:S04]  /*49f0*/  ISETP.GT.AND P1, PT, R66, 0x80, !P1 ;  /* 0x000000804200780c */ /* 0x000fc80004f24270 */
[----:B------:R-:W-:-:S04]  /*4a00*/  ISETP.LT.OR P1, PT, R67, 0x81, P1 ;  /* 0x000000814300780c */ /* 0x000fc80000f21670 */
[----:B------:R-:W-:Y:S02]  /*4a10*/  FSEL R24, R24, -INF , !P1 ;  /* 0xff80000018187808 */ /* 0x000fe40004800000 */
[----:B------:R-:W-:-:S04]  /*4a20*/  LOP3.LUT P1, RZ, R16, 0x8, RZ, 0xc0, !PT ;  /* 0x0000000810ff7812 */ /* 0x000fc8000782c0ff */
[----:B------:R-:W-:-:S04]  /*4a30*/  ISETP.GT.AND P1, PT, R66, 0x81, !P1 ;  /* 0x000000814200780c */ /* 0x000fc80004f24270 */
[----:B------:R-:W-:Y:S02]  /*4a40*/  ISETP.LT.OR P1, PT, R67, 0x82, P1 ;  /* 0x000000824300780c */ /* 0x000fe40000f21670 */
[----:B0-----:R-:W-:Y:S02]  /*4a50*/  FMNMX.FTZ R9, R68, R9, !PT ;  /* 0x0000000944097209 */ /* 0x001fe40007810000 */
[----:B------:R-:W-:Y:S02]  /*4a60*/  FSEL R25, R25, -INF , !P1 ;  /* 0xff80000019197808 */ /* 0x000fe40004800000 */
[----:B------:R-:W-:Y:S01]  /*4a70*/  ISETP.GT.AND P1, PT, R66, 0x88, !P2 ;  /* 0x000000884200780c */ /* 0x000fe20005724270 */
[----:B------:R-:W-:-:S01]  /*4a80*/  FFMA.FTZ R98, R9, R98, -8 ;  /* 0xc100000009627423 */ /* 0x000fc20000010062 */
[----:B------:R-:W-:Y:S02]  /*4a90*/  LOP3.LUT P2, RZ, R2, 0x2, RZ, 0xc0, !PT ;  /* 0x0000000202ff7812 */ /* 0x000fe4000784c0ff */
[----:B------:R-:W-:-:S04]  /*4aa0*/  ISETP.LT.OR P1, PT, R67, 0x89, P1 ;  /* 0x000000894300780c */ /* 0x000fc80000f21670 */
[----:B------:R-:W-:Y:S02]  /*4ab0*/  FSEL R26, R26, -INF , !P1 ;  /* 0xff8000001a1a7808 */ /* 0x000fe40004800000 */
[----:B------:R-:W-:Y:S02]  /*4ac0*/  ISETP.GT.AND P1, PT, R66, 0x89, !P6 ;  /* 0x000000894200780c */ /* 0x000fe40007724270 */
[----:B------:R-:W-:Y:S02]  /*4ad0*/  LOP3.LUT P6, RZ, R2, 0x4, RZ, 0xc0, !PT ;  /* 0x0000000402ff7812 */ /* 0x000fe400078cc0ff */
[----:B------:R-:W-:-:S04]  /*4ae0*/  ISETP.LT.OR P1, PT, R67, 0x8a, P1 ;  /* 0x0000008a4300780c */ /* 0x000fc80000f21670 */
[----:B------:R-:W-:Y:S02]  /*4af0*/  FSEL R27, R27, -INF , !P1 ;  /* 0xff8000001b1b7808 */ /* 0x000fe40004800000 */
[----:B------:R-:W-:-:S04]  /*4b00*/  FSETP.NEU.FTZ.AND P1, PT, R9, -INF , PT ;  /* 0xff8000000900780b */ /* 0x000fc80003f3d000 */
[----:B------:R-:W-:Y:S02]  /*4b10*/  FSEL R98, R98, RZ, P1 ;  /* 0x000000ff62627208 */ /* 0x000fe40000800000 */
[C---:B------:R-:W-:Y:S02]  /*4b20*/  ISETP.GT.AND P1, PT, R66.reuse, 0x90, !P2 ;  /* 0x000000904200780c */ /* 0x040fe40005724270 */
[----:B------:R-:W-:Y:S01]  /*4b30*/  ISETP.GT.AND P2, PT, R66, 0x99, !P6 ;  /* 0x000000994200780c */ /* 0x000fe20007744270 */
        /* <DEDUP_REMOVED lines=46> */
[----:B0-----:R-:W-:Y:S01]  /*4e20*/  FFMA.FTZ R94, R31, UR20, -R98 ;  /* 0x000000141f5e7c23 */ /* 0x001fe20008010862 */
[----:B------:R-:W-:-:S02]  /*4e30*/  ISETP.NE.AND P6, PT, R112, 0x1, PT ;  /* 0x000000017000780c */ /* 0x000fc40003fc5270 */
        /* <DEDUP_REMOVED lines=50> */
[----:B------:R-:W-:Y:S01]  /*5160*/  IMAD.U32 R55, RZ, RZ, UR20 ;  /* 0x00000014ff377e24 */ /* 0x000fe2000f8e00ff */
[----:B------:R1:W-:Y:S01]  /*5170*/  MUFU.EX2 R31, R66 ;  /* 0x00000042001f7308 */ /* 0x0003e20000000800 */
[----:B0-----:R-:W-:-:S02]  /*5180*/  F2FP.SATFINITE.E4M3.F32.PACK_AB_MERGE_C R148, R93, R88, RZ ;  /* 0x000000585d94723e */ /* 0x001fc400048070ff */
[----:B------:R-:W-:Y:S02]  /*5190*/  FMNMX.FTZ R67, R30, R67, !PT ;  /* 0x000000431e437209 */ /* 0x000fe40007810000 */
[----:B------:R-:W-:-:S03]  /*51a0*/  F2FP.SATFINITE.E4M3.F32.PACK_AB_MERGE_C R148, R91, R70, R148 ;  /* 0x000000465b94723e */ /* 0x000fc60004807094 */
[----:B------:R-:W0:Y:S01]  /*51b0*/  SHFL.BFLY PT, R56, R67, 0x2, 0x1f ;  /* 0x0c401f0043387f89 */ /* 0x000e2200000e0000 */
[----:B-1----:R-:W-:-:S01]  /*51c0*/  FFMA.FTZ R66, R51, UR20, -R98 ;  /* 0x0000001433427c23 */ /* 0x002fc20008010862 */
[--C-:B------:R-:W-:Y:S01]  /*51d0*/  FFMA.FTZ R51, R53, UR20, -R98.reuse ;  /* 0x0000001435337c23 */ /* 0x100fe20008010862 */
[----:B------:R-:W-:-:S01]  /*51e0*/  FFMA.FTZ R53, R50, UR20, -R98 ;  /* 0x0000001432357c23 */ /* 0x000fc20008010862 */
[----:B------:R-:W-:Y:S08]  /*51f0*/  MUFU.EX2 R80, R80 ;  /* 0x0000005000507308 */ /* 0x000ff00000000800 */
[----:B------:R-:W1:Y:S08]  /*5200*/  MUFU.EX2 R81, R81 ;  /* 0x0000005100517308 */ /* 0x000e700000000800 */
[----:B------:R-:W-:Y:S01]  /*5210*/  MUFU.EX2 R82, R82 ;  /* 0x0000005200527308 */ /* 0x000fe20000000800 */
[----:B0-----:R-:W-:-:S07]  /*5220*/  FMNMX.FTZ R87, R67, R56, !PT ;  /* 0x0000003843577209 */ /* 0x001fce0007810000 */
[----:B------:R-:W-:Y:S01]  /*5230*/  MUFU.EX2 R83, R83 ;  /* 0x0000005300537308 */ /* 0x000fe20000000800 */
[----:B------:R-:W0:Y:S01]  /*5240*/  SHFL.BFLY PT, R56, R87, 0x1, 0x1f ;  /* 0x0c201f0057387f89 */ /* 0x000e2200000e0000 */
[----:B-1----:R-:W-:-:S04]  /*5250*/  F2FP.SATFINITE.E4M3.F32.PACK_AB_MERGE_C R150, R81, R80, RZ ;  /* 0x000000505196723e */ /* 0x002fc800048070ff */
[----:B------:R-:W-:Y:S02]  /*5260*/  F2FP.SATFINITE.E4M3.F32.PACK_AB_MERGE_C R150, R95, R92, R150 ;  /* 0x0000005c5f96723e */ /* 0x000fe40004807096 */
[----:B------:R-:W-:Y:S08]  /*5270*/  MUFU.EX2 R84, R84 ;  /* 0x0000005400547308 */ /* 0x000ff00000000800 */
[----:B------:R-:W1:Y:S08]  /*5280*/  MUFU.EX2 R85, R85 ;  /* 0x0000005500557308 */ /* 0x000e700000000800 */
[----:B------:R-:W-:Y:S01]  /*5290*/  MUFU.EX2 R13, R13 ;  /* 0x0000000d000d7308 */ /* 0x000fe20000000800 */
[----:B0-----:R-:W-:-:S04]  /*52a0*/  FMNMX.FTZ R56, R87, R56, !PT ;  /* 0x0000003857387209 */ /* 0x001fc80007810000 */
[C---:B------:R-:W-:Y:S01]  /*52b0*/  FSETP.NEU.FTZ.AND P1, PT, R56.reuse, -INF , PT ;  /* 0xff8000003800780b */ /* 0x040fe20003f3d000 */
[----:B------:R-:W-:-:S02]  /*52c0*/  FFMA.FTZ R55, R56, R55, -8 ;  /* 0xc100000038377423 */ /* 0x000fc40000010037 */
[----:B------:R-:W-:Y:S01]  /*52d0*/  MUFU.EX2 R94, R94 ;  /* 0x0000005e005e7308 */ /* 0x000fe20000000800 */
[----:B-1----:R-:W-:Y:S02]  /*52e0*/  F2FP.SATFINITE.E4M3.F32.PACK_AB_MERGE_C R144, R85, R84, RZ ;  /* 0x000000545590723e */ /* 0x002fe400048070ff */
[----:B------:R-:W-:Y:S02]  /*52f0*/  FSEL R50, R55, RZ, P1 ;  /* 0x000000ff37327208 */ /* 0x000fe40000800000 */
[----:B------:R-:W-:-:S03]  /*5300*/  F2FP.SATFINITE.E4M3.F32.PACK_AB_MERGE_C R144, R83, R82, R144 ;  /* 0x000000525390723e */ /* 0x000fc60004807090 */
        /* <DEDUP_REMOVED lines=38> */
[----:B------:R-:W-:Y:S01]  /*5570*/  F2FP.SATFINITE.E4M3.F32.PACK_AB_MERGE_C R146, R94, R13, RZ ;  /* 0x0000000d5e92723e */ /* 0x000fe200048070ff */
        /* <DEDUP_REMOVED lines=14> */
[----:B------:R-:W-:Y:S01]  /*5660*/  F2FP.SATFINITE.E4M3.F32.PACK_AB_MERGE_C R67, R67, R8, RZ ;  /* 0x000000084343723e */ /* 0x000fe200048070ff */
[--C-:B------:R-:W-:Y:S01]  /*5670*/  FFMA.FTZ R27, R27, UR20, -R50.reuse ;  /* 0x000000141b1b7c23 */ /* 0x100fe20008010832 */
[----:B------:R-:W-:-:S01]  /*5680*/  FFMA.FTZ R28, R28, UR20, -R50 ;  /* 0x000000141c1c7c23 */ /* 0x000fc20008010832 */
[----:B------:R-:W-:Y:S01]  /*5690*/  FADD.FTZ R93, R93, R68 ;  /* 0x000000445d5d7221 */ /* 0x000fe20000010000 */
[----:B------:R-:W-:Y:S01]  /*56a0*/  F2FP.SATFINITE.E4M3.F32.PACK_AB_MERGE_C R153, R4, R55, R67 ;  /* 0x000000370499723e */ /* 0x000fe20004807043 */
[----:B------:R-:W2:Y:S01]  /*56b0*/  MUFU.EX2 R20, R20 ;  /* 0x0000001400147308 */ /* 0x000ea20000000800 */
[----:B0-----:R-:W-:-:S01]  /*56c0*/  FADD.FTZ R64, R6, R63 ;  /* 0x0000003f06407221 */ /* 0x001fc20000010000 */
[--C-:B------:R-:W-:Y:S01]  /*56d0*/  FFMA.FTZ R11, R11, UR20, -R50.reuse ;  /* 0x000000140b0b7c23 */ /* 0x100fe20008010832 */
[----:B------:R-:W-:-:S01]  /*56e0*/  FFMA.FTZ R29, R29, UR20, -R50 ;  /* 0x000000141d1d7c23 */ /* 0x000fc20008010832 */
[----:B------:R-:W-:-:S04]  /*56f0*/  FFMA.FTZ R30, R30, UR20, -R50 ;  /* 0x000000141e1e7c23 */ /* 0x000fc80008010832 */
        /* <DEDUP_REMOVED lines=10> */
[----:B------:R-:W1:Y:S06]  /*57a0*/  @P6 LDC R6, c[0x0][0x44c] ;  /* 0x00011300ff066b82 */ /* 0x000e6c0000000800 */
[----:B------:R-:W3:Y:S01]  /*57b0*/  MUFU.EX2 R89, R89 ;  /* 0x0000005900597308 */ /* 0x000ee20000000800 */
[----:B--2---:R-:W-:-:S07]  /*57c0*/  FADD.FTZ R21, R73, R12 ;  /* 0x0000000c49157221 */ /* 0x004fce0000010000 */
[----:B------:R-:W2:Y:S08]  /*57d0*/  MUFU.EX2 R75, R75 ;  /* 0x0000004b004b7308 */ /* 0x000eb00000000800 */
[----:B------:R4:W-:Y:S08]  /*57e0*/  MUFU.EX2 R10, R40 ;  /* 0x00000028000a7308 */ /* 0x0009f00000000800 */
[----:B------:R-:W5:Y:S01]  /*57f0*/  MUFU.EX2 R76, R76 ;  /* 0x0000004c004c7308 */ /* 0x000f620000000800 */
[----:B----4-:R-:W-:-:S04]  /*5800*/  FADD.FTZ R40, R92, R93 ;  /* 0x0000005d5c287221 */ /* 0x010fc80000010000 */
[----:B------:R-:W-:Y:S01]  /*5810*/  FADD.FTZ R63, R95, R40 ;  /* 0x000000285f3f7221 */ /* 0x000fe20000010000 */
[----:B0-----:R-:W-:-:S01]  /*5820*/  FADD.FTZ R40, R74, R21 ;  /* 0x000000154a287221 */ /* 0x001fc20000010000 */
[----:B------:R-:W-:Y:S01]  /*5830*/  FFMA.FTZ R21, R45, UR20, -R50 ;  /* 0x000000142d157c23 */ /* 0x000fe20008010832 */
[----:B------:R-:W0:Y:S01]  /*5840*/  MUFU.EX2 R77, R77 ;  /* 0x0000004d004d7308 */ /* 0x000e220000000800 */
[----:B------:R-:W-:-:S01]  /*5850*/  FADD.FTZ R12, R80, R63 ;  /* 0x0000003f500c7221 */ /* 0x000fc20000010000 */
[C---:B---3--:R-:W-:Y:S01]  /*5860*/  FADD.FTZ R40, R89.reuse, R40 ;  /* 0x0000002859287221 */ /* 0x048fe20000010000 */
[----:B------:R-:W-:Y:S02]  /*5870*/  F2FP.SATFINITE.E4M3.F32.PACK_AB_MERGE_C R74, R89, R74, RZ ;  /* 0x0000004a594a723e */ /* 0x000fe400048070ff */
[----:B------:R-:W-:Y:S01]  /*5880*/  FADD.FTZ R81, R81, R12 ;  /* 0x0000000c51517221 */ /* 0x000fe20000010000 */
[----:B--2---:R-:W-:-:S01]  /*5890*/  FADD.FTZ R43, R75, R40 ;  /* 0x000000284b2b7221 */ /* 0x004fc20000010000 */
[----:B------:R-:W-:Y:S01]  /*58a0*/  FFMA.FTZ R12, R44, UR20, -R50 ;  /* 0x000000142c0c7c23 */ /* 0x000fe20008010832 */
[----:B------:R-:W2:Y:S01]  /*58b0*/  MUFU.EX2 R90, R90 ;  /* 0x0000005a005a7308 */ /* 0x000ea20000000800 */
[----:B------:R-:W-:-:S01]  /*58c0*/  FADD.FTZ R42, R82, R81 ;  /* 0x00000051522a7221 */ /* 0x000fc20000010000 */
[----:B-----5:R-:W-:Y:S01]  /*58d0*/  FADD.FTZ R40, R76, R43 ;  /* 0x0000002b4c287221 */ /* 0x020fe20000010000 */
[----:B------:R-:W-:-:S02]  /*58e0*/  F2FP.SATFINITE.E4M3.F32.PACK_AB_MERGE_C R149, R73, R72, R74 ;  /* 0x000000484995723e */ /* 0x000fc4000480704a */
[----:B------:R-:W-:-:S03]  /*58f0*/  FADD.FTZ R63, R83, R42 ;  /* 0x0000002a533f7221 */ /* 0x000fc60000010000 */
[----:B------:R-:W3:Y:S01]  /*5900*/  MUFU.EX2 R7, R7 ;  /* 0x0000000700077308 */ /* 0x000ee20000000800 */
[----:B0-----:R-:W-:-:S01]  /*5910*/  FADD.FTZ R43, R77, R40 ;  /* 0x000000284d2b7221 */ /* 0x001fc20000010000 */
[----:B------:R-:W-:-:S04]  /*5920*/  FADD.FTZ R84, R84, R63 ;  /* 0x0000003f54547221 */ /* 0x000fc80000010000 */
[----:B------:R-:W-:Y:S02]  /*5930*/  FADD.FTZ R85, R85, R84 ;  /* 0x0000005455557221 */ /* 0x000fe40000010000 */
[----:B------:R-:W0:Y:S01]  /*5940*/  MUFU.EX2 R78, R78 ;  /* 0x0000004e004e7308 */ /* 0x000e220000000800 */
[----:B--2---:R-:W-:-:S01]  /*5950*/  FADD.FTZ R40, R90, R43 ;  /* 0x0000002b5a287221 */ /* 0x004fc20000010000 */
[----:B------:R-:W-:-:S04]  /*5960*/  F2FP.SATFINITE.E4M3.F32.PACK_AB_MERGE_C R77, R90, R77, RZ ;  /* 0x0000004d5a4d723e */ /* 0x000fc800048070ff */
[----:B------:R-:W-:Y:S02]  /*5970*/  F2FP.SATFINITE.E4M3.F32.PACK_AB_MERGE_C R151, R76, R75, R77 ;  /* 0x0000004b4c97723e */ /* 0x000fe4000480704d */
[----:B------:R-:W2:Y:S01]  /*5980*/  MUFU.EX2 R59, R59 ;  /* 0x0000003b003b7308 */ /* 0x000ea20000000800 */
[----:B---3--:R-:W-:-:S07]  /*5990*/  FADD.FTZ R43, R7, R40 ;  /* 0x00000028072b7221 */ /* 0x008fce0000010000 */
[----:B------:R-:W-:Y:S01]  /*59a0*/  MUFU.EX2 R86, R86 ;  /* 0x0000005600567308 */ /* 0x000fe20000000800 */
[----:B0-----:R-:W-:-:S07]  /*59b0*/  FADD.FTZ R40, R78, R43 ;  /* 0x0000002b4e287221 */ /* 0x001fce0000010000 */
[----:B------:R-:W0:Y:S01]  /*59c0*/  MUFU.EX2 R65, R65 ;  /* 0x0000004100417308 */ /* 0x000e220000000800 */
[----:B--2---:R-:W-:-:S07]  /*59d0*/  FADD.FTZ R43, R59, R40 ;  /* 0x000000283b2b7221 */ /* 0x004fce0000010000 */
[----:B------:R-:W2:Y:S08]  /*59e0*/  MUFU.EX2 R96, R96 ;  /* 0x0000006000607308 */ /* 0x000eb00000000800 */
[----:B------:R-:W3:Y:S01]  /*59f0*/  MUFU.EX2 R57, R57 ;  /* 0x0000003900397308 */ /* 0x000ee20000000800 */
[----:B0-----:R-:W-:Y:S01]  /*5a00*/  F2FP.SATFINITE.E4M3.F32.PACK_AB_MERGE_C R146, R65, R86, R146 ;  /* 0x000000564192723e */ /* 0x001fe20004807092 */
[----:B------:R-:W-:-:S04]  /*5a10*/  FADD.FTZ R86, R86, R85 ;  /* 0x0000005556567221 */ /* 0x000fc80000010000 */
[----:B------:R-:W-:Y:S02]  /*5a20*/  FADD.FTZ R86, R65, R86 ;  /* 0x0000005641567221 */ /* 0x000fe40000010000 */
[----:B------:R-:W0:Y:S01]  /*5a30*/  MUFU.EX2 R60, R60 ;  /* 0x0000003c003c7308 */ /* 0x000e220000000800 */
[----:B--2---:R-:W-:-:S01]  /*5a40*/  FADD.FTZ R40, R96, R43 ;  /* 0x0000002b60287221 */ /* 0x004fc20000010000 */
[----:B------:R-:W-:Y:S01]  /*5a50*/  FADD.FTZ R13, R13, R86 ;  /* 0x000000560d0d7221 */ /* 0x000fe20000010000 */
[----:B------:R-:W-:-:S03]  /*5a60*/  F2FP.SATFINITE.E4M3.F32.PACK_AB_MERGE_C R59, R96, R59, RZ ;  /* 0x0000003b603b723e */ /* 0x000fc600048070ff */
[----:B------:R-:W-:Y:S01]  /*5a70*/  FADD.FTZ R94, R94, R13 ;  /* 0x0000000d5e5e7221 */ /* 0x000fe20000010000 */
[----:B------:R-:W-:Y:S01]  /*5a80*/  F2FP.SATFINITE.E4M3.F32.PACK_AB_MERGE_C R145, R78, R7, R59 ;  /* 0x000000074e91723e */ /* 0x000fe2000480703b */
[----:B------:R-:W2:Y:S01]  /*5a90*/  MUFU.EX2 R61, R61 ;  /* 0x0000003d003d7308 */ /* 0x000ea20000000800 */
[----:B---3--:R-:W-:-:S01]  /*5aa0*/  FADD.FTZ R43, R57, R40 ;  /* 0x00000028392b7221 */ /* 0x008fc20000010000 */
[----:B-1----:R-:W-:-:S04]  /*5ab0*/  @P6 IMAD.HI.U32 R7, R6, UR40, RZ ;  /* 0x0000002806076c27 */ /* 0x002fc8000f8e00ff */
[----:B------:R-:W-:Y:S02]  /*5ac0*/  IMAD.U32 R6, RZ, RZ, UR40 ;  /* 0x00000028ff067e24 */ /* 0x000fe4000f8e00ff */
[----:B------:R-:W-:Y:S01]  /*5ad0*/  MUFU.EX2 R33, R33 ;  /* 0x0000002100217308 */ /* 0x000fe20000000800 */
[----:B0-----:R-:W-:-:S07]  /*5ae0*/  FADD.FTZ R8, R60, R43 ;  /* 0x0000002b3c087221 */ /* 0x001fce0000010000 */
[----:B------:R-:W0:Y:S01]  /*5af0*/  MUFU.EX2 R34, R34 ;  /* 0x0000002200227308 */ /* 0x000e220000000800 */
[----:B--2---:R-:W-:-:S07]  /*5b00*/  FADD.FTZ R13, R61, R8 ;  /* 0x000000083d0d7221 */ /* 0x004fce0000010000 */
[----:B------:R-:W1:Y:S08]  /*5b10*/  MUFU.EX2 R62, R62 ;  /* 0x0000003e003e7308 */ /* 0x000e700000000800 */
[----:B------:R-:W2:Y:S01]  /*5b20*/  MUFU.EX2 R32, R32 ;  /* 0x0000002000207308 */ /* 0x000ea20000000800 */
[----:B0-----:R-:W-:-:S07]  /*5b30*/  F2FP.SATFINITE.E4M3.F32.PACK_AB_MERGE_C R140, R34, R33, RZ ;  /* 0x00000021228c723e */ /* 0x001fce00048070ff */
[----:B------:R-:W-:Y:S01]  /*5b40*/  MUFU.EX2 R37, R37 ;  /* 0x0000002500257308 */ /* 0x000fe20000000800 */
[----:B-1----:R-:W-:-:S01]  /*5b50*/  FADD.FTZ R13, R62, R13 ;  /* 0x0000000d3e0d7221 */ /* 0x002fc20000010000 */
[----:B------:R-:W-:-:S03]  /*5b60*/  F2FP.SATFINITE.E4M3.F32.PACK_AB_MERGE_C R61, R62, R61, RZ ;  /* 0x0000003d3e3d723e */ /* 0x000fc600048070ff */
[----:B------:R-:W-:Y:S01]  /*5b70*/  FADD.FTZ R8, R10, R13 ;  /* 0x0000000d0a087221 */ /* 0x000fe20000010000 */
[----:B------:R-:W-:Y:S02]  /*5b80*/  F2FP.SATFINITE.E4M3.F32.PACK_AB_MERGE_C R147, R60, R57, R61 ;  /* 0x000000393c93723e */ /* 0x000fe4000480703d */
[----:B------:R-:W0:Y:S01]  /*5b90*/  MUFU.EX2 R38, R38 ;  /* 0x0000002600267308 */ /* 0x000e220000000800 */
[----:B--2---:R-:W-:Y:S01]  /*5ba0*/  F2FP.SATFINITE.E4M3.F32.PACK_AB_MERGE_C R140, R32, R31, R140 ;  /* 0x0000001f208c723e */ /* 0x004fe2000480708c */
[----:B------:R-:W-:-:S04]  /*5bb0*/  FADD.FTZ R31, R31, R94 ;  /* 0x0000005e1f1f7221 */ /* 0x000fc80000010000 */
[----:B------:R-:W-:Y:S02]  /*5bc0*/  FADD.FTZ R32, R32, R31 ;  /* 0x0000001f20207221 */ /* 0x000fe40000010000 */
[----:B------:R-:W1:Y:S02]  /*5bd0*/  MUFU.EX2 R41, R41 ;  /* 0x0000002900297308 */ /* 0x000e640000000800 */
[----:B------:R-:W-:-:S04]  /*5be0*/  FADD.FTZ R33, R33, R32 ;  /* 0x0000002021217221 */ /* 0x000fc80000010000 */
[----:B------:R-:W-:Y:S02]  /*5bf0*/  FADD.FTZ R34, R34, R33 ;  /* 0x0000002122227221 */ /* 0x000fe40000010000 */
        /* <DEDUP_REMOVED lines=15> */
[----:B------:R-:W-:Y:S02]  /*5cf0*/  F2FP.SATFINITE.E4M3.F32.PACK_AB_MERGE_C R8, R14, R3, RZ ;  /* 0x000000030e08723e */ /* 0x000fe400048070ff */
[----:B------:R-:W2:Y:S02]  /*5d00*/  @P6 LDC R14, c[0x0][0x450] ;  /* 0x00011400ff0e6b82 */ /* 0x000ea40000000800 */
[----:B------:R-:W-:Y:S01]  /*5d10*/  F2FP.SATFINITE.E4M3.F32.PACK_AB_MERGE_C R141, R41, R10, R8 ;  /* 0x0000000a298d723e */ /* 0x000fe20004807008 */
[----:B------:R-:W-:Y:S01]  /*5d20*/  VIADD R8, R104, 0xfffffffe ;  /* 0xfffffffe68087836 */ /* 0x000fe20000000000 */
[----:B------:R-:W3:Y:S01]  /*5d30*/  MUFU.EX2 R46, R46 ;  /* 0x0000002e002e7308 */ /* 0x000ee20000000800 */
[----:B0-----:R-:W-:-:S07]  /*5d40*/  FADD.FTZ R4, R12, R13 ;  /* 0x0000000d0c047221 */ /* 0x001fce0000010000 */
[----:B------:R-:W-:Y:S01]  /*5d50*/  MUFU.EX2 R49, R49 ;  /* 0x0000003100317308 */ /* 0x000fe20000000800 */
[----:B-1----:R-:W-:-:S07]  /*5d60*/  FADD.FTZ R3, R21, R4 ;  /* 0x0000000415037221 */ /* 0x002fce0000010000 */
[----:B------:R-:W0:Y:S01]  /*5d70*/  MUFU.EX2 R54, R54 ;  /* 0x0000003600367308 */ /* 0x000e220000000800 */
[----:B---3--:R-:W-:-:S01]  /*5d80*/  FADD.FTZ R4, R46, R3 ;  /* 0x000000032e047221 */ /* 0x008fc20000010000 */
[----:B--2---:R-:W-:Y:S02]  /*5d90*/  @P6 SHF.R.U32.HI R6, RZ, R14, R7 ;  /* 0x0000000eff066219 */ /* 0x004fe40000011607 */
[----:B------:R-:W-:-:S04]  /*5da0*/  LOP3.LUT P6, RZ, R2, 0x8, RZ, 0xc0, !PT ;  /* 0x0000000802ff7812 */ /* 0x000fc800078cc0ff */
[----:B------:R-:W1:Y:S01]  /*5db0*/  MUFU.EX2 R47, R47 ;  /* 0x0000002f002f7308 */ /* 0x000e620000000800 */
[----:B------:R-:W-:-:S04]  /*5dc0*/  IMAD.IADD R105, R105, 0x1, R6 ;  /* 0x0000000169697824 */ /* 0x000fc800078e0206 */
[----:B------:R-:W-:-:S03]  /*5dd0*/  VIADD R7, R105, UR7 ;  /* 0x0000000769077c36 */ /* 0x000fc60008000000 */
[----:B------:R-:W-:Y:S01]  /*5de0*/  MUFU.EX2 R39, R39 ;  /* 0x0000002700277308 */ /* 0x000fe20000000800 */
[----:B0-----:R-:W-:Y:S02]  /*5df0*/  F2FP.SATFINITE.E4M3.F32.PACK_AB_MERGE_C R3, R54, R49, RZ ;  /* 0x000000313603723e */ /* 0x001fe400048070ff */
[----:B------:R-:W-:-:S05]  /*5e00*/  R2UR UR10, R7 ;  /* 0x00000000070a72ca */ /* 0x000fca00000e0000 */
        /* <DEDUP_REMOVED lines=53> */
.L_x_13914:
[----:B------:R-:W-:Y:S02]  /*6160*/  ULDC UR12, c[0x0][0x9e4] ;  /* 0x00027900000c7ab9 */ /* 0x000fe40000000800 */
[----:B------:R-:W-:-:S11]  /*6170*/  UISETP.NE.AND UP0, UPT, UR12, 0x1, UPT ;  /* 0x000000010c00788c */ /* 0x000fd6000bf05270 */
[----:B------:R-:W-:Y:S02]  /*6180*/  @UP0 ULDC.64 UR14, c[0x0][0x9e8] ;  /* 0x00027a00000e0ab9 */ /* 0x000fe40000000a00 */
[----:B------:R-:W-:-:S04]  /*6190*/  UIMAD.WIDE.U32 UR6, UR11, UR14, URZ ;  /* 0x0000000e0b0672a5 */ /* 0x000fc8000f8e003f */
[----:B------:R-:W-:-:S12]  /*61a0*/  @UP0 USHF.R.U32.HI UR11, URZ, UR15, UR7 ;  /* 0x0000000f3f0b0299 */ /* 0x000fd80008011607 */
.L_x_13915:
[----:B------:R-:W-:-:S04]  /*61b0*/  UIMAD UR11, UR11, UR12, UR12 ;  /* 0x0000000c0b0b72a4 */ /* 0x000fc8000f8e020c */
[----:B------:R-:W-:-:S04]  /*61c0*/  UISETP.LT.AND UP0, UPT, UR10, UR11, UPT ;  /* 0x0000000b0a00728c */ /* 0x000fc8000bf01270 */
[----:B------:R-:W-:-:S12]  /*61d0*/  USEL UR10, UR10, UR11, UP0 ;  /* 0x0000000b0a0a7287 */ /* 0x000fd80008000000 */
.L_x_13913:
        /* <DEDUP_REMOVED lines=21> */
[----:B------:R-:W-:-:S13]  /*6330*/  ISETP.GE.AND P1, PT, R8, UR25, PT ;  /* 0x0000001908007c0c */ /* 0x000fda000bf26270 */
[----:B------:R-:W-:Y:S05]  /*6340*/  @!P1 BRA `(.L_x_13916) ;  /* 0x00000048005c9947 */ /* 0x000fea0003800000 */
        /* <DEDUP_REMOVED lines=9> */
.L_x_13935:
[----:B------:R-:W-:-:S04]  /*63e0*/  UISETP.NE.AND UP0, UPT, UR26, 0x1, UPT ;  /* 0x000000011a00788c */ /* 0x000fc8000bf05270 */
[----:B------:R-:W-:-:S04]  /*63f0*/  USEL UR37, URZ, 0x1, UP0 ;  /* 0x000000013f257887 */ /* 0x000fc80008000000 */
[----:B------:R-:W-:Y:S01]  /*6400*/  ULOP3.LUT UR37, UR27, UR37, URZ, 0x3c, !UPT ;  /* 0x000000251b257292 */ /* 0x000fe2000f8e3c3f */
[----:B------:R-:W-:Y:S11]  /*6410*/  @!P0 BRA `(.L_x_13917) ;  /* 0x0000000000048947 */ /* 0x000ff60003800000 */
[----:B------:R-:W-:Y:S01]  /*6420*/  BPT.TRAP 0x1 ;  /* 0x000000040000795c */ /* 0x000fe20000300000 */
.L_x_13917:
        /* <DEDUP_REMOVED lines=9> */
.L_x_13918:
[----:B-1----:R-:W-:Y:S05]  /*64c0*/  @P1 BRA `(.L_x_13919) ;  /* 0x0000000000081947 */ /* 0x002fea0003800000 */
[----:B------:R-:W1:Y:S02]  /*64d0*/  SYNCS.PHASECHK.TRANS64.TRYWAIT P1, [UR24+0x13230], R9 ;  /* 0x01323009ff0075a7 */ /* 0x000e640008020158 */
[----:B-1----:R-:W-:Y:S05]  /*64e0*/  @!P1 BRA `(.L_x_13920) ;  /* 0x0000013800389947 */ /* 0x002fea0003800000 */
.L_x_13919:
        /* <DEDUP_REMOVED lines=64> */
.L_x_13921:
[----:B------:R-:W-:Y:S01]  /*68f0*/  ULEA UR11, UR26, UR45, 0x3 ;  /* 0x0000002d1a0b7291 */ /* 0x000fe2000f8e183f */
[----:B01----:R-:W-:-:S05]  /*6900*/  IMAD.U32 R9, RZ, RZ, UR27 ;  /* 0x0000001bff097e24 */ /* 0x003fca000f8e00ff */
[----:B------:R-:W-:-:S04]  /*6910*/  SHF.L.U32 R9, R9, 0x1f, RZ ;  /* 0x0000001f09097819 */ /* 0x000fc800000006ff */
[----:B------:R0:W1:Y:S01]  /*6920*/  SYNCS.PHASECHK.TRANS64.TRYWAIT P1, [UR11+0x13250], R9 ;  /* 0x01325009ff0075a7 */ /* 0x000062000802014b */
[----:B------:R-:W-:Y:S05]  /*6930*/  @!P0 BRA `(.L_x_13922) ;  /* 0x0000000000048947 */ /* 0x000fea0003800000 */
[----:B------:R-:W-:Y:S01]  /*6940*/  BPT.TRAP 0x1 ;  /* 0x000000040000795c */ /* 0x000fe20000300000 */
.L_x_13922:
[----:B-1----:R-:W-:Y:S05]  /*6950*/  @P1 BRA `(.L_x_13923) ;  /* 0x0000000000081947 */ /* 0x002fea0003800000 */
[----:B------:R-:W1:Y:S02]  /*6960*/  SYNCS.PHASECHK.TRANS64.TRYWAIT P1, [UR11+0x13250], R9 ;  /* 0x01325009ff0075a7 */ /* 0x000e64000802014b */
[----:B-1----:R-:W-:Y:S05]  /*6970*/  @!P1 BRA `(.L_x_13924) ;  /* 0x00000134002c9947 */ /* 0x002fea0003800000 */
.L_x_13923:
        /* <DEDUP_REMOVED lines=32> */
.L_x_13925:
[----:B------:R-:W2:Y:S01]  /*6b80*/  LDC R136, c[0x0][0x448] ;  /* 0x00011200ff887b82 */ /* 0x000ea20000000800 */
        /* <DEDUP_REMOVED lines=35> */
[----:B------:R-:W-:Y:S01]  /*6dc0*/  FMUL.FTZ R66, R0, R70 ;  /* 0x0000004600427220 */ /* 0x000fe20000410000 */
[----:B------:R-:W-:-:S02]  /*6dd0*/  IMAD R70, R8, -0xa0, RZ ;  /* 0xffffff6008467824 */ /* 0x000fc400078e02ff */
        /* <DEDUP_REMOVED lines=25> */
[----:B-1----:R-:W-:-:S04]  /*6f70*/  @P2 IMAD.HI.U32 R56, R132, R57, RZ ;  /* 0x0000003984382227 */ /* 0x002fc800078e00ff */
[C---:B------:R-:W-:Y:S01]  /*6f80*/  FMUL.FTZ R118, R0.reuse, R118 ;  /* 0x0000007600767220 */ /* 0x040fe20000410000 */
[C---:B------:R-:W-:Y:S01]  /*6f90*/  FMUL.FTZ R119, R0.reuse, R119 ;  /* 0x0000007700777220 */ /* 0x040fe20000410000 */
[----:B------:R-:W-:Y:S01]  /*6fa0*/  FMUL.FTZ R88, R0, R88 ;  /* 0x0000005800587220 */ /* 0x000fe20000410000 */
[----:B------:R-:W-:Y:S02]  /*6fb0*/  VIADD R57, R70, 0x1 ;  /* 0x0000000146397836 */ /* 0x000fe40000000000 */
        /* <DEDUP_REMOVED lines=24> */
[----:B------:R-:W-:Y:S01]  /*7140*/  LOP3.LUT P1, RZ, R2, 0x8, RZ, 0xc0, !PT ;  /* 0x0000000802ff7812 */ /* 0x000fe2000782c0ff */
[----:B------:R-:W-:Y:S01]  /*7150*/  IMAD R57, R18, -0x2, R57 ;  /* 0xfffffffe12397824 */ /* 0x000fe200078e0239 */
[----:B------:R-:W2:Y:S01]  /*7160*/  MUFU.TANH R9, R9 ;  /* 0x0000000900097308 */ /* 0x000ea20000002400 */
[----:B------:R-:W-:-:S02]  /*7170*/  UPRMT UR24, UR44, 0x654, UR24 ;  /* 0x000006542c187896 */ /* 0x000fc40008000018 */
[----:B------:R-:W-:Y:S01]  /*7180*/  ULOP3.LUT UR6, URZ, UR22, URZ, 0x33, !UPT ;  /* 0x000000163f067292 */ /* 0x000fe2000f8e333f */
[C---:B0-----:R-:W-:Y:S01]  /*7190*/  IADD3 R135, R57.reuse, -R58, R17 ;  /* 0x8000003a39877210 */ /* 0x041fe20007ffe011 */
[----:B------:R-:W-:-:S03]  /*71a0*/  VIADD R67, R57, 0xffffffff ;  /* 0xffffffff39437836 */ /* 0x000fc60000000000 */
[----:B------:R-:W0:Y:S01]  /*71b0*/  MUFU.TANH R10, R10 ;  /* 0x0000000a000a7308 */ /* 0x000e220000002400 */
[C---:B------:R-:W-:Y:S01]  /*71c0*/  VIADD R136, R135.reuse, UR23 ;  /* 0x0000001787887c36 */ /* 0x040fe20008000000 */
[----:B------:R-:W-:Y:S01]  /*71d0*/  SYNCS.ARRIVE.TRANS64.RED.A1T0 RZ, [UR24], RZ ;  /* 0x000000ffffff79a7 */ /* 0x000fe20008100418 */
        /* <DEDUP_REMOVED lines=94> */
.L_x_13928:
[----:B------:R-:W-:-:S05]  /*77c0*/  IMAD.U32 R138, RZ, RZ, UR21 ;  /* 0x00000015ff8a7e24 */ /* 0x000fca000f8e00ff */
[----:B------:R-:W-:-:S13]  /*77d0*/  ISETP.NE.AND P1, PT, R138, 0x1, PT ;  /* 0x000000018a00780c */ /* 0x000fda0003f25270 */
[----:B------:R-:W1:Y:S02]  /*77e0*/  @P1 LDC.64 R56, c[0x0][0x9e8] ;  /* 0x00027a00ff381b82 */ /* 0x000e640000000a00 */
[----:B-1----:R-:W-:-:S05]  /*77f0*/  @P1 IMAD.HI.U32 R56, R137, R56, RZ ;  /* 0x0000003889381227 */ /* 0x002fca00078e00ff */
[----:B------:R-:W-:-:S07]  /*7800*/  @P1 SHF.R.U32.HI R137, RZ, R57, R56 ;  /* 0x00000039ff891219 */ /* 0x000fce0000011638 */
.L_x_13929:
[----:B------:R-:W-:Y:S05]  /*7810*/  BSYNC B0 ;  /* 0x0000000000007941 */ /* 0x000fea0003800000 */
.L_x_13927:
[----:B------:R-:W-:-:S05]  /*7820*/  IMAD R137, R137, R138, R67 ;  /* 0x0000008a89897224 */ /* 0x000fca00078e0243 */
[----:B------:R-:W-:Y:S02]  /*7830*/  VIADDMNMX R134, R137, R138, R134, PT ;  /* 0x0000008a89867246 */ /* 0x000fe40003800186 */
[----:B------:R-:W-:-:S07]  /*7840*/  VIMNMX R71, R71, R137, !PT ;  /* 0x0000008947477248 */ /* 0x000fce0007fe0100 */
.L_x_13926:
        /* <DEDUP_REMOVED lines=225> */
[----:B------:R-:W-:Y:S01]  /*8660*/  ISETP.GE.AND P6, PT, R70, 0x9a, PT ;  /* 0x0000009a4600780c */ /* 0x000fe20003fc6270 */
[----:B------:R-:W0:-:S12]  /*8670*/  SHFL.IDX PT, R9, R132, 0x1, 0x1c1f ;  /* 0x003c1f0084097f89 */ /* 0x000e1800000e0000 */
[----:B------:R-:W-:Y:S02]  /*8680*/  @P6 LOP3.LUT R2, R2, 0x4, RZ, 0xfc, !PT ;  /* 0x0000000402026812 */ /* 0x000fe400078efcff */
[----:B------:R-:W-:-:S04]  /*8690*/  ISETP.GT.AND P6, PT, R71, 0x99, !P6 ;  /* 0x000000994700780c */ /* 0x000fc800077c4270 */
[----:B------:R-:W-:-:S04]  /*86a0*/  ISETP.LT.OR P6, PT, R134, 0x9a, P6 ;  /* 0x0000009a8600780c */ /* 0x000fc800037c1670 */
[----:B------:R-:W-:Y:S02]  /*86b0*/  FSEL R69, R69, -INF , !P6 ;  /* 0xff80000045457808 */ /* 0x000fe40007000000 */
[----:B------:R-:W-:Y:S01]  /*86c0*/  LOP3.LUT P6, RZ, R2, 0x8, RZ, 0xc0, !PT ;  /* 0x0000000802ff7812 */ /* 0x000fe200078cc0ff */
[--C-:B0-----:R-:W-:Y:S02]  /*86d0*/  IMAD.IADD R136, R136, 0x1, R9.reuse ;  /* 0x0000000188887824 */ /* 0x101fe400078e0209 */
[----:B------:R-:W-:-:S10]  /*86e0*/  IMAD.IADD R135, R135, 0x1, R9 ;  /* 0x0000000187877824 */ /* 0x000fd400078e0209 */
        /* <DEDUP_REMOVED lines=13> */
.L_x_13932:
[----:B------:R-:W-:-:S05]  /*87c0*/  IMAD.U32 R70, RZ, RZ, UR21 ;  /* 0x00000015ff467e24 */ /* 0x000fca000f8e00ff */
[----:B------:R-:W-:-:S13]  /*87d0*/  ISETP.NE.AND P6, PT, R70, 0x1, PT ;  /* 0x000000014600780c */ /* 0x000fda0003fc5270 */
[----:B------:R-:W0:Y:S02]  /*87e0*/  @P6 LDC.64 R56, c[0x0][0x9e8] ;  /* 0x00027a00ff386b82 */ /* 0x000e240000000a00 */
[----:B0-----:R-:W-:-:S05]  /*87f0*/  @P6 IMAD.HI.U32 R56, R9, R56, RZ ;  /* 0x0000003809386227 */ /* 0x001fca00078e00ff */
[----:B------:R-:W-:-:S07]  /*8800*/  @P6 SHF.R.U32.HI R9, RZ, R57, R56 ;  /* 0x00000039ff096219 */ /* 0x000fce0000011638 */
.L_x_13933:
[----:B------:R-:W-:Y:S05]  /*8810*/  BSYNC B0 ;  /* 0x0000000000007941 */ /* 0x000fea0003800000 */
.L_x_13931:
[----:B------:R-:W-:-:S05]  /*8820*/  IMAD R9, R9, R70, R67 ;  /* 0x0000004609097224 */ /* 0x000fca00078e0243 */
[----:B------:R-:W-:Y:S02]  /*8830*/  VIADDMNMX R136, R9, R70, R136, PT ;  /* 0x0000004609887246 */ /* 0x000fe40003800188 */
[----:B------:R-:W-:-:S07]  /*8840*/  VIMNMX R135, R135, R9, !PT ;  /* 0x0000000987877248 */ /* 0x000fce0007fe0100 */
.L_x_13930:
        /* <DEDUP_REMOVED lines=104> */
[C---:B------:R-:W-:Y:S02]  /*8ed0*/  ISETP.LT.OR P2, PT, R136.reuse, 0x8a, P2 ;  /* 0x0000008a8800780c */ /* 0x040fe40001741670 */
[C---:B------:R-:W-:Y:S02]  /*8ee0*/  ISETP.GT.AND P1, PT, R135.reuse, 0x40, !P1 ;  /* 0x000000408700780c */ /* 0x040fe40004f24270 */
[----:B------:R-:W-:Y:S02]  /*8ef0*/  ISETP.GT.AND P3, PT, R135, 0x90, !P3 ;  /* 0x000000908700780c */ /* 0x000fe40005f64270 */
[----:B------:R-:W-:Y:S02]  /*8f00*/  ISETP.LT.OR P1, PT, R136, 0x41, P1 ;  /* 0x000000418800780c */ /* 0x000fe40000f21670 */
[----:B------:R-:W-:Y:S02]  /*8f10*/  FSEL R61, R61, -INF , !P2 ;  /* 0xff8000003d3d7808 */ /* 0x000fe40005000000 */
[----:B------:R-:W-:-:S02]  /*8f20*/  FSEL R90, R90, -INF , !P1 ;  /* 0xff8000005a5a7808 */ /* 0x000fc40004800000 */
[----:B------:R-:W-:Y:S02]  /*8f30*/  LOP3.LUT P1, RZ, R16, 0x400000, RZ, 0xc0, !PT ;  /* 0x0040000010ff7812 */ /* 0x000fe4000782c0ff */
[C---:B------:R-:W-:Y:S02]  /*8f40*/  ISETP.LT.OR P3, PT, R136.reuse, 0x91, P3 ;  /* 0x000000918800780c */ /* 0x040fe40001f61670 */
        /* <DEDUP_REMOVED lines=11> */
[----:B------:R-:W-:Y:S02]  /*9000*/  ISETP.LT.OR P4, PT, R136, 0x92, P4 ;  /* 0x000000928800780c */ /* 0x000fe40002781670 */
[----:B------:R-:W-:Y:S02]  /*9010*/  FSEL R94, R94, -INF , !P1 ;  /* 0xff8000005e5e7808 */ /* 0x000fe40004800000 */
[----:B------:R-:W-:Y:S02]  /*9020*/  LOP3.LUT P1, RZ, R16, 0x100000, RZ, 0xc0, !PT ;  /* 0x0010000010ff7812 */ /* 0x000fe4000782c0ff */
[----:B------:R-:W-:Y:S02]  /*9030*/  ISETP.LT.OR P5, PT, R136, 0x99, P5 ;  /* 0x000000998800780c */ /* 0x000fe40002fa1670 */
[----:B------:R-:W-:Y:S02]  /*9040*/  ISETP.GT.AND P1, PT, R135, 0x49, !P1 ;  /* 0x000000498700780c */ /* 0x000fe40004f24270 */
[----:B------:R-:W-:-:S02]  /*9050*/  FSEL R66, R66, -INF , !P5 ;  /* 0xff80000042427808 */ /* 0x000fc40006800000 */
[----:B------:R-:W-:Y:S02]  /*9060*/  ISETP.LT.OR P1, PT, R136, 0x4a, P1 ;  /* 0x0000004a8800780c */ /* 0x000fe40000f21670 */
[----:B0-----:R-:W-:Y:S02]  /*9070*/  FMNMX.FTZ R9, R57, R70, !PT ;  /* 0x0000004639097209 */ /* 0x001fe40007810000 */
        /* <DEDUP_REMOVED lines=70> */
[----:B------:R-:W-:Y:S02]  /*94e0*/  FMNMX.FTZ R132, R12, R71, !PT ;  /* 0x000000470c847209 */ /* 0x000fe40007810000 */
[----:B------:R-:W-:Y:S01]  /*94f0*/  ISETP.LT.OR P2, PT, R136, 0x9a, P2 ;  /* 0x0000009a8800780c */ /* 0x000fe20001741670 */
        /* <DEDUP_REMOVED lines=22> */
[--C-:B0-----:R-:W-:Y:S01]  /*9660*/  FFMA.FTZ R123, R76, UR20, -R56.reuse ;  /* 0x000000144c7b7c23 */ /* 0x101fe20008010838 */
[----:B------:R-:W-:Y:S01]  /*9670*/  FSEL R76, R63, -INF , !P4 ;  /* 0xff8000003f4c7808 */ /* 0x000fe20006000000 */
        /* <DEDUP_REMOVED lines=25> */
[----:B------:R-:W-:Y:S01]  /*9810*/  FMNMX.FTZ R132, R118, R113, !PT ;  /* 0x0000007176847209 */ /* 0x000fe20007810000 */
[----:B------:R-:W-:-:S01]  /*9820*/  FFMA.FTZ R65, R65, UR20, -R56 ;  /* 0x0000001441417c23 */ /* 0x000fc20008010838 */
[----:B0-----:R-:W-:-:S02]  /*9830*/  FFMA.FTZ R123, R133, UR20, -R56 ;  /* 0x00000014857b7c23 */ /* 0x001fc40008010838 */
        /* <DEDUP_REMOVED lines=14> */
[----:B------:R-:W-:Y:S02]  /*9920*/  FSEL R77, R68, -INF , !P2 ;  /* 0xff800000444d7808 */ /* 0x000fe40005000000 */
[----:B-1----:R-:W-:Y:S01]  /*9930*/  FMNMX.FTZ R117, R99, R132, !PT ;  /* 0x0000008463757209 */ /* 0x002fe20007810000 */
[----:B------:R0:W-:Y:S03]  /*9940*/  MUFU.EX2 R68, R127 ;  /* 0x0000007f00447308 */ /* 0x0001e60000000800 */
        /* <DEDUP_REMOVED lines=23> */
[----:B------:R-:W-:-:S01]  /*9ac0*/  FFMA.FTZ R132, R129, UR20, -R56 ;  /* 0x0000001481847c23 */ /* 0x000fc20008010838 */
[----:B------:R-:W-:Y:S01]  /*9ad0*/  FFMA.FTZ R129, R69, UR20, -R56 ;  /* 0x0000001445817c23 */ /* 0x000fe20008010838 */
[----:B------:R-:W-:Y:S01]  /*9ae0*/  FSEL R69, R9, RZ, P1 ;  /* 0x000000ff09457208 */ /* 0x000fe20000800000 */
[----:B------:R-:W-:Y:S01]  /*9af0*/  MUFU.EX2 R112, R137 ;  /* 0x0000008900707308 */ /* 0x000fe20000000800 */
[----:B------:R-:W1:Y:S03]  /*9b00*/  SHFL.BFLY PT, R134, R117, 0x2, 0x1f ;  /* 0x0c401f0075867f89 */ /* 0x000e6600000e0000 */
[----:B------:R-:W-:-:S04]  /*9b10*/  FADD.FTZ R69, -R69, R6 ;  /* 0x0000000645457221 */ /* 0x000fc80000010100 */
[----:B------:R-:W-:Y:S01]  /*9b20*/  FMUL.FTZ R6, R69, UR20 ;  /* 0x0000001445067c20 */ /* 0x000fe20008410000 */
[----:B------:R-:W-:Y:S08]  /*9b30*/  MUFU.EX2 R109, R109 ;  /* 0x0000006d006d7308 */ /* 0x000ff00000000800 */
[----:B------:R-:W2:Y:S01]  /*9b40*/  MUFU.EX2 R6, R6 ;  /* 0x0000000600067308 */ /* 0x000ea20000000800 */
[----:B-1----:R-:W-:Y:S01]  /*9b50*/  FMNMX.FTZ R134, R117, R134, !PT ;  /* 0x0000008675867209 */ /* 0x002fe20007810000 */
[--C-:B------:R-:W-:Y:S01]  /*9b60*/  FFMA.FTZ R117, R130, UR20, -R56.reuse ;  /* 0x0000001482757c23 */ /* 0x100fe20008010838 */
[----:B------:R-:W-:-:S05]  /*9b70*/  FFMA.FTZ R130, R131, UR20, -R56 ;  /* 0x0000001483827c23 */ /* 0x000fca0008010838 */
        /* <DEDUP_REMOVED lines=9> */
[----:B------:R2:W-:Y:S03]  /*9c10*/  MUFU.EX2 R134, R129 ;  /* 0x0000008100867308 */ /* 0x0005e60000000800 */
        /* <DEDUP_REMOVED lines=10> */
[----:B------:R-:W-:-:S01]  /*9cc0*/  FFMA.FTZ R70, R70, UR20, -R69 ;  /* 0x0000001446467c23 */ /* 0x000fc20008010845 */
[----:B------:R-:W-:Y:S01]  /*9cd0*/  MUFU.EX2 R127, R127 ;  /* 0x0000007f007f7308 */ /* 0x000fe20000000800 */
[----:B--2---:R-:W-:-:S01]  /*9ce0*/  FFMA.FTZ R129, R6, R4, R11 ;  /* 0x0000000406817223 */ /* 0x004fc2000001000b */
[----:B------:R-:W-:Y:S01]  /*9cf0*/  FFMA.FTZ R106, R106, UR20, -R69 ;  /* 0x000000146a6a7c23 */ /* 0x000fe20008010845 */
[----:B------:R-:W-:-:S01]  /*9d00*/  FADD.FTZ R126, -R126, R7 ;  /* 0x000000077e7e7221 */ /* 0x000fc20000010100 */
[--C-:B------:R-:W-:Y:S01]  /*9d10*/  FFMA.FTZ R107, R107, UR20, -R69.reuse ;  /* 0x000000146b6b7c23 */ /* 0x100fe20008010845 */
[----:B------:R-:W-:-:S01]  /*9d20*/  FFMA.FTZ R110, R110, UR20, -R69 ;  /* 0x000000146e6e7c23 */ /* 0x000fc20008010845 */
        /* <DEDUP_REMOVED lines=162> */
[----:B------:R-:W-:Y:S01]  /*a750*/  FADD.FTZ R4, R134, R77 ;  /* 0x0000004d86047221 */ /* 0x000fe20000010000 */
[----:B--2---:R-:W-:-:S04]  /*a760*/  FADD.FTZ R76, R66, R3 ;  /* 0x00000003424c7221 */ /* 0x004fc80000010000 */
[----:B0-----:R-:W-:Y:S01]  /*a770*/  FADD.FTZ R3, R69, R76 ;  /* 0x0000004c45037221 */ /* 0x001fe20000010000 */
[----:B------:R-:W-:Y:S06]  /*a780*/  @!P0 BRA `(.L_x_13934) ;  /* 0x0000000000048947 */ /* 0x000fec0003800000 */
[----:B------:R-:W-:Y:S01]  /*a790*/  BPT.TRAP 0x1 ;  /* 0x000000040000795c */ /* 0x000fe20000300000 */
.L_x_13934:
        /* <DEDUP_REMOVED lines=82> */
.L_x_13916:
[----:B------:R-:W0:Y:S01]  /*acc0*/  LDC R6, c[0x0][0x448] ;  /* 0x00011200ff067b82 */ /* 0x000e220000000800 */
[----:B------:R-:W-:Y:S01]  /*acd0*/  UIADD3 UR6, UR40, 0xbf, URZ ;  /* 0x000000bf28067890 */ /* 0x000fe2000fffe03f */
[----:B------:R-:W-:Y:S02]  /*ace0*/  IADD3 R7, R17, 0x1, -R58 ;  /* 0x0000000111077810 */ /* 0x000fe40007ffe83a */
[----:B------:R-:W-:Y:S02]  /*acf0*/  LOP3.LUT P1, RZ, R2, 0x8, RZ, 0xc0, !PT ;  /* 0x0000000802ff7812 */ /* 0x000fe4000782c0ff */
[----:B0-----:R-:W-:-:S13]  /*ad00*/  ISETP.NE.AND P2, PT, R6, 0x1, PT ;  /* 0x000000010600780c */ /* 0x001fda0003f45270 */
        /* <DEDUP_REMOVED lines=21> */
.L_x_13937:
[----:B------:R-:W-:Y:S02]  /*ae60*/  ULDC UR12, c[0x0][0x9e4] ;  /* 0x00027900000c7ab9 */ /* 0x000fe40000000800 */
[----:B------:R-:W-:-:S11]  /*ae70*/  UISETP.NE.AND UP0, UPT, UR12, 0x1, UPT ;  /* 0x000000010c00788c */ /* 0x000fd6000bf05270 */
[----:B------:R-:W-:Y:S02]  /*ae80*/  @UP0 ULDC.64 UR14, c[0x0][0x9e8] ;  /* 0x00027a00000e0ab9 */ /* 0x000fe40000000a00 */
[----:B------:R-:W-:-:S04]  /*ae90*/  UIMAD.WIDE.U32 UR6, UR10, UR14, URZ ;  /* 0x0000000e0a0672a5 */ /* 0x000fc8000f8e003f */
[----:B------:R-:W-:-:S12]  /*aea0*/  @UP0 USHF.R.U32.HI UR10, URZ, UR15, UR7 ;  /* 0x0000000f3f0a0299 */ /* 0x000fd80008011607 */
.L_x_13938:
[----:B------:R-:W-:-:S04]  /*aeb0*/  UIMAD UR10, UR10, UR12, URZ ;  /* 0x0000000c0a0a72a4 */ /* 0x000fc8000f8e023f */
[----:B------:R-:W-:-:S04]  /*aec0*/  UISETP.LT.AND UP0, UPT, UR11, UR10, UPT ;  /* 0x0000000a0b00728c */ /* 0x000fc8000bf01270 */
[----:B------:R-:W-:-:S12]  /*aed0*/  USEL UR11, UR11, UR10, !UP0 ;  /* 0x0000000a0b0b7287 */ /* 0x000fd8000c000000 */
.L_x_13936:
        /* <DEDUP_REMOVED lines=13> */
.L_x_13950:
[----:B------:R-:W-:-:S04]  /*afb0*/  UISETP.NE.AND UP0, UPT, UR23, 0x1, UPT ;  /* 0x000000011700788c */ /* 0x000fc8000bf05270 */
[----:B------:R-:W-:-:S04]  /*afc0*/  USEL UR37, URZ, 0x1, UP0 ;  /* 0x000000013f257887 */ /* 0x000fc80008000000 */
[----:B------:R-:W-:Y:S01]  /*afd0*/  ULOP3.LUT UR37, UR24, UR37, URZ, 0x3c, !UPT ;  /* 0x0000002518257292 */ /* 0x000fe2000f8e3c3f */
[----:B------:R-:W-:Y:S11]  /*afe0*/  @!P0 BRA `(.L_x_13940) ;  /* 0x0000000000048947 */ /* 0x000ff60003800000 */
[----:B------:R-:W-:Y:S01]  /*aff0*/  BPT.TRAP 0x1 ;  /* 0x000000040000795c */ /* 0x000fe20000300000 */
.L_x_13940:
        /* <DEDUP_REMOVED lines=9> */
.L_x_13941:
[----:B-1----:R-:W-:Y:S05]  /*b090*/  @P1 BRA `(.L_x_13942) ;  /* 0x0000000000081947 */ /* 0x002fea0003800000 */
[----:B------:R-:W1:Y:S02]  /*b0a0*/  SYNCS.PHASECHK.TRANS64.TRYWAIT P1, [UR21+0x13230], R9 ;  /* 0x01323009ff0075a7 */ /* 0x000e640008020155 */
[----:B-1----:R-:W-:Y:S05]  /*b0b0*/  @!P1 BRA `(.L_x_13943) ;  /* 0x000000ec00749947 */ /* 0x002fea0003800000 */
.L_x_13942:
        /* <DEDUP_REMOVED lines=64> */
.L_x_13944:
[----:B------:R-:W-:Y:S01]  /*b4c0*/  ULEA UR11, UR23, UR45, 0x3 ;  /* 0x0000002d170b7291 */ /* 0x000fe2000f8e183f */
[----:B01----:R-:W-:-:S05]  /*b4d0*/  IMAD.U32 R9, RZ, RZ, UR24 ;  /* 0x00000018ff097e24 */ /* 0x003fca000f8e00ff */
[----:B------:R-:W-:-:S04]  /*b4e0*/  SHF.L.U32 R9, R9, 0x1f, RZ ;  /* 0x0000001f09097819 */ /* 0x000fc800000006ff */
[----:B------:R0:W1:Y:S01]  /*b4f0*/  SYNCS.PHASECHK.TRANS64.TRYWAIT P1, [UR11+0x13250], R9 ;  /* 0x01325009ff0075a7 */ /* 0x000062000802014b */
[----:B------:R-:W-:Y:S05]  /*b500*/  @!P0 BRA `(.L_x_13945) ;  /* 0x0000000000048947 */ /* 0x000fea0003800000 */
[----:B------:R-:W-:Y:S01]  /*b510*/  BPT.TRAP 0x1 ;  /* 0x000000040000795c */ /* 0x000fe20000300000 */
.L_x_13945:
[----:B-1----:R-:W-:Y:S05]  /*b520*/  @P1 BRA `(.L_x_13946) ;  /* 0x0000000000081947 */ /* 0x002fea0003800000 */
[----:B------:R-:W1:Y:S02]  /*b530*/  SYNCS.PHASECHK.TRANS64.TRYWAIT P1, [UR11+0x13250], R9 ;  /* 0x01325009ff0075a7 */ /* 0x000e64000802014b */
[----:B-1----:R-:W-:Y:S05]  /*b540*/  @!P1 BRA `(.L_x_13947) ;  /* 0x000000e800689947 */ /* 0x002fea0003800000 */
.L_x_13946:
        /* <DEDUP_REMOVED lines=32> */
.L_x_13948:
        /* <DEDUP_REMOVED lines=246> */
[----:B0-----:R-:W-:-:S05]  /*c6b0*/  FMNMX.FTZ R131, R129, R56, !PT ;  /* 0x0000003881837209 */ /* 0x001fca0007810000 */
[----:B------:R-:W0:Y:S01]  /*c6c0*/  SHFL.BFLY PT, R56, R131, 0x1, 0x1f ;  /* 0x0c201f0083387f89 */ /* 0x000e2200000e0000 */
[----:B-1----:R-:W-:-:S05]  /*c6d0*/  FMNMX.FTZ R132, R130, R9, !PT ;  /* 0x0000000982847209 */ /* 0x002fca0007810000 */
[----:B------:R-:W1:Y:S01]  /*c6e0*/  SHFL.BFLY PT, R133, R132, 0x1, 0x1f ;  /* 0x0c201f0084857f89 */ /* 0x000e6200000e0000 */
[----:B0-----:R-:W-:Y:S01]  /*c6f0*/  FMNMX.FTZ R9, R131, R56, !PT ;  /* 0x0000003883097209 */ /* 0x001fe20007810000 */
[----:B------:R-:W-:-:S04]  /*c700*/  IMAD.U32 R131, RZ, RZ, UR20 ;  /* 0x00000014ff837e24 */ /* 0x000fc8000f8e00ff */
[C---:B------:R-:W-:Y:S01]  /*c710*/  FFMA.FTZ R129, R9.reuse, R134, -8 ;  /* 0xc100000009817423 */ /* 0x040fe20000010086 */
[----:B------:R-:W-:-:S01]  /*c720*/  FADD.FTZ R6, -R9, R6 ;  /* 0x0000000609067221 */ /* 0x000fc20000010100 */
[----:B-1----:R-:W-:Y:S02]  /*c730*/  FMNMX.FTZ R56, R132, R133, !PT ;  /* 0x0000008584387209 */ /* 0x002fe40007810000 */
[----:B------:R-:W-:-:S01]  /*c740*/  FFMA.FTZ R130, R11, UR20, -R129 ;  /* 0x000000140b827c23 */ /* 0x000fc20008010881 */
[--C-:B------:R-:W-:Y:S01]  /*c750*/  FFMA.FTZ R11, R10, UR20, -R129.reuse ;  /* 0x000000140a0b7c23 */ /* 0x100fe20008010881 */
[----:B------:R-:W-:-:S01]  /*c760*/  FFMA.FTZ R10, R14, UR20, -R129 ;  /* 0x000000140e0a7c23 */ /* 0x000fc20008010881 */
[--C-:B------:R-:W-:Y:S01]  /*c770*/  FFMA.FTZ R14, R120, UR20, -R129.reuse ;  /* 0x00000014780e7c23 */ /* 0x100fe20008010881 */
[----:B------:R-:W-:-:S01]  /*c780*/  FFMA.FTZ R120, R124, UR20, -R129 ;  /* 0x000000147c787c23 */ /* 0x000fc20008010881 */
[----:B------:R-:W-:Y:S01]  /*c790*/  FMUL.FTZ R133, R6, UR20 ;  /* 0x0000001406857c20 */ /* 0x000fe20008410000 */
[----:B------:R-:W-:-:S01]  /*c7a0*/  FFMA.FTZ R124, R128, UR20, -R129 ;  /* 0x00000014807c7c23 */ /* 0x000fc20008010881 */
[C---:B------:R-:W-:Y:S01]  /*c7b0*/  FADD.FTZ R6, -R56.reuse, R7 ;  /* 0x0000000738067221 */ /* 0x040fe20000010100 */
[----:B------:R-:W-:-:S01]  /*c7c0*/  FFMA.FTZ R128, R56, R131, -8 ;  /* 0xc100000038807423 */ /* 0x000fc20000010083 */
        /* <DEDUP_REMOVED lines=34> */
[----:B------:R-:W-:Y:S01]  /*c9f0*/  FMUL.FTZ R6, R6, UR20 ;  /* 0x0000001406067c20 */ /* 0x000fe20008410000 */
        /* <DEDUP_REMOVED lines=204> */
.L_x_13949:
        /* <DEDUP_REMOVED lines=82> */
.L_x_13939:
        /* <DEDUP_REMOVED lines=11> */
.L_x_13970:
[----:B------:R-:W-:-:S04]  /*dc90*/  UIADD3 UR38, UR25, 0x1, URZ ;  /* 0x0000000119267890 */ /* 0x000fc8000fffe03f */
[----:B------:R-:W-:-:S04]  /*dca0*/  UISETP.NE.AND UP0, UPT, UR38, 0x2, UPT ;  /* 0x000000022600788c */ /* 0x000fc8000bf05270 */
[----:B------:R-:W-:Y:S02]  /*dcb0*/  USEL UR37, URZ, 0x1, UP0 ;  /* 0x000000013f257887 */ /* 0x000fe40008000000 */
[----:B------:R-:W-:Y:S02]  /*dcc0*/  USEL UR38, UR38, URZ, UP0 ;  /* 0x0000003f26267287 */ /* 0x000fe40008000000 */
[----:B------:R-:W-:Y:S01]  /*dcd0*/  ULOP3.LUT UR37, UR26, UR37, URZ, 0x3c, !UPT ;  /* 0x000000251a257292 */ /* 0x000fe2000f8e3c3f */
[----:B------:R-:W-:Y:S11]  /*dce0*/  @!P0 BRA `(.L_x_13952) ;  /* 0x0000000000048947 */ /* 0x000ff60003800000 */
[----:B------:R-:W-:Y:S01]  /*dcf0*/  BPT.TRAP 0x1 ;  /* 0x000000040000795c */ /* 0x000fe20000300000 */
.L_x_13952:
[----:B------:R-:W-:Y:S01]  /*dd00*/  ULEA UR6, UR38, UR45, 0x3 ;  /* 0x0000002d26067291 */ /* 0x000fe2000f8e183f */
[----:B------:R-:W-:-:S05]  /*dd10*/  IMAD.U32 R9, RZ, RZ, UR37 ;  /* 0x00000025ff097e24 */ /* 0x000fca000f8e00ff */
[----:B------:R-:W-:-:S04]  /*dd20*/  SHF.L.U32 R9, R9, 0x1f, RZ ;  /* 0x0000001f09097819 */ /* 0x000fc800000006ff */
[----:B------:R0:W1:Y:S01]  /*dd30*/  SYNCS.PHASECHK.TRANS64.TRYWAIT P1, [UR6+0x13230], R9 ;  /* 0x01323009ff0075a7 */ /* 0x0000620008020146 */
[----:B------:R-:W-:Y:S05]  /*dd40*/  @!P0 BRA `(.L_x_13953) ;  /* 0x0000000000048947 */ /* 0x000fea0003800000 */
[----:B------:R-:W-:Y:S01]  /*dd50*/  BPT.TRAP 0x1 ;  /* 0x000000040000795c */ /* 0x000fe20000300000 */
.L_x_13953:
[----:B-1----:R-:W-:Y:S05]  /*dd60*/  @P1 BRA `(.L_x_13954) ;  /* 0x0000000000081947 */ /* 0x002fea0003800000 */
[----:B------:R-:W1:Y:S02]  /*dd70*/  SYNCS.PHASECHK.TRANS64.TRYWAIT P1, [UR6+0x13230], R9 ;  /* 0x01323009ff0075a7 */ /* 0x000e640008020146 */
[----:B-1----:R-:W-:Y:S05]  /*dd80*/  @!P1 BRA `(.L_x_13955) ;  /* 0x000000c000709947 */ /* 0x002fea0003800000 */
.L_x_13954:
        /* <DEDUP_REMOVED lines=64> */
.L_x_13956:
[----:B------:R-:W-:Y:S01]  /*e190*/  ULEA UR11, UR25, UR45, 0x3 ;  /* 0x0000002d190b7291 */ /* 0x000fe2000f8e183f */
[----:B01----:R-:W-:-:S05]  /*e1a0*/  IMAD.U32 R9, RZ, RZ, UR26 ;  /* 0x0000001aff097e24 */ /* 0x003fca000f8e00ff */
[----:B------:R-:W-:-:S04]  /*e1b0*/  SHF.L.U32 R9, R9, 0x1f, RZ ;  /* 0x0000001f09097819 */ /* 0x000fc800000006ff */
[----:B------:R0:W1:Y:S01]  /*e1c0*/  SYNCS.PHASECHK.TRANS64.TRYWAIT P1, [UR11+0x13250], R9 ;  /* 0x01325009ff0075a7 */ /* 0x000062000802014b */
[----:B------:R-:W-:Y:S05]  /*e1d0*/  @!P0 BRA `(.L_x_13957) ;  /* 0x0000000000048947 */ /* 0x000fea0003800000 */
[----:B------:R-:W-:Y:S01]  /*e1e0*/  BPT.TRAP 0x1 ;  /* 0x000000040000795c */ /* 0x000fe20000300000 */
.L_x_13957:
[----:B-1----:R-:W-:Y:S05]  /*e1f0*/  @P1 BRA `(.L_x_13958) ;  /* 0x0000000000081947 */ /* 0x002fea0003800000 */
[----:B------:R-:W1:Y:S02]  /*e200*/  SYNCS.PHASECHK.TRANS64.TRYWAIT P1, [UR11+0x13250], R9 ;  /* 0x01325009ff0075a7 */ /* 0x000e64000802014b */
[----:B-1----:R-:W-:Y:S05]  /*e210*/  @!P1 BRA `(.L_x_13959) ;  /* 0x000000bc00649947 */ /* 0x002fea0003800000 */
.L_x_13958:
        /* <DEDUP_REMOVED lines=32> */
.L_x_13960:
        /* <DEDUP_REMOVED lines=23> */
[----:B------:R-:W-:Y:S01]  /*e590*/  VIADD R132, R19, UR40 ;  /* 0x0000002813847c36 */ /* 0x000fe20008000000 */
[----:B--2---:R-:W-:Y:S01]  /*e5a0*/  ISETP.NE.AND P2, PT, R136, 0x1, PT ;  /* 0x000000018800780c */ /* 0x004fe20003f45270 */
[----:B------:R-:W-:Y:S01]  /*e5b0*/  ULEA UR6, UR38, UR45, 0x3 ;  /* 0x0000002d26067291 */ /* 0x000fe2000f8e183f */
[C---:B------:R-:W-:Y:S01]  /*e5c0*/  FMUL.FTZ R13, R0.reuse, R124 ;  /* 0x0000007c000d7220 */ /* 0x040fe20000410000 */
[C---:B------:R-:W-:Y:S01]  /*e5d0*/  FMUL.FTZ R124, R0.reuse, R133 ;  /* 0x00000085007c7220 */ /* 0x040fe20000410000 */
[C---:B------:R-:W-:Y:S01]  /*e5e0*/  FMUL.FTZ R133, R0.reuse, R69 ;  /* 0x0000004500857220 */ /* 0x040fe20000410000 */
[----:B------:R-:W-:Y:S01]  /*e5f0*/  UIADD3 UR6, UR6, 0x13240, URZ ;  /* 0x0001324006067890 */ /* 0x000fe2000fffe03f */
[----:B01----:R-:W-:Y:S01]  /*e600*/  FMUL.FTZ R9, R0, R120 ;  /* 0x0000007800097220 */ /* 0x003fe20000410000 */
[----:B------:R-:W-:-:S02]  /*e610*/  IMAD R69, R8, -0xa0, RZ ;  /* 0xffffff6008457824 */ /* 0x000fc400078e02ff */
        /* <DEDUP_REMOVED lines=9> */
[----:B------:R-:W-:Y:S01]  /*e6b0*/  UPRMT UR6, UR44, 0x654, UR6 ;  /* 0x000006542c067896 */ /* 0x000fe20008000006 */
        /* <DEDUP_REMOVED lines=28> */
[----:B------:R-:W-:Y:S02]  /*e880*/  VIADD R57, R69, 0x1 ;  /* 0x0000000145397836 */ /* 0x000fe40000000000 */
        /* <DEDUP_REMOVED lines=27> */
[C---:B------:R-:W-:Y:S01]  /*ea40*/  VIADD R67, R56.reuse, 0xffffffff ;  /* 0xffffffff38437836 */ /* 0x040fe20000000000 */
[----:B------:R-:W-:-:S04]  /*ea50*/  IADD3 R134, R56, -UR23, R17 ;  /* 0x8000001738867c10 */ /* 0x000fc8000fffe011 */
        /* <DEDUP_REMOVED lines=96> */
.L_x_13963:
[----:B------:R-:W-:-:S05]  /*f060*/  IMAD.U32 R138, RZ, RZ, UR21 ;  /* 0x00000015ff8a7e24 */ /* 0x000fca000f8e00ff */
[----:B------:R-:W-:-:S13]  /*f070*/  ISETP.NE.AND P1, PT, R138, 0x1, PT ;  /* 0x000000018a00780c */ /* 0x000fda0003f25270 */
[----:B------:R-:W1:Y:S02]  /*f080*/  @P1 LDC.64 R56, c[0x0][0x9e8] ;  /* 0x00027a00ff381b82 */ /* 0x000e640000000a00 */
[----:B-1----:R-:W-:-:S05]  /*f090*/  @P1 IMAD.HI.U32 R56, R136, R56, RZ ;  /* 0x0000003888381227 */ /* 0x002fca00078e00ff */
[----:B------:R-:W-:-:S07]  /*f0a0*/  @P1 SHF.R.U32.HI R136, RZ, R57, R56 ;  /* 0x00000039ff881219 */ /* 0x000fce0000011638 */
.L_x_13964:
[----:B------:R-:W-:Y:S05]  /*f0b0*/  BSYNC B0 ;  /* 0x0000000000007941 */ /* 0x000fea0003800000 */
.L_x_13962:
[----:B------:R-:W-:-:S05]  /*f0c0*/  IMAD R136, R136, R138, R67 ;  /* 0x0000008a88887224 */ /* 0x000fca00078e0243 */
[----:B------:R-:W-:Y:S02]  /*f0d0*/  VIADDMNMX R71, R136, R138, R71, PT ;  /* 0x0000008a88477246 */ /* 0x000fe40003800147 */
[----:B------:R-:W-:-:S07]  /*f0e0*/  VIMNMX R70, R70, R136, !PT ;  /* 0x0000008846467248 */ /* 0x000fce0007fe0100 */
.L_x_13961:
        /* <DEDUP_REMOVED lines=13> */
[----:B------:R-:W-:Y:S01]  /*f1c0*/  LOP3.LUT R16, R16, 0xfffffffb, RZ, 0xc0, !PT ;  /* 0xfffffffb10107812 */ /* 0x000fe200078ec0ff */
[--C-:B-1----:R-:W-:Y:S01]  /*f1d0*/  IMAD.IADD R135, R135, 0x1, R132.reuse ;  /* 0x0000000187877824 */ /* 0x102fe200078e0284 */
[----:B------:R-:W-:Y:S01]  /*f1e0*/  FSEL R13, R13, -INF , !P2 ;  /* 0xff8000000d0d7808 */ /* 0x000fe20005000000 */
[----:B------:R-:W-:Y:S01]  /*f1f0*/  IMAD.IADD R134, R134, 0x1, R132 ;  /* 0x0000000186867824 */ /* 0x000fe200078e0284 */
        /* <DEDUP_REMOVED lines=230> */
.L_x_13967:
[----:B------:R-:W-:-:S05]  /*10060*/  IMAD.U32 R70, RZ, RZ, UR21 ;  /* 0x00000015ff467e24 */ /* 0x000fca000f8e00ff */
[----:B------:R-:W-:-:S13]  /*10070*/  ISETP.NE.AND P6, PT, R70, 0x1, PT ;  /* 0x000000014600780c */ /* 0x000fda0003fc5270 */
[----:B------:R-:W0:Y:S02]  /*10080*/  @P6 LDC.64 R56, c[0x0][0x9e8] ;  /* 0x00027a00ff386b82 */ /* 0x000e240000000a00 */
[----:B0-----:R-:W-:-:S05]  /*10090*/  @P6 IMAD.HI.U32 R56, R9, R56, RZ ;  /* 0x0000003809386227 */ /* 0x001fca00078e00ff */
[----:B------:R-:W-:-:S07]  /*100a0*/  @P6 SHF.R.U32.HI R9, RZ, R57, R56 ;  /* 0x00000039ff096219 */ /* 0x000fce0000011638 */
.L_x_13968:
[----:B------:R-:W-:Y:S05]  /*100b0*/  BSYNC B0 ;  /* 0x0000000000007941 */ /* 0x000fea0003800000 */
.L_x_13966:
[----:B------:R-:W-:-:S05]  /*100c0*/  IMAD R9, R9, R70, R67 ;  /* 0x0000004609097224 */ /* 0x000fca00078e0243 */
[----:B------:R-:W-:Y:S02]  /*100d0*/  VIADDMNMX R135, R9, R70, R135, PT ;  /* 0x0000004609877246 */ /* 0x000fe40003800187 */
[----:B------:R-:W-:-:S07]  /*100e0*/  VIMNMX R134, R134, R9, !PT ;  /* 0x0000000986867248 */ /* 0x000fce0007fe0100 */
.L_x_13965:
        /* <DEDUP_REMOVED lines=97> */
[C---:B------:R-:W-:Y:S02]  /*10700*/  ISETP.GT.AND P1, PT, R134.reuse, 0x39, !P1 ;  /* 0x000000398600780c */ /* 0x040fe40004f24270 */
        /* <DEDUP_REMOVED lines=125> */
[----:B0-----:R-:W-:-:S01]  /*10ee0*/  FFMA.FTZ R123, R101, UR20, -R56 ;  /* 0x00000014657b7c23 */ /* 0x001fc20008010838 */
        /* <DEDUP_REMOVED lines=25> */
[----:B------:R-:W-:Y:S03]  /*11080*/  MUFU.EX2 R11, R11 ;  /* 0x0000000b000b7308 */ /* 0x000fe60000000800 */
[----:B------:R-:W-:-:S04]  /*11090*/  FMNMX.FTZ R132, R118, R109, !PT ;  /* 0x0000006d76847209 */ /* 0x000fc80007810000 */
[----:B------:R-:W-:Y:S01]  /*110a0*/  FMNMX.FTZ R109, R119, R132, !PT ;  /* 0x00000084776d7209 */ /* 0x000fe20007810000 */
        /* <DEDUP_REMOVED lines=14> */
[----:B------:R-:W-:Y:S01]  /*11190*/  FFMA.FTZ R109, R127, UR20, -R56 ;  /* 0x000000147f6d7c23 */ /* 0x000fe20008010838 */
[----:B------:R-:W-:Y:S02]  /*111a0*/  FSEL R127, R9, RZ, P1 ;  /* 0x000000ff097f7208 */ /* 0x000fe40000800000 */
[----:B0-----:R-:W-:Y:S01]  /*111b0*/  FMNMX.FTZ R113, R73, R132, !PT ;  /* 0x0000008449717209 */ /* 0x001fe20007810000 */
[----:B------:R-:W-:Y:S02]  /*111c0*/  MUFU.EX2 R120, R120 ;  /* 0x0000007800787308 */ /* 0x000fe40000000800 */
[----:B------:R-:W-:-:S01]  /*111d0*/  FADD.FTZ R127, -R127, R6 ;  /* 0x000000067f7f7221 */ /* 0x000fc20000010100 */
[----:B------:R-:W-:Y:S01]  /*111e0*/  FMNMX.FTZ R132, R74, R113, !PT ;  /* 0x000000714a847209 */ /* 0x000fe20007810000 */
[----:B------:R-:W-:-:S02]  /*111f0*/  FFMA.FTZ R113, R128, UR20, -R56 ;  /* 0x0000001480717c23 */ /* 0x000fc40008010838 */
[----:B------:R-:W-:Y:S01]  /*11200*/  FMUL.FTZ R6, R127, UR20 ;  /* 0x000000147f067c20 */ /* 0x000fe20008410000 */
[----:B-1----:R-:W-:Y:S01]  /*11210*/  FMNMX.FTZ R117, R75, R132, !PT ;  /* 0x000000844b757209 */ /* 0x002fe20007810000 */
[----:B------:R-:W-:Y:S03]  /*11220*/  MUFU.EX2 R57, R57 ;  /* 0x0000003900397308 */ /* 0x000fe60000000800 */
[----:B------:R-:W-:-:S04]  /*11230*/  FMNMX.FTZ R128, R78, R117, !PT ;  /* 0x000000754e807209 */ /* 0x000fc80007810000 */
[----:B------:R-:W-:Y:S01]  /*11240*/  FMNMX.FTZ R101, R79, R128, !PT ;  /* 0x000000804f657209 */ /* 0x000fe20007810000 */
[----:B------:R-:W0:Y:S03]  /*11250*/  MUFU.EX2 R6, R6 ;  /* 0x0000000600067308 */ /* 0x000e260000000800 */
[----:B------:R-:W-:Y:S01]  /*11260*/  FMNMX.FTZ R132, R82, R101, !PT ;  /* 0x0000006552847209 */ /* 0x000fe20007810000 */
[----:B------:R-:W-:-:S03]  /*11270*/  FFMA.FTZ R101, R102, UR20, -R56 ;  /* 0x0000001466657c23 */ /* 0x000fc60008010838 */
[----:B------:R-:W-:Y:S01]  /*11280*/  FMNMX.FTZ R117, R83, R132, !PT ;  /* 0x0000008453757209 */ /* 0x000fe20007810000 */
[----:B------:R1:W-:Y:S03]  /*11290*/  MUFU.EX2 R128, R123 ;  /* 0x0000007b00807308 */ /* 0x0003e60000000800 */
[----:B------:R-:W-:Y:S01]  /*112a0*/  FMNMX.FTZ R102, R58, R117, !PT ;  /* 0x000000753a667209 */ /* 0x000fe20007810000 */
[----:B------:R-:W-:-:S03]  /*112b0*/  FFMA.FTZ R117, R103, UR20, -R56 ;  /* 0x0000001467757c23 */ /* 0x000fc60008010838 */
[----:B------:R-:W-:Y:S01]  /*112c0*/  FMNMX.FTZ R103, R59, R102, !PT ;  /* 0x000000663b677209 */ /* 0x000fe20007810000 */
[----:B------:R-:W-:Y:S01]  /*112d0*/  MUFU.EX2 R124, R124 ;  /* 0x0000007c007c7308 */ /* 0x000fe20000000800 */
[----:B-1----:R-:W-:-:S01]  /*112e0*/  FFMA.FTZ R123, R76, UR20, -R56 ;  /* 0x000000144c7b7c23 */ /* 0x002fc20008010838 */
[----:B------:R-:W-:Y:S02]  /*112f0*/  FSEL R76, R63, -INF , !P4 ;  /* 0xff8000003f4c7808 */ /* 0x000fe40006000000 */
[----:B------:R-:W-:-:S04]  /*11300*/  FMNMX.FTZ R132, R60, R103, !PT ;  /* 0x000000673c847209 */ /* 0x000fc80007810000 */
[----:B------:R-:W-:Y:S01]  /*11310*/  FMNMX.FTZ R103, R61, R132, !PT ;  /* 0x000000843d677209 */ /* 0x000fe20007810000 */
[----:B------:R1:W-:Y:S03]  /*11320*/  MUFU.EX2 R102, R117 ;  /* 0x0000007500667308 */ /* 0x0003e60000000800 */
[----:B------:R-:W-:-:S04]  /*11330*/  FMNMX.FTZ R103, R62, R103, !PT ;  /* 0x000000673e677209 */ /* 0x000fc80007810000 */
[----:B------:R-:W-:Y:S01]  /*11340*/  FMNMX.FTZ R103, R76, R103, !PT ;  /* 0x000000674c677209 */ /* 0x000fe20007810000 */
[----:B------:R-:W-:Y:S01]  /*11350*/  MUFU.EX2 R63, R123 ;  /* 0x0000007b003f7308 */ /* 0x000fe20000000800 */
[----:B-1----:R-:W-:-:S01]  /*11360*/  FFMA.FTZ R117, R77, UR20, -R56 ;  /* 0x000000144d757c23 */ /* 0x002fc20008010838 */
[----:B------:R-:W-:Y:S02]  /*11370*/  FSEL R77, R68, -INF , !P2 ;  /* 0xff800000444d7808 */ /* 0x000fe40005000000 */
[----:B------:R-:W-:-:S04]  /*11380*/  FMNMX.FTZ R132, R66, R103, !PT ;  /* 0x0000006742847209 */ /* 0x000fc80007810000 */
[----:B------:R-:W-:Y:S01]  /*11390*/  FMNMX.FTZ R132, R77, R132, !PT ;  /* 0x000000844d847209 */ /* 0x000fe20007810000 */
[----:B------:R1:W-:Y:S04]  /*113a0*/  MUFU.EX2 R68, R117 ;  /* 0x0000007500447308 */ /* 0x0003e80000000800 */
[----:B------:R-:W2:Y:S04]  /*113b0*/  SHFL.BFLY PT, R103, R132, 0x2, 0x1f ;  /* 0x0c401f0084677f89 */ /* 0x000ea800000e0000 */
[----:B------:R-:W-:Y:S01]  /*113c0*/  MUFU.EX2 R67, R67 ;  /* 0x0000004300437308 */ /* 0x000fe20000000800 */
[----:B-1----:R-:W-:-:S07]  /*113d0*/  FFMA.FTZ R117, R131, UR20, -R56 ;  /* 0x0000001483757c23 */ /* 0x002fce0008010838 */
[----:B------:R-:W-:Y:S08]  /*113e0*/  MUFU.EX2 R104, R104 ;  /* 0x0000006800687308 */ /* 0x000ff00000000800 */
[----:B------:R-:W-:Y:S01]  /*113f0*/  MUFU.EX2 R108, R108 ;  /* 0x0000006c006c7308 */ /* 0x000fe20000000800 */
[----:B--2---:R-:W-:Y:S01]  /*11400*/  FMNMX.FTZ R123, R132, R103, !PT ;  /* 0x00000067847b7209 */ /* 0x004fe20007810000 */
[----:B------:R-:W-:Y:S01]  /*11410*/  FFMA.FTZ R103, R129, UR20, -R56 ;  /* 0x0000001481677c23 */ /* 0x000fe20008010838 */
[----:B0-----:R-:W-:-:S05]  /*11420*/  FFMA.FTZ R129, R6, R4, R11 ;  /* 0x0000000406817223 */ /* 0x001fca000001000b */
        /* <DEDUP_REMOVED lines=20> */
[----:B------:R-:W-:Y:S01]  /*11570*/  MUFU.EX2 R127, R127 ;  /* 0x0000007f007f7308 */ /* 0x000fe20000000800 */
[----:B------:R-:W-:-:S01]  /*11580*/  FFMA.FTZ R106, R106, UR20, -R123 ;  /* 0x000000146a6a7c23 */ /* 0x000fc2000801087b */
        /* <DEDUP_REMOVED lines=171> */
.L_x_13969:
        /* <DEDUP_REMOVED lines=82> */
.L_x_13951:
[----:B------:R-:W-:Y:S06]  /*12560*/  BAR.ARV 0x8, 0x200 ;  /* 0x0208000000007b1d */ /* 0x000fec0000002000 */
[----:B------:R-:W-:Y:S05]  /*12570*/  @!P0 BRA `(.L_x_13971) ;  /* 0x0000000000048947 */ /* 0x000fea0003800000 */
[----:B------:R-:W-:Y:S01]  /*12580*/  BPT.TRAP 0x1 ;  /* 0x000000040000795c */ /* 0x000fe20000300000 */
.L_x_13971:
[----:B------:R-:W-:Y:S01]  /*12590*/  ULEA UR14, UR38, UR45, 0x3 ;  /* 0x0000002d260e7291 */ /* 0x000fe2000f8e183f */
[----:B------:R-:W-:-:S05]  /*125a0*/  IMAD.U32 R0, RZ, RZ, UR37 ;  /* 0x00000025ff007e24 */ /* 0x000fca000f8e00ff */
[----:B------:R-:W-:-:S04]  /*125b0*/  SHF.L.U32 R0, R0, 0x1f, RZ ;  /* 0x0000001f00007819 */ /* 0x000fc800000006ff */
[----:B------:R0:W1:Y:S01]  /*125c0*/  SYNCS.PHASECHK.TRANS64.TRYWAIT P1, [UR14+0x13250], R0 ;  /* 0x01325000ff0075a7 */ /* 0x000062000802014e */
[----:B------:R-:W-:Y:S05]  /*125d0*/  @!P0 BRA `(.L_x_13972) ;  /* 0x0000000000048947 */ /* 0x000fea0003800000 */
[----:B------:R-:W-:Y:S01]  /*125e0*/  BPT.TRAP 0x1 ;  /* 0x000000040000795c */ /* 0x000fe20000300000 */
.L_x_13972:
[----:B-1----:R-:W-:Y:S05]  /*125f0*/  @P1 BRA `(.L_x_13973) ;  /* 0x0000000000081947 */ /* 0x002fea0003800000 */
[----:B------:R-:W1:Y:S02]  /*12600*/  SYNCS.PHASECHK.TRANS64.TRYWAIT P1, [UR14+0x13250], R0 ;  /* 0x01325000ff0075a7 */ /* 0x000e64000802014e */
[----:B-1----:R-:W-:Y:S05]  /*12610*/  @!P1 BRA `(.L_x_13974) ;  /* 0x00000078007c9947 */ /* 0x002fea0003800000 */
.L_x_13973:
[----:B------:R-:W-:Y:S01]  /*12620*/  ULDC.64 UR4, c[0x0][0x9a0] ;  /* 0x0002680000047ab9 */ /* 0x000fe20000000a00 */
[----:B------:R-:W-:Y:S01]  /*12630*/  UIADD3 UR45, UR45, 0x1000, URZ ;  /* 0x000010002d2d7890 */ /* 0x000fe2000fffe03f */
[----:B------:R-:W-:Y:S01]  /*12640*/  WARPGROUP.ARRIVE ;  /* 0x00000000000079c5 */ /* 0x000fe20000000000 */
[----:B------:R-:W-:Y:S01]  /*12650*/  UISETP.NE.U32.AND UP0, UPT, UR4, URZ, UPT ;  /* 0x0000003f0400728c */ /* 0x000fe2000bf05070 */
[----:B-1----:R-:W-:Y:S01]  /*12660*/  IMAD.MOV.U32 R5, RZ, RZ, 0x3f800000 ;  /* 0x3f800000ff057424 */ /* 0x002fe200078e00ff */
        /* <DEDUP_REMOVED lines=16> */
[----:B------:R-:W-:Y:S01]  /*12770*/  QGMMA.64x64x32.F32.E4M3.E4M3 R24, R152, gdesc[UR8], R24, gsb0 ;  /* 0x00e0000898187df3 */ /* 0x000fe20008000818 */
[----:B------:R-:W-:Y:S02]  /*12780*/  @UP0 UIMAD UR9, UR42, UR13, UR9 ;  /* 0x0000000d2a0902a4 */ /* 0x000fe4000f8e0209 */
[----:B------:R-:W-:-:S04]  /*12790*/  @UP0 UIMAD.WIDE.U32 UR6, UR42, UR12, UR6 ;  /* 0x0000000c2a0602a5 */ /* 0x000fc8000f8e0006 */
[----:B------:R-:W-:Y:S02]  /*127a0*/  @UP0 UIADD3 UR7, UR7, UR9, URZ ;  /* 0x0000000907070290 */ /* 0x000fe4000fffe03f */
[----:B------:R-:W-:-:S04]  /*127b0*/  @UP0 ULEA UR4, UP1, UR6, UR4, 0x2 ;  /* 0x0000000406040291 */ /* 0x000fc8000f82103f */
[----:B------:R-:W-:Y:S02]  /*127c0*/  @UP0 ULEA.HI.X UR5, UR6, UR5, UR7, 0x2, UP1 ;  /* 0x0000000506050291 */ /* 0x000fe400088f1407 */
[----:B------:R-:W-:-:S04]  /*127d0*/  IMAD.U32 R6, RZ, RZ, UR4 ;  /* 0x00000004ff067e24 */ /* 0x000fc8000f8e00ff */
[----:B------:R-:W-:Y:S01]  /*127e0*/  IMAD.U32 R7, RZ, RZ, UR5 ;  /* 0x00000005ff077e24 */ /* 0x000fe2000f8e00ff */
        /* <DEDUP_REMOVED lines=59> */
.L_x_13975:
[----:B------:R-:W-:Y:S01]  /*12ba0*/  UIADD3 UR4, UR14, 0x13260, URZ ;  /* 0x000132600e047890 */ /* 0x000fe2000fffe03f */
[-C--:B------:R-:W-:Y:S01]  /*12bb0*/  FMUL.FTZ R56, R25, R4.reuse ;  /* 0x0000000419387220 */ /* 0x080fe20000410000 */
[----:B------:R-:W-:Y:S01]  /*12bc0*/  UIADD3 UR38, UR38, 0x1, URZ ;  /* 0x0000000126267890 */ /* 0x000fe2000fffe03f */
[----:B------:R-:W-:Y:S01]  /*12bd0*/  FMUL.FTZ R57, R24, R4 ;  /* 0x0000000418397220 */ /* 0x000fe20000410000 */
[----:B------:R-:W-:Y:S01]  /*12be0*/  UPRMT UR4, UR44, 0x654, UR4 ;  /* 0x000006542c047896 */ /* 0x000fe20008000004 */
[----:B------:R-:W-:Y:S01]  /*12bf0*/  FMUL.FTZ R25, R26, R6 ;  /* 0x000000061a197220 */ /* 0x000fe20000410000 */
        /* <DEDUP_REMOVED lines=36> */
.L_x_13897:
        /* <DEDUP_REMOVED lines=11> */
[----:B------:R-:W2:Y:S04]  /*12ef0*/  LDL R35, [R1+0xc] ;  /* 0x00000c0001237983 */ /* 0x000ea80000100800 */
[----:B------:R-:W3:Y:S01]  /*12f00*/  LDL R41, [R1+0x8] ;  /* 0x0000080001297983 */ /* 0x000ee20000100800 */
[----:B------:R-:W-:Y:S01]  /*12f10*/  F2FP.BF16.F32.PACK_AB R54, R54, R5 ;  /* 0x000000053636723e */ /* 0x000fe200000010ff */
[----:B------:R-:W1:Y:S01]  /*12f20*/  S2R R33, SR_SWINHI ;  /* 0x0000000000217919 */ /* 0x000e620000002f00 */
[----:B------:R-:W4:Y:S01]  /*12f30*/  LDC R5, c[0x0][0xbe8] ;  /* 0x0002fa00ff057b82 */ /* 0x000f220000000800 */
        /* <DEDUP_REMOVED lines=8> */
[----:B------:R-:W-:Y:S01]  /*12fc0*/  USHF.R.S32.HI UR12, URZ, 0x1f, UR42 ;  /* 0x0000001f3f0c7899 */ /* 0x000fe2000801142a */
[----:B------:R-:W-:Y:S01]  /*12fd0*/  F2FP.BF16.F32.PACK_AB R24, R37, R24 ;  /* 0x000000182518723e */ /* 0x000fe200000010ff */
[----:B------:R-:W-:Y:S01]  /*12fe0*/  ULDC.64 UR8, c[0x0][0xb90] ;  /* 0x0002e40000087ab9 */ /* 0x000fe20000000a00 */
[----:B0-----:R-:W-:Y:S01]  /*12ff0*/  IMAD.SHL.U32 R6, R27, 0x4, RZ ;  /* 0x000000041b067824 */ /* 0x001fe200078e00ff */
        /* <DEDUP_REMOVED lines=10> */
[----:B------:R0:W3:Y:S01]  /*130a0*/  LDG.E.CONSTANT R17, desc[UR48][R6.64] ;  /* 0x0000003006117981 */ /* 0x0000e2000c1e9900 */
[----:B----4-:R-:W-:Y:S02]  /*130b0*/  ISETP.NE.AND P2, PT, R5, 0x1, PT ;  /* 0x000000010500780c */ /* 0x010fe40003f45270 */
[----:B------:R-:W-:Y:S02]  /*130c0*/  F2FP.BF16.F32.PACK_AB R28, R28, R57 ;  /* 0x000000391c1c723e */ /* 0x000fe400000010ff */
[----:B------:R-:W-:Y:S02]  /*130d0*/  F2FP.BF16.F32.PACK_AB R29, R29, R56 ;  /* 0x000000381d1d723e */ /* 0x000fe400000010ff */
[----:B0-----:R-:W-:-:S04]  /*130e0*/  LOP3.LUT P0, R6, R27, 0x3, RZ, 0xc0, !PT ;  /* 0x000000031b067812 */ /* 0x001fc8000780c0ff */
[----:B------:R-:W-:-:S03]  /*130f0*/  ISETP.EQ.OR P0, PT, R6, 0x3, !P0 ;  /* 0x000000030600780c */ /* 0x000fc60004702670 */
[----:B------:R-:W0:Y:S01]  /*13100*/  @P2 LDC R42, c[0x0][0xbf0] ;  /* 0x0002fc00ff2a2b82 */ /* 0x000e220000000800 */
[----:B------:R-:W-:Y:S02]  /*13110*/  MOV R6, R4 ;  /* 0x0000000400067202 */ /* 0x000fe40000000f00 */
[----:B-1----:R-:W-:Y:S02]  /*13120*/  MOV R7, R33 ;  /* 0x0000002100077202 */ /* 0x002fe40000000f00 */
[----:B------:R-:W-:Y:S02]  /*13130*/  SEL R36, R25, R26, P0 ;  /* 0x0000001a19247207 */ /* 0x000fe40000000000 */
[----:B------:R-:W-:Y:S02]  /*13140*/  SEL R25, R26, R25, P0 ;  /* 0x000000191a197207 */ /* 0x000fe40000000000 */
[----:B------:R-:W-:Y:S01]  /*13150*/  SEL R34, R9, R10, P0 ;  /* 0x0000000a09227207 */ /* 0x000fe20000000000 */
[----:B------:R-:W1:Y:S01]  /*13160*/  @P2 LDC R26, c[0x0][0xbec] ;  /* 0x0002fb00ff1a2b82 */ /* 0x000e620000000800 */
[----:B------:R-:W-:Y:S01]  /*13170*/  SEL R31, R10, R9, P0 ;  /* 0x000000090a1f7207 */ /* 0x000fe20000000000 */
[----:B------:R-:W-:Y:S01]  /*13180*/  IMAD R9, R156, 0x40, R23 ;  /* 0x000000409c097824 */ /* 0x000fe200078e0217 */
[----:B------:R-:W-:Y:S01]  /*13190*/  SEL R32, R21, R24, P0 ;  /* 0x0000001815207207 */ /* 0x000fe20000000000 */
[----:B------:R-:W-:Y:S01]  /*131a0*/  UIMAD UR5, UR12, UR8, URZ ;  /* 0x000000080c0572a4 */ /* 0x000fe2000f8e023f */
[----:B------:R-:W-:-:S02]  /*131b0*/  SEL R21, R24, R21, P0 ;  /* 0x0000001518157207 */ /* 0x000fc40000000000 */
[----:B------:R-:W-:Y:S02]  /*131c0*/  SEL R24, R13, R14, P0 ;  /* 0x0000000e0d187207 */ /* 0x000fe40000000000 */
[----:B------:R-:W-:Y:S01]  /*131d0*/  SEL R27, R14, R13, P0 ;  /* 0x0000000d0e1b7207 */ /* 0x000fe20000000000 */
[----:B------:R-:W-:Y:S01]  /*131e0*/  UIMAD.WIDE.U32 UR6, UR42, UR8, URZ ;  /* 0x000000082a0672a5 */ /* 0x000fe2000f8e003f */
[----:B------:R-:W-:Y:S01]  /*131f0*/  SEL R38, R15, R20, P0 ;  /* 0x000000140f267207 */ /* 0x000fe20000000000 */
[----:B------:R-:W-:Y:S01]  /*13200*/  UIMAD UR5, UR42, UR9, UR5 ;  /* 0x000000092a0572a4 */ /* 0x000fe2000f8e0205 */
[----:B------:R-:W-:Y:S01]  /*13210*/  SEL R33, R20, R15, P0 ;  /* 0x0000000f14217207 */ /* 0x000fe20000000000 */
[----:B------:R-:W-:Y:S01]  /*13220*/  UIMAD UR8, UR13, UR10, URZ ;  /* 0x0000000a0d0872a4 */ /* 0x000fe2000f8e023f */
[----:B------:R-:W-:Y:S01]  /*13230*/  SEL R30, R28, R29, P0 ;  /* 0x0000001d1c1e7207 */ /* 0x000fe20000000000 */
[----:B------:R-:W-:Y:S01]  /*13240*/  UIADD3 UR7, UR7, UR5, URZ ;  /* 0x0000000507077290 */ /* 0x000fe2000fffe03f */
[----:B------:R-:W-:Y:S01]  /*13250*/  SEL R29, R29, R28, P0 ;  /* 0x0000001c1d1d7207 */ /* 0x000fe20000000000 */
[----:B------:R-:W-:Y:S01]  /*13260*/  UIMAD UR8, UR41, UR11, UR8 ;  /* 0x0000000b290872a4 */ /* 0x000fe2000f8e0208 */
[----:B------:R-:W-:Y:S01]  /*13270*/  SEL R40, R46, R47, P0 ;  /* 0x0000002f2e287207 */ /* 0x000fe20000000000 */
[----:B------:R-:W-:Y:S01]  /*13280*/  UIMAD.WIDE.U32 UR6, UR41, UR10, UR6 ;  /* 0x0000000a290672a5 */ /* 0x000fe2000f8e0006 */
[----:B------:R-:W-:Y:S01]  /*13290*/  SEL R44, R54, R55, P0 ;  /* 0x00000037362c7207 */ /* 0x000fe20000000000 */
[----:B------:R-:W-:Y:S01]  /*132a0*/  ULDC UR5, c[0x0][0xa88] ;  /* 0x0002a20000057ab9 */ /* 0x000fe20000000800 */
[----:B------:R-:W-:Y:S01]  /*132b0*/  SEL R47, R47, R46, P0 ;  /* 0x0000002e2f2f7207 */ /* 0x000fe20000000000 */
[----:B------:R-:W-:Y:S01]  /*132c0*/  ULDC.64 UR10, c[0x0][0xaf0] ;  /* 0x0002bc00000a7ab9 */ /* 0x000fe20000000a00 */
[----:B------:R-:W-:Y:S01]  /*132d0*/  SEL R55, R55, R54, P0 ;  /* 0x0000003637377207 */ /* 0x000fe20000000000 */
[----:B--2---:R-:W-:-:S03]  /*132e0*/  IMAD.WIDE R10, R35, 0x2, R6 ;  /* 0x00000002230a7825 */ /* 0x004fc600078e0206 */
[C---:B------:R-:W-:Y:S01]  /*132f0*/  IADD3 R39, P4, R10.reuse, 0x20, RZ ;  /* 0x000000200a277810 */ /* 0x040fe20007f9e0ff */
[----:B------:R-:W-:Y:S01]  /*13300*/  IMAD.WIDE R6, R9, 0x2, R6 ;  /* 0x0000000209067825 */ /* 0x000fe200078e0206 */
[C---:B------:R-:W-:Y:S02]  /*13310*/  LOP3.LUT R9, R10.reuse, 0x380, RZ, 0xc0, !PT ;  /* 0x000003800a097812 */ /* 0x040fe400078ec0ff */
[----:B------:R-:W-:Y:S02]  /*13320*/  LOP3.LUT R8, R39, 0x380, RZ, 0xc0, !PT ;  /* 0x0000038027087812 */ /* 0x000fe400078ec0ff */
[----:B------:R-:W-:Y:S02]  /*13330*/  IADD3 R37, P1, R10, 0x60, RZ ;  /* 0x000000600a257810 */ /* 0x000fe40007f3e0ff */
[----:B------:R-:W-:Y:S02]  /*13340*/  SHF.R.U64 R9, R9, 0x3, RZ ;  /* 0x0000000309097819 */ /* 0x000fe400000012ff */
[----:B------:R-:W-:-:S02]  /*13350*/  SHF.R.U64 R8, R8, 0x3, RZ ;  /* 0x0000000308087819 */ /* 0x000fc400000012ff */
[----:B------:R-:W-:Y:S02]  /*13360*/  IADD3 R35, P3, R10, 0x40, RZ ;  /* 0x000000400a237810 */ /* 0x000fe40007f7e0ff */
[----:B------:R-:W-:Y:S02]  /*13370*/  LOP3.LUT R12, R37, 0x380, RZ, 0xc0, !PT ;  /* 0x00000380250c7812 */ /* 0x000fe400078ec0ff */
[----:B------:R-:W-:Y:S02]  /*13380*/  LOP3.LUT R10, R9, R10, RZ, 0x3c, !PT ;  /* 0x0000000a090a7212 */ /* 0x000fe400078e3cff */
[----:B------:R-:W-:Y:S01]  /*13390*/  LOP3.LUT R8, R8, R39, RZ, 0x3c, !PT ;  /* 0x0000002708087212 */ /* 0x000fe200078e3cff */
[----:B------:R-:W-:Y:S01]  /*133a0*/  VIADD R39, R19, UR40 ;  /* 0x0000002813277c36 */ /* 0x000fe20008000000 */
[----:B------:R-:W-:Y:S01]  /*133b0*/  LOP3.LUT R14, R35, 0x380, RZ, 0xc0, !PT ;  /* 0x00000380230e7812 */ /* 0x000fe200078ec0ff */
[--C-:B------:R-:W-:Y:S01]  /*133c0*/  IMAD.X R13, RZ, RZ, R11.reuse, P1 ;  /* 0x000000ffff0d7224 */ /* 0x100fe200008e060b */
[----:B------:R-:W-:Y:S01]  /*133d0*/  SHF.R.U64 R12, R12, 0x3, RZ ;  /* 0x000000030c0c7819 */ /* 0x000fe200000012ff */
[--C-:B------:R-:W-:Y:S01]  /*133e0*/  IMAD.X R15, RZ, RZ, R11.reuse, P3 ;  /* 0x000000ffff0f7224 */ /* 0x100fe200018e060b */
[----:B------:R-:W-:Y:S01]  /*133f0*/  MOV R48, R10 ;  /* 0x0000000a00307202 */ /* 0x000fe20000000f00 */
[----:B------:R-:W-:Y:S01]  /*13400*/  IMAD.X R9, RZ, RZ, R11, P4 ;  /* 0x000000ffff097224 */ /* 0x000fe200020e060b */
[----:B------:R-:W-:Y:S01]  /*13410*/  SHF.R.U64 R14, R14, 0x3, RZ ;  /* 0x000000030e0e7819 */ /* 0x000fe200000012ff */
[----:B-1----:R-:W-:Y:S01]  /*13420*/  @P2 IMAD.HI.U32 R11, R39, R26, RZ ;  /* 0x0000001a270b2227 */ /* 0x002fe200078e00ff */
[----:B------:R-:W-:-:S02]  /*13430*/  LOP3.LUT R12, R12, R37, RZ, 0x3c, !PT ;  /* 0x000000250c0c7212 */ /* 0x000fc400078e3cff */
[----:B------:R-:W-:Y:S01]  /*13440*/  IADD3 R37, P4, R6, 0x1800, RZ ;  /* 0x0000180006257810 */ /* 0x000fe20007f9e0ff */
[----:B------:R-:W-:Y:S01]  /*13450*/  IMAD.MOV.U32 R10, RZ, RZ, R39 ;  /* 0x000000ffff0a7224 */ /* 0x000fe200078e0027 */
[----:B------:R-:W-:Y:S02]  /*13460*/  LOP3.LUT R14, R14, R35, RZ, 0x3c, !PT ;  /* 0x000000230e0e7212 */ /* 0x000fe400078e3cff */
[----:B------:R-:W-:Y:S02]  /*13470*/  IADD3 R35, P3, R6, 0x3000, RZ ;  /* 0x0000300006237810 */ /* 0x000fe40007f7e0ff */
[----:B0-----:R-:W-:Y:S02]  /*13480*/  @P2 SHF.R.U32.HI R10, RZ, R42, R11 ;  /* 0x0000002aff0a2219 */ /* 0x001fe4000001160b */
[----:B------:R-:W-:Y:S01]  /*13490*/  LOP3.LUT R28, R37, 0x380, RZ, 0xc0, !PT ;  /* 0x00000380251c7812 */ /* 0x000fe200078ec0ff */
[----:B------:R-:W-:Y:S01]  /*134a0*/  IMAD.U32 R42, RZ, RZ, UR8 ;  /* 0x00000008ff2a7e24 */ /* 0x000fe2000f8e00ff */
[----:B------:R-:W-:Y:S01]  /*134b0*/  LOP3.LUT R20, R35, 0x380, RZ, 0xc0, !PT ;  /* 0x0000038023147812 */ /* 0x000fe200078ec0ff */
[----:B------:R-:W-:Y:S01]  /*134c0*/  ULDC.64 UR8, c[0x0][0xae8] ;  /* 0x0002ba0000087ab9 */ /* 0x000fe20000000a00 */
[----:B------:R-:W-:Y:S01]  /*134d0*/  MOV R45, R14 ;  /* 0x0000000e002d7202 */ /* 0x000fe20000000f00 */
[----:B------:R-:W-:Y:S01]  /*134e0*/  IMAD.MOV R14, RZ, RZ, -R10 ;  /* 0x000000ffff0e7224 */ /* 0x000fe200078e0a0a */
[----:B------:R-:W-:-:S02]  /*134f0*/  MOV R43, R12 ;  /* 0x0000000c002b7202 */ /* 0x000fc40000000f00 */
[----:B------:R-:W-:Y:S02]  /*13500*/  SHF.R.S32.HI R11, RZ, 0x1f, R10 ;  /* 0x0000001fff0b7819 */ /* 0x000fe4000001140a */
[----:B------:R-:W-:Y:S02]  /*13510*/  IADD3 R10, P1, R10, UR6, RZ ;  /* 0x000000060a0a7c10 */ /* 0x000fe4000ff3e0ff */
[----:B---3--:R-:W-:Y:S02]  /*13520*/  LOP3.LUT R12, R17, 0x2, RZ, 0x3c, !PT ;  /* 0x00000002110c7812 */ /* 0x008fe400078e3cff */
[----:B------:R-:W-:Y:S02]  /*13530*/  SHF.R.U64 R28, R28, 0x3, RZ ;  /* 0x000000031c1c7819 */ /* 0x000fe400000012ff */
[----:B------:R-:W-:Y:S01]  /*13540*/  SHF.R.U64 R20, R20, 0x3, RZ ;  /* 0x0000000314147819 */ /* 0x000fe200000012ff */
[----:B------:R-:W-:Y:S01]  /*13550*/  SHFL.IDX PT, R30, R30, R17, 0x1c1f ;  /* 0x001c1f111e1e7589 */ /* 0x000fe200000e0000 */
[----:B------:R-:W-:Y:S01]  /*13560*/  IADD3.X R11, R11, UR7, R42, P1, !PT ;  /* 0x000000070b0b7c10 */ /* 0x000fe20008ffe42a */
[----:B------:R-:W-:Y:S01]  /*13570*/  IMAD R13, R5, R14, R39 ;  /* 0x0000000e050d7224 */ /* 0x000fe200078e0227 */
[----:B------:R-:W-:Y:S01]  /*13580*/  LOP3.LUT R28, R28, R37, RZ, 0x3c, !PT ;  /* 0x000000251c1c7212 */ /* 0x000fe200078e3cff */
[----:B------:R0:W-:Y:S01]  /*13590*/  SHFL.IDX PT, R26, R24, R17, 0x1c1f ;  /* 0x001c1f11181a7589 */ /* 0x0001e200000e0000 */
[----:B------:R-:W-:Y:S01]  /*135a0*/  LOP3.LUT R20, R20, R35, RZ, 0x3c, !PT ;  /* 0x0000002314147212 */ /* 0x000fe200078e3cff */
[----:B------:R-:W-:-:S02]  /*135b0*/  ULDC.64 UR6, c[0x0][0xb88] ;  /* 0x0002e20000067ab9 */ /* 0x000fc40000000a00 */
[----:B------:R-:W-:Y:S04]  /*135c0*/  SHFL.IDX PT, R36, R36, R17, 0x1c1f ;  /* 0x001c1f1124247589 */ /* 0x000fe800000e0000 */
[----:B------:R-:W-:Y:S04]  /*135d0*/  SHFL.IDX PT, R15, R38, R17, 0x1c1f ;  /* 0x001c1f11260f7589 */ /* 0x000fe800000e0000 */
[----:B------:R-:W1:Y:S04]  /*135e0*/  SHFL.IDX PT, R29, R29, R12, 0x1c1f ;  /* 0x001c1f0c1d1d7589 */ /* 0x000e6800000e0000 */
[----:B------:R-:W2:Y:S04]  /*135f0*/  SHFL.IDX PT, R27, R27, R12, 0x1c1f ;  /* 0x001c1f0c1b1b7589 */ /* 0x000ea800000e0000 */
[----:B------:R-:W3:Y:S04]  /*13600*/  SHFL.IDX PT, R25, R25, R12, 0x1c1f ;  /* 0x001c1f0c19197589 */ /* 0x000ee800000e0000 */
[----:B------:R-:W4:Y:S04]  /*13610*/  SHFL.IDX PT, R42, R33, R12, 0x1c1f ;  /* 0x001c1f0c212a7589 */ /* 0x000f2800000e0000 */
[----:B------:R-:W-:Y:S04]  /*13620*/  SHFL.IDX PT, R32, R32, R17, 0x1c1f ;  /* 0x001c1f1120207589 */ /* 0x000fe800000e0000 */
[----:B------:R-:W-:Y:S04]  /*13630*/  SHFL.IDX PT, R37, R44, R17, 0x1c1f ;  /* 0x001c1f112c257589 */ /* 0x000fe800000e0000 */
[----:B------:R-:W4:Y:S01]  /*13640*/  SHFL.IDX PT, R21, R21, R12, 0x1c1f ;  /* 0x001c1f0c15157589 */ /* 0x000f2200000e0000 */
[----:B------:R-:W-:-:S03]  /*13650*/  SHF.R.S32.HI R14, RZ, 0x1f, R13 ;  /* 0x0000001fff0e7819 */ /* 0x000fc6000001140d */
[----:B------:R-:W-:Y:S04]  /*13660*/  SHFL.IDX PT, R34, R34, R17, 0x1c1f ;  /* 0x001c1f1122227589 */ /* 0x000fe800000e0000 */
[----:B------:R1:W-:Y:S04]  /*13670*/  SHFL.IDX PT, R35, R40, R17, 0x1c1f ;  /* 0x001c1f1128237589 */ /* 0x0003e800000e0000 */
[----:B------:R-:W4:Y:S04]  /*13680*/  SHFL.IDX PT, R31, R31, R12, 0x1c1f ;  /* 0x001c1f0c1f1f7589 */ /* 0x000f2800000e0000 */
[----:B------:R2:W4:Y:S04]  /*13690*/  SHFL.IDX PT, R44, R47, R12, 0x1c1f ;  /* 0x001c1f0c2f2c7589 */ /* 0x00052800000e0000 */
[----:B------:R4:W4:Y:S01]  /*136a0*/  SHFL.IDX PT, R46, R55, R12, 0x1c1f ;  /* 0x001c1f0c372e7589 */ /* 0x00092200000e0000 */
[----:B------:R-:W-:-:S02]  /*136b0*/  IMAD R14, R14, UR6, RZ ;  /* 0x000000060e0e7c24 */ /* 0x000fc4000f8e02ff */
[----:B------:R-:W-:-:S04]  /*136c0*/  IMAD.WIDE.U32 R10, R13, UR6, R10 ;  /* 0x000000060d0a7c25 */ /* 0x000fc8000f8e000a */
[----:B------:R-:W-:Y:S01]  /*136d0*/  IMAD R13, R13, UR7, R14 ;  /* 0x000000070d0d7c24 */ /* 0x000fe2000f8e020e */
[----:B------:R-:W-:Y:S01]  /*136e0*/  ULDC.64 UR6, c[0x0][0xb50] ;  /* 0x0002d40000067ab9 */ /* 0x000fe20000000a00 */
[----:B0-----:R-:W-:Y:S01]  /*136f0*/  VIADD R24, R41, UR40 ;  /* 0x0000002829187c36 */ /* 0x001fe20008000000 */
[----:B------:R-:W-:Y:S01]  /*13700*/  LOP3.LUT P1, RZ, R157, 0x3, RZ, 0xc0, !PT ;  /* 0x000000039dff7812 */ /* 0x000fe2000782c0ff */
[----:B-1----:R-:W-:Y:S01]  /*13710*/  IMAD R17, R5, UR5, RZ ;  /* 0x0000000505117c24 */ /* 0x002fe2000f8e02ff */
[----:B------:R-:W-:Y:S01]  /*13720*/  LEA R33, P6, R10, UR6, 0x2 ;  /* 0x000000060a217c11 */ /* 0x000fe2000f8c10ff */
[----:B------:R-:W-:Y:S02]  /*13730*/  IMAD.IADD R11, R11, 0x1, R13 ;  /* 0x000000010b0b7824 */ /* 0x000fe400078e020d */
[C---:B------:R-:W-:Y:S01]  /*13740*/  VIADD R14, R24.reuse, 0x8 ;  /* 0x00000008180e7836 */ /* 0x040fe20000000000 */
[----:B--2---:R-:W-:Y:S02]  /*13750*/  MOV R47, R8 ;  /* 0x00000008002f7202 */ /* 0x004fe40000000f00 */
[----:B------:R-:W-:-:S02]  /*13760*/  ISETP.GE.OR P5, PT, R24, R17, P1 ;  /* 0x000000111800720c */ /* 0x000fc40000fa6670 */
[----:B------:R-:W-:Y:S02]  /*13770*/  LEA.HI.X R49, R10, UR7, R11, 0x2, P6 ;  /* 0x000000070a317c11 */ /* 0x000fe4000b0f140b */
[----:B------:R-:W-:Y:S02]  /*13780*/  ISETP.GE.OR P1, PT, R14, R17, P1 ;  /* 0x000000110e00720c */ /* 0x000fe40000f26670 */
[----:B------:R-:W-:Y:S02]  /*13790*/  SEL R8, R30, R29, P0 ;  /* 0x0000001d1e087207 */ /* 0x000fe40000000000 */
[----:B------:R-:W-:Y:S02]  /*137a0*/  SEL R10, R29, R30, P0 ;  /* 0x0000001e1d0a7207 */ /* 0x000fe40000000000 */
[----:B------:R-:W-:Y:S02]  /*137b0*/  SEL R24, R26, R27, P0 ;  /* 0x0000001b1a187207 */ /* 0x000fe40000000000 */
[----:B---3--:R-:W-:-:S02]  /*137c0*/  SEL R9, R36, R25, P0 ;  /* 0x0000001924097207 */ /* 0x008fc40000000000 */
[----:B------:R-:W-:Y:S02]  /*137d0*/  SEL R11, R25, R36, P0 ;  /* 0x00000024190b7207 */ /* 0x000fe40000000000 */
[----:B----4-:R-:W-:Y:S01]  /*137e0*/  SEL R13, R15, R42, P0 ;  /* 0x0000002a0f0d7207 */ /* 0x010fe20000000000 */
[----:B------:R-:W-:Y:S01]  /*137f0*/  SHFL.IDX PT, R38, R33, RZ, 0x1c1f ;  /* 0x001c1fff21267589 */ /* 0x000fe200000e0000 */
[----:B------:R-:W-:Y:S02]  /*13800*/  SEL R12, R32, R21, P0 ;  /* 0x00000015200c7207 */ /* 0x000fe40000000000 */
[----:B------:R-:W-:Y:S01]  /*13810*/  SEL R14, R21, R32, P0 ;  /* 0x00000020150e7207 */ /* 0x000fe20000000000 */
[----:B------:R0:W-:Y:S01]  /*13820*/  SHFL.IDX PT, R40, R33, 0x1, 0x1c1f ;  /* 0x003c1f0021287f89 */ /* 0x0001e200000e0000 */
[----:B------:R-:W-:Y:S02]  /*13830*/  SEL R26, R27, R26, P0 ;  /* 0x0000001a1b1a7207 */ /* 0x000fe40000000000 */
[----:B------:R-:W-:-:S02]  /*13840*/  SEL R15, R42, R15, P0 ;  /* 0x0000000f2a0f7207 */ /* 0x000fc40000000000 */
[----:B------:R-:W-:Y:S02]  /*13850*/  SEL R32, R34, R31, P0 ;  /* 0x0000001f22207207 */ /* 0x000fe40000000000 */
[----:B------:R-:W-:Y:S02]  /*13860*/  SEL R25, R35, R44, P0 ;  /* 0x0000002c23197207 */ /* 0x000fe40000000000 */
        /* <DEDUP_REMOVED lines=10> */
[----:B------:R-:W1:Y:S01]  /*13910*/  SHFL.IDX PT, R41, R49, 0x1, 0x1c1f ;  /* 0x003c1f0031297f89 */ /* 0x000e6200000e0000 */
[----:B------:R-:W-:-:S04]  /*13920*/  LOP3.LUT R37, R6, 0x380, RZ, 0xc0, !PT ;  /* 0x0000038006257812 */ /* 0x000fc800078ec0ff */
[----:B------:R-:W-:Y:S01]  /*13930*/  SHF.R.U64 R37, R37, 0x3, RZ ;  /* 0x0000000325257819 */ /* 0x000fe200000012ff */
[----:B------:R-:W-:-:S03]  /*13940*/  IMAD.X R29, RZ, RZ, R7, P4 ;  /* 0x000000ffff1d7224 */ /* 0x000fc600020e0607 */
[----:B------:R-:W-:Y:S01]  /*13950*/  LOP3.LUT R36, R37, R6, RZ, 0x3c, !PT ;  /* 0x0000000625247212 */ /* 0x000fe200078e3cff */
[--C-:B------:R-:W-:Y:S02]  /*13960*/  IMAD.MOV.U32 R37, RZ, RZ, R7.reuse ;  /* 0x000000ffff257224 */ /* 0x100fe400078e0007 */
[----:B------:R-:W-:Y:S01]  /*13970*/  IMAD.X R21, RZ, RZ, R7, P3 ;  /* 0x000000ffff157224 */ /* 0x000fe200018e0607 */
[----:B0-----:R0:W-:Y:S04]  /*13980*/  @!P5 ST.E desc[UR48][R38.64], R3 ;  /* 0x000000032600d985 */ /* 0x0011e8000c101930 */
[----:B-1----:R1:W-:Y:S04]  /*13990*/  @!P1 ST.E desc[UR48][R40.64], R0 ;  /* 0x0000000028009985 */ /* 0x0023e8000c101930 */
[----:B------:R-:W2:Y:S04]  /*139a0*/  LD.E.128 R8, desc[UR48][R36.64] ;  /* 0x0000003024087980 */ /* 0x000ea8000c101d00 */
[----:B------:R-:W3:Y:S04]  /*139b0*/  LD.E.128 R28, desc[UR48][R28.64] ;  /* 0x000000301c1c7980 */ /* 0x000ee8000c101d00 */
[----:B------:R4:W3:Y:S01]  /*139c0*/  LD.E.128 R12, desc[UR48][R20.64] ;  /* 0x00000030140c7980 */ /* 0x0008e2000c101d00 */
[----:B------:R-:W-:-:S04]  /*139d0*/  IADD3 R24, P0, R6, 0x4800, RZ ;  /* 0x0000480006187810 */ /* 0x000fc80007f1e0ff */
[----:B------:R-:W-:-:S04]  /*139e0*/  LOP3.LUT R6, R24, 0x380, RZ, 0xc0, !PT ;  /* 0x0000038018067812 */ /* 0x000fc800078ec0ff */
[----:B0-----:R-:W-:Y:S02]  /*139f0*/  SHF.R.U64 R3, R6, 0x3, RZ ;  /* 0x0000000306037819 */ /* 0x001fe400000012ff */
[----:B------:R-:W0:Y:S01]  /*13a00*/  @P2 LDC R6, c[0x0][0xbec] ;  /* 0x0002fb00ff062b82 */ /* 0x000e220000000800 */
[----:B------:R-:W-:-:S07]  /*13a10*/  IMAD.X R25, RZ, RZ, R7, P0 ;  /* 0x000000ffff197224 */ /* 0x000fce00000e0607 */
[----:B------:R-:W0:Y:S01]  /*13a20*/  @P2 LDC R7, c[0x0][0xbf0] ;  /* 0x0002fc00ff072b82 */ /* 0x000e220000000800 */
[----:B-1----:R-:W-:Y:S01]  /*13a30*/  IMAD R0, R22, 0x30, R156 ;  /* 0x0000003016007824 */ /* 0x002fe200078e029c */
[----:B------:R-:W-:-:S03]  /*13a40*/  UIMAD UR5, UR12, UR8, URZ ;  /* 0x000000080c0572a4 */ /* 0x000fc6000f8e023f */
[----:B----4-:R-:W-:Y:S01]  /*13a50*/  VIADD R21, R0, UR40 ;  /* 0x0000002800157c36 */ /* 0x010fe20008000000 */
[----:B------:R-:W-:Y:S02]  /*13a60*/  UIMAD.WIDE.U32 UR6, UR42, UR8, URZ ;  /* 0x000000082a0672a5 */ /* 0x000fe4000f8e003f */
[----:B------:R-:W-:Y:S01]  /*13a70*/  UIMAD UR5, UR42, UR9, UR5 ;  /* 0x000000092a0572a4 */ /* 0x000fe2000f8e0205 */
[----:B------:R-:W-:Y:S01]  /*13a80*/  LOP3.LUT R24, R3, R24, RZ, 0x3c, !PT ;  /* 0x0000001803187212 */ /* 0x000fe200078e3cff */
[----:B------:R-:W-:Y:S02]  /*13a90*/  UIMAD UR8, UR13, UR10, URZ ;  /* 0x0000000a0d0872a4 */ /* 0x000fe4000f8e023f */
[----:B------:R-:W-:Y:S01]  /*13aa0*/  UIADD3 UR7, UR7, UR5, URZ ;  /* 0x0000000507077290 */ /* 0x000fe2000fffe03f */
[----:B0-----:R-:W-:Y:S01]  /*13ab0*/  @P2 IMAD.HI.U32 R0, R21, R6, RZ ;  /* 0x0000000615002227 */ /* 0x001fe200078e00ff */
[----:B------:R-:W-:Y:S01]  /*13ac0*/  UIMAD UR5, UR41, UR11, UR8 ;  /* 0x0000000b290572a4 */ /* 0x000fe2000f8e0208 */
[----:B------:R-:W5:Y:S02]  /*13ad0*/  LD.E.128 R24, desc[UR48][R24.64] ;  /* 0x0000003018187980 */ /* 0x000f64000c101d00 */
[----:B------:R-:W-:Y:S01]  /*13ae0*/  IMAD.MOV.U32 R3, RZ, RZ, R21 ;  /* 0x000000ffff037224 */ /* 0x000fe200078e0015 */
[----:B------:R-:W-:Y:S01]  /*13af0*/  UIMAD.WIDE.U32 UR6, UR41, UR10, UR6 ;  /* 0x0000000a290672a5 */ /* 0x000fe2000f8e0006 */
[----:B------:R-:W-:Y:S01]  /*13b00*/  VIADD R36, R156, UR40 ;  /* 0x000000289c247c36 */ /* 0x000fe20008000000 */
[----:B------:R-:W-:Y:S01]  /*13b10*/  ULDC.64 UR8, c[0x0][0xae0] ;  /* 0x0002b80000087ab9 */ /* 0x000fe20000000a00 */
[----:B------:R-:W-:Y:S01]  /*13b20*/  @P2 SHF.R.U32.HI R3, RZ, R7, R0 ;  /* 0x00000007ff032219 */ /* 0x000fe20000011600 */
[----:B------:R-:W-:Y:S01]  /*13b30*/  UIADD3 UR5, UR7, UR5, URZ ;  /* 0x0000000507057290 */ /* 0x000fe2000fffe03f */
        /* <DEDUP_REMOVED lines=20> */
[----:B------:R-:W-:-:S04]  /*13c80*/  IMAD.WIDE.U32 R6, R5, UR6, R6 ;  /* 0x0000000605067c25 */ /* 0x000fc8000f8e0006 */
[----:B------:R-:W-:Y:S01]  /*13c90*/  IMAD R3, R5, UR7, R0 ;  /* 0x0000000705037c24 */ /* 0x000fe2000f8e0200 */
[----:B------:R-:W-:Y:S02]  /*13ca0*/  ULDC.64 UR6, c[0x0][0xa80] ;  /* 0x0002a00000067ab9 */ /* 0x000fe40000000a00 */
[----:B------:R-:W-:Y:S01]  /*13cb0*/  LEA R32, P0, R6, UR6, 0x1 ;  /* 0x0000000606207c11 */ /* 0x000fe2000f8008ff */
[----:B------:R-:W-:-:S04]  /*13cc0*/  IMAD.IADD R3, R7, 0x1, R3 ;  /* 0x0000000107037824 */ /* 0x000fc800078e0203 */
[----:B0-----:R-:W0:Y:S01]  /*13cd0*/  SHFL.IDX PT, R20, R32, RZ, 0x181f ;  /* 0x00181fff20147589 */ /* 0x001e2200000e0000 */
[----:B------:R-:W-:-:S03]  /*13ce0*/  LEA.HI.X R3, R6, UR7, R3, 0x1, P0 ;  /* 0x0000000706037c11 */ /* 0x000fc600080f0c03 */
[----:B------:R-:W1:Y:S04]  /*13cf0*/  SHFL.IDX PT, R40, R32, 0x1, 0x181f ;  /* 0x00381f0020287f89 */ /* 0x000e6800000e0000 */
[----:B------:R-:W4:Y:S01]  /*13d00*/  SHFL.IDX PT, R44, R32, 0x2, 0x181f ;  /* 0x00581f00202c7f89 */ /* 0x000f2200000e0000 */
[----:B------:R-:W-:-:S03]  /*13d10*/  ISETP.GE.AND P0, PT, R23, UR5, PT ;  /* 0x0000000517007c0c */ /* 0x000fc6000bf06270 */
[----:B------:R-:W4:Y:S01]  /*13d20*/  SHFL.IDX PT, R34, R3, RZ, 0x181f ;  /* 0x00181fff03227589 */ /* 0x000f2200000e0000 */
[----:B------:R-:W-:-:S03]  /*13d30*/  VIADD R0, R36, 0x30 ;  /* 0x0000003024007836 */ /* 0x000fc60000000000 */
[----:B------:R-:W4:Y:S01]  /*13d40*/  SHFL.IDX PT, R38, R3, 0x1, 0x181f ;  /* 0x00381f0003267f89 */ /* 0x000f2200000e0000 */
[----:B------:R-:W-:-:S03]  /*13d50*/  VIADD R6, R36, 0x60 ;  /* 0x0000006024067836 */ /* 0x000fc60000000000 */
[----:B------:R-:W4:Y:S01]  /*13d60*/  SHFL.IDX PT, R42, R3, 0x2, 0x181f ;  /* 0x00581f00032a7f89 */ /* 0x000f2200000e0000 */
[-C--:B------:R-:W-:Y:S02]  /*13d70*/  ISETP.GE.OR P1, PT, R36, R17.reuse, P0 ;  /* 0x000000112400720c */ /* 0x080fe40000726670 */
[-C--:B------:R-:W-:Y:S02]  /*13d80*/  ISETP.GE.OR P2, PT, R0, R17.reuse, P0 ;  /* 0x000000110000720c */ /* 0x080fe40000746670 */
[----:B------:R-:W-:Y:S01]  /*13d90*/  ISETP.GE.OR P3, PT, R6, R17, P0 ;  /* 0x000000110600720c */ /* 0x000fe20000766670 */
[----:B------:R-:W-:Y:S01]  /*13da0*/  VIADD R0, R4, 0x13220 ;  /* 0x0001322004007836 */ /* 0x000fe20000000000 */
[----:B------:R-:W-:-:S07]  /*13db0*/  SHF.R.S32.HI R50, RZ, 0x1f, R23 ;  /* 0x0000001fff327819 */ /* 0x000fce0000011417 */
[C---:B0-----:R-:W-:Y:S02]  /*13dc0*/  @!P1 LEA R4, P4, R23.reuse, R20, 0x1 ;  /* 0x0000001417049211 */ /* 0x041fe400078808ff */
[C---:B-1----:R-:W-:Y:S02]  /*13dd0*/  @!P2 LEA R6, P5, R23.reuse, R40, 0x1 ;  /* 0x000000281706a211 */ /* 0x042fe400078a08ff */
[C---:B----4-:R-:W-:Y:S02]  /*13de0*/  @!P3 LEA R20, P6, R23.reuse, R44, 0x1 ;  /* 0x0000002c1714b211 */ /* 0x050fe400078c08ff */
[----:B------:R-:W-:Y:S02]  /*13df0*/  PRMT R0, RZ, 0x654, R0 ;  /* 0x00000654ff007816 */ /* 0x000fe40000000000 */
[C-C-:B------:R-:W-:Y:S02]  /*13e00*/  @!P1 LEA.HI.X R5, R23.reuse, R34, R50.reuse, 0x1, P4 ;  /* 0x0000002217059211 */ /* 0x140fe400020f0c32 */
[C-C-:B------:R-:W-:Y:S01]  /*13e10*/  @!P2 LEA.HI.X R7, R23.reuse, R38, R50.reuse, 0x1, P5 ;  /* 0x000000261707a211 */ /* 0x140fe200028f0c32 */
[----:B------:R0:W-:Y:S01]  /*13e20*/  SYNCS.ARRIVE.TRANS64.RED.A1T0 RZ, [R0+URZ], RZ ;  /* 0x000000ff00ff79a7 */ /* 0x0001e2000810043f */
[----:B------:R-:W-:Y:S01]  /*13e30*/  @!P3 LEA.HI.X R21, R23, R42, R50, 0x1, P6 ;  /* 0x0000002a1715b211 */ /* 0x000fe200030f0c32 */
[----:B0-----:R-:W-:-:S05]  /*13e40*/  VIADD R0, R36, 0x90 ;  /* 0x0000009024007836 */ /* 0x001fca0000000000 */
[----:B------:R-:W-:Y:S01]  /*13e50*/  ISETP.GE.OR P0, PT, R0, R17, P0 ;  /* 0x000000110000720c */ /* 0x000fe20000706670 */
[----:B------:R-:W0:Y:S04]  /*13e60*/  SHFL.IDX PT, R32, R32, 0x3, 0x181f ;  /* 0x00781f0020207f89 */ /* 0x000e2800000e0000 */
[----:B------:R1:W4:Y:S04]  /*13e70*/  SHFL.IDX PT, R34, R3, 0x3, 0x181f ;  /* 0x00781f0003227f89 */ /* 0x00032800000e0000 */
[----:B--2---:R1:W-:Y:S04]  /*13e80*/  @!P1 ST.E.128 desc[UR48][R4.64], R8 ;  /* 0x0000000804009985 */ /* 0x0043e8000c101d30 */
[----:B---3--:R1:W-:Y:S04]  /*13e90*/  @!P2 ST.E.128 desc[UR48][R6.64], R28 ;  /* 0x0000001c0600a985 */ /* 0x0083e8000c101d30 */
[----:B------:R1:W-:Y:S01]  /*13ea0*/  @!P3 ST.E.128 desc[UR48][R20.64], R12 ;  /* 0x0000000c1400b985 */ /* 0x0003e2000c101d30 */
[----:B0---4-:R-:W-:Y:S05]  /*13eb0*/  @P0 BRA `(.L_x_13978) ;  /* 0x0000000400f00947 */ /* 0x011fea0003800000 */
[----:B-1----:R-:W-:-:S04]  /*13ec0*/  LEA R4, P0, R23, R32, 0x1 ;  /* 0x0000002017047211 */ /* 0x002fc800078008ff */
[----:B------:R-:W-:-:S05]  /*13ed0*/  LEA.HI.X R5, R23, R34, R50, 0x1, P0 ;  /* 0x0000002217057211 */ /* 0x000fca00000f0c32 */
[----:B-----5:R0:W-:Y:S01]  /*13ee0*/  ST.E.128 desc[UR48][R4.64], R24 ;  /* 0x0000001804007985 */ /* 0x0201e2000c101d30 */
[----:B------:R-:W-:Y:S05]  /*13ef0*/  BRA `(.L_x_13978) ;  /* 0x0000000400e07947 */ /* 0x000fea0003800000 */
.L_x_13977:
        /* <DEDUP_REMOVED lines=52> */
.L_x_13980:
[----:B------:R-:W-:Y:S05]  /*14240*/  BSYNC B1 ;  /* 0x0000000000017941 */ /* 0x000fea0003800000 */
.L_x_13979:
[----:B------:R-:W-:Y:S01]  /*14250*/  ULDC.64 UR10, c[0x0][0xae8] ;  /* 0x0002ba00000a7ab9 */ /* 0x000fe20000000a00 */
[----:B------:R-:W-:Y:S01]  /*14260*/  VIADD R8, R8, UR40 ;  /* 0x0000002808087c36 */ /* 0x000fe20008000000 */
[----:B------:R-:W-:Y:S01]  /*14270*/  UIMAD UR5, UR8, UR10, URZ ;  /* 0x0000000a080572a4 */ /* 0x000fe2000f8e023f */
[----:B------:R-:W-:Y:S01]  /*14280*/  VIADD R30, R156, UR40 ;  /* 0x000000289c1e7c36 */ /* 0x000fe20008000000 */
        /* <DEDUP_REMOVED lines=32> */
[----:B------:R-:W-:Y:S01]  /*14490*/  ULDC UR6, c[0x0][0xa88] ;  /* 0x0002a20000067ab9 */ /* 0x000fe20000000800 */
[----:B------:R-:W-:Y:S02]  /*144a0*/  VIADD R0, R30, 0x30 ;  /* 0x000000301e007836 */ /* 0x000fe40000000000 */
[----:B------:R-:W-:Y:S01]  /*144b0*/  LEA.HI.X R10, R4, UR7, R3, 0x1, P0 ;  /* 0x00000007040a7c11 */ /* 0x000fe200080f0c03 */
[----:B------:R-:W0:Y:S01]  /*144c0*/  SHFL.IDX PT, R6, R5, RZ, 0x181f ;  /* 0x00181fff05067589 */ /* 0x000e2200000e0000 */
[----:B------:R-:W-:Y:S01]  /*144d0*/  IMAD R11, R11, UR6, RZ ;  /* 0x000000060b0b7c24 */ /* 0x000fe2000f8e02ff */
[----:B------:R-:W-:Y:S01]  /*144e0*/  ISETP.GE.AND P0, PT, R23, UR5, PT ;  /* 0x0000000517007c0c */ /* 0x000fe2000bf06270 */
[C---:B------:R-:W-:Y:S01]  /*144f0*/  VIADD R3, R30.reuse, 0x60 ;  /* 0x000000601e037836 */ /* 0x040fe20000000000 */
[----:B------:R-:W1:Y:S01]  /*14500*/  SHFL.IDX PT, R8, R5, 0x1, 0x181f ;  /* 0x00381f0005087f89 */ /* 0x000e6200000e0000 */
[C---:B------:R-:W-:Y:S01]  /*14510*/  VIADD R4, R30.reuse, 0x90 ;  /* 0x000000901e047836 */ /* 0x040fe20000000000 */
[----:B------:R-:W-:-:S02]  /*14520*/  ISETP.GE.OR P3, PT, R30, R11, P0 ;  /* 0x0000000b1e00720c */ /* 0x000fc40000766670 */
[----:B------:R-:W2:Y:S01]  /*14530*/  SHFL.IDX PT, R24, R5, 0x2, 0x181f ;  /* 0x00581f0005187f89 */ /* 0x000ea200000e0000 */
[-C--:B------:R-:W-:Y:S02]  /*14540*/  ISETP.GE.OR P2, PT, R0, R11.reuse, P0 ;  /* 0x0000000b0000720c */ /* 0x080fe40000746670 */
[-C--:B------:R-:W-:Y:S01]  /*14550*/  ISETP.GE.OR P1, PT, R3, R11.reuse, P0 ;  /* 0x0000000b0300720c */ /* 0x080fe20000726670 */
[----:B------:R-:W3:Y:S01]  /*14560*/  SHFL.IDX PT, R12, R10, RZ, 0x181f ;  /* 0x00181fff0a0c7589 */ /* 0x000ee200000e0000 */
[----:B------:R-:W-:-:S03]  /*14570*/  ISETP.GE.OR P0, PT, R4, R11, P0 ;  /* 0x0000000b0400720c */ /* 0x000fc60000706670 */
[----:B------:R3:W4:Y:S04]  /*14580*/  SHFL.IDX PT, R28, R5, 0x3, 0x181f ;  /* 0x00781f00051c7f89 */ /* 0x00072800000e0000 */
[----:B------:R-:W5:Y:S04]  /*14590*/  SHFL.IDX PT, R14, R10, 0x1, 0x181f ;  /* 0x00381f000a0e7f89 */ /* 0x000f6800000e0000 */
[----:B------:R-:W5:Y:S01]  /*145a0*/  SHFL.IDX PT, R20, R10, 0x2, 0x181f ;  /* 0x00581f000a147f89 */ /* 0x000f6200000e0000 */
[----:B0-----:R-:W-:-:S03]  /*145b0*/  @!P3 LEA R4, P6, R23, R6, 0x1 ;  /* 0x000000061704b211 */ /* 0x001fc600078c08ff */
[----:B------:R4:W0:Y:S01]  /*145c0*/  SHFL.IDX PT, R26, R10, 0x3, 0x181f ;  /* 0x00781f000a1a7f89 */ /* 0x00082200000e0000 */
[C---:B-1----:R-:W-:Y:S02]  /*145d0*/  @!P2 LEA R6, P5, R23.reuse, R8, 0x1 ;  /* 0x000000081706a211 */ /* 0x042fe400078a08ff */
[C---:B--2---:R-:W-:Y:S02]  /*145e0*/  @!P1 LEA R8, P4, R23.reuse, R24, 0x1 ;  /* 0x0000001817089211 */ /* 0x044fe400078808ff */
[C---:B---3--:R-:W-:Y:S02]  /*145f0*/  @!P3 LEA.HI.X R5, R23.reuse, R12, R15, 0x1, P6 ;  /* 0x0000000c1705b211 */ /* 0x048fe400030f0c0f */
[----:B----4-:R-:W-:-:S03]  /*14600*/  @!P0 LEA R10, P6, R23, R28, 0x1 ;  /* 0x0000001c170a8211 */ /* 0x010fc600078c08ff */
[----:B------:R2:W-:Y:S01]  /*14610*/  @!P3 ST.E.128 desc[UR48][R4.64], RZ ;  /* 0x000000ff0400b985 */ /* 0x0005e2000c101d30 */
[C-C-:B-----5:R-:W-:Y:S02]  /*14620*/  @!P2 LEA.HI.X R7, R23.reuse, R14, R15.reuse, 0x1, P5 ;  /* 0x0000000e1707a211 */ /* 0x160fe400028f0c0f */
[----:B------:R-:W-:-:S03]  /*14630*/  @!P1 LEA.HI.X R9, R23, R20, R15, 0x1, P4 ;  /* 0x0000001417099211 */ /* 0x000fc600020f0c0f */
[----:B------:R2:W-:Y:S01]  /*14640*/  @!P2 ST.E.128 desc[UR48][R6.64], RZ ;  /* 0x000000ff0600a985 */ /* 0x0005e2000c101d30 */
[----:B0-----:R-:W-:-:S03]  /*14650*/  @!P0 LEA.HI.X R11, R23, R26, R15, 0x1, P6 ;  /* 0x0000001a170b8211 */ /* 0x001fc600030f0c0f */
[----:B------:R2:W-:Y:S04]  /*14660*/  @!P1 ST.E.128 desc[UR48][R8.64], RZ ;  /* 0x000000ff08009985 */ /* 0x0005e8000c101d30 */
[----:B------:R2:W-:Y:S02]  /*14670*/  @!P0 ST.E.128 desc[UR48][R10.64], RZ ;  /* 0x000000ff0a008985 */ /* 0x0005e4000c101d30 */
.L_x_13978:
[----:B------:R-:W-:Y:S05]  /*14680*/  BSYNC B0 ;  /* 0x0000000000007941 */ /* 0x000fea0003800000 */
.L_x_13976:
[----:B------:R-:W-:Y:S02]  /*14690*/  ULDC UR5, c[0x0][0xc38] ;  /* 0x00030e0000057ab9 */ /* 0x000fe40000000800 */
[----:B------:R-:W-:-:S06]  /*146a0*/  UISETP.GE.AND UP0, UPT, UR4, UR5, UPT ;  /* 0x000000050400728c */ /* 0x000fcc000bf06270 */
[----:B------:R-:W-:-:S13]  /*146b0*/  PLOP3.LUT P0, PT, PT, PT, UP0, 0x80, 0x0 ;  /* 0x000000000000781c */ /* 0x000fda0003f0f008 */
[----:B------:R-:W-:Y:S05]  /*146c0*/  @!P0 BRA `(.L_x_13981) ;  /* 0xfffffec400808947 */ /* 0x000fea000383ffff */
[----:B------:R-:W-:Y:S05]  /*146d0*/  EXIT ;  /* 0x000000000000794d */ /* 0x000fea0003800000 */
.L_x_13887:
[----:B------:R-:W-:-:S08]  /*146e0*/  NOP ;  /* 0x0000000000007918 */ /* 0x000fd00000000000 */
[----:B------:R-:W0:-:S00]  /*146f0*/  USETMAXREG.DEALLOC.CTAPOOL 0x20 ;  /* 0x00000020000079c8 */ /* 0x000e0000080e0500 */
[----:B0-----:R-:W-:-:S06]  /*14700*/  LOP3.LUT R0, R0, 0x3, RZ, 0xc0, !PT ;  /* 0x0000000300007812 */ /* 0x001fcc00078ec0ff */
[----:B------:R-:W0:Y:S01]  /*14710*/  S2UR UR7, SR_CTAID.X ;  /* 0x00000000000779c3 */ /* 0x000e220000002500 */
[----:B------:R-:W-:Y:S01]  /*14720*/  LOP3.LUT R16, R16, 0xffffff7f, RZ, 0xc0, !PT ;  /* 0xffffff7f10107812 */ /* 0x000fe200078ec0ff */
[----:B------:R-:W-:Y:S04]  /*14730*/  STL [R1+0x4], RZ ;  /* 0x000004ff01007387 */ /* 0x000fe80000100800 */
[----:B------:R1:W2:Y:S04]  /*14740*/  SHFL.IDX PT, R2, R0, RZ, 0x1f ;  /* 0x00001fff00027589 */ /* 0x0002a800000e0000 */
[----:B------:R3:W-:Y:S01]  /*14750*/  STL [R1+0x30], RZ ;  /* 0x000030ff01007387 */ /* 0x0007e20000100800 */
[----:B-1----:R-:W0:Y:S01]  /*14760*/  LDC R0, c[0x0][0xc38] ;  /* 0x00030e00ff007b82 */ /* 0x002e220000000800 */
[----:B--2---:R-:W-:-:S13]  /*14770*/  ISETP.NE.AND P0, PT, R2, RZ, PT ;  /* 0x000000ff0200720c */ /* 0x004fda0003f05270 */
[----:B------:R-:W-:Y:S01]  /*14780*/  @P0 LOP3.LUT R16, R16, 0x80, RZ, 0xfc, !PT ;  /* 0x0000008010100812 */ /* 0x000fe200078efcff */
[----:B------:R-:W-:Y:S06]  /*14790*/  @P0 BAR.ARV 0x4, 0x200 ;  /* 0x0108000000000b1d */ /* 0x000fec0000002000 */
[----:B0-----:R-:W-:Y:S01]  /*147a0*/  ISETP.LE.AND P0, PT, R0, UR7, PT ;  /* 0x0000000700007c0c */ /* 0x001fe2000bf03270 */
[----:B------:R-:W-:-:S05]  /*147b0*/  IMAD.MOV.U32 R0, RZ, RZ, 0x1 ;  /* 0x00000001ff007424 */ /* 0x000fca00078e00ff */
[----:B------:R3:W-:Y:S07]  /*147c0*/  STL [R1+0xc], R0 ;  /* 0x00000c0001007387 */ /* 0x0007ee0000100800 */
[----:B------:R-:W-:Y:S05]  /*147d0*/  @P0 BRA `(.L_x_13982) ;  /* 0x00000050003c0947 */ /* 0x000fea0003800000 */
[----:B------:R-:W2:Y:S01]  /*147e0*/  LDL R10, [R1+0x20] ;  /* 0x00002000010a7983 */ /* 0x000ea20000100800 */
[----:B------:R-:W-:Y:S01]  /*147f0*/  ULDC.64 UR42, c[0x0][0x2f0] ;  /* 0x0000bc00002a7ab9 */ /* 0x000fe20000000a00 */
[----:B------:R-:W0:Y:S01]  /*14800*/  S2R R12, SR_TID.X ;  /* 0x00000000000c7919 */ /* 0x000e220000002100 */
[----:B------:R-:W-:Y:S01]  /*14810*/  ULDC.64 UR4, c[0x0][0x418] ;  /* 0x0001060000047ab9 */ /* 0x000fe20000000a00 */
[----:B------:R-:W-:Y:S01]  /*14820*/  LOP3.LUT R16, R16, 0xfffffffe, RZ, 0xc0, !PT ;  /* 0xfffffffe10107812 */ /* 0x000fe200078ec0ff */
[----:B------:R-:W-:Y:S01]  /*14830*/  ULDC UR6, c[0x0][0x2b8] ;  /* 0x0000ae0000067ab9 */ /* 0x000fe20000000800 */
[----:B------:R-:W-:Y:S01]  /*14840*/  ULDC UR40, c[0x0][0x288] ;  /* 0x0000a20000287ab9 */ /* 0x000fe20000000800 */
[----:B------:R-:W-:Y:S01]  /*14850*/  ULDC UR41, c[0x0][0x448] ;  /* 0x0001120000297ab9 */ /* 0x000fe20000000800 */
[C---:B0-----:R-:W-:Y:S01]  /*14860*/  IMAD.SHL.U32 R24, R12.reuse, 0x40, RZ ;  /* 0x000000400c187824 */ /* 0x041fe200078e00ff */
[----:B------:R-:W-:Y:S01]  /*14870*/  SHF.R.U32.HI R2, RZ, 0x1, R12 ;  /* 0x00000001ff027819 */ /* 0x000fe2000001160c */
[----:B---3--:R-:W-:-:S03]  /*14880*/  IMAD.SHL.U32 R0, R12, 0x20, RZ ;  /* 0x000000200c007824 */ /* 0x008fc600078e00ff */
[----:B------:R-:W-:-:S04]  /*14890*/  LOP3.LUT R3, R24, 0x180, RZ, 0xc0, !PT ;  /* 0x0000018018037812 */ /* 0x000fc800078ec0ff */
[----:B------:R-:W-:Y:S02]  /*148a0*/  LOP3.LUT R2, R3, 0x30, R2, 0xf8, !PT ;  /* 0x0000003003027812 */ /* 0x000fe400078ef802 */
[----:B------:R-:W-:Y:S01]  /*148b0*/  LOP3.LUT R3, R0, 0x80, RZ, 0xc0, !PT ;  /* 0x0000008000037812 */ /* 0x000fe200078ec0ff */
[C---:B------:R-:W-:Y:S02]  /*148c0*/  IMAD.SHL.U32 R8, R12.reuse, 0x4, RZ ;  /* 0x000000040c087824 */ /* 0x040fe400078e00ff */
[C---:B------:R-:W-:Y:S01]  /*148d0*/  IMAD.SHL.U32 R4, R12.reuse, 0x10, RZ ;  /* 0x000000100c047824 */ /* 0x040fe200078e00ff */
[----:B------:R-:W-:Y:S01]  /*148e0*/  LOP3.LUT R3, R3, 0x10, R12, 0xf8, !PT ;  /* 0x0000001003037812 */ /* 0x000fe200078ef80c */
[----:B------:R-:W-:-:S03]  /*148f0*/  IMAD.SHL.U32 R5, R12, 0x8, RZ ;  /* 0x000000080c057824 */ /* 0x000fc600078e00ff */
[----:B------:R-:W-:Y:S02]  /*14900*/  LOP3.LUT R23, R3, 0x10, R8, 0x78, !PT ;  /* 0x0000001003177812 */ /* 0x000fe400078e7808 */
[----:B------:R-:W-:Y:S01]  /*14910*/  LOP3.LUT R3, R4, 0x600, RZ, 0xc0, !PT ;  /* 0x0000060004037812 */ /* 0x000fe200078ec0ff */
[----:B------:R-:W-:Y:S01]  /*14920*/  IMAD.SHL.U32 R7, R12, 0x2, RZ ;  /* 0x000000020c077824 */ /* 0x000fe200078e00ff */
[----:B------:R-:W-:Y:S02]  /*14930*/  LOP3.LUT R6, R4, 0x1b0, RZ, 0xc0, !PT ;  /* 0x000001b004067812 */ /* 0x000fe400078ec0ff */
[----:B------:R-:W-:Y:S02]  /*14940*/  LOP3.LUT R3, R3, 0x60, R0, 0xf8, !PT ;  /* 0x0000006003037812 */ /* 0x000fe400078ef800 */
[----:B------:R-:W-:Y:S02]  /*14950*/  LOP3.LUT R5, R2, 0x30, R5, 0x78, !PT ;  /* 0x0000003002057812 */ /* 0x000fe400078e7805 */
[----:B------:R-:W-:-:S02]  /*14960*/  LOP3.LUT R7, R6, 0x30, R7, 0x78, !PT ;  /* 0x0000003006077812 */ /* 0x000fc400078e7807 */
[----:B------:R-:W-:Y:S02]  /*14970*/  LOP3.LUT R2, R3, 0x100, R0, 0xf8, !PT ;  /* 0x0000010003027812 */ /* 0x000fe400078ef800 */
[----:B------:R-:W-:Y:S02]  /*14980*/  LOP3.LUT R9, R7, 0x640, R4, 0xf8, !PT ;  /* 0x0000064007097812 */ /* 0x000fe400078ef804 */
[----:B------:R-:W-:Y:S01]  /*14990*/  LOP3.LUT R23, R2, R23, RZ, 0xfc, !PT ;  /* 0x0000001702177212 */ /* 0x000fe200078efcff */
[----:B------:R-:W-:Y:S01]  /*149a0*/  IMAD.U32 R2, RZ, RZ, UR7 ;  /* 0x00000007ff027e24 */ /* 0x000fe2000f8e00ff */
[----:B------:R-:W-:Y:S02]  /*149b0*/  LOP3.LUT R11, R4, 0x30, RZ, 0xc0, !PT ;  /* 0x00000030040b7812 */ /* 0x000fe400078ec0ff */
[----:B------:R-:W-:Y:S01]  /*149c0*/  LOP3.LUT R12, R12, 0x7f, RZ, 0xc0, !PT ;  /* 0x0000007f0c0c7812 */ /* 0x000fe200078ec0ff */
[----:B------:R-:W-:Y:S01]  /*149d0*/  STL [R1+0x24], R9 ;  /* 0x0000240901007387 */ /* 0x000fe20000100800 */
[----:B------:R-:W-:-:S02]  /*149e0*/  ISETP.GE.AND P1, PT, R11, UR43, PT ;  /* 0x0000002b0b007c0c */ /* 0x000fc4000bf26270 */
[----:B------:R-:W-:Y:S01]  /*149f0*/  MOV R17, 0x400 ;  /* 0x0000040000117802 */ /* 0x000fe20000000f00 */
[----:B------:R0:W-:Y:S01]  /*14a00*/  STL [R1+0x28], R2 ;  /* 0x0000280201007387 */ /* 0x0001e20000100800 */
[----:B------:R-:W-:Y:S01]  /*14a10*/  IMAD.MOV.U32 R3, RZ, RZ, 0x1 ;  /* 0x00000001ff037424 */ /* 0x000fe200078e00ff */
[----:B------:R-:W-:Y:S02]  /*14a20*/  ISETP.GE.AND P0, PT, R11, UR43, PT ;  /* 0x0000002b0b007c0c */ /* 0x000fe4000bf06270 */
[----:B0-----:R-:W-:-:S04]  /*14a30*/  SHF.R.U32.HI R2, RZ, 0x2, R12 ;  /* 0x00000002ff027819 */ /* 0x001fc8000001160c */
[----:B------:R-:W-:Y:S01]  /*14a40*/  LOP3.LUT R0, R2, 0x60, R0, 0xf8, !PT ;  /* 0x0000006002007812 */ /* 0x000fe200078ef800 */
[----:B------:R-:W-:-:S03]  /*14a50*/  UISETP.NE.U32.AND UP0, UPT, UR4, URZ, UPT ;  /* 0x0000003f0400728c */ /* 0x000fc6000bf05070 */
[----:B------:R-:W-:Y:S01]  /*14a60*/  LOP3.LUT R2, R0, 0x80, RZ, 0xfc, !PT ;  /* 0x0000008000027812 */ /* 0x000fe200078efcff */
[----:B------:R0:W-:Y:S01]  /*14a70*/  STL [R1+0xc], R3 ;  /* 0x00000c0301007387 */ /* 0x0001e20000100800 */
[----:B------:R-:W-:Y:S01]  /*14a80*/  @P1 LOP3.LUT R16, R16, 0x1, RZ, 0xfc, !PT ;  /* 0x0000000110101812 */ /* 0x000fe200078efcff */
[----:B------:R-:W-:Y:S02]  /*14a90*/  UISETP.NE.AND.EX UP0, UPT, UR5, URZ, UPT, UP0 ;  /* 0x0000003f0500728c */ /* 0x000fe4000bf05300 */
[----:B------:R0:W-:Y:S01]  /*14aa0*/  STL [R1+0x30], RZ ;  /* 0x000030ff01007387 */ /* 0x0001e20000100800 */
[----:B------:R-:W-:-:S03]  /*14ab0*/  ULDC UR4, c[0x0][0x424] ;  /* 0x0001090000047ab9 */ /* 0x000fc60000000800 */
[----:B------:R0:W-:Y:S01]  /*14ac0*/  STL [R1+0x4], RZ ;  /* 0x000004ff01007387 */ /* 0x0001e20000100800 */
        /* <DEDUP_REMOVED lines=8> */
[----:B------:R-:W-:-:S03]  /*14b50*/  LOP3.LUT R24, R5, 0x640, R24, 0xf8, !PT ;  /* 0x0000064005187812 */ /* 0x000fc600078ef818 */
[----:B------:R-:W-:Y:S02]  /*14b60*/  USHF.R.U32.HI UR38, URZ, 0x1f, UR5 ;  /* 0x0000001f3f267899 */ /* 0x000fe40008011605 */
[----:B------:R-:W-:Y:S01]  /*14b70*/  @P0 LOP3.LUT R16, R16, 0x40, RZ, 0xfc, !PT ;  /* 0x0000004010100812 */ /* 0x000fe200078efcff */
[----:B------:R-:W-:Y:S02]  /*14b80*/  UIMAD UR41, UR41, UR40, URZ ;  /* 0x00000028292972a4 */ /* 0x000fe4000f8e023f */
[----:B------:R-:W-:Y:S02]  /*14b90*/  UIADD3 UR47, UR42, 0x1, -UR40 ;  /* 0x000000012a2f7890 */ /* 0x000fe4000fffe828 */
[----:B------:R-:W-:Y:S02]  /*14ba0*/  ULOP3.LUT UR51, UR39, 0x2, URZ, 0xfc, !UPT ;  /* 0x0000000227337892 */ /* 0x000fe4000f8efc3f */
[----:B------:R-:W-:Y:S02]  /*14bb0*/  ULOP3.LUT UR50, UR39, 0x1, URZ, 0xfc, !UPT ;  /* 0x0000000127327892 */ /* 0x000fe4000f8efc3f */
[----:B------:R-:W-:-:S02]  /*14bc0*/  UIADD3 UR40, UR42, -UR40, URZ ;  /* 0x800000282a287290 */ /* 0x000fc4000fffe03f */
[----:B------:R-:W-:Y:S01]  /*14bd0*/  ULEA.HI.SX32 UR38, UR5, UR38, 0x1a ;  /* 0x0000002605267291 */ /* 0x000fe2000f8fd23f */
[----:B------:R-:W-:Y:S01]  /*14be0*/  ULDC UR46, c[0x0][0xc] ;  /* 0x00000300002e7ab9 */ /* 0x000fe20000000800 */
[----:B--2---:R-:W-:-:S05]  /*14bf0*/  LEA R17, R10, R17, 0x18 ;  /* 0x000000110a117211 */ /* 0x004fca00078ec0ff */
[----:B------:R-:W-:-:S05]  /*14c00*/  IMAD.IADD R0, R17, 0x1, R9 ;  /* 0x0000000111007824 */ /* 0x000fca00078e0209 */
[----:B------:R0:W-:Y:S02]  /*14c10*/  STL [R1+0x2c], R0 ;  /* 0x00002c0001007387 */ /* 0x0001e40000100800 */
.L_x_14055:
[----:B0-2---:R-:W2:Y:S01]  /*14c20*/  LDL R0, [R1+0x28] ;  /* 0x0000280001007983 */ /* 0x005ea20000100800 */
        /* <DEDUP_REMOVED lines=22> */
.L_x_13983:
[----:B------:R-:W-:Y:S01]  /*14d90*/  ULDC UR8, c[0x0][0xc54] ;  /* 0x0003150000087ab9 */ /* 0x000fe20000000800 */
[----:B------:R-:W-:Y:S01]  /*14da0*/  UMOV UR6, UR7 ;  /* 0x0000000700067c82 */ /* 0x000fe20008000000 */
[----:B------:R-:W-:-:S11]  /*14db0*/  UISETP.NE.AND UP0, UPT, UR8, 0x1, UPT ;  /* 0x000000010800788c */ /* 0x000fd6000bf05270 */
[----:B------:R-:W-:Y:S02]  /*14dc0*/  @UP0 ULDC.64 UR10, c[0x0][0xc58] ;  /* 0x00031600000a0ab9 */ /* 0x000fe40000000a00 */
[----:B------:R-:W-:-:S04]  /*14dd0*/  UIMAD.WIDE.U32 UR4, UR7, UR10, URZ ;  /* 0x0000000a070472a5 */ /* 0x000fc8000f8e003f */
[----:B------:R-:W-:-:S04]  /*14de0*/  @UP0 USHF.R.U32.HI UR6, URZ, UR11, UR5 ;  /* 0x0000000b3f060299 */ /* 0x000fc80008011605 */
[----:B------:R-:W-:-:S12]  /*14df0*/  UIMAD UR4, UR6, UR8, URZ ;  /* 0x00000008060472a4 */ /* 0x000fd8000f8e023f */
.L_x_13984:
        /* <DEDUP_REMOVED lines=19> */
[----:B------:R-:W-:Y:S01]  /*14f30*/  IMAD.U32 R3, RZ, RZ, UR5 ;  /* 0x00000005ff037e24 */ /* 0x000fe2000f8e00ff */
[----:B------:R-:W-:Y:S01]  /*14f40*/  ULDC UR5, c[0x0][0x448] ;  /* 0x0001120000057ab9 */ /* 0x000fe20000000800 */
[----:B------:R-:W-:-:S03]  /*14f50*/  ULDC UR4, c[0x0][0xc3c] ;  /* 0x00030f0000047ab9 */ /* 0x000fc60000000800 */
[----:B------:R-:W2:Y:S01]  /*14f60*/  @P0 LDG.E R25, desc[UR48][R2.64] ;  /* 0x0000003002190981 */ /* 0x000ea2000c1e1900 */
[----:B------:R-:W-:Y:S02]  /*14f70*/  UISETP.NE.AND UP2, UPT, UR5, 0x1, UPT ;  /* 0x000000010500788c */ /* 0x000fe4000bf45270 */
[----:B------:R-:W-:Y:S02]  /*14f80*/  UIADD3 UR6, UR6, UR4, URZ ;  /* 0x0000000406067290 */ /* 0x000fe4000fffe03f */
[----:B------:R-:W-:Y:S02]  /*14f90*/  UP2UR UR52, UPR, URZ, 0x4 ;  /* 0x000000043f347883 */ /* 0x000fe40008000000 */
[----:B------:R-:W-:Y:S01]  /*14fa0*/  UIMAD UR43, UR6, 0xc0, URZ ;  /* 0x000000c0062b78a4 */ /* 0x000fe2000f8e023f */
        /* <DEDUP_REMOVED lines=22> */
.L_x_13986:
[----:B------:R-:W-:-:S11]  /*15110*/  UISETP.NE.AND UP0, UPT, UR5, 0x1, UPT ;  /* 0x000000010500788c */ /* 0x000fd6000bf05270 */
[----:B------:R-:W-:Y:S02]  /*15120*/  @UP0 ULDC.64 UR10, c[0x0][0x9e8] ;  /* 0x00027a00000a0ab9 */ /* 0x000fe40000000a00 */
[----:B------:R-:W-:-:S04]  /*15130*/  UIMAD.WIDE.U32 UR6, UR8, UR10, URZ ;  /* 0x0000000a080672a5 */ /* 0x000fc8000f8e003f */
[----:B------:R-:W-:-:S12]  /*15140*/  @UP0 USHF.R.U32.HI UR8, URZ, UR11, UR7 ;  /* 0x0000000b3f080299 */ /* 0x000fd80008011607 */
.L_x_13987:
[----:B------:R-:W-:-:S04]  /*15150*/  UIMAD UR8, UR8, UR5, UR5 ;  /* 0x00000005080872a4 */ /* 0x000fc8000f8e0205 */
[----:B------:R-:W-:-:S04]  /*15160*/  UISETP.LT.AND UP0, UPT, UR4, UR8, UPT ;  /* 0x000000080400728c */ /* 0x000fc8000bf01270 */
[----:B------:R-:W-:-:S12]  /*15170*/  USEL UR4, UR4, UR8, UP0 ;  /* 0x0000000804047287 */ /* 0x000fd80008000000 */
.L_x_13985:
        /* <DEDUP_REMOVED lines=27> */
.L_x_13989:
[----:B------:R-:W-:-:S11]  /*15330*/  UISETP.NE.AND UP0, UPT, UR5, 0x1, UPT ;  /* 0x000000010500788c */ /* 0x000fd6000bf05270 */
[----:B------:R-:W-:Y:S02]  /*15340*/  @UP0 ULDC.64 UR10, c[0x0][0x9e8] ;  /* 0x00027a00000a0ab9 */ /* 0x000fe40000000a00 */
[----:B------:R-:W-:-:S04]  /*15350*/  UIMAD.WIDE.U32 UR6, UR4, UR10, URZ ;  /* 0x0000000a040672a5 */ /* 0x000fc8000f8e003f */
[----:B------:R-:W-:-:S12]  /*15360*/  @UP0 USHF.R.U32.HI UR4, URZ, UR11, UR7 ;  /* 0x0000000b3f040299 */ /* 0x000fd80008011607 */
.L_x_13990:
[----:B------:R-:W-:-:S04]  /*15370*/  UIMAD UR4, UR4, UR5, URZ ;  /* 0x00000005040472a4 */ /* 0x000fc8000f8e023f */
[----:B------:R-:W-:-:S04]  /*15380*/  UISETP.LT.AND UP0, UPT, UR8, UR4, UPT ;  /* 0x000000040800728c */ /* 0x000fc8000bf01270 */
[----:B------:R-:W-:-:S12]  /*15390*/  USEL UR8, UR8, UR4, !UP0 ;  /* 0x0000000408087287 */ /* 0x000fd8000c000000 */
.L_x_13988:
        /* <DEDUP_REMOVED lines=27> */
.L_x_13992:
        /* <DEDUP_REMOVED lines=20> */
.L_x_13995:
[----:B------:R-:W-:Y:S05]  /*15690*/  BSYNC B6 ;  /* 0x0000000000067941 */ /* 0x000fea0003800000 */
.L_x_13994:
        /* <DEDUP_REMOVED lines=22> */
.L_x_13997:
[----:B------:R-:W-:Y:S05]  /*15800*/  BSYNC B6 ;  /* 0x0000000000067941 */ /* 0x000fea0003800000 */
.L_x_13996:
        /* <DEDUP_REMOVED lines=20> */
.L_x_13999:
[----:B------:R-:W-:Y:S05]  /*15950*/  BSYNC B6 ;  /* 0x0000000000067941 */ /* 0x000fea0003800000 */
.L_x_13998:
        /* <DEDUP_REMOVED lines=19> */
.L_x_14001:
[----:B------:R-:W-:Y:S05]  /*15a90*/  BSYNC B6 ;  /* 0x0000000000067941 */ /* 0x000fea0003800000 */
.L_x_14000:
        /* <DEDUP_REMOVED lines=11> */
[----:B------:R-:W2:Y:S01]  /*15b50*/  @P0 LDG.E R20, desc[UR48][R2.64] ;  /* 0x0000003002140981 */ /* 0x000ea2000c1e1900 */
[----:B-1----:R-:W-:Y:S01]  /*15b60*/  ISETP.NE.AND P2, PT, R19, 0x1, PT ;  /* 0x000000011300780c */ /* 0x002fe20003f45270 */
[----:B------:R-:W-:Y:S01]  /*15b70*/  UMOV UR5, 0xffffffff ;  /* 0xffffffff00057882 */ /* 0x000fe20000000000 */
[----:B------:R-:W-:Y:S01]  /*15b80*/  LOP3.LUT R16, R16, 0xfffffff7, RZ, 0xc0, !PT ;  /* 0xfffffff710107812 */ /* 0x000fe200078ec0ff */
[----:B------:R-:W-:-:S10]  /*15b90*/  IMAD.U32 R18, RZ, RZ, UR4 ;  /* 0x00000004ff127e24 */ /* 0x000fd4000f8e00ff */
[----:B------:R-:W-:Y:S01]  /*15ba0*/  @P2 LOP3.LUT R16, R16, 0x8, RZ, 0xfc, !PT ;  /* 0x0000000810102812 */ /* 0x000fe200078efcff */
[----:B--2---:R1:W-:Y:S01]  /*15bb0*/  STL [R1+0x10], R20 ;  /* 0x0000101401007387 */ /* 0x0043e20000100800 */
[----:B------:R-:W-:Y:S05]  /*15bc0*/  BRA.DIV UR5, `(.L_x_14002) ;  /* 0x0000004605287947 */ /* 0x000fea000b800000 */
.L_x_14075:
[----:B------:R-:W2:Y:S01]  /*15bd0*/  S2R R0, SR_TID.X ;  /* 0x0000000000007919 */ /* 0x000ea20000002100 */
[----:B------:R-:W-:Y:S01]  /*15be0*/  UMOV UR4, 0xa0 ;  /* 0x000000a000047882 */ /* 0x000fe20000000000 */
[----:B------:R-:W3:Y:S01]  /*15bf0*/  @P2 LDC R5, c[0x0][0x434] ;  /* 0x00010d00ff052b82 */ /* 0x000ee20000000800 */
[----:B------:R-:W-:Y:S01]  /*15c00*/  UIMAD UR4, UR44, UR4, -0xa0 ;  /* 0xffffff602c0474a4 */ /* 0x000fe2000f8e0204 */
[----:B------:R-:W4:Y:S01]  /*15c10*/  S2R R10, SR_TID.X ;  /* 0x00000000000a7919 */ /* 0x000f220000002100 */
[----:B------:R-:W-:-:S05]  /*15c20*/  SHF.R.S32.HI R12, RZ, 0x1f, R20 ;  /* 0x0000001fff0c7819 */ /* 0x000fca0000011414 */
[----:B------:R-:W0:Y:S01]  /*15c30*/  @P2 LDC R4, c[0x0][0x438] ;  /* 0x00010e00ff042b82 */ /* 0x000e220000000800 */
[----:B------:R1:W-:Y:S01]  /*15c40*/  STL [R1+0x18], R12 ;  /* 0x0000180c01007387 */ /* 0x0003e20000100800 */
[----:B--2---:R-:W-:Y:S01]  /*15c50*/  LOP3.LUT R0, R0, 0x7f, RZ, 0xc0, !PT ;  /* 0x0000007f00007812 */ /* 0x004fe200078ec0ff */
[----:B----4-:R-:W-:-:S03]  /*15c60*/  IMAD.SHL.U32 R11, R10, 0x20, RZ ;  /* 0x000000200a0b7824 */ /* 0x010fc600078e00ff */
        /* <DEDUP_REMOVED lines=9> */
[----:B---3--:R-:W-:-:S04]  /*15d00*/  @P2 IMAD.HI.U32 R5, R8, R5, RZ ;  /* 0x0000000508052227 */ /* 0x008fc800078e00ff */
[----:B------:R-:W-:Y:S01]  /*15d10*/  IMAD.MOV.U32 R0, RZ, RZ, R8 ;  /* 0x000000ffff007224 */ /* 0x000fe200078e0008 */
[----:B0-----:R-:W-:-:S07]  /*15d20*/  @P2 SHF.R.U32.HI R0, RZ, R4, R5 ;  /* 0x00000004ff002219 */ /* 0x001fce0000011605 */
[----:B------:R-:W0:Y:S01]  /*15d30*/  @!P0 LDC.64 R2, c[0x0][0x428] ;  /* 0x00010a00ff028b82 */ /* 0x000e220000000a00 */
[--C-:B------:R-:W-:Y:S01]  /*15d40*/  @!P0 SHF.R.S32.HI R7, RZ, 0x1f, R0.reuse ;  /* 0x0000001fff078819 */ /* 0x100fe20000011400 */
[----:B------:R-:W-:-:S06]  /*15d50*/  @!P0 IMAD.MOV.U32 R6, RZ, RZ, R0 ;  /* 0x000000ffff068224 */ /* 0x000fcc00078e0000 */
[----:B------:R-:W2:Y:S01]  /*15d60*/  @!P0 LDC.64 R4, c[0x0][0x418] ;  /* 0x00010600ff048b82 */ /* 0x000ea20000000a00 */
[----:B0-----:R-:W-:-:S04]  /*15d70*/  @!P0 IMAD R9, R12, R2, RZ ;  /* 0x000000020c098224 */ /* 0x001fc800078e02ff */
[C---:B------:R-:W-:Y:S02]  /*15d80*/  @!P0 IMAD R9, R20.reuse, R3, R9 ;  /* 0x0000000314098224 */ /* 0x040fe400078e0209 */
[----:B------:R-:W-:Y:S02]  /*15d90*/  @!P0 IMAD.WIDE.U32 R2, R20, R2, R6 ;  /* 0x0000000214028225 */ /* 0x000fe400078e0006 */
[----:B------:R-:W0:Y:S02]  /*15da0*/  @P2 LDC R7, c[0x0][0x434] ;  /* 0x00010d00ff072b82 */ /* 0x000e240000000800 */
[----:B------:R-:W-:Y:S01]  /*15db0*/  @!P0 IMAD.IADD R9, R9, 0x1, R3 ;  /* 0x0000000109098824 */ /* 0x000fe200078e0203 */
[----:B--2---:R-:W-:-:S04]  /*15dc0*/  @!P0 LEA R4, P1, R2, R4, 0x2 ;  /* 0x0000000402048211 */ /* 0x004fc800078210ff */
[----:B------:R-:W-:Y:S01]  /*15dd0*/  @!P0 LEA.HI.X R5, R2, R5, R9, 0x2, P1 ;  /* 0x0000000502058211 */ /* 0x000fe200008f1409 */
[----:B------:R-:W-:Y:S01]  /*15de0*/  VIADD R9, R10, UR4 ;  /* 0x000000040a097c36 */ /* 0x000fe20008000000 */
[----:B------:R-:W2:Y:S04]  /*15df0*/  @P2 LDC R6, c[0x0][0x438] ;  /* 0x00010e00ff062b82 */ /* 0x000ea80000000800 */
[C---:B------:R-:W-:Y:S01]  /*15e00*/  ISETP.GE.AND P1, PT, R9.reuse, UR42, PT ;  /* 0x0000002a09007c0c */ /* 0x040fe2000bf26270 */
[----:B------:R-:W-:-:S04]  /*15e10*/  IMAD.IADD R9, R9, 0x1, R25 ;  /* 0x0000000109097824 */ /* 0x000fc800078e0219 */
[----:B------:R-:W-:Y:S02]  /*15e20*/  IMAD.MOV.U32 R10, RZ, RZ, R9 ;  /* 0x000000ffff0a7224 */ /* 0x000fe400078e0009 */
[----:B0-----:R-:W-:-:S06]  /*15e30*/  @P2 IMAD.HI.U32 R7, R9, R7, RZ ;  /* 0x0000000709072227 */ /* 0x001fcc00078e00ff */
[----:B------:R-:W0:Y:S01]  /*15e40*/  @!P1 LDC.64 R2, c[0x0][0x428] ;  /* 0x00010a00ff029b82 */ /* 0x000e220000000a00 */
[----:B--2---:R-:W-:Y:S01]  /*15e50*/  @P2 SHF.R.U32.HI R10, RZ, R6, R7 ;  /* 0x00000006ff0a2219 */ /* 0x004fe20000011607 */
[----:B------:R-:W-:-:S06]  /*15e60*/  IMAD.MOV.U32 R6, RZ, RZ, RZ ;  /* 0x000000ffff067224 */ /* 0x000fcc00078e00ff */
[----:B------:R2:W5:Y:S02]  /*15e70*/  @!P0 LDG.E R6, desc[UR48][R4.64] ;  /* 0x0000003004068981 */ /* 0x000564000c1e1900 */
[--C-:B--2---:R-:W-:Y:S01]  /*15e80*/  @!P1 SHF.R.S32.HI R5, RZ, 0x1f, R10.reuse ;  /* 0x0000001fff059819 */ /* 0x104fe2000001140a */
[-C--:B0-----:R-:W-:Y:S02]  /*15e90*/  @!P1 IMAD R7, R12, R2.reuse, RZ ;  /* 0x000000020c079224 */ /* 0x081fe400078e02ff */
[----:B------:R-:W-:Y:S02]  /*15ea0*/  @!P1 IMAD.MOV.U32 R4, RZ, RZ, R10 ;  /* 0x000000ffff049224 */ /* 0x000fe400078e000a */
[C---:B------:R-:W-:Y:S02]  /*15eb0*/  @!P1 IMAD R7, R20.reuse, R3, R7 ;  /* 0x0000000314079224 */ /* 0x040fe400078e0207 */
[----:B------:R-:W-:Y:S02]  /*15ec0*/  @!P1 IMAD.WIDE.U32 R4, R20, R2, R4 ;  /* 0x0000000214049225 */ /* 0x000fe400078e0004 */
[----:B------:R-:W0:Y:S02]  /*15ed0*/  @!P1 LDC.64 R2, c[0x0][0x418] ;  /* 0x00010600ff029b82 */ /* 0x000e240000000a00 */
[----:B------:R-:W-:-:S02]  /*15ee0*/  @!P1 IMAD.IADD R7, R5, 0x1, R7 ;  /* 0x0000000105079824 */ /* 0x000fc400078e0207 */
[----:B------:R-:W-:Y:S02]  /*15ef0*/  IMAD.MOV R5, RZ, RZ, -R0 ;  /* 0x000000ffff057224 */ /* 0x000fe400078e0a00 */
[----:B------:R-:W-:Y:S02]  /*15f00*/  IMAD.MOV R0, RZ, RZ, -R10 ;  /* 0x000000ffff007224 */ /* 0x000fe400078e0a0a */
[C---:B------:R-:W-:Y:S02]  /*15f10*/  IMAD R5, R19.reuse, R5, R8 ;  /* 0x0000000513057224 */ /* 0x040fe400078e0208 */
[----:B------:R-:W-:Y:S02]  /*15f20*/  IMAD R8, R19, R0, R9 ;  /* 0x0000000013087224 */ /* 0x000fe400078e0209 */
[----:B------:R-:W-:-:S04]  /*15f30*/  IMAD R9, RZ, RZ, -UR36 ;  /* 0x80000024ff097e24 */ /* 0x000fc8000f8e02ff */
[----:B------:R-:W-:Y:S01]  /*15f40*/  IMAD R18, R18, R9, UR37 ;  /* 0x0000002512127e24 */ /* 0x000fe2000f8e0209 */
[----:B0-----:R-:W-:-:S04]  /*15f50*/  @!P1 LEA R2, P0, R4, R2, 0x2 ;  /* 0x0000000204029211 */ /* 0x001fc800078010ff */
[----:B------:R-:W-:Y:S01]  /*15f60*/  @!P1 LEA.HI.X R3, R4, R3, R7, 0x2, P0 ;  /* 0x0000000304039211 */ /* 0x000fe200000f1407 */
[----:B------:R-:W-:Y:S01]  /*15f70*/  IMAD.MOV.U32 R7, RZ, RZ, RZ ;  /* 0x000000ffff077224 */ /* 0x000fe200078e00ff */
[----:B------:R-:W-:-:S05]  /*15f80*/  SHF.R.S32.HI R0, RZ, 0x1f, R18 ;  /* 0x0000001fff007819 */ /* 0x000fca0000011412 */
[----:B------:R0:W5:Y:S01]  /*15f90*/  @!P1 LDG.E R7, desc[UR48][R2.64] ;  /* 0x0000003002079981 */ /* 0x000162000c1e1900 */
[----:B------:R-:W-:Y:S01]  /*15fa0*/  ISETP.GT.U32.AND P0, PT, R11, 0x9f, PT ;  /* 0x0000009f0b00780c */ /* 0x000fe20003f04070 */
[----:B-1----:R-:W-:Y:S01]  /*15fb0*/  IMAD.U32 R12, RZ, RZ, UR44 ;  /* 0x0000002cff0c7e24 */ /* 0x002fe2000f8e00ff */
[----:B------:R-:W-:Y:S01]  /*15fc0*/  LOP3.LUT R16, R16, 0xfffffffb, RZ, 0xc0, !PT ;  /* 0xfffffffb10107812 */ /* 0x000fe200078ec0ff */
[----:B------:R1:W-:Y:S02]  /*15fd0*/  STL [R1+0x14], R0 ;  /* 0x0000140001007387 */ /* 0x0003e40000100800 */
[----:B------:R-:W-:Y:S01]  /*15fe0*/  VIADD R12, R12, 0xffffffff ;  /* 0xffffffff0c0c7836 */ /* 0x000fe20000000000 */
[----:B------:R-:W-:Y:S01]  /*15ff0*/  LOP3.LUT R16, R16, 0xfffffffd, RZ, 0xc0, !PT ;  /* 0xfffffffd10107812 */ /* 0x000fe200078ec0ff */
[----:B0-----:R-:W-:-:S06]  /*16000*/  IMAD.U32 R2, RZ, RZ, UR51 ;  /* 0x00000033ff027e24 */ /* 0x001fcc000f8e00ff */
[----:B------:R-:W-:Y:S02]  /*16010*/  @P0 LOP3.LUT R16, R16, 0x2, RZ, 0xfc, !PT ;  /* 0x0000000210100812 */ /* 0x000fe400078efcff */
[----:B------:R-:W-:-:S13]  /*16020*/  ISETP.NE.AND P2, PT, R2, 0x3, PT ;  /* 0x000000030200780c */ /* 0x000fda0003f45270 */
[----:B------:R-:W-:Y:S01]  /*16030*/  @P2 LOP3.LUT R16, R16, 0x4, RZ, 0xfc, !PT ;  /* 0x0000000410102812 */ /* 0x000fe200078efcff */
[----:B-1----:R-:W-:Y:S06]  /*16040*/  @!P2 BRA `(.L_x_14003) ;  /* 0x000000000004a947 */ /* 0x002fec0003800000 */
[----:B------:R-:W-:Y:S01]  /*16050*/  BPT.TRAP 0x1 ;  /* 0x000000040000795c */ /* 0x000fe20000300000 */
.L_x_14003:
[----:B------:R-:W2:Y:S04]  /*16060*/  LDL R0, [R1+0x4] ;  /* 0x0000040001007983 */ /* 0x000ea80000100800 */
[----:B------:R-:W3:Y:S01]  /*16070*/  LDL R2, [R1+0xc] ;  /* 0x00000c0001027983 */ /* 0x000ee20000100800 */
[----:B------:R-:W-:Y:S01]  /*16080*/  BSSY B0, `(.L_x_14004) ;  /* 0x0000007000007945 */ /* 0x000fe20003800000 */
[----:B------:R-:W-:Y:S01]  /*16090*/  SHF.R.S32.HI R29, RZ, 0x1f, R8 ;  /* 0x0000001fff1d7819 */ /* 0x000fe20000011408 */
[----:B--2---:R-:W-:Y:S01]  /*160a0*/  IMAD R0, R0, 0x8, R17 ;  /* 0x0000000800007824 */ /* 0x004fe200078e0211 */
[----:B---3--:R-:W-:-:S04]  /*160b0*/  SHF.L.U32 R2, R2, 0x1f, RZ ;  /* 0x0000001f02027819 */ /* 0x008fc800000006ff */
[----:B------:R-:W0:Y:S01]  /*160c0*/  SYNCS.PHASECHK.TRANS64.TRYWAIT P0, [R0+URZ+0x13280], R2 ;  /* 0x01328002000075a7 */ /* 0x000e22000800017f */
[----:B------:R1:W-:Y:S02]  /*160d0*/  STL [R1+0x8], R2 ;  /* 0x0000080201007387 */ /* 0x0003e40000100800 */
[----:B01----:R-:W-:Y:S05]  /*160e0*/  @!P0 BRA `(.L_x_14005) ;  /* 0x00000040000c8947 */ /* 0x003fea0003800000 */
.L_x_14076:
[----:B------:R-:W-:Y:S05]  /*160f0*/  BSYNC B0 ;  /* 0x0000000000007941 */ /* 0x000fea0003800000 */
.L_x_14004:
[----:B------:R-:W2:Y:S01]  /*16100*/  LDL R9, [R1+0x14] ;  /* 0x0000140001097983 */ /* 0x000ea20000100800 */
[----:B-----5:R-:W-:Y:S01]  /*16110*/  SHF.R.S32.HI R10, RZ, 0x1f, R7 ;  /* 0x0000001fff0a7819 */ /* 0x020fe20000011407 */
[----:B------:R-:W-:Y:S01]  /*16120*/  ULDC.64 UR4, c[0x0][0x328] ;  /* 0x0000ca0000047ab9 */ /* 0x000fe20000000a00 */
[----:B------:R-:W-:Y:S01]  /*16130*/  ULDC.64 UR6, c[0x0][0x338] ;  /* 0x0000ce0000067ab9 */ /* 0x000fe20000000a00 */
[----:B------:R-:W-:Y:S01]  /*16140*/  IMAD R4, R29, UR4, RZ ;  /* 0x000000041d047c24 */ /* 0x000fe2000f8e02ff */
[----:B------:R-:W-:Y:S01]  /*16150*/  ULDC.64 UR8, c[0x0][0x330] ;  /* 0x0000cc0000087ab9 */ /* 0x000fe20000000a00 */
[----:B------:R1:W-:Y:S01]  /*16160*/  STL [R1], R10 ;  /* 0x0000000a01007387 */ /* 0x0003e20000100800 */
[----:B0-----:R-:W-:Y:S01]  /*16170*/  IMAD.WIDE.U32 R2, R8, UR4, RZ ;  /* 0x0000000408027c25 */ /* 0x001fe2000f8e00ff */
[----:B------:R-:W-:Y:S01]  /*16180*/  ULDC.64 UR10, c[0x0][0x318] ;  /* 0x0000c600000a7ab9 */ /* 0x000fe20000000a00 */
[----:B------:R-:W-:Y:S01]  /*16190*/  LOP3.LUT P2, RZ, R16, 0x10, RZ, 0xc0, !PT ;  /* 0x0000001010ff7812 */ /* 0x000fe2000784c0ff */
[----:B------:R-:W3:Y:S01]  /*161a0*/  LDL R14, [R1+0x24] ;  /* 0x00002400010e7983 */ /* 0x000ee20000100800 */
[----:B------:R-:W-:-:S03]  /*161b0*/  IMAD R4, R8, UR5, R4 ;  /* 0x0000000508047c24 */ /* 0x000fc6000f8e0204 */
[----:B------:R-:W3:Y:S01]  /*161c0*/  LDL R13, [R1+0x4] ;  /* 0x00000400010d7983 */ /* 0x000ee20000100800 */
[----:B------:R-:W-:Y:S02]  /*161d0*/  IMAD.IADD R3, R3, 0x1, R4 ;  /* 0x0000000103037824 */ /* 0x000fe400078e0204 */
[----:B------:R-:W-:Y:S01]  /*161e0*/  IMAD R4, R10, UR6, RZ ;  /* 0x000000060a047c24 */ /* 0x000fe2000f8e02ff */
[----:B------:R-:W0:Y:S01]  /*161f0*/  S2R R15, SR_TID.X ;  /* 0x00000000000f7919 */ /* 0x000e220000002100 */
[----:B------:R-:W-:Y:S01]  /*16200*/  IMAD.WIDE.U32 R2, R7, UR6, R2 ;  /* 0x0000000607027c25 */ /* 0x000fe2000f8e0002 */
[----:B------:R-:W-:-:S03]  /*16210*/  SHF.R.S32.HI R27, RZ, 0x1f, R5 ;  /* 0x0000001fff1b7819 */ /* 0x000fc60000011405 */
[----:B------:R-:W-:-:S04]  /*16220*/  IMAD R4, R7, UR7, R4 ;  /* 0x0000000707047c24 */ /* 0x000fc8000f8e0204 */
[----:B------:R-:W-:Y:S01]  /*16230*/  IMAD.IADD R3, R3, 0x1, R4 ;  /* 0x0000000103037824 */ /* 0x000fe200078e0204 */
[----:B------:R-:W-:Y:S01]  /*16240*/  SHF.R.S32.HI R28, RZ, 0x1f, R6 ;  /* 0x0000001fff1c7819 */ /* 0x000fe20000011406 */
[----:B-1----:R-:W-:-:S04]  /*16250*/  IMAD.WIDE.U32 R10, R5, UR4, RZ ;  /* 0x00000004050a7c25 */ /* 0x002fc8000f8e00ff */
[----:B------:R-:W-:-:S03]  /*16260*/  IMAD.WIDE.U32 R2, R18, UR8, R2 ;  /* 0x0000000812027c25 */ /* 0x000fc6000f8e0002 */
[----:B------:R-:W-:Y:S02]  /*16270*/  IADD3 R2, P0, R2, UR10, RZ ;  /* 0x0000000a02027c10 */ /* 0x000fe4000ff1e0ff */
[----:B0-----:R-:W-:-:S04]  /*16280*/  LOP3.LUT R15, R15, 0x7f, RZ, 0xc0, !PT ;  /* 0x0000007f0f0f7812 */ /* 0x001fc800078ec0ff */
[----:B------:R-:W-:Y:S01]  /*16290*/  SHF.R.U32.HI R15, RZ, 0x2, R15 ;  /* 0x00000002ff0f7819 */ /* 0x000fe2000001160f */
[----:B--2---:R-:W-:Y:S02]  /*162a0*/  IMAD R4, R9, UR8, RZ ;  /* 0x0000000809047c24 */ /* 0x004fe4000f8e02ff */
[----:B------:R-:W-:-:S04]  /*162b0*/  IMAD R9, R27, UR4, RZ ;  /* 0x000000041b097c24 */ /* 0x000fc8000f8e02ff */
[----:B------:R-:W-:-:S04]  /*162c0*/  IMAD R9, R5, UR5, R9 ;  /* 0x0000000505097c24 */ /* 0x000fc8000f8e0209 */
[----:B------:R-:W-:Y:S02]  /*162d0*/  IMAD.IADD R11, R11, 0x1, R9 ;  /* 0x000000010b0b7824 */ /* 0x000fe400078e0209 */
[----:B------:R-:W-:Y:S02]  /*162e0*/  IMAD R9, R28, UR6, RZ ;  /* 0x000000061c097c24 */ /* 0x000fe4000f8e02ff */
[----:B------:R-:W-:-:S04]  /*162f0*/  IMAD.WIDE.U32 R10, R6, UR6, R10 ;  /* 0x00000006060a7c25 */ /* 0x000fc8000f8e000a */
[----:B------:R-:W-:-:S04]  /*16300*/  IMAD R9, R6, UR7, R9 ;  /* 0x0000000706097c24 */ /* 0x000fc8000f8e0209 */
[----:B------:R-:W-:Y:S02]  /*16310*/  IMAD.IADD R11, R11, 0x1, R9 ;  /* 0x000000010b0b7824 */ /* 0x000fe400078e0209 */
[C---:B------:R-:W-:Y:S02]  /*16320*/  IMAD R4, R18.reuse, UR9, R4 ;  /* 0x0000000912047c24 */ /* 0x040fe4000f8e0204 */
[----:B------:R-:W-:Y:S02]  /*16330*/  IMAD.MOV.U32 R9, RZ, RZ, -0xa0 ;  /* 0xffffff60ff097424 */ /* 0x000fe400078e00ff */
[----:B------:R-:W-:Y:S01]  /*16340*/  IMAD.WIDE.U32 R10, R18, UR8, R10 ;  /* 0x00000008120a7c25 */ /* 0x000fe2000f8e000a */
[----:B------:R-:W-:-:S03]  /*16350*/  IADD3.X R3, R3, UR11, R4, P0, !PT ;  /* 0x0000000b03037c10 */ /* 0x000fc600087fe404 */
[----:B------:R-:W-:Y:S01]  /*16360*/  IMAD R9, R12, R9, UR42 ;  /* 0x0000002a0c097e24 */ /* 0x000fe2000f8e0209 */
[----:B------:R-:W-:Y:S01]  /*16370*/  IADD3 R26, P0, R10, UR10, RZ ;  /* 0x0000000a0a1a7c10 */ /* 0x000fe2000ff1e0ff */
[----:B------:R-:W-:Y:S02]  /*16380*/  UMOV UR4, 0xffffffff ;  /* 0xffffffff00047882 */ /* 0x000fe40000000000 */
[----:B------:R-:W-:Y:S01]  /*16390*/  IMAD.IADD R9, R9, 0x1, -R15 ;  /* 0x0000000109097824 */ /* 0x000fe200078e0a0f */
[----:B------:R-:W-:Y:S01]  /*163a0*/  IADD3.X R25, R4, UR11, R11, P0, !PT ;  /* 0x0000000b04197c10 */ /* 0x000fe200087fe40b */
[----:B---3--:R-:W-:-:S03]  /*163b0*/  IMAD R19, R13, 0x2800, R14 ;  /* 0x000028000d137824 */ /* 0x008fc600078e020e */
[----:B------:R-:W-:Y:S01]  /*163c0*/  ISETP.GE.AND P5, PT, R9, 0x1, PT ;  /* 0x000000010900780c */ /* 0x000fe20003fa6270 */
[----:B------:R-:W-:-:S12]  /*163d0*/  BRA.DIV UR4, `(.L_x_14006) ;  /* 0x0000003e04687947 */ /* 0x000fd8000b800000 */
[----:B------:R-:W0:Y:S01]  /*163e0*/  S2R R10, SR_TID.X ;  /* 0x00000000000a7919 */ /* 0x000e220000002100 */
[----:B------:R-:W-:Y:S02]  /*163f0*/  LOP3.LUT R16, R16, 0xffffffdf, RZ, 0xc0, !PT ;  /* 0xffffffdf10107812 */ /* 0x000fe400078ec0ff */
[C---:B------:R-:W-:Y:S01]  /*16400*/  ISETP.GE.AND P4, PT, R9.reuse, 0x21, PT ;  /* 0x000000210900780c */ /* 0x040fe20003f86270 */
[----:B------:R-:W-:Y:S01]  /*16410*/  SHFL.IDX PT, R4, R3, RZ, 0x1c1f ;  /* 0x001c1fff03047589 */ /* 0x000fe200000e0000 */
[C---:B------:R-:W-:Y:S02]  /*16420*/  ISETP.GE.AND P3, PT, R9.reuse, 0x41, PT ;  /* 0x000000410900780c */ /* 0x040fe40003f66270 */
[----:B------:R-:W-:Y:S01]  /*16430*/  ISETP.GE.AND P1, PT, R9, 0x61, PT ;  /* 0x000000610900780c */ /* 0x000fe20003f26270 */
[----:B------:R-:W-:Y:S01]  /*16440*/  SHFL.IDX PT, R12, R2, 0x1, 0x1c1f ;  /* 0x003c1f00020c7f89 */ /* 0x000fe200000e0000 */
[----:B0-----:R-:W-:-:S03]  /*16450*/  IMAD.SHL.U32 R14, R10, 0x10, RZ ;  /* 0x000000100a0e7824 */ /* 0x001fc600078e00ff */
[----:B------:R-:W0:Y:S02]  /*16460*/  SHFL.IDX PT, R10, R2, RZ, 0x1c1f ;  /* 0x001c1fff020a7589 */ /* 0x000e2400000e0000 */
[----:B------:R-:W-:-:S04]  /*16470*/  LOP3.LUT R14, R14, 0x30, RZ, 0xc0, !PT ;  /* 0x000000300e0e7812 */ /* 0x000fc800078ec0ff */
[----:B0-----:R-:W-:-:S05]  /*16480*/  IADD3 R10, P0, R14, R10, RZ ;  /* 0x0000000a0e0a7210 */ /* 0x001fca0007f1e0ff */
[----:B------:R-:W-:Y:S01]  /*16490*/  IMAD.X R11, RZ, RZ, R4, P0 ;  /* 0x000000ffff0b7224 */ /* 0x000fe200000e0604 */
[----:B------:R-:W-:Y:S01]  /*164a0*/  ISETP.LT.OR P0, PT, R9, 0x1, P2 ;  /* 0x000000010900780c */ /* 0x000fe20001701670 */
[----:B------:R-:W-:-:S12]  /*164b0*/  IMAD.IADD R4, R17, 0x1, R19 ;  /* 0x0000000111047824 */ /* 0x000fd800078e0213 */
[----:B------:R0:W-:Y:S01]  /*164c0*/  LDGSTS.E.BYPASS.LTC128B.128 [R4+0x6000], desc[UR48][R10.64], !P0 ;  /* 0x060000000a047fae */ /* 0x0001e2000c101d70 */
[----:B------:R-:W-:-:S03]  /*164d0*/  IADD3 R12, P0, R14, R12, RZ ;  /* 0x0000000c0e0c7210 */ /* 0x000fc60007f1e0ff */
[----:B0-----:R-:W0:Y:S02]  /*164e0*/  SHFL.IDX PT, R10, R3, 0x1, 0x1c1f ;  /* 0x003c1f00030a7f89 */ /* 0x001e2400000e0000 */
[----:B0-----:R-:W-:Y:S01]  /*164f0*/  IMAD.X R13, RZ, RZ, R10, P0 ;  /* 0x000000ffff0d7224 */ /* 0x001fe200000e060a */
[----:B------:R-:W-:Y:S01]  /*16500*/  ISETP.LT.OR P0, PT, R9, 0x21, P2 ;  /* 0x000000210900780c */ /* 0x000fe20001701670 */
[----:B------:R-:W-:Y:S04]  /*16510*/  SHFL.IDX PT, R10, R3, 0x2, 0x1c1f ;  /* 0x005c1f00030a7f89 */ /* 0x000fe800000e0000 */
[----:B------:R-:W-:Y:S08]  /*16520*/  SHFL.IDX PT, R3, R3, 0x3, 0x1c1f ;  /* 0x007c1f0003037f89 */ /* 0x000ff000000e0000 */
[----:B------:R0:W-:Y:S04]  /*16530*/  LDGSTS.E.BYPASS.LTC128B.128 [R4+0x6800], desc[UR48][R12.64], !P0 ;  /* 0x068000000c047fae */ /* 0x0001e8000c101d70 */
[----:B0-----:R-:W0:Y:S04]  /*16540*/  SHFL.IDX PT, R12, R2, 0x2, 0x1c1f ;  /* 0x005c1f00020c7f89 */ /* 0x001e2800000e0000 */
[----:B------:R-:W1:Y:S01]  /*16550*/  SHFL.IDX PT, R2, R2, 0x3, 0x1c1f ;  /* 0x007c1f0002027f89 */ /* 0x000e6200000e0000 */
[----:B0-----:R-:W-:-:S05]  /*16560*/  IADD3 R12, P0, R14, R12, RZ ;  /* 0x0000000c0e0c7210 */ /* 0x001fca0007f1e0ff */
[----:B------:R-:W-:Y:S01]  /*16570*/  IMAD.X R13, RZ, RZ, R10, P0 ;  /* 0x000000ffff0d7224 */ /* 0x000fe200000e060a */
[----:B------:R-:W-:-:S13]  /*16580*/  ISETP.LT.OR P0, PT, R9, 0x41, P2 ;  /* 0x000000410900780c */ /* 0x000fda0001701670 */
[----:B------:R-:W-:Y:S01]  /*16590*/  LDGSTS.E.BYPASS.LTC128B.128 [R4+0x7000], desc[UR48][R12.64], !P0 ;  /* 0x070000000c047fae */ /* 0x000fe2000c101d70 */
[----:B-1----:R-:W-:-:S05]  /*165a0*/  IADD3 R2, P0, R14, R2, RZ ;  /* 0x000000020e027210 */ /* 0x002fca0007f1e0ff */
[----:B------:R-:W-:Y:S01]  /*165b0*/  IMAD.X R3, RZ, RZ, R3, P0 ;  /* 0x000000ffff037224 */ /* 0x000fe200000e0603 */
[----:B------:R-:W-:-:S13]  /*165c0*/  ISETP.LT.OR P0, PT, R9, 0x61, P2 ;  /* 0x000000610900780c */ /* 0x000fda0001701670 */
[----:B------:R0:W-:Y:S01]  /*165d0*/  LDGSTS.E.BYPASS.LTC128B.128 [R4+0x7800], desc[UR48][R2.64], !P0 ;  /* 0x0780000002047fae */ /* 0x0001e2000c101d70 */
[----:B------:R-:W-:-:S03]  /*165e0*/  ISETP.GE.AND P0, PT, R9, 0x81, PT ;  /* 0x000000810900780c */ /* 0x000fc60003f06270 */
[----:B0-----:R0:W1:Y:S10]  /*165f0*/  SHFL.IDX PT, R3, R25, RZ, 0x1c1f ;  /* 0x001c1fff19037589 */ /* 0x00107400000e0000 */
[----:B------:R-:W-:Y:S01]  /*16600*/  @P0 LOP3.LUT R16, R16, 0x20, RZ, 0xfc, !PT ;  /* 0x0000002010100812 */ /* 0x000fe200078efcff */
[----:B------:R0:W2:Y:S06]  /*16610*/  SHFL.IDX PT, R2, R26, RZ, 0x1c1f ;  /* 0x001c1fff1a027589 */ /* 0x0000ac00000e0000 */
.L_x_14088:
[----:B------:R-:W3:Y:S02]  /*16620*/  S2R R10, SR_TID.X ;  /* 0x00000000000a7919 */ /* 0x000ee40000002100 */
[----:B---3--:R-:W-:-:S05]  /*16630*/  IMAD.SHL.U32 R10, R10, 0x10, RZ ;  /* 0x000000100a0a7824 */ /* 0x008fca00078e00ff */
[----:B------:R-:W-:-:S04]  /*16640*/  LOP3.LUT R10, R10, 0x30, RZ, 0xc0, !PT ;  /* 0x000000300a0a7812 */ /* 0x000fc800078ec0ff */
[----:B--2---:R-:W-:-:S05]  /*16650*/  IADD3 R2, P0, R10, R2, RZ ;  /* 0x000000020a027210 */ /* 0x004fca0007f1e0ff */
[----:B-1----:R-:W-:Y:S01]  /*16660*/  IMAD.X R3, RZ, RZ, R3, P0 ;  /* 0x000000ffff037224 */ /* 0x002fe200000e0603 */
[----:B------:R-:W-:-:S13]  /*16670*/  ISETP.LT.OR P0, PT, R9, 0x81, P2 ;  /* 0x000000810900780c */ /* 0x000fda0001701670 */
[----:B------:R-:W-:Y:S01]  /*16680*/  @!PT LDS RZ, [RZ] ;  /* 0x00000000fffff984 */ /* 0x000fe20000000800 */
[----:B------:R-:W-:Y:S01]  /*16690*/  @!PT LDS RZ, [RZ] ;  /* 0x00000000fffff984 */ /* 0x000fe20000000800 */
[----:B------:R-:W-:Y:S01]  /*166a0*/  @!PT LDS RZ, [RZ] ;  /* 0x00000000fffff984 */ /* 0x000fe20000000800 */
[----:B------:R1:W-:Y:S01]  /*166b0*/  LDGSTS.E.BYPASS.LTC128B.128 [R4+0x8000], desc[UR48][R2.64], !P0 ;  /* 0x0800000002047fae */ /* 0x0003e2000c101d70 */
[----:B------:R-:W-:Y:S01]  /*166c0*/  PLOP3.LUT P0, PT, PT, PT, PT, 0x80, 0x0 ;  /* 0x000000000000781c */ /* 0x000fe20003f0f070 */
[----:B------:R-:W-:-:S12]  /*166d0*/  NOP ;  /* 0x0000000000007918 */ /* 0x000fd80000000000 */
.L_x_14007:
        /* <DEDUP_REMOVED lines=11> */
.L_x_14008:
[----:B------:R1:W-:Y:S01]  /*16790*/  SYNCS.ARRIVE.TRANS64.A1T0 RZ, [R0+URZ+0x13270], RZ ;  /* 0x013270ff00ff79a7 */ /* 0x0003e2000810003f */
[----:B------:R-:W-:Y:S05]  /*167a0*/  @!P6 BRA `(.L_x_14009) ;  /* 0x000000000004e947 */ /* 0x000fea0003800000 */
[----:B------:R-:W-:Y:S01]  /*167b0*/  BPT.TRAP 0x1 ;  /* 0x000000040000795c */ /* 0x000fe20000300000 */
.L_x_14009:
[----:B------:R-:W2:Y:S01]  /*167c0*/  LDL R2, [R1+0x8] ;  /* 0x0000080001027983 */ /* 0x000ea20000100800 */
[----:B------:R-:W-:Y:S01]  /*167d0*/  BSSY B0, `(.L_x_14010) ;  /* 0x0000003000007945 */ /* 0x000fe20003800000 */
[----:B--2---:R-:W2:Y:S03]  /*167e0*/  SYNCS.PHASECHK.TRANS64.TRYWAIT P0, [R0+URZ+0x13240], R2 ;  /* 0x01324002000075a7 */ /* 0x004ea6000800017f */
[----:B--2---:R-:W-:Y:S05]  /*167f0*/  @!P0 BRA `(.L_x_14011) ;  /* 0x0000004000008947 */ /* 0x004fea0003800000 */
.L_x_14089:
[----:B------:R-:W-:Y:S05]  /*16800*/  BSYNC B0 ;  /* 0x0000000000007941 */ /* 0x000fea0003800000 */
.L_x_14010:
        /* <DEDUP_REMOVED lines=8> */
[----:B------:R-:W-:-:S04]  /*16890*/  IMAD.WIDE.U32 R2, R7, UR6, R2 ;  /* 0x0000000607027c25 */ /* 0x000fc8000f8e0002 */
[----:B---3--:R-:W-:Y:S02]  /*168a0*/  IMAD R8, R10, UR6, RZ ;  /* 0x000000060a087c24 */ /* 0x008fe4000f8e02ff */
[----:B------:R-:W-:Y:S02]  /*168b0*/  IMAD R10, R28, UR6, RZ ;  /* 0x000000061c0a7c24 */ /* 0x000fe4000f8e02ff */
[----:B------:R-:W-:Y:S02]  /*168c0*/  IMAD R8, R7, UR7, R8 ;  /* 0x0000000707087c24 */ /* 0x000fe4000f8e0208 */
[----:B------:R-:W-:Y:S02]  /*168d0*/  IMAD R7, R27, UR4, RZ ;  /* 0x000000041b077c24 */ /* 0x000fe4000f8e02ff */
[----:B------:R-:W-:Y:S02]  /*168e0*/  IMAD.IADD R9, R3, 0x1, R8 ;  /* 0x0000000103097824 */ /* 0x000fe400078e0208 */
[----:B------:R-:W-:-:S02]  /*168f0*/  IMAD.MOV.U32 R8, RZ, RZ, R2 ;  /* 0x000000ffff087224 */ /* 0x000fc400078e0002 */
[C---:B------:R-:W-:Y:S02]  /*16900*/  IMAD R7, R5.reuse, UR5, R7 ;  /* 0x0000000505077c24 */ /* 0x040fe4000f8e0207 */
        /* <DEDUP_REMOVED lines=18> */
[----:B------:R-:W-:Y:S01]  /*16a30*/  LOP3.LUT P2, RZ, R16, 0x1, RZ, 0xc0, !PT ;  /* 0x0000000110ff7812 */ /* 0x000fe2000784c0ff */
[----:B------:R-:W3:Y:S04]  /*16a40*/  SHFL.IDX PT, R3, R6, RZ, 0x1c1f ;  /* 0x001c1fff06037589 */ /* 0x000ee800000e0000 */
[----:B------:R-:W-:Y:S04]  /*16a50*/  SHFL.IDX PT, R7, R7, RZ, 0x1c1f ;  /* 0x001c1fff07077589 */ /* 0x000fe800000e0000 */
[----:B------:R-:W-:Y:S01]  /*16a60*/  SHFL.IDX PT, R14, R8, RZ, 0x1c1f ;  /* 0x001c1fff080e7589 */ /* 0x000fe200000e0000 */
[----:B--2---:R-:W-:-:S03]  /*16a70*/  IMAD.SHL.U32 R9, R2, 0x10, RZ ;  /* 0x0000001002097824 */ /* 0x004fc600078e00ff */
[----:B------:R-:W2:Y:S02]  /*16a80*/  SHFL.IDX PT, R2, R5, RZ, 0x1c1f ;  /* 0x001c1fff05027589 */ /* 0x000ea400000e0000 */
[----:B------:R-:W-:-:S04]  /*16a90*/  LOP3.LUT R9, R9, 0x30, RZ, 0xc0, !PT ;  /* 0x0000003009097812 */ /* 0x000fc800078ec0ff */
[----:B---3--:R-:W-:-:S05]  /*16aa0*/  @P5 IADD3 R3, P0, R9, R3, RZ ;  /* 0x0000000309035210 */ /* 0x008fca0007f1e0ff */
[----:B--2---:R-:W-:-:S05]  /*16ab0*/  @P5 IMAD.X R2, RZ, RZ, R2, P0 ;  /* 0x000000ffff025224 */ /* 0x004fca00000e0602 */
        /* <DEDUP_REMOVED lines=17> */
[----:B---3--:R-:W-:-:S05]  /*16bd0*/  @P3 IMAD.X R2, RZ, RZ, R2, P0 ;  /* 0x000000ffff023224 */ /* 0x008fca00000e0602 */
[----:B------:R-:W-:-:S04]  /*16be0*/  @P3 LOP3.LUT R3, R3, R2, RZ, 0x3c, !PT ;  /* 0x0000000203033212 */ /* 0x000fc800078e3cff */
[----:B------:R-:W-:-:S04]  /*16bf0*/  @P3 LOP3.LUT R2, R3, R2, RZ, 0x3c, !PT ;  /* 0x0000000203023212 */ /* 0x000fc800078e3cff */
[----:B------:R-:W-:-:S05]  /*16c00*/  @P3 LOP3.LUT R3, R3, R2, RZ, 0x3c, !PT ;  /* 0x0000000203033212 */ /* 0x000fca00078e3cff */
[----:B------:R4:W-:Y:S02]  /*16c10*/  @P3 LDGSTS.E.BYPASS.LTC128B.128 [R4+0xf000], desc[UR48][R2.64], !P2 ;  /* 0x0f00000002043fae */ /* 0x0009e4000d101d70 */
[----:B----4-:R-:W-:-:S05]  /*16c20*/  @P1 IADD3 R2, P0, R9, R6, RZ ;  /* 0x0000000609021210 */ /* 0x010fca0007f1e0ff */
[----:B-----5:R-:W-:-:S05]  /*16c30*/  @P1 IMAD.X R3, RZ, RZ, R5, P0 ;  /* 0x000000ffff031224 */ /* 0x020fca00000e0605 */
[----:B------:R2:W-:Y:S03]  /*16c40*/  @P1 LDGSTS.E.BYPASS.LTC128B.128 [R4+0xf800], desc[UR48][R2.64], !P2 ;  /* 0x0f80000002041fae */ /* 0x0005e6000d101d70 */
.L_x_14101:
[----:B------:R-:W-:Y:S01]  /*16c50*/  LOP3.LUT P0, RZ, R16, 0x20, RZ, 0xc0, !PT ;  /* 0x0000002010ff7812 */ /* 0x000fe2000780c0ff */
[----:B------:R-:W-:-:S12]  /*16c60*/  BSSY B0, `(.L_x_14013) ;  /* 0x000000c000007945 */ /* 0x000fd80003800000 */
[----:B------:R-:W-:Y:S05]  /*16c70*/  @!P0 BRA `(.L_x_14014) ;  /* 0x0000000000288947 */ /* 0x000fea0003800000 */
[----:B--2---:R-:W2:Y:S01]  /*16c80*/  S2R R2, SR_TID.X ;  /* 0x0000000000027919 */ /* 0x004ea20000002100 */
[----:B------:R-:W-:Y:S01]  /*16c90*/  LOP3.LUT P1, RZ, R16, 0x1, RZ, 0xc0, !PT ;  /* 0x0000000110ff7812 */ /* 0x000fe2000782c0ff */
[----:B--2---:R-:W-:-:S05]  /*16ca0*/  IMAD.SHL.U32 R2, R2, 0x10, RZ ;  /* 0x0000001002027824 */ /* 0x004fca00078e00ff */
[----:B------:R-:W-:-:S04]  /*16cb0*/  LOP3.LUT R2, R2, 0x30, RZ, 0xc0, !PT ;  /* 0x0000003002027812 */ /* 0x000fc800078ec0ff */
[----:B------:R-:W-:-:S05]  /*16cc0*/  IADD3 R2, P0, R2, R14, RZ ;  /* 0x0000000e02027210 */ /* 0x000fca0007f1e0ff */
[----:B------:R-:W-:-:S05]  /*16cd0*/  IMAD.X R3, RZ, RZ, R7, P0 ;  /* 0x000000ffff037224 */ /* 0x000fca00000e0607 */
[----:B------:R-:W-:Y:S01]  /*16ce0*/  @!PT LDS RZ, [RZ] ;  /* 0x00000000fffff984 */ /* 0x000fe20000000800 */
[----:B------:R-:W-:Y:S01]  /*16cf0*/  @!PT LDS RZ, [RZ] ;  /* 0x00000000fffff984 */ /* 0x000fe20000000800 */
[----:B------:R-:W-:Y:S01]  /*16d00*/  @!PT LDS RZ, [RZ] ;  /* 0x00000000fffff984 */ /* 0x000fe20000000800 */
[----:B------:R3:W-:Y:S03]  /*16d10*/  LDGSTS.E.BYPASS.LTC128B.128 [R4+0x10000], desc[UR48][R2.64], !P1 ;  /* 0x1000000002047fae */ /* 0x0007e6000c901d70 */
.L_x_14014:
[----:B------:R-:W-:Y:S05]  /*16d20*/  BSYNC B0 ;  /* 0x0000000000007941 */ /* 0x000fea0003800000 */
.L_x_14013:
[----:B------:R-:W-:Y:S01]  /*16d30*/  NOP ;  /* 0x0000000000007918 */ /* 0x000fe20000000000 */
[----:B------:R-:W-:-:S13]  /*16d40*/  PLOP3.LUT P0, PT, PT, PT, PT, 0x80, 0x0 ;  /* 0x000000000000781c */ /* 0x000fda0003f0f070 */
.L_x_14015:
        /* <DEDUP_REMOVED lines=11> */
.L_x_14016:
[----:B------:R2:W-:Y:S02]  /*16e00*/  SYNCS.ARRIVE.TRANS64.A1T0 RZ, [R0+URZ+0x13230], RZ ;  /* 0x013230ff00ff79a7 */ /* 0x0005e4000810003f */
[----:B------:R-:W-:Y:S05]  /*16e10*/  WARPSYNC.ALL ;  /* 0x0000000000007948 */ /* 0x000fea0003800000 */
[----:B------:R-:W-:Y:S01]  /*16e20*/  BSSY B6, `(.L_x_14017) ;  /* 0x0000015000067945 */ /* 0x000fe20003800000 */
[----:B-12---:R-:W-:Y:S01]  /*16e30*/  VIADD R0, R17, 0xb000 ;  /* 0x0000b00011007836 */ /* 0x006fe20000000000 */
        /* <DEDUP_REMOVED lines=19> */
.L_x_14018:
[----:B------:R-:W-:Y:S05]  /*16f70*/  BSYNC B6 ;  /* 0x0000000000067941 */ /* 0x000fea0003800000 */
.L_x_14017:
[----:B------:R-:W1:Y:S01]  /*16f80*/  S2R R2, SR_TID.X ;  /* 0x0000000000027919 */ /* 0x000e620000002100 */
[----:B------:R2:W5:Y:S01]  /*16f90*/  LDL R9, [R1+0x2c] ;  /* 0x00002c0001097983 */ /* 0x0005620000100800 */
[----:B------:R-:W-:Y:S01]  /*16fa0*/  UISETP.NE.AND UP0, UPT, UR52, URZ, UPT ;  /* 0x0000003f3400728c */ /* 0x000fe2000bf05270 */
[----:B------:R-:W-:Y:S01]  /*16fb0*/  R2UR UR7, R18 ;  /* 0x00000000120772ca */ /* 0x000fe200000e0000 */
[----:B------:R-:W-:Y:S01]  /*16fc0*/  ULDC.64 UR8, c[0x0][0x2d8] ;  /* 0x0000b60000087ab9 */ /* 0x000fe20000000a00 */
[----:B------:R-:W-:Y:S01]  /*16fd0*/  ULDC UR12, c[0x0][0x448] ;  /* 0x00011200000c7ab9 */ /* 0x000fe20000000800 */
[----:B------:R-:W-:Y:S01]  /*16fe0*/  ULDC.64 UR10, c[0x0][0x280] ;  /* 0x0000a000000a7ab9 */ /* 0x000fe20000000a00 */
[----:B-1----:R-:W-:-:S06]  /*16ff0*/  LOP3.LUT R19, R2, 0x7f, RZ, 0xc0, !PT ;  /* 0x0000007f02137812 */ /* 0x002fcc00078ec0ff */
[----:B------:R-:W-:Y:S01]  /*17000*/  @UP0 ULDC UR4, c[0x0][0x44c] ;  /* 0x0001130000040ab9 */ /* 0x000fe20000000800 */
[----:B------:R-:W-:Y:S01]  /*17010*/  @UP0 ULDC UR13, c[0x0][0x44c] ;  /* 0x00011300000d0ab9 */ /* 0x000fe20000000800 */
[----:B------:R-:W-:Y:S02]  /*17020*/  SHF.R.U32.HI R20, RZ, 0x2, R19 ;  /* 0x00000002ff147819 */ /* 0x000fe40000011613 */
[----:B------:R-:W3:Y:S01]  /*17030*/  LDL R19, [R1+0x14] ;  /* 0x0000140001137983 */ /* 0x000ee20000100800 */
[----:B------:R-:W-:Y:S01]  /*17040*/  IMAD.SHL.U32 R2, R2, 0x20, RZ ;  /* 0x0000002002027824 */ /* 0x000fe200078e00ff */
[----:B------:R-:W-:Y:S02]  /*17050*/  PLOP3.LUT P0, PT, PT, PT, UP0, 0x80, 0x0 ;  /* 0x000000000000781c */ /* 0x000fe40003f0f008 */
[----:B------:R-:W-:Y:S02]  /*17060*/  LOP3.LUT P5, RZ, R16, 0x40, RZ, 0xc0, !PT ;  /* 0x0000004010ff7812 */ /* 0x000fe400078ac0ff */
[----:B------:R-:W-:-:S05]  /*17070*/  LOP3.LUT R2, R20, 0x60, R2, 0xf8, !PT ;  /* 0x0000006014027812 */ /* 0x000fca00078ef802 */
[----:B------:R-:W-:-:S04]  /*17080*/  VIADD R6, R2, UR43 ;  /* 0x0000002b02067c36 */ /* 0x000fc80008000000 */
[----:B------:R-:W-:Y:S01]  /*17090*/  @P0 IMAD.HI.U32 R0, R6, UR4, RZ ;  /* 0x0000000406000c27 */ /* 0x000fe2000f8e00ff */
[----:B------:R-:W-:Y:S01]  /*170a0*/  PLOP3.LUT P0, PT, PT, PT, UP0, 0x80, 0x0 ;  /* 0x000000000000781c */ /* 0x000fe20003f0f008 */
[----:B------:R-:W-:Y:S02]  /*170b0*/  @UP0 ULDC UR4, c[0x0][0x450] ;  /* 0x0001140000040ab9 */ /* 0x000fe40000000800 */
[----:B------:R-:W-:-:S10]  /*170c0*/  IMAD.MOV.U32 R2, RZ, RZ, R6 ;  /* 0x000000ffff027224 */ /* 0x000fd400078e0006 */
[----:B------:R-:W-:Y:S02]  /*170d0*/  @P0 SHF.R.U32.HI R2, RZ, UR4, R0 ;  /* 0x00000004ff020c19 */ /* 0x000fe40008011600 */
[----:B------:R-:W-:Y:S02]  /*170e0*/  R2UR UR4, R18 ;  /* 0x00000000120472ca */ /* 0x000fe400000e0000 */
[----:B------:R-:W-:-:S11]  /*170f0*/  SHF.R.S32.HI R0, RZ, 0x1f, R2 ;  /* 0x0000001fff007819 */ /* 0x000fd60000011402 */
[----:B------:R-:W-:Y:S01]  /*17100*/  UIMAD.WIDE.U32 UR4, UR4, UR8, URZ ;  /* 0x00000008040472a5 */ /* 0x000fe2000f8e003f */
[----:B------:R-:W1:Y:S02]  /*17110*/  S2R R20, SR_TID.X ;  /* 0x0000000000147919 */ /* 0x000e640000002100 */
[----:B-1----:R-:W-:-:S05]  /*17120*/  IMAD.SHL.U32 R10, R20, 0x10, RZ ;  /* 0x00000010140a7824 */ /* 0x002fca00078e00ff */
[----:B------:R-:W-:Y:S02]  /*17130*/  LOP3.LUT R10, R10, 0x30, RZ, 0xc0, !PT ;  /* 0x000000300a0a7812 */ /* 0x000fe400078ec0ff */
[----:B---3--:R-:W-:-:S13]  /*17140*/  R2UR UR6, R19 ;  /* 0x00000000130672ca */ /* 0x008fda00000e0000 */
        /* <DEDUP_REMOVED lines=13> */
[----:B------:R-:W-:Y:S02]  /*17220*/  IMAD.MOV R0, RZ, RZ, -R2 ;  /* 0x000000ffff007224 */ /* 0x000fe400078e0a02 */
        /* <DEDUP_REMOVED lines=15> */
[----:B------:R-:W-:-:S10]  /*17320*/  IMAD.MOV.U32 R2, RZ, RZ, R6 ;  /* 0x000000ffff027224 */ /* 0x000fd400078e0006 */
        /* <DEDUP_REMOVED lines=13> */
[----:B------:R-:W-:Y:S02]  /*17400*/  IADD3 R5, P0, R2, UR10, RZ ;  /* 0x0000000a02057c10 */ /* 0x000fe4000ff1e0ff */
[----:B------:R-:W-:Y:S02]  /*17410*/  LOP3.LUT R19, R20, 0x7f, RZ, 0xc0, !PT ;  /* 0x0000007f14137812 */ /* 0x000fe400078ec0ff */
[----:B------:R-:W-:Y:S02]  /*17420*/  IADD3.X R7, R3, UR11, R7, P0, !PT ;  /* 0x0000000b03077c10 */ /* 0x000fe400087fe407 */
[----:B------:R-:W-:Y:S01]  /*17430*/  SHF.R.U32.HI R19, RZ, 0x2, R19 ;  /* 0x00000002ff137819 */ /* 0x000fe20000011613 */
[----:B--2---:R-:W-:Y:S06]  /*17440*/  BRA.DIV UR4, `(.L_x_14019) ;  /* 0x0000003a04907947 */ /* 0x004fec000b800000 */
[----:B------:R-:W1:Y:S01]  /*17450*/  SHFL.IDX PT, R3, R0, RZ, 0x1c1f ;  /* 0x001c1fff00037589 */ /* 0x000e6200000e0000 */
[----:B------:R-:W-:-:S03]  /*17460*/  VIADD R6, R19, UR43 ;  /* 0x0000002b13067c36 */ /* 0x000fc60008000000 */
[----:B------:R-:W2:Y:S02]  /*17470*/  SHFL.IDX PT, R2, R4, RZ, 0x1c1f ;  /* 0x001c1fff04027589 */ /* 0x000ea400000e0000 */
[----:B------:R-:W-:Y:S02]  /*17480*/  ISETP.GE.AND P1, PT, R6, UR41, PT ;  /* 0x0000002906007c0c */ /* 0x000fe4000bf26270 */
[----:B------:R-:W-:Y:S11]  /*17490*/  SHFL.IDX PT, R14, R5, 0x1, 0x1c1f ;  /* 0x003c1f00050e7f89 */ /* 0x000ff600000e0000 */
[----:B-1----:R-:W-:-:S05]  /*174a0*/  @!P1 IADD3 R3, P0, R10, R3, RZ ;  /* 0x000000030a039210 */ /* 0x002fca0007f1e0ff */
[----:B--2---:R-:W-:-:S05]  /*174b0*/  @!P1 IMAD.X R2, RZ, RZ, R2, P0 ;  /* 0x000000ffff029224 */ /* 0x004fca00000e0602 */
[----:B------:R-:W-:-:S04]  /*174c0*/  @!P1 LOP3.LUT R3, R3, R2, RZ, 0x3c, !PT ;  /* 0x0000000203039212 */ /* 0x000fc800078e3cff */
[----:B------:R-:W-:-:S04]  /*174d0*/  @!P1 LOP3.LUT R2, R3, R2, RZ, 0x3c, !PT ;  /* 0x0000000203029212 */ /* 0x000fc800078e3cff */
[----:B------:R-:W-:-:S05]  /*174e0*/  @!P1 LOP3.LUT R3, R3, R2, RZ, 0x3c, !PT ;  /* 0x0000000203039212 */ /* 0x000fca00078e3cff */
[----:B-----5:R1:W-:Y:S02]  /*174f0*/  @!P1 LDGSTS.E.BYPASS.LTC128B.128 [R9+0xb000], desc[UR48][R2.64], !P5 ;  /* 0x0b00000002099fae */ /* 0x0203e4000e901d70 */
[----:B-1----:R-:W-:Y:S02]  /*17500*/  VIADD R2, R6, 0x20 ;  /* 0x0000002006027836 */ /* 0x002fe40000000000 */
[----:B------:R-:W1:Y:S03]  /*17510*/  SHFL.IDX PT, R3, R0, 0x1, 0x1c1f ;  /* 0x003c1f0000037f89 */ /* 0x000e6600000e0000 */
[----:B------:R-:W-:Y:S02]  /*17520*/  ISETP.GE.AND P1, PT, R2, UR41, PT ;  /* 0x0000002902007c0c */ /* 0x000fe4000bf26270 */
[----:B------:R-:W2:Y:S11]  /*17530*/  SHFL.IDX PT, R2, R4, 0x1, 0x1c1f ;  /* 0x003c1f0004027f89 */ /* 0x000eb600000e0000 */
[----:B-1----:R-:W-:-:S05]  /*17540*/  @!P1 IADD3 R3, P0, R10, R3, RZ ;  /* 0x000000030a039210 */ /* 0x002fca0007f1e0ff */
[----:B--2---:R-:W-:-:S05]  /*17550*/  @!P1 IMAD.X R2, RZ, RZ, R2, P0 ;  /* 0x000000ffff029224 */ /* 0x004fca00000e0602 */
[----:B------:R-:W-:-:S04]  /*17560*/  @!P1 LOP3.LUT R3, R3, R2, RZ, 0x3c, !PT ;  /* 0x0000000203039212 */ /* 0x000fc800078e3cff */
[----:B------:R-:W-:-:S04]  /*17570*/  @!P1 LOP3.LUT R2, R3, R2, RZ, 0x3c, !PT ;  /* 0x0000000203029212 */ /* 0x000fc800078e3cff */
[----:B------:R-:W-:-:S05]  /*17580*/  @!P1 LOP3.LUT R3, R3, R2, RZ, 0x3c, !PT ;  /* 0x0000000203039212 */ /* 0x000fca00078e3cff */
[----:B------:R1:W-:Y:S02]  /*17590*/  @!P1 LDGSTS.E.BYPASS.LTC128B.128 [R9+0xb800], desc[UR48][R2.64], !P5 ;  /* 0x0b80000002099fae */ /* 0x0003e4000e901d70 */
[----:B-1----:R-:W-:Y:S02]  /*175a0*/  VIADD R2, R6, 0x40 ;  /* 0x0000004006027836 */ /* 0x002fe40000000000 */
[----:B------:R-:W1:Y:S03]  /*175b0*/  SHFL.IDX PT, R3, R0, 0x2, 0x1c1f ;  /* 0x005c1f0000037f89 */ /* 0x000e6600000e0000 */
[----:B------:R-:W-:Y:S01]  /*175c0*/  ISETP.GE.AND P1, PT, R2, UR41, PT ;  /* 0x0000002902007c0c */ /* 0x000fe2000bf26270 */
[----:B------:R-:W-:Y:S04]  /*175d0*/  SHFL.IDX PT, R0, R0, 0x3, 0x1c1f ;  /* 0x007c1f0000007f89 */ /* 0x000fe800000e0000 */
[----:B------:R-:W2:Y:S04]  /*175e0*/  SHFL.IDX PT, R2, R4, 0x2, 0x1c1f ;  /* 0x005c1f0004027f89 */ /* 0x000ea800000e0000 */
[----:B------:R-:W3:Y:S04]  /*175f0*/  SHFL.IDX PT, R4, R4, 0x3, 0x1c1f ;  /* 0x007c1f0004047f89 */ /* 0x000ee800000e0000 */
[----:B-1----:R-:W-:-:S05]  /*17600*/  @!P1 IADD3 R3, P0, R10, R3, RZ ;  /* 0x000000030a039210 */ /* 0x002fca0007f1e0ff */
[----:B--2---:R-:W-:-:S05]  /*17610*/  @!P1 IMAD.X R2, RZ, RZ, R2, P0 ;  /* 0x000000ffff029224 */ /* 0x004fca00000e0602 */
[----:B------:R-:W-:-:S04]  /*17620*/  @!P1 LOP3.LUT R3, R3, R2, RZ, 0x3c, !PT ;  /* 0x0000000203039212 */ /* 0x000fc800078e3cff */
[----:B------:R-:W-:-:S04]  /*17630*/  @!P1 LOP3.LUT R2, R3, R2, RZ, 0x3c, !PT ;  /* 0x0000000203029212 */ /* 0x000fc800078e3cff */
[----:B------:R-:W-:-:S05]  /*17640*/  @!P1 LOP3.LUT R3, R3, R2, RZ, 0x3c, !PT ;  /* 0x0000000203039212 */ /* 0x000fca00078e3cff */
[----:B------:R1:W-:Y:S02]  /*17650*/  @!P1 LDGSTS.E.BYPASS.LTC128B.128 [R9+0xc000], desc[UR48][R2.64], !P5 ;  /* 0x0c00000002099fae */ /* 0x0003e4000e901d70 */
[----:B-1----:R-:W-:-:S05]  /*17660*/  VIADD R2, R6, 0x60 ;  /* 0x0000006006027836 */ /* 0x002fca0000000000 */
[----:B------:R-:W-:-:S13]  /*17670*/  ISETP.GE.AND P1, PT, R2, UR41, PT ;  /* 0x0000002902007c0c */ /* 0x000fda000bf26270 */
[----:B------:R-:W-:-:S05]  /*17680*/  @!P1 IADD3 R0, P0, R10, R0, RZ ;  /* 0x000000000a009210 */ /* 0x000fca0007f1e0ff */
[----:B---3--:R-:W-:-:S04]  /*17690*/  @!P1 IMAD.X R2, RZ, RZ, R4, P0 ;  /* 0x000000ffff029224 */ /* 0x008fc800000e0604 */
[----:B------:R-:W-:Y:S02]  /*176a0*/  @!P1 IMAD.MOV.U32 R3, RZ, RZ, R2 ;  /* 0x000000ffff039224 */ /* 0x000fe400078e0002 */
[----:B------:R-:W-:Y:S02]  /*176b0*/  @!P1 IMAD.MOV.U32 R2, RZ, RZ, R0 ;  /* 0x000000ffff029224 */ /* 0x000fe400078e0000 */
[----:B------:R-:W-:Y:S04]  /*176c0*/  SHFL.IDX PT, R0, R7, RZ, 0x1c1f ;  /* 0x001c1fff07007589 */ /* 0x000fe800000e0000 */
[----:B------:R1:W-:Y:S04]  /*176d0*/  @!P1 LDGSTS.E.BYPASS.LTC128B.128 [R9+0xc800], desc[UR48][R2.64], !P5 ;  /* 0x0c80000002099fae */ /* 0x0003e8000e901d70 */
[----:B------:R-:W-:Y:S04]  /*176e0*/  SHFL.IDX PT, R7, R7, 0x1, 0x1c1f ;  /* 0x003c1f0007077f89 */ /* 0x000fe800000e0000 */
[----:B-1----:R-:W1:Y:S01]  /*176f0*/  SHFL.IDX PT, R2, R5, RZ, 0x1c1f ;  /* 0x001c1fff05027589 */ /* 0x002e6200000e0000 */
[----:B------:R-:W-:-:S05]  /*17700*/  VIADD R3, R6, 0x80 ;  /* 0x0000008006037836 */ /* 0x000fca0000000000 */
[----:B------:R-:W-:-:S13]  /*17710*/  ISETP.GE.AND P1, PT, R3, UR41, PT ;  /* 0x0000002903007c0c */ /* 0x000fda000bf26270 */
[----:B-1----:R-:W-:-:S05]  /*17720*/  @!P1 IADD3 R2, P0, R10, R2, RZ ;  /* 0x000000020a029210 */ /* 0x002fca0007f1e0ff */
[----:B------:R-:W-:-:S04]  /*17730*/  @!P1 IMAD.X R0, RZ, RZ, R0, P0 ;  /* 0x000000ffff009224 */ /* 0x000fc800000e0600 */
[----:B------:R-:W-:-:S05]  /*17740*/  @!P1 IMAD.MOV.U32 R3, RZ, RZ, R0 ;  /* 0x000000ffff039224 */ /* 0x000fca00078e0000 */
[----:B------:R1:W-:Y:S02]  /*17750*/  @!P1 LDGSTS.E.BYPASS.LTC128B.128 [R9+0xd000], desc[UR48][R2.64], !P5 ;  /* 0x0d00000002099fae */ /* 0x0003e4000e901d70 */
.L_x_14114:
[----:B------:R-:W-:-:S05]  /*17760*/  VIADD R6, R6, 0xa0 ;  /* 0x000000a006067836 */ /* 0x000fca0000000000 */
[----:B------:R-:W-:-:S13]  /*17770*/  ISETP.GE.AND P0, PT, R6, UR41, PT ;  /* 0x0000002906007c0c */ /* 0x000fda000bf06270 */
        /* <DEDUP_REMOVED lines=8> */
.L_x_14020:
        /* <DEDUP_REMOVED lines=18> */
.L_x_14115:
[----:B------:R-:W-:Y:S05]  /*17920*/  BSYNC B0 ;  /* 0x0000000000007941 */ /* 0x000fea0003800000 */
.L_x_14021:
[----:B------:R-:W-:-:S04]  /*17930*/  UIADD3 UR4, UR44, -0x2, URZ ;  /* 0xfffffffe2c047890 */ /* 0x000fc8000fffe03f */
[----:B------:R-:W-:-:S06]  /*17940*/  UISETP.GE.AND UP0, UPT, UR4, UR45, UPT ;  /* 0x0000002d0400728c */ /* 0x000fcc000bf06270 */
[----:B------:R-:W-:-:S13]  /*17950*/  PLOP3.LUT P0, PT, PT, PT, UP0, 0x40, 0x0 ;  /* 0x000000000000781c */ /* 0x000fda0003f0e808 */
[----:B------:R-:W-:Y:S05]  /*17960*/  @P0 BRA `(.L_x_14023) ;  /* 0x0000001400780947 */ /* 0x000fea0003800000 */
[----:B-1----:R-:W-:Y:S01]  /*17970*/  IMAD.U32 R0, RZ, RZ, UR4 ;  /* 0x00000004ff007e24 */ /* 0x002fe2000f8e00ff */
[----:B------:R1:W5:Y:S04]  /*17980*/  LDL.LU R21, [R1+0x4] ;  /* 0x0000040001157983 */ /* 0x0003680000300800 */
[----:B0-----:R1:W5:Y:S04]  /*17990*/  LDL.LU R25, [R1+0xc] ;  /* 0x00000c0001197983 */ /* 0x0013680000300800 */
[----:B------:R1:W-:Y:S02]  /*179a0*/  STL [R1+0x8], R0 ;  /* 0x0000080001007387 */ /* 0x0003e40000100800 */
.L_x_14043:
[----:B--2---:R-:W2:Y:S01]  /*179b0*/  LDL R2, [R1+0x1c] ;  /* 0x00001c0001027983 */ /* 0x004ea20000100800 */
[----:B0-----:R-:W0:Y:S03]  /*179c0*/  LDC R3, c[0x0][0x430] ;  /* 0x00010c00ff037b82 */ /* 0x001e260000000800 */
[----:B------:R-:W3:Y:S04]  /*179d0*/  LDL R5, [R1+0x18] ;  /* 0x0000180001057983 */ /* 0x000ee80000100800 */
[----:B------:R-:W4:Y:S04]  /*179e0*/  LDL R10, [R1+0x10] ;  /* 0x00001000010a7983 */ /* 0x000f280000100800 */
[----:B------:R-:W2:Y:S01]  /*179f0*/  LDL.LU R14, [R1+0x8] ;  /* 0x00000800010e7983 */ /* 0x000ea20000300800 */
[----:B-1----:R-:W1:Y:S01]  /*17a00*/  S2R R0, SR_TID.X ;  /* 0x0000000000007919 */ /* 0x002e620000002100 */
[----:B------:R-:W1:Y:S01]  /*17a10*/  S2R R7, SR_TID.X ;  /* 0x0000000000077919 */ /* 0x000e620000002100 */
[----:B0-----:R-:W-:-:S13]  /*17a20*/  ISETP.NE.AND P0, PT, R3, 0x1, PT ;  /* 0x000000010300780c */ /* 0x001fda0003f05270 */
[----:B------:R-:W0:Y:S08]  /*17a30*/  @P0 LDC R4, c[0x0][0x434] ;  /* 0x00010d00ff040b82 */ /* 0x000e300000000800 */
[----:B------:R-:W0:Y:S01]  /*17a40*/  @P0 LDC R3, c[0x0][0x438] ;  /* 0x00010e00ff030b82 */ /* 0x000e220000000800 */
[----:B-1----:R-:W-:Y:S01]  /*17a50*/  LOP3.LUT R6, R0, 0x7f, RZ, 0xc0, !PT ;  /* 0x0000007f00067812 */ /* 0x002fe200078ec0ff */
[----:B------:R-:W-:-:S03]  /*17a60*/  IMAD.SHL.U32 R9, R7, 0x20, RZ ;  /* 0x0000002007097824 */ /* 0x000fc600078e00ff */
[----:B------:R-:W-:-:S03]  /*17a70*/  SHF.R.U32.HI R6, RZ, 0x2, R6 ;  /* 0x00000002ff067819 */ /* 0x000fc60000011606 */
[----:B------:R-:W1:Y:S01]  /*17a80*/  @P0 LDC R0, c[0x0][0x434] ;  /* 0x00010d00ff000b82 */ /* 0x000e620000000800 */
[----:B------:R-:W-:Y:S01]  /*17a90*/  LOP3.LUT R9, R6, 0x60, R9, 0xf8, !PT ;  /* 0x0000006006097812 */ /* 0x000fe200078ef809 */
[C---:B------:R-:W-:Y:S01]  /*17aa0*/  IMAD.SHL.U32 R11, R7.reuse, 0x20, RZ ;  /* 0x00000020070b7824 */ /* 0x040fe200078e00ff */
[----:B------:R-:W-:Y:S05]  /*17ab0*/  YIELD ;  /* 0x0000000000007946 */ /* 0x000fea0003800000 */
[----:B------:R-:W-:Y:S01]  /*17ac0*/  ULDC.64 UR6, c[0x0][0x428] ;  /* 0x00010a0000067ab9 */ /* 0x000fe20000000a00 */
[----:B------:R-:W-:Y:S01]  /*17ad0*/  ULDC.64 UR8, c[0x0][0x418] ;  /* 0x0001060000087ab9 */ /* 0x000fe20000000a00 */
[----:B------:R-:W-:Y:S01]  /*17ae0*/  ULDC UR4, c[0x0][0x430] ;  /* 0x00010c0000047ab9 */ /* 0x000fe20000000800 */
[----:B--2---:R-:W-:Y:S01]  /*17af0*/  IMAD R8, R14, 0xa0, R2 ;  /* 0x000000a00e087824 */ /* 0x004fe200078e0202 */
[----:B------:R-:W-:-:S04]  /*17b00*/  LOP3.LUT R2, R7, 0x7f, RZ, 0xc0, !PT ;  /* 0x0000007f07027812 */ /* 0x000fc800078ec0ff */
[----:B------:R-:W-:Y:S02]  /*17b10*/  SHF.R.U32.HI R6, RZ, 0x2, R2 ;  /* 0x00000002ff067819 */ /* 0x000fe40000011602 */
[----:B------:R-:W2:Y:S02]  /*17b20*/  @P0 LDC R2, c[0x0][0x438] ;  /* 0x00010e00ff020b82 */ /* 0x000ea40000000800 */
[----:B------:R-:W-:Y:S01]  /*17b30*/  LOP3.LUT R11, R6, 0x60, R11, 0xf8, !PT ;  /* 0x00000060060b7812 */ /* 0x000fe200078ef80b */
[----:B------:R-:W-:-:S03]  /*17b40*/  IMAD.IADD R9, R9, 0x1, R8 ;  /* 0x0000000109097824 */ /* 0x000fc600078e0208 */
[----:B------:R-:W-:Y:S01]  /*17b50*/  LOP3.LUT R11, R11, 0x80, RZ, 0xfc, !PT ;  /* 0x000000800b0b7812 */ /* 0x000fe200078efcff */
[----:B0-----:R-:W-:-:S04]  /*17b60*/  @P0 IMAD.HI.U32 R4, R9, R4, RZ ;  /* 0x0000000409040227 */ /* 0x001fc800078e00ff */
[----:B------:R-:W-:Y:S02]  /*17b70*/  IMAD.IADD R8, R11, 0x1, R8 ;  /* 0x000000010b087824 */ /* 0x000fe400078e0208 */
[----:B------:R-:W-:Y:S01]  /*17b80*/  IMAD.MOV.U32 R7, RZ, RZ, R9 ;  /* 0x000000ffff077224 */ /* 0x000fe200078e0009 */
[----:B------:R-:W-:Y:S01]  /*17b90*/  @P0 SHF.R.U32.HI R7, RZ, R3, R4 ;  /* 0x00000003ff070219 */ /* 0x000fe20000011604 */
[----:B-1----:R-:W-:-:S04]  /*17ba0*/  @P0 IMAD.HI.U32 R3, R8, R0, RZ ;  /* 0x0000000008030227 */ /* 0x002fc800078e00ff */
[----:B------:R-:W-:Y:S02]  /*17bb0*/  IMAD.MOV.U32 R0, RZ, RZ, R8 ;  /* 0x000000ffff007224 */ /* 0x000fe400078e0008 */
[----:B---3--:R-:W-:Y:S01]  /*17bc0*/  IMAD R6, R5, UR6, RZ ;  /* 0x0000000605067c24 */ /* 0x008fe2000f8e02ff */
[----:B--2---:R-:W-:Y:S01]  /*17bd0*/  @P0 SHF.R.U32.HI R0, RZ, R2, R3 ;  /* 0x00000002ff000219 */ /* 0x004fe20000011603 */
[--C-:B------:R-:W-:Y:S01]  /*17be0*/  IMAD.MOV.U32 R2, RZ, RZ, R7.reuse ;  /* 0x000000ffff027224 */ /* 0x100fe200078e0007 */
[----:B------:R-:W-:Y:S01]  /*17bf0*/  SHF.R.S32.HI R3, RZ, 0x1f, R7 ;  /* 0x0000001fff037819 */ /* 0x000fe20000011407 */
[C---:B----4-:R-:W-:Y:S02]  /*17c00*/  IMAD R6, R10.reuse, UR7, R6 ;  /* 0x000000070a067c24 */ /* 0x050fe4000f8e0206 */
[----:B------:R-:W-:-:S04]  /*17c10*/  IMAD.WIDE.U32 R2, R10, UR6, R2 ;  /* 0x000000060a027c25 */ /* 0x000fc8000f8e0002 */
[----:B------:R-:W-:Y:S01]  /*17c20*/  IMAD.IADD R3, R6, 0x1, R3 ;  /* 0x0000000106037824 */ /* 0x000fe200078e0203 */
[----:B------:R-:W-:-:S04]  /*17c30*/  LEA R4, P0, R2, UR8, 0x2 ;  /* 0x0000000802047c11 */ /* 0x000fc8000f8010ff */
[----:B------:R-:W-:-:S05]  /*17c40*/  LEA.HI.X R5, R2, UR9, R3, 0x2, P0 ;  /* 0x0000000902057c11 */ /* 0x000fca00080f1403 */
[----:B------:R-:W2:Y:S01]  /*17c50*/  LDG.E R4, desc[UR48][R4.64] ;  /* 0x0000003004047981 */ /* 0x000ea2000c1e1900 */
[----:B------:R-:W-:Y:S01]  /*17c60*/  ISETP.GT.U32.AND P1, PT, R11, 0x9f, PT ;  /* 0x0000009f0b00780c */ /* 0x000fe20003f24070 */
[----:B------:R-:W-:-:S04]  /*17c70*/  IMAD.MOV R2, RZ, RZ, -R7 ;  /* 0x000000ffff027224 */ /* 0x000fc800078e0a07 */
[----:B------:R-:W-:-:S08]  /*17c80*/  IMAD R9, R2, UR4, R9 ;  /* 0x0000000402097c24 */ /* 0x000fd0000f8e0209 */
[--C-:B------:R-:W-:Y:S01]  /*17c90*/  @!P1 SHF.R.S32.HI R3, RZ, 0x1f, R0.reuse ;  /* 0x0000001fff039819 */ /* 0x100fe20000011400 */
[----:B------:R-:W-:-:S04]  /*17ca0*/  @!P1 IMAD.MOV.U32 R2, RZ, RZ, R0 ;  /* 0x000000ffff029224 */ /* 0x000fc800078e0000 */
[----:B------:R-:W-:-:S04]  /*17cb0*/  @!P1 IMAD.WIDE.U32 R2, R10, UR6, R2 ;  /* 0x000000060a029c25 */ /* 0x000fc8000f8e0002 */
[----:B------:R-:W-:Y:S01]  /*17cc0*/  @!P1 IMAD.IADD R6, R6, 0x1, R3 ;  /* 0x0000000106069824 */ /* 0x000fe200078e0203 */
[----:B------:R-:W-:-:S04]  /*17cd0*/  @!P1 LEA R10, P0, R2, UR8, 0x2 ;  /* 0x00000008020a9c11 */ /* 0x000fc8000f8010ff */
[----:B------:R-:W-:Y:S01]  /*17ce0*/  @!P1 LEA.HI.X R11, R2, UR9, R6, 0x2, P0 ;  /* 0x00000009020b9c11 */ /* 0x000fe200080f1406 */
[----:B-----5:R-:W-:Y:S02]  /*17cf0*/  VIADD R2, R21, 0x1 ;  /* 0x0000000115027836 */ /* 0x020fe40000000000 */
[----:B------:R-:W-:-:S03]  /*17d00*/  IMAD.MOV R0, RZ, RZ, -R0 ;  /* 0x000000ffff007224 */ /* 0x000fc600078e0a00 */
[----:B------:R-:W-:Y:S01]  /*17d10*/  ISETP.NE.AND P0, PT, R2, 0x2, PT ;  /* 0x000000020200780c */ /* 0x000fe20003f05270 */
[----:B------:R-:W-:-:S03]  /*17d20*/  IMAD R8, R0, UR4, R8 ;  /* 0x0000000400087c24 */ /* 0x000fc6000f8e0208 */
[----:B------:R-:W-:Y:S02]  /*17d30*/  SEL R12, R2, RZ, P0 ;  /* 0x000000ff020c7207 */ /* 0x000fe40000000000 */
[----:B------:R-:W-:Y:S01]  /*17d40*/  SEL R2, RZ, 0x1, P0 ;  /* 0x00000001ff027807 */ /* 0x000fe20000000000 */
[----:B------:R-:W-:Y:S02]  /*17d50*/  IMAD.MOV.U32 R0, RZ, RZ, R14 ;  /* 0x000000ffff007224 */ /* 0x000fe400078e000e */
[----:B------:R-:W-:Y:S01]  /*17d60*/  VIADD R14, R14, 0xffffffff ;  /* 0xffffffff0e0e7836 */ /* 0x000fe20000000000 */
[----:B------:R-:W-:Y:S01]  /*17d70*/  LOP3.LUT R2, R25, R2, RZ, 0x3c, !PT ;  /* 0x0000000219027212 */ /* 0x000fe200078e3cff */
[----:B------:R0:W-:Y:S01]  /*17d80*/  STL [R1+0x4], R12 ;  /* 0x0000040c01007387 */ /* 0x0001e20000100800 */
[----:B------:R-:W-:-:S03]  /*17d90*/  IMAD.U32 R13, RZ, RZ, UR51 ;  /* 0x00000033ff0d7e24 */ /* 0x000fc6000f8e00ff */
[----:B------:R0:W-:Y:S04]  /*17da0*/  STL [R1+0x8], R14 ;  /* 0x0000080e01007387 */ /* 0x0001e80000100800 */
[----:B------:R0:W-:Y:S01]  /*17db0*/  STL [R1+0xc], R2 ;  /* 0x00000c0201007387 */ /* 0x0001e20000100800 */
[----:B------:R-:W-:Y:S01]  /*17dc0*/  ISETP.NE.AND P2, PT, R13, 0x3, PT ;  /* 0x000000030d00780c */ /* 0x000fe20003f45270 */
[----:B------:R-:W-:-:S06]  /*17dd0*/  IMAD.MOV.U32 R7, RZ, RZ, RZ ;  /* 0x000000ffff077224 */ /* 0x000fcc00078e00ff */
[----:B------:R0:W5:Y:S01]  /*17de0*/  @!P1 LDG.E R7, desc[UR48][R10.64] ;  /* 0x000000300a079981 */ /* 0x000162000c1e1900 */
[----:B------:R-:W-:Y:S02]  /*17df0*/  ISETP.GT.AND P1, PT, R0, UR45, PT ;  /* 0x0000002d00007c0c */ /* 0x000fe4000bf24270 */
[----:B--2---:R-:W-:-:S03]  /*17e00*/  SHF.R.S32.HI R29, RZ, 0x1f, R4 ;  /* 0x0000001fff1d7819 */ /* 0x004fc60000011404 */
[----:B0-----:R-:W-:Y:S08]  /*17e10*/  @!P2 BRA `(.L_x_14024) ;  /* 0x000000000004a947 */ /* 0x001ff00003800000 */
[----:B------:R-:W-:Y:S01]  /*17e20*/  BPT.TRAP 0x1 ;  /* 0x000000040000795c */ /* 0x000fe20000300000 */
.L_x_14024:
[----:B------:R-:W-:Y:S01]  /*17e30*/  IMAD R0, R12, 0x8, R17 ;  /* 0x000000080c007824 */ /* 0x000fe200078e0211 */
[----:B------:R-:W-:Y:S01]  /*17e40*/  SHF.L.U32 R2, R2, 0x1f, RZ ;  /* 0x0000001f02027819 */ /* 0x000fe200000006ff */
[----:B------:R-:W-:Y:S01]  /*17e50*/  BSSY B0, `(.L_x_14025) ;  /* 0x0000005000007945 */ /* 0x000fe20003800000 */
[----:B------:R-:W-:Y:S02]  /*17e60*/  SHF.R.S32.HI R28, RZ, 0x1f, R9 ;  /* 0x0000001fff1c7819 */ /* 0x000fe40000011409 */
[----:B------:R-:W0:Y:S01]  /*17e70*/  SYNCS.PHASECHK.TRANS64.TRYWAIT P0, [R0+URZ+0x13280], R2 ;  /* 0x01328002000075a7 */ /* 0x000e22000800017f */
[----:B------:R1:W-:Y:S02]  /*17e80*/  STL [R1], R2 ;  /* 0x0000000201007387 */ /* 0x0003e40000100800 */
[----:B01----:R-:W-:Y:S05]  /*17e90*/  @!P0 BRA `(.L_x_14026) ;  /* 0x0000003400f08947 */ /* 0x003fea0003800000 */
.L_x_14116:
[----:B------:R-:W-:Y:S05]  /*17ea0*/  BSYNC B0 ;  /* 0x0000000000007941 */ /* 0x000fea0003800000 */
.L_x_14025:
[----:B------:R-:W2:Y:S01]  /*17eb0*/  LDL R6, [R1+0x14] ;  /* 0x0000140001067983 */ /* 0x000ea20000100800 */
[----:B------:R-:W-:Y:S01]  /*17ec0*/  ULDC.64 UR4, c[0x0][0x328] ;  /* 0x0000ca0000047ab9 */ /* 0x000fe20000000a00 */
[----:B------:R-:W-:Y:S02]  /*17ed0*/  ULDC.64 UR6, c[0x0][0x338] ;  /* 0x0000ce0000067ab9 */ /* 0x000fe40000000a00 */
[----:B------:R-:W3:Y:S04]  /*17ee0*/  LDL R12, [R1+0x24] ;  /* 0x00002400010c7983 */ /* 0x000ee80000100800 */
[----:B------:R-:W3:Y:S01]  /*17ef0*/  LDL R11, [R1+0x4] ;  /* 0x00000400010b7983 */ /* 0x000ee20000100800 */
[----:B------:R-:W-:Y:S01]  /*17f00*/  IMAD R5, R28, UR4, RZ ;  /* 0x000000041c057c24 */ /* 0x000fe2000f8e02ff */
[----:B------:R-:W-:Y:S01]  /*17f10*/  ULDC.64 UR8, c[0x0][0x330] ;  /* 0x0000cc0000087ab9 */ /* 0x000fe20000000a00 */
[C---:B0-----:R-:W-:Y:S01]  /*17f20*/  IMAD.WIDE.U32 R2, R9.reuse, UR4, RZ ;  /* 0x0000000409027c25 */ /* 0x041fe2000f8e00ff */
[----:B------:R-:W-:Y:S01]  /*17f30*/  SHF.R.S32.HI R26, RZ, 0x1f, R8 ;  /* 0x0000001fff1a7819 */ /* 0x000fe20000011408 */
[----:B------:R-:W-:Y:S01]  /*17f40*/  ULDC.64 UR10, c[0x0][0x318] ;  /* 0x0000c600000a7ab9 */ /* 0x000fe20000000a00 */
[----:B-----5:R-:W-:Y:S01]  /*17f50*/  SHF.R.S32.HI R27, RZ, 0x1f, R7 ;  /* 0x0000001fff1b7819 */ /* 0x020fe20000011407 */
[----:B------:R-:W-:Y:S01]  /*17f60*/  IMAD R5, R9, UR5, R5 ;  /* 0x0000000509057c24 */ /* 0x000fe2000f8e0205 */
[----:B------:R-:W-:-:S03]  /*17f70*/  LOP3.LUT P2, RZ, R16, 0x1, RZ, 0xc0, !PT ;  /* 0x0000000110ff7812 */ /* 0x000fc6000784c0ff */
[----:B------:R-:W-:Y:S02]  /*17f80*/  IMAD.IADD R3, R3, 0x1, R5 ;  /* 0x0000000103037824 */ /* 0x000fe400078e0205 */
[----:B------:R-:W-:Y:S02]  /*17f90*/  IMAD R5, R29, UR6, RZ ;  /* 0x000000061d057c24 */ /* 0x000fe4000f8e02ff */
[----:B------:R-:W-:-:S04]  /*17fa0*/  IMAD.WIDE.U32 R2, R4, UR6, R2 ;  /* 0x0000000604027c25 */ /* 0x000fc8000f8e0002 */
[----:B------:R-:W-:-:S04]  /*17fb0*/  IMAD R5, R4, UR7, R5 ;  /* 0x0000000704057c24 */ /* 0x000fc8000f8e0205 */
[----:B------:R-:W-:Y:S02]  /*17fc0*/  IMAD.IADD R3, R3, 0x1, R5 ;  /* 0x0000000103037824 */ /* 0x000fe400078e0205 */
[----:B------:R-:W-:-:S03]  /*17fd0*/  IMAD.WIDE.U32 R2, R18, UR8, R2 ;  /* 0x0000000812027c25 */ /* 0x000fc6000f8e0002 */
[----:B------:R-:W-:Y:S01]  /*17fe0*/  IADD3 R5, P0, R2, UR10, RZ ;  /* 0x0000000a02057c10 */ /* 0x000fe2000ff1e0ff */
[----:B--2---:R-:W-:Y:S02]  /*17ff0*/  IMAD R19, R6, UR8, RZ ;  /* 0x0000000806137c24 */ /* 0x004fe4000f8e02ff */
[----:B------:R-:W-:Y:S02]  /*18000*/  IMAD R6, R26, UR4, RZ ;  /* 0x000000041a067c24 */ /* 0x000fe4000f8e02ff */
[----:B------:R-:W-:Y:S02]  /*18010*/  IMAD R19, R18, UR9, R19 ;  /* 0x0000000912137c24 */ /* 0x000fe4000f8e0213 */
[----:B------:R-:W-:-:S03]  /*18020*/  IMAD R6, R8, UR5, R6 ;  /* 0x0000000508067c24 */ /* 0x000fc6000f8e0206 */
        /* <DEDUP_REMOVED lines=8> */
[----:B---3--:R-:W-:Y:S02]  /*180b0*/  IMAD R6, R11, 0x2800, R12 ;  /* 0x000028000b067824 */ /* 0x008fe400078e020c */
[----:B------:R-:W-:-:S03]  /*180c0*/  IMAD.WIDE.U32 R2, R18, UR8, R2 ;  /* 0x0000000812027c25 */ /* 0x000fc6000f8e0002 */
[----:B------:R-:W-:-:S04]  /*180d0*/  IADD3 R20, P0, R2, UR10, RZ ;  /* 0x0000000a02147c10 */ /* 0x000fc8000ff1e0ff */
        /* <DEDUP_REMOVED lines=28> */
.L_x_14128:
        /* <DEDUP_REMOVED lines=11> */
.L_x_14028:
        /* <DEDUP_REMOVED lines=11> */
.L_x_14029:
[----:B------:R1:W-:Y:S01]  /*18400*/  SYNCS.ARRIVE.TRANS64.A1T0 RZ, [R0+URZ+0x13270], RZ ;  /* 0x013270ff00ff79a7 */ /* 0x0003e2000810003f */
[----:B------:R-:W-:Y:S05]  /*18410*/  @!P3 BRA `(.L_x_14030) ;  /* 0x000000000004b947 */ /* 0x000fea0003800000 */
[----:B------:R-:W-:Y:S01]  /*18420*/  BPT.TRAP 0x1 ;  /* 0x000000040000795c */ /* 0x000fe20000300000 */
.L_x_14030:
[----:B------:R-:W2:Y:S01]  /*18430*/  LDL R2, [R1] ;  /* 0x0000000001027983 */ /* 0x000ea20000100800 */
[----:B------:R-:W-:Y:S01]  /*18440*/  BSSY B0, `(.L_x_14031) ;  /* 0x0000003000007945 */ /* 0x000fe20003800000 */
[----:B--2---:R-:W2:Y:S03]  /*18450*/  SYNCS.PHASECHK.TRANS64.TRYWAIT P0, [R0+URZ+0x13240], R2 ;  /* 0x01324002000075a7 */ /* 0x004ea6000800017f */
[----:B--2---:R-:W-:Y:S05]  /*18460*/  @!P0 BRA `(.L_x_14032) ;  /* 0x0000003800308947 */ /* 0x004fea0003800000 */
.L_x_14129:
[----:B------:R-:W-:Y:S05]  /*18470*/  BSYNC B0 ;  /* 0x0000000000007941 */ /* 0x000fea0003800000 */
.L_x_14031:
[----:B------:R-:W3:Y:S01]  /*18480*/  LDL R10, [R1+0x14] ;  /* 0x00001400010a7983 */ /* 0x000ee20000100800 */
[----:B------:R-:W-:Y:S01]  /*18490*/  ULDC.64 UR4, c[0x0][0x300] ;  /* 0x0000c00000047ab9 */ /* 0x000fe20000000a00 */
[----:B------:R-:W-:Y:S01]  /*184a0*/  ULDC.64 UR6, c[0x0][0x310] ;  /* 0x0000c40000067ab9 */ /* 0x000fe20000000a00 */
[----:B------:R-:W-:Y:S01]  /*184b0*/  IMAD R5, R28, UR4, RZ ;  /* 0x000000041c057c24 */ /* 0x000fe2000f8e02ff */
[----:B------:R-:W-:Y:S01]  /*184c0*/  LOP3.LUT P2, RZ, R16, 0x1, RZ, 0xc0, !PT ;  /* 0x0000000110ff7812 */ /* 0x000fe2000784c0ff */
[----:B--2---:R-:W-:-:S04]  /*184d0*/  IMAD.WIDE.U32 R2, R9, UR4, RZ ;  /* 0x0000000409027c25 */ /* 0x004fc8000f8e00ff */
        /* <DEDUP_REMOVED lines=28> */
[----:B------:R-:W-:Y:S01]  /*186a0*/  LOP3.LUT R9, R9, 0x30, RZ, 0xc0, !PT ;  /* 0x0000003009097812 */ /* 0x000fe200078ec0ff */
[----:B------:R-:W-:Y:S06]  /*186b0*/  BRA.DIV UR4, `(.L_x_14033) ;  /* 0x0000003604b47947 */ /* 0x000fec000b800000 */
        /* <DEDUP_REMOVED lines=22> */
.L_x_14141:
        /* <DEDUP_REMOVED lines=8> */
.L_x_14034:
        /* <DEDUP_REMOVED lines=11> */
.L_x_14035:
[----:B------:R1:W-:Y:S02]  /*18950*/  SYNCS.ARRIVE.TRANS64.A1T0 RZ, [R0+URZ+0x13230], RZ ;  /* 0x013230ff00ff79a7 */ /* 0x0003e4000810003f */
[----:B-1----:R-:W-:-:S05]  /*18960*/  IMAD.U32 R0, RZ, RZ, UR50 ;  /* 0x00000032ff007e24 */ /* 0x002fca000f8e00ff */
[----:B------:R-:W-:-:S13]  /*18970*/  ISETP.NE.AND P0, PT, R0, 0x3, PT ;  /* 0x000000030000780c */ /* 0x000fda0003f05270 */
[----:B------:R-:W-:Y:S05]  /*18980*/  @!P0 BRA `(.L_x_14036) ;  /* 0x0000000000048947 */ /* 0x000fea0003800000 */
[----:B------:R-:W-:Y:S01]  /*18990*/  BPT.TRAP 0x1 ;  /* 0x000000040000795c */ /* 0x000fe20000300000 */
.L_x_14036:
[----:B------:R-:W-:Y:S01]  /*189a0*/  LOP3.LUT R0, R25, 0x1, RZ, 0x3c, !PT ;  /* 0x0000000119007812 */ /* 0x000fe200078e3cff */
[----:B------:R-:W-:Y:S01]  /*189b0*/  IMAD R2, R21, 0x8, R17 ;  /* 0x0000000815027824 */ /* 0x000fe200078e0211 */
[----:B------:R-:W-:Y:S02]  /*189c0*/  BSSY B0, `(.L_x_14037) ;  /* 0x0000004000007945 */ /* 0x000fe40003800000 */
[----:B------:R-:W-:-:S04]  /*189d0*/  SHF.L.U32 R0, R0, 0x1f, RZ ;  /* 0x0000001f00007819 */ /* 0x000fc800000006ff */
[----:B------:R-:W1:Y:S02]  /*189e0*/  SYNCS.PHASECHK.TRANS64.TRYWAIT P2, [R2+URZ+0x13270], R0 ;  /* 0x01327000020075a7 */ /* 0x000e64000804017f */
[----:B-1----:R-:W-:Y:S05]  /*189f0*/  @!P2 BRA `(.L_x_14038) ;  /* 0x000000380040a947 */ /* 0x002fea0003800000 */
.L_x_14142:
[----:B------:R-:W-:Y:S05]  /*18a00*/  BSYNC B0 ;  /* 0x0000000000007941 */ /* 0x000fea0003800000 */
.L_x_14037:
[----:B------:R-:W-:-:S05]  /*18a10*/  IMAD.U32 R3, RZ, RZ, UR51 ;  /* 0x00000033ff037e24 */ /* 0x000fca000f8e00ff */
[----:B------:R-:W-:-:S13]  /*18a20*/  ISETP.NE.AND P2, PT, R3, 0x3, PT ;  /* 0x000000030300780c */ /* 0x000fda0003f45270 */
[----:B------:R-:W-:Y:S05]  /*18a30*/  @!P2 BRA `(.L_x_14039) ;  /* 0x000000000004a947 */ /* 0x000fea0003800000 */
[----:B------:R-:W-:Y:S01]  /*18a40*/  BPT.TRAP 0x1 ;  /* 0x000000040000795c */ /* 0x000fe20000300000 */
.L_x_14039:
[----:B------:R-:W-:Y:S01]  /*18a50*/  SHF.L.U32 R3, R25, 0x1f, RZ ;  /* 0x0000001f19037819 */ /* 0x000fe200000006ff */
[----:B-1----:R-:W-:-:S03]  /*18a60*/  IMAD R0, R21, 0x2800, RZ ;  /* 0x0000280015007824 */ /* 0x002fc600078e02ff */
[----:B------:R-:W1:Y:S02]  /*18a70*/  SYNCS.PHASECHK.TRANS64.TRYWAIT P2, [R2+URZ+0x13260], R3 ;  /* 0x01326003020075a7 */ /* 0x000e64000804017f */
[----:B-1----:R-:W-:Y:S05]  /*18a80*/  @!P2 BRA `(.L_x_14040) ;  /* 0x000000380030a947 */ /* 0x002fea0003800000 */
.L_x_14143:
[C---:B------:R-:W-:Y:S01]  /*18a90*/  LOP3.LUT R4, R0.reuse, R24, RZ, 0xfc, !PT ;  /* 0x0000001800047212 */ /* 0x040fe200078efcff */
[----:B------:R-:W-:Y:S05]  /*18aa0*/  WARPSYNC.ALL ;  /* 0x0000000000007948 */ /* 0x000fea0003800000 */
[----:B------:R-:W-:Y:S01]  /*18ab0*/  IMAD.IADD R5, R17, 0x1, R4 ;  /* 0x0000000111057824 */ /* 0x000fe200078e0204 */
[----:B-1----:R-:W-:Y:S01]  /*18ac0*/  LOP3.LUT R3, R0, R23, RZ, 0xfc, !PT ;  /* 0x0000001700037212 */ /* 0x002fe200078efcff */
[----:B------:R-:W-:-:S04]  /*18ad0*/  IMAD.U32 R12, RZ, RZ, UR51 ;  /* 0x00000033ff0c7e24 */ /* 0x000fc8000f8e00ff */
[----:B------:R-:W2:Y:S01]  /*18ae0*/  LDSM.16.MT88.4 R4, [R5+0x6000] ;  /* 0x006000000504783b */ /* 0x000ea20000004200 */
[----:B------:R-:W-:Y:S01]  /*18af0*/  IMAD.IADD R3, R22, 0x1, R3 ;  /* 0x0000000116037824 */ /* 0x000fe200078e0203 */
[----:B------:R-:W-:Y:S02]  /*18b00*/  ISETP.NE.AND P2, PT, R12, 0x3, PT ;  /* 0x000000030c00780c */ /* 0x000fe40003f45270 */
[C-C-:B--2---:R-:W-:Y:S02]  /*18b10*/  PRMT R8, R4.reuse, 0x6420, R5.reuse ;  /* 0x0000642004087816 */ /* 0x144fe40000000005 */
[----:B------:R-:W-:Y:S02]  /*18b20*/  PRMT R9, R4, 0x7531, R5 ;  /* 0x0000753104097816 */ /* 0x000fe40000000005 */
[C-C-:B------:R-:W-:Y:S02]  /*18b30*/  PRMT R10, R6.reuse, 0x6420, R7.reuse ;  /* 0x00006420060a7816 */ /* 0x140fe40000000007 */
[----:B------:R-:W-:-:S05]  /*18b40*/  PRMT R11, R6, 0x7531, R7 ;  /* 0x00007531060b7816 */ /* 0x000fca0000000007 */
[----:B------:R1:W-:Y:S02]  /*18b50*/  STSM.16.M88.4 [R3], R8 ;  /* 0x0000000803007844 */ /* 0x0003e40000000200 */
[----:B-1----:R-:W-:-:S05]  /*18b60*/  VIADD R3, R0, 0x800 ;  /* 0x0000080000037836 */ /* 0x002fca0000000000 */
        /* <DEDUP_REMOVED lines=37> */
[----:B------:R-:W1:Y:S02]  /*18dc0*/  LDSM.16.MT88.4 R4, [R6+0x6000] ;  /* 0x006000000604783b */ /* 0x000e640000004200 */
[C-C-:B-1----:R-:W-:Y:S02]  /*18dd0*/  PRMT R8, R4.reuse, 0x6420, R5.reuse ;  /* 0x0000642004087816 */ /* 0x142fe40000000005 */
        /* <DEDUP_REMOVED lines=12> */
.L_x_14041:
[----:B--2---:R2:W-:Y:S01]  /*18ea0*/  SYNCS.ARRIVE.TRANS64.A1T0 RZ, [R2+URZ+0x13250], RZ ;  /* 0x013250ff02ff79a7 */ /* 0x0045e2000810003f */
[----:B------:R-:W-:Y:S06]  /*18eb0*/  BAR.SYNC.DEFER_BLOCKING 0x2, 0x80 ;  /* 0x0082000000007b1d */ /* 0x000fec0000010000 */
[----:B------:R-:W-:Y:S05]  /*18ec0*/  @!P0 BRA `(.L_x_14042) ;  /* 0x0000000000048947 */ /* 0x000fea0003800000 */
[----:B------:R-:W-:Y:S01]  /*18ed0*/  BPT.TRAP 0x1 ;  /* 0x000000040000795c */ /* 0x000fe20000300000 */
.L_x_14042:
[----:B-1----:R-:W3:Y:S01]  /*18ee0*/  LDL R0, [R1+0x20] ;  /* 0x0000200001007983 */ /* 0x002ee20000100800 */
[----:B--2---:R-:W-:-:S03]  /*18ef0*/  VIADD R2, R2, 0x13280 ;  /* 0x0001328002027836 */ /* 0x004fc60000000000 */
[----:B------:R2:W5:Y:S04]  /*18f00*/  LDL R21, [R1+0x4] ;  /* 0x0000040001157983 */ /* 0x0005680000100800 */
[----:B------:R2:W5:Y:S01]  /*18f10*/  LDL R25, [R1+0xc] ;  /* 0x00000c0001197983 */ /* 0x0005620000100800 */
[----:B---3--:R-:W-:-:S04]  /*18f20*/  PRMT R2, R0, 0x654, R2 ;  /* 0x0000065400027816 */ /* 0x008fc80000000002 */
[----:B------:R2:W-:Y:S01]  /*18f30*/  SYNCS.ARRIVE.TRANS64.RED.A1T0 RZ, [R2+URZ], RZ ;  /* 0x000000ff02ff79a7 */ /* 0x0005e2000810043f */
[----:B------:R-:W-:Y:S05]  /*18f40*/  @P1 BRA `(.L_x_14043) ;  /* 0xffffffe800981947 */ /* 0x000fea000383ffff */
.L_x_14023:
[----:B-1----:R-:W1:Y:S01]  /*18f50*/  S2R R0, SR_TID.X ;  /* 0x0000000000007919 */ /* 0x002e620000002100 */
[----:B------:R-:W-:Y:S01]  /*18f60*/  BSSY B0, `(.L_x_14044) ;  /* 0x0000012000007945 */ /* 0x000fe20003800000 */
[----:B------:R-:W-:Y:S01]  /*18f70*/  IMAD.U32 R6, RZ, RZ, UR50 ;  /* 0x00000032ff067e24 */ /* 0x000fe2000f8e00ff */
[----:B-1----:R-:W-:-:S04]  /*18f80*/  LOP3.LUT R0, R0, 0x7f, RZ, 0xc0, !PT ;  /* 0x0000007f00007812 */ /* 0x002fc800078ec0ff */
[----:B------:R-:W-:-:S13]  /*18f90*/  ISETP.NE.AND P0, PT, R0, RZ, PT ;  /* 0x000000ff0000720c */ /* 0x000fda0003f05270 */
[----:B------:R-:W-:Y:S05]  /*18fa0*/  @P0 BRA `(.L_x_14045) ;  /* 0x0000000000340947 */ /* 0x000fea0003800000 */
[----:B------:R-:W1:Y:S01]  /*18fb0*/  S2R R5, SR_LANEID ;  /* 0x0000000000057919 */ /* 0x000e620000000000 */
[----:B------:R-:W-:Y:S01]  /*18fc0*/  VOTEU.ANY UR4, UPT, PT ;  /* 0x0000000000047886 */ /* 0x000fe200038e0100 */
[----:B--2---:R-:W2:Y:S01]  /*18fd0*/  LDC.64 R2, c[0x0][0xc80] ;  /* 0x00032000ff027b82 */ /* 0x004ea20000000a00 */
        /* <DEDUP_REMOVED lines=9> */
[----:B------:R1:W-:Y:S02]  /*19070*/  STL [R1+0x28], R0 ;  /* 0x0000280001007387 */ /* 0x0003e40000100800 */
.L_x_14045:
[----:B------:R-:W-:Y:S05]  /*19080*/  BSYNC B0 ;  /* 0x0000000000007941 */ /* 0x000fea0003800000 */
.L_x_14044:
[----:B------:R-:W-:-:S13]  /*19090*/  ISETP.NE.AND P1, PT, R6, 0x3, PT ;  /* 0x000000030600780c */ /* 0x000fda0003f25270 */
[----:B------:R-:W-:Y:S05]  /*190a0*/  @!P1 BRA `(.L_x_14046) ;  /* 0x0000000000049947 */ /* 0x000fea0003800000 */
[----:B------:R-:W-:Y:S01]  /*190b0*/  BPT.TRAP 0x1 ;  /* 0x000000040000795c */ /* 0x000fe20000300000 */
.L_x_14046:
[----:B--2---:R-:W2:Y:S04]  /*190c0*/  LDL R2, [R1+0xc] ;  /* 0x00000c0001027983 */ /* 0x004ea80000100800 */
[----:B-1----:R-:W3:Y:S01]  /*190d0*/  LDL R0, [R1+0x4] ;  /* 0x0000040001007983 */ /* 0x002ee20000100800 */
[----:B------:R-:W-:Y:S01]  /*190e0*/  BSSY B0, `(.L_x_14047) ;  /* 0x0000006000007945 */ /* 0x000fe20003800000 */
[----:B--2---:R-:W-:-:S04]  /*190f0*/  LOP3.LUT R3, R2, 0x1, RZ, 0x3c, !PT ;  /* 0x0000000102037812 */ /* 0x004fc800078e3cff */
[----:B------:R-:W-:Y:S01]  /*19100*/  SHF.L.U32 R3, R3, 0x1f, RZ ;  /* 0x0000001f03037819 */ /* 0x000fe200000006ff */
[----:B---3--:R-:W-:-:S04]  /*19110*/  IMAD R0, R0, 0x8, R17 ;  /* 0x0000000800007824 */ /* 0x008fc800078e0211 */
[----:B------:R-:W1:Y:S02]  /*19120*/  SYNCS.PHASECHK.TRANS64.TRYWAIT P2, [R0+URZ+0x13270], R3 ;  /* 0x01327003000075a7 */ /* 0x000e64000804017f */
[----:B-1----:R-:W-:Y:S05]  /*19130*/  @!P2 BRA `(.L_x_14048) ;  /* 0x000000300098a947 */ /* 0x002fea0003800000 */
.L_x_14144:
[----:B------:R-:W-:Y:S05]  /*19140*/  BSYNC B0 ;  /* 0x0000000000007941 */ /* 0x000fea0003800000 */
.L_x_14047:
[----:B------:R-:W-:-:S05]  /*19150*/  IMAD.U32 R2, RZ, RZ, UR51 ;  /* 0x00000033ff027e24 */ /* 0x000fca000f8e00ff */
[----:B------:R-:W-:-:S13]  /*19160*/  ISETP.NE.AND P2, PT, R2, 0x3, PT ;  /* 0x000000030200780c */ /* 0x000fda0003f45270 */
[----:B------:R-:W-:Y:S05]  /*19170*/  @!P2 BRA `(.L_x_14049) ;  /* 0x000000000004a947 */ /* 0x000fea0003800000 */
[----:B------:R-:W-:Y:S01]  /*19180*/  BPT.TRAP 0x1 ;  /* 0x000000040000795c */ /* 0x000fe20000300000 */
.L_x_14049:
[----:B------:R-:W1:Y:S02]  /*19190*/  LDL R2, [R1+0xc] ;  /* 0x00000c0001027983 */ /* 0x000e640000100800 */
[----:B-1----:R-:W-:-:S04]  /*191a0*/  SHF.L.U32 R3, R2, 0x1f, RZ ;  /* 0x0000001f02037819 */ /* 0x002fc800000006ff */
[----:B------:R-:W1:Y:S02]  /*191b0*/  SYNCS.PHASECHK.TRANS64.TRYWAIT P2, [R0+URZ+0x13260], R3 ;  /* 0x01326003000075a7 */ /* 0x000e64000804017f */
[----:B-1----:R-:W-:Y:S05]  /*191c0*/  @!P2 BRA `(.L_x_14050) ;  /* 0x000000300088a947 */ /* 0x002fea0003800000 */
.L_x_14145:
[----:B------:R-:W2:Y:S01]  /*191d0*/  LDL R14, [R1+0x4] ;  /* 0x00000400010e7983 */ /* 0x000ea20000100800 */
[----:B------:R-:W-:Y:S05]  /*191e0*/  WARPSYNC.ALL ;  /* 0x0000000000007948 */ /* 0x000fea0003800000 */
[----:B------:R-:W-:-:S05]  /*191f0*/  IMAD.U32 R15, RZ, RZ, UR51 ;  /* 0x00000033ff0f7e24 */ /* 0x000fca000f8e00ff */
[----:B------:R-:W-:Y:S01]  /*19200*/  ISETP.NE.AND P2, PT, R15, 0x3, PT ;  /* 0x000000030f00780c */ /* 0x000fe20003f45270 */
[----:B--2---:R-:W-:-:S05]  /*19210*/  IMAD R2, R14, 0x2800, RZ ;  /* 0x000028000e027824 */ /* 0x004fca00078e02ff */
[C---:B------:R-:W-:Y:S02]  /*19220*/  LOP3.LUT R4, R2.reuse, R24, RZ, 0xfc, !PT ;  /* 0x0000001802047212 */ /* 0x040fe400078efcff */
[----:B-1----:R-:W-:-:S03]  /*19230*/  LOP3.LUT R3, R2, R23, RZ, 0xfc, !PT ;  /* 0x0000001702037212 */ /* 0x002fc600078efcff */
[----:B------:R-:W-:Y:S02]  /*19240*/  IMAD.IADD R5, R17, 0x1, R4 ;  /* 0x0000000111057824 */ /* 0x000fe400078e0204 */
[----:B------:R-:W-:Y:S02]  /*19250*/  IMAD.IADD R12, R22, 0x1, R3 ;  /* 0x00000001160c7824 */ /* 0x000fe400078e0203 */
[----:B------:R-:W-:Y:S02]  /*19260*/  VIADD R3, R2, 0x800 ;  /* 0x0000080002037836 */ /* 0x000fe40000000000 */
[----:B------:R-:W1:Y:S02]  /*19270*/  LDSM.16.MT88.4 R4, [R5+0x6000] ;  /* 0x006000000504783b */ /* 0x000e640000004200 */
[C-C-:B-1----:R-:W-:Y:S02]  /*19280*/  PRMT R8, R4.reuse, 0x6420, R5.reuse ;  /* 0x0000642004087816 */ /* 0x142fe40000000005 */
[----:B------:R-:W-:-:S02]  /*19290*/  PRMT R9, R4, 0x7531, R5 ;  /* 0x0000753104097816 */ /* 0x000fc40000000005 */
[----:B------:R-:W-:Y:S02]  /*192a0*/  LOP3.LUT R4, R3, R24, RZ, 0xfc, !PT ;  /* 0x0000001803047212 */ /* 0x000fe400078efcff */
[C-C-:B------:R-:W-:Y:S02]  /*192b0*/  PRMT R10, R6.reuse, 0x6420, R7.reuse ;  /* 0x00006420060a7816 */ /* 0x140fe40000000007 */
[----:B------:R-:W-:Y:S01]  /*192c0*/  PRMT R11, R6, 0x7531, R7 ;  /* 0x00007531060b7816 */ /* 0x000fe20000000007 */
[----:B------:R-:W-:Y:S01]  /*192d0*/  IMAD.IADD R6, R17, 0x1, R4 ;  /* 0x0000000111067824 */ /* 0x000fe200078e0204 */
[----:B------:R-:W-:-:S03]  /*192e0*/  LOP3.LUT R3, R3, R23, RZ, 0xfc, !PT ;  /* 0x0000001703037212 */ /* 0x000fc600078efcff */
[----:B------:R-:W-:Y:S02]  /*192f0*/  STSM.16.M88.4 [R12], R8 ;  /* 0x000000080c007844 */ /* 0x000fe40000000200 */
[----:B------:R-:W-:Y:S02]  /*19300*/  IMAD.IADD R13, R22, 0x1, R3 ;  /* 0x00000001160d7824 */ /* 0x000fe400078e0203 */
[----:B------:R-:W1:Y:S01]  /*19310*/  LDSM.16.MT88.4 R4, [R6+0x6000] ;  /* 0x006000000604783b */ /* 0x000e620000004200 */
[----:B------:R-:W-:Y:S01]  /*19320*/  VIADD R3, R2, 0x1000 ;  /* 0x0000100002037836 */ /* 0x000fe20000000000 */
        /* <DEDUP_REMOVED lines=10> */
[C---:B------:R-:W-:Y:S02]  /*193d0*/  VIADD R3, R2.reuse, 0x1800 ;  /* 0x0000180002037836 */ /* 0x040fe40000000000 */
[----:B------:R-:W-:-:S05]  /*193e0*/  VIADD R2, R2, 0x2000 ;  /* 0x0000200002027836 */ /* 0x000fca0000000000 */
[----:B-1----:R-:W-:-:S05]  /*193f0*/  LOP3.LUT R13, R2, R23, RZ, 0xfc, !PT ;  /* 0x00000017020d7212 */ /* 0x002fca00078efcff */
[----:B------:R-:W-:Y:S01]  /*19400*/  IMAD.IADD R13, R22, 0x1, R13 ;  /* 0x00000001160d7824 */ /* 0x000fe200078e020d */
[C-C-:B--2---:R-:W-:Y:S02]  /*19410*/  PRMT R8, R4.reuse, 0x6420, R5.reuse ;  /* 0x0000642004087816 */ /* 0x144fe40000000005 */
        /* <DEDUP_REMOVED lines=11> */
[----:B------:R-:W-:-:S02]  /*194d0*/  LOP3.LUT R4, R2, R24, RZ, 0xfc, !PT ;  /* 0x0000001802047212 */ /* 0x000fc400078efcff */
[C-C-:B------:R-:W-:Y:S02]  /*194e0*/  PRMT R10, R6.reuse, 0x6420, R7.reuse ;  /* 0x00006420060a7816 */ /* 0x140fe40000000007 */
[----:B------:R-:W-:Y:S01]  /*194f0*/  PRMT R11, R6, 0x7531, R7 ;  /* 0x00007531060b7816 */ /* 0x000fe20000000007 */
[----:B------:R-:W-:-:S04]  /*19500*/  IMAD.IADD R4, R17, 0x1, R4 ;  /* 0x0000000111047824 */ /* 0x000fc800078e0204 */
[----:B------:R-:W-:Y:S04]  /*19510*/  STSM.16.M88.4 [R3], R8 ;  /* 0x0000000803007844 */ /* 0x000fe80000000200 */
        /* <DEDUP_REMOVED lines=14> */
.L_x_14051:
[----:B--2---:R2:W-:Y:S01]  /*19600*/  SYNCS.ARRIVE.TRANS64.A1T0 RZ, [R0+URZ+0x13250], RZ ;  /* 0x013250ff00ff79a7 */ /* 0x0045e2000810003f */
[----:B------:R-:W-:Y:S06]  /*19610*/  BAR.SYNC.DEFER_BLOCKING 0x2, 0x80 ;  /* 0x0082000000007b1d */ /* 0x000fec0000010000 */
[----:B------:R-:W-:Y:S05]  /*19620*/  @!P1 BRA `(.L_x_14052) ;  /* 0x0000000000049947 */ /* 0x000fea0003800000 */
[----:B------:R-:W-:Y:S01]  /*19630*/  BPT.TRAP 0x1 ;  /* 0x000000040000795c */ /* 0x000fe20000300000 */
.L_x_14052:
[----:B------:R-:W3:Y:S04]  /*19640*/  LDL R2, [R1+0x20] ;  /* 0x0000200001027983 */ /* 0x000ee80000100800 */
[----:B------:R-:W4:Y:S01]  /*19650*/  LDL.LU R3, [R1+0xc] ;  /* 0x00000c0001037983 */ /* 0x000f220000300800 */
[----:B--2---:R-:W-:-:S05]  /*19660*/  VIADD R0, R0, 0x13280 ;  /* 0x0001328000007836 */ /* 0x004fca0000000000 */
[----:B---3--:R-:W-:-:S04]  /*19670*/  PRMT R0, R2, 0x654, R0 ;  /* 0x0000065402007816 */ /* 0x008fc80000000000 */
[----:B------:R2:W-:Y:S02]  /*19680*/  SYNCS.ARRIVE.TRANS64.RED.A1T0 RZ, [R0+URZ], RZ ;  /* 0x000000ff00ff79a7 */ /* 0x0005e4000810043f */
[----:B--2---:R-:W-:-:S05]  /*19690*/  VIADD R0, R14, 0x1 ;  /* 0x000000010e007836 */ /* 0x004fca0000000000 */
[----:B------:R-:W-:-:S04]  /*196a0*/  ISETP.NE.AND P1, PT, R0, 0x2, PT ;  /* 0x000000020000780c */ /* 0x000fc80003f25270 */
[----:B------:R-:W-:Y:S02]  /*196b0*/  SEL R2, RZ, 0x1, P1 ;  /* 0x00000001ff027807 */ /* 0x000fe40000800000 */
[----:B------:R-:W-:Y:S02]  /*196c0*/  SEL R0, R0, RZ, P1 ;  /* 0x000000ff00007207 */ /* 0x000fe40000800000 */
[----:B----4-:R-:W-:-:S03]  /*196d0*/  LOP3.LUT R3, R3, R2, RZ, 0x3c, !PT ;  /* 0x0000000203037212 */ /* 0x010fc600078e3cff */
[----:B------:R2:W-:Y:S04]  /*196e0*/  STL [R1+0x4], R0 ;  /* 0x0000040001007387 */ /* 0x0005e80000100800 */
[----:B------:R2:W-:Y:S02]  /*196f0*/  STL [R1+0xc], R3 ;  /* 0x00000c0301007387 */ /* 0x0005e40000100800 */
.L_x_13993:
[----:B------:R-:W-:Y:S05]  /*19700*/  BSYNC B7 ;  /* 0x0000000000077941 */ /* 0x000fea0003800000 */
.L_x_13991:
[----:B--23--:R2:W5:Y:S04]  /*19710*/  LDL R0, [R1+0x20] ;  /* 0x0000200001007983 */ /* 0x00c5680000100800 */
[----:B------:R2:W5:Y:S01]  /*19720*/  LDL R2, [R1+0x28] ;  /* 0x0000280001027983 */ /* 0x0005620000100800 */
[----:B------:R-:W-:-:S13]  /*19730*/  LOP3.LUT P1, RZ, R16, 0x80, RZ, 0xc0, !PT ;  /* 0x0000008010ff7812 */ /* 0x000fda000782c0ff */
[----:B--2---:R-:W-:Y:S05]  /*19740*/  @!P1 BRA `(.L_x_14053) ;  /* 0x0000000000289947 */ /* 0x004fea0003800000 */
[----:B------:R-:W2:Y:S08]  /*19750*/  S2UR UR4, SR_CgaCtaId ;  /* 0x00000000000479c3 */ /* 0x000eb00000008800 */
[----:B------:R-:W-:Y:S01]  /*19760*/  BAR.SYNC.DEFER_BLOCKING 0x5, 0x200 ;  /* 0x0148000000007b1d */ /* 0x000fe20000010000 */
[----:B------:R-:W-:Y:S01]  /*19770*/  MOV R17, 0x400 ;  /* 0x0000040000117802 */ /* 0x000fe20000000f00 */
[----:B--2--5:R-:W-:-:S05]  /*19780*/  IMAD.U32 R0, RZ, RZ, UR4 ;  /* 0x00000004ff007e24 */ /* 0x024fca000f8e00ff */
[----:B------:R-:W-:Y:S01]  /*19790*/  LEA R17, R0, R17, 0x18 ;  /* 0x0000001100117211 */ /* 0x000fe200078ec0ff */
[----:B------:R-:W-:Y:S04]  /*197a0*/  STL [R1+0x20], R0 ;  /* 0x0000200001007387 */ /* 0x000fe80000100800 */
[----:B------:R-:W2:Y:S04]  /*197b0*/  LDS R2, [R17+0x132d0] ;  /* 0x0132d00011027984 */ /* 0x000ea80000000800 */
[----:B--2---:R2:W-:Y:S01]  /*197c0*/  STL [R1+0x28], R2 ;  /* 0x0000280201007387 */ /* 0x0045e20000100800 */
[----:B------:R-:W-:Y:S06]  /*197d0*/  BAR.ARV 0x4, 0x200 ;  /* 0x0108000000007b1d */ /* 0x000fec0000002000 */
[----:B------:R-:W-:Y:S05]  /*197e0*/  BRA `(.L_x_14054) ;  /* 0x0000000000287947 */ /* 0x000fea0003800000 */
.L_x_14053:
[----:B-----5:R-:W-:Y:S01]  /*197f0*/  IMAD.MOV.U32 R3, RZ, RZ, R0 ;  /* 0x000000ffff037224 */ /* 0x020fe200078e0000 */
[----:B------:R-:W-:Y:S01]  /*19800*/  @!P0 MOV R0, 0x400 ;  /* 0x0000040000008802 */ /* 0x000fe20000000f00 */
[----:B------:R-:W-:Y:S06]  /*19810*/  BAR.SYNC.DEFER_BLOCKING 0x4, 0x200 ;  /* 0x0108000000007b1d */ /* 0x000fec0000010000 */
[----:B------:R-:W2:Y:S02]  /*19820*/  @!P0 S2R R3, SR_CgaCtaId ;  /* 0x0000000000038919 */ /* 0x000ea40000008800 */
[----:B--2---:R-:W-:Y:S01]  /*19830*/  @!P0 LEA R17, R3, R0, 0x18 ;  /* 0x0000000003118211 */ /* 0x004fe200078ec0ff */
[----:B------:R-:W-:Y:S04]  /*19840*/  @!P0 STL [R1+0x20], R3 ;  /* 0x0000200301008387 */ /* 0x000fe80000100800 */
[----:B------:R-:W2:Y:S04]  /*19850*/  SHFL.IDX PT, R0, R2, RZ, 0x1f ;  /* 0x00001fff02007589 */ /* 0x000ea800000e0000 */
[----:B------:R3:W-:Y:S04]  /*19860*/  @!P0 STS [R17+0x132d0], R2 ;  /* 0x0132d00211008388 */ /* 0x0007e80000000800 */
[----:B--2---:R3:W-:Y:S01]  /*19870*/  STL [R1+0x28], R0 ;  /* 0x0000280001007387 */ /* 0x0047e20000100800 */
[----:B------:R-:W-:Y:S06]  /*19880*/  BAR.ARV 0x5, 0x200 ;  /* 0x0148000000007b1d */ /* 0x000fec0000002000 */
.L_x_14054:
[----:B---3--:R-:W3:Y:S01]  /*19890*/  LDL R0, [R1+0x28] ;  /* 0x0000280001007983 */ /* 0x008ee20000100800 */
[----:B------:R-:W-:Y:S02]  /*198a0*/  ULDC UR4, c[0x0][0xc38] ;  /* 0x00030e0000047ab9 */ /* 0x000fe40000000800 */
[----:B---3--:R-:W-:-:S13]  /*198b0*/  ISETP.GE.AND P0, PT, R0, UR4, PT ;  /* 0x0000000400007c0c */ /* 0x008fda000bf06270 */
[----:B------:R-:W-:Y:S05]  /*198c0*/  @!P0 BRA `(.L_x_14055) ;  /* 0xffffffb000d48947 */ /* 0x000fea000383ffff */
.L_x_13982:
[----:B---3--:R-:W3:Y:S01]  /*198d0*/  LDL.LU R0, [R1+0x30] ;  /* 0x0000300001007983 */ /* 0x008ee20000300800 */
[----:B------:R-:W-:Y:S01]  /*198e0*/  BSSY B0, `(.L_x_14056) ;  /* 0x000000b000007945 */ /* 0x000fe20003800000 */
[----:B------:R-:W4:Y:S01]  /*198f0*/  S2R R5, SR_CgaCtaId ;  /* 0x0000000000057919 */ /* 0x000f220000008800 */
[----:B---3--:R-:W-:-:S05]  /*19900*/  VIADD R0, R0, 0x1 ;  /* 0x0000000100007836 */ /* 0x008fca0000000000 */
[----:B--2---:R-:W-:-:S04]  /*19910*/  LEA.HI R2, R0, R0, RZ, 0x1 ;  /* 0x0000000000027211 */ /* 0x004fc800078f08ff */
[----:B------:R-:W-:Y:S02]  /*19920*/  LOP3.LUT R3, R2, 0xfffffffe, RZ, 0xc0, !PT ;  /* 0xfffffffe02037812 */ /* 0x000fe400078ec0ff */
[----:B------:R-:W-:-:S03]  /*19930*/  MOV R2, 0x400 ;  /* 0x0000040000027802 */ /* 0x000fc60000000f00 */
[----:B------:R-:W-:Y:S01]  /*19940*/  IMAD.IADD R0, R0, 0x1, -R3 ;  /* 0x0000000100007824 */ /* 0x000fe200078e0a03 */
[----:B----4-:R-:W-:-:S04]  /*19950*/  LEA R5, R5, R2, 0x18 ;  /* 0x0000000205057211 */ /* 0x010fc800078ec0ff */
[----:B------:R-:W-:-:S04]  /*19960*/  SHF.L.U32 R0, R0, 0x1f, RZ ;  /* 0x0000001f00007819 */ /* 0x000fc800000006ff */
[----:B------:R-:W2:Y:S02]  /*19970*/  SYNCS.PHASECHK.TRANS64.TRYWAIT P0, [R5+URZ+0x13220], R0 ;  /* 0x01322000050075a7 */ /* 0x000ea4000800017f */
[----:B--2---:R-:W-:Y:S05]  /*19980*/  @!P0 BRA `(.L_x_14057) ;  /* 0x0000002800ac8947 */ /* 0x004fea0003800000 */
.L_x_14146:
[----:B------:R-:W-:Y:S05]  /*19990*/  BSYNC B0 ;  /* 0x0000000000007941 */ /* 0x000fea0003800000 */
.L_x_14056:
[----:B------:R-:W-:-:S03]  /*199a0*/  UMOV UR4, 0xffffffff ;  /* 0xffffffff00047882 */ /* 0x000fc60000000000 */
[----:B------:R-:W-:Y:S05]  /*199b0*/  BRA.DIV UR4, `(.L_x_14058) ;  /* 0x0000002a04b47947 */ /* 0x000fea000b800000 */
[----:B--2---:R-:W2:Y:S02]  /*199c0*/  S2R R0, SR_TID.X ;  /* 0x0000000000007919 */ /* 0x004ea40000002100 */
[----:B--2---:R-:W-:-:S04]  /*199d0*/  SHF.R.U32.HI R0, RZ, 0x5, R0 ;  /* 0x00000005ff007819 */ /* 0x004fc80000011600 */
[----:B------:R-:W-:-:S05]  /*199e0*/  LOP3.LUT R0, R0, 0x3, RZ, 0xc0, !PT ;  /* 0x0000000300007812 */ /* 0x000fca00078ec0ff */
[----:B------:R2:W3:Y:S02]  /*199f0*/  SHFL.IDX PT, R14, R0, RZ, 0x1f ;  /* 0x00001fff000e7589 */ /* 0x0004e400000e0000 */
.L_x_14149:
[----:B---3--:R-:W-:Y:S01]  /*19a00*/  ISETP.NE.AND P0, PT, R14, RZ, PT ;  /* 0x000000ff0e00720c */ /* 0x008fe20003f05270 */
[----:B------:R-:W-:-:S12]  /*19a10*/  BSSY B0, `(.L_x_14059) ;  /* 0x000002f000007945 */ /* 0x000fd80003800000 */
[----:B------:R-:W-:Y:S05]  /*19a20*/  @P0 BRA `(.L_x_14060) ;  /* 0x0000000000b40947 */ /* 0x000fea0003800000 */
[----:B------:R-:W-:-:S03]  /*19a30*/  UMOV UR4, 0xffffffff ;  /* 0xffffffff00047882 */ /* 0x000fc60000000000 */
[----:B------:R-:W-:Y:S05]  /*19a40*/  BRA.DIV UR4, `(.L_x_14061) ;  /* 0x0000002a04c47947 */ /* 0x000fea000b800000 */
[----:B------:R-:W-:-:S13]  /*19a50*/  ELECT P6, URZ, PT ;  /* 0x00000000003f782f */ /* 0x000fda00038c0000 */
.L_x_14152:
[----:B------:R-:W-:Y:S05]  /*19a60*/  @!P6 BRA `(.L_x_14060) ;  /* 0x0000000000a4e947 */ /* 0x000fea0003800000 */
[----:B------:R-:W-:-:S06]  /*19a70*/  ULOP3.LUT UR4, UR39, 0x2, URZ, 0xfc, !UPT ;  /* 0x0000000227047892 */ /* 0x000fcc000f8efc3f */
[----:B--2---:R-:W-:-:S05]  /*19a80*/  IMAD.U32 R0, RZ, RZ, UR4 ;  /* 0x00000004ff007e24 */ /* 0x004fca000f8e00ff */
[----:B------:R-:W-:-:S13]  /*19a90*/  ISETP.NE.AND P0, PT, R0, 0x3, PT ;  /* 0x000000030000780c */ /* 0x000fda0003f05270 */
[----:B------:R-:W-:Y:S05]  /*19aa0*/  @!P0 BRA `(.L_x_14062) ;  /* 0x0000000000048947 */ /* 0x000fea0003800000 */
[----:B------:R-:W-:Y:S01]  /*19ab0*/  BPT.TRAP 0x1 ;  /* 0x000000040000795c */ /* 0x000fe20000300000 */
.L_x_14062:
[----:B------:R-:W2:Y:S04]  /*19ac0*/  LDL R2, [R1+0xc] ;  /* 0x00000c0001027983 */ /* 0x000ea80000100800 */
[----:B------:R-:W3:Y:S01]  /*19ad0*/  LDL.LU R0, [R1+0x4] ;  /* 0x0000040001007983 */ /* 0x000ee20000300800 */
[----:B--2---:R-:W-:Y:S01]  /*19ae0*/  SHF.L.U32 R3, R2, 0x1f, RZ ;  /* 0x0000001f02037819 */ /* 0x004fe200000006ff */
[C---:B---3--:R-:W-:Y:S02]  /*19af0*/  IMAD R4, R0.reuse, 0x8, R5 ;  /* 0x0000000800047824 */ /* 0x048fe400078e0205 */
[----:B------:R-:W-:Y:S02]  /*19b00*/  VIADD R0, R0, 0x1 ;  /* 0x0000000100007836 */ /* 0x000fe40000000000 */
[----:B------:R-:W2:Y:S03]  /*19b10*/  SYNCS.PHASECHK.TRANS64.TRYWAIT P1, [R4+URZ+0x13240], R3 ;  /* 0x01324003040075a7 */ /* 0x000ea6000802017f */
[----:B------:R-:W-:-:S04]  /*19b20*/  ISETP.NE.AND P2, PT, R0, 0x2, PT ;  /* 0x000000020000780c */ /* 0x000fc80003f45270 */
[----:B------:R-:W-:Y:S01]  /*19b30*/  SEL R2, RZ, 0x1, P2 ;  /* 0x00000001ff027807 */ /* 0x000fe20001000000 */
[----:B--2---:R-:W-:Y:S08]  /*19b40*/  @!P1 BRA `(.L_x_14063) ;  /* 0x0000002800a49947 */ /* 0x004ff00003800000 */
.L_x_14153:
[----:B------:R-:W3:Y:S01]  /*19b50*/  LDL.LU R6, [R1+0xc] ;  /* 0x00000c0001067983 */ /* 0x000ee20000300800 */
[----:B------:R-:W-:Y:S02]  /*19b60*/  SEL R0, R0, RZ, P2 ;  /* 0x000000ff00007207 */ /* 0x000fe40001000000 */
[----:B---3--:R-:W-:Y:S01]  /*19b70*/  LOP3.LUT R2, R6, R2, RZ, 0x3c, !PT ;  /* 0x0000000206027212 */ /* 0x008fe200078e3cff */
[----:B------:R-:W-:Y:S06]  /*19b80*/  @!P0 BRA `(.L_x_14064) ;  /* 0x0000000000048947 */ /* 0x000fec0003800000 */
[----:B------:R-:W-:Y:S01]  /*19b90*/  BPT.TRAP 0x1 ;  /* 0x000000040000795c */ /* 0x000fe20000300000 */
.L_x_14064:
[----:B------:R-:W-:Y:S01]  /*19ba0*/  IMAD R5, R0, 0x8, R5 ;  /* 0x0000000800057824 */ /* 0x000fe200078e0205 */
[----:B------:R-:W-:-:S04]  /*19bb0*/  SHF.L.U32 R0, R2, 0x1f, RZ ;  /* 0x0000001f02007819 */ /* 0x000fc800000006ff */
[----:B------:R-:W3:Y:S02]  /*19bc0*/  SYNCS.PHASECHK.TRANS64.TRYWAIT P1, [R5+URZ+0x13240], R0 ;  /* 0x01324000050075a7 */ /* 0x000ee4000802017f */
[----:B---3--:R-:W-:Y:S05]  /*19bd0*/  @!P1 BRA `(.L_x_14065) ;  /* 0x0000002800949947 */ /* 0x008fea0003800000 */
.L_x_14154:
[----:B------:R-:W-:Y:S05]  /*19be0*/  @!P0 BRA `(.L_x_14066) ;  /* 0x0000000000048947 */ /* 0x000fea0003800000 */
[----:B------:R-:W-:Y:S01]  /*19bf0*/  BPT.TRAP 0x1 ;  /* 0x000000040000795c */ /* 0x000fe20000300000 */
.L_x_14066:
[----:B------:R-:W4:Y:S02]  /*19c00*/  SYNCS.PHASECHK.TRANS64.TRYWAIT P1, [R4+URZ+0x13260], R3 ;  /* 0x01326003040075a7 */ /* 0x000f24000802017f */
[----:B----4-:R-:W-:Y:S05]  /*19c10*/  @!P1 BRA `(.L_x_14067) ;  /* 0x0000002800989947 */ /* 0x010fea0003800000 */
.L_x_14155:
[----:B------:R-:W-:Y:S05]  /*19c20*/  @!P0 BRA `(.L_x_14068) ;  /* 0x0000000000048947 */ /* 0x000fea0003800000 */
[----:B------:R-:W-:Y:S01]  /*19c30*/  BPT.TRAP 0x1 ;  /* 0x000000040000795c */ /* 0x000fe20000300000 */
.L_x_14068:
[----:B------:R-:W5:Y:S02]  /*19c40*/  SYNCS.PHASECHK.TRANS64.TRYWAIT P1, [R5+URZ+0x13260], R0 ;  /* 0x01326000050075a7 */ /* 0x000f64000802017f */
[----:B-----5:R-:W-:Y:S05]  /*19c50*/  @!P1 BRA `(.L_x_14069) ;  /* 0x00000028009c9947 */ /* 0x020fea0003800000 */
.L_x_14156:
[----:B------:R-:W-:Y:S05]  /*19c60*/  @!P0 BRA `(.L_x_14070) ;  /* 0x0000000000048947 */ /* 0x000fea0003800000 */
[----:B------:R-:W-:Y:S01]  /*19c70*/  BPT.TRAP 0x1 ;  /* 0x000000040000795c */ /* 0x000fe20000300000 */
.L_x_14070:
[----:B------:R-:W5:Y:S02]  /*19c80*/  SYNCS.PHASECHK.TRANS64.TRYWAIT P1, [R4+URZ+0x13280], R3 ;  /* 0x01328003040075a7 */ /* 0x000f64000802017f */
[----:B-----5:R-:W-:Y:S05]  /*19c90*/  @!P1 BRA `(.L_x_14071) ;  /* 0x0000002800a09947 */ /* 0x020fea0003800000 */
.L_x_14157:
[----:B------:R-:W-:Y:S05]  /*19ca0*/  @!P0 BRA `(.L_x_14072) ;  /* 0x0000000000048947 */ /* 0x000fea0003800000 */
[----:B------:R-:W-:Y:S01]  /*19cb0*/  BPT.TRAP 0x1 ;  /* 0x000000040000795c */ /* 0x000fe20000300000 */
.L_x_14072:
[----:B------:R0:W0:Y:S02]  /*19cc0*/  SYNCS.PHASECHK.TRANS64.TRYWAIT P0, [R5+URZ+0x13280], R0 ;  /* 0x01328000050075a7 */ /* 0x000024000800017f */
[----:B0-----:R-:W-:Y:S05]  /*19cd0*/  @!P0 NANOSLEEP.SYNCS 0x989680 ;  /* 0x009896800000895d */ /* 0x001fea0003900000 */
[----:B------:R-:W0:Y:S02]  /*19ce0*/  @!P0 SYNCS.PHASECHK.TRANS64 P0, [R5+URZ+0x13280], R0 ;  /* 0x01328000050085a7 */ /* 0x000e24000800007f */
[----:B0-----:R-:W-:Y:S05]  /*19cf0*/  @!P0 BRA `(.L_x_14072) ;  /* 0xfffffffc00f08947 */ /* 0x001fea000383ffff */
.L_x_14060:
[----:B------:R-:W-:Y:S05]  /*19d00*/  BSYNC B0 ;  /* 0x0000000000007941 */ /* 0x000fea0003800000 */
.L_x_14059:
[----:B------:R-:W-:Y:S05]  /*19d10*/  EXIT ;  /* 0x000000000000794d */ /* 0x000fea0003800000 */
.L_x_13899:
[----:B0-----:R-:W-:-:S04]  /*19d20*/  IMAD.U32 R3, RZ, RZ, UR45 ;  /* 0x0000002dff037e24 */ /* 0x001fc8000f8e00ff */
[----:B------:R0:W1:Y:S03]  /*19d30*/  SYNCS.PHASECHK.TRANS64.TRYWAIT P1, [R3+URZ+0x13200], R8 ;  /* 0x01320008030075a7 */ /* 0x000066000802017f */
[----:B-1----:R-:W-:Y:S05]  /*19d40*/  @!P1 NANOSLEEP.SYNCS 0x989680 ;  /* 0x009896800000995d */ /* 0x002fea0003900000 */
[----:B------:R-:W1:Y:S02]  /*19d50*/  @!P1 SYNCS.PHASECHK.TRANS64 P1, [R3+URZ+0x13200], R8 ;  /* 0x01320008030095a7 */ /* 0x000e64000802007f */
[----:B-1----:R-:W-:Y:S05]  /*19d60*/  @!P1 BRA `(.L_x_13899) ;  /* 0xfffffffc00ec9947 */ /* 0x002fea000383ffff */
[----:B------:R-:W-:Y:S05]  /*19d70*/  BRA `(.L_x_14073) ;  /* 0xfffffe7c00a07947 */ /* 0x000fea000383ffff */
.L_x_13903:
[----:B--2---:R2:W3:Y:S02]  /*19d80*/  SYNCS.PHASECHK.TRANS64.TRYWAIT P1, [R11+URZ+0x13230], R4 ;  /* 0x013230040b0075a7 */ /* 0x0044e4000802017f */
[----:B---3--:R-:W-:Y:S05]  /*19d90*/  @!P1 NANOSLEEP.SYNCS 0x989680 ;  /* 0x009896800000995d */ /* 0x008fea0003900000 */
[----:B------:R-:W3:Y:S02]  /*19da0*/  @!P1 SYNCS.PHASECHK.TRANS64 P1, [R11+URZ+0x13230], R4 ;  /* 0x013230040b0095a7 */ /* 0x000ee4000802007f */
[----:B---3--:R-:W-:Y:S05]  /*19db0*/  @!P1 BRA `(.L_x_13903) ;  /* 0xfffffffc00f09947 */ /* 0x008fea000383ffff */
[----:B------:R-:W-:Y:S05]  /*19dc0*/  BRA `(.L_x_13902) ;  /* 0xfffffe7c00bc7947 */ /* 0x000fea000383ffff */
.L_x_13920:
[----:B-1----:R-:W-:-:S04]  /*19dd0*/  IMAD.U32 R10, RZ, RZ, UR24 ;  /* 0x00000018ff0a7e24 */ /* 0x002fc8000f8e00ff */
[----:B------:R1:W2:Y:S03]  /*19de0*/  SYNCS.PHASECHK.TRANS64.TRYWAIT P1, [R10+URZ+0x13230], R9 ;  /* 0x013230090a0075a7 */ /* 0x0002a6000802017f */
[----:B--2---:R-:W-:Y:S05]  /*19df0*/  @!P1 NANOSLEEP.SYNCS 0x989680 ;  /* 0x009896800000995d */ /* 0x004fea0003900000 */
[----:B------:R-:W2:Y:S02]  /*19e00*/  @!P1 SYNCS.PHASECHK.TRANS64 P1, [R10+URZ+0x13230], R9 ;  /* 0x013230090a0095a7 */ /* 0x000ea4000802007f */
[----:B--2---:R-:W-:Y:S05]  /*19e10*/  @!P1 BRA `(.L_x_13920) ;  /* 0xfffffffc00ec9947 */ /* 0x004fea000383ffff */
[----:B------:R-:W-:Y:S05]  /*19e20*/  BRA `(.L_x_13919) ;  /* 0xfffffec400b07947 */ /* 0x000fea000383ffff */
.L_x_13924:
[----:B-1----:R-:W-:-:S04]  /*19e30*/  IMAD.U32 R10, RZ, RZ, UR11 ;  /* 0x0000000bff0a7e24 */ /* 0x002fc8000f8e00ff */
[----:B------:R1:W2:Y:S03]  /*19e40*/  SYNCS.PHASECHK.TRANS64.TRYWAIT P1, [R10+URZ+0x13250], R9 ;  /* 0x013250090a0075a7 */ /* 0x0002a6000802017f */
[----:B--2---:R-:W-:Y:S05]  /*19e50*/  @!P1 NANOSLEEP.SYNCS 0x989680 ;  /* 0x009896800000995d */ /* 0x004fea0003900000 */
[----:B------:R-:W2:Y:S02]  /*19e60*/  @!P1 SYNCS.PHASECHK.TRANS64 P1, [R10+URZ+0x13250], R9 ;  /* 0x013250090a0095a7 */ /* 0x000ea4000802007f */
[----:B--2---:R-:W-:Y:S05]  /*19e70*/  @!P1 BRA `(.L_x_13924) ;  /* 0xfffffffc00ec9947 */ /* 0x004fea000383ffff */
[----:B------:R-:W-:Y:S05]  /*19e80*/  BRA `(.L_x_13923) ;  /* 0xfffffec800bc7947 */ /* 0x000fea000383ffff */
.L_x_13943:
[----:B-1----:R-:W-:-:S04]  /*19e90*/  IMAD.U32 R10, RZ, RZ, UR21 ;  /* 0x00000015ff0a7e24 */ /* 0x002fc8000f8e00ff */
[----:B------:R1:W2:Y:S03]  /*19ea0*/  SYNCS.PHASECHK.TRANS64.TRYWAIT P1, [R10+URZ+0x13230], R9 ;  /* 0x013230090a0075a7 */ /* 0x0002a6000802017f */
[----:B--2---:R-:W-:Y:S05]  /*19eb0*/  @!P1 NANOSLEEP.SYNCS 0x989680 ;  /* 0x009896800000995d */ /* 0x004fea0003900000 */
[----:B------:R-:W2:Y:S02]  /*19ec0*/  @!P1 SYNCS.PHASECHK.TRANS64 P1, [R10+URZ+0x13230], R9 ;  /* 0x013230090a0095a7 */ /* 0x000ea4000802007f */
[----:B--2---:R-:W-:Y:S05]  /*19ed0*/  @!P1 BRA `(.L_x_13943) ;  /* 0xfffffffc00ec9947 */ /* 0x004fea000383ffff */
[----:B------:R-:W-:Y:S05]  /*19ee0*/  BRA `(.L_x_13942) ;  /* 0xffffff1000747947 */ /* 0x000fea000383ffff */
.L_x_13947:
[----:B-1----:R-:W-:-:S04]  /*19ef0*/  IMAD.U32 R10, RZ, RZ, UR11 ;  /* 0x0000000bff0a7e24 */ /* 0x002fc8000f8e00ff */
[----:B------:R1:W2:Y:S03]  /*19f00*/  SYNCS.PHASECHK.TRANS64.TRYWAIT P1, [R10+URZ+0x13250], R9 ;  /* 0x013250090a0075a7 */ /* 0x0002a6000802017f */
[----:B--2---:R-:W-:Y:S05]  /*19f10*/  @!P1 NANOSLEEP.SYNCS 0x989680 ;  /* 0x009896800000995d */ /* 0x004fea0003900000 */
[----:B------:R-:W2:Y:S02]  /*19f20*/  @!P1 SYNCS.PHASECHK.TRANS64 P1, [R10+URZ+0x13250], R9 ;  /* 0x013250090a0095a7 */ /* 0x000ea4000802007f */
[----:B--2---:R-:W-:Y:S05]  /*19f30*/  @!P1 BRA `(.L_x_13947) ;  /* 0xfffffffc00ec9947 */ /* 0x004fea000383ffff */
[----:B------:R-:W-:Y:S05]  /*19f40*/  BRA `(.L_x_13946) ;  /* 0xffffff1400807947 */ /* 0x000fea000383ffff */
.L_x_13955:
[----:B-1----:R-:W-:-:S04]  /*19f50*/  IMAD.U32 R10, RZ, RZ, UR6 ;  /* 0x00000006ff0a7e24 */ /* 0x002fc8000f8e00ff */
[----:B------:R1:W2:Y:S03]  /*19f60*/  SYNCS.PHASECHK.TRANS64.TRYWAIT P1, [R10+URZ+0x13230], R9 ;  /* 0x013230090a0075a7 */ /* 0x0002a6000802017f */
[----:B--2---:R-:W-:Y:S05]  /*19f70*/  @!P1 NANOSLEEP.SYNCS 0x989680 ;  /* 0x009896800000995d */ /* 0x004fea0003900000 */
[----:B------:R-:W2:Y:S02]  /*19f80*/  @!P1 SYNCS.PHASECHK.TRANS64 P1, [R10+URZ+0x13230], R9 ;  /* 0x013230090a0095a7 */ /* 0x000ea4000802007f */
[----:B--2---:R-:W-:Y:S05]  /*19f90*/  @!P1 BRA `(.L_x_13955) ;  /* 0xfffffffc00ec9947 */ /* 0x004fea000383ffff */
[----:B------:R-:W-:Y:S05]  /*19fa0*/  BRA `(.L_x_13954) ;  /* 0xffffff3c00787947 */ /* 0x000fea000383ffff */
.L_x_13959:
[----:B-1----:R-:W-:-:S04]  /*19fb0*/  IMAD.U32 R10, RZ, RZ, UR11 ;  /* 0x0000000bff0a7e24 */ /* 0x002fc8000f8e00ff */
[----:B------:R1:W2:Y:S03]  /*19fc0*/  SYNCS.PHASECHK.TRANS64.TRYWAIT P1, [R10+URZ+0x13250], R9 ;  /* 0x013250090a0075a7 */ /* 0x0002a6000802017f */
[----:B--2---:R-:W-:Y:S05]  /*19fd0*/  @!P1 NANOSLEEP.SYNCS 0x989680 ;  /* 0x009896800000995d */ /* 0x004fea0003900000 */
[----:B------:R-:W2:Y:S02]  /*19fe0*/  @!P1 SYNCS.PHASECHK.TRANS64 P1, [R10+URZ+0x13250], R9 ;  /* 0x013250090a0095a7 */ /* 0x000ea4000802007f */
[----:B--2---:R-:W-:Y:S05]  /*19ff0*/  @!P1 BRA `(.L_x_13959) ;  /* 0xfffffffc00ec9947 */ /* 0x004fea000383ffff */
[----:B------:R-:W-:Y:S05]  /*1a000*/  BRA `(.L_x_13958) ;  /* 0xffffff4000847947 */ /* 0x000fea000383ffff */
.L_x_13974:
[----:B-1----:R-:W-:-:S04]  /*1a010*/  IMAD.U32 R5, RZ, RZ, UR14 ;  /* 0x0000000eff057e24 */ /* 0x002fc8000f8e00ff */
[----:B------:R1:W2:Y:S03]  /*1a020*/  SYNCS.PHASECHK.TRANS64.TRYWAIT P1, [R5+URZ+0x13250], R0 ;  /* 0x01325000050075a7 */ /* 0x0002a6000802017f */
[----:B--2---:R-:W-:Y:S05]  /*1a030*/  @!P1 NANOSLEEP.SYNCS 0x989680 ;  /* 0x009896800000995d */ /* 0x004fea0003900000 */
[----:B------:R-:W2:Y:S02]  /*1a040*/  @!P1 SYNCS.PHASECHK.TRANS64 P1, [R5+URZ+0x13250], R0 ;  /* 0x01325000050095a7 */ /* 0x000ea4000802007f */
[----:B--2---:R-:W-:Y:S05]  /*1a050*/  @!P1 BRA `(.L_x_13974) ;  /* 0xfffffffc00ec9947 */ /* 0x004fea000383ffff */
[----:B------:R-:W-:Y:S05]  /*1a060*/  BRA `(.L_x_13973) ;  /* 0xffffff84006c7947 */ /* 0x000fea000383ffff */
.L_x_14002:
[----:B------:R-:W2:Y:S01]  /*1a070*/  S2R R21, SR_TID.X ;  /* 0x0000000000157919 */ /* 0x000ea20000002100 */
        /* <DEDUP_REMOVED lines=9> */
.L_x_14074:
[----:B------:R-:W-:Y:S05]  /*1a110*/  BRA `(.L_x_14075) ;  /* 0xffffffb800ac7947 */ /* 0x000fea000383ffff */
.L_x_14005:
[----:B0-----:R-:W2:Y:S02]  /*1a120*/  LDL R2, [R1+0x8] ;  /* 0x0000080001027983 */ /* 0x001ea40000100800 */
[----:B--2---:R0:W1:Y:S02]  /*1a130*/  SYNCS.PHASECHK.TRANS64.TRYWAIT P0, [R0+URZ+0x13280], R2 ;  /* 0x01328002000075a7 */ /* 0x004064000800017f */
[----:B-1----:R-:W-:Y:S05]  /*1a140*/  @!P0 NANOSLEEP.SYNCS 0x989680 ;  /* 0x009896800000895d */ /* 0x002fea0003900000 */
[----:B------:R-:W1:Y:S02]  /*1a150*/  @!P0 SYNCS.PHASECHK.TRANS64 P0, [R0+URZ+0x13280], R2 ;  /* 0x01328002000085a7 */ /* 0x000e64000800007f */
[----:B-1----:R-:W-:Y:S05]  /*1a160*/  @!P0 BRA `(.L_x_14005) ;  /* 0xfffffffc00ec8947 */ /* 0x002fea000383ffff */
[----:B------:R-:W-:Y:S05]  /*1a170*/  BRA `(.L_x_14076) ;  /* 0xffffffbc00dc7947 */ /* 0x000fea000383ffff */
.L_x_14006:
        /* <DEDUP_REMOVED lines=8> */
.L_x_14078:
[----:B------:R-:W-:Y:S05]  /*1a200*/  BSYNC B0 ;  /* 0x0000000000007941 */ /* 0x000fea0003800000 */
.L_x_14077:
[----:B------:R-:W0:Y:S01]  /*1a210*/  S2R R20, SR_TID.X ;  /* 0x0000000000147919 */ /* 0x000e220000002100 */
[----:B------:R-:W-:Y:S01]  /*1a220*/  IMAD.MOV.U32 R13, RZ, RZ, R2 ;  /* 0x000000ffff0d7224 */ /* 0x000fe200078e0002 */
[----:B------:R-:W-:Y:S01]  /*1a230*/  LOP3.LUT R16, R16, 0xffffffdf, RZ, 0xc0, !PT ;  /* 0xffffffdf10107812 */ /* 0x000fe200078ec0ff */
[----:B------:R-:W-:Y:S01]  /*1a240*/  IMAD.MOV.U32 R12, RZ, RZ, RZ ;  /* 0x000000ffff0c7224 */ /* 0x000fe200078e00ff */
[C---:B------:R-:W-:Y:S01]  /*1a250*/  ISETP.GE.AND P4, PT, R9.reuse, 0x21, PT ;  /* 0x000000210900780c */ /* 0x040fe20003f86270 */
[----:B------:R-:W-:Y:S01]  /*1a260*/  IMAD.MOV.U32 R11, RZ, RZ, 0x1c1f ;  /* 0x00001c1fff0b7424 */ /* 0x000fe200078e00ff */
[C---:B------:R-:W-:Y:S01]  /*1a270*/  ISETP.GE.AND P3, PT, R9.reuse, 0x41, PT ;  /* 0x000000410900780c */ /* 0x040fe20003f66270 */
[----:B------:R-:W-:Y:S01]  /*1a280*/  IMAD.MOV.U32 R15, RZ, RZ, -0x1 ;  /* 0xffffffffff0f7424 */ /* 0x000fe200078e00ff */
[----:B------:R-:W-:Y:S01]  /*1a290*/  ISETP.GE.AND P1, PT, R9, 0x61, PT ;  /* 0x000000610900780c */ /* 0x000fe20003f26270 */
[----:B------:R-:W-:-:S12]  /*1a2a0*/  IMAD.MOV.U32 R4, RZ, RZ, R14 ;  /* 0x000000ffff047224 */ /* 0x000fd800078e000e */
[----:B0-----:R-:W-:Y:S05]  /*1a2b0*/  WARPSYNC.COLLECTIVE R15, `(.L_x_14079) ;  /* 0x000000000f087348 */ /* 0x001fea0003c00000 */
[----:B------:R1:W2:Y:S02]  /*1a2c0*/  SHFL.IDX P6, R14, R13, R12, R11 ;  /* 0x0000000c0d0e7389 */ /* 0x0002a400000c000b */
[----:B012---:R-:W-:Y:S01]  /*1a2d0*/  ENDCOLLECTIVE ;  /* 0x000000000000791b */ /* 0x007fe20003800000 */
.L_x_14079:
[----:B------:R-:W-:Y:S02]  /*1a2e0*/  IMAD.MOV.U32 R13, RZ, RZ, R3 ;  /* 0x000000ffff0d7224 */ /* 0x000fe400078e0003 */
[----:B------:R-:W-:Y:S02]  /*1a2f0*/  IMAD.MOV.U32 R12, RZ, RZ, 0x1 ;  /* 0x00000001ff0c7424 */ /* 0x000fe400078e00ff */
[----:B------:R-:W-:Y:S02]  /*1a300*/  IMAD.SHL.U32 R20, R20, 0x10, RZ ;  /* 0x0000001014147824 */ /* 0x000fe400078e00ff */
[----:B------:R-:W-:-:S03]  /*1a310*/  IMAD.MOV.U32 R10, RZ, RZ, R14 ;  /* 0x000000ffff0a7224 */ /* 0x000fc600078e000e */
[----:B------:R-:W-:-:S07]  /*1a320*/  LOP3.LUT R20, R20, 0x30, RZ, 0xc0, !PT ;  /* 0x0000003014147812 */ /* 0x000fce00078ec0ff */
[----:B------:R-:W-:Y:S05]  /*1a330*/  WARPSYNC.COLLECTIVE R15, `(.L_x_14080) ;  /* 0x000000000f087348 */ /* 0x000fea0003c00000 */
[----:B------:R0:W1:Y:S02]  /*1a340*/  SHFL.IDX P6, R14, R13, R12, R11 ;  /* 0x0000000c0d0e7389 */ /* 0x00006400000c000b */
[----:B01----:R-:W-:Y:S01]  /*1a350*/  ENDCOLLECTIVE ;  /* 0x000000000000791b */ /* 0x003fe20003800000 */
.L_x_14080:
[----:B------:R-:W-:-:S05]  /*1a360*/  IADD3 R20, P0, R20, R10, RZ ;  /* 0x0000000a14147210 */ /* 0x000fca0007f1e0ff */
[----:B------:R-:W-:Y:S01]  /*1a370*/  IMAD.X R21, RZ, RZ, R4, P0 ;  /* 0x000000ffff157224 */ /* 0x000fe200000e0604 */
[----:B------:R-:W-:Y:S01]  /*1a380*/  ISETP.LT.OR P0, PT, R9, 0x1, P2 ;  /* 0x000000010900780c */ /* 0x000fe20001701670 */
[----:B------:R-:W-:Y:S02]  /*1a390*/  IMAD.IADD R4, R17, 0x1, R19 ;  /* 0x0000000111047824 */ /* 0x000fe400078e0213 */
[----:B------:R-:W0:Y:S01]  /*1a3a0*/  S2R R19, SR_TID.X ;  /* 0x0000000000137919 */ /* 0x000e220000002100 */
[----:B------:R-:W-:-:S09]  /*1a3b0*/  IMAD.MOV.U32 R13, RZ, RZ, R2 ;  /* 0x000000ffff0d7224 */ /* 0x000fd200078e0002 */
        /* <DEDUP_REMOVED lines=8> */
.L_x_14081:
[----:B------:R-:W-:Y:S02]  /*1a440*/  IMAD.MOV.U32 R13, RZ, RZ, R3 ;  /* 0x000000ffff0d7224 */ /* 0x000fe400078e0003 */
[----:B------:R-:W-:-:S05]  /*1a450*/  IMAD.SHL.U32 R19, R19, 0x10, RZ ;  /* 0x0000001013137824 */ /* 0x000fca00078e00ff */
[----:B------:R-:W-:Y:S01]  /*1a460*/  LOP3.LUT R19, R19, 0x30, RZ, 0xc0, !PT ;  /* 0x0000003013137812 */ /* 0x000fe200078ec0ff */
[----:B------:R-:W-:-:S05]  /*1a470*/  IMAD.MOV.U32 R12, RZ, RZ, R14 ;  /* 0x000000ffff0c7224 */ /* 0x000fca00078e000e */
[----:B------:R-:W-:Y:S01]  /*1a480*/  IADD3 R20, P0, R19, R12, RZ ;  /* 0x0000000c13147210 */ /* 0x000fe20007f1e0ff */
[----:B------:R-:W-:-:S04]  /*1a490*/  IMAD.MOV.U32 R12, RZ, RZ, 0x2 ;  /* 0x00000002ff0c7424 */ /* 0x000fc800078e00ff */
[----:B------:R-:W-:-:S08]  /*1a4a0*/  IMAD.X R21, RZ, RZ, R10, P0 ;  /* 0x000000ffff157224 */ /* 0x000fd000000e060a */
[----:B------:R-:W-:Y:S05]  /*1a4b0*/  WARPSYNC.COLLECTIVE R15, `(.L_x_14082) ;  /* 0x000000000f087348 */ /* 0x000fea0003c00000 */
[----:B------:R0:W1:Y:S02]  /*1a4c0*/  SHFL.IDX P6, R14, R13, R12, R11 ;  /* 0x0000000c0d0e7389 */ /* 0x00006400000c000b */
[----:B01----:R-:W-:Y:S01]  /*1a4d0*/  ENDCOLLECTIVE ;  /* 0x000000000000791b */ /* 0x003fe20003800000 */
.L_x_14082:
        /* <DEDUP_REMOVED lines=10> */
.L_x_14083:
        /* <DEDUP_REMOVED lines=8> */
.L_x_14084:
        /* <DEDUP_REMOVED lines=10> */
.L_x_14085:
[----:B------:R-:W-:Y:S02]  /*1a6a0*/  IMAD.MOV.U32 R13, RZ, RZ, R25 ;  /* 0x000000ffff0d7224 */ /* 0x000fe400078e0019 */
[----:B------:R-:W-:Y:S02]  /*1a6b0*/  IMAD.MOV.U32 R12, RZ, RZ, RZ ;  /* 0x000000ffff0c7224 */ /* 0x000fe400078e00ff */
[----:B------:R-:W-:-:S07]  /*1a6c0*/  IMAD.MOV.U32 R2, RZ, RZ, R14 ;  /* 0x000000ffff027224 */ /* 0x000fce00078e000e */
[----:B------:R-:W-:Y:S05]  /*1a6d0*/  WARPSYNC.COLLECTIVE R15, `(.L_x_14086) ;  /* 0x000000000f087348 */ /* 0x000fea0003c00000 */
[----:B------:R0:W1:Y:S02]  /*1a6e0*/  SHFL.IDX P6, R14, R13, R12, R11 ;  /* 0x0000000c0d0e7389 */ /* 0x00006400000c000b */
[----:B01----:R-:W-:Y:S01]  /*1a6f0*/  ENDCOLLECTIVE ;  /* 0x000000000000791b */ /* 0x003fe20003800000 */
.L_x_14086:
        /* <DEDUP_REMOVED lines=9> */
[----:B0-----:R-:W-:-:S12]  /*1a790*/  IMAD.MOV.U32 R3, RZ, RZ, R14 ;  /* 0x000000ffff037224 */ /* 0x001fd800078e000e */
[----:B------:R-:W-:Y:S05]  /*1a7a0*/  WARPSYNC.COLLECTIVE R15, `(.L_x_14087) ;  /* 0x000000000f087348 */ /* 0x000fea0003c00000 */
[----:B------:R0:W1:Y:S02]  /*1a7b0*/  SHFL.IDX P6, R14, R13, R12, R11 ;  /* 0x0000000c0d0e7389 */ /* 0x00006400000c000b */
[----:B01----:R-:W-:Y:S01]  /*1a7c0*/  ENDCOLLECTIVE ;  /* 0x000000000000791b */ /* 0x003fe20003800000 */
.L_x_14087:
[----:B------:R-:W-:Y:S01]  /*1a7d0*/  @P0 LOP3.LUT R16, R16, 0x20, RZ, 0xfc, !PT ;  /* 0x0000002010100812 */ /* 0x000fe200078efcff */
[----:B------:R-:W-:Y:S01]  /*1a7e0*/  IMAD.MOV.U32 R2, RZ, RZ, R14 ;  /* 0x000000ffff027224 */ /* 0x000fe200078e000e */
[----:B------:R-:W-:Y:S06]  /*1a7f0*/  BRA `(.L_x_14088) ;  /* 0xffffffbc00887947 */ /* 0x000fec000383ffff */
.L_x_14011:
[----:B--2---:R-:W2:Y:S02]  /*1a800*/  LDL R2, [R1+0x8] ;  /* 0x0000080001027983 */ /* 0x004ea40000100800 */
[----:B--2---:R2:W3:Y:S02]  /*1a810*/  SYNCS.PHASECHK.TRANS64.TRYWAIT P0, [R0+URZ+0x13240], R2 ;  /* 0x01324002000075a7 */ /* 0x0044e4000800017f */
[----:B---3--:R-:W-:Y:S05]  /*1a820*/  @!P0 NANOSLEEP.SYNCS 0x989680 ;  /* 0x009896800000895d */ /* 0x008fea0003900000 */
[----:B------:R-:W3:Y:S02]  /*1a830*/  @!P0 SYNCS.PHASECHK.TRANS64 P0, [R0+URZ+0x13240], R2 ;  /* 0x01324002000085a7 */ /* 0x000ee4000800007f */
[----:B---3--:R-:W-:Y:S05]  /*1a840*/  @!P0 BRA `(.L_x_14011) ;  /* 0xfffffffc00ec8947 */ /* 0x008fea000383ffff */
[----:B------:R-:W-:Y:S05]  /*1a850*/  BRA `(.L_x_14089) ;  /* 0xffffffbc00e87947 */ /* 0x000fea000383ffff */
.L_x_14012:
        /* <DEDUP_REMOVED lines=8> */
.L_x_14091:
[----:B------:R-:W-:Y:S05]  /*1a8e0*/  BSYNC B0 ;  /* 0x0000000000007941 */ /* 0x000fea0003800000 */
.L_x_14090:
[----:B------:R-:W0:Y:S01]  /*1a8f0*/  S2R R19, SR_TID.X ;  /* 0x0000000000137919 */ /* 0x000e220000002100 */
[----:B------:R-:W-:Y:S01]  /*1a900*/  IMAD.MOV.U32 R13, RZ, RZ, R6 ;  /* 0x000000ffff0d7224 */ /* 0x000fe200078e0006 */
[----:B------:R-:W-:Y:S01]  /*1a910*/  LOP3.LUT P2, RZ, R16, 0x1, RZ, 0xc0, !PT ;  /* 0x0000000110ff7812 */ /* 0x000fe2000784c0ff */
[----:B------:R-:W-:Y:S02]  /*1a920*/  IMAD.MOV.U32 R12, RZ, RZ, RZ ;  /* 0x000000ffff0c7224 */ /* 0x000fe400078e00ff */
[----:B------:R-:W-:Y:S02]  /*1a930*/  IMAD.MOV.U32 R11, RZ, RZ, 0x1c1f ;  /* 0x00001c1fff0b7424 */ /* 0x000fe400078e00ff */
[----:B------:R-:W-:Y:S02]  /*1a940*/  IMAD.MOV.U32 R15, RZ, RZ, -0x1 ;  /* 0xffffffffff0f7424 */ /* 0x000fe400078e00ff */
[----:B------:R-:W-:-:S07]  /*1a950*/  IMAD.MOV.U32 R2, RZ, RZ, R14 ;  /* 0x000000ffff027224 */ /* 0x000fce00078e000e */
[----:B0-----:R-:W-:Y:S05]  /*1a960*/  WARPSYNC.COLLECTIVE R15, `(.L_x_14092) ;  /* 0x000000000f087348 */ /* 0x001fea0003c00000 */
[----:B------:R1:W2:Y:S02]  /*1a970*/  SHFL.IDX P6, R14, R13, R12, R11 ;  /* 0x0000000c0d0e7389 */ /* 0x0002a400000c000b */
[----:B012---:R-:W-:Y:S01]  /*1a980*/  ENDCOLLECTIVE ;  /* 0x000000000000791b */ /* 0x007fe20003800000 */
.L_x_14092:
        /* <DEDUP_REMOVED lines=8> */
.L_x_14093:
        /* <DEDUP_REMOVED lines=14> */
.L_x_14094:
[----:B------:R-:W-:Y:S02]  /*1aaf0*/  IMAD.MOV.U32 R13, RZ, RZ, R5 ;  /* 0x000000ffff0d7224 */ /* 0x000fe400078e0005 */
[----:B------:R-:W-:Y:S02]  /*1ab00*/  IMAD.MOV.U32 R12, RZ, RZ, 0x2 ;  /* 0x00000002ff0c7424 */ /* 0x000fe400078e00ff */
[----:B------:R-:W-:-:S07]  /*1ab10*/  IMAD.MOV.U32 R3, RZ, RZ, R14 ;  /* 0x000000ffff037224 */ /* 0x000fce00078e000e */
[----:B------:R-:W-:Y:S05]  /*1ab20*/  WARPSYNC.COLLECTIVE R15, `(.L_x_14095) ;  /* 0x000000000f087348 */ /* 0x000fea0003c00000 */
[----:B------:R0:W1:Y:S02]  /*1ab30*/  SHFL.IDX P6, R14, R13, R12, R11 ;  /* 0x0000000c0d0e7389 */ /* 0x00006400000c000b */
[----:B01----:R-:W-:Y:S01]  /*1ab40*/  ENDCOLLECTIVE ;  /* 0x000000000000791b */ /* 0x003fe20003800000 */
.L_x_14095:
        /* <DEDUP_REMOVED lines=14> */
.L_x_14096:
[----:B------:R-:W-:Y:S02]  /*1ac30*/  IMAD.MOV.U32 R13, RZ, RZ, R5 ;  /* 0x000000ffff0d7224 */ /* 0x000fe400078e0005 */
[----:B------:R-:W-:Y:S02]  /*1ac40*/  IMAD.MOV.U32 R12, RZ, RZ, 0x3 ;  /* 0x00000003ff0c7424 */ /* 0x000fe400078e00ff */
[----:B------:R-:W-:-:S07]  /*1ac50*/  IMAD.MOV.U32 R3, RZ, RZ, R14 ;  /* 0x000000ffff037224 */ /* 0x000fce00078e000e */
[----:B------:R-:W-:Y:S05]  /*1ac60*/  WARPSYNC.COLLECTIVE R15, `(.L_x_14097) ;  /* 0x000000000f087348 */ /* 0x000fea0003c00000 */
[----:B------:R0:W1:Y:S02]  /*1ac70*/  SHFL.IDX P6, R14, R13, R12, R11 ;  /* 0x0000000c0d0e7389 */ /* 0x00006400000c000b */
[----:B01----:R-:W-:Y:S01]  /*1ac80*/  ENDCOLLECTIVE ;  /* 0x000000000000791b */ /* 0x003fe20003800000 */
.L_x_14097:
        /* <DEDUP_REMOVED lines=10> */
.L_x_14098:
[----:B------:R-:W-:Y:S01]  /*1ad30*/  @!PT LDS RZ, [RZ] ;  /* 0x00000000fffff984 */ /* 0x000fe20000000800 */
[----:B------:R-:W-:Y:S01]  /*1ad40*/  @!PT LDS RZ, [RZ] ;  /* 0x00000000fffff984 */ /* 0x000fe20000000800 */
[----:B------:R-:W-:Y:S01]  /*1ad50*/  @!PT LDS RZ, [RZ] ;  /* 0x00000000fffff984 */ /* 0x000fe20000000800 */
[----:B------:R0:W-:Y:S01]  /*1ad60*/  @P3 LDGSTS.E.BYPASS.LTC128B.128 [R4+0xf000], desc[UR48][R2.64], !P2 ;  /* 0x0f00000002043fae */ /* 0x0001e2000d101d70 */
[----:B------:R-:W-:Y:S02]  /*1ad70*/  IMAD.MOV.U32 R13, RZ, RZ, R7 ;  /* 0x000000ffff0d7224 */ /* 0x000fe400078e0007 */
[----:B------:R-:W-:Y:S02]  /*1ad80*/  IMAD.MOV.U32 R12, RZ, RZ, RZ ;  /* 0x000000ffff0c7224 */ /* 0x000fe400078e00ff */
[----:B------:R-:W-:-:S07]  /*1ad90*/  IMAD.MOV.U32 R6, RZ, RZ, R14 ;  /* 0x000000ffff067224 */ /* 0x000fce00078e000e */
[----:B0-----:R-:W-:Y:S05]  /*1ada0*/  WARPSYNC.COLLECTIVE R15, `(.L_x_14099) ;  /* 0x000000000f087348 */ /* 0x001fea0003c00000 */
[----:B------:R1:W2:Y:S02]  /*1adb0*/  SHFL.IDX P6, R14, R13, R12, R11 ;  /* 0x0000000c0d0e7389 */ /* 0x0002a400000c000b */
[----:B012---:R-:W-:Y:S01]  /*1adc0*/  ENDCOLLECTIVE ;  /* 0x000000000000791b */ /* 0x007fe20003800000 */
.L_x_14099:
        /* <DEDUP_REMOVED lines=11> */
.L_x_14100:
[----:B------:R-:W-:Y:S05]  /*1ae80*/  BRA `(.L_x_14101) ;  /* 0xffffffbc00707947 */ /* 0x000fea000383ffff */
.L_x_14019:
[----:B------:R-:W-:Y:S02]  /*1ae90*/  IMAD.MOV.U32 R13, RZ, RZ, R4 ;  /* 0x000000ffff0d7224 */ /* 0x000fe400078e0004 */
[----:B------:R-:W-:Y:S02]  /*1aea0*/  IMAD.MOV.U32 R12, RZ, RZ, RZ ;  /* 0x000000ffff0c7224 */ /* 0x000fe400078e00ff */
[----:B------:R-:W-:Y:S02]  /*1aeb0*/  IMAD.MOV.U32 R11, RZ, RZ, 0x1c1f ;  /* 0x00001c1fff0b7424 */ /* 0x000fe400078e00ff */
[----:B------:R-:W-:Y:S02]  /*1aec0*/  IMAD.MOV.U32 R15, RZ, RZ, -0x1 ;  /* 0xffffffffff0f7424 */ /* 0x000fe400078e00ff */
[----:B------:R-:W-:-:S07]  /*1aed0*/  VIADD R6, R19, UR43 ;  /* 0x0000002b13067c36 */ /* 0x000fce0008000000 */
[----:B0----5:R-:W-:Y:S05]  /*1aee0*/  WARPSYNC.COLLECTIVE R15, `(.L_x_14102) ;  /* 0x000000000f087348 */ /* 0x021fea0003c00000 */
[----:B------:R1:W2:Y:S02]  /*1aef0*/  SHFL.IDX P6, R14, R13, R12, R11 ;  /* 0x0000000c0d0e7389 */ /* 0x0002a400000c000b */
[----:B012--5:R-:W-:Y:S01]  /*1af00*/  ENDCOLLECTIVE ;  /* 0x000000000000791b */ /* 0x027fe20003800000 */
.L_x_14102:
[C---:B------:R-:W-:Y:S01]  /*1af10*/  VIADD R8, R6.reuse, 0x20 ;  /* 0x0000002006087836 */ /* 0x040fe20000000000 */
[----:B------:R-:W-:Y:S01]  /*1af20*/  ISETP.GE.AND P1, PT, R6, UR41, PT ;  /* 0x0000002906007c0c */ /* 0x000fe2000bf26270 */
[----:B------:R-:W-:Y:S02]  /*1af30*/  IMAD.MOV.U32 R13, RZ, RZ, R0 ;  /* 0x000000ffff0d7224 */ /* 0x000fe400078e0000 */
[----:B------:R-:W-:-:S10]  /*1af40*/  IMAD.MOV.U32 R2, RZ, RZ, R14 ;  /* 0x000000ffff027224 */ /* 0x000fd400078e000e */
[----:B------:R-:W-:Y:S05]  /*1af50*/  WARPSYNC.COLLECTIVE R15, `(.L_x_14103) ;  /* 0x000000000f087348 */ /* 0x000fea0003c00000 */
[----:B------:R0:W1:Y:S02]  /*1af60*/  SHFL.IDX P6, R14, R13, R12, R11 ;  /* 0x0000000c0d0e7389 */ /* 0x00006400000c000b */
[----:B01----:R-:W-:Y:S01]  /*1af70*/  ENDCOLLECTIVE ;  /* 0x000000000000791b */ /* 0x003fe20003800000 */
.L_x_14103:
[----:B------:R-:W-:Y:S02]  /*1af80*/  IMAD.MOV.U32 R13, RZ, RZ, R4 ;  /* 0x000000ffff0d7224 */ /* 0x000fe400078e0004 */
[----:B------:R-:W-:Y:S02]  /*1af90*/  IMAD.MOV.U32 R12, RZ, RZ, 0x1 ;  /* 0x00000001ff0c7424 */ /* 0x000fe400078e00ff */
[----:B------:R-:W-:-:S07]  /*1afa0*/  IMAD.MOV.U32 R3, RZ, RZ, R14 ;  /* 0x000000ffff037224 */ /* 0x000fce00078e000e */
[----:B------:R-:W-:Y:S05]  /*1afb0*/  WARPSYNC.COLLECTIVE R15, `(.L_x_14104) ;  /* 0x000000000f087348 */ /* 0x000fea0003c00000 */
[----:B------:R0:W1:Y:S02]  /*1afc0*/  SHFL.IDX P6, R14, R13, R12, R11 ;  /* 0x0000000c0d0e7389 */ /* 0x00006400000c000b */
[----:B01----:R-:W-:Y:S01]  /*1afd0*/  ENDCOLLECTIVE ;  /* 0x000000000000791b */ /* 0x003fe20003800000 */
.L_x_14104:
        /* <DEDUP_REMOVED lines=15> */
.L_x_14105:
[----:B------:R-:W-:Y:S02]  /*1b0d0*/  IMAD.MOV.U32 R13, RZ, RZ, R4 ;  /* 0x000000ffff0d7224 */ /* 0x000fe400078e0004 */
[----:B------:R-:W-:Y:S02]  /*1b0e0*/  IMAD.MOV.U32 R12, RZ, RZ, 0x2 ;  /* 0x00000002ff0c7424 */ /* 0x000fe400078e00ff */
[----:B------:R-:W-:-:S07]  /*1b0f0*/  IMAD.MOV.U32 R3, RZ, RZ, R14 ;  /* 0x000000ffff037224 */ /* 0x000fce00078e000e */
[----:B------:R-:W-:Y:S05]  /*1b100*/  WARPSYNC.COLLECTIVE R15, `(.L_x_14106) ;  /* 0x000000000f087348 */ /* 0x000fea0003c00000 */
[----:B------:R0:W1:Y:S02]  /*1b110*/  SHFL.IDX P6, R14, R13, R12, R11 ;  /* 0x0000000c0d0e7389 */ /* 0x00006400000c000b */
[----:B01----:R-:W-:Y:S01]  /*1b120*/  ENDCOLLECTIVE ;  /* 0x000000000000791b */ /* 0x003fe20003800000 */
.L_x_14106:
        /* <DEDUP_REMOVED lines=11> */
[----:B------:R-:W-:Y:S01]  /*1b1e0*/  ISETP.GE.AND P1, PT, R2, UR41, PT ;  /* 0x0000002902007c0c */ /* 0x000fe2000bf26270 */
[----:B------:R-:W-:-:S12]  /*1b1f0*/  IMAD.MOV.U32 R2, RZ, RZ, R14 ;  /* 0x000000ffff027224 */ /* 0x000fd800078e000e */
[----:B------:R-:W-:Y:S05]  /*1b200*/  WARPSYNC.COLLECTIVE R15, `(.L_x_14107) ;  /* 0x000000000f087348 */ /* 0x000fea0003c00000 */
[----:B------:R0:W1:Y:S02]  /*1b210*/  SHFL.IDX P6, R14, R13, R12, R11 ;  /* 0x0000000c0d0e7389 */ /* 0x00006400000c000b */
[----:B01----:R-:W-:Y:S01]  /*1b220*/  ENDCOLLECTIVE ;  /* 0x000000000000791b */ /* 0x003fe20003800000 */
.L_x_14107:
[----:B------:R-:W-:Y:S02]  /*1b230*/  IMAD.MOV.U32 R13, RZ, RZ, R4 ;  /* 0x000000ffff0d7224 */ /* 0x000fe400078e0004 */
[----:B------:R-:W-:Y:S02]  /*1b240*/  IMAD.MOV.U32 R12, RZ, RZ, 0x3 ;  /* 0x00000003ff0c7424 */ /* 0x000fe400078e00ff */
[----:B------:R-:W-:-:S07]  /*1b250*/  IMAD.MOV.U32 R3, RZ, RZ, R14 ;  /* 0x000000ffff037224 */ /* 0x000fce00078e000e */
[----:B------:R-:W-:Y:S05]  /*1b260*/  WARPSYNC.COLLECTIVE R15, `(.L_x_14108) ;  /* 0x000000000f087348 */ /* 0x000fea0003c00000 */
[----:B------:R0:W1:Y:S02]  /*1b270*/  SHFL.IDX P6, R14, R13, R12, R11 ;  /* 0x0000000c0d0e7389 */ /* 0x00006400000c000b */
[----:B01----:R-:W-:Y:S01]  /*1b280*/  ENDCOLLECTIVE ;  /* 0x000000000000791b */ /* 0x003fe20003800000 */
.L_x_14108:
        /* <DEDUP_REMOVED lines=10> */
.L_x_14109:
[----:B------:R-:W-:Y:S01]  /*1b330*/  @!PT LDS RZ, [RZ] ;  /* 0x00000000fffff984 */ /* 0x000fe20000000800 */
[----:B------:R-:W-:Y:S01]  /*1b340*/  @!PT LDS RZ, [RZ] ;  /* 0x00000000fffff984 */ /* 0x000fe20000000800 */
[----:B------:R-:W-:Y:S01]  /*1b350*/  @!PT LDS RZ, [RZ] ;  /* 0x00000000fffff984 */ /* 0x000fe20000000800 */
[----:B------:R0:W-:Y:S01]  /*1b360*/  @!P1 LDGSTS.E.BYPASS.LTC128B.128 [R9+0xc000], desc[UR48][R2.64], !P5 ;  /* 0x0c00000002099fae */ /* 0x0001e2000e901d70 */
[----:B------:R-:W-:Y:S02]  /*1b370*/  IMAD.MOV.U32 R13, RZ, RZ, R7 ;  /* 0x000000ffff0d7224 */ /* 0x000fe400078e0007 */
[----:B0-----:R-:W-:Y:S02]  /*1b380*/  VIADD R2, R6, 0x60 ;  /* 0x0000006006027836 */ /* 0x001fe40000000000 */
[----:B------:R-:W-:-:S03]  /*1b390*/  IMAD.MOV.U32 R12, RZ, RZ, RZ ;  /* 0x000000ffff0c7224 */ /* 0x000fc600078e00ff */
[----:B------:R-:W-:Y:S01]  /*1b3a0*/  ISETP.GE.AND P1, PT, R2, UR41, PT ;  /* 0x0000002902007c0c */ /* 0x000fe2000bf26270 */
[----:B------:R-:W-:-:S12]  /*1b3b0*/  IMAD.MOV.U32 R0, RZ, RZ, R14 ;  /* 0x000000ffff007224 */ /* 0x000fd800078e000e */
[----:B------:R-:W-:Y:S05]  /*1b3c0*/  WARPSYNC.COLLECTIVE R15, `(.L_x_14110) ;  /* 0x000000000f087348 */ /* 0x000fea0003c00000 */
[----:B------:R0:W1:Y:S02]  /*1b3d0*/  SHFL.IDX P6, R14, R13, R12, R11 ;  /* 0x0000000c0d0e7389 */ /* 0x00006400000c000b */
[----:B01----:R-:W-:Y:S01]  /*1b3e0*/  ENDCOLLECTIVE ;  /* 0x000000000000791b */ /* 0x003fe20003800000 */
.L_x_14110:
[----:B------:R-:W-:-:S05]  /*1b3f0*/  @!P1 IADD3 R0, P0, R10, R0, RZ ;  /* 0x000000000a009210 */ /* 0x000fca0007f1e0ff */
[----:B------:R-:W-:Y:S02]  /*1b400*/  @!P1 IMAD.X R2, RZ, RZ, R4, P0 ;  /* 0x000000ffff029224 */ /* 0x000fe400000e0604 */
[----:B------:R-:W-:Y:S02]  /*1b410*/  IMAD.MOV.U32 R13, RZ, RZ, R5 ;  /* 0x000000ffff0d7224 */ /* 0x000fe400078e0005 */
[----:B------:R-:W-:Y:S02]  /*1b420*/  @!P1 IMAD.MOV.U32 R3, RZ, RZ, R2 ;  /* 0x000000ffff039224 */ /* 0x000fe400078e0002 */
[----:B------:R-:W-:Y:S02]  /*1b430*/  @!P1 IMAD.MOV.U32 R2, RZ, RZ, R0 ;  /* 0x000000ffff029224 */ /* 0x000fe400078e0000 */
[----:B------:R-:W-:-:S03]  /*1b440*/  VIADD R0, R6, 0x80 ;  /* 0x0000008006007836 */ /* 0x000fc60000000000 */
[----:B------:R-:W-:Y:S01]  /*1b450*/  @!PT LDS RZ, [RZ] ;  /* 0x00000000fffff984 */ /* 0x000fe20000000800 */
[----:B------:R-:W-:Y:S01]  /*1b460*/  @!PT LDS RZ, [RZ] ;  /* 0x00000000fffff984 */ /* 0x000fe20000000800 */
[----:B------:R-:W-:Y:S01]  /*1b470*/  @!PT LDS RZ, [RZ] ;  /* 0x00000000fffff984 */ /* 0x000fe20000000800 */
[----:B------:R0:W-:Y:S02]  /*1b480*/  @!P1 LDGSTS.E.BYPASS.LTC128B.128 [R9+0xc800], desc[UR48][R2.64], !P5 ;  /* 0x0c80000002099fae */ /* 0x0001e4000e901d70 */
[----:B------:R-:W-:Y:S01]  /*1b490*/  ISETP.GE.AND P1, PT, R0, UR41, PT ;  /* 0x0000002900007c0c */ /* 0x000fe2000bf26270 */
[----:B------:R-:W-:-:S12]  /*1b4a0*/  IMAD.MOV.U32 R0, RZ, RZ, R14 ;  /* 0x000000ffff007224 */ /* 0x000fd800078e000e */
[----:B0-----:R-:W-:Y:S05]  /*1b4b0*/  WARPSYNC.COLLECTIVE R15, `(.L_x_14111) ;  /* 0x000000000f087348 */ /* 0x001fea0003c00000 */
[----:B------:R1:W2:Y:S02]  /*1b4c0*/  SHFL.IDX P6, R14, R13, R12, R11 ;  /* 0x0000000c0d0e7389 */ /* 0x0002a400000c000b */
[----:B012---:R-:W-:Y:S01]  /*1b4d0*/  ENDCOLLECTIVE ;  /* 0x000000000000791b */ /* 0x007fe20003800000 */
.L_x_14111:
[----:B------:R-:W-:Y:S02]  /*1b4e0*/  IMAD.MOV.U32 R13, RZ, RZ, R7 ;  /* 0x000000ffff0d7224 */ /* 0x000fe400078e0007 */
[----:B------:R-:W-:Y:S02]  /*1b4f0*/  IMAD.MOV.U32 R12, RZ, RZ, 0x1 ;  /* 0x00000001ff0c7424 */ /* 0x000fe400078e00ff */
[----:B------:R-:W-:-:S07]  /*1b500*/  IMAD.MOV.U32 R2, RZ, RZ, R14 ;  /* 0x000000ffff027224 */ /* 0x000fce00078e000e */
[----:B------:R-:W-:Y:S05]  /*1b510*/  WARPSYNC.COLLECTIVE R15, `(.L_x_14112) ;  /* 0x000000000f087348 */ /* 0x000fea0003c00000 */
[----:B------:R0:W1:Y:S02]  /*1b520*/  SHFL.IDX P6, R14, R13, R12, R11 ;  /* 0x0000000c0d0e7389 */ /* 0x00006400000c000b */
[----:B01----:R-:W-:Y:S01]  /*1b530*/  ENDCOLLECTIVE ;  /* 0x000000000000791b */ /* 0x003fe20003800000 */
.L_x_14112:
        /* <DEDUP_REMOVED lines=12> */
.L_x_14113:
[----:B------:R-:W-:Y:S05]  /*1b600*/  BRA `(.L_x_14114) ;  /* 0xffffffc000547947 */ /* 0x000fea000383ffff */
.L_x_14022:
[----:B-1----:R1:W2:Y:S02]  /*1b610*/  SYNCS.PHASECHK.TRANS64.TRYWAIT P0, [R17+URZ+0x13220], R0 ;  /* 0x01322000110075a7 */ /* 0x0022a4000800017f */
[----:B--2---:R-:W-:Y:S05]  /*1b620*/  @!P0 NANOSLEEP.SYNCS 0x989680 ;  /* 0x009896800000895d */ /* 0x004fea0003900000 */
[----:B------:R-:W2:Y:S02]  /*1b630*/  @!P0 SYNCS.PHASECHK.TRANS64 P0, [R17+URZ+0x13220], R0 ;  /* 0x01322000110085a7 */ /* 0x000ea4000800007f */
[----:B--2---:R-:W-:Y:S05]  /*1b640*/  @!P0 BRA `(.L_x_14022) ;  /* 0xfffffffc00f08947 */ /* 0x004fea000383ffff */
[----:B------:R-:W-:Y:S05]  /*1b650*/  BRA `(.L_x_14115) ;  /* 0xffffffc000b07947 */ /* 0x000fea000383ffff */
.L_x_14026:
[----:B0-----:R-:W2:Y:S02]  /*1b660*/  LDL R2, [R1] ;  /* 0x0000000001027983 */ /* 0x001ea40000100800 */
[----:B--2---:R0:W1:Y:S02]  /*1b670*/  SYNCS.PHASECHK.TRANS64.TRYWAIT P0, [R0+URZ+0x13280], R2 ;  /* 0x01328002000075a7 */ /* 0x004064000800017f */
[----:B-1----:R-:W-:Y:S05]  /*1b680*/  @!P0 NANOSLEEP.SYNCS 0x989680 ;  /* 0x009896800000895d */ /* 0x002fea0003900000 */
[----:B------:R-:W1:Y:S02]  /*1b690*/  @!P0 SYNCS.PHASECHK.TRANS64 P0, [R0+URZ+0x13280], R2 ;  /* 0x01328002000085a7 */ /* 0x000e64000800007f */
[----:B-1----:R-:W-:Y:S05]  /*1b6a0*/  @!P0 BRA `(.L_x_14026) ;  /* 0xfffffffc00ec8947 */ /* 0x002fea000383ffff */
[----:B------:R-:W-:Y:S05]  /*1b6b0*/  BRA `(.L_x_14116) ;  /* 0xffffffc400f87947 */ /* 0x000fea000383ffff */
.L_x_14027:
        /* <DEDUP_REMOVED lines=8> */
.L_x_14118:
[----:B------:R-:W-:Y:S05]  /*1b740*/  BSYNC B0 ;  /* 0x0000000000007941 */ /* 0x000fea0003800000 */
.L_x_14117:
        /* <DEDUP_REMOVED lines=10> */
.L_x_14119:
        /* <DEDUP_REMOVED lines=11> */
.L_x_14120:
        /* <DEDUP_REMOVED lines=10> */
.L_x_14121:
        /* <DEDUP_REMOVED lines=11> */
.L_x_14122:
        /* <DEDUP_REMOVED lines=10> */
.L_x_14123:
        /* <DEDUP_REMOVED lines=11> */
.L_x_14124:
        /* <DEDUP_REMOVED lines=10> */
.L_x_14125:
[----:B------:R-:W-:Y:S02]  /*1bbe0*/  IMAD.MOV.U32 R13, RZ, RZ, R19 ;  /* 0x000000ffff0d7224 */ /* 0x000fe400078e0013 */
[----:B------:R-:W-:Y:S02]  /*1bbf0*/  IMAD.MOV.U32 R12, RZ, RZ, RZ ;  /* 0x000000ffff0c7224 */ /* 0x000fe400078e00ff */
[----:B------:R-:W-:Y:S02]  /*1bc00*/  IMAD.SHL.U32 R3, R3, 0x10, RZ ;  /* 0x0000001003037824 */ /* 0x000fe400078e00ff */
[----:B------:R-:W-:-:S07]  /*1bc10*/  IMAD.MOV.U32 R2, RZ, RZ, R14 ;  /* 0x000000ffff027224 */ /* 0x000fce00078e000e */
[----:B------:R-:W-:Y:S05]  /*1bc20*/  WARPSYNC.COLLECTIVE R15, `(.L_x_14126) ;  /* 0x000000000f087348 */ /* 0x000fea0003c00000 */
[----:B------:R0:W1:Y:S02]  /*1bc30*/  SHFL.IDX P6, R14, R13, R12, R11 ;  /* 0x0000000c0d0e7389 */ /* 0x00006400000c000b */
[----:B01----:R-:W-:Y:S01]  /*1bc40*/  ENDCOLLECTIVE ;  /* 0x000000000000791b */ /* 0x003fe20003800000 */
.L_x_14126:
        /* <DEDUP_REMOVED lines=12> */
.L_x_14127:
[----:B------:R-:W-:Y:S01]  /*1bd10*/  IMAD.MOV.U32 R2, RZ, RZ, R14 ;  /* 0x000000ffff027224 */ /* 0x000fe200078e000e */
[----:B------:R-:W-:Y:S06]  /*1bd20*/  BRA `(.L_x_14128) ;  /* 0xffffffc4005c7947 */ /* 0x000fec000383ffff */
.L_x_14032:
[----:B--2---:R-:W2:Y:S02]  /*1bd30*/  LDL R2, [R1] ;  /* 0x0000000001027983 */ /* 0x004ea40000100800 */
[----:B--2---:R2:W3:Y:S02]  /*1bd40*/  SYNCS.PHASECHK.TRANS64.TRYWAIT P0, [R0+URZ+0x13240], R2 ;  /* 0x01324002000075a7 */ /* 0x0044e4000800017f */
[----:B---3--:R-:W-:Y:S05]  /*1bd50*/  @!P0 NANOSLEEP.SYNCS 0x989680 ;  /* 0x009896800000895d */ /* 0x008fea0003900000 */
[----:B------:R-:W3:Y:S02]  /*1bd60*/  @!P0 SYNCS.PHASECHK.TRANS64 P0, [R0+URZ+0x13240], R2 ;  /* 0x01324002000085a7 */ /* 0x000ee4000800007f */
[----:B---3--:R-:W-:Y:S05]  /*1bd70*/  @!P0 BRA `(.L_x_14032) ;  /* 0xfffffffc00ec8947 */ /* 0x008fea000383ffff */
[----:B------:R-:W-:Y:S05]  /*1bd80*/  BRA `(.L_x_14129) ;  /* 0xffffffc400b87947 */ /* 0x000fea000383ffff */
.L_x_14033:
        /* <DEDUP_REMOVED lines=8> */
.L_x_14131:
[----:B------:R-:W-:Y:S05]  /*1be10*/  BSYNC B0 ;  /* 0x0000000000007941 */ /* 0x000fea0003800000 */
.L_x_14130:
        /* <DEDUP_REMOVED lines=8> */
.L_x_14132:
[----:B------:R-:W-:Y:S02]  /*1bea0*/  IMAD.MOV.U32 R13, RZ, RZ, R5 ;  /* 0x000000ffff0d7224 */ /* 0x000fe400078e0005 */
[----:B------:R-:W-:Y:S02]  /*1beb0*/  IMAD.MOV.U32 R12, RZ, RZ, 0x1 ;  /* 0x00000001ff0c7424 */ /* 0x000fe400078e00ff */
[----:B------:R-:W-:-:S07]  /*1bec0*/  IMAD.MOV.U32 R2, RZ, RZ, R14 ;  /* 0x000000ffff027224 */ /* 0x000fce00078e000e */
[----:B------:R-:W-:Y:S05]  /*1bed0*/  WARPSYNC.COLLECTIVE R15, `(.L_x_14133) ;  /* 0x000000000f087348 */ /* 0x000fea0003c00000 */
[----:B------:R0:W1:Y:S02]  /*1bee0*/  SHFL.IDX P6, R14, R13, R12, R11 ;  /* 0x0000000c0d0e7389 */ /* 0x00006400000c000b */
[----:B01----:R-:W-:Y:S01]  /*1bef0*/  ENDCOLLECTIVE ;  /* 0x000000000000791b */ /* 0x003fe20003800000 */
.L_x_14133:
        /* <DEDUP_REMOVED lines=11> */
.L_x_14134:
[----:B------:R-:W-:Y:S02]  /*1bfb0*/  IMAD.MOV.U32 R13, RZ, RZ, R5 ;  /* 0x000000ffff0d7224 */ /* 0x000fe400078e0005 */
[----:B------:R-:W-:Y:S02]  /*1bfc0*/  IMAD.MOV.U32 R12, RZ, RZ, 0x2 ;  /* 0x00000002ff0c7424 */ /* 0x000fe400078e00ff */
[----:B------:R-:W-:-:S07]  /*1bfd0*/  IMAD.MOV.U32 R2, RZ, RZ, R14 ;  /* 0x000000ffff027224 */ /* 0x000fce00078e000e */
[----:B------:R-:W-:Y:S05]  /*1bfe0*/  WARPSYNC.COLLECTIVE R15, `(.L_x_14135) ;  /* 0x000000000f087348 */ /* 0x000fea0003c00000 */
[----:B------:R0:W1:Y:S02]  /*1bff0*/  SHFL.IDX P6, R14, R13, R12, R11 ;  /* 0x0000000c0d0e7389 */ /* 0x00006400000c000b */
[----:B01----:R-:W-:Y:S01]  /*1c000*/  ENDCOLLECTIVE ;  /* 0x000000000000791b */ /* 0x003fe20003800000 */
.L_x_14135:
        /* <DEDUP_REMOVED lines=11> */
.L_x_14136:
[----:B------:R-:W-:Y:S02]  /*1c0c0*/  IMAD.MOV.U32 R13, RZ, RZ, R5 ;  /* 0x000000ffff0d7224 */ /* 0x000fe400078e0005 */
[----:B------:R-:W-:Y:S02]  /*1c0d0*/  IMAD.MOV.U32 R12, RZ, RZ, 0x3 ;  /* 0x00000003ff0c7424 */ /* 0x000fe400078e00ff */
[----:B------:R-:W-:-:S07]  /*1c0e0*/  IMAD.MOV.U32 R2, RZ, RZ, R14 ;  /* 0x000000ffff027224 */ /* 0x000fce00078e000e */
[----:B------:R-:W-:Y:S05]  /*1c0f0*/  WARPSYNC.COLLECTIVE R15, `(.L_x_14137) ;  /* 0x000000000f087348 */ /* 0x000fea0003c00000 */
[----:B------:R0:W1:Y:S02]  /*1c100*/  SHFL.IDX P6, R14, R13, R12, R11 ;  /* 0x0000000c0d0e7389 */ /* 0x00006400000c000b */
[----:B01----:R-:W-:Y:S01]  /*1c110*/  ENDCOLLECTIVE ;  /* 0x000000000000791b */ /* 0x003fe20003800000 */
.L_x_14137:
        /* <DEDUP_REMOVED lines=11> */
.L_x_14138:
[----:B------:R-:W-:Y:S02]  /*1c1d0*/  IMAD.MOV.U32 R13, RZ, RZ, R7 ;  /* 0x000000ffff0d7224 */ /* 0x000fe400078e0007 */
[----:B------:R-:W-:Y:S02]  /*1c1e0*/  IMAD.MOV.U32 R12, RZ, RZ, RZ ;  /* 0x000000ffff0c7224 */ /* 0x000fe400078e00ff */
[----:B------:R-:W-:-:S07]  /*1c1f0*/  IMAD.MOV.U32 R2, RZ, RZ, R14 ;  /* 0x000000ffff027224 */ /* 0x000fce00078e000e */
[----:B------:R-:W-:Y:S05]  /*1c200*/  WARPSYNC.COLLECTIVE R15, `(.L_x_14139) ;  /* 0x000000000f087348 */ /* 0x000fea0003c00000 */
[----:B------:R0:W1:Y:S02]  /*1c210*/  SHFL.IDX P6, R14, R13, R12, R11 ;  /* 0x0000000c0d0e7389 */ /* 0x00006400000c000b */
[----:B01----:R-:W-:Y:S01]  /*1c220*/  ENDCOLLECTIVE ;  /* 0x000000000000791b */ /* 0x003fe20003800000 */
.L_x_14139:
        /* <DEDUP_REMOVED lines=11> */
.L_x_14140:
[----:B------:R-:W-:Y:S01]  /*1c2e0*/  IMAD.MOV.U32 R2, RZ, RZ, R14 ;  /* 0x000000ffff027224 */ /* 0x000fe200078e000e */
[----:B------:R-:W-:Y:S06]  /*1c2f0*/  BRA `(.L_x_14141) ;  /* 0xffffffc400487947 */ /* 0x000fec000383ffff */
.L_x_14038:
[----:B-1----:R1:W3:Y:S02]  /*1c300*/  SYNCS.PHASECHK.TRANS64.TRYWAIT P2, [R2+URZ+0x13270], R0 ;  /* 0x01327000020075a7 */ /* 0x0022e4000804017f */
[----:B---3--:R-:W-:Y:S05]  /*1c310*/  @!P2 NANOSLEEP.SYNCS 0x989680 ;  /* 0x009896800000a95d */ /* 0x008fea0003900000 */
[----:B------:R-:W3:Y:S02]  /*1c320*/  @!P2 SYNCS.PHASECHK.TRANS64 P2, [R2+URZ+0x13270], R0 ;  /* 0x013270000200a5a7 */ /* 0x000ee4000804007f */
[----:B---3--:R-:W-:Y:S05]  /*1c330*/  @!P2 BRA `(.L_x_14038) ;  /* 0xfffffffc00f0a947 */ /* 0x008fea000383ffff */
[----:B------:R-:W-:Y:S05]  /*1c340*/  BRA `(.L_x_14142) ;  /* 0xffffffc400ac7947 */ /* 0x000fea000383ffff */
.L_x_14040:
[----:B-1----:R1:W3:Y:S02]  /*1c350*/  SYNCS.PHASECHK.TRANS64.TRYWAIT P2, [R2+URZ+0x13260], R3 ;  /* 0x01326003020075a7 */ /* 0x0022e4000804017f */
[----:B---3--:R-:W-:Y:S05]  /*1c360*/  @!P2 NANOSLEEP.SYNCS 0x989680 ;  /* 0x009896800000a95d */ /* 0x008fea0003900000 */
[----:B------:R-:W3:Y:S02]  /*1c370*/  @!P2 SYNCS.PHASECHK.TRANS64 P2, [R2+URZ+0x13260], R3 ;  /* 0x013260030200a5a7 */ /* 0x000ee4000804007f */
[----:B---3--:R-:W-:Y:S05]  /*1c380*/  @!P2 BRA `(.L_x_14040) ;  /* 0xfffffffc00f0a947 */ /* 0x008fea000383ffff */
[----:B------:R-:W-:Y:S05]  /*1c390*/  BRA `(.L_x_14143) ;  /* 0xffffffc400bc7947 */ /* 0x000fea000383ffff */
.L_x_14048:
[----:B-1----:R1:W2:Y:S02]  /*1c3a0*/  SYNCS.PHASECHK.TRANS64.TRYWAIT P2, [R0+URZ+0x13270], R3 ;  /* 0x01327003000075a7 */ /* 0x0022a4000804017f */
[----:B--2---:R-:W-:Y:S05]  /*1c3b0*/  @!P2 NANOSLEEP.SYNCS 0x989680 ;  /* 0x009896800000a95d */ /* 0x004fea0003900000 */
[----:B------:R-:W2:Y:S02]  /*1c3c0*/  @!P2 SYNCS.PHASECHK.TRANS64 P2, [R0+URZ+0x13270], R3 ;  /* 0x013270030000a5a7 */ /* 0x000ea4000804007f */
[----:B--2---:R-:W-:Y:S05]  /*1c3d0*/  @!P2 BRA `(.L_x_14048) ;  /* 0xfffffffc00f0a947 */ /* 0x004fea000383ffff */
[----:B------:R-:W-:Y:S05]  /*1c3e0*/  BRA `(.L_x_14144) ;  /* 0xffffffcc00547947 */ /* 0x000fea000383ffff */
.L_x_14050:
[----:B-1----:R1:W2:Y:S02]  /*1c3f0*/  SYNCS.PHASECHK.TRANS64.TRYWAIT P2, [R0+URZ+0x13260], R3 ;  /* 0x01326003000075a7 */ /* 0x0022a4000804017f */
[----:B--2---:R-:W-:Y:S05]  /*1c400*/  @!P2 NANOSLEEP.SYNCS 0x989680 ;  /* 0x009896800000a95d */ /* 0x004fea0003900000 */
[----:B------:R-:W2:Y:S02]  /*1c410*/  @!P2 SYNCS.PHASECHK.TRANS64 P2, [R0+URZ+0x13260], R3 ;  /* 0x013260030000a5a7 */ /* 0x000ea4000804007f */
[----:B--2---:R-:W-:Y:S05]  /*1c420*/  @!P2 BRA `(.L_x_14050) ;  /* 0xfffffffc00f0a947 */ /* 0x004fea000383ffff */
[----:B------:R-:W-:Y:S05]  /*1c430*/  BRA `(.L_x_14145) ;  /* 0xffffffcc00647947 */ /* 0x000fea000383ffff */
.L_x_14057:
[----:B--2---:R2:W3:Y:S02]  /*1c440*/  SYNCS.PHASECHK.TRANS64.TRYWAIT P0, [R5+URZ+0x13220], R0 ;  /* 0x01322000050075a7 */ /* 0x0044e4000800017f */
[----:B---3--:R-:W-:Y:S05]  /*1c450*/  @!P0 NANOSLEEP.SYNCS 0x989680 ;  /* 0x009896800000895d */ /* 0x008fea0003900000 */
[----:B------:R-:W3:Y:S02]  /*1c460*/  @!P0 SYNCS.PHASECHK.TRANS64 P0, [R5+URZ+0x13220], R0 ;  /* 0x01322000050085a7 */ /* 0x000ee4000800007f */
[----:B---3--:R-:W-:Y:S05]  /*1c470*/  @!P0 BRA `(.L_x_14057) ;  /* 0xfffffffc00f08947 */ /* 0x008fea000383ffff */
[----:B------:R-:W-:Y:S05]  /*1c480*/  BRA `(.L_x_14146) ;  /* 0xffffffd400407947 */ /* 0x000fea000383ffff */
.L_x_14058:
[----:B------:R-:W3:Y:S01]  /*1c490*/  S2R R2, SR_TID.X ;  /* 0x0000000000027919 */ /* 0x000ee20000002100 */
[----:B------:R-:W-:Y:S01]  /*1c4a0*/  BSSY B0, `(.L_x_14147) ;  /* 0x000000a000007945 */ /* 0x000fe20003800000 */
[----:B------:R-:W-:Y:S02]  /*1c4b0*/  IMAD.MOV.U32 R12, RZ, RZ, RZ ;  /* 0x000000ffff0c7224 */ /* 0x000fe400078e00ff */
[----:B-1----:R-:W-:Y:S02]  /*1c4c0*/  IMAD.MOV.U32 R11, RZ, RZ, 0x1f ;  /* 0x0000001fff0b7424 */ /* 0x002fe400078e00ff */
[----:B------:R-:W-:Y:S01]  /*1c4d0*/  IMAD.MOV.U32 R15, RZ, RZ, -0x1 ;  /* 0xffffffffff0f7424 */ /* 0x000fe200078e00ff */
[----:B---3--:R-:W-:-:S04]  /*1c4e0*/  SHF.R.U32.HI R2, RZ, 0x5, R2 ;  /* 0x00000005ff027819 */ /* 0x008fc80000011602 */
[----:B------:R-:W-:-:S05]  /*1c4f0*/  LOP3.LUT R2, R2, 0x3, RZ, 0xc0, !PT ;  /* 0x0000000302027812 */ /* 0x000fca00078ec0ff */
[----:B------:R-:W-:-:S07]  /*1c500*/  IMAD.MOV.U32 R13, RZ, RZ, R2 ;  /* 0x000000ffff0d7224 */ /* 0x000fce00078e0002 */
[----:B0-2---:R-:W-:Y:S05]  /*1c510*/  WARPSYNC.COLLECTIVE R15, `(.L_x_14148) ;  /* 0x000000000f087348 */ /* 0x005fea0003c00000 */
[----:B------:R1:W3:Y:S02]  /*1c520*/  SHFL.IDX P6, R14, R13, R12, R11 ;  /* 0x0000000c0d0e7389 */ /* 0x0002e400000c000b */
[----:B0123--:R-:W-:Y:S01]  /*1c530*/  ENDCOLLECTIVE ;  /* 0x000000000000791b */ /* 0x00ffe20003800000 */
.L_x_14148:
[----:B------:R-:W-:Y:S05]  /*1c540*/  BSYNC B0 ;  /* 0x0000000000007941 */ /* 0x000fea0003800000 */
.L_x_14147:
[----:B------:R-:W-:Y:S05]  /*1c550*/  BRA `(.L_x_14149) ;  /* 0xffffffd400287947 */ /* 0x000fea000383ffff */
.L_x_14061:
[----:B------:R-:W-:Y:S01]  /*1c560*/  BSSY B1, `(.L_x_14150) ;  /* 0x0000006000017945 */ /* 0x000fe20003800000 */
[----:B------:R-:W-:-:S07]  /*1c570*/  IMAD.MOV.U32 R15, RZ, RZ, -0x1 ;  /* 0xffffffffff0f7424 */ /* 0x000fce00078e00ff */
[----:B012---:R-:W-:Y:S05]  /*1c580*/  WARPSYNC.COLLECTIVE R15, `(.L_x_14151) ;  /* 0x000000000f0c7348 */ /* 0x007fea0003c00000 */
[----:B------:R-:W-:Y:S02]  /*1c590*/  ELECT P6, UR62, PT ;  /* 0x00000000003e782f */ /* 0x000fe400038c0000 */
[----:B------:R-:W-:Y:S01]  /*1c5a0*/  MOV R14, UR62 ;  /* 0x0000003e000e7c02 */ /* 0x000fe20008000f00 */
[----:B012---:R-:W-:Y:S10]  /*1c5b0*/  ENDCOLLECTIVE ;  /* 0x000000000000791b */ /* 0x007ff40003800000 */
.L_x_14151:
[----:B------:R-:W-:Y:S05]  /*1c5c0*/  BSYNC B1 ;  /* 0x0000000000017941 */ /* 0x000fea0003800000 */
.L_x_14150:
[----:B------:R-:W-:Y:S05]  /*1c5d0*/  BRA `(.L_x_14152) ;  /* 0xffffffd400207947 */ /* 0x000fea000383ffff */
.L_x_14063:
[----:B--2---:R2:W3:Y:S02]  /*1c5e0*/  SYNCS.PHASECHK.TRANS64.TRYWAIT P1, [R4+URZ+0x13240], R3 ;  /* 0x01324003040075a7 */ /* 0x0044e4000802017f */
[----:B---3--:R-:W-:Y:S05]  /*1c5f0*/  @!P1 NANOSLEEP.SYNCS 0x989680 ;  /* 0x009896800000995d */ /* 0x008fea0003900000 */
[----:B------:R-:W3:Y:S02]  /*1c600*/  @!P1 SYNCS.PHASECHK.TRANS64 P1, [R4+URZ+0x13240], R3 ;  /* 0x01324003040095a7 */ /* 0x000ee4000802007f */
[----:B---3--:R-:W-:Y:S05]  /*1c610*/  @!P1 BRA `(.L_x_14063) ;  /* 0xfffffffc00f09947 */ /* 0x008fea000383ffff */
[----:B------:R-:W-:Y:S05]  /*1c620*/  BRA `(.L_x_14153) ;  /* 0xffffffd400487947 */ /* 0x000fea000383ffff */
.L_x_14065:
[----:B---3--:R3:W4:Y:S02]  /*1c630*/  SYNCS.PHASECHK.TRANS64.TRYWAIT P1, [R5+URZ+0x13240], R0 ;  /* 0x01324000050075a7 */ /* 0x008724000802017f */
[----:B----4-:R-:W-:Y:S05]  /*1c640*/  @!P1 NANOSLEEP.SYNCS 0x989680 ;  /* 0x009896800000995d */ /* 0x010fea0003900000 */
[----:B------:R-:W4:Y:S02]  /*1c650*/  @!P1 SYNCS.PHASECHK.TRANS64 P1, [R5+URZ+0x13240], R0 ;  /* 0x01324000050095a7 */ /* 0x000f24000802007f */
[----:B----4-:R-:W-:Y:S05]  /*1c660*/  @!P1 BRA `(.L_x_14065) ;  /* 0xfffffffc00f09947 */ /* 0x010fea000383ffff */
[----:B------:R-:W-:Y:S05]  /*1c670*/  BRA `(.L_x_14154) ;  /* 0xffffffd400587947 */ /* 0x000fea000383ffff */
.L_x_14067:
[----:B----4-:R4:W0:Y:S02]  /*1c680*/  SYNCS.PHASECHK.TRANS64.TRYWAIT P1, [R4+URZ+0x13260], R3 ;  /* 0x01326003040075a7 */ /* 0x010824000802017f */
[----:B0-----:R-:W-:Y:S05]  /*1c690*/  @!P1 NANOSLEEP.SYNCS 0x989680 ;  /* 0x009896800000995d */ /* 0x001fea0003900000 */
[----:B------:R-:W0:Y:S02]  /*1c6a0*/  @!P1 SYNCS.PHASECHK.TRANS64 P1, [R4+URZ+0x13260], R3 ;  /* 0x01326003040095a7 */ /* 0x000e24000802007f */
[----:B0-----:R-:W-:Y:S05]  /*1c6b0*/  @!P1 BRA `(.L_x_14067) ;  /* 0xfffffffc00f09947 */ /* 0x001fea000383ffff */
[----:B------:R-:W-:Y:S05]  /*1c6c0*/  BRA `(.L_x_14155) ;  /* 0xffffffd400547947 */ /* 0x000fea000383ffff */
.L_x_14069:
[----:B------:R0:W0:Y:S02]  /*1c6d0*/  SYNCS.PHASECHK.TRANS64.TRYWAIT P1, [R5+URZ+0x13260], R0 ;  /* 0x01326000050075a7 */ /* 0x000024000802017f */
[----:B0-----:R-:W-:Y:S05]  /*1c6e0*/  @!P1 NANOSLEEP.SYNCS 0x989680 ;  /* 0x009896800000995d */ /* 0x001fea0003900000 */
[----:B------:R-:W0:Y:S02]  /*1c6f0*/  @!P1 SYNCS.PHASECHK.TRANS64 P1, [R5+URZ+0x13260], R0 ;  /* 0x01326000050095a7 */ /* 0x000e24000802007f */
[----:B0-----:R-:W-:Y:S05]  /*1c700*/  @!P1 BRA `(.L_x_14069) ;  /* 0xfffffffc00f09947 */ /* 0x001fea000383ffff */
[----:B------:R-:W-:Y:S05]  /*1c710*/  BRA `(.L_x_14156) ;  /* 0xffffffd400507947 */ /* 0x000fea000383ffff */
.L_x_14071:
[----:B------:R0:W0:Y:S02]  /*1c720*/  SYNCS.PHASECHK.TRANS64.TRYWAIT P1, [R4+URZ+0x13280], R3 ;  /* 0x01328003040075a7 */ /* 0x000024000802017f */
[----:B0-----:R-:W-:Y:S05]  /*1c730*/  @!P1 NANOSLEEP.SYNCS 0x989680 ;  /* 0x009896800000995d */ /* 0x001fea0003900000 */
[----:B------:R-:W0:Y:S02]  /*1c740*/  @!P1 SYNCS.PHASECHK.TRANS64 P1, [R4+URZ+0x13280], R3 ;  /* 0x01328003040095a7 */ /* 0x000e24000802007f */
[----:B0-----:R-:W-:Y:S05]  /*1c750*/  @!P1 BRA `(.L_x_14071) ;  /* 0xfffffffc00f09947 */ /* 0x001fea000383ffff */
[----:B------:R-:W-:Y:S05]  /*1c760*/  BRA `(.L_x_14157) ;  /* 0xffffffd4004c7947 */ /* 0x000fea000383ffff */
.L_x_14158:
        /* <DEDUP_REMOVED lines=9> */
.L_x_15864:


//--------------------- .text._ZN7cutlass13device_kernelIN5flash11enable_sm90INS1_16FlashAttnFwdSm90INS1_25CollectiveMainloopFwdSm90ILi2EN4cute5tupleIJNS5_1CILi1EEES8_S8_EEENS6_IJNS7_ILi192EEENS7_ILi160EEENS7_ILi64EEEEEELi64ENS_12float_e4m3_tEfNS_4arch4Sm90ELb0ELb1ELb1ELb1ELb1ELb0ELb0ELb1ELb1ELb1ELb0ELb0EEENS1_21CollectiveEpilogueFwdINS6_IJSA_SC_SB_EEES9_NS_10bfloat16_tESG_Li384ELb1ELb1ELb0ELb1EEENS1_36VarlenDynamicPersistentTileSchedulerILi192ELi160ELi384ELi128ELb0ELb1ELb1ELb1ELb0ELb1EEEEEEEEEvNT_6ParamsE --------------------------
	.section	.text._ZN7cutlass13device_kernelIN5flash11enable_sm90INS1_16FlashAttnFwdSm90INS1_25CollectiveMainloopFwdSm90ILi2EN4cute5tupleIJNS5_1CILi1EEES8_S8_EEENS6_IJNS7_ILi192EEENS7_ILi160EEENS7_ILi64EEEEEELi64ENS_12float_e4m3_tEfNS_4arch4Sm90ELb0ELb1ELb1ELb1ELb1ELb0ELb0ELb1ELb1ELb1ELb0ELb0EEENS1_21CollectiveEpilogueFwdINS6_IJSA_SC_SB_EEES9_NS_10bfloat16_tESG_Li384ELb1ELb1ELb0ELb1EEENS1_36VarlenDynamicPersistentTileSchedulerILi192ELi160ELi384ELi128ELb0ELb1ELb1ELb1ELb0ELb1EEEEEEEEEvNT_6ParamsE,"ax",@progbits
	.align	128
.text._ZN7cutlass13device_kernelIN5flash11enable_sm90INS1_16FlashAttnFwdSm90INS1_25CollectiveMainloopFwdSm90ILi2EN4cute5tupleIJNS5_1CILi1EEES8_S8_EEENS6_IJNS7_ILi192EEENS7_ILi160EEENS7_ILi64EEEEEELi64ENS_12float_e4m3_tEfNS_4arch4Sm90ELb0ELb1ELb1ELb1ELb1ELb0ELb0ELb1ELb1ELb1ELb0ELb0EEENS1_21CollectiveEpilogueFwdINS6_IJSA_SC_SB_EEES9_NS_10bfloat16_tESG_Li384ELb1ELb1ELb0ELb1EEENS1_36VarlenDynamicPersistentTileSchedulerILi192ELi160ELi384ELi128ELb0ELb1ELb1ELb1ELb0ELb1EEEEEEEEEvNT_6ParamsE:
        .type           _ZN7cutlass13device_kernelIN5flash11enable_sm90INS1_16FlashAttnFwdSm90INS1_25CollectiveMainloopFwdSm90ILi2EN4cute5tupleIJNS5_1CILi1EEES8_S8_EEENS6_IJNS7_ILi192EEENS7_ILi160EEENS7_ILi64EEEEEELi64ENS_12float_e4m3_tEfNS_4arch4Sm90ELb0ELb1ELb1ELb1ELb1ELb0ELb0ELb1ELb1ELb1ELb0ELb0EEENS1_21CollectiveEpilogueFwdINS6_IJSA_SC_SB_EEES9_NS_10bfloat16_tESG_Li384ELb1ELb1ELb0ELb1EEENS1_36VarlenDynamicPersistentTileSchedulerILi192ELi160ELi384ELi128ELb0ELb1ELb1ELb1ELb0ELb1EEEEEEEEEvNT_6ParamsE,@function
        .size           _ZN7cutlass13device_kernelIN5flash11enable_sm90INS1_16FlashAttnFwdSm90INS1_25CollectiveMainloopFwdSm90ILi2EN4cute5tupleIJNS5_1CILi1EEES8_S8_EEENS6_IJNS7_ILi192EEENS7_ILi160EEENS7_ILi64EEEEEELi64ENS_12float_e4m3_tEfNS_4arch4Sm90ELb0ELb1ELb1ELb1ELb1ELb0ELb0ELb1ELb1ELb1ELb0ELb0EEENS1_21CollectiveEpilogueFwdINS6_IJSA_SC_SB_EEES9_NS_10bfloat16_tESG_Li384ELb1ELb1ELb0ELb1EEENS1_36VarlenDynamicPersistentTileSchedulerILi192ELi160ELi384ELi128ELb0ELb1ELb1ELb1ELb0ELb1EEEEEEEEEvNT_6ParamsE,(.L_x_15865 - _ZN7cutlass13device_kernelIN5flash11enable_sm90INS1_16FlashAttnFwdSm90INS1_25CollectiveMainloopFwdSm90ILi2EN4cute5tupleIJNS5_1CILi1EEES8_S8_EEENS6_IJNS7_ILi192EEENS7_ILi160EEENS7_ILi64EEEEEELi64ENS_12float_e4m3_tEfNS_4arch4Sm90ELb0ELb1ELb1ELb1ELb1ELb0ELb0ELb1ELb1ELb1ELb0ELb0EEENS1_21CollectiveEpilogueFwdINS6_IJSA_SC_SB_EEES9_NS_10bfloat16_tESG_Li384ELb1ELb1ELb0ELb1EEENS1_36VarlenDynamicPersistentTileSchedulerILi192ELi160ELi384ELi128ELb0ELb1ELb1ELb1ELb0ELb1EEEEEEEEEvNT_6ParamsE)
        .other          _ZN7cutlass13device_kernelIN5flash11enable_sm90INS1_16FlashAttnFwdSm90INS1_25CollectiveMainloopFwdSm90ILi2EN4cute5tupleIJNS5_1CILi1EEES8_S8_EEENS6_IJNS7_ILi192EEENS7_ILi160EEENS7_ILi64EEEEEELi64ENS_12float_e4m3_tEfNS_4arch4Sm90ELb0ELb1ELb1ELb1ELb1ELb0ELb0ELb1ELb1ELb1ELb0ELb0EEENS1_21CollectiveEpilogueFwdINS6_IJSA_SC_SB_EEES9_NS_10bfloat16_tESG_Li384ELb1ELb1ELb0ELb1EEENS1_36VarlenDynamicPersistentTileSchedulerILi192ELi160ELi384ELi128ELb0ELb1ELb1ELb1ELb0ELb1EEEEEEEEEvNT_6ParamsE,@"STO_CUDA_ENTRY STV_DEFAULT"
_ZN7cutlass13device_kernelIN5flash11enable_sm90INS1_16FlashAttnFwdSm90INS1_25CollectiveMainloopFwdSm90ILi2EN4cute5tupleIJNS5_1CILi1EEES8_S8_EEENS6_IJNS7_ILi192EEENS7_ILi160EEENS7_ILi64EEEEEELi64ENS_12float_e4m3_tEfNS_4arch4Sm90ELb0ELb1ELb1ELb1ELb1ELb0ELb0ELb1ELb1ELb1ELb0ELb0EEENS1_21CollectiveEpilogueFwdINS6_IJSA_SC_SB_EEES9_NS_10bfloat16_tESG_Li384ELb1ELb1ELb0ELb1EEENS1_36VarlenDynamicPersistentTileSchedulerILi192ELi160ELi384ELi128ELb0ELb1ELb1ELb1ELb0ELb1EEEEEEEEEvNT_6ParamsE:
        /* <DEDUP_REMOVED lines=45> */
.L_x_14159:
        /* <DEDUP_REMOVED lines=22> */
.L_x_14160:
        /* <DEDUP_REMOVED lines=18> */
.L_x_14161:
        /* <DEDUP_REMOVED lines=22> */
.L_x_14162:
        /* <DEDUP_REMOVED lines=24> */
.L_x_14163:
        /* <DEDUP_REMOVED lines=8> */
.L_x_14165:
        /* <DEDUP_REMOVED lines=28> */
[----:B------:R-:W-:Y:S01]  /*0a70*/  IMAD.SHL.U32 R5, R4, 0x20, RZ ;  /* 0x0000002004057824 */ /* 0x000fe200078e00ff */
[CC--:B------:R-:W-:Y:S01]  /*0a80*/  LEA.HI R11, R0.reuse, R13.reuse, RZ, 0x2 ;  /* 0x0000000d000b7211 */ /* 0x0c0fe200078f10ff */
[----:B------:R-:W-:Y:S01]  /*0a90*/  IMAD.IADD R12, R13, 0x1, -R3 ;  /* 0x000000010d0c7824 */ /* 0x000fe200078e0a03 */
[----:B------:R-:W-:Y:S01]  /*0aa0*/  LEA.HI R3, R0, R13, RZ, 0x4 ;  /* 0x0000000d00037211 */ /* 0x000fe200078f20ff */
[----:B------:R-:W-:Y:S01]  /*0ab0*/  IMAD.HI R2, R14, 0x55555556, RZ ;  /* 0x555555560e027827 */ /* 0x000fe200078e02ff */
[----:B------:R-:W-:-:S02]  /*0ac0*/  LOP3.LUT R5, R5, 0xfffffc00, RZ, 0xc0, !PT ;  /* 0xfffffc0005057812 */ /* 0x000fc400078ec0ff */
[----:B------:R-:W-:Y:S02]  /*0ad0*/  SHF.R.S32.HI R7, RZ, 0x1f, R12 ;  /* 0x0000001fff077819 */ /* 0x000fe4000001140c */
[----:B------:R-:W-:Y:S02]  /*0ae0*/  SHF.R.S32.HI R6, RZ, 0x4, R3 ;  /* 0x00000004ff067819 */ /* 0x000fe40000011403 */
[----:B------:R-:W-:Y:S02]  /*0af0*/  LEA.HI R8, R7, R12, RZ, 0x2 ;  /* 0x0000000c07087211 */ /* 0x000fe400078f10ff */
[----:B------:R-:W-:Y:S02]  /*0b00*/  LOP3.LUT R4, R3, 0x3fffff0, RZ, 0xc0, !PT ;  /* 0x03fffff003047812 */ /* 0x000fe400078ec0ff */
[--C-:B------:R-:W-:Y:S02]  /*0b10*/  SHF.R.S32.HI R9, RZ, 0x2, R8.reuse ;  /* 0x00000002ff097819 */ /* 0x100fe40000011408 */
[----:B------:R-:W-:Y:S01]  /*0b20*/  SHF.R.S32.HI R10, RZ, 0x1f, R8 ;  /* 0x0000001fff0a7819 */ /* 0x000fe20000011408 */
[----:B------:R-:W-:Y:S01]  /*0b30*/  IMAD.IADD R4, R13, 0x1, -R4 ;  /* 0x000000010d047824 */ /* 0x000fe200078e0a04 */
[----:B------:R-:W-:-:S02]  /*0b40*/  LEA.HI R3, R3, R6, RZ, 0x1 ;  /* 0x0000000603037211 */ /* 0x000fc400078f08ff */
[----:B------:R-:W-:Y:S01]  /*0b50*/  LEA.HI R10, R10, R9, RZ, 0x3 ;  /* 0x000000090a0a7211 */ /* 0x000fe200078f18ff */
[----:B------:R-:W-:Y:S01]  /*0b60*/  IMAD R4, R4, 0x40, R5 ;  /* 0x0000004004047824 */ /* 0x000fe200078e0205 */
[----:B------:R-:W-:Y:S02]  /*0b70*/  LEA.HI R7, R7, R12, RZ, 0x5 ;  /* 0x0000000c07077211 */ /* 0x000fe400078f28ff */
[----:B------:R-:W-:Y:S02]  /*0b80*/  LOP3.LUT R10, R10, 0xfffffff8, RZ, 0xc0, !PT ;  /* 0xfffffff80a0a7812 */ /* 0x000fe400078ec0ff */
[----:B------:R-:W-:Y:S02]  /*0b90*/  LOP3.LUT R3, R3, 0x1ffffffe, RZ, 0xc0, !PT ;  /* 0x1ffffffe03037812 */ /* 0x000fe400078ec0ff */
[----:B------:R-:W-:Y:S01]  /*0ba0*/  LEA.HI R2, R2, R2, RZ, 0x1 ;  /* 0x0000000202027211 */ /* 0x000fe200078f08ff */
[----:B------:R-:W-:Y:S01]  /*0bb0*/  IMAD.IADD R10, R9, 0x1, -R10 ;  /* 0x00000001090a7824 */ /* 0x000fe200078e0a0a */
[----:B------:R-:W-:Y:S01]  /*0bc0*/  SHF.R.S32.HI R7, RZ, 0x5, R7 ;  /* 0x00000005ff077819 */ /* 0x000fe20000011407 */
[----:B------:R-:W-:Y:S01]  /*0bd0*/  IMAD.IADD R3, R6, 0x1, -R3 ;  /* 0x0000000106037824 */ /* 0x000fe200078e0a03 */
[----:B------:R-:W-:Y:S01]  /*0be0*/  LOP3.LUT R11, R11, 0xfffffffc, RZ, 0xc0, !PT ;  /* 0xfffffffc0b0b7812 */ /* 0x000fe200078ec0ff */
[----:B------:R-:W-:Y:S01]  /*0bf0*/  IMAD R2, R2, -0x3, R14 ;  /* 0xfffffffd02027824 */ /* 0x000fe200078e020e */
[----:B------:R-:W-:Y:S01]  /*0c00*/  LEA.HI R0, R0, R13, RZ, 0x3 ;  /* 0x0000000d00007211 */ /* 0x000fe200078f18ff */
[----:B------:R-:W-:Y:S01]  /*0c10*/  IMAD R7, R7, 0x10, R10 ;  /* 0x0000001007077824 */ /* 0x000fe200078e020a */
[----:B------:R-:W-:Y:S01]  /*0c20*/  LOP3.LUT R19, R8, 0x7ffffffc, RZ, 0xc0, !PT ;  /* 0x7ffffffc08137812 */ /* 0x000fe200078ec0ff */
[----:B------:R-:W-:Y:S01]  /*0c30*/  IMAD R3, R3, 0x8, R4 ;  /* 0x0000000803037824 */ /* 0x000fe200078e0204 */
[----:B------:R-:W-:Y:S01]  /*0c40*/  LOP3.LUT R23, R0, 0xfffffff8, RZ, 0xc0, !PT ;  /* 0xfffffff800177812 */ /* 0x000fe200078ec0ff */
[----:B------:R-:W-:Y:S01]  /*0c50*/  IMAD R2, R2, 0x40, R7 ;  /* 0x0000004002027824 */ /* 0x000fe200078e0207 */
[----:B------:R-:W-:Y:S01]  /*0c60*/  SHF.R.S32.HI R157, RZ, 0x3, R0 ;  /* 0x00000003ff9d7819 */ /* 0x000fe20000011400 */
[C---:B------:R-:W-:Y:S01]  /*0c70*/  IMAD.IADD R11, R13.reuse, 0x1, -R11 ;  /* 0x000000010d0b7824 */ /* 0x040fe200078e0a0b */
[----:B------:R0:W-:Y:S01]  /*0c80*/  STL [R1+0x10], R3 ;  /* 0x0000100301007387 */ /* 0x0001e20000100800 */
[----:B------:R-:W-:-:S02]  /*0c90*/  IMAD.IADD R23, R13, 0x1, -R23 ;  /* 0x000000010d177824 */ /* 0x000fc400078e0a17 */
[----:B------:R-:W-:Y:S01]  /*0ca0*/  IMAD.IADD R19, R12, 0x1, -R19 ;  /* 0x000000010c137824 */ /* 0x000fe200078e0a13 */
[----:B------:R0:W-:Y:S01]  /*0cb0*/  STL [R1+0xc], R2 ;  /* 0x00000c0201007387 */ /* 0x0001e20000100800 */
[----:B------:R-:W-:Y:S01]  /*0cc0*/  LEA.HI R5, R11, R11, RZ, 0x1 ;  /* 0x0000000b0b057211 */ /* 0x000fe200078f08ff */
[----:B------:R-:W-:-:S03]  /*0cd0*/  IMAD.SHL.U32 R156, R23, 0x8, RZ ;  /* 0x00000008179c7824 */ /* 0x000fc600078e00ff */
[----:B------:R-:W-:-:S05]  /*0ce0*/  LOP3.LUT R6, R5, 0x1ffffffe, RZ, 0xc0, !PT ;  /* 0x1ffffffe05067812 */ /* 0x000fca00078ec0ff */
[----:B------:R-:W-:-:S04]  /*0cf0*/  IMAD.IADD R6, R11, 0x1, -R6 ;  /* 0x000000010b067824 */ /* 0x000fc800078e0a06 */
[----:B0-----:R-:W-:-:S07]  /*0d00*/  IMAD R22, R6, 0x8, R2 ;  /* 0x0000000806167824 */ /* 0x001fce00078e0202 */
.L_x_14261:
[----:B------:R-:W-:Y:S01]  /*0d10*/  ULDC.64 UR6, c[0x0][0xa28] ;  /* 0x00028a0000067ab9 */ /* 0x000fe20000000a00 */
[----:B------:R-:W-:Y:S01]  /*0d20*/  IMAD.MOV.U32 R0, RZ, RZ, RZ ;  /* 0x000000ffff007224 */ /* 0x000fe200078e00ff */
        /* <DEDUP_REMOVED lines=11> */
[----:B012---:R-:W-:Y:S02]  /*0de0*/  IMAD.U32 R4, RZ, RZ, UR6 ;  /* 0x00000006ff047e24 */ /* 0x007fe4000f8e00ff */
[----:B------:R-:W-:Y:S01]  /*0df0*/  IMAD.U32 R5, RZ, RZ, UR7 ;  /* 0x00000007ff057e24 */ /* 0x000fe2000f8e00ff */
[----:B------:R-:W-:-:S04]  /*0e00*/  @UP1 UIMAD.WIDE UR6, UR47, 0x4, UR8 ;  /* 0x000000042f0618a5 */ /* 0x000fc8000f8e0208 */
[----:B-----5:R0:W5:Y:S02]  /*0e10*/  @P0 LDG.E R0, desc[UR50][R4.64] ;  /* 0x0000003204000981 */ /* 0x020164000c1e1900 */
        /* <DEDUP_REMOVED lines=12> */
[----:B0-----:R-:W-:-:S12]  /*0ee0*/  @P2 BRA `(.L_x_14166) ;  /* 0x0000000000302947 */ /* 0x001fd80003800000 */
        /* <DEDUP_REMOVED lines=12> */
.L_x_14166:
        /* <DEDUP_REMOVED lines=10> */
.L_x_14167:
        /* <DEDUP_REMOVED lines=11> */
.L_x_14168:
[----:B------:R-:W2:Y:S01]  /*1100*/  LDC R3, c[0x0][0x448] ;  /* 0x00011200ff037b82 */ /* 0x000ea20000000800 */
[----:B------:R-:W-:Y:S01]  /*1110*/  UIMAD UR42, UR5, 0xc0, URZ ;  /* 0x000000c0052a78a4 */ /* 0x000fe2000f8e023f */
        /* <DEDUP_REMOVED lines=28> */
.L_x_14170:
[----:B------:R-:W-:-:S13]  /*12e0*/  ISETP.NE.AND P0, PT, R7, 0x1, PT ;  /* 0x000000010700780c */ /* 0x000fda0003f05270 */
[----:B------:R-:W0:Y:S02]  /*12f0*/  @P0 LDC.64 R4, c[0x0][0x9e8] ;  /* 0x00027a00ff040b82 */ /* 0x000e240000000a00 */
[----:B0-----:R-:W-:-:S05]  /*1300*/  @P0 IMAD.HI.U32 R4, R3, R4, RZ ;  /* 0x0000000403040227 */ /* 0x001fca00078e00ff */
[----:B------:R-:W-:-:S07]  /*1310*/  @P0 SHF.R.U32.HI R3, RZ, R5, R4 ;  /* 0x00000005ff030219 */ /* 0x000fce0000011604 */
.L_x_14171:
[----:B------:R-:W-:-:S05]  /*1320*/  IMAD R3, R3, R7, R7 ;  /* 0x0000000703037224 */ /* 0x000fca00078e0207 */
[----:B------:R-:W-:-:S07]  /*1330*/  VIMNMX R0, R0, R3, PT ;  /* 0x0000000300007248 */ /* 0x000fce0003fe0100 */
.L_x_14169:
[----:B------:R-:W0:Y:S01]  /*1340*/  @P2 LDC R5, c[0x0][0x44c] ;  /* 0x00011300ff052b82 */ /* 0x000e220000000800 */
[----:B------:R-:W-:Y:S01]  /*1350*/  IMAD.U32 R4, RZ, RZ, UR42 ;  /* 0x0000002aff047e24 */ /* 0x000fe2000f8e00ff */
[----:B------:R-:W-:Y:S01]  /*1360*/  ULDC UR4, c[0x0][0x9dc] ;  /* 0x0002770000047ab9 */ /* 0x000fe20000000800 */
[----:B------:R-:W-:Y:S02]  /*1370*/  VIADD R3, R0, 0x9f ;  /* 0x0000009f00037836 */ /* 0x000fe40000000000 */
[C---:B------:R-:W-:Y:S02]  /*1380*/  IMAD.IADD R105, R17.reuse, 0x1, -R18 ;  /* 0x0000000111697824 */ /* 0x040fe400078e0a12 */
[----:B------:R-:W-:Y:S01]  /*1390*/  VIADD R0, R17, 0x9f ;  /* 0x0000009f11007836 */ /* 0x000fe20000000000 */
        /* <DEDUP_REMOVED lines=23> */
.L_x_14173:
[----:B------:R-:W-:-:S13]  /*1510*/  ISETP.NE.AND P0, PT, R7, 0x1, PT ;  /* 0x000000010700780c */ /* 0x000fda0003f05270 */
[----:B------:R-:W0:Y:S02]  /*1520*/  @P0 LDC.64 R4, c[0x0][0x9e8] ;  /* 0x00027a00ff040b82 */ /* 0x000e240000000a00 */
[----:B0-----:R-:W-:-:S05]  /*1530*/  @P0 IMAD.HI.U32 R0, R6, R4, RZ ;  /* 0x0000000406000227 */ /* 0x001fca00078e00ff */
[----:B------:R-:W-:-:S07]  /*1540*/  @P0 SHF.R.U32.HI R6, RZ, R5, R0 ;  /* 0x00000005ff060219 */ /* 0x000fce0000011600 */
.L_x_14174:
[----:B------:R-:W-:-:S05]  /*1550*/  IMAD R6, R6, R7, RZ ;  /* 0x0000000706067224 */ /* 0x000fca00078e02ff */
[----:B------:R-:W-:-:S13]  /*1560*/  R2UR UR5, R6 ;  /* 0x00000000060572ca */ /* 0x000fda00000e0000 */
[----:B------:R-:W-:-:S04]  /*1570*/  UISETP.LT.AND UP0, UPT, UR4, UR5, UPT ;  /* 0x000000050400728c */ /* 0x000fc8000bf01270 */
[----:B------:R-:W-:-:S12]  /*1580*/  USEL UR4, UR4, UR5, !UP0 ;  /* 0x0000000504047287 */ /* 0x000fd8000c000000 */
.L_x_14172:
        /* <DEDUP_REMOVED lines=62> */
.L_x_14176:
        /* <DEDUP_REMOVED lines=56> */
.L_x_14369:
[----:B------:R-:W-:Y:S05]  /*1cf0*/  @!P0 BRA `(.L_x_14178) ;  /* 0x0000000000048947 */ /* 0x000fea0003800000 */
[----:B------:R-:W-:Y:S01]  /*1d00*/  BPT.TRAP 0x1 ;  /* 0x000000040000795c */ /* 0x000fe20000300000 */
.L_x_14178:
[----:B------:R-:W-:Y:S02]  /*1d10*/  IMAD.U32 R12, RZ, RZ, UR38 ;  /* 0x00000026ff0c7e24 */ /* 0x000fe4000f8e00ff */
[----:B0-----:R-:W-:-:S03]  /*1d20*/  IMAD.U32 R3, RZ, RZ, UR37 ;  /* 0x00000025ff037e24 */ /* 0x001fc6000f8e00ff */
[----:B------:R-:W-:Y:S02]  /*1d30*/  LEA R12, R12, UR45, 0x3 ;  /* 0x0000002d0c0c7c11 */ /* 0x000fe4000f8e18ff */
[----:B------:R-:W-:-:S04]  /*1d40*/  SHF.L.U32 R3, R3, 0x1f, RZ ;  /* 0x0000001f03037819 */ /* 0x000fc800000006ff */
[----:B------:R0:W1:Y:S01]  /*1d50*/  SYNCS.PHASECHK.TRANS64.TRYWAIT P1, [R12+URZ+0x13230], R3 ;  /* 0x013230030c0075a7 */ /* 0x000062000802017f */
[----:B------:R-:W-:Y:S05]  /*1d60*/  @!P0 BRA `(.L_x_14179) ;  /* 0x0000000000048947 */ /* 0x000fea0003800000 */
[----:B------:R-:W-:Y:S01]  /*1d70*/  BPT.TRAP 0x1 ;  /* 0x000000040000795c */ /* 0x000fe20000300000 */
.L_x_14179:
[----:B-1----:R-:W-:Y:S05]  /*1d80*/  @P1 BRA `(.L_x_14180) ;  /* 0x0000000000081947 */ /* 0x002fea0003800000 */
[----:B------:R-:W1:Y:S02]  /*1d90*/  SYNCS.PHASECHK.TRANS64.TRYWAIT P1, [R12+URZ+0x13230], R3 ;  /* 0x013230030c0075a7 */ /* 0x000e64000802017f */
[----:B-1----:R-:W-:Y:S05]  /*1da0*/  @!P1 BRA `(.L_x_14181) ;  /* 0x0000019800d09947 */ /* 0x002fea0003800000 */
.L_x_14180:
        /* <DEDUP_REMOVED lines=73> */
.L_x_14182:
        /* <DEDUP_REMOVED lines=18> */
[----:B------:R-:W-:Y:S01]  /*2360*/  R2UR UR6, R12 ;  /* 0x000000000c0672ca */ /* 0x000fe200000e0000 */
[C---:B------:R-:W-:Y:S01]  /*2370*/  FMUL.FTZ R10, R0.reuse, R92 ;  /* 0x0000005c000a7220 */ /* 0x040fe20000410000 */
[C---:B------:R-:W-:Y:S01]  /*2380*/  FMUL.FTZ R92, R0.reuse, R73 ;  /* 0x00000049005c7220 */ /* 0x040fe20000410000 */
[C---:B------:R-:W-:Y:S01]  /*2390*/  FMUL.FTZ R7, R0.reuse, R89 ;  /* 0x0000005900077220 */ /* 0x040fe20000410000 */
[C---:B------:R-:W-:Y:S01]  /*23a0*/  FMUL.FTZ R73, R0.reuse, R75 ;  /* 0x0000004b00497220 */ /* 0x040fe20000410000 */
[C---:B------:R-:W-:Y:S01]  /*23b0*/  FMUL.FTZ R89, R0.reuse, R96 ;  /* 0x0000006000597220 */ /* 0x040fe20000410000 */
        /* <DEDUP_REMOVED lines=23> */
[----:B------:R-:W-:Y:S01]  /*2530*/  UIADD3 UR6, UR6, 0x13240, URZ ;  /* 0x0001324006067890 */ /* 0x000fe2000fffe03f */
        /* <DEDUP_REMOVED lines=13> */
[----:B01----:R-:W-:-:S04]  /*2610*/  @P2 IMAD.HI.U32 R12, R102, R13, RZ ;  /* 0x0000000d660c2227 */ /* 0x003fc800078e00ff */
[C---:B------:R-:W-:Y:S01]  /*2620*/  FMUL.FTZ R3, R0.reuse, R90 ;  /* 0x0000005a00037220 */ /* 0x040fe20000410000 */
[C---:B------:R-:W-:Y:S01]  /*2630*/  FMUL.FTZ R15, R0.reuse, R99 ;  /* 0x00000063000f7220 */ /* 0x040fe20000410000 */
[C---:B------:R-:W-:Y:S01]  /*2640*/  FMUL.FTZ R59, R0.reuse, R63 ;  /* 0x0000003f003b7220 */ /* 0x040fe20000410000 */
[----:B------:R-:W-:Y:S02]  /*2650*/  IMAD.MOV.U32 R13, RZ, RZ, -0xa0 ;  /* 0xffffff60ff0d7424 */ /* 0x000fe400078e00ff */
[C---:B------:R-:W-:Y:S01]  /*2660*/  FMUL.FTZ R62, R0.reuse, R70 ;  /* 0x00000046003e7220 */ /* 0x040fe20000410000 */
[C---:B------:R-:W-:Y:S01]  /*2670*/  FMUL.FTZ R47, R0.reuse, R55 ;  /* 0x00000037002f7220 */ /* 0x040fe20000410000 */
[C---:B------:R-:W-:Y:S01]  /*2680*/  FMUL.FTZ R24, R0.reuse, R26 ;  /* 0x0000001a00187220 */ /* 0x040fe20000410000 */
[----:B--2---:R-:W-:Y:S01]  /*2690*/  @P2 SHF.R.U32.HI R102, RZ, R31, R12 ;  /* 0x0000001fff662219 */ /* 0x004fe2000001160c */
[----:B------:R-:W-:Y:S01]  /*26a0*/  UPRMT UR6, UR44, 0x654, UR6 ;  /* 0x000006542c067896 */ /* 0x000fe20008000006 */
        /* <DEDUP_REMOVED lines=25> */
[--C-:B------:R-:W-:Y:S01]  /*2840*/  IMAD R12, R104, -0xa0, R17.reuse ;  /* 0xffffff60680c7824 */ /* 0x100fe200078e0211 */
[----:B------:R-:W-:Y:S01]  /*2850*/  ULDC UR22, c[0x0][0x9dc] ;  /* 0x0002770000167ab9 */ /* 0x000fe20000000800 */
[----:B------:R-:W-:Y:S01]  /*2860*/  SYNCS.ARRIVE.TRANS64.RED.A1T0 RZ, [UR6], RZ ;  /* 0x000000ffffff79a7 */ /* 0x000fe20008100406 */
[----:B------:R-:W-:Y:S01]  /*2870*/  ULOP3.LUT UR6, URZ, UR22, URZ, 0x33, !UPT ;  /* 0x000000163f067292 */ /* 0x000fe2000f8e333f */
[----:B------:R-:W-:Y:S01]  /*2880*/  IADD3 R109, -R18, R98, R17 ;  /* 0x00000062126d7210 */ /* 0x000fe20007ffe111 */
[----:B------:R-:W-:Y:S01]  /*2890*/  VIADD R12, R12, 0xa0 ;  /* 0x000000a00c0c7836 */ /* 0x000fe20000000000 */
[----:B------:R-:W-:Y:S01]  /*28a0*/  ULDC UR7, c[0x0][0x9e0] ;  /* 0x0002780000077ab9 */ /* 0x000fe20000000800 */
[----:B------:R-:W2:Y:S01]  /*28b0*/  MUFU.TANH R7, R7 ;  /* 0x0000000700077308 */ /* 0x000ea20000002400 */
        /* <DEDUP_REMOVED lines=99> */
.L_x_14185:
[----:B------:R-:W-:Y:S02]  /*2ef0*/  ULDC UR6, c[0x0][0x9e4] ;  /* 0x0002790000067ab9 */ /* 0x000fe40000000800 */
[----:B------:R-:W-:-:S05]  /*2f00*/  IMAD.U32 R32, RZ, RZ, UR6 ;  /* 0x00000006ff207e24 */ /* 0x000fca000f8e00ff */
[----:B------:R-:W-:-:S13]  /*2f10*/  ISETP.NE.AND P1, PT, R32, 0x1, PT ;  /* 0x000000012000780c */ /* 0x000fda0003f25270 */
[----:B------:R-:W1:Y:S02]  /*2f20*/  @P1 LDC.64 R12, c[0x0][0x9e8] ;  /* 0x00027a00ff0c1b82 */ /* 0x000e640000000a00 */
[----:B-1----:R-:W-:-:S05]  /*2f30*/  @P1 IMAD.HI.U32 R12, R33, R12, RZ ;  /* 0x0000000c210c1227 */ /* 0x002fca00078e00ff */
[----:B------:R-:W-:-:S07]  /*2f40*/  @P1 SHF.R.U32.HI R33, RZ, R13, R12 ;  /* 0x0000000dff211219 */ /* 0x000fce000001160c */
.L_x_14186:
[----:B------:R-:W-:Y:S05]  /*2f50*/  BSYNC B0 ;  /* 0x0000000000007941 */ /* 0x000fea0003800000 */
.L_x_14184:
[----:B------:R-:W-:-:S05]  /*2f60*/  IMAD R33, R33, R32, R98 ;  /* 0x0000002021217224 */ /* 0x000fca00078e0262 */
[----:B------:R-:W-:Y:S02]  /*2f70*/  VIADDMNMX R112, R33, R32, R112, PT ;  /* 0x0000002021707246 */ /* 0x000fe40003800170 */
[----:B------:R-:W-:-:S07]  /*2f80*/  VIMNMX R111, R111, R33, !PT ;  /* 0x000000216f6f7248 */ /* 0x000fce0007fe0100 */
.L_x_14183:
[C---:B------:R-:W-:Y:S01]  /*2f90*/  ISETP.GE.AND P3, PT, R110.reuse, 0x9, PT ;  /* 0x000000096e00780c */ /* 0x040fe20003f66270 */
[----:B------:R-:W1:Y:S01]  /*2fa0*/  SHFL.IDX PT, R102, R102, 0x1, 0x1c1f ;  /* 0x003c1f0066667f89 */ /* 0x000e6200000e0000 */
        /* <DEDUP_REMOVED lines=246> */
.L_x_14189:
[----:B------:R-:W-:Y:S02]  /*3f10*/  ULDC UR6, c[0x0][0x9e4] ;  /* 0x0002790000067ab9 */ /* 0x000fe40000000800 */
[----:B------:R-:W-:-:S05]  /*3f20*/  IMAD.U32 R86, RZ, RZ, UR6 ;  /* 0x00000006ff567e24 */ /* 0x000fca000f8e00ff */
[----:B------:R-:W-:-:S13]  /*3f30*/  ISETP.NE.AND P6, PT, R86, 0x1, PT ;  /* 0x000000015600780c */ /* 0x000fda0003fc5270 */
[----:B------:R-:W0:Y:S02]  /*3f40*/  @P6 LDC.64 R6, c[0x0][0x9e8] ;  /* 0x00027a00ff066b82 */ /* 0x000e240000000a00 */
[----:B0-----:R-:W-:-:S05]  /*3f50*/  @P6 IMAD.HI.U32 R6, R85, R6, RZ ;  /* 0x0000000655066227 */ /* 0x001fca00078e00ff */
[----:B------:R-:W-:-:S07]  /*3f60*/  @P6 SHF.R.U32.HI R85, RZ, R7, R6 ;  /* 0x00000007ff556219 */ /* 0x000fce0000011606 */
.L_x_14190:
[----:B------:R-:W-:Y:S05]  /*3f70*/  BSYNC B0 ;  /* 0x0000000000007941 */ /* 0x000fea0003800000 */
.L_x_14188:
[----:B------:R-:W-:-:S05]  /*3f80*/  IMAD R85, R85, R86, R98 ;  /* 0x0000005655557224 */ /* 0x000fca00078e0262 */
[----:B------:R-:W-:Y:S02]  /*3f90*/  VIADDMNMX R70, R85, R86, R70, PT ;  /* 0x0000005655467246 */ /* 0x000fe40003800146 */
[----:B------:R-:W-:-:S07]  /*3fa0*/  VIMNMX R69, R69, R85, !PT ;  /* 0x0000005545457248 */ /* 0x000fce0007fe0100 */
.L_x_14187:
[C---:B------:R-:W-:Y:S01]  /*3fb0*/  ISETP.GT.AND P1, PT, R69.reuse, 0x1, !P1 ;  /* 0x000000014500780c */ /* 0x040fe20004f24270 */
[----:B------:R-:W-:Y:S01]  /*3fc0*/  ULDC UR20, c[0x0][0x988] ;  /* 0x0002620000147ab9 */ /* 0x000fe20000000800 */
[----:B------:R-:W-:Y:S02]  /*3fd0*/  LOP3.LUT P6, RZ, R16, 0x1, RZ, 0xc0, !PT ;  /* 0x0000000110ff7812 */ /* 0x000fe400078cc0ff */
        /* <DEDUP_REMOVED lines=11> */
[----:B------:R-:W-:Y:S02]  /*4090*/  LOP3.LUT P6, RZ, R16, 0x800000, RZ, 0xc0, !PT ;  /* 0x0080000010ff7812 */ /* 0x000fe400078cc0ff */
[----:B------:R-:W-:Y:S02]  /*40a0*/  ISETP.LT.OR P1, PT, R70, 0x11, P1 ;  /* 0x000000114600780c */ /* 0x000fe40000f21670 */
[----:B------:R-:W-:Y:S02]  /*40b0*/  FMNMX.FTZ R9, R71, R12, !PT ;  /* 0x0000000c47097209 */ /* 0x000fe40007810000 */
[----:B------:R-:W-:Y:S02]  /*40c0*/  FSEL R14, R14, -INF , !P1 ;  /* 0xff8000000e0e7808 */ /* 0x000fe40004800000 */
[----:B------:R-:W-:-:S02]  /*40d0*/  LOP3.LUT P1, RZ, R16, 0x80000000, RZ, 0xc0, !PT ;  /* 0x8000000010ff7812 */ /* 0x000fc4000782c0ff */
[C---:B------:R-:W-:Y:S02]  /*40e0*/  ISETP.GT.AND P5, PT, R69.reuse, RZ, !P5 ;  /* 0x000000ff4500720c */ /* 0x040fe40006fa4270 */
[----:B------:R-:W-:Y:S02]  /*40f0*/  ISETP.GT.AND P1, PT, R69, 0x11, !P1 ;  /* 0x000000114500780c */ /* 0x000fe40004f24270 */
[C---:B------:R-:W-:Y:S02]  /*4100*/  ISETP.LT.OR P5, PT, R70.reuse, 0x1, P5 ;  /* 0x000000014600780c */ /* 0x040fe40002fa1670 */
[----:B------:R-:W-:Y:S02]  /*4110*/  ISETP.LT.OR P1, PT, R70, 0x12, P1 ;  /* 0x000000124600780c */ /* 0x000fe40000f21670 */
[----:B------:R-:W-:Y:S02]  /*4120*/  FSEL R97, R3, -INF , !P5 ;  /* 0xff80000003617808 */ /* 0x000fe40006800000 */
[----:B------:R-:W-:-:S02]  /*4130*/  FSEL R15, R15, -INF , !P1 ;  /* 0xff8000000f0f7808 */ /* 0x000fc40004800000 */
[----:B------:R-:W-:Y:S02]  /*4140*/  LOP3.LUT P1, RZ, R16, 0x40000000, RZ, 0xc0, !PT ;  /* 0x4000000010ff7812 */ /* 0x000fe4000782c0ff */
[----:B------:R-:W-:Y:S02]  /*4150*/  FMNMX.FTZ R87, R97, R4, !PT ;  /* 0x0000000461577209 */ /* 0x000fe40007810000 */
        /* <DEDUP_REMOVED lines=138> */
[----:B------:R-:W-:Y:S01]  /*4a00*/  LOP3.LUT P2, RZ, R16, 0x4, RZ, 0xc0, !PT ;  /* 0x0000000410ff7812 */ /* 0x000fe2000784c0ff */
[----:B------:R-:W0:Y:S01]  /*4a10*/  SHFL.BFLY PT, R9, R56, 0x2, 0x1f ;  /* 0x0c401f0038097f89 */ /* 0x000e2200000e0000 */
[----:B------:R-:W-:Y:S02]  /*4a20*/  ISETP.LT.OR P1, PT, R70, 0x79, P1 ;  /* 0x000000794600780c */ /* 0x000fe40000f21670 */
[----:B------:R-:W-:Y:S02]  /*4a30*/  LOP3.LUT P6, RZ, R16, 0x2, RZ, 0xc0, !PT ;  /* 0x0000000210ff7812 */ /* 0x000fe400078cc0ff */
[----:B------:R-:W-:Y:S02]  /*4a40*/  FSEL R46, R46, -INF , !P1 ;  /* 0xff8000002e2e7808 */ /* 0x000fe40004800000 */
[----:B------:R-:W-:-:S04]  /*4a50*/  LOP3.LUT P1, RZ, R16, 0x20, RZ, 0xc0, !PT ;  /* 0x0000002010ff7812 */ /* 0x000fc8000782c0ff */
[----:B------:R-:W-:-:S04]  /*4a60*/  ISETP.GT.AND P1, PT, R69, 0x79, !P1 ;  /* 0x000000794500780c */ /* 0x000fc80004f24270 */
[----:B------:R-:W-:-:S04]  /*4a70*/  ISETP.LT.OR P1, PT, R70, 0x7a, P1 ;  /* 0x0000007a4600780c */ /* 0x000fc80000f21670 */
[----:B------:R-:W-:Y:S02]  /*4a80*/  FSEL R47, R47, -INF , !P1 ;  /* 0xff8000002f2f7808 */ /* 0x000fe40004800000 */
[----:B------:R-:W-:Y:S02]  /*4a90*/  LOP3.LUT P1, RZ, R16, 0x10, RZ, 0xc0, !PT ;  /* 0x0000001010ff7812 */ /* 0x000fe4000782c0ff */
[----:B0-----:R-:W-:Y:S02]  /*4aa0*/  FMNMX.FTZ R85, R56, R9, !PT ;  /* 0x0000000938557209 */ /* 0x001fe40007810000 */
[----:B------:R-:W-:-:S03]  /*4ab0*/  ISETP.GT.AND P1, PT, R69, 0x80, !P1 ;  /* 0x000000804500780c */ /* 0x000fc60004f24270 */
[----:B------:R-:W0:Y:S01]  /*4ac0*/  SHFL.BFLY PT, R86, R85, 0x1, 0x1f ;  /* 0x0c201f0055567f89 */ /* 0x000e2200000e0000 */
        /* <DEDUP_REMOVED lines=9> */
[----:B0-----:R-:W-:Y:S01]  /*4b60*/  FMNMX.FTZ R9, R85, R86, !PT ;  /* 0x0000005655097209 */ /* 0x001fe20007810000 */
[----:B------:R-:W-:Y:S01]  /*4b70*/  IMAD.U32 R86, RZ, RZ, UR20 ;  /* 0x00000014ff567e24 */ /* 0x000fe2000f8e00ff */
[----:B------:R-:W-:-:S02]  /*4b80*/  FSEL R26, R26, -INF , !P1 ;  /* 0xff8000001a1a7808 */ /* 0x000fc40004800000 */
[----:B------:R-:W-:Y:S01]  /*4b90*/  ISETP.GT.AND P1, PT, R69, 0x89, !P6 ;  /* 0x000000894500780c */ /* 0x000fe20007724270 */
[----:B------:R-:W-:-:S01]  /*4ba0*/  FFMA.FTZ R99, R9, R86, -8 ;  /* 0xc100000009637423 */ /* 0x000fc20000010056 */
        /* <DEDUP_REMOVED lines=12> */
[----:B------:R-:W-:Y:S01]  /*4c70*/  ISETP.LT.OR P1, PT, R70, 0x91, P1 ;  /* 0x000000914600780c */ /* 0x000fe20000f21670 */
[----:B------:R-:W-:-:S01]  /*4c80*/  FFMA.FTZ R86, R88, UR20, -R99 ;  /* 0x0000001458567c23 */ /* 0x000fc20008010863 */
[----:B------:R-:W-:Y:S01]  /*4c90*/  FMNMX.FTZ R89, R6, R89, !PT ;  /* 0x0000005906597209 */ /* 0x000fe20007810000 */
[----:B------:R0:W-:Y:S01]  /*4ca0*/  MUFU.EX2 R87, R93 ;  /* 0x0000005d00577308 */ /* 0x0001e20000000800 */
[----:B------:R-:W-:Y:S01]  /*4cb0*/  FSEL R28, R28, -INF , !P1 ;  /* 0xff8000001c1c7808 */ /* 0x000fe20004800000 */
        /* <DEDUP_REMOVED lines=29> */
[----:B0-----:R-:W-:Y:S01]  /*4e90*/  FMNMX.FTZ R93, R75, R56, !PT ;  /* 0x000000384b5d7209 */ /* 0x001fe20007810000 */
        /* <DEDUP_REMOVED lines=24> */
[--C-:B------:R-:W-:Y:S01]  /*5020*/  FFMA.FTZ R54, R54, UR20, -R99.reuse ;  /* 0x0000001436367c23 */ /* 0x100fe20008010863 */
[----:B------:R-:W-:Y:S01]  /*5030*/  F2FP.SATFINITE.E4M3.F32.PACK_AB_MERGE_C R152, R12, R3, R152 ;  /* 0x000000030c98723e */ /* 0x000fe20004807098 */
[--C-:B------:R-:W-:Y:S01]  /*5040*/  FFMA.FTZ R51, R51, UR20, -R99.reuse ;  /* 0x0000001433337c23 */ /* 0x100fe20008010863 */
[----:B------:R-:W-:Y:S01]  /*5050*/  FMNMX.FTZ R56, R58, R93, !PT ;  /* 0x0000005d3a387209 */ /* 0x000fe20007810000 */
[----:B------:R-:W-:Y:S01]  /*5060*/  MUFU.EX2 R89, R95 ;  /* 0x0000005f00597308 */ /* 0x000fe20000000800 */
[----:B------:R-:W-:-:S01]  /*5070*/  FFMA.FTZ R64, R64, UR20, -R99 ;  /* 0x0000001440407c23 */ /* 0x000fc20008010863 */
[----:B------:R-:W-:Y:S01]  /*5080*/  FFMA.FTZ R55, R55, UR20, -R99 ;  /* 0x0000001437377c23 */ /* 0x000fe20008010863 */
        /* <DEDUP_REMOVED lines=33> */
[----:B------:R-:W-:-:S01]  /*52a0*/  FFMA.FTZ R69, R68, UR20, -R99 ;  /* 0x0000001444457c23 */ /* 0x000fc20008010863 */
[----:B------:R-:W-:Y:S01]  /*52b0*/  FFMA.FTZ R68, R53, UR20, -R99 ;  /* 0x0000001435447c23 */ /* 0x000fe20008010863 */
[----:B------:R-:W-:Y:S01]  /*52c0*/  MUFU.EX2 R84, R84 ;  /* 0x0000005400547308 */ /* 0x000fe20000000800 */
[----:B------:R-:W-:-:S05]  /*52d0*/  FMNMX.FTZ R56, R31, R56, !PT ;  /* 0x000000381f387209 */ /* 0x000fca0007810000 */
[----:B------:R-:W1:Y:S01]  /*52e0*/  SHFL.BFLY PT, R93, R56, 0x2, 0x1f ;  /* 0x0c401f00385d7f89 */ /* 0x000e6200000e0000 */
[----:B0-----:R-:W-:Y:S01]  /*52f0*/  F2FP.SATFINITE.E4M3.F32.PACK_AB_MERGE_C R150, R81, R82, RZ ;  /* 0x000000525196723e */ /* 0x001fe200048070ff */
[----:B------:R-:W-:Y:S03]  /*5300*/  MUFU.EX2 R83, R83 ;  /* 0x0000005300537308 */ /* 0x000fe60000000800 */
[----:B------:R-:W-:-:S05]  /*5310*/  F2FP.SATFINITE.E4M3.F32.PACK_AB_MERGE_C R150, R80, R91, R150 ;  /* 0x0000005b5096723e */ /* 0x000fca0004807096 */
[----:B------:R-:W-:Y:S08]  /*5320*/  MUFU.EX2 R13, R13 ;  /* 0x0000000d000d7308 */ /* 0x000ff00000000800 */
[----:B------:R-:W0:Y:S01]  /*5330*/  MUFU.EX2 R32, R32 ;  /* 0x0000002000207308 */ /* 0x000e220000000800 */
[----:B-1----:R-:W-:-:S07]  /*5340*/  FMNMX.FTZ R93, R56, R93, !PT ;  /* 0x0000005d385d7209 */ /* 0x002fce0007810000 */
[----:B------:R-:W-:Y:S01]  /*5350*/  MUFU.EX2 R35, R35 ;  /* 0x0000002300237308 */ /* 0x000fe20000000800 */
[----:B------:R-:W1:Y:S07]  /*5360*/  SHFL.BFLY PT, R56, R93, 0x1, 0x1f ;  /* 0x0c201f005d387f89 */ /* 0x000e6e00000e0000 */
[----:B------:R-:W2:Y:S01]  /*5370*/  MUFU.EX2 R36, R36 ;  /* 0x0000002400247308 */ /* 0x000ea20000000800 */
[----:B0-----:R-:W-:-:S04]  /*5380*/  F2FP.SATFINITE.E4M3.F32.PACK_AB_MERGE_C R144, R32, R13, RZ ;  /* 0x0000000d2090723e */ /* 0x001fc800048070ff */
[----:B------:R-:W-:-:S03]  /*5390*/  F2FP.SATFINITE.E4M3.F32.PACK_AB_MERGE_C R144, R83, R84, R144 ;  /* 0x000000545390723e */ /* 0x000fc60004807090 */
[----:B------:R-:W-:Y:S08]  /*53a0*/  MUFU.EX2 R33, R33 ;  /* 0x0000002100217308 */ /* 0x000ff00000000800 */
[----:B------:R-:W0:Y:S01]  /*53b0*/  MUFU.EX2 R34, R34 ;  /* 0x0000002200227308 */ /* 0x000e220000000800 */
[----:B--2---:R-:W-:Y:S02]  /*53c0*/  F2FP.SATFINITE.E4M3.F32.PACK_AB_MERGE_C R146, R36, R35, RZ ;  /* 0x000000232492723e */ /* 0x004fe400048070ff */
[----:B-1----:R-:W-:Y:S01]  /*53d0*/  FMNMX.FTZ R56, R93, R56, !PT ;  /* 0x000000385d387209 */ /* 0x002fe20007810000 */
[----:B------:R-:W-:-:S03]  /*53e0*/  IMAD.U32 R93, RZ, RZ, UR20 ;  /* 0x00000014ff5d7e24 */ /* 0x000fc6000f8e00ff */
[C---:B------:R-:W-:Y:S01]  /*53f0*/  FSETP.NEU.FTZ.AND P1, PT, R56.reuse, -INF , PT ;  /* 0xff8000003800780b */ /* 0x040fe20003f3d000 */
[----:B------:R-:W-:-:S01]  /*5400*/  FFMA.FTZ R70, R56, R93, -8 ;  /* 0xc100000038467423 */ /* 0x000fc2000001005d */
[----:B------:R-:W-:Y:S04]  /*5410*/  MUFU.EX2 R39, R39 ;  /* 0x0000002700277308 */ /* 0x000fe80000000800 */
[----:B------:R-:W-:Y:S02]  /*5420*/  FSEL R53, R70, RZ, P1 ;  /* 0x000000ff46357208 */ /* 0x000fe40000800000 */
[----:B0-----:R-:W-:-:S03]  /*5430*/  F2FP.SATFINITE.E4M3.F32.PACK_AB_MERGE_C R146, R34, R33, R146 ;  /* 0x000000212292723e */ /* 0x001fc60004807092 */
[--C-:B------:R-:W-:Y:S01]  /*5440*/  FFMA.FTZ R70, R97, UR20, -R53.reuse ;  /* 0x0000001461467c23 */ /* 0x100fe20008010835 */
[----:B------:R-:W-:-:S01]  /*5450*/  FFMA.FTZ R93, R4, UR20, -R53 ;  /* 0x00000014045d7c23 */ /* 0x000fc20008010835 */
[----:B------:R-:W-:Y:S01]  /*5460*/  FFMA.FTZ R4, R8, UR20, -R53 ;  /* 0x0000001408047c23 */ /* 0x000fe20008010835 */
[----:B------:R-:W-:-:S01]  /*5470*/  FADD.FTZ R97, R3, R12 ;  /* 0x0000000c03617221 */ /* 0x000fc20000010000 */
[--C-:B------:R-:W-:Y:S01]  /*5480*/  FFMA.FTZ R8, R20, UR20, -R53.reuse ;  /* 0x0000001414087c23 */ /* 0x100fe20008010835 */
[----:B------:R-:W-:-:S01]  /*5490*/  FFMA.FTZ R95, R6, UR20, -R53 ;  /* 0x00000014065f7c23 */ /* 0x000fc20008010835 */
[----:B------:R-:W-:Y:S01]  /*54a0*/  MUFU.EX2 R70, R70 ;  /* 0x0000004600467308 */ /* 0x000fe20000000800 */
[----:B------:R-:W-:-:S01]  /*54b0*/  FFMA.FTZ R20, R74, UR20, -R53 ;  /* 0x000000144a147c23 */ /* 0x000fc20008010835 */
[----:B------:R-:W-:Y:S01]  /*54c0*/  FFMA.FTZ R74, R78, UR20, -R53 ;  /* 0x000000144e4a7c23 */ /* 0x000fe20008010835 */
[----:B------:R-:W-:-:S01]  /*54d0*/  FADD.FTZ R78, R10, R97 ;  /* 0x000000610a4e7221 */ /* 0x000fc20000010000 */
        /* <DEDUP_REMOVED lines=22> */
[----:B------:R-:W-:Y:S01]  /*5640*/  FFMA.FTZ R77, R77, UR20, -R53 ;  /* 0x000000144d4d7c23 */ /* 0x000fe20008010835 */
[----:B------:R-:W-:-:S01]  /*5650*/  FADD.FTZ R97, R87, R94 ;  /* 0x0000005e57617221 */ /* 0x000fc20000010000 */
[--C-:B------:R-:W-:Y:S01]  /*5660*/  FFMA.FTZ R79, R79, UR20, -R53.reuse ;  /* 0x000000144f4f7c23 */ /* 0x100fe20008010835 */
[----:B------:R-:W-:-:S01]  /*5670*/  FFMA.FTZ R3, R42, UR20, -R53 ;  /* 0x000000142a037c23 */ /* 0x000fc20008010835 */
[----:B------:R-:W-:Y:S01]  /*5680*/  FFMA.FTZ R7, R7, UR20, -R53 ;  /* 0x0000001407077c23 */ /* 0x000fe20008010835 */
[----:B------:R-:W-:-:S01]  /*5690*/  FADD.FTZ R94, R90, R97 ;  /* 0x000000615a5e7221 */ /* 0x000fc20000010000 */
        /* <DEDUP_REMOVED lines=10> */
[----:B------:R-:W-:Y:S01]  /*5740*/  F2FP.SATFINITE.E4M3.F32.PACK_AB_MERGE_C R95, R95, R4, RZ ;  /* 0x000000045f5f723e */ /* 0x000fe200048070ff */
[----:B------:R-:W-:-:S01]  /*5750*/  FFMA.FTZ R24, R24, UR20, -R53 ;  /* 0x0000001418187c23 */ /* 0x000fc20008010835 */
[--C-:B------:R-:W-:Y:S01]  /*5760*/  FFMA.FTZ R25, R25, UR20, -R53.reuse ;  /* 0x0000001419197c23 */ /* 0x100fe20008010835 */
[----:B------:R-:W-:-:S01]  /*5770*/  FFMA.FTZ R26, R26, UR20, -R53 ;  /* 0x000000141a1a7c23 */ /* 0x000fc20008010835 */
        /* <DEDUP_REMOVED lines=24> */
[----:B--2---:R-:W-:-:S01]  /*5900*/  FADD.FTZ R41, R73, R12 ;  /* 0x0000000c49297221 */ /* 0x004fc20000010000 */
[----:B------:R-:W-:Y:S01]  /*5910*/  FADD.FTZ R12, R82, R63 ;  /* 0x0000003f520c7221 */ /* 0x000fe20000010000 */
[----:B------:R-:W2:Y:S03]  /*5920*/  @P6 LDC R8, c[0x0][0x450] ;  /* 0x00011400ff086b82 */ /* 0x000ea60000000800 */
[----:B------:R-:W-:-:S01]  /*5930*/  FADD.FTZ R81, R81, R12 ;  /* 0x0000000c51517221 */ /* 0x000fc20000010000 */
[----:B------:R-:W-:Y:S01]  /*5940*/  FFMA.FTZ R12, R44, UR20, -R53 ;  /* 0x000000142c0c7c23 */ /* 0x000fe20008010835 */
[----:B------:R-:W4:Y:S01]  /*5950*/  MUFU.EX2 R72, R72 ;  /* 0x0000004800487308 */ /* 0x000f220000000800 */
[----:B0-----:R-:W-:-:S01]  /*5960*/  FADD.FTZ R42, R20, R41 ;  /* 0x00000029142a7221 */ /* 0x001fc20000010000 */
[----:B------:R-:W-:-:S04]  /*5970*/  FADD.FTZ R44, R84, R81 ;  /* 0x00000051542c7221 */ /* 0x000fc80000010000 */
[----:B------:R-:W-:Y:S02]  /*5980*/  FADD.FTZ R44, R83, R44 ;  /* 0x0000002c532c7221 */ /* 0x000fe40000010000 */
        /* <DEDUP_REMOVED lines=14> */
[----:B------:R4:W-:Y:S08]  /*5a70*/  MUFU.EX2 R10, R40 ;  /* 0x00000028000a7308 */ /* 0x0009f00000000800 */
[----:B------:R-:W5:Y:S01]  /*5a80*/  MUFU.EX2 R58, R58 ;  /* 0x0000003a003a7308 */ /* 0x000f620000000800 */
[----:B----4-:R-:W-:-:S01]  /*5a90*/  FFMA.FTZ R40, R43, UR20, -R53 ;  /* 0x000000142b287c23 */ /* 0x010fc20008010835 */
[----:B------:R-:W-:-:S04]  /*5aa0*/  FADD.FTZ R43, R13, R44 ;  /* 0x0000002c0d2b7221 */ /* 0x000fc80000010000 */
[----:B------:R-:W-:Y:S02]  /*5ab0*/  FADD.FTZ R32, R32, R43 ;  /* 0x0000002b20207221 */ /* 0x000fe40000010000 */
[----:B------:R-:W4:Y:S02]  /*5ac0*/  MUFU.EX2 R59, R59 ;  /* 0x0000003b003b7308 */ /* 0x000f240000000800 */
[----:B------:R-:W-:-:S01]  /*5ad0*/  FADD.FTZ R41, R33, R32 ;  /* 0x0000002021297221 */ /* 0x000fc20000010000 */
[----:B0-----:R-:W-:-:S03]  /*5ae0*/  FADD.FTZ R33, R7, R42 ;  /* 0x0000002a07217221 */ /* 0x001fc60000010000 */
[----:B------:R-:W-:Y:S01]  /*5af0*/  FADD.FTZ R34, R34, R41 ;  /* 0x0000002922227221 */ /* 0x000fe20000010000 */
[----:B---3--:R-:W-:-:S01]  /*5b00*/  FADD.FTZ R33, R76, R33 ;  /* 0x000000214c217221 */ /* 0x008fc20000010000 */
[----:B------:R-:W0:Y:S02]  /*5b10*/  MUFU.EX2 R57, R57 ;  /* 0x0000003900397308 */ /* 0x000e240000000800 */
[----:B------:R-:W-:-:S01]  /*5b20*/  FADD.FTZ R35, R35, R34 ;  /* 0x0000002223237221 */ /* 0x000fc20000010000 */
[----:B-----5:R-:W-:-:S03]  /*5b30*/  FADD.FTZ R32, R58, R33 ;  /* 0x000000213a207221 */ /* 0x020fc60000010000 */
[----:B------:R-:W-:Y:S02]  /*5b40*/  FADD.FTZ R36, R36, R35 ;  /* 0x0000002324247221 */ /* 0x000fe40000010000 */
[----:B------:R-:W3:Y:S01]  /*5b50*/  MUFU.EX2 R60, R60 ;  /* 0x0000003c003c7308 */ /* 0x000ee20000000800 */
[----:B----4-:R-:W-:-:S01]  /*5b60*/  FADD.FTZ R32, R59, R32 ;  /* 0x000000203b207221 */ /* 0x010fc20000010000 */
[----:B------:R-:W-:-:S04]  /*5b70*/  F2FP.SATFINITE.E4M3.F32.PACK_AB_MERGE_C R58, R59, R58, RZ ;  /* 0x0000003a3b3a723e */ /* 0x000fc800048070ff */
[----:B------:R-:W-:Y:S01]  /*5b80*/  F2FP.SATFINITE.E4M3.F32.PACK_AB_MERGE_C R145, R76, R7, R58 ;  /* 0x000000074c91723e */ /* 0x000fe2000480703a */
[----:B-1----:R-:W-:Y:S01]  /*5b90*/  @P6 IMAD.HI.U32 R7, R6, UR42, RZ ;  /* 0x0000002a06076c27 */ /* 0x002fe2000f8e00ff */
[----:B------:R-:W1:Y:S03]  /*5ba0*/  MUFU.EX2 R61, R61 ;  /* 0x0000003d003d7308 */ /* 0x000e660000000800 */
[----:B0-----:R-:W-:-:S01]  /*5bb0*/  FADD.FTZ R33, R57, R32 ;  /* 0x0000002039217221 */ /* 0x001fc20000010000 */
[----:B------:R-:W-:Y:S01]  /*5bc0*/  IMAD.U32 R6, RZ, RZ, UR42 ;  /* 0x0000002aff067e24 */ /* 0x000fe2000f8e00ff */
[----:B--2---:R-:W-:Y:S02]  /*5bd0*/  @P6 SHF.R.U32.HI R6, RZ, R8, R7 ;  /* 0x00000008ff066219 */ /* 0x004fe40000011607 */
[----:B------:R-:W-:Y:S01]  /*5be0*/  LOP3.LUT P6, RZ, R2, 0x8, RZ, 0xc0, !PT ;  /* 0x0000000802ff7812 */ /* 0x000fe200078cc0ff */
[----:B------:R-:W0:Y:S01]  /*5bf0*/  MUFU.EX2 R48, R48 ;  /* 0x0000003000307308 */ /* 0x000e220000000800 */
[----:B---3--:R-:W-:-:S01]  /*5c00*/  FADD.FTZ R4, R60, R33 ;  /* 0x000000213c047221 */ /* 0x008fc20000010000 */
[----:B------:R-:W-:-:S04]  /*5c10*/  IMAD.IADD R105, R105, 0x1, R6 ;  /* 0x0000000169697824 */ /* 0x000fc800078e0206 */
[----:B------:R-:W-:Y:S02]  /*5c20*/  VIADD R6, R105, UR7 ;  /* 0x0000000769067c36 */ /* 0x000fe40008000000 */
[----:B------:R-:W2:Y:S01]  /*5c30*/  MUFU.EX2 R62, R62 ;  /* 0x0000003e003e7308 */ /* 0x000ea20000000800 */
[----:B-1----:R-:W-:-:S02]  /*5c40*/  FADD.FTZ R21, R61, R4 ;  /* 0x000000043d157221 */ /* 0x002fc40000010000 */
[----:B------:R-:W-:Y:S01]  /*5c50*/  R2UR UR10, R6 ;  /* 0x00000000060a72ca */ /* 0x000fe200000e0000 */
[----:B------:R-:W-:-:S04]  /*5c60*/  VIADD R6, R104, 0xfffffffe ;  /* 0xfffffffe68067836 */ /* 0x000fc80000000000 */
[----:B------:R-:W1:Y:S01]  /*5c70*/  MUFU.EX2 R37, R37 ;  /* 0x0000002500257308 */ /* 0x000e620000000800 */
[----:B0-----:R-:W-:-:S07]  /*5c80*/  F2FP.SATFINITE.E4M3.F32.PACK_AB_MERGE_C R140, R48, R39, RZ ;  /* 0x00000027308c723e */ /* 0x001fce00048070ff */
[----:B------:R-:W-:Y:S01]  /*5c90*/  MUFU.EX2 R52, R52 ;  /* 0x0000003400347308 */ /* 0x000fe20000000800 */
[----:B--2---:R-:W-:-:S01]  /*5ca0*/  FADD.FTZ R21, R62, R21 ;  /* 0x000000153e157221 */ /* 0x004fc20000010000 */
[----:B------:R-:W-:-:S03]  /*5cb0*/  F2FP.SATFINITE.E4M3.F32.PACK_AB_MERGE_C R61, R62, R61, RZ ;  /* 0x0000003d3e3d723e */ /* 0x000fc600048070ff */
[----:B------:R-:W-:Y:S01]  /*5cc0*/  FADD.FTZ R4, R10, R21 ;  /* 0x000000150a047221 */ /* 0x000fe20000010000 */
[----:B------:R-:W-:Y:S02]  /*5cd0*/  F2FP.SATFINITE.E4M3.F32.PACK_AB_MERGE_C R147, R60, R57, R61 ;  /* 0x000000393c93723e */ /* 0x000fe4000480703d */
[----:B------:R-:W0:Y:S01]  /*5ce0*/  MUFU.EX2 R69, R69 ;  /* 0x0000004500457308 */ /* 0x000e220000000800 */
[----:B-1----:R-:W-:Y:S01]  /*5cf0*/  F2FP.SATFINITE.E4M3.F32.PACK_AB_MERGE_C R140, R30, R37, R140 ;  /* 0x000000251e8c723e */ /* 0x002fe2000480708c */
        /* <DEDUP_REMOVED lines=60> */
[----:B------:R-:W-:Y:S01]  /*60c0*/  MUFU.EX2 R38, R38 ;  /* 0x0000002600267308 */ /* 0x000fe20000000800 */
[----:B0-----:R-:W-:-:S01]  /*60d0*/  FADD.FTZ R4, R28, R27 ;  /* 0x0000001b1c047221 */ /* 0x001fc20000010000 */
[----:B------:R-:W-:-:S06]  /*60e0*/  FADD.FTZ R51, R51, R64 ;  /* 0x0000004033337221 */ /* 0x000fcc0000010000 */
[----:B------:R-:W0:Y:S01]  /*60f0*/  MUFU.EX2 R31, R31 ;  /* 0x0000001f001f7308 */ /* 0x000e220000000800 */
[----:B--2---:R-:W-:-:S01]  /*6100*/  FADD.FTZ R3, R29, R4 ;  /* 0x000000041d037221 */ /* 0x004fc20000010000 */
[----:B0-----:R-:W-:-:S03]  /*6110*/  F2FP.SATFINITE.E4M3.F32.PACK_AB_MERGE_C R4, R31, R38, RZ ;  /* 0x000000261f04723e */ /* 0x001fc600048070ff */
[----:B------:R-:W-:Y:S01]  /*6120*/  FADD.FTZ R38, R38, R3 ;  /* 0x0000000326267221 */ /* 0x000fe20000010000 */
[----:B------:R-:W-:Y:S01]  /*6130*/  F2FP.SATFINITE.E4M3.F32.PACK_AB_MERGE_C R139, R29, R28, R4 ;  /* 0x0000001c1d8b723e */ /* 0x000fe20004807004 */
[----:B------:R-:W-:Y:S02]  /*6140*/  FADD.FTZ R4, R68, R51 ;  /* 0x0000003344047221 */ /* 0x000fe40000010000 */
[----:B------:R-:W-:-:S01]  /*6150*/  FADD.FTZ R3, R31, R38 ;  /* 0x000000261f037221 */ /* 0x000fc20000010000 */
        /* <DEDUP_REMOVED lines=14> */
.L_x_14192:
[----:B------:R-:W-:Y:S02]  /*6240*/  ULDC UR12, c[0x0][0x9e4] ;  /* 0x00027900000c7ab9 */ /* 0x000fe40000000800 */
[----:B------:R-:W-:-:S11]  /*6250*/  UISETP.NE.AND UP0, UPT, UR12, 0x1, UPT ;  /* 0x000000010c00788c */ /* 0x000fd6000bf05270 */
[----:B------:R-:W-:Y:S02]  /*6260*/  @UP0 ULDC.64 UR14, c[0x0][0x9e8] ;  /* 0x00027a00000e0ab9 */ /* 0x000fe40000000a00 */
[----:B------:R-:W-:-:S04]  /*6270*/  UIMAD.WIDE.U32 UR6, UR11, UR14, URZ ;  /* 0x0000000e0b0672a5 */ /* 0x000fc8000f8e003f */
[----:B------:R-:W-:-:S12]  /*6280*/  @UP0 USHF.R.U32.HI UR11, URZ, UR15, UR7 ;  /* 0x0000000f3f0b0299 */ /* 0x000fd80008011607 */
.L_x_14193:
[----:B------:R-:W-:-:S04]  /*6290*/  UIMAD UR11, UR11, UR12, UR12 ;  /* 0x0000000c0b0b72a4 */ /* 0x000fc8000f8e020c */
[----:B------:R-:W-:-:S04]  /*62a0*/  UISETP.LT.AND UP0, UPT, UR10, UR11, UPT ;  /* 0x0000000b0a00728c */ /* 0x000fc8000bf01270 */
[----:B------:R-:W-:-:S12]  /*62b0*/  USEL UR10, UR10, UR11, UP0 ;  /* 0x0000000b0a0a7287 */ /* 0x000fd80008000000 */
.L_x_14191:
        /* <DEDUP_REMOVED lines=32> */
.L_x_14213:
[----:B------:R-:W-:-:S04]  /*64c0*/  UISETP.NE.AND UP0, UPT, UR26, 0x1, UPT ;  /* 0x000000011a00788c */ /* 0x000fc8000bf05270 */
[----:B------:R-:W-:-:S04]  /*64d0*/  USEL UR37, URZ, 0x1, UP0 ;  /* 0x000000013f257887 */ /* 0x000fc80008000000 */
[----:B------:R-:W-:Y:S01]  /*64e0*/  ULOP3.LUT UR37, UR27, UR37, URZ, 0x3c, !UPT ;  /* 0x000000251b257292 */ /* 0x000fe2000f8e3c3f */
[----:B------:R-:W-:Y:S11]  /*64f0*/  @!P0 BRA `(.L_x_14195) ;  /* 0x0000000000048947 */ /* 0x000ff60003800000 */
[----:B------:R-:W-:Y:S01]  /*6500*/  BPT.TRAP 0x1 ;  /* 0x000000040000795c */ /* 0x000fe20000300000 */
.L_x_14195:
        /* <DEDUP_REMOVED lines=9> */
.L_x_14196:
[----:B-1----:R-:W-:Y:S05]  /*65a0*/  @P1 BRA `(.L_x_14197) ;  /* 0x0000000000081947 */ /* 0x002fea0003800000 */
[----:B------:R-:W1:Y:S02]  /*65b0*/  SYNCS.PHASECHK.TRANS64.TRYWAIT P1, [UR24+0x13230], R9 ;  /* 0x01323009ff0075a7 */ /* 0x000e640008020158 */
[----:B-1----:R-:W-:Y:S05]  /*65c0*/  @!P1 BRA `(.L_x_14198) ;  /* 0x0000015000dc9947 */ /* 0x002fea0003800000 */
.L_x_14197:
        /* <DEDUP_REMOVED lines=64> */
.L_x_14199:
[----:B------:R-:W-:Y:S01]  /*69d0*/  ULEA UR11, UR26, UR45, 0x3 ;  /* 0x0000002d1a0b7291 */ /* 0x000fe2000f8e183f */
[----:B01----:R-:W-:-:S05]  /*69e0*/  IMAD.U32 R9, RZ, RZ, UR27 ;  /* 0x0000001bff097e24 */ /* 0x003fca000f8e00ff */
[----:B------:R-:W-:-:S04]  /*69f0*/  SHF.L.U32 R9, R9, 0x1f, RZ ;  /* 0x0000001f09097819 */ /* 0x000fc800000006ff */
[----:B------:R0:W1:Y:S01]  /*6a00*/  SYNCS.PHASECHK.TRANS64.TRYWAIT P1, [UR11+0x13250], R9 ;  /* 0x01325009ff0075a7 */ /* 0x000062000802014b */
[----:B------:R-:W-:Y:S05]  /*6a10*/  @!P0 BRA `(.L_x_14200) ;  /* 0x0000000000048947 */ /* 0x000fea0003800000 */
[----:B------:R-:W-:Y:S01]  /*6a20*/  BPT.TRAP 0x1 ;  /* 0x000000040000795c */ /* 0x000fe20000300000 */
.L_x_14200:
[----:B-1----:R-:W-:Y:S05]  /*6a30*/  @P1 BRA `(.L_x_14201) ;  /* 0x0000000000081947 */ /* 0x002fea0003800000 */
[----:B------:R-:W1:Y:S02]  /*6a40*/  SYNCS.PHASECHK.TRANS64.TRYWAIT P1, [UR11+0x13250], R9 ;  /* 0x01325009ff0075a7 */ /* 0x000e64000802014b */
[----:B-1----:R-:W-:Y:S05]  /*6a50*/  @!P1 BRA `(.L_x_14202) ;  /* 0x0000014c00d09947 */ /* 0x002fea0003800000 */
.L_x_14201:
        /* <DEDUP_REMOVED lines=32> */
.L_x_14203:
        /* <DEDUP_REMOVED lines=25> */
[C---:B01----:R-:W-:Y:S01]  /*6df0*/  FMUL.FTZ R9, R0.reuse, R120 ;  /* 0x0000007800097220 */ /* 0x043fe20000410000 */
[C---:B------:R-:W-:Y:S01]  /*6e00*/  FMUL.FTZ R120, R0.reuse, R129 ;  /* 0x0000008100787220 */ /* 0x040fe20000410000 */
[C---:B------:R-:W-:Y:S01]  /*6e10*/  FMUL.FTZ R129, R0.reuse, R60 ;  /* 0x0000003c00817220 */ /* 0x040fe20000410000 */
[C---:B------:R-:W-:Y:S01]  /*6e20*/  FMUL.FTZ R60, R0.reuse, R62 ;  /* 0x0000003e003c7220 */ /* 0x040fe20000410000 */
[C---:B------:R-:W-:Y:S01]  /*6e30*/  FMUL.FTZ R62, R0.reuse, R66 ;  /* 0x00000042003e7220 */ /* 0x040fe20000410000 */
[----:B------:R-:W-:Y:S01]  /*6e40*/  FMUL.FTZ R66, R0, R70 ;  /* 0x0000004600427220 */ /* 0x000fe20000410000 */
        /* <DEDUP_REMOVED lines=37> */
[----:B------:R-:W-:Y:S01]  /*70a0*/  FMUL.FTZ R92, R0, R92 ;  /* 0x0000005c005c7220 */ /* 0x000fe20000410000 */
        /* <DEDUP_REMOVED lines=24> */
[----:B------:R-:W1:Y:S01]  /*7230*/  MUFU.TANH R9, R9 ;  /* 0x0000000900097308 */ /* 0x000e620000002400 */
[----:B------:R-:W-:-:S02]  /*7240*/  UPRMT UR24, UR44, 0x654, UR24 ;  /* 0x000006542c187896 */ /* 0x000fc40008000018 */
[----:B------:R-:W-:Y:S01]  /*7250*/  ULOP3.LUT UR6, URZ, UR22, URZ, 0x33, !UPT ;  /* 0x000000163f067292 */ /* 0x000fe2000f8e333f */
[----:B------:R-:W-:Y:S01]  /*7260*/  IADD3 R134, -R18, R56, R17 ;  /* 0x0000003812867210 */ /* 0x000fe20007ffe111 */
[----:B------:R-:W-:-:S03]  /*7270*/  VIADD R67, R56, 0xffffffff ;  /* 0xffffffff38437836 */ /* 0x000fc60000000000 */
[----:B------:R-:W2:Y:S01]  /*7280*/  MUFU.TANH R10, R10 ;  /* 0x0000000a000a7308 */ /* 0x000ea20000002400 */
[C---:B------:R-:W-:Y:S01]  /*7290*/  VIADD R135, R134.reuse, UR23 ;  /* 0x0000001786877c36 */ /* 0x040fe20008000000 */
[----:B------:R-:W-:Y:S01]  /*72a0*/  SYNCS.ARRIVE.TRANS64.RED.A1T0 RZ, [UR24], RZ ;  /* 0x000000ffffff79a7 */ /* 0x000fe20008100418 */
        /* <DEDUP_REMOVED lines=94> */
.L_x_14206:
[----:B------:R-:W-:-:S05]  /*7890*/  IMAD.U32 R138, RZ, RZ, UR21 ;  /* 0x00000015ff8a7e24 */ /* 0x000fca000f8e00ff */
[----:B------:R-:W-:-:S13]  /*78a0*/  ISETP.NE.AND P1, PT, R138, 0x1, PT ;  /* 0x000000018a00780c */ /* 0x000fda0003f25270 */
[----:B------:R-:W1:Y:S02]  /*78b0*/  @P1 LDC.64 R56, c[0x0][0x9e8] ;  /* 0x00027a00ff381b82 */ /* 0x000e640000000a00 */
[----:B-1----:R-:W-:-:S05]  /*78c0*/  @P1 IMAD.HI.U32 R56, R136, R56, RZ ;  /* 0x0000003888381227 */ /* 0x002fca00078e00ff */
[----:B------:R-:W-:-:S07]  /*78d0*/  @P1 SHF.R.U32.HI R136, RZ, R57, R56 ;  /* 0x00000039ff881219 */ /* 0x000fce0000011638 */
.L_x_14207:
[----:B------:R-:W-:Y:S05]  /*78e0*/  BSYNC B0 ;  /* 0x0000000000007941 */ /* 0x000fea0003800000 */
.L_x_14205:
[----:B------:R-:W-:-:S05]  /*78f0*/  IMAD R136, R136, R138, R67 ;  /* 0x0000008a88887224 */ /* 0x000fca00078e0243 */
[----:B------:R-:W-:Y:S02]  /*7900*/  VIADDMNMX R133, R136, R138, R133, PT ;  /* 0x0000008a88857246 */ /* 0x000fe40003800185 */
[----:B------:R-:W-:-:S07]  /*7910*/  VIMNMX R71, R71, R136, !PT ;  /* 0x0000008847477248 */ /* 0x000fce0007fe0100 */
.L_x_14204:
        /* <DEDUP_REMOVED lines=247> */
.L_x_14210:
[----:B------:R-:W-:-:S05]  /*8890*/  IMAD.U32 R70, RZ, RZ, UR21 ;  /* 0x00000015ff467e24 */ /* 0x000fca000f8e00ff */
[----:B------:R-:W-:-:S13]  /*88a0*/  ISETP.NE.AND P6, PT, R70, 0x1, PT ;  /* 0x000000014600780c */ /* 0x000fda0003fc5270 */
[----:B------:R-:W0:Y:S02]  /*88b0*/  @P6 LDC.64 R56, c[0x0][0x9e8] ;  /* 0x00027a00ff386b82 */ /* 0x000e240000000a00 */
[----:B0-----:R-:W-:-:S05]  /*88c0*/  @P6 IMAD.HI.U32 R56, R9, R56, RZ ;  /* 0x0000003809386227 */ /* 0x001fca00078e00ff */
[----:B------:R-:W-:-:S07]  /*88d0*/  @P6 SHF.R.U32.HI R9, RZ, R57, R56 ;  /* 0x00000039ff096219 */ /* 0x000fce0000011638 */
.L_x_14211:
[----:B------:R-:W-:Y:S05]  /*88e0*/  BSYNC B0 ;  /* 0x0000000000007941 */ /* 0x000fea0003800000 */
.L_x_14209:
[----:B------:R-:W-:-:S05]  /*88f0*/  IMAD R9, R9, R70, R67 ;  /* 0x0000004609097224 */ /* 0x000fca00078e0243 */
[----:B------:R-:W-:Y:S02]  /*8900*/  VIADDMNMX R135, R9, R70, R135, PT ;  /* 0x0000004609877246 */ /* 0x000fe40003800187 */
[----:B------:R-:W-:-:S07]  /*8910*/  VIMNMX R134, R134, R9, !PT ;  /* 0x0000000986867248 */ /* 0x000fce0007fe0100 */
.L_x_14208:
        /* <DEDUP_REMOVED lines=129> */
[----:B0-----:R-:W-:Y:S01]  /*9130*/  FMNMX.FTZ R9, R57, R70, !PT ;  /* 0x0000004639097209 */ /* 0x001fe20007810000 */
[----:B------:R-:W-:Y:S01]  /*9140*/  IMAD.U32 R70, RZ, RZ, UR20 ;  /* 0x00000014ff467e24 */ /* 0x000fe2000f8e00ff */
[----:B------:R-:W-:Y:S02]  /*9150*/  FSEL R95, R95, -INF , !P1 ;  /* 0xff8000005f5f7808 */ /* 0x000fe40004800000 */
[----:B------:R-:W-:Y:S01]  /*9160*/  LOP3.LUT P1, RZ, R16, 0x80000, RZ, 0xc0, !PT ;  /* 0x0008000010ff7812 */ /* 0x000fe2000782c0ff */
[----:B------:R-:W-:-:S03]  /*9170*/  FFMA.FTZ R67, R9, R70, -8 ;  /* 0xc100000009437423 */ /* 0x000fc60000010046 */
        /* <DEDUP_REMOVED lines=63> */
[----:B------:R-:W-:-:S02]  /*9570*/  FSEL R11, R11, -INF , !P1 ;  /* 0xff8000000b0b7808 */ /* 0x000fc40004800000 */
[----:B------:R-:W-:Y:S02]  /*9580*/  FSETP.NEU.FTZ.AND P1, PT, R9, -INF , PT ;  /* 0xff8000000900780b */ /* 0x000fe40003f3d000 */
[----:B------:R-:W-:Y:S02]  /*9590*/  ISETP.LT.OR P2, PT, R135, 0x9a, P2 ;  /* 0x0000009a8700780c */ /* 0x000fe40001741670 */
        /* <DEDUP_REMOVED lines=19> */
[----:B------:R1:W-:Y:S01]  /*96d0*/  MUFU.EX2 R68, R131 ;  /* 0x0000008300447308 */ /* 0x0003e20000000800 */
[----:B0-----:R-:W-:-:S01]  /*96e0*/  FFMA.FTZ R128, R130, UR20, -R67 ;  /* 0x0000001482807c23 */ /* 0x001fc20008010843 */
[----:B------:R-:W-:Y:S01]  /*96f0*/  FSEL R130, R9, RZ, P1 ;  /* 0x000000ff09827208 */ /* 0x000fe20000800000 */
        /* <DEDUP_REMOVED lines=36> */
[----:B------:R-:W-:Y:S01]  /*9940*/  FMNMX.FTZ R56, R118, R123, !PT ;  /* 0x0000007b76387209 */ /* 0x000fe20007810000 */
[----:B------:R-:W-:-:S03]  /*9950*/  FMUL.FTZ R130, R130, UR20 ;  /* 0x0000001482827c20 */ /* 0x000fc60008410000 */
        /* <DEDUP_REMOVED lines=39> */
[----:B------:R-:W1:Y:S05]  /*9bd0*/  SHFL.BFLY PT, R127, R56, 0x2, 0x1f ;  /* 0x0c401f00387f7f89 */ /* 0x000e6a00000e0000 */
[----:B------:R-:W-:Y:S08]  /*9be0*/  MUFU.EX2 R113, R113 ;  /* 0x0000007100717308 */ /* 0x000ff00000000800 */
[----:B------:R-:W-:Y:S08]  /*9bf0*/  MUFU.EX2 R116, R116 ;  /* 0x0000007400747308 */ /* 0x000ff00000000800 */
[----:B------:R-:W-:Y:S01]  /*9c00*/  MUFU.EX2 R117, R117 ;  /* 0x0000007500757308 */ /* 0x000fe20000000800 */
[----:B-1----:R-:W-:Y:S01]  /*9c10*/  FMNMX.FTZ R131, R56, R127, !PT ;  /* 0x0000007f38837209 */ /* 0x002fe20007810000 */
[--C-:B------:R-:W-:Y:S01]  /*9c20*/  FFMA.FTZ R127, R129, UR20, -R67.reuse ;  /* 0x00000014817f7c23 */ /* 0x100fe20008010843 */
[----:B------:R-:W-:-:S01]  /*9c30*/  FFMA.FTZ R129, R132, UR20, -R67 ;  /* 0x0000001484817c23 */ /* 0x000fc20008010843 */
[----:B------:R-:W-:Y:S01]  /*9c40*/  FFMA.FTZ R132, R69, UR20, -R67 ;  /* 0x0000001445847c23 */ /* 0x000fe20008010843 */
[----:B------:R-:W-:Y:S01]  /*9c50*/  IMAD.U32 R67, RZ, RZ, UR20 ;  /* 0x00000014ff437e24 */ /* 0x000fe2000f8e00ff */
[----:B------:R-:W1:Y:S02]  /*9c60*/  SHFL.BFLY PT, R56, R131, 0x1, 0x1f ;  /* 0x0c201f0083387f89 */ /* 0x000e6400000e0000 */
[----:B------:R-:W-:Y:S08]  /*9c70*/  MUFU.EX2 R88, R88 ;  /* 0x0000005800587308 */ /* 0x000ff00000000800 */
        /* <DEDUP_REMOVED lines=17> */
[----:B------:R-:W-:-:S01]  /*9d90*/  FFMA.FTZ R94, R97, UR20, -R7 ;  /* 0x00000014615e7c23 */ /* 0x000fc20008010807 */
[----:B------:R-:W-:Y:S01]  /*9da0*/  FADD.FTZ R121, -R121, R8 ;  /* 0x0000000879797221 */ /* 0x000fe20000010100 */
[----:B------:R-:W-:-:S01]  /*9db0*/  FFMA.FTZ R67, R122, UR20, -R7 ;  /* 0x000000147a437c23 */ /* 0x000fc20008010807 */
[--C-:B------:R-:W-:Y:S01]  /*9dc0*/  FFMA.FTZ R97, R98, UR20, -R7.reuse ;  /* 0x0000001462617c23 */ /* 0x100fe20008010807 */
[----:B------:R-:W-:-:S01]  /*9dd0*/  FFMA.FTZ R98, R99, UR20, -R7 ;  /* 0x0000001463627c23 */ /* 0x000fc20008010807 */
[----:B------:R-:W-:Y:S01]  /*9de0*/  FMUL.FTZ R121, R121, UR20 ;  /* 0x0000001479797c20 */ /* 0x000fe20008410000 */
[----:B------:R-:W-:Y:S01]  /*9df0*/  MUFU.EX2 R11, R11 ;  /* 0x0000000b000b7308 */ /* 0x000fe20000000800 */
[----:B0-----:R-:W-:-:S01]  /*9e00*/  FFMA.FTZ R99, R130, R4, R57 ;  /* 0x0000000482637223 */ /* 0x001fc20000010039 */
        /* <DEDUP_REMOVED lines=166> */
.L_x_14212:
        /* <DEDUP_REMOVED lines=42> */
[----:B------:R-:W-:Y:S01]  /*ab10*/  VIADD R6, R6, 0xffffffff ;  /* 0xffffffff06067836 */ /* 0x000fe20000000000 */
        /* <DEDUP_REMOVED lines=33> */
[----:B------:R-:W-:Y:S01]  /*ad30*/  IMAD.MOV.U32 R8, RZ, RZ, R56 ;  /* 0x000000ffff087224 */ /* 0x000fe200078e0038 */
[----:B------:R-:W-:Y:S01]  /*ad40*/  F2FP.SATFINITE.E4M3.F32.PACK_AB_MERGE_C R136, R87, R86, R127 ;  /* 0x000000565788723e */ /* 0x000fe2000480707f */
[----:B------:R-:W-:Y:S01]  /*ad50*/  IMAD.MOV.U32 R7, RZ, RZ, R9 ;  /* 0x000000ffff077224 */ /* 0x000fe200078e0009 */
[----:B------:R-:W-:-:S02]  /*ad60*/  F2FP.SATFINITE.E4M3.F32.PACK_AB_MERGE_C R137, R59, R58, R60 ;  /* 0x0000003a3b89723e */ /* 0x000fc4000480703c */
[----:B------:R-:W-:Y:S01]  /*ad70*/  F2FP.SATFINITE.E4M3.F32.PACK_AB_MERGE_C R138, R65, R64, R129 ;  /* 0x00000040418a723e */ /* 0x000fe20004807081 */
[----:B------:R-:W-:Y:S06]  /*ad80*/  @P1 BRA `(.L_x_14213) ;  /* 0xffffffb400cc1947 */ /* 0x000fec000383ffff */
.L_x_14194:
        /* <DEDUP_REMOVED lines=26> */
.L_x_14215:
[----:B------:R-:W-:Y:S02]  /*af30*/  ULDC UR12, c[0x0][0x9e4] ;  /* 0x00027900000c7ab9 */ /* 0x000fe40000000800 */
[----:B------:R-:W-:-:S11]  /*af40*/  UISETP.NE.AND UP0, UPT, UR12, 0x1, UPT ;  /* 0x000000010c00788c */ /* 0x000fd6000bf05270 */
[----:B------:R-:W-:Y:S02]  /*af50*/  @UP0 ULDC.64 UR14, c[0x0][0x9e8] ;  /* 0x00027a00000e0ab9 */ /* 0x000fe40000000a00 */
[----:B------:R-:W-:-:S04]  /*af60*/  UIMAD.WIDE.U32 UR6, UR10, UR14, URZ ;  /* 0x0000000e0a0672a5 */ /* 0x000fc8000f8e003f */
[----:B------:R-:W-:-:S12]  /*af70*/  @UP0 USHF.R.U32.HI UR10, URZ, UR15, UR7 ;  /* 0x0000000f3f0a0299 */ /* 0x000fd80008011607 */
.L_x_14216:
[----:B------:R-:W-:-:S04]  /*af80*/  UIMAD UR10, UR10, UR12, URZ ;  /* 0x0000000c0a0a72a4 */ /* 0x000fc8000f8e023f */
[----:B------:R-:W-:-:S04]  /*af90*/  UISETP.LT.AND UP0, UPT, UR11, UR10, UPT ;  /* 0x0000000a0b00728c */ /* 0x000fc8000bf01270 */
[----:B------:R-:W-:-:S12]  /*afa0*/  USEL UR11, UR11, UR10, !UP0 ;  /* 0x0000000a0b0b7287 */ /* 0x000fd8000c000000 */
.L_x_14214:
        /* <DEDUP_REMOVED lines=13> */
.L_x_14228:
[----:B------:R-:W-:-:S04]  /*b080*/  UISETP.NE.AND UP0, UPT, UR23, 0x1, UPT ;  /* 0x000000011700788c */ /* 0x000fc8000bf05270 */
[----:B------:R-:W-:-:S04]  /*b090*/  USEL UR37, URZ, 0x1, UP0 ;  /* 0x000000013f257887 */ /* 0x000fc80008000000 */
[----:B------:R-:W-:Y:S01]  /*b0a0*/  ULOP3.LUT UR37, UR24, UR37, URZ, 0x3c, !UPT ;  /* 0x0000002518257292 */ /* 0x000fe2000f8e3c3f */
[----:B------:R-:W-:Y:S11]  /*b0b0*/  @!P0 BRA `(.L_x_14218) ;  /* 0x0000000000048947 */ /* 0x000ff60003800000 */
[----:B------:R-:W-:Y:S01]  /*b0c0*/  BPT.TRAP 0x1 ;  /* 0x000000040000795c */ /* 0x000fe20000300000 */
.L_x_14218:
        /* <DEDUP_REMOVED lines=9> */
.L_x_14219:
[----:B-1----:R-:W-:Y:S05]  /*b160*/  @P1 BRA `(.L_x_14220) ;  /* 0x0000000000081947 */ /* 0x002fea0003800000 */
[----:B------:R-:W1:Y:S02]  /*b170*/  SYNCS.PHASECHK.TRANS64.TRYWAIT P1, [UR21+0x13230], R9 ;  /* 0x01323009ff0075a7 */ /* 0x000e640008020155 */
[----:B-1----:R-:W-:Y:S05]  /*b180*/  @!P1 BRA `(.L_x_14221) ;  /* 0x00000108001c9947 */ /* 0x002fea0003800000 */
.L_x_14220:
        /* <DEDUP_REMOVED lines=64> */
.L_x_14222:
[----:B------:R-:W-:Y:S01]  /*b590*/  ULEA UR11, UR23, UR45, 0x3 ;  /* 0x0000002d170b7291 */ /* 0x000fe2000f8e183f */
[----:B01----:R-:W-:-:S05]  /*b5a0*/  IMAD.U32 R9, RZ, RZ, UR24 ;  /* 0x00000018ff097e24 */ /* 0x003fca000f8e00ff */
[----:B------:R-:W-:-:S04]  /*b5b0*/  SHF.L.U32 R9, R9, 0x1f, RZ ;  /* 0x0000001f09097819 */ /* 0x000fc800000006ff */
[----:B------:R0:W1:Y:S01]  /*b5c0*/  SYNCS.PHASECHK.TRANS64.TRYWAIT P1, [UR11+0x13250], R9 ;  /* 0x01325009ff0075a7 */ /* 0x000062000802014b */
[----:B------:R-:W-:Y:S05]  /*b5d0*/  @!P0 BRA `(.L_x_14223) ;  /* 0x0000000000048947 */ /* 0x000fea0003800000 */
[----:B------:R-:W-:Y:S01]  /*b5e0*/  BPT.TRAP 0x1 ;  /* 0x000000040000795c */ /* 0x000fe20000300000 */
.L_x_14223:
[----:B-1----:R-:W-:Y:S05]  /*b5f0*/  @P1 BRA `(.L_x_14224) ;  /* 0x0000000000081947 */ /* 0x002fea0003800000 */
[----:B------:R-:W1:Y:S02]  /*b600*/  SYNCS.PHASECHK.TRANS64.TRYWAIT P1, [UR11+0x13250], R9 ;  /* 0x01325009ff0075a7 */ /* 0x000e64000802014b */
[----:B-1----:R-:W-:Y:S05]  /*b610*/  @!P1 BRA `(.L_x_14225) ;  /* 0x0000010400109947 */ /* 0x002fea0003800000 */
.L_x_14224:
        /* <DEDUP_REMOVED lines=32> */
.L_x_14226:
        /* <DEDUP_REMOVED lines=503> */
.L_x_14227:
        /* <DEDUP_REMOVED lines=82> */
.L_x_14217:
        /* <DEDUP_REMOVED lines=10> */
.L_x_14248:
[----:B------:R-:W-:-:S04]  /*dd50*/  UIADD3 UR38, UR24, 0x1, URZ ;  /* 0x0000000118267890 */ /* 0x000fc8000fffe03f */
[----:B------:R-:W-:-:S04]  /*dd60*/  UISETP.NE.AND UP0, UPT, UR38, 0x2, UPT ;  /* 0x000000022600788c */ /* 0x000fc8000bf05270 */
[----:B------:R-:W-:Y:S02]  /*dd70*/  USEL UR37, URZ, 0x1, UP0 ;  /* 0x000000013f257887 */ /* 0x000fe40008000000 */
[----:B------:R-:W-:Y:S02]  /*dd80*/  USEL UR38, UR38, URZ, UP0 ;  /* 0x0000003f26267287 */ /* 0x000fe40008000000 */
[----:B------:R-:W-:Y:S01]  /*dd90*/  ULOP3.LUT UR37, UR25, UR37, URZ, 0x3c, !UPT ;  /* 0x0000002519257292 */ /* 0x000fe2000f8e3c3f */
[----:B------:R-:W-:Y:S11]  /*dda0*/  @!P0 BRA `(.L_x_14230) ;  /* 0x0000000000048947 */ /* 0x000ff60003800000 */
[----:B------:R-:W-:Y:S01]  /*ddb0*/  BPT.TRAP 0x1 ;  /* 0x000000040000795c */ /* 0x000fe20000300000 */
.L_x_14230:
[----:B------:R-:W-:Y:S01]  /*ddc0*/  ULEA UR6, UR38, UR45, 0x3 ;  /* 0x0000002d26067291 */ /* 0x000fe2000f8e183f */
[----:B------:R-:W-:-:S05]  /*ddd0*/  IMAD.U32 R9, RZ, RZ, UR37 ;  /* 0x00000025ff097e24 */ /* 0x000fca000f8e00ff */
[----:B------:R-:W-:-:S04]  /*dde0*/  SHF.L.U32 R9, R9, 0x1f, RZ ;  /* 0x0000001f09097819 */ /* 0x000fc800000006ff */
[----:B------:R0:W1:Y:S01]  /*ddf0*/  SYNCS.PHASECHK.TRANS64.TRYWAIT P1, [UR6+0x13230], R9 ;  /* 0x01323009ff0075a7 */ /* 0x0000620008020146 */
[----:B------:R-:W-:Y:S05]  /*de00*/  @!P0 BRA `(.L_x_14231) ;  /* 0x0000000000048947 */ /* 0x000fea0003800000 */
[----:B------:R-:W-:Y:S01]  /*de10*/  BPT.TRAP 0x1 ;  /* 0x000000040000795c */ /* 0x000fe20000300000 */
.L_x_14231:
[----:B-1----:R-:W-:Y:S05]  /*de20*/  @P1 BRA `(.L_x_14232) ;  /* 0x0000000000081947 */ /* 0x002fea0003800000 */
[----:B------:R-:W1:Y:S02]  /*de30*/  SYNCS.PHASECHK.TRANS64.TRYWAIT P1, [UR6+0x13230], R9 ;  /* 0x01323009ff0075a7 */ /* 0x000e640008020146 */
[----:B-1----:R-:W-:Y:S05]  /*de40*/  @!P1 BRA `(.L_x_14233) ;  /* 0x000000dc001c9947 */ /* 0x002fea0003800000 */
.L_x_14232:
        /* <DEDUP_REMOVED lines=64> */
.L_x_14234:
[----:B------:R-:W-:Y:S01]  /*e250*/  ULEA UR11, UR24, UR45, 0x3 ;  /* 0x0000002d180b7291 */ /* 0x000fe2000f8e183f */
[----:B01----:R-:W-:-:S05]  /*e260*/  IMAD.U32 R9, RZ, RZ, UR25 ;  /* 0x00000019ff097e24 */ /* 0x003fca000f8e00ff */
[----:B------:R-:W-:-:S04]  /*e270*/  SHF.L.U32 R9, R9, 0x1f, RZ ;  /* 0x0000001f09097819 */ /* 0x000fc800000006ff */
[----:B------:R0:W1:Y:S01]  /*e280*/  SYNCS.PHASECHK.TRANS64.TRYWAIT P1, [UR11+0x13250], R9 ;  /* 0x01325009ff0075a7 */ /* 0x000062000802014b */
[----:B------:R-:W-:Y:S05]  /*e290*/  @!P0 BRA `(.L_x_14235) ;  /* 0x0000000000048947 */ /* 0x000fea0003800000 */
[----:B------:R-:W-:Y:S01]  /*e2a0*/  BPT.TRAP 0x1 ;  /* 0x000000040000795c */ /* 0x000fe20000300000 */
.L_x_14235:
[----:B-1----:R-:W-:Y:S05]  /*e2b0*/  @P1 BRA `(.L_x_14236) ;  /* 0x0000000000081947 */ /* 0x002fea0003800000 */
[----:B------:R-:W1:Y:S02]  /*e2c0*/  SYNCS.PHASECHK.TRANS64.TRYWAIT P1, [UR11+0x13250], R9 ;  /* 0x01325009ff0075a7 */ /* 0x000e64000802014b */
[----:B-1----:R-:W-:Y:S05]  /*e2d0*/  @!P1 BRA `(.L_x_14237) ;  /* 0x000000d800109947 */ /* 0x002fea0003800000 */
.L_x_14236:
        /* <DEDUP_REMOVED lines=32> */
.L_x_14238:
        /* <DEDUP_REMOVED lines=196> */
.L_x_14241:
[----:B------:R-:W-:-:S05]  /*f120*/  IMAD.U32 R138, RZ, RZ, UR21 ;  /* 0x00000015ff8a7e24 */ /* 0x000fca000f8e00ff */
[----:B------:R-:W-:-:S13]  /*f130*/  ISETP.NE.AND P1, PT, R138, 0x1, PT ;  /* 0x000000018a00780c */ /* 0x000fda0003f25270 */
[----:B------:R-:W1:Y:S02]  /*f140*/  @P1 LDC.64 R56, c[0x0][0x9e8] ;  /* 0x00027a00ff381b82 */ /* 0x000e640000000a00 */
[----:B-1----:R-:W-:-:S05]  /*f150*/  @P1 IMAD.HI.U32 R56, R136, R56, RZ ;  /* 0x0000003888381227 */ /* 0x002fca00078e00ff */
[----:B------:R-:W-:-:S07]  /*f160*/  @P1 SHF.R.U32.HI R136, RZ, R57, R56 ;  /* 0x00000039ff881219 */ /* 0x000fce0000011638 */
.L_x_14242:
[----:B------:R-:W-:Y:S05]  /*f170*/  BSYNC B0 ;  /* 0x0000000000007941 */ /* 0x000fea0003800000 */
.L_x_14240:
[----:B------:R-:W-:-:S05]  /*f180*/  IMAD R136, R136, R138, R67 ;  /* 0x0000008a88887224 */ /* 0x000fca00078e0243 */
[----:B------:R-:W-:Y:S02]  /*f190*/  VIADDMNMX R71, R136, R138, R71, PT ;  /* 0x0000008a88477246 */ /* 0x000fe40003800147 */
[----:B------:R-:W-:-:S07]  /*f1a0*/  VIMNMX R70, R70, R136, !PT ;  /* 0x0000008846467248 */ /* 0x000fce0007fe0100 */
.L_x_14239:
        /* <DEDUP_REMOVED lines=247> */
.L_x_14245:
[----:B------:R-:W-:-:S05]  /*10120*/  IMAD.U32 R70, RZ, RZ, UR21 ;  /* 0x00000015ff467e24 */ /* 0x000fca000f8e00ff */
[----:B------:R-:W-:-:S13]  /*10130*/  ISETP.NE.AND P6, PT, R70, 0x1, PT ;  /* 0x000000014600780c */ /* 0x000fda0003fc5270 */
[----:B------:R-:W0:Y:S02]  /*10140*/  @P6 LDC.64 R56, c[0x0][0x9e8] ;  /* 0x00027a00ff386b82 */ /* 0x000e240000000a00 */
[----:B0-----:R-:W-:-:S05]  /*10150*/  @P6 IMAD.HI.U32 R56, R9, R56, RZ ;  /* 0x0000003809386227 */ /* 0x001fca00078e00ff */
[----:B------:R-:W-:-:S07]  /*10160*/  @P6 SHF.R.U32.HI R9, RZ, R57, R56 ;  /* 0x00000039ff096219 */ /* 0x000fce0000011638 */
.L_x_14246:
[----:B------:R-:W-:Y:S05]  /*10170*/  BSYNC B0 ;  /* 0x0000000000007941 */ /* 0x000fea0003800000 */
.L_x_14244:
[----:B------:R-:W-:-:S05]  /*10180*/  IMAD R9, R9, R70, R67 ;  /* 0x0000004609097224 */ /* 0x000fca00078e0243 */
[----:B------:R-:W-:Y:S02]  /*10190*/  VIADDMNMX R135, R9, R70, R135, PT ;  /* 0x0000004609877246 */ /* 0x000fe40003800187 */
[----:B------:R-:W-:-:S07]  /*101a0*/  VIMNMX R134, R134, R9, !PT ;  /* 0x0000000986867248 */ /* 0x000fce0007fe0100 */
.L_x_14243:
        /* <DEDUP_REMOVED lines=199> */
[----:B------:R-:W-:Y:S02]  /*10e20*/  FMNMX.FTZ R71, R11, R8, !PT ;  /* 0x000000080b477209 */ /* 0x000fe40007810000 */
[----:B------:R-:W-:Y:S02]  /*10e30*/  FSEL R56, R67, RZ, P1 ;  /* 0x000000ff43387208 */ /* 0x000fe40000800000 */
[----:B------:R-:W-:-:S03]  /*10e40*/  ISETP.LT.OR P2, PT, R135, 0x9a, P2 ;  /* 0x0000009a8700780c */ /* 0x000fc60001741670 */
        /* <DEDUP_REMOVED lines=65> */
[----:B------:R-:W-:-:S02]  /*11260*/  FFMA.FTZ R127, R101, UR20, -R56 ;  /* 0x00000014657f7c23 */ /* 0x000fc40008010838 */
[----:B0-----:R-:W-:Y:S02]  /*11270*/  FMNMX.FTZ R117, R73, R124, !PT ;  /* 0x0000007c49757209 */ /* 0x001fe40007810000 */
[----:B------:R-:W-:Y:S02]  /*11280*/  MUFU.EX2 R120, R120 ;  /* 0x0000007800787308 */ /* 0x000fe40000000800 */
[----:B------:R-:W-:Y:S01]  /*11290*/  FMNMX.FTZ R124, R74, R117, !PT ;  /* 0x000000754a7c7209 */ /* 0x000fe20007810000 */
[----:B------:R-:W-:-:S03]  /*112a0*/  FFMA.FTZ R117, R128, UR20, -R56 ;  /* 0x0000001480757c23 */ /* 0x000fc60008010838 */
[----:B------:R-:W-:Y:S02]  /*112b0*/  FMNMX.FTZ R123, R75, R124, !PT ;  /* 0x0000007c4b7b7209 */ /* 0x000fe40007810000 */
[----:B------:R-:W-:Y:S02]  /*112c0*/  MUFU.EX2 R69, R69 ;  /* 0x0000004500457308 */ /* 0x000fe40000000800 */
[----:B------:R-:W-:-:S04]  /*112d0*/  FMNMX.FTZ R124, R78, R123, !PT ;  /* 0x0000007b4e7c7209 */ /* 0x000fc80007810000 */
[----:B------:R-:W-:Y:S02]  /*112e0*/  FMNMX.FTZ R101, R79, R124, !PT ;  /* 0x0000007c4f657209 */ /* 0x000fe40007810000 */
[----:B------:R0:W-:Y:S02]  /*112f0*/  MUFU.EX2 R124, R127 ;  /* 0x0000007f007c7308 */ /* 0x0001e40000000800 */
[----:B------:R-:W-:Y:S01]  /*11300*/  FMNMX.FTZ R128, R82, R101, !PT ;  /* 0x0000006552807209 */ /* 0x000fe20007810000 */
[----:B------:R-:W-:-:S03]  /*11310*/  FFMA.FTZ R101, R102, UR20, -R56 ;  /* 0x0000001466657c23 */ /* 0x000fc60008010838 */
[----:B------:R-:W-:Y:S02]  /*11320*/  FMNMX.FTZ R123, R83, R128, !PT ;  /* 0x00000080537b7209 */ /* 0x000fe40007810000 */
[----:B------:R-:W-:Y:S01]  /*11330*/  MUFU.EX2 R104, R104 ;  /* 0x0000006800687308 */ /* 0x000fe20000000800 */
[----:B0-----:R-:W-:-:S01]  /*11340*/  FFMA.FTZ R127, R76, UR20, -R56 ;  /* 0x000000144c7f7c23 */ /* 0x001fc20008010838 */
[----:B------:R-:W-:Y:S01]  /*11350*/  FMNMX.FTZ R102, R58, R123, !PT ;  /* 0x0000007b3a667209 */ /* 0x000fe20007810000 */
[----:B------:R-:W-:-:S01]  /*11360*/  FFMA.FTZ R123, R103, UR20, -R56 ;  /* 0x00000014677b7c23 */ /* 0x000fc20008010838 */
[----:B------:R-:W-:Y:S02]  /*11370*/  FSEL R76, R63, -INF , !P4 ;  /* 0xff8000003f4c7808 */ /* 0x000fe40006000000 */
[----:B------:R-:W-:Y:S02]  /*11380*/  FMNMX.FTZ R103, R59, R102, !PT ;  /* 0x000000663b677209 */ /* 0x000fe40007810000 */
[----:B------:R0:W-:Y:S02]  /*11390*/  MUFU.EX2 R102, R123 ;  /* 0x0000007b00667308 */ /* 0x0001e40000000800 */
[----:B------:R-:W-:-:S04]  /*113a0*/  FMNMX.FTZ R128, R60, R103, !PT ;  /* 0x000000673c807209 */ /* 0x000fc80007810000 */
[----:B------:R-:W-:Y:S02]  /*113b0*/  FMNMX.FTZ R103, R61, R128, !PT ;  /* 0x000000803d677209 */ /* 0x000fe40007810000 */
[----:B------:R-:W-:Y:S01]  /*113c0*/  MUFU.EX2 R63, R127 ;  /* 0x0000007f003f7308 */ /* 0x000fe20000000800 */
[----:B0-----:R-:W-:-:S01]  /*113d0*/  FFMA.FTZ R123, R77, UR20, -R56 ;  /* 0x000000144d7b7c23 */ /* 0x001fc20008010838 */
[----:B------:R-:W-:Y:S02]  /*113e0*/  FMNMX.FTZ R103, R62, R103, !PT ;  /* 0x000000673e677209 */ /* 0x000fe40007810000 */
[----:B------:R-:W-:Y:S02]  /*113f0*/  FSEL R77, R68, -INF , !P2 ;  /* 0xff800000444d7808 */ /* 0x000fe40005000000 */
[----:B------:R-:W-:Y:S02]  /*11400*/  FMNMX.FTZ R103, R76, R103, !PT ;  /* 0x000000674c677209 */ /* 0x000fe40007810000 */
[----:B------:R0:W-:Y:S02]  /*11410*/  MUFU.EX2 R68, R123 ;  /* 0x0000007b00447308 */ /* 0x0001e40000000800 */
[----:B------:R-:W-:-:S04]  /*11420*/  FMNMX.FTZ R128, R66, R103, !PT ;  /* 0x0000006742807209 */ /* 0x000fc80007810000 */
[----:B------:R-:W-:Y:S02]  /*11430*/  FMNMX.FTZ R128, R77, R128, !PT ;  /* 0x000000804d807209 */ /* 0x000fe40007810000 */
[----:B------:R-:W-:Y:S01]  /*11440*/  MUFU.EX2 R108, R108 ;  /* 0x0000006c006c7308 */ /* 0x000fe20000000800 */
[----:B0-----:R-:W-:-:S02]  /*11450*/  FFMA.FTZ R123, R131, UR20, -R56 ;  /* 0x00000014837b7c23 */ /* 0x001fc40008010838 */
[----:B------:R-:W0:Y:S05]  /*11460*/  SHFL.BFLY PT, R103, R128, 0x2, 0x1f ;  /* 0x0c401f0080677f89 */ /* 0x000e2a00000e0000 */
[----:B------:R-:W-:Y:S08]  /*11470*/  MUFU.EX2 R112, R136 ;  /* 0x0000008800707308 */ /* 0x000ff00000000800 */
[----:B------:R-:W-:Y:S08]  /*11480*/  MUFU.EX2 R109, R109 ;  /* 0x0000006d006d7308 */ /* 0x000ff00000000800 */
[----:B------:R-:W-:Y:S01]  /*11490*/  MUFU.EX2 R88, R88 ;  /* 0x0000005800587308 */ /* 0x000fe20000000800 */
[----:B0-----:R-:W-:Y:S01]  /*114a0*/  FMNMX.FTZ R127, R128, R103, !PT ;  /* 0x00000067807f7209 */ /* 0x001fe20007810000 */
[--C-:B------:R-:W-:Y:S01]  /*114b0*/  FFMA.FTZ R103, R129, UR20, -R56.reuse ;  /* 0x0000001481677c23 */ /* 0x100fe20008010838 */
[----:B------:R-:W-:-:S01]  /*114c0*/  FFMA.FTZ R128, R130, UR20, -R56 ;  /* 0x0000001482807c23 */ /* 0x000fc20008010838 */
[----:B------:R-:W-:-:S02]  /*114d0*/  FSEL R130, R9, RZ, P1 ;  /* 0x000000ff09827208 */ /* 0x000fc40000800000 */
[----:B------:R-:W0:Y:S02]  /*114e0*/  SHFL.BFLY PT, R132, R127, 0x1, 0x1f ;  /* 0x0c201f007f847f89 */ /* 0x000e2400000e0000 */
[----:B------:R-:W-:Y:S01]  /*114f0*/  MUFU.EX2 R89, R89 ;  /* 0x0000005900597308 */ /* 0x000fe20000000800 */
[----:B------:R-:W-:-:S04]  /*11500*/  FADD.FTZ R130, -R130, R7 ;  /* 0x0000000782827221 */ /* 0x000fc80000010100 */
[----:B------:R-:W-:-:S03]  /*11510*/  FMUL.FTZ R130, R130, UR20 ;  /* 0x0000001482827c20 */ /* 0x000fc60008410000 */
[----:B------:R-:W-:Y:S08]  /*11520*/  MUFU.EX2 R92, R92 ;  /* 0x0000005c005c7308 */ /* 0x000ff00000000800 */
[----:B------:R-:W1:Y:S01]  /*11530*/  MUFU.EX2 R130, R130 ;  /* 0x0000008200827308 */ /* 0x000e620000000800 */
[----:B0-----:R-:W-:Y:S01]  /*11540*/  FMNMX.FTZ R56, R127, R132, !PT ;  /* 0x000000847f387209 */ /* 0x001fe20007810000 */
[----:B------:R-:W-:-:S06]  /*11550*/  IMAD.U32 R127, RZ, RZ, UR20 ;  /* 0x00000014ff7f7e24 */ /* 0x000fcc000f8e00ff */
[----:B------:R-:W-:Y:S01]  /*11560*/  MUFU.EX2 R93, R93 ;  /* 0x0000005d005d7308 */ /* 0x000fe20000000800 */
[C---:B------:R-:W-:Y:S01]  /*11570*/  FSETP.NEU.FTZ.AND P1, PT, R56.reuse, -INF , PT ;  /* 0xff8000003800780b */ /* 0x040fe20003f3d000 */
[----:B------:R-:W-:-:S03]  /*11580*/  FFMA.FTZ R7, R56, R127, -8 ;  /* 0xc100000038077423 */ /* 0x000fc6000001007f */
        /* <DEDUP_REMOVED lines=51> */
[----:B--2---:R-:W-:-:S07]  /*118c0*/  FADD.FTZ R4, R12, R3 ;  /* 0x000000030c047221 */ /* 0x004fce0000010000 */
[----:B------:R2:W-:Y:S01]  /*118d0*/  MUFU.EX2 R8, R126 ;  /* 0x0000007e00087308 */ /* 0x0005e20000000800 */
[----:B0-----:R-:W-:-:S07]  /*118e0*/  FADD.FTZ R3, R15, R4 ;  /* 0x000000040f037221 */ /* 0x001fce0000010000 */
[----:B------:R-:W0:Y:S01]  /*118f0*/  MUFU.EX2 R121, R121 ;  /* 0x0000007900797308 */ /* 0x000e220000000800 */
[----:B--2---:R-:W-:-:S01]  /*11900*/  FADD.FTZ R126, R10, R99 ;  /* 0x000000630a7e7221 */ /* 0x004fc20000010000 */
[----:B------:R-:W-:Y:S01]  /*11910*/  FFMA.FTZ R99, R100, UR20, -R7 ;  /* 0x0000001464637c23 */ /* 0x000fe20008010807 */
[----:B-1----:R-:W-:-:S02]  /*11920*/  FADD.FTZ R4, R20, R3 ;  /* 0x0000000314047221 */ /* 0x002fc40000010000 */
        /* <DEDUP_REMOVED lines=125> */
.L_x_14247:
        /* <DEDUP_REMOVED lines=82> */
.L_x_14229:
[----:B------:R-:W-:Y:S06]  /*12620*/  BAR.ARV 0x8, 0x200 ;  /* 0x0208000000007b1d */ /* 0x000fec0000002000 */
[----:B------:R-:W-:Y:S05]  /*12630*/  @!P0 BRA `(.L_x_14249) ;  /* 0x0000000000048947 */ /* 0x000fea0003800000 */
[----:B------:R-:W-:Y:S01]  /*12640*/  BPT.TRAP 0x1 ;  /* 0x000000040000795c */ /* 0x000fe20000300000 */
.L_x_14249:
[----:B------:R-:W-:Y:S01]  /*12650*/  ULEA UR14, UR38, UR45, 0x3 ;  /* 0x0000002d260e7291 */ /* 0x000fe2000f8e183f */
[----:B------:R-:W-:-:S05]  /*12660*/  IMAD.U32 R0, RZ, RZ, UR37 ;  /* 0x00000025ff007e24 */ /* 0x000fca000f8e00ff */
[----:B------:R-:W-:-:S04]  /*12670*/  SHF.L.U32 R0, R0, 0x1f, RZ ;  /* 0x0000001f00007819 */ /* 0x000fc800000006ff */
[----:B------:R0:W1:Y:S01]  /*12680*/  SYNCS.PHASECHK.TRANS64.TRYWAIT P1, [UR14+0x13250], R0 ;  /* 0x01325000ff0075a7 */ /* 0x000062000802014e */
[----:B------:R-:W-:Y:S05]  /*12690*/  @!P0 BRA `(.L_x_14250) ;  /* 0x0000000000048947 */ /* 0x000fea0003800000 */
[----:B------:R-:W-:Y:S01]  /*126a0*/  BPT.TRAP 0x1 ;  /* 0x000000040000795c */ /* 0x000fe20000300000 */
.L_x_14250:
[----:B-1----:R-:W-:Y:S05]  /*126b0*/  @P1 BRA `(.L_x_14251) ;  /* 0x0000000000081947 */ /* 0x002fea0003800000 */
[----:B------:R-:W1:Y:S02]  /*126c0*/  SYNCS.PHASECHK.TRANS64.TRYWAIT P1, [UR14+0x13250], R0 ;  /* 0x01325000ff0075a7 */ /* 0x000e64000802014e */
[----:B-1----:R-:W-:Y:S05]  /*126d0*/  @!P1 BRA `(.L_x_14252) ;  /* 0x0000009400289947 */ /* 0x002fea0003800000 */
.L_x_14251:
        /* <DEDUP_REMOVED lines=89> */
.L_x_14253:
        /* <DEDUP_REMOVED lines=42> */
.L_x_14175:
[----:B------:R-:W0:Y:S01]  /*12f10*/  S2R R6, SR_CgaCtaId ;  /* 0x0000000000067919 */ /* 0x000e220000008800 */
[----:B------:R-:W-:Y:S01]  /*12f20*/  MOV R5, 0x400 ;  /* 0x0000040000057802 */ /* 0x000fe20000000f00 */
[----:B------:R-:W-:Y:S01]  /*12f30*/  BSSY B0, `(.L_x_14254) ;  /* 0x00001cf000007945 */ /* 0x000fe20003800000 */
[----:B------:R-:W-:Y:S01]  /*12f40*/  SHF.R.S32.HI R3, RZ, 0x1f, R156 ;  /* 0x0000001fff037819 */ /* 0x000fe2000001149c */
[----:B------:R-:W-:Y:S01]  /*12f50*/  BAR.SYNC.DEFER_BLOCKING 0x5, 0x200 ;  /* 0x0148000000007b1d */ /* 0x000fe20000010000 */
        /* <DEDUP_REMOVED lines=9> */
[----:B------:R-:W2:Y:S01]  /*12ff0*/  LDL R35, [R1+0x10] ;  /* 0x0000100001237983 */ /* 0x000ea20000100800 */
        /* <DEDUP_REMOVED lines=13> */
[----:B0-----:R-:W-:Y:S01]  /*130d0*/  IMAD.SHL.U32 R6, R34, 0x4, RZ ;  /* 0x0000000422067824 */ /* 0x001fe200078e00ff */
[----:B------:R-:W-:Y:S02]  /*130e0*/  F2FP.BF16.F32.PACK_AB R58, R58, R59 ;  /* 0x0000003b3a3a723e */ /* 0x000fe400000010ff */
[----:B------:R-:W-:Y:S02]  /*130f0*/  F2FP.BF16.F32.PACK_AB R57, R56, R57 ;  /* 0x000000393839723e */ /* 0x000fe400000010ff */
[----:B------:R-:W-:Y:S02]  /*13100*/  F2FP.BF16.F32.PACK_AB R13, R46, R13 ;  /* 0x0000000d2e0d723e */ /* 0x000fe400000010ff */
[----:B------:R-:W-:Y:S01]  /*13110*/  F2FP.BF16.F32.PACK_AB R12, R47, R12 ;  /* 0x0000000c2f0c723e */ /* 0x000fe200000010ff */
[----:B------:R-:W-:Y:S01]  /*13120*/  BAR.SYNC.DEFER_BLOCKING 0x1, 0x180 ;  /* 0x0046000000007b1d */ /* 0x000fe20000010000 */
[----:B------:R-:W-:-:S04]  /*13130*/  LOP3.LUT R6, R6, 0xc, RZ, 0xc0, !PT ;  /* 0x0000000c06067812 */ /* 0x000fc800078ec0ff */
[----:B------:R-:W-:Y:S01]  /*13140*/  IADD3 R6, P0, R6, UR6, RZ ;  /* 0x0000000606067c10 */ /* 0x000fe2000ff1e0ff */
[----:B------:R-:W-:Y:S01]  /*13150*/  UMOV UR4, URZ ;  /* 0x0000003f00047c82 */ /* 0x000fe20008000000 */
[----:B------:R-:W-:Y:S01]  /*13160*/  USHF.R.S32.HI UR16, URZ, 0x1f, UR40 ;  /* 0x0000001f3f107899 */ /* 0x000fe20008011428 */
[----:B------:R-:W-:Y:S02]  /*13170*/  ULDC.64 UR10, c[0x0][0xb90] ;  /* 0x0002e400000a7ab9 */ /* 0x000fe40000000a00 */
[----:B------:R-:W-:Y:S01]  /*13180*/  IMAD.X R7, RZ, RZ, UR7, P0 ;  /* 0x00000007ff077e24 */ /* 0x000fe200080e06ff */
[----:B------:R-:W-:Y:S01]  /*13190*/  ULDC.64 UR6, c[0x0][0xc00] ;  /* 0x0003000000067ab9 */ /* 0x000fe20000000a00 */
[----:B------:R-:W-:Y:S01]  /*131a0*/  USHF.R.S32.HI UR9, URZ, 0x1f, UR41 ;  /* 0x0000001f3f097899 */ /* 0x000fe20008011429 */
[----:B------:R-:W-:Y:S02]  /*131b0*/  ULDC.64 UR14, c[0x0][0xb98] ;  /* 0x0002e600000e7ab9 */ /* 0x000fe40000000a00 */
[----:B------:R0:W3:Y:S01]  /*131c0*/  LDG.E.CONSTANT R17, desc[UR50][R6.64] ;  /* 0x0000003206117981 */ /* 0x0000e2000c1e9900 */
[----:B------:R-:W-:Y:S01]  /*131d0*/  UISETP.NE.U32.AND UP0, UPT, UR6, URZ, UPT ;  /* 0x0000003f0600728c */ /* 0x000fe2000bf05070 */
[----:B------:R-:W-:-:S03]  /*131e0*/  ULDC.64 UR18, c[0x0][0xc08] ;  /* 0x0003020000127ab9 */ /* 0x000fc60000000a00 */
        /* <DEDUP_REMOVED lines=25> */
[C---:B------:R-:W-:Y:S02]  /*13380*/  IADD3 R35, P3, R8.reuse, 0x20, RZ ;  /* 0x0000002008237810 */ /* 0x040fe40007f7e0ff */
[----:B------:R-:W-:Y:S01]  /*13390*/  LOP3.LUT R15, R8, 0x380, RZ, 0xc0, !PT ;  /* 0x00000380080f7812 */ /* 0x000fe200078ec0ff */
[----:B------:R-:W-:Y:S01]  /*133a0*/  IMAD.X R11, RZ, RZ, R9, P1 ;  /* 0x000000ffff0b7224 */ /* 0x000fe200008e0609 */
[----:B------:R-:W-:Y:S02]  /*133b0*/  LOP3.LUT R10, R35, 0x380, RZ, 0xc0, !PT ;  /* 0x00000380230a7812 */ /* 0x000fe400078ec0ff */
[----:B------:R-:W-:Y:S02]  /*133c0*/  LOP3.LUT R20, R39, 0x380, RZ, 0xc0, !PT ;  /* 0x0000038027147812 */ /* 0x000fe400078ec0ff */
[----:B------:R-:W-:-:S02]  /*133d0*/  SHF.R.U64 R15, R15, 0x3, RZ ;  /* 0x000000030f0f7819 */ /* 0x000fc400000012ff */
[----:B------:R-:W-:Y:S02]  /*133e0*/  IADD3 R37, P2, R8, 0x40, RZ ;  /* 0x0000004008257810 */ /* 0x000fe40007f5e0ff */
[----:B------:R-:W-:Y:S02]  /*133f0*/  SHF.R.U64 R10, R10, 0x3, RZ ;  /* 0x000000030a0a7819 */ /* 0x000fe400000012ff */
[----:B------:R-:W-:Y:S01]  /*13400*/  SHF.R.U64 R20, R20, 0x3, RZ ;  /* 0x0000000314147819 */ /* 0x000fe200000012ff */
[--C-:B------:R-:W-:Y:S01]  /*13410*/  IMAD.X R13, RZ, RZ, R9.reuse, P2 ;  /* 0x000000ffff0d7224 */ /* 0x100fe200010e0609 */
[----:B------:R-:W-:Y:S01]  /*13420*/  LOP3.LUT R8, R15, R8, RZ, 0x3c, !PT ;  /* 0x000000080f087212 */ /* 0x000fe200078e3cff */
        /* <DEDUP_REMOVED lines=26> */
[----:B------:R-:W-:Y:S01]  /*135d0*/  SHFL.IDX PT, R32, R32, R17, 0x1c1f ;  /* 0x001c1f1120207589 */ /* 0x000fe200000e0000 */
[----:B------:R-:W-:-:S03]  /*135e0*/  IMAD.U32 R20, RZ, RZ, UR6 ;  /* 0x00000006ff147e24 */ /* 0x000fc6000f8e00ff */
[----:B------:R-:W1:Y:S01]  /*135f0*/  SHFL.IDX PT, R21, R21, R18, 0x1c1f ;  /* 0x001c1f1215157589 */ /* 0x000e6200000e0000 */
[----:B--2---:R-:W-:Y:S02]  /*13600*/  SEL R12, R28, R25, P0 ;  /* 0x000000191c0c7207 */ /* 0x004fe40000000000 */
[----:B------:R-:W-:Y:S01]  /*13610*/  SEL R14, R25, R28, P0 ;  /* 0x0000001c190e7207 */ /* 0x000fe20000000000 */
[----:B------:R-:W-:Y:S04]  /*13620*/  SHFL.IDX PT, R36, R36, R17, 0x1c1f ;  /* 0x001c1f1124247589 */ /* 0x000fe800000e0000 */
[----:B------:R-:W2:Y:S01]  /*13630*/  SHFL.IDX PT, R33, R33, R18, 0x1c1f ;  /* 0x001c1f1221217589 */ /* 0x000ea200000e0000 */
[----:B---3--:R-:W-:Y:S02]  /*13640*/  SEL R9, R34, R27, P0 ;  /* 0x0000001b22097207 */ /* 0x008fe40000000000 */
[----:B------:R-:W-:Y:S01]  /*13650*/  SEL R11, R27, R34, P0 ;  /* 0x000000221b0b7207 */ /* 0x000fe20000000000 */
[----:B------:R-:W-:Y:S04]  /*13660*/  SHFL.IDX PT, R38, R38, R17, 0x1c1f ;  /* 0x001c1f1126267589 */ /* 0x000fe800000e0000 */
[----:B------:R-:W3:Y:S01]  /*13670*/  SHFL.IDX PT, R55, R55, R18, 0x1c1f ;  /* 0x001c1f1237377589 */ /* 0x000ee200000e0000 */
[----:B0-----:R-:W-:-:S02]  /*13680*/  SEL R28, R30, R31, P0 ;  /* 0x0000001f1e1c7207 */ /* 0x001fc40000000000 */
[----:B------:R-:W-:Y:S01]  /*13690*/  SEL R30, R31, R30, P0 ;  /* 0x0000001e1f1e7207 */ /* 0x000fe20000000000 */
[----:B------:R0:W-:Y:S01]  /*136a0*/  STSM.16.M88.4 [R40], R8 ;  /* 0x0000000828007844 */ /* 0x0001e20000000200 */
[----:B-1----:R-:W-:Y:S02]  /*136b0*/  SEL R13, R32, R21, P0 ;  /* 0x00000015200d7207 */ /* 0x002fe40000000000 */
[----:B------:R-:W-:Y:S01]  /*136c0*/  SEL R15, R21, R32, P0 ;  /* 0x00000020150f7207 */ /* 0x000fe20000000000 */
[----:B------:R-:W-:-:S04]  /*136d0*/  IMAD.U32 R21, RZ, RZ, UR7 ;  /* 0x00000007ff157e24 */ /* 0x000fc8000f8e00ff */
[----:B------:R1:W-:Y:S01]  /*136e0*/  STSM.16.M88.4 [R39], R12 ;  /* 0x0000000c27007844 */ /* 0x0003e20000000200 */
[----:B--2---:R-:W-:Y:S02]  /*136f0*/  SEL R25, R36, R33, P0 ;  /* 0x0000002124197207 */ /* 0x004fe40000000000 */
[----:B------:R-:W-:Y:S02]  /*13700*/  SEL R27, R33, R36, P0 ;  /* 0x00000024211b7207 */ /* 0x000fe40000000000 */
[----:B------:R-:W2:Y:S03]  /*13710*/  LDC R33, c[0x0][0xbe8] ;  /* 0x0002fa00ff217b82 */ /* 0x000ea60000000800 */
[----:B------:R4:W-:Y:S01]  /*13720*/  STSM.16.M88.4 [R37], R24 ;  /* 0x0000001825007844 */ /* 0x0009e20000000200 */
[----:B---3--:R-:W-:Y:S02]  /*13730*/  SEL R29, R38, R55, P0 ;  /* 0x00000037261d7207 */ /* 0x008fe40000000000 */
[----:B------:R-:W-:-:S05]  /*13740*/  SEL R31, R55, R38, P0 ;  /* 0x00000026371f7207 */ /* 0x000fca0000000000 */
[----:B------:R4:W-:Y:S01]  /*13750*/  STSM.16.M88.4 [R35], R28 ;  /* 0x0000001c23007844 */ /* 0x0009e20000000200 */
[----:B------:R-:W-:Y:S06]  /*13760*/  BAR.SYNC.DEFER_BLOCKING 0x1, 0x180 ;  /* 0x0046000000007b1d */ /* 0x000fec0000010000 */
[----:B------:R-:W3:Y:S01]  /*13770*/  @P2 LDG.E R17, desc[UR50][R20.64] ;  /* 0x0000003214112981 */ /* 0x000ee2000c1e1900 */
[----:B--2---:R-:W-:Y:S01]  /*13780*/  ISETP.NE.AND P1, PT, R33, 0x1, PT ;  /* 0x000000012100780c */ /* 0x004fe20003f25270 */
[----:B0-----:R-:W-:Y:S01]  /*13790*/  VIADD R11, R22, UR42 ;  /* 0x0000002a160b7c36 */ /* 0x001fe20008000000 */
[----:B------:R-:W-:-:S02]  /*137a0*/  UIMAD UR6, UR16, UR10, URZ ;  /* 0x0000000a100672a4 */ /* 0x000fc4000f8e023f */
[----:B------:R-:W-:Y:S01]  /*137b0*/  USEL UR9, UR9, URZ, !UP0 ;  /* 0x0000003f09097287 */ /* 0x000fe2000c000000 */
[----:B------:R-:W-:Y:S01]  /*137c0*/  IMAD.MOV.U32 R8, RZ, RZ, R11 ;  /* 0x000000ffff087224 */ /* 0x000fe200078e000b */
[----:B------:R-:W-:Y:S02]  /*137d0*/  UIMAD UR12, UR40, UR11, UR6 ;  /* 0x0000000b280c72a4 */ /* 0x000fe4000f8e0206 */
[----:B------:R-:W-:Y:S02]  /*137e0*/  USEL UR8, UR41, URZ, !UP0 ;  /* 0x0000003f29087287 */ /* 0x000fe4000c000000 */
[----:B------:R-:W-:-:S03]  /*137f0*/  UISETP.NE.U32.AND UP0, UPT, UR18, URZ, UPT ;  /* 0x0000003f1200728c */ /* 0x000fc6000bf05070 */
[----:B------:R-:W0:Y:S01]  /*13800*/  @P1 LDC R18, c[0x0][0xbec] ;  /* 0x0002fb00ff121b82 */ /* 0x000e220000000800 */
[----:B------:R-:W-:-:S06]  /*13810*/  UISETP.NE.AND.EX UP0, UPT, UR19, URZ, UPT, UP0 ;  /* 0x0000003f1300728c */ /* 0x000fcc000bf05300 */
[----:B------:R-:W-:Y:S01]  /*13820*/  PLOP3.LUT P3, PT, PT, PT, UP0, 0x80, 0x0 ;  /* 0x000000000000781c */ /* 0x000fe20003f6f008 */
[----:B------:R-:W2:Y:S01]  /*13830*/  @P1 LDC R32, c[0x0][0xbf0] ;  /* 0x0002fc00ff201b82 */ /* 0x000ea20000000800 */
[----:B0-----:R-:W-:-:S05]  /*13840*/  @P1 IMAD.HI.U32 R9, R11, R18, RZ ;  /* 0x000000120b091227 */ /* 0x001fca00078e00ff */
[----:B--2---:R-:W-:-:S05]  /*13850*/  @P1 SHF.R.U32.HI R8, RZ, R32, R9 ;  /* 0x00000020ff081219 */ /* 0x004fca0000011609 */
[----:B------:R-:W-:-:S04]  /*13860*/  IMAD.MOV R10, RZ, RZ, -R8 ;  /* 0x000000ffff0a7224 */ /* 0x000fc800078e0a08 */
[----:B------:R-:W-:Y:S01]  /*13870*/  IMAD R11, R33, R10, R11 ;  /* 0x0000000a210b7224 */ /* 0x000fe200078e020b */
[----:B------:R-:W-:-:S04]  /*13880*/  SHF.R.S32.HI R10, RZ, 0x1f, R8 ;  /* 0x0000001fff0a7819 */ /* 0x000fc80000011408 */
[----:B------:R-:W-:Y:S02]  /*13890*/  SHF.R.S32.HI R9, RZ, 0x1f, R11 ;  /* 0x0000001fff097819 */ /* 0x000fe4000001140b */
[----:B---3--:R-:W-:-:S13]  /*138a0*/  @P2 R2UR UR4, R17 ;  /* 0x00000000110422ca */ /* 0x008fda00000e0000 */
[----:B------:R-:W-:Y:S02]  /*138b0*/  USHF.R.S32.HI UR7, URZ, 0x1f, UR4 ;  /* 0x0000001f3f077899 */ /* 0x000fe40008011404 */
[----:B------:R-:W-:Y:S02]  /*138c0*/  UMOV UR6, UR4 ;  /* 0x0000000400067c82 */ /* 0x000fe40008000000 */
[----:B------:R-:W-:-:S04]  /*138d0*/  UIMAD.WIDE.U32 UR10, UR40, UR10, UR6 ;  /* 0x0000000a280a72a5 */ /* 0x000fc8000f8e0006 */
[----:B------:R-:W-:Y:S02]  /*138e0*/  UIADD3 UR11, UR11, UR12, URZ ;  /* 0x0000000c0b0b7290 */ /* 0x000fe4000fffe03f */
[----:B------:R-:W-:Y:S02]  /*138f0*/  UIMAD UR12, UR9, UR14, URZ ;  /* 0x0000000e090c72a4 */ /* 0x000fe4000f8e023f */
[----:B------:R-:W-:Y:S02]  /*13900*/  UIMAD.WIDE.U32 UR10, UR8, UR14, UR10 ;  /* 0x0000000e080a72a5 */ /* 0x000fe4000f8e000a */
[----:B------:R-:W-:Y:S01]  /*13910*/  UIMAD UR12, UR8, UR15, UR12 ;  /* 0x0000000f080c72a4 */ /* 0x000fe2000f8e020c */
[----:B------:R-:W-:-:S03]  /*13920*/  ULDC UR14, c[0x0][0xa88] ;  /* 0x0002a200000e7ab9 */ /* 0x000fc60000000800 */
[----:B------:R-:W-:Y:S02]  /*13930*/  IADD3 R8, P0, R8, UR10, RZ ;  /* 0x0000000a08087c10 */ /* 0x000fe4000ff1e0ff */
[----:B-1----:R-:W-:Y:S01]  /*13940*/  IMAD.U32 R13, RZ, RZ, UR12 ;  /* 0x0000000cff0d7e24 */ /* 0x002fe2000f8e00ff */
[----:B------:R-:W-:Y:S02]  /*13950*/  ULDC.64 UR12, c[0x0][0xb88] ;  /* 0x0002e200000c7ab9 */ /* 0x000fe40000000a00 */
[----:B------:R-:W-:Y:S02]  /*13960*/  IMAD R12, R9, UR12, RZ ;  /* 0x0000000c090c7c24 */ /* 0x000fe4000f8e02ff */
[----:B------:R-:W-:Y:S01]  /*13970*/  IADD3.X R9, R10, UR11, R13, P0, !PT ;  /* 0x0000000b0a097c10 */ /* 0x000fe200087fe40d */
[----:B------:R-:W-:Y:S01]  /*13980*/  @UP0 ULDC.64 UR10, c[0x0][0xc08] ;  /* 0x00030200000a0ab9 */ /* 0x000fe20000000a00 */
[----:B------:R-:W-:Y:S01]  /*13990*/  IMAD R13, R11, UR13, R12 ;  /* 0x0000000d0b0d7c24 */ /* 0x000fe2000f8e020c */
[----:B------:R-:W-:Y:S01]  /*139a0*/  @UP0 UIMAD.WIDE UR10, UR41, 0x4, UR10 ;  /* 0x00000004290a08a5 */ /* 0x000fe2000f8e020a */
[----:B------:R-:W-:-:S02]  /*139b0*/  IMAD.U32 R10, RZ, RZ, UR14 ;  /* 0x0000000eff0a7e24 */ /* 0x000fc4000f8e00ff */
[----:B------:R-:W-:Y:S01]  /*139c0*/  IMAD.WIDE.U32 R8, R11, UR12, R8 ;  /* 0x0000000c0b087c25 */ /* 0x000fe2000f8e0008 */
[----:B------:R-:W-:-:S03]  /*139d0*/  ULDC.64 UR12, c[0x0][0xb50] ;  /* 0x0002d400000c7ab9 */ /* 0x000fc60000000a00 */
[----:B------:R-:W-:Y:S01]  /*139e0*/  IMAD.IADD R9, R9, 0x1, R13 ;  /* 0x0000000109097824 */ /* 0x000fe200078e020d */
[C---:B------:R-:W-:Y:S01]  /*139f0*/  LEA R11, P0, R8.reuse, UR12, 0x2 ;  /* 0x0000000c080b7c11 */ /* 0x040fe2000f8010ff */
[----:B------:R-:W-:Y:S02]  /*13a00*/  IMAD.U32 R12, RZ, RZ, UR10 ;  /* 0x0000000aff0c7e24 */ /* 0x000fe4000f8e00ff */
[----:B------:R-:W-:Y:S01]  /*13a10*/  IMAD.U32 R13, RZ, RZ, UR11 ;  /* 0x0000000bff0d7e24 */ /* 0x000fe2000f8e00ff */
[----:B------:R-:W-:Y:S01]  /*13a20*/  LEA.HI.X R14, R8, UR13, R9, 0x2, P0 ;  /* 0x0000000d080e7c11 */ /* 0x000fe200080f1409 */
[----:B------:R-:W-:-:S03]  /*13a30*/  IMAD R9, R157, 0x40, R156 ;  /* 0x000000409d097824 */ /* 0x000fc600078e029c */
[----:B------:R4:W5:Y:S01]  /*13a40*/  @P3 LDG.E R10, desc[UR50][R12.64] ;  /* 0x000000320c0a3981 */ /* 0x000962000c1e1900 */
[----:B------:R-:W-:Y:S05]  /*13a50*/  @P3 BRA `(.L_x_14256) ;  /* 0x0000000000103947 */ /* 0x000fea0003800000 */
[----:B------:R-:W-:Y:S05]  /*13a60*/  @!P2 BRA `(.L_x_14256) ;  /* 0x00000000000ca947 */ /* 0x000fea0003800000 */
[----:B----4-:R-:W2:Y:S04]  /*13a70*/  LDG.E R13, desc[UR50][R20.64] ;  /* 0x00000032140d7981 */ /* 0x010ea8000c1e1900 */
[----:B-----5:R-:W2:Y:S02]  /*13a80*/  LDG.E R10, desc[UR50][R20.64+0x4] ;  /* 0x00000432140a7981 */ /* 0x020ea4000c1e1900 */
[----:B--2---:R-:W-:-:S07]  /*13a90*/  IMAD.IADD R10, R10, 0x1, -R13 ;  /* 0x000000010a0a7824 */ /* 0x004fce00078e0a0d */
.L_x_14256:
[----:B----4-:R-:W2:Y:S01]  /*13aa0*/  LDL R12, [R1+0xc] ;  /* 0x00000c00010c7983 */ /* 0x010ea20000100800 */
[----:B------:R-:W0:Y:S01]  /*13ab0*/  S2R R8, SR_TID.X ;  /* 0x0000000000087919 */ /* 0x000e220000002100 */
[----:B------:R-:W-:Y:S01]  /*13ac0*/  IMAD.WIDE R6, R9, 0x2, R6 ;  /* 0x0000000209067825 */ /* 0x000fe200078e0206 */
[----:B------:R-:W-:Y:S01]  /*13ad0*/  ULDC.64 UR12, c[0x0][0xaa0] ;  /* 0x0002a800000c7ab9 */ /* 0x000fe20000000a00 */
[----:B------:R-:W-:Y:S04]  /*13ae0*/  SHFL.IDX PT, R20, R11, RZ, 0x1c1f ;  /* 0x001c1fff0b147589 */ /* 0x000fe800000e0000 */
[----:B------:R-:W1:Y:S04]  /*13af0*/  SHFL.IDX PT, R21, R14, RZ, 0x1c1f ;  /* 0x001c1fff0e157589 */ /* 0x000e6800000e0000 */
[----:B------:R-:W-:Y:S01]  /*13b00*/  SHFL.IDX PT, R26, R11, 0x1, 0x1c1f ;  /* 0x003c1f000b1a7f89 */ /* 0x000fe200000e0000 */
[----:B0-----:R-:W-:-:S05]  /*13b10*/  VIADD R13, R8, 0xffffff80 ;  /* 0xffffff80080d7836 */ /* 0x001fca0000000000 */
[----:B------:R-:W-:-:S04]  /*13b20*/  SHF.R.S32.HI R8, RZ, 0x1f, R13 ;  /* 0x0000001fff087819 */ /* 0x000fc8000001140d */
[----:B------:R-:W-:-:S04]  /*13b30*/  LEA.HI R8, R8, R13, RZ, 0x7 ;  /* 0x0000000d08087211 */ /* 0x000fc800078f38ff */
[----:B------:R-:W-:Y:S01]  /*13b40*/  LOP3.LUT R8, R8, 0xffffff80, RZ, 0xc0, !PT ;  /* 0xffffff8008087812 */ /* 0x000fe200078ec0ff */
[----:B------:R-:W0:Y:S04]  /*13b50*/  SHFL.IDX PT, R27, R14, 0x1, 0x1c1f ;  /* 0x003c1f000e1b7f89 */ /* 0x000e2800000e0000 */
[----:B------:R-:W-:Y:S02]  /*13b60*/  IMAD.IADD R8, R13, 0x1, -R8 ;  /* 0x000000010d087824 */ /* 0x000fe400078e0a08 */
[----:B-----5:R-:W-:Y:S01]  /*13b70*/  IMAD R35, R10, R33, RZ ;  /* 0x000000210a237224 */ /* 0x020fe200078e02ff */
[----:B------:R-:W-:Y:S02]  /*13b80*/  IADD3 R13, P3, R6, 0x1800, RZ ;  /* 0x00001800060d7810 */ /* 0x000fe40007f7e0ff */
[----:B------:R-:W-:-:S02]  /*13b90*/  LOP3.LUT P0, RZ, R8, 0x3, RZ, 0xc0, !PT ;  /* 0x0000000308ff7812 */ /* 0x000fc4000780c0ff */
[C---:B------:R-:W-:Y:S02]  /*13ba0*/  IADD3 R29, P4, R6.reuse, 0x3000, RZ ;  /* 0x00003000061d7810 */ /* 0x040fe40007f9e0ff */
[----:B------:R-:W-:Y:S02]  /*13bb0*/  LOP3.LUT R9, R6, 0x380, RZ, 0xc0, !PT ;  /* 0x0000038006097812 */ /* 0x000fe400078ec0ff */
[----:B------:R-:W-:Y:S02]  /*13bc0*/  LOP3.LUT R28, R29, 0x380, RZ, 0xc0, !PT ;  /* 0x000003801d1c7812 */ /* 0x000fe400078ec0ff */
[----:B------:R-:W-:Y:S02]  /*13bd0*/  SHF.R.U64 R9, R9, 0x3, RZ ;  /* 0x0000000309097819 */ /* 0x000fe400000012ff */
[----:B------:R-:W-:-:S04]  /*13be0*/  SHF.R.U64 R28, R28, 0x3, RZ ;  /* 0x000000031c1c7819 */ /* 0x000fc800000012ff */
[----:B------:R-:W-:Y:S01]  /*13bf0*/  LOP3.LUT R28, R28, R29, RZ, 0x3c, !PT ;  /* 0x0000001d1c1c7212 */ /* 0x000fe200078e3cff */
[----:B------:R-:W-:Y:S02]  /*13c00*/  IMAD.X R29, RZ, RZ, R7, P4 ;  /* 0x000000ffff1d7224 */ /* 0x000fe400020e0607 */
[----:B--2---:R-:W-:-:S04]  /*13c10*/  VIADD R12, R12, UR42 ;  /* 0x0000002a0c0c7c36 */ /* 0x004fc80008000000 */
[C---:B------:R-:W-:Y:S01]  /*13c20*/  VIADD R8, R12.reuse, 0x8 ;  /* 0x000000080c087836 */ /* 0x040fe20000000000 */
[-C--:B------:R-:W-:Y:S02]  /*13c30*/  ISETP.GE.OR P2, PT, R12, R35.reuse, P0 ;  /* 0x000000230c00720c */ /* 0x080fe40000746670 */
[----:B------:R-:W-:Y:S02]  /*13c40*/  LOP3.LUT R12, R13, 0x380, RZ, 0xc0, !PT ;  /* 0x000003800d0c7812 */ /* 0x000fe400078ec0ff */
[----:B------:R-:W-:Y:S02]  /*13c50*/  ISETP.GE.OR P0, PT, R8, R35, P0 ;  /* 0x000000230800720c */ /* 0x000fe40000706670 */
[----:B------:R-:W-:Y:S02]  /*13c60*/  SHF.R.U64 R12, R12, 0x3, RZ ;  /* 0x000000030c0c7819 */ /* 0x000fe400000012ff */
[----:B------:R-:W-:Y:S01]  /*13c70*/  LOP3.LUT R8, R9, R6, RZ, 0x3c, !PT ;  /* 0x0000000609087212 */ /* 0x000fe200078e3cff */
[--C-:B------:R-:W-:Y:S01]  /*13c80*/  IMAD.MOV.U32 R9, RZ, RZ, R7.reuse ;  /* 0x000000ffff097224 */ /* 0x100fe200078e0007 */
[----:B------:R-:W-:Y:S01]  /*13c90*/  LOP3.LUT R12, R12, R13, RZ, 0x3c, !PT ;  /* 0x0000000d0c0c7212 */ /* 0x000fe200078e3cff */
[----:B------:R-:W-:-:S02]  /*13ca0*/  IMAD.X R13, RZ, RZ, R7, P3 ;  /* 0x000000ffff0d7224 */ /* 0x000fc400018e0607 */
[----:B-1----:R1:W-:Y:S04]  /*13cb0*/  @!P2 ST.E desc[UR50][R20.64], R4 ;  /* 0x000000041400a985 */ /* 0x0023e8000c101932 */
[----:B0-----:R0:W-:Y:S04]  /*13cc0*/  @!P0 ST.E desc[UR50][R26.64], R0 ;  /* 0x000000001a008985 */ /* 0x0011e8000c101932 */
[----:B------:R-:W2:Y:S04]  /*13cd0*/  LD.E.128 R8, desc[UR50][R8.64] ;  /* 0x0000003208087980 */ /* 0x000ea8000c101d00 */
[----:B------:R-:W3:Y:S01]  /*13ce0*/  LD.E.128 R12, desc[UR50][R12.64] ;  /* 0x000000320c0c7980 */ /* 0x000ee2000c101d00 */
[----:B-1----:R-:W1:Y:S03]  /*13cf0*/  @P1 LDC R21, c[0x0][0xbf0] ;  /* 0x0002fc00ff151b82 */ /* 0x002e660000000800 */
[----:B------:R-:W4:Y:S01]  /*13d00*/  LD.E.128 R28, desc[UR50][R28.64] ;  /* 0x000000321c1c7980 */ /* 0x000f22000c101d00 */
[----:B------:R-:W-:-:S05]  /*13d10*/  IADD3 R17, P0, R6, 0x4800, RZ ;  /* 0x0000480006117810 */ /* 0x000fca0007f1e0ff */
[----:B------:R-:W-:Y:S02]  /*13d20*/  IMAD.X R25, RZ, RZ, R7, P0 ;  /* 0x000000ffff197224 */ /* 0x000fe400000e0607 */
[----:B------:R-:W1:Y:S01]  /*13d30*/  @P1 LDC R7, c[0x0][0xbec] ;  /* 0x0002fb00ff071b82 */ /* 0x000e620000000800 */
[----:B------:R-:W-:Y:S02]  /*13d40*/  UIMAD UR10, UR7, UR12, URZ ;  /* 0x0000000c070a72a4 */ /* 0x000fe4000f8e023f */
[----:B------:R-:W-:Y:S02]  /*13d50*/  UIMAD.WIDE.U32 UR6, UR4, UR12, URZ ;  /* 0x0000000c040672a5 */ /* 0x000fe4000f8e003f */
[----:B------:R-:W-:Y:S01]  /*13d60*/  UIMAD UR10, UR4, UR13, UR10 ;  /* 0x0000000d040a72a4 */ /* 0x000fe2000f8e020a */
[----:B0-----:R-:W-:Y:S02]  /*13d70*/  IMAD R0, R23, 0x30, R157 ;  /* 0x0000003017007824 */ /* 0x001fe400078e029d */
[----:B------:R-:W-:Y:S01]  /*13d80*/  ULDC.64 UR12, c[0x0][0xae8] ;  /* 0x0002ba00000c7ab9 */ /* 0x000fe20000000a00 */
[----:B------:R-:W-:Y:S01]  /*13d90*/  UIADD3 UR7, UR7, UR10, URZ ;  /* 0x0000000a07077290 */ /* 0x000fe2000fffe03f */
[----:B------:R-:W-:Y:S01]  /*13da0*/  LOP3.LUT R6, R17, 0x380, RZ, 0xc0, !PT ;  /* 0x0000038011067812 */ /* 0x000fe200078ec0ff */
[----:B------:R-:W-:Y:S01]  /*13db0*/  UIMAD UR4, UR16, UR12, URZ ;  /* 0x0000000c100472a4 */ /* 0x000fe2000f8e023f */
[----:B------:R-:W-:Y:S01]  /*13dc0*/  VIADD R18, R0, UR42 ;  /* 0x0000002a00127c36 */ /* 0x000fe20008000000 */
[----:B------:R-:W-:Y:S01]  /*13dd0*/  UIMAD.WIDE.U32 UR6, UR40, UR12, UR6 ;  /* 0x0000000c280672a5 */ /* 0x000fe2000f8e0006 */
[----:B------:R-:W-:Y:S01]  /*13de0*/  SHF.R.U64 R4, R6, 0x3, RZ ;  /* 0x0000000306047819 */ /* 0x000fe200000012ff */
[----:B------:R-:W-:Y:S01]  /*13df0*/  UIMAD UR4, UR40, UR13, UR4 ;  /* 0x0000000d280472a4 */ /* 0x000fe2000f8e0204 */
[----:B------:R-:W-:-:S02]  /*13e00*/  ULDC.64 UR10, c[0x0][0xaf0] ;  /* 0x0002bc00000a7ab9 */ /* 0x000fc40000000a00 */
[----:B------:R-:W-:Y:S01]  /*13e10*/  UIMAD UR9, UR9, UR10, URZ ;  /* 0x0000000a090972a4 */ /* 0x000fe2000f8e023f */
[----:B------:R-:W-:Y:S01]  /*13e20*/  LOP3.LUT R24, R4, R17, RZ, 0x3c, !PT ;  /* 0x0000001104187212 */ /* 0x000fe200078e3cff */
[----:B------:R-:W-:Y:S01]  /*13e30*/  UIADD3 UR7, UR7, UR4, URZ ;  /* 0x0000000407077290 */ /* 0x000fe2000fffe03f */
[----:B-1----:R-:W-:Y:S01]  /*13e40*/  @P1 IMAD.HI.U32 R0, R18, R7, RZ ;  /* 0x0000000712001227 */ /* 0x002fe200078e00ff */
[----:B------:R-:W-:-:S03]  /*13e50*/  UIMAD UR4, UR8, UR11, UR9 ;  /* 0x0000000b080472a4 */ /* 0x000fc6000f8e0209 */
[----:B------:R-:W5:Y:S01]  /*13e60*/  LD.E.128 R24, desc[UR50][R24.64] ;  /* 0x0000003218187980 */ /* 0x000f62000c101d00 */
[----:B------:R-:W-:Y:S01]  /*13e70*/  IMAD.MOV.U32 R17, RZ, RZ, R18 ;  /* 0x000000ffff117224 */ /* 0x000fe200078e0012 */
[----:B------:R-:W-:Y:S01]  /*13e80*/  @P1 SHF.R.U32.HI R17, RZ, R21, R0 ;  /* 0x00000015ff111219 */ /* 0x000fe20000011600 */
[----:B------:R-:W-:Y:S01]  /*13e90*/  UIMAD.WIDE.U32 UR8, UR8, UR10, UR6 ;  /* 0x0000000a080872a5 */ /* 0x000fe2000f8e0006 */
[----:B------:R-:W-:Y:S01]  /*13ea0*/  VIADD R32, R157, UR42 ;  /* 0x0000002a9d207c36 */ /* 0x000fe20008000000 */
[----:B------:R-:W-:Y:S01]  /*13eb0*/  @!PT LDS RZ, [RZ] ;  /* 0x00000000fffff984 */ /* 0x000fe20000000800 */
[----:B------:R-:W-:Y:S01]  /*13ec0*/  @!PT LDS RZ, [RZ] ;  /* 0x00000000fffff984 */ /* 0x000fe20000000800 */
[----:B------:R-:W-:Y:S01]  /*13ed0*/  @!PT LDS RZ, [RZ] ;  /* 0x00000000fffff984 */ /* 0x000fe20000000800 */
[----:B------:R-:W-:Y:S01]  /*13ee0*/  @!PT LDS RZ, [RZ] ;  /* 0x00000000fffff984 */ /* 0x000fe20000000800 */
[----:B------:R0:W-:Y:S06]  /*13ef0*/  MEMBAR.ALL.CTA ;  /* 0x0000000000007992 */ /* 0x0001ec0000008000 */
[----:B0-----:R-:W0:Y:S01]  /*13f00*/  FENCE.VIEW.ASYNC.S ;  /* 0x00000000000073c6 */ /* 0x001e220000000000 */
[--C-:B------:R-:W-:Y:S01]  /*13f10*/  SHF.R.S32.HI R0, RZ, 0x1f, R17.reuse ;  /* 0x0000001fff007819 */ /* 0x100fe20000011411 */
[----:B------:R-:W-:Y:S01]  /*13f20*/  UIADD3 UR4, UR9, UR4, URZ ;  /* 0x0000000409047290 */ /* 0x000fe2000fffe03f */
[----:B------:R-:W-:Y:S01]  /*13f30*/  IMAD.MOV R4, RZ, RZ, -R17 ;  /* 0x000000ffff047224 */ /* 0x000fe200078e0a11 */
[----:B------:R-:W-:Y:S01]  /*13f40*/  ULDC.64 UR6, c[0x0][0xae0] ;  /* 0x0002b80000067ab9 */ /* 0x000fe20000000a00 */
[----:B------:R-:W-:-:S02]  /*13f50*/  IMAD.U32 R7, RZ, RZ, UR9 ;  /* 0x00000009ff077e24 */ /* 0x000fc4000f8e00ff */
[----:B------:R-:W-:Y:S02]  /*13f60*/  IMAD R0, R0, UR6, RZ ;  /* 0x0000000600007c24 */ /* 0x000fe4000f8e02ff */
[----:B------:R-:W-:Y:S02]  /*13f70*/  IMAD R21, R33, R4, R18 ;  /* 0x0000000421157224 */ /* 0x000fe400078e0212 */
        /* <DEDUP_REMOVED lines=11> */
[----:B------:R-:W-:-:S03]  /*14030*/  ULDC.64 UR6, c[0x0][0xa80] ;  /* 0x0002a00000067ab9 */ /* 0x000fc60000000a00 */
[----:B------:R-:W-:Y:S01]  /*14040*/  IMAD.IADD R7, R7, 0x1, R17 ;  /* 0x0000000107077824 */ /* 0x000fe200078e0211 */
[----:B------:R-:W-:-:S04]  /*14050*/  LEA R17, P0, R6, UR6, 0x1 ;  /* 0x0000000606117c11 */ /* 0x000fc8000f8008ff */
[----:B------:R-:W-:Y:S01]  /*14060*/  LEA.HI.X R18, R6, UR7, R7, 0x1, P0 ;  /* 0x0000000706127c11 */ /* 0x000fe200080f0c07 */
[----:B0-----:R-:W0:Y:S04]  /*14070*/  SHFL.IDX PT, R21, R17, RZ, 0x181f ;  /* 0x00181fff11157589 */ /* 0x001e2800000e0000 */
[----:B------:R-:W1:Y:S04]  /*14080*/  SHFL.IDX PT, R37, R17, 0x1, 0x181f ;  /* 0x00381f0011257f89 */ /* 0x000e6800000e0000 */
[----:B------:R-:W1:Y:S01]  /*14090*/  SHFL.IDX PT, R39, R17, 0x2, 0x181f ;  /* 0x00581f0011277f89 */ /* 0x000e6200000e0000 */
[----:B------:R-:W-:-:S03]  /*140a0*/  ISETP.GE.AND P0, PT, R156, UR4, PT ;  /* 0x000000049c007c0c */ /* 0x000fc6000bf06270 */
[----:B------:R-:W1:Y:S01]  /*140b0*/  SHFL.IDX PT, R7, R18, RZ, 0x181f ;  /* 0x00181fff12077589 */ /* 0x000e6200000e0000 */
[----:B------:R-:W-:-:S03]  /*140c0*/  VIADD R0, R32, 0x30 ;  /* 0x0000003020007836 */ /* 0x000fc60000000000 */
[----:B------:R-:W1:Y:S01]  /*140d0*/  SHFL.IDX PT, R33, R18, 0x1, 0x181f ;  /* 0x00381f0012217f89 */ /* 0x000e6200000e0000 */
[----:B------:R-:W-:-:S03]  /*140e0*/  VIADD R4, R32, 0x60 ;  /* 0x0000006020047836 */ /* 0x000fc60000000000 */
[----:B------:R-:W1:Y:S01]  /*140f0*/  SHFL.IDX PT, R34, R18, 0x2, 0x181f ;  /* 0x00581f0012227f89 */ /* 0x000e6200000e0000 */
[-C--:B------:R-:W-:Y:S02]  /*14100*/  ISETP.GE.OR P1, PT, R32, R35.reuse, P0 ;  /* 0x000000232000720c */ /* 0x080fe40000726670 */
[-C--:B------:R-:W-:Y:S02]  /*14110*/  ISETP.GE.OR P2, PT, R0, R35.reuse, P0 ;  /* 0x000000230000720c */ /* 0x080fe40000746670 */
[----:B------:R-:W-:Y:S01]  /*14120*/  ISETP.GE.OR P3, PT, R4, R35, P0 ;  /* 0x000000230400720c */ /* 0x000fe20000766670 */
[----:B------:R-:W-:-:S05]  /*14130*/  VIADD R5, R5, 0x13220 ;  /* 0x0001322005057836 */ /* 0x000fca0000000000 */
[----:B------:R-:W-:-:S03]  /*14140*/  PRMT R0, RZ, 0x654, R5 ;  /* 0x00000654ff007816 */ /* 0x000fc60000000005 */
[C---:B0-----:R-:W-:Y:S01]  /*14150*/  @!P1 LEA R4, P4, R156.reuse, R21, 0x1 ;  /* 0x000000159c049211 */ /* 0x041fe200078808ff */
[----:B------:R0:W-:Y:S01]  /*14160*/  SYNCS.ARRIVE.TRANS64.RED.A1T0 RZ, [R0+URZ], RZ ;  /* 0x000000ff00ff79a7 */ /* 0x0001e2000810043f */
[C---:B-1----:R-:W-:Y:S02]  /*14170*/  @!P2 LEA R6, P5, R156.reuse, R37, 0x1 ;  /* 0x000000259c06a211 */ /* 0x042fe400078a08ff */
[C---:B------:R-:W-:Y:S02]  /*14180*/  @!P3 LEA R20, P6, R156.reuse, R39, 0x1 ;  /* 0x000000279c14b211 */ /* 0x040fe400078c08ff */
[C-C-:B------:R-:W-:Y:S02]  /*14190*/  @!P1 LEA.HI.X R5, R156.reuse, R7, R3.reuse, 0x1, P4 ;  /* 0x000000079c059211 */ /* 0x140fe400020f0c03 */
[C-C-:B------:R-:W-:Y:S02]  /*141a0*/  @!P2 LEA.HI.X R7, R156.reuse, R33, R3.reuse, 0x1, P5 ;  /* 0x000000219c07a211 */ /* 0x140fe400028f0c03 */
[----:B------:R-:W-:Y:S01]  /*141b0*/  @!P3 LEA.HI.X R21, R156, R34, R3, 0x1, P6 ;  /* 0x000000229c15b211 */ /* 0x000fe200030f0c03 */
[----:B0-----:R-:W-:-:S05]  /*141c0*/  VIADD R0, R32, 0x90 ;  /* 0x0000009020007836 */ /* 0x001fca0000000000 */
[----:B------:R-:W-:Y:S01]  /*141d0*/  ISETP.GE.OR P0, PT, R0, R35, P0 ;  /* 0x000000230000720c */ /* 0x000fe20000706670 */
[----:B------:R-:W0:Y:S04]  /*141e0*/  SHFL.IDX PT, R17, R17, 0x3, 0x181f ;  /* 0x00781f0011117f89 */ /* 0x000e2800000e0000 */
[----:B------:R-:W1:Y:S04]  /*141f0*/  SHFL.IDX PT, R18, R18, 0x3, 0x181f ;  /* 0x00781f0012127f89 */ /* 0x000e6800000e0000 */
[----:B--2---:R2:W-:Y:S04]  /*14200*/  @!P1 ST.E.128 desc[UR50][R4.64], R8 ;  /* 0x0000000804009985 */ /* 0x0045e8000c101d32 */
[----:B---3--:R2:W-:Y:S04]  /*14210*/  @!P2 ST.E.128 desc[UR50][R6.64], R12 ;  /* 0x0000000c0600a985 */ /* 0x0085e8000c101d32 */
[----:B----4-:R2:W-:Y:S01]  /*14220*/  @!P3 ST.E.128 desc[UR50][R20.64], R28 ;  /* 0x0000001c1400b985 */ /* 0x0105e2000c101d32 */
[----:B01----:R-:W-:Y:S05]  /*14230*/  @P0 BRA `(.L_x_14257) ;  /* 0x0000000800780947 */ /* 0x003fea0003800000 */
[----:B--2---:R-:W-:-:S04]  /*14240*/  LEA R4, P0, R156, R17, 0x1 ;  /* 0x000000119c047211 */ /* 0x004fc800078008ff */
[----:B------:R-:W-:-:S05]  /*14250*/  LEA.HI.X R5, R156, R18, R3, 0x1, P0 ;  /* 0x000000129c057211 */ /* 0x000fca00000f0c03 */
[----:B-----5:R0:W-:Y:S01]  /*14260*/  ST.E.128 desc[UR50][R4.64], R24 ;  /* 0x0000001804007985 */ /* 0x0201e2000c101d32 */
[----:B------:R-:W-:Y:S05]  /*14270*/  BRA `(.L_x_14257) ;  /* 0x0000000800687947 */ /* 0x000fea0003800000 */
.L_x_14255:
        /* <DEDUP_REMOVED lines=34> */
.L_x_14258:
        /* <DEDUP_REMOVED lines=47> */
.L_x_14260:
[----:B------:R-:W-:Y:S05]  /*14790*/  BSYNC B1 ;  /* 0x0000000000017941 */ /* 0x000fea0003800000 */
.L_x_14259:
[----:B0-----:R-:W0:Y:S01]  /*147a0*/  @P0 LDC R5, c[0x0][0xbf0] ;  /* 0x0002fc00ff050b82 */ /* 0x001e220000000800 */
[----:B------:R-:W-:Y:S01]  /*147b0*/  ULDC.64 UR14, c[0x0][0xaa0] ;  /* 0x0002a800000e7ab9 */ /* 0x000fe20000000a00 */
[----:B------:R-:W-:Y:S01]  /*147c0*/  IMAD R4, R23, 0x30, R157 ;  /* 0x0000003017047824 */ /* 0x000fe200078e029d */
[----:B------:R-:W-:Y:S01]  /*147d0*/  UIMAD UR8, UR9, UR14, URZ ;  /* 0x0000000e090872a4 */ /* 0x000fe2000f8e023f */
[----:B-----5:R-:W-:Y:S01]  /*147e0*/  IMAD R21, R0, R13, RZ ;  /* 0x0000000d00157224 */ /* 0x020fe200078e02ff */
        /* <DEDUP_REMOVED lines=37> */
[----:B------:R-:W-:-:S03]  /*14a40*/  VIADD R8, R157, UR42 ;  /* 0x0000002a9d087c36 */ /* 0x000fc60008000000 */
[----:B------:R-:W-:Y:S01]  /*14a50*/  LEA.HI.X R10, R4, UR7, R5, 0x1, P0 ;  /* 0x00000007040a7c11 */ /* 0x000fe200080f0c05 */
[----:B------:R-:W0:Y:S01]  /*14a60*/  SHFL.IDX PT, R9, R6, RZ, 0x181f ;  /* 0x00181fff06097589 */ /* 0x000e2200000e0000 */
[----:B------:R-:W-:Y:S01]  /*14a70*/  ISETP.GE.AND P0, PT, R156, UR4, PT ;  /* 0x000000049c007c0c */ /* 0x000fe2000bf06270 */
[C---:B------:R-:W-:Y:S02]  /*14a80*/  VIADD R0, R8.reuse, 0x30 ;  /* 0x0000003008007836 */ /* 0x040fe40000000000 */
[----:B------:R-:W1:Y:S01]  /*14a90*/  SHFL.IDX PT, R13, R6, 0x1, 0x181f ;  /* 0x00381f00060d7f89 */ /* 0x000e6200000e0000 */
[C---:B------:R-:W-:Y:S01]  /*14aa0*/  VIADD R4, R8.reuse, 0x60 ;  /* 0x0000006008047836 */ /* 0x040fe20000000000 */
[CC--:B------:R-:W-:Y:S01]  /*14ab0*/  ISETP.GE.OR P3, PT, R8.reuse, R21.reuse, P0 ;  /* 0x000000150800720c */ /* 0x0c0fe20000766670 */
[----:B------:R-:W-:Y:S01]  /*14ac0*/  VIADD R5, R8, 0x90 ;  /* 0x0000009008057836 */ /* 0x000fe20000000000 */
[----:B------:R-:W2:Y:S01]  /*14ad0*/  SHFL.IDX PT, R15, R6, 0x2, 0x181f ;  /* 0x00581f00060f7f89 */ /* 0x000ea200000e0000 */
[----:B------:R-:W-:-:S02]  /*14ae0*/  ISETP.GE.OR P2, PT, R0, R21, P0 ;  /* 0x000000150000720c */ /* 0x000fc40000746670 */
[-C--:B------:R-:W-:Y:S01]  /*14af0*/  ISETP.GE.OR P1, PT, R4, R21.reuse, P0 ;  /* 0x000000150400720c */ /* 0x080fe20000726670 */
[----:B------:R-:W3:Y:S01]  /*14b00*/  SHFL.IDX PT, R7, R10, RZ, 0x181f ;  /* 0x00181fff0a077589 */ /* 0x000ee200000e0000 */
[----:B------:R-:W-:-:S03]  /*14b10*/  ISETP.GE.OR P0, PT, R5, R21, P0 ;  /* 0x000000150500720c */ /* 0x000fc60000706670 */
        /* <DEDUP_REMOVED lines=16> */
.L_x_14257:
[----:B------:R-:W-:Y:S05]  /*14c20*/  BSYNC B0 ;  /* 0x0000000000007941 */ /* 0x000fea0003800000 */
.L_x_14254:
[----:B------:R-:W-:Y:S02]  /*14c30*/  ULDC UR4, c[0x0][0xc3c] ;  /* 0x00030f0000047ab9 */ /* 0x000fe40000000800 */
[----:B------:R-:W-:-:S06]  /*14c40*/  UISETP.GE.AND UP0, UPT, UR47, UR4, UPT ;  /* 0x000000042f00728c */ /* 0x000fcc000bf06270 */
[----:B------:R-:W-:-:S13]  /*14c50*/  PLOP3.LUT P0, PT, PT, PT, UP0, 0x80, 0x0 ;  /* 0x000000000000781c */ /* 0x000fda0003f0f008 */
[----:B------:R-:W-:Y:S05]  /*14c60*/  @!P0 BRA `(.L_x_14261) ;  /* 0xfffffec000288947 */ /* 0x000fea000383ffff */
[----:B------:R-:W-:Y:S05]  /*14c70*/  EXIT ;  /* 0x000000000000794d */ /* 0x000fea0003800000 */
.L_x_14164:
        /* <DEDUP_REMOVED lines=55> */
.L_x_14267:
        /* <DEDUP_REMOVED lines=11> */
.L_x_14266:
[----:B------:R-:W-:Y:S05]  /*150a0*/  BSYNC B0 ;  /* 0x0000000000007941 */ /* 0x000fea0003800000 */
.L_x_14265:
        /* <DEDUP_REMOVED lines=21> */
.L_x_14263:
        /* <DEDUP_REMOVED lines=21> */
.L_x_14268:
[----:B---3--:R-:W-:Y:S01]  /*15350*/  IMAD R24, R24, R9, R10 ;  /* 0x0000000918187224 */ /* 0x008fe200078e020a */
[----:B------:R-:W-:Y:S01]  /*15360*/  IABS R2, R4 ;  /* 0x0000000400027213 */ /* 0x000fe20000000000 */
[----:B-1----:R-:W-:Y:S02]  /*15370*/  IMAD.MOV R0, RZ, RZ, -R3 ;  /* 0x000000ffff007224 */ /* 0x002fe400078e0a03 */
[----:B------:R-:W-:Y:S02]  /*15380*/  IMAD.IADD R7, R7, 0x1, -R24 ;  /* 0x0000000107077824 */ /* 0x000fe400078e0a18 */
[----:B--2---:R-:W-:Y:S02]  /*15390*/  IMAD.MOV R8, RZ, RZ, -R2 ;  /* 0x000000ffff087224 */ /* 0x004fe400078e0a02 */
        /* <DEDUP_REMOVED lines=62> */
.L_x_14264:
[----:B------:R-:W0:Y:S01]  /*15780*/  LDC R27, c[0x0][0xc3c] ;  /* 0x00030f00ff1b7b82 */ /* 0x000e220000000800 */
[----:B------:R-:W-:Y:S01]  /*15790*/  IMAD.MOV.U32 R24, RZ, RZ, R7 ;  /* 0x000000ffff187224 */ /* 0x000fe200078e0007 */
[----:B------:R-:W-:Y:S01]  /*157a0*/  UMOV UR4, URZ ;  /* 0x0000003f00047c82 */ /* 0x000fe20008000000 */
[----:B------:R-:W-:-:S07]  /*157b0*/  IMAD.MOV.U32 R26, RZ, RZ, RZ ;  /* 0x000000ffff1a7224 */ /* 0x000fce00078e00ff */
.L_x_14269:
[----:B------:R-:W-:Y:S01]  /*157c0*/  ISETP.NE.AND P0, PT, R5, RZ, PT ;  /* 0x000000ff0500720c */ /* 0x000fe20003f05270 */
[----:B------:R-:W-:-:S12]  /*157d0*/  IMAD.U32 R25, RZ, RZ, UR4 ;  /* 0x00000004ff197e24 */ /* 0x000fd8000f8e00ff */
[----:B------:R-:W1:Y:S01]  /*157e0*/  @!P0 S2R R3, SR_CgaCtaId ;  /* 0x0000000000038919 */ /* 0x000e620000008800 */
[----:B------:R-:W-:-:S04]  /*157f0*/  @!P0 MOV R0, 0x400 ;  /* 0x0000040000008802 */ /* 0x000fc80000000f00 */
[----:B-1----:R-:W-:-:S05]  /*15800*/  @!P0 LEA R0, R3, R0, 0x18 ;  /* 0x0000000003008211 */ /* 0x002fca00078ec0ff */
[----:B0-----:R0:W-:Y:S01]  /*15810*/  @!P0 STS.128 [R0+0x132d0], R24 ;  /* 0x0132d01800008388 */ /* 0x0011e20000000c00 */
[----:B------:R-:W-:Y:S06]  /*15820*/  BAR.ARV 0x5, 0x200 ;  /* 0x0148000000007b1d */ /* 0x000fec0000002000 */
.L_x_14262:
[----:B0-----:R-:W-:Y:S01]  /*15830*/  IMAD.MOV.U32 R0, RZ, RZ, 0x1 ;  /* 0x00000001ff007424 */ /* 0x001fe200078e00ff */
[----:B------:R0:W-:Y:S01]  /*15840*/  STL [R1+0xc], RZ ;  /* 0x00000cff01007387 */ /* 0x0001e20000100800 */
[----:B------:R-:W-:Y:S02]  /*15850*/  ULDC UR5, c[0x0][0xc3c] ;  /* 0x00030f0000057ab9 */ /* 0x000fe40000000800 */
[----:B------:R-:W-:Y:S01]  /*15860*/  ISETP.GE.AND P0, PT, R27, UR5, PT ;  /* 0x000000051b007c0c */ /* 0x000fe2000bf06270 */
[----:B------:R0:W-:Y:S04]  /*15870*/  STL [R1+0x18], R0 ;  /* 0x0000180001007387 */ /* 0x0001e80000100800 */
[----:B------:R0:W-:Y:S08]  /*15880*/  STL [R1+0x34], RZ ;  /* 0x000034ff01007387 */ /* 0x0001f00000100800 */
        /* <DEDUP_REMOVED lines=8> */
[C---:B0-----:R-:W-:Y:S01]  /*15910*/  IMAD.SHL.U32 R23, R9.reuse, 0x40, RZ ;  /* 0x0000004009177824 */ /* 0x041fe200078e00ff */
[--C-:B------:R-:W-:Y:S01]  /*15920*/  SHF.R.U32.HI R0, RZ, 0x1, R9.reuse ;  /* 0x00000001ff007819 */ /* 0x100fe20000011609 */
[C---:B------:R-:W-:Y:S02]  /*15930*/  IMAD.SHL.U32 R2, R9.reuse, 0x20, RZ ;  /* 0x0000002009027824 */ /* 0x040fe400078e00ff */
[----:B------:R-:W-:Y:S01]  /*15940*/  IMAD.SHL.U32 R4, R9, 0x8, RZ ;  /* 0x0000000809047824 */ /* 0x000fe200078e00ff */
[----:B------:R-:W-:Y:S01]  /*15950*/  LOP3.LUT R3, R23, 0x180, RZ, 0xc0, !PT ;  /* 0x0000018017037812 */ /* 0x000fe200078ec0ff */
[C---:B------:R-:W-:Y:S01]  /*15960*/  IMAD.SHL.U32 R8, R9.reuse, 0x4, RZ ;  /* 0x0000000409087824 */ /* 0x040fe200078e00ff */
[----:B------:R-:W-:Y:S01]  /*15970*/  LOP3.LUT R5, R2, 0x80, RZ, 0xc0, !PT ;  /* 0x0000008002057812 */ /* 0x000fe200078ec0ff */
[----:B------:R-:W-:Y:S01]  /*15980*/  IMAD.SHL.U32 R6, R9, 0x2, RZ ;  /* 0x0000000209067824 */ /* 0x000fe200078e00ff */
[----:B------:R-:W-:Y:S01]  /*15990*/  LOP3.LUT R3, R3, 0x30, R0, 0xf8, !PT ;  /* 0x0000003003037812 */ /* 0x000fe200078ef800 */
[----:B------:R-:W-:Y:S01]  /*159a0*/  IMAD.SHL.U32 R0, R9, 0x10, RZ ;  /* 0x0000001009007824 */ /* 0x000fe200078e00ff */
[----:B------:R-:W-:-:S02]  /*159b0*/  LOP3.LUT R5, R5, 0x10, R9, 0xf8, !PT ;  /* 0x0000001005057812 */ /* 0x000fc400078ef809 */
[----:B------:R-:W-:Y:S02]  /*159c0*/  LOP3.LUT R4, R3, 0x30, R4, 0x78, !PT ;  /* 0x0000003003047812 */ /* 0x000fe400078e7804 */
[----:B------:R-:W-:Y:S02]  /*159d0*/  LOP3.LUT R7, R0, 0x600, RZ, 0xc0, !PT ;  /* 0x0000060000077812 */ /* 0x000fe400078ec0ff */
[----:B------:R-:W-:Y:S02]  /*159e0*/  LOP3.LUT R5, R5, 0x10, R8, 0x78, !PT ;  /* 0x0000001005057812 */ /* 0x000fe400078e7808 */
[--C-:B------:R-:W-:Y:S02]  /*159f0*/  LOP3.LUT R7, R7, 0x60, R2.reuse, 0xf8, !PT ;  /* 0x0000006007077812 */ /* 0x100fe400078ef802 */
[----:B------:R-:W-:Y:S02]  /*15a00*/  LOP3.LUT R9, R9, 0x7f, RZ, 0xc0, !PT ;  /* 0x0000007f09097812 */ /* 0x000fe400078ec0ff */
[----:B------:R-:W-:-:S02]  /*15a10*/  LOP3.LUT R22, R7, 0x100, R2, 0xf8, !PT ;  /* 0x0000010007167812 */ /* 0x000fc400078ef802 */
[----:B------:R-:W-:Y:S02]  /*15a20*/  LOP3.LUT R3, R0, 0x1b0, RZ, 0xc0, !PT ;  /* 0x000001b000037812 */ /* 0x000fe400078ec0ff */
[----:B------:R-:W-:Y:S02]  /*15a30*/  LOP3.LUT R23, R4, 0x640, R23, 0xf8, !PT ;  /* 0x0000064004177812 */ /* 0x000fe400078ef817 */
[----:B------:R-:W-:Y:S01]  /*15a40*/  LOP3.LUT R22, R22, R5, RZ, 0xfc, !PT ;  /* 0x0000000516167212 */ /* 0x000fe200078efcff */
[----:B-1----:R-:W-:Y:S01]  /*15a50*/  IMAD.U32 R5, RZ, RZ, UR5 ;  /* 0x00000005ff057e24 */ /* 0x002fe2000f8e00ff */
[----:B------:R-:W-:Y:S02]  /*15a60*/  SHF.R.U32.HI R4, RZ, 0x2, R9 ;  /* 0x00000002ff047819 */ /* 0x000fe40000011609 */
[----:B------:R-:W-:Y:S01]  /*15a70*/  LOP3.LUT R3, R3, 0x30, R6, 0x78, !PT ;  /* 0x0000003003037812 */ /* 0x000fe200078e7806 */
[----:B------:R-:W-:Y:S01]  /*15a80*/  IMAD.MOV.U32 R6, RZ, RZ, 0x1 ;  /* 0x00000001ff067424 */ /* 0x000fe200078e00ff */
[----:B------:R-:W-:-:S02]  /*15a90*/  LOP3.LUT R4, R4, 0x60, R2, 0xf8, !PT ;  /* 0x0000006004047812 */ /* 0x000fc400078ef802 */
        /* <DEDUP_REMOVED lines=9> */
.L_x_14351:
[----:B0-2---:R-:W0:Y:S08]  /*15b30*/  LDC.64 R4, c[0x0][0xa18] ;  /* 0x00028600ff047b82 */ /* 0x005e300000000a00 */
[----:B-1----:R-:W1:Y:S08]  /*15b40*/  LDC.64 R2, c[0x0][0xa28] ;  /* 0x00028a00ff027b82 */ /* 0x002e700000000a00 */
[----:B------:R-:W2:Y:S01]  /*15b50*/  LDC.64 R6, c[0x0][0xa00] ;  /* 0x00028000ff067b82 */ /* 0x000ea20000000a00 */
[----:B0-----:R-:W-:-:S07]  /*15b60*/  ISETP.NE.U32.AND P1, PT, R4, RZ, PT ;  /* 0x000000ff0400720c */ /* 0x001fce0003f25070 */
[----:B------:R-:W0:Y:S01]  /*15b70*/  LDC.64 R8, c[0x0][0xa00] ;  /* 0x00028000ff087b82 */ /* 0x000e220000000a00 */
[----:B------:R-:W-:Y:S02]  /*15b80*/  ISETP.NE.AND.EX P2, PT, R5, RZ, PT, P1 ;  /* 0x000000ff0500720c */ /* 0x000fe40003f45310 */
[----:B-1----:R-:W-:-:S04]  /*15b90*/  ISETP.NE.U32.AND P0, PT, R2, RZ, PT ;  /* 0x000000ff0200720c */ /* 0x002fc80003f05070 */
[----:B------:R-:W-:Y:S02]  /*15ba0*/  ISETP.NE.AND.EX P0, PT, R3, RZ, PT, P0 ;  /* 0x000000ff0300720c */ /* 0x000fe40003f05300 */
[----:B--2---:R-:W-:-:S05]  /*15bb0*/  ISETP.NE.U32.AND P1, PT, R6, RZ, PT ;  /* 0x000000ff0600720c */ /* 0x004fca0003f25070 */
[----:B------:R-:W1:Y:S01]  /*15bc0*/  @P2 LDC.64 R2, c[0x0][0xa18] ;  /* 0x00028600ff022b82 */ /* 0x000e620000000a00 */
[----:B------:R-:W-:-:S07]  /*15bd0*/  ISETP.NE.AND.EX P3, PT, R7, RZ, PT, P1 ;  /* 0x000000ff0700720c */ /* 0x000fce0003f65310 */
[----:B------:R-:W2:Y:S01]  /*15be0*/  @P0 LDC.64 R4, c[0x0][0xa28] ;  /* 0x00028a00ff040b82 */ /* 0x000ea20000000a00 */
[----:B------:R-:W-:Y:S02]  /*15bf0*/  IMAD.MOV.U32 R28, RZ, RZ, RZ ;  /* 0x000000ffff1c7224 */ /* 0x000fe400078e00ff */
[----:B-1----:R-:W-:-:S05]  /*15c00*/  @P2 IMAD.WIDE R2, R27, 0x4, R2 ;  /* 0x000000041b022825 */ /* 0x002fca00078e0202 */
[----:B------:R0:W3:Y:S01]  /*15c10*/  @P2 LDG.E R0, desc[UR50][R2.64] ;  /* 0x0000003202002981 */ /* 0x0000e2000c1e1900 */
[----:B--2---:R-:W-:-:S06]  /*15c20*/  @P0 IMAD.WIDE R4, R27, 0x4, R4 ;  /* 0x000000041b040825 */ /* 0x004fcc00078e0204 */
[----:B------:R1:W5:Y:S01]  /*15c30*/  @P0 LDG.E R4, desc[UR50][R4.64] ;  /* 0x0000003204040981 */ /* 0x000362000c1e1900 */
[----:B0-----:R-:W-:Y:S01]  /*15c40*/  IMAD.WIDE R2, R27, 0x4, R8 ;  /* 0x000000041b027825 */ /* 0x001fe200078e0208 */
[----:B------:R-:W-:-:S04]  /*15c50*/  LOP3.LUT R16, R16, 0xffffffdf, RZ, 0xc0, !PT ;  /* 0xffffffdf10107812 */ /* 0x000fc800078ec0ff */
[----:B------:R1:W5:Y:S01]  /*15c60*/  @P3 LDG.E R28, desc[UR50][R2.64] ;  /* 0x00000032021c3981 */ /* 0x000362000c1e1900 */
[----:B------:R-:W-:Y:S02]  /*15c70*/  @P3 LOP3.LUT R16, R16, 0x20, RZ, 0xfc, !PT ;  /* 0x0000002010103812 */ /* 0x000fe400078efcff */
[----:B---3--:R-:W-:Y:S01]  /*15c80*/  @P2 R2UR UR37, R0 ;  /* 0x00000000002522ca */ /* 0x008fe200000e0000 */
[----:B-1----:R-:W-:-:S14]  /*15c90*/  @P2 BRA `(.L_x_14271) ;  /* 0x00000000001c2947 */ /* 0x002fdc0003800000 */
[----:B------:R-:W-:Y:S01]  /*15ca0*/  ULDC UR37, c[0x0][0x288] ;  /* 0x0000a20000257ab9 */ /* 0x000fe20000000800 */
[----:B------:R-:W-:Y:S05]  /*15cb0*/  @!P3 BRA `(.L_x_14271) ;  /* 0x000000000014b947 */ /* 0x000fea0003800000 */
[----:B------:R-:W2:Y:S04]  /*15cc0*/  LDG.E R5, desc[UR50][R2.64] ;  /* 0x0000003202057981 */ /* 0x000ea8000c1e1900 */
[----:B------:R-:W3:Y:S01]  /*15cd0*/  LDG.E R0, desc[UR50][R2.64+0x4] ;  /* 0x0000043202007981 */ /* 0x000ee2000c1e1900 */
[----:B--2---:R-:W-:Y:S02]  /*15ce0*/  R2UR UR5, R5 ;  /* 0x00000000050572ca */ /* 0x004fe400000e0000 */
[----:B---3--:R-:W-:-:S13]  /*15cf0*/  R2UR UR37, R0 ;  /* 0x00000000002572ca */ /* 0x008fda00000e0000 */
[----:B------:R-:W-:-:S12]  /*15d00*/  UIADD3 UR37, -UR5, UR37, URZ ;  /* 0x0000002505257290 */ /* 0x000fd8000fffe13f */
.L_x_14271:
        /* <DEDUP_REMOVED lines=18> */
.L_x_14272:
        /* <DEDUP_REMOVED lines=11> */
.L_x_14273:
        /* <DEDUP_REMOVED lines=27> */
.L_x_14275:
[----:B------:R-:W-:-:S11]  /*16090*/  UISETP.NE.AND UP0, UPT, UR5, 0x1, UPT ;  /* 0x000000010500788c */ /* 0x000fd6000bf05270 */
[----:B------:R-:W-:Y:S02]  /*160a0*/  @UP0 ULDC.64 UR10, c[0x0][0x9e8] ;  /* 0x00027a00000a0ab9 */ /* 0x000fe40000000a00 */
[----:B------:R-:W-:-:S04]  /*160b0*/  UIMAD.WIDE.U32 UR6, UR8, UR10, URZ ;  /* 0x0000000a080672a5 */ /* 0x000fc8000f8e003f */
[----:B------:R-:W-:-:S12]  /*160c0*/  @UP0 USHF.R.U32.HI UR8, URZ, UR11, UR7 ;  /* 0x0000000b3f080299 */ /* 0x000fd80008011607 */
.L_x_14276:
[----:B------:R-:W-:-:S04]  /*160d0*/  UIMAD UR8, UR8, UR5, UR5 ;  /* 0x00000005080872a4 */ /* 0x000fc8000f8e0205 */
[----:B------:R-:W-:-:S04]  /*160e0*/  UISETP.LT.AND UP0, UPT, UR4, UR8, UPT ;  /* 0x000000080400728c */ /* 0x000fc8000bf01270 */
[----:B------:R-:W-:-:S12]  /*160f0*/  USEL UR4, UR4, UR8, UP0 ;  /* 0x0000000804047287 */ /* 0x000fd80008000000 */
.L_x_14274:
        /* <DEDUP_REMOVED lines=31> */
.L_x_14278:
[----:B------:R-:W-:-:S11]  /*162f0*/  UISETP.NE.AND UP0, UPT, UR5, 0x1, UPT ;  /* 0x000000010500788c */ /* 0x000fd6000bf05270 */
[----:B------:R-:W-:Y:S02]  /*16300*/  @UP0 ULDC.64 UR10, c[0x0][0x9e8] ;  /* 0x00027a00000a0ab9 */ /* 0x000fe40000000a00 */
[----:B------:R-:W-:-:S04]  /*16310*/  UIMAD.WIDE.U32 UR6, UR4, UR10, URZ ;  /* 0x0000000a040672a5 */ /* 0x000fc8000f8e003f */
[----:B------:R-:W-:-:S12]  /*16320*/  @UP0 USHF.R.U32.HI UR4, URZ, UR11, UR7 ;  /* 0x0000000b3f040299 */ /* 0x000fd80008011607 */
.L_x_14279:
[----:B------:R-:W-:-:S04]  /*16330*/  UIMAD UR4, UR4, UR5, URZ ;  /* 0x00000005040472a4 */ /* 0x000fc8000f8e023f */
[----:B------:R-:W-:-:S04]  /*16340*/  UISETP.LT.AND UP0, UPT, UR8, UR4, UPT ;  /* 0x000000040800728c */ /* 0x000fc8000bf01270 */
[----:B------:R-:W-:-:S12]  /*16350*/  USEL UR8, UR8, UR4, !UP0 ;  /* 0x0000000408087287 */ /* 0x000fd8000c000000 */
.L_x_14277:
        /* <DEDUP_REMOVED lines=26> */
.L_x_14281:
        /* <DEDUP_REMOVED lines=20> */
.L_x_14284:
[----:B------:R-:W-:Y:S05]  /*16640*/  BSYNC B6 ;  /* 0x0000000000067941 */ /* 0x000fea0003800000 */
.L_x_14283:
        /* <DEDUP_REMOVED lines=22> */
.L_x_14286:
[----:B------:R-:W-:Y:S05]  /*167b0*/  BSYNC B6 ;  /* 0x0000000000067941 */ /* 0x000fea0003800000 */
.L_x_14285:
        /* <DEDUP_REMOVED lines=20> */
.L_x_14288:
[----:B------:R-:W-:Y:S05]  /*16900*/  BSYNC B6 ;  /* 0x0000000000067941 */ /* 0x000fea0003800000 */
.L_x_14287:
        /* <DEDUP_REMOVED lines=19> */
.L_x_14290:
[----:B------:R-:W-:Y:S05]  /*16a40*/  BSYNC B6 ;  /* 0x0000000000067941 */ /* 0x000fea0003800000 */
.L_x_14289:
[----:B------:R-:W0:Y:S01]  /*16a50*/  LDC.64 R2, c[0x0][0x9f8] ;  /* 0x00027e00ff027b82 */ /* 0x000e220000000a00 */
[----:B------:R-:W-:-:S07]  /*16a60*/  IMAD.MOV.U32 R20, RZ, RZ, R27 ;  /* 0x000000ffff147224 */ /* 0x000fce00078e001b */
[----:B------:R-:W1:Y:S01]  /*16a70*/  LDC R18, c[0x0][0x430] ;  /* 0x00010c00ff127b82 */ /* 0x000e620000000800 */
[----:B0-----:R-:W-:-:S04]  /*16a80*/  ISETP.NE.U32.AND P0, PT, R2, RZ, PT ;  /* 0x000000ff0200720c */ /* 0x001fc80003f05070 */
[----:B------:R-:W-:-:S13]  /*16a90*/  ISETP.NE.AND.EX P0, PT, R3, RZ, PT, P0 ;  /* 0x000000ff0300720c */ /* 0x000fda0003f05300 */
[----:B------:R-:W0:Y:S02]  /*16aa0*/  @P0 LDC.64 R2, c[0x0][0x9f8] ;  /* 0x00027e00ff020b82 */ /* 0x000e240000000a00 */
[----:B0-----:R-:W-:-:S05]  /*16ab0*/  @P0 IMAD.WIDE R2, R27, 0x4, R2 ;  /* 0x000000041b020825 */ /* 0x001fca00078e0202 */
[----:B------:R-:W2:Y:S01]  /*16ac0*/  @P0 LDG.E R20, desc[UR50][R2.64] ;  /* 0x0000003202140981 */ /* 0x000ea2000c1e1900 */
[----:B-1----:R-:W-:Y:S01]  /*16ad0*/  ISETP.NE.AND P2, PT, R18, 0x1, PT ;  /* 0x000000011200780c */ /* 0x002fe20003f45270 */
[----:B------:R-:W-:Y:S01]  /*16ae0*/  UMOV UR4, 0xffffffff ;  /* 0xffffffff00047882 */ /* 0x000fe20000000000 */
[----:B------:R-:W-:-:S11]  /*16af0*/  LOP3.LUT R16, R16, 0xfffffff7, RZ, 0xc0, !PT ;  /* 0xfffffff710107812 */ /* 0x000fd600078ec0ff */
[----:B------:R-:W-:Y:S01]  /*16b00*/  @P2 LOP3.LUT R16, R16, 0x8, RZ, 0xfc, !PT ;  /* 0x0000000810102812 */ /* 0x000fe200078efcff */
[----:B--2---:R0:W-:Y:S01]  /*16b10*/  STL [R1+0x14], R20 ;  /* 0x0000141401007387 */ /* 0x0041e20000100800 */
[----:B------:R-:W-:Y:S05]  /*16b20*/  BRA.DIV UR4, `(.L_x_14291) ;  /* 0x00000052042c7947 */ /* 0x000fea000b800000 */
.L_x_14371:
[----:B------:R-:W1:Y:S01]  /*16b30*/  S2R R0, SR_TID.X ;  /* 0x0000000000007919 */ /* 0x000e620000002100 */
[----:B------:R-:W-:Y:S01]  /*16b40*/  UMOV UR4, 0xa0 ;  /* 0x000000a000047882 */ /* 0x000fe20000000000 */
[----:B------:R-:W2:Y:S01]  /*16b50*/  @P2 LDC R4, c[0x0][0x438] ;  /* 0x00010e00ff042b82 */ /* 0x000ea20000000800 */
[----:B------:R-:W-:Y:S01]  /*16b60*/  UIMAD UR4, UR41, UR4, -0xa0 ;  /* 0xffffff60290474a4 */ /* 0x000fe2000f8e0204 */
[----:B------:R-:W3:Y:S01]  /*16b70*/  S2R R10, SR_TID.X ;  /* 0x00000000000a7919 */ /* 0x000ee20000002100 */
[----:B------:R-:W-:-:S05]  /*16b80*/  SHF.R.S32.HI R12, RZ, 0x1f, R20 ;  /* 0x0000001fff0c7819 */ /* 0x000fca0000011414 */
[----:B------:R4:W-:Y:S01]  /*16b90*/  STL [R1+0x20], R12 ;  /* 0x0000200c01007387 */ /* 0x0009e20000100800 */
[----:B-1----:R-:W-:Y:S01]  /*16ba0*/  LOP3.LUT R0, R0, 0x7f, RZ, 0xc0, !PT ;  /* 0x0000007f00007812 */ /* 0x002fe200078ec0ff */
[----:B---3--:R-:W-:-:S03]  /*16bb0*/  IMAD.SHL.U32 R11, R10, 0x20, RZ ;  /* 0x000000200a0b7824 */ /* 0x008fc600078e00ff */
[----:B------:R-:W-:Y:S01]  /*16bc0*/  SHF.R.U32.HI R13, RZ, 0x2, R0 ;  /* 0x00000002ff0d7819 */ /* 0x000fe20000011600 */
[----:B------:R-:W-:Y:S01]  /*16bd0*/  IMAD.SHL.U32 R10, R10, 0x20, RZ ;  /* 0x000000200a0a7824 */ /* 0x000fe200078e00ff */
[----:B------:R-:W1:Y:S02]  /*16be0*/  @P2 LDC R0, c[0x0][0x434] ;  /* 0x00010d00ff002b82 */ /* 0x000e640000000800 */
        /* <DEDUP_REMOVED lines=9> */
[----:B--2---:R-:W-:-:S07]  /*16c80*/  @P2 SHF.R.U32.HI R0, RZ, R4, R5 ;  /* 0x00000004ff002219 */ /* 0x004fce0000011605 */
[----:B------:R-:W1:Y:S01]  /*16c90*/  @!P0 LDC.64 R2, c[0x0][0x428] ;  /* 0x00010a00ff028b82 */ /* 0x000e620000000a00 */
[--C-:B------:R-:W-:Y:S01]  /*16ca0*/  @!P0 SHF.R.S32.HI R7, RZ, 0x1f, R0.reuse ;  /* 0x0000001fff078819 */ /* 0x100fe20000011400 */
[----:B------:R-:W-:-:S06]  /*16cb0*/  @!P0 IMAD.MOV.U32 R6, RZ, RZ, R0 ;  /* 0x000000ffff068224 */ /* 0x000fcc00078e0000 */
[----:B------:R-:W2:Y:S01]  /*16cc0*/  @!P0 LDC.64 R4, c[0x0][0x418] ;  /* 0x00010600ff048b82 */ /* 0x000ea20000000a00 */
[----:B-1----:R-:W-:-:S04]  /*16cd0*/  @!P0 IMAD R8, R12, R2, RZ ;  /* 0x000000020c088224 */ /* 0x002fc800078e02ff */
[C---:B------:R-:W-:Y:S02]  /*16ce0*/  @!P0 IMAD R8, R20.reuse, R3, R8 ;  /* 0x0000000314088224 */ /* 0x040fe400078e0208 */
[----:B------:R-:W-:-:S04]  /*16cf0*/  @!P0 IMAD.WIDE.U32 R2, R20, R2, R6 ;  /* 0x0000000214028225 */ /* 0x000fc800078e0006 */
[----:B------:R-:W-:Y:S01]  /*16d00*/  @!P0 IMAD.IADD R8, R8, 0x1, R3 ;  /* 0x0000000108088824 */ /* 0x000fe200078e0203 */
[C---:B--2---:R-:W-:Y:S02]  /*16d10*/  @!P0 LEA R6, P1, R2.reuse, R4, 0x2 ;  /* 0x0000000402068211 */ /* 0x044fe400078210ff */
[----:B------:R-:W1:Y:S02]  /*16d20*/  @P2 LDC R4, c[0x0][0x438] ;  /* 0x00010e00ff042b82 */ /* 0x000e640000000800 */
[----:B------:R-:W-:Y:S01]  /*16d30*/  @!P0 LEA.HI.X R7, R2, R5, R8, 0x2, P1 ;  /* 0x0000000502078211 */ /* 0x000fe200008f1408 */
[----:B------:R-:W-:-:S05]  /*16d40*/  VIADD R8, R10, UR4 ;  /* 0x000000040a087c36 */ /* 0x000fca0008000000 */
[----:B------:R-:W2:Y:S01]  /*16d50*/  @P2 LDC R5, c[0x0][0x434] ;  /* 0x00010d00ff052b82 */ /* 0x000ea20000000800 */
[C---:B------:R-:W-:Y:S01]  /*16d60*/  ISETP.GE.AND P1, PT, R8.reuse, UR40, PT ;  /* 0x0000002808007c0c */ /* 0x040fe2000bf26270 */
[----:B------:R-:W-:-:S04]  /*16d70*/  VIADD R8, R8, UR36 ;  /* 0x0000002408087c36 */ /* 0x000fc80008000000 */
[----:B------:R-:W-:-:S08]  /*16d80*/  IMAD.MOV.U32 R10, RZ, RZ, R8 ;  /* 0x000000ffff0a7224 */ /* 0x000fd000078e0008 */
[----:B------:R-:W3:Y:S01]  /*16d90*/  @!P1 LDC.64 R2, c[0x0][0x428] ;  /* 0x00010a00ff029b82 */ /* 0x000ee20000000a00 */
[----:B--2---:R-:W-:-:S05]  /*16da0*/  @P2 IMAD.HI.U32 R5, R8, R5, RZ ;  /* 0x0000000508052227 */ /* 0x004fca00078e00ff */
[----:B-1----:R-:W-:Y:S01]  /*16db0*/  @P2 SHF.R.U32.HI R10, RZ, R4, R5 ;  /* 0x00000004ff0a2219 */ /* 0x002fe20000011605 */
[----:B------:R-:W-:-:S06]  /*16dc0*/  IMAD.MOV.U32 R4, RZ, RZ, RZ ;  /* 0x000000ffff047224 */ /* 0x000fcc00078e00ff */
[----:B------:R1:W5:Y:S01]  /*16dd0*/  @!P0 LDG.E R4, desc[UR50][R6.64] ;  /* 0x0000003206048981 */ /* 0x000362000c1e1900 */
[----:B---3--:R-:W-:-:S04]  /*16de0*/  @!P1 IMAD R5, R12, R2, RZ ;  /* 0x000000020c059224 */ /* 0x008fc800078e02ff */
[----:B------:R-:W-:Y:S01]  /*16df0*/  @!P1 IMAD R5, R20, R3, R5 ;  /* 0x0000000314059224 */ /* 0x000fe200078e0205 */
[--C-:B-1----:R-:W-:Y:S01]  /*16e00*/  @!P1 SHF.R.S32.HI R7, RZ, 0x1f, R10.reuse ;  /* 0x0000001fff079819 */ /* 0x102fe2000001140a */
[----:B------:R-:W-:-:S04]  /*16e10*/  @!P1 IMAD.MOV.U32 R6, RZ, RZ, R10 ;  /* 0x000000ffff069224 */ /* 0x000fc800078e000a */
[----:B------:R-:W-:Y:S02]  /*16e20*/  @!P1 IMAD.WIDE.U32 R6, R20, R2, R6 ;  /* 0x0000000214069225 */ /* 0x000fe400078e0006 */
[----:B------:R-:W1:Y:S02]  /*16e30*/  @!P1 LDC.64 R2, c[0x0][0x418] ;  /* 0x00010600ff029b82 */ /* 0x000e640000000a00 */
[----:B------:R-:W-:Y:S01]  /*16e40*/  @!P1 IMAD.IADD R5, R7, 0x1, R5 ;  /* 0x0000000107059824 */ /* 0x000fe200078e0205 */
[----:B-1----:R-:W-:-:S04]  /*16e50*/  @!P1 LEA R2, P0, R6, R2, 0x2 ;  /* 0x0000000206029211 */ /* 0x002fc800078010ff */
[----:B------:R-:W-:Y:S01]  /*16e60*/  @!P1 LEA.HI.X R3, R6, R3, R5, 0x2, P0 ;  /* 0x0000000306039211 */ /* 0x000fe200000f1405 */
[----:B------:R-:W-:-:S06]  /*16e70*/  IMAD.MOV.U32 R5, RZ, RZ, RZ ;  /* 0x000000ffff057224 */ /* 0x000fcc00078e00ff */
[----:B------:R1:W5:Y:S01]  /*16e80*/  @!P1 LDG.E R5, desc[UR50][R2.64] ;  /* 0x0000003202059981 */ /* 0x000362000c1e1900 */
[----:B------:R-:W-:Y:S01]  /*16e90*/  IMAD.MOV R0, RZ, RZ, -R0 ;  /* 0x000000ffff007224 */ /* 0x000fe200078e0a00 */
[----:B------:R-:W-:Y:S01]  /*16ea0*/  ISETP.GT.U32.AND P0, PT, R11, 0x9f, PT ;  /* 0x0000009f0b00780c */ /* 0x000fe20003f04070 */
[----:B------:R-:W-:Y:S01]  /*16eb0*/  IMAD.MOV R6, RZ, RZ, -R10 ;  /* 0x000000ffff067224 */ /* 0x000fe200078e0a0a */
[----:B------:R-:W-:Y:S01]  /*16ec0*/  LOP3.LUT R16, R16, 0xfffffffd, RZ, 0xc0, !PT ;  /* 0xfffffffd10107812 */ /* 0x000fe200078ec0ff */
[C---:B------:R-:W-:Y:S02]  /*16ed0*/  IMAD R9, R18.reuse, R0, R9 ;  /* 0x0000000012097224 */ /* 0x040fe400078e0209 */
[----:B------:R-:W-:Y:S02]  /*16ee0*/  IMAD.U32 R0, RZ, RZ, UR43 ;  /* 0x0000002bff007e24 */ /* 0x000fe4000f8e00ff */
[----:B----4-:R-:W-:Y:S02]  /*16ef0*/  IMAD.U32 R12, RZ, RZ, UR41 ;  /* 0x00000029ff0c7e24 */ /* 0x010fe4000f8e00ff */
[----:B------:R-:W-:Y:S01]  /*16f00*/  IMAD R6, R18, R6, R8 ;  /* 0x0000000612067224 */ /* 0x000fe200078e0208 */
[----:B------:R-:W-:Y:S01]  /*16f10*/  ISETP.NE.AND P2, PT, R0, 0x3, PT ;  /* 0x000000030000780c */ /* 0x000fe20003f45270 */
[----:B------:R-:W-:Y:S01]  /*16f20*/  VIADD R12, R12, 0xffffffff ;  /* 0xffffffff0c0c7836 */ /* 0x000fe20000000000 */
[----:B------:R-:W-:-:S02]  /*16f30*/  SHF.R.S32.HI R0, RZ, 0x1f, R26 ;  /* 0x0000001fff007819 */ /* 0x000fc4000001141a */
[----:B------:R-:W-:-:S03]  /*16f40*/  @P0 LOP3.LUT R16, R16, 0x2, RZ, 0xfc, !PT ;  /* 0x0000000210100812 */ /* 0x000fc600078efcff */
[----:B------:R1:W-:Y:S01]  /*16f50*/  STL [R1+0x1c], R0 ;  /* 0x00001c0001007387 */ /* 0x0003e20000100800 */
[----:B------:R-:W-:-:S05]  /*16f60*/  LOP3.LUT R16, R16, 0xfffffffb, RZ, 0xc0, !PT ;  /* 0xfffffffb10107812 */ /* 0x000fca00078ec0ff */
[----:B------:R-:W-:Y:S01]  /*16f70*/  @P2 LOP3.LUT R16, R16, 0x4, RZ, 0xfc, !PT ;  /* 0x0000000410102812 */ /* 0x000fe200078efcff */
[----:B------:R-:W-:Y:S06]  /*16f80*/  @!P2 BRA `(.L_x_14292) ;  /* 0x000000000004a947 */ /* 0x000fec0003800000 */
[----:B------:R-:W-:Y:S01]  /*16f90*/  BPT.TRAP 0x1 ;  /* 0x000000040000795c */ /* 0x000fe20000300000 */
.L_x_14292:
[----:B-1----:R-:W2:Y:S04]  /*16fa0*/  LDL R2, [R1+0xc] ;  /* 0x00000c0001027983 */ /* 0x002ea80000100800 */
[----:B------:R-:W3:Y:S01]  /*16fb0*/  LDL R0, [R1+0x18] ;  /* 0x0000180001007983 */ /* 0x000ee20000100800 */
[----:B------:R-:W-:Y:S01]  /*16fc0*/  BSSY B0, `(.L_x_14293) ;  /* 0x0000008000007945 */ /* 0x000fe20003800000 */
[----:B--2---:R-:W-:Y:S01]  /*16fd0*/  IMAD R7, R2, 0x8, R17 ;  /* 0x0000000802077824 */ /* 0x004fe200078e0211 */
[----:B---3--:R-:W-:-:S04]  /*16fe0*/  SHF.L.U32 R0, R0, 0x1f, RZ ;  /* 0x0000001f00007819 */ /* 0x008fc800000006ff */
[----:B------:R1:W2:Y:S01]  /*16ff0*/  SYNCS.PHASECHK.TRANS64.TRYWAIT P0, [R7+URZ+0x13280], R0 ;  /* 0x01328000070075a7 */ /* 0x0002a2000800017f */
[----:B------:R1:W-:Y:S02]  /*17000*/  STL [R1+0x2c], R0 ;  /* 0x00002c0001007387 */ /* 0x0003e40000100800 */
[----:B-1----:R-:W-:-:S05]  /*17010*/  SHF.R.S32.HI R0, RZ, 0x1f, R6 ;  /* 0x0000001fff007819 */ /* 0x002fca0000011406 */
[----:B------:R1:W-:Y:S02]  /*17020*/  STL [R1+0x8], R0 ;  /* 0x0000080001007387 */ /* 0x0003e40000100800 */
[----:B-12---:R-:W-:Y:S05]  /*17030*/  @!P0 BRA `(.L_x_14294) ;  /* 0x0000004c00148947 */ /* 0x006fea0003800000 */
.L_x_14372:
[----:B------:R-:W-:Y:S05]  /*17040*/  BSYNC B0 ;  /* 0x0000000000007941 */ /* 0x000fea0003800000 */
.L_x_14293:
[----:B-1----:R-:W2:Y:S04]  /*17050*/  LDL R0, [R1+0x8] ;  /* 0x0000080001007983 */ /* 0x002ea80000100800 */
[----:B------:R-:W3:Y:S01]  /*17060*/  LDL R8, [R1+0x1c] ;  /* 0x00001c0001087983 */ /* 0x000ee20000100800 */
[----:B-----5:R-:W-:Y:S01]  /*17070*/  SHF.R.S32.HI R10, RZ, 0x1f, R5 ;  /* 0x0000001fff0a7819 */ /* 0x020fe20000011405 */
[----:B------:R-:W-:Y:S01]  /*17080*/  ULDC.64 UR4, c[0x0][0x328] ;  /* 0x0000ca0000047ab9 */ /* 0x000fe20000000a00 */
[----:B------:R-:W-:Y:S01]  /*17090*/  ULDC.64 UR6, c[0x0][0x338] ;  /* 0x0000ce0000067ab9 */ /* 0x000fe20000000a00 */
[----:B------:R-:W0:Y:S01]  /*170a0*/  S2R R15, SR_TID.X ;  /* 0x00000000000f7919 */ /* 0x000e220000002100 */
[----:B------:R-:W-:Y:S01]  /*170b0*/  IMAD.WIDE.U32 R2, R6, UR4, RZ ;  /* 0x0000000406027c25 */ /* 0x000fe2000f8e00ff */
[----:B------:R-:W-:Y:S01]  /*170c0*/  ULDC.64 UR8, c[0x0][0x330] ;  /* 0x0000cc0000087ab9 */ /* 0x000fe20000000a00 */
[----:B------:R-:W-:Y:S01]  /*170d0*/  ULDC.64 UR10, c[0x0][0x318] ;  /* 0x0000c600000a7ab9 */ /* 0x000fe20000000a00 */
[----:B------:R1:W-:Y:S04]  /*170e0*/  STL [R1+0x10], R10 ;  /* 0x0000100a01007387 */ /* 0x0003e80000100800 */
[----:B------:R-:W4:Y:S04]  /*170f0*/  LDL R13, [R1+0xc] ;  /* 0x00000c00010d7983 */ /* 0x000f280000100800 */
[----:B------:R-:W4:Y:S01]  /*17100*/  LDL R14, [R1+0x28] ;  /* 0x00002800010e7983 */ /* 0x000f220000100800 */
[----:B------:R-:W-:Y:S01]  /*17110*/  SHF.R.S32.HI R18, RZ, 0x1f, R4 ;  /* 0x0000001fff127819 */ /* 0x000fe20000011404 */
[----:B0-----:R-:W-:-:S05]  /*17120*/  IMAD.SHL.U32 R20, R15, 0x10, RZ ;  /* 0x000000100f147824 */ /* 0x001fca00078e00ff */
[----:B------:R-:W-:Y:S02]  /*17130*/  LOP3.LUT R20, R20, 0x30, RZ, 0xc0, !PT ;  /* 0x0000003014147812 */ /* 0x000fe400078ec0ff */
[----:B------:R-:W-:Y:S02]  /*17140*/  LOP3.LUT R16, R16, 0xfffffffe, RZ, 0xc0, !PT ;  /* 0xfffffffe10107812 */ /* 0x000fe400078ec0ff */
[----:B------:R-:W-:-:S04]  /*17150*/  LOP3.LUT R15, R15, 0x7f, RZ, 0xc0, !PT ;  /* 0x0000007f0f0f7812 */ /* 0x000fc800078ec0ff */
[----:B------:R-:W-:Y:S01]  /*17160*/  SHF.R.U32.HI R15, RZ, 0x2, R15 ;  /* 0x00000002ff0f7819 */ /* 0x000fe2000001160f */
[----:B--2---:R-:W-:-:S04]  /*17170*/  IMAD R0, R0, UR4, RZ ;  /* 0x0000000400007c24 */ /* 0x004fc8000f8e02ff */
[----:B------:R-:W-:Y:S02]  /*17180*/  IMAD R0, R6, UR5, R0 ;  /* 0x0000000506007c24 */ /* 0x000fe4000f8e0200 */
[----:B---3--:R-:W-:Y:S02]  /*17190*/  IMAD R8, R8, UR8, RZ ;  /* 0x0000000808087c24 */ /* 0x008fe4000f8e02ff */
[----:B------:R-:W-:Y:S02]  /*171a0*/  IMAD.IADD R3, R3, 0x1, R0 ;  /* 0x0000000103037824 */ /* 0x000fe400078e0200 */
[----:B------:R-:W-:Y:S02]  /*171b0*/  IMAD R0, R10, UR6, RZ ;  /* 0x000000060a007c24 */ /* 0x000fe4000f8e02ff */
[C---:B------:R-:W-:Y:S01]  /*171c0*/  IMAD.WIDE.U32 R2, R5.reuse, UR6, R2 ;  /* 0x0000000605027c25 */ /* 0x040fe2000f8e0002 */
[----:B-1----:R-:W0:Y:S03]  /*171d0*/  LDC R10, c[0x0][0x2f4] ;  /* 0x0000bd00ff0a7b82 */ /* 0x002e260000000800 */
[----:B------:R-:W-:-:S04]  /*171e0*/  IMAD R0, R5, UR7, R0 ;  /* 0x0000000705007c24 */ /* 0x000fc8000f8e0200 */
[----:B------:R-:W-:Y:S02]  /*171f0*/  IMAD.IADD R3, R3, 0x1, R0 ;  /* 0x0000000103037824 */ /* 0x000fe400078e0200 */
[----:B------:R-:W-:-:S04]  /*17200*/  IMAD.WIDE.U32 R2, R26, UR8, R2 ;  /* 0x000000081a027c25 */ /* 0x000fc8000f8e0002 */
[----:B------:R-:W-:Y:S01]  /*17210*/  IMAD R8, R26, UR9, R8 ;  /* 0x000000091a087c24 */ /* 0x000fe2000f8e0208 */
[----:B------:R-:W-:-:S04]  /*17220*/  IADD3 R0, P0, R2, UR10, RZ ;  /* 0x0000000a02007c10 */ /* 0x000fc8000ff1e0ff */
[----:B------:R-:W-:Y:S02]  /*17230*/  IADD3.X R2, R3, UR11, R8, P0, !PT ;  /* 0x0000000b03027c10 */ /* 0x000fe400087fe408 */
[----:B------:R-:W-:-:S05]  /*17240*/  SHF.R.S32.HI R3, RZ, 0x1f, R9 ;  /* 0x0000001fff037819 */ /* 0x000fca0000011409 */
[----:B------:R1:W-:Y:S01]  /*17250*/  STL [R1], R3 ;  /* 0x0000000301007387 */ /* 0x0003e20000100800 */
[CC--:B0-----:R-:W-:Y:S02]  /*17260*/  ISETP.GE.AND P1, PT, R20.reuse, R10.reuse, PT ;  /* 0x0000000a1400720c */ /* 0x0c1fe40003f26270 */
[----:B------:R-:W-:Y:S01]  /*17270*/  ISETP.GE.AND P0, PT, R20, R10, PT ;  /* 0x0000000a1400720c */ /* 0x000fe20003f06270 */
[----:B------:R-:W-:-:S04]  /*17280*/  IMAD.WIDE.U32 R10, R9, UR4, RZ ;  /* 0x00000004090a7c25 */ /* 0x000fc8000f8e00ff */
[----:B-1----:R-:W-:-:S04]  /*17290*/  IMAD R3, R3, UR4, RZ ;  /* 0x0000000403037c24 */ /* 0x002fc8000f8e02ff */
[----:B------:R-:W-:-:S04]  /*172a0*/  IMAD R3, R9, UR5, R3 ;  /* 0x0000000509037c24 */ /* 0x000fc8000f8e0203 */
[----:B------:R-:W-:Y:S02]  /*172b0*/  IMAD.IADD R11, R11, 0x1, R3 ;  /* 0x000000010b0b7824 */ /* 0x000fe400078e0203 */
[----:B------:R-:W-:Y:S02]  /*172c0*/  IMAD R3, R18, UR6, RZ ;  /* 0x0000000612037c24 */ /* 0x000fe4000f8e02ff */
[----:B------:R-:W-:-:S04]  /*172d0*/  IMAD.WIDE.U32 R10, R4, UR6, R10 ;  /* 0x00000006040a7c25 */ /* 0x000fc8000f8e000a */
[----:B------:R-:W-:-:S04]  /*172e0*/  IMAD R3, R4, UR7, R3 ;  /* 0x0000000704037c24 */ /* 0x000fc8000f8e0203 */
[----:B------:R-:W-:Y:S02]  /*172f0*/  IMAD.IADD R11, R11, 0x1, R3 ;  /* 0x000000010b0b7824 */ /* 0x000fe400078e0203 */
[----:B------:R-:W-:Y:S01]  /*17300*/  IMAD.WIDE.U32 R10, R26, UR8, R10 ;  /* 0x000000081a0a7c25 */ /* 0x000fe2000f8e000a */
[----:B------:R-:W-:Y:S02]  /*17310*/  @P1 LOP3.LUT R16, R16, 0x1, RZ, 0xfc, !PT ;  /* 0x0000000110101812 */ /* 0x000fe400078efcff */
[----:B------:R-:W-:-:S04]  /*17320*/  IADD3 R29, P1, R10, UR10, RZ ;  /* 0x0000000a0a1d7c10 */ /* 0x000fc8000ff3e0ff */
[----:B------:R-:W-:Y:S01]  /*17330*/  IADD3.X R25, R8, UR11, R11, P1, !PT ;  /* 0x0000000b08197c10 */ /* 0x000fe20008ffe40b */
[----:B------:R-:W-:-:S04]  /*17340*/  IMAD.MOV.U32 R8, RZ, RZ, -0xa0 ;  /* 0xffffff60ff087424 */ /* 0x000fc800078e00ff */
[----:B------:R-:W-:Y:S01]  /*17350*/  IMAD R8, R12, R8, UR40 ;  /* 0x000000280c087e24 */ /* 0x000fe2000f8e0208 */
[----:B------:R-:W-:-:S03]  /*17360*/  UMOV UR4, 0xffffffff ;  /* 0xffffffff00047882 */ /* 0x000fc60000000000 */
[----:B------:R-:W-:Y:S01]  /*17370*/  IMAD.IADD R8, R8, 0x1, -R15 ;  /* 0x0000000108087824 */ /* 0x000fe200078e0a0f */
[----:B------:R4:W-:Y:S04]  /*17380*/  STL [R1+0x4], R18 ;  /* 0x0000041201007387 */ /* 0x0009e80000100800 */
[----:B------:R-:W-:Y:S01]  /*17390*/  ISETP.GE.AND P5, PT, R8, 0x1, PT ;  /* 0x000000010800780c */ /* 0x000fe20003fa6270 */
[----:B----4-:R-:W-:Y:S01]  /*173a0*/  IMAD R18, R13, 0x2800, R14 ;  /* 0x000028000d127824 */ /* 0x010fe200078e020e */
[----:B------:R-:W-:Y:S11]  /*173b0*/  BRA.DIV UR4, `(.L_x_14295) ;  /* 0x0000004a044c7947 */ /* 0x000ff6000b800000 */
[----:B------:R-:W0:Y:S01]  /*173c0*/  S2R R11, SR_TID.X ;  /* 0x00000000000b7919 */ /* 0x000e220000002100 */
[----:B------:R-:W-:Y:S02]  /*173d0*/  ISETP.GE.AND P2, PT, R8, 0x81, PT ;  /* 0x000000810800780c */ /* 0x000fe40003f46270 */
[----:B------:R-:W-:Y:S01]  /*173e0*/  LOP3.LUT R16, R16, 0xffffffef, RZ, 0xc0, !PT ;  /* 0xffffffef10107812 */ /* 0x000fe200078ec0ff */
[----:B------:R-:W1:Y:S01]  /*173f0*/  SHFL.IDX PT, R10, R0, RZ, 0x1c1f ;  /* 0x001c1fff000a7589 */ /* 0x000e6200000e0000 */
[C---:B------:R-:W-:Y:S02]  /*17400*/  ISETP.GE.AND P4, PT, R8.reuse, 0x21, PT ;  /* 0x000000210800780c */ /* 0x040fe40003f86270 */
[----:B------:R-:W-:Y:S01]  /*17410*/  ISETP.GE.AND P3, PT, R8, 0x41, PT ;  /* 0x000000410800780c */ /* 0x000fe20003f66270 */
[----:B------:R-:W2:Y:S04]  /*17420*/  SHFL.IDX PT, R3, R2, RZ, 0x1c1f ;  /* 0x001c1fff02037589 */ /* 0x000ea800000e0000 */
[----:B------:R-:W3:Y:S02]  /*17430*/  SHFL.IDX PT, R12, R0, 0x1, 0x1c1f ;  /* 0x003c1f00000c7f89 */ /* 0x000ee400000e0000 */
[----:B------:R-:W-:Y:S01]  /*17440*/  @P2 LOP3.LUT R16, R16, 0x10, RZ, 0xfc, !PT ;  /* 0x0000001010102812 */ /* 0x000fe200078efcff */
[----:B0-----:R-:W-:-:S05]  /*17450*/  IMAD.SHL.U32 R14, R11, 0x10, RZ ;  /* 0x000000100b0e7824 */ /* 0x001fca00078e00ff */
[----:B------:R-:W-:-:S04]  /*17460*/  LOP3.LUT R14, R14, 0x30, RZ, 0xc0, !PT ;  /* 0x000000300e0e7812 */ /* 0x000fc800078ec0ff */
[----:B-1----:R-:W-:-:S05]  /*17470*/  IADD3 R10, P1, R14, R10, RZ ;  /* 0x0000000a0e0a7210 */ /* 0x002fca0007f3e0ff */
[----:B--2---:R-:W-:Y:S01]  /*17480*/  IMAD.X R11, RZ, RZ, R3, P1 ;  /* 0x000000ffff0b7224 */ /* 0x004fe200008e0603 */
[----:B------:R-:W-:Y:S01]  /*17490*/  ISETP.LT.OR P1, PT, R8, 0x1, P0 ;  /* 0x000000010800780c */ /* 0x000fe20000721670 */
[----:B------:R-:W-:-:S12]  /*174a0*/  IMAD.IADD R3, R17, 0x1, R18 ;  /* 0x0000000111037824 */ /* 0x000fd800078e0212 */
[----:B------:R0:W-:Y:S01]  /*174b0*/  LDGSTS.E.BYPASS.LTC128B.128 [R3+0x6000], desc[UR50][R10.64], !P1 ;  /* 0x060000000a037fae */ /* 0x0001e2000c901d72 */
[----:B---3--:R-:W-:-:S03]  /*174c0*/  IADD3 R12, P1, R14, R12, RZ ;  /* 0x0000000c0e0c7210 */ /* 0x008fc60007f3e0ff */
        /* <DEDUP_REMOVED lines=12> */
[----:B-1----:R-:W-:-:S03]  /*17590*/  IADD3 R10, P1, R14, R0, RZ ;  /* 0x000000000e0a7210 */ /* 0x002fc60007f3e0ff */
[----:B------:R0:W1:Y:S02]  /*175a0*/  SHFL.IDX PT, R0, R25, RZ, 0x1c1f ;  /* 0x001c1fff19007589 */ /* 0x00006400000e0000 */
[----:B------:R-:W-:Y:S01]  /*175b0*/  IMAD.X R11, RZ, RZ, R2, P1 ;  /* 0x000000ffff0b7224 */ /* 0x000fe200008e0602 */
[----:B------:R-:W-:-:S13]  /*175c0*/  ISETP.LT.OR P1, PT, R8, 0x61, P0 ;  /* 0x000000610800780c */ /* 0x000fda0000721670 */
[----:B------:R2:W-:Y:S01]  /*175d0*/  LDGSTS.E.BYPASS.LTC128B.128 [R3+0x7800], desc[UR50][R10.64], !P1 ;  /* 0x078000000a037fae */ /* 0x0005e2000c901d72 */
[----:B------:R-:W-:-:S03]  /*175e0*/  ISETP.GE.AND P1, PT, R8, 0x61, PT ;  /* 0x000000610800780c */ /* 0x000fc60003f26270 */
[----:B-12---:R0:W2:Y:S10]  /*175f0*/  SHFL.IDX PT, R10, R29, RZ, 0x1c1f ;  /* 0x001c1fff1d0a7589 */ /* 0x0060b400000e0000 */
.L_x_14384:
[----:B------:R-:W1:Y:S01]  /*17600*/  S2R R2, SR_TID.X ;  /* 0x0000000000027919 */ /* 0x000e620000002100 */
        /* <DEDUP_REMOVED lines=8> */
[----:B------:R1:W-:Y:S01]  /*17690*/  LDGSTS.E.BYPASS.LTC128B.128 [R3+0x8000], desc[UR50][R10.64], !P0 ;  /* 0x080000000a037fae */ /* 0x0003e2000c101d72 */
[----:B------:R-:W-:Y:S01]  /*176a0*/  PLOP3.LUT P0, PT, PT, PT, PT, 0x80, 0x0 ;  /* 0x000000000000781c */ /* 0x000fe20003f0f070 */
[----:B------:R-:W-:-:S12]  /*176b0*/  NOP ;  /* 0x0000000000007918 */ /* 0x000fd80000000000 */
.L_x_14296:
        /* <DEDUP_REMOVED lines=11> */
.L_x_14297:
[----:B------:R2:W-:Y:S01]  /*17770*/  SYNCS.ARRIVE.TRANS64.A1T0 RZ, [R7+URZ+0x13270], RZ ;  /* 0x013270ff07ff79a7 */ /* 0x0005e2000810003f */
[----:B------:R-:W-:Y:S05]  /*17780*/  @!P6 BRA `(.L_x_14298) ;  /* 0x000000000004e947 */ /* 0x000fea0003800000 */
[----:B------:R-:W-:Y:S01]  /*17790*/  BPT.TRAP 0x1 ;  /* 0x000000040000795c */ /* 0x000fe20000300000 */
.L_x_14298:
[----:B------:R-:W3:Y:S01]  /*177a0*/  LDL R0, [R1+0x2c] ;  /* 0x00002c0001007983 */ /* 0x000ee20000100800 */
[----:B------:R-:W-:Y:S01]  /*177b0*/  BSSY B0, `(.L_x_14299) ;  /* 0x0000003000007945 */ /* 0x000fe20003800000 */
[----:B---3--:R-:W3:Y:S03]  /*177c0*/  SYNCS.PHASECHK.TRANS64.TRYWAIT P0, [R7+URZ+0x13240], R0 ;  /* 0x01324000070075a7 */ /* 0x008ee6000800017f */
[----:B---3--:R-:W-:Y:S05]  /*177d0*/  @!P0 BRA `(.L_x_14300) ;  /* 0x0000004800d88947 */ /* 0x008fea0003800000 */
.L_x_14385:
[----:B------:R-:W-:Y:S05]  /*177e0*/  BSYNC B0 ;  /* 0x0000000000007941 */ /* 0x000fea0003800000 */
.L_x_14299:
[----:B---3--:R-:W3:Y:S01]  /*177f0*/  LDL.LU R0, [R1+0x8] ;  /* 0x0000080001007983 */ /* 0x008ee20000300800 */
[----:B------:R-:W-:Y:S01]  /*17800*/  ULDC.64 UR4, c[0x0][0x300] ;  /* 0x0000c00000047ab9 */ /* 0x000fe20000000a00 */
[----:B------:R-:W-:Y:S02]  /*17810*/  ULDC.64 UR6, c[0x0][0x310] ;  /* 0x0000c40000067ab9 */ /* 0x000fe40000000a00 */
[----:B------:R-:W4:Y:S04]  /*17820*/  LDL.LU R13, [R1+0x10] ;  /* 0x00001000010d7983 */ /* 0x000f280000300800 */
[----:B------:R-:W5:Y:S04]  /*17830*/  LDL.LU R8, [R1] ;  /* 0x0000000001087983 */ /* 0x000f680000300800 */
[----:B------:R-:W2:Y:S04]  /*17840*/  LDL.LU R12, [R1+0x4] ;  /* 0x00000400010c7983 */ /* 0x000ea80000300800 */
[----:B------:R-:W5:Y:S01]  /*17850*/  LDL R2, [R1+0x1c] ;  /* 0x00001c0001027983 */ /* 0x000f620000100800 */
[----:B-1----:R-:W-:-:S04]  /*17860*/  IMAD.WIDE.U32 R10, R6, UR4, RZ ;  /* 0x00000004060a7c25 */ /* 0x002fc8000f8e00ff */
[----:B---3--:R-:W-:-:S04]  /*17870*/  IMAD R0, R0, UR4, RZ ;  /* 0x0000000400007c24 */ /* 0x008fc8000f8e02ff */
[----:B------:R-:W-:-:S04]  /*17880*/  IMAD R0, R6, UR5, R0 ;  /* 0x0000000506007c24 */ /* 0x000fc8000f8e0200 */
[----:B------:R-:W-:Y:S02]  /*17890*/  IMAD.IADD R11, R11, 0x1, R0 ;  /* 0x000000010b0b7824 */ /* 0x000fe400078e0200 */
[----:B----4-:R-:W-:Y:S02]  /*178a0*/  IMAD R0, R13, UR6, RZ ;  /* 0x000000060d007c24 */ /* 0x010fe4000f8e02ff */
[----:B------:R-:W-:-:S04]  /*178b0*/  IMAD.WIDE.U32 R10, R5, UR6, R10 ;  /* 0x00000006050a7c25 */ /* 0x000fc8000f8e000a */
[----:B------:R-:W-:Y:S02]  /*178c0*/  IMAD R0, R5, UR7, R0 ;  /* 0x0000000705007c24 */ /* 0x000fe4000f8e0200 */
[----:B--2---:R-:W-:Y:S02]  /*178d0*/  IMAD R12, R12, UR6, RZ ;  /* 0x000000060c0c7c24 */ /* 0x004fe4000f8e02ff */
[----:B------:R-:W-:Y:S02]  /*178e0*/  IMAD.IADD R11, R11, 0x1, R0 ;  /* 0x000000010b0b7824 */ /* 0x000fe400078e0200 */
[----:B-----5:R-:W-:Y:S02]  /*178f0*/  IMAD R0, R8, UR4, RZ ;  /* 0x0000000408007c24 */ /* 0x020fe4000f8e02ff */
[----:B------:R-:W-:Y:S02]  /*17900*/  IMAD R12, R4, UR7, R12 ;  /* 0x00000007040c7c24 */ /* 0x000fe4000f8e020c */
[----:B------:R-:W-:-:S02]  /*17910*/  IMAD R0, R9, UR5, R0 ;  /* 0x0000000509007c24 */ /* 0x000fc4000f8e0200 */
[----:B------:R-:W-:Y:S01]  /*17920*/  IMAD.WIDE.U32 R8, R9, UR4, RZ ;  /* 0x0000000409087c25 */ /* 0x000fe2000f8e00ff */
[----:B------:R-:W-:-:S03]  /*17930*/  ULDC.64 UR4, c[0x0][0x308] ;  /* 0x0000c20000047ab9 */ /* 0x000fc60000000a00 */
[----:B------:R-:W-:Y:S02]  /*17940*/  IMAD.IADD R9, R9, 0x1, R0 ;  /* 0x0000000109097824 */ /* 0x000fe400078e0200 */
[----:B------:R-:W-:-:S04]  /*17950*/  IMAD.WIDE.U32 R10, R26, UR4, R10 ;  /* 0x000000041a0a7c25 */ /* 0x000fc8000f8e000a */
[----:B------:R-:W-:Y:S01]  /*17960*/  IMAD.WIDE.U32 R4, R4, UR6, R8 ;  /* 0x0000000604047c25 */ /* 0x000fe2000f8e0008 */
[----:B------:R-:W-:-:S03]  /*17970*/  ULDC.64 UR6, c[0x0][0x2e8] ;  /* 0x0000ba0000067ab9 */ /* 0x000fc60000000a00 */
        /* <DEDUP_REMOVED lines=12> */
[----:B------:R-:W-:Y:S04]  /*17a40*/  SHFL.IDX PT, R4, R0, RZ, 0x1c1f ;  /* 0x001c1fff00047589 */ /* 0x000fe800000e0000 */
[----:B------:R-:W-:Y:S01]  /*17a50*/  SHFL.IDX PT, R6, R6, RZ, 0x1c1f ;  /* 0x001c1fff06067589 */ /* 0x000fe200000e0000 */
[----:B-1----:R-:W-:-:S03]  /*17a60*/  IMAD.SHL.U32 R9, R5, 0x10, RZ ;  /* 0x0000001005097824 */ /* 0x002fc600078e00ff */
[----:B------:R-:W1:Y:S02]  /*17a70*/  SHFL.IDX PT, R5, R2, RZ, 0x1c1f ;  /* 0x001c1fff02057589 */ /* 0x000e6400000e0000 */
[----:B------:R-:W-:-:S04]  /*17a80*/  LOP3.LUT R9, R9, 0x30, RZ, 0xc0, !PT ;  /* 0x0000003009097812 */ /* 0x000fc800078ec0ff */
[C---:B--2---:R-:W-:Y:S02]  /*17a90*/  ISETP.GE.AND P2, PT, R9.reuse, R10, PT ;  /* 0x0000000a0900720c */ /* 0x044fe40003f46270 */
[----:B-1----:R-:W-:-:S05]  /*17aa0*/  @P5 IADD3 R5, P0, R9, R5, RZ ;  /* 0x0000000509055210 */ /* 0x002fca0007f1e0ff */
[----:B------:R-:W-:-:S05]  /*17ab0*/  @P5 IMAD.X R4, RZ, RZ, R4, P0 ;  /* 0x000000ffff045224 */ /* 0x000fca00000e0604 */
[----:B------:R-:W-:-:S04]  /*17ac0*/  @P5 LOP3.LUT R5, R5, R4, RZ, 0x3c, !PT ;  /* 0x0000000405055212 */ /* 0x000fc800078e3cff */
[----:B------:R-:W-:-:S04]  /*17ad0*/  @P5 LOP3.LUT R4, R5, R4, RZ, 0x3c, !PT ;  /* 0x0000000405045212 */ /* 0x000fc800078e3cff */
[----:B------:R-:W-:-:S05]  /*17ae0*/  @P5 LOP3.LUT R5, R5, R4, RZ, 0x3c, !PT ;  /* 0x0000000405055212 */ /* 0x000fca00078e3cff */
        /* <DEDUP_REMOVED lines=8> */
[----:B------:R1:W-:Y:S04]  /*17b70*/  @P4 LDGSTS.E.BYPASS.LTC128B.128 [R3+0xe800], desc[UR50][R4.64], !P2 ;  /* 0x0e80000004034fae */ /* 0x0003e8000d101d72 */
[----:B-1----:R-:W1:Y:S04]  /*17b80*/  SHFL.IDX PT, R5, R2, 0x2, 0x1c1f ;  /* 0x005c1f0002057f89 */ /* 0x002e6800000e0000 */
[----:B------:R-:W2:Y:S04]  /*17b90*/  SHFL.IDX PT, R4, R0, 0x2, 0x1c1f ;  /* 0x005c1f0000047f89 */ /* 0x000ea800000e0000 */
[----:B------:R-:W3:Y:S04]  /*17ba0*/  SHFL.IDX PT, R2, R2, 0x3, 0x1c1f ;  /* 0x007c1f0002027f89 */ /* 0x000ee800000e0000 */
[----:B------:R-:W4:Y:S01]  /*17bb0*/  SHFL.IDX PT, R0, R0, 0x3, 0x1c1f ;  /* 0x007c1f0000007f89 */ /* 0x000f2200000e0000 */
[----:B-1----:R-:W-:-:S05]  /*17bc0*/  @P3 IADD3 R5, P0, R9, R5, RZ ;  /* 0x0000000509053210 */ /* 0x002fca0007f1e0ff */
[----:B--2---:R-:W-:Y:S01]  /*17bd0*/  @P3 IMAD.X R4, RZ, RZ, R4, P0 ;  /* 0x000000ffff043224 */ /* 0x004fe200000e0604 */
[----:B---3--:R-:W-:-:S04]  /*17be0*/  @P1 IADD3 R2, P0, R9, R2, RZ ;  /* 0x0000000209021210 */ /* 0x008fc80007f1e0ff */
[----:B------:R-:W-:Y:S01]  /*17bf0*/  @P3 LOP3.LUT R5, R5, R4, RZ, 0x3c, !PT ;  /* 0x0000000405053212 */ /* 0x000fe200078e3cff */
[----:B----4-:R-:W-:-:S03]  /*17c00*/  @P1 IMAD.X R0, RZ, RZ, R0, P0 ;  /* 0x000000ffff001224 */ /* 0x010fc600000e0600 */
[----:B------:R-:W-:-:S04]  /*17c10*/  @P3 LOP3.LUT R4, R5, R4, RZ, 0x3c, !PT ;  /* 0x0000000405043212 */ /* 0x000fc800078e3cff */
[----:B------:R-:W-:-:S05]  /*17c20*/  @P3 LOP3.LUT R5, R5, R4, RZ, 0x3c, !PT ;  /* 0x0000000405053212 */ /* 0x000fca00078e3cff */
[----:B------:R1:W-:Y:S02]  /*17c30*/  @P3 LDGSTS.E.BYPASS.LTC128B.128 [R3+0xf000], desc[UR50][R4.64], !P2 ;  /* 0x0f00000004033fae */ /* 0x0003e4000d101d72 */
[----:B-1----:R-:W-:Y:S02]  /*17c40*/  @P1 IMAD.MOV.U32 R4, RZ, RZ, R2 ;  /* 0x000000ffff041224 */ /* 0x002fe400078e0002 */
[----:B------:R-:W-:-:S05]  /*17c50*/  @P1 IMAD.MOV.U32 R5, RZ, RZ, R0 ;  /* 0x000000ffff051224 */ /* 0x000fca00078e0000 */
[----:B------:R1:W-:Y:S04]  /*17c60*/  @P1 LDGSTS.E.BYPASS.LTC128B.128 [R3+0xf800], desc[UR50][R4.64], !P2 ;  /* 0x0f80000004031fae */ /* 0x0003e8000d101d72 */
[----:B-1----:R1:W2:Y:S02]  /*17c70*/  SHFL.IDX PT, R4, R8, RZ, 0x1c1f ;  /* 0x001c1fff08047589 */ /* 0x0022a400000e0000 */
.L_x_14397:
[----:B------:R-:W-:Y:S01]  /*17c80*/  LOP3.LUT P0, RZ, R16, 0x10, RZ, 0xc0, !PT ;  /* 0x0000001010ff7812 */ /* 0x000fe2000780c0ff */
[----:B------:R-:W-:-:S12]  /*17c90*/  BSSY B0, `(.L_x_14302) ;  /* 0x000000d000007945 */ /* 0x000fd80003800000 */
[----:B------:R-:W-:Y:S05]  /*17ca0*/  @!P0 BRA `(.L_x_14303) ;  /* 0x00000000002c8947 */ /* 0x000fea0003800000 */
[----:B------:R-:W3:Y:S01]  /*17cb0*/  S2R R0, SR_TID.X ;  /* 0x0000000000007919 */ /* 0x000ee20000002100 */
[----:B------:R-:W4:Y:S01]  /*17cc0*/  LDC R2, c[0x0][0x2f4] ;  /* 0x0000bd00ff027b82 */ /* 0x000f220000000800 */
[----:B---3--:R-:W-:-:S05]  /*17cd0*/  IMAD.SHL.U32 R0, R0, 0x10, RZ ;  /* 0x0000001000007824 */ /* 0x008fca00078e00ff */
[----:B------:R-:W-:-:S04]  /*17ce0*/  LOP3.LUT R0, R0, 0x30, RZ, 0xc0, !PT ;  /* 0x0000003000007812 */ /* 0x000fc800078ec0ff */
[C---:B----4-:R-:W-:Y:S02]  /*17cf0*/  ISETP.GE.AND P1, PT, R0.reuse, R2, PT ;  /* 0x000000020000720c */ /* 0x050fe40003f26270 */
[----:B--2---:R-:W-:-:S05]  /*17d00*/  IADD3 R4, P0, R0, R4, RZ ;  /* 0x0000000400047210 */ /* 0x004fca0007f1e0ff */
[----:B------:R-:W-:-:S06]  /*17d10*/  IMAD.X R5, RZ, RZ, R6, P0 ;  /* 0x000000ffff057224 */ /* 0x000fcc00000e0606 */
[----:B------:R-:W-:Y:S01]  /*17d20*/  @!PT LDS RZ, [RZ] ;  /* 0x00000000fffff984 */ /* 0x000fe20000000800 */
[----:B------:R-:W-:Y:S01]  /*17d30*/  @!PT LDS RZ, [RZ] ;  /* 0x00000000fffff984 */ /* 0x000fe20000000800 */
[----:B------:R-:W-:Y:S01]  /*17d40*/  @!PT LDS RZ, [RZ] ;  /* 0x00000000fffff984 */ /* 0x000fe20000000800 */
[----:B------:R3:W-:Y:S02]  /*17d50*/  LDGSTS.E.BYPASS.LTC128B.128 [R3+0x10000], desc[UR50][R4.64], !P1 ;  /* 0x1000000004037fae */ /* 0x0007e4000c901d72 */
.L_x_14303:
[----:B------:R-:W-:Y:S05]  /*17d60*/  BSYNC B0 ;  /* 0x0000000000007941 */ /* 0x000fea0003800000 */
.L_x_14302:
[----:B------:R-:W-:Y:S01]  /*17d70*/  NOP ;  /* 0x0000000000007918 */ /* 0x000fe20000000000 */
[----:B------:R-:W-:-:S13]  /*17d80*/  PLOP3.LUT P0, PT, PT, PT, PT, 0x80, 0x0 ;  /* 0x000000000000781c */ /* 0x000fda0003f0f070 */
.L_x_14304:
        /* <DEDUP_REMOVED lines=11> */
.L_x_14305:
[----:B------:R4:W-:Y:S02]  /*17e40*/  SYNCS.ARRIVE.TRANS64.A1T0 RZ, [R7+URZ+0x13230], RZ ;  /* 0x013230ff07ff79a7 */ /* 0x0009e4000810003f */
[----:B------:R-:W-:Y:S05]  /*17e50*/  WARPSYNC.ALL ;  /* 0x0000000000007948 */ /* 0x000fea0003800000 */
[----:B------:R-:W-:Y:S01]  /*17e60*/  VIADD R0, R17, 0xb000 ;  /* 0x0000b00011007836 */ /* 0x000fe20000000000 */
[----:B------:R-:W-:Y:S01]  /*17e70*/  SHF.R.S32.HI R18, RZ, 0x1f, R28 ;  /* 0x0000001fff127819 */ /* 0x000fe2000001141c */
[----:B------:R-:W-:Y:S01]  /*17e80*/  ULDC.64 UR4, c[0x0][0x298] ;  /* 0x0000a60000047ab9 */ /* 0x000fe20000000a00 */
[----:B------:R-:W-:Y:S01]  /*17e90*/  BSSY B6, `(.L_x_14306) ;  /* 0x0000018000067945 */ /* 0x000fe20003800000 */
[----:B------:R-:W-:Y:S01]  /*17ea0*/  BAR.SYNC.DEFER_BLOCKING 0x8, 0x200 ;  /* 0x0208000000007b1d */ /* 0x000fe20000010000 */
[----:B------:R-:W-:Y:S01]  /*17eb0*/  LOP3.LUT P0, RZ, R0, 0x1bf, RZ, 0xc0, !PT ;  /* 0x000001bf00ff7812 */ /* 0x000fe2000780c0ff */
[----:B------:R-:W-:-:S04]  /*17ec0*/  IMAD R18, R18, UR4, RZ ;  /* 0x0000000412127c24 */ /* 0x000fc8000f8e02ff */
[C---:B------:R-:W-:Y:S02]  /*17ed0*/  IMAD R18, R28.reuse, UR5, R18 ;  /* 0x000000051c127c24 */ /* 0x040fe4000f8e0212 */
[----:B0-----:R-:W-:-:S04]  /*17ee0*/  IMAD.WIDE.U32 R28, R28, UR4, RZ ;  /* 0x000000041c1c7c25 */ /* 0x001fc8000f8e00ff */
[----:B------:R-:W-:Y:S02]  /*17ef0*/  IMAD.IADD R18, R29, 0x1, R18 ;  /* 0x000000011d127824 */ /* 0x000fe400078e0212 */
[----:B------:R-:W-:Y:S05]  /*17f00*/  @!P0 BRA `(.L_x_14307) ;  /* 0x0000000000408947 */ /* 0x000fea0003800000 */
[----:B------:R-:W-:Y:S01]  /*17f10*/  MOV R2, 0x0 ;  /* 0x0000000000027802 */ /* 0x000fe20000000f00 */
[----:B------:R-:W-:Y:S01]  /*17f20*/  ULDC.64 UR6, c[0x4][0x1b0] ;  /* 0x01006c0000067ab9 */ /* 0x000fe20000000a00 */
[----:B------:R-:W-:Y:S01]  /*17f30*/  ULDC.64 UR8, c[0x4][0x1b8] ;  /* 0x01006e0000087ab9 */ /* 0x000fe20000000a00 */
[----:B------:R-:W-:Y:S01]  /*17f40*/  ULDC.64 UR4, c[0x4][0x28] ;  /* 0x01000a0000047ab9 */ /* 0x000fe20000000a00 */
[----:B--23--:R-:W-:Y:S02]  /*17f50*/  IMAD.U32 R4, RZ, RZ, UR6 ;  /* 0x00000006ff047e24 */ /* 0x00cfe4000f8e00ff */
[----:B------:R-:W0:Y:S01]  /*17f60*/  LDC.64 R2, c[0x4][R2] ;  /* 0x0100000002027b82 */ /* 0x000e220000000a00 */
[----:B------:R-:W-:Y:S02]  /*17f70*/  IMAD.U32 R5, RZ, RZ, UR7 ;  /* 0x00000007ff057e24 */ /* 0x000fe4000f8e00ff */
[----:B------:R-:W-:Y:S02]  /*17f80*/  IMAD.U32 R6, RZ, RZ, UR8 ;  /* 0x00000008ff067e24 */ /* 0x000fe4000f8e00ff */
[----:B----4-:R-:W-:-:S02]  /*17f90*/  IMAD.U32 R7, RZ, RZ, UR9 ;  /* 0x00000009ff077e24 */ /* 0x010fc4000f8e00ff */
[----:B------:R-:W-:Y:S02]  /*17fa0*/  IMAD.U32 R10, RZ, RZ, UR4 ;  /* 0x00000004ff0a7e24 */ /* 0x000fe4000f8e00ff */
[----:B------:R-:W-:Y:S02]  /*17fb0*/  IMAD.U32 R11, RZ, RZ, UR5 ;  /* 0x00000005ff0b7e24 */ /* 0x000fe4000f8e00ff */
[----:B-1----:R-:W-:Y:S02]  /*17fc0*/  IMAD.MOV.U32 R8, RZ, RZ, 0x70 ;  /* 0x00000070ff087424 */ /* 0x002fe400078e00ff */
[----:B------:R-:W-:Y:S02]  /*17fd0*/  IMAD.MOV.U32 R12, RZ, RZ, 0x1 ;  /* 0x00000001ff0c7424 */ /* 0x000fe400078e00ff */
[----:B------:R-:W-:-:S07]  /*17fe0*/  IMAD.MOV.U32 R13, RZ, RZ, RZ ;  /* 0x000000ffff0d7224 */ /* 0x000fce00078e00ff */
[----:B------:R-:W-:-:S07]  /*17ff0*/  LEPC R20, `(.L_x_14307) ;  /* 0x000000001014794e */ /* 0x000fce0000000000 */
[----:B0-----:R-:W-:Y:S05]  /*18000*/  CALL.ABS.NOINC R2 ;  /* 0x0000000002007343 */ /* 0x001fea0003c00000 */
.L_x_14307:
[----:B------:R-:W-:Y:S05]  /*18010*/  BSYNC B6 ;  /* 0x0000000000067941 */ /* 0x000fea0003800000 */
.L_x_14306:
[----:B------:R-:W4:Y:S01]  /*18020*/  LDL R20, [R1+0x1c] ;  /* 0x00001c0001147983 */ /* 0x000f220000100800 */
[----:B---3--:R-:W-:Y:S01]  /*18030*/  IMAD.MOV.U32 R3, RZ, RZ, R18 ;  /* 0x000000ffff037224 */ /* 0x008fe200078e0012 */
[----:B------:R-:W-:Y:S01]  /*18040*/  ULDC.64 UR4, c[0x0][0x2d8] ;  /* 0x0000b60000047ab9 */ /* 0x000fe20000000a00 */
[----:B------:R-:W-:Y:S01]  /*18050*/  IMAD.MOV.U32 R2, RZ, RZ, R28 ;  /* 0x000000ffff027224 */ /* 0x000fe200078e001c */
[----:B------:R0:W5:Y:S01]  /*18060*/  LDL R18, [R1+0x30] ;  /* 0x0000300001127983 */ /* 0x0001620000100800 */
[----:B------:R-:W-:Y:S01]  /*18070*/  UISETP.NE.AND UP0, UPT, UR46, URZ, UPT ;  /* 0x0000003f2e00728c */ /* 0x000fe2000bf05270 */
[----:B------:R-:W-:Y:S01]  /*18080*/  LOP3.LUT P6, RZ, R16, 0x20, RZ, 0xc0, !PT ;  /* 0x0000002010ff7812 */ /* 0x000fe200078cc0ff */
[----:B------:R-:W-:Y:S01]  /*18090*/  IMAD.WIDE.U32 R2, R26, UR4, R2 ;  /* 0x000000041a027c25 */ /* 0x000fe2000f8e0002 */
[----:B------:R-:W3:Y:S01]  /*180a0*/  LDC R9, c[0x0][0x448] ;  /* 0x00011200ff097b82 */ /* 0x000ee20000000800 */
[----:B------:R-:W-:Y:S01]  /*180b0*/  ULDC.64 UR6, c[0x0][0x2c8] ;  /* 0x0000b20000067ab9 */ /* 0x000fe20000000a00 */
[----:B--2---:R-:W-:Y:S01]  /*180c0*/  SEL R4, R27, RZ, !P6 ;  /* 0x000000ff1b047207 */ /* 0x004fe20007000000 */
[----:B------:R-:W-:Y:S01]  /*180d0*/  ULDC.64 UR8, c[0x0][0x280] ;  /* 0x0000a00000087ab9 */ /* 0x000fe20000000a00 */
[----:B------:R-:W-:-:S02]  /*180e0*/  PLOP3.LUT P0, PT, PT, PT, UP0, 0x80, 0x0 ;  /* 0x000000000000781c */ /* 0x000fc40003f0f008 */
[----:B------:R-:W-:Y:S02]  /*180f0*/  PLOP3.LUT P1, PT, PT, PT, UP0, 0x80, 0x0 ;  /* 0x000000000000781c */ /* 0x000fe40003f2f008 */
[----:B------:R-:W-:Y:S01]  /*18100*/  @UP0 ULDC UR10, c[0x0][0x44c] ;  /* 0x00011300000a0ab9 */ /* 0x000fe20000000800 */
[----:B----4-:R-:W-:Y:S02]  /*18110*/  IMAD R0, R20, UR4, RZ ;  /* 0x0000000414007c24 */ /* 0x010fe4000f8e02ff */
[----:B------:R-:W2:Y:S02]  /*18120*/  S2R R20, SR_TID.X ;  /* 0x0000000000147919 */ /* 0x000ea40000002100 */
[----:B------:R-:W-:Y:S01]  /*18130*/  IMAD R0, R26, UR5, R0 ;  /* 0x000000051a007c24 */ /* 0x000fe2000f8e0200 */
[----:B------:R-:W-:-:S03]  /*18140*/  ULDC.64 UR4, c[0x0][0x2e0] ;  /* 0x0000b80000047ab9 */ /* 0x000fc60000000a00 */
[----:B------:R-:W-:Y:S01]  /*18150*/  IMAD.IADD R3, R3, 0x1, R0 ;  /* 0x0000000103037824 */ /* 0x000fe200078e0200 */
[----:B------:R-:W-:Y:S01]  /*18160*/  SHF.R.S32.HI R0, RZ, 0x1f, R27 ;  /* 0x0000001fff007819 */ /* 0x000fe2000001141b */
[----:B------:R-:W-:-:S03]  /*18170*/  IMAD.WIDE.U32 R2, R4, UR4, R2 ;  /* 0x0000000404027c25 */ /* 0x000fc6000f8e0002 */
[----:B------:R-:W-:-:S05]  /*18180*/  SEL R0, R0, RZ, !P6 ;  /* 0x000000ff00007207 */ /* 0x000fca0007000000 */
[----:B------:R-:W-:Y:S01]  /*18190*/  IMAD R0, R0, UR4, RZ ;  /* 0x0000000400007c24 */ /* 0x000fe2000f8e02ff */
[----:B------:R-:W-:-:S03]  /*181a0*/  @UP0 ULDC UR4, c[0x0][0x44c] ;  /* 0x0001130000040ab9 */ /* 0x000fc60000000800 */
[----:B------:R-:W-:-:S04]  /*181b0*/  IMAD R0, R4, UR5, R0 ;  /* 0x0000000504007c24 */ /* 0x000fc8000f8e0200 */
[----:B------:R-:W-:Y:S01]  /*181c0*/  IMAD.IADD R3, R3, 0x1, R0 ;  /* 0x0000000103037824 */ /* 0x000fe200078e0200 */
[C---:B--2---:R-:W-:Y:S01]  /*181d0*/  LOP3.LUT R21, R20.reuse, 0x7f, RZ, 0xc0, !PT ;  /* 0x0000007f14157812 */ /* 0x044fe200078ec0ff */
        /* <DEDUP_REMOVED lines=8> */
[----:B------:R-:W-:-:S03]  /*18260*/  ULDC.64 UR4, c[0x0][0x2d0] ;  /* 0x0000b40000047ab9 */ /* 0x000fc60000000a00 */
[----:B------:R-:W-:-:S05]  /*18270*/  SHF.R.S32.HI R0, RZ, 0x1f, R4 ;  /* 0x0000001fff007819 */ /* 0x000fca0000011404 */
[----:B------:R-:W-:-:S04]  /*18280*/  IMAD R0, R0, UR4, RZ ;  /* 0x0000000400007c24 */ /* 0x000fc8000f8e02ff */
[C---:B------:R-:W-:Y:S02]  /*18290*/  IMAD R7, R4.reuse, UR5, R0 ;  /* 0x0000000504077c24 */ /* 0x040fe4000f8e0200 */
[----:B------:R-:W-:Y:S02]  /*182a0*/  IMAD.MOV R0, RZ, RZ, -R4 ;  /* 0x000000ffff007224 */ /* 0x000fe400078e0a04 */
[----:B------:R-:W-:-:S04]  /*182b0*/  IMAD.WIDE.U32 R4, R4, UR4, R2 ;  /* 0x0000000404047c25 */ /* 0x000fc8000f8e0002 */
[----:B---3--:R-:W-:Y:S02]  /*182c0*/  IMAD R0, R9, R0, R6 ;  /* 0x0000000009007224 */ /* 0x008fe400078e0206 */
[----:B------:R-:W-:-:S03]  /*182d0*/  IMAD.IADD R5, R5, 0x1, R7 ;  /* 0x0000000105057824 */ /* 0x000fc600078e0207 */
[----:B------:R-:W-:Y:S01]  /*182e0*/  SHF.R.S32.HI R7, RZ, 0x1f, R0 ;  /* 0x0000001fff077819 */ /* 0x000fe20000011400 */
[----:B------:R-:W-:-:S04]  /*182f0*/  IMAD.WIDE.U32 R4, R0, UR6, R4 ;  /* 0x0000000600047c25 */ /* 0x000fc8000f8e0004 */
[----:B------:R-:W-:-:S04]  /*18300*/  IMAD R7, R7, UR6, RZ ;  /* 0x0000000607077c24 */ /* 0x000fc8000f8e02ff */
[----:B------:R-:W-:Y:S01]  /*18310*/  IMAD R7, R0, UR7, R7 ;  /* 0x0000000700077c24 */ /* 0x000fe2000f8e0207 */
[----:B------:R-:W-:-:S04]  /*18320*/  IADD3 R0, P0, R4, UR8, RZ ;  /* 0x0000000804007c10 */ /* 0x000fc8000ff1e0ff */
[----:B------:R-:W-:Y:S02]  /*18330*/  IADD3.X R4, R5, UR9, R7, P0, !PT ;  /* 0x0000000905047c10 */ /* 0x000fe400087fe407 */
[----:B------:R-:W-:Y:S02]  /*18340*/  PLOP3.LUT P0, PT, PT, PT, UP0, 0x80, 0x0 ;  /* 0x000000000000781c */ /* 0x000fe40003f0f008 */
[----:B------:R-:W-:Y:S01]  /*18350*/  PLOP3.LUT P1, PT, PT, PT, UP0, 0x80, 0x0 ;  /* 0x000000000000781c */ /* 0x000fe20003f2f008 */
[----:B------:R-:W-:Y:S01]  /*18360*/  VIADD R5, R6, 0x80 ;  /* 0x0000008006057836 */ /* 0x000fe20000000000 */
[----:B------:R-:W2:Y:S03]  /*18370*/  S2R R21, SR_TID.X ;  /* 0x0000000000157919 */ /* 0x000ea60000002100 */
[----:B------:R-:W-:-:S06]  /*18380*/  IMAD.MOV.U32 R6, RZ, RZ, R5 ;  /* 0x000000ffff067224 */ /* 0x000fcc00078e0005 */
[----:B------:R-:W-:Y:S01]  /*18390*/  @P0 IMAD.HI.U32 R7, R5, UR10, RZ ;  /* 0x0000000a05070c27 */ /* 0x000fe2000f8e00ff */
[----:B------:R-:W-:-:S04]  /*183a0*/  @UP0 ULDC UR10, c[0x0][0x450] ;  /* 0x00011400000a0ab9 */ /* 0x000fc80000000800 */
        /* <DEDUP_REMOVED lines=8> */
[----:B------:R-:W-:-:S03]  /*18430*/  SHF.R.S32.HI R6, RZ, 0x1f, R5 ;  /* 0x0000001fff067819 */ /* 0x000fc60000011405 */
[----:B------:R-:W-:Y:S02]  /*18440*/  IMAD.IADD R3, R3, 0x1, R7 ;  /* 0x0000000103037824 */ /* 0x000fe400078e0207 */
[----:B------:R-:W-:Y:S02]  /*18450*/  IMAD R6, R6, UR6, RZ ;  /* 0x0000000606067c24 */ /* 0x000fe4000f8e02ff */
[----:B------:R-:W-:-:S04]  /*18460*/  IMAD.WIDE.U32 R2, R5, UR6, R2 ;  /* 0x0000000605027c25 */ /* 0x000fc8000f8e0002 */
[----:B--2---:R-:W-:Y:S01]  /*18470*/  IMAD.SHL.U32 R20, R21, 0x10, RZ ;  /* 0x0000001015147824 */ /* 0x004fe200078e00ff */
[----:B------:R-:W-:Y:S01]  /*18480*/  IADD3 R2, P0, R2, UR8, RZ ;  /* 0x0000000802027c10 */ /* 0x000fe2000ff1e0ff */
[----:B------:R-:W-:-:S03]  /*18490*/  IMAD R6, R5, UR7, R6 ;  /* 0x0000000705067c24 */ /* 0x000fc6000f8e0206 */
[----:B------:R-:W-:Y:S02]  /*184a0*/  LOP3.LUT R20, R20, 0x30, RZ, 0xc0, !PT ;  /* 0x0000003014147812 */ /* 0x000fe400078ec0ff */
[----:B------:R-:W-:Y:S02]  /*184b0*/  IADD3.X R6, R3, UR9, R6, P0, !PT ;  /* 0x0000000903067c10 */ /* 0x000fe400087fe406 */
[----:B------:R-:W-:Y:S01]  /*184c0*/  ISETP.GE.AND P0, PT, R20, UR4, PT ;  /* 0x0000000414007c0c */ /* 0x000fe2000bf06270 */
[----:B------:R-:W-:Y:S01]  /*184d0*/  UMOV UR4, 0xffffffff ;  /* 0xffffffff00047882 */ /* 0x000fe20000000000 */
[----:B------:R-:W-:-:S04]  /*184e0*/  LOP3.LUT R21, R21, 0x7f, RZ, 0xc0, !PT ;  /* 0x0000007f15157812 */ /* 0x000fc800078ec0ff */
[----:B------:R-:W-:Y:S01]  /*184f0*/  SHF.R.U32.HI R21, RZ, 0x2, R21 ;  /* 0x00000002ff157819 */ /* 0x000fe20000011615 */
[----:B0-----:R-:W-:Y:S06]  /*18500*/  BRA.DIV UR4, `(.L_x_14308) ;  /* 0x0000004604407947 */ /* 0x001fec000b800000 */
[----:B-1----:R-:W0:Y:S01]  /*18510*/  SHFL.IDX PT, R8, R0, RZ, 0x1c1f ;  /* 0x001c1fff00087589 */ /* 0x002e2200000e0000 */
[----:B------:R-:W-:Y:S02]  /*18520*/  IMAD R5, R9, UR37, RZ ;  /* 0x0000002509057c24 */ /* 0x000fe4000f8e02ff */
[----:B------:R-:W-:Y:S01]  /*18530*/  VIADD R3, R21, UR38 ;  /* 0x0000002615037c36 */ /* 0x000fe20008000000 */
[----:B------:R-:W1:Y:S04]  /*18540*/  SHFL.IDX PT, R7, R4, RZ, 0x1c1f ;  /* 0x001c1fff04077589 */ /* 0x000e6800000e0000 */
[----:B------:R-:W-:-:S13]  /*18550*/  ISETP.GE.AND P2, PT, R3, R5, PT ;  /* 0x000000050300720c */ /* 0x000fda0003f46270 */
[----:B0-----:R-:W-:-:S05]  /*18560*/  @!P2 IADD3 R8, P1, R20, R8, RZ ;  /* 0x000000081408a210 */ /* 0x001fca0007f3e0ff */
[----:B-1----:R-:W-:-:S04]  /*18570*/  @!P2 IMAD.X R7, RZ, RZ, R7, P1 ;  /* 0x000000ffff07a224 */ /* 0x002fc800008e0607 */
[----:B------:R-:W-:Y:S02]  /*18580*/  @!P2 IMAD.MOV.U32 R9, RZ, RZ, R7 ;  /* 0x000000ffff09a224 */ /* 0x000fe400078e0007 */
[----:B------:R-:W-:-:S03]  /*18590*/  VIADD R7, R3, 0x20 ;  /* 0x0000002003077836 */ /* 0x000fc60000000000 */
[----:B------:R-:W-:Y:S01]  /*185a0*/  @!PT LDS RZ, [RZ] ;  /* 0x00000000fffff984 */ /* 0x000fe20000000800 */
[----:B-----5:R0:W-:Y:S02]  /*185b0*/  @!P2 LDGSTS.E.BYPASS.LTC128B.128 [R18+0xb000], desc[UR50][R8.64], !P0 ;  /* 0x0b0000000812afae */ /* 0x0201e4000c101d72 */
        /* <DEDUP_REMOVED lines=10> */
[----:B------:R-:W-:Y:S04]  /*18660*/  SHFL.IDX PT, R4, R4, 0x3, 0x1c1f ;  /* 0x007c1f0004047f89 */ /* 0x000fe800000e0000 */
[----:B0-----:R-:W0:Y:S04]  /*18670*/  SHFL.IDX PT, R8, R0, 0x2, 0x1c1f ;  /* 0x005c1f0000087f89 */ /* 0x001e2800000e0000 */
[----:B------:R-:W1:Y:S01]  /*18680*/  SHFL.IDX PT, R0, R0, 0x3, 0x1c1f ;  /* 0x007c1f0000007f89 */ /* 0x000e6200000e0000 */
[----:B0-----:R-:W-:-:S05]  /*18690*/  @!P2 IADD3 R8, P1, R20, R8, RZ ;  /* 0x000000081408a210 */ /* 0x001fca0007f3e0ff */
[----:B------:R-:W-:-:S04]  /*186a0*/  @!P2 IMAD.X R7, RZ, RZ, R7, P1 ;  /* 0x000000ffff07a224 */ /* 0x000fc800008e0607 */
[----:B------:R-:W-:Y:S02]  /*186b0*/  @!P2 IMAD.MOV.U32 R9, RZ, RZ, R7 ;  /* 0x000000ffff09a224 */ /* 0x000fe400078e0007 */
[----:B------:R-:W-:-:S03]  /*186c0*/  VIADD R7, R3, 0x60 ;  /* 0x0000006003077836 */ /* 0x000fc60000000000 */
[----:B------:R0:W-:Y:S02]  /*186d0*/  @!P2 LDGSTS.E.BYPASS.LTC128B.128 [R18+0xc000], desc[UR50][R8.64], !P0 ;  /* 0x0c0000000812afae */ /* 0x0001e4000c101d72 */
[----:B------:R-:W-:-:S13]  /*186e0*/  ISETP.GE.AND P2, PT, R7, R5, PT ;  /* 0x000000050700720c */ /* 0x000fda0003f46270 */
[----:B-1----:R-:W-:-:S05]  /*186f0*/  @!P2 IADD3 R0, P1, R20, R0, RZ ;  /* 0x000000001400a210 */ /* 0x002fca0007f3e0ff */
[----:B------:R-:W-:Y:S02]  /*18700*/  @!P2 IMAD.X R4, RZ, RZ, R4, P1 ;  /* 0x000000ffff04a224 */ /* 0x000fe400008e0604 */
[----:B0-----:R-:W-:Y:S02]  /*18710*/  @!P2 IMAD.MOV.U32 R8, RZ, RZ, R0 ;  /* 0x000000ffff08a224 */ /* 0x001fe400078e0000 */
[----:B------:R-:W-:Y:S02]  /*18720*/  @!P2 IMAD.MOV.U32 R9, RZ, RZ, R4 ;  /* 0x000000ffff09a224 */ /* 0x000fe400078e0004 */
[----:B------:R-:W-:-:S03]  /*18730*/  VIADD R0, R3, 0x80 ;  /* 0x0000008003007836 */ /* 0x000fc60000000000 */
[----:B------:R0:W-:Y:S02]  /*18740*/  @!P2 LDGSTS.E.BYPASS.LTC128B.128 [R18+0xc800], desc[UR50][R8.64], !P0 ;  /* 0x0c8000000812afae */ /* 0x0001e4000c101d72 */
[----:B------:R-:W-:Y:S02]  /*18750*/  ISETP.GE.AND P2, PT, R0, R5, PT ;  /* 0x000000050000720c */ /* 0x000fe40003f46270 */
[----:B------:R-:W-:Y:S04]  /*18760*/  SHFL.IDX PT, R0, R6, RZ, 0x1c1f ;  /* 0x001c1fff06007589 */ /* 0x000fe800000e0000 */
[----:B------:R-:W-:Y:S04]  /*18770*/  SHFL.IDX PT, R6, R6, 0x1, 0x1c1f ;  /* 0x003c1f0006067f89 */ /* 0x000fe800000e0000 */
[----:B0-----:R-:W0:Y:S04]  /*18780*/  SHFL.IDX PT, R8, R2, RZ, 0x1c1f ;  /* 0x001c1fff02087589 */ /* 0x001e2800000e0000 */
[----:B------:R-:W1:Y:S01]  /*18790*/  SHFL.IDX PT, R2, R2, 0x1, 0x1c1f ;  /* 0x003c1f0002027f89 */ /* 0x000e6200000e0000 */
[----:B0-----:R-:W-:-:S05]  /*187a0*/  @!P2 IADD3 R8, P1, R20, R8, RZ ;  /* 0x000000081408a210 */ /* 0x001fca0007f3e0ff */
[----:B------:R-:W-:-:S04]  /*187b0*/  @!P2 IMAD.X R0, RZ, RZ, R0, P1 ;  /* 0x000000ffff00a224 */ /* 0x000fc800008e0600 */
[----:B------:R-:W-:-:S05]  /*187c0*/  @!P2 IMAD.MOV.U32 R9, RZ, RZ, R0 ;  /* 0x000000ffff09a224 */ /* 0x000fca00078e0000 */
[----:B-1----:R0:W-:Y:S02]  /*187d0*/  @!P2 LDGSTS.E.BYPASS.LTC128B.128 [R18+0xd000], desc[UR50][R8.64], !P0 ;  /* 0x0d0000000812afae */ /* 0x0021e4000c101d72 */
.L_x_14410:
[----:B------:R-:W-:-:S05]  /*187e0*/  VIADD R3, R3, 0xa0 ;  /* 0x000000a003037836 */ /* 0x000fca0000000000 */
        /* <DEDUP_REMOVED lines=9> */
.L_x_14309:
        /* <DEDUP_REMOVED lines=18> */
.L_x_14411:
[----:B------:R-:W-:Y:S05]  /*189a0*/  BSYNC B0 ;  /* 0x0000000000007941 */ /* 0x000fea0003800000 */
.L_x_14310:
[----:B------:R-:W-:-:S04]  /*189b0*/  UIADD3 UR4, UR41, -0x2, URZ ;  /* 0xfffffffe29047890 */ /* 0x000fc8000fffe03f */
[----:B------:R-:W-:-:S06]  /*189c0*/  UISETP.GE.AND UP0, UPT, UR4, UR42, UPT ;  /* 0x0000002a0400728c */ /* 0x000fcc000bf06270 */
[----:B------:R-:W-:-:S13]  /*189d0*/  PLOP3.LUT P0, PT, PT, PT, UP0, 0x80, 0x0 ;  /* 0x000000000000781c */ /* 0x000fda0003f0f008 */
[----:B------:R-:W-:Y:S05]  /*189e0*/  @!P0 BRA `(.L_x_14312) ;  /* 0x0000001400a48947 */ /* 0x000fea0003800000 */
[----:B-1----:R-:W-:Y:S01]  /*189f0*/  IMAD.U32 R0, RZ, RZ, UR4 ;  /* 0x00000004ff007e24 */ /* 0x002fe2000f8e00ff */
[----:B------:R1:W5:Y:S04]  /*18a00*/  LDL.LU R21, [R1+0xc] ;  /* 0x00000c0001157983 */ /* 0x0003680000300800 */
[----:B------:R1:W5:Y:S04]  /*18a10*/  LDL.LU R25, [R1+0x18] ;  /* 0x0000180001197983 */ /* 0x0003680000300800 */
[----:B------:R1:W-:Y:S02]  /*18a20*/  STL [R1+0x10], R0 ;  /* 0x0000100001007387 */ /* 0x0003e40000100800 */
.L_x_14332:
[----:B--2---:R-:W2:Y:S01]  /*18a30*/  LDL R12, [R1+0x20] ;  /* 0x00002000010c7983 */ /* 0x004ea20000100800 */
[----:B------:R-:W3:Y:S03]  /*18a40*/  LDC R2, c[0x0][0x430] ;  /* 0x00010c00ff027b82 */ /* 0x000ee60000000800 */
[----:B------:R-:W4:Y:S04]  /*18a50*/  LDL R10, [R1+0x14] ;  /* 0x00001400010a7983 */ /* 0x000f280000100800 */
[----:B------:R-:W2:Y:S01]  /*18a60*/  LDL.LU R11, [R1+0x10] ;  /* 0x00001000010b7983 */ /* 0x000ea20000300800 */
[----:B0-----:R-:W-:Y:S01]  /*18a70*/  IMAD.MOV.U32 R8, RZ, RZ, 0xa0 ;  /* 0x000000a0ff087424 */ /* 0x001fe200078e00ff */
[----:B------:R-:W-:Y:S05]  /*18a80*/  YIELD ;  /* 0x0000000000007946 */ /* 0x000fea0003800000 */
[----:B-1----:R-:W0:Y:S01]  /*18a90*/  S2R R0, SR_TID.X ;  /* 0x0000000000007919 */ /* 0x002e220000002100 */
[----:B------:R-:W-:Y:S01]  /*18aa0*/  ULDC.64 UR6, c[0x0][0x428] ;  /* 0x00010a0000067ab9 */ /* 0x000fe20000000a00 */
[----:B------:R-:W-:Y:S01]  /*18ab0*/  ULDC.64 UR8, c[0x0][0x418] ;  /* 0x0001060000087ab9 */ /* 0x000fe20000000a00 */
[----:B------:R-:W-:Y:S01]  /*18ac0*/  ULDC UR4, c[0x0][0x430] ;  /* 0x00010c0000047ab9 */ /* 0x000fe20000000800 */
[----:B------:R-:W1:Y:S01]  /*18ad0*/  S2R R5, SR_TID.X ;  /* 0x0000000000057919 */ /* 0x000e620000002100 */
[----:B------:R-:W1:Y:S01]  /*18ae0*/  S2R R7, SR_TID.X ;  /* 0x0000000000077919 */ /* 0x000e620000002100 */
[----:B---3--:R-:W-:-:S13]  /*18af0*/  ISETP.NE.AND P0, PT, R2, 0x1, PT ;  /* 0x000000010200780c */ /* 0x008fda0003f05270 */
[----:B------:R-:W3:Y:S08]  /*18b00*/  @P0 LDC R6, c[0x0][0x434] ;  /* 0x00010d00ff060b82 */ /* 0x000ef00000000800 */
[----:B------:R-:W3:Y:S01]  /*18b10*/  @P0 LDC R3, c[0x0][0x434] ;  /* 0x00010d00ff030b82 */ /* 0x000ee20000000800 */
[----:B0-----:R-:W-:-:S04]  /*18b20*/  LOP3.LUT R0, R0, 0x7f, RZ, 0xc0, !PT ;  /* 0x0000007f00007812 */ /* 0x001fc800078ec0ff */
[----:B------:R-:W-:Y:S02]  /*18b30*/  SHF.R.U32.HI R2, RZ, 0x2, R0 ;  /* 0x00000002ff027819 */ /* 0x000fe40000011600 */
[C---:B-1----:R-:W-:Y:S01]  /*18b40*/  LOP3.LUT R0, R5.reuse, 0x7f, RZ, 0xc0, !PT ;  /* 0x0000007f05007812 */ /* 0x042fe200078ec0ff */
[----:B------:R-:W-:Y:S01]  /*18b50*/  IMAD.SHL.U32 R5, R5, 0x20, RZ ;  /* 0x0000002005057824 */ /* 0x000fe200078e00ff */
[----:B------:R-:W0:Y:S01]  /*18b60*/  @P0 LDC R4, c[0x0][0x438] ;  /* 0x00010e00ff040b82 */ /* 0x000e220000000800 */
[----:B------:R-:W-:-:S03]  /*18b70*/  IMAD.SHL.U32 R7, R7, 0x20, RZ ;  /* 0x0000002007077824 */ /* 0x000fc600078e00ff */
[----:B------:R-:W-:Y:S02]  /*18b80*/  LOP3.LUT R5, R2, 0x60, R5, 0xf8, !PT ;  /* 0x0000006002057812 */ /* 0x000fe400078ef805 */
[----:B------:R-:W-:Y:S02]  /*18b90*/  SHF.R.U32.HI R2, RZ, 0x2, R0 ;  /* 0x00000002ff027819 */ /* 0x000fe40000011600 */
[----:B------:R-:W1:Y:S02]  /*18ba0*/  @P0 LDC R0, c[0x0][0x438] ;  /* 0x00010e00ff000b82 */ /* 0x000e640000000800 */
[----:B------:R-:W-:-:S04]  /*18bb0*/  LOP3.LUT R7, R2, 0x60, R7, 0xf8, !PT ;  /* 0x0000006002077812 */ /* 0x000fc800078ef807 */
[----:B------:R-:W-:-:S04]  /*18bc0*/  LOP3.LUT R7, R7, 0x80, RZ, 0xfc, !PT ;  /* 0x0000008007077812 */ /* 0x000fc800078efcff */
[----:B------:R-:W-:Y:S01]  /*18bd0*/  ISETP.GT.U32.AND P1, PT, R7, 0x9f, PT ;  /* 0x0000009f0700780c */ /* 0x000fe20003f24070 */
[----:B--2---:R-:W-:-:S04]  /*18be0*/  IMAD R8, R11, R8, UR36 ;  /* 0x000000240b087e24 */ /* 0x004fc8000f8e0208 */
[--C-:B------:R-:W-:Y:S02]  /*18bf0*/  IMAD.IADD R5, R5, 0x1, R8.reuse ;  /* 0x0000000105057824 */ /* 0x100fe400078e0208 */
[----:B------:R-:W-:Y:S02]  /*18c00*/  IMAD.IADD R8, R7, 0x1, R8 ;  /* 0x0000000107087824 */ /* 0x000fe400078e0208 */
[----:B---3--:R-:W-:-:S04]  /*18c10*/  @P0 IMAD.HI.U32 R6, R5, R6, RZ ;  /* 0x0000000605060227 */ /* 0x008fc800078e00ff */
[----:B------:R-:W-:-:S04]  /*18c20*/  @P0 IMAD.HI.U32 R3, R8, R3, RZ ;  /* 0x0000000308030227 */ /* 0x000fc800078e00ff */
[----:B------:R-:W-:Y:S01]  /*18c30*/  IMAD.MOV.U32 R2, RZ, RZ, R5 ;  /* 0x000000ffff027224 */ /* 0x000fe200078e0005 */
[----:B0-----:R-:W-:Y:S01]  /*18c40*/  @P0 SHF.R.U32.HI R2, RZ, R4, R6 ;  /* 0x00000004ff020219 */ /* 0x001fe20000011606 */
[----:B------:R-:W-:Y:S01]  /*18c50*/  IMAD.MOV.U32 R9, RZ, RZ, R8 ;  /* 0x000000ffff097224 */ /* 0x000fe200078e0008 */
[----:B-1----:R-:W-:Y:S01]  /*18c60*/  @P0 SHF.R.U32.HI R9, RZ, R0, R3 ;  /* 0x00000000ff090219 */ /* 0x002fe20000011603 */
[----:B------:R-:W-:Y:S01]  /*18c70*/  IMAD R0, R12, UR6, RZ ;  /* 0x000000060c007c24 */ /* 0x000fe2000f8e02ff */
[--C-:B------:R-:W-:Y:S01]  /*18c80*/  SHF.R.S32.HI R3, RZ, 0x1f, R2.reuse ;  /* 0x0000001fff037819 */ /* 0x100fe20000011402 */
[----:B------:R-:W-:Y:S02]  /*18c90*/  IMAD.MOV R4, RZ, RZ, -R2 ;  /* 0x000000ffff047224 */ /* 0x000fe400078e0a02 */
[C---:B----4-:R-:W-:Y:S02]  /*18ca0*/  IMAD R0, R10.reuse, UR7, R0 ;  /* 0x000000070a007c24 */ /* 0x050fe4000f8e0200 */
[----:B------:R-:W-:-:S04]  /*18cb0*/  IMAD.WIDE.U32 R2, R10, UR6, R2 ;  /* 0x000000060a027c25 */ /* 0x000fc8000f8e0002 */
[----:B------:R-:W-:Y:S01]  /*18cc0*/  IMAD.IADD R3, R0, 0x1, R3 ;  /* 0x0000000100037824 */ /* 0x000fe200078e0203 */
[----:B------:R-:W-:Y:S01]  /*18cd0*/  LEA R6, P0, R2, UR8, 0x2 ;  /* 0x0000000802067c11 */ /* 0x000fe2000f8010ff */
[----:B------:R-:W-:-:S03]  /*18ce0*/  IMAD R5, R4, UR4, R5 ;  /* 0x0000000404057c24 */ /* 0x000fc6000f8e0205 */
[----:B------:R-:W-:-:S05]  /*18cf0*/  LEA.HI.X R7, R2, UR9, R3, 0x2, P0 ;  /* 0x0000000902077c11 */ /* 0x000fca00080f1403 */
[----:B------:R0:W2:Y:S01]  /*18d00*/  LDG.E R4, desc[UR50][R6.64] ;  /* 0x0000003206047981 */ /* 0x0000a2000c1e1900 */
[--C-:B------:R-:W-:Y:S01]  /*18d10*/  @!P1 SHF.R.S32.HI R3, RZ, 0x1f, R9.reuse ;  /* 0x0000001fff039819 */ /* 0x100fe20000011409 */
[----:B------:R-:W-:-:S04]  /*18d20*/  @!P1 IMAD.MOV.U32 R2, RZ, RZ, R9 ;  /* 0x000000ffff029224 */ /* 0x000fc800078e0009 */
[----:B------:R-:W-:-:S04]  /*18d30*/  @!P1 IMAD.WIDE.U32 R2, R10, UR6, R2 ;  /* 0x000000060a029c25 */ /* 0x000fc8000f8e0002 */
[----:B0-----:R-:W-:Y:S02]  /*18d40*/  IMAD.MOV R7, RZ, RZ, -R9 ;  /* 0x000000ffff077224 */ /* 0x001fe400078e0a09 */
[----:B------:R-:W-:Y:S02]  /*18d50*/  @!P1 IMAD.IADD R0, R0, 0x1, R3 ;  /* 0x0000000100009824 */ /* 0x000fe400078e0203 */
[----:B------:R-:W-:Y:S01]  /*18d60*/  IMAD R7, R7, UR4, R8 ;  /* 0x0000000407077c24 */ /* 0x000fe2000f8e0208 */
[----:B------:R-:W-:Y:S01]  /*18d70*/  @!P1 LEA R8, P0, R2, UR8, 0x2 ;  /* 0x0000000802089c11 */ /* 0x000fe2000f8010ff */
[----:B------:R-:W-:-:S03]  /*18d80*/  IMAD.MOV.U32 R6, RZ, RZ, RZ ;  /* 0x000000ffff067224 */ /* 0x000fc600078e00ff */
[----:B------:R-:W-:Y:S01]  /*18d90*/  @!P1 LEA.HI.X R9, R2, UR9, R0, 0x2, P0 ;  /* 0x0000000902099c11 */ /* 0x000fe200080f1400 */
[----:B-----5:R-:W-:Y:S02]  /*18da0*/  VIADD R0, R21, 0x1 ;  /* 0x0000000115007836 */ /* 0x020fe40000000000 */
[----:B------:R-:W-:Y:S02]  /*18db0*/  IMAD.MOV.U32 R2, RZ, RZ, R11 ;  /* 0x000000ffff027224 */ /* 0x000fe400078e000b */
[----:B------:R0:W5:Y:S01]  /*18dc0*/  @!P1 LDG.E R6, desc[UR50][R8.64] ;  /* 0x0000003208069981 */ /* 0x000162000c1e1900 */
[----:B------:R-:W-:Y:S01]  /*18dd0*/  ISETP.NE.AND P0, PT, R0, 0x2, PT ;  /* 0x000000020000780c */ /* 0x000fe20003f05270 */
[----:B------:R-:W-:Y:S01]  /*18de0*/  VIADD R11, R11, 0xffffffff ;  /* 0xffffffff0b0b7836 */ /* 0x000fe20000000000 */
[----:B------:R-:W-:Y:S01]  /*18df0*/  ISETP.GT.AND P1, PT, R2, UR42, PT ;  /* 0x0000002a02007c0c */ /* 0x000fe2000bf24270 */
[----:B------:R-:W-:Y:S01]  /*18e00*/  IMAD.U32 R12, RZ, RZ, UR43 ;  /* 0x0000002bff0c7e24 */ /* 0x000fe2000f8e00ff */
[----:B------:R-:W-:-:S02]  /*18e10*/  SEL R10, R0, RZ, P0 ;  /* 0x000000ff000a7207 */ /* 0x000fc40000000000 */
[----:B------:R-:W-:Y:S02]  /*18e20*/  SEL R0, RZ, 0x1, P0 ;  /* 0x00000001ff007807 */ /* 0x000fe40000000000 */
[----:B------:R-:W-:Y:S01]  /*18e30*/  ISETP.NE.AND P2, PT, R12, 0x3, PT ;  /* 0x000000030c00780c */ /* 0x000fe20003f45270 */
[----:B------:R0:W-:Y:S01]  /*18e40*/  STL [R1+0xc], R10 ;  /* 0x00000c0a01007387 */ /* 0x0001e20000100800 */
[----:B------:R-:W-:-:S03]  /*18e50*/  LOP3.LUT R2, R25, R0, RZ, 0x3c, !PT ;  /* 0x0000000019027212 */ /* 0x000fc600078e3cff */
[----:B------:R0:W-:Y:S04]  /*18e60*/  STL [R1+0x10], R11 ;  /* 0x0000100b01007387 */ /* 0x0001e80000100800 */
[----:B------:R0:W-:Y:S01]  /*18e70*/  STL [R1+0x18], R2 ;  /* 0x0000180201007387 */ /* 0x0001e20000100800 */
[----:B--2---:R-:W-:-:S05]  /*18e80*/  SHF.R.S32.HI R0, RZ, 0x1f, R4 ;  /* 0x0000001fff007819 */ /* 0x004fca0000011404 */
[----:B------:R0:W-:Y:S01]  /*18e90*/  STL [R1+0x4], R0 ;  /* 0x0000040001007387 */ /* 0x0001e20000100800 */
[----:B------:R-:W-:Y:S05]  /*18ea0*/  @!P2 BRA `(.L_x_14313) ;  /* 0x000000000004a947 */ /* 0x000fea0003800000 */
[----:B------:R-:W-:Y:S01]  /*18eb0*/  BPT.TRAP 0x1 ;  /* 0x000000040000795c */ /* 0x000fe20000300000 */
.L_x_14313:
[----:B0-----:R-:W-:Y:S01]  /*18ec0*/  IMAD R0, R10, 0x8, R17 ;  /* 0x000000080a007824 */ /* 0x001fe200078e0211 */
[----:B------:R-:W-:Y:S01]  /*18ed0*/  SHF.L.U32 R2, R2, 0x1f, RZ ;  /* 0x0000001f02027819 */ /* 0x000fe200000006ff */
[----:B------:R-:W-:Y:S03]  /*18ee0*/  BSSY B0, `(.L_x_14314) ;  /* 0x0000006000007945 */ /* 0x000fe60003800000 */
[----:B------:R0:W1:Y:S01]  /*18ef0*/  SYNCS.PHASECHK.TRANS64.TRYWAIT P0, [R0+URZ+0x13280], R2 ;  /* 0x01328002000075a7 */ /* 0x000062000800017f */
[----:B------:R0:W-:Y:S02]  /*18f00*/  STL [R1+0x8], R2 ;  /* 0x0000080201007387 */ /* 0x0001e40000100800 */
[----:B0-----:R-:W-:-:S05]  /*18f10*/  SHF.R.S32.HI R2, RZ, 0x1f, R5 ;  /* 0x0000001fff027819 */ /* 0x001fca0000011405 */
[----:B------:R0:W-:Y:S02]  /*18f20*/  STL [R1], R2 ;  /* 0x0000000201007387 */ /* 0x0001e40000100800 */
[----:B01----:R-:W-:Y:S05]  /*18f30*/  @!P0 BRA `(.L_x_14315) ;  /* 0x0000004000988947 */ /* 0x003fea0003800000 */
.L_x_14412:
[----:B------:R-:W-:Y:S05]  /*18f40*/  BSYNC B0 ;  /* 0x0000000000007941 */ /* 0x000fea0003800000 */
.L_x_14314:
[----:B0-----:R-:W2:Y:S01]  /*18f50*/  LDL R2, [R1] ;  /* 0x0000000001027983 */ /* 0x001ea20000100800 */
[----:B------:R-:W-:Y:S01]  /*18f60*/  ULDC.64 UR4, c[0x0][0x328] ;  /* 0x0000ca0000047ab9 */ /* 0x000fe20000000a00 */
[----:B------:R-:W-:Y:S01]  /*18f70*/  ULDC.64 UR6, c[0x0][0x338] ;  /* 0x0000ce0000067ab9 */ /* 0x000fe20000000a00 */
[----:B------:R-:W-:Y:S01]  /*18f80*/  ULDC.64 UR8, c[0x0][0x330] ;  /* 0x0000cc0000087ab9 */ /* 0x000fe20000000a00 */
[----:B------:R-:W3:Y:S04]  /*18f90*/  LDL R10, [R1+0x4] ;  /* 0x00000400010a7983 */ /* 0x000ee80000100800 */
[----:B------:R-:W4:Y:S04]  /*18fa0*/  LDL R9, [R1+0x1c] ;  /* 0x00001c0001097983 */ /* 0x000f280000100800 */
[----:B------:R-:W4:Y:S04]  /*18fb0*/  LDL R13, [R1+0xc] ;  /* 0x00000c00010d7983 */ /* 0x000f280000100800 */
[----:B------:R-:W4:Y:S01]  /*18fc0*/  LDL R14, [R1+0x28] ;  /* 0x00002800010e7983 */ /* 0x000f220000100800 */
[----:B------:R-:W-:Y:S01]  /*18fd0*/  SHF.R.S32.HI R29, RZ, 0x1f, R7 ;  /* 0x0000001fff1d7819 */ /* 0x000fe20000011407 */
[----:B------:R-:W-:Y:S01]  /*18fe0*/  ULDC.64 UR10, c[0x0][0x318] ;  /* 0x0000c600000a7ab9 */ /* 0x000fe20000000a00 */
[----:B-----5:R-:W-:Y:S01]  /*18ff0*/  SHF.R.S32.HI R28, RZ, 0x1f, R6 ;  /* 0x0000001fff1c7819 */ /* 0x020fe20000011406 */
[----:B------:R-:W0:Y:S01]  /*19000*/  S2R R11, SR_TID.X ;  /* 0x00000000000b7919 */ /* 0x000e220000002100 */
[----:B------:R-:W1:Y:S01]  /*19010*/  LDC R12, c[0x0][0x2f4] ;  /* 0x0000bd00ff0c7b82 */ /* 0x000e620000000800 */
[----:B0-----:R-:W-:-:S05]  /*19020*/  IMAD.SHL.U32 R11, R11, 0x10, RZ ;  /* 0x000000100b0b7824 */ /* 0x001fca00078e00ff */
[----:B------:R-:W-:-:S04]  /*19030*/  LOP3.LUT R11, R11, 0x30, RZ, 0xc0, !PT ;  /* 0x000000300b0b7812 */ /* 0x000fc800078ec0ff */
[----:B-1----:R-:W-:Y:S01]  /*19040*/  ISETP.GE.AND P2, PT, R11, R12, PT ;  /* 0x0000000c0b00720c */ /* 0x002fe20003f46270 */
[----:B--2---:R-:W-:Y:S02]  /*19050*/  IMAD R8, R2, UR4, RZ ;  /* 0x0000000402087c24 */ /* 0x004fe4000f8e02ff */
[----:B------:R-:W-:-:S04]  /*19060*/  IMAD.WIDE.U32 R2, R5, UR4, RZ ;  /* 0x0000000405027c25 */ /* 0x000fc8000f8e00ff */
[----:B------:R-:W-:-:S04]  /*19070*/  IMAD R8, R5, UR5, R8 ;  /* 0x0000000505087c24 */ /* 0x000fc8000f8e0208 */
[----:B------:R-:W-:Y:S02]  /*19080*/  IMAD.IADD R3, R3, 0x1, R8 ;  /* 0x0000000103037824 */ /* 0x000fe400078e0208 */
[----:B---3--:R-:W-:Y:S02]  /*19090*/  IMAD R8, R10, UR6, RZ ;  /* 0x000000060a087c24 */ /* 0x008fe4000f8e02ff */
[----:B------:R-:W-:-:S04]  /*190a0*/  IMAD.WIDE.U32 R2, R4, UR6, R2 ;  /* 0x0000000604027c25 */ /* 0x000fc8000f8e0002 */
[----:B------:R-:W-:-:S04]  /*190b0*/  IMAD R8, R4, UR7, R8 ;  /* 0x0000000704087c24 */ /* 0x000fc8000f8e0208 */
[----:B------:R-:W-:Y:S02]  /*190c0*/  IMAD.IADD R3, R3, 0x1, R8 ;  /* 0x0000000103037824 */ /* 0x000fe400078e0208 */
[----:B----4-:R-:W-:Y:S02]  /*190d0*/  IMAD R18, R9, UR8, RZ ;  /* 0x0000000809127c24 */ /* 0x010fe4000f8e02ff */
        /* <DEDUP_REMOVED lines=15> */
[----:B------:R-:W-:-:S03]  /*191d0*/  IMAD R8, R13, 0x2800, R14 ;  /* 0x000028000d087824 */ /* 0x000fc600078e020e */
        /* <DEDUP_REMOVED lines=28> */
.L_x_14424:
        /* <DEDUP_REMOVED lines=11> */
.L_x_14317:
        /* <DEDUP_REMOVED lines=11> */
.L_x_14318:
[----:B------:R1:W-:Y:S01]  /*19500*/  SYNCS.ARRIVE.TRANS64.A1T0 RZ, [R0+URZ+0x13270], RZ ;  /* 0x013270ff00ff79a7 */ /* 0x0003e2000810003f */
[----:B------:R-:W-:Y:S05]  /*19510*/  @!P3 BRA `(.L_x_14319) ;  /* 0x000000000004b947 */ /* 0x000fea0003800000 */
[----:B------:R-:W-:Y:S01]  /*19520*/  BPT.TRAP 0x1 ;  /* 0x000000040000795c */ /* 0x000fe20000300000 */
.L_x_14319:
[----:B------:R-:W2:Y:S01]  /*19530*/  LDL R2, [R1+0x8] ;  /* 0x0000080001027983 */ /* 0x000ea20000100800 */
[----:B------:R-:W-:Y:S01]  /*19540*/  BSSY B0, `(.L_x_14320) ;  /* 0x0000003000007945 */ /* 0x000fe20003800000 */
[----:B--2---:R-:W2:Y:S03]  /*19550*/  SYNCS.PHASECHK.TRANS64.TRYWAIT P0, [R0+URZ+0x13240], R2 ;  /* 0x01324002000075a7 */ /* 0x004ea6000800017f */
[----:B--2---:R-:W-:Y:S05]  /*19560*/  @!P0 BRA `(.L_x_14321) ;  /* 0x0000004000c08947 */ /* 0x004fea0003800000 */
.L_x_14425:
[----:B------:R-:W-:Y:S05]  /*19570*/  BSYNC B0 ;  /* 0x0000000000007941 */ /* 0x000fea0003800000 */
.L_x_14320:
[----:B--2---:R-:W2:Y:S01]  /*19580*/  LDL.LU R2, [R1] ;  /* 0x0000000001027983 */ /* 0x004ea20000300800 */
[----:B------:R-:W-:Y:S01]  /*19590*/  ULDC.64 UR4, c[0x0][0x300] ;  /* 0x0000c00000047ab9 */ /* 0x000fe20000000a00 */
[----:B------:R-:W-:Y:S02]  /*195a0*/  ULDC.64 UR6, c[0x0][0x310] ;  /* 0x0000c40000067ab9 */ /* 0x000fe40000000a00 */
[----:B------:R-:W3:Y:S04]  /*195b0*/  LDL.LU R11, [R1+0x4] ;  /* 0x00000400010b7983 */ /* 0x000ee80000300800 */
[----:B------:R-:W4:Y:S01]  /*195c0*/  LDL R10, [R1+0x1c] ;  /* 0x00001c00010a7983 */ /* 0x000f220000100800 */
[----:B--2---:R-:W-:Y:S02]  /*195d0*/  IMAD R9, R2, UR4, RZ ;  /* 0x0000000402097c24 */ /* 0x004fe4000f8e02ff */
[----:B------:R-:W-:-:S04]  /*195e0*/  IMAD.WIDE.U32 R2, R5, UR4, RZ ;  /* 0x0000000405027c25 */ /* 0x000fc8000f8e00ff */
[----:B------:R-:W-:Y:S02]  /*195f0*/  IMAD R9, R5, UR5, R9 ;  /* 0x0000000505097c24 */ /* 0x000fe4000f8e0209 */
[----:B---3--:R-:W-:Y:S02]  /*19600*/  IMAD R5, R11, UR6, RZ ;  /* 0x000000060b057c24 */ /* 0x008fe4000f8e02ff */
[----:B------:R-:W-:Y:S01]  /*19610*/  IMAD.IADD R3, R3, 0x1, R9 ;  /* 0x0000000103037824 */ /* 0x000fe200078e0209 */
[----:B------:R-:W2:Y:S01]  /*19620*/  LDC R11, c[0x0][0x2f4] ;  /* 0x0000bd00ff0b7b82 */ /* 0x000ea20000000800 */
        /* <DEDUP_REMOVED lines=50> */
.L_x_14437:
        /* <DEDUP_REMOVED lines=8> */
.L_x_14323:
        /* <DEDUP_REMOVED lines=11> */
.L_x_14324:
[----:B------:R1:W-:Y:S02]  /*19a80*/  SYNCS.ARRIVE.TRANS64.A1T0 RZ, [R0+URZ+0x13230], RZ ;  /* 0x013230ff00ff79a7 */ /* 0x0003e4000810003f */
[----:B-1----:R-:W-:-:S05]  /*19a90*/  IMAD.U32 R0, RZ, RZ, UR44 ;  /* 0x0000002cff007e24 */ /* 0x002fca000f8e00ff */
[----:B------:R-:W-:-:S13]  /*19aa0*/  ISETP.NE.AND P0, PT, R0, 0x3, PT ;  /* 0x000000030000780c */ /* 0x000fda0003f05270 */
[----:B------:R-:W-:Y:S05]  /*19ab0*/  @!P0 BRA `(.L_x_14325) ;  /* 0x0000000000048947 */ /* 0x000fea0003800000 */
[----:B------:R-:W-:Y:S01]  /*19ac0*/  BPT.TRAP 0x1 ;  /* 0x000000040000795c */ /* 0x000fe20000300000 */
.L_x_14325:
[----:B------:R-:W-:Y:S01]  /*19ad0*/  LOP3.LUT R0, R25, 0x1, RZ, 0x3c, !PT ;  /* 0x0000000119007812 */ /* 0x000fe200078e3cff */
[----:B------:R-:W-:Y:S01]  /*19ae0*/  IMAD R2, R21, 0x8, R17 ;  /* 0x0000000815027824 */ /* 0x000fe200078e0211 */
[----:B------:R-:W-:Y:S02]  /*19af0*/  BSSY B0, `(.L_x_14326) ;  /* 0x0000004000007945 */ /* 0x000fe40003800000 */
[----:B------:R-:W-:-:S04]  /*19b00*/  SHF.L.U32 R0, R0, 0x1f, RZ ;  /* 0x0000001f00007819 */ /* 0x000fc800000006ff */
[----:B------:R-:W1:Y:S02]  /*19b10*/  SYNCS.PHASECHK.TRANS64.TRYWAIT P2, [R2+URZ+0x13270], R0 ;  /* 0x01327000020075a7 */ /* 0x000e64000804017f */
[----:B-1----:R-:W-:Y:S05]  /*19b20*/  @!P2 BRA `(.L_x_14327) ;  /* 0x0000004000c4a947 */ /* 0x002fea0003800000 */
.L_x_14438:
[----:B------:R-:W-:Y:S05]  /*19b30*/  BSYNC B0 ;  /* 0x0000000000007941 */ /* 0x000fea0003800000 */
.L_x_14326:
[----:B------:R-:W-:-:S05]  /*19b40*/  IMAD.U32 R3, RZ, RZ, UR43 ;  /* 0x0000002bff037e24 */ /* 0x000fca000f8e00ff */
[----:B------:R-:W-:-:S13]  /*19b50*/  ISETP.NE.AND P2, PT, R3, 0x3, PT ;  /* 0x000000030300780c */ /* 0x000fda0003f45270 */
[----:B------:R-:W-:Y:S05]  /*19b60*/  @!P2 BRA `(.L_x_14328) ;  /* 0x000000000004a947 */ /* 0x000fea0003800000 */
[----:B------:R-:W-:Y:S01]  /*19b70*/  BPT.TRAP 0x1 ;  /* 0x000000040000795c */ /* 0x000fe20000300000 */
.L_x_14328:
[----:B------:R-:W-:Y:S01]  /*19b80*/  SHF.L.U32 R3, R25, 0x1f, RZ ;  /* 0x0000001f19037819 */ /* 0x000fe200000006ff */
[----:B-1----:R-:W-:-:S03]  /*19b90*/  IMAD R0, R21, 0x2800, RZ ;  /* 0x0000280015007824 */ /* 0x002fc600078e02ff */
[----:B------:R-:W1:Y:S02]  /*19ba0*/  SYNCS.PHASECHK.TRANS64.TRYWAIT P2, [R2+URZ+0x13260], R3 ;  /* 0x01326003020075a7 */ /* 0x000e64000804017f */
[----:B-1----:R-:W-:Y:S05]  /*19bb0*/  @!P2 BRA `(.L_x_14329) ;  /* 0x0000004000b4a947 */ /* 0x002fea0003800000 */
.L_x_14439:
        /* <DEDUP_REMOVED lines=48> */
[----:B------:R-:W-:-:S03]  /*19ec0*/  LOP3.LUT R0, R0, R22, RZ, 0xfc, !PT ;  /* 0x0000001600007212 */ /* 0x000fc600078efcff */
[----:B------:R-:W-:Y:S02]  /*19ed0*/  IMAD.IADD R3, R17, 0x1, R3 ;  /* 0x0000000111037824 */ /* 0x000fe400078e0203 */
[----:B------:R-:W-:-:S03]  /*19ee0*/  IMAD.IADD R0, R19, 0x1, R0 ;  /* 0x0000000113007824 */ /* 0x000fc600078e0200 */
        /* <DEDUP_REMOVED lines=14> */
.L_x_14330:
[----:B--2---:R2:W-:Y:S01]  /*19fd0*/  SYNCS.ARRIVE.TRANS64.A1T0 RZ, [R2+URZ+0x13250], RZ ;  /* 0x013250ff02ff79a7 */ /* 0x0045e2000810003f */
[----:B------:R-:W-:Y:S06]  /*19fe0*/  BAR.SYNC.DEFER_BLOCKING 0x2, 0x80 ;  /* 0x0082000000007b1d */ /* 0x000fec0000010000 */
[----:B------:R-:W-:Y:S05]  /*19ff0*/  @!P0 BRA `(.L_x_14331) ;  /* 0x0000000000048947 */ /* 0x000fea0003800000 */
[----:B------:R-:W-:Y:S01]  /*1a000*/  BPT.TRAP 0x1 ;  /* 0x000000040000795c */ /* 0x000fe20000300000 */
.L_x_14331:
[----:B-1----:R-:W3:Y:S01]  /*1a010*/  LDL R0, [R1+0x24] ;  /* 0x0000240001007983 */ /* 0x002ee20000100800 */
[----:B--2---:R-:W-:-:S03]  /*1a020*/  VIADD R2, R2, 0x13280 ;  /* 0x0001328002027836 */ /* 0x004fc60000000000 */
[----:B------:R2:W5:Y:S04]  /*1a030*/  LDL R21, [R1+0xc] ;  /* 0x00000c0001157983 */ /* 0x0005680000100800 */
[----:B------:R2:W5:Y:S01]  /*1a040*/  LDL R25, [R1+0x18] ;  /* 0x0000180001197983 */ /* 0x0005620000100800 */
[----:B---3--:R-:W-:-:S04]  /*1a050*/  PRMT R2, R0, 0x654, R2 ;  /* 0x0000065400027816 */ /* 0x008fc80000000002 */
[----:B------:R2:W-:Y:S01]  /*1a060*/  SYNCS.ARRIVE.TRANS64.RED.A1T0 RZ, [R2+URZ], RZ ;  /* 0x000000ff02ff79a7 */ /* 0x0005e2000810043f */
[----:B------:R-:W-:Y:S05]  /*1a070*/  @P1 BRA `(.L_x_14332) ;  /* 0xffffffe8006c1947 */ /* 0x000fea000383ffff */
.L_x_14312:
        /* <DEDUP_REMOVED lines=18> */
[----:B-1----:R-:W-:-:S07]  /*1a1a0*/  IADD3 R24, R0, UR45, R7 ;  /* 0x0000002d00187c10 */ /* 0x002fce000fffe007 */
.L_x_14334:
[----:B------:R-:W-:Y:S05]  /*1a1b0*/  BSYNC B0 ;  /* 0x0000000000007941 */ /* 0x000fea0003800000 */
.L_x_14333:
[----:B------:R-:W-:Y:S05]  /*1a1c0*/  @!P0 BRA `(.L_x_14335) ;  /* 0x0000000000048947 */ /* 0x000fea0003800000 */
[----:B------:R-:W-:Y:S01]  /*1a1d0*/  BPT.TRAP 0x1 ;  /* 0x000000040000795c */ /* 0x000fe20000300000 */
.L_x_14335:
        /* <DEDUP_REMOVED lines=8> */
.L_x_14440:
[----:B------:R-:W-:Y:S05]  /*1a260*/  BSYNC B0 ;  /* 0x0000000000007941 */ /* 0x000fea0003800000 */
.L_x_14336:
[----:B------:R-:W-:-:S05]  /*1a270*/  IMAD.U32 R2, RZ, RZ, UR43 ;  /* 0x0000002bff027e24 */ /* 0x000fca000f8e00ff */
[----:B------:R-:W-:-:S13]  /*1a280*/  ISETP.NE.AND P1, PT, R2, 0x3, PT ;  /* 0x000000030200780c */ /* 0x000fda0003f25270 */
[----:B------:R-:W-:Y:S05]  /*1a290*/  @!P1 BRA `(.L_x_14338) ;  /* 0x0000000000049947 */ /* 0x000fea0003800000 */
[----:B------:R-:W-:Y:S01]  /*1a2a0*/  BPT.TRAP 0x1 ;  /* 0x000000040000795c */ /* 0x000fe20000300000 */
.L_x_14338:
[----:B------:R-:W1:Y:S02]  /*1a2b0*/  LDL R2, [R1+0x18] ;  /* 0x0000180001027983 */ /* 0x000e640000100800 */
[----:B-1----:R-:W-:-:S04]  /*1a2c0*/  SHF.L.U32 R3, R2, 0x1f, RZ ;  /* 0x0000001f02037819 */ /* 0x002fc800000006ff */
[----:B------:R-:W1:Y:S02]  /*1a2d0*/  SYNCS.PHASECHK.TRANS64.TRYWAIT P1, [R0+URZ+0x13260], R3 ;  /* 0x01326003000075a7 */ /* 0x000e64000802017f */
[----:B-1----:R-:W-:Y:S05]  /*1a2e0*/  @!P1 BRA `(.L_x_14339) ;  /* 0x0000003c00109947 */ /* 0x002fea0003800000 */
.L_x_14441:
[----:B------:R-:W2:Y:S01]  /*1a2f0*/  LDL R14, [R1+0xc] ;  /* 0x00000c00010e7983 */ /* 0x000ea20000100800 */
[----:B------:R-:W-:Y:S05]  /*1a300*/  WARPSYNC.ALL ;  /* 0x0000000000007948 */ /* 0x000fea0003800000 */
[----:B------:R-:W-:-:S05]  /*1a310*/  IMAD.U32 R15, RZ, RZ, UR43 ;  /* 0x0000002bff0f7e24 */ /* 0x000fca000f8e00ff */
[----:B------:R-:W-:Y:S01]  /*1a320*/  ISETP.NE.AND P1, PT, R15, 0x3, PT ;  /* 0x000000030f00780c */ /* 0x000fe20003f25270 */
[----:B--2---:R-:W-:-:S04]  /*1a330*/  IMAD R2, R14, 0x2800, RZ ;  /* 0x000028000e027824 */ /* 0x004fc800078e02ff */
[C---:B-1----:R-:W-:Y:S01]  /*1a340*/  VIADD R3, R2.reuse, 0x800 ;  /* 0x0000080002037836 */ /* 0x042fe20000000000 */
[----:B------:R-:W-:-:S05]  /*1a350*/  LOP3.LUT R4, R2, R23, RZ, 0xfc, !PT ;  /* 0x0000001702047212 */ /* 0x000fca00078efcff */
[----:B------:R-:W-:-:S06]  /*1a360*/  IMAD.IADD R5, R17, 0x1, R4 ;  /* 0x0000000111057824 */ /* 0x000fcc00078e0204 */
[----:B------:R-:W0:Y:S02]  /*1a370*/  LDSM.16.MT88.4 R4, [R5+0x6000] ;  /* 0x006000000504783b */ /* 0x000e240000004200 */
[C-C-:B0-----:R-:W-:Y:S02]  /*1a380*/  PRMT R8, R4.reuse, 0x6420, R5.reuse ;  /* 0x0000642004087816 */ /* 0x141fe40000000005 */
[----:B------:R-:W-:Y:S02]  /*1a390*/  PRMT R9, R4, 0x7531, R5 ;  /* 0x0000753104097816 */ /* 0x000fe40000000005 */
[----:B------:R-:W-:Y:S02]  /*1a3a0*/  LOP3.LUT R4, R2, R22, RZ, 0xfc, !PT ;  /* 0x0000001602047212 */ /* 0x000fe400078efcff */
[C-C-:B------:R-:W-:Y:S02]  /*1a3b0*/  PRMT R10, R6.reuse, 0x6420, R7.reuse ;  /* 0x00006420060a7816 */ /* 0x140fe40000000007 */
[----:B------:R-:W-:Y:S01]  /*1a3c0*/  PRMT R11, R6, 0x7531, R7 ;  /* 0x00007531060b7816 */ /* 0x000fe20000000007 */
[----:B------:R-:W-:Y:S01]  /*1a3d0*/  IMAD.IADD R12, R19, 0x1, R4 ;  /* 0x00000001130c7824 */ /* 0x000fe200078e0204 */
[----:B------:R-:W-:-:S02]  /*1a3e0*/  LOP3.LUT R4, R3, R23, RZ, 0xfc, !PT ;  /* 0x0000001703047212 */ /* 0x000fc400078efcff */
[----:B------:R-:W-:Y:S02]  /*1a3f0*/  LOP3.LUT R3, R3, R22, RZ, 0xfc, !PT ;  /* 0x0000001603037212 */ /* 0x000fe400078efcff */
[----:B------:R-:W-:Y:S01]  /*1a400*/  STSM.16.M88.4 [R12], R8 ;  /* 0x000000080c007844 */ /* 0x000fe20000000200 */
[----:B------:R-:W-:Y:S02]  /*1a410*/  IMAD.IADD R6, R17, 0x1, R4 ;  /* 0x0000000111067824 */ /* 0x000fe400078e0204 */
[----:B------:R-:W-:Y:S02]  /*1a420*/  IMAD.IADD R13, R19, 0x1, R3 ;  /* 0x00000001130d7824 */ /* 0x000fe400078e0203 */
[----:B------:R-:W-:Y:S02]  /*1a430*/  VIADD R3, R2, 0x1000 ;  /* 0x0000100002037836 */ /* 0x000fe40000000000 */
[----:B------:R-:W0:Y:S02]  /*1a440*/  LDSM.16.MT88.4 R4, [R6+0x6000] ;  /* 0x006000000604783b */ /* 0x000e240000004200 */
[----:B0-----:R-:W-:-:S02]  /*1a450*/  PRMT R8, R4, 0x6420, R5 ;  /* 0x0000642004087816 */ /* 0x001fc40000000005 */
        /* <DEDUP_REMOVED lines=8> */
[----:B------:R-:W0:Y:S01]  /*1a4e0*/  LDSM.16.MT88.4 R4, [R5+0x6000] ;  /* 0x006000000504783b */ /* 0x000e220000004200 */
[C---:B------:R-:W-:Y:S02]  /*1a4f0*/  VIADD R3, R2.reuse, 0x1800 ;  /* 0x0000180002037836 */ /* 0x040fe40000000000 */
[----:B------:R-:W-:Y:S01]  /*1a500*/  VIADD R2, R2, 0x2000 ;  /* 0x0000200002027836 */ /* 0x000fe20000000000 */
[C-C-:B0-----:R-:W-:Y:S02]  /*1a510*/  PRMT R8, R4.reuse, 0x6420, R5.reuse ;  /* 0x0000642004087816 */ /* 0x141fe40000000005 */
        /* <DEDUP_REMOVED lines=32> */
.L_x_14340:
[----:B-1----:R1:W-:Y:S01]  /*1a720*/  SYNCS.ARRIVE.TRANS64.A1T0 RZ, [R0+URZ+0x13250], RZ ;  /* 0x013250ff00ff79a7 */ /* 0x0023e2000810003f */
[----:B------:R-:W-:Y:S06]  /*1a730*/  BAR.SYNC.DEFER_BLOCKING 0x2, 0x80 ;  /* 0x0082000000007b1d */ /* 0x000fec0000010000 */
[----:B------:R-:W-:Y:S05]  /*1a740*/  @!P0 BRA `(.L_x_14341) ;  /* 0x0000000000048947 */ /* 0x000fea0003800000 */
[----:B------:R-:W-:Y:S01]  /*1a750*/  BPT.TRAP 0x1 ;  /* 0x000000040000795c */ /* 0x000fe20000300000 */
.L_x_14341:
        /* <DEDUP_REMOVED lines=12> */
.L_x_14282:
[----:B------:R-:W-:Y:S05]  /*1a820*/  BSYNC B7 ;  /* 0x0000000000077941 */ /* 0x000fea0003800000 */
.L_x_14280:
        /* <DEDUP_REMOVED lines=12> */
.L_x_14342:
        /* <DEDUP_REMOVED lines=15> */
[----:B------:R-:W-:Y:S02]  /*1a9e0*/  ISETP.GE.U32.AND P5, PT, R7, 0x10, PT ;  /* 0x000000100700780c */ /* 0x000fe40003fa6070 */
[----:B------:R-:W-:Y:S04]  /*1a9f0*/  SHFL.IDX PT, R7, R24, 0x1, 0x1f ;  /* 0x00201f0018077f89 */ /* 0x000fe800000e0000 */
        /* <DEDUP_REMOVED lines=11> */
[----:B-1----:R-:W-:-:S05]  /*1aab0*/  SEL R2, R2, RZ, P4 ;  /* 0x000000ff02027207 */ /* 0x002fca0002000000 */
        /* <DEDUP_REMOVED lines=10> */
.L_x_14348:
        /* <DEDUP_REMOVED lines=13> */
.L_x_14347:
[----:B------:R-:W-:Y:S05]  /*1ac30*/  BSYNC B0 ;  /* 0x0000000000007941 */ /* 0x000fea0003800000 */
.L_x_14346:
        /* <DEDUP_REMOVED lines=21> */
[----:B------:R-:W-:-:S07]  /*1ad90*/  IMAD.MOV.U32 R8, RZ, RZ, R10 ;  /* 0x000000ffff087224 */ /* 0x000fce00078e000a */
.L_x_14344:
        /* <DEDUP_REMOVED lines=8> */
[----:B------:R0:W5:Y:S01]  /*1ae20*/  LDG.E R10, desc[UR50][R2.64] ;  /* 0x00000032020a7981 */ /* 0x000162000c1e1900 */
[----:B------:R-:W-:Y:S01]  /*1ae30*/  ISETP.NE.AND P0, PT, R8, RZ, PT ;  /* 0x000000ff0800720c */ /* 0x000fe20003f05270 */
[----:B------:R-:W-:Y:S02]  /*1ae40*/  IMAD.MOV.U32 R9, RZ, RZ, RZ ;  /* 0x000000ffff097224 */ /* 0x000fe400078e00ff */
[----:B------:R-:W1:Y:S02]  /*1ae50*/  SHFL.IDX PT, R4, R4, R7, 0x1f ;  /* 0x00001f0704047589 */ /* 0x000e6400000e0000 */
[----:B-1----:R-:W-:-:S08]  /*1ae60*/  R2UR UR7, R4 ;  /* 0x00000000040772ca */ /* 0x002fd000000e0000 */
[----:B0-----:R-:W-:Y:S07]  /*1ae70*/  @!P0 BRA `(.L_x_14349) ;  /* 0x0000000000088947 */ /* 0x001fee0003800000 */
[----:B------:R-:W-:-:S05]  /*1ae80*/  VIADD R7, R7, 0xffffffff ;  /* 0xffffffff07077836 */ /* 0x000fca0000000000 */
[----:B------:R0:W1:Y:S02]  /*1ae90*/  SHFL.IDX PT, R9, R6, R7, 0x1f ;  /* 0x00001f0706097589 */ /* 0x00006400000e0000 */
.L_x_14349:
[----:B-----5:R-:W-:Y:S02]  /*1aea0*/  IMAD R4, R10, UR7, RZ ;  /* 0x000000070a047c24 */ /* 0x020fe4000f8e02ff */
[----:B-1----:R-:W-:Y:S02]  /*1aeb0*/  IMAD R24, R9, R5, R24 ;  /* 0x0000000509187224 */ /* 0x002fe400078e0218 */
[----:B------:R-:W-:Y:S01]  /*1aec0*/  IMAD.MOV.U32 R2, RZ, RZ, RZ ;  /* 0x000000ffff027224 */ /* 0x000fe200078e00ff */
[----:B0-----:R-:W-:-:S04]  /*1aed0*/  IABS R6, R4 ;  /* 0x0000000400067213 */ /* 0x001fc80000000000 */
[----:B------:R-:W0:Y:S08]  /*1aee0*/  I2F.RP R7, R6 ;  /* 0x0000000600077306 */ /* 0x000e300000209400 */
[----:B0-----:R-:W0:Y:S02]  /*1aef0*/  MUFU.RCP R7, R7 ;  /* 0x0000000700077308 */ /* 0x001e240000001000 */
[----:B0-----:R-:W-:-:S06]  /*1af00*/  VIADD R8, R7, 0xffffffe ;  /* 0x0ffffffe07087836 */ /* 0x001fcc0000000000 */
        /* <DEDUP_REMOVED lines=64> */
.L_x_14345:
[----:B------:R-:W0:Y:S01]  /*1b310*/  LDC R27, c[0x0][0xc3c] ;  /* 0x00030f00ff1b7b82 */ /* 0x000e220000000800 */
[----:B------:R-:W-:Y:S01]  /*1b320*/  IMAD.MOV.U32 R24, RZ, RZ, R0 ;  /* 0x000000ffff187224 */ /* 0x000fe200078e0000 */
[----:B------:R-:W-:Y:S01]  /*1b330*/  UMOV UR4, URZ ;  /* 0x0000003f00047c82 */ /* 0x000fe20008000000 */
[----:B------:R-:W-:-:S07]  /*1b340*/  IMAD.MOV.U32 R26, RZ, RZ, RZ ;  /* 0x000000ffff1a7224 */ /* 0x000fce00078e00ff */
.L_x_14350:
        /* <DEDUP_REMOVED lines=12> */
.L_x_14343:
[----:B------:R-:W-:Y:S02]  /*1b410*/  ULDC UR5, c[0x0][0xc3c] ;  /* 0x00030f0000057ab9 */ /* 0x000fe40000000800 */
[----:B------:R-:W-:-:S13]  /*1b420*/  ISETP.GE.AND P0, PT, R27, UR5, PT ;  /* 0x000000051b007c0c */ /* 0x000fda000bf06270 */
[----:B------:R-:W-:Y:S05]  /*1b430*/  @!P0 BRA `(.L_x_14351) ;  /* 0xffffffa400bc8947 */ /* 0x000fea000383ffff */
.L_x_14270:
        /* <DEDUP_REMOVED lines=12> */
.L_x_14442:
[----:B------:R-:W-:Y:S05]  /*1b500*/  BSYNC B0 ;  /* 0x0000000000007941 */ /* 0x000fea0003800000 */
.L_x_14352:
[----:B------:R-:W-:-:S03]  /*1b510*/  UMOV UR4, 0xffffffff ;  /* 0xffffffff00047882 */ /* 0x000fc60000000000 */
[----:B------:R-:W-:Y:S05]  /*1b520*/  BRA.DIV UR4, `(.L_x_14354) ;  /* 0x0000002a04a87947 */ /* 0x000fea000b800000 */
[----:B-1----:R-:W1:Y:S02]  /*1b530*/  S2R R0, SR_TID.X ;  /* 0x0000000000007919 */ /* 0x002e640000002100 */
[----:B-1----:R-:W-:-:S04]  /*1b540*/  SHF.R.U32.HI R0, RZ, 0x5, R0 ;  /* 0x00000005ff007819 */ /* 0x002fc80000011600 */
[----:B------:R-:W-:-:S05]  /*1b550*/  LOP3.LUT R0, R0, 0x3, RZ, 0xc0, !PT ;  /* 0x0000000300007812 */ /* 0x000fca00078ec0ff */
[----:B------:R1:W2:Y:S02]  /*1b560*/  SHFL.IDX PT, R14, R0, RZ, 0x1f ;  /* 0x00001fff000e7589 */ /* 0x0002a400000e0000 */
.L_x_14445:
[----:B--2---:R-:W-:Y:S01]  /*1b570*/  ISETP.NE.AND P0, PT, R14, RZ, PT ;  /* 0x000000ff0e00720c */ /* 0x004fe20003f05270 */
[----:B------:R-:W-:-:S12]  /*1b580*/  BSSY B0, `(.L_x_14355) ;  /* 0x000002f000007945 */ /* 0x000fd80003800000 */
[----:B------:R-:W-:Y:S05]  /*1b590*/  @P0 BRA `(.L_x_14356) ;  /* 0x0000000000b40947 */ /* 0x000fea0003800000 */
[----:B------:R-:W-:-:S03]  /*1b5a0*/  UMOV UR4, 0xffffffff ;  /* 0xffffffff00047882 */ /* 0x000fc60000000000 */
[----:B------:R-:W-:Y:S05]  /*1b5b0*/  BRA.DIV UR4, `(.L_x_14357) ;  /* 0x0000002a04b87947 */ /* 0x000fea000b800000 */
[----:B------:R-:W-:-:S13]  /*1b5c0*/  ELECT P6, URZ, PT ;  /* 0x00000000003f782f */ /* 0x000fda00038c0000 */
.L_x_14448:
[----:B------:R-:W-:Y:S05]  /*1b5d0*/  @!P6 BRA `(.L_x_14356) ;  /* 0x0000000000a4e947 */ /* 0x000fea0003800000 */
[----:B------:R-:W-:-:S06]  /*1b5e0*/  ULOP3.LUT UR4, UR39, 0x2, URZ, 0xfc, !UPT ;  /* 0x0000000227047892 */ /* 0x000fcc000f8efc3f */
[----:B-1----:R-:W-:-:S05]  /*1b5f0*/  IMAD.U32 R0, RZ, RZ, UR4 ;  /* 0x00000004ff007e24 */ /* 0x002fca000f8e00ff */
[----:B------:R-:W-:-:S13]  /*1b600*/  ISETP.NE.AND P0, PT, R0, 0x3, PT ;  /* 0x000000030000780c */ /* 0x000fda0003f05270 */
[----:B------:R-:W-:Y:S05]  /*1b610*/  @!P0 BRA `(.L_x_14358) ;  /* 0x0000000000048947 */ /* 0x000fea0003800000 */
[----:B------:R-:W-:Y:S01]  /*1b620*/  BPT.TRAP 0x1 ;  /* 0x000000040000795c */ /* 0x000fe20000300000 */
.L_x_14358:
[----:B------:R-:W2:Y:S04]  /*1b630*/  LDL R2, [R1+0x18] ;  /* 0x0000180001027983 */ /* 0x000ea80000100800 */
[----:B------:R-:W3:Y:S01]  /*1b640*/  LDL.LU R0, [R1+0xc] ;  /* 0x00000c0001007983 */ /* 0x000ee20000300800 */
[----:B--2---:R-:W-:Y:S01]  /*1b650*/  SHF.L.U32 R3, R2, 0x1f, RZ ;  /* 0x0000001f02037819 */ /* 0x004fe200000006ff */
[C---:B---3--:R-:W-:Y:S02]  /*1b660*/  IMAD R4, R0.reuse, 0x8, R5 ;  /* 0x0000000800047824 */ /* 0x048fe400078e0205 */
[----:B------:R-:W-:Y:S02]  /*1b670*/  VIADD R0, R0, 0x1 ;  /* 0x0000000100007836 */ /* 0x000fe40000000000 */
[----:B------:R-:W1:Y:S03]  /*1b680*/  SYNCS.PHASECHK.TRANS64.TRYWAIT P1, [R4+URZ+0x13240], R3 ;  /* 0x01324003040075a7 */ /* 0x000e66000802017f */
[----:B------:R-:W-:-:S04]  /*1b690*/  ISETP.NE.AND P2, PT, R0, 0x2, PT ;  /* 0x000000020000780c */ /* 0x000fc80003f45270 */
[----:B------:R-:W-:Y:S01]  /*1b6a0*/  SEL R2, RZ, 0x1, P2 ;  /* 0x00000001ff027807 */ /* 0x000fe20001000000 */
[----:B-1----:R-:W-:Y:S08]  /*1b6b0*/  @!P1 BRA `(.L_x_14359) ;  /* 0x0000002800989947 */ /* 0x002ff00003800000 */
.L_x_14449:
[----:B------:R-:W2:Y:S01]  /*1b6c0*/  LDL.LU R6, [R1+0x18] ;  /* 0x0000180001067983 */ /* 0x000ea20000300800 */
[----:B------:R-:W-:Y:S02]  /*1b6d0*/  SEL R0, R0, RZ, P2 ;  /* 0x000000ff00007207 */ /* 0x000fe40001000000 */
[----:B--2---:R-:W-:Y:S01]  /*1b6e0*/  LOP3.LUT R2, R6, R2, RZ, 0x3c, !PT ;  /* 0x0000000206027212 */ /* 0x004fe200078e3cff */
[----:B------:R-:W-:Y:S06]  /*1b6f0*/  @!P0 BRA `(.L_x_14360) ;  /* 0x0000000000048947 */ /* 0x000fec0003800000 */
[----:B------:R-:W-:Y:S01]  /*1b700*/  BPT.TRAP 0x1 ;  /* 0x000000040000795c */ /* 0x000fe20000300000 */
.L_x_14360:
[----:B------:R-:W-:Y:S01]  /*1b710*/  IMAD R5, R0, 0x8, R5 ;  /* 0x0000000800057824 */ /* 0x000fe200078e0205 */
[----:B------:R-:W-:-:S04]  /*1b720*/  SHF.L.U32 R0, R2, 0x1f, RZ ;  /* 0x0000001f02007819 */ /* 0x000fc800000006ff */
[----:B------:R-:W2:Y:S02]  /*1b730*/  SYNCS.PHASECHK.TRANS64.TRYWAIT P1, [R5+URZ+0x13240], R0 ;  /* 0x01324000050075a7 */ /* 0x000ea4000802017f */
[----:B--2---:R-:W-:Y:S05]  /*1b740*/  @!P1 BRA `(.L_x_14361) ;  /* 0x0000002800889947 */ /* 0x004fea0003800000 */
.L_x_14450:
[----:B------:R-:W-:Y:S05]  /*1b750*/  @!P0 BRA `(.L_x_14362) ;  /* 0x0000000000048947 */ /* 0x000fea0003800000 */
[----:B------:R-:W-:Y:S01]  /*1b760*/  BPT.TRAP 0x1 ;  /* 0x000000040000795c */ /* 0x000fe20000300000 */
.L_x_14362:
[----:B------:R-:W3:Y:S02]  /*1b770*/  SYNCS.PHASECHK.TRANS64.TRYWAIT P1, [R4+URZ+0x13260], R3 ;  /* 0x01326003040075a7 */ /* 0x000ee4000802017f */
[----:B---3--:R-:W-:Y:S05]  /*1b780*/  @!P1 BRA `(.L_x_14363) ;  /* 0x00000028008c9947 */ /* 0x008fea0003800000 */
.L_x_14451:
[----:B------:R-:W-:Y:S05]  /*1b790*/  @!P0 BRA `(.L_x_14364) ;  /* 0x0000000000048947 */ /* 0x000fea0003800000 */
[----:B------:R-:W-:Y:S01]  /*1b7a0*/  BPT.TRAP 0x1 ;  /* 0x000000040000795c */ /* 0x000fe20000300000 */
.L_x_14364:
[----:B------:R-:W4:Y:S02]  /*1b7b0*/  SYNCS.PHASECHK.TRANS64.TRYWAIT P1, [R5+URZ+0x13260], R0 ;  /* 0x01326000050075a7 */ /* 0x000f24000802017f */
[----:B----4-:R-:W-:Y:S05]  /*1b7c0*/  @!P1 BRA `(.L_x_14365) ;  /* 0x0000002800909947 */ /* 0x010fea0003800000 */
.L_x_14452:
[----:B------:R-:W-:Y:S05]  /*1b7d0*/  @!P0 BRA `(.L_x_14366) ;  /* 0x0000000000048947 */ /* 0x000fea0003800000 */
[----:B------:R-:W-:Y:S01]  /*1b7e0*/  BPT.TRAP 0x1 ;  /* 0x000000040000795c */ /* 0x000fe20000300000 */
.L_x_14366:
[----:B------:R-:W5:Y:S02]  /*1b7f0*/  SYNCS.PHASECHK.TRANS64.TRYWAIT P1, [R4+URZ+0x13280], R3 ;  /* 0x01328003040075a7 */ /* 0x000f64000802017f */
[----:B-----5:R-:W-:Y:S05]  /*1b800*/  @!P1 BRA `(.L_x_14367) ;  /* 0x0000002800949947 */ /* 0x020fea0003800000 */
.L_x_14453:
[----:B------:R-:W-:Y:S05]  /*1b810*/  @!P0 BRA `(.L_x_14368) ;  /* 0x0000000000048947 */ /* 0x000fea0003800000 */
[----:B------:R-:W-:Y:S01]  /*1b820*/  BPT.TRAP 0x1 ;  /* 0x000000040000795c */ /* 0x000fe20000300000 */
.L_x_14368:
[----:B------:R0:W0:Y:S02]  /*1b830*/  SYNCS.PHASECHK.TRANS64.TRYWAIT P0, [R5+URZ+0x13280], R0 ;  /* 0x01328000050075a7 */ /* 0x000024000800017f */
[----:B0-----:R-:W-:Y:S05]  /*1b840*/  @!P0 NANOSLEEP.SYNCS 0x989680 ;  /* 0x009896800000895d */ /* 0x001fea0003900000 */
[----:B------:R-:W0:Y:S02]  /*1b850*/  @!P0 SYNCS.PHASECHK.TRANS64 P0, [R5+URZ+0x13280], R0 ;  /* 0x01328000050085a7 */ /* 0x000e24000800007f */
[----:B0-----:R-:W-:Y:S05]  /*1b860*/  @!P0 BRA `(.L_x_14368) ;  /* 0xfffffffc00f08947 */ /* 0x001fea000383ffff */
.L_x_14356:
[----:B------:R-:W-:Y:S05]  /*1b870*/  BSYNC B0 ;  /* 0x0000000000007941 */ /* 0x000fea0003800000 */
.L_x_14355:
[----:B------:R-:W-:Y:S05]  /*1b880*/  EXIT ;  /* 0x000000000000794d */ /* 0x000fea0003800000 */
.L_x_14177:
[----:B0-----:R-:W-:-:S04]  /*1b890*/  IMAD.U32 R3, RZ, RZ, UR45 ;  /* 0x0000002dff037e24 */ /* 0x001fc8000f8e00ff */
[----:B------:R0:W1:Y:S03]  /*1b8a0*/  SYNCS.PHASECHK.TRANS64.TRYWAIT P1, [R3+URZ+0x13200], R8 ;  /* 0x01320008030075a7 */ /* 0x000066000802017f */
[----:B-1----:R-:W-:Y:S05]  /*1b8b0*/  @!P1 NANOSLEEP.SYNCS 0x989680 ;  /* 0x009896800000995d */ /* 0x002fea0003900000 */
[----:B------:R-:W1:Y:S02]  /*1b8c0*/  @!P1 SYNCS.PHASECHK.TRANS64 P1, [R3+URZ+0x13200], R8 ;  /* 0x01320008030095a7 */ /* 0x000e64000802007f */
[----:B-1----:R-:W-:Y:S05]  /*1b8d0*/  @!P1 BRA `(.L_x_14177) ;  /* 0xfffffffc00ec9947 */ /* 0x002fea000383ffff */
[----:B------:R-:W-:Y:S05]  /*1b8e0*/  BRA `(.L_x_14369) ;  /* 0xfffffe6400007947 */ /* 0x000fea000383ffff */
.L_x_14181:
[----:B-1----:R1:W2:Y:S02]  /*1b8f0*/  SYNCS.PHASECHK.TRANS64.TRYWAIT P1, [R12+URZ+0x13230], R3 ;  /* 0x013230030c0075a7 */ /* 0x0022a4000802017f */
[----:B--2---:R-:W-:Y:S05]  /*1b900*/  @!P1 NANOSLEEP.SYNCS 0x989680 ;  /* 0x009896800000995d */ /* 0x004fea0003900000 */
[----:B------:R-:W2:Y:S02]  /*1b910*/  @!P1 SYNCS.PHASECHK.TRANS64 P1, [R12+URZ+0x13230], R3 ;  /* 0x013230030c0095a7 */ /* 0x000ea4000802007f */
[----:B--2---:R-:W-:Y:S05]  /*1b920*/  @!P1 BRA `(.L_x_14181) ;  /* 0xfffffffc00f09947 */ /* 0x004fea000383ffff */
[----:B------:R-:W-:Y:S05]  /*1b930*/  BRA `(.L_x_14180) ;  /* 0xfffffe64001c7947 */ /* 0x000fea000383ffff */
.L_x_14198:
[----:B-1----:R-:W-:-:S04]  /*1b940*/  IMAD.U32 R10, RZ, RZ, UR24 ;  /* 0x00000018ff0a7e24 */ /* 0x002fc8000f8e00ff */
[----:B------:R1:W2:Y:S03]  /*1b950*/  SYNCS.PHASECHK.TRANS64.TRYWAIT P1, [R10+URZ+0x13230], R9 ;  /* 0x013230090a0075a7 */ /* 0x0002a6000802017f */
[----:B--2---:R-:W-:Y:S05]  /*1b960*/  @!P1 NANOSLEEP.SYNCS 0x989680 ;  /* 0x009896800000995d */ /* 0x004fea0003900000 */
[----:B------:R-:W2:Y:S02]  /*1b970*/  @!P1 SYNCS.PHASECHK.TRANS64 P1, [R10+URZ+0x13230], R9 ;  /* 0x013230090a0095a7 */ /* 0x000ea4000802007f */
[----:B--2---:R-:W-:Y:S05]  /*1b980*/  @!P1 BRA `(.L_x_14198) ;  /* 0xfffffffc00ec9947 */ /* 0x004fea000383ffff */
[----:B------:R-:W-:Y:S05]  /*1b990*/  BRA `(.L_x_14197) ;  /* 0xfffffeac000c7947 */ /* 0x000fea000383ffff */
.L_x_14202:
[----:B-1----:R-:W-:-:S04]  /*1b9a0*/  IMAD.U32 R10, RZ, RZ, UR11 ;  /* 0x0000000bff0a7e24 */ /* 0x002fc8000f8e00ff */
[----:B------:R1:W2:Y:S03]  /*1b9b0*/  SYNCS.PHASECHK.TRANS64.TRYWAIT P1, [R10+URZ+0x13250], R9 ;  /* 0x013250090a0075a7 */ /* 0x0002a6000802017f */
[----:B--2---:R-:W-:Y:S05]  /*1b9c0*/  @!P1 NANOSLEEP.SYNCS 0x989680 ;  /* 0x009896800000995d */ /* 0x004fea0003900000 */
[----:B------:R-:W2:Y:S02]  /*1b9d0*/  @!P1 SYNCS.PHASECHK.TRANS64 P1, [R10+URZ+0x13250], R9 ;  /* 0x013250090a0095a7 */ /* 0x000ea4000802007f */
[----:B--2---:R-:W-:Y:S05]  /*1b9e0*/  @!P1 BRA `(.L_x_14202) ;  /* 0xfffffffc00ec9947 */ /* 0x004fea000383ffff */
[----:B------:R-:W-:Y:S05]  /*1b9f0*/  BRA `(.L_x_14201) ;  /* 0xfffffeb000187947 */ /* 0x000fea000383ffff */
.L_x_14221:
[----:B-1----:R-:W-:-:S04]  /*1ba00*/  IMAD.U32 R10, RZ, RZ, UR21 ;  /* 0x00000015ff0a7e24 */ /* 0x002fc8000f8e00ff */
[----:B------:R1:W2:Y:S03]  /*1ba10*/  SYNCS.PHASECHK.TRANS64.TRYWAIT P1, [R10+URZ+0x13230], R9 ;  /* 0x013230090a0075a7 */ /* 0x0002a6000802017f */
[----:B--2---:R-:W-:Y:S05]  /*1ba20*/  @!P1 NANOSLEEP.SYNCS 0x989680 ;  /* 0x009896800000995d */ /* 0x004fea0003900000 */
[----:B------:R-:W2:Y:S02]  /*1ba30*/  @!P1 SYNCS.PHASECHK.TRANS64 P1, [R10+URZ+0x13230], R9 ;  /* 0x013230090a0095a7 */ /* 0x000ea4000802007f */
[----:B--2---:R-:W-:Y:S05]  /*1ba40*/  @!P1 BRA `(.L_x_14221) ;  /* 0xfffffffc00ec9947 */ /* 0x004fea000383ffff */
[----:B------:R-:W-:Y:S05]  /*1ba50*/  BRA `(.L_x_14220) ;  /* 0xfffffef400cc7947 */ /* 0x000fea000383ffff */
.L_x_14225:
[----:B-1----:R-:W-:-:S04]  /*1ba60*/  IMAD.U32 R10, RZ, RZ, UR11 ;  /* 0x0000000bff0a7e24 */ /* 0x002fc8000f8e00ff */
[----:B------:R1:W2:Y:S03]  /*1ba70*/  SYNCS.PHASECHK.TRANS64.TRYWAIT P1, [R10+URZ+0x13250], R9 ;  /* 0x013250090a0075a7 */ /* 0x0002a6000802017f */
[----:B--2---:R-:W-:Y:S05]  /*1ba80*/  @!P1 NANOSLEEP.SYNCS 0x989680 ;  /* 0x009896800000995d */ /* 0x004fea0003900000 */
[----:B------:R-:W2:Y:S02]  /*1ba90*/  @!P1 SYNCS.PHASECHK.TRANS64 P1, [R10+URZ+0x13250], R9 ;  /* 0x013250090a0095a7 */ /* 0x000ea4000802007f */
[----:B--2---:R-:W-:Y:S05]  /*1baa0*/  @!P1 BRA `(.L_x_14225) ;  /* 0xfffffffc00ec9947 */ /* 0x004fea000383ffff */
[----:B------:R-:W-:Y:S05]  /*1bab0*/  BRA `(.L_x_14224) ;  /* 0xfffffef800d87947 */ /* 0x000fea000383ffff */
.L_x_14233:
[----:B-1----:R-:W-:-:S04]  /*1bac0*/  IMAD.U32 R10, RZ, RZ, UR6 ;  /* 0x00000006ff0a7e24 */ /* 0x002fc8000f8e00ff */
[----:B------:R1:W2:Y:S03]  /*1bad0*/  SYNCS.PHASECHK.TRANS64.TRYWAIT P1, [R10+URZ+0x13230], R9 ;  /* 0x013230090a0075a7 */ /* 0x0002a6000802017f */
[----:B--2---:R-:W-:Y:S05]  /*1bae0*/  @!P1 NANOSLEEP.SYNCS 0x989680 ;  /* 0x009896800000995d */ /* 0x004fea0003900000 */
[----:B------:R-:W2:Y:S02]  /*1baf0*/  @!P1 SYNCS.PHASECHK.TRANS64 P1, [R10+URZ+0x13230], R9 ;  /* 0x013230090a0095a7 */ /* 0x000ea4000802007f */
[----:B--2---:R-:W-:Y:S05]  /*1bb00*/  @!P1 BRA `(.L_x_14233) ;  /* 0xfffffffc00ec9947 */ /* 0x004fea000383ffff */
[----:B------:R-:W-:Y:S05]  /*1bb10*/  BRA `(.L_x_14232) ;  /* 0xffffff2000cc7947 */ /* 0x000fea000383ffff */
.L_x_14237:
[----:B-1----:R-:W-:-:S04]  /*1bb20*/  IMAD.U32 R10, RZ, RZ, UR11 ;  /* 0x0000000bff0a7e24 */ /* 0x002fc8000f8e00ff */
[----:B------:R1:W2:Y:S03]  /*1bb30*/  SYNCS.PHASECHK.TRANS64.TRYWAIT P1, [R10+URZ+0x13250], R9 ;  /* 0x013250090a0075a7 */ /* 0x0002a6000802017f */
[----:B--2---:R-:W-:Y:S05]  /*1bb40*/  @!P1 NANOSLEEP.SYNCS 0x989680 ;  /* 0x009896800000995d */ /* 0x004fea0003900000 */
[----:B------:R-:W2:Y:S02]  /*1bb50*/  @!P1 SYNCS.PHASECHK.TRANS64 P1, [R10+URZ+0x13250], R9 ;  /* 0x013250090a0095a7 */ /* 0x000ea4000802007f */
[----:B--2---:R-:W-:Y:S05]  /*1bb60*/  @!P1 BRA `(.L_x_14237) ;  /* 0xfffffffc00ec9947 */ /* 0x004fea000383ffff */
[----:B------:R-:W-:Y:S05]  /*1bb70*/  BRA `(.L_x_14236) ;  /* 0xffffff2400d87947 */ /* 0x000fea000383ffff */
.L_x_14252:
[----:B-1----:R-:W-:-:S04]  /*1bb80*/  IMAD.U32 R5, RZ, RZ, UR14 ;  /* 0x0000000eff057e24 */ /* 0x002fc8000f8e00ff */
[----:B------:R1:W2:Y:S03]  /*1bb90*/  SYNCS.PHASECHK.TRANS64.TRYWAIT P1, [R5+URZ+0x13250], R0 ;  /* 0x01325000050075a7 */ /* 0x0002a6000802017f */
[----:B--2---:R-:W-:Y:S05]  /*1bba0*/  @!P1 NANOSLEEP.SYNCS 0x989680 ;  /* 0x009896800000995d */ /* 0x004fea0003900000 */
[----:B------:R-:W2:Y:S02]  /*1bbb0*/  @!P1 SYNCS.PHASECHK.TRANS64 P1, [R5+URZ+0x13250], R0 ;  /* 0x01325000050095a7 */ /* 0x000ea4000802007f */
[----:B--2---:R-:W-:Y:S05]  /*1bbc0*/  @!P1 BRA `(.L_x_14252) ;  /* 0xfffffffc00ec9947 */ /* 0x004fea000383ffff */
[----:B------:R-:W-:Y:S05]  /*1bbd0*/  BRA `(.L_x_14251) ;  /* 0xffffff6800c07947 */ /* 0x000fea000383ffff */
.L_x_14291:
[----:B------:R-:W1:Y:S01]  /*1bbe0*/  S2R R21, SR_TID.X ;  /* 0x0000000000157919 */ /* 0x000e620000002100 */
        /* <DEDUP_REMOVED lines=9> */
.L_x_14370:
[----:B------:R-:W-:Y:S05]  /*1bc80*/  BRA `(.L_x_14371) ;  /* 0xffffffac00a87947 */ /* 0x000fea000383ffff */
.L_x_14294:
[----:B-1----:R-:W2:Y:S02]  /*1bc90*/  LDL R0, [R1+0x2c] ;  /* 0x00002c0001007983 */ /* 0x002ea40000100800 */
[----:B--2---:R1:W2:Y:S02]  /*1bca0*/  SYNCS.PHASECHK.TRANS64.TRYWAIT P0, [R7+URZ+0x13280], R0 ;  /* 0x01328000070075a7 */ /* 0x0042a4000800017f */
[----:B--2---:R-:W-:Y:S05]  /*1bcb0*/  @!P0 NANOSLEEP.SYNCS 0x989680 ;  /* 0x009896800000895d */ /* 0x004fea0003900000 */
[----:B------:R-:W2:Y:S02]  /*1bcc0*/  @!P0 SYNCS.PHASECHK.TRANS64 P0, [R7+URZ+0x13280], R0 ;  /* 0x01328000070085a7 */ /* 0x000ea4000800007f */
[----:B--2---:R-:W-:Y:S05]  /*1bcd0*/  @!P0 BRA `(.L_x_14294) ;  /* 0xfffffffc00ec8947 */ /* 0x004fea000383ffff */
[----:B------:R-:W-:Y:S05]  /*1bce0*/  BRA `(.L_x_14372) ;  /* 0xffffffb000d47947 */ /* 0x000fea000383ffff */
.L_x_14295:
        /* <DEDUP_REMOVED lines=8> */
.L_x_14374:
[----:B------:R-:W-:Y:S05]  /*1bd70*/  BSYNC B0 ;  /* 0x0000000000007941 */ /* 0x000fea0003800000 */
.L_x_14373:
[----:B------:R-:W-:Y:S01]  /*1bd80*/  IMAD.MOV.U32 R13, RZ, RZ, R0 ;  /* 0x000000ffff0d7224 */ /* 0x000fe200078e0000 */
[----:B------:R-:W-:Y:S01]  /*1bd90*/  ISETP.GE.AND P2, PT, R8, 0x81, PT ;  /* 0x000000810800780c */ /* 0x000fe20003f46270 */
[----:B------:R-:W-:Y:S01]  /*1bda0*/  IMAD.MOV.U32 R12, RZ, RZ, RZ ;  /* 0x000000ffff0c7224 */ /* 0x000fe200078e00ff */
[----:B------:R-:W-:Y:S01]  /*1bdb0*/  LOP3.LUT R16, R16, 0xffffffef, RZ, 0xc0, !PT ;  /* 0xffffffef10107812 */ /* 0x000fe200078ec0ff */
[----:B------:R-:W-:Y:S01]  /*1bdc0*/  IMAD.MOV.U32 R11, RZ, RZ, 0x1c1f ;  /* 0x00001c1fff0b7424 */ /* 0x000fe200078e00ff */
[C---:B------:R-:W-:Y:S01]  /*1bdd0*/  ISETP.GE.AND P4, PT, R8.reuse, 0x21, PT ;  /* 0x000000210800780c */ /* 0x040fe20003f86270 */
[----:B------:R-:W-:Y:S01]  /*1bde0*/  IMAD.MOV.U32 R15, RZ, RZ, -0x1 ;  /* 0xffffffffff0f7424 */ /* 0x000fe200078e00ff */
[----:B------:R-:W-:Y:S01]  /*1bdf0*/  ISETP.GE.AND P3, PT, R8, 0x41, PT ;  /* 0x000000410800780c */ /* 0x000fe20003f66270 */
[----:B------:R-:W-:-:S12]  /*1be00*/  IMAD.MOV.U32 R3, RZ, RZ, R14 ;  /* 0x000000ffff037224 */ /* 0x000fd800078e000e */
[----:B------:R-:W-:Y:S05]  /*1be10*/  WARPSYNC.COLLECTIVE R15, `(.L_x_14375) ;  /* 0x000000000f087348 */ /* 0x000fea0003c00000 */
[----:B------:R0:W1:Y:S02]  /*1be20*/  SHFL.IDX P6, R14, R13, R12, R11 ;  /* 0x0000000c0d0e7389 */ /* 0x00006400000c000b */
[----:B01----:R-:W-:Y:S01]  /*1be30*/  ENDCOLLECTIVE ;  /* 0x000000000000791b */ /* 0x003fe20003800000 */
.L_x_14375:
[----:B------:R-:W-:Y:S01]  /*1be40*/  @P2 LOP3.LUT R16, R16, 0x10, RZ, 0xfc, !PT ;  /* 0x0000001010102812 */ /* 0x000fe200078efcff */
[----:B------:R-:W-:Y:S02]  /*1be50*/  IMAD.MOV.U32 R13, RZ, RZ, R2 ;  /* 0x000000ffff0d7224 */ /* 0x000fe400078e0002 */
[----:B------:R-:W-:Y:S02]  /*1be60*/  IMAD.MOV.U32 R12, RZ, RZ, 0x1 ;  /* 0x00000001ff0c7424 */ /* 0x000fe400078e00ff */
[----:B------:R-:W-:-:S07]  /*1be70*/  IMAD.MOV.U32 R10, RZ, RZ, R14 ;  /* 0x000000ffff0a7224 */ /* 0x000fce00078e000e */
[----:B------:R-:W-:Y:S05]  /*1be80*/  WARPSYNC.COLLECTIVE R15, `(.L_x_14376) ;  /* 0x000000000f087348 */ /* 0x000fea0003c00000 */
[----:B------:R0:W1:Y:S02]  /*1be90*/  SHFL.IDX P6, R14, R13, R12, R11 ;  /* 0x0000000c0d0e7389 */ /* 0x00006400000c000b */
[----:B01----:R-:W-:Y:S01]  /*1bea0*/  ENDCOLLECTIVE ;  /* 0x000000000000791b */ /* 0x003fe20003800000 */
.L_x_14376:
        /* <DEDUP_REMOVED lines=14> */
.L_x_14377:
        /* <DEDUP_REMOVED lines=10> */
.L_x_14378:
        /* <DEDUP_REMOVED lines=10> */
.L_x_14379:
        /* <DEDUP_REMOVED lines=8> */
.L_x_14380:
        /* <DEDUP_REMOVED lines=10> */
.L_x_14381:
[----:B------:R-:W-:Y:S02]  /*1c1f0*/  IMAD.MOV.U32 R13, RZ, RZ, R25 ;  /* 0x000000ffff0d7224 */ /* 0x000fe400078e0019 */
[----:B------:R-:W-:Y:S02]  /*1c200*/  IMAD.MOV.U32 R12, RZ, RZ, RZ ;  /* 0x000000ffff0c7224 */ /* 0x000fe400078e00ff */
[----:B------:R-:W-:-:S07]  /*1c210*/  IMAD.MOV.U32 R0, RZ, RZ, R14 ;  /* 0x000000ffff007224 */ /* 0x000fce00078e000e */
[----:B------:R-:W-:Y:S05]  /*1c220*/  WARPSYNC.COLLECTIVE R15, `(.L_x_14382) ;  /* 0x000000000f087348 */ /* 0x000fea0003c00000 */
[----:B------:R0:W1:Y:S02]  /*1c230*/  SHFL.IDX P6, R14, R13, R12, R11 ;  /* 0x0000000c0d0e7389 */ /* 0x00006400000c000b */
[----:B01----:R-:W-:Y:S01]  /*1c240*/  ENDCOLLECTIVE ;  /* 0x000000000000791b */ /* 0x003fe20003800000 */
.L_x_14382:
        /* <DEDUP_REMOVED lines=13> */
.L_x_14383:
[----:B------:R-:W-:Y:S01]  /*1c320*/  IMAD.MOV.U32 R10, RZ, RZ, R14 ;  /* 0x000000ffff0a7224 */ /* 0x000fe200078e000e */
[----:B------:R-:W-:Y:S06]  /*1c330*/  BRA `(.L_x_14384) ;  /* 0xffffffb000b07947 */ /* 0x000fec000383ffff */
.L_x_14300:
[----:B---3--:R-:W3:Y:S02]  /*1c340*/  LDL R0, [R1+0x2c] ;  /* 0x00002c0001007983 */ /* 0x008ee40000100800 */
[----:B---3--:R3:W4:Y:S02]  /*1c350*/  SYNCS.PHASECHK.TRANS64.TRYWAIT P0, [R7+URZ+0x13240], R0 ;  /* 0x01324000070075a7 */ /* 0x008724000800017f */
[----:B----4-:R-:W-:Y:S05]  /*1c360*/  @!P0 NANOSLEEP.SYNCS 0x989680 ;  /* 0x009896800000895d */ /* 0x010fea0003900000 */
[----:B------:R-:W4:Y:S02]  /*1c370*/  @!P0 SYNCS.PHASECHK.TRANS64 P0, [R7+URZ+0x13240], R0 ;  /* 0x01324000070085a7 */ /* 0x000f24000800007f */
[----:B----4-:R-:W-:Y:S05]  /*1c380*/  @!P0 BRA `(.L_x_14300) ;  /* 0xfffffffc00ec8947 */ /* 0x010fea000383ffff */
[----:B------:R-:W-:Y:S05]  /*1c390*/  BRA `(.L_x_14385) ;  /* 0xffffffb400107947 */ /* 0x000fea000383ffff */
.L_x_14301:
        /* <DEDUP_REMOVED lines=8> */
.L_x_14387:
[----:B------:R-:W-:Y:S05]  /*1c420*/  BSYNC B0 ;  /* 0x0000000000007941 */ /* 0x000fea0003800000 */
.L_x_14386:
        /* <DEDUP_REMOVED lines=10> */
.L_x_14388:
        /* <DEDUP_REMOVED lines=8> */
.L_x_14389:
        /* <DEDUP_REMOVED lines=15> */
.L_x_14390:
[----:B------:R-:W-:Y:S02]  /*1c640*/  IMAD.MOV.U32 R13, RZ, RZ, R0 ;  /* 0x000000ffff0d7224 */ /* 0x000fe400078e0000 */
[----:B------:R-:W-:Y:S02]  /*1c650*/  IMAD.MOV.U32 R12, RZ, RZ, 0x2 ;  /* 0x00000002ff0c7424 */ /* 0x000fe400078e00ff */
[----:B------:R-:W-:-:S07]  /*1c660*/  IMAD.MOV.U32 R5, RZ, RZ, R14 ;  /* 0x000000ffff057224 */ /* 0x000fce00078e000e */
[----:B------:R-:W-:Y:S05]  /*1c670*/  WARPSYNC.COLLECTIVE R15, `(.L_x_14391) ;  /* 0x000000000f087348 */ /* 0x000fea0003c00000 */
[----:B------:R0:W1:Y:S02]  /*1c680*/  SHFL.IDX P6, R14, R13, R12, R11 ;  /* 0x0000000c0d0e7389 */ /* 0x00006400000c000b */
[----:B01----:R-:W-:Y:S01]  /*1c690*/  ENDCOLLECTIVE ;  /* 0x000000000000791b */ /* 0x003fe20003800000 */
.L_x_14391:
        /* <DEDUP_REMOVED lines=14> */
.L_x_14392:
[----:B------:R-:W-:Y:S02]  /*1c780*/  IMAD.MOV.U32 R13, RZ, RZ, R0 ;  /* 0x000000ffff0d7224 */ /* 0x000fe400078e0000 */
[----:B------:R-:W-:Y:S02]  /*1c790*/  IMAD.MOV.U32 R12, RZ, RZ, 0x3 ;  /* 0x00000003ff0c7424 */ /* 0x000fe400078e00ff */
[----:B------:R-:W-:-:S07]  /*1c7a0*/  IMAD.MOV.U32 R5, RZ, RZ, R14 ;  /* 0x000000ffff057224 */ /* 0x000fce00078e000e */
[----:B------:R-:W-:Y:S05]  /*1c7b0*/  WARPSYNC.COLLECTIVE R15, `(.L_x_14393) ;  /* 0x000000000f087348 */ /* 0x000fea0003c00000 */
[----:B------:R0:W1:Y:S02]  /*1c7c0*/  SHFL.IDX P6, R14, R13, R12, R11 ;  /* 0x0000000c0d0e7389 */ /* 0x00006400000c000b */
[----:B01----:R-:W-:Y:S01]  /*1c7d0*/  ENDCOLLECTIVE ;  /* 0x000000000000791b */ /* 0x003fe20003800000 */
.L_x_14393:
        /* <DEDUP_REMOVED lines=10> */
.L_x_14394:
        /* <DEDUP_REMOVED lines=10> */
.L_x_14395:
        /* <DEDUP_REMOVED lines=13> */
.L_x_14396:
[----:B------:R-:W-:Y:S01]  /*1c9f0*/  IMAD.MOV.U32 R4, RZ, RZ, R14 ;  /* 0x000000ffff047224 */ /* 0x000fe200078e000e */
[----:B------:R-:W-:Y:S06]  /*1ca00*/  BRA `(.L_x_14397) ;  /* 0xffffffb0009c7947 */ /* 0x000fec000383ffff */
.L_x_14308:
[----:B------:R-:W-:Y:S02]  /*1ca10*/  IMAD.MOV.U32 R13, RZ, RZ, R4 ;  /* 0x000000ffff0d7224 */ /* 0x000fe400078e0004 */
[----:B------:R-:W-:Y:S02]  /*1ca20*/  IMAD.MOV.U32 R12, RZ, RZ, RZ ;  /* 0x000000ffff0c7224 */ /* 0x000fe400078e00ff */
[----:B------:R-:W-:Y:S02]  /*1ca30*/  IMAD.MOV.U32 R11, RZ, RZ, 0x1c1f ;  /* 0x00001c1fff0b7424 */ /* 0x000fe400078e00ff */
[----:B------:R-:W-:Y:S02]  /*1ca40*/  IMAD.MOV.U32 R15, RZ, RZ, -0x1 ;  /* 0xffffffffff0f7424 */ /* 0x000fe400078e00ff */
[----:B------:R-:W-:Y:S02]  /*1ca50*/  IMAD R5, R9, UR37, RZ ;  /* 0x0000002509057c24 */ /* 0x000fe4000f8e02ff */
[----:B------:R-:W-:-:S07]  /*1ca60*/  VIADD R3, R21, UR38 ;  /* 0x0000002615037c36 */ /* 0x000fce0008000000 */
[----:B-1---5:R-:W-:Y:S05]  /*1ca70*/  WARPSYNC.COLLECTIVE R15, `(.L_x_14398) ;  /* 0x000000000f087348 */ /* 0x022fea0003c00000 */
[----:B------:R0:W2:Y:S02]  /*1ca80*/  SHFL.IDX P6, R14, R13, R12, R11 ;  /* 0x0000000c0d0e7389 */ /* 0x0000a400000c000b */
[----:B012--5:R-:W-:Y:S01]  /*1ca90*/  ENDCOLLECTIVE ;  /* 0x000000000000791b */ /* 0x027fe20003800000 */
.L_x_14398:
[C---:B------:R-:W-:Y:S01]  /*1caa0*/  VIADD R10, R3.reuse, 0x20 ;  /* 0x00000020030a7836 */ /* 0x040fe20000000000 */
[----:B------:R-:W-:Y:S01]  /*1cab0*/  ISETP.GE.AND P2, PT, R3, R5, PT ;  /* 0x000000050300720c */ /* 0x000fe20003f46270 */
[----:B------:R-:W-:Y:S02]  /*1cac0*/  IMAD.MOV.U32 R13, RZ, RZ, R0 ;  /* 0x000000ffff0d7224 */ /* 0x000fe400078e0000 */
[----:B------:R-:W-:-:S10]  /*1cad0*/  IMAD.MOV.U32 R7, RZ, RZ, R14 ;  /* 0x000000ffff077224 */ /* 0x000fd400078e000e */
[----:B------:R-:W-:Y:S05]  /*1cae0*/  WARPSYNC.COLLECTIVE R15, `(.L_x_14399) ;  /* 0x000000000f087348 */ /* 0x000fea0003c00000 */
[----:B------:R0:W1:Y:S02]  /*1caf0*/  SHFL.IDX P6, R14, R13, R12, R11 ;  /* 0x0000000c0d0e7389 */ /* 0x00006400000c000b */
[----:B01----:R-:W-:Y:S01]  /*1cb00*/  ENDCOLLECTIVE ;  /* 0x000000000000791b */ /* 0x003fe20003800000 */
.L_x_14399:
[----:B------:R-:W-:Y:S02]  /*1cb10*/  IMAD.MOV.U32 R13, RZ, RZ, R4 ;  /* 0x000000ffff0d7224 */ /* 0x000fe400078e0004 */
[----:B------:R-:W-:Y:S02]  /*1cb20*/  IMAD.MOV.U32 R12, RZ, RZ, 0x1 ;  /* 0x00000001ff0c7424 */ /* 0x000fe400078e00ff */
[----:B------:R-:W-:-:S07]  /*1cb30*/  IMAD.MOV.U32 R8, RZ, RZ, R14 ;  /* 0x000000ffff087224 */ /* 0x000fce00078e000e */
[----:B------:R-:W-:Y:S05]  /*1cb40*/  WARPSYNC.COLLECTIVE R15, `(.L_x_14400) ;  /* 0x000000000f087348 */ /* 0x000fea0003c00000 */
[----:B------:R0:W1:Y:S02]  /*1cb50*/  SHFL.IDX P6, R14, R13, R12, R11 ;  /* 0x0000000c0d0e7389 */ /* 0x00006400000c000b */
[----:B01----:R-:W-:Y:S01]  /*1cb60*/  ENDCOLLECTIVE ;  /* 0x000000000000791b */ /* 0x003fe20003800000 */
.L_x_14400:
        /* <DEDUP_REMOVED lines=8> */
[----:B------:R-:W-:Y:S01]  /*1cbf0*/  ISETP.GE.AND P2, PT, R10, R5, PT ;  /* 0x000000050a00720c */ /* 0x000fe20003f46270 */
[----:B------:R-:W-:-:S12]  /*1cc00*/  IMAD.MOV.U32 R7, RZ, RZ, R14 ;  /* 0x000000ffff077224 */ /* 0x000fd800078e000e */
[----:B0-----:R-:W-:Y:S05]  /*1cc10*/  WARPSYNC.COLLECTIVE R15, `(.L_x_14401) ;  /* 0x000000000f087348 */ /* 0x001fea0003c00000 */
[----:B------:R1:W2:Y:S02]  /*1cc20*/  SHFL.IDX P6, R14, R13, R12, R11 ;  /* 0x0000000c0d0e7389 */ /* 0x0002a400000c000b */
[----:B012---:R-:W-:Y:S01]  /*1cc30*/  ENDCOLLECTIVE ;  /* 0x000000000000791b */ /* 0x007fe20003800000 */
.L_x_14401:
[----:B------:R-:W-:Y:S02]  /*1cc40*/  IMAD.MOV.U32 R13, RZ, RZ, R4 ;  /* 0x000000ffff0d7224 */ /* 0x000fe400078e0004 */
[----:B------:R-:W-:Y:S02]  /*1cc50*/  IMAD.MOV.U32 R12, RZ, RZ, 0x2 ;  /* 0x00000002ff0c7424 */ /* 0x000fe400078e00ff */
[----:B------:R-:W-:-:S07]  /*1cc60*/  IMAD.MOV.U32 R8, RZ, RZ, R14 ;  /* 0x000000ffff087224 */ /* 0x000fce00078e000e */
[----:B------:R-:W-:Y:S05]  /*1cc70*/  WARPSYNC.COLLECTIVE R15, `(.L_x_14402) ;  /* 0x000000000f087348 */ /* 0x000fea0003c00000 */
[----:B------:R0:W1:Y:S02]  /*1cc80*/  SHFL.IDX P6, R14, R13, R12, R11 ;  /* 0x0000000c0d0e7389 */ /* 0x00006400000c000b */
[----:B01----:R-:W-:Y:S01]  /*1cc90*/  ENDCOLLECTIVE ;  /* 0x000000000000791b */ /* 0x003fe20003800000 */
.L_x_14402:
        /* <DEDUP_REMOVED lines=14> */
.L_x_14403:
[----:B------:R-:W-:Y:S02]  /*1cd80*/  IMAD.MOV.U32 R13, RZ, RZ, R4 ;  /* 0x000000ffff0d7224 */ /* 0x000fe400078e0004 */
[----:B------:R-:W-:Y:S02]  /*1cd90*/  IMAD.MOV.U32 R12, RZ, RZ, 0x3 ;  /* 0x00000003ff0c7424 */ /* 0x000fe400078e00ff */
[----:B------:R-:W-:-:S07]  /*1cda0*/  IMAD.MOV.U32 R8, RZ, RZ, R14 ;  /* 0x000000ffff087224 */ /* 0x000fce00078e000e */
[----:B------:R-:W-:Y:S05]  /*1cdb0*/  WARPSYNC.COLLECTIVE R15, `(.L_x_14404) ;  /* 0x000000000f087348 */ /* 0x000fea0003c00000 */
[----:B------:R0:W1:Y:S02]  /*1cdc0*/  SHFL.IDX P6, R14, R13, R12, R11 ;  /* 0x0000000c0d0e7389 */ /* 0x00006400000c000b */
[----:B01----:R-:W-:Y:S01]  /*1cdd0*/  ENDCOLLECTIVE ;  /* 0x000000000000791b */ /* 0x003fe20003800000 */
.L_x_14404:
[----:B------:R-:W-:-:S05]  /*1cde0*/  @!P2 IADD3 R8, P1, R20, R8, RZ ;  /* 0x000000081408a210 */ /* 0x000fca0007f3e0ff */
[----:B------:R-:W-:-:S04]  /*1cdf0*/  @!P2 IMAD.X R7, RZ, RZ, R7, P1 ;  /* 0x000000ffff07a224 */ /* 0x000fc800008e0607 */
[----:B------:R-:W-:Y:S02]  /*1ce00*/  @!P2 IMAD.MOV.U32 R9, RZ, RZ, R7 ;  /* 0x000000ffff09a224 */ /* 0x000fe400078e0007 */
[----:B------:R-:W-:Y:S02]  /*1ce10*/  IMAD.MOV.U32 R13, RZ, RZ, R0 ;  /* 0x000000ffff0d7224 */ /* 0x000fe400078e0000 */
[----:B------:R-:W-:Y:S01]  /*1ce20*/  VIADD R7, R3, 0x60 ;  /* 0x0000006003077836 */ /* 0x000fe20000000000 */
[----:B------:R-:W-:Y:S01]  /*1ce30*/  @!PT LDS RZ, [RZ] ;  /* 0x00000000fffff984 */ /* 0x000fe20000000800 */
[----:B------:R-:W-:Y:S01]  /*1ce40*/  @!PT LDS RZ, [RZ] ;  /* 0x00000000fffff984 */ /* 0x000fe20000000800 */
[----:B------:R-:W-:Y:S01]  /*1ce50*/  @!PT LDS RZ, [RZ] ;  /* 0x00000000fffff984 */ /* 0x000fe20000000800 */
[----:B------:R0:W-:Y:S04]  /*1ce60*/  @!P2 LDGSTS.E.BYPASS.LTC128B.128 [R18+0xc000], desc[UR50][R8.64], !P0 ;  /* 0x0c0000000812afae */ /* 0x0001e8000c101d72 */
[----:B------:R-:W-:Y:S01]  /*1ce70*/  ISETP.GE.AND P2, PT, R7, R5, PT ;  /* 0x000000050700720c */ /* 0x000fe20003f46270 */
[----:B------:R-:W-:-:S12]  /*1ce80*/  IMAD.MOV.U32 R4, RZ, RZ, R14 ;  /* 0x000000ffff047224 */ /* 0x000fd800078e000e */
[----:B0-----:R-:W-:Y:S05]  /*1ce90*/  WARPSYNC.COLLECTIVE R15, `(.L_x_14405) ;  /* 0x000000000f087348 */ /* 0x001fea0003c00000 */
[----:B------:R1:W2:Y:S02]  /*1cea0*/  SHFL.IDX P6, R14, R13, R12, R11 ;  /* 0x0000000c0d0e7389 */ /* 0x0002a400000c000b */
[----:B012---:R-:W-:Y:S01]  /*1ceb0*/  ENDCOLLECTIVE ;  /* 0x000000000000791b */ /* 0x007fe20003800000 */
.L_x_14405:
[----:B------:R-:W-:Y:S02]  /*1cec0*/  IMAD.MOV.U32 R13, RZ, RZ, R6 ;  /* 0x000000ffff0d7224 */ /* 0x000fe400078e0006 */
[----:B------:R-:W-:Y:S02]  /*1ced0*/  IMAD.MOV.U32 R12, RZ, RZ, RZ ;  /* 0x000000ffff0c7224 */ /* 0x000fe400078e00ff */
[----:B------:R-:W-:-:S07]  /*1cee0*/  IMAD.MOV.U32 R0, RZ, RZ, R14 ;  /* 0x000000ffff007224 */ /* 0x000fce00078e000e */
[----:B------:R-:W-:Y:S05]  /*1cef0*/  WARPSYNC.COLLECTIVE R15, `(.L_x_14406) ;  /* 0x000000000f087348 */ /* 0x000fea0003c00000 */
[----:B------:R0:W1:Y:S02]  /*1cf00*/  SHFL.IDX P6, R14, R13, R12, R11 ;  /* 0x0000000c0d0e7389 */ /* 0x00006400000c000b */
[----:B01----:R-:W-:Y:S01]  /*1cf10*/  ENDCOLLECTIVE ;  /* 0x000000000000791b */ /* 0x003fe20003800000 */
.L_x_14406:
[----:B------:R-:W-:-:S05]  /*1cf20*/  @!P2 IADD3 R0, P1, R20, R0, RZ ;  /* 0x000000001400a210 */ /* 0x000fca0007f3e0ff */
[----:B------:R-:W-:Y:S02]  /*1cf30*/  @!P2 IMAD.MOV.U32 R8, RZ, RZ, R0 ;  /* 0x000000ffff08a224 */ /* 0x000fe400078e0000 */
[----:B------:R-:W-:Y:S02]  /*1cf40*/  @!P2 IMAD.X R4, RZ, RZ, R4, P1 ;  /* 0x000000ffff04a224 */ /* 0x000fe400008e0604 */
[----:B------:R-:W-:Y:S02]  /*1cf50*/  IMAD.MOV.U32 R13, RZ, RZ, R2 ;  /* 0x000000ffff0d7224 */ /* 0x000fe400078e0002 */
[----:B------:R-:W-:Y:S02]  /*1cf60*/  @!P2 IMAD.MOV.U32 R9, RZ, RZ, R4 ;  /* 0x000000ffff09a224 */ /* 0x000fe400078e0004 */
[----:B------:R-:W-:-:S03]  /*1cf70*/  VIADD R4, R3, 0x80 ;  /* 0x0000008003047836 */ /* 0x000fc60000000000 */
        /* <DEDUP_REMOVED lines=9> */
.L_x_14407:
[----:B------:R-:W-:Y:S02]  /*1d010*/  IMAD.MOV.U32 R13, RZ, RZ, R6 ;  /* 0x000000ffff0d7224 */ /* 0x000fe400078e0006 */
[----:B------:R-:W-:Y:S02]  /*1d020*/  IMAD.MOV.U32 R12, RZ, RZ, 0x1 ;  /* 0x00000001ff0c7424 */ /* 0x000fe400078e00ff */
[----:B------:R-:W-:-:S07]  /*1d030*/  IMAD.MOV.U32 R8, RZ, RZ, R14 ;  /* 0x000000ffff087224 */ /* 0x000fce00078e000e */
[----:B------:R-:W-:Y:S05]  /*1d040*/  WARPSYNC.COLLECTIVE R15, `(.L_x_14408) ;  /* 0x000000000f087348 */ /* 0x000fea0003c00000 */
[----:B------:R0:W1:Y:S02]  /*1d050*/  SHFL.IDX P6, R14, R13, R12, R11 ;  /* 0x0000000c0d0e7389 */ /* 0x00006400000c000b */
[----:B01----:R-:W-:Y:S01]  /*1d060*/  ENDCOLLECTIVE ;  /* 0x000000000000791b */ /* 0x003fe20003800000 */
.L_x_14408:
        /* <DEDUP_REMOVED lines=12> */
.L_x_14409:
[----:B------:R-:W-:Y:S01]  /*1d130*/  IMAD.MOV.U32 R2, RZ, RZ, R14 ;  /* 0x000000ffff027224 */ /* 0x000fe200078e000e */
[----:B------:R-:W-:Y:S06]  /*1d140*/  BRA `(.L_x_14410) ;  /* 0xffffffb400a47947 */ /* 0x000fec000383ffff */
.L_x_14311:
[----:B-1----:R1:W2:Y:S02]  /*1d150*/  SYNCS.PHASECHK.TRANS64.TRYWAIT P0, [R17+URZ+0x13220], R0 ;  /* 0x01322000110075a7 */ /* 0x0022a4000800017f */
[----:B--2---:R-:W-:Y:S05]  /*1d160*/  @!P0 NANOSLEEP.SYNCS 0x989680 ;  /* 0x009896800000895d */ /* 0x004fea0003900000 */
[----:B------:R-:W2:Y:S02]  /*1d170*/  @!P0 SYNCS.PHASECHK.TRANS64 P0, [R17+URZ+0x13220], R0 ;  /* 0x01322000110085a7 */ /* 0x000ea4000800007f */
[----:B--2---:R-:W-:Y:S05]  /*1d180*/  @!P0 BRA `(.L_x_14311) ;  /* 0xfffffffc00f08947 */ /* 0x004fea000383ffff */
[----:B------:R-:W-:Y:S05]  /*1d190*/  BRA `(.L_x_14411) ;  /* 0xffffffb800007947 */ /* 0x000fea000383ffff */
.L_x_14315:
[----:B0-----:R-:W2:Y:S02]  /*1d1a0*/  LDL R2, [R1+0x8] ;  /* 0x0000080001027983 */ /* 0x001ea40000100800 */
[----:B--2---:R0:W1:Y:S02]  /*1d1b0*/  SYNCS.PHASECHK.TRANS64.TRYWAIT P0, [R0+URZ+0x13280], R2 ;  /* 0x01328002000075a7 */ /* 0x004064000800017f */
[----:B-1----:R-:W-:Y:S05]  /*1d1c0*/  @!P0 NANOSLEEP.SYNCS 0x989680 ;  /* 0x009896800000895d */ /* 0x002fea0003900000 */
[----:B------:R-:W1:Y:S02]  /*1d1d0*/  @!P0 SYNCS.PHASECHK.TRANS64 P0, [R0+URZ+0x13280], R2 ;  /* 0x01328002000085a7 */ /* 0x000e64000800007f */
[----:B-1----:R-:W-:Y:S05]  /*1d1e0*/  @!P0 BRA `(.L_x_14315) ;  /* 0xfffffffc00ec8947 */ /* 0x002fea000383ffff */
[----:B------:R-:W-:Y:S05]  /*1d1f0*/  BRA `(.L_x_14412) ;  /* 0xffffffbc00507947 */ /* 0x000fea000383ffff */
.L_x_14316:
        /* <DEDUP_REMOVED lines=8> */
.L_x_14414:
[----:B------:R-:W-:Y:S05]  /*1d280*/  BSYNC B0 ;  /* 0x0000000000007941 */ /* 0x000fea0003800000 */
.L_x_14413:
        /* <DEDUP_REMOVED lines=10> */
.L_x_14415:
        /* <DEDUP_REMOVED lines=11> */
.L_x_14416:
        /* <DEDUP_REMOVED lines=10> */
.L_x_14417:
        /* <DEDUP_REMOVED lines=11> */
.L_x_14418:
        /* <DEDUP_REMOVED lines=10> */
.L_x_14419:
        /* <DEDUP_REMOVED lines=11> */
.L_x_14420:
        /* <DEDUP_REMOVED lines=10> */
.L_x_14421:
[----:B------:R-:W-:Y:S02]  /*1d720*/  IMAD.MOV.U32 R13, RZ, RZ, R18 ;  /* 0x000000ffff0d7224 */ /* 0x000fe400078e0012 */
[----:B------:R-:W-:Y:S02]  /*1d730*/  IMAD.MOV.U32 R12, RZ, RZ, RZ ;  /* 0x000000ffff0c7224 */ /* 0x000fe400078e00ff */
[----:B------:R-:W-:Y:S02]  /*1d740*/  IMAD.SHL.U32 R3, R3, 0x10, RZ ;  /* 0x0000001003037824 */ /* 0x000fe400078e00ff */
[----:B------:R-:W-:-:S07]  /*1d750*/  IMAD.MOV.U32 R2, RZ, RZ, R14 ;  /* 0x000000ffff027224 */ /* 0x000fce00078e000e */
[----:B------:R-:W-:Y:S05]  /*1d760*/  WARPSYNC.COLLECTIVE R15, `(.L_x_14422) ;  /* 0x000000000f087348 */ /* 0x000fea0003c00000 */
[----:B------:R0:W1:Y:S02]  /*1d770*/  SHFL.IDX P6, R14, R13, R12, R11 ;  /* 0x0000000c0d0e7389 */ /* 0x00006400000c000b */
[----:B01----:R-:W-:Y:S01]  /*1d780*/  ENDCOLLECTIVE ;  /* 0x000000000000791b */ /* 0x003fe20003800000 */
.L_x_14422:
        /* <DEDUP_REMOVED lines=12> */
.L_x_14423:
[----:B------:R-:W-:Y:S01]  /*1d850*/  IMAD.MOV.U32 R2, RZ, RZ, R14 ;  /* 0x000000ffff027224 */ /* 0x000fe200078e000e */
[----:B------:R-:W-:Y:S06]  /*1d860*/  BRA `(.L_x_14424) ;  /* 0xffffffb800cc7947 */ /* 0x000fec000383ffff */
.L_x_14321:
[----:B--2---:R-:W2:Y:S02]  /*1d870*/  LDL R2, [R1+0x8] ;  /* 0x0000080001027983 */ /* 0x004ea40000100800 */
[----:B--2---:R2:W3:Y:S02]  /*1d880*/  SYNCS.PHASECHK.TRANS64.TRYWAIT P0, [R0+URZ+0x13240], R2 ;  /* 0x01324002000075a7 */ /* 0x0044e4000800017f */
[----:B---3--:R-:W-:Y:S05]  /*1d890*/  @!P0 NANOSLEEP.SYNCS 0x989680 ;  /* 0x009896800000895d */ /* 0x008fea0003900000 */
[----:B------:R-:W3:Y:S02]  /*1d8a0*/  @!P0 SYNCS.PHASECHK.TRANS64 P0, [R0+URZ+0x13240], R2 ;  /* 0x01324002000085a7 */ /* 0x000ee4000800007f */
[----:B---3--:R-:W-:Y:S05]  /*1d8b0*/  @!P0 BRA `(.L_x_14321) ;  /* 0xfffffffc00ec8947 */ /* 0x008fea000383ffff */
[----:B------:R-:W-:Y:S05]  /*1d8c0*/  BRA `(.L_x_14425) ;  /* 0xffffffbc00287947 */ /* 0x000fea000383ffff */
.L_x_14322:
        /* <DEDUP_REMOVED lines=8> */
.L_x_14427:
[----:B------:R-:W-:Y:S05]  /*1d950*/  BSYNC B0 ;  /* 0x0000000000007941 */ /* 0x000fea0003800000 */
.L_x_14426:
        /* <DEDUP_REMOVED lines=8> */
.L_x_14428:
[----:B------:R-:W-:Y:S02]  /*1d9e0*/  IMAD.MOV.U32 R13, RZ, RZ, R6 ;  /* 0x000000ffff0d7224 */ /* 0x000fe400078e0006 */
[----:B------:R-:W-:Y:S02]  /*1d9f0*/  IMAD.MOV.U32 R12, RZ, RZ, 0x1 ;  /* 0x00000001ff0c7424 */ /* 0x000fe400078e00ff */
[----:B------:R-:W-:-:S07]  /*1da00*/  IMAD.MOV.U32 R2, RZ, RZ, R14 ;  /* 0x000000ffff027224 */ /* 0x000fce00078e000e */
[----:B------:R-:W-:Y:S05]  /*1da10*/  WARPSYNC.COLLECTIVE R15, `(.L_x_14429) ;  /* 0x000000000f087348 */ /* 0x000fea0003c00000 */
[----:B------:R0:W1:Y:S02]  /*1da20*/  SHFL.IDX P6, R14, R13, R12, R11 ;  /* 0x0000000c0d0e7389 */ /* 0x00006400000c000b */
[----:B01----:R-:W-:Y:S01]  /*1da30*/  ENDCOLLECTIVE ;  /* 0x000000000000791b */ /* 0x003fe20003800000 */
.L_x_14429:
        /* <DEDUP_REMOVED lines=11> */
.L_x_14430:
[----:B------:R-:W-:Y:S02]  /*1daf0*/  IMAD.MOV.U32 R13, RZ, RZ, R6 ;  /* 0x000000ffff0d7224 */ /* 0x000fe400078e0006 */
[----:B------:R-:W-:Y:S02]  /*1db00*/  IMAD.MOV.U32 R12, RZ, RZ, 0x2 ;  /* 0x00000002ff0c7424 */ /* 0x000fe400078e00ff */
[----:B------:R-:W-:-:S07]  /*1db10*/  IMAD.MOV.U32 R2, RZ, RZ, R14 ;  /* 0x000000ffff027224 */ /* 0x000fce00078e000e */
[----:B------:R-:W-:Y:S05]  /*1db20*/  WARPSYNC.COLLECTIVE R15, `(.L_x_14431) ;  /* 0x000000000f087348 */ /* 0x000fea0003c00000 */
[----:B------:R0:W1:Y:S02]  /*1db30*/  SHFL.IDX P6, R14, R13, R12, R11 ;  /* 0x0000000c0d0e7389 */ /* 0x00006400000c000b */
[----:B01----:R-:W-:Y:S01]  /*1db40*/  ENDCOLLECTIVE ;  /* 0x000000000000791b */ /* 0x003fe20003800000 */
.L_x_14431:
        /* <DEDUP_REMOVED lines=11> */
.L_x_14432:
[----:B------:R-:W-:Y:S02]  /*1dc00*/  IMAD.MOV.U32 R13, RZ, RZ, R6 ;  /* 0x000000ffff0d7224 */ /* 0x000fe400078e0006 */
[----:B------:R-:W-:Y:S02]  /*1dc10*/  IMAD.MOV.U32 R12, RZ, RZ, 0x3 ;  /* 0x00000003ff0c7424 */ /* 0x000fe400078e00ff */
[----:B------:R-:W-:-:S07]  /*1dc20*/  IMAD.MOV.U32 R2, RZ, RZ, R14 ;  /* 0x000000ffff027224 */ /* 0x000fce00078e000e */
[----:B------:R-:W-:Y:S05]  /*1dc30*/  WARPSYNC.COLLECTIVE R15, `(.L_x_14433) ;  /* 0x000000000f087348 */ /* 0x000fea0003c00000 */
[----:B------:R0:W1:Y:S02]  /*1dc40*/  SHFL.IDX P6, R14, R13, R12, R11 ;  /* 0x0000000c0d0e7389 */ /* 0x00006400000c000b */
[----:B01----:R-:W-:Y:S01]  /*1dc50*/  ENDCOLLECTIVE ;  /* 0x000000000000791b */ /* 0x003fe20003800000 */
.L_x_14433:
        /* <DEDUP_REMOVED lines=11> */
.L_x_14434:
[----:B------:R-:W-:Y:S02]  /*1dd10*/  IMAD.MOV.U32 R13, RZ, RZ, R5 ;  /* 0x000000ffff0d7224 */ /* 0x000fe400078e0005 */
[----:B------:R-:W-:Y:S02]  /*1dd20*/  IMAD.MOV.U32 R12, RZ, RZ, RZ ;  /* 0x000000ffff0c7224 */ /* 0x000fe400078e00ff */
[----:B------:R-:W-:-:S07]  /*1dd30*/  IMAD.MOV.U32 R2, RZ, RZ, R14 ;  /* 0x000000ffff027224 */ /* 0x000fce00078e000e */
[----:B------:R-:W-:Y:S05]  /*1dd40*/  WARPSYNC.COLLECTIVE R15, `(.L_x_14435) ;  /* 0x000000000f087348 */ /* 0x000fea0003c00000 */
[----:B------:R0:W1:Y:S02]  /*1dd50*/  SHFL.IDX P6, R14, R13, R12, R11 ;  /* 0x0000000c0d0e7389 */ /* 0x00006400000c000b */
[----:B01----:R-:W-:Y:S01]  /*1dd60*/  ENDCOLLECTIVE ;  /* 0x000000000000791b */ /* 0x003fe20003800000 */
.L_x_14435:
        /* <DEDUP_REMOVED lines=11> */
.L_x_14436:
[----:B------:R-:W-:Y:S01]  /*1de20*/  IMAD.MOV.U32 R2, RZ, RZ, R14 ;  /* 0x000000ffff027224 */ /* 0x000fe200078e000e */
[----:B------:R-:W-:Y:S06]  /*1de30*/  BRA `(.L_x_14437) ;  /* 0xffffffb800c47947 */ /* 0x000fec000383ffff */
.L_x_14327:
[----:B-1----:R1:W3:Y:S02]  /*1de40*/  SYNCS.PHASECHK.TRANS64.TRYWAIT P2, [R2+URZ+0x13270], R0 ;  /* 0x01327000020075a7 */ /* 0x0022e4000804017f */
[----:B---3--:R-:W-:Y:S05]  /*1de50*/  @!P2 NANOSLEEP.SYNCS 0x989680 ;  /* 0x009896800000a95d */ /* 0x008fea0003900000 */
[----:B------:R-:W3:Y:S02]  /*1de60*/  @!P2 SYNCS.PHASECHK.TRANS64 P2, [R2+URZ+0x13270], R0 ;  /* 0x013270000200a5a7 */ /* 0x000ee4000804007f */
[----:B---3--:R-:W-:Y:S05]  /*1de70*/  @!P2 BRA `(.L_x_14327) ;  /* 0xfffffffc00f0a947 */ /* 0x008fea000383ffff */
[----:B------:R-:W-:Y:S05]  /*1de80*/  BRA `(.L_x_14438) ;  /* 0xffffffbc00287947 */ /* 0x000fea000383ffff */
.L_x_14329:
[----:B-1----:R1:W3:Y:S02]  /*1de90*/  SYNCS.PHASECHK.TRANS64.TRYWAIT P2, [R2+URZ+0x13260], R3 ;  /* 0x01326003020075a7 */ /* 0x0022e4000804017f */
[----:B---3--:R-:W-:Y:S05]  /*1dea0*/  @!P2 NANOSLEEP.SYNCS 0x989680 ;  /* 0x009896800000a95d */ /* 0x008fea0003900000 */
[----:B------:R-:W3:Y:S02]  /*1deb0*/  @!P2 SYNCS.PHASECHK.TRANS64 P2, [R2+URZ+0x13260], R3 ;  /* 0x013260030200a5a7 */ /* 0x000ee4000804007f */
[----:B---3--:R-:W-:Y:S05]  /*1dec0*/  @!P2 BRA `(.L_x_14329) ;  /* 0xfffffffc00f0a947 */ /* 0x008fea000383ffff */
[----:B------:R-:W-:Y:S05]  /*1ded0*/  BRA `(.L_x_14439) ;  /* 0xffffffbc00387947 */ /* 0x000fea000383ffff */
.L_x_14337:
[----:B-1----:R1:W2:Y:S02]  /*1dee0*/  SYNCS.PHASECHK.TRANS64.TRYWAIT P1, [R0+URZ+0x13270], R3 ;  /* 0x01327003000075a7 */ /* 0x0022a4000802017f */
[----:B--2---:R-:W-:Y:S05]  /*1def0*/  @!P1 NANOSLEEP.SYNCS 0x989680 ;  /* 0x009896800000995d */ /* 0x004fea0003900000 */
[----:B------:R-:W2:Y:S02]  /*1df00*/  @!P1 SYNCS.PHASECHK.TRANS64 P1, [R0+URZ+0x13270], R3 ;  /* 0x01327003000095a7 */ /* 0x000ea4000802007f */
[----:B--2---:R-:W-:Y:S05]  /*1df10*/  @!P1 BRA `(.L_x_14337) ;  /* 0xfffffffc00f09947 */ /* 0x004fea000383ffff */
[----:B------:R-:W-:Y:S05]  /*1df20*/  BRA `(.L_x_14440) ;  /* 0xffffffc000cc7947 */ /* 0x000fea000383ffff */
.L_x_14339:
[----:B-1----:R1:W2:Y:S02]  /*1df30*/  SYNCS.PHASECHK.TRANS64.TRYWAIT P1, [R0+URZ+0x13260], R3 ;  /* 0x01326003000075a7 */ /* 0x0022a4000802017f */
[----:B--2---:R-:W-:Y:S05]  /*1df40*/  @!P1 NANOSLEEP.SYNCS 0x989680 ;  /* 0x009896800000995d */ /* 0x004fea0003900000 */
[----:B------:R-:W2:Y:S02]  /*1df50*/  @!P1 SYNCS.PHASECHK.TRANS64 P1, [R0+URZ+0x13260], R3 ;  /* 0x01326003000095a7 */ /* 0x000ea4000802007f */
[----:B--2---:R-:W-:Y:S05]  /*1df60*/  @!P1 BRA `(.L_x_14339) ;  /* 0xfffffffc00f09947 */ /* 0x004fea000383ffff */
[----:B------:R-:W-:Y:S05]  /*1df70*/  BRA `(.L_x_14441) ;  /* 0xffffffc000dc7947 */ /* 0x000fea000383ffff */
.L_x_14353:
[----:B-1----:R1:W2:Y:S02]  /*1df80*/  SYNCS.PHASECHK.TRANS64.TRYWAIT P0, [R5+URZ+0x13220], R0 ;  /* 0x01322000050075a7 */ /* 0x0022a4000800017f */
[----:B--2---:R-:W-:Y:S05]  /*1df90*/  @!P0 NANOSLEEP.SYNCS 0x989680 ;  /* 0x009896800000895d */ /* 0x004fea0003900000 */
[----:B------:R-:W2:Y:S02]  /*1dfa0*/  @!P0 SYNCS.PHASECHK.TRANS64 P0, [R5+URZ+0x13220], R0 ;  /* 0x01322000050085a7 */ /* 0x000ea4000800007f */
[----:B--2---:R-:W-:Y:S05]  /*1dfb0*/  @!P0 BRA `(.L_x_14353) ;  /* 0xfffffffc00f08947 */ /* 0x004fea000383ffff */
[----:B------:R-:W-:Y:S05]  /*1dfc0*/  BRA `(.L_x_14442) ;  /* 0xffffffd4004c7947 */ /* 0x000fea000383ffff */
.L_x_14354:
        /* <DEDUP_REMOVED lines=11> */
.L_x_14444:
[----:B------:R-:W-:Y:S05]  /*1e080*/  BSYNC B0 ;  /* 0x0000000000007941 */ /* 0x000fea0003800000 */
.L_x_14443:
[----:B------:R-:W-:Y:S05]  /*1e090*/  BRA `(.L_x_14445) ;  /* 0xffffffd400347947 */ /* 0x000fea000383ffff */
.L_x_14357:
[----:B------:R-:W-:Y:S01]  /*1e0a0*/  BSSY B1, `(.L_x_14446) ;  /* 0x0000006000017945 */ /* 0x000fe20003800000 */
[----:B------:R-:W-:-:S07]  /*1e0b0*/  IMAD.MOV.U32 R15, RZ, RZ, -0x1 ;  /* 0xffffffffff0f7424 */ /* 0x000fce00078e00ff */
[----:B01----:R-:W-:Y:S05]  /*1e0c0*/  WARPSYNC.COLLECTIVE R15, `(.L_x_14447) ;  /* 0x000000000f0c7348 */ /* 0x003fea0003c00000 */
[----:B------:R-:W-:Y:S02]  /*1e0d0*/  ELECT P6, UR62, PT ;  /* 0x00000000003e782f */ /* 0x000fe400038c0000 */
[----:B------:R-:W-:Y:S01]  /*1e0e0*/  MOV R14, UR62 ;  /* 0x0000003e000e7c02 */ /* 0x000fe20008000f00 */
[----:B01----:R-:W-:Y:S10]  /*1e0f0*/  ENDCOLLECTIVE ;  /* 0x000000000000791b */ /* 0x003ff40003800000 */
.L_x_14447:
[----:B------:R-:W-:Y:S05]  /*1e100*/  BSYNC B1 ;  /* 0x0000000000017941 */ /* 0x000fea0003800000 */
.L_x_14446:
[----:B------:R-:W-:Y:S05]  /*1e110*/  BRA `(.L_x_14448) ;  /* 0xffffffd4002c7947 */ /* 0x000fea000383ffff */
.L_x_14359:
[----:B-1----:R1:W2:Y:S02]  /*1e120*/  SYNCS.PHASECHK.TRANS64.TRYWAIT P1, [R4+URZ+0x13240], R3 ;  /* 0x01324003040075a7 */ /* 0x0022a4000802017f */
[----:B--2---:R-:W-:Y:S05]  /*1e130*/  @!P1 NANOSLEEP.SYNCS 0x989680 ;  /* 0x009896800000995d */ /* 0x004fea0003900000 */
[----:B------:R-:W2:Y:S02]  /*1e140*/  @!P1 SYNCS.PHASECHK.TRANS64 P1, [R4+URZ+0x13240], R3 ;  /* 0x01324003040095a7 */ /* 0x000ea4000802007f */
[----:B--2---:R-:W-:Y:S05]  /*1e150*/  @!P1 BRA `(.L_x_14359) ;  /* 0xfffffffc00f09947 */ /* 0x004fea000383ffff */
[----:B------:R-:W-:Y:S05]  /*1e160*/  BRA `(.L_x_14449) ;  /* 0xffffffd400547947 */ /* 0x000fea000383ffff */
.L_x_14361:
[----:B--2---:R2:W3:Y:S02]  /*1e170*/  SYNCS.PHASECHK.TRANS64.TRYWAIT P1, [R5+URZ+0x13240], R0 ;  /* 0x01324000050075a7 */ /* 0x0044e4000802017f */
[----:B---3--:R-:W-:Y:S05]  /*1e180*/  @!P1 NANOSLEEP.SYNCS 0x989680 ;  /* 0x009896800000995d */ /* 0x008fea0003900000 */
[----:B------:R-:W3:Y:S02]  /*1e190*/  @!P1 SYNCS.PHASECHK.TRANS64 P1, [R5+URZ+0x13240], R0 ;  /* 0x01324000050095a7 */ /* 0x000ee4000802007f */
[----:B---3--:R-:W-:Y:S05]  /*1e1a0*/  @!P1 BRA `(.L_x_14361) ;  /* 0xfffffffc00f09947 */ /* 0x008fea000383ffff */
[----:B------:R-:W-:Y:S05]  /*1e1b0*/  BRA `(.L_x_14450) ;  /* 0xffffffd400647947 */ /* 0x000fea000383ffff */
.L_x_14363:
[----:B---3--:R3:W4:Y:S02]  /*1e1c0*/  SYNCS.PHASECHK.TRANS64.TRYWAIT P1, [R4+URZ+0x13260], R3 ;  /* 0x01326003040075a7 */ /* 0x008724000802017f */
[----:B----4-:R-:W-:Y:S05]  /*1e1d0*/  @!P1 NANOSLEEP.SYNCS 0x989680 ;  /* 0x009896800000995d */ /* 0x010fea0003900000 */
[----:B------:R-:W4:Y:S02]  /*1e1e0*/  @!P1 SYNCS.PHASECHK.TRANS64 P1, [R4+URZ+0x13260], R3 ;  /* 0x01326003040095a7 */ /* 0x000f24000802007f */
[----:B----4-:R-:W-:Y:S05]  /*1e1f0*/  @!P1 BRA `(.L_x_14363) ;  /* 0xfffffffc00f09947 */ /* 0x010fea000383ffff */
[----:B------:R-:W-:Y:S05]  /*1e200*/  BRA `(.L_x_14451) ;  /* 0xffffffd400607947 */ /* 0x000fea000383ffff */
.L_x_14365:
[----:B----4-:R4:W0:Y:S02]  /*1e210*/  SYNCS.PHASECHK.TRANS64.TRYWAIT P1, [R5+URZ+0x13260], R0 ;  /* 0x01326000050075a7 */ /* 0x010824000802017f */
[----:B0-----:R-:W-:Y:S05]  /*1e220*/  @!P1 NANOSLEEP.SYNCS 0x989680 ;  /* 0x009896800000995d */ /* 0x001fea0003900000 */
[----:B------:R-:W0:Y:S02]  /*1e230*/  @!P1 SYNCS.PHASECHK.TRANS64 P1, [R5+URZ+0x13260], R0 ;  /* 0x01326000050095a7 */ /* 0x000e24000802007f */
[----:B0-----:R-:W-:Y:S05]  /*1e240*/  @!P1 BRA `(.L_x_14365) ;  /* 0xfffffffc00f09947 */ /* 0x001fea000383ffff */
[----:B------:R-:W-:Y:S05]  /*1e250*/  BRA `(.L_x_14452) ;  /* 0xffffffd4005c7947 */ /* 0x000fea000383ffff */
.L_x_14367:
[----:B------:R0:W0:Y:S02]  /*1e260*/  SYNCS.PHASECHK.TRANS64.TRYWAIT P1, [R4+URZ+0x13280], R3 ;  /* 0x01328003040075a7 */ /* 0x000024000802017f */
[----:B0-----:R-:W-:Y:S05]  /*1e270*/  @!P1 NANOSLEEP.SYNCS 0x989680 ;  /* 0x009896800000995d */ /* 0x001fea0003900000 */
[----:B------:R-:W0:Y:S02]  /*1e280*/  @!P1 SYNCS.PHASECHK.TRANS64 P1, [R4+URZ+0x13280], R3 ;  /* 0x01328003040095a7 */ /* 0x000e24000802007f */
[----:B0-----:R-:W-:Y:S05]  /*1e290*/  @!P1 BRA `(.L_x_14367) ;  /* 0xfffffffc00f09947 */ /* 0x001fea000383ffff */
[----:B------:R-:W-:Y:S05]  /*1e2a0*/  BRA `(.L_x_14453) ;  /* 0xffffffd400587947 */ /* 0x000fea000383ffff */
.L_x_14454:
        /* <DEDUP_REMOVED lines=13> */
.L_x_15865:


//--------------------- .text._ZN7cutlass13device_kernelIN5flash11enable_sm90INS1_16FlashAttnFwdSm90INS1_25CollectiveMainloopFwdSm90ILi2EN4cute5tupleIJNS5_1CILi1EEES8_S8_EEENS6_IJNS7_ILi192EEENS7_ILi160EEENS7_ILi64EEEEEELi64ENS_12float_e4m3_tEfNS_4arch4Sm90ELb0ELb1ELb1ELb1ELb1ELb1ELb0ELb1ELb1ELb1ELb0ELb0EEENS1_21CollectiveEpilogueFwdINS6_IJSA_SC_SB_EEES9_NS_10bfloat16_tESG_Li384ELb1ELb1ELb0ELb1EEENS1_36VarlenDynamicPersistentTileSchedulerILi192ELi160ELi384ELi128ELb0ELb1ELb1ELb1ELb0ELb1EEEEEEEEEvNT_6ParamsE --------------------------
	.section	.text._ZN7cutlass13device_kernelIN5flash11enable_sm90INS1_16FlashAttnFwdSm90INS1_25CollectiveMainloopFwdSm90ILi2EN4cute5tupleIJNS5_1CILi1EEES8_S8_EEENS6_IJNS7_ILi192EEENS7_ILi160EEENS7_ILi64EEEEEELi64ENS_12float_e4m3_tEfNS_4arch4Sm90ELb0ELb1ELb1ELb1ELb1ELb1ELb0ELb1ELb1ELb1ELb0ELb0EEENS1_21CollectiveEpilogueFwdINS6_IJSA_SC_SB_EEES9_NS_10bfloat16_tESG_Li384ELb1ELb1ELb0ELb1EEENS1_36VarlenDynamicPersistentTileSchedulerILi192ELi160ELi384ELi128ELb0ELb1ELb1ELb1ELb0ELb1EEEEEEEEEvNT_6ParamsE,"ax",@progbits
	.align	128
.text._ZN7cutlass13device_kernelIN5flash11enable_sm90INS1_16FlashAttnFwdSm90INS1_25CollectiveMainloopFwdSm90ILi2EN4cute5tupleIJNS5_1CILi1EEES8_S8_EEENS6_IJNS7_ILi192EEENS7_ILi160EEENS7_ILi64EEEEEELi64ENS_12float_e4m3_tEfNS_4arch4Sm90ELb0ELb1ELb1ELb1ELb1ELb1ELb0ELb1ELb1ELb1ELb0ELb0EEENS1_21CollectiveEpilogueFwdINS6_IJSA_SC_SB_EEES9_NS_10bfloat16_tESG_Li384ELb1ELb1ELb0ELb1EEENS1_36VarlenDynamicPersistentTileSchedulerILi192ELi160ELi384ELi128ELb0ELb1ELb1ELb1ELb0ELb1EEEEEEEEEvNT_6ParamsE:
        .type           _ZN7cutlass13device_kernelIN5flash11enable_sm90INS1_16FlashAttnFwdSm90INS1_25CollectiveMainloopFwdSm90ILi2EN4cute5tupleIJNS5_1CILi1EEES8_S8_EEENS6_IJNS7_ILi192EEENS7_ILi160EEENS7_ILi64EEEEEELi64ENS_12float_e4m3_tEfNS_4arch4Sm90ELb0ELb1ELb1ELb1ELb1ELb1ELb0ELb1ELb1ELb1ELb0ELb0EEENS1_21CollectiveEpilogueFwdINS6_IJSA_SC_SB_EEES9_NS_10bfloat16_tESG_Li384ELb1ELb1ELb0ELb1EEENS1_36VarlenDynamicPersistentTileSchedulerILi192ELi160ELi384ELi128ELb0ELb1ELb1ELb1ELb0ELb1EEEEEEEEEvNT_6ParamsE,@function
        .size           _ZN7cutlass13device_kernelIN5flash11enable_sm90INS1_16FlashAttnFwdSm90INS1_25CollectiveMainloopFwdSm90ILi2EN4cute5tupleIJNS5_1CILi1EEES8_S8_EEENS6_IJNS7_ILi192EEENS7_ILi160EEENS7_ILi64EEEEEELi64ENS_12float_e4m3_tEfNS_4arch4Sm90ELb0ELb1ELb1ELb1ELb1ELb1ELb0ELb1ELb1ELb1ELb0ELb0EEENS1_21CollectiveEpilogueFwdINS6_IJSA_SC_SB_EEES9_NS_10bfloat16_tESG_Li384ELb1ELb1ELb0ELb1EEENS1_36VarlenDynamicPersistentTileSchedulerILi192ELi160ELi384ELi128ELb0ELb1ELb1ELb1ELb0ELb1EEEEEEEEEvNT_6ParamsE,(.L_x_15866 - _ZN7cutlass13device_kernelIN5flash11enable_sm90INS1_16FlashAttnFwdSm90INS1_25CollectiveMainloopFwdSm90ILi2EN4cute5tupleIJNS5_1CILi1EEES8_S8_EEENS6_IJNS7_ILi192EEENS7_ILi160EEENS7_ILi64EEEEEELi64ENS_12float_e4m3_tEfNS_4arch4Sm90ELb0ELb1ELb1ELb1ELb1ELb1ELb0ELb1ELb1ELb1ELb0ELb0EEENS1_21CollectiveEpilogueFwdINS6_IJSA_SC_SB_EEES9_NS_10bfloat16_tESG_Li384ELb1ELb1ELb0ELb1EEENS1_36VarlenDynamicPersistentTileSchedulerILi192ELi160ELi384ELi128ELb0ELb1ELb1ELb1ELb0ELb1EEEEEEEEEvNT_6ParamsE)
        .other          _ZN7cutlass13device_kernelIN5flash11enable_sm90INS1_16FlashAttnFwdSm90INS1_25CollectiveMainloopFwdSm90ILi2EN4cute5tupleIJNS5_1CILi1EEES8_S8_EEENS6_IJNS7_ILi192EEENS7_ILi160EEENS7_ILi64EEEEEELi64ENS_12float_e4m3_tEfNS_4arch4Sm90ELb0ELb1ELb1ELb1ELb1ELb1ELb0ELb1ELb1ELb1ELb0ELb0EEENS1_21CollectiveEpilogueFwdINS6_IJSA_SC_SB_EEES9_NS_10bfloat16_tESG_Li384ELb1ELb1ELb0ELb1EEENS1_36VarlenDynamicPersistentTileSchedulerILi192ELi160ELi384ELi128ELb0ELb1ELb1ELb1ELb0ELb1EEEEEEEEEvNT_6ParamsE,@"STO_CUDA_ENTRY STV_DEFAULT"
_ZN7cutlass13device_kernelIN5flash11enable_sm90INS1_16FlashAttnFwdSm90INS1_25CollectiveMainloopFwdSm90ILi2EN4cute5tupleIJNS5_1CILi1EEES8_S8_EEENS6_IJNS7_ILi192EEENS7_ILi160EEENS7_ILi64EEEEEELi64ENS_12float_e4m3_tEfNS_4arch4Sm90ELb0ELb1ELb1ELb1ELb1ELb1ELb0ELb1ELb1ELb1ELb0ELb0EEENS1_21CollectiveEpilogueFwdINS6_IJSA_SC_SB_EEES9_NS_10bfloat16_tESG_Li384ELb1ELb1ELb0ELb1EEENS1_36VarlenDynamicPersistentTileSchedulerILi192ELi160ELi384ELi128ELb0ELb1ELb1ELb1ELb0ELb1EEEEEEEEEvNT_6ParamsE:
        /* <DEDUP_REMOVED lines=17> */
.L_x_14456:
[----:B------:R-:W-:Y:S05]  /*0110*/  BSYNC B0 ;  /* 0x0000000000007941 */ /* 0x000fea0003800000 */
.L_x_14455:
[----:B------:R-:W-:Y:S01]  /*0120*/  VOTEU.ANY UP0, P0 ;  /* 0x00000000003f7886 */ /* 0x000fe20000000100 */
[----:B------:R-:W0:Y:S01]  /*0130*/  SHFL.IDX PT, R2, R0, RZ, 0x1f ;  /* 0x00001fff00027589 */ /* 0x000e2200000e0000 */
[----:B------:R-:W-:Y:S01]  /*0140*/  UMOV UR4, 0x80 ;  /* 0x0000008000047882 */ /* 0x000fe20000000000 */
[----:B------:R-:W-:Y:S01]  /*0150*/  UMOV UR7, 0x180 ;  /* 0x0000018000077882 */ /* 0x000fe20000000000 */
[----:B------:R-:W-:Y:S01]  /*0160*/  VOTEU.ANY UP1, P0 ;  /* 0x00000000003f7886 */ /* 0x000fe20000020100 */
[----:B------:R-:W1:Y:S01]  /*0170*/  @UP0 S2UR UR8, SR_CgaCtaId ;  /* 0x00000000000809c3 */ /* 0x000e620000008800 */
[----:B------:R-:W-:Y:S01]  /*0180*/  @UP0 UMOV UR6, 0x400 ;  /* 0x0000040000060882 */ /* 0x000fe20000000000 */
[----:B------:R-:W-:-:S04]  /*0190*/  @UP0 UIADD3 UR4, -UR4, 0x100000, URZ ;  /* 0x0010000004040890 */ /* 0x000fc8000fffe13f */
[----:B------:R-:W-:Y:S02]  /*01a0*/  @UP0 USHF.L.U32 UR5, UR4, 0xb, URZ ;  /* 0x0000000b04050899 */ /* 0x000fe4000800063f */
[----:B------:R-:W-:Y:S01]  /*01b0*/  @UP0 USHF.L.U32 UR4, UR4, 0x1, URZ ;  /* 0x0000000104040899 */ /* 0x000fe2000800063f */
[----:B0-----:R-:W-:Y:S02]  /*01c0*/  ISETP.NE.AND P1, PT, R2, RZ, PT ;  /* 0x000000ff0200720c */ /* 0x001fe40003f25270 */
[----:B------:R-:W-:Y:S01]  /*01d0*/  SHF.R.U32.HI R2, RZ, 0x7, R3 ;  /* 0x00000007ff027819 */ /* 0x000fe20000011603 */
[----:B-1----:R-:W-:Y:S02]  /*01e0*/  @UP0 ULEA UR8, UR8, UR6, 0x18 ;  /* 0x0000000608080291 */ /* 0x002fe4000f8ec03f */
[----:B------:R-:W-:-:S04]  /*01f0*/  @UP0 UIADD3 UR6, -UR7, 0x100000, URZ ;  /* 0x0010000007060890 */ /* 0x000fc8000fffe13f */
[----:B------:R-:W-:Y:S02]  /*0200*/  @UP0 USHF.L.U32 UR7, UR6, 0xb, URZ ;  /* 0x0000000b06070899 */ /* 0x000fe4000800063f */
[----:B------:R-:W-:Y:S01]  /*0210*/  @UP0 USHF.L.U32 UR6, UR6, 0x1, URZ ;  /* 0x0000000106060899 */ /* 0x000fe2000800063f */
[----:B------:R-:W-:Y:S01]  /*0220*/  VOTEU.ANY UP0, P0 ;  /* 0x00000000003f7886 */ /* 0x000fe20000000100 */
[----:B------:R-:W0:Y:S04]  /*0230*/  SHFL.IDX PT, R2, R2, RZ, 0x1f ;  /* 0x00001fff02027589 */ /* 0x000e2800000e0000 */
[----:B------:R-:W1:Y:S02]  /*0240*/  FENCE.VIEW.ASYNC.S ;  /* 0x00000000000073c6 */ /* 0x000e640000000000 */
[----:B-1----:R1:W2:Y:S04]  /*0250*/  @UP0 SYNCS.EXCH.64 URZ, [UR8+0x13200], UR4 ;  /* 0x01320004083f05b2 */ /* 0x0022a80008000100 */
[----:B------:R1:W3:Y:S01]  /*0260*/  @UP1 SYNCS.EXCH.64 URZ, [UR8+0x13220], UR6 ;  /* 0x01322006083f15b2 */ /* 0x0002e20008000100 */
        /* <DEDUP_REMOVED lines=14> */
[----:B-1----:R4:W1:Y:S08]  /*0350*/  SYNCS.EXCH.64 URZ, [UR8+0x13230], UR4 ;  /* 0x01323004083f75b2 */ /* 0x0028700008000100 */
[----:B------:R4:W0:Y:S01]  /*0360*/  SYNCS.EXCH.64 URZ, [UR8+0x13240], UR6 ;  /* 0x01324006083f75b2 */ /* 0x0008220008000100 */
[----:B------:R4:W0:Y:S01]  /*0370*/  SYNCS.EXCH.64 URZ, [UR8+0x13238], UR4 ;  /* 0x01323804083f75b2 */ /* 0x0008220008000100 */
[----:B------:R4:W0:Y:S02]  /*0380*/  SYNCS.EXCH.64 URZ, [UR8+0x13248], UR6 ;  /* 0x01324806083f75b2 */ /* 0x0008240008000100 */
[----:B----4-:R-:W-:Y:S01]  /*0390*/  NOP ;  /* 0x0000000000007918 */ /* 0x010fe20000000000 */
.L_x_14457:
[----:B------:R-:W4:Y:S01]  /*03a0*/  SHFL.IDX PT, R3, R0, RZ, 0x1f ;  /* 0x00001fff00037589 */ /* 0x000f2200000e0000 */
[----:B------:R-:W-:Y:S01]  /*03b0*/  NOP ;  /* 0x0000000000007918 */ /* 0x000fe20000000000 */
[----:B----4-:R-:W-:-:S13]  /*03c0*/  ISETP.NE.AND P0, PT, R3, RZ, PT ;  /* 0x000000ff0300720c */ /* 0x010fda0003f05270 */
        /* <DEDUP_REMOVED lines=19> */
.L_x_14458:
[----:B------:R-:W4:Y:S01]  /*0500*/  SHFL.IDX PT, R3, R0, RZ, 0x1f ;  /* 0x00001fff00037589 */ /* 0x000f2200000e0000 */
[----:B------:R-:W-:Y:S01]  /*0510*/  NOP ;  /* 0x0000000000007918 */ /* 0x000fe20000000000 */
[----:B----4-:R-:W-:-:S13]  /*0520*/  ISETP.NE.AND P0, PT, R3, RZ, PT ;  /* 0x000000ff0300720c */ /* 0x010fda0003f05270 */
        /* <DEDUP_REMOVED lines=10> */
[----:B-1----:R4:W1:Y:S01]  /*05d0*/  SYNCS.EXCH.64 URZ, [UR6+0x13270], UR4 ;  /* 0x01327004063f75b2 */ /* 0x0028620008000100 */
[----:B------:R4:W0:Y:S01]  /*05e0*/  SYNCS.EXCH.64 URZ, [UR6+0x13280], UR4 ;  /* 0x01328004063f75b2 */ /* 0x0008220008000100 */
[----:B------:R4:W0:Y:S01]  /*05f0*/  SYNCS.EXCH.64 URZ, [UR6+0x13278], UR4 ;  /* 0x01327804063f75b2 */ /* 0x0008220008000100 */
[----:B------:R4:W0:Y:S02]  /*0600*/  SYNCS.EXCH.64 URZ, [UR6+0x13288], UR4 ;  /* 0x01328804063f75b2 */ /* 0x0008240008000100 */
[----:B----4-:R-:W-:Y:S01]  /*0610*/  NOP ;  /* 0x0000000000007918 */ /* 0x010fe20000000000 */
.L_x_14459:
        /* <DEDUP_REMOVED lines=22> */
.L_x_14460:
[----:B------:R-:W4:Y:S01]  /*0780*/  SHFL.IDX PT, R4, R0, RZ, 0x1f ;  /* 0x00001fff00047589 */ /* 0x000f2200000e0000 */
[----:B------:R-:W-:Y:S01]  /*0790*/  NOP ;  /* 0x0000000000007918 */ /* 0x000fe20000000000 */
[----:B------:R-:W0:Y:S01]  /*07a0*/  S2R R3, SR_CgaCtaId ;  /* 0x0000000000037919 */ /* 0x000e220000008800 */
[----:B----4-:R-:W-:-:S13]  /*07b0*/  ISETP.NE.AND P0, PT, R4, RZ, PT ;  /* 0x000000ff0400720c */ /* 0x010fda0003f05270 */
        /* <DEDUP_REMOVED lines=15> */
[----:B------:R0:W1:Y:S01]  /*08b0*/  SYNCS.EXCH.64 URZ, [UR8+0x132c0], UR6 ;  /* 0x0132c006083f75b2 */ /* 0x0000620008000100 */
[----:B------:R0:W0:Y:S01]  /*08c0*/  SYNCS.EXCH.64 URZ, [UR8+0x132b8], UR4 ;  /* 0x0132b804083f75b2 */ /* 0x0000220008000100 */
[----:B------:R0:W0:Y:S01]  /*08d0*/  SYNCS.EXCH.64 URZ, [UR8+0x132c8], UR6 ;  /* 0x0132c806083f75b2 */ /* 0x0000220008000100 */
[----:B------:R-:W-:Y:S01]  /*08e0*/  NOP ;  /* 0x0000000000007918 */ /* 0x000fe20000000000 */
.L_x_14461:
[----:B------:R-:W-:Y:S01]  /*08f0*/  ISETP.NE.AND P0, PT, R2, RZ, PT ;  /* 0x000000ff0200720c */ /* 0x000fe20003f05270 */
[----:B------:R-:W-:Y:S01]  /*0900*/  IMAD.MOV.U32 R2, RZ, RZ, 0x1 ;  /* 0x00000001ff027424 */ /* 0x000fe200078e00ff */
[----:B------:R-:W-:Y:S01]  /*0910*/  NOP ;  /* 0x0000000000007918 */ /* 0x000fe20000000000 */
[----:B------:R-:W-:Y:S01]  /*0920*/  ULDC.64 UR44, c[0x0][0x208] ;  /* 0x00008200002c7ab9 */ /* 0x000fe20000000a00 */
[----:B------:R-:W-:Y:S02]  /*0930*/  BSSY B8, `(.L_x_14462) ;  /* 0x0002409000087945 */ /* 0x000fe40003800000 */
[----:B------:R-:W-:-:S05]  /*0940*/  SEL R2, R2, 0x2, !P0 ;  /* 0x0000000202027807 */ /* 0x000fca0004000000 */
[----:B------:R0:W-:Y:S02]  /*0950*/  STL [R1+0x40], R2 ;  /* 0x0000400201007387 */ /* 0x0001e40000100800 */
[----:B01234-:R-:W-:Y:S06]  /*0960*/  BAR.SYNC.DEFER_BLOCKING 0x0 ;  /* 0x0000000000007b1d */ /* 0x01ffec0000010000 */
[----:B------:R-:W-:Y:S05]  /*0970*/  @!P0 BRA `(.L_x_14463) ;  /* 0x000001c000288947 */ /* 0x000fea0003800000 */
.L_x_14464:
        /* <DEDUP_REMOVED lines=16> */
[----:B------:R-:W2:Y:S01]  /*0a80*/  LDL.LU R20, [R1+0x40] ;  /* 0x0000400001147983 */ /* 0x000ea20000300800 */
[----:B------:R-:W0:Y:S02]  /*0a90*/  S2R R0, SR_TID.X ;  /* 0x0000000000007919 */ /* 0x000e240000002100 */
[----:B0-----:R-:W-:-:S05]  /*0aa0*/  VIADD R0, R0, 0xffffff80 ;  /* 0xffffff8000007836 */ /* 0x001fca0000000000 */
[----:B------:R-:W-:-:S04]  /*0ab0*/  SHF.R.S32.HI R3, RZ, 0x1f, R0 ;  /* 0x0000001fff037819 */ /* 0x000fc80000011400 */
[CC--:B------:R-:W-:Y:S02]  /*0ac0*/  LEA.HI R2, R3.reuse, R0.reuse, RZ, 0x7 ;  /* 0x0000000003027211 */ /* 0x0c0fe400078f38ff */
[-C--:B------:R-:W-:Y:S02]  /*0ad0*/  LEA.HI R4, R0, R0.reuse, RZ, 0x1 ;  /* 0x0000000000047211 */ /* 0x080fe400078f08ff */
[----:B------:R-:W-:Y:S02]  /*0ae0*/  LOP3.LUT R9, R2, 0xffffff80, RZ, 0xc0, !PT ;  /* 0xffffff8002097812 */ /* 0x000fe400078ec0ff */
[----:B------:R-:W-:Y:S02]  /*0af0*/  LEA.HI R6, R3, R0, RZ, 0x2 ;  /* 0x0000000003067211 */ /* 0x000fe400078f10ff */
[----:B------:R-:W-:Y:S01]  /*0b00*/  LOP3.LUT R5, R4, 0xfffffffe, RZ, 0xc0, !PT ;  /* 0xfffffffe04057812 */ /* 0x000fe200078ec0ff */
[----:B------:R-:W-:Y:S01]  /*0b10*/  IMAD.IADD R9, R0, 0x1, -R9 ;  /* 0x0000000100097824 */ /* 0x000fe200078e0a09 */
[----:B------:R-:W-:-:S02]  /*0b20*/  LOP3.LUT R11, R6, 0xfffffffc, RZ, 0xc0, !PT ;  /* 0xfffffffc060b7812 */ /* 0x000fc400078ec0ff */
[----:B------:R-:W-:Y:S01]  /*0b30*/  LEA.HI R7, R3, R0, RZ, 0x4 ;  /* 0x0000000003077211 */ /* 0x000fe200078f20ff */
[C---:B------:R-:W-:Y:S01]  /*0b40*/  IMAD.IADD R5, R0.reuse, 0x1, -R5 ;  /* 0x0000000100057824 */ /* 0x040fe200078e0a05 */
[----:B------:R-:W-:Y:S01]  /*0b50*/  SHF.R.S32.HI R8, RZ, 0x1f, R9 ;  /* 0x0000001fff087819 */ /* 0x000fe20000011409 */
[----:B------:R-:W-:Y:S01]  /*0b60*/  IMAD.IADD R16, R0, 0x1, -R11 ;  /* 0x0000000100107824 */ /* 0x000fe200078e0a0b */
[--C-:B------:R-:W-:Y:S02]  /*0b70*/  SHF.R.S32.HI R0, RZ, 0x2, R6.reuse ;  /* 0x00000002ff007819 */ /* 0x100fe40000011406 */
[----:B------:R-:W-:Y:S02]  /*0b80*/  SHF.R.S32.HI R3, RZ, 0x1f, R6 ;  /* 0x0000001fff037819 */ /* 0x000fe40000011406 */
[----:B------:R-:W-:Y:S02]  /*0b90*/  LEA.HI R10, R8, R9, RZ, 0x2 ;  /* 0x00000009080a7211 */ /* 0x000fe400078f10ff */
[----:B------:R-:W-:-:S02]  /*0ba0*/  LEA.HI R3, R3, R0, RZ, 0x2 ;  /* 0x0000000003037211 */ /* 0x000fc400078f10ff */
[----:B------:R-:W-:Y:S02]  /*0bb0*/  SHF.R.S32.HI R18, RZ, 0x1, R4 ;  /* 0x00000001ff127819 */ /* 0x000fe40000011404 */
[--C-:B------:R-:W-:Y:S02]  /*0bc0*/  SHF.R.S32.HI R12, RZ, 0x2, R10.reuse ;  /* 0x00000002ff0c7819 */ /* 0x100fe4000001140a */
[----:B------:R-:W-:Y:S02]  /*0bd0*/  SHF.R.S32.HI R17, RZ, 0x1f, R10 ;  /* 0x0000001fff117819 */ /* 0x000fe4000001140a */
[----:B------:R-:W-:Y:S02]  /*0be0*/  LOP3.LUT R3, R3, 0xfffffffc, RZ, 0xc0, !PT ;  /* 0xfffffffc03037812 */ /* 0x000fe400078ec0ff */
[----:B------:R-:W-:Y:S02]  /*0bf0*/  SHF.R.S32.HI R2, RZ, 0x7, R2 ;  /* 0x00000007ff027819 */ /* 0x000fe40000011402 */
[----:B------:R-:W-:-:S02]  /*0c00*/  LEA.HI R4, R4, R18, RZ, 0x1 ;  /* 0x0000001204047211 */ /* 0x000fc400078f08ff */
[----:B------:R-:W-:Y:S01]  /*0c10*/  LEA.HI R17, R17, R12, RZ, 0x3 ;  /* 0x0000000c11117211 */ /* 0x000fe200078f18ff */
[----:B------:R-:W-:Y:S01]  /*0c20*/  IMAD.IADD R3, R0, 0x1, -R3 ;  /* 0x0000000100037824 */ /* 0x000fe200078e0a03 */
[----:B------:R-:W-:Y:S01]  /*0c30*/  LOP3.LUT R4, R4, 0x3fffffe, RZ, 0xc0, !PT ;  /* 0x03fffffe04047812 */ /* 0x000fe200078ec0ff */
[----:B------:R-:W-:Y:S01]  /*0c40*/  IMAD.HI R6, R2, 0x55555556, RZ ;  /* 0x5555555602067827 */ /* 0x000fe200078e02ff */
[----:B------:R-:W-:Y:S02]  /*0c50*/  LOP3.LUT R17, R17, 0xfffffff8, RZ, 0xc0, !PT ;  /* 0xfffffff811117812 */ /* 0x000fe400078ec0ff */
[----:B------:R-:W-:Y:S01]  /*0c60*/  LEA.HI R8, R8, R9, RZ, 0x5 ;  /* 0x0000000908087211 */ /* 0x000fe200078f28ff */
[----:B------:R-:W-:Y:S01]  /*0c70*/  IMAD.SHL.U32 R3, R3, 0x80, RZ ;  /* 0x0000008003037824 */ /* 0x000fe200078e00ff */
[----:B------:R-:W-:Y:S01]  /*0c80*/  SHF.R.S32.HI R7, RZ, 0x4, R7 ;  /* 0x00000004ff077819 */ /* 0x000fe20000011407 */
[----:B------:R-:W-:Y:S01]  /*0c90*/  IMAD.IADD R4, R18, 0x1, -R4 ;  /* 0x0000000112047824 */ /* 0x000fe200078e0a04 */
[----:B------:R-:W-:Y:S01]  /*0ca0*/  LEA.HI R11, R6, R6, RZ, 0x1 ;  /* 0x00000006060b7211 */ /* 0x000fe200078f08ff */
[----:B------:R-:W-:Y:S01]  /*0cb0*/  IMAD.IADD R17, R12, 0x1, -R17 ;  /* 0x000000010c117824 */ /* 0x000fe200078e0a11 */
[----:B------:R-:W-:-:S02]  /*0cc0*/  LEA.HI R0, R16, R16, RZ, 0x1 ;  /* 0x0000001010007211 */ /* 0x000fc400078f08ff */
[----:B------:R-:W-:Y:S01]  /*0cd0*/  SHF.R.S32.HI R8, RZ, 0x5, R8 ;  /* 0x00000005ff087819 */ /* 0x000fe20000011408 */
[----:B------:R-:W-:Y:S01]  /*0ce0*/  IMAD.SHL.U32 R18, R5, 0x10, RZ ;  /* 0x0000001005127824 */ /* 0x000fe200078e00ff */
[----:B------:R-:W-:Y:S01]  /*0cf0*/  LOP3.LUT R6, R3, 0x180, RZ, 0xc0, !PT ;  /* 0x0000018003067812 */ /* 0x000fe200078ec0ff */
[----:B------:R-:W-:Y:S01]  /*0d00*/  IMAD R4, R7, 0x8, R4 ;  /* 0x0000000807047824 */ /* 0x000fe200078e0204 */
[----:B------:R-:W-:Y:S01]  /*0d10*/  LOP3.LUT R7, R0, 0x1ffffffe, RZ, 0xc0, !PT ;  /* 0x1ffffffe00077812 */ /* 0x000fe200078ec0ff */
[----:B------:R-:W-:Y:S01]  /*0d20*/  IMAD R11, R11, -0x3, R2 ;  /* 0xfffffffd0b0b7824 */ /* 0x000fe200078e0202 */
[----:B------:R-:W-:Y:S01]  /*0d30*/  LOP3.LUT R10, R10, 0x7ffffffc, RZ, 0xc0, !PT ;  /* 0x7ffffffc0a0a7812 */ /* 0x000fe200078ec0ff */
[----:B------:R-:W-:Y:S01]  /*0d40*/  IMAD R8, R8, 0x10, R17 ;  /* 0x0000001008087824 */ /* 0x000fe200078e0211 */
[----:B------:R-:W-:Y:S02]  /*0d50*/  LOP3.LUT R0, R6, 0x10, R18, 0xf8, !PT ;  /* 0x0000001006007812 */ /* 0x000fe400078ef812 */
[----:B------:R-:W-:Y:S01]  /*0d60*/  SHF.R.U32.HI R3, RZ, 0x3, R6 ;  /* 0x00000003ff037819 */ /* 0x000fe20000011606 */
[----:B------:R-:W-:Y:S01]  /*0d70*/  IMAD.IADD R7, R16, 0x1, -R7 ;  /* 0x0000000110077824 */ /* 0x000fe200078e0a07 */
[----:B------:R-:W-:Y:S01]  /*0d80*/  LOP3.LUT R2, R6, 0x30, R18, 0xf8, !PT ;  /* 0x0000003006027812 */ /* 0x000fe200078ef812 */
[----:B------:R-:W-:Y:S01]  /*0d90*/  IMAD R8, R11, 0x40, R8 ;  /* 0x000000400b087824 */ /* 0x000fe200078e0208 */
[-C--:B------:R-:W-:Y:S01]  /*0da0*/  LOP3.LUT R0, R0, R3.reuse, RZ, 0x3c, !PT ;  /* 0x0000000300007212 */ /* 0x080fe200078e3cff */
[----:B------:R-:W-:Y:S01]  /*0db0*/  IMAD.IADD R5, R9, 0x1, -R10 ;  /* 0x0000000109057824 */ /* 0x000fe200078e0a0a */
[----:B------:R-:W-:Y:S01]  /*0dc0*/  LOP3.LUT R3, R2, R3, RZ, 0x3c, !PT ;  /* 0x0000000302037212 */ /* 0x000fe200078e3cff */
[----:B------:R-:W-:Y:S01]  /*0dd0*/  IMAD R2, R7, 0x8, R8 ;  /* 0x0000000807027824 */ /* 0x000fe200078e0208 */
[----:B------:R-:W-:Y:S04]  /*0de0*/  STL [R1+0x44], R6 ;  /* 0x0000440601007387 */ /* 0x000fe80000100800 */
[----:B------:R0:W-:Y:S04]  /*0df0*/  STL [R1+0x38], R5 ;  /* 0x0000380501007387 */ /* 0x0001e80000100800 */
[----:B------:R-:W-:Y:S04]  /*0e00*/  STL [R1+0x4], R13 ;  /* 0x0000040d01007387 */ /* 0x000fe80000100800 */
[----:B------:R2:W-:Y:S01]  /*0e10*/  STL [R1+0x3c], R2 ;  /* 0x00003c0201007387 */ /* 0x0005e20000100800 */
[----:B0-----:R-:W-:-:S03]  /*0e20*/  VIADD R5, R18, 0x20 ;  /* 0x0000002012057836 */ /* 0x001fc60000000000 */
[----:B------:R-:W-:Y:S04]  /*0e30*/  STL [R1+0x8], R14 ;  /* 0x0000080e01007387 */ /* 0x000fe80000100800 */
[----:B------:R-:W-:Y:S04]  /*0e40*/  STL [R1+0xc], R15 ;  /* 0x00000c0f01007387 */ /* 0x000fe80000100800 */
[----:B------:R-:W-:Y:S01]  /*0e50*/  STL [R1+0x54], RZ ;  /* 0x000054ff01007387 */ /* 0x000fe20000100800 */
[----:B------:R-:W-:Y:S01]  /*0e60*/  CS2R R156, SRZ ;  /* 0x00000000009c7805 */ /* 0x000fe2000001ff00 */
[----:B------:R-:W-:Y:S01]  /*0e70*/  IMAD.MOV.U32 R23, RZ, RZ, RZ ;  /* 0x000000ffff177224 */ /* 0x000fe200078e00ff */
[----:B------:R-:W-:-:S02]  /*0e80*/  SHF.R.S32.HI R19, RZ, 0x1f, R18 ;  /* 0x0000001fff137819 */ /* 0x000fc40000011412 */
[----:B--2---:R-:W-:-:S05]  /*0e90*/  LOP3.LUT R2, R20, 0x1, RZ, 0xfc, !PT ;  /* 0x0000000114027812 */ /* 0x004fca00078efcff */
[----:B------:R0:W-:Y:S04]  /*0ea0*/  STL [R1+0x18], R2 ;  /* 0x0000180201007387 */ /* 0x0001e80000100800 */
[----:B------:R-:W-:Y:S01]  /*0eb0*/  STL [R1+0x24], RZ ;  /* 0x000024ff01007387 */ /* 0x000fe20000100800 */
[----:B0-----:R-:W-:-:S03]  /*0ec0*/  IMAD.SHL.U32 R2, R4, 0x40, RZ ;  /* 0x0000004004027824 */ /* 0x001fc600078e00ff */
[----:B------:R0:W-:Y:S01]  /*0ed0*/  STL [R1+0x20], R5 ;  /* 0x0000200501007387 */ /* 0x0001e20000100800 */
[----:B------:R-:W-:Y:S01]  /*0ee0*/  IMAD.IADD R4, R2, 0x1, R0 ;  /* 0x0000000102047824 */ /* 0x000fe200078e0200 */
[----:B------:R-:W-:Y:S02]  /*0ef0*/  IADD3 R0, R22, R2, R3 ;  /* 0x0000000216007210 */ /* 0x000fe40007ffe003 */
[----:B------:R1:W-:Y:S01]  /*0f00*/  STL [R1+0x48], R2 ;  /* 0x0000480201007387 */ /* 0x0003e20000100800 */
[----:B0-----:R-:W-:-:S05]  /*0f10*/  SHF.R.S32.HI R5, RZ, 0x1f, R5 ;  /* 0x0000001fff057819 */ /* 0x001fca0000011405 */
[----:B------:R1:W-:Y:S04]  /*0f20*/  STL [R1+0x30], R5 ;  /* 0x0000300501007387 */ /* 0x0003e80000100800 */
[----:B------:R1:W-:Y:S04]  /*0f30*/  STL [R1+0x58], R0 ;  /* 0x0000580001007387 */ /* 0x0003e80000100800 */
[----:B------:R1:W-:Y:S02]  /*0f40*/  STL [R1+0x34], R4 ;  /* 0x0000340401007387 */ /* 0x0003e40000100800 */
.L_x_14647:
[----:B0-2--5:R-:W2:Y:S01]  /*0f50*/  LDL R26, [R1+0xc] ;  /* 0x00000c00011a7983 */ /* 0x025ea20000100800 */
[----:B------:R-:W-:Y:S01]  /*0f60*/  ULDC.64 UR4, c[0x0][0xa28] ;  /* 0x00028a0000047ab9 */ /* 0x000fe20000000a00 */
[----:B-1-3--:R-:W2:Y:S01]  /*0f70*/  LDC.64 R4, c[0x0][0xa08] ;  /* 0x00028200ff047b82 */ /* 0x00aea20000000a00 */
[----:B------:R-:W-:Y:S01]  /*0f80*/  ISETP.NE.U32.AND P0, PT, RZ, UR4, PT ;  /* 0x00000004ff007c0c */ /* 0x000fe2000bf05070 */
[----:B------:R-:W3:Y:S01]  /*0f90*/  LDL R30, [R1+0x8] ;  /* 0x00000800011e7983 */ /* 0x000ee20000100800 */
[----:B------:R-:W-:Y:S01]  /*0fa0*/  IMAD.MOV.U32 R11, RZ, RZ, RZ ;  /* 0x000000ffff0b7224 */ /* 0x000fe200078e00ff */
[----:B------:R-:W-:Y:S01]  /*0fb0*/  ULDC.64 UR6, c[0x0][0xa20] ;  /* 0x0002880000067ab9 */ /* 0x000fe20000000a00 */
[----:B------:R-:W-:Y:S01]  /*0fc0*/  ISETP.NE.AND.EX P0, PT, RZ, UR5, PT, P0 ;  /* 0x00000005ff007c0c */ /* 0x000fe2000bf05300 */
[----:B------:R-:W-:Y:S01]  /*0fd0*/  ULDC.64 UR4, c[0x0][0xa18] ;  /* 0x0002860000047ab9 */ /* 0x000fe20000000a00 */
[----:B------:R-:W-:Y:S01]  /*0fe0*/  IMAD.MOV.U32 R63, RZ, RZ, RZ ;  /* 0x000000ffff3f7224 */ /* 0x000fe200078e00ff */
[----:B------:R-:W-:-:S04]  /*0ff0*/  ISETP.NE.U32.AND P1, PT, RZ, UR4, PT ;  /* 0x00000004ff007c0c */ /* 0x000fc8000bf25070 */
[----:B------:R-:W-:Y:S01]  /*1000*/  ISETP.NE.AND.EX P1, PT, RZ, UR5, PT, P1 ;  /* 0x00000005ff007c0c */ /* 0x000fe2000bf25310 */
[----:B------:R-:W-:Y:S02]  /*1010*/  ULDC.64 UR4, c[0x0][0xa08] ;  /* 0x0002820000047ab9 */ /* 0x000fe40000000a00 */
[----:B------:R-:W-:-:S03]  /*1020*/  ISETP.NE.U32.AND P3, PT, RZ, UR4, PT ;  /* 0x00000004ff007c0c */ /* 0x000fc6000bf65070 */
[----:B------:R-:W0:Y:S08]  /*1030*/  @P0 LDC.64 R2, c[0x0][0xa28] ;  /* 0x00028a00ff020b82 */ /* 0x000e300000000a00 */
[----:B------:R-:W1:Y:S01]  /*1040*/  @P1 LDC.64 R6, c[0x0][0xa18] ;  /* 0x00028600ff061b82 */ /* 0x000e620000000a00 */
[----:B------:R-:W-:Y:S01]  /*1050*/  ULDC UR4, c[0x0][0x288] ;  /* 0x0000a20000047ab9 */ /* 0x000fe20000000800 */
[----:B------:R-:W-:Y:S01]  /*1060*/  ISETP.NE.AND.EX P3, PT, RZ, UR5, PT, P3 ;  /* 0x00000005ff007c0c */ /* 0x000fe2000bf65330 */
[----:B------:R-:W-:Y:S01]  /*1070*/  IMAD.U32 R0, RZ, RZ, UR4 ;  /* 0x00000004ff007e24 */ /* 0x000fe2000f8e00ff */
[----:B------:R-:W-:Y:S01]  /*1080*/  ULDC.64 UR4, c[0x0][0x418] ;  /* 0x0001060000047ab9 */ /* 0x000fe20000000a00 */
[----:B--2---:R-:W-:-:S04]  /*1090*/  IMAD.WIDE R8, R26, 0x4, R4 ;  /* 0x000000041a087825 */ /* 0x004fc800078e0204 */
[----:B-1----:R-:W-:-:S06]  /*10a0*/  @P1 IMAD.WIDE R4, R26, 0x4, R6 ;  /* 0x000000041a041825 */ /* 0x002fcc00078e0206 */
[----:B------:R1:W5:Y:S01]  /*10b0*/  @P3 LDG.E R63, desc[UR44][R8.64] ;  /* 0x0000002c083f3981 */ /* 0x000362000c1e1900 */
[----:B0-----:R-:W-:-:S03]  /*10c0*/  @P0 IMAD.WIDE R2, R26, 0x4, R2 ;  /* 0x000000041a020825 */ /* 0x001fc600078e0202 */
[----:B------:R-:W2:Y:S04]  /*10d0*/  @P1 LDG.E R0, desc[UR44][R4.64] ;  /* 0x0000002c04001981 */ /* 0x000ea8000c1e1900 */
[----:B------:R1:W5:Y:S01]  /*10e0*/  @P0 LDG.E R11, desc[UR44][R2.64] ;  /* 0x0000002c020b0981 */ /* 0x000362000c1e1900 */
        /* <DEDUP_REMOVED lines=9> */
[----:B--2---:R1:W-:Y:S04]  /*1180*/  STL [R1+0x10], R0 ;  /* 0x0000100001007387 */ /* 0x0043e80000100800 */
[----:B---3--:R1:W-:Y:S04]  /*1190*/  STL [R1+0x4c], R30 ;  /* 0x00004c1e01007387 */ /* 0x0083e80000100800 */
[----:B------:R1:W-:Y:S01]  /*11a0*/  STL [R1+0x50], R26 ;  /* 0x0000501a01007387 */ /* 0x0003e20000100800 */
[----:B------:R-:W-:Y:S01]  /*11b0*/  IMAD.MOV.U32 R10, RZ, RZ, R0 ;  /* 0x000000ffff0a7224 */ /* 0x000fe200078e0000 */
[----:B------:R-:W-:Y:S06]  /*11c0*/  @P1 BRA `(.L_x_14466) ;  /* 0x0000000000281947 */ /* 0x000fec0003800000 */
        /* <DEDUP_REMOVED lines=10> */
.L_x_14466:
[----:B------:R-:W-:Y:S02]  /*1270*/  IMAD.U32 R46, RZ, RZ, UR5 ;  /* 0x00000005ff2e7e24 */ /* 0x000fe4000f8e00ff */
[----:B------:R-:W-:Y:S01]  /*1280*/  IMAD.U32 R24, RZ, RZ, UR4 ;  /* 0x00000004ff187e24 */ /* 0x000fe2000f8e00ff */
[----:B------:R-:W-:Y:S06]  /*1290*/  @!P2 BRA `(.L_x_14467) ;  /* 0x000000000010a947 */ /* 0x000fec0003800000 */
[----:B------:R-:W2:Y:S02]  /*12a0*/  LDC.64 R24, c[0x0][0xa20] ;  /* 0x00028800ff187b82 */ /* 0x000ea40000000a00 */
[----:B--2---:R-:W-:-:S06]  /*12b0*/  IMAD.WIDE R24, R26, 0x4, R24 ;  /* 0x000000041a187825 */ /* 0x004fcc00078e0218 */
[----:B------:R2:W5:Y:S01]  /*12c0*/  LDG.E R24, desc[UR44][R24.64] ;  /* 0x0000002c18187981 */ /* 0x000562000c1e1900 */
[----:B------:R-:W-:Y:S05]  /*12d0*/  BRA `(.L_x_14468) ;  /* 0x0000000000107947 */ /* 0x000fea0003800000 */
.L_x_14467:
[----:B------:R-:W-:Y:S05]  /*12e0*/  @!P3 BRA `(.L_x_14468) ;  /* 0x00000000000cb947 */ /* 0x000fea0003800000 */
[----:B-1----:R-:W2:Y:S04]  /*12f0*/  LDG.E R3, desc[UR44][R8.64] ;  /* 0x0000002c08037981 */ /* 0x002ea8000c1e1900 */
[----:B------:R-:W2:Y:S02]  /*1300*/  LDG.E R24, desc[UR44][R8.64+0x4] ;  /* 0x0000042c08187981 */ /* 0x000ea4000c1e1900 */
[----:B--2---:R-:W-:-:S07]  /*1310*/  IMAD.IADD R24, R24, 0x1, -R3 ;  /* 0x0000000118187824 */ /* 0x004fce00078e0a03 */
.L_x_14468:
[----:B------:R-:W-:Y:S01]  /*1320*/  ULDC.64 UR4, c[0x0][0xa10] ;  /* 0x0002840000047ab9 */ /* 0x000fe20000000a00 */
[----:B-1----:R-:W3:Y:S01]  /*1330*/  LDL R8, [R1+0x4] ;  /* 0x0000040001087983 */ /* 0x002ee20000100800 */
[----:B------:R-:W-:Y:S01]  /*1340*/  ISETP.NE.U32.AND P0, PT, RZ, UR4, PT ;  /* 0x00000004ff007c0c */ /* 0x000fe2000bf05070 */
[----:B------:R-:W1:Y:S03]  /*1350*/  LDC R6, c[0x0][0x448] ;  /* 0x00011200ff067b82 */ /* 0x000e660000000800 */
[----:B------:R-:W-:Y:S01]  /*1360*/  ISETP.NE.AND.EX P0, PT, RZ, UR5, PT, P0 ;  /* 0x00000005ff007c0c */ /* 0x000fe2000bf05300 */
[----:B------:R-:W-:Y:S02]  /*1370*/  ULDC.64 UR4, c[0x0][0xa30] ;  /* 0x00028c0000047ab9 */ /* 0x000fe40000000a00 */
[----:B------:R-:W-:Y:S01]  /*1380*/  ISETP.NE.U32.AND P1, PT, RZ, UR4, PT ;  /* 0x00000004ff007c0c */ /* 0x000fe2000bf25070 */
[----:B-----5:R-:W-:Y:S01]  /*1390*/  IMAD.MOV.U32 R45, RZ, RZ, R24 ;  /* 0x000000ffff2d7224 */ /* 0x020fe200078e0018 */
[----:B------:R-:W4:Y:S02]  /*13a0*/  LDC.64 R12, c[0x0][0x9e0] ;  /* 0x00027800ff0c7b82 */ /* 0x000f240000000a00 */
[----:B------:R-:W-:-:S06]  /*13b0*/  ISETP.NE.AND.EX P1, PT, RZ, UR5, PT, P1 ;  /* 0x00000005ff007c0c */ /* 0x000fcc000bf25310 */
[----:B------:R-:W0:Y:S08]  /*13c0*/  @P0 LDC.64 R2, c[0x0][0xa10] ;  /* 0x00028400ff020b82 */ /* 0x000e300000000a00 */
[----:B------:R-:W2:Y:S01]  /*13d0*/  @P1 LDC.64 R4, c[0x0][0xa30] ;  /* 0x00028c00ff041b82 */ /* 0x000ea20000000a00 */
[----:B0-----:R-:W-:-:S05]  /*13e0*/  @P0 IMAD.WIDE R2, R26, 0x4, R2 ;  /* 0x000000041a020825 */ /* 0x001fca00078e0202 */
[----:B------:R-:W3:Y:S04]  /*13f0*/  @P0 LDG.E R0, desc[UR44][R2.64] ;  /* 0x0000002c02000981 */ /* 0x000ee8000c1e1900 */
[----:B------:R0:W3:Y:S01]  /*1400*/  @P0 LDG.E R7, desc[UR44][R2.64+0x4] ;  /* 0x0000042c02070981 */ /* 0x0000e2000c1e1900 */
[----:B--2---:R-:W-:-:S05]  /*1410*/  @P1 IMAD.WIDE R4, R26, 0x4, R4 ;  /* 0x000000041a041825 */ /* 0x004fca00078e0204 */
[----:B------:R2:W5:Y:S01]  /*1420*/  @P1 LDG.E R45, desc[UR44][R4.64] ;  /* 0x0000002c042d1981 */ /* 0x000562000c1e1900 */
[----:B-1----:R-:W-:Y:S01]  /*1430*/  ISETP.NE.AND P1, PT, R6, 0x1, PT ;  /* 0x000000010600780c */ /* 0x002fe20003f25270 */
[----:B------:R-:W-:Y:S01]  /*1440*/  IMAD.IADD R11, R24, 0x1, -R11 ;  /* 0x00000001180b7824 */ /* 0x000fe200078e0a0b */
[----:B----4-:R-:W-:-:S11]  /*1450*/  ISETP.GE.AND P2, PT, R13, 0x1, PT ;  /* 0x000000010d00780c */ /* 0x010fd60003f46270 */
[----:B------:R-:W1:Y:S08]  /*1460*/  @P1 LDC R9, c[0x0][0x44c] ;  /* 0x00011300ff091b82 */ /* 0x000e700000000800 */
[----:B------:R-:W4:Y:S01]  /*1470*/  @P1 LDC R6, c[0x0][0x450] ;  /* 0x00011400ff061b82 */ /* 0x000f220000000800 */
[----:B---3--:R-:W-:-:S04]  /*1480*/  IMAD R14, R8, 0xc0, RZ ;  /* 0x000000c0080e7824 */ /* 0x008fc800078e02ff */
[----:B0-----:R-:W-:Y:S01]  /*1490*/  VIADD R2, R14, 0xbf ;  /* 0x000000bf0e027836 */ /* 0x001fe20000000000 */
[----:B------:R2:W-:Y:S03]  /*14a0*/  STL [R1+0x28], R14 ;  /* 0x0000280e01007387 */ /* 0x0005e60000100800 */
[----:B-1----:R-:W-:-:S05]  /*14b0*/  @P1 IMAD.HI.U32 R3, R2, R9, RZ ;  /* 0x0000000902031227 */ /* 0x002fca00078e00ff */
[----:B----4-:R-:W-:Y:S01]  /*14c0*/  @P1 SHF.R.U32.HI R2, RZ, R6, R3 ;  /* 0x00000006ff021219 */ /* 0x010fe20000011603 */
[----:B------:R-:W-:-:S04]  /*14d0*/  @P0 IMAD.IADD R46, R7, 0x1, -R0 ;  /* 0x00000001072e0824 */ /* 0x000fc800078e0a00 */
[----:B------:R-:W-:-:S04]  /*14e0*/  IMAD.IADD R8, R11, 0x1, R46 ;  /* 0x000000010b087824 */ /* 0x000fc800078e022e */
[C---:B------:R-:W-:Y:S01]  /*14f0*/  VIADD R0, R8.reuse, 0x9f ;  /* 0x0000009f08007836 */ /* 0x040fe20000000000 */
[----:B------:R2:W-:Y:S01]  /*1500*/  STL [R1+0x14], R8 ;  /* 0x0000140801007387 */ /* 0x0005e20000100800 */
[----:B------:R-:W-:Y:S02]  /*1510*/  IADD3 R3, R8, 0x1, -R10 ;  /* 0x0000000108037810 */ /* 0x000fe40007ffe80a */
[----:B------:R-:W-:-:S04]  /*1520*/  IMAD.HI R0, R0, 0x66666667, RZ ;  /* 0x6666666700007827 */ /* 0x000fc800078e02ff */
[----:B------:R-:W-:Y:S01]  /*1530*/  IMAD.IADD R3, R3, 0x1, R2 ;  /* 0x0000000103037824 */ /* 0x000fe200078e0202 */
[----:B------:R-:W-:-:S04]  /*1540*/  SHF.R.U32.HI R105, RZ, 0x1f, R0 ;  /* 0x0000001fff697819 */ /* 0x000fc80000011600 */
[----:B------:R-:W-:Y:S01]  /*1550*/  LEA.HI.SX32 R105, R0, R105, 0x1a ;  /* 0x0000006900697211 */ /* 0x000fe200078fd2ff */
[----:B------:R-:W-:Y:S01]  /*1560*/  IMAD.IADD R0, R3, 0x1, R12 ;  /* 0x0000000103007824 */ /* 0x000fe200078e020c */
[----:B--2---:R-:W-:Y:S06]  /*1570*/  @!P2 BRA `(.L_x_14469) ;  /* 0x000000000048a947 */ /* 0x004fec0003800000 */
        /* <DEDUP_REMOVED lines=11> */
.L_x_14471:
[----:B------:R-:W-:-:S13]  /*1630*/  ISETP.NE.AND P0, PT, R13, 0x1, PT ;  /* 0x000000010d00780c */ /* 0x000fda0003f05270 */
[----:B------:R-:W0:Y:S02]  /*1640*/  @P0 LDC.64 R4, c[0x0][0x9e8] ;  /* 0x00027a00ff040b82 */ /* 0x000e240000000a00 */
[----:B0-----:R-:W-:-:S05]  /*1650*/  @P0 IMAD.HI.U32 R4, R2, R4, RZ ;  /* 0x0000000402040227 */ /* 0x001fca00078e00ff */
[----:B------:R-:W-:-:S07]  /*1660*/  @P0 SHF.R.U32.HI R2, RZ, R5, R4 ;  /* 0x00000005ff020219 */ /* 0x000fce0000011604 */
.L_x_14472:
[----:B------:R-:W-:Y:S05]  /*1670*/  BSYNC B0 ;  /* 0x0000000000007941 */ /* 0x000fea0003800000 */
.L_x_14470:
[----:B------:R-:W-:-:S05]  /*1680*/  IMAD R3, R2, R13, R13 ;  /* 0x0000000d02037224 */ /* 0x000fca00078e020d */
[----:B------:R-:W-:-:S07]  /*1690*/  VIMNMX R0, R0, R3, PT ;  /* 0x0000000300007248 */ /* 0x000fce0003fe0100 */
.L_x_14469:
        /* <DEDUP_REMOVED lines=20> */
.L_x_14475:
[----:B------:R-:W-:-:S13]  /*17e0*/  ISETP.NE.AND P0, PT, R13, 0x1, PT ;  /* 0x000000010d00780c */ /* 0x000fda0003f05270 */
[----:B------:R-:W0:Y:S02]  /*17f0*/  @P0 LDC.64 R4, c[0x0][0x9e8] ;  /* 0x00027a00ff040b82 */ /* 0x000e240000000a00 */
[----:B0-----:R-:W-:-:S05]  /*1800*/  @P0 IMAD.HI.U32 R4, R2, R4, RZ ;  /* 0x0000000402040227 */ /* 0x001fca00078e00ff */
[----:B------:R-:W-:-:S07]  /*1810*/  @P0 SHF.R.U32.HI R2, RZ, R5, R4 ;  /* 0x00000005ff020219 */ /* 0x000fce0000011604 */
.L_x_14476:
[----:B------:R-:W-:Y:S05]  /*1820*/  BSYNC B0 ;  /* 0x0000000000007941 */ /* 0x000fea0003800000 */
.L_x_14474:
[----:B------:R-:W-:-:S05]  /*1830*/  IMAD R2, R2, R13, RZ ;  /* 0x0000000d02027224 */ /* 0x000fca00078e02ff */
[----:B------:R-:W-:-:S07]  /*1840*/  VIMNMX R3, R3, R2, !PT ;  /* 0x0000000203037248 */ /* 0x000fce0007fe0100 */
.L_x_14473:
[----:B------:R-:W-:Y:S01]  /*1850*/  VIADD R0, R0, 0x9f ;  /* 0x0000009f00007836 */ /* 0x000fe20000000000 */
[----:B------:R-:W-:Y:S01]  /*1860*/  PLOP3.LUT P3, PT, PT, PT, PT, 0x80, 0x0 ;  /* 0x000000000000781c */ /* 0x000fe20003f6f070 */
        /* <DEDUP_REMOVED lines=11> */
[----:B------:R-:W-:-:S03]  /*1920*/  VIMNMX R0, R3, R46, PT ;  /* 0x0000002e03007248 */ /* 0x000fc60003fe0100 */
[----:B------:R-:W-:Y:S01]  /*1930*/  IMAD.WIDE.U32 R2, R5, -0x33333333, RZ ;  /* 0xcccccccd05027825 */ /* 0x000fe200078e00ff */
[----:B------:R-:W-:-:S04]  /*1940*/  ISETP.GT.AND P0, PT, R0, R5, PT ;  /* 0x000000050000720c */ /* 0x000fc80003f04270 */
[----:B------:R-:W-:-:S05]  /*1950*/  SHF.R.U32.HI R44, RZ, 0x7, R3 ;  /* 0x00000007ff2c7819 */ /* 0x000fca0000011603 */
[----:B------:R-:W-:-:S04]  /*1960*/  IMAD.MOV.U32 R47, RZ, RZ, R44 ;  /* 0x000000ffff2f7224 */ /* 0x000fc800078e002c */
[----:B------:R-:W-:-:S04]  /*1970*/  @P0 VIADD R0, R0, 0x9f ;  /* 0x0000009f00000836 */ /* 0x000fc80000000000 */
[----:B------:R-:W-:-:S05]  /*1980*/  @P0 IMAD.HI R0, R0, 0x66666667, RZ ;  /* 0x6666666700000827 */ /* 0x000fca00078e02ff */
[----:B------:R-:W-:-:S04]  /*1990*/  @P0 SHF.R.U32.HI R3, RZ, 0x1f, R0 ;  /* 0x0000001fff030819 */ /* 0x000fc80000011600 */
[----:B------:R-:W-:-:S04]  /*19a0*/  @P0 LEA.HI.SX32 R47, R0, R3, 0x1a ;  /* 0x00000003002f0211 */ /* 0x000fc800078fd2ff */
        /* <DEDUP_REMOVED lines=22> */
.L_x_14479:
[----:B------:R-:W-:Y:S05]  /*1b10*/  BSYNC B6 ;  /* 0x0000000000067941 */ /* 0x000fea0003800000 */
.L_x_14478:
        /* <DEDUP_REMOVED lines=20> */
.L_x_14481:
[----:B------:R-:W-:Y:S05]  /*1c60*/  BSYNC B6 ;  /* 0x0000000000067941 */ /* 0x000fea0003800000 */
.L_x_14480:
[----:B------:R-:W-:Y:S01]  /*1c70*/  ULDC.64 UR4, c[0x0][0x9f8] ;  /* 0x00027e0000047ab9 */ /* 0x000fe20000000a00 */
[----:B------:R-:W2:Y:S01]  /*1c80*/  LDL R29, [R1+0x20] ;  /* 0x00002000011d7983 */ /* 0x000ea20000100800 */
[----:B------:R-:W-:-:S03]  /*1c90*/  ISETP.NE.U32.AND P0, PT, RZ, UR4, PT ;  /* 0x00000004ff007c0c */ /* 0x000fc6000bf05070 */
[----:B------:R-:W3:Y:S01]  /*1ca0*/  LDL R28, [R1+0x44] ;  /* 0x00004400011c7983 */ /* 0x000ee20000100800 */
[----:B------:R-:W-:Y:S01]  /*1cb0*/  ISETP.NE.AND.EX P0, PT, RZ, UR5, PT, P0 ;  /* 0x00000005ff007c0c */ /* 0x000fe2000bf05300 */
[----:B------:R-:W-:Y:S01]  /*1cc0*/  IMAD.MOV.U32 R64, RZ, RZ, R26 ;  /* 0x000000ffff407224 */ /* 0x000fe200078e001a */
[----:B------:R-:W0:Y:S01]  /*1cd0*/  LDC.64 R36, c[0x0][0x3f8] ;  /* 0x0000fe00ff247b82 */ /* 0x000e220000000a00 */
[----:B------:R-:W4:Y:S01]  /*1ce0*/  LDL R25, [R1+0x48] ;  /* 0x0000480001197983 */ /* 0x000f220000100800 */
[----:B------:R-:W-:Y:S01]  /*1cf0*/  ULDC UR4, c[0x0][0x2f4] ;  /* 0x0000bd0000047ab9 */ /* 0x000fe20000000800 */
[----:B------:R-:W1:Y:S05]  /*1d00*/  S2R R31, SR_TID.X ;  /* 0x00000000001f7919 */ /* 0x000e6a0000002100 */
[----:B------:R-:W0:Y:S08]  /*1d10*/  LDC R57, c[0x0][0x3f4] ;  /* 0x0000fd00ff397b82 */ /* 0x000e300000000800 */
[----:B------:R-:W1:Y:S08]  /*1d20*/  @P0 LDC.64 R2, c[0x0][0x9f8] ;  /* 0x00027e00ff020b82 */ /* 0x000e700000000a00 */
[----:B------:R-:W0:Y:S01]  /*1d30*/  LDC.64 R20, c[0x0][0x408] ;  /* 0x00010200ff147b82 */ /* 0x000e220000000a00 */
[----:B-1----:R-:W-:-:S05]  /*1d40*/  @P0 IMAD.WIDE R2, R26, 0x4, R2 ;  /* 0x000000041a020825 */ /* 0x002fca00078e0202 */
[----:B------:R1:W4:Y:S01]  /*1d50*/  @P0 LDG.E R64, desc[UR44][R2.64] ;  /* 0x0000002c02400981 */ /* 0x000322000c1e1900 */
[C---:B------:R-:W-:Y:S01]  /*1d60*/  VIADD R0, R31.reuse, 0xffffff80 ;  /* 0xffffff801f007836 */ /* 0x040fe20000000000 */
[C---:B0-----:R-:W-:Y:S01]  /*1d70*/  ISETP.GE.AND P1, PT, R18.reuse, R57, PT ;  /* 0x000000391200720c */ /* 0x041fe20003f26270 */
[C---:B------:R-:W-:Y:S01]  /*1d80*/  VIADD R27, R31.reuse, 0xffffff80 ;  /* 0xffffff801f1b7836 */ /* 0x040fe20000000000 */
[----:B------:R-:W-:Y:S01]  /*1d90*/  ISETP.GE.AND P3, PT, R18, UR4, PT ;  /* 0x0000000412007c0c */ /* 0x000fe2000bf66270 */
[----:B------:R-:W-:Y:S01]  /*1da0*/  VIADD R26, R31, 0xffffff80 ;  /* 0xffffff801f1a7836 */ /* 0x000fe20000000000 */
[----:B------:R-:W-:Y:S01]  /*1db0*/  LEA.HI R4, R0, R0, RZ, 0x1 ;  /* 0x0000000000047211 */ /* 0x000fe200078f08ff */
[----:B------:R-:W-:Y:S01]  /*1dc0*/  IMAD.IADD R63, R63, 0x1, R24 ;  /* 0x000000013f3f7824 */ /* 0x000fe200078e0218 */
[----:B------:R-:W-:Y:S02]  /*1dd0*/  SHF.R.S32.HI R7, RZ, 0x1f, R0 ;  /* 0x0000001fff077819 */ /* 0x000fe40000011400 */
[----:B------:R-:W-:-:S02]  /*1de0*/  LEA.HI R26, R26, R27, RZ, 0x1 ;  /* 0x0000001b1a1a7211 */ /* 0x000fc400078f08ff */
[----:B------:R-:W-:Y:S02]  /*1df0*/  LOP3.LUT R9, R4, 0xfffffffe, RZ, 0xc0, !PT ;  /* 0xfffffffe04097812 */ /* 0x000fe400078ec0ff */
[----:B------:R-:W-:Y:S02]  /*1e00*/  SHF.R.S32.HI R26, RZ, 0x1, R26 ;  /* 0x00000001ff1a7819 */ /* 0x000fe4000001141a */
[----:B------:R-:W-:Y:S01]  /*1e10*/  LEA.HI R7, R7, R0, RZ, 0x2 ;  /* 0x0000000007077211 */ /* 0x000fe200078f10ff */
[----:B------:R-:W-:Y:S01]  /*1e20*/  IMAD.IADD R56, R0, 0x1, -R9 ;  /* 0x0000000100387824 */ /* 0x000fe200078e0a09 */
[----:B------:R-:W-:Y:S01]  /*1e30*/  SHF.R.S32.HI R5, RZ, 0x1f, R26 ;  /* 0x0000001fff057819 */ /* 0x000fe2000001141a */
[-C--:B-1----:R-:W-:Y:S01]  /*1e40*/  IMAD.WIDE.U32 R2, R26, R36.reuse, R18 ;  /* 0x000000241a027225 */ /* 0x082fe200078e0012 */
[--C-:B------:R-:W-:Y:S02]  /*1e50*/  SHF.R.S32.HI R4, RZ, 0x2, R7.reuse ;  /* 0x00000002ff047819 */ /* 0x100fe40000011407 */
[----:B------:R-:W-:Y:S01]  /*1e60*/  SHF.R.S32.HI R7, RZ, 0x1f, R7 ;  /* 0x0000001fff077819 */ /* 0x000fe20000011407 */
[----:B------:R-:W-:Y:S01]  /*1e70*/  IMAD.SHL.U32 R42, R56, 0x8, RZ ;  /* 0x00000008382a7824 */ /* 0x000fe200078e00ff */
[----:B------:R-:W-:Y:S01]  /*1e80*/  SEL R9, R57, RZ, P1 ;  /* 0x000000ff39097207 */ /* 0x000fe20000800000 */
[----:B------:R-:W-:Y:S01]  /*1e90*/  IMAD R0, R5, R36, RZ ;  /* 0x0000002405007224 */ /* 0x000fe200078e02ff */
[----:B------:R-:W-:Y:S01]  /*1ea0*/  LEA.HI R7, R7, R4, RZ, 0x2 ;  /* 0x0000000407077211 */ /* 0x000fe200078f10ff */
[----:B------:R-:W-:Y:S01]  /*1eb0*/  IMAD.MOV.U32 R40, RZ, RZ, R2 ;  /* 0x000000ffff287224 */ /* 0x000fe200078e0002 */
[----:B------:R-:W-:Y:S01]  /*1ec0*/  SHF.R.S32.HI R43, RZ, 0x1f, R42 ;  /* 0x0000001fff2b7819 */ /* 0x000fe2000001142a */
[----:B------:R-:W-:Y:S01]  /*1ed0*/  IMAD R11, R26, R37, R0 ;  /* 0x000000251a0b7224 */ /* 0x000fe200078e0200 */
[----:B------:R-:W-:Y:S01]  /*1ee0*/  LOP3.LUT R7, R7, 0xfffffffc, RZ, 0xc0, !PT ;  /* 0xfffffffc07077812 */ /* 0x000fe200078ec0ff */
[----:B------:R-:W-:Y:S01]  /*1ef0*/  IMAD R0, R5, R20, RZ ;  /* 0x0000001405007224 */ /* 0x000fe200078e02ff */
[----:B------:R-:W-:Y:S01]  /*1f00*/  LOP3.LUT R16, R16, 0xfffffffd, RZ, 0xc0, !PT ;  /* 0xfffffffd10107812 */ /* 0x000fe200078ec0ff */
[----:B------:R-:W-:Y:S01]  /*1f10*/  IMAD.IADD R41, R11, 0x1, R3 ;  /* 0x000000010b297824 */ /* 0x000fe200078e0203 */
[----:B------:R-:W-:Y:S01]  /*1f20*/  SHF.R.U32.HI R59, RZ, 0x7, R31 ;  /* 0x00000007ff3b7819 */ /* 0x000fe2000001161f */
[----:B------:R-:W-:Y:S01]  /*1f30*/  IMAD.WIDE.U32 R2, R26, R36, R42 ;  /* 0x000000241a027225 */ /* 0x000fe200078e002a */
[----:B------:R-:W-:-:S02]  /*1f40*/  @P3 LOP3.LUT R16, R16, 0x2, RZ, 0xfc, !PT ;  /* 0x0000000210103812 */ /* 0x000fc400078efcff */
[----:B------:R-:W-:Y:S01]  /*1f50*/  SHF.R.S32.HI R74, RZ, 0x1f, R30 ;  /* 0x0000001fff4a7819 */ /* 0x000fe2000001141e */
[----:B------:R-:W-:Y:S01]  /*1f60*/  IMAD.IADD R7, R4, 0x1, -R7 ;  /* 0x0000000104077824 */ /* 0x000fe200078e0a07 */
[----:B------:R-:W-:Y:S01]  /*1f70*/  LOP3.LUT R16, R16, 0xfffffffe, RZ, 0xc0, !PT ;  /* 0xfffffffe10107812 */ /* 0x000fe200078ec0ff */
[----:B------:R-:W-:Y:S01]  /*1f80*/  IMAD.IADD R3, R3, 0x1, R11 ;  /* 0x0000000103037824 */ /* 0x000fe200078e020b */
[----:B-----5:R-:W-:Y:S01]  /*1f90*/  SHF.R.S32.HI R11, RZ, 0x1f, R45 ;  /* 0x0000001fff0b7819 */ /* 0x020fe2000001142d */
[----:B------:R-:W-:Y:S01]  /*1fa0*/  IMAD.IADD R9, R18, 0x1, R9 ;  /* 0x0000000112097824 */ /* 0x000fe200078e0209 */
[----:B------:R-:W-:Y:S01]  /*1fb0*/  LOP3.LUT P0, RZ, R7, 0x2, RZ, 0xc0, !PT ;  /* 0x0000000207ff7812 */ /* 0x000fe2000780c0ff */
[----:B------:R-:W-:-:S03]  /*1fc0*/  IMAD.WIDE.U32 R6, R26, R20, R18 ;  /* 0x000000141a067225 */ /* 0x000fc600078e0012 */
[----:B------:R-:W-:Y:S01]  /*1fd0*/  SHF.R.S32.HI R62, RZ, 0x1f, R9 ;  /* 0x0000001fff3e7819 */ /* 0x000fe20000011409 */
[C---:B------:R-:W-:Y:S02]  /*1fe0*/  IMAD R13, R26.reuse, R21, R0 ;  /* 0x000000151a0d7224 */ /* 0x040fe400078e0200 */
[----:B------:R-:W-:Y:S01]  /*1ff0*/  IMAD.WIDE.U32 R4, R26, R20, R42 ;  /* 0x000000141a047225 */ /* 0x000fe200078e002a */
[----:B------:R-:W-:-:S03]  /*2000*/  LEA.HI R62, R62, R9, RZ, 0x4 ;  /* 0x000000093e3e7211 */ /* 0x000fc600078f20ff */
[----:B------:R-:W-:Y:S01]  /*2010*/  IMAD R0, R11, R36, RZ ;  /* 0x000000240b007224 */ /* 0x000fe200078e02ff */
[----:B------:R-:W-:Y:S01]  /*2020*/  LOP3.LUT R51, R62, 0xfffffff0, RZ, 0xc0, !PT ;  /* 0xfffffff03e337812 */ /* 0x000fe200078ec0ff */
[----:B------:R-:W-:Y:S02]  /*2030*/  IMAD.IADD R7, R13, 0x1, R7 ;  /* 0x000000010d077824 */ /* 0x000fe400078e0207 */
[----:B------:R-:W-:Y:S02]  /*2040*/  IMAD.IADD R5, R5, 0x1, R13 ;  /* 0x0000000105057824 */ /* 0x000fe400078e020d */
[----:B------:R-:W-:Y:S02]  /*2050*/  IMAD R13, R45, R37, R0 ;  /* 0x000000252d0d7224 */ /* 0x000fe400078e0200 */
[----:B------:R-:W-:Y:S02]  /*2060*/  IMAD R0, R11, R20, RZ ;  /* 0x000000140b007224 */ /* 0x000fe400078e02ff */
[----:B------:R-:W-:-:S04]  /*2070*/  IMAD.WIDE.U32 R38, R45, R36, R2 ;  /* 0x000000242d267225 */ /* 0x000fc800078e0002 */
[----:B------:R-:W-:Y:S02]  /*2080*/  IMAD R49, R45, R21, R0 ;  /* 0x000000152d317224 */ /* 0x000fe400078e0200 */
[----:B------:R-:W-:Y:S02]  /*2090*/  IMAD R9, R37, 0xa0, RZ ;  /* 0x000000a025097824 */ /* 0x000fe400078e02ff */
[----:B------:R-:W-:-:S04]  /*20a0*/  IMAD.WIDE.U32 R40, R45, R36, R40 ;  /* 0x000000242d287225 */ /* 0x000fc800078e0028 */
[----:B------:R-:W-:Y:S02]  /*20b0*/  IMAD R3, R21, 0xa0, RZ ;  /* 0x000000a015037824 */ /* 0x000fe400078e02ff */
[----:B------:R-:W-:-:S04]  /*20c0*/  IMAD.WIDE.U32 R34, R45, R20, R6 ;  /* 0x000000142d227225 */ /* 0x000fc800078e0006 */
[----:B------:R-:W-:-:S04]  /*20d0*/  IMAD.WIDE.U32 R32, R45, R20, R4 ;  /* 0x000000142d207225 */ /* 0x000fc800078e0004 */
[----:B------:R-:W-:-:S04]  /*20e0*/  IMAD.WIDE.U32 R36, R36, 0xa0, RZ ;  /* 0x000000a024247825 */ /* 0x000fc800078e00ff */
[----:B------:R-:W-:-:S04]  /*20f0*/  IMAD.WIDE.U32 R20, R20, 0xa0, RZ ;  /* 0x000000a014147825 */ /* 0x000fc800078e00ff */
[----:B------:R-:W-:Y:S02]  /*2100*/  IMAD.IADD R55, R49, 0x1, R35 ;  /* 0x0000000131377824 */ /* 0x000fe400078e0223 */
[----:B------:R-:W-:Y:S02]  /*2110*/  VIADD R59, R59, 0x8 ;  /* 0x000000083b3b7836 */ /* 0x000fe40000000000 */
[----:B------:R-:W-:Y:S02]  /*2120*/  IMAD.SHL.U32 R57, R57, 0x2, RZ ;  /* 0x0000000239397824 */ /* 0x000fe400078e00ff */
[----:B------:R-:W-:Y:S02]  /*2130*/  IMAD.IADD R60, R37, 0x1, R9 ;  /* 0x00000001253c7824 */ /* 0x000fe400078e0209 */
[----:B------:R-:W-:Y:S02]  /*2140*/  IMAD.IADD R58, R21, 0x1, R3 ;  /* 0x00000001153a7824 */ /* 0x000fe400078e0203 */
[----:B------:R-:W-:-:S02]  /*2150*/  IMAD R56, R56, 0xc0, R26 ;  /* 0x000000c038387824 */ /* 0x000fc400078e021a */
[----:B------:R-:W-:Y:S02]  /*2160*/  IMAD.IADD R54, R13, 0x1, R41 ;  /* 0x000000010d367824 */ /* 0x000fe400078e0229 */
[----:B------:R-:W-:Y:S02]  /*2170*/  IMAD.IADD R50, R39, 0x1, R13 ;  /* 0x0000000127327824 */ /* 0x000fe400078e020d */
[----:B------:R-:W-:Y:S01]  /*2180*/  IMAD.IADD R49, R33, 0x1, R49 ;  /* 0x0000000121317824 */ /* 0x000fe200078e0231 */
[----:B--2---:R-:W-:Y:S02]  /*2190*/  ISETP.GE.AND P2, PT, R29, UR4, PT ;  /* 0x000000041d007c0c */ /* 0x004fe4000bf46270 */
[----:B---3--:R-:W-:Y:S02]  /*21a0*/  SHF.R.U32.HI R61, RZ, 0x3, R28 ;  /* 0x00000003ff3d7819 */ /* 0x008fe4000001161c */
[----:B------:R-:W-:-:S04]  /*21b0*/  LOP3.LUT R0, R28, 0x30, R62, 0xf8, !PT ;  /* 0x000000301c007812 */ /* 0x000fc800078ef83e */
[----:B------:R-:W-:-:S05]  /*21c0*/  LOP3.LUT R0, R0, R61, RZ, 0x3c, !PT ;  /* 0x0000003d00007212 */ /* 0x000fca00078e3cff */
[----:B------:R-:W-:Y:S01]  /*21d0*/  @P2 LOP3.LUT R16, R16, 0x1, RZ, 0xfc, !PT ;  /* 0x0000000110102812 */ /* 0x000fe200078efcff */
[----:B----4-:R-:W-:Y:S01]  /*21e0*/  IMAD.IADD R52, R25, 0x1, R0 ;  /* 0x0000000119347824 */ /* 0x010fe200078e0200 */
[----:B------:R-:W-:-:S07]  /*21f0*/  SHF.R.S32.HI R53, RZ, 0x1f, R64 ;  /* 0x0000001fff357819 */ /* 0x000fce0000011440 */
.L_x_14514:
[----:B------:R-:W2:Y:S01]  /*2200*/  LDL R6, [R1+0x34] ;  /* 0x0000340001067983 */ /* 0x000ea20000100800 */
[----:B0-----:R-:W0:Y:S01]  /*2210*/  LDC R67, c[0x0][0x430] ;  /* 0x00010c00ff437b82 */ /* 0x001e220000000800 */
[----:B------:R-:W-:Y:S02]  /*2220*/  VIADD R47, R47, 0xffffffff ;  /* 0xffffffff2f2f7836 */ /* 0x000fe40000000000 */
[----:B------:R-:W-:Y:S02]  /*2230*/  IMAD.MOV.U32 R66, RZ, RZ, RZ ;  /* 0x000000ffff427224 */ /* 0x000fe400078e00ff */
[----:B-1----:R-:W-:-:S03]  /*2240*/  IMAD R2, R47, 0xa0, R56 ;  /* 0x000000a02f027824 */ /* 0x002fc600078e0238 */
[----:B------:R-:W1:Y:S01]  /*2250*/  LDC R31, c[0x0][0x3f4] ;  /* 0x0000fd00ff1f7b82 */ /* 0x000e620000000800 */
[----:B----4-:R-:W-:Y:S01]  /*2260*/  IMAD.IADD R9, R63, 0x1, R2 ;  /* 0x000000013f097824 */ /* 0x010fe200078e0202 */
[----:B------:R-:W-:-:S03]  /*2270*/  ISETP.GE.AND P2, PT, R2, R46, PT ;  /* 0x0000002e0200720c */ /* 0x000fc60003f46270 */
[----:B------:R-:W-:Y:S01]  /*2280*/  IMAD.MOV.U32 R7, RZ, RZ, R9 ;  /* 0x000000ffff077224 */ /* 0x000fe200078e0009 */
[----:B------:R-:W-:Y:S02]  /*2290*/  ISETP.GT.OR P2, PT, R56, 0x9f, P2 ;  /* 0x0000009f3800780c */ /* 0x000fe40001744670 */
[----:B0-----:R-:W-:-:S11]  /*22a0*/  ISETP.NE.AND P3, PT, R67, 0x1, PT ;  /* 0x000000014300780c */ /* 0x001fd60003f65270 */
[----:B---3--:R-:W0:Y:S08]  /*22b0*/  @!P2 LDC.64 R4, c[0x0][0x428] ;  /* 0x00010a00ff04ab82 */ /* 0x008e300000000a00 */
[----:B------:R-:W3:Y:S08]  /*22c0*/  @!P2 LDC.64 R10, c[0x0][0x418] ;  /* 0x00010600ff0aab82 */ /* 0x000ef00000000a00 */
[----:B------:R-:W4:Y:S08]  /*22d0*/  @P3 LDC R0, c[0x0][0x434] ;  /* 0x00010d00ff003b82 */ /* 0x000f300000000800 */
[----:B------:R-:W1:Y:S01]  /*22e0*/  @P3 LDC R3, c[0x0][0x438] ;  /* 0x00010e00ff033b82 */ /* 0x000e620000000800 */
[----:B----4-:R-:W-:-:S05]  /*22f0*/  @P3 IMAD.HI.U32 R0, R9, R0, RZ ;  /* 0x0000000009003227 */ /* 0x010fca00078e00ff */
[----:B-1----:R-:W-:Y:S01]  /*2300*/  @P3 SHF.R.U32.HI R7, RZ, R3, R0 ;  /* 0x00000003ff073219 */ /* 0x002fe20000011600 */
[----:B0-----:R-:W-:-:S03]  /*2310*/  @!P2 IMAD R0, R53, R4, RZ ;  /* 0x000000043500a224 */ /* 0x001fc600078e02ff */
[--C-:B------:R-:W-:Y:S01]  /*2320*/  @!P2 SHF.R.S32.HI R3, RZ, 0x1f, R7.reuse ;  /* 0x0000001fff03a819 */ /* 0x100fe20000011407 */
[----:B------:R-:W-:Y:S02]  /*2330*/  @!P2 IMAD.MOV.U32 R2, RZ, RZ, R7 ;  /* 0x000000ffff02a224 */ /* 0x000fe400078e0007 */
        /* <DEDUP_REMOVED lines=15> */
[C---:B------:R-:W-:Y:S02]  /*2430*/  IMAD.IADD R68, R22.reuse, 0x1, R3 ;  /* 0x0000000116447824 */ /* 0x040fe400078e0203 */
[----:B------:R-:W-:Y:S01]  /*2440*/  IMAD.IADD R65, R22, 0x1, R65 ;  /* 0x0000000116417824 */ /* 0x000fe200078e0241 */
        /* <DEDUP_REMOVED lines=20> */
[-C--:B------:R-:W-:Y:S02]  /*2590*/  IMAD R7, R60, R47.reuse, RZ ;  /* 0x0000002f3c077224 */ /* 0x080fe400078e02ff */
[----:B------:R-:W-:-:S04]  /*25a0*/  IMAD.WIDE.U32 R4, R36, R47, RZ ;  /* 0x0000002f24047225 */ /* 0x000fc800078e00ff */
[----:B------:R-:W-:-:S04]  /*25b0*/  IMAD R7, R11, R36, R7 ;  /* 0x000000240b077224 */ /* 0x000fc800078e0207 */
[----:B------:R-:W-:Y:S02]  /*25c0*/  IMAD.IADD R7, R5, 0x1, R7 ;  /* 0x0000000105077824 */ /* 0x000fe400078e0207 */
[----:B--2---:R-:W-:-:S04]  /*25d0*/  IMAD.WIDE.U32 R2, R6, UR4, R2 ;  /* 0x0000000406027c25 */ /* 0x004fc8000f8e0002 */
[----:B------:R-:W-:Y:S01]  /*25e0*/  IMAD R13, R6, UR5, R0 ;  /* 0x00000005060d7c24 */ /* 0x000fe2000f8e0200 */
[----:B------:R-:W-:-:S04]  /*25f0*/  IADD3 R2, P4, R2, UR6, RZ ;  /* 0x0000000602027c10 */ /* 0x000fc8000ff9e0ff */
[----:B------:R-:W-:Y:S01]  /*2600*/  IADD3.X R13, R3, UR7, R13, P4, !PT ;  /* 0x00000007030d7c10 */ /* 0x000fe2000a7fe40d */
[----:B------:R-:W-:Y:S08]  /*2610*/  @!P3 BRA `(.L_x_14484) ;  /* 0x00000010009cb947 */ /* 0x000ff00003800000 */
[----:B------:R-:W0:Y:S01]  /*2620*/  S2R R6, SR_TID.X ;  /* 0x0000000000067919 */ /* 0x000e220000002100 */
[----:B------:R-:W-:Y:S01]  /*2630*/  IMAD R71, R47, -0xa0, R46 ;  /* 0xffffff602f477824 */ /* 0x000fe200078e022e */
[----:B------:R-:W-:Y:S01]  /*2640*/  BSSY B1, `(.L_x_14485) ;  /* 0x000001f000017945 */ /* 0x000fe20003800000 */
[----:B------:R-:W-:Y:S01]  /*2650*/  VIADD R0, R42, 0x10 ;  /* 0x000000102a007836 */ /* 0x000fe20000000000 */
[----:B------:R-:W-:Y:S02]  /*2660*/  CS2R R26, SRZ ;  /* 0x00000000001a7805 */ /* 0x000fe4000001ff00 */
[----:B------:R-:W-:Y:S02]  /*2670*/  CS2R R24, SRZ ;  /* 0x0000000000187805 */ /* 0x000fe4000001ff00 */
[----:B------:R-:W-:Y:S02]  /*2680*/  VIMNMX R71, R71, 0xa0, PT ;  /* 0x000000a047477848 */ /* 0x000fe40003fe0100 */
[----:B------:R-:W-:Y:S01]  /*2690*/  CS2R R28, SRZ ;  /* 0x00000000001c7805 */ /* 0x000fe2000001ff00 */
[----:B0-----:R-:W-:-:S02]  /*26a0*/  VIADD R8, R6, 0xffffff80 ;  /* 0xffffff8006087836 */ /* 0x001fc40000000000 */
[----:B------:R-:W-:-:S05]  /*26b0*/  VIADD R6, R6, 0xffffff80 ;  /* 0xffffff8006067836 */ /* 0x000fca0000000000 */
[----:B------:R-:W-:Y:S02]  /*26c0*/  LEA.HI R6, R6, R8, RZ, 0x1 ;  /* 0x0000000806067211 */ /* 0x000fe400078f08ff */
[----:B------:R-:W-:Y:S02]  /*26d0*/  CS2R R8, SRZ ;  /* 0x0000000000087805 */ /* 0x000fe4000001ff00 */
[----:B------:R-:W-:-:S04]  /*26e0*/  SHF.R.S32.HI R6, RZ, 0x1, R6 ;  /* 0x00000001ff067819 */ /* 0x000fc80000011406 */
[----:B------:R-:W-:-:S13]  /*26f0*/  ISETP.GE.AND P3, PT, R6, R71, PT ;  /* 0x000000470600720c */ /* 0x000fda0003f66270 */
[----:B------:R-:W-:Y:S05]  /*2700*/  @P3 BRA `(.L_x_14486) ;  /* 0x0000000000483947 */ /* 0x000fea0003800000 */
[----:B------:R-:W-:Y:S01]  /*2710*/  ULDC.64 UR4, c[0x0][0x3e8] ;  /* 0x0000fa0000047ab9 */ /* 0x000fe20000000a00 */
[----:B------:R-:W-:Y:S01]  /*2720*/  IMAD.MOV.U32 R48, RZ, RZ, R32 ;  /* 0x000000ffff307224 */ /* 0x000fe200078e0020 */
[----:B------:R-:W-:Y:S01]  /*2730*/  IADD3 R4, P4, P5, R38, UR4, R4 ;  /* 0x0000000426047c10 */ /* 0x000fe2000fd9e004 */
[----:B------:R-:W-:-:S03]  /*2740*/  IMAD R3, R58, R47, RZ ;  /* 0x0000002f3a037224 */ /* 0x000fc600078e02ff */
[----:B------:R-:W-:Y:S01]  /*2750*/  IADD3.X R5, R50, UR5, R7, P4, P5 ;  /* 0x0000000532057c10 */ /* 0x000fe2000a7ea407 */
[----:B------:R-:W-:Y:S01]  /*2760*/  IMAD.WIDE.U32 R6, R47, R20, R48 ;  /* 0x000000142f067225 */ /* 0x000fe200078e0030 */
[----:B------:R-:W-:-:S03]  /*2770*/  ULDC.64 UR4, c[0x0][0x400] ;  /* 0x0001000000047ab9 */ /* 0x000fc60000000a00 */
[----:B------:R-:W-:Y:S01]  /*2780*/  IMAD R3, R11, R20, R3 ;  /* 0x000000140b037224 */ /* 0x000fe200078e0203 */
[----:B------:R-:W-:-:S04]  /*2790*/  IADD3 R6, P4, R6, UR4, RZ ;  /* 0x0000000406067c10 */ /* 0x000fc8000ff9e0ff */
[----:B------:R-:W-:Y:S02]  /*27a0*/  IADD3.X R7, R7, UR5, R3, P4, !PT ;  /* 0x0000000507077c10 */ /* 0x000fe4000a7fe403 */
        /* <DEDUP_REMOVED lines=8> */
.L_x_14486:
[----:B------:R-:W-:Y:S05]  /*2830*/  BSYNC B1 ;  /* 0x0000000000017941 */ /* 0x000fea0003800000 */
.L_x_14485:
[----:B------:R-:W2:Y:S01]  /*2840*/  LDL R3, [R1+0x18] ;  /* 0x0000180001037983 */ /* 0x000ea20000100800 */
[----:B-----5:R-:W-:Y:S02]  /*2850*/  IMAD.MOV.U32 R30, RZ, RZ, R8 ;  /* 0x000000ffff1e7224 */ /* 0x020fe400078e0008 */
[----:B------:R-:W-:Y:S02]  /*2860*/  IMAD.MOV.U32 R82, RZ, RZ, R26 ;  /* 0x000000ffff527224 */ /* 0x000fe400078e001a */
[----:B------:R-:W-:Y:S02]  /*2870*/  IMAD.MOV.U32 R72, RZ, RZ, R24 ;  /* 0x000000ffff487224 */ /* 0x000fe400078e0018 */
[----:B------:R-:W-:Y:S01]  /*2880*/  IMAD.MOV.U32 R80, RZ, RZ, R28 ;  /* 0x000000ffff507224 */ /* 0x000fe200078e001c */
[----:B--2---:R-:W-:-:S13]  /*2890*/  ISETP.NE.AND P4, PT, R3, 0x3, PT ;  /* 0x000000030300780c */ /* 0x004fda0003f85270 */
[----:B------:R-:W-:Y:S05]  /*28a0*/  @!P4 BRA `(.L_x_14487) ;  /* 0x000000000004c947 */ /* 0x000fea0003800000 */
[----:B------:R-:W-:Y:S01]  /*28b0*/  BPT.TRAP 0x1 ;  /* 0x000000040000795c */ /* 0x000fe20000300000 */
.L_x_14487:
[----:B------:R-:W2:Y:S01]  /*28c0*/  LDL R3, [R1+0x24] ;  /* 0x0000240001037983 */ /* 0x000ea20000100800 */
[----:B------:R-:W-:Y:S01]  /*28d0*/  IMAD R48, R157, 0x8, R22 ;  /* 0x000000089d307824 */ /* 0x000fe200078e0216 */
[----:B------:R-:W-:Y:S01]  /*28e0*/  BSSY B1, `(.L_x_14488) ;  /* 0x0000004000017945 */ /* 0x000fe20003800000 */
[----:B--2---:R-:W-:-:S04]  /*28f0*/  SHF.L.U32 R73, R3, 0x1f, RZ ;  /* 0x0000001f03497819 */ /* 0x004fc800000006ff */
[----:B------:R-:W1:Y:S02]  /*2900*/  SYNCS.PHASECHK.TRANS64.TRYWAIT P5, [R48+URZ+0x13290], R73 ;  /* 0x01329049300075a7 */ /* 0x000e6400080a017f */
[----:B-1----:R-:W-:Y:S05]  /*2910*/  @!P5 BRA `(.L_x_14489) ;  /* 0x000002200030d947 */ /* 0x002fea0003800000 */
.L_x_14798:
[----:B------:R-:W-:Y:S05]  /*2920*/  BSYNC B1 ;  /* 0x0000000000017941 */ /* 0x000fea0003800000 */
.L_x_14488:
[----:B------:R-:W-:-:S03]  /*2930*/  UMOV UR4, 0xffffffff ;  /* 0xffffffff00047882 */ /* 0x000fc60000000000 */
[----:B------:R-:W-:Y:S05]  /*2940*/  BRA.DIV UR4, `(.L_x_14490) ;  /* 0x0000022204387947 */ /* 0x000fea000b800000 */
[----:B------:R2:W3:Y:S04]  /*2950*/  SHFL.IDX PT, R3, R13, RZ, 0x1e1f ;  /* 0x001e1fff0d037589 */ /* 0x0004e800000e0000 */
[----:B------:R2:W4:Y:S02]  /*2960*/  SHFL.IDX PT, R14, R2, RZ, 0x1e1f ;  /* 0x001e1fff020e7589 */ /* 0x00052400000e0000 */
.L_x_14802:
[----:B------:R-:W-:Y:S05]  /*2970*/  @P3 BRA `(.L_x_14491) ;  /* 0x0000002400343947 */ /* 0x000fea0003800000 */
[----:B------:R-:W-:Y:S01]  /*2980*/  LOP3.LUT P5, RZ, R16, 0x2, RZ, 0xc0, !PT ;  /* 0x0000000210ff7812 */ /* 0x000fe200078ac0ff */
[----:B------:R-:W-:-:S12]  /*2990*/  BSSY B1, `(.L_x_14492) ;  /* 0x0000074000017945 */ /* 0x000fd80003800000 */
[----:B------:R-:W-:Y:S05]  /*29a0*/  @P5 BRA `(.L_x_14493) ;  /* 0x0000000400c85947 */ /* 0x000fea0003800000 */
[----:B0-----:R0:W0:Y:S01]  /*29b0*/  LDS.128 R4, [R68+0xe000] ;  /* 0x00e0000044047984 */ /* 0x0010220000000c00 */
[----:B----4-:R-:W-:Y:S01]  /*29c0*/  IADD3 R10, P3, R18, R14, RZ ;  /* 0x0000000e120a7210 */ /* 0x010fe20007f7e0ff */
[----:B------:R-:W-:Y:S04]  /*29d0*/  BSSY B2, `(.L_x_14494) ;  /* 0x000006e000027945 */ /* 0x000fe80003800000 */
[----:B---3--:R-:W-:Y:S01]  /*29e0*/  IMAD.X R11, R3, 0x1, R19, P3 ;  /* 0x00000001030b7824 */ /* 0x008fe200018e0613 */
[----:B------:R-:W-:-:S13]  /*29f0*/  ISETP.GE.AND P3, PT, R42, R31, PT ;  /* 0x0000001f2a00720c */ /* 0x000fda0003f66270 */
[----:B------:R-:W-:Y:S05]  /*2a00*/  @P3 BRA `(.L_x_14495) ;  /* 0x0000000400a83947 */ /* 0x000fea0003800000 */
[--C-:B------:R-:W-:Y:S02]  /*2a10*/  SHF.R.U32.HI R26, RZ, 0x8, R29.reuse ;  /* 0x00000008ff1a7819 */ /* 0x100fe4000001161d */
[----:B------:R-:W-:Y:S02]  /*2a20*/  LOP3.LUT R12, R29, 0xff, RZ, 0xc0, !PT ;  /* 0x000000ff1d0c7812 */ /* 0x000fe400078ec0ff */
[----:B------:R-:W-:Y:S02]  /*2a30*/  SHF.R.U32.HI R15, RZ, 0x18, R29 ;  /* 0x00000018ff0f7819 */ /* 0x000fe4000001161d */
[--C-:B------:R-:W-:Y:S02]  /*2a40*/  SHF.R.U32.HI R75, RZ, 0x8, R27.reuse ;  /* 0x00000008ff4b7819 */ /* 0x100fe4000001161b */
[----:B--2---:R-:W-:Y:S02]  /*2a50*/  LOP3.LUT R2, R27, 0xff, RZ, 0xc0, !PT ;  /* 0x000000ff1b027812 */ /* 0x004fe400078ec0ff */
[----:B------:R-:W-:-:S02]  /*2a60*/  SHF.R.U32.HI R13, RZ, 0x18, R27 ;  /* 0x00000018ff0d7819 */ /* 0x000fc4000001161b */
[----:B------:R-:W-:Y:S01]  /*2a70*/  PRMT R15, R15, 0x654, R12 ;  /* 0x000006540f0f7816 */ /* 0x000fe2000000000c */
[----:B------:R-:W-:Y:S01]  /*2a80*/  IMAD.SHL.U32 R12, R26, 0x100, RZ ;  /* 0x000001001a0c7824 */ /* 0x000fe200078e00ff */
[----:B------:R-:W-:Y:S01]  /*2a90*/  PRMT R13, R13, 0x654, R2 ;  /* 0x000006540d0d7816 */ /* 0x000fe20000000002 */
[----:B------:R-:W-:Y:S01]  /*2aa0*/  IMAD.SHL.U32 R2, R75, 0x100, RZ ;  /* 0x000001004b027824 */ /* 0x000fe200078e00ff */
[----:B------:R-:W-:Y:S02]  /*2ab0*/  SHF.R.U32.HI R76, RZ, 0x10, R27 ;  /* 0x00000010ff4c7819 */ /* 0x000fe4000001161b */
[----:B------:R-:W-:Y:S02]  /*2ac0*/  SHF.R.U32.HI R28, RZ, 0x10, R29 ;  /* 0x00000010ff1c7819 */ /* 0x000fe4000001161d */
[----:B------:R-:W-:Y:S01]  /*2ad0*/  LOP3.LUT R27, R15, 0xff00, R12, 0xf8, !PT ;  /* 0x0000ff000f1b7812 */ /* 0x000fe200078ef80c */
[----:B------:R-:W-:Y:S01]  /*2ae0*/  IMAD.U32 R12, R76, 0x10000, RZ ;  /* 0x000100004c0c7824 */ /* 0x000fe200078e00ff */
[----:B------:R-:W-:Y:S01]  /*2af0*/  LOP3.LUT R13, R13, 0xff00, R2, 0xf8, !PT ;  /* 0x0000ff000d0d7812 */ /* 0x000fe200078ef802 */
[----:B------:R-:W-:Y:S01]  /*2b00*/  IMAD.U32 R26, R28, 0x10000, RZ ;  /* 0x000100001c1a7824 */ /* 0x000fe200078e00ff */
[----:B0-----:R-:W-:-:S02]  /*2b10*/  F2FP.F16.E4M3.UNPACK_B R2, R5 ;  /* 0x00000005ff02723e */ /* 0x001fc400020006ff */
        /* <DEDUP_REMOVED lines=11> */
[--C-:B------:R-:W-:Y:S02]  /*2bd0*/  HADD2.F32 R15, -RZ, R5.reuse.H1_H1 ;  /* 0x30000005ff0f7230 */ /* 0x100fe40000004100 */
[----:B------:R-:W-:Y:S02]  /*2be0*/  HADD2.F32 R13, -RZ, R5.H0_H0 ;  /* 0x20000005ff0d7230 */ /* 0x000fe40000004100 */
[C---:B------:R-:W-:Y:S01]  /*2bf0*/  FMUL.FTZ R5, R2.reuse, R75 ;  /* 0x0000004b02057220 */ /* 0x040fe20000410000 */
[----:B------:R-:W-:Y:S02]  /*2c00*/  HADD2.F32 R26, -RZ, R26.H1_H1 ;  /* 0x3000001aff1a7230 */ /* 0x000fe40000004100 */
[-C--:B------:R-:W-:Y:S01]  /*2c10*/  FMUL.FTZ R76, R15, R28.reuse ;  /* 0x0000001c0f4c7220 */ /* 0x080fe20000410000 */
[-C--:B------:R-:W-:Y:S01]  /*2c20*/  FFMA.FTZ R2, R2, R27.reuse, -R79 ;  /* 0x0000001b02027223 */ /* 0x080fe2000001084f */
[----:B------:R-:W-:Y:S01]  /*2c30*/  FFMA.FTZ R5, R12, R27, R5 ;  /* 0x0000001b0c057223 */ /* 0x000fe20000010005 */
[----:B------:R-:W-:Y:S01]  /*2c40*/  FMUL.FTZ R78, R13, R28 ;  /* 0x0000001c0d4e7220 */ /* 0x000fe20000410000 */
[----:B------:R-:W-:-:S02]  /*2c50*/  F2FP.F16.E4M3.UNPACK_B R12, R4.H1 ;  /* 0x00000004ff0c723e */ /* 0x000fc400030006ff */
[----:B------:R-:W-:Y:S01]  /*2c60*/  F2FP.F16.E4M3.UNPACK_B R28, R80 ;  /* 0x00000050ff1c723e */ /* 0x000fe200020006ff */
[----:B------:R-:W-:Y:S01]  /*2c70*/  FFMA.FTZ R80, R13, R26, -R76 ;  /* 0x0000001a0d507223 */ /* 0x000fe2000001084c */
[----:B------:R-:W-:Y:S01]  /*2c80*/  F2FP.F16.E4M3.UNPACK_B R4, R4 ;  /* 0x00000004ff04723e */ /* 0x000fe200020006ff */
[----:B------:R-:W-:Y:S01]  /*2c90*/  FFMA.FTZ R81, R15, R26, R78 ;  /* 0x0000001a0f517223 */ /* 0x000fe2000001004e */
[----:B------:R-:W-:Y:S01]  /*2ca0*/  F2FP.F16.E4M3.UNPACK_B R26, R82 ;  /* 0x00000052ff1a723e */ /* 0x000fe200020006ff */
[--C-:B------:R-:W-:Y:S02]  /*2cb0*/  HADD2.F32 R13, -RZ, R12.reuse.H0_H0 ;  /* 0x2000000cff0d7230 */ /* 0x100fe40000004100 */
[----:B------:R-:W-:Y:S01]  /*2cc0*/  HADD2.F32 R15, -RZ, R12.H1_H1 ;  /* 0x3000000cff0f7230 */ /* 0x000fe20000004100 */
[----:B------:R-:W-:Y:S01]  /*2cd0*/  F2FP.SATFINITE.E4M3.F32.PACK_AB_MERGE_C R84, R81, R80, RZ ;  /* 0x000000505154723e */ /* 0x000fe200048070ff */
[----:B------:R-:W-:Y:S02]  /*2ce0*/  HADD2.F32 R76, -RZ, R28.H1_H1 ;  /* 0x3000001cff4c7230 */ /* 0x000fe40000004100 */
[----:B------:R-:W-:Y:S01]  /*2cf0*/  HADD2.F32 R12, -RZ, R4.H0_H0 ;  /* 0x20000004ff0c7230 */ /* 0x000fe20000004100 */
[----:B------:R-:W-:Y:S01]  /*2d00*/  F2FP.SATFINITE.E4M3.F32.PACK_AB_MERGE_C R5, R5, R2, R84 ;  /* 0x000000020505723e */ /* 0x000fe20004807054 */
[----:B------:R-:W-:-:S02]  /*2d10*/  HADD2.F32 R75, -RZ, R28.H0_H0 ;  /* 0x2000001cff4b7230 */ /* 0x000fc40000004100 */
[----:B------:R-:W-:Y:S02]  /*2d20*/  HADD2.F32 R4, -RZ, R4.H1_H1 ;  /* 0x30000004ff047230 */ /* 0x000fe40000004100 */
[--C-:B------:R-:W-:Y:S02]  /*2d30*/  HADD2.F32 R28, -RZ, R26.reuse.H1_H1 ;  /* 0x3000001aff1c7230 */ /* 0x100fe40000004100 */
        /* <DEDUP_REMOVED lines=35> */
[----:B------:R-:W-:Y:S01]  /*2f70*/  HADD2.F32 R12, -RZ, R7.H0_H0 ;  /* 0x20000007ff0c7230 */ /* 0x000fe20000004100 */
        /* <DEDUP_REMOVED lines=18> */
[----:B------:R-:W-:-:S07]  /*30a0*/  F2FP.SATFINITE.E4M3.F32.PACK_AB_MERGE_C R6, R6, R13, R28 ;  /* 0x0000000d0606723e */ /* 0x000fce000480701c */
.L_x_14495:
[----:B------:R-:W-:Y:S05]  /*30b0*/  BSYNC B2 ;  /* 0x0000000000027941 */ /* 0x000fea0003800000 */
.L_x_14494:
[----:B0-----:R0:W-:Y:S02]  /*30c0*/  ST.E.128 desc[UR44][R10.64], R4 ;  /* 0x000000040a007985 */ /* 0x0011e4000c101d2c */
.L_x_14493:
[----:B------:R-:W-:Y:S05]  /*30d0*/  BSYNC B1 ;  /* 0x0000000000017941 */ /* 0x000fea0003800000 */
.L_x_14492:
[----:B------:R-:W-:-:S13]  /*30e0*/  LOP3.LUT P3, RZ, R16, 0x1, RZ, 0xc0, !PT ;  /* 0x0000000110ff7812 */ /* 0x000fda000786c0ff */
[----:B------:R-:W-:Y:S05]  /*30f0*/  @P3 BRA `(.L_x_14491) ;  /* 0x0000001c00543947 */ /* 0x000fea0003800000 */
[----:B0-----:R-:W5:Y:S04]  /*3100*/  LDL R7, [R1+0x34] ;  /* 0x0000340001077983 */ /* 0x001f680000100800 */
[----:B------:R-:W4:Y:S04]  /*3110*/  LDL R4, [R1+0x20] ;  /* 0x0000200001047983 */ /* 0x000f280000100800 */
[----:B------:R-:W3:Y:S01]  /*3120*/  LDL R6, [R1+0x30] ;  /* 0x0000300001067983 */ /* 0x000ee20000100800 */
[----:B------:R-:W-:Y:S01]  /*3130*/  IMAD.MOV.U32 R5, RZ, RZ, 0x20 ;  /* 0x00000020ff057424 */ /* 0x000fe200078e00ff */
[----:B------:R-:W-:Y:S01]  /*3140*/  BSSY B1, `(.L_x_14496) ;  /* 0x0000072000017945 */ /* 0x000fe20003800000 */
[----:B--2---:R-:W-:-:S03]  /*3150*/  IMAD R2, R157, 0x2800, RZ ;  /* 0x000028009d027824 */ /* 0x004fc600078e02ff */
[----:B------:R-:W-:-:S04]  /*3160*/  SEL R5, R5, 0xffffffe0, !P0 ;  /* 0xffffffe005057807 */ /* 0x000fc80004000000 */
[----:B-----5:R-:W-:Y:S02]  /*3170*/  IADD3 R5, R5, R7, R2 ;  /* 0x0000000705057210 */ /* 0x020fe40007ffe002 */
[----:B----4-:R-:W-:-:S03]  /*3180*/  IADD3 R14, P3, R4, R14, RZ ;  /* 0x0000000e040e7210 */ /* 0x010fc60007f7e0ff */
[----:B------:R-:W-:Y:S02]  /*3190*/  IMAD.IADD R4, R22, 0x1, R5 ;  /* 0x0000000116047824 */ /* 0x000fe400078e0205 */
[----:B---3--:R-:W-:Y:S01]  /*31a0*/  IMAD.X R15, R3, 0x1, R6, P3 ;  /* 0x00000001030f7824 */ /* 0x008fe200018e0606 */
[----:B------:R-:W-:-:S03]  /*31b0*/  ISETP.GE.AND P3, PT, R0, R31, PT ;  /* 0x0000001f0000720c */ /* 0x000fc60003f66270 */
[----:B------:R-:W0:Y:S10]  /*31c0*/  LDS.128 R4, [R4+0xe000] ;  /* 0x00e0000004047984 */ /* 0x000e340000000c00 */
[----:B------:R-:W-:Y:S05]  /*31d0*/  @P3 BRA `(.L_x_14497) ;  /* 0x0000000400a03947 */ /* 0x000fea0003800000 */
[--C-:B------:R-:W-:Y:S02]  /*31e0*/  SHF.R.U32.HI R13, RZ, 0x18, R9.reuse ;  /* 0x00000018ff0d7819 */ /* 0x100fe40000011609 */
[----:B------:R-:W-:Y:S02]  /*31f0*/  LOP3.LUT R0, R9, 0xff, RZ, 0xc0, !PT ;  /* 0x000000ff09007812 */ /* 0x000fe400078ec0ff */
[--C-:B------:R-:W-:Y:S02]  /*3200*/  SHF.R.U32.HI R3, RZ, 0x8, R9.reuse ;  /* 0x00000008ff037819 */ /* 0x100fe40000011609 */
[----:B------:R-:W-:Y:S02]  /*3210*/  SHF.R.U32.HI R10, RZ, 0x10, R9 ;  /* 0x00000010ff0a7819 */ /* 0x000fe40000011609 */
[----:B------:R-:W-:Y:S01]  /*3220*/  SHF.R.U32.HI R9, RZ, 0x8, R25 ;  /* 0x00000008ff097819 */ /* 0x000fe20000011619 */
[----:B------:R-:W-:Y:S01]  /*3230*/  IMAD.SHL.U32 R3, R3, 0x100, RZ ;  /* 0x0000010003037824 */ /* 0x000fe200078e00ff */
[----:B------:R-:W-:-:S02]  /*3240*/  LOP3.LUT R2, R25, 0xff0000ff, RZ, 0xc0, !PT ;  /* 0xff0000ff19027812 */ /* 0x000fc400078ec0ff */
[----:B------:R-:W-:Y:S01]  /*3250*/  SHF.R.U32.HI R11, RZ, 0x10, R25 ;  /* 0x00000010ff0b7819 */ /* 0x000fe20000011619 */
[----:B------:R-:W-:Y:S01]  /*3260*/  IMAD.SHL.U32 R9, R9, 0x100, RZ ;  /* 0x0000010009097824 */ /* 0x000fe200078e00ff */
[----:B------:R-:W-:-:S03]  /*3270*/  PRMT R0, R13, 0x654, R0 ;  /* 0x000006540d007816 */ /* 0x000fc60000000000 */
[----:B------:R-:W-:Y:S01]  /*3280*/  IMAD.U32 R11, R11, 0x10000, RZ ;  /* 0x000100000b0b7824 */ /* 0x000fe200078e00ff */
[----:B------:R-:W-:Y:S01]  /*3290*/  LOP3.LUT R8, R2, 0xff00, R9, 0xf8, !PT ;  /* 0x0000ff0002087812 */ /* 0x000fe200078ef809 */
[----:B------:R-:W-:Y:S01]  /*32a0*/  IMAD.U32 R2, R10, 0x10000, RZ ;  /* 0x000100000a027824 */ /* 0x000fe200078e00ff */
[----:B------:R-:W-:Y:S02]  /*32b0*/  LOP3.LUT R3, R0, 0xff00, R3, 0xf8, !PT ;  /* 0x0000ff0000037812 */ /* 0x000fe400078ef803 */
[----:B------:R-:W-:Y:S02]  /*32c0*/  F2FP.F16.E4M3.UNPACK_B R9, R72.H1 ;  /* 0x00000048ff09723e */ /* 0x000fe400030006ff */
[-C--:B0-----:R-:W-:Y:S02]  /*32d0*/  F2FP.F16.E4M3.UNPACK_B R0, R5.reuse ;  /* 0x00000005ff00723e */ /* 0x081fe400020006ff */
        /* <DEDUP_REMOVED lines=12> */
[----:B------:R-:W-:Y:S01]  /*33a0*/  FMUL.FTZ R11, R0, R11 ;  /* 0x0000000b000b7220 */ /* 0x000fe20000410000 */
[----:B------:R-:W-:Y:S01]  /*33b0*/  HADD2.F32 R5, -RZ, R5.H0_H0 ;  /* 0x20000005ff057230 */ /* 0x000fe20000004100 */
[----:B------:R-:W-:Y:S01]  /*33c0*/  F2FP.F16.E4M3.UNPACK_B R30, R30 ;  /* 0x0000001eff1e723e */ /* 0x000fe200020006ff */
[----:B------:R-:W-:Y:S02]  /*33d0*/  HADD2.F32 R8, -RZ, R8.H1_H1 ;  /* 0x30000008ff087230 */ /* 0x000fe40000004100 */
[-C--:B------:R-:W-:Y:S01]  /*33e0*/  FMUL.FTZ R24, R3, R12.reuse ;  /* 0x0000000c03187220 */ /* 0x080fe20000410000 */
[----:B------:R-:W-:Y:S01]  /*33f0*/  FFMA.FTZ R27, R2, R9, R11 ;  /* 0x00000009021b7223 */ /* 0x000fe2000001000b */
[C---:B------:R-:W-:Y:S01]  /*3400*/  FMUL.FTZ R12, R5.reuse, R12 ;  /* 0x0000000c050c7220 */ /* 0x040fe20000410000 */
[----:B------:R-:W-:Y:S01]  /*3410*/  F2FP.F16.E4M3.UNPACK_B R2, R4.H1 ;  /* 0x00000004ff02723e */ /* 0x000fe200030006ff */
[----:B------:R-:W-:Y:S01]  /*3420*/  FFMA.FTZ R28, R5, R8, -R24 ;  /* 0x00000008051c7223 */ /* 0x000fe20000010818 */
[----:B------:R-:W-:Y:S01]  /*3430*/  F2FP.F16.E4M3.UNPACK_B R4, R4 ;  /* 0x00000004ff04723e */ /* 0x000fe200020006ff */
[----:B------:R-:W-:Y:S01]  /*3440*/  FFMA.FTZ R29, R3, R8, R12 ;  /* 0x00000008031d7223 */ /* 0x000fe2000001000c */
[----:B------:R-:W-:-:S02]  /*3450*/  HADD2.F32 R12, -RZ, R72.H1_H1 ;  /* 0x30000048ff0c7230 */ /* 0x000fc40000004100 */
[----:B------:R-:W-:Y:S01]  /*3460*/  FFMA.FTZ R0, R0, R9, -R25 ;  /* 0x0000000900007223 */ /* 0x000fe20000010819 */
[--C-:B------:R-:W-:Y:S02]  /*3470*/  HADD2.F32 R3, -RZ, R2.reuse.H0_H0 ;  /* 0x20000002ff037230 */ /* 0x100fe40000004100 */
[----:B------:R-:W-:Y:S02]  /*3480*/  HADD2.F32 R5, -RZ, R2.H1_H1 ;  /* 0x30000002ff057230 */ /* 0x000fe40000004100 */
[----:B------:R-:W-:Y:S02]  /*3490*/  HADD2.F32 R2, -RZ, R4.H0_H0 ;  /* 0x20000004ff027230 */ /* 0x000fe40000004100 */
[----:B------:R-:W-:Y:S02]  /*34a0*/  HADD2.F32 R11, -RZ, R72.H0_H0 ;  /* 0x20000048ff0b7230 */ /* 0x000fe40000004100 */
[----:B------:R-:W-:Y:S01]  /*34b0*/  FMUL.FTZ R24, R5, R12 ;  /* 0x0000000c05187220 */ /* 0x000fe20000410000 */
[----:B------:R-:W-:-:S02]  /*34c0*/  HADD2.F32 R4, -RZ, R4.H1_H1 ;  /* 0x30000004ff047230 */ /* 0x000fc40000004100 */
[----:B------:R-:W-:Y:S01]  /*34d0*/  FMUL.FTZ R12, R3, R12 ;  /* 0x0000000c030c7220 */ /* 0x000fe20000410000 */
[--C-:B------:R-:W-:Y:S01]  /*34e0*/  HADD2.F32 R8, -RZ, R30.reuse.H1_H1 ;  /* 0x3000001eff087230 */ /* 0x100fe20000004100 */
[----:B------:R-:W-:Y:S01]  /*34f0*/  F2FP.SATFINITE.E4M3.F32.PACK_AB_MERGE_C R72, R29, R28, RZ ;  /* 0x0000001c1d48723e */ /* 0x000fe200048070ff */
        /* <DEDUP_REMOVED lines=54> */
.L_x_14497:
[----:B------:R-:W-:Y:S05]  /*3860*/  BSYNC B1 ;  /* 0x0000000000017941 */ /* 0x000fea0003800000 */
.L_x_14496:
[----:B0-----:R0:W-:Y:S01]  /*3870*/  ST.E.128 desc[UR44][R14.64], R4 ;  /* 0x000000040e007985 */ /* 0x0011e2000c101d2c */
[----:B------:R-:W-:Y:S05]  /*3880*/  BRA `(.L_x_14491) ;  /* 0x0000001400707947 */ /* 0x000fea0003800000 */
.L_x_14484:
[----:B------:R-:W0:Y:S01]  /*3890*/  S2R R0, SR_TID.X ;  /* 0x0000000000007919 */ /* 0x000e220000002100 */
[----:B------:R-:W-:Y:S01]  /*38a0*/  IMAD R71, R47, -0xa0, R46 ;  /* 0xffffff602f477824 */ /* 0x000fe200078e022e */
[----:B------:R-:W2:Y:S04]  /*38b0*/  LDL R3, [R1+0x18] ;  /* 0x0000180001037983 */ /* 0x000ea80000100800 */
[----:B------:R-:W-:Y:S01]  /*38c0*/  VIMNMX R71, R71, 0xa0, PT ;  /* 0x000000a047477848 */ /* 0x000fe20003fe0100 */
[C---:B0-----:R-:W-:Y:S02]  /*38d0*/  VIADD R6, R0.reuse, 0xffffff80 ;  /* 0xffffff8000067836 */ /* 0x041fe40000000000 */
[----:B------:R-:W-:-:S05]  /*38e0*/  VIADD R0, R0, 0xffffff80 ;  /* 0xffffff8000007836 */ /* 0x000fca0000000000 */
[----:B------:R-:W-:-:S04]  /*38f0*/  LEA.HI R0, R0, R6, RZ, 0x1 ;  /* 0x0000000600007211 */ /* 0x000fc800078f08ff */
[----:B------:R-:W-:-:S04]  /*3900*/  SHF.R.S32.HI R0, RZ, 0x1, R0 ;  /* 0x00000001ff007819 */ /* 0x000fc80000011400 */
[----:B------:R-:W-:-:S04]  /*3910*/  ISETP.GE.AND P3, PT, R0, R71, PT ;  /* 0x000000470000720c */ /* 0x000fc80003f66270 */
[----:B------:R-:W-:-:S13]  /*3920*/  ISETP.GE.OR P4, PT, R18, R31, P3 ;  /* 0x0000001f1200720c */ /* 0x000fda0001f86670 */
[----:B------:R-:W0:Y:S01]  /*3930*/  @!P4 LDC.64 R8, c[0x0][0x3e8] ;  /* 0x0000fa00ff08cb82 */ /* 0x000e220000000a00 */
[----:B------:R-:W-:Y:S01]  /*3940*/  @!P4 IMAD.MOV.U32 R5, RZ, RZ, R55 ;  /* 0x000000ffff05c224 */ /* 0x000fe200078e0037 */
[----:B0-----:R-:W-:-:S04]  /*3950*/  @!P4 IADD3 R8, P5, P6, R40, R8, R4 ;  /* 0x000000082808c210 */ /* 0x001fc80007ebe004 */
[----:B------:R-:W-:Y:S02]  /*3960*/  @!P4 IADD3.X R9, R54, R9, R7, P5, P6 ;  /* 0x000000093609c210 */ /* 0x000fe40002fec407 */
[----:B------:R-:W0:Y:S01]  /*3970*/  @!P4 LDC.64 R6, c[0x0][0x400] ;  /* 0x00010000ff06cb82 */ /* 0x000e220000000a00 */
[----:B------:R-:W-:Y:S02]  /*3980*/  @!P4 IMAD.MOV.U32 R4, RZ, RZ, R34 ;  /* 0x000000ffff04c224 */ /* 0x000fe400078e0022 */
[----:B------:R-:W-:Y:S02]  /*3990*/  @!P4 IMAD R0, R58, R47, RZ ;  /* 0x0000002f3a00c224 */ /* 0x000fe400078e02ff */
[----:B------:R-:W-:-:S04]  /*39a0*/  @!P4 IMAD.WIDE.U32 R4, R47, R20, R4 ;  /* 0x000000142f04c225 */ /* 0x000fc800078e0004 */
[----:B------:R-:W-:Y:S01]  /*39b0*/  @!P4 IMAD R0, R11, R20, R0 ;  /* 0x000000140b00c224 */ /* 0x000fe200078e0200 */
[----:B------:R-:W-:Y:S02]  /*39c0*/  CS2R R24, SRZ ;  /* 0x0000000000187805 */ /* 0x000fe4000001ff00 */
[----:B------:R-:W-:-:S06]  /*39d0*/  CS2R R26, SRZ ;  /* 0x00000000001a7805 */ /* 0x000fcc000001ff00 */
[----:B------:R-:W3:Y:S01]  /*39e0*/  @!P4 LDG.E.128 R24, desc[UR44][R8.64] ;  /* 0x0000002c0818c981 */ /* 0x000ee2000c1e1d00 */
[----:B0-----:R-:W-:-:S04]  /*39f0*/  @!P4 IADD3 R10, P5, R4, R6, RZ ;  /* 0x00000006040ac210 */ /* 0x001fc80007fbe0ff */
[----:B------:R-:W-:Y:S02]  /*3a00*/  @!P4 IADD3.X R11, R7, R0, R5, P5, !PT ;  /* 0x00000000070bc210 */ /* 0x000fe40002ffe405 */
[----:B------:R-:W-:Y:S02]  /*3a10*/  CS2R R6, SRZ ;  /* 0x0000000000067805 */ /* 0x000fe4000001ff00 */
[----:B------:R-:W-:-:S06]  /*3a20*/  CS2R R4, SRZ ;  /* 0x0000000000047805 */ /* 0x000fcc000001ff00 */
[----:B------:R-:W4:Y:S01]  /*3a30*/  @!P4 LDG.E.128 R4, desc[UR44][R10.64] ;  /* 0x0000002c0a04c981 */ /* 0x000f22000c1e1d00 */
[----:B------:R-:W-:Y:S02]  /*3a40*/  ISETP.GE.AND P5, PT, R18, R31, PT ;  /* 0x0000001f1200720c */ /* 0x000fe40003fa6270 */
[----:B--2---:R-:W-:Y:S01]  /*3a50*/  ISETP.NE.AND P4, PT, R3, 0x3, PT ;  /* 0x000000030300780c */ /* 0x004fe20003f85270 */
[----:B---3--:R-:W-:Y:S02]  /*3a60*/  IMAD.MOV.U32 R76, RZ, RZ, R24 ;  /* 0x000000ffff4c7224 */ /* 0x008fe400078e0018 */
[----:B------:R-:W-:Y:S02]  /*3a70*/  IMAD.MOV.U32 R72, RZ, RZ, R26 ;  /* 0x000000ffff487224 */ /* 0x000fe400078e001a */
[----:B----4-:R-:W-:Y:S02]  /*3a80*/  IMAD.MOV.U32 R75, RZ, RZ, R6 ;  /* 0x000000ffff4b7224 */ /* 0x010fe400078e0006 */
[----:B------:R-:W-:-:S06]  /*3a90*/  IMAD.MOV.U32 R77, RZ, RZ, R4 ;  /* 0x000000ffff4d7224 */ /* 0x000fcc00078e0004 */
[----:B------:R-:W-:Y:S05]  /*3aa0*/  @!P4 BRA `(.L_x_14498) ;  /* 0x000000000004c947 */ /* 0x000fea0003800000 */
[----:B------:R-:W-:Y:S01]  /*3ab0*/  BPT.TRAP 0x1 ;  /* 0x000000040000795c */ /* 0x000fe20000300000 */
.L_x_14498:
[----:B------:R-:W2:Y:S01]  /*3ac0*/  LDL R0, [R1+0x24] ;  /* 0x0000240001007983 */ /* 0x000ea20000100800 */
[----:B------:R-:W-:Y:S01]  /*3ad0*/  IMAD R48, R157, 0x8, R22 ;  /* 0x000000089d307824 */ /* 0x000fe200078e0216 */
[----:B------:R-:W-:Y:S01]  /*3ae0*/  BSSY B1, `(.L_x_14499) ;  /* 0x0000004000017945 */ /* 0x000fe20003800000 */
[----:B--2---:R-:W-:-:S04]  /*3af0*/  SHF.L.U32 R73, R0, 0x1f, RZ ;  /* 0x0000001f00497819 */ /* 0x004fc800000006ff */
[----:B------:R-:W0:Y:S02]  /*3b00*/  SYNCS.PHASECHK.TRANS64.TRYWAIT P6, [R48+URZ+0x13290], R73 ;  /* 0x01329049300075a7 */ /* 0x000e2400080c017f */
[----:B0-----:R-:W-:Y:S05]  /*3b10*/  @!P6 BRA `(.L_x_14500) ;  /* 0x000002100008e947 */ /* 0x001fea0003800000 */
.L_x_14803:
[----:B------:R-:W-:Y:S05]  /*3b20*/  BSYNC B1 ;  /* 0x0000000000017941 */ /* 0x000fea0003800000 */
.L_x_14499:
[----:B------:R-:W-:-:S03]  /*3b30*/  UMOV UR4, 0xffffffff ;  /* 0xffffffff00047882 */ /* 0x000fc60000000000 */
[----:B------:R-:W-:Y:S05]  /*3b40*/  BRA.DIV UR4, `(.L_x_14501) ;  /* 0x0000021204107947 */ /* 0x000fea000b800000 */
[----:B------:R1:W2:Y:S04]  /*3b50*/  SHFL.IDX PT, R0, R13, RZ, 0x1e1f ;  /* 0x001e1fff0d007589 */ /* 0x0002a800000e0000 */
[----:B------:R1:W3:Y:S02]  /*3b60*/  SHFL.IDX PT, R14, R2, RZ, 0x1e1f ;  /* 0x001e1fff020e7589 */ /* 0x0002e400000e0000 */
.L_x_14807:
[----:B------:R-:W4:Y:S02]  /*3b70*/  LDC R12, c[0x0][0x2f4] ;  /* 0x0000bd00ff0c7b82 */ /* 0x000f240000000800 */
[----:B----4-:R-:W-:-:S13]  /*3b80*/  ISETP.GE.OR P3, PT, R18, R12, P3 ;  /* 0x0000000c1200720c */ /* 0x010fda0001f66670 */
[----:B------:R-:W-:Y:S05]  /*3b90*/  @P3 BRA `(.L_x_14491) ;  /* 0x0000001000ac3947 */ /* 0x000fea0003800000 */
[----:B------:R-:W4:Y:S04]  /*3ba0*/  LDL R11, [R1+0x44] ;  /* 0x00004400010b7983 */ /* 0x000f280000100800 */
[----:B------:R-:W5:Y:S01]  /*3bb0*/  LDL R10, [R1+0x48] ;  /* 0x00004800010a7983 */ /* 0x000f620000100800 */
[----:B------:R-:W-:Y:S01]  /*3bc0*/  IMAD.IADD R8, R12, 0x1, -R57 ;  /* 0x000000010c087824 */ /* 0x000fe200078e0a39 */
[----:B-1-3--:R-:W-:Y:S01]  /*3bd0*/  IADD3 R2, P3, R51, R14, RZ ;  /* 0x0000000e33027210 */ /* 0x00afe20007f7e0ff */
[----:B------:R-:W-:Y:S03]  /*3be0*/  BSSY B1, `(.L_x_14502) ;  /* 0x00000e6000017945 */ /* 0x000fe60003800000 */
[----:B------:R-:W-:-:S02]  /*3bf0*/  SEL R8, R57, R8, !P1 ;  /* 0x0000000839087207 */ /* 0x000fc40004800000 */
[----:B--2---:R-:W-:Y:S02]  /*3c00*/  LEA.HI.X.SX32 R3, R51, R0, 0x1, P3 ;  /* 0x0000000033037211 */ /* 0x004fe400018f0eff */
[----:B------:R-:W-:-:S04]  /*3c10*/  SHF.R.S32.HI R9, RZ, 0x1f, R8 ;  /* 0x0000001fff097819 */ /* 0x000fc80000011408 */
[----:B------:R-:W-:-:S04]  /*3c20*/  LEA.HI R9, R9, R8, RZ, 0x5 ;  /* 0x0000000809097211 */ /* 0x000fc800078f28ff */
[----:B------:R-:W-:-:S04]  /*3c30*/  SHF.R.S32.HI R9, RZ, 0x5, R9 ;  /* 0x00000005ff097819 */ /* 0x000fc80000011409 */
[----:B------:R-:W-:-:S05]  /*3c40*/  LEA.HI.SX32 R9, R62, R9, 0x1c ;  /* 0x000000093e097211 */ /* 0x000fca00078fe2ff */
[----:B------:R-:W-:Y:S02]  /*3c50*/  IMAD.SHL.U32 R13, R9, 0x10, RZ ;  /* 0x00000010090d7824 */ /* 0x000fe400078e00ff */
[----:B------:R-:W-:-:S04]  /*3c60*/  IMAD R9, R157, 0x2800, R52 ;  /* 0x000028009d097824 */ /* 0x000fc800078e0234 */
[----:B------:R-:W-:Y:S01]  /*3c70*/  IMAD.IADD R9, R22, 0x1, R9 ;  /* 0x0000000116097824 */ /* 0x000fe200078e0209 */
[----:B----4-:R-:W-:-:S04]  /*3c80*/  LOP3.LUT R8, R11, 0x30, R13, 0xf8, !PT ;  /* 0x000000300b087812 */ /* 0x010fc800078ef80d */
[----:B------:R-:W-:-:S05]  /*3c90*/  LOP3.LUT R8, R8, R61, RZ, 0x3c, !PT ;  /* 0x0000003d08087212 */ /* 0x000fca00078e3cff */
[----:B-----5:R-:W-:-:S04]  /*3ca0*/  IMAD.IADD R8, R10, 0x1, R8 ;  /* 0x000000010a087824 */ /* 0x020fc800078e0208 */
[----:B------:R-:W-:-:S04]  /*3cb0*/  IMAD R11, R157, 0x2800, R8 ;  /* 0x000028009d0b7824 */ /* 0x000fc800078e0208 */
[----:B------:R-:W-:Y:S02]  /*3cc0*/  IMAD.IADD R28, R22, 0x1, R11 ;  /* 0x00000001161c7824 */ /* 0x000fe400078e020b */
[----:B------:R-:W1:Y:S04]  /*3cd0*/  LDS.128 R8, [R9+0xe000] ;  /* 0x00e0000009087984 */ /* 0x000e680000000c00 */
[----:B------:R-:W2:Y:S01]  /*3ce0*/  LDS.128 R28, [R28+0xe000] ;  /* 0x00e000001c1c7984 */ /* 0x000ea20000000c00 */
[----:B------:R-:W-:Y:S05]  /*3cf0*/  @P5 BRA `(.L_x_14503) ;  /* 0x0000000c00505947 */ /* 0x000fea0003800000 */
[--C-:B------:R-:W-:Y:S01]  /*3d00*/  SHF.R.U32.HI R85, RZ, 0x8, R25.reuse ;  /* 0x00000008ff557819 */ /* 0x100fe20000011619 */
[----:B-1----:R-:W-:Y:S01]  /*3d10*/  IMAD.MOV.U32 R24, RZ, RZ, R8 ;  /* 0x000000ffff187224 */ /* 0x002fe200078e0008 */
[----:B------:R-:W-:Y:S02]  /*3d20*/  SHF.R.U32.HI R87, RZ, 0x18, R25 ;  /* 0x00000018ff577819 */ /* 0x000fe40000011619 */
        /* <DEDUP_REMOVED lines=27> */
[----:B------:R-:W-:Y:S02]  /*3ee0*/  F2FP.F16.E4M3.UNPACK_B R79, R77.H1 ;  /* 0x0000004dff4f723e */ /* 0x000fe400030006ff */
[----:B--2---:R-:W-:Y:S02]  /*3ef0*/  F2FP.F16.E4M3.UNPACK_B R26, R28.H1 ;  /* 0x0000001cff1a723e */ /* 0x004fe400030006ff */
[----:B------:R-:W-:Y:S01]  /*3f00*/  F2FP.F16.E4M3.UNPACK_B R25, R24.H1 ;  /* 0x00000018ff19723e */ /* 0x000fe200030006ff */
[----:B------:R-:W-:Y:S01]  /*3f10*/  HADD2.F32 R5, -RZ, R79.H0_H0 ;  /* 0x2000004fff057230 */ /* 0x000fe20000004100 */
[----:B------:R-:W-:Y:S01]  /*3f20*/  LOP3.LUT R80, R15, 0xff00, R8, 0xf8, !PT ;  /* 0x0000ff000f507812 */ /* 0x000fe200078ef808 */
[----:B------:R-:W-:Y:S01]  /*3f30*/  HADD2.F32 R15, -RZ, R26.H0_H0 ;  /* 0x2000001aff0f7230 */ /* 0x000fe20000004100 */
[----:B------:R-:W-:Y:S01]  /*3f40*/  LOP3.LUT R4, R7, 0xff0000, R4, 0xf8, !PT ;  /* 0x00ff000007047812 */ /* 0x000fe200078ef804 */
[----:B------:R-:W-:Y:S01]  /*3f50*/  HADD2.F32 R8, -RZ, R25.H0_H0 ;  /* 0x20000019ff087230 */ /* 0x000fe20000004100 */
[----:B------:R-:W-:Y:S01]  /*3f60*/  F2FP.F16.E4M3.UNPACK_B R27, R76.H1 ;  /* 0x0000004cff1b723e */ /* 0x000fe200030006ff */
[----:B------:R-:W-:-:S02]  /*3f70*/  IMAD.U32 R7, R78, 0x10000, RZ ;  /* 0x000100004e077824 */ /* 0x000fc400078e00ff */
[-C--:B------:R-:W-:Y:S01]  /*3f80*/  FMUL.FTZ R83, R15, R5.reuse ;  /* 0x000000050f537220 */ /* 0x080fe20000410000 */
[----:B------:R-:W-:Y:S02]  /*3f90*/  HADD2.F32 R25, -RZ, R25.H1_H1 ;  /* 0x30000019ff197230 */ /* 0x000fe40000004100 */
[----:B------:R-:W-:Y:S01]  /*3fa0*/  FMUL.FTZ R84, R8, R5 ;  /* 0x0000000508547220 */ /* 0x000fe20000410000 */
[----:B------:R-:W-:Y:S01]  /*3fb0*/  LOP3.LUT R5, R81, 0xff0000, R82, 0xf8, !PT ;  /* 0x00ff000051057812 */ /* 0x000fe200078ef852 */
[----:B------:R-:W-:Y:S01]  /*3fc0*/  HADD2.F32 R82, -RZ, R79.H1_H1 ;  /* 0x3000004fff527230 */ /* 0x000fe20000004100 */
[----:B------:R-:W-:Y:S01]  /*3fd0*/  F2FP.F16.E4M3.UNPACK_B R79, R77 ;  /* 0x0000004dff4f723e */ /* 0x000fe200020006ff */
[--C-:B------:R-:W-:Y:S01]  /*3fe0*/  HADD2.F32 R78, -RZ, R27.reuse.H0_H0 ;  /* 0x2000001bff4e7230 */ /* 0x100fe20000004100 */
[----:B------:R-:W-:Y:S01]  /*3ff0*/  LOP3.LUT R7, R80, 0xff0000, R7, 0xf8, !PT ;  /* 0x00ff000050077812 */ /* 0x000fe200078ef807 */
[----:B------:R-:W-:Y:S01]  /*4000*/  HADD2.F32 R77, -RZ, R26.H1_H1 ;  /* 0x3000001aff4d7230 */ /* 0x000fe20000004100 */
[----:B------:R-:W-:Y:S01]  /*4010*/  F2FP.F16.E4M3.UNPACK_B R28, R28 ;  /* 0x0000001cff1c723e */ /* 0x000fe200020006ff */
[----:B------:R-:W-:Y:S01]  /*4020*/  HADD2.F32 R80, -RZ, R27.H1_H1 ;  /* 0x3000001bff507230 */ /* 0x000fe20000004100 */
[----:B------:R-:W-:Y:S01]  /*4030*/  F2FP.F16.E4M3.UNPACK_B R27, R24 ;  /* 0x00000018ff1b723e */ /* 0x000fe200020006ff */
[-C--:B------:R-:W-:Y:S01]  /*4040*/  FFMA.FTZ R8, R8, R78.reuse, -R83 ;  /* 0x0000004e08087223 */ /* 0x080fe20000010853 */
[----:B------:R-:W-:Y:S01]  /*4050*/  FFMA.FTZ R15, R15, R78, R84 ;  /* 0x0000004e0f0f7223 */ /* 0x000fe20000010054 */
[----:B------:R-:W-:Y:S01]  /*4060*/  F2FP.F16.E4M3.UNPACK_B R78, R76 ;  /* 0x0000004cff4e723e */ /* 0x000fe200020006ff */
        /* <DEDUP_REMOVED lines=10> */
[----:B------:R-:W-:Y:S01]  /*4110*/  FMUL.FTZ R81, R26, R81 ;  /* 0x000000511a517220 */ /* 0x000fe20000410000 */
[----:B------:R-:W-:Y:S01]  /*4120*/  HADD2.F32 R28, -RZ, R28.H1_H1 ;  /* 0x3000001cff1c7230 */ /* 0x000fe20000004100 */
[----:B------:R-:W-:Y:S01]  /*4130*/  F2FP.F16.E4M3.UNPACK_B R80, R75.H1 ;  /* 0x0000004bff50723e */ /* 0x000fe200030006ff */
[----:B------:R-:W-:Y:S02]  /*4140*/  HADD2.F32 R27, -RZ, R27.H1_H1 ;  /* 0x3000001bff1b7230 */ /* 0x000fe40000004100 */
[----:B------:R-:W-:Y:S01]  /*4150*/  FFMA.FTZ R82, R76, R77, R81 ;  /* 0x0000004d4c527223 */ /* 0x000fe20000010051 */
[----:B------:R-:W-:Y:S02]  /*4160*/  HADD2.F32 R78, -RZ, R78.H1_H1 ;  /* 0x3000004eff4e7230 */ /* 0x000fe40000004100 */
[----:B------:R-:W-:Y:S01]  /*4170*/  FMUL.FTZ R84, R28, R79 ;  /* 0x0000004f1c547220 */ /* 0x000fe20000410000 */
[----:B------:R-:W-:Y:S01]  /*4180*/  F2FP.F16.E4M3.UNPACK_B R76, R30.H1 ;  /* 0x0000001eff4c723e */ /* 0x000fe200030006ff */
[----:B------:R-:W-:Y:S01]  /*4190*/  FFMA.FTZ R26, R26, R77, -R83 ;  /* 0x0000004d1a1a7223 */ /* 0x000fe20000010853 */
        /* <DEDUP_REMOVED lines=9> */
[--C-:B------:R-:W-:Y:S02]  /*4230*/  HADD2.F32 R28, -RZ, R27.reuse.H0_H0 ;  /* 0x2000001bff1c7230 */ /* 0x100fe40000004100 */
        /* <DEDUP_REMOVED lines=8> */
[C---:B------:R-:W-:Y:S01]  /*42c0*/  FMUL.FTZ R28, R76.reuse, R80 ;  /* 0x000000504c1c7220 */ /* 0x040fe20000410000 */
[----:B------:R-:W-:Y:S01]  /*42d0*/  F2FP.F16.E4M3.UNPACK_B R10, R10 ;  /* 0x0000000aff0a723e */ /* 0x000fe200020006ff */
[C---:B------:R-:W-:Y:S01]  /*42e0*/  FMUL.FTZ R81, R27.reuse, R80 ;  /* 0x000000501b517220 */ /* 0x040fe20000410000 */
[----:B------:R-:W-:Y:S01]  /*42f0*/  F2FP.F16.E4M3.UNPACK_B R72, R72 ;  /* 0x00000048ff48723e */ /* 0x000fe200020006ff */
[-C--:B------:R-:W-:Y:S01]  /*4300*/  FFMA.FTZ R89, R27, R79.reuse, -R28 ;  /* 0x0000004f1b597223 */ /* 0x080fe2000001081c */
[----:B------:R-:W-:Y:S02]  /*4310*/  HADD2.F32 R28, -RZ, R30.H0_H0 ;  /* 0x2000001eff1c7230 */ /* 0x000fe40000004100 */
[----:B------:R-:W-:Y:S01]  /*4320*/  FFMA.FTZ R91, R76, R79, R81 ;  /* 0x0000004f4c5b7223 */ /* 0x000fe20000010051 */
[--C-:B------:R-:W-:Y:S01]  /*4330*/  HADD2.F32 R76, -RZ, R75.reuse.H0_H0 ;  /* 0x2000004bff4c7230 */ /* 0x100fe20000004100 */
[----:B------:R-:W-:Y:S01]  /*4340*/  F2FP.SATFINITE.E4M3.F32.PACK_AB_MERGE_C R8, R25, R8, RZ ;  /* 0x000000081908723e */ /* 0x000fe200048070ff */
[----:B------:R-:W-:-:S02]  /*4350*/  HADD2.F32 R79, -RZ, R75.H1_H1 ;  /* 0x3000004bff4f7230 */ /* 0x000fc40000004100 */
[----:B------:R-:W-:Y:S01]  /*4360*/  FFMA.FTZ R86, R77, R78, R86 ;  /* 0x0000004e4d567223 */ /* 0x000fe20000010056 */
[----:B------:R-:W-:Y:S01]  /*4370*/  HADD2.F32 R27, -RZ, R10.H0_H0 ;  /* 0x2000000aff1b7230 */ /* 0x000fe20000004100 */
[----:B------:R-:W-:Y:S01]  /*4380*/  F2FP.SATFINITE.E4M3.F32.PACK_AB_MERGE_C R8, R83, R26, R8 ;  /* 0x0000001a5308723e */ /* 0x000fe20004807008 */
[----:B------:R-:W-:Y:S01]  /*4390*/  HADD2.F32 R30, -RZ, R30.H1_H1 ;  /* 0x3000001eff1e7230 */ /* 0x000fe20000004100 */
[----:B------:R-:W-:Y:S01]  /*43a0*/  F2FP.SATFINITE.E4M3.F32.PACK_AB_MERGE_C R15, R24, R15, RZ ;  /* 0x0000000f180f723e */ /* 0x000fe200048070ff */
[----:B------:R-:W-:Y:S02]  /*43b0*/  HADD2.F32 R10, -RZ, R10.H1_H1 ;  /* 0x3000000aff0a7230 */ /* 0x000fe40000004100 */
[----:B------:R-:W-:Y:S01]  /*43c0*/  FMUL.FTZ R81, R27, R76 ;  /* 0x0000004c1b517220 */ /* 0x000fe20000410000 */
[--C-:B------:R-:W-:Y:S02]  /*43d0*/  HADD2.F32 R75, -RZ, R72.reuse.H0_H0 ;  /* 0x20000048ff4b7230 */ /* 0x100fe40000004100 */
[----:B------:R-:W-:Y:S01]  /*43e0*/  FMUL.FTZ R87, R30, R79 ;  /* 0x0000004f1e577220 */ /* 0x000fe20000410000 */
[----:B------:R-:W-:-:S02]  /*43f0*/  HADD2.F32 R77, -RZ, R72.H1_H1 ;  /* 0x30000048ff4d7230 */ /* 0x000fc40000004100 */
[----:B------:R-:W-:Y:S01]  /*4400*/  FMUL.FTZ R72, R28, R76 ;  /* 0x0000004c1c487220 */ /* 0x000fe20000410000 */
[----:B------:R-:W-:Y:S01]  /*4410*/  F2FP.F16.E4M3.UNPACK_B R25, R29 ;  /* 0x0000001dff19723e */ /* 0x000fe200020006ff */
[----:B------:R-:W-:Y:S01]  /*4420*/  FMUL.FTZ R79, R10, R79 ;  /* 0x0000004f0a4f7220 */ /* 0x000fe20000410000 */
[----:B------:R-:W-:Y:S01]  /*4430*/  F2FP.F16.E4M3.UNPACK_B R26, R7 ;  /* 0x00000007ff1a723e */ /* 0x000fe200020006ff */
[----:B------:R-:W-:Y:S01]  /*4440*/  FFMA.FTZ R76, R27, R75, -R72 ;  /* 0x0000004b1b4c7223 */ /* 0x000fe20000010848 */
[----:B------:R-:W-:Y:S01]  /*4450*/  F2FP.F16.E4M3.UNPACK_B R24, R9 ;  /* 0x00000009ff18723e */ /* 0x000fe200020006ff */
[----:B------:R-:W-:Y:S01]  /*4460*/  FFMA.FTZ R81, R28, R75, R81 ;  /* 0x0000004b1c517223 */ /* 0x000fe20000010051 */
[----:B------:R-:W-:Y:S01]  /*4470*/  FFMA.FTZ R87, R10, R77, -R87 ;  /* 0x0000004d0a577223 */ /* 0x000fe20000010857 */
[----:B------:R-:W-:Y:S01]  /*4480*/  F2FP.SATFINITE.E4M3.F32.PACK_AB_MERGE_C R10, R89, R84, RZ ;  /* 0x00000054590a723e */ /* 0x000fe200048070ff */
[----:B------:R-:W-:Y:S01]  /*4490*/  HADD2.F32 R27, -RZ, R25.H0_H0 ;  /* 0x20000019ff1b7230 */ /* 0x000fe20000004100 */
[----:B------:R-:W-:Y:S01]  /*44a0*/  F2FP.SATFINITE.E4M3.F32.PACK_AB_MERGE_C R28, R85, R82, R15 ;  /* 0x00000052551c723e */ /* 0x000fe2000480700f */
[----:B------:R-:W-:Y:S01]  /*44b0*/  HADD2.F32 R78, -RZ, R26.H0_H0 ;  /* 0x2000001aff4e7230 */ /* 0x000fe20000004100 */
[----:B------:R-:W-:Y:S01]  /*44c0*/  F2FP.F16.E4M3.UNPACK_B R72, R6 ;  /* 0x00000006ff48723e */ /* 0x000fe200020006ff */
[----:B------:R-:W-:Y:S01]  /*44d0*/  HADD2.F32 R15, -RZ, R24.H0_H0 ;  /* 0x20000018ff0f7230 */ /* 0x000fe20000004100 */
[----:B------:R-:W-:Y:S01]  /*44e0*/  F2FP.SATFINITE.E4M3.F32.PACK_AB_MERGE_C R10, R87, R76, R10 ;  /* 0x0000004c570a723e */ /* 0x000fe2000480700a */
[----:B------:R-:W-:-:S02]  /*44f0*/  HADD2.F32 R75, -RZ, R26.H1_H1 ;  /* 0x3000001aff4b7230 */ /* 0x000fc40000004100 */
[-C--:B------:R-:W-:Y:S01]  /*4500*/  FMUL.FTZ R80, R27, R78.reuse ;  /* 0x0000004e1b507220 */ /* 0x080fe20000410000 */
[----:B------:R-:W-:Y:S02]  /*4510*/  HADD2.F32 R76, -RZ, R72.H0_H0 ;  /* 0x20000048ff4c7230 */ /* 0x000fe40000004100 */
[C---:B------:R-:W-:Y:S01]  /*4520*/  FMUL.FTZ R78, R15.reuse, R78 ;  /* 0x0000004e0f4e7220 */ /* 0x040fe20000410000 */
[----:B------:R-:W-:Y:S01]  /*4530*/  HADD2.F32 R25, -RZ, R25.H1_H1 ;  /* 0x30000019ff197230 */ /* 0x000fe20000004100 */
[----:B------:R-:W-:Y:S01]  /*4540*/  F2FP.F16.E4M3.UNPACK_B R9, R9.H1 ;  /* 0x00000009ff09723e */ /* 0x000fe200030006ff */
[----:B------:R-:W-:Y:S02]  /*4550*/  HADD2.F32 R26, -RZ, R24.H1_H1 ;  /* 0x30000018ff1a7230 */ /* 0x000fe40000004100 */
[-C--:B------:R-:W-:Y:S01]  /*4560*/  FFMA.FTZ R15, R15, R76.reuse, -R80 ;  /* 0x0000004c0f0f7223 */ /* 0x080fe20000010850 */
[----:B------:R-:W-:Y:S01]  /*4570*/  FFMA.FTZ R24, R27, R76, R78 ;  /* 0x0000004c1b187223 */ /* 0x000fe2000001004e */
[----:B------:R-:W-:-:S02]  /*4580*/  HADD2.F32 R72, -RZ, R72.H1_H1 ;  /* 0x30000048ff487230 */ /* 0x000fc40000004100 */
[CC--:B------:R-:W-:Y:S01]  /*4590*/  FMUL.FTZ R27, R25.reuse, R75.reuse ;  /* 0x0000004b191b7220 */ /* 0x0c0fe20000410000 */
[----:B------:R-:W-:Y:S01]  /*45a0*/  FMUL.FTZ R76, R26, R75 ;  /* 0x0000004b1a4c7220 */ /* 0x000fe20000410000 */
[----:B------:R-:W-:Y:S01]  /*45b0*/  F2FP.F16.E4M3.UNPACK_B R29, R29.H1 ;  /* 0x0000001dff1d723e */ /* 0x000fe200030006ff */
[----:B------:R-:W-:Y:S01]  /*45c0*/  FFMA.FTZ R30, R30, R77, R79 ;  /* 0x0000004d1e1e7223 */ /* 0x000fe2000001004f */
[----:B------:R-:W-:Y:S01]  /*45d0*/  F2FP.F16.E4M3.UNPACK_B R75, R7.H1 ;  /* 0x00000007ff4b723e */ /* 0x000fe200030006ff */
[-C--:B------:R-:W-:Y:S01]  /*45e0*/  FFMA.FTZ R26, R26, R72.reuse, -R27 ;  /* 0x000000481a1a7223 */ /* 0x080fe2000001081b */
[----:B------:R-:W-:Y:S01]  /*45f0*/  FFMA.FTZ R7, R25, R72, R76 ;  /* 0x0000004819077223 */ /* 0x000fe2000001004c */
[----:B------:R-:W-:Y:S01]  /*4600*/  HADD2.F32 R25, -RZ, R9.H0_H0 ;  /* 0x20000009ff197230 */ /* 0x000fe20000004100 */
[----:B------:R-:W-:Y:S01]  /*4610*/  F2FP.F16.E4M3.UNPACK_B R6, R6.H1 ;  /* 0x00000006ff06723e */ /* 0x000fe200030006ff */
[----:B------:R-:W-:Y:S01]  /*4620*/  HADD2.F32 R27, -RZ, R29.H0_H0 ;  /* 0x2000001dff1b7230 */ /* 0x000fe20000004100 */
[----:B------:R-:W-:Y:S01]  /*4630*/  F2FP.SATFINITE.E4M3.F32.PACK_AB_MERGE_C R86, R91, R86, RZ ;  /* 0x000000565b56723e */ /* 0x000fe200048070ff */
[----:B------:R-:W-:Y:S01]  /*4640*/  HADD2.F32 R76, -RZ, R75.H0_H0 ;  /* 0x2000004bff4c7230 */ /* 0x000fe20000004100 */
[----:B------:R-:W-:Y:S01]  /*4650*/  F2FP.F16.E4M3.UNPACK_B R77, R5 ;  /* 0x00000005ff4d723e */ /* 0x000fe200020006ff */
[----:B------:R-:W-:Y:S01]  /*4660*/  HADD2.F32 R29, -RZ, R29.H1_H1 ;  /* 0x3000001dff1d7230 */ /* 0x000fe20000004100 */
[----:B------:R-:W-:Y:S01]  /*4670*/  F2FP.SATFINITE.E4M3.F32.PACK_AB_MERGE_C R30, R30, R81, R86 ;  /* 0x000000511e1e723e */ /* 0x000fe20004807056 */
[----:B------:R-:W-:-:S02]  /*4680*/  HADD2.F32 R78, -RZ, R75.H1_H1 ;  /* 0x3000004bff4e7230 */ /* 0x000fc40000004100 */
[-C--:B------:R-:W-:Y:S01]  /*4690*/  FMUL.FTZ R80, R27, R76.reuse ;  /* 0x0000004c1b507220 */ /* 0x080fe20000410000 */
[----:B------:R-:W-:Y:S02]  /*46a0*/  HADD2.F32 R9, -RZ, R9.H1_H1 ;  /* 0x30000009ff097230 */ /* 0x000fe40000004100 */
[----:B------:R-:W-:Y:S01]  /*46b0*/  FMUL.FTZ R82, R25, R76 ;  /* 0x0000004c19527220 */ /* 0x000fe20000410000 */
[--C-:B------:R-:W-:Y:S02]  /*46c0*/  HADD2.F32 R72, -RZ, R6.reuse.H0_H0 ;  /* 0x20000006ff487230 */ /* 0x100fe40000004100 */
[----:B------:R-:W-:Y:S02]  /*46d0*/  HADD2.F32 R76, -RZ, R6.H1_H1 ;  /* 0x30000006ff4c7230 */ /* 0x000fe40000004100 */
[-C--:B------:R-:W-:Y:S01]  /*46e0*/  FMUL.FTZ R6, R29, R78.reuse ;  /* 0x0000004e1d067220 */ /* 0x080fe20000410000 */
[----:B------:R-:W-:Y:S01]  /*46f0*/  FMUL.FTZ R78, R9, R78 ;  /* 0x0000004e094e7220 */ /* 0x000fe20000410000 */
[----:B------:R-:W-:Y:S01]  /*4700*/  FFMA.FTZ R82, R27, R72, R82 ;  /* 0x000000481b527223 */ /* 0x000fe20000010052 */
        /* <DEDUP_REMOVED lines=18> */
[----:B------:R-:W-:Y:S02]  /*4830*/  HADD2.F32 R25, -RZ, R11.H0_H0 ;  /* 0x2000000bff197230 */ /* 0x000fe40000004100 */
[----:B------:R-:W-:Y:S01]  /*4840*/  FMUL.FTZ R88, R4, R79 ;  /* 0x0000004f04587220 */ /* 0x000fe20000410000 */
[----:B------:R-:W-:Y:S02]  /*4850*/  HADD2.F32 R31, -RZ, R31.H1_H1 ;  /* 0x3000001fff1f7230 */ /* 0x000fe40000004100 */
[----:B------:R-:W-:Y:S01]  /*4860*/  FFMA.FTZ R86, R9, R76, -R86 ;  /* 0x0000004c09567223 */ /* 0x000fe20000010856 */
[----:B------:R-:W-:-:S02]  /*4870*/  HADD2.F32 R78, -RZ, R78.H1_H1 ;  /* 0x3000004eff4e7230 */ /* 0x000fc40000004100 */
[----:B------:R-:W-:Y:S01]  /*4880*/  FFMA.FTZ R80, R29, R76, R80 ;  /* 0x0000004c1d507223 */ /* 0x000fe20000010050 */
        /* <DEDUP_REMOVED lines=20> */
[----:B------:R-:W-:-:S02]  /*49d0*/  F2FP.SATFINITE.E4M3.F32.PACK_AB_MERGE_C R15, R26, R15, R81 ;  /* 0x0000000f1a0f723e */ /* 0x000fc40004807051 */
[----:B------:R-:W-:Y:S02]  /*49e0*/  F2FP.SATFINITE.E4M3.F32.PACK_AB_MERGE_C R82, R83, R82, RZ ;  /* 0x000000525352723e */ /* 0x000fe400048070ff */
[----:B------:R-:W-:Y:S02]  /*49f0*/  F2FP.SATFINITE.E4M3.F32.PACK_AB_MERGE_C R78, R78, R79, RZ ;  /* 0x0000004f4e4e723e */ /* 0x000fe400048070ff */
[----:B------:R-:W-:Y:S01]  /*4a00*/  F2FP.SATFINITE.E4M3.F32.PACK_AB_MERGE_C R11, R9, R86, R11 ;  /* 0x00000056090b723e */ /* 0x000fe2000480700b */
[----:B------:R-:W-:Y:S01]  /*4a10*/  IMAD.MOV.U32 R9, RZ, RZ, R15 ;  /* 0x000000ffff097224 */ /* 0x000fe200078e000f */
[----:B------:R-:W-:Y:S02]  /*4a20*/  F2FP.SATFINITE.E4M3.F32.PACK_AB_MERGE_C R29, R7, R24, R82 ;  /* 0x00000018071d723e */ /* 0x000fe40004807052 */
[----:B------:R-:W-:-:S07]  /*4a30*/  F2FP.SATFINITE.E4M3.F32.PACK_AB_MERGE_C R31, R5, R80, R78 ;  /* 0x00000050051f723e */ /* 0x000fce000480704e */
.L_x_14503:
[----:B------:R-:W-:Y:S05]  /*4a40*/  BSYNC B1 ;  /* 0x0000000000017941 */ /* 0x000fea0003800000 */
.L_x_14502:
[----:B-1----:R1:W-:Y:S01]  /*4a50*/  ST.E.128 desc[UR44][R2.64], R8 ;  /* 0x0000000802007985 */ /* 0x0023e2000c101d2c */
[----:B------:R-:W-:-:S13]  /*4a60*/  ISETP.GE.AND P3, PT, R13, R12, PT ;  /* 0x0000000c0d00720c */ /* 0x000fda0003f66270 */
[----:B------:R-:W-:Y:S05]  /*4a70*/  @P3 BRA `(.L_x_14491) ;  /* 0x0000000000f43947 */ /* 0x000fea0003800000 */
[----:B------:R-:W-:-:S04]  /*4a80*/  IADD3 R14, P3, R14, R13, RZ ;  /* 0x0000000d0e0e7210 */ /* 0x000fc80007f7e0ff */
[----:B------:R-:W-:-:S05]  /*4a90*/  LEA.HI.X.SX32 R15, R13, R0, 0x1, P3 ;  /* 0x000000000d0f7211 */ /* 0x000fca00018f0eff */
[----:B--2---:R2:W-:Y:S01]  /*4aa0*/  ST.E.128 desc[UR44][R14.64], R28 ;  /* 0x0000001c0e007985 */ /* 0x0045e2000c101d2c */
[----:B------:R-:W-:Y:S05]  /*4ab0*/  BRA `(.L_x_14491) ;  /* 0x0000000000e47947 */ /* 0x000fea0003800000 */
.L_x_14483:
[----:B------:R-:W2:Y:S02]  /*4ac0*/  LDL R0, [R1+0x18] ;  /* 0x0000180001007983 */ /* 0x000ea40000100800 */
[----:B--2---:R-:W-:-:S13]  /*4ad0*/  ISETP.NE.AND P4, PT, R0, 0x3, PT ;  /* 0x000000030000780c */ /* 0x004fda0003f85270 */
[----:B------:R-:W-:Y:S05]  /*4ae0*/  @!P4 BRA `(.L_x_14504) ;  /* 0x000000000004c947 */ /* 0x000fea0003800000 */
[----:B------:R-:W-:Y:S01]  /*4af0*/  BPT.TRAP 0x1 ;  /* 0x000000040000795c */ /* 0x000fe20000300000 */
.L_x_14504:
[----:B------:R-:W2:Y:S01]  /*4b00*/  LDL R0, [R1+0x24] ;  /* 0x0000240001007983 */ /* 0x000ea20000100800 */
[----:B------:R-:W-:Y:S01]  /*4b10*/  IMAD R48, R157, 0x8, R22 ;  /* 0x000000089d307824 */ /* 0x000fe200078e0216 */
[----:B------:R-:W-:Y:S01]  /*4b20*/  BSSY B1, `(.L_x_14505) ;  /* 0x0000005000017945 */ /* 0x000fe20003800000 */
[----:B------:R-:W-:Y:S02]  /*4b30*/  SHF.R.S32.HI R69, RZ, 0x1f, R67 ;  /* 0x0000001fff457819 */ /* 0x000fe40000011443 */
[----:B--2---:R-:W-:-:S04]  /*4b40*/  SHF.L.U32 R73, R0, 0x1f, RZ ;  /* 0x0000001f00497819 */ /* 0x004fc800000006ff */
[----:B------:R-:W0:Y:S02]  /*4b50*/  SYNCS.PHASECHK.TRANS64.TRYWAIT P3, [R48+URZ+0x13290], R73 ;  /* 0x01329049300075a7 */ /* 0x000e24000806017f */
[----:B0-----:R-:W-:Y:S05]  /*4b60*/  @!P3 BRA `(.L_x_14506) ;  /* 0x00000200004cb947 */ /* 0x001fea0003800000 */
.L_x_14808:
[----:B------:R-:W-:Y:S05]  /*4b70*/  BSYNC B1 ;  /* 0x0000000000017941 */ /* 0x000fea0003800000 */
.L_x_14505:
        /* <DEDUP_REMOVED lines=18> */
[----:B--2---:R-:W-:Y:S01]  /*4ca0*/  IMAD.WIDE.U32 R2, R6, UR4, R2 ;  /* 0x0000000406027c25 */ /* 0x004fe2000f8e0002 */
        /* <DEDUP_REMOVED lines=8> */
[----:B------:R-:W-:Y:S01]  /*4d30*/  ISETP.GT.AND P3, PT, R71, R4, PT ;  /* 0x000000044700720c */ /* 0x000fe20003f64270 */
[----:B------:R-:W-:-:S12]  /*4d40*/  BRA.DIV UR4, `(.L_x_14507) ;  /* 0x000001fe04e87947 */ /* 0x000fd8000b800000 */
[----:B------:R1:W2:Y:S04]  /*4d50*/  SHFL.IDX PT, R3, R13, RZ, 0x1e1f ;  /* 0x001e1fff0d037589 */ /* 0x0002a800000e0000 */
[----:B------:R1:W3:Y:S02]  /*4d60*/  SHFL.IDX PT, R14, R0, RZ, 0x1e1f ;  /* 0x001e1fff000e7589 */ /* 0x0002e400000e0000 */
.L_x_14812:
[----:B------:R-:W-:Y:S05]  /*4d70*/  @!P3 BRA `(.L_x_14491) ;  /* 0x000000000034b947 */ /* 0x000fea0003800000 */
[----:B------:R-:W4:Y:S01]  /*4d80*/  LDL R2, [R1+0x20] ;  /* 0x0000200001027983 */ /* 0x000f220000100800 */
[----:B------:R-:W-:-:S03]  /*4d90*/  ULDC UR4, c[0x0][0x2f4] ;  /* 0x0000bd0000047ab9 */ /* 0x000fc60000000800 */
[----:B-1----:R-:W5:Y:S01]  /*4da0*/  LDL R0, [R1+0x30] ;  /* 0x0000300001007983 */ /* 0x002f620000100800 */
[----:B------:R-:W-:-:S13]  /*4db0*/  ISETP.GE.AND P3, PT, R18, UR4, PT ;  /* 0x0000000412007c0c */ /* 0x000fda000bf66270 */
[----:B------:R-:W1:Y:S01]  /*4dc0*/  @!P3 LDS.128 R4, [R68+0xe000] ;  /* 0x00e000004404b984 */ /* 0x000e620000000c00 */
[----:B---3--:R-:W-:-:S05]  /*4dd0*/  @!P3 IADD3 R12, P5, R18, R14, RZ ;  /* 0x0000000e120cb210 */ /* 0x008fca0007fbe0ff */
[----:B--2---:R-:W-:-:S05]  /*4de0*/  @!P3 IMAD.X R13, R3, 0x1, R19, P5 ;  /* 0x00000001030db824 */ /* 0x004fca00028e0613 */
[----:B-1----:R-:W-:Y:S01]  /*4df0*/  @!P3 ST.E.128 desc[UR44][R12.64], R4 ;  /* 0x000000040c00b985 */ /* 0x002fe2000c101d2c */
[----:B----4-:R-:W-:-:S13]  /*4e00*/  ISETP.GE.AND P5, PT, R2, UR4, PT ;  /* 0x0000000402007c0c */ /* 0x010fda000bfa6270 */
[----:B------:R-:W1:Y:S01]  /*4e10*/  @!P5 LDS.128 R8, [R65+0xe000] ;  /* 0x00e000004108d984 */ /* 0x000e620000000c00 */
[----:B------:R-:W-:-:S05]  /*4e20*/  @!P5 IADD3 R14, P6, R2, R14, RZ ;  /* 0x0000000e020ed210 */ /* 0x000fca0007fde0ff */
[----:B-----5:R-:W-:-:S05]  /*4e30*/  @!P5 IMAD.X R15, R3, 0x1, R0, P6 ;  /* 0x00000001030fd824 */ /* 0x020fca00030e0600 */
[----:B-1----:R4:W-:Y:S03]  /*4e40*/  @!P5 ST.E.128 desc[UR44][R14.64], R8 ;  /* 0x000000080e00d985 */ /* 0x0029e6000c101d2c */
.L_x_14491:
[----:B------:R-:W-:Y:S05]  /*4e50*/  BSYNC B0 ;  /* 0x0000000000007941 */ /* 0x000fea0003800000 */
.L_x_14482:
[----:B-12---:R-:W1:Y:S01]  /*4e60*/  S2R R0, SR_TID.X ;  /* 0x0000000000007919 */ /* 0x006e620000002100 */
        /* <DEDUP_REMOVED lines=15> */
.L_x_14509:
[----:B------:R-:W-:Y:S05]  /*4f60*/  BSYNC B0 ;  /* 0x0000000000007941 */ /* 0x000fea0003800000 */
.L_x_14508:
[----:B------:R-:W1:Y:S01]  /*4f70*/  SYNCS.PHASECHK.TRANS64.TRYWAIT P4, [R48+URZ+0x132b0], R73 ;  /* 0x0132b049300075a7 */ /* 0x000e62000808017f */
[----:B------:R-:W-:Y:S04]  /*4f80*/  BSSY B0, `(.L_x_14510) ;  /* 0x0000002000007945 */ /* 0x000fe80003800000 */
[----:B-1----:R-:W-:Y:S05]  /*4f90*/  @!P4 BRA `(.L_x_14511) ;  /* 0x000001fc0098c947 */ /* 0x002fea0003800000 */
.L_x_14813:
[----:B------:R-:W-:Y:S05]  /*4fa0*/  BSYNC B0 ;  /* 0x0000000000007941 */ /* 0x000fea0003800000 */
.L_x_14510:
[----:B0-----:R-:W5:Y:S01]  /*4fb0*/  LDL R6, [R1+0x8] ;  /* 0x0000080001067983 */ /* 0x001f620000100800 */
[----:B------:R-:W-:Y:S01]  /*4fc0*/  ULDC.64 UR4, c[0x0][0x328] ;  /* 0x0000ca0000047ab9 */ /* 0x000fe20000000a00 */
[----:B------:R-:W-:Y:S01]  /*4fd0*/  ULDC.64 UR6, c[0x0][0x318] ;  /* 0x0000c60000067ab9 */ /* 0x000fe20000000a00 */
[----:B--2---:R-:W-:Y:S01]  /*4fe0*/  IMAD R0, R69, UR4, RZ ;  /* 0x0000000445007c24 */ /* 0x004fe2000f8e02ff */
[----:B------:R-:W0:Y:S01]  /*4ff0*/  S2R R4, SR_TID.X ;  /* 0x0000000000047919 */ /* 0x000e220000002100 */
[C---:B---3--:R-:W-:Y:S01]  /*5000*/  IMAD.WIDE.U32 R2, R67.reuse, UR4, RZ ;  /* 0x0000000443027c25 */ /* 0x048fe2000f8e00ff */
        /* <DEDUP_REMOVED lines=10> */
[----:B-----5:R-:W-:-:S04]  /*50b0*/  IMAD.WIDE.U32 R2, R6, UR4, R66 ;  /* 0x0000000406027c25 */ /* 0x020fc8000f8e0042 */
[----:B------:R-:W-:Y:S01]  /*50c0*/  IMAD R5, R6, UR5, R0 ;  /* 0x0000000506057c24 */ /* 0x000fe2000f8e0200 */
[----:B------:R-:W-:Y:S01]  /*50d0*/  IADD3 R0, P4, R2, UR6, RZ ;  /* 0x0000000602007c10 */ /* 0x000fe2000ff9e0ff */
[C---:B0-----:R-:W-:Y:S02]  /*50e0*/  VIADD R6, R4.reuse, 0xffffff80 ;  /* 0xffffff8004067836 */ /* 0x041fe40000000000 */
[----:B------:R-:W-:Y:S01]  /*50f0*/  VIADD R4, R4, 0xffffff80 ;  /* 0xffffff8004047836 */ /* 0x000fe20000000000 */
[----:B------:R-:W-:Y:S01]  /*5100*/  IADD3.X R2, R3, UR7, R5, P4, !PT ;  /* 0x0000000703027c10 */ /* 0x000fe2000a7fe405 */
[----:B------:R0:W2:Y:S03]  /*5110*/  SHFL.IDX PT, R13, R0, RZ, 0x1e1f ;  /* 0x001e1fff000d7589 */ /* 0x0000a600000e0000 */
[----:B------:R-:W-:Y:S01]  /*5120*/  LEA.HI R4, R4, R6, RZ, 0x1 ;  /* 0x0000000604047211 */ /* 0x000fe200078f08ff */
[----:B------:R0:W3:Y:S03]  /*5130*/  SHFL.IDX PT, R5, R2, RZ, 0x1e1f ;  /* 0x001e1fff02057589 */ /* 0x0000e600000e0000 */
[----:B------:R-:W-:-:S04]  /*5140*/  SHF.R.S32.HI R4, RZ, 0x1, R4 ;  /* 0x00000001ff047819 */ /* 0x000fc80000011404 */
[----:B------:R-:W-:-:S13]  /*5150*/  ISETP.GT.AND P4, PT, R71, R4, PT ;  /* 0x000000044700720c */ /* 0x000fda0003f84270 */
[----:B0-2---:R-:W-:Y:S05]  /*5160*/  @!P4 BRA `(.L_x_14513) ;  /* 0x000000000034c947 */ /* 0x005fea0003800000 */
[----:B------:R-:W2:Y:S01]  /*5170*/  LDL R6, [R1+0x20] ;  /* 0x0000200001067983 */ /* 0x000ea20000100800 */
[----:B------:R-:W-:-:S03]  /*5180*/  ULDC UR4, c[0x0][0x2f4] ;  /* 0x0000bd0000047ab9 */ /* 0x000fc60000000800 */
[----:B------:R-:W5:Y:S01]  /*5190*/  LDL R4, [R1+0x30] ;  /* 0x0000300001047983 */ /* 0x000f620000100800 */
[----:B------:R-:W-:-:S13]  /*51a0*/  ISETP.GE.AND P4, PT, R18, UR4, PT ;  /* 0x0000000412007c0c */ /* 0x000fda000bf86270 */
[----:B------:R-:W-:-:S05]  /*51b0*/  @!P4 IADD3 R2, P5, R18, R13, RZ ;  /* 0x0000000d1202c210 */ /* 0x000fca0007fbe0ff */
[----:B---3--:R-:W-:Y:S01]  /*51c0*/  @!P4 IMAD.X R3, R5, 0x1, R19, P5 ;  /* 0x000000010503c824 */ /* 0x008fe200028e0613 */
[----:B--2---:R-:W-:-:S13]  /*51d0*/  ISETP.GE.AND P5, PT, R6, UR4, PT ;  /* 0x0000000406007c0c */ /* 0x004fda000bfa6270 */
[----:B------:R-:W-:-:S05]  /*51e0*/  @!P5 IADD3 R12, P6, R6, R13, RZ ;  /* 0x0000000d060cd210 */ /* 0x000fca0007fde0ff */
[----:B-----5:R-:W-:Y:S02]  /*51f0*/  @!P5 IMAD.X R13, R5, 0x1, R4, P6 ;  /* 0x00000001050dd824 */ /* 0x020fe400030e0604 */
[----:B------:R-:W0:Y:S04]  /*5200*/  @!P4 LDS.128 R4, [R68+0x6000] ;  /* 0x006000004404c984 */ /* 0x000e280000000c00 */
[----:B0-----:R-:W-:Y:S04]  /*5210*/  @!P4 ST.E.128 desc[UR44][R2.64], R4 ;  /* 0x000000040200c985 */ /* 0x001fe8000c101d2c */
[----:B----4-:R-:W0:Y:S04]  /*5220*/  @!P5 LDS.128 R8, [R65+0x6000] ;  /* 0x006000004108d984 */ /* 0x010e280000000c00 */
[----:B0-----:R0:W-:Y:S02]  /*5230*/  @!P5 ST.E.128 desc[UR44][R12.64], R8 ;  /* 0x000000080c00d985 */ /* 0x0011e4000c101d2c */
.L_x_14513:
[----:B------:R-:W-:Y:S05]  /*5240*/  BSYNC B0 ;  /* 0x0000000000007941 */ /* 0x000fea0003800000 */
.L_x_14512:
[----:B------:R-:W2:Y:S01]  /*5250*/  LDL.LU R2, [R1+0x24] ;  /* 0x0000240001027983 */ /* 0x000ea20000300800 */
[----:B------:R-:W-:Y:S02]  /*5260*/  VIADD R157, R157, 0x1 ;  /* 0x000000019d9d7836 */ /* 0x000fe40000000000 */
[----:B-1----:R-:W-:Y:S01]  /*5270*/  @!P3 VIADD R48, R48, 0x132c0 ;  /* 0x000132c03030b836 */ /* 0x002fe20000000000 */
        /* <DEDUP_REMOVED lines=9> */
[----:B------:R-:W-:Y:S02]  /*5310*/  SEL R0, RZ, 0x1, P4 ;  /* 0x00000001ff007807 */ /* 0x000fe40002000000 */
[----:B------:R-:W-:Y:S01]  /*5320*/  SEL R157, R157, RZ, P4 ;  /* 0x000000ff9d9d7207 */ /* 0x000fe20002000000 */
[----:B------:R1:W-:Y:S01]  /*5330*/  @!P3 SYNCS.ARRIVE.TRANS64.RED.A1T0 RZ, [R48+URZ], RZ ;  /* 0x000000ff30ffb9a7 */ /* 0x0003e2000810043f */
[----:B------:R-:W-:Y:S02]  /*5340*/  PLOP3.LUT P3, PT, PT, PT, PT, 0x8, 0x0 ;  /* 0x000000000000781c */ /* 0x000fe40003f6e170 */
[----:B--2---:R-:W-:-:S05]  /*5350*/  LOP3.LUT R2, R2, R0, RZ, 0x3c, !PT ;  /* 0x0000000002027212 */ /* 0x004fca00078e3cff */
[----:B------:R1:W-:Y:S01]  /*5360*/  STL [R1+0x24], R2 ;  /* 0x0000240201007387 */ /* 0x0003e20000100800 */
[----:B------:R-:W-:Y:S05]  /*5370*/  @P2 BRA `(.L_x_14514) ;  /* 0xffffffcc00a02947 */ /* 0x000fea000383ffff */
.L_x_14477:
[----:B0---4-:R-:W2:Y:S01]  /*5380*/  LDL R8, [R1+0x28] ;  /* 0x0000280001087983 */ /* 0x011ea20000100800 */
[----:B------:R-:W0:Y:S03]  /*5390*/  LDC R0, c[0x0][0x448] ;  /* 0x00011200ff007b82 */ /* 0x000e260000000800 */
[----:B---3--:R-:W3:Y:S04]  /*53a0*/  LDL R5, [R1+0x10] ;  /* 0x0000100001057983 */ /* 0x008ee80000100800 */
[----:B------:R-:W3:Y:S01]  /*53b0*/  LDL R4, [R1+0x14] ;  /* 0x0000140001047983 */ /* 0x000ee20000100800 */
[----:B------:R-:W4:Y:S01]  /*53c0*/  LDC.64 R6, c[0x0][0x9e0] ;  /* 0x00027800ff067b82 */ /* 0x000f220000000a00 */
[----:B0-----:R-:W-:-:S13]  /*53d0*/  ISETP.NE.AND P1, PT, R0, 0x1, PT ;  /* 0x000000010000780c */ /* 0x001fda0003f25270 */
[----:B------:R-:W0:Y:S08]  /*53e0*/  @P1 LDC R3, c[0x0][0x44c] ;  /* 0x00011300ff031b82 */ /* 0x000e300000000800 */
[----:B-1----:R-:W1:Y:S01]  /*53f0*/  @P1 LDC R2, c[0x0][0x450] ;  /* 0x00011400ff021b82 */ /* 0x002e620000000800 */
        /* <DEDUP_REMOVED lines=10> */
.L_x_14516:
[----:B------:R-:W-:Y:S05]  /*54a0*/  BSYNC B0 ;  /* 0x0000000000007941 */ /* 0x000fea0003800000 */
.L_x_14515:
        /* <DEDUP_REMOVED lines=13> */
.L_x_14519:
[----:B------:R-:W-:-:S13]  /*5580*/  ISETP.NE.AND P0, PT, R7, 0x1, PT ;  /* 0x000000010700780c */ /* 0x000fda0003f05270 */
[----:B------:R-:W0:Y:S02]  /*5590*/  @P0 LDC.64 R4, c[0x0][0x9e8] ;  /* 0x00027a00ff040b82 */ /* 0x000e240000000a00 */
[----:B0-----:R-:W-:-:S05]  /*55a0*/  @P0 IMAD.HI.U32 R4, R2, R4, RZ ;  /* 0x0000000402040227 */ /* 0x001fca00078e00ff */
[----:B------:R-:W-:-:S07]  /*55b0*/  @P0 SHF.R.U32.HI R2, RZ, R5, R4 ;  /* 0x00000005ff020219 */ /* 0x000fce0000011604 */
.L_x_14520:
[----:B------:R-:W-:Y:S05]  /*55c0*/  BSYNC B0 ;  /* 0x0000000000007941 */ /* 0x000fea0003800000 */
.L_x_14518:
[----:B------:R-:W-:-:S05]  /*55d0*/  IMAD R3, R2, R7, R7 ;  /* 0x0000000702037224 */ /* 0x000fca00078e0207 */
[----:B------:R-:W-:-:S07]  /*55e0*/  VIMNMX R0, R0, R3, PT ;  /* 0x0000000300007248 */ /* 0x000fce0003fe0100 */
.L_x_14517:
[----:B------:R-:W0:Y:S01]  /*55f0*/  @P1 LDC R2, c[0x0][0x44c] ;  /* 0x00011300ff021b82 */ /* 0x000e220000000800 */
[----:B------:R-:W-:Y:S01]  /*5600*/  VIADD R0, R0, 0x9f ;  /* 0x0000009f00007836 */ /* 0x000fe20000000000 */
[----:B------:R-:W-:Y:S01]  /*5610*/  ULDC UR4, c[0x0][0x9dc] ;  /* 0x0002770000047ab9 */ /* 0x000fe20000000800 */
[----:B------:R-:W-:Y:S02]  /*5620*/  IMAD.MOV.U32 R5, RZ, RZ, R8 ;  /* 0x000000ffff057224 */ /* 0x000fe400078e0008 */
[----:B------:R-:W-:-:S03]  /*5630*/  IMAD.HI R0, R0, 0x66666667, RZ ;  /* 0x6666666700007827 */ /* 0x000fc600078e02ff */
[----:B------:R-:W1:Y:S02]  /*5640*/  @P1 LDC R9, c[0x0][0x450] ;  /* 0x00011400ff091b82 */ /* 0x000e640000000800 */
[----:B------:R-:W-:-:S04]  /*5650*/  SHF.R.U32.HI R3, RZ, 0x1f, R0 ;  /* 0x0000001fff037819 */ /* 0x000fc80000011600 */
[----:B------:R-:W-:-:S04]  /*5660*/  LEA.HI.SX32 R0, R0, R3, 0x1a ;  /* 0x0000000300007211 */ /* 0x000fc800078fd2ff */
        /* <DEDUP_REMOVED lines=16> */
.L_x_14523:
[----:B------:R-:W-:-:S13]  /*5770*/  ISETP.NE.AND P0, PT, R7, 0x1, PT ;  /* 0x000000010700780c */ /* 0x000fda0003f05270 */
[----:B------:R-:W0:Y:S02]  /*5780*/  @P0 LDC.64 R4, c[0x0][0x9e8] ;  /* 0x00027a00ff040b82 */ /* 0x000e240000000a00 */
[----:B0-----:R-:W-:-:S05]  /*5790*/  @P0 IMAD.HI.U32 R4, R2, R4, RZ ;  /* 0x0000000402040227 */ /* 0x001fca00078e00ff */
[----:B------:R-:W-:-:S07]  /*57a0*/  @P0 SHF.R.U32.HI R2, RZ, R5, R4 ;  /* 0x00000005ff020219 */ /* 0x000fce0000011604 */
.L_x_14524:
[----:B------:R-:W-:Y:S05]  /*57b0*/  BSYNC B0 ;  /* 0x0000000000007941 */ /* 0x000fea0003800000 */
.L_x_14522:
[----:B------:R-:W-:-:S05]  /*57c0*/  IMAD R3, R2, R7, RZ ;  /* 0x0000000702037224 */ /* 0x000fca00078e02ff */
[----:B------:R-:W-:-:S07]  /*57d0*/  VIMNMX R0, R0, R3, !PT ;  /* 0x0000000300007248 */ /* 0x000fce0007fe0100 */
.L_x_14521:
[----:B------:R-:W-:Y:S01]  /*57e0*/  IMAD.HI R0, R0, 0x66666667, RZ ;  /* 0x6666666700007827 */ /* 0x000fe200078e02ff */
[----:B------:R-:W-:Y:S02]  /*57f0*/  PLOP3.LUT P0, PT, PT, PT, PT, 0x80, 0x0 ;  /* 0x000000000000781c */ /* 0x000fe40003f0f070 */
[----:B------:R-:W-:Y:S02]  /*5800*/  CS2R R56, SRZ ;  /* 0x0000000000387805 */ /* 0x000fe4000001ff00 */
[----:B------:R-:W-:Y:S01]  /*5810*/  CS2R R54, SRZ ;  /* 0x0000000000367805 */ /* 0x000fe2000001ff00 */
[----:B------:R-:W-:Y:S01]  /*5820*/  IMAD.MOV.U32 R20, RZ, RZ, RZ ;  /* 0x000000ffff147224 */ /* 0x000fe200078e00ff */
[----:B------:R-:W-:Y:S02]  /*5830*/  SHF.R.U32.HI R3, RZ, 0x1f, R0 ;  /* 0x0000001fff037819 */ /* 0x000fe40000011600 */
[----:B------:R-:W-:Y:S02]  /*5840*/  CS2R R6, SRZ ;  /* 0x0000000000067805 */ /* 0x000fe4000001ff00 */
[----:B------:R-:W-:-:S02]  /*5850*/  CS2R R52, SRZ ;  /* 0x0000000000347805 */ /* 0x000fc4000001ff00 */
[----:B------:R-:W-:Y:S02]  /*5860*/  CS2R R8, SRZ ;  /* 0x0000000000087805 */ /* 0x000fe4000001ff00 */
[----:B------:R-:W-:Y:S02]  /*5870*/  LEA.HI.SX32 R3, R0, R3, 0x1a ;  /* 0x0000000300037211 */ /* 0x000fe400078fd2ff */
[----:B------:R-:W-:Y:S02]  /*5880*/  CS2R R46, SRZ ;  /* 0x00000000002e7805 */ /* 0x000fe4000001ff00 */
[----:B------:R-:W-:Y:S02]  /*5890*/  CS2R R10, SRZ ;  /* 0x00000000000a7805 */ /* 0x000fe4000001ff00 */
[----:B------:R-:W-:Y:S02]  /*58a0*/  CS2R R12, SRZ ;  /* 0x00000000000c7805 */ /* 0x000fe4000001ff00 */
[----:B------:R-:W-:Y:S01]  /*58b0*/  VIMNMX R2, RZ, R3, !PT ;  /* 0x00000003ff027248 */ /* 0x000fe20007fe0100 */
[----:B------:R-:W-:Y:S01]  /*58c0*/  IMAD.MOV.U32 R44, RZ, RZ, RZ ;  /* 0x000000ffff2c7224 */ /* 0x000fe200078e00ff */
[----:B------:R-:W-:-:S02]  /*58d0*/  CS2R R14, SRZ ;  /* 0x00000000000e7805 */ /* 0x000fc4000001ff00 */
[----:B------:R-:W-:Y:S02]  /*58e0*/  CS2R R38, SRZ ;  /* 0x0000000000267805 */ /* 0x000fe4000001ff00 */
[----:B------:R-:W-:Y:S01]  /*58f0*/  ISETP.GT.AND P1, PT, R105, R2, PT ;  /* 0x000000026900720c */ /* 0x000fe20003f24270 */
[----:B------:R0:W-:Y:S01]  /*5900*/  STL [R1+0x40], R2 ;  /* 0x0000400201007387 */ /* 0x0001e20000100800 */
[----:B------:R-:W-:Y:S02]  /*5910*/  CS2R R36, SRZ ;  /* 0x0000000000247805 */ /* 0x000fe4000001ff00 */
[----:B------:R-:W-:Y:S02]  /*5920*/  CS2R R24, SRZ ;  /* 0x0000000000187805 */ /* 0x000fe4000001ff00 */
[----:B------:R-:W-:Y:S02]  /*5930*/  CS2R R28, SRZ ;  /* 0x00000000001c7805 */ /* 0x000fe4000001ff00 */
[----:B------:R-:W-:Y:S01]  /*5940*/  CS2R R26, SRZ ;  /* 0x00000000001a7805 */ /* 0x000fe2000001ff00 */
[----:B------:R-:W-:Y:S01]  /*5950*/  IMAD.MOV.U32 R59, RZ, RZ, RZ ;  /* 0x000000ffff3b7224 */ /* 0x000fe200078e00ff */
[----:B------:R-:W-:Y:S01]  /*5960*/  CS2R R32, SRZ ;  /* 0x0000000000207805 */ /* 0x000fe2000001ff00 */
[----:B------:R-:W-:-:S02]  /*5970*/  IMAD.MOV.U32 R61, RZ, RZ, RZ ;  /* 0x000000ffff3d7224 */ /* 0x000fc400078e00ff */
[----:B0-----:R-:W-:Y:S05]  /*5980*/  @!P1 BRA `(.L_x_14525) ;  /* 0x0000015000a09947 */ /* 0x001fea0003800000 */
[----:B------:R-:W0:Y:S01]  /*5990*/  S2R R2, SR_TID.X ;  /* 0x0000000000027919 */ /* 0x000e220000002100 */
[----:B------:R-:W-:Y:S01]  /*59a0*/  VIADD R26, R22, 0xb000 ;  /* 0x0000b000161a7836 */ /* 0x000fe20000000000 */
[----:B------:R-:W-:Y:S04]  /*59b0*/  BSSY B6, `(.L_x_14526) ;  /* 0x000001e000067945 */ /* 0x000fe80003800000 */
[----:B------:R-:W-:Y:S01]  /*59c0*/  LOP3.LUT P0, RZ, R26, 0x9f, RZ, 0xc0, !PT ;  /* 0x0000009f1aff7812 */ /* 0x000fe2000780c0ff */
[----:B0-----:R-:W-:-:S05]  /*59d0*/  VIADD R24, R2, 0xffffff80 ;  /* 0xffffff8002187836 */ /* 0x001fca0000000000 */
[----:B------:R-:W-:-:S04]  /*59e0*/  SHF.R.S32.HI R25, RZ, 0x1f, R24 ;  /* 0x0000001fff197819 */ /* 0x000fc80000011418 */
[----:B------:R-:W-:-:S04]  /*59f0*/  LEA.HI R0, R25, R24, RZ, 0x7 ;  /* 0x0000001819007211 */ /* 0x000fc800078f38ff */
[----:B------:R-:W-:-:S06]  /*5a00*/  SHF.R.S32.HI R0, RZ, 0x7, R0 ;  /* 0x00000007ff007819 */ /* 0x000fcc0000011400 */
        /* <DEDUP_REMOVED lines=24> */
.L_x_14527:
[----:B------:R-:W-:Y:S05]  /*5b90*/  BSYNC B6 ;  /* 0x0000000000067941 */ /* 0x000fea0003800000 */
.L_x_14526:
        /* <DEDUP_REMOVED lines=8> */
[----:B------:R-:W0:Y:S08]  /*5c20*/  @P0 LDC.64 R6, c[0x0][0x9a8] ;  /* 0x00026a00ff060b82 */ /* 0x000e300000000a00 */
[----:B------:R-:W1:Y:S08]  /*5c30*/  @P1 LDC.64 R8, c[0x0][0x9b8] ;  /* 0x00026e00ff081b82 */ /* 0x000e700000000a00 */
[----:B------:R-:W4:Y:S08]  /*5c40*/  @P0 LDC.64 R10, c[0x0][0x9b0] ;  /* 0x00026c00ff0a0b82 */ /* 0x000f300000000a00 */
[----:B------:R-:W4:Y:S01]  /*5c50*/  @P1 LDC.64 R12, c[0x0][0x9c0] ;  /* 0x00027000ff0c1b82 */ /* 0x000f220000000a00 */
[----:B--2---:R-:W-:-:S02]  /*5c60*/  @P0 SHF.R.S32.HI R3, RZ, 0x1f, R21 ;  /* 0x0000001fff030819 */ /* 0x004fc40000011415 */
[----:B------:R-:W-:-:S03]  /*5c70*/  @P1 SHF.R.S32.HI R5, RZ, 0x1f, R21 ;  /* 0x0000001fff051819 */ /* 0x000fc60000011415 */
[-C--:B0-----:R-:W-:Y:S02]  /*5c80*/  @P0 IMAD R0, R3, R6.reuse, RZ ;  /* 0x0000000603000224 */ /* 0x081fe400078e02ff */
[----:B---3--:R-:W-:Y:S02]  /*5c90*/  IMAD.MOV.U32 R20, RZ, RZ, R2 ;  /* 0x000000ffff147224 */ /* 0x008fe400078e0002 */
[C---:B------:R-:W-:Y:S02]  /*5ca0*/  @P0 IMAD R7, R21.reuse, R7, R0 ;  /* 0x0000000715070224 */ /* 0x040fe400078e0200 */
[----:B------:R-:W-:Y:S01]  /*5cb0*/  @P0 IMAD.WIDE.U32 R2, R21, R6, RZ ;  /* 0x0000000615020225 */ /* 0x000fe200078e00ff */
[----:B------:R-:W-:-:S03]  /*5cc0*/  @P0 SHF.R.S32.HI R15, RZ, 0x1f, R20 ;  /* 0x0000001fff0f0819 */ /* 0x000fc60000011414 */
[-C--:B-1----:R-:W-:Y:S02]  /*5cd0*/  @P1 IMAD R4, R5, R8.reuse, RZ ;  /* 0x0000000805041224 */ /* 0x082fe400078e02ff */
[----:B------:R-:W-:Y:S01]  /*5ce0*/  @P0 IMAD.IADD R3, R3, 0x1, R7 ;  /* 0x0000000103030824 */ /* 0x000fe200078e0207 */
[----:B------:R-:W-:Y:S01]  /*5cf0*/  @P1 SHF.R.S32.HI R7, RZ, 0x1f, R20 ;  /* 0x0000001fff071819 */ /* 0x000fe20000011414 */
[C---:B------:R-:W-:Y:S02]  /*5d00*/  @P1 IMAD R9, R21.reuse, R9, R4 ;  /* 0x0000000915091224 */ /* 0x040fe400078e0204 */
[----:B------:R-:W-:-:S04]  /*5d10*/  @P1 IMAD.WIDE.U32 R4, R21, R8, RZ ;  /* 0x0000000815041225 */ /* 0x000fc800078e00ff */
[----:B----4-:R-:W-:Y:S02]  /*5d20*/  @P0 IMAD R0, R15, R10, RZ ;  /* 0x0000000a0f000224 */ /* 0x010fe400078e02ff */
        /* <DEDUP_REMOVED lines=10> */
[----:B------:R-:W-:Y:S01]  /*5dd0*/  IMAD.MOV.U32 R0, RZ, RZ, 0x3f800000 ;  /* 0x3f800000ff007424 */ /* 0x000fe200078e00ff */
[----:B------:R-:W-:Y:S02]  /*5de0*/  ULDC UR4, c[0x0][0x3f4] ;  /* 0x0000fd0000047ab9 */ /* 0x000fe40000000800 */
        /* <DEDUP_REMOVED lines=20> */
.L_x_14531:
[----:B-1----:R1:W2:Y:S02]  /*5f30*/  SYNCS.PHASECHK.TRANS64.TRYWAIT P0, [R22+URZ+0x13200], R3 ;  /* 0x01320003160075a7 */ /* 0x0022a4000800017f */
[----:B--2---:R-:W-:Y:S05]  /*5f40*/  @!P0 NANOSLEEP.SYNCS 0x989680 ;  /* 0x009896800000895d */ /* 0x004fea0003900000 */
[----:B------:R-:W2:Y:S02]  /*5f50*/  @!P0 SYNCS.PHASECHK.TRANS64 P0, [R22+URZ+0x13200], R3 ;  /* 0x01320003160085a7 */ /* 0x000ea4000800007f */
[----:B--2---:R-:W-:Y:S05]  /*5f60*/  @!P0 BRA `(.L_x_14531) ;  /* 0xfffffffc00f08947 */ /* 0x004fea000383ffff */
.L_x_14530:
[----:B------:R-:W-:Y:S05]  /*5f70*/  BSYNC B0 ;  /* 0x0000000000007941 */ /* 0x000fea0003800000 */
.L_x_14529:
[----:B------:R-:W-:Y:S05]  /*5f80*/  BRA `(.L_x_14532) ;  /* 0x0000002c00387947 */ /* 0x000fea0003800000 */
.L_x_14528:
        /* <DEDUP_REMOVED lines=30> */
.L_x_14534:
[----:B------:R-:W-:Y:S05]  /*6170*/  BSYNC B6 ;  /* 0x0000000000067941 */ /* 0x000fea0003800000 */
.L_x_14533:
        /* <DEDUP_REMOVED lines=12> */
[----:B------:R-:W-:Y:S01]  /*6240*/  ULDC.64 UR4, c[0x0][0x3f8] ;  /* 0x0000fe0000047ab9 */ /* 0x000fe20000000a00 */
[----:B------:R-:W-:Y:S01]  /*6250*/  ULDC.64 UR6, c[0x0][0x408] ;  /* 0x0001020000067ab9 */ /* 0x000fe20000000a00 */
[----:B------:R-:W-:Y:S02]  /*6260*/  IMAD.MOV.U32 R6, RZ, RZ, R26 ;  /* 0x000000ffff067224 */ /* 0x000fe400078e001a */
[----:B------:R-:W-:Y:S02]  /*6270*/  IMAD.MOV.U32 R7, RZ, RZ, R29 ;  /* 0x000000ffff077224 */ /* 0x000fe400078e001d */
[----:B------:R-:W-:Y:S02]  /*6280*/  IMAD.MOV.U32 R8, RZ, RZ, R30 ;  /* 0x000000ffff087224 */ /* 0x000fe400078e001e */
[----:B------:R-:W-:Y:S01]  /*6290*/  IMAD.MOV.U32 R9, RZ, RZ, R33 ;  /* 0x000000ffff097224 */ /* 0x000fe200078e0021 */
        /* <DEDUP_REMOVED lines=8> */
[C---:B------:R-:W-:Y:S02]  /*6320*/  IMAD R4, R0.reuse, UR4, RZ ;  /* 0x0000000400047c24 */ /* 0x040fe4000f8e02ff */
[----:B------:R-:W-:Y:S02]  /*6330*/  IMAD R0, R0, UR6, RZ ;  /* 0x0000000600007c24 */ /* 0x000fe4000f8e02ff */
[----:B------:R-:W-:-:S04]  /*6340*/  IMAD.WIDE.U32 R8, R3, UR6, R8 ;  /* 0x0000000603087c25 */ /* 0x000fc8000f8e0008 */
[C---:B------:R-:W-:Y:S01]  /*6350*/  IMAD R11, R3.reuse, UR7, R0 ;  /* 0x00000007030b7c24 */ /* 0x040fe2000f8e0200 */
[----:B------:R-:W-:Y:S01]  /*6360*/  LEA.HI R0, R24, R24, RZ, 0x1 ;  /* 0x0000001818007211 */ /* 0x000fe200078f08ff */
[----:B------:R-:W-:Y:S01]  /*6370*/  IMAD R13, R3, UR5, R4 ;  /* 0x00000005030d7c24 */ /* 0x000fe2000f8e0204 */
[----:B------:R-:W-:Y:S01]  /*6380*/  ULDC.64 UR4, c[0x0][0x3e8] ;  /* 0x0000fa0000047ab9 */ /* 0x000fe20000000a00 */
[----:B------:R-:W-:Y:S01]  /*6390*/  ULDC.64 UR6, c[0x0][0x400] ;  /* 0x0001000000067ab9 */ /* 0x000fe20000000a00 */
[----:B------:R-:W-:Y:S02]  /*63a0*/  LOP3.LUT R15, R0, 0xfffffffe, RZ, 0xc0, !PT ;  /* 0xfffffffe000f7812 */ /* 0x000fe400078ec0ff */
[----:B------:R-:W-:Y:S01]  /*63b0*/  IADD3 R3, P0, R6, UR4, RZ ;  /* 0x0000000406037c10 */ /* 0x000fe2000ff1e0ff */
[----:B------:R-:W-:Y:S01]  /*63c0*/  UMOV UR4, 0xffffffff ;  /* 0xffffffff00047882 */ /* 0x000fe20000000000 */
[----:B------:R-:W-:Y:S01]  /*63d0*/  IADD3 R5, P1, R8, UR6, RZ ;  /* 0x0000000608057c10 */ /* 0x000fe2000ff3e0ff */
[----:B------:R-:W-:Y:S01]  /*63e0*/  IMAD.IADD R15, R24, 0x1, -R15 ;  /* 0x00000001180f7824 */ /* 0x000fe200078e0a0f */
[----:B------:R-:W-:-:S02]  /*63f0*/  IADD3.X R13, R7, UR5, R13, P0, !PT ;  /* 0x00000005070d7c10 */ /* 0x000fc400087fe40d */
[----:B------:R-:W-:Y:S01]  /*6400*/  IADD3.X R4, R9, UR7, R11, P1, !PT ;  /* 0x0000000709047c10 */ /* 0x000fe20008ffe40b */
[----:B------:R-:W-:-:S04]  /*6410*/  IMAD.SHL.U32 R31, R15, 0x8, RZ ;  /* 0x000000080f1f7824 */ /* 0x000fc800078e00ff */
[----:B------:R-:W-:Y:S01]  /*6420*/  VIADD R33, R31, 0x10 ;  /* 0x000000101f217836 */ /* 0x000fe20000000000 */
[----:B------:R-:W-:Y:S06]  /*6430*/  BRA.DIV UR4, `(.L_x_14537) ;  /* 0x000001ea04847947 */ /* 0x000fec000b800000 */
[----:B------:R0:W1:Y:S04]  /*6440*/  SHFL.IDX PT, R0, R13, RZ, 0x1e1f ;  /* 0x001e1fff0d007589 */ /* 0x00006800000e0000 */
[----:B------:R-:W2:Y:S04]  /*6450*/  SHFL.IDX PT, R3, R3, RZ, 0x1e1f ;  /* 0x001e1fff03037589 */ /* 0x000ea800000e0000 */
[----:B------:R-:W3:Y:S04]  /*6460*/  SHFL.IDX PT, R4, R4, RZ, 0x1e1f ;  /* 0x001e1fff04047589 */ /* 0x000ee800000e0000 */
[----:B------:R0:W4:Y:S02]  /*6470*/  SHFL.IDX PT, R14, R5, RZ, 0x1e1f ;  /* 0x001e1fff050e7589 */ /* 0x00012400000e0000 */
.L_x_14819:
[----:B0-----:R-:W5:Y:S04]  /*6480*/  LDL R5, [R1+0x10] ;  /* 0x0000100001057983 */ /* 0x001f680000100800 */
[----:B------:R-:W2:Y:S01]  /*6490*/  LDL R6, [R1+0x54] ;  /* 0x0000540001067983 */ /* 0x000ea20000100800 */
[----:B------:R-:W-:Y:S01]  /*64a0*/  BSSY B1, `(.L_x_14538) ;  /* 0x0000021000017945 */ /* 0x000fe20003800000 */
[----:B------:R-:W-:Y:S02]  /*64b0*/  CS2R R12, SRZ ;  /* 0x00000000000c7805 */ /* 0x000fe4000001ff00 */
[----:B------:R-:W-:Y:S01]  /*64c0*/  CS2R R8, SRZ ;  /* 0x0000000000087805 */ /* 0x000fe2000001ff00 */
[----:B-----5:R-:W-:Y:S01]  /*64d0*/  IMAD R29, R5, R20, RZ ;  /* 0x00000014051d7224 */ /* 0x020fe200078e02ff */
[----:B------:R-:W-:-:S02]  /*64e0*/  CS2R R20, SRZ ;  /* 0x0000000000147805 */ /* 0x000fc4000001ff00 */
[----:B--2---:R-:W-:Y:S02]  /*64f0*/  LEA.HI R5, R6, R6, RZ, 0x1 ;  /* 0x0000000606057211 */ /* 0x004fe400078f08ff */
[----:B------:R-:W-:Y:S02]  /*6500*/  ISETP.GE.AND P0, PT, R10, R29, PT ;  /* 0x0000001d0a00720c */ /* 0x000fe40003f06270 */
[----:B------:R-:W-:Y:S02]  /*6510*/  CS2R R10, SRZ ;  /* 0x00000000000a7805 */ /* 0x000fe4000001ff00 */
[----:B------:R-:W-:-:S05]  /*6520*/  LOP3.LUT R5, R5, 0xfffffffe, RZ, 0xc0, !PT ;  /* 0xfffffffe05057812 */ /* 0x000fca00078ec0ff */
[----:B------:R-:W-:-:S05]  /*6530*/  IMAD.IADD R5, R6, 0x1, -R5 ;  /* 0x0000000106057824 */ /* 0x000fca00078e0a05 */
[----:B------:R-:W-:Y:S01]  /*6540*/  SHF.L.U32 R5, R5, 0x1f, RZ ;  /* 0x0000001f05057819 */ /* 0x000fe200000006ff */
[----:B------:R-:W-:Y:S06]  /*6550*/  @P0 BRA `(.L_x_14539) ;  /* 0x0000000000540947 */ /* 0x000fec0003800000 */
[----:B------:R-:W-:Y:S01]  /*6560*/  ULDC UR4, c[0x0][0x3f4] ;  /* 0x0000fd0000047ab9 */ /* 0x000fe20000000800 */
[----:B------:R-:W-:Y:S02]  /*6570*/  SHF.R.S32.HI R9, RZ, 0x1f, R33 ;  /* 0x0000001fff097819 */ /* 0x000fe40000011421 */
[----:B------:R-:W-:Y:S02]  /*6580*/  CS2R R10, SRZ ;  /* 0x00000000000a7805 */ /* 0x000fe4000001ff00 */
[----:B------:R-:W-:Y:S02]  /*6590*/  ISETP.GE.AND P4, PT, R31, UR4, PT ;  /* 0x000000041f007c0c */ /* 0x000fe4000bf86270 */
[----:B------:R-:W-:Y:S02]  /*65a0*/  ISETP.GE.AND P5, PT, R33, UR4, PT ;  /* 0x0000000421007c0c */ /* 0x000fe4000bfa6270 */
[----:B------:R-:W-:Y:S02]  /*65b0*/  CS2R R20, SRZ ;  /* 0x0000000000147805 */ /* 0x000fe4000001ff00 */
[----:B------:R-:W-:-:S07]  /*65c0*/  CS2R R12, SRZ ;  /* 0x00000000000c7805 */ /* 0x000fce000001ff00 */
[-C--:B----4-:R-:W-:Y:S02]  /*65d0*/  @!P4 IADD3 R34, P1, R31, R14.reuse, RZ ;  /* 0x0000000e1f22c210 */ /* 0x090fe40007f3e0ff */
[CC--:B------:R-:W-:Y:S02]  /*65e0*/  @!P5 IADD3 R26, P2, R33.reuse, R3.reuse, RZ ;  /* 0x00000003211ad210 */ /* 0x0c0fe40007f5e0ff */
[----:B------:R-:W-:Y:S02]  /*65f0*/  @!P5 IADD3 R14, P3, R33, R14, RZ ;  /* 0x0000000e210ed210 */ /* 0x000fe40007f7e0ff */
[----:B------:R-:W-:Y:S01]  /*6600*/  @!P4 IADD3 R6, P0, R31, R3, RZ ;  /* 0x000000031f06c210 */ /* 0x000fe20007f1e0ff */
[----:B-1----:R-:W-:Y:S01]  /*6610*/  @!P5 IMAD.X R27, R0, 0x1, R9, P2 ;  /* 0x00000001001bd824 */ /* 0x002fe200010e0609 */
[----:B------:R-:W-:Y:S01]  /*6620*/  @!P4 SHF.R.S32.HI R3, RZ, 0x1f, R31 ;  /* 0x0000001fff03c819 */ /* 0x000fe2000001141f */
[----:B---3--:R-:W-:Y:S01]  /*6630*/  @!P5 IMAD.X R15, R4, 0x1, R9, P3 ;  /* 0x00000001040fd824 */ /* 0x008fe200018e0609 */
[----:B------:R-:W-:-:S02]  /*6640*/  CS2R R8, SRZ ;  /* 0x0000000000087805 */ /* 0x000fc4000001ff00 */
[----:B------:R0:W5:Y:S01]  /*6650*/  @!P5 LD.E.64 R10, desc[UR44][R26.64] ;  /* 0x0000002c1a0ad980 */ /* 0x000162000c101b00 */
[--C-:B------:R-:W-:Y:S02]  /*6660*/  @!P4 IMAD.X R7, R0, 0x1, R3.reuse, P0 ;  /* 0x000000010007c824 */ /* 0x100fe400000e0603 */
[----:B------:R-:W-:Y:S01]  /*6670*/  @!P4 IMAD.X R35, R4, 0x1, R3, P1 ;  /* 0x000000010423c824 */ /* 0x000fe200008e0603 */
[----:B------:R0:W5:Y:S04]  /*6680*/  @!P5 LD.E.64 R8, desc[UR44][R14.64] ;  /* 0x0000002c0e08d980 */ /* 0x000168000c101b00 */
[----:B------:R0:W5:Y:S04]  /*6690*/  @!P4 LD.E.64 R20, desc[UR44][R6.64] ;  /* 0x0000002c0614c980 */ /* 0x000168000c101b00 */
[----:B------:R0:W5:Y:S02]  /*66a0*/  @!P4 LD.E.64 R12, desc[UR44][R34.64] ;  /* 0x0000002c220cc980 */ /* 0x000164000c101b00 */
.L_x_14539:
[----:B------:R-:W-:Y:S05]  /*66b0*/  BSYNC B1 ;  /* 0x0000000000017941 */ /* 0x000fea0003800000 */
.L_x_14538:
[----:B-1----:R-:W2:Y:S01]  /*66c0*/  LDL.LU R0, [R1+0x4] ;  /* 0x0000040001007983 */ /* 0x002ea20000300800 */
[----:B------:R-:W1:Y:S01]  /*66d0*/  SYNCS.PHASECHK.TRANS64.TRYWAIT P0, [R22+URZ+0x13200], R5 ;  /* 0x01320005160075a7 */ /* 0x000e62000800017f */
[----:B------:R-:W-:Y:S01]  /*66e0*/  BSSY B1, `(.L_x_14540) ;  /* 0x0000005000017945 */ /* 0x000fe20003800000 */
[----:B--2---:R-:W-:-:S05]  /*66f0*/  IMAD R0, R0, -0xc0, R29 ;  /* 0xffffff4000007824 */ /* 0x004fca00078e021d */
[----:B------:R-:W-:-:S04]  /*6700*/  VIMNMX R0, R0, 0xc0, PT ;  /* 0x000000c000007848 */ /* 0x000fc80003fe0100 */
[----:B------:R-:W-:Y:S01]  /*6710*/  ISETP.GE.AND P1, PT, R32, R0, PT ;  /* 0x000000002000720c */ /* 0x000fe20003f26270 */
[----:B-1----:R-:W-:-:S12]  /*6720*/  @!P0 BRA `(.L_x_14541) ;  /* 0x000001e800348947 */ /* 0x002fd80003800000 */
.L_x_14820:
[----:B------:R-:W-:Y:S05]  /*6730*/  BSYNC B1 ;  /* 0x0000000000017941 */ /* 0x000fea0003800000 */
.L_x_14540:
[----:B------:R-:W-:Y:S05]  /*6740*/  @P1 BRA `(.L_x_14542) ;  /* 0x0000002400241947 */ /* 0x000fea0003800000 */
[----:B------:R2:W5:Y:S01]  /*6750*/  LDL R39, [R1+0x34] ;  /* 0x0000340001277983 */ /* 0x0005620000100800 */
[----:B------:R-:W0:Y:S01]  /*6760*/  LDC R0, c[0x0][0x3f4] ;  /* 0x0000fd00ff007b82 */ /* 0x000e220000000800 */
[----:B------:R-:W-:Y:S01]  /*6770*/  BSSY B1, `(.L_x_14543) ;  /* 0x000007b000017945 */ /* 0x000fe20003800000 */
[-C--:B0-----:R-:W-:Y:S02]  /*6780*/  ISETP.GE.AND P0, PT, R31, R0.reuse, PT ;  /* 0x000000001f00720c */ /* 0x081fe40003f06270 */
[----:B------:R-:W-:-:S11]  /*6790*/  ISETP.GE.AND P1, PT, R33, R0, PT ;  /* 0x000000002100720c */ /* 0x000fd60003f26270 */
[----:B--2---:R-:W-:Y:S05]  /*67a0*/  @P0 BRA `(.L_x_14544) ;  /* 0x0000000400dc0947 */ /* 0x004fea0003800000 */
[----:B-----5:R-:W-:Y:S01]  /*67b0*/  IMAD.IADD R0, R22, 0x1, R39 ;  /* 0x0000000116007824 */ /* 0x020fe200078e0227 */
[----:B----4-:R-:W-:Y:S02]  /*67c0*/  SHF.R.U32.HI R14, RZ, 0x8, R20 ;  /* 0x00000008ff0e7819 */ /* 0x010fe40000011614 */
[----:B------:R-:W-:Y:S02]  /*67d0*/  LOP3.LUT R3, R20, 0xff, RZ, 0xc0, !PT ;  /* 0x000000ff14037812 */ /* 0x000fe400078ec0ff */
[----:B-1-3--:R-:W0:Y:S01]  /*67e0*/  LDS.128 R4, [R0+0xb000] ;  /* 0x00b0000000047984 */ /* 0x00ae220000000c00 */
[----:B------:R-:W-:Y:S02]  /*67f0*/  LOP3.LUT R14, R14, 0xff, RZ, 0xc0, !PT ;  /* 0x000000ff0e0e7812 */ /* 0x000fe400078ec0ff */
[----:B------:R-:W-:Y:S02]  /*6800*/  SHF.R.U32.HI R26, RZ, 0x8, R21 ;  /* 0x00000008ff1a7819 */ /* 0x000fe40000011615 */
[----:B------:R-:W-:-:S02]  /*6810*/  SHF.R.U32.HI R30, RZ, 0x8, R13 ;  /* 0x00000008ff1e7819 */ /* 0x000fc4000001160d */
[----:B------:R-:W-:Y:S02]  /*6820*/  PRMT R3, R14, 0x7604, R3 ;  /* 0x000076040e037816 */ /* 0x000fe40000000003 */
[----:B------:R-:W-:Y:S02]  /*6830*/  LOP3.LUT R15, R21, 0xff, RZ, 0xc0, !PT ;  /* 0x000000ff150f7812 */ /* 0x000fe400078ec0ff */
[----:B------:R-:W-:Y:S02]  /*6840*/  LOP3.LUT R26, R26, 0xff, RZ, 0xc0, !PT ;  /* 0x000000ff1a1a7812 */ /* 0x000fe400078ec0ff */
[----:B------:R-:W-:Y:S02]  /*6850*/  SHF.R.U32.HI R32, RZ, 0x10, R21 ;  /* 0x00000010ff207819 */ /* 0x000fe40000011615 */
[----:B------:R-:W-:Y:S02]  /*6860*/  SHF.R.U32.HI R14, RZ, 0x8, R12 ;  /* 0x00000008ff0e7819 */ /* 0x000fe4000001160c */
[----:B------:R-:W-:-:S02]  /*6870*/  SHF.R.U32.HI R31, RZ, 0x10, R13 ;  /* 0x00000010ff1f7819 */ /* 0x000fc4000001160d */
[----:B------:R-:W-:Y:S02]  /*6880*/  LOP3.LUT R29, R13, 0xff, RZ, 0xc0, !PT ;  /* 0x000000ff0d1d7812 */ /* 0x000fe400078ec0ff */
[----:B------:R-:W-:Y:S01]  /*6890*/  LOP3.LUT R30, R30, 0xff, RZ, 0xc0, !PT ;  /* 0x000000ff1e1e7812 */ /* 0x000fe200078ec0ff */
[----:B------:R-:W-:Y:S01]  /*68a0*/  IMAD.U32 R31, R31, 0x10000, RZ ;  /* 0x000100001f1f7824 */ /* 0x000fe200078e00ff */
[----:B------:R-:W-:Y:S02]  /*68b0*/  PRMT R15, R26, 0x7604, R15 ;  /* 0x000076041a0f7816 */ /* 0x000fe4000000000f */
[----:B------:R-:W-:Y:S01]  /*68c0*/  LOP3.LUT R27, R14, 0xff, RZ, 0xc0, !PT ;  /* 0x000000ff0e1b7812 */ /* 0x000fe200078ec0ff */
[----:B------:R-:W-:Y:S01]  /*68d0*/  IMAD.U32 R14, R32, 0x10000, RZ ;  /* 0x00010000200e7824 */ /* 0x000fe200078e00ff */
[----:B------:R-:W-:Y:S02]  /*68e0*/  LOP3.LUT R26, R12, 0xff, RZ, 0xc0, !PT ;  /* 0x000000ff0c1a7812 */ /* 0x000fe400078ec0ff */
        /* <DEDUP_REMOVED lines=99> */
.L_x_14544:
[----:B------:R-:W-:Y:S05]  /*6f20*/  BSYNC B1 ;  /* 0x0000000000017941 */ /* 0x000fea0003800000 */
.L_x_14543:
[----:B------:R-:W-:Y:S05]  /*6f30*/  @P1 BRA `(.L_x_14542) ;  /* 0x0000001c00281947 */ /* 0x000fea0003800000 */
[----:B------:R-:W-:Y:S02]  /*6f40*/  LEA.HI R24, R25, R24, RZ, 0x2 ;  /* 0x0000001819187211 */ /* 0x000fe400078f10ff */
[----:B-----5:R-:W-:Y:S02]  /*6f50*/  SHF.R.U32.HI R13, RZ, 0x8, R11 ;  /* 0x00000008ff0d7819 */ /* 0x020fe4000001160b */
[--C-:B0-----:R-:W-:Y:S02]  /*6f60*/  SHF.R.S32.HI R0, RZ, 0x2, R24.reuse ;  /* 0x00000002ff007819 */ /* 0x101fe40000011418 */
[----:B------:R-:W-:Y:S02]  /*6f70*/  SHF.R.S32.HI R3, RZ, 0x1f, R24 ;  /* 0x0000001fff037819 */ /* 0x000fe40000011418 */
[----:B------:R-:W-:Y:S02]  /*6f80*/  SHF.R.U32.HI R24, RZ, 0x8, R9 ;  /* 0x00000008ff187819 */ /* 0x000fe40000011609 */
[----:B------:R-:W-:-:S02]  /*6f90*/  LEA.HI R3, R3, R0, RZ, 0x2 ;  /* 0x0000000003037211 */ /* 0x000fc400078f10ff */
[----:B------:R-:W-:Y:S02]  /*6fa0*/  SHF.R.U32.HI R15, RZ, 0x8, R8 ;  /* 0x00000008ff0f7819 */ /* 0x000fe40000011608 */
[----:B------:R-:W-:Y:S02]  /*6fb0*/  LOP3.LUT R3, R3, 0xfffffffc, RZ, 0xc0, !PT ;  /* 0xfffffffc03037812 */ /* 0x000fe400078ec0ff */
[----:B----4-:R-:W-:Y:S02]  /*6fc0*/  LOP3.LUT R14, R11, 0xff, RZ, 0xc0, !PT ;  /* 0x000000ff0b0e7812 */ /* 0x010fe400078ec0ff */
[----:B------:R-:W-:Y:S01]  /*6fd0*/  LOP3.LUT R25, R9, 0xff, RZ, 0xc0, !PT ;  /* 0x000000ff09197812 */ /* 0x000fe200078ec0ff */
[----:B------:R-:W-:Y:S01]  /*6fe0*/  IMAD.IADD R3, R0, 0x1, -R3 ;  /* 0x0000000100037824 */ /* 0x000fe200078e0a03 */
[----:B------:R-:W-:Y:S02]  /*6ff0*/  LOP3.LUT R13, R13, 0xff, RZ, 0xc0, !PT ;  /* 0x000000ff0d0d7812 */ /* 0x000fe400078ec0ff */
[----:B------:R-:W-:-:S02]  /*7000*/  LOP3.LUT R24, R24, 0xff, RZ, 0xc0, !PT ;  /* 0x000000ff18187812 */ /* 0x000fc400078ec0ff */
[----:B------:R-:W-:Y:S01]  /*7010*/  LOP3.LUT P0, RZ, R3, 0x2, RZ, 0xc0, !PT ;  /* 0x0000000203ff7812 */ /* 0x000fe2000780c0ff */
[----:B------:R-:W-:Y:S01]  /*7020*/  IMAD.IADD R3, R22, 0x1, R39 ;  /* 0x0000000116037824 */ /* 0x000fe200078e0227 */
[----:B------:R-:W-:Y:S02]  /*7030*/  LOP3.LUT R20, R8, 0xff, RZ, 0xc0, !PT ;  /* 0x000000ff08147812 */ /* 0x000fe400078ec0ff */
[----:B------:R-:W-:Y:S01]  /*7040*/  LOP3.LUT R15, R15, 0xff, RZ, 0xc0, !PT ;  /* 0x000000ff0f0f7812 */ /* 0x000fe200078ec0ff */
[----:B------:R-:W-:Y:S01]  /*7050*/  VIADD R0, R3, 0x20 ;  /* 0x0000002003007836 */ /* 0x000fe20000000000 */
[----:B------:R-:W-:Y:S02]  /*7060*/  PRMT R14, R13, 0x7604, R14 ;  /* 0x000076040d0e7816 */ /* 0x000fe4000000000e */
[----:B------:R-:W-:Y:S02]  /*7070*/  PRMT R25, R24, 0x7604, R25 ;  /* 0x0000760418197816 */ /* 0x000fe40000000019 */
[----:B------:R-:W-:-:S02]  /*7080*/  SHF.R.U32.HI R13, RZ, 0x10, R11 ;  /* 0x00000010ff0d7819 */ /* 0x000fc4000001160b */
[----:B------:R-:W-:Y:S01]  /*7090*/  SHF.R.U32.HI R24, RZ, 0x10, R9 ;  /* 0x00000010ff187819 */ /* 0x000fe20000011609 */
[----:B------:R-:W-:Y:S01]  /*70a0*/  @P0 VIADD R0, R3, 0xffffffe0 ;  /* 0xffffffe003000836 */ /* 0x000fe20000000000 */
[----:B------:R-:W-:Y:S02]  /*70b0*/  SHF.R.U32.HI R3, RZ, 0x8, R10 ;  /* 0x00000008ff037819 */ /* 0x000fe4000001160a */
[----:B------:R-:W-:Y:S02]  /*70c0*/  LOP3.LUT R12, R10, 0xff, RZ, 0xc0, !PT ;  /* 0x000000ff0a0c7812 */ /* 0x000fe400078ec0ff */
[----:B-1-3--:R-:W0:Y:S01]  /*70d0*/  LDS.128 R4, [R0+0xb000] ;  /* 0x00b0000000047984 */ /* 0x00ae220000000c00 */
        /* <DEDUP_REMOVED lines=11> */
[----:B------:R-:W-:Y:S02]  /*7190*/  LOP3.LUT R15, R15, 0xff000000, R11, 0xf8, !PT ;  /* 0xff0000000f0f7812 */ /* 0x000fe400078ef80b */
[----:B------:R-:W-:Y:S02]  /*71a0*/  LOP3.LUT R25, R25, 0xff000000, R9, 0xf8, !PT ;  /* 0xff00000019197812 */ /* 0x000fe400078ef809 */
[----:B------:R-:W-:Y:S02]  /*71b0*/  PRMT R13, R3, 0x7054, R12 ;  /* 0x00007054030d7816 */ /* 0x000fe4000000000c */
[----:B------:R-:W-:-:S02]  /*71c0*/  PRMT R21, R20, 0x7054, R21 ;  /* 0x0000705414157816 */ /* 0x000fc40000000015 */
[----:B------:R-:W-:Y:S02]  /*71d0*/  F2FP.F16.E4M3.UNPACK_B R12, R15 ;  /* 0x0000000fff0c723e */ /* 0x000fe400020006ff */
[-C--:B------:R-:W-:Y:S02]  /*71e0*/  F2FP.F16.E4M3.UNPACK_B R20, R25.reuse ;  /* 0x00000019ff14723e */ /* 0x080fe400020006ff */
[----:B------:R-:W-:Y:S01]  /*71f0*/  LOP3.LUT R21, R21, 0xff000000, R8, 0xf8, !PT ;  /* 0xff00000015157812 */ /* 0x000fe200078ef808 */
[----:B------:R-:W-:Y:S01]  /*7200*/  HADD2.F32 R14, -RZ, R12.H1_H1 ;  /* 0x3000000cff0e7230 */ /* 0x000fe20000004100 */
[----:B------:R-:W-:Y:S01]  /*7210*/  LOP3.LUT R13, R13, 0xff000000, R10, 0xf8, !PT ;  /* 0xff0000000d0d7812 */ /* 0x000fe200078ef80a */
[--C-:B------:R-:W-:Y:S01]  /*7220*/  HADD2.F32 R24, -RZ, R20.reuse.H1_H1 ;  /* 0x30000014ff187230 */ /* 0x100fe20000004100 */
[----:B------:R-:W-:Y:S01]  /*7230*/  F2FP.F16.E4M3.UNPACK_B R25, R25.H1 ;  /* 0x00000019ff19723e */ /* 0x000fe200030006ff */
[----:B------:R-:W-:Y:S01]  /*7240*/  HADD2.F32 R20, -RZ, R20.H0_H0 ;  /* 0x20000014ff147230 */ /* 0x000fe20000004100 */
[-C--:B0-----:R-:W-:Y:S01]  /*7250*/  F2FP.F16.E4M3.UNPACK_B R3, R6.reuse.H1 ;  /* 0x00000006ff03723e */ /* 0x081fe200030006ff */
[----:B------:R-:W-:Y:S01]  /*7260*/  HADD2.F32 R12, -RZ, R12.H0_H0 ;  /* 0x2000000cff0c7230 */ /* 0x000fe20000004100 */
[----:B------:R-:W-:-:S02]  /*7270*/  F2FP.F16.E4M3.UNPACK_B R6, R6 ;  /* 0x00000006ff06723e */ /* 0x000fc400020006ff */
[-C--:B------:R-:W-:Y:S01]  /*7280*/  F2FP.F16.E4M3.UNPACK_B R10, R7.reuse ;  /* 0x00000007ff0a723e */ /* 0x080fe200020006ff */
[--C-:B------:R-:W-:Y:S01]  /*7290*/  HADD2.F32 R8, -RZ, R3.reuse.H1_H1 ;  /* 0x30000003ff087230 */ /* 0x100fe20000004100 */
[----:B------:R-:W-:Y:S01]  /*72a0*/  F2FP.F16.E4M3.UNPACK_B R11, R7.H1 ;  /* 0x00000007ff0b723e */ /* 0x000fe200030006ff */
[----:B------:R-:W-:Y:S01]  /*72b0*/  HADD2.F32 R9, -RZ, R3.H0_H0 ;  /* 0x20000003ff097230 */ /* 0x000fe20000004100 */
[-C--:B------:R-:W-:Y:S02]  /*72c0*/  F2FP.F16.E4M3.UNPACK_B R7, R5.reuse ;  /* 0x00000005ff07723e */ /* 0x080fe400020006ff */
[C---:B------:R-:W-:Y:S01]  /*72d0*/  FMUL.FTZ R26, R8.reuse, R24 ;  /* 0x00000018081a7220 */ /* 0x040fe20000410000 */
[-C--:B------:R-:W-:Y:S01]  /*72e0*/  FMUL.FTZ R27, R8, R14.reuse ;  /* 0x0000000e081b7220 */ /* 0x080fe20000410000 */
[----:B------:R-:W-:Y:S01]  /*72f0*/  F2FP.F16.E4M3.UNPACK_B R8, R5.H1 ;  /* 0x00000005ff08723e */ /* 0x000fe200030006ff */
[--C-:B------:R-:W-:Y:S02]  /*7300*/  HADD2.F32 R5, -RZ, R6.reuse.H1_H1 ;  /* 0x30000006ff057230 */ /* 0x100fe40000004100 */
[C---:B------:R-:W-:Y:S01]  /*7310*/  FFMA.FTZ R29, R9.reuse, R14, -R26 ;  /* 0x0000000e091d7223 */ /* 0x040fe2000001081a */
[----:B------:R-:W-:Y:S01]  /*7320*/  FFMA.FTZ R30, R9, R24, R27 ;  /* 0x00000018091e7223 */ /* 0x000fe2000001001b */
[----:B------:R-:W-:Y:S01]  /*7330*/  HADD2.F32 R6, -RZ, R6.H0_H0 ;  /* 0x20000006ff067230 */ /* 0x000fe20000004100 */
[----:B------:R-:W-:Y:S01]  /*7340*/  F2FP.F16.E4M3.UNPACK_B R15, R15.H1 ;  /* 0x0000000fff0f723e */ /* 0x000fe200030006ff */
[C---:B------:R-:W-:Y:S01]  /*7350*/  FMUL.FTZ R9, R5.reuse, R20 ;  /* 0x0000001405097220 */ /* 0x040fe20000410000 */
[----:B------:R-:W-:Y:S01]  /*7360*/  FMUL.FTZ R27, R5, R12 ;  /* 0x0000000c051b7220 */ /* 0x000fe20000410000 */
[----:B------:R-:W-:Y:S01]  /*7370*/  HADD2.F32 R14, -RZ, R25.H0_H0 ;  /* 0x20000019ff0e7230 */ /* 0x000fe20000004100 */
[----:B------:R-:W-:Y:S01]  /*7380*/  F2FP.F16.E4M3.UNPACK_B R3, R4 ;  /* 0x00000004ff03723e */ /* 0x000fe200020006ff */
[----:B------:R-:W-:-:S02]  /*7390*/  HADD2.F32 R5, -RZ, R10.H1_H1 ;  /* 0x3000000aff057230 */ /* 0x000fc40000004100 */
        /* <DEDUP_REMOVED lines=11> */
[----:B------:R-:W-:Y:S01]  /*7450*/  HADD2.F32 R11, -RZ, R11.H0_H0 ;  /* 0x2000000bff0b7230 */ /* 0x000fe20000004100 */
[----:B------:R-:W-:Y:S01]  /*7460*/  F2FP.F16.E4M3.UNPACK_B R5, R13 ;  /* 0x0000000dff05723e */ /* 0x000fe200020006ff */
[C---:B------:R-:W-:Y:S01]  /*7470*/  FMUL.FTZ R10, R6.reuse, R15 ;  /* 0x0000000f060a7220 */ /* 0x040fe20000410000 */
[----:B------:R-:W-:Y:S01]  /*7480*/  F2FP.F16.E4M3.UNPACK_B R4, R4.H1 ;  /* 0x00000004ff04723e */ /* 0x000fe200030006ff */
[----:B------:R-:W-:Y:S01]  /*7490*/  FMUL.FTZ R20, R6, R25 ;  /* 0x0000001906147220 */ /* 0x000fe20000410000 */
[----:B------:R-:W-:Y:S01]  /*74a0*/  F2FP.F16.E4M3.UNPACK_B R12, R21 ;  /* 0x00000015ff0c723e */ /* 0x000fe200020006ff */
[----:B------:R-:W-:Y:S01]  /*74b0*/  FFMA.FTZ R34, R11, R25, R10 ;  /* 0x000000190b227223 */ /* 0x000fe2000001000a */
[----:B------:R-:W-:-:S02]  /*74c0*/  HADD2.F32 R10, -RZ, R5.H1_H1 ;  /* 0x30000005ff0a7230 */ /* 0x000fc40000004100 */
[----:B------:R-:W-:Y:S01]  /*74d0*/  FFMA.FTZ R33, R11, R15, -R20 ;  /* 0x0000000f0b217223 */ /* 0x000fe20000010814 */
[----:B------:R-:W-:Y:S01]  /*74e0*/  HADD2.F32 R9, -RZ, R5.H0_H0 ;  /* 0x20000005ff097230 */ /* 0x000fe20000004100 */
[----:B------:R-:W-:Y:S01]  /*74f0*/  F2FP.F16.E4M3.UNPACK_B R13, R13.H1 ;  /* 0x0000000dff0d723e */ /* 0x000fe200030006ff */
[----:B------:R-:W-:Y:S01]  /*7500*/  HADD2.F32 R14, -RZ, R12.H1_H1 ;  /* 0x3000000cff0e7230 */ /* 0x000fe20000004100 */
[----:B------:R-:W-:Y:S01]  /*7510*/  F2FP.F16.E4M3.UNPACK_B R21, R21.H1 ;  /* 0x00000015ff15723e */ /* 0x000fe200030006ff */
[--C-:B------:R-:W-:Y:S02]  /*7520*/  HADD2.F32 R6, -RZ, R4.reuse.H1_H1 ;  /* 0x30000004ff067230 */ /* 0x100fe40000004100 */
[----:B------:R-:W-:Y:S02]  /*7530*/  HADD2.F32 R5, -RZ, R4.H0_H0 ;  /* 0x20000004ff057230 */ /* 0x000fe40000004100 */
[----:B------:R-:W-:Y:S02]  /*7540*/  HADD2.F32 R12, -RZ, R12.H0_H0 ;  /* 0x2000000cff0c7230 */ /* 0x000fe40000004100 */
[----:B------:R-:W-:Y:S01]  /*7550*/  FMUL.FTZ R20, R6, R14 ;  /* 0x0000000e06147220 */ /* 0x000fe20000410000 */
[----:B------:R-:W-:-:S02]  /*7560*/  HADD2.F32 R4, -RZ, R3.H1_H1 ;  /* 0x30000003ff047230 */ /* 0x000fc40000004100 */
[-C--:B------:R-:W-:Y:S01]  /*7570*/  FMUL.FTZ R24, R6, R10.reuse ;  /* 0x0000000a06187220 */ /* 0x080fe20000410000 */
[----:B------:R-:W-:Y:S02]  /*7580*/  HADD2.F32 R3, -RZ, R3.H0_H0 ;  /* 0x20000003ff037230 */ /* 0x000fe40000004100 */
[C---:B------:R-:W-:Y:S01]  /*7590*/  FFMA.FTZ R20, R5.reuse, R10, -R20 ;  /* 0x0000000a05147223 */ /* 0x040fe20000010814 */
[----:B------:R-:W-:Y:S02]  /*75a0*/  HADD2.F32 R10, -RZ, R21.H0_H0 ;  /* 0x20000015ff0a7230 */ /* 0x000fe40000004100 */
[C---:B------:R-:W-:Y:S01]  /*75b0*/  FMUL.FTZ R6, R4.reuse, R12 ;  /* 0x0000000c04067220 */ /* 0x040fe20000410000 */
[-C--:B------:R-:W-:Y:S01]  /*75c0*/  FMUL.FTZ R15, R4, R9.reuse ;  /* 0x00000009040f7220 */ /* 0x080fe20000410000 */
[----:B------:R-:W-:Y:S01]  /*75d0*/  FFMA.FTZ R25, R5, R14, R24 ;  /* 0x0000000e05197223 */ /* 0x000fe20000010018 */
[----:B------:R-:W-:Y:S02]  /*75e0*/  HADD2.F32 R5, -RZ, R13.H1_H1 ;  /* 0x3000000dff057230 */ /* 0x000fe40000004100 */
[----:B------:R-:W-:Y:S01]  /*75f0*/  FFMA.FTZ R11, R3, R9, -R6 ;  /* 0x00000009030b7223 */ /* 0x000fe20000010806 */
[----:B------:R-:W-:-:S02]  /*7600*/  HADD2.F32 R9, -RZ, R21.H1_H1 ;  /* 0x30000015ff097230 */ /* 0x000fc40000004100 */
[----:B------:R-:W-:Y:S01]  /*7610*/  FFMA.FTZ R12, R3, R12, R15 ;  /* 0x0000000c030c7223 */ /* 0x000fe2000001000f */
[--C-:B------:R-:W-:Y:S02]  /*7620*/  HADD2.F32 R4, -RZ, R8.reuse.H1_H1 ;  /* 0x30000008ff047230 */ /* 0x100fe40000004100 */
[----:B------:R-:W-:Y:S02]  /*7630*/  HADD2.F32 R3, -RZ, R7.H1_H1 ;  /* 0x30000007ff037230 */ /* 0x000fe40000004100 */
[----:B------:R-:W-:Y:S02]  /*7640*/  HADD2.F32 R6, -RZ, R13.H0_H0 ;  /* 0x2000000dff067230 */ /* 0x000fe40000004100 */
[C---:B------:R-:W-:Y:S01]  /*7650*/  FMUL.FTZ R13, R4.reuse, R9 ;  /* 0x00000009040d7220 */ /* 0x040fe20000410000 */
[----:B------:R-:W-:Y:S02]  /*7660*/  HADD2.F32 R8, -RZ, R8.H0_H0 ;  /* 0x20000008ff087230 */ /* 0x000fe40000004100 */
[----:B------:R-:W-:Y:S01]  /*7670*/  FMUL.FTZ R14, R4, R5 ;  /* 0x00000005040e7220 */ /* 0x000fe20000410000 */
[----:B------:R-:W-:-:S02]  /*7680*/  HADD2.F32 R7, -RZ, R7.H0_H0 ;  /* 0x20000007ff077230 */ /* 0x000fc40000004100 */
[C---:B------:R-:W-:Y:S01]  /*7690*/  FMUL.FTZ R4, R3.reuse, R10 ;  /* 0x0000000a03047220 */ /* 0x040fe20000410000 */
[-C--:B------:R-:W-:Y:S01]  /*76a0*/  FMUL.FTZ R3, R3, R6.reuse ;  /* 0x0000000603037220 */ /* 0x080fe20000410000 */
        /* <DEDUP_REMOVED lines=11> */
[----:B------:R-:W-:-:S05]  /*7760*/  F2FP.SATFINITE.E4M3.F32.PACK_AB_MERGE_C R5, R10, R5, R13 ;  /* 0x000000050a05723e */ /* 0x000fca000480700d */
[----:B------:R2:W-:Y:S01]  /*7770*/  STS.128 [R0+0xb000], R4 ;  /* 0x00b0000400007388 */ /* 0x0005e20000000c00 */
[----:B------:R-:W-:Y:S05]  /*7780*/  BRA `(.L_x_14542) ;  /* 0x0000001400147947 */ /* 0x000fea0003800000 */
.L_x_14536:
        /* <DEDUP_REMOVED lines=32> */
.L_x_14826:
[----:B0-----:R-:W5:Y:S01]  /*7990*/  LDL R0, [R1+0x10] ;  /* 0x0000100001007983 */ /* 0x001f620000100800 */
[----:B------:R-:W0:Y:S03]  /*79a0*/  LDC R29, c[0x0][0x3f4] ;  /* 0x0000fd00ff1d7b82 */ /* 0x000e260000000800 */
[----:B------:R-:W2:Y:S01]  /*79b0*/  LDL R4, [R1+0x54] ;  /* 0x0000540001047983 */ /* 0x000ea20000100800 */
[----:B------:R-:W-:Y:S01]  /*79c0*/  BSSY B1, `(.L_x_14546) ;  /* 0x0000016000017945 */ /* 0x000fe20003800000 */
[----:B------:R-:W-:Y:S02]  /*79d0*/  CS2R R24, SRZ ;  /* 0x0000000000187805 */ /* 0x000fe4000001ff00 */
[----:B------:R-:W-:Y:S02]  /*79e0*/  CS2R R26, SRZ ;  /* 0x00000000001a7805 */ /* 0x000fe4000001ff00 */
[----:B------:R-:W-:Y:S01]  /*79f0*/  CS2R R8, SRZ ;  /* 0x0000000000087805 */ /* 0x000fe2000001ff00 */
[----:B-----5:R-:W-:Y:S01]  /*7a00*/  IMAD R21, R0, R20, RZ ;  /* 0x0000001400157224 */ /* 0x020fe200078e02ff */
[----:B--2---:R-:W-:-:S04]  /*7a10*/  LEA.HI R0, R4, R4, RZ, 0x1 ;  /* 0x0000000404007211 */ /* 0x004fc800078f08ff */
[----:B------:R-:W-:Y:S02]  /*7a20*/  ISETP.GE.AND P0, PT, R10, R21, PT ;  /* 0x000000150a00720c */ /* 0x000fe40003f06270 */
[----:B------:R-:W-:Y:S02]  /*7a30*/  CS2R R10, SRZ ;  /* 0x00000000000a7805 */ /* 0x000fe4000001ff00 */
[----:B------:R-:W-:-:S05]  /*7a40*/  LOP3.LUT R0, R0, 0xfffffffe, RZ, 0xc0, !PT ;  /* 0xfffffffe00007812 */ /* 0x000fca00078ec0ff */
[----:B------:R-:W-:-:S05]  /*7a50*/  IMAD.IADD R0, R4, 0x1, -R0 ;  /* 0x0000000104007824 */ /* 0x000fca00078e0a00 */
[----:B------:R-:W-:Y:S01]  /*7a60*/  SHF.L.U32 R13, R0, 0x1f, RZ ;  /* 0x0000001f000d7819 */ /* 0x000fe200000006ff */
[----:B0-----:R-:W-:Y:S06]  /*7a70*/  @P0 BRA `(.L_x_14547) ;  /* 0x0000000000280947 */ /* 0x001fec0003800000 */
[----:B------:R-:W-:Y:S01]  /*7a80*/  ULDC UR4, c[0x0][0x3f4] ;  /* 0x0000fd0000047ab9 */ /* 0x000fe20000000800 */
[C---:B------:R-:W-:Y:S02]  /*7a90*/  IADD3 R4, P0, R18.reuse, R5, RZ ;  /* 0x0000000512047210 */ /* 0x040fe40007f1e0ff */
[----:B------:R-:W-:Y:S02]  /*7aa0*/  CS2R R24, SRZ ;  /* 0x0000000000187805 */ /* 0x000fe4000001ff00 */
[C---:B------:R-:W-:Y:S02]  /*7ab0*/  ISETP.GE.AND P2, PT, R18.reuse, UR4, PT ;  /* 0x0000000412007c0c */ /* 0x040fe4000bf46270 */
[----:B----4-:R-:W-:Y:S01]  /*7ac0*/  IADD3 R14, P1, R18, R14, RZ ;  /* 0x0000000e120e7210 */ /* 0x010fe20007f3e0ff */
[----:B-1----:R-:W-:-:S04]  /*7ad0*/  IMAD.X R5, R3, 0x1, R19, P0 ;  /* 0x0000000103057824 */ /* 0x002fc800000e0613 */
[----:B---3--:R-:W-:-:S06]  /*7ae0*/  IMAD.X R15, R7, 0x1, R19, P1 ;  /* 0x00000001070f7824 */ /* 0x008fcc00008e0613 */
[----:B------:R-:W-:Y:S05]  /*7af0*/  @P2 BRA `(.L_x_14547) ;  /* 0x0000000000082947 */ /* 0x000fea0003800000 */
[----:B------:R0:W5:Y:S04]  /*7b00*/  LD.E.128 R24, desc[UR44][R4.64] ;  /* 0x0000002c04187980 */ /* 0x000168000c101d00 */
[----:B------:R0:W5:Y:S02]  /*7b10*/  LD.E.128 R8, desc[UR44][R14.64] ;  /* 0x0000002c0e087980 */ /* 0x000164000c101d00 */
.L_x_14547:
[----:B------:R-:W-:Y:S05]  /*7b20*/  BSYNC B1 ;  /* 0x0000000000017941 */ /* 0x000fea0003800000 */
.L_x_14546:
[----:B------:R-:W2:Y:S01]  /*7b30*/  LDL.LU R0, [R1+0x4] ;  /* 0x0000040001007983 */ /* 0x000ea20000300800 */
[----:B------:R-:W3:Y:S01]  /*7b40*/  SYNCS.PHASECHK.TRANS64.TRYWAIT P1, [R22+URZ+0x13200], R13 ;  /* 0x0132000d160075a7 */ /* 0x000ee2000802017f */
[----:B-1----:R-:W0:Y:S01]  /*7b50*/  S2R R3, SR_TID.X ;  /* 0x0000000000037919 */ /* 0x002e220000002100 */
[----:B------:R-:W-:Y:S01]  /*7b60*/  ISETP.GE.AND P0, PT, R18, R29, PT ;  /* 0x0000001d1200720c */ /* 0x000fe20003f06270 */
[----:B------:R-:W-:Y:S01]  /*7b70*/  BSSY B1, `(.L_x_14548) ;  /* 0x0000009000017945 */ /* 0x000fe20003800000 */
[C---:B0-----:R-:W-:Y:S02]  /*7b80*/  VIADD R4, R3.reuse, 0xffffff80 ;  /* 0xffffff8003047836 */ /* 0x041fe40000000000 */
[----:B------:R-:W-:-:S05]  /*7b90*/  VIADD R3, R3, 0xffffff80 ;  /* 0xffffff8003037836 */ /* 0x000fca0000000000 */
[----:B------:R-:W-:-:S04]  /*7ba0*/  LEA.HI R3, R3, R4, RZ, 0x1 ;  /* 0x0000000403037211 */ /* 0x000fc800078f08ff */
[----:B------:R-:W-:Y:S01]  /*7bb0*/  SHF.R.S32.HI R3, RZ, 0x1, R3 ;  /* 0x00000001ff037819 */ /* 0x000fe20000011403 */
[----:B--2---:R-:W-:-:S05]  /*7bc0*/  IMAD R0, R0, -0xc0, R21 ;  /* 0xffffff4000007824 */ /* 0x004fca00078e0215 */
[----:B------:R-:W-:-:S04]  /*7bd0*/  VIMNMX R0, R0, 0xc0, PT ;  /* 0x000000c000007848 */ /* 0x000fc80003fe0100 */
[----:B------:R-:W-:Y:S01]  /*7be0*/  ISETP.GE.OR P0, PT, R3, R0, P0 ;  /* 0x000000000300720c */ /* 0x000fe20000706670 */
[----:B---3--:R-:W-:-:S12]  /*7bf0*/  @!P1 BRA `(.L_x_14549) ;  /* 0x000001d400809947 */ /* 0x008fd80003800000 */
.L_x_14827:
[----:B------:R-:W-:Y:S05]  /*7c00*/  BSYNC B1 ;  /* 0x0000000000017941 */ /* 0x000fea0003800000 */
.L_x_14548:
[----:B------:R-:W-:Y:S05]  /*7c10*/  @P0 BRA `(.L_x_14542) ;  /* 0x0000000c00f00947 */ /* 0x000fea0003800000 */
[----:B----4-:R-:W0:Y:S04]  /*7c20*/  LDL R14, [R1+0x44] ;  /* 0x00004400010e7983 */ /* 0x010e280000100800 */
[----:B------:R-:W2:Y:S04]  /*7c30*/  LDL R31, [R1+0x48] ;  /* 0x00004800011f7983 */ /* 0x000ea80000100800 */
[----:B------:R-:W3:Y:S01]  /*7c40*/  LDL R51, [R1+0x58] ;  /* 0x0000580001337983 */ /* 0x000ee20000100800 */
[----:B-----5:R-:W-:Y:S02]  /*7c50*/  SHF.R.U32.HI R0, RZ, 0x8, R24 ;  /* 0x00000008ff007819 */ /* 0x020fe40000011618 */
[----:B------:R-:W-:-:S02]  /*7c60*/  SHF.R.U32.HI R4, RZ, 0x8, R25 ;  /* 0x00000008ff047819 */ /* 0x000fc40000011619 */
[----:B------:R-:W-:Y:S02]  /*7c70*/  LOP3.LUT R3, R24, 0xff, RZ, 0xc0, !PT ;  /* 0x000000ff18037812 */ /* 0x000fe400078ec0ff */
[----:B------:R-:W-:Y:S02]  /*7c80*/  LOP3.LUT R0, R0, 0xff, RZ, 0xc0, !PT ;  /* 0x000000ff00007812 */ /* 0x000fe400078ec0ff */
[----:B------:R-:W-:Y:S02]  /*7c90*/  LOP3.LUT R5, R25, 0xff, RZ, 0xc0, !PT ;  /* 0x000000ff19057812 */ /* 0x000fe400078ec0ff */
[----:B------:R-:W-:Y:S02]  /*7ca0*/  LOP3.LUT R4, R4, 0xff, RZ, 0xc0, !PT ;  /* 0x000000ff04047812 */ /* 0x000fe400078ec0ff */
[----:B------:R-:W-:Y:S01]  /*7cb0*/  PRMT R20, R0, 0x7604, R3 ;  /* 0x0000760400147816 */ /* 0x000fe20000000003 */
[----:B------:R-:W-:Y:S01]  /*7cc0*/  IMAD.IADD R0, R18, 0x1, R29 ;  /* 0x0000000112007824 */ /* 0x000fe200078e021d */
[----:B------:R-:W-:-:S02]  /*7cd0*/  SHF.R.U32.HI R3, RZ, 0x8, R26 ;  /* 0x00000008ff037819 */ /* 0x000fc4000001161a */
[----:B------:R-:W-:Y:S02]  /*7ce0*/  PRMT R30, R4, 0x7604, R5 ;  /* 0x00007604041e7816 */ /* 0x000fe40000000005 */
[----:B------:R-:W-:Y:S02]  /*7cf0*/  LOP3.LUT R4, R26, 0xff, RZ, 0xc0, !PT ;  /* 0x000000ff1a047812 */ /* 0x000fe400078ec0ff */
[----:B------:R-:W-:Y:S02]  /*7d00*/  LOP3.LUT R3, R3, 0xff, RZ, 0xc0, !PT ;  /* 0x000000ff03037812 */ /* 0x000fe400078ec0ff */
[----:B------:R-:W-:Y:S02]  /*7d10*/  SHF.R.U32.HI R7, RZ, 0x8, R8 ;  /* 0x00000008ff077819 */ /* 0x000fe40000011608 */
[----:B------:R-:W-:Y:S02]  /*7d20*/  PRMT R32, R3, 0x7604, R4 ;  /* 0x0000760403207816 */ /* 0x000fe40000000004 */
[----:B------:R-:W-:-:S02]  /*7d30*/  LOP3.LUT R12, R8, 0xff, RZ, 0xc0, !PT ;  /* 0x000000ff080c7812 */ /* 0x000fc400078ec0ff */
[----:B------:R-:W-:Y:S02]  /*7d40*/  LOP3.LUT R7, R7, 0xff, RZ, 0xc0, !PT ;  /* 0x000000ff07077812 */ /* 0x000fe400078ec0ff */
[----:B------:R-:W-:Y:S02]  /*7d50*/  SHF.R.U32.HI R5, RZ, 0x8, R27 ;  /* 0x00000008ff057819 */ /* 0x000fe4000001161b */
[----:B------:R-:W-:Y:S02]  /*7d60*/  PRMT R35, R7, 0x7604, R12 ;  /* 0x0000760407237816 */ /* 0x000fe4000000000c */
[----:B------:R-:W-:Y:S02]  /*7d70*/  SHF.R.U32.HI R12, RZ, 0x8, R10 ;  /* 0x00000008ff0c7819 */ /* 0x000fe4000001160a */
        /* <DEDUP_REMOVED lines=8> */
[----:B------:R-:W-:-:S04]  /*7e00*/  SHF.R.U32.HI R33, RZ, 0x10, R27 ;  /* 0x00000010ff217819 */ /* 0x000fc8000001161b */
[----:B------:R-:W-:-:S04]  /*7e10*/  LOP3.LUT R33, R33, 0xff, RZ, 0xc0, !PT ;  /* 0x000000ff21217812 */ /* 0x000fc800078ec0ff */
[----:B------:R-:W-:Y:S02]  /*7e20*/  PRMT R33, R33, 0x7054, R34 ;  /* 0x0000705421217816 */ /* 0x000fe40000000022 */
[----:B0-----:R-:W-:Y:S02]  /*7e30*/  SHF.R.U32.HI R13, RZ, 0x3, R14 ;  /* 0x00000003ff0d7819 */ /* 0x001fe4000001160e */
[----:B------:R-:W-:Y:S02]  /*7e40*/  LOP3.LUT R0, R14, 0x30, R0, 0xf8, !PT ;  /* 0x000000300e007812 */ /* 0x000fe400078ef800 */
[----:B------:R-:W-:Y:S02]  /*7e50*/  SHF.R.U32.HI R14, RZ, 0x8, R11 ;  /* 0x00000008ff0e7819 */ /* 0x000fe4000001160b */
[----:B------:R-:W-:Y:S02]  /*7e60*/  LOP3.LUT R3, R0, R13, RZ, 0x3c, !PT ;  /* 0x0000000d00037212 */ /* 0x000fe400078e3cff */
[----:B------:R-:W-:Y:S01]  /*7e70*/  SHF.R.U32.HI R0, RZ, 0x8, R9 ;  /* 0x00000008ff007819 */ /* 0x000fe20000011609 */
[----:B---3--:R-:W-:Y:S01]  /*7e80*/  LDS.128 R4, [R51+0xb000] ;  /* 0x00b0000033047984 */ /* 0x008fe20000000c00 */
[----:B------:R-:W-:-:S02]  /*7e90*/  LOP3.LUT R13, R9, 0xff, RZ, 0xc0, !PT ;  /* 0x000000ff090d7812 */ /* 0x000fc400078ec0ff */
[----:B------:R-:W-:Y:S02]  /*7ea0*/  LOP3.LUT R0, R0, 0xff, RZ, 0xc0, !PT ;  /* 0x000000ff00007812 */ /* 0x000fe400078ec0ff */
[----:B------:R-:W-:Y:S02]  /*7eb0*/  LOP3.LUT R14, R14, 0xff, RZ, 0xc0, !PT ;  /* 0x000000ff0e0e7812 */ /* 0x000fe400078ec0ff */
[----:B------:R-:W-:Y:S02]  /*7ec0*/  PRMT R36, R0, 0x7604, R13 ;  /* 0x0000760400247816 */ /* 0x000fe4000000000d */
[----:B--2---:R-:W-:Y:S02]  /*7ed0*/  IADD3 R0, R22, R31, R3 ;  /* 0x0000001f16007210 */ /* 0x004fe40007ffe003 */
[----:B------:R-:W-:Y:S02]  /*7ee0*/  PRMT R43, R14, 0x7604, R21 ;  /* 0x000076040e2b7816 */ /* 0x000fe40000000015 */
[----:B------:R-:W-:Y:S01]  /*7ef0*/  SHF.R.U32.HI R21, RZ, 0x10, R25 ;  /* 0x00000010ff157819 */ /* 0x000fe20000011619 */
[----:B------:R-:W0:Y:S01]  /*7f00*/  LDS.128 R12, [R0+0xb000] ;  /* 0x00b00000000c7984 */ /* 0x000e220000000c00 */
[----:B------:R-:W-:-:S02]  /*7f10*/  SHF.R.U32.HI R3, RZ, 0x10, R24 ;  /* 0x00000010ff037819 */ /* 0x000fc40000011618 */
[----:B------:R-:W-:Y:S02]  /*7f20*/  LOP3.LUT R21, R21, 0xff, RZ, 0xc0, !PT ;  /* 0x000000ff15157812 */ /* 0x000fe400078ec0ff */
        /* <DEDUP_REMOVED lines=9> */
[----:B------:R-:W-:Y:S02]  /*7fc0*/  SHF.R.U32.HI R30, RZ, 0x10, R10 ;  /* 0x00000010ff1e7819 */ /* 0x000fe4000001160a */
[----:B------:R-:W-:-:S02]  /*7fd0*/  LOP3.LUT R32, R32, 0xff, RZ, 0xc0, !PT ;  /* 0x000000ff20207812 */ /* 0x000fc400078ec0ff */
[----:B------:R-:W-:Y:S02]  /*7fe0*/  PRMT R39, R21, 0x7054, R36 ;  /* 0x0000705415277816 */ /* 0x000fe40000000024 */
[----:B------:R-:W-:Y:S02]  /*7ff0*/  LOP3.LUT R20, R20, 0xff, RZ, 0xc0, !PT ;  /* 0x000000ff14147812 */ /* 0x000fe400078ec0ff */
[----:B------:R-:W-:Y:S02]  /*8000*/  LOP3.LUT R30, R30, 0xff, RZ, 0xc0, !PT ;  /* 0x000000ff1e1e7812 */ /* 0x000fe400078ec0ff */
[----:B------:R-:W-:Y:S02]  /*8010*/  PRMT R43, R32, 0x7054, R43 ;  /* 0x00007054202b7816 */ /* 0x000fe4000000002b */
[----:B------:R-:W-:Y:S02]  /*8020*/  LOP3.LUT R39, R39, 0xff000000, R9, 0xf8, !PT ;  /* 0xff00000027277812 */ /* 0x000fe400078ef809 */
[----:B------:R-:W-:-:S02]  /*8030*/  PRMT R35, R20, 0x7054, R35 ;  /* 0x0000705414237816 */ /* 0x000fc40000000023 */
[----:B------:R-:W-:Y:S02]  /*8040*/  LOP3.LUT R21, R3, 0xff000000, R24, 0xf8, !PT ;  /* 0xff00000003157812 */ /* 0x000fe400078ef818 */
[----:B------:R-:W-:Y:S02]  /*8050*/  PRMT R41, R30, 0x7054, R37 ;  /* 0x000070541e297816 */ /* 0x000fe40000000025 */
[----:B------:R-:W-:Y:S02]  /*8060*/  LOP3.LUT R24, R29, 0xff000000, R25, 0xf8, !PT ;  /* 0xff0000001d187812 */ /* 0x000fe400078ef819 */
[----:B------:R-:W-:Y:S02]  /*8070*/  LOP3.LUT R43, R43, 0xff000000, R11, 0xf8, !PT ;  /* 0xff0000002b2b7812 */ /* 0x000fe400078ef80b */
[----:B------:R-:W-:Y:S02]  /*8080*/  F2FP.F16.E4M3.UNPACK_B R40, R39 ;  /* 0x00000027ff28723e */ /* 0x000fe400020006ff */
[----:B0-----:R-:W-:-:S02]  /*8090*/  F2FP.F16.E4M3.UNPACK_B R11, R13 ;  /* 0x0000000dff0b723e */ /* 0x001fc400020006ff */
[----:B------:R-:W-:Y:S01]  /*80a0*/  LOP3.LUT R3, R31, 0xff000000, R26, 0xf8, !PT ;  /* 0xff0000001f037812 */ /* 0x000fe200078ef81a */
[--C-:B------:R-:W-:Y:S01]  /*80b0*/  HADD2.F32 R42, -RZ, R40.reuse.H0_H0 ;  /* 0x20000028ff2a7230 */ /* 0x100fe20000004100 */
[----:B------:R-:W-:Y:S01]  /*80c0*/  LOP3.LUT R29, R35, 0xff000000, R8, 0xf8, !PT ;  /* 0xff000000231d7812 */ /* 0x000fe200078ef808 */
[----:B------:R-:W-:Y:S01]  /*80d0*/  HADD2.F32 R40, -RZ, R40.H1_H1 ;  /* 0x30000028ff287230 */ /* 0x000fe20000004100 */
[----:B------:R-:W-:Y:S02]  /*80e0*/  LOP3.LUT R8, R41, 0xff000000, R10, 0xf8, !PT ;  /* 0xff00000029087812 */ /* 0x000fe400078ef80a */
[----:B------:R-:W-:Y:S02]  /*80f0*/  F2FP.F16.E4M3.UNPACK_B R31, R24 ;  /* 0x00000018ff1f723e */ /* 0x000fe400020006ff */
[-C--:B------:R-:W-:Y:S02]  /*8100*/  F2FP.F16.E4M3.UNPACK_B R10, R5.reuse ;  /* 0x00000005ff0a723e */ /* 0x080fe400020006ff */
[----:B------:R-:W-:Y:S01]  /*8110*/  F2FP.F16.E4M3.UNPACK_B R20, R5.H1 ;  /* 0x00000005ff14723e */ /* 0x000fe200030006ff */
[----:B------:R-:W-:Y:S01]  /*8120*/  HADD2.F32 R5, -RZ, R11.H0_H0 ;  /* 0x2000000bff057230 */ /* 0x000fe20000004100 */
[----:B------:R-:W-:Y:S01]  /*8130*/  LOP3.LUT R37, R33, 0xff000000, R27, 0xf8, !PT ;  /* 0xff00000021257812 */ /* 0x000fe200078ef81b */
[----:B------:R-:W-:Y:S01]  /*8140*/  HADD2.F32 R38, -RZ, R31.H0_H0 ;  /* 0x2000001fff267230 */ /* 0x000fe20000004100 */
[-C--:B------:R-:W-:Y:S01]  /*8150*/  F2FP.F16.E4M3.UNPACK_B R27, R12.reuse ;  /* 0x0000000cff1b723e */ /* 0x080fe200020006ff */
[--C-:B------:R-:W-:Y:S01]  /*8160*/  HADD2.F32 R9, -RZ, R10.reuse.H0_H0 ;  /* 0x2000000aff097230 */ /* 0x100fe20000004100 */
[----:B------:R-:W-:Y:S01]  /*8170*/  F2FP.F16.E4M3.UNPACK_B R35, R12.H1 ;  /* 0x0000000cff23723e */ /* 0x000fe200030006ff */
[C---:B------:R-:W-:Y:S01]  /*8180*/  FMUL.FTZ R12, R5.reuse, R42 ;  /* 0x0000002a050c7220 */ /* 0x040fe20000410000 */
[----:B------:R-:W-:Y:S01]  /*8190*/  F2FP.F16.E4M3.UNPACK_B R26, R13.H1 ;  /* 0x0000000dff1a723e */ /* 0x000fe200030006ff */
[-C--:B------:R-:W-:Y:S01]  /*81a0*/  FMUL.FTZ R13, R5, R38.reuse ;  /* 0x00000026050d7220 */ /* 0x080fe20000410000 */
[----:B------:R-:W-:Y:S01]  /*81b0*/  F2FP.F16.E4M3.UNPACK_B R39, R39.H1 ;  /* 0x00000027ff27723e */ /* 0x000fe200030006ff */
[----:B------:R-:W-:Y:S01]  /*81c0*/  FFMA.FTZ R5, R9, R38, -R12 ;  /* 0x0000002609057223 */ /* 0x000fe2000001080c */
[----:B------:R-:W-:Y:S01]  /*81d0*/  F2FP.F16.E4M3.UNPACK_B R24, R24.H1 ;  /* 0x00000018ff18723e */ /* 0x000fe200030006ff */
[----:B------:R-:W-:Y:S01]  /*81e0*/  HADD2.F32 R11, -RZ, R11.H1_H1 ;  /* 0x3000000bff0b7230 */ /* 0x000fe20000004100 */
[-C--:B------:R-:W-:Y:S01]  /*81f0*/  F2FP.F16.E4M3.UNPACK_B R34, R15.reuse ;  /* 0x0000000fff22723e */ /* 0x080fe200020006ff */
[----:B------:R-:W-:Y:S01]  /*8200*/  HADD2.F32 R31, -RZ, R31.H1_H1 ;  /* 0x3000001fff1f7230 */ /* 0x000fe20000004100 */
[----:B------:R-:W-:Y:S01]  /*8210*/  F2FP.F16.E4M3.UNPACK_B R36, R15.H1 ;  /* 0x0000000fff24723e */ /* 0x000fe200030006ff */
[----:B------:R-:W-:-:S02]  /*8220*/  HADD2.F32 R12, -RZ, R10.H1_H1 ;  /* 0x3000000aff0c7230 */ /* 0x000fc40000004100 */
[----:B------:R-:W-:Y:S01]  /*8230*/  FFMA.FTZ R9, R9, R42, R13 ;  /* 0x0000002a09097223 */ /* 0x000fe2000001000d */
[--C-:B------:R-:W-:Y:S02]  /*8240*/  HADD2.F32 R38, -RZ, R39.reuse.H0_H0 ;  /* 0x20000027ff267230 */ /* 0x100fe40000004100 */
[C---:B------:R-:W-:Y:S01]  /*8250*/  FMUL.FTZ R41, R11.reuse, R40 ;  /* 0x000000280b297220 */ /* 0x040fe20000410000 */
[----:B------:R-:W-:Y:S02]  /*8260*/  HADD2.F32 R10, -RZ, R26.H0_H0 ;  /* 0x2000001aff0a7230 */ /* 0x000fe40000004100 */
[----:B------:R-:W-:Y:S01]  /*8270*/  FMUL.FTZ R11, R11, R31 ;  /* 0x0000001f0b0b7220 */ /* 0x000fe20000410000 */
[----:B------:R-:W-:Y:S01]  /*8280*/  HADD2.F32 R15, -RZ, R24.H0_H0 ;  /* 0x20000018ff0f7230 */ /* 0x000fe20000004100 */
[-C--:B------:R-:W-:Y:S01]  /*8290*/  F2FP.F16.E4M3.UNPACK_B R30, R7.reuse ;  /* 0x00000007ff1e723e */ /* 0x080fe200020006ff */
[----:B------:R-:W-:Y:S02]  /*82a0*/  HADD2.F32 R13, -RZ, R20.H0_H0 ;  /* 0x20000014ff0d7230 */ /* 0x000fe40000004100 */
[C---:B------:R-:W-:Y:S01]  /*82b0*/  FMUL.FTZ R42, R10.reuse, R38 ;  /* 0x000000260a2a7220 */ /* 0x040fe20000410000 */
[----:B------:R-:W-:Y:S01]  /*82c0*/  F2FP.F16.E4M3.UNPACK_B R33, R7.H1 ;  /* 0x00000007ff21723e */ /* 0x000fe200030006ff */
[----:B------:R-:W-:Y:S01]  /*82d0*/  FMUL.FTZ R45, R10, R15 ;  /* 0x0000000f0a2d7220 */ /* 0x000fe20000410000 */
[C---:B------:R-:W-:Y:S01]  /*82e0*/  FFMA.FTZ R10, R12.reuse, R31, -R41 ;  /* 0x0000001f0c0a7223 */ /* 0x040fe20000010829 */
[----:B------:R-:W-:Y:S01]  /*82f0*/  FFMA.FTZ R12, R12, R40, R11 ;  /* 0x000000280c0c7223 */ /* 0x000fe2000001000b */
[C---:B------:R-:W-:Y:S01]  /*8300*/  FFMA.FTZ R11, R13.reuse, R15, -R42 ;  /* 0x0000000f0d0b7223 */ /* 0x040fe2000001082a */
[----:B------:R-:W-:Y:S01]  /*8310*/  FFMA.FTZ R13, R13, R38, R45 ;  /* 0x000000260d0d7223 */ /* 0x000fe2000001002d */
[----:B------:R-:W-:Y:S01]  /*8320*/  F2FP.F16.E4M3.UNPACK_B R41, R43 ;  /* 0x0000002bff29723e */ /* 0x000fe200020006ff */
[----:B------:R-:W-:Y:S01]  /*8330*/  HADD2.F32 R31, -RZ, R24.H1_H1 ;  /* 0x30000018ff1f7230 */ /* 0x000fe20000004100 */
[----:B------:R-:W-:Y:S01]  /*8340*/  F2FP.F16.E4M3.UNPACK_B R38, R37 ;  /* 0x00000025ff26723e */ /* 0x000fe200020006ff */
[----:B------:R-:W-:Y:S01]  /*8350*/  HADD2.F32 R40, -RZ, R39.H1_H1 ;  /* 0x30000027ff287230 */ /* 0x000fe20000004100 */
[----:B------:R-:W-:Y:S01]  /*8360*/  F2FP.F16.E4M3.UNPACK_B R43, R43.H1 ;  /* 0x0000002bff2b723e */ /* 0x000fe200030006ff */
[----:B------:R-:W-:Y:S01]  /*8370*/  HADD2.F32 R15, -RZ, R26.H1_H1 ;  /* 0x3000001aff0f7230 */ /* 0x000fe20000004100 */
[-C--:B------:R-:W-:Y:S01]  /*8380*/  F2FP.F16.E4M3.UNPACK_B R32, R4.reuse.H1 ;  /* 0x00000004ff20723e */ /* 0x080fe200030006ff */
[----:B------:R-:W-:Y:S01]  /*8390*/  HADD2.F32 R24, -RZ, R20.H1_H1 ;  /* 0x30000014ff187230 */ /* 0x000fe20000004100 */
[----:B------:R-:W-:Y:S01]  /*83a0*/  F2FP.F16.E4M3.UNPACK_B R25, R4 ;  /* 0x00000004ff19723e */ /* 0x000fe200020006ff */
[----:B------:R-:W-:-:S02]  /*83b0*/  HADD2.F32 R45, -RZ, R41.H0_H0 ;  /* 0x20000029ff2d7230 */ /* 0x000fc40000004100 */
[C---:B------:R-:W-:Y:S01]  /*83c0*/  FMUL.FTZ R47, R15.reuse, R40 ;  /* 0x000000280f2f7220 */ /* 0x040fe20000410000 */
[----:B------:R-:W-:Y:S02]  /*83d0*/  HADD2.F32 R20, -RZ, R34.H0_H0 ;  /* 0x20000022ff147230 */ /* 0x000fe40000004100 */
[----:B------:R-:W-:Y:S01]  /*83e0*/  FMUL.FTZ R15, R15, R31 ;  /* 0x0000001f0f0f7220 */ /* 0x000fe20000410000 */
[----:B------:R-:W-:Y:S01]  /*83f0*/  HADD2.F32 R39, -RZ, R38.H0_H0 ;  /* 0x20000026ff277230 */ /* 0x000fe20000004100 */
[----:B------:R-:W-:Y:S01]  /*8400*/  F2FP.F16.E4M3.UNPACK_B R4, R6 ;  /* 0x00000006ff04723e */ /* 0x000fe200020006ff */
[----:B------:R-:W-:Y:S02]  /*8410*/  HADD2.F32 R26, -RZ, R30.H0_H0 ;  /* 0x2000001eff1a7230 */ /* 0x000fe40000004100 */
[C---:B------:R-:W-:Y:S01]  /*8420*/  FMUL.FTZ R49, R20.reuse, R45 ;  /* 0x0000002d14317220 */ /* 0x040fe20000410000 */
[----:B------:R-:W-:Y:S02]  /*8430*/  HADD2.F32 R41, -RZ, R41.H1_H1 ;  /* 0x30000029ff297230 */ /* 0x000fe40000004100 */
[----:B------:R-:W-:Y:S01]  /*8440*/  FMUL.FTZ R42, R20, R39 ;  /* 0x00000027142a7220 */ /* 0x000fe20000410000 */
[C---:B------:R-:W-:Y:S01]  /*8450*/  FFMA.FTZ R20, R24.reuse, R31, -R47 ;  /* 0x0000001f18147223 */ /* 0x040fe2000001082f */
[----:B------:R-:W-:Y:S01]  /*8460*/  FFMA.FTZ R24, R24, R40, R15 ;  /* 0x0000002818187223 */ /* 0x000fe2000001000f */
[C---:B------:R-:W-:Y:S01]  /*8470*/  FFMA.FTZ R15, R26.reuse, R39, -R49 ;  /* 0x000000271a0f7223 */ /* 0x040fe20000010831 */
[----:B------:R-:W-:Y:S01]  /*8480*/  HADD2.F32 R39, -RZ, R38.H1_H1 ;  /* 0x30000026ff277230 */ /* 0x000fe20000004100 */
[----:B------:R-:W-:Y:S01]  /*8490*/  F2FP.F16.E4M3.UNPACK_B R38, R37.H1 ;  /* 0x00000025ff26723e */ /* 0x000fe200030006ff */
        /* <DEDUP_REMOVED lines=9> */
[--C-:B------:R-:W-:Y:S02]  /*8530*/  HADD2.F32 R40, -RZ, R38.reuse.H0_H0 ;  /* 0x20000026ff287230 */ /* 0x100fe40000004100 */
[-C--:B------:R-:W-:Y:S01]  /*8540*/  FMUL.FTZ R46, R30, R39.reuse ;  /* 0x000000271e2e7220 */ /* 0x080fe20000410000 */
[----:B------:R-:W-:Y:S02]  /*8550*/  HADD2.F32 R34, -RZ, R33.H0_H0 ;  /* 0x20000021ff227230 */ /* 0x000fe40000004100 */
[----:B------:R-:W-:Y:S01]  /*8560*/  FMUL.FTZ R45, R37, R42 ;  /* 0x0000002a252d7220 */ /* 0x000fe20000410000 */
[----:B------:R-:W-:Y:S01]  /*8570*/  FFMA.FTZ R30, R31, R39, -R44 ;  /* 0x000000271f1e7223 */ /* 0x000fe2000001082c */
[-C--:B------:R-:W-:Y:S01]  /*8580*/  FMUL.FTZ R37, R37, R40.reuse ;  /* 0x0000002825257220 */ /* 0x080fe20000410000 */
[----:B------:R-:W-:Y:S01]  /*8590*/  FFMA.FTZ R31, R31, R41, R46 ;  /* 0x000000291f1f7223 */ /* 0x000fe2000001002e */
[C---:B------:R-:W-:Y:S01]  /*85a0*/  FFMA.FTZ R45, R34.reuse, R40, -R45 ;  /* 0x00000028222d7223 */ /* 0x040fe2000001082d */
[----:B------:R-:W-:Y:S01]  /*85b0*/  HADD2.F32 R40, -RZ, R38.H1_H1 ;  /* 0x30000026ff287230 */ /* 0x000fe20000004100 */
[----:B------:R-:W-:Y:S01]  /*85c0*/  F2FP.F16.E4M3.UNPACK_B R41, R29.H1 ;  /* 0x0000001dff29723e */ /* 0x000fe200030006ff */
[----:B------:R-:W-:Y:S01]  /*85d0*/  FFMA.FTZ R47, R34, R42, R37 ;  /* 0x0000002a222f7223 */ /* 0x000fe20000010025 */
        /* <DEDUP_REMOVED lines=18> */
[----:B------:R-:W-:Y:S01]  /*8700*/  HADD2.F32 R35, -RZ, R35.H1_H1 ;  /* 0x30000023ff237230 */ /* 0x000fe20000004100 */
[----:B------:R-:W-:Y:S01]  /*8710*/  F2FP.F16.E4M3.UNPACK_B R34, R29 ;  /* 0x0000001dff22723e */ /* 0x000fe200020006ff */
[----:B------:R-:W-:Y:S02]  /*8720*/  HADD2.F32 R38, -RZ, R38.H1_H1 ;  /* 0x30000026ff267230 */ /* 0x000fe40000004100 */
[C---:B------:R-:W-:Y:S01]  /*8730*/  FFMA.FTZ R44, R33.reuse, R39, -R44 ;  /* 0x00000027212c7223 */ /* 0x040fe2000001082c */
[----:B------:R-:W-:Y:S01]  /*8740*/  FFMA.FTZ R37, R33, R42, R37 ;  /* 0x0000002a21257223 */ /* 0x000fe20000010025 */
[----:B------:R-:W-:Y:S01]  /*8750*/  HADD2.F32 R32, -RZ, R32.H1_H1 ;  /* 0x30000020ff207230 */ /* 0x000fe20000004100 */
[----:B------:R-:W-:Y:S01]  /*8760*/  F2FP.F16.E4M3.UNPACK_B R33, R21 ;  /* 0x00000015ff21723e */ /* 0x000fe200020006ff */
[C---:B------:R-:W-:Y:S01]  /*8770*/  FMUL.FTZ R21, R35.reuse, R41 ;  /* 0x0000002923157220 */ /* 0x040fe20000410000 */
[----:B------:R-:W-:Y:S01]  /*8780*/  FMUL.FTZ R40, R35, R38 ;  /* 0x0000002623287220 */ /* 0x000fe20000410000 */
[----:B------:R-:W-:Y:S01]  /*8790*/  HADD2.F32 R36, -RZ, R34.H0_H0 ;  /* 0x20000022ff247230 */ /* 0x000fe20000004100 */
[----:B------:R-:W-:Y:S01]  /*87a0*/  F2FP.SATFINITE.E4M3.F32.PACK_AB_MERGE_C R47, R50, R47, RZ ;  /* 0x0000002f322f723e */ /* 0x000fe200048070ff */
[----:B------:R-:W-:-:S02]  /*87b0*/  HADD2.F32 R29, -RZ, R27.H0_H0 ;  /* 0x2000001bff1d7230 */ /* 0x000fc40000004100 */
[C---:B------:R-:W-:Y:S01]  /*87c0*/  FFMA.FTZ R39, R32.reuse, R38, -R21 ;  /* 0x0000002620277223 */ /* 0x040fe20000010815 */
[----:B------:R-:W-:Y:S01]  /*87d0*/  FFMA.FTZ R46, R32, R41, R40 ;  /* 0x00000029202e7223 */ /* 0x000fe20000010028 */
[----:B------:R-:W-:Y:S01]  /*87e0*/  HADD2.F32 R32, -RZ, R33.H0_H0 ;  /* 0x20000021ff207230 */ /* 0x000fe20000004100 */
[----:B------:R-:W-:Y:S01]  /*87f0*/  F2FP.SATFINITE.E4M3.F32.PACK_AB_MERGE_C R9, R12, R9, R13 ;  /* 0x000000090c09723e */ /* 0x000fe2000480700d */
        /* <DEDUP_REMOVED lines=9> */
[----:B------:R-:W-:Y:S01]  /*8890*/  FFMA.FTZ R40, R21, R36, R40 ;  /* 0x0000002415287223 */ /* 0x000fe20000010028 */
[C---:B------:R-:W-:Y:S01]  /*88a0*/  FMUL.FTZ R42, R27.reuse, R34 ;  /* 0x000000221b2a7220 */ /* 0x040fe20000410000 */
        /* <DEDUP_REMOVED lines=18> */
[--C-:B------:R-:W-:Y:S02]  /*89d0*/  HADD2.F32 R21, -RZ, R3.reuse.H1_H1 ;  /* 0x30000003ff157230 */ /* 0x100fe40000004100 */
[C---:B------:R-:W-:Y:S01]  /*89e0*/  FMUL.FTZ R32, R14.reuse, R29 ;  /* 0x0000001d0e207220 */ /* 0x040fe20000410000 */
[-C--:B------:R-:W-:Y:S01]  /*89f0*/  FMUL.FTZ R34, R14, R25.reuse ;  /* 0x000000190e227220 */ /* 0x080fe20000410000 */
[----:B------:R-:W-:Y:S01]  /*8a00*/  F2FP.F16.E4M3.UNPACK_B R14, R8 ;  /* 0x00000008ff0e723e */ /* 0x000fe200020006ff */
[----:B------:R-:W-:Y:S02]  /*8a10*/  HADD2.F32 R8, -RZ, R3.H0_H0 ;  /* 0x20000003ff087230 */ /* 0x000fe40000004100 */
[C---:B------:R-:W-:Y:S01]  /*8a20*/  FFMA.FTZ R36, R7.reuse, R25, -R32 ;  /* 0x0000001907247223 */ /* 0x040fe20000010820 */
[----:B------:R-:W-:Y:S01]  /*8a30*/  FFMA.FTZ R29, R7, R29, R34 ;  /* 0x0000001d071d7223 */ /* 0x000fe20000010022 */
[----:B------:R-:W-:-:S02]  /*8a40*/  HADD2.F32 R7, -RZ, R6.H0_H0 ;  /* 0x20000006ff077230 */ /* 0x000fc40000004100 */
[--C-:B------:R-:W-:Y:S01]  /*8a50*/  HADD2.F32 R32, -RZ, R14.reuse.H0_H0 ;  /* 0x2000000eff207230 */ /* 0x100fe20000004100 */
[----:B------:R-:W-:Y:S01]  /*8a60*/  F2FP.SATFINITE.E4M3.F32.PACK_AB_MERGE_C R36, R36, R41, RZ ;  /* 0x000000292424723e */ /* 0x000fe200048070ff */
[----:B------:R-:W-:Y:S01]  /*8a70*/  HADD2.F32 R25, -RZ, R14.H1_H1 ;  /* 0x3000000eff197230 */ /* 0x000fe20000004100 */
[----:B------:R-:W-:Y:S01]  /*8a80*/  F2FP.SATFINITE.E4M3.F32.PACK_AB_MERGE_C R29, R29, R42, RZ ;  /* 0x0000002a1d1d723e */ /* 0x000fe200048070ff */
[----:B------:R-:W-:Y:S02]  /*8a90*/  HADD2.F32 R6, -RZ, R6.H1_H1 ;  /* 0x30000006ff067230 */ /* 0x000fe40000004100 */
[C---:B------:R-:W-:Y:S01]  /*8aa0*/  FMUL.FTZ R14, R7.reuse, R32 ;  /* 0x00000020070e7220 */ /* 0x040fe20000410000 */
[--C-:B------:R-:W-:Y:S02]  /*8ab0*/  HADD2.F32 R3, -RZ, R4.reuse.H0_H0 ;  /* 0x20000004ff037230 */ /* 0x100fe40000004100 */
[----:B------:R-:W-:Y:S01]  /*8ac0*/  FMUL.FTZ R7, R7, R8 ;  /* 0x0000000807077220 */ /* 0x000fe20000410000 */
[----:B------:R-:W-:-:S02]  /*8ad0*/  HADD2.F32 R4, -RZ, R4.H1_H1 ;  /* 0x30000004ff047230 */ /* 0x000fc40000004100 */
        /* <DEDUP_REMOVED lines=12> */
[----:B------:R-:W-:Y:S02]  /*8ba0*/  F2FP.SATFINITE.E4M3.F32.PACK_AB_MERGE_C R8, R35, R40, R8 ;  /* 0x000000282308723e */ /* 0x000fe40004807008 */
[----:B------:R-:W-:Y:S01]  /*8bb0*/  F2FP.SATFINITE.E4M3.F32.PACK_AB_MERGE_C R10, R34, R3, R29 ;  /* 0x00000003220a723e */ /* 0x000fe2000480701d */
[----:B------:R0:W-:Y:S04]  /*8bc0*/  STS.128 [R51+0xb000], R4 ;  /* 0x00b0000433007388 */ /* 0x0001e80000000c00 */
[----:B------:R0:W-:Y:S02]  /*8bd0*/  STS.128 [R0+0xb000], R8 ;  /* 0x00b0000800007388 */ /* 0x0001e40000000c00 */
.L_x_14542:
[----:B------:R-:W-:Y:S05]  /*8be0*/  BSYNC B0 ;  /* 0x0000000000007941 */ /* 0x000fea0003800000 */
.L_x_14535:
        /* <DEDUP_REMOVED lines=8> */
.L_x_14532:
[----:B0-2---:R-:W2:Y:S02]  /*8c70*/  LDL R0, [R1+0x18] ;  /* 0x0000180001007983 */ /* 0x005ea40000100800 */
[----:B--2---:R-:W-:-:S13]  /*8c80*/  ISETP.NE.AND P0, PT, R0, 0x3, PT ;  /* 0x000000030000780c */ /* 0x004fda0003f05270 */
[----:B------:R-:W-:Y:S05]  /*8c90*/  @!P0 BRA `(.L_x_14550) ;  /* 0x0000000000048947 */ /* 0x000fea0003800000 */
[----:B------:R-:W-:Y:S01]  /*8ca0*/  BPT.TRAP 0x1 ;  /* 0x000000040000795c */ /* 0x000fe20000300000 */
.L_x_14550:
[----:B-----5:R-:W-:Y:S01]  /*8cb0*/  IMAD R12, R23, 0x8, R22 ;  /* 0x00000008170c7824 */ /* 0x020fe200078e0216 */
[----:B-1----:R-:W-:-:S04]  /*8cc0*/  SHF.L.U32 R3, R156, 0x1f, RZ ;  /* 0x0000001f9c037819 */ /* 0x002fc800000006ff */
[----:B------:R0:W1:Y:S01]  /*8cd0*/  SYNCS.PHASECHK.TRANS64.TRYWAIT P1, [R12+URZ+0x13230], R3 ;  /* 0x013230030c0075a7 */ /* 0x000062000802017f */
[----:B------:R-:W-:Y:S05]  /*8ce0*/  @!P0 BRA `(.L_x_14551) ;  /* 0x0000000000048947 */ /* 0x000fea0003800000 */
[----:B------:R-:W-:Y:S01]  /*8cf0*/  BPT.TRAP 0x1 ;  /* 0x000000040000795c */ /* 0x000fe20000300000 */
.L_x_14551:
[----:B------:R-:W-:-:S05]  /*8d00*/  VIADD R0, R22, 0xe000 ;  /* 0x0000e00016007836 */ /* 0x000fca0000000000 */
[----:B------:R-:W-:-:S04]  /*8d10*/  SHF.R.U32.HI R0, RZ, 0x4, R0 ;  /* 0x00000004ff007819 */ /* 0x000fc80000011600 */
[----:B------:R-:W-:-:S04]  /*8d20*/  LOP3.LUT R0, R0, 0x3fff, RZ, 0xc0, !PT ;  /* 0x00003fff00007812 */ /* 0x000fc800078ec0ff */
[----:B---3--:R-:W-:-:S05]  /*8d30*/  LOP3.LUT R4, R0, 0x10000, RZ, 0xfc, !PT ;  /* 0x0001000000047812 */ /* 0x008fca00078efcff */
[----:B------:R2:W-:Y:S01]  /*8d40*/  STL [R1+0x4], R4 ;  /* 0x0000040401007387 */ /* 0x0005e20000100800 */
[----:B------:R-:W-:Y:S01]  /*8d50*/  IMAD R8, R23, 0x280, R4 ;  /* 0x0000028017087824 */ /* 0x000fe200078e0204 */
[----:B-1----:R-:W-:Y:S06]  /*8d60*/  @P1 BRA `(.L_x_14552) ;  /* 0x0000000000081947 */ /* 0x002fec0003800000 */
[----:B------:R-:W1:Y:S02]  /*8d70*/  SYNCS.PHASECHK.TRANS64.TRYWAIT P1, [R12+URZ+0x13230], R3 ;  /* 0x013230030c0075a7 */ /* 0x000e64000802017f */
[----:B-1----:R-:W-:Y:S05]  /*8d80*/  @!P1 BRA `(.L_x_14553) ;  /* 0x000001c400309947 */ /* 0x002fea0003800000 */
.L_x_14552:
[----:B--2---:R-:W-:Y:S01]  /*8d90*/  IMAD.MOV.U32 R4, RZ, RZ, R8 ;  /* 0x000000ffff047224 */ /* 0x004fe200078e0008 */
[----:B------:R-:W-:Y:S05]  /*8da0*/  WARPSYNC.ALL ;  /* 0x0000000000007948 */ /* 0x000fea0003800000 */
[----:B------:R-:W-:Y:S01]  /*8db0*/  IMAD.MOV.U32 R5, RZ, RZ, -0x7fffffe0 ;  /* 0x80000020ff057424 */ /* 0x000fe200078e00ff */
[----:B------:R-:W-:Y:S01]  /*8dc0*/  R2UR UR6, R4 ;  /* 0x00000000040672ca */ /* 0x000fe200000e0000 */
[----:B------:R-:W-:Y:S01]  /*8dd0*/  WARPGROUP.ARRIVE ;  /* 0x00000000000079c5 */ /* 0x000fe20000000000 */
[----:B------:R-:W-:Y:S01]  /*8de0*/  LOP3.LUT R4, R28, 0x10000, RZ, 0xfc, !PT ;  /* 0x000100001c047812 */ /* 0x000fe200078efcff */
[----:B------:R-:W-:Y:S01]  /*8df0*/  VIADD R6, R8, 0x80 ;  /* 0x0000008008067836 */ /* 0x000fe20000000000 */
[C---:B------:R-:W-:Y:S01]  /*8e00*/  R2UR UR7, R5.reuse ;  /* 0x00000000050772ca */ /* 0x040fe200000e0000 */
[----:B------:R-:W-:Y:S01]  /*8e10*/  IMAD.MOV.U32 R7, RZ, RZ, -0x7fffffe0 ;  /* 0x80000020ff077424 */ /* 0x000fe200078e00ff */
[----:B------:R-:W-:Y:S01]  /*8e20*/  R2UR UR4, R4 ;  /* 0x00000000040472ca */ /* 0x000fe200000e0000 */
[----:B------:R-:W-:Y:S01]  /*8e30*/  VIADD R10, R8, 0x100 ;  /* 0x00000100080a7836 */ /* 0x000fe20000000000 */
[----:B------:R-:W-:Y:S01]  /*8e40*/  R2UR UR5, R5 ;  /* 0x00000000050572ca */ /* 0x000fe200000e0000 */
[----:B------:R-:W-:Y:S01]  /*8e50*/  IMAD.MOV.U32 R11, RZ, RZ, -0x7fffffe0 ;  /* 0x80000020ff0b7424 */ /* 0x000fe200078e00ff */
[----:B------:R-:W-:Y:S01]  /*8e60*/  R2UR UR10, R6 ;  /* 0x00000000060a72ca */ /* 0x000fe200000e0000 */
[C---:B------:R-:W-:Y:S01]  /*8e70*/  VIADD R6, R8.reuse, 0x180 ;  /* 0x0000018008067836 */ /* 0x040fe20000000000 */
[----:B------:R-:W-:Y:S01]  /*8e80*/  R2UR UR11, R7 ;  /* 0x00000000070b72ca */ /* 0x000fe200000e0000 */
[----:B----4-:R-:W-:Y:S01]  /*8e90*/  VIADD R14, R8, 0x200 ;  /* 0x00000200080e7836 */ /* 0x010fe20000000000 */
[----:B------:R-:W-:Y:S01]  /*8ea0*/  R2UR UR8, R4 ;  /* 0x00000000040872ca */ /* 0x000fe200000e0000 */
[----:B------:R-:W-:Y:S01]  /*8eb0*/  IMAD.MOV.U32 R15, RZ, RZ, -0x7fffffe0 ;  /* 0x80000020ff0f7424 */ /* 0x000fe200078e00ff */
[----:B------:R-:W-:Y:S01]  /*8ec0*/  R2UR UR9, R5 ;  /* 0x00000000050972ca */ /* 0x000fe200000e0000 */
[----:B------:R-:W-:Y:S01]  /*8ed0*/  IMAD.MOV.U32 R9, RZ, RZ, -0x7fffffe0 ;  /* 0x80000020ff097424 */ /* 0x000fe200078e00ff */
[----:B------:R-:W-:Y:S01]  /*8ee0*/  R2UR UR14, R10 ;  /* 0x000000000a0e72ca */ /* 0x000fe200000e0000 */
[----:B------:R-:W-:Y:S01]  /*8ef0*/  VIADD R10, R8, 0x82 ;  /* 0x00000082080a7836 */ /* 0x000fe20000000000 */
[----:B------:R-:W-:Y:S01]  /*8f00*/  R2UR UR15, R11 ;  /* 0x000000000b0f72ca */ /* 0x000fe200000e0000 */
[----:B------:R-:W-:Y:S01]  /*8f10*/  QGMMA.64x32x32.F32.E4M3.E4M3 R88, gdesc[UR4], RZ, !UPT, gsb0 ;  /* 0x00600000045879f3 */ /* 0x000fe2000c0008ff */
[----:B------:R-:W-:Y:S01]  /*8f20*/  R2UR UR12, R4 ;  /* 0x00000000040c72ca */ /* 0x000fe200000e0000 */
[----:B------:R-:W-:Y:S01]  /*8f30*/  IMAD.MOV.U32 R11, RZ, RZ, -0x7fffffe0 ;  /* 0x80000020ff0b7424 */ /* 0x000fe200078e00ff */
[----:B------:R-:W-:-:S02]  /*8f40*/  R2UR UR13, R5 ;  /* 0x00000000050d72ca */ /* 0x000fc400000e0000 */
[----:B------:R-:W-:Y:S01]  /*8f50*/  R2UR UR18, R6 ;  /* 0x00000000061272ca */ /* 0x000fe200000e0000 */
[----:B------:R-:W-:Y:S01]  /*8f60*/  VIADD R6, R8, 0x2 ;  /* 0x0000000208067836 */ /* 0x000fe20000000000 */
[----:B------:R-:W-:Y:S01]  /*8f70*/  R2UR UR19, R7 ;  /* 0x00000000071372ca */ /* 0x000fe200000e0000 */
[----:B------:R-:W-:Y:S01]  /*8f80*/  IMAD.MOV.U32 R7, RZ, RZ, -0x7fffffe0 ;  /* 0x80000020ff077424 */ /* 0x000fe200078e00ff */
[----:B------:R-:W-:Y:S02]  /*8f90*/  R2UR UR16, R4 ;  /* 0x00000000041072ca */ /* 0x000fe400000e0000 */
[----:B------:R-:W-:Y:S02]  /*8fa0*/  R2UR UR17, R5 ;  /* 0x00000000051172ca */ /* 0x000fe400000e0000 */
[----:B------:R-:W-:Y:S02]  /*8fb0*/  R2UR UR22, R14 ;  /* 0x000000000e1672ca */ /* 0x000fe400000e0000 */
[----:B------:R-:W-:-:S02]  /*8fc0*/  R2UR UR23, R15 ;  /* 0x000000000f1772ca */ /* 0x000fc400000e0000 */
[----:B------:R-:W-:Y:S02]  /*8fd0*/  R2UR UR20, R4 ;  /* 0x00000000041472ca */ /* 0x000fe400000e0000 */
[----:B------:R-:W-:Y:S02]  /*8fe0*/  R2UR UR21, R5 ;  /* 0x00000000051572ca */ /* 0x000fe400000e0000 */
        /* <DEDUP_REMOVED lines=8> */
[C---:B------:R-:W-:Y:S01]  /*9070*/  VIADD R10, R8.reuse, 0x182 ;  /* 0x00000182080a7836 */ /* 0x040fe20000000000 */
[----:B------:R-:W-:Y:S01]  /*9080*/  R2UR UR11, R11 ;  /* 0x000000000b0b72ca */ /* 0x000fe200000e0000 */
[----:B------:R-:W-:Y:S02]  /*9090*/  IMAD.MOV.U32 R11, RZ, RZ, -0x7fffffe0 ;  /* 0x80000020ff0b7424 */ /* 0x000fe400078e00ff */
[----:B------:R-:W-:Y:S01]  /*90a0*/  VIADD R8, R8, 0x202 ;  /* 0x0000020208087836 */ /* 0x000fe20000000000 */
        /* <DEDUP_REMOVED lines=45> */
.L_x_14554:
[----:B------:R-:W2:Y:S01]  /*9380*/  LDL R10, [R1+0x3c] ;  /* 0x00003c00010a7983 */ /* 0x000ea20000100800 */
[----:B------:R-:W3:Y:S03]  /*9390*/  LDC R110, c[0x0][0x448] ;  /* 0x00011200ff6e7b82 */ /* 0x000ee60000000800 */
[----:B------:R-:W2:Y:S04]  /*93a0*/  LDL R108, [R1+0x28] ;  /* 0x00002800016c7983 */ /* 0x000ea80000100800 */
[----:B------:R-:W4:Y:S04]  /*93b0*/  LDL R109, [R1+0x1c] ;  /* 0x00001c00016d7983 */ /* 0x000f280000100800 */
[----:B------:R-:W5:Y:S04]  /*93c0*/  LDL R107, [R1+0x38] ;  /* 0x00003800016b7983 */ /* 0x000f680000100800 */
[----:B------:R-:W5:Y:S04]  /*93d0*/  LDL R114, [R1+0x14] ;  /* 0x0000140001727983 */ /* 0x000f680000100800 */
[----:B------:R-:W5:Y:S01]  /*93e0*/  LDL R112, [R1+0x10] ;  /* 0x0000100001707983 */ /* 0x000f620000100800 */
[C---:B------:R-:W-:Y:S01]  /*93f0*/  FMUL.FTZ R20, R2.reuse, R95 ;  /* 0x0000005f02147220 */ /* 0x040fe20000410000 */
[C---:B------:R-:W-:Y:S01]  /*9400*/  FMUL.FTZ R95, R2.reuse, R77 ;  /* 0x0000004d025f7220 */ /* 0x040fe20000410000 */
[C---:B------:R-:W-:Y:S01]  /*9410*/  FMUL.FTZ R77, R2.reuse, R78 ;  /* 0x0000004e024d7220 */ /* 0x040fe20000410000 */
[C---:B------:R-:W-:Y:S01]  /*9420*/  FMUL.FTZ R78, R2.reuse, R79 ;  /* 0x0000004f024e7220 */ /* 0x040fe20000410000 */
[----:B------:R-:W-:Y:S01]  /*9430*/  FMUL.FTZ R79, R2, R82 ;  /* 0x00000052024f7220 */ /* 0x000fe20000410000 */
[----:B---3--:R-:W-:Y:S01]  /*9440*/  ISETP.NE.AND P1, PT, R110, 0x1, PT ;  /* 0x000000016e00780c */ /* 0x008fe20003f25270 */
        /* <DEDUP_REMOVED lines=28> */
[C---:B01----:R-:W-:Y:S01]  /*9610*/  FMUL.FTZ R3, R2.reuse, R90 ;  /* 0x0000005a02037220 */ /* 0x043fe20000410000 */
[C---:B------:R-:W-:Y:S01]  /*9620*/  FMUL.FTZ R0, R2.reuse, R88 ;  /* 0x0000005802007220 */ /* 0x040fe20000410000 */
[C---:B------:R-:W-:Y:S01]  /*9630*/  FMUL.FTZ R8, R2.reuse, R89 ;  /* 0x0000005902087220 */ /* 0x040fe20000410000 */
[----:B------:R-:W0:Y:S01]  /*9640*/  @P1 LDC R25, c[0x0][0x450] ;  /* 0x00011400ff191b82 */ /* 0x000e220000000800 */
        /* <DEDUP_REMOVED lines=11> */
[----:B------:R-:W-:Y:S01]  /*9700*/  LOP3.LUT R17, R17, 0xffffffef, RZ, 0xc0, !PT ;  /* 0xffffffef11117812 */ /* 0x000fe200078ec0ff */
        /* <DEDUP_REMOVED lines=36> */
[----:B------:R-:W1:Y:S01]  /*9950*/  MUFU.TANH R0, R0 ;  /* 0x0000000000007308 */ /* 0x000e620000002400 */
[----:B------:R-:W-:-:S02]  /*9960*/  ULDC UR43, c[0x0][0x9dc] ;  /* 0x00027700002b7ab9 */ /* 0x000fc40000000800 */
[----:B------:R-:W-:-:S05]  /*9970*/  ULOP3.LUT UR43, URZ, UR43, URZ, 0x33, !UPT ;  /* 0x0000002b3f2b7292 */ /* 0x000fca000f8e333f */
        /* <DEDUP_REMOVED lines=20> */
[----:B------:R-:W1:Y:S01]  /*9ac0*/  MUFU.TANH R95, R95 ;  /* 0x0000005f005f7308 */ /* 0x000e620000002400 */
[----:B--2---:R-:W-:-:S02]  /*9ad0*/  IMAD.IADD R99, R10, 0x1, R108 ;  /* 0x000000010a637824 */ /* 0x004fc400078e026c */
[----:B------:R-:W2:Y:S02]  /*9ae0*/  LDC.64 R10, c[0x0][0x9e0] ;  /* 0x00027800ff0a7b82 */ /* 0x000ea40000000a00 */
[----:B---3--:R-:W-:-:S05]  /*9af0*/  @P1 IMAD.HI.U32 R24, R99, R24, RZ ;  /* 0x0000001863181227 */ /* 0x008fca00078e00ff */
[----:B0-----:R-:W-:Y:S01]  /*9b00*/  @P1 SHF.R.U32.HI R99, RZ, R25, R24 ;  /* 0x00000019ff631219 */ /* 0x001fe20000011618 */
[----:B------:R-:W-:-:S04]  /*9b10*/  IMAD.MOV.U32 R24, RZ, RZ, -0xa0 ;  /* 0xffffff60ff187424 */ /* 0x000fc800078e00ff */
[----:B------:R-:W0:Y:S01]  /*9b20*/  SHFL.IDX PT, R106, R99, RZ, 0x1c1f ;  /* 0x001c1fff636a7589 */ /* 0x000e2200000e0000 */
[----:B------:R-:W-:Y:S01]  /*9b30*/  IMAD R101, R105, R24, 0xa1 ;  /* 0x000000a169657424 */ /* 0x000fe200078e0218 */
[----:B----4-:R-:W-:-:S03]  /*9b40*/  PRMT R12, R109, 0x654, R12 ;  /* 0x000006546d0c7816 */ /* 0x010fc6000000000c */
[----:B-----5:R-:W-:Y:S01]  /*9b50*/  IMAD R36, R107, -0x2, R101 ;  /* 0xfffffffe6b247824 */ /* 0x020fe200078e0265 */
[----:B------:R3:W-:Y:S01]  /*9b60*/  SYNCS.ARRIVE.TRANS64.RED.A1T0 RZ, [R12+URZ], RZ ;  /* 0x000000ff0cff79a7 */ /* 0x0007e2000810043f */
[----:B------:R-:W4:Y:S01]  /*9b70*/  MUFU.TANH R77, R77 ;  /* 0x0000004d004d7308 */ /* 0x000f220000002400 */
[----:B--2---:R-:W-:Y:S01]  /*9b80*/  ISETP.GE.AND P1, PT, R11, 0x1, PT ;  /* 0x000000010b00780c */ /* 0x004fe20003f26270 */
[----:B---3--:R-:W-:-:S06]  /*9b90*/  IMAD R12, R105, -0xa0, R114 ;  /* 0xffffff60690c7824 */ /* 0x008fcc00078e0272 */
[----:B------:R-:W2:Y:S01]  /*9ba0*/  MUFU.TANH R78, R78 ;  /* 0x0000004e004e7308 */ /* 0x000ea20000002400 */
[----:B------:R-:W-:Y:S01]  /*9bb0*/  IADD3 R25, -R112, R36, R114 ;  /* 0x0000002470197210 */ /* 0x000fe20007ffe172 */
[----:B------:R-:W-:-:S06]  /*9bc0*/  VIADD R12, R12, 0xa0 ;  /* 0x000000a00c0c7836 */ /* 0x000fcc0000000000 */
[----:B------:R-:W3:Y:S01]  /*9bd0*/  MUFU.TANH R96, R96 ;  /* 0x0000006000607308 */ /* 0x000ee20000002400 */
[----:B------:R-:W-:-:S07]  /*9be0*/  IMAD R107, R107, -0x2, R12 ;  /* 0xfffffffe6b6b7824 */ /* 0x000fce00078e020c */
[----:B------:R-:W0:Y:S01]  /*9bf0*/  MUFU.TANH R81, R81 ;  /* 0x0000005100517308 */ /* 0x000e220000002400 */
        /* <DEDUP_REMOVED lines=55> */
[----:B------:R-:W-:Y:S01]  /*9f70*/  LOP3.LUT R17, R17, 0xfffffff7, RZ, 0xc0, !PT ;  /* 0xfffffff711117812 */ /* 0x000fe200078ec0ff */
[----:B------:R-:W-:Y:S01]  /*9f80*/  VIADD R103, R25, UR43 ;  /* 0x0000002b19677c36 */ /* 0x000fe20008000000 */
[----:B0-----:R-:W-:Y:S01]  /*9f90*/  VIADDMNMX R12, R106, R102, R107, PT ;  /* 0x000000666a0c7246 */ /* 0x001fe2000380016b */
[----:B------:R-:W-:Y:S01]  /*9fa0*/  VIADD R101, R101, 0xffffffff ;  /* 0xffffffff65657836 */ /* 0x000fe20000000000 */
[----:B------:R-:W-:Y:S01]  /*9fb0*/  @P1 LOP3.LUT R17, R17, 0x8, RZ, 0xfc, !PT ;  /* 0x0000000811111812 */ /* 0x000fe200078efcff */
[----:B------:R-:W-:-:S02]  /*9fc0*/  VIADD R36, R36, 0xffffffff ;  /* 0xffffffff24247836 */ /* 0x000fc40000000000 */
[----:B------:R-:W-:Y:S01]  /*9fd0*/  IMAD.IADD R38, R103, 0x1, R106 ;  /* 0x0000000167267824 */ /* 0x000fe200078e026a */
[----:B--234-:R-:W-:Y:S06]  /*9fe0*/  @!P1 BRA `(.L_x_14555) ;  /* 0x00000000004c9947 */ /* 0x01cfec0003800000 */
        /* <DEDUP_REMOVED lines=11> */
.L_x_14557:
[----:B------:R-:W-:-:S13]  /*a0a0*/  ISETP.NE.AND P1, PT, R11, 0x1, PT ;  /* 0x000000010b00780c */ /* 0x000fda0003f25270 */
[----:B------:R-:W0:Y:S02]  /*a0b0*/  @P1 LDC.64 R24, c[0x0][0x9e8] ;  /* 0x00027a00ff181b82 */ /* 0x000e240000000a00 */
[----:B0-----:R-:W-:-:S05]  /*a0c0*/  @P1 IMAD.HI.U32 R24, R39, R24, RZ ;  /* 0x0000001827181227 */ /* 0x001fca00078e00ff */
[----:B------:R-:W-:-:S07]  /*a0d0*/  @P1 SHF.R.U32.HI R39, RZ, R25, R24 ;  /* 0x00000019ff271219 */ /* 0x000fce0000011618 */
.L_x_14558:
[----:B------:R-:W-:Y:S05]  /*a0e0*/  BSYNC B0 ;  /* 0x0000000000007941 */ /* 0x000fea0003800000 */
.L_x_14556:
[----:B------:R-:W-:-:S05]  /*a0f0*/  IMAD R39, R39, R11, R36 ;  /* 0x0000000b27277224 */ /* 0x000fca00078e0224 */
[----:B------:R-:W-:Y:S02]  /*a100*/  VIMNMX R38, R38, R39, !PT ;  /* 0x0000002726267248 */ /* 0x000fe40007fe0100 */
[----:B------:R-:W-:-:S07]  /*a110*/  VIADDMNMX R12, R39, R11, R12, PT ;  /* 0x0000000b270c7246 */ /* 0x000fce000380010c */
.L_x_14555:
[C---:B------:R-:W-:Y:S02]  /*a120*/  ISETP.GE.AND P1, PT, R101.reuse, 0x2, PT ;  /* 0x000000026500780c */ /* 0x040fe40003f26270 */
[----:B------:R-:W-:Y:S02]  /*a130*/  ISETP.GE.AND P2, PT, R101, 0x9, PT ;  /* 0x000000096500780c */ /* 0x000fe40003f46270 */
[C---:B------:R-:W-:Y:S02]  /*a140*/  ISETP.GT.AND P3, PT, R38.reuse, 0x1, !P1 ;  /* 0x000000012600780c */ /* 0x040fe40004f64270 */
[----:B------:R-:W-:Y:S02]  /*a150*/  ISETP.GT.AND P4, PT, R38, 0x8, !P2 ;  /* 0x000000082600780c */ /* 0x000fe40005784270 */
[C---:B------:R-:W-:Y:S02]  /*a160*/  ISETP.LT.OR P3, PT, R12.reuse, 0x2, P3 ;  /* 0x000000020c00780c */ /* 0x040fe40001f61670 */
[----:B------:R-:W-:-:S02]  /*a170*/  ISETP.LT.OR P4, PT, R12, 0x9, P4 ;  /* 0x000000090c00780c */ /* 0x000fc40002781670 */
[----:B------:R-:W-:Y:S02]  /*a180*/  FSEL R25, R8, -INF , !P3 ;  /* 0xff80000008197808 */ /* 0x000fe40005800000 */
[C---:B------:R-:W-:Y:S02]  /*a190*/  ISETP.GE.AND P3, PT, R101.reuse, 0xa, PT ;  /* 0x0000000a6500780c */ /* 0x040fe40003f66270 */
[----:B------:R-:W-:Y:S02]  /*a1a0*/  ISETP.GE.AND P5, PT, R101, 0x11, PT ;  /* 0x000000116500780c */ /* 0x000fe40003fa6270 */
[----:B------:R-:W-:Y:S02]  /*a1b0*/  FSEL R39, R13, -INF , !P4 ;  /* 0xff8000000d277808 */ /* 0x000fe40006000000 */
[----:B------:R-:W-:Y:S02]  /*a1c0*/  ISETP.GT.AND P4, PT, R38, 0x9, !P3 ;  /* 0x000000092600780c */ /* 0x000fe40005f84270 */
[----:B------:R-:W-:-:S02]  /*a1d0*/  LOP3.LUT R17, R17, 0xfffffffe, RZ, 0xc0, !PT ;  /* 0xfffffffe11117812 */ /* 0x000fc400078ec0ff */
[----:B------:R-:W-:Y:S02]  /*a1e0*/  ISETP.LT.OR P4, PT, R12, 0xa, P4 ;  /* 0x0000000a0c00780c */ /* 0x000fe40002781670 */
[----:B------:R-:W-:Y:S02]  /*a1f0*/  LOP3.LUT R16, R16, 0x7fffffff, RZ, 0xc0, !PT ;  /* 0x7fffffff10107812 */ /* 0x000fe400078ec0ff */
[----:B------:R-:W-:Y:S02]  /*a200*/  FSEL R109, R14, -INF , !P4 ;  /* 0xff8000000e6d7808 */ /* 0x000fe40006000000 */
[----:B------:R-:W-:Y:S02]  /*a210*/  @P5 LOP3.LUT R17, R17, 0x1, RZ, 0xfc, !PT ;  /* 0x0000000111115812 */ /* 0x000fe400078efcff */
[----:B------:R-:W-:Y:S02]  /*a220*/  ISETP.GT.AND P4, PT, R38, 0x10, !P5 ;  /* 0x000000102600780c */ /* 0x000fe40006f84270 */
[----:B------:R-:W-:-:S02]  /*a230*/  ISETP.GE.AND P5, PT, R101, 0x12, PT ;  /* 0x000000126500780c */ /* 0x000fc40003fa6270 */
        /* <DEDUP_REMOVED lines=44> */
[----:B-1----:R-:W-:Y:S02]  /*a500*/  FSEL R95, R95, -INF , !P4 ;  /* 0xff8000005f5f7808 */ /* 0x002fe40006000000 */
        /* <DEDUP_REMOVED lines=168> */
[----:B------:R-:W-:Y:S01]  /*af90*/  ISETP.GE.AND P6, PT, R11, 0x1, PT ;  /* 0x000000010b00780c */ /* 0x000fe20003fc6270 */
[----:B0-----:R-:W-:Y:S01]  /*afa0*/  IMAD.IADD R103, R103, 0x1, R0 ;  /* 0x0000000167677824 */ /* 0x001fe200078e0200 */
[----:B------:R-:W-:-:S11]  /*afb0*/  VIADDMNMX R102, R0, R102, R107, PT ;  /* 0x0000006600667246 */ /* 0x000fd6000380016b */
        /* <DEDUP_REMOVED lines=12> */
.L_x_14561:
[----:B------:R-:W-:-:S13]  /*b080*/  ISETP.NE.AND P6, PT, R11, 0x1, PT ;  /* 0x000000010b00780c */ /* 0x000fda0003fc5270 */
[----:B------:R-:W0:Y:S02]  /*b090*/  @P6 LDC.64 R12, c[0x0][0x9e8] ;  /* 0x00027a00ff0c6b82 */ /* 0x000e240000000a00 */
[----:B0-----:R-:W-:-:S05]  /*b0a0*/  @P6 IMAD.HI.U32 R12, R99, R12, RZ ;  /* 0x0000000c630c6227 */ /* 0x001fca00078e00ff */
[----:B------:R-:W-:-:S07]  /*b0b0*/  @P6 SHF.R.U32.HI R99, RZ, R13, R12 ;  /* 0x0000000dff636219 */ /* 0x000fce000001160c */
.L_x_14562:
[----:B------:R-:W-:Y:S05]  /*b0c0*/  BSYNC B0 ;  /* 0x0000000000007941 */ /* 0x000fea0003800000 */
.L_x_14560:
[----:B------:R-:W-:-:S05]  /*b0d0*/  IMAD R36, R99, R11, R36 ;  /* 0x0000000b63247224 */ /* 0x000fca00078e0224 */
[----:B------:R-:W-:Y:S02]  /*b0e0*/  VIMNMX R103, R103, R36, !PT ;  /* 0x0000002467677248 */ /* 0x000fe40007fe0100 */
[----:B------:R-:W-:-:S07]  /*b0f0*/  VIADDMNMX R102, R36, R11, R102, PT ;  /* 0x0000000b24667246 */ /* 0x000fce0003800166 */
.L_x_14559:
[----:B------:R-:W-:Y:S01]  /*b100*/  ISETP.GT.AND P1, PT, R103, 0x1, !P1 ;  /* 0x000000016700780c */ /* 0x000fe20004f24270 */
[----:B------:R-:W-:Y:S01]  /*b110*/  ULDC UR4, c[0x0][0x988] ;  /* 0x0002620000047ab9 */ /* 0x000fe20000000800 */
[----:B------:R-:W-:Y:S02]  /*b120*/  LOP3.LUT P6, RZ, R17, 0x1, RZ, 0xc0, !PT ;  /* 0x0000000111ff7812 */ /* 0x000fe400078cc0ff */
        /* <DEDUP_REMOVED lines=9> */
[----:B------:R-:W-:-:S02]  /*b1c0*/  ISETP.GT.AND P2, PT, R103, 0x8, !P2 ;  /* 0x000000086700780c */ /* 0x000fc40005744270 */
[----:B------:R-:W-:Y:S02]  /*b1d0*/  ISETP.GT.AND P1, PT, R103, 0x11, !P1 ;  /* 0x000000116700780c */ /* 0x000fe40004f24270 */
[----:B------:R-:W-:Y:S02]  /*b1e0*/  LOP3.LUT P3, RZ, R16, 0x1000000, RZ, 0xc0, !PT ;  /* 0x0100000010ff7812 */ /* 0x000fe4000786c0ff */
        /* <DEDUP_REMOVED lines=45> */
[----:B------:R-:W-:-:S02]  /*b4c0*/  ISETP.GT.AND P1, PT, R103, 0x30, !P3 ;  /* 0x000000306700780c */ /* 0x000fc40005f24270 */
[----:B------:R-:W-:Y:S02]  /*b4d0*/  LOP3.LUT P3, RZ, R16, 0x4000, RZ, 0xc0, !PT ;  /* 0x0000400010ff7812 */ /* 0x000fe4000786c0ff */
[----:B------:R-:W-:Y:S02]  /*b4e0*/  ISETP.LT.OR P1, PT, R102, 0x31, P1 ;  /* 0x000000316600780c */ /* 0x000fe40000f21670 */
[----:B------:R-:W-:Y:S02]  /*b4f0*/  FMNMX.FTZ R0, R123, R0, !PT ;  /* 0x000000007b007209 */ /* 0x000fe40007810000 */
[----:B------:R-:W-:Y:S02]  /*b500*/  FSEL R79, R79, -INF , !P1 ;  /* 0xff8000004f4f7808 */ /* 0x000fe40004800000 */
[----:B------:R-:W-:Y:S02]  /*b510*/  ISETP.GT.AND P1, PT, R103, 0x31, !P2 ;  /* 0x000000316700780c */ /* 0x000fe40005724270 */
[----:B------:R-:W-:-:S02]  /*b520*/  LOP3.LUT P2, RZ, R16, 0x2000, RZ, 0xc0, !PT ;  /* 0x0000200010ff7812 */ /* 0x000fc4000784c0ff */
[----:B------:R-:W-:Y:S02]  /*b530*/  ISETP.LT.OR P1, PT, R102, 0x32, P1 ;  /* 0x000000326600780c */ /* 0x000fe40000f21670 */
[----:B------:R-:W-:Y:S02]  /*b540*/  FMNMX.FTZ R0, R87, R0, !PT ;  /* 0x0000000057007209 */ /* 0x000fe40007810000 */
[----:B------:R-:W-:Y:S02]  /*b550*/  FSEL R149, R80, -INF , !P1 ;  /* 0xff80000050957808 */ /* 0x000fe40004800000 */
[----:B------:R-:W-:Y:S02]  /*b560*/  ISETP.GT.AND P1, PT, R103, 0x38, !P6 ;  /* 0x000000386700780c */ /* 0x000fe40007724270 */
[----:B------:R-:W-:Y:S02]  /*b570*/  FMNMX.FTZ R0, R125, R0, !PT ;  /* 0x000000007d007209 */ /* 0x000fe40007810000 */
[----:B------:R-:W-:-:S02]  /*b580*/  ISETP.LT.OR P1, PT, R102, 0x39, P1 ;  /* 0x000000396600780c */ /* 0x000fc40000f21670 */
[----:B------:R-:W-:Y:S02]  /*b590*/  LOP3.LUT P6, RZ, R16, 0x1000, RZ, 0xc0, !PT ;  /* 0x0000100010ff7812 */ /* 0x000fe400078cc0ff */
        /* <DEDUP_REMOVED lines=51> */
[----:B------:R-:W-:Y:S01]  /*b8d0*/  ISETP.GT.AND P1, PT, R103, 0x58, !P3 ;  /* 0x000000586700780c */ /* 0x000fe20005f24270 */
[----:B------:R-:W0:Y:S01]  /*b8e0*/  SHFL.BFLY PT, R0, R14, 0x2, 0x1f ;  /* 0x0c401f000e007f89 */ /* 0x000e2200000e0000 */
[----:B------:R-:W-:Y:S02]  /*b8f0*/  LOP3.LUT P3, RZ, R16, 0x8, RZ, 0xc0, !PT ;  /* 0x0000000810ff7812 */ /* 0x000fe4000786c0ff */
[----:B------:R-:W-:-:S02]  /*b900*/  ISETP.LT.OR P1, PT, R102, 0x59, P1 ;  /* 0x000000596600780c */ /* 0x000fc40000f21670 */
[C---:B------:R-:W-:Y:S02]  /*b910*/  ISETP.GT.AND P4, PT, R103.reuse, 0x91, !P4 ;  /* 0x000000916700780c */ /* 0x040fe40006784270 */
[----:B------:R-:W-:Y:S02]  /*b920*/  FSEL R66, R66, -INF , !P1 ;  /* 0xff80000042427808 */ /* 0x000fe40004800000 */
[C---:B------:R-:W-:Y:S02]  /*b930*/  ISETP.GT.AND P1, PT, R103.reuse, 0x59, !P2 ;  /* 0x000000596700780c */ /* 0x040fe40005724270 */
[----:B------:R-:W-:Y:S02]  /*b940*/  LOP3.LUT P2, RZ, R16, 0x4, RZ, 0xc0, !PT ;  /* 0x0000000410ff7812 */ /* 0x000fe4000784c0ff */
[----:B------:R-:W-:Y:S02]  /*b950*/  ISETP.LT.OR P1, PT, R102, 0x5a, P1 ;  /* 0x0000005a6600780c */ /* 0x000fe40000f21670 */
[----:B------:R-:W-:-:S02]  /*b960*/  ISETP.GT.AND P5, PT, R103, 0x98, !P5 ;  /* 0x000000986700780c */ /* 0x000fc40006fa4270 */
[----:B------:R-:W-:Y:S02]  /*b970*/  FSEL R67, R67, -INF , !P1 ;  /* 0xff80000043437808 */ /* 0x000fe40004800000 */
[----:B------:R-:W-:Y:S02]  /*b980*/  ISETP.GT.AND P1, PT, R103, 0x60, !P6 ;  /* 0x000000606700780c */ /* 0x000fe40007724270 */
[----:B------:R-:W-:Y:S02]  /*b990*/  LOP3.LUT P6, RZ, R16, 0x2, RZ, 0xc0, !PT ;  /* 0x0000000210ff7812 */ /* 0x000fe400078cc0ff */
[----:B------:R-:W-:Y:S02]  /*b9a0*/  ISETP.LT.OR P1, PT, R102, 0x61, P1 ;  /* 0x000000616600780c */ /* 0x000fe40000f21670 */
[----:B0-----:R-:W-:Y:S02]  /*b9b0*/  FMNMX.FTZ R20, R14, R0, !PT ;  /* 0x000000000e147209 */ /* 0x001fe40007810000 */
[----:B------:R-:W-:-:S02]  /*b9c0*/  FSEL R40, R40, -INF , !P1 ;  /* 0xff80000028287808 */ /* 0x000fc40004800000 */
[----:B------:R-:W-:Y:S01]  /*b9d0*/  LOP3.LUT P1, RZ, R16, 0x800, RZ, 0xc0, !PT ;  /* 0x0000080010ff7812 */ /* 0x000fe2000782c0ff */
[----:B------:R-:W0:Y:S01]  /*b9e0*/  SHFL.BFLY PT, R0, R20, 0x1, 0x1f ;  /* 0x0c201f0014007f89 */ /* 0x000e2200000e0000 */
[C---:B------:R-:W-:Y:S02]  /*b9f0*/  ISETP.LT.OR P4, PT, R102.reuse, 0x92, P4 ;  /* 0x000000926600780c */ /* 0x040fe40002781670 */
[----:B------:R-:W-:Y:S02]  /*ba00*/  ISETP.GT.AND P1, PT, R103, 0x61, !P1 ;  /* 0x000000616700780c */ /* 0x000fe40004f24270 */
[C---:B------:R-:W-:Y:S02]  /*ba10*/  ISETP.LT.OR P5, PT, R102.reuse, 0x99, P5 ;  /* 0x000000996600780c */ /* 0x040fe40002fa1670 */
[----:B------:R-:W-:Y:S02]  /*ba20*/  ISETP.LT.OR P1, PT, R102, 0x62, P1 ;  /* 0x000000626600780c */ /* 0x000fe40000f21670 */
[----:B------:R-:W-:-:S02]  /*ba30*/  FSEL R31, R31, -INF , !P4 ;  /* 0xff8000001f1f7808 */ /* 0x000fc40006000000 */
[----:B------:R-:W-:Y:S02]  /*ba40*/  FSEL R41, R41, -INF , !P1 ;  /* 0xff80000029297808 */ /* 0x000fe40004800000 */
[----:B------:R-:W-:Y:S02]  /*ba50*/  LOP3.LUT P1, RZ, R16, 0x400, RZ, 0xc0, !PT ;  /* 0x0000040010ff7812 */ /* 0x000fe4000782c0ff */
[----:B------:R-:W-:Y:S02]  /*ba60*/  FSEL R35, R35, -INF , !P5 ;  /* 0xff80000023237808 */ /* 0x000fe40006800000 */
[----:B------:R-:W-:-:S04]  /*ba70*/  ISETP.GT.AND P1, PT, R103, 0x68, !P1 ;  /* 0x000000686700780c */ /* 0x000fc80004f24270 */
[----:B------:R-:W-:Y:S02]  /*ba80*/  ISETP.LT.OR P1, PT, R102, 0x69, P1 ;  /* 0x000000696600780c */ /* 0x000fe40000f21670 */
[----:B0-----:R-:W-:Y:S02]  /*ba90*/  FMNMX.FTZ R0, R20, R0, !PT ;  /* 0x0000000014007209 */ /* 0x001fe40007810000 */
        /* <DEDUP_REMOVED lines=39> */
[----:B------:R-:W-:Y:S02]  /*bd10*/  ISETP.GT.AND P1, PT, R103, RZ, !P6 ;  /* 0x000000ff6700720c */ /* 0x000fe40007724270 */
[----:B------:R-:W-:Y:S01]  /*bd20*/  LOP3.LUT P6, RZ, R17, 0x4, RZ, 0xc0, !PT ;  /* 0x0000000411ff7812 */ /* 0x000fe200078cc0ff */
        /* <DEDUP_REMOVED lines=12> */
[----:B------:R-:W-:Y:S01]  /*bdf0*/  MUFU.EX2 R14, R14 ;  /* 0x0000000e000e7308 */ /* 0x000fe20000000800 */
[----:B------:R-:W-:Y:S01]  /*be00*/  FMNMX.FTZ R8, R15, R8, !PT ;  /* 0x000000080f087209 */ /* 0x000fe20007810000 */
[-CC-:B------:R-:W-:Y:S01]  /*be10*/  FFMA.FTZ R72, R97, R56.reuse, -R12.reuse ;  /* 0x0000003861487223 */ /* 0x180fe2000001080c */
[----:B------:R-:W-:Y:S01]  /*be20*/  ISETP.GT.AND P2, PT, R103, 0x99, !P6 ;  /* 0x000000996700780c */ /* 0x000fe20007744270 */
[--C-:B------:R-:W-:Y:S01]  /*be30*/  FFMA.FTZ R21, R21, R56, -R12.reuse ;  /* 0x0000003815157223 */ /* 0x100fe2000001080c */
[----:B------:R-:W-:Y:S01]  /*be40*/  FMNMX.FTZ R8, R13, R8, !PT ;  /* 0x000000080d087209 */ /* 0x000fe20007810000 */
[--C-:B------:R-:W-:Y:S01]  /*be50*/  FFMA.FTZ R36, R115, R56, -R12.reuse ;  /* 0x0000003873247223 */ /* 0x100fe2000001080c */
[----:B------:R-:W-:Y:S01]  /*be60*/  FSEL R103, R30, -INF , !P1 ;  /* 0xff8000001e677808 */ /* 0x000fe20004800000 */
[----:B------:R-:W-:Y:S01]  /*be70*/  MUFU.EX2 R25, R25 ;  /* 0x0000001900197308 */ /* 0x000fe20000000800 */
[----:B------:R-:W-:Y:S01]  /*be80*/  FMNMX.FTZ R8, R89, R8, !PT ;  /* 0x0000000859087209 */ /* 0x000fe20007810000 */
[-CC-:B------:R-:W-:Y:S01]  /*be90*/  FFMA.FTZ R73, R73, R56.reuse, -R12.reuse ;  /* 0x0000003849497223 */ /* 0x180fe2000001080c */
[----:B------:R-:W-:Y:S01]  /*bea0*/  ISETP.LT.OR P2, PT, R102, 0x9a, P2 ;  /* 0x0000009a6600780c */ /* 0x000fe20001741670 */
        /* <DEDUP_REMOVED lines=36> */
[----:B------:R-:W0:Y:S01]  /*c0f0*/  MUFU.EX2 R39, R39 ;  /* 0x0000002700277308 */ /* 0x000e220000000800 */
[----:B------:R-:W-:-:S02]  /*c100*/  FMNMX.FTZ R8, R151, R8, !PT ;  /* 0x0000000897087209 */ /* 0x000fc40007810000 */
[----:B------:R-:W-:Y:S02]  /*c110*/  ISETP.NE.AND P6, PT, R110, 0x1, PT ;  /* 0x000000016e00780c */ /* 0x000fe40003fc5270 */
        /* <DEDUP_REMOVED lines=34> */
[----:B------:R-:W-:Y:S01]  /*c340*/  FSEL R109, R34, -INF , !P2 ;  /* 0xff800000226d7808 */ /* 0x000fe20005000000 */
[----:B------:R-:W-:-:S01]  /*c350*/  FFMA.FTZ R34, R133, R56, -R12 ;  /* 0x0000003885227223 */ /* 0x000fc2000001080c */
[----:B------:R-:W-:Y:S02]  /*c360*/  FMNMX.FTZ R8, R29, R8, !PT ;  /* 0x000000081d087209 */ /* 0x000fe40007810000 */
[----:B0-----:R-:W-:Y:S01]  /*c370*/  F2FP.SATFINITE.E4M3.F32.PACK_AB_MERGE_C R148, R95, R38, RZ ;  /* 0x000000265f94723e */ /* 0x001fe200048070ff */
[----:B------:R-:W-:Y:S01]  /*c380*/  MUFU.EX2 R48, R48 ;  /* 0x0000003000307308 */ /* 0x000fe20000000800 */
[----:B------:R-:W-:Y:S02]  /*c390*/  FMNMX.FTZ R8, R103, R8, !PT ;  /* 0x0000000867087209 */ /* 0x000fe40007810000 */
[----:B------:R-:W-:-:S02]  /*c3a0*/  F2FP.SATFINITE.E4M3.F32.PACK_AB_MERGE_C R148, R73, R36, R148 ;  /* 0x000000244994723e */ /* 0x000fc40004807094 */
[----:B------:R-:W-:-:S03]  /*c3b0*/  FMNMX.FTZ R8, R31, R8, !PT ;  /* 0x000000081f087209 */ /* 0x000fc60007810000 */
[----:B------:R-:W0:Y:S01]  /*c3c0*/  MUFU.EX2 R85, R85 ;  /* 0x0000005500557308 */ /* 0x000e220000000800 */
[----:B------:R-:W-:-:S04]  /*c3d0*/  FMNMX.FTZ R8, R35, R8, !PT ;  /* 0x0000000823087209 */ /* 0x000fc80007810000 */
[----:B------:R-:W-:-:S03]  /*c3e0*/  FMNMX.FTZ R8, R109, R8, !PT ;  /* 0x000000086d087209 */ /* 0x000fc60007810000 */
[----:B------:R-:W-:Y:S02]  /*c3f0*/  MUFU.EX2 R52, R52 ;  /* 0x0000003400347308 */ /* 0x000fe40000000800 */
[----:B------:R-:W1:Y:S06]  /*c400*/  SHFL.BFLY PT, R111, R8, 0x2, 0x1f ;  /* 0x0c401f00086f7f89 */ /* 0x000e6c00000e0000 */
[----:B------:R-:W-:Y:S01]  /*c410*/  MUFU.EX2 R87, R87 ;  /* 0x0000005700577308 */ /* 0x000fe20000000800 */
[----:B0-----:R-:W-:-:S04]  /*c420*/  F2FP.SATFINITE.E4M3.F32.PACK_AB_MERGE_C R150, R85, R48, RZ ;  /* 0x000000305596723e */ /* 0x001fc800048070ff */
[----:B------:R-:W-:-:S03]  /*c430*/  F2FP.SATFINITE.E4M3.F32.PACK_AB_MERGE_C R150, R81, R44, R150 ;  /* 0x0000002c5196723e */ /* 0x000fc60004807096 */
[----:B------:R-:W-:Y:S08]  /*c440*/  MUFU.EX2 R54, R54 ;  /* 0x0000003600367308 */ /* 0x000ff00000000800 */
[----:B------:R-:W0:Y:S01]  /*c450*/  MUFU.EX2 R61, R61 ;  /* 0x0000003d003d7308 */ /* 0x000e220000000800 */
[----:B-1----:R-:W-:Y:S01]  /*c460*/  FMNMX.FTZ R76, R8, R111, !PT ;  /* 0x0000006f084c7209 */ /* 0x002fe20007810000 */
[----:B------:R-:W-:-:S04]  /*c470*/  FFMA.FTZ R111, R145, R56, -R12 ;  /* 0x00000038916f7223 */ /* 0x000fc8000001080c */
[----:B------:R-:W1:Y:S02]  /*c480*/  SHFL.BFLY PT, R113, R76, 0x1, 0x1f ;  /* 0x0c201f004c717f89 */ /* 0x000e6400000e0000 */
[----:B------:R-:W-:Y:S08]  /*c490*/  MUFU.EX2 R60, R60 ;  /* 0x0000003c003c7308 */ /* 0x000ff00000000800 */
[----:B------:R-:W2:Y:S01]  /*c4a0*/  MUFU.EX2 R69, R69 ;  /* 0x0000004500457308 */ /* 0x000ea20000000800 */
[----:B0-----:R-:W-:-:S04]  /*c4b0*/  F2FP.SATFINITE.E4M3.F32.PACK_AB_MERGE_C R144, R61, R54, RZ ;  /* 0x000000363d90723e */ /* 0x001fc800048070ff */
[----:B------:R-:W-:-:S03]  /*c4c0*/  F2FP.SATFINITE.E4M3.F32.PACK_AB_MERGE_C R144, R87, R52, R144 ;  /* 0x000000345790723e */ /* 0x000fc60004807090 */
[----:B------:R-:W-:Y:S01]  /*c4d0*/  MUFU.EX2 R58, R58 ;  /* 0x0000003a003a7308 */ /* 0x000fe20000000800 */
[----:B-1----:R-:W-:Y:S01]  /*c4e0*/  FMNMX.FTZ R8, R76, R113, !PT ;  /* 0x000000714c087209 */ /* 0x002fe20007810000 */
[----:B------:R-:W-:-:S06]  /*c4f0*/  FFMA.FTZ R76, R37, R56, -R12 ;  /* 0x00000038254c7223 */ /* 0x000fcc000001080c */
[----:B------:R-:W-:Y:S01]  /*c500*/  MUFU.EX2 R65, R65 ;  /* 0x0000004100417308 */ /* 0x000fe20000000800 */
[----:B--2---:R-:W-:Y:S01]  /*c510*/  F2FP.SATFINITE.E4M3.F32.PACK_AB_MERGE_C R146, R69, R60, RZ ;  /* 0x0000003c4592723e */ /* 0x004fe200048070ff */
[C---:B------:R-:W-:Y:S01]  /*c520*/  FFMA.FTZ R78, R8.reuse, R56, -8 ;  /* 0xc1000000084e7423 */ /* 0x040fe20000010038 */
[----:B------:R-:W-:-:S04]  /*c530*/  FSETP.NEU.FTZ.AND P1, PT, R8, -INF , PT ;  /* 0xff8000000800780b */ /* 0x000fc80003f3d000 */
[----:B------:R-:W-:Y:S01]  /*c540*/  FSEL R12, R78, RZ, P1 ;  /* 0x000000ff4e0c7208 */ /* 0x000fe20000800000 */
[----:B------:R-:W-:Y:S04]  /*c550*/  MUFU.EX2 R34, R34 ;  /* 0x0000002200227308 */ /* 0x000fe80000000800 */
[----:B------:R-:W-:-:S01]  /*c560*/  FFMA.FTZ R3, R3, R56, -R12 ;  /* 0x0000003803037223 */ /* 0x000fc2000001080c */
[-CC-:B------:R-:W-:Y:S01]  /*c570*/  FFMA.FTZ R78, R9, R56.reuse, -R12.reuse ;  /* 0x00000038094e7223 */ /* 0x180fe2000001080c */
[----:B------:R-:W-:-:S01]  /*c580*/  FFMA.FTZ R96, R59, R56, -R12 ;  /* 0x000000383b607223 */ /* 0x000fc2000001080c */
[-CC-:B------:R-:W-:Y:S01]  /*c590*/  FFMA.FTZ R9, R15, R56.reuse, -R12.reuse ;  /* 0x000000380f097223 */ /* 0x180fe2000001080c */
[----:B------:R-:W-:-:S01]  /*c5a0*/  FFMA.FTZ R59, R62, R56, -R12 ;  /* 0x000000383e3b7223 */ /* 0x000fc2000001080c */
[----:B------:R-:W-:Y:S01]  /*c5b0*/  FFMA.FTZ R62, R63, R56, -R12 ;  /* 0x000000383f3e7223 */ /* 0x000fe2000001080c */
[----:B------:R-:W-:Y:S01]  /*c5c0*/  MUFU.EX2 R3, R3 ;  /* 0x0000000300037308 */ /* 0x000fe20000000800 */
[----:B------:R-:W-:-:S01]  /*c5d0*/  FADD.FTZ R63, R14, R25 ;  /* 0x000000190e3f7221 */ /* 0x000fc20000010000 */
[-CC-:B------:R-:W-:Y:S01]  /*c5e0*/  FFMA.FTZ R80, R13, R56.reuse, -R12.reuse ;  /* 0x000000380d507223 */ /* 0x180fe2000001080c */
[----:B------:R-:W-:-:S01]  /*c5f0*/  FFMA.FTZ R13, R89, R56, -R12 ;  /* 0x00000038590d7223 */ /* 0x000fc2000001080c */
[----:B------:R-:W-:Y:S01]  /*c600*/  FFMA.FTZ R82, R99, R56, -R12 ;  /* 0x0000003863527223 */ /* 0x000fe2000001080c */
[----:B------:R-:W-:-:S01]  /*c610*/  FADD.FTZ R98, R20, R63 ;  /* 0x0000003f14627221 */ /* 0x000fc20000010000 */
[-CC-:B------:R-:W-:Y:S01]  /*c620*/  FFMA.FTZ R15, R93, R56.reuse, -R12.reuse ;  /* 0x000000385d0f7223 */ /* 0x180fe2000001080c */
[----:B------:R-:W-:-:S01]  /*c630*/  FFMA.FTZ R84, R101, R56, -R12 ;  /* 0x0000003865547223 */ /* 0x000fc2000001080c */
[----:B------:R-:W0:Y:S01]  /*c640*/  MUFU.EX2 R78, R78 ;  /* 0x0000004e004e7308 */ /* 0x000e220000000800 */
[----:B------:R-:W-:-:S01]  /*c650*/  FADD.FTZ R98, R39, R98 ;  /* 0x0000006227627221 */ /* 0x000fc20000010000 */
[-CC-:B------:R-:W-:Y:S01]  /*c660*/  FFMA.FTZ R63, R66, R56.reuse, -R12.reuse ;  /* 0x00000038423f7223 */ /* 0x180fe2000001080c */
[----:B------:R-:W-:-:S01]  /*c670*/  FFMA.FTZ R66, R67, R56, -R12 ;  /* 0x0000003843427223 */ /* 0x000fc2000001080c */
[----:B------:R-:W-:Y:S01]  /*c680*/  FFMA.FTZ R37, R107, R56, -R12 ;  /* 0x000000386b257223 */ /* 0x000fe2000001080c */
[----:B------:R-:W-:-:S01]  /*c690*/  FADD.FTZ R89, R21, R98 ;  /* 0x0000006215597221 */ /* 0x000fc20000010000 */
[-CC-:B------:R-:W-:Y:S01]  /*c6a0*/  FFMA.FTZ R86, R75, R56.reuse, -R12.reuse ;  /* 0x000000384b567223 */ /* 0x180fe2000001080c */
[----:B------:R-:W-:-:S01]  /*c6b0*/  FFMA.FTZ R75, R77, R56, -R12 ;  /* 0x000000384d4b7223 */ /* 0x000fc2000001080c */
[----:B------:R-:W1:Y:S01]  /*c6c0*/  MUFU.EX2 R9, R9 ;  /* 0x0000000900097308 */ /* 0x000e620000000800 */
[----:B------:R-:W-:-:S01]  /*c6d0*/  FADD.FTZ R89, R24, R89 ;  /* 0x0000005918597221 */ /* 0x000fc20000010000 */
[-CC-:B------:R-:W-:Y:S01]  /*c6e0*/  FFMA.FTZ R88, R147, R56.reuse, -R12.reuse ;  /* 0x0000003893587223 */ /* 0x180fe2000001080c */
[----:B------:R-:W-:-:S01]  /*c6f0*/  FFMA.FTZ R77, R79, R56, -R12 ;  /* 0x000000384f4d7223 */ /* 0x000fc2000001080c */
[----:B------:R-:W-:Y:S01]  /*c700*/  FFMA.FTZ R90, R149, R56, -R12 ;  /* 0x00000038955a7223 */ /* 0x000fe2000001080c */
[----:B------:R-:W-:-:S01]  /*c710*/  FADD.FTZ R100, R32, R89 ;  /* 0x0000005920647221 */ /* 0x000fc20000010000 */
[-CC-:B------:R-:W-:Y:S01]  /*c720*/  FFMA.FTZ R41, R41, R56.reuse, -R12.reuse ;  /* 0x0000003829297223 */ /* 0x180fe2000001080c */
[----:B------:R-:W-:-:S01]  /*c730*/  FFMA.FTZ R79, R151, R56, -R12 ;  /* 0x00000038974f7223 */ /* 0x000fc2000001080c */
[----:B------:R-:W2:Y:S01]  /*c740*/  MUFU.EX2 R80, R80 ;  /* 0x0000005000507308 */ /* 0x000ea20000000800 */
[----:B0-----:R-:W-:-:S01]  /*c750*/  FADD.FTZ R98, R3, R78 ;  /* 0x0000004e03627221 */ /* 0x001fc20000010000 */
[----:B------:R-:W-:Y:S01]  /*c760*/  FADD.FTZ R89, R91, R100 ;  /* 0x000000645b597221 */ /* 0x000fe20000010000 */
[----:B------:R-:W-:-:S01]  /*c770*/  FFMA.FTZ R92, R83, R56, -R12 ;  /* 0x00000038535c7223 */ /* 0x000fc2000001080c */
[-CC-:B------:R-:W-:Y:S01]  /*c780*/  FFMA.FTZ R83, R153, R56.reuse, -R12.reuse ;  /* 0x0000003899537223 */ /* 0x180fe2000001080c */
[----:B------:R-:W-:-:S01]  /*c790*/  FFMA.FTZ R94, R57, R56, -R12 ;  /* 0x00000038395e7223 */ /* 0x000fc2000001080c */
[----:B------:R-:W-:Y:S01]  /*c7a0*/  FADD.FTZ R100, R36, R89 ;  /* 0x0000005924647221 */ /* 0x000fe20000010000 */
[----:B------:R-:W-:-:S01]  /*c7b0*/  FFMA.FTZ R57, R155, R56, -R12 ;  /* 0x000000389b397223 */ /* 0x000fc2000001080c */
[----:B------:R-:W0:Y:S01]  /*c7c0*/  MUFU.EX2 R13, R13 ;  /* 0x0000000d000d7308 */ /* 0x000e220000000800 */
[----:B-1----:R-:W-:-:S01]  /*c7d0*/  FADD.FTZ R67, R9, R98 ;  /* 0x0000006209437221 */ /* 0x002fc20000010000 */
[----:B------:R-:W-:Y:S01]  /*c7e0*/  FADD.FTZ R89, R73, R100 ;  /* 0x0000006449597221 */ /* 0x000fe20000010000 */
[----:B------:R-:W-:-:S01]  /*c7f0*/  FFMA.FTZ R43, R43, R56, -R12 ;  /* 0x000000382b2b7223 */ /* 0x000fc2000001080c */
[----:B------:R-:W-:Y:S01]  /*c800*/  FFMA.FTZ R40, R40, R56, -R12 ;  /* 0x0000003828287223 */ /* 0x000fe2000001080c */
[----:B------:R-:W-:Y:S01]  /*c810*/  F2FP.SATFINITE.E4M3.F32.PACK_AB_MERGE_C R146, R65, R58, R146 ;  /* 0x0000003a4192723e */ /* 0x000fe20004807092 */
[-CC-:B------:R-:W-:Y:S01]  /*c820*/  FFMA.FTZ R26, R26, R56.reuse, -R12.reuse ;  /* 0x000000381a1a7223 */ /* 0x180fe2000001080c */
[----:B------:R-:W-:-:S01]  /*c830*/  FFMA.FTZ R27, R27, R56, -R12 ;  /* 0x000000381b1b7223 */ /* 0x000fc2000001080c */
[----:B------:R-:W1:Y:S01]  /*c840*/  MUFU.EX2 R82, R82 ;  /* 0x0000005200527308 */ /* 0x000e620000000800 */
[----:B--2---:R-:W-:-:S01]  /*c850*/  FADD.FTZ R98, R80, R67 ;  /* 0x0000004350627221 */ /* 0x004fc20000010000 */
[----:B------:R-:W-:Y:S01]  /*c860*/  F2FP.SATFINITE.E4M3.F32.PACK_AB_MERGE_C R80, R80, R9, RZ ;  /* 0x000000095050723e */ /* 0x000fe200048070ff */
[----:B------:R-:W-:-:S01]  /*c870*/  FFMA.FTZ R28, R28, R56, -R12 ;  /* 0x000000381c1c7223 */ /* 0x000fc2000001080c */
[-CC-:B------:R-:W-:Y:S01]  /*c880*/  FFMA.FTZ R29, R29, R56.reuse, -R12.reuse ;  /* 0x000000381d1d7223 */ /* 0x180fe2000001080c */
[----:B------:R-:W-:-:S01]  /*c890*/  FFMA.FTZ R103, R103, R56, -R12 ;  /* 0x0000003867677223 */ /* 0x000fc2000001080c */
[----:B------:R-:W-:Y:S01]  /*c8a0*/  F2FP.SATFINITE.E4M3.F32.PACK_AB_MERGE_C R153, R78, R3, R80 ;  /* 0x000000034e99723e */ /* 0x000fe20004807050 */
[----:B------:R-:W-:-:S01]  /*c8b0*/  FFMA.FTZ R31, R31, R56, -R12 ;  /* 0x000000381f1f7223 */ /* 0x000fc2000001080c */
[----:B------:R-:W2:Y:S01]  /*c8c0*/  MUFU.EX2 R15, R15 ;  /* 0x0000000f000f7308 */ /* 0x000ea20000000800 */
[----:B0-----:R-:W-:-:S01]  /*c8d0*/  FADD.FTZ R67, R13, R98 ;  /* 0x000000620d437221 */ /* 0x001fc20000010000 */
[----:B------:R-:W-:Y:S01]  /*c8e0*/  FADD.FTZ R98, R38, R89 ;  /* 0x0000005926627221 */ /* 0x000fe20000010000 */
[----:B------:R-:W-:-:S03]  /*c8f0*/  FFMA.FTZ R35, R35, R56, -R12 ;  /* 0x0000003823237223 */ /* 0x000fc6000001080c */
[----:B------:R-:W-:Y:S02]  /*c900*/  FADD.FTZ R89, R95, R98 ;  /* 0x000000625f597221 */ /* 0x000fe40000010000 */
[----:B------:R-:W0:Y:S01]  /*c910*/  MUFU.EX2 R84, R84 ;  /* 0x0000005400547308 */ /* 0x000e220000000800 */
[----:B-1----:R-:W-:-:S01]  /*c920*/  FADD.FTZ R20, R82, R67 ;  /* 0x0000004352147221 */ /* 0x002fc20000010000 */
[----:B------:R-:W-:-:S06]  /*c930*/  FADD.FTZ R38, R44, R89 ;  /* 0x000000592c267221 */ /* 0x000fcc0000010000 */
[----:B------:R-:W1:Y:S01]  /*c940*/  MUFU.EX2 R37, R37 ;  /* 0x0000002500257308 */ /* 0x000e620000000800 */
[----:B--2---:R-:W-:-:S01]  /*c950*/  FADD.FTZ R67, R15, R20 ;  /* 0x000000140f437221 */ /* 0x004fc20000010000 */
[----:B------:R-:W-:-:S06]  /*c960*/  FFMA.FTZ R20, R42, R56, -R12 ;  /* 0x000000382a147223 */ /* 0x000fcc000001080c */
        /* <DEDUP_REMOVED lines=9> */
[----:B0-----:R-:W-:-:S01]  /*ca00*/  FADD.FTZ R25, R75, R14 ;  /* 0x0000000e4b197221 */ /* 0x001fc20000010000 */
[----:B------:R-:W-:-:S06]  /*ca10*/  FFMA.FTZ R14, R46, R56, -R12 ;  /* 0x000000382e0e7223 */ /* 0x000fcc000001080c */
[----:B------:R0:W-:Y:S01]  /*ca20*/  MUFU.EX2 R39, R41 ;  /* 0x0000002900277308 */ /* 0x0001e20000000800 */
[----:B-1----:R-:W-:-:S04]  /*ca30*/  F2FP.SATFINITE.E4M3.F32.PACK_AB_MERGE_C R75, R88, R75, RZ ;  /* 0x0000004b584b723e */ /* 0x002fc800048070ff */
[----:B------:R-:W-:-:S03]  /*ca40*/  F2FP.SATFINITE.E4M3.F32.PACK_AB_MERGE_C R149, R86, R37, R75 ;  /* 0x000000255695723e */ /* 0x000fc6000480704b */
[----:B------:R-:W1:Y:S01]  /*ca50*/  MUFU.EX2 R90, R90 ;  /* 0x0000005a005a7308 */ /* 0x000e620000000800 */
[----:B0-----:R-:W-:-:S04]  /*ca60*/  FADD.FTZ R41, R81, R38 ;  /* 0x0000002651297221 */ /* 0x001fc80000010000 */
[----:B------:R-:W-:-:S03]  /*ca70*/  FADD.FTZ R24, R48, R41 ;  /* 0x0000002930187221 */ /* 0x000fc60000010000 */
[----:B------:R-:W0:Y:S01]  /*ca80*/  MUFU.EX2 R79, R79 ;  /* 0x0000004f004f7308 */ /* 0x000e220000000800 */
[----:B------:R-:W-:-:S01]  /*ca90*/  FADD.FTZ R85, R85, R24 ;  /* 0x0000001855557221 */ /* 0x000fc20000010000 */
[----:B------:R-:W-:Y:S01]  /*caa0*/  FADD.FTZ R24, R88, R25 ;  /* 0x0000001958187221 */ /* 0x000fe20000010000 */
[----:B------:R-:W-:-:S02]  /*cab0*/  FFMA.FTZ R25, R47, R56, -R12 ;  /* 0x000000382f197223 */ /* 0x000fc4000001080c */
[----:B------:R-:W-:Y:S01]  /*cac0*/  FADD.FTZ R32, R52, R85 ;  /* 0x0000005534207221 */ /* 0x000fe20000010000 */
[----:B--2---:R-:W-:-:S02]  /*cad0*/  FADD.FTZ R41, R77, R24 ;  /* 0x000000184d297221 */ /* 0x004fc40000010000 */
[----:B------:R-:W2:Y:S02]  /*cae0*/  MUFU.EX2 R92, R92 ;  /* 0x0000005c005c7308 */ /* 0x000ea40000000800 */
[----:B-1----:R-:W-:-:S06]  /*caf0*/  FADD.FTZ R24, R90, R41 ;  /* 0x000000295a187221 */ /* 0x002fcc0000010000 */
[----:B------:R-:W1:Y:S01]  /*cb00*/  MUFU.EX2 R83, R83 ;  /* 0x0000005300537308 */ /* 0x000e620000000800 */
[----:B0-----:R-:W-:-:S01]  /*cb10*/  FADD.FTZ R41, R79, R24 ;  /* 0x000000184f297221 */ /* 0x001fc20000010000 */
[----:B------:R-:W-:-:S06]  /*cb20*/  FFMA.FTZ R24, R50, R56, -R12 ;  /* 0x0000003832187223 */ /* 0x000fcc000001080c */
[----:B------:R-:W0:Y:S01]  /*cb30*/  MUFU.EX2 R94, R94 ;  /* 0x0000005e005e7308 */ /* 0x000e220000000800 */
[----:B--2---:R-:W-:-:S04]  /*cb40*/  F2FP.SATFINITE.E4M3.F32.PACK_AB_MERGE_C R79, R92, R79, RZ ;  /* 0x0000004f5c4f723e */ /* 0x004fc800048070ff */
[----:B------:R-:W-:-:S03]  /*cb50*/  F2FP.SATFINITE.E4M3.F32.PACK_AB_MERGE_C R151, R90, R77, R79 ;  /* 0x0000004d5a97723e */ /* 0x000fc6000480704f */
[----:B------:R-:W2:Y:S08]  /*cb60*/  MUFU.EX2 R57, R57 ;  /* 0x0000003900397308 */ /* 0x000eb00000000800 */
[----:B------:R3:W-:Y:S08]  /*cb70*/  MUFU.EX2 R21, R43 ;  /* 0x0000002b00157308 */ /* 0x0007f00000000800 */
[----:B------:R-:W4:Y:S01]  /*cb80*/  MUFU.EX2 R96, R96 ;  /* 0x0000006000607308 */ /* 0x000f220000000800 */
[----:B---3--:R-:W-:-:S01]  /*cb90*/  FADD.FTZ R43, R87, R32 ;  /* 0x00000020572b7221 */ /* 0x008fc20000010000 */
[----:B------:R-:W-:Y:S01]  /*cba0*/  FADD.FTZ R32, R92, R41 ;  /* 0x000000295c207221 */ /* 0x000fe20000010000 */
[----:B------:R-:W-:-:S01]  /*cbb0*/  FFMA.FTZ R41, R51, R56, -R12 ;  /* 0x0000003833297223 */ /* 0x000fc2000001080c */
[----:B------:R-:W-:Y:S01]  /*cbc0*/  FFMA.FTZ R12, R109, R56, -R12 ;  /* 0x000000386d0c7223 */ /* 0x000fe2000001080c */
[----:B------:R-:W-:-:S01]  /*cbd0*/  FADD.FTZ R54, R54, R43 ;  /* 0x0000002b36367221 */ /* 0x000fc20000010000 */
[----:B-1----:R-:W-:-:S02]  /*cbe0*/  FADD.FTZ R43, R83, R32 ;  /* 0x00000020532b7221 */ /* 0x002fc40000010000 */
[----:B------:R-:W1:Y:S01]  /*cbf0*/  MUFU.EX2 R59, R59 ;  /* 0x0000003b003b7308 */ /* 0x000e620000000800 */
[----:B------:R-:W-:-:S01]  /*cc00*/  FADD.FTZ R61, R61, R54 ;  /* 0x000000363d3d7221 */ /* 0x000fc20000010000 */
[----:B0-----:R-:W-:-:S03]  /*cc10*/  FADD.FTZ R32, R94, R43 ;  /* 0x0000002b5e207221 */ /* 0x001fc60000010000 */
[----:B------:R-:W-:Y:S01]  /*cc20*/  FADD.FTZ R36, R58, R61 ;  /* 0x0000003d3a247221 */ /* 0x000fe20000010000 */
[----:B--2---:R-:W-:-:S02]  /*cc30*/  FADD.FTZ R43, R57, R32 ;  /* 0x00000020392b7221 */ /* 0x004fc40000010000 */
[----:B------:R-:W0:Y:S01]  /*cc40*/  MUFU.EX2 R62, R62 ;  /* 0x0000003e003e7308 */ /* 0x000e220000000800 */
[----:B------:R-:W-:-:S01]  /*cc50*/  FADD.FTZ R65, R65, R36 ;  /* 0x0000002441417221 */ /* 0x000fc20000010000 */
[C---:B----4-:R-:W-:Y:S01]  /*cc60*/  FADD.FTZ R32, R96.reuse, R43 ;  /* 0x0000002b60207221 */ /* 0x050fe20000010000 */
[----:B------:R-:W-:Y:S02]  /*cc70*/  F2FP.SATFINITE.E4M3.F32.PACK_AB_MERGE_C R57, R96, R57, RZ ;  /* 0x000000396039723e */ /* 0x000fe400048070ff */
[----:B------:R-:W-:Y:S02]  /*cc80*/  FADD.FTZ R60, R60, R65 ;  /* 0x000000413c3c7221 */ /* 0x000fe40000010000 */
[----:B------:R-:W-:Y:S01]  /*cc90*/  F2FP.SATFINITE.E4M3.F32.PACK_AB_MERGE_C R145, R94, R83, R57 ;  /* 0x000000535e91723e */ /* 0x000fe20004807039 */
[----:B------:R-:W2:Y:S01]  /*cca0*/  MUFU.EX2 R45, R45 ;  /* 0x0000002d002d7308 */ /* 0x000ea20000000800 */
[----:B-1----:R-:W-:-:S01]  /*ccb0*/  FADD.FTZ R43, R59, R32 ;  /* 0x000000203b2b7221 */ /* 0x002fc20000010000 */
[----:B------:R-:W-:-:S06]  /*ccc0*/  FADD.FTZ R69, R69, R60 ;  /* 0x0000003c45457221 */ /* 0x000fcc0000010000 */
[----:B------:R-:W1:Y:S01]  /*ccd0*/  MUFU.EX2 R63, R63 ;  /* 0x0000003f003f7308 */ /* 0x000e620000000800 */
[----:B0-----:R-:W-:-:S07]  /*cce0*/  FADD.FTZ R32, R62, R43 ;  /* 0x0000002b3e207221 */ /* 0x001fce0000010000 */
[----:B------:R-:W-:Y:S01]  /*ccf0*/  MUFU.EX2 R30, R131 ;  /* 0x00000083001e7308 */ /* 0x000fe20000000800 */
[----:B--2---:R-:W-:-:S07]  /*cd00*/  F2FP.SATFINITE.E4M3.F32.PACK_AB_MERGE_C R140, R45, R34, RZ ;  /* 0x000000222d8c723e */ /* 0x004fce00048070ff */
        /* <DEDUP_REMOVED lines=14> */
[----:B--2---:R-:W-:-:S04]  /*cdf0*/  FADD.FTZ R30, R40, R15 ;  /* 0x0000000f281e7221 */ /* 0x004fc80000010000 */
[----:B------:R-:W-:-:S03]  /*ce00*/  FADD.FTZ R15, R39, R30 ;  /* 0x0000001e270f7221 */ /* 0x000fc60000010000 */
[----:B------:R-:W1:Y:S01]  /*ce10*/  MUFU.EX2 R53, R53 ;  /* 0x0000003500357308 */ /* 0x000e620000000800 */
[----:B0-----:R-:W-:-:S01]  /*ce20*/  FADD.FTZ R30, R20, R15 ;  /* 0x0000000f141e7221 */ /* 0x001fc20000010000 */
[----:B------:R-:W-:-:S03]  /*ce30*/  F2FP.SATFINITE.E4M3.F32.PACK_AB_MERGE_C R15, R21, R20, RZ ;  /* 0x00000014150f723e */ /* 0x000fc600048070ff */
[----:B------:R-:W-:Y:S01]  /*ce40*/  FADD.FTZ R21, R21, R30 ;  /* 0x0000001e15157221 */ /* 0x000fe20000010000 */
[----:B------:R-:W-:Y:S02]  /*ce50*/  F2FP.SATFINITE.E4M3.F32.PACK_AB_MERGE_C R141, R39, R40, R15 ;  /* 0x00000028278d723e */ /* 0x000fe4000480700f */
[----:B------:R-:W-:Y:S08]  /*ce60*/  MUFU.EX2 R64, R64 ;  /* 0x0000004000407308 */ /* 0x000ff00000000800 */
[----:B------:R-:W0:Y:S01]  /*ce70*/  MUFU.EX2 R49, R49 ;  /* 0x0000003100317308 */ /* 0x000e220000000800 */
[----:B-1----:R-:W-:-:S07]  /*ce80*/  F2FP.SATFINITE.E4M3.F32.PACK_AB_MERGE_C R142, R53, R68, RZ ;  /* 0x00000044358e723e */ /* 0x002fce00048070ff */
        /* <DEDUP_REMOVED lines=8> */
[----:B------:R-:W1:Y:S03]  /*cf10*/  @P6 LDC R21, c[0x0][0x44c] ;  /* 0x00011300ff156b82 */ /* 0x000e660000000800 */
[----:B------:R-:W-:-:S02]  /*cf20*/  FADD.FTZ R53, R53, R68 ;  /* 0x0000004435357221 */ /* 0x000fc40000010000 */
[----:B------:R-:W-:Y:S01]  /*cf30*/  MUFU.EX2 R72, R72 ;  /* 0x0000004800487308 */ /* 0x000fe20000000800 */
[----:B--2---:R-:W-:-:S07]  /*cf40*/  FADD.FTZ R3, R25, R20 ;  /* 0x0000001419037221 */ /* 0x004fce0000010000 */
[----:B------:R-:W2:Y:S01]  /*cf50*/  MUFU.EX2 R97, R97 ;  /* 0x0000006100617308 */ /* 0x000ea20000000800 */
[----:B0-----:R-:W-:-:S07]  /*cf60*/  FADD.FTZ R30, R24, R3 ;  /* 0x00000003181e7221 */ /* 0x001fce0000010000 */
[----:B------:R-:W0:Y:S01]  /*cf70*/  MUFU.EX2 R41, R41 ;  /* 0x0000002900297308 */ /* 0x000e220000000800 */
[----:B-1----:R-:W-:-:S07]  /*cf80*/  @P6 IMAD.HI.U32 R21, R108, R21, RZ ;  /* 0x000000156c156227 */ /* 0x002fce00078e00ff */
[----:B------:R-:W-:Y:S01]  /*cf90*/  MUFU.EX2 R70, R70 ;  /* 0x0000004600467308 */ /* 0x000fe20000000800 */
[----:B--2---:R-:W-:-:S07]  /*cfa0*/  F2FP.SATFINITE.E4M3.F32.PACK_AB_MERGE_C R3, R97, R72, RZ ;  /* 0x000000486103723e */ /* 0x004fce00048070ff */
[----:B------:R-:W1:Y:S01]  /*cfb0*/  MUFU.EX2 R55, R55 ;  /* 0x0000003700377308 */ /* 0x000e620000000800 */
[C---:B0-----:R-:W-:Y:S01]  /*cfc0*/  F2FP.SATFINITE.E4M3.F32.PACK_AB_MERGE_C R13, R41.reuse, R24, RZ ;  /* 0x00000018290d723e */ /* 0x041fe200048070ff */
[----:B------:R-:W-:Y:S02]  /*cfd0*/  FADD.FTZ R41, R41, R30 ;  /* 0x0000001e29297221 */ /* 0x000fe40000010000 */
[----:B------:R-:W0:Y:S01]  /*cfe0*/  @P6 LDC R30, c[0x0][0x450] ;  /* 0x00011400ff1e6b82 */ /* 0x000e220000000800 */
[----:B------:R-:W-:-:S03]  /*cff0*/  F2FP.SATFINITE.E4M3.F32.PACK_AB_MERGE_C R143, R25, R14, R13 ;  /* 0x0000000e198f723e */ /* 0x000fc6000480700d */
[----:B------:R-:W2:Y:S08]  /*d000*/  MUFU.EX2 R26, R26 ;  /* 0x0000001a001a7308 */ /* 0x000eb00000000800 */
[----:B------:R-:W3:Y:S01]  /*d010*/  MUFU.EX2 R9, R27 ;  /* 0x0000001b00097308 */ /* 0x000ee20000000800 */
[----:B-1----:R-:W-:Y:S01]  /*d020*/  F2FP.SATFINITE.E4M3.F32.PACK_AB_MERGE_C R136, R55, R70, R3 ;  /* 0x000000463788723e */ /* 0x002fe20004807003 */
[----:B------:R-:W-:-:S04]  /*d030*/  FADD.FTZ R70, R70, R53 ;  /* 0x0000003546467221 */ /* 0x000fc80000010000 */
[----:B------:R-:W-:Y:S02]  /*d040*/  FADD.FTZ R55, R55, R70 ;  /* 0x0000004637377221 */ /* 0x000fe40000010000 */
[----:B------:R-:W1:Y:S01]  /*d050*/  MUFU.EX2 R28, R28 ;  /* 0x0000001c001c7308 */ /* 0x000e620000000800 */
[----:B--2---:R-:W-:-:S01]  /*d060*/  FADD.FTZ R24, R26, R41 ;  /* 0x000000291a187221 */ /* 0x004fc20000010000 */
[----:B------:R-:W-:-:S04]  /*d070*/  FADD.FTZ R72, R72, R55 ;  /* 0x0000003748487221 */ /* 0x000fc80000010000 */
[----:B------:R-:W-:Y:S02]  /*d080*/  FADD.FTZ R97, R97, R72 ;  /* 0x0000004861617221 */ /* 0x000fe40000010000 */
[----:B------:R-:W-:Y:S01]  /*d090*/  MUFU.EX2 R33, R33 ;  /* 0x0000002100217308 */ /* 0x000fe20000000800 */
[----:B---3--:R-:W-:-:S07]  /*d0a0*/  FADD.FTZ R3, R9, R24 ;  /* 0x0000001809037221 */ /* 0x008fce0000010000 */
[----:B------:R-:W2:Y:S01]  /*d0b0*/  MUFU.EX2 R76, R76 ;  /* 0x0000004c004c7308 */ /* 0x000ea20000000800 */
[----:B-1----:R-:W-:-:S07]  /*d0c0*/  FADD.FTZ R14, R28, R3 ;  /* 0x000000031c0e7221 */ /* 0x002fce0000010000 */
[----:B------:R-:W-:Y:S08]  /*d0d0*/  MUFU.EX2 R74, R74 ;  /* 0x0000004a004a7308 */ /* 0x000ff00000000800 */
[----:B------:R-:W1:Y:S01]  /*d0e0*/  MUFU.EX2 R111, R111 ;  /* 0x0000006f006f7308 */ /* 0x000e620000000800 */
[----:B--2---:R-:W-:-:S07]  /*d0f0*/  F2FP.SATFINITE.E4M3.F32.PACK_AB_MERGE_C R3, R76, R33, RZ ;  /* 0x000000214c03723e */ /* 0x004fce00048070ff */
[----:B------:R-:W2:Y:S08]  /*d100*/  MUFU.EX2 R29, R29 ;  /* 0x0000001d001d7308 */ /* 0x000eb00000000800 */
[----:B------:R-:W3:Y:S01]  /*d110*/  MUFU.EX2 R103, R103 ;  /* 0x0000006700677308 */ /* 0x000ee20000000800 */
[----:B-1----:R-:W-:Y:S01]  /*d120*/  F2FP.SATFINITE.E4M3.F32.PACK_AB_MERGE_C R138, R111, R74, R3 ;  /* 0x0000004a6f8a723e */ /* 0x002fe20004807003 */
[----:B------:R-:W-:-:S04]  /*d130*/  FADD.FTZ R74, R74, R97 ;  /* 0x000000614a4a7221 */ /* 0x000fc80000010000 */
[----:B------:R-:W-:Y:S02]  /*d140*/  FADD.FTZ R74, R111, R74 ;  /* 0x0000004a6f4a7221 */ /* 0x000fe40000010000 */
[----:B------:R-:W1:Y:S01]  /*d150*/  MUFU.EX2 R20, R31 ;  /* 0x0000001f00147308 */ /* 0x000e620000000800 */
[----:B--2---:R-:W-:Y:S01]  /*d160*/  F2FP.SATFINITE.E4M3.F32.PACK_AB_MERGE_C R28, R29, R28, RZ ;  /* 0x0000001c1d1c723e */ /* 0x004fe200048070ff */
[----:B------:R-:W-:Y:S01]  /*d170*/  FADD.FTZ R33, R33, R74 ;  /* 0x0000004a21217221 */ /* 0x000fe20000010000 */
[----:B------:R-:W-:-:S02]  /*d180*/  FADD.FTZ R14, R29, R14 ;  /* 0x0000000e1d0e7221 */ /* 0x000fc40000010000 */
[----:B------:R-:W-:Y:S01]  /*d190*/  F2FP.SATFINITE.E4M3.F32.PACK_AB_MERGE_C R137, R9, R26, R28 ;  /* 0x0000001a0989723e */ /* 0x000fe2000480701c */
[----:B------:R-:W-:Y:S01]  /*d1a0*/  IMAD.MOV.U32 R9, RZ, RZ, R108 ;  /* 0x000000ffff097224 */ /* 0x000fe200078e006c */
[----:B0-----:R-:W-:Y:S01]  /*d1b0*/  @P6 SHF.R.U32.HI R9, RZ, R30, R21 ;  /* 0x0000001eff096219 */ /* 0x001fe20000011615 */
[----:B------:R-:W0:Y:S01]  /*d1c0*/  MUFU.EX2 R35, R35 ;  /* 0x0000002300237308 */ /* 0x000e220000000800 */
[----:B------:R-:W-:Y:S01]  /*d1d0*/  ISETP.GE.AND P6, PT, R11, 0x1, PT ;  /* 0x000000010b00780c */ /* 0x000fe20003fc6270 */
[----:B---3--:R-:W-:-:S02]  /*d1e0*/  FADD.FTZ R3, R103, R14 ;  /* 0x0000000e67037221 */ /* 0x008fc40000010000 */
[----:B------:R-:W-:Y:S02]  /*d1f0*/  IMAD.IADD R13, R104, 0x1, R9 ;  /* 0x00000001680d7824 */ /* 0x000fe400078e0209 */
[----:B------:R-:W-:Y:S02]  /*d200*/  FADD.FTZ R9, R76, R33 ;  /* 0x000000214c097221 */ /* 0x000fe40000010000 */
[----:B------:R-:W2:Y:S01]  /*d210*/  MUFU.EX2 R12, R12 ;  /* 0x0000000c000c7308 */ /* 0x000ea20000000800 */
[----:B-1----:R-:W-:-:S02]  /*d220*/  FADD.FTZ R14, R20, R3 ;  /* 0x00000003140e7221 */ /* 0x002fc40000010000 */
[----:B------:R1:W-:Y:S01]  /*d230*/  STL [R1], R9 ;  /* 0x0000000901007387 */ /* 0x0003e20000100800 */
[----:B------:R-:W-:Y:S02]  /*d240*/  IMAD.IADD R10, R13, 0x1, R10 ;  /* 0x000000010d0a7824 */ /* 0x000fe400078e020a */
[----:B0-----:R-:W-:Y:S01]  /*d250*/  FADD.FTZ R21, R35, R14 ;  /* 0x0000000e23157221 */ /* 0x001fe20000010000 */
[----:B--2---:R-:W-:-:S03]  /*d260*/  F2FP.SATFINITE.E4M3.F32.PACK_AB_MERGE_C R3, R12, R35, RZ ;  /* 0x000000230c03723e */ /* 0x004fc600048070ff */
[----:B------:R-:W-:Y:S01]  /*d270*/  FADD.FTZ R21, R12, R21 ;  /* 0x000000150c157221 */ /* 0x000fe20000010000 */
[----:B------:R-:W-:Y:S01]  /*d280*/  F2FP.SATFINITE.E4M3.F32.PACK_AB_MERGE_C R139, R20, R103, R3 ;  /* 0x00000067148b723e */ /* 0x000fe20004807003 */
[----:B------:R-:W-:Y:S01]  /*d290*/  VIADD R3, R105, 0xfffffffe ;  /* 0xfffffffe69037836 */ /* 0x000fe20000000000 */
[----:B-1----:R-:W-:Y:S06]  /*d2a0*/  @!P6 BRA `(.L_x_14563) ;  /* 0x000000000048e947 */ /* 0x002fec0003800000 */
        /* <DEDUP_REMOVED lines=11> */
.L_x_14565:
[----:B------:R-:W-:-:S13]  /*d360*/  ISETP.NE.AND P1, PT, R11, 0x1, PT ;  /* 0x000000010b00780c */ /* 0x000fda0003f25270 */
[----:B------:R-:W0:Y:S02]  /*d370*/  @P1 LDC.64 R12, c[0x0][0x9e8] ;  /* 0x00027a00ff0c1b82 */ /* 0x000e240000000a00 */
[----:B0-----:R-:W-:-:S05]  /*d380*/  @P1 IMAD.HI.U32 R12, R9, R12, RZ ;  /* 0x0000000c090c1227 */ /* 0x001fca00078e00ff */
[----:B------:R-:W-:-:S07]  /*d390*/  @P1 SHF.R.U32.HI R9, RZ, R13, R12 ;  /* 0x0000000dff091219 */ /* 0x000fce000001160c */
.L_x_14566:
[----:B------:R-:W-:Y:S05]  /*d3a0*/  BSYNC B0 ;  /* 0x0000000000007941 */ /* 0x000fea0003800000 */
.L_x_14564:
[----:B------:R-:W-:-:S05]  /*d3b0*/  IMAD R9, R9, R11, R11 ;  /* 0x0000000b09097224 */ /* 0x000fca00078e020b */
[----:B------:R-:W-:-:S07]  /*d3c0*/  VIMNMX R10, R10, R9, PT ;  /* 0x000000090a0a7248 */ /* 0x000fce0003fe0100 */
.L_x_14563:
[----:B------:R-:W2:Y:S01]  /*d3d0*/  LDL R11, [R1+0x40] ;  /* 0x00004000010b7983 */ /* 0x000ea20000100800 */
[----:B------:R-:W-:Y:S01]  /*d3e0*/  IMAD.HI R10, R10, 0x66666667, RZ ;  /* 0x666666670a0a7827 */ /* 0x000fe200078e02ff */
[----:B------:R-:W-:Y:S01]  /*d3f0*/  ULDC UR40, c[0x0][0x9e4] ;  /* 0x0002790000287ab9 */ /* 0x000fe20000000800 */
[----:B------:R-:W-:Y:S01]  /*d400*/  ULDC UR37, c[0x0][0x9e4] ;  /* 0x0002790000257ab9 */ /* 0x000fe20000000800 */
[----:B------:R-:W-:Y:S01]  /*d410*/  ULDC UR36, c[0x0][0x988] ;  /* 0x0002620000247ab9 */ /* 0x000fe20000000800 */
[----:B------:R-:W-:Y:S01]  /*d420*/  ULDC UR39, c[0x0][0x988] ;  /* 0x0002620000277ab9 */ /* 0x000fe20000000800 */
[----:B------:R-:W-:Y:S01]  /*d430*/  SHF.R.U32.HI R9, RZ, 0x1f, R10 ;  /* 0x0000001fff097819 */ /* 0x000fe2000001160a */
[----:B------:R-:W-:Y:S01]  /*d440*/  ULDC UR38, c[0x0][0x988] ;  /* 0x0002620000267ab9 */ /* 0x000fe20000000800 */
[----:B------:R-:W-:Y:S01]  /*d450*/  ULDC UR42, c[0x0][0x9e0] ;  /* 0x00027800002a7ab9 */ /* 0x000fe20000000800 */
[----:B------:R-:W-:Y:S01]  /*d460*/  ULDC UR41, c[0x0][0x9e0] ;  /* 0x0002780000297ab9 */ /* 0x000fe20000000800 */
[----:B------:R-:W-:Y:S01]  /*d470*/  LEA.HI.SX32 R9, R10, R9, 0x1a ;  /* 0x000000090a097211 */ /* 0x000fe200078fd2ff */
        /* <DEDUP_REMOVED lines=23> */
.L_x_14590:
[----:B------:R-:W-:-:S05]  /*d5f0*/  VIADD R9, R23, 0x1 ;  /* 0x0000000117097836 */ /* 0x000fca0000000000 */
[----:B------:R-:W-:-:S04]  /*d600*/  ISETP.NE.AND P1, PT, R9, 0x2, PT ;  /* 0x000000020900780c */ /* 0x000fc80003f25270 */
[----:B------:R-:W-:Y:S02]  /*d610*/  SEL R11, RZ, 0x1, P1 ;  /* 0x00000001ff0b7807 */ /* 0x000fe40000800000 */
[----:B------:R-:W-:Y:S02]  /*d620*/  SEL R9, R9, RZ, P1 ;  /* 0x000000ff09097207 */ /* 0x000fe40000800000 */
[----:B------:R-:W-:Y:S01]  /*d630*/  LOP3.LUT R20, R156, R11, RZ, 0x3c, !PT ;  /* 0x0000000b9c147212 */ /* 0x000fe200078e3cff */
[----:B------:R-:W-:Y:S06]  /*d640*/  @!P0 BRA `(.L_x_14570) ;  /* 0x0000000000048947 */ /* 0x000fec0003800000 */
[----:B------:R-:W-:Y:S01]  /*d650*/  BPT.TRAP 0x1 ;  /* 0x000000040000795c */ /* 0x000fe20000300000 */
.L_x_14570:
[----:B------:R-:W-:Y:S01]  /*d660*/  IMAD R14, R9, 0x8, R22 ;  /* 0x00000008090e7824 */ /* 0x000fe200078e0216 */
[----:B------:R-:W-:-:S04]  /*d670*/  SHF.L.U32 R11, R20, 0x1f, RZ ;  /* 0x0000001f140b7819 */ /* 0x000fc800000006ff */
[----:B------:R0:W1:Y:S01]  /*d680*/  SYNCS.PHASECHK.TRANS64.TRYWAIT P1, [R14+URZ+0x13230], R11 ;  /* 0x0132300b0e0075a7 */ /* 0x000062000802017f */
[----:B------:R-:W-:Y:S05]  /*d690*/  @!P0 BRA `(.L_x_14571) ;  /* 0x0000000000048947 */ /* 0x000fea0003800000 */
[----:B------:R-:W-:Y:S01]  /*d6a0*/  BPT.TRAP 0x1 ;  /* 0x000000040000795c */ /* 0x000fe20000300000 */
.L_x_14571:
[----:B------:R-:W2:Y:S01]  /*d6b0*/  LDL R10, [R1+0x4] ;  /* 0x00000400010a7983 */ /* 0x000ea20000100800 */
[----:B------:R-:W-:Y:S01]  /*d6c0*/  BSSY B2, `(.L_x_14572) ;  /* 0x0000007000027945 */ /* 0x000fe20003800000 */
[----:B--2---:R-:W-:-:S04]  /*d6d0*/  IMAD R15, R9, 0x280, R10 ;  /* 0x00000280090f7824 */ /* 0x004fc800078e020a */
[C---:B------:R-:W-:Y:S02]  /*d6e0*/  VIADD R12, R15.reuse, 0x80 ;  /* 0x000000800f0c7836 */ /* 0x040fe40000000000 */
[----:B------:R-:W-:Y:S01]  /*d6f0*/  VIADD R56, R15, 0x100 ;  /* 0x000001000f387836 */ /* 0x000fe20000000000 */
[----:B-1----:R-:W-:Y:S06]  /*d700*/  @P1 BRA `(.L_x_14573) ;  /* 0x0000000000081947 */ /* 0x002fec0003800000 */
[----:B------:R-:W1:Y:S02]  /*d710*/  SYNCS.PHASECHK.TRANS64.TRYWAIT P1, [R14+URZ+0x13230], R11 ;  /* 0x0132300b0e0075a7 */ /* 0x000e64000802017f */
[----:B-1----:R-:W-:Y:S05]  /*d720*/  @!P1 BRA `(.L_x_14574) ;  /* 0x0000017800dc9947 */ /* 0x002fea0003800000 */
.L_x_14573:
[----:B------:R-:W-:Y:S05]  /*d730*/  BSYNC B2 ;  /* 0x0000000000027941 */ /* 0x000fea0003800000 */
.L_x_14572:
[----:B------:R-:W-:Y:S01]  /*d740*/  IMAD.MOV.U32 R10, RZ, RZ, R15 ;  /* 0x000000ffff0a7224 */ /* 0x000fe200078e000f */
[----:B------:R-:W-:Y:S01]  /*d750*/  R2UR UR12, R4 ;  /* 0x00000000040c72ca */ /* 0x000fe200000e0000 */
[----:B01----:R-:W-:Y:S01]  /*d760*/  IMAD.MOV.U32 R11, RZ, RZ, -0x7fffffe0 ;  /* 0x80000020ff0b7424 */ /* 0x003fe200078e00ff */
[----:B------:R-:W-:Y:S01]  /*d770*/  R2UR UR13, R5 ;  /* 0x00000000050d72ca */ /* 0x000fe200000e0000 */
[----:B------:R-:W-:Y:S01]  /*d780*/  WARPGROUP.ARRIVE ;  /* 0x00000000000079c5 */ /* 0x000fe20000000000 */
[----:B------:R-:W-:Y:S01]  /*d790*/  R2UR UR14, R10 ;  /* 0x000000000a0e72ca */ /* 0x000fe200000e0000 */
[----:B------:R-:W-:Y:S01]  /*d7a0*/  IMAD.MOV.U32 R13, RZ, RZ, -0x7fffffe0 ;  /* 0x80000020ff0d7424 */ /* 0x000fe200078e00ff */
[----:B------:R-:W-:Y:S01]  /*d7b0*/  R2UR UR15, R11 ;  /* 0x000000000b0f72ca */ /* 0x000fe200000e0000 */
[----:B------:R-:W-:Y:S01]  /*d7c0*/  IMAD.MOV.U32 R10, RZ, RZ, R56 ;  /* 0x000000ffff0a7224 */ /* 0x000fe200078e0038 */
[----:B------:R-:W-:Y:S01]  /*d7d0*/  R2UR UR22, R12 ;  /* 0x000000000c1672ca */ /* 0x000fe200000e0000 */
[----:B------:R-:W-:Y:S01]  /*d7e0*/  VIADD R12, R15, 0x180 ;  /* 0x000001800f0c7836 */ /* 0x000fe20000000000 */
[----:B------:R-:W-:Y:S01]  /*d7f0*/  R2UR UR23, R13 ;  /* 0x000000000d1772ca */ /* 0x000fe200000e0000 */
[----:B------:R-:W-:Y:S01]  /*d800*/  VIADD R56, R15, 0x182 ;  /* 0x000001820f387836 */ /* 0x000fe20000000000 */
[----:B------:R-:W-:Y:S01]  /*d810*/  R2UR UR20, R4 ;  /* 0x00000000041472ca */ /* 0x000fe200000e0000 */
[----:B------:R-:W-:Y:S01]  /*d820*/  IMAD.MOV.U32 R57, RZ, RZ, -0x7fffffe0 ;  /* 0x80000020ff397424 */ /* 0x000fe200078e00ff */
        /* <DEDUP_REMOVED lines=9> */
[----:B------:R-:W-:-:S02]  /*d8c0*/  R2UR UR11, R13 ;  /* 0x000000000d0b72ca */ /* 0x000fc400000e0000 */
[----:B------:R-:W-:Y:S02]  /*d8d0*/  R2UR UR8, R4 ;  /* 0x00000000040872ca */ /* 0x000fe400000e0000 */
[----:B------:R-:W-:Y:S02]  /*d8e0*/  R2UR UR9, R5 ;  /* 0x00000000050972ca */ /* 0x000fe400000e0000 */
[----:B------:R-:W-:Y:S01]  /*d8f0*/  R2UR UR6, R10 ;  /* 0x000000000a0672ca */ /* 0x000fe200000e0000 */
[----:B------:R-:W-:Y:S01]  /*d900*/  VIADD R10, R15, 0x82 ;  /* 0x000000820f0a7836 */ /* 0x000fe20000000000 */
[----:B------:R-:W-:Y:S01]  /*d910*/  R2UR UR7, R11 ;  /* 0x000000000b0772ca */ /* 0x000fe200000e0000 */
[----:B------:R-:W-:Y:S01]  /*d920*/  IMAD.MOV.U32 R11, RZ, RZ, -0x7fffffe0 ;  /* 0x80000020ff0b7424 */ /* 0x000fe200078e00ff */
[----:B------:R-:W-:Y:S02]  /*d930*/  R2UR UR4, R4 ;  /* 0x00000000040472ca */ /* 0x000fe400000e0000 */
[----:B------:R-:W-:-:S02]  /*d940*/  R2UR UR5, R5 ;  /* 0x00000000050572ca */ /* 0x000fc400000e0000 */
[----:B------:R-:W-:Y:S01]  /*d950*/  R2UR UR18, R12 ;  /* 0x000000000c1272ca */ /* 0x000fe200000e0000 */
[----:B------:R-:W-:Y:S01]  /*d960*/  VIADD R12, R15, 0x102 ;  /* 0x000001020f0c7836 */ /* 0x000fe20000000000 */
[----:B------:R-:W-:Y:S01]  /*d970*/  R2UR UR19, R13 ;  /* 0x000000000d1372ca */ /* 0x000fe200000e0000 */
[----:B------:R-:W-:Y:S01]  /*d980*/  IMAD.MOV.U32 R13, RZ, RZ, -0x7fffffe0 ;  /* 0x80000020ff0d7424 */ /* 0x000fe200078e00ff */
        /* <DEDUP_REMOVED lines=50> */
.L_x_14575:
[----:B------:R-:W-:Y:S01]  /*dcb0*/  SHF.L.U32 R10, R156, 0x1f, RZ ;  /* 0x0000001f9c0a7819 */ /* 0x000fe200000006ff */
[----:B------:R-:W-:-:S04]  /*dcc0*/  IMAD R15, R23, 0x8, R22 ;  /* 0x00000008170f7824 */ /* 0x000fc800078e0216 */
[----:B------:R0:W1:Y:S01]  /*dcd0*/  SYNCS.PHASECHK.TRANS64.TRYWAIT P1, [R15+URZ+0x13250], R10 ;  /* 0x0132500a0f0075a7 */ /* 0x000062000802017f */
[----:B------:R-:W-:Y:S05]  /*dce0*/  @!P0 BRA `(.L_x_14576) ;  /* 0x0000000000048947 */ /* 0x000fea0003800000 */
[----:B------:R-:W-:Y:S01]  /*dcf0*/  BPT.TRAP 0x1 ;  /* 0x000000040000795c */ /* 0x000fe20000300000 */
.L_x_14576:
[----:B------:R-:W-:Y:S04]  /*dd00*/  BSSY B2, `(.L_x_14577) ;  /* 0x0000004000027945 */ /* 0x000fe80003800000 */
[----:B-1----:R-:W-:Y:S05]  /*dd10*/  @P1 BRA `(.L_x_14578) ;  /* 0x0000000000081947 */ /* 0x002fea0003800000 */
[----:B------:R-:W1:Y:S02]  /*dd20*/  SYNCS.PHASECHK.TRANS64.TRYWAIT P1, [R15+URZ+0x13250], R10 ;  /* 0x0132500a0f0075a7 */ /* 0x000e64000802017f */
[----:B-1----:R-:W-:Y:S05]  /*dd30*/  @!P1 BRA `(.L_x_14579) ;  /* 0x00000174006c9947 */ /* 0x002fea0003800000 */
.L_x_14578:
[----:B------:R-:W-:Y:S05]  /*dd40*/  BSYNC B2 ;  /* 0x0000000000027941 */ /* 0x000fea0003800000 */
.L_x_14577:
[----:B01----:R-:W-:Y:S01]  /*dd50*/  VIADD R10, R22, 0x1000 ;  /* 0x00001000160a7836 */ /* 0x003fe20000000000 */
[----:B------:R-:W-:Y:S01]  /*dd60*/  WARPGROUP.ARRIVE ;  /* 0x00000000000079c5 */ /* 0x000fe20000000000 */
[----:B------:R-:W-:Y:S02]  /*dd70*/  IMAD.MOV.U32 R11, RZ, RZ, -0x3ffffff0 ;  /* 0xc0000010ff0b7424 */ /* 0x000fe400078e00ff */
[----:B------:R-:W-:Y:S01]  /*dd80*/  IMAD.MOV.U32 R13, RZ, RZ, -0x3ffffff0 ;  /* 0xc0000010ff0d7424 */ /* 0x000fe200078e00ff */
[----:B------:R-:W-:Y:S02]  /*dd90*/  SHF.R.U32.HI R10, RZ, 0x4, R10 ;  /* 0x00000004ff0a7819 */ /* 0x000fe4000001160a */
[----:B------:R-:W-:Y:S01]  /*dda0*/  R2UR UR7, R11 ;  /* 0x000000000b0772ca */ /* 0x000fe200000e0000 */
[----:B------:R-:W-:Y:S01]  /*ddb0*/  IMAD.MOV.U32 R11, RZ, RZ, -0x3ffffff0 ;  /* 0xc0000010ff0b7424 */ /* 0x000fe200078e00ff */
[----:B------:R-:W-:-:S04]  /*ddc0*/  LOP3.LUT R10, R10, 0x3fff, RZ, 0xc0, !PT ;  /* 0x00003fff0a0a7812 */ /* 0x000fc800078ec0ff */
[----:B------:R-:W-:-:S05]  /*ddd0*/  LOP3.LUT R10, R10, 0x10000, RZ, 0xfc, !PT ;  /* 0x000100000a0a7812 */ /* 0x000fca00078efcff */
[----:B------:R-:W-:-:S04]  /*dde0*/  IMAD R10, R23, 0x280, R10 ;  /* 0x00000280170a7824 */ /* 0x000fc800078e020a */
[C---:B------:R-:W-:Y:S01]  /*ddf0*/  VIADD R12, R10.reuse, 0x80 ;  /* 0x000000800a0c7836 */ /* 0x040fe20000000000 */
[----:B------:R-:W-:-:S13]  /*de00*/  R2UR UR6, R10 ;  /* 0x000000000a0672ca */ /* 0x000fda00000e0000 */
[----:B------:R-:W-:Y:S01]  /*de10*/  QGMMA.64x64x32.F32.E4M3.E4M3 R24, R152, gdesc[UR4], R24, gsb0 ;  /* 0x00e0000498187df3 */ /* 0x000fe20008000818 */
[----:B------:R-:W-:Y:S01]  /*de20*/  R2UR UR6, R12 ;  /* 0x000000000c0672ca */ /* 0x000fe200000e0000 */
[----:B------:R-:W-:Y:S01]  /*de30*/  VIADD R12, R10, 0x100 ;  /* 0x000001000a0c7836 */ /* 0x000fe20000000000 */
[----:B------:R-:W-:Y:S01]  /*de40*/  R2UR UR7, R13 ;  /* 0x000000000d0772ca */ /* 0x000fe200000e0000 */
[----:B------:R-:W-:Y:S01]  /*de50*/  IMAD.MOV.U32 R13, RZ, RZ, -0x3ffffff0 ;  /* 0xc0000010ff0d7424 */ /* 0x000fe200078e00ff */
[----:B------:R-:W-:Y:S02]  /*de60*/  WARPGROUP.DEPBAR.LE gsb0, 0x0 ;  /* 0x00008000000079c5 */ /* 0x000fe40000010000 */
[----:B------:R-:W-:-:S09]  /*de70*/  WARPGROUP.ARRIVE ;  /* 0x00000000000079c5 */ /* 0x000fd20000000000 */
        /* <DEDUP_REMOVED lines=22> */
.L_x_14580:
[----:B------:R-:W2:Y:S01]  /*dfe0*/  LDL R13, [R1+0x28] ;  /* 0x00002800010d7983 */ /* 0x000ea20000100800 */
[----:B------:R-:W0:Y:S03]  /*dff0*/  LDC R11, c[0x0][0x448] ;  /* 0x00011200ff0b7b82 */ /* 0x000e260000000800 */
[----:B------:R-:W2:Y:S04]  /*e000*/  LDL R10, [R1+0x3c] ;  /* 0x00003c00010a7983 */ /* 0x000ea80000100800 */
[----:B------:R-:W3:Y:S04]  /*e010*/  LDL R141, [R1+0x1c] ;  /* 0x00001c00018d7983 */ /* 0x000ee80000100800 */
[----:B------:R-:W4:Y:S04]  /*e020*/  LDL R136, [R1+0x38] ;  /* 0x0000380001887983 */ /* 0x000f280000100800 */
[----:B------:R-:W5:Y:S04]  /*e030*/  LDL R143, [R1+0x14] ;  /* 0x00001400018f7983 */ /* 0x000f680000100800 */
        /* <DEDUP_REMOVED lines=88> */
[----:B------:R-:W4:Y:S01]  /*e5c0*/  MUFU.TANH R89, R89 ;  /* 0x0000005900597308 */ /* 0x000f220000002400 */
[----:B--2---:R-:W-:-:S04]  /*e5d0*/  IMAD.IADD R10, R10, 0x1, R13 ;  /* 0x000000010a0a7824 */ /* 0x004fc800078e020d */
[----:B0-----:R-:W-:Y:S01]  /*e5e0*/  @P1 IMAD.HI.U32 R12, R10, R12, RZ ;  /* 0x0000000c0a0c1227 */ /* 0x001fe200078e00ff */
[----:B---3--:R-:W-:-:S03]  /*e5f0*/  PRMT R14, R141, 0x654, R14 ;  /* 0x000006548d0e7816 */ /* 0x008fc6000000000e */
[C---:B------:R-:W-:Y:S01]  /*e600*/  FMUL.FTZ R13, R2.reuse, R122 ;  /* 0x0000007a020d7220 */ /* 0x040fe20000410000 */
[----:B-1----:R-:W-:Y:S01]  /*e610*/  @P1 SHF.R.U32.HI R10, RZ, R11, R12 ;  /* 0x0000000bff0a1219 */ /* 0x002fe2000001160c */
[C---:B------:R-:W-:Y:S01]  /*e620*/  FMUL.FTZ R122, R2.reuse, R126 ;  /* 0x0000007e027a7220 */ /* 0x040fe20000410000 */
[----:B------:R0:W-:Y:S01]  /*e630*/  SYNCS.ARRIVE.TRANS64.RED.A1T0 RZ, [R14+URZ], RZ ;  /* 0x000000ff0eff79a7 */ /* 0x0001e2000810043f */
[C---:B------:R-:W-:Y:S01]  /*e640*/  FMUL.FTZ R126, R2.reuse, R130 ;  /* 0x00000082027e7220 */ /* 0x040fe20000410000 */
[C---:B------:R-:W-:Y:S01]  /*e650*/  FMUL.FTZ R130, R2.reuse, R134 ;  /* 0x0000008602827220 */ /* 0x040fe20000410000 */
[----:B------:R-:W1:Y:S01]  /*e660*/  SHFL.IDX PT, R139, R10, RZ, 0x1c1f ;  /* 0x001c1fff0a8b7589 */ /* 0x000e6200000e0000 */
[C---:B------:R-:W-:Y:S01]  /*e670*/  FMUL.FTZ R11, R2.reuse, R120 ;  /* 0x00000078020b7220 */ /* 0x040fe20000410000 */
[C---:B------:R-:W-:Y:S01]  /*e680*/  FMUL.FTZ R12, R2.reuse, R121 ;  /* 0x00000079020c7220 */ /* 0x040fe20000410000 */
[C---:B------:R-:W-:Y:S01]  /*e690*/  FMUL.FTZ R134, R2.reuse, R60 ;  /* 0x0000003c02867220 */ /* 0x040fe20000410000 */
[----:B0-----:R-:W-:Y:S01]  /*e6a0*/  FMUL.FTZ R14, R2, R70 ;  /* 0x00000046020e7220 */ /* 0x001fe20000410000 */
[----:B------:R-:W-:-:S02]  /*e6b0*/  IMAD R70, R3, -0xa0, RZ ;  /* 0xffffff6003467824 */ /* 0x000fc400078e02ff */
        /* <DEDUP_REMOVED lines=9> */
[C---:B------:R-:W-:Y:S01]  /*e750*/  FMUL.FTZ R132, R2.reuse, R56 ;  /* 0x0000003802847220 */ /* 0x040fe20000410000 */
[----:B------:R-:W-:Y:S01]  /*e760*/  FMUL.FTZ R133, R2, R57 ;  /* 0x0000003902857220 */ /* 0x000fe20000410000 */
[----:B------:R-:W-:Y:S01]  /*e770*/  LOP3.LUT P1, RZ, R17, 0x8, RZ, 0xc0, !PT ;  /* 0x0000000811ff7812 */ /* 0x000fe2000782c0ff */
[----:B----4-:R-:W-:Y:S01]  /*e780*/  IMAD R66, R136, -0x2, R66 ;  /* 0xfffffffe88427824 */ /* 0x010fe200078e0242 */
[----:B------:R-:W0:Y:S04]  /*e790*/  MUFU.TANH R11, R11 ;  /* 0x0000000b000b7308 */ /* 0x000e280000002400 */
[----:B-----5:R-:W-:-:S04]  /*e7a0*/  IADD3 R136, -R142, R66, R143 ;  /* 0x000000428e887210 */ /* 0x020fc80007ffe18f */
[----:B------:R-:W2:Y:S01]  /*e7b0*/  MUFU.TANH R12, R12 ;  /* 0x0000000c000c7308 */ /* 0x000ea20000002400 */
[----:B------:R-:W-:-:S07]  /*e7c0*/  VIADD R71, R136, UR42 ;  /* 0x0000002a88477c36 */ /* 0x000fce0008000000 */
        /* <DEDUP_REMOVED lines=57> */
[----:B------:R-:W-:Y:S02]  /*eb60*/  VIADD R66, R66, 0xffffffff ;  /* 0xffffffff42427836 */ /* 0x000fe40000000000 */
[--C-:B-1----:R-:W-:Y:S02]  /*eb70*/  IMAD.IADD R137, R71, 0x1, R139.reuse ;  /* 0x0000000147897824 */ /* 0x102fe400078e028b */
        /* <DEDUP_REMOVED lines=14> */
.L_x_14583:
[----:B------:R-:W-:-:S05]  /*ec60*/  IMAD.U32 R140, RZ, RZ, UR40 ;  /* 0x00000028ff8c7e24 */ /* 0x000fca000f8e00ff */
[----:B------:R-:W-:-:S13]  /*ec70*/  ISETP.NE.AND P1, PT, R140, 0x1, PT ;  /* 0x000000018c00780c */ /* 0x000fda0003f25270 */
[----:B------:R-:W1:Y:S02]  /*ec80*/  @P1 LDC.64 R56, c[0x0][0x9e8] ;  /* 0x00027a00ff381b82 */ /* 0x000e640000000a00 */
[----:B-1----:R-:W-:-:S05]  /*ec90*/  @P1 IMAD.HI.U32 R56, R139, R56, RZ ;  /* 0x000000388b381227 */ /* 0x002fca00078e00ff */
[----:B------:R-:W-:-:S07]  /*eca0*/  @P1 SHF.R.U32.HI R139, RZ, R57, R56 ;  /* 0x00000039ff8b1219 */ /* 0x000fce0000011638 */
.L_x_14584:
[----:B------:R-:W-:Y:S05]  /*ecb0*/  BSYNC B2 ;  /* 0x0000000000027941 */ /* 0x000fea0003800000 */
.L_x_14582:
[----:B------:R-:W-:-:S05]  /*ecc0*/  IMAD R139, R139, R140, R66 ;  /* 0x0000008c8b8b7224 */ /* 0x000fca00078e0242 */
[----:B------:R-:W-:Y:S02]  /*ecd0*/  VIMNMX R138, R138, R139, !PT ;  /* 0x0000008b8a8a7248 */ /* 0x000fe40007fe0100 */
[----:B------:R-:W-:-:S07]  /*ece0*/  VIADDMNMX R137, R139, R140, R137, PT ;  /* 0x0000008c8b897246 */ /* 0x000fce0003800189 */
.L_x_14581:
[C---:B------:R-:W-:Y:S01]  /*ecf0*/  ISETP.GE.AND P1, PT, R70.reuse, 0x2, PT ;  /* 0x000000024600780c */ /* 0x040fe20003f26270 */
[----:B------:R-:W1:Y:S01]  /*ed00*/  SHFL.IDX PT, R10, R10, 0x1, 0x1c1f ;  /* 0x003c1f000a0a7f89 */ /* 0x000e6200000e0000 */
[----:B------:R-:W-:Y:S02]  /*ed10*/  ISETP.GE.AND P2, PT, R70, 0x9, PT ;  /* 0x000000094600780c */ /* 0x000fe40003f46270 */
[C---:B------:R-:W-:Y:S02]  /*ed20*/  ISETP.GT.AND P3, PT, R138.reuse, 0x1, !P1 ;  /* 0x000000018a00780c */ /* 0x040fe40004f64270 */
[----:B------:R-:W-:Y:S02]  /*ed30*/  ISETP.GT.AND P4, PT, R138, 0x8, !P2 ;  /* 0x000000088a00780c */ /* 0x000fe40005784270 */
[C---:B------:R-:W-:Y:S02]  /*ed40*/  ISETP.LT.OR P3, PT, R137.reuse, 0x2, P3 ;  /* 0x000000028900780c */ /* 0x040fe40001f61670 */
[----:B------:R-:W-:-:S02]  /*ed50*/  ISETP.LT.OR P4, PT, R137, 0x9, P4 ;  /* 0x000000098900780c */ /* 0x000fc40002781670 */
[----:B------:R-:W-:Y:S02]  /*ed60*/  FSEL R12, R12, -INF , !P3 ;  /* 0xff8000000c0c7808 */ /* 0x000fe40005800000 */
[----:B------:R-:W-:Y:S02]  /*ed70*/  ISETP.GE.AND P3, PT, R70, 0xa, PT ;  /* 0x0000000a4600780c */ /* 0x000fe40003f66270 */
[----:B------:R-:W-:Y:S02]  /*ed80*/  FSEL R120, R120, -INF , !P4 ;  /* 0xff80000078787808 */ /* 0x000fe40006000000 */
[----:B------:R-:W-:Y:S02]  /*ed90*/  ISETP.GT.AND P4, PT, R138, 0x9, !P3 ;  /* 0x000000098a00780c */ /* 0x000fe40005f84270 */
[----:B------:R-:W-:Y:S02]  /*eda0*/  LOP3.LUT R17, R17, 0xfffffffd, RZ, 0xc0, !PT ;  /* 0xfffffffd11117812 */ /* 0x000fe400078ec0ff */
[----:B------:R-:W-:-:S02]  /*edb0*/  ISETP.LT.OR P4, PT, R137, 0xa, P4 ;  /* 0x0000000a8900780c */ /* 0x000fc40002781670 */
[----:B------:R-:W-:Y:S01]  /*edc0*/  LOP3.LUT R16, R16, 0x7fffffff, RZ, 0xc0, !PT ;  /* 0x7fffffff10107812 */ /* 0x000fe200078ec0ff */
[--C-:B-1----:R-:W-:Y:S01]  /*edd0*/  IMAD.IADD R71, R71, 0x1, R10.reuse ;  /* 0x0000000147477824 */ /* 0x102fe200078e020a */
[----:B0-----:R-:W-:Y:S01]  /*ede0*/  FSEL R121, R121, -INF , !P4 ;  /* 0xff80000079797808 */ /* 0x001fe20006000000 */
[----:B------:R-:W-:Y:S01]  /*edf0*/  IMAD.IADD R136, R136, 0x1, R10 ;  /* 0x0000000188887824 */ /* 0x000fe200078e020a */
        /* <DEDUP_REMOVED lines=10> */
[----:B------:R-:W-:Y:S02]  /*eea0*/  ISETP.GT.AND P6, PT, R138, 0x18, !P6 ;  /* 0x000000188a00780c */ /* 0x000fe400077c4270 */
[----:B------:R-:W-:Y:S02]  /*eeb0*/  LOP3.LUT R17, R17, 0xfffffffe, RZ, 0xc0, !PT ;  /* 0xfffffffe11117812 */ /* 0x000fe400078ec0ff */
        /* <DEDUP_REMOVED lines=218> */
.L_x_14587:
[----:B------:R-:W-:-:S05]  /*fc60*/  IMAD.U32 R70, RZ, RZ, UR40 ;  /* 0x00000028ff467e24 */ /* 0x000fca000f8e00ff */
[----:B------:R-:W-:-:S13]  /*fc70*/  ISETP.NE.AND P6, PT, R70, 0x1, PT ;  /* 0x000000014600780c */ /* 0x000fda0003fc5270 */
[----:B------:R-:W0:Y:S02]  /*fc80*/  @P6 LDC.64 R10, c[0x0][0x9e8] ;  /* 0x00027a00ff0a6b82 */ /* 0x000e240000000a00 */
[----:B0-----:R-:W-:-:S05]  /*fc90*/  @P6 IMAD.HI.U32 R10, R56, R10, RZ ;  /* 0x0000000a380a6227 */ /* 0x001fca00078e00ff */
[----:B------:R-:W-:-:S07]  /*fca0*/  @P6 SHF.R.U32.HI R56, RZ, R11, R10 ;  /* 0x0000000bff386219 */ /* 0x000fce000001160a */
.L_x_14588:
[----:B------:R-:W-:Y:S05]  /*fcb0*/  BSYNC B2 ;  /* 0x0000000000027941 */ /* 0x000fea0003800000 */
.L_x_14586:
[----:B------:R-:W-:-:S05]  /*fcc0*/  IMAD R56, R56, R70, R66 ;  /* 0x0000004638387224 */ /* 0x000fca00078e0242 */
[----:B------:R-:W-:Y:S02]  /*fcd0*/  VIMNMX R136, R136, R56, !PT ;  /* 0x0000003888887248 */ /* 0x000fe40007fe0100 */
[----:B------:R-:W-:-:S07]  /*fce0*/  VIADDMNMX R71, R56, R70, R71, PT ;  /* 0x0000004638477246 */ /* 0x000fce0003800147 */
.L_x_14585:
[C---:B------:R-:W-:Y:S01]  /*fcf0*/  ISETP.GT.AND P1, PT, R136.reuse, 0x1, !P1 ;  /* 0x000000018800780c */ /* 0x040fe20004f24270 */
[----:B------:R-:W2:Y:S01]  /*fd00*/  LDL.LU R137, [R1] ;  /* 0x0000000001897983 */ /* 0x000ea20000300800 */
[----:B------:R-:W-:Y:S01]  /*fd10*/  LOP3.LUT P6, RZ, R17, 0x2, RZ, 0xc0, !PT ;  /* 0x0000000211ff7812 */ /* 0x000fe200078cc0ff */
[----:B------:R-:W-:Y:S01]  /*fd20*/  IMAD.U32 R56, RZ, RZ, UR39 ;  /* 0x00000027ff387e24 */ /* 0x000fe2000f8e00ff */
[----:B------:R-:W-:Y:S02]  /*fd30*/  ISETP.LT.OR P1, PT, R71, 0x2, P1 ;  /* 0x000000024700780c */ /* 0x000fe40000f21670 */
[----:B------:R-:W-:Y:S02]  /*fd40*/  LOP3.LUT R17, R17, 0xffffffdf, RZ, 0xc0, !PT ;  /* 0xffffffdf11117812 */ /* 0x000fe400078ec0ff */
[----:B------:R-:W-:Y:S02]  /*fd50*/  FSEL R23, R23, -INF , !P1 ;  /* 0xff80000017177808 */ /* 0x000fe40004800000 */
[----:B------:R-:W-:-:S02]  /*fd60*/  ISETP.GT.AND P1, PT, R136, 0x18, !P6 ;  /* 0x000000188800780c */ /* 0x000fc40007724270 */
[----:B------:R-:W-:Y:S02]  /*fd70*/  @P0 LOP3.LUT R17, R17, 0x20, RZ, 0xfc, !PT ;  /* 0x0000002011110812 */ /* 0x000fe400078efcff */
[----:B------:R-:W-:Y:S02]  /*fd80*/  ISETP.LT.OR P1, PT, R71, 0x19, P1 ;  /* 0x000000194700780c */ /* 0x000fe40000f21670 */
[----:B------:R-:W-:Y:S02]  /*fd90*/  ISETP.GT.AND P5, PT, R136, 0x11, !P5 ;  /* 0x000000118800780c */ /* 0x000fe40006fa4270 */
[----:B------:R-:W-:Y:S02]  /*fda0*/  FSEL R130, R130, -INF , !P1 ;  /* 0xff80000082827808 */ /* 0x000fe40004800000 */
[----:B------:R-:W-:Y:S02]  /*fdb0*/  LOP3.LUT P1, RZ, R17, 0x1, RZ, 0xc0, !PT ;  /* 0x0000000111ff7812 */ /* 0x000fe4000782c0ff */
[----:B------:R-:W-:-:S02]  /*fdc0*/  ISETP.LT.OR P5, PT, R71, 0x12, P5 ;  /* 0x000000124700780c */ /* 0x000fc40002fa1670 */
[C---:B------:R-:W-:Y:S02]  /*fdd0*/  ISETP.GT.AND P1, PT, R136.reuse, 0x19, !P1 ;  /* 0x000000198800780c */ /* 0x040fe40004f24270 */
[----:B------:R-:W-:Y:S02]  /*fde0*/  FSEL R127, R127, -INF , !P5 ;  /* 0xff8000007f7f7808 */ /* 0x000fe40006800000 */
[----:B------:R-:W-:Y:S02]  /*fdf0*/  ISETP.LT.OR P1, PT, R71, 0x1a, P1 ;  /* 0x0000001a4700780c */ /* 0x000fe40000f21670 */
[----:B------:R-:W-:Y:S02]  /*fe00*/  ISETP.GT.AND P4, PT, R136, 0x10, !P4 ;  /* 0x000000108800780c */ /* 0x000fe40006784270 */
[----:B------:R-:W-:Y:S02]  /*fe10*/  FSEL R131, R131, -INF , !P1 ;  /* 0xff80000083837808 */ /* 0x000fe40004800000 */
[----:B------:R-:W-:-:S02]  /*fe20*/  LOP3.LUT P1, RZ, R16, 0x80000000, RZ, 0xc0, !PT ;  /* 0x8000000010ff7812 */ /* 0x000fc4000782c0ff */
[----:B------:R-:W-:Y:S02]  /*fe30*/  LOP3.LUT P5, RZ, R16, 0x20000000, RZ, 0xc0, !PT ;  /* 0x2000000010ff7812 */ /* 0x000fe400078ac0ff */
[----:B------:R-:W-:Y:S02]  /*fe40*/  ISETP.GT.AND P1, PT, R136, 0x20, !P1 ;  /* 0x000000208800780c */ /* 0x000fe40004f24270 */
[C---:B------:R-:W-:Y:S02]  /*fe50*/  ISETP.LT.OR P4, PT, R71.reuse, 0x11, P4 ;  /* 0x000000114700780c */ /* 0x040fe40002781670 */
[----:B------:R-:W-:Y:S02]  /*fe60*/  ISETP.LT.OR P1, PT, R71, 0x21, P1 ;  /* 0x000000214700780c */ /* 0x000fe40000f21670 */
[----:B------:R-:W-:Y:S02]  /*fe70*/  FSEL R126, R126, -INF , !P4 ;  /* 0xff8000007e7e7808 */ /* 0x000fe40006000000 */
[----:B------:R-:W-:-:S02]  /*fe80*/  FSEL R106, R106, -INF , !P1 ;  /* 0xff8000006a6a7808 */ /* 0x000fc40004800000 */
[----:B------:R-:W-:Y:S02]  /*fe90*/  LOP3.LUT P1, RZ, R16, 0x40000000, RZ, 0xc0, !PT ;  /* 0x4000000010ff7812 */ /* 0x000fe4000782c0ff */
[C---:B------:R-:W-:Y:S02]  /*fea0*/  ISETP.GT.AND P3, PT, R136.reuse, 0x9, !P3 ;  /* 0x000000098800780c */ /* 0x040fe40005f64270 */
[----:B------:R-:W-:Y:S02]  /*feb0*/  ISETP.GT.AND P1, PT, R136, 0x21, !P1 ;  /* 0x000000218800780c */ /* 0x000fe40004f24270 */
[----:B------:R-:W-:Y:S02]  /*fec0*/  LOP3.LUT P4, RZ, R16, 0x10000000, RZ, 0xc0, !PT ;  /* 0x1000000010ff7812 */ /* 0x000fe4000788c0ff */
[C---:B------:R-:W-:Y:S02]  /*fed0*/  ISETP.LT.OR P1, PT, R71.reuse, 0x22, P1 ;  /* 0x000000224700780c */ /* 0x040fe40000f21670 */
[----:B------:R-:W-:-:S02]  /*fee0*/  ISETP.LT.OR P3, PT, R71, 0xa, P3 ;  /* 0x0000000a4700780c */ /* 0x000fc40001f61670 */
[----:B------:R-:W-:Y:S02]  /*fef0*/  FSEL R107, R107, -INF , !P1 ;  /* 0xff8000006b6b7808 */ /* 0x000fe40004800000 */
[C---:B------:R-:W-:Y:S02]  /*ff00*/  ISETP.GT.AND P1, PT, R136.reuse, 0x28, !P5 ;  /* 0x000000288800780c */ /* 0x040fe40006f24270 */
[----:B------:R-:W-:Y:S02]  /*ff10*/  FSEL R123, R123, -INF , !P3 ;  /* 0xff8000007b7b7808 */ /* 0x000fe40005800000 */
[----:B------:R-:W-:Y:S02]  /*ff20*/  ISETP.LT.OR P1, PT, R71, 0x29, P1 ;  /* 0x000000294700780c */ /* 0x000fe40000f21670 */
[----:B------:R-:W-:Y:S02]  /*ff30*/  ISETP.GT.AND P2, PT, R136, 0x8, !P2 ;  /* 0x000000088800780c */ /* 0x000fe40005744270 */
[----:B------:R-:W-:-:S02]  /*ff40*/  FSEL R110, R110, -INF , !P1 ;  /* 0xff8000006e6e7808 */ /* 0x000fc40004800000 */
[----:B------:R-:W-:Y:S02]  /*ff50*/  ISETP.GT.AND P1, PT, R136, 0x29, !P4 ;  /* 0x000000298800780c */ /* 0x000fe40006724270 */
[----:B------:R-:W-:Y:S02]  /*ff60*/  LOP3.LUT P3, RZ, R16, 0x8000000, RZ, 0xc0, !PT ;  /* 0x0800000010ff7812 */ /* 0x000fe4000786c0ff */
[C---:B------:R-:W-:Y:S02]  /*ff70*/  ISETP.LT.OR P1, PT, R71.reuse, 0x2a, P1 ;  /* 0x0000002a4700780c */ /* 0x040fe40000f21670 */
[----:B------:R-:W-:Y:S02]  /*ff80*/  ISETP.LT.OR P2, PT, R71, 0x9, P2 ;  /* 0x000000094700780c */ /* 0x000fe40001741670 */
[----:B------:R-:W-:Y:S02]  /*ff90*/  FSEL R111, R111, -INF , !P1 ;  /* 0xff8000006f6f7808 */ /* 0x000fe40004800000 */
[----:B------:R-:W-:-:S02]  /*ffa0*/  ISETP.GT.AND P1, PT, R136, 0x30, !P3 ;  /* 0x000000308800780c */ /* 0x000fc40005f24270 */
[----:B------:R-:W-:Y:S02]  /*ffb0*/  FSEL R122, R122, -INF , !P2 ;  /* 0xff8000007a7a7808 */ /* 0x000fe40005000000 */
[----:B------:R-:W-:Y:S02]  /*ffc0*/  ISETP.LT.OR P1, PT, R71, 0x31, P1 ;  /* 0x000000314700780c */ /* 0x000fe40000f21670 */
[----:B------:R-:W-:Y:S02]  /*ffd0*/  LOP3.LUT P2, RZ, R16, 0x4000000, RZ, 0xc0, !PT ;  /* 0x0400000010ff7812 */ /* 0x000fe4000784c0ff */
[----:B------:R-:W-:Y:S02]  /*ffe0*/  FSEL R114, R114, -INF , !P1 ;  /* 0xff80000072727808 */ /* 0x000fe40004800000 */
[----:B------:R-:W-:Y:S02]  /*fff0*/  ISETP.GT.AND P1, PT, R136, 0x31, !P2 ;  /* 0x000000318800780c */ /* 0x000fe40005724270 */
[----:B------:R-:W-:-:S02]  /*10000*/  LOP3.LUT P0, RZ, R16, 0x2000000, RZ, 0xc0, !PT ;  /* 0x0200000010ff7812 */ /* 0x000fc4000780c0ff */
[----:B------:R-:W-:Y:S02]  /*10010*/  ISETP.LT.OR P1, PT, R71, 0x32, P1 ;  /* 0x000000324700780c */ /* 0x000fe40000f21670 */
[----:B------:R-:W-:Y:S02]  /*10020*/  LOP3.LUT P6, RZ, R16, 0x1000000, RZ, 0xc0, !PT ;  /* 0x0100000010ff7812 */ /* 0x000fe400078cc0ff */
[----:B------:R-:W-:Y:S02]  /*10030*/  FSEL R115, R115, -INF , !P1 ;  /* 0xff80000073737808 */ /* 0x000fe40004800000 */
[----:B------:R-:W-:Y:S02]  /*10040*/  ISETP.GT.AND P1, PT, R136, 0x38, !P0 ;  /* 0x000000388800780c */ /* 0x000fe40004724270 */
[----:B------:R-:W-:Y:S02]  /*10050*/  FMNMX.FTZ R11, R57, R0, !PT ;  /* 0x00000000390b7209 */ /* 0x000fe40007810000 */
[----:B------:R-:W-:-:S02]  /*10060*/  ISETP.LT.OR P1, PT, R71, 0x39, P1 ;  /* 0x000000394700780c */ /* 0x000fc40000f21670 */
[----:B------:R-:W-:Y:S02]  /*10070*/  FMNMX.FTZ R11, R12, R11, !PT ;  /* 0x0000000b0c0b7209 */ /* 0x000fe40007810000 */
[----:B------:R-:W-:Y:S02]  /*10080*/  FSEL R118, R118, -INF , !P1 ;  /* 0xff80000076767808 */ /* 0x000fe40004800000 */
        /* <DEDUP_REMOVED lines=17> */
[C---:B------:R-:W-:Y:S02]  /*101a0*/  LOP3.LUT P5, RZ, R16.reuse, 0x80000, RZ, 0xc0, !PT ;  /* 0x0008000010ff7812 */ /* 0x040fe400078ac0ff */
        /* <DEDUP_REMOVED lines=15> */
[----:B------:R-:W-:-:S02]  /*102a0*/  ISETP.GT.AND P1, PT, R136, 0x50, !P5 ;  /* 0x000000508800780c */ /* 0x000fc40006f24270 */
[----:B------:R-:W-:Y:S02]  /*102b0*/  FMNMX.FTZ R11, R113, R10, !PT ;  /* 0x0000000a710b7209 */ /* 0x000fe40007810000 */
[----:B------:R-:W-:Y:S02]  /*102c0*/  ISETP.LT.OR P1, PT, R71, 0x51, P1 ;  /* 0x000000514700780c */ /* 0x000fe40000f21670 */
[----:B------:R-:W-:Y:S02]  /*102d0*/  FMNMX.FTZ R10, R116, R11, !PT ;  /* 0x0000000b740a7209 */ /* 0x000fe40007810000 */
[----:B------:R-:W-:Y:S02]  /*102e0*/  FSEL R98, R98, -INF , !P1 ;  /* 0xff80000062627808 */ /* 0x000fe40004800000 */
[----:B------:R-:W-:Y:S02]  /*102f0*/  ISETP.GT.AND P1, PT, R136, 0x51, !P4 ;  /* 0x000000518800780c */ /* 0x000fe40006724270 */
[----:B------:R-:W-:-:S02]  /*10300*/  FMNMX.FTZ R11, R117, R10, !PT ;  /* 0x0000000a750b7209 */ /* 0x000fc40007810000 */
        /* <DEDUP_REMOVED lines=9> */
[----:B------:R-:W-:Y:S02]  /*103a0*/  LOP3.LUT P0, RZ, R16, 0x8000, RZ, 0xc0, !PT ;  /* 0x0000800010ff7812 */ /* 0x000fe4000780c0ff */
[----:B------:R-:W-:Y:S02]  /*103b0*/  ISETP.LT.OR P1, PT, R71, 0x5a, P1 ;  /* 0x0000005a4700780c */ /* 0x000fe40000f21670 */
[----:B------:R-:W-:-:S02]  /*103c0*/  FMNMX.FTZ R10, R92, R11, !PT ;  /* 0x0000000b5c0a7209 */ /* 0x000fc40007810000 */
[----:B------:R-:W-:Y:S02]  /*103d0*/  FSEL R103, R103, -INF , !P1 ;  /* 0xff80000067677808 */ /* 0x000fe40004800000 */
[----:B------:R-:W-:Y:S02]  /*103e0*/  ISETP.GT.AND P1, PT, R136, 0x60, !P0 ;  /* 0x000000608800780c */ /* 0x000fe40004724270 */
[----:B------:R-:W-:Y:S02]  /*103f0*/  FMNMX.FTZ R11, R93, R10, !PT ;  /* 0x0000000a5d0b7209 */ /* 0x000fe40007810000 */
[----:B------:R-:W-:Y:S02]  /*10400*/  ISETP.LT.OR P1, PT, R71, 0x61, P1 ;  /* 0x000000614700780c */ /* 0x000fe40000f21670 */
[----:B------:R-:W-:Y:S02]  /*10410*/  LOP3.LUT P6, RZ, R16, 0x4000, RZ, 0xc0, !PT ;  /* 0x0000400010ff7812 */ /* 0x000fe400078cc0ff */
[----:B------:R-:W-:-:S02]  /*10420*/  FMNMX.FTZ R10, R96, R11, !PT ;  /* 0x0000000b600a7209 */ /* 0x000fc40007810000 */
[----:B------:R-:W-:Y:S02]  /*10430*/  FSEL R74, R74, -INF , !P1 ;  /* 0xff8000004a4a7808 */ /* 0x000fe40004800000 */
[----:B------:R-:W-:Y:S02]  /*10440*/  ISETP.GT.AND P1, PT, R136, 0x61, !P6 ;  /* 0x000000618800780c */ /* 0x000fe40007724270 */
[----:B------:R-:W-:Y:S02]  /*10450*/  FMNMX.FTZ R11, R97, R10, !PT ;  /* 0x0000000a610b7209 */ /* 0x000fe40007810000 */
[----:B------:R-:W-:Y:S02]  /*10460*/  ISETP.LT.OR P1, PT, R71, 0x62, P1 ;  /* 0x000000624700780c */ /* 0x000fe40000f21670 */
[----:B------:R-:W-:Y:S02]  /*10470*/  FMNMX.FTZ R10, R100, R11, !PT ;  /* 0x0000000b640a7209 */ /* 0x000fe40007810000 */
[----:B------:R-:W-:-:S02]  /*10480*/  LOP3.LUT P0, RZ, R16, 0x1, RZ, 0xc0, !PT ;  /* 0x0000000110ff7812 */ /* 0x000fc4000780c0ff */
[----:B------:R-:W-:Y:S02]  /*10490*/  FSEL R75, R75, -INF , !P1 ;  /* 0xff8000004b4b7808 */ /* 0x000fe40004800000 */
[----:B------:R-:W-:Y:S02]  /*104a0*/  LOP3.LUT P1, RZ, R16, 0x2000, RZ, 0xc0, !PT ;  /* 0x0000200010ff7812 */ /* 0x000fe4000782c0ff */
[----:B------:R-:W-:Y:S02]  /*104b0*/  FMNMX.FTZ R11, R101, R10, !PT ;  /* 0x0000000a650b7209 */ /* 0x000fe40007810000 */
[C---:B------:R-:W-:Y:S02]  /*104c0*/  ISETP.GT.AND P0, PT, R136.reuse, RZ, !P0 ;  /* 0x000000ff8800720c */ /* 0x040fe40004704270 */
[----:B------:R-:W-:Y:S02]  /*104d0*/  ISETP.GT.AND P1, PT, R136, 0x68, !P1 ;  /* 0x000000688800780c */ /* 0x000fe40004f24270 */
[----:B------:R-:W-:-:S02]  /*104e0*/  FMNMX.FTZ R10, R72, R11, !PT ;  /* 0x0000000b480a7209 */ /* 0x000fc40007810000 */
[C---:B------:R-:W-:Y:S02]  /*104f0*/  ISETP.LT.OR P0, PT, R71.reuse, 0x1, P0 ;  /* 0x000000014700780c */ /* 0x040fe40000701670 */
[----:B------:R-:W-:Y:S02]  /*10500*/  ISETP.LT.OR P1, PT, R71, 0x69, P1 ;  /* 0x000000694700780c */ /* 0x000fe40000f21670 */
[----:B------:R-:W-:Y:S02]  /*10510*/  FMNMX.FTZ R11, R73, R10, !PT ;  /* 0x0000000a490b7209 */ /* 0x000fe40007810000 */
[----:B------:R-:W-:Y:S02]  /*10520*/  FSEL R13, R13, -INF , !P0 ;  /* 0xff8000000d0d7808 */ /* 0x000fe40004000000 */
[----:B------:R-:W-:Y:S02]  /*10530*/  FSEL R78, R78, -INF , !P1 ;  /* 0xff8000004e4e7808 */ /* 0x000fe40004800000 */
[----:B------:R-:W-:-:S02]  /*10540*/  FMNMX.FTZ R10, R76, R11, !PT ;  /* 0x0000000b4c0a7209 */ /* 0x000fc40007810000 */
[----:B------:R-:W-:Y:S02]  /*10550*/  LOP3.LUT P1, RZ, R16, 0x1000, RZ, 0xc0, !PT ;  /* 0x0000100010ff7812 */ /* 0x000fe4000782c0ff */
[----:B------:R-:W-:Y:S02]  /*10560*/  FMNMX.FTZ R66, R13, R8, !PT ;  /* 0x000000080d427209 */ /* 0x000fe40007810000 */
[----:B------:R-:W-:Y:S02]  /*10570*/  FMNMX.FTZ R11, R77, R10, !PT ;  /* 0x0000000a4d0b7209 */ /* 0x000fe40007810000 */
[----:B------:R-:W-:Y:S02]  /*10580*/  ISETP.GT.AND P1, PT, R136, 0x69, !P1 ;  /* 0x000000698800780c */ /* 0x000fe40004f24270 */
[----:B------:R-:W-:Y:S02]  /*10590*/  FMNMX.FTZ R66, R23, R66, !PT ;  /* 0x0000004217427209 */ /* 0x000fe40007810000 */
[----:B------:R-:W-:-:S02]  /*105a0*/  FMNMX.FTZ R10, R80, R11, !PT ;  /* 0x0000000b500a7209 */ /* 0x000fc40007810000 */
[----:B------:R-:W-:Y:S02]  /*105b0*/  ISETP.LT.OR P1, PT, R71, 0x6a, P1 ;  /* 0x0000006a4700780c */ /* 0x000fe40000f21670 */
[----:B------:R-:W-:Y:S02]  /*105c0*/  FMNMX.FTZ R66, R122, R66, !PT ;  /* 0x000000427a427209 */ /* 0x000fe40007810000 */
[----:B------:R-:W-:Y:S02]  /*105d0*/  FMNMX.FTZ R11, R81, R10, !PT ;  /* 0x0000000a510b7209 */ /* 0x000fe40007810000 */
[----:B------:R-:W-:Y:S02]  /*105e0*/  FSEL R79, R79, -INF , !P1 ;  /* 0xff8000004f4f7808 */ /* 0x000fe40004800000 */
[----:B------:R-:W-:Y:S02]  /*105f0*/  LOP3.LUT P1, RZ, R16, 0x800, RZ, 0xc0, !PT ;  /* 0x0000080010ff7812 */ /* 0x000fe4000782c0ff */
[----:B------:R-:W-:-:S02]  /*10600*/  FMNMX.FTZ R66, R123, R66, !PT ;  /* 0x000000427b427209 */ /* 0x000fc40007810000 */
[----:B------:R-:W-:Y:S02]  /*10610*/  FMNMX.FTZ R10, R84, R11, !PT ;  /* 0x0000000b540a7209 */ /* 0x000fe40007810000 */
[----:B------:R-:W-:Y:S02]  /*10620*/  ISETP.GT.AND P1, PT, R136, 0x70, !P1 ;  /* 0x000000708800780c */ /* 0x000fe40004f24270 */
[----:B------:R-:W-:Y:S02]  /*10630*/  FMNMX.FTZ R66, R126, R66, !PT ;  /* 0x000000427e427209 */ /* 0x000fe40007810000 */
[----:B------:R-:W-:Y:S02]  /*10640*/  FMNMX.FTZ R11, R85, R10, !PT ;  /* 0x0000000a550b7209 */ /* 0x000fe40007810000 */
[----:B------:R-:W-:Y:S02]  /*10650*/  ISETP.LT.OR P1, PT, R71, 0x71, P1 ;  /* 0x000000714700780c */ /* 0x000fe40000f21670 */
[----:B------:R-:W-:-:S02]  /*10660*/  FMNMX.FTZ R66, R127, R66, !PT ;  /* 0x000000427f427209 */ /* 0x000fc40007810000 */
[----:B------:R-:W-:Y:S02]  /*10670*/  FMNMX.FTZ R10, R132, R11, !PT ;  /* 0x0000000b840a7209 */ /* 0x000fe40007810000 */
[----:B------:R-:W-:Y:S02]  /*10680*/  FSEL R82, R82, -INF , !P1 ;  /* 0xff80000052527808 */ /* 0x000fe40004800000 */
[----:B------:R-:W-:Y:S02]  /*10690*/  FMNMX.FTZ R66, R130, R66, !PT ;  /* 0x0000004282427209 */ /* 0x000fe40007810000 */
[----:B------:R-:W-:Y:S02]  /*106a0*/  LOP3.LUT P1, RZ, R16, 0x400, RZ, 0xc0, !PT ;  /* 0x0000040010ff7812 */ /* 0x000fe4000782c0ff */
[----:B------:R-:W-:Y:S02]  /*106b0*/  FMNMX.FTZ R11, R133, R10, !PT ;  /* 0x0000000a850b7209 */ /* 0x000fe40007810000 */
[----:B------:R-:W-:-:S02]  /*106c0*/  FMNMX.FTZ R66, R131, R66, !PT ;  /* 0x0000004283427209 */ /* 0x000fc40007810000 */
[----:B------:R-:W-:Y:S02]  /*106d0*/  ISETP.GT.AND P1, PT, R136, 0x71, !P1 ;  /* 0x000000718800780c */ /* 0x000fe40004f24270 */
[----:B------:R-:W-:Y:S02]  /*106e0*/  FMNMX.FTZ R10, R134, R11, !PT ;  /* 0x0000000b860a7209 */ /* 0x000fe40007810000 */
[----:B------:R-:W-:Y:S02]  /*106f0*/  FMNMX.FTZ R66, R106, R66, !PT ;  /* 0x000000426a427209 */ /* 0x000fe40007810000 */
[----:B------:R-:W-:Y:S02]  /*10700*/  ISETP.LT.OR P1, PT, R71, 0x72, P1 ;  /* 0x000000724700780c */ /* 0x000fe40000f21670 */
[----:B------:R-:W-:Y:S02]  /*10710*/  FMNMX.FTZ R11, R135, R10, !PT ;  /* 0x0000000a870b7209 */ /* 0x000fe40007810000 */
[----:B------:R-:W-:-:S02]  /*10720*/  FMNMX.FTZ R66, R107, R66, !PT ;  /* 0x000000426b427209 */ /* 0x000fc40007810000 */
[----:B------:R-:W-:Y:S02]  /*10730*/  FSEL R83, R83, -INF , !P1 ;  /* 0xff80000053537808 */ /* 0x000fe40004800000 */
[----:B------:R-:W-:Y:S02]  /*10740*/  LOP3.LUT P1, RZ, R16, 0x200, RZ, 0xc0, !PT ;  /* 0x0000020010ff7812 */ /* 0x000fe4000782c0ff */
[----:B------:R-:W-:Y:S02]  /*10750*/  FMNMX.FTZ R10, R64, R11, !PT ;  /* 0x0000000b400a7209 */ /* 0x000fe40007810000 */
[----:B------:R-:W-:Y:S02]  /*10760*/  FMNMX.FTZ R66, R110, R66, !PT ;  /* 0x000000426e427209 */ /* 0x000fe40007810000 */
[----:B------:R-:W-:Y:S02]  /*10770*/  ISETP.GT.AND P1, PT, R136, 0x78, !P1 ;  /* 0x000000788800780c */ /* 0x000fe40004f24270 */
[----:B------:R-:W-:-:S02]  /*10780*/  FMNMX.FTZ R11, R65, R10, !PT ;  /* 0x0000000a410b7209 */ /* 0x000fc40007810000 */
[----:B------:R-:W-:Y:S02]  /*10790*/  LOP3.LUT P5, RZ, R16, 0x40, RZ, 0xc0, !PT ;  /* 0x0000004010ff7812 */ /* 0x000fe400078ac0ff */
[----:B------:R-:W-:Y:S02]  /*107a0*/  FMNMX.FTZ R66, R111, R66, !PT ;  /* 0x000000426f427209 */ /* 0x000fe40007810000 */
[----:B------:R-:W-:Y:S02]  /*107b0*/  ISETP.LT.OR P1, PT, R71, 0x79, P1 ;  /* 0x000000794700780c */ /* 0x000fe40000f21670 */
[----:B------:R-:W-:Y:S02]  /*107c0*/  FMNMX.FTZ R10, R68, R11, !PT ;  /* 0x0000000b440a7209 */ /* 0x000fe40007810000 */
[----:B------:R-:W-:Y:S02]  /*107d0*/  ISETP.GT.AND P5, PT, R136, 0x81, !P5 ;  /* 0x000000818800780c */ /* 0x000fe40006fa4270 */
[----:B------:R-:W-:-:S02]  /*107e0*/  FMNMX.FTZ R66, R114, R66, !PT ;  /* 0x0000004272427209 */ /* 0x000fc40007810000 */
[----:B------:R-:W-:Y:S02]  /*107f0*/  FSEL R86, R86, -INF , !P1 ;  /* 0xff80000056567808 */ /* 0x000fe40004800000 */
[----:B------:R-:W-:Y:S02]  /*10800*/  FMNMX.FTZ R10, R69, R10, !PT ;  /* 0x0000000a450a7209 */ /* 0x000fe40007810000 */
[----:B------:R-:W-:Y:S02]  /*10810*/  LOP3.LUT P1, RZ, R16, 0x100, RZ, 0xc0, !PT ;  /* 0x0000010010ff7812 */ /* 0x000fe4000782c0ff */
[----:B------:R-:W-:Y:S01]  /*10820*/  FMNMX.FTZ R66, R115, R66, !PT ;  /* 0x0000004273427209 */ /* 0x000fe20007810000 */
[----:B------:R-:W0:Y:S01]  /*10830*/  SHFL.BFLY PT, R11, R10, 0x2, 0x1f ;  /* 0x0c401f000a0b7f89 */ /* 0x000e2200000e0000 */
[----:B------:R-:W-:Y:S02]  /*10840*/  ISETP.GT.AND P1, PT, R136, 0x79, !P1 ;  /* 0x000000798800780c */ /* 0x000fe40004f24270 */
[----:B------:R-:W-:-:S02]  /*10850*/  FMNMX.FTZ R66, R118, R66, !PT ;  /* 0x0000004276427209 */ /* 0x000fc40007810000 */
[----:B------:R-:W-:Y:S02]  /*10860*/  LOP3.LUT R17, R17, 0xffffff7f, RZ, 0xc0, !PT ;  /* 0xffffff7f11117812 */ /* 0x000fe400078ec0ff */
[----:B------:R-:W-:Y:S02]  /*10870*/  ISETP.LT.OR P1, PT, R71, 0x7a, P1 ;  /* 0x0000007a4700780c */ /* 0x000fe40000f21670 */
[----:B------:R-:W-:Y:S02]  /*10880*/  FMNMX.FTZ R66, R119, R66, !PT ;  /* 0x0000004277427209 */ /* 0x000fe40007810000 */
[----:B------:R-:W-:Y:S02]  /*10890*/  @P5 LOP3.LUT R17, R17, 0x80, RZ, 0xfc, !PT ;  /* 0x0000008011115812 */ /* 0x000fe400078efcff */
[----:B------:R-:W-:Y:S02]  /*108a0*/  FSEL R87, R87, -INF , !P1 ;  /* 0xff80000057577808 */ /* 0x000fe40004800000 */
[----:B------:R-:W-:-:S02]  /*108b0*/  LOP3.LUT P1, RZ, R16, 0x80, RZ, 0xc0, !PT ;  /* 0x0000008010ff7812 */ /* 0x000fc4000782c0ff */
[----:B------:R-:W-:Y:S02]  /*108c0*/  FMNMX.FTZ R66, R90, R66, !PT ;  /* 0x000000425a427209 */ /* 0x000fe40007810000 */
[----:B------:R-:W-:Y:S02]  /*108d0*/  LOP3.LUT P5, RZ, R17, 0x4, RZ, 0xc0, !PT ;  /* 0x0000000411ff7812 */ /* 0x000fe400078ac0ff */
[C---:B------:R-:W-:Y:S02]  /*108e0*/  ISETP.GT.AND P1, PT, R136.reuse, 0x80, !P1 ;  /* 0x000000808800780c */ /* 0x040fe40004f24270 */
[----:B------:R-:W-:Y:S02]  /*108f0*/  FMNMX.FTZ R66, R91, R66, !PT ;  /* 0x000000425b427209 */ /* 0x000fe40007810000 */
[----:B------:R-:W-:Y:S02]  /*10900*/  ISETP.GT.AND P5, PT, R136, 0x99, !P5 ;  /* 0x000000998800780c */ /* 0x000fe40006fa4270 */
[----:B------:R-:W-:-:S02]  /*10910*/  ISETP.LT.OR P1, PT, R71, 0x81, P1 ;  /* 0x000000814700780c */ /* 0x000fc40000f21670 */
[----:B------:R-:W-:Y:S02]  /*10920*/  FMNMX.FTZ R66, R94, R66, !PT ;  /* 0x000000425e427209 */ /* 0x000fe40007810000 */
[----:B------:R-:W-:Y:S02]  /*10930*/  FSEL R58, R58, -INF , !P1 ;  /* 0xff8000003a3a7808 */ /* 0x000fe40004800000 */
[----:B------:R-:W-:Y:S02]  /*10940*/  FMNMX.FTZ R66, R95, R66, !PT ;  /* 0x000000425f427209 */ /* 0x000fe40007810000 */
[C---:B------:R-:W-:Y:S02]  /*10950*/  LOP3.LUT P4, RZ, R16.reuse, 0x20, RZ, 0xc0, !PT ;  /* 0x0000002010ff7812 */ /* 0x040fe4000788c0ff */
[C---:B------:R-:W-:Y:S02]  /*10960*/  LOP3.LUT P6, RZ, R16.reuse, 0x10, RZ, 0xc0, !PT ;  /* 0x0000001010ff7812 */ /* 0x040fe400078cc0ff */
[----:B------:R-:W-:-:S02]  /*10970*/  LOP3.LUT P3, RZ, R16, 0x8, RZ, 0xc0, !PT ;  /* 0x0000000810ff7812 */ /* 0x000fc4000786c0ff */
[C---:B------:R-:W-:Y:S02]  /*10980*/  LOP3.LUT P2, RZ, R16.reuse, 0x4, RZ, 0xc0, !PT ;  /* 0x0000000410ff7812 */ /* 0x040fe4000784c0ff */
[C---:B------:R-:W-:Y:S02]  /*10990*/  LOP3.LUT P1, RZ, R16.reuse, 0x2, RZ, 0xc0, !PT ;  /* 0x0000000210ff7812 */ /* 0x040fe4000782c0ff */
[----:B------:R-:W-:Y:S02]  /*109a0*/  LOP3.LUT R16, R16, 0xfffffffd, RZ, 0xc0, !PT ;  /* 0xfffffffd10107812 */ /* 0x000fe400078ec0ff */
[----:B0-----:R-:W-:Y:S02]  /*109b0*/  FMNMX.FTZ R10, R10, R11, !PT ;  /* 0x0000000b0a0a7209 */ /* 0x001fe40007810000 */
[----:B------:R-:W-:Y:S02]  /*109c0*/  FMNMX.FTZ R66, R98, R66, !PT ;  /* 0x0000004262427209 */ /* 0x000fe40007810000 */
[----:B------:R-:W-:Y:S01]  /*109d0*/  @P5 LOP3.LUT R16, R16, 0x2, RZ, 0xfc, !PT ;  /* 0x0000000210105812 */ /* 0x000fe200078efcff */
[----:B------:R-:W0:Y:S01]  /*109e0*/  SHFL.BFLY PT, R11, R10, 0x1, 0x1f ;  /* 0x0c201f000a0b7f89 */ /* 0x000e2200000e0000 */
[----:B------:R-:W-:-:S02]  /*109f0*/  LOP3.LUT P5, RZ, R17, 0x80, RZ, 0xc0, !PT ;  /* 0x0000008011ff7812 */ /* 0x000fc400078ac0ff */
[----:B------:R-:W-:Y:S02]  /*10a00*/  FMNMX.FTZ R66, R99, R66, !PT ;  /* 0x0000004263427209 */ /* 0x000fe40007810000 */
[----:B------:R-:W-:Y:S02]  /*10a10*/  ISETP.LT.OR P5, PT, R71, 0x82, P5 ;  /* 0x000000824700780c */ /* 0x000fe40002fa1670 */
[----:B------:R-:W-:Y:S02]  /*10a20*/  FMNMX.FTZ R66, R102, R66, !PT ;  /* 0x0000004266427209 */ /* 0x000fe40007810000 */
[----:B------:R-:W-:Y:S02]  /*10a30*/  ISETP.GT.AND P4, PT, R136, 0x88, !P4 ;  /* 0x000000888800780c */ /* 0x000fe40006784270 */
[----:B------:R-:W-:Y:S02]  /*10a40*/  FMNMX.FTZ R66, R103, R66, !PT ;  /* 0x0000004267427209 */ /* 0x000fe40007810000 */
[----:B------:R-:W-:-:S02]  /*10a50*/  LOP3.LUT R16, R16, 0xfffffff7, RZ, 0xc0, !PT ;  /* 0xfffffff710107812 */ /* 0x000fc400078ec0ff */
[----:B------:R-:W-:Y:S02]  /*10a60*/  ISETP.LT.OR P4, PT, R71, 0x89, P4 ;  /* 0x000000894700780c */ /* 0x000fe40002781670 */
[----:B------:R-:W-:Y:S02]  /*10a70*/  FMNMX.FTZ R66, R74, R66, !PT ;  /* 0x000000424a427209 */ /* 0x000fe40007810000 */
[----:B------:R-:W-:Y:S02]  /*10a80*/  @P5 LOP3.LUT R16, R16, 0x8, RZ, 0xfc, !PT ;  /* 0x0000000810105812 */ /* 0x000fe400078efcff */
[----:B------:R-:W-:Y:S02]  /*10a90*/  FMNMX.FTZ R66, R75, R66, !PT ;  /* 0x000000424b427209 */ /* 0x000fe40007810000 */
[----:B------:R-:W-:Y:S02]  /*10aa0*/  LOP3.LUT P5, RZ, R16, 0x2, RZ, 0xc0, !PT ;  /* 0x0000000210ff7812 */ /* 0x000fe400078ac0ff */
[----:B------:R-:W-:-:S02]  /*10ab0*/  FMNMX.FTZ R66, R78, R66, !PT ;  /* 0x000000424e427209 */ /* 0x000fc40007810000 */
[----:B------:R-:W-:Y:S02]  /*10ac0*/  LOP3.LUT R16, R16, 0xfffffffb, RZ, 0xc0, !PT ;  /* 0xfffffffb10107812 */ /* 0x000fe400078ec0ff */
[----:B------:R-:W-:Y:S02]  /*10ad0*/  ISETP.GT.AND P6, PT, R136, 0x89, !P6 ;  /* 0x000000898800780c */ /* 0x000fe400077c4270 */
[----:B0-----:R-:W-:Y:S02]  /*10ae0*/  FMNMX.FTZ R10, R10, R11, !PT ;  /* 0x0000000b0a0a7209 */ /* 0x001fe40007810000 */
[----:B------:R-:W-:Y:S02]  /*10af0*/  FMNMX.FTZ R66, R79, R66, !PT ;  /* 0x000000424f427209 */ /* 0x000fe40007810000 */
[----:B------:R-:W-:Y:S02]  /*10b00*/  @P4 LOP3.LUT R16, R16, 0x4, RZ, 0xfc, !PT ;  /* 0x0000000410104812 */ /* 0x000fe400078efcff */
[----:B------:R-:W-:-:S02]  /*10b10*/  ISETP.LT.OR P4, PT, R71, 0x8a, P6 ;  /* 0x0000008a4700780c */ /* 0x000fc40003781670 */
[----:B------:R-:W-:Y:S02]  /*10b20*/  FSETP.NEU.FTZ.AND P6, PT, R10, -INF , PT ;  /* 0xff8000000a00780b */ /* 0x000fe40003fdd000 */
[----:B------:R-:W-:Y:S02]  /*10b30*/  FMNMX.FTZ R66, R82, R66, !PT ;  /* 0x0000004252427209 */ /* 0x000fe40007810000 */
[----:B------:R-:W-:Y:S02]  /*10b40*/  FSEL R11, R10, RZ, P6 ;  /* 0x000000ff0a0b7208 */ /* 0x000fe40003000000 */
[----:B------:R-:W-:Y:S02]  /*10b50*/  FMNMX.FTZ R66, R83, R66, !PT ;  /* 0x0000004253427209 */ /* 0x000fe40007810000 */
[----:B------:R-:W-:Y:S01]  /*10b60*/  LOP3.LUT R17, R17, 0xffffffbf, RZ, 0xc0, !PT ;  /* 0xffffffbf11117812 */ /* 0x000fe200078ec0ff */
[----:B------:R-:W-:-:S01]  /*10b70*/  FADD.FTZ R0, -R11, R0 ;  /* 0x000000000b007221 */ /* 0x000fc20000010100 */
[----:B------:R-:W-:Y:S01]  /*10b80*/  FMNMX.FTZ R66, R86, R66, !PT ;  /* 0x0000004256427209 */ /* 0x000fe20007810000 */
[----:B------:R-:W-:-:S01]  /*10b90*/  FFMA.FTZ R11, R10, R56, -8 ;  /* 0xc10000000a0b7423 */ /* 0x000fc20000010038 */
[----:B------:R-:W-:Y:S01]  /*10ba0*/  @P4 LOP3.LUT R17, R17, 0x40, RZ, 0xfc, !PT ;  /* 0x0000004011114812 */ /* 0x000fe200078efcff */
[----:B------:R-:W-:Y:S01]  /*10bb0*/  FMUL.FTZ R0, R0, R56 ;  /* 0x0000003800007220 */ /* 0x000fe20000410000 */
[----:B------:R-:W-:-:S02]  /*10bc0*/  LOP3.LUT P4, RZ, R16, 0x8, RZ, 0xc0, !PT ;  /* 0x0000000810ff7812 */ /* 0x000fc4000788c0ff */
[----:B------:R-:W-:Y:S02]  /*10bd0*/  FMNMX.FTZ R66, R87, R66, !PT ;  /* 0x0000004257427209 */ /* 0x000fe40007810000 */
[----:B------:R-:W-:Y:S01]  /*10be0*/  FSEL R11, R11, RZ, P6 ;  /* 0x000000ff0b0b7208 */ /* 0x000fe20003000000 */
[----:B------:R-:W-:Y:S01]  /*10bf0*/  MUFU.EX2 R0, R0 ;  /* 0x0000000000007308 */ /* 0x000fe20000000800 */
[----:B------:R-:W-:Y:S02]  /*10c00*/  LOP3.LUT P6, RZ, R16, 0x4, RZ, 0xc0, !PT ;  /* 0x0000000410ff7812 */ /* 0x000fe400078cc0ff */
[----:B------:R-:W-:Y:S01]  /*10c10*/  FSEL R59, R59, -INF , !P4 ;  /* 0xff8000003b3b7808 */ /* 0x000fe20006000000 */
[----:B------:R-:W-:-:S01]  /*10c20*/  FFMA.FTZ R57, R57, R56, -R11 ;  /* 0x0000003839397223 */ /* 0x000fc2000001080b */
[----:B------:R-:W-:Y:S01]  /*10c30*/  FMNMX.FTZ R66, R58, R66, !PT ;  /* 0x000000423a427209 */ /* 0x000fe20007810000 */
[----:B------:R-:W-:-:S01]  /*10c40*/  FFMA.FTZ R12, R12, R56, -R11 ;  /* 0x000000380c0c7223 */ /* 0x000fc2000001080b */
[----:B------:R-:W-:Y:S01]  /*10c50*/  ISETP.GT.AND P3, PT, R136, 0x90, !P3 ;  /* 0x000000908800780c */ /* 0x000fe20005f64270 */
[----:B------:R-:W-:-:S01]  /*10c60*/  FFMA.FTZ R120, R120, R56, -R11 ;  /* 0x0000003878787223 */ /* 0x000fc2000001080b */
[----:B------:R-:W-:Y:S01]  /*10c70*/  LOP3.LUT P4, RZ, R17, 0x40, RZ, 0xc0, !PT ;  /* 0x0000004011ff7812 */ /* 0x000fe2000788c0ff */
[----:B------:R-:W-:-:S01]  /*10c80*/  FFMA.FTZ R121, R121, R56, -R11 ;  /* 0x0000003879797223 */ /* 0x000fc2000001080b */
[----:B------:R-:W-:Y:S01]  /*10c90*/  FSEL R60, R60, -INF , !P6 ;  /* 0xff8000003c3c7808 */ /* 0x000fe20007000000 */
[----:B------:R-:W-:-:S01]  /*10ca0*/  FFMA.FTZ R124, R124, R56, -R11 ;  /* 0x000000387c7c7223 */ /* 0x000fc2000001080b */
[----:B------:R-:W-:Y:S01]  /*10cb0*/  FMNMX.FTZ R66, R59, R66, !PT ;  /* 0x000000423b427209 */ /* 0x000fe20007810000 */
[----:B------:R-:W-:-:S01]  /*10cc0*/  FFMA.FTZ R125, R125, R56, -R11 ;  /* 0x000000387d7d7223 */ /* 0x000fc2000001080b */
[----:B------:R-:W-:Y:S01]  /*10cd0*/  ISETP.GT.AND P2, PT, R136, 0x91, !P2 ;  /* 0x000000918800780c */ /* 0x000fe20005744270 */
[----:B------:R-:W-:-:S01]  /*10ce0*/  FFMA.FTZ R128, R128, R56, -R11 ;  /* 0x0000003880807223 */ /* 0x000fc2000001080b */
[----:B------:R-:W-:Y:S01]  /*10cf0*/  ISETP.LT.OR P3, PT, R71, 0x91, P3 ;  /* 0x000000914700780c */ /* 0x000fe20001f61670 */
        /* <DEDUP_REMOVED lines=48> */
[----:B------:R0:W-:Y:S01]  /*11000*/  MUFU.EX2 R70, R64 ;  /* 0x0000004000467308 */ /* 0x0001e20000000800 */
[----:B------:R-:W1:Y:S01]  /*11010*/  SHFL.BFLY PT, R69, R66, 0x2, 0x1f ;  /* 0x0c401f0042457f89 */ /* 0x000e6200000e0000 */
[----:B------:R-:W-:-:S06]  /*11020*/  LOP3.LUT P0, RZ, R17, 0x20, RZ, 0xc0, !PT ;  /* 0x0000002011ff7812 */ /* 0x000fcc000780c0ff */
[----:B------:R-:W2:Y:S08]  /*11030*/  MUFU.EX2 R57, R57 ;  /* 0x0000003900397308 */ /* 0x000eb00000000800 */
[----:B------:R-:W3:Y:S08]  /*11040*/  MUFU.EX2 R12, R12 ;  /* 0x0000000c000c7308 */ /* 0x000ef00000000800 */
[----:B------:R-:W-:Y:S01]  /*11050*/  MUFU.EX2 R120, R120 ;  /* 0x0000007800787308 */ /* 0x000fe20000000800 */
[----:B-1----:R-:W-:-:S05]  /*11060*/  FMNMX.FTZ R69, R66, R69, !PT ;  /* 0x0000004542457209 */ /* 0x002fca0007810000 */
[----:B------:R-:W0:Y:S02]  /*11070*/  SHFL.BFLY PT, R66, R69, 0x1, 0x1f ;  /* 0x0c201f0045427f89 */ /* 0x000e2400000e0000 */
[----:B------:R-:W-:Y:S08]  /*11080*/  MUFU.EX2 R121, R121 ;  /* 0x0000007900797308 */ /* 0x000ff00000000800 */
        /* <DEDUP_REMOVED lines=11> */
[----:B------:R-:W-:Y:S01]  /*11140*/  FSEL R69, R66, RZ, P1 ;  /* 0x000000ff42457208 */ /* 0x000fe20000800000 */
[----:B--2---:R-:W-:-:S04]  /*11150*/  FFMA.FTZ R66, R0, R137, R57 ;  /* 0x0000008900427223 */ /* 0x004fc80000010039 */
[-CC-:B------:R-:W-:Y:S01]  /*11160*/  FFMA.FTZ R13, R13, R56.reuse, -R69.reuse ;  /* 0x000000380d0d7223 */ /* 0x180fe20000010845 */
[----:B------:R-:W-:-:S01]  /*11170*/  FFMA.FTZ R23, R23, R56, -R69 ;  /* 0x0000003817177223 */ /* 0x000fc20000010845 */
[----:B------:R-:W-:Y:S01]  /*11180*/  MUFU.EX2 R8, R8 ;  /* 0x0000000800087308 */ /* 0x000fe20000000800 */
[----:B---3--:R-:W-:-:S01]  /*11190*/  FADD.FTZ R66, R12, R66 ;  /* 0x000000420c427221 */ /* 0x008fc20000010000 */
        /* <DEDUP_REMOVED lines=23> */
[----:B0-----:R-:W-:-:S01]  /*11310*/  FFMA.FTZ R21, R8, R21, R13 ;  /* 0x0000001508157223 */ /* 0x001fc2000001000d */
        /* <DEDUP_REMOVED lines=17> */
[----:B-1----:R-:W-:-:S01]  /*11430*/  FADD.FTZ R69, R23, R21 ;  /* 0x0000001517457221 */ /* 0x002fc20000010000 */
[----:B------:R-:W-:Y:S01]  /*11440*/  FADD.FTZ R21, R120, R66 ;  /* 0x0000004278157221 */ /* 0x000fe20000010000 */
[----:B------:R-:W0:Y:S03]  /*11450*/  MUFU.EX2 R122, R122 ;  /* 0x0000007a007a7308 */ /* 0x000e260000000800 */
[----:B------:R-:W-:-:S04]  /*11460*/  FADD.FTZ R21, R121, R21 ;  /* 0x0000001579157221 */ /* 0x000fc80000010000 */
[----:B------:R-:W-:Y:S01]  /*11470*/  FADD.FTZ R21, R124, R21 ;  /* 0x000000157c157221 */ /* 0x000fe20000010000 */
[----:B------:R-:W1:Y:S03]  /*11480*/  MUFU.EX2 R105, R105 ;  /* 0x0000006900697308 */ /* 0x000e660000000800 */
[----:B------:R-:W-:-:S04]  /*11490*/  FADD.FTZ R21, R125, R21 ;  /* 0x000000157d157221 */ /* 0x000fc80000010000 */
[----:B------:R-:W-:Y:S01]  /*114a0*/  FADD.FTZ R21, R128, R21 ;  /* 0x0000001580157221 */ /* 0x000fe20000010000 */
[----:B------:R-:W2:Y:S01]  /*114b0*/  MUFU.EX2 R123, R123 ;  /* 0x0000007b007b7308 */ /* 0x000ea20000000800 */
[----:B0-----:R-:W-:-:S02]  /*114c0*/  FADD.FTZ R66, R122, R69 ;  /* 0x000000457a427221 */ /* 0x001fc40000010000 */
[----:B------:R-:W-:-:S04]  /*114d0*/  FADD.FTZ R21, R129, R21 ;  /* 0x0000001581157221 */ /* 0x000fc80000010000 */
[----:B------:R-:W-:Y:S01]  /*114e0*/  FADD.FTZ R21, R104, R21 ;  /* 0x0000001568157221 */ /* 0x000fe20000010000 */
[----:B------:R-:W0:Y:S03]  /*114f0*/  MUFU.EX2 R108, R108 ;  /* 0x0000006c006c7308 */ /* 0x000e260000000800 */
[----:B-1----:R-:W-:-:S05]  /*11500*/  FADD.FTZ R21, R105, R21 ;  /* 0x0000001569157221 */ /* 0x002fca0000010000 */
        /* <DEDUP_REMOVED lines=118> */
[----:B0-----:R-:W-:-:S05]  /*11c70*/  FADD.FTZ R69, R11, R21 ;  /* 0x000000150b457221 */ /* 0x001fca0000010000 */
[----:B------:R0:W-:Y:S02]  /*11c80*/  STL [R1], R69 ;  /* 0x0000004501007387 */ /* 0x0001e40000100800 */
        /* <DEDUP_REMOVED lines=9> */
[----:B--2---:R-:W-:-:S04]  /*11d20*/  FADD.FTZ R66, R63, R66 ;  /* 0x000000423f427221 */ /* 0x004fc80000010000 */
[----:B---3--:R-:W-:-:S04]  /*11d30*/  FADD.FTZ R66, R14, R66 ;  /* 0x000000420e427221 */ /* 0x008fc80000010000 */
[----:B-1----:R-:W-:Y:S01]  /*11d40*/  FADD.FTZ R21, R67, R66 ;  /* 0x0000004243157221 */ /* 0x002fe20000010000 */
[----:B0-----:R-:W-:Y:S06]  /*11d50*/  @!P0 BRA `(.L_x_14589) ;  /* 0x0000000000048947 */ /* 0x001fec0003800000 */
[----:B------:R-:W-:Y:S01]  /*11d60*/  BPT.TRAP 0x1 ;  /* 0x000000040000795c */ /* 0x000fe20000300000 */
.L_x_14589:
[----:B------:R-:W2:Y:S01]  /*11d70*/  LDL R66, [R1+0x2c] ;  /* 0x00002c0001427983 */ /* 0x000ea20000100800 */
[----:B------:R-:W-:Y:S01]  /*11d80*/  VIADD R15, R15, 0x13260 ;  /* 0x000132600f0f7836 */ /* 0x000fe20000000000 */
[----:B------:R-:W-:-:S04]  /*11d90*/  F2FP.SATFINITE.E4M3.F32.PACK_AB_MERGE_C R122, R123, R122, RZ ;  /* 0x0000007a7b7a723e */ /* 0x000fc800048070ff */
[----:B------:R-:W-:Y:S02]  /*11da0*/  PRMT R15, R141, 0x654, R15 ;  /* 0x000006548d0f7816 */ /* 0x000fe4000000000f */
[----:B------:R-:W-:Y:S02]  /*11db0*/  F2FP.SATFINITE.E4M3.F32.PACK_AB_MERGE_C R120, R121, R120, RZ ;  /* 0x000000787978723e */ /* 0x000fe400048070ff */
[----:B------:R-:W-:Y:S01]  /*11dc0*/  F2FP.SATFINITE.E4M3.F32.PACK_AB_MERGE_C R128, R129, R128, RZ ;  /* 0x000000808180723e */ /* 0x000fe200048070ff */
[----:B------:R0:W-:Y:S01]  /*11dd0*/  SYNCS.ARRIVE.TRANS64.RED.A1T0 RZ, [R15+URZ], RZ ;  /* 0x000000ff0fff79a7 */ /* 0x0001e2000810043f */
        /* <DEDUP_REMOVED lines=73> */
[C---:B--2---:R-:W-:Y:S01]  /*12270*/  ISETP.GT.AND P1, PT, R3.reuse, R66, PT ;  /* 0x000000420300720c */ /* 0x044fe20003f24270 */
[----:B------:R-:W-:-:S12]  /*12280*/  VIADD R3, R3, 0xffffffff ;  /* 0xffffffff03037836 */ /* 0x000fd80000000000 */
[----:B0-----:R-:W-:Y:S05]  /*12290*/  @P1 BRA `(.L_x_14590) ;  /* 0xffffffb000d41947 */ /* 0x001fea000383ffff */
[----:B------:R-:W-:Y:S05]  /*122a0*/  BSYNC B0 ;  /* 0x0000000000007941 */ /* 0x000fea0003800000 */
.L_x_14569:
[----:B------:R-:W-:Y:S02]  /*122b0*/  IMAD.MOV.U32 R8, RZ, RZ, R64 ;  /* 0x000000ffff087224 */ /* 0x000fe400078e0040 */
[----:B------:R-:W-:Y:S02]  /*122c0*/  IMAD.MOV.U32 R0, RZ, RZ, R10 ;  /* 0x000000ffff007224 */ /* 0x000fe400078e000a */
[----:B------:R-:W-:Y:S02]  /*122d0*/  IMAD.MOV.U32 R23, RZ, RZ, R9 ;  /* 0x000000ffff177224 */ /* 0x000fe400078e0009 */
[----:B------:R-:W-:-:S07]  /*122e0*/  IMAD.MOV.U32 R156, RZ, RZ, R20 ;  /* 0x000000ffff9c7224 */ /* 0x000fce00078e0014 */
.L_x_14568:
[----:B------:R-:W-:Y:S05]  /*122f0*/  BSYNC B1 ;  /* 0x0000000000017941 */ /* 0x000fea0003800000 */
.L_x_14567:
[----:B------:R-:W2:Y:S01]  /*12300*/  LDL R9, [R1+0x28] ;  /* 0x0000280001097983 */ /* 0x000ea20000100800 */
[----:B------:R-:W0:Y:S03]  /*12310*/  LDC R10, c[0x0][0x448] ;  /* 0x00011200ff0a7b82 */ /* 0x000e260000000800 */
[----:B------:R-:W3:Y:S04]  /*12320*/  LDL R13, [R1+0x10] ;  /* 0x00001000010d7983 */ /* 0x000ee80000100800 */
[----:B------:R-:W3:Y:S01]  /*12330*/  LDL R12, [R1+0x14] ;  /* 0x00001400010c7983 */ /* 0x000ee20000100800 */
[----:B------:R-:W1:Y:S01]  /*12340*/  LDC R14, c[0x0][0x9e4] ;  /* 0x00027900ff0e7b82 */ /* 0x000e620000000800 */
[----:B------:R-:W-:Y:S01]  /*12350*/  LOP3.LUT R17, R17, 0xfffffff7, RZ, 0xc0, !PT ;  /* 0xfffffff711117812 */ /* 0x000fe200078ec0ff */
[----:B------:R-:W-:Y:S01]  /*12360*/  ULDC UR4, c[0x0][0x9dc] ;  /* 0x0002770000047ab9 */ /* 0x000fe20000000800 */
        /* <DEDUP_REMOVED lines=24> */
.L_x_14593:
[----:B------:R-:W-:-:S13]  /*124f0*/  ISETP.NE.AND P1, PT, R14, 0x1, PT ;  /* 0x000000010e00780c */ /* 0x000fda0003f25270 */
[----:B------:R-:W0:Y:S02]  /*12500*/  @P1 LDC.64 R12, c[0x0][0x9e8] ;  /* 0x00027a00ff0c1b82 */ /* 0x000e240000000a00 */
[----:B0-----:R-:W-:-:S05]  /*12510*/  @P1 IMAD.HI.U32 R12, R9, R12, RZ ;  /* 0x0000000c090c1227 */ /* 0x001fca00078e00ff */
[----:B------:R-:W-:-:S07]  /*12520*/  @P1 SHF.R.U32.HI R9, RZ, R13, R12 ;  /* 0x0000000dff091219 */ /* 0x000fce000001160c */
.L_x_14594:
[----:B------:R-:W-:Y:S05]  /*12530*/  BSYNC B0 ;  /* 0x0000000000007941 */ /* 0x000fea0003800000 */
.L_x_14592:
[----:B------:R-:W-:-:S05]  /*12540*/  IMAD R9, R9, R14, RZ ;  /* 0x0000000e09097224 */ /* 0x000fca00078e02ff */
[----:B------:R-:W-:-:S07]  /*12550*/  VIMNMX R10, R10, R9, !PT ;  /* 0x000000090a0a7248 */ /* 0x000fce0007fe0100 */
.L_x_14591:
[----:B------:R-:W2:Y:S01]  /*12560*/  LDL R11, [R1+0x40] ;  /* 0x00004000010b7983 */ /* 0x000ea20000100800 */
[----:B------:R-:W-:Y:S01]  /*12570*/  VIADD R10, R10, 0x9f ;  /* 0x0000009f0a0a7836 */ /* 0x000fe20000000000 */
[----:B------:R-:W-:Y:S03]  /*12580*/  BSSY B0, `(.L_x_14595) ;  /* 0x00002fa000007945 */ /* 0x000fe60003800000 */
[----:B------:R-:W-:-:S05]  /*12590*/  IMAD.HI R10, R10, 0x66666667, RZ ;  /* 0x666666670a0a7827 */ /* 0x000fca00078e02ff */
[----:B------:R-:W-:-:S04]  /*125a0*/  SHF.R.U32.HI R9, RZ, 0x1f, R10 ;  /* 0x0000001fff097819 */ /* 0x000fc8000001160a */
[----:B------:R-:W-:-:S04]  /*125b0*/  LEA.HI.SX32 R9, R10, R9, 0x1a ;  /* 0x000000090a097211 */ /* 0x000fc800078fd2ff */
[----:B--2---:R-:W-:-:S04]  /*125c0*/  VIMNMX R15, R11, R9, !PT ;  /* 0x000000090b0f7248 */ /* 0x004fc80007fe0100 */
[----:B------:R-:W-:-:S13]  /*125d0*/  ISETP.GE.AND P1, PT, R3, R15, PT ;  /* 0x0000000f0300720c */ /* 0x000fda0003f26270 */
[----:B------:R-:W-:Y:S05]  /*125e0*/  @!P1 BRA `(.L_x_14596) ;  /* 0x0000002c00cc9947 */ /* 0x000fea0003800000 */
[----:B------:R-:W-:Y:S01]  /*125f0*/  BSSY B1, `(.L_x_14597) ;  /* 0x00002f1000017945 */ /* 0x000fe20003800000 */
[----:B------:R-:W-:Y:S02]  /*12600*/  IMAD.MOV.U32 R14, RZ, RZ, R3 ;  /* 0x000000ffff0e7224 */ /* 0x000fe400078e0003 */
[----:B------:R-:W-:Y:S02]  /*12610*/  IMAD.MOV.U32 R10, RZ, RZ, R8 ;  /* 0x000000ffff0a7224 */ /* 0x000fe400078e0008 */
[----:B------:R-:W-:Y:S02]  /*12620*/  IMAD.MOV.U32 R11, RZ, RZ, R0 ;  /* 0x000000ffff0b7224 */ /* 0x000fe400078e0000 */
[----:B------:R-:W-:Y:S02]  /*12630*/  IMAD.MOV.U32 R3, RZ, RZ, R156 ;  /* 0x000000ffff037224 */ /* 0x000fe400078e009c */
[----:B------:R-:W-:-:S07]  /*12640*/  IMAD.MOV.U32 R9, RZ, RZ, R23 ;  /* 0x000000ffff097224 */ /* 0x000fce00078e0017 */
.L_x_14610:
[----:B------:R-:W-:-:S04]  /*12650*/  ISETP.NE.AND P1, PT, R9, 0x1, PT ;  /* 0x000000010900780c */ /* 0x000fc80003f25270 */
[----:B------:R-:W-:-:S04]  /*12660*/  SEL R156, RZ, 0x1, P1 ;  /* 0x00000001ff9c7807 */ /* 0x000fc80000800000 */
[----:B------:R-:W-:Y:S01]  /*12670*/  LOP3.LUT R156, R3, R156, RZ, 0x3c, !PT ;  /* 0x0000009c039c7212 */ /* 0x000fe200078e3cff */
[----:B------:R-:W-:Y:S06]  /*12680*/  @!P0 BRA `(.L_x_14598) ;  /* 0x0000000000048947 */ /* 0x000fec0003800000 */
[----:B------:R-:W-:Y:S01]  /*12690*/  BPT.TRAP 0x1 ;  /* 0x000000040000795c */ /* 0x000fe20000300000 */
.L_x_14598:
        /* <DEDUP_REMOVED lines=8> */
.L_x_14599:
        /* <DEDUP_REMOVED lines=8> */
.L_x_14601:
[----:B------:R-:W-:Y:S05]  /*127a0*/  BSYNC B2 ;  /* 0x0000000000027941 */ /* 0x000fea0003800000 */
.L_x_14600:
        /* <DEDUP_REMOVED lines=10> */
[C---:B------:R-:W-:Y:S01]  /*12850*/  VIADD R56, R8.reuse, 0x180 ;  /* 0x0000018008387836 */ /* 0x040fe20000000000 */
        /* <DEDUP_REMOVED lines=20> */
[----:B------:R-:W-:Y:S01]  /*129a0*/  R2UR UR18, R56 ;  /* 0x00000000381272ca */ /* 0x000fe200000e0000 */
[----:B------:R-:W-:Y:S01]  /*129b0*/  VIADD R56, R8, 0x102 ;  /* 0x0000010208387836 */ /* 0x000fe20000000000 */
[----:B------:R-:W-:Y:S01]  /*129c0*/  R2UR UR19, R57 ;  /* 0x00000000391372ca */ /* 0x000fe200000e0000 */
[----:B------:R-:W-:Y:S01]  /*129d0*/  IMAD.MOV.U32 R57, RZ, RZ, -0x7fffffe0 ;  /* 0x80000020ff397424 */ /* 0x000fe200078e00ff */
[----:B------:R-:W-:-:S02]  /*129e0*/  R2UR UR4, R4 ;  /* 0x00000000040472ca */ /* 0x000fc400000e0000 */
[----:B------:R-:W-:Y:S02]  /*129f0*/  R2UR UR5, R5 ;  /* 0x00000000050572ca */ /* 0x000fe400000e0000 */
        /* <DEDUP_REMOVED lines=50> */
.L_x_14603:
[----:B------:R-:W-:Y:S01]  /*12d20*/  SHF.L.U32 R8, R3, 0x1f, RZ ;  /* 0x0000001f03087819 */ /* 0x000fe200000006ff */
[----:B------:R-:W-:-:S04]  /*12d30*/  IMAD R3, R9, 0x8, R22 ;  /* 0x0000000809037824 */ /* 0x000fc800078e0216 */
[----:B------:R0:W1:Y:S01]  /*12d40*/  SYNCS.PHASECHK.TRANS64.TRYWAIT P1, [R3+URZ+0x13250], R8 ;  /* 0x01325008030075a7 */ /* 0x000062000802017f */
[----:B------:R-:W-:Y:S05]  /*12d50*/  @!P0 BRA `(.L_x_14604) ;  /* 0x0000000000048947 */ /* 0x000fea0003800000 */
[----:B------:R-:W-:Y:S01]  /*12d60*/  BPT.TRAP 0x1 ;  /* 0x000000040000795c */ /* 0x000fe20000300000 */
.L_x_14604:
[----:B------:R-:W-:Y:S04]  /*12d70*/  BSSY B2, `(.L_x_14605) ;  /* 0x0000004000027945 */ /* 0x000fe80003800000 */
[----:B-1----:R-:W-:Y:S05]  /*12d80*/  @P1 BRA `(.L_x_14606) ;  /* 0x0000000000081947 */ /* 0x002fea0003800000 */
[----:B------:R-:W1:Y:S02]  /*12d90*/  SYNCS.PHASECHK.TRANS64.TRYWAIT P1, [R3+URZ+0x13250], R8 ;  /* 0x01325008030075a7 */ /* 0x000e64000802017f */
[----:B-1----:R-:W-:Y:S05]  /*12da0*/  @!P1 BRA `(.L_x_14607) ;  /* 0x0000012400789947 */ /* 0x002fea0003800000 */
.L_x_14606:
[----:B------:R-:W-:Y:S05]  /*12db0*/  BSYNC B2 ;  /* 0x0000000000027941 */ /* 0x000fea0003800000 */
.L_x_14605:
        /* <DEDUP_REMOVED lines=10> */
[----:B------:R-:W-:Y:S01]  /*12e60*/  R2UR UR7, R9 ;  /* 0x00000000090772ca */ /* 0x000fe200000e0000 */
[----:B------:R-:W-:-:S12]  /*12e70*/  IMAD.MOV.U32 R9, RZ, RZ, -0x3ffffff0 ;  /* 0xc0000010ff097424 */ /* 0x000fd800078e00ff */
        /* <DEDUP_REMOVED lines=29> */
.L_x_14608:
[----:B------:R-:W2:Y:S04]  /*13050*/  LDL.LU R137, [R1] ;  /* 0x0000000001897983 */ /* 0x000ea80000300800 */
[----:B------:R-:W3:Y:S01]  /*13060*/  LDL R136, [R1+0x1c] ;  /* 0x00001c0001887983 */ /* 0x000ee20000100800 */
[C---:B------:R-:W-:Y:S01]  /*13070*/  FMUL.FTZ R9, R2.reuse, R120 ;  /* 0x0000007802097220 */ /* 0x040fe20000410000 */
[C---:B------:R-:W-:Y:S01]  /*13080*/  FMUL.FTZ R12, R2.reuse, R121 ;  /* 0x00000079020c7220 */ /* 0x040fe20000410000 */
[C---:B------:R-:W-:Y:S01]  /*13090*/  FMUL.FTZ R120, R2.reuse, R124 ;  /* 0x0000007c02787220 */ /* 0x040fe20000410000 */
[----:B------:R-:W-:Y:S01]  /*130a0*/  FMUL.FTZ R121, R2, R125 ;  /* 0x0000007d02797220 */ /* 0x000fe20000410000 */
[----:B------:R-:W-:Y:S02]  /*130b0*/  VIADD R0, R0, 0x13240 ;  /* 0x0001324000007836 */ /* 0x000fe40000000000 */
        /* <DEDUP_REMOVED lines=100> */
[----:B------:R-:W2:Y:S08]  /*13700*/  MUFU.TANH R72, R72 ;  /* 0x0000004800487308 */ /* 0x000eb00000002400 */
        /* <DEDUP_REMOVED lines=11> */
[----:B------:R-:W2:Y:S01]  /*137c0*/  MUFU.TANH R64, R64 ;  /* 0x0000004000407308 */ /* 0x000ea20000002400 */
[----:B---3--:R-:W-:-:S07]  /*137d0*/  PRMT R0, R136, 0x654, R0 ;  /* 0x0000065488007816 */ /* 0x008fce0000000000 */
[----:B------:R-:W3:Y:S01]  /*137e0*/  MUFU.TANH R65, R65 ;  /* 0x0000004100417308 */ /* 0x000ee20000002400 */
[----:B------:R0:W-:Y:S07]  /*137f0*/  SYNCS.ARRIVE.TRANS64.RED.A1T0 RZ, [R0+URZ], RZ ;  /* 0x000000ff00ff79a7 */ /* 0x0001ee000810043f */
[----:B------:R-:W3:Y:S01]  /*13800*/  MUFU.TANH R68, R68 ;  /* 0x0000004400447308 */ /* 0x000ee20000002400 */
[----:B0-----:R-:W-:-:S04]  /*13810*/  FMNMX.FTZ R0, R9, R11, !PT ;  /* 0x0000000b09007209 */ /* 0x001fc80007810000 */
[----:B-1----:R-:W-:-:S03]  /*13820*/  FMNMX.FTZ R0, R12, R0, !PT ;  /* 0x000000000c007209 */ /* 0x002fc60007810000 */
[----:B------:R-:W0:Y:S01]  /*13830*/  MUFU.TANH R69, R69 ;  /* 0x0000004500457308 */ /* 0x000e220000002400 */
[----:B----4-:R-:W-:-:S04]  /*13840*/  FMNMX.FTZ R0, R120, R0, !PT ;  /* 0x0000000078007209 */ /* 0x010fc80007810000 */
[----:B-----5:R-:W-:-:S03]  /*13850*/  FMNMX.FTZ R0, R121, R0, !PT ;  /* 0x0000000079007209 */ /* 0x020fc60007810000 */
[----:B------:R-:W1:Y:S01]  /*13860*/  MUFU.TANH R13, R13 ;  /* 0x0000000d000d7308 */ /* 0x000e620000002400 */
        /* <DEDUP_REMOVED lines=49> */
[----:B---3--:R-:W-:-:S03]  /*13b80*/  FMNMX.FTZ R0, R65, R0, !PT ;  /* 0x0000000041007209 */ /* 0x008fc60007810000 */
[----:B------:R-:W3:Y:S01]  /*13b90*/  MUFU.TANH R91, R91 ;  /* 0x0000005b005b7308 */ /* 0x000ee20000002400 */
[----:B------:R-:W-:-:S04]  /*13ba0*/  FMNMX.FTZ R0, R68, R0, !PT ;  /* 0x0000000044007209 */ /* 0x000fc80007810000 */
[----:B0-----:R-:W-:-:S03]  /*13bb0*/  FMNMX.FTZ R0, R69, R0, !PT ;  /* 0x0000000045007209 */ /* 0x001fc60007810000 */
[----:B------:R-:W0:Y:S02]  /*13bc0*/  MUFU.TANH R94, R94 ;  /* 0x0000005e005e7308 */ /* 0x000e240000002400 */
[----:B------:R-:W1:Y:S06]  /*13bd0*/  SHFL.BFLY PT, R8, R0, 0x2, 0x1f ;  /* 0x0c401f0000087f89 */ /* 0x000e6c00000e0000 */
[----:B------:R-:W0:Y:S08]  /*13be0*/  MUFU.TANH R95, R95 ;  /* 0x0000005f005f7308 */ /* 0x000e300000002400 */
[----:B------:R-:W0:Y:S08]  /*13bf0*/  MUFU.TANH R98, R98 ;  /* 0x0000006200627308 */ /* 0x000e300000002400 */
[----:B------:R-:W0:Y:S01]  /*13c00*/  MUFU.TANH R99, R99 ;  /* 0x0000006300637308 */ /* 0x000e220000002400 */
[----:B-1----:R-:W-:-:S05]  /*13c10*/  FMNMX.FTZ R0, R0, R8, !PT ;  /* 0x0000000800007209 */ /* 0x002fca0007810000 */
[----:B------:R-:W1:Y:S02]  /*13c20*/  SHFL.BFLY PT, R8, R0, 0x1, 0x1f ;  /* 0x0c201f0000087f89 */ /* 0x000e6400000e0000 */
[----:B------:R-:W0:Y:S08]  /*13c30*/  MUFU.TANH R102, R102 ;  /* 0x0000006600667308 */ /* 0x000e300000002400 */
[----:B------:R-:W0:Y:S08]  /*13c40*/  MUFU.TANH R103, R103 ;  /* 0x0000006700677308 */ /* 0x000e300000002400 */
[----:B------:R-:W0:Y:S01]  /*13c50*/  MUFU.TANH R74, R74 ;  /* 0x0000004a004a7308 */ /* 0x000e220000002400 */
[----:B-1----:R-:W-:-:S07]  /*13c60*/  FMNMX.FTZ R0, R0, R8, !PT ;  /* 0x0000000800007209 */ /* 0x002fce0007810000 */
[----:B------:R-:W1:Y:S01]  /*13c70*/  MUFU.TANH R75, R75 ;  /* 0x0000004b004b7308 */ /* 0x000e620000002400 */
[----:B------:R-:W-:Y:S01]  /*13c80*/  FMNMX.FTZ R8, R13, R10, !PT ;  /* 0x0000000a0d087209 */ /* 0x000fe20007810000 */
[----:B------:R-:W-:-:S03]  /*13c90*/  FADD.FTZ R11, -R0, R11 ;  /* 0x0000000b000b7221 */ /* 0x000fc60000010100 */
        /* <DEDUP_REMOVED lines=36> */
[----:B-1----:R-:W-:-:S03]  /*13ee0*/  FMNMX.FTZ R8, R75, R8, !PT ;  /* 0x000000084b087209 */ /* 0x002fc60007810000 */
[----:B------:R-:W1:Y:S01]  /*13ef0*/  MUFU.TANH R70, R70 ;  /* 0x0000004600467308 */ /* 0x000e620000002400 */
[----:B----4-:R-:W-:-:S04]  /*13f00*/  FMNMX.FTZ R8, R78, R8, !PT ;  /* 0x000000084e087209 */ /* 0x010fc80007810000 */
[----:B-----5:R-:W-:-:S03]  /*13f10*/  FMNMX.FTZ R8, R79, R8, !PT ;  /* 0x000000084f087209 */ /* 0x020fc60007810000 */
[----:B------:R-:W4:Y:S01]  /*13f20*/  MUFU.TANH R71, R71 ;  /* 0x0000004700477308 */ /* 0x000f220000002400 */
[----:B------:R-:W-:-:S04]  /*13f30*/  FMNMX.FTZ R8, R82, R8, !PT ;  /* 0x0000000852087209 */ /* 0x000fc80007810000 */
[----:B------:R-:W-:-:S04]  /*13f40*/  FMNMX.FTZ R8, R83, R8, !PT ;  /* 0x0000000853087209 */ /* 0x000fc80007810000 */
[----:B------:R-:W-:-:S04]  /*13f50*/  FMNMX.FTZ R8, R86, R8, !PT ;  /* 0x0000000856087209 */ /* 0x000fc80007810000 */
[----:B--2---:R-:W-:-:S04]  /*13f60*/  FMNMX.FTZ R8, R87, R8, !PT ;  /* 0x0000000857087209 */ /* 0x004fc80007810000 */
[----:B------:R-:W-:-:S04]  /*13f70*/  FMNMX.FTZ R8, R58, R8, !PT ;  /* 0x000000083a087209 */ /* 0x000fc80007810000 */
[----:B------:R-:W-:-:S04]  /*13f80*/  FMNMX.FTZ R8, R59, R8, !PT ;  /* 0x000000083b087209 */ /* 0x000fc80007810000 */
[----:B---3--:R-:W-:-:S04]  /*13f90*/  FMNMX.FTZ R8, R62, R8, !PT ;  /* 0x000000083e087209 */ /* 0x008fc80007810000 */
[----:B0-----:R-:W-:-:S04]  /*13fa0*/  FMNMX.FTZ R8, R63, R8, !PT ;  /* 0x000000083f087209 */ /* 0x001fc80007810000 */
[----:B------:R-:W-:-:S04]  /*13fb0*/  FMNMX.FTZ R8, R66, R8, !PT ;  /* 0x0000000842087209 */ /* 0x000fc80007810000 */
[----:B------:R-:W-:-:S04]  /*13fc0*/  FMNMX.FTZ R8, R67, R8, !PT ;  /* 0x0000000843087209 */ /* 0x000fc80007810000 */
[----:B-1----:R-:W-:-:S04]  /*13fd0*/  FMNMX.FTZ R8, R70, R8, !PT ;  /* 0x0000000846087209 */ /* 0x002fc80007810000 */
[----:B----4-:R-:W-:-:S05]  /*13fe0*/  FMNMX.FTZ R8, R71, R8, !PT ;  /* 0x0000000847087209 */ /* 0x010fca0007810000 */
[----:B------:R-:W0:Y:S02]  /*13ff0*/  SHFL.BFLY PT, R56, R8, 0x2, 0x1f ;  /* 0x0c401f0008387f89 */ /* 0x000e2400000e0000 */
[----:B0-----:R-:W-:-:S05]  /*14000*/  FMNMX.FTZ R8, R8, R56, !PT ;  /* 0x0000003808087209 */ /* 0x001fca0007810000 */
[----:B------:R-:W0:Y:S02]  /*14010*/  SHFL.BFLY PT, R56, R8, 0x1, 0x1f ;  /* 0x0c201f0008387f89 */ /* 0x000e2400000e0000 */
[----:B0-----:R-:W-:Y:S01]  /*14020*/  FMNMX.FTZ R8, R8, R56, !PT ;  /* 0x0000003808087209 */ /* 0x001fe20007810000 */
[----:B------:R-:W-:-:S04]  /*14030*/  IMAD.U32 R56, RZ, RZ, UR38 ;  /* 0x00000026ff387e24 */ /* 0x000fc8000f8e00ff */
[----:B------:R-:W-:Y:S01]  /*14040*/  FFMA.FTZ R133, R0, R56, -8 ;  /* 0xc100000000857423 */ /* 0x000fe20000010038 */
[----:B------:R-:W-:-:S01]  /*14050*/  FADD.FTZ R10, -R8, R10 ;  /* 0x0000000a080a7221 */ /* 0x000fc20000010100 */
[-C--:B------:R-:W-:Y:S02]  /*14060*/  FMUL.FTZ R11, R11, R56.reuse ;  /* 0x000000380b0b7220 */ /* 0x080fe40000410000 */
        /* <DEDUP_REMOVED lines=40> */
[----:B------:R-:W-:-:S01]  /*142f0*/  FFMA.FTZ R133, R8, R56, -8 ;  /* 0xc100000008857423 */ /* 0x000fc20000010038 */
[-C--:B------:R-:W-:Y:S01]  /*14300*/  FMUL.FTZ R10, R10, R56.reuse ;  /* 0x000000380a0a7220 */ /* 0x080fe20000410000 */
[----:B------:R-:W-:Y:S02]  /*14310*/  MUFU.EX2 R11, R11 ;  /* 0x0000000b000b7308 */ /* 0x000fe40000000800 */
[----:B------:R-:W-:-:S01]  /*14320*/  FFMA.FTZ R13, R13, R56, -R133 ;  /* 0x000000380d0d7223 */ /* 0x000fc20000010885 */
[-CC-:B------:R-:W-:Y:S01]  /*14330*/  FFMA.FTZ R20, R20, R56.reuse, -R133.reuse ;  /* 0x0000003814147223 */ /* 0x180fe20000010885 */
[----:B------:R-:W-:-:S01]  /*14340*/  FFMA.FTZ R122, R122, R56, -R133 ;  /* 0x000000387a7a7223 */ /* 0x000fc20000010885 */
[-CC-:B------:R-:W-:Y:S01]  /*14350*/  FFMA.FTZ R123, R123, R56.reuse, -R133.reuse ;  /* 0x000000387b7b7223 */ /* 0x180fe20000010885 */
        /* <DEDUP_REMOVED lines=40> */
[----:B------:R-:W-:Y:S01]  /*145e0*/  FFMA.FTZ R71, R71, R56, -R133 ;  /* 0x0000003847477223 */ /* 0x000fe20000010885 */
[----:B0-----:R-:W-:-:S01]  /*145f0*/  FFMA.FTZ R133, R11, R137, R9 ;  /* 0x000000890b857223 */ /* 0x001fc20000010009 */
[----:B------:R-:W0:Y:S01]  /*14600*/  MUFU.EX2 R120, R120 ;  /* 0x0000007800787308 */ /* 0x000e220000000800 */
[----:B-1----:R-:W-:-:S02]  /*14610*/  FFMA.FTZ R21, R10, R21, R13 ;  /* 0x000000150a157223 */ /* 0x002fc4000001000d */
[----:B--2---:R-:W-:-:S05]  /*14620*/  FADD.FTZ R133, R12, R133 ;  /* 0x000000850c857221 */ /* 0x004fca0000010000 */
        /* <DEDUP_REMOVED lines=139> */
[----:B--2---:R-:W-:-:S05]  /*14ee0*/  FADD.FTZ R134, R69, R21 ;  /* 0x0000001545867221 */ /* 0x004fca0000010000 */
[----:B------:R2:W-:Y:S02]  /*14ef0*/  STL [R1], R134 ;  /* 0x0000008601007387 */ /* 0x0005e40000100800 */
        /* <DEDUP_REMOVED lines=9> */
[----:B-1----:R-:W-:-:S04]  /*14f90*/  FADD.FTZ R133, R67, R133 ;  /* 0x0000008543857221 */ /* 0x002fc80000010000 */
[----:B---3--:R-:W-:-:S04]  /*14fa0*/  FADD.FTZ R133, R70, R133 ;  /* 0x0000008546857221 */ /* 0x008fc80000010000 */
[----:B0-----:R-:W-:Y:S01]  /*14fb0*/  FADD.FTZ R21, R71, R133 ;  /* 0x0000008547157221 */ /* 0x001fe20000010000 */
[----:B--2---:R-:W-:Y:S06]  /*14fc0*/  @!P0 BRA `(.L_x_14609) ;  /* 0x0000000000048947 */ /* 0x004fec0003800000 */
[----:B------:R-:W-:Y:S01]  /*14fd0*/  BPT.TRAP 0x1 ;  /* 0x000000040000795c */ /* 0x000fe20000300000 */
.L_x_14609:
[----:B------:R-:W-:Y:S01]  /*14fe0*/  ISETP.GT.AND P1, PT, R14, R15, PT ;  /* 0x0000000f0e00720c */ /* 0x000fe20003f24270 */
        /* <DEDUP_REMOVED lines=63> */
[----:B0-----:R-:W-:Y:S01]  /*153e0*/  IMAD.MOV.U32 R3, RZ, RZ, R156 ;  /* 0x000000ffff037224 */ /* 0x001fe200078e009c */
        /* <DEDUP_REMOVED lines=17> */
[----:B------:R-:W-:Y:S05]  /*15500*/  BSYNC B1 ;  /* 0x0000000000017941 */ /* 0x000fea0003800000 */
.L_x_14597:
[----:B------:R-:W-:-:S07]  /*15510*/  IMAD.MOV.U32 R3, RZ, RZ, R14 ;  /* 0x000000ffff037224 */ /* 0x000fce00078e000e */
.L_x_14596:
[----:B------:R-:W-:Y:S05]  /*15520*/  BSYNC B0 ;  /* 0x0000000000007941 */ /* 0x000fea0003800000 */
.L_x_14595:
        /* <DEDUP_REMOVED lines=8> */
.L_x_14633:
[----:B------:R-:W-:-:S04]  /*155b0*/  ISETP.NE.AND P1, PT, R9, 0x1, PT ;  /* 0x000000010900780c */ /* 0x000fc80003f25270 */
[----:B------:R-:W-:-:S04]  /*155c0*/  SEL R11, RZ, 0x1, P1 ;  /* 0x00000001ff0b7807 */ /* 0x000fc80000800000 */
[----:B------:R-:W-:Y:S01]  /*155d0*/  LOP3.LUT R156, R10, R11, RZ, 0x3c, !PT ;  /* 0x0000000b0a9c7212 */ /* 0x000fe200078e3cff */
[----:B------:R-:W-:Y:S06]  /*155e0*/  @!P0 BRA `(.L_x_14613) ;  /* 0x0000000000048947 */ /* 0x000fec0003800000 */
[----:B------:R-:W-:Y:S01]  /*155f0*/  BPT.TRAP 0x1 ;  /* 0x000000040000795c */ /* 0x000fe20000300000 */
.L_x_14613:
        /* <DEDUP_REMOVED lines=8> */
.L_x_14614:
        /* <DEDUP_REMOVED lines=8> */
.L_x_14616:
[----:B------:R-:W-:Y:S05]  /*15700*/  BSYNC B1 ;  /* 0x0000000000017941 */ /* 0x000fea0003800000 */
.L_x_14615:
[----:B------:R-:W-:Y:S01]  /*15710*/  IMAD.MOV.U32 R56, RZ, RZ, R8 ;  /* 0x000000ffff387224 */ /* 0x000fe200078e0008 */
[----:B------:R-:W-:Y:S01]  /*15720*/  R2UR UR12, R4 ;  /* 0x00000000040c72ca */ /* 0x000fe200000e0000 */
[----:B------:R-:W-:Y:S01]  /*15730*/  IMAD.MOV.U32 R57, RZ, RZ, -0x7fffffe0 ;  /* 0x80000020ff397424 */ /* 0x000fe200078e00ff */
        /* <DEDUP_REMOVED lines=34> */
[----:B------:R-:W-:Y:S01]  /*15960*/  R2UR UR14, R56 ;  /* 0x00000000380e72ca */ /* 0x000fe200000e0000 */
[----:B------:R-:W-:Y:S01]  /*15970*/  VIADD R56, R8, 0x202 ;  /* 0x0000020208387836 */ /* 0x000fe20000000000 */
[----:B------:R-:W-:Y:S01]  /*15980*/  R2UR UR15, R57 ;  /* 0x00000000390f72ca */ /* 0x000fe200000e0000 */
[----:B------:R-:W-:Y:S01]  /*15990*/  IMAD.MOV.U32 R57, RZ, RZ, -0x7fffffe0 ;  /* 0x80000020ff397424 */ /* 0x000fe200078e00ff */
[C---:B------:R-:W-:Y:S02]  /*159a0*/  R2UR UR16, R6.reuse ;  /* 0x00000000061072ca */ /* 0x040fe400000e0000 */
[----:B------:R-:W-:Y:S02]  /*159b0*/  R2UR UR17, R7 ;  /* 0x00000000071172ca */ /* 0x000fe400000e0000 */
        /* <DEDUP_REMOVED lines=44> */
.L_x_14618:
[----:B------:R-:W-:Y:S01]  /*15c80*/  SHF.L.U32 R8, R10, 0x1f, RZ ;  /* 0x0000001f0a087819 */ /* 0x000fe200000006ff */
[----:B------:R-:W-:-:S04]  /*15c90*/  IMAD R12, R9, 0x8, R22 ;  /* 0x00000008090c7824 */ /* 0x000fc800078e0216 */
[----:B------:R2:W3:Y:S01]  /*15ca0*/  SYNCS.PHASECHK.TRANS64.TRYWAIT P1, [R12+URZ+0x13250], R8 ;  /* 0x013250080c0075a7 */ /* 0x0004e2000802017f */
[----:B------:R-:W-:Y:S05]  /*15cb0*/  @!P0 BRA `(.L_x_14619) ;  /* 0x0000000000048947 */ /* 0x000fea0003800000 */
[----:B------:R-:W-:Y:S01]  /*15cc0*/  BPT.TRAP 0x1 ;  /* 0x000000040000795c */ /* 0x000fe20000300000 */
.L_x_14619:
[----:B------:R-:W-:Y:S04]  /*15cd0*/  BSSY B1, `(.L_x_14620) ;  /* 0x0000004000017945 */ /* 0x000fe80003800000 */
[----:B---3--:R-:W-:Y:S05]  /*15ce0*/  @P1 BRA `(.L_x_14621) ;  /* 0x0000000000081947 */ /* 0x008fea0003800000 */
[----:B------:R-:W3:Y:S02]  /*15cf0*/  SYNCS.PHASECHK.TRANS64.TRYWAIT P1, [R12+URZ+0x13250], R8 ;  /* 0x013250080c0075a7 */ /* 0x000ee4000802017f */
[----:B---3--:R-:W-:Y:S05]  /*15d00*/  @!P1 BRA `(.L_x_14622) ;  /* 0x000000f400c89947 */ /* 0x008fea0003800000 */
.L_x_14621:
[----:B------:R-:W-:Y:S05]  /*15d10*/  BSYNC B1 ;  /* 0x0000000000017941 */ /* 0x000fea0003800000 */
.L_x_14620:
[----:B--23--:R-:W-:Y:S01]  /*15d20*/  VIADD R8, R22, 0x1000 ;  /* 0x0000100016087836 */ /* 0x00cfe20000000000 */
[----:B------:R-:W-:Y:S01]  /*15d30*/  WARPGROUP.ARRIVE ;  /* 0x00000000000079c5 */ /* 0x000fe20000000000 */
[----:B01----:R-:W-:-:S03]  /*15d40*/  IMAD.MOV.U32 R11, RZ, RZ, -0x3ffffff0 ;  /* 0xc0000010ff0b7424 */ /* 0x003fc600078e00ff */
        /* <DEDUP_REMOVED lines=38> */
.L_x_14623:
[----:B------:R-:W2:Y:S01]  /*15fb0*/  LDL R11, [R1+0x28] ;  /* 0x00002800010b7983 */ /* 0x000ea20000100800 */
[----:B------:R-:W0:Y:S03]  /*15fc0*/  LDC R9, c[0x0][0x448] ;  /* 0x00011200ff097b82 */ /* 0x000e260000000800 */
[----:B------:R-:W2:Y:S04]  /*15fd0*/  LDL R8, [R1+0x3c] ;  /* 0x00003c0001087983 */ /* 0x000ea80000100800 */
[----:B------:R-:W3:Y:S01]  /*15fe0*/  LDL R140, [R1+0x1c] ;  /* 0x00001c00018c7983 */ /* 0x000ee20000100800 */
[----:B------:R-:W1:Y:S03]  /*15ff0*/  LDC R143, c[0x0][0x9e4] ;  /* 0x00027900ff8f7b82 */ /* 0x000e660000000800 */
        /* <DEDUP_REMOVED lines=88> */
[----:B------:R-:W3:Y:S01]  /*16580*/  MUFU.TANH R119, R119 ;  /* 0x0000007700777308 */ /* 0x000ee20000002400 */
[----:B--2---:R-:W-:-:S02]  /*16590*/  IMAD.IADD R8, R8, 0x1, R11 ;  /* 0x0000000108087824 */ /* 0x004fc400078e020b */
[----:B------:R-:W-:Y:S02]  /*165a0*/  FMUL.FTZ R11, R2, R121 ;  /* 0x00000079020b7220 */ /* 0x000fe40000410000 */
[----:B0-----:R-:W-:-:S04]  /*165b0*/  @P1 IMAD.HI.U32 R10, R8, R10, RZ ;  /* 0x0000000a080a1227 */ /* 0x001fc800078e00ff */
        /* <DEDUP_REMOVED lines=8> */
[----:B------:R-:W-:Y:S01]  /*16640*/  FMUL.FTZ R9, R2, R120 ;  /* 0x0000007802097220 */ /* 0x000fe20000410000 */
[----:B---3--:R-:W-:Y:S01]  /*16650*/  PRMT R0, R140, 0x654, R0 ;  /* 0x000006548c007816 */ /* 0x008fe20000000000 */
[C---:B------:R-:W-:Y:S01]  /*16660*/  FMUL.FTZ R68, R2.reuse, R69 ;  /* 0x0000004502447220 */ /* 0x040fe20000410000 */
[----:B------:R-:W0:Y:S01]  /*16670*/  SHFL.IDX PT, R138, R8, RZ, 0x1c1f ;  /* 0x001c1fff088a7589 */ /* 0x000e2200000e0000 */
[----:B------:R-:W-:Y:S01]  /*16680*/  FMUL.FTZ R120, R2, R125 ;  /* 0x0000007d02787220 */ /* 0x000fe20000410000 */
[----:B------:R-:W-:-:S02]  /*16690*/  IMAD R69, R3, -0xa0, RZ ;  /* 0xffffff6003457824 */ /* 0x000fc400078e02ff */
        /* <DEDUP_REMOVED lines=9> */
[----:B------:R-:W-:Y:S01]  /*16730*/  FMUL.FTZ R66, R2, R71 ;  /* 0x0000004702427220 */ /* 0x000fe20000410000 */
[----:B-1----:R-:W-:Y:S01]  /*16740*/  VIADD R0, R69, 0x1 ;  /* 0x0000000145007836 */ /* 0x002fe20000000000 */
[----:B------:R-:W-:-:S03]  /*16750*/  ISETP.GE.AND P1, PT, R143, 0x1, PT ;  /* 0x000000018f00780c */ /* 0x000fc60003f26270 */
[----:B----4-:R-:W-:Y:S01]  /*16760*/  IMAD R0, R136, -0x2, R0 ;  /* 0xfffffffe88007824 */ /* 0x010fe200078e0200 */
[----:B------:R-:W1:Y:S04]  /*16770*/  MUFU.TANH R9, R9 ;  /* 0x0000000900097308 */ /* 0x000e680000002400 */
        /* <DEDUP_REMOVED lines=60> */
[----:B------:R-:W-:Y:S02]  /*16b40*/  VIADD R0, R0, 0xffffffff ;  /* 0xffffffff00007836 */ /* 0x000fe40000000000 */
        /* <DEDUP_REMOVED lines=15> */
.L_x_14626:
[----:B------:R-:W-:-:S05]  /*16c40*/  IMAD.U32 R139, RZ, RZ, UR37 ;  /* 0x00000025ff8b7e24 */ /* 0x000fca000f8e00ff */
[----:B------:R-:W-:-:S13]  /*16c50*/  ISETP.NE.AND P1, PT, R139, 0x1, PT ;  /* 0x000000018b00780c */ /* 0x000fda0003f25270 */
[----:B------:R-:W0:Y:S02]  /*16c60*/  @P1 LDC.64 R56, c[0x0][0x9e8] ;  /* 0x00027a00ff381b82 */ /* 0x000e240000000a00 */
[----:B0-----:R-:W-:-:S05]  /*16c70*/  @P1 IMAD.HI.U32 R56, R138, R56, RZ ;  /* 0x000000388a381227 */ /* 0x001fca00078e00ff */
[----:B------:R-:W-:-:S07]  /*16c80*/  @P1 SHF.R.U32.HI R138, RZ, R57, R56 ;  /* 0x00000039ff8a1219 */ /* 0x000fce0000011638 */
.L_x_14627:
[----:B------:R-:W-:Y:S05]  /*16c90*/  BSYNC B1 ;  /* 0x0000000000017941 */ /* 0x000fea0003800000 */
.L_x_14625:
[----:B------:R-:W-:-:S05]  /*16ca0*/  IMAD R138, R138, R139, R0 ;  /* 0x0000008b8a8a7224 */ /* 0x000fca00078e0200 */
[----:B------:R-:W-:Y:S02]  /*16cb0*/  VIMNMX R70, R70, R138, !PT ;  /* 0x0000008a46467248 */ /* 0x000fe40007fe0100 */
[----:B------:R-:W-:-:S07]  /*16cc0*/  VIADDMNMX R71, R138, R139, R71, PT ;  /* 0x0000008b8a477246 */ /* 0x000fce0003800147 */
.L_x_14624:
[C---:B------:R-:W-:Y:S01]  /*16cd0*/  ISETP.GE.AND P1, PT, R69.reuse, 0x2, PT ;  /* 0x000000024500780c */ /* 0x040fe20003f26270 */
[----:B------:R-:W0:Y:S01]  /*16ce0*/  SHFL.IDX PT, R8, R8, 0x1, 0x1c1f ;  /* 0x003c1f0008087f89 */ /* 0x000e2200000e0000 */
        /* <DEDUP_REMOVED lines=12> */
[--C-:B0-----:R-:W-:Y:S01]  /*16db0*/  IMAD.IADD R137, R137, 0x1, R8.reuse ;  /* 0x0000000189897824 */ /* 0x101fe200078e0208 */
[----:B------:R-:W-:Y:S01]  /*16dc0*/  FSEL R120, R120, -INF , !P4 ;  /* 0xff80000078787808 */ /* 0x000fe20006000000 */
        /* <DEDUP_REMOVED lines=211> */
[----:B-1----:R-:W-:Y:S02]  /*17b00*/  FSEL R57, R9, -INF , !P6 ;  /* 0xff80000009397808 */ /* 0x002fe40007000000 */
        /* <DEDUP_REMOVED lines=19> */
.L_x_14630:
[----:B------:R-:W-:-:S05]  /*17c40*/  IMAD.U32 R69, RZ, RZ, UR37 ;  /* 0x00000025ff457e24 */ /* 0x000fca000f8e00ff */
[----:B------:R-:W-:-:S13]  /*17c50*/  ISETP.NE.AND P6, PT, R69, 0x1, PT ;  /* 0x000000014500780c */ /* 0x000fda0003fc5270 */
[----:B------:R-:W0:Y:S02]  /*17c60*/  @P6 LDC.64 R8, c[0x0][0x9e8] ;  /* 0x00027a00ff086b82 */ /* 0x000e240000000a00 */
[----:B0-----:R-:W-:-:S05]  /*17c70*/  @P6 IMAD.HI.U32 R8, R56, R8, RZ ;  /* 0x0000000838086227 */ /* 0x001fca00078e00ff */
[----:B------:R-:W-:-:S07]  /*17c80*/  @P6 SHF.R.U32.HI R56, RZ, R9, R8 ;  /* 0x00000009ff386219 */ /* 0x000fce0000011608 */
.L_x_14631:
[----:B------:R-:W-:Y:S05]  /*17c90*/  BSYNC B1 ;  /* 0x0000000000017941 */ /* 0x000fea0003800000 */
.L_x_14629:
[----:B------:R-:W-:-:S05]  /*17ca0*/  IMAD R0, R56, R69, R0 ;  /* 0x0000004538007224 */ /* 0x000fca00078e0200 */
[----:B------:R-:W-:Y:S02]  /*17cb0*/  VIMNMX R136, R136, R0, !PT ;  /* 0x0000000088887248 */ /* 0x000fe40007fe0100 */
[----:B------:R-:W-:-:S07]  /*17cc0*/  VIADDMNMX R137, R0, R69, R137, PT ;  /* 0x0000004500897246 */ /* 0x000fce0003800189 */
.L_x_14628:
        /* <DEDUP_REMOVED lines=27> */
[----:B------:R-:W-:Y:S02]  /*17e80*/  LOP3.LUT P1, RZ, R16, 0x40000000, RZ, 0xc0, !PT ;  /* 0x4000000010ff7812 */ /* 0x000fe4000782c0ff */
[----:B------:R-:W-:Y:S02]  /*17e90*/  FMNMX.FTZ R0, R128, R0, !PT ;  /* 0x0000000080007209 */ /* 0x000fe40007810000 */
[----:B------:R-:W-:Y:S02]  /*17ea0*/  ISETP.LT.OR P5, PT, R137, 0x12, P5 ;  /* 0x000000128900780c */ /* 0x000fe40002fa1670 */
[----:B------:R-:W-:Y:S02]  /*17eb0*/  ISETP.GT.AND P1, PT, R136, 0x21, !P1 ;  /* 0x000000218800780c */ /* 0x000fe40004f24270 */
[----:B------:R-:W-:-:S02]  /*17ec0*/  FMNMX.FTZ R0, R104, R0, !PT ;  /* 0x0000000068007209 */ /* 0x000fc40007810000 */
[----:B------:R-:W-:Y:S02]  /*17ed0*/  FSEL R126, R126, -INF , !P5 ;  /* 0xff8000007e7e7808 */ /* 0x000fe40006800000 */
[----:B------:R-:W-:Y:S02]  /*17ee0*/  ISETP.LT.OR P1, PT, R137, 0x22, P1 ;  /* 0x000000228900780c */ /* 0x000fe40000f21670 */
[----:B------:R-:W-:Y:S02]  /*17ef0*/  FMNMX.FTZ R0, R105, R0, !PT ;  /* 0x0000000069007209 */ /* 0x000fe40007810000 */
[----:B------:R-:W-:Y:S02]  /*17f00*/  ISETP.GT.AND P4, PT, R136, 0x10, !P4 ;  /* 0x000000108800780c */ /* 0x000fe40006784270 */
[----:B------:R-:W-:Y:S02]  /*17f10*/  LOP3.LUT P5, RZ, R16, 0x20000000, RZ, 0xc0, !PT ;  /* 0x2000000010ff7812 */ /* 0x000fe400078ac0ff */
[----:B------:R-:W-:-:S02]  /*17f20*/  FSEL R107, R107, -INF , !P1 ;  /* 0xff8000006b6b7808 */ /* 0x000fc40004800000 */
[----:B------:R-:W-:Y:S02]  /*17f30*/  FMNMX.FTZ R0, R108, R0, !PT ;  /* 0x000000006c007209 */ /* 0x000fe40007810000 */
[----:B------:R-:W-:Y:S02]  /*17f40*/  ISETP.LT.OR P4, PT, R137, 0x11, P4 ;  /* 0x000000118900780c */ /* 0x000fe40002781670 */
[----:B------:R-:W-:Y:S02]  /*17f50*/  ISETP.GT.AND P1, PT, R136, 0x28, !P5 ;  /* 0x000000288800780c */ /* 0x000fe40006f24270 */
[----:B------:R-:W-:Y:S02]  /*17f60*/  FMNMX.FTZ R0, R109, R0, !PT ;  /* 0x000000006d007209 */ /* 0x000fe40007810000 */
[----:B------:R-:W-:Y:S02]  /*17f70*/  FSEL R125, R125, -INF , !P4 ;  /* 0xff8000007d7d7808 */ /* 0x000fe40006000000 */
[----:B------:R-:W-:-:S02]  /*17f80*/  ISETP.LT.OR P1, PT, R137, 0x29, P1 ;  /* 0x000000298900780c */ /* 0x000fc40000f21670 */
[----:B------:R-:W-:Y:S02]  /*17f90*/  ISETP.GT.AND P3, PT, R136, 0x9, !P3 ;  /* 0x000000098800780c */ /* 0x000fe40005f64270 */
[----:B------:R-:W-:Y:S02]  /*17fa0*/  LOP3.LUT P4, RZ, R16, 0x10000000, RZ, 0xc0, !PT ;  /* 0x1000000010ff7812 */ /* 0x000fe4000788c0ff */
[----:B------:R-:W-:Y:S02]  /*17fb0*/  FMNMX.FTZ R0, R112, R0, !PT ;  /* 0x0000000070007209 */ /* 0x000fe40007810000 */
[----:B------:R-:W-:Y:S02]  /*17fc0*/  FSEL R110, R110, -INF , !P1 ;  /* 0xff8000006e6e7808 */ /* 0x000fe40004800000 */
[----:B------:R-:W-:Y:S02]  /*17fd0*/  ISETP.LT.OR P3, PT, R137, 0xa, P3 ;  /* 0x0000000a8900780c */ /* 0x000fe40001f61670 */
[----:B------:R-:W-:-:S02]  /*17fe0*/  ISETP.GT.AND P1, PT, R136, 0x29, !P4 ;  /* 0x000000298800780c */ /* 0x000fc40006724270 */
[----:B------:R-:W-:Y:S02]  /*17ff0*/  FMNMX.FTZ R0, R113, R0, !PT ;  /* 0x0000000071007209 */ /* 0x000fe40007810000 */
[----:B------:R-:W-:Y:S02]  /*18000*/  FSEL R122, R122, -INF , !P3 ;  /* 0xff8000007a7a7808 */ /* 0x000fe40005800000 */
[----:B------:R-:W-:Y:S02]  /*18010*/  ISETP.LT.OR P1, PT, R137, 0x2a, P1 ;  /* 0x0000002a8900780c */ /* 0x000fe40000f21670 */
[----:B------:R-:W-:Y:S02]  /*18020*/  ISETP.GT.AND P2, PT, R136, 0x8, !P2 ;  /* 0x000000088800780c */ /* 0x000fe40005744270 */
[----:B------:R-:W-:Y:S02]  /*18030*/  LOP3.LUT P3, RZ, R16, 0x8000000, RZ, 0xc0, !PT ;  /* 0x0800000010ff7812 */ /* 0x000fe4000786c0ff */
[----:B------:R-:W-:-:S02]  /*18040*/  FMNMX.FTZ R0, R116, R0, !PT ;  /* 0x0000000074007209 */ /* 0x000fc40007810000 */
[----:B------:R-:W-:Y:S02]  /*18050*/  FSEL R111, R111, -INF , !P1 ;  /* 0xff8000006f6f7808 */ /* 0x000fe40004800000 */
[----:B------:R-:W-:Y:S02]  /*18060*/  ISETP.LT.OR P2, PT, R137, 0x9, P2 ;  /* 0x000000098900780c */ /* 0x000fe40001741670 */
[----:B------:R-:W-:Y:S02]  /*18070*/  ISETP.GT.AND P1, PT, R136, 0x30, !P3 ;  /* 0x000000308800780c */ /* 0x000fe40005f24270 */
[----:B------:R-:W-:Y:S02]  /*18080*/  FMNMX.FTZ R0, R117, R0, !PT ;  /* 0x0000000075007209 */ /* 0x000fe40007810000 */
[----:B------:R-:W-:Y:S02]  /*18090*/  FSEL R121, R121, -INF , !P2 ;  /* 0xff80000079797808 */ /* 0x000fe40005000000 */
[----:B------:R-:W-:-:S02]  /*180a0*/  ISETP.LT.OR P1, PT, R137, 0x31, P1 ;  /* 0x000000318900780c */ /* 0x000fc40000f21670 */
[----:B------:R-:W-:Y:S02]  /*180b0*/  LOP3.LUT P2, RZ, R16, 0x4000000, RZ, 0xc0, !PT ;  /* 0x0400000010ff7812 */ /* 0x000fe4000784c0ff */
[----:B------:R-:W-:Y:S02]  /*180c0*/  FMNMX.FTZ R0, R88, R0, !PT ;  /* 0x0000000058007209 */ /* 0x000fe40007810000 */
[----:B------:R-:W-:Y:S02]  /*180d0*/  FSEL R114, R114, -INF , !P1 ;  /* 0xff80000072727808 */ /* 0x000fe40004800000 */
[----:B------:R-:W-:Y:S02]  /*180e0*/  ISETP.GT.AND P1, PT, R136, 0x31, !P2 ;  /* 0x000000318800780c */ /* 0x000fe40005724270 */
[----:B------:R-:W-:Y:S02]  /*180f0*/  FMNMX.FTZ R0, R89, R0, !PT ;  /* 0x0000000059007209 */ /* 0x000fe40007810000 */
[----:B------:R-:W-:-:S02]  /*18100*/  ISETP.LT.OR P1, PT, R137, 0x32, P1 ;  /* 0x000000328900780c */ /* 0x000fc40000f21670 */
[----:B------:R-:W-:Y:S02]  /*18110*/  FMNMX.FTZ R0, R92, R0, !PT ;  /* 0x000000005c007209 */ /* 0x000fe40007810000 */
[----:B------:R-:W-:Y:S02]  /*18120*/  LOP3.LUT P0, RZ, R16, 0x2000000, RZ, 0xc0, !PT ;  /* 0x0200000010ff7812 */ /* 0x000fe4000780c0ff */
[----:B------:R-:W-:Y:S02]  /*18130*/  FSEL R115, R115, -INF , !P1 ;  /* 0xff80000073737808 */ /* 0x000fe40004800000 */
[----:B------:R-:W-:Y:S02]  /*18140*/  FMNMX.FTZ R0, R93, R0, !PT ;  /* 0x000000005d007209 */ /* 0x000fe40007810000 */
[----:B------:R-:W-:Y:S02]  /*18150*/  ISETP.GT.AND P1, PT, R136, 0x38, !P0 ;  /* 0x000000388800780c */ /* 0x000fe40004724270 */
[----:B------:R-:W-:-:S02]  /*18160*/  FMNMX.FTZ R0, R96, R0, !PT ;  /* 0x0000000060007209 */ /* 0x000fc40007810000 */
[----:B------:R-:W-:Y:S02]  /*18170*/  ISETP.LT.OR P1, PT, R137, 0x39, P1 ;  /* 0x000000398900780c */ /* 0x000fe40000f21670 */
[----:B------:R-:W-:Y:S02]  /*18180*/  LOP3.LUT P6, RZ, R16, 0x1000000, RZ, 0xc0, !PT ;  /* 0x0100000010ff7812 */ /* 0x000fe400078cc0ff */
[----:B------:R-:W-:Y:S02]  /*18190*/  FMNMX.FTZ R0, R97, R0, !PT ;  /* 0x0000000061007209 */ /* 0x000fe40007810000 */
[----:B------:R-:W-:Y:S02]  /*181a0*/  FSEL R118, R118, -INF , !P1 ;  /* 0xff80000076767808 */ /* 0x000fe40004800000 */
        /* <DEDUP_REMOVED lines=32> */
[----:B------:R-:W-:Y:S02]  /*183b0*/  LOP3.LUT P5, RZ, R16, 0x80000, RZ, 0xc0, !PT ;  /* 0x0008000010ff7812 */ /* 0x000fe400078ac0ff */
[----:B------:R-:W-:Y:S02]  /*183c0*/  FMNMX.FTZ R0, R63, R0, !PT ;  /* 0x000000003f007209 */ /* 0x000fe40007810000 */
[----:B------:R-:W-:Y:S02]  /*183d0*/  FSEL R95, R95, -INF , !P1 ;  /* 0xff8000005f5f7808 */ /* 0x000fe40004800000 */
        /* <DEDUP_REMOVED lines=9> */
[----:B------:R-:W-:Y:S01]  /*18470*/  LOP3.LUT P3, RZ, R16, 0x20000, RZ, 0xc0, !PT ;  /* 0x0002000010ff7812 */ /* 0x000fe2000786c0ff */
[----:B------:R-:W0:Y:S01]  /*18480*/  SHFL.BFLY PT, R8, R0, 0x2, 0x1f ;  /* 0x0c401f0000087f89 */ /* 0x000e2200000e0000 */
[----:B------:R-:W-:Y:S02]  /*18490*/  FSEL R99, R99, -INF , !P1 ;  /* 0xff80000063637808 */ /* 0x000fe40004800000 */
[----:B------:R-:W-:Y:S02]  /*184a0*/  ISETP.GT.AND P1, PT, R136, 0x58, !P3 ;  /* 0x000000588800780c */ /* 0x000fe40005f24270 */
[C---:B------:R-:W-:Y:S02]  /*184b0*/  LOP3.LUT P2, RZ, R16.reuse, 0x10000, RZ, 0xc0, !PT ;  /* 0x0001000010ff7812 */ /* 0x040fe4000784c0ff */
[----:B------:R-:W-:Y:S02]  /*184c0*/  ISETP.LT.OR P1, PT, R137, 0x59, P1 ;  /* 0x000000598900780c */ /* 0x000fe40000f21670 */
[----:B------:R-:W-:-:S02]  /*184d0*/  LOP3.LUT P0, RZ, R16, 0x8000, RZ, 0xc0, !PT ;  /* 0x0000800010ff7812 */ /* 0x000fc4000780c0ff */
[----:B------:R-:W-:Y:S02]  /*184e0*/  FSEL R102, R102, -INF , !P1 ;  /* 0xff80000066667808 */ /* 0x000fe40004800000 */
[----:B------:R-:W-:Y:S02]  /*184f0*/  ISETP.GT.AND P1, PT, R136, 0x59, !P2 ;  /* 0x000000598800780c */ /* 0x000fe40005724270 */
[C---:B------:R-:W-:Y:S02]  /*18500*/  LOP3.LUT P6, RZ, R16.reuse, 0x4000, RZ, 0xc0, !PT ;  /* 0x0000400010ff7812 */ /* 0x040fe400078cc0ff */
[----:B------:R-:W-:Y:S02]  /*18510*/  ISETP.LT.OR P1, PT, R137, 0x5a, P1 ;  /* 0x0000005a8900780c */ /* 0x000fe40000f21670 */
[----:B------:R-:W-:Y:S02]  /*18520*/  LOP3.LUT P5, RZ, R16, 0x40, RZ, 0xc0, !PT ;  /* 0x0000004010ff7812 */ /* 0x000fe400078ac0ff */
[----:B------:R-:W-:-:S02]  /*18530*/  FSEL R103, R103, -INF , !P1 ;  /* 0xff80000067677808 */ /* 0x000fc40004800000 */
[----:B------:R-:W-:Y:S02]  /*18540*/  ISETP.GT.AND P1, PT, R136, 0x60, !P0 ;  /* 0x000000608800780c */ /* 0x000fe40004724270 */
[----:B0-----:R-:W-:Y:S02]  /*18550*/  FMNMX.FTZ R0, R0, R8, !PT ;  /* 0x0000000800007209 */ /* 0x001fe40007810000 */
[----:B------:R-:W-:Y:S02]  /*18560*/  ISETP.LT.OR P1, PT, R137, 0x61, P1 ;  /* 0x000000618900780c */ /* 0x000fe40000f21670 */
[----:B------:R-:W-:Y:S01]  /*18570*/  LOP3.LUT P0, RZ, R16, 0x1, RZ, 0xc0, !PT ;  /* 0x0000000110ff7812 */ /* 0x000fe2000780c0ff */
[----:B------:R-:W0:Y:S01]  /*18580*/  SHFL.BFLY PT, R8, R0, 0x1, 0x1f ;  /* 0x0c201f0000087f89 */ /* 0x000e2200000e0000 */
[----:B------:R-:W-:Y:S02]  /*18590*/  FSEL R74, R74, -INF , !P1 ;  /* 0xff8000004a4a7808 */ /* 0x000fe40004800000 */
[----:B------:R-:W-:-:S02]  /*185a0*/  ISETP.GT.AND P1, PT, R136, 0x61, !P6 ;  /* 0x000000618800780c */ /* 0x000fc40007724270 */
[----:B------:R-:W-:Y:S02]  /*185b0*/  ISETP.GT.AND P0, PT, R136, RZ, !P0 ;  /* 0x000000ff8800720c */ /* 0x000fe40004704270 */
[C---:B------:R-:W-:Y:S02]  /*185c0*/  ISETP.LT.OR P1, PT, R137.reuse, 0x62, P1 ;  /* 0x000000628900780c */ /* 0x040fe40000f21670 */
[----:B------:R-:W-:Y:S02]  /*185d0*/  ISETP.LT.OR P0, PT, R137, 0x1, P0 ;  /* 0x000000018900780c */ /* 0x000fe40000701670 */
[----:B------:R-:W-:Y:S02]  /*185e0*/  FSEL R75, R75, -INF , !P1 ;  /* 0xff8000004b4b7808 */ /* 0x000fe40004800000 */
[----:B------:R-:W-:Y:S02]  /*185f0*/  LOP3.LUT P1, RZ, R16, 0x2000, RZ, 0xc0, !PT ;  /* 0x0000200010ff7812 */ /* 0x000fe4000782c0ff */
[----:B------:R-:W-:-:S02]  /*18600*/  FSEL R10, R10, -INF , !P0 ;  /* 0xff8000000a0a7808 */ /* 0x000fc40004000000 */
[C---:B------:R-:W-:Y:S02]  /*18610*/  ISETP.GT.AND P1, PT, R136.reuse, 0x68, !P1 ;  /* 0x000000688800780c */ /* 0x040fe40004f24270 */
[----:B------:R-:W-:Y:S02]  /*18620*/  ISETP.GT.AND P5, PT, R136, 0x81, !P5 ;  /* 0x000000818800780c */ /* 0x000fe40006fa4270 */
[----:B------:R-:W-:Y:S02]  /*18630*/  ISETP.LT.OR P1, PT, R137, 0x69, P1 ;  /* 0x000000698900780c */ /* 0x000fe40000f21670 */
[----:B------:R-:W-:Y:S02]  /*18640*/  LOP3.LUT R17, R17, 0xffffff7f, RZ, 0xc0, !PT ;  /* 0xffffff7f11117812 */ /* 0x000fe400078ec0ff */
[----:B------:R-:W-:Y:S02]  /*18650*/  FSEL R78, R78, -INF , !P1 ;  /* 0xff8000004e4e7808 */ /* 0x000fe40004800000 */
[----:B------:R-:W-:-:S02]  /*18660*/  LOP3.LUT P1, RZ, R16, 0x1000, RZ, 0xc0, !PT ;  /* 0x0000100010ff7812 */ /* 0x000fc4000782c0ff */
[----:B0-----:R-:W-:Y:S02]  /*18670*/  FMNMX.FTZ R0, R0, R8, !PT ;  /* 0x0000000800007209 */ /* 0x001fe40007810000 */
        /* <DEDUP_REMOVED lines=13> */
[----:B------:R-:W-:Y:S02]  /*18750*/  FMNMX.FTZ R8, R129, R8, !PT ;  /* 0x0000000881087209 */ /* 0x000fe40007810000 */
        /* <DEDUP_REMOVED lines=20> */
[----:B------:R-:W-:-:S02]  /*188a0*/  @P5 LOP3.LUT R17, R17, 0x80, RZ, 0xfc, !PT ;  /* 0x0000008011115812 */ /* 0x000fc400078efcff */
[----:B------:R-:W-:Y:S02]  /*188b0*/  FSEL R87, R87, -INF , !P1 ;  /* 0xff80000057577808 */ /* 0x000fe40004800000 */
[----:B------:R-:W-:Y:S02]  /*188c0*/  LOP3.LUT P1, RZ, R16, 0x80, RZ, 0xc0, !PT ;  /* 0x0000008010ff7812 */ /* 0x000fe4000782c0ff */
[----:B------:R-:W-:Y:S02]  /*188d0*/  FMNMX.FTZ R8, R90, R8, !PT ;  /* 0x000000085a087209 */ /* 0x000fe40007810000 */
[----:B------:R-:W-:Y:S02]  /*188e0*/  LOP3.LUT P5, RZ, R17, 0x4, RZ, 0xc0, !PT ;  /* 0x0000000411ff7812 */ /* 0x000fe400078ac0ff */
[----:B------:R-:W-:Y:S02]  /*188f0*/  ISETP.GT.AND P1, PT, R136, 0x80, !P1 ;  /* 0x000000808800780c */ /* 0x000fe40004f24270 */
[----:B------:R-:W-:-:S02]  /*18900*/  FMNMX.FTZ R8, R91, R8, !PT ;  /* 0x000000085b087209 */ /* 0x000fc40007810000 */
[----:B------:R-:W-:Y:S02]  /*18910*/  ISETP.GT.AND P5, PT, R136, 0x99, !P5 ;  /* 0x000000998800780c */ /* 0x000fe40006fa4270 */
[----:B------:R-:W-:Y:S02]  /*18920*/  ISETP.LT.OR P1, PT, R137, 0x81, P1 ;  /* 0x000000818900780c */ /* 0x000fe40000f21670 */
[----:B------:R-:W-:Y:S02]  /*18930*/  FMNMX.FTZ R8, R94, R8, !PT ;  /* 0x000000085e087209 */ /* 0x000fe40007810000 */
[----:B------:R-:W-:Y:S02]  /*18940*/  FSEL R131, R131, -INF , !P1 ;  /* 0xff80000083837808 */ /* 0x000fe40004800000 */
[----:B------:R-:W-:Y:S02]  /*18950*/  FMNMX.FTZ R8, R95, R8, !PT ;  /* 0x000000085f087209 */ /* 0x000fe40007810000 */
[----:B------:R-:W-:-:S02]  /*18960*/  LOP3.LUT P4, RZ, R16, 0x20, RZ, 0xc0, !PT ;  /* 0x0000002010ff7812 */ /* 0x000fc4000788c0ff */
[C---:B------:R-:W-:Y:S02]  /*18970*/  LOP3.LUT P6, RZ, R16.reuse, 0x10, RZ, 0xc0, !PT ;  /* 0x0000001010ff7812 */ /* 0x040fe400078cc0ff */
[C---:B------:R-:W-:Y:S02]  /*18980*/  LOP3.LUT P3, RZ, R16.reuse, 0x8, RZ, 0xc0, !PT ;  /* 0x0000000810ff7812 */ /* 0x040fe4000786c0ff */
[C---:B------:R-:W-:Y:S02]  /*18990*/  LOP3.LUT P2, RZ, R16.reuse, 0x4, RZ, 0xc0, !PT ;  /* 0x0000000410ff7812 */ /* 0x040fe4000784c0ff */
[C---:B------:R-:W-:Y:S02]  /*189a0*/  LOP3.LUT P1, RZ, R16.reuse, 0x2, RZ, 0xc0, !PT ;  /* 0x0000000210ff7812 */ /* 0x040fe4000782c0ff */
[----:B------:R-:W-:Y:S02]  /*189b0*/  LOP3.LUT R16, R16, 0xfffffffd, RZ, 0xc0, !PT ;  /* 0xfffffffd10107812 */ /* 0x000fe400078ec0ff */
[----:B------:R-:W-:-:S02]  /*189c0*/  FMNMX.FTZ R8, R98, R8, !PT ;  /* 0x0000000862087209 */ /* 0x000fc40007810000 */
[----:B------:R-:W-:Y:S02]  /*189d0*/  @P5 LOP3.LUT R16, R16, 0x2, RZ, 0xfc, !PT ;  /* 0x0000000210105812 */ /* 0x000fe400078efcff */
[----:B------:R-:W-:Y:S02]  /*189e0*/  LOP3.LUT P5, RZ, R17, 0x80, RZ, 0xc0, !PT ;  /* 0x0000008011ff7812 */ /* 0x000fe400078ac0ff */
[----:B------:R-:W-:Y:S02]  /*189f0*/  FMNMX.FTZ R8, R99, R8, !PT ;  /* 0x0000000863087209 */ /* 0x000fe40007810000 */
[----:B------:R-:W-:Y:S02]  /*18a00*/  ISETP.LT.OR P5, PT, R137, 0x82, P5 ;  /* 0x000000828900780c */ /* 0x000fe40002fa1670 */
[----:B------:R-:W-:Y:S02]  /*18a10*/  FMNMX.FTZ R8, R102, R8, !PT ;  /* 0x0000000866087209 */ /* 0x000fe40007810000 */
[----:B------:R-:W-:-:S02]  /*18a20*/  ISETP.GT.AND P4, PT, R136, 0x88, !P4 ;  /* 0x000000888800780c */ /* 0x000fc40006784270 */
[----:B------:R-:W-:Y:S02]  /*18a30*/  FMNMX.FTZ R8, R103, R8, !PT ;  /* 0x0000000867087209 */ /* 0x000fe40007810000 */
[----:B------:R-:W-:Y:S02]  /*18a40*/  LOP3.LUT R16, R16, 0xfffffff7, RZ, 0xc0, !PT ;  /* 0xfffffff710107812 */ /* 0x000fe400078ec0ff */
[----:B------:R-:W-:Y:S02]  /*18a50*/  ISETP.LT.OR P4, PT, R137, 0x89, P4 ;  /* 0x000000898900780c */ /* 0x000fe40002781670 */
[----:B------:R-:W-:Y:S02]  /*18a60*/  FMNMX.FTZ R8, R74, R8, !PT ;  /* 0x000000084a087209 */ /* 0x000fe40007810000 */
[----:B------:R-:W-:Y:S02]  /*18a70*/  @P5 LOP3.LUT R16, R16, 0x8, RZ, 0xfc, !PT ;  /* 0x0000000810105812 */ /* 0x000fe400078efcff */
[----:B------:R-:W-:-:S02]  /*18a80*/  FMNMX.FTZ R8, R75, R8, !PT ;  /* 0x000000084b087209 */ /* 0x000fc40007810000 */
[----:B------:R-:W-:Y:S02]  /*18a90*/  LOP3.LUT P5, RZ, R16, 0x2, RZ, 0xc0, !PT ;  /* 0x0000000210ff7812 */ /* 0x000fe400078ac0ff */
[----:B------:R-:W-:Y:S02]  /*18aa0*/  FMNMX.FTZ R8, R78, R8, !PT ;  /* 0x000000084e087209 */ /* 0x000fe40007810000 */
[----:B------:R-:W-:Y:S02]  /*18ab0*/  LOP3.LUT R16, R16, 0xfffffffb, RZ, 0xc0, !PT ;  /* 0xfffffffb10107812 */ /* 0x000fe400078ec0ff */
[----:B------:R-:W-:Y:S02]  /*18ac0*/  ISETP.GT.AND P6, PT, R136, 0x89, !P6 ;  /* 0x000000898800780c */ /* 0x000fe400077c4270 */
[----:B------:R-:W-:Y:S02]  /*18ad0*/  FMNMX.FTZ R8, R79, R8, !PT ;  /* 0x000000084f087209 */ /* 0x000fe40007810000 */
[----:B------:R-:W-:-:S02]  /*18ae0*/  @P4 LOP3.LUT R16, R16, 0x4, RZ, 0xfc, !PT ;  /* 0x0000000410104812 */ /* 0x000fc400078efcff */
[----:B------:R-:W-:Y:S02]  /*18af0*/  ISETP.LT.OR P4, PT, R137, 0x8a, P6 ;  /* 0x0000008a8900780c */ /* 0x000fe40003781670 */
        /* <DEDUP_REMOVED lines=78> */
[----:B------:R-:W2:Y:S01]  /*18fe0*/  MUFU.EX2 R57, R57 ;  /* 0x0000003900397308 */ /* 0x000ea20000000800 */
[----:B------:R-:W0:Y:S01]  /*18ff0*/  SHFL.BFLY PT, R68, R8, 0x2, 0x1f ;  /* 0x0c401f0008447f89 */ /* 0x000e2200000e0000 */
[----:B------:R-:W-:-:S06]  /*19000*/  LOP3.LUT P0, RZ, R17, 0x20, RZ, 0xc0, !PT ;  /* 0x0000002011ff7812 */ /* 0x000fcc000780c0ff */
[----:B------:R-:W1:Y:S08]  /*19010*/  MUFU.EX2 R11, R11 ;  /* 0x0000000b000b7308 */ /* 0x000e700000000800 */
        /* <DEDUP_REMOVED lines=21> */
[----:B-1----:R-:W-:-:S01]  /*19170*/  FADD.FTZ R68, R11, R68 ;  /* 0x000000440b447221 */ /* 0x002fc20000010000 */
        /* <DEDUP_REMOVED lines=189> */
.L_x_14632:
[----:B------:R-:W-:Y:S01]  /*19d50*/  F2FP.SATFINITE.E4M3.F32.PACK_AB_MERGE_C R121, R122, R121, RZ ;  /* 0x000000797a79723e */ /* 0x000fe200048070ff */
[----:B------:R-:W-:Y:S01]  /*19d60*/  IMAD.MOV.U32 R68, RZ, RZ, R140 ;  /* 0x000000ffff447224 */ /* 0x000fe200078e008c */
[----:B------:R-:W-:Y:S01]  /*19d70*/  F2FP.SATFINITE.E4M3.F32.PACK_AB_MERGE_C R13, R13, R67, RZ ;  /* 0x000000430d0d723e */ /* 0x000fe200048070ff */
[----:B------:R-:W-:Y:S01]  /*19d80*/  VIADD R12, R12, 0x13260 ;  /* 0x000132600c0c7836 */ /* 0x000fe20000000000 */
[----:B------:R-:W-:Y:S02]  /*19d90*/  F2FP.SATFINITE.E4M3.F32.PACK_AB_MERGE_C R153, R15, R10, R121 ;  /* 0x0000000a0f99723e */ /* 0x000fe40004807079 */
[----:B------:R-:W2:Y:S01]  /*19da0*/  LDL R10, [R1+0x40] ;  /* 0x00004000010a7983 */ /* 0x000ea20000100800 */
[----:B------:R-:W-:Y:S02]  /*19db0*/  F2FP.SATFINITE.E4M3.F32.PACK_AB_MERGE_C R20, R120, R20, RZ ;  /* 0x000000147814723e */ /* 0x000fe400048070ff */
[----:B------:R-:W-:Y:S02]  /*19dc0*/  PRMT R12, R68, 0x654, R12 ;  /* 0x00000654440c7816 */ /* 0x000fe4000000000c */
[----:B------:R-:W-:-:S02]  /*19dd0*/  F2FP.SATFINITE.E4M3.F32.PACK_AB_MERGE_C R127, R128, R127, RZ ;  /* 0x0000007f807f723e */ /* 0x000fc400048070ff */
[----:B------:R-:W-:Y:S01]  /*19de0*/  F2FP.SATFINITE.E4M3.F32.PACK_AB_MERGE_C R129, R130, R129, RZ ;  /* 0x000000818281723e */ /* 0x000fe200048070ff */
[----:B------:R0:W-:Y:S01]  /*19df0*/  SYNCS.ARRIVE.TRANS64.RED.A1T0 RZ, [R12+URZ], RZ ;  /* 0x000000ff0cff79a7 */ /* 0x0001e2000810043f */
        /* <DEDUP_REMOVED lines=70> */
[----:B------:R-:W-:Y:S02]  /*1a260*/  VIADD R3, R3, 0xffffffff ;  /* 0xffffffff03037836 */ /* 0x000fe40000000000 */
[----:B------:R-:W-:-:S10]  /*1a270*/  IMAD.MOV.U32 R10, RZ, RZ, R156 ;  /* 0x000000ffff0a7224 */ /* 0x000fd400078e009c */
[----:B0-----:R-:W-:Y:S05]  /*1a280*/  @P1 BRA `(.L_x_14633) ;  /* 0xffffffb000c81947 */ /* 0x001fea000383ffff */
.L_x_14612:
[----:B------:R-:W-:Y:S05]  /*1a290*/  BSYNC B0 ;  /* 0x0000000000007941 */ /* 0x000fea0003800000 */
.L_x_14611:
[----:B------:R-:W-:Y:S06]  /*1a2a0*/  BAR.ARV 0x8, 0x200 ;  /* 0x0208000000007b1d */ /* 0x000fec0000002000 */
[----:B------:R-:W-:Y:S05]  /*1a2b0*/  @!P0 BRA `(.L_x_14634) ;  /* 0x0000000000048947 */ /* 0x000fea0003800000 */
[----:B------:R-:W-:Y:S01]  /*1a2c0*/  BPT.TRAP 0x1 ;  /* 0x000000040000795c */ /* 0x000fe20000300000 */
.L_x_14634:
[----:B------:R-:W-:Y:S01]  /*1a2d0*/  IMAD R13, R23, 0x8, R22 ;  /* 0x00000008170d7824 */ /* 0x000fe200078e0216 */
[----:B------:R-:W-:-:S04]  /*1a2e0*/  SHF.L.U32 R2, R156, 0x1f, RZ ;  /* 0x0000001f9c027819 */ /* 0x000fc800000006ff */
[----:B------:R0:W1:Y:S01]  /*1a2f0*/  SYNCS.PHASECHK.TRANS64.TRYWAIT P1, [R13+URZ+0x13250], R2 ;  /* 0x013250020d0075a7 */ /* 0x000062000802017f */
[----:B------:R-:W-:Y:S05]  /*1a300*/  @!P0 BRA `(.L_x_14635) ;  /* 0x0000000000048947 */ /* 0x000fea0003800000 */
[----:B------:R-:W-:Y:S01]  /*1a310*/  BPT.TRAP 0x1 ;  /* 0x000000040000795c */ /* 0x000fe20000300000 */
.L_x_14635:
[----:B------:R-:W-:Y:S04]  /*1a320*/  BSSY B0, `(.L_x_14636) ;  /* 0x0000004000007945 */ /* 0x000fe80003800000 */
[----:B-1----:R-:W-:Y:S05]  /*1a330*/  @P1 BRA `(.L_x_14637) ;  /* 0x0000000000081947 */ /* 0x002fea0003800000 */
[----:B------:R-:W1:Y:S02]  /*1a340*/  SYNCS.PHASECHK.TRANS64.TRYWAIT P1, [R13+URZ+0x13250], R2 ;  /* 0x013250020d0075a7 */ /* 0x000e64000802017f */
[----:B-1----:R-:W-:Y:S05]  /*1a350*/  @!P1 BRA `(.L_x_14638) ;  /* 0x000000b000489947 */ /* 0x002fea0003800000 */
.L_x_14637:
[----:B------:R-:W-:Y:S05]  /*1a360*/  BSYNC B0 ;  /* 0x0000000000007941 */ /* 0x000fea0003800000 */
.L_x_14636:
[----:B------:R-:W2:Y:S01]  /*1a370*/  LDL.LU R14, [R1+0xc] ;  /* 0x00000c00010e7983 */ /* 0x000ea20000300800 */
[----:B------:R-:W-:-:S03]  /*1a380*/  ULDC.64 UR4, c[0x0][0x9a0] ;  /* 0x0002680000047ab9 */ /* 0x000fc60000000a00 */
[----:B------:R-:W3:Y:S04]  /*1a390*/  LDL.LU R9, [R1+0x8] ;  /* 0x0000080001097983 */ /* 0x000ee80000300800 */
[----:B------:R-:W4:Y:S01]  /*1a3a0*/  LDL.LU R12, [R1] ;  /* 0x00000000010c7983 */ /* 0x000f220000300800 */
[----:B------:R-:W-:Y:S01]  /*1a3b0*/  VIADD R22, R22, 0x1000 ;  /* 0x0000100016167836 */ /* 0x000fe20000000000 */
[----:B------:R-:W-:Y:S01]  /*1a3c0*/  ISETP.NE.U32.AND P1, PT, RZ, UR4, PT ;  /* 0x00000004ff007c0c */ /* 0x000fe2000bf25070 */
[----:B------:R-:W-:Y:S01]  /*1a3d0*/  IMAD.MOV.U32 R3, RZ, RZ, -0x3ffffff0 ;  /* 0xc0000010ff037424 */ /* 0x000fe200078e00ff */
[----:B------:R-:W-:Y:S02]  /*1a3e0*/  WARPGROUP.ARRIVE ;  /* 0x00000000000079c5 */ /* 0x000fe40000000000 */
[----:B------:R-:W-:-:S02]  /*1a3f0*/  SHF.R.U32.HI R22, RZ, 0x4, R22 ;  /* 0x00000004ff167819 */ /* 0x000fc40000011616 */
[----:B------:R-:W-:Y:S02]  /*1a400*/  R2UR UR7, R3 ;  /* 0x00000000030772ca */ /* 0x000fe400000e0000 */
[----:B------:R-:W-:Y:S02]  /*1a410*/  LOP3.LUT R22, R22, 0x3fff, RZ, 0xc0, !PT ;  /* 0x00003fff16167812 */ /* 0x000fe400078ec0ff */
[----:B------:R-:W-:Y:S02]  /*1a420*/  ISETP.NE.AND.EX P1, PT, RZ, UR5, PT, P1 ;  /* 0x00000005ff007c0c */ /* 0x000fe4000bf25310 */
[----:B------:R-:W-:-:S05]  /*1a430*/  LOP3.LUT R22, R22, 0x10000, RZ, 0xfc, !PT ;  /* 0x0001000016167812 */ /* 0x000fca00078efcff */
[----:B01----:R-:W-:-:S05]  /*1a440*/  IMAD R2, R23, 0x280, R22 ;  /* 0x0000028017027824 */ /* 0x003fca00078e0216 */
[----:B------:R-:W-:Y:S01]  /*1a450*/  R2UR UR6, R2 ;  /* 0x00000000020672ca */ /* 0x000fe200000e0000 */
[----:B------:R-:W0:Y:S08]  /*1a460*/  @P1 LDC.64 R6, c[0x0][0x9c8] ;  /* 0x00027200ff061b82 */ /* 0x000e300000000a00 */
[----:B------:R-:W1:Y:S04]  /*1a470*/  @P1 LDC.64 R10, c[0x0][0x9d0] ;  /* 0x00027400ff0a1b82 */ /* 0x000e680000000a00 */
[----:B------:R-:W-:Y:S03]  /*1a480*/  QGMMA.64x64x32.F32.E4M3.E4M3 R24, R152, gdesc[UR4], R24, gsb0 ;  /* 0x00e0000498187df3 */ /* 0x000fe60008000818 */
[----:B------:R-:W-:-:S02]  /*1a490*/  WARPGROUP.DEPBAR.LE gsb0, 0x0 ;  /* 0x00008000000079c5 */ /* 0x000fc40000010000 */
[----:B------:R-:W-:Y:S01]  /*1a4a0*/  WARPGROUP.ARRIVE ;  /* 0x00000000000079c5 */ /* 0x000fe20000000000 */
[----:B--2---:R-:W-:-:S05]  /*1a4b0*/  @P1 SHF.R.S32.HI R5, RZ, 0x1f, R14 ;  /* 0x0000001fff051819 */ /* 0x004fca000001140e */
[----:B0-----:R-:W-:-:S04]  /*1a4c0*/  @P1 IMAD R4, R5, R6, RZ ;  /* 0x0000000605041224 */ /* 0x001fc800078e02ff */
[C---:B------:R-:W-:Y:S01]  /*1a4d0*/  @P1 IMAD R3, R14.reuse, R7, R4 ;  /* 0x000000070e031224 */ /* 0x040fe200078e0204 */
[----:B---3--:R-:W-:Y:S01]  /*1a4e0*/  @P1 SHF.R.S32.HI R7, RZ, 0x1f, R9 ;  /* 0x0000001fff071819 */ /* 0x008fe20000011409 */
[----:B------:R-:W-:-:S04]  /*1a4f0*/  @P1 IMAD.WIDE.U32 R4, R14, R6, RZ ;  /* 0x000000060e041225 */ /* 0x000fc800078e00ff */
[-C--:B-1----:R-:W-:Y:S02]  /*1a500*/  @P1 IMAD R6, R7, R10.reuse, RZ ;  /* 0x0000000a07061224 */ /* 0x082fe400078e02ff */
[----:B------:R-:W-:Y:S02]  /*1a510*/  @P1 IMAD.IADD R5, R5, 0x1, R3 ;  /* 0x0000000105051824 */ /* 0x000fe400078e0203 */
[C---:B------:R-:W-:Y:S02]  /*1a520*/  @P1 IMAD R3, R9.reuse, R11, R6 ;  /* 0x0000000b09031224 */ /* 0x040fe400078e0206 */
[----:B------:R-:W-:-:S04]  /*1a530*/  @P1 IMAD.WIDE.U32 R4, R9, R10, R4 ;  /* 0x0000000a09041225 */ /* 0x000fc800078e0004 */
[----:B------:R-:W-:Y:S01]  /*1a540*/  @P1 IMAD.IADD R3, R5, 0x1, R3 ;  /* 0x0000000105031824 */ /* 0x000fe200078e0203 */
[C---:B------:R-:W-:Y:S01]  /*1a550*/  @P1 LEA R6, P2, R4.reuse, UR4, 0x2 ;  /* 0x0000000404061c11 */ /* 0x040fe2000f8410ff */
[----:B------:R-:W-:Y:S02]  /*1a560*/  IMAD.MOV.U32 R9, RZ, RZ, 0x3f800000 ;  /* 0x3f800000ff097424 */ /* 0x000fe400078e00ff */
[----:B------:R-:W-:Y:S01]  /*1a570*/  IMAD.MOV.U32 R5, RZ, RZ, -0x3ffffff0 ;  /* 0xc0000010ff057424 */ /* 0x000fe200078e00ff */
[----:B------:R-:W-:Y:S01]  /*1a580*/  @P1 LEA.HI.X R7, R4, UR5, R3, 0x2, P2 ;  /* 0x0000000504071c11 */ /* 0x000fe200090f1403 */
[----:B------:R-:W-:-:S03]  /*1a590*/  VIADD R4, R2, 0x80 ;  /* 0x0000008002047836 */ /* 0x000fc60000000000 */
[----:B------:R-:W-:Y:S01]  /*1a5a0*/  R2UR UR7, R5 ;  /* 0x00000000050772ca */ /* 0x000fe200000e0000 */
[----:B------:R0:W2:Y:S01]  /*1a5b0*/  @P1 LDG.E R9, desc[UR44][R6.64] ;  /* 0x0000002c06091981 */ /* 0x0000a2000c1e1900 */
[----:B------:R-:W-:Y:S01]  /*1a5c0*/  R2UR UR6, R4 ;  /* 0x00000000040672ca */ /* 0x000fe200000e0000 */
[----:B------:R-:W-:Y:S02]  /*1a5d0*/  VIADD R4, R2, 0x100 ;  /* 0x0000010002047836 */ /* 0x000fe40000000000 */
[----:B------:R-:W-:Y:S01]  /*1a5e0*/  IMAD.MOV.U32 R5, RZ, RZ, -0x3ffffff0 ;  /* 0xc0000010ff057424 */ /* 0x000fe200078e00ff */
[----:B----4-:R-:W-:Y:S01]  /*1a5f0*/  SHFL.BFLY PT, R3, R12, 0x2, 0x1f ;  /* 0x0c401f000c037f89 */ /* 0x010fe200000e0000 */
[----:B------:R-:W-:Y:S02]  /*1a600*/  IMAD.MOV.U32 R57, RZ, RZ, -0x800000 ;  /* 0xff800000ff397424 */ /* 0x000fe400078e00ff */
[----:B------:R-:W-:Y:S01]  /*1a610*/  IMAD.MOV.U32 R20, RZ, RZ, -0x800000 ;  /* 0xff800000ff147424 */ /* 0x000fe200078e00ff */
[----:B0-----:R-:W0:Y:S05]  /*1a620*/  SHFL.BFLY PT, R6, R21, 0x2, 0x1f ;  /* 0x0c401f0015067f89 */ /* 0x001e2a00000e0000 */
[----:B------:R-:W-:Y:S01]  /*1a630*/  QGMMA.64x64x32.F32.E4M3.E4M3 R24, R148, gdesc[UR4], R24, gsb0 ;  /* 0x00e0000494187df3 */ /* 0x000fe20008000818 */
[----:B------:R-:W-:Y:S01]  /*1a640*/  R2UR UR6, R4 ;  /* 0x00000000040672ca */ /* 0x000fe200000e0000 */
[----:B------:R-:W-:Y:S01]  /*1a650*/  VIADD R4, R2, 0x180 ;  /* 0x0000018002047836 */ /* 0x000fe20000000000 */
[----:B------:R-:W-:Y:S01]  /*1a660*/  R2UR UR7, R5 ;  /* 0x00000000050772ca */ /* 0x000fe200000e0000 */
[----:B------:R-:W-:-:S02]  /*1a670*/  IMAD.MOV.U32 R5, RZ, RZ, -0x3ffffff0 ;  /* 0xc0000010ff057424 */ /* 0x000fc400078e00ff */
[----:B------:R-:W-:Y:S02]  /*1a680*/  VIADD R2, R2, 0x200 ;  /* 0x0000020002027836 */ /* 0x000fe40000000000 */
[----:B0-----:R-:W-:-:S01]  /*1a690*/  FADD.FTZ R6, R6, R21 ;  /* 0x0000001506067221 */ /* 0x001fc20000010000 */
[----:B------:R-:W-:Y:S02]  /*1a6a0*/  WARPGROUP.DEPBAR.LE gsb0, 0x0 ;  /* 0x00008000000079c5 */ /* 0x000fe40000010000 */
[----:B------:R-:W-:-:S06]  /*1a6b0*/  WARPGROUP.ARRIVE ;  /* 0x00000000000079c5 */ /* 0x000fcc0000000000 */
[----:B------:R-:W-:Y:S01]  /*1a6c0*/  QGMMA.64x64x32.F32.E4M3.E4M3 R24, R144, gdesc[UR4], R24, gsb0 ;  /* 0x00e0000490187df3 */ /* 0x000fe20008000818 */
[----:B------:R-:W-:Y:S01]  /*1a6d0*/  R2UR UR6, R4 ;  /* 0x00000000040672ca */ /* 0x000fe200000e0000 */
[----:B------:R-:W-:Y:S01]  /*1a6e0*/  FADD.FTZ R4, R3, R12 ;  /* 0x0000000c03047221 */ /* 0x000fe20000010000 */
[----:B------:R-:W-:Y:S01]  /*1a6f0*/  R2UR UR7, R5 ;  /* 0x00000000050772ca */ /* 0x000fe200000e0000 */
[----:B------:R-:W-:-:S03]  /*1a700*/  IMAD.MOV.U32 R3, RZ, RZ, -0x3ffffff0 ;  /* 0xc0000010ff037424 */ /* 0x000fc600078e00ff */
[----:B------:R-:W0:Y:S02]  /*1a710*/  SHFL.BFLY PT, R5, R4, 0x1, 0x1f ;  /* 0x0c201f0004057f89 */ /* 0x000e2400000e0000 */
[----:B0-----:R-:W-:-:S04]  /*1a720*/  FADD.FTZ R7, R4, R5 ;  /* 0x0000000504077221 */ /* 0x001fc80000010000 */
[C---:B------:R-:W-:Y:S01]  /*1a730*/  FMUL.FTZ R11, R7.reuse, 0.00390625 ;  /* 0x3b800000070b7820 */ /* 0x040fe20000410000 */
[----:B------:R-:W-:-:S04]  /*1a740*/  FSETP.NE.FTZ.AND P1, PT, R7, RZ, PT ;  /* 0x000000ff0700720b */ /* 0x000fc80003f35000 */
[----:B------:R-:W-:-:S13]  /*1a750*/  FSETP.NE.FTZ.AND P2, PT, R11, RZ, PT ;  /* 0x000000ff0b00720b */ /* 0x000fda0003f55000 */
[----:B------:R-:W0:Y:S02]  /*1a760*/  @P2 MUFU.LG2 R4, R11 ;  /* 0x0000000b00042308 */ /* 0x000e240000000c00 */
[----:B0-----:R-:W-:Y:S01]  /*1a770*/  @P2 FMUL.FTZ R4, R4, 0.69314718246459960938 ;  /* 0x3f31721804042820 */ /* 0x001fe20000410000 */
[----:B------:R-:W-:Y:S02]  /*1a780*/  WARPGROUP.DEPBAR.LE gsb0, 0x0 ;  /* 0x00008000000079c5 */ /* 0x000fe40000010000 */
[----:B------:R-:W-:-:S06]  /*1a790*/  WARPGROUP.ARRIVE ;  /* 0x00000000000079c5 */ /* 0x000fcc0000000000 */
[----:B------:R-:W-:Y:S01]  /*1a7a0*/  QGMMA.64x64x32.F32.E4M3.E4M3 R24, R140, gdesc[UR4], R24, gsb0 ;  /* 0x00e000048c187df3 */ /* 0x000fe20008000818 */
[----:B------:R-:W-:Y:S01]  /*1a7b0*/  R2UR UR6, R2 ;  /* 0x00000000020672ca */ /* 0x000fe200000e0000 */
[----:B------:R-:W-:Y:S01]  /*1a7c0*/  IMAD.MOV.U32 R2, RZ, RZ, RZ ;  /* 0x000000ffff027224 */ /* 0x000fe200078e00ff */
[----:B------:R-:W-:Y:S02]  /*1a7d0*/  R2UR UR7, R3 ;  /* 0x00000000030772ca */ /* 0x000fe400000e0000 */
[----:B------:R-:W0:Y:S03]  /*1a7e0*/  SHFL.BFLY PT, R3, R6, 0x1, 0x1f ;  /* 0x0c201f0006037f89 */ /* 0x000e2600000e0000 */
[----:B------:R-:W-:Y:S01]  /*1a7f0*/  @P1 MUFU.RCP R2, R7 ;  /* 0x0000000700021308 */ /* 0x000fe20000001000 */
[----:B0-----:R-:W-:-:S01]  /*1a800*/  FADD.FTZ R10, R6, R3 ;  /* 0x00000003060a7221 */ /* 0x001fc20000010000 */
[----:B------:R-:W-:-:S02]  /*1a810*/  IMAD.MOV.U32 R6, RZ, RZ, RZ ;  /* 0x000000ffff067224 */ /* 0x000fc400078e00ff */
[----:B------:R-:W-:Y:S01]  /*1a820*/  @P2 FMUL.FTZ R3, R56, 0.69314718246459960938 ;  /* 0x3f31721838032820 */ /* 0x000fe20000410000 */
[C---:B------:R-:W-:Y:S01]  /*1a830*/  FMUL.FTZ R12, R10.reuse, 0.00390625 ;  /* 0x3b8000000a0c7820 */ /* 0x040fe20000410000 */
[----:B------:R-:W-:Y:S02]  /*1a840*/  FSETP.NE.FTZ.AND P1, PT, R10, RZ, PT ;  /* 0x000000ff0a00720b */ /* 0x000fe40003f35000 */
[----:B------:R-:W-:Y:S02]  /*1a850*/  @P2 FFMA.FTZ R57, R3, R0, R4 ;  /* 0x0000000003392223 */ /* 0x000fe40000010004 */
[----:B------:R-:W-:-:S09]  /*1a860*/  FSETP.NE.FTZ.AND P3, PT, R12, RZ, PT ;  /* 0x000000ff0c00720b */ /* 0x000fd20003f75000 */
[----:B------:R-:W-:Y:S04]  /*1a870*/  @P1 MUFU.RCP R6, R10 ;  /* 0x0000000a00061308 */ /* 0x000fe80000001000 */
[----:B------:R-:W-:-:S04]  /*1a880*/  @P3 FMUL.FTZ R56, R56, 0.69314718246459960938 ;  /* 0x3f31721838383820 */ /* 0x000fc80000410000 */
[----:B------:R-:W0:Y:S02]  /*1a890*/  @P3 MUFU.LG2 R5, R12 ;  /* 0x0000000c00053308 */ /* 0x000e240000000c00 */
[----:B0-----:R-:W-:-:S04]  /*1a8a0*/  @P3 FMUL.FTZ R5, R5, 0.69314718246459960938 ;  /* 0x3f31721805053820 */ /* 0x001fc80000410000 */
[----:B------:R-:W-:Y:S01]  /*1a8b0*/  @P3 FFMA.FTZ R20, R56, R8, R5 ;  /* 0x0000000838143223 */ /* 0x000fe20000010005 */
[----:B------:R-:W-:Y:S02]  /*1a8c0*/  WARPGROUP.DEPBAR.LE gsb0, 0x0 ;  /* 0x00008000000079c5 */ /* 0x000fe40000010000 */
[----:B------:R-:W-:-:S06]  /*1a8d0*/  WARPGROUP.ARRIVE ;  /* 0x00000000000079c5 */ /* 0x000fcc0000000000 */
[----:B------:R-:W-:Y:S01]  /*1a8e0*/  QGMMA.64x64x32.F32.E4M3.E4M3 R24, R136, gdesc[UR4], R24, gsb0 ;  /* 0x00e0000488187df3 */ /* 0x000fe20008000818 */
[-C--:B--2---:R-:W-:Y:S01]  /*1a8f0*/  FMUL.FTZ R2, R2, R9.reuse ;  /* 0x0000000902027220 */ /* 0x084fe20000410000 */
[----:B------:R-:W-:Y:S01]  /*1a900*/  FMUL.FTZ R4, R6, R9 ;  /* 0x0000000906047220 */ /* 0x000fe20000410000 */
[----:B------:R-:W-:Y:S02]  /*1a910*/  WARPGROUP.DEPBAR.LE gsb0, 0x0 ;  /* 0x00008000000079c5 */ /* 0x000fe40000010000 */
[----:B------:R-:W-:Y:S05]  /*1a920*/  @!P0 BRA `(.L_x_14639) ;  /* 0x0000000000048947 */ /* 0x000fea0003800000 */
[----:B------:R-:W-:Y:S01]  /*1a930*/  BPT.TRAP 0x1 ;  /* 0x000000040000795c */ /* 0x000fe20000300000 */
.L_x_14639:
        /* <DEDUP_REMOVED lines=43> */
[----:B------:R-:W-:-:S04]  /*1abf0*/  SEL R3, RZ, 0x1, P1 ;  /* 0x00000001ff037807 */ /* 0x000fc80000800000 */
[----:B------:R-:W-:-:S07]  /*1ac00*/  LOP3.LUT R156, R156, R3, RZ, 0x3c, !PT ;  /* 0x000000039c9c7212 */ /* 0x000fce00078e3cff */
.L_x_14525:
[----:B------:R-:W0:Y:S08]  /*1ac10*/  S2UR UR4, SR_CgaCtaId ;  /* 0x00000000000479c3 */ /* 0x000e300000008800 */
[----:B------:R-:W-:Y:S01]  /*1ac20*/  BAR.SYNC.DEFER_BLOCKING 0x5, 0x200 ;  /* 0x0148000000007b1d */ /* 0x000fe20000010000 */
[----:B------:R-:W-:-:S05]  /*1ac30*/  MOV R22, 0x400 ;  /* 0x0000040000167802 */ /* 0x000fca0000000f00 */
[----:B------:R-:W-:Y:S01]  /*1ac40*/  BSSY B0, `(.L_x_14640) ;  /* 0x00001d8000007945 */ /* 0x000fe20003800000 */
[----:B------:R-:W1:Y:S01]  /*1ac50*/  S2R R50, SR_TID.X ;  /* 0x0000000000327919 */ /* 0x000e620000002100 */
[----:B0-----:R-:W-:-:S05]  /*1ac60*/  IMAD.U32 R0, RZ, RZ, UR4 ;  /* 0x00000004ff007e24 */ /* 0x001fca000f8e00ff */
[----:B------:R-:W-:Y:S01]  /*1ac70*/  LEA R22, R0, R22, 0x18 ;  /* 0x0000001600167211 */ /* 0x000fe200078ec0ff */
[----:B------:R0:W-:Y:S04]  /*1ac80*/  STL [R1+0x1c], R0 ;  /* 0x00001c0001007387 */ /* 0x0001e80000100800 */
[----:B------:R-:W2:Y:S01]  /*1ac90*/  LDS.128 R40, [R22+0x132d0] ;  /* 0x0132d00016287984 */ /* 0x000ea20000000c00 */
[----:B-1----:R-:W-:-:S05]  /*1aca0*/  VIADD R30, R50, 0xffffff80 ;  /* 0xffffff80321e7836 */ /* 0x002fca0000000000 */
[----:B------:R-:W-:-:S04]  /*1acb0*/  SHF.R.S32.HI R31, RZ, 0x1f, R30 ;  /* 0x0000001fff1f7819 */ /* 0x000fc8000001141e */
[----:B------:R-:W-:-:S04]  /*1acc0*/  LEA.HI R2, R31, R30, RZ, 0x3 ;  /* 0x0000001e1f027211 */ /* 0x000fc800078f18ff */
[----:B------:R-:W-:Y:S02]  /*1acd0*/  LOP3.LUT R21, R2, 0xfffffff8, RZ, 0xc0, !PT ;  /* 0xfffffff802157812 */ /* 0x000fe400078ec0ff */
[----:B------:R-:W-:-:S03]  /*1ace0*/  SHF.R.S32.HI R2, RZ, 0x3, R2 ;  /* 0x00000003ff027819 */ /* 0x000fc60000011402 */
[----:B------:R-:W-:-:S04]  /*1acf0*/  IMAD.IADD R21, R30, 0x1, -R21 ;  /* 0x000000011e157824 */ /* 0x000fc800078e0a15 */
[----:B------:R-:W-:-:S05]  /*1ad00*/  IMAD.SHL.U32 R3, R21, 0x8, RZ ;  /* 0x0000000815037824 */ /* 0x000fca00078e00ff */
[----:B0-----:R-:W-:Y:S01]  /*1ad10*/  SHF.R.S32.HI R0, RZ, 0x1f, R3 ;  /* 0x0000001fff007819 */ /* 0x001fe20000011403 */
[----:B--2---:R0:W-:Y:S04]  /*1ad20*/  STL.64 [R1], R40 ;  /* 0x0000002801007387 */ /* 0x0041e80000100a00 */
[----:B------:R0:W-:Y:S01]  /*1ad30*/  STL.64 [R1+0x8], R42 ;  /* 0x0000082a01007387 */ /* 0x0001e20000100a00 */
[----:B------:R-:W-:Y:S06]  /*1ad40*/  BAR.ARV 0x4, 0x200 ;  /* 0x0108000000007b1d */ /* 0x000fec0000002000 */
[----:B------:R-:W-:Y:S05]  /*1ad50*/  @P0 BRA `(.L_x_14641) ;  /* 0x0000001000e00947 */ /* 0x000fea0003800000 */
[----:B------:R-:W-:Y:S01]  /*1ad60*/  IMAD.SHL.U32 R4, R50, 0x4, RZ ;  /* 0x0000000432047824 */ /* 0x000fe200078e00ff */
[----:B------:R-:W-:Y:S01]  /*1ad70*/  ULDC.64 UR4, c[0x4][0x38] ;  /* 0x01000e0000047ab9 */ /* 0x000fe20000000a00 */
[----:B------:R-:W2:Y:S01]  /*1ad80*/  LDL R64, [R1+0x3c] ;  /* 0x00003c0001407983 */ /* 0x000ea20000100800 */
[----:B0-----:R-:W0:Y:S02]  /*1ad90*/  S2R R41, SR_SWINHI ;  /* 0x0000000000297919 */ /* 0x001e240000002f00 */
[----:B------:R-:W-:Y:S01]  /*1ada0*/  LOP3.LUT R4, R4, 0xc, RZ, 0xc0, !PT ;  /* 0x0000000c04047812 */ /* 0x000fe200078ec0ff */
[----:B------:R-:W-:Y:S01]  /*1adb0*/  ULDC.64 UR6, c[0x0][0xb90] ;  /* 0x0002e40000067ab9 */ /* 0x000fe20000000a00 */
[----:B------:R-:W3:Y:S02]  /*1adc0*/  LDL.LU R62, [R1+0x50] ;  /* 0x00005000013e7983 */ /* 0x000ee40000300800 */
[----:B------:R-:W-:Y:S02]  /*1add0*/  IADD3 R4, P0, R4, UR4, RZ ;  /* 0x0000000404047c10 */ /* 0x000fe4000ff1e0ff */
[----:B------:R-:W-:Y:S01]  /*1ade0*/  F2FP.BF16.F32.PACK_AB R12, R11, R12 ;  /* 0x0000000c0b0c723e */ /* 0x000fe200000010ff */
[----:B------:R-:W4:Y:S02]  /*1adf0*/  LDL R60, [R1+0x4c] ;  /* 0x00004c00013c7983 */ /* 0x000f240000100800 */
[----:B------:R-:W-:Y:S01]  /*1ae00*/  IMAD.X R5, RZ, RZ, UR5, P0 ;  /* 0x00000005ff057e24 */ /* 0x000fe200080e06ff */
[----:B------:R-:W-:Y:S01]  /*1ae10*/  LEA.HI R11, R31, R30, RZ, 0x5 ;  /* 0x0000001e1f0b7211 */ /* 0x000fe200078f28ff */
[----:B------:R-:W-:Y:S01]  /*1ae20*/  ULDC.64 UR4, c[0x0][0xc00] ;  /* 0x0003000000047ab9 */ /* 0x000fe20000000a00 */
[----:B------:R-:W-:Y:S01]  /*1ae30*/  F2FP.BF16.F32.PACK_AB R27, R26, R27 ;  /* 0x0000001b1a1b723e */ /* 0x000fe200000010ff */
[----:B------:R-:W2:Y:S04]  /*1ae40*/  LDL R58, [R1+0x28] ;  /* 0x00002800013a7983 */ /* 0x000ea80000100800 */
[----:B------:R1:W3:Y:S01]  /*1ae50*/  LDG.E.CONSTANT R40, desc[UR44][R4.64] ;  /* 0x0000002c04287981 */ /* 0x0002e2000c1e9900 */
[----:B------:R-:W-:Y:S01]  /*1ae60*/  IMAD.SHL.U32 R26, R11, 0x20, RZ ;  /* 0x000000200b1a7824 */ /* 0x000fe200078e00ff */
[----:B------:R-:W-:-:S02]  /*1ae70*/  F2FP.BF16.F32.PACK_AB R59, R28, R59 ;  /* 0x0000003b1c3b723e */ /* 0x000fc400000010ff */
[----:B------:R-:W-:Y:S02]  /*1ae80*/  LOP3.LUT P0, R28, R50, 0x3, RZ, 0xc0, !PT ;  /* 0x00000003321c7812 */ /* 0x000fe4000780c0ff */
[----:B------:R-:W-:Y:S02]  /*1ae90*/  LOP3.LUT R26, R26, 0xfffffc00, RZ, 0xc0, !PT ;  /* 0xfffffc001a1a7812 */ /* 0x000fe400078ec0ff */
[----:B------:R-:W-:Y:S02]  /*1aea0*/  F2FP.BF16.F32.PACK_AB R29, R36, R29 ;  /* 0x0000001d241d723e */ /* 0x000fe400000010ff */
[----:B-1----:R-:W-:Y:S02]  /*1aeb0*/  LEA.HI R4, R31, R30, RZ, 0x4 ;  /* 0x0000001e1f047211 */ /* 0x002fe400078f20ff */
[----:B------:R-:W-:Y:S02]  /*1aec0*/  F2FP.BF16.F32.PACK_AB R24, R37, R24 ;  /* 0x000000182518723e */ /* 0x000fe400000010ff */
[----:B------:R-:W-:-:S02]  /*1aed0*/  SHF.R.S32.HI R5, RZ, 0x4, R4 ;  /* 0x00000004ff057819 */ /* 0x000fc40000011404 */
[C---:B------:R-:W-:Y:S02]  /*1aee0*/  LOP3.LUT R11, R4.reuse, 0x3fffff0, RZ, 0xc0, !PT ;  /* 0x03fffff0040b7812 */ /* 0x040fe400078ec0ff */
[----:B------:R-:W-:Y:S02]  /*1aef0*/  LEA.HI R4, R4, R5, RZ, 0x1 ;  /* 0x0000000504047211 */ /* 0x000fe400078f08ff */
[----:B------:R-:W-:Y:S01]  /*1af00*/  ISETP.EQ.OR P0, PT, R28, 0x3, !P0 ;  /* 0x000000031c00780c */ /* 0x000fe20004702670 */
[----:B------:R-:W-:Y:S01]  /*1af10*/  IMAD.IADD R11, R30, 0x1, -R11 ;  /* 0x000000011e0b7824 */ /* 0x000fe200078e0a0b */
[----:B------:R-:W-:Y:S02]  /*1af20*/  LOP3.LUT R4, R4, 0x1ffffffe, RZ, 0xc0, !PT ;  /* 0x1ffffffe04047812 */ /* 0x000fe400078ec0ff */
[----:B------:R-:W-:Y:S01]  /*1af30*/  SEL R35, R29, R24, P0 ;  /* 0x000000181d237207 */ /* 0x000fe20000000000 */
[----:B------:R-:W-:Y:S01]  /*1af40*/  IMAD R11, R11, 0x40, R26 ;  /* 0x000000400b0b7824 */ /* 0x000fe200078e021a */
[----:B------:R-:W-:Y:S01]  /*1af50*/  SEL R37, R24, R29, P0 ;  /* 0x0000001d18257207 */ /* 0x000fe20000000000 */
[----:B------:R-:W-:Y:S01]  /*1af60*/  IMAD.IADD R4, R5, 0x1, -R4 ;  /* 0x0000000105047824 */ /* 0x000fe200078e0a04 */
[----:B------:R-:W-:-:S02]  /*1af70*/  F2FP.BF16.F32.PACK_AB R9, R52, R9 ;  /* 0x000000093409723e */ /* 0x000fc400000010ff */
[----:B------:R-:W-:Y:S01]  /*1af80*/  F2FP.BF16.F32.PACK_AB R8, R53, R8 ;  /* 0x000000083508723e */ /* 0x000fe200000010ff */
[----:B------:R-:W-:Y:S01]  /*1af90*/  IMAD R11, R4, 0x8, R11 ;  /* 0x00000008040b7824 */ /* 0x000fe200078e020b */
[----:B------:R-:W-:Y:S02]  /*1afa0*/  MOV R28, R22 ;  /* 0x00000016001c7202 */ /* 0x000fe40000000f00 */
[----:B0-----:R-:W-:Y:S02]  /*1afb0*/  MOV R29, R41 ;  /* 0x00000029001d7202 */ /* 0x001fe40000000f00 */
[----:B------:R-:W-:Y:S02]  /*1afc0*/  SEL R41, R9, R8, P0 ;  /* 0x0000000809297207 */ /* 0x000fe40000000000 */
[----:B------:R-:W-:Y:S01]  /*1afd0*/  SEL R43, R8, R9, P0 ;  /* 0x00000009082b7207 */ /* 0x000fe20000000000 */
[----:B------:R-:W-:Y:S01]  /*1afe0*/  IMAD.WIDE R8, R11, 0x2, R28 ;  /* 0x000000020b087825 */ /* 0x000fe200078e021c */
[----:B------:R-:W-:-:S02]  /*1aff0*/  F2FP.BF16.F32.PACK_AB R25, R38, R25 ;  /* 0x000000192619723e */ /* 0x000fc400000010ff */
[----:B------:R-:W-:Y:S02]  /*1b000*/  F2FP.BF16.F32.PACK_AB R14, R39, R14 ;  /* 0x0000000e270e723e */ /* 0x000fe400000010ff */
[----:B------:R-:W-:Y:S02]  /*1b010*/  F2FP.BF16.F32.PACK_AB R10, R47, R10 ;  /* 0x0000000a2f0a723e */ /* 0x000fe400000010ff */
[----:B------:R-:W-:Y:S02]  /*1b020*/  SEL R47, R25, R14, P0 ;  /* 0x0000000e192f7207 */ /* 0x000fe40000000000 */
[----:B------:R-:W-:Y:S02]  /*1b030*/  SEL R49, R14, R25, P0 ;  /* 0x000000190e317207 */ /* 0x000fe40000000000 */
[----:B------:R-:W-:Y:S02]  /*1b040*/  IADD3 R25, P3, R8, 0x20, RZ ;  /* 0x0000002008197810 */ /* 0x000fe40007f7e0ff */
[----:B------:R-:W-:-:S02]  /*1b050*/  F2FP.BF16.F32.PACK_AB R13, R46, R13 ;  /* 0x0000000d2e0d723e */ /* 0x000fc400000010ff */
[----:B------:R-:W-:Y:S01]  /*1b060*/  LOP3.LUT R4, R25, 0x380, RZ, 0xc0, !PT ;  /* 0x0000038019047812 */ /* 0x000fe200078ec0ff */
[----:B------:R-:W-:Y:S01]  /*1b070*/  IMAD.X R11, RZ, RZ, R9, P3 ;  /* 0x000000ffff0b7224 */ /* 0x000fe200018e0609 */
[----:B------:R-:W-:Y:S02]  /*1b080*/  F2FP.BF16.F32.PACK_AB R15, R44, R15 ;  /* 0x0000000f2c0f723e */ /* 0x000fe400000010ff */
[----:B------:R-:W-:Y:S02]  /*1b090*/  LOP3.LUT R5, R8, 0x380, RZ, 0xc0, !PT ;  /* 0x0000038008057812 */ /* 0x000fe400078ec0ff */
[----:B------:R-:W-:Y:S02]  /*1b0a0*/  F2FP.BF16.F32.PACK_AB R56, R56, R61 ;  /* 0x0000003d3838723e */ /* 0x000fe400000010ff */
[----:B------:R-:W-:Y:S02]  /*1b0b0*/  SHF.R.U64 R4, R4, 0x3, RZ ;  /* 0x0000000304047819 */ /* 0x000fe400000012ff */
[----:B------:R-:W-:-:S02]  /*1b0c0*/  IADD3 R63, P1, R8, 0x60, RZ ;  /* 0x00000060083f7810 */ /* 0x000fc40007f3e0ff */
[----:B------:R-:W-:Y:S02]  /*1b0d0*/  IADD3 R61, P2, R8, 0x40, RZ ;  /* 0x00000040083d7810 */ /* 0x000fe40007f5e0ff */
[----:B------:R-:W-:Y:S02]  /*1b0e0*/  SEL R51, R13, R10, P0 ;  /* 0x0000000a0d337207 */ /* 0x000fe40000000000 */
[----:B------:R-:W-:Y:S02]  /*1b0f0*/  F2FP.BF16.F32.PACK_AB R32, R32, R33 ;  /* 0x000000212020723e */ /* 0x000fe400000010ff */
[----:B------:R-:W-:Y:S02]  /*1b100*/  SEL R39, R15, R12, P0 ;  /* 0x0000000c0f277207 */ /* 0x000fe40000000000 */
[----:B------:R-:W-:Y:S02]  /*1b110*/  SEL R13, R10, R13, P0 ;  /* 0x0000000d0a0d7207 */ /* 0x000fe40000000000 */
[----:B------:R-:W-:-:S02]  /*1b120*/  SHF.R.U64 R5, R5, 0x3, RZ ;  /* 0x0000000305057819 */ /* 0x000fc400000012ff */
[----:B------:R-:W-:Y:S02]  /*1b130*/  SEL R33, R56, R59, P0 ;  /* 0x0000003b38217207 */ /* 0x000fe40000000000 */
[----:B------:R-:W-:Y:S02]  /*1b140*/  SEL R15, R12, R15, P0 ;  /* 0x0000000f0c0f7207 */ /* 0x000fe40000000000 */
[----:B------:R-:W-:Y:S02]  /*1b150*/  LOP3.LUT R10, R4, R25, RZ, 0x3c, !PT ;  /* 0x00000019040a7212 */ /* 0x000fe400078e3cff */
[----:B------:R-:W-:Y:S02]  /*1b160*/  SEL R59, R59, R56, P0 ;  /* 0x000000383b3b7207 */ /* 0x000fe40000000000 */
[----:B------:R-:W-:Y:S02]  /*1b170*/  LOP3.LUT R4, R61, 0x380, RZ, 0xc0, !PT ;  /* 0x000003803d047812 */ /* 0x000fe400078ec0ff */
[----:B------:R-:W-:-:S02]  /*1b180*/  LOP3.LUT R14, R63, 0x380, RZ, 0xc0, !PT ;  /* 0x000003803f0e7812 */ /* 0x000fc400078ec0ff */
[----:B------:R-:W-:Y:S02]  /*1b190*/  F2FP.BF16.F32.PACK_AB R7, R54, R7 ;  /* 0x000000073607723e */ /* 0x000fe400000010ff */
[----:B------:R-:W-:Y:S02]  /*1b1a0*/  F2FP.BF16.F32.PACK_AB R6, R55, R6 ;  /* 0x000000063706723e */ /* 0x000fe400000010ff */
[----:B-----5:R-:W-:Y:S02]  /*1b1b0*/  SEL R45, R32, R27, P0 ;  /* 0x0000001b202d7207 */ /* 0x020fe40000000000 */
[----:B------:R-:W-:Y:S01]  /*1b1c0*/  LOP3.LUT R8, R5, R8, RZ, 0x3c, !PT ;  /* 0x0000000805087212 */ /* 0x000fe200078e3cff */
[----:B------:R-:W-:Y:S01]  /*1b1d0*/  IMAD.X R5, RZ, RZ, R9, P1 ;  /* 0x000000ffff057224 */ /* 0x000fe200008e0609 */
[----:B------:R-:W-:Y:S02]  /*1b1e0*/  SEL R27, R27, R32, P0 ;  /* 0x000000201b1b7207 */ /* 0x000fe40000000000 */
[----:B------:R-:W-:-:S02]  /*1b1f0*/  SHF.R.U64 R4, R4, 0x3, RZ ;  /* 0x0000000304047819 */ /* 0x000fc400000012ff */
[----:B------:R-:W-:Y:S02]  /*1b200*/  SHF.R.U64 R14, R14, 0x3, RZ ;  /* 0x000000030e0e7819 */ /* 0x000fe400000012ff */
[----:B------:R-:W-:Y:S02]  /*1b210*/  SEL R53, R7, R6, P0 ;  /* 0x0000000607357207 */ /* 0x000fe40000000000 */
[----:B------:R-:W-:Y:S01]  /*1b220*/  SEL R55, R6, R7, P0 ;  /* 0x0000000706377207 */ /* 0x000fe20000000000 */
[----:B------:R-:W-:Y:S01]  /*1b230*/  IMAD.X R7, RZ, RZ, R9, P2 ;  /* 0x000000ffff077224 */ /* 0x000fe200010e0609 */
[----:B------:R-:W-:Y:S02]  /*1b240*/  MOV R48, R8 ;  /* 0x0000000800307202 */ /* 0x000fe40000000f00 */
[----:B------:R-:W-:Y:S02]  /*1b250*/  LOP3.LUT R6, R4, R61, RZ, 0x3c, !PT ;  /* 0x0000003d04067212 */ /* 0x000fe400078e3cff */
[----:B------:R-:W-:-:S02]  /*1b260*/  MOV R46, R10 ;  /* 0x0000000a002e7202 */ /* 0x000fc40000000f00 */
[----:B------:R-:W-:Y:S02]  /*1b270*/  LOP3.LUT R4, R14, R63, RZ, 0x3c, !PT ;  /* 0x0000003f0e047212 */ /* 0x000fe400078e3cff */
[----:B------:R-:W-:Y:S02]  /*1b280*/  MOV R44, R6 ;  /* 0x00000006002c7202 */ /* 0x000fe40000000f00 */
[----:B------:R-:W-:-:S04]  /*1b290*/  ISETP.NE.U32.AND P1, PT, RZ, UR4, PT ;  /* 0x00000004ff007c0c */ /* 0x000fc8000bf25070 */
[----:B------:R-:W-:Y:S01]  /*1b2a0*/  ISETP.NE.AND.EX P1, PT, RZ, UR5, PT, P1 ;  /* 0x00000005ff007c0c */ /* 0x000fe2000bf25310 */
[----:B------:R-:W-:Y:S01]  /*1b2b0*/  ULDC.64 UR4, c[0x0][0xc08] ;  /* 0x0003020000047ab9 */ /* 0x000fe20000000a00 */
[----:B---3--:R-:W-:Y:S01]  /*1b2c0*/  LOP3.LUT R12, R40, 0x2, RZ, 0x3c, !PT ;  /* 0x00000002280c7812 */ /* 0x008fe200078e3cff */
[----:B------:R-:W-:Y:S04]  /*1b2d0*/  SHFL.IDX PT, R33, R33, R40, 0x1c1f ;  /* 0x001c1f2821217589 */ /* 0x000fe800000e0000 */
[----:B------:R-:W0:Y:S04]  /*1b2e0*/  SHFL.IDX PT, R26, R59, R12, 0x1c1f ;  /* 0x001c1f0c3b1a7589 */ /* 0x000e2800000e0000 */
[----:B------:R-:W-:Y:S04]  /*1b2f0*/  SHFL.IDX PT, R45, R45, R40, 0x1c1f ;  /* 0x001c1f282d2d7589 */ /* 0x000fe800000e0000 */
[----:B------:R-:W1:Y:S04]  /*1b300*/  SHFL.IDX PT, R32, R27, R12, 0x1c1f ;  /* 0x001c1f0c1b207589 */ /* 0x000e6800000e0000 */
[----:B------:R3:W-:Y:S04]  /*1b310*/  SHFL.IDX PT, R8, R35, R40, 0x1c1f ;  /* 0x001c1f2823087589 */ /* 0x0007e800000e0000 */
[----:B------:R-:W4:Y:S04]  /*1b320*/  SHFL.IDX PT, R37, R37, R12, 0x1c1f ;  /* 0x001c1f0c25257589 */ /* 0x000f2800000e0000 */
[----:B------:R-:W-:Y:S01]  /*1b330*/  SHFL.IDX PT, R39, R39, R40, 0x1c1f ;  /* 0x001c1f2827277589 */ /* 0x000fe200000e0000 */
[----:B---3--:R-:W3:Y:S03]  /*1b340*/  LDC.64 R34, c[0x0][0xc00] ;  /* 0x00030000ff227b82 */ /* 0x008ee60000000a00 */
[----:B------:R-:W2:Y:S01]  /*1b350*/  SHFL.IDX PT, R10, R15, R12, 0x1c1f ;  /* 0x001c1f0c0f0a7589 */ /* 0x000ea200000e0000 */
[----:B0-----:R-:W-:-:S02]  /*1b360*/  SEL R24, R33, R26, P0 ;  /* 0x0000001a21187207 */ /* 0x001fc40000000000 */
[----:B------:R-:W-:Y:S01]  /*1b370*/  SEL R26, R26, R33, P0 ;  /* 0x000000211a1a7207 */ /* 0x000fe20000000000 */
[----:B------:R-:W-:Y:S01]  /*1b380*/  SHFL.IDX PT, R47, R47, R40, 0x1c1f ;  /* 0x001c1f282f2f7589 */ /* 0x000fe200000e0000 */
[----:B------:R-:W-:-:S03]  /*1b390*/  MOV R33, R4 ;  /* 0x0000000400217202 */ /* 0x000fc60000000f00 */
[----:B------:R-:W0:Y:S01]  /*1b3a0*/  SHFL.IDX PT, R36, R49, R12, 0x1c1f ;  /* 0x001c1f0c31247589 */ /* 0x000e2200000e0000 */
[----:B-1----:R-:W-:Y:S02]  /*1b3b0*/  SEL R25, R45, R32, P0 ;  /* 0x000000202d197207 */ /* 0x002fe40000000000 */
[----:B------:R-:W-:Y:S01]  /*1b3c0*/  SEL R27, R32, R45, P0 ;  /* 0x0000002d201b7207 */ /* 0x000fe20000000000 */
[----:B------:R-:W-:Y:S01]  /*1b3d0*/  SHFL.IDX PT, R41, R41, R40, 0x1c1f ;  /* 0x001c1f2829297589 */ /* 0x000fe200000e0000 */
[----:B------:R-:W-:-:S03]  /*1b3e0*/  IMAD.MOV.U32 R32, RZ, RZ, RZ ;  /* 0x000000ffff207224 */ /* 0x000fc600078e00ff */
[----:B------:R-:W1:Y:S01]  /*1b3f0*/  SHFL.IDX PT, R14, R43, R12, 0x1c1f ;  /* 0x001c1f0c2b0e7589 */ /* 0x000e6200000e0000 */
[----:B----4-:R-:W-:Y:S02]  /*1b400*/  SEL R4, R8, R37, P0 ;  /* 0x0000002508047207 */ /* 0x010fe40000000000 */
[----:B------:R-:W-:Y:S01]  /*1b410*/  SEL R6, R37, R8, P0 ;  /* 0x0000000825067207 */ /* 0x000fe20000000000 */
[----:B------:R-:W-:Y:S04]  /*1b420*/  SHFL.IDX PT, R51, R51, R40, 0x1c1f ;  /* 0x001c1f2833337589 */ /* 0x000fe800000e0000 */
[----:B------:R-:W4:Y:S01]  /*1b430*/  SHFL.IDX PT, R38, R13, R12, 0x1c1f ;  /* 0x001c1f0c0d267589 */ /* 0x000f2200000e0000 */
[----:B--2---:R-:W-:Y:S02]  /*1b440*/  SEL R8, R39, R10, P0 ;  /* 0x0000000a27087207 */ /* 0x004fe40000000000 */
[----:B------:R-:W-:Y:S01]  /*1b450*/  SEL R10, R10, R39, P0 ;  /* 0x000000270a0a7207 */ /* 0x000fe20000000000 */
[----:B------:R-:W-:Y:S04]  /*1b460*/  SHFL.IDX PT, R53, R53, R40, 0x1c1f ;  /* 0x001c1f2835357589 */ /* 0x000fe800000e0000 */
[----:B------:R1:W2:Y:S01]  /*1b470*/  SHFL.IDX PT, R42, R55, R12, 0x1c1f ;  /* 0x001c1f0c372a7589 */ /* 0x0002a200000e0000 */
[----:B0-----:R-:W-:-:S02]  /*1b480*/  SEL R5, R47, R36, P0 ;  /* 0x000000242f057207 */ /* 0x001fc40000000000 */
[----:B------:R-:W-:Y:S01]  /*1b490*/  SEL R7, R36, R47, P0 ;  /* 0x0000002f24077207 */ /* 0x000fe20000000000 */
[----:B------:R-:W-:Y:S01]  /*1b4a0*/  BAR.SYNC.DEFER_BLOCKING 0x1, 0x180 ;  /* 0x0046000000007b1d */ /* 0x000fe20000010000 */
[----:B-1----:R-:W-:Y:S02]  /*1b4b0*/  SEL R12, R41, R14, P0 ;  /* 0x0000000e290c7207 */ /* 0x002fe40000000000 */
[----:B------:R-:W-:Y:S02]  /*1b4c0*/  SEL R14, R14, R41, P0 ;  /* 0x000000290e0e7207 */ /* 0x000fe40000000000 */
[----:B----4-:R-:W-:Y:S02]  /*1b4d0*/  SEL R9, R51, R38, P0 ;  /* 0x0000002633097207 */ /* 0x010fe40000000000 */
[----:B------:R-:W-:Y:S02]  /*1b4e0*/  SEL R11, R38, R51, P0 ;  /* 0x00000033260b7207 */ /* 0x000fe40000000000 */
[----:B--2---:R-:W-:-:S02]  /*1b4f0*/  SEL R13, R53, R42, P0 ;  /* 0x0000002a350d7207 */ /* 0x004fc40000000000 */
[----:B------:R-:W-:Y:S01]  /*1b500*/  SEL R15, R42, R53, P0 ;  /* 0x000000352a0f7207 */ /* 0x000fe20000000000 */
[----:B------:R3:W-:Y:S04]  /*1b510*/  STSM.16.M88.4 [R48], R24 ;  /* 0x0000001830007844 */ /* 0x0007e80000000200 */
[----:B------:R-:W-:Y:S04]  /*1b520*/  STSM.16.M88.4 [R46], R4 ;  /* 0x000000042e007844 */ /* 0x000fe80000000200 */
[----:B------:R-:W-:Y:S04]  /*1b530*/  STSM.16.M88.4 [R44], R8 ;  /* 0x000000082c007844 */ /* 0x000fe80000000200 */
[----:B------:R0:W-:Y:S01]  /*1b540*/  STSM.16.M88.4 [R33], R12 ;  /* 0x0000000c21007844 */ /* 0x0001e20000000200 */
[----:B---3--:R-:W-:Y:S01]  /*1b550*/  IMAD.WIDE R24, R62, 0x4, R34 ;  /* 0x000000043e187825 */ /* 0x008fe200078e0222 */
[----:B------:R-:W-:Y:S08]  /*1b560*/  BAR.SYNC.DEFER_BLOCKING 0x1, 0x180 ;  /* 0x0046000000007b1d */ /* 0x000ff00000010000 */
[----:B------:R-:W1:Y:S01]  /*1b570*/  LDC R34, c[0x0][0xbe8] ;  /* 0x0002fa00ff227b82 */ /* 0x000e620000000800 */
[----:B------:R-:W2:Y:S01]  /*1b580*/  @P1 LDG.E R32, desc[UR44][R24.64] ;  /* 0x0000002c18201981 */ /* 0x000ea2000c1e1900 */
[----:B------:R-:W-:Y:S01]  /*1b590*/  ISETP.NE.U32.AND P0, PT, RZ, UR4, PT ;  /* 0x00000004ff007c0c */ /* 0x000fe2000bf05070 */
[----:B0-----:R-:W-:Y:S01]  /*1b5a0*/  IMAD.IADD R13, R64, 0x1, R58 ;  /* 0x00000001400d7824 */ /* 0x001fe200078e023a */
[----:B------:R-:W-:-:S02]  /*1b5b0*/  LEA.HI R31, R31, R30, RZ, 0x7 ;  /* 0x0000001e1f1f7211 */ /* 0x000fc400078f38ff */
[----:B------:R-:W-:Y:S01]  /*1b5c0*/  ISETP.NE.AND.EX P0, PT, RZ, UR5, PT, P0 ;  /* 0x00000005ff007c0c */ /* 0x000fe2000bf05300 */
[----:B------:R-:W-:Y:S01]  /*1b5d0*/  ULDC.64 UR4, c[0x0][0xb98] ;  /* 0x0002e60000047ab9 */ /* 0x000fe20000000a00 */
[----:B-1----:R-:W-:Y:S02]  /*1b5e0*/  ISETP.NE.AND P2, PT, R34, 0x1, PT ;  /* 0x000000012200780c */ /* 0x002fe40003f45270 */
[----:B------:R-:W-:Y:S02]  /*1b5f0*/  SHF.R.S32.HI R38, RZ, 0x1f, R60 ;  /* 0x0000001fff267819 */ /* 0x000fe4000001143c */
[----:B------:R-:W-:Y:S02]  /*1b600*/  LOP3.LUT R9, R31, 0xffffff80, RZ, 0xc0, !PT ;  /* 0xffffff801f097812 */ /* 0x000fe400078ec0ff */
[----:B------:R-:W-:Y:S01]  /*1b610*/  SHF.R.S32.HI R36, RZ, 0x1f, R62 ;  /* 0x0000001fff247819 */ /* 0x000fe2000001143e */
[----:B------:R-:W-:Y:S01]  /*1b620*/  IMAD R4, R38, UR6, RZ ;  /* 0x0000000626047c24 */ /* 0x000fe2000f8e02ff */
[----:B------:R-:W-:Y:S01]  /*1b630*/  SEL R35, R62, RZ, !P1 ;  /* 0x000000ff3e237207 */ /* 0x000fe20004800000 */
[----:B------:R-:W-:Y:S01]  /*1b640*/  IMAD.IADD R30, R30, 0x1, -R9 ;  /* 0x000000011e1e7824 */ /* 0x000fe200078e0a09 */
[----:B------:R-:W-:Y:S01]  /*1b650*/  SEL R36, R36, RZ, !P1 ;  /* 0x000000ff24247207 */ /* 0x000fe20004800000 */
[----:B------:R-:W0:Y:S01]  /*1b660*/  @P0 LDC.64 R8, c[0x0][0xc08] ;  /* 0x00030200ff080b82 */ /* 0x000e220000000a00 */
[----:B------:R-:W-:Y:S01]  /*1b670*/  IMAD R7, R60, UR7, R4 ;  /* 0x000000073c077c24 */ /* 0x000fe2000f8e0204 */
[----:B------:R-:W-:-:S02]  /*1b680*/  SHF.R.S32.HI R31, RZ, 0x7, R31 ;  /* 0x00000007ff1f7819 */ /* 0x000fc4000001141f */
[----:B------:R-:W-:-:S04]  /*1b690*/  SHF.R.S32.HI R15, RZ, 0x1f, R30 ;  /* 0x0000001fff0f7819 */ /* 0x000fc8000001141e */
[----:B------:R-:W1:Y:S01]  /*1b6a0*/  @P2 LDC R26, c[0x0][0xbec] ;  /* 0x0002fb00ff1a2b82 */ /* 0x000e620000000800 */
[CC--:B------:R-:W-:Y:S02]  /*1b6b0*/  LEA.HI R10, R15.reuse, R30.reuse, RZ, 0x2 ;  /* 0x0000001e0f0a7211 */ /* 0x0c0fe400078f10ff */
[----:B------:R-:W-:Y:S02]  /*1b6c0*/  LEA.HI R15, R15, R30, RZ, 0x5 ;  /* 0x0000001e0f0f7211 */ /* 0x000fe400078f28ff */
[----:B------:R-:W-:Y:S02]  /*1b6d0*/  SHF.R.S32.HI R14, RZ, 0x2, R10 ;  /* 0x00000002ff0e7819 */ /* 0x000fe4000001140a */
[----:B------:R-:W-:Y:S01]  /*1b6e0*/  SHF.R.S32.HI R15, RZ, 0x5, R15 ;  /* 0x00000005ff0f7819 */ /* 0x000fe2000001140f */
[----:B------:R-:W3:Y:S01]  /*1b6f0*/  @P2 LDC R27, c[0x0][0xbf0] ;  /* 0x0002fc00ff1b2b82 */ /* 0x000ee20000000800 */
[----:B-1----:R-:W-:Y:S01]  /*1b700*/  @P2 IMAD.HI.U32 R6, R13, R26, RZ ;  /* 0x0000001a0d062227 */ /* 0x002fe200078e00ff */
[----:B--2---:R-:W-:-:S03]  /*1b710*/  SHF.R.S32.HI R33, RZ, 0x1f, R32 ;  /* 0x0000001fff217819 */ /* 0x004fc60000011420 */
[----:B------:R-:W-:Y:S01]  /*1b720*/  IMAD.WIDE.U32 R4, R60, UR6, R32 ;  /* 0x000000063c047c25 */ /* 0x000fe2000f8e0020 */
[----:B------:R-:W-:-:S03]  /*1b730*/  ULDC UR6, c[0x0][0xa88] ;  /* 0x0002a20000067ab9 */ /* 0x000fc60000000800 */
[----:B------:R-:W-:Y:S02]  /*1b740*/  IMAD.IADD R5, R5, 0x1, R7 ;  /* 0x0000000105057824 */ /* 0x000fe400078e0207 */
[----:B------:R-:W-:Y:S01]  /*1b750*/  IMAD.MOV.U32 R7, RZ, RZ, R13 ;  /* 0x000000ffff077224 */ /* 0x000fe200078e000d */
[----:B---3--:R-:W-:Y:S01]  /*1b760*/  @P2 SHF.R.U32.HI R7, RZ, R27, R6 ;  /* 0x0000001bff072219 */ /* 0x008fe20000011606 */
[----:B------:R-:W-:Y:S01]  /*1b770*/  IMAD R6, R36, UR4, RZ ;  /* 0x0000000424067c24 */ /* 0x000fe2000f8e02ff */
[----:B------:R-:W-:Y:S01]  /*1b780*/  SHF.R.S32.HI R27, RZ, 0x1f, R10 ;  /* 0x0000001fff1b7819 */ /* 0x000fe2000001140a */
[----:B------:R-:W-:-:S03]  /*1b790*/  IMAD.WIDE.U32 R4, R35, UR4, R4 ;  /* 0x0000000423047c25 */ /* 0x000fc6000f8e0004 */
[----:B------:R-:W-:Y:S01]  /*1b7a0*/  LEA.HI R27, R27, R14, RZ, 0x3 ;  /* 0x0000000e1b1b7211 */ /* 0x000fe200078f18ff */
[----:B------:R-:W-:Y:S02]  /*1b7b0*/  IMAD.MOV R11, RZ, RZ, -R7 ;  /* 0x000000ffff0b7224 */ /* 0x000fe400078e0a07 */
[----:B------:R-:W-:Y:S01]  /*1b7c0*/  IMAD R12, R35, UR5, R6 ;  /* 0x00000005230c7c24 */ /* 0x000fe2000f8e0206 */
[----:B------:R-:W-:Y:S01]  /*1b7d0*/  IADD3 R6, P3, R7, R4, RZ ;  /* 0x0000000407067210 */ /* 0x000fe20007f7e0ff */
[----:B------:R-:W-:Y:S01]  /*1b7e0*/  IMAD R11, R34, R11, R13 ;  /* 0x0000000b220b7224 */ /* 0x000fe200078e020d */
[----:B------:R-:W-:Y:S01]  /*1b7f0*/  SHF.R.S32.HI R13, RZ, 0x1f, R7 ;  /* 0x0000001fff0d7819 */ /* 0x000fe20000011407 */
[----:B------:R-:W-:Y:S01]  /*1b800*/  ULDC.64 UR4, c[0x0][0xb88] ;  /* 0x0002e20000047ab9 */ /* 0x000fe20000000a00 */
[----:B------:R-:W-:Y:S02]  /*1b810*/  LOP3.LUT R27, R27, 0xfffffff8, RZ, 0xc0, !PT ;  /* 0xfffffff81b1b7812 */ /* 0x000fe400078ec0ff */
[----:B------:R-:W-:Y:S01]  /*1b820*/  IADD3.X R7, R13, R5, R12, P3, !PT ;  /* 0x000000050d077210 */ /* 0x000fe20001ffe40c */
[----:B0-----:R-:W-:Y:S01]  /*1b830*/  @P0 IMAD.WIDE R4, R62, 0x4, R8 ;  /* 0x000000043e040825 */ /* 0x001fe200078e0208 */
[----:B------:R-:W-:-:S03]  /*1b840*/  SHF.R.S32.HI R10, RZ, 0x1f, R11 ;  /* 0x0000001fff0a7819 */ /* 0x000fc6000001140b */
[----:B------:R-:W-:Y:S02]  /*1b850*/  IMAD.U32 R9, RZ, RZ, UR6 ;  /* 0x00000006ff097e24 */ /* 0x000fe4000f8e00ff */
[----:B------:R-:W-:Y:S02]  /*1b860*/  IMAD R10, R10, UR4, RZ ;  /* 0x000000040a0a7c24 */ /* 0x000fe4000f8e02ff */
[C---:B------:R-:W-:Y:S02]  /*1b870*/  IMAD.WIDE.U32 R6, R11.reuse, UR4, R6 ;  /* 0x000000040b067c25 */ /* 0x040fe4000f8e0006 */
[----:B------:R0:W5:Y:S02]  /*1b880*/  @P0 LDG.E R9, desc[UR44][R4.64] ;  /* 0x0000002c04090981 */ /* 0x000164000c1e1900 */
[----:B------:R-:W-:Y:S01]  /*1b890*/  IMAD R13, R11, UR5, R10 ;  /* 0x000000050b0d7c24 */ /* 0x000fe2000f8e020a */
[----:B------:R-:W-:Y:S01]  /*1b8a0*/  ULDC.64 UR4, c[0x0][0xb50] ;  /* 0x0002d40000047ab9 */ /* 0x000fe20000000a00 */
[----:B------:R-:W-:Y:S01]  /*1b8b0*/  IMAD.HI R8, R31, 0x55555556, RZ ;  /* 0x555555561f087827 */ /* 0x000fe200078e02ff */
[----:B------:R-:W-:-:S03]  /*1b8c0*/  LEA R10, P3, R6, UR4, 0x2 ;  /* 0x00000004060a7c11 */ /* 0x000fc6000f8610ff */
[----:B------:R-:W-:Y:S01]  /*1b8d0*/  IMAD.IADD R7, R7, 0x1, R13 ;  /* 0x0000000107077824 */ /* 0x000fe200078e020d */
[----:B------:R-:W-:Y:S01]  /*1b8e0*/  LEA.HI R8, R8, R8, RZ, 0x1 ;  /* 0x0000000808087211 */ /* 0x000fe200078f08ff */
[----:B------:R-:W-:-:S03]  /*1b8f0*/  IMAD.IADD R14, R14, 0x1, -R27 ;  /* 0x000000010e0e7824 */ /* 0x000fc600078e0a1b */
[----:B------:R-:W-:Y:S01]  /*1b900*/  LEA.HI.X R7, R6, UR5, R7, 0x2, P3 ;  /* 0x0000000506077c11 */ /* 0x000fe200098f1407 */
[----:B------:R-:W-:Y:S02]  /*1b910*/  IMAD R8, R8, -0x3, R31 ;  /* 0xfffffffd08087824 */ /* 0x000fe400078e021f */
[----:B------:R-:W-:Y:S01]  /*1b920*/  IMAD R15, R15, 0x10, R14 ;  /* 0x000000100f0f7824 */ /* 0x000fe200078e020e */
[----:B0-----:R-:W-:Y:S06]  /*1b930*/  @P0 BRA `(.L_x_14642) ;  /* 0x0000000000100947 */ /* 0x001fec0003800000 */
[----:B------:R-:W-:Y:S05]  /*1b940*/  @!P1 BRA `(.L_x_14642) ;  /* 0x00000000000c9947 */ /* 0x000fea0003800000 */
[----:B------:R-:W2:Y:S04]  /*1b950*/  LDG.E R4, desc[UR44][R24.64] ;  /* 0x0000002c18047981 */ /* 0x000ea8000c1e1900 */
[----:B-----5:R-:W2:Y:S02]  /*1b960*/  LDG.E R9, desc[UR44][R24.64+0x4] ;  /* 0x0000042c18097981 */ /* 0x020ea4000c1e1900 */
[----:B--2---:R-:W-:-:S07]  /*1b970*/  IMAD.IADD R9, R9, 0x1, -R4 ;  /* 0x0000000109097824 */ /* 0x004fce00078e0a04 */
.L_x_14642:
[----:B------:R-:W-:Y:S01]  /*1b980*/  IMAD R5, R2, 0x40, R3 ;  /* 0x0000004002057824 */ /* 0x000fe200078e0203 */
[----:B------:R-:W-:Y:S01]  /*1b990*/  SHFL.IDX PT, R24, R10, RZ, 0x1c1f ;  /* 0x001c1fff0a187589 */ /* 0x000fe200000e0000 */
[----:B------:R-:W-:Y:S01]  /*1b9a0*/  IMAD R6, R8, 0x40, R15 ;  /* 0x0000004008067824 */ /* 0x000fe200078e020f */
[----:B------:R-:W-:Y:S01]  /*1b9b0*/  LOP3.LUT P0, RZ, R30, 0x3, RZ, 0xc0, !PT ;  /* 0x000000031eff7812 */ /* 0x000fe2000780c0ff */
[----:B------:R-:W-:Y:S01]  /*1b9c0*/  IMAD.WIDE R28, R5, 0x2, R28 ;  /* 0x00000002051c7825 */ /* 0x000fe200078e021c */
[----:B------:R-:W0:Y:S01]  /*1b9d0*/  SHFL.IDX PT, R25, R7, RZ, 0x1c1f ;  /* 0x001c1fff07197589 */ /* 0x000e2200000e0000 */
[----:B------:R-:W1:Y:S01]  /*1b9e0*/  @P2 LDC R39, c[0x0][0xbec] ;  /* 0x0002fb00ff272b82 */ /* 0x000e620000000800 */
[----:B------:R-:W-:Y:S01]  /*1b9f0*/  ULDC.64 UR4, c[0x0][0xaa0] ;  /* 0x0002a80000047ab9 */ /* 0x000fe20000000a00 */
[----:B------:R-:W-:Y:S01]  /*1ba00*/  IMAD.IADD R6, R6, 0x1, R58 ;  /* 0x0000000106067824 */ /* 0x000fe200078e023a */
[----:B------:R-:W-:Y:S01]  /*1ba10*/  SHFL.IDX PT, R26, R10, 0x1, 0x1c1f ;  /* 0x003c1f000a1a7f89 */ /* 0x000fe200000e0000 */
[----:B-----5:R-:W-:Y:S01]  /*1ba20*/  IMAD R37, R9, R34, RZ ;  /* 0x0000002209257224 */ /* 0x020fe200078e02ff */
[----:B------:R-:W-:Y:S01]  /*1ba30*/  IADD3 R9, P3, R28, 0x1800, RZ ;  /* 0x000018001c097810 */ /* 0x000fe20007f7e0ff */
[----:B------:R-:W-:Y:S01]  /*1ba40*/  VIADD R4, R6, 0x8 ;  /* 0x0000000806047836 */ /* 0x000fe20000000000 */
[----:B------:R-:W2:Y:S01]  /*1ba50*/  SHFL.IDX PT, R27, R7, 0x1, 0x1c1f ;  /* 0x003c1f00071b7f89 */ /* 0x000ea200000e0000 */
[----:B------:R-:W-:-:S02]  /*1ba60*/  IADD3 R13, P4, R28, 0x3000, RZ ;  /* 0x000030001c0d7810 */ /* 0x000fc40007f9e0ff */
[-C--:B------:R-:W-:Y:S02]  /*1ba70*/  ISETP.GE.OR P1, PT, R6, R37.reuse, P0 ;  /* 0x000000250600720c */ /* 0x080fe40000726670 */
[----:B------:R-:W-:Y:S02]  /*1ba80*/  LOP3.LUT R5, R28, 0x380, RZ, 0xc0, !PT ;  /* 0x000003801c057812 */ /* 0x000fe400078ec0ff */
[----:B------:R-:W-:Y:S02]  /*1ba90*/  LOP3.LUT R8, R9, 0x380, RZ, 0xc0, !PT ;  /* 0x0000038009087812 */ /* 0x000fe400078ec0ff */
[----:B------:R-:W-:Y:S02]  /*1baa0*/  ISETP.GE.OR P0, PT, R4, R37, P0 ;  /* 0x000000250400720c */ /* 0x000fe40000706670 */
[----:B------:R-:W-:Y:S02]  /*1bab0*/  LOP3.LUT R12, R13, 0x380, RZ, 0xc0, !PT ;  /* 0x000003800d0c7812 */ /* 0x000fe400078ec0ff */
[----:B------:R-:W-:-:S02]  /*1bac0*/  SHF.R.U64 R5, R5, 0x3, RZ ;  /* 0x0000000305057819 */ /* 0x000fc400000012ff */
[----:B------:R-:W-:Y:S01]  /*1bad0*/  SHF.R.U64 R8, R8, 0x3, RZ ;  /* 0x0000000308087819 */ /* 0x000fe200000012ff */
[----:B0-----:R0:W-:Y:S01]  /*1bae0*/  @!P1 ST.E desc[UR44][R24.64], R57 ;  /* 0x0000003918009985 */ /* 0x0011e2000c10192c */
[----:B------:R-:W-:Y:S02]  /*1baf0*/  SHF.R.U64 R12, R12, 0x3, RZ ;  /* 0x000000030c0c7819 */ /* 0x000fe400000012ff */
[----:B------:R-:W-:Y:S01]  /*1bb00*/  LOP3.LUT R4, R5, R28, RZ, 0x3c, !PT ;  /* 0x0000001c05047212 */ /* 0x000fe200078e3cff */
[--C-:B------:R-:W-:Y:S01]  /*1bb10*/  IMAD.MOV.U32 R5, RZ, RZ, R29.reuse ;  /* 0x000000ffff057224 */ /* 0x100fe200078e001d */
[----:B------:R-:W-:Y:S01]  /*1bb20*/  LOP3.LUT R8, R8, R9, RZ, 0x3c, !PT ;  /* 0x0000000908087212 */ /* 0x000fe200078e3cff */
[--C-:B------:R-:W-:Y:S01]  /*1bb30*/  IMAD.X R9, RZ, RZ, R29.reuse, P3 ;  /* 0x000000ffff097224 */ /* 0x100fe200018e061d */
[----:B------:R-:W-:Y:S01]  /*1bb40*/  LOP3.LUT R12, R12, R13, RZ, 0x3c, !PT ;  /* 0x0000000d0c0c7212 */ /* 0x000fe200078e3cff */
[----:B------:R-:W-:Y:S01]  /*1bb50*/  IMAD.X R13, RZ, RZ, R29, P4 ;  /* 0x000000ffff0d7224 */ /* 0x000fe200020e061d */
[----:B--2---:R2:W-:Y:S04]  /*1bb60*/  @!P0 ST.E desc[UR44][R26.64], R20 ;  /* 0x000000141a008985 */ /* 0x0045e8000c10192c */
[----:B------:R-:W3:Y:S04]  /*1bb70*/  LD.E.128 R4, desc[UR44][R4.64] ;  /* 0x0000002c04047980 */ /* 0x000ee8000c101d00 */
[----:B------:R-:W4:Y:S04]  /*1bb80*/  LD.E.128 R8, desc[UR44][R8.64] ;  /* 0x0000002c08087980 */ /* 0x000f28000c101d00 */
[----:B------:R-:W4:Y:S01]  /*1bb90*/  LD.E.128 R12, desc[UR44][R12.64] ;  /* 0x0000002c0c0c7980 */ /* 0x000f22000c101d00 */
[----:B------:R-:W-:-:S04]  /*1bba0*/  IADD3 R31, P0, R28, 0x4800, RZ ;  /* 0x000048001c1f7810 */ /* 0x000fc80007f1e0ff */
[----:B------:R-:W-:Y:S01]  /*1bbb0*/  LOP3.LUT R28, R31, 0x380, RZ, 0xc0, !PT ;  /* 0x000003801f1c7812 */ /* 0x000fe200078ec0ff */
[----:B0-----:R-:W-:Y:S02]  /*1bbc0*/  IMAD.X R25, RZ, RZ, R29, P0 ;  /* 0x000000ffff197224 */ /* 0x001fe400000e061d */
[----:B------:R-:W-:Y:S01]  /*1bbd0*/  IMAD R29, R33, UR4, RZ ;  /* 0x00000004211d7c24 */ /* 0x000fe2000f8e02ff */
[----:B------:R-:W-:Y:S01]  /*1bbe0*/  SHF.R.U64 R24, R28, 0x3, RZ ;  /* 0x000000031c187819 */ /* 0x000fe200000012ff */
[----:B------:R-:W0:Y:S03]  /*1bbf0*/  @P2 LDC R33, c[0x0][0xbf0] ;  /* 0x0002fc00ff212b82 */ /* 0x000e260000000800 */
[----:B------:R-:W-:Y:S01]  /*1bc00*/  LOP3.LUT R24, R24, R31, RZ, 0x3c, !PT ;  /* 0x0000001f18187212 */ /* 0x000fe200078e3cff */
[C---:B------:R-:W-:Y:S02]  /*1bc10*/  IMAD R31, R32.reuse, UR5, R29 ;  /* 0x00000005201f7c24 */ /* 0x040fe4000f8e021d */
[----:B------:R-:W-:Y:S01]  /*1bc20*/  IMAD.WIDE.U32 R28, R32, UR4, RZ ;  /* 0x00000004201c7c25 */ /* 0x000fe2000f8e00ff */
[----:B------:R-:W-:-:S02]  /*1bc30*/  ULDC.64 UR4, c[0x0][0xae8] ;  /* 0x0002ba0000047ab9 */ /* 0x000fc40000000a00 */
[----:B--2---:R-:W5:Y:S01]  /*1bc40*/  LD.E.128 R24, desc[UR44][R24.64] ;  /* 0x0000002c18187980 */ /* 0x004f62000c101d00 */
[----:B------:R-:W-:Y:S02]  /*1bc50*/  IMAD R30, R21, 0x30, R2 ;  /* 0x00000030151e7824 */ /* 0x000fe400078e0202 */
[----:B------:R-:W-:Y:S01]  /*1bc60*/  IMAD R20, R38, UR4, RZ ;  /* 0x0000000426147c24 */ /* 0x000fe2000f8e02ff */
[----:B------:R-:W-:Y:S01]  /*1bc70*/  @!PT LDS RZ, [RZ] ;  /* 0x00000000fffff984 */ /* 0x000fe20000000800 */
[----:B------:R-:W-:Y:S01]  /*1bc80*/  @!PT LDS RZ, [RZ] ;  /* 0x00000000fffff984 */ /* 0x000fe20000000800 */
[----:B------:R-:W-:Y:S01]  /*1bc90*/  @!PT LDS RZ, [RZ] ;  /* 0x00000000fffff984 */ /* 0x000fe20000000800 */
[----:B------:R-:W-:Y:S01]  /*1bca0*/  @!PT LDS RZ, [RZ] ;  /* 0x00000000fffff984 */ /* 0x000fe20000000800 */
[----:B------:R2:W-:Y:S06]  /*1bcb0*/  MEMBAR.ALL.CTA ;  /* 0x0000000000007992 */ /* 0x0005ec0000008000 */
[----:B--2---:R-:W2:Y:S01]  /*1bcc0*/  FENCE.VIEW.ASYNC.S ;  /* 0x00000000000073c6 */ /* 0x004ea20000000000 */
[----:B------:R-:W-:-:S02]  /*1bcd0*/  IMAD.IADD R29, R29, 0x1, R31 ;  /* 0x000000011d1d7824 */ /* 0x000fc400078e021f */
[----:B------:R-:W-:Y:S02]  /*1bce0*/  IMAD.IADD R32, R58, 0x1, R30 ;  /* 0x000000013a207824 */ /* 0x000fe400078e021e */
[C---:B------:R-:W-:Y:S02]  /*1bcf0*/  IMAD R31, R60.reuse, UR5, R20 ;  /* 0x000000053c1f7c24 */ /* 0x040fe4000f8e0214 */
[----:B------:R-:W-:Y:S01]  /*1bd00*/  IMAD.WIDE.U32 R20, R60, UR4, R28 ;  /* 0x000000043c147c25 */ /* 0x000fe2000f8e001c */
[----:B------:R-:W-:-:S03]  /*1bd10*/  ULDC.64 UR4, c[0x0][0xaf0] ;  /* 0x0002bc0000047ab9 */ /* 0x000fc60000000a00 */
[----:B-1----:R-:W-:-:S04]  /*1bd20*/  @P2 IMAD.HI.U32 R28, R32, R39, RZ ;  /* 0x00000027201c2227 */ /* 0x002fc800078e00ff */
[----:B------:R-:W-:Y:S01]  /*1bd30*/  IMAD.MOV.U32 R29, RZ, RZ, R32 ;  /* 0x000000ffff1d7224 */ /* 0x000fe200078e0020 */
[----:B0-----:R-:W-:Y:S01]  /*1bd40*/  @P2 SHF.R.U32.HI R29, RZ, R33, R28 ;  /* 0x00000021ff1d2219 */ /* 0x001fe2000001161c */
[----:B------:R-:W-:Y:S02]  /*1bd50*/  IMAD.IADD R21, R21, 0x1, R31 ;  /* 0x0000000115157824 */ /* 0x000fe400078e021f */
[----:B------:R-:W-:Y:S01]  /*1bd60*/  IMAD R30, R36, UR4, RZ ;  /* 0x00000004241e7c24 */ /* 0x000fe2000f8e02ff */
[----:B------:R-:W-:Y:S01]  /*1bd70*/  SHF.R.S32.HI R28, RZ, 0x1f, R29 ;  /* 0x0000001fff1c7819 */ /* 0x000fe2000001141d */
[----:B------:R-:W-:-:S04]  /*1bd80*/  IMAD.WIDE.U32 R20, R35, UR4, R20 ;  /* 0x0000000423147c25 */ /* 0x000fc8000f8e0014 */
        /* <DEDUP_REMOVED lines=18> */
[----:B------:R-:W-:Y:S01]  /*1beb0*/  ULDC UR4, c[0x0][0xac8] ;  /* 0x0002b20000047ab9 */ /* 0x000fe20000000800 */
[----:B------:R-:W-:Y:S02]  /*1bec0*/  VIADD R2, R34, 0x30 ;  /* 0x0000003022027836 */ /* 0x000fe40000000000 */
[----:B--2---:R-:W0:Y:S01]  /*1bed0*/  SHFL.IDX PT, R28, R32, RZ, 0x181f ;  /* 0x00181fff201c7589 */ /* 0x004e2200000e0000 */
[----:B------:R-:W-:Y:S01]  /*1bee0*/  LEA.HI.X R33, R20, UR5, R21, 0x1, P0 ;  /* 0x0000000514217c11 */ /* 0x000fe200080f0c15 */
[C---:B------:R-:W-:Y:S01]  /*1bef0*/  VIADD R20, R34.reuse, 0x60 ;  /* 0x0000006022147836 */ /* 0x040fe20000000000 */
[C---:B------:R-:W-:Y:S01]  /*1bf00*/  ISETP.GE.AND P0, PT, R3.reuse, UR4, PT ;  /* 0x0000000403007c0c */ /* 0x040fe2000bf06270 */
[----:B------:R-:W1:Y:S03]  /*1bf10*/  SHFL.IDX PT, R30, R32, 0x1, 0x181f ;  /* 0x00381f00201e7f89 */ /* 0x000e6600000e0000 */
[-C--:B------:R-:W-:Y:S01]  /*1bf20*/  ISETP.GE.OR P1, PT, R34, R37.reuse, P0 ;  /* 0x000000252200720c */ /* 0x080fe20000726670 */
[----:B------:R-:W2:Y:S01]  /*1bf30*/  SHFL.IDX PT, R36, R32, 0x2, 0x181f ;  /* 0x00581f0020247f89 */ /* 0x000ea200000e0000 */
[-C--:B------:R-:W-:Y:S01]  /*1bf40*/  ISETP.GE.OR P2, PT, R2, R37.reuse, P0 ;  /* 0x000000250200720c */ /* 0x080fe20000746670 */
[----:B------:R-:W-:Y:S01]  /*1bf50*/  VIADD R2, R22, 0x13220 ;  /* 0x0001322016027836 */ /* 0x000fe20000000000 */
[----:B------:R-:W-:Y:S01]  /*1bf60*/  ISETP.GE.OR P3, PT, R20, R37, P0 ;  /* 0x000000251400720c */ /* 0x000fe20000766670 */
[----:B------:R-:W2:Y:S03]  /*1bf70*/  SHFL.IDX PT, R21, R33, RZ, 0x181f ;  /* 0x00181fff21157589 */ /* 0x000ea600000e0000 */
[----:B------:R-:W-:Y:S01]  /*1bf80*/  PRMT R2, RZ, 0x654, R2 ;  /* 0x00000654ff027816 */ /* 0x000fe20000000002 */
[----:B------:R-:W2:Y:S03]  /*1bf90*/  SHFL.IDX PT, R29, R33, 0x1, 0x181f ;  /* 0x00381f00211d7f89 */ /* 0x000ea600000e0000 */
[----:B------:R1:W-:Y:S01]  /*1bfa0*/  SYNCS.ARRIVE.TRANS64.RED.A1T0 RZ, [R2+URZ], RZ ;  /* 0x000000ff02ff79a7 */ /* 0x0003e2000810043f */
[----:B------:R-:W2:Y:S01]  /*1bfb0*/  SHFL.IDX PT, R31, R33, 0x2, 0x181f ;  /* 0x00581f00211f7f89 */ /* 0x000ea200000e0000 */
[----:B0-----:R-:W-:-:S03]  /*1bfc0*/  @!P1 LEA R20, P4, R3, R28, 0x1 ;  /* 0x0000001c03149211 */ /* 0x001fc600078808ff */
[----:B------:R-:W0:Y:S01]  /*1bfd0*/  SHFL.IDX PT, R32, R32, 0x3, 0x181f ;  /* 0x00781f0020207f89 */ /* 0x000e2200000e0000 */
[----:B-1----:R-:W-:Y:S01]  /*1bfe0*/  VIADD R2, R34, 0x90 ;  /* 0x0000009022027836 */ /* 0x002fe20000000000 */
[C---:B------:R-:W-:Y:S02]  /*1bff0*/  @!P2 LEA R28, P5, R3.reuse, R30, 0x1 ;  /* 0x0000001e031ca211 */ /* 0x040fe400078a08ff */
[----:B------:R-:W1:Y:S01]  /*1c000*/  SHFL.IDX PT, R33, R33, 0x3, 0x181f ;  /* 0x00781f0021217f89 */ /* 0x000e6200000e0000 */
[C---:B--2---:R-:W-:Y:S02]  /*1c010*/  @!P3 LEA R30, P6, R3.reuse, R36, 0x1 ;  /* 0x00000024031eb211 */ /* 0x044fe400078c08ff */
[----:B------:R-:W-:Y:S02]  /*1c020*/  ISETP.GE.OR P0, PT, R2, R37, P0 ;  /* 0x000000250200720c */ /* 0x000fe40000706670 */
[C-C-:B------:R-:W-:Y:S02]  /*1c030*/  @!P1 LEA.HI.X R21, R3.reuse, R21, R0.reuse, 0x1, P4 ;  /* 0x0000001503159211 */ /* 0x140fe400020f0c00 */
[----:B------:R-:W-:-:S02]  /*1c040*/  @!P2 LEA.HI.X R29, R3, R29, R0, 0x1, P5 ;  /* 0x0000001d031da211 */ /* 0x000fc400028f0c00 */
[----:B------:R-:W-:Y:S01]  /*1c050*/  @!P3 LEA.HI.X R31, R3, R31, R0, 0x1, P6 ;  /* 0x0000001f031fb211 */ /* 0x000fe200030f0c00 */
[----:B---3--:R2:W-:Y:S04]  /*1c060*/  @!P1 ST.E.128 desc[UR44][R20.64], R4 ;  /* 0x0000000414009985 */ /* 0x0085e8000c101d2c */
[----:B----4-:R2:W-:Y:S04]  /*1c070*/  @!P2 ST.E.128 desc[UR44][R28.64], R8 ;  /* 0x000000081c00a985 */ /* 0x0105e8000c101d2c */
[----:B------:R2:W-:Y:S01]  /*1c080*/  @!P3 ST.E.128 desc[UR44][R30.64], R12 ;  /* 0x0000000c1e00b985 */ /* 0x0005e2000c101d2c */
[----:B01----:R-:W-:Y:S05]  /*1c090*/  @P0 BRA `(.L_x_14643) ;  /* 0x0000000800480947 */ /* 0x003fea0003800000 */
[----:B------:R-:W-:-:S04]  /*1c0a0*/  LEA R2, P0, R3, R32, 0x1 ;  /* 0x0000002003027211 */ /* 0x000fc800078008ff */
[----:B------:R-:W-:-:S05]  /*1c0b0*/  LEA.HI.X R3, R3, R33, R0, 0x1, P0 ;  /* 0x0000002103037211 */ /* 0x000fca00000f0c00 */
[----:B-----5:R0:W-:Y:S01]  /*1c0c0*/  ST.E.128 desc[UR44][R2.64], R24 ;  /* 0x0000001802007985 */ /* 0x0201e2000c101d2c */
[----:B------:R-:W-:Y:S05]  /*1c0d0*/  BRA `(.L_x_14643) ;  /* 0x0000000800387947 */ /* 0x000fea0003800000 */
.L_x_14641:
        /* <DEDUP_REMOVED lines=8> */
[----:B------:R-:W1:Y:S03]  /*1c160*/  LDC R27, c[0x0][0xbe8] ;  /* 0x0002fa00ff1b7b82 */ /* 0x000e660000000800 */
[----:B------:R-:W-:-:S13]  /*1c170*/  ISETP.NE.AND.EX P1, PT, RZ, UR5, PT, P1 ;  /* 0x00000005ff007c0c */ /* 0x000fda000bf25310 */
[----:B------:R-:W3:Y:S01]  /*1c180*/  @P1 LDC.64 R6, c[0x0][0xc08] ;  /* 0x00030200ff061b82 */ /* 0x000ee20000000a00 */
[----:B------:R-:W-:Y:S02]  /*1c190*/  ULDC UR4, c[0x0][0xa88] ;  /* 0x0002a20000047ab9 */ /* 0x000fe40000000800 */
[----:B------:R-:W-:Y:S02]  /*1c1a0*/  IMAD.U32 R8, RZ, RZ, UR4 ;  /* 0x00000004ff087e24 */ /* 0x000fe4000f8e00ff */
[----:B--2---:R-:W-:-:S04]  /*1c1b0*/  IMAD.WIDE R4, R11, 0x4, R4 ;  /* 0x000000040b047825 */ /* 0x004fc800078e0204 */
[----:B---3--:R-:W-:Y:S01]  /*1c1c0*/  @P1 IMAD.WIDE R6, R11, 0x4, R6 ;  /* 0x000000040b061825 */ /* 0x008fe200078e0206 */
[----:B------:R2:W5:Y:S04]  /*1c1d0*/  @P0 LDG.E R9, desc[UR44][R4.64] ;  /* 0x0000002c04090981 */ /* 0x000568000c1e1900 */
[----:B------:R2:W5:Y:S01]  /*1c1e0*/  @P1 LDG.E R8, desc[UR44][R6.64] ;  /* 0x0000002c06081981 */ /* 0x000562000c1e1900 */
[----:B-1----:R-:W-:Y:S02]  /*1c1f0*/  ISETP.NE.AND P2, PT, R27, 0x1, PT ;  /* 0x000000011b00780c */ /* 0x002fe40003f45270 */
[----:B------:R-:W-:Y:S02]  /*1c200*/  ISETP.GE.AND P3, PT, R30, 0xc0, PT ;  /* 0x000000c01e00780c */ /* 0x000fe40003f66270 */
[----:B------:R-:W-:-:S09]  /*1c210*/  SHF.R.S32.HI R10, RZ, 0x1f, R11 ;  /* 0x0000001fff0a7819 */ /* 0x000fd2000001140b */
[----:B------:R-:W1:Y:S01]  /*1c220*/  @P2 LDC R26, c[0x0][0xbec] ;  /* 0x0002fb00ff1a2b82 */ /* 0x000e620000000800 */
[----:B--2---:R-:W-:Y:S05]  /*1c230*/  @P1 BRA `(.L_x_14644) ;  /* 0x0000000000101947 */ /* 0x004fea0003800000 */
[----:B------:R-:W-:Y:S05]  /*1c240*/  @!P0 BRA `(.L_x_14644) ;  /* 0x00000000000c8947 */ /* 0x000fea0003800000 */
[----:B------:R-:W2:Y:S04]  /*1c250*/  LDG.E R7, desc[UR44][R4.64] ;  /* 0x0000002c04077981 */ /* 0x000ea8000c1e1900 */
[----:B-----5:R-:W2:Y:S02]  /*1c260*/  LDG.E R8, desc[UR44][R4.64+0x4] ;  /* 0x0000042c04087981 */ /* 0x020ea4000c1e1900 */
[----:B--2---:R-:W-:-:S07]  /*1c270*/  IMAD.IADD R8, R8, 0x1, -R7 ;  /* 0x0000000108087824 */ /* 0x004fce00078e0a07 */
.L_x_14644:
[----:B------:R-:W2:Y:S04]  /*1c280*/  LDL R29, [R1+0x4c] ;  /* 0x00004c00011d7983 */ /* 0x000ea80000100800 */
[----:B------:R3:W5:Y:S01]  /*1c290*/  LDL R28, [R1+0x28] ;  /* 0x00002800011c7983 */ /* 0x0007620000100800 */
[----:B------:R-:W-:Y:S01]  /*1c2a0*/  BSSY B1, `(.L_x_14645) ;  /* 0x000002c000017945 */ /* 0x000fe20003800000 */
[----:B------:R-:W-:Y:S02]  /*1c2b0*/  SEL R15, R11, RZ, !P0 ;  /* 0x000000ff0b0f7207 */ /* 0x000fe40004000000 */
[----:B------:R-:W-:Y:S02]  /*1c2c0*/  SEL R20, R10, RZ, !P0 ;  /* 0x000000ff0a147207 */ /* 0x000fe40004000000 */
[----:B-----5:R-:W-:-:S02]  /*1c2d0*/  SHF.R.S32.HI R12, RZ, 0x1f, R9 ;  /* 0x0000001fff0c7819 */ /* 0x020fc40000011409 */
[----:B--2---:R-:W-:Y:S01]  /*1c2e0*/  SHF.R.S32.HI R14, RZ, 0x1f, R29 ;  /* 0x0000001fff0e7819 */ /* 0x004fe2000001141d */
[----:B---3--:R-:W-:Y:S06]  /*1c2f0*/  @P3 BRA `(.L_x_14646) ;  /* 0x0000000000983947 */ /* 0x008fec0003800000 */
[----:B------:R-:W2:Y:S01]  /*1c300*/  LDC R24, c[0x0][0xbe8] ;  /* 0x0002fa00ff187b82 */ /* 0x000ea20000000800 */
[----:B------:R-:W-:Y:S01]  /*1c310*/  IADD3 R13, R28, -0x80, R50 ;  /* 0xffffff801c0d7810 */ /* 0x000fe20007ffe032 */
[----:B--2---:R-:W-:-:S05]  /*1c320*/  IMAD R4, R8, R24, RZ ;  /* 0x0000001808047224 */ /* 0x004fca00078e02ff */
        /* <DEDUP_REMOVED lines=35> */
.L_x_14646:
[----:B------:R-:W-:Y:S05]  /*1c560*/  BSYNC B1 ;  /* 0x0000000000017941 */ /* 0x000fea0003800000 */
.L_x_14645:
[----:B------:R-:W3:Y:S01]  /*1c570*/  @P2 LDC R11, c[0x0][0xbf0] ;  /* 0x0002fc00ff0b2b82 */ /* 0x000ee20000000800 */
[----:B------:R-:W-:Y:S01]  /*1c580*/  ULDC.64 UR4, c[0x0][0xaa0] ;  /* 0x0002a80000047ab9 */ /* 0x000fe20000000a00 */
[----:B------:R-:W-:Y:S02]  /*1c590*/  IMAD R21, R21, 0x30, R2 ;  /* 0x0000003015157824 */ /* 0x000fe400078e0202 */
[----:B------:R-:W-:Y:S02]  /*1c5a0*/  IMAD R4, R12, UR4, RZ ;  /* 0x000000040c047c24 */ /* 0x000fe4000f8e02ff */
[----:B------:R-:W-:Y:S02]  /*1c5b0*/  IMAD.IADD R21, R28, 0x1, R21 ;  /* 0x000000011c157824 */ /* 0x000fe400078e0215 */
[C---:B--2---:R-:W-:Y:S02]  /*1c5c0*/  IMAD R7, R9.reuse, UR5, R4 ;  /* 0x0000000509077c24 */ /* 0x044fe4000f8e0204 */
[----:B------:R-:W-:Y:S01]  /*1c5d0*/  IMAD.WIDE.U32 R4, R9, UR4, RZ ;  /* 0x0000000409047c25 */ /* 0x000fe2000f8e00ff */
[----:B------:R-:W-:-:S03]  /*1c5e0*/  ULDC.64 UR4, c[0x0][0xae8] ;  /* 0x0002ba0000047ab9 */ /* 0x000fc60000000a00 */
[----:B------:R-:W-:Y:S02]  /*1c5f0*/  IMAD R6, R14, UR4, RZ ;  /* 0x000000040e067c24 */ /* 0x000fe4000f8e02ff */
[----:B------:R-:W-:Y:S02]  /*1c600*/  IMAD.IADD R5, R5, 0x1, R7 ;  /* 0x0000000105057824 */ /* 0x000fe400078e0207 */
[----:B------:R-:W-:Y:S02]  /*1c610*/  IMAD R9, R29, UR5, R6 ;  /* 0x000000051d097c24 */ /* 0x000fe4000f8e0206 */
[----:B-1----:R-:W-:-:S04]  /*1c620*/  @P2 IMAD.HI.U32 R6, R21, R26, RZ ;  /* 0x0000001a15062227 */ /* 0x002fc800078e00ff */
[----:B------:R-:W-:Y:S01]  /*1c630*/  IMAD.WIDE.U32 R4, R29, UR4, R4 ;  /* 0x000000041d047c25 */ /* 0x000fe2000f8e0004 */
[----:B------:R-:W-:-:S03]  /*1c640*/  ULDC.64 UR4, c[0x0][0xaf0] ;  /* 0x0002bc0000047ab9 */ /* 0x000fc60000000a00 */
[----:B------:R-:W-:Y:S01]  /*1c650*/  IMAD.MOV.U32 R7, RZ, RZ, R21 ;  /* 0x000000ffff077224 */ /* 0x000fe200078e0015 */
[----:B---3--:R-:W-:Y:S01]  /*1c660*/  @P2 SHF.R.U32.HI R7, RZ, R11, R6 ;  /* 0x0000000bff072219 */ /* 0x008fe20000011606 */
        /* <DEDUP_REMOVED lines=20> */
[----:B------:R-:W-:Y:S01]  /*1c7b0*/  LEA R6, P0, R4, UR4, 0x1 ;  /* 0x0000000404067c11 */ /* 0x000fe2000f8008ff */
[----:B------:R-:W-:Y:S01]  /*1c7c0*/  IMAD R27, R8, R27, RZ ;  /* 0x0000001b081b7224 */ /* 0x000fe200078e02ff */
[----:B------:R-:W-:Y:S01]  /*1c7d0*/  ULDC UR4, c[0x0][0xac8] ;  /* 0x0002b20000047ab9 */ /* 0x000fe20000000800 */
[----:B------:R-:W-:Y:S01]  /*1c7e0*/  IMAD.IADD R24, R2, 0x1, R28 ;  /* 0x0000000102187824 */ /* 0x000fe200078e021c */
[----:B------:R-:W-:Y:S01]  /*1c7f0*/  LEA.HI.X R10, R4, UR5, R5, 0x1, P0 ;  /* 0x00000005040a7c11 */ /* 0x000fe200080f0c05 */
[----:B------:R-:W1:Y:S01]  /*1c800*/  SHFL.IDX PT, R8, R6, RZ, 0x181f ;  /* 0x00181fff06087589 */ /* 0x000e6200000e0000 */
[----:B------:R-:W-:Y:S01]  /*1c810*/  ISETP.GE.AND P0, PT, R3, UR4, PT ;  /* 0x0000000403007c0c */ /* 0x000fe2000bf06270 */
[C---:B------:R-:W-:Y:S02]  /*1c820*/  VIADD R2, R24.reuse, 0x30 ;  /* 0x0000003018027836 */ /* 0x040fe40000000000 */
[----:B------:R-:W2:Y:S01]  /*1c830*/  SHFL.IDX PT, R12, R6, 0x1, 0x181f ;  /* 0x00381f00060c7f89 */ /* 0x000ea200000e0000 */
[C---:B------:R-:W-:Y:S01]  /*1c840*/  VIADD R4, R24.reuse, 0x60 ;  /* 0x0000006018047836 */ /* 0x040fe20000000000 */
[CC--:B------:R-:W-:Y:S01]  /*1c850*/  ISETP.GE.OR P3, PT, R24.reuse, R27.reuse, P0 ;  /* 0x0000001b1800720c */ /* 0x0c0fe20000766670 */
[----:B------:R-:W-:Y:S01]  /*1c860*/  VIADD R5, R24, 0x90 ;  /* 0x0000009018057836 */ /* 0x000fe20000000000 */
[----:B------:R-:W3:Y:S01]  /*1c870*/  SHFL.IDX PT, R14, R6, 0x2, 0x181f ;  /* 0x00581f00060e7f89 */ /* 0x000ee200000e0000 */
[----:B------:R-:W-:-:S02]  /*1c880*/  ISETP.GE.OR P2, PT, R2, R27, P0 ;  /* 0x0000001b0200720c */ /* 0x000fc40000746670 */
[-C--:B------:R-:W-:Y:S01]  /*1c890*/  ISETP.GE.OR P1, PT, R4, R27.reuse, P0 ;  /* 0x0000001b0400720c */ /* 0x080fe20000726670 */
[----:B------:R-:W4:Y:S01]  /*1c8a0*/  SHFL.IDX PT, R7, R10, RZ, 0x181f ;  /* 0x00181fff0a077589 */ /* 0x000f2200000e0000 */
[----:B------:R-:W-:-:S03]  /*1c8b0*/  ISETP.GE.OR P0, PT, R5, R27, P0 ;  /* 0x0000001b0500720c */ /* 0x000fc60000706670 */
[----:B------:R2:W5:Y:S04]  /*1c8c0*/  SHFL.IDX PT, R20, R6, 0x3, 0x181f ;  /* 0x00781f0006147f89 */ /* 0x00056800000e0000 */
[----:B------:R-:W0:Y:S04]  /*1c8d0*/  SHFL.IDX PT, R9, R10, 0x1, 0x181f ;  /* 0x00381f000a097f89 */ /* 0x000e2800000e0000 */
[----:B------:R-:W0:Y:S01]  /*1c8e0*/  SHFL.IDX PT, R11, R10, 0x2, 0x181f ;  /* 0x00581f000a0b7f89 */ /* 0x000e2200000e0000 */
[----:B-1----:R-:W-:-:S03]  /*1c8f0*/  @!P3 LEA R4, P6, R3, R8, 0x1 ;  /* 0x000000080304b211 */ /* 0x002fc600078c08ff */
[----:B------:R-:W1:Y:S01]  /*1c900*/  SHFL.IDX PT, R13, R10, 0x3, 0x181f ;  /* 0x00781f000a0d7f89 */ /* 0x000e6200000e0000 */
[C---:B--2---:R-:W-:Y:S02]  /*1c910*/  @!P2 LEA R6, P5, R3.reuse, R12, 0x1 ;  /* 0x0000000c0306a211 */ /* 0x044fe400078a08ff */
[C---:B---3--:R-:W-:Y:S02]  /*1c920*/  @!P1 LEA R8, P4, R3.reuse, R14, 0x1 ;  /* 0x0000000e03089211 */ /* 0x048fe400078808ff */
[C---:B----4-:R-:W-:Y:S02]  /*1c930*/  @!P3 LEA.HI.X R5, R3.reuse, R7, R0, 0x1, P6 ;  /* 0x000000070305b211 */ /* 0x050fe400030f0c00 */
[----:B-----5:R-:W-:-:S03]  /*1c940*/  @!P0 LEA R2, P6, R3, R20, 0x1 ;  /* 0x0000001403028211 */ /* 0x020fc600078c08ff */
[----:B------:R3:W-:Y:S01]  /*1c950*/  @!P3 ST.E.128 desc[UR44][R4.64], RZ ;  /* 0x000000ff0400b985 */ /* 0x0007e2000c101d2c */
[C-C-:B0-----:R-:W-:Y:S02]  /*1c960*/  @!P2 LEA.HI.X R7, R3.reuse, R9, R0.reuse, 0x1, P5 ;  /* 0x000000090307a211 */ /* 0x141fe400028f0c00 */
[----:B------:R-:W-:-:S03]  /*1c970*/  @!P1 LEA.HI.X R9, R3, R11, R0, 0x1, P4 ;  /* 0x0000000b03099211 */ /* 0x000fc600020f0c00 */
[----:B------:R3:W-:Y:S01]  /*1c980*/  @!P2 ST.E.128 desc[UR44][R6.64], RZ ;  /* 0x000000ff0600a985 */ /* 0x0007e2000c101d2c */
[----:B-1----:R-:W-:-:S03]  /*1c990*/  @!P0 LEA.HI.X R3, R3, R13, R0, 0x1, P6 ;  /* 0x0000000d03038211 */ /* 0x002fc600030f0c00 */
[----:B------:R3:W-:Y:S04]  /*1c9a0*/  @!P1 ST.E.128 desc[UR44][R8.64], RZ ;  /* 0x000000ff08009985 */ /* 0x0007e8000c101d2c */
[----:B------:R3:W-:Y:S02]  /*1c9b0*/  @!P0 ST.E.128 desc[UR44][R2.64], RZ ;  /* 0x000000ff02008985 */ /* 0x0007e4000c101d2c */
.L_x_14643:
[----:B------:R-:W-:Y:S05]  /*1c9c0*/  BSYNC B0 ;  /* 0x0000000000007941 */ /* 0x000fea0003800000 */
.L_x_14640:
[----:B------:R-:W4:Y:S01]  /*1c9d0*/  LDL R0, [R1+0xc] ;  /* 0x00000c0001007983 */ /* 0x000f220000100800 */
[----:B------:R-:W-:Y:S02]  /*1c9e0*/  ULDC UR4, c[0x0][0xc3c] ;  /* 0x00030f0000047ab9 */ /* 0x000fe40000000800 */
[----:B----4-:R-:W-:-:S13]  /*1c9f0*/  ISETP.GE.AND P0, PT, R0, UR4, PT ;  /* 0x0000000400007c0c */ /* 0x010fda000bf06270 */
[----:B------:R-:W-:Y:S05]  /*1ca00*/  @!P0 BRA `(.L_x_14647) ;  /* 0xfffffe4400508947 */ /* 0x000fea000383ffff */
[----:B------:R-:W-:Y:S05]  /*1ca10*/  BRA `(.L_x_14465) ;  /* 0x0000007c00e87947 */ /* 0x000fea0003800000 */
.L_x_14463:
        /* <DEDUP_REMOVED lines=56> */
.L_x_14653:
        /* <DEDUP_REMOVED lines=12> */
.L_x_14652:
[----:B------:R-:W-:Y:S05]  /*1ce60*/  BSYNC B0 ;  /* 0x0000000000007941 */ /* 0x000fea0003800000 */
.L_x_14651:
        /* <DEDUP_REMOVED lines=20> */
[----:B------:R-:W-:Y:S02]  /*1cfb0*/  IMAD.MOV.U32 R6, RZ, RZ, R9 ;  /* 0x000000ffff067224 */ /* 0x000fe400078e0009 */
[----:B------:R-:W-:-:S07]  /*1cfc0*/  IMAD.MOV.U32 R9, RZ, RZ, R3 ;  /* 0x000000ffff097224 */ /* 0x000fce00078e0003 */
.L_x_14649:
        /* <DEDUP_REMOVED lines=21> */
.L_x_14654:
[----:B-1----:R-:W-:Y:S01]  /*1d120*/  IMAD R24, R24, UR5, R9 ;  /* 0x0000000518187c24 */ /* 0x002fe2000f8e0209 */
[----:B0-----:R-:W-:Y:S01]  /*1d130*/  IABS R6, R4 ;  /* 0x0000000400067213 */ /* 0x001fe20000000000 */
[----:B------:R-:W-:Y:S02]  /*1d140*/  IMAD R11, R15, R8, RZ ;  /* 0x000000080f0b7224 */ /* 0x000fe400078e02ff */
[----:B------:R-:W-:Y:S01]  /*1d150*/  IMAD.MOV.U32 R2, RZ, RZ, RZ ;  /* 0x000000ffff027224 */ /* 0x000fe200078e00ff */
[----:B------:R-:W-:Y:S01]  /*1d160*/  IADD3 R9, -R24, UR6, RZ ;  /* 0x0000000618097c10 */ /* 0x000fe2000fffe1ff */
        /* <DEDUP_REMOVED lines=50> */
.L_x_14650:
[----:B------:R-:W-:Y:S02]  /*1d490*/  IMAD.MOV.U32 R25, RZ, RZ, RZ ;  /* 0x000000ffff197224 */ /* 0x000fe400078e00ff */
[----:B------:R-:W-:Y:S02]  /*1d4a0*/  IMAD.U32 R24, RZ, RZ, UR6 ;  /* 0x00000006ff187e24 */ /* 0x000fe4000f8e00ff */
[----:B------:R-:W-:-:S07]  /*1d4b0*/  IMAD.MOV.U32 R26, RZ, RZ, RZ ;  /* 0x000000ffff1a7224 */ /* 0x000fce00078e00ff */
.L_x_14655:
[----:B------:R-:W-:-:S13]  /*1d4c0*/  ISETP.NE.AND P0, PT, R5, RZ, PT ;  /* 0x000000ff0500720c */ /* 0x000fda0003f05270 */
[----:B------:R-:W0:Y:S01]  /*1d4d0*/  @!P0 S2R R3, SR_CgaCtaId ;  /* 0x0000000000038919 */ /* 0x000e220000008800 */
[----:B------:R-:W-:-:S04]  /*1d4e0*/  @!P0 MOV R0, 0x400 ;  /* 0x0000040000008802 */ /* 0x000fc80000000f00 */
[----:B0-----:R-:W-:-:S05]  /*1d4f0*/  @!P0 LEA R0, R3, R0, 0x18 ;  /* 0x0000000003008211 */ /* 0x001fca00078ec0ff */
[----:B------:R2:W-:Y:S01]  /*1d500*/  @!P0 STS.128 [R0+0x132d0], R24 ;  /* 0x0132d01800008388 */ /* 0x0005e20000000c00 */
[----:B------:R-:W-:Y:S06]  /*1d510*/  BAR.ARV 0x5, 0x200 ;  /* 0x0148000000007b1d */ /* 0x000fec0000002000 */
.L_x_14648:
[----:B0-2---:R-:W-:Y:S01]  /*1d520*/  IMAD.MOV.U32 R0, RZ, RZ, 0x1 ;  /* 0x00000001ff007424 */ /* 0x005fe200078e00ff */
[----:B------:R0:W-:Y:S01]  /*1d530*/  STL [R1+0xc], RZ ;  /* 0x00000cff01007387 */ /* 0x0001e20000100800 */
[----:B------:R-:W-:Y:S02]  /*1d540*/  ULDC UR4, c[0x0][0xc3c] ;  /* 0x00030f0000047ab9 */ /* 0x000fe40000000800 */
[----:B-1----:R-:W-:Y:S01]  /*1d550*/  ISETP.GE.AND P0, PT, R27, UR4, PT ;  /* 0x000000041b007c0c */ /* 0x002fe2000bf06270 */
        /* <DEDUP_REMOVED lines=17> */
[----:B------:R-:W-:Y:S01]  /*1d670*/  LOP3.LUT R7, R6, 0x600, RZ, 0xc0, !PT ;  /* 0x0000060006077812 */ /* 0x000fe200078ec0ff */
[----:B------:R-:W-:Y:S01]  /*1d680*/  IMAD.SHL.U32 R2, R9, 0x20, RZ ;  /* 0x0000002009027824 */ /* 0x000fe200078e00ff */
[----:B------:R-:W-:-:S02]  /*1d690*/  LOP3.LUT R8, R5, 0x30, R8, 0x78, !PT ;  /* 0x0000003005087812 */ /* 0x000fc400078e7808 */
[----:B------:R-:W-:Y:S02]  /*1d6a0*/  LOP3.LUT R4, R3, 0x30, R4, 0x78, !PT ;  /* 0x0000003003047812 */ /* 0x000fe400078e7804 */
[----:B------:R-:W-:Y:S02]  /*1d6b0*/  LOP3.LUT R5, R2, 0x80, RZ, 0xc0, !PT ;  /* 0x0000008002057812 */ /* 0x000fe400078ec0ff */
[C---:B------:R-:W-:Y:S02]  /*1d6c0*/  LOP3.LUT R3, R7.reuse, 0x60, R2, 0xf8, !PT ;  /* 0x0000006007037812 */ /* 0x040fe400078ef802 */
[----:B------:R-:W-:Y:S01]  /*1d6d0*/  LOP3.LUT R7, R7, 0x40, R0, 0xf8, !PT ;  /* 0x0000004007077812 */ /* 0x000fe200078ef800 */
[----:B------:R-:W-:Y:S01]  /*1d6e0*/  IMAD.SHL.U32 R6, R9, 0x4, RZ ;  /* 0x0000000409067824 */ /* 0x000fe200078e00ff */
[----:B------:R-:W-:Y:S02]  /*1d6f0*/  LOP3.LUT R5, R5, 0x10, R9, 0xf8, !PT ;  /* 0x0000001005057812 */ /* 0x000fe400078ef809 */
        /* <DEDUP_REMOVED lines=18> */
[----:B------:R1:W-:Y:S01]  /*1d820*/  STL [R1+0x54], R3 ;  /* 0x0000540301007387 */ /* 0x0003e20000100800 */
[----:B0-----:R-:W-:-:S03]  /*1d830*/  IMAD.MOV.U32 R0, RZ, RZ, 0x1 ;  /* 0x00000001ff007424 */ /* 0x001fc600078e00ff */
[----:B------:R-:W-:Y:S01]  /*1d840*/  STL [R1+0x5c], RZ ;  /* 0x00005cff01007387 */ /* 0x000fe20000100800 */
[----:B-1----:R-:W-:-:S03]  /*1d850*/  IMAD.MOV.U32 R3, RZ, RZ, 0x1 ;  /* 0x00000001ff037424 */ /* 0x002fc600078e00ff */
[----:B------:R0:W-:Y:S04]  /*1d860*/  STL [R1+0x20], R0 ;  /* 0x0000200001007387 */ /* 0x0001e80000100800 */
[----:B------:R1:W-:Y:S01]  /*1d870*/  STL [R1+0x14], RZ ;  /* 0x000014ff01007387 */ /* 0x0003e20000100800 */
[----:B0-----:R-:W-:-:S03]  /*1d880*/  IMAD.IADD R0, R17, 0x1, R9 ;  /* 0x0000000111007824 */ /* 0x001fc600078e0209 */
[----:B------:R1:W-:Y:S04]  /*1d890*/  STL [R1+0xc], RZ ;  /* 0x00000cff01007387 */ /* 0x0003e80000100800 */
[----:B------:R1:W-:Y:S04]  /*1d8a0*/  STL [R1+0x1c], R3 ;  /* 0x00001c0301007387 */ /* 0x0003e80000100800 */
[----:B------:R1:W-:Y:S02]  /*1d8b0*/  STL [R1+0x58], R0 ;  /* 0x0000580001007387 */ /* 0x0003e40000100800 */
.L_x_14782:
[----:B------:R-:W-:Y:S05]  /*1d8c0*/  YIELD ;  /* 0x0000000000007946 */ /* 0x000fea0003800000 */
[----:B------:R-:W-:Y:S01]  /*1d8d0*/  ULDC.64 UR4, c[0x0][0xa28] ;  /* 0x00028a0000047ab9 */ /* 0x000fe20000000a00 */
[----:B0-2---:R-:W-:Y:S02]  /*1d8e0*/  CS2R R8, SRZ ;  /* 0x0000000000087805 */ /* 0x005fe4000001ff00 */
[----:B------:R-:W-:Y:S01]  /*1d8f0*/  ISETP.NE.U32.AND P0, PT, RZ, UR4, PT ;  /* 0x00000004ff007c0c */ /* 0x000fe2000bf05070 */
[----:B------:R-:W0:Y:S01]  /*1d900*/  LDC.64 R4, c[0x0][0xa00] ;  /* 0x00028000ff047b82 */ /* 0x000e220000000a00 */
[----:B------:R-:W-:-:S02]  /*1d910*/  ULDC.64 UR6, c[0x0][0xa10] ;  /* 0x0002840000067ab9 */ /* 0x000fc40000000a00 */
[----:B------:R-:W-:Y:S01]  /*1d920*/  ISETP.NE.AND.EX P0, PT, RZ, UR5, PT, P0 ;  /* 0x00000005ff007c0c */ /* 0x000fe2000bf05300 */
[----:B------:R-:W-:-:S12]  /*1d930*/  ULDC.64 UR4, c[0x0][0xa18] ;  /* 0x0002860000047ab9 */ /* 0x000fd80000000a00 */
[----:B-1----:R-:W1:Y:S02]  /*1d940*/  @P0 LDC.64 R2, c[0x0][0xa28] ;  /* 0x00028a00ff020b82 */ /* 0x002e640000000a00 */
[----:B-1----:R-:W-:-:S05]  /*1d950*/  @P0 IMAD.WIDE R2, R27, 0x4, R2 ;  /* 0x000000041b020825 */ /* 0x002fca00078e0202 */
[----:B------:R1:W2:Y:S01]  /*1d960*/  @P0 LDG.E R9, desc[UR44][R2.64] ;  /* 0x0000002c02090981 */ /* 0x0002a2000c1e1900 */
[----:B------:R-:W-:Y:S01]  /*1d970*/  ISETP.NE.U32.AND P0, PT, RZ, UR4, PT ;  /* 0x00000004ff007c0c */ /* 0x000fe2000bf05070 */
[----:B0-----:R-:W-:Y:S01]  /*1d980*/  IMAD.WIDE R4, R27, 0x4, R4 ;  /* 0x000000041b047825 */ /* 0x001fe200078e0204 */
[----:B------:R-:W-:Y:S02]  /*1d990*/  ISETP.NE.U32.AND P1, PT, RZ, UR6, PT ;  /* 0x00000006ff007c0c */ /* 0x000fe4000bf25070 */
[----:B------:R-:W-:Y:S01]  /*1d9a0*/  ISETP.NE.AND.EX P2, PT, RZ, UR5, PT, P0 ;  /* 0x00000005ff007c0c */ /* 0x000fe2000bf45300 */
[----:B------:R-:W-:Y:S01]  /*1d9b0*/  ULDC.64 UR4, c[0x0][0xa00] ;  /* 0x0002800000047ab9 */ /* 0x000fe20000000a00 */
[----:B------:R-:W-:Y:S01]  /*1d9c0*/  ISETP.NE.AND.EX P1, PT, RZ, UR7, PT, P1 ;  /* 0x00000007ff007c0c */ /* 0x000fe2000bf25310 */
[----:B---3--:R-:W-:Y:S01]  /*1d9d0*/  IMAD.MOV.U32 R0, RZ, RZ, RZ ;  /* 0x000000ffff007224 */ /* 0x008fe200078e00ff */
[----:B------:R-:W-:Y:S01]  /*1d9e0*/  ISETP.NE.U32.AND P0, PT, RZ, UR4, PT ;  /* 0x00000004ff007c0c */ /* 0x000fe2000bf05070 */
[----:B-1----:R-:W0:Y:S03]  /*1d9f0*/  LDC.64 R2, c[0x0][0xa10] ;  /* 0x00028400ff027b82 */ /* 0x002e260000000a00 */
[----:B------:R-:W-:-:S05]  /*1da00*/  ISETP.NE.AND.EX P0, PT, RZ, UR5, PT, P0 ;  /* 0x00000005ff007c0c */ /* 0x000fca000bf05300 */
[----:B------:R-:W1:Y:S08]  /*1da10*/  @P2 LDC.64 R6, c[0x0][0xa18] ;  /* 0x00028600ff062b82 */ /* 0x000e700000000a00 */
[----:B------:R-:W3:Y:S01]  /*1da20*/  @P0 LDG.E R8, desc[UR44][R4.64] ;  /* 0x0000002c04080981 */ /* 0x000ee2000c1e1900 */
[----:B------:R-:W-:Y:S01]  /*1da30*/  ULDC UR4, c[0x0][0x288] ;  /* 0x0000a20000047ab9 */ /* 0x000fe20000000800 */
[----:B0-----:R-:W-:-:S05]  /*1da40*/  IMAD.WIDE R2, R27, 0x4, R2 ;  /* 0x000000041b027825 */ /* 0x001fca00078e0202 */
[----:B------:R-:W5:Y:S01]  /*1da50*/  @P1 LDG.E R0, desc[UR44][R2.64] ;  /* 0x0000002c02001981 */ /* 0x000f62000c1e1900 */
[----:B-1----:R-:W-:-:S03]  /*1da60*/  @P2 IMAD.WIDE R6, R27, 0x4, R6 ;  /* 0x000000041b062825 */ /* 0x002fc600078e0206 */
[----:B---3--:R0:W-:Y:S02]  /*1da70*/  STL [R1+0x4c], R8 ;  /* 0x00004c0801007387 */ /* 0x0081e40000100800 */
[----:B0-----:R-:W-:Y:S01]  /*1da80*/  IMAD.U32 R8, RZ, RZ, UR4 ;  /* 0x00000004ff087e24 */ /* 0x001fe2000f8e00ff */
[----:B------:R-:W-:-:S05]  /*1da90*/  ULDC.64 UR4, c[0x0][0x418] ;  /* 0x0001060000047ab9 */ /* 0x000fca0000000a00 */
        /* <DEDUP_REMOVED lines=10> */
[----:B---3--:R0:W-:Y:S04]  /*1db40*/  STL [R1], R8 ;  /* 0x0000000801007387 */ /* 0x0081e80000100800 */
[----:B--2---:R0:W-:Y:S01]  /*1db50*/  STL [R1+0x28], R9 ;  /* 0x0000280901007387 */ /* 0x0041e20000100800 */
[----:B------:R-:W-:Y:S01]  /*1db60*/  IMAD.MOV.U32 R11, RZ, RZ, R8 ;  /* 0x000000ffff0b7224 */ /* 0x000fe200078e0008 */
[----:B------:R-:W-:Y:S06]  /*1db70*/  @P2 BRA `(.L_x_14657) ;  /* 0x0000000000142947 */ /* 0x000fec0003800000 */
[----:B------:R-:W-:Y:S05]  /*1db80*/  @!P0 BRA `(.L_x_14657) ;  /* 0x0000000000108947 */ /* 0x000fea0003800000 */
[----:B0-----:R-:W2:Y:S04]  /*1db90*/  LDG.E R8, desc[UR44][R4.64] ;  /* 0x0000002c04087981 */ /* 0x001ea8000c1e1900 */
[----:B------:R-:W2:Y:S02]  /*1dba0*/  LDG.E R4, desc[UR44][R4.64+0x4] ;  /* 0x0000042c04047981 */ /* 0x000ea4000c1e1900 */
[----:B--2---:R-:W-:-:S05]  /*1dbb0*/  IMAD.IADD R11, R4, 0x1, -R8 ;  /* 0x00000001040b7824 */ /* 0x004fca00078e0a08 */
[----:B------:R1:W-:Y:S02]  /*1dbc0*/  STL [R1], R11 ;  /* 0x0000000b01007387 */ /* 0x0003e40000100800 */
.L_x_14657:
        /* <DEDUP_REMOVED lines=8> */
.L_x_14658:
        /* <DEDUP_REMOVED lines=9> */
.L_x_14659:
[----:B--2---:R-:W2:Y:S04]  /*1dce0*/  @P1 LDG.E R4, desc[UR44][R2.64] ;  /* 0x0000002c02041981 */ /* 0x004ea8000c1e1900 */
[----:B------:R3:W2:Y:S01]  /*1dcf0*/  @P1 LDG.E R5, desc[UR44][R2.64+0x4] ;  /* 0x0000042c02051981 */ /* 0x0006a2000c1e1900 */
[----:B-----5:R-:W-:Y:S02]  /*1dd00*/  IMAD.IADD R6, R6, 0x1, -R9 ;  /* 0x0000000106067824 */ /* 0x020fe400078e0a09 */
[----:B------:R-:W-:-:S04]  /*1dd10*/  IMAD R25, R25, 0xc0, RZ ;  /* 0x000000c019197824 */ /* 0x000fc800078e02ff */
[----:B0-----:R-:W-:Y:S01]  /*1dd20*/  VIADD R8, R25, 0xbf ;  /* 0x000000bf19087836 */ /* 0x001fe20000000000 */
[----:B---3--:R-:W0:Y:S02]  /*1dd30*/  LDC R2, c[0x0][0x448] ;  /* 0x00011200ff027b82 */ /* 0x008e240000000800 */
        /* <DEDUP_REMOVED lines=8> */
[----:B------:R-:W-:-:S03]  /*1ddc0*/  IADD3 R10, R18, 0x1, -R11 ;  /* 0x00000001120a7810 */ /* 0x000fc60007ffe80b */
        /* <DEDUP_REMOVED lines=19> */
.L_x_14662:
[----:B------:R-:W-:-:S13]  /*1df00*/  ISETP.NE.AND P0, PT, R3, 0x1, PT ;  /* 0x000000010300780c */ /* 0x000fda0003f05270 */
[----:B------:R-:W0:Y:S02]  /*1df10*/  @P0 LDC.64 R4, c[0x0][0x9e8] ;  /* 0x00027a00ff040b82 */ /* 0x000e240000000a00 */
[----:B0-----:R-:W-:-:S05]  /*1df20*/  @P0 IMAD.HI.U32 R4, R9, R4, RZ ;  /* 0x0000000409040227 */ /* 0x001fca00078e00ff */
[----:B------:R-:W-:-:S07]  /*1df30*/  @P0 SHF.R.U32.HI R9, RZ, R5, R4 ;  /* 0x00000005ff090219 */ /* 0x000fce0000011604 */
.L_x_14663:
[----:B------:R-:W-:Y:S05]  /*1df40*/  BSYNC B0 ;  /* 0x0000000000007941 */ /* 0x000fea0003800000 */
.L_x_14661:
[----:B------:R-:W-:-:S05]  /*1df50*/  IMAD R9, R9, R3, R3 ;  /* 0x0000000309097224 */ /* 0x000fca00078e0203 */
[----:B------:R-:W-:-:S07]  /*1df60*/  VIMNMX R2, R2, R9, PT ;  /* 0x0000000902027248 */ /* 0x000fce0003fe0100 */
.L_x_14660:
        /* <DEDUP_REMOVED lines=20> */
.L_x_14666:
[----:B------:R-:W-:-:S13]  /*1e0b0*/  ISETP.NE.AND P0, PT, R3, 0x1, PT ;  /* 0x000000010300780c */ /* 0x000fda0003f05270 */
[----:B------:R-:W0:Y:S02]  /*1e0c0*/  @P0 LDC.64 R4, c[0x0][0x9e8] ;  /* 0x00027a00ff040b82 */ /* 0x000e240000000a00 */
[----:B0-----:R-:W-:-:S05]  /*1e0d0*/  @P0 IMAD.HI.U32 R4, R9, R4, RZ ;  /* 0x0000000409040227 */ /* 0x001fca00078e00ff */
[----:B------:R-:W-:-:S07]  /*1e0e0*/  @P0 SHF.R.U32.HI R9, RZ, R5, R4 ;  /* 0x00000005ff090219 */ /* 0x000fce0000011604 */
.L_x_14667:
[----:B------:R-:W-:Y:S05]  /*1e0f0*/  BSYNC B0 ;  /* 0x0000000000007941 */ /* 0x000fea0003800000 */
.L_x_14665:
[----:B------:R-:W-:-:S05]  /*1e100*/  IMAD R3, R9, R3, RZ ;  /* 0x0000000309037224 */ /* 0x000fca00078e02ff */
[----:B------:R-:W-:-:S07]  /*1e110*/  VIMNMX R8, R8, R3, !PT ;  /* 0x0000000308087248 */ /* 0x000fce0007fe0100 */
.L_x_14664:
[----:B------:R-:W-:Y:S01]  /*1e120*/  VIADD R2, R2, 0x9f ;  /* 0x0000009f02027836 */ /* 0x000fe20000000000 */
[----:B------:R-:W-:Y:S01]  /*1e130*/  BSSY B0, `(.L_x_14668) ;  /* 0x00000ea000007945 */ /* 0x000fe20003800000 */
[----:B------:R-:W-:-:S04]  /*1e140*/  IMAD.HI R8, R8, 0x66666667, RZ ;  /* 0x6666666708087827 */ /* 0x000fc800078e02ff */
[----:B------:R-:W-:-:S05]  /*1e150*/  IMAD.HI R2, R2, 0x66666667, RZ ;  /* 0x6666666702027827 */ /* 0x000fca00078e02ff */
[----:B------:R-:W-:-:S04]  /*1e160*/  SHF.R.U32.HI R4, RZ, 0x1f, R2 ;  /* 0x0000001fff047819 */ /* 0x000fc80000011602 */
[----:B------:R-:W-:Y:S02]  /*1e170*/  LEA.HI.SX32 R4, R2, R4, 0x1a ;  /* 0x0000000402047211 */ /* 0x000fe400078fd2ff */
[----:B------:R-:W-:-:S04]  /*1e180*/  SHF.R.U32.HI R2, RZ, 0x1f, R8 ;  /* 0x0000001fff027819 */ /* 0x000fc80000011608 */
[----:B------:R-:W-:-:S04]  /*1e190*/  LEA.HI.SX32 R2, R8, R2, 0x1a ;  /* 0x0000000208027211 */ /* 0x000fc800078fd2ff */
        /* <DEDUP_REMOVED lines=24> */
.L_x_14830:
[----:B--2---:R-:W-:Y:S02]  /*1e320*/  ISETP.NE.AND P0, PT, R14, RZ, PT ;  /* 0x000000ff0e00720c */ /* 0x004fe40003f05270 */
[----:B------:R-:W-:-:S11]  /*1e330*/  PLOP3.LUT P6, PT, PT, PT, PT, 0x8, 0x0 ;  /* 0x000000000000781c */ /* 0x000fd60003fce170 */
[----:B------:R-:W-:Y:S05]  /*1e340*/  @P0 BRA `(.L_x_14671) ;  /* 0x00000000000c0947 */ /* 0x000fea0003800000 */
[----:B------:R-:W-:-:S03]  /*1e350*/  UMOV UR4, 0xffffffff ;  /* 0xffffffff00047882 */ /* 0x000fc60000000000 */
[----:B------:R-:W-:Y:S05]  /*1e360*/  BRA.DIV UR4, `(.L_x_14672) ;  /* 0x00000072048c7947 */ /* 0x000fea000b800000 */
[----:B------:R-:W-:-:S13]  /*1e370*/  ELECT P6, URZ, PT ;  /* 0x00000000003f782f */ /* 0x000fda00038c0000 */
.L_x_14671:
        /* <DEDUP_REMOVED lines=9> */
.L_x_14833:
[----:B------:R-:W-:Y:S05]  /*1e410*/  BSYNC B1 ;  /* 0x0000000000017941 */ /* 0x000fea0003800000 */
.L_x_14673:
[----:B------:R-:W-:Y:S04]  /*1e420*/  BSSY B1, `(.L_x_14675) ;  /* 0x0000050000017945 */ /* 0x000fe80003800000 */
[----:B------:R-:W-:Y:S05]  /*1e430*/  @!P6 BRA `(.L_x_14676) ;  /* 0x000000040038e947 */ /* 0x000fea0003800000 */
[----:B------:R-:W0:Y:S04]  /*1e440*/  LDL R8, [R1+0x14] ;  /* 0x0000140001087983 */ /* 0x000e280000100800 */
[----:B------:R-:W2:Y:S01]  /*1e450*/  LDL R6, [R1+0x20] ;  /* 0x0000200001067983 */ /* 0x000ea20000100800 */
[----:B------:R-:W3:Y:S01]  /*1e460*/  S2R R7, SR_TID.X ;  /* 0x0000000000077919 */ /* 0x000ee20000002100 */
[----:B------:R-:W-:Y:S01]  /*1e470*/  BSSY B2, `(.L_x_14677) ;  /* 0x0000007000027945 */ /* 0x000fe20003800000 */
[----:B---3--:R-:W-:-:S04]  /*1e480*/  LOP3.LUT R7, R7, 0x7f, RZ, 0xc0, !PT ;  /* 0x0000007f07077812 */ /* 0x008fc800078ec0ff */
[----:B------:R-:W-:Y:S01]  /*1e490*/  ISETP.NE.AND P1, PT, R7, RZ, PT ;  /* 0x000000ff0700720c */ /* 0x000fe20003f25270 */
[----:B0-----:R-:W-:Y:S01]  /*1e4a0*/  IMAD R5, R8, 0x8, R17 ;  /* 0x0000000808057824 */ /* 0x001fe200078e0211 */
[----:B--2---:R-:W-:-:S04]  /*1e4b0*/  SHF.L.U32 R6, R6, 0x1f, RZ ;  /* 0x0000001f06067819 */ /* 0x004fc800000006ff */
[----:B------:R-:W0:Y:S02]  /*1e4c0*/  SYNCS.PHASECHK.TRANS64.TRYWAIT P0, [R5+URZ+0x132a0], R6 ;  /* 0x0132a006050075a7 */ /* 0x000e24000800017f */
[----:B0-----:R-:W-:Y:S05]  /*1e4d0*/  @!P0 BRA `(.L_x_14678) ;  /* 0x0000007000648947 */ /* 0x001fea0003800000 */
.L_x_14834:
[----:B------:R-:W-:Y:S05]  /*1e4e0*/  BSYNC B2 ;  /* 0x0000000000027941 */ /* 0x000fea0003800000 */
.L_x_14677:
        /* <DEDUP_REMOVED lines=9> */
.L_x_14680:
[----:B------:R-:W-:Y:S05]  /*1e580*/  BSYNC B2 ;  /* 0x0000000000027941 */ /* 0x000fea0003800000 */
.L_x_14679:
[----:B------:R-:W2:Y:S01]  /*1e590*/  LDL R7, [R1+0x14] ;  /* 0x0000140001077983 */ /* 0x000ea20000100800 */
        /* <DEDUP_REMOVED lines=11> */
[----:B-1----:R-:W-:-:S07]  /*1e650*/  VIADD R11, R7, 0xe000 ;  /* 0x0000e000070b7836 */ /* 0x002fce0000000000 */
.L_x_14681:
        /* <DEDUP_REMOVED lines=13> */
.L_x_14835:
[----:B------:R-:W-:Y:S05]  /*1e730*/  BSYNC B2 ;  /* 0x0000000000027941 */ /* 0x000fea0003800000 */
.L_x_14682:
        /* <DEDUP_REMOVED lines=11> */
.L_x_14685:
[----:B------:R-:W-:Y:S05]  /*1e7f0*/  BSYNC B2 ;  /* 0x0000000000027941 */ /* 0x000fea0003800000 */
.L_x_14684:
        /* <DEDUP_REMOVED lines=8> */
.L_x_14686:
        /* <DEDUP_REMOVED lines=10> */
.L_x_14676:
[----:B------:R-:W-:Y:S05]  /*1e920*/  BSYNC B1 ;  /* 0x0000000000017941 */ /* 0x000fea0003800000 */
.L_x_14675:
        /* <DEDUP_REMOVED lines=13> */
.L_x_14699:
[----:B------:R-:W-:Y:S05]  /*1ea00*/  YIELD ;  /* 0x0000000000007946 */ /* 0x000fea0003800000 */
[----:B------:R-:W-:Y:S04]  /*1ea10*/  BSSY B1, `(.L_x_14687) ;  /* 0x000004f000017945 */ /* 0x000fe80003800000 */
[----:B--2---:R-:W-:Y:S05]  /*1ea20*/  @!P6 BRA `(.L_x_14688) ;  /* 0x000000040034e947 */ /* 0x004fea0003800000 */
        /* <DEDUP_REMOVED lines=10> */
.L_x_14836:
[----:B------:R-:W-:Y:S05]  /*1ead0*/  BSYNC B2 ;  /* 0x0000000000027941 */ /* 0x000fea0003800000 */
.L_x_14689:
        /* <DEDUP_REMOVED lines=9> */
.L_x_14692:
[----:B------:R-:W-:Y:S05]  /*1eb70*/  BSYNC B2 ;  /* 0x0000000000027941 */ /* 0x000fea0003800000 */
.L_x_14691:
        /* <DEDUP_REMOVED lines=11> */
[----:B-1----:R-:W-:-:S07]  /*1ec30*/  VIADD R11, R7, 0xe000 ;  /* 0x0000e000070b7836 */ /* 0x002fce0000000000 */
.L_x_14693:
        /* <DEDUP_REMOVED lines=13> */
.L_x_14837:
[----:B------:R-:W-:Y:S05]  /*1ed10*/  BSYNC B2 ;  /* 0x0000000000027941 */ /* 0x000fea0003800000 */
.L_x_14694:
        /* <DEDUP_REMOVED lines=11> */
.L_x_14697:
[----:B------:R-:W-:Y:S05]  /*1edd0*/  BSYNC B2 ;  /* 0x0000000000027941 */ /* 0x000fea0003800000 */
.L_x_14696:
        /* <DEDUP_REMOVED lines=8> */
.L_x_14698:
        /* <DEDUP_REMOVED lines=10> */
.L_x_14688:
[----:B------:R-:W-:Y:S05]  /*1ef00*/  BSYNC B1 ;  /* 0x0000000000017941 */ /* 0x000fea0003800000 */
.L_x_14687:
[----:B------:R-:W2:Y:S04]  /*1ef10*/  LDL.LU R6, [R1+0x14] ;  /* 0x0000140001067983 */ /* 0x000ea80000300800 */
        /* <DEDUP_REMOVED lines=9> */
[----:B------:R2:W-:Y:S01]  /*1efb0*/  STL [R1+0x14], R5 ;  /* 0x0000140501007387 */ /* 0x0005e20000100800 */
[----:B------:R-:W-:Y:S05]  /*1efc0*/  @P2 BRA `(.L_x_14699) ;  /* 0xfffffff8008c2947 */ /* 0x000fea000383ffff */
.L_x_14669:
[----:B------:R-:W-:Y:S05]  /*1efd0*/  BSYNC B0 ;  /* 0x0000000000007941 */ /* 0x000fea0003800000 */
.L_x_14668:
[----:B------:R-:W3:Y:S01]  /*1efe0*/  LDC R0, c[0x0][0x448] ;  /* 0x00011200ff007b82 */ /* 0x000ee20000000800 */
[----:B------:R-:W-:Y:S01]  /*1eff0*/  VIADD R2, R25, 0xbf ;  /* 0x000000bf19027836 */ /* 0x000fe20000000000 */
[----:B------:R-:W-:Y:S06]  /*1f000*/  @!P0 WARPSYNC.ALL ;  /* 0x0000000000008948 */ /* 0x000fec0003800000 */
[----:B------:R-:W-:Y:S01]  /*1f010*/  @!P0 BAR.SYNC.DEFER_BLOCKING 0xc, 0x200 ;  /* 0x0308000000008b1d */ /* 0x000fe20000010000 */
[----:B---3--:R-:W-:-:S13]  /*1f020*/  ISETP.NE.AND P1, PT, R0, 0x1, PT ;  /* 0x000000010000780c */ /* 0x008fda0003f25270 */
[----:B------:R-:W3:Y:S08]  /*1f030*/  @P1 LDC R3, c[0x0][0x44c] ;  /* 0x00011300ff031b82 */ /* 0x000ef00000000800 */
[----:B------:R-:W4:Y:S01]  /*1f040*/  @P1 LDC R0, c[0x0][0x450] ;  /* 0x00011400ff001b82 */ /* 0x000f220000000800 */
[----:B---3--:R-:W-:-:S05]  /*1f050*/  @P1 IMAD.HI.U32 R3, R2, R3, RZ ;  /* 0x0000000302031227 */ /* 0x008fca00078e00ff */
[----:B----4-:R-:W-:-:S05]  /*1f060*/  @P1 SHF.R.U32.HI R2, RZ, R0, R3 ;  /* 0x00000000ff021219 */ /* 0x010fca0000011603 */
[----:B------:R-:W-:Y:S02]  /*1f070*/  IMAD.IADD R10, R10, 0x1, R2 ;  /* 0x000000010a0a7824 */ /* 0x000fe400078e0202 */
[----:B------:R-:W3:Y:S02]  /*1f080*/  LDC.64 R2, c[0x0][0x9e0] ;  /* 0x00027800ff027b82 */ /* 0x000ee40000000a00 */
[----:B---3--:R-:W-:Y:S01]  /*1f090*/  ISETP.GE.AND P2, PT, R3, 0x1, PT ;  /* 0x000000010300780c */ /* 0x008fe20003f46270 */
        /* <DEDUP_REMOVED lines=8> */
[----:B0-2---:R-:W0:Y:S02]  /*1f120*/  @P0 LDC.64 R4, c[0x0][0x9e8] ;  /* 0x00027a00ff040b82 */ /* 0x005e240000000a00 */
[----:B0-----:R-:W-:-:S05]  /*1f130*/  @P0 IMAD.HI.U32 R4, R0, R4, RZ ;  /* 0x0000000400040227 */ /* 0x001fca00078e00ff */
[----:B------:R-:W-:-:S04]  /*1f140*/  @P0 SHF.R.U32.HI R0, RZ, R5, R4 ;  /* 0x00000005ff000219 */ /* 0x000fc80000011604 */
[----:B------:R-:W-:Y:S01]  /*1f150*/  LOP3.LUT R0, RZ, R0, RZ, 0x33, !PT ;  /* 0x00000000ff007212 */ /* 0x000fe200078e33ff */
[----:B------:R-:W-:Y:S06]  /*1f160*/  BRA `(.L_x_14703) ;  /* 0x0000000000107947 */ /* 0x000fec0003800000 */
.L_x_14702:
[----:B------:R-:W-:-:S13]  /*1f170*/  ISETP.NE.AND P0, PT, R3, 0x1, PT ;  /* 0x000000010300780c */ /* 0x000fda0003f05270 */
[----:B0-2---:R-:W0:Y:S02]  /*1f180*/  @P0 LDC.64 R4, c[0x0][0x9e8] ;  /* 0x00027a00ff040b82 */ /* 0x005e240000000a00 */
[----:B0-----:R-:W-:-:S05]  /*1f190*/  @P0 IMAD.HI.U32 R4, R0, R4, RZ ;  /* 0x0000000400040227 */ /* 0x001fca00078e00ff */
[----:B------:R-:W-:-:S07]  /*1f1a0*/  @P0 SHF.R.U32.HI R0, RZ, R5, R4 ;  /* 0x00000005ff000219 */ /* 0x000fce0000011604 */
.L_x_14703:
[----:B------:R-:W-:Y:S05]  /*1f1b0*/  BSYNC B0 ;  /* 0x0000000000007941 */ /* 0x000fea0003800000 */
.L_x_14701:
[----:B------:R-:W-:-:S05]  /*1f1c0*/  IMAD R0, R0, R3, R3 ;  /* 0x0000000300007224 */ /* 0x000fca00078e0203 */
[----:B------:R-:W-:-:S07]  /*1f1d0*/  VIMNMX R2, R2, R0, PT ;  /* 0x0000000002027248 */ /* 0x000fce0003fe0100 */
.L_x_14700:
[----:B------:R-:W-:Y:S01]  /*1f1e0*/  VIADD R0, R2, 0x9f ;  /* 0x0000009f02007836 */ /* 0x000fe20000000000 */
[----:B------:R-:W-:Y:S01]  /*1f1f0*/  ULDC UR4, c[0x0][0x9dc] ;  /* 0x0002770000047ab9 */ /* 0x000fe20000000800 */
[----:B------:R-:W-:Y:S02]  /*1f200*/  IMAD.MOV.U32 R4, RZ, RZ, R25 ;  /* 0x000000ffff047224 */ /* 0x000fe400078e0019 */
[----:B------:R-:W-:-:S05]  /*1f210*/  IMAD.HI R0, R0, 0x66666667, RZ ;  /* 0x6666666700007827 */ /* 0x000fca00078e02ff */
[----:B------:R-:W-:-:S04]  /*1f220*/  SHF.R.U32.HI R2, RZ, 0x1f, R0 ;  /* 0x0000001fff027819 */ /* 0x000fc80000011600 */
[----:B------:R-:W-:Y:S02]  /*1f230*/  LEA.HI.SX32 R2, R0, R2, 0x1a ;  /* 0x0000000200027211 */ /* 0x000fe400078fd2ff */
[----:B------:R-:W3:Y:S02]  /*1f240*/  @P1 LDC R0, c[0x0][0x450] ;  /* 0x00011400ff001b82 */ /* 0x000ee40000000800 */
[----:B------:R-:W-:-:S05]  /*1f250*/  VIMNMX R6, R20, R2, PT ;  /* 0x0000000214067248 */ /* 0x000fca0003fe0100 */
[----:B------:R4:W-:Y:S01]  /*1f260*/  STL [R1+0x50], R6 ;  /* 0x0000500601007387 */ /* 0x0009e20000100800 */
[----:B------:R-:W5:Y:S02]  /*1f270*/  @P1 LDC R2, c[0x0][0x44c] ;  /* 0x00011300ff021b82 */ /* 0x000f640000000800 */
[----:B-----5:R-:W-:-:S05]  /*1f280*/  @P1 IMAD.HI.U32 R2, R25, R2, RZ ;  /* 0x0000000219021227 */ /* 0x020fca00078e00ff */
[----:B---3--:R-:W-:-:S05]  /*1f290*/  @P1 SHF.R.U32.HI R4, RZ, R0, R2 ;  /* 0x00000000ff041219 */ /* 0x008fca0000011602 */
[----:B------:R-:W-:-:S04]  /*1f2a0*/  IMAD.IADD R2, R19, 0x1, R4 ;  /* 0x0000000113027824 */ /* 0x000fc800078e0204 */
[----:B------:R-:W-:Y:S01]  /*1f2b0*/  VIADD R0, R2, -UR4 ;  /* 0x8000000402007c36 */ /* 0x000fe20008000000 */
[----:B----4-:R-:W-:Y:S06]  /*1f2c0*/  @!P2 BRA `(.L_x_14704) ;  /* 0x000000000044a947 */ /* 0x010fec0003800000 */
[----:B------:R-:W-:Y:S01]  /*1f2d0*/  ISETP.GT.AND P0, PT, R2, -0x1, PT ;  /* 0xffffffff0200780c */ /* 0x000fe20003f04270 */
[----:B------:R-:W-:-:S12]  /*1f2e0*/  BSSY B0, `(.L_x_14705) ;  /* 0x000000d000007945 */ /* 0x000fd80003800000 */
[----:B------:R-:W-:Y:S05]  /*1f2f0*/  @P0 BRA `(.L_x_14706) ;  /* 0x00000000001c0947 */ /* 0x000fea0003800000 */
[----:B------:R-:W-:Y:S02]  /*1f300*/  ISETP.NE.AND P0, PT, R3, 0x1, PT ;  /* 0x000000010300780c */ /* 0x000fe40003f05270 */
[----:B------:R-:W-:-:S11]  /*1f310*/  LOP3.LUT R2, RZ, R2, RZ, 0x33, !PT ;  /* 0x00000002ff027212 */ /* 0x000fd600078e33ff */
[----:B0-2---:R-:W0:Y:S02]  /*1f320*/  @P0 LDC.64 R4, c[0x0][0x9e8] ;  /* 0x00027a00ff040b82 */ /* 0x005e240000000a00 */
[----:B0-----:R-:W-:-:S05]  /*1f330*/  @P0 IMAD.HI.U32 R4, R2, R4, RZ ;  /* 0x0000000402040227 */ /* 0x001fca00078e00ff */
[----:B------:R-:W-:-:S04]  /*1f340*/  @P0 SHF.R.U32.HI R2, RZ, R5, R4 ;  /* 0x00000005ff020219 */ /* 0x000fc80000011604 */
[----:B------:R-:W-:Y:S01]  /*1f350*/  LOP3.LUT R2, RZ, R2, RZ, 0x33, !PT ;  /* 0x00000002ff027212 */ /* 0x000fe200078e33ff */
[----:B------:R-:W-:Y:S06]  /*1f360*/  BRA `(.L_x_14707) ;  /* 0x0000000000107947 */ /* 0x000fec0003800000 */
.L_x_14706:
[----:B------:R-:W-:-:S13]  /*1f370*/  ISETP.NE.AND P0, PT, R3, 0x1, PT ;  /* 0x000000010300780c */ /* 0x000fda0003f05270 */
[----:B0-2---:R-:W0:Y:S02]  /*1f380*/  @P0 LDC.64 R4, c[0x0][0x9e8] ;  /* 0x00027a00ff040b82 */ /* 0x005e240000000a00 */
[----:B0-----:R-:W-:-:S05]  /*1f390*/  @P0 IMAD.HI.U32 R4, R2, R4, RZ ;  /* 0x0000000402040227 */ /* 0x001fca00078e00ff */
[----:B------:R-:W-:-:S07]  /*1f3a0*/  @P0 SHF.R.U32.HI R2, RZ, R5, R4 ;  /* 0x00000005ff020219 */ /* 0x000fce0000011604 */
.L_x_14707:
[----:B------:R-:W-:Y:S05]  /*1f3b0*/  BSYNC B0 ;  /* 0x0000000000007941 */ /* 0x000fea0003800000 */
.L_x_14705:
[----:B------:R-:W-:-:S05]  /*1f3c0*/  IMAD R2, R2, R3, RZ ;  /* 0x0000000302027224 */ /* 0x000fca00078e02ff */
[----:B------:R-:W-:-:S07]  /*1f3d0*/  VIMNMX R0, R0, R2, !PT ;  /* 0x0000000200007248 */ /* 0x000fce0007fe0100 */
.L_x_14704:
[----:B------:R-:W-:-:S05]  /*1f3e0*/  IMAD.HI R0, R0, 0x66666667, RZ ;  /* 0x6666666700007827 */ /* 0x000fca00078e02ff */
[----:B------:R-:W-:-:S04]  /*1f3f0*/  SHF.R.U32.HI R2, RZ, 0x1f, R0 ;  /* 0x0000001fff027819 */ /* 0x000fc80000011600 */
[----:B------:R-:W-:-:S04]  /*1f400*/  LEA.HI.SX32 R2, R0, R2, 0x1a ;  /* 0x0000000200027211 */ /* 0x000fc800078fd2ff */
[----:B------:R-:W-:-:S04]  /*1f410*/  VIMNMX R3, RZ, R2, !PT ;  /* 0x00000002ff037248 */ /* 0x000fc80007fe0100 */
[----:B------:R-:W-:Y:S01]  /*1f420*/  ISETP.GT.AND P0, PT, R6, R3, PT ;  /* 0x000000030600720c */ /* 0x000fe20003f04270 */
[----:B------:R3:W-:-:S12]  /*1f430*/  STL [R1+0x30], R3 ;  /* 0x0000300301007387 */ /* 0x0007d80000100800 */
[----:B---3--:R-:W-:Y:S05]  /*1f440*/  @P0 BRA `(.L_x_14708) ;  /* 0x0000000000440947 */ /* 0x008fea0003800000 */
[----:B------:R-:W3:Y:S02]  /*1f450*/  S2R R3, SR_TID.X ;  /* 0x0000000000037919 */ /* 0x000ee40000002100 */
[----:B---3--:R-:W-:-:S04]  /*1f460*/  LOP3.LUT R3, R3, 0x7f, RZ, 0xc0, !PT ;  /* 0x0000007f03037812 */ /* 0x008fc800078ec0ff */
[----:B------:R-:W-:-:S13]  /*1f470*/  ISETP.NE.AND P0, PT, R3, RZ, PT ;  /* 0x000000ff0300720c */ /* 0x000fda0003f05270 */
[----:B------:R-:W-:Y:S05]  /*1f480*/  @P0 BRA `(.L_x_14709) ;  /* 0x0000004400300947 */ /* 0x000fea0003800000 */
[----:B0-2---:R-:W0:Y:S01]  /*1f490*/  S2R R5, SR_LANEID ;  /* 0x0000000000057919 */ /* 0x005e220000000000 */
        /* <DEDUP_REMOVED lines=12> */
.L_x_14708:
        /* <DEDUP_REMOVED lines=9> */
[----:B------:R-:W3:Y:S01]  /*1f5f0*/  LDC.64 R2, c[0x4][R2] ;  /* 0x0100000002027b82 */ /* 0x000ee20000000a00 */
[----:B0-2---:R-:W-:Y:S02]  /*1f600*/  IMAD.U32 R5, RZ, RZ, UR7 ;  /* 0x00000007ff057e24 */ /* 0x005fe4000f8e00ff */
[----:B------:R-:W-:Y:S02]  /*1f610*/  IMAD.U32 R6, RZ, RZ, UR8 ;  /* 0x00000008ff067e24 */ /* 0x000fe4000f8e00ff */
[----:B------:R-:W-:-:S02]  /*1f620*/  IMAD.U32 R7, RZ, RZ, UR9 ;  /* 0x00000009ff077e24 */ /* 0x000fc4000f8e00ff */
[----:B------:R-:W-:Y:S02]  /*1f630*/  IMAD.U32 R10, RZ, RZ, UR4 ;  /* 0x00000004ff0a7e24 */ /* 0x000fe4000f8e00ff */
[----:B-1----:R-:W-:Y:S02]  /*1f640*/  IMAD.U32 R11, RZ, RZ, UR5 ;  /* 0x00000005ff0b7e24 */ /* 0x002fe4000f8e00ff */
[----:B------:R-:W-:Y:S02]  /*1f650*/  IMAD.MOV.U32 R8, RZ, RZ, 0x70 ;  /* 0x00000070ff087424 */ /* 0x000fe400078e00ff */
[----:B------:R-:W-:Y:S02]  /*1f660*/  IMAD.MOV.U32 R12, RZ, RZ, 0x1 ;  /* 0x00000001ff0c7424 */ /* 0x000fe400078e00ff */
[----:B------:R-:W-:-:S07]  /*1f670*/  IMAD.MOV.U32 R13, RZ, RZ, RZ ;  /* 0x000000ffff0d7224 */ /* 0x000fce00078e00ff */
[----:B------:R-:W-:-:S07]  /*1f680*/  LEPC R20, `(.L_x_14711) ;  /* 0x000000001014794e */ /* 0x000fce0000000000 */
[----:B---3--:R-:W-:Y:S05]  /*1f690*/  CALL.ABS.NOINC R2 ;  /* 0x0000000002007343 */ /* 0x008fea0003c00000 */
.L_x_14711:
[----:B------:R-:W-:Y:S05]  /*1f6a0*/  BSYNC B6 ;  /* 0x0000000000067941 */ /* 0x000fea0003800000 */
.L_x_14710:
        /* <DEDUP_REMOVED lines=22> */
.L_x_14713:
[----:B------:R-:W-:Y:S05]  /*1f810*/  BSYNC B6 ;  /* 0x0000000000067941 */ /* 0x000fea0003800000 */
.L_x_14712:
        /* <DEDUP_REMOVED lines=20> */
.L_x_14715:
[----:B------:R-:W-:Y:S05]  /*1f960*/  BSYNC B6 ;  /* 0x0000000000067941 */ /* 0x000fea0003800000 */
.L_x_14714:
        /* <DEDUP_REMOVED lines=19> */
.L_x_14717:
[----:B------:R-:W-:Y:S05]  /*1faa0*/  BSYNC B6 ;  /* 0x0000000000067941 */ /* 0x000fea0003800000 */
.L_x_14716:
[----:B------:R-:W-:Y:S01]  /*1fab0*/  ULDC.64 UR4, c[0x0][0x9f8] ;  /* 0x00027e0000047ab9 */ /* 0x000fe20000000a00 */
[----:B------:R-:W3:Y:S01]  /*1fac0*/  LDL R7, [R1+0x28] ;  /* 0x0000280001077983 */ /* 0x000ee20000100800 */
[----:B------:R-:W-:Y:S01]  /*1fad0*/  ISETP.NE.U32.AND P0, PT, RZ, UR4, PT ;  /* 0x00000004ff007c0c */ /* 0x000fe2000bf05070 */
[----:B------:R-:W4:Y:S02]  /*1fae0*/  LDC R14, c[0x0][0x430] ;  /* 0x00010c00ff0e7b82 */ /* 0x000f240000000800 */
[----:B------:R0:W-:Y:S01]  /*1faf0*/  STL [R1+0x64], R17 ;  /* 0x0000641101007387 */ /* 0x0001e20000100800 */
[----:B------:R-:W-:-:S03]  /*1fb00*/  ISETP.NE.AND.EX P0, PT, RZ, UR5, PT, P0 ;  /* 0x00000005ff007c0c */ /* 0x000fc6000bf05300 */
[----:B------:R-:W3:Y:S01]  /*1fb10*/  LDL R20, [R1+0x50] ;  /* 0x0000500001147983 */ /* 0x000ee20000100800 */
[----:B------:R-:W1:Y:S01]  /*1fb20*/  S2R R21, SR_TID.X ;  /* 0x0000000000157919 */ /* 0x000e620000002100 */
[----:B0-----:R-:W-:-:S08]  /*1fb30*/  IMAD.MOV.U32 R17, RZ, RZ, R27 ;  /* 0x000000ffff117224 */ /* 0x001fd000078e001b */
[----:B------:R-:W0:Y:S02]  /*1fb40*/  @P0 LDC.64 R2, c[0x0][0x9f8] ;  /* 0x00027e00ff020b82 */ /* 0x000e240000000a00 */
[----:B0-----:R-:W-:-:S05]  /*1fb50*/  @P0 IMAD.WIDE R2, R27, 0x4, R2 ;  /* 0x000000041b020825 */ /* 0x001fca00078e0202 */
[----:B------:R0:W3:Y:S01]  /*1fb60*/  @P0 LDG.E R17, desc[UR44][R2.64] ;  /* 0x0000002c02110981 */ /* 0x0000e2000c1e1900 */
[----:B-1----:R-:W-:Y:S01]  /*1fb70*/  LOP3.LUT R21, R21, 0x7f, RZ, 0xc0, !PT ;  /* 0x0000007f15157812 */ /* 0x002fe200078ec0ff */
[----:B------:R-:W-:Y:S01]  /*1fb80*/  IMAD.MOV.U32 R4, RZ, RZ, 0xa0 ;  /* 0x000000a0ff047424 */ /* 0x000fe200078e00ff */
[----:B----4-:R-:W-:Y:S01]  /*1fb90*/  ISETP.NE.AND P0, PT, R14, 0x1, PT ;  /* 0x000000010e00780c */ /* 0x010fe20003f05270 */
[----:B------:R-:W1:Y:S01]  /*1fba0*/  S2R R0, SR_TID.X ;  /* 0x0000000000007919 */ /* 0x000e620000002100 */
[----:B------:R-:W-:-:S11]  /*1fbb0*/  SHF.R.U32.HI R21, RZ, 0x2, R21 ;  /* 0x00000002ff157819 */ /* 0x000fd60000011615 */
[----:B0-----:R-:W0:Y:S08]  /*1fbc0*/  @P0 LDC R2, c[0x0][0x434] ;  /* 0x00010d00ff020b82 */ /* 0x001e300000000800 */
[----:B------:R-:W4:Y:S08]  /*1fbd0*/  @P0 LDC R3, c[0x0][0x438] ;  /* 0x00010e00ff030b82 */ /* 0x000f300000000800 */
[----:B--2---:R-:W2:Y:S01]  /*1fbe0*/  @P0 LDC R5, c[0x0][0x434] ;  /* 0x00010d00ff050b82 */ /* 0x004ea20000000800 */
[----:B-1----:R-:W-:-:S07]  /*1fbf0*/  IMAD.SHL.U32 R0, R0, 0x20, RZ ;  /* 0x0000002000007824 */ /* 0x002fce00078e00ff */
[----:B------:R-:W1:Y:S01]  /*1fc00*/  @P0 LDC R6, c[0x0][0x438] ;  /* 0x00010e00ff060b82 */ /* 0x000e620000000800 */
[----:B------:R-:W-:Y:S02]  /*1fc10*/  LOP3.LUT R0, R21, 0x60, R0, 0xf8, !PT ;  /* 0x0000006015007812 */ /* 0x000fe400078ef800 */
[----:B------:R-:W0:Y:S01]  /*1fc20*/  S2R R21, SR_TID.X ;  /* 0x0000000000157919 */ /* 0x000e220000002100 */
[----:B---3--:R-:W-:-:S04]  /*1fc30*/  IMAD R4, R20, R4, -0xa0 ;  /* 0xffffff6014047424 */ /* 0x008fc800078e0204 */
[----:B------:R-:W-:Y:S01]  /*1fc40*/  IMAD.IADD R8, R0, 0x1, R4 ;  /* 0x0000000100087824 */ /* 0x000fe200078e0204 */
[C---:B0-----:R-:W-:Y:S01]  /*1fc50*/  LOP3.LUT R0, R21.reuse, 0x7f, RZ, 0xc0, !PT ;  /* 0x0000007f15007812 */ /* 0x041fe200078ec0ff */
[----:B------:R-:W-:-:S03]  /*1fc60*/  IMAD.SHL.U32 R21, R21, 0x20, RZ ;  /* 0x0000002015157824 */ /* 0x000fc600078e00ff */
[----:B------:R-:W-:Y:S02]  /*1fc70*/  SHF.R.U32.HI R0, RZ, 0x2, R0 ;  /* 0x00000002ff007819 */ /* 0x000fe40000011600 */
[C---:B------:R-:W-:Y:S01]  /*1fc80*/  ISETP.GE.AND P1, PT, R8.reuse, R18, PT ;  /* 0x000000120800720c */ /* 0x040fe20003f26270 */
[----:B------:R-:W-:Y:S01]  /*1fc90*/  IMAD.IADD R8, R8, 0x1, R7 ;  /* 0x0000000108087824 */ /* 0x000fe200078e0207 */
[----:B------:R-:W-:-:S03]  /*1fca0*/  LOP3.LUT R21, R0, 0x60, R21, 0xf8, !PT ;  /* 0x0000006000157812 */ /* 0x000fc600078ef815 */
[----:B------:R-:W-:Y:S01]  /*1fcb0*/  @P0 IMAD.HI.U32 R2, R8, R2, RZ ;  /* 0x0000000208020227 */ /* 0x000fe200078e00ff */
[----:B------:R-:W-:-:S03]  /*1fcc0*/  LOP3.LUT R21, R21, 0x80, RZ, 0xfc, !PT ;  /* 0x0000008015157812 */ /* 0x000fc600078efcff */
[----:B------:R-:W-:Y:S01]  /*1fcd0*/  IMAD.MOV.U32 R0, RZ, RZ, R8 ;  /* 0x000000ffff007224 */ /* 0x000fe200078e0008 */
[----:B----4-:R-:W-:Y:S01]  /*1fce0*/  @P0 SHF.R.U32.HI R0, RZ, R3, R2 ;  /* 0x00000003ff000219 */ /* 0x010fe20000011602 */
[----:B------:R-:W-:Y:S02]  /*1fcf0*/  IMAD.IADD R4, R21, 0x1, R4 ;  /* 0x0000000115047824 */ /* 0x000fe400078e0204 */
[----:B------:R-:W0:Y:S02]  /*1fd00*/  @!P1 LDC.64 R2, c[0x0][0x428] ;  /* 0x00010a00ff029b82 */ /* 0x000e240000000a00 */
[----:B------:R-:W-:Y:S01]  /*1fd10*/  IMAD.IADD R10, R4, 0x1, R7 ;  /* 0x00000001040a7824 */ /* 0x000fe200078e0207 */
[----:B------:R-:W-:-:S03]  /*1fd20*/  @!P1 SHF.R.S32.HI R7, RZ, 0x1f, R0 ;  /* 0x0000001fff079819 */ /* 0x000fc60000011400 */
[----:B--2---:R-:W-:-:S04]  /*1fd30*/  @P0 IMAD.HI.U32 R5, R10, R5, RZ ;  /* 0x000000050a050227 */ /* 0x004fc800078e00ff */
[----:B------:R-:W-:Y:S01]  /*1fd40*/  IMAD.MOV.U32 R9, RZ, RZ, R10 ;  /* 0x000000ffff097224 */ /* 0x000fe200078e000a */
[----:B-1----:R-:W-:Y:S02]  /*1fd50*/  @P0 SHF.R.U32.HI R9, RZ, R6, R5 ;  /* 0x00000006ff090219 */ /* 0x002fe40000011605 */
[----:B------:R-:W-:Y:S02]  /*1fd60*/  ISETP.GE.AND P0, PT, R4, R18, PT ;  /* 0x000000120400720c */ /* 0x000fe40003f06270 */
[----:B------:R-:W1:Y:S01]  /*1fd70*/  @!P1 LDC.64 R4, c[0x0][0x418] ;  /* 0x00010600ff049b82 */ /* 0x000e620000000a00 */
[----:B------:R-:W-:Y:S01]  /*1fd80*/  SHF.R.S32.HI R15, RZ, 0x1f, R17 ;  /* 0x0000001fff0f7819 */ /* 0x000fe20000011411 */
[----:B------:R-:W-:Y:S01]  /*1fd90*/  STL [R1+0x18], R17 ;  /* 0x0000181101007387 */ /* 0x000fe20000100800 */
[----:B------:R-:W-:-:S03]  /*1fda0*/  ISETP.GT.U32.OR P0, PT, R21, 0x9f, P0 ;  /* 0x0000009f1500780c */ /* 0x000fc60000704470 */
[----:B------:R2:W-:Y:S01]  /*1fdb0*/  STL [R1+0x2c], R15 ;  /* 0x00002c0f01007387 */ /* 0x0005e20000100800 */
[----:B0-----:R-:W-:-:S04]  /*1fdc0*/  @!P1 IMAD R6, R15, R2, RZ ;  /* 0x000000020f069224 */ /* 0x001fc800078e02ff */
[C---:B------:R-:W-:Y:S02]  /*1fdd0*/  @!P1 IMAD R11, R17.reuse, R3, R6 ;  /* 0x00000003110b9224 */ /* 0x040fe400078e0206 */
[--C-:B------:R-:W-:Y:S02]  /*1fde0*/  @!P1 IMAD.MOV.U32 R6, RZ, RZ, R0.reuse ;  /* 0x000000ffff069224 */ /* 0x100fe400078e0000 */
[----:B------:R-:W-:Y:S02]  /*1fdf0*/  IMAD.MOV R0, RZ, RZ, -R0 ;  /* 0x000000ffff007224 */ /* 0x000fe400078e0a00 */
[----:B------:R-:W-:-:S04]  /*1fe00*/  @!P1 IMAD.WIDE.U32 R2, R17, R2, R6 ;  /* 0x0000000211029225 */ /* 0x000fc800078e0006 */
[----:B------:R-:W-:Y:S01]  /*1fe10*/  @!P1 IMAD.IADD R3, R3, 0x1, R11 ;  /* 0x0000000103039824 */ /* 0x000fe200078e020b */
[----:B-1----:R-:W-:Y:S01]  /*1fe20*/  @!P1 LEA R12, P2, R2, R4, 0x2 ;  /* 0x00000004020c9211 */ /* 0x002fe200078410ff */
[----:B------:R-:W-:-:S03]  /*1fe30*/  IMAD R8, R14, R0, R8 ;  /* 0x000000000e087224 */ /* 0x000fc600078e0208 */
[----:B------:R-:W-:Y:S02]  /*1fe40*/  @!P1 LEA.HI.X R13, R2, R5, R3, 0x2, P2 ;  /* 0x00000005020d9211 */ /* 0x000fe400010f1403 */
[----:B------:R-:W0:Y:S01]  /*1fe50*/  @!P0 LDC.64 R2, c[0x0][0x428] ;  /* 0x00010a00ff028b82 */ /* 0x000e220000000a00 */
[--C-:B------:R-:W-:Y:S01]  /*1fe60*/  @!P0 SHF.R.S32.HI R5, RZ, 0x1f, R9.reuse ;  /* 0x0000001fff058819 */ /* 0x100fe20000011409 */
[----:B------:R-:W-:Y:S02]  /*1fe70*/  @!P0 IMAD.MOV.U32 R4, RZ, RZ, R9 ;  /* 0x000000ffff048224 */ /* 0x000fe400078e0009 */
[-C--:B0-----:R-:W-:Y:S02]  /*1fe80*/  @!P0 IMAD R0, R15, R2.reuse, RZ ;  /* 0x000000020f008224 */ /* 0x081fe400078e02ff */
[----:B--2---:R-:W2:Y:S01]  /*1fe90*/  LDL R15, [R1+0x60] ;  /* 0x00006000010f7983 */ /* 0x004ea20000100800 */
[----:B------:R-:W-:-:S04]  /*1fea0*/  @!P0 IMAD.WIDE.U32 R4, R17, R2, R4 ;  /* 0x0000000211048225 */ /* 0x000fc800078e0004 */
[----:B------:R-:W-:Y:S02]  /*1feb0*/  @!P0 IMAD R0, R17, R3, R0 ;  /* 0x0000000311008224 */ /* 0x000fe400078e0200 */
[----:B------:R0:W5:Y:S01]  /*1fec0*/  LDL.LU R17, [R1+0x64] ;  /* 0x0000640001117983 */ /* 0x0001620000300800 */
[----:B------:R-:W1:Y:S01]  /*1fed0*/  @!P0 LDC.64 R2, c[0x0][0x418] ;  /* 0x00010600ff028b82 */ /* 0x000e620000000a00 */
[----:B------:R-:W-:Y:S01]  /*1fee0*/  @!P0 IMAD.IADD R0, R0, 0x1, R5 ;  /* 0x0000000100008824 */ /* 0x000fe200078e0205 */
[----:B------:R-:W-:Y:S01]  /*1fef0*/  CS2R R6, SRZ ;  /* 0x0000000000067805 */ /* 0x000fe2000001ff00 */
[----:B------:R-:W3:Y:S01]  /*1ff00*/  S2R R11, SR_TID.X ;  /* 0x00000000000b7919 */ /* 0x000ee20000002100 */
[----:B------:R-:W-:-:S04]  /*1ff10*/  LOP3.LUT R16, R16, 0xfffffffd, RZ, 0xc0, !PT ;  /* 0xfffffffd10107812 */ /* 0x000fc800078ec0ff */
[----:B------:R0:W5:Y:S01]  /*1ff20*/  @!P1 LDG.E R7, desc[UR44][R12.64] ;  /* 0x0000002c0c079981 */ /* 0x000162000c1e1900 */
[----:B-1----:R-:W-:-:S04]  /*1ff30*/  @!P0 LEA R2, P2, R4, R2, 0x2 ;  /* 0x0000000204028211 */ /* 0x002fc800078410ff */
[----:B------:R-:W-:Y:S02]  /*1ff40*/  @!P0 LEA.HI.X R3, R4, R3, R0, 0x2, P2 ;  /* 0x0000000304038211 */ /* 0x000fe400010f1400 */
[----:B------:R-:W1:Y:S01]  /*1ff50*/  LDC R0, c[0x0][0x2f4] ;  /* 0x0000bd00ff007b82 */ /* 0x000e620000000800 */
[----:B------:R-:W-:Y:S02]  /*1ff60*/  ISETP.GT.U32.AND P2, PT, R21, 0x9f, PT ;  /* 0x0000009f1500780c */ /* 0x000fe40003f44070 */
[----:B------:R0:W5:Y:S01]  /*1ff70*/  @!P0 LDG.E R6, desc[UR44][R2.64] ;  /* 0x0000002c02068981 */ /* 0x000162000c1e1900 */
[----:B---3--:R-:W-:-:S05]  /*1ff80*/  IMAD.SHL.U32 R11, R11, 0x10, RZ ;  /* 0x000000100b0b7824 */ /* 0x008fca00078e00ff */
[----:B------:R-:W-:-:S05]  /*1ff90*/  LOP3.LUT R11, R11, 0x30, RZ, 0xc0, !PT ;  /* 0x000000300b0b7812 */ /* 0x000fca00078ec0ff */
[----:B------:R-:W-:-:S04]  /*1ffa0*/  @P2 LOP3.LUT R16, R16, 0x2, RZ, 0xfc, !PT ;  /* 0x0000000210102812 */ /* 0x000fc800078efcff */
[----:B------:R-:W-:Y:S02]  /*1ffb0*/  LOP3.LUT R16, R16, 0xfffffffb, RZ, 0xc0, !PT ;  /* 0xfffffffb10107812 */ /* 0x000fe400078ec0ff */
[----:B-1----:R-:W-:Y:S02]  /*1ffc0*/  ISETP.GE.AND P1, PT, R11, R0, PT ;  /* 0x000000000b00720c */ /* 0x002fe40003f26270 */
[----:B------:R-:W-:Y:S01]  /*1ffd0*/  LOP3.LUT R16, R16, 0xfffffffe, RZ, 0xc0, !PT ;  /* 0xfffffffe10107812 */ /* 0x000fe200078ec0ff */
[----:B------:R-:W-:Y:S01]  /*1ffe0*/  UMOV UR4, 0xffffffff ;  /* 0xffffffff00047882 */ /* 0x000fe20000000000 */
[----:B------:R-:W-:-:S04]  /*1fff0*/  IMAD.MOV R9, RZ, RZ, -R9 ;  /* 0x000000ffff097224 */ /* 0x000fc800078e0a09 */
[----:B------:R-:W-:-:S05]  /*20000*/  IMAD R9, R14, R9, R10 ;  /* 0x000000090e097224 */ /* 0x000fca00078e020a */
[----:B------:R-:W-:Y:S02]  /*20010*/  @P1 LOP3.LUT R16, R16, 0x1, RZ, 0xfc, !PT ;  /* 0x0000000110101812 */ /* 0x000fe400078efcff */
[----:B--2---:R-:W-:-:S13]  /*20020*/  ISETP.NE.AND P0, PT, R15, 0x3, PT ;  /* 0x000000030f00780c */ /* 0x004fda0003f05270 */
[----:B------:R-:W-:Y:S01]  /*20030*/  @P0 LOP3.LUT R16, R16, 0x4, RZ, 0xfc, !PT ;  /* 0x0000000410100812 */ /* 0x000fe200078efcff */
[----:B0-----:R-:W-:Y:S06]  /*20040*/  BRA.DIV UR4, `(.L_x_14718) ;  /* 0x0000005604d87947 */ /* 0x001fec000b800000 */
.L_x_14840:
[----:B------:R-:W-:Y:S01]  /*20050*/  SHF.R.S32.HI R0, RZ, 0x1f, R26 ;  /* 0x0000001fff007819 */ /* 0x000fe2000001141a */
[----:B------:R-:W-:-:S04]  /*20060*/  VIADD R5, R20, 0xffffffff ;  /* 0xffffffff14057836 */ /* 0x000fc80000000000 */
[----:B------:R0:W-:Y:S01]  /*20070*/  STL [R1+0x24], R0 ;  /* 0x0000240001007387 */ /* 0x0001e20000100800 */
[----:B------:R-:W-:Y:S05]  /*20080*/  @!P0 BRA `(.L_x_14719) ;  /* 0x0000000000048947 */ /* 0x000fea0003800000 */
[----:B------:R-:W-:Y:S01]  /*20090*/  BPT.TRAP 0x1 ;  /* 0x000000040000795c */ /* 0x000fe20000300000 */
.L_x_14719:
[----:B------:R-:W2:Y:S04]  /*200a0*/  LDL R2, [R1+0xc] ;  /* 0x00000c0001027983 */ /* 0x000ea80000100800 */
[----:B0-----:R-:W3:Y:S01]  /*200b0*/  LDL R0, [R1+0x1c] ;  /* 0x00001c0001007983 */ /* 0x001ee20000100800 */
[----:B------:R-:W-:Y:S01]  /*200c0*/  BSSY B0, `(.L_x_14720) ;  /* 0x0000008000007945 */ /* 0x000fe20003800000 */
[----:B--2--5:R-:W-:Y:S01]  /*200d0*/  IMAD R4, R2, 0x8, R17 ;  /* 0x0000000802047824 */ /* 0x024fe200078e0211 */
[----:B---3--:R-:W-:-:S04]  /*200e0*/  SHF.L.U32 R0, R0, 0x1f, RZ ;  /* 0x0000001f00007819 */ /* 0x008fc800000006ff */
[----:B------:R0:W1:Y:S01]  /*200f0*/  SYNCS.PHASECHK.TRANS64.TRYWAIT P0, [R4+URZ+0x13280], R0 ;  /* 0x01328000040075a7 */ /* 0x000062000800017f */
[----:B------:R0:W-:Y:S02]  /*20100*/  STL [R1+0x48], R0 ;  /* 0x0000480001007387 */ /* 0x0001e40000100800 */
[----:B0-----:R-:W-:-:S05]  /*20110*/  SHF.R.S32.HI R0, RZ, 0x1f, R8 ;  /* 0x0000001fff007819 */ /* 0x001fca0000011408 */
[----:B------:R0:W-:Y:S02]  /*20120*/  STL [R1+0x44], R0 ;  /* 0x0000440001007387 */ /* 0x0001e40000100800 */
[----:B01----:R-:W-:Y:S05]  /*20130*/  @!P0 BRA `(.L_x_14721) ;  /* 0x0000005400d08947 */ /* 0x003fea0003800000 */
.L_x_14841:
[----:B------:R-:W-:Y:S05]  /*20140*/  BSYNC B0 ;  /* 0x0000000000007941 */ /* 0x000fea0003800000 */
.L_x_14720:
[----:B0-----:R-:W2:Y:S04]  /*20150*/  LDL R0, [R1+0x44] ;  /* 0x0000440001007983 */ /* 0x001ea80000100800 */
[----:B------:R-:W3:Y:S01]  /*20160*/  LDL R10, [R1+0x24] ;  /* 0x00002400010a7983 */ /* 0x000ee20000100800 */
[----:B------:R-:W-:Y:S01]  /*20170*/  SHF.R.S32.HI R11, RZ, 0x1f, R7 ;  /* 0x0000001fff0b7819 */ /* 0x000fe20000011407 */
[----:B------:R-:W-:Y:S01]  /*20180*/  ULDC.64 UR4, c[0x0][0x328] ;  /* 0x0000ca0000047ab9 */ /* 0x000fe20000000a00 */
[----:B------:R-:W-:Y:S01]  /*20190*/  ULDC.64 UR6, c[0x0][0x338] ;  /* 0x0000ce0000067ab9 */ /* 0x000fe20000000a00 */
[----:B------:R-:W0:Y:S01]  /*201a0*/  S2R R15, SR_TID.X ;  /* 0x00000000000f7919 */ /* 0x000e220000002100 */
[----:B------:R-:W-:Y:S01]  /*201b0*/  IMAD.WIDE.U32 R2, R8, UR4, RZ ;  /* 0x0000000408027c25 */ /* 0x000fe2000f8e00ff */
[----:B------:R-:W-:Y:S01]  /*201c0*/  ULDC.64 UR8, c[0x0][0x330] ;  /* 0x0000cc0000087ab9 */ /* 0x000fe20000000a00 */
[----:B------:R-:W-:Y:S01]  /*201d0*/  ULDC.64 UR10, c[0x0][0x318] ;  /* 0x0000c600000a7ab9 */ /* 0x000fe20000000a00 */
[----:B------:R1:W-:Y:S01]  /*201e0*/  STL [R1+0x8], R11 ;  /* 0x0000080b01007387 */ /* 0x0003e20000100800 */
[----:B------:R-:W-:-:S03]  /*201f0*/  IMAD R5, R5, -0xa0, R18 ;  /* 0xffffff6005057824 */ /* 0x000fc600078e0212 */
[----:B------:R-:W4:Y:S04]  /*20200*/  LDL R13, [R1+0xc] ;  /* 0x00000c00010d7983 */ /* 0x000f280000100800 */
[----:B------:R-:W4:Y:S01]  /*20210*/  LDL R14, [R1+0x38] ;  /* 0x00003800010e7983 */ /* 0x000f220000100800 */
[----:B------:R-:W-:Y:S01]  /*20220*/  SHF.R.S32.HI R18, RZ, 0x1f, R6 ;  /* 0x0000001fff127819 */ /* 0x000fe20000011406 */
[----:B0-----:R-:W-:-:S05]  /*20230*/  IMAD.SHL.U32 R20, R15, 0x10, RZ ;  /* 0x000000100f147824 */ /* 0x001fca00078e00ff */
[----:B------:R-:W-:Y:S02]  /*20240*/  LOP3.LUT R20, R20, 0x30, RZ, 0xc0, !PT ;  /* 0x0000003014147812 */ /* 0x000fe400078ec0ff */
[----:B------:R-:W-:-:S04]  /*20250*/  LOP3.LUT R15, R15, 0x7f, RZ, 0xc0, !PT ;  /* 0x0000007f0f0f7812 */ /* 0x000fc800078ec0ff */
[----:B------:R-:W-:-:S05]  /*20260*/  SHF.R.U32.HI R15, RZ, 0x2, R15 ;  /* 0x00000002ff0f7819 */ /* 0x000fca000001160f */
[----:B------:R-:W-:-:S05]  /*20270*/  IMAD.IADD R5, R5, 0x1, -R15 ;  /* 0x0000000105057824 */ /* 0x000fca00078e0a0f */
[----:B------:R-:W-:Y:S01]  /*20280*/  ISETP.GE.AND P5, PT, R5, 0x1, PT ;  /* 0x000000010500780c */ /* 0x000fe20003fa6270 */
[----:B--2---:R-:W-:-:S04]  /*20290*/  IMAD R0, R0, UR4, RZ ;  /* 0x0000000400007c24 */ /* 0x004fc8000f8e02ff */
[----:B------:R-:W-:-:S04]  /*202a0*/  IMAD R0, R8, UR5, R0 ;  /* 0x0000000508007c24 */ /* 0x000fc8000f8e0200 */
[----:B------:R-:W-:Y:S02]  /*202b0*/  IMAD.IADD R3, R3, 0x1, R0 ;  /* 0x0000000103037824 */ /* 0x000fe400078e0200 */
[----:B------:R-:W-:Y:S02]  /*202c0*/  IMAD R0, R11, UR6, RZ ;  /* 0x000000060b007c24 */ /* 0x000fe4000f8e02ff */
[----:B-1----:R-:W0:Y:S01]  /*202d0*/  LDC R11, c[0x0][0x2f4] ;  /* 0x0000bd00ff0b7b82 */ /* 0x002e220000000800 */
        /* <DEDUP_REMOVED lines=22> */
[----:B------:R4:W-:Y:S03]  /*20440*/  STL [R1+0x4], R18 ;  /* 0x0000041201007387 */ /* 0x0009e60000100800 */
[----:B------:R-:W-:Y:S01]  /*20450*/  IADD3.X R28, R12, UR11, R11, P1, !PT ;  /* 0x0000000b0c1c7c10 */ /* 0x000fe20008ffe40b */
[----:B----4-:R-:W-:Y:S01]  /*20460*/  IMAD R18, R13, 0x2800, R14 ;  /* 0x000028000d127824 */ /* 0x010fe200078e020e */
[----:B------:R-:W-:Y:S07]  /*20470*/  BRA.DIV UR4, `(.L_x_14722) ;  /* 0x0000005604187947 */ /* 0x000fee000b800000 */
[----:B------:R-:W0:Y:S01]  /*20480*/  S2R R11, SR_TID.X ;  /* 0x00000000000b7919 */ /* 0x000e220000002100 */
[C---:B------:R-:W-:Y:S02]  /*20490*/  ISETP.GE.AND P3, PT, R5.reuse, 0x81, PT ;  /* 0x000000810500780c */ /* 0x040fe40003f66270 */
[----:B------:R-:W-:Y:S01]  /*204a0*/  LOP3.LUT R16, R16, 0xfffffff7, RZ, 0xc0, !PT ;  /* 0xfffffff710107812 */ /* 0x000fe200078ec0ff */
[----:B------:R-:W1:Y:S01]  /*204b0*/  SHFL.IDX PT, R3, R0, RZ, 0x1c1f ;  /* 0x001c1fff00037589 */ /* 0x000e6200000e0000 */
[C---:B------:R-:W-:Y:S02]  /*204c0*/  ISETP.GE.AND P4, PT, R5.reuse, 0x21, PT ;  /* 0x000000210500780c */ /* 0x040fe40003f86270 */
[----:B------:R-:W-:Y:S01]  /*204d0*/  ISETP.GE.AND P2, PT, R5, 0x61, PT ;  /* 0x000000610500780c */ /* 0x000fe20003f46270 */
[----:B------:R-:W2:Y:S06]  /*204e0*/  SHFL.IDX PT, R10, R2, RZ, 0x1c1f ;  /* 0x001c1fff020a7589 */ /* 0x000eac00000e0000 */
[----:B------:R-:W-:Y:S01]  /*204f0*/  @P3 LOP3.LUT R16, R16, 0x8, RZ, 0xfc, !PT ;  /* 0x0000000810103812 */ /* 0x000fe200078efcff */
[----:B0-----:R-:W-:-:S05]  /*20500*/  IMAD.SHL.U32 R14, R11, 0x10, RZ ;  /* 0x000000100b0e7824 */ /* 0x001fca00078e00ff */
[----:B------:R-:W-:-:S04]  /*20510*/  LOP3.LUT R14, R14, 0x30, RZ, 0xc0, !PT ;  /* 0x000000300e0e7812 */ /* 0x000fc800078ec0ff */
[----:B-1----:R-:W-:Y:S01]  /*20520*/  IADD3 R12, P1, R14, R3, RZ ;  /* 0x000000030e0c7210 */ /* 0x002fe20007f3e0ff */
[----:B------:R-:W-:Y:S02]  /*20530*/  IMAD.IADD R3, R17, 0x1, R18 ;  /* 0x0000000111037824 */ /* 0x000fe400078e0212 */
[----:B------:R-:W-:Y:S02]  /*20540*/  SHFL.IDX PT, R18, R2, 0x1, 0x1c1f ;  /* 0x003c1f0002127f89 */ /* 0x000fe400000e0000 */
[----:B--2---:R-:W-:Y:S01]  /*20550*/  IMAD.X R13, RZ, RZ, R10, P1 ;  /* 0x000000ffff0d7224 */ /* 0x004fe200008e060a */
[----:B------:R-:W-:Y:S01]  /*20560*/  ISETP.LT.OR P1, PT, R5, 0x1, P0 ;  /* 0x000000010500780c */ /* 0x000fe20000721670 */
[----:B------:R-:W0:-:S12]  /*20570*/  SHFL.IDX PT, R10, R0, 0x1, 0x1c1f ;  /* 0x003c1f00000a7f89 */ /* 0x000e1800000e0000 */
[----:B------:R-:W-:Y:S01]  /*20580*/  LDGSTS.E.BYPASS.LTC128B.128 [R3+0x6000], desc[UR44][R12.64], !P1 ;  /* 0x060000000c037fae */ /* 0x000fe2000c901d6c */
[----:B0-----:R-:W-:-:S05]  /*20590*/  IADD3 R10, P1, R14, R10, RZ ;  /* 0x0000000a0e0a7210 */ /* 0x001fca0007f3e0ff */
[----:B------:R-:W-:Y:S01]  /*205a0*/  IMAD.X R11, RZ, RZ, R18, P1 ;  /* 0x000000ffff0b7224 */ /* 0x000fe200008e0612 */
        /* <DEDUP_REMOVED lines=9> */
[----:B------:R1:W-:Y:S02]  /*20640*/  LDGSTS.E.BYPASS.LTC128B.128 [R3+0x7000], desc[UR44][R10.64], !P1 ;  /* 0x070000000a037fae */ /* 0x0003e4000c901d6c */
[----:B-1----:R-:W-:Y:S02]  /*20650*/  IADD3 R10, P1, R14, R0, RZ ;  /* 0x000000000e0a7210 */ /* 0x002fe40007f3e0ff */
[----:B------:R0:W1:Y:S03]  /*20660*/  SHFL.IDX PT, R0, R28, RZ, 0x1c1f ;  /* 0x001c1fff1c007589 */ /* 0x00006600000e0000 */
[----:B------:R-:W-:Y:S01]  /*20670*/  IMAD.X R11, RZ, RZ, R2, P1 ;  /* 0x000000ffff0b7224 */ /* 0x000fe200008e0602 */
[----:B------:R-:W-:-:S13]  /*20680*/  ISETP.LT.OR P1, PT, R5, 0x61, P0 ;  /* 0x000000610500780c */ /* 0x000fda0000721670 */
[----:B------:R2:W-:Y:S01]  /*20690*/  LDGSTS.E.BYPASS.LTC128B.128 [R3+0x7800], desc[UR44][R10.64], !P1 ;  /* 0x078000000a037fae */ /* 0x0005e2000c901d6c */
[----:B------:R-:W-:-:S03]  /*206a0*/  ISETP.GE.AND P1, PT, R5, 0x41, PT ;  /* 0x000000410500780c */ /* 0x000fc60003f26270 */
[----:B-12---:R0:W2:Y:S10]  /*206b0*/  SHFL.IDX PT, R10, R29, RZ, 0x1c1f ;  /* 0x001c1fff1d0a7589 */ /* 0x0060b400000e0000 */
.L_x_14853:
        /* <DEDUP_REMOVED lines=12> */
.L_x_14723:
        /* <DEDUP_REMOVED lines=11> */
.L_x_14724:
[----:B------:R2:W-:Y:S01]  /*20830*/  SYNCS.ARRIVE.TRANS64.A1T0 RZ, [R4+URZ+0x13270], RZ ;  /* 0x013270ff04ff79a7 */ /* 0x0005e2000810003f */
[----:B------:R-:W-:Y:S05]  /*20840*/  @!P6 BRA `(.L_x_14725) ;  /* 0x000000000004e947 */ /* 0x000fea0003800000 */
[----:B------:R-:W-:Y:S01]  /*20850*/  BPT.TRAP 0x1 ;  /* 0x000000040000795c */ /* 0x000fe20000300000 */
.L_x_14725:
[----:B------:R-:W3:Y:S01]  /*20860*/  LDL R0, [R1+0x48] ;  /* 0x0000480001007983 */ /* 0x000ee20000100800 */
[----:B------:R-:W-:Y:S01]  /*20870*/  BSSY B0, `(.L_x_14726) ;  /* 0x0000003000007945 */ /* 0x000fe20003800000 */
[----:B---3--:R-:W3:Y:S03]  /*20880*/  SYNCS.PHASECHK.TRANS64.TRYWAIT P0, [R4+URZ+0x13240], R0 ;  /* 0x01324000040075a7 */ /* 0x008ee6000800017f */
[----:B---3--:R-:W-:Y:S05]  /*20890*/  @!P0 BRA `(.L_x_14727) ;  /* 0x0000005400bc8947 */ /* 0x008fea0003800000 */
.L_x_14854:
[----:B------:R-:W-:Y:S05]  /*208a0*/  BSYNC B0 ;  /* 0x0000000000007941 */ /* 0x000fea0003800000 */
.L_x_14726:
        /* <DEDUP_REMOVED lines=14> */
[----:B-----5:R-:W-:Y:S02]  /*20990*/  IMAD R0, R12, UR4, RZ ;  /* 0x000000040c007c24 */ /* 0x020fe4000f8e02ff */
[----:B------:R-:W-:Y:S02]  /*209a0*/  IMAD.IADD R11, R11, 0x1, R8 ;  /* 0x000000010b0b7824 */ /* 0x000fe400078e0208 */
        /* <DEDUP_REMOVED lines=27> */
[----:B-1----:R-:W-:-:S04]  /*20b60*/  @P5 IMAD.X R5, RZ, RZ, R5, P0 ;  /* 0x000000ffff055224 */ /* 0x002fc800000e0605 */
[----:B------:R-:W-:Y:S02]  /*20b70*/  @P5 IMAD.MOV.U32 R7, RZ, RZ, R5 ;  /* 0x000000ffff075224 */ /* 0x000fe400078e0005 */
        /* <DEDUP_REMOVED lines=14> */
[----:B------:R-:W-:Y:S02]  /*20c60*/  @P1 IMAD.MOV.U32 R7, RZ, RZ, R5 ;  /* 0x000000ffff071224 */ /* 0x000fe400078e0005 */
[----:B------:R-:W-:-:S03]  /*20c70*/  @P2 IMAD.X R2, RZ, RZ, R2, P0 ;  /* 0x000000ffff022224 */ /* 0x000fc600000e0602 */
[----:B------:R1:W-:Y:S02]  /*20c80*/  @P1 LDGSTS.E.BYPASS.LTC128B.128 [R3+0xf000], desc[UR44][R6.64], !P3 ;  /* 0x0f00000006031fae */ /* 0x0003e4000d901d6c */
[----:B-1----:R-:W-:Y:S02]  /*20c90*/  @P2 IMAD.MOV.U32 R6, RZ, RZ, R0 ;  /* 0x000000ffff062224 */ /* 0x002fe400078e0000 */
[----:B------:R-:W-:Y:S01]  /*20ca0*/  @P2 IMAD.MOV.U32 R7, RZ, RZ, R2 ;  /* 0x000000ffff072224 */ /* 0x000fe200078e0002 */
[----:B------:R1:W2:Y:S04]  /*20cb0*/  SHFL.IDX PT, R0, R8, RZ, 0x1c1f ;  /* 0x001c1fff08007589 */ /* 0x0002a800000e0000 */
[----:B------:R3:W-:Y:S04]  /*20cc0*/  @P2 LDGSTS.E.BYPASS.LTC128B.128 [R3+0xf800], desc[UR44][R6.64], !P3 ;  /* 0x0f80000006032fae */ /* 0x0007e8000d901d6c */
[----:B---3--:R1:W3:Y:S02]  /*20cd0*/  SHFL.IDX PT, R6, R9, RZ, 0x1c1f ;  /* 0x001c1fff09067589 */ /* 0x0082e400000e0000 */
.L_x_14866:
[----:B------:R-:W-:Y:S01]  /*20ce0*/  LOP3.LUT P0, RZ, R16, 0x8, RZ, 0xc0, !PT ;  /* 0x0000000810ff7812 */ /* 0x000fe2000780c0ff */
[----:B------:R-:W-:-:S12]  /*20cf0*/  BSSY B0, `(.L_x_14729) ;  /* 0x000000d000007945 */ /* 0x000fd80003800000 */
        /* <DEDUP_REMOVED lines=12> */
.L_x_14730:
[----:B------:R-:W-:Y:S05]  /*20dc0*/  BSYNC B0 ;  /* 0x0000000000007941 */ /* 0x000fea0003800000 */
.L_x_14729:
[----:B------:R-:W-:Y:S01]  /*20dd0*/  NOP ;  /* 0x0000000000007918 */ /* 0x000fe20000000000 */
[----:B------:R-:W-:-:S13]  /*20de0*/  PLOP3.LUT P0, PT, PT, PT, PT, 0x80, 0x0 ;  /* 0x000000000000781c */ /* 0x000fda0003f0f070 */
.L_x_14731:
        /* <DEDUP_REMOVED lines=11> */
.L_x_14732:
[----:B----4-:R2:W5:Y:S01]  /*20ea0*/  LDL.LU R3, [R1+0x4c] ;  /* 0x00004c0001037983 */ /* 0x0105620000300800 */
        /* <DEDUP_REMOVED lines=12> */
[----:B0-----:R-:W-:-:S04]  /*20f70*/  IMAD.WIDE.U32 R28, R3, UR4, RZ ;  /* 0x00000004031c7c25 */ /* 0x001fc8000f8e00ff */
[----:B------:R-:W-:-:S04]  /*20f80*/  IMAD R2, R2, UR4, RZ ;  /* 0x0000000402027c24 */ /* 0x000fc8000f8e02ff */
        /* <DEDUP_REMOVED lines=11> */
[----:B--2---:R-:W-:Y:S02]  /*21040*/  IMAD.U32 R4, RZ, RZ, UR4 ;  /* 0x00000004ff047e24 */ /* 0x004fe4000f8e00ff */
[----:B0-----:R-:W0:Y:S01]  /*21050*/  LDC.64 R2, c[0x4][R2] ;  /* 0x0100000002027b82 */ /* 0x001e220000000a00 */
[----:B------:R-:W-:Y:S02]  /*21060*/  IMAD.U32 R5, RZ, RZ, UR5 ;  /* 0x00000005ff057e24 */ /* 0x000fe4000f8e00ff */
[----:B---3--:R-:W-:Y:S02]  /*21070*/  IMAD.U32 R6, RZ, RZ, UR6 ;  /* 0x00000006ff067e24 */ /* 0x008fe4000f8e00ff */
[----:B------:R-:W-:-:S02]  /*21080*/  IMAD.U32 R7, RZ, RZ, UR7 ;  /* 0x00000007ff077e24 */ /* 0x000fc4000f8e00ff */
[----:B------:R-:W-:Y:S02]  /*21090*/  IMAD.U32 R10, RZ, RZ, UR8 ;  /* 0x00000008ff0a7e24 */ /* 0x000fe4000f8e00ff */
[----:B------:R-:W-:Y:S02]  /*210a0*/  IMAD.U32 R11, RZ, RZ, UR9 ;  /* 0x00000009ff0b7e24 */ /* 0x000fe4000f8e00ff */
[----:B-1----:R-:W-:Y:S02]  /*210b0*/  IMAD.MOV.U32 R8, RZ, RZ, 0x70 ;  /* 0x00000070ff087424 */ /* 0x002fe400078e00ff */
[----:B------:R-:W-:Y:S02]  /*210c0*/  IMAD.MOV.U32 R12, RZ, RZ, 0x1 ;  /* 0x00000001ff0c7424 */ /* 0x000fe400078e00ff */
[----:B------:R-:W-:-:S07]  /*210d0*/  IMAD.MOV.U32 R13, RZ, RZ, RZ ;  /* 0x000000ffff0d7224 */ /* 0x000fce00078e00ff */
[----:B------:R-:W-:-:S07]  /*210e0*/  LEPC R20, `(.L_x_14734) ;  /* 0x000000001014794e */ /* 0x000fce0000000000 */
[----:B0-----:R-:W-:Y:S05]  /*210f0*/  CALL.ABS.NOINC R2 ;  /* 0x0000000002007343 */ /* 0x001fea0003c00000 */
.L_x_14734:
[----:B------:R-:W-:Y:S05]  /*21100*/  BSYNC B6 ;  /* 0x0000000000067941 */ /* 0x000fea0003800000 */
.L_x_14733:
[----:B------:R-:W4:Y:S01]  /*21110*/  LDL.LU R21, [R1+0x8] ;  /* 0x0000080001157983 */ /* 0x000f220000300800 */
[----:B------:R-:W-:Y:S01]  /*21120*/  ULDC.64 UR4, c[0x0][0x2d8] ;  /* 0x0000b60000047ab9 */ /* 0x000fe20000000a00 */
[----:B-1----:R-:W1:Y:S01]  /*21130*/  LDC R9, c[0x0][0x448] ;  /* 0x00011200ff097b82 */ /* 0x002e620000000800 */
[----:B------:R-:W-:Y:S01]  /*21140*/  ULDC.64 UR6, c[0x0][0x2c8] ;  /* 0x0000b20000067ab9 */ /* 0x000fe20000000a00 */
[----:B------:R-:W0:Y:S01]  /*21150*/  LDL.LU R2, [R1+0x4] ;  /* 0x0000040001027983 */ /* 0x000e220000300800 */
[----:B------:R-:W-:-:S03]  /*21160*/  ULDC.64 UR8, c[0x0][0x280] ;  /* 0x0000a00000087ab9 */ /* 0x000fc60000000a00 */
[----:B------:R-:W3:Y:S04]  /*21170*/  LDL R20, [R1+0x24] ;  /* 0x0000240001147983 */ /* 0x000ee80000100800 */
[----:B------:R0:W5:Y:S01]  /*21180*/  LDL R10, [R1+0x58] ;  /* 0x00005800010a7983 */ /* 0x0001620000100800 */
[----:B-1----:R-:W-:-:S13]  /*21190*/  ISETP.NE.AND P1, PT, R9, 0x1, PT ;  /* 0x000000010900780c */ /* 0x002fda0003f25270 */
[----:B--2---:R-:W1:Y:S08]  /*211a0*/  @P1 LDC R4, c[0x0][0x44c] ;  /* 0x00011300ff041b82 */ /* 0x004e700000000800 */
[----:B------:R-:W2:Y:S08]  /*211b0*/  @P1 LDC R5, c[0x0][0x450] ;  /* 0x00011400ff051b82 */ /* 0x000eb00000000800 */
[----:B------:R-:W2:Y:S01]  /*211c0*/  @P1 LDC R8, c[0x0][0x450] ;  /* 0x00011400ff081b82 */ /* 0x000ea20000000800 */
[----:B0-----:R-:W-:-:S02]  /*211d0*/  IMAD.MOV.U32 R3, RZ, RZ, R2 ;  /* 0x000000ffff037224 */ /* 0x001fc400078e0002 */
[----:B------:R-:W-:Y:S02]  /*211e0*/  IMAD.MOV.U32 R2, RZ, RZ, R28 ;  /* 0x000000ffff027224 */ /* 0x000fe400078e001c */
[----:B---3--:R-:W-:Y:S02]  /*211f0*/  IMAD R0, R20, UR4, RZ ;  /* 0x0000000414007c24 */ /* 0x008fe4000f8e02ff */
[----:B------:R-:W0:Y:S01]  /*21200*/  S2R R20, SR_TID.X ;  /* 0x0000000000147919 */ /* 0x000e220000002100 */
[----:B------:R-:W-:-:S04]  /*21210*/  IMAD.WIDE.U32 R2, R26, UR4, R2 ;  /* 0x000000041a027c25 */ /* 0x000fc8000f8e0002 */
[----:B------:R-:W-:Y:S01]  /*21220*/  IMAD R0, R26, UR5, R0 ;  /* 0x000000051a007c24 */ /* 0x000fe2000f8e0200 */
[----:B------:R-:W-:-:S03]  /*21230*/  ULDC.64 UR4, c[0x0][0x2e0] ;  /* 0x0000b80000047ab9 */ /* 0x000fc60000000a00 */
[----:B------:R-:W-:Y:S02]  /*21240*/  IMAD.IADD R3, R3, 0x1, R0 ;  /* 0x0000000103037824 */ /* 0x000fe400078e0200 */
[----:B----4-:R-:W-:Y:S02]  /*21250*/  IMAD R0, R21, UR4, RZ ;  /* 0x0000000415007c24 */ /* 0x010fe4000f8e02ff */
[----:B------:R-:W-:-:S04]  /*21260*/  IMAD.WIDE.U32 R2, R18, UR4, R2 ;  /* 0x0000000412027c25 */ /* 0x000fc8000f8e0002 */
[----:B------:R-:W-:Y:S01]  /*21270*/  IMAD R0, R18, UR5, R0 ;  /* 0x0000000512007c24 */ /* 0x000fe2000f8e0200 */
[----:B------:R-:W-:-:S03]  /*21280*/  ULDC.64 UR4, c[0x0][0x2d0] ;  /* 0x0000b40000047ab9 */ /* 0x000fc60000000a00 */
[----:B------:R-:W-:Y:S01]  /*21290*/  IMAD.IADD R3, R3, 0x1, R0 ;  /* 0x0000000103037824 */ /* 0x000fe200078e0200 */
[C---:B0-----:R-:W-:Y:S01]  /*212a0*/  LOP3.LUT R21, R20.reuse, 0x7f, RZ, 0xc0, !PT ;  /* 0x0000007f14157812 */ /* 0x041fe200078ec0ff */
[----:B------:R-:W-:-:S03]  /*212b0*/  IMAD.SHL.U32 R20, R20, 0x20, RZ ;  /* 0x0000002014147824 */ /* 0x000fc600078e00ff */
[----:B------:R-:W-:-:S04]  /*212c0*/  SHF.R.U32.HI R21, RZ, 0x2, R21 ;  /* 0x00000002ff157819 */ /* 0x000fc80000011615 */
[----:B------:R-:W-:Y:S02]  /*212d0*/  LOP3.LUT R20, R21, 0x60, R20, 0xf8, !PT ;  /* 0x0000006015147812 */ /* 0x000fe400078ef814 */
[----:B------:R0:W5:Y:S03]  /*212e0*/  LDL R21, [R1] ;  /* 0x0000000001157983 */ /* 0x0001660000100800 */
[----:B------:R-:W-:-:S04]  /*212f0*/  IMAD.IADD R6, R20, 0x1, R25 ;  /* 0x0000000114067824 */ /* 0x000fc800078e0219 */
[----:B-1----:R-:W-:-:S04]  /*21300*/  @P1 IMAD.HI.U32 R0, R6, R4, RZ ;  /* 0x0000000406001227 */ /* 0x002fc800078e00ff */
        /* <DEDUP_REMOVED lines=13> */
[----:B------:R-:W1:Y:S01]  /*213e0*/  @P1 LDC R7, c[0x0][0x44c] ;  /* 0x00011300ff071b82 */ /* 0x000e620000000800 */
[----:B------:R-:W-:-:S04]  /*213f0*/  IADD3 R4, P0, R4, UR8, RZ ;  /* 0x0000000804047c10 */ /* 0x000fc8000ff1e0ff */
[----:B------:R-:W-:Y:S01]  /*21400*/  IADD3.X R0, R5, UR9, R0, P0, !PT ;  /* 0x0000000905007c10 */ /* 0x000fe200087fe400 */
[----:B------:R-:W-:Y:S01]  /*21410*/  VIADD R5, R6, 0x80 ;  /* 0x0000008006057836 */ /* 0x000fe20000000000 */
[----:B------:R-:W2:Y:S03]  /*21420*/  S2R R20, SR_TID.X ;  /* 0x0000000000147919 */ /* 0x000ea60000002100 */
[----:B------:R-:W-:Y:S02]  /*21430*/  IMAD.MOV.U32 R6, RZ, RZ, R5 ;  /* 0x000000ffff067224 */ /* 0x000fe400078e0005 */
[----:B-1----:R-:W-:-:S05]  /*21440*/  @P1 IMAD.HI.U32 R7, R5, R7, RZ ;  /* 0x0000000705071227 */ /* 0x002fca00078e00ff */
[----:B------:R-:W-:-:S05]  /*21450*/  @P1 SHF.R.U32.HI R6, RZ, R8, R7 ;  /* 0x00000008ff061219 */ /* 0x000fca0000011607 */
        /* <DEDUP_REMOVED lines=9> */
[----:B--2---:R-:W-:Y:S02]  /*214f0*/  IMAD.SHL.U32 R18, R20, 0x10, RZ ;  /* 0x0000001014127824 */ /* 0x004fe400078e00ff */
[----:B------:R-:W-:-:S04]  /*21500*/  IMAD.WIDE.U32 R2, R5, UR6, R2 ;  /* 0x0000000605027c25 */ /* 0x000fc8000f8e0002 */
[----:B------:R-:W-:Y:S01]  /*21510*/  IMAD R6, R6, UR6, RZ ;  /* 0x0000000606067c24 */ /* 0x000fe2000f8e02ff */
        /* <DEDUP_REMOVED lines=8> */
[----:B0-----:R-:W-:Y:S06]  /*215a0*/  BRA.DIV UR4, `(.L_x_14735) ;  /* 0x0000005204147947 */ /* 0x001fec000b800000 */
        /* <DEDUP_REMOVED lines=34> */
[C---:B0-----:R-:W-:Y:S02]  /*217d0*/  VIADD R4, R25.reuse, 0x80 ;  /* 0x0000008019047836 */ /* 0x041fe40000000000 */
[----:B--2---:R-:W-:-:S03]  /*217e0*/  VIADD R0, R25, 0x60 ;  /* 0x0000006019007836 */ /* 0x004fc60000000000 */
[-C--:B------:R-:W-:Y:S02]  /*217f0*/  ISETP.GE.AND P1, PT, R4, R2.reuse, PT ;  /* 0x000000020400720c */ /* 0x080fe40003f26270 */
[----:B------:R-:W0:Y:S01]  /*21800*/  SHFL.IDX PT, R4, R5, RZ, 0x1c1f ;  /* 0x001c1fff05047589 */ /* 0x000e2200000e0000 */
[----:B------:R-:W-:-:S03]  /*21810*/  ISETP.GE.AND P2, PT, R0, R2, PT ;  /* 0x000000020000720c */ /* 0x000fc60003f46270 */
[----:B------:R-:W2:Y:S04]  /*21820*/  SHFL.IDX PT, R0, R3, RZ, 0x1c1f ;  /* 0x001c1fff03007589 */ /* 0x000ea800000e0000 */
[----:B------:R-:W4:Y:S04]  /*21830*/  SHFL.IDX PT, R3, R3, 0x1, 0x1c1f ;  /* 0x003c1f0003037f89 */ /* 0x000f2800000e0000 */
[----:B------:R-:W4:Y:S02]  /*21840*/  SHFL.IDX PT, R5, R5, 0x1, 0x1c1f ;  /* 0x003c1f0005057f89 */ /* 0x000f2400000e0000 */
[----:B-1----:R-:W-:-:S05]  /*21850*/  @!P2 IADD3 R7, P3, R18, R7, RZ ;  /* 0x000000071207a210 */ /* 0x002fca0007f7e0ff */
[----:B---3--:R-:W-:Y:S01]  /*21860*/  @!P2 IMAD.X R6, RZ, RZ, R6, P3 ;  /* 0x000000ffff06a224 */ /* 0x008fe200018e0606 */
[----:B0-----:R-:W-:-:S04]  /*21870*/  @!P1 IADD3 R4, P3, R18, R4, RZ ;  /* 0x0000000412049210 */ /* 0x001fc80007f7e0ff */
[----:B------:R-:W-:Y:S01]  /*21880*/  @!P2 LOP3.LUT R7, R7, R6, RZ, 0x3c, !PT ;  /* 0x000000060707a212 */ /* 0x000fe200078e3cff */
[----:B--2---:R-:W-:-:S03]  /*21890*/  @!P1 IMAD.X R0, RZ, RZ, R0, P3 ;  /* 0x000000ffff009224 */ /* 0x004fc600018e0600 */
[----:B------:R-:W-:-:S04]  /*218a0*/  @!P2 LOP3.LUT R6, R7, R6, RZ, 0x3c, !PT ;  /* 0x000000060706a212 */ /* 0x000fc800078e3cff */
[----:B------:R-:W-:-:S05]  /*218b0*/  @!P2 LOP3.LUT R7, R7, R6, RZ, 0x3c, !PT ;  /* 0x000000060707a212 */ /* 0x000fca00078e3cff */
[----:B------:R0:W-:Y:S02]  /*218c0*/  @!P2 LDGSTS.E.BYPASS.LTC128B.128 [R10+0xc800], desc[UR44][R6.64], !P0 ;  /* 0x0c800000060aafae */ /* 0x0001e4000c101d6c */
[----:B0-----:R-:W-:Y:S02]  /*218d0*/  @!P1 IMAD.MOV.U32 R6, RZ, RZ, R4 ;  /* 0x000000ffff069224 */ /* 0x001fe400078e0004 */
[----:B------:R-:W-:-:S05]  /*218e0*/  @!P1 IMAD.MOV.U32 R7, RZ, RZ, R0 ;  /* 0x000000ffff079224 */ /* 0x000fca00078e0000 */
[----:B----4-:R0:W-:Y:S02]  /*218f0*/  @!P1 LDGSTS.E.BYPASS.LTC128B.128 [R10+0xd000], desc[UR44][R6.64], !P0 ;  /* 0x0d000000060a9fae */ /* 0x0101e4000c101d6c */
.L_x_14879:
        /* <DEDUP_REMOVED lines=10> */
.L_x_14736:
        /* <DEDUP_REMOVED lines=18> */
.L_x_14880:
[----:B------:R-:W-:Y:S05]  /*21ac0*/  BSYNC B0 ;  /* 0x0000000000007941 */ /* 0x000fea0003800000 */
.L_x_14737:
[----:B------:R-:W1:Y:S04]  /*21ad0*/  LDL.LU R3, [R1+0x50] ;  /* 0x0000500001037983 */ /* 0x000e680000300800 */
[----:B------:R-:W2:Y:S01]  /*21ae0*/  LDL R2, [R1+0x30] ;  /* 0x0000300001027983 */ /* 0x000ea20000100800 */
[----:B-1----:R-:W-:-:S05]  /*21af0*/  VIADD R0, R3, 0xfffffffe ;  /* 0xfffffffe03007836 */ /* 0x002fca0000000000 */
[----:B--2---:R-:W-:-:S13]  /*21b00*/  ISETP.GE.AND P0, PT, R0, R2, PT ;  /* 0x000000020000720c */ /* 0x004fda0003f06270 */
[----:B------:R-:W-:Y:S05]  /*21b10*/  @!P0 BRA `(.L_x_14739) ;  /* 0x0000001400a48947 */ /* 0x000fea0003800000 */
[----:B------:R1:W-:Y:S04]  /*21b20*/  STL [R1+0x10], R0 ;  /* 0x0000100001007387 */ /* 0x0003e80000100800 */
[----:B------:R1:W5:Y:S04]  /*21b30*/  LDL.LU R21, [R1+0xc] ;  /* 0x00000c0001157983 */ /* 0x0003680000300800 */
[----:B------:R1:W5:Y:S02]  /*21b40*/  LDL.LU R25, [R1+0x1c] ;  /* 0x00001c0001197983 */ /* 0x0003640000300800 */
.L_x_14759:
[----:B-1----:R-:W2:Y:S01]  /*21b50*/  LDL R0, [R1+0x28] ;  /* 0x0000280001007983 */ /* 0x002ea20000100800 */
[----:B0-----:R-:W0:Y:S03]  /*21b60*/  LDC R7, c[0x0][0x430] ;  /* 0x00010c00ff077b82 */ /* 0x001e260000000800 */
[----:B---3--:R-:W3:Y:S04]  /*21b70*/  LDL R8, [R1+0x2c] ;  /* 0x00002c0001087983 */ /* 0x008ee80000100800 */
[----:B------:R-:W4:Y:S04]  /*21b80*/  LDL R12, [R1+0x18] ;  /* 0x00001800010c7983 */ /* 0x000f280000100800 */
[----:B------:R-:W2:Y:S01]  /*21b90*/  LDL.LU R10, [R1+0x10] ;  /* 0x00001000010a7983 */ /* 0x000ea20000300800 */
[----:B------:R-:W1:Y:S01]  /*21ba0*/  S2R R2, SR_TID.X ;  /* 0x0000000000027919 */ /* 0x000e620000002100 */
[----:B------:R-:W1:Y:S01]  /*21bb0*/  S2R R3, SR_TID.X ;  /* 0x0000000000037919 */ /* 0x000e620000002100 */
[----:B------:R-:W1:Y:S01]  /*21bc0*/  S2R R13, SR_TID.X ;  /* 0x00000000000d7919 */ /* 0x000e620000002100 */
[----:B0-----:R-:W-:Y:S01]  /*21bd0*/  ISETP.NE.AND P0, PT, R7, 0x1, PT ;  /* 0x000000010700780c */ /* 0x001fe20003f05270 */
[----:B------:R-:W-:Y:S05]  /*21be0*/  YIELD ;  /* 0x0000000000007946 */ /* 0x000fea0003800000 */
[----:B------:R-:W-:Y:S01]  /*21bf0*/  ULDC.64 UR4, c[0x0][0x428] ;  /* 0x00010a0000047ab9 */ /* 0x000fe20000000a00 */
[----:B------:R-:W-:Y:S01]  /*21c00*/  ULDC.64 UR6, c[0x0][0x418] ;  /* 0x0001060000067ab9 */ /* 0x000fe20000000a00 */
[----:B------:R-:W4:Y:S04]  /*21c10*/  LDL R11, [R1+0x30] ;  /* 0x00003000010b7983 */ /* 0x000f280000100800 */
[----:B------:R-:W4:Y:S01]  /*21c20*/  LDL R9, [R1+0x60] ;  /* 0x0000600001097983 */ /* 0x000f220000100800 */
[----:B------:R-:W0:Y:S01]  /*21c30*/  @P0 LDC R5, c[0x0][0x434] ;  /* 0x00010d00ff050b82 */ /* 0x000e220000000800 */
[----:B-1----:R-:W-:-:S04]  /*21c40*/  LOP3.LUT R2, R2, 0x7f, RZ, 0xc0, !PT ;  /* 0x0000007f02027812 */ /* 0x002fc800078ec0ff */
[----:B------:R-:W-:Y:S01]  /*21c50*/  SHF.R.U32.HI R2, RZ, 0x2, R2 ;  /* 0x00000002ff027819 */ /* 0x000fe20000011602 */
[----:B------:R-:W-:Y:S02]  /*21c60*/  IMAD.SHL.U32 R4, R3, 0x20, RZ ;  /* 0x0000002003047824 */ /* 0x000fe400078e00ff */
[----:B------:R-:W1:Y:S03]  /*21c70*/  @P0 LDC R3, c[0x0][0x438] ;  /* 0x00010e00ff030b82 */ /* 0x000e660000000800 */
[----:B------:R-:W-:Y:S02]  /*21c80*/  LOP3.LUT R4, R2, 0x60, R4, 0xf8, !PT ;  /* 0x0000006002047812 */ /* 0x000fe400078ef804 */
[----:B------:R-:W0:Y:S01]  /*21c90*/  S2R R2, SR_TID.X ;  /* 0x0000000000027919 */ /* 0x000e220000002100 */
[----:B------:R-:W-:Y:S01]  /*21ca0*/  IMAD.SHL.U32 R13, R13, 0x20, RZ ;  /* 0x000000200d0d7824 */ /* 0x000fe200078e00ff */
[----:B0-----:R-:W-:-:S04]  /*21cb0*/  LOP3.LUT R2, R2, 0x7f, RZ, 0xc0, !PT ;  /* 0x0000007f02027812 */ /* 0x001fc800078ec0ff */
[----:B------:R-:W-:-:S04]  /*21cc0*/  SHF.R.U32.HI R6, RZ, 0x2, R2 ;  /* 0x00000002ff067819 */ /* 0x000fc80000011602 */
[----:B------:R-:W-:Y:S02]  /*21cd0*/  LOP3.LUT R13, R6, 0x60, R13, 0xf8, !PT ;  /* 0x00000060060d7812 */ /* 0x000fe400078ef80d */
[----:B------:R-:W0:Y:S02]  /*21ce0*/  @P0 LDC R6, c[0x0][0x434] ;  /* 0x00010d00ff060b82 */ /* 0x000e240000000800 */
[----:B------:R-:W-:-:S04]  /*21cf0*/  LOP3.LUT R13, R13, 0x80, RZ, 0xfc, !PT ;  /* 0x000000800d0d7812 */ /* 0x000fc800078efcff */
[----:B------:R-:W-:Y:S01]  /*21d00*/  ISETP.GT.U32.AND P1, PT, R13, 0x9f, PT ;  /* 0x0000009f0d00780c */ /* 0x000fe20003f24070 */
        /* <DEDUP_REMOVED lines=8> */
[----:B------:R-:W-:Y:S02]  /*21d90*/  IMAD.MOV.U32 R5, RZ, RZ, R0 ;  /* 0x000000ffff057224 */ /* 0x000fe400078e0000 */
[----:B---3--:R-:W-:Y:S01]  /*21da0*/  IMAD R8, R8, UR4, RZ ;  /* 0x0000000408087c24 */ /* 0x008fe2000f8e02ff */
[----:B-1----:R-:W-:-:S05]  /*21db0*/  @P0 SHF.R.U32.HI R5, RZ, R3, R6 ;  /* 0x00000003ff050219 */ /* 0x002fca0000011606 */
[----:B------:R-:W-:-:S04]  /*21dc0*/  IMAD.MOV R3, RZ, RZ, -R5 ;  /* 0x000000ffff037224 */ /* 0x000fc800078e0a05 */
[----:B------:R-:W-:Y:S01]  /*21dd0*/  IMAD R0, R7, R3, R0 ;  /* 0x0000000307007224 */ /* 0x000fe200078e0200 */
[--C-:B------:R-:W-:Y:S01]  /*21de0*/  SHF.R.S32.HI R3, RZ, 0x1f, R2.reuse ;  /* 0x0000001fff037819 */ /* 0x100fe20000011402 */
[----:B------:R-:W-:Y:S02]  /*21df0*/  IMAD.MOV R6, RZ, RZ, -R2 ;  /* 0x000000ffff067224 */ /* 0x000fe400078e0a02 */
[C---:B----4-:R-:W-:Y:S02]  /*21e00*/  IMAD R8, R12.reuse, UR5, R8 ;  /* 0x000000050c087c24 */ /* 0x050fe4000f8e0208 */
[----:B------:R-:W-:-:S04]  /*21e10*/  IMAD.WIDE.U32 R2, R12, UR4, R2 ;  /* 0x000000040c027c25 */ /* 0x000fc8000f8e0002 */
[----:B------:R-:W-:Y:S01]  /*21e20*/  IMAD R4, R7, R6, R4 ;  /* 0x0000000607047224 */ /* 0x000fe200078e0204 */
[----:B------:R-:W-:Y:S01]  /*21e30*/  LEA R6, P0, R2, UR6, 0x2 ;  /* 0x0000000602067c11 */ /* 0x000fe2000f8010ff */
[----:B------:R-:W-:-:S05]  /*21e40*/  IMAD.IADD R3, R8, 0x1, R3 ;  /* 0x0000000108037824 */ /* 0x000fca00078e0203 */
[----:B------:R-:W-:Y:S01]  /*21e50*/  LEA.HI.X R7, R2, UR7, R3, 0x2, P0 ;  /* 0x0000000702077c11 */ /* 0x000fe200080f1403 */
[--C-:B------:R-:W-:Y:S01]  /*21e60*/  @!P1 IMAD.MOV.U32 R2, RZ, RZ, R5.reuse ;  /* 0x000000ffff029224 */ /* 0x100fe200078e0005 */
[----:B------:R-:W-:-:S03]  /*21e70*/  @!P1 SHF.R.S32.HI R3, RZ, 0x1f, R5 ;  /* 0x0000001fff039819 */ /* 0x000fc60000011405 */
[----:B------:R0:W2:Y:S01]  /*21e80*/  LDG.E R5, desc[UR44][R6.64] ;  /* 0x0000002c06057981 */ /* 0x0000a2000c1e1900 */
[----:B------:R-:W-:-:S04]  /*21e90*/  @!P1 IMAD.WIDE.U32 R2, R12, UR4, R2 ;  /* 0x000000040c029c25 */ /* 0x000fc8000f8e0002 */
[----:B------:R-:W-:Y:S01]  /*21ea0*/  @!P1 IMAD.IADD R8, R8, 0x1, R3 ;  /* 0x0000000108089824 */ /* 0x000fe200078e0203 */
[----:B0-----:R-:W-:Y:S01]  /*21eb0*/  @!P1 LEA R6, P0, R2, UR6, 0x2 ;  /* 0x0000000602069c11 */ /* 0x001fe2000f8010ff */
[----:B-----5:R-:W-:-:S03]  /*21ec0*/  VIADD R3, R21, 0x1 ;  /* 0x0000000115037836 */ /* 0x020fc60000000000 */
[----:B------:R-:W-:Y:S01]  /*21ed0*/  @!P1 LEA.HI.X R7, R2, UR7, R8, 0x2, P0 ;  /* 0x0000000702079c11 */ /* 0x000fe200080f1408 */
[----:B------:R-:W-:Y:S02]  /*21ee0*/  IMAD.MOV.U32 R8, RZ, RZ, RZ ;  /* 0x000000ffff087224 */ /* 0x000fe400078e00ff */
[----:B------:R-:W-:Y:S01]  /*21ef0*/  IMAD.MOV.U32 R2, RZ, RZ, R10 ;  /* 0x000000ffff027224 */ /* 0x000fe200078e000a */
[----:B------:R-:W-:-:S03]  /*21f00*/  ISETP.NE.AND P0, PT, R3, 0x2, PT ;  /* 0x000000020300780c */ /* 0x000fc60003f05270 */
[----:B------:R2:W5:Y:S01]  /*21f10*/  @!P1 LDG.E R8, desc[UR44][R6.64] ;  /* 0x0000002c06089981 */ /* 0x000562000c1e1900 */
[----:B------:R-:W-:Y:S02]  /*21f20*/  ISETP.GT.AND P1, PT, R2, R11, PT ;  /* 0x0000000b0200720c */ /* 0x000fe40003f24270 */
        /* <DEDUP_REMOVED lines=9> */
[----:B------:R0:W-:Y:S06]  /*21fc0*/  STL [R1+0x4], R6 ;  /* 0x0000040601007387 */ /* 0x0001ec0000100800 */
[----:B------:R-:W-:Y:S05]  /*21fd0*/  @!P2 BRA `(.L_x_14740) ;  /* 0x000000000004a947 */ /* 0x000fea0003800000 */
[----:B------:R-:W-:Y:S01]  /*21fe0*/  BPT.TRAP 0x1 ;  /* 0x000000040000795c */ /* 0x000fe20000300000 */
.L_x_14740:
        /* <DEDUP_REMOVED lines=8> */
.L_x_14881:
[----:B------:R-:W-:Y:S05]  /*22070*/  BSYNC B0 ;  /* 0x0000000000007941 */ /* 0x000fea0003800000 */
.L_x_14741:
        /* <DEDUP_REMOVED lines=69> */
.L_x_14893:
        /* <DEDUP_REMOVED lines=11> */
.L_x_14744:
        /* <DEDUP_REMOVED lines=11> */
.L_x_14745:
[----:B------:R1:W-:Y:S01]  /*22630*/  SYNCS.ARRIVE.TRANS64.A1T0 RZ, [R6+URZ+0x13270], RZ ;  /* 0x013270ff06ff79a7 */ /* 0x0003e2000810003f */
[----:B------:R-:W-:Y:S05]  /*22640*/  @!P3 BRA `(.L_x_14746) ;  /* 0x000000000004b947 */ /* 0x000fea0003800000 */
[----:B------:R-:W-:Y:S01]  /*22650*/  BPT.TRAP 0x1 ;  /* 0x000000040000795c */ /* 0x000fe20000300000 */
.L_x_14746:
[----:B------:R-:W2:Y:S01]  /*22660*/  LDL R2, [R1+0x8] ;  /* 0x0000080001027983 */ /* 0x000ea20000100800 */
[----:B------:R-:W-:Y:S01]  /*22670*/  BSSY B0, `(.L_x_14747) ;  /* 0x0000003000007945 */ /* 0x000fe20003800000 */
[----:B--2---:R-:W2:Y:S03]  /*22680*/  SYNCS.PHASECHK.TRANS64.TRYWAIT P0, [R6+URZ+0x13240], R2 ;  /* 0x01324002060075a7 */ /* 0x004ea6000800017f */
[----:B--2---:R-:W-:Y:S05]  /*22690*/  @!P0 BRA `(.L_x_14748) ;  /* 0x0000004c00908947 */ /* 0x004fea0003800000 */
.L_x_14894:
[----:B------:R-:W-:Y:S05]  /*226a0*/  BSYNC B0 ;  /* 0x0000000000007941 */ /* 0x000fea0003800000 */
.L_x_14747:
        /* <DEDUP_REMOVED lines=61> */
.L_x_14906:
        /* <DEDUP_REMOVED lines=8> */
.L_x_14750:
        /* <DEDUP_REMOVED lines=11> */
.L_x_14751:
[----:B------:R-:W4:Y:S01]  /*22bb0*/  LDL R0, [R1+0x54] ;  /* 0x0000540001007983 */ /* 0x000f220000100800 */
[----:B------:R0:W-:Y:S01]  /*22bc0*/  SYNCS.ARRIVE.TRANS64.A1T0 RZ, [R6+URZ+0x13230], RZ ;  /* 0x013230ff06ff79a7 */ /* 0x0001e2000810003f */
[----:B----4-:R-:W-:-:S13]  /*22bd0*/  ISETP.NE.AND P0, PT, R0, 0x3, PT ;  /* 0x000000030000780c */ /* 0x010fda0003f05270 */
[----:B0-----:R-:W-:Y:S05]  /*22be0*/  @!P0 BRA `(.L_x_14752) ;  /* 0x0000000000048947 */ /* 0x001fea0003800000 */
[----:B------:R-:W-:Y:S01]  /*22bf0*/  BPT.TRAP 0x1 ;  /* 0x000000040000795c */ /* 0x000fe20000300000 */
.L_x_14752:
[----:B------:R-:W-:Y:S01]  /*22c00*/  LOP3.LUT R0, R25, 0x1, RZ, 0x3c, !PT ;  /* 0x0000000119007812 */ /* 0x000fe200078e3cff */
[----:B---3--:R-:W-:Y:S01]  /*22c10*/  IMAD R2, R21, 0x8, R17 ;  /* 0x0000000815027824 */ /* 0x008fe200078e0211 */
[----:B------:R-:W-:Y:S02]  /*22c20*/  BSSY B0, `(.L_x_14753) ;  /* 0x0000004000007945 */ /* 0x000fe40003800000 */
[----:B------:R-:W-:-:S04]  /*22c30*/  SHF.L.U32 R0, R0, 0x1f, RZ ;  /* 0x0000001f00007819 */ /* 0x000fc800000006ff */
[----:B------:R-:W0:Y:S02]  /*22c40*/  SYNCS.PHASECHK.TRANS64.TRYWAIT P2, [R2+URZ+0x13270], R0 ;  /* 0x01327000020075a7 */ /* 0x000e24000804017f */
[----:B0-----:R-:W-:Y:S05]  /*22c50*/  @!P2 BRA `(.L_x_14754) ;  /* 0x0000004c0094a947 */ /* 0x001fea0003800000 */
.L_x_14907:
[----:B------:R-:W-:Y:S05]  /*22c60*/  BSYNC B0 ;  /* 0x0000000000007941 */ /* 0x000fea0003800000 */
.L_x_14753:
[----:B------:R-:W3:Y:S02]  /*22c70*/  LDL R3, [R1+0x60] ;  /* 0x0000600001037983 */ /* 0x000ee40000100800 */
[----:B---3--:R-:W-:-:S13]  /*22c80*/  ISETP.NE.AND P2, PT, R3, 0x3, PT ;  /* 0x000000030300780c */ /* 0x008fda0003f45270 */
[----:B------:R-:W-:Y:S05]  /*22c90*/  @!P2 BRA `(.L_x_14755) ;  /* 0x000000000004a947 */ /* 0x000fea0003800000 */
[----:B------:R-:W-:Y:S01]  /*22ca0*/  BPT.TRAP 0x1 ;  /* 0x000000040000795c */ /* 0x000fe20000300000 */
.L_x_14755:
[----:B------:R-:W-:Y:S01]  /*22cb0*/  SHF.L.U32 R3, R25, 0x1f, RZ ;  /* 0x0000001f19037819 */ /* 0x000fe200000006ff */
[----:B0-----:R-:W-:-:S03]  /*22cc0*/  IMAD R0, R21, 0x2800, RZ ;  /* 0x0000280015007824 */ /* 0x001fc600078e02ff */
[----:B------:R-:W0:Y:S02]  /*22cd0*/  SYNCS.PHASECHK.TRANS64.TRYWAIT P2, [R2+URZ+0x13260], R3 ;  /* 0x01326003020075a7 */ /* 0x000e24000804017f */
[----:B0-----:R-:W-:Y:S05]  /*22ce0*/  @!P2 BRA `(.L_x_14756) ;  /* 0x0000004c0084a947 */ /* 0x001fea0003800000 */
.L_x_14908:
[----:B------:R-:W3:Y:S01]  /*22cf0*/  LDL R12, [R1+0x60] ;  /* 0x00006000010c7983 */ /* 0x000ee20000100800 */
[----:B0-----:R-:W-:Y:S01]  /*22d00*/  LOP3.LUT R3, R0, R23, RZ, 0xfc, !PT ;  /* 0x0000001700037212 */ /* 0x001fe200078efcff */
[----:B------:R-:W-:Y:S05]  /*22d10*/  WARPSYNC.ALL ;  /* 0x0000000000007948 */ /* 0x000fea0003800000 */
[----:B------:R-:W-:-:S05]  /*22d20*/  IMAD.IADD R3, R17, 0x1, R3 ;  /* 0x0000000111037824 */ /* 0x000fca00078e0203 */
[----:B-1----:R0:W2:Y:S02]  /*22d30*/  LDSM.16.MT88.4 R4, [R3+0x6000] ;  /* 0x006000000304783b */ /* 0x0020a40000004200 */
[----:B0-----:R-:W-:-:S05]  /*22d40*/  LOP3.LUT R3, R0, R22, RZ, 0xfc, !PT ;  /* 0x0000001600037212 */ /* 0x001fca00078efcff */
[----:B------:R-:W-:Y:S01]  /*22d50*/  IMAD.IADD R3, R19, 0x1, R3 ;  /* 0x0000000113037824 */ /* 0x000fe200078e0203 */
        /* <DEDUP_REMOVED lines=31> */
[----:B------:R-:W-:Y:S02]  /*22f50*/  IMAD.IADD R4, R17, 0x1, R4 ;  /* 0x0000000111047824 */ /* 0x000fe400078e0204 */
[----:B------:R-:W-:-:S04]  /*22f60*/  IMAD.IADD R3, R19, 0x1, R3 ;  /* 0x0000000113037824 */ /* 0x000fc800078e0203 */
[----:B------:R-:W0:Y:S01]  /*22f70*/  LDSM.16.MT88.4 R4, [R4+0x6000] ;  /* 0x006000000404783b */ /* 0x000e220000004200 */
[----:B---3--:R-:W-:Y:S02]  /*22f80*/  ISETP.NE.AND P2, PT, R12, 0x3, PT ;  /* 0x000000030c00780c */ /* 0x008fe40003f45270 */
[C-C-:B0-----:R-:W-:Y:S02]  /*22f90*/  PRMT R8, R4.reuse, 0x6420, R5.reuse ;  /* 0x0000642004087816 */ /* 0x141fe40000000005 */
[----:B------:R-:W-:Y:S02]  /*22fa0*/  PRMT R9, R4, 0x7531, R5 ;  /* 0x0000753104097816 */ /* 0x000fe40000000005 */
[C-C-:B------:R-:W-:Y:S02]  /*22fb0*/  PRMT R10, R6.reuse, 0x6420, R7.reuse ;  /* 0x00006420060a7816 */ /* 0x140fe40000000007 */
[----:B------:R-:W-:-:S05]  /*22fc0*/  PRMT R11, R6, 0x7531, R7 ;  /* 0x00007531060b7816 */ /* 0x000fca0000000007 */
        /* <DEDUP_REMOVED lines=19> */
.L_x_14757:
[----:B-1----:R1:W-:Y:S01]  /*23100*/  SYNCS.ARRIVE.TRANS64.A1T0 RZ, [R2+URZ+0x13250], RZ ;  /* 0x013250ff02ff79a7 */ /* 0x0023e2000810003f */
[----:B------:R-:W-:Y:S06]  /*23110*/  BAR.SYNC.DEFER_BLOCKING 0x2, 0x80 ;  /* 0x0082000000007b1d */ /* 0x000fec0000010000 */
[----:B------:R-:W-:Y:S05]  /*23120*/  @!P0 BRA `(.L_x_14758) ;  /* 0x0000000000048947 */ /* 0x000fea0003800000 */
[----:B------:R-:W-:Y:S01]  /*23130*/  BPT.TRAP 0x1 ;  /* 0x000000040000795c */ /* 0x000fe20000300000 */
.L_x_14758:
[----:B0-----:R-:W2:Y:S01]  /*23140*/  LDL R0, [R1+0x34] ;  /* 0x0000340001007983 */ /* 0x001ea20000100800 */
[----:B-1----:R-:W-:-:S03]  /*23150*/  VIADD R2, R2, 0x13280 ;  /* 0x0001328002027836 */ /* 0x002fc60000000000 */
[----:B------:R3:W5:Y:S04]  /*23160*/  LDL R21, [R1+0xc] ;  /* 0x00000c0001157983 */ /* 0x0007680000100800 */
[----:B------:R3:W5:Y:S01]  /*23170*/  LDL R25, [R1+0x1c] ;  /* 0x00001c0001197983 */ /* 0x0007620000100800 */
[----:B--2---:R-:W-:-:S04]  /*23180*/  PRMT R2, R0, 0x654, R2 ;  /* 0x0000065400027816 */ /* 0x004fc80000000002 */
[----:B------:R3:W-:Y:S01]  /*23190*/  SYNCS.ARRIVE.TRANS64.RED.A1T0 RZ, [R2+URZ], RZ ;  /* 0x000000ff02ff79a7 */ /* 0x0007e2000810043f */
[----:B------:R-:W-:Y:S05]  /*231a0*/  @P1 BRA `(.L_x_14759) ;  /* 0xffffffe800681947 */ /* 0x000fea000383ffff */
.L_x_14739:
[----:B------:R-:W3:Y:S02]  /*231b0*/  S2R R0, SR_TID.X ;  /* 0x0000000000007919 */ /* 0x000ee40000002100 */
        /* <DEDUP_REMOVED lines=18> */
.L_x_14761:
[----:B------:R-:W-:Y:S05]  /*232e0*/  BSYNC B0 ;  /* 0x0000000000007941 */ /* 0x000fea0003800000 */
.L_x_14760:
[----:B------:R-:W-:Y:S05]  /*232f0*/  @!P0 BRA `(.L_x_14762) ;  /* 0x0000000000048947 */ /* 0x000fea0003800000 */
[----:B------:R-:W-:Y:S01]  /*23300*/  BPT.TRAP 0x1 ;  /* 0x000000040000795c */ /* 0x000fe20000300000 */
.L_x_14762:
        /* <DEDUP_REMOVED lines=8> */
.L_x_14909:
[----:B------:R-:W-:Y:S05]  /*23390*/  BSYNC B0 ;  /* 0x0000000000007941 */ /* 0x000fea0003800000 */
.L_x_14763:
[----:B------:R-:W2:Y:S02]  /*233a0*/  LDL R2, [R1+0x60] ;  /* 0x0000600001027983 */ /* 0x000ea40000100800 */
[----:B--2---:R-:W-:-:S13]  /*233b0*/  ISETP.NE.AND P1, PT, R2, 0x3, PT ;  /* 0x000000030200780c */ /* 0x004fda0003f25270 */
[----:B------:R-:W-:Y:S05]  /*233c0*/  @!P1 BRA `(.L_x_14765) ;  /* 0x0000000000049947 */ /* 0x000fea0003800000 */
[----:B------:R-:W-:Y:S01]  /*233d0*/  BPT.TRAP 0x1 ;  /* 0x000000040000795c */ /* 0x000fe20000300000 */
.L_x_14765:
[----:B------:R-:W1:Y:S02]  /*233e0*/  LDL R2, [R1+0x1c] ;  /* 0x00001c0001027983 */ /* 0x000e640000100800 */
[----:B-1----:R-:W-:-:S04]  /*233f0*/  SHF.L.U32 R3, R2, 0x1f, RZ ;  /* 0x0000001f02037819 */ /* 0x002fc800000006ff */
[----:B------:R-:W1:Y:S02]  /*23400*/  SYNCS.PHASECHK.TRANS64.TRYWAIT P1, [R0+URZ+0x13260], R3 ;  /* 0x01326003000075a7 */ /* 0x000e64000802017f */
[----:B-1----:R-:W-:Y:S05]  /*23410*/  @!P1 BRA `(.L_x_14766) ;  /* 0x0000004400e09947 */ /* 0x002fea0003800000 */
.L_x_14910:
[----:B------:R-:W2:Y:S04]  /*23420*/  LDL R12, [R1+0xc] ;  /* 0x00000c00010c7983 */ /* 0x000ea80000100800 */
[----:B------:R-:W3:Y:S01]  /*23430*/  LDL R13, [R1+0x60] ;  /* 0x00006000010d7983 */ /* 0x000ee20000100800 */
[----:B------:R-:W-:Y:S05]  /*23440*/  WARPSYNC.ALL ;  /* 0x0000000000007948 */ /* 0x000fea0003800000 */
[----:B--2---:R-:W-:-:S05]  /*23450*/  IMAD R2, R12, 0x2800, RZ ;  /* 0x000028000c027824 */ /* 0x004fca00078e02ff */
[----:B------:R-:W-:-:S05]  /*23460*/  LOP3.LUT R4, R2, R23, RZ, 0xfc, !PT ;  /* 0x0000001702047212 */ /* 0x000fca00078efcff */
[----:B------:R-:W-:-:S06]  /*23470*/  IMAD.IADD R5, R17, 0x1, R4 ;  /* 0x0000000111057824 */ /* 0x000fcc00078e0204 */
[----:B0-----:R-:W0:Y:S01]  /*23480*/  LDSM.16.MT88.4 R4, [R5+0x6000] ;  /* 0x006000000504783b */ /* 0x001e220000004200 */
        /* <DEDUP_REMOVED lines=45> */
[----:B------:R-:W-:-:S05]  /*23760*/  LOP3.LUT R2, R2, R22, RZ, 0xfc, !PT ;  /* 0x0000001602027212 */ /* 0x000fca00078efcff */
[----:B------:R-:W-:Y:S01]  /*23770*/  IMAD.IADD R19, R19, 0x1, R2 ;  /* 0x0000000113137824 */ /* 0x000fe200078e0202 */
        /* <DEDUP_REMOVED lines=13> */
.L_x_14767:
[----:B-1----:R1:W-:Y:S01]  /*23850*/  SYNCS.ARRIVE.TRANS64.A1T0 RZ, [R0+URZ+0x13250], RZ ;  /* 0x013250ff00ff79a7 */ /* 0x0023e2000810003f */
[----:B------:R-:W-:Y:S06]  /*23860*/  BAR.SYNC.DEFER_BLOCKING 0x2, 0x80 ;  /* 0x0082000000007b1d */ /* 0x000fec0000010000 */
[----:B------:R-:W-:Y:S05]  /*23870*/  @!P0 BRA `(.L_x_14768) ;  /* 0x0000000000048947 */ /* 0x000fea0003800000 */
[----:B------:R-:W-:Y:S01]  /*23880*/  BPT.TRAP 0x1 ;  /* 0x000000040000795c */ /* 0x000fe20000300000 */
.L_x_14768:
        /* <DEDUP_REMOVED lines=12> */
.L_x_14709:
[----:B------:R-:W-:-:S13]  /*23950*/  LOP3.LUT P0, RZ, R16, 0x10, RZ, 0xc0, !PT ;  /* 0x0000001010ff7812 */ /* 0x000fda000780c0ff */
        /* <DEDUP_REMOVED lines=8> */
[----:B-----5:R3:W4:Y:S01]  /*239e0*/  LDS.128 R24, [R17+0x132d0] ;  /* 0x0132d00011187984 */ /* 0x0207220000000c00 */
[----:B------:R-:W-:Y:S06]  /*239f0*/  BAR.ARV 0x4, 0x200 ;  /* 0x0108000000007b1d */ /* 0x000fec0000002000 */
[----:B------:R-:W-:Y:S05]  /*23a00*/  BRA `(.L_x_14770) ;  /* 0x0000000800d47947 */ /* 0x000fea0003800000 */
.L_x_14769:
[----:B-1----:R-:W1:Y:S01]  /*23a10*/  S2R R0, SR_TID.X ;  /* 0x0000000000007919 */ /* 0x002e620000002100 */
[----:B------:R-:W-:Y:S01]  /*23a20*/  UMOV UR4, 0xffffffff ;  /* 0xffffffff00047882 */ /* 0x000fe20000000000 */
[----:B-1----:R-:W-:-:S04]  /*23a30*/  LOP3.LUT R4, R0, 0x1f, RZ, 0xc0, !PT ;  /* 0x0000001f00047812 */ /* 0x002fc800078ec0ff */
[----:B------:R-:W-:Y:S01]  /*23a40*/  ISETP.NE.AND P0, PT, R4, 0x1f, PT ;  /* 0x0000001f0400780c */ /* 0x000fe20003f05270 */
[----:B------:R-:W-:-:S12]  /*23a50*/  BRA.DIV UR4, `(.L_x_14771) ;  /* 0x0000004204647947 */ /* 0x000fd8000b800000 */
[----:B0-2---:R-:W-:Y:S01]  /*23a60*/  IMAD.IADD R5, R27, 0x1, R4 ;  /* 0x000000011b057824 */ /* 0x005fe200078e0204 */
        /* <DEDUP_REMOVED lines=30> */
.L_x_14920:
[----:B------:R-:W-:Y:S02]  /*23c50*/  ULDC UR4, c[0x0][0xc38] ;  /* 0x00030e0000047ab9 */ /* 0x000fe40000000800 */
[----:B------:R-:W-:-:S04]  /*23c60*/  IMAD.U32 R4, RZ, RZ, UR4 ;  /* 0x00000004ff047e24 */ /* 0x000fc8000f8e00ff */
[----:B-1----:R-:W-:-:S04]  /*23c70*/  IMAD R24, R14, R4, RZ ;  /* 0x000000040e187224 */ /* 0x002fc800078e02ff */
[----:B------:R-:W-:-:S05]  /*23c80*/  IMAD.IADD R5, R5, 0x1, R24 ;  /* 0x0000000105057824 */ /* 0x000fca00078e0218 */
[----:B------:R-:W-:-:S13]  /*23c90*/  ISETP.GT.AND P6, PT, R5, R0, PT ;  /* 0x000000000500720c */ /* 0x000fda0003fc4270 */
[----:B------:R-:W-:Y:S05]  /*23ca0*/  @P6 BRA `(.L_x_14772) ;  /* 0x00000000009c6947 */ /* 0x000fea0003800000 */
.L_x_14777:
[----:B------:R-:W1:Y:S01]  /*23cb0*/  LDC R2, c[0x0][0xc3c] ;  /* 0x00030f00ff027b82 */ /* 0x000e620000000800 */
[----:B------:R-:W-:-:S05]  /*23cc0*/  VIADD R27, R27, 0x1f ;  /* 0x0000001f1b1b7836 */ /* 0x000fca0000000000 */
[----:B-1----:R-:W-:-:S13]  /*23cd0*/  ISETP.GE.AND P6, PT, R27, R2, PT ;  /* 0x000000021b00720c */ /* 0x002fda0003fc6270 */
[----:B------:R-:W-:Y:S05]  /*23ce0*/  @P6 BRA `(.L_x_14773) ;  /* 0x0000000400d06947 */ /* 0x000fea0003800000 */
[----:B0-----:R-:W0:Y:S01]  /*23cf0*/  S2R R3, SR_TID.X ;  /* 0x0000000000037919 */ /* 0x001e220000002100 */
[----:B------:R-:W-:Y:S01]  /*23d00*/  BSSY B0, `(.L_x_14774) ;  /* 0x0000009000007945 */ /* 0x000fe20003800000 */
[----:B0-----:R-:W-:-:S05]  /*23d10*/  LOP3.LUT R3, R3, 0x1f, RZ, 0xc0, !PT ;  /* 0x0000001f03037812 */ /* 0x001fca00078ec0ff */
[----:B------:R-:W-:-:S05]  /*23d20*/  IMAD.IADD R7, R27, 0x1, R3 ;  /* 0x000000011b077824 */ /* 0x000fca00078e0203 */
[----:B------:R-:W-:Y:S01]  /*23d30*/  ISETP.GE.OR P6, PT, R7, R2, !P0 ;  /* 0x000000020700720c */ /* 0x000fe200047c6670 */
[----:B------:R-:W-:-:S12]  /*23d40*/  IMAD.MOV.U32 R2, RZ, RZ, RZ ;  /* 0x000000ffff027224 */ /* 0x000fd800078e00ff */
[----:B------:R-:W-:Y:S05]  /*23d50*/  @P6 BRA `(.L_x_14775) ;  /* 0x00000000000c6947 */ /* 0x000fea0003800000 */
[----:B------:R-:W0:Y:S02]  /*23d60*/  LDC.64 R2, c[0x0][0xc80] ;  /* 0x00032000ff027b82 */ /* 0x000e240000000a00 */
[----:B0-----:R-:W-:-:S06]  /*23d70*/  IMAD.WIDE R2, R7, 0x4, R2 ;  /* 0x0000000407027825 */ /* 0x001fcc00078e0202 */
[----:B------:R0:W5:Y:S02]  /*23d80*/  LDG.E R2, desc[UR44][R2.64] ;  /* 0x0000002c02027981 */ /* 0x000164000c1e1900 */
.L_x_14775:
[----:B------:R-:W-:Y:S05]  /*23d90*/  BSYNC B0 ;  /* 0x0000000000007941 */ /* 0x000fea0003800000 */
.L_x_14774:
        /* <DEDUP_REMOVED lines=18> */
.L_x_14928:
[----:B------:R-:W-:Y:S02]  /*23ec0*/  ULDC UR4, c[0x0][0xc38] ;  /* 0x00030e0000047ab9 */ /* 0x000fe40000000800 */
[----:B------:R-:W-:-:S04]  /*23ed0*/  IMAD.U32 R4, RZ, RZ, UR4 ;  /* 0x00000004ff047e24 */ /* 0x000fc8000f8e00ff */
[----:B-1----:R-:W-:-:S04]  /*23ee0*/  IMAD R24, R14, R4, RZ ;  /* 0x000000040e187224 */ /* 0x002fc800078e02ff */
[----:B------:R-:W-:-:S05]  /*23ef0*/  IMAD.IADD R5, R24, 0x1, R5 ;  /* 0x0000000118057824 */ /* 0x000fca00078e0205 */
[----:B------:R-:W-:-:S13]  /*23f00*/  ISETP.GT.AND P6, PT, R5, R0, PT ;  /* 0x000000000500720c */ /* 0x000fda0003fc4270 */
[----:B------:R-:W-:Y:S05]  /*23f10*/  @!P6 BRA `(.L_x_14777) ;  /* 0xfffffffc0064e947 */ /* 0x000fea000383ffff */
.L_x_14772:
[----:B------:R-:W-:Y:S01]  /*23f20*/  IMAD.IADD R24, R5, 0x1, -R24 ;  /* 0x0000000105187824 */ /* 0x000fe200078e0a18 */
[----:B------:R-:W-:-:S03]  /*23f30*/  UMOV UR4, 0xffffffff ;  /* 0xffffffff00047882 */ /* 0x000fc60000000000 */
[----:B------:R-:W-:-:S05]  /*23f40*/  IMAD R5, R3, R4, R24 ;  /* 0x0000000403057224 */ /* 0x000fca00078e0218 */
[----:B------:R-:W-:Y:S01]  /*23f50*/  ISETP.GT.AND P6, PT, R5, R0, PT ;  /* 0x000000000500720c */ /* 0x000fe20003fc4270 */
[----:B------:R-:W-:-:S12]  /*23f60*/  BRA.DIV UR4, `(.L_x_14778) ;  /* 0x0000004604047947 */ /* 0x000fd8000b800000 */
[----:B------:R-:W-:-:S04]  /*23f70*/  VOTE.ANY R5, PT, !P6 ;  /* 0x0000000000057806 */ /* 0x000fc800070e0100 */
[----:B------:R-:W1:Y:S02]  /*23f80*/  POPC R6, R5 ;  /* 0x0000000500067309 */ /* 0x000e640000000000 */
[----:B-1---5:R1:W2:Y:S02]  /*23f90*/  SHFL.IDX PT, R25, R2, R6, 0x1f ;  /* 0x00001f0602197589 */ /* 0x0222a400000e0000 */
.L_x_14932:
[----:B------:R-:W-:Y:S01]  /*23fa0*/  ISETP.NE.AND P0, PT, R5, RZ, PT ;  /* 0x000000ff0500720c */ /* 0x000fe20003f05270 */
[----:B------:R-:W-:-:S12]  /*23fb0*/  IMAD.MOV.U32 R5, RZ, RZ, RZ ;  /* 0x000000ffff057224 */ /* 0x000fd800078e00ff */
[----:B------:R-:W-:Y:S05]  /*23fc0*/  @!P0 BRA `(.L_x_14779) ;  /* 0x0000000000108947 */ /* 0x000fea0003800000 */
[----:B------:R-:W-:Y:S01]  /*23fd0*/  UMOV UR4, 0xffffffff ;  /* 0xffffffff00047882 */ /* 0x000fe20000000000 */
[----:B------:R-:W-:Y:S02]  /*23fe0*/  VIADD R12, R6, 0xffffffff ;  /* 0xffffffff060c7836 */ /* 0x000fe40000000000 */
[----:B------:R-:W-:Y:S05]  /*23ff0*/  BRA.DIV UR4, `(.L_x_14780) ;  /* 0x0000004604287947 */ /* 0x000fea000b800000 */
[----:B------:R3:W4:Y:S02]  /*24000*/  SHFL.IDX PT, R5, R3, R12, 0x1f ;  /* 0x00001f0c03057589 */ /* 0x00072400000e0000 */
.L_x_14779:
        /* <DEDUP_REMOVED lines=66> */
.L_x_14773:
[----:B------:R-:W-:Y:S01]  /*24430*/  UMOV UR4, URZ ;  /* 0x0000003f00047c82 */ /* 0x000fe20008000000 */
[----:B------:R-:W-:Y:S01]  /*24440*/  UMOV UR5, URZ ;  /* 0x0000003f00057c82 */ /* 0x000fe20008000000 */
[----:B------:R-:W-:Y:S01]  /*24450*/  ULDC UR6, c[0x0][0xc3c] ;  /* 0x00030f0000067ab9 */ /* 0x000fe20000000800 */
[----:B------:R-:W-:Y:S02]  /*24460*/  IMAD.MOV.U32 R24, RZ, RZ, R0 ;  /* 0x000000ffff187224 */ /* 0x000fe400078e0000 */
[----:B-----5:R-:W-:Y:S02]  /*24470*/  IMAD.U32 R25, RZ, RZ, UR4 ;  /* 0x00000004ff197e24 */ /* 0x020fe4000f8e00ff */
[----:B------:R-:W-:Y:S02]  /*24480*/  IMAD.U32 R26, RZ, RZ, UR5 ;  /* 0x00000005ff1a7e24 */ /* 0x000fe4000f8e00ff */
[----:B------:R-:W-:-:S07]  /*24490*/  IMAD.U32 R27, RZ, RZ, UR6 ;  /* 0x00000006ff1b7e24 */ /* 0x000fce000f8e00ff */
.L_x_14781:
        /* <DEDUP_REMOVED lines=12> */
.L_x_14770:
[----:B------:R-:W-:Y:S02]  /*24560*/  ULDC UR4, c[0x0][0xc3c] ;  /* 0x00030f0000047ab9 */ /* 0x000fe40000000800 */
[----:B----4-:R-:W-:-:S13]  /*24570*/  ISETP.GE.AND P0, PT, R27, UR4, PT ;  /* 0x000000041b007c0c */ /* 0x010fda000bf06270 */
[----:B------:R-:W-:Y:S05]  /*24580*/  @!P0 BRA `(.L_x_14782) ;  /* 0xffffff9000cc8947 */ /* 0x000fea000383ffff */
[----:B------:R-:W-:Y:S05]  /*24590*/  BSYNC B7 ;  /* 0x0000000000077941 */ /* 0x000fea0003800000 */
.L_x_14656:
[----:B---3--:R-:W3:Y:S01]  /*245a0*/  LDL.LU R0, [R1+0x5c] ;  /* 0x00005c0001007983 */ /* 0x008ee20000300800 */
[----:B------:R-:W-:Y:S01]  /*245b0*/  BSSY B0, `(.L_x_14783) ;  /* 0x000000b000007945 */ /* 0x000fe20003800000 */
[----:B0-2---:R-:W0:Y:S01]  /*245c0*/  S2R R5, SR_CgaCtaId ;  /* 0x0000000000057919 */ /* 0x005e220000008800 */
        /* <DEDUP_REMOVED lines=9> */
.L_x_14935:
[----:B------:R-:W-:Y:S05]  /*24660*/  BSYNC B0 ;  /* 0x0000000000007941 */ /* 0x000fea0003800000 */
.L_x_14783:
[----:B------:R-:W-:-:S03]  /*24670*/  UMOV UR4, 0xffffffff ;  /* 0xffffffff00047882 */ /* 0x000fc60000000000 */
[----:B------:R-:W-:Y:S05]  /*24680*/  BRA.DIV UR4, `(.L_x_14785) ;  /* 0x0000003e04c07947 */ /* 0x000fea000b800000 */
[----:B0-----:R-:W0:Y:S02]  /*24690*/  S2R R0, SR_TID.X ;  /* 0x0000000000007919 */ /* 0x001e240000002100 */
[----:B0-----:R-:W-:-:S04]  /*246a0*/  SHF.R.U32.HI R0, RZ, 0x5, R0 ;  /* 0x00000005ff007819 */ /* 0x001fc80000011600 */
[----:B------:R-:W-:-:S05]  /*246b0*/  LOP3.LUT R0, R0, 0x3, RZ, 0xc0, !PT ;  /* 0x0000000300007812 */ /* 0x000fca00078ec0ff */
[----:B------:R0:W1:Y:S02]  /*246c0*/  SHFL.IDX PT, R14, R0, RZ, 0x1f ;  /* 0x00001fff000e7589 */ /* 0x00006400000e0000 */
.L_x_14938:
[----:B-1----:R-:W-:-:S13]  /*246d0*/  ISETP.NE.AND P0, PT, R14, RZ, PT ;  /* 0x000000ff0e00720c */ /* 0x002fda0003f05270 */
[----:B------:R-:W-:Y:S05]  /*246e0*/  @P0 BRA `(.L_x_14465) ;  /* 0x0000000000b40947 */ /* 0x000fea0003800000 */
[----:B------:R-:W-:-:S03]  /*246f0*/  UMOV UR4, 0xffffffff ;  /* 0xffffffff00047882 */ /* 0x000fc60000000000 */
[----:B------:R-:W-:Y:S05]  /*24700*/  BRA.DIV UR4, `(.L_x_14786) ;  /* 0x0000003e04d47947 */ /* 0x000fea000b800000 */
[----:B------:R-:W-:-:S13]  /*24710*/  ELECT P6, URZ, PT ;  /* 0x00000000003f782f */ /* 0x000fda00038c0000 */
.L_x_14941:
[----:B------:R-:W-:Y:S05]  /*24720*/  @!P6 BRA `(.L_x_14465) ;  /* 0x0000000000a4e947 */ /* 0x000fea0003800000 */
[----:B0-----:R-:W2:Y:S02]  /*24730*/  LDL.LU R0, [R1+0x40] ;  /* 0x0000400001007983 */ /* 0x001ea40000300800 */
[----:B--2---:R-:W-:-:S04]  /*24740*/  LOP3.LUT R0, R0, 0x2, RZ, 0xfc, !PT ;  /* 0x0000000200007812 */ /* 0x004fc800078efcff */
[----:B------:R-:W-:-:S13]  /*24750*/  ISETP.NE.AND P0, PT, R0, 0x3, PT ;  /* 0x000000030000780c */ /* 0x000fda0003f05270 */
[----:B------:R-:W-:Y:S05]  /*24760*/  @!P0 BRA `(.L_x_14787) ;  /* 0x0000000000048947 */ /* 0x000fea0003800000 */
[----:B------:R-:W-:Y:S01]  /*24770*/  BPT.TRAP 0x1 ;  /* 0x000000040000795c */ /* 0x000fe20000300000 */
.L_x_14787:
[----:B------:R-:W2:Y:S04]  /*24780*/  LDL R2, [R1+0x1c] ;  /* 0x00001c0001027983 */ /* 0x000ea80000100800 */
[----:B------:R-:W3:Y:S01]  /*24790*/  LDL.LU R0, [R1+0xc] ;  /* 0x00000c0001007983 */ /* 0x000ee20000300800 */
[----:B--2---:R-:W-:Y:S01]  /*247a0*/  SHF.L.U32 R3, R2, 0x1f, RZ ;  /* 0x0000001f02037819 */ /* 0x004fe200000006ff */
[C---:B---3--:R-:W-:Y:S02]  /*247b0*/  IMAD R4, R0.reuse, 0x8, R5 ;  /* 0x0000000800047824 */ /* 0x048fe400078e0205 */
[----:B------:R-:W-:Y:S02]  /*247c0*/  VIADD R0, R0, 0x1 ;  /* 0x0000000100007836 */ /* 0x000fe40000000000 */
[----:B------:R-:W0:Y:S03]  /*247d0*/  SYNCS.PHASECHK.TRANS64.TRYWAIT P1, [R4+URZ+0x13240], R3 ;  /* 0x01324003040075a7 */ /* 0x000e26000802017f */
[----:B------:R-:W-:-:S04]  /*247e0*/  ISETP.NE.AND P2, PT, R0, 0x2, PT ;  /* 0x000000020000780c */ /* 0x000fc80003f45270 */
[----:B------:R-:W-:Y:S01]  /*247f0*/  SEL R2, RZ, 0x1, P2 ;  /* 0x00000001ff027807 */ /* 0x000fe20001000000 */
[----:B0-----:R-:W-:Y:S08]  /*24800*/  @!P1 BRA `(.L_x_14788) ;  /* 0x0000003c00b49947 */ /* 0x001ff00003800000 */
.L_x_14942:
[----:B------:R-:W2:Y:S01]  /*24810*/  LDL.LU R6, [R1+0x1c] ;  /* 0x00001c0001067983 */ /* 0x000ea20000300800 */
[----:B------:R-:W-:Y:S02]  /*24820*/  SEL R0, R0, RZ, P2 ;  /* 0x000000ff00007207 */ /* 0x000fe40001000000 */
[----:B--2---:R-:W-:Y:S01]  /*24830*/  LOP3.LUT R2, R6, R2, RZ, 0x3c, !PT ;  /* 0x0000000206027212 */ /* 0x004fe200078e3cff */
[----:B------:R-:W-:Y:S06]  /*24840*/  @!P0 BRA `(.L_x_14789) ;  /* 0x0000000000048947 */ /* 0x000fec0003800000 */
[----:B------:R-:W-:Y:S01]  /*24850*/  BPT.TRAP 0x1 ;  /* 0x000000040000795c */ /* 0x000fe20000300000 */
.L_x_14789:
[----:B------:R-:W-:Y:S01]  /*24860*/  IMAD R5, R0, 0x8, R5 ;  /* 0x0000000800057824 */ /* 0x000fe200078e0205 */
[----:B------:R-:W-:-:S04]  /*24870*/  SHF.L.U32 R0, R2, 0x1f, RZ ;  /* 0x0000001f02007819 */ /* 0x000fc800000006ff */
[----:B------:R-:W1:Y:S02]  /*24880*/  SYNCS.PHASECHK.TRANS64.TRYWAIT P1, [R5+URZ+0x13240], R0 ;  /* 0x01324000050075a7 */ /* 0x000e64000802017f */
[----:B-1----:R-:W-:Y:S05]  /*24890*/  @!P1 BRA `(.L_x_14790) ;  /* 0x0000003c00a49947 */ /* 0x002fea0003800000 */
.L_x_14943:
[----:B------:R-:W-:Y:S05]  /*248a0*/  @!P0 BRA `(.L_x_14791) ;  /* 0x0000000000048947 */ /* 0x000fea0003800000 */
[----:B------:R-:W-:Y:S01]  /*248b0*/  BPT.TRAP 0x1 ;  /* 0x000000040000795c */ /* 0x000fe20000300000 */
.L_x_14791:
[----:B------:R-:W2:Y:S02]  /*248c0*/  SYNCS.PHASECHK.TRANS64.TRYWAIT P1, [R4+URZ+0x13260], R3 ;  /* 0x01326003040075a7 */ /* 0x000ea4000802017f */
[----:B--2---:R-:W-:Y:S05]  /*248d0*/  @!P1 BRA `(.L_x_14792) ;  /* 0x0000003c00a89947 */ /* 0x004fea0003800000 */
.L_x_14944:
[----:B------:R-:W-:Y:S05]  /*248e0*/  @!P0 BRA `(.L_x_14793) ;  /* 0x0000000000048947 */ /* 0x000fea0003800000 */
[----:B------:R-:W-:Y:S01]  /*248f0*/  BPT.TRAP 0x1 ;  /* 0x000000040000795c */ /* 0x000fe20000300000 */
.L_x_14793:
[----:B------:R-:W3:Y:S02]  /*24900*/  SYNCS.PHASECHK.TRANS64.TRYWAIT P1, [R5+URZ+0x13260], R0 ;  /* 0x01326000050075a7 */ /* 0x000ee4000802017f */
[----:B---3--:R-:W-:Y:S05]  /*24910*/  @!P1 BRA `(.L_x_14794) ;  /* 0x0000003c00ac9947 */ /* 0x008fea0003800000 */
.L_x_14945:
[----:B------:R-:W-:Y:S05]  /*24920*/  @!P0 BRA `(.L_x_14795) ;  /* 0x0000000000048947 */ /* 0x000fea0003800000 */
[----:B------:R-:W-:Y:S01]  /*24930*/  BPT.TRAP 0x1 ;  /* 0x000000040000795c */ /* 0x000fe20000300000 */
.L_x_14795:
[----:B------:R-:W4:Y:S02]  /*24940*/  SYNCS.PHASECHK.TRANS64.TRYWAIT P1, [R4+URZ+0x13280], R3 ;  /* 0x01328003040075a7 */ /* 0x000f24000802017f */
[----:B----4-:R-:W-:Y:S05]  /*24950*/  @!P1 BRA `(.L_x_14796) ;  /* 0x0000003c00b09947 */ /* 0x010fea0003800000 */
.L_x_14946:
[----:B------:R-:W-:Y:S05]  /*24960*/  @!P0 BRA `(.L_x_14797) ;  /* 0x0000000000048947 */ /* 0x000fea0003800000 */
[----:B------:R-:W-:Y:S01]  /*24970*/  BPT.TRAP 0x1 ;  /* 0x000000040000795c */ /* 0x000fe20000300000 */
.L_x_14797:
[----:B------:R0:W0:Y:S02]  /*24980*/  SYNCS.PHASECHK.TRANS64.TRYWAIT P0, [R5+URZ+0x13280], R0 ;  /* 0x01328000050075a7 */ /* 0x000024000800017f */
[----:B0-----:R-:W-:Y:S05]  /*24990*/  @!P0 NANOSLEEP.SYNCS 0x989680 ;  /* 0x009896800000895d */ /* 0x001fea0003900000 */
[----:B------:R-:W0:Y:S02]  /*249a0*/  @!P0 SYNCS.PHASECHK.TRANS64 P0, [R5+URZ+0x13280], R0 ;  /* 0x01328000050085a7 */ /* 0x000e24000800007f */
[----:B0-----:R-:W-:Y:S05]  /*249b0*/  @!P0 BRA `(.L_x_14797) ;  /* 0xfffffffc00f08947 */ /* 0x001fea000383ffff */
.L_x_14465:
[----:B------:R-:W-:Y:S05]  /*249c0*/  BSYNC B8 ;  /* 0x0000000000087941 */ /* 0x000fea0003800000 */
.L_x_14462:
[----:B------:R-:W-:Y:S05]  /*249d0*/  EXIT ;  /* 0x000000000000794d */ /* 0x000fea0003800000 */
.L_x_14489:
[----:B-1----:R1:W2:Y:S02]  /*249e0*/  SYNCS.PHASECHK.TRANS64.TRYWAIT P5, [R48+URZ+0x13290], R73 ;  /* 0x01329049300075a7 */ /* 0x0022a400080a017f */
[----:B--2---:R-:W-:Y:S05]  /*249f0*/  @!P5 NANOSLEEP.SYNCS 0x989680 ;  /* 0x009896800000d95d */ /* 0x004fea0003900000 */
[----:B------:R-:W2:Y:S02]  /*24a00*/  @!P5 SYNCS.PHASECHK.TRANS64 P5, [R48+URZ+0x13290], R73 ;  /* 0x013290493000d5a7 */ /* 0x000ea400080a007f */
[----:B--2---:R-:W-:Y:S05]  /*24a10*/  @!P5 BRA `(.L_x_14489) ;  /* 0xfffffffc00f0d947 */ /* 0x004fea000383ffff */
[----:B------:R-:W-:Y:S05]  /*24a20*/  BRA `(.L_x_14798) ;  /* 0xfffffddc00bc7947 */ /* 0x000fea000383ffff */
.L_x_14490:
[----:B------:R-:W-:Y:S01]  /*24a30*/  BSSY B1, `(.L_x_14799) ;  /* 0x0000007000017945 */ /* 0x000fe20003800000 */
[----:B------:R-:W-:Y:S02]  /*24a40*/  IMAD.MOV.U32 R12, RZ, RZ, RZ ;  /* 0x000000ffff0c7224 */ /* 0x000fe400078e00ff */
[----:B------:R-:W-:Y:S02]  /*24a50*/  IMAD.MOV.U32 R11, RZ, RZ, 0x1e1f ;  /* 0x00001e1fff0b7424 */ /* 0x000fe400078e00ff */
[----:B------:R-:W-:-:S07]  /*24a60*/  IMAD.MOV.U32 R15, RZ, RZ, -0x1 ;  /* 0xffffffffff0f7424 */ /* 0x000fce00078e00ff */
[----:B01----:R-:W-:Y:S05]  /*24a70*/  WARPSYNC.COLLECTIVE R15, `(.L_x_14800) ;  /* 0x000000000f087348 */ /* 0x003fea0003c00000 */
[----:B------:R2:W3:Y:S02]  /*24a80*/  SHFL.IDX P6, R14, R13, R12, R11 ;  /* 0x0000000c0d0e7389 */ /* 0x0004e400000c000b */
[----:B0123--:R-:W-:Y:S01]  /*24a90*/  ENDCOLLECTIVE ;  /* 0x000000000000791b */ /* 0x00ffe20003800000 */
.L_x_14800:
[----:B------:R-:W-:Y:S05]  /*24aa0*/  BSYNC B1 ;  /* 0x0000000000017941 */ /* 0x000fea0003800000 */
.L_x_14799:
        /* <DEDUP_REMOVED lines=8> */
.L_x_14801:
[----:B------:R-:W-:Y:S05]  /*24b30*/  BRA `(.L_x_14802) ;  /* 0xfffffddc008c7947 */ /* 0x000fea000383ffff */
.L_x_14500:
[----:B0-----:R0:W1:Y:S02]  /*24b40*/  SYNCS.PHASECHK.TRANS64.TRYWAIT P6, [R48+URZ+0x13290], R73 ;  /* 0x01329049300075a7 */ /* 0x00106400080c017f */
[----:B-1----:R-:W-:Y:S05]  /*24b50*/  @!P6 NANOSLEEP.SYNCS 0x989680 ;  /* 0x009896800000e95d */ /* 0x002fea0003900000 */
[----:B------:R-:W1:Y:S02]  /*24b60*/  @!P6 SYNCS.PHASECHK.TRANS64 P6, [R48+URZ+0x13290], R73 ;  /* 0x013290493000e5a7 */ /* 0x000e6400080c007f */
[----:B-1----:R-:W-:Y:S05]  /*24b70*/  @!P6 BRA `(.L_x_14500) ;  /* 0xfffffffc00f0e947 */ /* 0x002fea000383ffff */
[----:B------:R-:W-:Y:S05]  /*24b80*/  BRA `(.L_x_14803) ;  /* 0xfffffdec00e47947 */ /* 0x000fea000383ffff */
.L_x_14501:
[----:B------:R-:W-:Y:S01]  /*24b90*/  BSSY B1, `(.L_x_14804) ;  /* 0x0000007000017945 */ /* 0x000fe20003800000 */
[----:B------:R-:W-:Y:S02]  /*24ba0*/  IMAD.MOV.U32 R12, RZ, RZ, RZ ;  /* 0x000000ffff0c7224 */ /* 0x000fe400078e00ff */
[----:B------:R-:W-:Y:S02]  /*24bb0*/  IMAD.MOV.U32 R11, RZ, RZ, 0x1e1f ;  /* 0x00001e1fff0b7424 */ /* 0x000fe400078e00ff */
[----:B------:R-:W-:-:S07]  /*24bc0*/  IMAD.MOV.U32 R15, RZ, RZ, -0x1 ;  /* 0xffffffffff0f7424 */ /* 0x000fce00078e00ff */
[----:B0-----:R-:W-:Y:S05]  /*24bd0*/  WARPSYNC.COLLECTIVE R15, `(.L_x_14805) ;  /* 0x000000000f087348 */ /* 0x001fea0003c00000 */
[----:B------:R1:W2:Y:S02]  /*24be0*/  SHFL.IDX P6, R14, R13, R12, R11 ;  /* 0x0000000c0d0e7389 */ /* 0x0002a400000c000b */
[----:B012---:R-:W-:Y:S01]  /*24bf0*/  ENDCOLLECTIVE ;  /* 0x000000000000791b */ /* 0x007fe20003800000 */
.L_x_14805:
[----:B------:R-:W-:Y:S05]  /*24c00*/  BSYNC B1 ;  /* 0x0000000000017941 */ /* 0x000fea0003800000 */
.L_x_14804:
        /* <DEDUP_REMOVED lines=8> */
.L_x_14806:
[----:B------:R-:W-:Y:S05]  /*24c90*/  BRA `(.L_x_14807) ;  /* 0xfffffdec00b47947 */ /* 0x000fea000383ffff */
.L_x_14506:
[----:B0-----:R0:W1:Y:S02]  /*24ca0*/  SYNCS.PHASECHK.TRANS64.TRYWAIT P3, [R48+URZ+0x13290], R73 ;  /* 0x01329049300075a7 */ /* 0x001064000806017f */
[----:B-1----:R-:W-:Y:S05]  /*24cb0*/  @!P3 NANOSLEEP.SYNCS 0x989680 ;  /* 0x009896800000b95d */ /* 0x002fea0003900000 */
[----:B------:R-:W1:Y:S02]  /*24cc0*/  @!P3 SYNCS.PHASECHK.TRANS64 P3, [R48+URZ+0x13290], R73 ;  /* 0x013290493000b5a7 */ /* 0x000e64000806007f */
[----:B-1----:R-:W-:Y:S05]  /*24cd0*/  @!P3 BRA `(.L_x_14506) ;  /* 0xfffffffc00f0b947 */ /* 0x002fea000383ffff */
[----:B------:R-:W-:Y:S05]  /*24ce0*/  BRA `(.L_x_14808) ;  /* 0xfffffdfc00a07947 */ /* 0x000fea000383ffff */
.L_x_14507:
[----:B------:R-:W-:Y:S01]  /*24cf0*/  BSSY B1, `(.L_x_14809) ;  /* 0x0000007000017945 */ /* 0x000fe20003800000 */
[----:B------:R-:W-:Y:S02]  /*24d00*/  IMAD.MOV.U32 R12, RZ, RZ, RZ ;  /* 0x000000ffff0c7224 */ /* 0x000fe400078e00ff */
[----:B------:R-:W-:Y:S02]  /*24d10*/  IMAD.MOV.U32 R11, RZ, RZ, 0x1e1f ;  /* 0x00001e1fff0b7424 */ /* 0x000fe400078e00ff */
[----:B------:R-:W-:-:S07]  /*24d20*/  IMAD.MOV.U32 R15, RZ, RZ, -0x1 ;  /* 0xffffffffff0f7424 */ /* 0x000fce00078e00ff */
[----:B0-----:R-:W-:Y:S05]  /*24d30*/  WARPSYNC.COLLECTIVE R15, `(.L_x_14810) ;  /* 0x000000000f087348 */ /* 0x001fea0003c00000 */
[----:B------:R1:W2:Y:S02]  /*24d40*/  SHFL.IDX P6, R14, R13, R12, R11 ;  /* 0x0000000c0d0e7389 */ /* 0x0002a400000c000b */
[----:B012---:R-:W-:Y:S01]  /*24d50*/  ENDCOLLECTIVE ;  /* 0x000000000000791b */ /* 0x007fe20003800000 */
.L_x_14810:
[----:B------:R-:W-:Y:S05]  /*24d60*/  BSYNC B1 ;  /* 0x0000000000017941 */ /* 0x000fea0003800000 */
.L_x_14809:
        /* <DEDUP_REMOVED lines=8> */
.L_x_14811:
[----:B------:R-:W-:Y:S05]  /*24df0*/  BRA `(.L_x_14812) ;  /* 0xfffffdfc00dc7947 */ /* 0x000fea000383ffff */
.L_x_14511:
[----:B-1----:R1:W0:Y:S02]  /*24e00*/  SYNCS.PHASECHK.TRANS64.TRYWAIT P4, [R48+URZ+0x132b0], R73 ;  /* 0x0132b049300075a7 */ /* 0x002224000808017f */
[----:B0-----:R-:W-:Y:S05]  /*24e10*/  @!P4 NANOSLEEP.SYNCS 0x989680 ;  /* 0x009896800000c95d */ /* 0x001fea0003900000 */
[----:B------:R-:W0:Y:S02]  /*24e20*/  @!P4 SYNCS.PHASECHK.TRANS64 P4, [R48+URZ+0x132b0], R73 ;  /* 0x0132b0493000c5a7 */ /* 0x000e24000808007f */
[----:B0-----:R-:W-:Y:S05]  /*24e30*/  @!P4 BRA `(.L_x_14511) ;  /* 0xfffffffc00f0c947 */ /* 0x001fea000383ffff */
[----:B------:R-:W-:Y:S05]  /*24e40*/  BRA `(.L_x_14813) ;  /* 0xfffffe0000547947 */ /* 0x000fea000383ffff */
.L_x_14537:
[----:B------:R-:W-:Y:S01]  /*24e50*/  BSSY B1, `(.L_x_14814) ;  /* 0x0000007000017945 */ /* 0x000fe20003800000 */
[----:B------:R-:W-:Y:S02]  /*24e60*/  IMAD.MOV.U32 R12, RZ, RZ, RZ ;  /* 0x000000ffff0c7224 */ /* 0x000fe400078e00ff */
[----:B------:R-:W-:Y:S02]  /*24e70*/  IMAD.MOV.U32 R11, RZ, RZ, 0x1e1f ;  /* 0x00001e1fff0b7424 */ /* 0x000fe400078e00ff */
[----:B------:R-:W-:-:S07]  /*24e80*/  IMAD.MOV.U32 R15, RZ, RZ, -0x1 ;  /* 0xffffffffff0f7424 */ /* 0x000fce00078e00ff */
[----:B------:R-:W-:Y:S05]  /*24e90*/  WARPSYNC.COLLECTIVE R15, `(.L_x_14815) ;  /* 0x000000000f087348 */ /* 0x000fea0003c00000 */
[----:B------:R0:W1:Y:S02]  /*24ea0*/  SHFL.IDX P6, R14, R13, R12, R11 ;  /* 0x0000000c0d0e7389 */ /* 0x00006400000c000b */
[----:B01----:R-:W-:Y:S01]  /*24eb0*/  ENDCOLLECTIVE ;  /* 0x000000000000791b */ /* 0x003fe20003800000 */
.L_x_14815:
[----:B------:R-:W-:Y:S05]  /*24ec0*/  BSYNC B1 ;  /* 0x0000000000017941 */ /* 0x000fea0003800000 */
.L_x_14814:
        /* <DEDUP_REMOVED lines=8> */
.L_x_14816:
[----:B------:R-:W-:Y:S02]  /*24f50*/  IMAD.MOV.U32 R13, RZ, RZ, R4 ;  /* 0x000000ffff0d7224 */ /* 0x000fe400078e0004 */
[----:B------:R-:W-:-:S07]  /*24f60*/  IMAD.MOV.U32 R3, RZ, RZ, R14 ;  /* 0x000000ffff037224 */ /* 0x000fce00078e000e */
[----:B------:R-:W-:Y:S05]  /*24f70*/  WARPSYNC.COLLECTIVE R15, `(.L_x_14817) ;  /* 0x000000000f087348 */ /* 0x000fea0003c00000 */
[----:B------:R0:W1:Y:S02]  /*24f80*/  SHFL.IDX P6, R14, R13, R12, R11 ;  /* 0x0000000c0d0e7389 */ /* 0x00006400000c000b */
[----:B01----:R-:W-:Y:S01]  /*24f90*/  ENDCOLLECTIVE ;  /* 0x000000000000791b */ /* 0x003fe20003800000 */
.L_x_14817:
[----:B------:R-:W-:Y:S02]  /*24fa0*/  IMAD.MOV.U32 R13, RZ, RZ, R5 ;  /* 0x000000ffff0d7224 */ /* 0x000fe400078e0005 */
[----:B------:R-:W-:-:S07]  /*24fb0*/  IMAD.MOV.U32 R4, RZ, RZ, R14 ;  /* 0x000000ffff047224 */ /* 0x000fce00078e000e */
[----:B------:R-:W-:Y:S05]  /*24fc0*/  WARPSYNC.COLLECTIVE R15, `(.L_x_14818) ;  /* 0x000000000f087348 */ /* 0x000fea0003c00000 */
[----:B------:R0:W1:Y:S02]  /*24fd0*/  SHFL.IDX P6, R14, R13, R12, R11 ;  /* 0x0000000c0d0e7389 */ /* 0x00006400000c000b */
[----:B01----:R-:W-:Y:S01]  /*24fe0*/  ENDCOLLECTIVE ;  /* 0x000000000000791b */ /* 0x003fe20003800000 */
.L_x_14818:
[----:B------:R-:W-:Y:S05]  /*24ff0*/  BRA `(.L_x_14819) ;  /* 0xfffffe1400207947 */ /* 0x000fea000383ffff */
.L_x_14541:
[----:B-1----:R1:W2:Y:S02]  /*25000*/  SYNCS.PHASECHK.TRANS64.TRYWAIT P0, [R22+URZ+0x13200], R5 ;  /* 0x01320005160075a7 */ /* 0x0022a4000800017f */
[----:B--2---:R-:W-:Y:S05]  /*25010*/  @!P0 NANOSLEEP.SYNCS 0x989680 ;  /* 0x009896800000895d */ /* 0x004fea0003900000 */
[----:B------:R-:W2:Y:S02]  /*25020*/  @!P0 SYNCS.PHASECHK.TRANS64 P0, [R22+URZ+0x13200], R5 ;  /* 0x01320005160085a7 */ /* 0x000ea4000800007f */
[----:B--2---:R-:W-:Y:S05]  /*25030*/  @!P0 BRA `(.L_x_14541) ;  /* 0xfffffffc00f08947 */ /* 0x004fea000383ffff */
[----:B------:R-:W-:Y:S05]  /*25040*/  BRA `(.L_x_14820) ;  /* 0xfffffe1400b87947 */ /* 0x000fea000383ffff */
.L_x_14545:
[----:B------:R-:W-:Y:S01]  /*25050*/  BSSY B1, `(.L_x_14821) ;  /* 0x0000007000017945 */ /* 0x000fe20003800000 */
[----:B------:R-:W-:Y:S02]  /*25060*/  IMAD.MOV.U32 R12, RZ, RZ, RZ ;  /* 0x000000ffff0c7224 */ /* 0x000fe400078e00ff */
[----:B------:R-:W-:Y:S02]  /*25070*/  IMAD.MOV.U32 R11, RZ, RZ, 0x1e1f ;  /* 0x00001e1fff0b7424 */ /* 0x000fe400078e00ff */
[----:B------:R-:W-:-:S07]  /*25080*/  IMAD.MOV.U32 R15, RZ, RZ, -0x1 ;  /* 0xffffffffff0f7424 */ /* 0x000fce00078e00ff */
[----:B------:R-:W-:Y:S05]  /*25090*/  WARPSYNC.COLLECTIVE R15, `(.L_x_14822) ;  /* 0x000000000f087348 */ /* 0x000fea0003c00000 */
[----:B------:R0:W1:Y:S02]  /*250a0*/  SHFL.IDX P6, R14, R13, R12, R11 ;  /* 0x0000000c0d0e7389 */ /* 0x00006400000c000b */
[----:B01----:R-:W-:Y:S01]  /*250b0*/  ENDCOLLECTIVE ;  /* 0x000000000000791b */ /* 0x003fe20003800000 */
.L_x_14822:
[----:B------:R-:W-:Y:S05]  /*250c0*/  BSYNC B1 ;  /* 0x0000000000017941 */ /* 0x000fea0003800000 */
.L_x_14821:
        /* <DEDUP_REMOVED lines=8> */
.L_x_14823:
[----:B------:R-:W-:Y:S02]  /*25150*/  IMAD.MOV.U32 R13, RZ, RZ, R7 ;  /* 0x000000ffff0d7224 */ /* 0x000fe400078e0007 */
[----:B------:R-:W-:-:S07]  /*25160*/  IMAD.MOV.U32 R5, RZ, RZ, R14 ;  /* 0x000000ffff057224 */ /* 0x000fce00078e000e */
[----:B------:R-:W-:Y:S05]  /*25170*/  WARPSYNC.COLLECTIVE R15, `(.L_x_14824) ;  /* 0x000000000f087348 */ /* 0x000fea0003c00000 */
[----:B------:R0:W1:Y:S02]  /*25180*/  SHFL.IDX P6, R14, R13, R12, R11 ;  /* 0x0000000c0d0e7389 */ /* 0x00006400000c000b */
[----:B01----:R-:W-:Y:S01]  /*25190*/  ENDCOLLECTIVE ;  /* 0x000000000000791b */ /* 0x003fe20003800000 */
.L_x_14824:
[----:B------:R-:W-:Y:S02]  /*251a0*/  IMAD.MOV.U32 R13, RZ, RZ, R0 ;  /* 0x000000ffff0d7224 */ /* 0x000fe400078e0000 */
[----:B------:R-:W-:-:S07]  /*251b0*/  IMAD.MOV.U32 R7, RZ, RZ, R14 ;  /* 0x000000ffff077224 */ /* 0x000fce00078e000e */
[----:B------:R-:W-:Y:S05]  /*251c0*/  WARPSYNC.COLLECTIVE R15, `(.L_x_14825) ;  /* 0x000000000f087348 */ /* 0x000fea0003c00000 */
[----:B------:R0:W1:Y:S02]  /*251d0*/  SHFL.IDX P6, R14, R13, R12, R11 ;  /* 0x0000000c0d0e7389 */ /* 0x00006400000c000b */
[----:B01----:R-:W-:Y:S01]  /*251e0*/  ENDCOLLECTIVE ;  /* 0x000000000000791b */ /* 0x003fe20003800000 */
.L_x_14825:
[----:B------:R-:W-:Y:S05]  /*251f0*/  BRA `(.L_x_14826) ;  /* 0xfffffe2400e47947 */ /* 0x000fea000383ffff */
.L_x_14549:
[----:B0-----:R0:W1:Y:S02]  /*25200*/  SYNCS.PHASECHK.TRANS64.TRYWAIT P1, [R22+URZ+0x13200], R13 ;  /* 0x0132000d160075a7 */ /* 0x001064000802017f */
[----:B-1----:R-:W-:Y:S05]  /*25210*/  @!P1 NANOSLEEP.SYNCS 0x989680 ;  /* 0x009896800000995d */ /* 0x002fea0003900000 */
[----:B------:R-:W1:Y:S02]  /*25220*/  @!P1 SYNCS.PHASECHK.TRANS64 P1, [R22+URZ+0x13200], R13 ;  /* 0x0132000d160095a7 */ /* 0x000e64000802007f */
[----:B-1----:R-:W-:Y:S05]  /*25230*/  @!P1 BRA `(.L_x_14549) ;  /* 0xfffffffc00f09947 */ /* 0x002fea000383ffff */
[----:B------:R-:W-:Y:S05]  /*25240*/  BRA `(.L_x_14827) ;  /* 0xfffffe28006c7947 */ /* 0x000fea000383ffff */
.L_x_14553:
[----:B-1----:R1:W3:Y:S02]  /*25250*/  SYNCS.PHASECHK.TRANS64.TRYWAIT P1, [R12+URZ+0x13230], R3 ;  /* 0x013230030c0075a7 */ /* 0x0022e4000802017f */
[----:B---3--:R-:W-:Y:S05]  /*25260*/  @!P1 NANOSLEEP.SYNCS 0x989680 ;  /* 0x009896800000995d */ /* 0x008fea0003900000 */
[----:B------:R-:W3:Y:S02]  /*25270*/  @!P1 SYNCS.PHASECHK.TRANS64 P1, [R12+URZ+0x13230], R3 ;  /* 0x013230030c0095a7 */ /* 0x000ee4000802007f */
[----:B---3--:R-:W-:Y:S05]  /*25280*/  @!P1 BRA `(.L_x_14553) ;  /* 0xfffffffc00f09947 */ /* 0x008fea000383ffff */
[----:B------:R-:W-:Y:S05]  /*25290*/  BRA `(.L_x_14552) ;  /* 0xfffffe3800bc7947 */ /* 0x000fea000383ffff */
.L_x_14574:
[----:B-1----:R1:W2:Y:S02]  /*252a0*/  SYNCS.PHASECHK.TRANS64.TRYWAIT P1, [R14+URZ+0x13230], R11 ;  /* 0x0132300b0e0075a7 */ /* 0x0022a4000802017f */
[----:B--2---:R-:W-:Y:S05]  /*252b0*/  @!P1 NANOSLEEP.SYNCS 0x989680 ;  /* 0x009896800000995d */ /* 0x004fea0003900000 */
[----:B------:R-:W2:Y:S02]  /*252c0*/  @!P1 SYNCS.PHASECHK.TRANS64 P1, [R14+URZ+0x13230], R11 ;  /* 0x0132300b0e0095a7 */ /* 0x000ea4000802007f */
[----:B--2---:R-:W-:Y:S05]  /*252d0*/  @!P1 BRA `(.L_x_14574) ;  /* 0xfffffffc00f09947 */ /* 0x004fea000383ffff */
[----:B------:R-:W-:Y:S05]  /*252e0*/  BRA `(.L_x_14573) ;  /* 0xfffffe8400107947 */ /* 0x000fea000383ffff */
.L_x_14579:
[----:B-1----:R1:W2:Y:S02]  /*252f0*/  SYNCS.PHASECHK.TRANS64.TRYWAIT P1, [R15+URZ+0x13250], R10 ;  /* 0x0132500a0f0075a7 */ /* 0x0022a4000802017f */
[----:B--2---:R-:W-:Y:S05]  /*25300*/  @!P1 NANOSLEEP.SYNCS 0x989680 ;  /* 0x009896800000995d */ /* 0x004fea0003900000 */
[----:B------:R-:W2:Y:S02]  /*25310*/  @!P1 SYNCS.PHASECHK.TRANS64 P1, [R15+URZ+0x13250], R10 ;  /* 0x0132500a0f0095a7 */ /* 0x000ea4000802007f */
[----:B--2---:R-:W-:Y:S05]  /*25320*/  @!P1 BRA `(.L_x_14579) ;  /* 0xfffffffc00f09947 */ /* 0x004fea000383ffff */
[----:B------:R-:W-:Y:S05]  /*25330*/  BRA `(.L_x_14578) ;  /* 0xfffffe8800807947 */ /* 0x000fea000383ffff */
.L_x_14602:
[----:B-1----:R1:W2:Y:S02]  /*25340*/  SYNCS.PHASECHK.TRANS64.TRYWAIT P1, [R0+URZ+0x13230], R13 ;  /* 0x0132300d000075a7 */ /* 0x0022a4000802017f */
[----:B--2---:R-:W-:Y:S05]  /*25350*/  @!P1 NANOSLEEP.SYNCS 0x989680 ;  /* 0x009896800000995d */ /* 0x004fea0003900000 */
[----:B------:R-:W2:Y:S02]  /*25360*/  @!P1 SYNCS.PHASECHK.TRANS64 P1, [R0+URZ+0x13230], R13 ;  /* 0x0132300d000095a7 */ /* 0x000ea4000802007f */
[----:B--2---:R-:W-:Y:S05]  /*25370*/  @!P1 BRA `(.L_x_14602) ;  /* 0xfffffffc00f09947 */ /* 0x004fea000383ffff */
[----:B------:R-:W-:Y:S05]  /*25380*/  BRA `(.L_x_14601) ;  /* 0xfffffed400047947 */ /* 0x000fea000383ffff */
.L_x_14607:
[----:B-1----:R1:W2:Y:S02]  /*25390*/  SYNCS.PHASECHK.TRANS64.TRYWAIT P1, [R3+URZ+0x13250], R8 ;  /* 0x01325008030075a7 */ /* 0x0022a4000802017f */
[----:B--2---:R-:W-:Y:S05]  /*253a0*/  @!P1 NANOSLEEP.SYNCS 0x989680 ;  /* 0x009896800000995d */ /* 0x004fea0003900000 */
[----:B------:R-:W2:Y:S02]  /*253b0*/  @!P1 SYNCS.PHASECHK.TRANS64 P1, [R3+URZ+0x13250], R8 ;  /* 0x01325008030095a7 */ /* 0x000ea4000802007f */
[----:B--2---:R-:W-:Y:S05]  /*253c0*/  @!P1 BRA `(.L_x_14607) ;  /* 0xfffffffc00f09947 */ /* 0x004fea000383ffff */
[----:B------:R-:W-:Y:S05]  /*253d0*/  BRA `(.L_x_14606) ;  /* 0xfffffed800747947 */ /* 0x000fea000383ffff */
.L_x_14617:
[----:B-1----:R1:W2:Y:S02]  /*253e0*/  SYNCS.PHASECHK.TRANS64.TRYWAIT P1, [R0+URZ+0x13230], R11 ;  /* 0x0132300b000075a7 */ /* 0x0022a4000802017f */
[----:B--2---:R-:W-:Y:S05]  /*253f0*/  @!P1 NANOSLEEP.SYNCS 0x989680 ;  /* 0x009896800000995d */ /* 0x004fea0003900000 */
[----:B------:R-:W2:Y:S02]  /*25400*/  @!P1 SYNCS.PHASECHK.TRANS64 P1, [R0+URZ+0x13230], R11 ;  /* 0x0132300b000095a7 */ /* 0x000ea4000802007f */
[----:B--2---:R-:W-:Y:S05]  /*25410*/  @!P1 BRA `(.L_x_14617) ;  /* 0xfffffffc00f09947 */ /* 0x004fea000383ffff */
[----:B------:R-:W-:Y:S05]  /*25420*/  BRA `(.L_x_14616) ;  /* 0xffffff0000b47947 */ /* 0x000fea000383ffff */
.L_x_14622:
[----:B---3--:R3:W4:Y:S02]  /*25430*/  SYNCS.PHASECHK.TRANS64.TRYWAIT P1, [R12+URZ+0x13250], R8 ;  /* 0x013250080c0075a7 */ /* 0x008724000802017f */
[----:B----4-:R-:W-:Y:S05]  /*25440*/  @!P1 NANOSLEEP.SYNCS 0x989680 ;  /* 0x009896800000995d */ /* 0x010fea0003900000 */
[----:B------:R-:W4:Y:S02]  /*25450*/  @!P1 SYNCS.PHASECHK.TRANS64 P1, [R12+URZ+0x13250], R8 ;  /* 0x013250080c0095a7 */ /* 0x000f24000802007f */
[----:B----4-:R-:W-:Y:S05]  /*25460*/  @!P1 BRA `(.L_x_14622) ;  /* 0xfffffffc00f09947 */ /* 0x010fea000383ffff */
[----:B------:R-:W-:Y:S05]  /*25470*/  BRA `(.L_x_14621) ;  /* 0xffffff0800247947 */ /* 0x000fea000383ffff */
.L_x_14638:
[----:B-1----:R1:W2:Y:S02]  /*25480*/  SYNCS.PHASECHK.TRANS64.TRYWAIT P1, [R13+URZ+0x13250], R2 ;  /* 0x013250020d0075a7 */ /* 0x0022a4000802017f */
[----:B--2---:R-:W-:Y:S05]  /*25490*/  @!P1 NANOSLEEP.SYNCS 0x989680 ;  /* 0x009896800000995d */ /* 0x004fea0003900000 */
[----:B------:R-:W2:Y:S02]  /*254a0*/  @!P1 SYNCS.PHASECHK.TRANS64 P1, [R13+URZ+0x13250], R2 ;  /* 0x013250020d0095a7 */ /* 0x000ea4000802007f */
[----:B--2---:R-:W-:Y:S05]  /*254b0*/  @!P1 BRA `(.L_x_14638) ;  /* 0xfffffffc00f09947 */ /* 0x004fea000383ffff */
[----:B------:R-:W-:Y:S05]  /*254c0*/  BRA `(.L_x_14637) ;  /* 0xffffff4c00a47947 */ /* 0x000fea000383ffff */
.L_x_14670:
[----:B------:R-:W0:Y:S01]  /*254d0*/  S2R R9, SR_TID.X ;  /* 0x0000000000097919 */ /* 0x000e220000002100 */
[----:B------:R-:W-:Y:S01]  /*254e0*/  BSSY B1, `(.L_x_14828) ;  /* 0x000000a000017945 */ /* 0x000fe20003800000 */
[----:B------:R-:W-:Y:S02]  /*254f0*/  IMAD.MOV.U32 R12, RZ, RZ, RZ ;  /* 0x000000ffff0c7224 */ /* 0x000fe400078e00ff */
[----:B-1----:R-:W-:Y:S02]  /*25500*/  IMAD.MOV.U32 R11, RZ, RZ, 0x1f ;  /* 0x0000001fff0b7424 */ /* 0x002fe400078e00ff */
[----:B------:R-:W-:Y:S01]  /*25510*/  IMAD.MOV.U32 R15, RZ, RZ, -0x1 ;  /* 0xffffffffff0f7424 */ /* 0x000fe200078e00ff */
[----:B0-----:R-:W-:-:S04]  /*25520*/  SHF.R.U32.HI R9, RZ, 0x5, R9 ;  /* 0x00000005ff097819 */ /* 0x001fc80000011609 */
[----:B------:R-:W-:-:S05]  /*25530*/  LOP3.LUT R9, R9, 0x3, RZ, 0xc0, !PT ;  /* 0x0000000309097812 */ /* 0x000fca00078ec0ff */
[----:B------:R-:W-:-:S07]  /*25540*/  IMAD.MOV.U32 R13, RZ, RZ, R9 ;  /* 0x000000ffff0d7224 */ /* 0x000fce00078e0009 */
[----:B------:R-:W-:Y:S05]  /*25550*/  WARPSYNC.COLLECTIVE R15, `(.L_x_14829) ;  /* 0x000000000f087348 */ /* 0x000fea0003c00000 */
[----:B------:R0:W1:Y:S02]  /*25560*/  SHFL.IDX P6, R14, R13, R12, R11 ;  /* 0x0000000c0d0e7389 */ /* 0x00006400000c000b */
[----:B01----:R-:W-:Y:S01]  /*25570*/  ENDCOLLECTIVE ;  /* 0x000000000000791b */ /* 0x003fe20003800000 */
.L_x_14829:
[----:B------:R-:W-:Y:S05]  /*25580*/  BSYNC B1 ;  /* 0x0000000000017941 */ /* 0x000fea0003800000 */
.L_x_14828:
[----:B------:R-:W-:Y:S05]  /*25590*/  BRA `(.L_x_14830) ;  /* 0xffffff8c00607947 */ /* 0x000fea000383ffff */
.L_x_14672:
[----:B------:R-:W-:Y:S01]  /*255a0*/  BSSY B1, `(.L_x_14831) ;  /* 0x0000006000017945 */ /* 0x000fe20003800000 */
[----:B------:R-:W-:-:S07]  /*255b0*/  IMAD.MOV.U32 R15, RZ, RZ, -0x1 ;  /* 0xffffffffff0f7424 */ /* 0x000fce00078e00ff */
[----:B01----:R-:W-:Y:S05]  /*255c0*/  WARPSYNC.COLLECTIVE R15, `(.L_x_14832) ;  /* 0x000000000f0c7348 */ /* 0x003fea0003c00000 */
[----:B------:R-:W-:Y:S02]  /*255d0*/  ELECT P6, UR62, PT ;  /* 0x00000000003e782f */ /* 0x000fe400038c0000 */
[----:B------:R-:W-:Y:S01]  /*255e0*/  MOV R14, UR62 ;  /* 0x0000003e000e7c02 */ /* 0x000fe20008000f00 */
[----:B01----:R-:W-:Y:S10]  /*255f0*/  ENDCOLLECTIVE ;  /* 0x000000000000791b */ /* 0x003ff40003800000 */
.L_x_14832:
[----:B------:R-:W-:Y:S05]  /*25600*/  BSYNC B1 ;  /* 0x0000000000017941 */ /* 0x000fea0003800000 */
.L_x_14831:
[----:B------:R-:W-:Y:S05]  /*25610*/  BRA `(.L_x_14671) ;  /* 0xffffff8c00587947 */ /* 0x000fea000383ffff */
.L_x_14674:
[----:B0-----:R0:W2:Y:S02]  /*25620*/  SYNCS.PHASECHK.TRANS64.TRYWAIT P0, [R17+URZ+0x13220], R5 ;  /* 0x01322005110075a7 */ /* 0x0010a4000800017f */
[----:B--2---:R-:W-:Y:S05]  /*25630*/  @!P0 NANOSLEEP.SYNCS 0x989680 ;  /* 0x009896800000895d */ /* 0x004fea0003900000 */
[----:B------:R-:W2:Y:S02]  /*25640*/  @!P0 SYNCS.PHASECHK.TRANS64 P0, [R17+URZ+0x13220], R5 ;  /* 0x01322005110085a7 */ /* 0x000ea4000800007f */
[----:B--2---:R-:W-:Y:S05]  /*25650*/  @!P0 BRA `(.L_x_14674) ;  /* 0xfffffffc00f08947 */ /* 0x004fea000383ffff */
[----:B------:R-:W-:Y:S05]  /*25660*/  BRA `(.L_x_14833) ;  /* 0xffffff8c00687947 */ /* 0x000fea000383ffff */
.L_x_14678:
[----:B0-----:R0:W2:Y:S02]  /*25670*/  SYNCS.PHASECHK.TRANS64.TRYWAIT P0, [R5+URZ+0x132a0], R6 ;  /* 0x0132a006050075a7 */ /* 0x0010a4000800017f */
[----:B--2---:R-:W-:Y:S05]  /*25680*/  @!P0 NANOSLEEP.SYNCS 0x989680 ;  /* 0x009896800000895d */ /* 0x004fea0003900000 */
[----:B------:R-:W2:Y:S02]  /*25690*/  @!P0 SYNCS.PHASECHK.TRANS64 P0, [R5+URZ+0x132a0], R6 ;  /* 0x0132a006050085a7 */ /* 0x000ea4000800007f */
[----:B--2---:R-:W-:Y:S05]  /*256a0*/  @!P0 BRA `(.L_x_14678) ;  /* 0xfffffffc00f08947 */ /* 0x004fea000383ffff */
[----:B------:R-:W-:Y:S05]  /*256b0*/  BRA `(.L_x_14834) ;  /* 0xffffff8c00887947 */ /* 0x000fea000383ffff */
.L_x_14683:
[----:B-1----:R1:W2:Y:S02]  /*256c0*/  SYNCS.PHASECHK.TRANS64.TRYWAIT P0, [R5+URZ+0x132c0], R6 ;  /* 0x0132c006050075a7 */ /* 0x0022a4000800017f */
[----:B--2---:R-:W-:Y:S05]  /*256d0*/  @!P0 NANOSLEEP.SYNCS 0x989680 ;  /* 0x009896800000895d */ /* 0x004fea0003900000 */
[----:B------:R-:W2:Y:S02]  /*256e0*/  @!P0 SYNCS.PHASECHK.TRANS64 P0, [R5+URZ+0x132c0], R6 ;  /* 0x0132c006050085a7 */ /* 0x000ea4000800007f */
[----:B--2---:R-:W-:Y:S05]  /*256f0*/  @!P0 BRA `(.L_x_14683) ;  /* 0xfffffffc00f08947 */ /* 0x004fea000383ffff */
[----:B------:R-:W-:Y:S05]  /*25700*/  BRA `(.L_x_14835) ;  /* 0xffffff9000087947 */ /* 0x000fea000383ffff */
.L_x_14690:
[----:B0-----:R0:W2:Y:S02]  /*25710*/  SYNCS.PHASECHK.TRANS64.TRYWAIT P1, [R5+URZ+0x132a0], R6 ;  /* 0x0132a006050075a7 */ /* 0x0010a4000802017f */
[----:B--2---:R-:W-:Y:S05]  /*25720*/  @!P1 NANOSLEEP.SYNCS 0x989680 ;  /* 0x009896800000995d */ /* 0x004fea0003900000 */
[----:B------:R-:W2:Y:S02]  /*25730*/  @!P1 SYNCS.PHASECHK.TRANS64 P1, [R5+URZ+0x132a0], R6 ;  /* 0x0132a006050095a7 */ /* 0x000ea4000802007f */
[----:B--2---:R-:W-:Y:S05]  /*25740*/  @!P1 BRA `(.L_x_14690) ;  /* 0xfffffffc00f09947 */ /* 0x004fea000383ffff */
[----:B------:R-:W-:Y:S05]  /*25750*/  BRA `(.L_x_14836) ;  /* 0xffffff9000dc7947 */ /* 0x000fea000383ffff */
.L_x_14695:
[----:B-1----:R1:W2:Y:S02]  /*25760*/  SYNCS.PHASECHK.TRANS64.TRYWAIT P1, [R5+URZ+0x132c0], R6 ;  /* 0x0132c006050075a7 */ /* 0x0022a4000802017f */
[----:B--2---:R-:W-:Y:S05]  /*25770*/  @!P1 NANOSLEEP.SYNCS 0x989680 ;  /* 0x009896800000995d */ /* 0x004fea0003900000 */
[----:B------:R-:W2:Y:S02]  /*25780*/  @!P1 SYNCS.PHASECHK.TRANS64 P1, [R5+URZ+0x132c0], R6 ;  /* 0x0132c006050095a7 */ /* 0x000ea4000802007f */
[----:B--2---:R-:W-:Y:S05]  /*25790*/  @!P1 BRA `(.L_x_14695) ;  /* 0xfffffffc00f09947 */ /* 0x004fea000383ffff */
[----:B------:R-:W-:Y:S05]  /*257a0*/  BRA `(.L_x_14837) ;  /* 0xffffff9400587947 */ /* 0x000fea000383ffff */
.L_x_14718:
[----:B------:R-:W0:Y:S01]  /*257b0*/  S2R R21, SR_TID.X ;  /* 0x0000000000157919 */ /* 0x000e220000002100 */
[----:B------:R-:W-:Y:S01]  /*257c0*/  BSSY B0, `(.L_x_14838) ;  /* 0x000000a000007945 */ /* 0x000fe20003800000 */
[----:B------:R-:W-:Y:S02]  /*257d0*/  IMAD.MOV.U32 R12, RZ, RZ, RZ ;  /* 0x000000ffff0c7224 */ /* 0x000fe400078e00ff */
[----:B------:R-:W-:Y:S01]  /*257e0*/  IMAD.MOV.U32 R15, RZ, RZ, -0x1 ;  /* 0xffffffffff0f7424 */ /* 0x000fe200078e00ff */
[----:B0-----:R-:W-:-:S04]  /*257f0*/  SHF.R.U32.HI R11, RZ, 0x5, R21 ;  /* 0x00000005ff0b7819 */ /* 0x001fc80000011615 */
[----:B------:R-:W-:-:S05]  /*25800*/  LOP3.LUT R11, R11, 0x3, RZ, 0xc0, !PT ;  /* 0x000000030b0b7812 */ /* 0x000fca00078ec0ff */
[----:B------:R-:W-:Y:S02]  /*25810*/  IMAD.MOV.U32 R13, RZ, RZ, R11 ;  /* 0x000000ffff0d7224 */ /* 0x000fe400078e000b */
[----:B------:R-:W-:-:S07]  /*25820*/  IMAD.MOV.U32 R11, RZ, RZ, 0x1f ;  /* 0x0000001fff0b7424 */ /* 0x000fce00078e00ff */
[----:B-----5:R-:W-:Y:S05]  /*25830*/  WARPSYNC.COLLECTIVE R15, `(.L_x_14839) ;  /* 0x000000000f087348 */ /* 0x020fea0003c00000 */
[----:B------:R0:W1:Y:S02]  /*25840*/  SHFL.IDX P6, R14, R13, R12, R11 ;  /* 0x0000000c0d0e7389 */ /* 0x00006400000c000b */
[----:B01---5:R-:W-:Y:S01]  /*25850*/  ENDCOLLECTIVE ;  /* 0x000000000000791b */ /* 0x023fe20003800000 */
.L_x_14839:
[----:B------:R-:W-:Y:S05]  /*25860*/  BSYNC B0 ;  /* 0x0000000000007941 */ /* 0x000fea0003800000 */
.L_x_14838:
[----:B------:R-:W-:Y:S05]  /*25870*/  BRA `(.L_x_14840) ;  /* 0xffffffa400f47947 */ /* 0x000fea000383ffff */
.L_x_14721:
[----:B0-----:R-:W2:Y:S02]  /*25880*/  LDL R0, [R1+0x48] ;  /* 0x0000480001007983 */ /* 0x001ea40000100800 */
[----:B--2---:R0:W1:Y:S02]  /*25890*/  SYNCS.PHASECHK.TRANS64.TRYWAIT P0, [R4+URZ+0x13280], R0 ;  /* 0x01328000040075a7 */ /* 0x004064000800017f */
[----:B-1----:R-:W-:Y:S05]  /*258a0*/  @!P0 NANOSLEEP.SYNCS 0x989680 ;  /* 0x009896800000895d */ /* 0x002fea0003900000 */
[----:B------:R-:W1:Y:S02]  /*258b0*/  @!P0 SYNCS.PHASECHK.TRANS64 P0, [R4+URZ+0x13280], R0 ;  /* 0x01328000040085a7 */ /* 0x000e64000800007f */
[----:B-1----:R-:W-:Y:S05]  /*258c0*/  @!P0 BRA `(.L_x_14721) ;  /* 0xfffffffc00ec8947 */ /* 0x002fea000383ffff */
[----:B------:R-:W-:Y:S05]  /*258d0*/  BRA `(.L_x_14841) ;  /* 0xffffffa800187947 */ /* 0x000fea000383ffff */
.L_x_14722:
        /* <DEDUP_REMOVED lines=8> */
.L_x_14843:
[----:B------:R-:W-:Y:S05]  /*25960*/  BSYNC B0 ;  /* 0x0000000000007941 */ /* 0x000fea0003800000 */
.L_x_14842:
[----:B------:R-:W-:Y:S01]  /*25970*/  IMAD.MOV.U32 R13, RZ, RZ, R0 ;  /* 0x000000ffff0d7224 */ /* 0x000fe200078e0000 */
[C---:B------:R-:W-:Y:S01]  /*25980*/  ISETP.GE.AND P3, PT, R5.reuse, 0x81, PT ;  /* 0x000000810500780c */ /* 0x040fe20003f66270 */
        /* <DEDUP_REMOVED lines=10> */
.L_x_14844:
[----:B------:R-:W-:Y:S01]  /*25a30*/  @P3 LOP3.LUT R16, R16, 0x8, RZ, 0xfc, !PT ;  /* 0x0000000810103812 */ /* 0x000fe200078efcff */
[----:B------:R-:W-:Y:S02]  /*25a40*/  IMAD.MOV.U32 R13, RZ, RZ, R2 ;  /* 0x000000ffff0d7224 */ /* 0x000fe400078e0002 */
[----:B------:R-:W-:Y:S02]  /*25a50*/  IMAD.MOV.U32 R12, RZ, RZ, 0x1 ;  /* 0x00000001ff0c7424 */ /* 0x000fe400078e00ff */
[----:B------:R-:W-:-:S07]  /*25a60*/  IMAD.MOV.U32 R3, RZ, RZ, R14 ;  /* 0x000000ffff037224 */ /* 0x000fce00078e000e */
[----:B------:R-:W-:Y:S05]  /*25a70*/  WARPSYNC.COLLECTIVE R15, `(.L_x_14845) ;  /* 0x000000000f087348 */ /* 0x000fea0003c00000 */
[----:B------:R0:W1:Y:S02]  /*25a80*/  SHFL.IDX P6, R14, R13, R12, R11 ;  /* 0x0000000c0d0e7389 */ /* 0x00006400000c000b */
[----:B01----:R-:W-:Y:S01]  /*25a90*/  ENDCOLLECTIVE ;  /* 0x000000000000791b */ /* 0x003fe20003800000 */
.L_x_14845:
[----:B------:R-:W-:Y:S01]  /*25aa0*/  IADD3 R20, P1, R20, R3, RZ ;  /* 0x0000000314147210 */ /* 0x000fe20007f3e0ff */
[----:B------:R-:W-:-:S04]  /*25ab0*/  IMAD.IADD R3, R17, 0x1, R18 ;  /* 0x0000000111037824 */ /* 0x000fc800078e0212 */
[----:B------:R-:W-:Y:S01]  /*25ac0*/  IMAD.X R21, RZ, RZ, R10, P1 ;  /* 0x000000ffff157224 */ /* 0x000fe200008e060a */
        /* <DEDUP_REMOVED lines=11> */
.L_x_14846:
[----:B------:R-:W-:Y:S02]  /*25b80*/  IMAD.MOV.U32 R13, RZ, RZ, R2 ;  /* 0x000000ffff0d7224 */ /* 0x000fe400078e0002 */
[----:B------:R-:W-:Y:S02]  /*25b90*/  IMAD.MOV.U32 R12, RZ, RZ, 0x2 ;  /* 0x00000002ff0c7424 */ /* 0x000fe400078e00ff */
[----:B------:R-:W-:-:S05]  /*25ba0*/  IMAD.SHL.U32 R21, R10, 0x10, RZ ;  /* 0x000000100a157824 */ /* 0x000fca00078e00ff */
[----:B------:R-:W-:Y:S01]  /*25bb0*/  LOP3.LUT R21, R21, 0x30, RZ, 0xc0, !PT ;  /* 0x0000003015157812 */ /* 0x000fe200078ec0ff */
[----:B------:R-:W-:-:S07]  /*25bc0*/  IMAD.MOV.U32 R10, RZ, RZ, R14 ;  /* 0x000000ffff0a7224 */ /* 0x000fce00078e000e */
[----:B------:R-:W-:Y:S05]  /*25bd0*/  WARPSYNC.COLLECTIVE R15, `(.L_x_14847) ;  /* 0x000000000f087348 */ /* 0x000fea0003c00000 */
[----:B------:R0:W1:Y:S02]  /*25be0*/  SHFL.IDX P6, R14, R13, R12, R11 ;  /* 0x0000000c0d0e7389 */ /* 0x00006400000c000b */
[----:B01----:R-:W-:Y:S01]  /*25bf0*/  ENDCOLLECTIVE ;  /* 0x000000000000791b */ /* 0x003fe20003800000 */
.L_x_14847:
[----:B------:R-:W-:Y:S02]  /*25c00*/  IADD3 R20, P1, R21, R10, RZ ;  /* 0x0000000a15147210 */ /* 0x000fe40007f3e0ff */
[----:B------:R-:W0:Y:S03]  /*25c10*/  S2R R10, SR_TID.X ;  /* 0x00000000000a7919 */ /* 0x000e260000002100 */
        /* <DEDUP_REMOVED lines=11> */
.L_x_14848:
[----:B------:R-:W-:Y:S02]  /*25cd0*/  IMAD.SHL.U32 R21, R10, 0x10, RZ ;  /* 0x000000100a157824 */ /* 0x000fe400078e00ff */
[----:B------:R-:W-:Y:S02]  /*25ce0*/  IMAD.MOV.U32 R13, RZ, RZ, R2 ;  /* 0x000000ffff0d7224 */ /* 0x000fe400078e0002 */
[----:B------:R-:W-:Y:S01]  /*25cf0*/  IMAD.MOV.U32 R12, RZ, RZ, 0x3 ;  /* 0x00000003ff0c7424 */ /* 0x000fe200078e00ff */
[----:B------:R-:W-:Y:S01]  /*25d00*/  LOP3.LUT R21, R21, 0x30, RZ, 0xc0, !PT ;  /* 0x0000003015157812 */ /* 0x000fe200078ec0ff */
[----:B------:R-:W-:-:S07]  /*25d10*/  IMAD.MOV.U32 R10, RZ, RZ, R14 ;  /* 0x000000ffff0a7224 */ /* 0x000fce00078e000e */
[----:B------:R-:W-:Y:S05]  /*25d20*/  WARPSYNC.COLLECTIVE R15, `(.L_x_14849) ;  /* 0x000000000f087348 */ /* 0x000fea0003c00000 */
[----:B------:R0:W1:Y:S02]  /*25d30*/  SHFL.IDX P6, R14, R13, R12, R11 ;  /* 0x0000000c0d0e7389 */ /* 0x00006400000c000b */
[----:B01----:R-:W-:Y:S01]  /*25d40*/  ENDCOLLECTIVE ;  /* 0x000000000000791b */ /* 0x003fe20003800000 */
.L_x_14849:
        /* <DEDUP_REMOVED lines=13> */
.L_x_14850:
[----:B------:R-:W-:Y:S02]  /*25e20*/  IMAD.SHL.U32 R10, R10, 0x10, RZ ;  /* 0x000000100a0a7824 */ /* 0x000fe400078e00ff */
[----:B------:R-:W-:Y:S02]  /*25e30*/  IMAD.MOV.U32 R13, RZ, RZ, R28 ;  /* 0x000000ffff0d7224 */ /* 0x000fe400078e001c */
[----:B------:R-:W-:Y:S01]  /*25e40*/  IMAD.MOV.U32 R12, RZ, RZ, RZ ;  /* 0x000000ffff0c7224 */ /* 0x000fe200078e00ff */
[----:B------:R-:W-:Y:S01]  /*25e50*/  LOP3.LUT R10, R10, 0x30, RZ, 0xc0, !PT ;  /* 0x000000300a0a7812 */ /* 0x000fe200078ec0ff */
[----:B------:R-:W-:-:S07]  /*25e60*/  IMAD.MOV.U32 R0, RZ, RZ, R14 ;  /* 0x000000ffff007224 */ /* 0x000fce00078e000e */
[----:B------:R-:W-:Y:S05]  /*25e70*/  WARPSYNC.COLLECTIVE R15, `(.L_x_14851) ;  /* 0x000000000f087348 */ /* 0x000fea0003c00000 */
[----:B------:R0:W1:Y:S02]  /*25e80*/  SHFL.IDX P6, R14, R13, R12, R11 ;  /* 0x0000000c0d0e7389 */ /* 0x00006400000c000b */
[----:B01----:R-:W-:Y:S01]  /*25e90*/  ENDCOLLECTIVE ;  /* 0x000000000000791b */ /* 0x003fe20003800000 */
.L_x_14851:
        /* <DEDUP_REMOVED lines=13> */
.L_x_14852:
[----:B------:R-:W-:Y:S01]  /*25f70*/  IMAD.MOV.U32 R10, RZ, RZ, R14 ;  /* 0x000000ffff0a7224 */ /* 0x000fe200078e000e */
[----:B------:R-:W-:Y:S06]  /*25f80*/  BRA `(.L_x_14853) ;  /* 0xffffffa400cc7947 */ /* 0x000fec000383ffff */
.L_x_14727:
[----:B---3--:R-:W3:Y:S02]  /*25f90*/  LDL R0, [R1+0x48] ;  /* 0x0000480001007983 */ /* 0x008ee40000100800 */
[----:B---3--:R3:W4:Y:S02]  /*25fa0*/  SYNCS.PHASECHK.TRANS64.TRYWAIT P0, [R4+URZ+0x13240], R0 ;  /* 0x01324000040075a7 */ /* 0x008724000800017f */
[----:B----4-:R-:W-:Y:S05]  /*25fb0*/  @!P0 NANOSLEEP.SYNCS 0x989680 ;  /* 0x009896800000895d */ /* 0x010fea0003900000 */
[----:B------:R-:W4:Y:S02]  /*25fc0*/  @!P0 SYNCS.PHASECHK.TRANS64 P0, [R4+URZ+0x13240], R0 ;  /* 0x01324000040085a7 */ /* 0x000f24000800007f */
[----:B----4-:R-:W-:Y:S05]  /*25fd0*/  @!P0 BRA `(.L_x_14727) ;  /* 0xfffffffc00ec8947 */ /* 0x010fea000383ffff */
[----:B------:R-:W-:Y:S05]  /*25fe0*/  BRA `(.L_x_14854) ;  /* 0xffffffa8002c7947 */ /* 0x000fea000383ffff */
.L_x_14728:
        /* <DEDUP_REMOVED lines=8> */
.L_x_14856:
[----:B------:R-:W-:Y:S05]  /*26070*/  BSYNC B0 ;  /* 0x0000000000007941 */ /* 0x000fea0003800000 */
.L_x_14855:
[----:B------:R-:W-:Y:S01]  /*26080*/  IMAD.MOV.U32 R13, RZ, RZ, R0 ;  /* 0x000000ffff0d7224 */ /* 0x000fe200078e0000 */
[----:B------:R-:W0:Y:S01]  /*26090*/  S2R R18, SR_TID.X ;  /* 0x0000000000127919 */ /* 0x000e220000002100 */
[----:B------:R-:W-:Y:S01]  /*260a0*/  IMAD.MOV.U32 R12, RZ, RZ, RZ ;  /* 0x000000ffff0c7224 */ /* 0x000fe200078e00ff */
[----:B------:R-:W1:Y:S01]  /*260b0*/  LDC R20, c[0x0][0x2f4] ;  /* 0x0000bd00ff147b82 */ /* 0x000e620000000800 */
[----:B------:R-:W-:Y:S02]  /*260c0*/  IMAD.MOV.U32 R11, RZ, RZ, 0x1c1f ;  /* 0x00001c1fff0b7424 */ /* 0x000fe400078e00ff */
[----:B------:R-:W-:Y:S02]  /*260d0*/  IMAD.MOV.U32 R15, RZ, RZ, -0x1 ;  /* 0xffffffffff0f7424 */ /* 0x000fe400078e00ff */
[----:B------:R-:W-:-:S07]  /*260e0*/  IMAD.MOV.U32 R5, RZ, RZ, R14 ;  /* 0x000000ffff057224 */ /* 0x000fce00078e000e */
[----:B01----:R-:W-:Y:S05]  /*260f0*/  WARPSYNC.COLLECTIVE R15, `(.L_x_14857) ;  /* 0x000000000f087348 */ /* 0x003fea0003c00000 */
[----:B------:R2:W3:Y:S02]  /*26100*/  SHFL.IDX P6, R14, R13, R12, R11 ;  /* 0x0000000c0d0e7389 */ /* 0x0004e400000c000b */
[----:B0123--:R-:W-:Y:S01]  /*26110*/  ENDCOLLECTIVE ;  /* 0x000000000000791b */ /* 0x00ffe20003800000 */
.L_x_14857:
[----:B------:R-:W-:Y:S02]  /*26120*/  IMAD.MOV.U32 R13, RZ, RZ, R2 ;  /* 0x000000ffff0d7224 */ /* 0x000fe400078e0002 */
[----:B------:R-:W-:Y:S02]  /*26130*/  IMAD.MOV.U32 R12, RZ, RZ, 0x1 ;  /* 0x00000001ff0c7424 */ /* 0x000fe400078e00ff */
[----:B------:R-:W-:Y:S02]  /*26140*/  IMAD.SHL.U32 R18, R18, 0x10, RZ ;  /* 0x0000001012127824 */ /* 0x000fe400078e00ff */
[----:B------:R-:W-:-:S07]  /*26150*/  IMAD.MOV.U32 R6, RZ, RZ, R14 ;  /* 0x000000ffff067224 */ /* 0x000fce00078e000e */
[----:B------:R-:W-:Y:S05]  /*26160*/  WARPSYNC.COLLECTIVE R15, `(.L_x_14858) ;  /* 0x000000000f087348 */ /* 0x000fea0003c00000 */
[----:B------:R0:W1:Y:S02]  /*26170*/  SHFL.IDX P6, R14, R13, R12, R11 ;  /* 0x0000000c0d0e7389 */ /* 0x00006400000c000b */
[----:B01----:R-:W-:Y:S01]  /*26180*/  ENDCOLLECTIVE ;  /* 0x000000000000791b */ /* 0x003fe20003800000 */
.L_x_14858:
[----:B------:R-:W-:-:S04]  /*26190*/  LOP3.LUT R18, R18, 0x30, RZ, 0xc0, !PT ;  /* 0x0000003012127812 */ /* 0x000fc800078ec0ff */
[C---:B------:R-:W-:Y:S02]  /*261a0*/  @P5 IADD3 R6, P0, R18.reuse, R6, RZ ;  /* 0x0000000612065210 */ /* 0x040fe40007f1e0ff */
[----:B------:R-:W-:-:S03]  /*261b0*/  ISETP.GE.AND P3, PT, R18, R20, PT ;  /* 0x000000141200720c */ /* 0x000fc60003f66270 */
[----:B------:R-:W-:Y:S02]  /*261c0*/  @P5 IMAD.X R5, RZ, RZ, R5, P0 ;  /* 0x000000ffff055224 */ /* 0x000fe400000e0605 */
[----:B------:R-:W-:Y:S02]  /*261d0*/  IMAD.MOV.U32 R13, RZ, RZ, R0 ;  /* 0x000000ffff0d7224 */ /* 0x000fe400078e0000 */
[----:B------:R-:W-:-:S06]  /*261e0*/  @P5 IMAD.MOV.U32 R7, RZ, RZ, R5 ;  /* 0x000000ffff075224 */ /* 0x000fcc00078e0005 */
        /* <DEDUP_REMOVED lines=8> */
.L_x_14859:
[----:B------:R-:W-:Y:S02]  /*26270*/  IMAD.MOV.U32 R13, RZ, RZ, R2 ;  /* 0x000000ffff0d7224 */ /* 0x000fe400078e0002 */
[----:B------:R-:W-:Y:S02]  /*26280*/  IMAD.MOV.U32 R12, RZ, RZ, 0x2 ;  /* 0x00000002ff0c7424 */ /* 0x000fe400078e00ff */
[----:B------:R-:W-:-:S07]  /*26290*/  IMAD.MOV.U32 R6, RZ, RZ, R14 ;  /* 0x000000ffff067224 */ /* 0x000fce00078e000e */
[----:B------:R-:W-:Y:S05]  /*262a0*/  WARPSYNC.COLLECTIVE R15, `(.L_x_14860) ;  /* 0x000000000f087348 */ /* 0x000fea0003c00000 */
[----:B------:R0:W1:Y:S02]  /*262b0*/  SHFL.IDX P6, R14, R13, R12, R11 ;  /* 0x0000000c0d0e7389 */ /* 0x00006400000c000b */
[----:B01----:R-:W-:Y:S01]  /*262c0*/  ENDCOLLECTIVE ;  /* 0x000000000000791b */ /* 0x003fe20003800000 */
.L_x_14860:
        /* <DEDUP_REMOVED lines=12> */
.L_x_14861:
[----:B------:R-:W-:Y:S02]  /*26390*/  IMAD.MOV.U32 R13, RZ, RZ, R2 ;  /* 0x000000ffff0d7224 */ /* 0x000fe400078e0002 */
[----:B------:R-:W-:Y:S02]  /*263a0*/  IMAD.MOV.U32 R12, RZ, RZ, 0x3 ;  /* 0x00000003ff0c7424 */ /* 0x000fe400078e00ff */
[----:B------:R-:W-:-:S07]  /*263b0*/  IMAD.MOV.U32 R6, RZ, RZ, R14 ;  /* 0x000000ffff067224 */ /* 0x000fce00078e000e */
[----:B------:R-:W-:Y:S05]  /*263c0*/  WARPSYNC.COLLECTIVE R15, `(.L_x_14862) ;  /* 0x000000000f087348 */ /* 0x000fea0003c00000 */
[----:B------:R0:W1:Y:S02]  /*263d0*/  SHFL.IDX P6, R14, R13, R12, R11 ;  /* 0x0000000c0d0e7389 */ /* 0x00006400000c000b */
[----:B01----:R-:W-:Y:S01]  /*263e0*/  ENDCOLLECTIVE ;  /* 0x000000000000791b */ /* 0x003fe20003800000 */
.L_x_14862:
        /* <DEDUP_REMOVED lines=12> */
.L_x_14863:
[----:B------:R-:W-:Y:S02]  /*264b0*/  IMAD.MOV.U32 R13, RZ, RZ, R8 ;  /* 0x000000ffff0d7224 */ /* 0x000fe400078e0008 */
[----:B------:R-:W-:Y:S02]  /*264c0*/  IMAD.MOV.U32 R12, RZ, RZ, RZ ;  /* 0x000000ffff0c7224 */ /* 0x000fe400078e00ff */
[----:B------:R-:W-:-:S07]  /*264d0*/  IMAD.MOV.U32 R0, RZ, RZ, R14 ;  /* 0x000000ffff007224 */ /* 0x000fce00078e000e */
[----:B------:R-:W-:Y:S05]  /*264e0*/  WARPSYNC.COLLECTIVE R15, `(.L_x_14864) ;  /* 0x000000000f087348 */ /* 0x000fea0003c00000 */
[----:B------:R0:W1:Y:S02]  /*264f0*/  SHFL.IDX P6, R14, R13, R12, R11 ;  /* 0x0000000c0d0e7389 */ /* 0x00006400000c000b */
[----:B01----:R-:W-:Y:S01]  /*26500*/  ENDCOLLECTIVE ;  /* 0x000000000000791b */ /* 0x003fe20003800000 */
.L_x_14864:
[----:B------:R-:W-:-:S05]  /*26510*/  @P2 IADD3 R0, P0, R18, R0, RZ ;  /* 0x0000000012002210 */ /* 0x000fca0007f1e0ff */
[----:B------:R-:W-:Y:S02]  /*26520*/  @P2 IMAD.MOV.U32 R6, RZ, RZ, R0 ;  /* 0x000000ffff062224 */ /* 0x000fe400078e0000 */
[----:B------:R-:W-:Y:S02]  /*26530*/  @P2 IMAD.X R2, RZ, RZ, R2, P0 ;  /* 0x000000ffff022224 */ /* 0x000fe400000e0602 */
[----:B------:R-:W-:Y:S02]  /*26540*/  IMAD.MOV.U32 R13, RZ, RZ, R9 ;  /* 0x000000ffff0d7224 */ /* 0x000fe400078e0009 */
[----:B------:R-:W-:-:S05]  /*26550*/  @P2 IMAD.MOV.U32 R7, RZ, RZ, R2 ;  /* 0x000000ffff072224 */ /* 0x000fca00078e0002 */
        /* <DEDUP_REMOVED lines=8> */
.L_x_14865:
[----:B------:R-:W-:Y:S01]  /*265e0*/  IMAD.MOV.U32 R6, RZ, RZ, R14 ;  /* 0x000000ffff067224 */ /* 0x000fe200078e000e */
[----:B------:R-:W-:Y:S06]  /*265f0*/  BRA `(.L_x_14866) ;  /* 0xffffffa400b87947 */ /* 0x000fec000383ffff */
.L_x_14735:
        /* <DEDUP_REMOVED lines=9> */
.L_x_14867:
[C---:B------:R-:W-:Y:S01]  /*26690*/  VIADD R9, R25.reuse, 0x20 ;  /* 0x0000002019097836 */ /* 0x040fe20000000000 */
[----:B------:R-:W-:Y:S01]  /*266a0*/  ISETP.GE.AND P2, PT, R25, R2, PT ;  /* 0x000000021900720c */ /* 0x000fe20003f46270 */
[----:B------:R-:W-:Y:S02]  /*266b0*/  IMAD.MOV.U32 R13, RZ, RZ, R4 ;  /* 0x000000ffff0d7224 */ /* 0x000fe400078e0004 */
[----:B------:R-:W-:-:S10]  /*266c0*/  IMAD.MOV.U32 R6, RZ, RZ, R14 ;  /* 0x000000ffff067224 */ /* 0x000fd400078e000e */
[----:B------:R-:W-:Y:S05]  /*266d0*/  WARPSYNC.COLLECTIVE R15, `(.L_x_14868) ;  /* 0x000000000f087348 */ /* 0x000fea0003c00000 */
[----:B------:R0:W1:Y:S02]  /*266e0*/  SHFL.IDX P6, R14, R13, R12, R11 ;  /* 0x0000000c0d0e7389 */ /* 0x00006400000c000b */
[----:B01----:R-:W-:Y:S01]  /*266f0*/  ENDCOLLECTIVE ;  /* 0x000000000000791b */ /* 0x003fe20003800000 */
.L_x_14868:
[----:B------:R-:W-:Y:S02]  /*26700*/  IMAD.MOV.U32 R13, RZ, RZ, R0 ;  /* 0x000000ffff0d7224 */ /* 0x000fe400078e0000 */
[----:B------:R-:W-:Y:S02]  /*26710*/  IMAD.MOV.U32 R12, RZ, RZ, 0x1 ;  /* 0x00000001ff0c7424 */ /* 0x000fe400078e00ff */
[----:B------:R-:W-:-:S07]  /*26720*/  IMAD.MOV.U32 R7, RZ, RZ, R14 ;  /* 0x000000ffff077224 */ /* 0x000fce00078e000e */
[----:B------:R-:W-:Y:S05]  /*26730*/  WARPSYNC.COLLECTIVE R15, `(.L_x_14869) ;  /* 0x000000000f087348 */ /* 0x000fea0003c00000 */
[----:B------:R0:W1:Y:S02]  /*26740*/  SHFL.IDX P6, R14, R13, R12, R11 ;  /* 0x0000000c0d0e7389 */ /* 0x00006400000c000b */
[----:B01----:R-:W-:Y:S01]  /*26750*/  ENDCOLLECTIVE ;  /* 0x000000000000791b */ /* 0x003fe20003800000 */
.L_x_14869:
        /* <DEDUP_REMOVED lines=15> */
.L_x_14870:
[----:B------:R-:W-:Y:S02]  /*26850*/  IMAD.MOV.U32 R13, RZ, RZ, R0 ;  /* 0x000000ffff0d7224 */ /* 0x000fe400078e0000 */
[----:B------:R-:W-:Y:S02]  /*26860*/  IMAD.MOV.U32 R12, RZ, RZ, 0x2 ;  /* 0x00000002ff0c7424 */ /* 0x000fe400078e00ff */
[----:B------:R-:W-:-:S07]  /*26870*/  IMAD.MOV.U32 R7, RZ, RZ, R14 ;  /* 0x000000ffff077224 */ /* 0x000fce00078e000e */
[----:B------:R-:W-:Y:S05]  /*26880*/  WARPSYNC.COLLECTIVE R15, `(.L_x_14871) ;  /* 0x000000000f087348 */ /* 0x000fea0003c00000 */
[----:B------:R0:W1:Y:S02]  /*26890*/  SHFL.IDX P6, R14, R13, R12, R11 ;  /* 0x0000000c0d0e7389 */ /* 0x00006400000c000b */
[----:B01----:R-:W-:Y:S01]  /*268a0*/  ENDCOLLECTIVE ;  /* 0x000000000000791b */ /* 0x003fe20003800000 */
.L_x_14871:
        /* <DEDUP_REMOVED lines=16> */
.L_x_14872:
[----:B------:R-:W-:Y:S02]  /*269b0*/  IMAD.MOV.U32 R13, RZ, RZ, R0 ;  /* 0x000000ffff0d7224 */ /* 0x000fe400078e0000 */
[----:B------:R-:W-:Y:S02]  /*269c0*/  IMAD.MOV.U32 R12, RZ, RZ, 0x3 ;  /* 0x00000003ff0c7424 */ /* 0x000fe400078e00ff */
[----:B------:R-:W-:Y:S02]  /*269d0*/  VIADD R0, R25, 0x60 ;  /* 0x0000006019007836 */ /* 0x000fe40000000000 */
[----:B------:R-:W-:-:S07]  /*269e0*/  IMAD.MOV.U32 R7, RZ, RZ, R14 ;  /* 0x000000ffff077224 */ /* 0x000fce00078e000e */
[----:B------:R-:W-:Y:S05]  /*269f0*/  WARPSYNC.COLLECTIVE R15, `(.L_x_14873) ;  /* 0x000000000f087348 */ /* 0x000fea0003c00000 */
[----:B------:R0:W1:Y:S02]  /*26a00*/  SHFL.IDX P6, R14, R13, R12, R11 ;  /* 0x0000000c0d0e7389 */ /* 0x00006400000c000b */
[----:B01----:R-:W-:Y:S01]  /*26a10*/  ENDCOLLECTIVE ;  /* 0x000000000000791b */ /* 0x003fe20003800000 */
.L_x_14873:
        /* <DEDUP_REMOVED lines=10> */
[----:B------:R-:W-:Y:S01]  /*26ac0*/  ISETP.GE.AND P1, PT, R0, R2, PT ;  /* 0x000000020000720c */ /* 0x000fe20003f26270 */
[----:B0-----:R-:W-:-:S12]  /*26ad0*/  IMAD.MOV.U32 R6, RZ, RZ, R14 ;  /* 0x000000ffff067224 */ /* 0x001fd800078e000e */
[----:B------:R-:W-:Y:S05]  /*26ae0*/  WARPSYNC.COLLECTIVE R15, `(.L_x_14874) ;  /* 0x000000000f087348 */ /* 0x000fea0003c00000 */
[----:B------:R0:W1:Y:S02]  /*26af0*/  SHFL.IDX P6, R14, R13, R12, R11 ;  /* 0x0000000c0d0e7389 */ /* 0x00006400000c000b */
[----:B01----:R-:W-:Y:S01]  /*26b00*/  ENDCOLLECTIVE ;  /* 0x000000000000791b */ /* 0x003fe20003800000 */
.L_x_14874:
[----:B------:R-:W-:Y:S02]  /*26b10*/  IMAD.MOV.U32 R13, RZ, RZ, R3 ;  /* 0x000000ffff0d7224 */ /* 0x000fe400078e0003 */
[----:B------:R-:W-:Y:S02]  /*26b20*/  IMAD.MOV.U32 R12, RZ, RZ, RZ ;  /* 0x000000ffff0c7224 */ /* 0x000fe400078e00ff */
[----:B------:R-:W-:-:S07]  /*26b30*/  IMAD.MOV.U32 R7, RZ, RZ, R14 ;  /* 0x000000ffff077224 */ /* 0x000fce00078e000e */
[----:B------:R-:W-:Y:S05]  /*26b40*/  WARPSYNC.COLLECTIVE R15, `(.L_x_14875) ;  /* 0x000000000f087348 */ /* 0x000fea0003c00000 */
[----:B------:R0:W1:Y:S02]  /*26b50*/  SHFL.IDX P6, R14, R13, R12, R11 ;  /* 0x0000000c0d0e7389 */ /* 0x00006400000c000b */
[----:B01----:R-:W-:Y:S01]  /*26b60*/  ENDCOLLECTIVE ;  /* 0x000000000000791b */ /* 0x003fe20003800000 */
.L_x_14875:
        /* <DEDUP_REMOVED lines=10> */
.L_x_14876:
[----:B------:R-:W-:Y:S01]  /*26c10*/  @!PT LDS RZ, [RZ] ;  /* 0x00000000fffff984 */ /* 0x000fe20000000800 */
[----:B------:R-:W-:Y:S01]  /*26c20*/  @!PT LDS RZ, [RZ] ;  /* 0x00000000fffff984 */ /* 0x000fe20000000800 */
[----:B------:R-:W-:Y:S01]  /*26c30*/  @!PT LDS RZ, [RZ] ;  /* 0x00000000fffff984 */ /* 0x000fe20000000800 */
[----:B------:R0:W-:Y:S01]  /*26c40*/  @!P1 LDGSTS.E.BYPASS.LTC128B.128 [R10+0xc800], desc[UR44][R6.64], !P0 ;  /* 0x0c800000060a9fae */ /* 0x0001e2000c101d6c */
[----:B------:R-:W-:Y:S02]  /*26c50*/  IMAD.MOV.U32 R13, RZ, RZ, R3 ;  /* 0x000000ffff0d7224 */ /* 0x000fe400078e0003 */
[----:B------:R-:W-:Y:S02]  /*26c60*/  IMAD.MOV.U32 R12, RZ, RZ, 0x1 ;  /* 0x00000001ff0c7424 */ /* 0x000fe400078e00ff */
[----:B0-----:R-:W-:-:S05]  /*26c70*/  VIADD R6, R25, 0x80 ;  /* 0x0000008019067836 */ /* 0x001fca0000000000 */
[----:B------:R-:W-:Y:S01]  /*26c80*/  ISETP.GE.AND P1, PT, R6, R2, PT ;  /* 0x000000020600720c */ /* 0x000fe20003f26270 */
[----:B------:R-:W-:-:S12]  /*26c90*/  IMAD.MOV.U32 R4, RZ, RZ, R14 ;  /* 0x000000ffff047224 */ /* 0x000fd800078e000e */
[----:B------:R-:W-:Y:S05]  /*26ca0*/  WARPSYNC.COLLECTIVE R15, `(.L_x_14877) ;  /* 0x000000000f087348 */ /* 0x000fea0003c00000 */
[----:B------:R0:W1:Y:S02]  /*26cb0*/  SHFL.IDX P6, R14, R13, R12, R11 ;  /* 0x0000000c0d0e7389 */ /* 0x00006400000c000b */
[----:B01----:R-:W-:Y:S01]  /*26cc0*/  ENDCOLLECTIVE ;  /* 0x000000000000791b */ /* 0x003fe20003800000 */
.L_x_14877:
[----:B------:R-:W-:Y:S01]  /*26cd0*/  @!P1 IADD3 R4, P3, R18, R4, RZ ;  /* 0x0000000412049210 */ /* 0x000fe20007f7e0ff */
[----:B------:R-:W-:-:S04]  /*26ce0*/  IMAD.MOV.U32 R13, RZ, RZ, R5 ;  /* 0x000000ffff0d7224 */ /* 0x000fc800078e0005 */
[----:B------:R-:W-:Y:S02]  /*26cf0*/  @!P1 IMAD.X R0, RZ, RZ, R0, P3 ;  /* 0x000000ffff009224 */ /* 0x000fe400018e0600 */
        /* <DEDUP_REMOVED lines=10> */
.L_x_14878:
[----:B------:R-:W-:Y:S01]  /*26da0*/  IMAD.MOV.U32 R5, RZ, RZ, R14 ;  /* 0x000000ffff057224 */ /* 0x000fe200078e000e */
[----:B------:R-:W-:Y:S06]  /*26db0*/  BRA `(.L_x_14879) ;  /* 0xffffffa800d07947 */ /* 0x000fec000383ffff */
.L_x_14738:
[----:B-1----:R1:W2:Y:S02]  /*26dc0*/  SYNCS.PHASECHK.TRANS64.TRYWAIT P0, [R17+URZ+0x13220], R0 ;  /* 0x01322000110075a7 */ /* 0x0022a4000800017f */
[----:B--2---:R-:W-:Y:S05]  /*26dd0*/  @!P0 NANOSLEEP.SYNCS 0x989680 ;  /* 0x009896800000895d */ /* 0x004fea0003900000 */
[----:B------:R-:W2:Y:S02]  /*26de0*/  @!P0 SYNCS.PHASECHK.TRANS64 P0, [R17+URZ+0x13220], R0 ;  /* 0x01322000110085a7 */ /* 0x000ea4000800007f */
[----:B--2---:R-:W-:Y:S05]  /*26df0*/  @!P0 BRA `(.L_x_14738) ;  /* 0xfffffffc00f08947 */ /* 0x004fea000383ffff */
[----:B------:R-:W-:Y:S05]  /*26e00*/  BRA `(.L_x_14880) ;  /* 0xffffffac002c7947 */ /* 0x000fea000383ffff */
.L_x_14742:
[----:B0-----:R-:W2:Y:S02]  /*26e10*/  LDL R2, [R1+0x8] ;  /* 0x0000080001027983 */ /* 0x001ea40000100800 */
[----:B--2---:R0:W1:Y:S02]  /*26e20*/  SYNCS.PHASECHK.TRANS64.TRYWAIT P0, [R6+URZ+0x13280], R2 ;  /* 0x01328002060075a7 */ /* 0x004064000800017f */
[----:B-1----:R-:W-:Y:S05]  /*26e30*/  @!P0 NANOSLEEP.SYNCS 0x989680 ;  /* 0x009896800000895d */ /* 0x002fea0003900000 */
[----:B------:R-:W1:Y:S02]  /*26e40*/  @!P0 SYNCS.PHASECHK.TRANS64 P0, [R6+URZ+0x13280], R2 ;  /* 0x01328002060085a7 */ /* 0x000e64000800007f */
[----:B-1----:R-:W-:Y:S05]  /*26e50*/  @!P0 BRA `(.L_x_14742) ;  /* 0xfffffffc00ec8947 */ /* 0x002fea000383ffff */
[----:B------:R-:W-:Y:S05]  /*26e60*/  BRA `(.L_x_14881) ;  /* 0xffffffb000807947 */ /* 0x000fea000383ffff */
.L_x_14743:
        /* <DEDUP_REMOVED lines=8> */
.L_x_14883:
[----:B------:R-:W-:Y:S05]  /*26ef0*/  BSYNC B0 ;  /* 0x0000000000007941 */ /* 0x000fea0003800000 */
.L_x_14882:
        /* <DEDUP_REMOVED lines=10> */
.L_x_14884:
        /* <DEDUP_REMOVED lines=11> */
.L_x_14885:
        /* <DEDUP_REMOVED lines=10> */
.L_x_14886:
        /* <DEDUP_REMOVED lines=11> */
.L_x_14887:
        /* <DEDUP_REMOVED lines=10> */
.L_x_14888:
        /* <DEDUP_REMOVED lines=11> */
.L_x_14889:
        /* <DEDUP_REMOVED lines=10> */
.L_x_14890:
[----:B------:R-:W-:Y:S02]  /*27390*/  IMAD.MOV.U32 R13, RZ, RZ, R18 ;  /* 0x000000ffff0d7224 */ /* 0x000fe400078e0012 */
[----:B------:R-:W-:Y:S02]  /*273a0*/  IMAD.MOV.U32 R12, RZ, RZ, RZ ;  /* 0x000000ffff0c7224 */ /* 0x000fe400078e00ff */
[----:B------:R-:W-:Y:S02]  /*273b0*/  IMAD.SHL.U32 R3, R3, 0x10, RZ ;  /* 0x0000001003037824 */ /* 0x000fe400078e00ff */
[----:B------:R-:W-:-:S07]  /*273c0*/  IMAD.MOV.U32 R2, RZ, RZ, R14 ;  /* 0x000000ffff027224 */ /* 0x000fce00078e000e */
[----:B------:R-:W-:Y:S05]  /*273d0*/  WARPSYNC.COLLECTIVE R15, `(.L_x_14891) ;  /* 0x000000000f087348 */ /* 0x000fea0003c00000 */
[----:B------:R0:W1:Y:S02]  /*273e0*/  SHFL.IDX P6, R14, R13, R12, R11 ;  /* 0x0000000c0d0e7389 */ /* 0x00006400000c000b */
[----:B01----:R-:W-:Y:S01]  /*273f0*/  ENDCOLLECTIVE ;  /* 0x000000000000791b */ /* 0x003fe20003800000 */
.L_x_14891:
        /* <DEDUP_REMOVED lines=12> */
.L_x_14892:
[----:B------:R-:W-:Y:S01]  /*274c0*/  IMAD.MOV.U32 R2, RZ, RZ, R14 ;  /* 0x000000ffff027224 */ /* 0x000fe200078e000e */
[----:B------:R-:W-:Y:S06]  /*274d0*/  BRA `(.L_x_14893) ;  /* 0xffffffac00fc7947 */ /* 0x000fec000383ffff */
.L_x_14748:
[----:B--2---:R-:W2:Y:S02]  /*274e0*/  LDL R2, [R1+0x8] ;  /* 0x0000080001027983 */ /* 0x004ea40000100800 */
[----:B--2---:R2:W3:Y:S02]  /*274f0*/  SYNCS.PHASECHK.TRANS64.TRYWAIT P0, [R6+URZ+0x13240], R2 ;  /* 0x01324002060075a7 */ /* 0x0044e4000800017f */
[----:B---3--:R-:W-:Y:S05]  /*27500*/  @!P0 NANOSLEEP.SYNCS 0x989680 ;  /* 0x009896800000895d */ /* 0x008fea0003900000 */
[----:B------:R-:W3:Y:S02]  /*27510*/  @!P0 SYNCS.PHASECHK.TRANS64 P0, [R6+URZ+0x13240], R2 ;  /* 0x01324002060085a7 */ /* 0x000ee4000800007f */
[----:B---3--:R-:W-:Y:S05]  /*27520*/  @!P0 BRA `(.L_x_14748) ;  /* 0xfffffffc00ec8947 */ /* 0x008fea000383ffff */
[----:B------:R-:W-:Y:S05]  /*27530*/  BRA `(.L_x_14894) ;  /* 0xffffffb000587947 */ /* 0x000fea000383ffff */
.L_x_14749:
        /* <DEDUP_REMOVED lines=8> */
.L_x_14896:
[----:B------:R-:W-:Y:S05]  /*275c0*/  BSYNC B0 ;  /* 0x0000000000007941 */ /* 0x000fea0003800000 */
.L_x_14895:
        /* <DEDUP_REMOVED lines=8> */
.L_x_14897:
[----:B------:R-:W-:Y:S02]  /*27650*/  IMAD.MOV.U32 R13, RZ, RZ, R5 ;  /* 0x000000ffff0d7224 */ /* 0x000fe400078e0005 */
[----:B------:R-:W-:Y:S02]  /*27660*/  IMAD.MOV.U32 R12, RZ, RZ, 0x1 ;  /* 0x00000001ff0c7424 */ /* 0x000fe400078e00ff */
[----:B------:R-:W-:-:S07]  /*27670*/  IMAD.MOV.U32 R2, RZ, RZ, R14 ;  /* 0x000000ffff027224 */ /* 0x000fce00078e000e */
[----:B------:R-:W-:Y:S05]  /*27680*/  WARPSYNC.COLLECTIVE R15, `(.L_x_14898) ;  /* 0x000000000f087348 */ /* 0x000fea0003c00000 */
[----:B------:R0:W1:Y:S02]  /*27690*/  SHFL.IDX P6, R14, R13, R12, R11 ;  /* 0x0000000c0d0e7389 */ /* 0x00006400000c000b */
[----:B01----:R-:W-:Y:S01]  /*276a0*/  ENDCOLLECTIVE ;  /* 0x000000000000791b */ /* 0x003fe20003800000 */
.L_x_14898:
        /* <DEDUP_REMOVED lines=11> */
.L_x_14899:
[----:B------:R-:W-:Y:S02]  /*27760*/  IMAD.MOV.U32 R13, RZ, RZ, R5 ;  /* 0x000000ffff0d7224 */ /* 0x000fe400078e0005 */
[----:B------:R-:W-:Y:S02]  /*27770*/  IMAD.MOV.U32 R12, RZ, RZ, 0x2 ;  /* 0x00000002ff0c7424 */ /* 0x000fe400078e00ff */
[----:B------:R-:W-:-:S07]  /*27780*/  IMAD.MOV.U32 R2, RZ, RZ, R14 ;  /* 0x000000ffff027224 */ /* 0x000fce00078e000e */
[----:B------:R-:W-:Y:S05]  /*27790*/  WARPSYNC.COLLECTIVE R15, `(.L_x_14900) ;  /* 0x000000000f087348 */ /* 0x000fea0003c00000 */
[----:B------:R0:W1:Y:S02]  /*277a0*/  SHFL.IDX P6, R14, R13, R12, R11 ;  /* 0x0000000c0d0e7389 */ /* 0x00006400000c000b */
[----:B01----:R-:W-:Y:S01]  /*277b0*/  ENDCOLLECTIVE ;  /* 0x000000000000791b */ /* 0x003fe20003800000 */
.L_x_14900:
        /* <DEDUP_REMOVED lines=11> */
.L_x_14901:
[----:B------:R-:W-:Y:S02]  /*27870*/  IMAD.MOV.U32 R13, RZ, RZ, R5 ;  /* 0x000000ffff0d7224 */ /* 0x000fe400078e0005 */
[----:B------:R-:W-:Y:S02]  /*27880*/  IMAD.MOV.U32 R12, RZ, RZ, 0x3 ;  /* 0x00000003ff0c7424 */ /* 0x000fe400078e00ff */
[----:B------:R-:W-:-:S07]  /*27890*/  IMAD.MOV.U32 R2, RZ, RZ, R14 ;  /* 0x000000ffff027224 */ /* 0x000fce00078e000e */
[----:B------:R-:W-:Y:S05]  /*278a0*/  WARPSYNC.COLLECTIVE R15, `(.L_x_14902) ;  /* 0x000000000f087348 */ /* 0x000fea0003c00000 */
[----:B------:R0:W1:Y:S02]  /*278b0*/  SHFL.IDX P6, R14, R13, R12, R11 ;  /* 0x0000000c0d0e7389 */ /* 0x00006400000c000b */
[----:B01----:R-:W-:Y:S01]  /*278c0*/  ENDCOLLECTIVE ;  /* 0x000000000000791b */ /* 0x003fe20003800000 */
.L_x_14902:
        /* <DEDUP_REMOVED lines=11> */
.L_x_14903:
[----:B------:R-:W-:Y:S02]  /*27980*/  IMAD.MOV.U32 R13, RZ, RZ, R4 ;  /* 0x000000ffff0d7224 */ /* 0x000fe400078e0004 */
[----:B------:R-:W-:Y:S02]  /*27990*/  IMAD.MOV.U32 R12, RZ, RZ, RZ ;  /* 0x000000ffff0c7224 */ /* 0x000fe400078e00ff */
[----:B------:R-:W-:-:S07]  /*279a0*/  IMAD.MOV.U32 R2, RZ, RZ, R14 ;  /* 0x000000ffff027224 */ /* 0x000fce00078e000e */
[----:B------:R-:W-:Y:S05]  /*279b0*/  WARPSYNC.COLLECTIVE R15, `(.L_x_14904) ;  /* 0x000000000f087348 */ /* 0x000fea0003c00000 */
[----:B------:R0:W1:Y:S02]  /*279c0*/  SHFL.IDX P6, R14, R13, R12, R11 ;  /* 0x0000000c0d0e7389 */ /* 0x00006400000c000b */
[----:B01----:R-:W-:Y:S01]  /*279d0*/  ENDCOLLECTIVE ;  /* 0x000000000000791b */ /* 0x003fe20003800000 */
.L_x_14904:
        /* <DEDUP_REMOVED lines=11> */
.L_x_14905:
[----:B------:R-:W-:Y:S01]  /*27a90*/  IMAD.MOV.U32 R2, RZ, RZ, R14 ;  /* 0x000000ffff027224 */ /* 0x000fe200078e000e */
[----:B------:R-:W-:Y:S06]  /*27aa0*/  BRA `(.L_x_14906) ;  /* 0xffffffac00f47947 */ /* 0x000fec000383ffff */
.L_x_14754:
[----:B0-----:R0:W3:Y:S02]  /*27ab0*/  SYNCS.PHASECHK.TRANS64.TRYWAIT P2, [R2+URZ+0x13270], R0 ;  /* 0x01327000020075a7 */ /* 0x0010e4000804017f */
[----:B---3--:R-:W-:Y:S05]  /*27ac0*/  @!P2 NANOSLEEP.SYNCS 0x989680 ;  /* 0x009896800000a95d */ /* 0x008fea0003900000 */
[----:B------:R-:W3:Y:S02]  /*27ad0*/  @!P2 SYNCS.PHASECHK.TRANS64 P2, [R2+URZ+0x13270], R0 ;  /* 0x013270000200a5a7 */ /* 0x000ee4000804007f */
[----:B---3--:R-:W-:Y:S05]  /*27ae0*/  @!P2 BRA `(.L_x_14754) ;  /* 0xfffffffc00f0a947 */ /* 0x008fea000383ffff */
[----:B------:R-:W-:Y:S05]  /*27af0*/  BRA `(.L_x_14907) ;  /* 0xffffffb000587947 */ /* 0x000fea000383ffff */
.L_x_14756:
[----:B0-----:R0:W3:Y:S02]  /*27b00*/  SYNCS.PHASECHK.TRANS64.TRYWAIT P2, [R2+URZ+0x13260], R3 ;  /* 0x01326003020075a7 */ /* 0x0010e4000804017f */
[----:B---3--:R-:W-:Y:S05]  /*27b10*/  @!P2 NANOSLEEP.SYNCS 0x989680 ;  /* 0x009896800000a95d */ /* 0x008fea0003900000 */
[----:B------:R-:W3:Y:S02]  /*27b20*/  @!P2 SYNCS.PHASECHK.TRANS64 P2, [R2+URZ+0x13260], R3 ;  /* 0x013260030200a5a7 */ /* 0x000ee4000804007f */
[----:B---3--:R-:W-:Y:S05]  /*27b30*/  @!P2 BRA `(.L_x_14756) ;  /* 0xfffffffc00f0a947 */ /* 0x008fea000383ffff */
[----:B------:R-:W-:Y:S05]  /*27b40*/  BRA `(.L_x_14908) ;  /* 0xffffffb000687947 */ /* 0x000fea000383ffff */
.L_x_14764:
[----:B-1----:R1:W2:Y:S02]  /*27b50*/  SYNCS.PHASECHK.TRANS64.TRYWAIT P1, [R0+URZ+0x13270], R3 ;  /* 0x01327003000075a7 */ /* 0x0022a4000802017f */
[----:B--2---:R-:W-:Y:S05]  /*27b60*/  @!P1 NANOSLEEP.SYNCS 0x989680 ;  /* 0x009896800000995d */ /* 0x004fea0003900000 */
[----:B------:R-:W2:Y:S02]  /*27b70*/  @!P1 SYNCS.PHASECHK.TRANS64 P1, [R0+URZ+0x13270], R3 ;  /* 0x01327003000095a7 */ /* 0x000ea4000802007f */
[----:B--2---:R-:W-:Y:S05]  /*27b80*/  @!P1 BRA `(.L_x_14764) ;  /* 0xfffffffc00f09947 */ /* 0x004fea000383ffff */
[----:B------:R-:W-:Y:S05]  /*27b90*/  BRA `(.L_x_14909) ;  /* 0xffffffb400fc7947 */ /* 0x000fea000383ffff */
.L_x_14766:
[----:B-1----:R1:W2:Y:S02]  /*27ba0*/  SYNCS.PHASECHK.TRANS64.TRYWAIT P1, [R0+URZ+0x13260], R3 ;  /* 0x01326003000075a7 */ /* 0x0022a4000802017f */
[----:B--2---:R-:W-:Y:S05]  /*27bb0*/  @!P1 NANOSLEEP.SYNCS 0x989680 ;  /* 0x009896800000995d */ /* 0x004fea0003900000 */
[----:B------:R-:W2:Y:S02]  /*27bc0*/  @!P1 SYNCS.PHASECHK.TRANS64 P1, [R0+URZ+0x13260], R3 ;  /* 0x01326003000095a7 */ /* 0x000ea4000802007f */
[----:B--2---:R-:W-:Y:S05]  /*27bd0*/  @!P1 BRA `(.L_x_14766) ;  /* 0xfffffffc00f09947 */ /* 0x004fea000383ffff */
[----:B------:R-:W-:Y:S05]  /*27be0*/  BRA `(.L_x_14910) ;  /* 0xffffffb8000c7947 */ /* 0x000fea000383ffff */
.L_x_14771:
[----:B------:R-:W-:Y:S01]  /*27bf0*/  BSSY B0, `(.L_x_14911) ;  /* 0x0000008000007945 */ /* 0x000fe20003800000 */
[----:B------:R-:W-:Y:S02]  /*27c00*/  IMAD.MOV.U32 R13, RZ, RZ, R24 ;  /* 0x000000ffff0d7224 */ /* 0x000fe400078e0018 */
[----:B------:R-:W-:Y:S02]  /*27c10*/  IMAD.MOV.U32 R12, RZ, RZ, RZ ;  /* 0x000000ffff0c7224 */ /* 0x000fe400078e00ff */
[----:B0-----:R-:W-:Y:S02]  /*27c20*/  IMAD.MOV.U32 R11, RZ, RZ, 0x1f ;  /* 0x0000001fff0b7424 */ /* 0x001fe400078e00ff */
[----:B------:R-:W-:-:S07]  /*27c30*/  IMAD.MOV.U32 R15, RZ, RZ, -0x1 ;  /* 0xffffffffff0f7424 */ /* 0x000fce00078e00ff */
[----:B--2--5:R-:W-:Y:S05]  /*27c40*/  WARPSYNC.COLLECTIVE R15, `(.L_x_14912) ;  /* 0x000000000f087348 */ /* 0x024fea0003c00000 */
[----:B------:R0:W1:Y:S02]  /*27c50*/  SHFL.IDX P6, R14, R13, R12, R11 ;  /* 0x0000000c0d0e7389 */ /* 0x00006400000c000b */
[----:B012--5:R-:W-:Y:S01]  /*27c60*/  ENDCOLLECTIVE ;  /* 0x000000000000791b */ /* 0x027fe20003800000 */
.L_x_14912:
[----:B------:R-:W-:Y:S05]  /*27c70*/  BSYNC B0 ;  /* 0x0000000000007941 */ /* 0x000fea0003800000 */
.L_x_14911:
        /* <DEDUP_REMOVED lines=9> */
.L_x_14913:
        /* <DEDUP_REMOVED lines=18> */
.L_x_14914:
[----:B------:R-:W-:Y:S01]  /*27e30*/  IMAD.MOV.U32 R12, RZ, RZ, 0x2 ;  /* 0x00000002ff0c7424 */ /* 0x000fe200078e00ff */
[----:B------:R-:W-:-:S05]  /*27e40*/  SEL R7, R14, RZ, P1 ;  /* 0x000000ff0e077207 */ /* 0x000fca0000800000 */
[----:B------:R-:W-:-:S04]  /*27e50*/  IMAD.IADD R3, R2, 0x1, R7 ;  /* 0x0000000102037824 */ /* 0x000fc800078e0207 */
[----:B------:R-:W-:-:S07]  /*27e60*/  IMAD.MOV.U32 R13, RZ, RZ, R3 ;  /* 0x000000ffff0d7224 */ /* 0x000fce00078e0003 */
[----:B------:R-:W-:Y:S05]  /*27e70*/  WARPSYNC.COLLECTIVE R15, `(.L_x_14915) ;  /* 0x000000000f087348 */ /* 0x000fea0003c00000 */
[----:B------:R0:W1:Y:S02]  /*27e80*/  SHFL.UP P6, R14, R13, R12, R11 ;  /* 0x0400000c0d0e7389 */ /* 0x00006400000c000b */
[----:B01----:R-:W-:Y:S01]  /*27e90*/  ENDCOLLECTIVE ;  /* 0x000000000000791b */ /* 0x003fe20003800000 */
.L_x_14915:
[----:B------:R-:W-:Y:S01]  /*27ea0*/  IMAD.MOV.U32 R12, RZ, RZ, 0x4 ;  /* 0x00000004ff0c7424 */ /* 0x000fe200078e00ff */
[----:B------:R-:W-:-:S05]  /*27eb0*/  SEL R14, R14, RZ, P2 ;  /* 0x000000ff0e0e7207 */ /* 0x000fca0001000000 */
[----:B------:R-:W-:-:S04]  /*27ec0*/  IMAD.IADD R3, R3, 0x1, R14 ;  /* 0x0000000103037824 */ /* 0x000fc800078e020e */
[----:B------:R-:W-:-:S07]  /*27ed0*/  IMAD.MOV.U32 R13, RZ, RZ, R3 ;  /* 0x000000ffff0d7224 */ /* 0x000fce00078e0003 */
[----:B------:R-:W-:Y:S05]  /*27ee0*/  WARPSYNC.COLLECTIVE R15, `(.L_x_14916) ;  /* 0x000000000f087348 */ /* 0x000fea0003c00000 */
[----:B------:R0:W1:Y:S02]  /*27ef0*/  SHFL.UP P6, R14, R13, R12, R11 ;  /* 0x0400000c0d0e7389 */ /* 0x00006400000c000b */
[----:B01----:R-:W-:Y:S01]  /*27f00*/  ENDCOLLECTIVE ;  /* 0x000000000000791b */ /* 0x003fe20003800000 */
.L_x_14916:
[----:B------:R-:W-:Y:S01]  /*27f10*/  IMAD.MOV.U32 R12, RZ, RZ, 0x8 ;  /* 0x00000008ff0c7424 */ /* 0x000fe200078e00ff */
[----:B------:R-:W-:-:S05]  /*27f20*/  SEL R14, R14, RZ, P3 ;  /* 0x000000ff0e0e7207 */ /* 0x000fca0001800000 */
[----:B------:R-:W-:-:S04]  /*27f30*/  IMAD.IADD R3, R3, 0x1, R14 ;  /* 0x0000000103037824 */ /* 0x000fc800078e020e */
[----:B------:R-:W-:-:S07]  /*27f40*/  IMAD.MOV.U32 R13, RZ, RZ, R3 ;  /* 0x000000ffff0d7224 */ /* 0x000fce00078e0003 */
[----:B------:R-:W-:Y:S05]  /*27f50*/  WARPSYNC.COLLECTIVE R15, `(.L_x_14917) ;  /* 0x000000000f087348 */ /* 0x000fea0003c00000 */
[----:B------:R0:W1:Y:S02]  /*27f60*/  SHFL.UP P6, R14, R13, R12, R11 ;  /* 0x0400000c0d0e7389 */ /* 0x00006400000c000b */
[----:B01----:R-:W-:Y:S01]  /*27f70*/  ENDCOLLECTIVE ;  /* 0x000000000000791b */ /* 0x003fe20003800000 */
.L_x_14917:
[----:B------:R-:W-:Y:S01]  /*27f80*/  IMAD.MOV.U32 R12, RZ, RZ, 0x10 ;  /* 0x00000010ff0c7424 */ /* 0x000fe200078e00ff */
[----:B------:R-:W-:-:S05]  /*27f90*/  SEL R14, R14, RZ, P4 ;  /* 0x000000ff0e0e7207 */ /* 0x000fca0002000000 */
[----:B------:R-:W-:-:S04]  /*27fa0*/  IMAD.IADD R3, R3, 0x1, R14 ;  /* 0x0000000103037824 */ /* 0x000fc800078e020e */
[----:B------:R-:W-:-:S07]  /*27fb0*/  IMAD.MOV.U32 R13, RZ, RZ, R3 ;  /* 0x000000ffff0d7224 */ /* 0x000fce00078e0003 */
[----:B------:R-:W-:Y:S05]  /*27fc0*/  WARPSYNC.COLLECTIVE R15, `(.L_x_14918) ;  /* 0x000000000f087348 */ /* 0x000fea0003c00000 */
[----:B------:R0:W1:Y:S02]  /*27fd0*/  SHFL.UP P6, R14, R13, R12, R11 ;  /* 0x0400000c0d0e7389 */ /* 0x00006400000c000b */
[----:B01----:R-:W-:Y:S01]  /*27fe0*/  ENDCOLLECTIVE ;  /* 0x000000000000791b */ /* 0x003fe20003800000 */
.L_x_14918:
        /* <DEDUP_REMOVED lines=8> */
.L_x_14919:
[----:B------:R-:W-:Y:S05]  /*28070*/  BRA `(.L_x_14920) ;  /* 0xffffffb800f47947 */ /* 0x000fea000383ffff */
.L_x_14776:
[----:B------:R-:W-:Y:S01]  /*28080*/  BSSY B0, `(.L_x_14921) ;  /* 0x0000008000007945 */ /* 0x000fe20003800000 */
[----:B-----5:R-:W-:Y:S02]  /*28090*/  IMAD.MOV.U32 R13, RZ, RZ, R2 ;  /* 0x000000ffff0d7224 */ /* 0x020fe400078e0002 */
[----:B------:R-:W-:Y:S02]  /*280a0*/  IMAD.MOV.U32 R12, RZ, RZ, 0x1 ;  /* 0x00000001ff0c7424 */ /* 0x000fe400078e00ff */
[----:B------:R-:W-:Y:S02]  /*280b0*/  IMAD.MOV.U32 R11, RZ, RZ, RZ ;  /* 0x000000ffff0b7224 */ /* 0x000fe400078e00ff */
[----:B------:R-:W-:-:S07]  /*280c0*/  IMAD.MOV.U32 R15, RZ, RZ, -0x1 ;  /* 0xffffffffff0f7424 */ /* 0x000fce00078e00ff */
[----:B0-----:R-:W-:Y:S05]  /*280d0*/  WARPSYNC.COLLECTIVE R15, `(.L_x_14922) ;  /* 0x000000000f087348 */ /* 0x001fea0003c00000 */
[----:B------:R1:W2:Y:S02]  /*280e0*/  SHFL.UP P6, R14, R13, R12, R11 ;  /* 0x0400000c0d0e7389 */ /* 0x0002a400000c000b */
[----:B012---:R-:W-:Y:S01]  /*280f0*/  ENDCOLLECTIVE ;  /* 0x000000000000791b */ /* 0x007fe20003800000 */
.L_x_14922:
[----:B------:R-:W-:Y:S05]  /*28100*/  BSYNC B0 ;  /* 0x0000000000007941 */ /* 0x000fea0003800000 */
.L_x_14921:
        /* <DEDUP_REMOVED lines=9> */
.L_x_14923:
[----:B------:R-:W-:Y:S01]  /*281a0*/  IMAD.MOV.U32 R12, RZ, RZ, 0x4 ;  /* 0x00000004ff0c7424 */ /* 0x000fe200078e00ff */
[----:B------:R-:W-:-:S05]  /*281b0*/  SEL R14, R14, RZ, P2 ;  /* 0x000000ff0e0e7207 */ /* 0x000fca0001000000 */
[----:B------:R-:W-:-:S04]  /*281c0*/  IMAD.IADD R3, R3, 0x1, R14 ;  /* 0x0000000103037824 */ /* 0x000fc800078e020e */
[----:B------:R-:W-:-:S07]  /*281d0*/  IMAD.MOV.U32 R13, RZ, RZ, R3 ;  /* 0x000000ffff0d7224 */ /* 0x000fce00078e0003 */
[----:B------:R-:W-:Y:S05]  /*281e0*/  WARPSYNC.COLLECTIVE R15, `(.L_x_14924) ;  /* 0x000000000f087348 */ /* 0x000fea0003c00000 */
[----:B------:R0:W1:Y:S02]  /*281f0*/  SHFL.UP P6, R14, R13, R12, R11 ;  /* 0x0400000c0d0e7389 */ /* 0x00006400000c000b */
[----:B01----:R-:W-:Y:S01]  /*28200*/  ENDCOLLECTIVE ;  /* 0x000000000000791b */ /* 0x003fe20003800000 */
.L_x_14924:
[----:B------:R-:W-:Y:S01]  /*28210*/  IMAD.MOV.U32 R12, RZ, RZ, 0x8 ;  /* 0x00000008ff0c7424 */ /* 0x000fe200078e00ff */
[----:B------:R-:W-:-:S05]  /*28220*/  SEL R14, R14, RZ, P3 ;  /* 0x000000ff0e0e7207 */ /* 0x000fca0001800000 */
[----:B------:R-:W-:-:S04]  /*28230*/  IMAD.IADD R3, R3, 0x1, R14 ;  /* 0x0000000103037824 */ /* 0x000fc800078e020e */
[----:B------:R-:W-:-:S07]  /*28240*/  IMAD.MOV.U32 R13, RZ, RZ, R3 ;  /* 0x000000ffff0d7224 */ /* 0x000fce00078e0003 */
[----:B------:R-:W-:Y:S05]  /*28250*/  WARPSYNC.COLLECTIVE R15, `(.L_x_14925) ;  /* 0x000000000f087348 */ /* 0x000fea0003c00000 */
[----:B------:R0:W1:Y:S02]  /*28260*/  SHFL.UP P6, R14, R13, R12, R11 ;  /* 0x0400000c0d0e7389 */ /* 0x00006400000c000b */
[----:B01----:R-:W-:Y:S01]  /*28270*/  ENDCOLLECTIVE ;  /* 0x000000000000791b */ /* 0x003fe20003800000 */
.L_x_14925:
[----:B------:R-:W-:Y:S01]  /*28280*/  IMAD.MOV.U32 R12, RZ, RZ, 0x10 ;  /* 0x00000010ff0c7424 */ /* 0x000fe200078e00ff */
[----:B------:R-:W-:-:S05]  /*28290*/  SEL R14, R14, RZ, P4 ;  /* 0x000000ff0e0e7207 */ /* 0x000fca0002000000 */
[----:B------:R-:W-:-:S04]  /*282a0*/  IMAD.IADD R3, R3, 0x1, R14 ;  /* 0x0000000103037824 */ /* 0x000fc800078e020e */
[----:B------:R-:W-:-:S07]  /*282b0*/  IMAD.MOV.U32 R13, RZ, RZ, R3 ;  /* 0x000000ffff0d7224 */ /* 0x000fce00078e0003 */
[----:B------:R-:W-:Y:S05]  /*282c0*/  WARPSYNC.COLLECTIVE R15, `(.L_x_14926) ;  /* 0x000000000f087348 */ /* 0x000fea0003c00000 */
[----:B------:R0:W1:Y:S02]  /*282d0*/  SHFL.UP P6, R14, R13, R12, R11 ;  /* 0x0400000c0d0e7389 */ /* 0x00006400000c000b */
[----:B01----:R-:W-:Y:S01]  /*282e0*/  ENDCOLLECTIVE ;  /* 0x000000000000791b */ /* 0x003fe20003800000 */
.L_x_14926:
        /* <DEDUP_REMOVED lines=8> */
.L_x_14927:
[----:B------:R-:W-:Y:S05]  /*28370*/  BRA `(.L_x_14928) ;  /* 0xffffffb800d07947 */ /* 0x000fea000383ffff */
.L_x_14778:
[----:B------:R-:W-:Y:S01]  /*28380*/  BSSY B0, `(.L_x_14929) ;  /* 0x0000006000007945 */ /* 0x000fe20003800000 */
[----:B------:R-:W-:Y:S01]  /*28390*/  PLOP3.LUT P6, PT, P6, PT, PT, 0x8, 0x0 ;  /* 0x000000000000781c */ /* 0x000fe200037ce170 */
[----:B------:R-:W-:-:S12]  /*283a0*/  IMAD.MOV.U32 R15, RZ, RZ, -0x1 ;  /* 0xffffffffff0f7424 */ /* 0x000fd800078e00ff */
[----:B0----5:R-:W-:Y:S05]  /*283b0*/  WARPSYNC.COLLECTIVE R15, `(.L_x_14930) ;  /* 0x000000000f087348 */ /* 0x021fea0003c00000 */
[----:B------:R-:W-:Y:S01]  /*283c0*/  VOTE.ANY R14, PT, P6 ;  /* 0x00000000000e7806 */ /* 0x000fe200030e0100 */
[----:B0----5:R-:W-:Y:S06]  /*283d0*/  ENDCOLLECTIVE ;  /* 0x000000000000791b */ /* 0x021fec0003800000 */
.L_x_14930:
[----:B------:R-:W-:Y:S05]  /*283e0*/  BSYNC B0 ;  /* 0x0000000000007941 */ /* 0x000fea0003800000 */
.L_x_14929:
        /* <DEDUP_REMOVED lines=9> */
.L_x_14931:
[----:B------:R-:W-:Y:S01]  /*28480*/  IMAD.MOV.U32 R25, RZ, RZ, R14 ;  /* 0x000000ffff197224 */ /* 0x000fe200078e000e */
[----:B------:R-:W-:Y:S06]  /*28490*/  BRA `(.L_x_14932) ;  /* 0xffffffb800c07947 */ /* 0x000fec000383ffff */
.L_x_14780:
[----:B------:R-:W-:Y:S01]  /*284a0*/  BSSY B0, `(.L_x_14933) ;  /* 0x0000007000007945 */ /* 0x000fe20003800000 */
[----:B------:R-:W-:Y:S02]  /*284b0*/  IMAD.MOV.U32 R13, RZ, RZ, R3 ;  /* 0x000000ffff0d7224 */ /* 0x000fe400078e0003 */
[----:B------:R-:W-:Y:S02]  /*284c0*/  IMAD.MOV.U32 R11, RZ, RZ, 0x1f ;  /* 0x0000001fff0b7424 */ /* 0x000fe400078e00ff */
[----:B------:R-:W-:-:S07]  /*284d0*/  IMAD.MOV.U32 R15, RZ, RZ, -0x1 ;  /* 0xffffffffff0f7424 */ /* 0x000fce00078e00ff */
[----:B012---:R-:W-:Y:S05]  /*284e0*/  WARPSYNC.COLLECTIVE R15, `(.L_x_14934) ;  /* 0x000000000f087348 */ /* 0x007fea0003c00000 */
[----:B------:R3:W4:Y:S02]  /*284f0*/  SHFL.IDX P6, R14, R13, R12, R11 ;  /* 0x0000000c0d0e7389 */ /* 0x00072400000c000b */
[----:B01234-:R-:W-:Y:S01]  /*28500*/  ENDCOLLECTIVE ;  /* 0x000000000000791b */ /* 0x01ffe20003800000 */
.L_x_14934:
[----:B------:R-:W-:Y:S05]  /*28510*/  BSYNC B0 ;  /* 0x0000000000007941 */ /* 0x000fea0003800000 */
.L_x_14933:
[----:B------:R-:W-:Y:S01]  /*28520*/  IMAD.MOV.U32 R5, RZ, RZ, R14 ;  /* 0x000000ffff057224 */ /* 0x000fe200078e000e */
[----:B------:R-:W-:Y:S06]  /*28530*/  BRA `(.L_x_14779) ;  /* 0xffffffb800b47947 */ /* 0x000fec000383ffff */
.L_x_14784:
[----:B0-----:R0:W1:Y:S02]  /*28540*/  SYNCS.PHASECHK.TRANS64.TRYWAIT P0, [R5+URZ+0x13220], R0 ;  /* 0x01322000050075a7 */ /* 0x001064000800017f */
[----:B-1----:R-:W-:Y:S05]  /*28550*/  @!P0 NANOSLEEP.SYNCS 0x989680 ;  /* 0x009896800000895d */ /* 0x002fea0003900000 */
[----:B------:R-:W1:Y:S02]  /*28560*/  @!P0 SYNCS.PHASECHK.TRANS64 P0, [R5+URZ+0x13220], R0 ;  /* 0x01322000050085a7 */ /* 0x000e64000800007f */
[----:B-1----:R-:W-:Y:S05]  /*28570*/  @!P0 BRA `(.L_x_14784) ;  /* 0xfffffffc00f08947 */ /* 0x002fea000383ffff */
[----:B------:R-:W-:Y:S05]  /*28580*/  BRA `(.L_x_14935) ;  /* 0xffffffc000347947 */ /* 0x000fea000383ffff */
.L_x_14785:
        /* <DEDUP_REMOVED lines=11> */
.L_x_14937:
[----:B------:R-:W-:Y:S05]  /*28640*/  BSYNC B0 ;  /* 0x0000000000007941 */ /* 0x000fea0003800000 */
.L_x_14936:
[----:B------:R-:W-:Y:S05]  /*28650*/  BRA `(.L_x_14938) ;  /* 0xffffffc0001c7947 */ /* 0x000fea000383ffff */
.L_x_14786:
[----:B------:R-:W-:Y:S01]  /*28660*/  BSSY B0, `(.L_x_14939) ;  /* 0x0000006000007945 */ /* 0x000fe20003800000 */
[----:B------:R-:W-:-:S07]  /*28670*/  IMAD.MOV.U32 R15, RZ, RZ, -0x1 ;  /* 0xffffffffff0f7424 */ /* 0x000fce00078e00ff */
[----:B0-----:R-:W-:Y:S05]  /*28680*/  WARPSYNC.COLLECTIVE R15, `(.L_x_14940) ;  /* 0x000000000f0c7348 */ /* 0x001fea0003c00000 */
[----:B------:R-:W-:Y:S02]  /*28690*/  ELECT P6, UR62, PT ;  /* 0x00000000003e782f */ /* 0x000fe400038c0000 */
[----:B------:R-:W-:Y:S01]  /*286a0*/  MOV R14, UR62 ;  /* 0x0000003e000e7c02 */ /* 0x000fe20008000f00 */
[----:B0-----:R-:W-:Y:S10]  /*286b0*/  ENDCOLLECTIVE ;  /* 0x000000000000791b */ /* 0x001ff40003800000 */
.L_x_14940:
[----:B------:R-:W-:Y:S05]  /*286c0*/  BSYNC B0 ;  /* 0x0000000000007941 */ /* 0x000fea0003800000 */
.L_x_14939:
[----:B------:R-:W-:Y:S05]  /*286d0*/  BRA `(.L_x_14941) ;  /* 0xffffffc000107947 */ /* 0x000fea000383ffff */
.L_x_14788:
[----:B0-----:R0:W1:Y:S02]  /*286e0*/  SYNCS.PHASECHK.TRANS64.TRYWAIT P1, [R4+URZ+0x13240], R3 ;  /* 0x01324003040075a7 */ /* 0x001064000802017f */
[----:B-1----:R-:W-:Y:S05]  /*286f0*/  @!P1 NANOSLEEP.SYNCS 0x989680 ;  /* 0x009896800000995d */ /* 0x002fea0003900000 */
[----:B------:R-:W1:Y:S02]  /*28700*/  @!P1 SYNCS.PHASECHK.TRANS64 P1, [R4+URZ+0x13240], R3 ;  /* 0x01324003040095a7 */ /* 0x000e64000802007f */
[----:B-1----:R-:W-:Y:S05]  /*28710*/  @!P1 BRA `(.L_x_14788) ;  /* 0xfffffffc00f09947 */ /* 0x002fea000383ffff */
[----:B------:R-:W-:Y:S05]  /*28720*/  BRA `(.L_x_14942) ;  /* 0xffffffc000387947 */ /* 0x000fea000383ffff */
.L_x_14790:
[----:B-1----:R1:W2:Y:S02]  /*28730*/  SYNCS.PHASECHK.TRANS64.TRYWAIT P1, [R5+URZ+0x13240], R0 ;  /* 0x01324000050075a7 */ /* 0x0022a4000802017f */
[----:B--2---:R-:W-:Y:S05]  /*28740*/  @!P1 NANOSLEEP.SYNCS 0x989680 ;  /* 0x009896800000995d */ /* 0x004fea0003900000 */
[----:B------:R-:W2:Y:S02]  /*28750*/  @!P1 SYNCS.PHASECHK.TRANS64 P1, [R5+URZ+0x13240], R0 ;  /* 0x01324000050095a7 */ /* 0x000ea4000802007f */
[----:B--2---:R-:W-:Y:S05]  /*28760*/  @!P1 BRA `(.L_x_14790) ;  /* 0xfffffffc00f09947 */ /* 0x004fea000383ffff */
[----:B------:R-:W-:Y:S05]  /*28770*/  BRA `(.L_x_14943) ;  /* 0xffffffc000487947 */ /* 0x000fea000383ffff */
.L_x_14792:
[----:B--2---:R2:W3:Y:S02]  /*28780*/  SYNCS.PHASECHK.TRANS64.TRYWAIT P1, [R4+URZ+0x13260], R3 ;  /* 0x01326003040075a7 */ /* 0x0044e4000802017f */
[----:B---3--:R-:W-:Y:S05]  /*28790*/  @!P1 NANOSLEEP.SYNCS 0x989680 ;  /* 0x009896800000995d */ /* 0x008fea0003900000 */
[----:B------:R-:W3:Y:S02]  /*287a0*/  @!P1 SYNCS.PHASECHK.TRANS64 P1, [R4+URZ+0x13260], R3 ;  /* 0x01326003040095a7 */ /* 0x000ee4000802007f */
[----:B---3--:R-:W-:Y:S05]  /*287b0*/  @!P1 BRA `(.L_x_14792) ;  /* 0xfffffffc00f09947 */ /* 0x008fea000383ffff */
[----:B------:R-:W-:Y:S05]  /*287c0*/  BRA `(.L_x_14944) ;  /* 0xffffffc000447947 */ /* 0x000fea000383ffff */
.L_x_14794:
[----:B---3--:R3:W4:Y:S02]  /*287d0*/  SYNCS.PHASECHK.TRANS64.TRYWAIT P1, [R5+URZ+0x13260], R0 ;  /* 0x01326000050075a7 */ /* 0x008724000802017f */
[----:B----4-:R-:W-:Y:S05]  /*287e0*/  @!P1 NANOSLEEP.SYNCS 0x989680 ;  /* 0x009896800000995d */ /* 0x010fea0003900000 */
[----:B------:R-:W4:Y:S02]  /*287f0*/  @!P1 SYNCS.PHASECHK.TRANS64 P1, [R5+URZ+0x13260], R0 ;  /* 0x01326000050095a7 */ /* 0x000f24000802007f */
[----:B----4-:R-:W-:Y:S05]  /*28800*/  @!P1 BRA `(.L_x_14794) ;  /* 0xfffffffc00f09947 */ /* 0x010fea000383ffff */
[----:B------:R-:W-:Y:S05]  /*28810*/  BRA `(.L_x_14945) ;  /* 0xffffffc000407947 */ /* 0x000fea000383ffff */
.L_x_14796:
[----:B----4-:R4:W0:Y:S02]  /*28820*/  SYNCS.PHASECHK.TRANS64.TRYWAIT P1, [R4+URZ+0x13280], R3 ;  /* 0x01328003040075a7 */ /* 0x010824000802017f */
[----:B0-----:R-:W-:Y:S05]  /*28830*/  @!P1 NANOSLEEP.SYNCS 0x989680 ;  /* 0x009896800000995d */ /* 0x001fea0003900000 */
[----:B------:R-:W0:Y:S02]  /*28840*/  @!P1 SYNCS.PHASECHK.TRANS64 P1, [R4+URZ+0x13280], R3 ;  /* 0x01328003040095a7 */ /* 0x000e24000802007f */
[----:B0-----:R-:W-:Y:S05]  /*28850*/  @!P1 BRA `(.L_x_14796) ;  /* 0xfffffffc00f09947 */ /* 0x001fea000383ffff */
[----:B------:R-:W-:Y:S05]  /*28860*/  BRA `(.L_x_14946) ;  /* 0xffffffc0003c7947 */ /* 0x000fea000383ffff */
.L_x_14947:
        /* <DEDUP_REMOVED lines=9> */
.L_x_15866:


//--------------------- .text._ZN7cutlass13device_kernelIN5flash11enable_sm90INS1_16FlashAttnFwdSm90INS1_25CollectiveMainloopFwdSm90ILi2EN4cute5tupleIJNS5_1CILi1EEES8_S8_EEENS6_IJNS7_ILi192EEENS7_ILi160EEENS7_ILi64EEEEEELi64ENS_12float_e4m3_tEfNS_4arch4Sm90ELb1ELb0ELb1ELb0ELb1ELb0ELb0ELb1ELb1ELb1ELb0ELb0EEENS1_21CollectiveEpilogueFwdINS6_IJSA_SC_SB_EEES9_NS_10bfloat16_tESG_Li384ELb0ELb1ELb0ELb1EEENS1_30DynamicPersistentTileSchedulerILi384ELi128ELb0ELb1ELb1EEEEEEEEEvNT_6ParamsE --------------------------
	.section	.text._ZN7cutlass13device_kernelIN5flash11enable_sm90INS1_16FlashAttnFwdSm90INS1_25CollectiveMainloopFwdSm90ILi2EN4cute5tupleIJNS5_1CILi1EEES8_S8_EEENS6_IJNS7_ILi192EEENS7_ILi160EEENS7_ILi64EEEEEELi64ENS_12float_e4m3_tEfNS_4arch4Sm90ELb1ELb0ELb1ELb0ELb1ELb0ELb0ELb1ELb1ELb1ELb0ELb0EEENS1_21CollectiveEpilogueFwdINS6_IJSA_SC_SB_EEES9_NS_10bfloat16_tESG_Li384ELb0ELb1ELb0ELb1EEENS1_30DynamicPersistentTileSchedulerILi384ELi128ELb0ELb1ELb1EEEEEEEEEvNT_6ParamsE,"ax",@progbits
	.align	128
.text._ZN7cutlass13device_kernelIN5flash11enable_sm90INS1_16FlashAttnFwdSm90INS1_25CollectiveMainloopFwdSm90ILi2EN4cute5tupleIJNS5_1CILi1EEES8_S8_EEENS6_IJNS7_ILi192EEENS7_ILi160EEENS7_ILi64EEEEEELi64ENS_12float_e4m3_tEfNS_4arch4Sm90ELb1ELb0ELb1ELb0ELb1ELb0ELb0ELb1ELb1ELb1ELb0ELb0EEENS1_21CollectiveEpilogueFwdINS6_IJSA_SC_SB_EEES9_NS_10bfloat16_tESG_Li384ELb0ELb1ELb0ELb1EEENS1_30DynamicPersistentTileSchedulerILi384ELi128ELb0ELb1ELb1EEEEEEEEEvNT_6ParamsE:
        .type           _ZN7cutlass13device_kernelIN5flash11enable_sm90INS1_16FlashAttnFwdSm90INS1_25CollectiveMainloopFwdSm90ILi2EN4cute5tupleIJNS5_1CILi1EEES8_S8_EEENS6_IJNS7_ILi192EEENS7_ILi160EEENS7_ILi64EEEEEELi64ENS_12float_e4m3_tEfNS_4arch4Sm90ELb1ELb0ELb1ELb0ELb1ELb0ELb0ELb1ELb1ELb1ELb0ELb0EEENS1_21CollectiveEpilogueFwdINS6_IJSA_SC_SB_EEES9_NS_10bfloat16_tESG_Li384ELb0ELb1ELb0ELb1EEENS1_30DynamicPersistentTileSchedulerILi384ELi128ELb0ELb1ELb1EEEEEEEEEvNT_6ParamsE,@function
        .size           _ZN7cutlass13device_kernelIN5flash11enable_sm90INS1_16FlashAttnFwdSm90INS1_25CollectiveMainloopFwdSm90ILi2EN4cute5tupleIJNS5_1CILi1EEES8_S8_EEENS6_IJNS7_ILi192EEENS7_ILi160EEENS7_ILi64EEEEEELi64ENS_12float_e4m3_tEfNS_4arch4Sm90ELb1ELb0ELb1ELb0ELb1ELb0ELb0ELb1ELb1ELb1ELb0ELb0EEENS1_21CollectiveEpilogueFwdINS6_IJSA_SC_SB_EEES9_NS_10bfloat16_tESG_Li384ELb0ELb1ELb0ELb1EEENS1_30DynamicPersistentTileSchedulerILi384ELi128ELb0ELb1ELb1EEEEEEEEEvNT_6ParamsE,(.L_x_15867 - _ZN7cutlass13device_kernelIN5flash11enable_sm90INS1_16FlashAttnFwdSm90INS1_25CollectiveMainloopFwdSm90ILi2EN4cute5tupleIJNS5_1CILi1EEES8_S8_EEENS6_IJNS7_ILi192EEENS7_ILi160EEENS7_ILi64EEEEEELi64ENS_12float_e4m3_tEfNS_4arch4Sm90ELb1ELb0ELb1ELb0ELb1ELb0ELb0ELb1ELb1ELb1ELb0ELb0EEENS1_21CollectiveEpilogueFwdINS6_IJSA_SC_SB_EEES9_NS_10bfloat16_tESG_Li384ELb0ELb1ELb0ELb1EEENS1_30DynamicPersistentTileSchedulerILi384ELi128ELb0ELb1ELb1EEEEEEEEEvNT_6ParamsE)
        .other          _ZN7cutlass13device_kernelIN5flash11enable_sm90INS1_16FlashAttnFwdSm90INS1_25CollectiveMainloopFwdSm90ILi2EN4cute5tupleIJNS5_1CILi1EEES8_S8_EEENS6_IJNS7_ILi192EEENS7_ILi160EEENS7_ILi64EEEEEELi64ENS_12float_e4m3_tEfNS_4arch4Sm90ELb1ELb0ELb1ELb0ELb1ELb0ELb0ELb1ELb1ELb1ELb0ELb0EEENS1_21CollectiveEpilogueFwdINS6_IJSA_SC_SB_EEES9_NS_10bfloat16_tESG_Li384ELb0ELb1ELb0ELb1EEENS1_30DynamicPersistentTileSchedulerILi384ELi128ELb0ELb1ELb1EEEEEEEEEvNT_6ParamsE,@"STO_CUDA_ENTRY STV_DEFAULT"
_ZN7cutlass13device_kernelIN5flash11enable_sm90INS1_16FlashAttnFwdSm90INS1_25CollectiveMainloopFwdSm90ILi2EN4cute5tupleIJNS5_1CILi1EEES8_S8_EEENS6_IJNS7_ILi192EEENS7_ILi160EEENS7_ILi64EEEEEELi64ENS_12float_e4m3_tEfNS_4arch4Sm90ELb1ELb0ELb1ELb0ELb1ELb0ELb0ELb1ELb1ELb1ELb0ELb0EEENS1_21CollectiveEpilogueFwdINS6_IJSA_SC_SB_EEES9_NS_10bfloat16_tESG_Li384ELb0ELb1ELb0ELb1EEENS1_30DynamicPersistentTileSchedulerILi384ELi128ELb0ELb1ELb1EEEEEEEEEvNT_6ParamsE:
        /* <DEDUP_REMOVED lines=45> */
.L_x_14948:
        /* <DEDUP_REMOVED lines=22> */
.L_x_14949:
        /* <DEDUP_REMOVED lines=18> */
.L_x_14950:
        /* <DEDUP_REMOVED lines=22> */
.L_x_14951:
        /* <DEDUP_REMOVED lines=24> */
.L_x_14952:
        /* <DEDUP_REMOVED lines=10> */
.L_x_14954:
        /* <DEDUP_REMOVED lines=23> */
[----:B------:R-:W-:Y:S01]  /*0a40*/  LOP3.LUT R3, R2, 0x3fffff0, RZ, 0xc0, !PT ;  /* 0x03fffff002037812 */ /* 0x000fe200078ec0ff */
        /* <DEDUP_REMOVED lines=8> */
[----:B------:R-:W-:Y:S02]  /*0ad0*/  IADD3 R2, R5, -R2, RZ ;  /* 0x8000000205027210 */ /* 0x000fe40007ffe0ff */
[----:B------:R-:W-:-:S02]  /*0ae0*/  LEA.HI R7, R0, R10, RZ, 0x2 ;  /* 0x0000000a00077211 */ /* 0x000fc400078f10ff */
[--C-:B------:R-:W-:Y:S01]  /*0af0*/  SHF.R.S32.HI R5, RZ, 0x2, R4.reuse ;  /* 0x00000002ff057819 */ /* 0x100fe20000011404 */
[----:B------:R-:W-:Y:S01]  /*0b00*/  IMAD R2, R2, 0x8, R3 ;  /* 0x0000000802027824 */ /* 0x000fe200078e0203 */
[----:B------:R-:W-:Y:S02]  /*0b10*/  SHF.R.S32.HI R8, RZ, 0x1f, R4 ;  /* 0x0000001fff087819 */ /* 0x000fe40000011404 */
[----:B------:R-:W-:Y:S02]  /*0b20*/  SHF.R.S32.HI R156, RZ, 0x7, R156 ;  /* 0x00000007ff9c7819 */ /* 0x000fe4000001149c */
[----:B------:R-:W-:Y:S01]  /*0b30*/  LOP3.LUT R7, R7, 0xfffffffc, RZ, 0xc0, !PT ;  /* 0xfffffffc07077812 */ /* 0x000fe200078ec0ff */
[----:B------:R0:W-:Y:S01]  /*0b40*/  STL [R1], R2 ;  /* 0x0000000201007387 */ /* 0x0001e20000100800 */
[----:B------:R-:W-:Y:S02]  /*0b50*/  LEA.HI R8, R8, R5, RZ, 0x3 ;  /* 0x0000000508087211 */ /* 0x000fe400078f18ff */
[----:B------:R-:W-:Y:S01]  /*0b60*/  LEA.HI R0, R0, R10, RZ, 0x3 ;  /* 0x0000000a00007211 */ /* 0x000fe200078f18ff */
[----:B------:R-:W-:Y:S01]  /*0b70*/  IMAD.IADD R7, R10, 0x1, -R7 ;  /* 0x000000010a077824 */ /* 0x000fe200078e0a07 */
[----:B------:R-:W-:-:S02]  /*0b80*/  LOP3.LUT R8, R8, 0xfffffff8, RZ, 0xc0, !PT ;  /* 0xfffffff808087812 */ /* 0x000fc400078ec0ff */
[----:B------:R-:W-:Y:S02]  /*0b90*/  LEA.HI R6, R6, R23, RZ, 0x5 ;  /* 0x0000001706067211 */ /* 0x000fe400078f28ff */
[----:B------:R-:W-:Y:S01]  /*0ba0*/  LOP3.LUT R18, R0, 0xfffffff8, RZ, 0xc0, !PT ;  /* 0xfffffff800127812 */ /* 0x000fe200078ec0ff */
[----:B0-----:R-:W-:Y:S01]  /*0bb0*/  IMAD.HI R2, R156, 0x55555556, RZ ;  /* 0x555555569c027827 */ /* 0x001fe200078e02ff */
[----:B------:R-:W-:Y:S02]  /*0bc0*/  LEA.HI R9, R7, R7, RZ, 0x1 ;  /* 0x0000000707097211 */ /* 0x000fe400078f08ff */
[----:B------:R-:W-:Y:S01]  /*0bd0*/  SHF.R.S32.HI R6, RZ, 0x5, R6 ;  /* 0x00000005ff067819 */ /* 0x000fe20000011406 */
[----:B------:R-:W-:Y:S01]  /*0be0*/  IMAD.IADD R5, R5, 0x1, -R8 ;  /* 0x0000000105057824 */ /* 0x000fe200078e0a08 */
[----:B------:R-:W-:Y:S01]  /*0bf0*/  LEA.HI R3, R2, R2, RZ, 0x1 ;  /* 0x0000000202037211 */ /* 0x000fe200078f08ff */
[----:B------:R-:W-:Y:S01]  /*0c00*/  IMAD.IADD R18, R10, 0x1, -R18 ;  /* 0x000000010a127824 */ /* 0x000fe200078e0a12 */
[----:B------:R-:W-:Y:S01]  /*0c10*/  LOP3.LUT R2, R9, 0x1ffffffe, RZ, 0xc0, !PT ;  /* 0x1ffffffe09027812 */ /* 0x000fe200078ec0ff */
[----:B------:R-:W-:Y:S01]  /*0c20*/  IMAD R6, R6, 0x10, R5 ;  /* 0x0000001006067824 */ /* 0x000fe200078e0205 */
[----:B------:R-:W-:Y:S01]  /*0c30*/  LOP3.LUT R16, R4, 0x7ffffffc, RZ, 0xc0, !PT ;  /* 0x7ffffffc04107812 */ /* 0x000fe200078ec0ff */
[----:B------:R-:W-:Y:S01]  /*0c40*/  IMAD R3, R3, -0x3, R156 ;  /* 0xfffffffd03037824 */ /* 0x000fe200078e029c */
[----:B------:R-:W-:Y:S01]  /*0c50*/  SHF.L.U32 R19, R18, 0x3, RZ ;  /* 0x0000000312137819 */ /* 0x000fe200000006ff */
[----:B------:R-:W-:Y:S01]  /*0c60*/  IMAD.IADD R2, R7, 0x1, -R2 ;  /* 0x0000000107027824 */ /* 0x000fe200078e0a02 */
[----:B------:R-:W-:Y:S01]  /*0c70*/  SHF.R.S32.HI R22, RZ, 0x3, R0 ;  /* 0x00000003ff167819 */ /* 0x000fe20000011400 */
[----:B------:R-:W-:Y:S01]  /*0c80*/  IMAD R157, R3, 0x40, R6 ;  /* 0x00000040039d7824 */ /* 0x000fe200078e0206 */
[----:B------:R-:W-:Y:S01]  /*0c90*/  SHF.R.S32.HI R0, RZ, 0x1f, R19 ;  /* 0x0000001fff007819 */ /* 0x000fe20000011413 */
[----:B------:R-:W-:-:S02]  /*0ca0*/  IMAD.IADD R16, R23, 0x1, -R16 ;  /* 0x0000000117107824 */ /* 0x000fc400078e0a10 */
[----:B------:R-:W-:-:S07]  /*0cb0*/  IMAD R17, R2, 0x8, R157 ;  /* 0x0000000802117824 */ /* 0x000fce00078e029d */
.L_x_14999:
        /* <DEDUP_REMOVED lines=21> */
.L_x_14955:
[----:B------:R-:W-:Y:S01]  /*0e10*/  ULDC UR8, c[0x0][0xc54] ;  /* 0x0003150000087ab9 */ /* 0x000fe20000000800 */
[----:B------:R-:W-:Y:S01]  /*0e20*/  UMOV UR4, UR9 ;  /* 0x0000000900047c82 */ /* 0x000fe20008000000 */
[----:B------:R-:W-:-:S11]  /*0e30*/  UISETP.NE.AND UP0, UPT, UR8, 0x1, UPT ;  /* 0x000000010800788c */ /* 0x000fd6000bf05270 */
[----:B------:R-:W-:Y:S02]  /*0e40*/  @UP0 ULDC.64 UR10, c[0x0][0xc58] ;  /* 0x00031600000a0ab9 */ /* 0x000fe40000000a00 */
[----:B------:R-:W-:-:S04]  /*0e50*/  UIMAD.WIDE.U32 UR6, UR9, UR10, URZ ;  /* 0x0000000a090672a5 */ /* 0x000fc8000f8e003f */
[----:B------:R-:W-:-:S04]  /*0e60*/  @UP0 USHF.R.U32.HI UR4, URZ, UR11, UR7 ;  /* 0x0000000b3f040299 */ /* 0x000fc80008011607 */
[----:B------:R-:W-:-:S12]  /*0e70*/  UIMAD UR6, UR4, UR8, URZ ;  /* 0x00000008040672a4 */ /* 0x000fd8000f8e023f */
.L_x_14956:
        /* <DEDUP_REMOVED lines=14> */
[----:B------:R-:W-:Y:S01]  /*0f60*/  UIMAD UR40, UR4, 0xc0, URZ ;  /* 0x000000c0042878a4 */ /* 0x000fe2000f8e023f */
        /* <DEDUP_REMOVED lines=32> */
[----:B------:R-:W-:-:S02]  /*1170*/  USHF.R.U32.HI UR5, URZ, 0x1f, UR9 ;  /* 0x0000001f3f057899 */ /* 0x000fc40008011609 */
[----:B------:R-:W-:Y:S02]  /*1180*/  ULEA.HI.SX32 UR7, UR7, UR4, 0x1a ;  /* 0x0000000407077291 */ /* 0x000fe4000f8fd23f */
[----:B------:R-:W-:Y:S01]  /*1190*/  ULEA.HI.SX32 UR9, UR9, UR5, 0x1a ;  /* 0x0000000509097291 */ /* 0x000fe2000f8fd23f */
[----:B------:R-:W-:Y:S01]  /*11a0*/  ULDC UR43, c[0x0][0xc48] ;  /* 0x00031200002b7ab9 */ /* 0x000fe20000000800 */
[----:B------:R-:W-:Y:S02]  /*11b0*/  UMOV UR42, UR11 ;  /* 0x0000000b002a7c82 */ /* 0x000fe40008000000 */
[----:B------:R-:W-:Y:S02]  /*11c0*/  UISETP.LT.AND UP0, UPT, UR7, UR9, UPT ;  /* 0x000000090700728c */ /* 0x000fe4000bf01270 */
[----:B------:R-:W-:Y:S02]  /*11d0*/  UISETP.NE.AND UP1, UPT, UR43, 0x1, UPT ;  /* 0x000000012b00788c */ /* 0x000fe4000bf25270 */
[----:B------:R-:W-:-:S02]  /*11e0*/  USEL UR50, UR7, UR9, UP0 ;  /* 0x0000000907327287 */ /* 0x000fc40008000000 */
[----:B------:R-:W-:Y:S02]  /*11f0*/  UP2UR UR47, UPR, URZ, 0x4 ;  /* 0x000000043f2f7883 */ /* 0x000fe40008000000 */
[----:B------:R-:W-:-:S05]  /*1200*/  UISETP.GE.AND UP0, UPT, UR50, 0x1, UPT ;  /* 0x000000013200788c */ /* 0x000fca000bf06270 */
        /* <DEDUP_REMOVED lines=39> */
.L_x_14958:
        /* <DEDUP_REMOVED lines=56> */
.L_x_15085:
[----:B------:R-:W-:Y:S05]  /*1800*/  @!P0 BRA `(.L_x_14960) ;  /* 0x0000000000048947 */ /* 0x000fea0003800000 */
[----:B------:R-:W-:Y:S01]  /*1810*/  BPT.TRAP 0x1 ;  /* 0x000000040000795c */ /* 0x000fe20000300000 */
.L_x_14960:
[----:B------:R-:W-:Y:S02]  /*1820*/  IMAD.U32 R2, RZ, RZ, UR38 ;  /* 0x00000026ff027e24 */ /* 0x000fe4000f8e00ff */
[----:B0-----:R-:W-:-:S03]  /*1830*/  IMAD.U32 R3, RZ, RZ, UR37 ;  /* 0x00000025ff037e24 */ /* 0x001fc6000f8e00ff */
[----:B------:R-:W-:Y:S02]  /*1840*/  LEA R2, R2, UR45, 0x3 ;  /* 0x0000002d02027c11 */ /* 0x000fe4000f8e18ff */
[----:B------:R-:W-:-:S04]  /*1850*/  SHF.L.U32 R3, R3, 0x1f, RZ ;  /* 0x0000001f03037819 */ /* 0x000fc800000006ff */
[----:B------:R0:W1:Y:S01]  /*1860*/  SYNCS.PHASECHK.TRANS64.TRYWAIT P1, [R2+URZ+0x13230], R3 ;  /* 0x01323003020075a7 */ /* 0x000062000802017f */
[----:B------:R-:W-:Y:S05]  /*1870*/  @!P0 BRA `(.L_x_14961) ;  /* 0x0000000000048947 */ /* 0x000fea0003800000 */
[----:B------:R-:W-:Y:S01]  /*1880*/  BPT.TRAP 0x1 ;  /* 0x000000040000795c */ /* 0x000fe20000300000 */
.L_x_14961:
[----:B-1----:R-:W-:Y:S05]  /*1890*/  @P1 BRA `(.L_x_14962) ;  /* 0x0000000000081947 */ /* 0x002fea0003800000 */
[----:B------:R-:W1:Y:S02]  /*18a0*/  SYNCS.PHASECHK.TRANS64.TRYWAIT P1, [R2+URZ+0x13230], R3 ;  /* 0x01323003020075a7 */ /* 0x000e64000802017f */
[----:B-1----:R-:W-:Y:S05]  /*18b0*/  @!P1 BRA `(.L_x_14963) ;  /* 0x0000010c00889947 */ /* 0x002fea0003800000 */
.L_x_14962:
[----:B------:R-:W-:-:S04]  /*18c0*/  UIADD3 UR4, UR45, 0xe000, URZ ;  /* 0x0000e0002d047890 */ /* 0x000fc8000fffe03f */
[----:B------:R-:W-:-:S04]  /*18d0*/  USHF.R.U32.HI UR4, URZ, 0x4, UR4 ;  /* 0x000000043f047899 */ /* 0x000fc80008011604 */
[----:B------:R-:W-:-:S06]  /*18e0*/  ULOP3.LUT UR4, UR4, 0x3fff, URZ, 0xc0, !UPT ;  /* 0x00003fff04047892 */ /* 0x000fcc000f8ec03f */
[----:B------:R-:W-:Y:S01]  /*18f0*/  MOV R4, UR4 ;  /* 0x0000000400047c02 */ /* 0x000fe20008000f00 */
        /* <DEDUP_REMOVED lines=69> */
.L_x_14964:
[----:B------:R-:W-:Y:S01]  /*1d50*/  UISETP.NE.AND UP0, UPT, UR47, URZ, UPT ;  /* 0x0000003f2f00728c */ /* 0x000fe2000bf05270 */
[C---:B------:R-:W-:Y:S01]  /*1d60*/  FMUL.FTZ R14, R0.reuse, R76 ;  /* 0x0000004c000e7220 */ /* 0x040fe20000410000 */
[C---:B------:R-:W-:Y:S01]  /*1d70*/  FMUL.FTZ R76, R0.reuse, R78 ;  /* 0x0000004e004c7220 */ /* 0x040fe20000410000 */
[C---:B------:R-:W-:Y:S01]  /*1d80*/  FMUL.FTZ R78, R0.reuse, R82 ;  /* 0x00000052004e7220 */ /* 0x040fe20000410000 */
        /* <DEDUP_REMOVED lines=8> */
[----:B------:R-:W-:Y:S01]  /*1e10*/  ULDC UR11, c[0x0][0x2f0] ;  /* 0x0000bc00000b7ab9 */ /* 0x000fe20000000800 */
[C---:B------:R-:W-:Y:S01]  /*1e20*/  FMUL.FTZ R59, R0.reuse, R61 ;  /* 0x0000003d003b7220 */ /* 0x040fe20000410000 */
[C---:B------:R-:W-:Y:S01]  /*1e30*/  FMUL.FTZ R61, R0.reuse, R65 ;  /* 0x00000041003d7220 */ /* 0x040fe20000410000 */
[C---:B------:R-:W-:Y:S01]  /*1e40*/  FMUL.FTZ R65, R0.reuse, R67 ;  /* 0x0000004300417220 */ /* 0x040fe20000410000 */
[C---:B01----:R-:W-:Y:S01]  /*1e50*/  FMUL.FTZ R3, R0.reuse, R88 ;  /* 0x0000005800037220 */ /* 0x043fe20000410000 */
        /* <DEDUP_REMOVED lines=8> */
[----:B------:R-:W-:Y:S01]  /*1ee0*/  UIMAD UR6, UR50, -0xa0, URZ ;  /* 0xffffff60320678a4 */ /* 0x000fe2000f8e023f */
[C---:B------:R-:W-:Y:S01]  /*1ef0*/  FMUL.FTZ R72, R0.reuse, R84 ;  /* 0x0000005400487220 */ /* 0x040fe20000410000 */
[C---:B------:R-:W-:Y:S01]  /*1f00*/  FMUL.FTZ R63, R0.reuse, R69 ;  /* 0x00000045003f7220 */ /* 0x040fe20000410000 */
[----:B------:R-:W-:Y:S01]  /*1f10*/  IMAD.U32 R69, RZ, RZ, UR11 ;  /* 0x0000000bff457e24 */ /* 0x000fe2000f8e00ff */
[----:B------:R-:W0:Y:S01]  /*1f20*/  SHFL.IDX PT, R57, R82, 0x1, 0x1c1f ;  /* 0x003c1f0052397f89 */ /* 0x000e2200000e0000 */
[----:B------:R-:W-:Y:S01]  /*1f30*/  UIADD3 UR7, UR6, 0xa1, URZ ;  /* 0x000000a106077890 */ /* 0x000fe2000fffe03f */
[C---:B------:R-:W-:Y:S01]  /*1f40*/  FMUL.FTZ R90, R0.reuse, R94 ;  /* 0x0000005e005a7220 */ /* 0x040fe20000410000 */
[----:B------:R-:W-:Y:S01]  /*1f50*/  UIMAD UR6, UR41, UR11, UR6 ;  /* 0x0000000b290672a4 */ /* 0x000fe2000f8e0206 */
[C---:B------:R-:W-:Y:S01]  /*1f60*/  FMUL.FTZ R13, R0.reuse, R73 ;  /* 0x00000049000d7220 */ /* 0x040fe20000410000 */
[C---:B------:R-:W-:Y:S01]  /*1f70*/  FMUL.FTZ R73, R0.reuse, R85 ;  /* 0x0000005500497220 */ /* 0x040fe20000410000 */
[----:B------:R-:W1:Y:S01]  /*1f80*/  MUFU.TANH R88, R88 ;  /* 0x0000005800587308 */ /* 0x000e620000002400 */
[----:B------:R-:W-:Y:S01]  /*1f90*/  IMAD.U32 R67, RZ, RZ, UR7 ;  /* 0x00000007ff437e24 */ /* 0x000fe2000f8e00ff */
[----:B------:R-:W-:Y:S01]  /*1fa0*/  UIADD3 UR6, UR6, 0xa0, URZ ;  /* 0x000000a006067890 */ /* 0x000fe2000fffe03f */
[C---:B------:R-:W-:Y:S01]  /*1fb0*/  FMUL.FTZ R91, R0.reuse, R95 ;  /* 0x0000005f005b7220 */ /* 0x040fe20000410000 */
[----:B------:R-:W-:Y:S01]  /*1fc0*/  FMUL.FTZ R105, R0, R62 ;  /* 0x0000003e00697220 */ /* 0x000fe20000410000 */
[----:B------:R-:W-:Y:S01]  /*1fd0*/  IMAD R84, R16, -0x2, R67 ;  /* 0xfffffffe10547824 */ /* 0x000fe200078e0243 */
[----:B------:R-:W-:Y:S01]  /*1fe0*/  ULDC UR12, c[0x0][0x288] ;  /* 0x0000a200000c7ab9 */ /* 0x000fe20000000800 */
[----:B------:R-:W-:Y:S01]  /*1ff0*/  FMUL.FTZ R62, R0, R68 ;  /* 0x00000044003e7220 */ /* 0x000fe20000410000 */
[----:B------:R-:W2:Y:S01]  /*2000*/  MUFU.TANH R89, R89 ;  /* 0x0000005900597308 */ /* 0x000ea20000002400 */
[----:B------:R-:W-:-:S02]  /*2010*/  IMAD.U32 R85, RZ, RZ, UR6 ;  /* 0x00000006ff557e24 */ /* 0x000fc4000f8e00ff */
[C---:B------:R-:W-:Y:S01]  /*2020*/  FMUL.FTZ R6, R0.reuse, R92 ;  /* 0x0000005c00067220 */ /* 0x040fe20000410000 */
[----:B------:R-:W-:Y:S02]  /*2030*/  IMAD R84, R69, UR41, R84 ;  /* 0x0000002945547c24 */ /* 0x000fe4000f8e0254 */
[----:B------:R-:W-:Y:S01]  /*2040*/  FMUL.FTZ R92, R0, R98 ;  /* 0x00000062005c7220 */ /* 0x000fe20000410000 */
[----:B------:R-:W-:Y:S02]  /*2050*/  IMAD R85, R16, -0x2, R85 ;  /* 0xfffffffe10557824 */ /* 0x000fe400078e0255 */
[C---:B------:R-:W-:Y:S01]  /*2060*/  FMUL.FTZ R7, R0.reuse, R93 ;  /* 0x0000005d00077220 */ /* 0x040fe20000410000 */
[C---:B------:R-:W-:Y:S01]  /*2070*/  FMUL.FTZ R93, R0.reuse, R99 ;  /* 0x00000063005d7220 */ /* 0x040fe20000410000 */
[----:B------:R-:W3:Y:S01]  /*2080*/  MUFU.TANH R90, R90 ;  /* 0x0000005a005a7308 */ /* 0x000ee20000002400 */
[C---:B------:R-:W-:Y:S01]  /*2090*/  FMUL.FTZ R94, R0.reuse, R102 ;  /* 0x00000066005e7220 */ /* 0x040fe20000410000 */
[----:B0-----:R-:W-:Y:S01]  /*20a0*/  IADD3 R68, R57, -UR12, R84 ;  /* 0x8000000c39447c10 */ /* 0x001fe2000fffe054 */
[C---:B------:R-:W-:Y:S01]  /*20b0*/  FMUL.FTZ R9, R0.reuse, R97 ;  /* 0x0000006100097220 */ /* 0x040fe20000410000 */
[C---:B------:R-:W-:Y:S01]  /*20c0*/  FMUL.FTZ R95, R0.reuse, R103 ;  /* 0x00000067005f7220 */ /* 0x040fe20000410000 */
[C---:B------:R-:W-:Y:S01]  /*20d0*/  FMUL.FTZ R75, R0.reuse, R75 ;  /* 0x0000004b004b7220 */ /* 0x040fe20000410000 */
[----:B------:R-:W-:Y:S01]  /*20e0*/  VIMNMX R57, R85, R68, PT ;  /* 0x0000004455397248 */ /* 0x000fe20003fe0100 */
[C---:B------:R-:W-:Y:S01]  /*20f0*/  FMUL.FTZ R11, R0.reuse, R101 ;  /* 0x00000065000b7220 */ /* 0x040fe20000410000 */
[----:B------:R-:W0:Y:S01]  /*2100*/  MUFU.TANH R91, R91 ;  /* 0x0000005b005b7308 */ /* 0x000e220000002400 */
[C---:B------:R-:W-:Y:S01]  /*2110*/  FMUL.FTZ R15, R0.reuse, R77 ;  /* 0x0000004d000f7220 */ /* 0x040fe20000410000 */
[C---:B------:R-:W-:Y:S01]  /*2120*/  ISETP.GT.AND P1, PT, R57.reuse, RZ, PT ;  /* 0x000000ff3900720c */ /* 0x040fe20003f24270 */
[C---:B------:R-:W-:Y:S01]  /*2130*/  FMUL.FTZ R77, R0.reuse, R79 ;  /* 0x0000004f004d7220 */ /* 0x040fe20000410000 */
[C---:B------:R-:W-:Y:S01]  /*2140*/  ISETP.GT.AND P2, PT, R57.reuse, 0x1, PT ;  /* 0x000000013900780c */ /* 0x040fe20003f44270 */
[C---:B------:R-:W-:Y:S01]  /*2150*/  FMUL.FTZ R10, R0.reuse, R100 ;  /* 0x00000064000a7220 */ /* 0x040fe20000410000 */
[----:B------:R-:W-:Y:S01]  /*2160*/  ISETP.GT.AND P3, PT, R57, 0x8, PT ;  /* 0x000000083900780c */ /* 0x000fe20003f64270 */
[----:B------:R-:W-:Y:S01]  /*2170*/  FMUL.FTZ R100, R0, R87 ;  /* 0x0000005700647220 */ /* 0x000fe20000410000 */
[----:B------:R-:W4:Y:S01]  /*2180*/  MUFU.TANH R92, R92 ;  /* 0x0000005c005c7308 */ /* 0x000f220000002400 */
[----:B-1----:R-:W-:Y:S01]  /*2190*/  FSEL R97, R88, -INF , P1 ;  /* 0xff80000058617808 */ /* 0x002fe20000800000 */
[C---:B------:R-:W-:Y:S01]  /*21a0*/  FMUL.FTZ R79, R0.reuse, R83 ;  /* 0x00000053004f7220 */ /* 0x040fe20000410000 */
[----:B--2---:R-:W-:Y:S01]  /*21b0*/  FSEL R89, R89, -INF , P2 ;  /* 0xff80000059597808 */ /* 0x004fe20001000000 */
[C---:B------:R-:W-:Y:S01]  /*21c0*/  FMUL.FTZ R98, R0.reuse, R86 ;  /* 0x0000005600627220 */ /* 0x040fe20000410000 */
[----:B------:R-:W-:Y:S01]  /*21d0*/  ISETP.GT.AND P1, PT, R57, 0x9, PT ;  /* 0x000000093900780c */ /* 0x000fe20003f24270 */
[----:B------:R-:W-:Y:S01]  /*21e0*/  FMUL.FTZ R42, R0, R42 ;  /* 0x0000002a002a7220 */ /* 0x000fe20000410000 */
[----:B---3--:R-:W-:Y:S01]  /*21f0*/  FSEL R99, R90, -INF , P3 ;  /* 0xff8000005a637808 */ /* 0x008fe20001800000 */
[----:B------:R-:W1:Y:S01]  /*2200*/  MUFU.TANH R93, R93 ;  /* 0x0000005d005d7308 */ /* 0x000e620000002400 */
        /* <DEDUP_REMOVED lines=10> */
[----:B----4-:R-:W-:Y:S01]  /*22b0*/  FSEL R103, R92, -INF , P2 ;  /* 0xff8000005c677808 */ /* 0x010fe20001000000 */
[C---:B------:R-:W-:Y:S01]  /*22c0*/  FMUL.FTZ R58, R0.reuse, R60 ;  /* 0x0000003c003a7220 */ /* 0x040fe20000410000 */
[----:B------:R-:W-:Y:S01]  /*22d0*/  FMNMX.FTZ R68, R91, R68, !PT ;  /* 0x000000445b447209 */ /* 0x000fe20007810000 */
[C---:B------:R-:W-:Y:S01]  /*22e0*/  FMUL.FTZ R67, R0.reuse, R71 ;  /* 0x0000004700437220 */ /* 0x040fe20000410000 */
[----:B------:R-:W-:Y:S01]  /*22f0*/  ISETP.GT.AND P2, PT, R57, 0x18, PT ;  /* 0x000000183900780c */ /* 0x000fe20003f44270 */
[----:B------:R-:W2:Y:S01]  /*2300*/  MUFU.TANH R95, R95 ;  /* 0x0000005f005f7308 */ /* 0x000ea20000002400 */
[----:B-1----:R-:W-:Y:S01]  /*2310*/  FSEL R101, R93, -INF , P1 ;  /* 0xff8000005d657808 */ /* 0x002fe20000800000 */
[C---:B------:R-:W-:Y:S01]  /*2320*/  FMUL.FTZ R60, R0.reuse, R64 ;  /* 0x00000040003c7220 */ /* 0x040fe20000410000 */
[----:B------:R-:W-:Y:S01]  /*2330*/  FMNMX.FTZ R68, R103, R68, !PT ;  /* 0x0000004467447209 */ /* 0x000fe20007810000 */
[C---:B------:R-:W-:Y:S01]  /*2340*/  FMUL.FTZ R64, R0.reuse, R66 ;  /* 0x0000004200407220 */ /* 0x040fe20000410000 */
[----:B------:R-:W-:Y:S01]  /*2350*/  ISETP.GT.AND P1, PT, R57, 0x19, PT ;  /* 0x000000193900780c */ /* 0x000fe20003f24270 */
[----:B------:R-:W-:Y:S01]  /*2360*/  FMUL.FTZ R66, R0, R70 ;  /* 0x0000004600427220 */ /* 0x000fe20000410000 */
        /* <DEDUP_REMOVED lines=8> */
[C---:B------:R-:W-:Y:S01]  /*23f0*/  FMUL.FTZ R51, R0.reuse, R51 ;  /* 0x0000003300337220 */ /* 0x040fe20000410000 */
[----:B------:R-:W0:Y:S01]  /*2400*/  MUFU.TANH R75, R75 ;  /* 0x0000004b004b7308 */ /* 0x000e220000002400 */
[----:B--2---:R-:W-:Y:S01]  /*2410*/  FSEL R87, R95, -INF , P1 ;  /* 0xff8000005f577808 */ /* 0x004fe20000800000 */
[C---:B------:R-:W-:Y:S01]  /*2420*/  FMUL.FTZ R55, R0.reuse, R55 ;  /* 0x0000003700377220 */ /* 0x040fe20000410000 */
[----:B------:R-:W-:Y:S01]  /*2430*/  ISETP.GT.AND P1, PT, R57, 0x21, PT ;  /* 0x000000213900780c */ /* 0x000fe20003f24270 */
[----:B------:R-:W-:Y:S01]  /*2440*/  FMUL.FTZ R54, R0, R54 ;  /* 0x0000003600367220 */ /* 0x000fe20000410000 */
[----:B------:R-:W-:Y:S01]  /*2450*/  FMNMX.FTZ R69, R87, R68, !PT ;  /* 0x0000004457457209 */ /* 0x000fe20007810000 */
[----:B------:R-:W2:Y:S01]  /*2460*/  SHFL.IDX PT, R82, R82, RZ, 0x1c1f ;  /* 0x001c1fff52527589 */ /* 0x000ea200000e0000 */
[----:B------:R-:W-:Y:S01]  /*2470*/  ULDC UR20, c[0x0][0x988] ;  /* 0x0002620000147ab9 */ /* 0x000fe20000000800 */
[----:B------:R-:W3:Y:S01]  /*2480*/  MUFU.TANH R76, R76 ;  /* 0x0000004c004c7308 */ /* 0x000ee20000002400 */
[----:B-1----:R-:W-:Y:S01]  /*2490*/  FSEL R86, R96, -INF , P2 ;  /* 0xff80000060567808 */ /* 0x002fe20001000000 */
[C---:B------:R-:W-:Y:S01]  /*24a0*/  FMUL.FTZ R56, R0.reuse, R56 ;  /* 0x0000003800387220 */ /* 0x040fe20000410000 */
[----:B------:R-:W-:Y:S01]  /*24b0*/  ISETP.GT.AND P2, PT, R57, 0x28, PT ;  /* 0x000000283900780c */ /* 0x000fe20003f44270 */
[C---:B------:R-:W-:Y:S01]  /*24c0*/  FMUL.FTZ R40, R0.reuse, R40 ;  /* 0x0000002800287220 */ /* 0x040fe20000410000 */
[C---:B------:R-:W-:Y:S01]  /*24d0*/  FMUL.FTZ R41, R0.reuse, R41 ;  /* 0x0000002900297220 */ /* 0x040fe20000410000 */
[C---:B------:R-:W-:Y:S01]  /*24e0*/  FMUL.FTZ R28, R0.reuse, R28 ;  /* 0x0000001c001c7220 */ /* 0x040fe20000410000 */
[----:B------:R-:W-:Y:S01]  /*24f0*/  FMUL.FTZ R37, R0, R37 ;  /* 0x0000002500257220 */ /* 0x000fe20000410000 */
[----:B------:R-:W1:Y:S01]  /*2500*/  MUFU.TANH R77, R77 ;  /* 0x0000004d004d7308 */ /* 0x000e620000002400 */
[----:B0-----:R-:W-:Y:S01]  /*2510*/  FSEL R83, R75, -INF , P1 ;  /* 0xff8000004b537808 */ /* 0x001fe20000800000 */
[----:B------:R-:W-:Y:S01]  /*2520*/  @UP0 ULDC UR6, c[0x0][0x44c] ;  /* 0x0001130000060ab9 */ /* 0x000fe20000000800 */
[C---:B------:R-:W-:Y:S01]  /*2530*/  ISETP.GT.AND P1, PT, R57.reuse, 0x29, PT ;  /* 0x000000293900780c */ /* 0x040fe20003f24270 */
[----:B------:R-:W-:Y:S01]  /*2540*/  UIMAD.WIDE.U32 UR6, UR40, UR6, URZ ;  /* 0x00000006280672a5 */ /* 0x000fe2000f8e003f */
[----:B------:R-:W-:Y:S01]  /*2550*/  R2UR UR13, R2 ;  /* 0x00000000020d72ca */ /* 0x000fe200000e0000 */
[----:B------:R-:W-:Y:S01]  /*2560*/  @UP0 ULDC UR14, c[0x0][0x450] ;  /* 0x00011400000e0ab9 */ /* 0x000fe20000000800 */
[----:B------:R-:W-:Y:S01]  /*2570*/  UMOV UR10, UR40 ;  /* 0x00000028000a7c82 */ /* 0x000fe20008000000 */
[----:B------:R-:W0:Y:S01]  /*2580*/  MUFU.TANH R78, R78 ;  /* 0x0000004e004e7308 */ /* 0x000e220000002400 */
[----:B---3--:R-:W-:Y:S01]  /*2590*/  FSEL R81, R76, -INF , P2 ;  /* 0xff8000004c517808 */ /* 0x008fe20001000000 */
[----:B------:R-:W-:Y:S01]  /*25a0*/  UIMAD UR11, UR41, UR11, -UR12 ;  /* 0x0000000b290b72a4 */ /* 0x000fe2000f8e0a0c */
[----:B------:R-:W-:Y:S01]  /*25b0*/  ISETP.GT.AND P2, PT, R57, 0x30, PT ;  /* 0x000000303900780c */ /* 0x000fe20003f44270 */
[----:B------:R-:W-:-:S02]  /*25c0*/  @UP0 USHF.R.U32.HI UR10, URZ, UR14, UR7 ;  /* 0x0000000e3f0a0299 */ /* 0x000fc40008011607 */
[----:B------:R-:W-:Y:S02]  /*25d0*/  UIADD3 UR24, UR50, -0x2, URZ ;  /* 0xfffffffe32187890 */ /* 0x000fe4000fffe03f */
[----:B------:R-:W3:Y:S01]  /*25e0*/  MUFU.TANH R79, R79 ;  /* 0x0000004f004f7308 */ /* 0x000ee20000002400 */
[----:B-1----:R-:W-:Y:S01]  /*25f0*/  FSEL R80, R77, -INF , P1 ;  /* 0xff8000004d507808 */ /* 0x002fe20000800000 */
[----:B------:R-:W-:Y:S01]  /*2600*/  UIADD3 UR6, UR11, UR10, URZ ;  /* 0x0000000a0b067290 */ /* 0x000fe2000fffe03f */
[----:B------:R-:W-:-:S03]  /*2610*/  ISETP.GT.AND P1, PT, R57, 0x31, PT ;  /* 0x000000313900780c */ /* 0x000fc60003f24270 */
[----:B------:R-:W-:Y:S02]  /*2620*/  UIMAD.WIDE UR6, UR6, 0x66666667, URZ ;  /* 0x66666667060678a5 */ /* 0x000fe4000f8e023f */
[----:B------:R1:W-:Y:S01]  /*2630*/  MUFU.TANH R88, R42 ;  /* 0x0000002a00587308 */ /* 0x0003e20000002400 */
[----:B0-----:R-:W-:Y:S01]  /*2640*/  FSEL R76, R78, -INF , P2 ;  /* 0xff8000004e4c7808 */ /* 0x001fe20001000000 */
[----:B------:R-:W-:Y:S01]  /*2650*/  USHF.R.U32.HI UR6, URZ, 0x1f, UR7 ;  /* 0x0000001f3f067899 */ /* 0x000fe20008011607 */
[----:B------:R-:W-:-:S03]  /*2660*/  ISETP.GT.AND P2, PT, R57, 0x38, PT ;  /* 0x000000383900780c */ /* 0x000fc60003f44270 */
[----:B------:R-:W-:Y:S02]  /*2670*/  ULEA.HI.SX32 UR7, UR7, UR6, 0x1a ;  /* 0x0000000607077291 */ /* 0x000fe4000f8fd23f */
[----:B------:R-:W0:Y:S01]  /*2680*/  MUFU.TANH R98, R98 ;  /* 0x0000006200627308 */ /* 0x000e220000002400 */
[----:B-1----:R-:W-:Y:S01]  /*2690*/  FMNMX.FTZ R42, R86, R69, !PT ;  /* 0x00000045562a7209 */ /* 0x002fe20007810000 */
[----:B------:R-:W-:Y:S01]  /*26a0*/  UISETP.LT.AND UP0, UPT, URZ, UR7, UPT ;  /* 0x000000073f00728c */ /* 0x000fe2000bf01270 */
[----:B---3--:R-:W-:Y:S01]  /*26b0*/  FSEL R75, R79, -INF , P1 ;  /* 0xff8000004f4b7808 */ /* 0x008fe20000800000 */
[----:B------:R-:W-:Y:S01]  /*26c0*/  UIADD3 UR6, UR13, 0x13240, URZ ;  /* 0x000132400d067890 */ /* 0x000fe2000fffe03f */
[----:B------:R-:W-:Y:S01]  /*26d0*/  FMNMX.FTZ R42, R83, R42, !PT ;  /* 0x0000002a532a7209 */ /* 0x000fe20007810000 */
[----:B------:R-:W-:Y:S01]  /*26e0*/  USEL UR23, URZ, UR7, !UP0 ;  /* 0x000000073f177287 */ /* 0x000fe2000c000000 */
[----:B------:R-:W-:Y:S01]  /*26f0*/  ISETP.GT.AND P1, PT, R57, 0x39, PT ;  /* 0x000000393900780c */ /* 0x000fe20003f24270 */
[----:B------:R-:W1:Y:S01]  /*2700*/  MUFU.TANH R100, R100 ;  /* 0x0000006400647308 */ /* 0x000e620000002400 */
[----:B------:R-:W-:-:S02]  /*2710*/  UPRMT UR6, UR44, 0x654, UR6 ;  /* 0x000006542c067896 */ /* 0x000fc40008000006 */
[----:B------:R-:W-:-:S05]  /*2720*/  UISETP.GE.AND UP0, UPT, UR24, UR23, UPT ;  /* 0x000000171800728c */ /* 0x000fca000bf06270 */
[----:B------:R3:W-:Y:S01]  /*2730*/  MUFU.TANH R90, R43 ;  /* 0x0000002b005a7308 */ /* 0x0007e20000002400 */
[----:B0-----:R-:W-:Y:S01]  /*2740*/  FSEL R71, R98, -INF , P2 ;  /* 0xff80000062477808 */ /* 0x001fe20001000000 */
[----:B------:R-:W-:Y:S01]  /*2750*/  SYNCS.ARRIVE.TRANS64.RED.A1T0 RZ, [UR6], RZ ;  /* 0x000000ffffff79a7 */ /* 0x000fe20008100406 */
[----:B------:R-:W-:-:S05]  /*2760*/  ISETP.GT.AND P2, PT, R57, 0x40, PT ;  /* 0x000000403900780c */ /* 0x000fca0003f44270 */
[----:B------:R-:W0:Y:S01]  /*2770*/  MUFU.TANH R102, R102 ;  /* 0x0000006600667308 */ /* 0x000e220000002400 */
[----:B---3--:R-:W-:Y:S02]  /*2780*/  FMNMX.FTZ R43, R81, R42, !PT ;  /* 0x0000002a512b7209 */ /* 0x008fe40007810000 */
[----:B-1----:R-:W-:Y:S02]  /*2790*/  FSEL R70, R100, -INF , P1 ;  /* 0xff80000064467808 */ /* 0x002fe40000800000 */
[----:B------:R-:W-:Y:S02]  /*27a0*/  FMNMX.FTZ R43, R80, R43, !PT ;  /* 0x0000002b502b7209 */ /* 0x000fe40007810000 */
[----:B------:R-:W-:Y:S01]  /*27b0*/  ISETP.GT.AND P1, PT, R57, 0x41, PT ;  /* 0x000000413900780c */ /* 0x000fe20003f24270 */
[----:B------:R-:W1:Y:S01]  /*27c0*/  MUFU.TANH R104, R104 ;  /* 0x0000006800687308 */ /* 0x000e620000002400 */
[----:B------:R-:W-:-:S04]  /*27d0*/  FMNMX.FTZ R42, R76, R43, !PT ;  /* 0x0000002b4c2a7209 */ /* 0x000fc80007810000 */
[----:B------:R-:W-:-:S03]  /*27e0*/  FMNMX.FTZ R42, R75, R42, !PT ;  /* 0x0000002a4b2a7209 */ /* 0x000fc60007810000 */
[----:B------:R-:W3:Y:S01]  /*27f0*/  MUFU.TANH R105, R105 ;  /* 0x0000006900697308 */ /* 0x000ee20000002400 */
[----:B------:R-:W-:Y:S02]  /*2800*/  FMNMX.FTZ R43, R71, R42, !PT ;  /* 0x0000002a472b7209 */ /* 0x000fe40007810000 */
[----:B0-----:R-:W-:Y:S02]  /*2810*/  FSEL R69, R102, -INF , P2 ;  /* 0xff80000066457808 */ /* 0x001fe40001000000 */
[----:B------:R-:W-:-:S03]  /*2820*/  ISETP.GT.AND P2, PT, R57, 0x48, PT ;  /* 0x000000483900780c */ /* 0x000fc60003f44270 */
[----:B------:R-:W0:Y:S01]  /*2830*/  MUFU.TANH R106, R106 ;  /* 0x0000006a006a7308 */ /* 0x000e220000002400 */
[----:B-1----:R-:W-:Y:S02]  /*2840*/  FSEL R42, R104, -INF , P1 ;  /* 0xff800000682a7808 */ /* 0x002fe40000800000 */
[----:B------:R-:W-:-:S05]  /*2850*/  ISETP.GT.AND P1, PT, R57, 0x49, PT ;  /* 0x000000493900780c */ /* 0x000fca0003f24270 */
[----:B------:R-:W-:Y:S08]  /*2860*/  MUFU.TANH R64, R64 ;  /* 0x0000004000407308 */ /* 0x000ff00000002400 */
[----:B------:R1:W-:Y:S08]  /*2870*/  MUFU.TANH R68, R46 ;  /* 0x0000002e00447308 */ /* 0x0003f00000002400 */
[----:B------:R-:W4:Y:S01]  /*2880*/  MUFU.TANH R65, R65 ;  /* 0x0000004100417308 */ /* 0x000f220000002400 */
[----:B-1----:R-:W-:-:S02]  /*2890*/  FMNMX.FTZ R46, R70, R43, !PT ;  /* 0x0000002b462e7209 */ /* 0x002fc40007810000 */
[----:B---3--:R-:W-:Y:S02]  /*28a0*/  FSEL R43, R105, -INF , P2 ;  /* 0xff800000692b7808 */ /* 0x008fe40001000000 */
[----:B------:R-:W-:-:S03]  /*28b0*/  ISETP.GT.AND P2, PT, R57, 0x50, PT ;  /* 0x000000503900780c */ /* 0x000fc60003f44270 */
[----:B------:R1:W-:Y:S08]  /*28c0*/  MUFU.TANH R92, R47 ;  /* 0x0000002f005c7308 */ /* 0x0003f00000002400 */
[----:B------:R-:W3:Y:S01]  /*28d0*/  MUFU.TANH R66, R66 ;  /* 0x0000004200427308 */ /* 0x000ee20000002400 */
[----:B-1----:R-:W-:Y:S02]  /*28e0*/  FMNMX.FTZ R47, R69, R46, !PT ;  /* 0x0000002e452f7209 */ /* 0x002fe40007810000 */
[----:B0-----:R-:W-:-:S02]  /*28f0*/  FSEL R46, R106, -INF , P1 ;  /* 0xff8000006a2e7808 */ /* 0x001fc40000800000 */
[----:B------:R-:W-:-:S03]  /*2900*/  ISETP.GT.AND P1, PT, R57, 0x51, PT ;  /* 0x000000513900780c */ /* 0x000fc60003f24270 */
[----:B------:R0:W-:Y:S08]  /*2910*/  MUFU.TANH R78, R50 ;  /* 0x00000032004e7308 */ /* 0x0001f00000002400 */
[----:B------:R-:W1:Y:S01]  /*2920*/  MUFU.TANH R67, R67 ;  /* 0x0000004300437308 */ /* 0x000e620000002400 */
[----:B0-----:R-:W-:-:S04]  /*2930*/  FMNMX.FTZ R50, R42, R47, !PT ;  /* 0x0000002f2a327209 */ /* 0x001fc80007810000 */
[----:B------:R-:W-:-:S03]  /*2940*/  FMNMX.FTZ R47, R43, R50, !PT ;  /* 0x000000322b2f7209 */ /* 0x000fc60007810000 */
[----:B------:R0:W5:Y:S01]  /*2950*/  MUFU.TANH R79, R51 ;  /* 0x00000033004f7308 */ /* 0x0001620000002400 */
[----:B------:R-:W-:Y:S02]  /*2960*/  FMNMX.FTZ R77, R46, R47, !PT ;  /* 0x0000002f2e4d7209 */ /* 0x000fe40007810000 */
[----:B----4-:R-:W-:Y:S02]  /*2970*/  FSEL R47, R65, -INF , P1 ;  /* 0xff800000412f7808 */ /* 0x010fe40000800000 */
[----:B------:R-:W-:-:S03]  /*2980*/  ISETP.GT.AND P1, PT, R57, 0x59, PT ;  /* 0x000000593900780c */ /* 0x000fc60003f24270 */
[----:B------:R4:W-:Y:S01]  /*2990*/  MUFU.TANH R95, R55 ;  /* 0x00000037005f7308 */ /* 0x0009e20000002400 */
[----:B0-----:R-:W-:Y:S01]  /*29a0*/  FMUL.FTZ R51, R0, R26 ;  /* 0x0000001a00337220 */ /* 0x001fe20000410000 */
[----:B------:R-:W-:Y:S02]  /*29b0*/  FSEL R26, R64, -INF , P2 ;  /* 0xff800000401a7808 */ /* 0x000fe40001000000 */
[----:B------:R-:W-:Y:S02]  /*29c0*/  ISETP.GT.AND P2, PT, R57, 0x58, PT ;  /* 0x000000583900780c */ /* 0x000fe40003f44270 */
[----:B------:R-:W-:Y:S02]  /*29d0*/  FMNMX.FTZ R64, R26, R77, !PT ;  /* 0x0000004d1a407209 */ /* 0x000fe40007810000 */
[----:B---3--:R-:W-:Y:S01]  /*29e0*/  FSEL R50, R66, -INF , P2 ;  /* 0xff80000042327808 */ /* 0x008fe20001000000 */
[----:B------:R0:W3:Y:S01]  /*29f0*/  MUFU.TANH R94, R54 ;  /* 0x00000036005e7308 */ /* 0x0000e20000002400 */
[----:B----4-:R-:W-:-:S02]  /*2a00*/  FMNMX.FTZ R55, R47, R64, !PT ;  /* 0x000000402f377209 */ /* 0x010fc40007810000 */
[----:B------:R-:W-:Y:S02]  /*2a10*/  ISETP.GT.AND P2, PT, R57, 0x60, PT ;  /* 0x000000603900780c */ /* 0x000fe40003f44270 */
[----:B------:R-:W-:Y:S01]  /*2a20*/  FMNMX.FTZ R64, R50, R55, !PT ;  /* 0x0000003732407209 */ /* 0x000fe20007810000 */
[----:B------:R-:W-:Y:S01]  /*2a30*/  FMUL.FTZ R55, R0, R30 ;  /* 0x0000001e00377220 */ /* 0x000fe20000410000 */
[----:B------:R-:W-:Y:S01]  /*2a40*/  FSEL R30, R88, -INF , P2 ;  /* 0xff800000581e7808 */ /* 0x000fe20001000000 */
[----:B------:R4:W2:Y:S01]  /*2a50*/  MUFU.TANH R96, R51 ;  /* 0x0000003300607308 */ /* 0x0008a20000002400 */
[C---:B0-----:R-:W-:Y:S01]  /*2a60*/  FMUL.FTZ R54, R0.reuse, R27 ;  /* 0x0000001b00367220 */ /* 0x041fe20000410000 */
[----:B-1----:R-:W-:Y:S02]  /*2a70*/  FSEL R27, R67, -INF , P1 ;  /* 0xff800000431b7808 */ /* 0x002fe40000800000 */
[----:B------:R-:W-:Y:S02]  /*2a80*/  ISETP.GT.AND P1, PT, R57, 0x61, PT ;  /* 0x000000613900780c */ /* 0x000fe40003f24270 */
[----:B------:R-:W-:Y:S01]  /*2a90*/  FMNMX.FTZ R65, R27, R64, !PT ;  /* 0x000000401b417209 */ /* 0x000fe20007810000 */
[----:B------:R-:W-:Y:S01]  /*2aa0*/  FMUL.FTZ R64, R0, R31 ;  /* 0x0000001f00407220 */ /* 0x000fe20000410000 */
[----:B------:R-:W-:Y:S01]  /*2ab0*/  ISETP.GT.AND P2, PT, R57, 0x68, PT ;  /* 0x000000683900780c */ /* 0x000fe20003f44270 */
[----:B------:R0:W1:Y:S01]  /*2ac0*/  MUFU.TANH R77, R54 ;  /* 0x00000036004d7308 */ /* 0x0000620000002400 */
[----:B----4-:R-:W-:-:S02]  /*2ad0*/  FSEL R51, R90, -INF , P1 ;  /* 0xff8000005a337808 */ /* 0x010fc40000800000 */
[----:B------:R-:W-:Y:S02]  /*2ae0*/  FMNMX.FTZ R66, R30, R65, !PT ;  /* 0x000000411e427209 */ /* 0x000fe40007810000 */
[----:B------:R-:W-:Y:S02]  /*2af0*/  ISETP.GT.AND P1, PT, R57, 0x69, PT ;  /* 0x000000693900780c */ /* 0x000fe40003f24270 */
[----:B------:R-:W-:Y:S01]  /*2b00*/  FMNMX.FTZ R65, R51, R66, !PT ;  /* 0x0000004233417209 */ /* 0x000fe20007810000 */
[----:B------:R4:W1:Y:S01]  /*2b10*/  MUFU.TANH R88, R55 ;  /* 0x0000003700587308 */ /* 0x0008620000002400 */
[----:B0-----:R-:W-:Y:S01]  /*2b20*/  FSEL R54, R68, -INF , P2 ;  /* 0xff80000044367808 */ /* 0x001fe20001000000 */
[----:B------:R-:W-:Y:S01]  /*2b30*/  FMUL.FTZ R68, R0, R38 ;  /* 0x0000002600447220 */ /* 0x000fe20000410000 */
[----:B------:R-:W-:Y:S02]  /*2b40*/  ISETP.GT.AND P2, PT, R57, 0x70, PT ;  /* 0x000000703900780c */ /* 0x000fe40003f44270 */
[----:B------:R-:W-:-:S02]  /*2b50*/  FSEL R31, R92, -INF , P1 ;  /* 0xff8000005c1f7808 */ /* 0x000fc40000800000 */
[----:B------:R-:W-:Y:S01]  /*2b60*/  FMNMX.FTZ R66, R54, R65, !PT ;  /* 0x0000004136427209 */ /* 0x000fe20007810000 */
[----:B------:R-:W-:Y:S01]  /*2b70*/  FMUL.FTZ R65, R0, R34 ;  /* 0x0000002200417220 */ /* 0x000fe20000410000 */
[----:B------:R-:W-:Y:S01]  /*2b80*/  ISETP.GT.AND P1, PT, R57, 0x71, PT ;  /* 0x000000713900780c */ /* 0x000fe20003f24270 */
[----:B------:R3:W0:Y:S01]  /*2b90*/  MUFU.TANH R90, R64 ;  /* 0x00000040005a7308 */ /* 0x0006220000002400 */
[----:B----4-:R-:W-:Y:S02]  /*2ba0*/  FSEL R55, R78, -INF , P2 ;  /* 0xff8000004e377808 */ /* 0x010fe40001000000 */
[----:B------:R-:W-:Y:S02]  /*2bb0*/  FMNMX.FTZ R66, R31, R66, !PT ;  /* 0x000000421f427209 */ /* 0x000fe40007810000 */
[----:B------:R-:W-:Y:S02]  /*2bc0*/  ISETP.GT.AND P2, PT, R57, 0x78, PT ;  /* 0x000000783900780c */ /* 0x000fe40003f44270 */
[----:B-----5:R-:W-:Y:S01]  /*2bd0*/  FSEL R34, R79, -INF , P1 ;  /* 0xff8000004f227808 */ /* 0x020fe20000800000 */
[----:B------:R2:W4:Y:S01]  /*2be0*/  MUFU.TANH R92, R65 ;  /* 0x00000041005c7308 */ /* 0x0005220000002400 */
[----:B------:R-:W-:Y:S01]  /*2bf0*/  FMNMX.FTZ R67, R55, R66, !PT ;  /* 0x0000004237437209 */ /* 0x000fe20007810000 */
[----:B------:R-:W-:Y:S01]  /*2c00*/  FMUL.FTZ R66, R0, R35 ;  /* 0x0000002300427220 */ /* 0x000fe20000410000 */
[----:B------:R-:W-:-:S02]  /*2c10*/  ISETP.GT.AND P1, PT, R57, 0x79, PT ;  /* 0x000000793900780c */ /* 0x000fc40003f24270 */
[----:B---3--:R-:W-:Y:S02]  /*2c20*/  FSEL R64, R94, -INF , P2 ;  /* 0xff8000005e407808 */ /* 0x008fe40001000000 */
[----:B------:R-:W-:Y:S01]  /*2c30*/  FMNMX.FTZ R67, R34, R67, !PT ;  /* 0x0000004322437209 */ /* 0x000fe20007810000 */
[----:B------:R3:W5:Y:S01]  /*2c40*/  MUFU.TANH R94, R66 ;  /* 0x00000042005e7308 */ /* 0x0007620000002400 */
[----:B------:R-:W-:Y:S02]  /*2c50*/  ISETP.GT.AND P2, PT, R57, 0x80, PT ;  /* 0x000000803900780c */ /* 0x000fe40003f44270 */
[----:B------:R-:W-:Y:S02]  /*2c60*/  FSEL R35, R95, -INF , P1 ;  /* 0xff8000005f237808 */ /* 0x000fe40000800000 */
[----:B------:R-:W-:Y:S02]  /*2c70*/  FMNMX.FTZ R78, R64, R67, !PT ;  /* 0x00000043404e7209 */ /* 0x000fe40007810000 */
[----:B------:R-:W-:Y:S01]  /*2c80*/  ISETP.GT.AND P1, PT, R57, 0x81, PT ;  /* 0x000000813900780c */ /* 0x000fe20003f24270 */
[----:B------:R-:W-:Y:S01]  /*2c90*/  MUFU.TANH R3, R3 ;  /* 0x0000000300037308 */ /* 0x000fe20000002400 */
[----:B--2---:R-:W-:-:S02]  /*2ca0*/  FSEL R65, R96, -INF , P2 ;  /* 0xff80000060417808 */ /* 0x004fc40001000000 */
[----:B------:R-:W-:Y:S02]  /*2cb0*/  FMNMX.FTZ R78, R35, R78, !PT ;  /* 0x0000004e234e7209 */ /* 0x000fe40007810000 */
[----:B------:R-:W-:Y:S02]  /*2cc0*/  ISETP.GT.AND P2, PT, R57, 0x88, PT ;  /* 0x000000883900780c */ /* 0x000fe40003f44270 */
[----:B-1----:R-:W-:Y:S01]  /*2cd0*/  FSEL R38, R77, -INF , P1 ;  /* 0xff8000004d267808 */ /* 0x002fe20000800000 */
[C---:B------:R-:W-:Y:S01]  /*2ce0*/  FMUL.FTZ R77, R0.reuse, R39 ;  /* 0x00000027004d7220 */ /* 0x040fe20000410000 */
[----:B------:R-:W-:Y:S01]  /*2cf0*/  FMNMX.FTZ R79, R65, R78, !PT ;  /* 0x0000004e414f7209 */ /* 0x000fe20007810000 */
[----:B------:R1:W2:Y:S01]  /*2d00*/  MUFU.TANH R96, R68 ;  /* 0x0000004400607308 */ /* 0x0002a20000002400 */
[----:B------:R-:W-:Y:S01]  /*2d10*/  ISETP.GT.AND P1, PT, R57, 0x89, PT ;  /* 0x000000893900780c */ /* 0x000fe20003f24270 */
[----:B------:R-:W-:Y:S01]  /*2d20*/  FMUL.FTZ R78, R0, R45 ;  /* 0x0000002d004e7220 */ /* 0x000fe20000410000 */
[----:B------:R-:W-:-:S02]  /*2d30*/  FSEL R67, R88, -INF , P2 ;  /* 0xff80000058437808 */ /* 0x000fc40001000000 */
[----:B---3--:R-:W-:Y:S01]  /*2d40*/  FMNMX.FTZ R66, R38, R79, !PT ;  /* 0x0000004f26427209 */ /* 0x008fe20007810000 */
[----:B------:R-:W-:Y:S01]  /*2d50*/  FMUL.FTZ R79, R0, R44 ;  /* 0x0000002c004f7220 */ /* 0x000fe20000410000 */
[----:B------:R-:W-:Y:S01]  /*2d60*/  ISETP.GT.AND P2, PT, R57, 0x90, PT ;  /* 0x000000903900780c */ /* 0x000fe20003f44270 */
[----:B------:R-:W3:Y:S01]  /*2d70*/  MUFU.TANH R77, R77 ;  /* 0x0000004d004d7308 */ /* 0x000ee20000002400 */
[----:B0-----:R-:W-:Y:S02]  /*2d80*/  FSEL R39, R90, -INF , P1 ;  /* 0xff8000005a277808 */ /* 0x001fe40000800000 */
[----:B-1----:R-:W-:Y:S02]  /*2d90*/  FMNMX.FTZ R68, R67, R66, !PT ;  /* 0x0000004243447209 */ /* 0x002fe40007810000 */
[----:B------:R-:W-:Y:S02]  /*2da0*/  ISETP.GT.AND P1, PT, R57, 0x91, PT ;  /* 0x000000913900780c */ /* 0x000fe40003f24270 */
[----:B----4-:R-:W-:Y:S01]  /*2db0*/  FSEL R66, R92, -INF , P2 ;  /* 0xff8000005c427808 */ /* 0x010fe20001000000 */
[----:B------:R-:W0:Y:S01]  /*2dc0*/  MUFU.TANH R5, R5 ;  /* 0x0000000500057308 */ /* 0x000e220000002400 */
[----:B------:R-:W-:Y:S01]  /*2dd0*/  FMNMX.FTZ R95, R39, R68, !PT ;  /* 0x00000044275f7209 */ /* 0x000fe20007810000 */
[----:B------:R-:W-:Y:S01]  /*2de0*/  VIADD R92, R84, -UR12 ;  /* 0x8000000c545c7c36 */ /* 0x000fe20008000000 */
[----:B------:R-:W-:-:S02]  /*2df0*/  ISETP.GT.AND P2, PT, R57, 0x98, PT ;  /* 0x000000983900780c */ /* 0x000fc40003f44270 */
[----:B-----5:R-:W-:Y:S02]  /*2e00*/  FSEL R44, R94, -INF , P1 ;  /* 0xff8000005e2c7808 */ /* 0x020fe40000800000 */
[----:B------:R-:W-:Y:S01]  /*2e10*/  FMNMX.FTZ R95, R66, R95, !PT ;  /* 0x0000005f425f7209 */ /* 0x000fe20007810000 */
[----:B------:R-:W1:Y:S01]  /*2e20*/  MUFU.TANH R6, R6 ;  /* 0x0000000600067308 */ /* 0x000e620000002400 */
[----:B------:R-:W-:Y:S02]  /*2e30*/  ISETP.GT.AND P1, PT, R57, 0x99, PT ;  /* 0x000000993900780c */ /* 0x000fe40003f24270 */
[----:B--2---:R-:W-:Y:S02]  /*2e40*/  FSEL R45, R96, -INF , P2 ;  /* 0xff800000602d7808 */ /* 0x004fe40001000000 */
[----:B------:R-:W-:Y:S02]  /*2e50*/  FMNMX.FTZ R88, R44, R95, !PT ;  /* 0x0000005f2c587209 */ /* 0x000fe40007810000 */
[----:B---3--:R-:W-:Y:S01]  /*2e60*/  FSEL R68, R77, -INF , P1 ;  /* 0xff8000004d447808 */ /* 0x008fe20000800000 */
[C---:B------:R-:W-:Y:S01]  /*2e70*/  FMUL.FTZ R77, R0.reuse, R48 ;  /* 0x00000030004d7220 */ /* 0x040fe20000410000 */
[----:B------:R-:W-:Y:S01]  /*2e80*/  FMNMX.FTZ R57, R45, R88, !PT ;  /* 0x000000582d397209 */ /* 0x000fe20007810000 */
[C---:B------:R-:W-:Y:S01]  /*2e90*/  FMUL.FTZ R48, R0.reuse, R49 ;  /* 0x0000003100307220 */ /* 0x040fe20000410000 */
[C---:B------:R-:W-:Y:S01]  /*2ea0*/  FMUL.FTZ R49, R0.reuse, R52 ;  /* 0x0000003400317220 */ /* 0x040fe20000410000 */
[----:B------:R-:W-:Y:S01]  /*2eb0*/  FMUL.FTZ R52, R0, R53 ;  /* 0x0000003500347220 */ /* 0x000fe20000410000 */
[----:B------:R-:W-:Y:S01]  /*2ec0*/  FMNMX.FTZ R57, R68, R57, !PT ;  /* 0x0000003944397209 */ /* 0x000fe20007810000 */
[C---:B------:R-:W-:Y:S01]  /*2ed0*/  FMUL.FTZ R53, R0.reuse, R24 ;  /* 0x0000001800357220 */ /* 0x040fe20000410000 */
[C---:B------:R-:W-:Y:S01]  /*2ee0*/  FMUL.FTZ R24, R0.reuse, R25 ;  /* 0x0000001900187220 */ /* 0x040fe20000410000 */
[C---:B------:R-:W-:Y:S01]  /*2ef0*/  FMUL.FTZ R25, R0.reuse, R29 ;  /* 0x0000001d00197220 */ /* 0x040fe20000410000 */
[C---:B------:R-:W-:Y:S01]  /*2f00*/  FMUL.FTZ R29, R0.reuse, R32 ;  /* 0x00000020001d7220 */ /* 0x040fe20000410000 */
[----:B------:R-:W2:Y:S01]  /*2f10*/  SHFL.BFLY PT, R88, R57, 0x2, 0x1f ;  /* 0x0c401f0039587f89 */ /* 0x000ea200000e0000 */
[C---:B------:R-:W-:Y:S01]  /*2f20*/  FMUL.FTZ R32, R0.reuse, R33 ;  /* 0x0000002100207220 */ /* 0x040fe20000410000 */
[----:B------:R-:W-:Y:S01]  /*2f30*/  FMUL.FTZ R33, R0, R36 ;  /* 0x0000002400217220 */ /* 0x000fe20000410000 */
[----:B------:R-:W-:Y:S01]  /*2f40*/  IMAD.U32 R36, RZ, RZ, UR20 ;  /* 0x00000014ff247e24 */ /* 0x000fe2000f8e00ff */
[----:B------:R-:W3:Y:S01]  /*2f50*/  MUFU.TANH R7, R7 ;  /* 0x0000000700077308 */ /* 0x000ee20000002400 */
[----:B------:R-:W-:-:S04]  /*2f60*/  VIADDMNMX R92, R82, R92, R85, PT ;  /* 0x0000005c525c7246 */ /* 0x000fc80003800155 */
[C---:B------:R-:W-:Y:S02]  /*2f70*/  ISETP.GT.AND P2, PT, R92.reuse, 0x1, PT ;  /* 0x000000015c00780c */ /* 0x040fe40003f44270 */
[----:B------:R-:W-:Y:S01]  /*2f80*/  ISETP.GT.AND P3, PT, R92, 0x8, PT ;  /* 0x000000085c00780c */ /* 0x000fe20003f64270 */
[----:B------:R-:W4:Y:S01]  /*2f90*/  MUFU.TANH R8, R8 ;  /* 0x0000000800087308 */ /* 0x000f220000002400 */
[----:B0-----:R-:W-:Y:S02]  /*2fa0*/  FSEL R84, R5, -INF , P2 ;  /* 0xff80000005547808 */ /* 0x001fe40001000000 */
[----:B-1----:R-:W-:Y:S02]  /*2fb0*/  FSEL R6, R6, -INF , P3 ;  /* 0xff80000006067808 */ /* 0x002fe40001800000 */
[----:B------:R-:W-:-:S03]  /*2fc0*/  ISETP.GT.AND P2, PT, R92, 0x10, PT ;  /* 0x000000105c00780c */ /* 0x000fc60003f44270 */
[----:B------:R-:W0:Y:S01]  /*2fd0*/  MUFU.TANH R9, R9 ;  /* 0x0000000900097308 */ /* 0x000e220000002400 */
[----:B--2---:R-:W-:-:S07]  /*2fe0*/  FMNMX.FTZ R88, R57, R88, !PT ;  /* 0x0000005839587209 */ /* 0x004fce0007810000 */
[----:B------:R-:W1:Y:S01]  /*2ff0*/  MUFU.TANH R10, R10 ;  /* 0x0000000a000a7308 */ /* 0x000e620000002400 */
[----:B------:R-:W2:Y:S07]  /*3000*/  SHFL.BFLY PT, R57, R88, 0x1, 0x1f ;  /* 0x0c201f0058397f89 */ /* 0x000eae00000e0000 */
[----:B------:R-:W5:Y:S08]  /*3010*/  MUFU.TANH R11, R11 ;  /* 0x0000000b000b7308 */ /* 0x000f700000002400 */
[----:B------:R-:W5:Y:S08]  /*3020*/  MUFU.TANH R12, R12 ;  /* 0x0000000c000c7308 */ /* 0x000f700000002400 */
[----:B------:R-:W5:Y:S01]  /*3030*/  MUFU.TANH R13, R13 ;  /* 0x0000000d000d7308 */ /* 0x000f620000002400 */
[----:B--2---:R-:W-:-:S04]  /*3040*/  FMNMX.FTZ R57, R88, R57, !PT ;  /* 0x0000003958397209 */ /* 0x004fc80007810000 */
[C---:B------:R-:W-:Y:S01]  /*3050*/  FSETP.NEU.FTZ.AND P1, PT, R57.reuse, -INF , PT ;  /* 0xff8000003900780b */ /* 0x040fe20003f3d000 */
[----:B------:R-:W-:-:S02]  /*3060*/  FFMA.FTZ R36, R57, R36, -8 ;  /* 0xc100000039247423 */ /* 0x000fc40000010024 */
[----:B------:R-:W2:Y:S03]  /*3070*/  MUFU.TANH R14, R14 ;  /* 0x0000000e000e7308 */ /* 0x000ea60000002400 */
[----:B------:R-:W-:Y:S02]  /*3080*/  FSEL R36, R36, RZ, P1 ;  /* 0x000000ff24247208 */ /* 0x000fe40000800000 */
[----:B------:R-:W-:-:S03]  /*3090*/  ISETP.GT.AND P1, PT, R92, RZ, PT ;  /* 0x000000ff5c00720c */ /* 0x000fc60003f24270 */
[--C-:B------:R-:W-:Y:S01]  /*30a0*/  FFMA.FTZ R95, R93, UR20, -R36.reuse ;  /* 0x000000145d5f7c23 */ /* 0x100fe20008010824 */
[----:B------:R-:W-:Y:S01]  /*30b0*/  FSEL R3, R3, -INF , P1 ;  /* 0xff80000003037808 */ /* 0x000fe20000800000 */
[----:B------:R-:W2:Y:S01]  /*30c0*/  MUFU.TANH R15, R15 ;  /* 0x0000000f000f7308 */ /* 0x000ea20000002400 */
[----:B------:R-:W-:Y:S01]  /*30d0*/  ISETP.GT.AND P1, PT, R92, 0x9, PT ;  /* 0x000000095c00780c */ /* 0x000fe20003f24270 */
[--C-:B------:R-:W-:Y:S01]  /*30e0*/  FFMA.FTZ R96, R81, UR20, -R36.reuse ;  /* 0x0000001451607c23 */ /* 0x100fe20008010824 */
[----:B------:R-:W-:Y:S01]  /*30f0*/  FMNMX.FTZ R85, R3, R84, !PT ;  /* 0x0000005403557209 */ /* 0x000fe20007810000 */
[--C-:B------:R-:W-:Y:S01]  /*3100*/  FFMA.FTZ R88, R97, UR20, -R36.reuse ;  /* 0x0000001461587c23 */ /* 0x100fe20008010824 */
[----:B---3--:R-:W-:Y:S01]  /*3110*/  FSEL R7, R7, -INF , P1 ;  /* 0xff80000007077808 */ /* 0x008fe20000800000 */
[--C-:B------:R-:W-:Y:S01]  /*3120*/  FFMA.FTZ R90, R99, UR20, -R36.reuse ;  /* 0x00000014635a7c23 */ /* 0x100fe20008010824 */
[----:B------:R-:W-:Y:S01]  /*3130*/  FMNMX.FTZ R94, R6, R85, !PT ;  /* 0x00000055065e7209 */ /* 0x000fe20007810000 */
[----:B------:R-:W3:Y:S01]  /*3140*/  MUFU.TANH R20, R20 ;  /* 0x0000001400147308 */ /* 0x000ee20000002400 */
[----:B------:R-:W-:Y:S01]  /*3150*/  ISETP.GT.AND P1, PT, R92, 0x11, PT ;  /* 0x000000115c00780c */ /* 0x000fe20003f24270 */
[--C-:B------:R-:W-:Y:S01]  /*3160*/  FFMA.FTZ R89, R89, UR20, -R36.reuse ;  /* 0x0000001459597c23 */ /* 0x100fe20008010824 */
[----:B----4-:R-:W-:Y:S01]  /*3170*/  FSEL R85, R8, -INF , P2 ;  /* 0xff80000008557808 */ /* 0x010fe20001000000 */
[--C-:B------:R-:W-:Y:S01]  /*3180*/  FFMA.FTZ R64, R64, UR20, -R36.reuse ;  /* 0x0000001440407c23 */ /* 0x100fe20008010824 */
[----:B------:R-:W-:Y:S01]  /*3190*/  FMNMX.FTZ R94, R7, R94, !PT ;  /* 0x0000005e075e7209 */ /* 0x000fe20007810000 */
[--C-:B------:R-:W-:Y:S01]  /*31a0*/  FFMA.FTZ R91, R91, UR20, -R36.reuse ;  /* 0x000000145b5b7c23 */ /* 0x100fe20008010824 */
[----:B------:R-:W-:Y:S01]  /*31b0*/  ISETP.GT.AND P2, PT, R92, 0x18, PT ;  /* 0x000000185c00780c */ /* 0x000fe20003f44270 */
[----:B------:R4:W-:Y:S01]  /*31c0*/  MUFU.EX2 R8, R95 ;  /* 0x0000005f00087308 */ /* 0x0009e20000000800 */
[----:B0-----:R-:W-:Y:S01]  /*31d0*/  FSEL R9, R9, -INF , P1 ;  /* 0xff80000009097808 */ /* 0x001fe20000800000 */
[--C-:B------:R-:W-:Y:S01]  /*31e0*/  FFMA.FTZ R54, R54, UR20, -R36.reuse ;  /* 0x0000001436367c23 */ /* 0x100fe20008010824 */
[----:B------:R-:W-:Y:S01]  /*31f0*/  FMNMX.FTZ R94, R85, R94, !PT ;  /* 0x0000005e555e7209 */ /* 0x000fe20007810000 */
[--C-:B------:R-:W-:Y:S01]  /*3200*/  FFMA.FTZ R82, R103, UR20, -R36.reuse ;  /* 0x0000001467527c23 */ /* 0x100fe20008010824 */
[----:B------:R-:W-:Y:S01]  /*3210*/  ISETP.GT.AND P1, PT, R92, 0x19, PT ;  /* 0x000000195c00780c */ /* 0x000fe20003f24270 */
[--C-:B------:R-:W-:Y:S01]  /*3220*/  FFMA.FTZ R101, R101, UR20, -R36.reuse ;  /* 0x0000001465657c23 */ /* 0x100fe20008010824 */
[----:B-1----:R-:W-:Y:S01]  /*3230*/  FSEL R10, R10, -INF , P2 ;  /* 0xff8000000a0a7808 */ /* 0x002fe20001000000 */
[----:B------:R-:W0:Y:S01]  /*3240*/  MUFU.TANH R21, R21 ;  /* 0x0000001500157308 */ /* 0x000e220000002400 */
[----:B------:R-:W-:Y:S01]  /*3250*/  FMNMX.FTZ R93, R9, R94, !PT ;  /* 0x0000005e095d7209 */ /* 0x000fe20007810000 */
[--C-:B----4-:R-:W-:Y:S01]  /*3260*/  FFMA.FTZ R95, R86, UR20, -R36.reuse ;  /* 0x00000014565f7c23 */ /* 0x110fe20008010824 */
[----:B------:R-:W-:Y:S01]  /*3270*/  ISETP.GT.AND P2, PT, R92, 0x20, PT ;  /* 0x000000205c00780c */ /* 0x000fe20003f44270 */
[--C-:B------:R-:W-:Y:S01]  /*3280*/  FFMA.FTZ R87, R87, UR20, -R36.reuse ;  /* 0x0000001457577c23 */ /* 0x100fe20008010824 */
[----:B-----5:R-:W-:Y:S01]  /*3290*/  FSEL R11, R11, -INF , P1 ;  /* 0xff8000000b0b7808 */ /* 0x020fe20000800000 */
        /* <DEDUP_REMOVED lines=14> */
[--C-:B------:R-:W-:Y:S01]  /*3380*/  FFMA.FTZ R31, R31, UR20, -R36.reuse ;  /* 0x000000141f1f7c23 */ /* 0x100fe20008010824 */
[----:B------:R-:W-:Y:S01]  /*3390*/  ISETP.GT.AND P1, PT, R92, 0x29, PT ;  /* 0x000000295c00780c */ /* 0x000fe20003f24270 */
[--C-:B------:R-:W-:Y:S01]  /*33a0*/  FFMA.FTZ R34, R34, UR20, -R36.reuse ;  /* 0x0000001422227c23 */ /* 0x100fe20008010824 */
[----:B--2---:R-:W-:Y:S01]  /*33b0*/  FSEL R14, R14, -INF , P2 ;  /* 0xff8000000e0e7808 */ /* 0x004fe20001000000 */
[----:B------:R-:W2:Y:S01]  /*33c0*/  MUFU.TANH R56, R56 ;  /* 0x0000003800387308 */ /* 0x000ea20000002400 */
[----:B------:R-:W-:Y:S01]  /*33d0*/  FMNMX.FTZ R93, R13, R94, !PT ;  /* 0x0000005e0d5d7209 */ /* 0x000fe20007810000 */
[--C-:B------:R-:W-:Y:S01]  /*33e0*/  FFMA.FTZ R38, R38, UR20, -R36.reuse ;  /* 0x0000001426267c23 */ /* 0x100fe20008010824 */
[----:B------:R-:W-:Y:S01]  /*33f0*/  ISETP.GT.AND P2, PT, R92, 0x30, PT ;  /* 0x000000305c00780c */ /* 0x000fe20003f44270 */
[--C-:B------:R-:W-:Y:S01]  /*3400*/  FFMA.FTZ R44, R44, UR20, -R36.reuse ;  /* 0x000000142c2c7c23 */ /* 0x100fe20008010824 */
[----:B------:R-:W-:Y:S01]  /*3410*/  FSEL R15, R15, -INF , P1 ;  /* 0xff8000000f0f7808 */ /* 0x000fe20000800000 */
[--C-:B------:R-:W-:Y:S01]  /*3420*/  FFMA.FTZ R45, R45, UR20, -R36.reuse ;  /* 0x000000142d2d7c23 */ /* 0x100fe20008010824 */
[----:B------:R-:W-:Y:S01]  /*3430*/  FMNMX.FTZ R94, R14, R93, !PT ;  /* 0x0000005d0e5e7209 */ /* 0x000fe20007810000 */
[----:B------:R-:W5:Y:S01]  /*3440*/  MUFU.TANH R74, R74 ;  /* 0x0000004a004a7308 */ /* 0x000f620000002400 */
[----:B------:R-:W-:Y:S01]  /*3450*/  ISETP.GT.AND P1, PT, R92, 0x31, PT ;  /* 0x000000315c00780c */ /* 0x000fe20003f24270 */
[----:B------:R-:W-:Y:S01]  /*3460*/  FFMA.FTZ R93, R80, UR20, -R36 ;  /* 0x00000014505d7c23 */ /* 0x000fe20008010824 */
[----:B---3--:R-:W-:-:S02]  /*3470*/  FSEL R81, R20, -INF , P2 ;  /* 0xff80000014517808 */ /* 0x008fc40001000000 */
[----:B------:R-:W-:Y:S02]  /*3480*/  FMNMX.FTZ R94, R15, R94, !PT ;  /* 0x0000005e0f5e7209 */ /* 0x000fe40007810000 */
[C---:B------:R-:W-:Y:S01]  /*3490*/  ISETP.GT.AND P2, PT, R92.reuse, 0x38, PT ;  /* 0x000000385c00780c */ /* 0x040fe20003f44270 */
[----:B------:R-:W3:Y:S01]  /*34a0*/  MUFU.TANH R58, R58 ;  /* 0x0000003a003a7308 */ /* 0x000ee20000002400 */
[----:B0-----:R-:W-:Y:S02]  /*34b0*/  FSEL R21, R21, -INF , P1 ;  /* 0xff80000015157808 */ /* 0x001fe40000800000 */
[----:B------:R-:W-:Y:S02]  /*34c0*/  FMNMX.FTZ R94, R81, R94, !PT ;  /* 0x0000005e515e7209 */ /* 0x000fe40007810000 */
[----:B------:R-:W-:Y:S02]  /*34d0*/  ISETP.GT.AND P1, PT, R92, 0x39, PT ;  /* 0x000000395c00780c */ /* 0x000fe40003f24270 */
[----:B-1----:R-:W-:Y:S01]  /*34e0*/  FSEL R72, R72, -INF , P2 ;  /* 0xff80000048487808 */ /* 0x002fe20001000000 */
[----:B------:R0:W-:Y:S01]  /*34f0*/  MUFU.EX2 R12, R95 ;  /* 0x0000005f000c7308 */ /* 0x0001e20000000800 */
[----:B------:R-:W-:-:S02]  /*3500*/  ISETP.GT.AND P2, PT, R92, 0x40, PT ;  /* 0x000000405c00780c */ /* 0x000fc40003f44270 */
[----:B----4-:R-:W-:Y:S02]  /*3510*/  FSEL R73, R73, -INF , P1 ;  /* 0xff80000049497808 */ /* 0x010fe40000800000 */
[----:B------:R-:W-:Y:S02]  /*3520*/  ISETP.GT.AND P1, PT, R92, 0x41, PT ;  /* 0x000000415c00780c */ /* 0x000fe40003f24270 */
[----:B--2---:R-:W-:Y:S01]  /*3530*/  FSEL R80, R56, -INF , P2 ;  /* 0xff80000038507808 */ /* 0x004fe20001000000 */
[----:B------:R-:W1:Y:S01]  /*3540*/  MUFU.TANH R59, R59 ;  /* 0x0000003b003b7308 */ /* 0x000e620000002400 */
[----:B0-----:R-:W-:Y:S02]  /*3550*/  FMNMX.FTZ R95, R21, R94, !PT ;  /* 0x0000005e155f7209 */ /* 0x001fe40007810000 */
[----:B------:R-:W-:Y:S02]  /*3560*/  ISETP.GT.AND P2, PT, R92, 0x48, PT ;  /* 0x000000485c00780c */ /* 0x000fe40003f44270 */
[----:B------:R-:W-:-:S02]  /*3570*/  FMNMX.FTZ R94, R72, R95, !PT ;  /* 0x0000005f485e7209 */ /* 0x000fc40007810000 */
[----:B-----5:R-:W-:Y:S01]  /*3580*/  FSEL R74, R74, -INF , P1 ;  /* 0xff8000004a4a7808 */ /* 0x020fe20000800000 */
[----:B------:R-:W0:Y:S01]  /*3590*/  MUFU.TANH R60, R60 ;  /* 0x0000003c003c7308 */ /* 0x000e220000002400 */
[----:B------:R-:W-:Y:S01]  /*35a0*/  FMNMX.FTZ R95, R73, R94, !PT ;  /* 0x0000005e495f7209 */ /* 0x000fe20007810000 */
[----:B------:R-:W-:Y:S01]  /*35b0*/  FFMA.FTZ R94, R71, UR20, -R36 ;  /* 0x00000014475e7c23 */ /* 0x000fe20008010824 */
[----:B------:R-:W-:Y:S02]  /*35c0*/  ISETP.GT.AND P1, PT, R92, 0x49, PT ;  /* 0x000000495c00780c */ /* 0x000fe40003f24270 */
[----:B------:R-:W-:Y:S02]  /*35d0*/  FMNMX.FTZ R95, R80, R95, !PT ;  /* 0x0000005f505f7209 */ /* 0x000fe40007810000 */
[----:B---3--:R-:W-:Y:S01]  /*35e0*/  FSEL R58, R58, -INF , P2 ;  /* 0xff8000003a3a7808 */ /* 0x008fe20001000000 */
[----:B------:R-:W2:Y:S01]  /*35f0*/  MUFU.TANH R61, R61 ;  /* 0x0000003d003d7308 */ /* 0x000ea20000002400 */
[----:B------:R-:W-:-:S02]  /*3600*/  FMNMX.FTZ R95, R74, R95, !PT ;  /* 0x0000005f4a5f7209 */ /* 0x000fc40007810000 */
[----:B------:R-:W-:Y:S02]  /*3610*/  ISETP.GT.AND P2, PT, R92, 0x50, PT ;  /* 0x000000505c00780c */ /* 0x000fe40003f44270 */
[----:B-1----:R-:W-:Y:S02]  /*3620*/  FSEL R59, R59, -INF , P1 ;  /* 0xff8000003b3b7808 */ /* 0x002fe40000800000 */
[----:B------:R-:W-:Y:S01]  /*3630*/  FMNMX.FTZ R56, R58, R95, !PT ;  /* 0x0000005f3a387209 */ /* 0x000fe20007810000 */
[----:B------:R-:W1:Y:S01]  /*3640*/  MUFU.TANH R62, R62 ;  /* 0x0000003e003e7308 */ /* 0x000e620000002400 */
[----:B------:R-:W-:Y:S01]  /*3650*/  ISETP.GT.AND P1, PT, R92, 0x51, PT ;  /* 0x000000515c00780c */ /* 0x000fe20003f24270 */
[--C-:B------:R-:W-:Y:S01]  /*3660*/  FFMA.FTZ R95, R70, UR20, -R36.reuse ;  /* 0x00000014465f7c23 */ /* 0x100fe20008010824 */
[----:B0-----:R-:W-:Y:S01]  /*3670*/  FSEL R71, R60, -INF , P2 ;  /* 0xff8000003c477808 */ /* 0x001fe20001000000 */
[----:B------:R-:W-:Y:S01]  /*3680*/  FFMA.FTZ R70, R69, UR20, -R36 ;  /* 0x0000001445467c23 */ /* 0x000fe20008010824 */
[----:B------:R-:W-:-:S02]  /*3690*/  FMNMX.FTZ R56, R59, R56, !PT ;  /* 0x000000383b387209 */ /* 0x000fc40007810000 */
[C---:B------:R-:W-:Y:S01]  /*36a0*/  ISETP.GT.AND P2, PT, R92.reuse, 0x58, PT ;  /* 0x000000585c00780c */ /* 0x040fe20003f44270 */
[----:B------:R-:W0:Y:S01]  /*36b0*/  MUFU.TANH R63, R63 ;  /* 0x0000003f003f7308 */ /* 0x000e220000002400 */
[----:B--2---:R-:W-:Y:S02]  /*36c0*/  FSEL R61, R61, -INF , P1 ;  /* 0xff8000003d3d7808 */ /* 0x004fe40000800000 */
[----:B------:R-:W-:Y:S02]  /*36d0*/  FMNMX.FTZ R56, R71, R56, !PT ;  /* 0x0000003847387209 */ /* 0x000fe40007810000 */
[----:B------:R-:W-:Y:S02]  /*36e0*/  ISETP.GT.AND P1, PT, R92, 0x59, PT ;  /* 0x000000595c00780c */ /* 0x000fe40003f24270 */
[----:B------:R-:W-:Y:S01]  /*36f0*/  FMNMX.FTZ R97, R61, R56, !PT ;  /* 0x000000383d617209 */ /* 0x000fe20007810000 */
[----:B------:R-:W2:Y:S01]  /*3700*/  MUFU.TANH R40, R40 ;  /* 0x0000002800287308 */ /* 0x000ea20000002400 */
[----:B-1----:R-:W-:-:S02]  /*3710*/  FSEL R62, R62, -INF , P2 ;  /* 0xff8000003e3e7808 */ /* 0x002fc40001000000 */
[----:B------:R-:W-:Y:S02]  /*3720*/  ISETP.GT.AND P2, PT, R92, 0x60, PT ;  /* 0x000000605c00780c */ /* 0x000fe40003f44270 */
[----:B------:R-:W-:Y:S01]  /*3730*/  FMNMX.FTZ R56, R62, R97, !PT ;  /* 0x000000613e387209 */ /* 0x000fe20007810000 */
[--C-:B------:R-:W-:Y:S01]  /*3740*/  FFMA.FTZ R97, R42, UR20, -R36.reuse ;  /* 0x000000142a617c23 */ /* 0x100fe20008010824 */
[----:B------:R-:W-:-:S01]  /*3750*/  FFMA.FTZ R42, R43, UR20, -R36 ;  /* 0x000000142b2a7c23 */ /* 0x000fc20008010824 */
        /* <DEDUP_REMOVED lines=20> */
[----:B------:R-:W-:Y:S02]  /*38a0*/  FFMA.FTZ R43, R46, UR20, -R36 ;  /* 0x000000142e2b7c23 */ /* 0x000fe40008010824 */
[----:B------:R-:W2:Y:S01]  /*38b0*/  MUFU.TANH R49, R49 ;  /* 0x0000003100317308 */ /* 0x000ea20000002400 */
[----:B-1----:R-:W-:Y:S02]  /*38c0*/  FSEL R77, R77, -INF , P2 ;  /* 0xff8000004d4d7808 */ /* 0x002fe40001000000 */
[----:B------:R-:W-:-:S02]  /*38d0*/  ISETP.GT.AND P2, PT, R92, 0x78, PT ;  /* 0x000000785c00780c */ /* 0x000fc40003f44270 */
        /* <DEDUP_REMOVED lines=19> */
[----:B------:R-:W-:Y:S01]  /*3a10*/  FFMA.FTZ R24, R50, UR20, -R36 ;  /* 0x0000001432187c23 */ /* 0x000fe20008010824 */
        /* <DEDUP_REMOVED lines=8> */
[----:B------:R-:W-:-:S05]  /*3aa0*/  ISETP.GT.AND P1, PT, R92, 0x91, PT ;  /* 0x000000915c00780c */ /* 0x000fca0003f24270 */
[----:B------:R-:W0:Y:S01]  /*3ab0*/  MUFU.TANH R33, R33 ;  /* 0x0000002100217308 */ /* 0x000e220000002400 */
[----:B--2---:R-:W-:Y:S02]  /*3ac0*/  FSEL R50, R29, -INF , P2 ;  /* 0xff8000001d327808 */ /* 0x004fe40001000000 */
[----:B------:R-:W-:Y:S02]  /*3ad0*/  FMNMX.FTZ R29, R25, R56, !PT ;  /* 0x00000038191d7209 */ /* 0x000fe40007810000 */
[----:B------:R-:W-:-:S03]  /*3ae0*/  ISETP.GT.AND P2, PT, R92, 0x98, PT ;  /* 0x000000985c00780c */ /* 0x000fc60003f44270 */
[----:B------:R-:W2:Y:S08]  /*3af0*/  MUFU.TANH R37, R37 ;  /* 0x0000002500257308 */ /* 0x000eb00000002400 */
[----:B------:R1:W-:Y:S08]  /*3b00*/  MUFU.EX2 R40, R70 ;  /* 0x0000004600287308 */ /* 0x0003f00000000800 */
[----:B------:R3:W-:Y:S01]  /*3b10*/  MUFU.EX2 R60, R94 ;  /* 0x0000005e003c7308 */ /* 0x0007e20000000800 */
[----:B-1----:R-:W-:Y:S01]  /*3b20*/  FSEL R70, R32, -INF , P1 ;  /* 0xff80000020467808 */ /* 0x002fe20000800000 */
[----:B------:R-:W-:Y:S01]  /*3b30*/  FFMA.FTZ R32, R27, UR20, -R36 ;  /* 0x000000141b207c23 */ /* 0x000fe20008010824 */
[----:B------:R-:W-:-:S02]  /*3b40*/  FMNMX.FTZ R27, R50, R29, !PT ;  /* 0x0000001d321b7209 */ /* 0x000fc40007810000 */
[----:B------:R-:W-:Y:S02]  /*3b50*/  ISETP.GT.AND P1, PT, R92, 0x99, PT ;  /* 0x000000995c00780c */ /* 0x000fe40003f24270 */
[----:B0-----:R-:W-:Y:S01]  /*3b60*/  FSEL R92, R33, -INF , P2 ;  /* 0xff800000215c7808 */ /* 0x001fe20001000000 */
[--C-:B------:R-:W-:Y:S01]  /*3b70*/  FFMA.FTZ R33, R55, UR20, -R36.reuse ;  /* 0x0000001437217c23 */ /* 0x100fe20008010824 */
[----:B------:R-:W-:Y:S01]  /*3b80*/  FMNMX.FTZ R27, R70, R27, !PT ;  /* 0x0000001b461b7209 */ /* 0x000fe20007810000 */
[--C-:B---3--:R-:W-:Y:S01]  /*3b90*/  FFMA.FTZ R94, R30, UR20, -R36.reuse ;  /* 0x000000141e5e7c23 */ /* 0x108fe20008010824 */
[----:B--2---:R-:W-:Y:S01]  /*3ba0*/  FSEL R37, R37, -INF , P1 ;  /* 0xff80000025257808 */ /* 0x004fe20000800000 */
[----:B------:R0:W-:Y:S01]  /*3bb0*/  MUFU.EX2 R20, R96 ;  /* 0x0000006000147308 */ /* 0x0001e20000000800 */
[----:B------:R-:W-:Y:S01]  /*3bc0*/  FMNMX.FTZ R30, R92, R27, !PT ;  /* 0x0000001b5c1e7209 */ /* 0x000fe20007810000 */
[----:B------:R-:W-:Y:S01]  /*3bd0*/  FFMA.FTZ R55, R67, UR20, -R36 ;  /* 0x0000001443377c23 */ /* 0x000fe20008010824 */
[----:B------:R-:W-:-:S02]  /*3be0*/  IMAD.U32 R67, RZ, RZ, UR20 ;  /* 0x00000014ff437e24 */ /* 0x000fc4000f8e00ff */
[----:B------:R-:W-:Y:S01]  /*3bf0*/  FMNMX.FTZ R56, R37, R30, !PT ;  /* 0x0000001e25387209 */ /* 0x000fe20007810000 */
[----:B------:R-:W-:-:S02]  /*3c00*/  FFMA.FTZ R30, R51, UR20, -R36 ;  /* 0x00000014331e7c23 */ /* 0x000fc40008010824 */
[----:B------:R1:W-:Y:S01]  /*3c10*/  MUFU.EX2 R27, R94 ;  /* 0x0000005e001b7308 */ /* 0x0003e20000000800 */
[----:B0-----:R-:W-:-:S01]  /*3c20*/  FFMA.FTZ R96, R35, UR20, -R36 ;  /* 0x0000001423607c23 */ /* 0x001fc20008010824 */
[----:B------:R-:W1:Y:S01]  /*3c30*/  SHFL.BFLY PT, R51, R56, 0x2, 0x1f ;  /* 0x0c401f0038337f89 */ /* 0x000e6200000e0000 */
[----:B------:R-:W-:-:S01]  /*3c40*/  FFMA.FTZ R35, R65, UR20, -R36 ;  /* 0x0000001441237c23 */ /* 0x000fc20008010824 */
[--C-:B------:R-:W-:Y:S01]  /*3c50*/  FFMA.FTZ R65, R39, UR20, -R36.reuse ;  /* 0x0000001427417c23 */ /* 0x100fe20008010824 */
[----:B------:R-:W-:-:S01]  /*3c60*/  FFMA.FTZ R39, R66, UR20, -R36 ;  /* 0x0000001442277c23 */ /* 0x000fc20008010824 */
[----:B------:R-:W-:Y:S02]  /*3c70*/  FFMA.FTZ R36, R68, UR20, -R36 ;  /* 0x0000001444247c23 */ /* 0x000fe40008010824 */
[----:B------:R-:W-:Y:S08]  /*3c80*/  MUFU.EX2 R88, R88 ;  /* 0x0000005800587308 */ /* 0x000ff00000000800 */
[----:B------:R-:W-:Y:S08]  /*3c90*/  MUFU.EX2 R89, R89 ;  /* 0x0000005900597308 */ /* 0x000ff00000000800 */
[----:B------:R-:W-:Y:S01]  /*3ca0*/  MUFU.EX2 R90, R90 ;  /* 0x0000005a005a7308 */ /* 0x000fe20000000800 */
[----:B-1----:R-:W-:-:S05]  /*3cb0*/  FMNMX.FTZ R94, R56, R51, !PT ;  /* 0x00000033385e7209 */ /* 0x002fca0007810000 */
[----:B------:R-:W0:Y:S02]  /*3cc0*/  SHFL.BFLY PT, R99, R94, 0x1, 0x1f ;  /* 0x0c201f005e637f89 */ /* 0x000e2400000e0000 */
[----:B------:R-:W-:Y:S08]  /*3cd0*/  MUFU.EX2 R51, R64 ;  /* 0x0000004000337308 */ /* 0x000ff00000000800 */
[----:B------:R-:W-:Y:S08]  /*3ce0*/  MUFU.EX2 R64, R65 ;  /* 0x0000004100407308 */ /* 0x000ff00000000800 */
[----:B------:R-:W1:Y:S01]  /*3cf0*/  MUFU.EX2 R91, R91 ;  /* 0x0000005b005b7308 */ /* 0x000e620000000800 */
[----:B0-----:R-:W-:-:S07]  /*3d00*/  FMNMX.FTZ R56, R94, R99, !PT ;  /* 0x000000635e387209 */ /* 0x001fce0007810000 */
[----:B------:R-:W-:Y:S01]  /*3d10*/  MUFU.EX2 R29, R32 ;  /* 0x00000020001d7308 */ /* 0x000fe20000000800 */
[C---:B------:R-:W-:Y:S01]  /*3d20*/  FSETP.NEU.FTZ.AND P1, PT, R56.reuse, -INF , PT ;  /* 0xff8000003800780b */ /* 0x040fe20003f3d000 */
[----:B------:R-:W-:-:S06]  /*3d30*/  FFMA.FTZ R66, R56, R67, -8 ;  /* 0xc100000038427423 */ /* 0x000fcc0000010043 */
[----:B------:R-:W-:Y:S01]  /*3d40*/  MUFU.EX2 R32, R54 ;  /* 0x0000003600207308 */ /* 0x000fe20000000800 */
[----:B------:R-:W-:Y:S02]  /*3d50*/  FSEL R66, R66, RZ, P1 ;  /* 0x000000ff42427208 */ /* 0x000fe40000800000 */
[----:B------:R-:W-:Y:S02]  /*3d60*/  PLOP3.LUT P1, PT, PT, PT, UP0, 0x80, 0x0 ;  /* 0x000000000000781c */ /* 0x000fe40003f2f008 */
[----:B-1----:R-:W-:Y:S01]  /*3d70*/  F2FP.SATFINITE.E4M3.F32.PACK_AB_MERGE_C R153, R91, R90, RZ ;  /* 0x0000005a5b99723e */ /* 0x002fe200048070ff */
[--C-:B------:R-:W-:Y:S01]  /*3d80*/  FFMA.FTZ R3, R3, UR20, -R66.reuse ;  /* 0x0000001403037c23 */ /* 0x100fe20008010842 */
[----:B------:R-:W-:-:S01]  /*3d90*/  FFMA.FTZ R84, R84, UR20, -R66 ;  /* 0x0000001454547c23 */ /* 0x000fc20008010842 */
[--C-:B------:R-:W-:Y:S01]  /*3da0*/  FFMA.FTZ R6, R6, UR20, -R66.reuse ;  /* 0x0000001406067c23 */ /* 0x100fe20008010842 */
[----:B------:R-:W-:-:S01]  /*3db0*/  FFMA.FTZ R65, R7, UR20, -R66 ;  /* 0x0000001407417c23 */ /* 0x000fc20008010842 */
[--C-:B------:R-:W-:Y:S01]  /*3dc0*/  FFMA.FTZ R7, R85, UR20, -R66.reuse ;  /* 0x0000001455077c23 */ /* 0x100fe20008010842 */
        /* <DEDUP_REMOVED lines=38> */
[----:B------:R-:W-:-:S02]  /*4030*/  F2FP.SATFINITE.E4M3.F32.PACK_AB_MERGE_C R153, R89, R88, R153 ;  /* 0x000000585999723e */ /* 0x000fc40004807099 */
        /* <DEDUP_REMOVED lines=11> */
[----:B--2---:R-:W-:-:S04]  /*40f0*/  FADD.FTZ R63, R5, R102 ;  /* 0x00000066053f7221 */ /* 0x004fc80000010000 */
[----:B------:R-:W-:Y:S01]  /*4100*/  FADD.FTZ R100, R8, R63 ;  /* 0x0000003f08647221 */ /* 0x000fe20000010000 */
[----:B------:R-:W-:-:S02]  /*4110*/  FFMA.FTZ R63, R48, UR20, -R66 ;  /* 0x00000014303f7c23 */ /* 0x000fc40008010842 */
[----:B------:R-:W2:Y:S01]  /*4120*/  MUFU.EX2 R87, R87 ;  /* 0x0000005700577308 */ /* 0x000ea20000000800 */
[----:B0-----:R-:W-:-:S01]  /*4130*/  FADD.FTZ R68, R94, R41 ;  /* 0x000000295e447221 */ /* 0x001fc20000010000 */
[----:B------:R-:W-:-:S06]  /*4140*/  FFMA.FTZ R41, R78, UR20, -R66 ;  /* 0x000000144e297c23 */ /* 0x000fcc0008010842 */
[----:B------:R-:W0:Y:S01]  /*4150*/  MUFU.EX2 R96, R96 ;  /* 0x0000006000607308 */ /* 0x000e220000000800 */
[----:B-1----:R-:W-:-:S01]  /*4160*/  FADD.FTZ R69, R67, R68 ;  /* 0x0000004443457221 */ /* 0x002fc20000010000 */
[--C-:B------:R-:W-:Y:S01]  /*4170*/  FFMA.FTZ R68, R49, UR20, -R66.reuse ;  /* 0x0000001431447c23 */ /* 0x100fe20008010842 */
[----:B------:R-:W-:-:S05]  /*4180*/  FFMA.FTZ R49, R52, UR20, -R66 ;  /* 0x0000001434317c23 */ /* 0x000fca0008010842 */
        /* <DEDUP_REMOVED lines=12> */
[----:B--2---:R-:W-:-:S04]  /*4250*/  FADD.FTZ R71, R83, R78 ;  /* 0x0000004e53477221 */ /* 0x004fc80000010000 */
[----:B------:R-:W-:-:S03]  /*4260*/  FADD.FTZ R78, R20, R71 ;  /* 0x00000047144e7221 */ /* 0x000fc60000010000 */
[----:B------:R-:W2:Y:S01]  /*4270*/  MUFU.EX2 R93, R93 ;  /* 0x0000005d005d7308 */ /* 0x000ea20000000800 */
[----:B0-----:R-:W-:-:S01]  /*4280*/  FADD.FTZ R52, R10, R69 ;  /* 0x000000450a347221 */ /* 0x001fc20000010000 */
[----:B------:R-:W-:-:S06]  /*4290*/  FFMA.FTZ R69, R25, UR20, -R66 ;  /* 0x0000001419457c23 */ /* 0x000fcc0008010842 */
[----:B------:R-:W0:Y:S01]  /*42a0*/  MUFU.EX2 R86, R86 ;  /* 0x0000005600567308 */ /* 0x000e220000000800 */
[----:B-1----:R-:W-:-:S01]  /*42b0*/  FADD.FTZ R71, R13, R52 ;  /* 0x000000340d477221 */ /* 0x002fc20000010000 */
[----:B------:R-:W-:-:S06]  /*42c0*/  FFMA.FTZ R52, R28, UR20, -R66 ;  /* 0x000000141c347c23 */ /* 0x000fcc0008010842 */
        /* <DEDUP_REMOVED lines=12> */
[----:B------:R-:W-:Y:S08]  /*4390*/  MUFU.EX2 R81, R81 ;  /* 0x0000005100517308 */ /* 0x000ff00000000800 */
[----:B------:R-:W2:Y:S08]  /*43a0*/  MUFU.EX2 R95, R95 ;  /* 0x0000005f005f7308 */ /* 0x000eb00000000800 */
[----:B------:R-:W-:Y:S08]  /*43b0*/  MUFU.EX2 R98, R98 ;  /* 0x0000006200627308 */ /* 0x000ff00000000800 */
[----:B------:R-:W-:Y:S08]  /*43c0*/  MUFU.EX2 R15, R15 ;  /* 0x0000000f000f7308 */ /* 0x000ff00000000800 */
[----:B------:R-:W3:Y:S08]  /*43d0*/  MUFU.EX2 R97, R97 ;  /* 0x0000006100617308 */ /* 0x000ef00000000800 */
[----:B------:R0:W-:Y:S08]  /*43e0*/  MUFU.EX2 R48, R77 ;  /* 0x0000004d00307308 */ /* 0x0001f00000000800 */
[----:B------:R-:W-:Y:S01]  /*43f0*/  MUFU.EX2 R72, R72 ;  /* 0x0000004800487308 */ /* 0x000fe20000000800 */
[----:B0-----:R-:W-:-:S01]  /*4400*/  FADD.FTZ R77, R75, R78 ;  /* 0x0000004e4b4d7221 */ /* 0x001fc20000010000 */
[----:B-1----:R-:W-:-:S03]  /*4410*/  FADD.FTZ R78, R14, R71 ;  /* 0x000000470e4e7221 */ /* 0x002fc60000010000 */
[----:B------:R-:W-:Y:S01]  /*4420*/  FADD.FTZ R100, R60, R77 ;  /* 0x0000004d3c647221 */ /* 0x000fe20000010000 */
[C---:B--2---:R-:W-:Y:S02]  /*4430*/  F2FP.SATFINITE.E4M3.F32.PACK_AB_MERGE_C R60, R95.reuse, R60, RZ ;  /* 0x0000003c5f3c723e */ /* 0x044fe400048070ff */
[----:B------:R-:W0:Y:S01]  /*4440*/  MUFU.EX2 R42, R42 ;  /* 0x0000002a002a7308 */ /* 0x000e220000000800 */
[----:B------:R-:W-:-:S01]  /*4450*/  FADD.FTZ R71, R95, R100 ;  /* 0x000000645f477221 */ /* 0x000fc20000010000 */
[----:B------:R-:W-:-:S03]  /*4460*/  F2FP.SATFINITE.E4M3.F32.PACK_AB_MERGE_C R151, R75, R76, R60 ;  /* 0x0000004c4b97723e */ /* 0x000fc6000480703c */
[----:B------:R-:W-:-:S03]  /*4470*/  FADD.FTZ R66, R40, R71 ;  /* 0x0000004728427221 */ /* 0x000fc60000010000 */
[----:B------:R-:W1:Y:S01]  /*4480*/  MUFU.EX2 R73, R73 ;  /* 0x0000004900497308 */ /* 0x000e620000000800 */
[----:B---3--:R-:W-:-:S07]  /*4490*/  FADD.FTZ R65, R97, R66 ;  /* 0x0000004261417221 */ /* 0x008fce0000010000 */
[----:B------:R2:W-:Y:S01]  /*44a0*/  MUFU.EX2 R25, R63 ;  /* 0x0000003f00197308 */ /* 0x0005e20000000800 */
[----:B0-----:R-:W-:-:S07]  /*44b0*/  FADD.FTZ R66, R42, R65 ;  /* 0x000000412a427221 */ /* 0x001fce0000010000 */
[----:B------:R-:W0:Y:S01]  /*44c0*/  MUFU.EX2 R43, R43 ;  /* 0x0000002b002b7308 */ /* 0x000e220000000800 */
[----:B--2---:R-:W-:-:S01]  /*44d0*/  FADD.FTZ R63, R81, R78 ;  /* 0x0000004e513f7221 */ /* 0x004fc20000010000 */
[----:B------:R-:W-:-:S03]  /*44e0*/  F2FP.SATFINITE.E4M3.F32.PACK_AB_MERGE_C R81, R98, R81, RZ ;  /* 0x000000516251723e */ /* 0x000fc600048070ff */
[----:B------:R-:W-:Y:S01]  /*44f0*/  FADD.FTZ R8, R98, R63 ;  /* 0x0000003f62087221 */ /* 0x000fe20000010000 */
[----:B------:R-:W-:Y:S02]  /*4500*/  F2FP.SATFINITE.E4M3.F32.PACK_AB_MERGE_C R150, R14, R11, R81 ;  /* 0x0000000b0e96723e */ /* 0x000fe40004807051 */
[----:B------:R-:W2:Y:S01]  /*4510*/  MUFU.EX2 R74, R74 ;  /* 0x0000004a004a7308 */ /* 0x000ea20000000800 */
[----:B------:R-:W-:-:S04]  /*4520*/  FADD.FTZ R63, R15, R8 ;  /* 0x000000080f3f7221 */ /* 0x000fc80000010000 */
[----:B------:R-:W-:-:S03]  /*4530*/  FADD.FTZ R8, R72, R63 ;  /* 0x0000003f48087221 */ /* 0x000fc60000010000 */
[----:B------:R-:W3:Y:S01]  /*4540*/  MUFU.EX2 R26, R26 ;  /* 0x0000001a001a7308 */ /* 0x000ee20000000800 */
[----:B-1----:R-:W-:-:S01]  /*4550*/  FADD.FTZ R13, R73, R8 ;  /* 0x00000008490d7221 */ /* 0x002fc20000010000 */
[C---:B0-----:R-:W-:Y:S01]  /*4560*/  FADD.FTZ R63, R43.reuse, R66 ;  /* 0x000000422b3f7221 */ /* 0x041fe20000010000 */
[----:B------:R-:W-:-:S04]  /*4570*/  F2FP.SATFINITE.E4M3.F32.PACK_AB_MERGE_C R42, R43, R42, RZ ;  /* 0x0000002a2b2a723e */ /* 0x000fc800048070ff */
[----:B------:R-:W-:Y:S01]  /*4580*/  F2FP.SATFINITE.E4M3.F32.PACK_AB_MERGE_C R145, R97, R40, R42 ;  /* 0x000000286191723e */ /* 0x000fe2000480702a */
[----:B------:R-:W-:Y:S01]  /*4590*/  MUFU.EX2 R21, R21 ;  /* 0x0000001500157308 */ /* 0x000fe20000000800 */
[----:B--2---:R-:W-:-:S01]  /*45a0*/  FADD.FTZ R8, R74, R13 ;  /* 0x0000000d4a087221 */ /* 0x004fc20000010000 */
[----:B------:R-:W-:-:S04]  /*45b0*/  F2FP.SATFINITE.E4M3.F32.PACK_AB_MERGE_C R73, R74, R73, RZ ;  /* 0x000000494a49723e */ /* 0x000fc800048070ff */
[----:B------:R-:W-:Y:S02]  /*45c0*/  F2FP.SATFINITE.E4M3.F32.PACK_AB_MERGE_C R144, R72, R15, R73 ;  /* 0x0000000f4890723e */ /* 0x000fe40004807049 */
[----:B------:R-:W0:Y:S01]  /*45d0*/  MUFU.EX2 R47, R47 ;  /* 0x0000002f002f7308 */ /* 0x000e220000000800 */
[----:B---3--:R-:W-:-:S07]  /*45e0*/  FADD.FTZ R20, R26, R63 ;  /* 0x0000003f1a147221 */ /* 0x008fce0000010000 */
[----:B------:R-:W-:Y:S08]  /*45f0*/  MUFU.EX2 R58, R58 ;  /* 0x0000003a003a7308 */ /* 0x000ff00000000800 */
[----:B------:R-:W1:Y:S01]  /*4600*/  MUFU.EX2 R24, R24 ;  /* 0x0000001800187308 */ /* 0x000e620000000800 */
[----:B0-----:R-:W-:-:S07]  /*4610*/  FADD.FTZ R43, R47, R20 ;  /* 0x000000142f2b7221 */ /* 0x001fce0000010000 */
[----:B------:R-:W0:Y:S08]  /*4620*/  MUFU.EX2 R61, R61 ;  /* 0x0000003d003d7308 */ /* 0x000e300000000800 */
[----:B------:R-:W2:Y:S01]  /*4630*/  MUFU.EX2 R80, R80 ;  /* 0x0000005000507308 */ /* 0x000ea20000000800 */
[----:B-1----:R-:W-:-:S01]  /*4640*/  FADD.FTZ R20, R24, R43 ;  /* 0x0000002b18147221 */ /* 0x002fc20000010000 */
[----:B------:R-:W-:-:S02]  /*4650*/  F2FP.SATFINITE.E4M3.F32.PACK_AB_MERGE_C R24, R29, R24, RZ ;  /* 0x000000181d18723e */ /* 0x000fc400048070ff */
[----:B------:R-:W-:Y:S01]  /*4660*/  CS2R R42, SRZ ;  /* 0x00000000002a7805 */ /* 0x000fe2000001ff00 */
[----:B------:R-:W-:Y:S01]  /*4670*/  FADD.FTZ R20, R29, R20 ;  /* 0x000000141d147221 */ /* 0x000fe20000010000 */
[----:B------:R-:W-:Y:S02]  /*4680*/  F2FP.SATFINITE.E4M3.F32.PACK_AB_MERGE_C R147, R47, R26, R24 ;  /* 0x0000001a2f93723e */ /* 0x000fe40004807018 */
[----:B------:R-:W1:Y:S08]  /*4690*/  MUFU.EX2 R59, R59 ;  /* 0x0000003b003b7308 */ /* 0x000e700000000800 */
[----:B------:R3:W-:Y:S08]  /*46a0*/  MUFU.EX2 R6, R53 ;  /* 0x0000003500067308 */ /* 0x0007f00000000800 */
[----:B------:R-:W4:Y:S01]  /*46b0*/  MUFU.EX2 R30, R30 ;  /* 0x0000001e001e7308 */ /* 0x000f220000000800 */
[----:B---3--:R-:W-:-:S04]  /*46c0*/  FADD.FTZ R53, R21, R8 ;  /* 0x0000000815357221 */ /* 0x008fc80000010000 */
[----:B------:R-:W-:-:S03]  /*46d0*/  FADD.FTZ R8, R58, R53 ;  /* 0x000000353a087221 */ /* 0x000fc60000010000 */
[----:B------:R-:W3:Y:S01]  /*46e0*/  MUFU.EX2 R62, R62 ;  /* 0x0000003e003e7308 */ /* 0x000ee20000000800 */
[----:B0-----:R-:W-:-:S01]  /*46f0*/  FADD.FTZ R5, R61, R8 ;  /* 0x000000083d057221 */ /* 0x001fc20000010000 */
[----:B--2---:R-:W-:-:S03]  /*4700*/  F2FP.SATFINITE.E4M3.F32.PACK_AB_MERGE_C R61, R80, R61, RZ ;  /* 0x0000003d503d723e */ /* 0x004fc600048070ff */
[----:B------:R-:W-:Y:S01]  /*4710*/  FADD.FTZ R80, R80, R5 ;  /* 0x0000000550507221 */ /* 0x000fe20000010000 */
[----:B------:R-:W-:-:S01]  /*4720*/  FADD.FTZ R5, R27, R20 ;  /* 0x000000141b057221 */ /* 0x000fc20000010000 */
[----:B------:R-:W-:Y:S01]  /*4730*/  F2FP.SATFINITE.E4M3.F32.PACK_AB_MERGE_C R146, R58, R21, R61 ;  /* 0x000000153a92723e */ /* 0x000fe2000480703d */
[----:B------:R-:W0:Y:S01]  /*4740*/  MUFU.EX2 R2, R2 ;  /* 0x0000000200027308 */ /* 0x000e220000000800 */
[----:B-1----:R-:W-:-:S01]  /*4750*/  FADD.FTZ R3, R59, R80 ;  /* 0x000000503b037221 */ /* 0x002fc20000010000 */
[----:B----4-:R-:W-:-:S04]  /*4760*/  FADD.FTZ R5, R30, R5 ;  /* 0x000000051e057221 */ /* 0x010fc80000010000 */
[----:B------:R-:W-:Y:S02]  /*4770*/  FADD.FTZ R10, R32, R5 ;  /* 0x00000005200a7221 */ /* 0x000fe40000010000 */
[----:B------:R-:W1:Y:S01]  /*4780*/  MUFU.EX2 R31, R31 ;  /* 0x0000001f001f7308 */ /* 0x000e620000000800 */
[----:B---3--:R-:W-:-:S07]  /*4790*/  FADD.FTZ R3, R62, R3 ;  /* 0x000000033e037221 */ /* 0x008fce0000010000 */
        /* <DEDUP_REMOVED lines=11> */
[----:B------:R-:W-:Y:S01]  /*4850*/  F2FP.SATFINITE.E4M3.F32.PACK_AB_MERGE_C R140, R62, R59, R9 ;  /* 0x0000003b3e8c723e */ /* 0x000fe20004807009 */
[----:B------:R-:W-:-:S01]  /*4860*/  FADD.FTZ R2, R48, R41 ;  /* 0x0000002930027221 */ /* 0x000fc20000010000 */
[----:B------:R-:W-:Y:S01]  /*4870*/  CS2R R40, SRZ ;  /* 0x0000000000287805 */ /* 0x000fe2000001ff00 */
[----:B------:R-:W2:Y:S01]  /*4880*/  MUFU.EX2 R28, R68 ;  /* 0x00000044001c7308 */ /* 0x000ea20000000800 */
[----:B0-----:R-:W-:-:S07]  /*4890*/  FADD.FTZ R5, R33, R10 ;  /* 0x0000000a21057221 */ /* 0x001fce0000010000 */
[----:B------:R-:W0:Y:S01]  /*48a0*/  MUFU.EX2 R49, R49 ;  /* 0x0000003100317308 */ /* 0x000e220000000800 */
[----:B-1----:R-:W-:-:S01]  /*48b0*/  FADD.FTZ R8, R34, R5 ;  /* 0x0000000522087221 */ /* 0x002fc20000010000 */
[----:B------:R-:W-:-:S03]  /*48c0*/  FADD.FTZ R5, R25, R2 ;  /* 0x0000000219057221 */ /* 0x000fc60000010000 */
[----:B------:R-:W-:Y:S01]  /*48d0*/  FADD.FTZ R7, R51, R8 ;  /* 0x0000000833077221 */ /* 0x000fe20000010000 */
[----:B------:R-:W-:Y:S02]  /*48e0*/  F2FP.SATFINITE.E4M3.F32.PACK_AB_MERGE_C R51, R54, R51, RZ ;  /* 0x000000333633723e */ /* 0x000fe400048070ff */
[----:B------:R-:W1:Y:S01]  /*48f0*/  MUFU.EX2 R35, R35 ;  /* 0x0000002300237308 */ /* 0x000e620000000800 */
[----:B--2---:R-:W-:-:S01]  /*4900*/  FADD.FTZ R2, R28, R5 ;  /* 0x000000051c027221 */ /* 0x004fc20000010000 */
[----:B------:R-:W-:Y:S01]  /*4910*/  FADD.FTZ R54, R54, R7 ;  /* 0x0000000736367221 */ /* 0x000fe20000010000 */
[----:B------:R-:W-:Y:S02]  /*4920*/  F2FP.SATFINITE.E4M3.F32.PACK_AB_MERGE_C R143, R34, R33, R51 ;  /* 0x00000021228f723e */ /* 0x000fe40004807033 */
[----:B------:R-:W-:-:S03]  /*4930*/  CS2R R32, SRZ ;  /* 0x0000000000207805 */ /* 0x000fc6000001ff00 */
[----:B------:R-:W2:Y:S01]  /*4940*/  MUFU.EX2 R38, R38 ;  /* 0x0000002600267308 */ /* 0x000ea20000000800 */
[C---:B0-----:R-:W-:Y:S01]  /*4950*/  F2FP.SATFINITE.E4M3.F32.PACK_AB_MERGE_C R28, R49.reuse, R28, RZ ;  /* 0x0000001c311c723e */ /* 0x041fe200048070ff */
[----:B------:R-:W-:-:S03]  /*4960*/  FADD.FTZ R49, R49, R2 ;  /* 0x0000000231317221 */ /* 0x000fc60000010000 */
[----:B------:R-:W-:Y:S01]  /*4970*/  F2FP.SATFINITE.E4M3.F32.PACK_AB_MERGE_C R142, R25, R48, R28 ;  /* 0x00000030198e723e */ /* 0x000fe2000480701c */
[----:B------:R-:W-:-:S01]  /*4980*/  FADD.FTZ R2, R6, R49 ;  /* 0x0000003106027221 */ /* 0x000fc20000010000 */
        /* <DEDUP_REMOVED lines=8> */
[----:B------:R-:W0:Y:S01]  /*4a10*/  MUFU.EX2 R52, R52 ;  /* 0x0000003400347308 */ /* 0x000e220000000800 */
[----:B---3--:R-:W-:-:S07]  /*4a20*/  FADD.FTZ R5, R13, R2 ;  /* 0x000000020d057221 */ /* 0x008fce0000010000 */
[----:B------:R-:W2:Y:S01]  /*4a30*/  MUFU.EX2 R69, R69 ;  /* 0x0000004500457308 */ /* 0x000ea20000000800 */
[----:B-1----:R-:W-:-:S01]  /*4a40*/  FADD.FTZ R7, R55, R8 ;  /* 0x0000000837077221 */ /* 0x002fc20000010000 */
[----:B------:R-:W-:-:S03]  /*4a50*/  F2FP.SATFINITE.E4M3.F32.PACK_AB_MERGE_C R55, R64, R55, RZ ;  /* 0x000000374037723e */ /* 0x000fc600048070ff */
[----:B------:R-:W-:Y:S01]  /*4a60*/  FADD.FTZ R64, R64, R7 ;  /* 0x0000000740407221 */ /* 0x000fe20000010000 */
[----:B------:R-:W-:Y:S02]  /*4a70*/  F2FP.SATFINITE.E4M3.F32.PACK_AB_MERGE_C R137, R38, R35, R55 ;  /* 0x000000232689723e */ /* 0x000fe40004807037 */
[----:B------:R-:W-:Y:S01]  /*4a80*/  CS2R R54, SRZ ;  /* 0x0000000000367805 */ /* 0x000fe2000001ff00 */
[----:B------:R-:W1:Y:S01]  /*4a90*/  MUFU.EX2 R39, R39 ;  /* 0x0000002700277308 */ /* 0x000e620000000800 */
[----:B0-----:R-:W-:-:S01]  /*4aa0*/  FADD.FTZ R2, R52, R5 ;  /* 0x0000000534027221 */ /* 0x001fc20000010000 */
[----:B------:R-:W-:-:S06]  /*4ab0*/  CS2R R34, SRZ ;  /* 0x0000000000227805 */ /* 0x000fcc000001ff00 */
[----:B------:R-:W0:Y:S01]  /*4ac0*/  MUFU.EX2 R50, R50 ;  /* 0x0000003200327308 */ /* 0x000e220000000800 */
[C---:B--2---:R-:W-:Y:S01]  /*4ad0*/  F2FP.SATFINITE.E4M3.F32.PACK_AB_MERGE_C R52, R69.reuse, R52, RZ ;  /* 0x000000344534723e */ /* 0x044fe200048070ff */
[----:B------:R-:W-:-:S03]  /*4ae0*/  FADD.FTZ R69, R69, R2 ;  /* 0x0000000245457221 */ /* 0x000fc60000010000 */
[----:B------:R-:W-:Y:S02]  /*4af0*/  F2FP.SATFINITE.E4M3.F32.PACK_AB_MERGE_C R136, R13, R6, R52 ;  /* 0x000000060d88723e */ /* 0x000fe40004807034 */
[----:B------:R-:W-:Y:S01]  /*4b00*/  CS2R R52, SRZ ;  /* 0x0000000000347805 */ /* 0x000fe2000001ff00 */
[----:B------:R-:W2:Y:S01]  /*4b10*/  MUFU.EX2 R44, R44 ;  /* 0x0000002c002c7308 */ /* 0x000ea20000000800 */
[----:B-1----:R-:W-:-:S07]  /*4b20*/  FADD.FTZ R5, R39, R64 ;  /* 0x0000004027057221 */ /* 0x002fce0000010000 */
[----:B------:R-:W1:Y:S01]  /*4b30*/  MUFU.EX2 R3, R70 ;  /* 0x0000004600037308 */ /* 0x000e620000000800 */
[----:B0-----:R-:W-:-:S07]  /*4b40*/  FADD.FTZ R2, R50, R69 ;  /* 0x0000004532027221 */ /* 0x001fce0000010000 */
[----:B------:R-:W-:Y:S01]  /*4b50*/  MUFU.EX2 R45, R45 ;  /* 0x0000002d002d7308 */ /* 0x000fe20000000800 */
[----:B--2---:R-:W-:-:S07]  /*4b60*/  FADD.FTZ R6, R44, R5 ;  /* 0x000000052c067221 */ /* 0x004fce0000010000 */
[----:B------:R-:W-:Y:S01]  /*4b70*/  MUFU.EX2 R92, R92 ;  /* 0x0000005c005c7308 */ /* 0x000fe20000000800 */
[----:B-1----:R-:W-:-:S07]  /*4b80*/  FADD.FTZ R5, R3, R2 ;  /* 0x0000000203057221 */ /* 0x002fce0000010000 */
[----:B------:R-:W0:Y:S08]  /*4b90*/  MUFU.EX2 R37, R37 ;  /* 0x0000002500257308 */ /* 0x000e300000000800 */
[----:B------:R-:W1:Y:S01]  /*4ba0*/  MUFU.EX2 R36, R36 ;  /* 0x0000002400247308 */ /* 0x000e620000000800 */
[----:B0-----:R-:W-:Y:S01]  /*4bb0*/  F2FP.SATFINITE.E4M3.F32.PACK_AB_MERGE_C R2, R37, R92, RZ ;  /* 0x0000005c2502723e */ /* 0x001fe200048070ff */
[----:B------:R-:W-:-:S03]  /*4bc0*/  FADD.FTZ R92, R92, R5 ;  /* 0x000000055c5c7221 */ /* 0x000fc60000010000 */
[----:B------:R-:W-:Y:S01]  /*4bd0*/  F2FP.SATFINITE.E4M3.F32.PACK_AB_MERGE_C R138, R3, R50, R2 ;  /* 0x00000032038a723e */ /* 0x000fe20004807002 */
[----:B------:R-:W-:-:S01]  /*4be0*/  FADD.FTZ R3, R37, R92 ;  /* 0x0000005c25037221 */ /* 0x000fc20000010000 */
[----:B------:R-:W-:Y:S02]  /*4bf0*/  CS2R R50, SRZ ;  /* 0x0000000000327805 */ /* 0x000fe4000001ff00 */
[----:B-1----:R-:W-:Y:S01]  /*4c00*/  F2FP.SATFINITE.E4M3.F32.PACK_AB_MERGE_C R7, R36, R45, RZ ;  /* 0x0000002d2407723e */ /* 0x002fe200048070ff */
[----:B------:R-:W-:-:S03]  /*4c10*/  FADD.FTZ R45, R45, R6 ;  /* 0x000000062d2d7221 */ /* 0x000fc60000010000 */
[----:B------:R-:W-:Y:S01]  /*4c20*/  F2FP.SATFINITE.E4M3.F32.PACK_AB_MERGE_C R139, R44, R39, R7 ;  /* 0x000000272c8b723e */ /* 0x000fe20004807007 */
[----:B------:R-:W-:-:S01]  /*4c30*/  FADD.FTZ R2, R36, R45 ;  /* 0x0000002d24027221 */ /* 0x000fc20000010000 */
[----:B------:R-:W-:Y:S02]  /*4c40*/  CS2R R44, SRZ ;  /* 0x00000000002c7805 */ /* 0x000fe4000001ff00 */
[----:B------:R-:W-:Y:S02]  /*4c50*/  CS2R R38, SRZ ;  /* 0x0000000000267805 */ /* 0x000fe4000001ff00 */
[----:B------:R-:W-:Y:S01]  /*4c60*/  CS2R R36, SRZ ;  /* 0x0000000000247805 */ /* 0x000fe2000001ff00 */
[----:B------:R-:W-:Y:S06]  /*4c70*/  @!P1 BRA `(.L_x_14965) ;  /* 0x0000003800109947 */ /* 0x000fec0003800000 */
[----:B------:R-:W-:Y:S01]  /*4c80*/  MOV R6, R57 ;  /* 0x0000003900067202 */ /* 0x000fe20000000f00 */
[----:B------:R-:W-:Y:S01]  /*4c90*/  IMAD.MOV.U32 R5, RZ, RZ, R56 ;  /* 0x000000ffff057224 */ /* 0x000fe200078e0038 */
[----:B------:R-:W-:Y:S01]  /*4ca0*/  UMOV UR26, UR37 ;  /* 0x00000025001a7c82 */ /* 0x000fe20008000000 */
[----:B------:R-:W-:Y:S01]  /*4cb0*/  IMAD.MOV.U32 R55, RZ, RZ, RZ ;  /* 0x000000ffff377224 */ /* 0x000fe200078e00ff */
[----:B------:R-:W-:Y:S01]  /*4cc0*/  UMOV UR25, UR38 ;  /* 0x0000002600197c82 */ /* 0x000fe20008000000 */
[----:B------:R-:W-:Y:S01]  /*4cd0*/  ULDC UR21, c[0x0][0x288] ;  /* 0x0000a20000157ab9 */ /* 0x000fe20000000800 */
[----:B------:R-:W-:-:S05]  /*4ce0*/  ULDC UR20, c[0x0][0x988] ;  /* 0x0002620000147ab9 */ /* 0x000fca0000000800 */
.L_x_14976:
[----:B------:R-:W-:-:S04]  /*4cf0*/  UISETP.NE.AND UP0, UPT, UR25, 0x1, UPT ;  /* 0x000000011900788c */ /* 0x000fc8000bf05270 */
[----:B------:R-:W-:-:S04]  /*4d00*/  USEL UR37, URZ, 0x1, UP0 ;  /* 0x000000013f257887 */ /* 0x000fc80008000000 */
[----:B------:R-:W-:Y:S01]  /*4d10*/  ULOP3.LUT UR37, UR26, UR37, URZ, 0x3c, !UPT ;  /* 0x000000251a257292 */ /* 0x000fe2000f8e3c3f */
[----:B------:R-:W-:Y:S11]  /*4d20*/  @!P0 BRA `(.L_x_14966) ;  /* 0x0000000000048947 */ /* 0x000ff60003800000 */
[----:B------:R-:W-:Y:S01]  /*4d30*/  BPT.TRAP 0x1 ;  /* 0x000000040000795c */ /* 0x000fe20000300000 */
.L_x_14966:
        /* <DEDUP_REMOVED lines=9> */
.L_x_14967:
[----:B-1----:R-:W-:Y:S05]  /*4dd0*/  @P1 BRA `(.L_x_14968) ;  /* 0x0000000000081947 */ /* 0x002fea0003800000 */
[----:B------:R-:W1:Y:S02]  /*4de0*/  SYNCS.PHASECHK.TRANS64.TRYWAIT P1, [UR22+0x13230], R7 ;  /* 0x01323007ff0075a7 */ /* 0x000e640008020156 */
[----:B-1----:R-:W-:Y:S05]  /*4df0*/  @!P1 BRA `(.L_x_14969) ;  /* 0x000000d8004c9947 */ /* 0x002fea0003800000 */
.L_x_14968:
        /* <DEDUP_REMOVED lines=64> */
.L_x_14970:
[----:B------:R-:W-:Y:S01]  /*5200*/  ULEA UR11, UR25, UR45, 0x3 ;  /* 0x0000002d190b7291 */ /* 0x000fe2000f8e183f */
[----:B01----:R-:W-:-:S05]  /*5210*/  IMAD.U32 R7, RZ, RZ, UR26 ;  /* 0x0000001aff077e24 */ /* 0x003fca000f8e00ff */
[----:B------:R-:W-:-:S04]  /*5220*/  SHF.L.U32 R7, R7, 0x1f, RZ ;  /* 0x0000001f07077819 */ /* 0x000fc800000006ff */
[----:B------:R0:W1:Y:S01]  /*5230*/  SYNCS.PHASECHK.TRANS64.TRYWAIT P1, [UR11+0x13250], R7 ;  /* 0x01325007ff0075a7 */ /* 0x000062000802014b */
[----:B------:R-:W-:Y:S05]  /*5240*/  @!P0 BRA `(.L_x_14971) ;  /* 0x0000000000048947 */ /* 0x000fea0003800000 */
[----:B------:R-:W-:Y:S01]  /*5250*/  BPT.TRAP 0x1 ;  /* 0x000000040000795c */ /* 0x000fe20000300000 */
.L_x_14971:
[----:B-1----:R-:W-:Y:S05]  /*5260*/  @P1 BRA `(.L_x_14972) ;  /* 0x0000000000081947 */ /* 0x002fea0003800000 */
[----:B------:R-:W1:Y:S02]  /*5270*/  SYNCS.PHASECHK.TRANS64.TRYWAIT P1, [UR11+0x13250], R7 ;  /* 0x01325007ff0075a7 */ /* 0x000e64000802014b */
[----:B-1----:R-:W-:Y:S05]  /*5280*/  @!P1 BRA `(.L_x_14973) ;  /* 0x000000d400409947 */ /* 0x002fea0003800000 */
.L_x_14972:
        /* <DEDUP_REMOVED lines=32> */
.L_x_14974:
[----:B------:R-:W-:Y:S01]  /*5490*/  UISETP.NE.AND UP0, UPT, UR47, URZ, UPT ;  /* 0x0000003f2f00728c */ /* 0x000fe2000bf05270 */
[C---:B------:R-:W-:Y:S01]  /*54a0*/  FMUL.FTZ R14, R0.reuse, R127 ;  /* 0x0000007f000e7220 */ /* 0x040fe20000410000 */
[----:B------:R-:W-:Y:S02]  /*54b0*/  VIADD R127, R17, UR40 ;  /* 0x00000028117f7c36 */ /* 0x000fe40008000000 */
[C---:B------:R-:W-:Y:S01]  /*54c0*/  FMUL.FTZ R13, R0.reuse, R126 ;  /* 0x0000007e000d7220 */ /* 0x040fe20000410000 */
[C---:B------:R-:W-:Y:S01]  /*54d0*/  FMUL.FTZ R12, R0.reuse, R125 ;  /* 0x0000007d000c7220 */ /* 0x040fe20000410000 */
[C---:B------:R-:W-:Y:S01]  /*54e0*/  FMUL.FTZ R125, R0.reuse, R97 ;  /* 0x00000061007d7220 */ /* 0x040fe20000410000 */
[----:B------:R-:W-:Y:S01]  /*54f0*/  PLOP3.LUT P1, PT, PT, PT, UP0, 0x80, 0x0 ;  /* 0x000000000000781c */ /* 0x000fe20003f2f008 */
[C---:B------:R-:W-:Y:S01]  /*5500*/  FMUL.FTZ R97, R0.reuse, R98 ;  /* 0x0000006200617220 */ /* 0x040fe20000410000 */
[----:B------:R-:W-:Y:S01]  /*5510*/  PLOP3.LUT P2, PT, PT, PT, UP0, 0x80, 0x0 ;  /* 0x000000000000781c */ /* 0x000fe20003f4f008 */
[C---:B------:R-:W-:Y:S01]  /*5520*/  FMUL.FTZ R15, R0.reuse, R128 ;  /* 0x00000080000f7220 */ /* 0x040fe20000410000 */
[----:B------:R-:W-:Y:S01]  /*5530*/  IMAD.MOV.U32 R98, RZ, RZ, R127 ;  /* 0x000000ffff627224 */ /* 0x000fe200078e007f */
[----:B------:R-:W-:Y:S01]  /*5540*/  @UP0 ULDC UR6, c[0x0][0x44c] ;  /* 0x0001130000060ab9 */ /* 0x000fe20000000800 */
[----:B------:R-:W2:Y:S01]  /*5550*/  LDC R128, c[0x0][0x2f0] ;  /* 0x0000bc00ff807b82 */ /* 0x000ea20000000800 */
[C---:B------:R-:W-:Y:S01]  /*5560*/  FMUL.FTZ R20, R0.reuse, R129 ;  /* 0x0000008100147220 */ /* 0x040fe20000410000 */
[C---:B01----:R-:W-:Y:S01]  /*5570*/  FMUL.FTZ R7, R0.reuse, R120 ;  /* 0x0000007800077220 */ /* 0x043fe20000410000 */
[C---:B------:R-:W-:Y:S01]  /*5580*/  FMUL.FTZ R8, R0.reuse, R121 ;  /* 0x0000007900087220 */ /* 0x040fe20000410000 */
[C---:B------:R-:W-:Y:S01]  /*5590*/  FMUL.FTZ R11, R0.reuse, R124 ;  /* 0x0000007c000b7220 */ /* 0x040fe20000410000 */
[----:B------:R-:W-:Y:S01]  /*55a0*/  MUFU.TANH R12, R12 ;  /* 0x0000000c000c7308 */ /* 0x000fe20000002400 */
        /* <DEDUP_REMOVED lines=8> */
[----:B------:R-:W0:Y:S01]  /*5630*/  MUFU.TANH R7, R7 ;  /* 0x0000000700077308 */ /* 0x000e220000002400 */
[----:B------:R-:W-:Y:S01]  /*5640*/  UIMAD UR6, UR24, -0xa0, UR6 ;  /* 0xffffff60180678a4 */ /* 0x000fe2000f8e0206 */
[C---:B------:R-:W-:Y:S01]  /*5650*/  FMUL.FTZ R126, R0.reuse, R102 ;  /* 0x00000066007e7220 */ /* 0x040fe20000410000 */
[----:B------:R-:W1:Y:S01]  /*5660*/  SHFL.IDX PT, R129, R98, RZ, 0x1c1f ;  /* 0x001c1fff62817589 */ /* 0x000e6200000e0000 */
[C---:B------:R-:W-:Y:S01]  /*5670*/  FMUL.FTZ R122, R0.reuse, R133 ;  /* 0x00000085007a7220 */ /* 0x040fe20000410000 */
[C---:B------:R-:W-:Y:S01]  /*5680*/  FMUL.FTZ R21, R0.reuse, R130 ;  /* 0x0000008200157220 */ /* 0x040fe20000410000 */
[----:B------:R-:W-:Y:S01]  /*5690*/  FMUL.FTZ R104, R0, R104 ;  /* 0x0000006800687220 */ /* 0x000fe20000410000 */
[----:B------:R-:W-:Y:S01]  /*56a0*/  IMAD R127, R16, R127, UR6 ;  /* 0x00000006107f7e24 */ /* 0x000fe2000f8e027f */
[----:B------:R-:W3:Y:S01]  /*56b0*/  MUFU.TANH R8, R8 ;  /* 0x0000000800087308 */ /* 0x000ee20000002400 */
[C---:B------:R-:W-:Y:S01]  /*56c0*/  FMUL.FTZ R105, R0.reuse, R105 ;  /* 0x0000006900697220 */ /* 0x040fe20000410000 */
[----:B------:R-:W-:Y:S01]  /*56d0*/  FMUL.FTZ R108, R0, R108 ;  /* 0x0000006c006c7220 */ /* 0x000fe20000410000 */
[----:B--2---:R-:W-:-:S02]  /*56e0*/  IMAD R102, R128, UR41, R127 ;  /* 0x0000002980667c24 */ /* 0x004fc4000f8e027f */
        /* <DEDUP_REMOVED lines=15> */
[----:B-1----:R-:W-:Y:S01]  /*57e0*/  IADD3 R127, R129, -UR21, R102 ;  /* 0x80000015817f7c10 */ /* 0x002fe2000fffe066 */
[C---:B------:R-:W-:Y:S01]  /*57f0*/  FMUL.FTZ R129, R0.reuse, R72 ;  /* 0x0000004800817220 */ /* 0x040fe20000410000 */
[C---:B------:R-:W-:Y:S01]  /*5800*/  FMUL.FTZ R101, R0.reuse, R101 ;  /* 0x0000006500657220 */ /* 0x040fe20000410000 */
[C---:B------:R-:W-:Y:S01]  /*5810*/  FMUL.FTZ R56, R0.reuse, R56 ;  /* 0x0000003800387220 */ /* 0x040fe20000410000 */
[C---:B------:R-:W-:Y:S01]  /*5820*/  ISETP.GT.AND P1, PT, R127.reuse, RZ, PT ;  /* 0x000000ff7f00720c */ /* 0x040fe20003f24270 */
[----:B------:R-:W1:Y:S01]  /*5830*/  MUFU.TANH R20, R20 ;  /* 0x0000001400147308 */ /* 0x000e620000002400 */
[----:B------:R-:W-:Y:S01]  /*5840*/  ISETP.GT.AND P2, PT, R127, 0x1, PT ;  /* 0x000000017f00780c */ /* 0x000fe20003f44270 */
[C---:B------:R-:W-:Y:S01]  /*5850*/  FMUL.FTZ R10, R0.reuse, R123 ;  /* 0x0000007b000a7220 */ /* 0x040fe20000410000 */
[----:B0-----:R-:W-:Y:S01]  /*5860*/  FSEL R72, R7, -INF , P1 ;  /* 0xff80000007487808 */ /* 0x001fe20000800000 */
[C---:B------:R-:W-:Y:S01]  /*5870*/  FMUL.FTZ R123, R0.reuse, R134 ;  /* 0x00000086007b7220 */ /* 0x040fe20000410000 */
[C---:B------:R-:W-:Y:S01]  /*5880*/  ISETP.GT.AND P1, PT, R127.reuse, 0x8, PT ;  /* 0x000000087f00780c */ /* 0x040fe20003f24270 */
[----:B------:R-:W-:Y:S01]  /*5890*/  FMUL.FTZ R124, R0, R135 ;  /* 0x00000087007c7220 */ /* 0x000fe20000410000 */
[----:B---3--:R-:W-:Y:S01]  /*58a0*/  FSEL R8, R8, -INF , P2 ;  /* 0xff80000008087808 */ /* 0x008fe20001000000 */
[----:B------:R-:W0:Y:S01]  /*58b0*/  MUFU.TANH R121, R121 ;  /* 0x0000007900797308 */ /* 0x000e220000002400 */
[----:B------:R-:W-:Y:S01]  /*58c0*/  FMNMX.FTZ R131, R72, R5, !PT ;  /* 0x0000000548837209 */ /* 0x000fe20007810000 */
[C---:B------:R-:W-:Y:S01]  /*58d0*/  FMUL.FTZ R106, R0.reuse, R106 ;  /* 0x0000006a006a7220 */ /* 0x040fe20000410000 */
[----:B------:R-:W-:Y:S01]  /*58e0*/  ISETP.GT.AND P2, PT, R127, 0x9, PT ;  /* 0x000000097f00780c */ /* 0x000fe20003f44270 */
[C---:B------:R-:W-:Y:S01]  /*58f0*/  FMUL.FTZ R107, R0.reuse, R107 ;  /* 0x0000006b006b7220 */ /* 0x040fe20000410000 */
[----:B--2---:R-:W-:Y:S01]  /*5900*/  FSEL R11, R11, -INF , P1 ;  /* 0xff8000000b0b7808 */ /* 0x004fe20000800000 */
[----:B------:R-:W-:Y:S01]  /*5910*/  FMUL.FTZ R110, R0, R110 ;  /* 0x0000006e006e7220 */ /* 0x000fe20000410000 */
[----:B------:R-:W-:Y:S01]  /*5920*/  FMNMX.FTZ R130, R8, R131, !PT ;  /* 0x0000008308827209 */ /* 0x000fe20007810000 */
[----:B------:R-:W2:Y:S01]  /*5930*/  MUFU.TANH R122, R122 ;  /* 0x0000007a007a7308 */ /* 0x000ea20000002400 */
[C---:B------:R-:W-:Y:S01]  /*5940*/  ISETP.GT.AND P1, PT, R127.reuse, 0x10, PT ;  /* 0x000000107f00780c */ /* 0x040fe20003f24270 */
[----:B------:R-:W-:Y:S01]  /*5950*/  FMUL.FTZ R111, R0, R111 ;  /* 0x0000006f006f7220 */ /* 0x000fe20000410000 */
[----:B------:R-:W-:Y:S01]  /*5960*/  FSEL R12, R12, -INF , P2 ;  /* 0xff8000000c0c7808 */ /* 0x000fe20001000000 */
[C---:B------:R-:W-:Y:S01]  /*5970*/  FMUL.FTZ R114, R0.reuse, R114 ;  /* 0x0000007200727220 */ /* 0x040fe20000410000 */
[----:B------:R-:W-:Y:S01]  /*5980*/  ISETP.GT.AND P2, PT, R127, 0x11, PT ;  /* 0x000000117f00780c */ /* 0x000fe20003f44270 */
[C---:B------:R-:W-:Y:S01]  /*5990*/  FMUL.FTZ R115, R0.reuse, R115 ;  /* 0x0000007300737220 */ /* 0x040fe20000410000 */
[----:B----4-:R-:W-:Y:S01]  /*59a0*/  FSEL R15, R15, -INF , P1 ;  /* 0xff8000000f0f7808 */ /* 0x010fe20000800000 */
[----:B------:R3:W-:Y:S01]  /*59b0*/  MUFU.TANH R7, R129 ;  /* 0x0000008100077308 */ /* 0x0007e20000002400 */
[C---:B------:R-:W-:Y:S01]  /*59c0*/  ISETP.GT.AND P1, PT, R127.reuse, 0x18, PT ;  /* 0x000000187f00780c */ /* 0x040fe20003f24270 */
[----:B------:R-:W-:Y:S01]  /*59d0*/  FMUL.FTZ R118, R0, R118 ;  /* 0x0000007600767220 */ /* 0x000fe20000410000 */
[----:B-1----:R-:W-:Y:S01]  /*59e0*/  FSEL R20, R20, -INF , P2 ;  /* 0xff80000014147808 */ /* 0x002fe20001000000 */
[C---:B------:R-:W-:Y:S01]  /*59f0*/  FMUL.FTZ R119, R0.reuse, R119 ;  /* 0x0000007700777220 */ /* 0x040fe20000410000 */
[----:B------:R-:W-:Y:S01]  /*5a00*/  ISETP.GT.AND P2, PT, R127, 0x19, PT ;  /* 0x000000197f00780c */ /* 0x000fe20003f44270 */
[C---:B------:R-:W-:Y:S01]  /*5a10*/  FMUL.FTZ R90, R0.reuse, R90 ;  /* 0x0000005a005a7220 */ /* 0x040fe20000410000 */
[----:B0-----:R-:W-:Y:S01]  /*5a20*/  FSEL R121, R121, -INF , P1 ;  /* 0xff80000079797808 */ /* 0x001fe20000800000 */
[----:B------:R-:W0:Y:S01]  /*5a30*/  MUFU.TANH R104, R104 ;  /* 0x0000006800687308 */ /* 0x000e220000002400 */
[----:B---3--:R-:W-:Y:S01]  /*5a40*/  FMNMX.FTZ R129, R11, R130, !PT ;  /* 0x000000820b817209 */ /* 0x008fe20007810000 */
[C---:B------:R-:W-:Y:S01]  /*5a50*/  FMUL.FTZ R91, R0.reuse, R91 ;  /* 0x0000005b005b7220 */ /* 0x040fe20000410000 */
[----:B------:R-:W-:Y:S01]  /*5a60*/  ISETP.GT.AND P1, PT, R127, 0x20, PT ;  /* 0x000000207f00780c */ /* 0x000fe20003f24270 */
[----:B------:R-:W-:Y:S01]  /*5a70*/  FMUL.FTZ R94, R0, R94 ;  /* 0x0000005e005e7220 */ /* 0x000fe20000410000 */
[----:B------:R-:W-:Y:S01]  /*5a80*/  FMNMX.FTZ R74, R12, R129, !PT ;  /* 0x000000810c4a7209 */ /* 0x000fe20007810000 */
[----:B------:R-:W-:Y:S01]  /*5a90*/  FMUL.FTZ R95, R0, R95 ;  /* 0x0000005f005f7220 */ /* 0x000fe20000410000 */
[----:B--2---:R-:W-:Y:S01]  /*5aa0*/  FSEL R122, R122, -INF , P2 ;  /* 0xff8000007a7a7808 */ /* 0x004fe20001000000 */
[----:B------:R-:W1:Y:S01]  /*5ab0*/  MUFU.TANH R105, R105 ;  /* 0x0000006900697308 */ /* 0x000e620000002400 */
[----:B------:R-:W-:Y:S01]  /*5ac0*/  FMNMX.FTZ R129, R15, R74, !PT ;  /* 0x0000004a0f817209 */ /* 0x000fe20007810000 */
[C---:B------:R-:W-:Y:S01]  /*5ad0*/  FMUL.FTZ R74, R0.reuse, R75 ;  /* 0x0000004b004a7220 */ /* 0x040fe20000410000 */
[----:B------:R-:W-:Y:S01]  /*5ae0*/  ISETP.GT.AND P2, PT, R127, 0x21, PT ;  /* 0x000000217f00780c */ /* 0x000fe20003f44270 */
[----:B------:R-:W-:Y:S01]  /*5af0*/  FMUL.FTZ R75, R0, R76 ;  /* 0x0000004c004b7220 */ /* 0x000fe20000410000 */
[----:B------:R-:W-:Y:S01]  /*5b00*/  FMNMX.FTZ R130, R20, R129, !PT ;  /* 0x0000008114827209 */ /* 0x000fe20007810000 */
[C---:B------:R-:W-:Y:S01]  /*5b10*/  FMUL.FTZ R76, R0.reuse, R77 ;  /* 0x0000004d004c7220 */ /* 0x040fe20000410000 */
[C---:B------:R-:W-:Y:S01]  /*5b20*/  FMUL.FTZ R99, R0.reuse, R99 ;  /* 0x0000006300637220 */ /* 0x040fe20000410000 */
[----:B------:R-:W2:Y:S01]  /*5b30*/  MUFU.TANH R108, R108 ;  /* 0x0000006c006c7308 */ /* 0x000ea20000002400 */
[----:B------:R-:W-:Y:S01]  /*5b40*/  FMNMX.FTZ R129, R121, R130, !PT ;  /* 0x0000008279817209 */ /* 0x000fe20007810000 */
[----:B------:R-:W-:Y:S01]  /*5b50*/  FMUL.FTZ R103, R0, R103 ;  /* 0x0000006700677220 */ /* 0x000fe20000410000 */
[----:B0-----:R-:W-:Y:S01]  /*5b60*/  FSEL R104, R104, -INF , P1 ;  /* 0xff80000068687808 */ /* 0x001fe20000800000 */
[----:B------:R-:W-:Y:S01]  /*5b70*/  FMUL.FTZ R82, R0, R82 ;  /* 0x0000005200527220 */ /* 0x000fe20000410000 */
[----:B------:R-:W-:Y:S01]  /*5b80*/  FMNMX.FTZ R129, R122, R129, !PT ;  /* 0x000000817a817209 */ /* 0x000fe20007810000 */
[C---:B------:R-:W-:Y:S01]  /*5b90*/  FMUL.FTZ R83, R0.reuse, R83 ;  /* 0x0000005300537220 */ /* 0x040fe20000410000 */
[----:B------:R-:W-:Y:S01]  /*5ba0*/  ISETP.GT.AND P1, PT, R127, 0x28, PT ;  /* 0x000000287f00780c */ /* 0x000fe20003f24270 */
[----:B------:R-:W0:Y:S01]  /*5bb0*/  MUFU.TANH R109, R109 ;  /* 0x0000006d006d7308 */ /* 0x000e220000002400 */
[----:B-1----:R-:W-:Y:S01]  /*5bc0*/  FSEL R105, R105, -INF , P2 ;  /* 0xff80000069697808 */ /* 0x002fe20001000000 */
[----:B------:R-:W-:Y:S01]  /*5bd0*/  FMUL.FTZ R86, R0, R86 ;  /* 0x0000005600567220 */ /* 0x000fe20000410000 */
[----:B------:R-:W-:Y:S01]  /*5be0*/  FMNMX.FTZ R130, R104, R129, !PT ;  /* 0x0000008168827209 */ /* 0x000fe20007810000 */
[C---:B------:R-:W-:Y:S01]  /*5bf0*/  FMUL.FTZ R87, R0.reuse, R87 ;  /* 0x0000005700577220 */ /* 0x040fe20000410000 */
[----:B------:R-:W-:Y:S01]  /*5c00*/  ISETP.GT.AND P2, PT, R127, 0x29, PT ;  /* 0x000000297f00780c */ /* 0x000fe20003f44270 */
[----:B------:R-:W-:Y:S01]  /*5c10*/  FMUL.FTZ R58, R0, R58 ;  /* 0x0000003a003a7220 */ /* 0x000fe20000410000 */
[----:B------:R-:W-:Y:S01]  /*5c20*/  FMNMX.FTZ R77, R105, R130, !PT ;  /* 0x00000082694d7209 */ /* 0x000fe20007810000 */
[----:B------:R-:W1:Y:S01]  /*5c30*/  MUFU.TANH R112, R112 ;  /* 0x0000007000707308 */ /* 0x000e620000002400 */
[----:B--2---:R-:W-:Y:S01]  /*5c40*/  FSEL R108, R108, -INF , P1 ;  /* 0xff8000006c6c7808 */ /* 0x004fe20000800000 */
[C---:B------:R-:W-:Y:S01]  /*5c50*/  FMUL.FTZ R59, R0.reuse, R59 ;  /* 0x0000003b003b7220 */ /* 0x040fe20000410000 */
[----:B------:R-:W-:Y:S01]  /*5c60*/  ISETP.GT.AND P1, PT, R127, 0x30, PT ;  /* 0x000000307f00780c */ /* 0x000fe20003f24270 */
[----:B------:R-:W-:Y:S01]  /*5c70*/  FMUL.FTZ R62, R0, R62 ;  /* 0x0000003e003e7220 */ /* 0x000fe20000410000 */
[----:B------:R-:W-:Y:S01]  /*5c80*/  FMNMX.FTZ R130, R108, R77, !PT ;  /* 0x0000004d6c827209 */ /* 0x000fe20007810000 */
[C---:B------:R-:W-:Y:S01]  /*5c90*/  FMUL.FTZ R77, R0.reuse, R80 ;  /* 0x00000050004d7220 */ /* 0x040fe20000410000 */
[C---:B------:R-:W-:Y:S01]  /*5ca0*/  FMUL.FTZ R80, R0.reuse, R81 ;  /* 0x0000005100507220 */ /* 0x040fe20000410000 */
[----:B------:R-:W2:Y:S01]  /*5cb0*/  MUFU.TANH R113, R113 ;  /* 0x0000007100717308 */ /* 0x000ea20000002400 */
        /* <DEDUP_REMOVED lines=8> */
[----:B-1----:R-:W-:Y:S01]  /*5d40*/  FSEL R112, R112, -INF , P1 ;  /* 0xff80000070707808 */ /* 0x002fe20000800000 */
[----:B------:R-:W-:Y:S01]  /*5d50*/  UIADD3 UR22, UR22, 0x13240, URZ ;  /* 0x0001324016167890 */ /* 0x000fe2000fffe03f */
[----:B------:R-:W-:-:S02]  /*5d60*/  ISETP.GT.AND P1, PT, R127, 0x38, PT ;  /* 0x000000387f00780c */ /* 0x000fc40003f24270 */
[----:B------:R-:W-:Y:S01]  /*5d70*/  FMNMX.FTZ R130, R112, R129, !PT ;  /* 0x0000008170827209 */ /* 0x000fe20007810000 */
[----:B------:R-:W-:Y:S02]  /*5d80*/  UPRMT UR22, UR44, 0x654, UR22 ;  /* 0x000006542c167896 */ /* 0x000fe40008000016 */
[----:B------:R-:W1:Y:S01]  /*5d90*/  MUFU.TANH R117, R117 ;  /* 0x0000007500757308 */ /* 0x000e620000002400 */
[----:B--2---:R-:W-:Y:S02]  /*5da0*/  FSEL R113, R113, -INF , P2 ;  /* 0xff80000071717808 */ /* 0x004fe40001000000 */
[----:B------:R-:W-:Y:S02]  /*5db0*/  ISETP.GT.AND P2, PT, R127, 0x39, PT ;  /* 0x000000397f00780c */ /* 0x000fe40003f44270 */
[----:B------:R-:W-:Y:S02]  /*5dc0*/  FMNMX.FTZ R81, R113, R130, !PT ;  /* 0x0000008271517209 */ /* 0x000fe40007810000 */
[----:B------:R-:W-:Y:S01]  /*5dd0*/  SYNCS.ARRIVE.TRANS64.RED.A1T0 RZ, [UR22], RZ ;  /* 0x000000ffffff79a7 */ /* 0x000fe20008100416 */
[----:B------:R-:W2:Y:S01]  /*5de0*/  MUFU.TANH R88, R88 ;  /* 0x0000005800587308 */ /* 0x000ea20000002400 */
[----:B0-----:R-:W-:-:S02]  /*5df0*/  FSEL R116, R116, -INF , P1 ;  /* 0xff80000074747808 */ /* 0x001fc40000800000 */
[----:B------:R-:W-:Y:S02]  /*5e00*/  ISETP.GT.AND P1, PT, R127, 0x40, PT ;  /* 0x000000407f00780c */ /* 0x000fe40003f24270 */
[----:B------:R-:W-:Y:S01]  /*5e10*/  FMNMX.FTZ R130, R116, R81, !PT ;  /* 0x0000005174827209 */ /* 0x000fe20007810000 */
[C---:B------:R-:W-:Y:S01]  /*5e20*/  FMUL.FTZ R81, R0.reuse, R84 ;  /* 0x0000005400517220 */ /* 0x040fe20000410000 */
[----:B------:R-:W-:Y:S01]  /*5e30*/  FMUL.FTZ R84, R0, R85 ;  /* 0x0000005500547220 */ /* 0x000fe20000410000 */
        /* <DEDUP_REMOVED lines=24> */
[----:B------:R-:W-:Y:S01]  /*5fc0*/  FMNMX.FTZ R130, R96, R85, !PT ;  /* 0x0000005560827209 */ /* 0x000fe20007810000 */
[----:B------:R-:W-:Y:S02]  /*5fd0*/  FMUL.FTZ R85, R0, R57 ;  /* 0x0000003900557220 */ /* 0x000fe40000410000 */
[----:B------:R-:W0:Y:S01]  /*5fe0*/  MUFU.TANH R101, R101 ;  /* 0x0000006500657308 */ /* 0x000e220000002400 */
[----:B-1----:R-:W-:Y:S02]  /*5ff0*/  FSEL R125, R125, -INF , P2 ;  /* 0xff8000007d7d7808 */ /* 0x002fe40001000000 */
[----:B------:R-:W-:-:S02]  /*6000*/  ISETP.GT.AND P2, PT, R127, 0x59, PT ;  /* 0x000000597f00780c */ /* 0x000fc40003f44270 */
[----:B------:R-:W-:-:S03]  /*6010*/  FMNMX.FTZ R57, R125, R130, !PT ;  /* 0x000000827d397209 */ /* 0x000fc60007810000 */
[----:B------:R-:W1:Y:S01]  /*6020*/  MUFU.TANH R128, R128 ;  /* 0x0000008000807308 */ /* 0x000e620000002400 */
[----:B--2---:R-:W-:Y:S02]  /*6030*/  FSEL R100, R100, -INF , P1 ;  /* 0xff80000064647808 */ /* 0x004fe40000800000 */
[----:B------:R-:W-:Y:S02]  /*6040*/  ISETP.GT.AND P1, PT, R127, 0x60, PT ;  /* 0x000000607f00780c */ /* 0x000fe40003f24270 */
[----:B------:R-:W-:Y:S02]  /*6050*/  FMNMX.FTZ R130, R100, R57, !PT ;  /* 0x0000003964827209 */ /* 0x000fe40007810000 */
[----:B------:R-:W-:Y:S01]  /*6060*/  FSEL R7, R7, -INF , P1 ;  /* 0xff80000007077808 */ /* 0x000fe20000800000 */
[----:B------:R-:W2:Y:S01]  /*6070*/  MUFU.TANH R75, R75 ;  /* 0x0000004b004b7308 */ /* 0x000ea20000002400 */
[----:B0-----:R-:W-:Y:S02]  /*6080*/  FSEL R101, R101, -INF , P2 ;  /* 0xff80000065657808 */ /* 0x001fe40001000000 */
[----:B------:R-:W-:-:S02]  /*6090*/  ISETP.GT.AND P2, PT, R127, 0x61, PT ;  /* 0x000000617f00780c */ /* 0x000fc40003f44270 */
[----:B------:R-:W-:Y:S02]  /*60a0*/  FMNMX.FTZ R130, R101, R130, !PT ;  /* 0x0000008265827209 */ /* 0x000fe40007810000 */
[----:B------:R-:W-:Y:S01]  /*60b0*/  ISETP.GT.AND P1, PT, R127, 0x68, PT ;  /* 0x000000687f00780c */ /* 0x000fe20003f24270 */
[----:B------:R-:W0:Y:S01]  /*60c0*/  MUFU.TANH R76, R76 ;  /* 0x0000004c004c7308 */ /* 0x000e220000002400 */
[----:B-1----:R-:W-:Y:S01]  /*60d0*/  FSEL R57, R128, -INF , P2 ;  /* 0xff80000080397808 */ /* 0x002fe20001000000 */
[----:B------:R-:W-:Y:S01]  /*60e0*/  FMUL.FTZ R128, R0, R61 ;  /* 0x0000003d00807220 */ /* 0x000fe20000410000 */
[----:B------:R-:W-:Y:S02]  /*60f0*/  FMNMX.FTZ R130, R7, R130, !PT ;  /* 0x0000008207827209 */ /* 0x000fe40007810000 */
[----:B------:R-:W-:-:S03]  /*6100*/  ISETP.GT.AND P2, PT, R127, 0x69, PT ;  /* 0x000000697f00780c */ /* 0x000fc60003f44270 */
[----:B------:R-:W1:Y:S01]  /*6110*/  MUFU.TANH R77, R77 ;  /* 0x0000004d004d7308 */ /* 0x000e620000002400 */
[----:B--2---:R-:W-:Y:S02]  /*6120*/  FSEL R60, R75, -INF , P1 ;  /* 0xff8000004b3c7808 */ /* 0x004fe40000800000 */
[----:B------:R-:W-:Y:S01]  /*6130*/  FMNMX.FTZ R75, R57, R130, !PT ;  /* 0x00000082394b7209 */ /* 0x000fe20007810000 */
[----:B------:R-:W-:Y:S01]  /*6140*/  FMUL.FTZ R130, R0, R64 ;  /* 0x0000004000827220 */ /* 0x000fe20000410000 */
[----:B------:R-:W-:-:S03]  /*6150*/  ISETP.GT.AND P1, PT, R127, 0x70, PT ;  /* 0x000000707f00780c */ /* 0x000fc60003f24270 */
[----:B------:R-:W2:Y:S01]  /*6160*/  MUFU.TANH R80, R80 ;  /* 0x0000005000507308 */ /* 0x000ea20000002400 */
[----:B0-----:R-:W-:Y:S02]  /*6170*/  FSEL R61, R76, -INF , P2 ;  /* 0xff8000004c3d7808 */ /* 0x001fe40001000000 */
[----:B------:R-:W-:Y:S02]  /*6180*/  FMNMX.FTZ R76, R60, R75, !PT ;  /* 0x0000004b3c4c7209 */ /* 0x000fe40007810000 */
[----:B------:R-:W-:-:S03]  /*6190*/  ISETP.GT.AND P2, PT, R127, 0x71, PT ;  /* 0x000000717f00780c */ /* 0x000fc60003f44270 */
[----:B------:R-:W0:Y:S01]  /*61a0*/  MUFU.TANH R81, R81 ;  /* 0x0000005100517308 */ /* 0x000e220000002400 */
[----:B-1----:R-:W-:Y:S02]  /*61b0*/  FSEL R64, R77, -INF , P1 ;  /* 0xff8000004d407808 */ /* 0x002fe40000800000 */
[----:B------:R-:W-:Y:S02]  /*61c0*/  FMNMX.FTZ R77, R61, R76, !PT ;  /* 0x0000004c3d4d7209 */ /* 0x000fe40007810000 */
[C---:B------:R-:W-:Y:S02]  /*61d0*/  ISETP.GT.AND P1, PT, R127.reuse, 0x78, PT ;  /* 0x000000787f00780c */ /* 0x040fe40003f24270 */
[----:B------:R-:W-:Y:S01]  /*61e0*/  FMNMX.FTZ R76, R64, R77, !PT ;  /* 0x0000004d404c7209 */ /* 0x000fe20007810000 */
[----:B------:R-:W1:Y:S01]  /*61f0*/  MUFU.TANH R84, R84 ;  /* 0x0000005400547308 */ /* 0x000e620000002400 */
[----:B--2---:R-:W-:Y:S01]  /*6200*/  FSEL R75, R80, -INF , P2 ;  /* 0xff800000504b7808 */ /* 0x004fe20001000000 */
[----:B------:R-:W-:Y:S01]  /*6210*/  FMUL.FTZ R80, R0, R65 ;  /* 0x0000004100507220 */ /* 0x000fe20000410000 */
[----:B------:R-:W-:-:S02]  /*6220*/  ISETP.GT.AND P2, PT, R127, 0x79, PT ;  /* 0x000000797f00780c */ /* 0x000fc40003f44270 */
        /* <DEDUP_REMOVED lines=10> */
[----:B------:R-:W-:Y:S01]  /*62d0*/  MUFU.TANH R129, R129 ;  /* 0x0000008100817308 */ /* 0x000fe20000002400 */
[----:B--2---:R-:W-:Y:S01]  /*62e0*/  FSEL R68, R56, -INF , P1 ;  /* 0xff80000038447808 */ /* 0x004fe20000800000 */
[----:B------:R-:W-:Y:S01]  /*62f0*/  FMUL.FTZ R56, R0, R69 ;  /* 0x0000004500387220 */ /* 0x000fe20000410000 */
[----:B------:R-:W-:-:S05]  /*6300*/  ISETP.GT.AND P1, PT, R127, 0x88, PT ;  /* 0x000000887f00780c */ /* 0x000fca0003f24270 */
[----:B------:R-:W1:Y:S01]  /*6310*/  MUFU.TANH R128, R128 ;  /* 0x0000008000807308 */ /* 0x000e620000002400 */
[----:B0-----:R-:W-:Y:S02]  /*6320*/  FSEL R77, R85, -INF , P2 ;  /* 0xff800000554d7808 */ /* 0x001fe40001000000 */
[----:B------:R-:W-:-:S05]  /*6330*/  ISETP.GT.AND P2, PT, R127, 0x89, PT ;  /* 0x000000897f00780c */ /* 0x000fca0003f44270 */
[----:B------:R0:W2:Y:S08]  /*6340*/  MUFU.TANH R131, R130 ;  /* 0x0000008200837308 */ /* 0x0000b00000002400 */
[----:B------:R3:W4:Y:S01]  /*6350*/  MUFU.TANH R133, R80 ;  /* 0x0000005000857308 */ /* 0x0007220000002400 */
[----:B0-----:R-:W-:Y:S02]  /*6360*/  FMNMX.FTZ R130, R68, R81, !PT ;  /* 0x0000005144827209 */ /* 0x001fe40007810000 */
[----:B-1----:R-:W-:-:S02]  /*6370*/  FSEL R81, R128, -INF , P2 ;  /* 0xff80000080517808 */ /* 0x002fc40001000000 */
[----:B------:R-:W-:Y:S02]  /*6380*/  FMNMX.FTZ R69, R77, R130, !PT ;  /* 0x000000824d457209 */ /* 0x000fe40007810000 */
[----:B------:R-:W-:Y:S01]  /*6390*/  ISETP.GT.AND P2, PT, R127, 0x91, PT ;  /* 0x000000917f00780c */ /* 0x000fe20003f44270 */
[----:B------:R0:W1:Y:S01]  /*63a0*/  MUFU.TANH R132, R84 ;  /* 0x0000005400847308 */ /* 0x0000620000002400 */
[----:B---3--:R-:W-:Y:S02]  /*63b0*/  FSEL R80, R129, -INF , P1 ;  /* 0xff80000081507808 */ /* 0x008fe40000800000 */
[----:B------:R-:W-:Y:S02]  /*63c0*/  ISETP.GT.AND P1, PT, R127, 0x90, PT ;  /* 0x000000907f00780c */ /* 0x000fe40003f24270 */
[----:B------:R-:W-:-:S03]  /*63d0*/  FMNMX.FTZ R128, R80, R69, !PT ;  /* 0x0000004550807209 */ /* 0x000fc60007810000 */
[----:B------:R3:W5:Y:S01]  /*63e0*/  MUFU.TANH R129, R56 ;  /* 0x0000003800817308 */ /* 0x0007620000002400 */
[C---:B0-----:R-:W-:Y:S01]  /*63f0*/  FMUL.FTZ R84, R0.reuse, R78 ;  /* 0x0000004e00547220 */ /* 0x041fe20000410000 */
[----:B--2---:R-:W-:Y:S02]  /*6400*/  FSEL R78, R131, -INF , P1 ;  /* 0xff800000834e7808 */ /* 0x004fe40000800000 */
[----:B------:R-:W-:Y:S01]  /*6410*/  FMNMX.FTZ R85, R81, R128, !PT ;  /* 0x0000008051557209 */ /* 0x000fe20007810000 */
[----:B------:R-:W0:Y:S01]  /*6420*/  SHFL.IDX PT, R131, R98, 0x1, 0x1c1f ;  /* 0x003c1f0062837f89 */ /* 0x000e2200000e0000 */
[----:B------:R-:W-:Y:S01]  /*6430*/  ISETP.GT.AND P1, PT, R127, 0x98, PT ;  /* 0x000000987f00780c */ /* 0x000fe20003f24270 */
[----:B------:R-:W-:Y:S01]  /*6440*/  FMUL.FTZ R128, R0, R70 ;  /* 0x0000004600807220 */ /* 0x000fe20000410000 */
[----:B----4-:R-:W-:Y:S01]  /*6450*/  FSEL R69, R133, -INF , P2 ;  /* 0xff80000085457808 */ /* 0x010fe20001000000 */
[----:B------:R-:W2:Y:S01]  /*6460*/  MUFU.TANH R9, R9 ;  /* 0x0000000900097308 */ /* 0x000ea20000002400 */
[----:B---3--:R-:W-:-:S02]  /*6470*/  FMNMX.FTZ R56, R78, R85, !PT ;  /* 0x000000554e387209 */ /* 0x008fc40007810000 */
[----:B------:R-:W-:Y:S01]  /*6480*/  ISETP.GT.AND P2, PT, R127, 0x99, PT ;  /* 0x000000997f00780c */ /* 0x000fe20003f44270 */
[----:B------:R-:W-:Y:S01]  /*6490*/  FMUL.FTZ R127, R0, R79 ;  /* 0x0000004f007f7220 */ /* 0x000fe20000410000 */
[----:B-1----:R-:W-:Y:S02]  /*64a0*/  FSEL R85, R132, -INF , P1 ;  /* 0xff80000084557808 */ /* 0x002fe40000800000 */
[----:B------:R-:W-:Y:S01]  /*64b0*/  FMNMX.FTZ R56, R69, R56, !PT ;  /* 0x0000003845387209 */ /* 0x000fe20007810000 */
[----:B------:R-:W1:Y:S01]  /*64c0*/  MUFU.TANH R10, R10 ;  /* 0x0000000a000a7308 */ /* 0x000e620000002400 */
[----:B-----5:R-:W-:Y:S02]  /*64d0*/  FSEL R79, R129, -INF , P2 ;  /* 0xff800000814f7808 */ /* 0x020fe40001000000 */
[----:B------:R-:W-:-:S04]  /*64e0*/  FMNMX.FTZ R56, R85, R56, !PT ;  /* 0x0000003855387209 */ /* 0x000fc80007810000 */
[----:B------:R-:W-:Y:S01]  /*64f0*/  FMNMX.FTZ R56, R79, R56, !PT ;  /* 0x000000384f387209 */ /* 0x000fe20007810000 */
[----:B------:R-:W-:Y:S04]  /*6500*/  MUFU.TANH R13, R13 ;  /* 0x0000000d000d7308 */ /* 0x000fe80000002400 */
[----:B------:R-:W3:Y:S01]  /*6510*/  SHFL.BFLY PT, R129, R56, 0x2, 0x1f ;  /* 0x0c401f0038817f89 */ /* 0x000ee200000e0000 */
[----:B0-----:R-:W-:-:S03]  /*6520*/  IADD3 R102, R131, -UR21, R102 ;  /* 0x8000001583667c10 */ /* 0x001fc6000fffe066 */
[----:B------:R-:W0:Y:S01]  /*6530*/  MUFU.TANH R14, R14 ;  /* 0x0000000e000e7308 */ /* 0x000e220000002400 */
[C---:B------:R-:W-:Y:S02]  /*6540*/  ISETP.GT.AND P2, PT, R102.reuse, RZ, PT ;  /* 0x000000ff6600720c */ /* 0x040fe40003f44270 */
[C---:B------:R-:W-:Y:S02]  /*6550*/  ISETP.GT.AND P3, PT, R102.reuse, 0x1, PT ;  /* 0x000000016600780c */ /* 0x040fe40003f64270 */
[----:B--2---:R-:W-:Y:S02]  /*6560*/  FSEL R9, R9, -INF , P2 ;  /* 0xff80000009097808 */ /* 0x004fe40001000000 */
[----:B------:R-:W-:Y:S01]  /*6570*/  ISETP.GT.AND P2, PT, R102, 0x8, PT ;  /* 0x000000086600780c */ /* 0x000fe20003f44270 */
[----:B------:R-:W-:Y:S01]  /*6580*/  MUFU.TANH R21, R21 ;  /* 0x0000001500157308 */ /* 0x000fe20000002400 */
[----:B-1----:R-:W-:Y:S02]  /*6590*/  FSEL R10, R10, -INF , P3 ;  /* 0xff8000000a0a7808 */ /* 0x002fe40001800000 */
[----:B------:R-:W-:-:S05]  /*65a0*/  ISETP.GT.AND P3, PT, R102, 0x9, PT ;  /* 0x000000096600780c */ /* 0x000fca0003f64270 */
[----:B------:R-:W1:Y:S01]  /*65b0*/  MUFU.TANH R120, R120 ;  /* 0x0000007800787308 */ /* 0x000e620000002400 */
[----:B0-----:R-:W-:Y:S02]  /*65c0*/  FSEL R14, R14, -INF , P3 ;  /* 0xff8000000e0e7808 */ /* 0x001fe40001800000 */
[----:B------:R-:W-:Y:S02]  /*65d0*/  ISETP.GT.AND P3, PT, R102, 0x11, PT ;  /* 0x000000116600780c */ /* 0x000fe40003f64270 */
[----:B---3--:R-:W-:-:S03]  /*65e0*/  FMNMX.FTZ R129, R56, R129, !PT ;  /* 0x0000008138817209 */ /* 0x008fc60007810000 */
[----:B------:R-:W-:Y:S02]  /*65f0*/  MUFU.TANH R123, R123 ;  /* 0x0000007b007b7308 */ /* 0x000fe40000002400 */
[----:B------:R-:W0:Y:S06]  /*6600*/  SHFL.BFLY PT, R56, R129, 0x1, 0x1f ;  /* 0x0c201f0081387f89 */ /* 0x000e2c00000e0000 */
[----:B------:R-:W2:Y:S01]  /*6610*/  MUFU.TANH R124, R124 ;  /* 0x0000007c007c7308 */ /* 0x000ea20000002400 */
[----:B-1----:R-:W-:Y:S02]  /*6620*/  FSEL R120, R120, -INF , P3 ;  /* 0xff80000078787808 */ /* 0x002fe40001800000 */
[----:B------:R-:W-:-:S05]  /*6630*/  ISETP.GT.AND P3, PT, R102, 0x19, PT ;  /* 0x000000196600780c */ /* 0x000fca0003f64270 */
[----:B------:R-:W-:Y:S08]  /*6640*/  MUFU.TANH R106, R106 ;  /* 0x0000006a006a7308 */ /* 0x000ff00000002400 */
[----:B------:R-:W1:Y:S01]  /*6650*/  MUFU.TANH R107, R107 ;  /* 0x0000006b006b7308 */ /* 0x000e620000002400 */
[----:B--2---:R-:W-:Y:S02]  /*6660*/  FSEL R124, R124, -INF , P3 ;  /* 0xff8000007c7c7808 */ /* 0x004fe40001800000 */
[----:B0-----:R-:W-:-:S02]  /*6670*/  FMNMX.FTZ R56, R129, R56, !PT ;  /* 0x0000003881387209 */ /* 0x001fc40007810000 */
[----:B------:R-:W-:Y:S02]  /*6680*/  MOV R129, UR20 ;  /* 0x0000001400817c02 */ /* 0x000fe40008000f00 */
[----:B------:R-:W-:Y:S01]  /*6690*/  FSETP.NEU.FTZ.AND P1, PT, R56, -INF , PT ;  /* 0xff8000003800780b */ /* 0x000fe20003f3d000 */
[----:B------:R-:W0:Y:S01]  /*66a0*/  MUFU.TANH R110, R110 ;  /* 0x0000006e006e7308 */ /* 0x000e220000002400 */
[----:B------:R-:W-:Y:S01]  /*66b0*/  ISETP.GT.AND P3, PT, R102, 0x21, PT ;  /* 0x000000216600780c */ /* 0x000fe20003f64270 */
[----:B------:R-:W-:-:S05]  /*66c0*/  FFMA.FTZ R70, R56, R129, -8 ;  /* 0xc100000038467423 */ /* 0x000fca0000010081 */
[----:B------:R-:W-:Y:S01]  /*66d0*/  FSEL R70, R70, RZ, P1 ;  /* 0x000000ff46467208 */ /* 0x000fe20000800000 */
[----:B------:R-:W2:Y:S01]  /*66e0*/  MUFU.TANH R111, R111 ;  /* 0x0000006f006f7308 */ /* 0x000ea20000002400 */
[----:B-1----:R-:W-:Y:S02]  /*66f0*/  FSEL R107, R107, -INF , P3 ;  /* 0xff8000006b6b7808 */ /* 0x002fe40001800000 */
[----:B------:R-:W-:Y:S01]  /*6700*/  ISETP.GT.AND P3, PT, R102, 0x29, PT ;  /* 0x000000296600780c */ /* 0x000fe20003f64270 */
[----:B------:R-:W-:-:S01]  /*6710*/  FFMA.FTZ R129, R8, UR20, -R70 ;  /* 0x0000001408817c23 */ /* 0x000fc20008010846 */
[--C-:B------:R-:W-:Y:S01]  /*6720*/  FFMA.FTZ R130, R121, UR20, -R70.reuse ;  /* 0x0000001479827c23 */ /* 0x100fe20008010846 */
[----:B------:R-:W-:-:S01]  /*6730*/  FFMA.FTZ R8, R11, UR20, -R70 ;  /* 0x000000140b087c23 */ /* 0x000fc20008010846 */
[----:B------:R-:W-:Y:S01]  /*6740*/  FMNMX.FTZ R121, R9, R6, !PT ;  /* 0x0000000609797209 */ /* 0x000fe20007810000 */
[----:B------:R-:W-:-:S01]  /*6750*/  FFMA.FTZ R11, R12, UR20, -R70 ;  /* 0x000000140c0b7c23 */ /* 0x000fc20008010846 */
[--C-:B------:R-:W-:Y:S01]  /*6760*/  FFMA.FTZ R12, R15, UR20, -R70.reuse ;  /* 0x000000140f0c7c23 */ /* 0x100fe20008010846 */
[----:B------:R-:W-:-:S01]  /*6770*/  FFMA.FTZ R15, R20, UR20, -R70 ;  /* 0x00000014140f7c23 */ /* 0x000fc20008010846 */
[----:B------:R-:W-:Y:S01]  /*6780*/  FSEL R20, R13, -INF , P2 ;  /* 0xff8000000d147808 */ /* 0x000fe20001000000 */
[----:B------:R-:W-:-:S01]  /*6790*/  FFMA.FTZ R98, R122, UR20, -R70 ;  /* 0x000000147a627c23 */ /* 0x000fc20008010846 */
[----:B------:R-:W-:Y:S01]  /*67a0*/  FMNMX.FTZ R121, R10, R121, !PT ;  /* 0x000000790a797209 */ /* 0x000fe20007810000 */
[----:B------:R-:W1:Y:S01]  /*67b0*/  MUFU.TANH R114, R114 ;  /* 0x0000007200727308 */ /* 0x000e620000002400 */
[----:B------:R-:W-:Y:S01]  /*67c0*/  ISETP.GT.AND P2, PT, R102, 0x10, PT ;  /* 0x000000106600780c */ /* 0x000fe20003f44270 */
[--C-:B------:R-:W-:Y:S01]  /*67d0*/  FFMA.FTZ R131, R117, UR20, -R70.reuse ;  /* 0x0000001475837c23 */ /* 0x100fe20008010846 */
[----:B------:R-:W-:Y:S01]  /*67e0*/  FMNMX.FTZ R121, R20, R121, !PT ;  /* 0x0000007914797209 */ /* 0x000fe20007810000 */
[--C-:B------:R-:W-:Y:S01]  /*67f0*/  FFMA.FTZ R72, R72, UR20, -R70.reuse ;  /* 0x0000001448487c23 */ /* 0x100fe20008010846 */
[----:B------:R-:W-:Y:S01]  /*6800*/  FSEL R21, R21, -INF , P2 ;  /* 0xff80000015157808 */ /* 0x000fe20001000000 */
[--C-:B------:R-:W-:Y:S01]  /*6810*/  FFMA.FTZ R104, R104, UR20, -R70.reuse ;  /* 0x0000001468687c23 */ /* 0x100fe20008010846 */
[----:B------:R-:W-:Y:S01]  /*6820*/  FMNMX.FTZ R122, R14, R121, !PT ;  /* 0x000000790e7a7209 */ /* 0x000fe20007810000 */
[----:B------:R-:W3:Y:S01]  /*6830*/  MUFU.TANH R115, R115 ;  /* 0x0000007300737308 */ /* 0x000ee20000002400 */
[----:B------:R-:W-:Y:S01]  /*6840*/  ISETP.GT.AND P2, PT, R102, 0x18, PT ;  /* 0x000000186600780c */ /* 0x000fe20003f44270 */
[--C-:B------:R-:W-:Y:S01]  /*6850*/  FFMA.FTZ R105, R105, UR20, -R70.reuse ;  /* 0x0000001469697c23 */ /* 0x100fe20008010846 */
[----:B------:R-:W-:Y:S01]  /*6860*/  FMNMX.FTZ R121, R21, R122, !PT ;  /* 0x0000007a15797209 */ /* 0x000fe20007810000 */
[--C-:B------:R-:W-:Y:S01]  /*6870*/  FFMA.FTZ R108, R108, UR20, -R70.reuse ;  /* 0x000000146c6c7c23 */ /* 0x100fe20008010846 */
[----:B------:R-:W-:Y:S01]  /*6880*/  FSEL R123, R123, -INF , P2 ;  /* 0xff8000007b7b7808 */ /* 0x000fe20001000000 */
[--C-:B------:R-:W-:Y:S01]  /*6890*/  FFMA.FTZ R109, R109, UR20, -R70.reuse ;  /* 0x000000146d6d7c23 */ /* 0x100fe20008010846 */
[----:B------:R-:W-:Y:S01]  /*68a0*/  FMNMX.FTZ R122, R120, R121, !PT ;  /* 0x00000079787a7209 */ /* 0x000fe20007810000 */
[----:B------:R-:W4:Y:S01]  /*68b0*/  MUFU.TANH R118, R118 ;  /* 0x0000007600767308 */ /* 0x000f220000002400 */
[----:B------:R-:W-:Y:S01]  /*68c0*/  ISETP.GT.AND P2, PT, R102, 0x20, PT ;  /* 0x000000206600780c */ /* 0x000fe20003f44270 */
[--C-:B------:R-:W-:Y:S01]  /*68d0*/  FFMA.FTZ R112, R112, UR20, -R70.reuse ;  /* 0x0000001470707c23 */ /* 0x100fe20008010846 */
[----:B------:R-:W-:Y:S01]  /*68e0*/  FMNMX.FTZ R121, R123, R122, !PT ;  /* 0x0000007a7b797209 */ /* 0x000fe20007810000 */
[--C-:B------:R-:W-:Y:S01]  /*68f0*/  FFMA.FTZ R113, R113, UR20, -R70.reuse ;  /* 0x0000001471717c23 */ /* 0x100fe20008010846 */
[----:B------:R-:W-:Y:S01]  /*6900*/  FSEL R106, R106, -INF , P2 ;  /* 0xff8000006a6a7808 */ /* 0x000fe20001000000 */
[--C-:B------:R-:W-:Y:S01]  /*6910*/  FFMA.FTZ R88, R88, UR20, -R70.reuse ;  /* 0x0000001458587c23 */ /* 0x100fe20008010846 */
[----:B------:R-:W-:Y:S01]  /*6920*/  FMNMX.FTZ R121, R124, R121, !PT ;  /* 0x000000797c797209 */ /* 0x000fe20007810000 */
[----:B------:R-:W5:Y:S01]  /*6930*/  MUFU.TANH R119, R119 ;  /* 0x0000007700777308 */ /* 0x000f620000002400 */
[----:B------:R-:W-:Y:S01]  /*6940*/  ISETP.GT.AND P2, PT, R102, 0x28, PT ;  /* 0x000000286600780c */ /* 0x000fe20003f44270 */
[--C-:B------:R-:W-:Y:S01]  /*6950*/  FFMA.FTZ R93, R93, UR20, -R70.reuse ;  /* 0x000000145d5d7c23 */ /* 0x100fe20008010846 */
[----:B------:R-:W-:Y:S01]  /*6960*/  FMNMX.FTZ R122, R106, R121, !PT ;  /* 0x000000796a7a7209 */ /* 0x000fe20007810000 */
[--C-:B------:R-:W-:Y:S01]  /*6970*/  FFMA.FTZ R101, R101, UR20, -R70.reuse ;  /* 0x0000001465657c23 */ /* 0x100fe20008010846 */
[----:B0-----:R-:W-:Y:S01]  /*6980*/  FSEL R110, R110, -INF , P2 ;  /* 0xff8000006e6e7808 */ /* 0x001fe20001000000 */
[--C-:B------:R-:W-:Y:S01]  /*6990*/  FFMA.FTZ R7, R7, UR20, -R70.reuse ;  /* 0x0000001407077c23 */ /* 0x100fe20008010846 */
[----:B------:R-:W-:Y:S01]  /*69a0*/  FMNMX.FTZ R121, R107, R122, !PT ;  /* 0x0000007a6b797209 */ /* 0x000fe20007810000 */
[----:B------:R-:W0:Y:S01]  /*69b0*/  MUFU.TANH R90, R90 ;  /* 0x0000005a005a7308 */ /* 0x000e220000002400 */
        /* <DEDUP_REMOVED lines=8> */
[----:B-1----:R-:W-:Y:S01]  /*6a40*/  FSEL R114, R114, -INF , P2 ;  /* 0xff80000072727808 */ /* 0x002fe20001000000 */
[--C-:B------:R-:W-:Y:S01]  /*6a50*/  FFMA.FTZ R75, R75, UR20, -R70.reuse ;  /* 0x000000144b4b7c23 */ /* 0x100fe20008010846 */
[----:B------:R-:W-:Y:S01]  /*6a60*/  FMNMX.FTZ R121, R111, R122, !PT ;  /* 0x0000007a6f797209 */ /* 0x000fe20007810000 */
[--C-:B------:R-:W-:Y:S01]  /*6a70*/  FFMA.FTZ R65, R65, UR20, -R70.reuse ;  /* 0x0000001441417c23 */ /* 0x100fe20008010846 */
[----:B------:R-:W-:Y:S01]  /*6a80*/  ISETP.GT.AND P2, PT, R102, 0x38, PT ;  /* 0x000000386600780c */ /* 0x000fe20003f44270 */
[--C-:B------:R-:W-:Y:S01]  /*6a90*/  FFMA.FTZ R76, R76, UR20, -R70.reuse ;  /* 0x000000144c4c7c23 */ /* 0x100fe20008010846 */
[----:B---3--:R-:W-:Y:S01]  /*6aa0*/  FSEL R115, R115, -INF , P3 ;  /* 0xff80000073737808 */ /* 0x008fe20001800000 */
[----:B------:R-:W-:Y:S01]  /*6ab0*/  MUFU.TANH R94, R94 ;  /* 0x0000005e005e7308 */ /* 0x000fe20000002400 */
[----:B------:R-:W-:Y:S01]  /*6ac0*/  FMNMX.FTZ R122, R114, R121, !PT ;  /* 0x00000079727a7209 */ /* 0x000fe20007810000 */
[--C-:B------:R-:W-:Y:S01]  /*6ad0*/  FFMA.FTZ R68, R68, UR20, -R70.reuse ;  /* 0x0000001444447c23 */ /* 0x100fe20008010846 */
[----:B------:R-:W-:Y:S01]  /*6ae0*/  ISETP.GT.AND P3, PT, R102, 0x39, PT ;  /* 0x000000396600780c */ /* 0x000fe20003f64270 */
[--C-:B------:R-:W-:Y:S01]  /*6af0*/  FFMA.FTZ R77, R77, UR20, -R70.reuse ;  /* 0x000000144d4d7c23 */ /* 0x100fe20008010846 */
[----:B----4-:R-:W-:Y:S01]  /*6b00*/  FSEL R118, R118, -INF , P2 ;  /* 0xff80000076767808 */ /* 0x010fe20001000000 */
        /* <DEDUP_REMOVED lines=10> */
[----:B------:R-:W3:Y:S01]  /*6bb0*/  MUFU.TANH R97, R97 ;  /* 0x0000006100617308 */ /* 0x000ee20000002400 */
[----:B0-----:R-:W-:Y:S01]  /*6bc0*/  FSEL R90, R90, -INF , P2 ;  /* 0xff8000005a5a7808 */ /* 0x001fe20001000000 */
[----:B------:R-:W-:Y:S01]  /*6bd0*/  FFMA.FTZ R85, R85, UR20, -R70 ;  /* 0x0000001455557c23 */ /* 0x000fe20008010846 */
[----:B------:R-:W-:-:S02]  /*6be0*/  FMNMX.FTZ R121, R119, R122, !PT ;  /* 0x0000007a77797209 */ /* 0x000fc40007810000 */
[----:B------:R-:W-:Y:S02]  /*6bf0*/  ISETP.GT.AND P2, PT, R102, 0x48, PT ;  /* 0x000000486600780c */ /* 0x000fe40003f44270 */
[----:B--2---:R-:W-:Y:S01]  /*6c00*/  FSEL R91, R91, -INF , P3 ;  /* 0xff8000005b5b7808 */ /* 0x004fe20001800000 */
[----:B------:R-:W0:Y:S01]  /*6c10*/  MUFU.TANH R99, R99 ;  /* 0x0000006300637308 */ /* 0x000e220000002400 */
[----:B------:R-:W-:Y:S02]  /*6c20*/  FMNMX.FTZ R122, R90, R121, !PT ;  /* 0x000000795a7a7209 */ /* 0x000fe40007810000 */
[C---:B------:R-:W-:Y:S02]  /*6c30*/  ISETP.GT.AND P3, PT, R102.reuse, 0x49, PT ;  /* 0x000000496600780c */ /* 0x040fe40003f64270 */
[----:B------:R-:W-:Y:S02]  /*6c40*/  FMNMX.FTZ R121, R91, R122, !PT ;  /* 0x0000007a5b797209 */ /* 0x000fe40007810000 */
[----:B-1----:R-:W-:Y:S01]  /*6c50*/  FSEL R95, R95, -INF , P3 ;  /* 0xff8000005f5f7808 */ /* 0x002fe20001800000 */
[----:B------:R1:W-:Y:S01]  /*6c60*/  MUFU.EX2 R13, R130 ;  /* 0x00000082000d7308 */ /* 0x0003e20000000800 */
[----:B------:R-:W-:-:S07]  /*6c70*/  ISETP.GT.AND P3, PT, R102, 0x51, PT ;  /* 0x000000516600780c */ /* 0x000fce0003f64270 */
[----:B------:R-:W2:Y:S01]  /*6c80*/  MUFU.TANH R126, R126 ;  /* 0x0000007e007e7308 */ /* 0x000ea20000002400 */
[----:B-1----:R-:W-:-:S01]  /*6c90*/  FFMA.FTZ R130, R116, UR20, -R70 ;  /* 0x0000001474827c23 */ /* 0x002fc20008010846 */
[----:B------:R-:W-:Y:S02]  /*6ca0*/  FSEL R116, R94, -INF , P2 ;  /* 0xff8000005e747808 */ /* 0x000fe40001000000 */
[----:B------:R-:W-:Y:S02]  /*6cb0*/  ISETP.GT.AND P2, PT, R102, 0x50, PT ;  /* 0x000000506600780c */ /* 0x000fe40003f44270 */
[----:B------:R-:W-:Y:S02]  /*6cc0*/  FMNMX.FTZ R122, R116, R121, !PT ;  /* 0x00000079747a7209 */ /* 0x000fe40007810000 */
[----:B------:R-:W1:Y:S01]  /*6cd0*/  MUFU.TANH R103, R103 ;  /* 0x0000006700677308 */ /* 0x000e620000002400 */
[----:B---3--:R-:W-:Y:S02]  /*6ce0*/  FSEL R117, R97, -INF , P2 ;  /* 0xff80000061757808 */ /* 0x008fe40001000000 */
[----:B------:R-:W-:-:S02]  /*6cf0*/  FMNMX.FTZ R122, R95, R122, !PT ;  /* 0x0000007a5f7a7209 */ /* 0x000fc40007810000 */
[C---:B------:R-:W-:Y:S02]  /*6d00*/  ISETP.GT.AND P2, PT, R102.reuse, 0x58, PT ;  /* 0x000000586600780c */ /* 0x040fe40003f44270 */
[----:B0-----:R-:W-:Y:S01]  /*6d10*/  FSEL R99, R99, -INF , P3 ;  /* 0xff80000063637808 */ /* 0x001fe20001800000 */
[----:B------:R-:W-:Y:S01]  /*6d20*/  MUFU.TANH R73, R73 ;  /* 0x0000004900497308 */ /* 0x000fe20000002400 */
[----:B------:R-:W-:Y:S02]  /*6d30*/  FMNMX.FTZ R122, R117, R122, !PT ;  /* 0x0000007a757a7209 */ /* 0x000fe40007810000 */
[----:B------:R-:W-:Y:S02]  /*6d40*/  ISETP.GT.AND P3, PT, R102, 0x59, PT ;  /* 0x000000596600780c */ /* 0x000fe40003f64270 */
[----:B--2---:R-:W-:Y:S02]  /*6d50*/  FSEL R126, R126, -INF , P2 ;  /* 0xff8000007e7e7808 */ /* 0x004fe40001000000 */
[----:B------:R-:W-:Y:S01]  /*6d60*/  FMNMX.FTZ R121, R99, R122, !PT ;  /* 0x0000007a63797209 */ /* 0x000fe20007810000 */
[----:B------:R-:W0:Y:S01]  /*6d70*/  MUFU.TANH R74, R74 ;  /* 0x0000004a004a7308 */ /* 0x000e220000002400 */
[----:B------:R-:W-:-:S02]  /*6d80*/  ISETP.GT.AND P2, PT, R102, 0x60, PT ;  /* 0x000000606600780c */ /* 0x000fc40003f44270 */
[----:B-1----:R-:W-:Y:S02]  /*6d90*/  FSEL R103, R103, -INF , P3 ;  /* 0xff80000067677808 */ /* 0x002fe40001800000 */
[----:B------:R-:W-:Y:S02]  /*6da0*/  FMNMX.FTZ R122, R126, R121, !PT ;  /* 0x000000797e7a7209 */ /* 0x000fe40007810000 */
[----:B------:R-:W-:Y:S01]  /*6db0*/  ISETP.GT.AND P3, PT, R102, 0x61, PT ;  /* 0x000000616600780c */ /* 0x000fe20003f64270 */
[----:B------:R-:W-:Y:S01]  /*6dc0*/  MUFU.TANH R84, R84 ;  /* 0x0000005400547308 */ /* 0x000fe20000002400 */
[----:B------:R-:W-:-:S07]  /*6dd0*/  FMNMX.FTZ R122, R103, R122, !PT ;  /* 0x0000007a677a7209 */ /* 0x000fce0007810000 */
[----:B------:R-:W1:Y:S01]  /*6de0*/  MUFU.TANH R127, R127 ;  /* 0x0000007f007f7308 */ /* 0x000e620000002400 */
[----:B0-----:R-:W-:Y:S02]  /*6df0*/  FSEL R74, R74, -INF , P3 ;  /* 0xff8000004a4a7808 */ /* 0x001fe40001800000 */
[----:B------:R-:W-:-:S05]  /*6e00*/  ISETP.GT.AND P3, PT, R102, 0x69, PT ;  /* 0x000000696600780c */ /* 0x000fca0003f64270 */
[----:B------:R0:W-:Y:S08]  /*6e10*/  MUFU.EX2 R94, R130 ;  /* 0x00000082005e7308 */ /* 0x0001f00000000800 */
[----:B------:R-:W2:Y:S01]  /*6e20*/  MUFU.TANH R82, R82 ;  /* 0x0000005200527308 */ /* 0x000ea20000002400 */
[----:B0-----:R-:W-:-:S01]  /*6e30*/  FFMA.FTZ R130, R89, UR20, -R70 ;  /* 0x0000001459827c23 */ /* 0x001fc20008010846 */
[----:B------:R-:W-:-:S02]  /*6e40*/  FSEL R89, R73, -INF , P2 ;  /* 0xff80000049597808 */ /* 0x000fc40001000000 */
[----:B------:R-:W-:Y:S02]  /*6e50*/  ISETP.GT.AND P2, PT, R102, 0x68, PT ;  /* 0x000000686600780c */ /* 0x000fe40003f44270 */
[----:B------:R-:W-:Y:S02]  /*6e60*/  FMNMX.FTZ R121, R89, R122, !PT ;  /* 0x0000007a59797209 */ /* 0x000fe40007810000 */
[----:B------:R-:W0:Y:S01]  /*6e70*/  MUFU.TANH R83, R83 ;  /* 0x0000005300537308 */ /* 0x000e220000002400 */
[----:B-1----:R-:W-:Y:S02]  /*6e80*/  FSEL R127, R127, -INF , P3 ;  /* 0xff8000007f7f7808 */ /* 0x002fe40001800000 */
[----:B------:R-:W-:Y:S02]  /*6e90*/  FMNMX.FTZ R121, R74, R121, !PT ;  /* 0x000000794a797209 */ /* 0x000fe40007810000 */
[----:B------:R-:W-:-:S03]  /*6ea0*/  ISETP.GT.AND P3, PT, R102, 0x71, PT ;  /* 0x000000716600780c */ /* 0x000fc60003f64270 */
[----:B------:R1:W-:Y:S08]  /*6eb0*/  MUFU.EX2 R97, R131 ;  /* 0x0000008300617308 */ /* 0x0003f00000000800 */
[----:B------:R-:W-:Y:S01]  /*6ec0*/  MUFU.TANH R86, R86 ;  /* 0x0000005600567308 */ /* 0x000fe20000002400 */
[----:B-1----:R-:W-:-:S01]  /*6ed0*/  FFMA.FTZ R131, R92, UR20, -R70 ;  /* 0x000000145c837c23 */ /* 0x002fc20008010846 */
[----:B------:R-:W-:-:S02]  /*6ee0*/  FSEL R92, R84, -INF , P2 ;  /* 0xff800000545c7808 */ /* 0x000fc40001000000 */
[----:B------:R-:W-:Y:S02]  /*6ef0*/  ISETP.GT.AND P2, PT, R102, 0x70, PT ;  /* 0x000000706600780c */ /* 0x000fe40003f44270 */
[----:B------:R-:W-:Y:S02]  /*6f00*/  FMNMX.FTZ R122, R92, R121, !PT ;  /* 0x000000795c7a7209 */ /* 0x000fe40007810000 */
[----:B------:R-:W1:Y:S01]  /*6f10*/  MUFU.TANH R87, R87 ;  /* 0x0000005700577308 */ /* 0x000e620000002400 */
[----:B--2---:R-:W-:Y:S02]  /*6f20*/  FSEL R82, R82, -INF , P2 ;  /* 0xff80000052527808 */ /* 0x004fe40001000000 */
[----:B------:R-:W-:Y:S02]  /*6f30*/  FMNMX.FTZ R121, R127, R122, !PT ;  /* 0x0000007a7f797209 */ /* 0x000fe40007810000 */
[----:B------:R-:W-:Y:S02]  /*6f40*/  ISETP.GT.AND P2, PT, R102, 0x78, PT ;  /* 0x000000786600780c */ /* 0x000fe40003f44270 */
[----:B0-----:R-:W-:Y:S01]  /*6f50*/  FSEL R83, R83, -INF , P3 ;  /* 0xff80000053537808 */ /* 0x001fe20001800000 */
[----:B------:R-:W0:Y:S01]  /*6f60*/  MUFU.TANH R58, R58 ;  /* 0x0000003a003a7308 */ /* 0x000e220000002400 */
[----:B------:R-:W-:-:S02]  /*6f70*/  FMNMX.FTZ R122, R82, R121, !PT ;  /* 0x00000079527a7209 */ /* 0x000fc40007810000 */
[----:B------:R-:W-:Y:S02]  /*6f80*/  ISETP.GT.AND P3, PT, R102, 0x79, PT ;  /* 0x000000796600780c */ /* 0x000fe40003f64270 */
[----:B------:R-:W-:-:S03]  /*6f90*/  FMNMX.FTZ R121, R83, R122, !PT ;  /* 0x0000007a53797209 */ /* 0x000fc60007810000 */
[----:B------:R-:W2:Y:S01]  /*6fa0*/  MUFU.TANH R59, R59 ;  /* 0x0000003b003b7308 */ /* 0x000ea20000002400 */
[----:B-1----:R-:W-:Y:S02]  /*6fb0*/  FSEL R87, R87, -INF , P3 ;  /* 0xff80000057577808 */ /* 0x002fe40001800000 */
[----:B------:R-:W-:-:S05]  /*6fc0*/  ISETP.GT.AND P3, PT, R102, 0x81, PT ;  /* 0x000000816600780c */ /* 0x000fca0003f64270 */
[----:B------:R1:W-:Y:S08]  /*6fd0*/  MUFU.EX2 R73, R130 ;  /* 0x0000008200497308 */ /* 0x0003f00000000800 */
[----:B------:R-:W-:Y:S01]  /*6fe0*/  MUFU.TANH R62, R62 ;  /* 0x0000003e003e7308 */ /* 0x000fe20000002400 */
[----:B-1----:R-:W-:-:S01]  /*6ff0*/  FFMA.FTZ R130, R96, UR20, -R70 ;  /* 0x0000001460827c23 */ /* 0x002fc20008010846 */
[----:B------:R-:W-:-:S02]  /*7000*/  FSEL R96, R86, -INF , P2 ;  /* 0xff80000056607808 */ /* 0x000fc40001000000 */
[----:B------:R-:W-:Y:S02]  /*7010*/  ISETP.GT.AND P2, PT, R102, 0x80, PT ;  /* 0x000000806600780c */ /* 0x000fe40003f44270 */
[----:B------:R-:W-:Y:S02]  /*7020*/  FMNMX.FTZ R122, R96, R121, !PT ;  /* 0x00000079607a7209 */ /* 0x000fe40007810000 */
[----:B------:R-:W1:Y:S01]  /*7030*/  MUFU.TANH R63, R63 ;  /* 0x0000003f003f7308 */ /* 0x000e620000002400 */
[----:B0-----:R-:W-:Y:S02]  /*7040*/  FSEL R58, R58, -INF , P2 ;  /* 0xff8000003a3a7808 */ /* 0x001fe40001000000 */
[C---:B------:R-:W-:Y:S02]  /*7050*/  ISETP.GT.AND P2, PT, R102.reuse, 0x88, PT ;  /* 0x000000886600780c */ /* 0x040fe40003f44270 */
[----:B--2---:R-:W-:Y:S02]  /*7060*/  FSEL R59, R59, -INF , P3 ;  /* 0xff8000003b3b7808 */ /* 0x004fe40001800000 */
[----:B------:R-:W-:Y:S01]  /*7070*/  ISETP.GT.AND P3, PT, R102, 0x89, PT ;  /* 0x000000896600780c */ /* 0x000fe20003f64270 */
[----:B------:R0:W-:Y:S08]  /*7080*/  MUFU.EX2 R84, R131 ;  /* 0x0000008300547308 */ /* 0x0001f00000000800 */
[----:B------:R-:W2:Y:S01]  /*7090*/  MUFU.TANH R66, R66 ;  /* 0x0000004200427308 */ /* 0x000ea20000002400 */
[----:B0-----:R-:W-:-:S01]  /*70a0*/  FFMA.FTZ R131, R125, UR20, -R70 ;  /* 0x000000147d837c23 */ /* 0x001fc20008010846 */
[----:B------:R-:W-:-:S02]  /*70b0*/  FMNMX.FTZ R125, R87, R122, !PT ;  /* 0x0000007a577d7209 */ /* 0x000fc40007810000 */
[----:B-1----:R-:W-:Y:S02]  /*70c0*/  FSEL R63, R63, -INF , P3 ;  /* 0xff8000003f3f7808 */ /* 0x002fe40001800000 */
[----:B------:R-:W-:Y:S02]  /*70d0*/  FMNMX.FTZ R122, R58, R125, !PT ;  /* 0x0000007d3a7a7209 */ /* 0x000fe40007810000 */
[----:B------:R-:W0:Y:S01]  /*70e0*/  MUFU.TANH R67, R67 ;  /* 0x0000004300437308 */ /* 0x000e220000002400 */
[----:B------:R-:W-:Y:S02]  /*70f0*/  ISETP.GT.AND P3, PT, R102, 0x91, PT ;  /* 0x000000916600780c */ /* 0x000fe40003f64270 */
[----:B------:R-:W-:-:S05]  /*7100*/  FMNMX.FTZ R125, R59, R122, !PT ;  /* 0x0000007a3b7d7209 */ /* 0x000fca0007810000 */
[----:B------:R1:W-:Y:S08]  /*7110*/  MUFU.EX2 R86, R130 ;  /* 0x0000008200567308 */ /* 0x0003f00000000800 */
[----:B------:R-:W3:Y:S01]  /*7120*/  MUFU.TANH R128, R128 ;  /* 0x0000008000807308 */ /* 0x000ee20000002400 */
        /* <DEDUP_REMOVED lines=9> */
[----:B------:R0:W-:Y:S01]  /*71c0*/  MUFU.EX2 R121, R131 ;  /* 0x0000008300797308 */ /* 0x0001e20000000800 */
[----:B------:R-:W-:-:S02]  /*71d0*/  FMNMX.FTZ R122, R66, R125, !PT ;  /* 0x0000007d427a7209 */ /* 0x000fc40007810000 */
[----:B------:R-:W-:Y:S01]  /*71e0*/  ISETP.GT.AND P3, PT, R102, 0x99, PT ;  /* 0x000000996600780c */ /* 0x000fe20003f64270 */
[----:B------:R-:W-:-:S01]  /*71f0*/  FFMA.FTZ R102, R57, UR20, -R70 ;  /* 0x0000001439667c23 */ /* 0x000fc20008010846 */
[----:B---3--:R-:W-:Y:S01]  /*7200*/  FSEL R128, R128, -INF , P2 ;  /* 0xff80000080807808 */ /* 0x008fe20001000000 */
[----:B------:R-:W-:-:S01]  /*7210*/  FFMA.FTZ R70, R79, UR20, -R70 ;  /* 0x000000144f467c23 */ /* 0x000fc20008010846 */
[----:B------:R-:W-:Y:S01]  /*7220*/  FMNMX.FTZ R125, R67, R122, !PT ;  /* 0x0000007a437d7209 */ /* 0x000fe20007810000 */
[----:B------:R-:W-:Y:S01]  /*7230*/  MUFU.EX2 R72, R72 ;  /* 0x0000004800487308 */ /* 0x000fe20000000800 */
[----:B-1----:R-:W-:Y:S02]  /*7240*/  FSEL R71, R71, -INF , P3 ;  /* 0xff80000047477808 */ /* 0x002fe40001800000 */
[----:B------:R-:W-:-:S04]  /*7250*/  FMNMX.FTZ R122, R128, R125, !PT ;  /* 0x0000007d807a7209 */ /* 0x000fc80007810000 */
[----:B------:R-:W-:Y:S01]  /*7260*/  FMNMX.FTZ R122, R71, R122, !PT ;  /* 0x0000007a477a7209 */ /* 0x000fe20007810000 */
[----:B------:R-:W-:Y:S04]  /*7270*/  MUFU.EX2 R129, R129 ;  /* 0x0000008100817308 */ /* 0x000fe80000000800 */
[----:B------:R-:W1:Y:S04]  /*7280*/  SHFL.BFLY PT, R57, R122, 0x2, 0x1f ;  /* 0x0c401f007a397f89 */ /* 0x000e6800000e0000 */
[----:B------:R-:W-:Y:S08]  /*7290*/  MUFU.EX2 R8, R8 ;  /* 0x0000000800087308 */ /* 0x000ff00000000800 */
[----:B------:R-:W-:Y:S08]  /*72a0*/  MUFU.EX2 R11, R11 ;  /* 0x0000000b000b7308 */ /* 0x000ff00000000800 */
[----:B------:R-:W-:Y:S01]  /*72b0*/  MUFU.EX2 R12, R12 ;  /* 0x0000000c000c7308 */ /* 0x000fe20000000800 */
[----:B-1----:R-:W-:-:S07]  /*72c0*/  FMNMX.FTZ R125, R122, R57, !PT ;  /* 0x000000397a7d7209 */ /* 0x002fce0007810000 */
[----:B------:R-:W-:Y:S01]  /*72d0*/  MUFU.EX2 R15, R15 ;  /* 0x0000000f000f7308 */ /* 0x000fe20000000800 */
[----:B------:R-:W1:Y:S07]  /*72e0*/  SHFL.BFLY PT, R122, R125, 0x1, 0x1f ;  /* 0x0c201f007d7a7f89 */ /* 0x000e6e00000e0000 */
[----:B------:R-:W-:Y:S08]  /*72f0*/  MUFU.EX2 R98, R98 ;  /* 0x0000006200627308 */ /* 0x000ff00000000800 */
[----:B------:R-:W-:Y:S08]  /*7300*/  MUFU.EX2 R104, R104 ;  /* 0x0000006800687308 */ /* 0x000ff00000000800 */
[----:B------:R-:W-:Y:S01]  /*7310*/  MUFU.EX2 R105, R105 ;  /* 0x0000006900697308 */ /* 0x000fe20000000800 */
[----:B-1----:R-:W-:Y:S01]  /*7320*/  FMNMX.FTZ R57, R125, R122, !PT ;  /* 0x0000007a7d397209 */ /* 0x002fe20007810000 */
[----:B------:R-:W-:-:S03]  /*7330*/  IMAD.U32 R122, RZ, RZ, UR20 ;  /* 0x00000014ff7a7e24 */ /* 0x000fc6000f8e00ff */
[C---:B------:R-:W-:Y:S01]  /*7340*/  FSETP.NEU.FTZ.AND P2, PT, R57.reuse, -INF , PT ;  /* 0xff8000003900780b */ /* 0x040fe20003f5d000 */
[----:B------:R-:W-:-:S02]  /*7350*/  FFMA.FTZ R122, R57, R122, -8 ;  /* 0xc1000000397a7423 */ /* 0x000fc4000001007a */
[----:B------:R-:W-:Y:S01]  /*7360*/  MUFU.EX2 R108, R108 ;  /* 0x0000006c006c7308 */ /* 0x000fe20000000800 */
[----:B------:R-:W-:Y:S02]  /*7370*/  FSEL R133, R57, RZ, P2 ;  /* 0x000000ff39857208 */ /* 0x000fe40001000000 */
[----:B------:R-:W-:Y:S02]  /*7380*/  FSEL R79, R122, RZ, P2 ;  /* 0x000000ff7a4f7208 */ /* 0x000fe40001000000 */
[----:B------:R-:W-:Y:S01]  /*7390*/  FSEL R122, R56, RZ, P1 ;  /* 0x000000ff387a7208 */ /* 0x000fe20000800000 */
[----:B------:R-:W-:Y:S02]  /*73a0*/  FADD.FTZ R133, -R133, R6 ;  /* 0x0000000685857221 */ /* 0x000fe40000010100 */
[----:B------:R-:W-:-:S01]  /*73b0*/  FFMA.FTZ R9, R9, UR20, -R79 ;  /* 0x0000001409097c23 */ /* 0x000fc2000801084f */
[----:B------:R-:W-:Y:S01]  /*73c0*/  FFMA.FTZ R10, R10, UR20, -R79 ;  /* 0x000000140a0a7c23 */ /* 0x000fe2000801084f */
[----:B------:R-:W-:-:S01]  /*73d0*/  FADD.FTZ R122, -R122, R5 ;  /* 0x000000057a7a7221 */ /* 0x000fc20000010100 */
[----:B------:R-:W-:Y:S01]  /*73e0*/  FMUL.FTZ R6, R133, UR20 ;  /* 0x0000001485067c20 */ /* 0x000fe20008410000 */
[----:B------:R-:W-:-:S01]  /*73f0*/  FFMA.FTZ R20, R20, UR20, -R79 ;  /* 0x0000001414147c23 */ /* 0x000fc2000801084f */
[--C-:B------:R-:W-:Y:S01]  /*7400*/  FFMA.FTZ R125, R14, UR20, -R79.reuse ;  /* 0x000000140e7d7c23 */ /* 0x100fe2000801084f */
[----:B0-----:R-:W-:Y:S01]  /*7410*/  FMUL.FTZ R131, R122, UR20 ;  /* 0x000000147a837c20 */ /* 0x001fe20008410000 */
        /* <DEDUP_REMOVED lines=33> */
[----:B-1----:R-:W-:-:S01]  /*7630*/  FFMA.FTZ R3, R6, R2, R9 ;  /* 0x0000000206037223 */ /* 0x002fc20000010009 */
        /* <DEDUP_REMOVED lines=9> */
[----:B------:R-:W-:-:S05]  /*76d0*/  FFMA.FTZ R67, R67, UR20, -R79 ;  /* 0x0000001443437c23 */ /* 0x000fca000801084f */
        /* <DEDUP_REMOVED lines=139> */
.L_x_14975:
        /* <DEDUP_REMOVED lines=81> */
[----:B------:R-:W-:Y:S01]  /*84a0*/  F2FP.SATFINITE.E4M3.F32.PACK_AB_MERGE_C R139, R67, R66, R117 ;  /* 0x00000042438b723e */ /* 0x000fe20004807075 */
[----:B------:R-:W-:Y:S06]  /*84b0*/  @P1 BRA `(.L_x_14976) ;  /* 0xffffffc8000c1947 */ /* 0x000fec000383ffff */
.L_x_14965:
[----:B------:R-:W-:-:S13]  /*84c0*/  ISETP.LE.AND P1, PT, RZ, UR24, PT ;  /* 0x00000018ff007c0c */ /* 0x000fda000bf23270 */
[----:B------:R-:W-:Y:S05]  /*84d0*/  @!P1 BRA `(.L_x_14977) ;  /* 0x0000002c00249947 */ /* 0x000fea0003800000 */
[----:B------:R-:W-:Y:S01]  /*84e0*/  IMAD.MOV.U32 R6, RZ, RZ, R57 ;  /* 0x000000ffff067224 */ /* 0x000fe200078e0039 */
[----:B------:R-:W-:Y:S01]  /*84f0*/  UMOV UR23, UR37 ;  /* 0x0000002500177c82 */ /* 0x000fe20008000000 */
[----:B------:R-:W-:Y:S01]  /*8500*/  IMAD.MOV.U32 R5, RZ, RZ, R56 ;  /* 0x000000ffff057224 */ /* 0x000fe200078e0038 */
[----:B------:R-:W-:Y:S01]  /*8510*/  UMOV UR22, UR38 ;  /* 0x0000002600167c82 */ /* 0x000fe20008000000 */
[----:B------:R-:W-:-:S05]  /*8520*/  ULDC UR20, c[0x0][0x988] ;  /* 0x0002620000147ab9 */ /* 0x000fca0000000800 */
.L_x_14988:
[----:B------:R-:W-:-:S04]  /*8530*/  UISETP.NE.AND UP0, UPT, UR22, 0x1, UPT ;  /* 0x000000011600788c */ /* 0x000fc8000bf05270 */
[----:B------:R-:W-:-:S04]  /*8540*/  USEL UR37, URZ, 0x1, UP0 ;  /* 0x000000013f257887 */ /* 0x000fc80008000000 */
[----:B------:R-:W-:Y:S01]  /*8550*/  ULOP3.LUT UR37, UR23, UR37, URZ, 0x3c, !UPT ;  /* 0x0000002517257292 */ /* 0x000fe2000f8e3c3f */
[----:B------:R-:W-:Y:S11]  /*8560*/  @!P0 BRA `(.L_x_14978) ;  /* 0x0000000000048947 */ /* 0x000ff60003800000 */
[----:B------:R-:W-:Y:S01]  /*8570*/  BPT.TRAP 0x1 ;  /* 0x000000040000795c */ /* 0x000fe20000300000 */
.L_x_14978:
        /* <DEDUP_REMOVED lines=9> */
.L_x_14979:
[----:B-1----:R-:W-:Y:S05]  /*8610*/  @P1 BRA `(.L_x_14980) ;  /* 0x0000000000081947 */ /* 0x002fea0003800000 */
[----:B------:R-:W1:Y:S02]  /*8620*/  SYNCS.PHASECHK.TRANS64.TRYWAIT P1, [UR21+0x13230], R7 ;  /* 0x01323007ff0075a7 */ /* 0x000e640008020155 */
[----:B-1----:R-:W-:Y:S05]  /*8630*/  @!P1 BRA `(.L_x_14981) ;  /* 0x000000a0006c9947 */ /* 0x002fea0003800000 */
.L_x_14980:
        /* <DEDUP_REMOVED lines=64> */
.L_x_14982:
[----:B------:R-:W-:Y:S01]  /*8a40*/  ULEA UR11, UR22, UR45, 0x3 ;  /* 0x0000002d160b7291 */ /* 0x000fe2000f8e183f */
[----:B01----:R-:W-:-:S05]  /*8a50*/  IMAD.U32 R7, RZ, RZ, UR23 ;  /* 0x00000017ff077e24 */ /* 0x003fca000f8e00ff */
[----:B------:R-:W-:-:S04]  /*8a60*/  SHF.L.U32 R7, R7, 0x1f, RZ ;  /* 0x0000001f07077819 */ /* 0x000fc800000006ff */
[----:B------:R0:W1:Y:S01]  /*8a70*/  SYNCS.PHASECHK.TRANS64.TRYWAIT P1, [UR11+0x13250], R7 ;  /* 0x01325007ff0075a7 */ /* 0x000062000802014b */
[----:B------:R-:W-:Y:S05]  /*8a80*/  @!P0 BRA `(.L_x_14983) ;  /* 0x0000000000048947 */ /* 0x000fea0003800000 */
[----:B------:R-:W-:Y:S01]  /*8a90*/  BPT.TRAP 0x1 ;  /* 0x000000040000795c */ /* 0x000fe20000300000 */
.L_x_14983:
[----:B-1----:R-:W-:Y:S05]  /*8aa0*/  @P1 BRA `(.L_x_14984) ;  /* 0x0000000000081947 */ /* 0x002fea0003800000 */
[----:B------:R-:W1:Y:S02]  /*8ab0*/  SYNCS.PHASECHK.TRANS64.TRYWAIT P1, [UR11+0x13250], R7 ;  /* 0x01325007ff0075a7 */ /* 0x000e64000802014b */
[----:B-1----:R-:W-:Y:S05]  /*8ac0*/  @!P1 BRA `(.L_x_14985) ;  /* 0x0000009c00609947 */ /* 0x002fea0003800000 */
.L_x_14984:
        /* <DEDUP_REMOVED lines=32> */
.L_x_14986:
        /* <DEDUP_REMOVED lines=104> */
[----:B------:R-:W-:Y:S01]  /*9350*/  UIADD3 UR21, UR21, 0x13240, URZ ;  /* 0x0001324015157890 */ /* 0x000fe2000fffe03f */
[----:B------:R-:W-:-:S03]  /*9360*/  MOV R133, UR20 ;  /* 0x0000001400857c02 */ /* 0x000fc60008000f00 */
        /* <DEDUP_REMOVED lines=144> */
[----:B------:R-:W1:Y:S01]  /*9c70*/  SHFL.BFLY PT, R57, R130, 0x1, 0x1f ;  /* 0x0c201f0082397f89 */ /* 0x000e6200000e0000 */
[----:B0-----:R-:W-:-:S05]  /*9c80*/  FMNMX.FTZ R56, R129, R56, !PT ;  /* 0x0000003881387209 */ /* 0x001fca0007810000 */
        /* <DEDUP_REMOVED lines=12> */
[----:B------:R-:W-:Y:S01]  /*9d50*/  MUFU.EX2 R6, R131 ;  /* 0x0000008300067308 */ /* 0x000fe20000000800 */
[----:B------:R-:W-:-:S01]  /*9d60*/  FFMA.FTZ R12, R12, UR20, -R127 ;  /* 0x000000140c0c7c23 */ /* 0x000fc2000801087f */
[----:B------:R-:W-:Y:S01]  /*9d70*/  FMUL.FTZ R5, R5, UR20 ;  /* 0x0000001405057c20 */ /* 0x000fe20008410000 */
        /* <DEDUP_REMOVED lines=91> */
[----:B------:R-:W-:-:S02]  /*a330*/  FFMA.FTZ R71, R71, UR20, -R125 ;  /* 0x0000001447477c23 */ /* 0x000fc4000801087d */
        /* <DEDUP_REMOVED lines=144> */
.L_x_14987:
        /* <DEDUP_REMOVED lines=83> */
.L_x_14977:
[----:B------:R-:W-:Y:S06]  /*b170*/  BAR.ARV 0x8, 0x200 ;  /* 0x0208000000007b1d */ /* 0x000fec0000002000 */
[----:B------:R-:W-:Y:S05]  /*b180*/  @!P0 BRA `(.L_x_14989) ;  /* 0x0000000000048947 */ /* 0x000fea0003800000 */
[----:B------:R-:W-:Y:S01]  /*b190*/  BPT.TRAP 0x1 ;  /* 0x000000040000795c */ /* 0x000fe20000300000 */
.L_x_14989:
[----:B------:R-:W-:Y:S01]  /*b1a0*/  ULEA UR14, UR38, UR45, 0x3 ;  /* 0x0000002d260e7291 */ /* 0x000fe2000f8e183f */
[----:B------:R-:W-:-:S05]  /*b1b0*/  IMAD.U32 R0, RZ, RZ, UR37 ;  /* 0x00000025ff007e24 */ /* 0x000fca000f8e00ff */
[----:B------:R-:W-:-:S04]  /*b1c0*/  SHF.L.U32 R0, R0, 0x1f, RZ ;  /* 0x0000001f00007819 */ /* 0x000fc800000006ff */
[----:B------:R0:W1:Y:S01]  /*b1d0*/  SYNCS.PHASECHK.TRANS64.TRYWAIT P1, [UR14+0x13250], R0 ;  /* 0x01325000ff0075a7 */ /* 0x000062000802014e */
[----:B------:R-:W-:Y:S05]  /*b1e0*/  @!P0 BRA `(.L_x_14990) ;  /* 0x0000000000048947 */ /* 0x000fea0003800000 */
[----:B------:R-:W-:Y:S01]  /*b1f0*/  BPT.TRAP 0x1 ;  /* 0x000000040000795c */ /* 0x000fe20000300000 */
.L_x_14990:
[----:B-1----:R-:W-:Y:S05]  /*b200*/  @P1 BRA `(.L_x_14991) ;  /* 0x0000000000081947 */ /* 0x002fea0003800000 */
[----:B------:R-:W1:Y:S02]  /*b210*/  SYNCS.PHASECHK.TRANS64.TRYWAIT P1, [UR14+0x13250], R0 ;  /* 0x01325000ff0075a7 */ /* 0x000e64000802014e */
[----:B-1----:R-:W-:Y:S05]  /*b220*/  @!P1 BRA `(.L_x_14992) ;  /* 0x0000007400a09947 */ /* 0x002fea0003800000 */
.L_x_14991:
        /* <DEDUP_REMOVED lines=45> */
[----:B0-----:R-:W0:Y:S04]  /*b500*/  SHFL.BFLY PT, R0, R3, 0x2, 0x1f ;  /* 0x0c401f0003007f89 */ /* 0x001e2800000e0000 */
[----:B------:R-:W3:Y:S01]  /*b510*/  SHFL.BFLY PT, R7, R2, 0x2, 0x1f ;  /* 0x0c401f0002077f89 */ /* 0x000ee200000e0000 */
[----:B------:R-:W-:Y:S02]  /*b520*/  WARPGROUP.DEPBAR.LE gsb0, 0x0 ;  /* 0x00008000000079c5 */ /* 0x000fe40000010000 */
[----:B------:R-:W-:-:S06]  /*b530*/  WARPGROUP.ARRIVE ;  /* 0x00000000000079c5 */ /* 0x000fcc0000000000 */
[----:B------:R-:W-:Y:S01]  /*b540*/  QGMMA.64x64x32.F32.E4M3.E4M3 R24, R140, gdesc[UR4], R24, gsb0 ;  /* 0x00e000048c187df3 */ /* 0x000fe20008000818 */
[----:B0-----:R-:W-:-:S01]  /*b550*/  FADD.FTZ R0, R0, R3 ;  /* 0x0000000300007221 */ /* 0x001fc20000010000 */
[----:B------:R-:W-:Y:S01]  /*b560*/  UIADD3 UR10, UR10, 0x200, URZ ;  /* 0x000002000a0a7890 */ /* 0x000fe2000fffe03f */
[----:B---3--:R-:W-:-:S01]  /*b570*/  FADD.FTZ R7, R7, R2 ;  /* 0x0000000207077221 */ /* 0x008fc20000010000 */
[----:B------:R-:W-:Y:S02]  /*b580*/  UMOV UR11, 0xc0000010 ;  /* 0xc0000010000b7882 */ /* 0x000fe40000000000 */
[----:B-1----:R-:W0:Y:S04]  /*b590*/  SHFL.BFLY PT, R5, R0, 0x1, 0x1f ;  /* 0x0c201f0000057f89 */ /* 0x002e2800000e0000 */
        /* <DEDUP_REMOVED lines=33> */
.L_x_14993:
        /* <DEDUP_REMOVED lines=42> */
.L_x_14957:
        /* <DEDUP_REMOVED lines=12> */
[----:B------:R-:W2:Y:S01]  /*bb10*/  LDL R40, [R1] ;  /* 0x0000000001287983 */ /* 0x000ea20000100800 */
[----:B------:R-:W3:Y:S01]  /*bb20*/  S2R R34, SR_SWINHI ;  /* 0x0000000000227919 */ /* 0x000ee20000002f00 */
        /* <DEDUP_REMOVED lines=25> */
[----:B------:R0:W4:Y:S01]  /*bcc0*/  LDG.E.CONSTANT R26, desc[UR48][R4.64] ;  /* 0x00000030041a7981 */ /* 0x000122000c1e9900 */
[----:B-1----:R-:W-:Y:S01]  /*bcd0*/  ISETP.NE.AND P2, PT, R32, 0x1, PT ;  /* 0x000000012000780c */ /* 0x002fe20003f45270 */
[----:B------:R-:W-:Y:S02]  /*bce0*/  UIMAD UR5, UR12, UR8, URZ ;  /* 0x000000080c0572a4 */ /* 0x000fe4000f8e023f */
[----:B------:R-:W-:Y:S02]  /*bcf0*/  UIMAD.WIDE.U32 UR6, UR43, UR8, URZ ;  /* 0x000000082b0672a5 */ /* 0x000fe4000f8e003f */
[----:B------:R-:W-:Y:S02]  /*bd00*/  UIMAD UR5, UR43, UR9, UR5 ;  /* 0x000000092b0572a4 */ /* 0x000fe4000f8e0205 */
[----:B------:R-:W-:Y:S01]  /*bd10*/  UIMAD UR8, UR13, UR10, URZ ;  /* 0x0000000a0d0872a4 */ /* 0x000fe2000f8e023f */
[----:B0-----:R-:W-:Y:S01]  /*bd20*/  LOP3.LUT P0, R4, R27, 0x3, RZ, 0xc0, !PT ;  /* 0x000000031b047812 */ /* 0x001fe2000780c0ff */
[----:B------:R-:W-:Y:S01]  /*bd30*/  UIADD3 UR7, UR7, UR5, URZ ;  /* 0x0000000507077290 */ /* 0x000fe2000fffe03f */
[----:B------:R-:W-:Y:S01]  /*bd40*/  LEA R5, R22, R19, 0x6 ;  /* 0x0000001316057211 */ /* 0x000fe200078e30ff */
[----:B------:R-:W-:Y:S01]  /*bd50*/  UIMAD UR8, UR42, UR11, UR8 ;  /* 0x0000000b2a0872a4 */ /* 0x000fe2000f8e0208 */
[----:B------:R-:W-:Y:S01]  /*bd60*/  ISETP.EQ.OR P0, PT, R4, 0x3, !P0 ;  /* 0x000000030400780c */ /* 0x000fe20004702670 */
[----:B------:R-:W-:Y:S01]  /*bd70*/  UIMAD.WIDE.U32 UR6, UR42, UR10, UR6 ;  /* 0x0000000a2a0672a5 */ /* 0x000fe2000f8e0006 */
[----:B------:R-:W-:-:S02]  /*bd80*/  ULDC UR5, c[0x0][0xa88] ;  /* 0x0002a20000057ab9 */ /* 0x000fc40000000800 */
[----:B------:R-:W-:Y:S01]  /*bd90*/  SEL R33, R13, R12, P0 ;  /* 0x0000000c0d217207 */ /* 0x000fe20000000000 */
[----:B------:R-:W-:Y:S01]  /*bda0*/  IMAD R46, R32, UR5, RZ ;  /* 0x00000005202e7c24 */ /* 0x000fe2000f8e02ff */
[----:B------:R-:W-:Y:S01]  /*bdb0*/  SEL R35, R12, R13, P0 ;  /* 0x0000000d0c237207 */ /* 0x000fe20000000000 */
[----:B------:R-:W-:Y:S01]  /*bdc0*/  ULDC.64 UR10, c[0x0][0xaf0] ;  /* 0x0002bc00000a7ab9 */ /* 0x000fe20000000a00 */
[----:B------:R-:W-:Y:S02]  /*bdd0*/  MOV R12, R3 ;  /* 0x00000003000c7202 */ /* 0x000fe40000000f00 */
[----:B---3--:R-:W-:Y:S02]  /*bde0*/  MOV R13, R34 ;  /* 0x00000022000d7202 */ /* 0x008fe40000000f00 */
[----:B------:R-:W-:Y:S02]  /*bdf0*/  SEL R37, R9, R8, P0 ;  /* 0x0000000809257207 */ /* 0x000fe40000000000 */
[----:B------:R-:W-:-:S02]  /*be00*/  SEL R39, R8, R9, P0 ;  /* 0x0000000908277207 */ /* 0x000fc40000000000 */
[----:B------:R-:W-:Y:S02]  /*be10*/  SEL R41, R25, R24, P0 ;  /* 0x0000001819297207 */ /* 0x000fe40000000000 */
[----:B------:R-:W-:Y:S02]  /*be20*/  SEL R25, R24, R25, P0 ;  /* 0x0000001918197207 */ /* 0x000fe40000000000 */
[----:B------:R-:W-:Y:S01]  /*be30*/  SEL R45, R11, R10, P0 ;  /* 0x0000000a0b2d7207 */ /* 0x000fe20000000000 */
[----:B------:R-:W0:Y:S01]  /*be40*/  @P2 LDC R24, c[0x0][0xbec] ;  /* 0x0002fb00ff182b82 */ /* 0x000e220000000800 */
[----:B------:R-:W-:Y:S02]  /*be50*/  SEL R47, R10, R11, P0 ;  /* 0x0000000b0a2f7207 */ /* 0x000fe40000000000 */
[----:B------:R-:W-:Y:S02]  /*be60*/  SEL R27, R28, R29, P0 ;  /* 0x0000001d1c1b7207 */ /* 0x000fe40000000000 */
[----:B------:R-:W-:-:S02]  /*be70*/  SEL R29, R29, R28, P0 ;  /* 0x0000001c1d1d7207 */ /* 0x000fc40000000000 */
[----:B------:R-:W-:Y:S01]  /*be80*/  SEL R31, R21, R20, P0 ;  /* 0x00000014151f7207 */ /* 0x000fe20000000000 */
[----:B------:R-:W1:Y:S01]  /*be90*/  @P2 LDC R28, c[0x0][0xbf0] ;  /* 0x0002fc00ff1c2b82 */ /* 0x000e620000000800 */
[----:B------:R-:W-:Y:S02]  /*bea0*/  SEL R21, R20, R21, P0 ;  /* 0x0000001514157207 */ /* 0x000fe40000000000 */
[----:B------:R-:W-:Y:S02]  /*beb0*/  SEL R43, R15, R14, P0 ;  /* 0x0000000e0f2b7207 */ /* 0x000fe40000000000 */
[----:B------:R-:W-:Y:S02]  /*bec0*/  SEL R15, R14, R15, P0 ;  /* 0x0000000f0e0f7207 */ /* 0x000fe40000000000 */
[----:B------:R-:W-:Y:S02]  /*bed0*/  SEL R49, R54, R55, P0 ;  /* 0x0000003736317207 */ /* 0x000fe40000000000 */
[----:B------:R-:W-:Y:S01]  /*bee0*/  SEL R55, R55, R54, P0 ;  /* 0x0000003637377207 */ /* 0x000fe20000000000 */
[----:B--2---:R-:W-:-:S04]  /*bef0*/  IMAD.WIDE R6, R40, 0x2, R12 ;  /* 0x0000000228067825 */ /* 0x004fc800078e020c */
[----:B------:R-:W-:Y:S01]  /*bf00*/  IMAD.WIDE R12, R5, 0x2, R12 ;  /* 0x00000002050c7825 */ /* 0x000fe200078e020c */
[C---:B------:R-:W-:Y:S02]  /*bf10*/  IADD3 R53, P1, R6.reuse, 0x60, RZ ;  /* 0x0000006006357810 */ /* 0x040fe40007f3e0ff */
[C---:B------:R-:W-:Y:S02]  /*bf20*/  LOP3.LUT R5, R6.reuse, 0x380, RZ, 0xc0, !PT ;  /* 0x0000038006057812 */ /* 0x040fe400078ec0ff */
[C---:B------:R-:W-:Y:S01]  /*bf30*/  IADD3 R51, P3, R6.reuse, 0x40, RZ ;  /* 0x0000004006337810 */ /* 0x040fe20007f7e0ff */
[--C-:B------:R-:W-:Y:S01]  /*bf40*/  IMAD.X R9, RZ, RZ, R7.reuse, P1 ;  /* 0x000000ffff097224 */ /* 0x100fe200008e0607 */
[----:B------:R-:W-:Y:S02]  /*bf50*/  LOP3.LUT R8, R53, 0x380, RZ, 0xc0, !PT ;  /* 0x0000038035087812 */ /* 0x000fe400078ec0ff */
[----:B------:R-:W-:Y:S01]  /*bf60*/  SHF.R.U64 R5, R5, 0x3, RZ ;  /* 0x0000000305057819 */ /* 0x000fe200000012ff */
[----:B------:R-:W-:Y:S01]  /*bf70*/  IMAD.X R11, RZ, RZ, R7, P3 ;  /* 0x000000ffff0b7224 */ /* 0x000fe200018e0607 */
[----:B------:R-:W-:-:S02]  /*bf80*/  IADD3 R57, P4, R6, 0x20, RZ ;  /* 0x0000002006397810 */ /* 0x000fc40007f9e0ff */
[----:B------:R-:W-:Y:S02]  /*bf90*/  LOP3.LUT R10, R51, 0x380, RZ, 0xc0, !PT ;  /* 0x00000380330a7812 */ /* 0x000fe400078ec0ff */
[----:B------:R-:W-:Y:S02]  /*bfa0*/  SHF.R.U64 R8, R8, 0x3, RZ ;  /* 0x0000000308087819 */ /* 0x000fe400000012ff */
[----:B------:R-:W-:Y:S01]  /*bfb0*/  LOP3.LUT R6, R5, R6, RZ, 0x3c, !PT ;  /* 0x0000000605067212 */ /* 0x000fe200078e3cff */
[----:B------:R-:W-:Y:S01]  /*bfc0*/  IMAD.X R5, RZ, RZ, R7, P4 ;  /* 0x000000ffff057224 */ /* 0x000fe200020e0607 */
[----:B------:R-:W-:Y:S02]  /*bfd0*/  SHF.R.U64 R10, R10, 0x3, RZ ;  /* 0x000000030a0a7819 */ /* 0x000fe400000012ff */
[----:B------:R-:W-:Y:S02]  /*bfe0*/  LOP3.LUT R8, R8, R53, RZ, 0x3c, !PT ;  /* 0x0000003508087212 */ /* 0x000fe400078e3cff */
[----:B------:R-:W-:-:S02]  /*bff0*/  IADD3 R53, P4, R12, 0x1800, RZ ;  /* 0x000018000c357810 */ /* 0x000fc40007f9e0ff */
[----:B------:R-:W-:Y:S02]  /*c000*/  LOP3.LUT R10, R10, R51, RZ, 0x3c, !PT ;  /* 0x000000330a0a7212 */ /* 0x000fe400078e3cff */
[----:B------:R-:W-:Y:S02]  /*c010*/  IADD3 R51, P3, R12, 0x3000, RZ ;  /* 0x000030000c337810 */ /* 0x000fe40007f7e0ff */
[----:B------:R-:W-:Y:S02]  /*c020*/  LOP3.LUT R20, R53, 0x380, RZ, 0xc0, !PT ;  /* 0x0000038035147812 */ /* 0x000fe400078ec0ff */
[----:B------:R-:W-:Y:S02]  /*c030*/  LOP3.LUT R14, R51, 0x380, RZ, 0xc0, !PT ;  /* 0x00000380330e7812 */ /* 0x000fe400078ec0ff */
[----:B------:R-:W-:Y:S02]  /*c040*/  SHF.R.U64 R20, R20, 0x3, RZ ;  /* 0x0000000314147819 */ /* 0x000fe400000012ff */
[----:B------:R-:W-:-:S02]  /*c050*/  SHF.R.U64 R14, R14, 0x3, RZ ;  /* 0x000000030e0e7819 */ /* 0x000fc400000012ff */
[----:B------:R-:W-:Y:S01]  /*c060*/  LOP3.LUT R20, R20, R53, RZ, 0x3c, !PT ;  /* 0x0000003514147212 */ /* 0x000fe200078e3cff */
[----:B------:R-:W-:Y:S01]  /*c070*/  VIADD R53, R17, UR40 ;  /* 0x0000002811357c36 */ /* 0x000fe20008000000 */
[----:B------:R-:W-:Y:S02]  /*c080*/  LOP3.LUT R14, R14, R51, RZ, 0x3c, !PT ;  /* 0x000000330e0e7212 */ /* 0x000fe400078e3cff */
[----:B------:R-:W-:Y:S01]  /*c090*/  MOV R51, R6 ;  /* 0x0000000600337202 */ /* 0x000fe20000000f00 */
[----:B0-----:R-:W-:Y:S01]  /*c0a0*/  @P2 IMAD.HI.U32 R7, R53, R24, RZ ;  /* 0x0000001835072227 */ /* 0x001fe200078e00ff */
[----:B------:R-:W-:Y:S02]  /*c0b0*/  MOV R50, R10 ;  /* 0x0000000a00327202 */ /* 0x000fe40000000f00 */
[----:B------:R-:W-:Y:S01]  /*c0c0*/  MOV R48, R8 ;  /* 0x0000000800307202 */ /* 0x000fe20000000f00 */
[----:B------:R-:W-:Y:S01]  /*c0d0*/  IMAD.MOV.U32 R6, RZ, RZ, R53 ;  /* 0x000000ffff067224 */ /* 0x000fe200078e0035 */
[----:B-1----:R-:W-:Y:S01]  /*c0e0*/  @P2 SHF.R.U32.HI R6, RZ, R28, R7 ;  /* 0x0000001cff062219 */ /* 0x002fe20000011607 */
[----:B------:R-:W-:Y:S01]  /*c0f0*/  IMAD.U32 R10, RZ, RZ, UR8 ;  /* 0x00000008ff0a7e24 */ /* 0x000fe2000f8e00ff */
[----:B----4-:R-:W-:Y:S01]  /*c100*/  LOP3.LUT R8, R26, 0x2, RZ, 0x3c, !PT ;  /* 0x000000021a087812 */ /* 0x010fe200078e3cff */
[----:B------:R-:W-:Y:S01]  /*c110*/  SHFL.IDX PT, R27, R27, R26, 0x1c1f ;  /* 0x001c1f1a1b1b7589 */ /* 0x000fe200000e0000 */
[--C-:B------:R-:W-:Y:S01]  /*c120*/  SHF.R.S32.HI R7, RZ, 0x1f, R6.reuse ;  /* 0x0000001fff077819 */ /* 0x100fe20000011406 */
[----:B------:R-:W-:Y:S01]  /*c130*/  IMAD.MOV R11, RZ, RZ, -R6 ;  /* 0x000000ffff0b7224 */ /* 0x000fe200078e0a06 */
[----:B------:R-:W-:Y:S01]  /*c140*/  IADD3 R6, P1, R6, UR6, RZ ;  /* 0x0000000606067c10 */ /* 0x000fe2000ff3e0ff */
[----:B------:R-:W-:Y:S01]  /*c150*/  SHFL.IDX PT, R31, R31, R26, 0x1c1f ;  /* 0x001c1f1a1f1f7589 */ /* 0x000fe200000e0000 */
[----:B------:R-:W-:Y:S01]  /*c160*/  LOP3.LUT R4, R57, 0x380, RZ, 0xc0, !PT ;  /* 0x0000038039047812 */ /* 0x000fe200078ec0ff */
[----:B------:R-:W-:Y:S01]  /*c170*/  IMAD R11, R32, R11, R53 ;  /* 0x0000000b200b7224 */ /* 0x000fe200078e0235 */
[----:B------:R-:W-:Y:S01]  /*c180*/  IADD3.X R7, R7, UR7, R10, P1, !PT ;  /* 0x0000000707077c10 */ /* 0x000fe20008ffe40a */
[----:B------:R0:W-:Y:S01]  /*c190*/  SHFL.IDX PT, R24, R21, R8, 0x1c1f ;  /* 0x001c1f0815187589 */ /* 0x0001e200000e0000 */
[----:B------:R-:W-:Y:S01]  /*c1a0*/  ULDC.64 UR6, c[0x0][0xb88] ;  /* 0x0002e20000067ab9 */ /* 0x000fe20000000a00 */
[----:B------:R-:W-:Y:S01]  /*c1b0*/  SHF.R.U64 R4, R4, 0x3, RZ ;  /* 0x0000000304047819 */ /* 0x000fe200000012ff */
[----:B------:R-:W-:Y:S01]  /*c1c0*/  ULDC.64 UR8, c[0x0][0xae8] ;  /* 0x0002ba0000087ab9 */ /* 0x000fe20000000a00 */
[----:B------:R1:W2:Y:S01]  /*c1d0*/  SHFL.IDX PT, R10, R29, R8, 0x1c1f ;  /* 0x001c1f081d0a7589 */ /* 0x0002a200000e0000 */
[----:B------:R-:W-:Y:S01]  /*c1e0*/  SHF.R.S32.HI R36, RZ, 0x1f, R11 ;  /* 0x0000001fff247819 */ /* 0x000fe2000001140b */
[----:B------:R-:W-:Y:S01]  /*c1f0*/  IMAD.WIDE.U32 R6, R11, UR6, R6 ;  /* 0x000000060b067c25 */ /* 0x000fe2000f8e0006 */
[----:B------:R-:W-:Y:S01]  /*c200*/  LOP3.LUT P1, RZ, R23, 0x3, RZ, 0xc0, !PT ;  /* 0x0000000317ff7812 */ /* 0x000fe2000782c0ff */
[----:B------:R-:W-:Y:S01]  /*c210*/  SHFL.IDX PT, R33, R33, R26, 0x1c1f ;  /* 0x001c1f1a21217589 */ /* 0x000fe200000e0000 */
[----:B------:R-:W-:Y:S01]  /*c220*/  LOP3.LUT R4, R4, R57, RZ, 0x3c, !PT ;  /* 0x0000003904047212 */ /* 0x000fe200078e3cff */
[----:B------:R-:W-:Y:S01]  /*c230*/  IMAD R36, R36, UR6, RZ ;  /* 0x0000000624247c24 */ /* 0x000fe2000f8e02ff */
[----:B0-----:R-:W-:Y:S01]  /*c240*/  IADD3 R21, R157, UR40, RZ ;  /* 0x000000289d157c10 */ /* 0x001fe2000fffe0ff */
[----:B------:R0:W3:Y:S02]  /*c250*/  SHFL.IDX PT, R28, R35, R8, 0x1c1f ;  /* 0x001c1f08231c7589 */ /* 0x0000e400000e0000 */
[----:B-1----:R-:W-:Y:S01]  /*c260*/  IMAD R29, R11, UR7, R36 ;  /* 0x000000070b1d7c24 */ /* 0x002fe2000f8e0224 */
[----:B------:R-:W-:Y:S01]  /*c270*/  ULDC.64 UR6, c[0x0][0xb50] ;  /* 0x0002d40000067ab9 */ /* 0x000fe20000000a00 */
[----:B------:R-:W-:Y:S01]  /*c280*/  SHFL.IDX PT, R30, R37, R26, 0x1c1f ;  /* 0x001c1f1a251e7589 */ /* 0x000fe200000e0000 */
[C---:B------:R-:W-:Y:S01]  /*c290*/  VIADD R11, R21.reuse, 0x8 ;  /* 0x00000008150b7836 */ /* 0x040fe20000000000 */
[-C--:B------:R-:W-:Y:S01]  /*c2a0*/  ISETP.GE.OR P5, PT, R21, R46.reuse, P1 ;  /* 0x0000002e1500720c */ /* 0x080fe20000fa6670 */
[----:B------:R-:W-:Y:S01]  /*c2b0*/  IMAD.IADD R7, R7, 0x1, R29 ;  /* 0x0000000107077824 */ /* 0x000fe200078e021d */
[----:B------:R-:W1:Y:S02]  /*c2c0*/  SHFL.IDX PT, R9, R39, R8, 0x1c1f ;  /* 0x001c1f0827097589 */ /* 0x000e6400000e0000 */
[----:B------:R-:W-:-:S02]  /*c2d0*/  ISETP.GE.OR P1, PT, R11, R46, P1 ;  /* 0x0000002e0b00720c */ /* 0x000fc40000f26670 */
[----:B------:R-:W-:Y:S01]  /*c2e0*/  SHFL.IDX PT, R41, R41, R26, 0x1c1f ;  /* 0x001c1f1a29297589 */ /* 0x000fe200000e0000 */
[----:B0-----:R-:W-:-:S03]  /*c2f0*/  LOP3.LUT R35, R12, 0x380, RZ, 0xc0, !PT ;  /* 0x000003800c237812 */ /* 0x001fc600078ec0ff */
[----:B------:R-:W0:Y:S01]  /*c300*/  SHFL.IDX PT, R34, R25, R8, 0x1c1f ;  /* 0x001c1f0819227589 */ /* 0x000e2200000e0000 */
[----:B------:R-:W-:-:S03]  /*c310*/  SHF.R.U64 R35, R35, 0x3, RZ ;  /* 0x0000000323237819 */ /* 0x000fc600000012ff */
[----:B------:R-:W-:Y:S04]  /*c320*/  SHFL.IDX PT, R43, R43, R26, 0x1c1f ;  /* 0x001c1f1a2b2b7589 */ /* 0x000fe800000e0000 */
[----:B------:R4:W0:Y:S04]  /*c330*/  SHFL.IDX PT, R40, R15, R8, 0x1c1f ;  /* 0x001c1f080f287589 */ /* 0x00082800000e0000 */
[----:B------:R-:W-:Y:S04]  /*c340*/  SHFL.IDX PT, R45, R45, R26, 0x1c1f ;  /* 0x001c1f1a2d2d7589 */ /* 0x000fe800000e0000 */
[----:B------:R3:W0:Y:S01]  /*c350*/  SHFL.IDX PT, R42, R47, R8, 0x1c1f ;  /* 0x001c1f082f2a7589 */ /* 0x00062200000e0000 */
[----:B----4-:R-:W-:-:S03]  /*c360*/  LEA R15, P6, R6, UR6, 0x2 ;  /* 0x00000006060f7c11 */ /* 0x010fc6000f8c10ff */
[----:B------:R4:W-:Y:S01]  /*c370*/  SHFL.IDX PT, R49, R49, R26, 0x1c1f ;  /* 0x001c1f1a31317589 */ /* 0x0009e200000e0000 */
[----:B------:R-:W-:-:S03]  /*c380*/  LEA.HI.X R21, R6, UR7, R7, 0x2, P6 ;  /* 0x0000000706157c11 */ /* 0x000fc6000b0f1407 */
[----:B------:R1:W0:Y:S01]  /*c390*/  SHFL.IDX PT, R44, R55, R8, 0x1c1f ;  /* 0x001c1f08372c7589 */ /* 0x00022200000e0000 */
[----:B--2---:R-:W-:Y:S02]  /*c3a0*/  SEL R6, R10, R27, P0 ;  /* 0x0000001b0a067207 */ /* 0x004fe40000000000 */
[----:B---3--:R-:W-:Y:S01]  /*c3b0*/  MOV R47, R4 ;  /* 0x00000004002f7202 */ /* 0x008fe20000000f00 */
[----:B------:R-:W-:Y:S01]  /*c3c0*/  SHFL.IDX PT, R36, R15, RZ, 0x1c1f ;  /* 0x001c1fff0f247589 */ /* 0x000fe200000e0000 */
[----:B------:R-:W-:Y:S02]  /*c3d0*/  SEL R4, R27, R10, P0 ;  /* 0x0000000a1b047207 */ /* 0x000fe40000000000 */
[----:B------:R-:W-:Y:S01]  /*c3e0*/  SEL R10, R24, R31, P0 ;  /* 0x0000001f180a7207 */ /* 0x000fe20000000000 */
[----:B------:R-:W2:Y:S01]  /*c3f0*/  SHFL.IDX PT, R37, R21, RZ, 0x1c1f ;  /* 0x001c1fff15257589 */ /* 0x000ea200000e0000 */
[----:B----4-:R-:W-:Y:S02]  /*c400*/  SEL R26, R28, R33, P0 ;  /* 0x000000211c1a7207 */ /* 0x010fe40000000000 */
[----:B-1----:R-:W-:Y:S01]  /*c410*/  SEL R8, R31, R24, P0 ;  /* 0x000000181f087207 */ /* 0x002fe20000000000 */
[----:B------:R1:W-:Y:S01]  /*c420*/  SHFL.IDX PT, R38, R15, 0x1, 0x1c1f ;  /* 0x003c1f000f267f89 */ /* 0x0003e200000e0000 */
[----:B------:R-:W-:-:S02]  /*c430*/  SEL R24, R33, R28, P0 ;  /* 0x0000001c21187207 */ /* 0x000fc40000000000 */
[----:B------:R-:W-:Y:S01]  /*c440*/  SEL R28, R30, R9, P0 ;  /* 0x000000091e1c7207 */ /* 0x000fe20000000000 */
[----:B------:R3:W4:Y:S01]  /*c450*/  SHFL.IDX PT, R39, R21, 0x1, 0x1c1f ;  /* 0x003c1f0015277f89 */ /* 0x00072200000e0000 */
[----:B------:R-:W-:Y:S01]  /*c460*/  SEL R30, R9, R30, P0 ;  /* 0x0000001e091e7207 */ /* 0x000fe20000000000 */
[----:B------:R-:W4:Y:S01]  /*c470*/  @P2 LDC R33, c[0x0][0xbf0] ;  /* 0x0002fc00ff212b82 */ /* 0x000f220000000800 */
[----:B0-----:R-:W-:Y:S01]  /*c480*/  SEL R5, R41, R34, P0 ;  /* 0x0000002229057207 */ /* 0x001fe20000000000 */
[--C-:B-1----:R-:W-:Y:S01]  /*c490*/  IMAD.X R15, RZ, RZ, R13.reuse, P3 ;  /* 0x000000ffff0f7224 */ /* 0x102fe200018e060d */
[----:B------:R-:W-:Y:S02]  /*c4a0*/  SEL R7, R34, R41, P0 ;  /* 0x0000002922077207 */ /* 0x000fe40000000000 */
[----:B------:R-:W-:Y:S01]  /*c4b0*/  SEL R9, R43, R40, P0 ;  /* 0x000000282b097207 */ /* 0x000fe20000000000 */
[----:B---3--:R-:W-:Y:S01]  /*c4c0*/  IMAD.X R21, RZ, RZ, R13, P4 ;  /* 0x000000ffff157224 */ /* 0x008fe200020e060d */
[----:B------:R-:W-:Y:S01]  /*c4d0*/  SEL R11, R40, R43, P0 ;  /* 0x0000002b280b7207 */ /* 0x000fe20000000000 */
[----:B------:R0:W-:Y:S01]  /*c4e0*/  STSM.16.M88.4 [R51], R4 ;  /* 0x0000000433007844 */ /* 0x0001e20000000200 */
[----:B------:R-:W-:-:S02]  /*c4f0*/  SEL R25, R45, R42, P0 ;  /* 0x0000002a2d197207 */ /* 0x000fc40000000000 */
[----:B------:R-:W-:Y:S01]  /*c500*/  SEL R27, R42, R45, P0 ;  /* 0x0000002d2a1b7207 */ /* 0x000fe20000000000 */
[----:B------:R1:W-:Y:S01]  /*c510*/  STSM.16.M88.4 [R47], R8 ;  /* 0x000000082f007844 */ /* 0x0003e20000000200 */
[----:B------:R-:W-:Y:S02]  /*c520*/  SEL R29, R49, R44, P0 ;  /* 0x0000002c311d7207 */ /* 0x000fe40000000000 */
[----:B------:R-:W-:Y:S01]  /*c530*/  SEL R31, R44, R49, P0 ;  /* 0x000000312c1f7207 */ /* 0x000fe20000000000 */
[----:B------:R-:W-:Y:S01]  /*c540*/  STSM.16.M88.4 [R50], R24 ;  /* 0x0000001832007844 */ /* 0x000fe20000000200 */
[----:B------:R-:W-:Y:S01]  /*c550*/  LOP3.LUT R34, R35, R12, RZ, 0x3c, !PT ;  /* 0x0000000c23227212 */ /* 0x000fe200078e3cff */
[----:B------:R-:W-:Y:S02]  /*c560*/  IMAD.MOV.U32 R35, RZ, RZ, R13 ;  /* 0x000000ffff237224 */ /* 0x000fe400078e000d */
[----:B------:R3:W-:Y:S01]  /*c570*/  STSM.16.M88.4 [R48], R28 ;  /* 0x0000001c30007844 */ /* 0x0007e20000000200 */
[----:B------:R-:W-:Y:S06]  /*c580*/  BAR.SYNC.DEFER_BLOCKING 0x1, 0x180 ;  /* 0x0046000000007b1d */ /* 0x000fec0000010000 */
[----:B--2---:R2:W-:Y:S04]  /*c590*/  @!P5 ST.E desc[UR48][R36.64], R2 ;  /* 0x000000022400d985 */ /* 0x0045e8000c101930 */
[----:B----4-:R4:W-:Y:S04]  /*c5a0*/  @!P1 ST.E desc[UR48][R38.64], R0 ;  /* 0x0000000026009985 */ /* 0x0109e8000c101930 */
[----:B0-----:R-:W4:Y:S04]  /*c5b0*/  LD.E.128 R4, desc[UR48][R34.64] ;  /* 0x0000003022047980 */ /* 0x001f28000c101d00 */
[----:B-1----:R-:W4:Y:S04]  /*c5c0*/  LD.E.128 R8, desc[UR48][R20.64] ;  /* 0x0000003014087980 */ /* 0x002f28000c101d00 */
[----:B---3--:R0:W3:Y:S01]  /*c5d0*/  LD.E.128 R28, desc[UR48][R14.64] ;  /* 0x000000300e1c7980 */ /* 0x0080e2000c101d00 */
[----:B------:R-:W-:-:S04]  /*c5e0*/  IADD3 R27, P0, R12, 0x4800, RZ ;  /* 0x000048000c1b7810 */ /* 0x000fc80007f1e0ff */
[----:B------:R-:W-:Y:S01]  /*c5f0*/  LOP3.LUT R12, R27, 0x380, RZ, 0xc0, !PT ;  /* 0x000003801b0c7812 */ /* 0x000fe200078ec0ff */
[----:B------:R-:W-:Y:S02]  /*c600*/  IMAD.X R25, RZ, RZ, R13, P0 ;  /* 0x000000ffff197224 */ /* 0x000fe400000e060d */
[----:B------:R-:W1:Y:S01]  /*c610*/  @P2 LDC R13, c[0x0][0xbec] ;  /* 0x0002fb00ff0d2b82 */ /* 0x000e620000000800 */
[----:B--2---:R-:W-:Y:S01]  /*c620*/  SHF.R.U64 R2, R12, 0x3, RZ ;  /* 0x000000030c027819 */ /* 0x004fe200000012ff */
[----:B----4-:R-:W-:Y:S01]  /*c630*/  IMAD R0, R18, 0x30, R22 ;  /* 0x0000003012007824 */ /* 0x010fe200078e0216 */
[----:B------:R-:W-:Y:S02]  /*c640*/  UIMAD UR5, UR12, UR8, URZ ;  /* 0x000000080c0572a4 */ /* 0x000fe4000f8e023f */
[----:B------:R-:W-:Y:S01]  /*c650*/  LOP3.LUT R24, R2, R27, RZ, 0x3c, !PT ;  /* 0x0000001b02187212 */ /* 0x000fe200078e3cff */
[----:B------:R-:W-:Y:S01]  /*c660*/  VIADD R2, R0, UR40 ;  /* 0x0000002800027c36 */ /* 0x000fe20008000000 */
[----:B------:R-:W-:-:S02]  /*c670*/  UIMAD.WIDE.U32 UR6, UR43, UR8, URZ ;  /* 0x000000082b0672a5 */ /* 0x000fc4000f8e003f */
[----:B------:R-:W-:Y:S02]  /*c680*/  UIMAD UR5, UR43, UR9, UR5 ;  /* 0x000000092b0572a4 */ /* 0x000fe4000f8e0205 */
[----:B------:R-:W-:Y:S01]  /*c690*/  UIMAD UR8, UR13, UR10, URZ ;  /* 0x0000000a0d0872a4 */ /* 0x000fe2000f8e023f */
[----:B------:R-:W5:Y:S01]  /*c6a0*/  LD.E.128 R24, desc[UR48][R24.64] ;  /* 0x0000003018187980 */ /* 0x000f62000c101d00 */
[----:B------:R-:W-:Y:S01]  /*c6b0*/  UIADD3 UR7, UR7, UR5, URZ ;  /* 0x0000000507077290 */ /* 0x000fe2000fffe03f */
[----:B0-----:R-:W-:Y:S01]  /*c6c0*/  MOV R15, R2 ;  /* 0x00000002000f7202 */ /* 0x001fe20000000f00 */
[----:B------:R-:W-:Y:S01]  /*c6d0*/  UIMAD UR5, UR42, UR11, UR8 ;  /* 0x0000000b2a0572a4 */ /* 0x000fe2000f8e0208 */
[----:B------:R-:W-:Y:S01]  /*c6e0*/  @!PT LDS RZ, [RZ] ;  /* 0x00000000fffff984 */ /* 0x000fe20000000800 */
[----:B------:R-:W-:Y:S01]  /*c6f0*/  @!PT LDS RZ, [RZ] ;  /* 0x00000000fffff984 */ /* 0x000fe20000000800 */
[----:B------:R-:W-:Y:S01]  /*c700*/  @!PT LDS RZ, [RZ] ;  /* 0x00000000fffff984 */ /* 0x000fe20000000800 */
[----:B------:R-:W-:Y:S01]  /*c710*/  @!PT LDS RZ, [RZ] ;  /* 0x00000000fffff984 */ /* 0x000fe20000000800 */
[----:B------:R0:W-:Y:S06]  /*c720*/  MEMBAR.ALL.CTA ;  /* 0x0000000000007992 */ /* 0x0001ec0000008000 */
[----:B0-----:R-:W0:Y:S01]  /*c730*/  FENCE.VIEW.ASYNC.S ;  /* 0x00000000000073c6 */ /* 0x001e220000000000 */
[----:B------:R-:W-:Y:S01]  /*c740*/  UIMAD.WIDE.U32 UR42, UR42, UR10, UR6 ;  /* 0x0000000a2a2a72a5 */ /* 0x000fe2000f8e0006 */
[----:B------:R-:W-:Y:S01]  /*c750*/  VIADD R3, R3, 0x13220 ;  /* 0x0001322003037836 */ /* 0x000fe20000000000 */
[----:B------:R-:W-:Y:S01]  /*c760*/  SHF.R.S32.HI R52, RZ, 0x1f, R19 ;  /* 0x0000001fff347819 */ /* 0x000fe20000011413 */
[----:B------:R-:W-:Y:S01]  /*c770*/  ULDC.64 UR6, c[0x0][0xae0] ;  /* 0x0002b80000067ab9 */ /* 0x000fe20000000a00 */
[----:B------:R-:W-:-:S02]  /*c780*/  UIADD3 UR5, UR43, UR5, URZ ;  /* 0x000000052b057290 */ /* 0x000fc4000fffe03f */
[----:B------:R-:W-:Y:S02]  /*c790*/  IMAD.U32 R12, RZ, RZ, UR42 ;  /* 0x0000002aff0c7e24 */ /* 0x000fe4000f8e00ff */
[----:B-1----:R-:W-:-:S04]  /*c7a0*/  @P2 IMAD.HI.U32 R0, R2, R13, RZ ;  /* 0x0000000d02002227 */ /* 0x002fc800078e00ff */
[----:B------:R-:W-:Y:S01]  /*c7b0*/  IMAD.U32 R13, RZ, RZ, UR43 ;  /* 0x0000002bff0d7e24 */ /* 0x000fe2000f8e00ff */
[----:B------:R-:W-:Y:S01]  /*c7c0*/  @P2 SHF.R.U32.HI R15, RZ, R33, R0 ;  /* 0x00000021ff0f2219 */ /* 0x000fe20000011600 */
[----:B------:R-:W-:Y:S01]  /*c7d0*/  IMAD.U32 R13, RZ, RZ, UR5 ;  /* 0x00000005ff0d7e24 */ /* 0x000fe2000f8e00ff */
[----:B------:R-:W-:Y:S02]  /*c7e0*/  ULDC UR5, c[0x0][0xac8] ;  /* 0x0002b20000057ab9 */ /* 0x000fe40000000800 */
[--C-:B------:R-:W-:Y:S01]  /*c7f0*/  SHF.R.S32.HI R0, RZ, 0x1f, R15.reuse ;  /* 0x0000001fff007819 */ /* 0x100fe2000001140f */
[----:B------:R-:W-:Y:S02]  /*c800*/  IMAD.MOV R21, RZ, RZ, -R15 ;  /* 0x000000ffff157224 */ /* 0x000fe400078e0a0f */
[----:B------:R-:W-:-:S04]  /*c810*/  IMAD.WIDE.U32 R12, R15, UR6, R12 ;  /* 0x000000060f0c7c25 */ /* 0x000fc8000f8e000c */
[----:B------:R-:W-:Y:S02]  /*c820*/  IMAD R0, R0, UR6, RZ ;  /* 0x0000000600007c24 */ /* 0x000fe4000f8e02ff */
[----:B------:R-:W-:Y:S02]  /*c830*/  IMAD R21, R32, R21, R2 ;  /* 0x0000001520157224 */ /* 0x000fe400078e0202 */
        /* <DEDUP_REMOVED lines=8> */
[----:B------:R-:W-:Y:S01]  /*c8c0*/  VIADD R21, R22, UR40 ;  /* 0x0000002816157c36 */ /* 0x000fe20008000000 */
[C---:B------:R-:W-:Y:S01]  /*c8d0*/  LEA R20, P0, R12.reuse, UR6, 0x1 ;  /* 0x000000060c147c11 */ /* 0x040fe2000f8008ff */
[----:B------:R-:W-:Y:S01]  /*c8e0*/  IMAD.IADD R13, R13, 0x1, R15 ;  /* 0x000000010d0d7824 */ /* 0x000fe200078e020f */
[----:B------:R-:W-:Y:S01]  /*c8f0*/  PRMT R0, RZ, 0x654, R3 ;  /* 0x00000654ff007816 */ /* 0x000fe20000000003 */
[----:B------:R-:W-:Y:S02]  /*c900*/  VIADD R15, R21, 0x60 ;  /* 0x00000060150f7836 */ /* 0x000fe40000000000 */
[----:B0-----:R-:W0:Y:S01]  /*c910*/  SHFL.IDX PT, R2, R20, RZ, 0x181f ;  /* 0x00181fff14027589 */ /* 0x001e2200000e0000 */
[----:B------:R-:W-:Y:S01]  /*c920*/  LEA.HI.X R32, R12, UR7, R13, 0x1, P0 ;  /* 0x000000070c207c11 */ /* 0x000fe200080f0c0d */
[----:B------:R2:W-:Y:S01]  /*c930*/  SYNCS.ARRIVE.TRANS64.RED.A1T0 RZ, [R0+URZ], RZ ;  /* 0x000000ff00ff79a7 */ /* 0x0005e2000810043f */
[----:B------:R-:W-:Y:S01]  /*c940*/  ISETP.GE.AND P0, PT, R19, UR5, PT ;  /* 0x0000000513007c0c */ /* 0x000fe2000bf06270 */
[----:B------:R-:W1:Y:S01]  /*c950*/  SHFL.IDX PT, R12, R20, 0x1, 0x181f ;  /* 0x00381f00140c7f89 */ /* 0x000e6200000e0000 */
[----:B------:R-:W-:-:S02]  /*c960*/  IADD3 R13, R21, 0x30, RZ ;  /* 0x00000030150d7810 */ /* 0x000fc40007ffe0ff */
[-C--:B------:R-:W-:Y:S01]  /*c970*/  ISETP.GE.OR P1, PT, R21, R46.reuse, P0 ;  /* 0x0000002e1500720c */ /* 0x080fe20000726670 */
[----:B------:R-:W4:Y:S01]  /*c980*/  SHFL.IDX PT, R14, R20, 0x2, 0x181f ;  /* 0x00581f00140e7f89 */ /* 0x000f2200000e0000 */
[-C--:B------:R-:W-:Y:S01]  /*c990*/  ISETP.GE.OR P2, PT, R13, R46.reuse, P0 ;  /* 0x0000002e0d00720c */ /* 0x080fe20000746670 */
[----:B------:R-:W-:Y:S01]  /*c9a0*/  VIADD R21, R21, 0x90 ;  /* 0x0000009015157836 */ /* 0x000fe20000000000 */
[-C--:B------:R-:W-:Y:S01]  /*c9b0*/  ISETP.GE.OR P3, PT, R15, R46.reuse, P0 ;  /* 0x0000002e0f00720c */ /* 0x080fe20000766670 */
[----:B------:R-:W2:Y:S03]  /*c9c0*/  SHFL.IDX PT, R34, R32, RZ, 0x181f ;  /* 0x00181fff20227589 */ /* 0x000ea600000e0000 */
[----:B------:R-:W-:Y:S01]  /*c9d0*/  ISETP.GE.OR P0, PT, R21, R46, P0 ;  /* 0x0000002e1500720c */ /* 0x000fe20000706670 */
[----:B------:R-:W2:Y:S04]  /*c9e0*/  SHFL.IDX PT, R36, R32, 0x1, 0x181f ;  /* 0x00381f0020247f89 */ /* 0x000ea800000e0000 */
[----:B------:R-:W2:Y:S01]  /*c9f0*/  SHFL.IDX PT, R38, R32, 0x2, 0x181f ;  /* 0x00581f0020267f89 */ /* 0x000ea200000e0000 */
[----:B0-----:R-:W-:-:S03]  /*ca00*/  @!P1 LEA R2, P4, R19, R2, 0x1 ;  /* 0x0000000213029211 */ /* 0x001fc600078808ff */
[----:B------:R-:W0:Y:S01]  /*ca10*/  SHFL.IDX PT, R20, R20, 0x3, 0x181f ;  /* 0x00781f0014147f89 */ /* 0x000e2200000e0000 */
[----:B-1----:R-:W-:-:S03]  /*ca20*/  @!P2 LEA R12, P5, R19, R12, 0x1 ;  /* 0x0000000c130ca211 */ /* 0x002fc600078a08ff */
[----:B------:R-:W1:Y:S01]  /*ca30*/  SHFL.IDX PT, R32, R32, 0x3, 0x181f ;  /* 0x00781f0020207f89 */ /* 0x000e6200000e0000 */
[C---:B----4-:R-:W-:Y:S02]  /*ca40*/  @!P3 LEA R14, P6, R19.reuse, R14, 0x1 ;  /* 0x0000000e130eb211 */ /* 0x050fe400078c08ff */
[C-C-:B--2---:R-:W-:Y:S02]  /*ca50*/  @!P1 LEA.HI.X R3, R19.reuse, R34, R52.reuse, 0x1, P4 ;  /* 0x0000002213039211 */ /* 0x144fe400020f0c34 */
[C-C-:B------:R-:W-:Y:S02]  /*ca60*/  @!P2 LEA.HI.X R13, R19.reuse, R36, R52.reuse, 0x1, P5 ;  /* 0x00000024130da211 */ /* 0x140fe400028f0c34 */
[----:B------:R-:W-:Y:S01]  /*ca70*/  @!P3 LEA.HI.X R15, R19, R38, R52, 0x1, P6 ;  /* 0x00000026130fb211 */ /* 0x000fe200030f0c34 */
[----:B------:R2:W-:Y:S04]  /*ca80*/  @!P1 ST.E.128 desc[UR48][R2.64], R4 ;  /* 0x0000000402009985 */ /* 0x0005e8000c101d30 */
[----:B------:R2:W-:Y:S04]  /*ca90*/  @!P2 ST.E.128 desc[UR48][R12.64], R8 ;  /* 0x000000080c00a985 */ /* 0x0005e8000c101d30 */
[----:B---3--:R2:W-:Y:S01]  /*caa0*/  @!P3 ST.E.128 desc[UR48][R14.64], R28 ;  /* 0x0000001c0e00b985 */ /* 0x0085e2000c101d30 */
[----:B01----:R-:W-:Y:S05]  /*cab0*/  @P0 BRA `(.L_x_14996) ;  /* 0x0000000400f00947 */ /* 0x003fea0003800000 */
[----:B--2---:R-:W-:-:S04]  /*cac0*/  LEA R2, P0, R19, R20, 0x1 ;  /* 0x0000001413027211 */ /* 0x004fc800078008ff */
[----:B------:R-:W-:-:S05]  /*cad0*/  LEA.HI.X R3, R19, R32, R52, 0x1, P0 ;  /* 0x0000002013037211 */ /* 0x000fca00000f0c34 */
[----:B-----5:R0:W-:Y:S01]  /*cae0*/  ST.E.128 desc[UR48][R2.64], R24 ;  /* 0x0000001802007985 */ /* 0x0201e2000c101d30 */
[----:B------:R-:W-:Y:S05]  /*caf0*/  BRA `(.L_x_14996) ;  /* 0x0000000400e07947 */ /* 0x000fea0003800000 */
.L_x_14995:
        /* <DEDUP_REMOVED lines=38> */
[----:B------:R-:W-:Y:S02]  /*cd60*/  SHF.R.S32.HI R3, RZ, 0x1f, R2 ;  /* 0x0000001fff037819 */ /* 0x000fe40000011402 */
[----:B------:R-:W-:Y:S02]  /*cd70*/  MOV R4, UR5 ;  /* 0x0000000500047c02 */ /* 0x000fe40008000f00 */
[----:B------:R-:W-:Y:S02]  /*cd80*/  IADD3 R2, P0, R2, UR6, RZ ;  /* 0x0000000602027c10 */ /* 0x000fe4000ff1e0ff */
[----:B------:R-:W-:Y:S02]  /*cd90*/  SHF.R.S32.HI R0, RZ, 0x1f, R5 ;  /* 0x0000001fff007819 */ /* 0x000fe40000011405 */
[----:B------:R-:W-:Y:S01]  /*cda0*/  IADD3.X R3, R3, UR7, R4, P0, !PT ;  /* 0x0000000703037c10 */ /* 0x000fe200087fe404 */
[----:B------:R-:W-:-:S02]  /*cdb0*/  ULDC.64 UR6, c[0x0][0xb50] ;  /* 0x0002d40000067ab9 */ /* 0x000fc40000000a00 */
[----:B------:R-:W-:Y:S02]  /*cdc0*/  IMAD R0, R0, UR10, RZ ;  /* 0x0000000a00007c24 */ /* 0x000fe4000f8e02ff */
[----:B------:R-:W-:-:S04]  /*cdd0*/  IMAD.WIDE.U32 R2, R5, UR10, R2 ;  /* 0x0000000a05027c25 */ /* 0x000fc8000f8e0002 */
[----:B------:R-:W-:Y:S01]  /*cde0*/  IMAD R7, R5, UR11, R0 ;  /* 0x0000000b05077c24 */ /* 0x000fe2000f8e0200 */
[----:B------:R-:W-:-:S03]  /*cdf0*/  LEA R4, P0, R2, UR6, 0x2 ;  /* 0x0000000602047c11 */ /* 0x000fc6000f8010ff */
[----:B------:R-:W-:-:S05]  /*ce00*/  IMAD.IADD R3, R3, 0x1, R7 ;  /* 0x0000000103037824 */ /* 0x000fca00078e0207 */
[----:B------:R-:W-:Y:S01]  /*ce10*/  LEA.HI.X R5, R2, UR7, R3, 0x2, P0 ;  /* 0x0000000702057c11 */ /* 0x000fe200080f1403 */
[----:B------:R-:W-:-:S05]  /*ce20*/  IMAD.MOV.U32 R3, RZ, RZ, -0x800000 ;  /* 0xff800000ff037424 */ /* 0x000fca00078e00ff */
[----:B------:R2:W-:Y:S02]  /*ce30*/  STG.E desc[UR48][R4.64], R3 ;  /* 0x0000000304007986 */ /* 0x0005e4000c101930 */
.L_x_14998:
[----:B------:R-:W-:Y:S05]  /*ce40*/  BSYNC B1 ;  /* 0x0000000000017941 */ /* 0x000fea0003800000 */
.L_x_14997:
        /* <DEDUP_REMOVED lines=19> */
[----:B------:R-:W-:Y:S02]  /*cf80*/  IMAD R7, R11, R7, R6 ;  /* 0x000000070b077224 */ /* 0x000fe400078e0206 */
[----:B------:R-:W-:Y:S02]  /*cf90*/  IMAD R0, R0, UR6, RZ ;  /* 0x0000000600007c24 */ /* 0x000fe4000f8e02ff */
[----:B------:R-:W-:Y:S01]  /*cfa0*/  IMAD.U32 R3, RZ, RZ, UR43 ;  /* 0x0000002bff037e24 */ /* 0x000fe2000f8e00ff */
[----:B------:R-:W-:Y:S01]  /*cfb0*/  MOV R3, UR5 ;  /* 0x0000000500037c02 */ /* 0x000fe20008000f00 */
[----:B------:R-:W-:Y:S01]  /*cfc0*/  IMAD.U32 R2, RZ, RZ, UR42 ;  /* 0x0000002aff027e24 */ /* 0x000fe2000f8e00ff */
[----:B------:R-:W-:Y:S01]  /*cfd0*/  ULDC UR5, c[0x0][0xac8] ;  /* 0x0002b20000057ab9 */ /* 0x000fe20000000800 */
        /* <DEDUP_REMOVED lines=42> */
.L_x_14996:
[----:B------:R-:W-:Y:S05]  /*d280*/  BSYNC B0 ;  /* 0x0000000000007941 */ /* 0x000fea0003800000 */
.L_x_14994:
[----:B------:R-:W-:Y:S02]  /*d290*/  ULDC UR5, c[0x0][0xc38] ;  /* 0x00030e0000057ab9 */ /* 0x000fe40000000800 */
[----:B------:R-:W-:-:S06]  /*d2a0*/  UISETP.GE.AND UP0, UPT, UR4, UR5, UPT ;  /* 0x000000050400728c */ /* 0x000fcc000bf06270 */
[----:B------:R-:W-:-:S13]  /*d2b0*/  PLOP3.LUT P0, PT, PT, PT, UP0, 0x80, 0x0 ;  /* 0x000000000000781c */ /* 0x000fda0003f0f008 */
[----:B------:R-:W-:Y:S05]  /*d2c0*/  @!P0 BRA `(.L_x_14999) ;  /* 0xffffff38007c8947 */ /* 0x000fea000383ffff */
[----:B------:R-:W-:Y:S05]  /*d2d0*/  EXIT ;  /* 0x000000000000794d */ /* 0x000fea0003800000 */
.L_x_14953:
[----:B------:R-:W-:-:S08]  /*d2e0*/  NOP ;  /* 0x0000000000007918 */ /* 0x000fd00000000000 */
[----:B------:R-:W0:-:S00]  /*d2f0*/  USETMAXREG.DEALLOC.CTAPOOL 0x20 ;  /* 0x00000020000079c8 */ /* 0x000e0000080e0500 */
[----:B0-----:R-:W2:Y:S01]  /*d300*/  LDL.LU R3, [R1+0x8] ;  /* 0x0000080001037983 */ /* 0x001ea20000300800 */
[----:B------:R-:W-:-:S05]  /*d310*/  LOP3.LUT R0, R0, 0x3, RZ, 0xc0, !PT ;  /* 0x0000000300007812 */ /* 0x000fca00078ec0ff */
[----:B------:R-:W0:Y:S01]  /*d320*/  S2UR UR7, SR_CTAID.X ;  /* 0x00000000000779c3 */ /* 0x000e220000002500 */
[----:B------:R-:W-:Y:S04]  /*d330*/  STL [R1+0x30], RZ ;  /* 0x000030ff01007387 */ /* 0x000fe80000100800 */
[----:B------:R1:W3:Y:S03]  /*d340*/  SHFL.IDX PT, R2, R0, RZ, 0x1f ;  /* 0x00001fff00027589 */ /* 0x0002e600000e0000 */
[----:B-1----:R-:W0:Y:S01]  /*d350*/  LDC R0, c[0x0][0xc38] ;  /* 0x00030e00ff007b82 */ /* 0x002e220000000800 */
[----:B---3--:R-:W-:-:S13]  /*d360*/  ISETP.NE.AND P0, PT, R2, RZ, PT ;  /* 0x000000ff0200720c */ /* 0x008fda0003f05270 */
[----:B------:R-:W-:Y:S06]  /*d370*/  @P0 BAR.ARV 0x4, 0x200 ;  /* 0x0108000000000b1d */ /* 0x000fec0000002000 */
[----:B--2---:R-:W-:-:S04]  /*d380*/  LOP3.LUT R3, R3, 0xffffff7f, RZ, 0xc0, !PT ;  /* 0xffffff7f03037812 */ /* 0x004fc800078ec0ff */
[----:B------:R-:W-:Y:S02]  /*d390*/  @P0 LOP3.LUT R3, R3, 0x80, RZ, 0xfc, !PT ;  /* 0x0000008003030812 */ /* 0x000fe400078efcff */
[----:B0-----:R-:W-:Y:S01]  /*d3a0*/  ISETP.LE.AND P0, PT, R0, UR7, PT ;  /* 0x0000000700007c0c */ /* 0x001fe2000bf03270 */
[----:B------:R-:W-:Y:S02]  /*d3b0*/  IMAD.MOV.U32 R0, RZ, RZ, 0x1 ;  /* 0x00000001ff007424 */ /* 0x000fe400078e00ff */
[----:B------:R0:W-:Y:S04]  /*d3c0*/  STL [R1+0x8], R3 ;  /* 0x0000080301007387 */ /* 0x0001e80000100800 */
[----:B------:R0:W-:Y:S04]  /*d3d0*/  STL [R1], RZ ;  /* 0x000000ff01007387 */ /* 0x0001e80000100800 */
[----:B------:R0:W-:Y:S02]  /*d3e0*/  STL [R1+0xc], R0 ;  /* 0x00000c0001007387 */ /* 0x0001e40000100800 */
[----:B------:R-:W-:Y:S05]  /*d3f0*/  @P0 BRA `(.L_x_15000) ;  /* 0x0000004c008c0947 */ /* 0x000fea0003800000 */
[----:B------:R-:W2:Y:S01]  /*d400*/  LDL R10, [R1+0x20] ;  /* 0x00002000010a7983 */ /* 0x000ea20000100800 */
[----:B------:R-:W-:Y:S01]  /*d410*/  ULDC.64 UR36, c[0x0][0x2f0] ;  /* 0x0000bc0000247ab9 */ /* 0x000fe20000000a00 */
[----:B------:R-:W-:Y:S01]  /*d420*/  MOV R11, R3 ;  /* 0x00000003000b7202 */ /* 0x000fe20000000f00 */
[----:B------:R-:W-:Y:S01]  /*d430*/  ULDC UR6, c[0x0][0x2b8] ;  /* 0x0000ae0000067ab9 */ /* 0x000fe20000000800 */
[----:B------:R-:W1:Y:S01]  /*d440*/  S2R R13, SR_TID.X ;  /* 0x00000000000d7919 */ /* 0x000e620000002100 */
[----:B------:R-:W-:Y:S01]  /*d450*/  ULDC.64 UR4, c[0x0][0x418] ;  /* 0x0001060000047ab9 */ /* 0x000fe20000000a00 */
[----:B------:R-:W-:Y:S01]  /*d460*/  LOP3.LUT R11, R11, 0xfffffffe, RZ, 0xc0, !PT ;  /* 0xfffffffe0b0b7812 */ /* 0x000fe200078ec0ff */
[----:B------:R-:W-:Y:S01]  /*d470*/  ULDC UR38, c[0x0][0x288] ;  /* 0x0000a20000267ab9 */ /* 0x000fe20000000800 */
[----:B-1----:R-:W-:-:S05]  /*d480*/  IMAD.SHL.U32 R5, R13, 0x10, RZ ;  /* 0x000000100d057824 */ /* 0x002fca00078e00ff */
[----:B------:R-:W-:-:S04]  /*d490*/  LOP3.LUT R12, R5, 0x30, RZ, 0xc0, !PT ;  /* 0x00000030050c7812 */ /* 0x000fc800078ec0ff */
[C---:B------:R-:W-:Y:S01]  /*d4a0*/  ISETP.GE.AND P1, PT, R12.reuse, UR37, PT ;  /* 0x000000250c007c0c */ /* 0x040fe2000bf26270 */
[C---:B------:R-:W-:Y:S01]  /*d4b0*/  IMAD.SHL.U32 R24, R13.reuse, 0x40, RZ ;  /* 0x000000400d187824 */ /* 0x040fe200078e00ff */
[----:B------:R-:W-:Y:S01]  /*d4c0*/  ISETP.GE.AND P0, PT, R12, UR37, PT ;  /* 0x000000250c007c0c */ /* 0x000fe2000bf06270 */
[C---:B------:R-:W-:Y:S01]  /*d4d0*/  IMAD.SHL.U32 R7, R13.reuse, 0x2, RZ ;  /* 0x000000020d077824 */ /* 0x040fe200078e00ff */
[----:B------:R-:W-:Y:S01]  /*d4e0*/  SHF.R.U32.HI R2, RZ, 0x1, R13 ;  /* 0x00000001ff027819 */ /* 0x000fe2000001160d */
[C---:B0-----:R-:W-:Y:S01]  /*d4f0*/  IMAD.SHL.U32 R0, R13.reuse, 0x20, RZ ;  /* 0x000000200d007824 */ /* 0x041fe200078e00ff */
[----:B------:R-:W-:Y:S01]  /*d500*/  LOP3.LUT R3, R24, 0x180, RZ, 0xc0, !PT ;  /* 0x0000018018037812 */ /* 0x000fe200078ec0ff */
[----:B------:R-:W-:Y:S01]  /*d510*/  IMAD.SHL.U32 R9, R13, 0x4, RZ ;  /* 0x000000040d097824 */ /* 0x000fe200078e00ff */
[----:B------:R-:W-:Y:S02]  /*d520*/  LOP3.LUT R6, R5, 0x1b0, RZ, 0xc0, !PT ;  /* 0x000001b005067812 */ /* 0x000fe400078ec0ff */
[----:B------:R-:W-:Y:S01]  /*d530*/  MOV R16, 0x400 ;  /* 0x0000040000107802 */ /* 0x000fe20000000f00 */
[----:B------:R-:W-:-:S02]  /*d540*/  UISETP.NE.U32.AND UP0, UPT, UR4, URZ, UPT ;  /* 0x0000003f0400728c */ /* 0x000fc4000bf05070 */
[----:B------:R-:W-:Y:S01]  /*d550*/  @P1 LOP3.LUT R11, R11, 0x1, RZ, 0xfc, !PT ;  /* 0x000000010b0b1812 */ /* 0x000fe200078efcff */
[----:B------:R-:W-:Y:S01]  /*d560*/  ULDC UR4, c[0x0][0x424] ;  /* 0x0001090000047ab9 */ /* 0x000fe20000000800 */
[----:B------:R-:W-:Y:S01]  /*d570*/  LOP3.LUT R2, R3, 0x30, R2, 0xf8, !PT ;  /* 0x0000003003027812 */ /* 0x000fe200078ef802 */
[----:B------:R-:W-:Y:S01]  /*d580*/  IMAD.SHL.U32 R3, R13, 0x8, RZ ;  /* 0x000000080d037824 */ /* 0x000fe200078e00ff */
[----:B------:R-:W-:Y:S01]  /*d590*/  LOP3.LUT R11, R11, 0xffffffef, RZ, 0xc0, !PT ;  /* 0xffffffef0b0b7812 */ /* 0x000fe200078ec0ff */
[----:B------:R-:W-:Y:S01]  /*d5a0*/  ULDC UR37, c[0x0][0x448] ;  /* 0x0001120000257ab9 */ /* 0x000fe20000000800 */
[----:B------:R-:W-:Y:S02]  /*d5b0*/  LOP3.LUT R6, R6, 0x30, R7, 0x78, !PT ;  /* 0x0000003006067812 */ /* 0x000fe400078e7807 */
[----:B------:R-:W-:Y:S02]  /*d5c0*/  LOP3.LUT R4, R0, 0x80, RZ, 0xc0, !PT ;  /* 0x0000008000047812 */ /* 0x000fe400078ec0ff */
[----:B------:R-:W-:-:S02]  /*d5d0*/  @P0 LOP3.LUT R11, R11, 0x10, RZ, 0xfc, !PT ;  /* 0x000000100b0b0812 */ /* 0x000fc400078efcff */
[----:B------:R-:W-:Y:S01]  /*d5e0*/  LOP3.LUT R3, R2, 0x30, R3, 0x78, !PT ;  /* 0x0000003002037812 */ /* 0x000fe200078e7803 */
[----:B------:R-:W-:Y:S01]  /*d5f0*/  IMAD.U32 R2, RZ, RZ, UR7 ;  /* 0x00000007ff027e24 */ /* 0x000fe2000f8e00ff */
[----:B------:R-:W-:Y:S02]  /*d600*/  LOP3.LUT R8, R6, 0x640, R5, 0xf8, !PT ;  /* 0x0000064006087812 */ /* 0x000fe400078ef805 */
[----:B------:R-:W-:Y:S02]  /*d610*/  ISETP.GE.AND P0, PT, R12, UR6, PT ;  /* 0x000000060c007c0c */ /* 0x000fe4000bf06270 */
[----:B------:R-:W-:Y:S02]  /*d620*/  LOP3.LUT R4, R4, 0x10, R13, 0xf8, !PT ;  /* 0x0000001004047812 */ /* 0x000fe400078ef80d */
[----:B------:R-:W-:Y:S02]  /*d630*/  LOP3.LUT R7, R5, 0x600, RZ, 0xc0, !PT ;  /* 0x0000060005077812 */ /* 0x000fe400078ec0ff */
[----:B------:R-:W-:Y:S01]  /*d640*/  LOP3.LUT R13, R13, 0x7f, RZ, 0xc0, !PT ;  /* 0x0000007f0d0d7812 */ /* 0x000fe200078ec0ff */
[----:B------:R-:W-:Y:S01]  /*d650*/  STL [R1+0x24], R8 ;  /* 0x0000240801007387 */ /* 0x000fe20000100800 */
[----:B------:R-:W-:-:S03]  /*d660*/  LOP3.LUT R7, R7, 0x60, R0, 0xf8, !PT ;  /* 0x0000006007077812 */ /* 0x000fc600078ef800 */
[----:B------:R0:W-:Y:S01]  /*d670*/  STL [R1+0x28], R2 ;  /* 0x0000280201007387 */ /* 0x0001e20000100800 */
[----:B------:R-:W-:Y:S02]  /*d680*/  LOP3.LUT R11, R11, 0xffffffbf, RZ, 0xc0, !PT ;  /* 0xffffffbf0b0b7812 */ /* 0x000fe400078ec0ff */
[----:B------:R-:W-:Y:S02]  /*d690*/  LOP3.LUT R7, R7, 0x100, R0, 0xf8, !PT ;  /* 0x0000010007077812 */ /* 0x000fe400078ef800 */
[----:B------:R-:W-:Y:S02]  /*d6a0*/  LOP3.LUT R24, R3, 0x640, R24, 0xf8, !PT ;  /* 0x0000064003187812 */ /* 0x000fe400078ef818 */
[----:B0-----:R-:W-:Y:S02]  /*d6b0*/  SHF.R.U32.HI R2, RZ, 0x2, R13 ;  /* 0x00000002ff027819 */ /* 0x001fe4000001160d */
[----:B------:R-:W-:Y:S02]  /*d6c0*/  MOV R3, 0x1 ;  /* 0x0000000100037802 */ /* 0x000fe40000000f00 */
[----:B------:R-:W-:-:S02]  /*d6d0*/  LOP3.LUT R0, R2, 0x60, R0, 0xf8, !PT ;  /* 0x0000006002007812 */ /* 0x000fc400078ef800 */
[----:B------:R-:W-:Y:S02]  /*d6e0*/  @P0 LOP3.LUT R11, R11, 0x40, RZ, 0xfc, !PT ;  /* 0x000000400b0b0812 */ /* 0x000fe400078efcff */
[----:B------:R-:W-:Y:S01]  /*d6f0*/  LOP3.LUT R2, R0, 0x80, RZ, 0xfc, !PT ;  /* 0x0000008000027812 */ /* 0x000fe200078efcff */
[----:B------:R0:W-:Y:S01]  /*d700*/  STL [R1+0xc], R3 ;  /* 0x00000c0301007387 */ /* 0x0001e20000100800 */
[----:B------:R-:W-:-:S03]  /*d710*/  UISETP.NE.AND.EX UP0, UPT, UR5, URZ, UPT, UP0 ;  /* 0x0000003f0500728c */ /* 0x000fc6000bf05300 */
[----:B------:R0:W-:Y:S04]  /*d720*/  STL [R1+0x8], R11 ;  /* 0x0000080b01007387 */ /* 0x0001e80000100800 */
[----:B------:R0:W-:Y:S04]  /*d730*/  STL [R1], RZ ;  /* 0x000000ff01007387 */ /* 0x0001e80000100800 */
[----:B------:R0:W-:Y:S01]  /*d740*/  STL [R1+0x30], RZ ;  /* 0x000030ff01007387 */ /* 0x0001e20000100800 */
[----:B------:R-:W-:-:S04]  /*d750*/  USEL UR4, UR4, 0x1, UP0 ;  /* 0x0000000104047887 */ /* 0x000fc80008000000 */
[----:B------:R-:W-:-:S04]  /*d760*/  UIMAD UR36, UR4, UR36, URZ ;  /* 0x00000024042472a4 */ /* 0x000fc8000f8e023f */
[----:B------:R-:W-:Y:S01]  /*d770*/  UIADD3 UR4, UR36, 0x9f, URZ ;  /* 0x0000009f24047890 */ /* 0x000fe2000fffe03f */
[----:B------:R-:W-:-:S03]  /*d780*/  LOP3.LUT R4, R4, 0x10, R9, 0x78, !PT ;  /* 0x0000001004047812 */ /* 0x000fc600078e7809 */
[----:B------:R-:W-:Y:S01]  /*d790*/  UIMAD.WIDE UR4, UR4, 0x66666667, URZ ;  /* 0x66666667040478a5 */ /* 0x000fe2000f8e023f */
[----:B------:R-:W-:-:S03]  /*d7a0*/  LOP3.LUT R23, R7, R4, RZ, 0xfc, !PT ;  /* 0x0000000407177212 */ /* 0x000fc600078efcff */
[----:B------:R-:W-:Y:S02]  /*d7b0*/  USHF.R.U32.HI UR40, URZ, 0x1f, UR5 ;  /* 0x0000001f3f287899 */ /* 0x000fe40008011605 */
[----:B------:R-:W-:Y:S02]  /*d7c0*/  UIMAD UR37, UR37, UR38, URZ ;  /* 0x00000026252572a4 */ /* 0x000fe4000f8e023f */
[----:B------:R-:W-:Y:S02]  /*d7d0*/  ULOP3.LUT UR45, UR39, 0x2, URZ, 0xfc, !UPT ;  /* 0x00000002272d7892 */ /* 0x000fe4000f8efc3f */
[----:B------:R-:W-:Y:S02]  /*d7e0*/  ULOP3.LUT UR46, UR39, 0x1, URZ, 0xfc, !UPT ;  /* 0x00000001272e7892 */ /* 0x000fe4000f8efc3f */
[----:B------:R-:W-:Y:S02]  /*d7f0*/  UIADD3 UR38, UR36, 0xa0, -UR38 ;  /* 0x000000a024267890 */ /* 0x000fe4000fffe826 */
[----:B------:R-:W-:Y:S01]  /*d800*/  ULEA.HI.SX32 UR40, UR5, UR40, 0x1a ;  /* 0x0000002805287291 */ /* 0x000fe2000f8fd23f */
[----:B------:R-:W-:Y:S01]  /*d810*/  ULDC UR47, c[0x0][0xc] ;  /* 0x00000300002f7ab9 */ /* 0x000fe20000000800 */
[----:B--2---:R-:W-:-:S05]  /*d820*/  LEA R16, R10, R16, 0x18 ;  /* 0x000000100a107211 */ /* 0x004fca00078ec0ff */
[----:B------:R-:W-:-:S05]  /*d830*/  IMAD.IADD R0, R16, 0x1, R8 ;  /* 0x0000000110007824 */ /* 0x000fca00078e0208 */
[----:B------:R0:W-:Y:S02]  /*d840*/  STL [R1+0x2c], R0 ;  /* 0x00002c0001007387 */ /* 0x0001e40000100800 */
.L_x_15067:
        /* <DEDUP_REMOVED lines=23> */
.L_x_15001:
[----:B------:R-:W-:Y:S01]  /*d9c0*/  ULDC UR8, c[0x0][0xc54] ;  /* 0x0003150000087ab9 */ /* 0x000fe20000000800 */
[----:B------:R-:W-:Y:S01]  /*d9d0*/  UMOV UR6, UR7 ;  /* 0x0000000700067c82 */ /* 0x000fe20008000000 */
[----:B------:R-:W-:-:S11]  /*d9e0*/  UISETP.NE.AND UP0, UPT, UR8, 0x1, UPT ;  /* 0x000000010800788c */ /* 0x000fd6000bf05270 */
[----:B------:R-:W-:Y:S02]  /*d9f0*/  @UP0 ULDC.64 UR10, c[0x0][0xc58] ;  /* 0x00031600000a0ab9 */ /* 0x000fe40000000a00 */
[----:B------:R-:W-:-:S04]  /*da00*/  UIMAD.WIDE.U32 UR4, UR7, UR10, URZ ;  /* 0x0000000a070472a5 */ /* 0x000fc8000f8e003f */
[----:B------:R-:W-:-:S04]  /*da10*/  @UP0 USHF.R.U32.HI UR6, URZ, UR11, UR5 ;  /* 0x0000000b3f060299 */ /* 0x000fc80008011605 */
[----:B------:R-:W-:-:S12]  /*da20*/  UIMAD UR4, UR6, UR8, URZ ;  /* 0x00000008060472a4 */ /* 0x000fd8000f8e023f */
.L_x_15002:
        /* <DEDUP_REMOVED lines=60> */
.L_x_15004:
        /* <DEDUP_REMOVED lines=20> */
.L_x_15007:
[----:B------:R-:W-:Y:S05]  /*df30*/  BSYNC B6 ;  /* 0x0000000000067941 */ /* 0x000fea0003800000 */
.L_x_15006:
        /* <DEDUP_REMOVED lines=14> */
[----:B------:R-:W2:Y:S01]  /*e020*/  LDC.64 R2, c[0x4][R2] ;  /* 0x0100000002027b82 */ /* 0x000ea20000000a00 */
        /* <DEDUP_REMOVED lines=8> */
[----:B012---:R-:W-:Y:S05]  /*e0b0*/  CALL.ABS.NOINC R2 ;  /* 0x0000000002007343 */ /* 0x007fea0003c00000 */
.L_x_15009:
[----:B------:R-:W-:Y:S05]  /*e0c0*/  BSYNC B6 ;  /* 0x0000000000067941 */ /* 0x000fea0003800000 */
.L_x_15008:
        /* <DEDUP_REMOVED lines=10> */
[----:B------:R-:W2:Y:S01]  /*e170*/  LDC.64 R2, c[0x4][R2] ;  /* 0x0100000002027b82 */ /* 0x000ea20000000a00 */
        /* <DEDUP_REMOVED lines=8> */
[----:B012---:R-:W-:Y:S05]  /*e200*/  CALL.ABS.NOINC R2 ;  /* 0x0000000002007343 */ /* 0x007fea0003c00000 */
.L_x_15011:
[----:B------:R-:W-:Y:S05]  /*e210*/  BSYNC B6 ;  /* 0x0000000000067941 */ /* 0x000fea0003800000 */
.L_x_15010:
        /* <DEDUP_REMOVED lines=19> */
[----:B012---:R-:W-:Y:S05]  /*e350*/  CALL.ABS.NOINC R2 ;  /* 0x0000000002007343 */ /* 0x007fea0003c00000 */
.L_x_15013:
[----:B------:R-:W-:Y:S05]  /*e360*/  BSYNC B6 ;  /* 0x0000000000067941 */ /* 0x000fea0003800000 */
.L_x_15012:
        /* <DEDUP_REMOVED lines=8> */
[----:B------:R-:W-:Y:S01]  /*e3f0*/  IMAD.U32 R2, RZ, RZ, UR4 ;  /* 0x00000004ff027e24 */ /* 0x000fe2000f8e00ff */
[----:B------:R-:W-:Y:S01]  /*e400*/  LOP3.LUT R26, R26, 0xfffffff7, RZ, 0xc0, !PT ;  /* 0xfffffff71a1a7812 */ /* 0x000fe200078ec0ff */
[----:B------:R-:W-:Y:S01]  /*e410*/  IMAD.U32 R3, RZ, RZ, UR5 ;  /* 0x00000005ff037e24 */ /* 0x000fe2000f8e00ff */
[----:B--2---:R-:W-:Y:S01]  /*e420*/  ISETP.NE.AND P2, PT, R18, 0x1, PT ;  /* 0x000000011200780c */ /* 0x004fe20003f45270 */
[----:B------:R-:W-:-:S03]  /*e430*/  ULDC UR4, c[0x0][0xc48] ;  /* 0x0003120000047ab9 */ /* 0x000fc60000000800 */
[----:B------:R-:W2:Y:S01]  /*e440*/  @P0 LDG.E R19, desc[UR48][R2.64] ;  /* 0x0000003002130981 */ /* 0x000ea2000c1e1900 */
[----:B------:R-:W-:Y:S01]  /*e450*/  UMOV UR5, 0xffffffff ;  /* 0xffffffff00057882 */ /* 0x000fe20000000000 */
[----:B-1----:R-:W-:-:S07]  /*e460*/  MOV R17, UR4 ;  /* 0x0000000400117c02 */ /* 0x002fce0008000f00 */
[----:B------:R-:W-:Y:S01]  /*e470*/  @P2 LOP3.LUT R26, R26, 0x8, RZ, 0xfc, !PT ;  /* 0x000000081a1a2812 */ /* 0x000fe200078efcff */
[----:B--2---:R1:W-:Y:S04]  /*e480*/  STL [R1+0x10], R19 ;  /* 0x0000101301007387 */ /* 0x0043e80000100800 */
[----:B------:R1:W-:Y:S01]  /*e490*/  STL [R1+0x8], R26 ;  /* 0x0000081a01007387 */ /* 0x0003e20000100800 */
[----:B------:R-:W-:Y:S05]  /*e4a0*/  BRA.DIV UR5, `(.L_x_15014) ;  /* 0x0000004605187947 */ /* 0x000fea000b800000 */
.L_x_15087:
        /* <DEDUP_REMOVED lines=13> */
[----:B------:R-:W-:Y:S01]  /*e580*/  LOP3.LUT R10, R11, 0x60, R10, 0xf8, !PT ;  /* 0x000000600b0a7812 */ /* 0x000fe200078ef80a */
[----:B------:R-:W-:Y:S01]  /*e590*/  IMAD.MOV.U32 R11, RZ, RZ, R26 ;  /* 0x000000ffff0b7224 */ /* 0x000fe200078e001a */
        /* <DEDUP_REMOVED lines=19> */
[----:B------:R-:W2:Y:S01]  /*e6d0*/  @P2 LDC R6, c[0x0][0x438] ;  /* 0x00010e00ff062b82 */ /* 0x000ea20000000800 */
[----:B------:R-:W-:-:S04]  /*e6e0*/  IADD3 R9, R10, UR4, RZ ;  /* 0x000000040a097c10 */ /* 0x000fc8000fffe0ff */
        /* <DEDUP_REMOVED lines=14> */
[----:B------:R-:W-:Y:S01]  /*e7d0*/  @!P1 IMAD.IADD R7, R5, 0x1, R7 ;  /* 0x0000000105079824 */ /* 0x000fe200078e0207 */
[----:B------:R-:W-:Y:S01]  /*e7e0*/  IADD3 R5, -R0, RZ, RZ ;  /* 0x000000ff00057210 */ /* 0x000fe20007ffe1ff */
[----:B------:R-:W-:Y:S01]  /*e7f0*/  IMAD.MOV R0, RZ, RZ, -R10 ;  /* 0x000000ffff007224 */ /* 0x000fe200078e0a0a */
[----:B------:R-:W-:-:S02]  /*e800*/  LOP3.LUT R11, R11, 0xfffffffb, RZ, 0xc0, !PT ;  /* 0xfffffffb0b0b7812 */ /* 0x000fc400078ec0ff */
[----:B0-----:R-:W-:-:S04]  /*e810*/  @!P1 LEA R2, P0, R4, R2, 0x2 ;  /* 0x0000000204029211 */ /* 0x001fc800078010ff */
[----:B------:R-:W-:Y:S01]  /*e820*/  @!P1 LEA.HI.X R3, R4, R3, R7, 0x2, P0 ;  /* 0x0000000304039211 */ /* 0x000fe200000f1407 */
[----:B------:R-:W-:Y:S01]  /*e830*/  IMAD.MOV.U32 R7, RZ, RZ, RZ ;  /* 0x000000ffff077224 */ /* 0x000fe200078e00ff */
[----:B------:R-:W-:-:S05]  /*e840*/  ISETP.GT.U32.AND P0, PT, R12, 0x9f, PT ;  /* 0x0000009f0c00780c */ /* 0x000fca0003f04070 */
[----:B------:R0:W5:Y:S01]  /*e850*/  @!P1 LDG.E R7, desc[UR48][R2.64] ;  /* 0x0000003002079981 */ /* 0x000162000c1e1900 */
[C---:B------:R-:W-:Y:S01]  /*e860*/  IMAD R5, R18.reuse, R5, R8 ;  /* 0x0000000512057224 */ /* 0x040fe200078e0208 */
[----:B------:R-:W-:Y:S01]  /*e870*/  LOP3.LUT R11, R11, 0xfffffffd, RZ, 0xc0, !PT ;  /* 0xfffffffd0b0b7812 */ /* 0x000fe200078ec0ff */
[----:B------:R-:W-:Y:S02]  /*e880*/  IMAD R8, R18, R0, R9 ;  /* 0x0000000012087224 */ /* 0x000fe400078e0209 */
[----:B------:R-:W-:Y:S02]  /*e890*/  IMAD R0, RZ, RZ, -UR42 ;  /* 0x8000002aff007e24 */ /* 0x000fe4000f8e02ff */
[----:B------:R-:W-:Y:S01]  /*e8a0*/  IMAD.U32 R12, RZ, RZ, UR44 ;  /* 0x0000002cff0c7e24 */ /* 0x000fe2000f8e00ff */
[----:B------:R-:W-:Y:S01]  /*e8b0*/  @P0 LOP3.LUT R11, R11, 0x2, RZ, 0xfc, !PT ;  /* 0x000000020b0b0812 */ /* 0x000fe200078efcff */
[----:B------:R-:W-:Y:S02]  /*e8c0*/  IMAD R17, R17, R0, UR41 ;  /* 0x0000002911117e24 */ /* 0x000fe4000f8e0200 */
[----:B0-----:R-:W-:-:S02]  /*e8d0*/  IMAD.U32 R2, RZ, RZ, UR45 ;  /* 0x0000002dff027e24 */ /* 0x001fc4000f8e00ff */
[----:B------:R-:W-:Y:S01]  /*e8e0*/  VIADD R12, R12, 0xffffffff ;  /* 0xffffffff0c0c7836 */ /* 0x000fe20000000000 */
[----:B------:R-:W-:Y:S02]  /*e8f0*/  SHF.R.S32.HI R0, RZ, 0x1f, R17 ;  /* 0x0000001fff007819 */ /* 0x000fe40000011411 */
[----:B------:R-:W-:-:S03]  /*e900*/  ISETP.NE.AND P2, PT, R2, 0x3, PT ;  /* 0x000000030200780c */ /* 0x000fc60003f45270 */
[----:B------:R0:W-:Y:S10]  /*e910*/  STL [R1+0x14], R0 ;  /* 0x0000140001007387 */ /* 0x0001f40000100800 */
[----:B------:R-:W-:-:S05]  /*e920*/  @P2 LOP3.LUT R11, R11, 0x4, RZ, 0xfc, !PT ;  /* 0x000000040b0b2812 */ /* 0x000fca00078efcff */
[----:B------:R0:W-:Y:S01]  /*e930*/  STL [R1+0x8], R11 ;  /* 0x0000080b01007387 */ /* 0x0001e20000100800 */
[----:B------:R-:W-:Y:S05]  /*e940*/  @!P2 BRA `(.L_x_15015) ;  /* 0x000000000004a947 */ /* 0x000fea0003800000 */
[----:B------:R-:W-:Y:S01]  /*e950*/  BPT.TRAP 0x1 ;  /* 0x000000040000795c */ /* 0x000fe20000300000 */
.L_x_15015:
[----:B0-----:R-:W2:Y:S04]  /*e960*/  LDL R0, [R1] ;  /* 0x0000000001007983 */ /* 0x001ea80000100800 */
[----:B------:R-:W3:Y:S01]  /*e970*/  LDL R2, [R1+0xc] ;  /* 0x00000c0001027983 */ /* 0x000ee20000100800 */
[----:B------:R-:W-:Y:S01]  /*e980*/  BSSY B0, `(.L_x_15016) ;  /* 0x0000007000007945 */ /* 0x000fe20003800000 */
[----:B------:R-:W-:Y:S01]  /*e990*/  SHF.R.S32.HI R28, RZ, 0x1f, R8 ;  /* 0x0000001fff1c7819 */ /* 0x000fe20000011408 */
[----:B--2---:R-:W-:Y:S01]  /*e9a0*/  IMAD R0, R0, 0x8, R16 ;  /* 0x0000000800007824 */ /* 0x004fe200078e0210 */
[----:B---3--:R-:W-:-:S04]  /*e9b0*/  SHF.L.U32 R2, R2, 0x1f, RZ ;  /* 0x0000001f02027819 */ /* 0x008fc800000006ff */
[----:B------:R-:W0:Y:S01]  /*e9c0*/  SYNCS.PHASECHK.TRANS64.TRYWAIT P0, [R0+URZ+0x13280], R2 ;  /* 0x01328002000075a7 */ /* 0x000e22000800017f */
[----:B------:R2:W-:Y:S02]  /*e9d0*/  STL [R1+0x4], R2 ;  /* 0x0000040201007387 */ /* 0x0005e40000100800 */
[----:B0-2---:R-:W-:Y:S05]  /*e9e0*/  @!P0 BRA `(.L_x_15017) ;  /* 0x0000003c00f48947 */ /* 0x005fea0003800000 */
.L_x_15088:
[----:B------:R-:W-:Y:S05]  /*e9f0*/  BSYNC B0 ;  /* 0x0000000000007941 */ /* 0x000fea0003800000 */
.L_x_15016:
[----:B0-----:R-:W2:Y:S01]  /*ea00*/  LDL R2, [R1+0x8] ;  /* 0x0000080001027983 */ /* 0x001ea20000100800 */
[----:B------:R-:W-:-:S03]  /*ea10*/  ULDC.64 UR4, c[0x0][0x328] ;  /* 0x0000ca0000047ab9 */ /* 0x000fc60000000a00 */
[----:B------:R-:W3:Y:S04]  /*ea20*/  LDL R9, [R1+0x14] ;  /* 0x0000140001097983 */ /* 0x000ee80000100800 */
[----:B------:R-:W4:Y:S04]  /*ea30*/  LDL R14, [R1+0x24] ;  /* 0x00002400010e7983 */ /* 0x000f280000100800 */
[----:B------:R-:W4:Y:S01]  /*ea40*/  LDL R13, [R1] ;  /* 0x00000000010d7983 */ /* 0x000f220000100800 */
[----:B------:R-:W-:Y:S01]  /*ea50*/  IMAD R4, R28, UR4, RZ ;  /* 0x000000041c047c24 */ /* 0x000fe2000f8e02ff */
[----:B-----5:R-:W-:Y:S01]  /*ea60*/  SHF.R.S32.HI R29, RZ, 0x1f, R7 ;  /* 0x0000001fff1d7819 */ /* 0x020fe20000011407 */
[----:B------:R-:W-:Y:S01]  /*ea70*/  ULDC.64 UR6, c[0x0][0x338] ;  /* 0x0000ce0000067ab9 */ /* 0x000fe20000000a00 */
[----:B------:R-:W-:Y:S01]  /*ea80*/  ULDC.64 UR8, c[0x0][0x330] ;  /* 0x0000cc0000087ab9 */ /* 0x000fe20000000a00 */
[----:B------:R-:W-:Y:S01]  /*ea90*/  IMAD R4, R8, UR5, R4 ;  /* 0x0000000508047c24 */ /* 0x000fe2000f8e0204 */
[----:B------:R-:W0:Y:S01]  /*eaa0*/  S2R R15, SR_TID.X ;  /* 0x00000000000f7919 */ /* 0x000e220000002100 */
[----:B-1----:R-:W-:Y:S01]  /*eab0*/  SHF.R.S32.HI R26, RZ, 0x1f, R5 ;  /* 0x0000001fff1a7819 */ /* 0x002fe20000011405 */
[----:B------:R-:W-:Y:S01]  /*eac0*/  IMAD.WIDE.U32 R10, R5, UR4, RZ ;  /* 0x00000004050a7c25 */ /* 0x000fe2000f8e00ff */
[----:B------:R-:W-:Y:S01]  /*ead0*/  SHF.R.S32.HI R27, RZ, 0x1f, R6 ;  /* 0x0000001fff1b7819 */ /* 0x000fe20000011406 */
[----:B------:R-:W-:Y:S01]  /*eae0*/  ULDC.64 UR10, c[0x0][0x318] ;  /* 0x0000c600000a7ab9 */ /* 0x000fe20000000a00 */
[----:B0-----:R-:W-:-:S04]  /*eaf0*/  LOP3.LUT R15, R15, 0x7f, RZ, 0xc0, !PT ;  /* 0x0000007f0f0f7812 */ /* 0x001fc800078ec0ff */
[----:B------:R-:W-:Y:S02]  /*eb00*/  SHF.R.U32.HI R15, RZ, 0x2, R15 ;  /* 0x00000002ff0f7819 */ /* 0x000fe4000001160f */
[----:B--2---:R-:W-:Y:S01]  /*eb10*/  LOP3.LUT P2, RZ, R2, 0x10, RZ, 0xc0, !PT ;  /* 0x0000001002ff7812 */ /* 0x004fe2000784c0ff */
[----:B------:R-:W-:-:S04]  /*eb20*/  IMAD.WIDE.U32 R2, R8, UR4, RZ ;  /* 0x0000000408027c25 */ /* 0x000fc8000f8e00ff */
[----:B------:R-:W-:Y:S02]  /*eb30*/  IMAD.IADD R3, R3, 0x1, R4 ;  /* 0x0000000103037824 */ /* 0x000fe400078e0204 */
[----:B------:R-:W-:Y:S02]  /*eb40*/  IMAD R4, R29, UR6, RZ ;  /* 0x000000061d047c24 */ /* 0x000fe4000f8e02ff */
[----:B------:R-:W-:-:S04]  /*eb50*/  IMAD.WIDE.U32 R2, R7, UR6, R2 ;  /* 0x0000000607027c25 */ /* 0x000fc8000f8e0002 */
[----:B------:R-:W-:-:S05]  /*eb60*/  IMAD R4, R7, UR7, R4 ;  /* 0x0000000707047c24 */ /* 0x000fca000f8e0204 */
[----:B------:R-:W-:Y:S01]  /*eb70*/  IADD3 R3, R3, R4, RZ ;  /* 0x0000000403037210 */ /* 0x000fe20007ffe0ff */
[----:B---3--:R-:W-:Y:S02]  /*eb80*/  IMAD R4, R9, UR8, RZ ;  /* 0x0000000809047c24 */ /* 0x008fe4000f8e02ff */
[----:B------:R-:W-:-:S04]  /*eb90*/  IMAD R9, R26, UR4, RZ ;  /* 0x000000041a097c24 */ /* 0x000fc8000f8e02ff */
        /* <DEDUP_REMOVED lines=17> */
[----:B----4-:R-:W-:-:S03]  /*ecb0*/  IMAD R20, R13, 0x2800, R14 ;  /* 0x000028000d147824 */ /* 0x010fc600078e020e */
[----:B------:R-:W-:Y:S01]  /*ecc0*/  ISETP.GE.AND P5, PT, R9, 0x1, PT ;  /* 0x000000010900780c */ /* 0x000fe20003fa6270 */
[----:B------:R-:W-:-:S12]  /*ecd0*/  BRA.DIV UR4, `(.L_x_15018) ;  /* 0x0000003e04507947 */ /* 0x000fd8000b800000 */
[----:B------:R-:W2:Y:S01]  /*ece0*/  LDL.LU R14, [R1+0x8] ;  /* 0x00000800010e7983 */ /* 0x000ea20000300800 */
[----:B------:R-:W0:Y:S03]  /*ecf0*/  S2R R10, SR_TID.X ;  /* 0x00000000000a7919 */ /* 0x000e260000002100 */
[----:B------:R-:W-:Y:S01]  /*ed00*/  SHFL.IDX PT, R4, R3, RZ, 0x1c1f ;  /* 0x001c1fff03047589 */ /* 0x000fe200000e0000 */
[----:B0-----:R-:W-:-:S03]  /*ed10*/  IMAD.SHL.U32 R15, R10, 0x10, RZ ;  /* 0x000000100a0f7824 */ /* 0x001fc600078e00ff */
[----:B------:R-:W0:Y:S02]  /*ed20*/  SHFL.IDX PT, R10, R2, RZ, 0x1c1f ;  /* 0x001c1fff020a7589 */ /* 0x000e2400000e0000 */
[----:B------:R-:W-:Y:S02]  /*ed30*/  LOP3.LUT R15, R15, 0x30, RZ, 0xc0, !PT ;  /* 0x000000300f0f7812 */ /* 0x000fe400078ec0ff */
[----:B------:R-:W1:Y:S02]  /*ed40*/  SHFL.IDX PT, R12, R2, 0x1, 0x1c1f ;  /* 0x003c1f00020c7f89 */ /* 0x000e6400000e0000 */
[----:B0-----:R-:W-:-:S05]  /*ed50*/  IADD3 R10, P0, R15, R10, RZ ;  /* 0x0000000a0f0a7210 */ /* 0x001fca0007f1e0ff */
[----:B------:R-:W-:Y:S01]  /*ed60*/  IMAD.X R11, RZ, RZ, R4, P0 ;  /* 0x000000ffff0b7224 */ /* 0x000fe200000e0604 */
[----:B------:R-:W-:Y:S01]  /*ed70*/  ISETP.LT.OR P0, PT, R9, 0x1, P2 ;  /* 0x000000010900780c */ /* 0x000fe20001701670 */
[----:B------:R-:W-:-:S12]  /*ed80*/  IMAD.IADD R4, R16, 0x1, R20 ;  /* 0x0000000110047824 */ /* 0x000fd800078e0214 */
[----:B------:R0:W-:Y:S04]  /*ed90*/  LDGSTS.E.BYPASS.LTC128B.128 [R4+0x6000], desc[UR48][R10.64], !P0 ;  /* 0x060000000a047fae */ /* 0x0001e8000c101d70 */
[----:B0-----:R-:W0:Y:S01]  /*eda0*/  SHFL.IDX PT, R10, R3, 0x1, 0x1c1f ;  /* 0x003c1f00030a7f89 */ /* 0x001e2200000e0000 */
[----:B-1----:R-:W-:-:S04]  /*edb0*/  IADD3 R12, P0, R15, R12, RZ ;  /* 0x0000000c0f0c7210 */ /* 0x002fc80007f1e0ff */
[----:B0-----:R-:W-:Y:S02]  /*edc0*/  IADD3.X R13, RZ, R10, RZ, P0, !PT ;  /* 0x0000000aff0d7210 */ /* 0x001fe400007fe4ff */
[----:B------:R-:W-:Y:S01]  /*edd0*/  ISETP.LT.OR P0, PT, R9, 0x21, P2 ;  /* 0x000000210900780c */ /* 0x000fe20001701670 */
[----:B------:R-:W-:-:S12]  /*ede0*/  SHFL.IDX PT, R10, R3, 0x2, 0x1c1f ;  /* 0x005c1f00030a7f89 */ /* 0x000fd800000e0000 */
[----:B------:R0:W-:Y:S04]  /*edf0*/  LDGSTS.E.BYPASS.LTC128B.128 [R4+0x6800], desc[UR48][R12.64], !P0 ;  /* 0x068000000c047fae */ /* 0x0001e8000c101d70 */
[----:B0-----:R-:W0:Y:S04]  /*ee00*/  SHFL.IDX PT, R12, R2, 0x2, 0x1c1f ;  /* 0x005c1f00020c7f89 */ /* 0x001e2800000e0000 */
[----:B------:R-:W1:Y:S04]  /*ee10*/  SHFL.IDX PT, R2, R2, 0x3, 0x1c1f ;  /* 0x007c1f0002027f89 */ /* 0x000e6800000e0000 */
[----:B------:R-:W3:Y:S01]  /*ee20*/  SHFL.IDX PT, R3, R3, 0x3, 0x1c1f ;  /* 0x007c1f0003037f89 */ /* 0x000ee200000e0000 */
[----:B0-----:R-:W-:-:S05]  /*ee30*/  IADD3 R12, P0, R15, R12, RZ ;  /* 0x0000000c0f0c7210 */ /* 0x001fca0007f1e0ff */
[----:B------:R-:W-:Y:S01]  /*ee40*/  IMAD.X R13, RZ, RZ, R10, P0 ;  /* 0x000000ffff0d7224 */ /* 0x000fe200000e060a */
[----:B------:R-:W-:-:S13]  /*ee50*/  ISETP.LT.OR P0, PT, R9, 0x41, P2 ;  /* 0x000000410900780c */ /* 0x000fda0001701670 */
[----:B------:R-:W-:Y:S01]  /*ee60*/  LDGSTS.E.BYPASS.LTC128B.128 [R4+0x7000], desc[UR48][R12.64], !P0 ;  /* 0x070000000c047fae */ /* 0x000fe2000c101d70 */
[----:B-1----:R-:W-:-:S05]  /*ee70*/  IADD3 R2, P0, R15, R2, RZ ;  /* 0x000000020f027210 */ /* 0x002fca0007f1e0ff */
[----:B---3--:R-:W-:Y:S01]  /*ee80*/  IMAD.X R3, RZ, RZ, R3, P0 ;  /* 0x000000ffff037224 */ /* 0x008fe200000e0603 */
[----:B------:R-:W-:-:S13]  /*ee90*/  ISETP.LT.OR P0, PT, R9, 0x61, P2 ;  /* 0x000000610900780c */ /* 0x000fda0001701670 */
[----:B------:R0:W-:Y:S01]  /*eea0*/  LDGSTS.E.BYPASS.LTC128B.128 [R4+0x7800], desc[UR48][R2.64], !P0 ;  /* 0x0780000002047fae */ /* 0x0001e2000c101d70 */
[----:B------:R-:W-:-:S03]  /*eeb0*/  ISETP.GE.AND P0, PT, R9, 0x81, PT ;  /* 0x000000810900780c */ /* 0x000fc60003f06270 */
[----:B0-----:R0:W1:Y:S04]  /*eec0*/  SHFL.IDX PT, R3, R21, RZ, 0x1c1f ;  /* 0x001c1fff15037589 */ /* 0x00106800000e0000 */
[----:B------:R0:W3:Y:S01]  /*eed0*/  SHFL.IDX PT, R2, R25, RZ, 0x1c1f ;  /* 0x001c1fff19027589 */ /* 0x0000e200000e0000 */
[C---:B------:R-:W-:Y:S02]  /*eee0*/  ISETP.GE.AND P4, PT, R9.reuse, 0x21, PT ;  /* 0x000000210900780c */ /* 0x040fe40003f86270 */
[C---:B------:R-:W-:Y:S02]  /*eef0*/  ISETP.GE.AND P3, PT, R9.reuse, 0x41, PT ;  /* 0x000000410900780c */ /* 0x040fe40003f66270 */
[----:B------:R-:W-:Y:S02]  /*ef00*/  ISETP.GE.AND P1, PT, R9, 0x61, PT ;  /* 0x000000610900780c */ /* 0x000fe40003f26270 */
[----:B--2---:R-:W-:-:S04]  /*ef10*/  LOP3.LUT R14, R14, 0xffffffdf, RZ, 0xc0, !PT ;  /* 0xffffffdf0e0e7812 */ /* 0x004fc800078ec0ff */
[----:B------:R-:W-:-:S05]  /*ef20*/  @P0 LOP3.LUT R14, R14, 0x20, RZ, 0xfc, !PT ;  /* 0x000000200e0e0812 */ /* 0x000fca00078efcff */
[----:B-1-3--:R0:W-:Y:S02]  /*ef30*/  STL [R1+0x8], R14 ;  /* 0x0000080e01007387 */ /* 0x00a1e40000100800 */
.L_x_15100:
[----:B------:R-:W2:Y:S02]  /*ef40*/  S2R R10, SR_TID.X ;  /* 0x00000000000a7919 */ /* 0x000ea40000002100 */
[----:B--2---:R-:W-:-:S05]  /*ef50*/  IMAD.SHL.U32 R10, R10, 0x10, RZ ;  /* 0x000000100a0a7824 */ /* 0x004fca00078e00ff */
[----:B------:R-:W-:-:S04]  /*ef60*/  LOP3.LUT R10, R10, 0x30, RZ, 0xc0, !PT ;  /* 0x000000300a0a7812 */ /* 0x000fc800078ec0ff */
[----:B------:R-:W-:-:S05]  /*ef70*/  IADD3 R2, P0, R10, R2, RZ ;  /* 0x000000020a027210 */ /* 0x000fca0007f1e0ff */
        /* <DEDUP_REMOVED lines=8> */
.L_x_15019:
        /* <DEDUP_REMOVED lines=11> */
.L_x_15020:
[----:B------:R2:W-:Y:S01]  /*f0b0*/  SYNCS.ARRIVE.TRANS64.A1T0 RZ, [R0+URZ+0x13270], RZ ;  /* 0x013270ff00ff79a7 */ /* 0x0005e2000810003f */
[----:B------:R-:W-:Y:S05]  /*f0c0*/  @!P6 BRA `(.L_x_15021) ;  /* 0x000000000004e947 */ /* 0x000fea0003800000 */
[----:B------:R-:W-:Y:S01]  /*f0d0*/  BPT.TRAP 0x1 ;  /* 0x000000040000795c */ /* 0x000fe20000300000 */
.L_x_15021:
[----:B------:R-:W3:Y:S01]  /*f0e0*/  LDL R2, [R1+0x4] ;  /* 0x0000040001027983 */ /* 0x000ee20000100800 */
[----:B------:R-:W-:Y:S01]  /*f0f0*/  BSSY B0, `(.L_x_15022) ;  /* 0x0000003000007945 */ /* 0x000fe20003800000 */
[----:B---3--:R-:W3:Y:S03]  /*f100*/  SYNCS.PHASECHK.TRANS64.TRYWAIT P0, [R0+URZ+0x13240], R2 ;  /* 0x01324002000075a7 */ /* 0x008ee6000800017f */
[----:B---3--:R-:W-:Y:S05]  /*f110*/  @!P0 BRA `(.L_x_15023) ;  /* 0x0000004000008947 */ /* 0x008fea0003800000 */
.L_x_15101:
[----:B------:R-:W-:Y:S05]  /*f120*/  BSYNC B0 ;  /* 0x0000000000007941 */ /* 0x000fea0003800000 */
.L_x_15022:
[----:B------:R-:W4:Y:S01]  /*f130*/  LDL R11, [R1+0x14] ;  /* 0x00001400010b7983 */ /* 0x000f220000100800 */
[----:B------:R-:W-:Y:S01]  /*f140*/  ULDC.64 UR4, c[0x0][0x300] ;  /* 0x0000c00000047ab9 */ /* 0x000fe20000000a00 */
[----:B------:R-:W-:Y:S02]  /*f150*/  ULDC.64 UR6, c[0x0][0x310] ;  /* 0x0000c40000067ab9 */ /* 0x000fe40000000a00 */
[----:B------:R0:W5:Y:S01]  /*f160*/  LDL R18, [R1+0x8] ;  /* 0x0000080001127983 */ /* 0x0001620000100800 */
[----:B------:R-:W-:Y:S02]  /*f170*/  IMAD R9, R28, UR4, RZ ;  /* 0x000000041c097c24 */ /* 0x000fe4000f8e02ff */
[----:B---3--:R-:W-:-:S04]  /*f180*/  IMAD.WIDE.U32 R2, R8, UR4, RZ ;  /* 0x0000000408027c25 */ /* 0x008fc8000f8e00ff */
[----:B------:R-:W-:Y:S02]  /*f190*/  IMAD R9, R8, UR5, R9 ;  /* 0x0000000508097c24 */ /* 0x000fe4000f8e0209 */
[----:B------:R-:W-:Y:S02]  /*f1a0*/  IMAD R29, R29, UR6, RZ ;  /* 0x000000061d1d7c24 */ /* 0x000fe4000f8e02ff */
[----:B------:R-:W-:Y:S02]  /*f1b0*/  IMAD.IADD R3, R3, 0x1, R9 ;  /* 0x0000000103037824 */ /* 0x000fe400078e0209 */
[C---:B------:R-:W-:Y:S02]  /*f1c0*/  IMAD R29, R7.reuse, UR7, R29 ;  /* 0x00000007071d7c24 */ /* 0x040fe4000f8e021d */
[----:B------:R-:W-:-:S04]  /*f1d0*/  IMAD.WIDE.U32 R2, R7, UR6, R2 ;  /* 0x0000000607027c25 */ /* 0x000fc8000f8e0002 */
[----:B------:R-:W-:Y:S01]  /*f1e0*/  IMAD R7, R26, UR4, RZ ;  /* 0x000000041a077c24 */ /* 0x000fe2000f8e02ff */
[----:B------:R-:W-:Y:S01]  /*f1f0*/  MOV R8, R2 ;  /* 0x0000000200087202 */ /* 0x000fe20000000f00 */
        /* <DEDUP_REMOVED lines=20> */
[----:B------:R-:W0:Y:S01]  /*f340*/  S2R R2, SR_TID.X ;  /* 0x0000000000027919 */ /* 0x000e220000002100 */
[----:B-----5:R-:W-:Y:S01]  /*f350*/  LOP3.LUT P2, RZ, R18, 0x1, RZ, 0xc0, !PT ;  /* 0x0000000112ff7812 */ /* 0x020fe2000784c0ff */
[----:B------:R-:W3:Y:S04]  /*f360*/  SHFL.IDX PT, R3, R6, RZ, 0x1c1f ;  /* 0x001c1fff06037589 */ /* 0x000ee800000e0000 */
[----:B------:R-:W-:Y:S04]  /*f370*/  SHFL.IDX PT, R7, R7, RZ, 0x1c1f ;  /* 0x001c1fff07077589 */ /* 0x000fe800000e0000 */
[----:B------:R-:W-:Y:S01]  /*f380*/  SHFL.IDX PT, R14, R8, RZ, 0x1c1f ;  /* 0x001c1fff080e7589 */ /* 0x000fe200000e0000 */
[----:B0-----:R-:W-:-:S03]  /*f390*/  IMAD.SHL.U32 R9, R2, 0x10, RZ ;  /* 0x0000001002097824 */ /* 0x001fc600078e00ff */
[----:B------:R-:W0:Y:S02]  /*f3a0*/  SHFL.IDX PT, R2, R5, RZ, 0x1c1f ;  /* 0x001c1fff05027589 */ /* 0x000e2400000e0000 */
[----:B------:R-:W-:-:S04]  /*f3b0*/  LOP3.LUT R9, R9, 0x30, RZ, 0xc0, !PT ;  /* 0x0000003009097812 */ /* 0x000fc800078ec0ff */
[----:B---3--:R-:W-:-:S05]  /*f3c0*/  @P5 IADD3 R3, P0, R9, R3, RZ ;  /* 0x0000000309035210 */ /* 0x008fca0007f1e0ff */
[----:B0-----:R-:W-:-:S05]  /*f3d0*/  @P5 IMAD.X R2, RZ, RZ, R2, P0 ;  /* 0x000000ffff025224 */ /* 0x001fca00000e0602 */
[----:B------:R-:W-:-:S04]  /*f3e0*/  @P5 LOP3.LUT R3, R3, R2, RZ, 0x3c, !PT ;  /* 0x0000000203035212 */ /* 0x000fc800078e3cff */
[----:B------:R-:W-:-:S04]  /*f3f0*/  @P5 LOP3.LUT R2, R3, R2, RZ, 0x3c, !PT ;  /* 0x0000000203025212 */ /* 0x000fc800078e3cff */
[----:B------:R-:W-:-:S05]  /*f400*/  @P5 LOP3.LUT R3, R3, R2, RZ, 0x3c, !PT ;  /* 0x0000000203035212 */ /* 0x000fca00078e3cff */
[----:B------:R0:W-:Y:S04]  /*f410*/  @P5 LDGSTS.E.BYPASS.LTC128B.128 [R4+0xe000], desc[UR48][R2.64], !P2 ;  /* 0x0e00000002045fae */ /* 0x0001e8000d101d70 */
[----:B0-----:R-:W0:Y:S04]  /*f420*/  SHFL.IDX PT, R3, R6, 0x1, 0x1c1f ;  /* 0x003c1f0006037f89 */ /* 0x001e2800000e0000 */
[----:B------:R-:W3:Y:S01]  /*f430*/  SHFL.IDX PT, R2, R5, 0x1, 0x1c1f ;  /* 0x003c1f0005027f89 */ /* 0x000ee200000e0000 */
[----:B0-----:R-:W-:-:S05]  /*f440*/  @P4 IADD3 R3, P0, R9, R3, RZ ;  /* 0x0000000309034210 */ /* 0x001fca0007f1e0ff */
[----:B---3--:R-:W-:-:S05]  /*f450*/  @P4 IMAD.X R2, RZ, RZ, R2, P0 ;  /* 0x000000ffff024224 */ /* 0x008fca00000e0602 */
[----:B------:R-:W-:-:S04]  /*f460*/  @P4 LOP3.LUT R3, R3, R2, RZ, 0x3c, !PT ;  /* 0x0000000203034212 */ /* 0x000fc800078e3cff */
[----:B------:R-:W-:-:S04]  /*f470*/  @P4 LOP3.LUT R2, R3, R2, RZ, 0x3c, !PT ;  /* 0x0000000203024212 */ /* 0x000fc800078e3cff */
[----:B------:R-:W-:-:S05]  /*f480*/  @P4 LOP3.LUT R3, R3, R2, RZ, 0x3c, !PT ;  /* 0x0000000203034212 */ /* 0x000fca00078e3cff */
[----:B------:R0:W-:Y:S04]  /*f490*/  @P4 LDGSTS.E.BYPASS.LTC128B.128 [R4+0xe800], desc[UR48][R2.64], !P2 ;  /* 0x0e80000002044fae */ /* 0x0001e8000d101d70 */
[----:B0-----:R-:W0:Y:S04]  /*f4a0*/  SHFL.IDX PT, R3, R6, 0x2, 0x1c1f ;  /* 0x005c1f0006037f89 */ /* 0x001e2800000e0000 */
[----:B------:R-:W3:Y:S04]  /*f4b0*/  SHFL.IDX PT, R2, R5, 0x2, 0x1c1f ;  /* 0x005c1f0005027f89 */ /* 0x000ee800000e0000 */
[----:B------:R-:W4:Y:S04]  /*f4c0*/  SHFL.IDX PT, R6, R6, 0x3, 0x1c1f ;  /* 0x007c1f0006067f89 */ /* 0x000f2800000e0000 */
[----:B------:R-:W1:Y:S01]  /*f4d0*/  SHFL.IDX PT, R5, R5, 0x3, 0x1c1f ;  /* 0x007c1f0005057f89 */ /* 0x000e6200000e0000 */
[----:B0-----:R-:W-:-:S05]  /*f4e0*/  @P3 IADD3 R3, P0, R9, R3, RZ ;  /* 0x0000000309033210 */ /* 0x001fca0007f1e0ff */
[----:B---3--:R-:W-:-:S05]  /*f4f0*/  @P3 IMAD.X R2, RZ, RZ, R2, P0 ;  /* 0x000000ffff023224 */ /* 0x008fca00000e0602 */
[----:B------:R-:W-:-:S04]  /*f500*/  @P3 LOP3.LUT R3, R3, R2, RZ, 0x3c, !PT ;  /* 0x0000000203033212 */ /* 0x000fc800078e3cff */
[----:B------:R-:W-:-:S04]  /*f510*/  @P3 LOP3.LUT R2, R3, R2, RZ, 0x3c, !PT ;  /* 0x0000000203023212 */ /* 0x000fc800078e3cff */
[----:B------:R-:W-:-:S05]  /*f520*/  @P3 LOP3.LUT R3, R3, R2, RZ, 0x3c, !PT ;  /* 0x0000000203033212 */ /* 0x000fca00078e3cff */
[----:B------:R4:W-:Y:S02]  /*f530*/  @P3 LDGSTS.E.BYPASS.LTC128B.128 [R4+0xf000], desc[UR48][R2.64], !P2 ;  /* 0x0f00000002043fae */ /* 0x0009e4000d101d70 */
[----:B----4-:R-:W-:-:S05]  /*f540*/  @P1 IADD3 R2, P0, R9, R6, RZ ;  /* 0x0000000609021210 */ /* 0x010fca0007f1e0ff */
[----:B-1----:R-:W-:-:S05]  /*f550*/  @P1 IMAD.X R3, RZ, RZ, R5, P0 ;  /* 0x000000ffff031224 */ /* 0x002fca00000e0605 */
[----:B------:R0:W-:Y:S03]  /*f560*/  @P1 LDGSTS.E.BYPASS.LTC128B.128 [R4+0xf800], desc[UR48][R2.64], !P2 ;  /* 0x0f80000002041fae */ /* 0x0001e6000d101d70 */
.L_x_15113:
[----:B------:R-:W-:Y:S01]  /*f570*/  LOP3.LUT P0, RZ, R18, 0x20, RZ, 0xc0, !PT ;  /* 0x0000002012ff7812 */ /* 0x000fe2000780c0ff */
[----:B------:R-:W-:-:S12]  /*f580*/  BSSY B0, `(.L_x_15025) ;  /* 0x000000c000007945 */ /* 0x000fd80003800000 */
[----:B------:R-:W-:Y:S05]  /*f590*/  @!P0 BRA `(.L_x_15026) ;  /* 0x0000000000288947 */ /* 0x000fea0003800000 */
[----:B0-----:R-:W0:Y:S01]  /*f5a0*/  S2R R2, SR_TID.X ;  /* 0x0000000000027919 */ /* 0x001e220000002100 */
[----:B------:R-:W-:Y:S02]  /*f5b0*/  LOP3.LUT P1, RZ, R18, 0x1, RZ, 0xc0, !PT ;  /* 0x0000000112ff7812 */ /* 0x000fe4000782c0ff */
[----:B0-----:R-:W-:-:S04]  /*f5c0*/  SHF.L.U32 R2, R2, 0x4, RZ ;  /* 0x0000000402027819 */ /* 0x001fc800000006ff */
[----:B------:R-:W-:-:S04]  /*f5d0*/  LOP3.LUT R2, R2, 0x30, RZ, 0xc0, !PT ;  /* 0x0000003002027812 */ /* 0x000fc800078ec0ff */
[----:B------:R-:W-:-:S05]  /*f5e0*/  IADD3 R2, P0, R2, R14, RZ ;  /* 0x0000000e02027210 */ /* 0x000fca0007f1e0ff */
[----:B------:R-:W-:-:S05]  /*f5f0*/  IMAD.X R3, RZ, RZ, R7, P0 ;  /* 0x000000ffff037224 */ /* 0x000fca00000e0607 */
[----:B------:R-:W-:Y:S01]  /*f600*/  @!PT LDS RZ, [RZ] ;  /* 0x00000000fffff984 */ /* 0x000fe20000000800 */
[----:B------:R-:W-:Y:S01]  /*f610*/  @!PT LDS RZ, [RZ] ;  /* 0x00000000fffff984 */ /* 0x000fe20000000800 */
[----:B------:R-:W-:Y:S01]  /*f620*/  @!PT LDS RZ, [RZ] ;  /* 0x00000000fffff984 */ /* 0x000fe20000000800 */
[----:B------:R1:W-:Y:S03]  /*f630*/  LDGSTS.E.BYPASS.LTC128B.128 [R4+0x10000], desc[UR48][R2.64], !P1 ;  /* 0x1000000002047fae */ /* 0x0003e6000c901d70 */
.L_x_15026:
[----:B------:R-:W-:Y:S05]  /*f640*/  BSYNC B0 ;  /* 0x0000000000007941 */ /* 0x000fea0003800000 */
.L_x_15025:
[----:B------:R-:W-:Y:S01]  /*f650*/  NOP ;  /* 0x0000000000007918 */ /* 0x000fe20000000000 */
[----:B------:R-:W-:-:S13]  /*f660*/  PLOP3.LUT P0, PT, PT, PT, PT, 0x80, 0x0 ;  /* 0x000000000000781c */ /* 0x000fda0003f0f070 */
.L_x_15027:
        /* <DEDUP_REMOVED lines=11> */
.L_x_15028:
[----:B------:R0:W-:Y:S02]  /*f720*/  SYNCS.ARRIVE.TRANS64.A1T0 RZ, [R0+URZ+0x13230], RZ ;  /* 0x013230ff00ff79a7 */ /* 0x0001e4000810003f */
[----:B------:R-:W-:Y:S05]  /*f730*/  WARPSYNC.ALL ;  /* 0x0000000000007948 */ /* 0x000fea0003800000 */
[----:B------:R-:W-:Y:S01]  /*f740*/  BSSY B6, `(.L_x_15029) ;  /* 0x0000015000067945 */ /* 0x000fe20003800000 */
[----:B0-2---:R-:W-:Y:S01]  /*f750*/  VIADD R0, R16, 0xb000 ;  /* 0x0000b00010007836 */ /* 0x005fe20000000000 */
        /* <DEDUP_REMOVED lines=19> */
.L_x_15030:
[----:B------:R-:W-:Y:S05]  /*f890*/  BSYNC B6 ;  /* 0x0000000000067941 */ /* 0x000fea0003800000 */
.L_x_15029:
[----:B------:R-:W0:Y:S01]  /*f8a0*/  S2R R2, SR_TID.X ;  /* 0x0000000000027919 */ /* 0x000e220000002100 */
[----:B------:R-:W2:Y:S04]  /*f8b0*/  LDL R20, [R1+0x8] ;  /* 0x0000080001147983 */ /* 0x000ea80000100800 */
[----:B------:R1:W5:Y:S01]  /*f8c0*/  LDL R8, [R1+0x2c] ;  /* 0x00002c0001087983 */ /* 0x0003620000100800 */
[----:B------:R-:W-:Y:S01]  /*f8d0*/  UISETP.NE.AND UP0, UPT, UR50, URZ, UPT ;  /* 0x0000003f3200728c */ /* 0x000fe2000bf05270 */
[----:B------:R-:W-:Y:S01]  /*f8e0*/  IMAD.U32 R6, RZ, RZ, UR43 ;  /* 0x0000002bff067e24 */ /* 0x000fe2000f8e00ff */
[----:B------:R-:W-:Y:S01]  /*f8f0*/  R2UR UR7, R17 ;  /* 0x00000000110772ca */ /* 0x000fe200000e0000 */
[----:B------:R-:W-:Y:S01]  /*f900*/  ULDC.64 UR8, c[0x0][0x2d8] ;  /* 0x0000b60000087ab9 */ /* 0x000fe20000000a00 */
[----:B------:R-:W-:Y:S01]  /*f910*/  ULDC UR12, c[0x0][0x448] ;  /* 0x00011200000c7ab9 */ /* 0x000fe20000000800 */
[----:B------:R-:W-:Y:S01]  /*f920*/  ULDC.64 UR10, c[0x0][0x280] ;  /* 0x0000a000000a7ab9 */ /* 0x000fe20000000a00 */
[----:B0-----:R-:W-:-:S05]  /*f930*/  LOP3.LUT R18, R2, 0x7f, RZ, 0xc0, !PT ;  /* 0x0000007f02127812 */ /* 0x001fca00078ec0ff */
[----:B------:R-:W-:Y:S01]  /*f940*/  @UP0 ULDC UR4, c[0x0][0x44c] ;  /* 0x0001130000040ab9 */ /* 0x000fe20000000800 */
[----:B------:R-:W-:Y:S01]  /*f950*/  @UP0 ULDC UR13, c[0x0][0x44c] ;  /* 0x00011300000d0ab9 */ /* 0x000fe20000000800 */
[----:B------:R-:W-:Y:S02]  /*f960*/  SHF.R.U32.HI R19, RZ, 0x2, R18 ;  /* 0x00000002ff137819 */ /* 0x000fe40000011612 */
[----:B------:R-:W3:Y:S01]  /*f970*/  LDL R18, [R1+0x14] ;  /* 0x0000140001127983 */ /* 0x000ee20000100800 */
[----:B------:R-:W-:Y:S01]  /*f980*/  IMAD.SHL.U32 R2, R2, 0x20, RZ ;  /* 0x0000002002027824 */ /* 0x000fe200078e00ff */
[----:B------:R-:W-:-:S04]  /*f990*/  PLOP3.LUT P0, PT, PT, PT, UP0, 0x80, 0x0 ;  /* 0x000000000000781c */ /* 0x000fc80003f0f008 */
[----:B------:R-:W-:-:S05]  /*f9a0*/  LOP3.LUT R2, R19, 0x60, R2, 0xf8, !PT ;  /* 0x0000006013027812 */ /* 0x000fca00078ef802 */
[----:B------:R-:W-:-:S04]  /*f9b0*/  IMAD R6, R6, 0xc0, R2 ;  /* 0x000000c006067824 */ /* 0x000fc800078e0202 */
        /* <DEDUP_REMOVED lines=8> */
[----:B------:R-:W0:Y:S02]  /*fa40*/  S2R R19, SR_TID.X ;  /* 0x0000000000137919 */ /* 0x000e240000002100 */
[----:B0-----:R-:W-:-:S05]  /*fa50*/  IMAD.SHL.U32 R9, R19, 0x10, RZ ;  /* 0x0000001013097824 */ /* 0x001fca00078e00ff */
        /* <DEDUP_REMOVED lines=12> */
[----:B------:R-:W-:Y:S01]  /*fb20*/  IMAD R3, R0, UR8, RZ ;  /* 0x0000000800037c24 */ /* 0x000fe2000f8e02ff */
[----:B------:R-:W-:Y:S01]  /*fb30*/  MOV R5, UR8 ;  /* 0x0000000800057c02 */ /* 0x000fe20008000f00 */
[----:B------:R-:W-:Y:S01]  /*fb40*/  IMAD.MOV R0, RZ, RZ, -R2 ;  /* 0x000000ffff007224 */ /* 0x000fe200078e0a02 */
[----:B------:R-:W-:Y:S01]  /*fb50*/  ULDC.64 UR6, c[0x0][0x2c8] ;  /* 0x0000b20000067ab9 */ /* 0x000fe20000000a00 */
        /* <DEDUP_REMOVED lines=32> */
[----:B--2---:R-:W-:Y:S02]  /*fd60*/  LOP3.LUT P5, RZ, R20, 0x40, RZ, 0xc0, !PT ;  /* 0x0000004014ff7812 */ /* 0x004fe400078ac0ff */
[----:B------:R-:W-:Y:S01]  /*fd70*/  SHF.R.U32.HI R10, RZ, 0x2, R18 ;  /* 0x00000002ff0a7819 */ /* 0x000fe20000011612 */
[----:B-1----:R-:W-:Y:S10]  /*fd80*/  BRA.DIV UR4, `(.L_x_15031) ;  /* 0x0000003a04887947 */ /* 0x002ff4000b800000 */
[----:B------:R-:W0:Y:S01]  /*fd90*/  SHFL.IDX PT, R3, R0, RZ, 0x1c1f ;  /* 0x001c1fff00037589 */ /* 0x000e2200000e0000 */
[----:B------:R-:W-:-:S03]  /*fda0*/  MOV R6, UR43 ;  /* 0x0000002b00067c02 */ /* 0x000fc60008000f00 */
[----:B------:R-:W1:Y:S02]  /*fdb0*/  SHFL.IDX PT, R2, R4, RZ, 0x1c1f ;  /* 0x001c1fff04027589 */ /* 0x000e6400000e0000 */
[----:B------:R-:W-:Y:S02]  /*fdc0*/  IMAD R6, R6, 0xc0, R10 ;  /* 0x000000c006067824 */ /* 0x000fe400078e020a */
[----:B------:R-:W-:Y:S03]  /*fdd0*/  SHFL.IDX PT, R14, R5, 0x1, 0x1c1f ;  /* 0x003c1f00050e7f89 */ /* 0x000fe600000e0000 */
[----:B------:R-:W-:-:S13]  /*fde0*/  ISETP.GE.AND P1, PT, R6, UR37, PT ;  /* 0x0000002506007c0c */ /* 0x000fda000bf26270 */
[----:B0-----:R-:W-:-:S05]  /*fdf0*/  @!P1 IADD3 R3, P0, R9, R3, RZ ;  /* 0x0000000309039210 */ /* 0x001fca0007f1e0ff */
[----:B-1----:R-:W-:-:S05]  /*fe00*/  @!P1 IMAD.X R2, RZ, RZ, R2, P0 ;  /* 0x000000ffff029224 */ /* 0x002fca00000e0602 */
[----:B------:R-:W-:-:S04]  /*fe10*/  @!P1 LOP3.LUT R3, R3, R2, RZ, 0x3c, !PT ;  /* 0x0000000203039212 */ /* 0x000fc800078e3cff */
[----:B------:R-:W-:-:S04]  /*fe20*/  @!P1 LOP3.LUT R2, R3, R2, RZ, 0x3c, !PT ;  /* 0x0000000203029212 */ /* 0x000fc800078e3cff */
[----:B------:R-:W-:-:S05]  /*fe30*/  @!P1 LOP3.LUT R3, R3, R2, RZ, 0x3c, !PT ;  /* 0x0000000203039212 */ /* 0x000fca00078e3cff */
[----:B-----5:R0:W-:Y:S02]  /*fe40*/  @!P1 LDGSTS.E.BYPASS.LTC128B.128 [R8+0xb000], desc[UR48][R2.64], !P5 ;  /* 0x0b00000002089fae */ /* 0x0201e4000e901d70 */
[----:B0-----:R-:W-:Y:S02]  /*fe50*/  VIADD R2, R6, 0x20 ;  /* 0x0000002006027836 */ /* 0x001fe40000000000 */
        /* <DEDUP_REMOVED lines=22> */
[----:B------:R-:W-:-:S13]  /*ffc0*/  ISETP.GE.AND P1, PT, R2, UR37, PT ;  /* 0x0000002502007c0c */ /* 0x000fda000bf26270 */
[----:B------:R-:W-:-:S05]  /*ffd0*/  @!P1 IADD3 R0, P0, R9, R0, RZ ;  /* 0x0000000009009210 */ /* 0x000fca0007f1e0ff */
[----:B--2---:R-:W-:-:S05]  /*ffe0*/  @!P1 IMAD.X R2, RZ, RZ, R4, P0 ;  /* 0x000000ffff029224 */ /* 0x004fca00000e0604 */
[----:B------:R-:W-:Y:S01]  /*fff0*/  @!P1 MOV R3, R2 ;  /* 0x0000000200039202 */ /* 0x000fe20000000f00 */
[----:B------:R-:W-:Y:S02]  /*10000*/  @!P1 IMAD.MOV.U32 R2, RZ, RZ, R0 ;  /* 0x000000ffff029224 */ /* 0x000fe400078e0000 */
[----:B------:R-:W-:Y:S04]  /*10010*/  SHFL.IDX PT, R0, R7, RZ, 0x1c1f ;  /* 0x001c1fff07007589 */ /* 0x000fe800000e0000 */
[----:B------:R0:W-:Y:S04]  /*10020*/  @!P1 LDGSTS.E.BYPASS.LTC128B.128 [R8+0xc800], desc[UR48][R2.64], !P5 ;  /* 0x0c80000002089fae */ /* 0x0001e8000e901d70 */
[----:B------:R-:W-:Y:S04]  /*10030*/  SHFL.IDX PT, R7, R7, 0x1, 0x1c1f ;  /* 0x003c1f0007077f89 */ /* 0x000fe800000e0000 */
[----:B0-----:R-:W0:Y:S01]  /*10040*/  SHFL.IDX PT, R2, R5, RZ, 0x1c1f ;  /* 0x001c1fff05027589 */ /* 0x001e2200000e0000 */
[----:B------:R-:W-:-:S05]  /*10050*/  VIADD R3, R6, 0x80 ;  /* 0x0000008006037836 */ /* 0x000fca0000000000 */
[----:B------:R-:W-:-:S13]  /*10060*/  ISETP.GE.AND P1, PT, R3, UR37, PT ;  /* 0x0000002503007c0c */ /* 0x000fda000bf26270 */
[----:B0-----:R-:W-:-:S05]  /*10070*/  @!P1 IADD3 R2, P0, R9, R2, RZ ;  /* 0x0000000209029210 */ /* 0x001fca0007f1e0ff */
[----:B------:R-:W-:-:S04]  /*10080*/  @!P1 IMAD.X R0, RZ, RZ, R0, P0 ;  /* 0x000000ffff009224 */ /* 0x000fc800000e0600 */
[----:B------:R-:W-:-:S05]  /*10090*/  @!P1 IMAD.MOV.U32 R3, RZ, RZ, R0 ;  /* 0x000000ffff039224 */ /* 0x000fca00078e0000 */
[----:B------:R0:W-:Y:S02]  /*100a0*/  @!P1 LDGSTS.E.BYPASS.LTC128B.128 [R8+0xd000], desc[UR48][R2.64], !P5 ;  /* 0x0d00000002089fae */ /* 0x0001e4000e901d70 */
.L_x_15126:
[----:B------:R-:W-:-:S05]  /*100b0*/  VIADD R6, R6, 0xa0 ;  /* 0x000000a006067836 */ /* 0x000fca0000000000 */
[----:B------:R-:W-:-:S13]  /*100c0*/  ISETP.GE.AND P0, PT, R6, UR37, PT ;  /* 0x0000002506007c0c */ /* 0x000fda000bf06270 */
[----:B0-----:R-:W-:-:S05]  /*100d0*/  @!P0 IADD3 R2, P1, R9, R14, RZ ;  /* 0x0000000e09028210 */ /* 0x001fca0007f3e0ff */
[----:B------:R-:W-:-:S05]  /*100e0*/  @!P0 IMAD.X R3, RZ, RZ, R7, P1 ;  /* 0x000000ffff038224 */ /* 0x000fca00008e0607 */
[----:B------:R-:W-:Y:S01]  /*100f0*/  @!PT LDS RZ, [RZ] ;  /* 0x00000000fffff984 */ /* 0x000fe20000000800 */
[----:B------:R-:W-:Y:S01]  /*10100*/  @!PT LDS RZ, [RZ] ;  /* 0x00000000fffff984 */ /* 0x000fe20000000800 */
[----:B------:R-:W-:Y:S01]  /*10110*/  @!PT LDS RZ, [RZ] ;  /* 0x00000000fffff984 */ /* 0x000fe20000000800 */
[----:B------:R0:W-:Y:S01]  /*10120*/  @!P0 LDGSTS.E.BYPASS.LTC128B.128 [R8+0xd800], desc[UR48][R2.64], !P5 ;  /* 0x0d80000002088fae */ /* 0x0001e2000e901d70 */
[----:B------:R-:W-:Y:S01]  /*10130*/  PLOP3.LUT P0, PT, PT, PT, PT, 0x80, 0x0 ;  /* 0x000000000000781c */ /* 0x000fe20003f0f070 */
[----:B------:R-:W-:-:S12]  /*10140*/  NOP ;  /* 0x0000000000007918 */ /* 0x000fd80000000000 */
.L_x_15032:
        /* <DEDUP_REMOVED lines=18> */
.L_x_15127:
[----:B------:R-:W-:Y:S05]  /*10270*/  BSYNC B0 ;  /* 0x0000000000007941 */ /* 0x000fea0003800000 */
.L_x_15033:
[----:B------:R-:W-:-:S06]  /*10280*/  UISETP.GE.AND UP0, UPT, UR44, 0x2, UPT ;  /* 0x000000022c00788c */ /* 0x000fcc000bf06270 */
[----:B------:R-:W-:-:S13]  /*10290*/  PLOP3.LUT P0, PT, PT, PT, UP0, 0x40, 0x0 ;  /* 0x000000000000781c */ /* 0x000fda0003f0e808 */
[----:B------:R-:W-:Y:S05]  /*102a0*/  @P0 BRA `(.L_x_15035) ;  /* 0x00000014007c0947 */ /* 0x000fea0003800000 */
[----:B------:R-:W-:Y:S01]  /*102b0*/  UIADD3 UR4, UR44, -0x2, URZ ;  /* 0xfffffffe2c047890 */ /* 0x000fe2000fffe03f */
[----:B------:R1:W5:Y:S04]  /*102c0*/  LDL.LU R21, [R1+0xc] ;  /* 0x00000c0001157983 */ /* 0x0003680000300800 */
[----:B------:R1:W5:Y:S01]  /*102d0*/  LDL.LU R20, [R1] ;  /* 0x0000000001147983 */ /* 0x0003620000300800 */
[----:B------:R-:W-:-:S05]  /*102e0*/  IMAD.U32 R0, RZ, RZ, UR4 ;  /* 0x00000004ff007e24 */ /* 0x000fca000f8e00ff */
[----:B------:R1:W-:Y:S02]  /*102f0*/  STL [R1+0x4], R0 ;  /* 0x0000040001007387 */ /* 0x0003e40000100800 */
.L_x_15055:
        /* <DEDUP_REMOVED lines=31> */
[----:B-1----:R-:W-:Y:S01]  /*104f0*/  @P0 IMAD.HI.U32 R3, R8, R0, RZ ;  /* 0x0000000008030227 */ /* 0x002fe200078e00ff */
[----:B------:R-:W-:-:S03]  /*10500*/  MOV R0, R8 ;  /* 0x0000000800007202 */ /* 0x000fc60000000f00 */
        /* <DEDUP_REMOVED lines=19> */
[----:B-----5:R-:W-:Y:S01]  /*10640*/  VIADD R2, R20, 0x1 ;  /* 0x0000000114027836 */ /* 0x020fe20000000000 */
[----:B------:R-:W-:-:S04]  /*10650*/  IADD3 R0, -R0, RZ, RZ ;  /* 0x000000ff00007210 */ /* 0x000fc80007ffe1ff */
[----:B------:R-:W-:Y:S01]  /*10660*/  ISETP.NE.AND P0, PT, R2, 0x2, PT ;  /* 0x000000020200780c */ /* 0x000fe20003f05270 */
[----:B------:R-:W-:-:S03]  /*10670*/  IMAD R8, R0, UR4, R8 ;  /* 0x0000000400087c24 */ /* 0x000fc6000f8e0208 */
[----:B------:R-:W-:Y:S02]  /*10680*/  SEL R12, R2, RZ, P0 ;  /* 0x000000ff020c7207 */ /* 0x000fe40000000000 */
[----:B------:R-:W-:Y:S01]  /*10690*/  SEL R2, RZ, 0x1, P0 ;  /* 0x00000001ff027807 */ /* 0x000fe20000000000 */
[----:B------:R-:W-:Y:S02]  /*106a0*/  IMAD.MOV.U32 R0, RZ, RZ, R14 ;  /* 0x000000ffff007224 */ /* 0x000fe400078e000e */
[----:B------:R-:W-:Y:S01]  /*106b0*/  VIADD R14, R14, 0xffffffff ;  /* 0xffffffff0e0e7836 */ /* 0x000fe20000000000 */
[----:B------:R-:W-:Y:S01]  /*106c0*/  LOP3.LUT R2, R21, R2, RZ, 0x3c, !PT ;  /* 0x0000000215027212 */ /* 0x000fe200078e3cff */
[----:B------:R0:W-:Y:S01]  /*106d0*/  STL [R1], R12 ;  /* 0x0000000c01007387 */ /* 0x0001e20000100800 */
[----:B------:R-:W-:-:S03]  /*106e0*/  IMAD.U32 R13, RZ, RZ, UR45 ;  /* 0x0000002dff0d7e24 */ /* 0x000fc6000f8e00ff */
[----:B------:R0:W-:Y:S04]  /*106f0*/  STL [R1+0x4], R14 ;  /* 0x0000040e01007387 */ /* 0x0001e80000100800 */
[----:B------:R0:W-:Y:S01]  /*10700*/  STL [R1+0xc], R2 ;  /* 0x00000c0201007387 */ /* 0x0001e20000100800 */
[----:B------:R-:W-:Y:S01]  /*10710*/  ISETP.NE.AND P2, PT, R13, 0x3, PT ;  /* 0x000000030d00780c */ /* 0x000fe20003f45270 */
[----:B------:R-:W-:-:S06]  /*10720*/  IMAD.MOV.U32 R7, RZ, RZ, RZ ;  /* 0x000000ffff077224 */ /* 0x000fcc00078e00ff */
[----:B------:R0:W5:Y:S01]  /*10730*/  @!P1 LDG.E R7, desc[UR48][R10.64] ;  /* 0x000000300a079981 */ /* 0x000162000c1e1900 */
[----:B------:R-:W-:Y:S02]  /*10740*/  ISETP.GT.AND P1, PT, R0, RZ, PT ;  /* 0x000000ff0000720c */ /* 0x000fe40003f24270 */
[----:B--2---:R-:W-:-:S03]  /*10750*/  SHF.R.S32.HI R28, RZ, 0x1f, R4 ;  /* 0x0000001fff1c7819 */ /* 0x004fc60000011404 */
[----:B0-----:R-:W-:Y:S08]  /*10760*/  @!P2 BRA `(.L_x_15036) ;  /* 0x000000000004a947 */ /* 0x001ff00003800000 */
[----:B------:R-:W-:Y:S01]  /*10770*/  BPT.TRAP 0x1 ;  /* 0x000000040000795c */ /* 0x000fe20000300000 */
.L_x_15036:
[----:B------:R-:W-:Y:S01]  /*10780*/  IMAD R0, R12, 0x8, R16 ;  /* 0x000000080c007824 */ /* 0x000fe200078e0210 */
[----:B------:R-:W-:Y:S01]  /*10790*/  SHF.L.U32 R29, R2, 0x1f, RZ ;  /* 0x0000001f021d7819 */ /* 0x000fe200000006ff */
[----:B------:R-:W-:Y:S01]  /*107a0*/  BSSY B0, `(.L_x_15037) ;  /* 0x0000004000007945 */ /* 0x000fe20003800000 */
[----:B------:R-:W-:Y:S02]  /*107b0*/  SHF.R.S32.HI R27, RZ, 0x1f, R9 ;  /* 0x0000001fff1b7819 */ /* 0x000fe40000011409 */
[----:B------:R-:W0:Y:S02]  /*107c0*/  SYNCS.PHASECHK.TRANS64.TRYWAIT P0, [R0+URZ+0x13280], R29 ;  /* 0x0132801d000075a7 */ /* 0x000e24000800017f */
[----:B0-----:R-:W-:Y:S05]  /*107d0*/  @!P0 BRA `(.L_x_15038) ;  /* 0x0000003400ec8947 */ /* 0x001fea0003800000 */
.L_x_15128:
[----:B------:R-:W-:Y:S05]  /*107e0*/  BSYNC B0 ;  /* 0x0000000000007941 */ /* 0x000fea0003800000 */
.L_x_15037:
[----:B------:R-:W2:Y:S01]  /*107f0*/  LDL R2, [R1+0x8] ;  /* 0x0000080001027983 */ /* 0x000ea20000100800 */
[----:B------:R-:W-:Y:S01]  /*10800*/  ULDC.64 UR4, c[0x0][0x328] ;  /* 0x0000ca0000047ab9 */ /* 0x000fe20000000a00 */
[----:B------:R-:W-:Y:S02]  /*10810*/  ULDC.64 UR6, c[0x0][0x338] ;  /* 0x0000ce0000067ab9 */ /* 0x000fe40000000a00 */
[----:B------:R-:W3:Y:S04]  /*10820*/  LDL R6, [R1+0x14] ;  /* 0x0000140001067983 */ /* 0x000ee80000100800 */
[----:B------:R-:W4:Y:S04]  /*10830*/  LDL R12, [R1+0x24] ;  /* 0x00002400010c7983 */ /* 0x000f280000100800 */
[----:B------:R-:W4:Y:S01]  /*10840*/  LDL R11, [R1] ;  /* 0x00000000010b7983 */ /* 0x000f220000100800 */
        /* <DEDUP_REMOVED lines=32> */
[----:B------:R-:W1:Y:S01]  /*10a50*/  S2R R3, SR_TID.X ;  /* 0x0000000000037919 */ /* 0x000e620000002100 */
[----:B------:R-:W-:Y:S01]  /*10a60*/  IMAD.IADD R6, R16, 0x1, R6 ;  /* 0x0000000110067824 */ /* 0x000fe200078e0206 */
        /* <DEDUP_REMOVED lines=16> */
[----:B-1----:R-:W-:-:S04]  /*10b70*/  IADD3 R2, P0, R11, R2, RZ ;  /* 0x000000020b027210 */ /* 0x002fc80007f1e0ff */
[----:B--2---:R-:W-:-:S05]  /*10b80*/  IADD3.X R3, RZ, R3, RZ, P0, !PT ;  /* 0x00000003ff037210 */ /* 0x004fca00007fe4ff */
[----:B------:R1:W-:Y:S04]  /*10b90*/  LDGSTS.E.BYPASS.LTC128B.128 [R6+0x7000], desc[UR48][R2.64], !P2 ;  /* 0x0700000002067fae */ /* 0x0003e8000d101d70 */
[----:B-1----:R-:W1:Y:S02]  /*10ba0*/  SHFL.IDX PT, R2, R5, 0x3, 0x1c1f ;  /* 0x007c1f0005027f89 */ /* 0x002e6400000e0000 */
[----:B-1----:R-:W-:-:S05]  /*10bb0*/  IADD3 R2, P0, R11, R2, RZ ;  /* 0x000000020b027210 */ /* 0x002fca0007f1e0ff */
[----:B------:R-:W-:-:S05]  /*10bc0*/  IMAD.X R3, RZ, RZ, R10, P0 ;  /* 0x000000ffff037224 */ /* 0x000fca00000e060a */
[----:B------:R1:W-:Y:S04]  /*10bd0*/  LDGSTS.E.BYPASS.LTC128B.128 [R6+0x7800], desc[UR48][R2.64], !P2 ;  /* 0x0780000002067fae */ /* 0x0003e8000d101d70 */
[----:B-1----:R1:W2:Y:S02]  /*10be0*/  SHFL.IDX PT, R2, R19, RZ, 0x1c1f ;  /* 0x001c1fff13027589 */ /* 0x0022a400000e0000 */
.L_x_15140:
        /* <DEDUP_REMOVED lines=11> */
.L_x_15040:
        /* <DEDUP_REMOVED lines=11> */
.L_x_15041:
[----:B------:R2:W-:Y:S01]  /*10d50*/  SYNCS.ARRIVE.TRANS64.A1T0 RZ, [R0+URZ+0x13270], RZ ;  /* 0x013270ff00ff79a7 */ /* 0x0005e2000810003f */
[----:B------:R-:W-:Y:S05]  /*10d60*/  @!P3 BRA `(.L_x_15042) ;  /* 0x000000000004b947 */ /* 0x000fea0003800000 */
[----:B------:R-:W-:Y:S01]  /*10d70*/  BPT.TRAP 0x1 ;  /* 0x000000040000795c */ /* 0x000fe20000300000 */
.L_x_15042:
[----:B------:R-:W3:Y:S01]  /*10d80*/  SYNCS.PHASECHK.TRANS64.TRYWAIT P0, [R0+URZ+0x13240], R29 ;  /* 0x0132401d000075a7 */ /* 0x000ee2000800017f */
[----:B------:R-:W-:Y:S04]  /*10d90*/  BSSY B0, `(.L_x_15043) ;  /* 0x0000002000007945 */ /* 0x000fe80003800000 */
[----:B---3--:R-:W-:Y:S05]  /*10da0*/  @!P0 BRA `(.L_x_15044) ;  /* 0x0000003800288947 */ /* 0x008fea0003800000 */
.L_x_15141:
[----:B------:R-:W-:Y:S05]  /*10db0*/  BSYNC B0 ;  /* 0x0000000000007941 */ /* 0x000fea0003800000 */
.L_x_15043:
        /* <DEDUP_REMOVED lines=39> */
[----:B------:R-:W-:Y:S01]  /*11030*/  SHFL.IDX PT, R8, R8, RZ, 0x1c1f ;  /* 0x001c1fff08087589 */ /* 0x000fe200000e0000 */
[----:B----4-:R-:W-:-:S05]  /*11040*/  IADD3 R2, P0, R10, R2, RZ ;  /* 0x000000020a027210 */ /* 0x010fca0007f1e0ff */
[----:B-----5:R-:W-:-:S05]  /*11050*/  IMAD.X R3, RZ, RZ, R3, P0 ;  /* 0x000000ffff037224 */ /* 0x020fca00000e0603 */
        /* <DEDUP_REMOVED lines=13> */
[----:B----4-:R-:W-:-:S04]  /*11130*/  IADD3 R2, P0, R10, R2, RZ ;  /* 0x000000020a027210 */ /* 0x010fc80007f1e0ff */
[----:B------:R-:W-:-:S05]  /*11140*/  IADD3.X R3, RZ, R5, RZ, P0, !PT ;  /* 0x00000005ff037210 */ /* 0x000fca00007fe4ff */
[----:B------:R4:W-:Y:S04]  /*11150*/  LDGSTS.E.BYPASS.LTC128B.128 [R6+0xf800], desc[UR48][R2.64], !P2 ;  /* 0x0f80000002067fae */ /* 0x0009e8000d101d70 */
[----:B----4-:R4:W0:Y:S02]  /*11160*/  SHFL.IDX PT, R2, R7, RZ, 0x1c1f ;  /* 0x001c1fff07027589 */ /* 0x01082400000e0000 */
.L_x_15153:
        /* <DEDUP_REMOVED lines=8> */
.L_x_15046:
        /* <DEDUP_REMOVED lines=11> */
.L_x_15047:
[----:B------:R2:W-:Y:S02]  /*112a0*/  SYNCS.ARRIVE.TRANS64.A1T0 RZ, [R0+URZ+0x13230], RZ ;  /* 0x013230ff00ff79a7 */ /* 0x0005e4000810003f */
[----:B--23--:R-:W-:-:S05]  /*112b0*/  IMAD.U32 R0, RZ, RZ, UR46 ;  /* 0x0000002eff007e24 */ /* 0x00cfca000f8e00ff */
[----:B------:R-:W-:-:S13]  /*112c0*/  ISETP.NE.AND P0, PT, R0, 0x3, PT ;  /* 0x000000030000780c */ /* 0x000fda0003f05270 */
[----:B------:R-:W-:Y:S05]  /*112d0*/  @!P0 BRA `(.L_x_15048) ;  /* 0x0000000000048947 */ /* 0x000fea0003800000 */
[----:B------:R-:W-:Y:S01]  /*112e0*/  BPT.TRAP 0x1 ;  /* 0x000000040000795c */ /* 0x000fe20000300000 */
.L_x_15048:
[----:B------:R-:W-:Y:S01]  /*112f0*/  LOP3.LUT R0, R21, 0x1, RZ, 0x3c, !PT ;  /* 0x0000000115007812 */ /* 0x000fe200078e3cff */
[----:B------:R-:W-:Y:S01]  /*11300*/  IMAD R2, R20, 0x8, R16 ;  /* 0x0000000814027824 */ /* 0x000fe200078e0210 */
[----:B------:R-:W-:Y:S02]  /*11310*/  BSSY B0, `(.L_x_15049) ;  /* 0x0000004000007945 */ /* 0x000fe40003800000 */
[----:B------:R-:W-:-:S04]  /*11320*/  SHF.L.U32 R0, R0, 0x1f, RZ ;  /* 0x0000001f00007819 */ /* 0x000fc800000006ff */
[----:B------:R-:W0:Y:S02]  /*11330*/  SYNCS.PHASECHK.TRANS64.TRYWAIT P2, [R2+URZ+0x13270], R0 ;  /* 0x01327000020075a7 */ /* 0x000e24000804017f */
[----:B0-----:R-:W-:Y:S05]  /*11340*/  @!P2 BRA `(.L_x_15050) ;  /* 0x000000380030a947 */ /* 0x001fea0003800000 */
.L_x_15154:
[----:B------:R-:W-:Y:S05]  /*11350*/  BSYNC B0 ;  /* 0x0000000000007941 */ /* 0x000fea0003800000 */
.L_x_15049:
[----:B------:R-:W-:-:S05]  /*11360*/  IMAD.U32 R3, RZ, RZ, UR45 ;  /* 0x0000002dff037e24 */ /* 0x000fca000f8e00ff */
[----:B------:R-:W-:-:S13]  /*11370*/  ISETP.NE.AND P2, PT, R3, 0x3, PT ;  /* 0x000000030300780c */ /* 0x000fda0003f45270 */
[----:B------:R-:W-:Y:S05]  /*11380*/  @!P2 BRA `(.L_x_15051) ;  /* 0x000000000004a947 */ /* 0x000fea0003800000 */
[----:B------:R-:W-:Y:S01]  /*11390*/  BPT.TRAP 0x1 ;  /* 0x000000040000795c */ /* 0x000fe20000300000 */
.L_x_15051:
[----:B------:R-:W-:Y:S01]  /*113a0*/  SHF.L.U32 R3, R21, 0x1f, RZ ;  /* 0x0000001f15037819 */ /* 0x000fe200000006ff */
[----:B0-----:R-:W-:-:S03]  /*113b0*/  IMAD R0, R20, 0x2800, RZ ;  /* 0x0000280014007824 */ /* 0x001fc600078e02ff */
[----:B------:R-:W0:Y:S02]  /*113c0*/  SYNCS.PHASECHK.TRANS64.TRYWAIT P2, [R2+URZ+0x13260], R3 ;  /* 0x01326003020075a7 */ /* 0x000e24000804017f */
[----:B0-----:R-:W-:Y:S05]  /*113d0*/  @!P2 BRA `(.L_x_15052) ;  /* 0x000000380020a947 */ /* 0x001fea0003800000 */
.L_x_15155:
[----:B0-----:R-:W-:Y:S01]  /*113e0*/  LOP3.LUT R3, R0, R24, RZ, 0xfc, !PT ;  /* 0x0000001800037212 */ /* 0x001fe200078efcff */
[----:B------:R-:W-:Y:S05]  /*113f0*/  WARPSYNC.ALL ;  /* 0x0000000000007948 */ /* 0x000fea0003800000 */
[----:B------:R-:W-:Y:S01]  /*11400*/  IMAD.IADD R5, R16, 0x1, R3 ;  /* 0x0000000110057824 */ /* 0x000fe200078e0203 */
[----:B------:R-:W-:Y:S01]  /*11410*/  LOP3.LUT R3, R0, R23, RZ, 0xfc, !PT ;  /* 0x0000001700037212 */ /* 0x000fe200078efcff */
[----:B------:R-:W-:-:S03]  /*11420*/  IMAD.U32 R12, RZ, RZ, UR45 ;  /* 0x0000002dff0c7e24 */ /* 0x000fc6000f8e00ff */
[----:B------:R-:W-:Y:S01]  /*11430*/  IADD3 R3, R22, R3, RZ ;  /* 0x0000000316037210 */ /* 0x000fe20007ffe0ff */
[----:B----4-:R-:W0:Y:S01]  /*11440*/  LDSM.16.MT88.4 R4, [R5+0x6000] ;  /* 0x006000000504783b */ /* 0x010e220000004200 */
[----:B------:R-:W-:Y:S02]  /*11450*/  ISETP.NE.AND P2, PT, R12, 0x3, PT ;  /* 0x000000030c00780c */ /* 0x000fe40003f45270 */
        /* <DEDUP_REMOVED lines=32> */
[----:B------:R-:W-:-:S04]  /*11660*/  IMAD.IADD R3, R22, 0x1, R3 ;  /* 0x0000000116037824 */ /* 0x000fc800078e0203 */
        /* <DEDUP_REMOVED lines=24> */
.L_x_15053:
[----:B--2---:R2:W-:Y:S01]  /*117f0*/  SYNCS.ARRIVE.TRANS64.A1T0 RZ, [R2+URZ+0x13250], RZ ;  /* 0x013250ff02ff79a7 */ /* 0x0045e2000810003f */
[----:B------:R-:W-:Y:S06]  /*11800*/  BAR.SYNC.DEFER_BLOCKING 0x2, 0x80 ;  /* 0x0082000000007b1d */ /* 0x000fec0000010000 */
[----:B------:R-:W-:Y:S05]  /*11810*/  @!P0 BRA `(.L_x_15054) ;  /* 0x0000000000048947 */ /* 0x000fea0003800000 */
[----:B------:R-:W-:Y:S01]  /*11820*/  BPT.TRAP 0x1 ;  /* 0x000000040000795c */ /* 0x000fe20000300000 */
.L_x_15054:
[----:B0-----:R-:W3:Y:S01]  /*11830*/  LDL R0, [R1+0x20] ;  /* 0x0000200001007983 */ /* 0x001ee20000100800 */
[----:B--2---:R-:W-:-:S03]  /*11840*/  IADD3 R2, R2, 0x13280, RZ ;  /* 0x0001328002027810 */ /* 0x004fc60007ffe0ff */
[----:B------:R2:W5:Y:S04]  /*11850*/  LDL R21, [R1+0xc] ;  /* 0x00000c0001157983 */ /* 0x0005680000100800 */
[----:B------:R2:W5:Y:S01]  /*11860*/  LDL R20, [R1] ;  /* 0x0000000001147983 */ /* 0x0005620000100800 */
[----:B---3--:R-:W-:-:S04]  /*11870*/  PRMT R2, R0, 0x654, R2 ;  /* 0x0000065400027816 */ /* 0x008fc80000000002 */
[----:B------:R2:W-:Y:S01]  /*11880*/  SYNCS.ARRIVE.TRANS64.RED.A1T0 RZ, [R2+URZ], RZ ;  /* 0x000000ff02ff79a7 */ /* 0x0005e2000810043f */
[----:B------:R-:W-:Y:S05]  /*11890*/  @P1 BRA `(.L_x_15055) ;  /* 0xffffffe800981947 */ /* 0x000fea000383ffff */
.L_x_15035:
[----:B------:R-:W3:Y:S01]  /*118a0*/  S2R R0, SR_TID.X ;  /* 0x0000000000007919 */ /* 0x000ee20000002100 */
[----:B------:R-:W-:Y:S01]  /*118b0*/  BSSY B0, `(.L_x_15056) ;  /* 0x0000012000007945 */ /* 0x000fe20003800000 */
[----:B------:R-:W-:Y:S01]  /*118c0*/  IMAD.U32 R6, RZ, RZ, UR46 ;  /* 0x0000002eff067e24 */ /* 0x000fe2000f8e00ff */
[----:B---3--:R-:W-:-:S04]  /*118d0*/  LOP3.LUT R0, R0, 0x7f, RZ, 0xc0, !PT ;  /* 0x0000007f00007812 */ /* 0x008fc800078ec0ff */
[----:B------:R-:W-:-:S13]  /*118e0*/  ISETP.NE.AND P0, PT, R0, RZ, PT ;  /* 0x000000ff0000720c */ /* 0x000fda0003f05270 */
[----:B------:R-:W-:Y:S05]  /*118f0*/  @P0 BRA `(.L_x_15057) ;  /* 0x0000000000340947 */ /* 0x000fea0003800000 */
[----:B------:R-:W3:Y:S01]  /*11900*/  S2R R5, SR_LANEID ;  /* 0x0000000000057919 */ /* 0x000ee20000000000 */
[----:B------:R-:W-:Y:S01]  /*11910*/  VOTEU.ANY UR4, UPT, PT ;  /* 0x0000000000047886 */ /* 0x000fe200038e0100 */
[----:B0-2---:R-:W0:Y:S01]  /*11920*/  LDC.64 R2, c[0x0][0xc80] ;  /* 0x00032000ff027b82 */ /* 0x005e220000000a00 */
[----:B------:R-:W3:Y:S02]  /*11930*/  FLO.U32 R0, UR4 ;  /* 0x0000000400007d00 */ /* 0x000ee400080e0000 */
[----:B---3--:R-:W-:-:S06]  /*11940*/  ISETP.EQ.U32.AND P1, PT, R0, R5, PT ;  /* 0x000000050000720c */ /* 0x008fcc0003f22070 */
[----:B------:R-:W0:Y:S07]  /*11950*/  POPC R5, UR4 ;  /* 0x0000000400057d09 */ /* 0x000e2e0008000000 */
[----:B0-----:R-:W2:Y:S01]  /*11960*/  @P1 ATOMG.E.ADD.STRONG.GPU PT, R3, desc[UR48][R2.64], R5 ;  /* 0x00000005020319a8 */ /* 0x001ea200081ee1f0 */
[----:B------:R-:W0:Y:S02]  /*11970*/  S2R R4, SR_LTMASK ;  /* 0x0000000000047919 */ /* 0x000e240000003900 */
[----:B0-----:R-:W-:-:S04]  /*11980*/  LOP3.LUT R4, R4, UR4, RZ, 0xc0, !PT ;  /* 0x0000000404047c12 */ /* 0x001fc8000f8ec0ff */
[----:B------:R-:W0:Y:S01]  /*11990*/  POPC R7, R4 ;  /* 0x0000000400077309 */ /* 0x000e220000000000 */
[----:B--2---:R-:W0:Y:S02]  /*119a0*/  SHFL.IDX PT, R0, R3, R0, 0x1f ;  /* 0x00001f0003007589 */ /* 0x004e2400000e0000 */
[----:B0-----:R-:W-:-:S05]  /*119b0*/  IADD3 R0, R0, UR47, R7 ;  /* 0x0000002f00007c10 */ /* 0x001fca000fffe007 */
[----:B------:R3:W-:Y:S02]  /*119c0*/  STL [R1+0x28], R0 ;  /* 0x0000280001007387 */ /* 0x0007e40000100800 */
.L_x_15057:
[----:B------:R-:W-:Y:S05]  /*119d0*/  BSYNC B0 ;  /* 0x0000000000007941 */ /* 0x000fea0003800000 */
.L_x_15056:
[----:B------:R-:W-:-:S13]  /*119e0*/  ISETP.NE.AND P1, PT, R6, 0x3, PT ;  /* 0x000000030600780c */ /* 0x000fda0003f25270 */
[----:B------:R-:W-:Y:S05]  /*119f0*/  @!P1 BRA `(.L_x_15058) ;  /* 0x0000000000049947 */ /* 0x000fea0003800000 */
[----:B------:R-:W-:Y:S01]  /*11a00*/  BPT.TRAP 0x1 ;  /* 0x000000040000795c */ /* 0x000fe20000300000 */
.L_x_15058:
[----:B--2---:R-:W0:Y:S04]  /*11a10*/  LDL R2, [R1+0xc] ;  /* 0x00000c0001027983 */ /* 0x004e280000100800 */
[----:B---3--:R-:W2:Y:S01]  /*11a20*/  LDL R0, [R1] ;  /* 0x0000000001007983 */ /* 0x008ea20000100800 */
[----:B------:R-:W-:Y:S01]  /*11a30*/  BSSY B0, `(.L_x_15059) ;  /* 0x0000006000007945 */ /* 0x000fe20003800000 */
[----:B0-----:R-:W-:-:S04]  /*11a40*/  LOP3.LUT R3, R2, 0x1, RZ, 0x3c, !PT ;  /* 0x0000000102037812 */ /* 0x001fc800078e3cff */
[----:B------:R-:W-:Y:S01]  /*11a50*/  SHF.L.U32 R3, R3, 0x1f, RZ ;  /* 0x0000001f03037819 */ /* 0x000fe200000006ff */
[----:B--2---:R-:W-:-:S04]  /*11a60*/  IMAD R0, R0, 0x8, R16 ;  /* 0x0000000800007824 */ /* 0x004fc800078e0210 */
[----:B------:R-:W0:Y:S02]  /*11a70*/  SYNCS.PHASECHK.TRANS64.TRYWAIT P2, [R0+URZ+0x13270], R3 ;  /* 0x01327003000075a7 */ /* 0x000e24000804017f */
[----:B0-----:R-:W-:Y:S05]  /*11a80*/  @!P2 BRA `(.L_x_15060) ;  /* 0x000000300088a947 */ /* 0x001fea0003800000 */
.L_x_15156:
[----:B------:R-:W-:Y:S05]  /*11a90*/  BSYNC B0 ;  /* 0x0000000000007941 */ /* 0x000fea0003800000 */
.L_x_15059:
[----:B------:R-:W-:-:S05]  /*11aa0*/  IMAD.U32 R2, RZ, RZ, UR45 ;  /* 0x0000002dff027e24 */ /* 0x000fca000f8e00ff */
[----:B------:R-:W-:-:S13]  /*11ab0*/  ISETP.NE.AND P2, PT, R2, 0x3, PT ;  /* 0x000000030200780c */ /* 0x000fda0003f45270 */
[----:B------:R-:W-:Y:S05]  /*11ac0*/  @!P2 BRA `(.L_x_15061) ;  /* 0x000000000004a947 */ /* 0x000fea0003800000 */
[----:B------:R-:W-:Y:S01]  /*11ad0*/  BPT.TRAP 0x1 ;  /* 0x000000040000795c */ /* 0x000fe20000300000 */
.L_x_15061:
[----:B------:R-:W0:Y:S02]  /*11ae0*/  LDL R2, [R1+0xc] ;  /* 0x00000c0001027983 */ /* 0x000e240000100800 */
[----:B0-----:R-:W-:-:S04]  /*11af0*/  SHF.L.U32 R3, R2, 0x1f, RZ ;  /* 0x0000001f02037819 */ /* 0x001fc800000006ff */
[----:B------:R-:W0:Y:S02]  /*11b00*/  SYNCS.PHASECHK.TRANS64.TRYWAIT P2, [R0+URZ+0x13260], R3 ;  /* 0x01326003000075a7 */ /* 0x000e24000804017f */
[----:B0-----:R-:W-:Y:S05]  /*11b10*/  @!P2 BRA `(.L_x_15062) ;  /* 0x000000300078a947 */ /* 0x001fea0003800000 */
.L_x_15157:
[----:B------:R-:W2:Y:S01]  /*11b20*/  LDL R14, [R1] ;  /* 0x00000000010e7983 */ /* 0x000ea20000100800 */
[----:B------:R-:W-:Y:S05]  /*11b30*/  WARPSYNC.ALL ;  /* 0x0000000000007948 */ /* 0x000fea0003800000 */
[----:B------:R-:W-:-:S05]  /*11b40*/  IMAD.U32 R15, RZ, RZ, UR45 ;  /* 0x0000002dff0f7e24 */ /* 0x000fca000f8e00ff */
[----:B------:R-:W-:Y:S01]  /*11b50*/  ISETP.NE.AND P2, PT, R15, 0x3, PT ;  /* 0x000000030f00780c */ /* 0x000fe20003f45270 */
[----:B--2---:R-:W-:-:S05]  /*11b60*/  IMAD R2, R14, 0x2800, RZ ;  /* 0x000028000e027824 */ /* 0x004fca00078e02ff */
[----:B0-----:R-:W-:-:S05]  /*11b70*/  LOP3.LUT R3, R2, R24, RZ, 0xfc, !PT ;  /* 0x0000001802037212 */ /* 0x001fca00078efcff */
[----:B------:R-:W-:Y:S01]  /*11b80*/  IMAD.IADD R4, R16, 0x1, R3 ;  /* 0x0000000110047824 */ /* 0x000fe200078e0203 */
[----:B------:R-:W-:-:S05]  /*11b90*/  LOP3.LUT R3, R2, R23, RZ, 0xfc, !PT ;  /* 0x0000001702037212 */ /* 0x000fca00078efcff */
[----:B------:R-:W0:Y:S01]  /*11ba0*/  LDSM.16.MT88.4 R4, [R4+0x6000] ;  /* 0x006000000404783b */ /* 0x000e220000004200 */
[----:B------:R-:W-:Y:S02]  /*11bb0*/  IMAD.IADD R12, R22, 0x1, R3 ;  /* 0x00000001160c7824 */ /* 0x000fe400078e0203 */
[----:B------:R-:W-:Y:S01]  /*11bc0*/  VIADD R3, R2, 0x800 ;  /* 0x0000080002037836 */ /* 0x000fe20000000000 */
[C-C-:B0-----:R-:W-:Y:S02]  /*11bd0*/  PRMT R8, R4.reuse, 0x6420, R5.reuse ;  /* 0x0000642004087816 */ /* 0x141fe40000000005 */
[----:B------:R-:W-:Y:S02]  /*11be0*/  PRMT R9, R4, 0x7531, R5 ;  /* 0x0000753104097816 */ /* 0x000fe40000000005 */
[----:B------:R-:W-:Y:S02]  /*11bf0*/  LOP3.LUT R5, R3, R24, RZ, 0xfc, !PT ;  /* 0x0000001803057212 */ /* 0x000fe400078efcff */
[----:B------:R-:W-:-:S02]  /*11c00*/  PRMT R10, R6, 0x6420, R7 ;  /* 0x00006420060a7816 */ /* 0x000fc40000000007 */
[----:B------:R-:W-:Y:S02]  /*11c10*/  PRMT R11, R6, 0x7531, R7 ;  /* 0x00007531060b7816 */ /* 0x000fe40000000007 */
[----:B------:R-:W-:Y:S02]  /*11c20*/  IADD3 R6, R16, R5, RZ ;  /* 0x0000000510067210 */ /* 0x000fe40007ffe0ff */
[----:B------:R-:W-:Y:S01]  /*11c30*/  LOP3.LUT R3, R3, R23, RZ, 0xfc, !PT ;  /* 0x0000001703037212 */ /* 0x000fe200078efcff */
[----:B------:R-:W-:Y:S04]  /*11c40*/  STSM.16.M88.4 [R12], R8 ;  /* 0x000000080c007844 */ /* 0x000fe80000000200 */
[----:B------:R-:W0:Y:S01]  /*11c50*/  LDSM.16.MT88.4 R4, [R6+0x6000] ;  /* 0x006000000604783b */ /* 0x000e220000004200 */
[----:B------:R-:W-:-:S02]  /*11c60*/  IMAD.IADD R13, R22, 0x1, R3 ;  /* 0x00000001160d7824 */ /* 0x000fc400078e0203 */
[----:B------:R-:W-:Y:S01]  /*11c70*/  VIADD R3, R2, 0x1000 ;  /* 0x0000100002037836 */ /* 0x000fe20000000000 */
[C-C-:B0-----:R-:W-:Y:S02]  /*11c80*/  PRMT R8, R4.reuse, 0x6420, R5.reuse ;  /* 0x0000642004087816 */ /* 0x141fe40000000005 */
[----:B------:R-:W-:Y:S02]  /*11c90*/  PRMT R9, R4, 0x7531, R5 ;  /* 0x0000753104097816 */ /* 0x000fe40000000005 */
[C---:B------:R-:W-:Y:S02]  /*11ca0*/  LOP3.LUT R5, R3.reuse, R24, RZ, 0xfc, !PT ;  /* 0x0000001803057212 */ /* 0x040fe400078efcff */
        /* <DEDUP_REMOVED lines=9> */
[----:B0-----:R-:W-:-:S05]  /*11d40*/  LOP3.LUT R13, R2, R23, RZ, 0xfc, !PT ;  /* 0x00000017020d7212 */ /* 0x001fca00078efcff */
[----:B------:R-:W-:Y:S01]  /*11d50*/  IMAD.IADD R13, R22, 0x1, R13 ;  /* 0x00000001160d7824 */ /* 0x000fe200078e020d */
[C-C-:B--2---:R-:W-:Y:S02]  /*11d60*/  PRMT R8, R4.reuse, 0x6420, R5.reuse ;  /* 0x0000642004087816 */ /* 0x144fe40000000005 */
[----:B------:R-:W-:Y:S02]  /*11d70*/  PRMT R9, R4, 0x7531, R5 ;  /* 0x0000753104097816 */ /* 0x000fe40000000005 */
[C---:B------:R-:W-:Y:S02]  /*11d80*/  LOP3.LUT R5, R3.reuse, R24, RZ, 0xfc, !PT ;  /* 0x0000001803057212 */ /* 0x040fe400078efcff */
        /* <DEDUP_REMOVED lines=28> */
.L_x_15063:
[----:B--2---:R2:W-:Y:S01]  /*11f50*/  SYNCS.ARRIVE.TRANS64.A1T0 RZ, [R0+URZ+0x13250], RZ ;  /* 0x013250ff00ff79a7 */ /* 0x0045e2000810003f */
[----:B------:R-:W-:Y:S06]  /*11f60*/  BAR.SYNC.DEFER_BLOCKING 0x2, 0x80 ;  /* 0x0082000000007b1d */ /* 0x000fec0000010000 */
[----:B------:R-:W-:Y:S05]  /*11f70*/  @!P1 BRA `(.L_x_15064) ;  /* 0x0000000000049947 */ /* 0x000fea0003800000 */
[----:B------:R-:W-:Y:S01]  /*11f80*/  BPT.TRAP 0x1 ;  /* 0x000000040000795c */ /* 0x000fe20000300000 */
.L_x_15064:
        /* <DEDUP_REMOVED lines=10> */
[----:B------:R2:W-:Y:S04]  /*12030*/  STL [R1], R0 ;  /* 0x0000000001007387 */ /* 0x0005e80000100800 */
[----:B------:R2:W-:Y:S02]  /*12040*/  STL [R1+0xc], R3 ;  /* 0x00000c0301007387 */ /* 0x0005e40000100800 */
.L_x_15005:
[----:B------:R-:W-:Y:S05]  /*12050*/  BSYNC B7 ;  /* 0x0000000000077941 */ /* 0x000fea0003800000 */
.L_x_15003:
[----:B--2---:R-:W2:Y:S04]  /*12060*/  LDL R3, [R1+0x8] ;  /* 0x0000080001037983 */ /* 0x004ea80000100800 */
[----:B---3--:R3:W5:Y:S04]  /*12070*/  LDL R0, [R1+0x20] ;  /* 0x0000200001007983 */ /* 0x0087680000100800 */
[----:B------:R3:W5:Y:S01]  /*12080*/  LDL R2, [R1+0x28] ;  /* 0x0000280001027983 */ /* 0x0007620000100800 */
[----:B--2---:R-:W-:-:S13]  /*12090*/  LOP3.LUT P1, RZ, R3, 0x80, RZ, 0xc0, !PT ;  /* 0x0000008003ff7812 */ /* 0x004fda000782c0ff */
[----:B---3--:R-:W-:Y:S05]  /*120a0*/  @!P1 BRA `(.L_x_15065) ;  /* 0x0000000000289947 */ /* 0x008fea0003800000 */
[----:B------:R-:W2:Y:S08]  /*120b0*/  S2UR UR4, SR_CgaCtaId ;  /* 0x00000000000479c3 */ /* 0x000eb00000008800 */
[----:B------:R-:W-:Y:S01]  /*120c0*/  BAR.SYNC.DEFER_BLOCKING 0x5, 0x200 ;  /* 0x0148000000007b1d */ /* 0x000fe20000010000 */
[----:B------:R-:W-:Y:S02]  /*120d0*/  MOV R16, 0x400 ;  /* 0x0000040000107802 */ /* 0x000fe40000000f00 */
[----:B--2--5:R-:W-:-:S04]  /*120e0*/  MOV R0, UR4 ;  /* 0x0000000400007c02 */ /* 0x024fc80008000f00 */
[----:B------:R-:W-:Y:S01]  /*120f0*/  LEA R16, R0, R16, 0x18 ;  /* 0x0000001000107211 */ /* 0x000fe200078ec0ff */
[----:B------:R-:W-:Y:S04]  /*12100*/  STL [R1+0x20], R0 ;  /* 0x0000200001007387 */ /* 0x000fe80000100800 */
[----:B------:R-:W2:Y:S04]  /*12110*/  LDS R2, [R16+0x132d0] ;  /* 0x0132d00010027984 */ /* 0x000ea80000000800 */
[----:B--2---:R2:W-:Y:S01]  /*12120*/  STL [R1+0x28], R2 ;  /* 0x0000280201007387 */ /* 0x0045e20000100800 */
[----:B------:R-:W-:Y:S06]  /*12130*/  BAR.ARV 0x4, 0x200 ;  /* 0x0108000000007b1d */ /* 0x000fec0000002000 */
[----:B------:R-:W-:Y:S05]  /*12140*/  BRA `(.L_x_15066) ;  /* 0x0000000000287947 */ /* 0x000fea0003800000 */
.L_x_15065:
        /* <DEDUP_REMOVED lines=10> */
.L_x_15066:
[----:B---3--:R-:W3:Y:S01]  /*121f0*/  LDL R0, [R1+0x28] ;  /* 0x0000280001007983 */ /* 0x008ee20000100800 */
[----:B------:R-:W-:Y:S02]  /*12200*/  ULDC UR4, c[0x0][0xc38] ;  /* 0x00030e0000047ab9 */ /* 0x000fe40000000800 */
[----:B---3--:R-:W-:-:S13]  /*12210*/  ISETP.GE.AND P0, PT, R0, UR4, PT ;  /* 0x0000000400007c0c */ /* 0x008fda000bf06270 */
[----:B------:R-:W-:Y:S05]  /*12220*/  @!P0 BRA `(.L_x_15067) ;  /* 0xffffffb400888947 */ /* 0x000fea000383ffff */
.L_x_15000:
        /* <DEDUP_REMOVED lines=12> */
.L_x_15158:
[----:B------:R-:W-:Y:S05]  /*122f0*/  BSYNC B0 ;  /* 0x0000000000007941 */ /* 0x000fea0003800000 */
.L_x_15068:
[----:B------:R-:W-:-:S03]  /*12300*/  UMOV UR4, 0xffffffff ;  /* 0xffffffff00047882 */ /* 0x000fc60000000000 */
[----:B------:R-:W-:Y:S05]  /*12310*/  BRA.DIV UR4, `(.L_x_15070) ;  /* 0x0000002a04a07947 */ /* 0x000fea000b800000 */
[----:B0-----:R-:W0:Y:S02]  /*12320*/  S2R R0, SR_TID.X ;  /* 0x0000000000007919 */ /* 0x001e240000002100 */
[----:B0-----:R-:W-:-:S04]  /*12330*/  SHF.R.U32.HI R0, RZ, 0x5, R0 ;  /* 0x00000005ff007819 */ /* 0x001fc80000011600 */
[----:B------:R-:W-:-:S05]  /*12340*/  LOP3.LUT R0, R0, 0x3, RZ, 0xc0, !PT ;  /* 0x0000000300007812 */ /* 0x000fca00078ec0ff */
[----:B------:R0:W2:Y:S02]  /*12350*/  SHFL.IDX PT, R14, R0, RZ, 0x1f ;  /* 0x00001fff000e7589 */ /* 0x0000a400000e0000 */
.L_x_15161:
[----:B--2---:R-:W-:Y:S01]  /*12360*/  ISETP.NE.AND P0, PT, R14, RZ, PT ;  /* 0x000000ff0e00720c */ /* 0x004fe20003f05270 */
[----:B------:R-:W-:-:S12]  /*12370*/  BSSY B0, `(.L_x_15071) ;  /* 0x000002f000007945 */ /* 0x000fd80003800000 */
[----:B------:R-:W-:Y:S05]  /*12380*/  @P0 BRA `(.L_x_15072) ;  /* 0x0000000000b40947 */ /* 0x000fea0003800000 */
[----:B------:R-:W-:-:S03]  /*12390*/  UMOV UR4, 0xffffffff ;  /* 0xffffffff00047882 */ /* 0x000fc60000000000 */
[----:B------:R-:W-:Y:S05]  /*123a0*/  BRA.DIV UR4, `(.L_x_15073) ;  /* 0x0000002a04b07947 */ /* 0x000fea000b800000 */
[----:B------:R-:W-:-:S13]  /*123b0*/  ELECT P6, URZ, PT ;  /* 0x00000000003f782f */ /* 0x000fda00038c0000 */
.L_x_15164:
[----:B------:R-:W-:Y:S05]  /*123c0*/  @!P6 BRA `(.L_x_15072) ;  /* 0x0000000000a4e947 */ /* 0x000fea0003800000 */
[----:B------:R-:W-:-:S06]  /*123d0*/  ULOP3.LUT UR4, UR39, 0x2, URZ, 0xfc, !UPT ;  /* 0x0000000227047892 */ /* 0x000fcc000f8efc3f */
[----:B0-----:R-:W-:-:S05]  /*123e0*/  IMAD.U32 R0, RZ, RZ, UR4 ;  /* 0x00000004ff007e24 */ /* 0x001fca000f8e00ff */
[----:B------:R-:W-:-:S13]  /*123f0*/  ISETP.NE.AND P0, PT, R0, 0x3, PT ;  /* 0x000000030000780c */ /* 0x000fda0003f05270 */
[----:B------:R-:W-:Y:S05]  /*12400*/  @!P0 BRA `(.L_x_15074) ;  /* 0x0000000000048947 */ /* 0x000fea0003800000 */
[----:B------:R-:W-:Y:S01]  /*12410*/  BPT.TRAP 0x1 ;  /* 0x000000040000795c */ /* 0x000fe20000300000 */
.L_x_15074:
[----:B------:R-:W2:Y:S04]  /*12420*/  LDL R2, [R1+0xc] ;  /* 0x00000c0001027983 */ /* 0x000ea80000100800 */
[----:B------:R-:W3:Y:S01]  /*12430*/  LDL.LU R0, [R1] ;  /* 0x0000000001007983 */ /* 0x000ee20000300800 */
[----:B--2---:R-:W-:Y:S01]  /*12440*/  SHF.L.U32 R3, R2, 0x1f, RZ ;  /* 0x0000001f02037819 */ /* 0x004fe200000006ff */
[C---:B---3--:R-:W-:Y:S02]  /*12450*/  IMAD R4, R0.reuse, 0x8, R5 ;  /* 0x0000000800047824 */ /* 0x048fe400078e0205 */
[----:B------:R-:W-:Y:S02]  /*12460*/  VIADD R0, R0, 0x1 ;  /* 0x0000000100007836 */ /* 0x000fe40000000000 */
[----:B------:R-:W0:Y:S03]  /*12470*/  SYNCS.PHASECHK.TRANS64.TRYWAIT P1, [R4+URZ+0x13240], R3 ;  /* 0x01324003040075a7 */ /* 0x000e26000802017f */
[----:B------:R-:W-:-:S04]  /*12480*/  ISETP.NE.AND P2, PT, R0, 0x2, PT ;  /* 0x000000020000780c */ /* 0x000fc80003f45270 */
[----:B------:R-:W-:Y:S01]  /*12490*/  SEL R2, RZ, 0x1, P2 ;  /* 0x00000001ff027807 */ /* 0x000fe20001000000 */
[----:B0-----:R-:W-:Y:S08]  /*124a0*/  @!P1 BRA `(.L_x_15075) ;  /* 0x0000002800909947 */ /* 0x001ff00003800000 */
.L_x_15165:
[----:B------:R-:W2:Y:S01]  /*124b0*/  LDL.LU R6, [R1+0xc] ;  /* 0x00000c0001067983 */ /* 0x000ea20000300800 */
[----:B------:R-:W-:Y:S02]  /*124c0*/  SEL R0, R0, RZ, P2 ;  /* 0x000000ff00007207 */ /* 0x000fe40001000000 */
[----:B--2---:R-:W-:Y:S01]  /*124d0*/  LOP3.LUT R2, R6, R2, RZ, 0x3c, !PT ;  /* 0x0000000206027212 */ /* 0x004fe200078e3cff */
[----:B------:R-:W-:Y:S06]  /*124e0*/  @!P0 BRA `(.L_x_15076) ;  /* 0x0000000000048947 */ /* 0x000fec0003800000 */
[----:B------:R-:W-:Y:S01]  /*124f0*/  BPT.TRAP 0x1 ;  /* 0x000000040000795c */ /* 0x000fe20000300000 */
.L_x_15076:
[----:B------:R-:W-:Y:S02]  /*12500*/  LEA R5, R0, R5, 0x3 ;  /* 0x0000000500057211 */ /* 0x000fe400078e18ff */
[----:B------:R-:W-:-:S04]  /*12510*/  SHF.L.U32 R0, R2, 0x1f, RZ ;  /* 0x0000001f02007819 */ /* 0x000fc800000006ff */
[----:B------:R-:W2:Y:S02]  /*12520*/  SYNCS.PHASECHK.TRANS64.TRYWAIT P1, [R5+URZ+0x13240], R0 ;  /* 0x01324000050075a7 */ /* 0x000ea4000802017f */
[----:B--2---:R-:W-:Y:S05]  /*12530*/  @!P1 BRA `(.L_x_15077) ;  /* 0x0000002800809947 */ /* 0x004fea0003800000 */
.L_x_15166:
[----:B------:R-:W-:Y:S05]  /*12540*/  @!P0 BRA `(.L_x_15078) ;  /* 0x0000000000048947 */ /* 0x000fea0003800000 */
[----:B------:R-:W-:Y:S01]  /*12550*/  BPT.TRAP 0x1 ;  /* 0x000000040000795c */ /* 0x000fe20000300000 */
.L_x_15078:
[----:B------:R-:W3:Y:S02]  /*12560*/  SYNCS.PHASECHK.TRANS64.TRYWAIT P1, [R4+URZ+0x13260], R3 ;  /* 0x01326003040075a7 */ /* 0x000ee4000802017f */
[----:B---3--:R-:W-:Y:S05]  /*12570*/  @!P1 BRA `(.L_x_15079) ;  /* 0x0000002800849947 */ /* 0x008fea0003800000 */
.L_x_15167:
[----:B------:R-:W-:Y:S05]  /*12580*/  @!P0 BRA `(.L_x_15080) ;  /* 0x0000000000048947 */ /* 0x000fea0003800000 */
[----:B------:R-:W-:Y:S01]  /*12590*/  BPT.TRAP 0x1 ;  /* 0x000000040000795c */ /* 0x000fe20000300000 */
.L_x_15080:
[----:B------:R-:W4:Y:S02]  /*125a0*/  SYNCS.PHASECHK.TRANS64.TRYWAIT P1, [R5+URZ+0x13260], R0 ;  /* 0x01326000050075a7 */ /* 0x000f24000802017f */
[----:B----4-:R-:W-:Y:S05]  /*125b0*/  @!P1 BRA `(.L_x_15081) ;  /* 0x0000002800889947 */ /* 0x010fea0003800000 */
.L_x_15168:
[----:B------:R-:W-:Y:S05]  /*125c0*/  @!P0 BRA `(.L_x_15082) ;  /* 0x0000000000048947 */ /* 0x000fea0003800000 */
[----:B------:R-:W-:Y:S01]  /*125d0*/  BPT.TRAP 0x1 ;  /* 0x000000040000795c */ /* 0x000fe20000300000 */
.L_x_15082:
[----:B------:R-:W5:Y:S02]  /*125e0*/  SYNCS.PHASECHK.TRANS64.TRYWAIT P1, [R4+URZ+0x13280], R3 ;  /* 0x01328003040075a7 */ /* 0x000f64000802017f */
[----:B-----5:R-:W-:Y:S05]  /*125f0*/  @!P1 BRA `(.L_x_15083) ;  /* 0x00000028008c9947 */ /* 0x020fea0003800000 */
.L_x_15169:
[----:B------:R-:W-:Y:S05]  /*12600*/  @!P0 BRA `(.L_x_15084) ;  /* 0x0000000000048947 */ /* 0x000fea0003800000 */
[----:B------:R-:W-:Y:S01]  /*12610*/  BPT.TRAP 0x1 ;  /* 0x000000040000795c */ /* 0x000fe20000300000 */
.L_x_15084:
[----:B------:R0:W0:Y:S02]  /*12620*/  SYNCS.PHASECHK.TRANS64.TRYWAIT P0, [R5+URZ+0x13280], R0 ;  /* 0x01328000050075a7 */ /* 0x000024000800017f */
[----:B0-----:R-:W-:Y:S05]  /*12630*/  @!P0 NANOSLEEP.SYNCS 0x989680 ;  /* 0x009896800000895d */ /* 0x001fea0003900000 */
[----:B------:R-:W0:Y:S02]  /*12640*/  @!P0 SYNCS.PHASECHK.TRANS64 P0, [R5+URZ+0x13280], R0 ;  /* 0x01328000050085a7 */ /* 0x000e24000800007f */
[----:B0-----:R-:W-:Y:S05]  /*12650*/  @!P0 BRA `(.L_x_15084) ;  /* 0xfffffffc00f08947 */ /* 0x001fea000383ffff */
.L_x_15072:
[----:B------:R-:W-:Y:S05]  /*12660*/  BSYNC B0 ;  /* 0x0000000000007941 */ /* 0x000fea0003800000 */
.L_x_15071:
[----:B------:R-:W-:Y:S05]  /*12670*/  EXIT ;  /* 0x000000000000794d */ /* 0x000fea0003800000 */
.L_x_14959:
[----:B0-----:R-:W-:-:S04]  /*12680*/  IMAD.U32 R3, RZ, RZ, UR45 ;  /* 0x0000002dff037e24 */ /* 0x001fc8000f8e00ff */
[----:B------:R0:W1:Y:S03]  /*12690*/  SYNCS.PHASECHK.TRANS64.TRYWAIT P1, [R3+URZ+0x13200], R6 ;  /* 0x01320006030075a7 */ /* 0x000066000802017f */
[----:B-1----:R-:W-:Y:S05]  /*126a0*/  @!P1 NANOSLEEP.SYNCS 0x989680 ;  /* 0x009896800000995d */ /* 0x002fea0003900000 */
[----:B------:R-:W1:Y:S02]  /*126b0*/  @!P1 SYNCS.PHASECHK.TRANS64 P1, [R3+URZ+0x13200], R6 ;  /* 0x01320006030095a7 */ /* 0x000e64000802007f */
[----:B-1----:R-:W-:Y:S05]  /*126c0*/  @!P1 BRA `(.L_x_14959) ;  /* 0xfffffffc00ec9947 */ /* 0x002fea000383ffff */
[----:B------:R-:W-:Y:S05]  /*126d0*/  BRA `(.L_x_15085) ;  /* 0xfffffef000487947 */ /* 0x000fea000383ffff */
.L_x_14963:
[----:B-1----:R1:W2:Y:S02]  /*126e0*/  SYNCS.PHASECHK.TRANS64.TRYWAIT P1, [R2+URZ+0x13230], R3 ;  /* 0x01323003020075a7 */ /* 0x0022a4000802017f */
[----:B--2---:R-:W-:Y:S05]  /*126f0*/  @!P1 NANOSLEEP.SYNCS 0x989680 ;  /* 0x009896800000995d */ /* 0x004fea0003900000 */
[----:B------:R-:W2:Y:S02]  /*12700*/  @!P1 SYNCS.PHASECHK.TRANS64 P1, [R2+URZ+0x13230], R3 ;  /* 0x01323003020095a7 */ /* 0x000ea4000802007f */
[----:B--2---:R-:W-:Y:S05]  /*12710*/  @!P1 BRA `(.L_x_14963) ;  /* 0xfffffffc00f09947 */ /* 0x004fea000383ffff */
[----:B------:R-:W-:Y:S05]  /*12720*/  BRA `(.L_x_14962) ;  /* 0xfffffef000647947 */ /* 0x000fea000383ffff */
.L_x_14969:
[----:B-1----:R-:W-:-:S04]  /*12730*/  IMAD.U32 R8, RZ, RZ, UR22 ;  /* 0x00000016ff087e24 */ /* 0x002fc8000f8e00ff */
[----:B------:R1:W2:Y:S03]  /*12740*/  SYNCS.PHASECHK.TRANS64.TRYWAIT P1, [R8+URZ+0x13230], R7 ;  /* 0x01323007080075a7 */ /* 0x0002a6000802017f */
[----:B--2---:R-:W-:Y:S05]  /*12750*/  @!P1 NANOSLEEP.SYNCS 0x989680 ;  /* 0x009896800000995d */ /* 0x004fea0003900000 */
[----:B------:R-:W2:Y:S02]  /*12760*/  @!P1 SYNCS.PHASECHK.TRANS64 P1, [R8+URZ+0x13230], R7 ;  /* 0x01323007080095a7 */ /* 0x000ea4000802007f */
[----:B--2---:R-:W-:Y:S05]  /*12770*/  @!P1 BRA `(.L_x_14969) ;  /* 0xfffffffc00ec9947 */ /* 0x004fea000383ffff */
[----:B------:R-:W-:Y:S05]  /*12780*/  BRA `(.L_x_14968) ;  /* 0xffffff24009c7947 */ /* 0x000fea000383ffff */
.L_x_14973:
[----:B-1----:R-:W-:-:S04]  /*12790*/  IMAD.U32 R8, RZ, RZ, UR11 ;  /* 0x0000000bff087e24 */ /* 0x002fc8000f8e00ff */
[----:B------:R1:W2:Y:S03]  /*127a0*/  SYNCS.PHASECHK.TRANS64.TRYWAIT P1, [R8+URZ+0x13250], R7 ;  /* 0x01325007080075a7 */ /* 0x0002a6000802017f */
[----:B--2---:R-:W-:Y:S05]  /*127b0*/  @!P1 NANOSLEEP.SYNCS 0x989680 ;  /* 0x009896800000995d */ /* 0x004fea0003900000 */
[----:B------:R-:W2:Y:S02]  /*127c0*/  @!P1 SYNCS.PHASECHK.TRANS64 P1, [R8+URZ+0x13250], R7 ;  /* 0x01325007080095a7 */ /* 0x000ea4000802007f */
[----:B--2---:R-:W-:Y:S05]  /*127d0*/  @!P1 BRA `(.L_x_14973) ;  /* 0xfffffffc00ec9947 */ /* 0x004fea000383ffff */
[----:B------:R-:W-:Y:S05]  /*127e0*/  BRA `(.L_x_14972) ;  /* 0xffffff2800a87947 */ /* 0x000fea000383ffff */
.L_x_14981:
[----:B-1----:R-:W-:-:S04]  /*127f0*/  IMAD.U32 R8, RZ, RZ, UR21 ;  /* 0x00000015ff087e24 */ /* 0x002fc8000f8e00ff */
[----:B------:R1:W2:Y:S03]  /*12800*/  SYNCS.PHASECHK.TRANS64.TRYWAIT P1, [R8+URZ+0x13230], R7 ;  /* 0x01323007080075a7 */ /* 0x0002a6000802017f */
[----:B--2---:R-:W-:Y:S05]  /*12810*/  @!P1 NANOSLEEP.SYNCS 0x989680 ;  /* 0x009896800000995d */ /* 0x004fea0003900000 */
[----:B------:R-:W2:Y:S02]  /*12820*/  @!P1 SYNCS.PHASECHK.TRANS64 P1, [R8+URZ+0x13230], R7 ;  /* 0x01323007080095a7 */ /* 0x000ea4000802007f */
[----:B--2---:R-:W-:Y:S05]  /*12830*/  @!P1 BRA `(.L_x_14981) ;  /* 0xfffffffc00ec9947 */ /* 0x004fea000383ffff */
[----:B------:R-:W-:Y:S05]  /*12840*/  BRA `(.L_x_14980) ;  /* 0xffffff5c007c7947 */ /* 0x000fea000383ffff */
.L_x_14985:
[----:B-1----:R-:W-:-:S04]  /*12850*/  IMAD.U32 R8, RZ, RZ, UR11 ;  /* 0x0000000bff087e24 */ /* 0x002fc8000f8e00ff */
[----:B------:R1:W2:Y:S03]  /*12860*/  SYNCS.PHASECHK.TRANS64.TRYWAIT P1, [R8+URZ+0x13250], R7 ;  /* 0x01325007080075a7 */ /* 0x0002a6000802017f */
[----:B--2---:R-:W-:Y:S05]  /*12870*/  @!P1 NANOSLEEP.SYNCS 0x989680 ;  /* 0x009896800000995d */ /* 0x004fea0003900000 */
[----:B------:R-:W2:Y:S02]  /*12880*/  @!P1 SYNCS.PHASECHK.TRANS64 P1, [R8+URZ+0x13250], R7 ;  /* 0x01325007080095a7 */ /* 0x000ea4000802007f */
[----:B--2---:R-:W-:Y:S05]  /*12890*/  @!P1 BRA `(.L_x_14985) ;  /* 0xfffffffc00ec9947 */ /* 0x004fea000383ffff */
[----:B------:R-:W-:Y:S05]  /*128a0*/  BRA `(.L_x_14984) ;  /* 0xffffff6000887947 */ /* 0x000fea000383ffff */
.L_x_14992:
[----:B-1----:R-:W-:-:S04]  /*128b0*/  IMAD.U32 R5, RZ, RZ, UR14 ;  /* 0x0000000eff057e24 */ /* 0x002fc8000f8e00ff */
[----:B------:R1:W2:Y:S03]  /*128c0*/  SYNCS.PHASECHK.TRANS64.TRYWAIT P1, [R5+URZ+0x13250], R0 ;  /* 0x01325000050075a7 */ /* 0x0002a6000802017f */
[----:B--2---:R-:W-:Y:S05]  /*128d0*/  @!P1 NANOSLEEP.SYNCS 0x989680 ;  /* 0x009896800000995d */ /* 0x004fea0003900000 */
[----:B------:R-:W2:Y:S02]  /*128e0*/  @!P1 SYNCS.PHASECHK.TRANS64 P1, [R5+URZ+0x13250], R0 ;  /* 0x01325000050095a7 */ /* 0x000ea4000802007f */
[----:B--2---:R-:W-:Y:S05]  /*128f0*/  @!P1 BRA `(.L_x_14992) ;  /* 0xfffffffc00ec9947 */ /* 0x004fea000383ffff */
[----:B------:R-:W-:Y:S05]  /*12900*/  BRA `(.L_x_14991) ;  /* 0xffffff8800487947 */ /* 0x000fea000383ffff */
.L_x_15014:
        /* <DEDUP_REMOVED lines=10> */
.L_x_15086:
[----:B------:R-:W-:Y:S05]  /*129b0*/  BRA `(.L_x_15087) ;  /* 0xffffffb800bc7947 */ /* 0x000fea000383ffff */
.L_x_15017:
[----:B0-----:R-:W2:Y:S02]  /*129c0*/  LDL R2, [R1+0x4] ;  /* 0x0000040001027983 */ /* 0x001ea40000100800 */
[----:B--2---:R0:W2:Y:S02]  /*129d0*/  SYNCS.PHASECHK.TRANS64.TRYWAIT P0, [R0+URZ+0x13280], R2 ;  /* 0x01328002000075a7 */ /* 0x0040a4000800017f */
[----:B--2---:R-:W-:Y:S05]  /*129e0*/  @!P0 NANOSLEEP.SYNCS 0x989680 ;  /* 0x009896800000895d */ /* 0x004fea0003900000 */
[----:B------:R-:W2:Y:S02]  /*129f0*/  @!P0 SYNCS.PHASECHK.TRANS64 P0, [R0+URZ+0x13280], R2 ;  /* 0x01328002000085a7 */ /* 0x000ea4000800007f */
[----:B--2---:R-:W-:Y:S05]  /*12a00*/  @!P0 BRA `(.L_x_15017) ;  /* 0xfffffffc00ec8947 */ /* 0x004fea000383ffff */
[----:B------:R-:W-:Y:S05]  /*12a10*/  BRA `(.L_x_15088) ;  /* 0xffffffbc00f47947 */ /* 0x000fea000383ffff */
.L_x_15018:
        /* <DEDUP_REMOVED lines=8> */
.L_x_15090:
[----:B------:R-:W-:Y:S05]  /*12aa0*/  BSYNC B0 ;  /* 0x0000000000007941 */ /* 0x000fea0003800000 */
.L_x_15089:
        /* <DEDUP_REMOVED lines=9> */
.L_x_15091:
[----:B------:R-:W-:Y:S01]  /*12b40*/  IMAD.SHL.U32 R18, R18, 0x10, RZ ;  /* 0x0000001012127824 */ /* 0x000fe200078e00ff */
[----:B------:R-:W-:-:S04]  /*12b50*/  MOV R10, R14 ;  /* 0x0000000e000a7202 */ /* 0x000fc80000000f00 */
[----:B------:R-:W-:-:S04]  /*12b60*/  LOP3.LUT R18, R18, 0x30, RZ, 0xc0, !PT ;  /* 0x0000003012127812 */ /* 0x000fc800078ec0ff */
[----:B------:R-:W-:-:S05]  /*12b70*/  IADD3 R18, P0, R18, R10, RZ ;  /* 0x0000000a12127210 */ /* 0x000fca0007f1e0ff */
[----:B------:R-:W-:Y:S02]  /*12b80*/  IMAD.X R19, RZ, RZ, R4, P0 ;  /* 0x000000ffff137224 */ /* 0x000fe400000e0604 */
[----:B------:R-:W-:Y:S02]  /*12b90*/  IMAD.IADD R4, R16, 0x1, R20 ;  /* 0x0000000110047824 */ /* 0x000fe400078e0214 */
        /* <DEDUP_REMOVED lines=9> */
.L_x_15092:
        /* <DEDUP_REMOVED lines=11> */
.L_x_15093:
        /* <DEDUP_REMOVED lines=11> */
.L_x_15094:
        /* <DEDUP_REMOVED lines=10> */
.L_x_15095:
[----:B------:R-:W-:Y:S02]  /*12e30*/  IMAD.MOV.U32 R13, RZ, RZ, R3 ;  /* 0x000000ffff0d7224 */ /* 0x000fe400078e0003 */
[----:B------:R-:W-:Y:S01]  /*12e40*/  IMAD.MOV.U32 R12, RZ, RZ, R14 ;  /* 0x000000ffff0c7224 */ /* 0x000fe200078e000e */
[----:B------:R-:W-:-:S04]  /*12e50*/  SHF.L.U32 R19, R19, 0x4, RZ ;  /* 0x0000000413137819 */ /* 0x000fc800000006ff */
[----:B------:R-:W-:-:S04]  /*12e60*/  LOP3.LUT R19, R19, 0x30, RZ, 0xc0, !PT ;  /* 0x0000003013137812 */ /* 0x000fc800078ec0ff */
[----:B------:R-:W-:Y:S01]  /*12e70*/  IADD3 R18, P0, R19, R12, RZ ;  /* 0x0000000c13127210 */ /* 0x000fe20007f1e0ff */
[----:B------:R-:W-:-:S04]  /*12e80*/  IMAD.MOV.U32 R12, RZ, RZ, 0x3 ;  /* 0x00000003ff0c7424 */ /* 0x000fc800078e00ff */
[----:B------:R-:W-:-:S08]  /*12e90*/  IMAD.X R19, RZ, RZ, R10, P0 ;  /* 0x000000ffff137224 */ /* 0x000fd000000e060a */
[----:B------:R-:W-:Y:S05]  /*12ea0*/  WARPSYNC.COLLECTIVE R15, `(.L_x_15096) ;  /* 0x000000000f087348 */ /* 0x000fea0003c00000 */
[----:B------:R0:W1:Y:S02]  /*12eb0*/  SHFL.IDX P6, R14, R13, R12, R11 ;  /* 0x0000000c0d0e7389 */ /* 0x00006400000c000b */
[----:B01----:R-:W-:Y:S01]  /*12ec0*/  ENDCOLLECTIVE ;  /* 0x000000000000791b */ /* 0x003fe20003800000 */
.L_x_15096:
        /* <DEDUP_REMOVED lines=11> */
.L_x_15097:
[----:B------:R-:W-:-:S04]  /*12f80*/  SHF.L.U32 R10, R10, 0x4, RZ ;  /* 0x000000040a0a7819 */ /* 0x000fc800000006ff */
[----:B------:R-:W-:Y:S01]  /*12f90*/  LOP3.LUT R10, R10, 0x30, RZ, 0xc0, !PT ;  /* 0x000000300a0a7812 */ /* 0x000fe200078ec0ff */
[----:B------:R-:W-:Y:S02]  /*12fa0*/  IMAD.MOV.U32 R13, RZ, RZ, R21 ;  /* 0x000000ffff0d7224 */ /* 0x000fe400078e0015 */
[----:B------:R-:W-:Y:S02]  /*12fb0*/  IMAD.MOV.U32 R12, RZ, RZ, RZ ;  /* 0x000000ffff0c7224 */ /* 0x000fe400078e00ff */
[----:B------:R-:W-:-:S07]  /*12fc0*/  IMAD.MOV.U32 R2, RZ, RZ, R14 ;  /* 0x000000ffff027224 */ /* 0x000fce00078e000e */
[----:B------:R-:W-:Y:S05]  /*12fd0*/  WARPSYNC.COLLECTIVE R15, `(.L_x_15098) ;  /* 0x000000000f087348 */ /* 0x000fea0003c00000 */
[----:B------:R0:W1:Y:S02]  /*12fe0*/  SHFL.IDX P6, R14, R13, R12, R11 ;  /* 0x0000000c0d0e7389 */ /* 0x00006400000c000b */
[----:B01----:R-:W-:Y:S01]  /*12ff0*/  ENDCOLLECTIVE ;  /* 0x000000000000791b */ /* 0x003fe20003800000 */
.L_x_15098:
        /* <DEDUP_REMOVED lines=13> */
.L_x_15099:
[----:B------:R-:W-:Y:S02]  /*130d0*/  MOV R2, R14 ;  /* 0x0000000e00027202 */ /* 0x000fe40000000f00 */
[----:B------:R-:W-:-:S04]  /*130e0*/  LOP3.LUT R20, R20, 0xffffffdf, RZ, 0xc0, !PT ;  /* 0xffffffdf14147812 */ /* 0x000fc800078ec0ff */
[----:B------:R-:W-:-:S05]  /*130f0*/  @P0 LOP3.LUT R20, R20, 0x20, RZ, 0xfc, !PT ;  /* 0x0000002014140812 */ /* 0x000fca00078efcff */
[----:B------:R1:W-:Y:S01]  /*13100*/  STL [R1+0x8], R20 ;  /* 0x0000081401007387 */ /* 0x0003e20000100800 */
[----:B------:R-:W-:Y:S05]  /*13110*/  BRA `(.L_x_15100) ;  /* 0xffffffbc00887947 */ /* 0x000fea000383ffff */
.L_x_15023:
[----:B---3--:R-:W3:Y:S02]  /*13120*/  LDL R2, [R1+0x4] ;  /* 0x0000040001027983 */ /* 0x008ee40000100800 */
[----:B---3--:R3:W4:Y:S02]  /*13130*/  SYNCS.PHASECHK.TRANS64.TRYWAIT P0, [R0+URZ+0x13240], R2 ;  /* 0x01324002000075a7 */ /* 0x008724000800017f */
[----:B----4-:R-:W-:Y:S05]  /*13140*/  @!P0 NANOSLEEP.SYNCS 0x989680 ;  /* 0x009896800000895d */ /* 0x010fea0003900000 */
[----:B------:R-:W4:Y:S02]  /*13150*/  @!P0 SYNCS.PHASECHK.TRANS64 P0, [R0+URZ+0x13240], R2 ;  /* 0x01324002000085a7 */ /* 0x000f24000800007f */
[----:B----4-:R-:W-:Y:S05]  /*13160*/  @!P0 BRA `(.L_x_15023) ;  /* 0xfffffffc00ec8947 */ /* 0x010fea000383ffff */
[----:B------:R-:W-:Y:S05]  /*13170*/  BRA `(.L_x_15101) ;  /* 0xffffffbc00e87947 */ /* 0x000fea000383ffff */
.L_x_15024:
[----:B------:R-:W-:Y:S01]  /*13180*/  BSSY B0, `(.L_x_15102) ;  /* 0x0000008000007945 */ /* 0x000fe20003800000 */
[----:B------:R-:W-:Y:S02]  /*13190*/  IMAD.MOV.U32 R13, RZ, RZ, R5 ;  /* 0x000000ffff0d7224 */ /* 0x000fe400078e0005 */
[----:B------:R-:W-:Y:S02]  /*131a0*/  IMAD.MOV.U32 R12, RZ, RZ, RZ ;  /* 0x000000ffff0c7224 */ /* 0x000fe400078e00ff */
[----:B------:R-:W-:Y:S02]  /*131b0*/  IMAD.MOV.U32 R11, RZ, RZ, 0x1c1f ;  /* 0x00001c1fff0b7424 */ /* 0x000fe400078e00ff */
[----:B------:R-:W-:-:S07]  /*131c0*/  IMAD.MOV.U32 R15, RZ, RZ, -0x1 ;  /* 0xffffffffff0f7424 */ /* 0x000fce00078e00ff */
[----:B-12--5:R-:W-:Y:S05]  /*131d0*/  WARPSYNC.COLLECTIVE R15, `(.L_x_15103) ;  /* 0x000000000f087348 */ /* 0x026fea0003c00000 */
[----:B------:R0:W3:Y:S02]  /*131e0*/  SHFL.IDX P6, R14, R13, R12, R11 ;  /* 0x0000000c0d0e7389 */ /* 0x0000e400000c000b */
[----:B0123-5:R-:W-:Y:S01]  /*131f0*/  ENDCOLLECTIVE ;  /* 0x000000000000791b */ /* 0x02ffe20003800000 */
.L_x_15103:
[----:B------:R-:W-:Y:S05]  /*13200*/  BSYNC B0 ;  /* 0x0000000000007941 */ /* 0x000fea0003800000 */
.L_x_15102:
[----:B------:R-:W0:Y:S01]  /*13210*/  S2R R19, SR_TID.X ;  /* 0x0000000000137919 */ /* 0x000e220000002100 */
[----:B------:R-:W-:Y:S01]  /*13220*/  IMAD.MOV.U32 R13, RZ, RZ, R6 ;  /* 0x000000ffff0d7224 */ /* 0x000fe200078e0006 */
[----:B------:R-:W-:Y:S01]  /*13230*/  MOV R12, RZ ;  /* 0x000000ff000c7202 */ /* 0x000fe20000000f00 */
[----:B------:R-:W-:Y:S01]  /*13240*/  IMAD.MOV.U32 R11, RZ, RZ, 0x1c1f ;  /* 0x00001c1fff0b7424 */ /* 0x000fe200078e00ff */
[----:B------:R-:W-:Y:S01]  /*13250*/  LOP3.LUT P2, RZ, R18, 0x1, RZ, 0xc0, !PT ;  /* 0x0000000112ff7812 */ /* 0x000fe2000784c0ff */
[----:B------:R-:W-:Y:S02]  /*13260*/  IMAD.MOV.U32 R15, RZ, RZ, -0x1 ;  /* 0xffffffffff0f7424 */ /* 0x000fe400078e00ff */
[----:B------:R-:W-:-:S10]  /*13270*/  IMAD.MOV.U32 R2, RZ, RZ, R14 ;  /* 0x000000ffff027224 */ /* 0x000fd400078e000e */
[----:B0-----:R-:W-:Y:S05]  /*13280*/  WARPSYNC.COLLECTIVE R15, `(.L_x_15104) ;  /* 0x000000000f087348 */ /* 0x001fea0003c00000 */
[----:B------:R1:W2:Y:S02]  /*13290*/  SHFL.IDX P6, R14, R13, R12, R11 ;  /* 0x0000000c0d0e7389 */ /* 0x0002a400000c000b */
[----:B012---:R-:W-:Y:S01]  /*132a0*/  ENDCOLLECTIVE ;  /* 0x000000000000791b */ /* 0x007fe20003800000 */
.L_x_15104:
[----:B------:R-:W-:Y:S01]  /*132b0*/  IMAD.MOV.U32 R13, RZ, RZ, R5 ;  /* 0x000000ffff0d7224 */ /* 0x000fe200078e0005 */
[----:B------:R-:W-:Y:S01]  /*132c0*/  MOV R12, 0x1 ;  /* 0x00000001000c7802 */ /* 0x000fe20000000f00 */
[----:B------:R-:W-:Y:S02]  /*132d0*/  IMAD.SHL.U32 R19, R19, 0x10, RZ ;  /* 0x0000001013137824 */ /* 0x000fe400078e00ff */
[----:B------:R-:W-:-:S07]  /*132e0*/  IMAD.MOV.U32 R3, RZ, RZ, R14 ;  /* 0x000000ffff037224 */ /* 0x000fce00078e000e */
[----:B------:R-:W-:Y:S05]  /*132f0*/  WARPSYNC.COLLECTIVE R15, `(.L_x_15105) ;  /* 0x000000000f087348 */ /* 0x000fea0003c00000 */
[----:B------:R0:W1:Y:S02]  /*13300*/  SHFL.IDX P6, R14, R13, R12, R11 ;  /* 0x0000000c0d0e7389 */ /* 0x00006400000c000b */
[----:B01----:R-:W-:Y:S01]  /*13310*/  ENDCOLLECTIVE ;  /* 0x000000000000791b */ /* 0x003fe20003800000 */
.L_x_15105:
[----:B------:R-:W-:-:S04]  /*13320*/  LOP3.LUT R19, R19, 0x30, RZ, 0xc0, !PT ;  /* 0x0000003013137812 */ /* 0x000fc800078ec0ff */
[----:B------:R-:W-:-:S05]  /*13330*/  @P5 IADD3 R3, P0, R19, R3, RZ ;  /* 0x0000000313035210 */ /* 0x000fca0007f1e0ff */
[----:B------:R-:W-:Y:S02]  /*13340*/  @P5 IMAD.X R2, RZ, RZ, R2, P0 ;  /* 0x000000ffff025224 */ /* 0x000fe400000e0602 */
[----:B------:R-:W-:-:S03]  /*13350*/  IMAD.MOV.U32 R13, RZ, RZ, R6 ;  /* 0x000000ffff0d7224 */ /* 0x000fc600078e0006 */
[----:B------:R-:W-:-:S04]  /*13360*/  @P5 LOP3.LUT R3, R3, R2, RZ, 0x3c, !PT ;  /* 0x0000000203035212 */ /* 0x000fc800078e3cff */
        /* <DEDUP_REMOVED lines=10> */
.L_x_15106:
[----:B------:R-:W-:Y:S02]  /*13410*/  IMAD.MOV.U32 R13, RZ, RZ, R5 ;  /* 0x000000ffff0d7224 */ /* 0x000fe400078e0005 */
[----:B------:R-:W-:Y:S02]  /*13420*/  IMAD.MOV.U32 R12, RZ, RZ, 0x2 ;  /* 0x00000002ff0c7424 */ /* 0x000fe400078e00ff */
[----:B------:R-:W-:-:S07]  /*13430*/  IMAD.MOV.U32 R3, RZ, RZ, R14 ;  /* 0x000000ffff037224 */ /* 0x000fce00078e000e */
[----:B------:R-:W-:Y:S05]  /*13440*/  WARPSYNC.COLLECTIVE R15, `(.L_x_15107) ;  /* 0x000000000f087348 */ /* 0x000fea0003c00000 */
[----:B------:R0:W1:Y:S02]  /*13450*/  SHFL.IDX P6, R14, R13, R12, R11 ;  /* 0x0000000c0d0e7389 */ /* 0x00006400000c000b */
[----:B01----:R-:W-:Y:S01]  /*13460*/  ENDCOLLECTIVE ;  /* 0x000000000000791b */ /* 0x003fe20003800000 */
.L_x_15107:
        /* <DEDUP_REMOVED lines=10> */
[----:B0-----:R-:W-:-:S07]  /*13510*/  MOV R2, R14 ;  /* 0x0000000e00027202 */ /* 0x001fce0000000f00 */
[----:B------:R-:W-:Y:S05]  /*13520*/  WARPSYNC.COLLECTIVE R15, `(.L_x_15108) ;  /* 0x000000000f087348 */ /* 0x000fea0003c00000 */
[----:B------:R0:W1:Y:S02]  /*13530*/  SHFL.IDX P6, R14, R13, R12, R11 ;  /* 0x0000000c0d0e7389 */ /* 0x00006400000c000b */
[----:B01----:R-:W-:Y:S01]  /*13540*/  ENDCOLLECTIVE ;  /* 0x000000000000791b */ /* 0x003fe20003800000 */
.L_x_15108:
[----:B------:R-:W-:Y:S02]  /*13550*/  IMAD.MOV.U32 R13, RZ, RZ, R5 ;  /* 0x000000ffff0d7224 */ /* 0x000fe400078e0005 */
[----:B------:R-:W-:Y:S02]  /*13560*/  IMAD.MOV.U32 R12, RZ, RZ, 0x3 ;  /* 0x00000003ff0c7424 */ /* 0x000fe400078e00ff */
[----:B------:R-:W-:-:S07]  /*13570*/  IMAD.MOV.U32 R3, RZ, RZ, R14 ;  /* 0x000000ffff037224 */ /* 0x000fce00078e000e */
[----:B------:R-:W-:Y:S05]  /*13580*/  WARPSYNC.COLLECTIVE R15, `(.L_x_15109) ;  /* 0x000000000f087348 */ /* 0x000fea0003c00000 */
[----:B------:R0:W1:Y:S02]  /*13590*/  SHFL.IDX P6, R14, R13, R12, R11 ;  /* 0x0000000c0d0e7389 */ /* 0x00006400000c000b */
[----:B01----:R-:W-:Y:S01]  /*135a0*/  ENDCOLLECTIVE ;  /* 0x000000000000791b */ /* 0x003fe20003800000 */
.L_x_15109:
        /* <DEDUP_REMOVED lines=10> */
.L_x_15110:
        /* <DEDUP_REMOVED lines=10> */
.L_x_15111:
        /* <DEDUP_REMOVED lines=11> */
.L_x_15112:
[----:B------:R-:W-:Y:S05]  /*137a0*/  BRA `(.L_x_15113) ;  /* 0xffffffbc00707947 */ /* 0x000fea000383ffff */
.L_x_15031:
[----:B------:R-:W-:Y:S01]  /*137b0*/  MOV R13, R4 ;  /* 0x00000004000d7202 */ /* 0x000fe20000000f00 */
[----:B------:R-:W-:Y:S01]  /*137c0*/  IMAD.MOV.U32 R12, RZ, RZ, RZ ;  /* 0x000000ffff0c7224 */ /* 0x000fe200078e00ff */
[----:B------:R-:W-:Y:S01]  /*137d0*/  MOV R6, UR43 ;  /* 0x0000002b00067c02 */ /* 0x000fe20008000f00 */
[----:B------:R-:W-:Y:S02]  /*137e0*/  IMAD.MOV.U32 R11, RZ, RZ, 0x1c1f ;  /* 0x00001c1fff0b7424 */ /* 0x000fe400078e00ff */
[----:B------:R-:W-:Y:S02]  /*137f0*/  IMAD.MOV.U32 R15, RZ, RZ, -0x1 ;  /* 0xffffffffff0f7424 */ /* 0x000fe400078e00ff */
[----:B------:R-:W-:-:S07]  /*13800*/  IMAD R6, R6, 0xc0, R10 ;  /* 0x000000c006067824 */ /* 0x000fce00078e020a */
[----:B-----5:R-:W-:Y:S05]  /*13810*/  WARPSYNC.COLLECTIVE R15, `(.L_x_15114) ;  /* 0x000000000f087348 */ /* 0x020fea0003c00000 */
[----:B------:R0:W1:Y:S02]  /*13820*/  SHFL.IDX P6, R14, R13, R12, R11 ;  /* 0x0000000c0d0e7389 */ /* 0x00006400000c000b */
[----:B01---5:R-:W-:Y:S01]  /*13830*/  ENDCOLLECTIVE ;  /* 0x000000000000791b */ /* 0x023fe20003800000 */
.L_x_15114:
[----:B------:R-:W-:Y:S01]  /*13840*/  ISETP.GE.AND P1, PT, R6, UR37, PT ;  /* 0x0000002506007c0c */ /* 0x000fe2000bf26270 */
[----:B------:R-:W-:Y:S02]  /*13850*/  IMAD.MOV.U32 R13, RZ, RZ, R0 ;  /* 0x000000ffff0d7224 */ /* 0x000fe400078e0000 */
[----:B------:R-:W-:-:S10]  /*13860*/  IMAD.MOV.U32 R2, RZ, RZ, R14 ;  /* 0x000000ffff027224 */ /* 0x000fd400078e000e */
[----:B------:R-:W-:Y:S05]  /*13870*/  WARPSYNC.COLLECTIVE R15, `(.L_x_15115) ;  /* 0x000000000f087348 */ /* 0x000fea0003c00000 */
[----:B------:R0:W1:Y:S02]  /*13880*/  SHFL.IDX P6, R14, R13, R12, R11 ;  /* 0x0000000c0d0e7389 */ /* 0x00006400000c000b */
[----:B01----:R-:W-:Y:S01]  /*13890*/  ENDCOLLECTIVE ;  /* 0x000000000000791b */ /* 0x003fe20003800000 */
.L_x_15115:
[----:B------:R-:W-:Y:S02]  /*138a0*/  IMAD.MOV.U32 R13, RZ, RZ, R4 ;  /* 0x000000ffff0d7224 */ /* 0x000fe400078e0004 */
[----:B------:R-:W-:Y:S02]  /*138b0*/  IMAD.MOV.U32 R12, RZ, RZ, 0x1 ;  /* 0x00000001ff0c7424 */ /* 0x000fe400078e00ff */
[----:B------:R-:W-:-:S07]  /*138c0*/  IMAD.MOV.U32 R3, RZ, RZ, R14 ;  /* 0x000000ffff037224 */ /* 0x000fce00078e000e */
[----:B------:R-:W-:Y:S05]  /*138d0*/  WARPSYNC.COLLECTIVE R15, `(.L_x_15116) ;  /* 0x000000000f087348 */ /* 0x000fea0003c00000 */
[----:B------:R0:W1:Y:S02]  /*138e0*/  SHFL.IDX P6, R14, R13, R12, R11 ;  /* 0x0000000c0d0e7389 */ /* 0x00006400000c000b */
[----:B01----:R-:W-:Y:S01]  /*138f0*/  ENDCOLLECTIVE ;  /* 0x000000000000791b */ /* 0x003fe20003800000 */
.L_x_15116:
        /* <DEDUP_REMOVED lines=16> */
.L_x_15117:
[----:B------:R-:W-:Y:S02]  /*13a00*/  IMAD.MOV.U32 R13, RZ, RZ, R4 ;  /* 0x000000ffff0d7224 */ /* 0x000fe400078e0004 */
[----:B------:R-:W-:Y:S01]  /*13a10*/  IMAD.MOV.U32 R12, RZ, RZ, 0x2 ;  /* 0x00000002ff0c7424 */ /* 0x000fe200078e00ff */
[----:B------:R-:W-:-:S07]  /*13a20*/  MOV R3, R14 ;  /* 0x0000000e00037202 */ /* 0x000fce0000000f00 */
[----:B------:R-:W-:Y:S05]  /*13a30*/  WARPSYNC.COLLECTIVE R15, `(.L_x_15118) ;  /* 0x000000000f087348 */ /* 0x000fea0003c00000 */
[----:B------:R0:W1:Y:S02]  /*13a40*/  SHFL.IDX P6, R14, R13, R12, R11 ;  /* 0x0000000c0d0e7389 */ /* 0x00006400000c000b */
[----:B01----:R-:W-:Y:S01]  /*13a50*/  ENDCOLLECTIVE ;  /* 0x000000000000791b */ /* 0x003fe20003800000 */
.L_x_15118:
        /* <DEDUP_REMOVED lines=16> */
.L_x_15119:
[----:B------:R-:W-:Y:S02]  /*13b60*/  IMAD.MOV.U32 R13, RZ, RZ, R4 ;  /* 0x000000ffff0d7224 */ /* 0x000fe400078e0004 */
[----:B------:R-:W-:Y:S01]  /*13b70*/  IMAD.MOV.U32 R12, RZ, RZ, 0x3 ;  /* 0x00000003ff0c7424 */ /* 0x000fe200078e00ff */
[----:B------:R-:W-:-:S07]  /*13b80*/  MOV R3, R14 ;  /* 0x0000000e00037202 */ /* 0x000fce0000000f00 */
[----:B------:R-:W-:Y:S05]  /*13b90*/  WARPSYNC.COLLECTIVE R15, `(.L_x_15120) ;  /* 0x000000000f087348 */ /* 0x000fea0003c00000 */
[----:B------:R0:W1:Y:S02]  /*13ba0*/  SHFL.IDX P6, R14, R13, R12, R11 ;  /* 0x0000000c0d0e7389 */ /* 0x00006400000c000b */
[----:B01----:R-:W-:Y:S01]  /*13bb0*/  ENDCOLLECTIVE ;  /* 0x000000000000791b */ /* 0x003fe20003800000 */
.L_x_15120:
        /* <DEDUP_REMOVED lines=14> */
.L_x_15121:
[----:B------:R-:W-:-:S04]  /*13ca0*/  IADD3 R2, R6, 0x60, RZ ;  /* 0x0000006006027810 */ /* 0x000fc80007ffe0ff */
[----:B------:R-:W-:Y:S01]  /*13cb0*/  ISETP.GE.AND P1, PT, R2, UR37, PT ;  /* 0x0000002502007c0c */ /* 0x000fe2000bf26270 */
[----:B------:R-:W-:Y:S02]  /*13cc0*/  IMAD.MOV.U32 R13, RZ, RZ, R7 ;  /* 0x000000ffff0d7224 */ /* 0x000fe400078e0007 */
[----:B------:R-:W-:Y:S02]  /*13cd0*/  IMAD.MOV.U32 R12, RZ, RZ, RZ ;  /* 0x000000ffff0c7224 */ /* 0x000fe400078e00ff */
[----:B------:R-:W-:-:S08]  /*13ce0*/  IMAD.MOV.U32 R0, RZ, RZ, R14 ;  /* 0x000000ffff007224 */ /* 0x000fd000078e000e */
[----:B------:R-:W-:Y:S05]  /*13cf0*/  WARPSYNC.COLLECTIVE R15, `(.L_x_15122) ;  /* 0x000000000f087348 */ /* 0x000fea0003c00000 */
[----:B------:R0:W1:Y:S02]  /*13d00*/  SHFL.IDX P6, R14, R13, R12, R11 ;  /* 0x0000000c0d0e7389 */ /* 0x00006400000c000b */
[----:B01----:R-:W-:Y:S01]  /*13d10*/  ENDCOLLECTIVE ;  /* 0x000000000000791b */ /* 0x003fe20003800000 */
.L_x_15122:
[----:B------:R-:W-:-:S05]  /*13d20*/  @!P1 IADD3 R0, P0, R9, R0, RZ ;  /* 0x0000000009009210 */ /* 0x000fca0007f1e0ff */
[----:B------:R-:W-:-:S04]  /*13d30*/  @!P1 IMAD.X R2, RZ, RZ, R4, P0 ;  /* 0x000000ffff029224 */ /* 0x000fc800000e0604 */
        /* <DEDUP_REMOVED lines=8> */
[----:B------:R-:W-:Y:S02]  /*13dc0*/  ISETP.GE.AND P1, PT, R0, UR37, PT ;  /* 0x0000002500007c0c */ /* 0x000fe4000bf26270 */
[----:B------:R-:W-:-:S11]  /*13dd0*/  MOV R0, R14 ;  /* 0x0000000e00007202 */ /* 0x000fd60000000f00 */
[----:B0-----:R-:W-:Y:S05]  /*13de0*/  WARPSYNC.COLLECTIVE R15, `(.L_x_15123) ;  /* 0x000000000f087348 */ /* 0x001fea0003c00000 */
[----:B------:R1:W2:Y:S02]  /*13df0*/  SHFL.IDX P6, R14, R13, R12, R11 ;  /* 0x0000000c0d0e7389 */ /* 0x0002a400000c000b */
[----:B012---:R-:W-:Y:S01]  /*13e00*/  ENDCOLLECTIVE ;  /* 0x000000000000791b */ /* 0x007fe20003800000 */
.L_x_15123:
[----:B------:R-:W-:Y:S02]  /*13e10*/  IMAD.MOV.U32 R13, RZ, RZ, R7 ;  /* 0x000000ffff0d7224 */ /* 0x000fe400078e0007 */
[----:B------:R-:W-:Y:S02]  /*13e20*/  IMAD.MOV.U32 R12, RZ, RZ, 0x1 ;  /* 0x00000001ff0c7424 */ /* 0x000fe400078e00ff */
[----:B------:R-:W-:-:S07]  /*13e30*/  IMAD.MOV.U32 R2, RZ, RZ, R14 ;  /* 0x000000ffff027224 */ /* 0x000fce00078e000e */
[----:B------:R-:W-:Y:S05]  /*13e40*/  WARPSYNC.COLLECTIVE R15, `(.L_x_15124) ;  /* 0x000000000f087348 */ /* 0x000fea0003c00000 */
[----:B------:R0:W1:Y:S02]  /*13e50*/  SHFL.IDX P6, R14, R13, R12, R11 ;  /* 0x0000000c0d0e7389 */ /* 0x00006400000c000b */
[----:B01----:R-:W-:Y:S01]  /*13e60*/  ENDCOLLECTIVE ;  /* 0x000000000000791b */ /* 0x003fe20003800000 */
.L_x_15124:
        /* <DEDUP_REMOVED lines=12> */
.L_x_15125:
[----:B------:R-:W-:Y:S05]  /*13f30*/  BRA `(.L_x_15126) ;  /* 0xffffffc0005c7947 */ /* 0x000fea000383ffff */
.L_x_15034:
[----:B0-----:R0:W1:Y:S02]  /*13f40*/  SYNCS.PHASECHK.TRANS64.TRYWAIT P0, [R16+URZ+0x13220], R3 ;  /* 0x01322003100075a7 */ /* 0x001064000800017f */
[----:B-1----:R-:W-:Y:S05]  /*13f50*/  @!P0 NANOSLEEP.SYNCS 0x989680 ;  /* 0x009896800000895d */ /* 0x002fea0003900000 */
[----:B------:R-:W1:Y:S02]  /*13f60*/  @!P0 SYNCS.PHASECHK.TRANS64 P0, [R16+URZ+0x13220], R3 ;  /* 0x01322003100085a7 */ /* 0x000e64000800007f */
[----:B-1----:R-:W-:Y:S05]  /*13f70*/  @!P0 BRA `(.L_x_15034) ;  /* 0xfffffffc00f08947 */ /* 0x002fea000383ffff */
[----:B------:R-:W-:Y:S05]  /*13f80*/  BRA `(.L_x_15127) ;  /* 0xffffffc000b87947 */ /* 0x000fea000383ffff */
.L_x_15038:
[----:B0-----:R0:W1:Y:S02]  /*13f90*/  SYNCS.PHASECHK.TRANS64.TRYWAIT P0, [R0+URZ+0x13280], R29 ;  /* 0x0132801d000075a7 */ /* 0x001064000800017f */
[----:B-1----:R-:W-:Y:S05]  /*13fa0*/  @!P0 NANOSLEEP.SYNCS 0x989680 ;  /* 0x009896800000895d */ /* 0x002fea0003900000 */
[----:B------:R-:W1:Y:S02]  /*13fb0*/  @!P0 SYNCS.PHASECHK.TRANS64 P0, [R0+URZ+0x13280], R29 ;  /* 0x0132801d000085a7 */ /* 0x000e64000800007f */
[----:B-1----:R-:W-:Y:S05]  /*13fc0*/  @!P0 BRA `(.L_x_15038) ;  /* 0xfffffffc00f08947 */ /* 0x002fea000383ffff */
[----:B------:R-:W-:Y:S05]  /*13fd0*/  BRA `(.L_x_15128) ;  /* 0xffffffc800007947 */ /* 0x000fea000383ffff */
.L_x_15039:
        /* <DEDUP_REMOVED lines=8> */
.L_x_15130:
[----:B------:R-:W-:Y:S05]  /*14060*/  BSYNC B0 ;  /* 0x0000000000007941 */ /* 0x000fea0003800000 */
.L_x_15129:
[----:B------:R-:W0:Y:S01]  /*14070*/  S2R R2, SR_TID.X ;  /* 0x0000000000027919 */ /* 0x000e220000002100 */
[----:B------:R-:W-:Y:S01]  /*14080*/  MOV R13, R5 ;  /* 0x00000005000d7202 */ /* 0x000fe20000000f00 */
[----:B------:R-:W-:Y:S01]  /*14090*/  IMAD.MOV.U32 R12, RZ, RZ, RZ ;  /* 0x000000ffff0c7224 */ /* 0x000fe200078e00ff */
[----:B------:R-:W-:Y:S01]  /*140a0*/  IADD3 R6, R16, R6, RZ ;  /* 0x0000000610067210 */ /* 0x000fe20007ffe0ff */
[----:B------:R-:W-:Y:S02]  /*140b0*/  IMAD.MOV.U32 R11, RZ, RZ, 0x1c1f ;  /* 0x00001c1fff0b7424 */ /* 0x000fe400078e00ff */
[----:B------:R-:W-:Y:S02]  /*140c0*/  IMAD.MOV.U32 R15, RZ, RZ, -0x1 ;  /* 0xffffffffff0f7424 */ /* 0x000fe400078e00ff */
[----:B------:R-:W-:-:S07]  /*140d0*/  IMAD.MOV.U32 R3, RZ, RZ, R14 ;  /* 0x000000ffff037224 */ /* 0x000fce00078e000e */
[----:B0-----:R-:W-:Y:S05]  /*140e0*/  WARPSYNC.COLLECTIVE R15, `(.L_x_15131) ;  /* 0x000000000f087348 */ /* 0x001fea0003c00000 */
[----:B------:R1:W2:Y:S02]  /*140f0*/  SHFL.IDX P6, R14, R13, R12, R11 ;  /* 0x0000000c0d0e7389 */ /* 0x0002a400000c000b */
[----:B012---:R-:W-:Y:S01]  /*14100*/  ENDCOLLECTIVE ;  /* 0x000000000000791b */ /* 0x007fe20003800000 */
.L_x_15131:
        /* <DEDUP_REMOVED lines=11> */
.L_x_15132:
        /* <DEDUP_REMOVED lines=10> */
.L_x_15133:
        /* <DEDUP_REMOVED lines=11> */
.L_x_15134:
        /* <DEDUP_REMOVED lines=10> */
.L_x_15135:
[----:B------:R-:W-:Y:S02]  /*143b0*/  IMAD.MOV.U32 R13, RZ, RZ, R10 ;  /* 0x000000ffff0d7224 */ /* 0x000fe400078e000a */
[----:B------:R-:W-:Y:S01]  /*143c0*/  IMAD.MOV.U32 R12, RZ, RZ, 0x3 ;  /* 0x00000003ff0c7424 */ /* 0x000fe200078e00ff */
[----:B------:R-:W-:Y:S01]  /*143d0*/  SHF.L.U32 R15, R2, 0x4, RZ ;  /* 0x00000004020f7819 */ /* 0x000fe200000006ff */
        /* <DEDUP_REMOVED lines=8> */
.L_x_15136:
        /* <DEDUP_REMOVED lines=10> */
.L_x_15137:
[----:B------:R-:W-:Y:S02]  /*14500*/  IMAD.MOV.U32 R13, RZ, RZ, R18 ;  /* 0x000000ffff0d7224 */ /* 0x000fe400078e0012 */
[----:B------:R-:W-:Y:S02]  /*14510*/  IMAD.MOV.U32 R12, RZ, RZ, RZ ;  /* 0x000000ffff0c7224 */ /* 0x000fe400078e00ff */
[----:B------:R-:W-:Y:S02]  /*14520*/  IMAD.SHL.U32 R3, R3, 0x10, RZ ;  /* 0x0000001003037824 */ /* 0x000fe400078e00ff */
[----:B------:R-:W-:-:S07]  /*14530*/  IMAD.MOV.U32 R2, RZ, RZ, R14 ;  /* 0x000000ffff027224 */ /* 0x000fce00078e000e */
[----:B------:R-:W-:Y:S05]  /*14540*/  WARPSYNC.COLLECTIVE R15, `(.L_x_15138) ;  /* 0x000000000f087348 */ /* 0x000fea0003c00000 */
[----:B------:R0:W1:Y:S02]  /*14550*/  SHFL.IDX P6, R14, R13, R12, R11 ;  /* 0x0000000c0d0e7389 */ /* 0x00006400000c000b */
[----:B01----:R-:W-:Y:S01]  /*14560*/  ENDCOLLECTIVE ;  /* 0x000000000000791b */ /* 0x003fe20003800000 */
.L_x_15138:
[----:B------:R-:W-:-:S04]  /*14570*/  LOP3.LUT R3, R3, 0x30, RZ, 0xc0, !PT ;  /* 0x0000003003037812 */ /* 0x000fc800078ec0ff */
[----:B------:R-:W-:-:S05]  /*14580*/  IADD3 R2, P0, R3, R2, RZ ;  /* 0x0000000203027210 */ /* 0x000fca0007f1e0ff */
[----:B------:R-:W-:Y:S01]  /*14590*/  IMAD.X R3, RZ, RZ, R10, P0 ;  /* 0x000000ffff037224 */ /* 0x000fe200000e060a */
[----:B------:R-:W-:-:S04]  /*145a0*/  MOV R13, R19 ;  /* 0x00000013000d7202 */ /* 0x000fc80000000f00 */
        /* <DEDUP_REMOVED lines=8> */
.L_x_15139:
[----:B------:R-:W-:Y:S01]  /*14630*/  IMAD.MOV.U32 R2, RZ, RZ, R14 ;  /* 0x000000ffff027224 */ /* 0x000fe200078e000e */
[----:B------:R-:W-:Y:S06]  /*14640*/  BRA `(.L_x_15140) ;  /* 0xffffffc400687947 */ /* 0x000fec000383ffff */
.L_x_15044:
[----:B---3--:R3:W4:Y:S02]  /*14650*/  SYNCS.PHASECHK.TRANS64.TRYWAIT P0, [R0+URZ+0x13240], R29 ;  /* 0x0132401d000075a7 */ /* 0x008724000800017f */
[----:B----4-:R-:W-:Y:S05]  /*14660*/  @!P0 NANOSLEEP.SYNCS 0x989680 ;  /* 0x009896800000895d */ /* 0x010fea0003900000 */
[----:B------:R-:W4:Y:S02]  /*14670*/  @!P0 SYNCS.PHASECHK.TRANS64 P0, [R0+URZ+0x13240], R29 ;  /* 0x0132401d000085a7 */ /* 0x000f24000800007f */
[----:B----4-:R-:W-:Y:S05]  /*14680*/  @!P0 BRA `(.L_x_15044) ;  /* 0xfffffffc00f08947 */ /* 0x010fea000383ffff */
[----:B------:R-:W-:Y:S05]  /*14690*/  BRA `(.L_x_15141) ;  /* 0xffffffc400c47947 */ /* 0x000fea000383ffff */
.L_x_15045:
        /* <DEDUP_REMOVED lines=8> */
.L_x_15143:
[----:B------:R-:W-:Y:S05]  /*14720*/  BSYNC B0 ;  /* 0x0000000000007941 */ /* 0x000fea0003800000 */
.L_x_15142:
        /* <DEDUP_REMOVED lines=8> */
.L_x_15144:
[----:B------:R-:W-:Y:S01]  /*147b0*/  IMAD.MOV.U32 R13, RZ, RZ, R5 ;  /* 0x000000ffff0d7224 */ /* 0x000fe200078e0005 */
[----:B------:R-:W-:Y:S01]  /*147c0*/  MOV R12, 0x1 ;  /* 0x00000001000c7802 */ /* 0x000fe20000000f00 */
[----:B------:R-:W-:-:S07]  /*147d0*/  IMAD.MOV.U32 R2, RZ, RZ, R14 ;  /* 0x000000ffff027224 */ /* 0x000fce00078e000e */
[----:B------:R-:W-:Y:S05]  /*147e0*/  WARPSYNC.COLLECTIVE R15, `(.L_x_15145) ;  /* 0x000000000f087348 */ /* 0x000fea0003c00000 */
[----:B------:R0:W1:Y:S02]  /*147f0*/  SHFL.IDX P6, R14, R13, R12, R11 ;  /* 0x0000000c0d0e7389 */ /* 0x00006400000c000b */
[----:B01----:R-:W-:Y:S01]  /*14800*/  ENDCOLLECTIVE ;  /* 0x000000000000791b */ /* 0x003fe20003800000 */
.L_x_15145:
        /* <DEDUP_REMOVED lines=11> */
.L_x_15146:
[----:B------:R-:W-:Y:S02]  /*148c0*/  IMAD.MOV.U32 R13, RZ, RZ, R5 ;  /* 0x000000ffff0d7224 */ /* 0x000fe400078e0005 */
[----:B------:R-:W-:Y:S02]  /*148d0*/  IMAD.MOV.U32 R12, RZ, RZ, 0x2 ;  /* 0x00000002ff0c7424 */ /* 0x000fe400078e00ff */
[----:B------:R-:W-:-:S07]  /*148e0*/  IMAD.MOV.U32 R2, RZ, RZ, R14 ;  /* 0x000000ffff027224 */ /* 0x000fce00078e000e */
[----:B------:R-:W-:Y:S05]  /*148f0*/  WARPSYNC.COLLECTIVE R15, `(.L_x_15147) ;  /* 0x000000000f087348 */ /* 0x000fea0003c00000 */
[----:B------:R0:W1:Y:S02]  /*14900*/  SHFL.IDX P6, R14, R13, R12, R11 ;  /* 0x0000000c0d0e7389 */ /* 0x00006400000c000b */
[----:B01----:R-:W-:Y:S01]  /*14910*/  ENDCOLLECTIVE ;  /* 0x000000000000791b */ /* 0x003fe20003800000 */
.L_x_15147:
        /* <DEDUP_REMOVED lines=11> */
.L_x_15148:
[----:B------:R-:W-:Y:S02]  /*149d0*/  IMAD.MOV.U32 R13, RZ, RZ, R5 ;  /* 0x000000ffff0d7224 */ /* 0x000fe400078e0005 */
[----:B------:R-:W-:Y:S02]  /*149e0*/  IMAD.MOV.U32 R12, RZ, RZ, 0x3 ;  /* 0x00000003ff0c7424 */ /* 0x000fe400078e00ff */
[----:B------:R-:W-:-:S07]  /*149f0*/  IMAD.MOV.U32 R2, RZ, RZ, R14 ;  /* 0x000000ffff027224 */ /* 0x000fce00078e000e */
[----:B------:R-:W-:Y:S05]  /*14a00*/  WARPSYNC.COLLECTIVE R15, `(.L_x_15149) ;  /* 0x000000000f087348 */ /* 0x000fea0003c00000 */
[----:B------:R0:W1:Y:S02]  /*14a10*/  SHFL.IDX P6, R14, R13, R12, R11 ;  /* 0x0000000c0d0e7389 */ /* 0x00006400000c000b */
[----:B01----:R-:W-:Y:S01]  /*14a20*/  ENDCOLLECTIVE ;  /* 0x000000000000791b */ /* 0x003fe20003800000 */
.L_x_15149:
        /* <DEDUP_REMOVED lines=11> */
.L_x_15150:
[----:B------:R-:W-:Y:S02]  /*14ae0*/  IMAD.MOV.U32 R13, RZ, RZ, R8 ;  /* 0x000000ffff0d7224 */ /* 0x000fe400078e0008 */
[----:B------:R-:W-:Y:S02]  /*14af0*/  IMAD.MOV.U32 R12, RZ, RZ, RZ ;  /* 0x000000ffff0c7224 */ /* 0x000fe400078e00ff */
[----:B------:R-:W-:-:S07]  /*14b00*/  IMAD.MOV.U32 R2, RZ, RZ, R14 ;  /* 0x000000ffff027224 */ /* 0x000fce00078e000e */
[----:B------:R-:W-:Y:S05]  /*14b10*/  WARPSYNC.COLLECTIVE R15, `(.L_x_15151) ;  /* 0x000000000f087348 */ /* 0x000fea0003c00000 */
[----:B------:R0:W1:Y:S02]  /*14b20*/  SHFL.IDX P6, R14, R13, R12, R11 ;  /* 0x0000000c0d0e7389 */ /* 0x00006400000c000b */
[----:B01----:R-:W-:Y:S01]  /*14b30*/  ENDCOLLECTIVE ;  /* 0x000000000000791b */ /* 0x003fe20003800000 */
.L_x_15151:
        /* <DEDUP_REMOVED lines=11> */
.L_x_15152:
[----:B------:R-:W-:Y:S01]  /*14bf0*/  MOV R2, R14 ;  /* 0x0000000e00027202 */ /* 0x000fe20000000f00 */
[----:B------:R-:W-:Y:S06]  /*14c00*/  BRA `(.L_x_15153) ;  /* 0xffffffc400587947 */ /* 0x000fec000383ffff */
.L_x_15050:
[----:B0-----:R0:W2:Y:S02]  /*14c10*/  SYNCS.PHASECHK.TRANS64.TRYWAIT P2, [R2+URZ+0x13270], R0 ;  /* 0x01327000020075a7 */ /* 0x0010a4000804017f */
[----:B--2---:R-:W-:Y:S05]  /*14c20*/  @!P2 NANOSLEEP.SYNCS 0x989680 ;  /* 0x009896800000a95d */ /* 0x004fea0003900000 */
[----:B------:R-:W2:Y:S02]  /*14c30*/  @!P2 SYNCS.PHASECHK.TRANS64 P2, [R2+URZ+0x13270], R0 ;  /* 0x013270000200a5a7 */ /* 0x000ea4000804007f */
[----:B--2---:R-:W-:Y:S05]  /*14c40*/  @!P2 BRA `(.L_x_15050) ;  /* 0xfffffffc00f0a947 */ /* 0x004fea000383ffff */
[----:B------:R-:W-:Y:S05]  /*14c50*/  BRA `(.L_x_15154) ;  /* 0xffffffc400bc7947 */ /* 0x000fea000383ffff */
.L_x_15052:
[----:B0-----:R0:W2:Y:S02]  /*14c60*/  SYNCS.PHASECHK.TRANS64.TRYWAIT P2, [R2+URZ+0x13260], R3 ;  /* 0x01326003020075a7 */ /* 0x0010a4000804017f */
[----:B--2---:R-:W-:Y:S05]  /*14c70*/  @!P2 NANOSLEEP.SYNCS 0x989680 ;  /* 0x009896800000a95d */ /* 0x004fea0003900000 */
[----:B------:R-:W2:Y:S02]  /*14c80*/  @!P2 SYNCS.PHASECHK.TRANS64 P2, [R2+URZ+0x13260], R3 ;  /* 0x013260030200a5a7 */ /* 0x000ea4000804007f */
[----:B--2---:R-:W-:Y:S05]  /*14c90*/  @!P2 BRA `(.L_x_15052) ;  /* 0xfffffffc00f0a947 */ /* 0x004fea000383ffff */
[----:B------:R-:W-:Y:S05]  /*14ca0*/  BRA `(.L_x_15155) ;  /* 0xffffffc400cc7947 */ /* 0x000fea000383ffff */
.L_x_15060:
[----:B0-----:R0:W2:Y:S02]  /*14cb0*/  SYNCS.PHASECHK.TRANS64.TRYWAIT P2, [R0+URZ+0x13270], R3 ;  /* 0x01327003000075a7 */ /* 0x0010a4000804017f */
[----:B--2---:R-:W-:Y:S05]  /*14cc0*/  @!P2 NANOSLEEP.SYNCS 0x989680 ;  /* 0x009896800000a95d */ /* 0x004fea0003900000 */
[----:B------:R-:W2:Y:S02]  /*14cd0*/  @!P2 SYNCS.PHASECHK.TRANS64 P2, [R0+URZ+0x13270], R3 ;  /* 0x013270030000a5a7 */ /* 0x000ea4000804007f */
[----:B--2---:R-:W-:Y:S05]  /*14ce0*/  @!P2 BRA `(.L_x_15060) ;  /* 0xfffffffc00f0a947 */ /* 0x004fea000383ffff */
[----:B------:R-:W-:Y:S05]  /*14cf0*/  BRA `(.L_x_15156) ;  /* 0xffffffcc00647947 */ /* 0x000fea000383ffff */
.L_x_15062:
[----:B0-----:R0:W2:Y:S02]  /*14d00*/  SYNCS.PHASECHK.TRANS64.TRYWAIT P2, [R0+URZ+0x13260], R3 ;  /* 0x01326003000075a7 */ /* 0x0010a4000804017f */
[----:B--2---:R-:W-:Y:S05]  /*14d10*/  @!P2 NANOSLEEP.SYNCS 0x989680 ;  /* 0x009896800000a95d */ /* 0x004fea0003900000 */
[----:B------:R-:W2:Y:S02]  /*14d20*/  @!P2 SYNCS.PHASECHK.TRANS64 P2, [R0+URZ+0x13260], R3 ;  /* 0x013260030000a5a7 */ /* 0x000ea4000804007f */
[----:B--2---:R-:W-:Y:S05]  /*14d30*/  @!P2 BRA `(.L_x_15062) ;  /* 0xfffffffc00f0a947 */ /* 0x004fea000383ffff */
[----:B------:R-:W-:Y:S05]  /*14d40*/  BRA `(.L_x_15157) ;  /* 0xffffffcc00747947 */ /* 0x000fea000383ffff */
.L_x_15069:
[----:B0-----:R0:W2:Y:S02]  /*14d50*/  SYNCS.PHASECHK.TRANS64.TRYWAIT P0, [R5+URZ+0x13220], R0 ;  /* 0x01322000050075a7 */ /* 0x0010a4000800017f */
[----:B--2---:R-:W-:Y:S05]  /*14d60*/  @!P0 NANOSLEEP.SYNCS 0x989680 ;  /* 0x009896800000895d */ /* 0x004fea0003900000 */
[----:B------:R-:W2:Y:S02]  /*14d70*/  @!P0 SYNCS.PHASECHK.TRANS64 P0, [R5+URZ+0x13220], R0 ;  /* 0x01322000050085a7 */ /* 0x000ea4000800007f */
[----:B--2---:R-:W-:Y:S05]  /*14d80*/  @!P0 BRA `(.L_x_15069) ;  /* 0xfffffffc00f08947 */ /* 0x004fea000383ffff */
[----:B------:R-:W-:Y:S05]  /*14d90*/  BRA `(.L_x_15158) ;  /* 0xffffffd400547947 */ /* 0x000fea000383ffff */
.L_x_15070:
        /* <DEDUP_REMOVED lines=11> */
.L_x_15160:
[----:B------:R-:W-:Y:S05]  /*14e50*/  BSYNC B0 ;  /* 0x0000000000007941 */ /* 0x000fea0003800000 */
.L_x_15159:
[----:B------:R-:W-:Y:S05]  /*14e60*/  BRA `(.L_x_15161) ;  /* 0xffffffd4003c7947 */ /* 0x000fea000383ffff */
.L_x_15073:
[----:B------:R-:W-:Y:S01]  /*14e70*/  BSSY B1, `(.L_x_15162) ;  /* 0x0000006000017945 */ /* 0x000fe20003800000 */
[----:B------:R-:W-:-:S07]  /*14e80*/  IMAD.MOV.U32 R15, RZ, RZ, -0x1 ;  /* 0xffffffffff0f7424 */ /* 0x000fce00078e00ff */
[----:B01----:R-:W-:Y:S05]  /*14e90*/  WARPSYNC.COLLECTIVE R15, `(.L_x_15163) ;  /* 0x000000000f0c7348 */ /* 0x003fea0003c00000 */
[----:B------:R-:W-:Y:S02]  /*14ea0*/  ELECT P6, UR62, PT ;  /* 0x00000000003e782f */ /* 0x000fe400038c0000 */
[----:B------:R-:W-:Y:S01]  /*14eb0*/  MOV R14, UR62 ;  /* 0x0000003e000e7c02 */ /* 0x000fe20008000f00 */
[----:B01----:R-:W-:Y:S10]  /*14ec0*/  ENDCOLLECTIVE ;  /* 0x000000000000791b */ /* 0x003ff40003800000 */
.L_x_15163:
[----:B------:R-:W-:Y:S05]  /*14ed0*/  BSYNC B1 ;  /* 0x0000000000017941 */ /* 0x000fea0003800000 */
.L_x_15162:
[----:B------:R-:W-:Y:S05]  /*14ee0*/  BRA `(.L_x_15164) ;  /* 0xffffffd400347947 */ /* 0x000fea000383ffff */
.L_x_15075:
[----:B0-----:R0:W2:Y:S02]  /*14ef0*/  SYNCS.PHASECHK.TRANS64.TRYWAIT P1, [R4+URZ+0x13240], R3 ;  /* 0x01324003040075a7 */ /* 0x0010a4000802017f */
[----:B--2---:R-:W-:Y:S05]  /*14f00*/  @!P1 NANOSLEEP.SYNCS 0x989680 ;  /* 0x009896800000995d */ /* 0x004fea0003900000 */
[----:B------:R-:W2:Y:S02]  /*14f10*/  @!P1 SYNCS.PHASECHK.TRANS64 P1, [R4+URZ+0x13240], R3 ;  /* 0x01324003040095a7 */ /* 0x000ea4000802007f */
[----:B--2---:R-:W-:Y:S05]  /*14f20*/  @!P1 BRA `(.L_x_15075) ;  /* 0xfffffffc00f09947 */ /* 0x004fea000383ffff */
[----:B------:R-:W-:Y:S05]  /*14f30*/  BRA `(.L_x_15165) ;  /* 0xffffffd4005c7947 */ /* 0x000fea000383ffff */
.L_x_15077:
[----:B--2---:R2:W3:Y:S02]  /*14f40*/  SYNCS.PHASECHK.TRANS64.TRYWAIT P1, [R5+URZ+0x13240], R0 ;  /* 0x01324000050075a7 */ /* 0x0044e4000802017f */
[----:B---3--:R-:W-:Y:S05]  /*14f50*/  @!P1 NANOSLEEP.SYNCS 0x989680 ;  /* 0x009896800000995d */ /* 0x008fea0003900000 */
[----:B------:R-:W3:Y:S02]  /*14f60*/  @!P1 SYNCS.PHASECHK.TRANS64 P1, [R5+URZ+0x13240], R0 ;  /* 0x01324000050095a7 */ /* 0x000ee4000802007f */
[----:B---3--:R-:W-:Y:S05]  /*14f70*/  @!P1 BRA `(.L_x_15077) ;  /* 0xfffffffc00f09947 */ /* 0x008fea000383ffff */
[----:B------:R-:W-:Y:S05]  /*14f80*/  BRA `(.L_x_15166) ;  /* 0xffffffd4006c7947 */ /* 0x000fea000383ffff */
.L_x_15079:
[----:B---3--:R3:W4:Y:S02]  /*14f90*/  SYNCS.PHASECHK.TRANS64.TRYWAIT P1, [R4+URZ+0x13260], R3 ;  /* 0x01326003040075a7 */ /* 0x008724000802017f */
[----:B----4-:R-:W-:Y:S05]  /*14fa0*/  @!P1 NANOSLEEP.SYNCS 0x989680 ;  /* 0x009896800000995d */ /* 0x010fea0003900000 */
[----:B------:R-:W4:Y:S02]  /*14fb0*/  @!P1 SYNCS.PHASECHK.TRANS64 P1, [R4+URZ+0x13260], R3 ;  /* 0x01326003040095a7 */ /* 0x000f24000802007f */
[----:B----4-:R-:W-:Y:S05]  /*14fc0*/  @!P1 BRA `(.L_x_15079) ;  /* 0xfffffffc00f09947 */ /* 0x010fea000383ffff */
[----:B------:R-:W-:Y:S05]  /*14fd0*/  BRA `(.L_x_15167) ;  /* 0xffffffd400687947 */ /* 0x000fea000383ffff */
.L_x_15081:
[----:B----4-:R4:W0:Y:S02]  /*14fe0*/  SYNCS.PHASECHK.TRANS64.TRYWAIT P1, [R5+URZ+0x13260], R0 ;  /* 0x01326000050075a7 */ /* 0x010824000802017f */
[----:B0-----:R-:W-:Y:S05]  /*14ff0*/  @!P1 NANOSLEEP.SYNCS 0x989680 ;  /* 0x009896800000995d */ /* 0x001fea0003900000 */
[----:B------:R-:W0:Y:S02]  /*15000*/  @!P1 SYNCS.PHASECHK.TRANS64 P1, [R5+URZ+0x13260], R0 ;  /* 0x01326000050095a7 */ /* 0x000e24000802007f */
[----:B0-----:R-:W-:Y:S05]  /*15010*/  @!P1 BRA `(.L_x_15081) ;  /* 0xfffffffc00f09947 */ /* 0x001fea000383ffff */
[----:B------:R-:W-:Y:S05]  /*15020*/  BRA `(.L_x_15168) ;  /* 0xffffffd400647947 */ /* 0x000fea000383ffff */
.L_x_15083:
[----:B------:R0:W0:Y:S02]  /*15030*/  SYNCS.PHASECHK.TRANS64.TRYWAIT P1, [R4+URZ+0x13280], R3 ;  /* 0x01328003040075a7 */ /* 0x000024000802017f */
[----:B0-----:R-:W-:Y:S05]  /*15040*/  @!P1 NANOSLEEP.SYNCS 0x989680 ;  /* 0x009896800000995d */ /* 0x001fea0003900000 */
[----:B------:R-:W0:Y:S02]  /*15050*/  @!P1 SYNCS.PHASECHK.TRANS64 P1, [R4+URZ+0x13280], R3 ;  /* 0x01328003040095a7 */ /* 0x000e24000802007f */
[----:B0-----:R-:W-:Y:S05]  /*15060*/  @!P1 BRA `(.L_x_15083) ;  /* 0xfffffffc00f09947 */ /* 0x001fea000383ffff */
[----:B------:R-:W-:Y:S05]  /*15070*/  BRA `(.L_x_15169) ;  /* 0xffffffd400607947 */ /* 0x000fea000383ffff */
.L_x_15170:
        /* <DEDUP_REMOVED lines=16> */
.L_x_15867:


//--------------------- .text._ZN7cutlass13device_kernelIN5flash11enable_sm90INS1_16FlashAttnFwdSm90INS1_25CollectiveMainloopFwdSm90ILi2EN4cute5tupleIJNS5_1CILi1EEES8_S8_EEENS6_IJNS7_ILi192EEENS7_ILi160EEENS7_ILi64EEEEEELi64ENS_12float_e4m3_tEfNS_4arch4Sm90ELb1ELb0ELb1ELb1ELb1ELb0ELb0ELb1ELb1ELb1ELb0ELb0EEENS1_21CollectiveEpilogueFwdINS6_IJSA_SC_SB_EEES9_NS_10bfloat16_tESG_Li384ELb1ELb1ELb0ELb1EEENS1_36VarlenDynamicPersistentTileSchedulerILi192ELi160ELi384ELi128ELb0ELb1ELb1ELb1ELb1ELb1EEEEEEEEEvNT_6ParamsE --------------------------
	.section	.text._ZN7cutlass13device_kernelIN5flash11enable_sm90INS1_16FlashAttnFwdSm90INS1_25CollectiveMainloopFwdSm90ILi2EN4cute5tupleIJNS5_1CILi1EEES8_S8_EEENS6_IJNS7_ILi192EEENS7_ILi160EEENS7_ILi64EEEEEELi64ENS_12float_e4m3_tEfNS_4arch4Sm90ELb1ELb0ELb1ELb1ELb1ELb0ELb0ELb1ELb1ELb1ELb0ELb0EEENS1_21CollectiveEpilogueFwdINS6_IJSA_SC_SB_EEES9_NS_10bfloat16_tESG_Li384ELb1ELb1ELb0ELb1EEENS1_36VarlenDynamicPersistentTileSchedulerILi192ELi160ELi384ELi128ELb0ELb1ELb1ELb1ELb1ELb1EEEEEEEEEvNT_6ParamsE,"ax",@progbits
	.align	128
.text._ZN7cutlass13device_kernelIN5flash11enable_sm90INS1_16FlashAttnFwdSm90INS1_25CollectiveMainloopFwdSm90ILi2EN4cute5tupleIJNS5_1CILi1EEES8_S8_EEENS6_IJNS7_ILi192EEENS7_ILi160EEENS7_ILi64EEEEEELi64ENS_12float_e4m3_tEfNS_4arch4Sm90ELb1ELb0ELb1ELb1ELb1ELb0ELb0ELb1ELb1ELb1ELb0ELb0EEENS1_21CollectiveEpilogueFwdINS6_IJSA_SC_SB_EEES9_NS_10bfloat16_tESG_Li384ELb1ELb1ELb0ELb1EEENS1_36VarlenDynamicPersistentTileSchedulerILi192ELi160ELi384ELi128ELb0ELb1ELb1ELb1ELb1ELb1EEEEEEEEEvNT_6ParamsE:
        .type           _ZN7cutlass13device_kernelIN5flash11enable_sm90INS1_16FlashAttnFwdSm90INS1_25CollectiveMainloopFwdSm90ILi2EN4cute5tupleIJNS5_1CILi1EEES8_S8_EEENS6_IJNS7_ILi192EEENS7_ILi160EEENS7_ILi64EEEEEELi64ENS_12float_e4m3_tEfNS_4arch4Sm90ELb1ELb0ELb1ELb1ELb1ELb0ELb0ELb1ELb1ELb1ELb0ELb0EEENS1_21CollectiveEpilogueFwdINS6_IJSA_SC_SB_EEES9_NS_10bfloat16_tESG_Li384ELb1ELb1ELb0ELb1EEENS1_36VarlenDynamicPersistentTileSchedulerILi192ELi160ELi384ELi128ELb0ELb1ELb1ELb1ELb1ELb1EEEEEEEEEvNT_6ParamsE,@function
        .size           _ZN7cutlass13device_kernelIN5flash11enable_sm90INS1_16FlashAttnFwdSm90INS1_25CollectiveMainloopFwdSm90ILi2EN4cute5tupleIJNS5_1CILi1EEES8_S8_EEENS6_IJNS7_ILi192EEENS7_ILi160EEENS7_ILi64EEEEEELi64ENS_12float_e4m3_tEfNS_4arch4Sm90ELb1ELb0ELb1ELb1ELb1ELb0ELb0ELb1ELb1ELb1ELb0ELb0EEENS1_21CollectiveEpilogueFwdINS6_IJSA_SC_SB_EEES9_NS_10bfloat16_tESG_Li384ELb1ELb1ELb0ELb1EEENS1_36VarlenDynamicPersistentTileSchedulerILi192ELi160ELi384ELi128ELb0ELb1ELb1ELb1ELb1ELb1EEEEEEEEEvNT_6ParamsE,(.L_x_15868 - _ZN7cutlass13device_kernelIN5flash11enable_sm90INS1_16FlashAttnFwdSm90INS1_25CollectiveMainloopFwdSm90ILi2EN4cute5tupleIJNS5_1CILi1EEES8_S8_EEENS6_IJNS7_ILi192EEENS7_ILi160EEENS7_ILi64EEEEEELi64ENS_12float_e4m3_tEfNS_4arch4Sm90ELb1ELb0ELb1ELb1ELb1ELb0ELb0ELb1ELb1ELb1ELb0ELb0EEENS1_21CollectiveEpilogueFwdINS6_IJSA_SC_SB_EEES9_NS_10bfloat16_tESG_Li384ELb1ELb1ELb0ELb1EEENS1_36VarlenDynamicPersistentTileSchedulerILi192ELi160ELi384ELi128ELb0ELb1ELb1ELb1ELb1ELb1EEEEEEEEEvNT_6ParamsE)
        .other          _ZN7cutlass13device_kernelIN5flash11enable_sm90INS1_16FlashAttnFwdSm90INS1_25CollectiveMainloopFwdSm90ILi2EN4cute5tupleIJNS5_1CILi1EEES8_S8_EEENS6_IJNS7_ILi192EEENS7_ILi160EEENS7_ILi64EEEEEELi64ENS_12float_e4m3_tEfNS_4arch4Sm90ELb1ELb0ELb1ELb1ELb1ELb0ELb0ELb1ELb1ELb1ELb0ELb0EEENS1_21CollectiveEpilogueFwdINS6_IJSA_SC_SB_EEES9_NS_10bfloat16_tESG_Li384ELb1ELb1ELb0ELb1EEENS1_36VarlenDynamicPersistentTileSchedulerILi192ELi160ELi384ELi128ELb0ELb1ELb1ELb1ELb1ELb1EEEEEEEEEvNT_6ParamsE,@"STO_CUDA_ENTRY STV_DEFAULT"
_ZN7cutlass13device_kernelIN5flash11enable_sm90INS1_16FlashAttnFwdSm90INS1_25CollectiveMainloopFwdSm90ILi2EN4cute5tupleIJNS5_1CILi1EEES8_S8_EEENS6_IJNS7_ILi192EEENS7_ILi160EEENS7_ILi64EEEEEELi64ENS_12float_e4m3_tEfNS_4arch4Sm90ELb1ELb0ELb1ELb1ELb1ELb0ELb0ELb1ELb1ELb1ELb0ELb0EEENS1_21CollectiveEpilogueFwdINS6_IJSA_SC_SB_EEES9_NS_10bfloat16_tESG_Li384ELb1ELb1ELb0ELb1EEENS1_36VarlenDynamicPersistentTileSchedulerILi192ELi160ELi384ELi128ELb0ELb1ELb1ELb1ELb1ELb1EEEEEEEEEvNT_6ParamsE:
        /* <DEDUP_REMOVED lines=45> */
.L_x_15171:
        /* <DEDUP_REMOVED lines=22> */
.L_x_15172:
        /* <DEDUP_REMOVED lines=18> */
.L_x_15173:
        /* <DEDUP_REMOVED lines=22> */
.L_x_15174:
        /* <DEDUP_REMOVED lines=24> */
.L_x_15175:
        /* <DEDUP_REMOVED lines=8> */
.L_x_15177:
        /* <DEDUP_REMOVED lines=34> */
[----:B------:R-:W-:Y:S02]  /*0ad0*/  LOP3.LUT R2, R2, 0x1ffffffe, RZ, 0xc0, !PT ;  /* 0x1ffffffe02027812 */ /* 0x000fe400078ec0ff */
[----:B------:R-:W-:Y:S01]  /*0ae0*/  SHF.R.S32.HI R6, RZ, 0x1f, R23 ;  /* 0x0000001fff067819 */ /* 0x000fe20000011417 */
[----:B------:R-:W-:Y:S01]  /*0af0*/  IMAD R3, R3, 0x40, R4 ;  /* 0x0000004003037824 */ /* 0x000fe200078e0204 */
[----:B------:R-:W-:Y:S01]  /*0b00*/  LEA.HI R10, R0, R12, RZ, 0x2 ;  /* 0x0000000c000a7211 */ /* 0x000fe200078f10ff */
[----:B------:R-:W-:Y:S01]  /*0b10*/  IMAD.IADD R2, R5, 0x1, -R2 ;  /* 0x0000000105027824 */ /* 0x000fe200078e0a02 */
[----:B------:R-:W-:Y:S02]  /*0b20*/  LEA.HI R7, R6, R23, RZ, 0x2 ;  /* 0x0000001706077211 */ /* 0x000fe400078f10ff */
[----:B------:R-:W-:Y:S01]  /*0b30*/  SHF.R.S32.HI R156, RZ, 0x7, R156 ;  /* 0x00000007ff9c7819 */ /* 0x000fe2000001149c */
[----:B------:R-:W-:Y:S01]  /*0b40*/  IMAD R2, R2, 0x8, R3 ;  /* 0x0000000802027824 */ /* 0x000fe200078e0203 */
[----:B------:R-:W-:-:S02]  /*0b50*/  SHF.R.S32.HI R8, RZ, 0x2, R7 ;  /* 0x00000002ff087819 */ /* 0x000fc40000011407 */
[----:B------:R-:W-:Y:S01]  /*0b60*/  SHF.R.S32.HI R9, RZ, 0x1f, R7 ;  /* 0x0000001fff097819 */ /* 0x000fe20000011407 */
[----:B------:R-:W-:Y:S01]  /*0b70*/  IMAD.HI R4, R156, 0x55555556, RZ ;  /* 0x555555569c047827 */ /* 0x000fe200078e02ff */
[----:B------:R-:W-:Y:S01]  /*0b80*/  LOP3.LUT R10, R10, 0xfffffffc, RZ, 0xc0, !PT ;  /* 0xfffffffc0a0a7812 */ /* 0x000fe200078ec0ff */
[----:B------:R0:W-:Y:S01]  /*0b90*/  STL [R1], R2 ;  /* 0x0000000201007387 */ /* 0x0001e20000100800 */
[----:B------:R-:W-:Y:S02]  /*0ba0*/  LEA.HI R9, R9, R8, RZ, 0x3 ;  /* 0x0000000809097211 */ /* 0x000fe400078f18ff */
[----:B------:R-:W-:Y:S02]  /*0bb0*/  LEA.HI R0, R0, R12, RZ, 0x3 ;  /* 0x0000000c00007211 */ /* 0x000fe400078f18ff */
[----:B------:R-:W-:Y:S02]  /*0bc0*/  IADD3 R10, R12, -R10, RZ ;  /* 0x8000000a0c0a7210 */ /* 0x000fe40007ffe0ff */
[----:B------:R-:W-:-:S02]  /*0bd0*/  LOP3.LUT R9, R9, 0xfffffff8, RZ, 0xc0, !PT ;  /* 0xfffffff809097812 */ /* 0x000fc400078ec0ff */
[----:B------:R-:W-:Y:S02]  /*0be0*/  LEA.HI R6, R6, R23, RZ, 0x5 ;  /* 0x0000001706067211 */ /* 0x000fe400078f28ff */
[----:B------:R-:W-:Y:S01]  /*0bf0*/  LEA.HI R5, R4, R4, RZ, 0x1 ;  /* 0x0000000404057211 */ /* 0x000fe200078f08ff */
[----:B------:R-:W-:Y:S01]  /*0c00*/  IMAD.IADD R9, R8, 0x1, -R9 ;  /* 0x0000000108097824 */ /* 0x000fe200078e0a09 */
[----:B------:R-:W-:Y:S02]  /*0c10*/  LOP3.LUT R18, R0, 0xfffffff8, RZ, 0xc0, !PT ;  /* 0xfffffff800127812 */ /* 0x000fe400078ec0ff */
[----:B------:R-:W-:Y:S01]  /*0c20*/  LEA.HI R4, R10, R10, RZ, 0x1 ;  /* 0x0000000a0a047211 */ /* 0x000fe200078f08ff */
[----:B------:R-:W-:Y:S01]  /*0c30*/  IMAD R5, R5, -0x3, R156 ;  /* 0xfffffffd05057824 */ /* 0x000fe200078e029c */
[----:B------:R-:W-:Y:S01]  /*0c40*/  SHF.R.S32.HI R6, RZ, 0x5, R6 ;  /* 0x00000005ff067819 */ /* 0x000fe20000011406 */
[----:B------:R-:W-:Y:S01]  /*0c50*/  IMAD.IADD R18, R12, 0x1, -R18 ;  /* 0x000000010c127824 */ /* 0x000fe200078e0a12 */
[----:B------:R-:W-:-:S02]  /*0c60*/  LOP3.LUT R11, R4, 0x1ffffffe, RZ, 0xc0, !PT ;  /* 0x1ffffffe040b7812 */ /* 0x000fc400078ec0ff */
[----:B------:R-:W-:Y:S01]  /*0c70*/  LOP3.LUT R16, R7, 0x7ffffffc, RZ, 0xc0, !PT ;  /* 0x7ffffffc07107812 */ /* 0x000fe200078ec0ff */
[----:B------:R-:W-:Y:S01]  /*0c80*/  IMAD R6, R6, 0x10, R9 ;  /* 0x0000001006067824 */ /* 0x000fe200078e0209 */
[----:B------:R-:W-:Y:S01]  /*0c90*/  SHF.R.S32.HI R22, RZ, 0x3, R0 ;  /* 0x00000003ff167819 */ /* 0x000fe20000011400 */
[----:B------:R-:W-:Y:S01]  /*0ca0*/  IMAD.SHL.U32 R19, R18, 0x8, RZ ;  /* 0x0000000812137824 */ /* 0x000fe200078e00ff */
[----:B------:R-:W-:Y:S01]  /*0cb0*/  IADD3 R16, R23, -R16, RZ ;  /* 0x8000001017107210 */ /* 0x000fe20007ffe0ff */
[----:B------:R-:W-:Y:S02]  /*0cc0*/  IMAD.IADD R10, R10, 0x1, -R11 ;  /* 0x000000010a0a7824 */ /* 0x000fe400078e0a0b */
[----:B------:R-:W-:Y:S01]  /*0cd0*/  IMAD R157, R5, 0x40, R6 ;  /* 0x00000040059d7824 */ /* 0x000fe200078e0206 */
[----:B------:R-:W-:-:S03]  /*0ce0*/  SHF.R.S32.HI R0, RZ, 0x1f, R19 ;  /* 0x0000001fff007819 */ /* 0x000fc60000011413 */
[----:B0-----:R-:W-:-:S07]  /*0cf0*/  IMAD R17, R10, 0x8, R157 ;  /* 0x000000080a117824 */ /* 0x001fce00078e029d */
.L_x_15225:
        /* <DEDUP_REMOVED lines=36> */
[----:B-----5:R-:W-:-:S14]  /*0f40*/  @P2 BRA `(.L_x_15178) ;  /* 0x0000000000382947 */ /* 0x020fdc0003800000 */
        /* <DEDUP_REMOVED lines=14> */
.L_x_15178:
[----:B------:R-:W-:Y:S01]  /*1030*/  UMOV UR42, UR47 ;  /* 0x0000002f002a7c82 */ /* 0x000fe20008000000 */
[----:B------:R-:W-:Y:S05]  /*1040*/  @!P1 BRA `(.L_x_15179) ;  /* 0x00000000001c9947 */ /* 0x000fea0003800000 */
[----:B------:R-:W-:-:S04]  /*1050*/  ULEA UR4, UP0, UR40, UR8, 0x2 ;  /* 0x0000000828047291 */ /* 0x000fc8000f80103f */
[----:B------:R-:W-:Y:S02]  /*1060*/  ULEA.HI.X UR6, UR40, UR9, UR41, 0x2, UP0 ;  /* 0x0000000928067291 */ /* 0x000fe400080f1429 */
[----:B------:R-:W-:-:S04]  /*1070*/  MOV R2, UR4 ;  /* 0x0000000400027c02 */ /* 0x000fc80008000f00 */
[----:B------:R-:W-:-:S05]  /*1080*/  IMAD.U32 R3, RZ, RZ, UR6 ;  /* 0x00000006ff037e24 */ /* 0x000fca000f8e00ff */
[----:B------:R-:W2:Y:S02]  /*1090*/  LDG.E R2, desc[UR52][R2.64] ;  /* 0x0000003402027981 */ /* 0x000ea4000c1e1900 */
[----:B--2---:R-:W-:Y:S01]  /*10a0*/  R2UR UR4, R2 ;  /* 0x00000000020472ca */ /* 0x004fe200000e0000 */
[----:B------:R-:W-:-:S14]  /*10b0*/  BRA `(.L_x_15180) ;  /* 0x0000000000347947 */ /* 0x000fdc0003800000 */
.L_x_15179:
        /* <DEDUP_REMOVED lines=13> */
.L_x_15180:
[----:B------:R-:W-:Y:S01]  /*1190*/  ULDC UR6, c[0x0][0x448] ;  /* 0x0001120000067ab9 */ /* 0x000fe20000000800 */
[----:B------:R-:W-:Y:S01]  /*11a0*/  UIMAD UR43, UR5, 0xc0, URZ ;  /* 0x000000c0052b78a4 */ /* 0x000fe2000f8e023f */
[----:B------:R-:W-:Y:S01]  /*11b0*/  PLOP3.LUT P0, PT, PT, PT, PT, 0x80, 0x0 ;  /* 0x000000000000781c */ /* 0x000fe20003f0f070 */
[----:B------:R-:W-:Y:S01]  /*11c0*/  UISETP.NE.AND UP0, UPT, UR6, 0x1, UPT ;  /* 0x000000010600788c */ /* 0x000fe2000bf05270 */
[----:B------:R-:W-:Y:S01]  /*11d0*/  IMAD.MOV.U32 R0, RZ, RZ, RZ ;  /* 0x000000ffff007224 */ /* 0x000fe200078e00ff */
[----:B------:R-:W-:Y:S01]  /*11e0*/  UIADD3 UR6, UR43, 0xbf, URZ ;  /* 0x000000bf2b067890 */ /* 0x000fe2000fffe03f */
[----:B------:R-:W-:Y:S01]  /*11f0*/  IMAD.MOV.U32 R2, RZ, RZ, RZ ;  /* 0x000000ffff027224 */ /* 0x000fe200078e00ff */
[----:B------:R-:W-:Y:S01]  /*1200*/  UIADD3 UR48, -UR48, UR4, URZ ;  /* 0x0000000430307290 */ /* 0x000fe2000fffe13f */
[----:B------:R-:W-:Y:S01]  /*1210*/  CS2R R54, SRZ ;  /* 0x0000000000367805 */ /* 0x000fe2000001ff00 */
[----:B------:R-:W-:Y:S01]  /*1220*/  UP2UR UR50, UPR, URZ, 0x1 ;  /* 0x000000013f327883 */ /* 0x000fe20008000000 */
[----:B------:R-:W-:Y:S01]  /*1230*/  CS2R R6, SRZ ;  /* 0x0000000000067805 */ /* 0x000fe2000001ff00 */
[----:B------:R-:W-:Y:S01]  /*1240*/  UIADD3 UR7, UR48, 0xa0, -UR49 ;  /* 0x000000a030077890 */ /* 0x000fe2000fffe831 */
[----:B------:R-:W-:-:S02]  /*1250*/  CS2R R52, SRZ ;  /* 0x0000000000347805 */ /* 0x000fc4000001ff00 */
        /* <DEDUP_REMOVED lines=24> */
[----:B------:R-:W-:Y:S02]  /*13e0*/  IMAD.MOV.U32 R33, RZ, RZ, RZ ;  /* 0x000000ffff217224 */ /* 0x000fe400078e00ff */
[----:B------:R-:W-:Y:S01]  /*13f0*/  IMAD.MOV.U32 R58, RZ, RZ, RZ ;  /* 0x000000ffff3a7224 */ /* 0x000fe200078e00ff */
[----:B------:R-:W-:-:S04]  /*1400*/  UISETP.LT.AND UP0, UPT, UR4, UR6, UPT ;  /* 0x000000060400728c */ /* 0x000fc8000bf01270 */
        /* <DEDUP_REMOVED lines=35> */
.L_x_15182:
        /* <DEDUP_REMOVED lines=43> */
[----:B------:R-:W-:-:S03]  /*18f0*/  MOV R8, UR46 ;  /* 0x0000002e00087c02 */ /* 0x000fc60008000f00 */
[----:B------:R-:W-:Y:S01]  /*1900*/  ULOP3.LUT UR4, UR4, 0xfffffffe, URZ, 0xc0, !UPT ;  /* 0xfffffffe04047892 */ /* 0x000fe2000f8ec03f */
[----:B------:R-:W-:-:S03]  /*1910*/  ISETP.NE.AND P0, PT, R8, 0x3, PT ;  /* 0x000000030800780c */ /* 0x000fc60003f05270 */
        /* <DEDUP_REMOVED lines=8> */
.L_x_15327:
[----:B------:R-:W-:Y:S05]  /*19a0*/  @!P0 BRA `(.L_x_15184) ;  /* 0x0000000000048947 */ /* 0x000fea0003800000 */
[----:B------:R-:W-:Y:S01]  /*19b0*/  BPT.TRAP 0x1 ;  /* 0x000000040000795c */ /* 0x000fe20000300000 */
.L_x_15184:
[----:B------:R-:W-:Y:S02]  /*19c0*/  IMAD.U32 R2, RZ, RZ, UR38 ;  /* 0x00000026ff027e24 */ /* 0x000fe4000f8e00ff */
[----:B0-----:R-:W-:-:S03]  /*19d0*/  IMAD.U32 R3, RZ, RZ, UR37 ;  /* 0x00000025ff037e24 */ /* 0x001fc6000f8e00ff */
[----:B------:R-:W-:Y:S02]  /*19e0*/  LEA R2, R2, UR45, 0x3 ;  /* 0x0000002d02027c11 */ /* 0x000fe4000f8e18ff */
[----:B------:R-:W-:-:S04]  /*19f0*/  SHF.L.U32 R3, R3, 0x1f, RZ ;  /* 0x0000001f03037819 */ /* 0x000fc800000006ff */
[----:B------:R0:W1:Y:S01]  /*1a00*/  SYNCS.PHASECHK.TRANS64.TRYWAIT P1, [R2+URZ+0x13230], R3 ;  /* 0x01323003020075a7 */ /* 0x000062000802017f */
[----:B------:R-:W-:Y:S05]  /*1a10*/  @!P0 BRA `(.L_x_15185) ;  /* 0x0000000000048947 */ /* 0x000fea0003800000 */
[----:B------:R-:W-:Y:S01]  /*1a20*/  BPT.TRAP 0x1 ;  /* 0x000000040000795c */ /* 0x000fe20000300000 */
.L_x_15185:
[----:B-1----:R-:W-:Y:S05]  /*1a30*/  @P1 BRA `(.L_x_15186) ;  /* 0x0000000000081947 */ /* 0x002fea0003800000 */
[----:B------:R-:W1:Y:S02]  /*1a40*/  SYNCS.PHASECHK.TRANS64.TRYWAIT P1, [R2+URZ+0x13230], R3 ;  /* 0x01323003020075a7 */ /* 0x000e64000802017f */
[----:B-1----:R-:W-:Y:S05]  /*1a50*/  @!P1 BRA `(.L_x_15187) ;  /* 0x0000012800509947 */ /* 0x002fea0003800000 */
.L_x_15186:
        /* <DEDUP_REMOVED lines=73> */
.L_x_15188:
        /* <DEDUP_REMOVED lines=10> */
[----:B------:R-:W-:Y:S01]  /*1f90*/  UMOV UR7, 0xffffff60 ;  /* 0xffffff6000077882 */ /* 0x000fe20000000000 */
[----:B------:R-:W-:Y:S01]  /*1fa0*/  @UP0 ULDC UR6, c[0x0][0x44c] ;  /* 0x0001130000060ab9 */ /* 0x000fe20000000800 */
[----:B------:R-:W-:Y:S01]  /*1fb0*/  UIMAD UR7, UR51, UR7, 0xa1 ;  /* 0x000000a1330774a4 */ /* 0x000fe2000f8e0207 */
[C---:B01----:R-:W-:Y:S01]  /*1fc0*/  FMUL.FTZ R3, R0.reuse, R88 ;  /* 0x0000005800037220 */ /* 0x043fe20000410000 */
        /* <DEDUP_REMOVED lines=9> */
[----:B------:R-:W-:Y:S01]  /*2060*/  IMAD.U32 R85, RZ, RZ, UR7 ;  /* 0x00000007ff557e24 */ /* 0x000fe2000f8e00ff */
[----:B------:R-:W-:Y:S01]  /*2070*/  @P2 SHF.R.U32.HI R82, RZ, UR6, R57 ;  /* 0x00000006ff522c19 */ /* 0x000fe20008011639 */
[----:B------:R-:W-:Y:S01]  /*2080*/  UIMAD UR6, UR51, -0xa0, UR48 ;  /* 0xffffff60330678a4 */ /* 0x000fe2000f8e0230 */
[C---:B------:R-:W-:Y:S01]  /*2090*/  FMUL.FTZ R106, R0.reuse, R63 ;  /* 0x0000003f006a7220 */ /* 0x040fe20000410000 */
[C---:B------:R-:W-:Y:S01]  /*20a0*/  FMUL.FTZ R62, R0.reuse, R68 ;  /* 0x00000044003e7220 */ /* 0x040fe20000410000 */
[----:B------:R-:W-:Y:S01]  /*20b0*/  FMUL.FTZ R63, R0, R69 ;  /* 0x00000045003f7220 */ /* 0x000fe20000410000 */
[----:B------:R-:W0:Y:S01]  /*20c0*/  SHFL.IDX PT, R57, R82, 0x1, 0x1c1f ;  /* 0x003c1f0052397f89 */ /* 0x000e2200000e0000 */
[----:B------:R-:W-:Y:S01]  /*20d0*/  UIADD3 UR6, UR6, 0xa0, URZ ;  /* 0x000000a006067890 */ /* 0x000fe2000fffe03f */
[----:B------:R-:W1:Y:S01]  /*20e0*/  MUFU.TANH R88, R88 ;  /* 0x0000005800587308 */ /* 0x000e620000002400 */
[----:B------:R-:W-:-:S02]  /*20f0*/  IMAD R85, R16, -0x2, R85 ;  /* 0xfffffffe10557824 */ /* 0x000fc400078e0255 */
[C---:B------:R-:W-:Y:S01]  /*2100*/  FMUL.FTZ R91, R0.reuse, R95 ;  /* 0x0000005f005b7220 */ /* 0x040fe20000410000 */
[----:B------:R-:W-:Y:S02]  /*2110*/  IMAD.U32 R68, RZ, RZ, UR49 ;  /* 0x00000031ff447e24 */ /* 0x000fe4000f8e00ff */
[C---:B------:R-:W-:Y:S01]  /*2120*/  FMUL.FTZ R12, R0.reuse, R72 ;  /* 0x00000048000c7220 */ /* 0x040fe20000410000 */
[----:B------:R-:W-:Y:S02]  /*2130*/  IMAD.U32 R69, RZ, RZ, UR6 ;  /* 0x00000006ff457e24 */ /* 0x000fe4000f8e00ff */
[C---:B------:R-:W-:Y:S01]  /*2140*/  FMUL.FTZ R72, R0.reuse, R84 ;  /* 0x0000005400487220 */ /* 0x040fe20000410000 */
[----:B------:R-:W-:Y:S01]  /*2150*/  FMUL.FTZ R6, R0, R92 ;  /* 0x0000005c00067220 */ /* 0x000fe20000410000 */
[----:B------:R-:W2:Y:S01]  /*2160*/  MUFU.TANH R89, R89 ;  /* 0x0000005900597308 */ /* 0x000ea20000002400 */
[----:B------:R-:W-:Y:S01]  /*2170*/  IMAD R84, R16, -0x2, R69 ;  /* 0xfffffffe10547824 */ /* 0x000fe200078e0245 */
[----:B------:R-:W-:Y:S01]  /*2180*/  IADD3 R85, -R68, UR48, R85 ;  /* 0x0000003044557c10 */ /* 0x000fe2000fffe155 */
        /* <DEDUP_REMOVED lines=11> */
[----:B0-----:R-:W-:Y:S01]  /*2240*/  VIADDMNMX R57, R57, R85, R84, PT ;  /* 0x0000005539397246 */ /* 0x001fe20003800154 */
        /* <DEDUP_REMOVED lines=53> */
[C---:B------:R-:W-:Y:S01]  /*25a0*/  FMUL.FTZ R55, R0.reuse, R55 ;  /* 0x0000003700377220 */ /* 0x040fe20000410000 */
[----:B------:R-:W-:Y:S01]  /*25b0*/  FMNMX.FTZ R69, R87, R68, !PT ;  /* 0x0000004457457209 */ /* 0x000fe20007810000 */
[----:B------:R-:W-:Y:S01]  /*25c0*/  FMUL.FTZ R54, R0, R54 ;  /* 0x0000003600367220 */ /* 0x000fe20000410000 */
[----:B------:R-:W-:Y:S01]  /*25d0*/  ULDC UR20, c[0x0][0x988] ;  /* 0x0002620000147ab9 */ /* 0x000fe20000000800 */
[----:B------:R-:W2:Y:S01]  /*25e0*/  MUFU.TANH R76, R76 ;  /* 0x0000004c004c7308 */ /* 0x000ea20000002400 */
        /* <DEDUP_REMOVED lines=16> */
[----:B--2---:R-:W-:Y:S01]  /*26f0*/  FSEL R81, R76, -INF , P2 ;  /* 0xff8000004c517808 */ /* 0x004fe20001000000 */
[----:B------:R-:W-:Y:S01]  /*2700*/  @UP0 USHF.R.U32.HI UR10, URZ, UR12, UR7 ;  /* 0x0000000c3f0a0299 */ /* 0x000fe20008011607 */
[----:B------:R-:W-:Y:S01]  /*2710*/  ISETP.GT.AND P2, PT, R57, 0x30, PT ;  /* 0x000000303900780c */ /* 0x000fe20003f44270 */
[----:B------:R-:W-:-:S02]  /*2720*/  UIADD3 UR23, UR51, -0x2, URZ ;  /* 0xfffffffe33177890 */ /* 0x000fc4000fffe03f */
[----:B------:R-:W-:Y:S02]  /*2730*/  UIADD3 UR6, UR10, UR48, -UR49 ;  /* 0x000000300a067290 */ /* 0x000fe4000fffe831 */
[----:B------:R-:W2:Y:S01]  /*2740*/  MUFU.TANH R79, R79 ;  /* 0x0000004f004f7308 */ /* 0x000ea20000002400 */
[----:B-1----:R-:W-:Y:S01]  /*2750*/  FSEL R80, R77, -INF , P1 ;  /* 0xff8000004d507808 */ /* 0x002fe20000800000 */
[----:B------:R-:W-:Y:S01]  /*2760*/  UIMAD.WIDE UR6, UR6, 0x66666667, URZ ;  /* 0x66666667060678a5 */ /* 0x000fe2000f8e023f */
[----:B------:R-:W-:-:S03]  /*2770*/  ISETP.GT.AND P1, PT, R57, 0x31, PT ;  /* 0x000000313900780c */ /* 0x000fc60003f24270 */
[----:B------:R-:W-:Y:S02]  /*2780*/  USHF.R.U32.HI UR6, URZ, 0x1f, UR7 ;  /* 0x0000001f3f067899 */ /* 0x000fe40008011607 */
[----:B------:R1:W-:Y:S01]  /*2790*/  MUFU.TANH R88, R42 ;  /* 0x0000002a00587308 */ /* 0x0003e20000002400 */
[----:B0-----:R-:W-:Y:S01]  /*27a0*/  FSEL R76, R78, -INF , P2 ;  /* 0xff8000004e4c7808 */ /* 0x001fe20001000000 */
[----:B------:R-:W-:Y:S01]  /*27b0*/  ULEA.HI.SX32 UR7, UR7, UR6, 0x1a ;  /* 0x0000000607077291 */ /* 0x000fe2000f8fd23f */
[----:B------:R-:W-:Y:S01]  /*27c0*/  ISETP.GT.AND P2, PT, R57, 0x38, PT ;  /* 0x000000383900780c */ /* 0x000fe20003f44270 */
[----:B------:R-:W-:Y:S02]  /*27d0*/  UIADD3 UR6, UR11, 0x13240, URZ ;  /* 0x000132400b067890 */ /* 0x000fe4000fffe03f */
[----:B------:R-:W-:Y:S02]  /*27e0*/  UISETP.LT.AND UP0, UPT, URZ, UR7, UPT ;  /* 0x000000073f00728c */ /* 0x000fe4000bf01270 */
[----:B------:R-:W0:Y:S01]  /*27f0*/  MUFU.TANH R98, R98 ;  /* 0x0000006200627308 */ /* 0x000e220000002400 */
[----:B-1----:R-:W-:Y:S01]  /*2800*/  FMNMX.FTZ R42, R86, R69, !PT ;  /* 0x00000045562a7209 */ /* 0x002fe20007810000 */
[----:B------:R-:W-:Y:S01]  /*2810*/  USEL UR22, URZ, UR7, !UP0 ;  /* 0x000000073f167287 */ /* 0x000fe2000c000000 */
[----:B--2---:R-:W-:Y:S01]  /*2820*/  FSEL R75, R79, -INF , P1 ;  /* 0xff8000004f4b7808 */ /* 0x004fe20000800000 */
[----:B------:R-:W-:Y:S01]  /*2830*/  UPRMT UR6, UR44, 0x654, UR6 ;  /* 0x000006542c067896 */ /* 0x000fe20008000006 */
[----:B------:R-:W-:Y:S01]  /*2840*/  FMNMX.FTZ R42, R83, R42, !PT ;  /* 0x0000002a532a7209 */ /* 0x000fe20007810000 */
[----:B------:R-:W-:Y:S01]  /*2850*/  UISETP.GE.AND UP0, UPT, UR23, UR22, UPT ;  /* 0x000000161700728c */ /* 0x000fe2000bf06270 */
[----:B------:R-:W-:Y:S01]  /*2860*/  ISETP.GT.AND P1, PT, R57, 0x39, PT ;  /* 0x000000393900780c */ /* 0x000fe20003f24270 */
[----:B------:R-:W1:Y:S05]  /*2870*/  MUFU.TANH R100, R100 ;  /* 0x0000006400647308 */ /* 0x000e6a0000002400 */
[----:B------:R-:W-:Y:S03]  /*2880*/  SYNCS.ARRIVE.TRANS64.RED.A1T0 RZ, [UR6], RZ ;  /* 0x000000ffffff79a7 */ /* 0x000fe60008100406 */
[----:B------:R2:W-:Y:S01]  /*2890*/  MUFU.TANH R90, R43 ;  /* 0x0000002b005a7308 */ /* 0x0005e20000002400 */
[----:B0-----:R-:W-:-:S02]  /*28a0*/  FSEL R71, R98, -INF , P2 ;  /* 0xff80000062477808 */ /* 0x001fc40001000000 */
[----:B------:R-:W-:-:S05]  /*28b0*/  ISETP.GT.AND P2, PT, R57, 0x40, PT ;  /* 0x000000403900780c */ /* 0x000fca0003f44270 */
[----:B------:R-:W0:Y:S01]  /*28c0*/  MUFU.TANH R102, R102 ;  /* 0x0000006600667308 */ /* 0x000e220000002400 */
[----:B--2---:R-:W-:Y:S02]  /*28d0*/  FMNMX.FTZ R43, R81, R42, !PT ;  /* 0x0000002a512b7209 */ /* 0x004fe40007810000 */
[----:B-1----:R-:W-:Y:S02]  /*28e0*/  FSEL R70, R100, -INF , P1 ;  /* 0xff80000064467808 */ /* 0x002fe40000800000 */
[----:B------:R-:W-:Y:S02]  /*28f0*/  FMNMX.FTZ R43, R80, R43, !PT ;  /* 0x0000002b502b7209 */ /* 0x000fe40007810000 */
[----:B------:R-:W-:Y:S01]  /*2900*/  ISETP.GT.AND P1, PT, R57, 0x41, PT ;  /* 0x000000413900780c */ /* 0x000fe20003f24270 */
[----:B------:R-:W1:Y:S01]  /*2910*/  MUFU.TANH R104, R104 ;  /* 0x0000006800687308 */ /* 0x000e620000002400 */
[----:B------:R-:W-:-:S04]  /*2920*/  FMNMX.FTZ R42, R76, R43, !PT ;  /* 0x0000002b4c2a7209 */ /* 0x000fc80007810000 */
[----:B------:R-:W-:-:S03]  /*2930*/  FMNMX.FTZ R42, R75, R42, !PT ;  /* 0x0000002a4b2a7209 */ /* 0x000fc60007810000 */
[----:B------:R-:W2:Y:S01]  /*2940*/  MUFU.TANH R105, R105 ;  /* 0x0000006900697308 */ /* 0x000ea20000002400 */
        /* <DEDUP_REMOVED lines=8> */
[----:B------:R-:W3:Y:S01]  /*29d0*/  MUFU.TANH R65, R65 ;  /* 0x0000004100417308 */ /* 0x000ee20000002400 */
[----:B-1----:R-:W-:-:S02]  /*29e0*/  FMNMX.FTZ R46, R70, R43, !PT ;  /* 0x0000002b462e7209 */ /* 0x002fc40007810000 */
[----:B--2---:R-:W-:Y:S02]  /*29f0*/  FSEL R43, R105, -INF , P2 ;  /* 0xff800000692b7808 */ /* 0x004fe40001000000 */
[----:B------:R-:W-:-:S03]  /*2a00*/  ISETP.GT.AND P2, PT, R57, 0x50, PT ;  /* 0x000000503900780c */ /* 0x000fc60003f44270 */
[----:B------:R1:W-:Y:S08]  /*2a10*/  MUFU.TANH R92, R47 ;  /* 0x0000002f005c7308 */ /* 0x0003f00000002400 */
[----:B------:R-:W2:Y:S01]  /*2a20*/  MUFU.TANH R66, R66 ;  /* 0x0000004200427308 */ /* 0x000ea20000002400 */
[----:B-1----:R-:W-:Y:S02]  /*2a30*/  FMNMX.FTZ R47, R69, R46, !PT ;  /* 0x0000002e452f7209 */ /* 0x002fe40007810000 */
[----:B0-----:R-:W-:-:S02]  /*2a40*/  FSEL R46, R106, -INF , P1 ;  /* 0xff8000006a2e7808 */ /* 0x001fc40000800000 */
[----:B------:R-:W-:-:S03]  /*2a50*/  ISETP.GT.AND P1, PT, R57, 0x51, PT ;  /* 0x000000513900780c */ /* 0x000fc60003f24270 */
[----:B------:R0:W-:Y:S08]  /*2a60*/  MUFU.TANH R78, R50 ;  /* 0x00000032004e7308 */ /* 0x0001f00000002400 */
[----:B------:R-:W1:Y:S01]  /*2a70*/  MUFU.TANH R67, R67 ;  /* 0x0000004300437308 */ /* 0x000e620000002400 */
[----:B0-----:R-:W-:-:S04]  /*2a80*/  FMNMX.FTZ R50, R42, R47, !PT ;  /* 0x0000002f2a327209 */ /* 0x001fc80007810000 */
[----:B------:R-:W-:-:S03]  /*2a90*/  FMNMX.FTZ R47, R43, R50, !PT ;  /* 0x000000322b2f7209 */ /* 0x000fc60007810000 */
[----:B------:R0:W4:Y:S01]  /*2aa0*/  MUFU.TANH R79, R51 ;  /* 0x00000033004f7308 */ /* 0x0001220000002400 */
[----:B------:R-:W-:Y:S02]  /*2ab0*/  FMNMX.FTZ R77, R46, R47, !PT ;  /* 0x0000002f2e4d7209 */ /* 0x000fe40007810000 */
[----:B---3--:R-:W-:Y:S02]  /*2ac0*/  FSEL R47, R65, -INF , P1 ;  /* 0xff800000412f7808 */ /* 0x008fe40000800000 */
[----:B------:R-:W-:-:S03]  /*2ad0*/  ISETP.GT.AND P1, PT, R57, 0x59, PT ;  /* 0x000000593900780c */ /* 0x000fc60003f24270 */
[----:B------:R3:W-:Y:S01]  /*2ae0*/  MUFU.TANH R95, R55 ;  /* 0x00000037005f7308 */ /* 0x0007e20000002400 */
[----:B0-----:R-:W-:Y:S01]  /*2af0*/  FMUL.FTZ R51, R0, R26 ;  /* 0x0000001a00337220 */ /* 0x001fe20000410000 */
[----:B------:R-:W-:Y:S02]  /*2b00*/  FSEL R26, R64, -INF , P2 ;  /* 0xff800000401a7808 */ /* 0x000fe40001000000 */
[----:B------:R-:W-:Y:S02]  /*2b10*/  ISETP.GT.AND P2, PT, R57, 0x58, PT ;  /* 0x000000583900780c */ /* 0x000fe40003f44270 */
[----:B------:R-:W-:Y:S02]  /*2b20*/  FMNMX.FTZ R64, R26, R77, !PT ;  /* 0x0000004d1a407209 */ /* 0x000fe40007810000 */
[----:B--2---:R-:W-:Y:S01]  /*2b30*/  FSEL R50, R66, -INF , P2 ;  /* 0xff80000042327808 */ /* 0x004fe20001000000 */
[----:B------:R0:W2:Y:S01]  /*2b40*/  MUFU.TANH R94, R54 ;  /* 0x00000036005e7308 */ /* 0x0000a20000002400 */
[----:B---3--:R-:W-:-:S02]  /*2b50*/  FMNMX.FTZ R55, R47, R64, !PT ;  /* 0x000000402f377209 */ /* 0x008fc40007810000 */
[----:B------:R-:W-:Y:S02]  /*2b60*/  ISETP.GT.AND P2, PT, R57, 0x60, PT ;  /* 0x000000603900780c */ /* 0x000fe40003f44270 */
[----:B------:R-:W-:Y:S01]  /*2b70*/  FMNMX.FTZ R64, R50, R55, !PT ;  /* 0x0000003732407209 */ /* 0x000fe20007810000 */
[----:B------:R-:W-:Y:S01]  /*2b80*/  FMUL.FTZ R55, R0, R30 ;  /* 0x0000001e00377220 */ /* 0x000fe20000410000 */
[----:B------:R-:W-:Y:S01]  /*2b90*/  FSEL R30, R88, -INF , P2 ;  /* 0xff800000581e7808 */ /* 0x000fe20001000000 */
[----:B------:R3:W5:Y:S01]  /*2ba0*/  MUFU.TANH R96, R51 ;  /* 0x0000003300607308 */ /* 0x0007620000002400 */
[C---:B0-----:R-:W-:Y:S01]  /*2bb0*/  FMUL.FTZ R54, R0.reuse, R27 ;  /* 0x0000001b00367220 */ /* 0x041fe20000410000 */
[----:B-1----:R-:W-:Y:S02]  /*2bc0*/  FSEL R27, R67, -INF , P1 ;  /* 0xff800000431b7808 */ /* 0x002fe40000800000 */
[----:B------:R-:W-:Y:S02]  /*2bd0*/  ISETP.GT.AND P1, PT, R57, 0x61, PT ;  /* 0x000000613900780c */ /* 0x000fe40003f24270 */
[----:B------:R-:W-:Y:S01]  /*2be0*/  FMNMX.FTZ R65, R27, R64, !PT ;  /* 0x000000401b417209 */ /* 0x000fe20007810000 */
[----:B------:R-:W-:Y:S01]  /*2bf0*/  FMUL.FTZ R64, R0, R31 ;  /* 0x0000001f00407220 */ /* 0x000fe20000410000 */
[----:B------:R-:W-:Y:S01]  /*2c00*/  ISETP.GT.AND P2, PT, R57, 0x68, PT ;  /* 0x000000683900780c */ /* 0x000fe20003f44270 */
[----:B------:R0:W1:Y:S01]  /*2c10*/  MUFU.TANH R77, R54 ;  /* 0x00000036004d7308 */ /* 0x0000620000002400 */
[----:B---3--:R-:W-:-:S02]  /*2c20*/  FSEL R51, R90, -INF , P1 ;  /* 0xff8000005a337808 */ /* 0x008fc40000800000 */
        /* <DEDUP_REMOVED lines=12> */
[----:B---3--:R-:W-:Y:S02]  /*2cf0*/  FSEL R55, R78, -INF , P2 ;  /* 0xff8000004e377808 */ /* 0x008fe40001000000 */
[----:B------:R-:W-:Y:S02]  /*2d00*/  FMNMX.FTZ R66, R31, R66, !PT ;  /* 0x000000421f427209 */ /* 0x000fe40007810000 */
[----:B------:R-:W-:Y:S02]  /*2d10*/  ISETP.GT.AND P2, PT, R57, 0x78, PT ;  /* 0x000000783900780c */ /* 0x000fe40003f44270 */
[----:B----4-:R-:W-:Y:S01]  /*2d20*/  FSEL R34, R79, -INF , P1 ;  /* 0xff8000004f227808 */ /* 0x010fe20000800000 */
[----:B------:R5:W3:Y:S01]  /*2d30*/  MUFU.TANH R92, R65 ;  /* 0x00000041005c7308 */ /* 0x000ae20000002400 */
[----:B------:R-:W-:Y:S01]  /*2d40*/  FMNMX.FTZ R67, R55, R66, !PT ;  /* 0x0000004237437209 */ /* 0x000fe20007810000 */
[----:B------:R-:W-:Y:S01]  /*2d50*/  FMUL.FTZ R66, R0, R35 ;  /* 0x0000002300427220 */ /* 0x000fe20000410000 */
[----:B------:R-:W-:-:S02]  /*2d60*/  ISETP.GT.AND P1, PT, R57, 0x79, PT ;  /* 0x000000793900780c */ /* 0x000fc40003f24270 */
[----:B--2---:R-:W-:Y:S02]  /*2d70*/  FSEL R64, R94, -INF , P2 ;  /* 0xff8000005e407808 */ /* 0x004fe40001000000 */
[----:B------:R-:W-:Y:S01]  /*2d80*/  FMNMX.FTZ R67, R34, R67, !PT ;  /* 0x0000004322437209 */ /* 0x000fe20007810000 */
[----:B------:R2:W4:Y:S01]  /*2d90*/  MUFU.TANH R94, R66 ;  /* 0x00000042005e7308 */ /* 0x0005220000002400 */
[----:B------:R-:W-:Y:S02]  /*2da0*/  ISETP.GT.AND P2, PT, R57, 0x80, PT ;  /* 0x000000803900780c */ /* 0x000fe40003f44270 */
[----:B------:R-:W-:Y:S02]  /*2db0*/  FSEL R35, R95, -INF , P1 ;  /* 0xff8000005f237808 */ /* 0x000fe40000800000 */
[----:B------:R-:W-:Y:S02]  /*2dc0*/  FMNMX.FTZ R78, R64, R67, !PT ;  /* 0x00000043404e7209 */ /* 0x000fe40007810000 */
[----:B------:R-:W-:Y:S01]  /*2dd0*/  ISETP.GT.AND P1, PT, R57, 0x81, PT ;  /* 0x000000813900780c */ /* 0x000fe20003f24270 */
[----:B------:R-:W-:Y:S01]  /*2de0*/  MUFU.TANH R3, R3 ;  /* 0x0000000300037308 */ /* 0x000fe20000002400 */
[----:B-----5:R-:W-:-:S02]  /*2df0*/  FSEL R65, R96, -INF , P2 ;  /* 0xff80000060417808 */ /* 0x020fc40001000000 */
[----:B------:R-:W-:Y:S02]  /*2e00*/  FMNMX.FTZ R78, R35, R78, !PT ;  /* 0x0000004e234e7209 */ /* 0x000fe40007810000 */
[----:B------:R-:W-:Y:S02]  /*2e10*/  ISETP.GT.AND P2, PT, R57, 0x88, PT ;  /* 0x000000883900780c */ /* 0x000fe40003f44270 */
[----:B-1----:R-:W-:Y:S01]  /*2e20*/  FSEL R38, R77, -INF , P1 ;  /* 0xff8000004d267808 */ /* 0x002fe20000800000 */
[C---:B------:R-:W-:Y:S01]  /*2e30*/  FMUL.FTZ R77, R0.reuse, R39 ;  /* 0x00000027004d7220 */ /* 0x040fe20000410000 */
[----:B------:R-:W-:Y:S01]  /*2e40*/  FMNMX.FTZ R79, R65, R78, !PT ;  /* 0x0000004e414f7209 */ /* 0x000fe20007810000 */
[----:B------:R1:W5:Y:S01]  /*2e50*/  MUFU.TANH R96, R68 ;  /* 0x0000004400607308 */ /* 0x0003620000002400 */
[----:B------:R-:W-:Y:S01]  /*2e60*/  ISETP.GT.AND P1, PT, R57, 0x89, PT ;  /* 0x000000893900780c */ /* 0x000fe20003f24270 */
[----:B------:R-:W-:Y:S01]  /*2e70*/  FMUL.FTZ R78, R0, R45 ;  /* 0x0000002d004e7220 */ /* 0x000fe20000410000 */
[----:B------:R-:W-:-:S02]  /*2e80*/  FSEL R67, R88, -INF , P2 ;  /* 0xff80000058437808 */ /* 0x000fc40001000000 */
[----:B--2---:R-:W-:Y:S01]  /*2e90*/  FMNMX.FTZ R66, R38, R79, !PT ;  /* 0x0000004f26427209 */ /* 0x004fe20007810000 */
[----:B------:R-:W-:Y:S01]  /*2ea0*/  FMUL.FTZ R79, R0, R44 ;  /* 0x0000002c004f7220 */ /* 0x000fe20000410000 */
[----:B------:R-:W-:Y:S01]  /*2eb0*/  ISETP.GT.AND P2, PT, R57, 0x90, PT ;  /* 0x000000903900780c */ /* 0x000fe20003f44270 */
[----:B------:R-:W2:Y:S01]  /*2ec0*/  MUFU.TANH R77, R77 ;  /* 0x0000004d004d7308 */ /* 0x000ea20000002400 */
[----:B0-----:R-:W-:Y:S02]  /*2ed0*/  FSEL R39, R90, -INF , P1 ;  /* 0xff8000005a277808 */ /* 0x001fe40000800000 */
[----:B-1----:R-:W-:Y:S02]  /*2ee0*/  FMNMX.FTZ R68, R67, R66, !PT ;  /* 0x0000004243447209 */ /* 0x002fe40007810000 */
[----:B------:R-:W-:Y:S02]  /*2ef0*/  ISETP.GT.AND P1, PT, R57, 0x91, PT ;  /* 0x000000913900780c */ /* 0x000fe40003f24270 */
[----:B---3--:R-:W-:Y:S01]  /*2f00*/  FSEL R66, R92, -INF , P2 ;  /* 0xff8000005c427808 */ /* 0x008fe20001000000 */
[----:B------:R-:W0:Y:S01]  /*2f10*/  MUFU.TANH R5, R5 ;  /* 0x0000000500057308 */ /* 0x000e220000002400 */
[----:B------:R-:W-:Y:S01]  /*2f20*/  FMNMX.FTZ R95, R39, R68, !PT ;  /* 0x00000044275f7209 */ /* 0x000fe20007810000 */
[----:B------:R-:W1:Y:S01]  /*2f30*/  SHFL.IDX PT, R92, R82, RZ, 0x1c1f ;  /* 0x001c1fff525c7589 */ /* 0x000e6200000e0000 */
[----:B------:R-:W-:-:S02]  /*2f40*/  ISETP.GT.AND P2, PT, R57, 0x98, PT ;  /* 0x000000983900780c */ /* 0x000fc40003f44270 */
[----:B----4-:R-:W-:Y:S02]  /*2f50*/  FSEL R44, R94, -INF , P1 ;  /* 0xff8000005e2c7808 */ /* 0x010fe40000800000 */
[----:B------:R-:W-:Y:S01]  /*2f60*/  FMNMX.FTZ R95, R66, R95, !PT ;  /* 0x0000005f425f7209 */ /* 0x000fe20007810000 */
[----:B------:R-:W3:Y:S01]  /*2f70*/  MUFU.TANH R6, R6 ;  /* 0x0000000600067308 */ /* 0x000ee20000002400 */
[----:B------:R-:W-:Y:S02]  /*2f80*/  ISETP.GT.AND P1, PT, R57, 0x99, PT ;  /* 0x000000993900780c */ /* 0x000fe40003f24270 */
[----:B-----5:R-:W-:Y:S02]  /*2f90*/  FSEL R45, R96, -INF , P2 ;  /* 0xff800000602d7808 */ /* 0x020fe40001000000 */
[----:B------:R-:W-:Y:S02]  /*2fa0*/  FMNMX.FTZ R88, R44, R95, !PT ;  /* 0x0000005f2c587209 */ /* 0x000fe40007810000 */
[----:B--2---:R-:W-:Y:S01]  /*2fb0*/  FSEL R68, R77, -INF , P1 ;  /* 0xff8000004d447808 */ /* 0x004fe20000800000 */
        /* <DEDUP_REMOVED lines=13> */
[----:B------:R-:W-:Y:S01]  /*3090*/  MOV R36, UR20 ;  /* 0x0000001400247c02 */ /* 0x000fe20008000f00 */
[----:B------:R-:W4:Y:S01]  /*30a0*/  MUFU.TANH R7, R7 ;  /* 0x0000000700077308 */ /* 0x000f220000002400 */
[----:B-1----:R-:W-:-:S04]  /*30b0*/  VIADDMNMX R92, R92, R85, R84, PT ;  /* 0x000000555c5c7246 */ /* 0x002fc80003800154 */
[C---:B------:R-:W-:Y:S02]  /*30c0*/  ISETP.GT.AND P2, PT, R92.reuse, 0x1, PT ;  /* 0x000000015c00780c */ /* 0x040fe40003f44270 */
[----:B------:R-:W-:Y:S01]  /*30d0*/  ISETP.GT.AND P3, PT, R92, 0x8, PT ;  /* 0x000000085c00780c */ /* 0x000fe20003f64270 */
[----:B------:R-:W1:Y:S01]  /*30e0*/  MUFU.TANH R8, R8 ;  /* 0x0000000800087308 */ /* 0x000e620000002400 */
[----:B0-----:R-:W-:Y:S02]  /*30f0*/  FSEL R84, R5, -INF , P2 ;  /* 0xff80000005547808 */ /* 0x001fe40001000000 */
[----:B---3--:R-:W-:Y:S02]  /*3100*/  FSEL R6, R6, -INF , P3 ;  /* 0xff80000006067808 */ /* 0x008fe40001800000 */
[----:B------:R-:W-:-:S03]  /*3110*/  ISETP.GT.AND P2, PT, R92, 0x10, PT ;  /* 0x000000105c00780c */ /* 0x000fc60003f44270 */
[----:B------:R-:W0:Y:S01]  /*3120*/  MUFU.TANH R9, R9 ;  /* 0x0000000900097308 */ /* 0x000e220000002400 */
[----:B--2---:R-:W-:-:S07]  /*3130*/  FMNMX.FTZ R88, R57, R88, !PT ;  /* 0x0000005839587209 */ /* 0x004fce0007810000 */
[----:B------:R-:W2:Y:S01]  /*3140*/  MUFU.TANH R10, R10 ;  /* 0x0000000a000a7308 */ /* 0x000ea20000002400 */
[----:B------:R-:W3:Y:S07]  /*3150*/  SHFL.BFLY PT, R57, R88, 0x1, 0x1f ;  /* 0x0c201f0058397f89 */ /* 0x000eee00000e0000 */
[----:B------:R-:W5:Y:S08]  /*3160*/  MUFU.TANH R11, R11 ;  /* 0x0000000b000b7308 */ /* 0x000f700000002400 */
[----:B------:R-:W5:Y:S08]  /*3170*/  MUFU.TANH R12, R12 ;  /* 0x0000000c000c7308 */ /* 0x000f700000002400 */
[----:B------:R-:W5:Y:S01]  /*3180*/  MUFU.TANH R13, R13 ;  /* 0x0000000d000d7308 */ /* 0x000f620000002400 */
[----:B---3--:R-:W-:-:S04]  /*3190*/  FMNMX.FTZ R57, R88, R57, !PT ;  /* 0x0000003958397209 */ /* 0x008fc80007810000 */
[C---:B------:R-:W-:Y:S01]  /*31a0*/  FSETP.NEU.FTZ.AND P1, PT, R57.reuse, -INF , PT ;  /* 0xff8000003900780b */ /* 0x040fe20003f3d000 */
[----:B------:R-:W-:-:S02]  /*31b0*/  FFMA.FTZ R36, R57, R36, -8 ;  /* 0xc100000039247423 */ /* 0x000fc40000010024 */
[----:B------:R-:W3:Y:S03]  /*31c0*/  MUFU.TANH R14, R14 ;  /* 0x0000000e000e7308 */ /* 0x000ee60000002400 */
[----:B------:R-:W-:Y:S02]  /*31d0*/  FSEL R36, R36, RZ, P1 ;  /* 0x000000ff24247208 */ /* 0x000fe40000800000 */
[----:B------:R-:W-:-:S03]  /*31e0*/  ISETP.GT.AND P1, PT, R92, RZ, PT ;  /* 0x000000ff5c00720c */ /* 0x000fc60003f24270 */
[--C-:B------:R-:W-:Y:S01]  /*31f0*/  FFMA.FTZ R95, R93, UR20, -R36.reuse ;  /* 0x000000145d5f7c23 */ /* 0x100fe20008010824 */
[----:B------:R-:W-:Y:S01]  /*3200*/  FSEL R3, R3, -INF , P1 ;  /* 0xff80000003037808 */ /* 0x000fe20000800000 */
[----:B------:R-:W3:Y:S01]  /*3210*/  MUFU.TANH R15, R15 ;  /* 0x0000000f000f7308 */ /* 0x000ee20000002400 */
[----:B------:R-:W-:Y:S01]  /*3220*/  ISETP.GT.AND P1, PT, R92, 0x9, PT ;  /* 0x000000095c00780c */ /* 0x000fe20003f24270 */
[--C-:B------:R-:W-:Y:S01]  /*3230*/  FFMA.FTZ R96, R81, UR20, -R36.reuse ;  /* 0x0000001451607c23 */ /* 0x100fe20008010824 */
[----:B------:R-:W-:Y:S01]  /*3240*/  FMNMX.FTZ R85, R3, R84, !PT ;  /* 0x0000005403557209 */ /* 0x000fe20007810000 */
[--C-:B------:R-:W-:Y:S01]  /*3250*/  FFMA.FTZ R88, R97, UR20, -R36.reuse ;  /* 0x0000001461587c23 */ /* 0x100fe20008010824 */
[----:B----4-:R-:W-:Y:S01]  /*3260*/  FSEL R7, R7, -INF , P1 ;  /* 0xff80000007077808 */ /* 0x010fe20000800000 */
[--C-:B------:R-:W-:Y:S01]  /*3270*/  FFMA.FTZ R90, R99, UR20, -R36.reuse ;  /* 0x00000014635a7c23 */ /* 0x100fe20008010824 */
[----:B------:R-:W-:Y:S01]  /*3280*/  FMNMX.FTZ R94, R6, R85, !PT ;  /* 0x00000055065e7209 */ /* 0x000fe20007810000 */
[----:B------:R-:W4:Y:S01]  /*3290*/  MUFU.TANH R20, R20 ;  /* 0x0000001400147308 */ /* 0x000f220000002400 */
[----:B------:R-:W-:Y:S01]  /*32a0*/  ISETP.GT.AND P1, PT, R92, 0x11, PT ;  /* 0x000000115c00780c */ /* 0x000fe20003f24270 */
[--C-:B------:R-:W-:Y:S01]  /*32b0*/  FFMA.FTZ R89, R89, UR20, -R36.reuse ;  /* 0x0000001459597c23 */ /* 0x100fe20008010824 */
[----:B-1----:R-:W-:Y:S01]  /*32c0*/  FSEL R85, R8, -INF , P2 ;  /* 0xff80000008557808 */ /* 0x002fe20001000000 */
        /* <DEDUP_REMOVED lines=11> */
[----:B--2---:R-:W-:Y:S01]  /*3380*/  FSEL R10, R10, -INF , P2 ;  /* 0xff8000000a0a7808 */ /* 0x004fe20001000000 */
[----:B------:R-:W0:Y:S01]  /*3390*/  MUFU.TANH R21, R21 ;  /* 0x0000001500157308 */ /* 0x000e220000002400 */
[----:B------:R-:W-:Y:S01]  /*33a0*/  FMNMX.FTZ R93, R9, R94, !PT ;  /* 0x0000005e095d7209 */ /* 0x000fe20007810000 */
[--C-:B-1----:R-:W-:Y:S01]  /*33b0*/  FFMA.FTZ R95, R86, UR20, -R36.reuse ;  /* 0x00000014565f7c23 */ /* 0x102fe20008010824 */
        /* <DEDUP_REMOVED lines=13> */
[----:B------:R-:W2:Y:S01]  /*3490*/  MUFU.TANH R73, R73 ;  /* 0x0000004900497308 */ /* 0x000ea20000002400 */
[----:B------:R-:W-:Y:S01]  /*34a0*/  FSEL R13, R13, -INF , P1 ;  /* 0xff8000000d0d7808 */ /* 0x000fe20000800000 */
[--C-:B------:R-:W-:Y:S01]  /*34b0*/  FFMA.FTZ R47, R47, UR20, -R36.reuse ;  /* 0x000000142f2f7c23 */ /* 0x100fe20008010824 */
[----:B------:R-:W-:Y:S01]  /*34c0*/  FMNMX.FTZ R94, R86, R93, !PT ;  /* 0x0000005d565e7209 */ /* 0x000fe20007810000 */
[--C-:B------:R-:W-:Y:S01]  /*34d0*/  FFMA.FTZ R31, R31, UR20, -R36.reuse ;  /* 0x000000141f1f7c23 */ /* 0x100fe20008010824 */
[----:B------:R-:W-:Y:S01]  /*34e0*/  ISETP.GT.AND P1, PT, R92, 0x29, PT ;  /* 0x000000295c00780c */ /* 0x000fe20003f24270 */
[--C-:B------:R-:W-:Y:S01]  /*34f0*/  FFMA.FTZ R34, R34, UR20, -R36.reuse ;  /* 0x0000001422227c23 */ /* 0x100fe20008010824 */
[----:B---3--:R-:W-:Y:S01]  /*3500*/  FSEL R14, R14, -INF , P2 ;  /* 0xff8000000e0e7808 */ /* 0x008fe20001000000 */
        /* <DEDUP_REMOVED lines=11> */
[----:B----4-:R-:W-:-:S02]  /*35c0*/  FSEL R81, R20, -INF , P2 ;  /* 0xff80000014517808 */ /* 0x010fc40001000000 */
[----:B------:R-:W-:Y:S02]  /*35d0*/  FMNMX.FTZ R94, R15, R94, !PT ;  /* 0x0000005e0f5e7209 */ /* 0x000fe40007810000 */
[C---:B------:R-:W-:Y:S01]  /*35e0*/  ISETP.GT.AND P2, PT, R92.reuse, 0x38, PT ;  /* 0x000000385c00780c */ /* 0x040fe20003f44270 */
[----:B------:R-:W4:Y:S01]  /*35f0*/  MUFU.TANH R58, R58 ;  /* 0x0000003a003a7308 */ /* 0x000f220000002400 */
[----:B0-----:R-:W-:Y:S02]  /*3600*/  FSEL R21, R21, -INF , P1 ;  /* 0xff80000015157808 */ /* 0x001fe40000800000 */
[----:B------:R-:W-:Y:S02]  /*3610*/  FMNMX.FTZ R94, R81, R94, !PT ;  /* 0x0000005e515e7209 */ /* 0x000fe40007810000 */
[----:B------:R-:W-:Y:S02]  /*3620*/  ISETP.GT.AND P1, PT, R92, 0x39, PT ;  /* 0x000000395c00780c */ /* 0x000fe40003f24270 */
[----:B-1----:R-:W-:Y:S01]  /*3630*/  FSEL R72, R72, -INF , P2 ;  /* 0xff80000048487808 */ /* 0x002fe20001000000 */
[----:B------:R0:W-:Y:S01]  /*3640*/  MUFU.EX2 R12, R95 ;  /* 0x0000005f000c7308 */ /* 0x0001e20000000800 */
[----:B------:R-:W-:-:S02]  /*3650*/  ISETP.GT.AND P2, PT, R92, 0x40, PT ;  /* 0x000000405c00780c */ /* 0x000fc40003f44270 */
[----:B--2---:R-:W-:Y:S02]  /*3660*/  FSEL R73, R73, -INF , P1 ;  /* 0xff80000049497808 */ /* 0x004fe40000800000 */
[----:B------:R-:W-:Y:S02]  /*3670*/  ISETP.GT.AND P1, PT, R92, 0x41, PT ;  /* 0x000000415c00780c */ /* 0x000fe40003f24270 */
[----:B---3--:R-:W-:Y:S01]  /*3680*/  FSEL R80, R56, -INF , P2 ;  /* 0xff80000038507808 */ /* 0x008fe20001000000 */
        /* <DEDUP_REMOVED lines=10> */
[----:B----4-:R-:W-:Y:S01]  /*3730*/  FSEL R58, R58, -INF , P2 ;  /* 0xff8000003a3a7808 */ /* 0x010fe20001000000 */
        /* <DEDUP_REMOVED lines=367> */
.L_x_15200:
[----:B------:R-:W-:-:S04]  /*4e30*/  UISETP.NE.AND UP0, UPT, UR24, 0x1, UPT ;  /* 0x000000011800788c */ /* 0x000fc8000bf05270 */
[----:B------:R-:W-:-:S04]  /*4e40*/  USEL UR37, URZ, 0x1, UP0 ;  /* 0x000000013f257887 */ /* 0x000fc80008000000 */
[----:B------:R-:W-:Y:S01]  /*4e50*/  ULOP3.LUT UR37, UR25, UR37, URZ, 0x3c, !UPT ;  /* 0x0000002519257292 */ /* 0x000fe2000f8e3c3f */
[----:B------:R-:W-:Y:S11]  /*4e60*/  @!P0 BRA `(.L_x_15190) ;  /* 0x0000000000048947 */ /* 0x000ff60003800000 */
[----:B------:R-:W-:Y:S01]  /*4e70*/  BPT.TRAP 0x1 ;  /* 0x000000040000795c */ /* 0x000fe20000300000 */
.L_x_15190:
        /* <DEDUP_REMOVED lines=9> */
.L_x_15191:
[----:B-1----:R-:W-:Y:S05]  /*4f10*/  @P1 BRA `(.L_x_15192) ;  /* 0x0000000000081947 */ /* 0x002fea0003800000 */
[----:B------:R-:W1:Y:S02]  /*4f20*/  SYNCS.PHASECHK.TRANS64.TRYWAIT P1, [UR21+0x13230], R7 ;  /* 0x01323007ff0075a7 */ /* 0x000e640008020155 */
[----:B-1----:R-:W-:Y:S05]  /*4f30*/  @!P1 BRA `(.L_x_15193) ;  /* 0x000000f4002c9947 */ /* 0x002fea0003800000 */
.L_x_15192:
        /* <DEDUP_REMOVED lines=64> */
.L_x_15194:
[----:B------:R-:W-:Y:S01]  /*5340*/  ULEA UR11, UR24, UR45, 0x3 ;  /* 0x0000002d180b7291 */ /* 0x000fe2000f8e183f */
[----:B01----:R-:W-:-:S05]  /*5350*/  IMAD.U32 R7, RZ, RZ, UR25 ;  /* 0x00000019ff077e24 */ /* 0x003fca000f8e00ff */
[----:B------:R-:W-:-:S04]  /*5360*/  SHF.L.U32 R7, R7, 0x1f, RZ ;  /* 0x0000001f07077819 */ /* 0x000fc800000006ff */
[----:B------:R0:W1:Y:S01]  /*5370*/  SYNCS.PHASECHK.TRANS64.TRYWAIT P1, [UR11+0x13250], R7 ;  /* 0x01325007ff0075a7 */ /* 0x000062000802014b */
[----:B------:R-:W-:Y:S05]  /*5380*/  @!P0 BRA `(.L_x_15195) ;  /* 0x0000000000048947 */ /* 0x000fea0003800000 */
[----:B------:R-:W-:Y:S01]  /*5390*/  BPT.TRAP 0x1 ;  /* 0x000000040000795c */ /* 0x000fe20000300000 */
.L_x_15195:
[----:B-1----:R-:W-:Y:S05]  /*53a0*/  @P1 BRA `(.L_x_15196) ;  /* 0x0000000000081947 */ /* 0x002fea0003800000 */
[----:B------:R-:W1:Y:S02]  /*53b0*/  SYNCS.PHASECHK.TRANS64.TRYWAIT P1, [UR11+0x13250], R7 ;  /* 0x01325007ff0075a7 */ /* 0x000e64000802014b */
[----:B-1----:R-:W-:Y:S05]  /*53c0*/  @!P1 BRA `(.L_x_15197) ;  /* 0x000000f000209947 */ /* 0x002fea0003800000 */
.L_x_15196:
        /* <DEDUP_REMOVED lines=32> */
.L_x_15198:
        /* <DEDUP_REMOVED lines=9> */
[C---:B01----:R-:W-:Y:S01]  /*5660*/  FMUL.FTZ R7, R0.reuse, R120 ;  /* 0x0000007800077220 */ /* 0x043fe20000410000 */
[----:B------:R-:W-:Y:S01]  /*5670*/  MOV R129, 0xfffffffe ;  /* 0xfffffffe00817802 */ /* 0x000fe20000000f00 */
[----:B------:R-:W-:Y:S01]  /*5680*/  @UP0 ULDC UR6, c[0x0][0x44c] ;  /* 0x0001130000060ab9 */ /* 0x000fe20000000800 */
[C---:B------:R-:W-:Y:S01]  /*5690*/  FMUL.FTZ R8, R0.reuse, R121 ;  /* 0x0000007900087220 */ /* 0x040fe20000410000 */
[C---:B------:R-:W-:Y:S01]  /*56a0*/  FMUL.FTZ R11, R0.reuse, R124 ;  /* 0x0000007c000b7220 */ /* 0x040fe20000410000 */
[C---:B------:R-:W-:Y:S01]  /*56b0*/  FMUL.FTZ R15, R0.reuse, R128 ;  /* 0x00000080000f7220 */ /* 0x040fe20000410000 */
[----:B------:R-:W0:Y:S01]  /*56c0*/  MUFU.TANH R7, R7 ;  /* 0x0000000700077308 */ /* 0x000e220000002400 */
[C---:B------:R-:W-:Y:S01]  /*56d0*/  FMUL.FTZ R121, R0.reuse, R132 ;  /* 0x0000008400797220 */ /* 0x040fe20000410000 */
[C---:B------:R-:W-:Y:S01]  /*56e0*/  FMUL.FTZ R120, R0.reuse, R131 ;  /* 0x0000008300787220 */ /* 0x040fe20000410000 */
[----:B------:R-:W-:Y:S01]  /*56f0*/  FMUL.FTZ R9, R0, R122 ;  /* 0x0000007a00097220 */ /* 0x000fe20000410000 */
[----:B------:R-:W-:Y:S01]  /*5700*/  @P1 IMAD.HI.U32 R126, R97, UR6, RZ ;  /* 0x00000006617e1c27 */ /* 0x000fe2000f8e00ff */
[----:B------:R-:W-:-:S03]  /*5710*/  @UP0 ULDC UR6, c[0x0][0x450] ;  /* 0x0001140000060ab9 */ /* 0x000fc60000000800 */
[C---:B------:R-:W-:Y:S01]  /*5720*/  FMUL.FTZ R122, R0.reuse, R133 ;  /* 0x00000085007a7220 */ /* 0x040fe20000410000 */
[C---:B------:R-:W-:Y:S01]  /*5730*/  FMUL.FTZ R21, R0.reuse, R130 ;  /* 0x0000008200157220 */ /* 0x040fe20000410000 */
[----:B------:R-:W1:Y:S01]  /*5740*/  MUFU.TANH R8, R8 ;  /* 0x0000000800087308 */ /* 0x000e620000002400 */
[----:B------:R-:W-:Y:S01]  /*5750*/  @P2 SHF.R.U32.HI R97, RZ, UR6, R126 ;  /* 0x00000006ff612c19 */ /* 0x000fe2000801167e */
[----:B------:R-:W-:Y:S01]  /*5760*/  UMOV UR6, 0x1 ;  /* 0x0000000100067882 */ /* 0x000fe20000000000 */
[C---:B------:R-:W-:Y:S01]  /*5770*/  FMUL.FTZ R104, R0.reuse, R104 ;  /* 0x0000006800687220 */ /* 0x040fe20000410000 */
[----:B------:R-:W-:Y:S01]  /*5780*/  UIMAD UR6, UR23, -0xa0, UR6 ;  /* 0xffffff60170678a4 */ /* 0x000fe2000f8e0206 */
[C---:B------:R-:W-:Y:S01]  /*5790*/  FMUL.FTZ R105, R0.reuse, R105 ;  /* 0x0000006900697220 */ /* 0x040fe20000410000 */
[----:B------:R-:W2:Y:S01]  /*57a0*/  SHFL.IDX PT, R127, R97, RZ, 0x1c1f ;  /* 0x001c1fff617f7589 */ /* 0x000ea200000e0000 */
[C---:B------:R-:W-:Y:S01]  /*57b0*/  FMUL.FTZ R128, R0.reuse, R73 ;  /* 0x0000004900807220 */ /* 0x040fe20000410000 */
[----:B------:R-:W3:Y:S01]  /*57c0*/  MUFU.TANH R11, R11 ;  /* 0x0000000b000b7308 */ /* 0x000ee20000002400 */
[----:B------:R-:W-:Y:S01]  /*57d0*/  FMUL.FTZ R73, R0, R74 ;  /* 0x0000004a00497220 */ /* 0x000fe20000410000 */
[----:B------:R-:W-:-:S02]  /*57e0*/  IMAD R126, R16, R129, UR6 ;  /* 0x00000006107e7e24 */ /* 0x000fc4000f8e0281 */
[C---:B------:R-:W-:Y:S01]  /*57f0*/  FMUL.FTZ R108, R0.reuse, R108 ;  /* 0x0000006c006c7220 */ /* 0x040fe20000410000 */
[----:B------:R-:W-:Y:S02]  /*5800*/  IMAD.U32 R129, RZ, RZ, UR49 ;  /* 0x00000031ff817e24 */ /* 0x000fe4000f8e00ff */
[C---:B------:R-:W-:Y:S01]  /*5810*/  FMUL.FTZ R109, R0.reuse, R109 ;  /* 0x0000006d006d7220 */ /* 0x040fe20000410000 */
[C---:B------:R-:W-:Y:S01]  /*5820*/  FMUL.FTZ R112, R0.reuse, R112 ;  /* 0x0000007000707220 */ /* 0x040fe20000410000 */
[C---:B------:R-:W-:Y:S01]  /*5830*/  FMUL.FTZ R113, R0.reuse, R113 ;  /* 0x0000007100717220 */ /* 0x040fe20000410000 */
[----:B------:R-:W4:Y:S01]  /*5840*/  MUFU.TANH R12, R12 ;  /* 0x0000000c000c7308 */ /* 0x000f220000002400 */
[----:B------:R-:W-:Y:S01]  /*5850*/  IADD3 R126, -R129, UR48, R126 ;  /* 0x00000030817e7c10 */ /* 0x000fe2000fffe17e */
        /* <DEDUP_REMOVED lines=12> */
[----:B--2---:R-:W-:Y:S01]  /*5920*/  IMAD.IADD R127, R126, 0x1, R127 ;  /* 0x000000017e7f7824 */ /* 0x004fe200078e027f */
[----:B------:R-:W2:Y:S01]  /*5930*/  SHFL.IDX PT, R97, R97, 0x1, 0x1c1f ;  /* 0x003c1f0061617f89 */ /* 0x000ea200000e0000 */
[----:B------:R-:W5:Y:S01]  /*5940*/  MUFU.TANH R20, R20 ;  /* 0x0000001400147308 */ /* 0x000f620000002400 */
[C---:B------:R-:W-:Y:S01]  /*5950*/  FMUL.FTZ R10, R0.reuse, R123 ;  /* 0x0000007b000a7220 */ /* 0x040fe20000410000 */
[C---:B------:R-:W-:Y:S01]  /*5960*/  FMUL.FTZ R123, R0.reuse, R134 ;  /* 0x00000086007b7220 */ /* 0x040fe20000410000 */
[C---:B------:R-:W-:Y:S01]  /*5970*/  ISETP.GT.AND P1, PT, R127.reuse, RZ, PT ;  /* 0x000000ff7f00720c */ /* 0x040fe20003f24270 */
[C---:B------:R-:W-:Y:S01]  /*5980*/  FMUL.FTZ R124, R0.reuse, R135 ;  /* 0x00000087007c7220 */ /* 0x040fe20000410000 */
[----:B------:R-:W-:Y:S01]  /*5990*/  ISETP.GT.AND P2, PT, R127, 0x1, PT ;  /* 0x000000017f00780c */ /* 0x000fe20003f44270 */
[C---:B------:R-:W-:Y:S01]  /*59a0*/  FMUL.FTZ R106, R0.reuse, R106 ;  /* 0x0000006a006a7220 */ /* 0x040fe20000410000 */
[----:B0-----:R-:W-:Y:S01]  /*59b0*/  FSEL R72, R7, -INF , P1 ;  /* 0xff80000007487808 */ /* 0x001fe20000800000 */
[----:B------:R-:W0:Y:S01]  /*59c0*/  MUFU.TANH R121, R121 ;  /* 0x0000007900797308 */ /* 0x000e220000002400 */
[C---:B------:R-:W-:Y:S01]  /*59d0*/  ISETP.GT.AND P1, PT, R127.reuse, 0x8, PT ;  /* 0x000000087f00780c */ /* 0x040fe20003f24270 */
[----:B------:R-:W-:Y:S01]  /*59e0*/  FMUL.FTZ R107, R0, R107 ;  /* 0x0000006b006b7220 */ /* 0x000fe20000410000 */
[----:B-1----:R-:W-:Y:S01]  /*59f0*/  FSEL R8, R8, -INF , P2 ;  /* 0xff80000008087808 */ /* 0x002fe20001000000 */
[----:B------:R-:W-:Y:S01]  /*5a00*/  FMUL.FTZ R110, R0, R110 ;  /* 0x0000006e006e7220 */ /* 0x000fe20000410000 */
[----:B------:R-:W-:Y:S01]  /*5a10*/  FMNMX.FTZ R131, R72, R5, !PT ;  /* 0x0000000548837209 */ /* 0x000fe20007810000 */
[C---:B------:R-:W-:Y:S01]  /*5a20*/  FMUL.FTZ R111, R0.reuse, R111 ;  /* 0x0000006f006f7220 */ /* 0x040fe20000410000 */
[----:B------:R-:W-:Y:S01]  /*5a30*/  ISETP.GT.AND P2, PT, R127, 0x9, PT ;  /* 0x000000097f00780c */ /* 0x000fe20003f44270 */
[----:B------:R-:W1:Y:S01]  /*5a40*/  MUFU.TANH R122, R122 ;  /* 0x0000007a007a7308 */ /* 0x000e620000002400 */
[----:B---3--:R-:W-:Y:S01]  /*5a50*/  FSEL R11, R11, -INF , P1 ;  /* 0xff8000000b0b7808 */ /* 0x008fe20000800000 */
[----:B------:R-:W-:Y:S01]  /*5a60*/  FMUL.FTZ R114, R0, R114 ;  /* 0x0000007200727220 */ /* 0x000fe20000410000 */
[----:B------:R-:W-:Y:S01]  /*5a70*/  FMNMX.FTZ R130, R8, R131, !PT ;  /* 0x0000008308827209 */ /* 0x000fe20007810000 */
[C---:B------:R-:W-:Y:S01]  /*5a80*/  FMUL.FTZ R115, R0.reuse, R115 ;  /* 0x0000007300737220 */ /* 0x040fe20000410000 */
[C---:B------:R-:W-:Y:S01]  /*5a90*/  ISETP.GT.AND P1, PT, R127.reuse, 0x10, PT ;  /* 0x000000107f00780c */ /* 0x040fe20003f24270 */
[----:B------:R-:W-:Y:S01]  /*5aa0*/  FMUL.FTZ R118, R0, R118 ;  /* 0x0000007600767220 */ /* 0x000fe20000410000 */
[----:B----4-:R-:W-:Y:S01]  /*5ab0*/  FSEL R12, R12, -INF , P2 ;  /* 0xff8000000c0c7808 */ /* 0x010fe20001000000 */
[----:B------:R3:W-:Y:S01]  /*5ac0*/  MUFU.TANH R7, R129 ;  /* 0x0000008100077308 */ /* 0x0007e20000002400 */
[----:B------:R-:W-:Y:S01]  /*5ad0*/  ISETP.GT.AND P2, PT, R127, 0x11, PT ;  /* 0x000000117f00780c */ /* 0x000fe20003f44270 */
[----:B--2---:R-:W-:Y:S01]  /*5ae0*/  IMAD.IADD R126, R126, 0x1, R97 ;  /* 0x000000017e7e7824 */ /* 0x004fe200078e0261 */
[----:B-----5:R-:W-:Y:S01]  /*5af0*/  FSEL R15, R15, -INF , P1 ;  /* 0xff8000000f0f7808 */ /* 0x020fe20000800000 */
[C---:B------:R-:W-:Y:S01]  /*5b00*/  FMUL.FTZ R119, R0.reuse, R119 ;  /* 0x0000007700777220 */ /* 0x040fe20000410000 */
[----:B------:R-:W-:Y:S01]  /*5b10*/  ISETP.GT.AND P1, PT, R127, 0x18, PT ;  /* 0x000000187f00780c */ /* 0x000fe20003f24270 */
[----:B------:R-:W-:Y:S01]  /*5b20*/  FMUL.FTZ R90, R0, R90 ;  /* 0x0000005a005a7220 */ /* 0x000fe20000410000 */
[----:B------:R-:W-:Y:S01]  /*5b30*/  FSEL R20, R20, -INF , P2 ;  /* 0xff80000014147808 */ /* 0x000fe20001000000 */
[----:B------:R-:W2:Y:S01]  /*5b40*/  MUFU.TANH R104, R104 ;  /* 0x0000006800687308 */ /* 0x000ea20000002400 */
[----:B---3--:R-:W-:Y:S01]  /*5b50*/  FMNMX.FTZ R129, R11, R130, !PT ;  /* 0x000000820b817209 */ /* 0x008fe20007810000 */
[C---:B------:R-:W-:Y:S01]  /*5b60*/  FMUL.FTZ R91, R0.reuse, R91 ;  /* 0x0000005b005b7220 */ /* 0x040fe20000410000 */
[----:B------:R-:W-:Y:S01]  /*5b70*/  ISETP.GT.AND P2, PT, R127, 0x19, PT ;  /* 0x000000197f00780c */ /* 0x000fe20003f44270 */
[----:B------:R-:W-:Y:S01]  /*5b80*/  FMUL.FTZ R94, R0, R94 ;  /* 0x0000005e005e7220 */ /* 0x000fe20000410000 */
[----:B------:R-:W-:Y:S01]  /*5b90*/  FMNMX.FTZ R74, R12, R129, !PT ;  /* 0x000000810c4a7209 */ /* 0x000fe20007810000 */
[C---:B------:R-:W-:Y:S01]  /*5ba0*/  FMUL.FTZ R95, R0.reuse, R95 ;  /* 0x0000005f005f7220 */ /* 0x040fe20000410000 */
[----:B0-----:R-:W-:Y:S01]  /*5bb0*/  FSEL R121, R121, -INF , P1 ;  /* 0xff80000079797808 */ /* 0x001fe20000800000 */
[----:B------:R-:W0:Y:S01]  /*5bc0*/  MUFU.TANH R105, R105 ;  /* 0x0000006900697308 */ /* 0x000e220000002400 */
[----:B------:R-:W-:Y:S01]  /*5bd0*/  FMNMX.FTZ R129, R15, R74, !PT ;  /* 0x0000004a0f817209 */ /* 0x000fe20007810000 */
[C---:B------:R-:W-:Y:S01]  /*5be0*/  FMUL.FTZ R74, R0.reuse, R75 ;  /* 0x0000004b004a7220 */ /* 0x040fe20000410000 */
[----:B------:R-:W-:Y:S01]  /*5bf0*/  ISETP.GT.AND P1, PT, R127, 0x20, PT ;  /* 0x000000207f00780c */ /* 0x000fe20003f24270 */
[----:B------:R-:W-:Y:S01]  /*5c00*/  FMUL.FTZ R75, R0, R76 ;  /* 0x0000004c004b7220 */ /* 0x000fe20000410000 */
[----:B------:R-:W-:Y:S01]  /*5c10*/  FMNMX.FTZ R130, R20, R129, !PT ;  /* 0x0000008114827209 */ /* 0x000fe20007810000 */
[----:B------:R-:W-:Y:S01]  /*5c20*/  FMUL.FTZ R76, R0, R77 ;  /* 0x0000004d004c7220 */ /* 0x000fe20000410000 */
[----:B-1----:R-:W-:Y:S01]  /*5c30*/  FSEL R122, R122, -INF , P2 ;  /* 0xff8000007a7a7808 */ /* 0x002fe20001000000 */
[----:B------:R-:W1:Y:S01]  /*5c40*/  MUFU.TANH R108, R108 ;  /* 0x0000006c006c7308 */ /* 0x000e620000002400 */
[----:B------:R-:W-:Y:S01]  /*5c50*/  FMNMX.FTZ R129, R121, R130, !PT ;  /* 0x0000008279817209 */ /* 0x000fe20007810000 */
[C---:B------:R-:W-:Y:S01]  /*5c60*/  FMUL.FTZ R98, R0.reuse, R98 ;  /* 0x0000006200627220 */ /* 0x040fe20000410000 */
[C---:B------:R-:W-:Y:S01]  /*5c70*/  ISETP.GT.AND P2, PT, R127.reuse, 0x21, PT ;  /* 0x000000217f00780c */ /* 0x040fe20003f44270 */
[----:B------:R-:W-:Y:S01]  /*5c80*/  FMUL.FTZ R99, R0, R99 ;  /* 0x0000006300637220 */ /* 0x000fe20000410000 */
[----:B--2---:R-:W-:Y:S01]  /*5c90*/  FSEL R104, R104, -INF , P1 ;  /* 0xff80000068687808 */ /* 0x004fe20000800000 */
[----:B------:R-:W-:Y:S01]  /*5ca0*/  FMUL.FTZ R102, R0, R102 ;  /* 0x0000006600667220 */ /* 0x000fe20000410000 */
[----:B------:R-:W-:Y:S01]  /*5cb0*/  FMNMX.FTZ R129, R122, R129, !PT ;  /* 0x000000817a817209 */ /* 0x000fe20007810000 */
[----:B------:R-:W2:Y:S01]  /*5cc0*/  MUFU.TANH R109, R109 ;  /* 0x0000006d006d7308 */ /* 0x000ea20000002400 */
[----:B------:R-:W-:Y:S01]  /*5cd0*/  ISETP.GT.AND P1, PT, R127, 0x28, PT ;  /* 0x000000287f00780c */ /* 0x000fe20003f24270 */
[C---:B------:R-:W-:Y:S01]  /*5ce0*/  FMUL.FTZ R103, R0.reuse, R103 ;  /* 0x0000006700677220 */ /* 0x040fe20000410000 */
[----:B0-----:R-:W-:Y:S01]  /*5cf0*/  FSEL R105, R105, -INF , P2 ;  /* 0xff80000069697808 */ /* 0x001fe20001000000 */
[----:B------:R-:W-:Y:S01]  /*5d00*/  FMUL.FTZ R82, R0, R82 ;  /* 0x0000005200527220 */ /* 0x000fe20000410000 */
[----:B------:R-:W-:Y:S01]  /*5d10*/  FMNMX.FTZ R130, R104, R129, !PT ;  /* 0x0000008168827209 */ /* 0x000fe20007810000 */
[----:B------:R-:W-:Y:S01]  /*5d20*/  FMUL.FTZ R83, R0, R83 ;  /* 0x0000005300537220 */ /* 0x000fe20000410000 */
[----:B------:R-:W-:Y:S01]  /*5d30*/  ISETP.GT.AND P2, PT, R127, 0x29, PT ;  /* 0x000000297f00780c */ /* 0x000fe20003f44270 */
[----:B------:R-:W0:Y:S01]  /*5d40*/  MUFU.TANH R112, R112 ;  /* 0x0000007000707308 */ /* 0x000e220000002400 */
        /* <DEDUP_REMOVED lines=11> */
[C---:B------:R-:W-:Y:S01]  /*5e00*/  FMUL.FTZ R80, R0.reuse, R81 ;  /* 0x0000005100507220 */ /* 0x040fe20000410000 */
[----:B------:R-:W-:Y:S01]  /*5e10*/  FMNMX.FTZ R129, R109, R130, !PT ;  /* 0x000000826d817209 */ /* 0x000fe20007810000 */
[----:B------:R-:W-:Y:S01]  /*5e20*/  FMUL.FTZ R59, R0, R59 ;  /* 0x0000003b003b7220 */ /* 0x000fe20000410000 */
[----:B------:R-:W-:Y:S01]  /*5e30*/  ISETP.GT.AND P3, PT, R126, 0x1, PT ;  /* 0x000000017e00780c */ /* 0x000fe20003f64270 */
[----:B------:R-:W2:Y:S01]  /*5e40*/  MUFU.TANH R116, R116 ;  /* 0x0000007400747308 */ /* 0x000ea20000002400 */
[----:B0-----:R-:W-:Y:S01]  /*5e50*/  FSEL R112, R112, -INF , P1 ;  /* 0xff80000070707808 */ /* 0x001fe20000800000 */
[C---:B------:R-:W-:Y:S01]  /*5e60*/  FMUL.FTZ R62, R0.reuse, R62 ;  /* 0x0000003e003e7220 */ /* 0x040fe20000410000 */
[----:B------:R-:W-:Y:S01]  /*5e70*/  ISETP.GT.AND P1, PT, R127, 0x38, PT ;  /* 0x000000387f00780c */ /* 0x000fe20003f24270 */
        /* <DEDUP_REMOVED lines=8> */
[----:B------:R-:W-:Y:S01]  /*5f00*/  UIADD3 UR21, UR21, 0x13240, URZ ;  /* 0x0001324015157890 */ /* 0x000fe2000fffe03f */
[----:B------:R-:W-:-:S03]  /*5f10*/  FMNMX.FTZ R81, R113, R130, !PT ;  /* 0x0000008271517209 */ /* 0x000fc60007810000 */
[----:B------:R-:W1:Y:S01]  /*5f20*/  MUFU.TANH R88, R88 ;  /* 0x0000005800587308 */ /* 0x000e620000002400 */
[----:B--2---:R-:W-:Y:S01]  /*5f30*/  FSEL R116, R116, -INF , P1 ;  /* 0xff80000074747808 */ /* 0x004fe20000800000 */
[----:B------:R-:W-:Y:S01]  /*5f40*/  UPRMT UR21, UR44, 0x654, UR21 ;  /* 0x000006542c157896 */ /* 0x000fe20008000015 */
[----:B------:R-:W-:Y:S02]  /*5f50*/  ISETP.GT.AND P1, PT, R127, 0x40, PT ;  /* 0x000000407f00780c */ /* 0x000fe40003f24270 */
[----:B------:R-:W-:Y:S01]  /*5f60*/  FMNMX.FTZ R130, R116, R81, !PT ;  /* 0x0000005174827209 */ /* 0x000fe20007810000 */
[C---:B------:R-:W-:Y:S01]  /*5f70*/  FMUL.FTZ R81, R0.reuse, R84 ;  /* 0x0000005400517220 */ /* 0x040fe20000410000 */
[----:B------:R-:W-:Y:S01]  /*5f80*/  FMUL.FTZ R84, R0, R85 ;  /* 0x0000005500547220 */ /* 0x000fe20000410000 */
        /* <DEDUP_REMOVED lines=34> */
[----:B------:R-:W-:Y:S02]  /*61b0*/  FMNMX.FTZ R130, R100, R57, !PT ;  /* 0x0000003964827209 */ /* 0x000fe40007810000 */
[----:B------:R-:W-:Y:S01]  /*61c0*/  FSEL R7, R7, -INF , P1 ;  /* 0xff80000007077808 */ /* 0x000fe20000800000 */
[----:B------:R-:W1:Y:S01]  /*61d0*/  MUFU.TANH R75, R75 ;  /* 0x0000004b004b7308 */ /* 0x000e620000002400 */
[----:B--2---:R-:W-:Y:S02]  /*61e0*/  FSEL R101, R101, -INF , P2 ;  /* 0xff80000065657808 */ /* 0x004fe40001000000 */
[----:B------:R-:W-:-:S02]  /*61f0*/  ISETP.GT.AND P2, PT, R127, 0x61, PT ;  /* 0x000000617f00780c */ /* 0x000fc40003f44270 */
[----:B------:R-:W-:Y:S02]  /*6200*/  FMNMX.FTZ R130, R101, R130, !PT ;  /* 0x0000008265827209 */ /* 0x000fe40007810000 */
[----:B------:R-:W-:Y:S01]  /*6210*/  ISETP.GT.AND P1, PT, R127, 0x68, PT ;  /* 0x000000687f00780c */ /* 0x000fe20003f24270 */
[----:B------:R-:W2:Y:S01]  /*6220*/  MUFU.TANH R76, R76 ;  /* 0x0000004c004c7308 */ /* 0x000ea20000002400 */
[----:B0-----:R-:W-:Y:S01]  /*6230*/  FSEL R57, R128, -INF , P2 ;  /* 0xff80000080397808 */ /* 0x001fe20001000000 */
[----:B------:R-:W-:Y:S01]  /*6240*/  FMUL.FTZ R128, R0, R61 ;  /* 0x0000003d00807220 */ /* 0x000fe20000410000 */
[----:B------:R-:W-:Y:S02]  /*6250*/  FMNMX.FTZ R130, R7, R130, !PT ;  /* 0x0000008207827209 */ /* 0x000fe40007810000 */
[----:B------:R-:W-:-:S03]  /*6260*/  ISETP.GT.AND P2, PT, R127, 0x69, PT ;  /* 0x000000697f00780c */ /* 0x000fc60003f44270 */
[----:B------:R-:W0:Y:S01]  /*6270*/  MUFU.TANH R77, R77 ;  /* 0x0000004d004d7308 */ /* 0x000e220000002400 */
[----:B-1----:R-:W-:Y:S02]  /*6280*/  FSEL R60, R75, -INF , P1 ;  /* 0xff8000004b3c7808 */ /* 0x002fe40000800000 */
[----:B------:R-:W-:Y:S01]  /*6290*/  FMNMX.FTZ R75, R57, R130, !PT ;  /* 0x00000082394b7209 */ /* 0x000fe20007810000 */
[----:B------:R-:W-:Y:S01]  /*62a0*/  FMUL.FTZ R130, R0, R64 ;  /* 0x0000004000827220 */ /* 0x000fe20000410000 */
[----:B------:R-:W-:-:S03]  /*62b0*/  ISETP.GT.AND P1, PT, R127, 0x70, PT ;  /* 0x000000707f00780c */ /* 0x000fc60003f24270 */
[----:B------:R-:W1:Y:S01]  /*62c0*/  MUFU.TANH R80, R80 ;  /* 0x0000005000507308 */ /* 0x000e620000002400 */
[----:B--2---:R-:W-:Y:S02]  /*62d0*/  FSEL R61, R76, -INF , P2 ;  /* 0xff8000004c3d7808 */ /* 0x004fe40001000000 */
[----:B------:R-:W-:Y:S02]  /*62e0*/  FMNMX.FTZ R76, R60, R75, !PT ;  /* 0x0000004b3c4c7209 */ /* 0x000fe40007810000 */
[----:B------:R-:W-:-:S03]  /*62f0*/  ISETP.GT.AND P2, PT, R127, 0x71, PT ;  /* 0x000000717f00780c */ /* 0x000fc60003f44270 */
[----:B------:R-:W2:Y:S01]  /*6300*/  MUFU.TANH R81, R81 ;  /* 0x0000005100517308 */ /* 0x000ea20000002400 */
[----:B0-----:R-:W-:Y:S02]  /*6310*/  FSEL R64, R77, -INF , P1 ;  /* 0xff8000004d407808 */ /* 0x001fe40000800000 */
[----:B------:R-:W-:Y:S02]  /*6320*/  FMNMX.FTZ R77, R61, R76, !PT ;  /* 0x0000004c3d4d7209 */ /* 0x000fe40007810000 */
[C---:B------:R-:W-:Y:S02]  /*6330*/  ISETP.GT.AND P1, PT, R127.reuse, 0x78, PT ;  /* 0x000000787f00780c */ /* 0x040fe40003f24270 */
[----:B------:R-:W-:Y:S01]  /*6340*/  FMNMX.FTZ R76, R64, R77, !PT ;  /* 0x0000004d404c7209 */ /* 0x000fe20007810000 */
[----:B------:R-:W0:Y:S01]  /*6350*/  MUFU.TANH R84, R84 ;  /* 0x0000005400547308 */ /* 0x000e220000002400 */
[----:B-1----:R-:W-:Y:S01]  /*6360*/  FSEL R75, R80, -INF , P2 ;  /* 0xff800000504b7808 */ /* 0x002fe20001000000 */
[----:B------:R-:W-:Y:S01]  /*6370*/  FMUL.FTZ R80, R0, R65 ;  /* 0x0000004100507220 */ /* 0x000fe20000410000 */
[----:B------:R-:W-:-:S02]  /*6380*/  ISETP.GT.AND P2, PT, R127, 0x79, PT ;  /* 0x000000797f00780c */ /* 0x000fc40003f44270 */
        /* <DEDUP_REMOVED lines=10> */
[----:B------:R-:W-:Y:S01]  /*6430*/  MUFU.TANH R129, R129 ;  /* 0x0000008100817308 */ /* 0x000fe20000002400 */
[----:B-1----:R-:W-:Y:S01]  /*6440*/  FSEL R68, R56, -INF , P1 ;  /* 0xff80000038447808 */ /* 0x002fe20000800000 */
[----:B------:R-:W-:Y:S01]  /*6450*/  FMUL.FTZ R56, R0, R69 ;  /* 0x0000004500387220 */ /* 0x000fe20000410000 */
[----:B------:R-:W-:-:S05]  /*6460*/  ISETP.GT.AND P1, PT, R127, 0x88, PT ;  /* 0x000000887f00780c */ /* 0x000fca0003f24270 */
[----:B------:R-:W0:Y:S01]  /*6470*/  MUFU.TANH R128, R128 ;  /* 0x0000008000807308 */ /* 0x000e220000002400 */
[----:B--2---:R-:W-:Y:S02]  /*6480*/  FSEL R77, R85, -INF , P2 ;  /* 0xff800000554d7808 */ /* 0x004fe40001000000 */
[----:B------:R-:W-:-:S05]  /*6490*/  ISETP.GT.AND P2, PT, R127, 0x89, PT ;  /* 0x000000897f00780c */ /* 0x000fca0003f44270 */
[----:B------:R1:W2:Y:S08]  /*64a0*/  MUFU.TANH R131, R130 ;  /* 0x0000008200837308 */ /* 0x0002b00000002400 */
[----:B------:R3:W4:Y:S01]  /*64b0*/  MUFU.TANH R133, R80 ;  /* 0x0000005000857308 */ /* 0x0007220000002400 */
[----:B-1----:R-:W-:Y:S02]  /*64c0*/  FMNMX.FTZ R130, R68, R81, !PT ;  /* 0x0000005144827209 */ /* 0x002fe40007810000 */
[----:B0-----:R-:W-:-:S02]  /*64d0*/  FSEL R81, R128, -INF , P2 ;  /* 0xff80000080517808 */ /* 0x001fc40001000000 */
        /* <DEDUP_REMOVED lines=10> */
[----:B------:R-:W-:Y:S01]  /*6580*/  FMUL.FTZ R128, R0, R70 ;  /* 0x0000004600807220 */ /* 0x000fe20000410000 */
[----:B------:R-:W-:Y:S02]  /*6590*/  ISETP.GT.AND P1, PT, R127, 0x98, PT ;  /* 0x000000987f00780c */ /* 0x000fe40003f24270 */
[----:B----4-:R-:W-:Y:S01]  /*65a0*/  FSEL R69, R133, -INF , P2 ;  /* 0xff80000085457808 */ /* 0x010fe20001000000 */
[----:B------:R-:W0:Y:S01]  /*65b0*/  MUFU.TANH R9, R9 ;  /* 0x0000000900097308 */ /* 0x000e220000002400 */
[----:B---3--:R-:W-:-:S02]  /*65c0*/  FMNMX.FTZ R56, R78, R85, !PT ;  /* 0x000000554e387209 */ /* 0x008fc40007810000 */
[----:B------:R-:W-:Y:S01]  /*65d0*/  ISETP.GT.AND P2, PT, R127, 0x99, PT ;  /* 0x000000997f00780c */ /* 0x000fe20003f44270 */
[----:B------:R-:W-:Y:S01]  /*65e0*/  FMUL.FTZ R127, R0, R79 ;  /* 0x0000004f007f7220 */ /* 0x000fe20000410000 */
[----:B-1----:R-:W-:Y:S02]  /*65f0*/  FSEL R85, R132, -INF , P1 ;  /* 0xff80000084557808 */ /* 0x002fe40000800000 */
[----:B------:R-:W-:Y:S01]  /*6600*/  FMNMX.FTZ R56, R69, R56, !PT ;  /* 0x0000003845387209 */ /* 0x000fe20007810000 */
[----:B------:R-:W1:Y:S01]  /*6610*/  MUFU.TANH R10, R10 ;  /* 0x0000000a000a7308 */ /* 0x000e620000002400 */
[----:B-----5:R-:W-:Y:S02]  /*6620*/  FSEL R79, R129, -INF , P2 ;  /* 0xff800000814f7808 */ /* 0x020fe40001000000 */
[----:B------:R-:W-:Y:S02]  /*6630*/  FMNMX.FTZ R56, R85, R56, !PT ;  /* 0x0000003855387209 */ /* 0x000fe40007810000 */
[----:B------:R-:W-:-:S02]  /*6640*/  ISETP.GT.AND P2, PT, R126, RZ, PT ;  /* 0x000000ff7e00720c */ /* 0x000fc40003f44270 */
[----:B------:R-:W-:Y:S01]  /*6650*/  FMNMX.FTZ R56, R79, R56, !PT ;  /* 0x000000384f387209 */ /* 0x000fe20007810000 */
[----:B------:R-:W-:Y:S01]  /*6660*/  MUFU.TANH R13, R13 ;  /* 0x0000000d000d7308 */ /* 0x000fe20000002400 */
[----:B0-----:R-:W-:Y:S02]  /*6670*/  FSEL R9, R9, -INF , P2 ;  /* 0xff80000009097808 */ /* 0x001fe40001000000 */
[----:B------:R-:W-:Y:S01]  /*6680*/  ISETP.GT.AND P2, PT, R126, 0x8, PT ;  /* 0x000000087e00780c */ /* 0x000fe20003f44270 */
[----:B------:R-:W0:Y:S01]  /*6690*/  SHFL.BFLY PT, R129, R56, 0x2, 0x1f ;  /* 0x0c401f0038817f89 */ /* 0x000e2200000e0000 */
[----:B------:R-:W-:-:S03]  /*66a0*/  FMNMX.FTZ R97, R9, R6, !PT ;  /* 0x0000000609617209 */ /* 0x000fc60007810000 */
[----:B------:R-:W2:Y:S01]  /*66b0*/  MUFU.TANH R14, R14 ;  /* 0x0000000e000e7308 */ /* 0x000ea20000002400 */
[----:B-1----:R-:W-:Y:S02]  /*66c0*/  FSEL R10, R10, -INF , P3 ;  /* 0xff8000000a0a7808 */ /* 0x002fe40001800000 */
[----:B------:R-:W-:Y:S02]  /*66d0*/  ISETP.GT.AND P3, PT, R126, 0x9, PT ;  /* 0x000000097e00780c */ /* 0x000fe40003f64270 */
[----:B------:R-:W-:-:S03]  /*66e0*/  FMNMX.FTZ R97, R10, R97, !PT ;  /* 0x000000610a617209 */ /* 0x000fc60007810000 */
[----:B------:R-:W-:Y:S08]  /*66f0*/  MUFU.TANH R21, R21 ;  /* 0x0000001500157308 */ /* 0x000ff00000002400 */
[----:B------:R-:W1:Y:S01]  /*6700*/  MUFU.TANH R120, R120 ;  /* 0x0000007800787308 */ /* 0x000e620000002400 */
[----:B--2---:R-:W-:Y:S02]  /*6710*/  FSEL R14, R14, -INF , P3 ;  /* 0xff8000000e0e7808 */ /* 0x004fe40001800000 */
[----:B------:R-:W-:-:S02]  /*6720*/  ISETP.GT.AND P3, PT, R126, 0x11, PT ;  /* 0x000000117e00780c */ /* 0x000fc40003f64270 */
[----:B0-----:R-:W-:-:S03]  /*6730*/  FMNMX.FTZ R129, R56, R129, !PT ;  /* 0x0000008138817209 */ /* 0x001fc60007810000 */
        /* <DEDUP_REMOVED lines=8> */
[----:B0-----:R-:W-:Y:S01]  /*67c0*/  FMNMX.FTZ R56, R129, R56, !PT ;  /* 0x0000003881387209 */ /* 0x001fe20007810000 */
[----:B------:R-:W-:Y:S01]  /*67d0*/  IMAD.U32 R129, RZ, RZ, UR20 ;  /* 0x00000014ff817e24 */ /* 0x000fe2000f8e00ff */
[----:B------:R-:W-:-:S02]  /*67e0*/  ISETP.GT.AND P3, PT, R126, 0x21, PT ;  /* 0x000000217e00780c */ /* 0x000fc40003f64270 */
[C---:B------:R-:W-:Y:S01]  /*67f0*/  FSETP.NEU.FTZ.AND P1, PT, R56.reuse, -INF , PT ;  /* 0xff8000003800780b */ /* 0x040fe20003f3d000 */
[----:B------:R-:W-:-:S01]  /*6800*/  FFMA.FTZ R70, R56, R129, -8 ;  /* 0xc100000038467423 */ /* 0x000fc20000010081 */
[----:B------:R-:W0:Y:S04]  /*6810*/  MUFU.TANH R110, R110 ;  /* 0x0000006e006e7308 */ /* 0x000e280000002400 */
[----:B------:R-:W-:-:S04]  /*6820*/  FSEL R70, R70, RZ, P1 ;  /* 0x000000ff46467208 */ /* 0x000fc80000800000 */
[----:B------:R-:W2:Y:S01]  /*6830*/  MUFU.TANH R111, R111 ;  /* 0x0000006f006f7308 */ /* 0x000ea20000002400 */
[----:B------:R-:W-:-:S01]  /*6840*/  FFMA.FTZ R129, R8, UR20, -R70 ;  /* 0x0000001408817c23 */ /* 0x000fc20008010846 */
[--C-:B------:R-:W-:Y:S01]  /*6850*/  FFMA.FTZ R8, R11, UR20, -R70.reuse ;  /* 0x000000140b087c23 */ /* 0x100fe20008010846 */
[----:B------:R-:W-:-:S01]  /*6860*/  FFMA.FTZ R11, R12, UR20, -R70 ;  /* 0x000000140c0b7c23 */ /* 0x000fc20008010846 */
[--C-:B------:R-:W-:Y:S01]  /*6870*/  FFMA.FTZ R12, R15, UR20, -R70.reuse ;  /* 0x000000140f0c7c23 */ /* 0x100fe20008010846 */
[----:B------:R-:W-:-:S01]  /*6880*/  FFMA.FTZ R15, R20, UR20, -R70 ;  /* 0x00000014140f7c23 */ /* 0x000fc20008010846 */
[----:B------:R-:W-:Y:S01]  /*6890*/  FSEL R20, R13, -INF , P2 ;  /* 0xff8000000d147808 */ /* 0x000fe20001000000 */
[----:B------:R-:W-:-:S01]  /*68a0*/  FFMA.FTZ R121, R121, UR20, -R70 ;  /* 0x0000001479797c23 */ /* 0x000fc20008010846 */
[----:B------:R-:W-:Y:S01]  /*68b0*/  ISETP.GT.AND P2, PT, R126, 0x10, PT ;  /* 0x000000107e00780c */ /* 0x000fe20003f44270 */
[----:B------:R-:W3:Y:S01]  /*68c0*/  MUFU.TANH R114, R114 ;  /* 0x0000007200727308 */ /* 0x000ee20000002400 */
[----:B------:R-:W-:Y:S01]  /*68d0*/  FMNMX.FTZ R97, R20, R97, !PT ;  /* 0x0000006114617209 */ /* 0x000fe20007810000 */
[--C-:B------:R-:W-:Y:S01]  /*68e0*/  FFMA.FTZ R131, R108, UR20, -R70.reuse ;  /* 0x000000146c837c23 */ /* 0x100fe20008010846 */
[----:B------:R-:W-:Y:S01]  /*68f0*/  FSEL R21, R21, -INF , P2 ;  /* 0xff80000015157808 */ /* 0x000fe20001000000 */
[--C-:B------:R-:W-:Y:S01]  /*6900*/  FFMA.FTZ R132, R113, UR20, -R70.reuse ;  /* 0x0000001471847c23 */ /* 0x100fe20008010846 */
[----:B------:R-:W-:Y:S01]  /*6910*/  FMNMX.FTZ R130, R14, R97, !PT ;  /* 0x000000610e827209 */ /* 0x000fe20007810000 */
[--C-:B------:R-:W-:Y:S01]  /*6920*/  FFMA.FTZ R97, R104, UR20, -R70.reuse ;  /* 0x0000001468617c23 */ /* 0x100fe20008010846 */
[----:B------:R-:W-:Y:S01]  /*6930*/  ISETP.GT.AND P2, PT, R126, 0x18, PT ;  /* 0x000000187e00780c */ /* 0x000fe20003f44270 */
[----:B------:R4:W-:Y:S01]  /*6940*/  MUFU.EX2 R13, R121 ;  /* 0x00000079000d7308 */ /* 0x0009e20000000800 */
[----:B-1----:R-:W-:Y:S01]  /*6950*/  FSEL R107, R107, -INF , P3 ;  /* 0xff8000006b6b7808 */ /* 0x002fe20001800000 */
[--C-:B------:R-:W-:Y:S01]  /*6960*/  FFMA.FTZ R72, R72, UR20, -R70.reuse ;  /* 0x0000001448487c23 */ /* 0x100fe20008010846 */
[----:B------:R-:W-:Y:S01]  /*6970*/  FSEL R123, R123, -INF , P2 ;  /* 0xff8000007b7b7808 */ /* 0x000fe20001000000 */
[--C-:B------:R-:W-:Y:S01]  /*6980*/  FFMA.FTZ R122, R122, UR20, -R70.reuse ;  /* 0x000000147a7a7c23 */ /* 0x100fe20008010846 */
[C---:B------:R-:W-:Y:S01]  /*6990*/  ISETP.GT.AND P2, PT, R126.reuse, 0x20, PT ;  /* 0x000000207e00780c */ /* 0x040fe20003f44270 */
[--C-:B------:R-:W-:Y:S01]  /*69a0*/  FFMA.FTZ R117, R117, UR20, -R70.reuse ;  /* 0x0000001475757c23 */ /* 0x100fe20008010846 */
[----:B------:R-:W-:Y:S01]  /*69b0*/  ISETP.GT.AND P3, PT, R126, 0x29, PT ;  /* 0x000000297e00780c */ /* 0x000fe20003f64270 */
[----:B------:R-:W1:Y:S01]  /*69c0*/  MUFU.TANH R115, R115 ;  /* 0x0000007300737308 */ /* 0x000e620000002400 */
[----:B----4-:R-:W-:Y:S01]  /*69d0*/  FMNMX.FTZ R121, R21, R130, !PT ;  /* 0x0000008215797209 */ /* 0x010fe20007810000 */
[--C-:B------:R-:W-:Y:S01]  /*69e0*/  FFMA.FTZ R130, R105, UR20, -R70.reuse ;  /* 0x0000001469827c23 */ /* 0x100fe20008010846 */
[----:B------:R-:W-:Y:S01]  /*69f0*/  FSEL R106, R106, -INF , P2 ;  /* 0xff8000006a6a7808 */ /* 0x000fe20001000000 */
[--C-:B------:R-:W-:Y:S01]  /*6a00*/  FFMA.FTZ R88, R88, UR20, -R70.reuse ;  /* 0x0000001458587c23 */ /* 0x100fe20008010846 */
[----:B------:R-:W-:Y:S01]  /*6a10*/  FMNMX.FTZ R104, R120, R121, !PT ;  /* 0x0000007978687209 */ /* 0x000fe20007810000 */
[--C-:B------:R-:W-:Y:S01]  /*6a20*/  FFMA.FTZ R93, R93, UR20, -R70.reuse ;  /* 0x000000145d5d7c23 */ /* 0x100fe20008010846 */
[----:B------:R-:W-:Y:S01]  /*6a30*/  ISETP.GT.AND P2, PT, R126, 0x28, PT ;  /* 0x000000287e00780c */ /* 0x000fe20003f44270 */
[----:B------:R-:W4:Y:S01]  /*6a40*/  MUFU.TANH R118, R118 ;  /* 0x0000007600767308 */ /* 0x000f220000002400 */
        /* <DEDUP_REMOVED lines=15> */
[----:B------:R2:W-:Y:S01]  /*6b40*/  MUFU.EX2 R104, R130 ;  /* 0x0000008200687308 */ /* 0x0005e20000000800 */
[----:B---3--:R-:W-:Y:S01]  /*6b50*/  FSEL R114, R114, -INF , P2 ;  /* 0xff80000072727808 */ /* 0x008fe20001000000 */
[--C-:B------:R-:W-:Y:S01]  /*6b60*/  FFMA.FTZ R75, R75, UR20, -R70.reuse ;  /* 0x000000144b4b7c23 */ /* 0x100fe20008010846 */
[----:B------:R-:W-:Y:S01]  /*6b70*/  ISETP.GT.AND P2, PT, R126, 0x38, PT ;  /* 0x000000387e00780c */ /* 0x000fe20003f44270 */
[--C-:B------:R-:W-:Y:S01]  /*6b80*/  FFMA.FTZ R65, R65, UR20, -R70.reuse ;  /* 0x0000001441417c23 */ /* 0x100fe20008010846 */
[----:B-1----:R-:W-:Y:S01]  /*6b90*/  FSEL R115, R115, -INF , P3 ;  /* 0xff80000073737808 */ /* 0x002fe20001800000 */
[--C-:B------:R-:W-:Y:S01]  /*6ba0*/  FFMA.FTZ R76, R76, UR20, -R70.reuse ;  /* 0x000000144c4c7c23 */ /* 0x100fe20008010846 */
[----:B------:R-:W-:Y:S01]  /*6bb0*/  ISETP.GT.AND P3, PT, R126, 0x39, PT ;  /* 0x000000397e00780c */ /* 0x000fe20003f64270 */
[----:B------:R-:W1:Y:S01]  /*6bc0*/  MUFU.TANH R90, R90 ;  /* 0x0000005a005a7308 */ /* 0x000e620000002400 */
[----:B--2---:R-:W-:Y:S01]  /*6bd0*/  FMNMX.FTZ R130, R110, R121, !PT ;  /* 0x000000796e827209 */ /* 0x004fe20007810000 */
[--C-:B------:R-:W-:Y:S01]  /*6be0*/  FFMA.FTZ R68, R68, UR20, -R70.reuse ;  /* 0x0000001444447c23 */ /* 0x100fe20008010846 */
[----:B----4-:R-:W-:Y:S01]  /*6bf0*/  FSEL R118, R118, -INF , P2 ;  /* 0xff80000076767808 */ /* 0x010fe20001000000 */
[--C-:B------:R-:W-:Y:S01]  /*6c00*/  FFMA.FTZ R77, R77, UR20, -R70.reuse ;  /* 0x000000144d4d7c23 */ /* 0x100fe20008010846 */
[----:B------:R-:W-:Y:S01]  /*6c10*/  FMNMX.FTZ R109, R111, R130, !PT ;  /* 0x000000826f6d7209 */ /* 0x000fe20007810000 */
[--C-:B------:R-:W-:Y:S01]  /*6c20*/  FFMA.FTZ R80, R80, UR20, -R70.reuse ;  /* 0x0000001450507c23 */ /* 0x100fe20008010846 */
[C---:B------:R-:W-:Y:S01]  /*6c30*/  ISETP.GT.AND P2, PT, R126.reuse, 0x40, PT ;  /* 0x000000407e00780c */ /* 0x040fe20003f44270 */
[----:B------:R2:W-:Y:S01]  /*6c40*/  MUFU.EX2 R105, R131 ;  /* 0x0000008300697308 */ /* 0x0005e20000000800 */
[----:B0-----:R-:W-:Y:S01]  /*6c50*/  FSEL R119, R119, -INF , P3 ;  /* 0xff80000077777808 */ /* 0x001fe20001800000 */
[--C-:B------:R-:W-:Y:S01]  /*6c60*/  FFMA.FTZ R81, R81, UR20, -R70.reuse ;  /* 0x0000001451517c23 */ /* 0x100fe20008010846 */
[----:B------:R-:W-:Y:S01]  /*6c70*/  ISETP.GT.AND P3, PT, R126, 0x41, PT ;  /* 0x000000417e00780c */ /* 0x000fe20003f64270 */
[--C-:B------:R-:W-:Y:S01]  /*6c80*/  FFMA.FTZ R78, R78, UR20, -R70.reuse ;  /* 0x000000144e4e7c23 */ /* 0x100fe20008010846 */
[----:B------:R-:W-:-:S01]  /*6c90*/  FFMA.FTZ R69, R69, UR20, -R70 ;  /* 0x0000001445457c23 */ /* 0x000fc20008010846 */
[----:B------:R-:W-:-:S02]  /*6ca0*/  FFMA.FTZ R85, R85, UR20, -R70 ;  /* 0x0000001455557c23 */ /* 0x000fc40008010846 */
[----:B------:R-:W0:Y:S01]  /*6cb0*/  MUFU.TANH R91, R91 ;  /* 0x0000005b005b7308 */ /* 0x000e220000002400 */
[----:B--2---:R-:W-:-:S01]  /*6cc0*/  FFMA.FTZ R131, R112, UR20, -R70 ;  /* 0x0000001470837c23 */ /* 0x004fc20008010846 */
[----:B------:R-:W-:-:S04]  /*6cd0*/  FMNMX.FTZ R112, R114, R109, !PT ;  /* 0x0000006d72707209 */ /* 0x000fc80007810000 */
[----:B------:R-:W-:Y:S02]  /*6ce0*/  FMNMX.FTZ R121, R115, R112, !PT ;  /* 0x0000007073797209 */ /* 0x000fe40007810000 */
[----:B------:R-:W2:Y:S01]  /*6cf0*/  MUFU.TANH R94, R94 ;  /* 0x0000005e005e7308 */ /* 0x000ea20000002400 */
[----:B-1----:R-:W-:Y:S02]  /*6d00*/  FSEL R112, R90, -INF , P2 ;  /* 0xff8000005a707808 */ /* 0x002fe40001000000 */
[----:B------:R-:W-:Y:S02]  /*6d10*/  FMNMX.FTZ R130, R118, R121, !PT ;  /* 0x0000007976827209 */ /* 0x000fe40007810000 */
[----:B------:R-:W-:Y:S02]  /*6d20*/  ISETP.GT.AND P2, PT, R126, 0x48, PT ;  /* 0x000000487e00780c */ /* 0x000fe40003f44270 */
[----:B------:R-:W-:Y:S01]  /*6d30*/  FMNMX.FTZ R113, R119, R130, !PT ;  /* 0x0000008277717209 */ /* 0x000fe20007810000 */
[----:B------:R-:W1:Y:S01]  /*6d40*/  MUFU.TANH R95, R95 ;  /* 0x0000005f005f7308 */ /* 0x000e620000002400 */
[----:B------:R-:W-:-:S01]  /*6d50*/  FFMA.FTZ R130, R116, UR20, -R70 ;  /* 0x0000001474827c23 */ /* 0x000fc20008010846 */
[----:B0-----:R-:W-:-:S02]  /*6d60*/  FSEL R91, R91, -INF , P3 ;  /* 0xff8000005b5b7808 */ /* 0x001fc40001800000 */
[----:B------:R-:W-:Y:S02]  /*6d70*/  FMNMX.FTZ R116, R112, R113, !PT ;  /* 0x0000007170747209 */ /* 0x000fe40007810000 */
[----:B------:R-:W-:Y:S02]  /*6d80*/  ISETP.GT.AND P3, PT, R126, 0x49, PT ;  /* 0x000000497e00780c */ /* 0x000fe40003f64270 */
        /* <DEDUP_REMOVED lines=17> */
[----:B------:R-:W-:Y:S01]  /*6ea0*/  MUFU.TANH R73, R73 ;  /* 0x0000004900497308 */ /* 0x000fe20000002400 */
[----:B-1----:R-:W-:Y:S02]  /*6eb0*/  FSEL R102, R102, -INF , P2 ;  /* 0xff80000066667808 */ /* 0x002fe40001000000 */
[----:B------:R-:W-:Y:S02]  /*6ec0*/  ISETP.GT.AND P2, PT, R126, 0x60, PT ;  /* 0x000000607e00780c */ /* 0x000fe40003f44270 */
[----:B------:R-:W-:-:S03]  /*6ed0*/  FMNMX.FTZ R116, R102, R121, !PT ;  /* 0x0000007966747209 */ /* 0x000fc60007810000 */
[----:B------:R-:W1:Y:S01]  /*6ee0*/  MUFU.TANH R74, R74 ;  /* 0x0000004a004a7308 */ /* 0x000e620000002400 */
[----:B0-----:R-:W-:Y:S02]  /*6ef0*/  FSEL R103, R103, -INF , P3 ;  /* 0xff80000067677808 */ /* 0x001fe40001800000 */
[----:B------:R-:W-:Y:S02]  /*6f00*/  ISETP.GT.AND P3, PT, R126, 0x61, PT ;  /* 0x000000617e00780c */ /* 0x000fe40003f64270 */
[----:B------:R-:W-:-:S03]  /*6f10*/  FMNMX.FTZ R116, R103, R116, !PT ;  /* 0x0000007467747209 */ /* 0x000fc60007810000 */
[----:B------:R-:W-:Y:S08]  /*6f20*/  MUFU.TANH R84, R84 ;  /* 0x0000005400547308 */ /* 0x000ff00000002400 */
[----:B------:R-:W0:Y:S01]  /*6f30*/  MUFU.TANH R127, R127 ;  /* 0x0000007f007f7308 */ /* 0x000e220000002400 */
[----:B-1----:R-:W-:Y:S02]  /*6f40*/  FSEL R74, R74, -INF , P3 ;  /* 0xff8000004a4a7808 */ /* 0x002fe40001800000 */
[----:B------:R-:W-:-:S05]  /*6f50*/  ISETP.GT.AND P3, PT, R126, 0x69, PT ;  /* 0x000000697e00780c */ /* 0x000fca0003f64270 */
[----:B------:R1:W-:Y:S08]  /*6f60*/  MUFU.EX2 R94, R130 ;  /* 0x00000082005e7308 */ /* 0x0003f00000000800 */
[----:B------:R-:W2:Y:S01]  /*6f70*/  MUFU.TANH R82, R82 ;  /* 0x0000005200527308 */ /* 0x000ea20000002400 */
[----:B-1----:R-:W-:-:S01]  /*6f80*/  FFMA.FTZ R130, R89, UR20, -R70 ;  /* 0x0000001459827c23 */ /* 0x002fc20008010846 */
[----:B------:R-:W-:-:S02]  /*6f90*/  FSEL R89, R73, -INF , P2 ;  /* 0xff80000049597808 */ /* 0x000fc40001000000 */
[----:B------:R-:W-:Y:S02]  /*6fa0*/  ISETP.GT.AND P2, PT, R126, 0x68, PT ;  /* 0x000000687e00780c */ /* 0x000fe40003f44270 */
[----:B------:R-:W-:Y:S02]  /*6fb0*/  FMNMX.FTZ R121, R89, R116, !PT ;  /* 0x0000007459797209 */ /* 0x000fe40007810000 */
[----:B------:R-:W1:Y:S01]  /*6fc0*/  MUFU.TANH R83, R83 ;  /* 0x0000005300537308 */ /* 0x000e620000002400 */
[----:B0-----:R-:W-:Y:S02]  /*6fd0*/  FSEL R127, R127, -INF , P3 ;  /* 0xff8000007f7f7808 */ /* 0x001fe40001800000 */
[----:B------:R-:W-:Y:S02]  /*6fe0*/  FMNMX.FTZ R121, R74, R121, !PT ;  /* 0x000000794a797209 */ /* 0x000fe40007810000 */
[----:B------:R-:W-:-:S03]  /*6ff0*/  ISETP.GT.AND P3, PT, R126, 0x71, PT ;  /* 0x000000717e00780c */ /* 0x000fc60003f64270 */
[----:B------:R0:W-:Y:S08]  /*7000*/  MUFU.EX2 R109, R131 ;  /* 0x00000083006d7308 */ /* 0x0001f00000000800 */
[----:B------:R-:W-:Y:S01]  /*7010*/  MUFU.TANH R86, R86 ;  /* 0x0000005600567308 */ /* 0x000fe20000002400 */
[----:B0-----:R-:W-:-:S01]  /*7020*/  FFMA.FTZ R131, R92, UR20, -R70 ;  /* 0x000000145c837c23 */ /* 0x001fc20008010846 */
[----:B------:R-:W-:-:S02]  /*7030*/  FSEL R92, R84, -INF , P2 ;  /* 0xff800000545c7808 */ /* 0x000fc40001000000 */
[----:B------:R-:W-:Y:S02]  /*7040*/  ISETP.GT.AND P2, PT, R126, 0x70, PT ;  /* 0x000000707e00780c */ /* 0x000fe40003f44270 */
[----:B------:R-:W-:Y:S02]  /*7050*/  FMNMX.FTZ R116, R92, R121, !PT ;  /* 0x000000795c747209 */ /* 0x000fe40007810000 */
[----:B------:R-:W0:Y:S01]  /*7060*/  MUFU.TANH R87, R87 ;  /* 0x0000005700577308 */ /* 0x000e220000002400 */
[----:B--2---:R-:W-:Y:S02]  /*7070*/  FSEL R82, R82, -INF , P2 ;  /* 0xff80000052527808 */ /* 0x004fe40001000000 */
[----:B------:R-:W-:Y:S02]  /*7080*/  FMNMX.FTZ R121, R127, R116, !PT ;  /* 0x000000747f797209 */ /* 0x000fe40007810000 */
[----:B------:R-:W-:Y:S02]  /*7090*/  ISETP.GT.AND P2, PT, R126, 0x78, PT ;  /* 0x000000787e00780c */ /* 0x000fe40003f44270 */
[----:B-1----:R-:W-:Y:S01]  /*70a0*/  FSEL R83, R83, -INF , P3 ;  /* 0xff80000053537808 */ /* 0x002fe20001800000 */
[----:B------:R-:W1:Y:S01]  /*70b0*/  MUFU.TANH R58, R58 ;  /* 0x0000003a003a7308 */ /* 0x000e620000002400 */
[----:B------:R-:W-:-:S02]  /*70c0*/  FMNMX.FTZ R116, R82, R121, !PT ;  /* 0x0000007952747209 */ /* 0x000fc40007810000 */
[----:B------:R-:W-:Y:S02]  /*70d0*/  ISETP.GT.AND P3, PT, R126, 0x79, PT ;  /* 0x000000797e00780c */ /* 0x000fe40003f64270 */
[----:B------:R-:W-:-:S03]  /*70e0*/  FMNMX.FTZ R121, R83, R116, !PT ;  /* 0x0000007453797209 */ /* 0x000fc60007810000 */
[----:B------:R-:W2:Y:S01]  /*70f0*/  MUFU.TANH R59, R59 ;  /* 0x0000003b003b7308 */ /* 0x000ea20000002400 */
[----:B0-----:R-:W-:Y:S02]  /*7100*/  FSEL R87, R87, -INF , P3 ;  /* 0xff80000057577808 */ /* 0x001fe40001800000 */
[----:B------:R-:W-:-:S05]  /*7110*/  ISETP.GT.AND P3, PT, R126, 0x81, PT ;  /* 0x000000817e00780c */ /* 0x000fca0003f64270 */
[----:B------:R0:W-:Y:S08]  /*7120*/  MUFU.EX2 R73, R130 ;  /* 0x0000008200497308 */ /* 0x0001f00000000800 */
[----:B------:R-:W-:Y:S01]  /*7130*/  MUFU.TANH R62, R62 ;  /* 0x0000003e003e7308 */ /* 0x000fe20000002400 */
[----:B0-----:R-:W-:-:S01]  /*7140*/  FFMA.FTZ R130, R96, UR20, -R70 ;  /* 0x0000001460827c23 */ /* 0x001fc20008010846 */
[----:B------:R-:W-:-:S02]  /*7150*/  FSEL R96, R86, -INF , P2 ;  /* 0xff80000056607808 */ /* 0x000fc40001000000 */
[----:B------:R-:W-:Y:S02]  /*7160*/  ISETP.GT.AND P2, PT, R126, 0x80, PT ;  /* 0x000000807e00780c */ /* 0x000fe40003f44270 */
[----:B------:R-:W-:Y:S02]  /*7170*/  FMNMX.FTZ R116, R96, R121, !PT ;  /* 0x0000007960747209 */ /* 0x000fe40007810000 */
[----:B------:R-:W0:Y:S01]  /*7180*/  MUFU.TANH R63, R63 ;  /* 0x0000003f003f7308 */ /* 0x000e220000002400 */
[----:B-1----:R-:W-:Y:S02]  /*7190*/  FSEL R58, R58, -INF , P2 ;  /* 0xff8000003a3a7808 */ /* 0x002fe40001000000 */
[C---:B------:R-:W-:Y:S02]  /*71a0*/  ISETP.GT.AND P2, PT, R126.reuse, 0x88, PT ;  /* 0x000000887e00780c */ /* 0x040fe40003f44270 */
[----:B--2---:R-:W-:Y:S02]  /*71b0*/  FSEL R59, R59, -INF , P3 ;  /* 0xff8000003b3b7808 */ /* 0x004fe40001800000 */
[----:B------:R-:W-:Y:S01]  /*71c0*/  ISETP.GT.AND P3, PT, R126, 0x89, PT ;  /* 0x000000897e00780c */ /* 0x000fe20003f64270 */
[----:B------:R1:W-:Y:S08]  /*71d0*/  MUFU.EX2 R84, R131 ;  /* 0x0000008300547308 */ /* 0x0003f00000000800 */
[----:B------:R-:W2:Y:S01]  /*71e0*/  MUFU.TANH R66, R66 ;  /* 0x0000004200427308 */ /* 0x000ea20000002400 */
[----:B-1----:R-:W-:-:S01]  /*71f0*/  FFMA.FTZ R131, R125, UR20, -R70 ;  /* 0x000000147d837c23 */ /* 0x002fc20008010846 */
[----:B------:R-:W-:-:S02]  /*7200*/  FMNMX.FTZ R125, R87, R116, !PT ;  /* 0x00000074577d7209 */ /* 0x000fc40007810000 */
[----:B0-----:R-:W-:Y:S02]  /*7210*/  FSEL R63, R63, -INF , P3 ;  /* 0xff8000003f3f7808 */ /* 0x001fe40001800000 */
        /* <DEDUP_REMOVED lines=17> */
[----:B------:R-:W-:Y:S02]  /*7330*/  ISETP.GT.AND P3, PT, R126, 0x99, PT ;  /* 0x000000997e00780c */ /* 0x000fe40003f64270 */
[----:B---3--:R-:W-:Y:S02]  /*7340*/  FSEL R128, R128, -INF , P2 ;  /* 0xff80000080807808 */ /* 0x008fe40001000000 */
[----:B------:R-:W-:Y:S01]  /*7350*/  FMNMX.FTZ R125, R67, R116, !PT ;  /* 0x00000074437d7209 */ /* 0x000fe20007810000 */
[----:B------:R-:W-:-:S01]  /*7360*/  FFMA.FTZ R116, R57, UR20, -R70 ;  /* 0x0000001439747c23 */ /* 0x000fc20008010846 */
[----:B-1----:R-:W-:Y:S01]  /*7370*/  FSEL R71, R71, -INF , P3 ;  /* 0xff80000047477808 */ /* 0x002fe20001800000 */
[----:B------:R-:W-:-:S01]  /*7380*/  FFMA.FTZ R70, R79, UR20, -R70 ;  /* 0x000000144f467c23 */ /* 0x000fc20008010846 */
[----:B------:R-:W-:Y:S01]  /*7390*/  FMNMX.FTZ R126, R128, R125, !PT ;  /* 0x0000007d807e7209 */ /* 0x000fe20007810000 */
[----:B------:R-:W-:Y:S03]  /*73a0*/  MUFU.EX2 R72, R72 ;  /* 0x0000004800487308 */ /* 0x000fe60000000800 */
[----:B------:R-:W-:-:S05]  /*73b0*/  FMNMX.FTZ R126, R71, R126, !PT ;  /* 0x0000007e477e7209 */ /* 0x000fca0007810000 */
[----:B------:R-:W1:Y:S01]  /*73c0*/  SHFL.BFLY PT, R57, R126, 0x2, 0x1f ;  /* 0x0c401f007e397f89 */ /* 0x000e6200000e0000 */
        /* <DEDUP_REMOVED lines=14> */
[----:B0-----:R-:W-:Y:S02]  /*74b0*/  FSEL R131, R57, RZ, P2 ;  /* 0x000000ff39837208 */ /* 0x001fe40001000000 */
        /* <DEDUP_REMOVED lines=9> */
[----:B------:R-:W-:-:S01]  /*7550*/  FFMA.FTZ R9, R9, UR20, -R79 ;  /* 0x0000001409097c23 */ /* 0x000fc2000801084f */
[----:B------:R-:W-:Y:S01]  /*7560*/  FMUL.FTZ R6, R131, UR20 ;  /* 0x0000001483067c20 */ /* 0x000fe20008410000 */
[----:B------:R-:W-:-:S01]  /*7570*/  FFMA.FTZ R10, R10, UR20, -R79 ;  /* 0x000000140a0a7c23 */ /* 0x000fc2000801084f */
[----:B------:R-:W-:Y:S01]  /*7580*/  FFMA.FTZ R20, R20, UR20, -R79 ;  /* 0x0000001414147c23 */ /* 0x000fe2000801084f */
[----:B------:R-:W-:-:S01]  /*7590*/  FADD.FTZ R124, -R124, R5 ;  /* 0x000000057c7c7221 */ /* 0x000fc20000010100 */
[--C-:B------:R-:W-:Y:S01]  /*75a0*/  FFMA.FTZ R5, R113, UR20, -R79.reuse ;  /* 0x0000001471057c23 */ /* 0x100fe2000801084f */
        /* <DEDUP_REMOVED lines=38> */
[----:B------:R-:W-:-:S02]  /*7810*/  FFMA.FTZ R71, R71, UR20, -R79 ;  /* 0x0000001447477c23 */ /* 0x000fc4000801084f */
        /* <DEDUP_REMOVED lines=138> */
.L_x_15199:
        /* <DEDUP_REMOVED lines=83> */
.L_x_15189:
[----:B------:R-:W-:-:S13]  /*85f0*/  ISETP.LE.AND P1, PT, RZ, UR23, PT ;  /* 0x00000017ff007c0c */ /* 0x000fda000bf23270 */
[----:B------:R-:W-:Y:S05]  /*8600*/  @!P1 BRA `(.L_x_15201) ;  /* 0x0000002c00249947 */ /* 0x000fea0003800000 */
[----:B------:R-:W-:Y:S01]  /*8610*/  MOV R6, R57 ;  /* 0x0000003900067202 */ /* 0x000fe20000000f00 */
[----:B------:R-:W-:Y:S01]  /*8620*/  IMAD.MOV.U32 R5, RZ, RZ, R56 ;  /* 0x000000ffff057224 */ /* 0x000fe200078e0038 */
[----:B------:R-:W-:Y:S01]  /*8630*/  UMOV UR22, UR37 ;  /* 0x0000002500167c82 */ /* 0x000fe20008000000 */
[----:B------:R-:W-:Y:S01]  /*8640*/  UMOV UR21, UR38 ;  /* 0x0000002600157c82 */ /* 0x000fe20008000000 */
[----:B------:R-:W-:-:S05]  /*8650*/  ULDC UR20, c[0x0][0x988] ;  /* 0x0002620000147ab9 */ /* 0x000fca0000000800 */
.L_x_15212:
[----:B------:R-:W-:-:S04]  /*8660*/  UIADD3 UR38, UR21, 0x1, URZ ;  /* 0x0000000115267890 */ /* 0x000fc8000fffe03f */
[----:B------:R-:W-:-:S04]  /*8670*/  UISETP.NE.AND UP0, UPT, UR38, 0x2, UPT ;  /* 0x000000022600788c */ /* 0x000fc8000bf05270 */
[----:B------:R-:W-:Y:S02]  /*8680*/  USEL UR37, URZ, 0x1, UP0 ;  /* 0x000000013f257887 */ /* 0x000fe40008000000 */
[----:B------:R-:W-:Y:S02]  /*8690*/  USEL UR38, UR38, URZ, UP0 ;  /* 0x0000003f26267287 */ /* 0x000fe40008000000 */
[----:B------:R-:W-:Y:S01]  /*86a0*/  ULOP3.LUT UR37, UR22, UR37, URZ, 0x3c, !UPT ;  /* 0x0000002516257292 */ /* 0x000fe2000f8e3c3f */
[----:B------:R-:W-:Y:S11]  /*86b0*/  @!P0 BRA `(.L_x_15202) ;  /* 0x0000000000048947 */ /* 0x000ff60003800000 */
[----:B------:R-:W-:Y:S01]  /*86c0*/  BPT.TRAP 0x1 ;  /* 0x000000040000795c */ /* 0x000fe20000300000 */
.L_x_15202:
[----:B------:R-:W-:Y:S01]  /*86d0*/  ULEA UR6, UR38, UR45, 0x3 ;  /* 0x0000002d26067291 */ /* 0x000fe2000f8e183f */
[----:B------:R-:W-:-:S05]  /*86e0*/  IMAD.U32 R7, RZ, RZ, UR37 ;  /* 0x00000025ff077e24 */ /* 0x000fca000f8e00ff */
[----:B------:R-:W-:-:S04]  /*86f0*/  SHF.L.U32 R7, R7, 0x1f, RZ ;  /* 0x0000001f07077819 */ /* 0x000fc800000006ff */
[----:B------:R0:W1:Y:S01]  /*8700*/  SYNCS.PHASECHK.TRANS64.TRYWAIT P1, [UR6+0x13230], R7 ;  /* 0x01323007ff0075a7 */ /* 0x0000620008020146 */
[----:B------:R-:W-:Y:S05]  /*8710*/  @!P0 BRA `(.L_x_15203) ;  /* 0x0000000000048947 */ /* 0x000fea0003800000 */
[----:B------:R-:W-:Y:S01]  /*8720*/  BPT.TRAP 0x1 ;  /* 0x000000040000795c */ /* 0x000fe20000300000 */
.L_x_15203:
[----:B-1----:R-:W-:Y:S05]  /*8730*/  @P1 BRA `(.L_x_15204) ;  /* 0x0000000000081947 */ /* 0x002fea0003800000 */
[----:B------:R-:W1:Y:S02]  /*8740*/  SYNCS.PHASECHK.TRANS64.TRYWAIT P1, [UR6+0x13230], R7 ;  /* 0x01323007ff0075a7 */ /* 0x000e640008020146 */
[----:B-1----:R-:W-:Y:S05]  /*8750*/  @!P1 BRA `(.L_x_15205) ;  /* 0x000000bc00549947 */ /* 0x002fea0003800000 */
.L_x_15204:
        /* <DEDUP_REMOVED lines=64> */
.L_x_15206:
[----:B------:R-:W-:Y:S01]  /*8b60*/  ULEA UR11, UR21, UR45, 0x3 ;  /* 0x0000002d150b7291 */ /* 0x000fe2000f8e183f */
[----:B01----:R-:W-:-:S05]  /*8b70*/  IMAD.U32 R7, RZ, RZ, UR22 ;  /* 0x00000016ff077e24 */ /* 0x003fca000f8e00ff */
[----:B------:R-:W-:-:S04]  /*8b80*/  SHF.L.U32 R7, R7, 0x1f, RZ ;  /* 0x0000001f07077819 */ /* 0x000fc800000006ff */
[----:B------:R0:W1:Y:S01]  /*8b90*/  SYNCS.PHASECHK.TRANS64.TRYWAIT P1, [UR11+0x13250], R7 ;  /* 0x01325007ff0075a7 */ /* 0x000062000802014b */
[----:B------:R-:W-:Y:S05]  /*8ba0*/  @!P0 BRA `(.L_x_15207) ;  /* 0x0000000000048947 */ /* 0x000fea0003800000 */
[----:B------:R-:W-:Y:S01]  /*8bb0*/  BPT.TRAP 0x1 ;  /* 0x000000040000795c */ /* 0x000fe20000300000 */
.L_x_15207:
[----:B-1----:R-:W-:Y:S05]  /*8bc0*/  @P1 BRA `(.L_x_15208) ;  /* 0x0000000000081947 */ /* 0x002fea0003800000 */
[----:B------:R-:W1:Y:S02]  /*8bd0*/  SYNCS.PHASECHK.TRANS64.TRYWAIT P1, [UR11+0x13250], R7 ;  /* 0x01325007ff0075a7 */ /* 0x000e64000802014b */
[----:B-1----:R-:W-:Y:S05]  /*8be0*/  @!P1 BRA `(.L_x_15209) ;  /* 0x000000b800489947 */ /* 0x002fea0003800000 */
.L_x_15208:
        /* <DEDUP_REMOVED lines=32> */
.L_x_15210:
        /* <DEDUP_REMOVED lines=504> */
.L_x_15211:
        /* <DEDUP_REMOVED lines=83> */
.L_x_15201:
[----:B------:R-:W-:Y:S06]  /*b2a0*/  BAR.ARV 0x8, 0x200 ;  /* 0x0208000000007b1d */ /* 0x000fec0000002000 */
[----:B------:R-:W-:Y:S05]  /*b2b0*/  @!P0 BRA `(.L_x_15213) ;  /* 0x0000000000048947 */ /* 0x000fea0003800000 */
[----:B------:R-:W-:Y:S01]  /*b2c0*/  BPT.TRAP 0x1 ;  /* 0x000000040000795c */ /* 0x000fe20000300000 */
.L_x_15213:
[----:B------:R-:W-:Y:S01]  /*b2d0*/  ULEA UR14, UR38, UR45, 0x3 ;  /* 0x0000002d260e7291 */ /* 0x000fe2000f8e183f */
[----:B------:R-:W-:-:S04]  /*b2e0*/  MOV R0, UR37 ;  /* 0x0000002500007c02 */ /* 0x000fc80008000f00 */
[----:B------:R-:W-:-:S04]  /*b2f0*/  SHF.L.U32 R0, R0, 0x1f, RZ ;  /* 0x0000001f00007819 */ /* 0x000fc800000006ff */
[----:B------:R0:W1:Y:S01]  /*b300*/  SYNCS.PHASECHK.TRANS64.TRYWAIT P1, [UR14+0x13250], R0 ;  /* 0x01325000ff0075a7 */ /* 0x000062000802014e */
[----:B------:R-:W-:Y:S05]  /*b310*/  @!P0 BRA `(.L_x_15214) ;  /* 0x0000000000048947 */ /* 0x000fea0003800000 */
[----:B------:R-:W-:Y:S01]  /*b320*/  BPT.TRAP 0x1 ;  /* 0x000000040000795c */ /* 0x000fe20000300000 */
.L_x_15214:
[----:B-1----:R-:W-:Y:S05]  /*b330*/  @P1 BRA `(.L_x_15215) ;  /* 0x0000000000081947 */ /* 0x002fea0003800000 */
[----:B------:R-:W1:Y:S02]  /*b340*/  SYNCS.PHASECHK.TRANS64.TRYWAIT P1, [UR14+0x13250], R0 ;  /* 0x01325000ff0075a7 */ /* 0x000e64000802014e */
[----:B-1----:R-:W-:Y:S05]  /*b350*/  @!P1 BRA `(.L_x_15216) ;  /* 0x0000009000849947 */ /* 0x002fea0003800000 */
.L_x_15215:
        /* <DEDUP_REMOVED lines=12> */
[----:B------:R-:W-:Y:S01]  /*b420*/  @UP0 UIMAD UR6, UR41, UR10, URZ ;  /* 0x0000000a290602a4 */ /* 0x000fe2000f8e023f */
[----:B------:R-:W-:Y:S01]  /*b430*/  @UP0 ULDC.64 UR12, c[0x0][0x9d0] ;  /* 0x00027400000c0ab9 */ /* 0x000fe20000000a00 */
[----:B------:R-:W-:Y:S02]  /*b440*/  @UP0 UIMAD.WIDE.U32 UR8, UR40, UR10, URZ ;  /* 0x0000000a280802a5 */ /* 0x000fe4000f8e003f */
[----:B------:R-:W-:Y:S02]  /*b450*/  @UP0 UIMAD UR6, UR40, UR11, UR6 ;  /* 0x0000000b280602a4 */ /* 0x000fe4000f8e0206 */
[----:B------:R-:W-:Y:S02]  /*b460*/  UIMAD UR10, UR38, 0x280, UR45 ;  /* 0x00000280260a78a4 */ /* 0x000fe4000f8e022d */
        /* <DEDUP_REMOVED lines=71> */
.L_x_15217:
        /* <DEDUP_REMOVED lines=42> */
.L_x_15181:
        /* <DEDUP_REMOVED lines=39> */
[----:B------:R-:W-:Y:S01]  /*bdf0*/  ULDC.64 UR12, c[0x0][0xc08] ;  /* 0x00030200000c7ab9 */ /* 0x000fe20000000a00 */
[----:B------:R-:W-:Y:S02]  /*be00*/  ULDC.64 UR14, c[0x0][0xb98] ;  /* 0x0002e600000e7ab9 */ /* 0x000fe40000000a00 */
        /* <DEDUP_REMOVED lines=27> */
[----:B------:R-:W-:Y:S02]  /*bfc0*/  LOP3.LUT R13, R6, 0x380, RZ, 0xc0, !PT ;  /* 0x00000380060d7812 */ /* 0x000fe400078ec0ff */
[----:B------:R-:W-:Y:S02]  /*bfd0*/  LOP3.LUT R8, R15, 0x380, RZ, 0xc0, !PT ;  /* 0x000003800f087812 */ /* 0x000fe400078ec0ff */
[----:B------:R-:W-:Y:S02]  /*bfe0*/  SHF.R.U64 R13, R13, 0x3, RZ ;  /* 0x000000030d0d7819 */ /* 0x000fe400000012ff */
[----:B------:R-:W-:Y:S02]  /*bff0*/  SHF.R.U64 R8, R8, 0x3, RZ ;  /* 0x0000000308087819 */ /* 0x000fe400000012ff */
[----:B------:R-:W-:-:S02]  /*c000*/  IADD3 R43, P1, R6, 0x60, RZ ;  /* 0x00000060062b7810 */ /* 0x000fc40007f3e0ff */
[----:B------:R-:W-:Y:S02]  /*c010*/  IADD3 R41, P2, R6, 0x40, RZ ;  /* 0x0000004006297810 */ /* 0x000fe40007f5e0ff */
[----:B------:R-:W-:Y:S01]  /*c020*/  LOP3.LUT R6, R13, R6, RZ, 0x3c, !PT ;  /* 0x000000060d067212 */ /* 0x000fe200078e3cff */
[--C-:B------:R-:W-:Y:S01]  /*c030*/  IMAD.X R9, RZ, RZ, R7.reuse, P1 ;  /* 0x000000ffff097224 */ /* 0x100fe200008e0607 */
[----:B------:R-:W-:Y:S01]  /*c040*/  LOP3.LUT R12, R8, R15, RZ, 0x3c, !PT ;  /* 0x0000000f080c7212 */ /* 0x000fe200078e3cff */
[--C-:B------:R-:W-:Y:S01]  /*c050*/  IMAD.X R11, RZ, RZ, R7.reuse, P2 ;  /* 0x000000ffff0b7224 */ /* 0x100fe200010e0607 */
[----:B------:R-:W-:Y:S01]  /*c060*/  MOV R42, R6 ;  /* 0x00000006002a7202 */ /* 0x000fe20000000f00 */
[----:B------:R-:W-:Y:S01]  /*c070*/  IMAD.X R13, RZ, RZ, R7, P3 ;  /* 0x000000ffff0d7224 */ /* 0x000fe200018e0607 */
        /* <DEDUP_REMOVED lines=9> */
[----:B------:R-:W-:Y:S02]  /*c110*/  PLOP3.LUT P2, PT, PT, PT, UP0, 0x80, 0x0 ;  /* 0x000000000000781c */ /* 0x000fe40003f4f008 */
        /* <DEDUP_REMOVED lines=13> */
[----:B-1----:R-:W-:-:S03]  /*c1f0*/  SEL R34, R24, R21, P0 ;  /* 0x0000001518227207 */ /* 0x002fc60000000000 */
[----:B------:R-:W-:Y:S04]  /*c200*/  SHFL.IDX PT, R27, R27, R28, 0x1c1f ;  /* 0x001c1f1c1b1b7589 */ /* 0x000fe800000e0000 */
[----:B------:R1:W4:Y:S01]  /*c210*/  SHFL.IDX PT, R36, R14, R15, 0x1c1f ;  /* 0x001c1f0f0e247589 */ /* 0x00032200000e0000 */
[----:B--2---:R-:W-:Y:S02]  /*c220*/  SEL R9, R35, R6, P0 ;  /* 0x0000000623097207 */ /* 0x004fe40000000000 */
[----:B------:R-:W-:Y:S01]  /*c230*/  SEL R11, R6, R35, P0 ;  /* 0x00000023060b7207 */ /* 0x000fe20000000000 */
[----:B------:R-:W-:Y:S04]  /*c240*/  SHFL.IDX PT, R37, R37, R28, 0x1c1f ;  /* 0x001c1f1c25257589 */ /* 0x000fe800000e0000 */
[----:B------:R2:W4:Y:S01]  /*c250*/  SHFL.IDX PT, R38, R32, R15, 0x1c1f ;  /* 0x001c1f0f20267589 */ /* 0x00052200000e0000 */
[----:B---3--:R-:W-:-:S02]  /*c260*/  SEL R12, R29, R20, P0 ;  /* 0x000000141d0c7207 */ /* 0x008fc40000000000 */
[----:B-1----:R-:W-:Y:S01]  /*c270*/  SEL R14, R20, R29, P0 ;  /* 0x0000001d140e7207 */ /* 0x002fe20000000000 */
[----:B------:R-:W-:Y:S01]  /*c280*/  SHFL.IDX PT, R39, R39, R28, 0x1c1f ;  /* 0x001c1f1c27277589 */ /* 0x000fe200000e0000 */
[----:B------:R-:W-:-:S03]  /*c290*/  IMAD.U32 R20, RZ, RZ, UR6 ;  /* 0x00000006ff147e24 */ /* 0x000fc6000f8e00ff */
[----:B------:R1:W3:Y:S01]  /*c2a0*/  SHFL.IDX PT, R54, R54, R15, 0x1c1f ;  /* 0x001c1f0f36367589 */ /* 0x0002e200000e0000 */
[----:B0-----:R-:W-:Y:S02]  /*c2b0*/  SEL R26, R30, R33, P0 ;  /* 0x000000211e1a7207 */ /* 0x001fe40000000000 */
[----:B--2---:R-:W-:Y:S01]  /*c2c0*/  SEL R32, R21, R24, P0 ;  /* 0x0000001815207207 */ /* 0x004fe20000000000 */
[----:B------:R0:W-:Y:S01]  /*c2d0*/  STSM.16.M88.4 [R42], R8 ;  /* 0x000000082a007844 */ /* 0x0001e20000000200 */
[----:B------:R-:W-:Y:S02]  /*c2e0*/  SEL R24, R33, R30, P0 ;  /* 0x0000001e21187207 */ /* 0x000fe40000000000 */
[----:B------:R-:W-:Y:S02]  /*c2f0*/  MOV R21, UR7 ;  /* 0x0000000700157c02 */ /* 0x000fe40008000f00 */
[----:B----4-:R-:W-:Y:S02]  /*c300*/  SEL R13, R27, R36, P0 ;  /* 0x000000241b0d7207 */ /* 0x010fe40000000000 */
[----:B-1----:R-:W-:-:S02]  /*c310*/  SEL R15, R36, R27, P0 ;  /* 0x0000001b240f7207 */ /* 0x002fc40000000000 */
[----:B------:R-:W-:-:S03]  /*c320*/  SEL R33, R37, R38, P0 ;  /* 0x0000002625217207 */ /* 0x000fc60000000000 */
[----:B------:R1:W-:Y:S01]  /*c330*/  STSM.16.M88.4 [R41], R12 ;  /* 0x0000000c29007844 */ /* 0x0003e20000000200 */
[----:B------:R-:W-:Y:S02]  /*c340*/  SEL R35, R38, R37, P0 ;  /* 0x0000002526237207 */ /* 0x000fe40000000000 */
[----:B------:R-:W2:Y:S03]  /*c350*/  LDC R37, c[0x0][0xbe8] ;  /* 0x0002fa00ff257b82 */ /* 0x000ea60000000800 */
[----:B------:R-:W-:Y:S01]  /*c360*/  STSM.16.M88.4 [R40], R32 ;  /* 0x0000002028007844 */ /* 0x000fe20000000200 */
[----:B---3--:R-:W-:Y:S02]  /*c370*/  SEL R25, R39, R54, P0 ;  /* 0x0000003627197207 */ /* 0x008fe40000000000 */
[----:B------:R-:W-:-:S05]  /*c380*/  SEL R27, R54, R39, P0 ;  /* 0x00000027361b7207 */ /* 0x000fca0000000000 */
[----:B------:R3:W-:Y:S01]  /*c390*/  STSM.16.M88.4 [R7], R24 ;  /* 0x0000001807007844 */ /* 0x0007e20000000200 */
[----:B------:R-:W-:Y:S06]  /*c3a0*/  BAR.SYNC.DEFER_BLOCKING 0x1, 0x180 ;  /* 0x0046000000007b1d */ /* 0x000fec0000010000 */
[----:B------:R-:W4:Y:S01]  /*c3b0*/  @P2 LDG.E R6, desc[UR52][R20.64] ;  /* 0x0000003414062981 */ /* 0x000f22000c1e1900 */
[----:B--2---:R-:W-:Y:S01]  /*c3c0*/  ISETP.NE.AND P1, PT, R37, 0x1, PT ;  /* 0x000000012500780c */ /* 0x004fe20003f25270 */
[----:B------:R-:W-:Y:S01]  /*c3d0*/  UIMAD UR6, UR17, UR8, URZ ;  /* 0x00000008110672a4 */ /* 0x000fe2000f8e023f */
[----:B0-----:R-:W-:Y:S01]  /*c3e0*/  VIADD R9, R17, UR43 ;  /* 0x0000002b11097c36 */ /* 0x001fe20008000000 */
[----:B------:R-:W-:Y:S01]  /*c3f0*/  USEL UR16, UR41, URZ, !UP0 ;  /* 0x0000003f29107287 */ /* 0x000fe2000c000000 */
[----:B-1----:R-:W-:Y:S01]  /*c400*/  IMAD R13, R22, 0x40, R19 ;  /* 0x00000040160d7824 */ /* 0x002fe200078e0213 */
[----:B------:R-:W-:-:S02]  /*c410*/  UIMAD UR9, UR42, UR9, UR6 ;  /* 0x000000092a0972a4 */ /* 0x000fc4000f8e0206 */
[----:B------:R-:W-:-:S06]  /*c420*/  UISETP.NE.U32.AND UP1, UPT, UR12, URZ, UPT ;  /* 0x0000003f0c00728c */ /* 0x000fcc000bf25070 */
[----:B------:R-:W3:Y:S08]  /*c430*/  @P1 LDC R28, c[0x0][0xbec] ;  /* 0x0002fb00ff1c1b82 */ /* 0x000ef00000000800 */
[----:B------:R-:W0:Y:S01]  /*c440*/  @P1 LDC R8, c[0x0][0xbf0] ;  /* 0x0002fc00ff081b82 */ /* 0x000e220000000800 */
[----:B---3--:R-:W-:Y:S01]  /*c450*/  @P1 IMAD.HI.U32 R7, R9, R28, RZ ;  /* 0x0000001c09071227 */ /* 0x008fe200078e00ff */
[----:B----4-:R-:W-:-:S03]  /*c460*/  @P2 R2UR UR4, R6 ;  /* 0x00000000060422ca */ /* 0x010fc600000e0000 */
[----:B------:R-:W-:Y:S01]  /*c470*/  IMAD.MOV.U32 R6, RZ, RZ, R9 ;  /* 0x000000ffff067224 */ /* 0x000fe200078e0009 */
[----:B0-----:R-:W-:-:S05]  /*c480*/  @P1 SHF.R.U32.HI R6, RZ, R8, R7 ;  /* 0x00000008ff061219 */ /* 0x001fca0000011607 */
[----:B------:R-:W-:-:S04]  /*c490*/  IMAD.MOV R8, RZ, RZ, -R6 ;  /* 0x000000ffff087224 */ /* 0x000fc800078e0a06 */
[----:B------:R-:W-:Y:S01]  /*c4a0*/  IMAD R9, R37, R8, R9 ;  /* 0x0000000825097224 */ /* 0x000fe200078e0209 */
[----:B------:R-:W-:Y:S01]  /*c4b0*/  SHF.R.S32.HI R8, RZ, 0x1f, R6 ;  /* 0x0000001fff087819 */ /* 0x000fe20000011406 */
[----:B------:R-:W-:Y:S02]  /*c4c0*/  USHF.R.S32.HI UR7, URZ, 0x1f, UR4 ;  /* 0x0000001f3f077899 */ /* 0x000fe40008011404 */
[----:B------:R-:W-:Y:S01]  /*c4d0*/  UMOV UR6, UR4 ;  /* 0x0000000400067c82 */ /* 0x000fe20008000000 */
[----:B------:R-:W-:Y:S01]  /*c4e0*/  SHF.R.S32.HI R7, RZ, 0x1f, R9 ;  /* 0x0000001fff077819 */ /* 0x000fe20000011409 */
[----:B------:R-:W-:Y:S02]  /*c4f0*/  UIMAD.WIDE.U32 UR10, UR42, UR8, UR6 ;  /* 0x000000082a0a72a5 */ /* 0x000fe4000f8e0006 */
[----:B------:R-:W-:Y:S02]  /*c500*/  USEL UR8, UR40, URZ, !UP0 ;  /* 0x0000003f28087287 */ /* 0x000fe4000c000000 */
[----:B------:R-:W-:-:S02]  /*c510*/  UIADD3 UR11, UR11, UR9, URZ ;  /* 0x000000090b0b7290 */ /* 0x000fc4000fffe03f */
[----:B------:R-:W-:Y:S02]  /*c520*/  UIMAD UR9, UR16, UR14, URZ ;  /* 0x0000000e100972a4 */ /* 0x000fe4000f8e023f */
[----:B------:R-:W-:Y:S02]  /*c530*/  UISETP.NE.AND.EX UP0, UPT, UR13, URZ, UPT, UP1 ;  /* 0x0000003f0d00728c */ /* 0x000fe4000bf05310 */
[----:B------:R-:W-:Y:S02]  /*c540*/  UIMAD UR9, UR8, UR15, UR9 ;  /* 0x0000000f080972a4 */ /* 0x000fe4000f8e0209 */
[----:B------:R-:W-:Y:S02]  /*c550*/  UIMAD.WIDE.U32 UR10, UR8, UR14, UR10 ;  /* 0x0000000e080a72a5 */ /* 0x000fe4000f8e000a */
[----:B------:R-:W-:Y:S01]  /*c560*/  PLOP3.LUT P3, PT, PT, PT, UP0, 0x80, 0x0 ;  /* 0x000000000000781c */ /* 0x000fe20003f6f008 */
[----:B------:R-:W-:Y:S01]  /*c570*/  ULDC.64 UR14, c[0x0][0xb88] ;  /* 0x0002e200000e7ab9 */ /* 0x000fe20000000a00 */
[----:B------:R-:W-:Y:S01]  /*c580*/  IMAD.U32 R11, RZ, RZ, UR9 ;  /* 0x00000009ff0b7e24 */ /* 0x000fe2000f8e00ff */
        /* <DEDUP_REMOVED lines=9> */
[C---:B------:R-:W-:Y:S01]  /*c620*/  IMAD R11, R9.reuse, UR15, R10 ;  /* 0x0000000f090b7c24 */ /* 0x040fe2000f8e020a */
[----:B------:R-:W-:Y:S01]  /*c630*/  MOV R15, UR11 ;  /* 0x0000000b000f7c02 */ /* 0x000fe20008000f00 */
[----:B------:R-:W-:-:S04]  /*c640*/  IMAD.WIDE.U32 R6, R9, UR14, R6 ;  /* 0x0000000e09067c25 */ /* 0x000fc8000f8e0006 */
[----:B------:R0:W5:Y:S01]  /*c650*/  @P3 LDG.E R8, desc[UR52][R14.64] ;  /* 0x000000340e083981 */ /* 0x000162000c1e1900 */
[----:B------:R-:W-:Y:S01]  /*c660*/  IMAD.IADD R7, R7, 0x1, R11 ;  /* 0x0000000107077824 */ /* 0x000fe200078e020b */
[----:B------:R-:W-:-:S04]  /*c670*/  LEA R10, P0, R6, UR12, 0x2 ;  /* 0x0000000c060a7c11 */ /* 0x000fc8000f8010ff */
[----:B------:R-:W-:Y:S01]  /*c680*/  LEA.HI.X R7, R6, UR13, R7, 0x2, P0 ;  /* 0x0000000d06077c11 */ /* 0x000fe200080f1407 */
[----:B------:R-:W-:Y:S08]  /*c690*/  @P3 BRA `(.L_x_15220) ;  /* 0x0000000000103947 */ /* 0x000ff00003800000 */
[----:B------:R-:W-:Y:S05]  /*c6a0*/  @!P2 BRA `(.L_x_15220) ;  /* 0x00000000000ca947 */ /* 0x000fea0003800000 */
[----:B------:R-:W2:Y:S04]  /*c6b0*/  LDG.E R9, desc[UR52][R20.64] ;  /* 0x0000003414097981 */ /* 0x000ea8000c1e1900 */
[----:B-----5:R-:W2:Y:S02]  /*c6c0*/  LDG.E R8, desc[UR52][R20.64+0x4] ;  /* 0x0000043414087981 */ /* 0x020ea4000c1e1900 */
[----:B--2---:R-:W-:-:S07]  /*c6d0*/  IMAD.IADD R8, R8, 0x1, -R9 ;  /* 0x0000000108087824 */ /* 0x004fce00078e0a09 */
.L_x_15220:
[----:B0-----:R-:W-:Y:S01]  /*c6e0*/  SHFL.IDX PT, R14, R10, RZ, 0x1c1f ;  /* 0x001c1fff0a0e7589 */ /* 0x001fe200000e0000 */
[----:B------:R-:W-:Y:S01]  /*c6f0*/  IMAD.WIDE R12, R13, 0x2, R4 ;  /* 0x000000020d0c7825 */ /* 0x000fe200078e0204 */
[----:B------:R-:W-:Y:S01]  /*c700*/  LOP3.LUT P0, RZ, R23, 0x3, RZ, 0xc0, !PT ;  /* 0x0000000317ff7812 */ /* 0x000fe2000780c0ff */
[----:B------:R-:W0:Y:S01]  /*c710*/  @P1 LDC R33, c[0x0][0xbf0] ;  /* 0x0002fc00ff211b82 */ /* 0x000e220000000800 */
[----:B------:R-:W1:Y:S01]  /*c720*/  SHFL.IDX PT, R15, R7, RZ, 0x1c1f ;  /* 0x001c1fff070f7589 */ /* 0x000e6200000e0000 */
[----:B------:R-:W-:Y:S01]  /*c730*/  VIADD R6, R157, UR43 ;  /* 0x0000002b9d067c36 */ /* 0x000fe20008000000 */
[----:B------:R-:W-:Y:S01]  /*c740*/  IADD3 R9, P3, R12, 0x1800, RZ ;  /* 0x000018000c097810 */ /* 0x000fe20007f7e0ff */
[----:B-----5:R-:W-:Y:S01]  /*c750*/  IMAD R39, R8, R37, RZ ;  /* 0x0000002508277224 */ /* 0x020fe200078e02ff */
[----:B------:R-:W-:Y:S01]  /*c760*/  SHFL.IDX PT, R20, R10, 0x1, 0x1c1f ;  /* 0x003c1f000a147f89 */ /* 0x000fe200000e0000 */
[----:B------:R-:W-:Y:S01]  /*c770*/  VIADD R4, R6, 0x8 ;  /* 0x0000000806047836 */ /* 0x000fe20000000000 */
[----:B------:R-:W-:Y:S01]  /*c780*/  IADD3 R25, P4, R12, 0x3000, RZ ;  /* 0x000030000c197810 */ /* 0x000fe20007f9e0ff */
[----:B------:R-:W-:Y:S01]  /*c790*/  ULDC.64 UR10, c[0x0][0xaa0] ;  /* 0x0002a800000a7ab9 */ /* 0x000fe20000000a00 */
        /* <DEDUP_REMOVED lines=9> */
[----:B-1----:R-:W-:Y:S01]  /*c830*/  @!P2 ST.E desc[UR52][R14.64], R2 ;  /* 0x000000020e00a985 */ /* 0x002fe2000c101934 */
        /* <DEDUP_REMOVED lines=10> */
[----:B-1----:R-:W1:Y:S01]  /*c8e0*/  @P1 LDC R21, c[0x0][0xbec] ;  /* 0x0002fb00ff151b82 */ /* 0x002e620000000800 */
[----:B------:R-:W-:Y:S01]  /*c8f0*/  UIMAD UR9, UR7, UR10, URZ ;  /* 0x0000000a070972a4 */ /* 0x000fe2000f8e023f */
[----:B------:R-:W-:Y:S01]  /*c900*/  IADD3 R29, P0, R12, 0x4800, RZ ;  /* 0x000048000c1d7810 */ /* 0x000fe20007f1e0ff */
[----:B------:R-:W-:-:S02]  /*c910*/  UIMAD.WIDE.U32 UR6, UR4, UR10, URZ ;  /* 0x0000000a040672a5 */ /* 0x000fc4000f8e003f */
[----:B------:R-:W-:Y:S01]  /*c920*/  UIMAD UR9, UR4, UR11, UR9 ;  /* 0x0000000b040972a4 */ /* 0x000fe2000f8e0209 */
[----:B------:R-:W-:Y:S01]  /*c930*/  IMAD R0, R18, 0x30, R22 ;  /* 0x0000003012007824 */ /* 0x000fe200078e0216 */
[----:B------:R-:W-:Y:S01]  /*c940*/  LOP3.LUT R12, R29, 0x380, RZ, 0xc0, !PT ;  /* 0x000003801d0c7812 */ /* 0x000fe200078ec0ff */
[----:B------:R-:W-:Y:S01]  /*c950*/  ULDC.64 UR10, c[0x0][0xae8] ;  /* 0x0002ba00000a7ab9 */ /* 0x000fe20000000a00 */
[----:B------:R-:W-:Y:S01]  /*c960*/  UIADD3 UR7, UR7, UR9, URZ ;  /* 0x0000000907077290 */ /* 0x000fe2000fffe03f */
[----:B------:R-:W-:Y:S01]  /*c970*/  IADD3.X R13, RZ, R13, RZ, P0, !PT ;  /* 0x0000000dff0d7210 */ /* 0x000fe200007fe4ff */
[----:B------:R-:W-:Y:S01]  /*c980*/  UIMAD UR4, UR17, UR10, URZ ;  /* 0x0000000a110472a4 */ /* 0x000fe2000f8e023f */
[----:B------:R-:W-:Y:S01]  /*c990*/  VIADD R28, R0, UR43 ;  /* 0x0000002b001c7c36 */ /* 0x000fe20008000000 */
[----:B------:R-:W-:Y:S01]  /*c9a0*/  UIMAD.WIDE.U32 UR6, UR42, UR10, UR6 ;  /* 0x0000000a2a0672a5 */ /* 0x000fe2000f8e0006 */
[----:B------:R-:W-:Y:S01]  /*c9b0*/  SHF.R.U64 R2, R12, 0x3, RZ ;  /* 0x000000030c027819 */ /* 0x000fe200000012ff */
[----:B------:R-:W-:-:S03]  /*c9c0*/  UIMAD UR4, UR42, UR11, UR4 ;  /* 0x0000000b2a0472a4 */ /* 0x000fc6000f8e0204 */
[----:B------:R-:W-:Y:S01]  /*c9d0*/  ULDC.64 UR10, c[0x0][0xaf0] ;  /* 0x0002bc00000a7ab9 */ /* 0x000fe20000000a00 */
[----:B------:R-:W-:Y:S01]  /*c9e0*/  UIADD3 UR7, UR7, UR4, URZ ;  /* 0x0000000407077290 */ /* 0x000fe2000fffe03f */
[----:B------:R-:W-:Y:S01]  /*c9f0*/  LOP3.LUT R12, R2, R29, RZ, 0x3c, !PT ;  /* 0x0000001d020c7212 */ /* 0x000fe200078e3cff */
[----:B------:R-:W-:Y:S01]  /*ca00*/  UIMAD UR4, UR16, UR10, URZ ;  /* 0x0000000a100472a4 */ /* 0x000fe2000f8e023f */
[----:B-1----:R-:W-:-:S03]  /*ca10*/  @P1 IMAD.HI.U32 R0, R28, R21, RZ ;  /* 0x000000151c001227 */ /* 0x002fc600078e00ff */
[----:B------:R-:W-:Y:S01]  /*ca20*/  UIMAD UR4, UR8, UR11, UR4 ;  /* 0x0000000b080472a4 */ /* 0x000fe2000f8e0204 */
[----:B------:R-:W5:Y:S01]  /*ca30*/  LD.E.128 R12, desc[UR52][R12.64] ;  /* 0x000000340c0c7980 */ /* 0x000f62000c101d00 */
[----:B------:R-:W-:Y:S01]  /*ca40*/  UIMAD.WIDE.U32 UR8, UR8, UR10, UR6 ;  /* 0x0000000a080872a5 */ /* 0x000fe2000f8e0006 */
[----:B------:R-:W-:Y:S01]  /*ca50*/  IMAD.MOV.U32 R29, RZ, RZ, R28 ;  /* 0x000000ffff1d7224 */ /* 0x000fe200078e001c */
[----:B0-----:R-:W-:Y:S01]  /*ca60*/  @P1 SHF.R.U32.HI R29, RZ, R33, R0 ;  /* 0x00000021ff1d1219 */ /* 0x001fe20000011600 */
[----:B------:R-:W-:Y:S01]  /*ca70*/  ULDC.64 UR6, c[0x0][0xae0] ;  /* 0x0002b80000067ab9 */ /* 0x000fe20000000a00 */
[----:B------:R-:W-:Y:S01]  /*ca80*/  UIADD3 UR4, UR9, UR4, URZ ;  /* 0x0000000409047290 */ /* 0x000fe2000fffe03f */
[----:B------:R-:W-:Y:S01]  /*ca90*/  VIADD R36, R22, UR43 ;  /* 0x0000002b16247c36 */ /* 0x000fe20008000000 */
[--C-:B------:R-:W-:Y:S01]  /*caa0*/  SHF.R.S32.HI R0, RZ, 0x1f, R29.reuse ;  /* 0x0000001fff007819 */ /* 0x100fe2000001141d */
[----:B------:R-:W-:Y:S01]  /*cab0*/  IMAD.MOV R2, RZ, RZ, -R29 ;  /* 0x000000ffff027224 */ /* 0x000fe200078e0a1d */
[----:B------:R-:W-:Y:S01]  /*cac0*/  @!PT LDS RZ, [RZ] ;  /* 0x00000000fffff984 */ /* 0x000fe20000000800 */
[----:B------:R-:W-:Y:S01]  /*cad0*/  @!PT LDS RZ, [RZ] ;  /* 0x00000000fffff984 */ /* 0x000fe20000000800 */
[----:B------:R-:W-:Y:S01]  /*cae0*/  @!PT LDS RZ, [RZ] ;  /* 0x00000000fffff984 */ /* 0x000fe20000000800 */
[----:B------:R-:W-:Y:S01]  /*caf0*/  @!PT LDS RZ, [RZ] ;  /* 0x00000000fffff984 */ /* 0x000fe20000000800 */
[----:B------:R0:W-:Y:S06]  /*cb00*/  MEMBAR.ALL.CTA ;  /* 0x0000000000007992 */ /* 0x0001ec0000008000 */
[----:B0-----:R-:W0:Y:S01]  /*cb10*/  FENCE.VIEW.ASYNC.S ;  /* 0x00000000000073c6 */ /* 0x001e220000000000 */
[----:B------:R-:W-:Y:S01]  /*cb20*/  IMAD.U32 R21, RZ, RZ, UR9 ;  /* 0x00000009ff157e24 */ /* 0x000fe2000f8e00ff */
[----:B------:R-:W-:Y:S01]  /*cb30*/  SHF.R.S32.HI R41, RZ, 0x1f, R19 ;  /* 0x0000001fff297819 */ /* 0x000fe20000011413 */
[----:B------:R-:W-:-:S02]  /*cb40*/  IMAD R0, R0, UR6, RZ ;  /* 0x0000000600007c24 */ /* 0x000fc4000f8e02ff */
        /* <DEDUP_REMOVED lines=13> */
[----:B------:R-:W-:Y:S01]  /*cc20*/  VIADD R0, R36, 0x30 ;  /* 0x0000003024007836 */ /* 0x000fe20000000000 */
[----:B------:R-:W-:Y:S01]  /*cc30*/  LEA R30, P0, R20, UR6, 0x1 ;  /* 0x00000006141e7c11 */ /* 0x000fe2000f8008ff */
[----:B------:R-:W-:Y:S01]  /*cc40*/  VIADD R2, R36, 0x60 ;  /* 0x0000006024027836 */ /* 0x000fe20000000000 */
[----:B------:R-:W-:Y:S01]  /*cc50*/  IADD3 R21, R21, R29, RZ ;  /* 0x0000001d15157210 */ /* 0x000fe20007ffe0ff */
[----:B------:R-:W-:Y:S02]  /*cc60*/  VIADD R3, R3, 0x13220 ;  /* 0x0001322003037836 */ /* 0x000fe40000000000 */
[----:B0-----:R-:W-:Y:S01]  /*cc70*/  SHFL.IDX PT, R28, R30, 0x1, 0x181f ;  /* 0x00381f001e1c7f89 */ /* 0x001fe200000e0000 */
[----:B------:R-:W-:Y:S02]  /*cc80*/  LEA.HI.X R32, R20, UR7, R21, 0x1, P0 ;  /* 0x0000000714207c11 */ /* 0x000fe400080f0c15 */
[----:B------:R-:W-:Y:S01]  /*cc90*/  ISETP.GE.AND P0, PT, R19, UR4, PT ;  /* 0x0000000413007c0c */ /* 0x000fe2000bf06270 */
[----:B------:R-:W0:Y:S03]  /*cca0*/  SHFL.IDX PT, R20, R30, RZ, 0x181f ;  /* 0x00181fff1e147589 */ /* 0x000e2600000e0000 */
[-C--:B------:R-:W-:Y:S01]  /*ccb0*/  ISETP.GE.OR P1, PT, R36, R39.reuse, P0 ;  /* 0x000000272400720c */ /* 0x080fe20000726670 */
[----:B------:R-:W1:Y:S01]  /*ccc0*/  SHFL.IDX PT, R42, R30, 0x2, 0x181f ;  /* 0x00581f001e2a7f89 */ /* 0x000e6200000e0000 */
[----:B------:R-:W-:-:S02]  /*ccd0*/  ISETP.GE.OR P2, PT, R0, R39, P0 ;  /* 0x000000270000720c */ /* 0x000fc40000746670 */
[----:B------:R-:W-:Y:S01]  /*cce0*/  ISETP.GE.OR P3, PT, R2, R39, P0 ;  /* 0x000000270200720c */ /* 0x000fe20000766670 */
[----:B------:R-:W1:Y:S01]  /*ccf0*/  SHFL.IDX PT, R34, R32, RZ, 0x181f ;  /* 0x00181fff20227589 */ /* 0x000e6200000e0000 */
[----:B------:R-:W-:-:S03]  /*cd00*/  PRMT R0, RZ, 0x654, R3 ;  /* 0x00000654ff007816 */ /* 0x000fc60000000003 */
        /* <DEDUP_REMOVED lines=17> */
[----:B-1----:R-:W-:-:S04]  /*ce20*/  LEA R2, P0, R19, R30, 0x1 ;  /* 0x0000001e13027211 */ /* 0x002fc800078008ff */
[----:B------:R-:W-:-:S05]  /*ce30*/  LEA.HI.X R3, R19, R32, R41, 0x1, P0 ;  /* 0x0000002013037211 */ /* 0x000fca00000f0c29 */
[----:B-----5:R0:W-:Y:S01]  /*ce40*/  ST.E.128 desc[UR52][R2.64], R12 ;  /* 0x0000000c02007985 */ /* 0x0201e2000c101d34 */
[----:B------:R-:W-:Y:S05]  /*ce50*/  BRA `(.L_x_15221) ;  /* 0x0000000800687947 */ /* 0x000fea0003800000 */
.L_x_15219:
        /* <DEDUP_REMOVED lines=11> */
[----:B------:R-:W-:-:S03]  /*cf10*/  UISETP.NE.U32.AND UP1, UPT, UR6, URZ, UPT ;  /* 0x0000003f0600728c */ /* 0x000fc6000bf25070 */
[----:B------:R-:W2:Y:S01]  /*cf20*/  @P2 LDG.E R6, desc[UR52][R2.64] ;  /* 0x0000003402062981 */ /* 0x000ea2000c1e1900 */
[----:B------:R-:W-:Y:S01]  /*cf30*/  UISETP.NE.AND.EX UP1, UPT, UR7, URZ, UPT, UP1 ;  /* 0x0000003f0700728c */ /* 0x000fe2000bf25310 */
[----:B------:R-:W-:-:S05]  /*cf40*/  MOV R0, UR4 ;  /* 0x0000000400007c02 */ /* 0x000fca0008000f00 */
        /* <DEDUP_REMOVED lines=20> */
.L_x_15222:
        /* <DEDUP_REMOVED lines=28> */
[----:B-1----:R-:W-:Y:S02]  /*d250*/  @P1 SHF.R.U32.HI R2, RZ, R6, R3 ;  /* 0x00000006ff021219 */ /* 0x002fe40000011603 */
[----:B------:R-:W-:Y:S02]  /*d260*/  MOV R6, UR8 ;  /* 0x0000000800067c02 */ /* 0x000fe40008000f00 */
        /* <DEDUP_REMOVED lines=15> */
.L_x_15224:
[----:B------:R-:W-:Y:S05]  /*d360*/  BSYNC B1 ;  /* 0x0000000000017941 */ /* 0x000fea0003800000 */
.L_x_15223:
        /* <DEDUP_REMOVED lines=28> */
[----:B------:R-:W-:Y:S01]  /*d530*/  IMAD R6, R2, UR8, RZ ;  /* 0x0000000802067c24 */ /* 0x000fe2000f8e02ff */
[----:B------:R-:W-:Y:S01]  /*d540*/  MOV R3, UR4 ;  /* 0x0000000400037c02 */ /* 0x000fe20008000f00 */
[----:B------:R-:W-:Y:S01]  /*d550*/  IMAD.U32 R2, RZ, RZ, UR6 ;  /* 0x00000006ff027e24 */ /* 0x000fe2000f8e00ff */
[----:B------:R-:W-:Y:S01]  /*d560*/  SHF.R.S32.HI R4, RZ, 0x1f, R7 ;  /* 0x0000001fff047819 */ /* 0x000fe20000011407 */
[C---:B------:R-:W-:Y:S01]  /*d570*/  IMAD R9, R5.reuse, UR9, R6 ;  /* 0x0000000905097c24 */ /* 0x040fe2000f8e0206 */
[----:B------:R-:W-:Y:S01]  /*d580*/  ULDC.64 UR6, c[0x0][0xad8] ;  /* 0x0002b60000067ab9 */ /* 0x000fe20000000a00 */
[----:B------:R-:W-:Y:S01]  /*d590*/  IMAD.WIDE.U32 R2, R5, UR8, R2 ;  /* 0x0000000805027c25 */ /* 0x000fe2000f8e0002 */
[----:B------:R-:W-:-:S03]  /*d5a0*/  ULDC UR4, c[0x0][0xac8] ;  /* 0x0002b20000047ab9 */ /* 0x000fc60000000800 */
[----:B------:R-:W-:Y:S02]  /*d5b0*/  IMAD R4, R4, UR6, RZ ;  /* 0x0000000604047c24 */ /* 0x000fe4000f8e02ff */
[----:B------:R-:W-:Y:S02]  /*d5c0*/  IMAD.IADD R3, R3, 0x1, R9 ;  /* 0x0000000103037824 */ /* 0x000fe400078e0209 */
[C---:B------:R-:W-:Y:S02]  /*d5d0*/  IMAD R5, R7.reuse, UR7, R4 ;  /* 0x0000000707057c24 */ /* 0x040fe4000f8e0204 */
[----:B------:R-:W-:Y:S01]  /*d5e0*/  IMAD.WIDE.U32 R2, R7, UR6, R2 ;  /* 0x0000000607027c25 */ /* 0x000fe2000f8e0002 */
[----:B------:R-:W-:-:S03]  /*d5f0*/  ULDC.64 UR6, c[0x0][0xa80] ;  /* 0x0002a00000067ab9 */ /* 0x000fc60000000a00 */
[----:B------:R-:W-:Y:S01]  /*d600*/  IMAD.IADD R3, R3, 0x1, R5 ;  /* 0x0000000103037824 */ /* 0x000fe200078e0205 */
[----:B------:R-:W-:Y:S01]  /*d610*/  LEA R4, P0, R2, UR6, 0x1 ;  /* 0x0000000602047c11 */ /* 0x000fe2000f8008ff */
[----:B-----5:R-:W-:Y:S02]  /*d620*/  IMAD R11, R0, R11, RZ ;  /* 0x0000000b000b7224 */ /* 0x020fe400078e02ff */
[----:B------:R-:W-:Y:S01]  /*d630*/  VIADD R0, R30, 0x30 ;  /* 0x000000301e007836 */ /* 0x000fe20000000000 */
[----:B------:R-:W-:Y:S01]  /*d640*/  LEA.HI.X R8, R2, UR7, R3, 0x1, P0 ;  /* 0x0000000702087c11 */ /* 0x000fe200080f0c03 */
[----:B------:R-:W0:Y:S01]  /*d650*/  SHFL.IDX PT, R6, R4, RZ, 0x181f ;  /* 0x00181fff04067589 */ /* 0x000e2200000e0000 */
[----:B------:R-:W-:Y:S01]  /*d660*/  ISETP.GE.AND P0, PT, R19, UR4, PT ;  /* 0x0000000413007c0c */ /* 0x000fe2000bf06270 */
[C---:B------:R-:W-:Y:S02]  /*d670*/  VIADD R2, R30.reuse, 0x60 ;  /* 0x000000601e027836 */ /* 0x040fe40000000000 */
[----:B------:R-:W1:Y:S01]  /*d680*/  SHFL.IDX PT, R14, R4, 0x1, 0x181f ;  /* 0x00381f00040e7f89 */ /* 0x000e6200000e0000 */
[CC--:B------:R-:W-:Y:S01]  /*d690*/  ISETP.GE.OR P3, PT, R30.reuse, R11.reuse, P0 ;  /* 0x0000000b1e00720c */ /* 0x0c0fe20000766670 */
[----:B------:R-:W-:Y:S01]  /*d6a0*/  VIADD R3, R30, 0x90 ;  /* 0x000000901e037836 */ /* 0x000fe20000000000 */
[-C--:B------:R-:W-:Y:S01]  /*d6b0*/  ISETP.GE.OR P2, PT, R0, R11.reuse, P0 ;  /* 0x0000000b0000720c */ /* 0x080fe20000746670 */
[----:B------:R-:W2:Y:S01]  /*d6c0*/  SHFL.IDX PT, R24, R4, 0x2, 0x181f ;  /* 0x00581f0004187f89 */ /* 0x000ea200000e0000 */
[----:B------:R-:W-:-:S02]  /*d6d0*/  ISETP.GE.OR P1, PT, R2, R11, P0 ;  /* 0x0000000b0200720c */ /* 0x000fc40000726670 */
[----:B------:R-:W-:Y:S01]  /*d6e0*/  ISETP.GE.OR P0, PT, R3, R11, P0 ;  /* 0x0000000b0300720c */ /* 0x000fe20000706670 */
[----:B------:R-:W3:Y:S04]  /*d6f0*/  SHFL.IDX PT, R10, R8, RZ, 0x181f ;  /* 0x00181fff080a7589 */ /* 0x000ee800000e0000 */
        /* <DEDUP_REMOVED lines=16> */
.L_x_15221:
[----:B------:R-:W-:Y:S05]  /*d800*/  BSYNC B0 ;  /* 0x0000000000007941 */ /* 0x000fea0003800000 */
.L_x_15218:
[----:B------:R-:W-:Y:S02]  /*d810*/  ULDC UR4, c[0x0][0xc3c] ;  /* 0x00030f0000047ab9 */ /* 0x000fe40000000800 */
[----:B------:R-:W-:-:S13]  /*d820*/  ISETP.GE.AND P0, PT, R31, UR4, PT ;  /* 0x000000041f007c0c */ /* 0x000fda000bf06270 */
[----:B------:R-:W-:Y:S05]  /*d830*/  @!P0 BRA `(.L_x_15225) ;  /* 0xffffff3400308947 */ /* 0x000fea000383ffff */
[----:B------:R-:W-:Y:S05]  /*d840*/  EXIT ;  /* 0x000000000000794d */ /* 0x000fea0003800000 */
.L_x_15176:
        /* <DEDUP_REMOVED lines=57> */
.L_x_15231:
[----:B------:R-:W-:-:S04]  /*dbe0*/  UIADD3 UR4, UR4, 0x1f, URZ ;  /* 0x0000001f04047890 */ /* 0x000fc8000fffe03f */
[----:B------:R-:W-:-:S06]  /*dbf0*/  UISETP.GE.AND UP0, UPT, UR4, UR5, UPT ;  /* 0x000000050400728c */ /* 0x000fcc000bf06270 */
[----:B------:R-:W-:-:S13]  /*dc00*/  PLOP3.LUT P6, PT, PT, PT, UP0, 0x40, 0x0 ;  /* 0x000000000000781c */ /* 0x000fda0003fce808 */
[----:B------:R-:W-:Y:S05]  /*dc10*/  @!P6 BRA `(.L_x_15228) ;  /* 0x0000000400c4e947 */ /* 0x000fea0003800000 */
[----:B------:R-:W-:Y:S01]  /*dc20*/  IADD3 R9, R5, UR4, RZ ;  /* 0x0000000405097c10 */ /* 0x000fe2000fffe0ff */
[----:B------:R-:W-:Y:S01]  /*dc30*/  BSSY B0, `(.L_x_15229) ;  /* 0x0000007000007945 */ /* 0x000fe20003800000 */
[----:B------:R-:W-:Y:S02]  /*dc40*/  IMAD.MOV.U32 R0, RZ, RZ, RZ ;  /* 0x000000ffff007224 */ /* 0x000fe400078e00ff */
[----:B------:R-:W-:-:S13]  /*dc50*/  ISETP.GE.OR P6, PT, R9, UR5, !P0 ;  /* 0x0000000509007c0c */ /* 0x000fda000c7c6670 */
[----:B------:R-:W-:Y:S05]  /*dc60*/  @P6 BRA `(.L_x_15230) ;  /* 0x00000000000c6947 */ /* 0x000fea0003800000 */
[----:B------:R-:W0:Y:S02]  /*dc70*/  LDC.64 R2, c[0x0][0xc80] ;  /* 0x00032000ff027b82 */ /* 0x000e240000000a00 */
[----:B0-----:R-:W-:-:S05]  /*dc80*/  IMAD.WIDE R2, R9, 0x4, R2 ;  /* 0x0000000409027825 */ /* 0x001fca00078e0202 */
[----:B------:R0:W5:Y:S02]  /*dc90*/  LDG.E R0, desc[UR52][R2.64] ;  /* 0x0000003402007981 */ /* 0x000164000c1e1900 */
.L_x_15230:
[----:B------:R-:W-:Y:S05]  /*dca0*/  BSYNC B0 ;  /* 0x0000000000007941 */ /* 0x000fea0003800000 */
.L_x_15229:
        /* <DEDUP_REMOVED lines=21> */
.L_x_15227:
[----:B------:R-:W-:-:S05]  /*de00*/  IADD3 R13, -R3, R4, RZ ;  /* 0x00000004030d7210 */ /* 0x000fca0007ffe1ff */
        /* <DEDUP_REMOVED lines=23> */
.L_x_15232:
[----:B---3--:R-:W-:Y:S01]  /*df80*/  IMAD R16, R16, R9, R13 ;  /* 0x0000000910107224 */ /* 0x008fe200078e020d */
[----:B------:R-:W-:Y:S01]  /*df90*/  IABS R2, R4 ;  /* 0x0000000400027213 */ /* 0x000fe20000000000 */
[----:B-12---:R-:W-:Y:S02]  /*dfa0*/  IMAD.MOV R11, RZ, RZ, -R3 ;  /* 0x000000ffff0b7224 */ /* 0x006fe400078e0a03 */
[----:B------:R-:W-:Y:S01]  /*dfb0*/  IMAD.IADD R7, R7, 0x1, -R16 ;  /* 0x0000000107077824 */ /* 0x000fe200078e0a10 */
[----:B0-----:R-:W-:Y:S01]  /*dfc0*/  IADD3 R12, RZ, -R2, RZ ;  /* 0x80000002ff0c7210 */ /* 0x001fe20007ffe0ff */
        /* <DEDUP_REMOVED lines=31> */
[----:B------:R-:W-:Y:S01]  /*e1c0*/  IMAD.MOV.U32 R2, RZ, RZ, R11 ;  /* 0x000000ffff027224 */ /* 0x000fe200078e000b */
[----:B------:R-:W-:-:S03]  /*e1d0*/  IABS R11, R13 ;  /* 0x0000000d000b7213 */ /* 0x000fc60000000000 */
        /* <DEDUP_REMOVED lines=9> */
[----:B------:R-:W-:Y:S01]  /*e270*/  @!P1 IMAD.IADD R4, R4, 0x1, -R9 ;  /* 0x0000000104049824 */ /* 0x000fe200078e0a09 */
[----:B------:R-:W-:Y:S02]  /*e280*/  @!P1 IADD3 R2, R2, 0x1, RZ ;  /* 0x0000000102029810 */ /* 0x000fe40007ffe0ff */
        /* <DEDUP_REMOVED lines=10> */
.L_x_15228:
[----:B------:R-:W-:Y:S01]  /*e330*/  IMAD.MOV.U32 R16, RZ, RZ, R7 ;  /* 0x000000ffff107224 */ /* 0x000fe200078e0007 */
[----:B------:R-:W-:Y:S01]  /*e340*/  MOV R18, RZ ;  /* 0x000000ff00127202 */ /* 0x000fe20000000f00 */
[----:B------:R-:W-:Y:S01]  /*e350*/  IMAD.MOV.U32 R17, RZ, RZ, RZ ;  /* 0x000000ffff117224 */ /* 0x000fe200078e00ff */
[----:B------:R-:W-:-:S06]  /*e360*/  ULDC UR40, c[0x0][0xc3c] ;  /* 0x00030f0000287ab9 */ /* 0x000fcc0000000800 */
.L_x_15233:
[----:B------:R-:W-:Y:S01]  /*e370*/  ISETP.NE.AND P0, PT, R5, RZ, PT ;  /* 0x000000ff0500720c */ /* 0x000fe20003f05270 */
[----:B------:R-:W-:-:S12]  /*e380*/  IMAD.U32 R19, RZ, RZ, UR40 ;  /* 0x00000028ff137e24 */ /* 0x000fd8000f8e00ff */
[----:B------:R-:W0:Y:S01]  /*e390*/  @!P0 S2R R3, SR_CgaCtaId ;  /* 0x0000000000038919 */ /* 0x000e220000008800 */
[----:B------:R-:W-:-:S04]  /*e3a0*/  @!P0 MOV R0, 0x400 ;  /* 0x0000040000008802 */ /* 0x000fc80000000f00 */
[----:B0-----:R-:W-:-:S05]  /*e3b0*/  @!P0 LEA R0, R3, R0, 0x18 ;  /* 0x0000000003008211 */ /* 0x001fca00078ec0ff */
[----:B------:R0:W-:Y:S01]  /*e3c0*/  @!P0 STS.128 [R0+0x132d0], R16 ;  /* 0x0132d01000008388 */ /* 0x0001e20000000c00 */
[----:B------:R-:W-:Y:S06]  /*e3d0*/  BAR.ARV 0x5, 0x200 ;  /* 0x0148000000007b1d */ /* 0x000fec0000002000 */
.L_x_15226:
        /* <DEDUP_REMOVED lines=16> */
[----:B------:R-:W-:Y:S01]  /*e4e0*/  SHF.R.U32.HI R0, RZ, 0x1, R9 ;  /* 0x00000001ff007819 */ /* 0x000fe20000011609 */
[C---:B------:R-:W-:Y:S01]  /*e4f0*/  IMAD.SHL.U32 R2, R9.reuse, 0x20, RZ ;  /* 0x0000002009027824 */ /* 0x040fe200078e00ff */
[C---:B------:R-:W-:Y:S01]  /*e500*/  SHF.L.U32 R6, R9.reuse, 0x1, RZ ;  /* 0x0000000109067819 */ /* 0x040fe200000006ff */
        /* <DEDUP_REMOVED lines=9> */
[----:B------:R-:W-:Y:S02]  /*e5a0*/  LOP3.LUT R5, R5, 0x10, R8, 0x78, !PT ;  /* 0x0000001005057812 */ /* 0x000fe400078e7808 */
[----:B------:R-:W-:-:S02]  /*e5b0*/  LOP3.LUT R7, R7, 0x60, R2, 0xf8, !PT ;  /* 0x0000006007077812 */ /* 0x000fc400078ef802 */
[----:B------:R-:W-:Y:S02]  /*e5c0*/  LOP3.LUT R9, R9, 0x7f, RZ, 0xc0, !PT ;  /* 0x0000007f09097812 */ /* 0x000fe400078ec0ff */
[----:B------:R-:W-:Y:S02]  /*e5d0*/  LOP3.LUT R24, R7, 0x100, R2, 0xf8, !PT ;  /* 0x0000010007187812 */ /* 0x000fe400078ef802 */
        /* <DEDUP_REMOVED lines=17> */
.L_x_15309:
[----:B------:R-:W-:Y:S01]  /*e6f0*/  ULDC.64 UR4, c[0x0][0xc88] ;  /* 0x0003220000047ab9 */ /* 0x000fe20000000a00 */
[----:B------:R-:W-:Y:S01]  /*e700*/  ULDC.64 UR6, c[0x0][0xa18] ;  /* 0x0002860000067ab9 */ /* 0x000fe20000000a00 */
[----:B------:R-:W-:Y:S01]  /*e710*/  UIMAD.WIDE UR4, UR40, 0x4, UR4 ;  /* 0x00000004280478a5 */ /* 0x000fe2000f8e0204 */
[----:B------:R-:W-:-:S05]  /*e720*/  ULDC.64 UR8, c[0x0][0xa00] ;  /* 0x0002800000087ab9 */ /* 0x000fca0000000a00 */
[----:B-12---:R-:W-:Y:S02]  /*e730*/  IMAD.U32 R2, RZ, RZ, UR4 ;  /* 0x00000004ff027e24 */ /* 0x006fe4000f8e00ff */
        /* <DEDUP_REMOVED lines=27> */
[----:B0-----:R-:W-:Y:S01]  /*e8f0*/  MOV R2, UR6 ;  /* 0x0000000600027c02 */ /* 0x001fe20008000f00 */
[----:B------:R-:W-:-:S05]  /*e900*/  IMAD.U32 R3, RZ, RZ, UR7 ;  /* 0x00000007ff037e24 */ /* 0x000fca000f8e00ff */
[----:B------:R0:W2:Y:S02]  /*e910*/  @P1 LDG.E R4, desc[UR52][R2.64] ;  /* 0x0000003402041981 */ /* 0x0000a4000c1e1900 */
[----:B0-----:R-:W-:Y:S02]  /*e920*/  IMAD.U32 R2, RZ, RZ, UR8 ;  /* 0x00000008ff027e24 */ /* 0x001fe4000f8e00ff */
        /* <DEDUP_REMOVED lines=14> */
.L_x_15235:
        /* <DEDUP_REMOVED lines=18> */
[----:B------:R-:W-:-:S05]  /*eb30*/  IMAD.U32 R3, RZ, RZ, UR5 ;  /* 0x00000005ff037e24 */ /* 0x000fca000f8e00ff */
[----:B------:R-:W2:Y:S02]  /*eb40*/  LDG.E R2, desc[UR52][R2.64] ;  /* 0x0000003402027981 */ /* 0x000ea4000c1e1900 */
[----:B--2---:R-:W-:Y:S01]  /*eb50*/  R2UR UR36, R2 ;  /* 0x00000000022472ca */ /* 0x004fe200000e0000 */
[----:B------:R-:W-:-:S14]  /*eb60*/  BRA `(.L_x_15237) ;  /* 0x00000000002c7947 */ /* 0x000fdc0003800000 */
.L_x_15236:
        /* <DEDUP_REMOVED lines=11> */
.L_x_15237:
        /* <DEDUP_REMOVED lines=42> */
.L_x_15239:
        /* <DEDUP_REMOVED lines=11> */
[----:B0-----:R-:W-:Y:S02]  /*ef70*/  IMAD.U32 R5, RZ, RZ, UR7 ;  /* 0x00000007ff057e24 */ /* 0x001fe4000f8e00ff */
[----:B------:R-:W-:Y:S02]  /*ef80*/  IMAD.U32 R6, RZ, RZ, UR8 ;  /* 0x00000008ff067e24 */ /* 0x000fe4000f8e00ff */
[----:B------:R-:W-:-:S02]  /*ef90*/  IMAD.U32 R7, RZ, RZ, UR9 ;  /* 0x00000009ff077e24 */ /* 0x000fc4000f8e00ff */
[----:B------:R-:W-:Y:S02]  /*efa0*/  IMAD.U32 R10, RZ, RZ, UR4 ;  /* 0x00000004ff0a7e24 */ /* 0x000fe4000f8e00ff */
[----:B------:R-:W-:Y:S02]  /*efb0*/  IMAD.U32 R11, RZ, RZ, UR5 ;  /* 0x00000005ff0b7e24 */ /* 0x000fe4000f8e00ff */
[----:B------:R-:W-:Y:S02]  /*efc0*/  IMAD.MOV.U32 R8, RZ, RZ, 0x70 ;  /* 0x00000070ff087424 */ /* 0x000fe400078e00ff */
[----:B------:R-:W-:-:S07]  /*efd0*/  IMAD.MOV.U32 R13, RZ, RZ, RZ ;  /* 0x000000ffff0d7224 */ /* 0x000fce00078e00ff */
[----:B------:R-:W-:-:S07]  /*efe0*/  LEPC R20, `(.L_x_15242) ;  /* 0x000000001014794e */ /* 0x000fce0000000000 */
[----:B-1----:R-:W-:Y:S05]  /*eff0*/  CALL.ABS.NOINC R2 ;  /* 0x0000000002007343 */ /* 0x002fea0003c00000 */
.L_x_15242:
[----:B------:R-:W-:Y:S05]  /*f000*/  BSYNC B6 ;  /* 0x0000000000067941 */ /* 0x000fea0003800000 */
.L_x_15241:
        /* <DEDUP_REMOVED lines=15> */
[----:B0-----:R-:W-:Y:S02]  /*f100*/  IMAD.U32 R5, RZ, RZ, UR7 ;  /* 0x00000007ff057e24 */ /* 0x001fe4000f8e00ff */
[----:B------:R-:W-:Y:S02]  /*f110*/  IMAD.U32 R6, RZ, RZ, UR8 ;  /* 0x00000008ff067e24 */ /* 0x000fe4000f8e00ff */
[----:B------:R-:W-:-:S02]  /*f120*/  IMAD.U32 R7, RZ, RZ, UR9 ;  /* 0x00000009ff077e24 */ /* 0x000fc4000f8e00ff */
[----:B------:R-:W-:Y:S02]  /*f130*/  IMAD.U32 R10, RZ, RZ, UR4 ;  /* 0x00000004ff0a7e24 */ /* 0x000fe4000f8e00ff */
[----:B------:R-:W-:Y:S02]  /*f140*/  IMAD.MOV.U32 R8, RZ, RZ, 0x70 ;  /* 0x00000070ff087424 */ /* 0x000fe400078e00ff */
[----:B------:R-:W-:Y:S02]  /*f150*/  IMAD.MOV.U32 R12, RZ, RZ, 0x1 ;  /* 0x00000001ff0c7424 */ /* 0x000fe400078e00ff */
[----:B------:R-:W-:-:S07]  /*f160*/  IMAD.MOV.U32 R13, RZ, RZ, RZ ;  /* 0x000000ffff0d7224 */ /* 0x000fce00078e00ff */
[----:B------:R-:W-:-:S07]  /*f170*/  LEPC R20, `(.L_x_15244) ;  /* 0x000000001014794e */ /* 0x000fce0000000000 */
[----:B-12---:R-:W-:Y:S05]  /*f180*/  CALL.ABS.NOINC R2 ;  /* 0x0000000002007343 */ /* 0x006fea0003c00000 */
.L_x_15244:
[----:B------:R-:W-:Y:S05]  /*f190*/  BSYNC B6 ;  /* 0x0000000000067941 */ /* 0x000fea0003800000 */
.L_x_15243:
        /* <DEDUP_REMOVED lines=20> */
.L_x_15246:
[----:B------:R-:W-:Y:S05]  /*f2e0*/  BSYNC B6 ;  /* 0x0000000000067941 */ /* 0x000fea0003800000 */
.L_x_15245:
        /* <DEDUP_REMOVED lines=20> */
.L_x_15248:
[----:B------:R-:W-:Y:S05]  /*f430*/  BSYNC B6 ;  /* 0x0000000000067941 */ /* 0x000fea0003800000 */
.L_x_15247:
        /* <DEDUP_REMOVED lines=18> */
.L_x_15329:
[----:B------:R-:W1:Y:S01]  /*f560*/  S2R R0, SR_TID.X ;  /* 0x0000000000007919 */ /* 0x000e620000002100 */
[----:B------:R-:W-:Y:S01]  /*f570*/  UMOV UR4, 0xa0 ;  /* 0x000000a000047882 */ /* 0x000fe20000000000 */
[----:B0-----:R-:W0:Y:S01]  /*f580*/  @P2 LDC R5, c[0x0][0x434] ;  /* 0x00010d00ff052b82 */ /* 0x001e220000000800 */
[----:B------:R-:W-:Y:S01]  /*f590*/  UIMAD UR4, UR42, UR4, -0xa0 ;  /* 0xffffff602a0474a4 */ /* 0x000fe2000f8e0204 */
[----:B------:R-:W3:Y:S01]  /*f5a0*/  S2R R9, SR_TID.X ;  /* 0x0000000000097919 */ /* 0x000ee20000002100 */
[----:B------:R-:W-:Y:S01]  /*f5b0*/  SHF.R.S32.HI R13, RZ, 0x1f, R20 ;  /* 0x0000001fff0d7819 */ /* 0x000fe20000011414 */
[----:B------:R-:W-:Y:S01]  /*f5c0*/  IMAD.MOV.U32 R11, RZ, RZ, R26 ;  /* 0x000000ffff0b7224 */ /* 0x000fe200078e001a */
[----:B------:R-:W4:Y:S03]  /*f5d0*/  S2R R12, SR_TID.X ;  /* 0x00000000000c7919 */ /* 0x000f260000002100 */
[----:B------:R-:W2:Y:S01]  /*f5e0*/  @P2 LDC R4, c[0x0][0x438] ;  /* 0x00010e00ff042b82 */ /* 0x000ea20000000800 */
[----:B------:R0:W-:Y:S01]  /*f5f0*/  STL [R1+0x1c], R13 ;  /* 0x00001c0d01007387 */ /* 0x0001e20000100800 */
[C---:B-1----:R-:W-:Y:S01]  /*f600*/  LOP3.LUT R2, R0.reuse, 0x7f, RZ, 0xc0, !PT ;  /* 0x0000007f00027812 */ /* 0x042fe200078ec0ff */
[----:B------:R-:W-:-:S03]  /*f610*/  IMAD.SHL.U32 R0, R0, 0x20, RZ ;  /* 0x0000002000007824 */ /* 0x000fc600078e00ff */
[----:B------:R-:W-:Y:S02]  /*f620*/  SHF.R.U32.HI R2, RZ, 0x2, R2 ;  /* 0x00000002ff027819 */ /* 0x000fe40000011602 */
[----:B---3--:R-:W-:Y:S02]  /*f630*/  LOP3.LUT R9, R9, 0x7f, RZ, 0xc0, !PT ;  /* 0x0000007f09097812 */ /* 0x008fe400078ec0ff */
[----:B------:R-:W-:Y:S01]  /*f640*/  LOP3.LUT R0, R2, 0x60, R0, 0xf8, !PT ;  /* 0x0000006002007812 */ /* 0x000fe200078ef800 */
[----:B----4-:R-:W-:Y:S01]  /*f650*/  IMAD.SHL.U32 R12, R12, 0x20, RZ ;  /* 0x000000200c0c7824 */ /* 0x010fe200078e00ff */
[----:B------:R-:W-:-:S03]  /*f660*/  SHF.R.U32.HI R9, RZ, 0x2, R9 ;  /* 0x00000002ff097819 */ /* 0x000fc60000011609 */
[----:B------:R-:W-:Y:S01]  /*f670*/  VIADD R10, R0, UR4 ;  /* 0x00000004000a7c36 */ /* 0x000fe20008000000 */
[----:B------:R-:W-:-:S04]  /*f680*/  LOP3.LUT R12, R9, 0x60, R12, 0xf8, !PT ;  /* 0x00000060090c7812 */ /* 0x000fc800078ef80c */
[C---:B------:R-:W-:Y:S01]  /*f690*/  ISETP.GE.AND P1, PT, R10.reuse, UR36, PT ;  /* 0x000000240a007c0c */ /* 0x040fe2000bf26270 */
[----:B------:R-:W-:Y:S01]  /*f6a0*/  VIADD R10, R10, UR38 ;  /* 0x000000260a0a7c36 */ /* 0x000fe20008000000 */
[----:B------:R-:W-:-:S03]  /*f6b0*/  LOP3.LUT R12, R12, 0x80, RZ, 0xfc, !PT ;  /* 0x000000800c0c7812 */ /* 0x000fc600078efcff */
[----:B0-----:R-:W-:Y:S01]  /*f6c0*/  @P2 IMAD.HI.U32 R5, R10, R5, RZ ;  /* 0x000000050a052227 */ /* 0x001fe200078e00ff */
[----:B------:R-:W-:-:S03]  /*f6d0*/  MOV R0, R10 ;  /* 0x0000000a00007202 */ /* 0x000fc60000000f00 */
[----:B------:R-:W-:Y:S01]  /*f6e0*/  VIADD R9, R12, UR4 ;  /* 0x000000040c097c36 */ /* 0x000fe20008000000 */
[----:B--2---:R-:W-:-:S03]  /*f6f0*/  @P2 SHF.R.U32.HI R0, RZ, R4, R5 ;  /* 0x00000004ff002219 */ /* 0x004fc60000011605 */
        /* <DEDUP_REMOVED lines=10> */
[----:B------:R-:W-:Y:S02]  /*f7a0*/  @!P1 LEA.HI.X R7, R2, R5, R8, 0x2, P0 ;  /* 0x0000000502079211 */ /* 0x000fe400000f1408 */
[C---:B------:R-:W-:Y:S01]  /*f7b0*/  ISETP.GE.AND P0, PT, R9.reuse, UR36, PT ;  /* 0x0000002409007c0c */ /* 0x040fe2000bf06270 */
[----:B------:R-:W-:Y:S01]  /*f7c0*/  VIADD R9, R9, UR38 ;  /* 0x0000002609097c36 */ /* 0x000fe20008000000 */
[----:B------:R-:W-:Y:S01]  /*f7d0*/  MOV R5, RZ ;  /* 0x000000ff00057202 */ /* 0x000fe20000000f00 */
[----:B------:R-:W1:Y:S01]  /*f7e0*/  @P2 LDC R2, c[0x0][0x438] ;  /* 0x00010e00ff022b82 */ /* 0x000e620000000800 */
[----:B------:R-:W-:Y:S01]  /*f7f0*/  ISETP.GT.U32.OR P0, PT, R12, 0x9f, P0 ;  /* 0x0000009f0c00780c */ /* 0x000fe20000704470 */
[----:B------:R-:W-:-:S02]  /*f800*/  IMAD.MOV.U32 R8, RZ, RZ, R9 ;  /* 0x000000ffff087224 */ /* 0x000fc400078e0009 */
[----:B------:R-:W-:Y:S01]  /*f810*/  IMAD.MOV R4, RZ, RZ, -R0 ;  /* 0x000000ffff047224 */ /* 0x000fe200078e0a00 */
[----:B------:R2:W5:Y:S01]  /*f820*/  @!P1 LDG.E R5, desc[UR52][R6.64] ;  /* 0x0000003406059981 */ /* 0x000562000c1e1900 */
[----:B0-----:R-:W-:-:S05]  /*f830*/  @P2 IMAD.HI.U32 R3, R9, R3, RZ ;  /* 0x0000000309032227 */ /* 0x001fca00078e00ff */
[----:B-1----:R-:W-:-:S03]  /*f840*/  @P2 SHF.R.U32.HI R8, RZ, R2, R3 ;  /* 0x00000002ff082219 */ /* 0x002fc60000011603 */
[----:B------:R-:W0:Y:S01]  /*f850*/  @!P0 LDC.64 R2, c[0x0][0x428] ;  /* 0x00010a00ff028b82 */ /* 0x000e220000000a00 */
        /* <DEDUP_REMOVED lines=12> */
[----:B------:R-:W-:Y:S01]  /*f920*/  ISETP.GT.U32.AND P0, PT, R12, 0x9f, PT ;  /* 0x0000009f0c00780c */ /* 0x000fe20003f04070 */
[----:B0-----:R-:W-:-:S05]  /*f930*/  IMAD.U32 R2, RZ, RZ, UR46 ;  /* 0x0000002eff027e24 */ /* 0x001fca000f8e00ff */
        /* <DEDUP_REMOVED lines=9> */
[----:B------:R-:W-:Y:S01]  /*f9d0*/  MOV R12, UR42 ;  /* 0x0000002a000c7c02 */ /* 0x000fe20008000f00 */
[----:B------:R-:W-:-:S04]  /*f9e0*/  IMAD R4, R19, R4, R10 ;  /* 0x0000000413047224 */ /* 0x000fc800078e020a */
[----:B------:R-:W-:Y:S01]  /*f9f0*/  VIADD R12, R12, 0xffffffff ;  /* 0xffffffff0c0c7836 */ /* 0x000fe20000000000 */
[----:B------:R-:W-:Y:S06]  /*fa00*/  @!P2 BRA `(.L_x_15250) ;  /* 0x000000000004a947 */ /* 0x000fec0003800000 */
[----:B------:R-:W-:Y:S01]  /*fa10*/  BPT.TRAP 0x1 ;  /* 0x000000040000795c */ /* 0x000fe20000300000 */
.L_x_15250:
        /* <DEDUP_REMOVED lines=10> */
.L_x_15330:
[----:B------:R-:W-:Y:S05]  /*fac0*/  BSYNC B0 ;  /* 0x0000000000007941 */ /* 0x000fea0003800000 */
.L_x_15251:
        /* <DEDUP_REMOVED lines=13> */
[----:B------:R-:W-:Y:S01]  /*fba0*/  SHF.R.S32.HI R29, RZ, 0x1f, R9 ;  /* 0x0000001fff1d7819 */ /* 0x000fe20000011409 */
[----:B-1----:R-:W-:-:S05]  /*fbb0*/  IMAD.SHL.U32 R20, R15, 0x10, RZ ;  /* 0x000000100f147824 */ /* 0x002fca00078e00ff */
        /* <DEDUP_REMOVED lines=26> */
[----:B------:R-:W-:-:S05]  /*fd60*/  IMAD R3, R6, UR7, R3 ;  /* 0x0000000706037c24 */ /* 0x000fca000f8e0203 */
[----:B------:R-:W-:-:S03]  /*fd70*/  IADD3 R11, R11, R3, RZ ;  /* 0x000000030b0b7210 */ /* 0x000fc60007ffe0ff */
[----:B------:R-:W-:Y:S01]  /*fd80*/  IMAD.WIDE.U32 R10, R18, UR8, R10 ;  /* 0x00000008120a7c25 */ /* 0x000fe2000f8e000a */
[----:B------:R-:W-:Y:S02]  /*fd90*/  LOP3.LUT R15, R15, 0x7f, RZ, 0xc0, !PT ;  /* 0x0000007f0f0f7812 */ /* 0x000fe400078ec0ff */
[----:B------:R-:W-:-:S04]  /*fda0*/  IADD3 R27, P1, R10, UR10, RZ ;  /* 0x0000000a0a1b7c10 */ /* 0x000fc8000ff3e0ff */
[----:B------:R-:W-:Y:S01]  /*fdb0*/  IADD3.X R26, R8, UR11, R11, P1, !PT ;  /* 0x0000000b081a7c10 */ /* 0x000fe20008ffe40b */
[----:B------:R-:W-:Y:S01]  /*fdc0*/  IMAD.MOV.U32 R8, RZ, RZ, -0xa0 ;  /* 0xffffff60ff087424 */ /* 0x000fe200078e00ff */
[----:B------:R-:W-:-:S03]  /*fdd0*/  SHF.R.U32.HI R15, RZ, 0x2, R15 ;  /* 0x00000002ff0f7819 */ /* 0x000fc6000001160f */
[----:B------:R-:W-:Y:S01]  /*fde0*/  IMAD R8, R12, R8, UR36 ;  /* 0x000000240c087e24 */ /* 0x000fe2000f8e0208 */
[----:B------:R-:W-:-:S03]  /*fdf0*/  UMOV UR4, 0xffffffff ;  /* 0xffffffff00047882 */ /* 0x000fc60000000000 */
[----:B------:R-:W-:-:S05]  /*fe00*/  IMAD.IADD R8, R8, 0x1, -R15 ;  /* 0x0000000108087824 */ /* 0x000fca00078e0a0f */
        /* <DEDUP_REMOVED lines=41> */
.L_x_15342:
        /* <DEDUP_REMOVED lines=12> */
.L_x_15254:
        /* <DEDUP_REMOVED lines=11> */
.L_x_15255:
[----:B------:R3:W-:Y:S01]  /*10210*/  SYNCS.ARRIVE.TRANS64.A1T0 RZ, [R7+URZ+0x13270], RZ ;  /* 0x013270ff07ff79a7 */ /* 0x0007e2000810003f */
[----:B------:R-:W-:Y:S05]  /*10220*/  @!P6 BRA `(.L_x_15256) ;  /* 0x000000000004e947 */ /* 0x000fea0003800000 */
[----:B------:R-:W-:Y:S01]  /*10230*/  BPT.TRAP 0x1 ;  /* 0x000000040000795c */ /* 0x000fe20000300000 */
.L_x_15256:
[----:B------:R-:W4:Y:S01]  /*10240*/  LDL R0, [R1+0x28] ;  /* 0x0000280001007983 */ /* 0x000f220000100800 */
[----:B------:R-:W-:Y:S01]  /*10250*/  BSSY B0, `(.L_x_15257) ;  /* 0x0000003000007945 */ /* 0x000fe20003800000 */
[----:B----4-:R-:W4:Y:S03]  /*10260*/  SYNCS.PHASECHK.TRANS64.TRYWAIT P0, [R7+URZ+0x13240], R0 ;  /* 0x01324000070075a7 */ /* 0x010f26000800017f */
[----:B----4-:R-:W-:Y:S05]  /*10270*/  @!P0 BRA `(.L_x_15258) ;  /* 0x0000004800cc8947 */ /* 0x010fea0003800000 */
.L_x_15343:
[----:B------:R-:W-:Y:S05]  /*10280*/  BSYNC B0 ;  /* 0x0000000000007941 */ /* 0x000fea0003800000 */
.L_x_15257:
[----:B----4-:R-:W4:Y:S01]  /*10290*/  LDL.LU R0, [R1] ;  /* 0x0000000001007983 */ /* 0x010f220000300800 */
[----:B------:R-:W-:Y:S01]  /*102a0*/  ULDC.64 UR4, c[0x0][0x300] ;  /* 0x0000c00000047ab9 */ /* 0x000fe20000000a00 */
[----:B------:R-:W-:Y:S02]  /*102b0*/  ULDC.64 UR6, c[0x0][0x310] ;  /* 0x0000c40000067ab9 */ /* 0x000fe40000000a00 */
[----:B------:R-:W5:Y:S04]  /*102c0*/  LDL.LU R8, [R1+0x8] ;  /* 0x0000080001087983 */ /* 0x000f680000300800 */
[----:B------:R-:W3:Y:S01]  /*102d0*/  LDL R2, [R1+0x14] ;  /* 0x0000140001027983 */ /* 0x000ee20000100800 */
[----:B--2---:R-:W-:-:S04]  /*102e0*/  IMAD.WIDE.U32 R10, R4, UR4, RZ ;  /* 0x00000004040a7c25 */ /* 0x004fc8000f8e00ff */
[----:B----4-:R-:W-:-:S04]  /*102f0*/  IMAD R0, R0, UR4, RZ ;  /* 0x0000000400007c24 */ /* 0x010fc8000f8e02ff */
[----:B------:R-:W-:-:S04]  /*10300*/  IMAD R0, R4, UR5, R0 ;  /* 0x0000000504007c24 */ /* 0x000fc8000f8e0200 */
[----:B------:R-:W-:Y:S02]  /*10310*/  IMAD.IADD R11, R11, 0x1, R0 ;  /* 0x000000010b0b7824 */ /* 0x000fe400078e0200 */
[----:B-----5:R-:W-:Y:S02]  /*10320*/  IMAD R0, R8, UR6, RZ ;  /* 0x0000000608007c24 */ /* 0x020fe4000f8e02ff */
[----:B------:R-:W-:-:S04]  /*10330*/  IMAD.WIDE.U32 R10, R5, UR6, R10 ;  /* 0x00000006050a7c25 */ /* 0x000fc8000f8e000a */
[----:B------:R-:W-:Y:S02]  /*10340*/  IMAD R0, R5, UR7, R0 ;  /* 0x0000000705007c24 */ /* 0x000fe4000f8e0200 */
[----:B------:R-:W-:-:S04]  /*10350*/  IMAD.WIDE.U32 R4, R9, UR4, RZ ;  /* 0x0000000409047c25 */ /* 0x000fc8000f8e00ff */
[----:B------:R-:W-:Y:S02]  /*10360*/  IMAD.IADD R11, R11, 0x1, R0 ;  /* 0x000000010b0b7824 */ /* 0x000fe400078e0200 */
[----:B------:R-:W-:Y:S02]  /*10370*/  IMAD R0, R29, UR4, RZ ;  /* 0x000000041d007c24 */ /* 0x000fe4000f8e02ff */
[----:B------:R-:W-:Y:S02]  /*10380*/  IMAD R8, R28, UR6, RZ ;  /* 0x000000061c087c24 */ /* 0x000fe4000f8e02ff */
[----:B------:R-:W-:Y:S01]  /*10390*/  IMAD R0, R9, UR5, R0 ;  /* 0x0000000509007c24 */ /* 0x000fe2000f8e0200 */
[----:B------:R-:W-:Y:S01]  /*103a0*/  ULDC.64 UR4, c[0x0][0x308] ;  /* 0x0000c20000047ab9 */ /* 0x000fe20000000a00 */
[----:B------:R-:W-:Y:S02]  /*103b0*/  IMAD R8, R6, UR7, R8 ;  /* 0x0000000706087c24 */ /* 0x000fe4000f8e0208 */
[----:B------:R-:W-:Y:S01]  /*103c0*/  IMAD.WIDE.U32 R10, R18, UR4, R10 ;  /* 0x00000004120a7c25 */ /* 0x000fe2000f8e000a */
[----:B------:R-:W-:-:S03]  /*103d0*/  IADD3 R5, R5, R0, RZ ;  /* 0x0000000005057210 */ /* 0x000fc60007ffe0ff */
        /* <DEDUP_REMOVED lines=20> */
[----:B--2---:R-:W-:-:S05]  /*10520*/  @P5 IADD3 R5, P0, R9, R5, RZ ;  /* 0x0000000509055210 */ /* 0x004fca0007f1e0ff */
[----:B------:R-:W-:-:S05]  /*10530*/  @P5 IMAD.X R4, RZ, RZ, R4, P0 ;  /* 0x000000ffff045224 */ /* 0x000fca00000e0604 */
        /* <DEDUP_REMOVED lines=24> */
[----:B--2---:R-:W-:Y:S01]  /*106c0*/  @P1 MOV R4, R2 ;  /* 0x0000000200041202 */ /* 0x004fe20000000f00 */
[----:B------:R-:W-:-:S05]  /*106d0*/  @P1 IMAD.MOV.U32 R5, RZ, RZ, R0 ;  /* 0x000000ffff051224 */ /* 0x000fca00078e0000 */
[----:B------:R2:W-:Y:S04]  /*106e0*/  @P1 LDGSTS.E.BYPASS.LTC128B.128 [R3+0xf800], desc[UR52][R4.64], !P2 ;  /* 0x0f80000004031fae */ /* 0x0005e8000d101d74 */
[----:B--2---:R2:W3:Y:S02]  /*106f0*/  SHFL.IDX PT, R4, R8, RZ, 0x1c1f ;  /* 0x001c1fff08047589 */ /* 0x0044e400000e0000 */
.L_x_15355:
        /* <DEDUP_REMOVED lines=15> */
.L_x_15261:
[----:B------:R-:W-:Y:S05]  /*107f0*/  BSYNC B0 ;  /* 0x0000000000007941 */ /* 0x000fea0003800000 */
.L_x_15260:
[----:B------:R-:W-:Y:S01]  /*10800*/  NOP ;  /* 0x0000000000007918 */ /* 0x000fe20000000000 */
[----:B------:R-:W-:-:S13]  /*10810*/  PLOP3.LUT P0, PT, PT, PT, PT, 0x80, 0x0 ;  /* 0x000000000000781c */ /* 0x000fda0003f0f070 */
.L_x_15262:
        /* <DEDUP_REMOVED lines=11> */
.L_x_15263:
        /* <DEDUP_REMOVED lines=23> */
[----:B---34-:R-:W-:Y:S01]  /*10a40*/  IMAD.U32 R4, RZ, RZ, UR6 ;  /* 0x00000006ff047e24 */ /* 0x018fe2000f8e00ff */
[----:B------:R-:W-:Y:S01]  /*10a50*/  MOV R5, UR7 ;  /* 0x0000000700057c02 */ /* 0x000fe20008000f00 */
[----:B------:R-:W3:Y:S01]  /*10a60*/  LDC.64 R2, c[0x4][R2] ;  /* 0x0100000002027b82 */ /* 0x000ee20000000a00 */
[----:B------:R-:W-:Y:S01]  /*10a70*/  IMAD.U32 R6, RZ, RZ, UR8 ;  /* 0x00000008ff067e24 */ /* 0x000fe2000f8e00ff */
[----:B------:R-:W-:Y:S01]  /*10a80*/  MOV R13, RZ ;  /* 0x000000ff000d7202 */ /* 0x000fe20000000f00 */
[----:B0-----:R-:W-:Y:S02]  /*10a90*/  IMAD.U32 R7, RZ, RZ, UR9 ;  /* 0x00000009ff077e24 */ /* 0x001fe4000f8e00ff */
[----:B------:R-:W-:-:S02]  /*10aa0*/  IMAD.U32 R10, RZ, RZ, UR4 ;  /* 0x00000004ff0a7e24 */ /* 0x000fc4000f8e00ff */
[----:B------:R-:W-:Y:S02]  /*10ab0*/  IMAD.U32 R11, RZ, RZ, UR5 ;  /* 0x00000005ff0b7e24 */ /* 0x000fe4000f8e00ff */
[----:B--2---:R-:W-:Y:S02]  /*10ac0*/  IMAD.MOV.U32 R8, RZ, RZ, 0x70 ;  /* 0x00000070ff087424 */ /* 0x004fe400078e00ff */
[----:B------:R-:W-:-:S07]  /*10ad0*/  IMAD.MOV.U32 R12, RZ, RZ, 0x1 ;  /* 0x00000001ff0c7424 */ /* 0x000fce00078e00ff */
[----:B------:R-:W-:-:S07]  /*10ae0*/  LEPC R20, `(.L_x_15265) ;  /* 0x000000001014794e */ /* 0x000fce0000000000 */
[----:B-1-3--:R-:W-:Y:S05]  /*10af0*/  CALL.ABS.NOINC R2 ;  /* 0x0000000002007343 */ /* 0x00afea0003c00000 */
.L_x_15265:
[----:B------:R-:W-:Y:S05]  /*10b00*/  BSYNC B6 ;  /* 0x0000000000067941 */ /* 0x000fea0003800000 */
.L_x_15264:
[----:B0-----:R-:W3:Y:S01]  /*10b10*/  LDL R19, [R1+0x14] ;  /* 0x0000140001137983 */ /* 0x001ee20000100800 */
[----:B------:R-:W-:Y:S01]  /*10b20*/  UISETP.NE.AND UP0, UPT, UR49, URZ, UPT ;  /* 0x0000003f3100728c */ /* 0x000fe2000bf05270 */
[C---:B------:R-:W-:Y:S01]  /*10b30*/  R2UR UR8, R18.reuse ;  /* 0x00000000120872ca */ /* 0x040fe200000e0000 */
[----:B------:R-:W-:Y:S01]  /*10b40*/  ULDC.64 UR6, c[0x0][0x2d8] ;  /* 0x0000b60000067ab9 */ /* 0x000fe20000000a00 */
[----:B------:R0:W5:Y:S01]  /*10b50*/  LDL R9, [R1+0x30] ;  /* 0x0000300001097983 */ /* 0x0001620000100800 */
[----:B------:R-:W-:Y:S01]  /*10b60*/  R2UR UR10, R18 ;  /* 0x00000000120a72ca */ /* 0x000fe200000e0000 */
[----:B------:R-:W-:Y:S01]  /*10b70*/  UMOV UR4, UR36 ;  /* 0x0000002400047c82 */ /* 0x000fe20008000000 */
[----:B------:R-:W-:Y:S01]  /*10b80*/  PLOP3.LUT P0, PT, PT, PT, UP0, 0x80, 0x0 ;  /* 0x000000000000781c */ /* 0x000fe20003f0f008 */
[----:B------:R-:W1:Y:S01]  /*10b90*/  S2R R2, SR_TID.X ;  /* 0x0000000000027919 */ /* 0x000e620000002100 */
[----:B------:R-:W-:Y:S01]  /*10ba0*/  PLOP3.LUT P1, PT, PT, PT, UP0, 0x80, 0x0 ;  /* 0x000000000000781c */ /* 0x000fe20003f2f008 */
[----:B------:R-:W-:Y:S01]  /*10bb0*/  UMOV UR5, UR45 ;  /* 0x0000002d00057c82 */ /* 0x000fe20008000000 */
[----:B--2---:R-:W2:Y:S01]  /*10bc0*/  LDC R8, c[0x0][0x448] ;  /* 0x00011200ff087b82 */ /* 0x004ea20000000800 */
[----:B------:R-:W-:Y:S01]  /*10bd0*/  @UP0 ULDC UR11, c[0x0][0x44c] ;  /* 0x00011300000b0ab9 */ /* 0x000fe20000000800 */
[----:B------:R-:W-:-:S02]  /*10be0*/  @UP0 ULDC UR12, c[0x0][0x44c] ;  /* 0x00011300000c0ab9 */ /* 0x000fc40000000800 */
[----:B------:R-:W-:Y:S01]  /*10bf0*/  UIMAD.WIDE.U32 UR4, UR8, UR6, UR4 ;  /* 0x00000006080472a5 */ /* 0x000fe2000f8e0004 */
[----:B---3--:R-:W-:Y:S02]  /*10c00*/  R2UR UR9, R19 ;  /* 0x00000000130972ca */ /* 0x008fe400000e0000 */
[C---:B-1----:R-:W-:Y:S01]  /*10c10*/  LOP3.LUT R19, R2.reuse, 0x7f, RZ, 0xc0, !PT ;  /* 0x0000007f02137812 */ /* 0x042fe200078ec0ff */
[----:B------:R-:W-:-:S03]  /*10c20*/  IMAD.SHL.U32 R2, R2, 0x20, RZ ;  /* 0x0000002002027824 */ /* 0x000fc600078e00ff */
[----:B------:R-:W-:-:S04]  /*10c30*/  SHF.R.U32.HI R19, RZ, 0x2, R19 ;  /* 0x00000002ff137819 */ /* 0x000fc80000011613 */
[----:B------:R-:W-:-:S03]  /*10c40*/  LOP3.LUT R2, R19, 0x60, R2, 0xf8, !PT ;  /* 0x0000006013027812 */ /* 0x000fc600078ef802 */
[----:B------:R-:W-:Y:S02]  /*10c50*/  UIMAD UR6, UR9, UR6, URZ ;  /* 0x00000006090672a4 */ /* 0x000fe4000f8e023f */
[----:B------:R-:W-:Y:S01]  /*10c60*/  IMAD R6, R17, 0xc0, R2 ;  /* 0x000000c011067824 */ /* 0x000fe200078e0202 */
[----:B------:R-:W-:Y:S01]  /*10c70*/  ULDC.64 UR8, c[0x0][0x2e0] ;  /* 0x0000b80000087ab9 */ /* 0x000fe20000000a00 */
[----:B------:R-:W-:Y:S02]  /*10c80*/  UIMAD UR6, UR10, UR7, UR6 ;  /* 0x000000070a0672a4 */ /* 0x000fe4000f8e0206 */
[----:B------:R-:W-:Y:S01]  /*10c90*/  @P0 IMAD.HI.U32 R0, R6, UR11, RZ ;  /* 0x0000000b06000c27 */ /* 0x000fe2000f8e00ff */
[----:B------:R-:W-:Y:S01]  /*10ca0*/  @UP0 ULDC UR7, c[0x0][0x450] ;  /* 0x0001140000070ab9 */ /* 0x000fe20000000800 */
[----:B------:R-:W-:Y:S02]  /*10cb0*/  UIADD3 UR5, UR5, UR6, URZ ;  /* 0x0000000605057290 */ /* 0x000fe4000fffe03f */
[----:B------:R-:W-:Y:S01]  /*10cc0*/  IMAD.MOV.U32 R2, RZ, RZ, R6 ;  /* 0x000000ffff027224 */ /* 0x000fe200078e0006 */
[----:B------:R-:W-:Y:S01]  /*10cd0*/  @P1 SHF.R.U32.HI R2, RZ, UR7, R0 ;  /* 0x00000007ff021c19 */ /* 0x000fe20008011600 */
[----:B------:R-:W-:-:S02]  /*10ce0*/  UIMAD UR6, UR44, UR8, URZ ;  /* 0x000000082c0672a4 */ /* 0x000fc4000f8e023f */
[----:B------:R-:W-:Y:S01]  /*10cf0*/  UIMAD.WIDE.U32 UR4, UR43, UR8, UR4 ;  /* 0x000000082b0472a5 */ /* 0x000fe2000f8e0004 */
[--C-:B----4-:R-:W-:Y:S01]  /*10d00*/  SHF.R.S32.HI R4, RZ, 0x1f, R2.reuse ;  /* 0x0000001fff047819 */ /* 0x110fe20000011402 */
[----:B------:R-:W-:Y:S01]  /*10d10*/  UIMAD UR6, UR43, UR9, UR6 ;  /* 0x000000092b0672a4 */ /* 0x000fe2000f8e0206 */
[----:B------:R-:W-:Y:S02]  /*10d20*/  ULDC.64 UR10, c[0x0][0x280] ;  /* 0x0000a000000a7ab9 */ /* 0x000fe40000000a00 */
[----:B------:R-:W-:Y:S01]  /*10d30*/  ULDC.64 UR8, c[0x0][0x2d0] ;  /* 0x0000b40000087ab9 */ /* 0x000fe20000000a00 */
[----:B------:R-:W-:Y:S01]  /*10d40*/  UIADD3 UR5, UR5, UR6, URZ ;  /* 0x0000000605057290 */ /* 0x000fe2000fffe03f */
[----:B------:R-:W-:Y:S02]  /*10d50*/  IMAD R4, R4, UR8, RZ ;  /* 0x0000000804047c24 */ /* 0x000fe4000f8e02ff */
[----:B------:R-:W-:Y:S01]  /*10d60*/  IMAD.U32 R5, RZ, RZ, UR8 ;  /* 0x00000008ff057e24 */ /* 0x000fe2000f8e00ff */
[----:B------:R-:W-:Y:S01]  /*10d70*/  ULDC.64 UR6, c[0x0][0x2c8] ;  /* 0x0000b20000067ab9 */ /* 0x000fe20000000a00 */
[----:B------:R-:W-:-:S02]  /*10d80*/  IMAD.MOV R0, RZ, RZ, -R2 ;  /* 0x000000ffff007224 */ /* 0x000fc400078e0a02 */
[C---:B------:R-:W-:Y:S02]  /*10d90*/  IMAD R4, R2.reuse, UR9, R4 ;  /* 0x0000000902047c24 */ /* 0x040fe4000f8e0204 */
[----:B------:R-:W-:-:S04]  /*10da0*/  IMAD.WIDE.U32 R2, R2, R5, UR4 ;  /* 0x0000000402027e25 */ /* 0x000fc8000f8e0005 */
[----:B--2---:R-:W-:Y:S02]  /*10db0*/  IMAD R0, R8, R0, R6 ;  /* 0x0000000008007224 */ /* 0x004fe400078e0206 */
        /* <DEDUP_REMOVED lines=10> */
[----:B------:R-:W1:Y:S04]  /*10e60*/  S2R R19, SR_TID.X ;  /* 0x0000000000137919 */ /* 0x000e680000002100 */
[----:B------:R-:W-:-:S05]  /*10e70*/  MOV R2, R6 ;  /* 0x0000000600027202 */ /* 0x000fca0000000f00 */
[----:B------:R-:W-:Y:S01]  /*10e80*/  @P0 IMAD.HI.U32 R3, R6, UR12, RZ ;  /* 0x0000000c06030c27 */ /* 0x000fe2000f8e00ff */
[----:B------:R-:W-:-:S04]  /*10e90*/  @UP0 ULDC UR12, c[0x0][0x450] ;  /* 0x00011400000c0ab9 */ /* 0x000fc80000000800 */
        /* <DEDUP_REMOVED lines=12> */
[----:B-1----:R-:W-:Y:S02]  /*10f60*/  IMAD.SHL.U32 R10, R19, 0x10, RZ ;  /* 0x00000010130a7824 */ /* 0x002fe400078e00ff */
        /* <DEDUP_REMOVED lines=8> */
[----:B0-----:R-:W-:Y:S06]  /*10ff0*/  BRA.DIV UR4, `(.L_x_15266) ;  /* 0x0000004604207947 */ /* 0x001fec000b800000 */
        /* <DEDUP_REMOVED lines=22> */
[----:B0-----:R-:W-:Y:S02]  /*11160*/  IADD3 R2, R17, 0x40, RZ ;  /* 0x0000004011027810 */ /* 0x001fe40007ffe0ff */
[----:B------:R-:W0:Y:S02]  /*11170*/  SHFL.IDX PT, R3, R0, 0x2, 0x1c1f ;  /* 0x005c1f0000037f89 */ /* 0x000e2400000e0000 */
[----:B------:R-:W-:Y:S02]  /*11180*/  ISETP.GE.AND P2, PT, R2, R7, PT ;  /* 0x000000070200720c */ /* 0x000fe40003f46270 */
[----:B------:R-:W-:Y:S04]  /*11190*/  SHFL.IDX PT, R0, R0, 0x3, 0x1c1f ;  /* 0x007c1f0000007f89 */ /* 0x000fe800000e0000 */
[----:B------:R-:W1:Y:S04]  /*111a0*/  SHFL.IDX PT, R2, R4, 0x2, 0x1c1f ;  /* 0x005c1f0004027f89 */ /* 0x000e6800000e0000 */
[----:B------:R-:W2:Y:S03]  /*111b0*/  SHFL.IDX PT, R4, R4, 0x3, 0x1c1f ;  /* 0x007c1f0004047f89 */ /* 0x000ea600000e0000 */
        /* <DEDUP_REMOVED lines=8> */
[----:B------:R-:W-:-:S05]  /*11240*/  @!P2 IADD3 R0, P1, R10, R0, RZ ;  /* 0x000000000a00a210 */ /* 0x000fca0007f3e0ff */
[----:B--2---:R-:W-:-:S04]  /*11250*/  @!P2 IMAD.X R2, RZ, RZ, R4, P1 ;  /* 0x000000ffff02a224 */ /* 0x004fc800008e0604 */
        /* <DEDUP_REMOVED lines=8> */
[----:B0-----:R-:W-:-:S04]  /*112e0*/  @!P2 IADD3 R2, P1, R10, R2, RZ ;  /* 0x000000020a02a210 */ /* 0x001fc80007f3e0ff */
[----:B------:R-:W-:-:S05]  /*112f0*/  @!P2 IADD3.X R0, RZ, R0, RZ, P1, !PT ;  /* 0x00000000ff00a210 */ /* 0x000fca0000ffe4ff */
[----:B------:R-:W-:-:S05]  /*11300*/  @!P2 IMAD.MOV.U32 R3, RZ, RZ, R0 ;  /* 0x000000ffff03a224 */ /* 0x000fca00078e0000 */
[----:B------:R0:W-:Y:S04]  /*11310*/  @!P2 LDGSTS.E.BYPASS.LTC128B.128 [R9+0xd000], desc[UR52][R2.64], !P0 ;  /* 0x0d0000000209afae */ /* 0x0001e8000c101d74 */
[----:B0-----:R0:W1:Y:S02]  /*11320*/  SHFL.IDX PT, R2, R5, 0x1, 0x1c1f ;  /* 0x003c1f0005027f89 */ /* 0x00106400000e0000 */
.L_x_15368:
        /* <DEDUP_REMOVED lines=10> */
.L_x_15267:
        /* <DEDUP_REMOVED lines=18> */
.L_x_15369:
[----:B------:R-:W-:Y:S05]  /*114f0*/  BSYNC B0 ;  /* 0x0000000000007941 */ /* 0x000fea0003800000 */
.L_x_15268:
[----:B------:R-:W-:-:S06]  /*11500*/  UISETP.GE.AND UP0, UPT, UR42, 0x2, UPT ;  /* 0x000000022a00788c */ /* 0x000fcc000bf06270 */
[----:B------:R-:W-:-:S13]  /*11510*/  PLOP3.LUT P0, PT, PT, PT, UP0, 0x80, 0x0 ;  /* 0x000000000000781c */ /* 0x000fda0003f0f008 */
[----:B------:R-:W-:Y:S05]  /*11520*/  @!P0 BRA `(.L_x_15270) ;  /* 0x00000014008c8947 */ /* 0x000fea0003800000 */
[----:B------:R-:W-:Y:S01]  /*11530*/  UIADD3 UR4, UR42, -0x2, URZ ;  /* 0xfffffffe2a047890 */ /* 0x000fe2000fffe03f */
[----:B------:R2:W5:Y:S04]  /*11540*/  LDL.LU R21, [R1+0x10] ;  /* 0x0000100001157983 */ /* 0x0005680000300800 */
[----:B------:R2:W5:Y:S01]  /*11550*/  LDL.LU R20, [R1+0x4] ;  /* 0x0000040001147983 */ /* 0x0005620000300800 */
[----:B------:R-:W-:-:S05]  /*11560*/  IMAD.U32 R0, RZ, RZ, UR4 ;  /* 0x00000004ff007e24 */ /* 0x000fca000f8e00ff */
[----:B------:R2:W-:Y:S02]  /*11570*/  STL [R1+0x8], R0 ;  /* 0x0000080001007387 */ /* 0x0005e40000100800 */
.L_x_15290:
[----:B------:R-:W3:Y:S01]  /*11580*/  LDL R11, [R1+0x1c] ;  /* 0x00001c00010b7983 */ /* 0x000ee20000100800 */
[----:B----4-:R-:W4:Y:S03]  /*11590*/  LDC R2, c[0x0][0x430] ;  /* 0x00010c00ff027b82 */ /* 0x010f260000000800 */
[----:B------:R-:W3:Y:S04]  /*115a0*/  LDL R8, [R1+0xc] ;  /* 0x00000c0001087983 */ /* 0x000ee80000100800 */
[----:B------:R-:W3:Y:S01]  /*115b0*/  LDL.LU R12, [R1+0x8] ;  /* 0x00000800010c7983 */ /* 0x000ee20000300800 */
[----:B------:R-:W-:Y:S01]  /*115c0*/  MOV R9, 0xa0 ;  /* 0x000000a000097802 */ /* 0x000fe20000000f00 */
        /* <DEDUP_REMOVED lines=24> */
[----:B0-----:R-:W-:-:S04]  /*11750*/  @P0 IMAD.HI.U32 R5, R7, R5, RZ ;  /* 0x0000000507050227 */ /* 0x001fc800078e00ff */
[----:B-1----:R-:W-:-:S04]  /*11760*/  @P0 IMAD.HI.U32 R3, R9, R3, RZ ;  /* 0x0000000309030227 */ /* 0x002fc800078e00ff */
[----:B------:R-:W-:Y:S01]  /*11770*/  IMAD.MOV.U32 R2, RZ, RZ, R7 ;  /* 0x000000ffff027224 */ /* 0x000fe200078e0007 */
[----:B--2---:R-:W-:Y:S01]  /*11780*/  @P0 SHF.R.U32.HI R2, RZ, R4, R5 ;  /* 0x00000004ff020219 */ /* 0x004fe20000011605 */
[----:B------:R-:W-:Y:S01]  /*11790*/  IMAD.MOV.U32 R6, RZ, RZ, R9 ;  /* 0x000000ffff067224 */ /* 0x000fe200078e0009 */
[----:B----4-:R-:W-:Y:S01]  /*117a0*/  @P0 SHF.R.U32.HI R6, RZ, R0, R3 ;  /* 0x00000000ff060219 */ /* 0x010fe20000011603 */
[----:B------:R-:W-:Y:S01]  /*117b0*/  IMAD R0, R11, UR6, RZ ;  /* 0x000000060b007c24 */ /* 0x000fe2000f8e02ff */
[----:B------:R-:W-:Y:S02]  /*117c0*/  SHF.R.S32.HI R3, RZ, 0x1f, R2 ;  /* 0x0000001fff037819 */ /* 0x000fe40000011402 */
[----:B------:R-:W-:Y:S01]  /*117d0*/  IADD3 R4, -R2, RZ, RZ ;  /* 0x000000ff02047210 */ /* 0x000fe20007ffe1ff */
        /* <DEDUP_REMOVED lines=11> */
[C---:B------:R-:W-:Y:S01]  /*11890*/  @!P1 LEA R10, P0, R2.reuse, UR8, 0x2 ;  /* 0x00000008020a9c11 */ /* 0x040fe2000f8010ff */
[----:B------:R-:W-:Y:S02]  /*118a0*/  IMAD.MOV.U32 R8, RZ, RZ, RZ ;  /* 0x000000ffff087224 */ /* 0x000fe400078e00ff */
[----:B0-----:R-:W-:Y:S01]  /*118b0*/  IMAD.MOV R5, RZ, RZ, -R6 ;  /* 0x000000ffff057224 */ /* 0x001fe200078e0a06 */
        /* <DEDUP_REMOVED lines=19> */
.L_x_15271:
[----:B------:R-:W-:Y:S01]  /*119f0*/  IMAD R0, R6, 0x8, R22 ;  /* 0x0000000806007824 */ /* 0x000fe200078e0216 */
[----:B------:R-:W-:Y:S01]  /*11a00*/  SHF.L.U32 R2, R2, 0x1f, RZ ;  /* 0x0000001f02027819 */ /* 0x000fe200000006ff */
[----:B------:R-:W-:Y:S01]  /*11a10*/  BSSY B0, `(.L_x_15272) ;  /* 0x0000005000007945 */ /* 0x000fe20003800000 */
[----:B------:R-:W-:Y:S02]  /*11a20*/  SHF.R.S32.HI R28, RZ, 0x1f, R7 ;  /* 0x0000001fff1c7819 */ /* 0x000fe40000011407 */
[----:B------:R-:W0:Y:S01]  /*11a30*/  SYNCS.PHASECHK.TRANS64.TRYWAIT P0, [R0+URZ+0x13280], R2 ;  /* 0x01328002000075a7 */ /* 0x000e22000800017f */
[----:B------:R1:W-:Y:S02]  /*11a40*/  STL [R1], R2 ;  /* 0x0000000201007387 */ /* 0x0003e40000100800 */
[----:B01----:R-:W-:Y:S05]  /*11a50*/  @!P0 BRA `(.L_x_15273) ;  /* 0x0000004000848947 */ /* 0x003fea0003800000 */
.L_x_15370:
[----:B------:R-:W-:Y:S05]  /*11a60*/  BSYNC B0 ;  /* 0x0000000000007941 */ /* 0x000fea0003800000 */
.L_x_15272:
        /* <DEDUP_REMOVED lines=17> */
[----:B------:R-:W-:-:S04]  /*11b80*/  IMAD R5, R4, UR7, R5 ;  /* 0x0000000704057c24 */ /* 0x000fc8000f8e0205 */
[----:B------:R-:W-:Y:S02]  /*11b90*/  IMAD.IADD R3, R3, 0x1, R5 ;  /* 0x0000000103037824 */ /* 0x000fe400078e0205 */
        /* <DEDUP_REMOVED lines=44> */
[----:B0-----:R-:W-:-:S04]  /*11e60*/  IADD3 R2, P0, R11, R2, RZ ;  /* 0x000000020b027210 */ /* 0x001fc80007f1e0ff */
[----:B------:R-:W-:-:S05]  /*11e70*/  IADD3.X R3, RZ, R10, RZ, P0, !PT ;  /* 0x0000000aff037210 */ /* 0x000fca00007fe4ff */
[----:B------:R0:W-:Y:S04]  /*11e80*/  LDGSTS.E.BYPASS.LTC128B.128 [R6+0x7800], desc[UR52][R2.64], !P2 ;  /* 0x0780000002067fae */ /* 0x0001e8000d101d74 */
[----:B0-----:R0:W1:Y:S02]  /*11e90*/  SHFL.IDX PT, R2, R19, RZ, 0x1c1f ;  /* 0x001c1fff13027589 */ /* 0x00106400000e0000 */
.L_x_15382:
        /* <DEDUP_REMOVED lines=11> */
.L_x_15275:
        /* <DEDUP_REMOVED lines=11> */
.L_x_15276:
[----:B------:R1:W-:Y:S01]  /*12000*/  SYNCS.ARRIVE.TRANS64.A1T0 RZ, [R0+URZ+0x13270], RZ ;  /* 0x013270ff00ff79a7 */ /* 0x0003e2000810003f */
[----:B------:R-:W-:Y:S05]  /*12010*/  @!P3 BRA `(.L_x_15277) ;  /* 0x000000000004b947 */ /* 0x000fea0003800000 */
[----:B------:R-:W-:Y:S01]  /*12020*/  BPT.TRAP 0x1 ;  /* 0x000000040000795c */ /* 0x000fe20000300000 */
.L_x_15277:
[----:B------:R-:W2:Y:S01]  /*12030*/  LDL R2, [R1] ;  /* 0x0000000001027983 */ /* 0x000ea20000100800 */
[----:B------:R-:W-:Y:S01]  /*12040*/  BSSY B0, `(.L_x_15278) ;  /* 0x0000003000007945 */ /* 0x000fe20003800000 */
[----:B--2---:R-:W2:Y:S03]  /*12050*/  SYNCS.PHASECHK.TRANS64.TRYWAIT P0, [R0+URZ+0x13240], R2 ;  /* 0x01324002000075a7 */ /* 0x004ea6000800017f */
[----:B--2---:R-:W-:Y:S05]  /*12060*/  @!P0 BRA `(.L_x_15279) ;  /* 0x0000004000b48947 */ /* 0x004fea0003800000 */
.L_x_15383:
[----:B------:R-:W-:Y:S05]  /*12070*/  BSYNC B0 ;  /* 0x0000000000007941 */ /* 0x000fea0003800000 */
.L_x_15278:
        /* <DEDUP_REMOVED lines=14> */
[----:B------:R-:W-:Y:S02]  /*12160*/  IMAD.MOV.U32 R4, RZ, RZ, R2 ;  /* 0x000000ffff047224 */ /* 0x000fe400078e0002 */
[----:B------:R-:W-:Y:S01]  /*12170*/  IMAD.WIDE.U32 R2, R9, UR4, RZ ;  /* 0x0000000409027c25 */ /* 0x000fe2000f8e00ff */
[----:B------:R-:W-:-:S03]  /*12180*/  ULDC.64 UR4, c[0x0][0x308] ;  /* 0x0000c20000047ab9 */ /* 0x000fc60000000a00 */
[----:B------:R-:W-:Y:S01]  /*12190*/  IMAD.WIDE.U32 R4, R18, UR4, R4 ;  /* 0x0000000412047c25 */ /* 0x000fe2000f8e0004 */
[----:B------:R-:W-:-:S03]  /*121a0*/  IADD3 R3, R3, R7, RZ ;  /* 0x0000000703037210 */ /* 0x000fc60007ffe0ff */
[----:B------:R-:W-:Y:S02]  /*121b0*/  IMAD R7, R26, UR6, RZ ;  /* 0x000000061a077c24 */ /* 0x000fe4000f8e02ff */
[----:B------:R-:W-:-:S04]  /*121c0*/  IMAD.WIDE.U32 R2, R8, UR6, R2 ;  /* 0x0000000608027c25 */ /* 0x000fc8000f8e0002 */
[----:B------:R-:W-:Y:S01]  /*121d0*/  IMAD R7, R8, UR7, R7 ;  /* 0x0000000708077c24 */ /* 0x000fe2000f8e0207 */
[----:B------:R-:W-:-:S03]  /*121e0*/  ULDC.64 UR6, c[0x0][0x2e8] ;  /* 0x0000ba0000067ab9 */ /* 0x000fc60000000a00 */
        /* <DEDUP_REMOVED lines=36> */
.L_x_15395:
[----:B---3--:R-:W-:-:S04]  /*12430*/  IADD3 R2, P0, R10, R2, RZ ;  /* 0x000000020a027210 */ /* 0x008fc80007f1e0ff */
[----:B------:R-:W-:Y:S02]  /*12440*/  IADD3.X R3, RZ, R5, RZ, P0, !PT ;  /* 0x00000005ff037210 */ /* 0x000fe400007fe4ff */
[----:B------:R-:W-:-:S03]  /*12450*/  PLOP3.LUT P0, PT, PT, PT, PT, 0x80, 0x0 ;  /* 0x000000000000781c */ /* 0x000fc60003f0f070 */
[----:B------:R-:W-:Y:S01]  /*12460*/  @!PT LDS RZ, [RZ] ;  /* 0x00000000fffff984 */ /* 0x000fe20000000800 */
[----:B------:R-:W-:Y:S01]  /*12470*/  @!PT LDS RZ, [RZ] ;  /* 0x00000000fffff984 */ /* 0x000fe20000000800 */
[----:B------:R-:W-:Y:S01]  /*12480*/  @!PT LDS RZ, [RZ] ;  /* 0x00000000fffff984 */ /* 0x000fe20000000800 */
[----:B------:R3:W-:Y:S01]  /*12490*/  LDGSTS.E.BYPASS.LTC128B.128 [R6+0x10000], desc[UR52][R2.64], !P2 ;  /* 0x1000000002067fae */ /* 0x0007e2000d101d74 */
[----:B------:R-:W-:-:S09]  /*124a0*/  NOP ;  /* 0x0000000000007918 */ /* 0x000fd20000000000 */
.L_x_15281:
        /* <DEDUP_REMOVED lines=11> */
.L_x_15282:
[----:B------:R1:W-:Y:S02]  /*12560*/  SYNCS.ARRIVE.TRANS64.A1T0 RZ, [R0+URZ+0x13230], RZ ;  /* 0x013230ff00ff79a7 */ /* 0x0003e4000810003f */
[----:B-1----:R-:W-:-:S05]  /*12570*/  IMAD.U32 R0, RZ, RZ, UR47 ;  /* 0x0000002fff007e24 */ /* 0x002fca000f8e00ff */
[----:B------:R-:W-:-:S13]  /*12580*/  ISETP.NE.AND P0, PT, R0, 0x3, PT ;  /* 0x000000030000780c */ /* 0x000fda0003f05270 */
[----:B------:R-:W-:Y:S05]  /*12590*/  @!P0 BRA `(.L_x_15283) ;  /* 0x0000000000048947 */ /* 0x000fea0003800000 */
[----:B------:R-:W-:Y:S01]  /*125a0*/  BPT.TRAP 0x1 ;  /* 0x000000040000795c */ /* 0x000fe20000300000 */
.L_x_15283:
[----:B------:R-:W-:Y:S01]  /*125b0*/  LOP3.LUT R0, R21, 0x1, RZ, 0x3c, !PT ;  /* 0x0000000115007812 */ /* 0x000fe200078e3cff */
[----:B------:R-:W-:Y:S01]  /*125c0*/  IMAD R2, R20, 0x8, R22 ;  /* 0x0000000814027824 */ /* 0x000fe200078e0216 */
[----:B------:R-:W-:Y:S02]  /*125d0*/  BSSY B0, `(.L_x_15284) ;  /* 0x0000004000007945 */ /* 0x000fe40003800000 */
[----:B------:R-:W-:-:S04]  /*125e0*/  SHF.L.U32 R0, R0, 0x1f, RZ ;  /* 0x0000001f00007819 */ /* 0x000fc800000006ff */
[----:B------:R-:W1:Y:S02]  /*125f0*/  SYNCS.PHASECHK.TRANS64.TRYWAIT P2, [R2+URZ+0x13270], R0 ;  /* 0x01327000020075a7 */ /* 0x000e64000804017f */
[----:B-1----:R-:W-:Y:S05]  /*12600*/  @!P2 BRA `(.L_x_15285) ;  /* 0x0000004000c0a947 */ /* 0x002fea0003800000 */
.L_x_15396:
[----:B------:R-:W-:Y:S05]  /*12610*/  BSYNC B0 ;  /* 0x0000000000007941 */ /* 0x000fea0003800000 */
.L_x_15284:
[----:B------:R-:W-:-:S05]  /*12620*/  IMAD.U32 R3, RZ, RZ, UR46 ;  /* 0x0000002eff037e24 */ /* 0x000fca000f8e00ff */
[----:B------:R-:W-:-:S13]  /*12630*/  ISETP.NE.AND P2, PT, R3, 0x3, PT ;  /* 0x000000030300780c */ /* 0x000fda0003f45270 */
[----:B------:R-:W-:Y:S05]  /*12640*/  @!P2 BRA `(.L_x_15286) ;  /* 0x000000000004a947 */ /* 0x000fea0003800000 */
[----:B------:R-:W-:Y:S01]  /*12650*/  BPT.TRAP 0x1 ;  /* 0x000000040000795c */ /* 0x000fe20000300000 */
.L_x_15286:
[----:B------:R-:W-:Y:S01]  /*12660*/  SHF.L.U32 R3, R21, 0x1f, RZ ;  /* 0x0000001f15037819 */ /* 0x000fe200000006ff */
[----:B-1----:R-:W-:-:S03]  /*12670*/  IMAD R0, R20, 0x2800, RZ ;  /* 0x0000280014007824 */ /* 0x002fc600078e02ff */
[----:B------:R-:W1:Y:S02]  /*12680*/  SYNCS.PHASECHK.TRANS64.TRYWAIT P2, [R2+URZ+0x13260], R3 ;  /* 0x01326003020075a7 */ /* 0x000e64000804017f */
[----:B-1----:R-:W-:Y:S05]  /*12690*/  @!P2 BRA `(.L_x_15287) ;  /* 0x0000004000b0a947 */ /* 0x002fea0003800000 */
.L_x_15397:
        /* <DEDUP_REMOVED lines=38> */
[----:B------:R-:W-:Y:S02]  /*12900*/  LOP3.LUT R3, R3, R24, RZ, 0xfc, !PT ;  /* 0x0000001803037212 */ /* 0x000fe400078efcff */
[----:B------:R-:W-:-:S03]  /*12910*/  IADD3 R4, R22, R4, RZ ;  /* 0x0000000416047210 */ /* 0x000fc60007ffe0ff */
[----:B------:R-:W-:-:S03]  /*12920*/  IMAD.IADD R3, R23, 0x1, R3 ;  /* 0x0000000117037824 */ /* 0x000fc600078e0203 */
        /* <DEDUP_REMOVED lines=24> */
.L_x_15288:
[----:B--2---:R2:W-:Y:S01]  /*12ab0*/  SYNCS.ARRIVE.TRANS64.A1T0 RZ, [R2+URZ+0x13250], RZ ;  /* 0x013250ff02ff79a7 */ /* 0x0045e2000810003f */
[----:B------:R-:W-:Y:S06]  /*12ac0*/  BAR.SYNC.DEFER_BLOCKING 0x2, 0x80 ;  /* 0x0082000000007b1d */ /* 0x000fec0000010000 */
[----:B------:R-:W-:Y:S05]  /*12ad0*/  @!P0 BRA `(.L_x_15289) ;  /* 0x0000000000048947 */ /* 0x000fea0003800000 */
[----:B------:R-:W-:Y:S01]  /*12ae0*/  BPT.TRAP 0x1 ;  /* 0x000000040000795c */ /* 0x000fe20000300000 */
.L_x_15289:
[----:B-1----:R-:W3:Y:S01]  /*12af0*/  LDL R0, [R1+0x20] ;  /* 0x0000200001007983 */ /* 0x002ee20000100800 */
[----:B--2---:R-:W-:-:S03]  /*12b00*/  VIADD R2, R2, 0x13280 ;  /* 0x0001328002027836 */ /* 0x004fc60000000000 */
[----:B------:R4:W5:Y:S04]  /*12b10*/  LDL R21, [R1+0x10] ;  /* 0x0000100001157983 */ /* 0x0009680000100800 */
[----:B------:R4:W5:Y:S01]  /*12b20*/  LDL R20, [R1+0x4] ;  /* 0x0000040001147983 */ /* 0x0009620000100800 */
[----:B---3--:R-:W-:-:S04]  /*12b30*/  PRMT R2, R0, 0x654, R2 ;  /* 0x0000065400027816 */ /* 0x008fc80000000002 */
[----:B------:R4:W-:Y:S01]  /*12b40*/  SYNCS.ARRIVE.TRANS64.RED.A1T0 RZ, [R2+URZ], RZ ;  /* 0x000000ff02ff79a7 */ /* 0x0009e2000810043f */
[----:B------:R-:W-:Y:S05]  /*12b50*/  @P1 BRA `(.L_x_15290) ;  /* 0xffffffe800881947 */ /* 0x000fea000383ffff */
.L_x_15270:
[----:B------:R-:W4:Y:S01]  /*12b60*/  S2R R0, SR_TID.X ;  /* 0x0000000000007919 */ /* 0x000f220000002100 */
[----:B------:R-:W-:Y:S01]  /*12b70*/  BSSY B0, `(.L_x_15291) ;  /* 0x0000012000007945 */ /* 0x000fe20003800000 */
[----:B----4-:R-:W-:Y:S02]  /*12b80*/  LOP3.LUT R2, R0, 0x7f, RZ, 0xc0, !PT ;  /* 0x0000007f00027812 */ /* 0x010fe400078ec0ff */
[----:B------:R-:W-:Y:S02]  /*12b90*/  MOV R0, UR47 ;  /* 0x0000002f00007c02 */ /* 0x000fe40008000f00 */
        /* <DEDUP_REMOVED lines=15> */
.L_x_15292:
[----:B------:R-:W-:Y:S05]  /*12c90*/  BSYNC B0 ;  /* 0x0000000000007941 */ /* 0x000fea0003800000 */
.L_x_15291:
[----:B------:R-:W-:Y:S05]  /*12ca0*/  @!P0 BRA `(.L_x_15293) ;  /* 0x0000000000048947 */ /* 0x000fea0003800000 */
[----:B------:R-:W-:Y:S01]  /*12cb0*/  BPT.TRAP 0x1 ;  /* 0x000000040000795c */ /* 0x000fe20000300000 */
.L_x_15293:
[----:B------:R-:W1:Y:S04]  /*12cc0*/  LDL R2, [R1+0x10] ;  /* 0x0000100001027983 */ /* 0x000e680000100800 */
[----:B------:R-:W2:Y:S01]  /*12cd0*/  LDL R0, [R1+0x4] ;  /* 0x0000040001007983 */ /* 0x000ea20000100800 */
[----:B------:R-:W-:Y:S01]  /*12ce0*/  BSSY B0, `(.L_x_15294) ;  /* 0x0000006000007945 */ /* 0x000fe20003800000 */
[----:B-1----:R-:W-:-:S04]  /*12cf0*/  LOP3.LUT R3, R2, 0x1, RZ, 0x3c, !PT ;  /* 0x0000000102037812 */ /* 0x002fc800078e3cff */
[----:B------:R-:W-:Y:S01]  /*12d00*/  SHF.L.U32 R3, R3, 0x1f, RZ ;  /* 0x0000001f03037819 */ /* 0x000fe200000006ff */
[----:B--2---:R-:W-:-:S04]  /*12d10*/  IMAD R0, R0, 0x8, R22 ;  /* 0x0000000800007824 */ /* 0x004fc800078e0216 */
[----:B------:R-:W1:Y:S02]  /*12d20*/  SYNCS.PHASECHK.TRANS64.TRYWAIT P1, [R0+URZ+0x13270], R3 ;  /* 0x01327003000075a7 */ /* 0x000e64000802017f */
[----:B-1----:R-:W-:Y:S05]  /*12d30*/  @!P1 BRA `(.L_x_15295) ;  /* 0x0000003c001c9947 */ /* 0x002fea0003800000 */
.L_x_15398:
[----:B------:R-:W-:Y:S05]  /*12d40*/  BSYNC B0 ;  /* 0x0000000000007941 */ /* 0x000fea0003800000 */
.L_x_15294:
[----:B------:R-:W-:-:S05]  /*12d50*/  IMAD.U32 R2, RZ, RZ, UR46 ;  /* 0x0000002eff027e24 */ /* 0x000fca000f8e00ff */
[----:B------:R-:W-:-:S13]  /*12d60*/  ISETP.NE.AND P1, PT, R2, 0x3, PT ;  /* 0x000000030200780c */ /* 0x000fda0003f25270 */
[----:B------:R-:W-:Y:S05]  /*12d70*/  @!P1 BRA `(.L_x_15296) ;  /* 0x0000000000049947 */ /* 0x000fea0003800000 */
[----:B------:R-:W-:Y:S01]  /*12d80*/  BPT.TRAP 0x1 ;  /* 0x000000040000795c */ /* 0x000fe20000300000 */
.L_x_15296:
[----:B------:R-:W1:Y:S02]  /*12d90*/  LDL R2, [R1+0x10] ;  /* 0x0000100001027983 */ /* 0x000e640000100800 */
[----:B-1----:R-:W-:-:S04]  /*12da0*/  SHF.L.U32 R3, R2, 0x1f, RZ ;  /* 0x0000001f02037819 */ /* 0x002fc800000006ff */
[----:B------:R-:W1:Y:S02]  /*12db0*/  SYNCS.PHASECHK.TRANS64.TRYWAIT P1, [R0+URZ+0x13260], R3 ;  /* 0x01326003000075a7 */ /* 0x000e64000802017f */
[----:B-1----:R-:W-:Y:S05]  /*12dc0*/  @!P1 BRA `(.L_x_15297) ;  /* 0x0000003c000c9947 */ /* 0x002fea0003800000 */
.L_x_15399:
        /* <DEDUP_REMOVED lines=21> */
[----:B------:R-:W-:Y:S01]  /*12f20*/  LOP3.LUT R4, R3, R24, RZ, 0xfc, !PT ;  /* 0x0000001803047212 */ /* 0x000fe200078efcff */
[----:B------:R-:W-:Y:S01]  /*12f30*/  VIADD R3, R2, 0x1000 ;  /* 0x0000100002037836 */ /* 0x000fe20000000000 */
[----:B------:R-:W-:-:S02]  /*12f40*/  PRMT R10, R6, 0x6420, R7 ;  /* 0x00006420060a7816 */ /* 0x000fc40000000007 */
[----:B------:R-:W-:Y:S02]  /*12f50*/  PRMT R11, R6, 0x7531, R7 ;  /* 0x00007531060b7816 */ /* 0x000fe40000000007 */
[----:B------:R-:W-:Y:S02]  /*12f60*/  LOP3.LUT R5, R3, R25, RZ, 0xfc, !PT ;  /* 0x0000001903057212 */ /* 0x000fe400078efcff */
[----:B------:R-:W-:-:S03]  /*12f70*/  IADD3 R13, R23, R4, RZ ;  /* 0x00000004170d7210 */ /* 0x000fc60007ffe0ff */
[----:B------:R-:W-:Y:S02]  /*12f80*/  IMAD.IADD R6, R22, 0x1, R5 ;  /* 0x0000000116067824 */ /* 0x000fe400078e0205 */
[----:B------:R-:W-:Y:S04]  /*12f90*/  STSM.16.M88.4 [R13], R8 ;  /* 0x000000080d007844 */ /* 0x000fe80000000200 */
[----:B------:R-:W0:Y:S02]  /*12fa0*/  LDSM.16.MT88.4 R4, [R6+0x6000] ;  /* 0x006000000604783b */ /* 0x000e240000004200 */
[C-C-:B0-----:R-:W-:Y:S02]  /*12fb0*/  PRMT R8, R4.reuse, 0x6420, R5.reuse ;  /* 0x0000642004087816 */ /* 0x141fe40000000005 */
[----:B------:R-:W-:-:S02]  /*12fc0*/  PRMT R9, R4, 0x7531, R5 ;  /* 0x0000753104097816 */ /* 0x000fc40000000005 */
[----:B------:R-:W-:Y:S01]  /*12fd0*/  LOP3.LUT R4, R3, R24, RZ, 0xfc, !PT ;  /* 0x0000001803047212 */ /* 0x000fe200078efcff */
[----:B------:R-:W-:Y:S01]  /*12fe0*/  VIADD R3, R2, 0x1800 ;  /* 0x0000180002037836 */ /* 0x000fe20000000000 */
[C-C-:B------:R-:W-:Y:S02]  /*12ff0*/  PRMT R10, R6.reuse, 0x6420, R7.reuse ;  /* 0x00006420060a7816 */ /* 0x140fe40000000007 */
[----:B------:R-:W-:Y:S01]  /*13000*/  PRMT R11, R6, 0x7531, R7 ;  /* 0x00007531060b7816 */ /* 0x000fe20000000007 */
[----:B------:R-:W-:Y:S01]  /*13010*/  IMAD.IADD R12, R23, 0x1, R4 ;  /* 0x00000001170c7824 */ /* 0x000fe200078e0204 */
[----:B------:R-:W-:Y:S02]  /*13020*/  LOP3.LUT R5, R3, R25, RZ, 0xfc, !PT ;  /* 0x0000001903057212 */ /* 0x000fe400078efcff */
[----:B------:R-:W-:Y:S02]  /*13030*/  IADD3 R2, R2, 0x2000, RZ ;  /* 0x0000200002027810 */ /* 0x000fe40007ffe0ff */
[----:B------:R-:W-:Y:S01]  /*13040*/  STSM.16.M88.4 [R12], R8 ;  /* 0x000000080c007844 */ /* 0x000fe20000000200 */
[----:B------:R-:W-:-:S06]  /*13050*/  IMAD.IADD R7, R22, 0x1, R5 ;  /* 0x0000000116077824 */ /* 0x000fcc00078e0205 */
        /* <DEDUP_REMOVED lines=26> */
.L_x_15298:
[----:B-1----:R1:W-:Y:S01]  /*13200*/  SYNCS.ARRIVE.TRANS64.A1T0 RZ, [R0+URZ+0x13250], RZ ;  /* 0x013250ff00ff79a7 */ /* 0x0023e2000810003f */
[----:B------:R-:W-:Y:S06]  /*13210*/  BAR.SYNC.DEFER_BLOCKING 0x2, 0x80 ;  /* 0x0082000000007b1d */ /* 0x000fec0000010000 */
[----:B------:R-:W-:Y:S05]  /*13220*/  @!P0 BRA `(.L_x_15299) ;  /* 0x0000000000048947 */ /* 0x000fea0003800000 */
[----:B------:R-:W-:Y:S01]  /*13230*/  BPT.TRAP 0x1 ;  /* 0x000000040000795c */ /* 0x000fe20000300000 */
.L_x_15299:
        /* <DEDUP_REMOVED lines=12> */
.L_x_15240:
[----:B------:R-:W-:Y:S05]  /*13300*/  BSYNC B7 ;  /* 0x0000000000077941 */ /* 0x000fea0003800000 */
.L_x_15238:
        /* <DEDUP_REMOVED lines=13> */
.L_x_15300:
[----:B------:R-:W1:Y:S01]  /*133e0*/  S2R R0, SR_TID.X ;  /* 0x0000000000007919 */ /* 0x000e620000002100 */
[----:B------:R-:W-:Y:S01]  /*133f0*/  ULDC UR4, c[0x0][0xc3c] ;  /* 0x00030f0000047ab9 */ /* 0x000fe20000000800 */
[----:B------:R-:W-:Y:S01]  /*13400*/  IMAD.MOV.U32 R17, RZ, RZ, RZ ;  /* 0x000000ffff117224 */ /* 0x000fe200078e00ff */
[----:B-1----:R-:W-:-:S04]  /*13410*/  LOP3.LUT R6, R0, 0x1f, RZ, 0xc0, !PT ;  /* 0x0000001f00067812 */ /* 0x002fc800078ec0ff */
        /* <DEDUP_REMOVED lines=34> */
[----:B------:R-:W-:Y:S05]  /*13640*/  @P6 BRA `(.L_x_15302) ;  /* 0x0000000000946947 */ /* 0x000fea0003800000 */
.L_x_15306:
        /* <DEDUP_REMOVED lines=14> */
.L_x_15305:
[----:B------:R-:W-:Y:S05]  /*13730*/  BSYNC B0 ;  /* 0x0000000000007941 */ /* 0x000fea0003800000 */
.L_x_15304:
        /* <DEDUP_REMOVED lines=16> */
[----:B------:R-:W0:Y:S02]  /*13840*/  SHFL.IDX PT, R9, R6, 0x1f, 0x1f ;  /* 0x03e01f0006097f89 */ /* 0x000e2400000e0000 */
[----:B0-----:R-:W-:-:S04]  /*13850*/  IMAD R9, R9, R0, RZ ;  /* 0x0000000009097224 */ /* 0x001fc800078e02ff */
[----:B------:R-:W-:-:S05]  /*13860*/  IMAD.IADD R4, R9, 0x1, R4 ;  /* 0x0000000109047824 */ /* 0x000fca00078e0204 */
[----:B------:R-:W-:-:S13]  /*13870*/  ISETP.GT.AND P6, PT, R4, R5, PT ;  /* 0x000000050400720c */ /* 0x000fda0003fc4270 */
[----:B------:R-:W-:Y:S05]  /*13880*/  @!P6 BRA `(.L_x_15306) ;  /* 0xfffffffc0070e947 */ /* 0x000fea000383ffff */
[----:B------:R-:W-:-:S07]  /*13890*/  IMAD.MOV.U32 R7, RZ, RZ, R6 ;  /* 0x000000ffff077224 */ /* 0x000fce00078e0006 */
.L_x_15302:
        /* <DEDUP_REMOVED lines=22> */
[----:B------:R-:W-:-:S06]  /*13a00*/  UIADD3 UR4, UR6, -0x1, URZ ;  /* 0xffffffff06047890 */ /* 0x000fcc000fffe03f */
[----:B------:R-:W-:-:S06]  /*13a10*/  IMAD.U32 R16, RZ, RZ, UR4 ;  /* 0x00000004ff107e24 */ /* 0x000fcc000f8e00ff */
[----:B------:R2:W3:Y:S02]  /*13a20*/  SHFL.IDX PT, R16, R7, R16, 0x1f ;  /* 0x00001f1007107589 */ /* 0x0004e400000e0000 */
.L_x_15307:
[----:B-12---:R-:W-:Y:S02]  /*13a30*/  IMAD.MOV R7, RZ, RZ, -R3 ;  /* 0x000000ffff077224 */ /* 0x006fe400078e0a03 */
[----:B---3--:R-:W-:Y:S02]  /*13a40*/  IMAD R16, R16, R0, R9 ;  /* 0x0000000010107224 */ /* 0x008fe400078e0209 */
[----:B------:R-:W-:Y:S02]  /*13a50*/  IMAD R7, R7, R8, RZ ;  /* 0x0000000807077224 */ /* 0x000fe400078e02ff */
        /* <DEDUP_REMOVED lines=24> */
[----:B------:R-:W1:Y:S08]  /*13be0*/  I2F.RP R8, R6 ;  /* 0x0000000600087306 */ /* 0x000e700000209400 */
[----:B-1----:R-:W1:Y:S02]  /*13bf0*/  MUFU.RCP R8, R8 ;  /* 0x0000000800087308 */ /* 0x002e640000001000 */
[----:B-1----:R-:W-:Y:S01]  /*13c00*/  VIADD R2, R8, 0xffffffe ;  /* 0x0ffffffe08027836 */ /* 0x002fe20000000000 */
[----:B------:R-:W-:-:S05]  /*13c10*/  IABS R8, R4 ;  /* 0x0000000400087213 */ /* 0x000fca0000000000 */
[----:B------:R1:W2:Y:S02]  /*13c20*/  F2I.FTZ.U32.TRUNC.NTZ R3, R2 ;  /* 0x0000000200037305 */ /* 0x0002a4000021f000 */
[----:B-1----:R-:W-:Y:S01]  /*13c30*/  IMAD.MOV.U32 R2, RZ, RZ, RZ ;  /* 0x000000ffff027224 */ /* 0x002fe200078e00ff */
[----:B--2---:R-:W-:-:S05]  /*13c40*/  IADD3 R5, RZ, -R3, RZ ;  /* 0x80000003ff057210 */ /* 0x004fca0007ffe0ff */
        /* <DEDUP_REMOVED lines=22> */
.L_x_15303:
[----:B------:R-:W-:Y:S01]  /*13db0*/  IMAD.MOV.U32 R16, RZ, RZ, R5 ;  /* 0x000000ffff107224 */ /* 0x000fe200078e0005 */
[----:B------:R-:W-:Y:S01]  /*13dc0*/  ULDC UR40, c[0x0][0xc3c] ;  /* 0x00030f0000287ab9 */ /* 0x000fe20000000800 */
[----:B------:R-:W-:Y:S02]  /*13dd0*/  IMAD.MOV.U32 R17, RZ, RZ, RZ ;  /* 0x000000ffff117224 */ /* 0x000fe400078e00ff */
[----:B------:R-:W-:-:S07]  /*13de0*/  IMAD.MOV.U32 R18, RZ, RZ, RZ ;  /* 0x000000ffff127224 */ /* 0x000fce00078e00ff */
.L_x_15308:
        /* <DEDUP_REMOVED lines=12> */
.L_x_15301:
[----:B------:R-:W-:Y:S02]  /*13eb0*/  ULDC UR4, c[0x0][0xc3c] ;  /* 0x00030f0000047ab9 */ /* 0x000fe40000000800 */
[----:B------:R-:W-:-:S06]  /*13ec0*/  UISETP.GE.AND UP0, UPT, UR40, UR4, UPT ;  /* 0x000000042800728c */ /* 0x000fcc000bf06270 */
[----:B------:R-:W-:-:S13]  /*13ed0*/  PLOP3.LUT P0, PT, PT, PT, UP0, 0x80, 0x0 ;  /* 0x000000000000781c */ /* 0x000fda0003f0f008 */
[----:B------:R-:W-:Y:S05]  /*13ee0*/  @!P0 BRA `(.L_x_15309) ;  /* 0xffffffa800008947 */ /* 0x000fea000383ffff */
.L_x_15234:
[----:B------:R-:W2:Y:S01]  /*13ef0*/  LDL.LU R0, [R1+0x34] ;  /* 0x0000340001007983 */ /* 0x000ea20000300800 */
[----:B------:R-:W-:Y:S01]  /*13f00*/  BSSY B0, `(.L_x_15310) ;  /* 0x000000b000007945 */ /* 0x000fe20003800000 */
[----:B0-----:R-:W0:Y:S01]  /*13f10*/  S2R R5, SR_CgaCtaId ;  /* 0x0000000000057919 */ /* 0x001e220000008800 */
[----:B--2---:R-:W-:-:S04]  /*13f20*/  IADD3 R0, R0, 0x1, RZ ;  /* 0x0000000100007810 */ /* 0x004fc80007ffe0ff */
        /* <DEDUP_REMOVED lines=8> */
.L_x_15400:
[----:B------:R-:W-:Y:S05]  /*13fb0*/  BSYNC B0 ;  /* 0x0000000000007941 */ /* 0x000fea0003800000 */
.L_x_15310:
[----:B------:R-:W-:-:S03]  /*13fc0*/  UMOV UR4, 0xffffffff ;  /* 0xffffffff00047882 */ /* 0x000fc60000000000 */
[----:B------:R-:W-:Y:S05]  /*13fd0*/  BRA.DIV UR4, `(.L_x_15312) ;  /* 0x0000002a04b07947 */ /* 0x000fea000b800000 */
[----:B0-----:R-:W0:Y:S02]  /*13fe0*/  S2R R0, SR_TID.X ;  /* 0x0000000000007919 */ /* 0x001e240000002100 */
[----:B0-----:R-:W-:-:S04]  /*13ff0*/  SHF.R.U32.HI R0, RZ, 0x5, R0 ;  /* 0x00000005ff007819 */ /* 0x001fc80000011600 */
[----:B------:R-:W-:-:S05]  /*14000*/  LOP3.LUT R0, R0, 0x3, RZ, 0xc0, !PT ;  /* 0x0000000300007812 */ /* 0x000fca00078ec0ff */
[----:B------:R0:W1:Y:S02]  /*14010*/  SHFL.IDX PT, R14, R0, RZ, 0x1f ;  /* 0x00001fff000e7589 */ /* 0x00006400000e0000 */
.L_x_15403:
[----:B-1----:R-:W-:Y:S01]  /*14020*/  ISETP.NE.AND P0, PT, R14, RZ, PT ;  /* 0x000000ff0e00720c */ /* 0x002fe20003f05270 */
[----:B------:R-:W-:-:S12]  /*14030*/  BSSY B0, `(.L_x_15313) ;  /* 0x000002f000007945 */ /* 0x000fd80003800000 */
[----:B------:R-:W-:Y:S05]  /*14040*/  @P0 BRA `(.L_x_15314) ;  /* 0x0000000000b40947 */ /* 0x000fea0003800000 */
[----:B------:R-:W-:-:S03]  /*14050*/  UMOV UR4, 0xffffffff ;  /* 0xffffffff00047882 */ /* 0x000fc60000000000 */
[----:B------:R-:W-:Y:S05]  /*14060*/  BRA.DIV UR4, `(.L_x_15315) ;  /* 0x0000002a04c07947 */ /* 0x000fea000b800000 */
[----:B------:R-:W-:-:S13]  /*14070*/  ELECT P6, URZ, PT ;  /* 0x00000000003f782f */ /* 0x000fda00038c0000 */
.L_x_15406:
[----:B------:R-:W-:Y:S05]  /*14080*/  @!P6 BRA `(.L_x_15314) ;  /* 0x0000000000a4e947 */ /* 0x000fea0003800000 */
[----:B------:R-:W-:-:S06]  /*14090*/  ULOP3.LUT UR4, UR39, 0x2, URZ, 0xfc, !UPT ;  /* 0x0000000227047892 */ /* 0x000fcc000f8efc3f */
[----:B0-----:R-:W-:-:S05]  /*140a0*/  IMAD.U32 R0, RZ, RZ, UR4 ;  /* 0x00000004ff007e24 */ /* 0x001fca000f8e00ff */
[----:B------:R-:W-:-:S13]  /*140b0*/  ISETP.NE.AND P0, PT, R0, 0x3, PT ;  /* 0x000000030000780c */ /* 0x000fda0003f05270 */
[----:B------:R-:W-:Y:S05]  /*140c0*/  @!P0 BRA `(.L_x_15316) ;  /* 0x0000000000048947 */ /* 0x000fea0003800000 */
[----:B------:R-:W-:Y:S01]  /*140d0*/  BPT.TRAP 0x1 ;  /* 0x000000040000795c */ /* 0x000fe20000300000 */
.L_x_15316:
        /* <DEDUP_REMOVED lines=9> */
.L_x_15407:
[----:B------:R-:W2:Y:S01]  /*14170*/  LDL.LU R6, [R1+0x10] ;  /* 0x0000100001067983 */ /* 0x000ea20000300800 */
[----:B------:R-:W-:Y:S02]  /*14180*/  SEL R0, R0, RZ, P2 ;  /* 0x000000ff00007207 */ /* 0x000fe40001000000 */
[----:B--2---:R-:W-:Y:S01]  /*14190*/  LOP3.LUT R2, R6, R2, RZ, 0x3c, !PT ;  /* 0x0000000206027212 */ /* 0x004fe200078e3cff */
[----:B------:R-:W-:Y:S06]  /*141a0*/  @!P0 BRA `(.L_x_15318) ;  /* 0x0000000000048947 */ /* 0x000fec0003800000 */
[----:B------:R-:W-:Y:S01]  /*141b0*/  BPT.TRAP 0x1 ;  /* 0x000000040000795c */ /* 0x000fe20000300000 */
.L_x_15318:
[----:B------:R-:W-:Y:S01]  /*141c0*/  IMAD R5, R0, 0x8, R5 ;  /* 0x0000000800057824 */ /* 0x000fe200078e0205 */
[----:B------:R-:W-:-:S04]  /*141d0*/  SHF.L.U32 R0, R2, 0x1f, RZ ;  /* 0x0000001f02007819 */ /* 0x000fc800000006ff */
[----:B------:R-:W1:Y:S02]  /*141e0*/  SYNCS.PHASECHK.TRANS64.TRYWAIT P1, [R5+URZ+0x13240], R0 ;  /* 0x01324000050075a7 */ /* 0x000e64000802017f */
[----:B-1----:R-:W-:Y:S05]  /*141f0*/  @!P1 BRA `(.L_x_15319) ;  /* 0x0000002800909947 */ /* 0x002fea0003800000 */
.L_x_15408:
[----:B------:R-:W-:Y:S05]  /*14200*/  @!P0 BRA `(.L_x_15320) ;  /* 0x0000000000048947 */ /* 0x000fea0003800000 */
[----:B------:R-:W-:Y:S01]  /*14210*/  BPT.TRAP 0x1 ;  /* 0x000000040000795c */ /* 0x000fe20000300000 */
.L_x_15320:
[----:B------:R-:W2:Y:S02]  /*14220*/  SYNCS.PHASECHK.TRANS64.TRYWAIT P1, [R4+URZ+0x13260], R3 ;  /* 0x01326003040075a7 */ /* 0x000ea4000802017f */
[----:B--2---:R-:W-:Y:S05]  /*14230*/  @!P1 BRA `(.L_x_15321) ;  /* 0x0000002800949947 */ /* 0x004fea0003800000 */
.L_x_15409:
[----:B------:R-:W-:Y:S05]  /*14240*/  @!P0 BRA `(.L_x_15322) ;  /* 0x0000000000048947 */ /* 0x000fea0003800000 */
[----:B------:R-:W-:Y:S01]  /*14250*/  BPT.TRAP 0x1 ;  /* 0x000000040000795c */ /* 0x000fe20000300000 */
.L_x_15322:
[----:B------:R-:W3:Y:S02]  /*14260*/  SYNCS.PHASECHK.TRANS64.TRYWAIT P1, [R5+URZ+0x13260], R0 ;  /* 0x01326000050075a7 */ /* 0x000ee4000802017f */
[----:B---3--:R-:W-:Y:S05]  /*14270*/  @!P1 BRA `(.L_x_15323) ;  /* 0x0000002800989947 */ /* 0x008fea0003800000 */
.L_x_15410:
[----:B------:R-:W-:Y:S05]  /*14280*/  @!P0 BRA `(.L_x_15324) ;  /* 0x0000000000048947 */ /* 0x000fea0003800000 */
[----:B------:R-:W-:Y:S01]  /*14290*/  BPT.TRAP 0x1 ;  /* 0x000000040000795c */ /* 0x000fe20000300000 */
.L_x_15324:
[----:B------:R-:W4:Y:S02]  /*142a0*/  SYNCS.PHASECHK.TRANS64.TRYWAIT P1, [R4+URZ+0x13280], R3 ;  /* 0x01328003040075a7 */ /* 0x000f24000802017f */
[----:B----4-:R-:W-:Y:S05]  /*142b0*/  @!P1 BRA `(.L_x_15325) ;  /* 0x00000028009c9947 */ /* 0x010fea0003800000 */
.L_x_15411:
[----:B------:R-:W-:Y:S05]  /*142c0*/  @!P0 BRA `(.L_x_15326) ;  /* 0x0000000000048947 */ /* 0x000fea0003800000 */
[----:B------:R-:W-:Y:S01]  /*142d0*/  BPT.TRAP 0x1 ;  /* 0x000000040000795c */ /* 0x000fe20000300000 */
.L_x_15326:
[----:B------:R0:W0:Y:S02]  /*142e0*/  SYNCS.PHASECHK.TRANS64.TRYWAIT P0, [R5+URZ+0x13280], R0 ;  /* 0x01328000050075a7 */ /* 0x000024000800017f */
[----:B0-----:R-:W-:Y:S05]  /*142f0*/  @!P0 NANOSLEEP.SYNCS 0x989680 ;  /* 0x009896800000895d */ /* 0x001fea0003900000 */
[----:B------:R-:W0:Y:S02]  /*14300*/  @!P0 SYNCS.PHASECHK.TRANS64 P0, [R5+URZ+0x13280], R0 ;  /* 0x01328000050085a7 */ /* 0x000e24000800007f */
[----:B0-----:R-:W-:Y:S05]  /*14310*/  @!P0 BRA `(.L_x_15326) ;  /* 0xfffffffc00f08947 */ /* 0x001fea000383ffff */
.L_x_15314:
[----:B------:R-:W-:Y:S05]  /*14320*/  BSYNC B0 ;  /* 0x0000000000007941 */ /* 0x000fea0003800000 */
.L_x_15313:
[----:B------:R-:W-:Y:S05]  /*14330*/  EXIT ;  /* 0x000000000000794d */ /* 0x000fea0003800000 */
.L_x_15183:
[----:B0-----:R-:W-:-:S04]  /*14340*/  IMAD.U32 R3, RZ, RZ, UR45 ;  /* 0x0000002dff037e24 */ /* 0x001fc8000f8e00ff */
[----:B------:R0:W1:Y:S03]  /*14350*/  SYNCS.PHASECHK.TRANS64.TRYWAIT P1, [R3+URZ+0x13200], R6 ;  /* 0x01320006030075a7 */ /* 0x000066000802017f */
[----:B-1----:R-:W-:Y:S05]  /*14360*/  @!P1 NANOSLEEP.SYNCS 0x989680 ;  /* 0x009896800000995d */ /* 0x002fea0003900000 */
[----:B------:R-:W1:Y:S02]  /*14370*/  @!P1 SYNCS.PHASECHK.TRANS64 P1, [R3+URZ+0x13200], R6 ;  /* 0x01320006030095a7 */ /* 0x000e64000802007f */
[----:B-1----:R-:W-:Y:S05]  /*14380*/  @!P1 BRA `(.L_x_15183) ;  /* 0xfffffffc00ec9947 */ /* 0x002fea000383ffff */
[----:B------:R-:W-:Y:S05]  /*14390*/  BRA `(.L_x_15327) ;  /* 0xfffffed400807947 */ /* 0x000fea000383ffff */
.L_x_15187:
[----:B-1----:R1:W2:Y:S02]  /*143a0*/  SYNCS.PHASECHK.TRANS64.TRYWAIT P1, [R2+URZ+0x13230], R3 ;  /* 0x01323003020075a7 */ /* 0x0022a4000802017f */
[----:B--2---:R-:W-:Y:S05]  /*143b0*/  @!P1 NANOSLEEP.SYNCS 0x989680 ;  /* 0x009896800000995d */ /* 0x004fea0003900000 */
[----:B------:R-:W2:Y:S02]  /*143c0*/  @!P1 SYNCS.PHASECHK.TRANS64 P1, [R2+URZ+0x13230], R3 ;  /* 0x01323003020095a7 */ /* 0x000ea4000802007f */
[----:B--2---:R-:W-:Y:S05]  /*143d0*/  @!P1 BRA `(.L_x_15187) ;  /* 0xfffffffc00f09947 */ /* 0x004fea000383ffff */
[----:B------:R-:W-:Y:S05]  /*143e0*/  BRA `(.L_x_15186) ;  /* 0xfffffed4009c7947 */ /* 0x000fea000383ffff */
.L_x_15193:
[----:B-1----:R-:W-:-:S04]  /*143f0*/  MOV R8, UR21 ;  /* 0x0000001500087c02 */ /* 0x002fc80008000f00 */
[----:B------:R1:W2:Y:S03]  /*14400*/  SYNCS.PHASECHK.TRANS64.TRYWAIT P1, [R8+URZ+0x13230], R7 ;  /* 0x01323007080075a7 */ /* 0x0002a6000802017f */
[----:B--2---:R-:W-:Y:S05]  /*14410*/  @!P1 NANOSLEEP.SYNCS 0x989680 ;  /* 0x009896800000995d */ /* 0x004fea0003900000 */
[----:B------:R-:W2:Y:S02]  /*14420*/  @!P1 SYNCS.PHASECHK.TRANS64 P1, [R8+URZ+0x13230], R7 ;  /* 0x01323007080095a7 */ /* 0x000ea4000802007f */
[----:B--2---:R-:W-:Y:S05]  /*14430*/  @!P1 BRA `(.L_x_15193) ;  /* 0xfffffffc00ec9947 */ /* 0x004fea000383ffff */
[----:B------:R-:W-:Y:S05]  /*14440*/  BRA `(.L_x_15192) ;  /* 0xffffff0800bc7947 */ /* 0x000fea000383ffff */
.L_x_15197:
[----:B-1----:R-:W-:-:S04]  /*14450*/  IMAD.U32 R8, RZ, RZ, UR11 ;  /* 0x0000000bff087e24 */ /* 0x002fc8000f8e00ff */
[----:B------:R1:W2:Y:S03]  /*14460*/  SYNCS.PHASECHK.TRANS64.TRYWAIT P1, [R8+URZ+0x13250], R7 ;  /* 0x01325007080075a7 */ /* 0x0002a6000802017f */
[----:B--2---:R-:W-:Y:S05]  /*14470*/  @!P1 NANOSLEEP.SYNCS 0x989680 ;  /* 0x009896800000995d */ /* 0x004fea0003900000 */
[----:B------:R-:W2:Y:S02]  /*14480*/  @!P1 SYNCS.PHASECHK.TRANS64 P1, [R8+URZ+0x13250], R7 ;  /* 0x01325007080095a7 */ /* 0x000ea4000802007f */
[----:B--2---:R-:W-:Y:S05]  /*14490*/  @!P1 BRA `(.L_x_15197) ;  /* 0xfffffffc00ec9947 */ /* 0x004fea000383ffff */
[----:B------:R-:W-:Y:S05]  /*144a0*/  BRA `(.L_x_15196) ;  /* 0xffffff0c00c87947 */ /* 0x000fea000383ffff */
.L_x_15205:
[----:B-1----:R-:W-:-:S04]  /*144b0*/  IMAD.U32 R8, RZ, RZ, UR6 ;  /* 0x00000006ff087e24 */ /* 0x002fc8000f8e00ff */
[----:B------:R1:W2:Y:S03]  /*144c0*/  SYNCS.PHASECHK.TRANS64.TRYWAIT P1, [R8+URZ+0x13230], R7 ;  /* 0x01323007080075a7 */ /* 0x0002a6000802017f */
[----:B--2---:R-:W-:Y:S05]  /*144d0*/  @!P1 NANOSLEEP.SYNCS 0x989680 ;  /* 0x009896800000995d */ /* 0x004fea0003900000 */
[----:B------:R-:W2:Y:S02]  /*144e0*/  @!P1 SYNCS.PHASECHK.TRANS64 P1, [R8+URZ+0x13230], R7 ;  /* 0x01323007080095a7 */ /* 0x000ea4000802007f */
[----:B--2---:R-:W-:Y:S05]  /*144f0*/  @!P1 BRA `(.L_x_15205) ;  /* 0xfffffffc00ec9947 */ /* 0x004fea000383ffff */
[----:B------:R-:W-:Y:S05]  /*14500*/  BRA `(.L_x_15204) ;  /* 0xffffff4000947947 */ /* 0x000fea000383ffff */
.L_x_15209:
[----:B-1----:R-:W-:-:S04]  /*14510*/  IMAD.U32 R8, RZ, RZ, UR11 ;  /* 0x0000000bff087e24 */ /* 0x002fc8000f8e00ff */
[----:B------:R1:W2:Y:S03]  /*14520*/  SYNCS.PHASECHK.TRANS64.TRYWAIT P1, [R8+URZ+0x13250], R7 ;  /* 0x01325007080075a7 */ /* 0x0002a6000802017f */
[----:B--2---:R-:W-:Y:S05]  /*14530*/  @!P1 NANOSLEEP.SYNCS 0x989680 ;  /* 0x009896800000995d */ /* 0x004fea0003900000 */
[----:B------:R-:W2:Y:S02]  /*14540*/  @!P1 SYNCS.PHASECHK.TRANS64 P1, [R8+URZ+0x13250], R7 ;  /* 0x01325007080095a7 */ /* 0x000ea4000802007f */
[----:B--2---:R-:W-:Y:S05]  /*14550*/  @!P1 BRA `(.L_x_15209) ;  /* 0xfffffffc00ec9947 */ /* 0x004fea000383ffff */
[----:B------:R-:W-:Y:S05]  /*14560*/  BRA `(.L_x_15208) ;  /* 0xffffff4400a07947 */ /* 0x000fea000383ffff */
.L_x_15216:
[----:B-1----:R-:W-:-:S04]  /*14570*/  IMAD.U32 R5, RZ, RZ, UR14 ;  /* 0x0000000eff057e24 */ /* 0x002fc8000f8e00ff */
[----:B------:R1:W2:Y:S03]  /*14580*/  SYNCS.PHASECHK.TRANS64.TRYWAIT P1, [R5+URZ+0x13250], R0 ;  /* 0x01325000050075a7 */ /* 0x0002a6000802017f */
[----:B--2---:R-:W-:Y:S05]  /*14590*/  @!P1 NANOSLEEP.SYNCS 0x989680 ;  /* 0x009896800000995d */ /* 0x004fea0003900000 */
[----:B------:R-:W2:Y:S02]  /*145a0*/  @!P1 SYNCS.PHASECHK.TRANS64 P1, [R5+URZ+0x13250], R0 ;  /* 0x01325000050095a7 */ /* 0x000ea4000802007f */
[----:B--2---:R-:W-:Y:S05]  /*145b0*/  @!P1 BRA `(.L_x_15216) ;  /* 0xfffffffc00ec9947 */ /* 0x004fea000383ffff */
[----:B------:R-:W-:Y:S05]  /*145c0*/  BRA `(.L_x_15215) ;  /* 0xffffff6c00647947 */ /* 0x000fea000383ffff */
.L_x_15249:
[----:B------:R-:W1:Y:S01]  /*145d0*/  S2R R21, SR_TID.X ;  /* 0x0000000000157919 */ /* 0x000e620000002100 */
[----:B------:R-:W-:Y:S01]  /*145e0*/  IMAD.MOV.U32 R12, RZ, RZ, RZ ;  /* 0x000000ffff0c7224 */ /* 0x000fe200078e00ff */
[----:B------:R-:W-:Y:S01]  /*145f0*/  MOV R11, 0x1f ;  /* 0x0000001f000b7802 */ /* 0x000fe20000000f00 */
[----:B------:R-:W-:Y:S01]  /*14600*/  IMAD.MOV.U32 R15, RZ, RZ, -0x1 ;  /* 0xffffffffff0f7424 */ /* 0x000fe200078e00ff */
[----:B-1----:R-:W-:-:S04]  /*14610*/  SHF.R.U32.HI R21, RZ, 0x5, R21 ;  /* 0x00000005ff157819 */ /* 0x002fc80000011615 */
[----:B------:R-:W-:-:S05]  /*14620*/  LOP3.LUT R21, R21, 0x3, RZ, 0xc0, !PT ;  /* 0x0000000315157812 */ /* 0x000fca00078ec0ff */
[----:B------:R-:W-:-:S07]  /*14630*/  IMAD.MOV.U32 R13, RZ, RZ, R21 ;  /* 0x000000ffff0d7224 */ /* 0x000fce00078e0015 */
[----:B0-2---:R-:W-:Y:S05]  /*14640*/  WARPSYNC.COLLECTIVE R15, `(.L_x_15328) ;  /* 0x000000000f087348 */ /* 0x005fea0003c00000 */
[----:B------:R1:W3:Y:S02]  /*14650*/  SHFL.IDX P6, R14, R13, R12, R11 ;  /* 0x0000000c0d0e7389 */ /* 0x0002e400000c000b */
[----:B0123--:R-:W-:Y:S01]  /*14660*/  ENDCOLLECTIVE ;  /* 0x000000000000791b */ /* 0x00ffe20003800000 */
.L_x_15328:
[----:B------:R-:W-:Y:S05]  /*14670*/  BRA `(.L_x_15329) ;  /* 0xffffffac00b87947 */ /* 0x000fea000383ffff */
.L_x_15252:
[----:B0-----:R-:W2:Y:S02]  /*14680*/  LDL R0, [R1+0x28] ;  /* 0x0000280001007983 */ /* 0x001ea40000100800 */
[----:B--2---:R0:W1:Y:S02]  /*14690*/  SYNCS.PHASECHK.TRANS64.TRYWAIT P0, [R7+URZ+0x13280], R0 ;  /* 0x01328000070075a7 */ /* 0x004064000800017f */
[----:B-1----:R-:W-:Y:S05]  /*146a0*/  @!P0 NANOSLEEP.SYNCS 0x989680 ;  /* 0x009896800000895d */ /* 0x002fea0003900000 */
[----:B------:R-:W1:Y:S02]  /*146b0*/  @!P0 SYNCS.PHASECHK.TRANS64 P0, [R7+URZ+0x13280], R0 ;  /* 0x01328000070085a7 */ /* 0x000e64000800007f */
[----:B-1----:R-:W-:Y:S05]  /*146c0*/  @!P0 BRA `(.L_x_15252) ;  /* 0xfffffffc00ec8947 */ /* 0x002fea000383ffff */
[----:B------:R-:W-:Y:S05]  /*146d0*/  BRA `(.L_x_15330) ;  /* 0xffffffb000f87947 */ /* 0x000fea000383ffff */
.L_x_15253:
        /* <DEDUP_REMOVED lines=8> */
.L_x_15332:
[----:B------:R-:W-:Y:S05]  /*14760*/  BSYNC B0 ;  /* 0x0000000000007941 */ /* 0x000fea0003800000 */
.L_x_15331:
        /* <DEDUP_REMOVED lines=8> */
.L_x_15333:
[----:B------:R-:W-:-:S05]  /*147f0*/  IMAD.MOV.U32 R10, RZ, RZ, R14 ;  /* 0x000000ffff0a7224 */ /* 0x000fca00078e000e */
[----:B------:R-:W-:-:S05]  /*14800*/  IADD3 R20, P1, R20, R10, RZ ;  /* 0x0000000a14147210 */ /* 0x000fca0007f3e0ff */
[----:B------:R-:W-:Y:S02]  /*14810*/  IMAD.X R21, RZ, RZ, R3, P1 ;  /* 0x000000ffff157224 */ /* 0x000fe400008e0603 */
[----:B------:R-:W-:Y:S02]  /*14820*/  IMAD.IADD R3, R22, 0x1, R19 ;  /* 0x0000000116037824 */ /* 0x000fe400078e0213 */
[----:B------:R0:W5:Y:S01]  /*14830*/  LDL.LU R19, [R1+0x18] ;  /* 0x0000180001137983 */ /* 0x0001620000300800 */
[----:B------:R-:W-:Y:S01]  /*14840*/  MOV R13, R2 ;  /* 0x00000002000d7202 */ /* 0x000fe20000000f00 */
[----:B------:R-:W-:Y:S01]  /*14850*/  IMAD.MOV.U32 R12, RZ, RZ, 0x1 ;  /* 0x00000001ff0c7424 */ /* 0x000fe200078e00ff */
[C---:B------:R-:W-:Y:S02]  /*14860*/  ISETP.LT.OR P1, PT, R8.reuse, 0x1, P0 ;  /* 0x000000010800780c */ /* 0x040fe40000721670 */
[----:B------:R-:W-:-:S13]  /*14870*/  ISETP.GE.AND P2, PT, R8, 0x81, PT ;  /* 0x000000810800780c */ /* 0x000fda0003f46270 */
[----:B0----5:R-:W-:Y:S05]  /*14880*/  WARPSYNC.COLLECTIVE R15, `(.L_x_15334) ;  /* 0x000000000f087348 */ /* 0x021fea0003c00000 */
[----:B------:R1:W2:Y:S02]  /*14890*/  SHFL.IDX P6, R14, R13, R12, R11 ;  /* 0x0000000c0d0e7389 */ /* 0x0002a400000c000b */
[----:B012--5:R-:W-:Y:S01]  /*148a0*/  ENDCOLLECTIVE ;  /* 0x000000000000791b */ /* 0x027fe20003800000 */
.L_x_15334:
[C---:B------:R-:W-:Y:S02]  /*148b0*/  ISETP.GE.AND P4, PT, R8.reuse, 0x21, PT ;  /* 0x000000210800780c */ /* 0x040fe40003f86270 */
        /* <DEDUP_REMOVED lines=11> */
.L_x_15335:
[----:B------:R-:W-:Y:S01]  /*14970*/  MOV R13, R2 ;  /* 0x00000002000d7202 */ /* 0x000fe20000000f00 */
[----:B------:R-:W-:Y:S02]  /*14980*/  IMAD.MOV.U32 R12, RZ, RZ, R14 ;  /* 0x000000ffff0c7224 */ /* 0x000fe400078e000e */
[----:B------:R-:W-:-:S05]  /*14990*/  IMAD.SHL.U32 R21, R21, 0x10, RZ ;  /* 0x0000001015157824 */ /* 0x000fca00078e00ff */
        /* <DEDUP_REMOVED lines=8> */
.L_x_15336:
        /* <DEDUP_REMOVED lines=10> */
.L_x_15337:
        /* <DEDUP_REMOVED lines=10> */
.L_x_15338:
        /* <DEDUP_REMOVED lines=11> */
.L_x_15339:
[----:B------:R-:W-:Y:S01]  /*14c10*/  IMAD.SHL.U32 R10, R10, 0x10, RZ ;  /* 0x000000100a0a7824 */ /* 0x000fe200078e00ff */
[----:B------:R-:W-:Y:S01]  /*14c20*/  MOV R13, R26 ;  /* 0x0000001a000d7202 */ /* 0x000fe20000000f00 */
[----:B------:R-:W-:-:S03]  /*14c30*/  IMAD.MOV.U32 R12, RZ, RZ, RZ ;  /* 0x000000ffff0c7224 */ /* 0x000fc600078e00ff */
[----:B------:R-:W-:Y:S01]  /*14c40*/  LOP3.LUT R10, R10, 0x30, RZ, 0xc0, !PT ;  /* 0x000000300a0a7812 */ /* 0x000fe200078ec0ff */
[----:B------:R-:W-:-:S07]  /*14c50*/  IMAD.MOV.U32 R0, RZ, RZ, R14 ;  /* 0x000000ffff007224 */ /* 0x000fce00078e000e */
[----:B------:R-:W-:Y:S05]  /*14c60*/  WARPSYNC.COLLECTIVE R15, `(.L_x_15340) ;  /* 0x000000000f087348 */ /* 0x000fea0003c00000 */
[----:B------:R0:W1:Y:S02]  /*14c70*/  SHFL.IDX P6, R14, R13, R12, R11 ;  /* 0x0000000c0d0e7389 */ /* 0x00006400000c000b */
[----:B01----:R-:W-:Y:S01]  /*14c80*/  ENDCOLLECTIVE ;  /* 0x000000000000791b */ /* 0x003fe20003800000 */
.L_x_15340:
        /* <DEDUP_REMOVED lines=13> */
.L_x_15341:
[----:B------:R-:W-:Y:S01]  /*14d60*/  IMAD.MOV.U32 R10, RZ, RZ, R14 ;  /* 0x000000ffff0a7224 */ /* 0x000fe200078e000e */
[----:B------:R-:W-:-:S04]  /*14d70*/  LOP3.LUT R19, R19, 0xffffffef, RZ, 0xc0, !PT ;  /* 0xffffffef13137812 */ /* 0x000fc800078ec0ff */
[----:B------:R-:W-:-:S05]  /*14d80*/  @P2 LOP3.LUT R19, R19, 0x10, RZ, 0xfc, !PT ;  /* 0x0000001013132812 */ /* 0x000fca00078efcff */
[----:B------:R0:W-:Y:S01]  /*14d90*/  STL [R1+0x18], R19 ;  /* 0x0000181301007387 */ /* 0x0001e20000100800 */
[----:B------:R-:W-:Y:S05]  /*14da0*/  BRA `(.L_x_15342) ;  /* 0xffffffb000bc7947 */ /* 0x000fea000383ffff */
.L_x_15258:
[----:B----4-:R-:W4:Y:S02]  /*14db0*/  LDL R0, [R1+0x28] ;  /* 0x0000280001007983 */ /* 0x010f240000100800 */
[----:B----4-:R4:W0:Y:S02]  /*14dc0*/  SYNCS.PHASECHK.TRANS64.TRYWAIT P0, [R7+URZ+0x13240], R0 ;  /* 0x01324000070075a7 */ /* 0x010824000800017f */
[----:B0-----:R-:W-:Y:S05]  /*14dd0*/  @!P0 NANOSLEEP.SYNCS 0x989680 ;  /* 0x009896800000895d */ /* 0x001fea0003900000 */
[----:B------:R-:W0:Y:S02]  /*14de0*/  @!P0 SYNCS.PHASECHK.TRANS64 P0, [R7+URZ+0x13240], R0 ;  /* 0x01324000070085a7 */ /* 0x000e24000800007f */
[----:B0-----:R-:W-:Y:S05]  /*14df0*/  @!P0 BRA `(.L_x_15258) ;  /* 0xfffffffc00ec8947 */ /* 0x001fea000383ffff */
[----:B------:R-:W-:Y:S05]  /*14e00*/  BRA `(.L_x_15343) ;  /* 0xffffffb4001c7947 */ /* 0x000fea000383ffff */
.L_x_15259:
[----:B------:R-:W-:Y:S01]  /*14e10*/  BSSY B0, `(.L_x_15344) ;  /* 0x0000008000007945 */ /* 0x000fe20003800000 */
[----:B------:R-:W-:Y:S01]  /*14e20*/  IMAD.MOV.U32 R13, RZ, RZ, R0 ;  /* 0x000000ffff0d7224 */ /* 0x000fe200078e0000 */
[----:B------:R-:W-:Y:S01]  /*14e30*/  MOV R11, 0x1c1f ;  /* 0x00001c1f000b7802 */ /* 0x000fe20000000f00 */
[----:B------:R-:W-:Y:S02]  /*14e40*/  IMAD.MOV.U32 R12, RZ, RZ, RZ ;  /* 0x000000ffff0c7224 */ /* 0x000fe400078e00ff */
[----:B------:R-:W-:-:S07]  /*14e50*/  IMAD.MOV.U32 R15, RZ, RZ, -0x1 ;  /* 0xffffffffff0f7424 */ /* 0x000fce00078e00ff */
[----:B01----:R-:W-:Y:S05]  /*14e60*/  WARPSYNC.COLLECTIVE R15, `(.L_x_15345) ;  /* 0x000000000f087348 */ /* 0x003fea0003c00000 */
[----:B-1----:R1:W2:Y:S02]  /*14e70*/  SHFL.IDX P6, R14, R13, R12, R11 ;  /* 0x0000000c0d0e7389 */ /* 0x0022a400000c000b */
[----:B012---:R-:W-:Y:S01]  /*14e80*/  ENDCOLLECTIVE ;  /* 0x000000000000791b */ /* 0x007fe20003800000 */
.L_x_15345:
[----:B------:R-:W-:Y:S05]  /*14e90*/  BSYNC B0 ;  /* 0x0000000000007941 */ /* 0x000fea0003800000 */
.L_x_15344:
[----:B------:R-:W0:Y:S01]  /*14ea0*/  S2R R19, SR_TID.X ;  /* 0x0000000000137919 */ /* 0x000e220000002100 */
[----:B------:R-:W-:Y:S01]  /*14eb0*/  IMAD.MOV.U32 R13, RZ, RZ, R2 ;  /* 0x000000ffff0d7224 */ /* 0x000fe200078e0002 */
[----:B------:R-:W-:Y:S01]  /*14ec0*/  MOV R15, 0xffffffff ;  /* 0xffffffff000f7802 */ /* 0x000fe20000000f00 */
[----:B------:R-:W-:Y:S01]  /*14ed0*/  IMAD.MOV.U32 R12, RZ, RZ, RZ ;  /* 0x000000ffff0c7224 */ /* 0x000fe200078e00ff */
[----:B------:R-:W1:Y:S01]  /*14ee0*/  LDC R9, c[0x0][0x2f4] ;  /* 0x0000bd00ff097b82 */ /* 0x000e620000000800 */
[----:B------:R-:W-:Y:S02]  /*14ef0*/  IMAD.MOV.U32 R11, RZ, RZ, 0x1c1f ;  /* 0x00001c1fff0b7424 */ /* 0x000fe400078e00ff */
[----:B------:R-:W-:-:S07]  /*14f00*/  IMAD.MOV.U32 R4, RZ, RZ, R14 ;  /* 0x000000ffff047224 */ /* 0x000fce00078e000e */
[----:B01----:R-:W-:Y:S05]  /*14f10*/  WARPSYNC.COLLECTIVE R15, `(.L_x_15346) ;  /* 0x000000000f087348 */ /* 0x003fea0003c00000 */
[----:B------:R2:W3:Y:S02]  /*14f20*/  SHFL.IDX P6, R14, R13, R12, R11 ;  /* 0x0000000c0d0e7389 */ /* 0x0004e400000c000b */
[----:B0123--:R-:W-:Y:S01]  /*14f30*/  ENDCOLLECTIVE ;  /* 0x000000000000791b */ /* 0x00ffe20003800000 */
.L_x_15346:
[----:B------:R-:W-:Y:S02]  /*14f40*/  IMAD.MOV.U32 R13, RZ, RZ, R0 ;  /* 0x000000ffff0d7224 */ /* 0x000fe400078e0000 */
[----:B------:R-:W-:Y:S02]  /*14f50*/  IMAD.MOV.U32 R12, RZ, RZ, 0x1 ;  /* 0x00000001ff0c7424 */ /* 0x000fe400078e00ff */
[----:B------:R-:W-:Y:S02]  /*14f60*/  IMAD.SHL.U32 R19, R19, 0x10, RZ ;  /* 0x0000001013137824 */ /* 0x000fe400078e00ff */
[----:B------:R-:W-:-:S07]  /*14f70*/  IMAD.MOV.U32 R5, RZ, RZ, R14 ;  /* 0x000000ffff057224 */ /* 0x000fce00078e000e */
[----:B------:R-:W-:Y:S05]  /*14f80*/  WARPSYNC.COLLECTIVE R15, `(.L_x_15347) ;  /* 0x000000000f087348 */ /* 0x000fea0003c00000 */
[----:B------:R0:W1:Y:S02]  /*14f90*/  SHFL.IDX P6, R14, R13, R12, R11 ;  /* 0x0000000c0d0e7389 */ /* 0x00006400000c000b */
[----:B01----:R-:W-:Y:S01]  /*14fa0*/  ENDCOLLECTIVE ;  /* 0x000000000000791b */ /* 0x003fe20003800000 */
.L_x_15347:
[----:B------:R-:W-:-:S04]  /*14fb0*/  LOP3.LUT R19, R19, 0x30, RZ, 0xc0, !PT ;  /* 0x0000003013137812 */ /* 0x000fc800078ec0ff */
[C---:B------:R-:W-:Y:S02]  /*14fc0*/  @P5 IADD3 R5, P0, R19.reuse, R5, RZ ;  /* 0x0000000513055210 */ /* 0x040fe40007f1e0ff */
[----:B------:R-:W-:-:S03]  /*14fd0*/  ISETP.GE.AND P2, PT, R19, R9, PT ;  /* 0x000000091300720c */ /* 0x000fc60003f46270 */
        /* <DEDUP_REMOVED lines=13> */
.L_x_15348:
[----:B------:R-:W-:Y:S02]  /*150b0*/  IMAD.MOV.U32 R13, RZ, RZ, R0 ;  /* 0x000000ffff0d7224 */ /* 0x000fe400078e0000 */
[----:B------:R-:W-:Y:S01]  /*150c0*/  IMAD.MOV.U32 R12, RZ, RZ, 0x2 ;  /* 0x00000002ff0c7424 */ /* 0x000fe200078e00ff */
[----:B------:R-:W-:-:S07]  /*150d0*/  MOV R5, R14 ;  /* 0x0000000e00057202 */ /* 0x000fce0000000f00 */
[----:B------:R-:W-:Y:S05]  /*150e0*/  WARPSYNC.COLLECTIVE R15, `(.L_x_15349) ;  /* 0x000000000f087348 */ /* 0x000fea0003c00000 */
[----:B------:R0:W1:Y:S02]  /*150f0*/  SHFL.IDX P6, R14, R13, R12, R11 ;  /* 0x0000000c0d0e7389 */ /* 0x00006400000c000b */
[----:B01----:R-:W-:Y:S01]  /*15100*/  ENDCOLLECTIVE ;  /* 0x000000000000791b */ /* 0x003fe20003800000 */
.L_x_15349:
        /* <DEDUP_REMOVED lines=14> */
.L_x_15350:
[----:B------:R-:W-:Y:S02]  /*151f0*/  IMAD.MOV.U32 R13, RZ, RZ, R0 ;  /* 0x000000ffff0d7224 */ /* 0x000fe400078e0000 */
[----:B------:R-:W-:Y:S02]  /*15200*/  IMAD.MOV.U32 R12, RZ, RZ, 0x3 ;  /* 0x00000003ff0c7424 */ /* 0x000fe400078e00ff */
[----:B------:R-:W-:-:S07]  /*15210*/  IMAD.MOV.U32 R5, RZ, RZ, R14 ;  /* 0x000000ffff057224 */ /* 0x000fce00078e000e */
[----:B------:R-:W-:Y:S05]  /*15220*/  WARPSYNC.COLLECTIVE R15, `(.L_x_15351) ;  /* 0x000000000f087348 */ /* 0x000fea0003c00000 */
[----:B------:R0:W1:Y:S02]  /*15230*/  SHFL.IDX P6, R14, R13, R12, R11 ;  /* 0x0000000c0d0e7389 */ /* 0x00006400000c000b */
[----:B01----:R-:W-:Y:S01]  /*15240*/  ENDCOLLECTIVE ;  /* 0x000000000000791b */ /* 0x003fe20003800000 */
.L_x_15351:
        /* <DEDUP_REMOVED lines=14> */
.L_x_15352:
[----:B------:R-:W-:Y:S02]  /*15330*/  IMAD.MOV.U32 R13, RZ, RZ, R6 ;  /* 0x000000ffff0d7224 */ /* 0x000fe400078e0006 */
[----:B------:R-:W-:Y:S02]  /*15340*/  IMAD.MOV.U32 R12, RZ, RZ, RZ ;  /* 0x000000ffff0c7224 */ /* 0x000fe400078e00ff */
[----:B------:R-:W-:-:S07]  /*15350*/  IMAD.MOV.U32 R2, RZ, RZ, R14 ;  /* 0x000000ffff027224 */ /* 0x000fce00078e000e */
[----:B------:R-:W-:Y:S05]  /*15360*/  WARPSYNC.COLLECTIVE R15, `(.L_x_15353) ;  /* 0x000000000f087348 */ /* 0x000fea0003c00000 */
[----:B------:R0:W1:Y:S02]  /*15370*/  SHFL.IDX P6, R14, R13, R12, R11 ;  /* 0x0000000c0d0e7389 */ /* 0x00006400000c000b */
[----:B01----:R-:W-:Y:S01]  /*15380*/  ENDCOLLECTIVE ;  /* 0x000000000000791b */ /* 0x003fe20003800000 */
.L_x_15353:
[----:B------:R-:W-:-:S04]  /*15390*/  @P1 IADD3 R2, P0, R19, R2, RZ ;  /* 0x0000000213021210 */ /* 0x000fc80007f1e0ff */
[----:B------:R-:W-:Y:S01]  /*153a0*/  @P1 MOV R4, R2 ;  /* 0x0000000200041202 */ /* 0x000fe20000000f00 */
        /* <DEDUP_REMOVED lines=11> */
.L_x_15354:
[----:B------:R-:W-:Y:S01]  /*15460*/  IMAD.MOV.U32 R4, RZ, RZ, R14 ;  /* 0x000000ffff047224 */ /* 0x000fe200078e000e */
[----:B------:R-:W-:Y:S06]  /*15470*/  BRA `(.L_x_15355) ;  /* 0xffffffb000a07947 */ /* 0x000fec000383ffff */
.L_x_15266:
[----:B------:R-:W-:Y:S01]  /*15480*/  MOV R13, R4 ;  /* 0x00000004000d7202 */ /* 0x000fe20000000f00 */
        /* <DEDUP_REMOVED lines=8> */
.L_x_15356:
[C---:B------:R-:W-:Y:S01]  /*15510*/  VIADD R8, R17.reuse, 0x20 ;  /* 0x0000002011087836 */ /* 0x040fe20000000000 */
[----:B------:R-:W-:Y:S01]  /*15520*/  ISETP.GE.AND P2, PT, R17, R7, PT ;  /* 0x000000071100720c */ /* 0x000fe20003f46270 */
[----:B------:R-:W-:Y:S02]  /*15530*/  IMAD.MOV.U32 R13, RZ, RZ, R0 ;  /* 0x000000ffff0d7224 */ /* 0x000fe400078e0000 */
[----:B------:R-:W-:-:S10]  /*15540*/  IMAD.MOV.U32 R2, RZ, RZ, R14 ;  /* 0x000000ffff027224 */ /* 0x000fd400078e000e */
[----:B------:R-:W-:Y:S05]  /*15550*/  WARPSYNC.COLLECTIVE R15, `(.L_x_15357) ;  /* 0x000000000f087348 */ /* 0x000fea0003c00000 */
[----:B------:R0:W1:Y:S02]  /*15560*/  SHFL.IDX P6, R14, R13, R12, R11 ;  /* 0x0000000c0d0e7389 */ /* 0x00006400000c000b */
[----:B01----:R-:W-:Y:S01]  /*15570*/  ENDCOLLECTIVE ;  /* 0x000000000000791b */ /* 0x003fe20003800000 */
.L_x_15357:
[----:B------:R-:W-:Y:S02]  /*15580*/  IMAD.MOV.U32 R13, RZ, RZ, R4 ;  /* 0x000000ffff0d7224 */ /* 0x000fe400078e0004 */
[----:B------:R-:W-:Y:S02]  /*15590*/  IMAD.MOV.U32 R12, RZ, RZ, 0x1 ;  /* 0x00000001ff0c7424 */ /* 0x000fe400078e00ff */
[----:B------:R-:W-:-:S07]  /*155a0*/  IMAD.MOV.U32 R3, RZ, RZ, R14 ;  /* 0x000000ffff037224 */ /* 0x000fce00078e000e */
[----:B------:R-:W-:Y:S05]  /*155b0*/  WARPSYNC.COLLECTIVE R15, `(.L_x_15358) ;  /* 0x000000000f087348 */ /* 0x000fea0003c00000 */
[----:B------:R0:W1:Y:S02]  /*155c0*/  SHFL.IDX P6, R14, R13, R12, R11 ;  /* 0x0000000c0d0e7389 */ /* 0x00006400000c000b */
[----:B01----:R-:W-:Y:S01]  /*155d0*/  ENDCOLLECTIVE ;  /* 0x000000000000791b */ /* 0x003fe20003800000 */
.L_x_15358:
        /* <DEDUP_REMOVED lines=15> */
.L_x_15359:
[----:B------:R-:W-:Y:S02]  /*156d0*/  IMAD.MOV.U32 R13, RZ, RZ, R4 ;  /* 0x000000ffff0d7224 */ /* 0x000fe400078e0004 */
[----:B------:R-:W-:Y:S02]  /*156e0*/  IMAD.MOV.U32 R12, RZ, RZ, 0x2 ;  /* 0x00000002ff0c7424 */ /* 0x000fe400078e00ff */
[----:B------:R-:W-:-:S07]  /*156f0*/  IMAD.MOV.U32 R3, RZ, RZ, R14 ;  /* 0x000000ffff037224 */ /* 0x000fce00078e000e */
[----:B------:R-:W-:Y:S05]  /*15700*/  WARPSYNC.COLLECTIVE R15, `(.L_x_15360) ;  /* 0x000000000f087348 */ /* 0x000fea0003c00000 */
[----:B------:R0:W1:Y:S02]  /*15710*/  SHFL.IDX P6, R14, R13, R12, R11 ;  /* 0x0000000c0d0e7389 */ /* 0x00006400000c000b */
[----:B01----:R-:W-:Y:S01]  /*15720*/  ENDCOLLECTIVE ;  /* 0x000000000000791b */ /* 0x003fe20003800000 */
.L_x_15360:
        /* <DEDUP_REMOVED lines=16> */
.L_x_15361:
[----:B------:R-:W-:Y:S02]  /*15830*/  IMAD.MOV.U32 R13, RZ, RZ, R4 ;  /* 0x000000ffff0d7224 */ /* 0x000fe400078e0004 */
[----:B------:R-:W-:Y:S02]  /*15840*/  IMAD.MOV.U32 R12, RZ, RZ, 0x3 ;  /* 0x00000003ff0c7424 */ /* 0x000fe400078e00ff */
[----:B------:R-:W-:-:S07]  /*15850*/  IMAD.MOV.U32 R3, RZ, RZ, R14 ;  /* 0x000000ffff037224 */ /* 0x000fce00078e000e */
[----:B------:R-:W-:Y:S05]  /*15860*/  WARPSYNC.COLLECTIVE R15, `(.L_x_15362) ;  /* 0x000000000f087348 */ /* 0x000fea0003c00000 */
[----:B------:R0:W1:Y:S02]  /*15870*/  SHFL.IDX P6, R14, R13, R12, R11 ;  /* 0x0000000c0d0e7389 */ /* 0x00006400000c000b */
[----:B01----:R-:W-:Y:S01]  /*15880*/  ENDCOLLECTIVE ;  /* 0x000000000000791b */ /* 0x003fe20003800000 */
.L_x_15362:
        /* <DEDUP_REMOVED lines=14> */
.L_x_15363:
[----:B------:R-:W-:-:S05]  /*15970*/  VIADD R2, R17, 0x60 ;  /* 0x0000006011027836 */ /* 0x000fca0000000000 */
[----:B------:R-:W-:Y:S01]  /*15980*/  ISETP.GE.AND P2, PT, R2, R7, PT ;  /* 0x000000070200720c */ /* 0x000fe20003f46270 */
[----:B------:R-:W-:Y:S02]  /*15990*/  IMAD.MOV.U32 R13, RZ, RZ, R6 ;  /* 0x000000ffff0d7224 */ /* 0x000fe400078e0006 */
[----:B------:R-:W-:Y:S02]  /*159a0*/  IMAD.MOV.U32 R12, RZ, RZ, RZ ;  /* 0x000000ffff0c7224 */ /* 0x000fe400078e00ff */
[----:B------:R-:W-:-:S08]  /*159b0*/  IMAD.MOV.U32 R0, RZ, RZ, R14 ;  /* 0x000000ffff007224 */ /* 0x000fd000078e000e */
[----:B------:R-:W-:Y:S05]  /*159c0*/  WARPSYNC.COLLECTIVE R15, `(.L_x_15364) ;  /* 0x000000000f087348 */ /* 0x000fea0003c00000 */
[----:B------:R0:W1:Y:S02]  /*159d0*/  SHFL.IDX P6, R14, R13, R12, R11 ;  /* 0x0000000c0d0e7389 */ /* 0x00006400000c000b */
[----:B01----:R-:W-:Y:S01]  /*159e0*/  ENDCOLLECTIVE ;  /* 0x000000000000791b */ /* 0x003fe20003800000 */
.L_x_15364:
[----:B------:R-:W-:-:S04]  /*159f0*/  @!P2 IADD3 R0, P1, R10, R0, RZ ;  /* 0x000000000a00a210 */ /* 0x000fc80007f3e0ff */
[----:B------:R-:W-:-:S05]  /*15a00*/  @!P2 IADD3.X R2, RZ, R4, RZ, P1, !PT ;  /* 0x00000004ff02a210 */ /* 0x000fca0000ffe4ff */
[----:B------:R-:W-:Y:S02]  /*15a10*/  @!P2 IMAD.MOV.U32 R3, RZ, RZ, R2 ;  /* 0x000000ffff03a224 */ /* 0x000fe400078e0002 */
[----:B------:R-:W-:Y:S02]  /*15a20*/  IMAD.MOV.U32 R13, RZ, RZ, R5 ;  /* 0x000000ffff0d7224 */ /* 0x000fe400078e0005 */
[----:B------:R-:W-:-:S05]  /*15a30*/  @!P2 IMAD.MOV.U32 R2, RZ, RZ, R0 ;  /* 0x000000ffff02a224 */ /* 0x000fca00078e0000 */
        /* <DEDUP_REMOVED lines=8> */
.L_x_15365:
[----:B------:R-:W-:-:S05]  /*15ac0*/  VIADD R3, R17, 0x80 ;  /* 0x0000008011037836 */ /* 0x000fca0000000000 */
[----:B------:R-:W-:Y:S01]  /*15ad0*/  ISETP.GE.AND P2, PT, R3, R7, PT ;  /* 0x000000070300720c */ /* 0x000fe20003f46270 */
[----:B------:R-:W-:Y:S02]  /*15ae0*/  IMAD.MOV.U32 R13, RZ, RZ, R6 ;  /* 0x000000ffff0d7224 */ /* 0x000fe400078e0006 */
[----:B------:R-:W-:Y:S01]  /*15af0*/  IMAD.MOV.U32 R12, RZ, RZ, 0x1 ;  /* 0x00000001ff0c7424 */ /* 0x000fe200078e00ff */
[----:B------:R-:W-:-:S09]  /*15b00*/  MOV R2, R14 ;  /* 0x0000000e00027202 */ /* 0x000fd20000000f00 */
[----:B------:R-:W-:Y:S05]  /*15b10*/  WARPSYNC.COLLECTIVE R15, `(.L_x_15366) ;  /* 0x000000000f087348 */ /* 0x000fea0003c00000 */
[----:B------:R0:W1:Y:S02]  /*15b20*/  SHFL.IDX P6, R14, R13, R12, R11 ;  /* 0x0000000c0d0e7389 */ /* 0x00006400000c000b */
[----:B01----:R-:W-:Y:S01]  /*15b30*/  ENDCOLLECTIVE ;  /* 0x000000000000791b */ /* 0x003fe20003800000 */
.L_x_15366:
[----:B------:R-:W-:-:S05]  /*15b40*/  @!P2 IADD3 R2, P1, R10, R2, RZ ;  /* 0x000000020a02a210 */ /* 0x000fca0007f3e0ff */
[----:B------:R-:W-:-:S04]  /*15b50*/  @!P2 IMAD.X R0, RZ, RZ, R0, P1 ;  /* 0x000000ffff00a224 */ /* 0x000fc800008e0600 */
[----:B------:R-:W-:Y:S01]  /*15b60*/  @!P2 IMAD.MOV.U32 R3, RZ, RZ, R0 ;  /* 0x000000ffff03a224 */ /* 0x000fe200078e0000 */
[----:B------:R-:W-:-:S04]  /*15b70*/  MOV R13, R5 ;  /* 0x00000005000d7202 */ /* 0x000fc80000000f00 */
        /* <DEDUP_REMOVED lines=8> */
.L_x_15367:
[----:B------:R-:W-:Y:S01]  /*15c00*/  IMAD.MOV.U32 R2, RZ, RZ, R14 ;  /* 0x000000ffff027224 */ /* 0x000fe200078e000e */
[----:B------:R-:W-:Y:S06]  /*15c10*/  BRA `(.L_x_15368) ;  /* 0xffffffb400c47947 */ /* 0x000fec000383ffff */
.L_x_15269:
[----:B-1----:R1:W2:Y:S02]  /*15c20*/  SYNCS.PHASECHK.TRANS64.TRYWAIT P0, [R22+URZ+0x13220], R3 ;  /* 0x01322003160075a7 */ /* 0x0022a4000800017f */
[----:B--2---:R-:W-:Y:S05]  /*15c30*/  @!P0 NANOSLEEP.SYNCS 0x989680 ;  /* 0x009896800000895d */ /* 0x004fea0003900000 */
[----:B------:R-:W2:Y:S02]  /*15c40*/  @!P0 SYNCS.PHASECHK.TRANS64 P0, [R22+URZ+0x13220], R3 ;  /* 0x01322003160085a7 */ /* 0x000ea4000800007f */
[----:B--2---:R-:W-:Y:S05]  /*15c50*/  @!P0 BRA `(.L_x_15269) ;  /* 0xfffffffc00f08947 */ /* 0x004fea000383ffff */
[----:B------:R-:W-:Y:S05]  /*15c60*/  BRA `(.L_x_15369) ;  /* 0xffffffb800207947 */ /* 0x000fea000383ffff */
.L_x_15273:
[----:B0-----:R-:W2:Y:S02]  /*15c70*/  LDL R2, [R1] ;  /* 0x0000000001027983 */ /* 0x001ea40000100800 */
[----:B--2---:R0:W1:Y:S02]  /*15c80*/  SYNCS.PHASECHK.TRANS64.TRYWAIT P0, [R0+URZ+0x13280], R2 ;  /* 0x01328002000075a7 */ /* 0x004064000800017f */
[----:B-1----:R-:W-:Y:S05]  /*15c90*/  @!P0 NANOSLEEP.SYNCS 0x989680 ;  /* 0x009896800000895d */ /* 0x002fea0003900000 */
[----:B------:R-:W1:Y:S02]  /*15ca0*/  @!P0 SYNCS.PHASECHK.TRANS64 P0, [R0+URZ+0x13280], R2 ;  /* 0x01328002000085a7 */ /* 0x000e64000800007f */
[----:B-1----:R-:W-:Y:S05]  /*15cb0*/  @!P0 BRA `(.L_x_15273) ;  /* 0xfffffffc00ec8947 */ /* 0x002fea000383ffff */
[----:B------:R-:W-:Y:S05]  /*15cc0*/  BRA `(.L_x_15370) ;  /* 0xffffffbc00647947 */ /* 0x000fea000383ffff */
.L_x_15274:
        /* <DEDUP_REMOVED lines=8> */
.L_x_15372:
[----:B------:R-:W-:Y:S05]  /*15d50*/  BSYNC B0 ;  /* 0x0000000000007941 */ /* 0x000fea0003800000 */
.L_x_15371:
        /* <DEDUP_REMOVED lines=10> */
.L_x_15373:
        /* <DEDUP_REMOVED lines=11> */
.L_x_15374:
        /* <DEDUP_REMOVED lines=10> */
.L_x_15375:
        /* <DEDUP_REMOVED lines=11> */
.L_x_15376:
        /* <DEDUP_REMOVED lines=10> */
.L_x_15377:
        /* <DEDUP_REMOVED lines=11> */
.L_x_15378:
        /* <DEDUP_REMOVED lines=10> */
.L_x_15379:
[----:B------:R-:W-:Y:S02]  /*161f0*/  IMAD.MOV.U32 R13, RZ, RZ, R17 ;  /* 0x000000ffff0d7224 */ /* 0x000fe400078e0011 */
[----:B------:R-:W-:Y:S02]  /*16200*/  IMAD.MOV.U32 R12, RZ, RZ, RZ ;  /* 0x000000ffff0c7224 */ /* 0x000fe400078e00ff */
[----:B------:R-:W-:Y:S02]  /*16210*/  IMAD.SHL.U32 R3, R3, 0x10, RZ ;  /* 0x0000001003037824 */ /* 0x000fe400078e00ff */
[----:B------:R-:W-:-:S07]  /*16220*/  IMAD.MOV.U32 R2, RZ, RZ, R14 ;  /* 0x000000ffff027224 */ /* 0x000fce00078e000e */
[----:B------:R-:W-:Y:S05]  /*16230*/  WARPSYNC.COLLECTIVE R15, `(.L_x_15380) ;  /* 0x000000000f087348 */ /* 0x000fea0003c00000 */
[----:B------:R0:W1:Y:S02]  /*16240*/  SHFL.IDX P6, R14, R13, R12, R11 ;  /* 0x0000000c0d0e7389 */ /* 0x00006400000c000b */
[----:B01----:R-:W-:Y:S01]  /*16250*/  ENDCOLLECTIVE ;  /* 0x000000000000791b */ /* 0x003fe20003800000 */
.L_x_15380:
        /* <DEDUP_REMOVED lines=12> */
.L_x_15381:
[----:B------:R-:W-:Y:S01]  /*16320*/  IMAD.MOV.U32 R2, RZ, RZ, R14 ;  /* 0x000000ffff027224 */ /* 0x000fe200078e000e */
[----:B------:R-:W-:Y:S06]  /*16330*/  BRA `(.L_x_15382) ;  /* 0xffffffb800d87947 */ /* 0x000fec000383ffff */
.L_x_15279:
[----:B--2---:R-:W2:Y:S02]  /*16340*/  LDL R2, [R1] ;  /* 0x0000000001027983 */ /* 0x004ea40000100800 */
[----:B--2---:R2:W3:Y:S02]  /*16350*/  SYNCS.PHASECHK.TRANS64.TRYWAIT P0, [R0+URZ+0x13240], R2 ;  /* 0x01324002000075a7 */ /* 0x0044e4000800017f */
[----:B---3--:R-:W-:Y:S05]  /*16360*/  @!P0 NANOSLEEP.SYNCS 0x989680 ;  /* 0x009896800000895d */ /* 0x008fea0003900000 */
[----:B------:R-:W3:Y:S02]  /*16370*/  @!P0 SYNCS.PHASECHK.TRANS64 P0, [R0+URZ+0x13240], R2 ;  /* 0x01324002000085a7 */ /* 0x000ee4000800007f */
[----:B---3--:R-:W-:Y:S05]  /*16380*/  @!P0 BRA `(.L_x_15279) ;  /* 0xfffffffc00ec8947 */ /* 0x008fea000383ffff */
[----:B------:R-:W-:Y:S05]  /*16390*/  BRA `(.L_x_15383) ;  /* 0xffffffbc00347947 */ /* 0x000fea000383ffff */
.L_x_15280:
        /* <DEDUP_REMOVED lines=8> */
.L_x_15385:
[----:B------:R-:W-:Y:S05]  /*16420*/  BSYNC B0 ;  /* 0x0000000000007941 */ /* 0x000fea0003800000 */
.L_x_15384:
        /* <DEDUP_REMOVED lines=8> */
.L_x_15386:
[----:B------:R-:W-:Y:S01]  /*164b0*/  IMAD.MOV.U32 R13, RZ, RZ, R8 ;  /* 0x000000ffff0d7224 */ /* 0x000fe200078e0008 */
[----:B------:R-:W-:Y:S01]  /*164c0*/  MOV R12, 0x1 ;  /* 0x00000001000c7802 */ /* 0x000fe20000000f00 */
[----:B------:R-:W-:-:S07]  /*164d0*/  IMAD.MOV.U32 R2, RZ, RZ, R14 ;  /* 0x000000ffff027224 */ /* 0x000fce00078e000e */
[----:B------:R-:W-:Y:S05]  /*164e0*/  WARPSYNC.COLLECTIVE R15, `(.L_x_15387) ;  /* 0x000000000f087348 */ /* 0x000fea0003c00000 */
[----:B------:R0:W1:Y:S02]  /*164f0*/  SHFL.IDX P6, R14, R13, R12, R11 ;  /* 0x0000000c0d0e7389 */ /* 0x00006400000c000b */
[----:B01----:R-:W-:Y:S01]  /*16500*/  ENDCOLLECTIVE ;  /* 0x000000000000791b */ /* 0x003fe20003800000 */
.L_x_15387:
        /* <DEDUP_REMOVED lines=11> */
.L_x_15388:
[----:B------:R-:W-:Y:S02]  /*165c0*/  IMAD.MOV.U32 R13, RZ, RZ, R8 ;  /* 0x000000ffff0d7224 */ /* 0x000fe400078e0008 */
[----:B------:R-:W-:Y:S02]  /*165d0*/  IMAD.MOV.U32 R12, RZ, RZ, 0x2 ;  /* 0x00000002ff0c7424 */ /* 0x000fe400078e00ff */
[----:B------:R-:W-:-:S07]  /*165e0*/  IMAD.MOV.U32 R2, RZ, RZ, R14 ;  /* 0x000000ffff027224 */ /* 0x000fce00078e000e */
[----:B------:R-:W-:Y:S05]  /*165f0*/  WARPSYNC.COLLECTIVE R15, `(.L_x_15389) ;  /* 0x000000000f087348 */ /* 0x000fea0003c00000 */
[----:B------:R0:W1:Y:S02]  /*16600*/  SHFL.IDX P6, R14, R13, R12, R11 ;  /* 0x0000000c0d0e7389 */ /* 0x00006400000c000b */
[----:B01----:R-:W-:Y:S01]  /*16610*/  ENDCOLLECTIVE ;  /* 0x000000000000791b */ /* 0x003fe20003800000 */
.L_x_15389:
        /* <DEDUP_REMOVED lines=11> */
.L_x_15390:
[----:B------:R-:W-:Y:S02]  /*166d0*/  IMAD.MOV.U32 R13, RZ, RZ, R8 ;  /* 0x000000ffff0d7224 */ /* 0x000fe400078e0008 */
[----:B------:R-:W-:Y:S02]  /*166e0*/  IMAD.MOV.U32 R12, RZ, RZ, 0x3 ;  /* 0x00000003ff0c7424 */ /* 0x000fe400078e00ff */
[----:B------:R-:W-:-:S07]  /*166f0*/  IMAD.MOV.U32 R2, RZ, RZ, R14 ;  /* 0x000000ffff027224 */ /* 0x000fce00078e000e */
[----:B------:R-:W-:Y:S05]  /*16700*/  WARPSYNC.COLLECTIVE R15, `(.L_x_15391) ;  /* 0x000000000f087348 */ /* 0x000fea0003c00000 */
[----:B------:R0:W1:Y:S02]  /*16710*/  SHFL.IDX P6, R14, R13, R12, R11 ;  /* 0x0000000c0d0e7389 */ /* 0x00006400000c000b */
[----:B01----:R-:W-:Y:S01]  /*16720*/  ENDCOLLECTIVE ;  /* 0x000000000000791b */ /* 0x003fe20003800000 */
.L_x_15391:
        /* <DEDUP_REMOVED lines=11> */
.L_x_15392:
[----:B------:R-:W-:Y:S02]  /*167e0*/  IMAD.MOV.U32 R13, RZ, RZ, R5 ;  /* 0x000000ffff0d7224 */ /* 0x000fe400078e0005 */
[----:B------:R-:W-:Y:S02]  /*167f0*/  IMAD.MOV.U32 R12, RZ, RZ, RZ ;  /* 0x000000ffff0c7224 */ /* 0x000fe400078e00ff */
[----:B------:R-:W-:-:S07]  /*16800*/  IMAD.MOV.U32 R2, RZ, RZ, R14 ;  /* 0x000000ffff027224 */ /* 0x000fce00078e000e */
[----:B------:R-:W-:Y:S05]  /*16810*/  WARPSYNC.COLLECTIVE R15, `(.L_x_15393) ;  /* 0x000000000f087348 */ /* 0x000fea0003c00000 */
[----:B------:R0:W1:Y:S02]  /*16820*/  SHFL.IDX P6, R14, R13, R12, R11 ;  /* 0x0000000c0d0e7389 */ /* 0x00006400000c000b */
[----:B01----:R-:W-:Y:S01]  /*16830*/  ENDCOLLECTIVE ;  /* 0x000000000000791b */ /* 0x003fe20003800000 */
.L_x_15393:
        /* <DEDUP_REMOVED lines=11> */
.L_x_15394:
[----:B------:R-:W-:Y:S01]  /*168f0*/  MOV R2, R14 ;  /* 0x0000000e00027202 */ /* 0x000fe20000000f00 */
[----:B------:R-:W-:Y:S06]  /*16900*/  BRA `(.L_x_15395) ;  /* 0xffffffb800c87947 */ /* 0x000fec000383ffff */
.L_x_15285:
[----:B-1----:R1:W3:Y:S02]  /*16910*/  SYNCS.PHASECHK.TRANS64.TRYWAIT P2, [R2+URZ+0x13270], R0 ;  /* 0x01327000020075a7 */ /* 0x0022e4000804017f */
[----:B---3--:R-:W-:Y:S05]  /*16920*/  @!P2 NANOSLEEP.SYNCS 0x989680 ;  /* 0x009896800000a95d */ /* 0x008fea0003900000 */
[----:B------:R-:W3:Y:S02]  /*16930*/  @!P2 SYNCS.PHASECHK.TRANS64 P2, [R2+URZ+0x13270], R0 ;  /* 0x013270000200a5a7 */ /* 0x000ee4000804007f */
[----:B---3--:R-:W-:Y:S05]  /*16940*/  @!P2 BRA `(.L_x_15285) ;  /* 0xfffffffc00f0a947 */ /* 0x008fea000383ffff */
[----:B------:R-:W-:Y:S05]  /*16950*/  BRA `(.L_x_15396) ;  /* 0xffffffbc002c7947 */ /* 0x000fea000383ffff */
.L_x_15287:
[----:B-1----:R1:W3:Y:S02]  /*16960*/  SYNCS.PHASECHK.TRANS64.TRYWAIT P2, [R2+URZ+0x13260], R3 ;  /* 0x01326003020075a7 */ /* 0x0022e4000804017f */
[----:B---3--:R-:W-:Y:S05]  /*16970*/  @!P2 NANOSLEEP.SYNCS 0x989680 ;  /* 0x009896800000a95d */ /* 0x008fea0003900000 */
[----:B------:R-:W3:Y:S02]  /*16980*/  @!P2 SYNCS.PHASECHK.TRANS64 P2, [R2+URZ+0x13260], R3 ;  /* 0x013260030200a5a7 */ /* 0x000ee4000804007f */
[----:B---3--:R-:W-:Y:S05]  /*16990*/  @!P2 BRA `(.L_x_15287) ;  /* 0xfffffffc00f0a947 */ /* 0x008fea000383ffff */
[----:B------:R-:W-:Y:S05]  /*169a0*/  BRA `(.L_x_15397) ;  /* 0xffffffbc003c7947 */ /* 0x000fea000383ffff */
.L_x_15295:
[----:B-1----:R1:W2:Y:S02]  /*169b0*/  SYNCS.PHASECHK.TRANS64.TRYWAIT P1, [R0+URZ+0x13270], R3 ;  /* 0x01327003000075a7 */ /* 0x0022a4000802017f */
[----:B--2---:R-:W-:Y:S05]  /*169c0*/  @!P1 NANOSLEEP.SYNCS 0x989680 ;  /* 0x009896800000995d */ /* 0x004fea0003900000 */
[----:B------:R-:W2:Y:S02]  /*169d0*/  @!P1 SYNCS.PHASECHK.TRANS64 P1, [R0+URZ+0x13270], R3 ;  /* 0x01327003000095a7 */ /* 0x000ea4000802007f */
[----:B--2---:R-:W-:Y:S05]  /*169e0*/  @!P1 BRA `(.L_x_15295) ;  /* 0xfffffffc00f09947 */ /* 0x004fea000383ffff */
[----:B------:R-:W-:Y:S05]  /*169f0*/  BRA `(.L_x_15398) ;  /* 0xffffffc000d07947 */ /* 0x000fea000383ffff */
.L_x_15297:
[----:B-1----:R1:W2:Y:S02]  /*16a00*/  SYNCS.PHASECHK.TRANS64.TRYWAIT P1, [R0+URZ+0x13260], R3 ;  /* 0x01326003000075a7 */ /* 0x0022a4000802017f */
[----:B--2---:R-:W-:Y:S05]  /*16a10*/  @!P1 NANOSLEEP.SYNCS 0x989680 ;  /* 0x009896800000995d */ /* 0x004fea0003900000 */
[----:B------:R-:W2:Y:S02]  /*16a20*/  @!P1 SYNCS.PHASECHK.TRANS64 P1, [R0+URZ+0x13260], R3 ;  /* 0x01326003000095a7 */ /* 0x000ea4000802007f */
[----:B--2---:R-:W-:Y:S05]  /*16a30*/  @!P1 BRA `(.L_x_15297) ;  /* 0xfffffffc00f09947 */ /* 0x004fea000383ffff */
[----:B------:R-:W-:Y:S05]  /*16a40*/  BRA `(.L_x_15399) ;  /* 0xffffffc000e07947 */ /* 0x000fea000383ffff */
.L_x_15311:
[----:B0-----:R0:W1:Y:S02]  /*16a50*/  SYNCS.PHASECHK.TRANS64.TRYWAIT P0, [R5+URZ+0x13220], R0 ;  /* 0x01322000050075a7 */ /* 0x001064000800017f */
[----:B-1----:R-:W-:Y:S05]  /*16a60*/  @!P0 NANOSLEEP.SYNCS 0x989680 ;  /* 0x009896800000895d */ /* 0x002fea0003900000 */
[----:B------:R-:W1:Y:S02]  /*16a70*/  @!P0 SYNCS.PHASECHK.TRANS64 P0, [R5+URZ+0x13220], R0 ;  /* 0x01322000050085a7 */ /* 0x000e64000800007f */
[----:B-1----:R-:W-:Y:S05]  /*16a80*/  @!P0 BRA `(.L_x_15311) ;  /* 0xfffffffc00f08947 */ /* 0x002fea000383ffff */
[----:B------:R-:W-:Y:S05]  /*16a90*/  BRA `(.L_x_15400) ;  /* 0xffffffd400447947 */ /* 0x000fea000383ffff */
.L_x_15312:
        /* <DEDUP_REMOVED lines=11> */
.L_x_15402:
[----:B------:R-:W-:Y:S05]  /*16b50*/  BSYNC B0 ;  /* 0x0000000000007941 */ /* 0x000fea0003800000 */
.L_x_15401:
[----:B------:R-:W-:Y:S05]  /*16b60*/  BRA `(.L_x_15403) ;  /* 0xffffffd4002c7947 */ /* 0x000fea000383ffff */
.L_x_15315:
[----:B------:R-:W-:Y:S01]  /*16b70*/  BSSY B1, `(.L_x_15404) ;  /* 0x0000006000017945 */ /* 0x000fe20003800000 */
[----:B------:R-:W-:-:S07]  /*16b80*/  IMAD.MOV.U32 R15, RZ, RZ, -0x1 ;  /* 0xffffffffff0f7424 */ /* 0x000fce00078e00ff */
[----:B0----5:R-:W-:Y:S05]  /*16b90*/  WARPSYNC.COLLECTIVE R15, `(.L_x_15405) ;  /* 0x000000000f0c7348 */ /* 0x021fea0003c00000 */
[----:B------:R-:W-:Y:S02]  /*16ba0*/  ELECT P6, UR62, PT ;  /* 0x00000000003e782f */ /* 0x000fe400038c0000 */
[----:B------:R-:W-:Y:S01]  /*16bb0*/  MOV R14, UR62 ;  /* 0x0000003e000e7c02 */ /* 0x000fe20008000f00 */
[----:B0----5:R-:W-:Y:S10]  /*16bc0*/  ENDCOLLECTIVE ;  /* 0x000000000000791b */ /* 0x021ff40003800000 */
.L_x_15405:
[----:B------:R-:W-:Y:S05]  /*16bd0*/  BSYNC B1 ;  /* 0x0000000000017941 */ /* 0x000fea0003800000 */
.L_x_15404:
[----:B------:R-:W-:Y:S05]  /*16be0*/  BRA `(.L_x_15406) ;  /* 0xffffffd400247947 */ /* 0x000fea000383ffff */
.L_x_15317:
[----:B0-----:R0:W1:Y:S02]  /*16bf0*/  SYNCS.PHASECHK.TRANS64.TRYWAIT P1, [R4+URZ+0x13240], R3 ;  /* 0x01324003040075a7 */ /* 0x001064000802017f */
[----:B-1----:R-:W-:Y:S05]  /*16c00*/  @!P1 NANOSLEEP.SYNCS 0x989680 ;  /* 0x009896800000995d */ /* 0x002fea0003900000 */
[----:B------:R-:W1:Y:S02]  /*16c10*/  @!P1 SYNCS.PHASECHK.TRANS64 P1, [R4+URZ+0x13240], R3 ;  /* 0x01324003040095a7 */ /* 0x000e64000802007f */
[----:B-1----:R-:W-:Y:S05]  /*16c20*/  @!P1 BRA `(.L_x_15317) ;  /* 0xfffffffc00f09947 */ /* 0x002fea000383ffff */
[----:B------:R-:W-:Y:S05]  /*16c30*/  BRA `(.L_x_15407) ;  /* 0xffffffd4004c7947 */ /* 0x000fea000383ffff */
.L_x_15319:
[----:B-1----:R1:W2:Y:S02]  /*16c40*/  SYNCS.PHASECHK.TRANS64.TRYWAIT P1, [R5+URZ+0x13240], R0 ;  /* 0x01324000050075a7 */ /* 0x0022a4000802017f */
[----:B--2---:R-:W-:Y:S05]  /*16c50*/  @!P1 NANOSLEEP.SYNCS 0x989680 ;  /* 0x009896800000995d */ /* 0x004fea0003900000 */
[----:B------:R-:W2:Y:S02]  /*16c60*/  @!P1 SYNCS.PHASECHK.TRANS64 P1, [R5+URZ+0x13240], R0 ;  /* 0x01324000050095a7 */ /* 0x000ea4000802007f */
[----:B--2---:R-:W-:Y:S05]  /*16c70*/  @!P1 BRA `(.L_x_15319) ;  /* 0xfffffffc00f09947 */ /* 0x004fea000383ffff */
[----:B------:R-:W-:Y:S05]  /*16c80*/  BRA `(.L_x_15408) ;  /* 0xffffffd4005c7947 */ /* 0x000fea000383ffff */
.L_x_15321:
[----:B--2---:R2:W3:Y:S02]  /*16c90*/  SYNCS.PHASECHK.TRANS64.TRYWAIT P1, [R4+URZ+0x13260], R3 ;  /* 0x01326003040075a7 */ /* 0x0044e4000802017f */
[----:B---3--:R-:W-:Y:S05]  /*16ca0*/  @!P1 NANOSLEEP.SYNCS 0x989680 ;  /* 0x009896800000995d */ /* 0x008fea0003900000 */
[----:B------:R-:W3:Y:S02]  /*16cb0*/  @!P1 SYNCS.PHASECHK.TRANS64 P1, [R4+URZ+0x13260], R3 ;  /* 0x01326003040095a7 */ /* 0x000ee4000802007f */
[----:B---3--:R-:W-:Y:S05]  /*16cc0*/  @!P1 BRA `(.L_x_15321) ;  /* 0xfffffffc00f09947 */ /* 0x008fea000383ffff */
[----:B------:R-:W-:Y:S05]  /*16cd0*/  BRA `(.L_x_15409) ;  /* 0xffffffd400587947 */ /* 0x000fea000383ffff */
.L_x_15323:
[----:B---3--:R3:W4:Y:S02]  /*16ce0*/  SYNCS.PHASECHK.TRANS64.TRYWAIT P1, [R5+URZ+0x13260], R0 ;  /* 0x01326000050075a7 */ /* 0x008724000802017f */
[----:B----4-:R-:W-:Y:S05]  /*16cf0*/  @!P1 NANOSLEEP.SYNCS 0x989680 ;  /* 0x009896800000995d */ /* 0x010fea0003900000 */
[----:B------:R-:W4:Y:S02]  /*16d00*/  @!P1 SYNCS.PHASECHK.TRANS64 P1, [R5+URZ+0x13260], R0 ;  /* 0x01326000050095a7 */ /* 0x000f24000802007f */
[----:B----4-:R-:W-:Y:S05]  /*16d10*/  @!P1 BRA `(.L_x_15323) ;  /* 0xfffffffc00f09947 */ /* 0x010fea000383ffff */
[----:B------:R-:W-:Y:S05]  /*16d20*/  BRA `(.L_x_15410) ;  /* 0xffffffd400547947 */ /* 0x000fea000383ffff */
.L_x_15325:
[----:B----4-:R4:W0:Y:S02]  /*16d30*/  SYNCS.PHASECHK.TRANS64.TRYWAIT P1, [R4+URZ+0x13280], R3 ;  /* 0x01328003040075a7 */ /* 0x010824000802017f */
[----:B0-----:R-:W-:Y:S05]  /*16d40*/  @!P1 NANOSLEEP.SYNCS 0x989680 ;  /* 0x009896800000995d */ /* 0x001fea0003900000 */
[----:B------:R-:W0:Y:S02]  /*16d50*/  @!P1 SYNCS.PHASECHK.TRANS64 P1, [R4+URZ+0x13280], R3 ;  /* 0x01328003040095a7 */ /* 0x000e24000802007f */
[----:B0-----:R-:W-:Y:S05]  /*16d60*/  @!P1 BRA `(.L_x_15325) ;  /* 0xfffffffc00f09947 */ /* 0x001fea000383ffff */
[----:B------:R-:W-:Y:S05]  /*16d70*/  BRA `(.L_x_15411) ;  /* 0xffffffd400507947 */ /* 0x000fea000383ffff */
.L_x_15412:
        /* <DEDUP_REMOVED lines=16> */
.L_x_15868:


//--------------------- .text._ZN7cutlass13device_kernelIN5flash11enable_sm90INS1_16FlashAttnFwdSm90INS1_25CollectiveMainloopFwdSm90ILi2EN4cute5tupleIJNS5_1CILi1EEES8_S8_EEENS6_IJNS7_ILi192EEENS7_ILi160EEENS7_ILi64EEEEEELi64ENS_12float_e4m3_tEfNS_4arch4Sm90ELb1ELb0ELb1ELb1ELb1ELb1ELb0ELb1ELb1ELb1ELb0ELb0EEENS1_21CollectiveEpilogueFwdINS6_IJSA_SC_SB_EEES9_NS_10bfloat16_tESG_Li384ELb1ELb1ELb0ELb1EEENS1_36VarlenDynamicPersistentTileSchedulerILi192ELi160ELi384ELi128ELb0ELb1ELb1ELb1ELb1ELb1EEEEEEEEEvNT_6ParamsE --------------------------
	.section	.text._ZN7cutlass13device_kernelIN5flash11enable_sm90INS1_16FlashAttnFwdSm90INS1_25CollectiveMainloopFwdSm90ILi2EN4cute5tupleIJNS5_1CILi1EEES8_S8_EEENS6_IJNS7_ILi192EEENS7_ILi160EEENS7_ILi64EEEEEELi64ENS_12float_e4m3_tEfNS_4arch4Sm90ELb1ELb0ELb1ELb1ELb1ELb1ELb0ELb1ELb1ELb1ELb0ELb0EEENS1_21CollectiveEpilogueFwdINS6_IJSA_SC_SB_EEES9_NS_10bfloat16_tESG_Li384ELb1ELb1ELb0ELb1EEENS1_36VarlenDynamicPersistentTileSchedulerILi192ELi160ELi384ELi128ELb0ELb1ELb1ELb1ELb1ELb1EEEEEEEEEvNT_6ParamsE,"ax",@progbits
	.align	128
.text._ZN7cutlass13device_kernelIN5flash11enable_sm90INS1_16FlashAttnFwdSm90INS1_25CollectiveMainloopFwdSm90ILi2EN4cute5tupleIJNS5_1CILi1EEES8_S8_EEENS6_IJNS7_ILi192EEENS7_ILi160EEENS7_ILi64EEEEEELi64ENS_12float_e4m3_tEfNS_4arch4Sm90ELb1ELb0ELb1ELb1ELb1ELb1ELb0ELb1ELb1ELb1ELb0ELb0EEENS1_21CollectiveEpilogueFwdINS6_IJSA_SC_SB_EEES9_NS_10bfloat16_tESG_Li384ELb1ELb1ELb0ELb1EEENS1_36VarlenDynamicPersistentTileSchedulerILi192ELi160ELi384ELi128ELb0ELb1ELb1ELb1ELb1ELb1EEEEEEEEEvNT_6ParamsE:
        .type           _ZN7cutlass13device_kernelIN5flash11enable_sm90INS1_16FlashAttnFwdSm90INS1_25CollectiveMainloopFwdSm90ILi2EN4cute5tupleIJNS5_1CILi1EEES8_S8_EEENS6_IJNS7_ILi192EEENS7_ILi160EEENS7_ILi64EEEEEELi64ENS_12float_e4m3_tEfNS_4arch4Sm90ELb1ELb0ELb1ELb1ELb1ELb1ELb0ELb1ELb1ELb1ELb0ELb0EEENS1_21CollectiveEpilogueFwdINS6_IJSA_SC_SB_EEES9_NS_10bfloat16_tESG_Li384ELb1ELb1ELb0ELb1EEENS1_36VarlenDynamicPersistentTileSchedulerILi192ELi160ELi384ELi128ELb0ELb1ELb1ELb1ELb1ELb1EEEEEEEEEvNT_6ParamsE,@function
        .size           _ZN7cutlass13device_kernelIN5flash11enable_sm90INS1_16FlashAttnFwdSm90INS1_25CollectiveMainloopFwdSm90ILi2EN4cute5tupleIJNS5_1CILi1EEES8_S8_EEENS6_IJNS7_ILi192EEENS7_ILi160EEENS7_ILi64EEEEEELi64ENS_12float_e4m3_tEfNS_4arch4Sm90ELb1ELb0ELb1ELb1ELb1ELb1ELb0ELb1ELb1ELb1ELb0ELb0EEENS1_21CollectiveEpilogueFwdINS6_IJSA_SC_SB_EEES9_NS_10bfloat16_tESG_Li384ELb1ELb1ELb0ELb1EEENS1_36VarlenDynamicPersistentTileSchedulerILi192ELi160ELi384ELi128ELb0ELb1ELb1ELb1ELb1ELb1EEEEEEEEEvNT_6ParamsE,(.L_x_15869 - _ZN7cutlass13device_kernelIN5flash11enable_sm90INS1_16FlashAttnFwdSm90INS1_25CollectiveMainloopFwdSm90ILi2EN4cute5tupleIJNS5_1CILi1EEES8_S8_EEENS6_IJNS7_ILi192EEENS7_ILi160EEENS7_ILi64EEEEEELi64ENS_12float_e4m3_tEfNS_4arch4Sm90ELb1ELb0ELb1ELb1ELb1ELb1ELb0ELb1ELb1ELb1ELb0ELb0EEENS1_21CollectiveEpilogueFwdINS6_IJSA_SC_SB_EEES9_NS_10bfloat16_tESG_Li384ELb1ELb1ELb0ELb1EEENS1_36VarlenDynamicPersistentTileSchedulerILi192ELi160ELi384ELi128ELb0ELb1ELb1ELb1ELb1ELb1EEEEEEEEEvNT_6ParamsE)
        .other          _ZN7cutlass13device_kernelIN5flash11enable_sm90INS1_16FlashAttnFwdSm90INS1_25CollectiveMainloopFwdSm90ILi2EN4cute5tupleIJNS5_1CILi1EEES8_S8_EEENS6_IJNS7_ILi192EEENS7_ILi160EEENS7_ILi64EEEEEELi64ENS_12float_e4m3_tEfNS_4arch4Sm90ELb1ELb0ELb1ELb1ELb1ELb1ELb0ELb1ELb1ELb1ELb0ELb0EEENS1_21CollectiveEpilogueFwdINS6_IJSA_SC_SB_EEES9_NS_10bfloat16_tESG_Li384ELb1ELb1ELb0ELb1EEENS1_36VarlenDynamicPersistentTileSchedulerILi192ELi160ELi384ELi128ELb0ELb1ELb1ELb1ELb1ELb1EEEEEEEEEvNT_6ParamsE,@"STO_CUDA_ENTRY STV_DEFAULT"
_ZN7cutlass13device_kernelIN5flash11enable_sm90INS1_16FlashAttnFwdSm90INS1_25CollectiveMainloopFwdSm90ILi2EN4cute5tupleIJNS5_1CILi1EEES8_S8_EEENS6_IJNS7_ILi192EEENS7_ILi160EEENS7_ILi64EEEEEELi64ENS_12float_e4m3_tEfNS_4arch4Sm90ELb1ELb0ELb1ELb1ELb1ELb1ELb0ELb1ELb1ELb1ELb0ELb0EEENS1_21CollectiveEpilogueFwdINS6_IJSA_SC_SB_EEES9_NS_10bfloat16_tESG_Li384ELb1ELb1ELb0ELb1EEENS1_36VarlenDynamicPersistentTileSchedulerILi192ELi160ELi384ELi128ELb0ELb1ELb1ELb1ELb1ELb1EEEEEEEEEvNT_6ParamsE:
        /* <DEDUP_REMOVED lines=17> */
.L_x_15414:
[----:B------:R-:W-:Y:S05]  /*0110*/  BSYNC B0 ;  /* 0x0000000000007941 */ /* 0x000fea0003800000 */
.L_x_15413:
        /* <DEDUP_REMOVED lines=40> */
.L_x_15415:
        /* <DEDUP_REMOVED lines=22> */
.L_x_15416:
        /* <DEDUP_REMOVED lines=18> */
.L_x_15417:
        /* <DEDUP_REMOVED lines=22> */
.L_x_15418:
        /* <DEDUP_REMOVED lines=23> */
.L_x_15419:
        /* <DEDUP_REMOVED lines=9> */
.L_x_15422:
        /* <DEDUP_REMOVED lines=19> */
[----:B------:R-:W-:Y:S02]  /*0ab0*/  SHF.R.S32.HI R0, RZ, 0x1f, R16 ;  /* 0x0000001fff007819 */ /* 0x000fe40000011410 */
[-C--:B------:R-:W-:Y:S02]  /*0ac0*/  LEA.HI R3, R16, R16.reuse, RZ, 0x1 ;  /* 0x0000001010037211 */ /* 0x080fe400078f08ff */
[CC--:B------:R-:W-:Y:S02]  /*0ad0*/  LEA.HI R4, R0.reuse, R16.reuse, RZ, 0x5 ;  /* 0x0000001000047211 */ /* 0x0c0fe400078f28ff */
[----:B------:R-:W-:Y:S02]  /*0ae0*/  SHF.R.S32.HI R10, RZ, 0x1, R3 ;  /* 0x00000001ff0a7819 */ /* 0x000fe40000011403 */
[-C--:B--2---:R-:W-:Y:S01]  /*0af0*/  LEA.HI R2, R0, R16.reuse, RZ, 0x7 ;  /* 0x0000001000027211 */ /* 0x084fe200078f38ff */
[----:B------:R-:W-:Y:S01]  /*0b00*/  IMAD.SHL.U32 R8, R4, 0x20, RZ ;  /* 0x0000002004087824 */ /* 0x000fe200078e00ff */
[----:B------:R-:W-:-:S02]  /*0b10*/  LEA.HI R5, R0, R16, RZ, 0x4 ;  /* 0x0000001000057211 */ /* 0x000fc400078f20ff */
[----:B------:R-:W-:Y:S02]  /*0b20*/  LEA.HI R4, R3, R10, RZ, 0x1 ;  /* 0x0000000a03047211 */ /* 0x000fe400078f08ff */
[----:B------:R-:W-:Y:S02]  /*0b30*/  LOP3.LUT R9, R2, 0xffffff80, RZ, 0xc0, !PT ;  /* 0xffffff8002097812 */ /* 0x000fe400078ec0ff */
[----:B------:R-:W-:Y:S02]  /*0b40*/  SHF.R.S32.HI R6, RZ, 0x4, R5 ;  /* 0x00000004ff067819 */ /* 0x000fe40000011405 */
[----:B------:R-:W-:Y:S01]  /*0b50*/  LOP3.LUT R4, R4, 0x3fffffe, RZ, 0xc0, !PT ;  /* 0x03fffffe04047812 */ /* 0x000fe200078ec0ff */
[----:B------:R-:W-:Y:S01]  /*0b60*/  IMAD.IADD R21, R16, 0x1, -R9 ;  /* 0x0000000110157824 */ /* 0x000fe200078e0a09 */
[C---:B------:R-:W-:Y:S02]  /*0b70*/  LOP3.LUT R7, R5.reuse, 0x3fffff0, RZ, 0xc0, !PT ;  /* 0x03fffff005077812 */ /* 0x040fe400078ec0ff */
[----:B------:R-:W-:Y:S01]  /*0b80*/  LEA.HI R5, R5, R6, RZ, 0x1 ;  /* 0x0000000605057211 */ /* 0x000fe200078f08ff */
[----:B------:R-:W-:Y:S01]  /*0b90*/  IMAD.IADD R4, R10, 0x1, -R4 ;  /* 0x000000010a047824 */ /* 0x000fe200078e0a04 */
[----:B------:R-:W-:-:S02]  /*0ba0*/  LOP3.LUT R8, R8, 0xfffffc00, RZ, 0xc0, !PT ;  /* 0xfffffc0008087812 */ /* 0x000fc400078ec0ff */
[----:B------:R-:W-:Y:S01]  /*0bb0*/  IADD3 R7, R16, -R7, RZ ;  /* 0x8000000710077210 */ /* 0x000fe20007ffe0ff */
[----:B------:R-:W-:Y:S01]  /*0bc0*/  IMAD R20, R6, 0x8, R4 ;  /* 0x0000000806147824 */ /* 0x000fe200078e0204 */
[----:B------:R-:W-:Y:S02]  /*0bd0*/  SHF.R.S32.HI R9, RZ, 0x1f, R21 ;  /* 0x0000001fff097819 */ /* 0x000fe40000011415 */
[----:B------:R-:W-:Y:S01]  /*0be0*/  LOP3.LUT R5, R5, 0x1ffffffe, RZ, 0xc0, !PT ;  /* 0x1ffffffe05057812 */ /* 0x000fe200078ec0ff */
[----:B------:R-:W-:Y:S01]  /*0bf0*/  IMAD R7, R7, 0x40, R8 ;  /* 0x0000004007077824 */ /* 0x000fe200078e0208 */
[----:B------:R-:W-:Y:S02]  /*0c00*/  LEA.HI R4, R0, R16, RZ, 0x2 ;  /* 0x0000001000047211 */ /* 0x000fe400078f10ff */
[----:B------:R-:W-:Y:S01]  /*0c10*/  LEA.HI R8, R9, R21, RZ, 0x2 ;  /* 0x0000001509087211 */ /* 0x000fe200078f10ff */
[----:B------:R-:W-:Y:S01]  /*0c20*/  IMAD.IADD R6, R6, 0x1, -R5 ;  /* 0x0000000106067824 */ /* 0x000fe200078e0a05 */
[----:B------:R-:W-:-:S02]  /*0c30*/  SHF.R.S32.HI R22, RZ, 0x7, R2 ;  /* 0x00000007ff167819 */ /* 0x000fc40000011402 */
[--C-:B------:R-:W-:Y:S02]  /*0c40*/  SHF.R.S32.HI R2, RZ, 0x2, R4.reuse ;  /* 0x00000002ff027819 */ /* 0x100fe40000011404 */
[----:B------:R-:W-:Y:S02]  /*0c50*/  SHF.R.S32.HI R5, RZ, 0x1f, R4 ;  /* 0x0000001fff057819 */ /* 0x000fe40000011404 */
[--C-:B------:R-:W-:Y:S02]  /*0c60*/  SHF.R.S32.HI R10, RZ, 0x2, R8.reuse ;  /* 0x00000002ff0a7819 */ /* 0x100fe40000011408 */
[----:B------:R-:W-:Y:S02]  /*0c70*/  SHF.R.S32.HI R11, RZ, 0x1f, R8 ;  /* 0x0000001fff0b7819 */ /* 0x000fe40000011408 */
[----:B------:R-:W-:Y:S02]  /*0c80*/  LEA.HI R5, R5, R2, RZ, 0x2 ;  /* 0x0000000205057211 */ /* 0x000fe400078f10ff */
[----:B------:R-:W-:-:S02]  /*0c90*/  LEA.HI R11, R11, R10, RZ, 0x3 ;  /* 0x0000000a0b0b7211 */ /* 0x000fc400078f18ff */
[----:B------:R-:W-:Y:S02]  /*0ca0*/  LOP3.LUT R5, R5, 0xfffffffc, RZ, 0xc0, !PT ;  /* 0xfffffffc05057812 */ /* 0x000fe400078ec0ff */
[----:B------:R-:W-:Y:S01]  /*0cb0*/  LOP3.LUT R12, R4, 0xfffffffc, RZ, 0xc0, !PT ;  /* 0xfffffffc040c7812 */ /* 0x000fe200078ec0ff */
[----:B------:R-:W-:Y:S01]  /*0cc0*/  IMAD.HI R4, R22, 0x55555556, RZ ;  /* 0x5555555616047827 */ /* 0x000fe200078e02ff */
[----:B------:R-:W-:Y:S02]  /*0cd0*/  LOP3.LUT R11, R11, 0xfffffff8, RZ, 0xc0, !PT ;  /* 0xfffffff80b0b7812 */ /* 0x000fe400078ec0ff */
[----:B------:R-:W-:Y:S01]  /*0ce0*/  LEA.HI R9, R9, R21, RZ, 0x5 ;  /* 0x0000001509097211 */ /* 0x000fe200078f28ff */
[----:B------:R-:W-:Y:S02]  /*0cf0*/  IMAD.IADD R5, R2, 0x1, -R5 ;  /* 0x0000000102057824 */ /* 0x000fe400078e0a05 */
[----:B------:R-:W-:Y:S01]  /*0d00*/  IMAD R2, R6, 0x8, R7 ;  /* 0x0000000806027824 */ /* 0x000fe200078e0207 */
[----:B------:R-:W-:Y:S01]  /*0d10*/  LEA.HI R4, R4, R4, RZ, 0x1 ;  /* 0x0000000404047211 */ /* 0x000fe200078f08ff */
[----:B------:R-:W-:Y:S01]  /*0d20*/  IMAD.IADD R10, R10, 0x1, -R11 ;  /* 0x000000010a0a7824 */ /* 0x000fe200078e0a0b */
[----:B------:R-:W-:-:S02]  /*0d30*/  SHF.R.S32.HI R9, RZ, 0x5, R9 ;  /* 0x00000005ff097819 */ /* 0x000fc40000011409 */
[----:B------:R-:W-:Y:S02]  /*0d40*/  LEA.HI R0, R0, R16, RZ, 0x3 ;  /* 0x0000001000007211 */ /* 0x000fe400078f18ff */
[----:B------:R-:W-:Y:S01]  /*0d50*/  LOP3.LUT R3, R3, 0xfffffffe, RZ, 0xc0, !PT ;  /* 0xfffffffe03037812 */ /* 0x000fe200078ec0ff */
[----:B------:R0:W-:Y:S01]  /*0d60*/  STL [R1+0x84], R2 ;  /* 0x0000840201007387 */ /* 0x0001e20000100800 */
[----:B------:R-:W-:Y:S01]  /*0d70*/  LEA R9, R9, R10, 0x4 ;  /* 0x0000000a09097211 */ /* 0x000fe200078e20ff */
[----:B------:R-:W-:Y:S02]  /*0d80*/  IMAD R4, R4, -0x3, R22 ;  /* 0xfffffffd04047824 */ /* 0x000fe400078e0216 */
[----:B------:R-:W-:Y:S01]  /*0d90*/  IMAD.IADD R3, R16, 0x1, -R3 ;  /* 0x0000000110037824 */ /* 0x000fe200078e0a03 */
[----:B0-----:R-:W-:Y:S01]  /*0da0*/  LOP3.LUT R2, R0, 0xfffffff8, RZ, 0xc0, !PT ;  /* 0xfffffff800027812 */ /* 0x001fe200078ec0ff */
[----:B------:R-:W-:Y:S01]  /*0db0*/  IMAD.IADD R12, R16, 0x1, -R12 ;  /* 0x00000001100c7824 */ /* 0x000fe200078e0a0c */
[----:B------:R-:W-:Y:S01]  /*0dc0*/  STL [R1+0x70], R5 ;  /* 0x0000700501007387 */ /* 0x000fe20000100800 */
[----:B------:R-:W-:Y:S01]  /*0dd0*/  IMAD R4, R4, 0x40, R9 ;  /* 0x0000004004047824 */ /* 0x000fe200078e0209 */
[----:B------:R-:W-:Y:S01]  /*0de0*/  IADD3 R2, R16, -R2, RZ ;  /* 0x8000000210027210 */ /* 0x000fe20007ffe0ff */
[C---:B------:R-:W-:Y:S01]  /*0df0*/  IMAD.SHL.U32 R16, R3.reuse, 0x10, RZ ;  /* 0x0000001003107824 */ /* 0x040fe200078e00ff */
[----:B------:R-:W-:Y:S01]  /*0e00*/  STL [R1+0x4], R13 ;  /* 0x0000040d01007387 */ /* 0x000fe20000100800 */
[----:B------:R-:W-:Y:S01]  /*0e10*/  SHF.R.S32.HI R0, RZ, 0x3, R0 ;  /* 0x00000003ff007819 */ /* 0x000fe20000011400 */
[----:B------:R-:W-:-:S02]  /*0e20*/  IMAD.SHL.U32 R6, R3, 0x8, RZ ;  /* 0x0000000803067824 */ /* 0x000fc400078e00ff */
[----:B------:R-:W-:Y:S01]  /*0e30*/  STL [R1+0x8], R14 ;  /* 0x0000080e01007387 */ /* 0x000fe20000100800 */
[----:B------:R-:W-:Y:S02]  /*0e40*/  IMAD.SHL.U32 R0, R5, 0x80, RZ ;  /* 0x0000008005007824 */ /* 0x000fe400078e00ff */
[----:B------:R-:W-:Y:S01]  /*0e50*/  IMAD.SHL.U32 R3, R2, 0x8, RZ ;  /* 0x0000000802037824 */ /* 0x000fe200078e00ff */
[----:B------:R-:W-:Y:S01]  /*0e60*/  STL [R1+0xc], R15 ;  /* 0x00000c0f01007387 */ /* 0x000fe20000100800 */
[----:B------:R-:W-:-:S03]  /*0e70*/  VIADD R157, R16, 0x20 ;  /* 0x00000020109d7836 */ /* 0x000fc60000000000 */
[----:B------:R-:W-:Y:S01]  /*0e80*/  STL [R1+0x80], R4 ;  /* 0x0000800401007387 */ /* 0x000fe20000100800 */
[----:B------:R-:W-:-:S03]  /*0e90*/  LOP3.LUT R2, R0, 0x180, RZ, 0xc0, !PT ;  /* 0x0000018000027812 */ /* 0x000fc600078ec0ff */
[----:B------:R-:W-:Y:S01]  /*0ea0*/  STL [R1+0x64], RZ ;  /* 0x000064ff01007387 */ /* 0x000fe20000100800 */
[----:B------:R-:W-:-:S03]  /*0eb0*/  SHF.R.S32.HI R0, RZ, 0x1f, R3 ;  /* 0x0000001fff007819 */ /* 0x000fc60000011403 */
[----:B------:R-:W-:Y:S04]  /*0ec0*/  STL [R1+0x10], RZ ;  /* 0x000010ff01007387 */ /* 0x000fe80000100800 */
[----:B------:R-:W-:Y:S04]  /*0ed0*/  STL [R1+0x18], R6 ;  /* 0x0000180601007387 */ /* 0x000fe80000100800 */
[----:B------:R0:W-:Y:S01]  /*0ee0*/  STL [R1+0x6c], R3 ;  /* 0x00006c0301007387 */ /* 0x0001e20000100800 */
[----:B------:R-:W-:-:S03]  /*0ef0*/  LEA.HI R11, R12, R12, RZ, 0x1 ;  /* 0x0000000c0c0b7211 */ /* 0x000fc600078f08ff */
[----:B------:R-:W-:Y:S01]  /*0f00*/  STL [R1+0x3c], R2 ;  /* 0x00003c0201007387 */ /* 0x000fe20000100800 */
[----:B0-----:R-:W-:-:S03]  /*0f10*/  SHF.R.S32.HI R3, RZ, 0x1f, R157 ;  /* 0x0000001fff037819 */ /* 0x001fc6000001149d */
[----:B------:R0:W-:Y:S01]  /*0f20*/  STL [R1+0x88], R0 ;  /* 0x0000880001007387 */ /* 0x0001e20000100800 */
[----:B------:R-:W-:-:S03]  /*0f30*/  VIADD R6, R6, 0x10 ;  /* 0x0000001006067836 */ /* 0x000fc60000000000 */
[----:B------:R1:W-:Y:S01]  /*0f40*/  STL [R1+0x24], R3 ;  /* 0x0000240301007387 */ /* 0x0003e20000100800 */
[----:B------:R-:W-:Y:S02]  /*0f50*/  LOP3.LUT R11, R11, 0x1ffffffe, RZ, 0xc0, !PT ;  /* 0x1ffffffe0b0b7812 */ /* 0x000fe400078ec0ff */
[C---:B0-----:R-:W-:Y:S02]  /*0f60*/  LOP3.LUT R0, R2.reuse, 0x10, R16, 0xf8, !PT ;  /* 0x0000001002007812 */ /* 0x041fe400078ef810 */
[----:B-1----:R-:W-:Y:S02]  /*0f70*/  SHF.R.U32.HI R3, RZ, 0x3, R2 ;  /* 0x00000003ff037819 */ /* 0x002fe40000011602 */
[----:B------:R-:W-:Y:S01]  /*0f80*/  LOP3.LUT R2, R2, 0x30, R16, 0xf8, !PT ;  /* 0x0000003002027812 */ /* 0x000fe200078ef810 */
[----:B------:R-:W-:Y:S01]  /*0f90*/  STL [R1+0x2c], R6 ;  /* 0x00002c0601007387 */ /* 0x000fe20000100800 */
[----:B------:R-:W-:Y:S02]  /*0fa0*/  LOP3.LUT R8, R8, 0x7ffffffc, RZ, 0xc0, !PT ;  /* 0x7ffffffc08087812 */ /* 0x000fe400078ec0ff */
[----:B------:R-:W-:Y:S01]  /*0fb0*/  LOP3.LUT R0, R0, R3, RZ, 0x3c, !PT ;  /* 0x0000000300007212 */ /* 0x000fe200078e3cff */
[----:B------:R0:W-:Y:S01]  /*0fc0*/  STL [R1+0x40], R3 ;  /* 0x0000400301007387 */ /* 0x0001e20000100800 */
[----:B------:R-:W-:Y:S01]  /*0fd0*/  SHF.L.U32 R5, R20, 0x6, RZ ;  /* 0x0000000614057819 */ /* 0x000fe200000006ff */
[----:B------:R-:W-:-:S02]  /*0fe0*/  IMAD.IADD R11, R12, 0x1, -R11 ;  /* 0x000000010c0b7824 */ /* 0x000fc400078e0a0b */
[----:B------:R-:W-:Y:S01]  /*0ff0*/  IMAD.IADD R7, R21, 0x1, -R8 ;  /* 0x0000000115077824 */ /* 0x000fe200078e0a08 */
[----:B0-----:R-:W-:Y:S02]  /*1000*/  LOP3.LUT R3, R2, R3, RZ, 0x3c, !PT ;  /* 0x0000000302037212 */ /* 0x001fe400078e3cff */
[----:B------:R-:W-:Y:S01]  /*1010*/  SHF.R.S32.HI R2, RZ, 0x1f, R6 ;  /* 0x0000001fff027819 */ /* 0x000fe20000011406 */
[----:B------:R-:W-:Y:S01]  /*1020*/  STL [R1+0x44], R5 ;  /* 0x0000440501007387 */ /* 0x000fe20000100800 */
[----:B------:R-:W-:Y:S02]  /*1030*/  IMAD.IADD R6, R5, 0x1, R0 ;  /* 0x0000000105067824 */ /* 0x000fe400078e0200 */
[----:B------:R-:W-:Y:S01]  /*1040*/  IMAD R0, R11, 0x8, R4 ;  /* 0x000000080b007824 */ /* 0x000fe200078e0204 */
[----:B------:R0:W-:Y:S04]  /*1050*/  STL [R1+0x78], R2 ;  /* 0x0000780201007387 */ /* 0x0001e80000100800 */
[----:B------:R1:W-:Y:S01]  /*1060*/  STL [R1+0x48], R7 ;  /* 0x0000480701007387 */ /* 0x0003e20000100800 */
[----:B0-----:R-:W-:-:S03]  /*1070*/  IADD3 R2, R18, R5, R3 ;  /* 0x0000000512027210 */ /* 0x001fc60007ffe003 */
[----:B------:R1:W-:Y:S04]  /*1080*/  STL [R1+0x30], R6 ;  /* 0x0000300601007387 */ /* 0x0003e80000100800 */
[----:B------:R1:W-:Y:S04]  /*1090*/  STL [R1+0x4c], R0 ;  /* 0x00004c0001007387 */ /* 0x0003e80000100800 */
[----:B------:R1:W-:Y:S01]  /*10a0*/  STL [R1+0x7c], R2 ;  /* 0x00007c0201007387 */ /* 0x0003e20000100800 */
[----:B------:R-:W-:Y:S02]  /*10b0*/  CS2R R22, SRZ ;  /* 0x0000000000167805 */ /* 0x000fe4000001ff00 */
[----:B------:R-:W-:-:S02]  /*10c0*/  SHF.R.S32.HI R17, RZ, 0x1f, R16 ;  /* 0x0000001fff117819 */ /* 0x000fc40000011410 */
[----:B---3--:R-:W-:Y:S01]  /*10d0*/  LOP3.LUT R156, R19, 0x1, RZ, 0xfc, !PT ;  /* 0x00000001139c7812 */ /* 0x008fe200078efcff */
[----:B-1----:R-:W-:-:S07]  /*10e0*/  IMAD.MOV.U32 R19, RZ, RZ, RZ ;  /* 0x000000ffff137224 */ /* 0x002fce00078e00ff */
.L_x_15540:
[----:B--2---:R-:W2:Y:S01]  /*10f0*/  LDL.LU R0, [R1+0xc] ;  /* 0x00000c0001007983 */ /* 0x004ea20000300800 */
[----:B01----:R-:W2:Y:S01]  /*1100*/  LDC.64 R2, c[0x0][0xc88] ;  /* 0x00032200ff027b82 */ /* 0x003ea20000000a00 */
[----:B------:R-:W-:Y:S01]  /*1110*/  ULDC.64 UR4, c[0x0][0xa28] ;  /* 0x00028a0000047ab9 */ /* 0x000fe20000000a00 */
[----:B------:R-:W-:Y:S01]  /*1120*/  ULDC.64 UR8, c[0x0][0xa18] ;  /* 0x0002860000087ab9 */ /* 0x000fe20000000a00 */
[----:B------:R-:W-:Y:S01]  /*1130*/  ISETP.NE.U32.AND P2, PT, RZ, UR4, PT ;  /* 0x00000004ff007c0c */ /* 0x000fe2000bf45070 */
[----:B------:R-:W-:Y:S01]  /*1140*/  IMAD.MOV.U32 R9, RZ, RZ, RZ ;  /* 0x000000ffff097224 */ /* 0x000fe200078e00ff */
[----:B------:R-:W3:Y:S01]  /*1150*/  LDL R33, [R1+0x8] ;  /* 0x0000080001217983 */ /* 0x000ee20000100800 */
[----:B------:R-:W-:Y:S01]  /*1160*/  ULDC.64 UR6, c[0x0][0xa08] ;  /* 0x0002820000067ab9 */ /* 0x000fe20000000a00 */
        /* <DEDUP_REMOVED lines=15> */
[----:B------:R-:W-:Y:S01]  /*1260*/  ULDC UR4, c[0x0][0x288] ;  /* 0x0000a20000047ab9 */ /* 0x000fe20000000800 */
[C---:B------:R-:W-:Y:S02]  /*1270*/  IADD3 R6, P4, R35.reuse, UR6, RZ ;  /* 0x0000000623067c10 */ /* 0x040fe4000ff9e0ff */
[----:B------:R1:W5:Y:S01]  /*1280*/  @P2 LDG.E R9, desc[UR40][R2.64] ;  /* 0x0000002802092981 */ /* 0x000362000c1e1900 */
        /* <DEDUP_REMOVED lines=11> */
[----:B------:R-:W4:Y:S01]  /*1340*/  @P1 LDG.E R8, desc[UR40][R4.64] ;  /* 0x0000002804081981 */ /* 0x000f22000c1e1900 */
[----:B------:R-:W-:Y:S01]  /*1350*/  UISETP.NE.AND.EX UP0, UPT, UR5, URZ, UPT, UP0 ;  /* 0x0000003f0500728c */ /* 0x000fe2000bf05300 */
[----:B------:R-:W-:-:S02]  /*1360*/  ISETP.NE.U32.AND P2, PT, RZ, UR8, PT ;  /* 0x00000008ff007c0c */ /* 0x000fc4000bf45070 */
[----:B------:R-:W-:Y:S01]  /*1370*/  ULDC UR5, c[0x0][0x2f0] ;  /* 0x0000bc0000057ab9 */ /* 0x000fe20000000800 */
[----:B------:R-:W-:Y:S01]  /*1380*/  USEL UR4, UR4, 0x1, UP0 ;  /* 0x0000000104047887 */ /* 0x000fe20008000000 */
[----:B------:R-:W-:-:S03]  /*1390*/  ISETP.NE.AND.EX P2, PT, RZ, UR9, PT, P2 ;  /* 0x00000009ff007c0c */ /* 0x000fc6000bf45320 */
[----:B------:R-:W-:-:S03]  /*13a0*/  UIMAD UR4, UR4, UR5, URZ ;  /* 0x00000005040472a4 */ /* 0x000fc6000f8e023f */
[----:B------:R-:W-:Y:S01]  /*13b0*/  ULDC UR5, c[0x0][0x348] ;  /* 0x0000d20000057ab9 */ /* 0x000fe20000000800 */
[----:B-1----:R-:W-:Y:S01]  /*13c0*/  IMAD.MOV.U32 R2, RZ, RZ, R0 ;  /* 0x000000ffff027224 */ /* 0x002fe200078e0000 */
[----:B----4-:R2:W-:Y:S04]  /*13d0*/  STL [R1+0xc], R8 ;  /* 0x00000c0801007387 */ /* 0x0105e80000100800 */
[----:B---3--:R2:W-:Y:S01]  /*13e0*/  STL [R1+0x54], R33 ;  /* 0x0000542101007387 */ /* 0x0085e20000100800 */
[----:B------:R-:W-:Y:S01]  /*13f0*/  IMAD.MOV.U32 R10, RZ, RZ, R8 ;  /* 0x000000ffff0a7224 */ /* 0x000fe200078e0008 */
[----:B------:R-:W-:Y:S06]  /*1400*/  @P1 BRA `(.L_x_15424) ;  /* 0x0000000000281947 */ /* 0x000fec0003800000 */
[----:B------:R-:W-:Y:S02]  /*1410*/  ULDC.64 UR6, c[0x0][0xa00] ;  /* 0x0002800000067ab9 */ /* 0x000fe40000000a00 */
[----:B------:R-:W-:-:S04]  /*1420*/  ISETP.NE.U32.AND P1, PT, RZ, UR6, PT ;  /* 0x00000006ff007c0c */ /* 0x000fc8000bf25070 */
[----:B------:R-:W-:-:S13]  /*1430*/  ISETP.NE.AND.EX P1, PT, RZ, UR7, PT, P1 ;  /* 0x00000007ff007c0c */ /* 0x000fda000bf25310 */
[----:B------:R-:W-:Y:S05]  /*1440*/  @!P1 BRA `(.L_x_15424) ;  /* 0x0000000000189947 */ /* 0x000fea0003800000 */
[----:B------:R-:W0:Y:S02]  /*1450*/  LDC.64 R4, c[0x0][0xa00] ;  /* 0x00028000ff047b82 */ /* 0x000e240000000a00 */
[----:B0-----:R-:W-:-:S05]  /*1460*/  IMAD.WIDE R4, R2, 0x4, R4 ;  /* 0x0000000402047825 */ /* 0x001fca00078e0204 */
[----:B------:R-:W3:Y:S04]  /*1470*/  LDG.E R0, desc[UR40][R4.64] ;  /* 0x0000002804007981 */ /* 0x000ee8000c1e1900 */
[----:B------:R-:W3:Y:S02]  /*1480*/  LDG.E R3, desc[UR40][R4.64+0x4] ;  /* 0x0000042804037981 */ /* 0x000ee4000c1e1900 */
[----:B---3--:R-:W-:-:S05]  /*1490*/  IMAD.IADD R10, R3, 0x1, -R0 ;  /* 0x00000001030a7824 */ /* 0x008fca00078e0a00 */
[----:B------:R0:W-:Y:S02]  /*14a0*/  STL [R1+0xc], R10 ;  /* 0x00000c0a01007387 */ /* 0x0001e40000100800 */
.L_x_15424:
[----:B------:R-:W-:Y:S02]  /*14b0*/  IMAD.U32 R29, RZ, RZ, UR5 ;  /* 0x00000005ff1d7e24 */ /* 0x000fe4000f8e00ff */
[----:B------:R-:W-:Y:S01]  /*14c0*/  IMAD.U32 R24, RZ, RZ, UR4 ;  /* 0x00000004ff187e24 */ /* 0x000fe2000f8e00ff */
[----:B------:R-:W-:Y:S06]  /*14d0*/  @!P2 BRA `(.L_x_15425) ;  /* 0x000000000010a947 */ /* 0x000fec0003800000 */
[----:B------:R-:W-:-:S04]  /*14e0*/  IADD3 R4, P0, R35, UR8, RZ ;  /* 0x0000000823047c10 */ /* 0x000fc8000ff1e0ff */
[----:B------:R-:W-:-:S05]  /*14f0*/  IADD3.X R5, R34, UR9, RZ, P0, !PT ;  /* 0x0000000922057c10 */ /* 0x000fca00087fe4ff */
[----:B------:R1:W5:Y:S01]  /*1500*/  LDG.E R24, desc[UR40][R4.64] ;  /* 0x0000002804187981 */ /* 0x000362000c1e1900 */
[----:B------:R-:W-:Y:S05]  /*1510*/  BRA `(.L_x_15426) ;  /* 0x0000000000107947 */ /* 0x000fea0003800000 */
.L_x_15425:
[----:B------:R-:W-:Y:S05]  /*1520*/  @!P0 BRA `(.L_x_15426) ;  /* 0x00000000000c8947 */ /* 0x000fea0003800000 */
[----:B------:R-:W3:Y:S04]  /*1530*/  LDG.E R3, desc[UR40][R6.64] ;  /* 0x0000002806037981 */ /* 0x000ee8000c1e1900 */
[----:B------:R-:W3:Y:S02]  /*1540*/  LDG.E R24, desc[UR40][R6.64+0x4] ;  /* 0x0000042806187981 */ /* 0x000ee4000c1e1900 */
[----:B---3--:R-:W-:-:S07]  /*1550*/  IMAD.IADD R24, R24, 0x1, -R3 ;  /* 0x0000000118187824 */ /* 0x008fce00078e0a03 */
.L_x_15426:
[----:B------:R-:W-:Y:S01]  /*1560*/  ULDC.64 UR4, c[0x0][0xa10] ;  /* 0x0002840000047ab9 */ /* 0x000fe20000000a00 */
[----:B------:R-:W3:Y:S01]  /*1570*/  LDL R12, [R1+0x4] ;  /* 0x00000400010c7983 */ /* 0x000ee20000100800 */
[----:B------:R-:W-:Y:S01]  /*1580*/  ISETP.NE.U32.AND P0, PT, RZ, UR4, PT ;  /* 0x00000004ff007c0c */ /* 0x000fe2000bf05070 */
[----:B--2---:R-:W2:Y:S03]  /*1590*/  LDC R8, c[0x0][0x448] ;  /* 0x00011200ff087b82 */ /* 0x004ea60000000800 */
[----:B------:R-:W-:Y:S01]  /*15a0*/  ISETP.NE.AND.EX P0, PT, RZ, UR5, PT, P0 ;  /* 0x00000005ff007c0c */ /* 0x000fe2000bf05300 */
[----:B------:R-:W-:-:S12]  /*15b0*/  ULDC.64 UR4, c[0x0][0xa30] ;  /* 0x00028c0000047ab9 */ /* 0x000fd80000000a00 */
[----:B-1----:R-:W1:Y:S02]  /*15c0*/  @P0 LDC.64 R4, c[0x0][0xa10] ;  /* 0x00028400ff040b82 */ /* 0x002e640000000a00 */
[----:B-1----:R-:W-:-:S05]  /*15d0*/  @P0 IMAD.WIDE R4, R2, 0x4, R4 ;  /* 0x0000000402040825 */ /* 0x002fca00078e0204 */
[----:B------:R-:W4:Y:S04]  /*15e0*/  @P0 LDG.E R0, desc[UR40][R4.64] ;  /* 0x0000002804000981 */ /* 0x000f28000c1e1900 */
[----:B------:R1:W4:Y:S01]  /*15f0*/  @P0 LDG.E R3, desc[UR40][R4.64+0x4] ;  /* 0x0000042804030981 */ /* 0x000322000c1e1900 */
[----:B------:R-:W-:Y:S02]  /*1600*/  ISETP.NE.U32.AND P1, PT, RZ, UR4, PT ;  /* 0x00000004ff007c0c */ /* 0x000fe4000bf25070 */
[----:B-----5:R-:W-:Y:S02]  /*1610*/  MOV R28, R24 ;  /* 0x00000018001c7202 */ /* 0x020fe40000000f00 */
[----:B------:R-:W-:-:S13]  /*1620*/  ISETP.NE.AND.EX P1, PT, RZ, UR5, PT, P1 ;  /* 0x00000005ff007c0c */ /* 0x000fda000bf25310 */
[----:B------:R-:W-:-:S04]  /*1630*/  @P1 IADD3 R6, P2, R35, UR4, RZ ;  /* 0x0000000423061c10 */ /* 0x000fc8000ff5e0ff */
[----:B------:R-:W-:-:S05]  /*1640*/  @P1 IADD3.X R7, R34, UR5, RZ, P2, !PT ;  /* 0x0000000522071c10 */ /* 0x000fca00097fe4ff */
[----:B------:R0:W5:Y:S01]  /*1650*/  @P1 LDG.E R28, desc[UR40][R6.64] ;  /* 0x00000028061c1981 */ /* 0x000162000c1e1900 */
[----:B--2---:R-:W-:Y:S01]  /*1660*/  ISETP.NE.AND P1, PT, R8, 0x1, PT ;  /* 0x000000010800780c */ /* 0x004fe20003f25270 */
[----:B------:R-:W-:Y:S01]  /*1670*/  IMAD.IADD R8, R24, 0x1, -R9 ;  /* 0x0000000118087824 */ /* 0x000fe200078e0a09 */
[----:B------:R-:W-:-:S11]  /*1680*/  PLOP3.LUT P3, PT, PT, PT, PT, 0x80, 0x0 ;  /* 0x000000000000781c */ /* 0x000fd60003f6f070 */
[----:B------:R-:W2:Y:S08]  /*1690*/  @P1 LDC R11, c[0x0][0x44c] ;  /* 0x00011300ff0b1b82 */ /* 0x000eb00000000800 */
[----:B-1----:R-:W1:Y:S01]  /*16a0*/  @P1 LDC R5, c[0x0][0x450] ;  /* 0x00011400ff051b82 */ /* 0x002e620000000800 */
[----:B---3--:R-:W-:-:S04]  /*16b0*/  IMAD R12, R12, 0xc0, RZ ;  /* 0x000000c00c0c7824 */ /* 0x008fc800078e02ff */
[----:B------:R-:W-:Y:S01]  /*16c0*/  VIADD R4, R12, 0xbf ;  /* 0x000000bf0c047836 */ /* 0x000fe20000000000 */
[----:B------:R3:W-:Y:S01]  /*16d0*/  STL [R1+0x34], R12 ;  /* 0x0000340c01007387 */ /* 0x0007e20000100800 */
[----:B----4-:R-:W-:Y:S02]  /*16e0*/  @P0 IMAD.IADD R29, R3, 0x1, -R0 ;  /* 0x00000001031d0824 */ /* 0x010fe400078e0a00 */
[----:B--2---:R-:W-:-:S04]  /*16f0*/  @P1 IMAD.HI.U32 R0, R4, R11, RZ ;  /* 0x0000000b04001227 */ /* 0x004fc800078e00ff */
[----:B0-----:R-:W-:Y:S01]  /*1700*/  IMAD.IADD R6, R8, 0x1, R29 ;  /* 0x0000000108067824 */ /* 0x001fe200078e021d */
[----:B-1----:R-:W-:-:S03]  /*1710*/  @P1 SHF.R.U32.HI R4, RZ, R5, R0 ;  /* 0x00000005ff041219 */ /* 0x002fc60000011600 */
        /* <DEDUP_REMOVED lines=9> */
[----:B------:R-:W-:Y:S02]  /*17b0*/  LEA.HI.SX32 R5, R4, R5, 0x1a ;  /* 0x0000000504057211 */ /* 0x000fe400078fd2ff */
[----:B------:R-:W-:Y:S02]  /*17c0*/  IADD3 R4, -R8, RZ, RZ ;  /* 0x000000ff08047210 */ /* 0x000fe40007ffe1ff */
        /* <DEDUP_REMOVED lines=34> */
.L_x_15429:
[----:B------:R-:W-:Y:S05]  /*19f0*/  BSYNC B6 ;  /* 0x0000000000067941 */ /* 0x000fea0003800000 */
.L_x_15428:
        /* <DEDUP_REMOVED lines=20> */
.L_x_15431:
[----:B------:R-:W-:Y:S05]  /*1b40*/  BSYNC B6 ;  /* 0x0000000000067941 */ /* 0x000fea0003800000 */
.L_x_15430:
[----:B------:R-:W2:Y:S01]  /*1b50*/  LDL.64 R20, [R1+0x18] ;  /* 0x0000180001147983 */ /* 0x000ea20000100a00 */
[----:B------:R-:W-:Y:S01]  /*1b60*/  ULDC.64 UR4, c[0x0][0x9f8] ;  /* 0x00027e0000047ab9 */ /* 0x000fe20000000a00 */
[----:B------:R-:W0:Y:S02]  /*1b70*/  LDC.64 R42, c[0x0][0x408] ;  /* 0x00010200ff2a7b82 */ /* 0x000e240000000a00 */
[----:B------:R-:W2:Y:S01]  /*1b80*/  LDL.64 R26, [R1+0x18] ;  /* 0x00001800011a7983 */ /* 0x000ea20000100a00 */
[----:B------:R-:W-:Y:S01]  /*1b90*/  ISETP.NE.U32.AND P0, PT, RZ, UR4, PT ;  /* 0x00000004ff007c0c */ /* 0x000fe2000bf05070 */
[----:B------:R-:W1:Y:S03]  /*1ba0*/  S2R R44, SR_TID.X ;  /* 0x00000000002c7919 */ /* 0x000e660000002100 */
[----:B------:R-:W-:Y:S01]  /*1bb0*/  ISETP.NE.AND.EX P0, PT, RZ, UR5, PT, P0 ;  /* 0x00000005ff007c0c */ /* 0x000fe2000bf05300 */
[----:B------:R-:W3:Y:S08]  /*1bc0*/  LDC.64 R36, c[0x0][0x3f8] ;  /* 0x0000fe00ff247b82 */ /* 0x000ef00000000a00 */
[----:B------:R-:W4:Y:S04]  /*1bd0*/  LDC R15, c[0x0][0x3f4] ;  /* 0x0000fd00ff0f7b82 */ /* 0x000f280000000800 */
[----:B------:R-:W-:Y:S01]  /*1be0*/  @P0 IADD3 R4, P1, R35, UR4, RZ ;  /* 0x0000000423040c10 */ /* 0x000fe2000ff3e0ff */
[----:B------:R-:W-:-:S03]  /*1bf0*/  ULDC UR4, c[0x0][0x2f4] ;  /* 0x0000bd0000047ab9 */ /* 0x000fc60000000800 */
[----:B------:R-:W-:-:S05]  /*1c00*/  @P0 IADD3.X R5, R34, UR5, RZ, P1, !PT ;  /* 0x0000000522050c10 */ /* 0x000fca0008ffe4ff */
[----:B------:R0:W4:Y:S01]  /*1c10*/  @P0 LDG.E R2, desc[UR40][R4.64] ;  /* 0x0000002804020981 */ /* 0x000122000c1e1900 */
[----:B-1----:R-:W-:-:S05]  /*1c20*/  VIADD R48, R44, 0xffffff80 ;  /* 0xffffff802c307836 */ /* 0x002fca0000000000 */
[----:B------:R-:W-:-:S04]  /*1c30*/  LEA.HI R45, R48, R48, RZ, 0x1 ;  /* 0x00000030302d7211 */ /* 0x000fc800078f08ff */
[----:B------:R-:W-:-:S04]  /*1c40*/  SHF.R.S32.HI R45, RZ, 0x1, R45 ;  /* 0x00000001ff2d7819 */ /* 0x000fc8000001142d */
[----:B------:R-:W-:-:S05]  /*1c50*/  SHF.R.S32.HI R3, RZ, 0x1f, R45 ;  /* 0x0000001fff037819 */ /* 0x000fca000001142d */
[----:B0-----:R-:W-:-:S04]  /*1c60*/  IMAD R4, R3, R42, RZ ;  /* 0x0000002a03047224 */ /* 0x001fc800078e02ff */
[----:B------:R-:W-:Y:S02]  /*1c70*/  IMAD R13, R45, R43, R4 ;  /* 0x0000002b2d0d7224 */ /* 0x000fe400078e0204 */
[----:B---3--:R-:W-:-:S04]  /*1c80*/  IMAD R0, R3, R36, RZ ;  /* 0x0000002403007224 */ /* 0x008fc800078e02ff */
[----:B------:R-:W-:Y:S02]  /*1c90*/  IMAD R11, R45, R37, R0 ;  /* 0x000000252d0b7224 */ /* 0x000fe400078e0200 */
[----:B------:R-:W-:Y:S02]  /*1ca0*/  IMAD.IADD R0, R25, 0x1, R24 ;  /* 0x0000000119007824 */ /* 0x000fe400078e0218 */
[----:B--2---:R-:W-:-:S05]  /*1cb0*/  IMAD.MOV.U32 R26, RZ, RZ, R20 ;  /* 0x000000ffff1a7224 */ /* 0x004fca00078e0014 */
[----:B------:R-:W-:-:S05]  /*1cc0*/  SHF.R.S32.HI R27, RZ, 0x1f, R26 ;  /* 0x0000001fff1b7819 */ /* 0x000fca000001141a */
[----:B------:R0:W-:Y:S01]  /*1cd0*/  STL [R1+0x1c], R27 ;  /* 0x00001c1b01007387 */ /* 0x0001e20000100800 */
[----:B------:R-:W-:-:S03]  /*1ce0*/  IMAD.WIDE.U32 R20, R45, R36, R26 ;  /* 0x000000242d147225 */ /* 0x000fc600078e001a */
[----:B------:R-:W2:Y:S01]  /*1cf0*/  LDL R46, [R1+0x70] ;  /* 0x00007000012e7983 */ /* 0x000ea20000100800 */
[----:B------:R-:W-:-:S03]  /*1d00*/  IMAD.WIDE.U32 R4, R45, R42, R26 ;  /* 0x0000002a2d047225 */ /* 0x000fc600078e001a */
[----:B------:R-:W3:Y:S04]  /*1d10*/  LDL.LU R26, [R1+0x28] ;  /* 0x00002800011a7983 */ /* 0x000ee80000300800 */
[----:B------:R-:W2:Y:S04]  /*1d20*/  LDL R25, [R1+0x3c] ;  /* 0x00003c0001197983 */ /* 0x000ea80000100800 */
[----:B------:R-:W2:Y:S04]  /*1d30*/  LDL R24, [R1+0x40] ;  /* 0x0000400001187983 */ /* 0x000ea80000100800 */
[----:B------:R-:W2:Y:S01]  /*1d40*/  LDL R14, [R1+0x44] ;  /* 0x00004400010e7983 */ /* 0x000ea20000100800 */
[----:B------:R-:W-:-:S02]  /*1d50*/  ISETP.GE.AND P3, PT, R16, UR4, PT ;  /* 0x0000000410007c0c */ /* 0x000fc4000bf66270 */
[----:B------:R-:W-:Y:S02]  /*1d60*/  ISETP.GE.AND P2, PT, R157, UR4, PT ;  /* 0x000000049d007c0c */ /* 0x000fe4000bf46270 */
[----:B----4-:R-:W-:-:S04]  /*1d70*/  ISETP.GE.AND P0, PT, R16, R15, PT ;  /* 0x0000000f1000720c */ /* 0x010fc80003f06270 */
[----:B------:R-:W-:Y:S01]  /*1d80*/  SEL R3, R15, RZ, P0 ;  /* 0x000000ff0f037207 */ /* 0x000fe20000000000 */
[----:B------:R-:W-:-:S03]  /*1d90*/  IMAD.WIDE.U32 R6, R45, R36, R16 ;  /* 0x000000242d067225 */ /* 0x000fc600078e0010 */
[----:B------:R-:W-:Y:S01]  /*1da0*/  IADD3 R3, R16, R3, RZ ;  /* 0x0000000310037210 */ /* 0x000fe20007ffe0ff */
[----:B------:R-:W-:Y:S02]  /*1db0*/  IMAD.IADD R21, R21, 0x1, R11 ;  /* 0x0000000115157824 */ /* 0x000fe400078e020b */
[----:B------:R-:W-:Y:S01]  /*1dc0*/  IMAD.IADD R7, R11, 0x1, R7 ;  /* 0x000000010b077824 */ /* 0x000fe200078e0207 */
[----:B------:R-:W-:Y:S02]  /*1dd0*/  SHF.R.S32.HI R10, RZ, 0x1f, R3 ;  /* 0x0000001fff0a7819 */ /* 0x000fe40000011403 */
[----:B-----5:R-:W-:Y:S01]  /*1de0*/  SHF.R.S32.HI R11, RZ, 0x1f, R28 ;  /* 0x0000001fff0b7819 */ /* 0x020fe2000001141c */
[----:B------:R-:W-:Y:S01]  /*1df0*/  IMAD.WIDE.U32 R8, R45, R42, R16 ;  /* 0x0000002a2d087225 */ /* 0x000fe200078e0010 */
[----:B------:R-:W-:Y:S02]  /*1e00*/  LEA.HI R3, R10, R3, RZ, 0x4 ;  /* 0x000000030a037211 */ /* 0x000fe400078f20ff */
[----:B0-----:R-:W-:Y:S01]  /*1e10*/  LEA.HI R27, R48, R48, RZ, 0x1 ;  /* 0x00000030301b7211 */ /* 0x001fe200078f08ff */
[----:B------:R-:W-:-:S02]  /*1e20*/  IMAD.IADD R5, R5, 0x1, R13 ;  /* 0x0000000105057824 */ /* 0x000fc400078e020d */
[----:B------:R-:W-:Y:S01]  /*1e30*/  IMAD R12, R11, R36, RZ ;  /* 0x000000240b0c7224 */ /* 0x000fe200078e02ff */
[----:B------:R-:W-:Y:S01]  /*1e40*/  LOP3.LUT R27, R27, 0xfffffffe, RZ, 0xc0, !PT ;  /* 0xfffffffe1b1b7812 */ /* 0x000fe200078ec0ff */
[----:B------:R-:W-:Y:S02]  /*1e50*/  IMAD.IADD R9, R13, 0x1, R9 ;  /* 0x000000010d097824 */ /* 0x000fe400078e0209 */
[-C--:B------:R-:W-:Y:S02]  /*1e60*/  IMAD R11, R11, R42.reuse, RZ ;  /* 0x0000002a0b0b7224 */ /* 0x080fe400078e02ff */
[----:B------:R-:W-:Y:S01]  /*1e70*/  IMAD.WIDE.U32 R38, R28, R42, R4 ;  /* 0x0000002a1c267225 */ /* 0x000fe200078e0004 */
[----:B------:R-:W-:-:S03]  /*1e80*/  SHF.R.U32.HI R44, RZ, 0x7, R44 ;  /* 0x00000007ff2c7819 */ /* 0x000fc6000001162c */
[----:B------:R-:W-:-:S04]  /*1e90*/  IMAD.WIDE.U32 R34, R28, R36, R6 ;  /* 0x000000241c227225 */ /* 0x000fc800078e0006 */
[C---:B------:R-:W-:Y:S02]  /*1ea0*/  IMAD R11, R28.reuse, R43, R11 ;  /* 0x0000002b1c0b7224 */ /* 0x040fe400078e020b */
[----:B------:R-:W-:Y:S02]  /*1eb0*/  IMAD R7, R43, 0xa0, RZ ;  /* 0x000000a02b077824 */ /* 0x000fe400078e02ff */
[----:B------:R-:W-:-:S04]  /*1ec0*/  IMAD.WIDE.U32 R40, R28, R42, R8 ;  /* 0x0000002a1c287225 */ /* 0x000fc800078e0008 */
[C---:B------:R-:W-:Y:S02]  /*1ed0*/  IMAD R13, R28.reuse, R37, R12 ;  /* 0x000000251c0d7224 */ /* 0x040fe400078e020c */
[----:B------:R-:W-:Y:S02]  /*1ee0*/  IMAD R47, R37, 0xa0, RZ ;  /* 0x000000a0252f7824 */ /* 0x000fe400078e02ff */
[----:B------:R-:W-:-:S04]  /*1ef0*/  IMAD.WIDE.U32 R20, R28, R36, R20 ;  /* 0x000000241c147225 */ /* 0x000fc800078e0014 */
[----:B------:R-:W-:-:S04]  /*1f00*/  IMAD.WIDE.U32 R42, R42, 0xa0, RZ ;  /* 0x000000a02a2a7825 */ /* 0x000fc800078e00ff */
[----:B------:R-:W-:-:S04]  /*1f10*/  IMAD.WIDE.U32 R36, R36, 0xa0, RZ ;  /* 0x000000a024247825 */ /* 0x000fc800078e00ff */
[----:B------:R-:W-:Y:S01]  /*1f20*/  IMAD.IADD R27, R48, 0x1, -R27 ;  /* 0x00000001301b7824 */ /* 0x000fe200078e0a1b */
[----:B------:R-:W-:Y:S01]  /*1f30*/  SHF.R.S32.HI R33, RZ, 0x1f, R33 ;  /* 0x0000001fff217819 */ /* 0x000fe20000011421 */
[----:B------:R-:W-:Y:S01]  /*1f40*/  VIADD R44, R44, 0x8 ;  /* 0x000000082c2c7836 */ /* 0x000fe20000000000 */
[----:B------:R-:W-:Y:S01]  /*1f50*/  IADD3 R48, R43, R7, RZ ;  /* 0x000000072b307210 */ /* 0x000fe20007ffe0ff */
[----:B------:R-:W-:Y:S01]  /*1f60*/  IMAD R45, R27, 0xc0, R45 ;  /* 0x000000c01b2d7824 */ /* 0x000fe200078e022d */
[----:B------:R-:W-:Y:S01]  /*1f70*/  LOP3.LUT R53, R3, 0xfffffff0, RZ, 0xc0, !PT ;  /* 0xfffffff003357812 */ /* 0x000fe200078ec0ff */
[----:B------:R-:W-:Y:S01]  /*1f80*/  IMAD.IADD R47, R37, 0x1, R47 ;  /* 0x00000001252f7824 */ /* 0x000fe200078e022f */
[----:B------:R-:W-:Y:S01]  /*1f90*/  SHF.R.S32.HI R54, RZ, 0x1f, R2 ;  /* 0x0000001fff367819 */ /* 0x000fe20000011402 */
[----:B------:R-:W-:Y:S02]  /*1fa0*/  IMAD.IADD R49, R21, 0x1, R13 ;  /* 0x0000000115317824 */ /* 0x000fe400078e020d */
[----:B------:R-:W-:-:S02]  /*1fb0*/  IMAD.IADD R50, R13, 0x1, R35 ;  /* 0x000000010d327824 */ /* 0x000fc400078e0223 */
[----:B------:R-:W-:Y:S02]  /*1fc0*/  IMAD.IADD R51, R39, 0x1, R11 ;  /* 0x0000000127337824 */ /* 0x000fe400078e020b */
[----:B------:R-:W-:Y:S01]  /*1fd0*/  IMAD.IADD R52, R11, 0x1, R41 ;  /* 0x000000010b347824 */ /* 0x000fe200078e0229 */
[----:B---3--:R-:W-:-:S04]  /*1fe0*/  LOP3.LUT R26, R26, 0xfffffffd, RZ, 0xc0, !PT ;  /* 0xfffffffd1a1a7812 */ /* 0x008fc800078ec0ff */
[----:B------:R-:W-:-:S04]  /*1ff0*/  @P3 LOP3.LUT R26, R26, 0x2, RZ, 0xfc, !PT ;  /* 0x000000021a1a3812 */ /* 0x000fc800078efcff */
[----:B------:R-:W-:-:S04]  /*2000*/  LOP3.LUT R26, R26, 0xfffffffe, RZ, 0xc0, !PT ;  /* 0xfffffffe1a1a7812 */ /* 0x000fc800078ec0ff */
[----:B------:R-:W-:-:S05]  /*2010*/  @P2 LOP3.LUT R26, R26, 0x1, RZ, 0xfc, !PT ;  /* 0x000000011a1a2812 */ /* 0x000fca00078efcff */
[----:B------:R0:W-:Y:S01]  /*2020*/  STL [R1+0x28], R26 ;  /* 0x0000281a01007387 */ /* 0x0001e20000100800 */
[----:B--2---:R-:W-:-:S04]  /*2030*/  LOP3.LUT R4, R25, 0x30, R3, 0xf8, !PT ;  /* 0x0000003019047812 */ /* 0x004fc800078ef803 */
[----:B------:R-:W-:Y:S02]  /*2040*/  LOP3.LUT R4, R4, R24, RZ, 0x3c, !PT ;  /* 0x0000001804047212 */ /* 0x000fe400078e3cff */
[----:B------:R-:W-:Y:S01]  /*2050*/  LOP3.LUT P1, RZ, R46, 0x2, RZ, 0xc0, !PT ;  /* 0x000000022eff7812 */ /* 0x000fe2000782c0ff */
[----:B------:R-:W-:Y:S02]  /*2060*/  IMAD.SHL.U32 R46, R15, 0x2, RZ ;  /* 0x000000020f2e7824 */ /* 0x000fe400078e00ff */
[----:B0-----:R-:W-:-:S10]  /*2070*/  IMAD.IADD R55, R14, 0x1, R4 ;  /* 0x000000010e377824 */ /* 0x001fd400078e0204 */
.L_x_15464:
[----:B------:R-:W2:Y:S01]  /*2080*/  LDL R13, [R1+0x30] ;  /* 0x00003000010d7983 */ /* 0x000ea20000100800 */
[----:B0-----:R-:W0:Y:S01]  /*2090*/  LDC R60, c[0x0][0x430] ;  /* 0x00010c00ff3c7b82 */ /* 0x001e220000000800 */
[----:B------:R-:W-:Y:S02]  /*20a0*/  VIADD R32, R32, 0xffffffff ;  /* 0xffffffff20207836 */ /* 0x000fe40000000000 */
[----:B------:R-:W-:Y:S02]  /*20b0*/  IMAD.MOV.U32 R59, RZ, RZ, RZ ;  /* 0x000000ffff3b7224 */ /* 0x000fe400078e00ff */
[----:B------:R-:W-:-:S03]  /*20c0*/  IMAD R4, R32, 0xa0, R45 ;  /* 0x000000a020047824 */ /* 0x000fc600078e022d */
[----:B------:R-:W1:Y:S02]  /*20d0*/  LDC R67, c[0x0][0x3f4] ;  /* 0x0000fd00ff437b82 */ /* 0x000e640000000800 */
[----:B------:R-:W-:Y:S02]  /*20e0*/  ISETP.GE.AND P2, PT, R4, R29, PT ;  /* 0x0000001d0400720c */ /* 0x000fe40003f46270 */
[----:B------:R-:W-:Y:S02]  /*20f0*/  IADD3 R12, R0, R4, RZ ;  /* 0x00000004000c7210 */ /* 0x000fe40007ffe0ff */
[----:B------:R-:W-:-:S03]  /*2100*/  ISETP.GT.OR P2, PT, R45, 0x9f, P2 ;  /* 0x0000009f2d00780c */ /* 0x000fc60001744670 */
[----:B------:R-:W-:Y:S01]  /*2110*/  IMAD.MOV.U32 R8, RZ, RZ, R12 ;  /* 0x000000ffff087224 */ /* 0x000fe200078e000c */
[----:B0-----:R-:W-:-:S09]  /*2120*/  ISETP.NE.AND P3, PT, R60, 0x1, PT ;  /* 0x000000013c00780c */ /* 0x001fd20003f65270 */
[----:B------:R-:W0:Y:S08]  /*2130*/  @!P2 LDC.64 R6, c[0x0][0x428] ;  /* 0x00010a00ff06ab82 */ /* 0x000e300000000a00 */
[----:B---3--:R-:W3:Y:S08]  /*2140*/  @!P2 LDC.64 R4, c[0x0][0x418] ;  /* 0x00010600ff04ab82 */ /* 0x008ef00000000a00 */
[----:B------:R-:W4:Y:S08]  /*2150*/  @P3 LDC R9, c[0x0][0x434] ;  /* 0x00010d00ff093b82 */ /* 0x000f300000000800 */
        /* <DEDUP_REMOVED lines=19> */
[----:B------:R-:W-:Y:S01]  /*2290*/  @P1 VIADD R7, R61, 0xffffffe0 ;  /* 0xffffffe03d071836 */ /* 0x000fe20000000000 */
[----:B------:R-:W-:-:S03]  /*22a0*/  IADD3 R61, R18, R61, RZ ;  /* 0x0000003d123d7210 */ /* 0x000fc60007ffe0ff */
        /* <DEDUP_REMOVED lines=11> */
[----:B------:R-:W-:Y:S01]  /*2360*/  ISETP.NE.AND P3, PT, RZ, UR8, PT ;  /* 0x00000008ff007c0c */ /* 0x000fe2000bf65270 */
[----:B------:R-:W-:-:S02]  /*2370*/  IMAD R9, R47, R32, RZ ;  /* 0x000000202f097224 */ /* 0x000fc400078e02ff */
[----:B------:R-:W-:Y:S01]  /*2380*/  IMAD R7, R60, UR5, R7 ;  /* 0x000000053c077c24 */ /* 0x000fe2000f8e0207 */
[----:B------:R-:W-:Y:S01]  /*2390*/  ULDC.64 UR4, c[0x0][0x310] ;  /* 0x0000c40000047ab9 */ /* 0x000fe20000000a00 */
[----:B------:R-:W-:Y:S02]  /*23a0*/  IMAD R9, R15, R36, R9 ;  /* 0x000000240f097224 */ /* 0x000fe400078e0209 */
        /* <DEDUP_REMOVED lines=8> */
[----:B------:R-:W-:-:S04]  /*2430*/  IMAD.WIDE.U32 R4, R36, R32, RZ ;  /* 0x0000002024047225 */ /* 0x000fc800078e00ff */
        /* <DEDUP_REMOVED lines=13> */
[----:B------:R-:W-:Y:S01]  /*2510*/  CS2R R56, SRZ ;  /* 0x0000000000387805 */ /* 0x000fe2000001ff00 */
[----:B0-----:R-:W-:-:S05]  /*2520*/  VIADD R14, R10, 0xffffff80 ;  /* 0xffffff800a0e7836 */ /* 0x001fca0000000000 */
[----:B------:R-:W-:-:S04]  /*2530*/  LEA.HI R10, R14, R14, RZ, 0x1 ;  /* 0x0000000e0e0a7211 */ /* 0x000fc800078f08ff */
[----:B------:R-:W-:-:S04]  /*2540*/  SHF.R.S32.HI R10, RZ, 0x1, R10 ;  /* 0x00000001ff0a7819 */ /* 0x000fc8000001140a */
[----:B------:R-:W-:-:S13]  /*2550*/  ISETP.GE.AND P3, PT, R10, R64, PT ;  /* 0x000000400a00720c */ /* 0x000fda0003f66270 */
[----:B------:R-:W-:Y:S05]  /*2560*/  @P3 BRA `(.L_x_15436) ;  /* 0x0000000000543947 */ /* 0x000fea0003800000 */
[----:B------:R-:W2:Y:S01]  /*2570*/  LDL.64 R68, [R1+0x18] ;  /* 0x0000180001447983 */ /* 0x000ea20000100a00 */
[----:B------:R-:W-:-:S03]  /*2580*/  ULDC.64 UR4, c[0x0][0x3e8] ;  /* 0x0000fa0000047ab9 */ /* 0x000fc60000000a00 */
[----:B------:R-:W3:Y:S01]  /*2590*/  LDL R10, [R1+0x2c] ;  /* 0x00002c00010a7983 */ /* 0x000ee20000100800 */
[----:B------:R-:W-:Y:S01]  /*25a0*/  IADD3 R4, P4, P5, R20, UR4, R4 ;  /* 0x0000000414047c10 */ /* 0x000fe2000fd9e004 */
[----:B------:R-:W-:Y:S02]  /*25b0*/  IMAD.MOV.U32 R7, RZ, RZ, R51 ;  /* 0x000000ffff077224 */ /* 0x000fe400078e0033 */
[----:B------:R-:W-:Y:S01]  /*25c0*/  IMAD R9, R48, R32, RZ ;  /* 0x0000002030097224 */ /* 0x000fe200078e02ff */
[----:B------:R-:W-:Y:S01]  /*25d0*/  IADD3.X R5, R49, UR5, R6, P4, P5 ;  /* 0x0000000531057c10 */ /* 0x000fe2000a7ea406 */
[----:B------:R-:W-:Y:S01]  /*25e0*/  ULDC.64 UR4, c[0x0][0x400] ;  /* 0x0001000000047ab9 */ /* 0x000fe20000000a00 */
[----:B------:R-:W-:Y:S01]  /*25f0*/  MOV R6, R38 ;  /* 0x0000002600067202 */ /* 0x000fe20000000f00 */
[----:B------:R-:W-:-:S04]  /*2600*/  IMAD R9, R15, R42, R9 ;  /* 0x0000002a0f097224 */ /* 0x000fc800078e0209 */
[----:B------:R-:W-:-:S03]  /*2610*/  IMAD.WIDE.U32 R6, R32, R42, R6 ;  /* 0x0000002a20067225 */ /* 0x000fc600078e0006 */
[----:B------:R-:W-:-:S04]  /*2620*/  IADD3 R6, P4, R6, UR4, RZ ;  /* 0x0000000406067c10 */ /* 0x000fc8000ff9e0ff */
[----:B------:R-:W-:Y:S02]  /*2630*/  IADD3.X R7, R7, UR5, R9, P4, !PT ;  /* 0x0000000507077c10 */ /* 0x000fe4000a7fe409 */
[----:B------:R-:W-:Y:S02]  /*2640*/  CS2R R8, SRZ ;  /* 0x0000000000087805 */ /* 0x000fe4000001ff00 */
[----:B------:R-:W-:Y:S02]  /*2650*/  CS2R R24, SRZ ;  /* 0x0000000000187805 */ /* 0x000fe4000001ff00 */
[----:B--2---:R-:W-:-:S13]  /*2660*/  ISETP.GE.AND P4, PT, R68, R67, PT ;  /* 0x000000434400720c */ /* 0x004fda0003f86270 */
[----:B------:R0:W5:Y:S04]  /*2670*/  @!P4 LDG.E.64 R26, desc[UR40][R4.64] ;  /* 0x00000028041ac981 */ /* 0x000168000c1e1b00 */
[----:B------:R0:W5:Y:S01]  /*2680*/  @!P4 LDG.E.64 R56, desc[UR40][R6.64] ;  /* 0x000000280638c981 */ /* 0x000162000c1e1b00 */
[----:B---3--:R-:W-:-:S13]  /*2690*/  ISETP.GE.AND P4, PT, R10, R67, PT ;  /* 0x000000430a00720c */ /* 0x008fda0003f86270 */
[----:B------:R0:W5:Y:S04]  /*26a0*/  @!P4 LDG.E.64 R8, desc[UR40][R4.64+0x10] ;  /* 0x000010280408c981 */ /* 0x000168000c1e1b00 */
[----:B------:R0:W5:Y:S02]  /*26b0*/  @!P4 LDG.E.64 R24, desc[UR40][R6.64+0x10] ;  /* 0x000010280618c981 */ /* 0x000164000c1e1b00 */
.L_x_15436:
[----:B------:R-:W-:Y:S05]  /*26c0*/  BSYNC B1 ;  /* 0x0000000000017941 */ /* 0x000fea0003800000 */
.L_x_15435:
[----:B------:R-:W-:Y:S01]  /*26d0*/  ISETP.NE.AND P4, PT, R156, 0x3, PT ;  /* 0x000000039c00780c */ /* 0x000fe20003f85270 */
[----:B-----5:R-:W-:Y:S02]  /*26e0*/  IMAD.MOV.U32 R68, RZ, RZ, R8 ;  /* 0x000000ffff447224 */ /* 0x020fe400078e0008 */
[----:B------:R-:W-:Y:S02]  /*26f0*/  IMAD.MOV.U32 R72, RZ, RZ, R26 ;  /* 0x000000ffff487224 */ /* 0x000fe400078e001a */
[----:B------:R-:W-:Y:S02]  /*2700*/  IMAD.MOV.U32 R71, RZ, RZ, R24 ;  /* 0x000000ffff477224 */ /* 0x000fe400078e0018 */
[----:B------:R-:W-:-:S06]  /*2710*/  IMAD.MOV.U32 R73, RZ, RZ, R56 ;  /* 0x000000ffff497224 */ /* 0x000fcc00078e0038 */
[----:B------:R-:W-:Y:S05]  /*2720*/  @!P4 BRA `(.L_x_15437) ;  /* 0x000000000004c947 */ /* 0x000fea0003800000 */
[----:B------:R-:W-:Y:S01]  /*2730*/  BPT.TRAP 0x1 ;  /* 0x000000040000795c */ /* 0x000fe20000300000 */
.L_x_15437:
[----:B0-----:R-:W2:Y:S01]  /*2740*/  LDL R4, [R1+0x10] ;  /* 0x0000100001047983 */ /* 0x001ea20000100800 */
[----:B------:R-:W-:Y:S01]  /*2750*/  IMAD R65, R19, 0x8, R18 ;  /* 0x0000000813417824 */ /* 0x000fe200078e0212 */
[----:B------:R-:W-:Y:S01]  /*2760*/  BSSY B1, `(.L_x_15438) ;  /* 0x0000004000017945 */ /* 0x000fe20003800000 */
[----:B--2---:R-:W-:-:S04]  /*2770*/  SHF.L.U32 R66, R4, 0x1f, RZ ;  /* 0x0000001f04427819 */ /* 0x004fc800000006ff */
[----:B------:R-:W0:Y:S02]  /*2780*/  SYNCS.PHASECHK.TRANS64.TRYWAIT P5, [R65+URZ+0x13290], R66 ;  /* 0x01329042410075a7 */ /* 0x000e2400080a017f */
[----:B0-----:R-:W-:Y:S05]  /*2790*/  @!P5 BRA `(.L_x_15439) ;  /* 0x000001a00024d947 */ /* 0x001fea0003800000 */
.L_x_15675:
[----:B------:R-:W-:Y:S05]  /*27a0*/  BSYNC B1 ;  /* 0x0000000000017941 */ /* 0x000fea0003800000 */
.L_x_15438:
[----:B------:R-:W-:-:S03]  /*27b0*/  UMOV UR4, 0xffffffff ;  /* 0xffffffff00047882 */ /* 0x000fc60000000000 */
[----:B------:R-:W-:Y:S05]  /*27c0*/  BRA.DIV UR4, `(.L_x_15440) ;  /* 0x000001a2042c7947 */ /* 0x000fea000b800000 */
[----:B------:R1:W2:Y:S04]  /*27d0*/  SHFL.IDX PT, R69, R13, RZ, 0x1e1f ;  /* 0x001e1fff0d457589 */ /* 0x0002a800000e0000 */
[----:B------:R1:W3:Y:S02]  /*27e0*/  SHFL.IDX PT, R14, R70, RZ, 0x1e1f ;  /* 0x001e1fff460e7589 */ /* 0x0002e400000e0000 */
.L_x_15679:
[----:B------:R-:W-:Y:S05]  /*27f0*/  @P3 BRA `(.L_x_15441) ;  /* 0x0000002400383947 */ /* 0x000fea0003800000 */
[----:B------:R-:W4:Y:S01]  /*2800*/  LDL R83, [R1+0x28] ;  /* 0x0000280001537983 */ /* 0x000f220000100800 */
[----:B------:R-:W-:Y:S01]  /*2810*/  BSSY B1, `(.L_x_15442) ;  /* 0x0000078000017945 */ /* 0x000fe20003800000 */
[----:B----4-:R-:W-:-:S13]  /*2820*/  LOP3.LUT P5, RZ, R83, 0x2, RZ, 0xc0, !PT ;  /* 0x0000000253ff7812 */ /* 0x010fda00078ac0ff */
[----:B------:R-:W-:Y:S05]  /*2830*/  @P5 BRA `(.L_x_15443) ;  /* 0x0000000400d45947 */ /* 0x000fea0003800000 */
[----:B-1----:R-:W4:Y:S01]  /*2840*/  LDL.64 R12, [R1+0x18] ;  /* 0x00001800010c7983 */ /* 0x002f220000100a00 */
[----:B---3--:R-:W-:Y:S01]  /*2850*/  IADD3 R10, P3, R16, R14, RZ ;  /* 0x0000000e100a7210 */ /* 0x008fe20007f7e0ff */
[----:B------:R-:W-:Y:S02]  /*2860*/  BSSY B2, `(.L_x_15444) ;  /* 0x0000071000027945 */ /* 0x000fe40003800000 */
[----:B------:R1:W3:Y:S01]  /*2870*/  LDS.128 R4, [R61+0xe000] ;  /* 0x00e000003d047984 */ /* 0x0002e20000000c00 */
[----:B--2---:R-:W-:Y:S02]  /*2880*/  IADD3.X R11, R69, R17, RZ, P3, !PT ;  /* 0x00000011450b7210 */ /* 0x004fe40001ffe4ff */
[----:B----4-:R-:W-:-:S13]  /*2890*/  ISETP.GE.AND P3, PT, R12, R67, PT ;  /* 0x000000430c00720c */ /* 0x010fda0003f66270 */
[----:B-1-3--:R-:W-:Y:S05]  /*28a0*/  @P3 BRA `(.L_x_15445) ;  /* 0x0000000400b03947 */ /* 0x00afea0003800000 */
[--C-:B------:R-:W-:Y:S02]  /*28b0*/  SHF.R.U32.HI R74, RZ, 0x10, R27.reuse ;  /* 0x00000010ff4a7819 */ /* 0x100fe4000001161b */
[----:B------:R-:W-:Y:S02]  /*28c0*/  SHF.R.U32.HI R70, RZ, 0x8, R27 ;  /* 0x00000008ff467819 */ /* 0x000fe4000001161b */
[----:B------:R-:W-:Y:S02]  /*28d0*/  LOP3.LUT R12, R27, 0xff, RZ, 0xc0, !PT ;  /* 0x000000ff1b0c7812 */ /* 0x000fe400078ec0ff */
[--C-:B------:R-:W-:Y:S02]  /*28e0*/  SHF.R.U32.HI R15, RZ, 0x8, R57.reuse ;  /* 0x00000008ff0f7819 */ /* 0x100fe40000011639 */
[----:B------:R-:W-:Y:S02]  /*28f0*/  LOP3.LUT R13, R57, 0xff, RZ, 0xc0, !PT ;  /* 0x000000ff390d7812 */ /* 0x000fe400078ec0ff */
[----:B------:R-:W-:-:S02]  /*2900*/  SHF.R.U32.HI R26, RZ, 0x18, R57 ;  /* 0x00000018ff1a7819 */ /* 0x000fc40000011639 */
[----:B------:R-:W-:Y:S02]  /*2910*/  SHF.R.U32.HI R27, RZ, 0x18, R27 ;  /* 0x00000018ff1b7819 */ /* 0x000fe4000001161b */
[----:B------:R-:W-:Y:S02]  /*2920*/  SHF.R.U32.HI R56, RZ, 0x10, R57 ;  /* 0x00000010ff387819 */ /* 0x000fe40000011639 */
[----:B------:R-:W-:Y:S01]  /*2930*/  PRMT R57, R26, 0x654, R13 ;  /* 0x000006541a397816 */ /* 0x000fe2000000000d */
[----:B------:R-:W-:Y:S01]  /*2940*/  IMAD.SHL.U32 R26, R15, 0x100, RZ ;  /* 0x000001000f1a7824 */ /* 0x000fe200078e00ff */
[----:B------:R-:W-:Y:S01]  /*2950*/  PRMT R27, R27, 0x654, R12 ;  /* 0x000006541b1b7816 */ /* 0x000fe2000000000c */
[----:B------:R-:W-:Y:S02]  /*2960*/  IMAD.SHL.U32 R12, R70, 0x100, RZ ;  /* 0x00000100460c7824 */ /* 0x000fe400078e00ff */
[----:B------:R-:W-:Y:S01]  /*2970*/  IMAD.MOV.U32 R13, RZ, RZ, R5 ;  /* 0x000000ffff0d7224 */ /* 0x000fe200078e0005 */
[----:B------:R-:W-:Y:S01]  /*2980*/  LOP3.LUT R57, R57, 0xff00, R26, 0xf8, !PT ;  /* 0x0000ff0039397812 */ /* 0x000fe200078ef81a */
[----:B------:R-:W-:Y:S01]  /*2990*/  IMAD.U32 R5, R74, 0x10000, RZ ;  /* 0x000100004a057824 */ /* 0x000fe200078e00ff */
[----:B------:R-:W-:Y:S01]  /*29a0*/  LOP3.LUT R12, R27, 0xff00, R12, 0xf8, !PT ;  /* 0x0000ff001b0c7812 */ /* 0x000fe200078ef80c */
[----:B------:R-:W-:Y:S01]  /*29b0*/  IMAD.MOV.U32 R15, RZ, RZ, R4 ;  /* 0x000000ffff0f7224 */ /* 0x000fe200078e0004 */
[----:B------:R-:W-:Y:S01]  /*29c0*/  F2FP.F16.E4M3.UNPACK_B R4, R13 ;  /* 0x0000000dff04723e */ /* 0x000fe200020006ff */
[----:B------:R-:W-:Y:S01]  /*29d0*/  IMAD.U32 R26, R56, 0x10000, RZ ;  /* 0x00010000381a7824 */ /* 0x000fe200078e00ff */
[----:B------:R-:W-:-:S02]  /*29e0*/  F2FP.F16.E4M3.UNPACK_B R27, R73.H1 ;  /* 0x00000049ff1b723e */ /* 0x000fc400030006ff */
[----:B------:R-:W-:Y:S02]  /*29f0*/  LOP3.LUT R5, R12, 0xff0000, R5, 0xf8, !PT ;  /* 0x00ff00000c057812 */ /* 0x000fe400078ef805 */
[----:B------:R-:W-:Y:S01]  /*2a00*/  LOP3.LUT R12, R57, 0xff0000, R26, 0xf8, !PT ;  /* 0x00ff0000390c7812 */ /* 0x000fe200078ef81a */
[--C-:B------:R-:W-:Y:S01]  /*2a10*/  HADD2.F32 R26, -RZ, R4.reuse.H1_H1 ;  /* 0x30000004ff1a7230 */ /* 0x100fe20000004100 */
[-C--:B------:R-:W-:Y:S01]  /*2a20*/  F2FP.F16.E4M3.UNPACK_B R57, R72.reuse.H1 ;  /* 0x00000048ff39723e */ /* 0x080fe200030006ff */
[--C-:B------:R-:W-:Y:S01]  /*2a30*/  HADD2.F32 R77, -RZ, R27.reuse.H0_H0 ;  /* 0x2000001bff4d7230 */ /* 0x100fe20000004100 */
[----:B------:R-:W-:Y:S01]  /*2a40*/  F2FP.F16.E4M3.UNPACK_B R13, R13.H1 ;  /* 0x0000000dff0d723e */ /* 0x000fe200030006ff */
[----:B------:R-:W-:Y:S01]  /*2a50*/  HADD2.F32 R4, -RZ, R4.H0_H0 ;  /* 0x20000004ff047230 */ /* 0x000fe20000004100 */
[----:B------:R-:W-:Y:S01]  /*2a60*/  F2FP.F16.E4M3.UNPACK_B R73, R73 ;  /* 0x00000049ff49723e */ /* 0x000fe200020006ff */
[----:B------:R-:W-:Y:S02]  /*2a70*/  HADD2.F32 R70, -RZ, R27.H1_H1 ;  /* 0x3000001bff467230 */ /* 0x000fe40000004100 */
[----:B------:R-:W-:Y:S01]  /*2a80*/  FMUL.FTZ R79, R26, R77 ;  /* 0x0000004d1a4f7220 */ /* 0x000fe20000410000 */
[----:B------:R-:W-:Y:S01]  /*2a90*/  HADD2.F32 R75, -RZ, R57.H0_H0 ;  /* 0x20000039ff4b7230 */ /* 0x000fe20000004100 */
[----:B------:R-:W-:Y:S01]  /*2aa0*/  F2FP.F16.E4M3.UNPACK_B R72, R72 ;  /* 0x00000048ff48723e */ /* 0x000fe200020006ff */
[----:B------:R-:W-:-:S02]  /*2ab0*/  HADD2.F32 R56, -RZ, R13.H1_H1 ;  /* 0x3000000dff387230 */ /* 0x000fc40000004100 */
        /* <DEDUP_REMOVED lines=27> */
[----:B------:R-:W-:Y:S01]  /*2c70*/  F2FP.F16.E4M3.UNPACK_B R56, R7.H1 ;  /* 0x00000007ff38723e */ /* 0x000fe200030006ff */
[----:B------:R-:W-:Y:S01]  /*2c80*/  FFMA.FTZ R26, R27, R72, R70 ;  /* 0x000000481b1a7223 */ /* 0x000fe20000010046 */
[----:B------:R-:W-:-:S02]  /*2c90*/  F2FP.F16.E4M3.UNPACK_B R75, R12.H1 ;  /* 0x0000000cff4b723e */ /* 0x000fc400030006ff */
[----:B------:R-:W-:Y:S01]  /*2ca0*/  F2FP.SATFINITE.E4M3.F32.PACK_AB_MERGE_C R81, R74, R77, RZ ;  /* 0x0000004d4a51723e */ /* 0x000fe200048070ff */
[--C-:B------:R-:W-:Y:S01]  /*2cb0*/  HADD2.F32 R57, -RZ, R56.reuse.H0_H0 ;  /* 0x20000038ff397230 */ /* 0x100fe20000004100 */
[----:B------:R-:W-:Y:S01]  /*2cc0*/  F2FP.F16.E4M3.UNPACK_B R27, R6.H1 ;  /* 0x00000006ff1b723e */ /* 0x000fe200030006ff */
[----:B------:R-:W-:Y:S01]  /*2cd0*/  HADD2.F32 R56, -RZ, R56.H1_H1 ;  /* 0x30000038ff387230 */ /* 0x000fe20000004100 */
[-C--:B------:R-:W-:Y:S01]  /*2ce0*/  F2FP.F16.E4M3.UNPACK_B R72, R5.reuse.H1 ;  /* 0x00000005ff48723e */ /* 0x080fe200030006ff */
        /* <DEDUP_REMOVED lines=40> */
.L_x_15445:
[----:B------:R-:W-:Y:S05]  /*2f70*/  BSYNC B2 ;  /* 0x0000000000027941 */ /* 0x000fea0003800000 */
.L_x_15444:
[----:B------:R4:W-:Y:S02]  /*2f80*/  ST.E.128 desc[UR40][R10.64], R4 ;  /* 0x000000040a007985 */ /* 0x0009e4000c101d28 */
.L_x_15443:
[----:B------:R-:W-:Y:S05]  /*2f90*/  BSYNC B1 ;  /* 0x0000000000017941 */ /* 0x000fea0003800000 */
.L_x_15442:
[----:B------:R-:W-:-:S13]  /*2fa0*/  LOP3.LUT P3, RZ, R83, 0x1, RZ, 0xc0, !PT ;  /* 0x0000000153ff7812 */ /* 0x000fda000786c0ff */
[----:B------:R-:W-:Y:S05]  /*2fb0*/  @P3 BRA `(.L_x_15441) ;  /* 0x0000001c00483947 */ /* 0x000fea0003800000 */
[----:B----4-:R-:W4:Y:S04]  /*2fc0*/  LDL R7, [R1+0x30] ;  /* 0x0000300001077983 */ /* 0x010f280000100800 */
[----:B------:R-:W2:Y:S04]  /*2fd0*/  LDL R6, [R1+0x24] ;  /* 0x0000240001067983 */ /* 0x000ea80000100800 */
[----:B------:R-:W5:Y:S01]  /*2fe0*/  LDL R12, [R1+0x2c] ;  /* 0x00002c00010c7983 */ /* 0x000f620000100800 */
[----:B------:R-:W-:Y:S01]  /*2ff0*/  MOV R5, 0x20 ;  /* 0x0000002000057802 */ /* 0x000fe20000000f00 */
[----:B------:R-:W-:Y:S01]  /*3000*/  IMAD R4, R19, 0x2800, RZ ;  /* 0x0000280013047824 */ /* 0x000fe200078e02ff */
[----:B---3--:R-:W-:Y:S01]  /*3010*/  IADD3 R10, P3, R157, R14, RZ ;  /* 0x0000000e9d0a7210 */ /* 0x008fe20007f7e0ff */
[----:B------:R-:W-:Y:S01]  /*3020*/  BSSY B1, `(.L_x_15446) ;  /* 0x0000071000017945 */ /* 0x000fe20003800000 */
[----:B------:R-:W-:-:S04]  /*3030*/  SEL R5, R5, 0xffffffe0, !P1 ;  /* 0xffffffe005057807 */ /* 0x000fc80004800000 */
[----:B----4-:R-:W-:Y:S01]  /*3040*/  IADD3 R5, R5, R7, R4 ;  /* 0x0000000705057210 */ /* 0x010fe20007ffe004 */
[----:B--2---:R-:W-:-:S04]  /*3050*/  IMAD.X R11, R69, 0x1, R6, P3 ;  /* 0x00000001450b7824 */ /* 0x004fc800018e0606 */
[----:B------:R-:W-:Y:S01]  /*3060*/  IMAD.IADD R4, R18, 0x1, R5 ;  /* 0x0000000112047824 */ /* 0x000fe200078e0205 */
[----:B-----5:R-:W-:-:S05]  /*3070*/  ISETP.GE.AND P3, PT, R12, R67, PT ;  /* 0x000000430c00720c */ /* 0x020fca0003f66270 */
[----:B------:R-:W2:Y:S08]  /*3080*/  LDS.128 R4, [R4+0xe000] ;  /* 0x00e0000004047984 */ /* 0x000eb00000000c00 */
[----:B------:R-:W-:Y:S05]  /*3090*/  @P3 BRA `(.L_x_15447) ;  /* 0x0000000400a43947 */ /* 0x000fea0003800000 */
[--C-:B------:R-:W-:Y:S02]  /*30a0*/  SHF.R.U32.HI R12, RZ, 0x8, R9.reuse ;  /* 0x00000008ff0c7819 */ /* 0x100fe40000011609 */
[----:B------:R-:W-:Y:S02]  /*30b0*/  SHF.R.U32.HI R27, RZ, 0x18, R9 ;  /* 0x00000018ff1b7819 */ /* 0x000fe40000011609 */
[----:B------:R-:W-:Y:S01]  /*30c0*/  LOP3.LUT R8, R9, 0xff, RZ, 0xc0, !PT ;  /* 0x000000ff09087812 */ /* 0x000fe200078ec0ff */
[----:B------:R-:W-:Y:S01]  /*30d0*/  IMAD.SHL.U32 R12, R12, 0x100, RZ ;  /* 0x000001000c0c7824 */ /* 0x000fe200078e00ff */
[----:B------:R-:W-:Y:S02]  /*30e0*/  SHF.R.U32.HI R14, RZ, 0x8, R25 ;  /* 0x00000008ff0e7819 */ /* 0x000fe40000011619 */
[----:B------:R-:W-:Y:S02]  /*30f0*/  SHF.R.U32.HI R24, RZ, 0x10, R9 ;  /* 0x00000010ff187819 */ /* 0x000fe40000011609 */
[----:B------:R-:W-:Y:S01]  /*3100*/  PRMT R9, R27, 0x654, R8 ;  /* 0x000006541b097816 */ /* 0x000fe20000000008 */
[----:B------:R-:W-:Y:S01]  /*3110*/  IMAD.SHL.U32 R14, R14, 0x100, RZ ;  /* 0x000001000e0e7824 */ /* 0x000fe200078e00ff */
[----:B-1----:R-:W-:Y:S01]  /*3120*/  LOP3.LUT R13, R25, 0xff0000ff, RZ, 0xc0, !PT ;  /* 0xff0000ff190d7812 */ /* 0x002fe200078ec0ff */
[----:B--2---:R-:W-:Y:S01]  /*3130*/  IMAD.MOV.U32 R8, RZ, RZ, R4 ;  /* 0x000000ffff087224 */ /* 0x004fe200078e0004 */
[----:B------:R-:W-:-:S02]  /*3140*/  SHF.R.U32.HI R15, RZ, 0x10, R25 ;  /* 0x00000010ff0f7819 */ /* 0x000fc40000011619 */
[----:B------:R-:W-:Y:S01]  /*3150*/  LOP3.LUT R9, R9, 0xff00, R12, 0xf8, !PT ;  /* 0x0000ff0009097812 */ /* 0x000fe200078ef80c */
[----:B------:R-:W-:Y:S01]  /*3160*/  IMAD.U32 R12, R24, 0x10000, RZ ;  /* 0x00010000180c7824 */ /* 0x000fe200078e00ff */
[----:B------:R-:W-:Y:S02]  /*3170*/  LOP3.LUT R14, R13, 0xff00, R14, 0xf8, !PT ;  /* 0x0000ff000d0e7812 */ /* 0x000fe400078ef80e */
[----:B------:R-:W-:Y:S02]  /*3180*/  SHF.L.U32 R15, R15, 0x10, RZ ;  /* 0x000000100f0f7819 */ /* 0x000fe400000006ff */
[----:B------:R-:W-:Y:S02]  /*3190*/  F2FP.F16.E4M3.UNPACK_B R4, R5 ;  /* 0x00000005ff04723e */ /* 0x000fe400020006ff */
        /* <DEDUP_REMOVED lines=8> */
[----:B------:R-:W-:-:S02]  /*3220*/  HADD2.F32 R26, -RZ, R13.H1_H1 ;  /* 0x3000000dff1a7230 */ /* 0x000fc40000004100 */
[CC--:B------:R-:W-:Y:S01]  /*3230*/  FMUL.FTZ R57, R9.reuse, R25.reuse ;  /* 0x0000001909397220 */ /* 0x0c0fe20000410000 */
[--C-:B------:R-:W-:Y:S02]  /*3240*/  HADD2.F32 R15, -RZ, R14.reuse.H0_H0 ;  /* 0x2000000eff0f7230 */ /* 0x100fe40000004100 */
        /* <DEDUP_REMOVED lines=9> */
[----:B------:R-:W-:Y:S01]  /*32e0*/  F2FP.F16.E4M3.UNPACK_B R8, R8 ;  /* 0x00000008ff08723e */ /* 0x000fe200020006ff */
[----:B------:R-:W-:Y:S01]  /*32f0*/  FFMA.FTZ R4, R4, R15, -R57 ;  /* 0x0000000f04047223 */ /* 0x000fe20000010839 */
        /* <DEDUP_REMOVED lines=54> */
[----:B------:R-:W-:-:S02]  /*3660*/  HADD2.F32 R25, -RZ, R25.H0_H0 ;  /* 0x20000019ff197230 */ /* 0x000fc40000004100 */
[----:B------:R-:W-:Y:S02]  /*3670*/  HADD2.F32 R14, -RZ, R14.H0_H0 ;  /* 0x2000000eff0e7230 */ /* 0x000fe40000004100 */
        /* <DEDUP_REMOVED lines=11> */
.L_x_15447:
[----:B------:R-:W-:Y:S05]  /*3730*/  BSYNC B1 ;  /* 0x0000000000017941 */ /* 0x000fea0003800000 */
.L_x_15446:
[----:B--2---:R2:W-:Y:S01]  /*3740*/  ST.E.128 desc[UR40][R10.64], R4 ;  /* 0x000000040a007985 */ /* 0x0045e2000c101d28 */
[----:B------:R-:W-:Y:S05]  /*3750*/  BRA `(.L_x_15441) ;  /* 0x0000001400607947 */ /* 0x000fea0003800000 */
.L_x_15434:
[----:B------:R-:W0:Y:S01]  /*3760*/  S2R R7, SR_TID.X ;  /* 0x0000000000077919 */ /* 0x000e220000002100 */
[----:B------:R-:W-:Y:S01]  /*3770*/  IMAD R64, R32, -0xa0, R29 ;  /* 0xffffff6020407824 */ /* 0x000fe200078e021d */
[----:B------:R-:W-:Y:S02]  /*3780*/  CS2R R26, SRZ ;  /* 0x00000000001a7805 */ /* 0x000fe4000001ff00 */
[----:B------:R-:W-:Y:S02]  /*3790*/  CS2R R24, SRZ ;  /* 0x0000000000187805 */ /* 0x000fe4000001ff00 */
[----:B------:R-:W-:Y:S01]  /*37a0*/  VIMNMX R64, R64, 0xa0, PT ;  /* 0x000000a040407848 */ /* 0x000fe20003fe0100 */
[----:B0-----:R-:W-:-:S05]  /*37b0*/  VIADD R7, R7, 0xffffff80 ;  /* 0xffffff8007077836 */ /* 0x001fca0000000000 */
[----:B------:R-:W-:-:S04]  /*37c0*/  LEA.HI R7, R7, R7, RZ, 0x1 ;  /* 0x0000000707077211 */ /* 0x000fc800078f08ff */
[----:B------:R-:W-:-:S04]  /*37d0*/  SHF.R.S32.HI R7, RZ, 0x1, R7 ;  /* 0x00000001ff077819 */ /* 0x000fc80000011407 */
[----:B------:R-:W-:-:S04]  /*37e0*/  ISETP.GE.AND P3, PT, R7, R64, PT ;  /* 0x000000400700720c */ /* 0x000fc80003f66270 */
[----:B------:R-:W-:-:S13]  /*37f0*/  ISETP.GE.OR P4, PT, R16, R67, P3 ;  /* 0x000000431000720c */ /* 0x000fda0001f86670 */
[----:B------:R-:W0:Y:S01]  /*3800*/  @!P4 LDC.64 R8, c[0x0][0x3e8] ;  /* 0x0000fa00ff08cb82 */ /* 0x000e220000000a00 */
[----:B------:R-:W-:-:S07]  /*3810*/  @!P4 IMAD.MOV.U32 R5, RZ, RZ, R52 ;  /* 0x000000ffff05c224 */ /* 0x000fce00078e0034 */
[----:B------:R-:W1:Y:S01]  /*3820*/  @!P4 LDC.64 R10, c[0x0][0x400] ;  /* 0x00010000ff0acb82 */ /* 0x000e620000000a00 */
[----:B0-----:R-:W-:Y:S01]  /*3830*/  @!P4 IADD3 R8, P5, P6, R34, R8, R4 ;  /* 0x000000082208c210 */ /* 0x001fe20007ebe004 */
[----:B------:R-:W-:-:S03]  /*3840*/  @!P4 IMAD.MOV.U32 R4, RZ, RZ, R40 ;  /* 0x000000ffff04c224 */ /* 0x000fc600078e0028 */
[----:B------:R-:W-:Y:S01]  /*3850*/  @!P4 IADD3.X R9, R50, R9, R6, P5, P6 ;  /* 0x000000093209c210 */ /* 0x000fe20002fec406 */
[----:B------:R-:W-:Y:S02]  /*3860*/  @!P4 IMAD R6, R48, R32, RZ ;  /* 0x000000203006c224 */ /* 0x000fe400078e02ff */
[----:B------:R-:W-:-:S04]  /*3870*/  @!P4 IMAD.WIDE.U32 R4, R32, R42, R4 ;  /* 0x0000002a2004c225 */ /* 0x000fc800078e0004 */
[----:B------:R-:W-:Y:S01]  /*3880*/  @!P4 IMAD R6, R15, R42, R6 ;  /* 0x0000002a0f06c224 */ /* 0x000fe200078e0206 */
[----:B-1----:R-:W-:-:S04]  /*3890*/  @!P4 IADD3 R10, P5, R4, R10, RZ ;  /* 0x0000000a040ac210 */ /* 0x002fc80007fbe0ff */
[----:B------:R-:W-:Y:S02]  /*38a0*/  @!P4 IADD3.X R11, R11, R6, R5, P5, !PT ;  /* 0x000000060b0bc210 */ /* 0x000fe40002ffe405 */
[----:B------:R-:W-:Y:S02]  /*38b0*/  CS2R R4, SRZ ;  /* 0x0000000000047805 */ /* 0x000fe4000001ff00 */
[----:B------:R-:W-:Y:S01]  /*38c0*/  CS2R R6, SRZ ;  /* 0x0000000000067805 */ /* 0x000fe2000001ff00 */
[----:B------:R-:W2:Y:S05]  /*38d0*/  @!P4 LDG.E.128 R24, desc[UR40][R10.64] ;  /* 0x000000280a18c981 */ /* 0x000eaa000c1e1d00 */
[----:B------:R-:W3:Y:S01]  /*38e0*/  @!P4 LDG.E.128 R4, desc[UR40][R8.64] ;  /* 0x000000280804c981 */ /* 0x000ee2000c1e1d00 */
[----:B------:R-:W-:-:S02]  /*38f0*/  ISETP.NE.AND P4, PT, R156, 0x3, PT ;  /* 0x000000039c00780c */ /* 0x000fc40003f85270 */
[----:B------:R-:W-:Y:S01]  /*3900*/  ISETP.GE.AND P5, PT, R16, R67, PT ;  /* 0x000000431000720c */ /* 0x000fe20003fa6270 */
[----:B--2---:R-:W-:Y:S01]  /*3910*/  IMAD.MOV.U32 R69, RZ, RZ, R26 ;  /* 0x000000ffff457224 */ /* 0x004fe200078e001a */
[----:B------:R-:W-:Y:S01]  /*3920*/  MOV R74, R24 ;  /* 0x00000018004a7202 */ /* 0x000fe20000000f00 */
[----:B---3--:R-:W-:Y:S02]  /*3930*/  IMAD.MOV.U32 R72, RZ, RZ, R4 ;  /* 0x000000ffff487224 */ /* 0x008fe400078e0004 */
[----:B------:R-:W-:-:S06]  /*3940*/  IMAD.MOV.U32 R71, RZ, RZ, R6 ;  /* 0x000000ffff477224 */ /* 0x000fcc00078e0006 */
[----:B------:R-:W-:Y:S05]  /*3950*/  @!P4 BRA `(.L_x_15448) ;  /* 0x000000000004c947 */ /* 0x000fea0003800000 */
[----:B------:R-:W-:Y:S01]  /*3960*/  BPT.TRAP 0x1 ;  /* 0x000000040000795c */ /* 0x000fe20000300000 */
.L_x_15448:
[----:B------:R-:W2:Y:S01]  /*3970*/  LDL R8, [R1+0x10] ;  /* 0x0000100001087983 */ /* 0x000ea20000100800 */
[----:B------:R-:W-:Y:S01]  /*3980*/  IMAD R65, R19, 0x8, R18 ;  /* 0x0000000813417824 */ /* 0x000fe200078e0212 */
[----:B------:R-:W-:Y:S01]  /*3990*/  BSSY B1, `(.L_x_15449) ;  /* 0x0000004000017945 */ /* 0x000fe20003800000 */
[----:B--2---:R-:W-:-:S04]  /*39a0*/  SHF.L.U32 R66, R8, 0x1f, RZ ;  /* 0x0000001f08427819 */ /* 0x004fc800000006ff */
[----:B------:R-:W0:Y:S02]  /*39b0*/  SYNCS.PHASECHK.TRANS64.TRYWAIT P6, [R65+URZ+0x13290], R66 ;  /* 0x01329042410075a7 */ /* 0x000e2400080c017f */
[----:B0-----:R-:W-:Y:S05]  /*39c0*/  @!P6 BRA `(.L_x_15450) ;  /* 0x0000018c00f0e947 */ /* 0x001fea0003800000 */
.L_x_15680:
[----:B------:R-:W-:Y:S05]  /*39d0*/  BSYNC B1 ;  /* 0x0000000000017941 */ /* 0x000fea0003800000 */
.L_x_15449:
[----:B------:R-:W-:-:S03]  /*39e0*/  UMOV UR4, 0xffffffff ;  /* 0xffffffff00047882 */ /* 0x000fc60000000000 */
[----:B------:R-:W-:Y:S05]  /*39f0*/  BRA.DIV UR4, `(.L_x_15451) ;  /* 0x0000018e04f87947 */ /* 0x000fea000b800000 */
[----:B------:R1:W2:Y:S04]  /*3a00*/  SHFL.IDX PT, R68, R13, RZ, 0x1e1f ;  /* 0x001e1fff0d447589 */ /* 0x0002a800000e0000 */
[----:B------:R-:W3:Y:S02]  /*3a10*/  SHFL.IDX PT, R70, R70, RZ, 0x1e1f ;  /* 0x001e1fff46467589 */ /* 0x000ee400000e0000 */
.L_x_15684:
[----:B------:R-:W4:Y:S02]  /*3a20*/  LDC R67, c[0x0][0x2f4] ;  /* 0x0000bd00ff437b82 */ /* 0x000f240000000800 */
[----:B----4-:R-:W-:-:S13]  /*3a30*/  ISETP.GE.OR P3, PT, R16, R67, P3 ;  /* 0x000000431000720c */ /* 0x010fda0001f66670 */
[----:B------:R-:W-:Y:S05]  /*3a40*/  @P3 BRA `(.L_x_15441) ;  /* 0x0000001000a43947 */ /* 0x000fea0003800000 */
[----:B------:R-:W4:Y:S04]  /*3a50*/  LDL R12, [R1+0x3c] ;  /* 0x00003c00010c7983 */ /* 0x000f280000100800 */
[----:B------:R-:W5:Y:S04]  /*3a60*/  LDL R11, [R1+0x40] ;  /* 0x00004000010b7983 */ /* 0x000f680000100800 */
[----:B------:R-:W5:Y:S01]  /*3a70*/  LDL R10, [R1+0x44] ;  /* 0x00004400010a7983 */ /* 0x000f620000100800 */
[----:B------:R-:W-:Y:S01]  /*3a80*/  IMAD.IADD R9, R67, 0x1, -R46 ;  /* 0x0000000143097824 */ /* 0x000fe200078e0a2e */
[----:B---3--:R-:W-:Y:S01]  /*3a90*/  IADD3 R56, P3, R53, R70, RZ ;  /* 0x0000004635387210 */ /* 0x008fe20007f7e0ff */
[----:B------:R-:W-:Y:S03]  /*3aa0*/  BSSY B1, `(.L_x_15452) ;  /* 0x00000e6000017945 */ /* 0x000fe60003800000 */
[----:B------:R-:W-:-:S02]  /*3ab0*/  SEL R9, R46, R9, !P0 ;  /* 0x000000092e097207 */ /* 0x000fc40004000000 */
[----:B--2---:R-:W-:Y:S02]  /*3ac0*/  LEA.HI.X.SX32 R57, R53, R68, 0x1, P3 ;  /* 0x0000004435397211 */ /* 0x004fe400018f0eff */
[----:B------:R-:W-:-:S04]  /*3ad0*/  SHF.R.S32.HI R8, RZ, 0x1f, R9 ;  /* 0x0000001fff087819 */ /* 0x000fc80000011409 */
[----:B------:R-:W-:Y:S01]  /*3ae0*/  LEA.HI R8, R8, R9, RZ, 0x5 ;  /* 0x0000000908087211 */ /* 0x000fe200078f28ff */
[----:B------:R-:W-:-:S03]  /*3af0*/  IMAD R9, R19, 0x2800, R55 ;  /* 0x0000280013097824 */ /* 0x000fc600078e0237 */
[----:B------:R-:W-:Y:S01]  /*3b00*/  SHF.R.S32.HI R8, RZ, 0x5, R8 ;  /* 0x00000005ff087819 */ /* 0x000fe20000011408 */
[----:B------:R-:W-:-:S03]  /*3b10*/  IMAD.IADD R9, R18, 0x1, R9 ;  /* 0x0000000112097824 */ /* 0x000fc600078e0209 */
[----:B------:R-:W-:-:S05]  /*3b20*/  LEA.HI.SX32 R8, R3, R8, 0x1c ;  /* 0x0000000803087211 */ /* 0x000fca00078fe2ff */
[----:B------:R-:W-:-:S05]  /*3b30*/  IMAD.SHL.U32 R73, R8, 0x10, RZ ;  /* 0x0000001008497824 */ /* 0x000fca00078e00ff */
[----:B----4-:R-:W-:-:S04]  /*3b40*/  LOP3.LUT R8, R12, 0x30, R73, 0xf8, !PT ;  /* 0x000000300c087812 */ /* 0x010fc800078ef849 */
[----:B-----5:R-:W-:-:S05]  /*3b50*/  LOP3.LUT R8, R8, R11, RZ, 0x3c, !PT ;  /* 0x0000000b08087212 */ /* 0x020fca00078e3cff */
[----:B------:R-:W-:-:S04]  /*3b60*/  IMAD.IADD R8, R10, 0x1, R8 ;  /* 0x000000010a087824 */ /* 0x000fc800078e0208 */
[----:B------:R-:W-:-:S04]  /*3b70*/  IMAD R11, R19, 0x2800, R8 ;  /* 0x00002800130b7824 */ /* 0x000fc800078e0208 */
[----:B------:R-:W-:Y:S02]  /*3b80*/  IMAD.IADD R12, R18, 0x1, R11 ;  /* 0x00000001120c7824 */ /* 0x000fe400078e020b */
[----:B------:R-:W2:Y:S04]  /*3b90*/  LDS.128 R8, [R9+0xe000] ;  /* 0x00e0000009087984 */ /* 0x000ea80000000c00 */
[----:B-1----:R-:W1:Y:S01]  /*3ba0*/  LDS.128 R12, [R12+0xe000] ;  /* 0x00e000000c0c7984 */ /* 0x002e620000000c00 */
[----:B------:R-:W-:Y:S05]  /*3bb0*/  @P5 BRA `(.L_x_15453) ;  /* 0x0000000c00505947 */ /* 0x000fea0003800000 */
[--C-:B------:R-:W-:Y:S02]  /*3bc0*/  SHF.R.U32.HI R84, RZ, 0x8, R5.reuse ;  /* 0x00000008ff547819 */ /* 0x100fe40000011605 */
[----:B------:R-:W-:Y:S02]  /*3bd0*/  SHF.R.U32.HI R85, RZ, 0x18, R5 ;  /* 0x00000018ff557819 */ /* 0x000fe40000011605 */
[----:B------:R-:W-:Y:S02]  /*3be0*/  LOP3.LUT R4, R5, 0xff, RZ, 0xc0, !PT ;  /* 0x000000ff05047812 */ /* 0x000fe400078ec0ff */
[----:B------:R-:W-:Y:S02]  /*3bf0*/  SHF.R.U32.HI R76, RZ, 0x8, R25 ;  /* 0x00000008ff4c7819 */ /* 0x000fe40000011619 */
[----:B------:R-:W-:Y:S02]  /*3c00*/  SHF.R.U32.HI R75, RZ, 0x8, R27 ;  /* 0x00000008ff4b7819 */ /* 0x000fe4000001161b */
[----:B------:R-:W-:Y:S01]  /*3c10*/  SHF.R.U32.HI R82, RZ, 0x10, R5 ;  /* 0x00000010ff527819 */ /* 0x000fe20000011605 */
[----:B------:R-:W-:Y:S01]  /*3c20*/  IMAD.SHL.U32 R5, R84, 0x100, RZ ;  /* 0x0000010054057824 */ /* 0x000fe200078e00ff */
[----:B------:R-:W-:Y:S01]  /*3c30*/  SHF.R.U32.HI R83, RZ, 0x18, R7 ;  /* 0x00000018ff537819 */ /* 0x000fe20000011607 */
[----:B------:R-:W-:Y:S01]  /*3c40*/  IMAD.SHL.U32 R75, R75, 0x100, RZ ;  /* 0x000001004b4b7824 */ /* 0x000fe200078e00ff */
[----:B------:R-:W-:-:S02]  /*3c50*/  LOP3.LUT R6, R7, 0xff, RZ, 0xc0, !PT ;  /* 0x000000ff07067812 */ /* 0x000fc400078ec0ff */
[--C-:B------:R-:W-:Y:S02]  /*3c60*/  SHF.R.U32.HI R79, RZ, 0x8, R7.reuse ;  /* 0x00000008ff4f7819 */ /* 0x100fe40000011607 */
[----:B------:R-:W-:Y:S02]  /*3c70*/  SHF.R.U32.HI R81, RZ, 0x10, R7 ;  /* 0x00000010ff517819 */ /* 0x000fe40000011607 */
[----:B------:R-:W-:Y:S02]  /*3c80*/  SHF.R.U32.HI R78, RZ, 0x18, R25 ;  /* 0x00000018ff4e7819 */ /* 0x000fe40000011619 */
[----:B------:R-:W-:Y:S02]  /*3c90*/  LOP3.LUT R7, R25, 0xff, RZ, 0xc0, !PT ;  /* 0x000000ff19077812 */ /* 0x000fe400078ec0ff */
[----:B------:R-:W-:Y:S02]  /*3ca0*/  PRMT R4, R85, 0x654, R4 ;  /* 0x0000065455047816 */ /* 0x000fe40000000004 */
[----:B------:R-:W-:-:S02]  /*3cb0*/  LOP3.LUT R26, R27, 0xff0000ff, RZ, 0xc0, !PT ;  /* 0xff0000ff1b1a7812 */ /* 0x000fc400078ec0ff */
[----:B------:R-:W-:Y:S01]  /*3cc0*/  SHF.R.U32.HI R80, RZ, 0x10, R27 ;  /* 0x00000010ff507819 */ /* 0x000fe2000001161b */
[----:B------:R-:W-:Y:S01]  /*3cd0*/  IMAD.SHL.U32 R27, R76, 0x100, RZ ;  /* 0x000001004c1b7824 */ /* 0x000fe200078e00ff */
[----:B------:R-:W-:Y:S01]  /*3ce0*/  SHF.R.U32.HI R77, RZ, 0x10, R25 ;  /* 0x00000010ff4d7819 */ /* 0x000fe20000011619 */
[----:B-1----:R-:W-:Y:S01]  /*3cf0*/  IMAD.MOV.U32 R25, RZ, RZ, R12 ;  /* 0x000000ffff197224 */ /* 0x002fe200078e000c */
[----:B--2---:R-:W-:Y:S01]  /*3d00*/  MOV R24, R8 ;  /* 0x0000000800187202 */ /* 0x004fe20000000f00 */
[----:B------:R-:W-:Y:S01]  /*3d10*/  IMAD.U32 R80, R80, 0x10000, RZ ;  /* 0x0001000050507824 */ /* 0x000fe200078e00ff */
[----:B------:R-:W-:Y:S01]  /*3d20*/  PRMT R8, R78, 0x654, R7 ;  /* 0x000006544e087816 */ /* 0x000fe20000000007 */
[----:B------:R-:W-:Y:S01]  /*3d30*/  IMAD.SHL.U32 R7, R79, 0x100, RZ ;  /* 0x000001004f077824 */ /* 0x000fe200078e00ff */
[----:B------:R-:W-:Y:S01]  /*3d40*/  LOP3.LUT R4, R4, 0xff00, R5, 0xf8, !PT ;  /* 0x0000ff0004047812 */ /* 0x000fe200078ef805 */
[----:B------:R-:W-:Y:S01]  /*3d50*/  IMAD.U32 R5, R82, 0x10000, RZ ;  /* 0x0001000052057824 */ /* 0x000fe200078e00ff */
[----:B------:R-:W-:-:S02]  /*3d60*/  PRMT R6, R83, 0x654, R6 ;  /* 0x0000065453067816 */ /* 0x000fc40000000006 */
[----:B------:R-:W-:Y:S02]  /*3d70*/  LOP3.LUT R78, R8, 0xff00, R27, 0xf8, !PT ;  /* 0x0000ff00084e7812 */ /* 0x000fe400078ef81b */
        /* <DEDUP_REMOVED lines=8> */
[----:B------:R-:W-:Y:S01]  /*3e00*/  SHF.L.U32 R4, R81, 0x10, RZ ;  /* 0x0000001051047819 */ /* 0x000fe200000006ff */
[--C-:B------:R-:W-:Y:S01]  /*3e10*/  HADD2.F32 R8, -RZ, R26.reuse.H0_H0 ;  /* 0x2000001aff087230 */ /* 0x100fe20000004100 */
[----:B------:R-:W-:Y:S01]  /*3e20*/  F2FP.F16.E4M3.UNPACK_B R75, R72.H1 ;  /* 0x00000048ff4b723e */ /* 0x000fe200030006ff */
[----:B------:R-:W-:Y:S01]  /*3e30*/  HADD2.F32 R26, -RZ, R26.H1_H1 ;  /* 0x3000001aff1a7230 */ /* 0x000fe20000004100 */
[----:B------:R-:W-:Y:S01]  /*3e40*/  LOP3.LUT R4, R7, 0xff0000, R4, 0xf8, !PT ;  /* 0x00ff000007047812 */ /* 0x000fe200078ef804 */
[----:B------:R-:W-:-:S02]  /*3e50*/  IMAD.U32 R7, R77, 0x10000, RZ ;  /* 0x000100004d077824 */ /* 0x000fc400078e00ff */
[-C--:B------:R-:W-:Y:S01]  /*3e60*/  FMUL.FTZ R81, R12, R5.reuse ;  /* 0x000000050c517220 */ /* 0x080fe20000410000 */
[----:B------:R-:W-:Y:S02]  /*3e70*/  HADD2.F32 R77, -RZ, R75.H0_H0 ;  /* 0x2000004bff4d7230 */ /* 0x000fe40000004100 */
[----:B------:R-:W-:Y:S01]  /*3e80*/  FMUL.FTZ R83, R8, R5 ;  /* 0x0000000508537220 */ /* 0x000fe20000410000 */
        /* <DEDUP_REMOVED lines=8> */
[----:B------:R-:W-:Y:S02]  /*3f10*/  F2FP.F16.E4M3.UNPACK_B R74, R25 ;  /* 0x00000019ff4a723e */ /* 0x000fe400020006ff */
[----:B------:R-:W-:Y:S01]  /*3f20*/  F2FP.F16.E4M3.UNPACK_B R72, R24 ;  /* 0x00000018ff48723e */ /* 0x000fe200020006ff */
[-C--:B------:R-:W-:Y:S01]  /*3f30*/  FMUL.FTZ R25, R27, R75.reuse ;  /* 0x0000004b1b197220 */ /* 0x080fe20000410000 */
[----:B------:R-:W-:Y:S01]  /*3f40*/  LOP3.LUT R5, R79, 0xff0000, R80, 0xf8, !PT ;  /* 0x00ff00004f057812 */ /* 0x000fe200078ef850 */
[C---:B------:R-:W-:Y:S01]  /*3f50*/  FMUL.FTZ R80, R26.reuse, R75 ;  /* 0x0000004b1a507220 */ /* 0x040fe20000410000 */
[----:B------:R-:W-:Y:S02]  /*3f60*/  HADD2.F32 R79, -RZ, R78.H0_H0 ;  /* 0x2000004eff4f7230 */ /* 0x000fe40000004100 */
[-C--:B------:R-:W-:Y:S01]  /*3f70*/  FFMA.FTZ R25, R26, R77.reuse, -R25 ;  /* 0x0000004d1a197223 */ /* 0x080fe20000010819 */
[----:B------:R-:W-:Y:S02]  /*3f80*/  HADD2.F32 R75, -RZ, R74.H0_H0 ;  /* 0x2000004aff4b7230 */ /* 0x000fe40000004100 */
[----:B------:R-:W-:Y:S01]  /*3f90*/  FFMA.FTZ R27, R27, R77, R80 ;  /* 0x0000004d1b1b7223 */ /* 0x000fe20000010050 */
[----:B------:R-:W-:-:S02]  /*3fa0*/  HADD2.F32 R24, -RZ, R72.H0_H0 ;  /* 0x20000048ff187230 */ /* 0x000fc40000004100 */
[----:B------:R-:W-:Y:S02]  /*3fb0*/  HADD2.F32 R26, -RZ, R76.H0_H0 ;  /* 0x2000004cff1a7230 */ /* 0x000fe40000004100 */
        /* <DEDUP_REMOVED lines=15> */
[-C--:B------:R-:W-:Y:S01]  /*40b0*/  F2FP.F16.E4M3.UNPACK_B R72, R10.reuse.H1 ;  /* 0x0000000aff48723e */ /* 0x080fe200030006ff */
[----:B------:R-:W-:Y:S02]  /*40c0*/  HADD2.F32 R78, -RZ, R76.H0_H0 ;  /* 0x2000004cff4e7230 */ /* 0x000fe40000004100 */
[----:B------:R-:W-:Y:S01]  /*40d0*/  FFMA.FTZ R77, R74, R77, R81 ;  /* 0x0000004d4a4d7223 */ /* 0x000fe20000010051 */
[----:B------:R-:W-:Y:S01]  /*40e0*/  HADD2.F32 R81, -RZ, R79.H0_H0 ;  /* 0x2000004fff517230 */ /* 0x000fe20000004100 */
[----:B------:R-:W-:Y:S01]  /*40f0*/  F2FP.F16.E4M3.UNPACK_B R10, R10 ;  /* 0x0000000aff0a723e */ /* 0x000fe200020006ff */
[----:B------:R-:W-:-:S02]  /*4100*/  HADD2.F32 R74, -RZ, R72.H0_H0 ;  /* 0x20000048ff4a7230 */ /* 0x000fc40000004100 */
[-C--:B------:R-:W-:Y:S01]  /*4110*/  FMUL.FTZ R87, R78, R83.reuse ;  /* 0x000000534e577220 */ /* 0x080fe20000410000 */
[----:B------:R-:W-:Y:S01]  /*4120*/  HADD2.F32 R85, -RZ, R80.H1_H1 ;  /* 0x30000050ff557230 */ /* 0x000fe20000004100 */
[----:B------:R-:W-:Y:S01]  /*4130*/  F2FP.SATFINITE.E4M3.F32.PACK_AB_MERGE_C R8, R25, R8, RZ ;  /* 0x000000081908723e */ /* 0x000fe200048070ff */
[----:B------:R-:W-:Y:S02]  /*4140*/  HADD2.F32 R76, -RZ, R76.H1_H1 ;  /* 0x3000004cff4c7230 */ /* 0x000fe40000004100 */
[C---:B------:R-:W-:Y:S01]  /*4150*/  FMUL.FTZ R83, R74.reuse, R83 ;  /* 0x000000534a537220 */ /* 0x040fe20000410000 */
[----:B------:R-:W-:Y:S02]  /*4160*/  HADD2.F32 R72, -RZ, R72.H1_H1 ;  /* 0x30000048ff487230 */ /* 0x000fe40000004100 */
[----:B------:R-:W-:Y:S01]  /*4170*/  FFMA.FTZ R87, R74, R81, -R87 ;  /* 0x000000514a577223 */ /* 0x000fe20000010857 */
[----:B------:R-:W-:Y:S02]  /*4180*/  HADD2.F32 R79, -RZ, R79.H1_H1 ;  /* 0x3000004fff4f7230 */ /* 0x000fe40000004100 */
[----:B------:R-:W-:Y:S01]  /*4190*/  FMUL.FTZ R89, R76, R85 ;  /* 0x000000554c597220 */ /* 0x000fe20000410000 */
[----:B------:R-:W-:Y:S01]  /*41a0*/  F2FP.F16.E4M3.UNPACK_B R74, R69 ;  /* 0x00000045ff4a723e */ /* 0x000fe200020006ff */
[C---:B------:R-:W-:Y:S01]  /*41b0*/  FMUL.FTZ R85, R72.reuse, R85 ;  /* 0x0000005548557220 */ /* 0x040fe20000410000 */
[----:B------:R-:W-:Y:S01]  /*41c0*/  F2FP.F16.E4M3.UNPACK_B R69, R14 ;  /* 0x0000000eff45723e */ /* 0x000fe200020006ff */
[----:B------:R-:W-:Y:S01]  /*41d0*/  FFMA.FTZ R80, R72, R79, -R89 ;  /* 0x0000004f48507223 */ /* 0x000fe20000010859 */
[----:B------:R-:W-:Y:S01]  /*41e0*/  F2FP.F16.E4M3.UNPACK_B R72, R71 ;  /* 0x00000047ff48723e */ /* 0x000fe200020006ff */
[----:B------:R-:W-:Y:S01]  /*41f0*/  FFMA.FTZ R82, R76, R79, R85 ;  /* 0x0000004f4c527223 */ /* 0x000fe20000010055 */
[----:B------:R-:W-:Y:S01]  /*4200*/  FFMA.FTZ R83, R78, R81, R83 ;  /* 0x000000514e537223 */ /* 0x000fe20000010053 */
[--C-:B------:R-:W-:Y:S01]  /*4210*/  HADD2.F32 R76, -RZ, R74.reuse.H0_H0 ;  /* 0x2000004aff4c7230 */ /* 0x100fe20000004100 */
[----:B------:R-:W-:Y:S01]  /*4220*/  F2FP.SATFINITE.E4M3.F32.PACK_AB_MERGE_C R12, R27, R12, RZ ;  /* 0x0000000c1b0c723e */ /* 0x000fe200048070ff */
[----:B------:R-:W-:Y:S01]  /*4230*/  HADD2.F32 R71, -RZ, R69.H0_H0 ;  /* 0x20000045ff477230 */ /* 0x000fe20000004100 */
[----:B------:R-:W-:Y:S01]  /*4240*/  F2FP.SATFINITE.E4M3.F32.PACK_AB_MERGE_C R8, R75, R24, R8 ;  /* 0x000000184b08723e */ /* 0x000fe20004807008 */
[----:B------:R-:W-:Y:S01]  /*4250*/  HADD2.F32 R78, -RZ, R74.H1_H1 ;  /* 0x3000004aff4e7230 */ /* 0x000fe20000004100 */
[----:B------:R-:W-:Y:S01]  /*4260*/  F2FP.F16.E4M3.UNPACK_B R27, R13 ;  /* 0x0000000dff1b723e */ /* 0x000fe200020006ff */
        /* <DEDUP_REMOVED lines=13> */
[-C--:B------:R-:W-:Y:S01]  /*4340*/  FFMA.FTZ R10, R10, R72.reuse, -R81 ;  /* 0x000000480a0a7223 */ /* 0x080fe20000010851 */
        /* <DEDUP_REMOVED lines=18> */
[C---:B------:R-:W-:Y:S01]  /*4470*/  FMUL.FTZ R69, R71.reuse, R75 ;  /* 0x0000004b47457220 */ /* 0x040fe20000410000 */
[----:B------:R-:W-:Y:S01]  /*4480*/  F2FP.F16.E4M3.UNPACK_B R74, R7.H1 ;  /* 0x00000007ff4a723e */ /* 0x000fe200030006ff */
[C---:B------:R-:W-:Y:S01]  /*4490*/  FMUL.FTZ R76, R26.reuse, R75 ;  /* 0x0000004b1a4c7220 */ /* 0x040fe20000410000 */
[----:B------:R-:W-:Y:S01]  /*44a0*/  F2FP.F16.E4M3.UNPACK_B R27, R9.H1 ;  /* 0x00000009ff1b723e */ /* 0x000fe200030006ff */
[----:B------:R-:W-:Y:S01]  /*44b0*/  FFMA.FTZ R9, R26, R72, -R69 ;  /* 0x000000481a097223 */ /* 0x000fe20000010845 */
[----:B------:R-:W-:Y:S01]  /*44c0*/  F2FP.F16.E4M3.UNPACK_B R6, R6.H1 ;  /* 0x00000006ff06723e */ /* 0x000fe200030006ff */
[----:B------:R-:W-:Y:S01]  /*44d0*/  FFMA.FTZ R26, R71, R72, R76 ;  /* 0x00000048471a7223 */ /* 0x000fe2000001004c */
[----:B------:R-:W-:Y:S01]  /*44e0*/  F2FP.SATFINITE.E4M3.F32.PACK_AB_MERGE_C R80, R80, R87, RZ ;  /* 0x000000575050723e */ /* 0x000fe200048070ff */
        /* <DEDUP_REMOVED lines=9> */
[--C-:B------:R-:W-:Y:S01]  /*4580*/  HADD2.F32 R72, -RZ, R6.reuse.H0_H0 ;  /* 0x20000006ff487230 */ /* 0x100fe20000004100 */
[----:B------:R-:W-:Y:S01]  /*4590*/  F2FP.F16.E4M3.UNPACK_B R13, R11 ;  /* 0x0000000bff0d723e */ /* 0x000fe200020006ff */
[----:B------:R-:W-:Y:S02]  /*45a0*/  HADD2.F32 R27, -RZ, R27.H1_H1 ;  /* 0x3000001bff1b7230 */ /* 0x000fe40000004100 */
[----:B------:R-:W-:Y:S01]  /*45b0*/  FMUL.FTZ R82, R71, R78 ;  /* 0x0000004e47527220 */ /* 0x000fe20000410000 */
[----:B------:R-:W-:-:S02]  /*45c0*/  HADD2.F32 R74, -RZ, R6.H1_H1 ;  /* 0x30000006ff4a7230 */ /* 0x000fc40000004100 */
[-C--:B------:R-:W-:Y:S01]  /*45d0*/  FFMA.FTZ R6, R7, R72.reuse, -R80 ;  /* 0x0000004807067223 */ /* 0x080fe20000010850 */
[----:B------:R-:W-:Y:S01]  /*45e0*/  FFMA.FTZ R7, R69, R72, R76 ;  /* 0x0000004845077223 */ /* 0x000fe2000001004c */
[C---:B------:R-:W-:Y:S01]  /*45f0*/  FMUL.FTZ R78, R27.reuse, R78 ;  /* 0x0000004e1b4e7220 */ /* 0x040fe20000410000 */
[----:B------:R-:W-:Y:S01]  /*4600*/  F2FP.F16.E4M3.UNPACK_B R69, R15 ;  /* 0x0000000fff45723e */ /* 0x000fe200020006ff */
[-C--:B------:R-:W-:Y:S01]  /*4610*/  FFMA.FTZ R81, R27, R74.reuse, -R82 ;  /* 0x0000004a1b517223 */ /* 0x080fe20000010852 */
[----:B------:R-:W-:Y:S01]  /*4620*/  F2FP.F16.E4M3.UNPACK_B R11, R11.H1 ;  /* 0x0000000bff0b723e */ /* 0x000fe200030006ff */
[----:B------:R-:W-:Y:S01]  /*4630*/  FFMA.FTZ R82, R71, R74, R78 ;  /* 0x0000004a47527223 */ /* 0x000fe2000001004e */
        /* <DEDUP_REMOVED lines=8> */
[CC--:B------:R-:W-:Y:S01]  /*46c0*/  FMUL.FTZ R84, R72.reuse, R79.reuse ;  /* 0x0000004f48547220 */ /* 0x0c0fe20000410000 */
[--C-:B------:R-:W-:Y:S02]  /*46d0*/  HADD2.F32 R80, -RZ, R78.reuse.H0_H0 ;  /* 0x2000004eff507230 */ /* 0x100fe40000004100 */
[----:B------:R-:W-:Y:S01]  /*46e0*/  FMUL.FTZ R79, R15, R79 ;  /* 0x0000004f0f4f7220 */ /* 0x000fe20000410000 */
[----:B------:R-:W-:Y:S01]  /*46f0*/  HADD2.F32 R75, -RZ, R5.H0_H0 ;  /* 0x20000005ff4b7230 */ /* 0x000fe20000004100 */
[----:B------:R-:W-:Y:S01]  /*4700*/  F2FP.SATFINITE.E4M3.F32.PACK_AB_MERGE_C R6, R81, R6, RZ ;  /* 0x000000065106723e */ /* 0x000fe200048070ff */
[--C-:B------:R-:W-:Y:S02]  /*4710*/  HADD2.F32 R4, -RZ, R71.reuse.H0_H0 ;  /* 0x20000047ff047230 */ /* 0x100fe40000004100 */
[----:B------:R-:W-:Y:S01]  /*4720*/  FMUL.FTZ R83, R27, R80 ;  /* 0x000000501b537220 */ /* 0x000fe20000410000 */
[----:B------:R-:W-:Y:S02]  /*4730*/  HADD2.F32 R71, -RZ, R71.H1_H1 ;  /* 0x30000047ff477230 */ /* 0x000fe40000004100 */
[----:B------:R-:W-:Y:S01]  /*4740*/  FFMA.FTZ R79, R72, R75, R79 ;  /* 0x0000004b484f7223 */ /* 0x000fe2000001004f */
[----:B------:R-:W-:-:S02]  /*4750*/  HADD2.F32 R78, -RZ, R78.H1_H1 ;  /* 0x3000004eff4e7230 */ /* 0x000fc40000004100 */
[----:B------:R-:W-:Y:S01]  /*4760*/  FMUL.FTZ R86, R4, R80 ;  /* 0x0000005004567220 */ /* 0x000fe20000410000 */
[----:B------:R-:W-:Y:S02]  /*4770*/  HADD2.F32 R11, -RZ, R11.H1_H1 ;  /* 0x3000000bff0b7230 */ /* 0x000fe40000004100 */
[----:B------:R-:W-:Y:S01]  /*4780*/  FFMA.FTZ R84, R15, R75, -R84 ;  /* 0x0000004b0f547223 */ /* 0x000fe20000010854 */
        /* <DEDUP_REMOVED lines=10> */
[----:B------:R-:W-:Y:S02]  /*4830*/  HADD2.F32 R4, -RZ, R5.H1_H1 ;  /* 0x30000005ff047230 */ /* 0x000fe40000004100 */
[-C--:B------:R-:W-:Y:S01]  /*4840*/  FFMA.FTZ R11, R11, R74.reuse, -R80 ;  /* 0x0000004a0b0b7223 */ /* 0x080fe20000010850 */
[----:B------:R-:W-:Y:S01]  /*4850*/  FFMA.FTZ R78, R71, R74, R78 ;  /* 0x0000004a474e7223 */ /* 0x000fe2000001004e */
[C---:B------:R-:W-:Y:S01]  /*4860*/  FMUL.FTZ R72, R13.reuse, R72 ;  /* 0x000000480d487220 */ /* 0x040fe20000410000 */
[----:B------:R-:W-:Y:S01]  /*4870*/  F2FP.SATFINITE.E4M3.F32.PACK_AB_MERGE_C R7, R82, R7, RZ ;  /* 0x000000075207723e */ /* 0x000fe200048070ff */
[----:B------:R-:W-:Y:S01]  /*4880*/  FFMA.FTZ R13, R13, R4, -R76 ;  /* 0x000000040d0d7223 */ /* 0x000fe2000001084c */
[----:B------:R-:W-:Y:S01]  /*4890*/  F2FP.SATFINITE.E4M3.F32.PACK_AB_MERGE_C R11, R11, R86, RZ ;  /* 0x000000560b0b723e */ /* 0x000fe200048070ff */
[----:B------:R-:W-:Y:S01]  /*48a0*/  FFMA.FTZ R72, R69, R4, R72 ;  /* 0x0000000445487223 */ /* 0x000fe20000010048 */
[----:B------:R-:W-:-:S02]  /*48b0*/  F2FP.SATFINITE.E4M3.F32.PACK_AB_MERGE_C R78, R78, R83, RZ ;  /* 0x000000534e4e723e */ /* 0x000fc400048070ff */
[----:B------:R-:W-:Y:S02]  /*48c0*/  F2FP.SATFINITE.E4M3.F32.PACK_AB_MERGE_C R11, R13, R84, R11 ;  /* 0x000000540d0b723e */ /* 0x000fe4000480700b */
[----:B------:R-:W-:Y:S02]  /*48d0*/  F2FP.SATFINITE.E4M3.F32.PACK_AB_MERGE_C R9, R9, R24, R6 ;  /* 0x000000180909723e */ /* 0x000fe40004807006 */
[----:B------:R-:W-:Y:S02]  /*48e0*/  F2FP.SATFINITE.E4M3.F32.PACK_AB_MERGE_C R13, R26, R25, R7 ;  /* 0x000000191a0d723e */ /* 0x000fe40004807007 */
[----:B------:R-:W-:-:S07]  /*48f0*/  F2FP.SATFINITE.E4M3.F32.PACK_AB_MERGE_C R15, R72, R79, R78 ;  /* 0x0000004f480f723e */ /* 0x000fce000480704e */
.L_x_15453:
[----:B------:R-:W-:Y:S05]  /*4900*/  BSYNC B1 ;  /* 0x0000000000017941 */ /* 0x000fea0003800000 */
.L_x_15452:
[----:B--2---:R2:W-:Y:S01]  /*4910*/  ST.E.128 desc[UR40][R56.64], R8 ;  /* 0x0000000838007985 */ /* 0x0045e2000c101d28 */
[----:B------:R-:W-:-:S13]  /*4920*/  ISETP.GE.AND P3, PT, R73, R67, PT ;  /* 0x000000434900720c */ /* 0x000fda0003f66270 */
[----:B------:R-:W-:Y:S05]  /*4930*/  @P3 BRA `(.L_x_15441) ;  /* 0x0000000000e83947 */ /* 0x000fea0003800000 */
[----:B------:R-:W-:-:S04]  /*4940*/  IADD3 R4, P3, R70, R73, RZ ;  /* 0x0000004946047210 */ /* 0x000fc80007f7e0ff */
[----:B------:R-:W-:-:S05]  /*4950*/  LEA.HI.X.SX32 R5, R73, R68, 0x1, P3 ;  /* 0x0000004449057211 */ /* 0x000fca00018f0eff */
[----:B-1----:R1:W-:Y:S01]  /*4960*/  ST.E.128 desc[UR40][R4.64], R12 ;  /* 0x0000000c04007985 */ /* 0x0023e2000c101d28 */
[----:B------:R-:W-:Y:S05]  /*4970*/  BRA `(.L_x_15441) ;  /* 0x0000000000d87947 */ /* 0x000fea0003800000 */
.L_x_15433:
[----:B------:R-:W-:-:S13]  /*4980*/  ISETP.NE.AND P4, PT, R156, 0x3, PT ;  /* 0x000000039c00780c */ /* 0x000fda0003f85270 */
[----:B------:R-:W-:Y:S05]  /*4990*/  @!P4 BRA `(.L_x_15454) ;  /* 0x000000000004c947 */ /* 0x000fea0003800000 */
[----:B------:R-:W-:Y:S01]  /*49a0*/  BPT.TRAP 0x1 ;  /* 0x000000040000795c */ /* 0x000fe20000300000 */
.L_x_15454:
[----:B------:R-:W2:Y:S01]  /*49b0*/  LDL R4, [R1+0x10] ;  /* 0x0000100001047983 */ /* 0x000ea20000100800 */
[----:B------:R-:W-:Y:S01]  /*49c0*/  IMAD R65, R19, 0x8, R18 ;  /* 0x0000000813417824 */ /* 0x000fe200078e0212 */
[----:B------:R-:W-:Y:S01]  /*49d0*/  BSSY B1, `(.L_x_15455) ;  /* 0x0000005000017945 */ /* 0x000fe20003800000 */
[----:B------:R-:W-:Y:S02]  /*49e0*/  SHF.R.S32.HI R62, RZ, 0x1f, R60 ;  /* 0x0000001fff3e7819 */ /* 0x000fe4000001143c */
[----:B--2---:R-:W-:-:S04]  /*49f0*/  SHF.L.U32 R66, R4, 0x1f, RZ ;  /* 0x0000001f04427819 */ /* 0x004fc800000006ff */
[----:B------:R-:W0:Y:S02]  /*4a00*/  SYNCS.PHASECHK.TRANS64.TRYWAIT P3, [R65+URZ+0x13290], R66 ;  /* 0x01329042410075a7 */ /* 0x000e24000806017f */
[----:B0-----:R-:W-:Y:S05]  /*4a10*/  @!P3 BRA `(.L_x_15456) ;  /* 0x000001800038b947 */ /* 0x001fea0003800000 */
.L_x_15685:
[----:B------:R-:W-:Y:S05]  /*4a20*/  BSYNC B1 ;  /* 0x0000000000017941 */ /* 0x000fea0003800000 */
.L_x_15455:
        /* <DEDUP_REMOVED lines=30> */
.L_x_15689:
[----:B------:R-:W-:Y:S05]  /*4c10*/  @!P3 BRA `(.L_x_15441) ;  /* 0x000000000030b947 */ /* 0x000fea0003800000 */
[----:B-1----:R-:W4:Y:S01]  /*4c20*/  LDL R4, [R1+0x24] ;  /* 0x0000240001047983 */ /* 0x002f220000100800 */
[----:B------:R-:W-:Y:S02]  /*4c30*/  ULDC UR4, c[0x0][0x2f4] ;  /* 0x0000bd0000047ab9 */ /* 0x000fe40000000800 */
[----:B------:R-:W-:-:S13]  /*4c40*/  ISETP.GE.AND P3, PT, R16, UR4, PT ;  /* 0x0000000410007c0c */ /* 0x000fda000bf66270 */
[----:B---3--:R-:W-:-:S04]  /*4c50*/  @!P3 IADD3 R10, P5, R16, R14, RZ ;  /* 0x0000000e100ab210 */ /* 0x008fc80007fbe0ff */
[----:B--2---:R-:W-:Y:S02]  /*4c60*/  @!P3 IADD3.X R11, R5, R17, RZ, P5, !PT ;  /* 0x00000011050bb210 */ /* 0x004fe40002ffe4ff */
[----:B------:R-:W-:-:S13]  /*4c70*/  ISETP.GE.AND P5, PT, R157, UR4, PT ;  /* 0x000000049d007c0c */ /* 0x000fda000bfa6270 */
[----:B------:R-:W-:-:S05]  /*4c80*/  @!P5 IADD3 R8, P6, R157, R14, RZ ;  /* 0x0000000e9d08d210 */ /* 0x000fca0007fde0ff */
[----:B----4-:R-:W-:Y:S02]  /*4c90*/  @!P5 IMAD.X R9, R5, 0x1, R4, P6 ;  /* 0x000000010509d824 */ /* 0x010fe400030e0604 */
[----:B------:R-:W1:Y:S04]  /*4ca0*/  @!P3 LDS.128 R4, [R61+0xe000] ;  /* 0x00e000003d04b984 */ /* 0x000e680000000c00 */
[----:B-1----:R-:W-:Y:S04]  /*4cb0*/  @!P3 ST.E.128 desc[UR40][R10.64], R4 ;  /* 0x000000040a00b985 */ /* 0x002fe8000c101d28 */
[----:B------:R-:W1:Y:S04]  /*4cc0*/  @!P5 LDS.128 R4, [R58+0xe000] ;  /* 0x00e000003a04d984 */ /* 0x000e680000000c00 */
[----:B-1----:R4:W-:Y:S02]  /*4cd0*/  @!P5 ST.E.128 desc[UR40][R8.64], R4 ;  /* 0x000000040800d985 */ /* 0x0029e4000c101d28 */
.L_x_15441:
[----:B------:R-:W-:Y:S05]  /*4ce0*/  BSYNC B0 ;  /* 0x0000000000007941 */ /* 0x000fea0003800000 */
.L_x_15432:
        /* <DEDUP_REMOVED lines=16> */
.L_x_15459:
[----:B------:R-:W-:Y:S05]  /*4df0*/  BSYNC B0 ;  /* 0x0000000000007941 */ /* 0x000fea0003800000 */
.L_x_15458:
[----:B------:R-:W1:Y:S01]  /*4e00*/  SYNCS.PHASECHK.TRANS64.TRYWAIT P4, [R65+URZ+0x132b0], R66 ;  /* 0x0132b042410075a7 */ /* 0x000e62000808017f */
[----:B------:R-:W-:Y:S04]  /*4e10*/  BSSY B0, `(.L_x_15460) ;  /* 0x0000002000007945 */ /* 0x000fe80003800000 */
[----:B-1----:R-:W-:Y:S05]  /*4e20*/  @!P4 BRA `(.L_x_15461) ;  /* 0x0000017c008cc947 */ /* 0x002fea0003800000 */
.L_x_15690:
[----:B------:R-:W-:Y:S05]  /*4e30*/  BSYNC B0 ;  /* 0x0000000000007941 */ /* 0x000fea0003800000 */
.L_x_15460:
        /* <DEDUP_REMOVED lines=22> */
[----:B------:R-:W-:Y:S02]  /*4fa0*/  IADD3.X R5, R5, UR7, R7, P4, !PT ;  /* 0x0000000705057c10 */ /* 0x000fe4000a7fe407 */
[----:B------:R-:W-:Y:S01]  /*4fb0*/  ISETP.GT.AND P4, PT, R64, R8, PT ;  /* 0x000000084000720c */ /* 0x000fe20003f84270 */
[----:B------:R-:W2:Y:S04]  /*4fc0*/  SHFL.IDX PT, R4, R4, RZ, 0x1e1f ;  /* 0x001e1fff04047589 */ /* 0x000ea800000e0000 */
[----:B------:R-:W4:Y:S08]  /*4fd0*/  SHFL.IDX PT, R5, R5, RZ, 0x1e1f ;  /* 0x001e1fff05057589 */ /* 0x000f3000000e0000 */
[----:B------:R-:W-:Y:S05]  /*4fe0*/  @!P4 BRA `(.L_x_15463) ;  /* 0x000000000030c947 */ /* 0x000fea0003800000 */
[----:B------:R-:W5:Y:S01]  /*4ff0*/  LDL R12, [R1+0x24] ;  /* 0x00002400010c7983 */ /* 0x000f620000100800 */
[----:B------:R-:W-:Y:S02]  /*5000*/  ULDC UR4, c[0x0][0x2f4] ;  /* 0x0000bd0000047ab9 */ /* 0x000fe40000000800 */
[----:B------:R-:W-:-:S13]  /*5010*/  ISETP.GE.AND P4, PT, R16, UR4, PT ;  /* 0x0000000410007c0c */ /* 0x000fda000bf86270 */
[----:B--2---:R-:W-:-:S05]  /*5020*/  @!P4 IADD3 R10, P5, R16, R4, RZ ;  /* 0x00000004100ac210 */ /* 0x004fca0007fbe0ff */
[----:B----4-:R-:W-:Y:S01]  /*5030*/  @!P4 IMAD.X R11, R5, 0x1, R17, P5 ;  /* 0x00000001050bc824 */ /* 0x010fe200028e0611 */
[----:B------:R-:W-:-:S13]  /*5040*/  ISETP.GE.AND P5, PT, R157, UR4, PT ;  /* 0x000000049d007c0c */ /* 0x000fda000bfa6270 */
[----:B------:R-:W-:-:S04]  /*5050*/  @!P5 IADD3 R8, P6, R157, R4, RZ ;  /* 0x000000049d08d210 */ /* 0x000fc80007fde0ff */
[----:B-----5:R-:W-:Y:S02]  /*5060*/  @!P5 IADD3.X R9, R5, R12, RZ, P6, !PT ;  /* 0x0000000c0509d210 */ /* 0x020fe400037fe4ff */
[----:B------:R-:W2:Y:S04]  /*5070*/  @!P4 LDS.128 R4, [R61+0x6000] ;  /* 0x006000003d04c984 */ /* 0x000ea80000000c00 */
[----:B--2---:R-:W-:Y:S04]  /*5080*/  @!P4 ST.E.128 desc[UR40][R10.64], R4 ;  /* 0x000000040a00c985 */ /* 0x004fe8000c101d28 */
[----:B------:R-:W2:Y:S04]  /*5090*/  @!P5 LDS.128 R4, [R58+0x6000] ;  /* 0x006000003a04d984 */ /* 0x000ea80000000c00 */
[----:B--2---:R2:W-:Y:S02]  /*50a0*/  @!P5 ST.E.128 desc[UR40][R8.64], R4 ;  /* 0x000000040800d985 */ /* 0x0045e4000c101d28 */
.L_x_15463:
[----:B------:R-:W-:Y:S05]  /*50b0*/  BSYNC B0 ;  /* 0x0000000000007941 */ /* 0x000fea0003800000 */
.L_x_15462:
[----:B--2-4-:R-:W2:Y:S01]  /*50c0*/  LDL.LU R5, [R1+0x10] ;  /* 0x0000100001057983 */ /* 0x014ea20000300800 */
[----:B------:R-:W-:Y:S02]  /*50d0*/  VIADD R19, R19, 0x1 ;  /* 0x0000000113137836 */ /* 0x000fe40000000000 */
[----:B01----:R-:W-:Y:S01]  /*50e0*/  @!P3 VIADD R65, R65, 0x132c0 ;  /* 0x000132c04141b836 */ /* 0x003fe20000000000 */
[----:B------:R-:W-:Y:S01]  /*50f0*/  @!PT LDS RZ, [RZ] ;  /* 0x00000000fffff984 */ /* 0x000fe20000000800 */
[----:B------:R-:W-:Y:S01]  /*5100*/  @!PT LDS RZ, [RZ] ;  /* 0x00000000fffff984 */ /* 0x000fe20000000800 */
[----:B------:R-:W-:Y:S01]  /*5110*/  @!PT LDS RZ, [RZ] ;  /* 0x00000000fffff984 */ /* 0x000fe20000000800 */
[----:B------:R-:W-:Y:S01]  /*5120*/  @!PT LDS RZ, [RZ] ;  /* 0x00000000fffff984 */ /* 0x000fe20000000800 */
[----:B------:R0:W-:Y:S06]  /*5130*/  MEMBAR.ALL.CTA ;  /* 0x0000000000007992 */ /* 0x0001ec0000008000 */
[----:B0-----:R-:W0:Y:S02]  /*5140*/  FENCE.VIEW.ASYNC.S ;  /* 0x00000000000073c6 */ /* 0x001e240000000000 */
[----:B0-----:R0:W-:Y:S01]  /*5150*/  BAR.SYNC.DEFER_BLOCKING R44, 0x80 ;  /* 0x0002002c0000751d */ /* 0x0011e20000010000 */
        /* <DEDUP_REMOVED lines=9> */
.L_x_15427:
[----:B------:R-:W2:Y:S01]  /*51f0*/  LDL R4, [R1+0x34] ;  /* 0x0000340001047983 */ /* 0x000ea20000100800 */
[----:B------:R-:W1:Y:S01]  /*5200*/  LDC R0, c[0x0][0x448] ;  /* 0x00011200ff007b82 */ /* 0x000e620000000800 */
[----:B------:R-:W-:Y:S01]  /*5210*/  BSSY B0, `(.L_x_15465) ;  /* 0x0000023000007945 */ /* 0x000fe20003800000 */
[----:B------:R-:W-:Y:S02]  /*5220*/  CS2R R54, SRZ ;  /* 0x0000000000367805 */ /* 0x000fe4000001ff00 */
[----:B------:R-:W-:Y:S02]  /*5230*/  CS2R R6, SRZ ;  /* 0x0000000000067805 */ /* 0x000fe4000001ff00 */
[----:B------:R-:W-:Y:S02]  /*5240*/  CS2R R52, SRZ ;  /* 0x0000000000347805 */ /* 0x000fe4000001ff00 */
[----:B------:R-:W-:Y:S02]  /*5250*/  CS2R R8, SRZ ;  /* 0x0000000000087805 */ /* 0x000fe4000001ff00 */
[----:B------:R-:W-:-:S02]  /*5260*/  CS2R R46, SRZ ;  /* 0x00000000002e7805 */ /* 0x000fc4000001ff00 */
[----:B------:R-:W-:Y:S02]  /*5270*/  CS2R R10, SRZ ;  /* 0x00000000000a7805 */ /* 0x000fe4000001ff00 */
[----:B0-----:R-:W-:Y:S02]  /*5280*/  CS2R R44, SRZ ;  /* 0x00000000002c7805 */ /* 0x001fe4000001ff00 */
[----:B------:R-:W-:Y:S02]  /*5290*/  CS2R R12, SRZ ;  /* 0x00000000000c7805 */ /* 0x000fe4000001ff00 */
[----:B------:R-:W-:Y:S02]  /*52a0*/  CS2R R38, SRZ ;  /* 0x0000000000267805 */ /* 0x000fe4000001ff00 */
[----:B---3--:R-:W-:Y:S02]  /*52b0*/  CS2R R14, SRZ ;  /* 0x00000000000e7805 */ /* 0x008fe4000001ff00 */
[----:B------:R-:W-:-:S02]  /*52c0*/  CS2R R36, SRZ ;  /* 0x0000000000247805 */ /* 0x000fc4000001ff00 */
[----:B------:R-:W-:Y:S01]  /*52d0*/  CS2R R20, SRZ ;  /* 0x0000000000147805 */ /* 0x000fe2000001ff00 */
[----:B------:R-:W-:Y:S01]  /*52e0*/  IMAD.MOV.U32 R24, RZ, RZ, RZ ;  /* 0x000000ffff187224 */ /* 0x000fe200078e00ff */
[----:B------:R-:W-:Y:S01]  /*52f0*/  MOV R29, RZ ;  /* 0x000000ff001d7202 */ /* 0x000fe20000000f00 */
[----:B------:R-:W-:Y:S01]  /*5300*/  IMAD.MOV.U32 R56, RZ, RZ, RZ ;  /* 0x000000ffff387224 */ /* 0x000fe200078e00ff */
[----:B-1----:R-:W-:-:S13]  /*5310*/  ISETP.NE.AND P0, PT, R0, 0x1, PT ;  /* 0x000000010000780c */ /* 0x002fda0003f05270 */
[----:B------:R-:W0:Y:S08]  /*5320*/  @P0 LDC R0, c[0x0][0x44c] ;  /* 0x00011300ff000b82 */ /* 0x000e300000000800 */
[----:B------:R-:W1:Y:S01]  /*5330*/  @P0 LDC R5, c[0x0][0x450] ;  /* 0x00011400ff050b82 */ /* 0x000e620000000800 */
[----:B--2---:R-:W-:-:S04]  /*5340*/  VIADD R3, R4, 0xbf ;  /* 0x000000bf04037836 */ /* 0x004fc80000000000 */
[----:B0-----:R-:W-:-:S05]  /*5350*/  @P0 IMAD.HI.U32 R0, R3, R0, RZ ;  /* 0x0000000003000227 */ /* 0x001fca00078e00ff */
[----:B-1----:R-:W-:Y:S02]  /*5360*/  @P0 SHF.R.U32.HI R3, RZ, R5, R0 ;  /* 0x00000005ff030219 */ /* 0x002fe40000011600 */
[----:B------:R-:W-:-:S03]  /*5370*/  PLOP3.LUT P0, PT, PT, PT, PT, 0x80, 0x0 ;  /* 0x000000000000781c */ /* 0x000fc60003f0f070 */
[----:B------:R-:W-:Y:S01]  /*5380*/  IMAD.IADD R3, R30, 0x1, R3 ;  /* 0x000000011e037824 */ /* 0x000fe200078e0203 */
[----:B------:R-:W-:-:S03]  /*5390*/  CS2R R30, SRZ ;  /* 0x00000000001e7805 */ /* 0x000fc6000001ff00 */
[----:B------:R-:W-:-:S05]  /*53a0*/  IMAD.HI R3, R3, 0x66666667, RZ ;  /* 0x6666666703037827 */ /* 0x000fca00078e02ff */
[----:B------:R-:W-:-:S04]  /*53b0*/  SHF.R.U32.HI R0, RZ, 0x1f, R3 ;  /* 0x0000001fff007819 */ /* 0x000fc80000011603 */
[----:B------:R-:W-:Y:S01]  /*53c0*/  LEA.HI.SX32 R3, R3, R0, 0x1a ;  /* 0x0000000003037211 */ /* 0x000fe200078fd2ff */
[----:B------:R-:W-:-:S03]  /*53d0*/  IMAD.MOV.U32 R0, RZ, RZ, RZ ;  /* 0x000000ffff007224 */ /* 0x000fc600078e00ff */
[----:B------:R-:W-:Y:S02]  /*53e0*/  VIMNMX R104, R104, R3, PT ;  /* 0x0000000368687248 */ /* 0x000fe40003fe0100 */
[----:B------:R-:W-:Y:S02]  /*53f0*/  CS2R R2, SRZ ;  /* 0x0000000000027805 */ /* 0x000fe4000001ff00 */
[----:B------:R-:W-:Y:S01]  /*5400*/  ISETP.GE.AND P1, PT, R104, 0x1, PT ;  /* 0x000000016800780c */ /* 0x000fe20003f26270 */
[----:B------:R-:W-:-:S12]  /*5410*/  @P3 BRA `(.L_x_15466) ;  /* 0x0000000000083947 */ /* 0x000fd80003800000 */
[----:B------:R-:W0:Y:S02]  /*5420*/  FENCE.VIEW.ASYNC.G ;  /* 0x00000000000073c6 */ /* 0x000e240000000100 */
[----:B0-----:R-:W-:Y:S06]  /*5430*/  BAR.ARV 0xc, 0x200 ;  /* 0x0308000000007b1d */ /* 0x001fec0000002000 */
.L_x_15466:
[----:B------:R-:W-:Y:S05]  /*5440*/  BSYNC B0 ;  /* 0x0000000000007941 */ /* 0x000fea0003800000 */
.L_x_15465:
        /* <DEDUP_REMOVED lines=35> */
.L_x_15469:
[----:B------:R-:W-:Y:S05]  /*5680*/  BSYNC B6 ;  /* 0x0000000000067941 */ /* 0x000fea0003800000 */
.L_x_15468:
        /* <DEDUP_REMOVED lines=10> */
[----:B------:R-:W0:Y:S08]  /*5730*/  @P1 LDC.64 R8, c[0x0][0x9b8] ;  /* 0x00026e00ff081b82 */ /* 0x000e300000000a00 */
[----:B------:R-:W1:Y:S08]  /*5740*/  @P0 LDC.64 R10, c[0x0][0x9b0] ;  /* 0x00026c00ff0a0b82 */ /* 0x000e700000000a00 */
[----:B------:R-:W1:Y:S01]  /*5750*/  @P1 LDC.64 R12, c[0x0][0x9c0] ;  /* 0x00027000ff0c1b82 */ /* 0x000e620000000a00 */
[----:B--2---:R-:W-:-:S02]  /*5760*/  @P0 IMAD R0, R2, R6, RZ ;  /* 0x0000000602000224 */ /* 0x004fc400078e02ff */
[----:B0-----:R-:W-:Y:S02]  /*5770*/  @P1 IMAD R4, R2, R8, RZ ;  /* 0x0000000802041224 */ /* 0x001fe400078e02ff */
[C---:B---3--:R-:W-:Y:S02]  /*5780*/  @P0 IMAD R7, R21.reuse, R7, R0 ;  /* 0x0000000715070224 */ /* 0x048fe400078e0200 */
[----:B------:R-:W-:Y:S01]  /*5790*/  @P0 IMAD.WIDE.U32 R2, R21, R6, RZ ;  /* 0x0000000615020225 */ /* 0x000fe200078e00ff */
[----:B----4-:R-:W-:-:S03]  /*57a0*/  @P0 SHF.R.S32.HI R15, RZ, 0x1f, R20 ;  /* 0x0000001fff0f0819 */ /* 0x010fc60000011414 */
[----:B------:R-:W-:Y:S01]  /*57b0*/  @P0 IMAD.IADD R3, R3, 0x1, R7 ;  /* 0x0000000103030824 */ /* 0x000fe200078e0207 */
[----:B------:R-:W-:Y:S01]  /*57c0*/  @P1 SHF.R.S32.HI R7, RZ, 0x1f, R20 ;  /* 0x0000001fff071819 */ /* 0x000fe20000011414 */
[C---:B------:R-:W-:Y:S02]  /*57d0*/  @P1 IMAD R9, R21.reuse, R9, R4 ;  /* 0x0000000915091224 */ /* 0x040fe400078e0204 */
[----:B------:R-:W-:-:S04]  /*57e0*/  @P1 IMAD.WIDE.U32 R4, R21, R8, RZ ;  /* 0x0000000815041225 */ /* 0x000fc800078e00ff */
[----:B-1----:R-:W-:Y:S02]  /*57f0*/  @P0 IMAD R0, R15, R10, RZ ;  /* 0x0000000a0f000224 */ /* 0x002fe400078e02ff */
        /* <DEDUP_REMOVED lines=32> */
.L_x_15473:
[----:B-1----:R1:W2:Y:S02]  /*5a00*/  SYNCS.PHASECHK.TRANS64.TRYWAIT P0, [R18+URZ+0x13200], R3 ;  /* 0x01320003120075a7 */ /* 0x0022a4000800017f */
[----:B--2---:R-:W-:Y:S05]  /*5a10*/  @!P0 NANOSLEEP.SYNCS 0x989680 ;  /* 0x009896800000895d */ /* 0x004fea0003900000 */
[----:B------:R-:W2:Y:S02]  /*5a20*/  @!P0 SYNCS.PHASECHK.TRANS64 P0, [R18+URZ+0x13200], R3 ;  /* 0x01320003120085a7 */ /* 0x000ea4000800007f */
[----:B--2---:R-:W-:Y:S05]  /*5a30*/  @!P0 BRA `(.L_x_15473) ;  /* 0xfffffffc00f08947 */ /* 0x004fea000383ffff */
.L_x_15472:
[----:B------:R-:W-:Y:S05]  /*5a40*/  BSYNC B0 ;  /* 0x0000000000007941 */ /* 0x000fea0003800000 */
.L_x_15471:
[----:B------:R-:W-:Y:S05]  /*5a50*/  BRA `(.L_x_15474) ;  /* 0x0000002c00187947 */ /* 0x000fea0003800000 */
.L_x_15470:
        /* <DEDUP_REMOVED lines=30> */
.L_x_15476:
[----:B------:R-:W-:Y:S05]  /*5c40*/  BSYNC B6 ;  /* 0x0000000000067941 */ /* 0x000fea0003800000 */
.L_x_15475:
[----:B------:R-:W0:Y:S01]  /*5c50*/  S2R R20, SR_TID.X ;  /* 0x0000000000147919 */ /* 0x000e220000002100 */
[----:B------:R-:W-:Y:S01]  /*5c60*/  ULDC.U8 UR4, c[0x0][0x410] ;  /* 0x0001040000047ab9 */ /* 0x000fe20000000000 */
[----:B0-----:R-:W-:Y:S02]  /*5c70*/  VIADD R21, R20, 0xffffff80 ;  /* 0xffffff8014157836 */ /* 0x001fe40000000000 */
[----:B------:R-:W2:Y:S01]  /*5c80*/  LDL R20, [R1+0x34] ;  /* 0x0000340001147983 */ /* 0x000ea20000100800 */
[----:B------:R-:W-:Y:S01]  /*5c90*/  ISETP.NE.AND P0, PT, RZ, UR4, PT ;  /* 0x00000004ff007c0c */ /* 0x000fe2000bf05270 */
[----:B------:R-:W-:Y:S01]  /*5ca0*/  BSSY B0, `(.L_x_15477) ;  /* 0x0000299000007945 */ /* 0x000fe20003800000 */
[----:B------:R-:W-:-:S04]  /*5cb0*/  LEA.HI R28, R21, R21, RZ, 0x1 ;  /* 0x00000015151c7211 */ /* 0x000fc800078f08ff */
[----:B------:R-:W-:-:S04]  /*5cc0*/  SHF.R.S32.HI R28, RZ, 0x1, R28 ;  /* 0x00000001ff1c7819 */ /* 0x000fc8000001141c */
[----:B--2---:R-:W-:-:S03]  /*5cd0*/  IADD3 R10, R28, R20, RZ ;  /* 0x000000141c0a7210 */ /* 0x004fc60007ffe0ff */
        /* <DEDUP_REMOVED lines=33> */
.L_x_15696:
[----:B0-----:R-:W5:Y:S04]  /*5ef0*/  LDL R5, [R1+0xc] ;  /* 0x00000c0001057983 */ /* 0x001f680000100800 */
        /* <DEDUP_REMOVED lines=12> */
[----:B------:R-:W-:Y:S06]  /*5fc0*/  @P0 BRA `(.L_x_15481) ;  /* 0x00000000005c0947 */ /* 0x000fec0003800000 */
[----:B------:R-:W2:Y:S01]  /*5fd0*/  LDL.64 R30, [R1+0x18] ;  /* 0x00001800011e7983 */ /* 0x000ea20000100a00 */
[----:B------:R-:W-:-:S03]  /*5fe0*/  ULDC UR4, c[0x0][0x3f4] ;  /* 0x0000fd0000047ab9 */ /* 0x000fc60000000800 */
[----:B------:R-:W3:Y:S04]  /*5ff0*/  LDL R15, [R1+0x2c] ;  /* 0x00002c00010f7983 */ /* 0x000ee80000100800 */
[----:B------:R-:W4:Y:S01]  /*6000*/  LDL R26, [R1+0x78] ;  /* 0x00007800011a7983 */ /* 0x000f220000100800 */
[----:B------:R-:W-:Y:S02]  /*6010*/  CS2R R10, SRZ ;  /* 0x00000000000a7805 */ /* 0x000fe4000001ff00 */
[----:B------:R-:W-:Y:S02]  /*6020*/  CS2R R8, SRZ ;  /* 0x0000000000087805 */ /* 0x000fe4000001ff00 */
[----:B------:R-:W-:Y:S02]  /*6030*/  CS2R R20, SRZ ;  /* 0x0000000000147805 */ /* 0x000fe4000001ff00 */
[----:B------:R-:W-:-:S02]  /*6040*/  CS2R R12, SRZ ;  /* 0x00000000000c7805 */ /* 0x000fc4000001ff00 */
[----:B--2---:R-:W-:Y:S02]  /*6050*/  ISETP.GE.AND P4, PT, R30, UR4, PT ;  /* 0x000000041e007c0c */ /* 0x004fe4000bf86270 */
[----:B---3--:R-:W-:-:S11]  /*6060*/  ISETP.GE.AND P5, PT, R15, UR4, PT ;  /* 0x000000040f007c0c */ /* 0x008fd6000bfa6270 */
[CC--:B------:R-:W-:Y:S02]  /*6070*/  @!P4 IADD3 R6, P0, R30.reuse, R3.reuse, RZ ;  /* 0x000000031e06c210 */ /* 0x0c0fe40007f1e0ff */
[C---:B------:R-:W-:Y:S02]  /*6080*/  @!P5 IADD3 R24, P2, R15.reuse, R3, RZ ;  /* 0x000000030f18d210 */ /* 0x040fe40007f5e0ff */
[----:B------:R-:W-:Y:S02]  /*6090*/  @!P4 SHF.R.S32.HI R3, RZ, 0x1f, R30 ;  /* 0x0000001fff03c819 */ /* 0x000fe4000001141e */
[-C--:B----4-:R-:W-:Y:S02]  /*60a0*/  @!P4 IADD3 R30, P1, R30, R14.reuse, RZ ;  /* 0x0000000e1e1ec210 */ /* 0x090fe40007f3e0ff */
[----:B------:R-:W-:Y:S01]  /*60b0*/  @!P5 IADD3 R14, P3, R15, R14, RZ ;  /* 0x0000000e0f0ed210 */ /* 0x000fe20007f7e0ff */
[C-C-:B-1----:R-:W-:Y:S01]  /*60c0*/  @!P4 IMAD.X R7, R0.reuse, 0x1, R3.reuse, P0 ;  /* 0x000000010007c824 */ /* 0x142fe200000e0603 */
[----:B------:R-:W-:Y:S01]  /*60d0*/  @!P5 IADD3.X R25, R0, R26, RZ, P2, !PT ;  /* 0x0000001a0019d210 */ /* 0x000fe200017fe4ff */
[----:B------:R-:W-:-:S02]  /*60e0*/  @!P4 IMAD.X R31, R4, 0x1, R3, P1 ;  /* 0x00000001041fc824 */ /* 0x000fc400008e0603 */
[----:B------:R-:W-:Y:S01]  /*60f0*/  @!P5 IMAD.X R15, R4, 0x1, R26, P3 ;  /* 0x00000001040fd824 */ /* 0x000fe200018e061a */
[----:B------:R0:W5:Y:S04]  /*6100*/  @!P4 LD.E.64 R20, desc[UR40][R6.64] ;  /* 0x000000280614c980 */ /* 0x000168000c101b00 */
[----:B------:R0:W5:Y:S04]  /*6110*/  @!P5 LD.E.64 R10, desc[UR40][R24.64] ;  /* 0x00000028180ad980 */ /* 0x000168000c101b00 */
[----:B------:R0:W5:Y:S04]  /*6120*/  @!P5 LD.E.64 R8, desc[UR40][R14.64] ;  /* 0x000000280e08d980 */ /* 0x000168000c101b00 */
[----:B------:R0:W5:Y:S02]  /*6130*/  @!P4 LD.E.64 R12, desc[UR40][R30.64] ;  /* 0x000000281e0cc980 */ /* 0x000164000c101b00 */
.L_x_15481:
[----:B------:R-:W-:Y:S05]  /*6140*/  BSYNC B1 ;  /* 0x0000000000017941 */ /* 0x000fea0003800000 */
.L_x_15480:
[----:B-1----:R-:W2:Y:S01]  /*6150*/  LDL.LU R0, [R1+0x4] ;  /* 0x0000040001007983 */ /* 0x002ea20000300800 */
[----:B------:R-:W1:Y:S01]  /*6160*/  SYNCS.PHASECHK.TRANS64.TRYWAIT P0, [R18+URZ+0x13200], R5 ;  /* 0x01320005120075a7 */ /* 0x000e62000800017f */
[----:B------:R-:W-:Y:S01]  /*6170*/  BSSY B1, `(.L_x_15482) ;  /* 0x0000005000017945 */ /* 0x000fe20003800000 */
[----:B--2---:R-:W-:-:S05]  /*6180*/  IMAD R0, R0, -0xc0, R27 ;  /* 0xffffff4000007824 */ /* 0x004fca00078e021b */
[----:B------:R-:W-:-:S04]  /*6190*/  VIMNMX R0, R0, 0xc0, PT ;  /* 0x000000c000007848 */ /* 0x000fc80003fe0100 */
[----:B------:R-:W-:Y:S01]  /*61a0*/  ISETP.GE.AND P1, PT, R28, R0, PT ;  /* 0x000000001c00720c */ /* 0x000fe20003f26270 */
[----:B-1----:R-:W-:-:S12]  /*61b0*/  @!P0 BRA `(.L_x_15483) ;  /* 0x0000016c00288947 */ /* 0x002fd80003800000 */
.L_x_15697:
[----:B------:R-:W-:Y:S05]  /*61c0*/  BSYNC B1 ;  /* 0x0000000000017941 */ /* 0x000fea0003800000 */
.L_x_15482:
[----:B------:R-:W-:Y:S05]  /*61d0*/  @P1 BRA `(.L_x_15484) ;  /* 0x0000002400141947 */ /* 0x000fea0003800000 */
[----:B0-----:R-:W2:Y:S01]  /*61e0*/  LDL.64 R6, [R1+0x18] ;  /* 0x0000180001067983 */ /* 0x001ea20000100a00 */
[----:B------:R-:W2:Y:S03]  /*61f0*/  LDC R0, c[0x0][0x3f4] ;  /* 0x0000fd00ff007b82 */ /* 0x000ea60000000800 */
[----:B------:R-:W3:Y:S04]  /*6200*/  LDL R3, [R1+0x2c] ;  /* 0x00002c0001037983 */ /* 0x000ee80000100800 */
[----:B------:R0:W5:Y:S01]  /*6210*/  LDL R36, [R1+0x30] ;  /* 0x0000300001247983 */ /* 0x0001620000100800 */
[----:B------:R-:W-:Y:S01]  /*6220*/  BSSY B1, `(.L_x_15485) ;  /* 0x000007b000017945 */ /* 0x000fe20003800000 */
[----:B--2---:R-:W-:-:S02]  /*6230*/  ISETP.GE.AND P0, PT, R6, R0, PT ;  /* 0x000000000600720c */ /* 0x004fc40003f06270 */
[----:B---3--:R-:W-:-:S11]  /*6240*/  ISETP.GE.AND P1, PT, R3, R0, PT ;  /* 0x000000000300720c */ /* 0x008fd60003f26270 */
[----:B0-----:R-:W-:Y:S05]  /*6250*/  @P0 BRA `(.L_x_15486) ;  /* 0x0000000400dc0947 */ /* 0x001fea0003800000 */
[----:B-----5:R-:W-:Y:S01]  /*6260*/  IMAD.IADD R0, R18, 0x1, R36 ;  /* 0x0000000112007824 */ /* 0x020fe200078e0224 */
[----:B----4-:R-:W-:Y:S02]  /*6270*/  SHF.R.U32.HI R14, RZ, 0x8, R20 ;  /* 0x00000008ff0e7819 */ /* 0x010fe40000011614 */
[----:B------:R-:W-:Y:S02]  /*6280*/  LOP3.LUT R3, R20, 0xff, RZ, 0xc0, !PT ;  /* 0x000000ff14037812 */ /* 0x000fe400078ec0ff */
[----:B-1----:R-:W0:Y:S01]  /*6290*/  LDS.128 R4, [R0+0xb000] ;  /* 0x00b0000000047984 */ /* 0x002e220000000c00 */
        /* <DEDUP_REMOVED lines=115> */
.L_x_15486:
[----:B------:R-:W-:Y:S05]  /*69d0*/  BSYNC B1 ;  /* 0x0000000000017941 */ /* 0x000fea0003800000 */
.L_x_15485:
[----:B------:R-:W-:Y:S05]  /*69e0*/  @P1 BRA `(.L_x_15484) ;  /* 0x0000001c00101947 */ /* 0x000fea0003800000 */
[----:B0-----:R-:W2:Y:S01]  /*69f0*/  LDL R0, [R1+0x70] ;  /* 0x0000700001007983 */ /* 0x001ea20000100800 */
[----:B-----5:R-:W-:Y:S02]  /*6a00*/  IADD3 R3, R18, R36, RZ ;  /* 0x0000002412037210 */ /* 0x020fe40007ffe0ff */
[----:B------:R-:W-:Y:S02]  /*6a10*/  SHF.R.U32.HI R13, RZ, 0x8, R11 ;  /* 0x00000008ff0d7819 */ /* 0x000fe4000001160b */
[----:B------:R-:W-:Y:S02]  /*6a20*/  SHF.R.U32.HI R24, RZ, 0x8, R9 ;  /* 0x00000008ff187819 */ /* 0x000fe40000011609 */
[----:B------:R-:W-:Y:S02]  /*6a30*/  SHF.R.U32.HI R15, RZ, 0x8, R8 ;  /* 0x00000008ff0f7819 */ /* 0x000fe40000011608 */
[----:B----4-:R-:W-:Y:S02]  /*6a40*/  LOP3.LUT R14, R11, 0xff, RZ, 0xc0, !PT ;  /* 0x000000ff0b0e7812 */ /* 0x010fe400078ec0ff */
        /* <DEDUP_REMOVED lines=25> */
[----:B--2---:R-:W-:Y:S01]  /*6be0*/  LOP3.LUT P0, RZ, R0, 0x2, RZ, 0xc0, !PT ;  /* 0x0000000200ff7812 */ /* 0x004fe2000780c0ff */
[----:B------:R-:W-:-:S12]  /*6bf0*/  VIADD R0, R3, 0x20 ;  /* 0x0000002003007836 */ /* 0x000fd80000000000 */
[----:B------:R-:W-:Y:S01]  /*6c00*/  @P0 VIADD R0, R3, 0xffffffe0 ;  /* 0xffffffe003000836 */ /* 0x000fe20000000000 */
[----:B------:R-:W-:-:S04]  /*6c10*/  SHF.R.U32.HI R3, RZ, 0x8, R10 ;  /* 0x00000008ff037819 */ /* 0x000fc8000001160a */
[----:B-1----:R-:W0:Y:S01]  /*6c20*/  LDS.128 R4, [R0+0xb000] ;  /* 0x00b0000000047984 */ /* 0x002e220000000c00 */
        /* <DEDUP_REMOVED lines=92> */
.L_x_15478:
[----:B------:R-:W0:Y:S01]  /*71f0*/  LDC R9, c[0x0][0x448] ;  /* 0x00011200ff097b82 */ /* 0x000e220000000800 */
[----:B------:R-:W-:Y:S01]  /*7200*/  ULDC.64 UR4, c[0x0][0x3f8] ;  /* 0x0000fe0000047ab9 */ /* 0x000fe20000000a00 */
[----:B------:R-:W-:Y:S01]  /*7210*/  MOV R7, R33 ;  /* 0x0000002100077202 */ /* 0x000fe20000000f00 */
        /* <DEDUP_REMOVED lines=15> */
[C---:B------:R-:W-:Y:S01]  /*7310*/  IMAD R13, R3.reuse, UR5, R8 ;  /* 0x00000005030d7c24 */ /* 0x040fe2000f8e0208 */
[----:B------:R-:W-:Y:S01]  /*7320*/  ULDC.64 UR4, c[0x0][0x3e8] ;  /* 0x0000fa0000047ab9 */ /* 0x000fe20000000a00 */
[----:B------:R-:W-:Y:S01]  /*7330*/  IMAD R8, R0, UR6, RZ ;  /* 0x0000000600087c24 */ /* 0x000fe2000f8e02ff */
[----:B------:R-:W-:Y:S01]  /*7340*/  IADD3 R21, P0, R4, UR4, RZ ;  /* 0x0000000404157c10 */ /* 0x000fe2000ff1e0ff */
[----:B------:R-:W-:Y:S01]  /*7350*/  UMOV UR4, 0xffffffff ;  /* 0xffffffff00047882 */ /* 0x000fe20000000000 */
[----:B------:R-:W-:Y:S01]  /*7360*/  IADD3 R0, P1, R6, UR8, RZ ;  /* 0x0000000806007c10 */ /* 0x000fe2000ff3e0ff */
[----:B------:R-:W-:Y:S01]  /*7370*/  IMAD R25, R3, UR7, R8 ;  /* 0x0000000703197c24 */ /* 0x000fe2000f8e0208 */
[----:B------:R-:W-:-:S04]  /*7380*/  IADD3.X R13, R5, UR5, R13, P0, !PT ;  /* 0x00000005050d7c10 */ /* 0x000fc800087fe40d */
[----:B------:R-:W-:Y:S01]  /*7390*/  IADD3.X R25, R7, UR9, R25, P1, !PT ;  /* 0x0000000907197c10 */ /* 0x000fe20008ffe419 */
[----:B------:R-:W-:Y:S06]  /*73a0*/  BRA.DIV UR4, `(.L_x_15487) ;  /* 0x0000015a04c07947 */ /* 0x000fec000b800000 */
[----:B------:R0:W1:Y:S04]  /*73b0*/  SHFL.IDX PT, R3, R13, RZ, 0x1e1f ;  /* 0x001e1fff0d037589 */ /* 0x00006800000e0000 */
[----:B------:R-:W2:Y:S04]  /*73c0*/  SHFL.IDX PT, R21, R21, RZ, 0x1e1f ;  /* 0x001e1fff15157589 */ /* 0x000ea800000e0000 */
[----:B------:R-:W3:Y:S04]  /*73d0*/  SHFL.IDX PT, R25, R25, RZ, 0x1e1f ;  /* 0x001e1fff19197589 */ /* 0x000ee800000e0000 */
[----:B------:R0:W4:Y:S02]  /*73e0*/  SHFL.IDX PT, R14, R0, RZ, 0x1e1f ;  /* 0x001e1fff000e7589 */ /* 0x00012400000e0000 */
.L_x_15703:
[----:B0-----:R-:W5:Y:S01]  /*73f0*/  LDL R0, [R1+0xc] ;  /* 0x00000c0001007983 */ /* 0x001f620000100800 */
[----:B------:R-:W0:Y:S03]  /*7400*/  LDC R33, c[0x0][0x3f4] ;  /* 0x0000fd00ff217b82 */ /* 0x000e260000000800 */
[----:B------:R-:W2:Y:S01]  /*7410*/  LDL R4, [R1+0x64] ;  /* 0x0000640001047983 */ /* 0x000ea20000100800 */
[----:B------:R-:W-:Y:S01]  /*7420*/  BSSY B1, `(.L_x_15488) ;  /* 0x0000016000017945 */ /* 0x000fe20003800000 */
[----:B------:R-:W-:Y:S01]  /*7430*/  CS2R R6, SRZ ;  /* 0x0000000000067805 */ /* 0x000fe2000001ff00 */
[----:B-----5:R-:W-:Y:S01]  /*7440*/  IMAD R31, R0, R9, RZ ;  /* 0x00000009001f7224 */ /* 0x020fe200078e02ff */
[----:B------:R-:W-:Y:S02]  /*7450*/  CS2R R8, SRZ ;  /* 0x0000000000087805 */ /* 0x000fe4000001ff00 */
[----:B--2---:R-:W-:-:S02]  /*7460*/  LEA.HI R0, R4, R4, RZ, 0x1 ;  /* 0x0000000404007211 */ /* 0x004fc400078f08ff */
[----:B------:R-:W-:Y:S02]  /*7470*/  ISETP.GE.AND P0, PT, R10, R31, PT ;  /* 0x0000001f0a00720c */ /* 0x000fe40003f06270 */
[----:B------:R-:W-:Y:S02]  /*7480*/  CS2R R10, SRZ ;  /* 0x00000000000a7805 */ /* 0x000fe4000001ff00 */
[----:B------:R-:W-:-:S05]  /*7490*/  LOP3.LUT R0, R0, 0xfffffffe, RZ, 0xc0, !PT ;  /* 0xfffffffe00007812 */ /* 0x000fca00078ec0ff */
[----:B------:R-:W-:Y:S01]  /*74a0*/  IMAD.IADD R0, R4, 0x1, -R0 ;  /* 0x0000000104007824 */ /* 0x000fe200078e0a00 */
[----:B------:R-:W-:-:S04]  /*74b0*/  CS2R R4, SRZ ;  /* 0x0000000000047805 */ /* 0x000fc8000001ff00 */
        /* <DEDUP_REMOVED lines=12> */
.L_x_15489:
[----:B------:R-:W-:Y:S05]  /*7580*/  BSYNC B1 ;  /* 0x0000000000017941 */ /* 0x000fea0003800000 */
.L_x_15488:
[----:B------:R-:W1:Y:S01]  /*7590*/  S2R R0, SR_TID.X ;  /* 0x0000000000007919 */ /* 0x000e620000002100 */
[----:B------:R-:W2:Y:S01]  /*75a0*/  SYNCS.PHASECHK.TRANS64.TRYWAIT P1, [R18+URZ+0x13200], R27 ;  /* 0x0132001b120075a7 */ /* 0x000ea2000802017f */
[----:B-1----:R-:W-:Y:S02]  /*75b0*/  VIADD R3, R0, 0xffffff80 ;  /* 0xffffff8000037836 */ /* 0x002fe40000000000 */
        /* <DEDUP_REMOVED lines=8> */
[----:B--2---:R-:W-:-:S12]  /*7640*/  @!P1 BRA `(.L_x_15491) ;  /* 0x0000015800849947 */ /* 0x004fd80003800000 */
.L_x_15704:
[----:B------:R-:W-:Y:S05]  /*7650*/  BSYNC B1 ;  /* 0x0000000000017941 */ /* 0x000fea0003800000 */
.L_x_15490:
[----:B------:R-:W-:Y:S05]  /*7660*/  @P0 BRA `(.L_x_15484) ;  /* 0x0000000c00f00947 */ /* 0x000fea0003800000 */
[----:B------:R-:W2:Y:S04]  /*7670*/  LDL R39, [R1+0x3c] ;  /* 0x00003c0001277983 */ /* 0x000ea80000100800 */
[----:B------:R-:W3:Y:S04]  /*7680*/  LDL R34, [R1+0x40] ;  /* 0x0000400001227983 */ /* 0x000ee80000100800 */
[----:B------:R-:W3:Y:S04]  /*7690*/  LDL R32, [R1+0x44] ;  /* 0x0000440001207983 */ /* 0x000ee80000100800 */
[----:B------:R-:W3:Y:S01]  /*76a0*/  LDL R50, [R1+0x7c] ;  /* 0x00007c0001327983 */ /* 0x000ee20000100800 */
[----:B-----5:R-:W-:-:S02]  /*76b0*/  SHF.R.U32.HI R0, RZ, 0x8, R4 ;  /* 0x00000008ff007819 */ /* 0x020fc40000011604 */
[----:B------:R-:W-:Y:S02]  /*76c0*/  LOP3.LUT R3, R4, 0xff, RZ, 0xc0, !PT ;  /* 0x000000ff04037812 */ /* 0x000fe400078ec0ff */
[----:B------:R-:W-:Y:S02]  /*76d0*/  LOP3.LUT R0, R0, 0xff, RZ, 0xc0, !PT ;  /* 0x000000ff00007812 */ /* 0x000fe400078ec0ff */
[----:B------:R-:W-:Y:S02]  /*76e0*/  SHF.R.U32.HI R25, RZ, 0x8, R5 ;  /* 0x00000008ff197819 */ /* 0x000fe40000011605 */
        /* <DEDUP_REMOVED lines=8> */
[----:B------:R-:W-:Y:S02]  /*7770*/  SHF.R.U32.HI R21, RZ, 0x8, R8 ;  /* 0x00000008ff157819 */ /* 0x000fe40000011608 */
[----:B------:R-:W-:-:S02]  /*7780*/  PRMT R31, R3, 0x7604, R12 ;  /* 0x00007604031f7816 */ /* 0x000fc4000000000c */
[----:B------:R-:W-:Y:S02]  /*7790*/  LOP3.LUT R24, R8, 0xff, RZ, 0xc0, !PT ;  /* 0x000000ff08187812 */ /* 0x000fe400078ec0ff */
[----:B------:R-:W-:Y:S02]  /*77a0*/  LOP3.LUT R21, R21, 0xff, RZ, 0xc0, !PT ;  /* 0x000000ff15157812 */ /* 0x000fe400078ec0ff */
[----:B------:R-:W-:Y:S02]  /*77b0*/  SHF.R.U32.HI R3, RZ, 0x8, R10 ;  /* 0x00000008ff037819 */ /* 0x000fe4000001160a */
[----:B------:R-:W-:Y:S02]  /*77c0*/  PRMT R37, R21, 0x7604, R24 ;  /* 0x0000760415257816 */ /* 0x000fe40000000018 */
[----:B-1----:R-:W-:Y:S02]  /*77d0*/  SHF.R.U32.HI R27, RZ, 0x8, R11 ;  /* 0x00000008ff1b7819 */ /* 0x002fe4000001160b */
[----:B------:R-:W-:-:S02]  /*77e0*/  LOP3.LUT R25, R3, 0xff, RZ, 0xc0, !PT ;  /* 0x000000ff03197812 */ /* 0x000fc400078ec0ff */
[----:B------:R-:W-:Y:S02]  /*77f0*/  SHF.R.U32.HI R21, RZ, 0x8, R9 ;  /* 0x00000008ff157819 */ /* 0x000fe40000011609 */
[----:B----4-:R-:W-:Y:S02]  /*7800*/  SHF.R.U32.HI R14, RZ, 0x8, R7 ;  /* 0x00000008ff0e7819 */ /* 0x010fe40000011607 */
        /* <DEDUP_REMOVED lines=9> */
[----:B--2---:R-:W-:-:S02]  /*78a0*/  LOP3.LUT R0, R39, 0x30, R0, 0xf8, !PT ;  /* 0x0000003027007812 */ /* 0x004fc400078ef800 */
[----:B------:R-:W-:Y:S02]  /*78b0*/  PRMT R39, R21, 0x7604, R24 ;  /* 0x0000760415277816 */ /* 0x000fe40000000018 */
[----:B---3--:R-:W-:Y:S02]  /*78c0*/  LOP3.LUT R3, R0, R34, RZ, 0x3c, !PT ;  /* 0x0000002200037212 */ /* 0x008fe400078e3cff */
[----:B------:R-:W-:Y:S02]  /*78d0*/  PRMT R34, R27, 0x7604, R30 ;  /* 0x000076041b227816 */ /* 0x000fe4000000001e */
[----:B------:R-:W-:Y:S02]  /*78e0*/  IADD3 R0, R18, R32, R3 ;  /* 0x0000002012007210 */ /* 0x000fe40007ffe003 */
[----:B------:R-:W-:Y:S01]  /*78f0*/  SHF.R.U32.HI R21, RZ, 0x10, R5 ;  /* 0x00000010ff157819 */ /* 0x000fe20000011605 */
[----:B------:R-:W-:Y:S01]  /*7900*/  LDS.128 R12, [R50+0xb000] ;  /* 0x00b00000320c7984 */ /* 0x000fe20000000c00 */
[----:B------:R-:W-:-:S02]  /*7910*/  SHF.R.U32.HI R3, RZ, 0x10, R4 ;  /* 0x00000010ff037819 */ /* 0x000fc40000011604 */
[----:B------:R-:W-:Y:S01]  /*7920*/  SHF.R.U32.HI R30, RZ, 0x10, R6 ;  /* 0x00000010ff1e7819 */ /* 0x000fe20000011606 */
[----:B------:R-:W0:Y:S01]  /*7930*/  LDS.128 R24, [R0+0xb000] ;  /* 0x00b0000000187984 */ /* 0x000e220000000c00 */
[----:B------:R-:W-:Y:S02]  /*7940*/  LOP3.LUT R21, R21, 0xff, RZ, 0xc0, !PT ;  /* 0x000000ff15157812 */ /* 0x000fe400078ec0ff */
[----:B------:R-:W-:Y:S02]  /*7950*/  LOP3.LUT R3, R3, 0xff, RZ, 0xc0, !PT ;  /* 0x000000ff03037812 */ /* 0x000fe400078ec0ff */
[----:B------:R-:W-:Y:S02]  /*7960*/  LOP3.LUT R30, R30, 0xff, RZ, 0xc0, !PT ;  /* 0x000000ff1e1e7812 */ /* 0x000fe400078ec0ff */
[----:B------:R-:W-:Y:S02]  /*7970*/  PRMT R21, R21, 0x7054, R28 ;  /* 0x0000705415157816 */ /* 0x000fe4000000001c */
[----:B------:R-:W-:-:S02]  /*7980*/  SHF.R.U32.HI R28, RZ, 0x10, R9 ;  /* 0x00000010ff1c7819 */ /* 0x000fc40000011609 */
[----:B------:R-:W-:Y:S02]  /*7990*/  PRMT R3, R3, 0x7054, R20 ;  /* 0x0000705403037816 */ /* 0x000fe40000000014 */
[----:B------:R-:W-:Y:S02]  /*79a0*/  PRMT R33, R30, 0x7054, R31 ;  /* 0x000070541e217816 */ /* 0x000fe4000000001f */
[----:B------:R-:W-:Y:S02]  /*79b0*/  SHF.R.U32.HI R20, RZ, 0x10, R8 ;  /* 0x00000010ff147819 */ /* 0x000fe40000011608 */
[----:B------:R-:W-:Y:S02]  /*79c0*/  SHF.R.U32.HI R30, RZ, 0x10, R10 ;  /* 0x00000010ff1e7819 */ /* 0x000fe4000001160a */
        /* <DEDUP_REMOVED lines=9> */
[----:B------:R-:W-:Y:S02]  /*7a60*/  PRMT R43, R31, 0x7054, R34 ;  /* 0x000070541f2b7816 */ /* 0x000fe40000000022 */
[----:B------:R-:W-:Y:S02]  /*7a70*/  LOP3.LUT R39, R39, 0xff000000, R9, 0xf8, !PT ;  /* 0xff00000027277812 */ /* 0x000fe400078ef809 */
[----:B------:R-:W-:Y:S02]  /*7a80*/  LOP3.LUT R31, R21, 0xff000000, R5, 0xf8, !PT ;  /* 0xff000000151f7812 */ /* 0x000fe400078ef805 */
[----:B------:R-:W-:Y:S02]  /*7a90*/  LOP3.LUT R20, R3, 0xff000000, R4, 0xf8, !PT ;  /* 0xff00000003147812 */ /* 0x000fe400078ef804 */
[----:B------:R-:W-:-:S02]  /*7aa0*/  LOP3.LUT R28, R37, 0xff000000, R8, 0xf8, !PT ;  /* 0xff000000251c7812 */ /* 0x000fc400078ef808 */
[----:B------:R-:W-:Y:S02]  /*7ab0*/  LOP3.LUT R4, R41, 0xff000000, R10, 0xf8, !PT ;  /* 0xff00000029047812 */ /* 0x000fe400078ef80a */
[----:B------:R-:W-:Y:S02]  /*7ac0*/  LOP3.LUT R32, R32, 0xff, RZ, 0xc0, !PT ;  /* 0x000000ff20207812 */ /* 0x000fe400078ec0ff */
[----:B------:R-:W-:Y:S02]  /*7ad0*/  LOP3.LUT R43, R43, 0xff000000, R11, 0xf8, !PT ;  /* 0xff0000002b2b7812 */ /* 0x000fe400078ef80b */
[----:B------:R-:W-:Y:S02]  /*7ae0*/  F2FP.F16.E4M3.UNPACK_B R37, R39 ;  /* 0x00000027ff25723e */ /* 0x000fe400020006ff */
[----:B0-----:R-:W-:Y:S02]  /*7af0*/  F2FP.F16.E4M3.UNPACK_B R10, R25 ;  /* 0x00000019ff0a723e */ /* 0x001fe400020006ff */
[----:B------:R-:W-:-:S02]  /*7b00*/  F2FP.F16.E4M3.UNPACK_B R11, R31 ;  /* 0x0000001fff0b723e */ /* 0x000fc400020006ff */
[----:B------:R-:W-:Y:S02]  /*7b10*/  PRMT R35, R32, 0x7054, R35 ;  /* 0x0000705420237816 */ /* 0x000fe40000000023 */
[----:B------:R-:W-:Y:S01]  /*7b20*/  LOP3.LUT R3, R33, 0xff000000, R6, 0xf8, !PT ;  /* 0xff00000021037812 */ /* 0x000fe200078ef806 */
[--C-:B------:R-:W-:Y:S01]  /*7b30*/  HADD2.F32 R6, -RZ, R10.reuse.H0_H0 ;  /* 0x2000000aff067230 */ /* 0x100fe20000004100 */
[-C--:B------:R-:W-:Y:S01]  /*7b40*/  F2FP.F16.E4M3.UNPACK_B R8, R13.reuse ;  /* 0x0000000dff08723e */ /* 0x080fe200020006ff */
[----:B------:R-:W-:Y:S01]  /*7b50*/  HADD2.F32 R10, -RZ, R10.H1_H1 ;  /* 0x3000000aff0a7230 */ /* 0x000fe20000004100 */
[----:B------:R-:W-:Y:S02]  /*7b60*/  F2FP.F16.E4M3.UNPACK_B R21, R13.H1 ;  /* 0x0000000dff15723e */ /* 0x000fe400030006ff */
[-C--:B------:R-:W-:Y:S01]  /*7b70*/  F2FP.F16.E4M3.UNPACK_B R30, R15.reuse ;  /* 0x0000000fff1e723e */ /* 0x080fe200020006ff */
[--C-:B------:R-:W-:Y:S01]  /*7b80*/  HADD2.F32 R9, -RZ, R8.reuse.H0_H0 ;  /* 0x20000008ff097230 */ /* 0x100fe20000004100 */
[----:B------:R-:W-:Y:S01]  /*7b90*/  F2FP.F16.E4M3.UNPACK_B R36, R15.H1 ;  /* 0x0000000fff24723e */ /* 0x000fe200030006ff */
[--C-:B------:R-:W-:Y:S01]  /*7ba0*/  HADD2.F32 R15, -RZ, R37.reuse.H0_H0 ;  /* 0x20000025ff0f7230 */ /* 0x100fe20000004100 */
[-C--:B------:R-:W-:Y:S01]  /*7bb0*/  F2FP.F16.E4M3.UNPACK_B R13, R12.reuse ;  /* 0x0000000cff0d723e */ /* 0x080fe200020006ff */
[----:B------:R-:W-:Y:S01]  /*7bc0*/  HADD2.F32 R37, -RZ, R37.H1_H1 ;  /* 0x30000025ff257230 */ /* 0x000fe20000004100 */
[----:B------:R-:W-:Y:S01]  /*7bd0*/  F2FP.F16.E4M3.UNPACK_B R33, R12.H1 ;  /* 0x0000000cff21723e */ /* 0x000fe200030006ff */
[----:B------:R-:W-:Y:S01]  /*7be0*/  HADD2.F32 R12, -RZ, R11.H0_H0 ;  /* 0x2000000bff0c7230 */ /* 0x000fe20000004100 */
[----:B------:R-:W-:Y:S01]  /*7bf0*/  LOP3.LUT R34, R35, 0xff000000, R7, 0xf8, !PT ;  /* 0xff00000023227812 */ /* 0x000fe200078ef807 */
[----:B------:R-:W-:Y:S01]  /*7c00*/  HADD2.F32 R8, -RZ, R8.H1_H1 ;  /* 0x30000008ff087230 */ /* 0x000fe20000004100 */
[----:B------:R-:W-:Y:S01]  /*7c10*/  F2FP.F16.E4M3.UNPACK_B R32, R27 ;  /* 0x0000001bff20723e */ /* 0x000fe200020006ff */
[----:B------:R-:W-:Y:S01]  /*7c20*/  FMUL.FTZ R41, R10, R37 ;  /* 0x000000250a297220 */ /* 0x000fe20000410000 */
[----:B------:R-:W-:Y:S01]  /*7c30*/  F2FP.F16.E4M3.UNPACK_B R38, R27.H1 ;  /* 0x0000001bff26723e */ /* 0x000fe200030006ff */
[----:B------:R-:W-:Y:S01]  /*7c40*/  FMUL.FTZ R40, R6, R12 ;  /* 0x0000000c06287220 */ /* 0x000fe20000410000 */
[----:B------:R-:W-:-:S02]  /*7c50*/  F2FP.F16.E4M3.UNPACK_B R27, R24 ;  /* 0x00000018ff1b723e */ /* 0x000fc400020006ff */
[----:B------:R-:W-:Y:S01]  /*7c60*/  F2FP.F16.E4M3.UNPACK_B R35, R24.H1 ;  /* 0x00000018ff23723e */ /* 0x000fe200030006ff */
[----:B------:R-:W-:Y:S01]  /*7c70*/  FMUL.FTZ R24, R6, R15 ;  /* 0x0000000f06187220 */ /* 0x000fe20000410000 */
[----:B------:R-:W-:Y:S02]  /*7c80*/  F2FP.F16.E4M3.UNPACK_B R25, R25.H1 ;  /* 0x00000019ff19723e */ /* 0x000fe400030006ff */
        /* <DEDUP_REMOVED lines=9> */
[-C--:B------:R-:W-:Y:S01]  /*7d20*/  FMUL.FTZ R10, R10, R15.reuse ;  /* 0x0000000f0a0a7220 */ /* 0x080fe20000410000 */
        /* <DEDUP_REMOVED lines=8> */
[----:B------:R-:W-:Y:S01]  /*7db0*/  F2FP.F16.E4M3.UNPACK_B R37, R34 ;  /* 0x00000022ff25723e */ /* 0x000fe200020006ff */
[----:B------:R-:W-:Y:S01]  /*7dc0*/  FFMA.FTZ R10, R12, R24, -R45 ;  /* 0x000000180c0a7223 */ /* 0x000fe2000001082d */
[----:B------:R-:W-:Y:S01]  /*7dd0*/  F2FP.F16.E4M3.UNPACK_B R41, R43 ;  /* 0x0000002bff29723e */ /* 0x000fe200020006ff */
        /* <DEDUP_REMOVED lines=8> */
[----:B------:R-:W-:Y:S02]  /*7e60*/  HADD2.F32 R44, -RZ, R41.H0_H0 ;  /* 0x20000029ff2c7230 */ /* 0x000fe40000004100 */
[----:B------:R-:W-:-:S02]  /*7e70*/  HADD2.F32 R21, -RZ, R21.H1_H1 ;  /* 0x30000015ff157230 */ /* 0x000fc40000004100 */
[C---:B------:R-:W-:Y:S01]  /*7e80*/  FMUL.FTZ R39, R15.reuse, R40 ;  /* 0x000000280f277220 */ /* 0x040fe20000410000 */
[----:B------:R-:W-:Y:S02]  /*7e90*/  HADD2.F32 R31, -RZ, R30.H0_H0 ;  /* 0x2000001eff1f7230 */ /* 0x000fe40000004100 */
[----:B------:R-:W-:Y:S01]  /*7ea0*/  FMUL.FTZ R48, R15, R44 ;  /* 0x0000002c0f307220 */ /* 0x000fe20000410000 */
[----:B------:R-:W-:Y:S02]  /*7eb0*/  HADD2.F32 R41, -RZ, R41.H1_H1 ;  /* 0x30000029ff297230 */ /* 0x000fe40000004100 */
[C---:B------:R-:W-:Y:S01]  /*7ec0*/  FFMA.FTZ R15, R21.reuse, R24, -R46 ;  /* 0x00000018150f7223 */ /* 0x040fe2000001082e */
[----:B------:R-:W-:Y:S01]  /*7ed0*/  FFMA.FTZ R25, R21, R42, R25 ;  /* 0x0000002a15197223 */ /* 0x000fe20000010019 */
[C---:B------:R-:W-:Y:S01]  /*7ee0*/  FFMA.FTZ R21, R31.reuse, R44, R39 ;  /* 0x0000002c1f157223 */ /* 0x040fe20000010027 */
[----:B------:R-:W-:Y:S01]  /*7ef0*/  HADD2.F32 R39, -RZ, R37.H1_H1 ;  /* 0x30000025ff277230 */ /* 0x000fe20000004100 */
[----:B------:R-:W-:Y:S01]  /*7f00*/  F2FP.F16.E4M3.UNPACK_B R44, R43.H1 ;  /* 0x0000002bff2c723e */ /* 0x000fe200030006ff */
[----:B------:R-:W-:Y:S01]  /*7f10*/  HADD2.F32 R32, -RZ, R32.H1_H1 ;  /* 0x30000020ff207230 */ /* 0x000fe20000004100 */
[----:B------:R-:W-:Y:S01]  /*7f20*/  F2FP.F16.E4M3.UNPACK_B R37, R34.H1 ;  /* 0x00000022ff25723e */ /* 0x000fe200030006ff */
[----:B------:R-:W-:Y:S01]  /*7f30*/  FFMA.FTZ R24, R31, R40, -R48 ;  /* 0x000000281f187223 */ /* 0x000fe20000010830 */
        /* <DEDUP_REMOVED lines=19> */
[----:B------:R-:W-:Y:S02]  /*8070*/  HADD2.F32 R39, -RZ, R38.H1_H1 ;  /* 0x30000026ff277230 */ /* 0x000fe40000004100 */
[----:B------:R-:W-:-:S02]  /*8080*/  HADD2.F32 R45, -RZ, R43.H0_H0 ;  /* 0x2000002bff2d7230 */ /* 0x000fc40000004100 */
[----:B------:R-:W-:Y:S02]  /*8090*/  HADD2.F32 R38, -RZ, R35.H0_H0 ;  /* 0x20000023ff267230 */ /* 0x000fe40000004100 */
        /* <DEDUP_REMOVED lines=21> */
[----:B------:R-:W-:Y:S02]  /*81f0*/  HADD2.F32 R27, -RZ, R27.H1_H1 ;  /* 0x3000001bff1b7230 */ /* 0x000fe40000004100 */
[----:B------:R-:W-:Y:S01]  /*8200*/  FFMA.FTZ R44, R33, R38, R39 ;  /* 0x00000026212c7223 */ /* 0x000fe20000010027 */
[--C-:B------:R-:W-:Y:S01]  /*8210*/  HADD2.F32 R35, -RZ, R37.reuse.H0_H0 ;  /* 0x20000025ff237230 */ /* 0x100fe20000004100 */
[----:B------:R-:W-:Y:S01]  /*8220*/  F2FP.SATFINITE.E4M3.F32.PACK_AB_MERGE_C R34, R49, R34, RZ ;  /* 0x000000223122723e */ /* 0x000fe200048070ff */
[--C-:B------:R-:W-:Y:S02]  /*8230*/  HADD2.F32 R33, -RZ, R36.reuse.H0_H0 ;  /* 0x20000024ff217230 */ /* 0x100fe40000004100 */
[----:B------:R-:W-:Y:S02]  /*8240*/  HADD2.F32 R38, -RZ, R37.H1_H1 ;  /* 0x30000025ff267230 */ /* 0x000fe40000004100 */
[----:B------:R-:W-:Y:S01]  /*8250*/  FMUL.FTZ R39, R28, R35 ;  /* 0x000000231c277220 */ /* 0x000fe20000410000 */
[----:B------:R-:W-:-:S02]  /*8260*/  HADD2.F32 R36, -RZ, R36.H1_H1 ;  /* 0x30000024ff247230 */ /* 0x000fc40000004100 */
[----:B------:R-:W-:Y:S01]  /*8270*/  FMUL.FTZ R41, R28, R33 ;  /* 0x000000211c297220 */ /* 0x000fe20000410000 */
[--C-:B------:R-:W-:Y:S01]  /*8280*/  HADD2.F32 R20, -RZ, R13.reuse.H0_H0 ;  /* 0x2000000dff147230 */ /* 0x100fe20000004100 */
[----:B------:R-:W-:Y:S01]  /*8290*/  F2FP.F16.E4M3.UNPACK_B R37, R4.H1 ;  /* 0x00000004ff25723e */ /* 0x000fe200030006ff */
[----:B------:R-:W-:Y:S02]  /*82a0*/  HADD2.F32 R13, -RZ, R13.H1_H1 ;  /* 0x3000000dff0d7230 */ /* 0x000fe40000004100 */
[C---:B------:R-:W-:Y:S01]  /*82b0*/  FMUL.FTZ R40, R27.reuse, R38 ;  /* 0x000000261b287220 */ /* 0x040fe20000410000 */
[----:B------:R-:W-:Y:S01]  /*82c0*/  F2FP.F16.E4M3.UNPACK_B R28, R3.H1 ;  /* 0x00000003ff1c723e */ /* 0x000fe200030006ff */
[----:B------:R-:W-:Y:S01]  /*82d0*/  FMUL.FTZ R27, R27, R36 ;  /* 0x000000241b1b7220 */ /* 0x000fe20000410000 */
[C---:B------:R-:W-:Y:S01]  /*82e0*/  FFMA.FTZ R39, R20.reuse, R33, -R39 ;  /* 0x0000002114277223 */ /* 0x040fe20000010827 */
[----:B------:R-:W-:Y:S01]  /*82f0*/  FFMA.FTZ R41, R20, R35, R41 ;  /* 0x0000002314297223 */ /* 0x000fe20000010029 */
[----:B------:R-:W-:-:S02]  /*8300*/  HADD2.F32 R35, -RZ, R37.H0_H0 ;  /* 0x20000025ff237230 */ /* 0x000fc40000004100 */
[C---:B------:R-:W-:Y:S01]  /*8310*/  FFMA.FTZ R38, R13.reuse, R38, R27 ;  /* 0x000000260d267223 */ /* 0x040fe2000001001b */
[----:B------:R-:W-:Y:S02]  /*8320*/  HADD2.F32 R20, -RZ, R26.H0_H0 ;  /* 0x2000001aff147230 */ /* 0x000fe40000004100 */
[----:B------:R-:W-:Y:S01]  /*8330*/  FFMA.FTZ R40, R13, R36, -R40 ;  /* 0x000000240d287223 */ /* 0x000fe20000010828 */
[--C-:B------:R-:W-:Y:S01]  /*8340*/  HADD2.F32 R27, -RZ, R28.reuse.H0_H0 ;  /* 0x2000001cff1b7230 */ /* 0x100fe20000004100 */
[----:B------:R-:W-:Y:S01]  /*8350*/  F2FP.F16.E4M3.UNPACK_B R3, R3 ;  /* 0x00000003ff03723e */ /* 0x000fe200020006ff */
[----:B------:R-:W-:Y:S02]  /*8360*/  HADD2.F32 R33, -RZ, R28.H1_H1 ;  /* 0x3000001cff217230 */ /* 0x000fe40000004100 */
[C---:B------:R-:W-:Y:S01]  /*8370*/  FMUL.FTZ R28, R20.reuse, R35 ;  /* 0x00000023141c7220 */ /* 0x040fe20000410000 */
[----:B------:R-:W-:Y:S02]  /*8380*/  HADD2.F32 R13, -RZ, R14.H0_H0 ;  /* 0x2000000eff0d7230 */ /* 0x000fe40000004100 */
[----:B------:R-:W-:Y:S01]  /*8390*/  FMUL.FTZ R20, R20, R27 ;  /* 0x0000001b14147220 */ /* 0x000fe20000410000 */
[----:B------:R-:W-:Y:S01]  /*83a0*/  HADD2.F32 R37, -RZ, R37.H1_H1 ;  /* 0x30000025ff257230 */ /* 0x000fe20000004100 */
[----:B------:R-:W-:Y:S01]  /*83b0*/  F2FP.SATFINITE.E4M3.F32.PACK_AB_MERGE_C R44, R44, R45, RZ ;  /* 0x0000002d2c2c723e */ /* 0x000fe200048070ff */
[----:B------:R-:W-:-:S02]  /*83c0*/  HADD2.F32 R26, -RZ, R26.H1_H1 ;  /* 0x3000001aff1a7230 */ /* 0x000fc40000004100 */
        /* <DEDUP_REMOVED lines=8> */
[----:B------:R-:W-:Y:S02]  /*8450*/  HADD2.F32 R4, -RZ, R7.H0_H0 ;  /* 0x20000007ff047230 */ /* 0x000fe40000004100 */
[----:B------:R-:W-:Y:S01]  /*8460*/  FFMA.FTZ R46, R14, R37, R26 ;  /* 0x000000250e2e7223 */ /* 0x000fe2000001001a */
[----:B------:R-:W-:-:S02]  /*8470*/  HADD2.F32 R26, -RZ, R20.H0_H0 ;  /* 0x20000014ff1a7230 */ /* 0x000fc40000004100 */
[----:B------:R-:W-:Y:S01]  /*8480*/  FFMA.FTZ R33, R14, R33, -R27 ;  /* 0x000000210e217223 */ /* 0x000fe2000001081b */
        /* <DEDUP_REMOVED lines=9> */
[----:B------:R-:W-:Y:S01]  /*8520*/  FMUL.FTZ R7, R7, R14 ;  /* 0x0000000e07077220 */ /* 0x000fe20000410000 */
        /* <DEDUP_REMOVED lines=14> */
[----:B------:R0:W-:Y:S04]  /*8610*/  STS.128 [R50+0xb000], R4 ;  /* 0x00b0000432007388 */ /* 0x0001e80000000c00 */
[----:B------:R0:W-:Y:S02]  /*8620*/  STS.128 [R0+0xb000], R8 ;  /* 0x00b0000800007388 */ /* 0x0001e40000000c00 */
.L_x_15484:
[----:B------:R-:W-:Y:S05]  /*8630*/  BSYNC B0 ;  /* 0x0000000000007941 */ /* 0x000fea0003800000 */
.L_x_15477:
        /* <DEDUP_REMOVED lines=8> */
.L_x_15474:
[----:B------:R-:W-:-:S13]  /*86c0*/  ISETP.NE.AND P0, PT, R156, 0x3, PT ;  /* 0x000000039c00780c */ /* 0x000fda0003f05270 */
[----:B------:R-:W-:Y:S05]  /*86d0*/  @!P0 BRA `(.L_x_15492) ;  /* 0x0000000000048947 */ /* 0x000fea0003800000 */
[----:B------:R-:W-:Y:S01]  /*86e0*/  BPT.TRAP 0x1 ;  /* 0x000000040000795c */ /* 0x000fe20000300000 */
.L_x_15492:
[----:B0-2---:R-:W-:Y:S01]  /*86f0*/  IMAD R0, R22, 0x8, R18 ;  /* 0x0000000816007824 */ /* 0x005fe200078e0212 */
[----:B-----5:R-:W-:-:S04]  /*8700*/  SHF.L.U32 R5, R23, 0x1f, RZ ;  /* 0x0000001f17057819 */ /* 0x020fc800000006ff */
[----:B------:R0:W2:Y:S01]  /*8710*/  SYNCS.PHASECHK.TRANS64.TRYWAIT P1, [R0+URZ+0x13230], R5 ;  /* 0x01323005000075a7 */ /* 0x0000a2000802017f */
[----:B------:R-:W-:Y:S05]  /*8720*/  @!P0 BRA `(.L_x_15493) ;  /* 0x0000000000048947 */ /* 0x000fea0003800000 */
[----:B------:R-:W-:Y:S01]  /*8730*/  BPT.TRAP 0x1 ;  /* 0x000000040000795c */ /* 0x000fe20000300000 */
.L_x_15493:
[----:B-1----:R-:W-:-:S04]  /*8740*/  IADD3 R3, R18, 0xe000, RZ ;  /* 0x0000e00012037810 */ /* 0x002fc80007ffe0ff */
[----:B------:R-:W-:-:S04]  /*8750*/  SHF.R.U32.HI R3, RZ, 0x4, R3 ;  /* 0x00000004ff037819 */ /* 0x000fc80000011603 */
[----:B------:R-:W-:-:S04]  /*8760*/  LOP3.LUT R3, R3, 0x3fff, RZ, 0xc0, !PT ;  /* 0x00003fff03037812 */ /* 0x000fc800078ec0ff */
[----:B---3--:R-:W-:-:S05]  /*8770*/  LOP3.LUT R4, R3, 0x10000, RZ, 0xfc, !PT ;  /* 0x0001000003047812 */ /* 0x008fca00078efcff */
[----:B------:R1:W-:Y:S01]  /*8780*/  STL [R1], R4 ;  /* 0x0000000401007387 */ /* 0x0003e20000100800 */
[----:B------:R-:W-:Y:S01]  /*8790*/  IMAD R10, R22, 0x280, R4 ;  /* 0x00000280160a7824 */ /* 0x000fe200078e0204 */
[----:B--2---:R-:W-:Y:S06]  /*87a0*/  @P1 BRA `(.L_x_15494) ;  /* 0x0000000000081947 */ /* 0x004fec0003800000 */
[----:B------:R-:W2:Y:S02]  /*87b0*/  SYNCS.PHASECHK.TRANS64.TRYWAIT P1, [R0+URZ+0x13230], R5 ;  /* 0x01323005000075a7 */ /* 0x000ea4000802017f */
[----:B--2---:R-:W-:Y:S05]  /*87c0*/  @!P1 BRA `(.L_x_15495) ;  /* 0x0000014800389947 */ /* 0x004fea0003800000 */
.L_x_15494:
[----:B-1----:R-:W-:Y:S01]  /*87d0*/  IMAD.MOV.U32 R4, RZ, RZ, R10 ;  /* 0x000000ffff047224 */ /* 0x002fe200078e000a */
[----:B------:R-:W-:Y:S05]  /*87e0*/  WARPSYNC.ALL ;  /* 0x0000000000007948 */ /* 0x000fea0003800000 */
[----:B0-2---:R-:W-:Y:S01]  /*87f0*/  IMAD.MOV.U32 R5, RZ, RZ, -0x7fffffe0 ;  /* 0x80000020ff057424 */ /* 0x005fe200078e00ff */
        /* <DEDUP_REMOVED lines=52> */
[----:B------:R-:W-:Y:S02]  /*8b40*/  R2UR UR15, R7 ;  /* 0x00000000070f72ca */ /* 0x000fe400000e0000 */
[----:B------:R-:W-:Y:S02]  /*8b50*/  MOV R7, 0x80000020 ;  /* 0x8000002000077802 */ /* 0x000fe40000000f00 */
[C---:B------:R-:W-:Y:S02]  /*8b60*/  R2UR UR4, R6.reuse ;  /* 0x00000000060472ca */ /* 0x040fe400000e0000 */
[----:B------:R-:W-:Y:S02]  /*8b70*/  R2UR UR5, R7 ;  /* 0x00000000070572ca */ /* 0x000fe400000e0000 */
[----:B------:R-:W-:-:S02]  /*8b80*/  R2UR UR8, R6 ;  /* 0x00000000060872ca */ /* 0x000fc400000e0000 */
        /* <DEDUP_REMOVED lines=35> */
.L_x_15496:
        /* <DEDUP_REMOVED lines=12> */
[----:B------:R-:W5:Y:S01]  /*8e80*/  LDL R102, [R1+0x38] ;  /* 0x0000380001667983 */ /* 0x000f620000100800 */
        /* <DEDUP_REMOVED lines=13> */
[C---:B------:R-:W-:Y:S01]  /*8f60*/  FMUL.FTZ R60, R2.reuse, R61 ;  /* 0x0000003d023c7220 */ /* 0x040fe20000410000 */
[C---:B------:R-:W-:Y:S01]  /*8f70*/  FMUL.FTZ R13, R2.reuse, R94 ;  /* 0x0000005e020d7220 */ /* 0x040fe20000410000 */
[C---:B------:R-:W-:Y:S01]  /*8f80*/  FMUL.FTZ R9, R2.reuse, R90 ;  /* 0x0000005a02097220 */ /* 0x040fe20000410000 */
[----:B------:R-:W-:Y:S01]  /*8f90*/  MUFU.TANH R11, R11 ;  /* 0x0000000b000b7308 */ /* 0x000fe20000002400 */
[C---:B----4-:R-:W-:Y:S01]  /*8fa0*/  FMUL.FTZ R14, R2.reuse, R96 ;  /* 0x00000060020e7220 */ /* 0x050fe20000410000 */
[C---:B------:R-:W-:Y:S01]  /*8fb0*/  FMUL.FTZ R12, R2.reuse, R93 ;  /* 0x0000005d020c7220 */ /* 0x040fe20000410000 */
[C---:B------:R-:W-:Y:S01]  /*8fc0*/  FMUL.FTZ R3, R2.reuse, R88 ;  /* 0x0000005802037220 */ /* 0x040fe20000410000 */
[C---:B------:R-:W-:Y:S01]  /*8fd0*/  FMUL.FTZ R75, R2.reuse, R75 ;  /* 0x0000004b024b7220 */ /* 0x040fe20000410000 */
[C---:B------:R-:W-:Y:S01]  /*8fe0*/  FMUL.FTZ R78, R2.reuse, R78 ;  /* 0x0000004e024e7220 */ /* 0x040fe20000410000 */
[C---:B------:R-:W-:Y:S01]  /*8ff0*/  FMUL.FTZ R79, R2.reuse, R79 ;  /* 0x0000004f024f7220 */ /* 0x040fe20000410000 */
[C---:B------:R-:W-:Y:S01]  /*9000*/  FMUL.FTZ R83, R2.reuse, R83 ;  /* 0x0000005302537220 */ /* 0x040fe20000410000 */
[----:B------:R-:W-:Y:S01]  /*9010*/  MUFU.TANH R15, R15 ;  /* 0x0000000f000f7308 */ /* 0x000fe20000002400 */
[----:B------:R-:W0:Y:S01]  /*9020*/  @P4 LDC R95, c[0x0][0x44c] ;  /* 0x00011300ff5f4b82 */ /* 0x000e220000000800 */
[C---:B------:R-:W-:Y:S01]  /*9030*/  FMUL.FTZ R109, R2.reuse, R46 ;  /* 0x0000002e026d7220 */ /* 0x040fe20000410000 */
[C---:B------:R-:W-:Y:S01]  /*9040*/  FMUL.FTZ R58, R2.reuse, R58 ;  /* 0x0000003a023a7220 */ /* 0x040fe20000410000 */
[C---:B------:R-:W-:Y:S01]  /*9050*/  FMUL.FTZ R62, R2.reuse, R62 ;  /* 0x0000003e023e7220 */ /* 0x040fe20000410000 */
[C---:B------:R-:W-:Y:S01]  /*9060*/  FMUL.FTZ R113, R2.reuse, R51 ;  /* 0x0000003302717220 */ /* 0x040fe20000410000 */
[C---:B------:R-:W-:Y:S01]  /*9070*/  FMUL.FTZ R67, R2.reuse, R67 ;  /* 0x0000004302437220 */ /* 0x040fe20000410000 */
[C---:B------:R-:W-:Y:S01]  /*9080*/  FMUL.FTZ R8, R2.reuse, R89 ;  /* 0x0000005902087220 */ /* 0x040fe20000410000 */
[----:B------:R-:W-:Y:S01]  /*9090*/  MUFU.TANH R21, R21 ;  /* 0x0000001500157308 */ /* 0x000fe20000002400 */
        /* <DEDUP_REMOVED lines=23> */
[----:B------:R-:W-:Y:S01]  /*9210*/  VIADD R0, R0, 0x13240 ;  /* 0x0001324000007836 */ /* 0x000fe20000000000 */
[----:B------:R-:W-:Y:S01]  /*9220*/  ULDC UR36, c[0x0][0x988] ;  /* 0x0002620000247ab9 */ /* 0x000fe20000000800 */
[----:B------:R-:W-:Y:S01]  /*9230*/  ULDC UR37, c[0x0][0x988] ;  /* 0x0002620000257ab9 */ /* 0x000fe20000000800 */
[----:B--2---:R-:W-:Y:S01]  /*9240*/  LOP3.LUT R106, R106, 0xfffffffd, RZ, 0xc0, !PT ;  /* 0xfffffffd6a6a7812 */ /* 0x004fe200078ec0ff */
[C---:B------:R-:W-:Y:S01]  /*9250*/  FMUL.FTZ R61, R2.reuse, R64 ;  /* 0x00000040023d7220 */ /* 0x040fe20000410000 */
[C---:B------:R-:W-:Y:S01]  /*9260*/  FMUL.FTZ R94, R2.reuse, R63 ;  /* 0x0000003f025e7220 */ /* 0x040fe20000410000 */
[----:B------:R-:W-:Y:S01]  /*9270*/  FMUL.FTZ R90, R2, R99 ;  /* 0x00000063025a7220 */ /* 0x000fe20000410000 */
[----:B------:R-:W-:Y:S01]  /*9280*/  @P4 LOP3.LUT R106, R106, 0x2, RZ, 0xfc, !PT ;  /* 0x000000026a6a4812 */ /* 0x000fe200078efcff */
[----:B------:R-:W2:Y:S01]  /*9290*/  MUFU.TANH R9, R9 ;  /* 0x0000000900097308 */ /* 0x000ea20000002400 */
[C---:B------:R-:W-:Y:S01]  /*92a0*/  FMUL.FTZ R96, R2.reuse, R71 ;  /* 0x0000004702607220 */ /* 0x040fe20000410000 */
[C---:B------:R-:W-:Y:S01]  /*92b0*/  FMUL.FTZ R93, R2.reuse, R103 ;  /* 0x00000067025d7220 */ /* 0x040fe20000410000 */
[----:B------:R-:W-:Y:S01]  /*92c0*/  FMUL.FTZ R88, R2, R100 ;  /* 0x0000006402587220 */ /* 0x000fe20000410000 */
[----:B------:R4:W-:Y:S01]  /*92d0*/  STL [R1+0x28], R106 ;  /* 0x0000286a01007387 */ /* 0x0009e20000100800 */
[----:B---3--:R-:W-:-:S02]  /*92e0*/  IMAD.IADD R64, R105, 0x1, R108 ;  /* 0x0000000169407824 */ /* 0x008fc400078e026c */
[C---:B------:R-:W-:Y:S01]  /*92f0*/  FMUL.FTZ R63, R2.reuse, R65 ;  /* 0x00000041023f7220 */ /* 0x040fe20000410000 */
[----:B------:R-:W-:Y:S01]  /*9300*/  IMAD.MOV.U32 R99, RZ, RZ, -0xa0 ;  /* 0xffffff60ff637424 */ /* 0x000fe200078e00ff */
[----:B------:R-:W3:Y:S08]  /*9310*/  MUFU.TANH R13, R13 ;  /* 0x0000000d000d7308 */ /* 0x000ef00000002400 */
[----:B------:R-:W-:Y:S01]  /*9320*/  MUFU.TANH R92, R92 ;  /* 0x0000005c005c7308 */ /* 0x000fe20000002400 */
[----:B----4-:R-:W4:Y:S01]  /*9330*/  LDL R106, [R1+0xc] ;  /* 0x00000c00016a7983 */ /* 0x010f220000100800 */
[----:B------:R-:W-:Y:S01]  /*9340*/  FMUL.FTZ R65, R2, R66 ;  /* 0x0000004202417220 */ /* 0x000fe20000410000 */
[----:B0-----:R-:W-:-:S05]  /*9350*/  @P4 IMAD.HI.U32 R66, R64, R95, RZ ;  /* 0x0000005f40424227 */ /* 0x001fca00078e00ff */
[----:B------:R-:W-:Y:S01]  /*9360*/  MUFU.TANH R72, R72 ;  /* 0x0000004800487308 */ /* 0x000fe20000002400 */
[----:B-1----:R-:W-:-:S07]  /*9370*/  @P4 SHF.R.U32.HI R64, RZ, R97, R66 ;  /* 0x00000061ff404219 */ /* 0x002fce0000011642 */
[----:B------:R-:W-:Y:S01]  /*9380*/  MUFU.TANH R75, R75 ;  /* 0x0000004b004b7308 */ /* 0x000fe20000002400 */
[----:B------:R-:W0:Y:S01]  /*9390*/  SHFL.IDX PT, R97, R64, 0x1, 0x1c1f ;  /* 0x003c1f0040617f89 */ /* 0x000e2200000e0000 */
[C---:B------:R-:W-:Y:S01]  /*93a0*/  FMUL.FTZ R66, R2.reuse, R68 ;  /* 0x0000004402427220 */ /* 0x040fe20000410000 */
[C---:B------:R-:W-:Y:S01]  /*93b0*/  FMUL.FTZ R68, R2.reuse, R69 ;  /* 0x0000004502447220 */ /* 0x040fe20000410000 */
[----:B------:R-:W-:Y:S01]  /*93c0*/  FMUL.FTZ R95, R2, R70 ;  /* 0x00000046025f7220 */ /* 0x000fe20000410000 */
[----:B-----5:R-:W-:-:S03]  /*93d0*/  IMAD R69, R104, -0xa0, R102 ;  /* 0xffffff6068457824 */ /* 0x020fc600078e0266 */
[----:B------:R-:W-:Y:S01]  /*93e0*/  MUFU.TANH R78, R78 ;  /* 0x0000004e004e7308 */ /* 0x000fe20000002400 */
[----:B------:R-:W-:-:S07]  /*93f0*/  IMAD R70, R104, R99, 0xa1 ;  /* 0x000000a168467424 */ /* 0x000fce00078e0263 */
[----:B------:R-:W-:Y:S01]  /*9400*/  MUFU.TANH R79, R79 ;  /* 0x0000004f004f7308 */ /* 0x000fe20000002400 */
[----:B------:R-:W-:-:S07]  /*9410*/  VIADD R69, R69, 0xa0 ;  /* 0x000000a045457836 */ /* 0x000fce0000000000 */
[----:B------:R-:W-:Y:S01]  /*9420*/  MUFU.TANH R81, R81 ;  /* 0x0000005100517308 */ /* 0x000fe20000002400 */
[----:B------:R-:W-:Y:S02]  /*9430*/  IMAD R70, R98, -0x2, R70 ;  /* 0xfffffffe62467824 */ /* 0x000fe400078e0246 */
[----:B------:R-:W-:Y:S01]  /*9440*/  FMUL.FTZ R46, R2, R47 ;  /* 0x0000002f022e7220 */ /* 0x000fe20000410000 */
[----:B------:R-:W-:Y:S02]  /*9450*/  IMAD R69, R98, -0x2, R69 ;  /* 0xfffffffe62457824 */ /* 0x000fe400078e0245 */
[C---:B------:R-:W-:Y:S01]  /*9460*/  FMUL.FTZ R98, R2.reuse, R41 ;  /* 0x0000002902627220 */ /* 0x040fe20000410000 */
[C---:B------:R-:W-:Y:S01]  /*9470*/  FMUL.FTZ R89, R2.reuse, R101 ;  /* 0x0000006502597220 */ /* 0x040fe20000410000 */
        /* <DEDUP_REMOVED lines=16> */
[----:B------:R-:W-:Y:S01]  /*9580*/  MUFU.TANH R125, R125 ;  /* 0x0000007d007d7308 */ /* 0x000fe20000002400 */
[----:B------:R-:W-:Y:S01]  /*9590*/  FMUL.FTZ R30, R2, R39 ;  /* 0x00000027021e7220 */ /* 0x000fe20000410000 */
[----:B------:R-:W5:Y:S06]  /*95a0*/  LDL R110, [R1+0x20] ;  /* 0x00002000016e7983 */ /* 0x000f6c0000100800 */
        /* <DEDUP_REMOVED lines=17> */
[----:B----4-:R-:W-:-:S07]  /*96c0*/  IADD3 R70, -R106, R70, R102 ;  /* 0x000000466a467210 */ /* 0x010fce0007ffe166 */
[----:B------:R-:W-:Y:S01]  /*96d0*/  MUFU.TANH R46, R46 ;  /* 0x0000002e002e7308 */ /* 0x000fe20000002400 */
[----:B0-----:R-:W-:-:S04]  /*96e0*/  VIADDMNMX R71, R97, R70, R69, PT ;  /* 0x0000004661477246 */ /* 0x001fc80003800145 */
[C---:B------:R-:W-:Y:S02]  /*96f0*/  ISETP.GT.AND P1, PT, R71.reuse, RZ, PT ;  /* 0x000000ff4700720c */ /* 0x040fe40003f24270 */
[C---:B------:R-:W-:Y:S01]  /*9700*/  ISETP.GT.AND P2, PT, R71.reuse, 0x1, PT ;  /* 0x000000014700780c */ /* 0x040fe20003f44270 */
[----:B------:R-:W-:Y:S01]  /*9710*/  SHFL.IDX PT, R64, R64, RZ, 0x1c1f ;  /* 0x001c1fff40407589 */ /* 0x000fe200000e0000 */
[----:B------:R-:W-:Y:S01]  /*9720*/  ISETP.GT.AND P3, PT, R71, 0x8, PT ;  /* 0x000000084700780c */ /* 0x000fe20003f64270 */
[----:B------:R-:W-:Y:S01]  /*9730*/  MUFU.TANH R89, R89 ;  /* 0x0000005900597308 */ /* 0x000fe20000002400 */
[----:B--2---:R-:W-:Y:S02]  /*9740*/  FSEL R9, R9, -INF , P1 ;  /* 0xff80000009097808 */ /* 0x004fe40000800000 */
[----:B------:R-:W-:Y:S02]  /*9750*/  FSEL R11, R11, -INF , P2 ;  /* 0xff8000000b0b7808 */ /* 0x000fe40001000000 */
[----:B------:R-:W-:-:S02]  /*9760*/  ISETP.GT.AND P1, PT, R71, 0x9, PT ;  /* 0x000000094700780c */ /* 0x000fc40003f24270 */
[----:B---3--:R-:W-:Y:S01]  /*9770*/  FSEL R41, R13, -INF , P3 ;  /* 0xff8000000d297808 */ /* 0x008fe20001800000 */
[----:B------:R-:W-:Y:S01]  /*9780*/  MUFU.TANH R73, R73 ;  /* 0x0000004900497308 */ /* 0x000fe20000002400 */
[----:B------:R-:W-:Y:S02]  /*9790*/  FMNMX.FTZ R100, R9, R11, !PT ;  /* 0x0000000b09647209 */ /* 0x000fe40007810000 */
[----:B------:R-:W-:Y:S02]  /*97a0*/  ISETP.GT.AND P2, PT, R71, 0x10, PT ;  /* 0x000000104700780c */ /* 0x000fe40003f44270 */
[----:B------:R-:W-:Y:S02]  /*97b0*/  FSEL R15, R15, -INF , P1 ;  /* 0xff8000000f0f7808 */ /* 0x000fe40000800000 */
[----:B------:R-:W-:Y:S01]  /*97c0*/  FMNMX.FTZ R100, R41, R100, !PT ;  /* 0x0000006429647209 */ /* 0x000fe20007810000 */
[----:B------:R-:W-:Y:S01]  /*97d0*/  MUFU.TANH R74, R74 ;  /* 0x0000004a004a7308 */ /* 0x000fe20000002400 */
[----:B------:R-:W-:-:S02]  /*97e0*/  ISETP.GT.AND P1, PT, R71, 0x11, PT ;  /* 0x000000114700780c */ /* 0x000fc40003f24270 */
[----:B------:R-:W-:Y:S02]  /*97f0*/  FSEL R21, R21, -INF , P2 ;  /* 0xff80000015157808 */ /* 0x000fe40001000000 */
[----:B------:R-:W-:Y:S02]  /*9800*/  FMNMX.FTZ R100, R15, R100, !PT ;  /* 0x000000640f647209 */ /* 0x000fe40007810000 */
[----:B------:R-:W-:Y:S01]  /*9810*/  ISETP.GT.AND P2, PT, R71, 0x18, PT ;  /* 0x000000184700780c */ /* 0x000fe20003f44270 */
[----:B------:R-:W-:Y:S01]  /*9820*/  MUFU.TANH R76, R76 ;  /* 0x0000004c004c7308 */ /* 0x000fe20000002400 */
[----:B-1----:R-:W-:Y:S02]  /*9830*/  FSEL R97, R90, -INF , P1 ;  /* 0xff8000005a617808 */ /* 0x002fe40000800000 */
[----:B------:R-:W-:Y:S01]  /*9840*/  FMNMX.FTZ R100, R21, R100, !PT ;  /* 0x0000006415647209 */ /* 0x000fe20007810000 */
[----:B------:R-:W-:Y:S01]  /*9850*/  FMUL.FTZ R90, R2, R43 ;  /* 0x0000002b025a7220 */ /* 0x000fe20000410000 */
[----:B------:R-:W-:-:S02]  /*9860*/  ISETP.GT.AND P1, PT, R71, 0x19, PT ;  /* 0x000000194700780c */ /* 0x000fc40003f24270 */
[----:B------:R-:W-:Y:S01]  /*9870*/  FSEL R43, R92, -INF , P2 ;  /* 0xff8000005c2b7808 */ /* 0x000fe20001000000 */
        /* <DEDUP_REMOVED lines=11> */
[----:B------:R-:W-:Y:S02]  /*9930*/  FSEL R75, R75, -INF , P1 ;  /* 0xff8000004b4b7808 */ /* 0x000fe40000800000 */
[----:B------:R-:W-:Y:S02]  /*9940*/  FMNMX.FTZ R100, R99, R100, !PT ;  /* 0x0000006463647209 */ /* 0x000fe40007810000 */
        /* <DEDUP_REMOVED lines=21> */
[----:B------:R-:W-:Y:S02]  /*9aa0*/  FMNMX.FTZ R100, R85, R100, !PT ;  /* 0x0000006455647209 */ /* 0x000fe40007810000 */
[----:B------:R-:W-:-:S02]  /*9ab0*/  ISETP.GT.AND P1, PT, R71, 0x41, PT ;  /* 0x000000414700780c */ /* 0x000fc40003f24270 */
[----:B------:R-:W-:Y:S02]  /*9ac0*/  FSEL R101, R58, -INF , P2 ;  /* 0xff8000003a657808 */ /* 0x000fe40001000000 */
        /* <DEDUP_REMOVED lines=12> */
[----:B------:R-:W-:Y:S01]  /*9b90*/  FMNMX.FTZ R100, R103, R100, !PT ;  /* 0x0000006467647209 */ /* 0x000fe20007810000 */
[----:B------:R-:W0:Y:S01]  /*9ba0*/  MUFU.TANH R90, R90 ;  /* 0x0000005a005a7308 */ /* 0x000e220000002400 */
        /* <DEDUP_REMOVED lines=13> */
[----:B0-----:R-:W-:Y:S02]  /*9c80*/  FSEL R107, R90, -INF , P1 ;  /* 0xff8000005a6b7808 */ /* 0x001fe40000800000 */
        /* <DEDUP_REMOVED lines=19> */
[----:B------:R-:W-:Y:S01]  /*9dc0*/  FMNMX.FTZ R100, R115, R100, !PT ;  /* 0x0000006473647209 */ /* 0x000fe20007810000 */
[----:B------:R-:W0:Y:S01]  /*9dd0*/  MUFU.TANH R26, R26 ;  /* 0x0000001a001a7308 */ /* 0x000e220000002400 */
        /* <DEDUP_REMOVED lines=9> */
[----:B------:R1:W2:Y:S01]  /*9e70*/  MUFU.TANH R34, R30 ;  /* 0x0000001e00227308 */ /* 0x0002a20000002400 */
[----:B------:R-:W-:Y:S02]  /*9e80*/  ISETP.GT.AND P2, PT, R71, 0x90, PT ;  /* 0x000000904700780c */ /* 0x000fe40003f44270 */
[----:B------:R-:W-:Y:S02]  /*9e90*/  FSEL R125, R125, -INF , P1 ;  /* 0xff8000007d7d7808 */ /* 0x000fe40000800000 */
[----:B------:R-:W-:Y:S02]  /*9ea0*/  FMNMX.FTZ R100, R123, R100, !PT ;  /* 0x000000647b647209 */ /* 0x000fe40007810000 */
[----:B------:R-:W-:-:S02]  /*9eb0*/  ISETP.GT.AND P1, PT, R71, 0x91, PT ;  /* 0x000000914700780c */ /* 0x000fc40003f24270 */
[----:B0-----:R-:W-:Y:S02]  /*9ec0*/  FSEL R39, R26, -INF , P2 ;  /* 0xff8000001a277808 */ /* 0x001fe40001000000 */
[----:B------:R-:W-:Y:S02]  /*9ed0*/  FMNMX.FTZ R100, R125, R100, !PT ;  /* 0x000000647d647209 */ /* 0x000fe40007810000 */
[----:B------:R-:W-:Y:S02]  /*9ee0*/  ISETP.GT.AND P2, PT, R71, 0x98, PT ;  /* 0x000000984700780c */ /* 0x000fe40003f44270 */
[----:B------:R-:W-:Y:S02]  /*9ef0*/  FSEL R121, R121, -INF , P1 ;  /* 0xff80000079797808 */ /* 0x000fe40000800000 */
[----:B------:R-:W-:Y:S01]  /*9f00*/  FMNMX.FTZ R100, R39, R100, !PT ;  /* 0x0000006427647209 */ /* 0x000fe20007810000 */
[----:B-1----:R-:W-:Y:S01]  /*9f10*/  FMUL.FTZ R30, R2, R45 ;  /* 0x0000002d021e7220 */ /* 0x002fe20000410000 */
[----:B------:R-:W-:-:S02]  /*9f20*/  ISETP.GT.AND P1, PT, R71, 0x99, PT ;  /* 0x000000994700780c */ /* 0x000fc40003f24270 */
[----:B------:R-:W-:Y:S02]  /*9f30*/  FSEL R45, R38, -INF , P2 ;  /* 0xff800000262d7808 */ /* 0x000fe40001000000 */
[----:B------:R-:W-:Y:S02]  /*9f40*/  FMNMX.FTZ R100, R121, R100, !PT ;  /* 0x0000006479647209 */ /* 0x000fe40007810000 */
[----:B--2---:R-:W-:Y:S02]  /*9f50*/  FSEL R71, R34, -INF , P1 ;  /* 0xff80000022477808 */ /* 0x004fe40000800000 */
[----:B------:R-:W-:-:S04]  /*9f60*/  FMNMX.FTZ R100, R45, R100, !PT ;  /* 0x000000642d647209 */ /* 0x000fc80007810000 */
[----:B------:R-:W-:-:S05]  /*9f70*/  FMNMX.FTZ R100, R71, R100, !PT ;  /* 0x0000006447647209 */ /* 0x000fca0007810000 */
[----:B------:R-:W0:Y:S02]  /*9f80*/  SHFL.BFLY PT, R127, R100, 0x2, 0x1f ;  /* 0x0c401f00647f7f89 */ /* 0x000e2400000e0000 */
[----:B0-----:R-:W-:-:S05]  /*9f90*/  FMNMX.FTZ R127, R100, R127, !PT ;  /* 0x0000007f647f7209 */ /* 0x001fca0007810000 */
[----:B------:R-:W0:Y:S01]  /*9fa0*/  SHFL.BFLY PT, R72, R127, 0x1, 0x1f ;  /* 0x0c201f007f487f89 */ /* 0x000e2200000e0000 */
[----:B------:R-:W-:Y:S02]  /*9fb0*/  IMAD.U32 R58, RZ, RZ, UR4 ;  /* 0x00000004ff3a7e24 */ /* 0x000fe4000f8e00ff */
[----:B------:R-:W-:Y:S01]  /*9fc0*/  FMUL.FTZ R46, R2, R36 ;  /* 0x00000024022e7220 */ /* 0x000fe20000410000 */
[----:B------:R-:W-:-:S04]  /*9fd0*/  VIADDMNMX R69, R64, R70, R69, PT ;  /* 0x0000004640457246 */ /* 0x000fc80003800145 */
[C---:B------:R-:W-:Y:S02]  /*9fe0*/  ISETP.GT.AND P2, PT, R69.reuse, 0x1, PT ;  /* 0x000000014500780c */ /* 0x040fe40003f44270 */
[----:B------:R-:W-:Y:S02]  /*9ff0*/  ISETP.GT.AND P3, PT, R69, 0x8, PT ;  /* 0x000000084500780c */ /* 0x000fe40003f64270 */
[----:B0-----:R-:W-:-:S04]  /*a000*/  FMNMX.FTZ R72, R127, R72, !PT ;  /* 0x000000487f487209 */ /* 0x001fc80007810000 */
[C---:B------:R-:W-:Y:S01]  /*a010*/  FSETP.NEU.FTZ.AND P1, PT, R72.reuse, -INF , PT ;  /* 0xff8000004800780b */ /* 0x040fe20003f3d000 */
[----:B------:R-:W-:-:S05]  /*a020*/  FFMA.FTZ R36, R72, R58, -8 ;  /* 0xc100000048247423 */ /* 0x000fca000001003a */
[----:B------:R-:W-:Y:S02]  /*a030*/  FSEL R36, R36, RZ, P1 ;  /* 0x000000ff24247208 */ /* 0x000fe40000800000 */
[----:B------:R-:W-:Y:S02]  /*a040*/  ISETP.GT.AND P1, PT, R69, RZ, PT ;  /* 0x000000ff4500720c */ /* 0x000fe40003f24270 */
[----:B------:R-:W-:Y:S02]  /*a050*/  FSEL R8, R8, -INF , P2 ;  /* 0xff80000008087808 */ /* 0x000fe40001000000 */
[----:B------:R-:W-:Y:S01]  /*a060*/  FSEL R3, R3, -INF , P1 ;  /* 0xff80000003037808 */ /* 0x000fe20000800000 */
[--C-:B------:R-:W-:Y:S01]  /*a070*/  FFMA.FTZ R50, R15, R58, -R36.reuse ;  /* 0x0000003a0f327223 */ /* 0x100fe20000010824 */
[C---:B------:R-:W-:Y:S01]  /*a080*/  FMUL.FTZ R42, R2.reuse, R52 ;  /* 0x00000034022a7220 */ /* 0x040fe20000410000 */
[----:B------:R-:W-:Y:S01]  /*a090*/  FFMA.FTZ R15, R21, R58, -R36 ;  /* 0x0000003a150f7223 */ /* 0x000fe20000010824 */
[----:B------:R-:W-:Y:S01]  /*a0a0*/  ISETP.GT.AND P1, PT, R69, 0x9, PT ;  /* 0x000000094500780c */ /* 0x000fe20003f24270 */
[----:B------:R-:W-:Y:S01]  /*a0b0*/  FMUL.FTZ R34, R2, R48 ;  /* 0x0000003002227220 */ /* 0x000fe20000410000 */
[----:B------:R-:W-:-:S02]  /*a0c0*/  FSEL R21, R10, -INF , P3 ;  /* 0xff8000000a157808 */ /* 0x000fc40001800000 */
[----:B------:R-:W-:Y:S01]  /*a0d0*/  FMNMX.FTZ R52, R3, R8, !PT ;  /* 0x0000000803347209 */ /* 0x000fe20007810000 */
[----:B------:R-:W-:-:S01]  /*a0e0*/  FFMA.FTZ R48, R11, R58, -R36 ;  /* 0x0000003a0b307223 */ /* 0x000fc20000010824 */
[--C-:B------:R-:W-:Y:S01]  /*a0f0*/  FFMA.FTZ R11, R41, R58, -R36.reuse ;  /* 0x0000003a290b7223 */ /* 0x100fe20000010824 */
[----:B------:R-:W-:Y:S02]  /*a100*/  ISETP.GT.AND P2, PT, R69, 0x10, PT ;  /* 0x000000104500780c */ /* 0x000fe40003f44270 */
[----:B------:R-:W-:Y:S02]  /*a110*/  FSEL R41, R12, -INF , P1 ;  /* 0xff8000000c297808 */ /* 0x000fe40000800000 */
[----:B------:R-:W-:Y:S01]  /*a120*/  FMNMX.FTZ R52, R21, R52, !PT ;  /* 0x0000003415347209 */ /* 0x000fe20007810000 */
[----:B------:R-:W-:Y:S01]  /*a130*/  FFMA.FTZ R12, R43, R58, -R36 ;  /* 0x0000003a2b0c7223 */ /* 0x000fe20000010824 */
[----:B------:R-:W-:Y:S02]  /*a140*/  ISETP.GT.AND P1, PT, R69, 0x11, PT ;  /* 0x000000114500780c */ /* 0x000fe40003f24270 */
[----:B------:R-:W-:-:S02]  /*a150*/  FSEL R43, R14, -INF , P2 ;  /* 0xff8000000e2b7808 */ /* 0x000fc40001000000 */
[----:B------:R-:W-:Y:S01]  /*a160*/  FMNMX.FTZ R52, R41, R52, !PT ;  /* 0x0000003429347209 */ /* 0x000fe20007810000 */
[----:B------:R-:W-:Y:S01]  /*a170*/  FMUL.FTZ R38, R2, R49 ;  /* 0x0000003102267220 */ /* 0x000fe20000410000 */
[----:B------:R-:W-:Y:S02]  /*a180*/  ISETP.GT.AND P2, PT, R69, 0x18, PT ;  /* 0x000000184500780c */ /* 0x000fe40003f44270 */
[----:B------:R-:W-:Y:S02]  /*a190*/  FSEL R49, R20, -INF , P1 ;  /* 0xff80000014317808 */ /* 0x000fe40000800000 */
[----:B------:R-:W-:Y:S01]  /*a1a0*/  FMNMX.FTZ R52, R43, R52, !PT ;  /* 0x000000342b347209 */ /* 0x000fe20007810000 */
[----:B------:R0:W-:Y:S01]  /*a1b0*/  MUFU.TANH R26, R44 ;  /* 0x0000002c001a7308 */ /* 0x0001e20000002400 */
[----:B------:R-:W-:Y:S02]  /*a1c0*/  ISETP.GT.AND P1, PT, R69, 0x19, PT ;  /* 0x000000194500780c */ /* 0x000fe40003f24270 */
[----:B------:R-:W-:Y:S01]  /*a1d0*/  FMNMX.FTZ R52, R49, R52, !PT ;  /* 0x0000003431347209 */ /* 0x000fe20007810000 */
[----:B0-----:R-:W-:Y:S01]  /*a1e0*/  FMUL.FTZ R44, R2, R53 ;  /* 0x00000035022c7220 */ /* 0x001fe20000410000 */
[----:B------:R-:W-:-:S02]  /*a1f0*/  FSEL R53, R88, -INF , P2 ;  /* 0xff80000058357808 */ /* 0x000fc40001000000 */
[----:B------:R-:W-:Y:S02]  /*a200*/  ISETP.GT.AND P2, PT, R69, 0x20, PT ;  /* 0x000000204500780c */ /* 0x000fe40003f44270 */
[----:B------:R-:W-:Y:S02]  /*a210*/  FSEL R89, R89, -INF , P1 ;  /* 0xff80000059597808 */ /* 0x000fe40000800000 */
[----:B------:R-:W-:Y:S02]  /*a220*/  FMNMX.FTZ R52, R53, R52, !PT ;  /* 0x0000003435347209 */ /* 0x000fe40007810000 */
[----:B------:R-:W-:Y:S02]  /*a230*/  ISETP.GT.AND P1, PT, R69, 0x21, PT ;  /* 0x000000214500780c */ /* 0x000fe40003f24270 */
[----:B------:R-:W-:Y:S02]  /*a240*/  FSEL R91, R91, -INF , P2 ;  /* 0xff8000005b5b7808 */ /* 0x000fe40001000000 */
[----:B------:R-:W-:Y:S01]  /*a250*/  FMNMX.FTZ R52, R89, R52, !PT ;  /* 0x0000003459347209 */ /* 0x000fe20007810000 */
[----:B------:R-:W-:-:S01]  /*a260*/  FFMA.FTZ R97, R97, R58, -R36 ;  /* 0x0000003a61617223 */ /* 0x000fc20000010824 */
[----:B------:R-:W-:-:S02]  /*a270*/  ISETP.GT.AND P2, PT, R69, 0x28, PT ;  /* 0x000000284500780c */ /* 0x000fc40003f44270 */
[----:B------:R-:W-:Y:S02]  /*a280*/  FSEL R73, R73, -INF , P1 ;  /* 0xff80000049497808 */ /* 0x000fe40000800000 */
[----:B------:R-:W-:Y:S01]  /*a290*/  FMNMX.FTZ R52, R91, R52, !PT ;  /* 0x000000345b347209 */ /* 0x000fe20007810000 */
[----:B------:R0:W-:Y:S01]  /*a2a0*/  MUFU.EX2 R10, R97 ;  /* 0x00000061000a7308 */ /* 0x0001e20000000800 */
[----:B------:R-:W-:Y:S02]  /*a2b0*/  ISETP.GT.AND P1, PT, R69, 0x29, PT ;  /* 0x000000294500780c */ /* 0x000fe40003f24270 */
[----:B------:R-:W-:Y:S01]  /*a2c0*/  FMNMX.FTZ R52, R73, R52, !PT ;  /* 0x0000003449347209 */ /* 0x000fe20007810000 */
[----:B------:R-:W-:-:S01]  /*a2d0*/  FFMA.FTZ R14, R99, R58, -R36 ;  /* 0x0000003a630e7223 */ /* 0x000fc20000010824 */
[----:B------:R-:W-:Y:S02]  /*a2e0*/  FSEL R99, R76, -INF , P1 ;  /* 0xff8000004c637808 */ /* 0x000fe40000800000 */
[----:B0-----:R-:W-:-:S02]  /*a2f0*/  FSEL R97, R74, -INF , P2 ;  /* 0xff8000004a617808 */ /* 0x001fc40001000000 */
[----:B------:R-:W-:Y:S02]  /*a300*/  ISETP.GT.AND P2, PT, R69, 0x30, PT ;  /* 0x000000304500780c */ /* 0x000fe40003f44270 */
[----:B------:R-:W-:Y:S02]  /*a310*/  FMNMX.FTZ R52, R97, R52, !PT ;  /* 0x0000003461347209 */ /* 0x000fe40007810000 */
[----:B------:R-:W-:Y:S02]  /*a320*/  ISETP.GT.AND P1, PT, R69, 0x31, PT ;  /* 0x000000314500780c */ /* 0x000fe40003f24270 */
[----:B------:R-:W-:Y:S02]  /*a330*/  FSEL R77, R77, -INF , P2 ;  /* 0xff8000004d4d7808 */ /* 0x000fe40001000000 */
[----:B------:R-:W-:Y:S02]  /*a340*/  FMNMX.FTZ R52, R99, R52, !PT ;  /* 0x0000003463347209 */ /* 0x000fe40007810000 */
[----:B------:R-:W-:-:S02]  /*a350*/  ISETP.GT.AND P2, PT, R69, 0x38, PT ;  /* 0x000000384500780c */ /* 0x000fc40003f44270 */
[----:B------:R-:W-:Y:S02]  /*a360*/  FSEL R127, R80, -INF , P1 ;  /* 0xff800000507f7808 */ /* 0x000fe40000800000 */
[----:B------:R-:W-:Y:S01]  /*a370*/  FMNMX.FTZ R20, R77, R52, !PT ;  /* 0x000000344d147209 */ /* 0x000fe20007810000 */
[----:B------:R-:W-:Y:S01]  /*a380*/  FFMA.FTZ R62, R79, R58, -R36 ;  /* 0x0000003a4f3e7223 */ /* 0x000fe20000010824 */
[----:B------:R-:W-:Y:S02]  /*a390*/  ISETP.GT.AND P1, PT, R69, 0x39, PT ;  /* 0x000000394500780c */ /* 0x000fe40003f24270 */
[----:B------:R-:W-:Y:S02]  /*a3a0*/  FSEL R79, R82, -INF , P2 ;  /* 0xff800000524f7808 */ /* 0x000fe40001000000 */
[----:B------:R-:W-:Y:S01]  /*a3b0*/  FMNMX.FTZ R20, R127, R20, !PT ;  /* 0x000000147f147209 */ /* 0x000fe20007810000 */
[----:B------:R-:W0:Y:S01]  /*a3c0*/  MUFU.TANH R60, R60 ;  /* 0x0000003c003c7308 */ /* 0x000e220000002400 */
[----:B------:R-:W-:-:S02]  /*a3d0*/  ISETP.GT.AND P2, PT, R69, 0x40, PT ;  /* 0x000000404500780c */ /* 0x000fc40003f44270 */
[----:B------:R-:W-:Y:S02]  /*a3e0*/  FSEL R129, R84, -INF , P1 ;  /* 0xff80000054817808 */ /* 0x000fe40000800000 */
[----:B------:R-:W-:Y:S01]  /*a3f0*/  FMNMX.FTZ R20, R79, R20, !PT ;  /* 0x000000144f147209 */ /* 0x000fe20007810000 */
[----:B------:R-:W-:Y:S01]  /*a400*/  FFMA.FTZ R54, R81, R58, -R36 ;  /* 0x0000003a51367223 */ /* 0x000fe20000010824 */
[----:B------:R-:W-:Y:S01]  /*a410*/  ISETP.GT.AND P1, PT, R69, 0x41, PT ;  /* 0x000000414500780c */ /* 0x000fe20003f24270 */
[----:B------:R-:W1:Y:S01]  /*a420*/  MUFU.TANH R61, R61 ;  /* 0x0000003d003d7308 */ /* 0x000e620000002400 */
[----:B------:R-:W-:Y:S02]  /*a430*/  FSEL R81, R56, -INF , P2 ;  /* 0xff80000038517808 */ /* 0x000fe40001000000 */
[----:B------:R-:W-:Y:S02]  /*a440*/  FMNMX.FTZ R20, R129, R20, !PT ;  /* 0x0000001481147209 */ /* 0x000fe40007810000 */
[----:B------:R-:W-:-:S02]  /*a450*/  ISETP.GT.AND P2, PT, R69, 0x48, PT ;  /* 0x000000484500780c */ /* 0x000fc40003f44270 */
[----:B------:R-:W-:Y:S01]  /*a460*/  FSEL R57, R57, -INF , P1 ;  /* 0xff80000039397808 */ /* 0x000fe20000800000 */
[----:B------:R-:W2:Y:S01]  /*a470*/  MUFU.TANH R63, R63 ;  /* 0x0000003f003f7308 */ /* 0x000ea20000002400 */
[----:B------:R-:W-:Y:S02]  /*a480*/  FMNMX.FTZ R20, R81, R20, !PT ;  /* 0x0000001451147209 */ /* 0x000fe40007810000 */
[----:B------:R-:W-:Y:S02]  /*a490*/  ISETP.GT.AND P1, PT, R69, 0x49, PT ;  /* 0x000000494500780c */ /* 0x000fe40003f24270 */
[----:B------:R-:W-:Y:S02]  /*a4a0*/  FSEL R59, R59, -INF , P2 ;  /* 0xff8000003b3b7808 */ /* 0x000fe40001000000 */
[----:B------:R-:W-:Y:S01]  /*a4b0*/  FMNMX.FTZ R20, R57, R20, !PT ;  /* 0x0000001439147209 */ /* 0x000fe20007810000 */
[----:B------:R-:W3:Y:S01]  /*a4c0*/  MUFU.TANH R66, R66 ;  /* 0x0000004200427308 */ /* 0x000ee20000002400 */
[----:B------:R-:W-:-:S02]  /*a4d0*/  ISETP.GT.AND P2, PT, R69, 0x50, PT ;  /* 0x000000504500780c */ /* 0x000fc40003f44270 */
[----:B0-----:R-:W-:Y:S02]  /*a4e0*/  FSEL R131, R60, -INF , P1 ;  /* 0xff8000003c837808 */ /* 0x001fe40000800000 */
[----:B------:R-:W-:-:S03]  /*a4f0*/  FMNMX.FTZ R20, R59, R20, !PT ;  /* 0x000000143b147209 */ /* 0x000fc60007810000 */
[----:B------:R-:W0:Y:S01]  /*a500*/  MUFU.TANH R68, R68 ;  /* 0x0000004400447308 */ /* 0x000e220000002400 */
[----:B------:R-:W-:Y:S02]  /*a510*/  ISETP.GT.AND P1, PT, R69, 0x51, PT ;  /* 0x000000514500780c */ /* 0x000fe40003f24270 */
[----:B-1----:R-:W-:Y:S02]  /*a520*/  FSEL R61, R61, -INF , P2 ;  /* 0xff8000003d3d7808 */ /* 0x002fe40001000000 */
[----:B------:R-:W-:-:S03]  /*a530*/  FMNMX.FTZ R20, R131, R20, !PT ;  /* 0x0000001483147209 */ /* 0x000fc60007810000 */
[----:B------:R-:W1:Y:S01]  /*a540*/  MUFU.TANH R40, R40 ;  /* 0x0000002800287308 */ /* 0x000e620000002400 */
[----:B------:R-:W-:Y:S02]  /*a550*/  ISETP.GT.AND P2, PT, R69, 0x58, PT ;  /* 0x000000584500780c */ /* 0x000fe40003f44270 */
[----:B--2---:R-:W-:Y:S02]  /*a560*/  FSEL R63, R63, -INF , P1 ;  /* 0xff8000003f3f7808 */ /* 0x004fe40000800000 */
[----:B------:R-:W-:-:S03]  /*a570*/  FMNMX.FTZ R20, R61, R20, !PT ;  /* 0x000000143d147209 */ /* 0x000fc60007810000 */
[----:B------:R-:W2:Y:S01]  /*a580*/  MUFU.TANH R13, R98 ;  /* 0x00000062000d7308 */ /* 0x000ea20000002400 */
[----:B------:R-:W-:-:S01]  /*a590*/  FFMA.FTZ R56, R85, R58, -R36 ;  /* 0x0000003a55387223 */ /* 0x000fc20000010824 */
[----:B------:R-:W-:Y:S01]  /*a5a0*/  FFMA.FTZ R85, R51, R58, -R36 ;  /* 0x0000003a33557223 */ /* 0x000fe20000010824 */
[----:B------:R-:W-:Y:S02]  /*a5b0*/  ISETP.GT.AND P1, PT, R69, 0x59, PT ;  /* 0x000000594500780c */ /* 0x000fe40003f24270 */
[----:B---3--:R-:W-:Y:S02]  /*a5c0*/  FSEL R51, R66, -INF , P2 ;  /* 0xff80000042337808 */ /* 0x008fe40001000000 */
[----:B------:R-:W-:Y:S01]  /*a5d0*/  FMNMX.FTZ R20, R63, R20, !PT ;  /* 0x000000143f147209 */ /* 0x000fe20007810000 */
[----:B------:R-:W3:Y:S01]  /*a5e0*/  MUFU.TANH R30, R30 ;  /* 0x0000001e001e7308 */ /* 0x000ee20000002400 */
[----:B------:R-:W-:Y:S02]  /*a5f0*/  ISETP.GT.AND P2, PT, R69, 0x60, PT ;  /* 0x000000604500780c */ /* 0x000fe40003f44270 */
[----:B0-----:R-:W-:-:S02]  /*a600*/  FSEL R133, R68, -INF , P1 ;  /* 0xff80000044857808 */ /* 0x001fc40000800000 */
[----:B------:R-:W-:Y:S01]  /*a610*/  FMNMX.FTZ R20, R51, R20, !PT ;  /* 0x0000001433147209 */ /* 0x000fe20007810000 */
[--C-:B------:R-:W-:Y:S01]  /*a620*/  FFMA.FTZ R60, R101, R58, -R36.reuse ;  /* 0x0000003a653c7223 */ /* 0x100fe20000010824 */
[----:B------:R-:W-:Y:S01]  /*a630*/  ISETP.GT.AND P1, PT, R69, 0x61, PT ;  /* 0x000000614500780c */ /* 0x000fe20003f24270 */
[----:B------:R-:W0:Y:S01]  /*a640*/  MUFU.TANH R34, R34 ;  /* 0x0000002200227308 */ /* 0x000e220000002400 */
[----:B-1----:R-:W-:Y:S02]  /*a650*/  FSEL R101, R40, -INF , P2 ;  /* 0xff80000028657808 */ /* 0x002fe40001000000 */
[----:B------:R-:W-:Y:S02]  /*a660*/  FMNMX.FTZ R20, R133, R20, !PT ;  /* 0x0000001485147209 */ /* 0x000fe40007810000 */
[----:B------:R-:W-:Y:S02]  /*a670*/  ISETP.GT.AND P2, PT, R69, 0x68, PT ;  /* 0x000000684500780c */ /* 0x000fe40003f44270 */
[----:B--2---:R-:W-:Y:S01]  /*a680*/  FSEL R13, R13, -INF , P1 ;  /* 0xff8000000d0d7808 */ /* 0x004fe20000800000 */
[----:B------:R-:W1:Y:S01]  /*a690*/  MUFU.TANH R38, R38 ;  /* 0x0000002600267308 */ /* 0x000e620000002400 */
[----:B------:R-:W-:Y:S01]  /*a6a0*/  FMNMX.FTZ R20, R101, R20, !PT ;  /* 0x0000001465147209 */ /* 0x000fe20007810000 */
[----:B------:R-:W-:Y:S01]  /*a6b0*/  FFMA.FTZ R135, R87, R58, -R36 ;  /* 0x0000003a57877223 */ /* 0x000fe20000010824 */
[----:B------:R-:W-:-:S02]  /*a6c0*/  ISETP.GT.AND P1, PT, R69, 0x69, PT ;  /* 0x000000694500780c */ /* 0x000fc40003f24270 */
[----:B------:R-:W-:Y:S02]  /*a6d0*/  FSEL R87, R26, -INF , P2 ;  /* 0xff8000001a577808 */ /* 0x000fe40001000000 */
[----:B------:R-:W-:Y:S01]  /*a6e0*/  FMNMX.FTZ R20, R13, R20, !PT ;  /* 0x000000140d147209 */ /* 0x000fe20007810000 */
[----:B------:R-:W2:Y:S01]  /*a6f0*/  MUFU.TANH R42, R42 ;  /* 0x0000002a002a7308 */ /* 0x000ea20000002400 */
[----:B------:R-:W-:Y:S02]  /*a700*/  ISETP.GT.AND P2, PT, R69, 0x70, PT ;  /* 0x000000704500780c */ /* 0x000fe40003f44270 */
[----:B---3--:R-:W-:Y:S02]  /*a710*/  FSEL R137, R30, -INF , P1 ;  /* 0xff8000001e897808 */ /* 0x008fe40000800000 */
[----:B------:R-:W-:-:S03]  /*a720*/  FMNMX.FTZ R20, R87, R20, !PT ;  /* 0x0000001457147209 */ /* 0x000fc60007810000 */
[----:B------:R-:W3:Y:S01]  /*a730*/  MUFU.TANH R44, R44 ;  /* 0x0000002c002c7308 */ /* 0x000ee20000002400 */
        /* <DEDUP_REMOVED lines=9> */
[----:B------:R-:W-:-:S01]  /*a7d0*/  FFMA.FTZ R141, R103, R58, -R36 ;  /* 0x0000003a678d7223 */ /* 0x000fc20000010824 */
        /* <DEDUP_REMOVED lines=30> */
[----:B------:R-:W-:Y:S02]  /*a9c0*/  ISETP.GT.AND P2, PT, R69, 0x98, PT ;  /* 0x000000984500780c */ /* 0x000fe40003f44270 */
[----:B-1----:R-:W-:-:S02]  /*a9d0*/  FSEL R33, R33, -INF , P1 ;  /* 0xff80000021217808 */ /* 0x002fc40000800000 */
[----:B------:R-:W-:Y:S01]  /*a9e0*/  FMNMX.FTZ R20, R95, R20, !PT ;  /* 0x000000145f147209 */ /* 0x000fe20007810000 */
[----:B------:R-:W-:Y:S01]  /*a9f0*/  FFMA.FTZ R32, R27, R58, -R36 ;  /* 0x0000003a1b207223 */ /* 0x000fe20000010824 */
[----:B------:R-:W-:Y:S02]  /*aa00*/  ISETP.GT.AND P1, PT, R69, 0x99, PT ;  /* 0x000000994500780c */ /* 0x000fe40003f24270 */
[----:B--2---:R-:W-:Y:S02]  /*aa10*/  FSEL R27, R46, -INF , P2 ;  /* 0xff8000002e1b7808 */ /* 0x004fe40001000000 */
[----:B------:R-:W-:Y:S02]  /*aa20*/  FMNMX.FTZ R20, R33, R20, !PT ;  /* 0x0000001421147209 */ /* 0x000fe40007810000 */
[----:B---3--:R-:W-:Y:S02]  /*aa30*/  FSEL R37, R37, -INF , P1 ;  /* 0xff80000025257808 */ /* 0x008fe40000800000 */
[----:B------:R-:W-:-:S04]  /*aa40*/  FMNMX.FTZ R20, R27, R20, !PT ;  /* 0x000000141b147209 */ /* 0x000fc80007810000 */
[----:B------:R-:W-:-:S05]  /*aa50*/  FMNMX.FTZ R20, R37, R20, !PT ;  /* 0x0000001425147209 */ /* 0x000fca0007810000 */
[----:B------:R-:W0:Y:S02]  /*aa60*/  SHFL.BFLY PT, R147, R20, 0x2, 0x1f ;  /* 0x0c401f0014937f89 */ /* 0x000e2400000e0000 */
[----:B0-----:R-:W-:-:S05]  /*aa70*/  FMNMX.FTZ R147, R20, R147, !PT ;  /* 0x0000009314937209 */ /* 0x001fca0007810000 */
[----:B------:R-:W0:Y:S01]  /*aa80*/  SHFL.BFLY PT, R20, R147, 0x1, 0x1f ;  /* 0x0c201f0093147f89 */ /* 0x000e2200000e0000 */
[----:B------:R1:W-:Y:S01]  /*aa90*/  MUFU.EX2 R40, R60 ;  /* 0x0000003c00287308 */ /* 0x0003e20000000800 */
[----:B------:R-:W-:-:S01]  /*aaa0*/  FFMA.FTZ R9, R9, R58, -R36 ;  /* 0x0000003a09097223 */ /* 0x000fc20000010824 */
[----:B0-----:R-:W-:-:S04]  /*aab0*/  FMNMX.FTZ R20, R147, R20, !PT ;  /* 0x0000001493147209 */ /* 0x001fc80007810000 */
[C---:B------:R-:W-:Y:S01]  /*aac0*/  FSETP.NEU.FTZ.AND P1, PT, R20.reuse, -INF , PT ;  /* 0xff8000001400780b */ /* 0x040fe20003f3d000 */
[----:B-1----:R-:W-:-:S05]  /*aad0*/  FFMA.FTZ R60, R20, R58, -8 ;  /* 0xc1000000143c7423 */ /* 0x002fca000001003a */
[----:B------:R-:W-:Y:S01]  /*aae0*/  FSEL R60, R60, RZ, P1 ;  /* 0x000000ff3c3c7208 */ /* 0x000fe20000800000 */
[----:B------:R-:W-:Y:S04]  /*aaf0*/  MUFU.EX2 R9, R9 ;  /* 0x0000000900097308 */ /* 0x000fe80000000800 */
[----:B------:R-:W-:-:S01]  /*ab00*/  FFMA.FTZ R3, R3, R58, -R60 ;  /* 0x0000003a03037223 */ /* 0x000fc2000001083c */
[-CC-:B------:R-:W-:Y:S01]  /*ab10*/  FFMA.FTZ R8, R8, R58.reuse, -R60.reuse ;  /* 0x0000003a08087223 */ /* 0x180fe2000001083c */
[----:B------:R-:W-:-:S02]  /*ab20*/  FFMA.FTZ R21, R21, R58, -R60 ;  /* 0x0000003a15157223 */ /* 0x000fc4000001083c */
[----:B------:R-:W0:Y:S08]  /*ab30*/  MUFU.EX2 R48, R48 ;  /* 0x0000003000307308 */ /* 0x000e300000000800 */
[----:B------:R-:W-:Y:S08]  /*ab40*/  MUFU.EX2 R3, R3 ;  /* 0x0000000300037308 */ /* 0x000ff00000000800 */
[----:B------:R-:W1:Y:S08]  /*ab50*/  MUFU.EX2 R8, R8 ;  /* 0x0000000800087308 */ /* 0x000e700000000800 */
[----:B------:R-:W2:Y:S08]  /*ab60*/  MUFU.EX2 R11, R11 ;  /* 0x0000000b000b7308 */ /* 0x000eb00000000800 */
[----:B------:R3:W-:Y:S01]  /*ab70*/  MUFU.EX2 R52, R62 ;  /* 0x0000003e00347308 */ /* 0x0007e20000000800 */
[----:B------:R-:W-:-:S01]  /*ab80*/  FFMA.FTZ R64, R49, R58, -R60 ;  /* 0x0000003a31407223 */ /* 0x000fc2000001083c */
[----:B---3--:R-:W-:-:S06]  /*ab90*/  FFMA.FTZ R62, R41, R58, -R60 ;  /* 0x0000003a293e7223 */ /* 0x008fcc000001083c */
[----:B------:R-:W-:Y:S01]  /*aba0*/  MUFU.EX2 R21, R21 ;  /* 0x0000001500157308 */ /* 0x000fe20000000800 */
[----:B------:R-:W-:-:S07]  /*abb0*/  FFMA.FTZ R41, R43, R58, -R60 ;  /* 0x0000003a2b297223 */ /* 0x000fce000001083c */
[----:B------:R-:W3:Y:S01]  /*abc0*/  MUFU.EX2 R50, R50 ;  /* 0x0000003200327308 */ /* 0x000ee20000000800 */
[----:B------:R-:W-:-:S01]  /*abd0*/  FFMA.FTZ R82, R63, R58, -R60 ;  /* 0x0000003a3f527223 */ /* 0x000fc2000001083c */
[----:B------:R-:W-:Y:S01]  /*abe0*/  FFMA.FTZ R109, R109, R58, -R36 ;  /* 0x0000003a6d6d7223 */ /* 0x000fe20000010824 */
[----:B-----5:R-:W-:-:S05]  /*abf0*/  PRMT R63, R110, 0x654, R0 ;  /* 0x000006546e3f7816 */ /* 0x020fca0000000000 */
[----:B------:R-:W-:Y:S01]  /*ac00*/  MUFU.EX2 R62, R62 ;  /* 0x0000003e003e7308 */ /* 0x000fe20000000800 */
[----:B------:R-:W-:-:S01]  /*ac10*/  FFMA.FTZ R43, R53, R58, -R60 ;  /* 0x0000003a352b7223 */ /* 0x000fc2000001083c */
[----:B0-----:R-:W-:-:S06]  /*ac20*/  FADD.FTZ R90, R9, R48 ;  /* 0x00000030095a7221 */ /* 0x001fcc0000010000 */
[----:B------:R-:W0:Y:S01]  /*ac30*/  MUFU.EX2 R15, R15 ;  /* 0x0000000f000f7308 */ /* 0x000e220000000800 */
[----:B------:R-:W-:-:S01]  /*ac40*/  FFMA.FTZ R93, R93, R58, -R36 ;  /* 0x0000003a5d5d7223 */ /* 0x000fc20000010824 */
[----:B------:R-:W-:Y:S01]  /*ac50*/  FFMA.FTZ R34, R111, R58, -R36 ;  /* 0x0000003a6f227223 */ /* 0x000fe20000010824 */
[----:B------:R2:W-:Y:S05]  /*ac60*/  SYNCS.ARRIVE.TRANS64.RED.A1T0 RZ, [R63+URZ], RZ ;  /* 0x000000ff3fff79a7 */ /* 0x0005ea000810043f */
[----:B------:R-:W4:Y:S01]  /*ac70*/  MUFU.EX2 R41, R41 ;  /* 0x0000002900297308 */ /* 0x000f220000000800 */
[----:B-1----:R-:W-:-:S01]  /*ac80*/  FADD.FTZ R88, R3, R8 ;  /* 0x0000000803587221 */ /* 0x002fc20000010000 */
[-CC-:B------:R-:W-:Y:S01]  /*ac90*/  FFMA.FTZ R75, R75, R58.reuse, -R36.reuse ;  /* 0x0000003a4b4b7223 */ /* 0x180fe20000010824 */
[----:B------:R-:W-:-:S01]  /*aca0*/  FFMA.FTZ R47, R47, R58, -R36 ;  /* 0x0000003a2f2f7223 */ /* 0x000fc20000010824 */
[-CC-:B------:R-:W-:Y:S01]  /*acb0*/  FFMA.FTZ R83, R83, R58.reuse, -R36.reuse ;  /* 0x0000003a53537223 */ /* 0x180fe20000010824 */
[----:B------:R-:W-:-:S03]  /*acc0*/  FFMA.FTZ R31, R31, R58, -R36 ;  /* 0x0000003a1f1f7223 */ /* 0x000fc60000010824 */
[----:B------:R1:W-:Y:S01]  /*acd0*/  MUFU.EX2 R24, R30 ;  /* 0x0000001e00187308 */ /* 0x0003e20000000800 */
[----:B------:R-:W-:-:S01]  /*ace0*/  FFMA.FTZ R38, R115, R58, -R36 ;  /* 0x0000003a73267223 */ /* 0x000fc20000010824 */
[-CC-:B------:R-:W-:Y:S01]  /*acf0*/  FFMA.FTZ R35, R35, R58.reuse, -R36.reuse ;  /* 0x0000003a23237223 */ /* 0x180fe20000010824 */
[----:B------:R-:W-:-:S01]  /*ad00*/  FFMA.FTZ R42, R119, R58, -R36 ;  /* 0x0000003a772a7223 */ /* 0x000fc20000010824 */
[-CC-:B------:R-:W-:Y:S01]  /*ad10*/  FFMA.FTZ R44, R123, R58.reuse, -R36.reuse ;  /* 0x0000003a7b2c7223 */ /* 0x180fe20000010824 */
[----:B------:R-:W-:-:S01]  /*ad20*/  FFMA.FTZ R111, R125, R58, -R36 ;  /* 0x0000003a7d6f7223 */ /* 0x000fc20000010824 */
[-CC-:B------:R-:W-:Y:S02]  /*ad30*/  FFMA.FTZ R39, R39, R58.reuse, -R36.reuse ;  /* 0x0000003a27277223 */ /* 0x180fe40000010824 */
[----:B------:R-:W-:Y:S01]  /*ad40*/  MUFU.EX2 R69, R32 ;  /* 0x0000002000457308 */ /* 0x000fe20000000800 */
[----:B-1----:R-:W-:-:S01]  /*ad50*/  FFMA.FTZ R30, R105, R58, -R36 ;  /* 0x0000003a691e7223 */ /* 0x002fc20000010824 */
[-CC-:B------:R-:W-:Y:S01]  /*ad60*/  FFMA.FTZ R105, R107, R58.reuse, -R36.reuse ;  /* 0x0000003a6b697223 */ /* 0x180fe20000010824 */
[----:B------:R-:W-:-:S01]  /*ad70*/  FFMA.FTZ R107, R113, R58, -R36 ;  /* 0x0000003a716b7223 */ /* 0x000fc20000010824 */
[-CC-:B------:R-:W-:Y:S01]  /*ad80*/  FFMA.FTZ R46, R121, R58.reuse, -R36.reuse ;  /* 0x0000003a792e7223 */ /* 0x180fe20000010824 */
[----:B------:R-:W-:-:S01]  /*ad90*/  FFMA.FTZ R45, R45, R58, -R36 ;  /* 0x0000003a2d2d7223 */ /* 0x000fc20000010824 */
[----:B------:R-:W-:-:S02]  /*ada0*/  FFMA.FTZ R68, R89, R58, -R60 ;  /* 0x0000003a59447223 */ /* 0x000fc4000001083c */
[----:B------:R-:W1:Y:S01]  /*adb0*/  MUFU.EX2 R64, R64 ;  /* 0x0000004000407308 */ /* 0x000e620000000800 */
[----:B--2---:R-:W-:-:S01]  /*adc0*/  FADD.FTZ R63, R11, R90 ;  /* 0x0000005a0b3f7221 */ /* 0x004fc20000010000 */
[----:B------:R-:W-:-:S06]  /*add0*/  FFMA.FTZ R49, R91, R58, -R60 ;  /* 0x0000003a5b317223 */ /* 0x000fcc000001083c */
[----:B------:R-:W2:Y:S01]  /*ade0*/  MUFU.EX2 R12, R12 ;  /* 0x0000000c000c7308 */ /* 0x000ea20000000800 */
[----:B---3--:R-:W-:-:S07]  /*adf0*/  FADD.FTZ R90, R50, R63 ;  /* 0x0000003f325a7221 */ /* 0x008fce0000010000 */
[----:B------:R3:W-:Y:S01]  /*ae00*/  MUFU.EX2 R32, R109 ;  /* 0x0000006d00207308 */ /* 0x0007e20000000800 */
[----:B------:R-:W-:-:S01]  /*ae10*/  FFMA.FTZ R66, R73, R58, -R60 ;  /* 0x0000003a49427223 */ /* 0x000fc2000001083c */
[-CC-:B---3--:R-:W-:Y:S01]  /*ae20*/  FFMA.FTZ R109, R117, R58.reuse, -R36.reuse ;  /* 0x0000003a756d7223 */ /* 0x188fe20000010824 */
[----:B------:R-:W-:-:S05]  /*ae30*/  FFMA.FTZ R36, R71, R58, -R36 ;  /* 0x0000003a47247223 */ /* 0x000fca0000010824 */
[----:B------:R-:W3:Y:S01]  /*ae40*/  MUFU.EX2 R43, R43 ;  /* 0x0000002b002b7308 */ /* 0x000ee20000000800 */
[----:B------:R-:W-:-:S01]  /*ae50*/  FFMA.FTZ R71, R55, R58, -R60 ;  /* 0x0000003a37477223 */ /* 0x000fc2000001083c */
[----:B------:R-:W-:Y:S01]  /*ae60*/  FADD.FTZ R55, R21, R88 ;  /* 0x0000005815377221 */ /* 0x000fe20000010000 */
[----:B0-----:R-:W-:-:S05]  /*ae70*/  FADD.FTZ R63, R15, R90 ;  /* 0x0000005a0f3f7221 */ /* 0x001fca0000010000 */
[----:B------:R-:W0:Y:S01]  /*ae80*/  MUFU.EX2 R93, R93 ;  /* 0x0000005d005d7308 */ /* 0x000e220000000800 */
[----:B------:R-:W-:-:S01]  /*ae90*/  FADD.FTZ R88, R62, R55 ;  /* 0x000000373e587221 */ /* 0x000fc20000010000 */
[-CC-:B------:R-:W-:Y:S01]  /*aea0*/  FFMA.FTZ R53, R77, R58.reuse, -R60.reuse ;  /* 0x0000003a4d357223 */ /* 0x180fe2000001083c */
[----:B------:R-:W-:-:S05]  /*aeb0*/  FFMA.FTZ R77, R79, R58, -R60 ;  /* 0x0000003a4f4d7223 */ /* 0x000fca000001083c */
[----:B------:R-:W5:Y:S01]  /*aec0*/  MUFU.EX2 R68, R68 ;  /* 0x0000004400447308 */ /* 0x000f620000000800 */
[----:B------:R-:W-:-:S01]  /*aed0*/  FFMA.FTZ R74, R81, R58, -R60 ;  /* 0x0000003a514a7223 */ /* 0x000fc2000001083c */
[----:B----4-:R-:W-:Y:S01]  /*aee0*/  FADD.FTZ R79, R41, R88 ;  /* 0x00000058294f7221 */ /* 0x010fe20000010000 */
[----:B------:R-:W-:-:S05]  /*aef0*/  FFMA.FTZ R73, R97, R58, -R60 ;  /* 0x0000003a61497223 */ /* 0x000fca000001083c */
[----:B------:R-:W4:Y:S01]  /*af00*/  MUFU.EX2 R14, R14 ;  /* 0x0000000e000e7308 */ /* 0x000f220000000800 */
[----:B------:R-:W-:-:S01]  /*af10*/  FADD.FTZ R81, R10, R63 ;  /* 0x0000003f0a517221 */ /* 0x000fc20000010000 */
[----:B-1----:R-:W-:-:S06]  /*af20*/  FADD.FTZ R88, R64, R79 ;  /* 0x0000004f40587221 */ /* 0x002fcc0000010000 */
[----:B------:R-:W1:Y:S01]  /*af30*/  MUFU.EX2 R49, R49 ;  /* 0x0000003100317308 */ /* 0x000e620000000800 */
[----:B------:R-:W-:-:S01]  /*af40*/  FFMA.FTZ R76, R99, R58, -R60 ;  /* 0x0000003a634c7223 */ /* 0x000fc2000001083c */
[----:B--2---:R-:W-:-:S06]  /*af50*/  FADD.FTZ R90, R12, R81 ;  /* 0x000000510c5a7221 */ /* 0x004fcc0000010000 */
[----:B------:R-:W2:Y:S01]  /*af60*/  MUFU.EX2 R75, R75 ;  /* 0x0000004b004b7308 */ /* 0x000ea20000000800 */
[----:B------:R-:W-:-:S01]  /*af70*/  FFMA.FTZ R63, R25, R58, -R60 ;  /* 0x0000003a193f7223 */ /* 0x000fc2000001083c */
[----:B---3--:R-:W-:-:S06]  /*af80*/  FADD.FTZ R25, R43, R88 ;  /* 0x000000582b197221 */ /* 0x008fcc0000010000 */
[----:B------:R-:W3:Y:S01]  /*af90*/  MUFU.EX2 R66, R66 ;  /* 0x0000004200427308 */ /* 0x000ee20000000800 */
[----:B0-----:R-:W-:-:S07]  /*afa0*/  FADD.FTZ R79, R93, R90 ;  /* 0x0000005a5d4f7221 */ /* 0x001fce0000010000 */
[----:B------:R-:W0:Y:S01]  /*afb0*/  MUFU.EX2 R47, R47 ;  /* 0x0000002f002f7308 */ /* 0x000e220000000800 */
[----:B-----5:R-:W-:-:S01]  /*afc0*/  FADD.FTZ R88, R68, R25 ;  /* 0x0000001944587221 */ /* 0x020fc20000010000 */
[----:B------:R-:W-:-:S06]  /*afd0*/  FFMA.FTZ R70, R127, R58, -R60 ;  /* 0x0000003a7f467223 */ /* 0x000fcc000001083c */
[----:B------:R-:W5:Y:S01]  /*afe0*/  MUFU.EX2 R73, R73 ;  /* 0x0000004900497308 */ /* 0x000f620000000800 */
[----:B----4-:R-:W-:-:S01]  /*aff0*/  FADD.FTZ R90, R14, R79 ;  /* 0x0000004f0e5a7221 */ /* 0x010fc20000010000 */
[----:B-1----:R-:W-:-:S06]  /*b000*/  FADD.FTZ R79, R49, R88 ;  /* 0x00000058314f7221 */ /* 0x002fcc0000010000 */
[----:B------:R-:W1:Y:S01]  /*b010*/  MUFU.EX2 R76, R76 ;  /* 0x0000004c004c7308 */ /* 0x000e620000000800 */
[----:B--2---:R-:W-:-:S07]  /*b020*/  FADD.FTZ R90, R75, R90 ;  /* 0x0000005a4b5a7221 */ /* 0x004fce0000010000 */
[----:B------:R-:W2:Y:S01]  /*b030*/  MUFU.EX2 R54, R54 ;  /* 0x0000003600367308 */ /* 0x000ea20000000800 */
[----:B---3--:R-:W-:-:S01]  /*b040*/  FADD.FTZ R88, R66, R79 ;  /* 0x0000004f42587221 */ /* 0x008fc20000010000 */
[----:B------:R-:W-:-:S06]  /*b050*/  FFMA.FTZ R80, R129, R58, -R60 ;  /* 0x0000003a81507223 */ /* 0x000fcc000001083c */
[----:B------:R-:W3:Y:S01]  /*b060*/  MUFU.EX2 R53, R53 ;  /* 0x0000003500357308 */ /* 0x000ee20000000800 */
[----:B0-----:R-:W-:-:S07]  /*b070*/  FADD.FTZ R79, R47, R90 ;  /* 0x0000005a2f4f7221 */ /* 0x001fce0000010000 */
[----:B------:R-:W0:Y:S01]  /*b080*/  MUFU.EX2 R83, R83 ;  /* 0x0000005300537308 */ /* 0x000e220000000800 */
[----:B------:R-:W-:Y:S01]  /*b090*/  F2FP.SATFINITE.E4M3.F32.PACK_AB_MERGE_C R153, R50, R11, RZ ;  /* 0x0000000b3299723e */ /* 0x000fe200048070ff */
[----:B-----5:R-:W-:-:S06]  /*b0a0*/  FADD.FTZ R11, R73, R88 ;  /* 0x00000058490b7221 */ /* 0x020fcc0000010000 */
[----:B------:R-:W4:Y:S01]  /*b0b0*/  MUFU.EX2 R70, R70 ;  /* 0x0000004600467308 */ /* 0x000f220000000800 */
[----:B------:R-:W-:-:S07]  /*b0c0*/  FADD.FTZ R79, R52, R79 ;  /* 0x0000004f344f7221 */ /* 0x000fce0000010000 */
[----:B------:R-:W5:Y:S01]  /*b0d0*/  MUFU.EX2 R56, R56 ;  /* 0x0000003800387308 */ /* 0x000f620000000800 */
[----:B------:R-:W-:Y:S01]  /*b0e0*/  F2FP.SATFINITE.E4M3.F32.PACK_AB_MERGE_C R155, R93, R12, RZ ;  /* 0x0000000c5d9b723e */ /* 0x000fe200048070ff */
[----:B-1----:R-:W-:-:S06]  /*b0f0*/  FADD.FTZ R12, R76, R11 ;  /* 0x0000000b4c0c7221 */ /* 0x002fcc0000010000 */
[----:B------:R-:W-:Y:S01]  /*b100*/  MUFU.EX2 R85, R85 ;  /* 0x0000005500557308 */ /* 0x000fe20000000800 */
[----:B------:R-:W-:-:S01]  /*b110*/  FFMA.FTZ R57, R57, R58, -R60 ;  /* 0x0000003a39397223 */ /* 0x000fc2000001083c */
[----:B--2---:R-:W-:-:S06]  /*b120*/  FADD.FTZ R50, R54, R79 ;  /* 0x0000004f36327221 */ /* 0x004fcc0000010000 */
[----:B------:R-:W1:Y:S01]  /*b130*/  MUFU.EX2 R77, R77 ;  /* 0x0000004d004d7308 */ /* 0x000e620000000800 */
[----:B------:R-:W-:Y:S01]  /*b140*/  F2FP.SATFINITE.E4M3.F32.PACK_AB_MERGE_C R152, R62, R21, RZ ;  /* 0x000000153e98723e */ /* 0x000fe200048070ff */
[----:B---3--:R-:W-:-:S06]  /*b150*/  FADD.FTZ R11, R53, R12 ;  /* 0x0000000c350b7221 */ /* 0x008fcc0000010000 */
[----:B------:R-:W2:Y:S01]  /*b160*/  MUFU.EX2 R80, R80 ;  /* 0x0000005000507308 */ /* 0x000ea20000000800 */
[----:B------:R-:W-:-:S01]  /*b170*/  FFMA.FTZ R59, R59, R58, -R60 ;  /* 0x0000003a3b3b7223 */ /* 0x000fc2000001083c */
[----:B0-----:R-:W-:Y:S01]  /*b180*/  FADD.FTZ R21, R83, R50 ;  /* 0x0000003253157221 */ /* 0x001fe20000010000 */
[----:B------:R-:W-:-:S05]  /*b190*/  FFMA.FTZ R78, R131, R58, -R60 ;  /* 0x0000003a834e7223 */ /* 0x000fca000001083c */
[----:B------:R-:W0:Y:S01]  /*b1a0*/  MUFU.EX2 R74, R74 ;  /* 0x0000004a004a7308 */ /* 0x000e220000000800 */
[----:B------:R-:W-:Y:S01]  /*b1b0*/  F2FP.SATFINITE.E4M3.F32.PACK_AB_MERGE_C R149, R52, R47, RZ ;  /* 0x0000002f3495723e */ /* 0x000fe200048070ff */
[----:B----4-:R-:W-:Y:S01]  /*b1c0*/  FADD.FTZ R50, R70, R11 ;  /* 0x0000000b46327221 */ /* 0x010fe20000010000 */
[----:B-----5:R-:W-:-:S05]  /*b1d0*/  FADD.FTZ R52, R56, R21 ;  /* 0x0000001538347221 */ /* 0x020fca0000010000 */
[----:B------:R-:W3:Y:S01]  /*b1e0*/  MUFU.EX2 R135, R135 ;  /* 0x0000008700877308 */ /* 0x000ee20000000800 */
[----:B------:R-:W-:Y:S01]  /*b1f0*/  F2FP.SATFINITE.E4M3.F32.PACK_AB_MERGE_C R153, R48, R9, R153 ;  /* 0x000000093099723e */ /* 0x000fe20004807099 */
[----:B-1----:R-:W-:Y:S01]  /*b200*/  FADD.FTZ R9, R77, R50 ;  /* 0x000000324d097221 */ /* 0x002fe20000010000 */
[----:B------:R-:W-:-:S05]  /*b210*/  F2FP.SATFINITE.E4M3.F32.PACK_AB_MERGE_C R151, R85, R56, RZ ;  /* 0x000000385597723e */ /* 0x000fca00048070ff */
[----:B------:R-:W1:Y:S01]  /*b220*/  MUFU.EX2 R57, R57 ;  /* 0x0000003900397308 */ /* 0x000e620000000800 */
[----:B------:R-:W-:-:S01]  /*b230*/  FFMA.FTZ R61, R61, R58, -R60 ;  /* 0x0000003a3d3d7223 */ /* 0x000fc2000001083c */
[----:B------:R-:W-:-:S06]  /*b240*/  FADD.FTZ R85, R85, R52 ;  /* 0x0000003455557221 */ /* 0x000fcc0000010000 */
[----:B------:R-:W4:Y:S01]  /*b250*/  MUFU.EX2 R26, R26 ;  /* 0x0000001a001a7308 */ /* 0x000f220000000800 */
[----:B--2---:R-:W-:-:S01]  /*b260*/  FADD.FTZ R9, R80, R9 ;  /* 0x0000000950097221 */ /* 0x004fc20000010000 */
[----:B------:R-:W-:-:S06]  /*b270*/  FADD.FTZ R48, R40, R85 ;  /* 0x0000005528307221 */ /* 0x000fcc0000010000 */
[----:B------:R-:W-:Y:S08]  /*b280*/  MUFU.EX2 R141, R141 ;  /* 0x0000008d008d7308 */ /* 0x000ff00000000800 */
[----:B------:R-:W2:Y:S01]  /*b290*/  MUFU.EX2 R59, R59 ;  /* 0x0000003b003b7308 */ /* 0x000ea20000000800 */
[----:B------:R-:W-:Y:S01]  /*b2a0*/  F2FP.SATFINITE.E4M3.F32.PACK_AB_MERGE_C R155, R10, R15, R155 ;  /* 0x0000000f0a9b723e */ /* 0x000fe2000480709b */
[----:B0-----:R-:W-:-:S06]  /*b2b0*/  FADD.FTZ R10, R74, R9 ;  /* 0x000000094a0a7221 */ /* 0x001fcc0000010000 */
[----:B------:R-:W0:Y:S01]  /*b2c0*/  MUFU.EX2 R78, R78 ;  /* 0x0000004e004e7308 */ /* 0x000e220000000800 */
[----:B------:R-:W-:Y:S01]  /*b2d0*/  F2FP.SATFINITE.E4M3.F32.PACK_AB_MERGE_C R152, R8, R3, R152 ;  /* 0x000000030898723e */ /* 0x000fe20004807098 */
[----:B------:R-:W-:Y:S01]  /*b2e0*/  FFMA.FTZ R51, R51, R58, -R60 ;  /* 0x0000003a33337223 */ /* 0x000fe2000001083c */
[----:B---3--:R-:W-:-:S05]  /*b2f0*/  FADD.FTZ R3, R135, R48 ;  /* 0x0000003087037221 */ /* 0x008fca0000010000 */
[----:B------:R-:W3:Y:S01]  /*b300*/  MUFU.EX2 R61, R61 ;  /* 0x0000003d003d7308 */ /* 0x000ee20000000800 */
[----:B-1----:R-:W-:-:S01]  /*b310*/  FADD.FTZ R10, R57, R10 ;  /* 0x0000000a390a7221 */ /* 0x002fc20000010000 */
[----:B------:R-:W-:Y:S01]  /*b320*/  FFMA.FTZ R84, R133, R58, -R60 ;  /* 0x0000003a85547223 */ /* 0x000fe2000001083c */
[----:B----4-:R-:W-:-:S05]  /*b330*/  FADD.FTZ R48, R26, R3 ;  /* 0x000000031a307221 */ /* 0x010fca0000010000 */
[----:B------:R-:W1:Y:S01]  /*b340*/  MUFU.EX2 R145, R145 ;  /* 0x0000009100917308 */ /* 0x000e620000000800 */
[----:B--2---:R-:W-:-:S01]  /*b350*/  FADD.FTZ R3, R59, R10 ;  /* 0x0000000a3b037221 */ /* 0x004fc20000010000 */
[----:B------:R-:W-:-:S06]  /*b360*/  F2FP.SATFINITE.E4M3.F32.PACK_AB_MERGE_C R11, R141, R26, RZ ;  /* 0x0000001a8d0b723e */ /* 0x000fcc00048070ff */
[----:B------:R-:W2:Y:S01]  /*b370*/  MUFU.EX2 R82, R82 ;  /* 0x0000005200527308 */ /* 0x000ea20000000800 */
[----:B------:R-:W-:-:S07]  /*b380*/  FADD.FTZ R141, R141, R48 ;  /* 0x000000308d8d7221 */ /* 0x000fce0000010000 */
[----:B------:R-:W4:Y:S01]  /*b390*/  MUFU.EX2 R28, R28 ;  /* 0x0000001c001c7308 */ /* 0x000f220000000800 */
[----:B------:R-:W-:-:S01]  /*b3a0*/  FFMA.FTZ R101, R101, R58, -R60 ;  /* 0x0000003a65657223 */ /* 0x000fc2000001083c */
[C---:B0-----:R-:W-:Y:S01]  /*b3b0*/  F2FP.SATFINITE.E4M3.F32.PACK_AB_MERGE_C R144, R78.reuse, R59, RZ ;  /* 0x0000003b4e90723e */ /* 0x041fe200048070ff */
[----:B------:R-:W-:-:S01]  /*b3c0*/  FADD.FTZ R78, R78, R3 ;  /* 0x000000034e4e7221 */ /* 0x000fc20000010000 */
[----:B------:R-:W-:-:S04]  /*b3d0*/  FFMA.FTZ R13, R13, R58, -R60 ;  /* 0x0000003a0d0d7223 */ /* 0x000fc8000001083c */
[----:B------:R-:W-:Y:S01]  /*b3e0*/  MUFU.EX2 R30, R30 ;  /* 0x0000001e001e7308 */ /* 0x000fe20000000800 */
[----:B------:R-:W-:-:S01]  /*b3f0*/  FADD.FTZ R10, R24, R141 ;  /* 0x0000008d180a7221 */ /* 0x000fc20000010000 */
[-CC-:B------:R-:W-:Y:S01]  /*b400*/  FFMA.FTZ R86, R137, R58.reuse, -R60.reuse ;  /* 0x0000003a89567223 */ /* 0x180fe2000001083c */
[----:B------:R-:W-:-:S01]  /*b410*/  FFMA.FTZ R87, R87, R58, -R60 ;  /* 0x0000003a57577223 */ /* 0x000fc2000001083c */
[----:B------:R-:W-:Y:S01]  /*b420*/  F2FP.SATFINITE.E4M3.F32.PACK_AB_MERGE_C R149, R75, R14, R149 ;  /* 0x0000000e4b95723e */ /* 0x000fe20004807095 */
[----:B------:R-:W-:-:S01]  /*b430*/  FFMA.FTZ R139, R139, R58, -R60 ;  /* 0x0000003a8b8b7223 */ /* 0x000fc2000001083c */
[-CC-:B------:R-:W-:Y:S01]  /*b440*/  FFMA.FTZ R103, R103, R58.reuse, -R60.reuse ;  /* 0x0000003a67677223 */ /* 0x180fe2000001083c */
[----:B------:R-:W-:-:S01]  /*b450*/  FFMA.FTZ R143, R143, R58, -R60 ;  /* 0x0000003a8f8f7223 */ /* 0x000fc2000001083c */
[----:B------:R-:W0:Y:S01]  /*b460*/  MUFU.EX2 R51, R51 ;  /* 0x0000003300337308 */ /* 0x000e220000000800 */
[----:B---3--:R-:W-:-:S01]  /*b470*/  FADD.FTZ R3, R61, R78 ;  /* 0x0000004e3d037221 */ /* 0x008fc20000010000 */
[----:B-1----:R-:W-:Y:S01]  /*b480*/  FADD.FTZ R9, R145, R10 ;  /* 0x0000000a91097221 */ /* 0x002fe20000010000 */
[----:B------:R-:W-:-:S01]  /*b490*/  FFMA.FTZ R65, R65, R58, -R60 ;  /* 0x0000003a41417223 */ /* 0x000fc2000001083c */
[-CC-:B------:R-:W-:Y:S01]  /*b4a0*/  FFMA.FTZ R67, R67, R58.reuse, -R60.reuse ;  /* 0x0000003a43437223 */ /* 0x180fe2000001083c */
[----:B------:R-:W-:-:S01]  /*b4b0*/  FFMA.FTZ R29, R29, R58, -R60 ;  /* 0x0000003a1d1d7223 */ /* 0x000fc2000001083c */
[-CC-:B------:R-:W-:Y:S01]  /*b4c0*/  FFMA.FTZ R95, R95, R58.reuse, -R60.reuse ;  /* 0x0000003a5f5f7223 */ /* 0x180fe2000001083c */
[----:B------:R-:W-:-:S01]  /*b4d0*/  FFMA.FTZ R33, R33, R58, -R60 ;  /* 0x0000003a21217223 */ /* 0x000fc2000001083c */
[----:B------:R-:W1:Y:S01]  /*b4e0*/  MUFU.EX2 R84, R84 ;  /* 0x0000005400547308 */ /* 0x000e620000000800 */
[----:B--2---:R-:W-:-:S01]  /*b4f0*/  FADD.FTZ R14, R82, R3 ;  /* 0x00000003520e7221 */ /* 0x004fc20000010000 */
[----:B----4-:R-:W-:Y:S01]  /*b500*/  FADD.FTZ R26, R28, R9 ;  /* 0x000000091c1a7221 */ /* 0x010fe20000010000 */
[----:B------:R-:W-:-:S01]  /*b510*/  FFMA.FTZ R27, R27, R58, -R60 ;  /* 0x0000003a1b1b7223 */ /* 0x000fc2000001083c */
[----:B------:R-:W-:Y:S01]  /*b520*/  FFMA.FTZ R37, R37, R58, -R60 ;  /* 0x0000003a25257223 */ /* 0x000fe2000001083c */
[----:B------:R-:W2:Y:S03]  /*b530*/  @P4 LDC R15, c[0x0][0x44c] ;  /* 0x00011300ff0f4b82 */ /* 0x000ea60000000800 */
[----:B------:R-:W3:Y:S08]  /*b540*/  MUFU.EX2 R0, R101 ;  /* 0x0000006500007308 */ /* 0x000ef00000000800 */
[----:B------:R-:W4:Y:S01]  /*b550*/  MUFU.EX2 R105, R105 ;  /* 0x0000006900697308 */ /* 0x000f220000000800 */
[----:B0-----:R-:W-:-:S01]  /*b560*/  FADD.FTZ R3, R51, R14 ;  /* 0x0000000e33037221 */ /* 0x001fc20000010000 */
[----:B------:R-:W-:-:S06]  /*b570*/  F2FP.SATFINITE.E4M3.F32.PACK_AB_MERGE_C R147, R69, R28, RZ ;  /* 0x0000001c4593723e */ /* 0x000fcc00048070ff */
[----:B------:R-:W0:Y:S01]  /*b580*/  MUFU.EX2 R13, R13 ;  /* 0x0000000d000d7308 */ /* 0x000e220000000800 */
[----:B------:R-:W-:-:S01]  /*b590*/  FADD.FTZ R69, R69, R26 ;  /* 0x0000001a45457221 */ /* 0x000fc20000010000 */
[----:B-1----:R-:W-:-:S06]  /*b5a0*/  FADD.FTZ R3, R84, R3 ;  /* 0x0000000354037221 */ /* 0x002fcc0000010000 */
[----:B------:R-:W-:Y:S01]  /*b5b0*/  MUFU.EX2 R31, R31 ;  /* 0x0000001f001f7308 */ /* 0x000fe20000000800 */
[----:B------:R-:W-:-:S07]  /*b5c0*/  FADD.FTZ R26, R30, R69 ;  /* 0x000000451e1a7221 */ /* 0x000fce0000010000 */
[----:B------:R-:W1:Y:S08]  /*b5d0*/  MUFU.EX2 R55, R87 ;  /* 0x0000005700377308 */ /* 0x000e700000000800 */
[----:B------:R-:W5:Y:S01]  /*b5e0*/  MUFU.EX2 R86, R86 ;  /* 0x0000005600567308 */ /* 0x000f620000000800 */
[----:B---3--:R-:W-:-:S01]  /*b5f0*/  FADD.FTZ R14, R0, R3 ;  /* 0x00000003000e7221 */ /* 0x008fc20000010000 */
[----:B----4-:R-:W-:-:S06]  /*b600*/  FADD.FTZ R3, R105, R26 ;  /* 0x0000001a69037221 */ /* 0x010fcc0000010000 */
[----:B------:R-:W3:Y:S01]  /*b610*/  MUFU.EX2 R34, R34 ;  /* 0x0000002200227308 */ /* 0x000ee20000000800 */
[----:B------:R-:W-:Y:S01]  /*b620*/  F2FP.SATFINITE.E4M3.F32.PACK_AB_MERGE_C R147, R145, R24, R147 ;  /* 0x000000189193723e */ /* 0x000fe20004807093 */
[----:B0-----:R-:W-:-:S06]  /*b630*/  FADD.FTZ R24, R13, R14 ;  /* 0x0000000e0d187221 */ /* 0x001fcc0000010000 */
[----:B------:R-:W0:Y:S01]  /*b640*/  MUFU.EX2 R25, R71 ;  /* 0x0000004700197308 */ /* 0x000e220000000800 */
[----:B------:R-:W-:-:S07]  /*b650*/  FADD.FTZ R26, R32, R3 ;  /* 0x00000003201a7221 */ /* 0x000fce0000010000 */
[----:B------:R-:W4:Y:S01]  /*b660*/  MUFU.EX2 R107, R107 ;  /* 0x0000006b006b7308 */ /* 0x000f220000000800 */
[----:B-1----:R-:W-:-:S01]  /*b670*/  FADD.FTZ R3, R55, R24 ;  /* 0x0000001837037221 */ /* 0x002fc20000010000 */
[----:B-----5:R-:W-:-:S06]  /*b680*/  F2FP.SATFINITE.E4M3.F32.PACK_AB_MERGE_C R140, R86, R55, RZ ;  /* 0x00000037568c723e */ /* 0x020fcc00048070ff */
[----:B------:R-:W-:Y:S01]  /*b690*/  MUFU.EX2 R38, R38 ;  /* 0x0000002600267308 */ /* 0x000fe20000000800 */
[C---:B------:R-:W-:Y:S01]  /*b6a0*/  F2FP.SATFINITE.E4M3.F32.PACK_AB_MERGE_C R141, R31.reuse, R32, RZ ;  /* 0x000000201f8d723e */ /* 0x040fe200048070ff */
[----:B------:R-:W-:-:S06]  /*b6b0*/  FADD.FTZ R31, R31, R26 ;  /* 0x0000001a1f1f7221 */ /* 0x000fcc0000010000 */
[----:B------:R-:W-:Y:S08]  /*b6c0*/  MUFU.EX2 R35, R35 ;  /* 0x0000002300237308 */ /* 0x000ff00000000800 */
[----:B------:R-:W1:Y:S01]  /*b6d0*/  MUFU.EX2 R60, R139 ;  /* 0x0000008b003c7308 */ /* 0x000e620000000800 */
[----:B------:R-:W-:-:S01]  /*b6e0*/  FADD.FTZ R86, R86, R3 ;  /* 0x0000000356567221 */ /* 0x000fc20000010000 */
[----:B------:R-:W-:-:S06]  /*b6f0*/  F2FP.SATFINITE.E4M3.F32.PACK_AB_MERGE_C R140, R13, R0, R140 ;  /* 0x000000000d8c723e */ /* 0x000fcc000480708c */
[----:B------:R-:W-:Y:S01]  /*b700*/  MUFU.EX2 R103, R103 ;  /* 0x0000006700677308 */ /* 0x000fe20000000800 */
[----:B---3--:R-:W-:-:S07]  /*b710*/  FADD.FTZ R0, R34, R31 ;  /* 0x0000001f22007221 */ /* 0x008fce0000010000 */
[----:B------:R3:W5:Y:S01]  /*b720*/  MUFU.EX2 R12, R143 ;  /* 0x0000008f000c7308 */ /* 0x0007620000000800 */
[----:B0-----:R-:W-:-:S01]  /*b730*/  FADD.FTZ R3, R25, R86 ;  /* 0x0000005619037221 */ /* 0x001fc20000010000 */
[----:B------:R-:W0:Y:S01]  /*b740*/  @P4 LDC R26, c[0x0][0x450] ;  /* 0x00011400ff1a4b82 */ /* 0x000e220000000800 */
[----:B----4-:R-:W-:-:S05]  /*b750*/  FADD.FTZ R9, R107, R0 ;  /* 0x000000006b097221 */ /* 0x010fca0000010000 */
[----:B------:R-:W4:Y:S01]  /*b760*/  MUFU.EX2 R42, R42 ;  /* 0x0000002a002a7308 */ /* 0x000f220000000800 */
[----:B-1----:R-:W-:-:S01]  /*b770*/  FADD.FTZ R0, R60, R3 ;  /* 0x000000033c007221 */ /* 0x002fc20000010000 */
[----:B---3--:R-:W-:-:S06]  /*b780*/  F2FP.SATFINITE.E4M3.F32.PACK_AB_MERGE_C R143, R35, R38, RZ ;  /* 0x00000026238f723e */ /* 0x008fcc00048070ff */
[----:B------:R-:W1:Y:S01]  /*b790*/  MUFU.EX2 R65, R65 ;  /* 0x0000004100417308 */ /* 0x000e620000000800 */
[----:B------:R-:W-:-:S07]  /*b7a0*/  FADD.FTZ R38, R38, R9 ;  /* 0x0000000926267221 */ /* 0x000fce0000010000 */
[----:B------:R-:W-:Y:S08]  /*b7b0*/  MUFU.EX2 R67, R67 ;  /* 0x0000004300437308 */ /* 0x000ff00000000800 */
[----:B------:R-:W3:Y:S01]  /*b7c0*/  MUFU.EX2 R10, R29 ;  /* 0x0000001d000a7308 */ /* 0x000ee20000000800 */
[----:B-----5:R-:W-:-:S07]  /*b7d0*/  F2FP.SATFINITE.E4M3.F32.PACK_AB_MERGE_C R142, R12, R103, RZ ;  /* 0x000000670c8e723e */ /* 0x020fce00048070ff */
[----:B------:R-:W5:Y:S01]  /*b7e0*/  MUFU.EX2 R109, R109 ;  /* 0x0000006d006d7308 */ /* 0x000f620000000800 */
[----:B------:R-:W-:-:S01]  /*b7f0*/  FADD.FTZ R103, R103, R0 ;  /* 0x0000000067677221 */ /* 0x000fc20000010000 */
[----:B------:R-:W-:-:S06]  /*b800*/  FADD.FTZ R35, R35, R38 ;  /* 0x0000002623237221 */ /* 0x000fcc0000010000 */
[----:B------:R-:W0:Y:S08]  /*b810*/  MUFU.EX2 R8, R63 ;  /* 0x0000003f00087308 */ /* 0x000e300000000800 */
[----:B------:R-:W0:Y:S01]  /*b820*/  MUFU.EX2 R44, R44 ;  /* 0x0000002c002c7308 */ /* 0x000e220000000800 */
[----:B------:R-:W-:-:S01]  /*b830*/  FADD.FTZ R0, R12, R103 ;  /* 0x000000670c007221 */ /* 0x000fc20000010000 */
[----:B----4-:R-:W-:-:S06]  /*b840*/  FADD.FTZ R24, R42, R35 ;  /* 0x000000232a187221 */ /* 0x010fcc0000010000 */
[----:B------:R-:W4:Y:S01]  /*b850*/  MUFU.EX2 R111, R111 ;  /* 0x0000006f006f7308 */ /* 0x000f220000000800 */
[----:B-1----:R-:W-:-:S01]  /*b860*/  FADD.FTZ R3, R65, R0 ;  /* 0x0000000041037221 */ /* 0x002fc20000010000 */
[----:B---3--:R-:W-:Y:S01]  /*b870*/  F2FP.SATFINITE.E4M3.F32.PACK_AB_MERGE_C R136, R10, R67, RZ ;  /* 0x000000430a88723e */ /* 0x008fe200048070ff */
[----:B-----5:R-:W-:-:S05]  /*b880*/  FADD.FTZ R9, R109, R24 ;  /* 0x000000186d097221 */ /* 0x020fca0000010000 */
[----:B------:R-:W1:Y:S01]  /*b890*/  MUFU.EX2 R39, R39 ;  /* 0x0000002700277308 */ /* 0x000e620000000800 */
[----:B--2---:R-:W-:-:S04]  /*b8a0*/  @P4 IMAD.HI.U32 R13, R108, R15, RZ ;  /* 0x0000000f6c0d4227 */ /* 0x004fc800078e00ff */
[C---:B0-----:R-:W-:Y:S01]  /*b8b0*/  FADD.FTZ R0, R8.reuse, R3 ;  /* 0x0000000308007221 */ /* 0x041fe20000010000 */
[----:B------:R-:W-:Y:S02]  /*b8c0*/  F2FP.SATFINITE.E4M3.F32.PACK_AB_MERGE_C R136, R8, R65, R136 ;  /* 0x000000410888723e */ /* 0x000fe40004807088 */
[----:B------:R-:W0:Y:S01]  /*b8d0*/  MUFU.EX2 R46, R46 ;  /* 0x0000002e002e7308 */ /* 0x000e220000000800 */
[----:B------:R-:W-:-:S01]  /*b8e0*/  FADD.FTZ R8, R44, R9 ;  /* 0x000000092c087221 */ /* 0x000fc20000010000 */
[----:B------:R-:W-:Y:S01]  /*b8f0*/  F2FP.SATFINITE.E4M3.F32.PACK_AB_MERGE_C R135, R135, R40, R11 ;  /* 0x000000288787723e */ /* 0x000fe2000480700b */
[----:B------:R-:W-:-:S05]  /*b900*/  IMAD.MOV.U32 R11, RZ, RZ, R108 ;  /* 0x000000ffff0b7224 */ /* 0x000fca00078e006c */
[----:B------:R-:W-:Y:S01]  /*b910*/  MUFU.EX2 R45, R45 ;  /* 0x0000002d002d7308 */ /* 0x000fe20000000800 */
[----:B------:R-:W-:Y:S01]  /*b920*/  @P4 SHF.R.U32.HI R11, RZ, R26, R13 ;  /* 0x0000001aff0b4219 */ /* 0x000fe2000001160d */
[----:B----4-:R-:W-:-:S06]  /*b930*/  FADD.FTZ R8, R111, R8 ;  /* 0x000000086f087221 */ /* 0x010fcc0000010000 */
[----:B------:R-:W2:Y:S01]  /*b940*/  MUFU.EX2 R36, R36 ;  /* 0x0000002400247308 */ /* 0x000ea20000000800 */
[----:B------:R-:W-:-:S01]  /*b950*/  FADD.FTZ R67, R67, R0 ;  /* 0x0000000043437221 */ /* 0x000fc20000010000 */
[----:B------:R-:W-:Y:S01]  /*b960*/  IADD3 R0, R11, R102, -R106 ;  /* 0x000000660b007210 */ /* 0x000fe20007ffe86a */
[----:B-1----:R-:W-:-:S04]  /*b970*/  FADD.FTZ R9, R39, R8 ;  /* 0x0000000827097221 */ /* 0x002fc80000010000 */
[----:B------:R-:W-:-:S04]  /*b980*/  IMAD.HI R11, R0, 0x66666667, RZ ;  /* 0x66666667000b7827 */ /* 0x000fc800078e02ff */
[----:B0-----:R-:W-:-:S01]  /*b990*/  FADD.FTZ R8, R46, R9 ;  /* 0x000000092e087221 */ /* 0x001fc20000010000 */
[----:B------:R-:W0:Y:S01]  /*b9a0*/  MUFU.EX2 R95, R95 ;  /* 0x0000005f005f7308 */ /* 0x000e220000000800 */
[----:B--2---:R-:W-:Y:S02]  /*b9b0*/  F2FP.SATFINITE.E4M3.F32.PACK_AB_MERGE_C R9, R36, R45, RZ ;  /* 0x0000002d2409723e */ /* 0x004fe400048070ff */
[----:B------:R-:W-:Y:S01]  /*b9c0*/  FADD.FTZ R45, R45, R8 ;  /* 0x000000082d2d7221 */ /* 0x000fe20000010000 */
[----:B------:R-:W-:-:S04]  /*b9d0*/  SHF.R.U32.HI R8, RZ, 0x1f, R11 ;  /* 0x0000001fff087819 */ /* 0x000fc8000001160b */
[----:B------:R-:W1:Y:S01]  /*b9e0*/  MUFU.EX2 R14, R33 ;  /* 0x00000021000e7308 */ /* 0x000e620000000800 */
[----:B------:R-:W-:Y:S02]  /*b9f0*/  LEA.HI.SX32 R8, R11, R8, 0x1a ;  /* 0x000000080b087211 */ /* 0x000fe400078fd2ff */
[----:B------:R-:W-:-:S05]  /*ba00*/  IADD3 R15, R104, -0x2, RZ ;  /* 0xfffffffe680f7810 */ /* 0x000fca0007ffe0ff */
[----:B------:R-:W2:Y:S01]  /*ba10*/  MUFU.EX2 R27, R27 ;  /* 0x0000001b001b7308 */ /* 0x000ea20000000800 */
[----:B------:R-:W-:Y:S01]  /*ba20*/  VIMNMX R21, RZ, R8, !PT ;  /* 0x00000008ff157248 */ /* 0x000fe20007fe0100 */
[----:B------:R-:W-:-:S06]  /*ba30*/  FADD.FTZ R10, R10, R67 ;  /* 0x000000430a0a7221 */ /* 0x000fcc0000010000 */
[----:B------:R-:W3:Y:S01]  /*ba40*/  MUFU.EX2 R12, R37 ;  /* 0x00000025000c7308 */ /* 0x000ee20000000800 */
[----:B------:R-:W-:Y:S01]  /*ba50*/  ISETP.GE.AND P1, PT, R15, R21, PT ;  /* 0x000000150f00720c */ /* 0x000fe20003f26270 */
[----:B0-----:R-:W-:Y:S01]  /*ba60*/  FADD.FTZ R3, R95, R10 ;  /* 0x0000000a5f037221 */ /* 0x001fe20000010000 */
[----:B------:R-:W-:-:S03]  /*ba70*/  F2FP.SATFINITE.E4M3.F32.PACK_AB_MERGE_C R154, R68, R43, RZ ;  /* 0x0000002b449a723e */ /* 0x000fc600048070ff */
[----:B-1----:R-:W-:Y:S01]  /*ba80*/  FADD.FTZ R0, R14, R3 ;  /* 0x000000030e007221 */ /* 0x002fe20000010000 */
[----:B------:R-:W-:Y:S02]  /*ba90*/  F2FP.SATFINITE.E4M3.F32.PACK_AB_MERGE_C R148, R76, R73, RZ ;  /* 0x000000494c94723e */ /* 0x000fe400048070ff */
[----:B------:R-:W-:Y:S01]  /*baa0*/  F2FP.SATFINITE.E4M3.F32.PACK_AB_MERGE_C R150, R80, R77, RZ ;  /* 0x0000004d5096723e */ /* 0x000fe200048070ff */
[----:B--2---:R-:W-:-:S01]  /*bab0*/  FADD.FTZ R3, R27, R0 ;  /* 0x000000001b037221 */ /* 0x004fc20000010000 */
[----:B------:R-:W-:Y:S01]  /*bac0*/  F2FP.SATFINITE.E4M3.F32.PACK_AB_MERGE_C R44, R111, R44, RZ ;  /* 0x0000002c6f2c723e */ /* 0x000fe200048070ff */
[----:B------:R-:W-:Y:S01]  /*bad0*/  BSSY B0, `(.L_x_15497) ;  /* 0x00003cd000007945 */ /* 0x000fe20003800000 */
[----:B------:R-:W-:Y:S01]  /*bae0*/  F2FP.SATFINITE.E4M3.F32.PACK_AB_MERGE_C R146, R84, R51, RZ ;  /* 0x000000335492723e */ /* 0x000fe200048070ff */
[----:B------:R-:W-:Y:S01]  /*baf0*/  FADD.FTZ R0, R36, R45 ;  /* 0x0000002d24007221 */ /* 0x000fe20000010000 */
[C---:B---3--:R-:W-:Y:S01]  /*bb00*/  F2FP.SATFINITE.E4M3.F32.PACK_AB_MERGE_C R10, R12.reuse, R27, RZ ;  /* 0x0000001b0c0a723e */ /* 0x048fe200048070ff */
[----:B------:R-:W-:Y:S01]  /*bb10*/  FADD.FTZ R3, R12, R3 ;  /* 0x000000030c037221 */ /* 0x000fe20000010000 */
        /* <DEDUP_REMOVED lines=24> */
[----:B------:R-:W-:-:S02]  /*bca0*/  CS2R R30, SRZ ;  /* 0x00000000001e7805 */ /* 0x000fc4000001ff00 */
[----:B------:R-:W-:Y:S02]  /*bcb0*/  CS2R R28, SRZ ;  /* 0x00000000001c7805 */ /* 0x000fe4000001ff00 */
[----:B------:R-:W-:Y:S02]  /*bcc0*/  CS2R R26, SRZ ;  /* 0x00000000001a7805 */ /* 0x000fe4000001ff00 */
[----:B------:R-:W-:Y:S01]  /*bcd0*/  CS2R R24, SRZ ;  /* 0x0000000000187805 */ /* 0x000fe2000001ff00 */
[----:B------:R-:W-:Y:S01]  /*bce0*/  IMAD.MOV.U32 R145, RZ, RZ, R135 ;  /* 0x000000ffff917224 */ /* 0x000fe200078e0087 */
[----:B------:R-:W-:Y:S06]  /*bcf0*/  @!P1 BRA `(.L_x_15498) ;  /* 0x0000003800a89947 */ /* 0x000fec0003800000 */
[----:B------:R-:W-:Y:S01]  /*bd00*/  BSSY B1, `(.L_x_15498) ;  /* 0x00003a9000017945 */ /* 0x000fe20003800000 */
[----:B------:R-:W-:Y:S02]  /*bd10*/  IMAD.MOV.U32 R10, RZ, RZ, R72 ;  /* 0x000000ffff0a7224 */ /* 0x000fe400078e0048 */
[----:B------:R-:W-:Y:S02]  /*bd20*/  IMAD.MOV.U32 R11, RZ, RZ, R20 ;  /* 0x000000ffff0b7224 */ /* 0x000fe400078e0014 */
[----:B------:R-:W-:Y:S02]  /*bd30*/  IMAD.MOV.U32 R9, RZ, RZ, R23 ;  /* 0x000000ffff097224 */ /* 0x000fe400078e0017 */
[----:B------:R-:W-:Y:S02]  /*bd40*/  IMAD.MOV.U32 R8, RZ, RZ, R22 ;  /* 0x000000ffff087224 */ /* 0x000fe400078e0016 */
[----:B------:R-:W-:-:S07]  /*bd50*/  IMAD.MOV.U32 R55, RZ, RZ, RZ ;  /* 0x000000ffff377224 */ /* 0x000fce00078e00ff */
.L_x_15511:
[----:B------:R-:W-:-:S04]  /*bd60*/  ISETP.NE.AND P1, PT, R8, 0x1, PT ;  /* 0x000000010800780c */ /* 0x000fc80003f25270 */
[----:B------:R-:W-:-:S04]  /*bd70*/  SEL R12, RZ, 0x1, P1 ;  /* 0x00000001ff0c7807 */ /* 0x000fc80000800000 */
[----:B------:R-:W-:Y:S01]  /*bd80*/  LOP3.LUT R23, R9, R12, RZ, 0x3c, !PT ;  /* 0x0000000c09177212 */ /* 0x000fe200078e3cff */
[----:B------:R-:W-:Y:S06]  /*bd90*/  @!P0 BRA `(.L_x_15499) ;  /* 0x0000000000048947 */ /* 0x000fec0003800000 */
[----:B------:R-:W-:Y:S01]  /*bda0*/  BPT.TRAP 0x1 ;  /* 0x000000040000795c */ /* 0x000fe20000300000 */
.L_x_15499:
[----:B------:R-:W-:Y:S02]  /*bdb0*/  IADD3 R22, R8, 0x1, RZ ;  /* 0x0000000108167810 */ /* 0x000fe40007ffe0ff */
[----:B------:R-:W-:Y:S02]  /*bdc0*/  SHF.L.U32 R13, R23, 0x1f, RZ ;  /* 0x0000001f170d7819 */ /* 0x000fe400000006ff */
[----:B------:R-:W-:-:S04]  /*bdd0*/  ISETP.NE.AND P1, PT, R22, 0x2, PT ;  /* 0x000000021600780c */ /* 0x000fc80003f25270 */
[----:B------:R-:W-:-:S05]  /*bde0*/  SEL R22, R22, RZ, P1 ;  /* 0x000000ff16167207 */ /* 0x000fca0000800000 */
[----:B------:R-:W-:-:S04]  /*bdf0*/  IMAD R20, R22, 0x8, R18 ;  /* 0x0000000816147824 */ /* 0x000fc800078e0212 */
[----:B------:R0:W1:Y:S01]  /*be00*/  SYNCS.PHASECHK.TRANS64.TRYWAIT P1, [R20+URZ+0x13230], R13 ;  /* 0x0132300d140075a7 */ /* 0x000062000802017f */
[----:B------:R-:W-:Y:S05]  /*be10*/  @!P0 BRA `(.L_x_15500) ;  /* 0x0000000000048947 */ /* 0x000fea0003800000 */
[----:B------:R-:W-:Y:S01]  /*be20*/  BPT.TRAP 0x1 ;  /* 0x000000040000795c */ /* 0x000fe20000300000 */
.L_x_15500:
[----:B------:R-:W2:Y:S01]  /*be30*/  LDL R12, [R1] ;  /* 0x00000000010c7983 */ /* 0x000ea20000100800 */
[----:B------:R-:W-:Y:S01]  /*be40*/  BSSY B2, `(.L_x_15501) ;  /* 0x0000007000027945 */ /* 0x000fe20003800000 */
[----:B--2---:R-:W-:-:S04]  /*be50*/  IMAD R14, R22, 0x280, R12 ;  /* 0x00000280160e7824 */ /* 0x004fc800078e020c */
[C---:B------:R-:W-:Y:S02]  /*be60*/  VIADD R57, R14.reuse, 0x80 ;  /* 0x000000800e397836 */ /* 0x040fe40000000000 */
[----:B------:R-:W-:Y:S01]  /*be70*/  VIADD R58, R14, 0x100 ;  /* 0x000001000e3a7836 */ /* 0x000fe20000000000 */
[----:B-1----:R-:W-:Y:S06]  /*be80*/  @P1 BRA `(.L_x_15502) ;  /* 0x0000000000081947 */ /* 0x002fec0003800000 */
[----:B------:R-:W1:Y:S02]  /*be90*/  SYNCS.PHASECHK.TRANS64.TRYWAIT P1, [R20+URZ+0x13230], R13 ;  /* 0x0132300d140075a7 */ /* 0x000e64000802017f */
[----:B-1----:R-:W-:Y:S05]  /*bea0*/  @!P1 BRA `(.L_x_15503) ;  /* 0x0000011000949947 */ /* 0x002fea0003800000 */
.L_x_15502:
[----:B------:R-:W-:Y:S05]  /*beb0*/  BSYNC B2 ;  /* 0x0000000000027941 */ /* 0x000fea0003800000 */
.L_x_15501:
[----:B------:R-:W-:Y:S01]  /*bec0*/  IMAD.MOV.U32 R12, RZ, RZ, R14 ;  /* 0x000000ffff0c7224 */ /* 0x000fe200078e000e */
[----:B------:R-:W-:Y:S01]  /*bed0*/  R2UR UR4, R4 ;  /* 0x00000000040472ca */ /* 0x000fe200000e0000 */
[----:B01----:R-:W-:Y:S01]  /*bee0*/  IMAD.MOV.U32 R13, RZ, RZ, -0x7fffffe0 ;  /* 0x80000020ff0d7424 */ /* 0x003fe200078e00ff */
[----:B------:R-:W-:Y:S01]  /*bef0*/  R2UR UR5, R5 ;  /* 0x00000000050572ca */ /* 0x000fe200000e0000 */
[----:B------:R-:W-:Y:S01]  /*bf00*/  WARPGROUP.ARRIVE ;  /* 0x00000000000079c5 */ /* 0x000fe20000000000 */
[----:B------:R-:W-:Y:S01]  /*bf10*/  R2UR UR6, R12 ;  /* 0x000000000c0672ca */ /* 0x000fe200000e0000 */
[----:B------:R-:W-:Y:S01]  /*bf20*/  VIADD R56, R14, 0x180 ;  /* 0x000001800e387836 */ /* 0x000fe20000000000 */
[C---:B------:R-:W-:Y:S01]  /*bf30*/  R2UR UR7, R13.reuse ;  /* 0x000000000d0772ca */ /* 0x040fe200000e0000 */
[----:B------:R-:W-:Y:S01]  /*bf40*/  IMAD.MOV.U32 R59, RZ, RZ, -0x7fffffe0 ;  /* 0x80000020ff3b7424 */ /* 0x000fe200078e00ff */
[----:B------:R-:W-:Y:S01]  /*bf50*/  MOV R12, R57 ;  /* 0x00000039000c7202 */ /* 0x000fe20000000f00 */
[----:B------:R-:W-:Y:S01]  /*bf60*/  IMAD.MOV.U32 R57, RZ, RZ, -0x7fffffe0 ;  /* 0x80000020ff397424 */ /* 0x000fe200078e00ff */
[----:B------:R-:W-:-:S02]  /*bf70*/  R2UR UR11, R13 ;  /* 0x000000000d0b72ca */ /* 0x000fc400000e0000 */
[----:B------:R-:W-:Y:S01]  /*bf80*/  R2UR UR10, R12 ;  /* 0x000000000c0a72ca */ /* 0x000fe200000e0000 */
[----:B------:R-:W-:Y:S01]  /*bf90*/  IMAD.MOV.U32 R12, RZ, RZ, R58 ;  /* 0x000000ffff0c7224 */ /* 0x000fe200078e003a */
[----:B------:R-:W-:Y:S01]  /*bfa0*/  R2UR UR8, R4 ;  /* 0x00000000040872ca */ /* 0x000fe200000e0000 */
[----:B------:R-:W-:Y:S01]  /*bfb0*/  VIADD R58, R14, 0x102 ;  /* 0x000001020e3a7836 */ /* 0x000fe20000000000 */
[----:B------:R-:W-:Y:S02]  /*bfc0*/  R2UR UR9, R5 ;  /* 0x00000000050972ca */ /* 0x000fe400000e0000 */
[----:B------:R-:W-:Y:S01]  /*bfd0*/  R2UR UR14, R12 ;  /* 0x000000000c0e72ca */ /* 0x000fe200000e0000 */
[----:B------:R-:W-:Y:S01]  /*bfe0*/  QGMMA.64x32x32.F32.E4M3.E4M3 R120, gdesc[UR4], RZ, !UPT, gsb0 ;  /* 0x00600000047879f3 */ /* 0x000fe2000c0008ff */
[----:B------:R-:W-:Y:S01]  /*bff0*/  R2UR UR15, R13 ;  /* 0x000000000d0f72ca */ /* 0x000fe200000e0000 */
[----:B------:R-:W-:Y:S01]  /*c000*/  VIADD R12, R14, 0x200 ;  /* 0x000002000e0c7836 */ /* 0x000fe20000000000 */
[----:B------:R-:W-:-:S02]  /*c010*/  R2UR UR12, R4 ;  /* 0x00000000040c72ca */ /* 0x000fc400000e0000 */
[----:B------:R-:W-:Y:S02]  /*c020*/  R2UR UR13, R5 ;  /* 0x00000000050d72ca */ /* 0x000fe400000e0000 */
[----:B------:R-:W-:Y:S01]  /*c030*/  R2UR UR18, R56 ;  /* 0x00000000381272ca */ /* 0x000fe200000e0000 */
[----:B------:R-:W-:Y:S01]  /*c040*/  VIADD R56, R14, 0x2 ;  /* 0x000000020e387836 */ /* 0x000fe20000000000 */
[----:B------:R-:W-:Y:S02]  /*c050*/  R2UR UR19, R57 ;  /* 0x00000000391372ca */ /* 0x000fe400000e0000 */
[----:B------:R-:W-:Y:S02]  /*c060*/  R2UR UR16, R4 ;  /* 0x00000000041072ca */ /* 0x000fe400000e0000 */
[----:B------:R-:W-:Y:S02]  /*c070*/  R2UR UR17, R5 ;  /* 0x00000000051172ca */ /* 0x000fe400000e0000 */
[----:B------:R-:W-:Y:S01]  /*c080*/  R2UR UR22, R12 ;  /* 0x000000000c1672ca */ /* 0x000fe200000e0000 */
[----:B------:R-:W-:Y:S01]  /*c090*/  VIADD R12, R14, 0x82 ;  /* 0x000000820e0c7836 */ /* 0x000fe20000000000 */
        /* <DEDUP_REMOVED lines=11> */
[----:B------:R-:W-:Y:S02]  /*c150*/  R2UR UR6, R12 ;  /* 0x000000000c0672ca */ /* 0x000fe400000e0000 */
[----:B------:R-:W-:Y:S01]  /*c160*/  R2UR UR7, R13 ;  /* 0x000000000d0772ca */ /* 0x000fe200000e0000 */
[----:B------:R-:W-:Y:S01]  /*c170*/  IMAD.MOV.U32 R13, RZ, RZ, -0x7fffffe0 ;  /* 0x80000020ff0d7424 */ /* 0x000fe200078e00ff */
[----:B------:R-:W-:Y:S02]  /*c180*/  R2UR UR4, R6 ;  /* 0x00000000060472ca */ /* 0x000fe400000e0000 */
[----:B------:R-:W-:-:S02]  /*c190*/  R2UR UR5, R7 ;  /* 0x00000000070572ca */ /* 0x000fc400000e0000 */
[----:B------:R-:W-:Y:S02]  /*c1a0*/  IADD3 R12, R14, 0x182, RZ ;  /* 0x000001820e0c7810 */ /* 0x000fe40007ffe0ff */
        /* <DEDUP_REMOVED lines=40> */
.L_x_15504:
[----:B------:R-:W-:Y:S01]  /*c430*/  SHF.L.U32 R9, R9, 0x1f, RZ ;  /* 0x0000001f09097819 */ /* 0x000fe200000006ff */
[----:B------:R-:W-:-:S04]  /*c440*/  IMAD R14, R8, 0x8, R18 ;  /* 0x00000008080e7824 */ /* 0x000fc800078e0212 */
[----:B------:R0:W1:Y:S01]  /*c450*/  SYNCS.PHASECHK.TRANS64.TRYWAIT P1, [R14+URZ+0x13250], R9 ;  /* 0x013250090e0075a7 */ /* 0x000062000802017f */
[----:B------:R-:W-:Y:S05]  /*c460*/  @!P0 BRA `(.L_x_15505) ;  /* 0x0000000000048947 */ /* 0x000fea0003800000 */
[----:B------:R-:W-:Y:S01]  /*c470*/  BPT.TRAP 0x1 ;  /* 0x000000040000795c */ /* 0x000fe20000300000 */
.L_x_15505:
[----:B------:R-:W-:Y:S04]  /*c480*/  BSSY B2, `(.L_x_15506) ;  /* 0x0000004000027945 */ /* 0x000fe80003800000 */
[----:B-1----:R-:W-:Y:S05]  /*c490*/  @P1 BRA `(.L_x_15507) ;  /* 0x0000000000081947 */ /* 0x002fea0003800000 */
[----:B------:R-:W1:Y:S02]  /*c4a0*/  SYNCS.PHASECHK.TRANS64.TRYWAIT P1, [R14+URZ+0x13250], R9 ;  /* 0x013250090e0075a7 */ /* 0x000e64000802017f */
[----:B-1----:R-:W-:Y:S05]  /*c4b0*/  @!P1 BRA `(.L_x_15508) ;  /* 0x0000010c00249947 */ /* 0x002fea0003800000 */
.L_x_15507:
[----:B------:R-:W-:Y:S05]  /*c4c0*/  BSYNC B2 ;  /* 0x0000000000027941 */ /* 0x000fea0003800000 */
.L_x_15506:
[----:B01----:R-:W-:Y:S01]  /*c4d0*/  VIADD R9, R18, 0x1000 ;  /* 0x0000100012097836 */ /* 0x003fe20000000000 */
[----:B------:R-:W-:Y:S01]  /*c4e0*/  WARPGROUP.ARRIVE ;  /* 0x00000000000079c5 */ /* 0x000fe20000000000 */
[----:B------:R-:W-:-:S03]  /*c4f0*/  IMAD.MOV.U32 R13, RZ, RZ, -0x3ffffff0 ;  /* 0xc0000010ff0d7424 */ /* 0x000fc600078e00ff */
[----:B------:R-:W-:-:S04]  /*c500*/  SHF.R.U32.HI R9, RZ, 0x4, R9 ;  /* 0x00000004ff097819 */ /* 0x000fc80000011609 */
[----:B------:R-:W-:-:S04]  /*c510*/  LOP3.LUT R9, R9, 0x3fff, RZ, 0xc0, !PT ;  /* 0x00003fff09097812 */ /* 0x000fc800078ec0ff */
[----:B------:R-:W-:-:S05]  /*c520*/  LOP3.LUT R9, R9, 0x10000, RZ, 0xfc, !PT ;  /* 0x0001000009097812 */ /* 0x000fca00078efcff */
[----:B------:R-:W-:Y:S01]  /*c530*/  IMAD R8, R8, 0x280, R9 ;  /* 0x0000028008087824 */ /* 0x000fe200078e0209 */
[----:B------:R-:W-:-:S03]  /*c540*/  MOV R9, 0xc0000010 ;  /* 0xc000001000097802 */ /* 0x000fc60000000f00 */
        /* <DEDUP_REMOVED lines=15> */
[----:B------:R-:W-:Y:S01]  /*c640*/  IMAD.MOV.U32 R13, RZ, RZ, -0x3ffffff0 ;  /* 0xc0000010ff0d7424 */ /* 0x000fe200078e00ff */
[----:B------:R-:W-:Y:S01]  /*c650*/  IADD3 R8, R8, 0x200, RZ ;  /* 0x0000020008087810 */ /* 0x000fe20007ffe0ff */
[----:B------:R-:W-:Y:S02]  /*c660*/  WARPGROUP.DEPBAR.LE gsb0, 0x0 ;  /* 0x00008000000079c5 */ /* 0x000fe40000010000 */
[----:B------:R-:W-:-:S08]  /*c670*/  WARPGROUP.ARRIVE ;  /* 0x00000000000079c5 */ /* 0x000fd00000000000 */
        /* <DEDUP_REMOVED lines=14> */
.L_x_15509:
        /* <DEDUP_REMOVED lines=10> */
[C---:B------:R-:W-:Y:S01]  /*c800*/  FMUL.FTZ R64, R2.reuse, R64 ;  /* 0x0000004002407220 */ /* 0x040fe20000410000 */
[C---:B------:R-:W-:Y:S01]  /*c810*/  FMUL.FTZ R109, R2.reuse, R109 ;  /* 0x0000006d026d7220 */ /* 0x040fe20000410000 */
[C---:B------:R-:W-:Y:S01]  /*c820*/  FMUL.FTZ R104, R2.reuse, R104 ;  /* 0x0000006802687220 */ /* 0x040fe20000410000 */
[C---:B------:R-:W-:Y:S01]  /*c830*/  FMUL.FTZ R105, R2.reuse, R105 ;  /* 0x0000006902697220 */ /* 0x040fe20000410000 */
[C---:B------:R-:W-:Y:S01]  /*c840*/  FMUL.FTZ R88, R2.reuse, R88 ;  /* 0x0000005802587220 */ /* 0x040fe20000410000 */
[----:B------:R-:W-:-:S02]  /*c850*/  FMUL.FTZ R108, R2, R108 ;  /* 0x0000006c026c7220 */ /* 0x000fc40000410000 */
[----:B------:R-:W-:Y:S01]  /*c860*/  MUFU.TANH R109, R109 ;  /* 0x0000006d006d7308 */ /* 0x000fe20000002400 */
[C---:B------:R-:W-:Y:S01]  /*c870*/  FMUL.FTZ R112, R2.reuse, R112 ;  /* 0x0000007002707220 */ /* 0x040fe20000410000 */
[C---:B------:R-:W-:Y:S01]  /*c880*/  FMUL.FTZ R113, R2.reuse, R113 ;  /* 0x0000007102717220 */ /* 0x040fe20000410000 */
[C---:B------:R-:W-:Y:S01]  /*c890*/  FMUL.FTZ R116, R2.reuse, R116 ;  /* 0x0000007402747220 */ /* 0x040fe20000410000 */
[----:B------:R-:W-:-:S04]  /*c8a0*/  FMUL.FTZ R97, R2, R97 ;  /* 0x0000006102617220 */ /* 0x000fc80000410000 */
        /* <DEDUP_REMOVED lines=8> */
[C---:B------:R-:W-:Y:S01]  /*c930*/  FMUL.FTZ R96, R2.reuse, R96 ;  /* 0x0000006002607220 */ /* 0x040fe20000410000 */
[C---:B------:R-:W-:Y:S01]  /*c940*/  FMUL.FTZ R100, R2.reuse, R100 ;  /* 0x0000006402647220 */ /* 0x040fe20000410000 */
[C---:B------:R-:W-:Y:S01]  /*c950*/  FMUL.FTZ R101, R2.reuse, R101 ;  /* 0x0000006502657220 */ /* 0x040fe20000410000 */
[----:B------:R-:W-:-:S04]  /*c960*/  FMUL.FTZ R72, R2, R72 ;  /* 0x0000004802487220 */ /* 0x000fc80000410000 */
[----:B------:R-:W-:Y:S01]  /*c970*/  MUFU.TANH R108, R108 ;  /* 0x0000006c006c7308 */ /* 0x000fe20000002400 */
[----:B------:R-:W-:Y:S02]  /*c980*/  VIADD R20, R20, 0x13240 ;  /* 0x0001324014147836 */ /* 0x000fe40000000000 */
[----:B------:R-:W-:-:S05]  /*c990*/  FMUL.FTZ R85, R2, R85 ;  /* 0x0000005502557220 */ /* 0x000fca0000410000 */
[----:B------:R-:W-:Y:S08]  /*c9a0*/  MUFU.TANH R112, R112 ;  /* 0x0000007000707308 */ /* 0x000ff00000002400 */
[----:B------:R-:W-:Y:S08]  /*c9b0*/  MUFU.TANH R113, R113 ;  /* 0x0000007100717308 */ /* 0x000ff00000002400 */
[----:B------:R-:W-:Y:S01]  /*c9c0*/  MUFU.TANH R116, R116 ;  /* 0x0000007400747308 */ /* 0x000fe20000002400 */
[----:B------:R-:W-:-:S07]  /*c9d0*/  FMUL.FTZ R73, R2, R73 ;  /* 0x0000004902497220 */ /* 0x000fce0000410000 */
[----:B------:R-:W-:Y:S01]  /*c9e0*/  MUFU.TANH R97, R97 ;  /* 0x0000006100617308 */ /* 0x000fe20000002400 */
[C---:B------:R-:W-:Y:S01]  /*c9f0*/  FMUL.FTZ R77, R2.reuse, R77 ;  /* 0x0000004d024d7220 */ /* 0x040fe20000410000 */
[C---:B------:R-:W-:Y:S01]  /*ca00*/  FMUL.FTZ R80, R2.reuse, R80 ;  /* 0x0000005002507220 */ /* 0x040fe20000410000 */
[----:B------:R-:W-:-:S05]  /*ca10*/  FMUL.FTZ R81, R2, R81 ;  /* 0x0000005102517220 */ /* 0x000fca0000410000 */
[----:B------:R-:W-:Y:S08]  /*ca20*/  MUFU.TANH R117, R117 ;  /* 0x0000007500757308 */ /* 0x000ff00000002400 */
        /* <DEDUP_REMOVED lines=17> */
[----:B--2---:R-:W-:-:S04]  /*cb40*/  IMAD.IADD R8, R8, 0x1, R13 ;  /* 0x0000000108087824 */ /* 0x004fc800078e020d */
[----:B0-----:R-:W-:-:S05]  /*cb50*/  @P1 IMAD.HI.U32 R12, R8, R12, RZ ;  /* 0x0000000c080c1227 */ /* 0x001fca00078e00ff */
[----:B-1----:R-:W-:Y:S01]  /*cb60*/  @P1 SHF.R.U32.HI R8, RZ, R9, R12 ;  /* 0x00000009ff081219 */ /* 0x002fe2000001160c */
[C---:B------:R-:W-:Y:S01]  /*cb70*/  FMUL.FTZ R9, R2.reuse, R120 ;  /* 0x0000007802097220 */ /* 0x040fe20000410000 */
[C---:B------:R-:W-:Y:S01]  /*cb80*/  FMUL.FTZ R120, R2.reuse, R124 ;  /* 0x0000007c02787220 */ /* 0x040fe20000410000 */
[C---:B------:R-:W-:Y:S01]  /*cb90*/  FMUL.FTZ R124, R2.reuse, R128 ;  /* 0x00000080027c7220 */ /* 0x040fe20000410000 */
[C---:B------:R-:W-:Y:S02]  /*cba0*/  FMUL.FTZ R128, R2.reuse, R132 ;  /* 0x0000008402807220 */ /* 0x040fe40000410000 */
[----:B------:R-:W0:Y:S01]  /*cbb0*/  SHFL.IDX PT, R132, R8, RZ, 0x1c1f ;  /* 0x001c1fff08847589 */ /* 0x000e2200000e0000 */
[C---:B------:R-:W-:Y:S01]  /*cbc0*/  FMUL.FTZ R13, R2.reuse, R122 ;  /* 0x0000007a020d7220 */ /* 0x040fe20000410000 */
[C---:B------:R-:W-:Y:S01]  /*cbd0*/  FMUL.FTZ R122, R2.reuse, R126 ;  /* 0x0000007e027a7220 */ /* 0x040fe20000410000 */
[C---:B------:R-:W-:Y:S01]  /*cbe0*/  FMUL.FTZ R126, R2.reuse, R130 ;  /* 0x00000082027e7220 */ /* 0x040fe20000410000 */
[----:B------:R-:W-:Y:S01]  /*cbf0*/  FMUL.FTZ R130, R2, R134 ;  /* 0x0000008602827220 */ /* 0x000fe20000410000 */
[----:B------:R-:W-:-:S02]  /*cc00*/  IMAD.MOV.U32 R134, RZ, RZ, -0xa0 ;  /* 0xffffff60ff867424 */ /* 0x000fc400078e00ff */
[C---:B------:R-:W-:Y:S02]  /*cc10*/  FMUL.FTZ R12, R2.reuse, R121 ;  /* 0x00000079020c7220 */ /* 0x040fe40000410000 */
[----:B------:R-:W-:Y:S02]  /*cc20*/  IMAD R134, R15, R134, 0x1 ;  /* 0x000000010f867424 */ /* 0x000fe400078e0286 */
[C---:B------:R-:W-:Y:S02]  /*cc30*/  FMUL.FTZ R121, R2.reuse, R125 ;  /* 0x0000007d02797220 */ /* 0x040fe40000410000 */
[----:B---3--:R-:W-:Y:S01]  /*cc40*/  IMAD R134, R139, -0x2, R134 ;  /* 0xfffffffe8b867824 */ /* 0x008fe200078e0286 */
[----:B------:R-:W1:Y:S01]  /*cc50*/  MUFU.TANH R12, R12 ;  /* 0x0000000c000c7308 */ /* 0x000e620000002400 */
[C---:B------:R-:W-:Y:S01]  /*cc60*/  FMUL.FTZ R125, R2.reuse, R129 ;  /* 0x00000081027d7220 */ /* 0x040fe20000410000 */
[C---:B------:R-:W-:Y:S02]  /*cc70*/  FMUL.FTZ R129, R2.reuse, R133 ;  /* 0x0000008502817220 */ /* 0x040fe40000410000 */
[----:B----4-:R-:W-:Y:S01]  /*cc80*/  IADD3 R134, -R137, R134, R138 ;  /* 0x0000008689867210 */ /* 0x010fe20007ffe18a */
[----:B------:R2:W3:Y:S03]  /*cc90*/  SHFL.IDX PT, R133, R8, 0x1, 0x1c1f ;  /* 0x003c1f0008857f89 */ /* 0x0004e600000e0000 */
[----:B------:R-:W4:Y:S08]  /*cca0*/  MUFU.TANH R128, R128 ;  /* 0x0000008000807308 */ /* 0x000f300000002400 */
[----:B--2---:R2:W-:Y:S02]  /*ccb0*/  MUFU.TANH R8, R64 ;  /* 0x0000004000087308 */ /* 0x0045e40000002400 */
[C---:B--2---:R-:W-:Y:S01]  /*ccc0*/  FMUL.FTZ R64, R2.reuse, R65 ;  /* 0x0000004102407220 */ /* 0x044fe20000410000 */
[----:B------:R-:W-:-:S05]  /*ccd0*/  FMUL.FTZ R65, R2, R68 ;  /* 0x0000004402417220 */ /* 0x000fca0000410000 */
[----:B------:R-:W2:Y:S01]  /*cce0*/  MUFU.TANH R9, R9 ;  /* 0x0000000900097308 */ /* 0x000ea20000002400 */
[----:B0-----:R-:W-:-:S07]  /*ccf0*/  IMAD.IADD R68, R134, 0x1, R132 ;  /* 0x0000000186447824 */ /* 0x001fce00078e0284 */
[----:B------:R-:W0:Y:S01]  /*cd00*/  MUFU.TANH R120, R120 ;  /* 0x0000007800787308 */ /* 0x000e220000002400 */
[----:B------:R-:W-:-:S07]  /*cd10*/  ISETP.GT.AND P2, PT, R68, 0x1, PT ;  /* 0x000000014400780c */ /* 0x000fce0003f44270 */
[----:B------:R-:W5:Y:S08]  /*cd20*/  MUFU.TANH R121, R121 ;  /* 0x0000007900797308 */ /* 0x000f700000002400 */
[----:B------:R-:W3:Y:S01]  /*cd30*/  MUFU.TANH R124, R124 ;  /* 0x0000007c007c7308 */ /* 0x000ee20000002400 */
[----:B-1----:R-:W-:Y:S02]  /*cd40*/  FSEL R12, R12, -INF , P2 ;  /* 0xff8000000c0c7808 */ /* 0x002fe40001000000 */
[----:B------:R-:W-:-:S05]  /*cd50*/  ISETP.GT.AND P2, PT, R68, 0x18, PT ;  /* 0x000000184400780c */ /* 0x000fca0003f44270 */
[----:B------:R-:W1:Y:S08]  /*cd60*/  MUFU.TANH R125, R125 ;  /* 0x0000007d007d7308 */ /* 0x000e700000002400 */
[----:B------:R-:W1:Y:S01]  /*cd70*/  MUFU.TANH R129, R129 ;  /* 0x0000008100817308 */ /* 0x000e620000002400 */
[C---:B------:R-:W-:Y:S02]  /*cd80*/  ISETP.GT.AND P1, PT, R68.reuse, RZ, PT ;  /* 0x000000ff4400720c */ /* 0x040fe40003f24270 */
[----:B------:R-:W-:-:S02]  /*cd90*/  ISETP.GT.AND P3, PT, R68, 0x8, PT ;  /* 0x000000084400780c */ /* 0x000fc40003f64270 */
[C---:B------:R-:W-:Y:S02]  /*cda0*/  ISETP.GT.AND P4, PT, R68.reuse, 0x9, PT ;  /* 0x000000094400780c */ /* 0x040fe40003f84270 */
[----:B------:R-:W-:Y:S02]  /*cdb0*/  ISETP.GT.AND P5, PT, R68, 0x10, PT ;  /* 0x000000104400780c */ /* 0x000fe40003fa4270 */
[----:B----4-:R-:W-:Y:S02]  /*cdc0*/  FSEL R128, R128, -INF , P2 ;  /* 0xff80000080807808 */ /* 0x010fe40001000000 */
[----:B------:R-:W-:Y:S02]  /*cdd0*/  ISETP.GT.AND P2, PT, R68, 0x29, PT ;  /* 0x000000294400780c */ /* 0x000fe40003f44270 */
[----:B--2---:R-:W-:Y:S02]  /*cde0*/  FSEL R9, R9, -INF , P1 ;  /* 0xff80000009097808 */ /* 0x004fe40000800000 */
[----:B0-----:R-:W-:-:S02]  /*cdf0*/  FSEL R120, R120, -INF , P3 ;  /* 0xff80000078787808 */ /* 0x001fc40001800000 */
[----:B-----5:R-:W-:Y:S02]  /*ce00*/  FSEL R121, R121, -INF , P4 ;  /* 0xff80000079797808 */ /* 0x020fe40002000000 */
[----:B---3--:R-:W-:Y:S02]  /*ce10*/  FSEL R124, R124, -INF , P5 ;  /* 0xff8000007c7c7808 */ /* 0x008fe40002800000 */
[C---:B------:R-:W-:Y:S02]  /*ce20*/  ISETP.GT.AND P1, PT, R68.reuse, 0x11, PT ;  /* 0x000000114400780c */ /* 0x040fe40003f24270 */
[C---:B------:R-:W-:Y:S02]  /*ce30*/  ISETP.GT.AND P3, PT, R68.reuse, 0x19, PT ;  /* 0x000000194400780c */ /* 0x040fe40003f64270 */
[C---:B------:R-:W-:Y:S02]  /*ce40*/  ISETP.GT.AND P4, PT, R68.reuse, 0x20, PT ;  /* 0x000000204400780c */ /* 0x040fe40003f84270 */
[----:B------:R-:W-:-:S02]  /*ce50*/  ISETP.GT.AND P5, PT, R68, 0x21, PT ;  /* 0x000000214400780c */ /* 0x000fc40003fa4270 */
[----:B------:R-:W-:Y:S02]  /*ce60*/  FSEL R109, R109, -INF , P2 ;  /* 0xff8000006d6d7808 */ /* 0x000fe40001000000 */
[----:B------:R-:W-:Y:S02]  /*ce70*/  ISETP.GT.AND P2, PT, R68, 0x40, PT ;  /* 0x000000404400780c */ /* 0x000fe40003f44270 */
[----:B------:R-:W-:Y:S02]  /*ce80*/  PRMT R20, R136, 0x654, R20 ;  /* 0x0000065488147816 */ /* 0x000fe40000000014 */
[----:B-1----:R-:W-:Y:S02]  /*ce90*/  FSEL R125, R125, -INF , P1 ;  /* 0xff8000007d7d7808 */ /* 0x002fe40000800000 */
[----:B------:R-:W-:Y:S01]  /*cea0*/  FSEL R129, R129, -INF , P3 ;  /* 0xff80000081817808 */ /* 0x000fe20001800000 */
[----:B------:R0:W-:Y:S01]  /*ceb0*/  SYNCS.ARRIVE.TRANS64.RED.A1T0 RZ, [R20+URZ], RZ ;  /* 0x000000ff14ff79a7 */ /* 0x0001e2000810043f */
[----:B------:R-:W-:-:S02]  /*cec0*/  FSEL R104, R104, -INF , P4 ;  /* 0xff80000068687808 */ /* 0x000fc40002000000 */
[----:B------:R-:W-:Y:S02]  /*ced0*/  FSEL R105, R105, -INF , P5 ;  /* 0xff80000069697808 */ /* 0x000fe40002800000 */
[C---:B------:R-:W-:Y:S02]  /*cee0*/  ISETP.GT.AND P1, PT, R68.reuse, 0x28, PT ;  /* 0x000000284400780c */ /* 0x040fe40003f24270 */
[C---:B------:R-:W-:Y:S02]  /*cef0*/  ISETP.GT.AND P3, PT, R68.reuse, 0x30, PT ;  /* 0x000000304400780c */ /* 0x040fe40003f64270 */
[C---:B------:R-:W-:Y:S02]  /*cf00*/  ISETP.GT.AND P4, PT, R68.reuse, 0x31, PT ;  /* 0x000000314400780c */ /* 0x040fe40003f84270 */
[----:B------:R-:W-:Y:S02]  /*cf10*/  ISETP.GT.AND P5, PT, R68, 0x38, PT ;  /* 0x000000384400780c */ /* 0x000fe40003fa4270 */
[----:B------:R-:W-:Y:S01]  /*cf20*/  FSEL R88, R88, -INF , P2 ;  /* 0xff80000058587808 */ /* 0x000fe20001000000 */
[----:B0-----:R-:W-:Y:S01]  /*cf30*/  FMUL.FTZ R20, R2, R123 ;  /* 0x0000007b02147220 */ /* 0x001fe20000410000 */
[----:B------:R-:W-:-:S02]  /*cf40*/  ISETP.GT.AND P2, PT, R68, 0x51, PT ;  /* 0x000000514400780c */ /* 0x000fc40003f44270 */
[----:B------:R-:W-:Y:S02]  /*cf50*/  FSEL R108, R108, -INF , P1 ;  /* 0xff8000006c6c7808 */ /* 0x000fe40000800000 */
[----:B------:R-:W-:Y:S02]  /*cf60*/  FSEL R112, R112, -INF , P3 ;  /* 0xff80000070707808 */ /* 0x000fe40001800000 */
[----:B------:R-:W-:Y:S02]  /*cf70*/  FSEL R113, R113, -INF , P4 ;  /* 0xff80000071717808 */ /* 0x000fe40002000000 */
[----:B------:R-:W-:Y:S02]  /*cf80*/  FSEL R116, R116, -INF , P5 ;  /* 0xff80000074747808 */ /* 0x000fe40002800000 */
[C---:B------:R-:W-:Y:S02]  /*cf90*/  ISETP.GT.AND P1, PT, R68.reuse, 0x39, PT ;  /* 0x000000394400780c */ /* 0x040fe40003f24270 */
[----:B------:R-:W-:-:S02]  /*cfa0*/  ISETP.GT.AND P3, PT, R68, 0x41, PT ;  /* 0x000000414400780c */ /* 0x000fc40003f64270 */
[C---:B------:R-:W-:Y:S02]  /*cfb0*/  ISETP.GT.AND P4, PT, R68.reuse, 0x48, PT ;  /* 0x000000484400780c */ /* 0x040fe40003f84270 */
[C---:B------:R-:W-:Y:S01]  /*cfc0*/  ISETP.GT.AND P5, PT, R68.reuse, 0x49, PT ;  /* 0x000000494400780c */ /* 0x040fe20003fa4270 */
[----:B------:R-:W0:Y:S01]  /*cfd0*/  MUFU.TANH R84, R84 ;  /* 0x0000005400547308 */ /* 0x000e220000002400 */
[----:B------:R-:W-:Y:S02]  /*cfe0*/  FSEL R97, R97, -INF , P2 ;  /* 0xff80000061617808 */ /* 0x000fe40001000000 */
[----:B------:R-:W-:Y:S02]  /*cff0*/  ISETP.GT.AND P2, PT, R68, 0x68, PT ;  /* 0x000000684400780c */ /* 0x000fe40003f44270 */
[----:B------:R-:W-:-:S03]  /*d000*/  FSEL R117, R117, -INF , P1 ;  /* 0xff80000075757808 */ /* 0x000fc60000800000 */
[----:B------:R-:W1:Y:S01]  /*d010*/  MUFU.TANH R56, R56 ;  /* 0x0000003800387308 */ /* 0x000e620000002400 */
[----:B------:R-:W-:Y:S02]  /*d020*/  FSEL R89, R89, -INF , P3 ;  /* 0xff80000059597808 */ /* 0x000fe40001800000 */
[----:B------:R-:W-:Y:S02]  /*d030*/  FSEL R92, R92, -INF , P4 ;  /* 0xff8000005c5c7808 */ /* 0x000fe40002000000 */
[----:B------:R-:W-:-:S03]  /*d040*/  FSEL R93, R93, -INF , P5 ;  /* 0xff8000005d5d7808 */ /* 0x000fc60002800000 */
[----:B------:R-:W2:Y:S01]  /*d050*/  MUFU.TANH R57, R57 ;  /* 0x0000003900397308 */ /* 0x000ea20000002400 */
[C---:B------:R-:W-:Y:S02]  /*d060*/  ISETP.GT.AND P1, PT, R68.reuse, 0x50, PT ;  /* 0x000000504400780c */ /* 0x040fe40003f24270 */
[C---:B------:R-:W-:Y:S02]  /*d070*/  ISETP.GT.AND P3, PT, R68.reuse, 0x58, PT ;  /* 0x000000584400780c */ /* 0x040fe40003f64270 */
[----:B------:R-:W-:-:S03]  /*d080*/  ISETP.GT.AND P4, PT, R68, 0x59, PT ;  /* 0x000000594400780c */ /* 0x000fc60003f84270 */
[----:B------:R-:W3:Y:S01]  /*d090*/  MUFU.TANH R60, R60 ;  /* 0x0000003c003c7308 */ /* 0x000ee20000002400 */
[----:B------:R-:W-:Y:S02]  /*d0a0*/  ISETP.GT.AND P5, PT, R68, 0x60, PT ;  /* 0x000000604400780c */ /* 0x000fe40003fa4270 */
[----:B------:R-:W-:Y:S02]  /*d0b0*/  FSEL R76, R76, -INF , P2 ;  /* 0xff8000004c4c7808 */ /* 0x000fe40001000000 */
[----:B------:R-:W-:-:S03]  /*d0c0*/  ISETP.GT.AND P2, PT, R68, 0x79, PT ;  /* 0x000000794400780c */ /* 0x000fc60003f44270 */
[----:B------:R-:W4:Y:S01]  /*d0d0*/  MUFU.TANH R20, R20 ;  /* 0x0000001400147308 */ /* 0x000f220000002400 */
[----:B------:R-:W-:Y:S02]  /*d0e0*/  FSEL R96, R96, -INF , P1 ;  /* 0xff80000060607808 */ /* 0x000fe40000800000 */
[----:B------:R-:W-:Y:S02]  /*d0f0*/  FSEL R100, R100, -INF , P3 ;  /* 0xff80000064647808 */ /* 0x000fe40001800000 */
[----:B------:R-:W-:Y:S02]  /*d100*/  FSEL R101, R101, -INF , P4 ;  /* 0xff80000065657808 */ /* 0x000fe40002000000 */
[----:B------:R-:W-:Y:S02]  /*d110*/  FSEL R72, R72, -INF , P5 ;  /* 0xff80000048487808 */ /* 0x000fe40002800000 */
[C---:B------:R-:W-:Y:S02]  /*d120*/  ISETP.GT.AND P1, PT, R68.reuse, 0x61, PT ;  /* 0x000000614400780c */ /* 0x040fe40003f24270 */
[----:B------:R-:W-:-:S02]  /*d130*/  ISETP.GT.AND P3, PT, R68, 0x69, PT ;  /* 0x000000694400780c */ /* 0x000fc40003f64270 */
[C---:B------:R-:W-:Y:S02]  /*d140*/  ISETP.GT.AND P4, PT, R68.reuse, 0x70, PT ;  /* 0x000000704400780c */ /* 0x040fe40003f84270 */
[----:B------:R-:W-:Y:S01]  /*d150*/  ISETP.GT.AND P5, PT, R68, 0x71, PT ;  /* 0x000000714400780c */ /* 0x000fe20003fa4270 */
[----:B------:R-:W-:Y:S01]  /*d160*/  IMAD.IADD R132, R134, 0x1, R133 ;  /* 0x0000000186847824 */ /* 0x000fe200078e0285 */
[----:B------:R-:W-:Y:S02]  /*d170*/  FSEL R85, R85, -INF , P2 ;  /* 0xff80000055557808 */ /* 0x000fe40001000000 */
[----:B------:R-:W-:Y:S02]  /*d180*/  ISETP.GT.AND P2, PT, R68, 0x90, PT ;  /* 0x000000904400780c */ /* 0x000fe40003f44270 */
[----:B------:R-:W-:Y:S02]  /*d190*/  FSEL R73, R73, -INF , P1 ;  /* 0xff80000049497808 */ /* 0x000fe40000800000 */
[----:B------:R-:W-:-:S02]  /*d1a0*/  FSEL R77, R77, -INF , P3 ;  /* 0xff8000004d4d7808 */ /* 0x000fc40001800000 */
[----:B------:R-:W-:Y:S02]  /*d1b0*/  FSEL R80, R80, -INF , P4 ;  /* 0xff80000050507808 */ /* 0x000fe40002000000 */
[----:B------:R-:W-:Y:S02]  /*d1c0*/  FSEL R81, R81, -INF , P5 ;  /* 0xff80000051517808 */ /* 0x000fe40002800000 */
[C---:B------:R-:W-:Y:S02]  /*d1d0*/  ISETP.GT.AND P1, PT, R68.reuse, 0x78, PT ;  /* 0x000000784400780c */ /* 0x040fe40003f24270 */
[C---:B------:R-:W-:Y:S02]  /*d1e0*/  ISETP.GT.AND P3, PT, R68.reuse, 0x80, PT ;  /* 0x000000804400780c */ /* 0x040fe40003f64270 */
[C---:B------:R-:W-:Y:S02]  /*d1f0*/  ISETP.GT.AND P4, PT, R68.reuse, 0x81, PT ;  /* 0x000000814400780c */ /* 0x040fe40003f84270 */
[----:B------:R-:W-:-:S02]  /*d200*/  ISETP.GT.AND P5, PT, R68, 0x88, PT ;  /* 0x000000884400780c */ /* 0x000fc40003fa4270 */
[----:B------:R-:W-:Y:S02]  /*d210*/  FSEL R8, R8, -INF , P2 ;  /* 0xff80000008087808 */ /* 0x000fe40001000000 */
[----:B------:R-:W-:Y:S02]  /*d220*/  ISETP.GT.AND P2, PT, R132, 0x1, PT ;  /* 0x000000018400780c */ /* 0x000fe40003f44270 */
[----:B0-----:R-:W-:Y:S02]  /*d230*/  FSEL R84, R84, -INF , P1 ;  /* 0xff80000054547808 */ /* 0x001fe40000800000 */
[----:B-1----:R-:W-:Y:S02]  /*d240*/  FSEL R56, R56, -INF , P3 ;  /* 0xff80000038387808 */ /* 0x002fe40001800000 */
[----:B--2---:R-:W-:Y:S02]  /*d250*/  FSEL R57, R57, -INF , P4 ;  /* 0xff80000039397808 */ /* 0x004fe40002000000 */
[----:B---3--:R-:W-:-:S02]  /*d260*/  FSEL R60, R60, -INF , P5 ;  /* 0xff8000003c3c7808 */ /* 0x008fc40002800000 */
[C---:B------:R-:W-:Y:S02]  /*d270*/  ISETP.GT.AND P1, PT, R68.reuse, 0x89, PT ;  /* 0x000000894400780c */ /* 0x040fe40003f24270 */
[C---:B------:R-:W-:Y:S02]  /*d280*/  ISETP.GT.AND P3, PT, R68.reuse, 0x91, PT ;  /* 0x000000914400780c */ /* 0x040fe40003f64270 */
[C---:B------:R-:W-:Y:S02]  /*d290*/  ISETP.GT.AND P4, PT, R68.reuse, 0x98, PT ;  /* 0x000000984400780c */ /* 0x040fe40003f84270 */
[----:B------:R-:W-:Y:S02]  /*d2a0*/  ISETP.GT.AND P5, PT, R68, 0x99, PT ;  /* 0x000000994400780c */ /* 0x000fe40003fa4270 */
[----:B----4-:R-:W-:Y:S02]  /*d2b0*/  FSEL R68, R20, -INF , P2 ;  /* 0xff80000014447808 */ /* 0x010fe40001000000 */
        /* <DEDUP_REMOVED lines=27> */
[----:B------:R-:W0:Y:S01]  /*d470*/  MUFU.TANH R64, R64 ;  /* 0x0000004000407308 */ /* 0x000e220000002400 */
[C---:B------:R-:W-:Y:S02]  /*d480*/  FMUL.FTZ R123, R2.reuse, R127 ;  /* 0x0000007f027b7220 */ /* 0x040fe40000410000 */
[----:B------:R-:W-:Y:S01]  /*d490*/  FMNMX.FTZ R20, R77, R20, !PT ;  /* 0x000000144d147209 */ /* 0x000fe20007810000 */
[C---:B------:R-:W-:Y:S01]  /*d4a0*/  FMUL.FTZ R127, R2.reuse, R131 ;  /* 0x00000083027f7220 */ /* 0x040fe20000410000 */
[C---:B------:R-:W-:Y:S01]  /*d4b0*/  FMUL.FTZ R131, R2.reuse, R135 ;  /* 0x0000008702837220 */ /* 0x040fe20000410000 */
[----:B------:R-:W-:Y:S01]  /*d4c0*/  FMUL.FTZ R61, R2, R61 ;  /* 0x0000003d023d7220 */ /* 0x000fe20000410000 */
[----:B------:R-:W-:Y:S01]  /*d4d0*/  FMNMX.FTZ R20, R80, R20, !PT ;  /* 0x0000001450147209 */ /* 0x000fe20007810000 */
[----:B------:R-:W1:Y:S01]  /*d4e0*/  MUFU.TANH R122, R122 ;  /* 0x0000007a007a7308 */ /* 0x000e620000002400 */
[----:B------:R-:W-:-:S02]  /*d4f0*/  FMUL.FTZ R114, R2, R114 ;  /* 0x0000007202727220 */ /* 0x000fc40000410000 */
[----:B------:R-:W-:Y:S01]  /*d500*/  FMNMX.FTZ R20, R81, R20, !PT ;  /* 0x0000001451147209 */ /* 0x000fe20007810000 */
[----:B------:R-:W-:-:S04]  /*d510*/  FMUL.FTZ R91, R2, R91 ;  /* 0x0000005b025b7220 */ /* 0x000fc80000410000 */
[----:B------:R-:W2:Y:S01]  /*d520*/  MUFU.TANH R131, R131 ;  /* 0x0000008300837308 */ /* 0x000ea20000002400 */
[----:B------:R-:W-:-:S07]  /*d530*/  FMNMX.FTZ R20, R84, R20, !PT ;  /* 0x0000001454147209 */ /* 0x000fce0007810000 */
[----:B------:R-:W3:Y:S01]  /*d540*/  MUFU.TANH R61, R61 ;  /* 0x0000003d003d7308 */ /* 0x000ee20000002400 */
[----:B------:R-:W-:Y:S02]  /*d550*/  FMNMX.FTZ R20, R85, R20, !PT ;  /* 0x0000001455147209 */ /* 0x000fe40007810000 */
[----:B0-----:R-:W-:Y:S01]  /*d560*/  FSEL R64, R64, -INF , P3 ;  /* 0xff80000040407808 */ /* 0x001fe20001800000 */
[----:B------:R-:W-:Y:S01]  /*d570*/  FMUL.FTZ R102, R2, R102 ;  /* 0x0000006602667220 */ /* 0x000fe20000410000 */
[----:B------:R-:W-:-:S03]  /*d580*/  ISETP.GT.AND P3, PT, R132, 0x8, PT ;  /* 0x000000088400780c */ /* 0x000fc60003f64270 */
[----:B------:R-:W0:Y:S01]  /*d590*/  MUFU.TANH R114, R114 ;  /* 0x0000007200727308 */ /* 0x000e220000002400 */
[----:B------:R-:W-:Y:S01]  /*d5a0*/  FMNMX.FTZ R20, R56, R20, !PT ;  /* 0x0000001438147209 */ /* 0x000fe20007810000 */
[----:B------:R-:W-:Y:S01]  /*d5b0*/  FMUL.FTZ R133, R2, R69 ;  /* 0x0000004502857220 */ /* 0x000fe20000410000 */
[----:B-1----:R-:W-:Y:S01]  /*d5c0*/  FSEL R122, R122, -INF , P3 ;  /* 0xff8000007a7a7808 */ /* 0x002fe20001800000 */
[----:B------:R-:W-:Y:S01]  /*d5d0*/  FMUL.FTZ R79, R2, R79 ;  /* 0x0000004f024f7220 */ /* 0x000fe20000410000 */
[----:B------:R-:W-:-:S03]  /*d5e0*/  ISETP.GT.AND P3, PT, R132, 0x19, PT ;  /* 0x000000198400780c */ /* 0x000fc60003f64270 */
[----:B------:R-:W1:Y:S01]  /*d5f0*/  MUFU.TANH R91, R91 ;  /* 0x0000005b005b7308 */ /* 0x000e620000002400 */
[----:B------:R-:W-:Y:S01]  /*d600*/  FMNMX.FTZ R20, R57, R20, !PT ;  /* 0x0000001439147209 */ /* 0x000fe20007810000 */
[----:B------:R-:W-:Y:S01]  /*d610*/  FMUL.FTZ R69, R2, R59 ;  /* 0x0000003b02457220 */ /* 0x000fe20000410000 */
[----:B--2---:R-:W-:-:S05]  /*d620*/  FSEL R131, R131, -INF , P3 ;  /* 0xff80000083837808 */ /* 0x004fca0001800000 */
[----:B------:R-:W2:Y:S01]  /*d630*/  MUFU.TANH R65, R65 ;  /* 0x0000004100417308 */ /* 0x000ea20000002400 */
[----:B---3--:R-:W-:Y:S01]  /*d640*/  FSEL R61, R61, -INF , P1 ;  /* 0xff8000003d3d7808 */ /* 0x008fe20000800000 */
[----:B------:R-:W-:Y:S01]  /*d650*/  FMUL.FTZ R58, R2, R58 ;  /* 0x0000003a023a7220 */ /* 0x000fe20000410000 */
[----:B------:R-:W-:Y:S02]  /*d660*/  ISETP.GT.AND P3, PT, R132, 0x30, PT ;  /* 0x000000308400780c */ /* 0x000fe40003f64270 */
[----:B------:R-:W-:-:S03]  /*d670*/  FMNMX.FTZ R20, R60, R20, !PT ;  /* 0x000000143c147209 */ /* 0x000fc60007810000 */
[----:B------:R-:W3:Y:S01]  /*d680*/  MUFU.TANH R102, R102 ;  /* 0x0000006600667308 */ /* 0x000ee20000002400 */
[----:B0-----:R-:W-:Y:S02]  /*d690*/  FSEL R114, R114, -INF , P3 ;  /* 0xff80000072727808 */ /* 0x001fe40001800000 */
[----:B------:R-:W-:-:S05]  /*d6a0*/  FMNMX.FTZ R20, R61, R20, !PT ;  /* 0x000000143d147209 */ /* 0x000fca0007810000 */
[----:B------:R-:W0:Y:S01]  /*d6b0*/  MUFU.TANH R59, R133 ;  /* 0x00000085003b7308 */ /* 0x000e220000002400 */
[----:B------:R-:W-:-:S07]  /*d6c0*/  ISETP.GT.AND P3, PT, R132, 0x41, PT ;  /* 0x000000418400780c */ /* 0x000fce0003f64270 */
[----:B------:R-:W4:Y:S01]  /*d6d0*/  MUFU.TANH R79, R79 ;  /* 0x0000004f004f7308 */ /* 0x000f220000002400 */
[----:B------:R-:W-:Y:S02]  /*d6e0*/  FMNMX.FTZ R20, R8, R20, !PT ;  /* 0x0000001408147209 */ /* 0x000fe40007810000 */
[----:B-1----:R-:W-:Y:S02]  /*d6f0*/  FSEL R91, R91, -INF , P3 ;  /* 0xff8000005b5b7808 */ /* 0x002fe40001800000 */
[----:B------:R-:W-:-:S03]  /*d700*/  ISETP.GT.AND P3, PT, R132, 0x58, PT ;  /* 0x000000588400780c */ /* 0x000fc60003f64270 */
[----:B------:R-:W1:Y:S01]  /*d710*/  MUFU.TANH R58, R58 ;  /* 0x0000003a003a7308 */ /* 0x000e620000002400 */
[----:B--2---:R-:W-:Y:S02]  /*d720*/  FSEL R65, R65, -INF , P4 ;  /* 0xff80000041417808 */ /* 0x004fe40002000000 */
[----:B------:R-:W-:Y:S02]  /*d730*/  FMNMX.FTZ R20, R64, R20, !PT ;  /* 0x0000001440147209 */ /* 0x000fe40007810000 */
[----:B---3--:R-:W-:Y:S02]  /*d740*/  FSEL R102, R102, -INF , P3 ;  /* 0xff80000066667808 */ /* 0x008fe40001800000 */
[----:B------:R-:W-:Y:S02]  /*d750*/  ISETP.GT.AND P3, PT, R132, 0x69, PT ;  /* 0x000000698400780c */ /* 0x000fe40003f64270 */
[----:B0-----:R-:W-:Y:S02]  /*d760*/  FSEL R59, R59, -INF , P5 ;  /* 0xff8000003b3b7808 */ /* 0x001fe40002800000 */
[----:B------:R-:W-:-:S02]  /*d770*/  FMNMX.FTZ R20, R65, R20, !PT ;  /* 0x0000001441147209 */ /* 0x000fc40007810000 */
[----:B----4-:R-:W-:Y:S02]  /*d780*/  FSEL R79, R79, -INF , P3 ;  /* 0xff8000004f4f7808 */ /* 0x010fe40001800000 */
[----:B------:R-:W-:Y:S02]  /*d790*/  ISETP.GT.AND P3, PT, R132, 0x80, PT ;  /* 0x000000808400780c */ /* 0x000fe40003f64270 */
[----:B------:R-:W-:Y:S02]  /*d7a0*/  FMNMX.FTZ R20, R59, R20, !PT ;  /* 0x000000143b147209 */ /* 0x000fe40007810000 */
[----:B-1----:R-:W-:-:S03]  /*d7b0*/  FSEL R133, R58, -INF , P3 ;  /* 0xff8000003a857808 */ /* 0x002fc60001800000 */
[----:B------:R-:W0:Y:S01]  /*d7c0*/  SHFL.BFLY PT, R58, R20, 0x2, 0x1f ;  /* 0x0c401f00143a7f89 */ /* 0x000e2200000e0000 */
[C---:B------:R-:W-:Y:S01]  /*d7d0*/  FMUL.FTZ R106, R2.reuse, R106 ;  /* 0x0000006a026a7220 */ /* 0x040fe20000410000 */
[----:B------:R-:W1:Y:S01]  /*d7e0*/  MUFU.TANH R13, R13 ;  /* 0x0000000d000d7308 */ /* 0x000e620000002400 */
[C---:B------:R-:W-:Y:S01]  /*d7f0*/  FMUL.FTZ R107, R2.reuse, R107 ;  /* 0x0000006b026b7220 */ /* 0x040fe20000410000 */
[C---:B------:R-:W-:Y:S01]  /*d800*/  FMUL.FTZ R110, R2.reuse, R110 ;  /* 0x0000006e026e7220 */ /* 0x040fe20000410000 */
[C---:B------:R-:W-:Y:S01]  /*d810*/  FMUL.FTZ R111, R2.reuse, R111 ;  /* 0x0000006f026f7220 */ /* 0x040fe20000410000 */
[----:B------:R-:W-:-:S04]  /*d820*/  FMUL.FTZ R115, R2, R115 ;  /* 0x0000007302737220 */ /* 0x000fc80000410000 */
[----:B------:R-:W2:Y:S01]  /*d830*/  MUFU.TANH R123, R123 ;  /* 0x0000007b007b7308 */ /* 0x000ea20000002400 */
[----:B0-----:R-:W-:-:S05]  /*d840*/  FMNMX.FTZ R20, R20, R58, !PT ;  /* 0x0000003a14147209 */ /* 0x001fca0007810000 */
[----:B------:R-:W0:Y:S02]  /*d850*/  SHFL.BFLY PT, R58, R20, 0x1, 0x1f ;  /* 0x0c201f00143a7f89 */ /* 0x000e2400000e0000 */
[----:B------:R-:W3:Y:S01]  /*d860*/  MUFU.TANH R126, R126 ;  /* 0x0000007e007e7308 */ /* 0x000ee20000002400 */
[C---:B------:R-:W-:Y:S01]  /*d870*/  FMUL.FTZ R118, R2.reuse, R118 ;  /* 0x0000007602767220 */ /* 0x040fe20000410000 */
[C---:B------:R-:W-:Y:S01]  /*d880*/  FMUL.FTZ R119, R2.reuse, R119 ;  /* 0x0000007702777220 */ /* 0x040fe20000410000 */
[C---:B------:R-:W-:Y:S01]  /*d890*/  FMUL.FTZ R90, R2.reuse, R90 ;  /* 0x0000005a025a7220 */ /* 0x040fe20000410000 */
[----:B------:R-:W-:-:S04]  /*d8a0*/  FMUL.FTZ R94, R2, R94 ;  /* 0x0000005e025e7220 */ /* 0x000fc80000410000 */
[----:B------:R-:W4:Y:S08]  /*d8b0*/  MUFU.TANH R127, R127 ;  /* 0x0000007f007f7308 */ /* 0x000f300000002400 */
[----:B------:R-:W5:Y:S08]  /*d8c0*/  MUFU.TANH R130, R130 ;  /* 0x0000008200827308 */ /* 0x000f700000002400 */
[----:B------:R-:W0:Y:S01]  /*d8d0*/  MUFU.TANH R106, R106 ;  /* 0x0000006a006a7308 */ /* 0x000e220000002400 */
[----:B------:R-:W-:Y:S01]  /*d8e0*/  ISETP.GT.AND P1, PT, R132, RZ, PT ;  /* 0x000000ff8400720c */ /* 0x000fe20003f24270 */
[----:B------:R-:W-:Y:S01]  /*d8f0*/  FMUL.FTZ R95, R2, R95 ;  /* 0x0000005f025f7220 */ /* 0x000fe20000410000 */
[----:B------:R-:W-:Y:S01]  /*d900*/  ISETP.GT.AND P4, PT, R132, 0x9, PT ;  /* 0x000000098400780c */ /* 0x000fe20003f84270 */
[----:B------:R-:W-:-:S04]  /*d910*/  FMUL.FTZ R98, R2, R98 ;  /* 0x0000006202627220 */ /* 0x000fc80000410000 */
[----:B------:R-:W0:Y:S01]  /*d920*/  MUFU.TANH R107, R107 ;  /* 0x0000006b006b7308 */ /* 0x000e220000002400 */
[C---:B------:R-:W-:Y:S01]  /*d930*/  FMUL.FTZ R99, R2.reuse, R99 ;  /* 0x0000006302637220 */ /* 0x040fe20000410000 */
[----:B------:R-:W-:-:S06]  /*d940*/  FMUL.FTZ R103, R2, R103 ;  /* 0x0000006702677220 */ /* 0x000fcc0000410000 */
[----:B------:R-:W0:Y:S01]  /*d950*/  MUFU.TANH R110, R110 ;  /* 0x0000006e006e7308 */ /* 0x000e220000002400 */
[----:B-1----:R-:W-:-:S07]  /*d960*/  FSEL R13, R13, -INF , P1 ;  /* 0xff8000000d0d7808 */ /* 0x002fce0000800000 */
[----:B------:R-:W1:Y:S01]  /*d970*/  MUFU.TANH R111, R111 ;  /* 0x0000006f006f7308 */ /* 0x000e620000002400 */
[----:B--2---:R-:W-:-:S07]  /*d980*/  FSEL R123, R123, -INF , P4 ;  /* 0xff8000007b7b7808 */ /* 0x004fce0002000000 */
[----:B------:R-:W2:Y:S01]  /*d990*/  MUFU.TANH R115, R115 ;  /* 0x0000007300737308 */ /* 0x000ea20000002400 */
[----:B------:R-:W-:Y:S01]  /*d9a0*/  ISETP.GT.AND P5, PT, R132, 0x10, PT ;  /* 0x000000108400780c */ /* 0x000fe20003fa4270 */
[----:B------:R-:W-:Y:S01]  /*d9b0*/  FMUL.FTZ R74, R2, R74 ;  /* 0x0000004a024a7220 */ /* 0x000fe20000410000 */
[----:B------:R-:W-:Y:S01]  /*d9c0*/  ISETP.GT.AND P1, PT, R132, 0x11, PT ;  /* 0x000000118400780c */ /* 0x000fe20003f24270 */
[----:B------:R-:W-:Y:S01]  /*d9d0*/  FMUL.FTZ R75, R2, R75 ;  /* 0x0000004b024b7220 */ /* 0x000fe20000410000 */
[----:B------:R-:W-:-:S03]  /*d9e0*/  ISETP.GT.AND P2, PT, R132, 0x18, PT ;  /* 0x000000188400780c */ /* 0x000fc60003f44270 */
[----:B------:R-:W2:Y:S01]  /*d9f0*/  MUFU.TANH R118, R118 ;  /* 0x0000007600767308 */ /* 0x000ea20000002400 */
[----:B------:R-:W-:Y:S01]  /*da00*/  ISETP.GT.AND P4, PT, R132, 0x20, PT ;  /* 0x000000208400780c */ /* 0x000fe20003f84270 */
[C---:B------:R-:W-:Y:S01]  /*da10*/  FMUL.FTZ R78, R2.reuse, R78 ;  /* 0x0000004e024e7220 */ /* 0x040fe20000410000 */
[----:B------:R-:W-:-:S05]  /*da20*/  FMUL.FTZ R82, R2, R82 ;  /* 0x0000005202527220 */ /* 0x000fca0000410000 */
[----:B------:R-:W2:Y:S01]  /*da30*/  MUFU.TANH R119, R119 ;  /* 0x0000007700777308 */ /* 0x000ea20000002400 */
[----:B---3--:R-:W-:-:S07]  /*da40*/  FSEL R126, R126, -INF , P5 ;  /* 0xff8000007e7e7808 */ /* 0x008fce0002800000 */
[----:B------:R-:W3:Y:S01]  /*da50*/  MUFU.TANH R90, R90 ;  /* 0x0000005a005a7308 */ /* 0x000ee20000002400 */
[----:B----4-:R-:W-:-:S07]  /*da60*/  FSEL R127, R127, -INF , P1 ;  /* 0xff8000007f7f7808 */ /* 0x010fce0000800000 */
[----:B------:R-:W4:Y:S01]  /*da70*/  MUFU.TANH R94, R94 ;  /* 0x0000005e005e7308 */ /* 0x000f220000002400 */
[----:B-----5:R-:W-:Y:S02]  /*da80*/  FSEL R130, R130, -INF , P2 ;  /* 0xff80000082827808 */ /* 0x020fe40001000000 */
[----:B0-----:R-:W-:Y:S01]  /*da90*/  FSEL R106, R106, -INF , P4 ;  /* 0xff8000006a6a7808 */ /* 0x001fe20002000000 */
[----:B------:R-:W-:Y:S01]  /*daa0*/  FMUL.FTZ R83, R2, R83 ;  /* 0x0000005302537220 */ /* 0x000fe20000410000 */
[----:B------:R-:W-:-:S03]  /*dab0*/  ISETP.GT.AND P5, PT, R132, 0x21, PT ;  /* 0x000000218400780c */ /* 0x000fc60003fa4270 */
[----:B------:R-:W0:Y:S01]  /*dac0*/  MUFU.TANH R95, R95 ;  /* 0x0000005f005f7308 */ /* 0x000e220000002400 */
[----:B------:R-:W-:Y:S01]  /*dad0*/  ISETP.GT.AND P1, PT, R132, 0x28, PT ;  /* 0x000000288400780c */ /* 0x000fe20003f24270 */
[----:B------:R-:W-:Y:S01]  /*dae0*/  FMUL.FTZ R86, R2, R86 ;  /* 0x0000005602567220 */ /* 0x000fe20000410000 */
[----:B------:R-:W-:Y:S01]  /*daf0*/  ISETP.GT.AND P2, PT, R132, 0x29, PT ;  /* 0x000000298400780c */ /* 0x000fe20003f44270 */
[----:B------:R-:W-:Y:S01]  /*db00*/  FMUL.FTZ R87, R2, R87 ;  /* 0x0000005702577220 */ /* 0x000fe20000410000 */
[----:B------:R-:W-:-:S03]  /*db10*/  ISETP.GT.AND P4, PT, R132, 0x31, PT ;  /* 0x000000318400780c */ /* 0x000fc60003f84270 */
[----:B------:R-:W5:Y:S01]  /*db20*/  MUFU.TANH R98, R98 ;  /* 0x0000006200627308 */ /* 0x000f620000002400 */
[----:B------:R-:W-:-:S07]  /*db30*/  FMNMX.FTZ R20, R20, R58, !PT ;  /* 0x0000003a14147209 */ /* 0x000fce0007810000 */
[----:B------:R-:W5:Y:S01]  /*db40*/  MUFU.TANH R99, R99 ;  /* 0x0000006300637308 */ /* 0x000f620000002400 */
[----:B------:R-:W-:-:S07]  /*db50*/  FSEL R107, R107, -INF , P5 ;  /* 0xff8000006b6b7808 */ /* 0x000fce0002800000 */
[----:B------:R-:W5:Y:S01]  /*db60*/  MUFU.TANH R103, R103 ;  /* 0x0000006700677308 */ /* 0x000f620000002400 */
[----:B------:R-:W-:Y:S02]  /*db70*/  FSEL R110, R110, -INF , P1 ;  /* 0xff8000006e6e7808 */ /* 0x000fe40000800000 */
[----:B-1----:R-:W-:Y:S02]  /*db80*/  FSEL R111, R111, -INF , P2 ;  /* 0xff8000006f6f7808 */ /* 0x002fe40001000000 */
[----:B--2---:R-:W-:-:S03]  /*db90*/  FSEL R115, R115, -INF , P4 ;  /* 0xff80000073737808 */ /* 0x004fc60002000000 */
[----:B------:R-:W1:Y:S01]  /*dba0*/  MUFU.TANH R74, R74 ;  /* 0x0000004a004a7308 */ /* 0x000e620000002400 */
[----:B------:R-:W-:Y:S02]  /*dbb0*/  FSETP.NEU.FTZ.AND P6, PT, R20, -INF , PT ;  /* 0xff8000001400780b */ /* 0x000fe40003fdd000 */
[C---:B------:R-:W-:Y:S02]  /*dbc0*/  ISETP.GT.AND P5, PT, R132.reuse, 0x38, PT ;  /* 0x000000388400780c */ /* 0x040fe40003fa4270 */
[----:B------:R-:W-:-:S03]  /*dbd0*/  ISETP.GT.AND P1, PT, R132, 0x39, PT ;  /* 0x000000398400780c */ /* 0x000fc60003f24270 */
[----:B------:R-:W2:Y:S01]  /*dbe0*/  MUFU.TANH R75, R75 ;  /* 0x0000004b004b7308 */ /* 0x000ea20000002400 */
[C---:B------:R-:W-:Y:S02]  /*dbf0*/  ISETP.GT.AND P2, PT, R132.reuse, 0x40, PT ;  /* 0x000000408400780c */ /* 0x040fe40003f44270 */
[----:B------:R-:W-:-:S05]  /*dc00*/  ISETP.GT.AND P4, PT, R132, 0x48, PT ;  /* 0x000000488400780c */ /* 0x000fca0003f84270 */
[----:B------:R-:W2:Y:S01]  /*dc10*/  MUFU.TANH R78, R78 ;  /* 0x0000004e004e7308 */ /* 0x000ea20000002400 */
[----:B------:R-:W-:-:S07]  /*dc20*/  FSEL R58, R20, RZ, P6 ;  /* 0x000000ff143a7208 */ /* 0x000fce0003000000 */
[----:B------:R-:W2:Y:S01]  /*dc30*/  MUFU.TANH R82, R82 ;  /* 0x0000005200527308 */ /* 0x000ea20000002400 */
[----:B------:R-:W-:Y:S02]  /*dc40*/  FSEL R118, R118, -INF , P5 ;  /* 0xff80000076767808 */ /* 0x000fe40002800000 */
[----:B------:R-:W-:Y:S02]  /*dc50*/  FSEL R119, R119, -INF , P1 ;  /* 0xff80000077777808 */ /* 0x000fe40000800000 */
[----:B---3--:R-:W-:-:S03]  /*dc60*/  FSEL R90, R90, -INF , P2 ;  /* 0xff8000005a5a7808 */ /* 0x008fc60001000000 */
[----:B------:R-:W3:Y:S01]  /*dc70*/  MUFU.TANH R83, R83 ;  /* 0x0000005300537308 */ /* 0x000ee20000002400 */
[----:B----4-:R-:W-:Y:S02]  /*dc80*/  FSEL R94, R94, -INF , P4 ;  /* 0xff8000005e5e7808 */ /* 0x010fe40002000000 */
[C---:B------:R-:W-:Y:S02]  /*dc90*/  ISETP.GT.AND P5, PT, R132.reuse, 0x49, PT ;  /* 0x000000498400780c */ /* 0x040fe40003fa4270 */
[----:B------:R-:W-:-:S03]  /*dca0*/  ISETP.GT.AND P1, PT, R132, 0x50, PT ;  /* 0x000000508400780c */ /* 0x000fc60003f24270 */
[----:B------:R-:W4:Y:S01]  /*dcb0*/  MUFU.TANH R86, R86 ;  /* 0x0000005600567308 */ /* 0x000f220000002400 */
[C---:B------:R-:W-:Y:S02]  /*dcc0*/  ISETP.GT.AND P2, PT, R132.reuse, 0x51, PT ;  /* 0x000000518400780c */ /* 0x040fe40003f44270 */
[----:B------:R-:W-:-:S05]  /*dcd0*/  ISETP.GT.AND P4, PT, R132, 0x59, PT ;  /* 0x000000598400780c */ /* 0x000fca0003f84270 */
[----:B------:R-:W4:Y:S01]  /*dce0*/  MUFU.TANH R87, R87 ;  /* 0x0000005700577308 */ /* 0x000f220000002400 */
[----:B------:R-:W-:-:S07]  /*dcf0*/  FADD.FTZ R11, -R58, R11 ;  /* 0x0000000b3a0b7221 */ /* 0x000fce0000010100 */
[----:B------:R-:W4:Y:S01]  /*dd00*/  MUFU.TANH R69, R69 ;  /* 0x0000004500457308 */ /* 0x000f220000002400 */
[----:B0-----:R-:W-:Y:S02]  /*dd10*/  FSEL R95, R95, -INF , P5 ;  /* 0xff8000005f5f7808 */ /* 0x001fe40002800000 */
[----:B-----5:R-:W-:Y:S02]  /*dd20*/  FSEL R98, R98, -INF , P1 ;  /* 0xff80000062627808 */ /* 0x020fe40000800000 */
[----:B------:R-:W-:Y:S02]  /*dd30*/  FSEL R99, R99, -INF , P2 ;  /* 0xff80000063637808 */ /* 0x000fe40001000000 */
[----:B------:R-:W-:Y:S02]  /*dd40*/  FSEL R103, R103, -INF , P4 ;  /* 0xff80000067677808 */ /* 0x000fe40002000000 */
[----:B------:R-:W-:Y:S02]  /*dd50*/  MOV R58, UR37 ;  /* 0x00000025003a7c02 */ /* 0x000fe40008000f00 */
[----:B------:R-:W-:-:S02]  /*dd60*/  ISETP.GT.AND P5, PT, R132, 0x60, PT ;  /* 0x000000608400780c */ /* 0x000fc40003fa4270 */
[C---:B------:R-:W-:Y:S02]  /*dd70*/  ISETP.GT.AND P1, PT, R132.reuse, 0x61, PT ;  /* 0x000000618400780c */ /* 0x040fe40003f24270 */
[C---:B------:R-:W-:Y:S02]  /*dd80*/  ISETP.GT.AND P2, PT, R132.reuse, 0x68, PT ;  /* 0x000000688400780c */ /* 0x040fe40003f44270 */
[----:B------:R-:W-:Y:S01]  /*dd90*/  ISETP.GT.AND P4, PT, R132, 0x70, PT ;  /* 0x000000708400780c */ /* 0x000fe20003f84270 */
[----:B------:R-:W-:Y:S01]  /*dda0*/  FFMA.FTZ R135, R20, R58, -8 ;  /* 0xc100000014877423 */ /* 0x000fe2000001003a */
[----:B-1----:R-:W-:Y:S02]  /*ddb0*/  FSEL R74, R74, -INF , P5 ;  /* 0xff8000004a4a7808 */ /* 0x002fe40002800000 */
[----:B--2---:R-:W-:Y:S02]  /*ddc0*/  FSEL R75, R75, -INF , P1 ;  /* 0xff8000004b4b7808 */ /* 0x004fe40000800000 */
[----:B------:R-:W-:-:S02]  /*ddd0*/  FSEL R78, R78, -INF , P2 ;  /* 0xff8000004e4e7808 */ /* 0x000fc40001000000 */
[----:B------:R-:W-:Y:S02]  /*dde0*/  FSEL R82, R82, -INF , P4 ;  /* 0xff80000052527808 */ /* 0x000fe40002000000 */
[C---:B------:R-:W-:Y:S02]  /*ddf0*/  ISETP.GT.AND P5, PT, R132.reuse, 0x71, PT ;  /* 0x000000718400780c */ /* 0x040fe40003fa4270 */
[C---:B------:R-:W-:Y:S02]  /*de00*/  ISETP.GT.AND P1, PT, R132.reuse, 0x78, PT ;  /* 0x000000788400780c */ /* 0x040fe40003f24270 */
[C---:B------:R-:W-:Y:S02]  /*de10*/  ISETP.GT.AND P2, PT, R132.reuse, 0x79, PT ;  /* 0x000000798400780c */ /* 0x040fe40003f44270 */
[----:B------:R-:W-:Y:S02]  /*de20*/  ISETP.GT.AND P4, PT, R132, 0x81, PT ;  /* 0x000000818400780c */ /* 0x000fe40003f84270 */
[----:B---3--:R-:W-:-:S02]  /*de30*/  FSEL R83, R83, -INF , P5 ;  /* 0xff80000053537808 */ /* 0x008fc40002800000 */
[----:B----4-:R-:W-:Y:S02]  /*de40*/  FSEL R86, R86, -INF , P1 ;  /* 0xff80000056567808 */ /* 0x010fe40000800000 */
[----:B------:R-:W-:Y:S02]  /*de50*/  FSEL R87, R87, -INF , P2 ;  /* 0xff80000057577808 */ /* 0x000fe40001000000 */
[----:B------:R-:W-:Y:S02]  /*de60*/  FSEL R69, R69, -INF , P4 ;  /* 0xff80000045457808 */ /* 0x000fe40002000000 */
[----:B------:R-:W-:Y:S02]  /*de70*/  FSEL R135, R135, RZ, P6 ;  /* 0x000000ff87877208 */ /* 0x000fe40003000000 */
[C---:B------:R-:W-:Y:S02]  /*de80*/  ISETP.GT.AND P1, PT, R132.reuse, 0x89, PT ;  /* 0x000000898400780c */ /* 0x040fe40003f24270 */
[----:B------:R-:W-:-:S02]  /*de90*/  ISETP.GT.AND P2, PT, R132, 0x90, PT ;  /* 0x000000908400780c */ /* 0x000fc40003f44270 */
[C---:B------:R-:W-:Y:S02]  /*dea0*/  ISETP.GT.AND P3, PT, R132.reuse, 0x91, PT ;  /* 0x000000918400780c */ /* 0x040fe40003f64270 */
[C---:B------:R-:W-:Y:S02]  /*deb0*/  ISETP.GT.AND P4, PT, R132.reuse, 0x98, PT ;  /* 0x000000988400780c */ /* 0x040fe40003f84270 */
[C---:B------:R-:W-:Y:S02]  /*dec0*/  ISETP.GT.AND P5, PT, R132.reuse, 0x99, PT ;  /* 0x000000998400780c */ /* 0x040fe40003fa4270 */
[----:B------:R-:W-:Y:S02]  /*ded0*/  ISETP.GT.AND P6, PT, R132, 0x88, PT ;  /* 0x000000888400780c */ /* 0x000fe40003fc4270 */
        /* <DEDUP_REMOVED lines=32> */
[C---:B------:R-:W-:Y:S02]  /*e0e0*/  FMUL.FTZ R66, R2.reuse, R66 ;  /* 0x0000004202427220 */ /* 0x040fe40000410000 */
[----:B------:R-:W-:Y:S01]  /*e0f0*/  FMNMX.FTZ R132, R83, R132, !PT ;  /* 0x0000008453847209 */ /* 0x000fe20007810000 */
[----:B------:R-:W-:-:S03]  /*e100*/  FMUL.FTZ R67, R2, R67 ;  /* 0x0000004302437220 */ /* 0x000fc60000410000 */
[----:B------:R-:W-:Y:S01]  /*e110*/  FMNMX.FTZ R132, R86, R132, !PT ;  /* 0x0000008456847209 */ /* 0x000fe20007810000 */
[----:B------:R-:W1:Y:S01]  /*e120*/  MUFU.TANH R63, R63 ;  /* 0x0000003f003f7308 */ /* 0x000e620000002400 */
[----:B------:R-:W-:Y:S02]  /*e130*/  FMUL.FTZ R70, R2, R70 ;  /* 0x0000004602467220 */ /* 0x000fe40000410000 */
[----:B------:R-:W-:-:S05]  /*e140*/  FMNMX.FTZ R132, R87, R132, !PT ;  /* 0x0000008457847209 */ /* 0x000fca0007810000 */
[----:B------:R-:W2:Y:S01]  /*e150*/  MUFU.TANH R66, R66 ;  /* 0x0000004200427308 */ /* 0x000ea20000002400 */
[----:B------:R-:W-:Y:S01]  /*e160*/  FMNMX.FTZ R132, R133, R132, !PT ;  /* 0x0000008485847209 */ /* 0x000fe20007810000 */
[----:B------:R-:W-:Y:S01]  /*e170*/  FMUL.FTZ R71, R2, R71 ;  /* 0x0000004702477220 */ /* 0x000fe20000410000 */
[----:B0-----:R-:W-:-:S05]  /*e180*/  FSEL R62, R62, -INF , P6 ;  /* 0xff8000003e3e7808 */ /* 0x001fca0003000000 */
[----:B------:R-:W0:Y:S01]  /*e190*/  MUFU.TANH R67, R67 ;  /* 0x0000004300437308 */ /* 0x000e220000002400 */
[----:B------:R-:W-:Y:S02]  /*e1a0*/  FMNMX.FTZ R132, R69, R132, !PT ;  /* 0x0000008445847209 */ /* 0x000fe40007810000 */
[----:B-1----:R-:W-:-:S05]  /*e1b0*/  FSEL R63, R63, -INF , P1 ;  /* 0xff8000003f3f7808 */ /* 0x002fca0000800000 */
[----:B------:R-:W1:Y:S01]  /*e1c0*/  MUFU.TANH R70, R70 ;  /* 0x0000004600467308 */ /* 0x000e620000002400 */
[----:B------:R-:W-:Y:S02]  /*e1d0*/  FMNMX.FTZ R132, R62, R132, !PT ;  /* 0x000000843e847209 */ /* 0x000fe40007810000 */
[----:B--2---:R-:W-:-:S05]  /*e1e0*/  FSEL R66, R66, -INF , P2 ;  /* 0xff80000042427808 */ /* 0x004fca0001000000 */
[----:B------:R-:W2:Y:S01]  /*e1f0*/  MUFU.TANH R71, R71 ;  /* 0x0000004700477308 */ /* 0x000ea20000002400 */
[----:B------:R-:W-:Y:S02]  /*e200*/  FMNMX.FTZ R132, R63, R132, !PT ;  /* 0x000000843f847209 */ /* 0x000fe40007810000 */
[----:B0-----:R-:W-:Y:S02]  /*e210*/  FSEL R67, R67, -INF , P3 ;  /* 0xff80000043437808 */ /* 0x001fe40001800000 */
[----:B------:R-:W-:Y:S02]  /*e220*/  FMNMX.FTZ R132, R66, R132, !PT ;  /* 0x0000008442847209 */ /* 0x000fe40007810000 */
[----:B-1----:R-:W-:Y:S02]  /*e230*/  FSEL R70, R70, -INF , P4 ;  /* 0xff80000046467808 */ /* 0x002fe40002000000 */
[----:B------:R-:W-:-:S04]  /*e240*/  FMNMX.FTZ R132, R67, R132, !PT ;  /* 0x0000008443847209 */ /* 0x000fc80007810000 */
[----:B------:R-:W-:Y:S02]  /*e250*/  FMNMX.FTZ R132, R70, R132, !PT ;  /* 0x0000008446847209 */ /* 0x000fe40007810000 */
[----:B--2---:R-:W-:-:S04]  /*e260*/  FSEL R71, R71, -INF , P5 ;  /* 0xff80000047477808 */ /* 0x004fc80002800000 */
[----:B------:R-:W-:-:S05]  /*e270*/  FMNMX.FTZ R132, R71, R132, !PT ;  /* 0x0000008447847209 */ /* 0x000fca0007810000 */
[----:B------:R-:W0:Y:S02]  /*e280*/  SHFL.BFLY PT, R134, R132, 0x2, 0x1f ;  /* 0x0c401f0084867f89 */ /* 0x000e2400000e0000 */
[----:B0-----:R-:W-:-:S05]  /*e290*/  FMNMX.FTZ R134, R132, R134, !PT ;  /* 0x0000008684867209 */ /* 0x001fca0007810000 */
        /* <DEDUP_REMOVED lines=40> */
[----:B------:R-:W-:-:S02]  /*e520*/  FFMA.FTZ R59, R59, R58, -R135 ;  /* 0x0000003a3b3b7223 */ /* 0x000fc40000010887 */
[----:B------:R0:W-:Y:S02]  /*e530*/  MUFU.EX2 R135, R72 ;  /* 0x0000004800877308 */ /* 0x0001e40000000800 */
[----:B0-----:R-:W-:-:S04]  /*e540*/  FMNMX.FTZ R72, R134, R132, !PT ;  /* 0x0000008486487209 */ /* 0x001fc80007810000 */
[C---:B------:R-:W-:Y:S01]  /*e550*/  FSETP.NEU.FTZ.AND P1, PT, R72.reuse, -INF , PT ;  /* 0xff8000004800780b */ /* 0x040fe20003f3d000 */
[----:B------:R-:W-:-:S03]  /*e560*/  FFMA.FTZ R137, R72, R58, -8 ;  /* 0xc100000048897423 */ /* 0x000fc6000001003a */
[----:B------:R-:W-:Y:S02]  /*e570*/  FSEL R132, R72, RZ, P1 ;  /* 0x000000ff48847208 */ /* 0x000fe40000800000 */
[----:B------:R-:W-:-:S03]  /*e580*/  FSEL R137, R137, RZ, P1 ;  /* 0x000000ff89897208 */ /* 0x000fc60000800000 */
[----:B------:R-:W-:Y:S01]  /*e590*/  FADD.FTZ R10, -R132, R10 ;  /* 0x0000000a840a7221 */ /* 0x000fe20000010100 */
[-C--:B------:R-:W-:Y:S01]  /*e5a0*/  FMUL.FTZ R11, R11, R58.reuse ;  /* 0x0000003a0b0b7220 */ /* 0x080fe20000410000 */
[-CC-:B------:R-:W-:Y:S02]  /*e5b0*/  FFMA.FTZ R13, R13, R58.reuse, -R137.reuse ;  /* 0x0000003a0d0d7223 */ /* 0x180fe40000010889 */
[-C--:B------:R-:W-:Y:S01]  /*e5c0*/  FMUL.FTZ R10, R10, R58.reuse ;  /* 0x0000003a0a0a7220 */ /* 0x080fe20000410000 */
        /* <DEDUP_REMOVED lines=13> */
[----:B0-----:R-:W-:-:S01]  /*e6a0*/  FFMA.FTZ R3, R11, R3, R9 ;  /* 0x000000030b037223 */ /* 0x001fc20000010009 */
[----:B-1----:R-:W-:-:S06]  /*e6b0*/  FFMA.FTZ R0, R10, R0, R13 ;  /* 0x000000000a007223 */ /* 0x002fcc000001000d */
[----:B------:R-:W0:Y:S01]  /*e6c0*/  MUFU.EX2 R121, R121 ;  /* 0x0000007900797308 */ /* 0x000e220000000800 */
[----:B------:R-:W-:-:S07]  /*e6d0*/  FFMA.FTZ R130, R130, R58, -R137 ;  /* 0x0000003a82827223 */ /* 0x000fce0000010889 */
        /* <DEDUP_REMOVED lines=9> */
[----:B------:R-:W-:-:S07]  /*e770*/  FFMA.FTZ R106, R106, R58, -R137 ;  /* 0x0000003a6a6a7223 */ /* 0x000fce0000010889 */
[----:B------:R-:W5:Y:S01]  /*e780*/  MUFU.EX2 R127, R127 ;  /* 0x0000007f007f7308 */ /* 0x000f620000000800 */
[----:B0-----:R-:W-:-:S01]  /*e790*/  FADD.FTZ R0, R121, R0 ;  /* 0x0000000079007221 */ /* 0x001fc20000010000 */
[----:B-1----:R-:W-:-:S06]  /*e7a0*/  FADD.FTZ R3, R123, R3 ;  /* 0x000000037b037221 */ /* 0x002fcc0000010000 */
        /* <DEDUP_REMOVED lines=91> */
[----:B------:R-:W-:-:S01]  /*ed60*/  FFMA.FTZ R79, R79, R58, -R137 ;  /* 0x0000003a4f4f7223 */ /* 0x000fc20000010889 */
[----:B--2---:R-:W-:-:S06]  /*ed70*/  FADD.FTZ R0, R100, R0 ;  /* 0x0000000064007221 */ /* 0x004fcc0000010000 */
[----:B------:R-:W1:Y:S01]  /*ed80*/  MUFU.EX2 R73, R73 ;  /* 0x0000004900497308 */ /* 0x000e620000000800 */
[----:B---3--:R-:W-:-:S01]  /*ed90*/  FADD.FTZ R3, R102, R3 ;  /* 0x0000000366037221 */ /* 0x008fc20000010000 */
[----:B------:R-:W-:-:S06]  /*eda0*/  FFMA.FTZ R82, R82, R58, -R137 ;  /* 0x0000003a52527223 */ /* 0x000fcc0000010889 */
[----:B------:R-:W2:Y:S01]  /*edb0*/  MUFU.EX2 R75, R75 ;  /* 0x0000004b004b7308 */ /* 0x000ea20000000800 */
[----:B----4-:R-:W-:-:S01]  /*edc0*/  FADD.FTZ R0, R101, R0 ;  /* 0x0000000065007221 */ /* 0x010fc20000010000 */
[----:B-----5:R-:W-:-:S06]  /*edd0*/  FADD.FTZ R3, R103, R3 ;  /* 0x0000000367037221 */ /* 0x020fcc0000010000 */
[----:B------:R-:W3:Y:S01]  /*ede0*/  MUFU.EX2 R76, R76 ;  /* 0x0000004c004c7308 */ /* 0x000ee20000000800 */
[----:B------:R-:W-:-:S07]  /*edf0*/  FFMA.FTZ R83, R83, R58, -R137 ;  /* 0x0000003a53537223 */ /* 0x000fce0000010889 */
[----:B------:R-:W4:Y:S01]  /*ee00*/  MUFU.EX2 R78, R78 ;  /* 0x0000004e004e7308 */ /* 0x000f220000000800 */
[----:B------:R-:W-:-:S01]  /*ee10*/  FADD.FTZ R0, R135, R0 ;  /* 0x0000000087007221 */ /* 0x000fc20000010000 */
[----:B0-----:R-:W-:-:S06]  /*ee20*/  FADD.FTZ R3, R74, R3 ;  /* 0x000000034a037221 */ /* 0x001fcc0000010000 */
[----:B------:R-:W0:Y:S01]  /*ee30*/  MUFU.EX2 R77, R77 ;  /* 0x0000004d004d7308 */ /* 0x000e220000000800 */
[----:B------:R-:W-:-:S07]  /*ee40*/  FFMA.FTZ R86, R86, R58, -R137 ;  /* 0x0000003a56567223 */ /* 0x000fce0000010889 */
[----:B------:R-:W5:Y:S01]  /*ee50*/  MUFU.EX2 R79, R79 ;  /* 0x0000004f004f7308 */ /* 0x000f620000000800 */
[----:B-1----:R-:W-:-:S01]  /*ee60*/  FADD.FTZ R0, R73, R0 ;  /* 0x0000000049007221 */ /* 0x002fc20000010000 */
[----:B--2---:R-:W-:-:S06]  /*ee70*/  FADD.FTZ R3, R75, R3 ;  /* 0x000000034b037221 */ /* 0x004fcc0000010000 */
[----:B------:R-:W1:Y:S01]  /*ee80*/  MUFU.EX2 R80, R80 ;  /* 0x0000005000507308 */ /* 0x000e620000000800 */
[----:B------:R-:W-:-:S07]  /*ee90*/  FFMA.FTZ R87, R87, R58, -R137 ;  /* 0x0000003a57577223 */ /* 0x000fce0000010889 */
[----:B------:R-:W2:Y:S01]  /*eea0*/  MUFU.EX2 R82, R82 ;  /* 0x0000005200527308 */ /* 0x000ea20000000800 */
[----:B---3--:R-:W-:-:S01]  /*eeb0*/  FADD.FTZ R0, R76, R0 ;  /* 0x000000004c007221 */ /* 0x008fc20000010000 */
[----:B----4-:R-:W-:-:S06]  /*eec0*/  FADD.FTZ R3, R78, R3 ;  /* 0x000000034e037221 */ /* 0x010fcc0000010000 */
[----:B------:R-:W3:Y:S01]  /*eed0*/  MUFU.EX2 R81, R81 ;  /* 0x0000005100517308 */ /* 0x000ee20000000800 */
[----:B------:R-:W-:-:S07]  /*eee0*/  FFMA.FTZ R133, R133, R58, -R137 ;  /* 0x0000003a85857223 */ /* 0x000fce0000010889 */
[----:B------:R-:W4:Y:S01]  /*eef0*/  MUFU.EX2 R83, R83 ;  /* 0x0000005300537308 */ /* 0x000f220000000800 */
[----:B0-----:R-:W-:-:S01]  /*ef00*/  FADD.FTZ R0, R77, R0 ;  /* 0x000000004d007221 */ /* 0x001fc20000010000 */
[----:B-----5:R-:W-:-:S06]  /*ef10*/  FADD.FTZ R3, R79, R3 ;  /* 0x000000034f037221 */ /* 0x020fcc0000010000 */
        /* <DEDUP_REMOVED lines=35> */
[----:B------:R-:W1:Y:S08]  /*f150*/  MUFU.EX2 R64, R64 ;  /* 0x0000004000407308 */ /* 0x000e700000000800 */
[----:B------:R-:W2:Y:S01]  /*f160*/  MUFU.EX2 R67, R67 ;  /* 0x0000004300437308 */ /* 0x000ea20000000800 */
[----:B---3--:R-:W-:-:S01]  /*f170*/  FADD.FTZ R0, R61, R0 ;  /* 0x000000003d007221 */ /* 0x008fc20000010000 */
[----:B----4-:R-:W-:-:S06]  /*f180*/  FADD.FTZ R3, R63, R3 ;  /* 0x000000033f037221 */ /* 0x010fcc0000010000 */
[----:B------:R-:W3:Y:S08]  /*f190*/  MUFU.EX2 R65, R65 ;  /* 0x0000004100417308 */ /* 0x000ef00000000800 */
[----:B------:R-:W4:Y:S01]  /*f1a0*/  MUFU.EX2 R70, R70 ;  /* 0x0000004600467308 */ /* 0x000f220000000800 */
[----:B0-----:R-:W-:-:S01]  /*f1b0*/  FADD.FTZ R0, R8, R0 ;  /* 0x0000000008007221 */ /* 0x001fc20000010000 */
[----:B-----5:R-:W-:-:S06]  /*f1c0*/  FADD.FTZ R3, R66, R3 ;  /* 0x0000000342037221 */ /* 0x020fcc0000010000 */
[----:B------:R-:W0:Y:S08]  /*f1d0*/  MUFU.EX2 R59, R59 ;  /* 0x0000003b003b7308 */ /* 0x000e300000000800 */
[----:B------:R-:W5:Y:S01]  /*f1e0*/  MUFU.EX2 R71, R71 ;  /* 0x0000004700477308 */ /* 0x000f620000000800 */
[----:B-1----:R-:W-:-:S01]  /*f1f0*/  FADD.FTZ R0, R64, R0 ;  /* 0x0000000040007221 */ /* 0x002fc20000010000 */
[----:B--2---:R-:W-:-:S03]  /*f200*/  FADD.FTZ R3, R67, R3 ;  /* 0x0000000343037221 */ /* 0x004fc60000010000 */
[----:B---3--:R-:W-:Y:S01]  /*f210*/  FADD.FTZ R0, R65, R0 ;  /* 0x0000000041007221 */ /* 0x008fe20000010000 */
[----:B----4-:R-:W-:-:S03]  /*f220*/  FADD.FTZ R132, R70, R3 ;  /* 0x0000000346847221 */ /* 0x010fc60000010000 */
[----:B0-----:R-:W-:Y:S01]  /*f230*/  FADD.FTZ R3, R59, R0 ;  /* 0x000000003b037221 */ /* 0x001fe20000010000 */
[----:B-----5:R-:W-:-:S01]  /*f240*/  FADD.FTZ R0, R71, R132 ;  /* 0x0000008447007221 */ /* 0x020fc20000010000 */
[----:B------:R-:W-:Y:S06]  /*f250*/  @!P0 BRA `(.L_x_15510) ;  /* 0x0000000000048947 */ /* 0x000fec0003800000 */
[----:B------:R-:W-:Y:S01]  /*f260*/  BPT.TRAP 0x1 ;  /* 0x000000040000795c */ /* 0x000fe20000300000 */
.L_x_15510:
[----:B------:R-:W-:Y:S01]  /*f270*/  ISETP.GT.AND P1, PT, R15, R21, PT ;  /* 0x000000150f00720c */ /* 0x000fe20003f24270 */
        /* <DEDUP_REMOVED lines=80> */
[----:B0-----:R-:W-:Y:S06]  /*f780*/  @P1 BRA `(.L_x_15511) ;  /* 0xffffffc400741947 */ /* 0x001fec000383ffff */
[----:B------:R-:W-:Y:S05]  /*f790*/  BSYNC B1 ;  /* 0x0000000000017941 */ /* 0x000fea0003800000 */
.L_x_15498:
[----:B------:R-:W-:Y:S05]  /*f7a0*/  BSYNC B0 ;  /* 0x0000000000007941 */ /* 0x000fea0003800000 */
.L_x_15497:
[----:B------:R-:W-:Y:S01]  /*f7b0*/  ISETP.GE.AND P1, PT, R15, RZ, PT ;  /* 0x000000ff0f00720c */ /* 0x000fe20003f26270 */
[----:B------:R-:W-:-:S12]  /*f7c0*/  BSSY B0, `(.L_x_15512) ;  /* 0x00002f0000007945 */ /* 0x000fd80003800000 */
[----:B------:R-:W-:Y:S05]  /*f7d0*/  @!P1 BRA `(.L_x_15513) ;  /* 0x0000002c00b89947 */ /* 0x000fea0003800000 */
[----:B------:R-:W-:Y:S01]  /*f7e0*/  MOV R13, R72 ;  /* 0x00000048000d7202 */ /* 0x000fe20000000f00 */
[----:B------:R-:W-:Y:S02]  /*f7f0*/  IMAD.MOV.U32 R14, RZ, RZ, R20 ;  /* 0x000000ffff0e7224 */ /* 0x000fe400078e0014 */
[----:B------:R-:W-:Y:S02]  /*f800*/  IMAD.MOV.U32 R9, RZ, RZ, R23 ;  /* 0x000000ffff097224 */ /* 0x000fe400078e0017 */
[----:B------:R-:W-:-:S07]  /*f810*/  IMAD.MOV.U32 R8, RZ, RZ, R22 ;  /* 0x000000ffff087224 */ /* 0x000fce00078e0016 */
.L_x_15526:
        /* <DEDUP_REMOVED lines=8> */
.L_x_15514:
[----:B------:R-:W-:Y:S01]  /*f8a0*/  IMAD R10, R22, 0x8, R18 ;  /* 0x00000008160a7824 */ /* 0x000fe200078e0212 */
[----:B------:R-:W-:-:S04]  /*f8b0*/  SHF.L.U32 R11, R23, 0x1f, RZ ;  /* 0x0000001f170b7819 */ /* 0x000fc800000006ff */
[----:B------:R0:W1:Y:S01]  /*f8c0*/  SYNCS.PHASECHK.TRANS64.TRYWAIT P1, [R10+URZ+0x13230], R11 ;  /* 0x0132300b0a0075a7 */ /* 0x000062000802017f */
[----:B------:R-:W-:Y:S05]  /*f8d0*/  @!P0 BRA `(.L_x_15515) ;  /* 0x0000000000048947 */ /* 0x000fea0003800000 */
[----:B------:R-:W-:Y:S01]  /*f8e0*/  BPT.TRAP 0x1 ;  /* 0x000000040000795c */ /* 0x000fe20000300000 */
.L_x_15515:
[----:B------:R-:W2:Y:S01]  /*f8f0*/  LDL R12, [R1] ;  /* 0x00000000010c7983 */ /* 0x000ea20000100800 */
[----:B------:R-:W-:Y:S01]  /*f900*/  BSSY B1, `(.L_x_15516) ;  /* 0x0000007000017945 */ /* 0x000fe20003800000 */
[----:B--2---:R-:W-:-:S04]  /*f910*/  IMAD R12, R22, 0x280, R12 ;  /* 0x00000280160c7824 */ /* 0x004fc800078e020c */
[C---:B------:R-:W-:Y:S01]  /*f920*/  VIADD R21, R12.reuse, 0x100 ;  /* 0x000001000c157836 */ /* 0x040fe20000000000 */
[----:B------:R-:W-:Y:S01]  /*f930*/  IADD3 R56, R12, 0x80, RZ ;  /* 0x000000800c387810 */ /* 0x000fe20007ffe0ff */
[----:B-1----:R-:W-:Y:S06]  /*f940*/  @P1 BRA `(.L_x_15517) ;  /* 0x0000000000081947 */ /* 0x002fec0003800000 */
[----:B------:R-:W1:Y:S02]  /*f950*/  SYNCS.PHASECHK.TRANS64.TRYWAIT P1, [R10+URZ+0x13230], R11 ;  /* 0x0132300b0a0075a7 */ /* 0x000e64000802017f */
[----:B-1----:R-:W-:Y:S05]  /*f960*/  @!P1 BRA `(.L_x_15518) ;  /* 0x000000d8000c9947 */ /* 0x002fea0003800000 */
.L_x_15517:
[----:B------:R-:W-:Y:S05]  /*f970*/  BSYNC B1 ;  /* 0x0000000000017941 */ /* 0x000fea0003800000 */
.L_x_15516:
[----:B01----:R-:W-:Y:S01]  /*f980*/  IMAD.MOV.U32 R10, RZ, RZ, R12 ;  /* 0x000000ffff0a7224 */ /* 0x003fe200078e000c */
        /* <DEDUP_REMOVED lines=15> */
[----:B------:R-:W-:Y:S02]  /*fa80*/  R2UR UR14, R10 ;  /* 0x000000000a0e72ca */ /* 0x000fe400000e0000 */
        /* <DEDUP_REMOVED lines=16> */
[----:B------:R-:W-:-:S02]  /*fb90*/  R2UR UR27, R57 ;  /* 0x00000000391b72ca */ /* 0x000fc400000e0000 */
[----:B------:R-:W-:Y:S02]  /*fba0*/  R2UR UR20, R4 ;  /* 0x00000000041472ca */ /* 0x000fe400000e0000 */
[----:B------:R-:W-:Y:S02]  /*fbb0*/  R2UR UR21, R5 ;  /* 0x00000000051572ca */ /* 0x000fe400000e0000 */
[----:B------:R-:W-:Y:S02]  /*fbc0*/  MOV R57, 0x80000020 ;  /* 0x8000002000397802 */ /* 0x000fe40000000f00 */
        /* <DEDUP_REMOVED lines=50> */
.L_x_15519:
[----:B------:R-:W-:Y:S01]  /*fef0*/  SHF.L.U32 R9, R9, 0x1f, RZ ;  /* 0x0000001f09097819 */ /* 0x000fe200000006ff */
[----:B------:R-:W-:-:S04]  /*ff00*/  IMAD R12, R8, 0x8, R18 ;  /* 0x00000008080c7824 */ /* 0x000fc800078e0212 */
[----:B------:R0:W1:Y:S01]  /*ff10*/  SYNCS.PHASECHK.TRANS64.TRYWAIT P1, [R12+URZ+0x13250], R9 ;  /* 0x013250090c0075a7 */ /* 0x000062000802017f */
[----:B------:R-:W-:Y:S05]  /*ff20*/  @!P0 BRA `(.L_x_15520) ;  /* 0x0000000000048947 */ /* 0x000fea0003800000 */
[----:B------:R-:W-:Y:S01]  /*ff30*/  BPT.TRAP 0x1 ;  /* 0x000000040000795c */ /* 0x000fe20000300000 */
.L_x_15520:
[----:B------:R-:W-:Y:S04]  /*ff40*/  BSSY B1, `(.L_x_15521) ;  /* 0x0000004000017945 */ /* 0x000fe80003800000 */
[----:B-1----:R-:W-:Y:S05]  /*ff50*/  @P1 BRA `(.L_x_15522) ;  /* 0x0000000000081947 */ /* 0x002fea0003800000 */
[----:B------:R-:W1:Y:S02]  /*ff60*/  SYNCS.PHASECHK.TRANS64.TRYWAIT P1, [R12+URZ+0x13250], R9 ;  /* 0x013250090c0075a7 */ /* 0x000e64000802017f */
[----:B-1----:R-:W-:Y:S05]  /*ff70*/  @!P1 BRA `(.L_x_15523) ;  /* 0x000000d0009c9947 */ /* 0x002fea0003800000 */
.L_x_15522:
[----:B------:R-:W-:Y:S05]  /*ff80*/  BSYNC B1 ;  /* 0x0000000000017941 */ /* 0x000fea0003800000 */
.L_x_15521:
[----:B01----:R-:W-:Y:S01]  /*ff90*/  VIADD R9, R18, 0x1000 ;  /* 0x0000100012097836 */ /* 0x003fe20000000000 */
[----:B------:R-:W-:Y:S01]  /*ffa0*/  WARPGROUP.ARRIVE ;  /* 0x00000000000079c5 */ /* 0x000fe20000000000 */
[----:B------:R-:W-:-:S03]  /*ffb0*/  MOV R11, 0xc0000010 ;  /* 0xc0000010000b7802 */ /* 0x000fc60000000f00 */
        /* <DEDUP_REMOVED lines=38> */
.L_x_15524:
[----:B------:R-:W2:Y:S01]  /*10220*/  LDL R136, [R1+0x20] ;  /* 0x0000200001887983 */ /* 0x000ea20000100800 */
[C---:B------:R-:W-:Y:S01]  /*10230*/  FMUL.FTZ R8, R2.reuse, R120 ;  /* 0x0000007802087220 */ /* 0x040fe20000410000 */
[C---:B------:R-:W-:Y:S01]  /*10240*/  FMUL.FTZ R9, R2.reuse, R121 ;  /* 0x0000007902097220 */ /* 0x040fe20000410000 */
[----:B------:R-:W-:Y:S01]  /*10250*/  FMUL.FTZ R21, R2, R124 ;  /* 0x0000007c02157220 */ /* 0x000fe20000410000 */
[----:B------:R-:W-:Y:S01]  /*10260*/  LEA R20, R20, R18, 0x3 ;  /* 0x0000001214147211 */ /* 0x000fe200078e18ff */
[C---:B------:R-:W-:Y:S01]  /*10270*/  FMUL.FTZ R120, R2.reuse, R125 ;  /* 0x0000007d02787220 */ /* 0x040fe20000410000 */
[C---:B------:R-:W-:Y:S01]  /*10280*/  FMUL.FTZ R11, R2.reuse, R123 ;  /* 0x0000007b020b7220 */ /* 0x040fe20000410000 */
[----:B------:R-:W0:Y:S01]  /*10290*/  MUFU.TANH R8, R8 ;  /* 0x0000000800087308 */ /* 0x000e220000002400 */
[----:B------:R-:W-:Y:S01]  /*102a0*/  FMUL.FTZ R123, R2, R128 ;  /* 0x00000080027b7220 */ /* 0x000fe20000410000 */
        /* <DEDUP_REMOVED lines=84> */
[----:B------:R-:W-:-:S02]  /*107f0*/  FMUL.FTZ R71, R2, R71 ;  /* 0x0000004702477220 */ /* 0x000fc40000410000 */
        /* <DEDUP_REMOVED lines=103> */
[----:B---3--:R-:W-:-:S03]  /*10e70*/  FMNMX.FTZ R72, R11, R72, !PT ;  /* 0x000000480b487209 */ /* 0x008fc60007810000 */
[----:B------:R-:W3:Y:S01]  /*10e80*/  MUFU.TANH R78, R78 ;  /* 0x0000004e004e7308 */ /* 0x000ee20000002400 */
[----:B----4-:R-:W-:-:S04]  /*10e90*/  FMNMX.FTZ R72, R121, R72, !PT ;  /* 0x0000004879487209 */ /* 0x010fc80007810000 */
[----:B-----5:R-:W-:-:S03]  /*10ea0*/  FMNMX.FTZ R72, R122, R72, !PT ;  /* 0x000000487a487209 */ /* 0x020fc60007810000 */
        /* <DEDUP_REMOVED lines=34> */
[----:B---3--:R-:W-:-:S04]  /*110d0*/  FMNMX.FTZ R72, R78, R72, !PT ;  /* 0x000000484e487209 */ /* 0x008fc80007810000 */
[----:B----4-:R-:W-:-:S03]  /*110e0*/  FMNMX.FTZ R72, R79, R72, !PT ;  /* 0x000000484f487209 */ /* 0x010fc60007810000 */
[----:B------:R-:W3:Y:S01]  /*110f0*/  MUFU.TANH R71, R71 ;  /* 0x0000004700477308 */ /* 0x000ee20000002400 */
[----:B-----5:R-:W-:-:S04]  /*11100*/  FMNMX.FTZ R72, R82, R72, !PT ;  /* 0x0000004852487209 */ /* 0x020fc80007810000 */
[----:B------:R-:W-:-:S04]  /*11110*/  FMNMX.FTZ R72, R83, R72, !PT ;  /* 0x0000004853487209 */ /* 0x000fc80007810000 */
[----:B------:R-:W-:-:S04]  /*11120*/  FMNMX.FTZ R72, R86, R72, !PT ;  /* 0x0000004856487209 */ /* 0x000fc80007810000 */
[----:B------:R-:W-:-:S04]  /*11130*/  FMNMX.FTZ R72, R87, R72, !PT ;  /* 0x0000004857487209 */ /* 0x000fc80007810000 */
[----:B------:R-:W-:-:S04]  /*11140*/  FMNMX.FTZ R72, R132, R72, !PT ;  /* 0x0000004884487209 */ /* 0x000fc80007810000 */
[----:B------:R-:W-:-:S04]  /*11150*/  FMNMX.FTZ R72, R59, R72, !PT ;  /* 0x000000483b487209 */ /* 0x000fc80007810000 */
[----:B--2---:R-:W-:-:S04]  /*11160*/  FMNMX.FTZ R72, R62, R72, !PT ;  /* 0x000000483e487209 */ /* 0x004fc80007810000 */
[----:B0-----:R-:W-:-:S04]  /*11170*/  FMNMX.FTZ R72, R63, R72, !PT ;  /* 0x000000483f487209 */ /* 0x001fc80007810000 */
        /* <DEDUP_REMOVED lines=258> */
.L_x_15525:
[----:B------:R-:W-:Y:S01]  /*121a0*/  ISETP.GT.AND P1, PT, R15, RZ, PT ;  /* 0x000000ff0f00720c */ /* 0x000fe20003f24270 */
        /* <DEDUP_REMOVED lines=79> */
[----:B------:R-:W-:Y:S01]  /*126a0*/  MOV R9, R23 ;  /* 0x0000001700097202 */ /* 0x000fe20000000f00 */
[----:B0-----:R-:W-:Y:S06]  /*126b0*/  @P1 BRA `(.L_x_15526) ;  /* 0xffffffd000581947 */ /* 0x001fec000383ffff */
.L_x_15513:
[----:B------:R-:W-:Y:S05]  /*126c0*/  BSYNC B0 ;  /* 0x0000000000007941 */ /* 0x000fea0003800000 */
.L_x_15512:
[----:B------:R-:W-:Y:S06]  /*126d0*/  BAR.ARV 0x8, 0x200 ;  /* 0x0208000000007b1d */ /* 0x000fec0000002000 */
[----:B------:R-:W-:Y:S05]  /*126e0*/  @!P0 BRA `(.L_x_15527) ;  /* 0x0000000000048947 */ /* 0x000fea0003800000 */
[----:B------:R-:W-:Y:S01]  /*126f0*/  BPT.TRAP 0x1 ;  /* 0x000000040000795c */ /* 0x000fe20000300000 */
.L_x_15527:
[----:B------:R-:W-:Y:S01]  /*12700*/  IMAD R10, R22, 0x8, R18 ;  /* 0x00000008160a7824 */ /* 0x000fe200078e0212 */
[----:B------:R-:W-:-:S04]  /*12710*/  SHF.L.U32 R5, R23, 0x1f, RZ ;  /* 0x0000001f17057819 */ /* 0x000fc800000006ff */
[----:B------:R0:W1:Y:S01]  /*12720*/  SYNCS.PHASECHK.TRANS64.TRYWAIT P1, [R10+URZ+0x13250], R5 ;  /* 0x013250050a0075a7 */ /* 0x000062000802017f */
[----:B------:R-:W-:Y:S05]  /*12730*/  @!P0 BRA `(.L_x_15528) ;  /* 0x0000000000048947 */ /* 0x000fea0003800000 */
[----:B------:R-:W-:Y:S01]  /*12740*/  BPT.TRAP 0x1 ;  /* 0x000000040000795c */ /* 0x000fe20000300000 */
.L_x_15528:
[----:B------:R-:W-:Y:S04]  /*12750*/  BSSY B0, `(.L_x_15529) ;  /* 0x0000004000007945 */ /* 0x000fe80003800000 */
[----:B-1----:R-:W-:Y:S05]  /*12760*/  @P1 BRA `(.L_x_15530) ;  /* 0x0000000000081947 */ /* 0x002fea0003800000 */
[----:B------:R-:W1:Y:S02]  /*12770*/  SYNCS.PHASECHK.TRANS64.TRYWAIT P1, [R10+URZ+0x13250], R5 ;  /* 0x013250050a0075a7 */ /* 0x000e64000802017f */
[----:B-1----:R-:W-:Y:S05]  /*12780*/  @!P1 BRA `(.L_x_15531) ;  /* 0x000000a800ac9947 */ /* 0x002fea0003800000 */
.L_x_15530:
[----:B------:R-:W-:Y:S05]  /*12790*/  BSYNC B0 ;  /* 0x0000000000007941 */ /* 0x000fea0003800000 */
.L_x_15529:
[----:B------:R-:W2:Y:S04]  /*127a0*/  LDL R2, [R1+0x68] ;  /* 0x0000680001027983 */ /* 0x000ea80000100800 */
[----:B------:R-:W3:Y:S01]  /*127b0*/  LDL R13, [R1+0x50] ;  /* 0x00005000010d7983 */ /* 0x000ee20000100800 */
[----:B------:R-:W-:-:S03]  /*127c0*/  ULDC.64 UR4, c[0x0][0x9a0] ;  /* 0x0002680000047ab9 */ /* 0x000fc60000000a00 */
[----:B------:R-:W4:Y:S01]  /*127d0*/  LDL.LU R12, [R1+0x8] ;  /* 0x00000800010c7983 */ /* 0x000f220000300800 */
[----:B------:R-:W-:Y:S01]  /*127e0*/  VIADD R18, R18, 0x1000 ;  /* 0x0000100012127836 */ /* 0x000fe20000000000 */
[----:B------:R-:W-:Y:S01]  /*127f0*/  ISETP.NE.U32.AND P1, PT, RZ, UR4, PT ;  /* 0x00000004ff007c0c */ /* 0x000fe2000bf25070 */
[----:B------:R-:W-:-:S03]  /*12800*/  WARPGROUP.ARRIVE ;  /* 0x00000000000079c5 */ /* 0x000fc60000000000 */
[----:B------:R-:W-:Y:S02]  /*12810*/  SHF.R.U32.HI R18, RZ, 0x4, R18 ;  /* 0x00000004ff127819 */ /* 0x000fe40000011612 */
[----:B------:R-:W-:Y:S02]  /*12820*/  ISETP.NE.AND.EX P1, PT, RZ, UR5, PT, P1 ;  /* 0x00000005ff007c0c */ /* 0x000fe4000bf25310 */
[----:B------:R-:W-:-:S04]  /*12830*/  LOP3.LUT R18, R18, 0x3fff, RZ, 0xc0, !PT ;  /* 0x00003fff12127812 */ /* 0x000fc800078ec0ff */
[----:B01----:R-:W-:-:S05]  /*12840*/  LOP3.LUT R5, R18, 0x10000, RZ, 0xfc, !PT ;  /* 0x0001000012057812 */ /* 0x003fca00078efcff */
[----:B------:R-:W-:Y:S02]  /*12850*/  IMAD R4, R22, 0x280, R5 ;  /* 0x0000028016047824 */ /* 0x000fe400078e0205 */
[----:B------:R-:W-:Y:S01]  /*12860*/  IMAD.MOV.U32 R5, RZ, RZ, -0x3ffffff0 ;  /* 0xc0000010ff057424 */ /* 0x000fe200078e00ff */
[----:B------:R-:W2:Y:S02]  /*12870*/  @P1 LDC.64 R8, c[0x0][0x9c8] ;  /* 0x00027200ff081b82 */ /* 0x000ea40000000a00 */
[----:B------:R-:W-:Y:S02]  /*12880*/  R2UR UR6, R4 ;  /* 0x00000000040672ca */ /* 0x000fe400000e0000 */
[----:B------:R-:W-:-:S04]  /*12890*/  R2UR UR7, R5 ;  /* 0x00000000050772ca */ /* 0x000fc800000e0000 */
[----:B------:R-:W0:Y:S09]  /*128a0*/  @P1 LDC.64 R6, c[0x0][0x9d0] ;  /* 0x00027400ff061b82 */ /* 0x000e320000000a00 */
[----:B------:R-:W-:Y:S03]  /*128b0*/  QGMMA.64x64x32.F32.E4M3.E4M3 R24, R152, gdesc[UR4], R24, gsb0 ;  /* 0x00e0000498187df3 */ /* 0x000fe60008000818 */
[----:B------:R-:W-:-:S02]  /*128c0*/  WARPGROUP.DEPBAR.LE gsb0, 0x0 ;  /* 0x00008000000079c5 */ /* 0x000fc40000010000 */
[----:B------:R-:W-:Y:S01]  /*128d0*/  WARPGROUP.ARRIVE ;  /* 0x00000000000079c5 */ /* 0x000fe20000000000 */
[----:B--2---:R-:W-:-:S04]  /*128e0*/  @P1 IMAD R2, R2, R8, RZ ;  /* 0x0000000802021224 */ /* 0x004fc800078e02ff */
[C---:B---3--:R-:W-:Y:S02]  /*128f0*/  @P1 IMAD R5, R13.reuse, R9, R2 ;  /* 0x000000090d051224 */ /* 0x048fe400078e0202 */
[----:B------:R-:W-:Y:S01]  /*12900*/  @P1 IMAD.WIDE.U32 R8, R13, R8, RZ ;  /* 0x000000080d081225 */ /* 0x000fe200078e00ff */
[----:B----4-:R-:W-:-:S03]  /*12910*/  @P1 SHF.R.S32.HI R11, RZ, 0x1f, R12 ;  /* 0x0000001fff0b1819 */ /* 0x010fc6000001140c */
[----:B------:R-:W-:Y:S02]  /*12920*/  @P1 IMAD.IADD R9, R9, 0x1, R5 ;  /* 0x0000000109091824 */ /* 0x000fe400078e0205 */
[----:B0-----:R-:W-:Y:S01]  /*12930*/  @P1 IMAD R2, R11, R6, RZ ;  /* 0x000000060b021224 */ /* 0x001fe200078e02ff */
[----:B------:R-:W-:-:S03]  /*12940*/  MOV R11, 0x3f800000 ;  /* 0x3f800000000b7802 */ /* 0x000fc60000000f00 */
[C---:B------:R-:W-:Y:S02]  /*12950*/  @P1 IMAD R5, R12.reuse, R7, R2 ;  /* 0x000000070c051224 */ /* 0x040fe400078e0202 */
[----:B------:R-:W-:-:S04]  /*12960*/  @P1 IMAD.WIDE.U32 R6, R12, R6, R8 ;  /* 0x000000060c061225 */ /* 0x000fc800078e0008 */
[----:B------:R-:W-:Y:S01]  /*12970*/  @P1 IMAD.IADD R5, R7, 0x1, R5 ;  /* 0x0000000107051824 */ /* 0x000fe200078e0205 */
[----:B------:R-:W-:Y:S01]  /*12980*/  @P1 LEA R8, P2, R6, UR4, 0x2 ;  /* 0x0000000406081c11 */ /* 0x000fe2000f8410ff */
[----:B------:R-:W-:-:S03]  /*12990*/  IMAD.MOV.U32 R7, RZ, RZ, -0x3ffffff0 ;  /* 0xc0000010ff077424 */ /* 0x000fc600078e00ff */
[----:B------:R-:W-:Y:S01]  /*129a0*/  @P1 LEA.HI.X R9, R6, UR5, R5, 0x2, P2 ;  /* 0x0000000506091c11 */ /* 0x000fe200090f1405 */
[----:B------:R-:W-:Y:S01]  /*129b0*/  VIADD R6, R4, 0x80 ;  /* 0x0000008004067836 */ /* 0x000fe20000000000 */
[----:B------:R-:W-:-:S03]  /*129c0*/  R2UR UR7, R7 ;  /* 0x00000000070772ca */ /* 0x000fc600000e0000 */
[----:B------:R0:W2:Y:S01]  /*129d0*/  @P1 LDG.E R11, desc[UR40][R8.64] ;  /* 0x00000028080b1981 */ /* 0x0000a2000c1e1900 */
[----:B------:R-:W-:Y:S01]  /*129e0*/  R2UR UR6, R6 ;  /* 0x00000000060672ca */ /* 0x000fe200000e0000 */
[----:B------:R-:W-:Y:S02]  /*129f0*/  VIADD R6, R4, 0x100 ;  /* 0x0000010004067836 */ /* 0x000fe40000000000 */
[----:B------:R-:W-:Y:S01]  /*12a00*/  IMAD.MOV.U32 R7, RZ, RZ, -0x3ffffff0 ;  /* 0xc0000010ff077424 */ /* 0x000fe200078e00ff */
[----:B------:R-:W-:Y:S04]  /*12a10*/  SHFL.BFLY PT, R5, R0, 0x2, 0x1f ;  /* 0x0c401f0000057f89 */ /* 0x000fe800000e0000 */
[----:B------:R-:W1:Y:S01]  /*12a20*/  SHFL.BFLY PT, R2, R3, 0x2, 0x1f ;  /* 0x0c401f0003027f89 */ /* 0x000e6200000e0000 */
[----:B0-----:R-:W-:-:S04]  /*12a30*/  IMAD.MOV.U32 R8, RZ, RZ, RZ ;  /* 0x000000ffff087224 */ /* 0x001fc800078e00ff */
[----:B------:R-:W-:Y:S01]  /*12a40*/  QGMMA.64x64x32.F32.E4M3.E4M3 R24, R148, gdesc[UR4], R24, gsb0 ;  /* 0x00e0000494187df3 */ /* 0x000fe20008000818 */
[----:B------:R-:W-:Y:S01]  /*12a50*/  R2UR UR6, R6 ;  /* 0x00000000060672ca */ /* 0x000fe200000e0000 */
[C---:B------:R-:W-:Y:S01]  /*12a60*/  VIADD R6, R4.reuse, 0x180 ;  /* 0x0000018004067836 */ /* 0x040fe20000000000 */
[----:B------:R-:W-:Y:S01]  /*12a70*/  R2UR UR7, R7 ;  /* 0x00000000070772ca */ /* 0x000fe200000e0000 */
[----:B------:R-:W-:Y:S01]  /*12a80*/  IMAD.MOV.U32 R7, RZ, RZ, -0x3ffffff0 ;  /* 0xc0000010ff077424 */ /* 0x000fe200078e00ff */
[----:B------:R-:W-:Y:S01]  /*12a90*/  IADD3 R4, R4, 0x200, RZ ;  /* 0x0000020004047810 */ /* 0x000fe20007ffe0ff */
[----:B-1----:R-:W-:-:S01]  /*12aa0*/  FADD.FTZ R2, R2, R3 ;  /* 0x0000000302027221 */ /* 0x002fc20000010000 */
[----:B------:R-:W-:Y:S02]  /*12ab0*/  WARPGROUP.DEPBAR.LE gsb0, 0x0 ;  /* 0x00008000000079c5 */ /* 0x000fe40000010000 */
[----:B------:R-:W-:-:S07]  /*12ac0*/  WARPGROUP.ARRIVE ;  /* 0x00000000000079c5 */ /* 0x000fce0000000000 */
[----:B------:R-:W-:Y:S01]  /*12ad0*/  QGMMA.64x64x32.F32.E4M3.E4M3 R24, R144, gdesc[UR4], R24, gsb0 ;  /* 0x00e0000490187df3 */ /* 0x000fe20008000818 */
[----:B------:R-:W-:Y:S01]  /*12ae0*/  R2UR UR6, R6 ;  /* 0x00000000060672ca */ /* 0x000fe200000e0000 */
[----:B------:R-:W-:Y:S01]  /*12af0*/  FADD.FTZ R6, R5, R0 ;  /* 0x0000000005067221 */ /* 0x000fe20000010000 */
[----:B------:R-:W-:Y:S01]  /*12b00*/  R2UR UR7, R7 ;  /* 0x00000000070772ca */ /* 0x000fe200000e0000 */
[----:B------:R-:W-:Y:S01]  /*12b10*/  IMAD.MOV.U32 R5, RZ, RZ, -0x3ffffff0 ;  /* 0xc0000010ff057424 */ /* 0x000fe200078e00ff */
[----:B------:R-:W0:Y:S01]  /*12b20*/  SHFL.BFLY PT, R7, R2, 0x1, 0x1f ;  /* 0x0c201f0002077f89 */ /* 0x000e2200000e0000 */
[----:B------:R-:W-:Y:S02]  /*12b30*/  IMAD.MOV.U32 R0, RZ, RZ, -0x800000 ;  /* 0xff800000ff007424 */ /* 0x000fe400078e00ff */
[----:B0-----:R-:W-:Y:S01]  /*12b40*/  FADD.FTZ R9, R2, R7 ;  /* 0x0000000702097221 */ /* 0x001fe20000010000 */
[----:B------:R-:W-:-:S03]  /*12b50*/  IMAD.MOV.U32 R2, RZ, RZ, -0x800000 ;  /* 0xff800000ff027424 */ /* 0x000fc600078e00ff */
[C---:B------:R-:W-:Y:S01]  /*12b60*/  FMUL.FTZ R13, R9.reuse, 0.00390625 ;  /* 0x3b800000090d7820 */ /* 0x040fe20000410000 */
[----:B------:R-:W-:-:S04]  /*12b70*/  FSETP.NE.FTZ.AND P1, PT, R9, RZ, PT ;  /* 0x000000ff0900720b */ /* 0x000fc80003f35000 */
[----:B------:R-:W-:-:S13]  /*12b80*/  FSETP.NE.FTZ.AND P2, PT, R13, RZ, PT ;  /* 0x000000ff0d00720b */ /* 0x000fda0003f55000 */
[----:B------:R-:W-:Y:S01]  /*12b90*/  @P2 FMUL.FTZ R3, R58, 0.69314718246459960938 ;  /* 0x3f3172183a032820 */ /* 0x000fe20000410000 */
        /* <DEDUP_REMOVED lines=8> */
[----:B0-----:R-:W-:-:S07]  /*12c20*/  FADD.FTZ R12, R6, R5 ;  /* 0x00000005060c7221 */ /* 0x001fce0000010000 */
[----:B------:R-:W0:Y:S01]  /*12c30*/  @P2 MUFU.LG2 R5, R13 ;  /* 0x0000000d00052308 */ /* 0x000e220000000c00 */
[C---:B------:R-:W-:Y:S01]  /*12c40*/  FMUL.FTZ R14, R12.reuse, 0.00390625 ;  /* 0x3b8000000c0e7820 */ /* 0x040fe20000410000 */
[----:B------:R-:W-:-:S04]  /*12c50*/  FSETP.NE.FTZ.AND P1, PT, R12, RZ, PT ;  /* 0x000000ff0c00720b */ /* 0x000fc80003f35000 */
[----:B------:R-:W-:-:S09]  /*12c60*/  FSETP.NE.FTZ.AND P3, PT, R14, RZ, PT ;  /* 0x000000ff0e00720b */ /* 0x000fd20003f75000 */
[----:B------:R-:W-:Y:S01]  /*12c70*/  @P1 MUFU.RCP R8, R12 ;  /* 0x0000000c00081308 */ /* 0x000fe20000001000 */
[----:B0-----:R-:W-:-:S03]  /*12c80*/  @P2 FMUL.FTZ R6, R5, 0.69314718246459960938 ;  /* 0x3f31721805062820 */ /* 0x001fc60000410000 */
[----:B------:R-:W-:Y:S01]  /*12c90*/  @P3 FMUL.FTZ R58, R58, 0.69314718246459960938 ;  /* 0x3f3172183a3a3820 */ /* 0x000fe20000410000 */
[----:B------:R-:W-:-:S03]  /*12ca0*/  @P2 FFMA.FTZ R2, R3, R20, R6 ;  /* 0x0000001403022223 */ /* 0x000fc60000010006 */
        /* <DEDUP_REMOVED lines=11> */
.L_x_15532:
[----:B------:R-:W2:Y:S01]  /*12d60*/  LDL.LU R3, [R1+0x20] ;  /* 0x0000200001037983 */ /* 0x000ea20000300800 */
[----:B------:R-:W-:Y:S02]  /*12d70*/  VIADD R10, R10, 0x13260 ;  /* 0x000132600a0a7836 */ /* 0x000fe40000000000 */
[-C--:B------:R-:W-:Y:S01]  /*12d80*/  FMUL.FTZ R56, R25, R4.reuse ;  /* 0x0000000419387220 */ /* 0x080fe20000410000 */
[-C--:B------:R-:W-:Y:S01]  /*12d90*/  FMUL.FTZ R58, R24, R4.reuse ;  /* 0x00000004183a7220 */ /* 0x080fe20000410000 */
[----:B------:R-:W3:Y:S01]  /*12da0*/  LDL.LU R18, [R1+0x64] ;  /* 0x0000640001127983 */ /* 0x000ee20000300800 */
[----:B------:R-:W-:Y:S01]  /*12db0*/  IADD3 R22, R22, 0x1, RZ ;  /* 0x0000000116167810 */ /* 0x000fe20007ffe0ff */
[----:B------:R-:W-:-:S03]  /*12dc0*/  FMUL.FTZ R25, R28, R4 ;  /* 0x000000041c197220 */ /* 0x000fc60000410000 */
        /* <DEDUP_REMOVED lines=37> */
[----:B0-----:R-:W-:-:S07]  /*13020*/  FMUL.FTZ R10, R43, R5 ;  /* 0x000000052b0a7220 */ /* 0x001fce0000410000 */
.L_x_15467:
[----:B------:R-:W0:Y:S08]  /*13030*/  S2UR UR4, SR_CgaCtaId ;  /* 0x00000000000479c3 */ /* 0x000e300000008800 */
[----:B------:R-:W-:Y:S01]  /*13040*/  BAR.SYNC.DEFER_BLOCKING 0x5, 0x200 ;  /* 0x0148000000007b1d */ /* 0x000fe20000010000 */
[----:B-1----:R-:W-:-:S05]  /*13050*/  MOV R18, 0x400 ;  /* 0x0000040000127802 */ /* 0x002fca0000000f00 */
[----:B------:R-:W-:Y:S01]  /*13060*/  BSSY B0, `(.L_x_15533) ;  /* 0x00001d7000007945 */ /* 0x000fe20003800000 */
[----:B0-----:R-:W-:-:S05]  /*13070*/  IMAD.U32 R4, RZ, RZ, UR4 ;  /* 0x00000004ff047e24 */ /* 0x001fca000f8e00ff */
[----:B------:R-:W-:Y:S01]  /*13080*/  LEA R18, R4, R18, 0x18 ;  /* 0x0000001204127211 */ /* 0x000fe200078ec0ff */
[----:B------:R-:W-:Y:S04]  /*13090*/  STL [R1+0x20], R4 ;  /* 0x0000200401007387 */ /* 0x000fe80000100800 */
[----:B------:R-:W0:Y:S04]  /*130a0*/  LDS.128 R32, [R18+0x132d0] ;  /* 0x0132d00012207984 */ /* 0x000e280000000c00 */
[----:B0-----:R0:W-:Y:S04]  /*130b0*/  STL.64 [R1], R32 ;  /* 0x0000002001007387 */ /* 0x0011e80000100a00 */
[----:B------:R0:W-:Y:S01]  /*130c0*/  STL.64 [R1+0x8], R34 ;  /* 0x0000082201007387 */ /* 0x0001e20000100a00 */
[----:B------:R-:W-:Y:S06]  /*130d0*/  BAR.ARV 0x4, 0x200 ;  /* 0x0108000000007b1d */ /* 0x000fec0000002000 */
[----:B------:R-:W-:Y:S05]  /*130e0*/  @P0 BRA `(.L_x_15534) ;  /* 0x0000001000cc0947 */ /* 0x000fea0003800000 */
[----:B------:R-:W2:Y:S01]  /*130f0*/  LDL.LU R5, [R1+0x68] ;  /* 0x0000680001057983 */ /* 0x000ea20000300800 */
[----:B------:R-:W-:Y:S01]  /*13100*/  ULDC.64 UR4, c[0x4][0x38] ;  /* 0x01000e0000047ab9 */ /* 0x000fe20000000a00 */
[----:B------:R-:W1:Y:S01]  /*13110*/  S2R R27, SR_TID.X ;  /* 0x00000000001b7919 */ /* 0x000e620000002100 */
[----:B------:R-:W-:Y:S01]  /*13120*/  F2FP.BF16.F32.PACK_AB R9, R46, R9 ;  /* 0x000000092e09723e */ /* 0x000fe200000010ff */
[----:B------:R-:W-:Y:S01]  /*13130*/  ULDC.64 UR6, c[0x0][0xb98] ;  /* 0x0002e60000067ab9 */ /* 0x000fe20000000a00 */
[----:B------:R-:W3:Y:S04]  /*13140*/  LDL.LU R4, [R1+0x50] ;  /* 0x0000500001047983 */ /* 0x000ee80000300800 */
[----:B0-----:R-:W4:Y:S01]  /*13150*/  LDL R35, [R1+0x84] ;  /* 0x0000840001237983 */ /* 0x001f220000100800 */
[----:B------:R-:W-:-:S03]  /*13160*/  F2FP.BF16.F32.PACK_AB R12, R45, R12 ;  /* 0x0000000c2d0c723e */ /* 0x000fc600000010ff */
[----:B------:R-:W4:Y:S01]  /*13170*/  LDL R46, [R1+0x4c] ;  /* 0x00004c00012e7983 */ /* 0x000f220000100800 */
[----:B------:R-:W-:-:S03]  /*13180*/  F2FP.BF16.F32.PACK_AB R11, R44, R11 ;  /* 0x0000000b2c0b723e */ /* 0x000fc600000010ff */
[----:B------:R-:W4:Y:S04]  /*13190*/  LDL.LU R45, [R1+0x58] ;  /* 0x00005800012d7983 */ /* 0x000f280000300800 */
[----:B------:R-:W4:Y:S01]  /*131a0*/  LDL.LU R44, [R1+0x5c] ;  /* 0x00005c00012c7983 */ /* 0x000f220000300800 */
[----:B------:R-:W0:Y:S01]  /*131b0*/  S2R R33, SR_SWINHI ;  /* 0x0000000000217919 */ /* 0x000e220000002f00 */
[----:B------:R-:W-:Y:S02]  /*131c0*/  F2FP.BF16.F32.PACK_AB R25, R25, R58 ;  /* 0x0000003a1919723e */ /* 0x000fe400000010ff */
[----:B------:R-:W-:Y:S01]  /*131d0*/  F2FP.BF16.F32.PACK_AB R56, R29, R56 ;  /* 0x000000381d38723e */ /* 0x000fe200000010ff */
[----:B------:R-:W4:Y:S01]  /*131e0*/  LDL R40, [R1+0x34] ;  /* 0x0000340001287983 */ /* 0x000f220000100800 */
[----:B------:R-:W-:-:S02]  /*131f0*/  F2FP.BF16.F32.PACK_AB R15, R36, R15 ;  /* 0x0000000f240f723e */ /* 0x000fc400000010ff */
[----:B------:R-:W-:Y:S01]  /*13200*/  F2FP.BF16.F32.PACK_AB R20, R37, R20 ;  /* 0x000000142514723e */ /* 0x000fe200000010ff */
[----:B------:R-:W4:Y:S01]  /*13210*/  LDL R42, [R1+0x54] ;  /* 0x00005400012a7983 */ /* 0x000f220000100800 */
        /* <DEDUP_REMOVED lines=8> */
[----:B------:R-:W-:Y:S01]  /*132a0*/  BAR.SYNC.DEFER_BLOCKING 0x1, 0x180 ;  /* 0x0046000000007b1d */ /* 0x000fe20000010000 */
[----:B--2---:R-:W-:Y:S02]  /*132b0*/  IMAD.MOV.U32 R32, RZ, RZ, R5 ;  /* 0x000000ffff207224 */ /* 0x004fe400078e0005 */
[----:B---3--:R-:W-:Y:S02]  /*132c0*/  IMAD.MOV.U32 R34, RZ, RZ, R4 ;  /* 0x000000ffff227224 */ /* 0x008fe400078e0004 */
[----:B-1----:R-:W-:-:S05]  /*132d0*/  IMAD.SHL.U32 R4, R27, 0x4, RZ ;  /* 0x000000041b047824 */ /* 0x002fca00078e00ff */
[----:B------:R-:W-:-:S04]  /*132e0*/  LOP3.LUT R4, R4, 0xc, RZ, 0xc0, !PT ;  /* 0x0000000c04047812 */ /* 0x000fc800078ec0ff */
[----:B------:R-:W-:-:S05]  /*132f0*/  IADD3 R4, P0, R4, UR4, RZ ;  /* 0x0000000404047c10 */ /* 0x000fca000ff1e0ff */
[----:B------:R-:W-:Y:S02]  /*13300*/  IMAD.X R5, RZ, RZ, UR5, P0 ;  /* 0x00000005ff057e24 */ /* 0x000fe400080e06ff */
[----:B------:R-:W-:Y:S01]  /*13310*/  IMAD.MOV.U32 R49, RZ, RZ, R32 ;  /* 0x000000ffff317224 */ /* 0x000fe200078e0020 */
[----:B------:R-:W-:Y:S01]  /*13320*/  MOV R48, R34 ;  /* 0x0000002200307202 */ /* 0x000fe20000000f00 */
[----:B------:R-:W-:Y:S01]  /*13330*/  ULDC.64 UR4, c[0x0][0xc00] ;  /* 0x0003000000047ab9 */ /* 0x000fe20000000a00 */
[----:B------:R1:W2:Y:S02]  /*13340*/  LDG.E.CONSTANT R26, desc[UR40][R4.64] ;  /* 0x00000028041a7981 */ /* 0x0002a4000c1e9900 */
[----:B-1----:R-:W-:-:S04]  /*13350*/  LOP3.LUT P1, R4, R27, 0x3, RZ, 0xc0, !PT ;  /* 0x000000031b047812 */ /* 0x002fc8000782c0ff */
[----:B------:R-:W-:-:S04]  /*13360*/  ISETP.EQ.OR P1, PT, R4, 0x3, !P1 ;  /* 0x000000030400780c */ /* 0x000fc80004f22670 */
[----:B------:R-:W-:Y:S02]  /*13370*/  SEL R27, R25, R56, P1 ;  /* 0x00000038191b7207 */ /* 0x000fe40000800000 */
[----:B------:R-:W-:Y:S02]  /*13380*/  SEL R56, R56, R25, P1 ;  /* 0x0000001938387207 */ /* 0x000fe40000800000 */
[----:B------:R-:W-:Y:S02]  /*13390*/  SEL R25, R15, R20, P1 ;  /* 0x000000140f197207 */ /* 0x000fe40000800000 */
[----:B------:R-:W-:Y:S02]  /*133a0*/  SEL R24, R20, R15, P1 ;  /* 0x0000000f14187207 */ /* 0x000fe40000800000 */
[----:B------:R-:W-:Y:S02]  /*133b0*/  MOV R20, R18 ;  /* 0x0000001200147202 */ /* 0x000fe40000000f00 */
[----:B0-----:R-:W-:-:S02]  /*133c0*/  MOV R21, R33 ;  /* 0x0000002100157202 */ /* 0x001fc40000000f00 */
[----:B------:R-:W-:Y:S02]  /*133d0*/  F2FP.BF16.F32.PACK_AB R4, R55, R6 ;  /* 0x000000063704723e */ /* 0x000fe400000010ff */
[----:B------:R-:W-:Y:S02]  /*133e0*/  SEL R29, R7, R8, P1 ;  /* 0x00000008071d7207 */ /* 0x000fe40000800000 */
[----:B-----5:R-:W-:Y:S01]  /*133f0*/  SEL R28, R8, R7, P1 ;  /* 0x00000007081c7207 */ /* 0x020fe20000800000 */
[----:B----4-:R-:W-:Y:S01]  /*13400*/  IMAD.WIDE R6, R35, 0x2, R20 ;  /* 0x0000000223067825 */ /* 0x010fe200078e0214 */
[----:B------:R-:W-:Y:S02]  /*13410*/  SEL R33, R30, R31, P1 ;  /* 0x0000001f1e217207 */ /* 0x000fe40000800000 */
[----:B------:R-:W-:Y:S02]  /*13420*/  SEL R30, R31, R30, P1 ;  /* 0x0000001e1f1e7207 */ /* 0x000fe40000800000 */
[----:B------:R-:W-:-:S02]  /*13430*/  IADD3 R43, P0, R6, 0x60, RZ ;  /* 0x00000060062b7810 */ /* 0x000fc40007f1e0ff */
[----:B------:R-:W-:Y:S02]  /*13440*/  IADD3 R41, P2, R6, 0x40, RZ ;  /* 0x0000004006297810 */ /* 0x000fe40007f5e0ff */
[----:B------:R-:W-:Y:S02]  /*13450*/  SEL R35, R3, R4, P1 ;  /* 0x0000000403237207 */ /* 0x000fe40000800000 */
[----:B------:R-:W-:Y:S02]  /*13460*/  SEL R36, R4, R3, P1 ;  /* 0x0000000304247207 */ /* 0x000fe40000800000 */
[----:B------:R-:W-:Y:S02]  /*13470*/  LOP3.LUT R8, R41, 0x380, RZ, 0xc0, !PT ;  /* 0x0000038029087812 */ /* 0x000fe400078ec0ff */
[----:B------:R-:W-:Y:S02]  /*13480*/  LOP3.LUT R32, R43, 0x380, RZ, 0xc0, !PT ;  /* 0x000003802b207812 */ /* 0x000fe400078ec0ff */
[----:B------:R-:W-:-:S02]  /*13490*/  SEL R31, R13, R14, P1 ;  /* 0x0000000e0d1f7207 */ /* 0x000fc40000800000 */
[----:B------:R-:W-:Y:S02]  /*134a0*/  SEL R15, R11, R12, P1 ;  /* 0x0000000c0b0f7207 */ /* 0x000fe40000800000 */
[----:B------:R-:W-:Y:S02]  /*134b0*/  SEL R14, R14, R13, P1 ;  /* 0x0000000d0e0e7207 */ /* 0x000fe40000800000 */
[----:B------:R-:W-:Y:S02]  /*134c0*/  SHF.R.U64 R8, R8, 0x3, RZ ;  /* 0x0000000308087819 */ /* 0x000fe400000012ff */
[----:B------:R-:W-:Y:S02]  /*134d0*/  SHF.R.U64 R32, R32, 0x3, RZ ;  /* 0x0000000320207819 */ /* 0x000fe400000012ff */
[----:B------:R-:W-:Y:S02]  /*134e0*/  SEL R12, R12, R11, P1 ;  /* 0x0000000b0c0c7207 */ /* 0x000fe40000800000 */
[----:B------:R-:W-:-:S02]  /*134f0*/  SEL R13, R9, R10, P1 ;  /* 0x0000000a090d7207 */ /* 0x000fc40000800000 */
[----:B------:R-:W-:Y:S02]  /*13500*/  SEL R34, R10, R9, P1 ;  /* 0x000000090a227207 */ /* 0x000fe40000800000 */
[----:B------:R-:W-:Y:S02]  /*13510*/  LOP3.LUT R10, R8, R41, RZ, 0x3c, !PT ;  /* 0x00000029080a7212 */ /* 0x000fe400078e3cff */
[----:B------:R-:W-:Y:S02]  /*13520*/  LOP3.LUT R8, R32, R43, RZ, 0x3c, !PT ;  /* 0x0000002b20087212 */ /* 0x000fe400078e3cff */
[C---:B------:R-:W-:Y:S02]  /*13530*/  IADD3 R39, P3, R6.reuse, 0x20, RZ ;  /* 0x0000002006277810 */ /* 0x040fe40007f7e0ff */
[----:B------:R-:W-:Y:S02]  /*13540*/  LOP3.LUT R37, R6, 0x380, RZ, 0xc0, !PT ;  /* 0x0000038006257812 */ /* 0x000fe400078ec0ff */
[----:B------:R-:W-:-:S02]  /*13550*/  LOP3.LUT R4, R39, 0x380, RZ, 0xc0, !PT ;  /* 0x0000038027047812 */ /* 0x000fc400078ec0ff */
[----:B------:R-:W-:Y:S02]  /*13560*/  SHF.R.U64 R37, R37, 0x3, RZ ;  /* 0x0000000325257819 */ /* 0x000fe400000012ff */
[----:B------:R-:W-:Y:S01]  /*13570*/  SHF.R.U64 R4, R4, 0x3, RZ ;  /* 0x0000000304047819 */ /* 0x000fe200000012ff */
[--C-:B------:R-:W-:Y:S01]  /*13580*/  IMAD.X R5, RZ, RZ, R7.reuse, P3 ;  /* 0x000000ffff057224 */ /* 0x100fe200018e0607 */
[----:B------:R-:W-:Y:S02]  /*13590*/  LOP3.LUT R6, R37, R6, RZ, 0x3c, !PT ;  /* 0x0000000625067212 */ /* 0x000fe400078e3cff */
[----:B------:R-:W-:Y:S01]  /*135a0*/  LOP3.LUT R4, R4, R39, RZ, 0x3c, !PT ;  /* 0x0000002704047212 */ /* 0x000fe200078e3cff */
[--C-:B------:R-:W-:Y:S01]  /*135b0*/  IMAD.X R9, RZ, RZ, R7.reuse, P0 ;  /* 0x000000ffff097224 */ /* 0x100fe200000e0607 */
[----:B------:R-:W-:Y:S01]  /*135c0*/  MOV R38, R6 ;  /* 0x0000000600267202 */ /* 0x000fe20000000f00 */
[----:B------:R-:W-:Y:S01]  /*135d0*/  IMAD.X R11, RZ, RZ, R7, P2 ;  /* 0x000000ffff0b7224 */ /* 0x000fe200010e0607 */
        /* <DEDUP_REMOVED lines=15> */
[----:B------:R-:W3:Y:S04]  /*136d0*/  SHFL.IDX PT, R34, R34, R3, 0x1c1f ;  /* 0x001c1f0322227589 */ /* 0x000ee800000e0000 */
[----:B------:R-:W-:Y:S04]  /*136e0*/  SHFL.IDX PT, R29, R29, R26, 0x1c1f ;  /* 0x001c1f1a1d1d7589 */ /* 0x000fe800000e0000 */
[----:B------:R-:W4:Y:S04]  /*136f0*/  SHFL.IDX PT, R28, R28, R3, 0x1c1f ;  /* 0x001c1f031c1c7589 */ /* 0x000f2800000e0000 */
[----:B------:R-:W-:Y:S04]  /*13700*/  SHFL.IDX PT, R35, R35, R26, 0x1c1f ;  /* 0x001c1f1a23237589 */ /* 0x000fe800000e0000 */
[----:B------:R2:W4:Y:S01]  /*13710*/  SHFL.IDX PT, R36, R36, R3, 0x1c1f ;  /* 0x001c1f0324247589 */ /* 0x00052200000e0000 */
[----:B0-----:R-:W-:-:S02]  /*13720*/  SEL R4, R27, R56, P1 ;  /* 0x000000381b047207 */ /* 0x001fc40000800000 */
[----:B------:R-:W-:Y:S02]  /*13730*/  SEL R6, R56, R27, P1 ;  /* 0x0000001b38067207 */ /* 0x000fe40000800000 */
[----:B-1----:R-:W-:Y:S02]  /*13740*/  SEL R5, R33, R30, P1 ;  /* 0x0000001e21057207 */ /* 0x002fe40000800000 */
[----:B------:R-:W-:Y:S02]  /*13750*/  SEL R7, R30, R33, P1 ;  /* 0x000000211e077207 */ /* 0x000fe40000800000 */
[----:B------:R-:W-:Y:S01]  /*13760*/  MOV R30, R10 ;  /* 0x0000000a001e7202 */ /* 0x000fe20000000f00 */
[----:B--2---:R-:W0:Y:S01]  /*13770*/  LDC R3, c[0x0][0xbe8] ;  /* 0x0002fa00ff037b82 */ /* 0x004e220000000800 */
[----:B------:R-:W-:Y:S01]  /*13780*/  MOV R27, R8 ;  /* 0x00000008001b7202 */ /* 0x000fe20000000f00 */
[----:B------:R1:W-:Y:S01]  /*13790*/  STSM.16.M88.4 [R38], R4 ;  /* 0x0000000426007844 */ /* 0x0003e20000000200 */
[----:B------:R-:W-:-:S02]  /*137a0*/  SEL R8, R15, R12, P1 ;  /* 0x0000000c0f087207 */ /* 0x000fc40000800000 */
[----:B------:R-:W-:Y:S02]  /*137b0*/  SEL R10, R12, R15, P1 ;  /* 0x0000000f0c0a7207 */ /* 0x000fe40000800000 */
[----:B---3--:R-:W-:Y:S02]  /*137c0*/  SEL R9, R13, R34, P1 ;  /* 0x000000220d097207 */ /* 0x008fe40000800000 */
[----:B------:R-:W-:Y:S02]  /*137d0*/  SEL R11, R34, R13, P1 ;  /* 0x0000000d220b7207 */ /* 0x000fe40000800000 */
[----:B----4-:R-:W-:Y:S01]  /*137e0*/  SEL R12, R29, R28, P1 ;  /* 0x0000001c1d0c7207 */ /* 0x010fe20000800000 */
[----:B------:R-:W-:Y:S01]  /*137f0*/  ULDC UR8, c[0x0][0xa88] ;  /* 0x0002a20000087ab9 */ /* 0x000fe20000000800 */
[----:B------:R-:W-:Y:S01]  /*13800*/  SEL R14, R28, R29, P1 ;  /* 0x0000001d1c0e7207 */ /* 0x000fe20000800000 */
[----:B------:R-:W2:Y:S01]  /*13810*/  LDL R34, [R1+0x6c] ;  /* 0x00006c0001227983 */ /* 0x000ea20000100800 */
[----:B------:R-:W-:-:S02]  /*13820*/  SEL R13, R35, R36, P1 ;  /* 0x00000024230d7207 */ /* 0x000fc40000800000 */
[----:B-1----:R-:W-:Y:S02]  /*13830*/  SEL R4, R25, R24, P1 ;  /* 0x0000001819047207 */ /* 0x002fe40000800000 */
[----:B------:R-:W-:Y:S02]  /*13840*/  SEL R6, R24, R25, P1 ;  /* 0x0000001918067207 */ /* 0x000fe40000800000 */
[----:B------:R-:W-:Y:S02]  /*13850*/  SEL R5, R31, R32, P1 ;  /* 0x000000201f057207 */ /* 0x000fe40000800000 */
[----:B------:R-:W-:Y:S02]  /*13860*/  SEL R7, R32, R31, P1 ;  /* 0x0000001f20077207 */ /* 0x000fe40000800000 */
[----:B------:R-:W-:-:S03]  /*13870*/  SEL R15, R36, R35, P1 ;  /* 0x00000023240f7207 */ /* 0x000fc60000800000 */
[----:B------:R1:W-:Y:S04]  /*13880*/  STSM.16.M88.4 [R37], R4 ;  /* 0x0000000425007844 */ /* 0x0003e80000000200 */
[----:B------:R3:W-:Y:S04]  /*13890*/  STSM.16.M88.4 [R30], R8 ;  /* 0x000000081e007844 */ /* 0x0007e80000000200 */
[----:B------:R4:W-:Y:S01]  /*138a0*/  STSM.16.M88.4 [R27], R12 ;  /* 0x0000000c1b007844 */ /* 0x0009e20000000200 */
[----:B------:R-:W-:Y:S01]  /*138b0*/  BAR.SYNC.DEFER_BLOCKING 0x1, 0x180 ;  /* 0x0046000000007b1d */ /* 0x000fe20000010000 */
[----:B------:R-:W-:Y:S01]  /*138c0*/  IADD3 R24, P2, R45, UR4, RZ ;  /* 0x000000042d187c10 */ /* 0x000fe2000ff5e0ff */
[----:B------:R-:W-:-:S03]  /*138d0*/  IMAD.MOV.U32 R28, RZ, RZ, RZ ;  /* 0x000000ffff1c7224 */ /* 0x000fc600078e00ff */
[----:B------:R-:W-:Y:S01]  /*138e0*/  IADD3.X R25, R44, UR5, RZ, P2, !PT ;  /* 0x000000052c197c10 */ /* 0x000fe200097fe4ff */
[----:B------:R-:W-:Y:S01]  /*138f0*/  IMAD.IADD R31, R46, 0x1, R40 ;  /* 0x000000012e1f7824 */ /* 0x000fe200078e0228 */
[----:B------:R-:W-:Y:S01]  /*13900*/  SHF.R.S32.HI R32, RZ, 0x1f, R42 ;  /* 0x0000001fff207819 */ /* 0x000fe2000001142a */
[----:B------:R-:W-:Y:S02]  /*13910*/  ULDC.64 UR4, c[0x0][0xb90] ;  /* 0x0002e40000047ab9 */ /* 0x000fe40000000a00 */
[----:B------:R-:W4:Y:S01]  /*13920*/  @P0 LDG.E R28, desc[UR40][R24.64] ;  /* 0x00000028181c0981 */ /* 0x000f22000c1e1900 */
[----:B0-----:R-:W-:-:S13]  /*13930*/  ISETP.NE.AND P2, PT, R3, 0x1, PT ;  /* 0x000000010300780c */ /* 0x001fda0003f45270 */
[----:B------:R-:W0:Y:S08]  /*13940*/  @P2 LDC R26, c[0x0][0xbec] ;  /* 0x0002fb00ff1a2b82 */ /* 0x000e300000000800 */
[----:B------:R-:W0:Y:S01]  /*13950*/  @P2 LDC R29, c[0x0][0xbf0] ;  /* 0x0002fc00ff1d2b82 */ /* 0x000e220000000800 */
[----:B-1----:R-:W-:Y:S01]  /*13960*/  MOV R7, R31 ;  /* 0x0000001f00077202 */ /* 0x002fe20000000f00 */
[----:B------:R-:W-:-:S04]  /*13970*/  IMAD R5, R32, UR4, RZ ;  /* 0x0000000420057c24 */ /* 0x000fc8000f8e02ff */
[----:B---3--:R-:W-:Y:S02]  /*13980*/  IMAD R11, R42, UR5, R5 ;  /* 0x000000052a0b7c24 */ /* 0x008fe4000f8e0205 */
[----:B0-----:R-:W-:-:S05]  /*13990*/  @P2 IMAD.HI.U32 R4, R31, R26, RZ ;  /* 0x0000001a1f042227 */ /* 0x001fca00078e00ff */
[----:B------:R-:W-:Y:S02]  /*139a0*/  @P2 SHF.R.U32.HI R7, RZ, R29, R4 ;  /* 0x0000001dff072219 */ /* 0x000fe40000011604 */
[----:B------:R-:W-:Y:S02]  /*139b0*/  SEL R30, R49, RZ, !P0 ;  /* 0x000000ff311e7207 */ /* 0x000fe40004000000 */
[----:B------:R-:W-:Y:S01]  /*139c0*/  SEL R33, R48, RZ, !P0 ;  /* 0x000000ff30217207 */ /* 0x000fe20004000000 */
[----:B------:R-:W-:-:S04]  /*139d0*/  IMAD.MOV R6, RZ, RZ, -R7 ;  /* 0x000000ffff067224 */ /* 0x000fc800078e0a07 */
        /* <DEDUP_REMOVED lines=30> */
[----:B------:R-:W-:-:S05]  /*13bc0*/  SHF.R.S32.HI R38, RZ, 0x3, R38 ;  /* 0x00000003ff267819 */ /* 0x000fca0000011426 */
[----:B--2---:R-:W-:Y:S01]  /*13bd0*/  IMAD R9, R38, 0x40, R34 ;  /* 0x0000004026097824 */ /* 0x004fe200078e0222 */
[----:B-1----:R-:W-:Y:S06]  /*13be0*/  @P1 BRA `(.L_x_15535) ;  /* 0x0000000000101947 */ /* 0x002fec0003800000 */
[----:B------:R-:W-:Y:S05]  /*13bf0*/  @!P0 BRA `(.L_x_15535) ;  /* 0x00000000000c8947 */ /* 0x000fea0003800000 */
[----:B------:R-:W2:Y:S04]  /*13c00*/  LDG.E R5, desc[UR40][R24.64] ;  /* 0x0000002818057981 */ /* 0x000ea8000c1e1900 */
[----:B-----5:R-:W2:Y:S02]  /*13c10*/  LDG.E R8, desc[UR40][R24.64+0x4] ;  /* 0x0000042818087981 */ /* 0x020ea4000c1e1900 */
[----:B--2---:R-:W-:-:S07]  /*13c20*/  IADD3 R8, -R5, R8, RZ ;  /* 0x0000000805087210 */ /* 0x004fce0007ffe1ff */
.L_x_15535:
        /* <DEDUP_REMOVED lines=22> */
[----:B------:R-:W-:Y:S01]  /*13d90*/  SHF.R.U64 R9, R9, 0x3, RZ ;  /* 0x0000000309097819 */ /* 0x000fe200000012ff */
[----:B------:R-:W-:Y:S01]  /*13da0*/  IMAD.IADD R36, R48, 0x1, -R36 ;  /* 0x0000000130247824 */ /* 0x000fe200078e0a24 */
[----:B------:R-:W-:-:S04]  /*13db0*/  SHF.R.U64 R24, R24, 0x3, RZ ;  /* 0x0000000318187819 */ /* 0x000fc800000012ff */
[----:B------:R-:W-:Y:S01]  /*13dc0*/  LOP3.LUT R24, R24, R25, RZ, 0x3c, !PT ;  /* 0x0000001918187212 */ /* 0x000fe200078e3cff */
[----:B------:R-:W-:Y:S02]  /*13dd0*/  IMAD.X R25, RZ, RZ, R21, P4 ;  /* 0x000000ffff197224 */ /* 0x000fe400020e0615 */
[----:B--2---:R-:W-:-:S04]  /*13de0*/  IMAD.IADD R12, R12, 0x1, R40 ;  /* 0x000000010c0c7824 */ /* 0x004fc800078e0228 */
[C---:B------:R-:W-:Y:S01]  /*13df0*/  VIADD R8, R12.reuse, 0x8 ;  /* 0x000000080c087836 */ /* 0x040fe20000000000 */
[-C--:B------:R-:W-:Y:S02]  /*13e00*/  ISETP.GE.OR P1, PT, R12, R35.reuse, P0 ;  /* 0x000000230c00720c */ /* 0x080fe40000726670 */
[----:B------:R-:W-:Y:S02]  /*13e10*/  LOP3.LUT R12, R13, 0x380, RZ, 0xc0, !PT ;  /* 0x000003800d0c7812 */ /* 0x000fe400078ec0ff */
[----:B------:R-:W-:Y:S02]  /*13e20*/  ISETP.GE.OR P0, PT, R8, R35, P0 ;  /* 0x000000230800720c */ /* 0x000fe40000706670 */
[----:B------:R-:W-:Y:S02]  /*13e30*/  SHF.R.U64 R12, R12, 0x3, RZ ;  /* 0x000000030c0c7819 */ /* 0x000fe400000012ff */
[----:B------:R-:W-:Y:S02]  /*13e40*/  LOP3.LUT R8, R9, R20, RZ, 0x3c, !PT ;  /* 0x0000001409087212 */ /* 0x000fe400078e3cff */
[----:B------:R-:W-:Y:S01]  /*13e50*/  LOP3.LUT R12, R12, R13, RZ, 0x3c, !PT ;  /* 0x0000000d0c0c7212 */ /* 0x000fe200078e3cff */
[----:B------:R-:W-:Y:S01]  /*13e60*/  IMAD.X R13, RZ, RZ, R21, P3 ;  /* 0x000000ffff0d7224 */ /* 0x000fe200018e0615 */
[----:B------:R-:W-:Y:S01]  /*13e70*/  MOV R9, R21 ;  /* 0x0000001500097202 */ /* 0x000fe20000000f00 */
        /* <DEDUP_REMOVED lines=26> */
[----:B------:R-:W-:Y:S02]  /*14020*/  IMAD.IADD R28, R40, 0x1, R0 ;  /* 0x00000001281c7824 */ /* 0x000fe400078e0200 */
        /* <DEDUP_REMOVED lines=11> */
[----:B------:R-:W-:Y:S01]  /*140e0*/  IADD3 R2, -R29, RZ, RZ ;  /* 0x000000ff1d027210 */ /* 0x000fe20007ffe1ff */
[----:B------:R-:W-:Y:S02]  /*140f0*/  ULDC.64 UR4, c[0x0][0xae0] ;  /* 0x0002b80000047ab9 */ /* 0x000fe40000000a00 */
        /* <DEDUP_REMOVED lines=13> */
[----:B------:R-:W-:Y:S01]  /*141d0*/  IMAD.IADD R3, R3, 0x1, R21 ;  /* 0x0000000103037824 */ /* 0x000fe200078e0215 */
[----:B------:R-:W-:-:S03]  /*141e0*/  ULDC UR4, c[0x0][0xac8] ;  /* 0x0002b20000047ab9 */ /* 0x000fc60000000800 */
[----:B0-----:R-:W0:Y:S01]  /*141f0*/  SHFL.IDX PT, R20, R30, RZ, 0x181f ;  /* 0x00181fff1e147589 */ /* 0x001e2200000e0000 */
[----:B------:R-:W-:Y:S01]  /*14200*/  LEA.HI.X R31, R2, UR5, R3, 0x1, P0 ;  /* 0x00000005021f7c11 */ /* 0x000fe200080f0c03 */
[----:B------:R-:W-:Y:S02]  /*14210*/  IMAD.IADD R32, R38, 0x1, R40 ;  /* 0x0000000126207824 */ /* 0x000fe400078e0228 */
        /* <DEDUP_REMOVED lines=10> */
[----:B------:R-:W-:Y:S02]  /*142c0*/  ISETP.GE.OR P3, PT, R2, R35, P0 ;  /* 0x000000230200720c */ /* 0x000fe40000766670 */
[----:B------:R-:W-:-:S07]  /*142d0*/  IADD3 R0, R18, 0x13220, RZ ;  /* 0x0001322012007810 */ /* 0x000fce0007ffe0ff */
[C---:B0-----:R-:W-:Y:S02]  /*142e0*/  @!P1 LEA R2, P4, R34.reuse, R20, 0x1 ;  /* 0x0000001422029211 */ /* 0x041fe400078808ff */
[C---:B-1----:R-:W-:Y:S02]  /*142f0*/  @!P2 LEA R20, P5, R34.reuse, R28, 0x1 ;  /* 0x0000001c2214a211 */ /* 0x042fe400078a08ff */
[----:B------:R-:W-:Y:S02]  /*14300*/  @!P3 LEA R28, P6, R34, R33, 0x1 ;  /* 0x00000021221cb211 */ /* 0x000fe400078c08ff */
[----:B------:R-:W-:-:S04]  /*14310*/  PRMT R0, RZ, 0x654, R0 ;  /* 0x00000654ff007816 */ /* 0x000fc80000000000 */
[----:B------:R0:W-:Y:S02]  /*14320*/  SYNCS.ARRIVE.TRANS64.RED.A1T0 RZ, [R0+URZ], RZ ;  /* 0x000000ff00ff79a7 */ /* 0x0001e4000810043f */
[----:B0-----:R-:W-:-:S05]  /*14330*/  VIADD R0, R32, 0x90 ;  /* 0x0000009020007836 */ /* 0x001fca0000000000 */
        /* <DEDUP_REMOVED lines=14> */
.L_x_15534:
        /* <DEDUP_REMOVED lines=20> */
[----:B---3-5:R-:W-:-:S12]  /*14560*/  VIADD R28, R7, 0xffffff80 ;  /* 0xffffff80071c7836 */ /* 0x028fd80000000000 */
[----:B------:R-:W1:Y:S01]  /*14570*/  @P2 LDC R27, c[0x0][0xbec] ;  /* 0x0002fb00ff1b2b82 */ /* 0x000e620000000800 */
[----:B------:R-:W-:Y:S01]  /*14580*/  ISETP.GE.AND P3, PT, R28, 0xc0, PT ;  /* 0x000000c01c00780c */ /* 0x000fe20003f66270 */
[----:B--2---:R-:W-:-:S12]  /*14590*/  @P1 BRA `(.L_x_15537) ;  /* 0x0000000000101947 */ /* 0x004fd80003800000 */
[----:B------:R-:W-:Y:S05]  /*145a0*/  @!P0 BRA `(.L_x_15537) ;  /* 0x00000000000c8947 */ /* 0x000fea0003800000 */
[----:B------:R-:W2:Y:S04]  /*145b0*/  LDG.E R5, desc[UR40][R2.64] ;  /* 0x0000002802057981 */ /* 0x000ea8000c1e1900 */
[----:B------:R-:W2:Y:S02]  /*145c0*/  LDG.E R0, desc[UR40][R2.64+0x4] ;  /* 0x0000042802007981 */ /* 0x000ea4000c1e1900 */
[----:B--2---:R-:W-:-:S07]  /*145d0*/  IMAD.IADD R0, R0, 0x1, -R5 ;  /* 0x0000000100007824 */ /* 0x004fce00078e0a05 */
.L_x_15537:
[----:B------:R-:W2:Y:S04]  /*145e0*/  LDL.LU R3, [R1+0x50] ;  /* 0x0000500001037983 */ /* 0x000ea80000300800 */
[----:B------:R-:W3:Y:S04]  /*145f0*/  LDL.LU R2, [R1+0x68] ;  /* 0x0000680001027983 */ /* 0x000ee80000300800 */
[----:B------:R-:W4:Y:S04]  /*14600*/  LDL R26, [R1+0x54] ;  /* 0x00005400011a7983 */ /* 0x000f280000100800 */
[----:B------:R0:W5:Y:S01]  /*14610*/  LDL R24, [R1+0x34] ;  /* 0x0000340001187983 */ /* 0x0001620000100800 */
[----:B------:R-:W-:Y:S01]  /*14620*/  BSSY B1, `(.L_x_15538) ;  /* 0x000002c000017945 */ /* 0x000fe20003800000 */
[----:B------:R-:W-:-:S02]  /*14630*/  SHF.R.S32.HI R11, RZ, 0x1f, R6 ;  /* 0x0000001fff0b7819 */ /* 0x000fc40000011406 */
[----:B--2---:R-:W-:Y:S02]  /*14640*/  SEL R13, R3, RZ, !P0 ;  /* 0x000000ff030d7207 */ /* 0x004fe40004000000 */
[----:B---3--:R-:W-:Y:S02]  /*14650*/  SEL R12, R2, RZ, !P0 ;  /* 0x000000ff020c7207 */ /* 0x008fe40004000000 */
[----:B----4-:R-:W-:Y:S01]  /*14660*/  SHF.R.S32.HI R10, RZ, 0x1f, R26 ;  /* 0x0000001fff0a7819 */ /* 0x010fe2000001141a */
[----:B0-----:R-:W-:Y:S06]  /*14670*/  @P3 BRA `(.L_x_15539) ;  /* 0x0000000000983947 */ /* 0x001fec0003800000 */
[----:B------:R-:W0:Y:S01]  /*14680*/  LDC R9, c[0x0][0xbe8] ;  /* 0x0002fa00ff097b82 */ /* 0x000e220000000800 */
[----:B-----5:R-:W-:Y:S01]  /*14690*/  IADD3 R8, R24, -0x80, R7 ;  /* 0xffffff8018087810 */ /* 0x020fe20007ffe007 */
[----:B0-----:R-:W-:-:S05]  /*146a0*/  IMAD R2, R0, R9, RZ ;  /* 0x0000000900027224 */ /* 0x001fca00078e02ff */
        /* <DEDUP_REMOVED lines=35> */
.L_x_15539:
[----:B------:R-:W-:Y:S05]  /*148e0*/  BSYNC B1 ;  /* 0x0000000000017941 */ /* 0x000fea0003800000 */
.L_x_15538:
        /* <DEDUP_REMOVED lines=14> */
[----:B------:R-:W-:Y:S01]  /*149d0*/  IMAD.IADD R4, R28, 0x1, -R4 ;  /* 0x000000011c047824 */ /* 0x000fe200078e0a04 */
[----:B------:R-:W-:-:S03]  /*149e0*/  IADD3 R3, R3, R5, RZ ;  /* 0x0000000503037210 */ /* 0x000fc60007ffe0ff */
[----:B------:R-:W-:Y:S01]  /*149f0*/  IMAD R6, R4, 0x30, R14 ;  /* 0x0000003004067824 */ /* 0x000fe200078e020e */
[----:B-----5:R-:W-:Y:S01]  /*14a00*/  IADD3 R14, R14, R24, RZ ;  /* 0x000000180e0e7210 */ /* 0x020fe20007ffe0ff */
[----:B------:R-:W-:Y:S02]  /*14a10*/  IMAD R4, R10, UR4, RZ ;  /* 0x000000040a047c24 */ /* 0x000fe4000f8e02ff */
[----:B------:R-:W-:Y:S02]  /*14a20*/  IMAD.IADD R8, R24, 0x1, R6 ;  /* 0x0000000118087824 */ /* 0x000fe400078e0206 */
[----:B------:R-:W-:Y:S02]  /*14a30*/  IMAD R7, R26, UR5, R4 ;  /* 0x000000051a077c24 */ /* 0x000fe4000f8e0204 */
[----:B-1----:R-:W-:-:S04]  /*14a40*/  @P2 IMAD.HI.U32 R4, R8, R27, RZ ;  /* 0x0000001b08042227 */ /* 0x002fc800078e00ff */
        /* <DEDUP_REMOVED lines=26> */
[----:B------:R-:W-:Y:S02]  /*14bf0*/  IMAD R25, R0, R25, RZ ;  /* 0x0000001900197224 */ /* 0x000fe400078e02ff */
[----:B------:R-:W-:Y:S01]  /*14c00*/  LEA.HI.X R8, R2, UR5, R3, 0x1, P0 ;  /* 0x0000000502087c11 */ /* 0x000fe200080f0c03 */
[----:B------:R-:W0:Y:S01]  /*14c10*/  SHFL.IDX PT, R6, R4, RZ, 0x181f ;  /* 0x00181fff04067589 */ /* 0x000e2200000e0000 */
[C---:B------:R-:W-:Y:S02]  /*14c20*/  VIADD R0, R14.reuse, 0x30 ;  /* 0x000000300e007836 */ /* 0x040fe40000000000 */
[C---:B------:R-:W-:Y:S01]  /*14c30*/  VIADD R2, R14.reuse, 0x60 ;  /* 0x000000600e027836 */ /* 0x040fe20000000000 */
[----:B------:R-:W1:Y:S01]  /*14c40*/  SHFL.IDX PT, R9, R4, 0x1, 0x181f ;  /* 0x00381f0004097f89 */ /* 0x000e6200000e0000 */
[----:B------:R-:W-:-:S03]  /*14c50*/  VIADD R3, R14, 0x90 ;  /* 0x000000900e037836 */ /* 0x000fc60000000000 */
[----:B------:R-:W4:Y:S04]  /*14c60*/  SHFL.IDX PT, R11, R4, 0x2, 0x181f ;  /* 0x00581f00040b7f89 */ /* 0x000f2800000e0000 */
[----:B------:R-:W3:Y:S04]  /*14c70*/  SHFL.IDX PT, R5, R8, RZ, 0x181f ;  /* 0x00181fff08057589 */ /* 0x000ee800000e0000 */
[----:B------:R1:W3:Y:S04]  /*14c80*/  SHFL.IDX PT, R13, R4, 0x3, 0x181f ;  /* 0x00781f00040d7f89 */ /* 0x0002e800000e0000 */
[----:B------:R-:W3:Y:S04]  /*14c90*/  SHFL.IDX PT, R7, R8, 0x1, 0x181f ;  /* 0x00381f0008077f89 */ /* 0x000ee800000e0000 */
[----:B------:R-:W3:Y:S04]  /*14ca0*/  SHFL.IDX PT, R10, R8, 0x2, 0x181f ;  /* 0x00581f00080a7f89 */ /* 0x000ee800000e0000 */
[----:B------:R3:W3:Y:S01]  /*14cb0*/  SHFL.IDX PT, R12, R8, 0x3, 0x181f ;  /* 0x00781f00080c7f89 */ /* 0x0006e200000e0000 */
        /* <DEDUP_REMOVED lines=9> */
[C---:B------:R-:W-:Y:S02]  /*14d50*/  @!P0 LEA R8, P6, R15.reuse, R13, 0x1 ;  /* 0x0000000d0f088211 */ /* 0x040fe400078c08ff */
[C-C-:B------:R-:W-:Y:S01]  /*14d60*/  @!P2 LEA.HI.X R5, R15.reuse, R7, R20.reuse, 0x1, P5 ;  /* 0x000000070f05a211 */ /* 0x140fe200028f0c14 */
[----:B------:R1:W-:Y:S01]  /*14d70*/  @!P3 ST.E.128 desc[UR40][R2.64], RZ ;  /* 0x000000ff0200b985 */ /* 0x0003e2000c101d28 */
[----:B------:R-:W-:-:S02]  /*14d80*/  @!P1 LEA.HI.X R7, R15, R10, R20, 0x1, P4 ;  /* 0x0000000a0f079211 */ /* 0x000fc400020f0c14 */
[----:B------:R-:W-:Y:S01]  /*14d90*/  @!P0 LEA.HI.X R9, R15, R12, R20, 0x1, P6 ;  /* 0x0000000c0f098211 */ /* 0x000fe200030f0c14 */
[----:B------:R1:W-:Y:S04]  /*14da0*/  @!P2 ST.E.128 desc[UR40][R4.64], RZ ;  /* 0x000000ff0400a985 */ /* 0x0003e8000c101d28 */
[----:B------:R1:W-:Y:S04]  /*14db0*/  @!P1 ST.E.128 desc[UR40][R6.64], RZ ;  /* 0x000000ff06009985 */ /* 0x0003e8000c101d28 */
[----:B------:R1:W-:Y:S02]  /*14dc0*/  @!P0 ST.E.128 desc[UR40][R8.64], RZ ;  /* 0x000000ff08008985 */ /* 0x0003e4000c101d28 */
.L_x_15536:
[----:B------:R-:W-:Y:S05]  /*14dd0*/  BSYNC B0 ;  /* 0x0000000000007941 */ /* 0x000fea0003800000 */
.L_x_15533:
[----:B------:R-:W3:Y:S01]  /*14de0*/  LDL R0, [R1+0xc] ;  /* 0x00000c0001007983 */ /* 0x000ee20000100800 */
[----:B------:R-:W-:Y:S02]  /*14df0*/  ULDC UR4, c[0x0][0xc3c] ;  /* 0x00030f0000047ab9 */ /* 0x000fe40000000800 */
[----:B---3--:R-:W-:-:S13]  /*14e00*/  ISETP.GE.AND P0, PT, R0, UR4, PT ;  /* 0x0000000400007c0c */ /* 0x008fda000bf06270 */
[----:B------:R-:W-:Y:S05]  /*14e10*/  @!P0 BRA `(.L_x_15540) ;  /* 0xfffffec000b48947 */ /* 0x000fea000383ffff */
[----:B------:R-:W-:Y:S05]  /*14e20*/  BRA `(.L_x_15423) ;  /* 0x0000007800787947 */ /* 0x000fea0003800000 */
.L_x_15421:
        /* <DEDUP_REMOVED lines=50> */
[----:B-1----:R-:W-:Y:S02]  /*15150*/  ISETP.GT.AND P6, PT, R4, UR6, PT ;  /* 0x0000000604007c0c */ /* 0x002fe4000bfc4270 */
[----:B------:R-:W-:-:S11]  /*15160*/  MOV R9, R4 ;  /* 0x0000000400097202 */ /* 0x000fd60000000f00 */
[----:B------:R-:W-:Y:S05]  /*15170*/  @P6 BRA `(.L_x_15542) ;  /* 0x0000000000a06947 */ /* 0x000fea0003800000 */
[----:B------:R-:W0:Y:S01]  /*15180*/  LDC R6, c[0x0][0xc3c] ;  /* 0x00030f00ff067b82 */ /* 0x000e220000000800 */
[----:B------:R-:W-:Y:S01]  /*15190*/  IMAD.MOV.U32 R4, RZ, RZ, R9 ;  /* 0x000000ffff047224 */ /* 0x000fe200078e0009 */
[----:B------:R-:W-:Y:S01]  /*151a0*/  UMOV UR4, URZ ;  /* 0x0000003f00047c82 */ /* 0x000fe20008000000 */
[----:B------:R-:W-:Y:S01]  /*151b0*/  ULDC UR7, c[0x0][0xc3c] ;  /* 0x00030f0000077ab9 */ /* 0x000fe20000000800 */
[----:B------:R-:W-:-:S05]  /*151c0*/  ULDC UR5, c[0x0][0xc38] ;  /* 0x00030e0000057ab9 */ /* 0x000fca0000000800 */
.L_x_15546:
        /* <DEDUP_REMOVED lines=12> */
.L_x_15545:
[----:B------:R-:W-:Y:S05]  /*15290*/  BSYNC B0 ;  /* 0x0000000000007941 */ /* 0x000fea0003800000 */
.L_x_15544:
        /* <DEDUP_REMOVED lines=20> */
[----:B------:R-:W-:Y:S01]  /*153e0*/  IMAD.MOV.U32 R6, RZ, RZ, R9 ;  /* 0x000000ffff067224 */ /* 0x000fe200078e0009 */
[----:B------:R-:W-:-:S07]  /*153f0*/  MOV R9, R3 ;  /* 0x0000000300097202 */ /* 0x000fce0000000f00 */
.L_x_15542:
        /* <DEDUP_REMOVED lines=21> */
.L_x_15547:
[----:B-1----:R-:W-:Y:S01]  /*15550*/  IMAD R16, R16, UR5, R9 ;  /* 0x0000000510107c24 */ /* 0x002fe2000f8e0209 */
[----:B------:R-:W-:Y:S01]  /*15560*/  MOV R2, RZ ;  /* 0x000000ff00027202 */ /* 0x000fe20000000f00 */
[----:B0-----:R-:W-:Y:S01]  /*15570*/  IMAD R11, R15, R8, RZ ;  /* 0x000000080f0b7224 */ /* 0x001fe200078e02ff */
[----:B------:R-:W-:Y:S02]  /*15580*/  IABS R6, R4 ;  /* 0x0000000400067213 */ /* 0x000fe40000000000 */
[----:B------:R-:W-:Y:S01]  /*15590*/  IADD3 R9, -R16, UR6, RZ ;  /* 0x0000000610097c10 */ /* 0x000fe2000fffe1ff */
[----:B------:R-:W-:-:S03]  /*155a0*/  IMAD.HI.U32 R2, R3, R11, R2 ;  /* 0x0000000b03027227 */ /* 0x000fc600078e0002 */
[----:B------:R-:W-:Y:S01]  /*155b0*/  IABS R3, R9 ;  /* 0x0000000900037213 */ /* 0x000fe20000000000 */
[----:B------:R-:W-:-:S04]  /*155c0*/  IMAD.MOV R6, RZ, RZ, -R6 ;  /* 0x000000ffff067224 */ /* 0x000fc800078e0a06 */
        /* <DEDUP_REMOVED lines=47> */
.L_x_15543:
[----:B------:R-:W-:Y:S02]  /*158c0*/  IMAD.MOV.U32 R17, RZ, RZ, RZ ;  /* 0x000000ffff117224 */ /* 0x000fe400078e00ff */
[----:B------:R-:W-:Y:S02]  /*158d0*/  IMAD.U32 R16, RZ, RZ, UR6 ;  /* 0x00000006ff107e24 */ /* 0x000fe4000f8e00ff */
[----:B------:R-:W-:-:S07]  /*158e0*/  IMAD.MOV.U32 R18, RZ, RZ, RZ ;  /* 0x000000ffff127224 */ /* 0x000fce00078e00ff */
.L_x_15548:
[----:B------:R-:W-:-:S13]  /*158f0*/  ISETP.NE.AND P0, PT, R5, RZ, PT ;  /* 0x000000ff0500720c */ /* 0x000fda0003f05270 */
[----:B------:R-:W0:Y:S01]  /*15900*/  @!P0 S2R R3, SR_CgaCtaId ;  /* 0x0000000000038919 */ /* 0x000e220000008800 */
[----:B------:R-:W-:-:S04]  /*15910*/  @!P0 MOV R0, 0x400 ;  /* 0x0000040000008802 */ /* 0x000fc80000000f00 */
[----:B0-----:R-:W-:-:S05]  /*15920*/  @!P0 LEA R0, R3, R0, 0x18 ;  /* 0x0000000003008211 */ /* 0x001fca00078ec0ff */
[----:B------:R1:W-:Y:S01]  /*15930*/  @!P0 STS.128 [R0+0x132d0], R16 ;  /* 0x0132d01000008388 */ /* 0x0003e20000000c00 */
[----:B------:R-:W-:Y:S06]  /*15940*/  BAR.ARV 0x5, 0x200 ;  /* 0x0148000000007b1d */ /* 0x000fec0000002000 */
.L_x_15541:
        /* <DEDUP_REMOVED lines=12> */
[----:B------:R-:W-:Y:S02]  /*15a10*/  LOP3.LUT R11, R9, 0x7f, RZ, 0xc0, !PT ;  /* 0x0000007f090b7812 */ /* 0x000fe400078ec0ff */
[----:B------:R-:W-:Y:S02]  /*15a20*/  SHF.R.U32.HI R2, RZ, 0x1, R9 ;  /* 0x00000001ff027819 */ /* 0x000fe40000011609 */
[----:B------:R-:W-:Y:S01]  /*15a30*/  LOP3.LUT R3, R25, 0x180, RZ, 0xc0, !PT ;  /* 0x0000018019037812 */ /* 0x000fe200078ec0ff */
[----:B------:R-:W-:Y:S01]  /*15a40*/  IMAD.SHL.U32 R6, R11, 0x10, RZ ;  /* 0x000000100b067824 */ /* 0x000fe200078e00ff */
[C---:B------:R-:W-:Y:S01]  /*15a50*/  SHF.L.U32 R0, R9.reuse, 0x4, RZ ;  /* 0x0000000409007819 */ /* 0x040fe200000006ff */
[----:B------:R-:W-:Y:S01]  /*15a60*/  IMAD.SHL.U32 R8, R9, 0x2, RZ ;  /* 0x0000000209087824 */ /* 0x000fe200078e00ff */
[----:B------:R-:W-:Y:S01]  /*15a70*/  LOP3.LUT R3, R3, 0x30, R2, 0xf8, !PT ;  /* 0x0000003003037812 */ /* 0x000fe200078ef802 */
[C---:B------:R-:W-:Y:S01]  /*15a80*/  IMAD.SHL.U32 R4, R9.reuse, 0x8, RZ ;  /* 0x0000000809047824 */ /* 0x040fe200078e00ff */
[----:B------:R-:W-:Y:S01]  /*15a90*/  LOP3.LUT R5, R0, 0x1b0, RZ, 0xc0, !PT ;  /* 0x000001b000057812 */ /* 0x000fe200078ec0ff */
[----:B------:R-:W-:Y:S01]  /*15aa0*/  IMAD.SHL.U32 R2, R9, 0x20, RZ ;  /* 0x0000002009027824 */ /* 0x000fe200078e00ff */
[----:B------:R-:W-:-:S02]  /*15ab0*/  LOP3.LUT R7, R6, 0x600, RZ, 0xc0, !PT ;  /* 0x0000060006077812 */ /* 0x000fc400078ec0ff */
[----:B------:R-:W-:Y:S02]  /*15ac0*/  LOP3.LUT R8, R5, 0x30, R8, 0x78, !PT ;  /* 0x0000003005087812 */ /* 0x000fe400078e7808 */
[----:B------:R-:W-:Y:S02]  /*15ad0*/  LOP3.LUT R4, R3, 0x30, R4, 0x78, !PT ;  /* 0x0000003003047812 */ /* 0x000fe400078e7804 */
[----:B------:R-:W-:Y:S02]  /*15ae0*/  LOP3.LUT R5, R2, 0x80, RZ, 0xc0, !PT ;  /* 0x0000008002057812 */ /* 0x000fe400078ec0ff */
[C---:B------:R-:W-:Y:S02]  /*15af0*/  LOP3.LUT R3, R7.reuse, 0x60, R2, 0xf8, !PT ;  /* 0x0000006007037812 */ /* 0x040fe400078ef802 */
[----:B------:R-:W-:Y:S01]  /*15b00*/  LOP3.LUT R7, R7, 0x40, R0, 0xf8, !PT ;  /* 0x0000004007077812 */ /* 0x000fe200078ef800 */
[----:B------:R-:W-:Y:S01]  /*15b10*/  IMAD.SHL.U32 R6, R9, 0x4, RZ ;  /* 0x0000000409067824 */ /* 0x000fe200078e00ff */
[----:B------:R-:W-:-:S02]  /*15b20*/  LOP3.LUT R5, R5, 0x10, R9, 0xf8, !PT ;  /* 0x0000001005057812 */ /* 0x000fc400078ef809 */
[----:B------:R-:W-:Y:S02]  /*15b30*/  LOP3.LUT R24, R3, 0x100, R2, 0xf8, !PT ;  /* 0x0000010003187812 */ /* 0x000fe400078ef802 */
[----:B------:R-:W-:Y:S02]  /*15b40*/  LOP3.LUT R9, R7, R8, RZ, 0xfc, !PT ;  /* 0x0000000807097212 */ /* 0x000fe400078efcff */
[----:B-1----:R-:W-:-:S03]  /*15b50*/  MOV R3, UR4 ;  /* 0x0000000400037c02 */ /* 0x002fc60008000f00 */
[----:B------:R-:W-:Y:S01]  /*15b60*/  STL [R1+0x38], R9 ;  /* 0x0000380901007387 */ /* 0x000fe20000100800 */
[----:B------:R-:W-:-:S03]  /*15b70*/  LEA R22, R3, R22, 0x18 ;  /* 0x0000001603167211 */ /* 0x000fc600078ec0ff */
[----:B------:R0:W-:Y:S01]  /*15b80*/  STL [R1+0x34], R3 ;  /* 0x0000340301007387 */ /* 0x0001e20000100800 */
[----:B------:R-:W-:Y:S02]  /*15b90*/  SHF.R.U32.HI R11, RZ, 0x2, R11 ;  /* 0x00000002ff0b7819 */ /* 0x000fe4000001160b */
[----:B------:R-:W-:Y:S02]  /*15ba0*/  LOP3.LUT R5, R5, 0x10, R6, 0x78, !PT ;  /* 0x0000001005057812 */ /* 0x000fe400078e7806 */
[----:B------:R-:W-:Y:S01]  /*15bb0*/  LOP3.LUT R2, R11, 0x60, R2, 0xf8, !PT ;  /* 0x000000600b027812 */ /* 0x000fe200078ef802 */
[----:B------:R-:W-:Y:S01]  /*15bc0*/  BSSY B7, `(.L_x_15549) ;  /* 0x0000682000077945 */ /* 0x000fe20003800000 */
[----:B------:R-:W-:Y:S02]  /*15bd0*/  LOP3.LUT R25, R4, 0x640, R25, 0xf8, !PT ;  /* 0x0000064004197812 */ /* 0x000fe400078ef819 */
[----:B------:R-:W-:Y:S02]  /*15be0*/  LOP3.LUT R24, R24, R5, RZ, 0xfc, !PT ;  /* 0x0000000518187212 */ /* 0x000fe400078efcff */
[----:B------:R-:W-:Y:S01]  /*15bf0*/  LOP3.LUT R2, R2, 0x80, RZ, 0xfc, !PT ;  /* 0x0000008002027812 */ /* 0x000fe200078efcff */
[----:B------:R-:W-:Y:S01]  /*15c00*/  ULDC.64 UR38, c[0x0][0x198] ;  /* 0x0000660000267ab9 */ /* 0x000fe20000000a00 */
[----:B------:R-:W-:Y:S01]  /*15c10*/  ULDC UR36, c[0x0][0xc] ;  /* 0x0000030000247ab9 */ /* 0x000fe20000000800 */
[----:B--2---:R-:W-:-:S02]  /*15c20*/  LOP3.LUT R0, R10, 0x2, RZ, 0xfc, !PT ;  /* 0x000000020a007812 */ /* 0x004fc400078efcff */
        /* <DEDUP_REMOVED lines=12> */
.L_x_15659:
[----:B0----5:R-:W0:Y:S02]  /*15cf0*/  LDC.64 R26, c[0x0][0xc88] ;  /* 0x00032200ff1a7b82 */ /* 0x021e240000000a00 */
[----:B0-----:R-:W-:-:S06]  /*15d00*/  IMAD.WIDE R26, R19, 0x4, R26 ;  /* 0x00000004131a7825 */ /* 0x001fcc00078e021a */
[----:B-1----:R-:W1:Y:S01]  /*15d10*/  LDG.E R26, desc[UR40][R26.64] ;  /* 0x000000281a1a7981 */ /* 0x002e62000c1e1900 */
[----:B------:R-:W-:Y:S05]  /*15d20*/  YIELD ;  /* 0x0000000000007946 */ /* 0x000fea0003800000 */
[----:B------:R-:W-:Y:S01]  /*15d30*/  ULDC.64 UR4, c[0x0][0xa28] ;  /* 0x00028a0000047ab9 */ /* 0x000fe20000000a00 */
[----:B------:R-:W-:Y:S01]  /*15d40*/  IMAD.MOV.U32 R10, RZ, RZ, RZ ;  /* 0x000000ffff0a7224 */ /* 0x000fe200078e00ff */
[----:B------:R-:W-:Y:S01]  /*15d50*/  ISETP.NE.U32.AND P0, PT, RZ, UR4, PT ;  /* 0x00000004ff007c0c */ /* 0x000fe2000bf05070 */
[----:B------:R-:W-:Y:S01]  /*15d60*/  ULDC.64 UR8, c[0x0][0xa18] ;  /* 0x0002860000087ab9 */ /* 0x000fe20000000a00 */
[----:B------:R-:W-:Y:S01]  /*15d70*/  MOV R6, RZ ;  /* 0x000000ff00067202 */ /* 0x000fe20000000f00 */
[----:B------:R-:W-:Y:S01]  /*15d80*/  ULDC.64 UR6, c[0x0][0xa10] ;  /* 0x0002840000067ab9 */ /* 0x000fe20000000a00 */
[----:B------:R-:W-:-:S02]  /*15d90*/  ISETP.NE.AND.EX P0, PT, RZ, UR5, PT, P0 ;  /* 0x00000005ff007c0c */ /* 0x000fc4000bf05300 */
[----:B-1-3--:R-:W-:-:S11]  /*15da0*/  SHF.R.S32.HI R0, RZ, 0x1f, R26 ;  /* 0x0000001fff007819 */ /* 0x00afd6000001141a */
[C---:B--2---:R-:W-:Y:S01]  /*15db0*/  @P0 LEA R2, P1, R26.reuse, UR4, 0x2 ;  /* 0x000000041a020c11 */ /* 0x044fe2000f8210ff */
        /* <DEDUP_REMOVED lines=11> */
[----:B------:R-:W-:Y:S02]  /*15e70*/  ISETP.NE.U32.AND P1, PT, RZ, UR6, PT ;  /* 0x00000006ff007c0c */ /* 0x000fe4000bf25070 */
[----:B-1----:R-:W-:-:S02]  /*15e80*/  IADD3 R2, P3, R27, UR4, RZ ;  /* 0x000000041b027c10 */ /* 0x002fc4000ff7e0ff */
[----:B------:R-:W-:Y:S02]  /*15e90*/  ISETP.NE.AND.EX P1, PT, RZ, UR7, PT, P1 ;  /* 0x00000007ff007c0c */ /* 0x000fe4000bf25310 */
[----:B------:R-:W-:Y:S02]  /*15ea0*/  IADD3.X R3, R28, UR5, RZ, P3, !PT ;  /* 0x000000051c037c10 */ /* 0x000fe40009ffe4ff */
[----:B------:R-:W-:-:S03]  /*15eb0*/  IADD3 R4, P4, R27, UR6, RZ ;  /* 0x000000061b047c10 */ /* 0x000fc6000ff9e0ff */
[----:B------:R-:W3:Y:S01]  /*15ec0*/  @P0 LDG.E R6, desc[UR40][R2.64] ;  /* 0x0000002802060981 */ /* 0x000ee2000c1e1900 */
[----:B------:R-:W-:Y:S01]  /*15ed0*/  ULDC UR4, c[0x0][0x288] ;  /* 0x0000a20000047ab9 */ /* 0x000fe20000000800 */
[----:B------:R-:W-:Y:S01]  /*15ee0*/  IADD3.X R5, R28, UR7, RZ, P4, !PT ;  /* 0x000000071c057c10 */ /* 0x000fe2000a7fe4ff */
[----:B------:R-:W-:Y:S01]  /*15ef0*/  IMAD.U32 R8, RZ, RZ, UR4 ;  /* 0x00000004ff087e24 */ /* 0x000fe2000f8e00ff */
[----:B------:R-:W-:-:S03]  /*15f00*/  ULDC.64 UR4, c[0x0][0x418] ;  /* 0x0001060000047ab9 */ /* 0x000fc60000000a00 */
[----:B------:R-:W5:Y:S04]  /*15f10*/  @P1 LDG.E R0, desc[UR40][R4.64] ;  /* 0x0000002804001981 */ /* 0x000f68000c1e1900 */
[----:B---3--:R0:W-:Y:S02]  /*15f20*/  STL [R1+0x48], R6 ;  /* 0x0000480601007387 */ /* 0x0081e40000100800 */
[----:B0-----:R-:W-:-:S04]  /*15f30*/  @P2 IADD3 R6, P3, R27, UR8, RZ ;  /* 0x000000081b062c10 */ /* 0x001fc8000ff7e0ff */
[----:B------:R-:W-:-:S05]  /*15f40*/  @P2 IADD3.X R7, R28, UR9, RZ, P3, !PT ;  /* 0x000000091c072c10 */ /* 0x000fca0009ffe4ff */
        /* <DEDUP_REMOVED lines=10> */
[----:B---3--:R0:W-:Y:S04]  /*15ff0*/  STL [R1+0x58], R8 ;  /* 0x0000580801007387 */ /* 0x0081e80000100800 */
[----:B--2---:R0:W-:Y:S01]  /*16000*/  STL [R1+0x2c], R10 ;  /* 0x00002c0a01007387 */ /* 0x0041e20000100800 */
[----:B------:R-:W-:Y:S01]  /*16010*/  IMAD.MOV.U32 R9, RZ, RZ, R8 ;  /* 0x000000ffff097224 */ /* 0x000fe200078e0008 */
[----:B------:R-:W-:Y:S06]  /*16020*/  @P2 BRA `(.L_x_15550) ;  /* 0x0000000000142947 */ /* 0x000fec0003800000 */
[----:B------:R-:W-:Y:S05]  /*16030*/  @!P0 BRA `(.L_x_15550) ;  /* 0x0000000000108947 */ /* 0x000fea0003800000 */
[----:B0-----:R-:W2:Y:S04]  /*16040*/  LDG.E R8, desc[UR40][R2.64] ;  /* 0x0000002802087981 */ /* 0x001ea8000c1e1900 */
[----:B------:R-:W2:Y:S02]  /*16050*/  LDG.E R2, desc[UR40][R2.64+0x4] ;  /* 0x0000042802027981 */ /* 0x000ea4000c1e1900 */
[----:B--2---:R-:W-:-:S05]  /*16060*/  IADD3 R9, -R8, R2, RZ ;  /* 0x0000000208097210 */ /* 0x004fca0007ffe1ff */
[----:B------:R1:W-:Y:S02]  /*16070*/  STL [R1+0x58], R9 ;  /* 0x0000580901007387 */ /* 0x0003e40000100800 */
.L_x_15550:
[----:B0-----:R-:W-:Y:S01]  /*16080*/  IMAD.MOV.U32 R8, RZ, RZ, R26 ;  /* 0x000000ffff087224 */ /* 0x001fe200078e001a */
[----:B------:R-:W-:Y:S02]  /*16090*/  ULDC.64 UR4, c[0x0][0xa20] ;  /* 0x0002880000047ab9 */ /* 0x000fe40000000a00 */
[----:B------:R-:W-:Y:S02]  /*160a0*/  ISETP.NE.U32.AND P0, PT, RZ, UR4, PT ;  /* 0x00000004ff007c0c */ /* 0x000fe4000bf05070 */
[----:B------:R0:W-:Y:S02]  /*160b0*/  STL [R1+0x14], R8 ;  /* 0x0000140801007387 */ /* 0x0001e40000100800 */
[----:B------:R-:W-:-:S13]  /*160c0*/  ISETP.NE.AND.EX P0, PT, RZ, UR5, PT, P0 ;  /* 0x00000005ff007c0c */ /* 0x000fda000bf05300 */
[----:B0-----:R-:W-:Y:S05]  /*160d0*/  @!P0 BRA `(.L_x_15551) ;  /* 0x0000000000108947 */ /* 0x001fea0003800000 */
[----:B------:R-:W-:-:S04]  /*160e0*/  IADD3 R2, P0, R27, UR4, RZ ;  /* 0x000000041b027c10 */ /* 0x000fc8000ff1e0ff */
[----:B------:R-:W-:-:S05]  /*160f0*/  IADD3.X R3, R28, UR5, RZ, P0, !PT ;  /* 0x000000051c037c10 */ /* 0x000fca00087fe4ff */
[----:B------:R0:W5:Y:S01]  /*16100*/  LDG.E R7, desc[UR40][R2.64] ;  /* 0x0000002802077981 */ /* 0x000162000c1e1900 */
[----:B------:R-:W-:Y:S05]  /*16110*/  BRA `(.L_x_15552) ;  /* 0x0000000000247947 */ /* 0x000fea0003800000 */
.L_x_15551:
        /* <DEDUP_REMOVED lines=9> */
.L_x_15552:
[----:B0-----:R-:W2:Y:S01]  /*161b0*/  @P1 LDG.E R2, desc[UR40][R4.64] ;  /* 0x0000002804021981 */ /* 0x001ea2000c1e1900 */
[----:B------:R-:W0:Y:S03]  /*161c0*/  LDC R3, c[0x0][0x448] ;  /* 0x00011200ff037b82 */ /* 0x000e260000000800 */
[----:B------:R3:W2:Y:S01]  /*161d0*/  @P1 LDG.E R4, desc[UR40][R4.64+0x4] ;  /* 0x0000042804041981 */ /* 0x0006a2000c1e1900 */
[----:B-----5:R-:W-:Y:S01]  /*161e0*/  IMAD.IADD R7, R7, 0x1, -R10 ;  /* 0x0000000107077824 */ /* 0x020fe200078e0a0a */
[----:B------:R-:W-:Y:S01]  /*161f0*/  BSSY B0, `(.L_x_15553) ;  /* 0x00000f5000007945 */ /* 0x000fe20003800000 */
[----:B0-----:R-:W-:-:S13]  /*16200*/  ISETP.NE.AND P0, PT, R3, 0x1, PT ;  /* 0x000000010300780c */ /* 0x001fda0003f05270 */
[----:B------:R-:W0:Y:S08]  /*16210*/  @P0 LDC R3, c[0x0][0x44c] ;  /* 0x00011300ff030b82 */ /* 0x000e300000000800 */
[----:B---3--:R-:W3:Y:S01]  /*16220*/  @P0 LDC R5, c[0x0][0x450] ;  /* 0x00011400ff050b82 */ /* 0x008ee20000000800 */
[----:B--2---:R-:W-:Y:S02]  /*16230*/  @P1 IMAD.IADD R6, R4, 0x1, -R2 ;  /* 0x0000000104061824 */ /* 0x004fe400078e0a02 */
[----:B------:R-:W-:-:S02]  /*16240*/  IMAD R2, R17, 0xc0, RZ ;  /* 0x000000c011027824 */ /* 0x000fc400078e02ff */
[----:B------:R-:W-:Y:S01]  /*16250*/  IMAD.MOV R4, RZ, RZ, -R7 ;  /* 0x000000ffff047224 */ /* 0x000fe200078e0a07 */
[----:B------:R-:W-:Y:S01]  /*16260*/  IADD3 R29, R7, R6, RZ ;  /* 0x00000006071d7210 */ /* 0x000fe20007ffe0ff */
[----:B------:R-:W-:-:S03]  /*16270*/  VIADD R2, R2, 0xbf ;  /* 0x000000bf02027836 */ /* 0x000fc60000000000 */
[----:B------:R-:W-:Y:S01]  /*16280*/  IADD3 R20, R29, 0xa0, -R9 ;  /* 0x000000a01d147810 */ /* 0x000fe20007ffe809 */
[----:B0-----:R-:W-:Y:S01]  /*16290*/  @P0 IMAD.HI.U32 R3, R2, R3, RZ ;  /* 0x0000000302030227 */ /* 0x001fe200078e00ff */
[----:B------:R-:W-:-:S03]  /*162a0*/  VIMNMX R4, RZ, R4, !PT ;  /* 0x00000004ff047248 */ /* 0x000fc60007fe0100 */
[----:B------:R-:W-:Y:S01]  /*162b0*/  VIADD R21, R29, 0x9f ;  /* 0x0000009f1d157836 */ /* 0x000fe20000000000 */
[----:B---3--:R-:W-:-:S03]  /*162c0*/  @P0 SHF.R.U32.HI R2, RZ, R5, R3 ;  /* 0x00000005ff020219 */ /* 0x008fc60000011603 */
[----:B------:R-:W-:-:S04]  /*162d0*/  IMAD.HI R21, R21, 0x66666667, RZ ;  /* 0x6666666715157827 */ /* 0x000fc800078e02ff */
[----:B------:R-:W-:Y:S01]  /*162e0*/  IMAD.IADD R2, R20, 0x1, R2 ;  /* 0x0000000114027824 */ /* 0x000fe200078e0202 */
[----:B------:R-:W-:-:S03]  /*162f0*/  SHF.R.U32.HI R3, RZ, 0x1f, R21 ;  /* 0x0000001fff037819 */ /* 0x000fc60000011615 */
[----:B------:R-:W-:Y:S01]  /*16300*/  IMAD.HI R2, R2, 0x66666667, RZ ;  /* 0x6666666702027827 */ /* 0x000fe200078e02ff */
[----:B------:R-:W-:-:S04]  /*16310*/  LEA.HI.SX32 R21, R21, R3, 0x1a ;  /* 0x0000000315157211 */ /* 0x000fc800078fd2ff */
[----:B------:R-:W-:-:S04]  /*16320*/  SHF.R.U32.HI R3, RZ, 0x1f, R2 ;  /* 0x0000001fff037819 */ /* 0x000fc80000011602 */
[----:B------:R-:W-:-:S04]  /*16330*/  LEA.HI.SX32 R2, R2, R3, 0x1a ;  /* 0x0000000302027211 */ /* 0x000fc800078fd2ff */
[----:B------:R-:W-:-:S05]  /*16340*/  VIMNMX R2, R21, R2, PT ;  /* 0x0000000215027248 */ /* 0x000fca0003fe0100 */
        /* <DEDUP_REMOVED lines=20> */
.L_x_15707:
[----:B--2---:R-:W-:Y:S02]  /*16490*/  ISETP.NE.AND P0, PT, R14, RZ, PT ;  /* 0x000000ff0e00720c */ /* 0x004fe40003f05270 */
[----:B------:R-:W-:-:S11]  /*164a0*/  PLOP3.LUT P6, PT, PT, PT, PT, 0x8, 0x0 ;  /* 0x000000000000781c */ /* 0x000fd60003fce170 */
[----:B------:R-:W-:Y:S05]  /*164b0*/  @P0 BRA `(.L_x_15556) ;  /* 0x00000000000c0947 */ /* 0x000fea0003800000 */
[----:B------:R-:W-:-:S03]  /*164c0*/  UMOV UR4, 0xffffffff ;  /* 0xffffffff00047882 */ /* 0x000fc60000000000 */
[----:B------:R-:W-:Y:S05]  /*164d0*/  BRA.DIV UR4, `(.L_x_15557) ;  /* 0x0000006e04a07947 */ /* 0x000fea000b800000 */
[----:B------:R-:W-:-:S13]  /*164e0*/  ELECT P6, URZ, PT ;  /* 0x00000000003f782f */ /* 0x000fda00038c0000 */
.L_x_15556:
[----:B0-----:R-:W2:Y:S01]  /*164f0*/  LDL R5, [R1+0x68] ;  /* 0x0000680001057983 */ /* 0x001ea20000100800 */
[----:B------:R-:W-:Y:S01]  /*16500*/  BSSY B1, `(.L_x_15558) ;  /* 0x0000008000017945 */ /* 0x000fe20003800000 */
[----:B--2---:R-:W-:-:S04]  /*16510*/  IADD3 R5, R5, 0x1, RZ ;  /* 0x0000000105057810 */ /* 0x004fc80007ffe0ff */
[----:B------:R-:W-:-:S04]  /*16520*/  LEA.HI R6, R5, R5, RZ, 0x1 ;  /* 0x0000000505067211 */ /* 0x000fc800078f08ff */
[----:B------:R-:W-:-:S05]  /*16530*/  LOP3.LUT R6, R6, 0xfffffffe, RZ, 0xc0, !PT ;  /* 0xfffffffe06067812 */ /* 0x000fca00078ec0ff */
[----:B------:R-:W-:-:S05]  /*16540*/  IMAD.IADD R5, R5, 0x1, -R6 ;  /* 0x0000000105057824 */ /* 0x000fca00078e0a06 */
[----:B------:R-:W-:-:S04]  /*16550*/  SHF.L.U32 R5, R5, 0x1f, RZ ;  /* 0x0000001f05057819 */ /* 0x000fc800000006ff */
[----:B------:R-:W0:Y:S02]  /*16560*/  SYNCS.PHASECHK.TRANS64.TRYWAIT P0, [R22+URZ+0x13220], R5 ;  /* 0x01322005160075a7 */ /* 0x000e24000800017f */
[----:B0-----:R-:W-:Y:S05]  /*16570*/  @!P0 BRA `(.L_x_15559) ;  /* 0x0000006c00988947 */ /* 0x001fea0003800000 */
.L_x_15710:
[----:B------:R-:W-:Y:S05]  /*16580*/  BSYNC B1 ;  /* 0x0000000000017941 */ /* 0x000fea0003800000 */
.L_x_15558:
[----:B------:R-:W-:Y:S04]  /*16590*/  BSSY B1, `(.L_x_15560) ;  /* 0x0000050000017945 */ /* 0x000fe80003800000 */
[----:B------:R-:W-:Y:S05]  /*165a0*/  @!P6 BRA `(.L_x_15561) ;  /* 0x000000040038e947 */ /* 0x000fea0003800000 */
[----:B------:R-:W0:Y:S04]  /*165b0*/  LDL R8, [R1+0x10] ;  /* 0x0000100001087983 */ /* 0x000e280000100800 */
[----:B------:R-:W1:Y:S01]  /*165c0*/  LDL R7, [R1+0x1c] ;  /* 0x00001c0001077983 */ /* 0x000e620000100800 */
[----:B------:R-:W2:Y:S01]  /*165d0*/  S2R R6, SR_TID.X ;  /* 0x0000000000067919 */ /* 0x000ea20000002100 */
[----:B------:R-:W-:Y:S01]  /*165e0*/  BSSY B2, `(.L_x_15562) ;  /* 0x0000007000027945 */ /* 0x000fe20003800000 */
[----:B--2---:R-:W-:-:S04]  /*165f0*/  LOP3.LUT R6, R6, 0x7f, RZ, 0xc0, !PT ;  /* 0x0000007f06067812 */ /* 0x004fc800078ec0ff */
[----:B------:R-:W-:Y:S01]  /*16600*/  ISETP.NE.AND P1, PT, R6, RZ, PT ;  /* 0x000000ff0600720c */ /* 0x000fe20003f25270 */
[----:B0-----:R-:W-:Y:S01]  /*16610*/  IMAD R5, R8, 0x8, R22 ;  /* 0x0000000808057824 */ /* 0x001fe200078e0216 */
[----:B-1----:R-:W-:-:S04]  /*16620*/  SHF.L.U32 R9, R7, 0x1f, RZ ;  /* 0x0000001f07097819 */ /* 0x002fc800000006ff */
[----:B------:R-:W0:Y:S02]  /*16630*/  SYNCS.PHASECHK.TRANS64.TRYWAIT P0, [R5+URZ+0x132a0], R9 ;  /* 0x0132a009050075a7 */ /* 0x000e24000800017f */
[----:B0-----:R-:W-:Y:S05]  /*16640*/  @!P0 BRA `(.L_x_15563) ;  /* 0x0000006c00788947 */ /* 0x001fea0003800000 */
.L_x_15711:
[----:B------:R-:W-:Y:S05]  /*16650*/  BSYNC B2 ;  /* 0x0000000000027941 */ /* 0x000fea0003800000 */
.L_x_15562:
        /* <DEDUP_REMOVED lines=9> */
.L_x_15565:
[----:B------:R-:W-:Y:S05]  /*166f0*/  BSYNC B2 ;  /* 0x0000000000027941 */ /* 0x000fea0003800000 */
.L_x_15564:
        /* <DEDUP_REMOVED lines=13> */
.L_x_15566:
        /* <DEDUP_REMOVED lines=13> */
.L_x_15712:
[----:B------:R-:W-:Y:S05]  /*168a0*/  BSYNC B2 ;  /* 0x0000000000027941 */ /* 0x000fea0003800000 */
.L_x_15567:
        /* <DEDUP_REMOVED lines=11> */
.L_x_15570:
[----:B------:R-:W-:Y:S05]  /*16960*/  BSYNC B2 ;  /* 0x0000000000027941 */ /* 0x000fea0003800000 */
.L_x_15569:
        /* <DEDUP_REMOVED lines=8> */
.L_x_15571:
        /* <DEDUP_REMOVED lines=10> */
.L_x_15561:
[----:B------:R-:W-:Y:S05]  /*16a90*/  BSYNC B1 ;  /* 0x0000000000017941 */ /* 0x000fea0003800000 */
.L_x_15560:
        /* <DEDUP_REMOVED lines=13> */
.L_x_15584:
        /* <DEDUP_REMOVED lines=13> */
.L_x_15713:
[----:B------:R-:W-:Y:S05]  /*16c40*/  BSYNC B2 ;  /* 0x0000000000027941 */ /* 0x000fea0003800000 */
.L_x_15574:
        /* <DEDUP_REMOVED lines=9> */
.L_x_15577:
[----:B------:R-:W-:Y:S05]  /*16ce0*/  BSYNC B2 ;  /* 0x0000000000027941 */ /* 0x000fea0003800000 */
.L_x_15576:
[----:B------:R-:W2:Y:S01]  /*16cf0*/  LDL R7, [R1+0x10] ;  /* 0x0000100001077983 */ /* 0x000ea20000100800 */
[----:B------:R-:W-:Y:S01]  /*16d00*/  IMAD.MOV.U32 R11, RZ, RZ, RZ ;  /* 0x000000ffff0b7224 */ /* 0x000fe200078e00ff */
[----:B------:R-:W-:Y:S01]  /*16d10*/  UIADD3 UR4, UP0, UR38, 0x570, URZ ;  /* 0x0000057026047890 */ /* 0x000fe2000ff1e03f */
[----:B------:R-:W-:Y:S01]  /*16d20*/  PLOP3.LUT P1, PT, PT, PT, PT, 0x80, 0x0 ;  /* 0x000000000000781c */ /* 0x000fe20003f2f070 */
[----:B------:R-:W-:Y:S01]  /*16d30*/  IMAD R8, R4, 0xa0, R0 ;  /* 0x000000a004087824 */ /* 0x000fe200078e0200 */
[----:B-1----:R-:W-:Y:S01]  /*16d40*/  IADD3 R9, R5, 0x13290, RZ ;  /* 0x0001329005097810 */ /* 0x002fe20007ffe0ff */
[----:B------:R-:W-:Y:S01]  /*16d50*/  UIADD3.X UR5, URZ, UR39, URZ, UP0, !UPT ;  /* 0x000000273f057290 */ /* 0x000fe200087fe43f */
[----:B------:R-:W-:Y:S01]  /*16d60*/  R2UR UR10, R11 ;  /* 0x000000000b0a72ca */ /* 0x000fe200000e0000 */
[----:B------:R-:W-:Y:S01]  /*16d70*/  UMOV UR6, 0x0 ;  /* 0x0000000000067882 */ /* 0x000fe20000000000 */
[----:B------:R-:W-:Y:S01]  /*16d80*/  UMOV UR7, 0x12f00000 ;  /* 0x12f0000000077882 */ /* 0x000fe20000000000 */
[----:B--2---:R-:W-:-:S04]  /*16d90*/  IMAD R7, R7, 0x2800, R22 ;  /* 0x0000280007077824 */ /* 0x004fc800078e0216 */
[----:B------:R-:W-:-:S08]  /*16da0*/  VIADD R10, R7, 0xe000 ;  /* 0x0000e000070a7836 */ /* 0x000fd00000000000 */
.L_x_15578:
        /* <DEDUP_REMOVED lines=13> */
.L_x_15714:
[----:B------:R-:W-:Y:S05]  /*16e80*/  BSYNC B2 ;  /* 0x0000000000027941 */ /* 0x000fea0003800000 */
.L_x_15579:
        /* <DEDUP_REMOVED lines=11> */
.L_x_15582:
[----:B------:R-:W-:Y:S05]  /*16f40*/  BSYNC B2 ;  /* 0x0000000000027941 */ /* 0x000fea0003800000 */
.L_x_15581:
        /* <DEDUP_REMOVED lines=8> */
.L_x_15583:
        /* <DEDUP_REMOVED lines=10> */
.L_x_15573:
[----:B------:R-:W-:Y:S05]  /*17070*/  BSYNC B1 ;  /* 0x0000000000017941 */ /* 0x000fea0003800000 */
.L_x_15572:
[----:B------:R-:W0:Y:S04]  /*17080*/  LDL.LU R6, [R1+0x10] ;  /* 0x0000100001067983 */ /* 0x000e280000300800 */
[----:B-1----:R-:W2:Y:S01]  /*17090*/  LDL.LU R9, [R1+0x1c] ;  /* 0x00001c0001097983 */ /* 0x002ea20000300800 */
[C---:B------:R-:W-:Y:S01]  /*170a0*/  ISETP.GT.AND P2, PT, R4.reuse, R3, PT ;  /* 0x000000030400720c */ /* 0x040fe20003f44270 */
[----:B------:R-:W-:Y:S02]  /*170b0*/  VIADD R4, R4, 0xffffffff ;  /* 0xffffffff04047836 */ /* 0x000fe40000000000 */
        /* <DEDUP_REMOVED lines=8> */
.L_x_15554:
[----:B------:R-:W-:Y:S05]  /*17140*/  BSYNC B0 ;  /* 0x0000000000007941 */ /* 0x000fea0003800000 */
.L_x_15553:
[----:B------:R-:W3:Y:S01]  /*17150*/  LDC R0, c[0x0][0x448] ;  /* 0x00011200ff007b82 */ /* 0x000ee20000000800 */
[----:B------:R-:W-:Y:S01]  /*17160*/  IMAD.MOV.U32 R2, RZ, RZ, 0xc0 ;  /* 0x000000c0ff027424 */ /* 0x000fe200078e00ff */
[----:B------:R-:W-:Y:S05]  /*17170*/  @!P0 WARPSYNC.ALL ;  /* 0x0000000000008948 */ /* 0x000fea0003800000 */
[----:B------:R-:W-:Y:S01]  /*17180*/  IMAD R2, R17, R2, 0xbf ;  /* 0x000000bf11027424 */ /* 0x000fe200078e0202 */
        /* <DEDUP_REMOVED lines=11> */
[----:B------:R-:W-:Y:S01]  /*17240*/  ISETP.GT.AND P0, PT, R4, RZ, PT ;  /* 0x000000ff0400720c */ /* 0x000fe20003f04270 */
[----:B------:R3:W-:-:S12]  /*17250*/  STL [R1], R4 ;  /* 0x0000000401007387 */ /* 0x0007d80000100800 */
[----:B---3--:R-:W-:Y:S05]  /*17260*/  @P0 BRA `(.L_x_15585) ;  /* 0x0000000000440947 */ /* 0x008fea0003800000 */
[----:B0-2---:R-:W0:Y:S02]  /*17270*/  S2R R5, SR_TID.X ;  /* 0x0000000000057919 */ /* 0x005e240000002100 */
[----:B0-----:R-:W-:-:S04]  /*17280*/  LOP3.LUT R5, R5, 0x7f, RZ, 0xc0, !PT ;  /* 0x0000007f05057812 */ /* 0x001fc800078ec0ff */
[----:B------:R-:W-:-:S13]  /*17290*/  ISETP.NE.AND P0, PT, R5, RZ, PT ;  /* 0x000000ff0500720c */ /* 0x000fda0003f05270 */
        /* <DEDUP_REMOVED lines=14> */
.L_x_15585:
        /* <DEDUP_REMOVED lines=9> */
[----:B0-2---:R-:W-:Y:S01]  /*17410*/  IMAD.U32 R5, RZ, RZ, UR7 ;  /* 0x00000007ff057e24 */ /* 0x005fe2000f8e00ff */
        /* <DEDUP_REMOVED lines=9> */
[----:B01----:R-:W-:Y:S05]  /*174b0*/  CALL.ABS.NOINC R2 ;  /* 0x0000000002007343 */ /* 0x003fea0003c00000 */
.L_x_15588:
[----:B------:R-:W-:Y:S05]  /*174c0*/  BSYNC B6 ;  /* 0x0000000000067941 */ /* 0x000fea0003800000 */
.L_x_15587:
        /* <DEDUP_REMOVED lines=15> */
[----:B0-2---:R-:W-:Y:S01]  /*175c0*/  IMAD.U32 R5, RZ, RZ, UR7 ;  /* 0x00000007ff057e24 */ /* 0x005fe2000f8e00ff */
[----:B------:R-:W-:Y:S01]  /*175d0*/  MOV R13, RZ ;  /* 0x000000ff000d7202 */ /* 0x000fe20000000f00 */
[----:B------:R-:W-:Y:S02]  /*175e0*/  IMAD.U32 R7, RZ, RZ, UR9 ;  /* 0x00000009ff077e24 */ /* 0x000fe4000f8e00ff */
[----:B------:R-:W-:-:S02]  /*175f0*/  IMAD.U32 R10, RZ, RZ, UR4 ;  /* 0x00000004ff0a7e24 */ /* 0x000fc4000f8e00ff */
[----:B------:R-:W-:Y:S02]  /*17600*/  IMAD.U32 R11, RZ, RZ, UR5 ;  /* 0x00000005ff0b7e24 */ /* 0x000fe4000f8e00ff */
[----:B------:R-:W-:Y:S02]  /*17610*/  IMAD.MOV.U32 R8, RZ, RZ, 0x70 ;  /* 0x00000070ff087424 */ /* 0x000fe400078e00ff */
[----:B------:R-:W-:-:S07]  /*17620*/  IMAD.MOV.U32 R12, RZ, RZ, 0x1 ;  /* 0x00000001ff0c7424 */ /* 0x000fce00078e00ff */
[----:B------:R-:W-:-:S07]  /*17630*/  LEPC R20, `(.L_x_15590) ;  /* 0x000000001014794e */ /* 0x000fce0000000000 */
[----:B-1-3--:R-:W-:Y:S05]  /*17640*/  CALL.ABS.NOINC R2 ;  /* 0x0000000002007343 */ /* 0x00afea0003c00000 */
.L_x_15590:
[----:B------:R-:W-:Y:S05]  /*17650*/  BSYNC B6 ;  /* 0x0000000000067941 */ /* 0x000fea0003800000 */
.L_x_15589:
        /* <DEDUP_REMOVED lines=11> */
[----:B0-2---:R-:W-:Y:S02]  /*17710*/  IMAD.U32 R5, RZ, RZ, UR7 ;  /* 0x00000007ff057e24 */ /* 0x005fe4000f8e00ff */
[----:B------:R-:W-:Y:S02]  /*17720*/  IMAD.U32 R6, RZ, RZ, UR8 ;  /* 0x00000008ff067e24 */ /* 0x000fe4000f8e00ff */
[----:B------:R-:W-:-:S02]  /*17730*/  IMAD.U32 R7, RZ, RZ, UR9 ;  /* 0x00000009ff077e24 */ /* 0x000fc4000f8e00ff */
[----:B------:R-:W-:Y:S02]  /*17740*/  IMAD.U32 R11, RZ, RZ, UR5 ;  /* 0x00000005ff0b7e24 */ /* 0x000fe4000f8e00ff */
[----:B------:R-:W-:Y:S02]  /*17750*/  IMAD.MOV.U32 R8, RZ, RZ, 0x70 ;  /* 0x00000070ff087424 */ /* 0x000fe400078e00ff */
[----:B------:R-:W-:Y:S02]  /*17760*/  IMAD.MOV.U32 R12, RZ, RZ, 0x1 ;  /* 0x00000001ff0c7424 */ /* 0x000fe400078e00ff */
[----:B------:R-:W-:-:S07]  /*17770*/  IMAD.MOV.U32 R13, RZ, RZ, RZ ;  /* 0x000000ffff0d7224 */ /* 0x000fce00078e00ff */
[----:B------:R-:W-:-:S07]  /*17780*/  LEPC R20, `(.L_x_15592) ;  /* 0x000000001014794e */ /* 0x000fce0000000000 */
[----:B-1-3--:R-:W-:Y:S05]  /*17790*/  CALL.ABS.NOINC R2 ;  /* 0x0000000002007343 */ /* 0x00afea0003c00000 */
.L_x_15592:
[----:B------:R-:W-:Y:S05]  /*177a0*/  BSYNC B6 ;  /* 0x0000000000067941 */ /* 0x000fea0003800000 */
.L_x_15591:
        /* <DEDUP_REMOVED lines=20> */
.L_x_15594:
[----:B------:R-:W-:Y:S05]  /*178f0*/  BSYNC B6 ;  /* 0x0000000000067941 */ /* 0x000fea0003800000 */
.L_x_15593:
[----:B------:R-:W3:Y:S01]  /*17900*/  LDL R21, [R1+0x2c] ;  /* 0x00002c0001157983 */ /* 0x000ee20000100800 */
[----:B------:R-:W-:Y:S01]  /*17910*/  ULDC.64 UR4, c[0x0][0x9f8] ;  /* 0x00027e0000047ab9 */ /* 0x000fe20000000a00 */
[----:B------:R-:W4:Y:S02]  /*17920*/  LDC R14, c[0x0][0x430] ;  /* 0x00010c00ff0e7b82 */ /* 0x000f240000000800 */
[----:B------:R0:W-:Y:S01]  /*17930*/  STL [R1+0x8c], R16 ;  /* 0x00008c1001007387 */ /* 0x0001e20000100800 */
[----:B------:R-:W-:-:S03]  /*17940*/  ISETP.NE.U32.AND P0, PT, RZ, UR4, PT ;  /* 0x00000004ff007c0c */ /* 0x000fc6000bf05070 */
[----:B------:R-:W2:Y:S04]  /*17950*/  LDL R20, [R1] ;  /* 0x0000000001147983 */ /* 0x000ea80000100800 */
[----:B0-----:R0:W4:Y:S01]  /*17960*/  LDL R16, [R1+0x14] ;  /* 0x0000140001107983 */ /* 0x0011220000100800 */
[----:B------:R-:W-:-:S13]  /*17970*/  ISETP.NE.AND.EX P0, PT, RZ, UR5, PT, P0 ;  /* 0x00000005ff007c0c */ /* 0x000fda000bf05300 */
[----:B------:R-:W-:-:S04]  /*17980*/  @P0 IADD3 R2, P1, R27, UR4, RZ ;  /* 0x000000041b020c10 */ /* 0x000fc8000ff3e0ff */
[----:B------:R-:W-:Y:S01]  /*17990*/  @P0 IADD3.X R3, R28, UR5, RZ, P1, !PT ;  /* 0x000000051c030c10 */ /* 0x000fe20008ffe4ff */
[----:B------:R-:W1:Y:S04]  /*179a0*/  S2R R0, SR_TID.X ;  /* 0x0000000000007919 */ /* 0x000e680000002100 */
[----:B----4-:R-:W4:Y:S01]  /*179b0*/  @P0 LDG.E R16, desc[UR40][R2.64] ;  /* 0x0000002802100981 */ /* 0x010f22000c1e1900 */
[C---:B-1----:R-:W-:Y:S01]  /*179c0*/  LOP3.LUT R4, R0.reuse, 0x7f, RZ, 0xc0, !PT ;  /* 0x0000007f00047812 */ /* 0x042fe200078ec0ff */
[----:B------:R-:W-:-:S03]  /*179d0*/  IMAD.SHL.U32 R0, R0, 0x20, RZ ;  /* 0x0000002000007824 */ /* 0x000fc600078e00ff */
[----:B------:R-:W-:-:S04]  /*179e0*/  SHF.R.U32.HI R4, RZ, 0x2, R4 ;  /* 0x00000002ff047819 */ /* 0x000fc80000011604 */
[----:B------:R-:W-:Y:S02]  /*179f0*/  LOP3.LUT R0, R4, 0x60, R0, 0xf8, !PT ;  /* 0x0000006004007812 */ /* 0x000fe400078ef800 */
[----:B------:R-:W1:Y:S01]  /*17a00*/  S2R R4, SR_TID.X ;  /* 0x0000000000047919 */ /* 0x000e620000002100 */
[----:B------:R-:W0:Y:S01]  /*17a10*/  S2R R8, SR_TID.X ;  /* 0x0000000000087919 */ /* 0x000e220000002100 */
[----:B------:R-:W-:-:S04]  /*17a20*/  IMAD.MOV.U32 R7, RZ, RZ, 0xa0 ;  /* 0x000000a0ff077424 */ /* 0x000fc800078e00ff */
[----:B--2---:R-:W-:-:S04]  /*17a30*/  IMAD R7, R20, R7, -0xa0 ;  /* 0xffffff6014077424 */ /* 0x004fc800078e0207 */
[----:B------:R-:W-:-:S04]  /*17a40*/  IMAD.IADD R0, R0, 0x1, R7 ;  /* 0x0000000100007824 */ /* 0x000fc800078e0207 */
[----:B---3--:R-:W-:Y:S01]  /*17a50*/  IMAD.IADD R10, R0, 0x1, R21 ;  /* 0x00000001000a7824 */ /* 0x008fe200078e0215 */
[----:B-1----:R-:W-:-:S04]  /*17a60*/  LOP3.LUT R5, R4, 0x7f, RZ, 0xc0, !PT ;  /* 0x0000007f04057812 */ /* 0x002fc800078ec0ff */
[----:B------:R-:W-:Y:S02]  /*17a70*/  SHF.R.U32.HI R6, RZ, 0x2, R5 ;  /* 0x00000002ff067819 */ /* 0x000fe40000011605 */
[----:B0-----:R-:W-:-:S04]  /*17a80*/  SHF.L.U32 R27, R8, 0x5, RZ ;  /* 0x00000005081b7819 */ /* 0x001fc800000006ff */
[----:B------:R-:W-:-:S04]  /*17a90*/  LOP3.LUT R27, R6, 0x60, R27, 0xf8, !PT ;  /* 0x00000060061b7812 */ /* 0x000fc800078ef81b */
[----:B------:R-:W-:Y:S02]  /*17aa0*/  LOP3.LUT R27, R27, 0x80, RZ, 0xfc, !PT ;  /* 0x000000801b1b7812 */ /* 0x000fe400078efcff */
[----:B------:R-:W-:-:S03]  /*17ab0*/  ISETP.GE.AND P1, PT, R0, R29, PT ;  /* 0x0000001d0000720c */ /* 0x000fc60003f26270 */
[----:B------:R-:W-:Y:S02]  /*17ac0*/  IMAD.IADD R7, R27, 0x1, R7 ;  /* 0x000000011b077824 */ /* 0x000fe400078e0207 */
[----:B------:R-:W-:Y:S02]  /*17ad0*/  IMAD.MOV.U32 R6, RZ, RZ, R10 ;  /* 0x000000ffff067224 */ /* 0x000fe400078e000a */
[----:B------:R-:W-:-:S04]  /*17ae0*/  IMAD.IADD R11, R7, 0x1, R21 ;  /* 0x00000001070b7824 */ /* 0x000fc800078e0215 */
[----:B------:R-:W-:Y:S01]  /*17af0*/  IMAD.MOV.U32 R0, RZ, RZ, R11 ;  /* 0x000000ffff007224 */ /* 0x000fe200078e000b */
[----:B----4-:R-:W-:Y:S01]  /*17b00*/  @P0 STL [R1+0x14], R16 ;  /* 0x0000141001000387 */ /* 0x010fe20000100800 */
[----:B------:R-:W-:Y:S02]  /*17b10*/  ISETP.NE.AND P0, PT, R14, 0x1, PT ;  /* 0x000000010e00780c */ /* 0x000fe40003f05270 */
[----:B------:R-:W-:Y:S01]  /*17b20*/  SHF.R.S32.HI R15, RZ, 0x1f, R16 ;  /* 0x0000001fff0f7819 */ /* 0x000fe20000011410 */
[----:B------:R-:W2:Y:S10]  /*17b30*/  LDL.LU R21, [R1+0x28] ;  /* 0x0000280001157983 */ /* 0x000eb40000300800 */
[----:B------:R-:W0:Y:S08]  /*17b40*/  @P0 LDC R2, c[0x0][0x434] ;  /* 0x00010d00ff020b82 */ /* 0x000e300000000800 */
[----:B------:R-:W1:Y:S08]  /*17b50*/  @P0 LDC R3, c[0x0][0x438] ;  /* 0x00010e00ff030b82 */ /* 0x000e700000000800 */
[----:B------:R-:W3:Y:S08]  /*17b60*/  @P0 LDC R4, c[0x0][0x434] ;  /* 0x00010d00ff040b82 */ /* 0x000ef00000000800 */
[----:B------:R-:W4:Y:S01]  /*17b70*/  @P0 LDC R5, c[0x0][0x438] ;  /* 0x00010e00ff050b82 */ /* 0x000f220000000800 */
[----:B0-----:R-:W-:-:S05]  /*17b80*/  @P0 IMAD.HI.U32 R2, R10, R2, RZ ;  /* 0x000000020a020227 */ /* 0x001fca00078e00ff */
[----:B-1----:R-:W-:Y:S01]  /*17b90*/  @P0 SHF.R.U32.HI R6, RZ, R3, R2 ;  /* 0x00000003ff060219 */ /* 0x002fe20000011602 */
[----:B---3--:R-:W-:-:S05]  /*17ba0*/  @P0 IMAD.HI.U32 R2, R11, R4, RZ ;  /* 0x000000040b020227 */ /* 0x008fca00078e00ff */
[----:B----4-:R-:W-:Y:S02]  /*17bb0*/  @P0 SHF.R.U32.HI R0, RZ, R5, R2 ;  /* 0x00000005ff000219 */ /* 0x010fe40000011602 */
[----:B------:R-:W0:Y:S08]  /*17bc0*/  @!P1 LDC.64 R2, c[0x0][0x428] ;  /* 0x00010a00ff029b82 */ /* 0x000e300000000a00 */
[----:B------:R-:W1:Y:S01]  /*17bd0*/  @!P1 LDC.64 R4, c[0x0][0x418] ;  /* 0x00010600ff049b82 */ /* 0x000e620000000a00 */
[----:B------:R-:W-:-:S02]  /*17be0*/  ISETP.GE.AND P0, PT, R7, R29, PT ;  /* 0x0000001d0700720c */ /* 0x000fc40003f06270 */
[--C-:B------:R-:W-:Y:S02]  /*17bf0*/  @!P1 SHF.R.S32.HI R7, RZ, 0x1f, R6.reuse ;  /* 0x0000001fff079819 */ /* 0x100fe40000011406 */
[----:B------:R-:W-:Y:S01]  /*17c00*/  ISETP.GT.U32.OR P0, PT, R27, 0x9f, P0 ;  /* 0x0000009f1b00780c */ /* 0x000fe20000704470 */
[----:B0-----:R-:W-:-:S04]  /*17c10*/  @!P1 IMAD.WIDE.U32 R8, R16, R2, R6 ;  /* 0x0000000210089225 */ /* 0x001fc800078e0006 */
[----:B------:R-:W-:-:S04]  /*17c20*/  @!P1 IMAD R2, R15, R2, RZ ;  /* 0x000000020f029224 */ /* 0x000fc800078e02ff */
[----:B------:R-:W-:Y:S01]  /*17c30*/  @!P1 IMAD R2, R16, R3, R2 ;  /* 0x0000000310029224 */ /* 0x000fe200078e0202 */
[----:B-1----:R-:W-:-:S03]  /*17c40*/  @!P1 LEA R12, P2, R8, R4, 0x2 ;  /* 0x00000004080c9211 */ /* 0x002fc600078410ff */
[----:B------:R-:W-:-:S05]  /*17c50*/  @!P1 IMAD.IADD R2, R9, 0x1, R2 ;  /* 0x0000000109029824 */ /* 0x000fca00078e0202 */
[----:B------:R-:W-:Y:S02]  /*17c60*/  @!P1 LEA.HI.X R13, R8, R5, R2, 0x2, P2 ;  /* 0x00000005080d9211 */ /* 0x000fe400010f1402 */
[----:B------:R-:W0:Y:S01]  /*17c70*/  @!P0 LDC.64 R2, c[0x0][0x428] ;  /* 0x00010a00ff028b82 */ /* 0x000e220000000a00 */
[----:B------:R1:W-:Y:S01]  /*17c80*/  STL [R1+0x30], R15 ;  /* 0x0000300f01007387 */ /* 0x0003e20000100800 */
[----:B0-----:R-:W-:-:S03]  /*17c90*/  @!P0 IMAD R4, R15, R2, RZ ;  /* 0x000000020f048224 */ /* 0x001fc600078e02ff */
[----:B-1----:R-:W3:Y:S01]  /*17ca0*/  LDL R15, [R1+0x74] ;  /* 0x00007400010f7983 */ /* 0x002ee20000100800 */
[----:B------:R-:W-:Y:S01]  /*17cb0*/  IADD3 R8, -R6, RZ, RZ ;  /* 0x000000ff06087210 */ /* 0x000fe20007ffe1ff */
[----:B------:R-:W-:Y:S01]  /*17cc0*/  @!P0 IMAD R6, R16, R3, R4 ;  /* 0x0000000310068224 */ /* 0x000fe200078e0204 */
[--C-:B------:R-:W-:Y:S01]  /*17cd0*/  @!P0 SHF.R.S32.HI R5, RZ, 0x1f, R0.reuse ;  /* 0x0000001fff058819 */ /* 0x100fe20000011400 */
[----:B------:R-:W-:Y:S02]  /*17ce0*/  @!P0 IMAD.MOV.U32 R4, RZ, RZ, R0 ;  /* 0x000000ffff048224 */ /* 0x000fe400078e0000 */
[----:B------:R-:W-:Y:S02]  /*17cf0*/  IMAD R8, R14, R8, R10 ;  /* 0x000000080e087224 */ /* 0x000fe400078e020a */
[----:B------:R-:W-:Y:S01]  /*17d00*/  @!P0 IMAD.WIDE.U32 R4, R16, R2, R4 ;  /* 0x0000000210048225 */ /* 0x000fe200078e0004 */
[----:B------:R-:W0:Y:S01]  /*17d10*/  S2R R10, SR_TID.X ;  /* 0x00000000000a7919 */ /* 0x000e220000002100 */
[----:B------:R-:W1:Y:S02]  /*17d20*/  @!P0 LDC.64 R2, c[0x0][0x418] ;  /* 0x00010600ff028b82 */ /* 0x000e640000000a00 */
[----:B------:R-:W-:Y:S01]  /*17d30*/  IMAD.MOV R9, RZ, RZ, -R0 ;  /* 0x000000ffff097224 */ /* 0x000fe200078e0a00 */
[----:B------:R4:W5:Y:S05]  /*17d40*/  LDL.LU R16, [R1+0x8c] ;  /* 0x00008c0001107983 */ /* 0x00096a0000300800 */
[----:B------:R-:W4:Y:S01]  /*17d50*/  LDC R0, c[0x0][0x2f4] ;  /* 0x0000bd00ff007b82 */ /* 0x000f220000000800 */
[----:B------:R-:W-:Y:S01]  /*17d60*/  @!P0 IMAD.IADD R5, R6, 0x1, R5 ;  /* 0x0000000106058824 */ /* 0x000fe200078e0205 */
[----:B------:R-:W-:-:S06]  /*17d70*/  CS2R R6, SRZ ;  /* 0x0000000000067805 */ /* 0x000fcc000001ff00 */
[----:B------:R0:W5:Y:S01]  /*17d80*/  @!P1 LDG.E R7, desc[UR40][R12.64] ;  /* 0x000000280c079981 */ /* 0x000162000c1e1900 */
[----:B-1----:R-:W-:-:S04]  /*17d90*/  @!P0 LEA R2, P2, R4, R2, 0x2 ;  /* 0x0000000204028211 */ /* 0x002fc800078410ff */
[----:B------:R-:W-:Y:S02]  /*17da0*/  @!P0 LEA.HI.X R3, R4, R3, R5, 0x2, P2 ;  /* 0x0000000304038211 */ /* 0x000fe400010f1405 */
[----:B------:R-:W-:Y:S01]  /*17db0*/  ISETP.GT.U32.AND P2, PT, R27, 0x9f, PT ;  /* 0x0000009f1b00780c */ /* 0x000fe20003f44070 */
[----:B0-----:R-:W-:Y:S02]  /*17dc0*/  IMAD.SHL.U32 R10, R10, 0x10, RZ ;  /* 0x000000100a0a7824 */ /* 0x001fe400078e00ff */
[----:B------:R0:W5:Y:S03]  /*17dd0*/  @!P0 LDG.E R6, desc[UR40][R2.64] ;  /* 0x0000002802068981 */ /* 0x000166000c1e1900 */
[----:B------:R-:W-:-:S04]  /*17de0*/  LOP3.LUT R10, R10, 0x30, RZ, 0xc0, !PT ;  /* 0x000000300a0a7812 */ /* 0x000fc800078ec0ff */
[----:B----4-:R-:W-:Y:S01]  /*17df0*/  ISETP.GE.AND P1, PT, R10, R0, PT ;  /* 0x000000000a00720c */ /* 0x010fe20003f26270 */
[----:B------:R-:W-:Y:S01]  /*17e00*/  UMOV UR4, 0xffffffff ;  /* 0xffffffff00047882 */ /* 0x000fe20000000000 */
        /* <DEDUP_REMOVED lines=10> */
.L_x_15717:
[----:B------:R-:W-:Y:S01]  /*17eb0*/  SHF.R.S32.HI R0, RZ, 0x1f, R18 ;  /* 0x0000001fff007819 */ /* 0x000fe20000011412 */
[----:B------:R-:W-:-:S04]  /*17ec0*/  VIADD R5, R20, 0xffffffff ;  /* 0xffffffff14057836 */ /* 0x000fc80000000000 */
[----:B------:R1:W-:Y:S01]  /*17ed0*/  STL [R1+0x20], R0 ;  /* 0x0000200001007387 */ /* 0x0003e20000100800 */
[----:B------:R-:W-:Y:S05]  /*17ee0*/  @!P0 BRA `(.L_x_15596) ;  /* 0x0000000000048947 */ /* 0x000fea0003800000 */
[----:B------:R-:W-:Y:S01]  /*17ef0*/  BPT.TRAP 0x1 ;  /* 0x000000040000795c */ /* 0x000fe20000300000 */
.L_x_15596:
[----:B0-----:R-:W2:Y:S04]  /*17f00*/  LDL R2, [R1+0x8] ;  /* 0x0000080001027983 */ /* 0x001ea80000100800 */
[----:B-1----:R-:W3:Y:S01]  /*17f10*/  LDL R0, [R1+0x18] ;  /* 0x0000180001007983 */ /* 0x002ee20000100800 */
[----:B------:R-:W-:Y:S01]  /*17f20*/  BSSY B0, `(.L_x_15597) ;  /* 0x0000008000007945 */ /* 0x000fe20003800000 */
[----:B--2---:R-:W-:Y:S02]  /*17f30*/  LEA R4, R2, R22, 0x3 ;  /* 0x0000001602047211 */ /* 0x004fe400078e18ff */
[----:B---3--:R-:W-:-:S04]  /*17f40*/  SHF.L.U32 R0, R0, 0x1f, RZ ;  /* 0x0000001f00007819 */ /* 0x008fc800000006ff */
[----:B------:R0:W1:Y:S01]  /*17f50*/  SYNCS.PHASECHK.TRANS64.TRYWAIT P0, [R4+URZ+0x13280], R0 ;  /* 0x01328000040075a7 */ /* 0x000062000800017f */
[----:B------:R0:W-:Y:S02]  /*17f60*/  STL [R1+0x54], R0 ;  /* 0x0000540001007387 */ /* 0x0001e40000100800 */
[----:B0-----:R-:W-:-:S05]  /*17f70*/  SHF.R.S32.HI R0, RZ, 0x1f, R8 ;  /* 0x0000001fff007819 */ /* 0x001fca0000011408 */
[----:B------:R0:W-:Y:S02]  /*17f80*/  STL [R1+0x50], R0 ;  /* 0x0000500001007387 */ /* 0x0001e40000100800 */
[----:B01----:R-:W-:Y:S05]  /*17f90*/  @!P0 BRA `(.L_x_15598) ;  /* 0x0000005400a88947 */ /* 0x003fea0003800000 */
.L_x_15718:
[----:B------:R-:W-:Y:S05]  /*17fa0*/  BSYNC B0 ;  /* 0x0000000000007941 */ /* 0x000fea0003800000 */
.L_x_15597:
[----:B0-----:R-:W2:Y:S04]  /*17fb0*/  LDL R0, [R1+0x50] ;  /* 0x0000500001007983 */ /* 0x001ea80000100800 */
        /* <DEDUP_REMOVED lines=16> */
[----:B------:R-:W-:-:S04]  /*180c0*/  SHF.R.U32.HI R15, RZ, 0x2, R15 ;  /* 0x00000002ff0f7819 */ /* 0x000fc8000001160f */
[----:B------:R-:W-:-:S04]  /*180d0*/  IADD3 R5, -R15, R5, RZ ;  /* 0x000000050f057210 */ /* 0x000fc80007ffe1ff */
[----:B------:R-:W-:Y:S01]  /*180e0*/  ISETP.GE.AND P5, PT, R5, 0x1, PT ;  /* 0x000000010500780c */ /* 0x000fe20003fa6270 */
[----:B--2---:R-:W-:-:S04]  /*180f0*/  IMAD R0, R0, UR4, RZ ;  /* 0x0000000400007c24 */ /* 0x004fc8000f8e02ff */
[----:B------:R-:W-:Y:S02]  /*18100*/  IMAD R0, R8, UR5, R0 ;  /* 0x0000000508007c24 */ /* 0x000fe4000f8e0200 */
[----:B---3--:R-:W-:Y:S02]  /*18110*/  IMAD R12, R10, UR8, RZ ;  /* 0x000000080a0c7c24 */ /* 0x008fe4000f8e02ff */
[----:B------:R-:W-:Y:S02]  /*18120*/  IMAD.IADD R3, R3, 0x1, R0 ;  /* 0x0000000103037824 */ /* 0x000fe400078e0200 */
[----:B------:R-:W-:Y:S02]  /*18130*/  IMAD R0, R11, UR6, RZ ;  /* 0x000000060b007c24 */ /* 0x000fe4000f8e02ff */
[----:B-1----:R-:W0:Y:S01]  /*18140*/  LDC R11, c[0x0][0x2f4] ;  /* 0x0000bd00ff0b7b82 */ /* 0x002e220000000800 */
[----:B------:R-:W-:-:S04]  /*18150*/  IMAD.WIDE.U32 R2, R7, UR6, R2 ;  /* 0x0000000607027c25 */ /* 0x000fc8000f8e0002 */
[----:B------:R-:W-:-:S04]  /*18160*/  IMAD R0, R7, UR7, R0 ;  /* 0x0000000707007c24 */ /* 0x000fc8000f8e0200 */
[----:B------:R-:W-:Y:S02]  /*18170*/  IMAD.IADD R3, R3, 0x1, R0 ;  /* 0x0000000103037824 */ /* 0x000fe400078e0200 */
        /* <DEDUP_REMOVED lines=16> */
[----:B------:R4:W-:Y:S02]  /*18280*/  STL [R1+0xc], R20 ;  /* 0x00000c1401007387 */ /* 0x0009e40000100800 */
[----:B------:R-:W-:-:S05]  /*18290*/  IADD3 R3, P1, R10, UR10, RZ ;  /* 0x0000000a0a037c10 */ /* 0x000fca000ff3e0ff */
[----:B------:R0:W-:Y:S01]  /*182a0*/  STL [R1+0x4], R3 ;  /* 0x0000040301007387 */ /* 0x0001e20000100800 */
[----:B------:R-:W-:Y:S01]  /*182b0*/  UMOV UR4, 0xffffffff ;  /* 0xffffffff00047882 */ /* 0x000fe20000000000 */
[----:B------:R-:W-:Y:S01]  /*182c0*/  IADD3.X R27, R12, UR11, R11, P1, !PT ;  /* 0x0000000b0c1b7c10 */ /* 0x000fe20008ffe40b */
[----:B----4-:R-:W-:Y:S01]  /*182d0*/  IMAD R20, R13, 0x2800, R14 ;  /* 0x000028000d147824 */ /* 0x010fe200078e020e */
[----:B------:R-:W-:Y:S06]  /*182e0*/  BRA.DIV UR4, `(.L_x_15599) ;  /* 0x0000005204ec7947 */ /* 0x000fec000b800000 */
[----:B------:R-:W2:Y:S04]  /*182f0*/  LDL.LU R15, [R1+0x4] ;  /* 0x00000400010f7983 */ /* 0x000ea80000300800 */
[----:B------:R-:W3:Y:S01]  /*18300*/  LDL.LU R14, [R1+0x28] ;  /* 0x00002800010e7983 */ /* 0x000ee20000300800 */
[----:B------:R-:W1:Y:S03]  /*18310*/  S2R R11, SR_TID.X ;  /* 0x00000000000b7919 */ /* 0x000e660000002100 */
[----:B0-----:R-:W0:Y:S04]  /*18320*/  SHFL.IDX PT, R3, R0, RZ, 0x1c1f ;  /* 0x001c1fff00037589 */ /* 0x001e2800000e0000 */
[----:B------:R-:W4:Y:S01]  /*18330*/  SHFL.IDX PT, R10, R2, RZ, 0x1c1f ;  /* 0x001c1fff020a7589 */ /* 0x000f2200000e0000 */
[----:B-1----:R-:W-:-:S05]  /*18340*/  IMAD.SHL.U32 R21, R11, 0x10, RZ ;  /* 0x000000100b157824 */ /* 0x002fca00078e00ff */
[----:B------:R-:W-:-:S04]  /*18350*/  LOP3.LUT R21, R21, 0x30, RZ, 0xc0, !PT ;  /* 0x0000003015157812 */ /* 0x000fc800078ec0ff */
[----:B0-----:R-:W-:-:S05]  /*18360*/  IADD3 R12, P1, R21, R3, RZ ;  /* 0x00000003150c7210 */ /* 0x001fca0007f3e0ff */
[----:B----4-:R-:W-:Y:S02]  /*18370*/  IMAD.X R13, RZ, RZ, R10, P1 ;  /* 0x000000ffff0d7224 */ /* 0x010fe400008e060a */
[----:B------:R-:W0:Y:S01]  /*18380*/  SHFL.IDX PT, R10, R0, 0x1, 0x1c1f ;  /* 0x003c1f00000a7f89 */ /* 0x000e2200000e0000 */
[----:B------:R-:W-:-:S03]  /*18390*/  IMAD.IADD R3, R22, 0x1, R20 ;  /* 0x0000000116037824 */ /* 0x000fc600078e0214 */
[----:B------:R-:W1:Y:S01]  /*183a0*/  SHFL.IDX PT, R20, R2, 0x1, 0x1c1f ;  /* 0x003c1f0002147f89 */ /* 0x000e6200000e0000 */
[----:B------:R-:W-:-:S13]  /*183b0*/  ISETP.LT.OR P1, PT, R5, 0x1, P0 ;  /* 0x000000010500780c */ /* 0x000fda0000721670 */
[----:B------:R-:W-:Y:S01]  /*183c0*/  LDGSTS.E.BYPASS.LTC128B.128 [R3+0x6000], desc[UR40][R12.64], !P1 ;  /* 0x060000000c037fae */ /* 0x000fe2000c901d68 */
[----:B0-----:R-:W-:-:S05]  /*183d0*/  IADD3 R10, P1, R21, R10, RZ ;  /* 0x0000000a150a7210 */ /* 0x001fca0007f3e0ff */
[----:B-1----:R-:W-:Y:S01]  /*183e0*/  IMAD.X R11, RZ, RZ, R20, P1 ;  /* 0x000000ffff0b7224 */ /* 0x002fe200008e0614 */
[----:B------:R-:W-:Y:S01]  /*183f0*/  ISETP.LT.OR P1, PT, R5, 0x21, P0 ;  /* 0x000000210500780c */ /* 0x000fe20000721670 */
[----:B------:R-:W-:-:S12]  /*18400*/  SHFL.IDX PT, R20, R2, 0x2, 0x1c1f ;  /* 0x005c1f0002147f89 */ /* 0x000fd800000e0000 */
[----:B------:R0:W-:Y:S04]  /*18410*/  LDGSTS.E.BYPASS.LTC128B.128 [R3+0x6800], desc[UR40][R10.64], !P1 ;  /* 0x068000000a037fae */ /* 0x0001e8000c901d68 */
[----:B0-----:R-:W0:Y:S04]  /*18420*/  SHFL.IDX PT, R10, R0, 0x2, 0x1c1f ;  /* 0x005c1f00000a7f89 */ /* 0x001e2800000e0000 */
[----:B------:R-:W1:Y:S04]  /*18430*/  SHFL.IDX PT, R0, R0, 0x3, 0x1c1f ;  /* 0x007c1f0000007f89 */ /* 0x000e6800000e0000 */
[----:B------:R-:W4:Y:S01]  /*18440*/  SHFL.IDX PT, R2, R2, 0x3, 0x1c1f ;  /* 0x007c1f0002027f89 */ /* 0x000f2200000e0000 */
[----:B0-----:R-:W-:-:S05]  /*18450*/  IADD3 R10, P1, R21, R10, RZ ;  /* 0x0000000a150a7210 */ /* 0x001fca0007f3e0ff */
[----:B------:R-:W-:Y:S01]  /*18460*/  IMAD.X R11, RZ, RZ, R20, P1 ;  /* 0x000000ffff0b7224 */ /* 0x000fe200008e0614 */
[C---:B------:R-:W-:Y:S02]  /*18470*/  ISETP.LT.OR P1, PT, R5.reuse, 0x41, P0 ;  /* 0x000000410500780c */ /* 0x040fe40000721670 */
[----:B------:R-:W-:-:S11]  /*18480*/  ISETP.GE.AND P3, PT, R5, 0x81, PT ;  /* 0x000000810500780c */ /* 0x000fd60003f66270 */
[----:B------:R1:W-:Y:S02]  /*18490*/  LDGSTS.E.BYPASS.LTC128B.128 [R3+0x7000], desc[UR40][R10.64], !P1 ;  /* 0x070000000a037fae */ /* 0x0003e4000c901d68 */
[----:B-1----:R-:W-:-:S04]  /*184a0*/  IADD3 R10, P1, R21, R0, RZ ;  /* 0x00000000150a7210 */ /* 0x002fc80007f3e0ff */
[----:B----4-:R-:W-:Y:S02]  /*184b0*/  IADD3.X R11, RZ, R2, RZ, P1, !PT ;  /* 0x00000002ff0b7210 */ /* 0x010fe40000ffe4ff */
[----:B------:R-:W-:Y:S01]  /*184c0*/  ISETP.LT.OR P1, PT, R5, 0x61, P0 ;  /* 0x000000610500780c */ /* 0x000fe20000721670 */
[----:B------:R0:W1:-:S12]  /*184d0*/  SHFL.IDX PT, R0, R27, RZ, 0x1c1f ;  /* 0x001c1fff1b007589 */ /* 0x00005800000e0000 */
[----:B------:R2:W-:Y:S01]  /*184e0*/  LDGSTS.E.BYPASS.LTC128B.128 [R3+0x7800], desc[UR40][R10.64], !P1 ;  /* 0x078000000a037fae */ /* 0x0005e2000c901d68 */
[C---:B------:R-:W-:Y:S02]  /*184f0*/  ISETP.GE.AND P4, PT, R5.reuse, 0x21, PT ;  /* 0x000000210500780c */ /* 0x040fe40003f86270 */
[C---:B------:R-:W-:Y:S02]  /*18500*/  ISETP.GE.AND P1, PT, R5.reuse, 0x41, PT ;  /* 0x000000410500780c */ /* 0x040fe40003f26270 */
[----:B------:R-:W-:Y:S02]  /*18510*/  ISETP.GE.AND P2, PT, R5, 0x61, PT ;  /* 0x000000610500780c */ /* 0x000fe40003f46270 */
[----:B---3--:R-:W-:-:S04]  /*18520*/  LOP3.LUT R14, R14, 0xfffffff7, RZ, 0xc0, !PT ;  /* 0xfffffff70e0e7812 */ /* 0x008fc800078ec0ff */
[----:B------:R-:W-:Y:S01]  /*18530*/  @P3 LOP3.LUT R14, R14, 0x8, RZ, 0xfc, !PT ;  /* 0x000000080e0e3812 */ /* 0x000fe200078efcff */
[----:B--2---:R0:W2:Y:S04]  /*18540*/  SHFL.IDX PT, R10, R15, RZ, 0x1c1f ;  /* 0x001c1fff0f0a7589 */ /* 0x0040a800000e0000 */
[----:B-1----:R0:W-:Y:S02]  /*18550*/  STL [R1+0x28], R14 ;  /* 0x0000280e01007387 */ /* 0x0021e40000100800 */
.L_x_15730:
        /* <DEDUP_REMOVED lines=12> */
.L_x_15600:
        /* <DEDUP_REMOVED lines=11> */
.L_x_15601:
[----:B------:R2:W-:Y:S01]  /*186d0*/  SYNCS.ARRIVE.TRANS64.A1T0 RZ, [R4+URZ+0x13270], RZ ;  /* 0x013270ff04ff79a7 */ /* 0x0005e2000810003f */
[----:B------:R-:W-:Y:S05]  /*186e0*/  @!P6 BRA `(.L_x_15602) ;  /* 0x000000000004e947 */ /* 0x000fea0003800000 */
[----:B------:R-:W-:Y:S01]  /*186f0*/  BPT.TRAP 0x1 ;  /* 0x000000040000795c */ /* 0x000fe20000300000 */
.L_x_15602:
[----:B------:R-:W3:Y:S01]  /*18700*/  LDL R0, [R1+0x54] ;  /* 0x0000540001007983 */ /* 0x000ee20000100800 */
[----:B------:R-:W-:Y:S01]  /*18710*/  BSSY B0, `(.L_x_15603) ;  /* 0x0000003000007945 */ /* 0x000fe20003800000 */
[----:B---3--:R-:W3:Y:S03]  /*18720*/  SYNCS.PHASECHK.TRANS64.TRYWAIT P0, [R4+URZ+0x13240], R0 ;  /* 0x01324000040075a7 */ /* 0x008ee6000800017f */
[----:B---3--:R-:W-:Y:S05]  /*18730*/  @!P0 BRA `(.L_x_15604) ;  /* 0x0000005400688947 */ /* 0x008fea0003800000 */
.L_x_15731:
[----:B------:R-:W-:Y:S05]  /*18740*/  BSYNC B0 ;  /* 0x0000000000007941 */ /* 0x000fea0003800000 */
.L_x_15603:
        /* <DEDUP_REMOVED lines=56> */
[----:B-1----:R-:W-:-:S04]  /*18ad0*/  @P1 IADD3 R6, P0, R10, R6, RZ ;  /* 0x000000060a061210 */ /* 0x002fc80007f1e0ff */
[----:B------:R-:W-:Y:S02]  /*18ae0*/  @P1 IADD3.X R5, RZ, R5, RZ, P0, !PT ;  /* 0x00000005ff051210 */ /* 0x000fe400007fe4ff */
        /* <DEDUP_REMOVED lines=9> */
.L_x_15743:
        /* <DEDUP_REMOVED lines=9> */
[----:B---3--:R-:W-:-:S04]  /*18c10*/  IADD3 R6, P0, R2, R6, RZ ;  /* 0x0000000602067210 */ /* 0x008fc80007f1e0ff */
[----:B--2---:R-:W-:-:S07]  /*18c20*/  IADD3.X R7, RZ, R0, RZ, P0, !PT ;  /* 0x00000000ff077210 */ /* 0x004fce00007fe4ff */
[----:B------:R-:W-:Y:S01]  /*18c30*/  @!PT LDS RZ, [RZ] ;  /* 0x00000000fffff984 */ /* 0x000fe20000000800 */
[----:B------:R-:W-:Y:S01]  /*18c40*/  @!PT LDS RZ, [RZ] ;  /* 0x00000000fffff984 */ /* 0x000fe20000000800 */
[----:B------:R-:W-:Y:S01]  /*18c50*/  @!PT LDS RZ, [RZ] ;  /* 0x00000000fffff984 */ /* 0x000fe20000000800 */
[----:B------:R4:W-:Y:S02]  /*18c60*/  LDGSTS.E.BYPASS.LTC128B.128 [R3+0x10000], desc[UR40][R6.64], !P1 ;  /* 0x1000000006037fae */ /* 0x0009e4000c901d68 */
.L_x_15607:
[----:B------:R-:W-:Y:S05]  /*18c70*/  BSYNC B0 ;  /* 0x0000000000007941 */ /* 0x000fea0003800000 */
.L_x_15606:
[----:B------:R-:W-:Y:S01]  /*18c80*/  NOP ;  /* 0x0000000000007918 */ /* 0x000fe20000000000 */
[----:B------:R-:W-:-:S13]  /*18c90*/  PLOP3.LUT P0, PT, PT, PT, PT, 0x80, 0x0 ;  /* 0x000000000000781c */ /* 0x000fda0003f0f070 */
.L_x_15608:
        /* <DEDUP_REMOVED lines=11> */
.L_x_15609:
[----:B------:R2:W5:Y:S01]  /*18d50*/  LDL.LU R5, [R1+0x48] ;  /* 0x0000480001057983 */ /* 0x0005620000300800 */
[----:B------:R2:W-:Y:S03]  /*18d60*/  SYNCS.ARRIVE.TRANS64.A1T0 RZ, [R4+URZ+0x13230], RZ ;  /* 0x013230ff04ff79a7 */ /* 0x0005e6000810003f */
[----:B----4-:R2:W5:Y:S02]  /*18d70*/  LDL.LU R3, [R1+0x60] ;  /* 0x0000600001037983 */ /* 0x0105640000300800 */
[----:B------:R-:W-:Y:S05]  /*18d80*/  WARPSYNC.ALL ;  /* 0x0000000000007948 */ /* 0x000fea0003800000 */
[----:B------:R-:W-:Y:S01]  /*18d90*/  ULDC.64 UR6, c[0x0][0xa00] ;  /* 0x0002800000067ab9 */ /* 0x000fe20000000a00 */
[----:B------:R-:W-:Y:S01]  /*18da0*/  VIADD R0, R22, 0xb000 ;  /* 0x0000b00016007836 */ /* 0x000fe20000000000 */
[----:B------:R-:W-:Y:S01]  /*18db0*/  BAR.SYNC.DEFER_BLOCKING 0x8, 0x200 ;  /* 0x0208000000007b1d */ /* 0x000fe20000010000 */
[----:B------:R-:W-:-:S03]  /*18dc0*/  ISETP.NE.U32.AND P0, PT, RZ, UR6, PT ;  /* 0x00000006ff007c0c */ /* 0x000fc6000bf05070 */
[----:B------:R-:W-:Y:S02]  /*18dd0*/  LOP3.LUT P1, RZ, R0, 0x1bf, RZ, 0xc0, !PT ;  /* 0x000001bf00ff7812 */ /* 0x000fe4000782c0ff */
[----:B------:R-:W-:Y:S01]  /*18de0*/  ISETP.NE.AND.EX P0, PT, RZ, UR7, PT, P0 ;  /* 0x00000007ff007c0c */ /* 0x000fe2000bf05300 */
[----:B------:R-:W-:Y:S01]  /*18df0*/  ULDC.64 UR4, c[0x0][0x298] ;  /* 0x0000a60000047ab9 */ /* 0x000fe20000000a00 */
[----:B------:R-:W-:Y:S02]  /*18e00*/  BSSY B6, `(.L_x_15610) ;  /* 0x000001a000067945 */ /* 0x000fe40003800000 */
[----:B------:R-:W-:Y:S02]  /*18e10*/  SEL R26, R26, RZ, !P0 ;  /* 0x000000ff1a1a7207 */ /* 0x000fe40004000000 */
[----:B-----5:R-:W-:Y:S01]  /*18e20*/  SHF.R.S32.HI R2, RZ, 0x1f, R5 ;  /* 0x0000001fff027819 */ /* 0x020fe20000011405 */
[----:B------:R-:W-:Y:S01]  /*18e30*/  IMAD.WIDE.U32 R28, R5, UR4, RZ ;  /* 0x00000004051c7c25 */ /* 0x000fe2000f8e00ff */
[----:B------:R-:W-:-:S03]  /*18e40*/  SEL R0, R3, RZ, !P0 ;  /* 0x000000ff03007207 */ /* 0x000fc60004000000 */
[----:B------:R-:W-:Y:S02]  /*18e50*/  IMAD R2, R2, UR4, RZ ;  /* 0x0000000402027c24 */ /* 0x000fe4000f8e02ff */
[----:B------:R4:W-:Y:S02]  /*18e60*/  STL [R1+0x4], R0 ;  /* 0x0000040001007387 */ /* 0x0009e40000100800 */
[----:B0-----:R-:W-:-:S04]  /*18e70*/  IMAD R27, R5, UR5, R2 ;  /* 0x00000005051b7c24 */ /* 0x001fc8000f8e0202 */
[----:B------:R-:W-:Y:S01]  /*18e80*/  IMAD.IADD R27, R29, 0x1, R27 ;  /* 0x000000011d1b7824 */ /* 0x000fe200078e021b */
[----:B------:R-:W-:Y:S06]  /*18e90*/  @!P1 BRA `(.L_x_15611) ;  /* 0x0000000000409947 */ /* 0x000fec0003800000 */
[----:B------:R-:W-:Y:S01]  /*18ea0*/  MOV R2, 0x0 ;  /* 0x0000000000027802 */ /* 0x000fe20000000f00 */
[----:B------:R-:W-:Y:S01]  /*18eb0*/  ULDC.64 UR4, c[0x4][0x1b0] ;  /* 0x01006c0000047ab9 */ /* 0x000fe20000000a00 */
[----:B------:R-:W-:Y:S01]  /*18ec0*/  ULDC.64 UR6, c[0x4][0x1b8] ;  /* 0x01006e0000067ab9 */ /* 0x000fe20000000a00 */
[----:B------:R-:W-:Y:S01]  /*18ed0*/  ULDC.64 UR8, c[0x4][0x28] ;  /* 0x01000a0000087ab9 */ /* 0x000fe20000000a00 */
[----:B--2---:R-:W-:Y:S01]  /*18ee0*/  IMAD.U32 R4, RZ, RZ, UR4 ;  /* 0x00000004ff047e24 */ /* 0x004fe2000f8e00ff */
[----:B------:R-:W-:Y:S01]  /*18ef0*/  MOV R7, UR7 ;  /* 0x0000000700077c02 */ /* 0x000fe20008000f00 */
[----:B------:R-:W0:Y:S01]  /*18f00*/  LDC.64 R2, c[0x4][R2] ;  /* 0x0100000002027b82 */ /* 0x000e220000000a00 */
[----:B------:R-:W-:Y:S02]  /*18f10*/  IMAD.U32 R5, RZ, RZ, UR5 ;  /* 0x00000005ff057e24 */ /* 0x000fe4000f8e00ff */
[----:B---3--:R-:W-:Y:S02]  /*18f20*/  IMAD.U32 R6, RZ, RZ, UR6 ;  /* 0x00000006ff067e24 */ /* 0x008fe4000f8e00ff */
[----:B------:R-:W-:-:S02]  /*18f30*/  IMAD.U32 R10, RZ, RZ, UR8 ;  /* 0x00000008ff0a7e24 */ /* 0x000fc4000f8e00ff */
[----:B------:R-:W-:Y:S02]  /*18f40*/  IMAD.U32 R11, RZ, RZ, UR9 ;  /* 0x00000009ff0b7e24 */ /* 0x000fe4000f8e00ff */
[----:B-1----:R-:W-:Y:S02]  /*18f50*/  IMAD.MOV.U32 R8, RZ, RZ, 0x70 ;  /* 0x00000070ff087424 */ /* 0x002fe400078e00ff */
[----:B------:R-:W-:Y:S02]  /*18f60*/  IMAD.MOV.U32 R12, RZ, RZ, 0x1 ;  /* 0x00000001ff0c7424 */ /* 0x000fe400078e00ff */
[----:B------:R-:W-:-:S07]  /*18f70*/  IMAD.MOV.U32 R13, RZ, RZ, RZ ;  /* 0x000000ffff0d7224 */ /* 0x000fce00078e00ff */
[----:B------:R-:W-:-:S07]  /*18f80*/  LEPC R20, `(.L_x_15611) ;  /* 0x000000001014794e */ /* 0x000fce0000000000 */
[----:B0---4-:R-:W-:Y:S05]  /*18f90*/  CALL.ABS.NOINC R2 ;  /* 0x0000000002007343 */ /* 0x011fea0003c00000 */
.L_x_15611:
[----:B------:R-:W-:Y:S05]  /*18fa0*/  BSYNC B6 ;  /* 0x0000000000067941 */ /* 0x000fea0003800000 */
.L_x_15610:
[----:B------:R-:W3:Y:S01]  /*18fb0*/  LDL.LU R2, [R1+0x4] ;  /* 0x0000040001027983 */ /* 0x000ee20000300800 */
[----:B------:R-:W-:Y:S01]  /*18fc0*/  ULDC.64 UR4, c[0x0][0x2d8] ;  /* 0x0000b60000047ab9 */ /* 0x000fe20000000a00 */
[----:B------:R-:W-:Y:S01]  /*18fd0*/  IMAD.MOV.U32 R3, RZ, RZ, R27 ;  /* 0x000000ffff037224 */ /* 0x000fe200078e001b */
[----:B-1----:R-:W0:Y:S01]  /*18fe0*/  LDC R9, c[0x0][0x448] ;  /* 0x00011200ff097b82 */ /* 0x002e220000000800 */
[----:B------:R-:W4:Y:S01]  /*18ff0*/  LDL R20, [R1+0x20] ;  /* 0x0000200001147983 */ /* 0x000f220000100800 */
[----:B------:R-:W-:Y:S01]  /*19000*/  ULDC.64 UR6, c[0x0][0x2c8] ;  /* 0x0000b20000067ab9 */ /* 0x000fe20000000a00 */
[----:B------:R-:W-:Y:S02]  /*19010*/  ULDC.64 UR8, c[0x0][0x280] ;  /* 0x0000a00000087ab9 */ /* 0x000fe40000000a00 */
[----:B------:R1:W5:Y:S01]  /*19020*/  LDL R10, [R1+0x64] ;  /* 0x00006400010a7983 */ /* 0x0003620000100800 */
[----:B0-----:R-:W-:-:S13]  /*19030*/  ISETP.NE.AND P1, PT, R9, 0x1, PT ;  /* 0x000000010900780c */ /* 0x001fda0003f25270 */
[----:B--2---:R-:W0:Y:S08]  /*19040*/  @P1 LDC R4, c[0x0][0x44c] ;  /* 0x00011300ff041b82 */ /* 0x004e300000000800 */
[----:B------:R-:W2:Y:S08]  /*19050*/  @P1 LDC R5, c[0x0][0x450] ;  /* 0x00011400ff051b82 */ /* 0x000eb00000000800 */
[----:B------:R-:W1:Y:S01]  /*19060*/  @P1 LDC R8, c[0x0][0x450] ;  /* 0x00011400ff081b82 */ /* 0x000e620000000800 */
[----:B---3--:R-:W-:Y:S01]  /*19070*/  MOV R21, R2 ;  /* 0x0000000200157202 */ /* 0x008fe20000000f00 */
[----:B------:R-:W-:-:S02]  /*19080*/  IMAD.MOV.U32 R2, RZ, RZ, R28 ;  /* 0x000000ffff027224 */ /* 0x000fc400078e001c */
[----:B----4-:R-:W-:Y:S02]  /*19090*/  IMAD R0, R20, UR4, RZ ;  /* 0x0000000414007c24 */ /* 0x010fe4000f8e02ff */
        /* <DEDUP_REMOVED lines=9> */
[----:B------:R4:W5:Y:S02]  /*19130*/  LDL R26, [R1+0x58] ;  /* 0x00005800011a7983 */ /* 0x0009640000100800 */
[----:B------:R-:W-:Y:S01]  /*19140*/  IMAD.IADD R3, R3, 0x1, R0 ;  /* 0x0000000103037824 */ /* 0x000fe200078e0200 */
[C---:B---3--:R-:W-:Y:S01]  /*19150*/  LOP3.LUT R21, R20.reuse, 0x7f, RZ, 0xc0, !PT ;  /* 0x0000007f14157812 */ /* 0x048fe200078ec0ff */
[----:B------:R-:W-:-:S03]  /*19160*/  IMAD.SHL.U32 R20, R20, 0x20, RZ ;  /* 0x0000002014147824 */ /* 0x000fc600078e00ff */
[----:B------:R-:W-:-:S04]  /*19170*/  SHF.R.U32.HI R21, RZ, 0x2, R21 ;  /* 0x00000002ff157819 */ /* 0x000fc80000011615 */
[----:B------:R-:W-:-:S05]  /*19180*/  LOP3.LUT R20, R21, 0x60, R20, 0xf8, !PT ;  /* 0x0000006015147812 */ /* 0x000fca00078ef814 */
[----:B------:R-:W-:-:S04]  /*19190*/  IMAD R6, R17, 0xc0, R20 ;  /* 0x000000c011067824 */ /* 0x000fc800078e0214 */
[----:B0-----:R-:W-:Y:S01]  /*191a0*/  @P1 IMAD.HI.U32 R0, R6, R4, RZ ;  /* 0x0000000406001227 */ /* 0x001fe200078e00ff */
[----:B------:R-:W-:-:S04]  /*191b0*/  MOV R4, R6 ;  /* 0x0000000600047202 */ /* 0x000fc80000000f00 */
        /* <DEDUP_REMOVED lines=13> */
[----:B------:R-:W-:-:S04]  /*19290*/  IADD3 R4, P0, R4, UR8, RZ ;  /* 0x0000000804047c10 */ /* 0x000fc8000ff1e0ff */
[----:B------:R-:W-:Y:S01]  /*192a0*/  IADD3.X R0, R5, UR9, R0, P0, !PT ;  /* 0x0000000905007c10 */ /* 0x000fe200087fe400 */
[----:B------:R-:W-:Y:S01]  /*192b0*/  VIADD R5, R6, 0x80 ;  /* 0x0000008006057836 */ /* 0x000fe20000000000 */
[----:B------:R-:W2:Y:S03]  /*192c0*/  S2R R21, SR_TID.X ;  /* 0x0000000000157919 */ /* 0x000ea60000002100 */
[----:B------:R-:W-:Y:S02]  /*192d0*/  IMAD.MOV.U32 R6, RZ, RZ, R5 ;  /* 0x000000ffff067224 */ /* 0x000fe400078e0005 */
        /* <DEDUP_REMOVED lines=10> */
[----:B--2---:R-:W-:-:S03]  /*19380*/  IMAD.SHL.U32 R20, R21, 0x10, RZ ;  /* 0x0000001015147824 */ /* 0x004fc600078e00ff */
[----:B------:R-:W-:Y:S01]  /*19390*/  IADD3 R3, R3, R7, RZ ;  /* 0x0000000703037210 */ /* 0x000fe20007ffe0ff */
[----:B------:R-:W-:Y:S01]  /*193a0*/  IMAD R6, R6, UR6, RZ ;  /* 0x0000000606067c24 */ /* 0x000fe2000f8e02ff */
[----:B------:R-:W-:Y:S01]  /*193b0*/  LOP3.LUT R20, R20, 0x30, RZ, 0xc0, !PT ;  /* 0x0000003014147812 */ /* 0x000fe200078ec0ff */
[----:B------:R-:W-:-:S03]  /*193c0*/  IMAD.WIDE.U32 R2, R5, UR6, R2 ;  /* 0x0000000605027c25 */ /* 0x000fc6000f8e0002 */
[----:B------:R-:W-:Y:S01]  /*193d0*/  ISETP.GE.AND P0, PT, R20, UR4, PT ;  /* 0x0000000414007c0c */ /* 0x000fe2000bf06270 */
[----:B------:R-:W-:Y:S01]  /*193e0*/  IMAD R6, R5, UR7, R6 ;  /* 0x0000000705067c24 */ /* 0x000fe2000f8e0206 */
[----:B------:R-:W-:Y:S01]  /*193f0*/  IADD3 R5, P1, R2, UR8, RZ ;  /* 0x0000000802057c10 */ /* 0x000fe2000ff3e0ff */
        /* <DEDUP_REMOVED lines=55> */
[----:B0-----:R-:W-:Y:S01]  /*19770*/  @!P1 IMAD.MOV.U32 R6, RZ, RZ, R4 ;  /* 0x000000ffff069224 */ /* 0x001fe200078e0004 */
[----:B------:R-:W-:-:S05]  /*19780*/  @!P1 MOV R7, R0 ;  /* 0x0000000000079202 */ /* 0x000fca0000000f00 */
[----:B----4-:R0:W-:Y:S02]  /*19790*/  @!P1 LDGSTS.E.BYPASS.LTC128B.128 [R10+0xd000], desc[UR40][R6.64], !P0 ;  /* 0x0d000000060a9fae */ /* 0x0101e4000c101d68 */
.L_x_15756:
        /* <DEDUP_REMOVED lines=10> */
.L_x_15613:
        /* <DEDUP_REMOVED lines=18> */
.L_x_15757:
[----:B------:R-:W-:Y:S05]  /*19960*/  BSYNC B0 ;  /* 0x0000000000007941 */ /* 0x000fea0003800000 */
.L_x_15614:
[----:B------:R-:W2:Y:S02]  /*19970*/  LDL R2, [R1] ;  /* 0x0000000001027983 */ /* 0x000ea40000100800 */
[----:B--2---:R-:W-:-:S13]  /*19980*/  ISETP.GE.AND P0, PT, R2, 0x2, PT ;  /* 0x000000020200780c */ /* 0x004fda0003f06270 */
[----:B------:R-:W-:Y:S05]  /*19990*/  @!P0 BRA `(.L_x_15616) ;  /* 0x0000001400948947 */ /* 0x000fea0003800000 */
[----:B-1----:R-:W-:Y:S01]  /*199a0*/  VIADD R0, R2, 0xfffffffe ;  /* 0xfffffffe02007836 */ /* 0x002fe20000000000 */
[----:B------:R1:W5:Y:S04]  /*199b0*/  LDL.LU R21, [R1+0x8] ;  /* 0x0000080001157983 */ /* 0x0003680000300800 */
[----:B------:R1:W-:Y:S04]  /*199c0*/  STL [R1+0xc], R0 ;  /* 0x00000c0001007387 */ /* 0x0003e80000100800 */
[----:B------:R1:W5:Y:S02]  /*199d0*/  LDL.LU R26, [R1+0x18] ;  /* 0x00001800011a7983 */ /* 0x0003640000300800 */
.L_x_15636:
[----:B------:R-:W2:Y:S04]  /*199e0*/  LDL R3, [R1+0x2c] ;  /* 0x00002c0001037983 */ /* 0x000ea80000100800 */
[----:B---3--:R-:W3:Y:S04]  /*199f0*/  LDL R8, [R1+0x30] ;  /* 0x0000300001087983 */ /* 0x008ee80000100800 */
[----:B------:R-:W4:Y:S04]  /*19a00*/  LDL R11, [R1+0x14] ;  /* 0x00001400010b7983 */ /* 0x000f280000100800 */
[----:B0-----:R-:W2:Y:S01]  /*19a10*/  LDL.LU R10, [R1+0xc] ;  /* 0x00000c00010a7983 */ /* 0x001ea20000300800 */
[----:B-1----:R-:W0:Y:S01]  /*19a20*/  S2R R0, SR_TID.X ;  /* 0x0000000000007919 */ /* 0x002e220000002100 */
[----:B------:R-:W1:Y:S01]  /*19a30*/  S2R R2, SR_TID.X ;  /* 0x0000000000027919 */ /* 0x000e620000002100 */
[----:B------:R-:W1:Y:S01]  /*19a40*/  S2R R12, SR_TID.X ;  /* 0x00000000000c7919 */ /* 0x000e620000002100 */
        /* <DEDUP_REMOVED lines=13> */
[----:B------:R-:W-:-:S03]  /*19b20*/  IMAD.SHL.U32 R12, R12, 0x20, RZ ;  /* 0x000000200c0c7824 */ /* 0x000fc600078e00ff */
[----:B------:R-:W-:-:S04]  /*19b30*/  SHF.R.U32.HI R7, RZ, 0x2, R2 ;  /* 0x00000002ff077819 */ /* 0x000fc80000011602 */
[----:B------:R-:W-:Y:S02]  /*19b40*/  LOP3.LUT R12, R7, 0x60, R12, 0xf8, !PT ;  /* 0x00000060070c7812 */ /* 0x000fe400078ef80c */
[----:B------:R-:W1:Y:S02]  /*19b50*/  @P0 LDC R7, c[0x0][0x434] ;  /* 0x00010d00ff070b82 */ /* 0x000e640000000800 */
[----:B------:R-:W-:-:S04]  /*19b60*/  LOP3.LUT R12, R12, 0x80, RZ, 0xfc, !PT ;  /* 0x000000800c0c7812 */ /* 0x000fc800078efcff */
[----:B------:R-:W-:Y:S01]  /*19b70*/  ISETP.GT.U32.AND P1, PT, R12, 0x9f, PT ;  /* 0x0000009f0c00780c */ /* 0x000fe20003f24070 */
[----:B--2---:R-:W-:-:S04]  /*19b80*/  IMAD R3, R10, 0xa0, R3 ;  /* 0x000000a00a037824 */ /* 0x004fc800078e0203 */
[----:B------:R-:W-:-:S04]  /*19b90*/  IMAD.IADD R4, R4, 0x1, R3 ;  /* 0x0000000104047824 */ /* 0x000fc800078e0203 */
[----:B0-----:R-:W-:-:S04]  /*19ba0*/  @P0 IMAD.HI.U32 R6, R4, R6, RZ ;  /* 0x0000000604060227 */ /* 0x001fc800078e00ff */
[----:B------:R-:W-:Y:S01]  /*19bb0*/  IMAD.MOV.U32 R2, RZ, RZ, R4 ;  /* 0x000000ffff027224 */ /* 0x000fe200078e0004 */
[----:B-1----:R-:W-:Y:S02]  /*19bc0*/  @P0 SHF.R.U32.HI R2, RZ, R5, R6 ;  /* 0x00000005ff020219 */ /* 0x002fe40000011606 */
[----:B------:R-:W0:Y:S01]  /*19bd0*/  @P0 LDC R6, c[0x0][0x438] ;  /* 0x00010e00ff060b82 */ /* 0x000e220000000800 */
[----:B------:R-:W-:-:S04]  /*19be0*/  IMAD.IADD R3, R12, 0x1, R3 ;  /* 0x000000010c037824 */ /* 0x000fc800078e0203 */
[----:B------:R-:W-:-:S04]  /*19bf0*/  @P0 IMAD.HI.U32 R7, R3, R7, RZ ;  /* 0x0000000703070227 */ /* 0x000fc800078e00ff */
[----:B------:R-:W-:Y:S02]  /*19c00*/  IMAD.MOV.U32 R5, RZ, RZ, R3 ;  /* 0x000000ffff057224 */ /* 0x000fe400078e0003 */
[----:B---3--:R-:W-:Y:S01]  /*19c10*/  IMAD R8, R8, UR4, RZ ;  /* 0x0000000408087c24 */ /* 0x008fe2000f8e02ff */
[----:B0-----:R-:W-:Y:S02]  /*19c20*/  @P0 SHF.R.U32.HI R5, RZ, R6, R7 ;  /* 0x00000006ff050219 */ /* 0x001fe40000011607 */
[----:B------:R-:W-:-:S03]  /*19c30*/  IADD3 R7, -R2, RZ, RZ ;  /* 0x000000ff02077210 */ /* 0x000fc60007ffe1ff */
[----:B------:R-:W-:Y:S02]  /*19c40*/  IMAD.MOV R6, RZ, RZ, -R5 ;  /* 0x000000ffff067224 */ /* 0x000fe400078e0a05 */
[C---:B------:R-:W-:Y:S02]  /*19c50*/  IMAD R4, R0.reuse, R7, R4 ;  /* 0x0000000700047224 */ /* 0x040fe400078e0204 */
[----:B------:R-:W-:Y:S01]  /*19c60*/  IMAD R0, R0, R6, R3 ;  /* 0x0000000600007224 */ /* 0x000fe200078e0203 */
[----:B------:R-:W-:Y:S01]  /*19c70*/  SHF.R.S32.HI R3, RZ, 0x1f, R2 ;  /* 0x0000001fff037819 */ /* 0x000fe20000011402 */
        /* <DEDUP_REMOVED lines=10> */
[C---:B0-----:R-:W-:Y:S02]  /*19d20*/  @!P1 LEA R6, P0, R2.reuse, UR6, 0x2 ;  /* 0x0000000602069c11 */ /* 0x041fe4000f8010ff */
[----:B-----5:R-:W-:Y:S02]  /*19d30*/  IADD3 R3, R21, 0x1, RZ ;  /* 0x0000000115037810 */ /* 0x020fe40007ffe0ff */
        /* <DEDUP_REMOVED lines=18> */
.L_x_15617:
[----:B0-----:R-:W-:Y:S01]  /*19e60*/  IMAD R6, R3, 0x8, R22 ;  /* 0x0000000803067824 */ /* 0x001fe200078e0216 */
[----:B------:R-:W-:Y:S01]  /*19e70*/  SHF.L.U32 R2, R2, 0x1f, RZ ;  /* 0x0000001f02027819 */ /* 0x000fe200000006ff */
[----:B------:R-:W-:Y:S01]  /*19e80*/  BSSY B0, `(.L_x_15618) ;  /* 0x0000005000007945 */ /* 0x000fe20003800000 */
[----:B------:R-:W-:Y:S02]  /*19e90*/  SHF.R.S32.HI R29, RZ, 0x1f, R4 ;  /* 0x0000001fff1d7819 */ /* 0x000fe40000011404 */
[----:B------:R-:W0:Y:S01]  /*19ea0*/  SYNCS.PHASECHK.TRANS64.TRYWAIT P0, [R6+URZ+0x13280], R2 ;  /* 0x01328002060075a7 */ /* 0x000e22000800017f */
[----:B------:R1:W-:Y:S02]  /*19eb0*/  STL [R1+0x4], R2 ;  /* 0x0000040201007387 */ /* 0x0003e40000100800 */
[----:B01----:R-:W-:Y:S05]  /*19ec0*/  @!P0 BRA `(.L_x_15619) ;  /* 0x0000004c00248947 */ /* 0x003fea0003800000 */
.L_x_15758:
[----:B------:R-:W-:Y:S05]  /*19ed0*/  BSYNC B0 ;  /* 0x0000000000007941 */ /* 0x000fea0003800000 */
.L_x_15618:
        /* <DEDUP_REMOVED lines=16> */
[----:B------:R-:W-:-:S04]  /*19fe0*/  IMAD.WIDE.U32 R2, R5, UR6, R2 ;  /* 0x0000000605027c25 */ /* 0x000fc8000f8e0002 */
[----:B0-----:R-:W-:-:S05]  /*19ff0*/  IMAD.SHL.U32 R11, R11, 0x10, RZ ;  /* 0x000000100b0b7824 */ /* 0x001fca00078e00ff */
        /* <DEDUP_REMOVED lines=12> */
[----:B------:R-:W-:-:S05]  /*1a0c0*/  IMAD.WIDE.U32 R2, R0, UR4, RZ ;  /* 0x0000000400027c25 */ /* 0x000fca000f8e00ff */
        /* <DEDUP_REMOVED lines=23> */
[----:B0-----:R-:W-:-:S04]  /*1a240*/  IADD3 R2, P0, R11, R2, RZ ;  /* 0x000000020b027210 */ /* 0x001fc80007f1e0ff */
[----:B-1----:R-:W-:-:S05]  /*1a250*/  IADD3.X R3, RZ, R3, RZ, P0, !PT ;  /* 0x00000003ff037210 */ /* 0x002fca00007fe4ff */
        /* <DEDUP_REMOVED lines=12> */
.L_x_15770:
        /* <DEDUP_REMOVED lines=11> */
.L_x_15621:
        /* <DEDUP_REMOVED lines=11> */
.L_x_15622:
[----:B------:R1:W-:Y:S01]  /*1a480*/  SYNCS.ARRIVE.TRANS64.A1T0 RZ, [R6+URZ+0x13270], RZ ;  /* 0x013270ff06ff79a7 */ /* 0x0003e2000810003f */
[----:B------:R-:W-:Y:S05]  /*1a490*/  @!P3 BRA `(.L_x_15623) ;  /* 0x000000000004b947 */ /* 0x000fea0003800000 */
[----:B------:R-:W-:Y:S01]  /*1a4a0*/  BPT.TRAP 0x1 ;  /* 0x000000040000795c */ /* 0x000fe20000300000 */
.L_x_15623:
[----:B------:R-:W2:Y:S01]  /*1a4b0*/  LDL R2, [R1+0x4] ;  /* 0x0000040001027983 */ /* 0x000ea20000100800 */
[----:B------:R-:W-:Y:S01]  /*1a4c0*/  BSSY B0, `(.L_x_15624) ;  /* 0x0000003000007945 */ /* 0x000fe20003800000 */
[----:B--2---:R-:W2:Y:S03]  /*1a4d0*/  SYNCS.PHASECHK.TRANS64.TRYWAIT P0, [R6+URZ+0x13240], R2 ;  /* 0x01324002060075a7 */ /* 0x004ea6000800017f */
[----:B--2---:R-:W-:Y:S05]  /*1a4e0*/  @!P0 BRA `(.L_x_15625) ;  /* 0x0000004c00508947 */ /* 0x004fea0003800000 */
.L_x_15771:
[----:B------:R-:W-:Y:S05]  /*1a4f0*/  BSYNC B0 ;  /* 0x0000000000007941 */ /* 0x000fea0003800000 */
.L_x_15624:
        /* <DEDUP_REMOVED lines=60> */
.L_x_15783:
        /* <DEDUP_REMOVED lines=8> */
.L_x_15627:
        /* <DEDUP_REMOVED lines=11> */
.L_x_15628:
[----:B------:R-:W4:Y:S01]  /*1a9f0*/  LDL R0, [R1+0x5c] ;  /* 0x00005c0001007983 */ /* 0x000f220000100800 */
[----:B------:R0:W-:Y:S01]  /*1aa00*/  SYNCS.ARRIVE.TRANS64.A1T0 RZ, [R6+URZ+0x13230], RZ ;  /* 0x013230ff06ff79a7 */ /* 0x0001e2000810003f */
[----:B----4-:R-:W-:-:S13]  /*1aa10*/  ISETP.NE.AND P0, PT, R0, 0x3, PT ;  /* 0x000000030000780c */ /* 0x010fda0003f05270 */
[----:B0-----:R-:W-:Y:S05]  /*1aa20*/  @!P0 BRA `(.L_x_15629) ;  /* 0x0000000000048947 */ /* 0x001fea0003800000 */
[----:B------:R-:W-:Y:S01]  /*1aa30*/  BPT.TRAP 0x1 ;  /* 0x000000040000795c */ /* 0x000fe20000300000 */
.L_x_15629:
[----:B------:R-:W-:Y:S01]  /*1aa40*/  LOP3.LUT R0, R26, 0x1, RZ, 0x3c, !PT ;  /* 0x000000011a007812 */ /* 0x000fe200078e3cff */
[----:B---3--:R-:W-:Y:S01]  /*1aa50*/  IMAD R2, R21, 0x8, R22 ;  /* 0x0000000815027824 */ /* 0x008fe200078e0216 */
[----:B------:R-:W-:Y:S02]  /*1aa60*/  BSSY B0, `(.L_x_15630) ;  /* 0x0000004000007945 */ /* 0x000fe40003800000 */
[----:B------:R-:W-:-:S04]  /*1aa70*/  SHF.L.U32 R0, R0, 0x1f, RZ ;  /* 0x0000001f00007819 */ /* 0x000fc800000006ff */
[----:B------:R-:W0:Y:S02]  /*1aa80*/  SYNCS.PHASECHK.TRANS64.TRYWAIT P2, [R2+URZ+0x13270], R0 ;  /* 0x01327000020075a7 */ /* 0x000e24000804017f */
[----:B0-----:R-:W-:Y:S05]  /*1aa90*/  @!P2 BRA `(.L_x_15631) ;  /* 0x0000004c0058a947 */ /* 0x001fea0003800000 */
.L_x_15784:
[----:B------:R-:W-:Y:S05]  /*1aaa0*/  BSYNC B0 ;  /* 0x0000000000007941 */ /* 0x000fea0003800000 */
.L_x_15630:
[----:B------:R-:W3:Y:S02]  /*1aab0*/  LDL R3, [R1+0x74] ;  /* 0x0000740001037983 */ /* 0x000ee40000100800 */
[----:B---3--:R-:W-:-:S13]  /*1aac0*/  ISETP.NE.AND P2, PT, R3, 0x3, PT ;  /* 0x000000030300780c */ /* 0x008fda0003f45270 */
[----:B------:R-:W-:Y:S05]  /*1aad0*/  @!P2 BRA `(.L_x_15632) ;  /* 0x000000000004a947 */ /* 0x000fea0003800000 */
[----:B------:R-:W-:Y:S01]  /*1aae0*/  BPT.TRAP 0x1 ;  /* 0x000000040000795c */ /* 0x000fe20000300000 */
.L_x_15632:
[----:B------:R-:W-:Y:S01]  /*1aaf0*/  SHF.L.U32 R3, R26, 0x1f, RZ ;  /* 0x0000001f1a037819 */ /* 0x000fe200000006ff */
[----:B0-----:R-:W-:-:S03]  /*1ab00*/  IMAD R0, R21, 0x2800, RZ ;  /* 0x0000280015007824 */ /* 0x001fc600078e02ff */
[----:B------:R-:W0:Y:S02]  /*1ab10*/  SYNCS.PHASECHK.TRANS64.TRYWAIT P2, [R2+URZ+0x13260], R3 ;  /* 0x01326003020075a7 */ /* 0x000e24000804017f */
[----:B0-----:R-:W-:Y:S05]  /*1ab20*/  @!P2 BRA `(.L_x_15633) ;  /* 0x0000004c0048a947 */ /* 0x001fea0003800000 */
.L_x_15785:
[----:B------:R-:W3:Y:S01]  /*1ab30*/  LDL R12, [R1+0x74] ;  /* 0x00007400010c7983 */ /* 0x000ee20000100800 */
[----:B0-----:R-:W-:Y:S01]  /*1ab40*/  LOP3.LUT R3, R0, R25, RZ, 0xfc, !PT ;  /* 0x0000001900037212 */ /* 0x001fe200078efcff */
[----:B------:R-:W-:Y:S05]  /*1ab50*/  WARPSYNC.ALL ;  /* 0x0000000000007948 */ /* 0x000fea0003800000 */
[----:B------:R-:W-:-:S05]  /*1ab60*/  IMAD.IADD R3, R22, 0x1, R3 ;  /* 0x0000000116037824 */ /* 0x000fca00078e0203 */
[----:B-12---:R0:W1:Y:S02]  /*1ab70*/  LDSM.16.MT88.4 R4, [R3+0x6000] ;  /* 0x006000000304783b */ /* 0x0060640000004200 */
[----:B0-----:R-:W-:-:S04]  /*1ab80*/  LOP3.LUT R3, R0, R24, RZ, 0xfc, !PT ;  /* 0x0000001800037212 */ /* 0x001fc800078efcff */
[----:B------:R-:W-:Y:S02]  /*1ab90*/  IADD3 R3, R23, R3, RZ ;  /* 0x0000000317037210 */ /* 0x000fe40007ffe0ff */
        /* <DEDUP_REMOVED lines=58> */
.L_x_15634:
[----:B-1----:R1:W-:Y:S01]  /*1af40*/  SYNCS.ARRIVE.TRANS64.A1T0 RZ, [R2+URZ+0x13250], RZ ;  /* 0x013250ff02ff79a7 */ /* 0x0023e2000810003f */
[----:B------:R-:W-:Y:S06]  /*1af50*/  BAR.SYNC.DEFER_BLOCKING 0x2, 0x80 ;  /* 0x0082000000007b1d */ /* 0x000fec0000010000 */
[----:B------:R-:W-:Y:S05]  /*1af60*/  @!P0 BRA `(.L_x_15635) ;  /* 0x0000000000048947 */ /* 0x000fea0003800000 */
[----:B------:R-:W-:Y:S01]  /*1af70*/  BPT.TRAP 0x1 ;  /* 0x000000040000795c */ /* 0x000fe20000300000 */
.L_x_15635:
[----:B0-----:R-:W2:Y:S01]  /*1af80*/  LDL R0, [R1+0x34] ;  /* 0x0000340001007983 */ /* 0x001ea20000100800 */
[----:B-1----:R-:W-:-:S03]  /*1af90*/  VIADD R2, R2, 0x13280 ;  /* 0x0001328002027836 */ /* 0x002fc60000000000 */
[----:B------:R3:W5:Y:S04]  /*1afa0*/  LDL R21, [R1+0x8] ;  /* 0x0000080001157983 */ /* 0x0007680000100800 */
[----:B------:R3:W5:Y:S01]  /*1afb0*/  LDL R26, [R1+0x18] ;  /* 0x00001800011a7983 */ /* 0x0007620000100800 */
[----:B--2---:R-:W-:-:S04]  /*1afc0*/  PRMT R2, R0, 0x654, R2 ;  /* 0x0000065400027816 */ /* 0x004fc80000000002 */
[----:B------:R3:W-:Y:S01]  /*1afd0*/  SYNCS.ARRIVE.TRANS64.RED.A1T0 RZ, [R2+URZ], RZ ;  /* 0x000000ff02ff79a7 */ /* 0x0007e2000810043f */
[----:B------:R-:W-:Y:S05]  /*1afe0*/  @P1 BRA `(.L_x_15636) ;  /* 0xffffffe8007c1947 */ /* 0x000fea000383ffff */
.L_x_15616:
        /* <DEDUP_REMOVED lines=19> */
.L_x_15638:
[----:B------:R-:W-:Y:S05]  /*1b120*/  BSYNC B0 ;  /* 0x0000000000007941 */ /* 0x000fea0003800000 */
.L_x_15637:
[----:B------:R-:W-:Y:S05]  /*1b130*/  @!P0 BRA `(.L_x_15639) ;  /* 0x0000000000048947 */ /* 0x000fea0003800000 */
[----:B------:R-:W-:Y:S01]  /*1b140*/  BPT.TRAP 0x1 ;  /* 0x000000040000795c */ /* 0x000fe20000300000 */
.L_x_15639:
        /* <DEDUP_REMOVED lines=8> */
.L_x_15786:
[----:B------:R-:W-:Y:S05]  /*1b1d0*/  BSYNC B0 ;  /* 0x0000000000007941 */ /* 0x000fea0003800000 */
.L_x_15640:
[----:B------:R-:W2:Y:S02]  /*1b1e0*/  LDL R2, [R1+0x74] ;  /* 0x0000740001027983 */ /* 0x000ea40000100800 */
[----:B--2---:R-:W-:-:S13]  /*1b1f0*/  ISETP.NE.AND P1, PT, R2, 0x3, PT ;  /* 0x000000030200780c */ /* 0x004fda0003f25270 */
[----:B------:R-:W-:Y:S05]  /*1b200*/  @!P1 BRA `(.L_x_15642) ;  /* 0x0000000000049947 */ /* 0x000fea0003800000 */
[----:B------:R-:W-:Y:S01]  /*1b210*/  BPT.TRAP 0x1 ;  /* 0x000000040000795c */ /* 0x000fe20000300000 */
.L_x_15642:
[----:B------:R-:W1:Y:S02]  /*1b220*/  LDL R2, [R1+0x18] ;  /* 0x0000180001027983 */ /* 0x000e640000100800 */
[----:B-1----:R-:W-:-:S04]  /*1b230*/  SHF.L.U32 R3, R2, 0x1f, RZ ;  /* 0x0000001f02037819 */ /* 0x002fc800000006ff */
[----:B------:R-:W1:Y:S02]  /*1b240*/  SYNCS.PHASECHK.TRANS64.TRYWAIT P1, [R0+URZ+0x13260], R3 ;  /* 0x01326003000075a7 */ /* 0x000e64000802017f */
[----:B-1----:R-:W-:Y:S05]  /*1b250*/  @!P1 BRA `(.L_x_15643) ;  /* 0x0000004400a49947 */ /* 0x002fea0003800000 */
.L_x_15787:
        /* <DEDUP_REMOVED lines=67> */
.L_x_15644:
[----:B-1----:R1:W-:Y:S01]  /*1b690*/  SYNCS.ARRIVE.TRANS64.A1T0 RZ, [R0+URZ+0x13250], RZ ;  /* 0x013250ff00ff79a7 */ /* 0x0023e2000810003f */
[----:B------:R-:W-:Y:S06]  /*1b6a0*/  BAR.SYNC.DEFER_BLOCKING 0x2, 0x80 ;  /* 0x0082000000007b1d */ /* 0x000fec0000010000 */
[----:B------:R-:W-:Y:S05]  /*1b6b0*/  @!P0 BRA `(.L_x_15645) ;  /* 0x0000000000048947 */ /* 0x000fea0003800000 */
[----:B------:R-:W-:Y:S01]  /*1b6c0*/  BPT.TRAP 0x1 ;  /* 0x000000040000795c */ /* 0x000fe20000300000 */
.L_x_15645:
[----:B------:R-:W2:Y:S04]  /*1b6d0*/  LDL R2, [R1+0x34] ;  /* 0x0000340001027983 */ /* 0x000ea80000100800 */
[----:B------:R-:W3:Y:S01]  /*1b6e0*/  LDL.LU R3, [R1+0x18] ;  /* 0x0000180001037983 */ /* 0x000ee20000300800 */
[----:B-1----:R-:W-:-:S05]  /*1b6f0*/  VIADD R0, R0, 0x13280 ;  /* 0x0001328000007836 */ /* 0x002fca0000000000 */
[----:B--2---:R-:W-:-:S04]  /*1b700*/  PRMT R0, R2, 0x654, R0 ;  /* 0x0000065402007816 */ /* 0x004fc80000000000 */
[----:B------:R1:W-:Y:S02]  /*1b710*/  SYNCS.ARRIVE.TRANS64.RED.A1T0 RZ, [R0+URZ], RZ ;  /* 0x000000ff00ff79a7 */ /* 0x0003e4000810043f */
[----:B-1----:R-:W-:-:S04]  /*1b720*/  IADD3 R0, R12, 0x1, RZ ;  /* 0x000000010c007810 */ /* 0x002fc80007ffe0ff */
[----:B------:R-:W-:-:S04]  /*1b730*/  ISETP.NE.AND P0, PT, R0, 0x2, PT ;  /* 0x000000020000780c */ /* 0x000fc80003f05270 */
[----:B------:R-:W-:Y:S02]  /*1b740*/  SEL R2, RZ, 0x1, P0 ;  /* 0x00000001ff027807 */ /* 0x000fe40000000000 */
[----:B------:R-:W-:Y:S02]  /*1b750*/  SEL R0, R0, RZ, P0 ;  /* 0x000000ff00007207 */ /* 0x000fe40000000000 */
[----:B---3--:R-:W-:-:S03]  /*1b760*/  LOP3.LUT R3, R3, R2, RZ, 0x3c, !PT ;  /* 0x0000000203037212 */ /* 0x008fc600078e3cff */
[----:B------:R1:W-:Y:S04]  /*1b770*/  STL [R1+0x8], R0 ;  /* 0x0000080001007387 */ /* 0x0003e80000100800 */
[----:B------:R1:W-:Y:S02]  /*1b780*/  STL [R1+0x18], R3 ;  /* 0x0000180301007387 */ /* 0x0003e40000100800 */
.L_x_15586:
        /* <DEDUP_REMOVED lines=10> */
[----:B------:R3:W4:Y:S01]  /*1b830*/  LDS.128 R16, [R22+0x132d0] ;  /* 0x0132d00016107984 */ /* 0x0007220000000c00 */
[----:B------:R-:W-:Y:S06]  /*1b840*/  BAR.ARV 0x4, 0x200 ;  /* 0x0108000000007b1d */ /* 0x000fec0000002000 */
[----:B------:R-:W-:Y:S05]  /*1b850*/  BRA `(.L_x_15647) ;  /* 0x0000000800d47947 */ /* 0x000fea0003800000 */
.L_x_15646:
        /* <DEDUP_REMOVED lines=16> */
[----:B-1----:R-:W-:Y:S02]  /*1b960*/  IMAD.MOV.U32 R2, RZ, RZ, RZ ;  /* 0x000000ffff027224 */ /* 0x002fe400078e00ff */
[----:B--2---:R-:W-:Y:S01]  /*1b970*/  @!P1 IMAD.MOV.U32 R2, RZ, RZ, R3 ;  /* 0x000000ffff029224 */ /* 0x004fe200078e0003 */
[----:B------:R-:W-:-:S04]  /*1b980*/  ISETP.NE.AND P1, PT, R4, RZ, PT ;  /* 0x000000ff0400720c */ /* 0x000fc80003f25270 */
[----:B------:R-:W1:Y:S02]  /*1b990*/  SHFL.UP PT, R14, R2, 0x1, RZ ;  /* 0x04200000020e7989 */ /* 0x000e6400000e00ff */
[----:B-1----:R-:W-:-:S05]  /*1b9a0*/  SEL R5, R14, RZ, P1 ;  /* 0x000000ff0e057207 */ /* 0x002fca0000800000 */
[----:B------:R-:W-:Y:S02]  /*1b9b0*/  IMAD.IADD R3, R2, 0x1, R5 ;  /* 0x0000000102037824 */ /* 0x000fe400078e0205 */
[----:B------:R-:W-:Y:S04]  /*1b9c0*/  SHFL.IDX PT, R5, R16, 0x1, 0x1f ;  /* 0x00201f0010057f89 */ /* 0x000fe800000e0000 */
        /* <DEDUP_REMOVED lines=13> */
.L_x_15797:
[----:B------:R-:W-:Y:S02]  /*1baa0*/  ULDC UR4, c[0x0][0xc38] ;  /* 0x00030e0000047ab9 */ /* 0x000fe40000000800 */
[----:B------:R-:W-:-:S04]  /*1bab0*/  IMAD.U32 R4, RZ, RZ, UR4 ;  /* 0x00000004ff047e24 */ /* 0x000fc8000f8e00ff */
[----:B--2---:R-:W-:-:S04]  /*1bac0*/  IMAD R16, R14, R4, RZ ;  /* 0x000000040e107224 */ /* 0x004fc800078e02ff */
[----:B------:R-:W-:-:S05]  /*1bad0*/  IMAD.IADD R5, R5, 0x1, R16 ;  /* 0x0000000105057824 */ /* 0x000fca00078e0210 */
[----:B------:R-:W-:-:S13]  /*1bae0*/  ISETP.GT.AND P6, PT, R5, R0, PT ;  /* 0x000000000500720c */ /* 0x000fda0003fc4270 */
[----:B------:R-:W-:Y:S05]  /*1baf0*/  @P6 BRA `(.L_x_15649) ;  /* 0x00000000009c6947 */ /* 0x000fea0003800000 */
.L_x_15654:
[----:B------:R-:W2:Y:S01]  /*1bb00*/  LDC R2, c[0x0][0xc3c] ;  /* 0x00030f00ff027b82 */ /* 0x000ea20000000800 */
[----:B------:R-:W-:-:S04]  /*1bb10*/  IADD3 R19, R19, 0x1f, RZ ;  /* 0x0000001f13137810 */ /* 0x000fc80007ffe0ff */
        /* <DEDUP_REMOVED lines=12> */
.L_x_15652:
[----:B------:R-:W-:Y:S05]  /*1bbe0*/  BSYNC B0 ;  /* 0x0000000000007941 */ /* 0x000fea0003800000 */
.L_x_15651:
        /* <DEDUP_REMOVED lines=18> */
.L_x_15805:
[----:B------:R-:W-:Y:S02]  /*1bd10*/  ULDC UR4, c[0x0][0xc38] ;  /* 0x00030e0000047ab9 */ /* 0x000fe40000000800 */
[----:B------:R-:W-:-:S04]  /*1bd20*/  IMAD.U32 R4, RZ, RZ, UR4 ;  /* 0x00000004ff047e24 */ /* 0x000fc8000f8e00ff */
[----:B--2---:R-:W-:-:S04]  /*1bd30*/  IMAD R16, R14, R4, RZ ;  /* 0x000000040e107224 */ /* 0x004fc800078e02ff */
[----:B------:R-:W-:-:S05]  /*1bd40*/  IMAD.IADD R5, R16, 0x1, R5 ;  /* 0x0000000110057824 */ /* 0x000fca00078e0205 */
[----:B------:R-:W-:-:S13]  /*1bd50*/  ISETP.GT.AND P6, PT, R5, R0, PT ;  /* 0x000000000500720c */ /* 0x000fda0003fc4270 */
[----:B------:R-:W-:Y:S05]  /*1bd60*/  @!P6 BRA `(.L_x_15654) ;  /* 0xfffffffc0064e947 */ /* 0x000fea000383ffff */
.L_x_15649:
        /* <DEDUP_REMOVED lines=8> */
.L_x_15809:
[----:B------:R-:W-:Y:S01]  /*1bdf0*/  ISETP.NE.AND P0, PT, R5, RZ, PT ;  /* 0x000000ff0500720c */ /* 0x000fe20003f05270 */
[----:B------:R-:W-:-:S12]  /*1be00*/  IMAD.MOV.U32 R5, RZ, RZ, RZ ;  /* 0x000000ffff057224 */ /* 0x000fd800078e00ff */
[----:B------:R-:W-:Y:S05]  /*1be10*/  @!P0 BRA `(.L_x_15656) ;  /* 0x0000000000108947 */ /* 0x000fea0003800000 */
[----:B------:R-:W-:Y:S01]  /*1be20*/  UMOV UR4, 0xffffffff ;  /* 0xffffffff00047882 */ /* 0x000fe20000000000 */
[----:B------:R-:W-:Y:S02]  /*1be30*/  IADD3 R12, R6, -0x1, RZ ;  /* 0xffffffff060c7810 */ /* 0x000fe40007ffe0ff */
[----:B------:R-:W-:Y:S05]  /*1be40*/  BRA.DIV UR4, `(.L_x_15657) ;  /* 0x0000004204e87947 */ /* 0x000fea000b800000 */
[----:B------:R4:W0:Y:S02]  /*1be50*/  SHFL.IDX PT, R5, R3, R12, 0x1f ;  /* 0x00001f0c03057589 */ /* 0x00082400000e0000 */
.L_x_15656:
[----:B-12-4-:R-:W1:Y:S01]  /*1be60*/  LDC.64 R2, c[0x0][0xc90] ;  /* 0x00032400ff027b82 */ /* 0x016e620000000a00 */
[----:B------:R-:W-:-:S04]  /*1be70*/  IMAD.IADD R19, R6, 0x1, R19 ;  /* 0x0000000106137824 */ /* 0x000fc800078e0213 */
[----:B-1----:R-:W-:-:S05]  /*1be80*/  IMAD.WIDE R2, R19, 0x4, R2 ;  /* 0x0000000413027825 */ /* 0x002fca00078e0202 */
[----:B------:R-:W3:Y:S01]  /*1be90*/  LDG.E R7, desc[UR40][R2.64] ;  /* 0x0000002802077981 */ /* 0x000ee2000c1e1900 */
[----:B0-----:R-:W-:-:S04]  /*1bea0*/  IMAD R16, R5, R4, R16 ;  /* 0x0000000405107224 */ /* 0x001fc800078e0210 */
[----:B------:R-:W-:Y:S02]  /*1beb0*/  IMAD.IADD R0, R0, 0x1, -R16 ;  /* 0x0000000100007824 */ /* 0x000fe400078e0a10 */
[----:B---3--:R-:W-:-:S05]  /*1bec0*/  IMAD R6, R17, R7, RZ ;  /* 0x0000000711067224 */ /* 0x008fca00078e02ff */
        /* <DEDUP_REMOVED lines=11> */
[----:B------:R-:W-:Y:S01]  /*1bf80*/  IMAD.HI.U32 R2, R2, R3, RZ ;  /* 0x0000000302027227 */ /* 0x000fe200078e00ff */
[----:B------:R-:W-:-:S05]  /*1bf90*/  IADD3 R5, RZ, -R5, RZ ;  /* 0x80000005ff057210 */ /* 0x000fca0007ffe0ff */
        /* <DEDUP_REMOVED lines=46> */
.L_x_15650:
[----:B------:R-:W-:Y:S01]  /*1c280*/  UMOV UR4, URZ ;  /* 0x0000003f00047c82 */ /* 0x000fe20008000000 */
[----:B------:R-:W-:Y:S01]  /*1c290*/  UMOV UR5, URZ ;  /* 0x0000003f00057c82 */ /* 0x000fe20008000000 */
[----:B------:R-:W-:Y:S01]  /*1c2a0*/  ULDC UR6, c[0x0][0xc3c] ;  /* 0x00030f0000067ab9 */ /* 0x000fe20000000800 */
[----:B------:R-:W-:Y:S01]  /*1c2b0*/  MOV R16, R0 ;  /* 0x0000000000107202 */ /* 0x000fe20000000f00 */
[----:B------:R-:W-:Y:S02]  /*1c2c0*/  IMAD.U32 R17, RZ, RZ, UR4 ;  /* 0x00000004ff117e24 */ /* 0x000fe4000f8e00ff */
[----:B------:R-:W-:Y:S02]  /*1c2d0*/  IMAD.U32 R18, RZ, RZ, UR5 ;  /* 0x00000005ff127e24 */ /* 0x000fe4000f8e00ff */
[----:B------:R-:W-:-:S07]  /*1c2e0*/  IMAD.U32 R19, RZ, RZ, UR6 ;  /* 0x00000006ff137e24 */ /* 0x000fce000f8e00ff */
.L_x_15658:
        /* <DEDUP_REMOVED lines=12> */
.L_x_15647:
[----:B------:R-:W-:Y:S02]  /*1c3b0*/  ULDC UR4, c[0x0][0xc3c] ;  /* 0x00030f0000047ab9 */ /* 0x000fe40000000800 */
[----:B----4-:R-:W-:-:S13]  /*1c3c0*/  ISETP.GE.AND P0, PT, R19, UR4, PT ;  /* 0x0000000413007c0c */ /* 0x010fda000bf06270 */
[----:B------:R-:W-:Y:S05]  /*1c3d0*/  @!P0 BRA `(.L_x_15659) ;  /* 0xffffff9800448947 */ /* 0x000fea000383ffff */
[----:B------:R-:W-:Y:S05]  /*1c3e0*/  BSYNC B7 ;  /* 0x0000000000077941 */ /* 0x000fea0003800000 */
.L_x_15549:
[----:B---3--:R-:W3:Y:S01]  /*1c3f0*/  LDL.LU R0, [R1+0x68] ;  /* 0x0000680001007983 */ /* 0x008ee20000300800 */
[----:B------:R-:W-:Y:S01]  /*1c400*/  BSSY B0, `(.L_x_15660) ;  /* 0x000000b000007945 */ /* 0x000fe20003800000 */
[----:B------:R-:W4:Y:S01]  /*1c410*/  S2R R5, SR_CgaCtaId ;  /* 0x0000000000057919 */ /* 0x000f220000008800 */
[----:B---3--:R-:W-:-:S05]  /*1c420*/  VIADD R0, R0, 0x1 ;  /* 0x0000000100007836 */ /* 0x008fca0000000000 */
[----:B--2---:R-:W-:-:S04]  /*1c430*/  LEA.HI R2, R0, R0, RZ, 0x1 ;  /* 0x0000000000027211 */ /* 0x004fc800078f08ff */
[----:B-1----:R-:W-:Y:S02]  /*1c440*/  LOP3.LUT R3, R2, 0xfffffffe, RZ, 0xc0, !PT ;  /* 0xfffffffe02037812 */ /* 0x002fe400078ec0ff */
[----:B------:R-:W-:-:S03]  /*1c450*/  MOV R2, 0x400 ;  /* 0x0000040000027802 */ /* 0x000fc60000000f00 */
[----:B------:R-:W-:Y:S01]  /*1c460*/  IMAD.IADD R0, R0, 0x1, -R3 ;  /* 0x0000000100007824 */ /* 0x000fe200078e0a03 */
[----:B----4-:R-:W-:-:S04]  /*1c470*/  LEA R5, R5, R2, 0x18 ;  /* 0x0000000205057211 */ /* 0x010fc800078ec0ff */
[----:B------:R-:W-:-:S04]  /*1c480*/  SHF.L.U32 R0, R0, 0x1f, RZ ;  /* 0x0000001f00007819 */ /* 0x000fc800000006ff */
[----:B------:R-:W1:Y:S02]  /*1c490*/  SYNCS.PHASECHK.TRANS64.TRYWAIT P0, [R5+URZ+0x13220], R0 ;  /* 0x01322000050075a7 */ /* 0x000e64000800017f */
[----:B-1----:R-:W-:Y:S05]  /*1c4a0*/  @!P0 BRA `(.L_x_15661) ;  /* 0x0000003c00788947 */ /* 0x002fea0003800000 */
.L_x_15812:
[----:B------:R-:W-:Y:S05]  /*1c4b0*/  BSYNC B0 ;  /* 0x0000000000007941 */ /* 0x000fea0003800000 */
.L_x_15660:
[----:B------:R-:W-:-:S03]  /*1c4c0*/  UMOV UR4, 0xffffffff ;  /* 0xffffffff00047882 */ /* 0x000fc60000000000 */
[----:B------:R-:W-:Y:S05]  /*1c4d0*/  BRA.DIV UR4, `(.L_x_15662) ;  /* 0x0000003e04807947 */ /* 0x000fea000b800000 */
[----:B-1----:R-:W1:Y:S02]  /*1c4e0*/  S2R R0, SR_TID.X ;  /* 0x0000000000007919 */ /* 0x002e640000002100 */
[----:B-1----:R-:W-:-:S04]  /*1c4f0*/  SHF.R.U32.HI R0, RZ, 0x5, R0 ;  /* 0x00000005ff007819 */ /* 0x002fc80000011600 */
[----:B------:R-:W-:-:S05]  /*1c500*/  LOP3.LUT R0, R0, 0x3, RZ, 0xc0, !PT ;  /* 0x0000000300007812 */ /* 0x000fca00078ec0ff */
[----:B------:R1:W2:Y:S02]  /*1c510*/  SHFL.IDX PT, R14, R0, RZ, 0x1f ;  /* 0x00001fff000e7589 */ /* 0x0002a400000e0000 */
.L_x_15815:
[----:B--2---:R-:W-:-:S13]  /*1c520*/  ISETP.NE.AND P0, PT, R14, RZ, PT ;  /* 0x000000ff0e00720c */ /* 0x004fda0003f05270 */
[----:B------:R-:W-:Y:S05]  /*1c530*/  @P0 BRA `(.L_x_15423) ;  /* 0x0000000000b40947 */ /* 0x000fea0003800000 */
[----:B------:R-:W-:-:S03]  /*1c540*/  UMOV UR4, 0xffffffff ;  /* 0xffffffff00047882 */ /* 0x000fc60000000000 */
[----:B------:R-:W-:Y:S05]  /*1c550*/  BRA.DIV UR4, `(.L_x_15663) ;  /* 0x0000003e04947947 */ /* 0x000fea000b800000 */
[----:B------:R-:W-:-:S13]  /*1c560*/  ELECT P6, URZ, PT ;  /* 0x00000000003f782f */ /* 0x000fda00038c0000 */
.L_x_15818:
[----:B------:R-:W-:Y:S05]  /*1c570*/  @!P6 BRA `(.L_x_15423) ;  /* 0x0000000000a4e947 */ /* 0x000fea0003800000 */
[----:B-1----:R-:W2:Y:S02]  /*1c580*/  LDL.LU R0, [R1+0x3c] ;  /* 0x00003c0001007983 */ /* 0x002ea40000300800 */
[----:B--2---:R-:W-:-:S04]  /*1c590*/  LOP3.LUT R0, R0, 0x2, RZ, 0xfc, !PT ;  /* 0x0000000200007812 */ /* 0x004fc800078efcff */
[----:B------:R-:W-:-:S13]  /*1c5a0*/  ISETP.NE.AND P0, PT, R0, 0x3, PT ;  /* 0x000000030000780c */ /* 0x000fda0003f05270 */
[----:B------:R-:W-:Y:S05]  /*1c5b0*/  @!P0 BRA `(.L_x_15664) ;  /* 0x0000000000048947 */ /* 0x000fea0003800000 */
[----:B------:R-:W-:Y:S01]  /*1c5c0*/  BPT.TRAP 0x1 ;  /* 0x000000040000795c */ /* 0x000fe20000300000 */
.L_x_15664:
        /* <DEDUP_REMOVED lines=9> */
.L_x_15819:
[----:B------:R-:W2:Y:S01]  /*1c660*/  LDL.LU R6, [R1+0x18] ;  /* 0x0000180001067983 */ /* 0x000ea20000300800 */
[----:B------:R-:W-:Y:S02]  /*1c670*/  SEL R0, R0, RZ, P2 ;  /* 0x000000ff00007207 */ /* 0x000fe40001000000 */
[----:B--2---:R-:W-:Y:S01]  /*1c680*/  LOP3.LUT R2, R6, R2, RZ, 0x3c, !PT ;  /* 0x0000000206027212 */ /* 0x004fe200078e3cff */
[----:B------:R-:W-:Y:S06]  /*1c690*/  @!P0 BRA `(.L_x_15666) ;  /* 0x0000000000048947 */ /* 0x000fec0003800000 */
[----:B------:R-:W-:Y:S01]  /*1c6a0*/  BPT.TRAP 0x1 ;  /* 0x000000040000795c */ /* 0x000fe20000300000 */
.L_x_15666:
[----:B------:R-:W-:Y:S01]  /*1c6b0*/  IMAD R5, R0, 0x8, R5 ;  /* 0x0000000800057824 */ /* 0x000fe200078e0205 */
[----:B------:R-:W-:-:S04]  /*1c6c0*/  SHF.L.U32 R0, R2, 0x1f, RZ ;  /* 0x0000001f02007819 */ /* 0x000fc800000006ff */
[----:B------:R-:W2:Y:S02]  /*1c6d0*/  SYNCS.PHASECHK.TRANS64.TRYWAIT P1, [R5+URZ+0x13240], R0 ;  /* 0x01324000050075a7 */ /* 0x000ea4000802017f */
[----:B--2---:R-:W-:Y:S05]  /*1c6e0*/  @!P1 BRA `(.L_x_15667) ;  /* 0x0000003c00649947 */ /* 0x004fea0003800000 */
.L_x_15820:
[----:B------:R-:W-:Y:S05]  /*1c6f0*/  @!P0 BRA `(.L_x_15668) ;  /* 0x0000000000048947 */ /* 0x000fea0003800000 */
[----:B------:R-:W-:Y:S01]  /*1c700*/  BPT.TRAP 0x1 ;  /* 0x000000040000795c */ /* 0x000fe20000300000 */
.L_x_15668:
[----:B------:R-:W3:Y:S02]  /*1c710*/  SYNCS.PHASECHK.TRANS64.TRYWAIT P1, [R4+URZ+0x13260], R3 ;  /* 0x01326003040075a7 */ /* 0x000ee4000802017f */
[----:B---3--:R-:W-:Y:S05]  /*1c720*/  @!P1 BRA `(.L_x_15669) ;  /* 0x0000003c00689947 */ /* 0x008fea0003800000 */
.L_x_15821:
[----:B------:R-:W-:Y:S05]  /*1c730*/  @!P0 BRA `(.L_x_15670) ;  /* 0x0000000000048947 */ /* 0x000fea0003800000 */
[----:B------:R-:W-:Y:S01]  /*1c740*/  BPT.TRAP 0x1 ;  /* 0x000000040000795c */ /* 0x000fe20000300000 */
.L_x_15670:
[----:B------:R-:W4:Y:S02]  /*1c750*/  SYNCS.PHASECHK.TRANS64.TRYWAIT P1, [R5+URZ+0x13260], R0 ;  /* 0x01326000050075a7 */ /* 0x000f24000802017f */
[----:B----4-:R-:W-:Y:S05]  /*1c760*/  @!P1 BRA `(.L_x_15671) ;  /* 0x0000003c006c9947 */ /* 0x010fea0003800000 */
.L_x_15822:
[----:B------:R-:W-:Y:S05]  /*1c770*/  @!P0 BRA `(.L_x_15672) ;  /* 0x0000000000048947 */ /* 0x000fea0003800000 */
[----:B------:R-:W-:Y:S01]  /*1c780*/  BPT.TRAP 0x1 ;  /* 0x000000040000795c */ /* 0x000fe20000300000 */
.L_x_15672:
[----:B------:R-:W0:Y:S02]  /*1c790*/  SYNCS.PHASECHK.TRANS64.TRYWAIT P1, [R4+URZ+0x13280], R3 ;  /* 0x01328003040075a7 */ /* 0x000e24000802017f */
[----:B0-----:R-:W-:Y:S05]  /*1c7a0*/  @!P1 BRA `(.L_x_15673) ;  /* 0x0000003c00709947 */ /* 0x001fea0003800000 */
.L_x_15823:
[----:B------:R-:W-:Y:S05]  /*1c7b0*/  @!P0 BRA `(.L_x_15674) ;  /* 0x0000000000048947 */ /* 0x000fea0003800000 */
[----:B------:R-:W-:Y:S01]  /*1c7c0*/  BPT.TRAP 0x1 ;  /* 0x000000040000795c */ /* 0x000fe20000300000 */
.L_x_15674:
[----:B------:R0:W0:Y:S02]  /*1c7d0*/  SYNCS.PHASECHK.TRANS64.TRYWAIT P0, [R5+URZ+0x13280], R0 ;  /* 0x01328000050075a7 */ /* 0x000024000800017f */
[----:B0-----:R-:W-:Y:S05]  /*1c7e0*/  @!P0 NANOSLEEP.SYNCS 0x989680 ;  /* 0x009896800000895d */ /* 0x001fea0003900000 */
[----:B------:R-:W0:Y:S02]  /*1c7f0*/  @!P0 SYNCS.PHASECHK.TRANS64 P0, [R5+URZ+0x13280], R0 ;  /* 0x01328000050085a7 */ /* 0x000e24000800007f */
[----:B0-----:R-:W-:Y:S05]  /*1c800*/  @!P0 BRA `(.L_x_15674) ;  /* 0xfffffffc00f08947 */ /* 0x001fea000383ffff */
.L_x_15423:
[----:B------:R-:W-:Y:S05]  /*1c810*/  BSYNC B8 ;  /* 0x0000000000087941 */ /* 0x000fea0003800000 */
.L_x_15420:
[----:B------:R-:W-:Y:S05]  /*1c820*/  EXIT ;  /* 0x000000000000794d */ /* 0x000fea0003800000 */
.L_x_15439:
[----:B0-----:R0:W1:Y:S02]  /*1c830*/  SYNCS.PHASECHK.TRANS64.TRYWAIT P5, [R65+URZ+0x13290], R66 ;  /* 0x01329042410075a7 */ /* 0x00106400080a017f */
[----:B-1----:R-:W-:Y:S05]  /*1c840*/  @!P5 NANOSLEEP.SYNCS 0x989680 ;  /* 0x009896800000d95d */ /* 0x002fea0003900000 */
[----:B------:R-:W1:Y:S02]  /*1c850*/  @!P5 SYNCS.PHASECHK.TRANS64 P5, [R65+URZ+0x13290], R66 ;  /* 0x013290424100d5a7 */ /* 0x000e6400080a007f */
[----:B-1----:R-:W-:Y:S05]  /*1c860*/  @!P5 BRA `(.L_x_15439) ;  /* 0xfffffffc00f0d947 */ /* 0x002fea000383ffff */
[----:B------:R-:W-:Y:S05]  /*1c870*/  BRA `(.L_x_15675) ;  /* 0xfffffe5c00c87947 */ /* 0x000fea000383ffff */
.L_x_15440:
[----:B------:R-:W-:Y:S01]  /*1c880*/  BSSY B1, `(.L_x_15676) ;  /* 0x0000007000017945 */ /* 0x000fe20003800000 */
[----:B------:R-:W-:Y:S02]  /*1c890*/  IMAD.MOV.U32 R12, RZ, RZ, RZ ;  /* 0x000000ffff0c7224 */ /* 0x000fe400078e00ff */
[----:B------:R-:W-:Y:S02]  /*1c8a0*/  IMAD.MOV.U32 R11, RZ, RZ, 0x1e1f ;  /* 0x00001e1fff0b7424 */ /* 0x000fe400078e00ff */
[----:B------:R-:W-:-:S07]  /*1c8b0*/  IMAD.MOV.U32 R15, RZ, RZ, -0x1 ;  /* 0xffffffffff0f7424 */ /* 0x000fce00078e00ff */
[----:B0-----:R-:W-:Y:S05]  /*1c8c0*/  WARPSYNC.COLLECTIVE R15, `(.L_x_15677) ;  /* 0x000000000f087348 */ /* 0x001fea0003c00000 */
[----:B------:R1:W2:Y:S02]  /*1c8d0*/  SHFL.IDX P6, R14, R13, R12, R11 ;  /* 0x0000000c0d0e7389 */ /* 0x0002a400000c000b */
[----:B012---:R-:W-:Y:S01]  /*1c8e0*/  ENDCOLLECTIVE ;  /* 0x000000000000791b */ /* 0x007fe20003800000 */
.L_x_15677:
[----:B------:R-:W-:Y:S05]  /*1c8f0*/  BSYNC B1 ;  /* 0x0000000000017941 */ /* 0x000fea0003800000 */
.L_x_15676:
        /* <DEDUP_REMOVED lines=8> */
.L_x_15678:
[----:B------:R-:W-:Y:S05]  /*1c980*/  BRA `(.L_x_15679) ;  /* 0xfffffe5c00987947 */ /* 0x000fea000383ffff */
.L_x_15450:
[----:B0-----:R0:W1:Y:S02]  /*1c990*/  SYNCS.PHASECHK.TRANS64.TRYWAIT P6, [R65+URZ+0x13290], R66 ;  /* 0x01329042410075a7 */ /* 0x00106400080c017f */
[----:B-1----:R-:W-:Y:S05]  /*1c9a0*/  @!P6 NANOSLEEP.SYNCS 0x989680 ;  /* 0x009896800000e95d */ /* 0x002fea0003900000 */
[----:B------:R-:W1:Y:S02]  /*1c9b0*/  @!P6 SYNCS.PHASECHK.TRANS64 P6, [R65+URZ+0x13290], R66 ;  /* 0x013290424100e5a7 */ /* 0x000e6400080c007f */
[----:B-1----:R-:W-:Y:S05]  /*1c9c0*/  @!P6 BRA `(.L_x_15450) ;  /* 0xfffffffc00f0e947 */ /* 0x002fea000383ffff */
[----:B------:R-:W-:Y:S05]  /*1c9d0*/  BRA `(.L_x_15680) ;  /* 0xfffffe6c00fc7947 */ /* 0x000fea000383ffff */
.L_x_15451:
[----:B------:R-:W-:Y:S01]  /*1c9e0*/  BSSY B1, `(.L_x_15681) ;  /* 0x0000007000017945 */ /* 0x000fe20003800000 */
[----:B------:R-:W-:Y:S01]  /*1c9f0*/  IMAD.MOV.U32 R12, RZ, RZ, RZ ;  /* 0x000000ffff0c7224 */ /* 0x000fe200078e00ff */
[----:B------:R-:W-:Y:S01]  /*1ca00*/  MOV R11, 0x1e1f ;  /* 0x00001e1f000b7802 */ /* 0x000fe20000000f00 */
[----:B------:R-:W-:-:S07]  /*1ca10*/  IMAD.MOV.U32 R15, RZ, RZ, -0x1 ;  /* 0xffffffffff0f7424 */ /* 0x000fce00078e00ff */
[----:B0-----:R-:W-:Y:S05]  /*1ca20*/  WARPSYNC.COLLECTIVE R15, `(.L_x_15682) ;  /* 0x000000000f087348 */ /* 0x001fea0003c00000 */
[----:B------:R1:W2:Y:S02]  /*1ca30*/  SHFL.IDX P6, R14, R13, R12, R11 ;  /* 0x0000000c0d0e7389 */ /* 0x0002a400000c000b */
[----:B012---:R-:W-:Y:S01]  /*1ca40*/  ENDCOLLECTIVE ;  /* 0x000000000000791b */ /* 0x007fe20003800000 */
.L_x_15682:
[----:B------:R-:W-:Y:S05]  /*1ca50*/  BSYNC B1 ;  /* 0x0000000000017941 */ /* 0x000fea0003800000 */
.L_x_15681:
        /* <DEDUP_REMOVED lines=8> */
.L_x_15683:
[----:B------:R-:W-:Y:S01]  /*1cae0*/  IMAD.MOV.U32 R70, RZ, RZ, R14 ;  /* 0x000000ffff467224 */ /* 0x000fe200078e000e */
[----:B------:R-:W-:Y:S06]  /*1caf0*/  BRA `(.L_x_15684) ;  /* 0xfffffe6c00c87947 */ /* 0x000fec000383ffff */
.L_x_15456:
[----:B0-----:R0:W1:Y:S02]  /*1cb00*/  SYNCS.PHASECHK.TRANS64.TRYWAIT P3, [R65+URZ+0x13290], R66 ;  /* 0x01329042410075a7 */ /* 0x001064000806017f */
[----:B-1----:R-:W-:Y:S05]  /*1cb10*/  @!P3 NANOSLEEP.SYNCS 0x989680 ;  /* 0x009896800000b95d */ /* 0x002fea0003900000 */
[----:B------:R-:W1:Y:S02]  /*1cb20*/  @!P3 SYNCS.PHASECHK.TRANS64 P3, [R65+URZ+0x13290], R66 ;  /* 0x013290424100b5a7 */ /* 0x000e64000806007f */
[----:B-1----:R-:W-:Y:S05]  /*1cb30*/  @!P3 BRA `(.L_x_15456) ;  /* 0xfffffffc00f0b947 */ /* 0x002fea000383ffff */
[----:B------:R-:W-:Y:S05]  /*1cb40*/  BRA `(.L_x_15685) ;  /* 0xfffffe7c00b47947 */ /* 0x000fea000383ffff */
.L_x_15457:
[----:B------:R-:W-:Y:S01]  /*1cb50*/  BSSY B1, `(.L_x_15686) ;  /* 0x0000007000017945 */ /* 0x000fe20003800000 */
[----:B------:R-:W-:Y:S02]  /*1cb60*/  IMAD.MOV.U32 R12, RZ, RZ, RZ ;  /* 0x000000ffff0c7224 */ /* 0x000fe400078e00ff */
[----:B------:R-:W-:Y:S02]  /*1cb70*/  IMAD.MOV.U32 R11, RZ, RZ, 0x1e1f ;  /* 0x00001e1fff0b7424 */ /* 0x000fe400078e00ff */
[----:B------:R-:W-:-:S07]  /*1cb80*/  IMAD.MOV.U32 R15, RZ, RZ, -0x1 ;  /* 0xffffffffff0f7424 */ /* 0x000fce00078e00ff */
[----:B0-----:R-:W-:Y:S05]  /*1cb90*/  WARPSYNC.COLLECTIVE R15, `(.L_x_15687) ;  /* 0x000000000f087348 */ /* 0x001fea0003c00000 */
[----:B------:R1:W2:Y:S02]  /*1cba0*/  SHFL.IDX P6, R14, R13, R12, R11 ;  /* 0x0000000c0d0e7389 */ /* 0x0002a400000c000b */
[----:B012---:R-:W-:Y:S01]  /*1cbb0*/  ENDCOLLECTIVE ;  /* 0x000000000000791b */ /* 0x007fe20003800000 */
.L_x_15687:
[----:B------:R-:W-:Y:S05]  /*1cbc0*/  BSYNC B1 ;  /* 0x0000000000017941 */ /* 0x000fea0003800000 */
.L_x_15686:
        /* <DEDUP_REMOVED lines=8> */
.L_x_15688:
[----:B------:R-:W-:Y:S05]  /*1cc50*/  BRA `(.L_x_15689) ;  /* 0xfffffe7c00ec7947 */ /* 0x000fea000383ffff */
.L_x_15461:
[----:B-1----:R1:W4:Y:S02]  /*1cc60*/  SYNCS.PHASECHK.TRANS64.TRYWAIT P4, [R65+URZ+0x132b0], R66 ;  /* 0x0132b042410075a7 */ /* 0x002324000808017f */
[----:B----4-:R-:W-:Y:S05]  /*1cc70*/  @!P4 NANOSLEEP.SYNCS 0x989680 ;  /* 0x009896800000c95d */ /* 0x010fea0003900000 */
[----:B------:R-:W4:Y:S02]  /*1cc80*/  @!P4 SYNCS.PHASECHK.TRANS64 P4, [R65+URZ+0x132b0], R66 ;  /* 0x0132b0424100c5a7 */ /* 0x000f24000808007f */
[----:B----4-:R-:W-:Y:S05]  /*1cc90*/  @!P4 BRA `(.L_x_15461) ;  /* 0xfffffffc00f0c947 */ /* 0x010fea000383ffff */
[----:B------:R-:W-:Y:S05]  /*1cca0*/  BRA `(.L_x_15690) ;  /* 0xfffffe8000607947 */ /* 0x000fea000383ffff */
.L_x_15479:
[----:B------:R-:W-:Y:S01]  /*1ccb0*/  BSSY B1, `(.L_x_15691) ;  /* 0x0000007000017945 */ /* 0x000fe20003800000 */
[----:B------:R-:W-:Y:S01]  /*1ccc0*/  IMAD.MOV.U32 R12, RZ, RZ, RZ ;  /* 0x000000ffff0c7224 */ /* 0x000fe200078e00ff */
[----:B------:R-:W-:Y:S01]  /*1ccd0*/  MOV R15, 0xffffffff ;  /* 0xffffffff000f7802 */ /* 0x000fe20000000f00 */
[----:B------:R-:W-:-:S07]  /*1cce0*/  IMAD.MOV.U32 R11, RZ, RZ, 0x1e1f ;  /* 0x00001e1fff0b7424 */ /* 0x000fce00078e00ff */
[----:B------:R-:W-:Y:S05]  /*1ccf0*/  WARPSYNC.COLLECTIVE R15, `(.L_x_15692) ;  /* 0x000000000f087348 */ /* 0x000fea0003c00000 */
[----:B------:R0:W1:Y:S02]  /*1cd00*/  SHFL.IDX P6, R14, R13, R12, R11 ;  /* 0x0000000c0d0e7389 */ /* 0x00006400000c000b */
[----:B01----:R-:W-:Y:S01]  /*1cd10*/  ENDCOLLECTIVE ;  /* 0x000000000000791b */ /* 0x003fe20003800000 */
.L_x_15692:
[----:B------:R-:W-:Y:S05]  /*1cd20*/  BSYNC B1 ;  /* 0x0000000000017941 */ /* 0x000fea0003800000 */
.L_x_15691:
        /* <DEDUP_REMOVED lines=8> */
.L_x_15693:
[----:B------:R-:W-:Y:S01]  /*1cdb0*/  IMAD.MOV.U32 R13, RZ, RZ, R4 ;  /* 0x000000ffff0d7224 */ /* 0x000fe200078e0004 */
[----:B------:R-:W-:-:S07]  /*1cdc0*/  MOV R3, R14 ;  /* 0x0000000e00037202 */ /* 0x000fce0000000f00 */
[----:B------:R-:W-:Y:S05]  /*1cdd0*/  WARPSYNC.COLLECTIVE R15, `(.L_x_15694) ;  /* 0x000000000f087348 */ /* 0x000fea0003c00000 */
[----:B------:R0:W1:Y:S02]  /*1cde0*/  SHFL.IDX P6, R14, R13, R12, R11 ;  /* 0x0000000c0d0e7389 */ /* 0x00006400000c000b */
[----:B01----:R-:W-:Y:S01]  /*1cdf0*/  ENDCOLLECTIVE ;  /* 0x000000000000791b */ /* 0x003fe20003800000 */
.L_x_15694:
[----:B------:R-:W-:Y:S02]  /*1ce00*/  IMAD.MOV.U32 R13, RZ, RZ, R5 ;  /* 0x000000ffff0d7224 */ /* 0x000fe400078e0005 */
[----:B------:R-:W-:-:S07]  /*1ce10*/  IMAD.MOV.U32 R4, RZ, RZ, R14 ;  /* 0x000000ffff047224 */ /* 0x000fce00078e000e */
[----:B------:R-:W-:Y:S05]  /*1ce20*/  WARPSYNC.COLLECTIVE R15, `(.L_x_15695) ;  /* 0x000000000f087348 */ /* 0x000fea0003c00000 */
[----:B------:R0:W1:Y:S02]  /*1ce30*/  SHFL.IDX P6, R14, R13, R12, R11 ;  /* 0x0000000c0d0e7389 */ /* 0x00006400000c000b */
[----:B01----:R-:W-:Y:S01]  /*1ce40*/  ENDCOLLECTIVE ;  /* 0x000000000000791b */ /* 0x003fe20003800000 */
.L_x_15695:
[----:B------:R-:W-:Y:S05]  /*1ce50*/  BRA `(.L_x_15696) ;  /* 0xfffffe9000247947 */ /* 0x000fea000383ffff */
.L_x_15483:
[----:B-1----:R1:W2:Y:S02]  /*1ce60*/  SYNCS.PHASECHK.TRANS64.TRYWAIT P0, [R18+URZ+0x13200], R5 ;  /* 0x01320005120075a7 */ /* 0x0022a4000800017f */
[----:B--2---:R-:W-:Y:S05]  /*1ce70*/  @!P0 NANOSLEEP.SYNCS 0x989680 ;  /* 0x009896800000895d */ /* 0x004fea0003900000 */
[----:B------:R-:W2:Y:S02]  /*1ce80*/  @!P0 SYNCS.PHASECHK.TRANS64 P0, [R18+URZ+0x13200], R5 ;  /* 0x01320005120085a7 */ /* 0x000ea4000800007f */
[----:B--2---:R-:W-:Y:S05]  /*1ce90*/  @!P0 BRA `(.L_x_15483) ;  /* 0xfffffffc00f08947 */ /* 0x004fea000383ffff */
[----:B------:R-:W-:Y:S05]  /*1cea0*/  BRA `(.L_x_15697) ;  /* 0xfffffe9000c47947 */ /* 0x000fea000383ffff */
.L_x_15487:
[----:B------:R-:W-:Y:S01]  /*1ceb0*/  BSSY B1, `(.L_x_15698) ;  /* 0x0000007000017945 */ /* 0x000fe20003800000 */
[----:B------:R-:W-:Y:S01]  /*1cec0*/  IMAD.MOV.U32 R12, RZ, RZ, RZ ;  /* 0x000000ffff0c7224 */ /* 0x000fe200078e00ff */
[----:B------:R-:W-:Y:S01]  /*1ced0*/  MOV R15, 0xffffffff ;  /* 0xffffffff000f7802 */ /* 0x000fe20000000f00 */
[----:B------:R-:W-:-:S07]  /*1cee0*/  IMAD.MOV.U32 R11, RZ, RZ, 0x1e1f ;  /* 0x00001e1fff0b7424 */ /* 0x000fce00078e00ff */
[----:B------:R-:W-:Y:S05]  /*1cef0*/  WARPSYNC.COLLECTIVE R15, `(.L_x_15699) ;  /* 0x000000000f087348 */ /* 0x000fea0003c00000 */
[----:B------:R0:W1:Y:S02]  /*1cf00*/  SHFL.IDX P6, R14, R13, R12, R11 ;  /* 0x0000000c0d0e7389 */ /* 0x00006400000c000b */
[----:B01----:R-:W-:Y:S01]  /*1cf10*/  ENDCOLLECTIVE ;  /* 0x000000000000791b */ /* 0x003fe20003800000 */
.L_x_15699:
[----:B------:R-:W-:Y:S05]  /*1cf20*/  BSYNC B1 ;  /* 0x0000000000017941 */ /* 0x000fea0003800000 */
.L_x_15698:
        /* <DEDUP_REMOVED lines=8> */
.L_x_15700:
[----:B------:R-:W-:Y:S01]  /*1cfb0*/  IMAD.MOV.U32 R13, RZ, RZ, R25 ;  /* 0x000000ffff0d7224 */ /* 0x000fe200078e0019 */
[----:B------:R-:W-:-:S07]  /*1cfc0*/  MOV R21, R14 ;  /* 0x0000000e00157202 */ /* 0x000fce0000000f00 */
[----:B------:R-:W-:Y:S05]  /*1cfd0*/  WARPSYNC.COLLECTIVE R15, `(.L_x_15701) ;  /* 0x000000000f087348 */ /* 0x000fea0003c00000 */
[----:B------:R0:W1:Y:S02]  /*1cfe0*/  SHFL.IDX P6, R14, R13, R12, R11 ;  /* 0x0000000c0d0e7389 */ /* 0x00006400000c000b */
[----:B01----:R-:W-:Y:S01]  /*1cff0*/  ENDCOLLECTIVE ;  /* 0x000000000000791b */ /* 0x003fe20003800000 */
.L_x_15701:
[----:B------:R-:W-:Y:S02]  /*1d000*/  IMAD.MOV.U32 R13, RZ, RZ, R0 ;  /* 0x000000ffff0d7224 */ /* 0x000fe400078e0000 */
[----:B------:R-:W-:-:S07]  /*1d010*/  IMAD.MOV.U32 R25, RZ, RZ, R14 ;  /* 0x000000ffff197224 */ /* 0x000fce00078e000e */
[----:B------:R-:W-:Y:S05]  /*1d020*/  WARPSYNC.COLLECTIVE R15, `(.L_x_15702) ;  /* 0x000000000f087348 */ /* 0x000fea0003c00000 */
[----:B------:R0:W1:Y:S02]  /*1d030*/  SHFL.IDX P6, R14, R13, R12, R11 ;  /* 0x0000000c0d0e7389 */ /* 0x00006400000c000b */
[----:B01----:R-:W-:Y:S01]  /*1d040*/  ENDCOLLECTIVE ;  /* 0x000000000000791b */ /* 0x003fe20003800000 */
.L_x_15702:
[----:B------:R-:W-:Y:S05]  /*1d050*/  BRA `(.L_x_15703) ;  /* 0xfffffea000e47947 */ /* 0x000fea000383ffff */
.L_x_15491:
[----:B-1----:R1:W2:Y:S02]  /*1d060*/  SYNCS.PHASECHK.TRANS64.TRYWAIT P1, [R18+URZ+0x13200], R27 ;  /* 0x0132001b120075a7 */ /* 0x0022a4000802017f */
[----:B--2---:R-:W-:Y:S05]  /*1d070*/  @!P1 NANOSLEEP.SYNCS 0x989680 ;  /* 0x009896800000995d */ /* 0x004fea0003900000 */
[----:B------:R-:W2:Y:S02]  /*1d080*/  @!P1 SYNCS.PHASECHK.TRANS64 P1, [R18+URZ+0x13200], R27 ;  /* 0x0132001b120095a7 */ /* 0x000ea4000802007f */
[----:B--2---:R-:W-:Y:S05]  /*1d090*/  @!P1 BRA `(.L_x_15491) ;  /* 0xfffffffc00f09947 */ /* 0x004fea000383ffff */
[----:B------:R-:W-:Y:S05]  /*1d0a0*/  BRA `(.L_x_15704) ;  /* 0xfffffea400687947 */ /* 0x000fea000383ffff */
.L_x_15495:
[----:B--2---:R2:W3:Y:S02]  /*1d0b0*/  SYNCS.PHASECHK.TRANS64.TRYWAIT P1, [R0+URZ+0x13230], R5 ;  /* 0x01323005000075a7 */ /* 0x0044e4000802017f */
[----:B---3--:R-:W-:Y:S05]  /*1d0c0*/  @!P1 NANOSLEEP.SYNCS 0x989680 ;  /* 0x009896800000995d */ /* 0x008fea0003900000 */
[----:B------:R-:W3:Y:S02]  /*1d0d0*/  @!P1 SYNCS.PHASECHK.TRANS64 P1, [R0+URZ+0x13230], R5 ;  /* 0x01323005000095a7 */ /* 0x000ee4000802007f */
[----:B---3--:R-:W-:Y:S05]  /*1d0e0*/  @!P1 BRA `(.L_x_15495) ;  /* 0xfffffffc00f09947 */ /* 0x008fea000383ffff */
[----:B------:R-:W-:Y:S05]  /*1d0f0*/  BRA `(.L_x_15494) ;  /* 0xfffffeb400b47947 */ /* 0x000fea000383ffff */
.L_x_15503:
[----:B-1----:R1:W2:Y:S02]  /*1d100*/  SYNCS.PHASECHK.TRANS64.TRYWAIT P1, [R20+URZ+0x13230], R13 ;  /* 0x0132300d140075a7 */ /* 0x0022a4000802017f */
[----:B--2---:R-:W-:Y:S05]  /*1d110*/  @!P1 NANOSLEEP.SYNCS 0x989680 ;  /* 0x009896800000995d */ /* 0x004fea0003900000 */
[----:B------:R-:W2:Y:S02]  /*1d120*/  @!P1 SYNCS.PHASECHK.TRANS64 P1, [R20+URZ+0x13230], R13 ;  /* 0x0132300d140095a7 */ /* 0x000ea4000802007f */
[----:B--2---:R-:W-:Y:S05]  /*1d130*/  @!P1 BRA `(.L_x_15503) ;  /* 0xfffffffc00f09947 */ /* 0x004fea000383ffff */
[----:B------:R-:W-:Y:S05]  /*1d140*/  BRA `(.L_x_15502) ;  /* 0xfffffeec00587947 */ /* 0x000fea000383ffff */
.L_x_15508:
[----:B-1----:R1:W2:Y:S02]  /*1d150*/  SYNCS.PHASECHK.TRANS64.TRYWAIT P1, [R14+URZ+0x13250], R9 ;  /* 0x013250090e0075a7 */ /* 0x0022a4000802017f */
[----:B--2---:R-:W-:Y:S05]  /*1d160*/  @!P1 NANOSLEEP.SYNCS 0x989680 ;  /* 0x009896800000995d */ /* 0x004fea0003900000 */
[----:B------:R-:W2:Y:S02]  /*1d170*/  @!P1 SYNCS.PHASECHK.TRANS64 P1, [R14+URZ+0x13250], R9 ;  /* 0x013250090e0095a7 */ /* 0x000ea4000802007f */
[----:B--2---:R-:W-:Y:S05]  /*1d180*/  @!P1 BRA `(.L_x_15508) ;  /* 0xfffffffc00f09947 */ /* 0x004fea000383ffff */
[----:B------:R-:W-:Y:S05]  /*1d190*/  BRA `(.L_x_15507) ;  /* 0xfffffef000c87947 */ /* 0x000fea000383ffff */
.L_x_15518:
[----:B-1----:R1:W2:Y:S02]  /*1d1a0*/  SYNCS.PHASECHK.TRANS64.TRYWAIT P1, [R10+URZ+0x13230], R11 ;  /* 0x0132300b0a0075a7 */ /* 0x0022a4000802017f */
[----:B--2---:R-:W-:Y:S05]  /*1d1b0*/  @!P1 NANOSLEEP.SYNCS 0x989680 ;  /* 0x009896800000995d */ /* 0x004fea0003900000 */
[----:B------:R-:W2:Y:S02]  /*1d1c0*/  @!P1 SYNCS.PHASECHK.TRANS64 P1, [R10+URZ+0x13230], R11 ;  /* 0x0132300b0a0095a7 */ /* 0x000ea4000802007f */
[----:B--2---:R-:W-:Y:S05]  /*1d1d0*/  @!P1 BRA `(.L_x_15518) ;  /* 0xfffffffc00f09947 */ /* 0x004fea000383ffff */
[----:B------:R-:W-:Y:S05]  /*1d1e0*/  BRA `(.L_x_15517) ;  /* 0xffffff2400e07947 */ /* 0x000fea000383ffff */
.L_x_15523:
[----:B-1----:R1:W2:Y:S02]  /*1d1f0*/  SYNCS.PHASECHK.TRANS64.TRYWAIT P1, [R12+URZ+0x13250], R9 ;  /* 0x013250090c0075a7 */ /* 0x0022a4000802017f */
[----:B--2---:R-:W-:Y:S05]  /*1d200*/  @!P1 NANOSLEEP.SYNCS 0x989680 ;  /* 0x009896800000995d */ /* 0x004fea0003900000 */
[----:B------:R-:W2:Y:S02]  /*1d210*/  @!P1 SYNCS.PHASECHK.TRANS64 P1, [R12+URZ+0x13250], R9 ;  /* 0x013250090c0095a7 */ /* 0x000ea4000802007f */
[----:B--2---:R-:W-:Y:S05]  /*1d220*/  @!P1 BRA `(.L_x_15523) ;  /* 0xfffffffc00f09947 */ /* 0x004fea000383ffff */
[----:B------:R-:W-:Y:S05]  /*1d230*/  BRA `(.L_x_15522) ;  /* 0xffffff2c00507947 */ /* 0x000fea000383ffff */
.L_x_15531:
[----:B-1----:R1:W2:Y:S02]  /*1d240*/  SYNCS.PHASECHK.TRANS64.TRYWAIT P1, [R10+URZ+0x13250], R5 ;  /* 0x013250050a0075a7 */ /* 0x0022a4000802017f */
[----:B--2---:R-:W-:Y:S05]  /*1d250*/  @!P1 NANOSLEEP.SYNCS 0x989680 ;  /* 0x009896800000995d */ /* 0x004fea0003900000 */
[----:B------:R-:W2:Y:S02]  /*1d260*/  @!P1 SYNCS.PHASECHK.TRANS64 P1, [R10+URZ+0x13250], R5 ;  /* 0x013250050a0095a7 */ /* 0x000ea4000802007f */
[----:B--2---:R-:W-:Y:S05]  /*1d270*/  @!P1 BRA `(.L_x_15531) ;  /* 0xfffffffc00f09947 */ /* 0x004fea000383ffff */
[----:B------:R-:W-:Y:S05]  /*1d280*/  BRA `(.L_x_15530) ;  /* 0xffffff5400407947 */ /* 0x000fea000383ffff */
.L_x_15555:
        /* <DEDUP_REMOVED lines=8> */
[----:B-1----:R-:W-:Y:S05]  /*1d310*/  WARPSYNC.COLLECTIVE R15, `(.L_x_15706) ;  /* 0x000000000f087348 */ /* 0x002fea0003c00000 */
[----:B------:R0:W2:Y:S02]  /*1d320*/  SHFL.IDX P6, R14, R13, R12, R11 ;  /* 0x0000000c0d0e7389 */ /* 0x0000a400000c000b */
[----:B012---:R-:W-:Y:S01]  /*1d330*/  ENDCOLLECTIVE ;  /* 0x000000000000791b */ /* 0x007fe20003800000 */
.L_x_15706:
[----:B------:R-:W-:Y:S05]  /*1d340*/  BSYNC B1 ;  /* 0x0000000000017941 */ /* 0x000fea0003800000 */
.L_x_15705:
[----:B------:R-:W-:Y:S05]  /*1d350*/  BRA `(.L_x_15707) ;  /* 0xffffff90004c7947 */ /* 0x000fea000383ffff */
.L_x_15557:
[----:B------:R-:W-:Y:S01]  /*1d360*/  BSSY B1, `(.L_x_15708) ;  /* 0x0000006000017945 */ /* 0x000fe20003800000 */
[----:B------:R-:W-:-:S07]  /*1d370*/  IMAD.MOV.U32 R15, RZ, RZ, -0x1 ;  /* 0xffffffffff0f7424 */ /* 0x000fce00078e00ff */
[----:B01----:R-:W-:Y:S05]  /*1d380*/  WARPSYNC.COLLECTIVE R15, `(.L_x_15709) ;  /* 0x000000000f0c7348 */ /* 0x003fea0003c00000 */
[----:B------:R-:W-:Y:S02]  /*1d390*/  ELECT P6, UR62, PT ;  /* 0x00000000003e782f */ /* 0x000fe400038c0000 */
[----:B------:R-:W-:Y:S01]  /*1d3a0*/  MOV R14, UR62 ;  /* 0x0000003e000e7c02 */ /* 0x000fe20008000f00 */
[----:B01----:R-:W-:Y:S10]  /*1d3b0*/  ENDCOLLECTIVE ;  /* 0x000000000000791b */ /* 0x003ff40003800000 */
.L_x_15709:
[----:B------:R-:W-:Y:S05]  /*1d3c0*/  BSYNC B1 ;  /* 0x0000000000017941 */ /* 0x000fea0003800000 */
.L_x_15708:
[----:B------:R-:W-:Y:S05]  /*1d3d0*/  BRA `(.L_x_15556) ;  /* 0xffffff9000447947 */ /* 0x000fea000383ffff */
.L_x_15559:
[----:B0-----:R0:W2:Y:S02]  /*1d3e0*/  SYNCS.PHASECHK.TRANS64.TRYWAIT P0, [R22+URZ+0x13220], R5 ;  /* 0x01322005160075a7 */ /* 0x0010a4000800017f */
[----:B--2---:R-:W-:Y:S05]  /*1d3f0*/  @!P0 NANOSLEEP.SYNCS 0x989680 ;  /* 0x009896800000895d */ /* 0x004fea0003900000 */
[----:B------:R-:W2:Y:S02]  /*1d400*/  @!P0 SYNCS.PHASECHK.TRANS64 P0, [R22+URZ+0x13220], R5 ;  /* 0x01322005160085a7 */ /* 0x000ea4000800007f */
[----:B--2---:R-:W-:Y:S05]  /*1d410*/  @!P0 BRA `(.L_x_15559) ;  /* 0xfffffffc00f08947 */ /* 0x004fea000383ffff */
[----:B------:R-:W-:Y:S05]  /*1d420*/  BRA `(.L_x_15710) ;  /* 0xffffff9000547947 */ /* 0x000fea000383ffff */
.L_x_15563:
[----:B0-----:R0:W1:Y:S02]  /*1d430*/  SYNCS.PHASECHK.TRANS64.TRYWAIT P0, [R5+URZ+0x132a0], R9 ;  /* 0x0132a009050075a7 */ /* 0x001064000800017f */
[----:B-1----:R-:W-:Y:S05]  /*1d440*/  @!P0 NANOSLEEP.SYNCS 0x989680 ;  /* 0x009896800000895d */ /* 0x002fea0003900000 */
[----:B------:R-:W1:Y:S02]  /*1d450*/  @!P0 SYNCS.PHASECHK.TRANS64 P0, [R5+URZ+0x132a0], R9 ;  /* 0x0132a009050085a7 */ /* 0x000e64000800007f */
[----:B-1----:R-:W-:Y:S05]  /*1d460*/  @!P0 BRA `(.L_x_15563) ;  /* 0xfffffffc00f08947 */ /* 0x002fea000383ffff */
[----:B------:R-:W-:Y:S05]  /*1d470*/  BRA `(.L_x_15711) ;  /* 0xffffff9000747947 */ /* 0x000fea000383ffff */
.L_x_15568:
[----:B-1----:R1:W2:Y:S02]  /*1d480*/  SYNCS.PHASECHK.TRANS64.TRYWAIT P0, [R5+URZ+0x132c0], R9 ;  /* 0x0132c009050075a7 */ /* 0x0022a4000800017f */
[----:B--2---:R-:W-:Y:S05]  /*1d490*/  @!P0 NANOSLEEP.SYNCS 0x989680 ;  /* 0x009896800000895d */ /* 0x004fea0003900000 */
[----:B------:R-:W2:Y:S02]  /*1d4a0*/  @!P0 SYNCS.PHASECHK.TRANS64 P0, [R5+URZ+0x132c0], R9 ;  /* 0x0132c009050085a7 */ /* 0x000ea4000800007f */
[----:B--2---:R-:W-:Y:S05]  /*1d4b0*/  @!P0 BRA `(.L_x_15568) ;  /* 0xfffffffc00f08947 */ /* 0x004fea000383ffff */
[----:B------:R-:W-:Y:S05]  /*1d4c0*/  BRA `(.L_x_15712) ;  /* 0xffffff9000f47947 */ /* 0x000fea000383ffff */
.L_x_15575:
[----:B0-----:R0:W2:Y:S02]  /*1d4d0*/  SYNCS.PHASECHK.TRANS64.TRYWAIT P1, [R5+URZ+0x132a0], R6 ;  /* 0x0132a006050075a7 */ /* 0x0010a4000802017f */
[----:B--2---:R-:W-:Y:S05]  /*1d4e0*/  @!P1 NANOSLEEP.SYNCS 0x989680 ;  /* 0x009896800000995d */ /* 0x004fea0003900000 */
[----:B------:R-:W2:Y:S02]  /*1d4f0*/  @!P1 SYNCS.PHASECHK.TRANS64 P1, [R5+URZ+0x132a0], R6 ;  /* 0x0132a006050095a7 */ /* 0x000ea4000802007f */
[----:B--2---:R-:W-:Y:S05]  /*1d500*/  @!P1 BRA `(.L_x_15575) ;  /* 0xfffffffc00f09947 */ /* 0x004fea000383ffff */
[----:B------:R-:W-:Y:S05]  /*1d510*/  BRA `(.L_x_15713) ;  /* 0xffffff9400c87947 */ /* 0x000fea000383ffff */
.L_x_15580:
[----:B-1----:R1:W2:Y:S02]  /*1d520*/  SYNCS.PHASECHK.TRANS64.TRYWAIT P1, [R5+URZ+0x132c0], R6 ;  /* 0x0132c006050075a7 */ /* 0x0022a4000802017f */
[----:B--2---:R-:W-:Y:S05]  /*1d530*/  @!P1 NANOSLEEP.SYNCS 0x989680 ;  /* 0x009896800000995d */ /* 0x004fea0003900000 */
[----:B------:R-:W2:Y:S02]  /*1d540*/  @!P1 SYNCS.PHASECHK.TRANS64 P1, [R5+URZ+0x132c0], R6 ;  /* 0x0132c006050095a7 */ /* 0x000ea4000802007f */
[----:B--2---:R-:W-:Y:S05]  /*1d550*/  @!P1 BRA `(.L_x_15580) ;  /* 0xfffffffc00f09947 */ /* 0x004fea000383ffff */
[----:B------:R-:W-:Y:S05]  /*1d560*/  BRA `(.L_x_15714) ;  /* 0xffffff9800447947 */ /* 0x000fea000383ffff */
.L_x_15595:
[----:B0-----:R-:W0:Y:S01]  /*1d570*/  S2R R21, SR_TID.X ;  /* 0x0000000000157919 */ /* 0x001e220000002100 */
[----:B------:R-:W-:Y:S01]  /*1d580*/  BSSY B0, `(.L_x_15715) ;  /* 0x000000a000007945 */ /* 0x000fe20003800000 */
[----:B------:R-:W-:Y:S01]  /*1d590*/  IMAD.MOV.U32 R12, RZ, RZ, RZ ;  /* 0x000000ffff0c7224 */ /* 0x000fe200078e00ff */
[----:B------:R-:W-:Y:S01]  /*1d5a0*/  MOV R15, 0xffffffff ;  /* 0xffffffff000f7802 */ /* 0x000fe20000000f00 */
[----:B------:R-:W-:Y:S01]  /*1d5b0*/  IMAD.MOV.U32 R11, RZ, RZ, 0x1f ;  /* 0x0000001fff0b7424 */ /* 0x000fe200078e00ff */
[----:B0-----:R-:W-:-:S04]  /*1d5c0*/  SHF.R.U32.HI R10, RZ, 0x5, R21 ;  /* 0x00000005ff0a7819 */ /* 0x001fc80000011615 */
[----:B------:R-:W-:-:S05]  /*1d5d0*/  LOP3.LUT R10, R10, 0x3, RZ, 0xc0, !PT ;  /* 0x000000030a0a7812 */ /* 0x000fca00078ec0ff */
[----:B------:R-:W-:-:S07]  /*1d5e0*/  IMAD.MOV.U32 R13, RZ, RZ, R10 ;  /* 0x000000ffff0d7224 */ /* 0x000fce00078e000a */
[----:B-----5:R-:W-:Y:S05]  /*1d5f0*/  WARPSYNC.COLLECTIVE R15, `(.L_x_15716) ;  /* 0x000000000f087348 */ /* 0x020fea0003c00000 */
[----:B------:R0:W1:Y:S02]  /*1d600*/  SHFL.IDX P6, R14, R13, R12, R11 ;  /* 0x0000000c0d0e7389 */ /* 0x00006400000c000b */
[----:B01---5:R-:W-:Y:S01]  /*1d610*/  ENDCOLLECTIVE ;  /* 0x000000000000791b */ /* 0x023fe20003800000 */
.L_x_15716:
[----:B------:R-:W-:Y:S05]  /*1d620*/  BSYNC B0 ;  /* 0x0000000000007941 */ /* 0x000fea0003800000 */
.L_x_15715:
[----:B------:R-:W-:Y:S05]  /*1d630*/  BRA `(.L_x_15717) ;  /* 0xffffffa8001c7947 */ /* 0x000fea000383ffff */
.L_x_15598:
[----:B0-----:R-:W2:Y:S02]  /*1d640*/  LDL R0, [R1+0x54] ;  /* 0x0000540001007983 */ /* 0x001ea40000100800 */
[----:B--2---:R0:W1:Y:S02]  /*1d650*/  SYNCS.PHASECHK.TRANS64.TRYWAIT P0, [R4+URZ+0x13280], R0 ;  /* 0x01328000040075a7 */ /* 0x004064000800017f */
[----:B-1----:R-:W-:Y:S05]  /*1d660*/  @!P0 NANOSLEEP.SYNCS 0x989680 ;  /* 0x009896800000895d */ /* 0x002fea0003900000 */
[----:B------:R-:W1:Y:S02]  /*1d670*/  @!P0 SYNCS.PHASECHK.TRANS64 P0, [R4+URZ+0x13280], R0 ;  /* 0x01328000040085a7 */ /* 0x000e64000800007f */
[----:B-1----:R-:W-:Y:S05]  /*1d680*/  @!P0 BRA `(.L_x_15598) ;  /* 0xfffffffc00ec8947 */ /* 0x002fea000383ffff */
[----:B------:R-:W-:Y:S05]  /*1d690*/  BRA `(.L_x_15718) ;  /* 0xffffffa800407947 */ /* 0x000fea000383ffff */
.L_x_15599:
        /* <DEDUP_REMOVED lines=8> */
.L_x_15720:
[----:B------:R-:W-:Y:S05]  /*1d720*/  BSYNC B0 ;  /* 0x0000000000007941 */ /* 0x000fea0003800000 */
.L_x_15719:
        /* <DEDUP_REMOVED lines=8> */
.L_x_15721:
[----:B------:R-:W-:Y:S02]  /*1d7b0*/  IMAD.MOV.U32 R13, RZ, RZ, R2 ;  /* 0x000000ffff0d7224 */ /* 0x000fe400078e0002 */
[----:B------:R-:W-:Y:S02]  /*1d7c0*/  IMAD.MOV.U32 R12, RZ, RZ, 0x1 ;  /* 0x00000001ff0c7424 */ /* 0x000fe400078e00ff */
[----:B------:R-:W-:-:S07]  /*1d7d0*/  IMAD.MOV.U32 R3, RZ, RZ, R14 ;  /* 0x000000ffff037224 */ /* 0x000fce00078e000e */
[----:B------:R-:W-:Y:S05]  /*1d7e0*/  WARPSYNC.COLLECTIVE R15, `(.L_x_15722) ;  /* 0x000000000f087348 */ /* 0x000fea0003c00000 */
[----:B------:R0:W1:Y:S02]  /*1d7f0*/  SHFL.IDX P6, R14, R13, R12, R11 ;  /* 0x0000000c0d0e7389 */ /* 0x00006400000c000b */
[----:B01----:R-:W-:Y:S01]  /*1d800*/  ENDCOLLECTIVE ;  /* 0x000000000000791b */ /* 0x003fe20003800000 */
.L_x_15722:
[----:B------:R-:W-:Y:S02]  /*1d810*/  IADD3 R28, P1, R21, R3, RZ ;  /* 0x00000003151c7210 */ /* 0x000fe40007f3e0ff */
[----:B------:R-:W-:-:S03]  /*1d820*/  IADD3 R3, R22, R20, RZ ;  /* 0x0000001416037210 */ /* 0x000fc60007ffe0ff */
        /* <DEDUP_REMOVED lines=11> */
.L_x_15723:
[----:B------:R-:W-:Y:S02]  /*1d8e0*/  IMAD.MOV.U32 R13, RZ, RZ, R2 ;  /* 0x000000ffff0d7224 */ /* 0x000fe400078e0002 */
[----:B------:R-:W-:Y:S02]  /*1d8f0*/  IMAD.MOV.U32 R12, RZ, RZ, 0x2 ;  /* 0x00000002ff0c7424 */ /* 0x000fe400078e00ff */
[----:B------:R-:W-:-:S07]  /*1d900*/  IMAD.MOV.U32 R10, RZ, RZ, R14 ;  /* 0x000000ffff0a7224 */ /* 0x000fce00078e000e */
[----:B------:R-:W-:Y:S05]  /*1d910*/  WARPSYNC.COLLECTIVE R15, `(.L_x_15724) ;  /* 0x000000000f087348 */ /* 0x000fea0003c00000 */
[----:B------:R0:W1:Y:S02]  /*1d920*/  SHFL.IDX P6, R14, R13, R12, R11 ;  /* 0x0000000c0d0e7389 */ /* 0x00006400000c000b */
[----:B01----:R-:W-:Y:S01]  /*1d930*/  ENDCOLLECTIVE ;  /* 0x000000000000791b */ /* 0x003fe20003800000 */
.L_x_15724:
        /* <DEDUP_REMOVED lines=12> */
.L_x_15725:
[----:B------:R-:W-:Y:S02]  /*1da00*/  IMAD.MOV.U32 R13, RZ, RZ, R2 ;  /* 0x000000ffff0d7224 */ /* 0x000fe400078e0002 */
[----:B------:R-:W-:Y:S02]  /*1da10*/  IMAD.MOV.U32 R12, RZ, RZ, 0x3 ;  /* 0x00000003ff0c7424 */ /* 0x000fe400078e00ff */
[----:B------:R-:W-:-:S07]  /*1da20*/  IMAD.MOV.U32 R10, RZ, RZ, R14 ;  /* 0x000000ffff0a7224 */ /* 0x000fce00078e000e */
[----:B------:R-:W-:Y:S05]  /*1da30*/  WARPSYNC.COLLECTIVE R15, `(.L_x_15726) ;  /* 0x000000000f087348 */ /* 0x000fea0003c00000 */
[----:B------:R0:W1:Y:S02]  /*1da40*/  SHFL.IDX P6, R14, R13, R12, R11 ;  /* 0x0000000c0d0e7389 */ /* 0x00006400000c000b */
[----:B01----:R-:W-:Y:S01]  /*1da50*/  ENDCOLLECTIVE ;  /* 0x000000000000791b */ /* 0x003fe20003800000 */
.L_x_15726:
        /* <DEDUP_REMOVED lines=12> */
.L_x_15727:
[----:B------:R-:W-:Y:S02]  /*1db20*/  IMAD.MOV.U32 R13, RZ, RZ, R27 ;  /* 0x000000ffff0d7224 */ /* 0x000fe400078e001b */
[----:B------:R-:W-:-:S05]  /*1db30*/  IMAD.MOV.U32 R0, RZ, RZ, R14 ;  /* 0x000000ffff007224 */ /* 0x000fca00078e000e */
[----:B------:R-:W-:Y:S01]  /*1db40*/  IADD3 R20, P1, R21, R0, RZ ;  /* 0x0000000015147210 */ /* 0x000fe20007f3e0ff */
[----:B------:R-:W-:-:S03]  /*1db50*/  IMAD.MOV.U32 R12, RZ, RZ, RZ ;  /* 0x000000ffff0c7224 */ /* 0x000fc600078e00ff */
[----:B------:R-:W-:Y:S02]  /*1db60*/  IADD3.X R21, RZ, R2, RZ, P1, !PT ;  /* 0x00000002ff157210 */ /* 0x000fe40000ffe4ff */
[----:B------:R0:W5:Y:S01]  /*1db70*/  LDL.LU R2, [R1+0x28] ;  /* 0x0000280001027983 */ /* 0x0001620000300800 */
[C---:B------:R-:W-:Y:S02]  /*1db80*/  ISETP.GE.AND P3, PT, R5.reuse, 0x81, PT ;  /* 0x000000810500780c */ /* 0x040fe40003f66270 */
[----:B------:R-:W-:-:S13]  /*1db90*/  ISETP.LT.OR P1, PT, R5, 0x61, P0 ;  /* 0x000000610500780c */ /* 0x000fda0000721670 */
[----:B0----5:R-:W-:Y:S05]  /*1dba0*/  WARPSYNC.COLLECTIVE R15, `(.L_x_15728) ;  /* 0x000000000f087348 */ /* 0x021fea0003c00000 */
[----:B------:R1:W2:Y:S02]  /*1dbb0*/  SHFL.IDX P6, R14, R13, R12, R11 ;  /* 0x0000000c0d0e7389 */ /* 0x0002a400000c000b */
[----:B012--5:R-:W-:Y:S01]  /*1dbc0*/  ENDCOLLECTIVE ;  /* 0x000000000000791b */ /* 0x027fe20003800000 */
.L_x_15728:
[C---:B------:R-:W-:Y:S02]  /*1dbd0*/  ISETP.GE.AND P4, PT, R5.reuse, 0x21, PT ;  /* 0x000000210500780c */ /* 0x040fe40003f86270 */
[C---:B------:R-:W-:Y:S01]  /*1dbe0*/  ISETP.GE.AND P2, PT, R5.reuse, 0x61, PT ;  /* 0x000000610500780c */ /* 0x040fe20003f46270 */
[----:B------:R-:W-:Y:S01]  /*1dbf0*/  @!PT LDS RZ, [RZ] ;  /* 0x00000000fffff984 */ /* 0x000fe20000000800 */
[----:B------:R-:W-:Y:S01]  /*1dc00*/  @!PT LDS RZ, [RZ] ;  /* 0x00000000fffff984 */ /* 0x000fe20000000800 */
[----:B------:R-:W-:Y:S01]  /*1dc10*/  @!PT LDS RZ, [RZ] ;  /* 0x00000000fffff984 */ /* 0x000fe20000000800 */
[----:B------:R0:W-:Y:S04]  /*1dc20*/  LDGSTS.E.BYPASS.LTC128B.128 [R3+0x7800], desc[UR40][R20.64], !P1 ;  /* 0x0780000014037fae */ /* 0x0001e8000c901d68 */
[----:B------:R0:W5:Y:S01]  /*1dc30*/  LDL.LU R13, [R1+0x4] ;  /* 0x00000400010d7983 */ /* 0x0001620000300800 */
[----:B------:R-:W-:Y:S01]  /*1dc40*/  IMAD.MOV.U32 R0, RZ, RZ, R14 ;  /* 0x000000ffff007224 */ /* 0x000fe200078e000e */
[----:B------:R-:W-:Y:S02]  /*1dc50*/  ISETP.GE.AND P1, PT, R5, 0x41, PT ;  /* 0x000000410500780c */ /* 0x000fe40003f26270 */
[----:B------:R-:W-:-:S04]  /*1dc60*/  LOP3.LUT R2, R2, 0xfffffff7, RZ, 0xc0, !PT ;  /* 0xfffffff702027812 */ /* 0x000fc800078ec0ff */
[----:B------:R-:W-:-:S05]  /*1dc70*/  @P3 LOP3.LUT R2, R2, 0x8, RZ, 0xfc, !PT ;  /* 0x0000000802023812 */ /* 0x000fca00078efcff */
[----:B------:R0:W-:Y:S02]  /*1dc80*/  STL [R1+0x28], R2 ;  /* 0x0000280201007387 */ /* 0x0001e40000100800 */
[----:B0----5:R-:W-:Y:S05]  /*1dc90*/  WARPSYNC.COLLECTIVE R15, `(.L_x_15729) ;  /* 0x000000000f087348 */ /* 0x021fea0003c00000 */
[----:B-----5:R1:W2:Y:S02]  /*1dca0*/  SHFL.IDX P6, R14, R13, R12, R11 ;  /* 0x0000000c0d0e7389 */ /* 0x0202a400000c000b */
[----:B012---:R-:W-:Y:S01]  /*1dcb0*/  ENDCOLLECTIVE ;  /* 0x000000000000791b */ /* 0x007fe20003800000 */
.L_x_15729:
[----:B------:R-:W-:Y:S01]  /*1dcc0*/  IMAD.MOV.U32 R10, RZ, RZ, R14 ;  /* 0x000000ffff0a7224 */ /* 0x000fe200078e000e */
[----:B------:R-:W-:Y:S06]  /*1dcd0*/  BRA `(.L_x_15730) ;  /* 0xffffffa800207947 */ /* 0x000fec000383ffff */
.L_x_15604:
[----:B---3--:R-:W3:Y:S02]  /*1dce0*/  LDL R0, [R1+0x54] ;  /* 0x0000540001007983 */ /* 0x008ee40000100800 */
[----:B---3--:R3:W4:Y:S02]  /*1dcf0*/  SYNCS.PHASECHK.TRANS64.TRYWAIT P0, [R4+URZ+0x13240], R0 ;  /* 0x01324000040075a7 */ /* 0x008724000800017f */
[----:B----4-:R-:W-:Y:S05]  /*1dd00*/  @!P0 NANOSLEEP.SYNCS 0x989680 ;  /* 0x009896800000895d */ /* 0x010fea0003900000 */
[----:B------:R-:W4:Y:S02]  /*1dd10*/  @!P0 SYNCS.PHASECHK.TRANS64 P0, [R4+URZ+0x13240], R0 ;  /* 0x01324000040085a7 */ /* 0x000f24000800007f */
[----:B----4-:R-:W-:Y:S05]  /*1dd20*/  @!P0 BRA `(.L_x_15604) ;  /* 0xfffffffc00ec8947 */ /* 0x010fea000383ffff */
[----:B------:R-:W-:Y:S05]  /*1dd30*/  BRA `(.L_x_15731) ;  /* 0xffffffa800807947 */ /* 0x000fea000383ffff */
.L_x_15605:
[----:B------:R-:W-:Y:S01]  /*1dd40*/  BSSY B0, `(.L_x_15732) ;  /* 0x0000008000007945 */ /* 0x000fe20003800000 */
[----:B------:R-:W-:Y:S01]  /*1dd50*/  IMAD.MOV.U32 R13, RZ, RZ, R2 ;  /* 0x000000ffff0d7224 */ /* 0x000fe200078e0002 */
[----:B------:R-:W-:Y:S01]  /*1dd60*/  MOV R12, RZ ;  /* 0x000000ff000c7202 */ /* 0x000fe20000000f00 */
[----:B------:R-:W-:Y:S02]  /*1dd70*/  IMAD.MOV.U32 R11, RZ, RZ, 0x1c1f ;  /* 0x00001c1fff0b7424 */ /* 0x000fe400078e00ff */
[----:B0-----:R-:W-:-:S07]  /*1dd80*/  IMAD.MOV.U32 R15, RZ, RZ, -0x1 ;  /* 0xffffffffff0f7424 */ /* 0x001fce00078e00ff */
[----:B------:R-:W-:Y:S05]  /*1dd90*/  WARPSYNC.COLLECTIVE R15, `(.L_x_15733) ;  /* 0x000000000f087348 */ /* 0x000fea0003c00000 */
[----:B------:R0:W1:Y:S02]  /*1dda0*/  SHFL.IDX P6, R14, R13, R12, R11 ;  /* 0x0000000c0d0e7389 */ /* 0x00006400000c000b */
[----:B01----:R-:W-:Y:S01]  /*1ddb0*/  ENDCOLLECTIVE ;  /* 0x000000000000791b */ /* 0x003fe20003800000 */
.L_x_15733:
[----:B------:R-:W-:Y:S05]  /*1ddc0*/  BSYNC B0 ;  /* 0x0000000000007941 */ /* 0x000fea0003800000 */
.L_x_15732:
        /* <DEDUP_REMOVED lines=10> */
.L_x_15734:
[----:B------:R-:W-:Y:S01]  /*1de70*/  MOV R13, R2 ;  /* 0x00000002000d7202 */ /* 0x000fe20000000f00 */
[----:B------:R-:W-:Y:S02]  /*1de80*/  IMAD.MOV.U32 R12, RZ, RZ, 0x1 ;  /* 0x00000001ff0c7424 */ /* 0x000fe400078e00ff */
[----:B------:R-:W-:-:S07]  /*1de90*/  IMAD.MOV.U32 R6, RZ, RZ, R14 ;  /* 0x000000ffff067224 */ /* 0x000fce00078e000e */
[----:B------:R-:W-:Y:S05]  /*1dea0*/  WARPSYNC.COLLECTIVE R15, `(.L_x_15735) ;  /* 0x000000000f087348 */ /* 0x000fea0003c00000 */
[----:B------:R0:W1:Y:S02]  /*1deb0*/  SHFL.IDX P6, R14, R13, R12, R11 ;  /* 0x0000000c0d0e7389 */ /* 0x00006400000c000b */
[----:B01----:R-:W-:Y:S01]  /*1dec0*/  ENDCOLLECTIVE ;  /* 0x000000000000791b */ /* 0x003fe20003800000 */
.L_x_15735:
        /* <DEDUP_REMOVED lines=15> */
.L_x_15736:
[----:B------:R-:W-:Y:S02]  /*1dfc0*/  IMAD.MOV.U32 R13, RZ, RZ, R2 ;  /* 0x000000ffff0d7224 */ /* 0x000fe400078e0002 */
[----:B------:R-:W-:Y:S02]  /*1dfd0*/  IMAD.MOV.U32 R12, RZ, RZ, 0x2 ;  /* 0x00000002ff0c7424 */ /* 0x000fe400078e00ff */
[----:B------:R-:W-:-:S07]  /*1dfe0*/  IMAD.MOV.U32 R6, RZ, RZ, R14 ;  /* 0x000000ffff067224 */ /* 0x000fce00078e000e */
[----:B------:R-:W-:Y:S05]  /*1dff0*/  WARPSYNC.COLLECTIVE R15, `(.L_x_15737) ;  /* 0x000000000f087348 */ /* 0x000fea0003c00000 */
[----:B------:R0:W1:Y:S02]  /*1e000*/  SHFL.IDX P6, R14, R13, R12, R11 ;  /* 0x0000000c0d0e7389 */ /* 0x00006400000c000b */
[----:B01----:R-:W-:Y:S01]  /*1e010*/  ENDCOLLECTIVE ;  /* 0x000000000000791b */ /* 0x003fe20003800000 */
.L_x_15737:
        /* <DEDUP_REMOVED lines=12> */
.L_x_15738:
[----:B------:R-:W-:Y:S02]  /*1e0e0*/  IMAD.MOV.U32 R13, RZ, RZ, R2 ;  /* 0x000000ffff0d7224 */ /* 0x000fe400078e0002 */
[----:B------:R-:W-:Y:S02]  /*1e0f0*/  IMAD.MOV.U32 R12, RZ, RZ, 0x3 ;  /* 0x00000003ff0c7424 */ /* 0x000fe400078e00ff */
[----:B------:R-:W-:-:S07]  /*1e100*/  IMAD.MOV.U32 R6, RZ, RZ, R14 ;  /* 0x000000ffff067224 */ /* 0x000fce00078e000e */
[----:B------:R-:W-:Y:S05]  /*1e110*/  WARPSYNC.COLLECTIVE R15, `(.L_x_15739) ;  /* 0x000000000f087348 */ /* 0x000fea0003c00000 */
[----:B------:R0:W1:Y:S02]  /*1e120*/  SHFL.IDX P6, R14, R13, R12, R11 ;  /* 0x0000000c0d0e7389 */ /* 0x00006400000c000b */
[----:B01----:R-:W-:Y:S01]  /*1e130*/  ENDCOLLECTIVE ;  /* 0x000000000000791b */ /* 0x003fe20003800000 */
.L_x_15739:
        /* <DEDUP_REMOVED lines=12> */
.L_x_15740:
[----:B------:R-:W-:Y:S02]  /*1e200*/  IMAD.MOV.U32 R13, RZ, RZ, R8 ;  /* 0x000000ffff0d7224 */ /* 0x000fe400078e0008 */
[----:B------:R-:W-:Y:S01]  /*1e210*/  IMAD.MOV.U32 R12, RZ, RZ, RZ ;  /* 0x000000ffff0c7224 */ /* 0x000fe200078e00ff */
[----:B------:R-:W-:-:S07]  /*1e220*/  MOV R0, R14 ;  /* 0x0000000e00007202 */ /* 0x000fce0000000f00 */
[----:B------:R-:W-:Y:S05]  /*1e230*/  WARPSYNC.COLLECTIVE R15, `(.L_x_15741) ;  /* 0x000000000f087348 */ /* 0x000fea0003c00000 */
[----:B------:R0:W1:Y:S02]  /*1e240*/  SHFL.IDX P6, R14, R13, R12, R11 ;  /* 0x0000000c0d0e7389 */ /* 0x00006400000c000b */
[----:B01----:R-:W-:Y:S01]  /*1e250*/  ENDCOLLECTIVE ;  /* 0x000000000000791b */ /* 0x003fe20003800000 */
.L_x_15741:
[----:B------:R-:W-:-:S05]  /*1e260*/  @P2 IADD3 R0, P0, R20, R0, RZ ;  /* 0x0000000014002210 */ /* 0x000fca0007f1e0ff */
[----:B------:R-:W-:Y:S02]  /*1e270*/  @P2 IMAD.MOV.U32 R6, RZ, RZ, R0 ;  /* 0x000000ffff062224 */ /* 0x000fe400078e0000 */
        /* <DEDUP_REMOVED lines=11> */
.L_x_15742:
[----:B------:R-:W-:Y:S01]  /*1e330*/  IMAD.MOV.U32 R6, RZ, RZ, R14 ;  /* 0x000000ffff067224 */ /* 0x000fe200078e000e */
[----:B------:R-:W-:Y:S06]  /*1e340*/  BRA `(.L_x_15743) ;  /* 0xffffffa8000c7947 */ /* 0x000fec000383ffff */
.L_x_15612:
[----:B------:R-:W-:Y:S01]  /*1e350*/  IMAD.MOV.U32 R13, RZ, RZ, R0 ;  /* 0x000000ffff0d7224 */ /* 0x000fe200078e0000 */
[----:B------:R-:W-:Y:S01]  /*1e360*/  MOV R15, 0xffffffff ;  /* 0xffffffff000f7802 */ /* 0x000fe20000000f00 */
[----:B------:R-:W-:Y:S02]  /*1e370*/  IMAD.MOV.U32 R12, RZ, RZ, RZ ;  /* 0x000000ffff0c7224 */ /* 0x000fe400078e00ff */
[----:B------:R-:W-:Y:S02]  /*1e380*/  IMAD.MOV.U32 R11, RZ, RZ, 0x1c1f ;  /* 0x00001c1fff0b7424 */ /* 0x000fe400078e00ff */
[----:B-----5:R-:W-:Y:S02]  /*1e390*/  IMAD R2, R26, R9, RZ ;  /* 0x000000091a027224 */ /* 0x020fe400078e02ff */
[----:B------:R-:W-:-:S07]  /*1e3a0*/  IMAD R17, R17, 0xc0, R21 ;  /* 0x000000c011117824 */ /* 0x000fce00078e0215 */
[----:B------:R-:W-:Y:S05]  /*1e3b0*/  WARPSYNC.COLLECTIVE R15, `(.L_x_15744) ;  /* 0x000000000f087348 */ /* 0x000fea0003c00000 */
[----:B------:R0:W1:Y:S02]  /*1e3c0*/  SHFL.IDX P6, R14, R13, R12, R11 ;  /* 0x0000000c0d0e7389 */ /* 0x00006400000c000b */
[----:B01----:R-:W-:Y:S01]  /*1e3d0*/  ENDCOLLECTIVE ;  /* 0x000000000000791b */ /* 0x003fe20003800000 */
.L_x_15744:
[C---:B------:R-:W-:Y:S01]  /*1e3e0*/  VIADD R9, R17.reuse, 0x20 ;  /* 0x0000002011097836 */ /* 0x040fe20000000000 */
[----:B------:R-:W-:Y:S01]  /*1e3f0*/  ISETP.GE.AND P2, PT, R17, R2, PT ;  /* 0x000000021100720c */ /* 0x000fe20003f46270 */
[----:B------:R-:W-:Y:S02]  /*1e400*/  IMAD.MOV.U32 R13, RZ, RZ, R4 ;  /* 0x000000ffff0d7224 */ /* 0x000fe400078e0004 */
[----:B------:R-:W-:-:S10]  /*1e410*/  IMAD.MOV.U32 R6, RZ, RZ, R14 ;  /* 0x000000ffff067224 */ /* 0x000fd400078e000e */
[----:B------:R-:W-:Y:S05]  /*1e420*/  WARPSYNC.COLLECTIVE R15, `(.L_x_15745) ;  /* 0x000000000f087348 */ /* 0x000fea0003c00000 */
[----:B------:R0:W1:Y:S02]  /*1e430*/  SHFL.IDX P6, R14, R13, R12, R11 ;  /* 0x0000000c0d0e7389 */ /* 0x00006400000c000b */
[----:B01----:R-:W-:Y:S01]  /*1e440*/  ENDCOLLECTIVE ;  /* 0x000000000000791b */ /* 0x003fe20003800000 */
.L_x_15745:
[----:B------:R-:W-:Y:S01]  /*1e450*/  MOV R13, R0 ;  /* 0x00000000000d7202 */ /* 0x000fe20000000f00 */
[----:B------:R-:W-:Y:S02]  /*1e460*/  IMAD.MOV.U32 R12, RZ, RZ, 0x1 ;  /* 0x00000001ff0c7424 */ /* 0x000fe400078e00ff */
[----:B------:R-:W-:-:S07]  /*1e470*/  IMAD.MOV.U32 R7, RZ, RZ, R14 ;  /* 0x000000ffff077224 */ /* 0x000fce00078e000e */
[----:B------:R-:W-:Y:S05]  /*1e480*/  WARPSYNC.COLLECTIVE R15, `(.L_x_15746) ;  /* 0x000000000f087348 */ /* 0x000fea0003c00000 */
[----:B------:R0:W1:Y:S02]  /*1e490*/  SHFL.IDX P6, R14, R13, R12, R11 ;  /* 0x0000000c0d0e7389 */ /* 0x00006400000c000b */
[----:B01----:R-:W-:Y:S01]  /*1e4a0*/  ENDCOLLECTIVE ;  /* 0x000000000000791b */ /* 0x003fe20003800000 */
.L_x_15746:
        /* <DEDUP_REMOVED lines=15> */
.L_x_15747:
[----:B------:R-:W-:Y:S02]  /*1e5a0*/  IMAD.MOV.U32 R13, RZ, RZ, R0 ;  /* 0x000000ffff0d7224 */ /* 0x000fe400078e0000 */
[----:B------:R-:W-:Y:S02]  /*1e5b0*/  IMAD.MOV.U32 R12, RZ, RZ, 0x2 ;  /* 0x00000002ff0c7424 */ /* 0x000fe400078e00ff */
[----:B------:R-:W-:-:S07]  /*1e5c0*/  IMAD.MOV.U32 R7, RZ, RZ, R14 ;  /* 0x000000ffff077224 */ /* 0x000fce00078e000e */
[----:B------:R-:W-:Y:S05]  /*1e5d0*/  WARPSYNC.COLLECTIVE R15, `(.L_x_15748) ;  /* 0x000000000f087348 */ /* 0x000fea0003c00000 */
[----:B------:R0:W1:Y:S02]  /*1e5e0*/  SHFL.IDX P6, R14, R13, R12, R11 ;  /* 0x0000000c0d0e7389 */ /* 0x00006400000c000b */
[----:B01----:R-:W-:Y:S01]  /*1e5f0*/  ENDCOLLECTIVE ;  /* 0x000000000000791b */ /* 0x003fe20003800000 */
.L_x_15748:
        /* <DEDUP_REMOVED lines=16> */
.L_x_15749:
[----:B------:R-:W-:Y:S01]  /*1e700*/  IMAD.MOV.U32 R13, RZ, RZ, R0 ;  /* 0x000000ffff0d7224 */ /* 0x000fe200078e0000 */
[----:B------:R-:W-:Y:S01]  /*1e710*/  IADD3 R0, R17, 0x60, RZ ;  /* 0x0000006011007810 */ /* 0x000fe20007ffe0ff */
[----:B------:R-:W-:Y:S02]  /*1e720*/  IMAD.MOV.U32 R12, RZ, RZ, 0x3 ;  /* 0x00000003ff0c7424 */ /* 0x000fe400078e00ff */
[----:B------:R-:W-:-:S07]  /*1e730*/  IMAD.MOV.U32 R7, RZ, RZ, R14 ;  /* 0x000000ffff077224 */ /* 0x000fce00078e000e */
[----:B------:R-:W-:Y:S05]  /*1e740*/  WARPSYNC.COLLECTIVE R15, `(.L_x_15750) ;  /* 0x000000000f087348 */ /* 0x000fea0003c00000 */
[----:B------:R0:W1:Y:S02]  /*1e750*/  SHFL.IDX P6, R14, R13, R12, R11 ;  /* 0x0000000c0d0e7389 */ /* 0x00006400000c000b */
[----:B01----:R-:W-:Y:S01]  /*1e760*/  ENDCOLLECTIVE ;  /* 0x000000000000791b */ /* 0x003fe20003800000 */
.L_x_15750:
        /* <DEDUP_REMOVED lines=15> */
.L_x_15751:
[----:B------:R-:W-:Y:S02]  /*1e860*/  IMAD.MOV.U32 R13, RZ, RZ, R3 ;  /* 0x000000ffff0d7224 */ /* 0x000fe400078e0003 */
[----:B------:R-:W-:Y:S02]  /*1e870*/  IMAD.MOV.U32 R12, RZ, RZ, RZ ;  /* 0x000000ffff0c7224 */ /* 0x000fe400078e00ff */
[----:B------:R-:W-:-:S07]  /*1e880*/  IMAD.MOV.U32 R7, RZ, RZ, R14 ;  /* 0x000000ffff077224 */ /* 0x000fce00078e000e */
[----:B------:R-:W-:Y:S05]  /*1e890*/  WARPSYNC.COLLECTIVE R15, `(.L_x_15752) ;  /* 0x000000000f087348 */ /* 0x000fea0003c00000 */
[----:B------:R0:W1:Y:S02]  /*1e8a0*/  SHFL.IDX P6, R14, R13, R12, R11 ;  /* 0x0000000c0d0e7389 */ /* 0x00006400000c000b */
[----:B01----:R-:W-:Y:S01]  /*1e8b0*/  ENDCOLLECTIVE ;  /* 0x000000000000791b */ /* 0x003fe20003800000 */
.L_x_15752:
        /* <DEDUP_REMOVED lines=10> */
.L_x_15753:
[----:B------:R-:W-:Y:S01]  /*1e960*/  @!PT LDS RZ, [RZ] ;  /* 0x00000000fffff984 */ /* 0x000fe20000000800 */
[----:B------:R-:W-:Y:S01]  /*1e970*/  @!PT LDS RZ, [RZ] ;  /* 0x00000000fffff984 */ /* 0x000fe20000000800 */
[----:B------:R-:W-:Y:S01]  /*1e980*/  @!PT LDS RZ, [RZ] ;  /* 0x00000000fffff984 */ /* 0x000fe20000000800 */
[----:B------:R0:W-:Y:S01]  /*1e990*/  @!P1 LDGSTS.E.BYPASS.LTC128B.128 [R10+0xc800], desc[UR40][R6.64], !P0 ;  /* 0x0c800000060a9fae */ /* 0x0001e2000c101d68 */
[----:B------:R-:W-:Y:S01]  /*1e9a0*/  IMAD.MOV.U32 R13, RZ, RZ, R3 ;  /* 0x000000ffff0d7224 */ /* 0x000fe200078e0003 */
[----:B------:R-:W-:Y:S01]  /*1e9b0*/  MOV R12, 0x1 ;  /* 0x00000001000c7802 */ /* 0x000fe20000000f00 */
[----:B0-----:R-:W-:-:S05]  /*1e9c0*/  VIADD R6, R17, 0x80 ;  /* 0x0000008011067836 */ /* 0x001fca0000000000 */
[----:B------:R-:W-:Y:S02]  /*1e9d0*/  ISETP.GE.AND P1, PT, R6, R2, PT ;  /* 0x000000020600720c */ /* 0x000fe40003f26270 */
[----:B------:R-:W-:-:S11]  /*1e9e0*/  MOV R4, R14 ;  /* 0x0000000e00047202 */ /* 0x000fd60000000f00 */
[----:B------:R-:W-:Y:S05]  /*1e9f0*/  WARPSYNC.COLLECTIVE R15, `(.L_x_15754) ;  /* 0x000000000f087348 */ /* 0x000fea0003c00000 */
[----:B------:R0:W1:Y:S02]  /*1ea00*/  SHFL.IDX P6, R14, R13, R12, R11 ;  /* 0x0000000c0d0e7389 */ /* 0x00006400000c000b */
[----:B01----:R-:W-:Y:S01]  /*1ea10*/  ENDCOLLECTIVE ;  /* 0x000000000000791b */ /* 0x003fe20003800000 */
.L_x_15754:
        /* <DEDUP_REMOVED lines=13> */
.L_x_15755:
[----:B------:R-:W-:Y:S01]  /*1eaf0*/  IMAD.MOV.U32 R5, RZ, RZ, R14 ;  /* 0x000000ffff057224 */ /* 0x000fe200078e000e */
[----:B------:R-:W-:Y:S06]  /*1eb00*/  BRA `(.L_x_15756) ;  /* 0xffffffac00247947 */ /* 0x000fec000383ffff */
.L_x_15615:
[----:B-1----:R1:W2:Y:S02]  /*1eb10*/  SYNCS.PHASECHK.TRANS64.TRYWAIT P0, [R22+URZ+0x13220], R0 ;  /* 0x01322000160075a7 */ /* 0x0022a4000800017f */
[----:B--2---:R-:W-:Y:S05]  /*1eb20*/  @!P0 NANOSLEEP.SYNCS 0x989680 ;  /* 0x009896800000895d */ /* 0x004fea0003900000 */
[----:B------:R-:W2:Y:S02]  /*1eb30*/  @!P0 SYNCS.PHASECHK.TRANS64 P0, [R22+URZ+0x13220], R0 ;  /* 0x01322000160085a7 */ /* 0x000ea4000800007f */
[----:B--2---:R-:W-:Y:S05]  /*1eb40*/  @!P0 BRA `(.L_x_15615) ;  /* 0xfffffffc00f08947 */ /* 0x004fea000383ffff */
[----:B------:R-:W-:Y:S05]  /*1eb50*/  BRA `(.L_x_15757) ;  /* 0xffffffac00807947 */ /* 0x000fea000383ffff */
.L_x_15619:
[----:B0-----:R-:W2:Y:S02]  /*1eb60*/  LDL R2, [R1+0x4] ;  /* 0x0000040001027983 */ /* 0x001ea40000100800 */
[----:B--2---:R0:W1:Y:S02]  /*1eb70*/  SYNCS.PHASECHK.TRANS64.TRYWAIT P0, [R6+URZ+0x13280], R2 ;  /* 0x01328002060075a7 */ /* 0x004064000800017f */
[----:B-1----:R-:W-:Y:S05]  /*1eb80*/  @!P0 NANOSLEEP.SYNCS 0x989680 ;  /* 0x009896800000895d */ /* 0x002fea0003900000 */
[----:B------:R-:W1:Y:S02]  /*1eb90*/  @!P0 SYNCS.PHASECHK.TRANS64 P0, [R6+URZ+0x13280], R2 ;  /* 0x01328002060085a7 */ /* 0x000e64000800007f */
[----:B-1----:R-:W-:Y:S05]  /*1eba0*/  @!P0 BRA `(.L_x_15619) ;  /* 0xfffffffc00ec8947 */ /* 0x002fea000383ffff */
[----:B------:R-:W-:Y:S05]  /*1ebb0*/  BRA `(.L_x_15758) ;  /* 0xffffffb000c47947 */ /* 0x000fea000383ffff */
.L_x_15620:
        /* <DEDUP_REMOVED lines=8> */
.L_x_15760:
[----:B------:R-:W-:Y:S05]  /*1ec40*/  BSYNC B0 ;  /* 0x0000000000007941 */ /* 0x000fea0003800000 */
.L_x_15759:
        /* <DEDUP_REMOVED lines=10> */
.L_x_15761:
        /* <DEDUP_REMOVED lines=11> */
.L_x_15762:
        /* <DEDUP_REMOVED lines=10> */
.L_x_15763:
        /* <DEDUP_REMOVED lines=11> */
.L_x_15764:
        /* <DEDUP_REMOVED lines=10> */
.L_x_15765:
        /* <DEDUP_REMOVED lines=11> */
.L_x_15766:
        /* <DEDUP_REMOVED lines=10> */
.L_x_15767:
[----:B------:R-:W-:Y:S01]  /*1f0e0*/  IMAD.MOV.U32 R13, RZ, RZ, R17 ;  /* 0x000000ffff0d7224 */ /* 0x000fe200078e0011 */
[----:B------:R-:W-:Y:S01]  /*1f0f0*/  MOV R12, RZ ;  /* 0x000000ff000c7202 */ /* 0x000fe20000000f00 */
[----:B------:R-:W-:Y:S02]  /*1f100*/  IMAD.SHL.U32 R3, R3, 0x10, RZ ;  /* 0x0000001003037824 */ /* 0x000fe400078e00ff */
[----:B------:R-:W-:-:S07]  /*1f110*/  IMAD.MOV.U32 R2, RZ, RZ, R14 ;  /* 0x000000ffff027224 */ /* 0x000fce00078e000e */
[----:B------:R-:W-:Y:S05]  /*1f120*/  WARPSYNC.COLLECTIVE R15, `(.L_x_15768) ;  /* 0x000000000f087348 */ /* 0x000fea0003c00000 */
[----:B------:R0:W1:Y:S02]  /*1f130*/  SHFL.IDX P6, R14, R13, R12, R11 ;  /* 0x0000000c0d0e7389 */ /* 0x00006400000c000b */
[----:B01----:R-:W-:Y:S01]  /*1f140*/  ENDCOLLECTIVE ;  /* 0x000000000000791b */ /* 0x003fe20003800000 */
.L_x_15768:
        /* <DEDUP_REMOVED lines=12> */
.L_x_15769:
[----:B------:R-:W-:Y:S01]  /*1f210*/  IMAD.MOV.U32 R2, RZ, RZ, R14 ;  /* 0x000000ffff027224 */ /* 0x000fe200078e000e */
[----:B------:R-:W-:Y:S06]  /*1f220*/  BRA `(.L_x_15770) ;  /* 0xffffffb0003c7947 */ /* 0x000fec000383ffff */
.L_x_15625:
[----:B--2---:R-:W2:Y:S02]  /*1f230*/  LDL R2, [R1+0x4] ;  /* 0x0000040001027983 */ /* 0x004ea40000100800 */
[----:B--2---:R2:W3:Y:S02]  /*1f240*/  SYNCS.PHASECHK.TRANS64.TRYWAIT P0, [R6+URZ+0x13240], R2 ;  /* 0x01324002060075a7 */ /* 0x0044e4000800017f */
[----:B---3--:R-:W-:Y:S05]  /*1f250*/  @!P0 NANOSLEEP.SYNCS 0x989680 ;  /* 0x009896800000895d */ /* 0x008fea0003900000 */
[----:B------:R-:W3:Y:S02]  /*1f260*/  @!P0 SYNCS.PHASECHK.TRANS64 P0, [R6+URZ+0x13240], R2 ;  /* 0x01324002060085a7 */ /* 0x000ee4000800007f */
[----:B---3--:R-:W-:Y:S05]  /*1f270*/  @!P0 BRA `(.L_x_15625) ;  /* 0xfffffffc00ec8947 */ /* 0x008fea000383ffff */
[----:B------:R-:W-:Y:S05]  /*1f280*/  BRA `(.L_x_15771) ;  /* 0xffffffb000987947 */ /* 0x000fea000383ffff */
.L_x_15626:
[----:B------:R-:W-:Y:S01]  /*1f290*/  BSSY B0, `(.L_x_15772) ;  /* 0x0000008000007945 */ /* 0x000fe20003800000 */
[----:B------:R-:W-:Y:S01]  /*1f2a0*/  IMAD.MOV.U32 R13, RZ, RZ, R8 ;  /* 0x000000ffff0d7224 */ /* 0x000fe200078e0008 */
[----:B------:R-:W-:Y:S01]  /*1f2b0*/  MOV R11, 0x1c1f ;  /* 0x00001c1f000b7802 */ /* 0x000fe20000000f00 */
[----:B------:R-:W-:Y:S02]  /*1f2c0*/  IMAD.MOV.U32 R12, RZ, RZ, RZ ;  /* 0x000000ffff0c7224 */ /* 0x000fe400078e00ff */
[----:B------:R-:W-:-:S07]  /*1f2d0*/  IMAD.MOV.U32 R15, RZ, RZ, -0x1 ;  /* 0xffffffffff0f7424 */ /* 0x000fce00078e00ff */
[----:B01----:R-:W-:Y:S05]  /*1f2e0*/  WARPSYNC.COLLECTIVE R15, `(.L_x_15773) ;  /* 0x000000000f087348 */ /* 0x003fea0003c00000 */
[----:B------:R2:W3:Y:S02]  /*1f2f0*/  SHFL.IDX P6, R14, R13, R12, R11 ;  /* 0x0000000c0d0e7389 */ /* 0x0004e400000c000b */
[----:B0123--:R-:W-:Y:S01]  /*1f300*/  ENDCOLLECTIVE ;  /* 0x000000000000791b */ /* 0x00ffe20003800000 */
.L_x_15773:
[----:B------:R-:W-:Y:S05]  /*1f310*/  BSYNC B0 ;  /* 0x0000000000007941 */ /* 0x000fea0003800000 */
.L_x_15772:
        /* <DEDUP_REMOVED lines=8> */
.L_x_15774:
[----:B------:R-:W-:Y:S02]  /*1f3a0*/  IMAD.MOV.U32 R13, RZ, RZ, R8 ;  /* 0x000000ffff0d7224 */ /* 0x000fe400078e0008 */
[----:B------:R-:W-:Y:S02]  /*1f3b0*/  IMAD.MOV.U32 R12, RZ, RZ, 0x1 ;  /* 0x00000001ff0c7424 */ /* 0x000fe400078e00ff */
[----:B------:R-:W-:-:S07]  /*1f3c0*/  IMAD.MOV.U32 R2, RZ, RZ, R14 ;  /* 0x000000ffff027224 */ /* 0x000fce00078e000e */
[----:B------:R-:W-:Y:S05]  /*1f3d0*/  WARPSYNC.COLLECTIVE R15, `(.L_x_15775) ;  /* 0x000000000f087348 */ /* 0x000fea0003c00000 */
[----:B------:R0:W1:Y:S02]  /*1f3e0*/  SHFL.IDX P6, R14, R13, R12, R11 ;  /* 0x0000000c0d0e7389 */ /* 0x00006400000c000b */
[----:B01----:R-:W-:Y:S01]  /*1f3f0*/  ENDCOLLECTIVE ;  /* 0x000000000000791b */ /* 0x003fe20003800000 */
.L_x_15775:
        /* <DEDUP_REMOVED lines=11> */
.L_x_15776:
[----:B------:R-:W-:Y:S02]  /*1f4b0*/  IMAD.MOV.U32 R13, RZ, RZ, R8 ;  /* 0x000000ffff0d7224 */ /* 0x000fe400078e0008 */
[----:B------:R-:W-:Y:S02]  /*1f4c0*/  IMAD.MOV.U32 R12, RZ, RZ, 0x2 ;  /* 0x00000002ff0c7424 */ /* 0x000fe400078e00ff */
[----:B------:R-:W-:-:S07]  /*1f4d0*/  IMAD.MOV.U32 R2, RZ, RZ, R14 ;  /* 0x000000ffff027224 */ /* 0x000fce00078e000e */
[----:B------:R-:W-:Y:S05]  /*1f4e0*/  WARPSYNC.COLLECTIVE R15, `(.L_x_15777) ;  /* 0x000000000f087348 */ /* 0x000fea0003c00000 */
[----:B------:R0:W1:Y:S02]  /*1f4f0*/  SHFL.IDX P6, R14, R13, R12, R11 ;  /* 0x0000000c0d0e7389 */ /* 0x00006400000c000b */
[----:B01----:R-:W-:Y:S01]  /*1f500*/  ENDCOLLECTIVE ;  /* 0x000000000000791b */ /* 0x003fe20003800000 */
.L_x_15777:
        /* <DEDUP_REMOVED lines=11> */
.L_x_15778:
[----:B------:R-:W-:Y:S02]  /*1f5c0*/  IMAD.MOV.U32 R13, RZ, RZ, R8 ;  /* 0x000000ffff0d7224 */ /* 0x000fe400078e0008 */
[----:B------:R-:W-:Y:S02]  /*1f5d0*/  IMAD.MOV.U32 R12, RZ, RZ, 0x3 ;  /* 0x00000003ff0c7424 */ /* 0x000fe400078e00ff */
[----:B------:R-:W-:-:S07]  /*1f5e0*/  IMAD.MOV.U32 R2, RZ, RZ, R14 ;  /* 0x000000ffff027224 */ /* 0x000fce00078e000e */
[----:B------:R-:W-:Y:S05]  /*1f5f0*/  WARPSYNC.COLLECTIVE R15, `(.L_x_15779) ;  /* 0x000000000f087348 */ /* 0x000fea0003c00000 */
[----:B------:R0:W1:Y:S02]  /*1f600*/  SHFL.IDX P6, R14, R13, R12, R11 ;  /* 0x0000000c0d0e7389 */ /* 0x00006400000c000b */
[----:B01----:R-:W-:Y:S01]  /*1f610*/  ENDCOLLECTIVE ;  /* 0x000000000000791b */ /* 0x003fe20003800000 */
.L_x_15779:
        /* <DEDUP_REMOVED lines=11> */
.L_x_15780:
[----:B------:R-:W-:Y:S02]  /*1f6d0*/  IMAD.MOV.U32 R13, RZ, RZ, R4 ;  /* 0x000000ffff0d7224 */ /* 0x000fe400078e0004 */
[----:B------:R-:W-:Y:S02]  /*1f6e0*/  IMAD.MOV.U32 R12, RZ, RZ, RZ ;  /* 0x000000ffff0c7224 */ /* 0x000fe400078e00ff */
[----:B------:R-:W-:-:S07]  /*1f6f0*/  IMAD.MOV.U32 R2, RZ, RZ, R14 ;  /* 0x000000ffff027224 */ /* 0x000fce00078e000e */
[----:B------:R-:W-:Y:S05]  /*1f700*/  WARPSYNC.COLLECTIVE R15, `(.L_x_15781) ;  /* 0x000000000f087348 */ /* 0x000fea0003c00000 */
[----:B------:R0:W1:Y:S02]  /*1f710*/  SHFL.IDX P6, R14, R13, R12, R11 ;  /* 0x0000000c0d0e7389 */ /* 0x00006400000c000b */
[----:B01----:R-:W-:Y:S01]  /*1f720*/  ENDCOLLECTIVE ;  /* 0x000000000000791b */ /* 0x003fe20003800000 */
.L_x_15781:
        /* <DEDUP_REMOVED lines=11> */
.L_x_15782:
[----:B------:R-:W-:Y:S01]  /*1f7e0*/  IMAD.MOV.U32 R2, RZ, RZ, R14 ;  /* 0x000000ffff027224 */ /* 0x000fe200078e000e */
[----:B------:R-:W-:Y:S06]  /*1f7f0*/  BRA `(.L_x_15783) ;  /* 0xffffffb000307947 */ /* 0x000fec000383ffff */
.L_x_15631:
[----:B0-----:R0:W3:Y:S02]  /*1f800*/  SYNCS.PHASECHK.TRANS64.TRYWAIT P2, [R2+URZ+0x13270], R0 ;  /* 0x01327000020075a7 */ /* 0x0010e4000804017f */
[----:B---3--:R-:W-:Y:S05]  /*1f810*/  @!P2 NANOSLEEP.SYNCS 0x989680 ;  /* 0x009896800000a95d */ /* 0x008fea0003900000 */
[----:B------:R-:W3:Y:S02]  /*1f820*/  @!P2 SYNCS.PHASECHK.TRANS64 P2, [R2+URZ+0x13270], R0 ;  /* 0x013270000200a5a7 */ /* 0x000ee4000804007f */
[----:B---3--:R-:W-:Y:S05]  /*1f830*/  @!P2 BRA `(.L_x_15631) ;  /* 0xfffffffc00f0a947 */ /* 0x008fea000383ffff */
[----:B------:R-:W-:Y:S05]  /*1f840*/  BRA `(.L_x_15784) ;  /* 0xffffffb000947947 */ /* 0x000fea000383ffff */
.L_x_15633:
[----:B0-----:R0:W3:Y:S02]  /*1f850*/  SYNCS.PHASECHK.TRANS64.TRYWAIT P2, [R2+URZ+0x13260], R3 ;  /* 0x01326003020075a7 */ /* 0x0010e4000804017f */
[----:B---3--:R-:W-:Y:S05]  /*1f860*/  @!P2 NANOSLEEP.SYNCS 0x989680 ;  /* 0x009896800000a95d */ /* 0x008fea0003900000 */
[----:B------:R-:W3:Y:S02]  /*1f870*/  @!P2 SYNCS.PHASECHK.TRANS64 P2, [R2+URZ+0x13260], R3 ;  /* 0x013260030200a5a7 */ /* 0x000ee4000804007f */
[----:B---3--:R-:W-:Y:S05]  /*1f880*/  @!P2 BRA `(.L_x_15633) ;  /* 0xfffffffc00f0a947 */ /* 0x008fea000383ffff */
[----:B------:R-:W-:Y:S05]  /*1f890*/  BRA `(.L_x_15785) ;  /* 0xffffffb000a47947 */ /* 0x000fea000383ffff */
.L_x_15641:
[----:B-1----:R1:W2:Y:S02]  /*1f8a0*/  SYNCS.PHASECHK.TRANS64.TRYWAIT P1, [R0+URZ+0x13270], R3 ;  /* 0x01327003000075a7 */ /* 0x0022a4000802017f */
[----:B--2---:R-:W-:Y:S05]  /*1f8b0*/  @!P1 NANOSLEEP.SYNCS 0x989680 ;  /* 0x009896800000995d */ /* 0x004fea0003900000 */
[----:B------:R-:W2:Y:S02]  /*1f8c0*/  @!P1 SYNCS.PHASECHK.TRANS64 P1, [R0+URZ+0x13270], R3 ;  /* 0x01327003000095a7 */ /* 0x000ea4000802007f */
[----:B--2---:R-:W-:Y:S05]  /*1f8d0*/  @!P1 BRA `(.L_x_15641) ;  /* 0xfffffffc00f09947 */ /* 0x004fea000383ffff */
[----:B------:R-:W-:Y:S05]  /*1f8e0*/  BRA `(.L_x_15786) ;  /* 0xffffffb800387947 */ /* 0x000fea000383ffff */
.L_x_15643:
[----:B-1----:R1:W2:Y:S02]  /*1f8f0*/  SYNCS.PHASECHK.TRANS64.TRYWAIT P1, [R0+URZ+0x13260], R3 ;  /* 0x01326003000075a7 */ /* 0x0022a4000802017f */
[----:B--2---:R-:W-:Y:S05]  /*1f900*/  @!P1 NANOSLEEP.SYNCS 0x989680 ;  /* 0x009896800000995d */ /* 0x004fea0003900000 */
[----:B------:R-:W2:Y:S02]  /*1f910*/  @!P1 SYNCS.PHASECHK.TRANS64 P1, [R0+URZ+0x13260], R3 ;  /* 0x01326003000095a7 */ /* 0x000ea4000802007f */
[----:B--2---:R-:W-:Y:S05]  /*1f920*/  @!P1 BRA `(.L_x_15643) ;  /* 0xfffffffc00f09947 */ /* 0x004fea000383ffff */
[----:B------:R-:W-:Y:S05]  /*1f930*/  BRA `(.L_x_15787) ;  /* 0xffffffb800487947 */ /* 0x000fea000383ffff */
.L_x_15648:
[----:B------:R-:W-:Y:S01]  /*1f940*/  BSSY B0, `(.L_x_15788) ;  /* 0x0000008000007945 */ /* 0x000fe20003800000 */
[----:B------:R-:W-:Y:S02]  /*1f950*/  IMAD.MOV.U32 R13, RZ, RZ, R16 ;  /* 0x000000ffff0d7224 */ /* 0x000fe400078e0010 */
[----:B------:R-:W-:Y:S02]  /*1f960*/  IMAD.MOV.U32 R12, RZ, RZ, RZ ;  /* 0x000000ffff0c7224 */ /* 0x000fe400078e00ff */
[----:B0-----:R-:W-:Y:S02]  /*1f970*/  IMAD.MOV.U32 R11, RZ, RZ, 0x1f ;  /* 0x0000001fff0b7424 */ /* 0x001fe400078e00ff */
[----:B------:R-:W-:-:S07]  /*1f980*/  IMAD.MOV.U32 R15, RZ, RZ, -0x1 ;  /* 0xffffffffff0f7424 */ /* 0x000fce00078e00ff */
[----:B-----5:R-:W-:Y:S05]  /*1f990*/  WARPSYNC.COLLECTIVE R15, `(.L_x_15789) ;  /* 0x000000000f087348 */ /* 0x020fea0003c00000 */
[----:B------:R0:W1:Y:S02]  /*1f9a0*/  SHFL.IDX P6, R14, R13, R12, R11 ;  /* 0x0000000c0d0e7389 */ /* 0x00006400000c000b */
[----:B01---5:R-:W-:Y:S01]  /*1f9b0*/  ENDCOLLECTIVE ;  /* 0x000000000000791b */ /* 0x023fe20003800000 */
.L_x_15789:
[----:B------:R-:W-:Y:S05]  /*1f9c0*/  BSYNC B0 ;  /* 0x0000000000007941 */ /* 0x000fea0003800000 */
.L_x_15788:
[----:B------:R-:W-:Y:S01]  /*1f9d0*/  IMAD.MOV.U32 R13, RZ, RZ, R16 ;  /* 0x000000ffff0d7224 */ /* 0x000fe200078e0010 */
[----:B------:R-:W-:Y:S01]  /*1f9e0*/  MOV R0, R14 ;  /* 0x0000000e00007202 */ /* 0x000fe20000000f00 */
[----:B------:R-:W-:Y:S01]  /*1f9f0*/  IMAD.MOV.U32 R12, RZ, RZ, 0x1 ;  /* 0x00000001ff0c7424 */ /* 0x000fe200078e00ff */
[----:B------:R-:W-:Y:S01]  /*1fa00*/  IADD3 R7, R19, R4, RZ ;  /* 0x0000000413077210 */ /* 0x000fe20007ffe0ff */
[----:B------:R-:W-:Y:S02]  /*1fa10*/  IMAD.MOV.U32 R11, RZ, RZ, 0x1f ;  /* 0x0000001fff0b7424 */ /* 0x000fe400078e00ff */
[----:B------:R-:W-:-:S07]  /*1fa20*/  IMAD.MOV.U32 R15, RZ, RZ, -0x1 ;  /* 0xffffffffff0f7424 */ /* 0x000fce00078e00ff */
[----:B------:R-:W-:Y:S05]  /*1fa30*/  WARPSYNC.COLLECTIVE R15, `(.L_x_15790) ;  /* 0x000000000f087348 */ /* 0x000fea0003c00000 */
[----:B------:R0:W1:Y:S02]  /*1fa40*/  SHFL.IDX P6, R14, R13, R12, R11 ;  /* 0x0000000c0d0e7389 */ /* 0x00006400000c000b */
[----:B01----:R-:W-:Y:S01]  /*1fa50*/  ENDCOLLECTIVE ;  /* 0x000000000000791b */ /* 0x003fe20003800000 */
.L_x_15790:
        /* <DEDUP_REMOVED lines=18> */
.L_x_15791:
[----:B------:R-:W-:Y:S01]  /*1fb80*/  IMAD.MOV.U32 R12, RZ, RZ, 0x2 ;  /* 0x00000002ff0c7424 */ /* 0x000fe200078e00ff */
[----:B------:R-:W-:-:S05]  /*1fb90*/  SEL R7, R14, RZ, P1 ;  /* 0x000000ff0e077207 */ /* 0x000fca0000800000 */
[----:B------:R-:W-:-:S05]  /*1fba0*/  IMAD.IADD R3, R2, 0x1, R7 ;  /* 0x0000000102037824 */ /* 0x000fca00078e0207 */
[----:B------:R-:W-:-:S07]  /*1fbb0*/  MOV R13, R3 ;  /* 0x00000003000d7202 */ /* 0x000fce0000000f00 */
[----:B------:R-:W-:Y:S05]  /*1fbc0*/  WARPSYNC.COLLECTIVE R15, `(.L_x_15792) ;  /* 0x000000000f087348 */ /* 0x000fea0003c00000 */
[----:B------:R0:W1:Y:S02]  /*1fbd0*/  SHFL.UP P6, R14, R13, R12, R11 ;  /* 0x0400000c0d0e7389 */ /* 0x00006400000c000b */
[----:B01----:R-:W-:Y:S01]  /*1fbe0*/  ENDCOLLECTIVE ;  /* 0x000000000000791b */ /* 0x003fe20003800000 */
.L_x_15792:
[----:B------:R-:W-:Y:S01]  /*1fbf0*/  IMAD.MOV.U32 R12, RZ, RZ, 0x4 ;  /* 0x00000004ff0c7424 */ /* 0x000fe200078e00ff */
[----:B------:R-:W-:-:S05]  /*1fc00*/  SEL R14, R14, RZ, P2 ;  /* 0x000000ff0e0e7207 */ /* 0x000fca0001000000 */
[----:B------:R-:W-:-:S04]  /*1fc10*/  IMAD.IADD R3, R3, 0x1, R14 ;  /* 0x0000000103037824 */ /* 0x000fc800078e020e */
[----:B------:R-:W-:-:S07]  /*1fc20*/  IMAD.MOV.U32 R13, RZ, RZ, R3 ;  /* 0x000000ffff0d7224 */ /* 0x000fce00078e0003 */
[----:B------:R-:W-:Y:S05]  /*1fc30*/  WARPSYNC.COLLECTIVE R15, `(.L_x_15793) ;  /* 0x000000000f087348 */ /* 0x000fea0003c00000 */
[----:B------:R0:W1:Y:S02]  /*1fc40*/  SHFL.UP P6, R14, R13, R12, R11 ;  /* 0x0400000c0d0e7389 */ /* 0x00006400000c000b */
[----:B01----:R-:W-:Y:S01]  /*1fc50*/  ENDCOLLECTIVE ;  /* 0x000000000000791b */ /* 0x003fe20003800000 */
.L_x_15793:
[----:B------:R-:W-:Y:S01]  /*1fc60*/  IMAD.MOV.U32 R12, RZ, RZ, 0x8 ;  /* 0x00000008ff0c7424 */ /* 0x000fe200078e00ff */
[----:B------:R-:W-:-:S05]  /*1fc70*/  SEL R14, R14, RZ, P3 ;  /* 0x000000ff0e0e7207 */ /* 0x000fca0001800000 */
[----:B------:R-:W-:-:S05]  /*1fc80*/  IMAD.IADD R3, R3, 0x1, R14 ;  /* 0x0000000103037824 */ /* 0x000fca00078e020e */
[----:B------:R-:W-:-:S07]  /*1fc90*/  MOV R13, R3 ;  /* 0x00000003000d7202 */ /* 0x000fce0000000f00 */
[----:B------:R-:W-:Y:S05]  /*1fca0*/  WARPSYNC.COLLECTIVE R15, `(.L_x_15794) ;  /* 0x000000000f087348 */ /* 0x000fea0003c00000 */
[----:B------:R0:W1:Y:S02]  /*1fcb0*/  SHFL.UP P6, R14, R13, R12, R11 ;  /* 0x0400000c0d0e7389 */ /* 0x00006400000c000b */
[----:B01----:R-:W-:Y:S01]  /*1fcc0*/  ENDCOLLECTIVE ;  /* 0x000000000000791b */ /* 0x003fe20003800000 */
.L_x_15794:
[----:B------:R-:W-:Y:S01]  /*1fcd0*/  IMAD.MOV.U32 R12, RZ, RZ, 0x10 ;  /* 0x00000010ff0c7424 */ /* 0x000fe200078e00ff */
[----:B------:R-:W-:-:S05]  /*1fce0*/  SEL R14, R14, RZ, P4 ;  /* 0x000000ff0e0e7207 */ /* 0x000fca0002000000 */
[----:B------:R-:W-:-:S04]  /*1fcf0*/  IMAD.IADD R3, R3, 0x1, R14 ;  /* 0x0000000103037824 */ /* 0x000fc800078e020e */
[----:B------:R-:W-:-:S07]  /*1fd00*/  IMAD.MOV.U32 R13, RZ, RZ, R3 ;  /* 0x000000ffff0d7224 */ /* 0x000fce00078e0003 */
[----:B------:R-:W-:Y:S05]  /*1fd10*/  WARPSYNC.COLLECTIVE R15, `(.L_x_15795) ;  /* 0x000000000f087348 */ /* 0x000fea0003c00000 */
[----:B------:R0:W1:Y:S02]  /*1fd20*/  SHFL.UP P6, R14, R13, R12, R11 ;  /* 0x0400000c0d0e7389 */ /* 0x00006400000c000b */
[----:B01----:R-:W-:Y:S01]  /*1fd30*/  ENDCOLLECTIVE ;  /* 0x000000000000791b */ /* 0x003fe20003800000 */
.L_x_15795:
        /* <DEDUP_REMOVED lines=8> */
.L_x_15796:
[----:B------:R-:W-:Y:S05]  /*1fdc0*/  BRA `(.L_x_15797) ;  /* 0xffffffbc00347947 */ /* 0x000fea000383ffff */
.L_x_15653:
[----:B------:R-:W-:Y:S01]  /*1fdd0*/  BSSY B0, `(.L_x_15798) ;  /* 0x0000008000007945 */ /* 0x000fe20003800000 */
[----:B-----5:R-:W-:Y:S01]  /*1fde0*/  IMAD.MOV.U32 R13, RZ, RZ, R2 ;  /* 0x000000ffff0d7224 */ /* 0x020fe200078e0002 */
[----:B------:R-:W-:Y:S01]  /*1fdf0*/  MOV R15, 0xffffffff ;  /* 0xffffffff000f7802 */ /* 0x000fe20000000f00 */
[----:B------:R-:W-:Y:S02]  /*1fe00*/  IMAD.MOV.U32 R12, RZ, RZ, 0x1 ;  /* 0x00000001ff0c7424 */ /* 0x000fe400078e00ff */
[----:B0-----:R-:W-:-:S07]  /*1fe10*/  IMAD.MOV.U32 R11, RZ, RZ, RZ ;  /* 0x000000ffff0b7224 */ /* 0x001fce00078e00ff */
[----:B-1----:R-:W-:Y:S05]  /*1fe20*/  WARPSYNC.COLLECTIVE R15, `(.L_x_15799) ;  /* 0x000000000f087348 */ /* 0x002fea0003c00000 */
[----:B------:R0:W2:Y:S02]  /*1fe30*/  SHFL.UP P6, R14, R13, R12, R11 ;  /* 0x0400000c0d0e7389 */ /* 0x0000a400000c000b */
[----:B012---:R-:W-:Y:S01]  /*1fe40*/  ENDCOLLECTIVE ;  /* 0x000000000000791b */ /* 0x007fe20003800000 */
.L_x_15799:
[----:B------:R-:W-:Y:S05]  /*1fe50*/  BSYNC B0 ;  /* 0x0000000000007941 */ /* 0x000fea0003800000 */
.L_x_15798:
        /* <DEDUP_REMOVED lines=9> */
.L_x_15800:
[----:B------:R-:W-:Y:S01]  /*1fef0*/  IMAD.MOV.U32 R12, RZ, RZ, 0x4 ;  /* 0x00000004ff0c7424 */ /* 0x000fe200078e00ff */
[----:B------:R-:W-:-:S04]  /*1ff00*/  SEL R14, R14, RZ, P2 ;  /* 0x000000ff0e0e7207 */ /* 0x000fc80001000000 */
[----:B------:R-:W-:-:S05]  /*1ff10*/  IADD3 R3, R3, R14, RZ ;  /* 0x0000000e03037210 */ /* 0x000fca0007ffe0ff */
[----:B------:R-:W-:-:S07]  /*1ff20*/  IMAD.MOV.U32 R13, RZ, RZ, R3 ;  /* 0x000000ffff0d7224 */ /* 0x000fce00078e0003 */
[----:B------:R-:W-:Y:S05]  /*1ff30*/  WARPSYNC.COLLECTIVE R15, `(.L_x_15801) ;  /* 0x000000000f087348 */ /* 0x000fea0003c00000 */
[----:B------:R0:W1:Y:S02]  /*1ff40*/  SHFL.UP P6, R14, R13, R12, R11 ;  /* 0x0400000c0d0e7389 */ /* 0x00006400000c000b */
[----:B01----:R-:W-:Y:S01]  /*1ff50*/  ENDCOLLECTIVE ;  /* 0x000000000000791b */ /* 0x003fe20003800000 */
.L_x_15801:
[----:B------:R-:W-:Y:S01]  /*1ff60*/  IMAD.MOV.U32 R12, RZ, RZ, 0x8 ;  /* 0x00000008ff0c7424 */ /* 0x000fe200078e00ff */
[----:B------:R-:W-:-:S05]  /*1ff70*/  SEL R14, R14, RZ, P3 ;  /* 0x000000ff0e0e7207 */ /* 0x000fca0001800000 */
[----:B------:R-:W-:-:S04]  /*1ff80*/  IMAD.IADD R3, R3, 0x1, R14 ;  /* 0x0000000103037824 */ /* 0x000fc800078e020e */
[----:B------:R-:W-:-:S07]  /*1ff90*/  IMAD.MOV.U32 R13, RZ, RZ, R3 ;  /* 0x000000ffff0d7224 */ /* 0x000fce00078e0003 */
[----:B------:R-:W-:Y:S05]  /*1ffa0*/  WARPSYNC.COLLECTIVE R15, `(.L_x_15802) ;  /* 0x000000000f087348 */ /* 0x000fea0003c00000 */
[----:B------:R0:W1:Y:S02]  /*1ffb0*/  SHFL.UP P6, R14, R13, R12, R11 ;  /* 0x0400000c0d0e7389 */ /* 0x00006400000c000b */
[----:B01----:R-:W-:Y:S01]  /*1ffc0*/  ENDCOLLECTIVE ;  /* 0x000000000000791b */ /* 0x003fe20003800000 */
.L_x_15802:
[----:B------:R-:W-:Y:S01]  /*1ffd0*/  IMAD.MOV.U32 R12, RZ, RZ, 0x10 ;  /* 0x00000010ff0c7424 */ /* 0x000fe200078e00ff */
[----:B------:R-:W-:-:S04]  /*1ffe0*/  SEL R14, R14, RZ, P4 ;  /* 0x000000ff0e0e7207 */ /* 0x000fc80002000000 */
[----:B------:R-:W-:-:S05]  /*1fff0*/  IADD3 R3, R3, R14, RZ ;  /* 0x0000000e03037210 */ /* 0x000fca0007ffe0ff */
[----:B------:R-:W-:-:S07]  /*20000*/  IMAD.MOV.U32 R13, RZ, RZ, R3 ;  /* 0x000000ffff0d7224 */ /* 0x000fce00078e0003 */
[----:B------:R-:W-:Y:S05]  /*20010*/  WARPSYNC.COLLECTIVE R15, `(.L_x_15803) ;  /* 0x000000000f087348 */ /* 0x000fea0003c00000 */
[----:B------:R0:W1:Y:S02]  /*20020*/  SHFL.UP P6, R14, R13, R12, R11 ;  /* 0x0400000c0d0e7389 */ /* 0x00006400000c000b */
[----:B01----:R-:W-:Y:S01]  /*20030*/  ENDCOLLECTIVE ;  /* 0x000000000000791b */ /* 0x003fe20003800000 */
.L_x_15803:
        /* <DEDUP_REMOVED lines=8> */
.L_x_15804:
[----:B------:R-:W-:Y:S05]  /*200c0*/  BRA `(.L_x_15805) ;  /* 0xffffffbc00107947 */ /* 0x000fea000383ffff */
.L_x_15655:
[----:B------:R-:W-:Y:S01]  /*200d0*/  BSSY B0, `(.L_x_15806) ;  /* 0x0000006000007945 */ /* 0x000fe20003800000 */
[----:B------:R-:W-:Y:S01]  /*200e0*/  PLOP3.LUT P6, PT, P6, PT, PT, 0x8, 0x0 ;  /* 0x000000000000781c */ /* 0x000fe200037ce170 */
[----:B------:R-:W-:-:S12]  /*200f0*/  IMAD.MOV.U32 R15, RZ, RZ, -0x1 ;  /* 0xffffffffff0f7424 */ /* 0x000fd800078e00ff */
[----:B01---5:R-:W-:Y:S05]  /*20100*/  WARPSYNC.COLLECTIVE R15, `(.L_x_15807) ;  /* 0x000000000f087348 */ /* 0x023fea0003c00000 */
[----:B------:R-:W-:Y:S01]  /*20110*/  VOTE.ANY R14, PT, P6 ;  /* 0x00000000000e7806 */ /* 0x000fe200030e0100 */
[----:B01---5:R-:W-:Y:S06]  /*20120*/  ENDCOLLECTIVE ;  /* 0x000000000000791b */ /* 0x023fec0003800000 */
.L_x_15807:
[----:B------:R-:W-:Y:S05]  /*20130*/  BSYNC B0 ;  /* 0x0000000000007941 */ /* 0x000fea0003800000 */
.L_x_15806:
        /* <DEDUP_REMOVED lines=9> */
.L_x_15808:
[----:B------:R-:W-:Y:S01]  /*201d0*/  IMAD.MOV.U32 R17, RZ, RZ, R14 ;  /* 0x000000ffff117224 */ /* 0x000fe200078e000e */
[----:B------:R-:W-:Y:S06]  /*201e0*/  BRA `(.L_x_15809) ;  /* 0xffffffbc00007947 */ /* 0x000fec000383ffff */
.L_x_15657:
[----:B------:R-:W-:Y:S01]  /*201f0*/  BSSY B0, `(.L_x_15810) ;  /* 0x0000007000007945 */ /* 0x000fe20003800000 */
[----:B------:R-:W-:Y:S02]  /*20200*/  IMAD.MOV.U32 R13, RZ, RZ, R3 ;  /* 0x000000ffff0d7224 */ /* 0x000fe400078e0003 */
[----:B0-----:R-:W-:Y:S02]  /*20210*/  IMAD.MOV.U32 R11, RZ, RZ, 0x1f ;  /* 0x0000001fff0b7424 */ /* 0x001fe400078e00ff */
[----:B------:R-:W-:-:S07]  /*20220*/  IMAD.MOV.U32 R15, RZ, RZ, -0x1 ;  /* 0xffffffffff0f7424 */ /* 0x000fce00078e00ff */
[----:B-123-5:R-:W-:Y:S05]  /*20230*/  WARPSYNC.COLLECTIVE R15, `(.L_x_15811) ;  /* 0x000000000f087348 */ /* 0x02efea0003c00000 */
[----:B------:R0:W4:Y:S02]  /*20240*/  SHFL.IDX P6, R14, R13, R12, R11 ;  /* 0x0000000c0d0e7389 */ /* 0x00012400000c000b */
[----:B012345:R-:W-:Y:S01]  /*20250*/  ENDCOLLECTIVE ;  /* 0x000000000000791b */ /* 0x03ffe20003800000 */
.L_x_15811:
[----:B------:R-:W-:Y:S05]  /*20260*/  BSYNC B0 ;  /* 0x0000000000007941 */ /* 0x000fea0003800000 */
.L_x_15810:
[----:B------:R-:W-:Y:S01]  /*20270*/  IMAD.MOV.U32 R5, RZ, RZ, R14 ;  /* 0x000000ffff057224 */ /* 0x000fe200078e000e */
[----:B------:R-:W-:Y:S06]  /*20280*/  BRA `(.L_x_15656) ;  /* 0xffffffb800f47947 */ /* 0x000fec000383ffff */
.L_x_15661:
[----:B-1----:R1:W2:Y:S02]  /*20290*/  SYNCS.PHASECHK.TRANS64.TRYWAIT P0, [R5+URZ+0x13220], R0 ;  /* 0x01322000050075a7 */ /* 0x0022a4000800017f */
[----:B--2---:R-:W-:Y:S05]  /*202a0*/  @!P0 NANOSLEEP.SYNCS 0x989680 ;  /* 0x009896800000895d */ /* 0x004fea0003900000 */
[----:B------:R-:W2:Y:S02]  /*202b0*/  @!P0 SYNCS.PHASECHK.TRANS64 P0, [R5+URZ+0x13220], R0 ;  /* 0x01322000050085a7 */ /* 0x000ea4000800007f */
[----:B--2---:R-:W-:Y:S05]  /*202c0*/  @!P0 BRA `(.L_x_15661) ;  /* 0xfffffffc00f08947 */ /* 0x004fea000383ffff */
[----:B------:R-:W-:Y:S05]  /*202d0*/  BRA `(.L_x_15812) ;  /* 0xffffffc000747947 */ /* 0x000fea000383ffff */
.L_x_15662:
[----:B------:R-:W2:Y:S01]  /*202e0*/  S2R R2, SR_TID.X ;  /* 0x0000000000027919 */ /* 0x000ea20000002100 */
[----:B------:R-:W-:Y:S01]  /*202f0*/  BSSY B0, `(.L_x_15813) ;  /* 0x000000a000007945 */ /* 0x000fe20003800000 */
[----:B------:R-:W-:Y:S02]  /*20300*/  IMAD.MOV.U32 R12, RZ, RZ, RZ ;  /* 0x000000ffff0c7224 */ /* 0x000fe400078e00ff */
[----:B0-----:R-:W-:Y:S02]  /*20310*/  IMAD.MOV.U32 R11, RZ, RZ, 0x1f ;  /* 0x0000001fff0b7424 */ /* 0x001fe400078e00ff */
[----:B------:R-:W-:Y:S01]  /*20320*/  IMAD.MOV.U32 R15, RZ, RZ, -0x1 ;  /* 0xffffffffff0f7424 */ /* 0x000fe200078e00ff */
[----:B--2---:R-:W-:-:S04]  /*20330*/  SHF.R.U32.HI R2, RZ, 0x5, R2 ;  /* 0x00000005ff027819 */ /* 0x004fc80000011602 */
[----:B------:R-:W-:-:S04]  /*20340*/  LOP3.LUT R2, R2, 0x3, RZ, 0xc0, !PT ;  /* 0x0000000302027812 */ /* 0x000fc800078ec0ff */
[----:B------:R-:W-:-:S07]  /*20350*/  MOV R13, R2 ;  /* 0x00000002000d7202 */ /* 0x000fce0000000f00 */
[----:B-1---5:R-:W-:Y:S05]  /*20360*/  WARPSYNC.COLLECTIVE R15, `(.L_x_15814) ;  /* 0x000000000f087348 */ /* 0x022fea0003c00000 */
[----:B------:R0:W2:Y:S02]  /*20370*/  SHFL.IDX P6, R14, R13, R12, R11 ;  /* 0x0000000c0d0e7389 */ /* 0x0000a400000c000b */
[----:B012--5:R-:W-:Y:S01]  /*20380*/  ENDCOLLECTIVE ;  /* 0x000000000000791b */ /* 0x027fe20003800000 */
.L_x_15814:
[----:B------:R-:W-:Y:S05]  /*20390*/  BSYNC B0 ;  /* 0x0000000000007941 */ /* 0x000fea0003800000 */
.L_x_15813:
[----:B------:R-:W-:Y:S05]  /*203a0*/  BRA `(.L_x_15815) ;  /* 0xffffffc0005c7947 */ /* 0x000fea000383ffff */
.L_x_15663:
[----:B------:R-:W-:Y:S01]  /*203b0*/  BSSY B0, `(.L_x_15816) ;  /* 0x0000006000007945 */ /* 0x000fe20003800000 */
[----:B------:R-:W-:-:S07]  /*203c0*/  IMAD.MOV.U32 R15, RZ, RZ, -0x1 ;  /* 0xffffffffff0f7424 */ /* 0x000fce00078e00ff */
[----:B01---5:R-:W-:Y:S05]  /*203d0*/  WARPSYNC.COLLECTIVE R15, `(.L_x_15817) ;  /* 0x000000000f0c7348 */ /* 0x023fea0003c00000 */
[----:B------:R-:W-:Y:S02]  /*203e0*/  ELECT P6, UR62, PT ;  /* 0x00000000003e782f */ /* 0x000fe400038c0000 */
[----:B------:R-:W-:Y:S01]  /*203f0*/  MOV R14, UR62 ;  /* 0x0000003e000e7c02 */ /* 0x000fe20008000f00 */
[----:B01---5:R-:W-:Y:S10]  /*20400*/  ENDCOLLECTIVE ;  /* 0x000000000000791b */ /* 0x023ff40003800000 */
.L_x_15817:
[----:B------:R-:W-:Y:S05]  /*20410*/  BSYNC B0 ;  /* 0x0000000000007941 */ /* 0x000fea0003800000 */
.L_x_15816:
[----:B------:R-:W-:Y:S05]  /*20420*/  BRA `(.L_x_15818) ;  /* 0xffffffc000507947 */ /* 0x000fea000383ffff */
.L_x_15665:
[----:B-1----:R1:W2:Y:S02]  /*20430*/  SYNCS.PHASECHK.TRANS64.TRYWAIT P1, [R4+URZ+0x13240], R3 ;  /* 0x01324003040075a7 */ /* 0x0022a4000802017f */
[----:B--2---:R-:W-:Y:S05]  /*20440*/  @!P1 NANOSLEEP.SYNCS 0x989680 ;  /* 0x009896800000995d */ /* 0x004fea0003900000 */
[----:B------:R-:W2:Y:S02]  /*20450*/  @!P1 SYNCS.PHASECHK.TRANS64 P1, [R4+URZ+0x13240], R3 ;  /* 0x01324003040095a7 */ /* 0x000ea4000802007f */
[----:B--2---:R-:W-:Y:S05]  /*20460*/  @!P1 BRA `(.L_x_15665) ;  /* 0xfffffffc00f09947 */ /* 0x004fea000383ffff */
[----:B------:R-:W-:Y:S05]  /*20470*/  BRA `(.L_x_15819) ;  /* 0xffffffc000787947 */ /* 0x000fea000383ffff */
.L_x_15667:
[----:B--2---:R2:W3:Y:S02]  /*20480*/  SYNCS.PHASECHK.TRANS64.TRYWAIT P1, [R5+URZ+0x13240], R0 ;  /* 0x01324000050075a7 */ /* 0x0044e4000802017f */
[----:B---3--:R-:W-:Y:S05]  /*20490*/  @!P1 NANOSLEEP.SYNCS 0x989680 ;  /* 0x009896800000995d */ /* 0x008fea0003900000 */
[----:B------:R-:W3:Y:S02]  /*204a0*/  @!P1 SYNCS.PHASECHK.TRANS64 P1, [R5+URZ+0x13240], R0 ;  /* 0x01324000050095a7 */ /* 0x000ee4000802007f */
[----:B---3--:R-:W-:Y:S05]  /*204b0*/  @!P1 BRA `(.L_x_15667) ;  /* 0xfffffffc00f09947 */ /* 0x008fea000383ffff */
[----:B------:R-:W-:Y:S05]  /*204c0*/  BRA `(.L_x_15820) ;  /* 0xffffffc000887947 */ /* 0x000fea000383ffff */
.L_x_15669:
[----:B---3--:R3:W4:Y:S02]  /*204d0*/  SYNCS.PHASECHK.TRANS64.TRYWAIT P1, [R4+URZ+0x13260], R3 ;  /* 0x01326003040075a7 */ /* 0x008724000802017f */
[----:B----4-:R-:W-:Y:S05]  /*204e0*/  @!P1 NANOSLEEP.SYNCS 0x989680 ;  /* 0x009896800000995d */ /* 0x010fea0003900000 */
[----:B------:R-:W4:Y:S02]  /*204f0*/  @!P1 SYNCS.PHASECHK.TRANS64 P1, [R4+URZ+0x13260], R3 ;  /* 0x01326003040095a7 */ /* 0x000f24000802007f */
[----:B----4-:R-:W-:Y:S05]  /*20500*/  @!P1 BRA `(.L_x_15669) ;  /* 0xfffffffc00f09947 */ /* 0x010fea000383ffff */
[----:B------:R-:W-:Y:S05]  /*20510*/  BRA `(.L_x_15821) ;  /* 0xffffffc000847947 */ /* 0x000fea000383ffff */
.L_x_15671:
[----:B----4-:R4:W0:Y:S02]  /*20520*/  SYNCS.PHASECHK.TRANS64.TRYWAIT P1, [R5+URZ+0x13260], R0 ;  /* 0x01326000050075a7 */ /* 0x010824000802017f */
[----:B0-----:R-:W-:Y:S05]  /*20530*/  @!P1 NANOSLEEP.SYNCS 0x989680 ;  /* 0x009896800000995d */ /* 0x001fea0003900000 */
[----:B------:R-:W0:Y:S02]  /*20540*/  @!P1 SYNCS.PHASECHK.TRANS64 P1, [R5+URZ+0x13260], R0 ;  /* 0x01326000050095a7 */ /* 0x000e24000802007f */
[----:B0-----:R-:W-:Y:S05]  /*20550*/  @!P1 BRA `(.L_x_15671) ;  /* 0xfffffffc00f09947 */ /* 0x001fea000383ffff */
[----:B------:R-:W-:Y:S05]  /*20560*/  BRA `(.L_x_15822) ;  /* 0xffffffc000807947 */ /* 0x000fea000383ffff */
.L_x_15673:
[----:B------:R0:W0:Y:S02]  /*20570*/  SYNCS.PHASECHK.TRANS64.TRYWAIT P1, [R4+URZ+0x13280], R3 ;  /* 0x01328003040075a7 */ /* 0x000024000802017f */
[----:B0-----:R-:W-:Y:S05]  /*20580*/  @!P1 NANOSLEEP.SYNCS 0x989680 ;  /* 0x009896800000995d */ /* 0x001fea0003900000 */
[----:B------:R-:W0:Y:S02]  /*20590*/  @!P1 SYNCS.PHASECHK.TRANS64 P1, [R4+URZ+0x13280], R3 ;  /* 0x01328003040095a7 */ /* 0x000e24000802007f */
[----:B0-----:R-:W-:Y:S05]  /*205a0*/  @!P1 BRA `(.L_x_15673) ;  /* 0xfffffffc00f09947 */ /* 0x001fea000383ffff */
[----:B------:R-:W-:Y:S05]  /*205b0*/  BRA `(.L_x_15823) ;  /* 0xffffffc0007c7947 */ /* 0x000fea000383ffff */
.L_x_15824:
        /* <DEDUP_REMOVED lines=12> */
.L_x_15869:


//--------------------- .nv.global.init           --------------------------
	.section	.nv.global.init,"aw",@progbits
	.align	4
.nv.global.init:
	.type		_ZZN5flash28permute_output_fp8_VcolmajorIN4cute6TensorINS1_11ArrayEngineIN7cutlass10bfloat16_tELm96EEENS1_6LayoutINS1_5tupleIJNS8_IJNS1_1CILi2EEESA_NS9_ILi24EEEEEENS9_ILi1EEESD_EEENS8_IJNS8_IJSD_SA_NS9_ILi4EEEEEENS9_ILi0EEESH_EEEEEEEEEvRT_E9upper_map,@object
	.size		_ZZN5flash28permute_output_fp8_VcolmajorIN4cute6TensorINS1_11ArrayEngineIN7cutlass10bfloat16_tELm96EEENS1_6LayoutINS1_5tupleIJNS8_IJNS1_1CILi2EEESA_NS9_ILi24EEEEEENS9_ILi1EEESD_EEENS8_IJNS8_IJSD_SA_NS9_ILi4EEEEEENS9_ILi0EEESH_EEEEEEEEEvRT_E9upper_map,(_ZZN5flash28permute_output_fp8_VcolmajorIN4cute6TensorINS1_11ArrayEngineIN7cutlass10bfloat16_tELm32EEENS1_6LayoutINS1_5tupleIJNS8_IJNS1_1CILi2EEESA_NS9_ILi8EEEEEENS9_ILi1EEESD_EEENS8_IJNS8_IJSD_SA_NS9_ILi4EEEEEENS9_ILi0EEESH_EEEEEEEEEvRT_E9upper_map - _ZZN5flash28permute_output_fp8_VcolmajorIN4cute6TensorINS1_11ArrayEngineIN7cutlass10bfloat16_tELm96EEENS1_6LayoutINS1_5tupleIJNS8_IJNS1_1CILi2EEESA_NS9_ILi24EEEEEENS9_ILi1EEESD_EEENS8_IJNS8_IJSD_SA_NS9_ILi4EEEEEENS9_ILi0EEESH_EEEEEEEEEvRT_E9upper_map)
_ZZN5flash28permute_output_fp8_VcolmajorIN4cute6TensorINS1_11ArrayEngineIN7cutlass10bfloat16_tELm96EEENS1_6LayoutINS1_5tupleIJNS8_IJNS1_1CILi2EEESA_NS9_ILi24EEEEEENS9_ILi1EEESD_EEENS8_IJNS8_IJSD_SA_NS9_ILi4EEEEEENS9_ILi0EEESH_EEEEEEEEEvRT_E9upper_map:
        /*0000*/ 	.byte	0x00, 0x00, 0x00, 0x00, 0x02, 0x00, 0x00, 0x00, 0x03, 0x00, 0x00, 0x00, 0x01, 0x00, 0x00, 0x00
	.type		_ZZN5flash28permute_output_fp8_VcolmajorIN4cute6TensorINS1_11ArrayEngineIN7cutlass10bfloat16_tELm32EEENS1_6LayoutINS1_5tupleIJNS8_IJNS1_1CILi2EEESA_NS9_ILi8EEEEEENS9_ILi1EEESD_EEENS8_IJNS8_IJSD_SA_NS9_ILi4EEEEEENS9_ILi0EEESH_EEEEEEEEEvRT_E9upper_map,@object
	.size		_ZZN5flash28permute_output_fp8_VcolmajorIN4cute6TensorINS1_11ArrayEngineIN7cutlass10bfloat16_tELm32EEENS1_6LayoutINS1_5tupleIJNS8_IJNS1_1CILi2EEESA_NS9_ILi8EEEEEENS9_ILi1EEESD_EEENS8_IJNS8_IJSD_SA_NS9_ILi4EEEEEENS9_ILi0EEESH_EEEEEEEEEvRT_E9upper_map,(_ZZN5flash28permute_output_fp8_VcolmajorIN4cute6TensorINS1_11ArrayEngineIN7cutlass10bfloat16_tELm128EEENS1_6LayoutINS1_5tupleIJNS8_IJNS1_1CILi2EEESA_NS9_ILi32EEEEEENS9_ILi1EEESD_EEENS8_IJNS8_IJSD_SA_NS9_ILi4EEEEEENS9_ILi0EEESH_EEEEEEEEEvRT_E9upper_map - _ZZN5flash28permute_output_fp8_VcolmajorIN4cute6TensorINS1_11ArrayEngineIN7cutlass10bfloat16_tELm32EEENS1_6LayoutINS1_5tupleIJNS8_IJNS1_1CILi2EEESA_NS9_ILi8EEEEEENS9_ILi1EEESD_EEENS8_IJNS8_IJSD_SA_NS9_ILi4EEEEEENS9_ILi0EEESH_EEEEEEEEEvRT_E9upper_map)
_ZZN5flash28permute_output_fp8_VcolmajorIN4cute6TensorINS1_11ArrayEngineIN7cutlass10bfloat16_tELm32EEENS1_6LayoutINS1_5tupleIJNS8_IJNS1_1CILi2EEESA_NS9_ILi8EEEEEENS9_ILi1EEESD_EEENS8_IJNS8_IJSD_SA_NS9_ILi4EEEEEENS9_ILi0EEESH_EEEEEEEEEvRT_E9upper_map:
        /*0010*/ 	.byte	0x00, 0x00, 0x00, 0x00, 0x02, 0x00, 0x00, 0x00, 0x03, 0x00, 0x00, 0x00, 0x01, 0x00, 0x00, 0x00
	.type		_ZZN5flash28permute_output_fp8_VcolmajorIN4cute6TensorINS1_11ArrayEngineIN7cutlass10bfloat16_tELm128EEENS1_6LayoutINS1_5tupleIJNS8_IJNS1_1CILi2EEESA_NS9_ILi32EEEEEENS9_ILi1EEESD_EEENS8_IJNS8_IJSD_SA_NS9_ILi4EEEEEENS9_ILi0EEESH_EEEEEEEEEvRT_E9upper_map,@object
	.size		_ZZN5flash28permute_output_fp8_VcolmajorIN4cute6TensorINS1_11ArrayEngineIN7cutlass10bfloat16_tELm128EEENS1_6LayoutINS1_5tupleIJNS8_IJNS1_1CILi2EEESA_NS9_ILi32EEEEEENS9_ILi1EEESD_EEENS8_IJNS8_IJSD_SA_NS9_ILi4EEEEEENS9_ILi0EEESH_EEEEEEEEEvRT_E9upper_map,(_ZZN5flash28permute_output_fp8_VcolmajorIN4cute6TensorINS1_11ArrayEngineIN7cutlass10bfloat16_tELm64EEENS1_6LayoutINS1_5tupleIJNS8_IJNS1_1CILi2EEESA_NS9_ILi16EEEEEENS9_ILi1EEESD_EEENS8_IJNS8_IJSD_SA_NS9_ILi4EEEEEENS9_ILi0EEESH_EEEEEEEEEvRT_E9upper_map - _ZZN5flash28permute_output_fp8_VcolmajorIN4cute6TensorINS1_11ArrayEngineIN7cutlass10bfloat16_tELm128EEENS1_6LayoutINS1_5tupleIJNS8_IJNS1_1CILi2EEESA_NS9_ILi32EEEEEENS9_ILi1EEESD_EEENS8_IJNS8_IJSD_SA_NS9_ILi4EEEEEENS9_ILi0EEESH_EEEEEEEEEvRT_E9upper_map)
_ZZN5flash28permute_output_fp8_VcolmajorIN4cute6TensorINS1_11ArrayEngineIN7cutlass10bfloat16_tELm128EEENS1_6LayoutINS1_5tupleIJNS8_IJNS1_1CILi2EEESA_NS9_ILi32EEEEEENS9_ILi1EEESD_EEENS8_IJNS8_IJSD_SA_NS9_ILi4EEEEEENS9_ILi0EEESH_EEEEEEEEEvRT_E9upper_map:
        /*0020*/ 	.byte	0x00, 0x00, 0x00, 0x00, 0x02, 0x00, 0x00, 0x00, 0x03, 0x00, 0x00, 0x00, 0x01, 0x00, 0x00, 0x00
	.type		_ZZN5flash28permute_output_fp8_VcolmajorIN4cute6TensorINS1_11ArrayEngineIN7cutlass10bfloat16_tELm64EEENS1_6LayoutINS1_5tupleIJNS8_IJNS1_1CILi2EEESA_NS9_ILi16EEEEEENS9_ILi1EEESD_EEENS8_IJNS8_IJSD_SA_NS9_ILi4EEEEEENS9_ILi0EEESH_EEEEEEEEEvRT_E9upper_map,@object
	.size		_ZZN5flash28permute_output_fp8_VcolmajorIN4cute6TensorINS1_11ArrayEngineIN7cutlass10bfloat16_tELm64EEENS1_6LayoutINS1_5tupleIJNS8_IJNS1_1CILi2EEESA_NS9_ILi16EEEEEENS9_ILi1EEESD_EEENS8_IJNS8_IJSD_SA_NS9_ILi4EEEEEENS9_ILi0EEESH_EEEEEEEEEvRT_E9upper_map,(_ZZN5flash28permute_output_fp8_VcolmajorIN4cute6TensorINS1_11ArrayEngineIN7cutlass10bfloat16_tELm48EEENS1_6LayoutINS1_5tupleIJNS8_IJNS1_1CILi2EEESA_NS9_ILi12EEEEEENS9_ILi1EEESD_EEENS8_IJNS8_IJSD_SA_NS9_ILi4EEEEEENS9_ILi0EEESH_EEEEEEEEEvRT_E9upper_map - _ZZN5flash28permute_output_fp8_VcolmajorIN4cute6TensorINS1_11ArrayEngineIN7cutlass10bfloat16_tELm64EEENS1_6LayoutINS1_5tupleIJNS8_IJNS1_1CILi2EEESA_NS9_ILi16EEEEEENS9_ILi1EEESD_EEENS8_IJNS8_IJSD_SA_NS9_ILi4EEEEEENS9_ILi0EEESH_EEEEEEEEEvRT_E9upper_map)
_ZZN5flash28permute_output_fp8_VcolmajorIN4cute6TensorINS1_11ArrayEngineIN7cutlass10bfloat16_tELm64EEENS1_6LayoutINS1_5tupleIJNS8_IJNS1_1CILi2EEESA_NS9_ILi16EEEEEENS9_ILi1EEESD_EEENS8_IJNS8_IJSD_SA_NS9_ILi4EEEEEENS9_ILi0EEESH_EEEEEEEEEvRT_E9upper_map:
        /*0030*/ 	.byte	0x00, 0x00, 0x00, 0x00, 0x02, 0x00, 0x00, 0x00, 0x03, 0x00, 0x00, 0x00, 0x01, 0x00, 0x00, 0x00
	.type		_ZZN5flash28permute_output_fp8_VcolmajorIN4cute6TensorINS1_11ArrayEngineIN7cutlass10bfloat16_tELm48EEENS1_6LayoutINS1_5tupleIJNS8_IJNS1_1CILi2EEESA_NS9_ILi12EEEEEENS9_ILi1EEESD_EEENS8_IJNS8_IJSD_SA_NS9_ILi4EEEEEENS9_ILi0EEESH_EEEEEEEEEvRT_E9upper_map,@object
	.size		_ZZN5flash28permute_output_fp8_VcolmajorIN4cute6TensorINS1_11ArrayEngineIN7cutlass10bfloat16_tELm48EEENS1_6LayoutINS1_5tupleIJNS8_IJNS1_1CILi2EEESA_NS9_ILi12EEEEEENS9_ILi1EEESD_EEENS8_IJNS8_IJSD_SA_NS9_ILi4EEEEEENS9_ILi0EEESH_EEEEEEEEEvRT_E9upper_map,($str$23 - _ZZN5flash28permute_output_fp8_VcolmajorIN4cute6TensorINS1_11ArrayEngineIN7cutlass10bfloat16_tELm48EEENS1_6LayoutINS1_5tupleIJNS8_IJNS1_1CILi2EEESA_NS9_ILi12EEEEEENS9_ILi1EEESD_EEENS8_IJNS8_IJSD_SA_NS9_ILi4EEEEEENS9_ILi0EEESH_EEEEEEEEEvRT_E9upper_map)
_ZZN5flash28permute_output_fp8_VcolmajorIN4cute6TensorINS1_11ArrayEngineIN7cutlass10bfloat16_tELm48EEENS1_6LayoutINS1_5tupleIJNS8_IJNS1_1CILi2EEESA_NS9_ILi12EEEEEENS9_ILi1EEESD_EEENS8_IJNS8_IJSD_SA_NS9_ILi4EEEEEENS9_ILi0EEESH_EEEEEEEEEvRT_E9upper_map:
        /*0040*/ 	.byte	0x00, 0x00, 0x00, 0x00, 0x02, 0x00, 0x00, 0x00, 0x03, 0x00, 0x00, 0x00, 0x01, 0x00, 0x00, 0x00
	.type		$str$23,@object
	.size		$str$23,($str$24 - $str$23)
$str$23:
        /*0050*/ 	.byte	0x28, 0x61, 0x64, 0x64, 0x72, 0x65, 0x73, 0x73, 0x20, 0x26, 0x20, 0x6d, 0x61, 0x73, 0x6b, 0x29
        /*0060*/ 	.byte	0x20, 0x3d, 0x3d, 0x20, 0x30, 0x00
	.type		$str$24,@object
	.size		$str$24,(__unnamed_5 - $str$24)
$str$24:
        /*0066*/ 	.byte	0x2f, 0x74, 0x6d, 0x70, 0x2f, 0x6f, 0x73, 0x73, 0x5f, 0x6b, 0x65, 0x72, 0x6e, 0x65, 0x6c, 0x73
        /*0076*/ 	.byte	0x5f, 0x73, 0x72, 0x63, 0x2f, 0x66, 0x6c, 0x61, 0x73, 0x68, 0x5f, 0x61, 0x74, 0x74, 0x65, 0x6e
        /*0086*/ 	.byte	0x74, 0x69, 0x6f, 0x6e, 0x2f, 0x63, 0x73, 0x72, 0x63, 0x2f, 0x63, 0x75, 0x74, 0x6c, 0x61, 0x73
        /*0096*/ 	.byte	0x73, 0x2f, 0x69, 0x6e, 0x63, 0x6c, 0x75, 0x64, 0x65, 0x2f, 0x63, 0x75, 0x74, 0x65, 0x2f, 0x70
        /*00a6*/ 	.byte	0x6f, 0x69, 0x6e, 0x74, 0x65, 0x72, 0x5f, 0x66, 0x6c, 0x61, 0x67, 0x67, 0x65, 0x64, 0x2e, 0x68
        /*00b6*/ 	.byte	0x70, 0x70, 0x00
	.type		__unnamed_5,@object
	.size		__unnamed_5,(__unnamed_37 - __unnamed_5)
__unnamed_5:
        /* <DEDUP_REMOVED lines=24> */
        /*0239*/ 	.byte	0x26, 0x5d, 0x00
	.type		__unnamed_37,@object
	.size		__unnamed_37,(__unnamed_17 - __unnamed_37)
__unnamed_37:
        /* <DEDUP_REMOVED lines=25> */
	.type		__unnamed_17,@object
	.size		__unnamed_17,(__unnamed_12 - __unnamed_17)
__unnamed_17:
        /* <DEDUP_REMOVED lines=24> */
        /*053f*/ 	.byte	0x3e, 0x3e, 0x20, 0x26, 0x5d, 0x00
	.type		__unnamed_12,@object
	.size		__unnamed_12,(__unnamed_11 - __unnamed_12)
__unnamed_12:
        /* <DEDUP_REMOVED lines=25> */
	.type		__unnamed_11,@object
	.size		__unnamed_11,(__unnamed_18 - __unnamed_11)
__unnamed_11:
        /* <DEDUP_REMOVED lines=25> */
	.type		__unnamed_18,@object
	.size		__unnamed_18,(__unnamed_23 - __unnamed_18)
__unnamed_18:
        /* <DEDUP_REMOVED lines=25> */
	.type		__unnamed_23,@object
	.size		__unnamed_23,(__unnamed_6 - __unnamed_23)
__unnamed_23:
        /* <DEDUP_REMOVED lines=25> */
	.type		__unnamed_6,@object
	.size		__unnamed_6,(__unnamed_32 - __unnamed_6)
__unnamed_6:
        /* <DEDUP_REMOVED lines=25> */
	.type		__unnamed_32,@object
	.size		__unnamed_32,(__unnamed_4 - __unnamed_32)
__unnamed_32:
        /* <DEDUP_REMOVED lines=24> */
        /*0e63*/ 	.byte	0x34, 0x3e, 0x3e, 0x3e, 0x3e, 0x3e, 0x20, 0x26, 0x5d, 0x00
	.type		__unnamed_4,@object
	.size		__unnamed_4,(__unnamed_35 - __unnamed_4)
__unnamed_4:
        /* <DEDUP_REMOVED lines=28> */
        /*102d*/ 	.byte	0x3a, 0x43, 0x3c, 0x31, 0x30, 0x32, 0x34, 0x30, 0x3e, 0x3e, 0x3e, 0x3e, 0x3e, 0x5d, 0x00
	.type		__unnamed_35,@object
	.size		__unnamed_35,(__unnamed_2 - __unnamed_35)
__unnamed_35:
        /* <DEDUP_REMOVED lines=29> */
	.type		__unnamed_2,@object
	.size		__unnamed_2,(__unnamed_3 - __unnamed_2)
__unnamed_2:
        /* <DEDUP_REMOVED lines=29> */
	.type		__unnamed_3,@object
	.size		__unnamed_3,(__unnamed_1 - __unnamed_3)
__unnamed_3:
        /* <DEDUP_REMOVED lines=29> */
        /*15aa*/ 	.byte	0x00
	.type		__unnamed_1,@object
	.size		__unnamed_1,(__unnamed_10 - __unnamed_1)
__unnamed_1:
        /* <DEDUP_REMOVED lines=30> */
	.type		__unnamed_10,@object
	.size		__unnamed_10,(__unnamed_27 - __unnamed_10)
__unnamed_10:
        /* <DEDUP_REMOVED lines=29> */
        /*194c*/ 	.byte	0x5d, 0x00
	.type		__unnamed_27,@object
	.size		__unnamed_27,(__unnamed_8 - __unnamed_27)
__unnamed_27:
        /* <DEDUP_REMOVED lines=30> */
	.type		__unnamed_8,@object
	.size		__unnamed_8,(__unnamed_15 - __unnamed_8)
__unnamed_8:
        /* <DEDUP_REMOVED lines=30> */
	.type		__unnamed_15,@object
	.size		__unnamed_15,(__unnamed_25 - __unnamed_15)
__unnamed_15:
        /* <DEDUP_REMOVED lines=30> */
	.type		__unnamed_25,@object
	.size		__unnamed_25,(__unnamed_21 - __unnamed_25)
__unnamed_25:
        /* <DEDUP_REMOVED lines=30> */
	.type		__unnamed_21,@object
	.size		__unnamed_21,(__unnamed_14 - __unnamed_21)
__unnamed_21:
        /* <DEDUP_REMOVED lines=30> */
	.type		__unnamed_14,@object
	.size		__unnamed_14,(__unnamed_9 - __unnamed_14)
__unnamed_14:
        /* <DEDUP_REMOVED lines=30> */
	.type		__unnamed_9,@object
	.size		__unnamed_9,(__unnamed_30 - __unnamed_9)
__unnamed_9:
        /* <DEDUP_REMOVED lines=30> */
	.type		__unnamed_30,@object
	.size		__unnamed_30,(__unnamed_16 - __unnamed_30)
__unnamed_30:
        /* <DEDUP_REMOVED lines=30> */
	.type		__unnamed_16,@object
	.size		__unnamed_16,(__unnamed_26 - __unnamed_16)
__unnamed_16:
        /* <DEDUP_REMOVED lines=30> */
	.type		__unnamed_26,@object
	.size		__unnamed_26,(__unnamed_20 - __unnamed_26)
__unnamed_26:
        /* <DEDUP_REMOVED lines=30> */
	.type		__unnamed_20,@object
	.size		__unnamed_20,(__unnamed_22 - __unnamed_20)
__unnamed_20:
        /* <DEDUP_REMOVED lines=30> */
	.type		__unnamed_22,@object
	.size		__unnamed_22,(__unnamed_34 - __unnamed_22)
__unnamed_22:
        /* <DEDUP_REMOVED lines=30> */
	.type		__unnamed_34,@object
	.size		__unnamed_34,(__unnamed_13 - __unnamed_34)
__unnamed_34:
        /* <DEDUP_REMOVED lines=30> */
	.type		__unnamed_13,@object
	.size		__unnamed_13,(__unnamed_36 - __unnamed_13)
__unnamed_13:
        /* <DEDUP_REMOVED lines=30> */
	.type		__unnamed_36,@object
	.size		__unnamed_36,(__unnamed_24 - __unnamed_36)
__unnamed_36:
        /* <DEDUP_REMOVED lines=30> */
	.type		__unnamed_24,@object
	.size		__unnamed_24,(__unnamed_7 - __unnamed_24)
__unnamed_24:
        /* <DEDUP_REMOVED lines=30> */
	.type		__unnamed_7,@object
	.size		__unnamed_7,(__unnamed_19 - __unnamed_7)
__unnamed_7:
        /* <DEDUP_REMOVED lines=30> */
	.type		__unnamed_19,@object
	.size		__unnamed_19,(__unnamed_31 - __unnamed_19)
__unnamed_19:
        /* <DEDUP_REMOVED lines=29> */
        /*3a1c*/ 	.byte	0x3e, 0x20, 0x26, 0x5d, 0x00
	.type		__unnamed_31,@object
	.size		__unnamed_31,(__unnamed_29 - __unnamed_31)
__unnamed_31:
        /* <DEDUP_REMOVED lines=30> */
	.type		__unnamed_29,@object
	.size		__unnamed_29,(__unnamed_33 - __unnamed_29)
__unnamed_29:
        /* <DEDUP_REMOVED lines=30> */
	.type		__unnamed_33,@object
	.size		__unnamed_33,(__unnamed_28 - __unnamed_33)
__unnamed_33:
        /* <DEDUP_REMOVED lines=30> */
	.type		__unnamed_28,@object
	.size		__unnamed_28,(.L_31 - __unnamed_28)
__unnamed_28:
        /* <DEDUP_REMOVED lines=29> */
        /*4173*/ 	.byte	0x3e, 0x3e, 0x3e, 0x3e, 0x20, 0x26, 0x5d, 0x00
.L_31:


//--------------------- .nv.shared._ZN7cutlass13device_kernelIN5flash11enable_sm90INS1_16FlashAttnFwdSm90INS1_25CollectiveMainloopFwdSm90ILi2EN4cute5tupleIJNS5_1CILi1EEES8_S8_EEENS6_IJNS7_ILi128EEESA_NS7_ILi256EEEEEELi256ENS_12float_e4m3_tEfNS_4arch4Sm90ELb0ELb0ELb1ELb0ELb1ELb0ELb0ELb1ELb0ELb1ELb0ELb0EEENS1_21CollectiveEpilogueFwdINS6_IJSA_SB_SA_EEES9_NS_10bfloat16_tESF_Li256ELb0ELb1ELb0ELb1EEENS1_29StaticPersistentTileSchedulerILb0EEEEEEEEEvNT_6ParamsE --------------------------
	.section	.nv.shared._ZN7cutlass13device_kernelIN5flash11enable_sm90INS1_16FlashAttnFwdSm90INS1_25CollectiveMainloopFwdSm90ILi2EN4cute5tupleIJNS5_1CILi1EEES8_S8_EEENS6_IJNS7_ILi128EEESA_NS7_ILi256EEEEEELi256ENS_12float_e4m3_tEfNS_4arch4Sm90ELb0ELb0ELb1ELb0ELb1ELb0ELb0ELb1ELb0ELb1ELb0ELb0EEENS1_21CollectiveEpilogueFwdINS6_IJSA_SB_SA_EEES9_NS_10bfloat16_tESF_Li256ELb0ELb1ELb0ELb1EEENS1_29StaticPersistentTileSchedulerILb0EEEEEEEEEvNT_6ParamsE,"aw",@nobits
	.sectionflags	@""
	.align	16
	.zero		1024


//--------------------- .nv.shared.reserved.0     --------------------------
	.section	.nv.shared.reserved.0,"aw",@nobits
	.weak		__nv_reservedSMEM_offset_0_alias
	.size		__nv_reservedSMEM_offset_0_alias, 0, 0
	.other		__nv_reservedSMEM_offset_0_alias,@"STO_CUDA_RESERVED_SHARED STV_DEFAULT"
__nv_reservedSMEM_offset_0_alias:
	.zero		0


//--------------------- .nv.global                --------------------------
	.section	.nv.global,"aw",@nobits
.nv.global:
	.type		_ZN80_INTERNAL_56c05319_44_flash_fwd_hdimall_e4m3_paged_softcap_sm90_cu_ef95aea4_60044cute1_E,@object
	.size		_ZN80_INTERNAL_56c05319_44_flash_fwd_hdimall_e4m3_paged_softcap_sm90_cu_ef95aea4_60044cute1_E,(_ZN80_INTERNAL_56c05319_44_flash_fwd_hdimall_e4m3_paged_softcap_sm90_cu_ef95aea4_60044cuda3std3__45__cpo6cbeginE - _ZN80_INTERNAL_56c05319_44_flash_fwd_hdimall_e4m3_paged_softcap_sm90_cu_ef95aea4_60044cute1_E)
_ZN80_INTERNAL_56c05319_44_flash_fwd_hdimall_e4m3_paged_softcap_sm90_cu_ef95aea4_60044cute1_E:
	.zero		1
	.type		_ZN80_INTERNAL_56c05319_44_flash_fwd_hdimall_e4m3_paged_softcap_sm90_cu_ef95aea4_60044cuda3std3__45__cpo6cbeginE,@object
	.size		_ZN80_INTERNAL_56c05319_44_flash_fwd_hdimall_e4m3_paged_softcap_sm90_cu_ef95aea4_60044cuda3std3__45__cpo6cbeginE,(_ZN80_INTERNAL_56c05319_44_flash_fwd_hdimall_e4m3_paged_softcap_sm90_cu_ef95aea4_60044cuda3std3__48in_placeE - _ZN80_INTERNAL_56c05319_44_flash_fwd_hdimall_e4m3_paged_softcap_sm90_cu_ef95aea4_60044cuda3std3__45__cpo6cbeginE)
_ZN80_INTERNAL_56c05319_44_flash_fwd_hdimall_e4m3_paged_softcap_sm90_cu_ef95aea4_60044cuda3std3__45__cpo6cbeginE:
	.zero		1
	.type		_ZN80_INTERNAL_56c05319_44_flash_fwd_hdimall_e4m3_paged_softcap_sm90_cu_ef95aea4_60044cuda3std3__48in_placeE,@object
	.size		_ZN80_INTERNAL_56c05319_44_flash_fwd_hdimall_e4m3_paged_softcap_sm90_cu_ef95aea4_60044cuda3std3__48in_placeE,(_ZN80_INTERNAL_56c05319_44_flash_fwd_hdimall_e4m3_paged_softcap_sm90_cu_ef95aea4_60044cuda3std6ranges3__45__cpo9iter_moveE - _ZN80_INTERNAL_56c05319_44_flash_fwd_hdimall_e4m3_paged_softcap_sm90_cu_ef95aea4_60044cuda3std3__48in_placeE)
_ZN80_INTERNAL_56c05319_44_flash_fwd_hdimall_e4m3_paged_softcap_sm90_cu_ef95aea4_60044cuda3std3__48in_placeE:
	.zero		1
	.type		_ZN80_INTERNAL_56c05319_44_flash_fwd_hdimall_e4m3_paged_softcap_sm90_cu_ef95aea4_60044cuda3std6ranges3__45__cpo9iter_moveE,@object
	.size		_ZN80_INTERNAL_56c05319_44_flash_fwd_hdimall_e4m3_paged_softcap_sm90_cu_ef95aea4_60044cuda3std6ranges3__45__cpo9iter_moveE,(_ZN80_INTERNAL_56c05319_44_flash_fwd_hdimall_e4m3_paged_softcap_sm90_cu_ef95aea4_60044cuda3std3__45__cpo5beginE - _ZN80_INTERNAL_56c05319_44_flash_fwd_hdimall_e4m3_paged_softcap_sm90_cu_ef95aea4_60044cuda3std6ranges3__45__cpo9iter_moveE)
_ZN80_INTERNAL_56c05319_44_flash_fwd_hdimall_e4m3_paged_softcap_sm90_cu_ef95aea4_60044cuda3std6ranges3__45__cpo9iter_moveE:
	.zero		1
	.type		_ZN80_INTERNAL_56c05319_44_flash_fwd_hdimall_e4m3_paged_softcap_sm90_cu_ef95aea4_60044cuda3std3__45__cpo5beginE,@object
	.size		_ZN80_INTERNAL_56c05319_44_flash_fwd_hdimall_e4m3_paged_softcap_sm90_cu_ef95aea4_60044cuda3std3__45__cpo5beginE,(_ZN80_INTERNAL_56c05319_44_flash_fwd_hdimall_e4m3_paged_softcap_sm90_cu_ef95aea4_60044cuda3std3__482_GLOBAL__N__56c05319_44_flash_fwd_hdimall_e4m3_paged_softcap_sm90_cu_ef95aea4_60046ignoreE - _ZN80_INTERNAL_56c05319_44_flash_fwd_hdimall_e4m3_paged_softcap_sm90_cu_ef95aea4_60044cuda3std3__45__cpo5beginE)
_ZN80_INTERNAL_56c05319_44_flash_fwd_hdimall_e4m3_paged_softcap_sm90_cu_ef95aea4_60044cuda3std3__45__cpo5beginE:
	.zero		1
	.type		_ZN80_INTERNAL_56c05319_44_flash_fwd_hdimall_e4m3_paged_softcap_sm90_cu_ef95aea4_60044cuda3std3__482_GLOBAL__N__56c05319_44_flash_fwd_hdimall_e4m3_paged_softcap_sm90_cu_ef95aea4_60046ignoreE,@object
	.size		_ZN80_INTERNAL_56c05319_44_flash_fwd_hdimall_e4m3_paged_softcap_sm90_cu_ef95aea4_60044cuda3std3__482_GLOBAL__N__56c05319_44_flash_fwd_hdimall_e4m3_paged_softcap_sm90_cu_ef95aea4_60046ignoreE,(_ZN80_INTERNAL_56c05319_44_flash_fwd_hdimall_e4m3_paged_softcap_sm90_cu_ef95aea4_60044cute7productE - _ZN80_INTERNAL_56c05319_44_flash_fwd_hdimall_e4m3_paged_softcap_sm90_cu_ef95aea4_60044cuda3std3__482_GLOBAL__N__56c05319_44_flash_fwd_hdimall_e4m3_paged_softcap_sm90_cu_ef95aea4_60046ignoreE)
_ZN80_INTERNAL_56c05319_44_flash_fwd_hdimall_e4m3_paged_softcap_sm90_cu_ef95aea4_60044cuda3std3__482_GLOBAL__N__56c05319_44_flash_fwd_hdimall_e4m3_paged_softcap_sm90_cu_ef95aea4_60046ignoreE:
	.zero		1
	.type		_ZN80_INTERNAL_56c05319_44_flash_fwd_hdimall_e4m3_paged_softcap_sm90_cu_ef95aea4_60044cute7productE,@object
	.size		_ZN80_INTERNAL_56c05319_44_flash_fwd_hdimall_e4m3_paged_softcap_sm90_cu_ef95aea4_60044cute7productE,(_ZN80_INTERNAL_56c05319_44_flash_fwd_hdimall_e4m3_paged_softcap_sm90_cu_ef95aea4_60044cuda3std3__45__cpo3endE - _ZN80_INTERNAL_56c05319_44_flash_fwd_hdimall_e4m3_paged_softcap_sm90_cu_ef95aea4_60044cute7productE)
_ZN80_INTERNAL_56c05319_44_flash_fwd_hdimall_e4m3_paged_softcap_sm90_cu_ef95aea4_60044cute7productE:
	.zero		1
	.type		_ZN80_INTERNAL_56c05319_44_flash_fwd_hdimall_e4m3_paged_softcap_sm90_cu_ef95aea4_60044cuda3std3__45__cpo3endE,@object
	.size		_ZN80_INTERNAL_56c05319_44_flash_fwd_hdimall_e4m3_paged_softcap_sm90_cu_ef95aea4_60044cuda3std3__45__cpo3endE,(_ZN80_INTERNAL_56c05319_44_flash_fwd_hdimall_e4m3_paged_softcap_sm90_cu_ef95aea4_60044cuda3std3__419piecewise_constructE - _ZN80_INTERNAL_56c05319_44_flash_fwd_hdimall_e4m3_paged_softcap_sm90_cu_ef95aea4_60044cuda3std3__45__cpo3endE)
_ZN80_INTERNAL_56c05319_44_flash_fwd_hdimall_e4m3_paged_softcap_sm90_cu_ef95aea4_60044cuda3std3__45__cpo3endE:
	.zero		1
	.type		_ZN80_INTERNAL_56c05319_44_flash_fwd_hdimall_e4m3_paged_softcap_sm90_cu_ef95aea4_60044cuda3std3__419piecewise_constructE,@object
	.size		_ZN80_INTERNAL_56c05319_44_flash_fwd_hdimall_e4m3_paged_softcap_sm90_cu_ef95aea4_60044cuda3std3__419piecewise_constructE,(_ZN80_INTERNAL_56c05319_44_flash_fwd_hdimall_e4m3_paged_softcap_sm90_cu_ef95aea4_60044cuda3std3__45__cpo4cendE - _ZN80_INTERNAL_56c05319_44_flash_fwd_hdimall_e4m3_paged_softcap_sm90_cu_ef95aea4_60044cuda3std3__419piecewise_constructE)
_ZN80_INTERNAL_56c05319_44_flash_fwd_hdimall_e4m3_paged_softcap_sm90_cu_ef95aea4_60044cuda3std3__419piecewise_constructE:
	.zero		1
	.type		_ZN80_INTERNAL_56c05319_44_flash_fwd_hdimall_e4m3_paged_softcap_sm90_cu_ef95aea4_60044cuda3std3__45__cpo4cendE,@object
	.size		_ZN80_INTERNAL_56c05319_44_flash_fwd_hdimall_e4m3_paged_softcap_sm90_cu_ef95aea4_60044cuda3std3__45__cpo4cendE,(_ZN80_INTERNAL_56c05319_44_flash_fwd_hdimall_e4m3_paged_softcap_sm90_cu_ef95aea4_60044cuda3std6ranges3__45__cpo4swapE - _ZN80_INTERNAL_56c05319_44_flash_fwd_hdimall_e4m3_paged_softcap_sm90_cu_ef95aea4_60044cuda3std3__45__cpo4cendE)
_ZN80_INTERNAL_56c05319_44_flash_fwd_hdimall_e4m3_paged_softcap_sm90_cu_ef95aea4_60044cuda3std3__45__cpo4cendE:
	.zero		1
	.type		_ZN80_INTERNAL_56c05319_44_flash_fwd_hdimall_e4m3_paged_softcap_sm90_cu_ef95aea4_60044cuda3std6ranges3__45__cpo4swapE,@object
	.size		_ZN80_INTERNAL_56c05319_44_flash_fwd_hdimall_e4m3_paged_softcap_sm90_cu_ef95aea4_60044cuda3std6ranges3__45__cpo4swapE,(.L_49 - _ZN80_INTERNAL_56c05319_44_flash_fwd_hdimall_e4m3_paged_softcap_sm90_cu_ef95aea4_60044cuda3std6ranges3__45__cpo4swapE)
_ZN80_INTERNAL_56c05319_44_flash_fwd_hdimall_e4m3_paged_softcap_sm90_cu_ef95aea4_60044cuda3std6ranges3__45__cpo4swapE:
	.zero		1
.L_49:


//--------------------- .nv.shared._ZN7cutlass13device_kernelIN5flash11enable_sm90INS1_16FlashAttnFwdSm90INS1_25CollectiveMainloopFwdSm90ILi2EN4cute5tupleIJNS5_1CILi1EEES8_S8_EEENS6_IJNS7_ILi128EEESA_NS7_ILi256EEEEEELi256ENS_12float_e4m3_tEfNS_4arch4Sm90ELb0ELb0ELb1ELb1ELb1ELb0ELb0ELb1ELb0ELb1ELb0ELb0EEENS1_21CollectiveEpilogueFwdINS6_IJSA_SB_SA_EEES9_NS_10bfloat16_tESF_Li256ELb1ELb1ELb0ELb1EEENS1_36VarlenDynamicPersistentTileSchedulerILi128ELi128ELi256ELi128ELb0ELb1ELb1ELb0ELb1ELb1EEEEEEEEEvNT_6ParamsE --------------------------
	.section	.nv.shared._ZN7cutlass13device_kernelIN5flash11enable_sm90INS1_16FlashAttnFwdSm90INS1_25CollectiveMainloopFwdSm90ILi2EN4cute5tupleIJNS5_1CILi1EEES8_S8_EEENS6_IJNS7_ILi128EEESA_NS7_ILi256EEEEEELi256ENS_12float_e4m3_tEfNS_4arch4Sm90ELb0ELb0ELb1ELb1ELb1ELb0ELb0ELb1ELb0ELb1ELb0ELb0EEENS1_21CollectiveEpilogueFwdINS6_IJSA_SB_SA_EEES9_NS_10bfloat16_tESF_Li256ELb1ELb1ELb0ELb1EEENS1_36VarlenDynamicPersistentTileSchedulerILi128ELi128ELi256ELi128ELb0ELb1ELb1ELb0ELb1ELb1EEEEEEEEEvNT_6ParamsE,"aw",@nobits
	.sectionflags	@""
	.align	16
	.zero		1024


//--------------------- .nv.shared._ZN7cutlass13device_kernelIN5flash11enable_sm90INS1_16FlashAttnFwdSm90INS1_25CollectiveMainloopFwdSm90ILi2EN4cute5tupleIJNS5_1CILi1EEES8_S8_EEENS6_IJNS7_ILi128EEESA_NS7_ILi256EEEEEELi256ENS_12float_e4m3_tEfNS_4arch4Sm90ELb0ELb0ELb1ELb1ELb1ELb1ELb0ELb1ELb0ELb1ELb0ELb0EEENS1_21CollectiveEpilogueFwdINS6_IJSA_SB_SA_EEES9_NS_10bfloat16_tESF_Li256ELb1ELb1ELb0ELb1EEENS1_36VarlenDynamicPersistentTileSchedulerILi128ELi128ELi256ELi128ELb0ELb1ELb1ELb0ELb1ELb1EEEEEEEEEvNT_6ParamsE --------------------------
	.section	.nv.shared._ZN7cutlass13device_kernelIN5flash11enable_sm90INS1_16FlashAttnFwdSm90INS1_25CollectiveMainloopFwdSm90ILi2EN4cute5tupleIJNS5_1CILi1EEES8_S8_EEENS6_IJNS7_ILi128EEESA_NS7_ILi256EEEEEELi256ENS_12float_e4m3_tEfNS_4arch4Sm90ELb0ELb0ELb1ELb1ELb1ELb1ELb0ELb1ELb0ELb1ELb0ELb0EEENS1_21CollectiveEpilogueFwdINS6_IJSA_SB_SA_EEES9_NS_10bfloat16_tESF_Li256ELb1ELb1ELb0ELb1EEENS1_36VarlenDynamicPersistentTileSchedulerILi128ELi128ELi256ELi128ELb0ELb1ELb1ELb0ELb1ELb1EEEEEEEEEvNT_6ParamsE,"aw",@nobits
	.sectionflags	@""
	.align	16
	.zero		1024


//--------------------- .nv.shared._ZN7cutlass13device_kernelIN5flash11enable_sm90INS1_16FlashAttnFwdSm90INS1_25CollectiveMainloopFwdSm90ILi2EN4cute5tupleIJNS5_1CILi1EEES8_S8_EEENS6_IJNS7_ILi128EEENS7_ILi64EEENS7_ILi256EEEEEELi256ENS_12float_e4m3_tEfNS_4arch4Sm90ELb0ELb1ELb1ELb0ELb1ELb0ELb0ELb1ELb0ELb1ELb0ELb0EEENS1_21CollectiveEpilogueFwdINS6_IJSA_SC_SB_EEES9_NS_10bfloat16_tESG_Li256ELb0ELb1ELb0ELb1EEENS1_30DynamicPersistentTileSchedulerILi256ELi128ELb0ELb1ELb1EEEEEEEEEvNT_6ParamsE --------------------------
	.section	.nv.shared._ZN7cutlass13device_kernelIN5flash11enable_sm90INS1_16FlashAttnFwdSm90INS1_25CollectiveMainloopFwdSm90ILi2EN4cute5tupleIJNS5_1CILi1EEES8_S8_EEENS6_IJNS7_ILi128EEENS7_ILi64EEENS7_ILi256EEEEEELi256ENS_12float_e4m3_tEfNS_4arch4Sm90ELb0ELb1ELb1ELb0ELb1ELb0ELb0ELb1ELb0ELb1ELb0ELb0EEENS1_21CollectiveEpilogueFwdINS6_IJSA_SC_SB_EEES9_NS_10bfloat16_tESG_Li256ELb0ELb1ELb0ELb1EEENS1_30DynamicPersistentTileSchedulerILi256ELi128ELb0ELb1ELb1EEEEEEEEEvNT_6ParamsE,"aw",@nobits
	.sectionflags	@""
	.align	16
	.zero		1024


//--------------------- .nv.shared._ZN7cutlass13device_kernelIN5flash11enable_sm90INS1_16FlashAttnFwdSm90INS1_25CollectiveMainloopFwdSm90ILi2EN4cute5tupleIJNS5_1CILi1EEES8_S8_EEENS6_IJNS7_ILi128EEENS7_ILi64EEENS7_ILi256EEEEEELi256ENS_12float_e4m3_tEfNS_4arch4Sm90ELb0ELb1ELb1ELb1ELb1ELb0ELb0ELb1ELb0ELb1ELb0ELb0EEENS1_21CollectiveEpilogueFwdINS6_IJSA_SC_SB_EEES9_NS_10bfloat16_tESG_Li256ELb1ELb1ELb0ELb1EEENS1_36VarlenDynamicPersistentTileSchedulerILi128ELi64ELi256ELi128ELb0ELb1ELb1ELb1ELb0ELb1EEEEEEEEEvNT_6ParamsE --------------------------
	.section	.nv.shared._ZN7cutlass13device_kernelIN5flash11enable_sm90INS1_16FlashAttnFwdSm90INS1_25CollectiveMainloopFwdSm90ILi2EN4cute5tupleIJNS5_1CILi1EEES8_S8_EEENS6_IJNS7_ILi128EEENS7_ILi64EEENS7_ILi256EEEEEELi256ENS_12float_e4m3_tEfNS_4arch4Sm90ELb0ELb1ELb1ELb1ELb1ELb0ELb0ELb1ELb0ELb1ELb0ELb0EEENS1_21CollectiveEpilogueFwdINS6_IJSA_SC_SB_EEES9_NS_10bfloat16_tESG_Li256ELb1ELb1ELb0ELb1EEENS1_36VarlenDynamicPersistentTileSchedulerILi128ELi64ELi256ELi128ELb0ELb1ELb1ELb1ELb0ELb1EEEEEEEEEvNT_6ParamsE,"aw",@nobits
	.sectionflags	@""
	.align	16
	.zero		1024


//--------------------- .nv.shared._ZN7cutlass13device_kernelIN5flash11enable_sm90INS1_16FlashAttnFwdSm90INS1_25CollectiveMainloopFwdSm90ILi2EN4cute5tupleIJNS5_1CILi1EEES8_S8_EEENS6_IJNS7_ILi128EEENS7_ILi64EEENS7_ILi256EEEEEELi256ENS_12float_e4m3_tEfNS_4arch4Sm90ELb0ELb1ELb1ELb1ELb1ELb1ELb0ELb1ELb0ELb1ELb0ELb0EEENS1_21CollectiveEpilogueFwdINS6_IJSA_SC_SB_EEES9_NS_10bfloat16_tESG_Li256ELb1ELb1ELb0ELb1EEENS1_36VarlenDynamicPersistentTileSchedulerILi128ELi64ELi256ELi128ELb0ELb1ELb1ELb1ELb0ELb1EEEEEEEEEvNT_6ParamsE --------------------------
	.section	.nv.shared._ZN7cutlass13device_kernelIN5flash11enable_sm90INS1_16FlashAttnFwdSm90INS1_25CollectiveMainloopFwdSm90ILi2EN4cute5tupleIJNS5_1CILi1EEES8_S8_EEENS6_IJNS7_ILi128EEENS7_ILi64EEENS7_ILi256EEEEEELi256ENS_12float_e4m3_tEfNS_4arch4Sm90ELb0ELb1ELb1ELb1ELb1ELb1ELb0ELb1ELb0ELb1ELb0ELb0EEENS1_21CollectiveEpilogueFwdINS6_IJSA_SC_SB_EEES9_NS_10bfloat16_tESG_Li256ELb1ELb1ELb0ELb1EEENS1_36VarlenDynamicPersistentTileSchedulerILi128ELi64ELi256ELi128ELb0ELb1ELb1ELb1ELb0ELb1EEEEEEEEEvNT_6ParamsE,"aw",@nobits
	.sectionflags	@""
	.align	16
	.zero		1024


//--------------------- .nv.shared._ZN7cutlass13device_kernelIN5flash11enable_sm90INS1_16FlashAttnFwdSm90INS1_25CollectiveMainloopFwdSm90ILi2EN4cute5tupleIJNS5_1CILi1EEES8_S8_EEENS6_IJNS7_ILi128EEESA_NS7_ILi256EEEEEELi256ENS_12float_e4m3_tEfNS_4arch4Sm90ELb1ELb0ELb1ELb0ELb1ELb0ELb0ELb1ELb0ELb1ELb0ELb0EEENS1_21CollectiveEpilogueFwdINS6_IJSA_SB_SA_EEES9_NS_10bfloat16_tESF_Li256ELb0ELb1ELb0ELb1EEENS1_30DynamicPersistentTileSchedulerILi256ELi128ELb0ELb1ELb1EEEEEEEEEvNT_6ParamsE --------------------------
	.section	.nv.shared._ZN7cutlass13device_kernelIN5flash11enable_sm90INS1_16FlashAttnFwdSm90INS1_25CollectiveMainloopFwdSm90ILi2EN4cute5tupleIJNS5_1CILi1EEES8_S8_EEENS6_IJNS7_ILi128EEESA_NS7_ILi256EEEEEELi256ENS_12float_e4m3_tEfNS_4arch4Sm90ELb1ELb0ELb1ELb0ELb1ELb0ELb0ELb1ELb0ELb1ELb0ELb0EEENS1_21CollectiveEpilogueFwdINS6_IJSA_SB_SA_EEES9_NS_10bfloat16_tESF_Li256ELb0ELb1ELb0ELb1EEENS1_30DynamicPersistentTileSchedulerILi256ELi128ELb0ELb1ELb1EEEEEEEEEvNT_6ParamsE,"aw",@nobits
	.sectionflags	@""
	.align	16
	.zero		1024


//--------------------- .nv.shared._ZN7cutlass13device_kernelIN5flash11enable_sm90INS1_16FlashAttnFwdSm90INS1_25CollectiveMainloopFwdSm90ILi2EN4cute5tupleIJNS5_1CILi1EEES8_S8_EEENS6_IJNS7_ILi128EEESA_NS7_ILi256EEEEEELi256ENS_12float_e4m3_tEfNS_4arch4Sm90ELb1ELb0ELb1ELb1ELb1ELb0ELb0ELb1ELb0ELb1ELb0ELb0EEENS1_21CollectiveEpilogueFwdINS6_IJSA_SB_SA_EEES9_NS_10bfloat16_tESF_Li256ELb1ELb1ELb0ELb1EEENS1_36VarlenDynamicPersistentTileSchedulerILi128ELi128ELi256ELi128ELb0ELb1ELb1ELb1ELb1ELb1EEEEEEEEEvNT_6ParamsE --------------------------
	.section	.nv.shared._ZN7cutlass13device_kernelIN5flash11enable_sm90INS1_16FlashAttnFwdSm90INS1_25CollectiveMainloopFwdSm90ILi2EN4cute5tupleIJNS5_1CILi1EEES8_S8_EEENS6_IJNS7_ILi128EEESA_NS7_ILi256EEEEEELi256ENS_12float_e4m3_tEfNS_4arch4Sm90ELb1ELb0ELb1ELb1ELb1ELb0ELb0ELb1ELb0ELb1ELb0ELb0EEENS1_21CollectiveEpilogueFwdINS6_IJSA_SB_SA_EEES9_NS_10bfloat16_tESF_Li256ELb1ELb1ELb0ELb1EEENS1_36VarlenDynamicPersistentTileSchedulerILi128ELi128ELi256ELi128ELb0ELb1ELb1ELb1ELb1ELb1EEEEEEEEEvNT_6ParamsE,"aw",@nobits
	.sectionflags	@""
	.align	16
	.zero		1024


//--------------------- .nv.shared._ZN7cutlass13device_kernelIN5flash11enable_sm90INS1_16FlashAttnFwdSm90INS1_25CollectiveMainloopFwdSm90ILi2EN4cute5tupleIJNS5_1CILi1EEES8_S8_EEENS6_IJNS7_ILi128EEESA_NS7_ILi256EEEEEELi256ENS_12float_e4m3_tEfNS_4arch4Sm90ELb1ELb0ELb1ELb1ELb1ELb1ELb0ELb1ELb0ELb1ELb0ELb0EEENS1_21CollectiveEpilogueFwdINS6_IJSA_SB_SA_EEES9_NS_10bfloat16_tESF_Li256ELb1ELb1ELb0ELb1EEENS1_36VarlenDynamicPersistentTileSchedulerILi128ELi128ELi256ELi128ELb0ELb1ELb1ELb1ELb1ELb1EEEEEEEEEvNT_6ParamsE --------------------------
	.section	.nv.shared._ZN7cutlass13device_kernelIN5flash11enable_sm90INS1_16FlashAttnFwdSm90INS1_25CollectiveMainloopFwdSm90ILi2EN4cute5tupleIJNS5_1CILi1EEES8_S8_EEENS6_IJNS7_ILi128EEESA_NS7_ILi256EEEEEELi256ENS_12float_e4m3_tEfNS_4arch4Sm90ELb1ELb0ELb1ELb1ELb1ELb1ELb0ELb1ELb0ELb1ELb0ELb0EEENS1_21CollectiveEpilogueFwdINS6_IJSA_SB_SA_EEES9_NS_10bfloat16_tESF_Li256ELb1ELb1ELb0ELb1EEENS1_36VarlenDynamicPersistentTileSchedulerILi128ELi128ELi256ELi128ELb0ELb1ELb1ELb1ELb1ELb1EEEEEEEEEvNT_6ParamsE,"aw",@nobits
	.sectionflags	@""
	.align	16
	.zero		1024


//--------------------- .nv.shared._ZN7cutlass13device_kernelIN5flash11enable_sm90INS1_16FlashAttnFwdSm90INS1_25CollectiveMainloopFwdSm90ILi2EN4cute5tupleIJNS5_1CILi1EEES8_S8_EEENS6_IJNS7_ILi128EEENS7_ILi160EEENS7_ILi192EEEEEELi192ENS_12float_e4m3_tEfNS_4arch4Sm90ELb0ELb0ELb1ELb0ELb1ELb0ELb0ELb1ELb1ELb1ELb0ELb0EEENS1_21CollectiveEpilogueFwdINS6_IJSA_SC_SB_EEES9_NS_10bfloat16_tESG_Li256ELb0ELb1ELb0ELb1EEENS1_29StaticPersistentTileSchedulerILb0EEEEEEEEEvNT_6ParamsE --------------------------
	.section	.nv.shared._ZN7cutlass13device_kernelIN5flash11enable_sm90INS1_16FlashAttnFwdSm90INS1_25CollectiveMainloopFwdSm90ILi2EN4cute5tupleIJNS5_1CILi1EEES8_S8_EEENS6_IJNS7_ILi128EEENS7_ILi160EEENS7_ILi192EEEEEELi192ENS_12float_e4m3_tEfNS_4arch4Sm90ELb0ELb0ELb1ELb0ELb1ELb0ELb0ELb1ELb1ELb1ELb0ELb0EEENS1_21CollectiveEpilogueFwdINS6_IJSA_SC_SB_EEES9_NS_10bfloat16_tESG_Li256ELb0ELb1ELb0ELb1EEENS1_29StaticPersistentTileSchedulerILb0EEEEEEEEEvNT_6ParamsE,"aw",@nobits
	.sectionflags	@""
	.align	16
	.zero		1024


//--------------------- .nv.shared._ZN7cutlass13device_kernelIN5flash11enable_sm90INS1_16FlashAttnFwdSm90INS1_25CollectiveMainloopFwdSm90ILi2EN4cute5tupleIJNS5_1CILi1EEES8_S8_EEENS6_IJNS7_ILi128EEENS7_ILi160EEENS7_ILi192EEEEEELi192ENS_12float_e4m3_tEfNS_4arch4Sm90ELb0ELb0ELb1ELb1ELb1ELb0ELb0ELb1ELb1ELb1ELb0ELb0EEENS1_21CollectiveEpilogueFwdINS6_IJSA_SC_SB_EEES9_NS_10bfloat16_tESG_Li256ELb1ELb1ELb0ELb1EEENS1_36VarlenDynamicPersistentTileSchedulerILi128ELi160ELi256ELi128ELb0ELb1ELb1ELb0ELb1ELb1EEEEEEEEEvNT_6ParamsE --------------------------
	.section	.nv.shared._ZN7cutlass13device_kernelIN5flash11enable_sm90INS1_16FlashAttnFwdSm90INS1_25CollectiveMainloopFwdSm90ILi2EN4cute5tupleIJNS5_1CILi1EEES8_S8_EEENS6_IJNS7_ILi128EEENS7_ILi160EEENS7_ILi192EEEEEELi192ENS_12float_e4m3_tEfNS_4arch4Sm90ELb0ELb0ELb1ELb1ELb1ELb0ELb0ELb1ELb1ELb1ELb0ELb0EEENS1_21CollectiveEpilogueFwdINS6_IJSA_SC_SB_EEES9_NS_10bfloat16_tESG_Li256ELb1ELb1ELb0ELb1EEENS1_36VarlenDynamicPersistentTileSchedulerILi128ELi160ELi256ELi128ELb0ELb1ELb1ELb0ELb1ELb1EEEEEEEEEvNT_6ParamsE,"aw",@nobits
	.sectionflags	@""
	.align	16
	.zero		1024


//--------------------- .nv.shared._ZN7cutlass13device_kernelIN5flash11enable_sm90INS1_16FlashAttnFwdSm90INS1_25CollectiveMainloopFwdSm90ILi2EN4cute5tupleIJNS5_1CILi1EEES8_S8_EEENS6_IJNS7_ILi128EEENS7_ILi160EEENS7_ILi192EEEEEELi192ENS_12float_e4m3_tEfNS_4arch4Sm90ELb0ELb0ELb1ELb1ELb1ELb1ELb0ELb1ELb1ELb1ELb0ELb0EEENS1_21CollectiveEpilogueFwdINS6_IJSA_SC_SB_EEES9_NS_10bfloat16_tESG_Li256ELb1ELb1ELb0ELb1EEENS1_36VarlenDynamicPersistentTileSchedulerILi128ELi160ELi256ELi128ELb0ELb1ELb1ELb0ELb1ELb1EEEEEEEEEvNT_6ParamsE --------------------------
	.section	.nv.shared._ZN7cutlass13device_kernelIN5flash11enable_sm90INS1_16FlashAttnFwdSm90INS1_25CollectiveMainloopFwdSm90ILi2EN4cute5tupleIJNS5_1CILi1EEES8_S8_EEENS6_IJNS7_ILi128EEENS7_ILi160EEENS7_ILi192EEEEEELi192ENS_12float_e4m3_tEfNS_4arch4Sm90ELb0ELb0ELb1ELb1ELb1ELb1ELb0ELb1ELb1ELb1ELb0ELb0EEENS1_21CollectiveEpilogueFwdINS6_IJSA_SC_SB_EEES9_NS_10bfloat16_tESG_Li256ELb1ELb1ELb0ELb1EEENS1_36VarlenDynamicPersistentTileSchedulerILi128ELi160ELi256ELi128ELb0ELb1ELb1ELb0ELb1ELb1EEEEEEEEEvNT_6ParamsE,"aw",@nobits
	.sectionflags	@""
	.align	16
	.zero		1024


//--------------------- .nv.shared._ZN7cutlass13device_kernelIN5flash11enable_sm90INS1_16FlashAttnFwdSm90INS1_25CollectiveMainloopFwdSm90ILi2EN4cute5tupleIJNS5_1CILi1EEES8_S8_EEENS6_IJNS7_ILi128EEESA_NS7_ILi192EEEEEELi192ENS_12float_e4m3_tEfNS_4arch4Sm90ELb0ELb1ELb1ELb0ELb1ELb0ELb0ELb1ELb1ELb1ELb0ELb0EEENS1_21CollectiveEpilogueFwdINS6_IJSA_SB_SA_EEES9_NS_10bfloat16_tESF_Li256ELb0ELb1ELb0ELb1EEENS1_30DynamicPersistentTileSchedulerILi256ELi128ELb0ELb1ELb1EEEEEEEEEvNT_6ParamsE --------------------------
	.section	.nv.shared._ZN7cutlass13device_kernelIN5flash11enable_sm90INS1_16FlashAttnFwdSm90INS1_25CollectiveMainloopFwdSm90ILi2EN4cute5tupleIJNS5_1CILi1EEES8_S8_EEENS6_IJNS7_ILi128EEESA_NS7_ILi192EEEEEELi192ENS_12float_e4m3_tEfNS_4arch4Sm90ELb0ELb1ELb1ELb0ELb1ELb0ELb0ELb1ELb1ELb1ELb0ELb0EEENS1_21CollectiveEpilogueFwdINS6_IJSA_SB_SA_EEES9_NS_10bfloat16_tESF_Li256ELb0ELb1ELb0ELb1EEENS1_30DynamicPersistentTileSchedulerILi256ELi128ELb0ELb1ELb1EEEEEEEEEvNT_6ParamsE,"aw",@nobits
	.sectionflags	@""
	.align	16
	.zero		1024


//--------------------- .nv.shared._ZN7cutlass13device_kernelIN5flash11enable_sm90INS1_16FlashAttnFwdSm90INS1_25CollectiveMainloopFwdSm90ILi2EN4cute5tupleIJNS5_1CILi1EEES8_S8_EEENS6_IJNS7_ILi128EEESA_NS7_ILi192EEEEEELi192ENS_12float_e4m3_tEfNS_4arch4Sm90ELb0ELb1ELb1ELb1ELb1ELb0ELb0ELb1ELb1ELb1ELb0ELb0EEENS1_21CollectiveEpilogueFwdINS6_IJSA_SB_SA_EEES9_NS_10bfloat16_tESF_Li256ELb1ELb1ELb0ELb1EEENS1_36VarlenDynamicPersistentTileSchedulerILi128ELi128ELi256ELi128ELb0ELb1ELb1ELb1ELb0ELb1EEEEEEEEEvNT_6ParamsE --------------------------
	.section	.nv.shared._ZN7cutlass13device_kernelIN5flash11enable_sm90INS1_16FlashAttnFwdSm90INS1_25CollectiveMainloopFwdSm90ILi2EN4cute5tupleIJNS5_1CILi1EEES8_S8_EEENS6_IJNS7_ILi128EEESA_NS7_ILi192EEEEEELi192ENS_12float_e4m3_tEfNS_4arch4Sm90ELb0ELb1ELb1ELb1ELb1ELb0ELb0ELb1ELb1ELb1ELb0ELb0EEENS1_21CollectiveEpilogueFwdINS6_IJSA_SB_SA_EEES9_NS_10bfloat16_tESF_Li256ELb1ELb1ELb0ELb1EEENS1_36VarlenDynamicPersistentTileSchedulerILi128ELi128ELi256ELi128ELb0ELb1ELb1ELb1ELb0ELb1EEEEEEEEEvNT_6ParamsE,"aw",@nobits
	.sectionflags	@""
	.align	16
	.zero		1024


//--------------------- .nv.shared._ZN7cutlass13device_kernelIN5flash11enable_sm90INS1_16FlashAttnFwdSm90INS1_25CollectiveMainloopFwdSm90ILi2EN4cute5tupleIJNS5_1CILi1EEES8_S8_EEENS6_IJNS7_ILi128EEESA_NS7_ILi192EEEEEELi192ENS_12float_e4m3_tEfNS_4arch4Sm90ELb0ELb1ELb1ELb1ELb1ELb1ELb0ELb1ELb1ELb1ELb0ELb0EEENS1_21CollectiveEpilogueFwdINS6_IJSA_SB_SA_EEES9_NS_10bfloat16_tESF_Li256ELb1ELb1ELb0ELb1EEENS1_36VarlenDynamicPersistentTileSchedulerILi128ELi128ELi256ELi128ELb0ELb1ELb1ELb1ELb0ELb1EEEEEEEEEvNT_6ParamsE --------------------------
	.section	.nv.shared._ZN7cutlass13device_kernelIN5flash11enable_sm90INS1_16FlashAttnFwdSm90INS1_25CollectiveMainloopFwdSm90ILi2EN4cute5tupleIJNS5_1CILi1EEES8_S8_EEENS6_IJNS7_ILi128EEESA_NS7_ILi192EEEEEELi192ENS_12float_e4m3_tEfNS_4arch4Sm90ELb0ELb1ELb1ELb1ELb1ELb1ELb0ELb1ELb1ELb1ELb0ELb0EEENS1_21CollectiveEpilogueFwdINS6_IJSA_SB_SA_EEES9_NS_10bfloat16_tESF_Li256ELb1ELb1ELb0ELb1EEENS1_36VarlenDynamicPersistentTileSchedulerILi128ELi128ELi256ELi128ELb0ELb1ELb1ELb1ELb0ELb1EEEEEEEEEvNT_6ParamsE,"aw",@nobits
	.sectionflags	@""
	.align	16
	.zero		1024


//--------------------- .nv.shared._ZN7cutlass13device_kernelIN5flash11enable_sm90INS1_16FlashAttnFwdSm90INS1_25CollectiveMainloopFwdSm90ILi2EN4cute5tupleIJNS5_1CILi1EEES8_S8_EEENS6_IJNS7_ILi128EEENS7_ILi160EEENS7_ILi192EEEEEELi192ENS_12float_e4m3_tEfNS_4arch4Sm90ELb1ELb0ELb1ELb0ELb1ELb0ELb0ELb1ELb1ELb1ELb0ELb0EEENS1_21CollectiveEpilogueFwdINS6_IJSA_SC_SB_EEES9_NS_10bfloat16_tESG_Li256ELb0ELb1ELb0ELb1EEENS1_30DynamicPersistentTileSchedulerILi256ELi128ELb0ELb1ELb1EEEEEEEEEvNT_6ParamsE --------------------------
	.section	.nv.shared._ZN7cutlass13device_kernelIN5flash11enable_sm90INS1_16FlashAttnFwdSm90INS1_25CollectiveMainloopFwdSm90ILi2EN4cute5tupleIJNS5_1CILi1EEES8_S8_EEENS6_IJNS7_ILi128EEENS7_ILi160EEENS7_ILi192EEEEEELi192ENS_12float_e4m3_tEfNS_4arch4Sm90ELb1ELb0ELb1ELb0ELb1ELb0ELb0ELb1ELb1ELb1ELb0ELb0EEENS1_21CollectiveEpilogueFwdINS6_IJSA_SC_SB_EEES9_NS_10bfloat16_tESG_Li256ELb0ELb1ELb0ELb1EEENS1_30DynamicPersistentTileSchedulerILi256ELi128ELb0ELb1ELb1EEEEEEEEEvNT_6ParamsE,"aw",@nobits
	.sectionflags	@""
	.align	16
	.zero		1024


//--------------------- .nv.shared._ZN7cutlass13device_kernelIN5flash11enable_sm90INS1_16FlashAttnFwdSm90INS1_25CollectiveMainloopFwdSm90ILi2EN4cute5tupleIJNS5_1CILi1EEES8_S8_EEENS6_IJNS7_ILi128EEENS7_ILi160EEENS7_ILi192EEEEEELi192ENS_12float_e4m3_tEfNS_4arch4Sm90ELb1ELb0ELb1ELb1ELb1ELb0ELb0ELb1ELb1ELb1ELb0ELb0EEENS1_21CollectiveEpilogueFwdINS6_IJSA_SC_SB_EEES9_NS_10bfloat16_tESG_Li256ELb1ELb1ELb0ELb1EEENS1_36VarlenDynamicPersistentTileSchedulerILi128ELi160ELi256ELi128ELb0ELb1ELb1ELb1ELb1ELb1EEEEEEEEEvNT_6ParamsE --------------------------
	.section	.nv.shared._ZN7cutlass13device_kernelIN5flash11enable_sm90INS1_16FlashAttnFwdSm90INS1_25CollectiveMainloopFwdSm90ILi2EN4cute5tupleIJNS5_1CILi1EEES8_S8_EEENS6_IJNS7_ILi128EEENS7_ILi160EEENS7_ILi192EEEEEELi192ENS_12float_e4m3_tEfNS_4arch4Sm90ELb1ELb0ELb1ELb1ELb1ELb0ELb0ELb1ELb1ELb1ELb0ELb0EEENS1_21CollectiveEpilogueFwdINS6_IJSA_SC_SB_EEES9_NS_10bfloat16_tESG_Li256ELb1ELb1ELb0ELb1EEENS1_36VarlenDynamicPersistentTileSchedulerILi128ELi160ELi256ELi128ELb0ELb1ELb1ELb1ELb1ELb1EEEEEEEEEvNT_6ParamsE,"aw",@nobits
	.sectionflags	@""
	.align	16
	.zero		1024


//--------------------- .nv.shared._ZN7cutlass13device_kernelIN5flash11enable_sm90INS1_16FlashAttnFwdSm90INS1_25CollectiveMainloopFwdSm90ILi2EN4cute5tupleIJNS5_1CILi1EEES8_S8_EEENS6_IJNS7_ILi128EEENS7_ILi160EEENS7_ILi192EEEEEELi192ENS_12float_e4m3_tEfNS_4arch4Sm90ELb1ELb0ELb1ELb1ELb1ELb1ELb0ELb1ELb1ELb1ELb0ELb0EEENS1_21CollectiveEpilogueFwdINS6_IJSA_SC_SB_EEES9_NS_10bfloat16_tESG_Li256ELb1ELb1ELb0ELb1EEENS1_36VarlenDynamicPersistentTileSchedulerILi128ELi160ELi256ELi128ELb0ELb1ELb1ELb1ELb1ELb1EEEEEEEEEvNT_6ParamsE --------------------------
	.section	.nv.shared._ZN7cutlass13device_kernelIN5flash11enable_sm90INS1_16FlashAttnFwdSm90INS1_25CollectiveMainloopFwdSm90ILi2EN4cute5tupleIJNS5_1CILi1EEES8_S8_EEENS6_IJNS7_ILi128EEENS7_ILi160EEENS7_ILi192EEEEEELi192ENS_12float_e4m3_tEfNS_4arch4Sm90ELb1ELb0ELb1ELb1ELb1ELb1ELb0ELb1ELb1ELb1ELb0ELb0EEENS1_21CollectiveEpilogueFwdINS6_IJSA_SC_SB_EEES9_NS_10bfloat16_tESG_Li256ELb1ELb1ELb0ELb1EEENS1_36VarlenDynamicPersistentTileSchedulerILi128ELi160ELi256ELi128ELb0ELb1ELb1ELb1ELb1ELb1EEEEEEEEEvNT_6ParamsE,"aw",@nobits
	.sectionflags	@""
	.align	16
	.zero		1024


//--------------------- .nv.shared._ZN7cutlass13device_kernelIN5flash11enable_sm90INS1_16FlashAttnFwdSm90INS1_25CollectiveMainloopFwdSm90ILi2EN4cute5tupleIJNS5_1CILi1EEES8_S8_EEENS6_IJNS7_ILi128EEENS7_ILi160EEESA_EEELi128ENS_12float_e4m3_tEfNS_4arch4Sm90ELb0ELb0ELb1ELb0ELb1ELb0ELb0ELb1ELb1ELb1ELb0ELb0EEENS1_21CollectiveEpilogueFwdINS6_IJSA_SA_SB_EEES9_NS_10bfloat16_tESF_Li256ELb0ELb1ELb0ELb1EEENS1_29StaticPersistentTileSchedulerILb0EEEEEEEEEvNT_6ParamsE --------------------------
	.section	.nv.shared._ZN7cutlass13device_kernelIN5flash11enable_sm90INS1_16FlashAttnFwdSm90INS1_25CollectiveMainloopFwdSm90ILi2EN4cute5tupleIJNS5_1CILi1EEES8_S8_EEENS6_IJNS7_ILi128EEENS7_ILi160EEESA_EEELi128ENS_12float_e4m3_tEfNS_4arch4Sm90ELb0ELb0ELb1ELb0ELb1ELb0ELb0ELb1ELb1ELb1ELb0ELb0EEENS1_21CollectiveEpilogueFwdINS6_IJSA_SA_SB_EEES9_NS_10bfloat16_tESF_Li256ELb0ELb1ELb0ELb1EEENS1_29StaticPersistentTileSchedulerILb0EEEEEEEEEvNT_6ParamsE,"aw",@nobits
	.sectionflags	@""
	.align	16
	.zero		1024


//--------------------- .nv.shared._ZN7cutlass13device_kernelIN5flash11enable_sm90INS1_16FlashAttnFwdSm90INS1_25CollectiveMainloopFwdSm90ILi2EN4cute5tupleIJNS5_1CILi1EEES8_S8_EEENS6_IJNS7_ILi128EEENS7_ILi160EEESA_EEELi128ENS_12float_e4m3_tEfNS_4arch4Sm90ELb0ELb0ELb1ELb1ELb1ELb0ELb0ELb1ELb1ELb1ELb0ELb0EEENS1_21CollectiveEpilogueFwdINS6_IJSA_SA_SB_EEES9_NS_10bfloat16_tESF_Li256ELb1ELb1ELb0ELb1EEENS1_36VarlenDynamicPersistentTileSchedulerILi128ELi160ELi256ELi128ELb0ELb1ELb1ELb0ELb1ELb1EEEEEEEEEvNT_6ParamsE --------------------------
	.section	.nv.shared._ZN7cutlass13device_kernelIN5flash11enable_sm90INS1_16FlashAttnFwdSm90INS1_25CollectiveMainloopFwdSm90ILi2EN4cute5tupleIJNS5_1CILi1EEES8_S8_EEENS6_IJNS7_ILi128EEENS7_ILi160EEESA_EEELi128ENS_12float_e4m3_tEfNS_4arch4Sm90ELb0ELb0ELb1ELb1ELb1ELb0ELb0ELb1ELb1ELb1ELb0ELb0EEENS1_21CollectiveEpilogueFwdINS6_IJSA_SA_SB_EEES9_NS_10bfloat16_tESF_Li256ELb1ELb1ELb0ELb1EEENS1_36VarlenDynamicPersistentTileSchedulerILi128ELi160ELi256ELi128ELb0ELb1ELb1ELb0ELb1ELb1EEEEEEEEEvNT_6ParamsE,"aw",@nobits
	.sectionflags	@""
	.align	16
	.zero		1024


//--------------------- .nv.shared._ZN7cutlass13device_kernelIN5flash11enable_sm90INS1_16FlashAttnFwdSm90INS1_25CollectiveMainloopFwdSm90ILi2EN4cute5tupleIJNS5_1CILi1EEES8_S8_EEENS6_IJNS7_ILi128EEENS7_ILi160EEESA_EEELi128ENS_12float_e4m3_tEfNS_4arch4Sm90ELb0ELb0ELb1ELb1ELb1ELb1ELb0ELb1ELb1ELb1ELb0ELb0EEENS1_21CollectiveEpilogueFwdINS6_IJSA_SA_SB_EEES9_NS_10bfloat16_tESF_Li256ELb1ELb1ELb0ELb1EEENS1_36VarlenDynamicPersistentTileSchedulerILi128ELi160ELi256ELi128ELb0ELb1ELb1ELb0ELb1ELb1EEEEEEEEEvNT_6ParamsE --------------------------
	.section	.nv.shared._ZN7cutlass13device_kernelIN5flash11enable_sm90INS1_16FlashAttnFwdSm90INS1_25CollectiveMainloopFwdSm90ILi2EN4cute5tupleIJNS5_1CILi1EEES8_S8_EEENS6_IJNS7_ILi128EEENS7_ILi160EEESA_EEELi128ENS_12float_e4m3_tEfNS_4arch4Sm90ELb0ELb0ELb1ELb1ELb1ELb1ELb0ELb1ELb1ELb1ELb0ELb0EEENS1_21CollectiveEpilogueFwdINS6_IJSA_SA_SB_EEES9_NS_10bfloat16_tESF_Li256ELb1ELb1ELb0ELb1EEENS1_36VarlenDynamicPersistentTileSchedulerILi128ELi160ELi256ELi128ELb0ELb1ELb1ELb0ELb1ELb1EEEEEEEEEvNT_6ParamsE,"aw",@nobits
	.sectionflags	@""
	.align	16
	.zero		1024


//--------------------- .nv.shared._ZN7cutlass13device_kernelIN5flash11enable_sm90INS1_16FlashAttnFwdSm90INS1_25CollectiveMainloopFwdSm90ILi2EN4cute5tupleIJNS5_1CILi1EEES8_S8_EEENS6_IJNS7_ILi128EEENS7_ILi160EEESA_EEELi128ENS_12float_e4m3_tEfNS_4arch4Sm90ELb0ELb1ELb1ELb0ELb1ELb0ELb0ELb1ELb1ELb1ELb0ELb0EEENS1_21CollectiveEpilogueFwdINS6_IJSA_SA_SB_EEES9_NS_10bfloat16_tESF_Li256ELb0ELb1ELb0ELb1EEENS1_30DynamicPersistentTileSchedulerILi256ELi128ELb0ELb1ELb1EEEEEEEEEvNT_6ParamsE --------------------------
	.section	.nv.shared._ZN7cutlass13device_kernelIN5flash11enable_sm90INS1_16FlashAttnFwdSm90INS1_25CollectiveMainloopFwdSm90ILi2EN4cute5tupleIJNS5_1CILi1EEES8_S8_EEENS6_IJNS7_ILi128EEENS7_ILi160EEESA_EEELi128ENS_12float_e4m3_tEfNS_4arch4Sm90ELb0ELb1ELb1ELb0ELb1ELb0ELb0ELb1ELb1ELb1ELb0ELb0EEENS1_21CollectiveEpilogueFwdINS6_IJSA_SA_SB_EEES9_NS_10bfloat16_tESF_Li256ELb0ELb1ELb0ELb1EEENS1_30DynamicPersistentTileSchedulerILi256ELi128ELb0ELb1ELb1EEEEEEEEEvNT_6ParamsE,"aw",@nobits
	.sectionflags	@""
	.align	16
	.zero		1024


//--------------------- .nv.shared._ZN7cutlass13device_kernelIN5flash11enable_sm90INS1_16FlashAttnFwdSm90INS1_25CollectiveMainloopFwdSm90ILi2EN4cute5tupleIJNS5_1CILi1EEES8_S8_EEENS6_IJNS7_ILi128EEENS7_ILi160EEESA_EEELi128ENS_12float_e4m3_tEfNS_4arch4Sm90ELb0ELb1ELb1ELb1ELb1ELb0ELb0ELb1ELb1ELb1ELb0ELb0EEENS1_21CollectiveEpilogueFwdINS6_IJSA_SA_SB_EEES9_NS_10bfloat16_tESF_Li256ELb1ELb1ELb0ELb1EEENS1_36VarlenDynamicPersistentTileSchedulerILi128ELi160ELi256ELi128ELb0ELb1ELb1ELb1ELb0ELb1EEEEEEEEEvNT_6ParamsE --------------------------
	.section	.nv.shared._ZN7cutlass13device_kernelIN5flash11enable_sm90INS1_16FlashAttnFwdSm90INS1_25CollectiveMainloopFwdSm90ILi2EN4cute5tupleIJNS5_1CILi1EEES8_S8_EEENS6_IJNS7_ILi128EEENS7_ILi160EEESA_EEELi128ENS_12float_e4m3_tEfNS_4arch4Sm90ELb0ELb1ELb1ELb1ELb1ELb0ELb0ELb1ELb1ELb1ELb0ELb0EEENS1_21CollectiveEpilogueFwdINS6_IJSA_SA_SB_EEES9_NS_10bfloat16_tESF_Li256ELb1ELb1ELb0ELb1EEENS1_36VarlenDynamicPersistentTileSchedulerILi128ELi160ELi256ELi128ELb0ELb1ELb1ELb1ELb0ELb1EEEEEEEEEvNT_6ParamsE,"aw",@nobits
	.sectionflags	@""
	.align	16
	.zero		1024


//--------------------- .nv.shared._ZN7cutlass13device_kernelIN5flash11enable_sm90INS1_16FlashAttnFwdSm90INS1_25CollectiveMainloopFwdSm90ILi2EN4cute5tupleIJNS5_1CILi1EEES8_S8_EEENS6_IJNS7_ILi128EEENS7_ILi160EEESA_EEELi128ENS_12float_e4m3_tEfNS_4arch4Sm90ELb0ELb1ELb1ELb1ELb1ELb1ELb0ELb1ELb1ELb1ELb0ELb0EEENS1_21CollectiveEpilogueFwdINS6_IJSA_SA_SB_EEES9_NS_10bfloat16_tESF_Li256ELb1ELb1ELb0ELb1EEENS1_36VarlenDynamicPersistentTileSchedulerILi128ELi160ELi256ELi128ELb0ELb1ELb1ELb1ELb0ELb1EEEEEEEEEvNT_6ParamsE --------------------------
	.section	.nv.shared._ZN7cutlass13device_kernelIN5flash11enable_sm90INS1_16FlashAttnFwdSm90INS1_25CollectiveMainloopFwdSm90ILi2EN4cute5tupleIJNS5_1CILi1EEES8_S8_EEENS6_IJNS7_ILi128EEENS7_ILi160EEESA_EEELi128ENS_12float_e4m3_tEfNS_4arch4Sm90ELb0ELb1ELb1ELb1ELb1ELb1ELb0ELb1ELb1ELb1ELb0ELb0EEENS1_21CollectiveEpilogueFwdINS6_IJSA_SA_SB_EEES9_NS_10bfloat16_tESF_Li256ELb1ELb1ELb0ELb1EEENS1_36VarlenDynamicPersistentTileSchedulerILi128ELi160ELi256ELi128ELb0ELb1ELb1ELb1ELb0ELb1EEEEEEEEEvNT_6ParamsE,"aw",@nobits
	.sectionflags	@""
	.align	16
	.zero		1024


//--------------------- .nv.shared._ZN7cutlass13device_kernelIN5flash11enable_sm90INS1_16FlashAttnFwdSm90INS1_25CollectiveMainloopFwdSm90ILi2EN4cute5tupleIJNS5_1CILi1EEES8_S8_EEENS6_IJNS7_ILi128EEENS7_ILi160EEESA_EEELi128ENS_12float_e4m3_tEfNS_4arch4Sm90ELb1ELb0ELb1ELb0ELb1ELb0ELb0ELb1ELb1ELb1ELb0ELb0EEENS1_21CollectiveEpilogueFwdINS6_IJSA_SA_SB_EEES9_NS_10bfloat16_tESF_Li256ELb0ELb1ELb0ELb1EEENS1_30DynamicPersistentTileSchedulerILi256ELi128ELb0ELb1ELb1EEEEEEEEEvNT_6ParamsE --------------------------
	.section	.nv.shared._ZN7cutlass13device_kernelIN5flash11enable_sm90INS1_16FlashAttnFwdSm90INS1_25CollectiveMainloopFwdSm90ILi2EN4cute5tupleIJNS5_1CILi1EEES8_S8_EEENS6_IJNS7_ILi128EEENS7_ILi160EEESA_EEELi128ENS_12float_e4m3_tEfNS_4arch4Sm90ELb1ELb0ELb1ELb0ELb1ELb0ELb0ELb1ELb1ELb1ELb0ELb0EEENS1_21CollectiveEpilogueFwdINS6_IJSA_SA_SB_EEES9_NS_10bfloat16_tESF_Li256ELb0ELb1ELb0ELb1EEENS1_30DynamicPersistentTileSchedulerILi256ELi128ELb0ELb1ELb1EEEEEEEEEvNT_6ParamsE,"aw",@nobits
	.sectionflags	@""
	.align	16
	.zero		1024


//--------------------- .nv.shared._ZN7cutlass13device_kernelIN5flash11enable_sm90INS1_16FlashAttnFwdSm90INS1_25CollectiveMainloopFwdSm90ILi2EN4cute5tupleIJNS5_1CILi1EEES8_S8_EEENS6_IJNS7_ILi128EEENS7_ILi160EEESA_EEELi128ENS_12float_e4m3_tEfNS_4arch4Sm90ELb1ELb0ELb1ELb1ELb1ELb0ELb0ELb1ELb1ELb1ELb0ELb0EEENS1_21CollectiveEpilogueFwdINS6_IJSA_SA_SB_EEES9_NS_10bfloat16_tESF_Li256ELb1ELb1ELb0ELb1EEENS1_36VarlenDynamicPersistentTileSchedulerILi128ELi160ELi256ELi128ELb0ELb1ELb1ELb1ELb1ELb1EEEEEEEEEvNT_6ParamsE --------------------------
	.section	.nv.shared._ZN7cutlass13device_kernelIN5flash11enable_sm90INS1_16FlashAttnFwdSm90INS1_25CollectiveMainloopFwdSm90ILi2EN4cute5tupleIJNS5_1CILi1EEES8_S8_EEENS6_IJNS7_ILi128EEENS7_ILi160EEESA_EEELi128ENS_12float_e4m3_tEfNS_4arch4Sm90ELb1ELb0ELb1ELb1ELb1ELb0ELb0ELb1ELb1ELb1ELb0ELb0EEENS1_21CollectiveEpilogueFwdINS6_IJSA_SA_SB_EEES9_NS_10bfloat16_tESF_Li256ELb1ELb1ELb0ELb1EEENS1_36VarlenDynamicPersistentTileSchedulerILi128ELi160ELi256ELi128ELb0ELb1ELb1ELb1ELb1ELb1EEEEEEEEEvNT_6ParamsE,"aw",@nobits
	.sectionflags	@""
	.align	16
	.zero		1024


//--------------------- .nv.shared._ZN7cutlass13device_kernelIN5flash11enable_sm90INS1_16FlashAttnFwdSm90INS1_25CollectiveMainloopFwdSm90ILi2EN4cute5tupleIJNS5_1CILi1EEES8_S8_EEENS6_IJNS7_ILi128EEENS7_ILi160EEESA_EEELi128ENS_12float_e4m3_tEfNS_4arch4Sm90ELb1ELb0ELb1ELb1ELb1ELb1ELb0ELb1ELb1ELb1ELb0ELb0EEENS1_21CollectiveEpilogueFwdINS6_IJSA_SA_SB_EEES9_NS_10bfloat16_tESF_Li256ELb1ELb1ELb0ELb1EEENS1_36VarlenDynamicPersistentTileSchedulerILi128ELi160ELi256ELi128ELb0ELb1ELb1ELb1ELb1ELb1EEEEEEEEEvNT_6ParamsE --------------------------
	.section	.nv.shared._ZN7cutlass13device_kernelIN5flash11enable_sm90INS1_16FlashAttnFwdSm90INS1_25CollectiveMainloopFwdSm90ILi2EN4cute5tupleIJNS5_1CILi1EEES8_S8_EEENS6_IJNS7_ILi128EEENS7_ILi160EEESA_EEELi128ENS_12float_e4m3_tEfNS_4arch4Sm90ELb1ELb0ELb1ELb1ELb1ELb1ELb0ELb1ELb1ELb1ELb0ELb0EEENS1_21CollectiveEpilogueFwdINS6_IJSA_SA_SB_EEES9_NS_10bfloat16_tESF_Li256ELb1ELb1ELb0ELb1EEENS1_36VarlenDynamicPersistentTileSchedulerILi128ELi160ELi256ELi128ELb0ELb1ELb1ELb1ELb1ELb1EEEEEEEEEvNT_6ParamsE,"aw",@nobits
	.sectionflags	@""
	.align	16
	.zero		1024


//--------------------- .nv.shared._ZN7cutlass13device_kernelIN5flash11enable_sm90INS1_16FlashAttnFwdSm90INS1_25CollectiveMainloopFwdSm90ILi2EN4cute5tupleIJNS5_1CILi1EEES8_S8_EEENS6_IJNS7_ILi192EEENS7_ILi128EEENS7_ILi96EEEEEELi96ENS_12float_e4m3_tEfNS_4arch4Sm90ELb0ELb0ELb1ELb0ELb1ELb0ELb0ELb1ELb1ELb1ELb0ELb0EEENS1_21CollectiveEpilogueFwdINS6_IJSA_SC_SB_EEES9_NS_10bfloat16_tESG_Li384ELb0ELb1ELb0ELb1EEENS1_29StaticPersistentTileSchedulerILb0EEEEEEEEEvNT_6ParamsE --------------------------
	.section	.nv.shared._ZN7cutlass13device_kernelIN5flash11enable_sm90INS1_16FlashAttnFwdSm90INS1_25CollectiveMainloopFwdSm90ILi2EN4cute5tupleIJNS5_1CILi1EEES8_S8_EEENS6_IJNS7_ILi192EEENS7_ILi128EEENS7_ILi96EEEEEELi96ENS_12float_e4m3_tEfNS_4arch4Sm90ELb0ELb0ELb1ELb0ELb1ELb0ELb0ELb1ELb1ELb1ELb0ELb0EEENS1_21CollectiveEpilogueFwdINS6_IJSA_SC_SB_EEES9_NS_10bfloat16_tESG_Li384ELb0ELb1ELb0ELb1EEENS1_29StaticPersistentTileSchedulerILb0EEEEEEEEEvNT_6ParamsE,"aw",@nobits
	.sectionflags	@""
	.align	16
	.zero		1024


//--------------------- .nv.shared._ZN7cutlass13device_kernelIN5flash11enable_sm90INS1_16FlashAttnFwdSm90INS1_25CollectiveMainloopFwdSm90ILi2EN4cute5tupleIJNS5_1CILi1EEES8_S8_EEENS6_IJNS7_ILi192EEENS7_ILi128EEENS7_ILi96EEEEEELi96ENS_12float_e4m3_tEfNS_4arch4Sm90ELb0ELb0ELb1ELb1ELb1ELb0ELb0ELb1ELb1ELb1ELb0ELb0EEENS1_21CollectiveEpilogueFwdINS6_IJSA_SC_SB_EEES9_NS_10bfloat16_tESG_Li384ELb1ELb1ELb0ELb1EEENS1_36VarlenDynamicPersistentTileSchedulerILi192ELi128ELi384ELi128ELb0ELb1ELb1ELb0ELb1ELb1EEEEEEEEEvNT_6ParamsE --------------------------
	.section	.nv.shared._ZN7cutlass13device_kernelIN5flash11enable_sm90INS1_16FlashAttnFwdSm90INS1_25CollectiveMainloopFwdSm90ILi2EN4cute5tupleIJNS5_1CILi1EEES8_S8_EEENS6_IJNS7_ILi192EEENS7_ILi128EEENS7_ILi96EEEEEELi96ENS_12float_e4m3_tEfNS_4arch4Sm90ELb0ELb0ELb1ELb1ELb1ELb0ELb0ELb1ELb1ELb1ELb0ELb0EEENS1_21CollectiveEpilogueFwdINS6_IJSA_SC_SB_EEES9_NS_10bfloat16_tESG_Li384ELb1ELb1ELb0ELb1EEENS1_36VarlenDynamicPersistentTileSchedulerILi192ELi128ELi384ELi128ELb0ELb1ELb1ELb0ELb1ELb1EEEEEEEEEvNT_6ParamsE,"aw",@nobits
	.sectionflags	@""
	.align	16
	.zero		1024


//--------------------- .nv.shared._ZN7cutlass13device_kernelIN5flash11enable_sm90INS1_16FlashAttnFwdSm90INS1_25CollectiveMainloopFwdSm90ILi2EN4cute5tupleIJNS5_1CILi1EEES8_S8_EEENS6_IJNS7_ILi192EEENS7_ILi128EEENS7_ILi96EEEEEELi96ENS_12float_e4m3_tEfNS_4arch4Sm90ELb0ELb0ELb1ELb1ELb1ELb1ELb0ELb1ELb1ELb1ELb0ELb0EEENS1_21CollectiveEpilogueFwdINS6_IJSA_SC_SB_EEES9_NS_10bfloat16_tESG_Li384ELb1ELb1ELb0ELb1EEENS1_36VarlenDynamicPersistentTileSchedulerILi192ELi128ELi384ELi128ELb0ELb1ELb1ELb0ELb1ELb1EEEEEEEEEvNT_6ParamsE --------------------------
	.section	.nv.shared._ZN7cutlass13device_kernelIN5flash11enable_sm90INS1_16FlashAttnFwdSm90INS1_25CollectiveMainloopFwdSm90ILi2EN4cute5tupleIJNS5_1CILi1EEES8_S8_EEENS6_IJNS7_ILi192EEENS7_ILi128EEENS7_ILi96EEEEEELi96ENS_12float_e4m3_tEfNS_4arch4Sm90ELb0ELb0ELb1ELb1ELb1ELb1ELb0ELb1ELb1ELb1ELb0ELb0EEENS1_21CollectiveEpilogueFwdINS6_IJSA_SC_SB_EEES9_NS_10bfloat16_tESG_Li384ELb1ELb1ELb0ELb1EEENS1_36VarlenDynamicPersistentTileSchedulerILi192ELi128ELi384ELi128ELb0ELb1ELb1ELb0ELb1ELb1EEEEEEEEEvNT_6ParamsE,"aw",@nobits
	.sectionflags	@""
	.align	16
	.zero		1024


//--------------------- .nv.shared._ZN7cutlass13device_kernelIN5flash11enable_sm90INS1_16FlashAttnFwdSm90INS1_25CollectiveMainloopFwdSm90ILi2EN4cute5tupleIJNS5_1CILi1EEES8_S8_EEENS6_IJNS7_ILi192EEENS7_ILi128EEENS7_ILi96EEEEEELi96ENS_12float_e4m3_tEfNS_4arch4Sm90ELb0ELb1ELb1ELb0ELb1ELb0ELb0ELb1ELb1ELb1ELb0ELb0EEENS1_21CollectiveEpilogueFwdINS6_IJSA_SC_SB_EEES9_NS_10bfloat16_tESG_Li384ELb0ELb1ELb0ELb1EEENS1_30DynamicPersistentTileSchedulerILi384ELi128ELb0ELb1ELb1EEEEEEEEEvNT_6ParamsE --------------------------
	.section	.nv.shared._ZN7cutlass13device_kernelIN5flash11enable_sm90INS1_16FlashAttnFwdSm90INS1_25CollectiveMainloopFwdSm90ILi2EN4cute5tupleIJNS5_1CILi1EEES8_S8_EEENS6_IJNS7_ILi192EEENS7_ILi128EEENS7_ILi96EEEEEELi96ENS_12float_e4m3_tEfNS_4arch4Sm90ELb0ELb1ELb1ELb0ELb1ELb0ELb0ELb1ELb1ELb1ELb0ELb0EEENS1_21CollectiveEpilogueFwdINS6_IJSA_SC_SB_EEES9_NS_10bfloat16_tESG_Li384ELb0ELb1ELb0ELb1EEENS1_30DynamicPersistentTileSchedulerILi384ELi128ELb0ELb1ELb1EEEEEEEEEvNT_6ParamsE,"aw",@nobits
	.sectionflags	@""
	.align	16
	.zero		1024


//--------------------- .nv.shared._ZN7cutlass13device_kernelIN5flash11enable_sm90INS1_16FlashAttnFwdSm90INS1_25CollectiveMainloopFwdSm90ILi2EN4cute5tupleIJNS5_1CILi1EEES8_S8_EEENS6_IJNS7_ILi192EEENS7_ILi128EEENS7_ILi96EEEEEELi96ENS_12float_e4m3_tEfNS_4arch4Sm90ELb0ELb1ELb1ELb1ELb1ELb0ELb0ELb1ELb1ELb1ELb0ELb0EEENS1_21CollectiveEpilogueFwdINS6_IJSA_SC_SB_EEES9_NS_10bfloat16_tESG_Li384ELb1ELb1ELb0ELb1EEENS1_36VarlenDynamicPersistentTileSchedulerILi192ELi128ELi384ELi128ELb0ELb1ELb1ELb1ELb0ELb1EEEEEEEEEvNT_6ParamsE --------------------------
	.section	.nv.shared._ZN7cutlass13device_kernelIN5flash11enable_sm90INS1_16FlashAttnFwdSm90INS1_25CollectiveMainloopFwdSm90ILi2EN4cute5tupleIJNS5_1CILi1EEES8_S8_EEENS6_IJNS7_ILi192EEENS7_ILi128EEENS7_ILi96EEEEEELi96ENS_12float_e4m3_tEfNS_4arch4Sm90ELb0ELb1ELb1ELb1ELb1ELb0ELb0ELb1ELb1ELb1ELb0ELb0EEENS1_21CollectiveEpilogueFwdINS6_IJSA_SC_SB_EEES9_NS_10bfloat16_tESG_Li384ELb1ELb1ELb0ELb1EEENS1_36VarlenDynamicPersistentTileSchedulerILi192ELi128ELi384ELi128ELb0ELb1ELb1ELb1ELb0ELb1EEEEEEEEEvNT_6ParamsE,"aw",@nobits
	.sectionflags	@""
	.align	16
	.zero		1024


//--------------------- .nv.shared._ZN7cutlass13device_kernelIN5flash11enable_sm90INS1_16FlashAttnFwdSm90INS1_25CollectiveMainloopFwdSm90ILi2EN4cute5tupleIJNS5_1CILi1EEES8_S8_EEENS6_IJNS7_ILi192EEENS7_ILi128EEENS7_ILi96EEEEEELi96ENS_12float_e4m3_tEfNS_4arch4Sm90ELb0ELb1ELb1ELb1ELb1ELb1ELb0ELb1ELb1ELb1ELb0ELb0EEENS1_21CollectiveEpilogueFwdINS6_IJSA_SC_SB_EEES9_NS_10bfloat16_tESG_Li384ELb1ELb1ELb0ELb1EEENS1_36VarlenDynamicPersistentTileSchedulerILi192ELi128ELi384ELi128ELb0ELb1ELb1ELb1ELb0ELb1EEEEEEEEEvNT_6ParamsE --------------------------
	.section	.nv.shared._ZN7cutlass13device_kernelIN5flash11enable_sm90INS1_16FlashAttnFwdSm90INS1_25CollectiveMainloopFwdSm90ILi2EN4cute5tupleIJNS5_1CILi1EEES8_S8_EEENS6_IJNS7_ILi192EEENS7_ILi128EEENS7_ILi96EEEEEELi96ENS_12float_e4m3_tEfNS_4arch4Sm90ELb0ELb1ELb1ELb1ELb1ELb1ELb0ELb1ELb1ELb1ELb0ELb0EEENS1_21CollectiveEpilogueFwdINS6_IJSA_SC_SB_EEES9_NS_10bfloat16_tESG_Li384ELb1ELb1ELb0ELb1EEENS1_36VarlenDynamicPersistentTileSchedulerILi192ELi128ELi384ELi128ELb0ELb1ELb1ELb1ELb0ELb1EEEEEEEEEvNT_6ParamsE,"aw",@nobits
	.sectionflags	@""
	.align	16
	.zero		1024


//--------------------- .nv.shared._ZN7cutlass13device_kernelIN5flash11enable_sm90INS1_16FlashAttnFwdSm90INS1_25CollectiveMainloopFwdSm90ILi2EN4cute5tupleIJNS5_1CILi1EEES8_S8_EEENS6_IJNS7_ILi192EEENS7_ILi128EEENS7_ILi96EEEEEELi96ENS_12float_e4m3_tEfNS_4arch4Sm90ELb1ELb0ELb1ELb0ELb1ELb0ELb0ELb1ELb1ELb1ELb0ELb0EEENS1_21CollectiveEpilogueFwdINS6_IJSA_SC_SB_EEES9_NS_10bfloat16_tESG_Li384ELb0ELb1ELb0ELb1EEENS1_30DynamicPersistentTileSchedulerILi384ELi128ELb0ELb1ELb1EEEEEEEEEvNT_6ParamsE --------------------------
	.section	.nv.shared._ZN7cutlass13device_kernelIN5flash11enable_sm90INS1_16FlashAttnFwdSm90INS1_25CollectiveMainloopFwdSm90ILi2EN4cute5tupleIJNS5_1CILi1EEES8_S8_EEENS6_IJNS7_ILi192EEENS7_ILi128EEENS7_ILi96EEEEEELi96ENS_12float_e4m3_tEfNS_4arch4Sm90ELb1ELb0ELb1ELb0ELb1ELb0ELb0ELb1ELb1ELb1ELb0ELb0EEENS1_21CollectiveEpilogueFwdINS6_IJSA_SC_SB_EEES9_NS_10bfloat16_tESG_Li384ELb0ELb1ELb0ELb1EEENS1_30DynamicPersistentTileSchedulerILi384ELi128ELb0ELb1ELb1EEEEEEEEEvNT_6ParamsE,"aw",@nobits
	.sectionflags	@""
	.align	16
	.zero		1024


//--------------------- .nv.shared._ZN7cutlass13device_kernelIN5flash11enable_sm90INS1_16FlashAttnFwdSm90INS1_25CollectiveMainloopFwdSm90ILi2EN4cute5tupleIJNS5_1CILi1EEES8_S8_EEENS6_IJNS7_ILi192EEENS7_ILi128EEENS7_ILi96EEEEEELi96ENS_12float_e4m3_tEfNS_4arch4Sm90ELb1ELb0ELb1ELb1ELb1ELb0ELb0ELb1ELb1ELb1ELb0ELb0EEENS1_21CollectiveEpilogueFwdINS6_IJSA_SC_SB_EEES9_NS_10bfloat16_tESG_Li384ELb1ELb1ELb0ELb1EEENS1_36VarlenDynamicPersistentTileSchedulerILi192ELi128ELi384ELi128ELb0ELb1ELb1ELb1ELb1ELb1EEEEEEEEEvNT_6ParamsE --------------------------
	.section	.nv.shared._ZN7cutlass13device_kernelIN5flash11enable_sm90INS1_16FlashAttnFwdSm90INS1_25CollectiveMainloopFwdSm90ILi2EN4cute5tupleIJNS5_1CILi1EEES8_S8_EEENS6_IJNS7_ILi192EEENS7_ILi128EEENS7_ILi96EEEEEELi96ENS_12float_e4m3_tEfNS_4arch4Sm90ELb1ELb0ELb1ELb1ELb1ELb0ELb0ELb1ELb1ELb1ELb0ELb0EEENS1_21CollectiveEpilogueFwdINS6_IJSA_SC_SB_EEES9_NS_10bfloat16_tESG_Li384ELb1ELb1ELb0ELb1EEENS1_36VarlenDynamicPersistentTileSchedulerILi192ELi128ELi384ELi128ELb0ELb1ELb1ELb1ELb1ELb1EEEEEEEEEvNT_6ParamsE,"aw",@nobits
	.sectionflags	@""
	.align	16
	.zero		1024


//--------------------- .nv.shared._ZN7cutlass13device_kernelIN5flash11enable_sm90INS1_16FlashAttnFwdSm90INS1_25CollectiveMainloopFwdSm90ILi2EN4cute5tupleIJNS5_1CILi1EEES8_S8_EEENS6_IJNS7_ILi192EEENS7_ILi128EEENS7_ILi96EEEEEELi96ENS_12float_e4m3_tEfNS_4arch4Sm90ELb1ELb0ELb1ELb1ELb1ELb1ELb0ELb1ELb1ELb1ELb0ELb0EEENS1_21CollectiveEpilogueFwdINS6_IJSA_SC_SB_EEES9_NS_10bfloat16_tESG_Li384ELb1ELb1ELb0ELb1EEENS1_36VarlenDynamicPersistentTileSchedulerILi192ELi128ELi384ELi128ELb0ELb1ELb1ELb1ELb1ELb1EEEEEEEEEvNT_6ParamsE --------------------------
	.section	.nv.shared._ZN7cutlass13device_kernelIN5flash11enable_sm90INS1_16FlashAttnFwdSm90INS1_25CollectiveMainloopFwdSm90ILi2EN4cute5tupleIJNS5_1CILi1EEES8_S8_EEENS6_IJNS7_ILi192EEENS7_ILi128EEENS7_ILi96EEEEEELi96ENS_12float_e4m3_tEfNS_4arch4Sm90ELb1ELb0ELb1ELb1ELb1ELb1ELb0ELb1ELb1ELb1ELb0ELb0EEENS1_21CollectiveEpilogueFwdINS6_IJSA_SC_SB_EEES9_NS_10bfloat16_tESG_Li384ELb1ELb1ELb0ELb1EEENS1_36VarlenDynamicPersistentTileSchedulerILi192ELi128ELi384ELi128ELb0ELb1ELb1ELb1ELb1ELb1EEEEEEEEEvNT_6ParamsE,"aw",@nobits
	.sectionflags	@""
	.align	16
	.zero		1024


//--------------------- .nv.shared._ZN7cutlass13device_kernelIN5flash11enable_sm90INS1_16FlashAttnFwdSm90INS1_25CollectiveMainloopFwdSm90ILi2EN4cute5tupleIJNS5_1CILi1EEES8_S8_EEENS6_IJNS7_ILi192EEENS7_ILi160EEENS7_ILi64EEEEEELi64ENS_12float_e4m3_tEfNS_4arch4Sm90ELb0ELb0ELb1ELb0ELb1ELb0ELb0ELb1ELb1ELb1ELb0ELb0EEENS1_21CollectiveEpilogueFwdINS6_IJSA_SC_SB_EEES9_NS_10bfloat16_tESG_Li384ELb0ELb1ELb0ELb1EEENS1_29StaticPersistentTileSchedulerILb0EEEEEEEEEvNT_6ParamsE --------------------------
	.section	.nv.shared._ZN7cutlass13device_kernelIN5flash11enable_sm90INS1_16FlashAttnFwdSm90INS1_25CollectiveMainloopFwdSm90ILi2EN4cute5tupleIJNS5_1CILi1EEES8_S8_EEENS6_IJNS7_ILi192EEENS7_ILi160EEENS7_ILi64EEEEEELi64ENS_12float_e4m3_tEfNS_4arch4Sm90ELb0ELb0ELb1ELb0ELb1ELb0ELb0ELb1ELb1ELb1ELb0ELb0EEENS1_21CollectiveEpilogueFwdINS6_IJSA_SC_SB_EEES9_NS_10bfloat16_tESG_Li384ELb0ELb1ELb0ELb1EEENS1_29StaticPersistentTileSchedulerILb0EEEEEEEEEvNT_6ParamsE,"aw",@nobits
	.sectionflags	@""
	.align	16
	.zero		1024


//--------------------- .nv.shared._ZN7cutlass13device_kernelIN5flash11enable_sm90INS1_16FlashAttnFwdSm90INS1_25CollectiveMainloopFwdSm90ILi2EN4cute5tupleIJNS5_1CILi1EEES8_S8_EEENS6_IJNS7_ILi192EEENS7_ILi160EEENS7_ILi64EEEEEELi64ENS_12float_e4m3_tEfNS_4arch4Sm90ELb0ELb0ELb1ELb1ELb1ELb0ELb0ELb1ELb1ELb1ELb0ELb0EEENS1_21CollectiveEpilogueFwdINS6_IJSA_SC_SB_EEES9_NS_10bfloat16_tESG_Li384ELb1ELb1ELb0ELb1EEENS1_36VarlenDynamicPersistentTileSchedulerILi192ELi160ELi384ELi128ELb0ELb1ELb1ELb0ELb1ELb1EEEEEEEEEvNT_6ParamsE --------------------------
	.section	.nv.shared._ZN7cutlass13device_kernelIN5flash11enable_sm90INS1_16FlashAttnFwdSm90INS1_25CollectiveMainloopFwdSm90ILi2EN4cute5tupleIJNS5_1CILi1EEES8_S8_EEENS6_IJNS7_ILi192EEENS7_ILi160EEENS7_ILi64EEEEEELi64ENS_12float_e4m3_tEfNS_4arch4Sm90ELb0ELb0ELb1ELb1ELb1ELb0ELb0ELb1ELb1ELb1ELb0ELb0EEENS1_21CollectiveEpilogueFwdINS6_IJSA_SC_SB_EEES9_NS_10bfloat16_tESG_Li384ELb1ELb1ELb0ELb1EEENS1_36VarlenDynamicPersistentTileSchedulerILi192ELi160ELi384ELi128ELb0ELb1ELb1ELb0ELb1ELb1EEEEEEEEEvNT_6ParamsE,"aw",@nobits
	.sectionflags	@""
	.align	16
	.zero		1024


//--------------------- .nv.shared._ZN7cutlass13device_kernelIN5flash11enable_sm90INS1_16FlashAttnFwdSm90INS1_25CollectiveMainloopFwdSm90ILi2EN4cute5tupleIJNS5_1CILi1EEES8_S8_EEENS6_IJNS7_ILi192EEENS7_ILi160EEENS7_ILi64EEEEEELi64ENS_12float_e4m3_tEfNS_4arch4Sm90ELb0ELb0ELb1ELb1ELb1ELb1ELb0ELb1ELb1ELb1ELb0ELb0EEENS1_21CollectiveEpilogueFwdINS6_IJSA_SC_SB_EEES9_NS_10bfloat16_tESG_Li384ELb1ELb1ELb0ELb1EEENS1_36VarlenDynamicPersistentTileSchedulerILi192ELi160ELi384ELi128ELb0ELb1ELb1ELb0ELb1ELb1EEEEEEEEEvNT_6ParamsE --------------------------
	.section	.nv.shared._ZN7cutlass13device_kernelIN5flash11enable_sm90INS1_16FlashAttnFwdSm90INS1_25CollectiveMainloopFwdSm90ILi2EN4cute5tupleIJNS5_1CILi1EEES8_S8_EEENS6_IJNS7_ILi192EEENS7_ILi160EEENS7_ILi64EEEEEELi64ENS_12float_e4m3_tEfNS_4arch4Sm90ELb0ELb0ELb1ELb1ELb1ELb1ELb0ELb1ELb1ELb1ELb0ELb0EEENS1_21CollectiveEpilogueFwdINS6_IJSA_SC_SB_EEES9_NS_10bfloat16_tESG_Li384ELb1ELb1ELb0ELb1EEENS1_36VarlenDynamicPersistentTileSchedulerILi192ELi160ELi384ELi128ELb0ELb1ELb1ELb0ELb1ELb1EEEEEEEEEvNT_6ParamsE,"aw",@nobits
	.sectionflags	@""
	.align	16
	.zero		1024


//--------------------- .nv.shared._ZN7cutlass13device_kernelIN5flash11enable_sm90INS1_16FlashAttnFwdSm90INS1_25CollectiveMainloopFwdSm90ILi2EN4cute5tupleIJNS5_1CILi1EEES8_S8_EEENS6_IJNS7_ILi192EEENS7_ILi160EEENS7_ILi64EEEEEELi64ENS_12float_e4m3_tEfNS_4arch4Sm90ELb0ELb1ELb1ELb0ELb1ELb0ELb0ELb1ELb1ELb1ELb0ELb0EEENS1_21CollectiveEpilogueFwdINS6_IJSA_SC_SB_EEES9_NS_10bfloat16_tESG_Li384ELb0ELb1ELb0ELb1EEENS1_30DynamicPersistentTileSchedulerILi384ELi128ELb0ELb1ELb1EEEEEEEEEvNT_6ParamsE --------------------------
	.section	.nv.shared._ZN7cutlass13device_kernelIN5flash11enable_sm90INS1_16FlashAttnFwdSm90INS1_25CollectiveMainloopFwdSm90ILi2EN4cute5tupleIJNS5_1CILi1EEES8_S8_EEENS6_IJNS7_ILi192EEENS7_ILi160EEENS7_ILi64EEEEEELi64ENS_12float_e4m3_tEfNS_4arch4Sm90ELb0ELb1ELb1ELb0ELb1ELb0ELb0ELb1ELb1ELb1ELb0ELb0EEENS1_21CollectiveEpilogueFwdINS6_IJSA_SC_SB_EEES9_NS_10bfloat16_tESG_Li384ELb0ELb1ELb0ELb1EEENS1_30DynamicPersistentTileSchedulerILi384ELi128ELb0ELb1ELb1EEEEEEEEEvNT_6ParamsE,"aw",@nobits
	.sectionflags	@""
	.align	16
	.zero		1024


//--------------------- .nv.shared._ZN7cutlass13device_kernelIN5flash11enable_sm90INS1_16FlashAttnFwdSm90INS1_25CollectiveMainloopFwdSm90ILi2EN4cute5tupleIJNS5_1CILi1EEES8_S8_EEENS6_IJNS7_ILi192EEENS7_ILi160EEENS7_ILi64EEEEEELi64ENS_12float_e4m3_tEfNS_4arch4Sm90ELb0ELb1ELb1ELb1ELb1ELb0ELb0ELb1ELb1ELb1ELb0ELb0EEENS1_21CollectiveEpilogueFwdINS6_IJSA_SC_SB_EEES9_NS_10bfloat16_tESG_Li384ELb1ELb1ELb0ELb1EEENS1_36VarlenDynamicPersistentTileSchedulerILi192ELi160ELi384ELi128ELb0ELb1ELb1ELb1ELb0ELb1EEEEEEEEEvNT_6ParamsE --------------------------
	.section	.nv.shared._ZN7cutlass13device_kernelIN5flash11enable_sm90INS1_16FlashAttnFwdSm90INS1_25CollectiveMainloopFwdSm90ILi2EN4cute5tupleIJNS5_1CILi1EEES8_S8_EEENS6_IJNS7_ILi192EEENS7_ILi160EEENS7_ILi64EEEEEELi64ENS_12float_e4m3_tEfNS_4arch4Sm90ELb0ELb1ELb1ELb1ELb1ELb0ELb0ELb1ELb1ELb1ELb0ELb0EEENS1_21CollectiveEpilogueFwdINS6_IJSA_SC_SB_EEES9_NS_10bfloat16_tESG_Li384ELb1ELb1ELb0ELb1EEENS1_36VarlenDynamicPersistentTileSchedulerILi192ELi160ELi384ELi128ELb0ELb1ELb1ELb1ELb0ELb1EEEEEEEEEvNT_6ParamsE,"aw",@nobits
	.sectionflags	@""
	.align	16
	.zero		1024


//--------------------- .nv.shared._ZN7cutlass13device_kernelIN5flash11enable_sm90INS1_16FlashAttnFwdSm90INS1_25CollectiveMainloopFwdSm90ILi2EN4cute5tupleIJNS5_1CILi1EEES8_S8_EEENS6_IJNS7_ILi192EEENS7_ILi160EEENS7_ILi64EEEEEELi64ENS_12float_e4m3_tEfNS_4arch4Sm90ELb0ELb1ELb1ELb1ELb1ELb1ELb0ELb1ELb1ELb1ELb0ELb0EEENS1_21CollectiveEpilogueFwdINS6_IJSA_SC_SB_EEES9_NS_10bfloat16_tESG_Li384ELb1ELb1ELb0ELb1EEENS1_36VarlenDynamicPersistentTileSchedulerILi192ELi160ELi384ELi128ELb0ELb1ELb1ELb1ELb0ELb1EEEEEEEEEvNT_6ParamsE --------------------------
	.section	.nv.shared._ZN7cutlass13device_kernelIN5flash11enable_sm90INS1_16FlashAttnFwdSm90INS1_25CollectiveMainloopFwdSm90ILi2EN4cute5tupleIJNS5_1CILi1EEES8_S8_EEENS6_IJNS7_ILi192EEENS7_ILi160EEENS7_ILi64EEEEEELi64ENS_12float_e4m3_tEfNS_4arch4Sm90ELb0ELb1ELb1ELb1ELb1ELb1ELb0ELb1ELb1ELb1ELb0ELb0EEENS1_21CollectiveEpilogueFwdINS6_IJSA_SC_SB_EEES9_NS_10bfloat16_tESG_Li384ELb1ELb1ELb0ELb1EEENS1_36VarlenDynamicPersistentTileSchedulerILi192ELi160ELi384ELi128ELb0ELb1ELb1ELb1ELb0ELb1EEEEEEEEEvNT_6ParamsE,"aw",@nobits
	.sectionflags	@""
	.align	16
	.zero		1024


//--------------------- .nv.shared._ZN7cutlass13device_kernelIN5flash11enable_sm90INS1_16FlashAttnFwdSm90INS1_25CollectiveMainloopFwdSm90ILi2EN4cute5tupleIJNS5_1CILi1EEES8_S8_EEENS6_IJNS7_ILi192EEENS7_ILi160EEENS7_ILi64EEEEEELi64ENS_12float_e4m3_tEfNS_4arch4Sm90ELb1ELb0ELb1ELb0ELb1ELb0ELb0ELb1ELb1ELb1ELb0ELb0EEENS1_21CollectiveEpilogueFwdINS6_IJSA_SC_SB_EEES9_NS_10bfloat16_tESG_Li384ELb0ELb1ELb0ELb1EEENS1_30DynamicPersistentTileSchedulerILi384ELi128ELb0ELb1ELb1EEEEEEEEEvNT_6ParamsE --------------------------
	.section	.nv.shared._ZN7cutlass13device_kernelIN5flash11enable_sm90INS1_16FlashAttnFwdSm90INS1_25CollectiveMainloopFwdSm90ILi2EN4cute5tupleIJNS5_1CILi1EEES8_S8_EEENS6_IJNS7_ILi192EEENS7_ILi160EEENS7_ILi64EEEEEELi64ENS_12float_e4m3_tEfNS_4arch4Sm90ELb1ELb0ELb1ELb0ELb1ELb0ELb0ELb1ELb1ELb1ELb0ELb0EEENS1_21CollectiveEpilogueFwdINS6_IJSA_SC_SB_EEES9_NS_10bfloat16_tESG_Li384ELb0ELb1ELb0ELb1EEENS1_30DynamicPersistentTileSchedulerILi384ELi128ELb0ELb1ELb1EEEEEEEEEvNT_6ParamsE,"aw",@nobits
	.sectionflags	@""
	.align	16
	.zero		1024


//--------------------- .nv.shared._ZN7cutlass13device_kernelIN5flash11enable_sm90INS1_16FlashAttnFwdSm90INS1_25CollectiveMainloopFwdSm90ILi2EN4cute5tupleIJNS5_1CILi1EEES8_S8_EEENS6_IJNS7_ILi192EEENS7_ILi160EEENS7_ILi64EEEEEELi64ENS_12float_e4m3_tEfNS_4arch4Sm90ELb1ELb0ELb1ELb1ELb1ELb0ELb0ELb1ELb1ELb1ELb0ELb0EEENS1_21CollectiveEpilogueFwdINS6_IJSA_SC_SB_EEES9_NS_10bfloat16_tESG_Li384ELb1ELb1ELb0ELb1EEENS1_36VarlenDynamicPersistentTileSchedulerILi192ELi160ELi384ELi128ELb0ELb1ELb1ELb1ELb1ELb1EEEEEEEEEvNT_6ParamsE --------------------------
	.section	.nv.shared._ZN7cutlass13device_kernelIN5flash11enable_sm90INS1_16FlashAttnFwdSm90INS1_25CollectiveMainloopFwdSm90ILi2EN4cute5tupleIJNS5_1CILi1EEES8_S8_EEENS6_IJNS7_ILi192EEENS7_ILi160EEENS7_ILi64EEEEEELi64ENS_12float_e4m3_tEfNS_4arch4Sm90ELb1ELb0ELb1ELb1ELb1ELb0ELb0ELb1ELb1ELb1ELb0ELb0EEENS1_21CollectiveEpilogueFwdINS6_IJSA_SC_SB_EEES9_NS_10bfloat16_tESG_Li384ELb1ELb1ELb0ELb1EEENS1_36VarlenDynamicPersistentTileSchedulerILi192ELi160ELi384ELi128ELb0ELb1ELb1ELb1ELb1ELb1EEEEEEEEEvNT_6ParamsE,"aw",@nobits
	.sectionflags	@""
	.align	16
	.zero		1024


//--------------------- .nv.shared._ZN7cutlass13device_kernelIN5flash11enable_sm90INS1_16FlashAttnFwdSm90INS1_25CollectiveMainloopFwdSm90ILi2EN4cute5tupleIJNS5_1CILi1EEES8_S8_EEENS6_IJNS7_ILi192EEENS7_ILi160EEENS7_ILi64EEEEEELi64ENS_12float_e4m3_tEfNS_4arch4Sm90ELb1ELb0ELb1ELb1ELb1ELb1ELb0ELb1ELb1ELb1ELb0ELb0EEENS1_21CollectiveEpilogueFwdINS6_IJSA_SC_SB_EEES9_NS_10bfloat16_tESG_Li384ELb1ELb1ELb0ELb1EEENS1_36VarlenDynamicPersistentTileSchedulerILi192ELi160ELi384ELi128ELb0ELb1ELb1ELb1ELb1ELb1EEEEEEEEEvNT_6ParamsE --------------------------
	.section	.nv.shared._ZN7cutlass13device_kernelIN5flash11enable_sm90INS1_16FlashAttnFwdSm90INS1_25CollectiveMainloopFwdSm90ILi2EN4cute5tupleIJNS5_1CILi1EEES8_S8_EEENS6_IJNS7_ILi192EEENS7_ILi160EEENS7_ILi64EEEEEELi64ENS_12float_e4m3_tEfNS_4arch4Sm90ELb1ELb0ELb1ELb1ELb1ELb1ELb0ELb1ELb1ELb1ELb0ELb0EEENS1_21CollectiveEpilogueFwdINS6_IJSA_SC_SB_EEES9_NS_10bfloat16_tESG_Li384ELb1ELb1ELb0ELb1EEENS1_36VarlenDynamicPersistentTileSchedulerILi192ELi160ELi384ELi128ELb0ELb1ELb1ELb1ELb1ELb1EEEEEEEEEvNT_6ParamsE,"aw",@nobits
	.sectionflags	@""
	.align	16
	.zero		1024


//--------------------- .nv.constant0._ZN7cutlass13device_kernelIN5flash11enable_sm90INS1_16FlashAttnFwdSm90INS1_25CollectiveMainloopFwdSm90ILi2EN4cute5tupleIJNS5_1CILi1EEES8_S8_EEENS6_IJNS7_ILi128EEESA_NS7_ILi256EEEEEELi256ENS_12float_e4m3_tEfNS_4arch4Sm90ELb0ELb0ELb1ELb0ELb1ELb0ELb0ELb1ELb0ELb1ELb0ELb0EEENS1_21CollectiveEpilogueFwdINS6_IJSA_SB_SA_EEES9_NS_10bfloat16_tESF_Li256ELb0ELb1ELb0ELb1EEENS1_29StaticPersistentTileSchedulerILb0EEEEEEEEEvNT_6ParamsE --------------------------
	.section	.nv.constant0._ZN7cutlass13device_kernelIN5flash11enable_sm90INS1_16FlashAttnFwdSm90INS1_25CollectiveMainloopFwdSm90ILi2EN4cute5tupleIJNS5_1CILi1EEES8_S8_EEENS6_IJNS7_ILi128EEESA_NS7_ILi256EEEEEELi256ENS_12float_e4m3_tEfNS_4arch4Sm90ELb0ELb0ELb1ELb0ELb1ELb0ELb0ELb1ELb0ELb1ELb0ELb0EEENS1_21CollectiveEpilogueFwdINS6_IJSA_SB_SA_EEES9_NS_10bfloat16_tESF_Li256ELb0ELb1ELb0ELb1EEENS1_29StaticPersistentTileSchedulerILb0EEEEEEEEEvNT_6ParamsE,"a",@progbits
	.sectionflags	@""
	.align	4
.nv.constant0._ZN7cutlass13device_kernelIN5flash11enable_sm90INS1_16FlashAttnFwdSm90INS1_25CollectiveMainloopFwdSm90ILi2EN4cute5tupleIJNS5_1CILi1EEES8_S8_EEENS6_IJNS7_ILi128EEESA_NS7_ILi256EEEEEELi256ENS_12float_e4m3_tEfNS_4arch4Sm90ELb0ELb0ELb1ELb0ELb1ELb0ELb0ELb1ELb0ELb1ELb0ELb0EEENS1_21CollectiveEpilogueFwdINS6_IJSA_SB_SA_EEES9_NS_10bfloat16_tESF_Li256ELb0ELb1ELb0ELb1EEENS1_29StaticPersistentTileSchedulerILb0EEEEEEEEEvNT_6ParamsE:
	.zero		3200


//--------------------- .nv.constant0._ZN7cutlass13device_kernelIN5flash11enable_sm90INS1_16FlashAttnFwdSm90INS1_25CollectiveMainloopFwdSm90ILi2EN4cute5tupleIJNS5_1CILi1EEES8_S8_EEENS6_IJNS7_ILi128EEESA_NS7_ILi256EEEEEELi256ENS_12float_e4m3_tEfNS_4arch4Sm90ELb0ELb0ELb1ELb1ELb1ELb0ELb0ELb1ELb0ELb1ELb0ELb0EEENS1_21CollectiveEpilogueFwdINS6_IJSA_SB_SA_EEES9_NS_10bfloat16_tESF_Li256ELb1ELb1ELb0ELb1EEENS1_36VarlenDynamicPersistentTileSchedulerILi128ELi128ELi256ELi128ELb0ELb1ELb1ELb0ELb1ELb1EEEEEEEEEvNT_6ParamsE --------------------------
	.section	.nv.constant0._ZN7cutlass13device_kernelIN5flash11enable_sm90INS1_16FlashAttnFwdSm90INS1_25CollectiveMainloopFwdSm90ILi2EN4cute5tupleIJNS5_1CILi1EEES8_S8_EEENS6_IJNS7_ILi128EEESA_NS7_ILi256EEEEEELi256ENS_12float_e4m3_tEfNS_4arch4Sm90ELb0ELb0ELb1ELb1ELb1ELb0ELb0ELb1ELb0ELb1ELb0ELb0EEENS1_21CollectiveEpilogueFwdINS6_IJSA_SB_SA_EEES9_NS_10bfloat16_tESF_Li256ELb1ELb1ELb0ELb1EEENS1_36VarlenDynamicPersistentTileSchedulerILi128ELi128ELi256ELi128ELb0ELb1ELb1ELb0ELb1ELb1EEEEEEEEEvNT_6ParamsE,"a",@progbits
	.sectionflags	@""
	.align	4
.nv.constant0._ZN7cutlass13device_kernelIN5flash11enable_sm90INS1_16FlashAttnFwdSm90INS1_25CollectiveMainloopFwdSm90ILi2EN4cute5tupleIJNS5_1CILi1EEES8_S8_EEENS6_IJNS7_ILi128EEESA_NS7_ILi256EEEEEELi256ENS_12float_e4m3_tEfNS_4arch4Sm90ELb0ELb0ELb1ELb1ELb1ELb0ELb0ELb1ELb0ELb1ELb0ELb0EEENS1_21CollectiveEpilogueFwdINS6_IJSA_SB_SA_EEES9_NS_10bfloat16_tESF_Li256ELb1ELb1ELb0ELb1EEENS1_36VarlenDynamicPersistentTileSchedulerILi128ELi128ELi256ELi128ELb0ELb1ELb1ELb0ELb1ELb1EEEEEEEEEvNT_6ParamsE:
	.zero		3328


//--------------------- .nv.constant0._ZN7cutlass13device_kernelIN5flash11enable_sm90INS1_16FlashAttnFwdSm90INS1_25CollectiveMainloopFwdSm90ILi2EN4cute5tupleIJNS5_1CILi1EEES8_S8_EEENS6_IJNS7_ILi128EEESA_NS7_ILi256EEEEEELi256ENS_12float_e4m3_tEfNS_4arch4Sm90ELb0ELb0ELb1ELb1ELb1ELb1ELb0ELb1ELb0ELb1ELb0ELb0EEENS1_21CollectiveEpilogueFwdINS6_IJSA_SB_SA_EEES9_NS_10bfloat16_tESF_Li256ELb1ELb1ELb0ELb1EEENS1_36VarlenDynamicPersistentTileSchedulerILi128ELi128ELi256ELi128ELb0ELb1ELb1ELb0ELb1ELb1EEEEEEEEEvNT_6ParamsE --------------------------
	.section	.nv.constant0._ZN7cutlass13device_kernelIN5flash11enable_sm90INS1_16FlashAttnFwdSm90INS1_25CollectiveMainloopFwdSm90ILi2EN4cute5tupleIJNS5_1CILi1EEES8_S8_EEENS6_IJNS7_ILi128EEESA_NS7_ILi256EEEEEELi256ENS_12float_e4m3_tEfNS_4arch4Sm90ELb0ELb0ELb1ELb1ELb1ELb1ELb0ELb1ELb0ELb1ELb0ELb0EEENS1_21CollectiveEpilogueFwdINS6_IJSA_SB_SA_EEES9_NS_10bfloat16_tESF_Li256ELb1ELb1ELb0ELb1EEENS1_36VarlenDynamicPersistentTileSchedulerILi128ELi128ELi256ELi128ELb0ELb1ELb1ELb0ELb1ELb1EEEEEEEEEvNT_6ParamsE,"a",@progbits
	.sectionflags	@""
	.align	4
.nv.constant0._ZN7cutlass13device_kernelIN5flash11enable_sm90INS1_16FlashAttnFwdSm90INS1_25CollectiveMainloopFwdSm90ILi2EN4cute5tupleIJNS5_1CILi1EEES8_S8_EEENS6_IJNS7_ILi128EEESA_NS7_ILi256EEEEEELi256ENS_12float_e4m3_tEfNS_4arch4Sm90ELb0ELb0ELb1ELb1ELb1ELb1ELb0ELb1ELb0ELb1ELb0ELb0EEENS1_21CollectiveEpilogueFwdINS6_IJSA_SB_SA_EEES9_NS_10bfloat16_tESF_Li256ELb1ELb1ELb0ELb1EEENS1_36VarlenDynamicPersistentTileSchedulerILi128ELi128ELi256ELi128ELb0ELb1ELb1ELb0ELb1ELb1EEEEEEEEEvNT_6ParamsE:
	.zero		3328


//--------------------- .nv.constant0._ZN7cutlass13device_kernelIN5flash11enable_sm90INS1_16FlashAttnFwdSm90INS1_25CollectiveMainloopFwdSm90ILi2EN4cute5tupleIJNS5_1CILi1EEES8_S8_EEENS6_IJNS7_ILi128EEENS7_ILi64EEENS7_ILi256EEEEEELi256ENS_12float_e4m3_tEfNS_4arch4Sm90ELb0ELb1ELb1ELb0ELb1ELb0ELb0ELb1ELb0ELb1ELb0ELb0EEENS1_21CollectiveEpilogueFwdINS6_IJSA_SC_SB_EEES9_NS_10bfloat16_tESG_Li256ELb0ELb1ELb0ELb1EEENS1_30DynamicPersistentTileSchedulerILi256ELi128ELb0ELb1ELb1EEEEEEEEEvNT_6ParamsE --------------------------
	.section	.nv.constant0._ZN7cutlass13device_kernelIN5flash11enable_sm90INS1_16FlashAttnFwdSm90INS1_25CollectiveMainloopFwdSm90ILi2EN4cute5tupleIJNS5_1CILi1EEES8_S8_EEENS6_IJNS7_ILi128EEENS7_ILi64EEENS7_ILi256EEEEEELi256ENS_12float_e4m3_tEfNS_4arch4Sm90ELb0ELb1ELb1ELb0ELb1ELb0ELb0ELb1ELb0ELb1ELb0ELb0EEENS1_21CollectiveEpilogueFwdINS6_IJSA_SC_SB_EEES9_NS_10bfloat16_tESG_Li256ELb0ELb1ELb0ELb1EEENS1_30DynamicPersistentTileSchedulerILi256ELi128ELb0ELb1ELb1EEEEEEEEEvNT_6ParamsE,"a",@progbits
	.sectionflags	@""
	.align	4
.nv.constant0._ZN7cutlass13device_kernelIN5flash11enable_sm90INS1_16FlashAttnFwdSm90INS1_25CollectiveMainloopFwdSm90ILi2EN4cute5tupleIJNS5_1CILi1EEES8_S8_EEENS6_IJNS7_ILi128EEENS7_ILi64EEENS7_ILi256EEEEEELi256ENS_12float_e4m3_tEfNS_4arch4Sm90ELb0ELb1ELb1ELb0ELb1ELb0ELb0ELb1ELb0ELb1ELb0ELb0EEENS1_21CollectiveEpilogueFwdINS6_IJSA_SC_SB_EEES9_NS_10bfloat16_tESG_Li256ELb0ELb1ELb0ELb1EEENS1_30DynamicPersistentTileSchedulerILi256ELi128ELb0ELb1ELb1EEEEEEEEEvNT_6ParamsE:
	.zero		3328


//--------------------- .nv.constant0._ZN7cutlass13device_kernelIN5flash11enable_sm90INS1_16FlashAttnFwdSm90INS1_25CollectiveMainloopFwdSm90ILi2EN4cute5tupleIJNS5_1CILi1EEES8_S8_EEENS6_IJNS7_ILi128EEENS7_ILi64EEENS7_ILi256EEEEEELi256ENS_12float_e4m3_tEfNS_4arch4Sm90ELb0ELb1ELb1ELb1ELb1ELb0ELb0ELb1ELb0ELb1ELb0ELb0EEENS1_21CollectiveEpilogueFwdINS6_IJSA_SC_SB_EEES9_NS_10bfloat16_tESG_Li256ELb1ELb1ELb0ELb1EEENS1_36VarlenDynamicPersistentTileSchedulerILi128ELi64ELi256ELi128ELb0ELb1ELb1ELb1ELb0ELb1EEEEEEEEEvNT_6ParamsE --------------------------
	.section	.nv.constant0._ZN7cutlass13device_kernelIN5flash11enable_sm90INS1_16FlashAttnFwdSm90INS1_25CollectiveMainloopFwdSm90ILi2EN4cute5tupleIJNS5_1CILi1EEES8_S8_EEENS6_IJNS7_ILi128EEENS7_ILi64EEENS7_ILi256EEEEEELi256ENS_12float_e4m3_tEfNS_4arch4Sm90ELb0ELb1ELb1ELb1ELb1ELb0ELb0ELb1ELb0ELb1ELb0ELb0EEENS1_21CollectiveEpilogueFwdINS6_IJSA_SC_SB_EEES9_NS_10bfloat16_tESG_Li256ELb1ELb1ELb0ELb1EEENS1_36VarlenDynamicPersistentTileSchedulerILi128ELi64ELi256ELi128ELb0ELb1ELb1ELb1ELb0ELb1EEEEEEEEEvNT_6ParamsE,"a",@progbits
	.sectionflags	@""
	.align	4
.nv.constant0._ZN7cutlass13device_kernelIN5flash11enable_sm90INS1_16FlashAttnFwdSm90INS1_25CollectiveMainloopFwdSm90ILi2EN4cute5tupleIJNS5_1CILi1EEES8_S8_EEENS6_IJNS7_ILi128EEENS7_ILi64EEENS7_ILi256EEEEEELi256ENS_12float_e4m3_tEfNS_4arch4Sm90ELb0ELb1ELb1ELb1ELb1ELb0ELb0ELb1ELb0ELb1ELb0ELb0EEENS1_21CollectiveEpilogueFwdINS6_IJSA_SC_SB_EEES9_NS_10bfloat16_tESG_Li256ELb1ELb1ELb0ELb1EEENS1_36VarlenDynamicPersistentTileSchedulerILi128ELi64ELi256ELi128ELb0ELb1ELb1ELb1ELb0ELb1EEEEEEEEEvNT_6ParamsE:
	.zero		3328


//--------------------- .nv.constant0._ZN7cutlass13device_kernelIN5flash11enable_sm90INS1_16FlashAttnFwdSm90INS1_25CollectiveMainloopFwdSm90ILi2EN4cute5tupleIJNS5_1CILi1EEES8_S8_EEENS6_IJNS7_ILi128EEENS7_ILi64EEENS7_ILi256EEEEEELi256ENS_12float_e4m3_tEfNS_4arch4Sm90ELb0ELb1ELb1ELb1ELb1ELb1ELb0ELb1ELb0ELb1ELb0ELb0EEENS1_21CollectiveEpilogueFwdINS6_IJSA_SC_SB_EEES9_NS_10bfloat16_tESG_Li256ELb1ELb1ELb0ELb1EEENS1_36VarlenDynamicPersistentTileSchedulerILi128ELi64ELi256ELi128ELb0ELb1ELb1ELb1ELb0ELb1EEEEEEEEEvNT_6ParamsE --------------------------
	.section	.nv.constant0._ZN7cutlass13device_kernelIN5flash11enable_sm90INS1_16FlashAttnFwdSm90INS1_25CollectiveMainloopFwdSm90ILi2EN4cute5tupleIJNS5_1CILi1EEES8_S8_EEENS6_IJNS7_ILi128EEENS7_ILi64EEENS7_ILi256EEEEEELi256ENS_12float_e4m3_tEfNS_4arch4Sm90ELb0ELb1ELb1ELb1ELb1ELb1ELb0ELb1ELb0ELb1ELb0ELb0EEENS1_21CollectiveEpilogueFwdINS6_IJSA_SC_SB_EEES9_NS_10bfloat16_tESG_Li256ELb1ELb1ELb0ELb1EEENS1_36VarlenDynamicPersistentTileSchedulerILi128ELi64ELi256ELi128ELb0ELb1ELb1ELb1ELb0ELb1EEEEEEEEEvNT_6ParamsE,"a",@progbits
	.sectionflags	@""
	.align	4
.nv.constant0._ZN7cutlass13device_kernelIN5flash11enable_sm90INS1_16FlashAttnFwdSm90INS1_25CollectiveMainloopFwdSm90ILi2EN4cute5tupleIJNS5_1CILi1EEES8_S8_EEENS6_IJNS7_ILi128EEENS7_ILi64EEENS7_ILi256EEEEEELi256ENS_12float_e4m3_tEfNS_4arch4Sm90ELb0ELb1ELb1ELb1ELb1ELb1ELb0ELb1ELb0ELb1ELb0ELb0EEENS1_21CollectiveEpilogueFwdINS6_IJSA_SC_SB_EEES9_NS_10bfloat16_tESG_Li256ELb1ELb1ELb0ELb1EEENS1_36VarlenDynamicPersistentTileSchedulerILi128ELi64ELi256ELi128ELb0ELb1ELb1ELb1ELb0ELb1EEEEEEEEEvNT_6ParamsE:
	.zero		3328


//--------------------- .nv.constant0._ZN7cutlass13device_kernelIN5flash11enable_sm90INS1_16FlashAttnFwdSm90INS1_25CollectiveMainloopFwdSm90ILi2EN4cute5tupleIJNS5_1CILi1EEES8_S8_EEENS6_IJNS7_ILi128EEESA_NS7_ILi256EEEEEELi256ENS_12float_e4m3_tEfNS_4arch4Sm90ELb1ELb0ELb1ELb0ELb1ELb0ELb0ELb1ELb0ELb1ELb0ELb0EEENS1_21CollectiveEpilogueFwdINS6_IJSA_SB_SA_EEES9_NS_10bfloat16_tESF_Li256ELb0ELb1ELb0ELb1EEENS1_30DynamicPersistentTileSchedulerILi256ELi128ELb0ELb1ELb1EEEEEEEEEvNT_6ParamsE --------------------------
	.section	.nv.constant0._ZN7cutlass13device_kernelIN5flash11enable_sm90INS1_16FlashAttnFwdSm90INS1_25CollectiveMainloopFwdSm90ILi2EN4cute5tupleIJNS5_1CILi1EEES8_S8_EEENS6_IJNS7_ILi128EEESA_NS7_ILi256EEEEEELi256ENS_12float_e4m3_tEfNS_4arch4Sm90ELb1ELb0ELb1ELb0ELb1ELb0ELb0ELb1ELb0ELb1ELb0ELb0EEENS1_21CollectiveEpilogueFwdINS6_IJSA_SB_SA_EEES9_NS_10bfloat16_tESF_Li256ELb0ELb1ELb0ELb1EEENS1_30DynamicPersistentTileSchedulerILi256ELi128ELb0ELb1ELb1EEEEEEEEEvNT_6ParamsE,"a",@progbits
	.sectionflags	@""
	.align	4
.nv.constant0._ZN7cutlass13device_kernelIN5flash11enable_sm90INS1_16FlashAttnFwdSm90INS1_25CollectiveMainloopFwdSm90ILi2EN4cute5tupleIJNS5_1CILi1EEES8_S8_EEENS6_IJNS7_ILi128EEESA_NS7_ILi256EEEEEELi256ENS_12float_e4m3_tEfNS_4arch4Sm90ELb1ELb0ELb1ELb0ELb1ELb0ELb0ELb1ELb0ELb1ELb0ELb0EEENS1_21CollectiveEpilogueFwdINS6_IJSA_SB_SA_EEES9_NS_10bfloat16_tESF_Li256ELb0ELb1ELb0ELb1EEENS1_30DynamicPersistentTileSchedulerILi256ELi128ELb0ELb1ELb1EEEEEEEEEvNT_6ParamsE:
	.zero		3328


//--------------------- .nv.constant0._ZN7cutlass13device_kernelIN5flash11enable_sm90INS1_16FlashAttnFwdSm90INS1_25CollectiveMainloopFwdSm90ILi2EN4cute5tupleIJNS5_1CILi1EEES8_S8_EEENS6_IJNS7_ILi128EEESA_NS7_ILi256EEEEEELi256ENS_12float_e4m3_tEfNS_4arch4Sm90ELb1ELb0ELb1ELb1ELb1ELb0ELb0ELb1ELb0ELb1ELb0ELb0EEENS1_21CollectiveEpilogueFwdINS6_IJSA_SB_SA_EEES9_NS_10bfloat16_tESF_Li256ELb1ELb1ELb0ELb1EEENS1_36VarlenDynamicPersistentTileSchedulerILi128ELi128ELi256ELi128ELb0ELb1ELb1ELb1ELb1ELb1EEEEEEEEEvNT_6ParamsE --------------------------
	.section	.nv.constant0._ZN7cutlass13device_kernelIN5flash11enable_sm90INS1_16FlashAttnFwdSm90INS1_25CollectiveMainloopFwdSm90ILi2EN4cute5tupleIJNS5_1CILi1EEES8_S8_EEENS6_IJNS7_ILi128EEESA_NS7_ILi256EEEEEELi256ENS_12float_e4m3_tEfNS_4arch4Sm90ELb1ELb0ELb1ELb1ELb1ELb0ELb0ELb1ELb0ELb1ELb0ELb0EEENS1_21CollectiveEpilogueFwdINS6_IJSA_SB_SA_EEES9_NS_10bfloat16_tESF_Li256ELb1ELb1ELb0ELb1EEENS1_36VarlenDynamicPersistentTileSchedulerILi128ELi128ELi256ELi128ELb0ELb1ELb1ELb1ELb1ELb1EEEEEEEEEvNT_6ParamsE,"a",@progbits
	.sectionflags	@""
	.align	4
.nv.constant0._ZN7cutlass13device_kernelIN5flash11enable_sm90INS1_16FlashAttnFwdSm90INS1_25CollectiveMainloopFwdSm90ILi2EN4cute5tupleIJNS5_1CILi1EEES8_S8_EEENS6_IJNS7_ILi128EEESA_NS7_ILi256EEEEEELi256ENS_12float_e4m3_tEfNS_4arch4Sm90ELb1ELb0ELb1ELb1ELb1ELb0ELb0ELb1ELb0ELb1ELb0ELb0EEENS1_21CollectiveEpilogueFwdINS6_IJSA_SB_SA_EEES9_NS_10bfloat16_tESF_Li256ELb1ELb1ELb0ELb1EEENS1_36VarlenDynamicPersistentTileSchedulerILi128ELi128ELi256ELi128ELb0ELb1ELb1ELb1ELb1ELb1EEEEEEEEEvNT_6ParamsE:
	.zero		3328


//--------------------- .nv.constant0._ZN7cutlass13device_kernelIN5flash11enable_sm90INS1_16FlashAttnFwdSm90INS1_25CollectiveMainloopFwdSm90ILi2EN4cute5tupleIJNS5_1CILi1EEES8_S8_EEENS6_IJNS7_ILi128EEESA_NS7_ILi256EEEEEELi256ENS_12float_e4m3_tEfNS_4arch4Sm90ELb1ELb0ELb1ELb1ELb1ELb1ELb0ELb1ELb0ELb1ELb0ELb0EEENS1_21CollectiveEpilogueFwdINS6_IJSA_SB_SA_EEES9_NS_10bfloat16_tESF_Li256ELb1ELb1ELb0ELb1EEENS1_36VarlenDynamicPersistentTileSchedulerILi128ELi128ELi256ELi128ELb0ELb1ELb1ELb1ELb1ELb1EEEEEEEEEvNT_6ParamsE --------------------------
	.section	.nv.constant0._ZN7cutlass13device_kernelIN5flash11enable_sm90INS1_16FlashAttnFwdSm90INS1_25CollectiveMainloopFwdSm90ILi2EN4cute5tupleIJNS5_1CILi1EEES8_S8_EEENS6_IJNS7_ILi128EEESA_NS7_ILi256EEEEEELi256ENS_12float_e4m3_tEfNS_4arch4Sm90ELb1ELb0ELb1ELb1ELb1ELb1ELb0ELb1ELb0ELb1ELb0ELb0EEENS1_21CollectiveEpilogueFwdINS6_IJSA_SB_SA_EEES9_NS_10bfloat16_tESF_Li256ELb1ELb1ELb0ELb1EEENS1_36VarlenDynamicPersistentTileSchedulerILi128ELi128ELi256ELi128ELb0ELb1ELb1ELb1ELb1ELb1EEEEEEEEEvNT_6ParamsE,"a",@progbits
	.sectionflags	@""
	.align	4
.nv.constant0._ZN7cutlass13device_kernelIN5flash11enable_sm90INS1_16FlashAttnFwdSm90INS1_25CollectiveMainloopFwdSm90ILi2EN4cute5tupleIJNS5_1CILi1EEES8_S8_EEENS6_IJNS7_ILi128EEESA_NS7_ILi256EEEEEELi256ENS_12float_e4m3_tEfNS_4arch4Sm90ELb1ELb0ELb1ELb1ELb1ELb1ELb0ELb1ELb0ELb1ELb0ELb0EEENS1_21CollectiveEpilogueFwdINS6_IJSA_SB_SA_EEES9_NS_10bfloat16_tESF_Li256ELb1ELb1ELb0ELb1EEENS1_36VarlenDynamicPersistentTileSchedulerILi128ELi128ELi256ELi128ELb0ELb1ELb1ELb1ELb1ELb1EEEEEEEEEvNT_6ParamsE:
	.zero		3328


//--------------------- .nv.constant0._ZN7cutlass13device_kernelIN5flash11enable_sm90INS1_16FlashAttnFwdSm90INS1_25CollectiveMainloopFwdSm90ILi2EN4cute5tupleIJNS5_1CILi1EEES8_S8_EEENS6_IJNS7_ILi128EEENS7_ILi160EEENS7_ILi192EEEEEELi192ENS_12float_e4m3_tEfNS_4arch4Sm90ELb0ELb0ELb1ELb0ELb1ELb0ELb0ELb1ELb1ELb1ELb0ELb0EEENS1_21CollectiveEpilogueFwdINS6_IJSA_SC_SB_EEES9_NS_10bfloat16_tESG_Li256ELb0ELb1ELb0ELb1EEENS1_29StaticPersistentTileSchedulerILb0EEEEEEEEEvNT_6ParamsE --------------------------
	.section	.nv.constant0._ZN7cutlass13device_kernelIN5flash11enable_sm90INS1_16FlashAttnFwdSm90INS1_25CollectiveMainloopFwdSm90ILi2EN4cute5tupleIJNS5_1CILi1EEES8_S8_EEENS6_IJNS7_ILi128EEENS7_ILi160EEENS7_ILi192EEEEEELi192ENS_12float_e4m3_tEfNS_4arch4Sm90ELb0ELb0ELb1ELb0ELb1ELb0ELb0ELb1ELb1ELb1ELb0ELb0EEENS1_21CollectiveEpilogueFwdINS6_IJSA_SC_SB_EEES9_NS_10bfloat16_tESG_Li256ELb0ELb1ELb0ELb1EEENS1_29StaticPersistentTileSchedulerILb0EEEEEEEEEvNT_6ParamsE,"a",@progbits
	.sectionflags	@""
	.align	4
.nv.constant0._ZN7cutlass13device_kernelIN5flash11enable_sm90INS1_16FlashAttnFwdSm90INS1_25CollectiveMainloopFwdSm90ILi2EN4cute5tupleIJNS5_1CILi1EEES8_S8_EEENS6_IJNS7_ILi128EEENS7_ILi160EEENS7_ILi192EEEEEELi192ENS_12float_e4m3_tEfNS_4arch4Sm90ELb0ELb0ELb1ELb0ELb1ELb0ELb0ELb1ELb1ELb1ELb0ELb0EEENS1_21CollectiveEpilogueFwdINS6_IJSA_SC_SB_EEES9_NS_10bfloat16_tESG_Li256ELb0ELb1ELb0ELb1EEENS1_29StaticPersistentTileSchedulerILb0EEEEEEEEEvNT_6ParamsE:
	.zero		3200


//--------------------- .nv.constant0._ZN7cutlass13device_kernelIN5flash11enable_sm90INS1_16FlashAttnFwdSm90INS1_25CollectiveMainloopFwdSm90ILi2EN4cute5tupleIJNS5_1CILi1EEES8_S8_EEENS6_IJNS7_ILi128EEENS7_ILi160EEENS7_ILi192EEEEEELi192ENS_12float_e4m3_tEfNS_4arch4Sm90ELb0ELb0ELb1ELb1ELb1ELb0ELb0ELb1ELb1ELb1ELb0ELb0EEENS1_21CollectiveEpilogueFwdINS6_IJSA_SC_SB_EEES9_NS_10bfloat16_tESG_Li256ELb1ELb1ELb0ELb1EEENS1_36VarlenDynamicPersistentTileSchedulerILi128ELi160ELi256ELi128ELb0ELb1ELb1ELb0ELb1ELb1EEEEEEEEEvNT_6ParamsE --------------------------
	.section	.nv.constant0._ZN7cutlass13device_kernelIN5flash11enable_sm90INS1_16FlashAttnFwdSm90INS1_25CollectiveMainloopFwdSm90ILi2EN4cute5tupleIJNS5_1CILi1EEES8_S8_EEENS6_IJNS7_ILi128EEENS7_ILi160EEENS7_ILi192EEEEEELi192ENS_12float_e4m3_tEfNS_4arch4Sm90ELb0ELb0ELb1ELb1ELb1ELb0ELb0ELb1ELb1ELb1ELb0ELb0EEENS1_21CollectiveEpilogueFwdINS6_IJSA_SC_SB_EEES9_NS_10bfloat16_tESG_Li256ELb1ELb1ELb0ELb1EEENS1_36VarlenDynamicPersistentTileSchedulerILi128ELi160ELi256ELi128ELb0ELb1ELb1ELb0ELb1ELb1EEEEEEEEEvNT_6ParamsE,"a",@progbits
	.sectionflags	@""
	.align	4
.nv.constant0._ZN7cutlass13device_kernelIN5flash11enable_sm90INS1_16FlashAttnFwdSm90INS1_25CollectiveMainloopFwdSm90ILi2EN4cute5tupleIJNS5_1CILi1EEES8_S8_EEENS6_IJNS7_ILi128EEENS7_ILi160EEENS7_ILi192EEEEEELi192ENS_12float_e4m3_tEfNS_4arch4Sm90ELb0ELb0ELb1ELb1ELb1ELb0ELb0ELb1ELb1ELb1ELb0ELb0EEENS1_21CollectiveEpilogueFwdINS6_IJSA_SC_SB_EEES9_NS_10bfloat16_tESG_Li256ELb1ELb1ELb0ELb1EEENS1_36VarlenDynamicPersistentTileSchedulerILi128ELi160ELi256ELi128ELb0ELb1ELb1ELb0ELb1ELb1EEEEEEEEEvNT_6ParamsE:
	.zero		3328


//--------------------- .nv.constant0._ZN7cutlass13device_kernelIN5flash11enable_sm90INS1_16FlashAttnFwdSm90INS1_25CollectiveMainloopFwdSm90ILi2EN4cute5tupleIJNS5_1CILi1EEES8_S8_EEENS6_IJNS7_ILi128EEENS7_ILi160EEENS7_ILi192EEEEEELi192ENS_12float_e4m3_tEfNS_4arch4Sm90ELb0ELb0ELb1ELb1ELb1ELb1ELb0ELb1ELb1ELb1ELb0ELb0EEENS1_21CollectiveEpilogueFwdINS6_IJSA_SC_SB_EEES9_NS_10bfloat16_tESG_Li256ELb1ELb1ELb0ELb1EEENS1_36VarlenDynamicPersistentTileSchedulerILi128ELi160ELi256ELi128ELb0ELb1ELb1ELb0ELb1ELb1EEEEEEEEEvNT_6ParamsE --------------------------
	.section	.nv.constant0._ZN7cutlass13device_kernelIN5flash11enable_sm90INS1_16FlashAttnFwdSm90INS1_25CollectiveMainloopFwdSm90ILi2EN4cute5tupleIJNS5_1CILi1EEES8_S8_EEENS6_IJNS7_ILi128EEENS7_ILi160EEENS7_ILi192EEEEEELi192ENS_12float_e4m3_tEfNS_4arch4Sm90ELb0ELb0ELb1ELb1ELb1ELb1ELb0ELb1ELb1ELb1ELb0ELb0EEENS1_21CollectiveEpilogueFwdINS6_IJSA_SC_SB_EEES9_NS_10bfloat16_tESG_Li256ELb1ELb1ELb0ELb1EEENS1_36VarlenDynamicPersistentTileSchedulerILi128ELi160ELi256ELi128ELb0ELb1ELb1ELb0ELb1ELb1EEEEEEEEEvNT_6ParamsE,"a",@progbits
	.sectionflags	@""
	.align	4
.nv.constant0._ZN7cutlass13device_kernelIN5flash11enable_sm90INS1_16FlashAttnFwdSm90INS1_25CollectiveMainloopFwdSm90ILi2EN4cute5tupleIJNS5_1CILi1EEES8_S8_EEENS6_IJNS7_ILi128EEENS7_ILi160EEENS7_ILi192EEEEEELi192ENS_12float_e4m3_tEfNS_4arch4Sm90ELb0ELb0ELb1ELb1ELb1ELb1ELb0ELb1ELb1ELb1ELb0ELb0EEENS1_21CollectiveEpilogueFwdINS6_IJSA_SC_SB_EEES9_NS_10bfloat16_tESG_Li256ELb1ELb1ELb0ELb1EEENS1_36VarlenDynamicPersistentTileSchedulerILi128ELi160ELi256ELi128ELb0ELb1ELb1ELb0ELb1ELb1EEEEEEEEEvNT_6ParamsE:
	.zero		3328


//--------------------- .nv.constant0._ZN7cutlass13device_kernelIN5flash11enable_sm90INS1_16FlashAttnFwdSm90INS1_25CollectiveMainloopFwdSm90ILi2EN4cute5tupleIJNS5_1CILi1EEES8_S8_EEENS6_IJNS7_ILi128EEESA_NS7_ILi192EEEEEELi192ENS_12float_e4m3_tEfNS_4arch4Sm90ELb0ELb1ELb1ELb0ELb1ELb0ELb0ELb1ELb1ELb1ELb0ELb0EEENS1_21CollectiveEpilogueFwdINS6_IJSA_SB_SA_EEES9_NS_10bfloat16_tESF_Li256ELb0ELb1ELb0ELb1EEENS1_30DynamicPersistentTileSchedulerILi256ELi128ELb0ELb1ELb1EEEEEEEEEvNT_6ParamsE --------------------------
	.section	.nv.constant0._ZN7cutlass13device_kernelIN5flash11enable_sm90INS1_16FlashAttnFwdSm90INS1_25CollectiveMainloopFwdSm90ILi2EN4cute5tupleIJNS5_1CILi1EEES8_S8_EEENS6_IJNS7_ILi128EEESA_NS7_ILi192EEEEEELi192ENS_12float_e4m3_tEfNS_4arch4Sm90ELb0ELb1ELb1ELb0ELb1ELb0ELb0ELb1ELb1ELb1ELb0ELb0EEENS1_21CollectiveEpilogueFwdINS6_IJSA_SB_SA_EEES9_NS_10bfloat16_tESF_Li256ELb0ELb1ELb0ELb1EEENS1_30DynamicPersistentTileSchedulerILi256ELi128ELb0ELb1ELb1EEEEEEEEEvNT_6ParamsE,"a",@progbits
	.sectionflags	@""
	.align	4
.nv.constant0._ZN7cutlass13device_kernelIN5flash11enable_sm90INS1_16FlashAttnFwdSm90INS1_25CollectiveMainloopFwdSm90ILi2EN4cute5tupleIJNS5_1CILi1EEES8_S8_EEENS6_IJNS7_ILi128EEESA_NS7_ILi192EEEEEELi192ENS_12float_e4m3_tEfNS_4arch4Sm90ELb0ELb1ELb1ELb0ELb1ELb0ELb0ELb1ELb1ELb1ELb0ELb0EEENS1_21CollectiveEpilogueFwdINS6_IJSA_SB_SA_EEES9_NS_10bfloat16_tESF_Li256ELb0ELb1ELb0ELb1EEENS1_30DynamicPersistentTileSchedulerILi256ELi128ELb0ELb1ELb1EEEEEEEEEvNT_6ParamsE:
	.zero		3328


//--------------------- .nv.constant0._ZN7cutlass13device_kernelIN5flash11enable_sm90INS1_16FlashAttnFwdSm90INS1_25CollectiveMainloopFwdSm90ILi2EN4cute5tupleIJNS5_1CILi1EEES8_S8_EEENS6_IJNS7_ILi128EEESA_NS7_ILi192EEEEEELi192ENS_12float_e4m3_tEfNS_4arch4Sm90ELb0ELb1ELb1ELb1ELb1ELb0ELb0ELb1ELb1ELb1ELb0ELb0EEENS1_21CollectiveEpilogueFwdINS6_IJSA_SB_SA_EEES9_NS_10bfloat16_tESF_Li256ELb1ELb1ELb0ELb1EEENS1_36VarlenDynamicPersistentTileSchedulerILi128ELi128ELi256ELi128ELb0ELb1ELb1ELb1ELb0ELb1EEEEEEEEEvNT_6ParamsE --------------------------
	.section	.nv.constant0._ZN7cutlass13device_kernelIN5flash11enable_sm90INS1_16FlashAttnFwdSm90INS1_25CollectiveMainloopFwdSm90ILi2EN4cute5tupleIJNS5_1CILi1EEES8_S8_EEENS6_IJNS7_ILi128EEESA_NS7_ILi192EEEEEELi192ENS_12float_e4m3_tEfNS_4arch4Sm90ELb0ELb1ELb1ELb1ELb1ELb0ELb0ELb1ELb1ELb1ELb0ELb0EEENS1_21CollectiveEpilogueFwdINS6_IJSA_SB_SA_EEES9_NS_10bfloat16_tESF_Li256ELb1ELb1ELb0ELb1EEENS1_36VarlenDynamicPersistentTileSchedulerILi128ELi128ELi256ELi128ELb0ELb1ELb1ELb1ELb0ELb1EEEEEEEEEvNT_6ParamsE,"a",@progbits
	.sectionflags	@""
	.align	4
.nv.constant0._ZN7cutlass13device_kernelIN5flash11enable_sm90INS1_16FlashAttnFwdSm90INS1_25CollectiveMainloopFwdSm90ILi2EN4cute5tupleIJNS5_1CILi1EEES8_S8_EEENS6_IJNS7_ILi128EEESA_NS7_ILi192EEEEEELi192ENS_12float_e4m3_tEfNS_4arch4Sm90ELb0ELb1ELb1ELb1ELb1ELb0ELb0ELb1ELb1ELb1ELb0ELb0EEENS1_21CollectiveEpilogueFwdINS6_IJSA_SB_SA_EEES9_NS_10bfloat16_tESF_Li256ELb1ELb1ELb0ELb1EEENS1_36VarlenDynamicPersistentTileSchedulerILi128ELi128ELi256ELi128ELb0ELb1ELb1ELb1ELb0ELb1EEEEEEEEEvNT_6ParamsE:
	.zero		3328


//--------------------- .nv.constant0._ZN7cutlass13device_kernelIN5flash11enable_sm90INS1_16FlashAttnFwdSm90INS1_25CollectiveMainloopFwdSm90ILi2EN4cute5tupleIJNS5_1CILi1EEES8_S8_EEENS6_IJNS7_ILi128EEESA_NS7_ILi192EEEEEELi192ENS_12float_e4m3_tEfNS_4arch4Sm90ELb0ELb1ELb1ELb1ELb1ELb1ELb0ELb1ELb1ELb1ELb0ELb0EEENS1_21CollectiveEpilogueFwdINS6_IJSA_SB_SA_EEES9_NS_10bfloat16_tESF_Li256ELb1ELb1ELb0ELb1EEENS1_36VarlenDynamicPersistentTileSchedulerILi128ELi128ELi256ELi128ELb0ELb1ELb1ELb1ELb0ELb1EEEEEEEEEvNT_6ParamsE --------------------------
	.section	.nv.constant0._ZN7cutlass13device_kernelIN5flash11enable_sm90INS1_16FlashAttnFwdSm90INS1_25CollectiveMainloopFwdSm90ILi2EN4cute5tupleIJNS5_1CILi1EEES8_S8_EEENS6_IJNS7_ILi128EEESA_NS7_ILi192EEEEEELi192ENS_12float_e4m3_tEfNS_4arch4Sm90ELb0ELb1ELb1ELb1ELb1ELb1ELb0ELb1ELb1ELb1ELb0ELb0EEENS1_21CollectiveEpilogueFwdINS6_IJSA_SB_SA_EEES9_NS_10bfloat16_tESF_Li256ELb1ELb1ELb0ELb1EEENS1_36VarlenDynamicPersistentTileSchedulerILi128ELi128ELi256ELi128ELb0ELb1ELb1ELb1ELb0ELb1EEEEEEEEEvNT_6ParamsE,"a",@progbits
	.sectionflags	@""
	.align	4
.nv.constant0._ZN7cutlass13device_kernelIN5flash11enable_sm90INS1_16FlashAttnFwdSm90INS1_25CollectiveMainloopFwdSm90ILi2EN4cute5tupleIJNS5_1CILi1EEES8_S8_EEENS6_IJNS7_ILi128EEESA_NS7_ILi192EEEEEELi192ENS_12float_e4m3_tEfNS_4arch4Sm90ELb0ELb1ELb1ELb1ELb1ELb1ELb0ELb1ELb1ELb1ELb0ELb0EEENS1_21CollectiveEpilogueFwdINS6_IJSA_SB_SA_EEES9_NS_10bfloat16_tESF_Li256ELb1ELb1ELb0ELb1EEENS1_36VarlenDynamicPersistentTileSchedulerILi128ELi128ELi256ELi128ELb0ELb1ELb1ELb1ELb0ELb1EEEEEEEEEvNT_6ParamsE:
	.zero		3328


//--------------------- .nv.constant0._ZN7cutlass13device_kernelIN5flash11enable_sm90INS1_16FlashAttnFwdSm90INS1_25CollectiveMainloopFwdSm90ILi2EN4cute5tupleIJNS5_1CILi1EEES8_S8_EEENS6_IJNS7_ILi128EEENS7_ILi160EEENS7_ILi192EEEEEELi192ENS_12float_e4m3_tEfNS_4arch4Sm90ELb1ELb0ELb1ELb0ELb1ELb0ELb0ELb1ELb1ELb1ELb0ELb0EEENS1_21CollectiveEpilogueFwdINS6_IJSA_SC_SB_EEES9_NS_10bfloat16_tESG_Li256ELb0ELb1ELb0ELb1EEENS1_30DynamicPersistentTileSchedulerILi256ELi128ELb0ELb1ELb1EEEEEEEEEvNT_6ParamsE --------------------------
	.section	.nv.constant0._ZN7cutlass13device_kernelIN5flash11enable_sm90INS1_16FlashAttnFwdSm90INS1_25CollectiveMainloopFwdSm90ILi2EN4cute5tupleIJNS5_1CILi1EEES8_S8_EEENS6_IJNS7_ILi128EEENS7_ILi160EEENS7_ILi192EEEEEELi192ENS_12float_e4m3_tEfNS_4arch4Sm90ELb1ELb0ELb1ELb0ELb1ELb0ELb0ELb1ELb1ELb1ELb0ELb0EEENS1_21CollectiveEpilogueFwdINS6_IJSA_SC_SB_EEES9_NS_10bfloat16_tESG_Li256ELb0ELb1ELb0ELb1EEENS1_30DynamicPersistentTileSchedulerILi256ELi128ELb0ELb1ELb1EEEEEEEEEvNT_6ParamsE,"a",@progbits
	.sectionflags	@""
	.align	4
.nv.constant0._ZN7cutlass13device_kernelIN5flash11enable_sm90INS1_16FlashAttnFwdSm90INS1_25CollectiveMainloopFwdSm90ILi2EN4cute5tupleIJNS5_1CILi1EEES8_S8_EEENS6_IJNS7_ILi128EEENS7_ILi160EEENS7_ILi192EEEEEELi192ENS_12float_e4m3_tEfNS_4arch4Sm90ELb1ELb0ELb1ELb0ELb1ELb0ELb0ELb1ELb1ELb1ELb0ELb0EEENS1_21CollectiveEpilogueFwdINS6_IJSA_SC_SB_EEES9_NS_10bfloat16_tESG_Li256ELb0ELb1ELb0ELb1EEENS1_30DynamicPersistentTileSchedulerILi256ELi128ELb0ELb1ELb1EEEEEEEEEvNT_6ParamsE:
	.zero		3328


//--------------------- .nv.constant0._ZN7cutlass13device_kernelIN5flash11enable_sm90INS1_16FlashAttnFwdSm90INS1_25CollectiveMainloopFwdSm90ILi2EN4cute5tupleIJNS5_1CILi1EEES8_S8_EEENS6_IJNS7_ILi128EEENS7_ILi160EEENS7_ILi192EEEEEELi192ENS_12float_e4m3_tEfNS_4arch4Sm90ELb1ELb0ELb1ELb1ELb1ELb0ELb0ELb1ELb1ELb1ELb0ELb0EEENS1_21CollectiveEpilogueFwdINS6_IJSA_SC_SB_EEES9_NS_10bfloat16_tESG_Li256ELb1ELb1ELb0ELb1EEENS1_36VarlenDynamicPersistentTileSchedulerILi128ELi160ELi256ELi128ELb0ELb1ELb1ELb1ELb1ELb1EEEEEEEEEvNT_6ParamsE --------------------------
	.section	.nv.constant0._ZN7cutlass13device_kernelIN5flash11enable_sm90INS1_16FlashAttnFwdSm90INS1_25CollectiveMainloopFwdSm90ILi2EN4cute5tupleIJNS5_1CILi1EEES8_S8_EEENS6_IJNS7_ILi128EEENS7_ILi160EEENS7_ILi192EEEEEELi192ENS_12float_e4m3_tEfNS_4arch4Sm90ELb1ELb0ELb1ELb1ELb1ELb0ELb0ELb1ELb1ELb1ELb0ELb0EEENS1_21CollectiveEpilogueFwdINS6_IJSA_SC_SB_EEES9_NS_10bfloat16_tESG_Li256ELb1ELb1ELb0ELb1EEENS1_36VarlenDynamicPersistentTileSchedulerILi128ELi160ELi256ELi128ELb0ELb1ELb1ELb1ELb1ELb1EEEEEEEEEvNT_6ParamsE,"a",@progbits
	.sectionflags	@""
	.align	4
.nv.constant0._ZN7cutlass13device_kernelIN5flash11enable_sm90INS1_16FlashAttnFwdSm90INS1_25CollectiveMainloopFwdSm90ILi2EN4cute5tupleIJNS5_1CILi1EEES8_S8_EEENS6_IJNS7_ILi128EEENS7_ILi160EEENS7_ILi192EEEEEELi192ENS_12float_e4m3_tEfNS_4arch4Sm90ELb1ELb0ELb1ELb1ELb1ELb0ELb0ELb1ELb1ELb1ELb0ELb0EEENS1_21CollectiveEpilogueFwdINS6_IJSA_SC_SB_EEES9_NS_10bfloat16_tESG_Li256ELb1ELb1ELb0ELb1EEENS1_36VarlenDynamicPersistentTileSchedulerILi128ELi160ELi256ELi128ELb0ELb1ELb1ELb1ELb1ELb1EEEEEEEEEvNT_6ParamsE:
	.zero		3328


//--------------------- .nv.constant0._ZN7cutlass13device_kernelIN5flash11enable_sm90INS1_16FlashAttnFwdSm90INS1_25CollectiveMainloopFwdSm90ILi2EN4cute5tupleIJNS5_1CILi1EEES8_S8_EEENS6_IJNS7_ILi128EEENS7_ILi160EEENS7_ILi192EEEEEELi192ENS_12float_e4m3_tEfNS_4arch4Sm90ELb1ELb0ELb1ELb1ELb1ELb1ELb0ELb1ELb1ELb1ELb0ELb0EEENS1_21CollectiveEpilogueFwdINS6_IJSA_SC_SB_EEES9_NS_10bfloat16_tESG_Li256ELb1ELb1ELb0ELb1EEENS1_36VarlenDynamicPersistentTileSchedulerILi128ELi160ELi256ELi128ELb0ELb1ELb1ELb1ELb1ELb1EEEEEEEEEvNT_6ParamsE --------------------------
	.section	.nv.constant0._ZN7cutlass13device_kernelIN5flash11enable_sm90INS1_16FlashAttnFwdSm90INS1_25CollectiveMainloopFwdSm90ILi2EN4cute5tupleIJNS5_1CILi1EEES8_S8_EEENS6_IJNS7_ILi128EEENS7_ILi160EEENS7_ILi192EEEEEELi192ENS_12float_e4m3_tEfNS_4arch4Sm90ELb1ELb0ELb1ELb1ELb1ELb1ELb0ELb1ELb1ELb1ELb0ELb0EEENS1_21CollectiveEpilogueFwdINS6_IJSA_SC_SB_EEES9_NS_10bfloat16_tESG_Li256ELb1ELb1ELb0ELb1EEENS1_36VarlenDynamicPersistentTileSchedulerILi128ELi160ELi256ELi128ELb0ELb1ELb1ELb1ELb1ELb1EEEEEEEEEvNT_6ParamsE,"a",@progbits
	.sectionflags	@""
	.align	4
.nv.constant0._ZN7cutlass13device_kernelIN5flash11enable_sm90INS1_16FlashAttnFwdSm90INS1_25CollectiveMainloopFwdSm90ILi2EN4cute5tupleIJNS5_1CILi1EEES8_S8_EEENS6_IJNS7_ILi128EEENS7_ILi160EEENS7_ILi192EEEEEELi192ENS_12float_e4m3_tEfNS_4arch4Sm90ELb1ELb0ELb1ELb1ELb1ELb1ELb0ELb1ELb1ELb1ELb0ELb0EEENS1_21CollectiveEpilogueFwdINS6_IJSA_SC_SB_EEES9_NS_10bfloat16_tESG_Li256ELb1ELb1ELb0ELb1EEENS1_36VarlenDynamicPersistentTileSchedulerILi128ELi160ELi256ELi128ELb0ELb1ELb1ELb1ELb1ELb1EEEEEEEEEvNT_6ParamsE:
	.zero		3328


//--------------------- .nv.constant0._ZN7cutlass13device_kernelIN5flash11enable_sm90INS1_16FlashAttnFwdSm90INS1_25CollectiveMainloopFwdSm90ILi2EN4cute5tupleIJNS5_1CILi1EEES8_S8_EEENS6_IJNS7_ILi128EEENS7_ILi160EEESA_EEELi128ENS_12float_e4m3_tEfNS_4arch4Sm90ELb0ELb0ELb1ELb0ELb1ELb0ELb0ELb1ELb1ELb1ELb0ELb0EEENS1_21CollectiveEpilogueFwdINS6_IJSA_SA_SB_EEES9_NS_10bfloat16_tESF_Li256ELb0ELb1ELb0ELb1EEENS1_29StaticPersistentTileSchedulerILb0EEEEEEEEEvNT_6ParamsE --------------------------
	.section	.nv.constant0._ZN7cutlass13device_kernelIN5flash11enable_sm90INS1_16FlashAttnFwdSm90INS1_25CollectiveMainloopFwdSm90ILi2EN4cute5tupleIJNS5_1CILi1EEES8_S8_EEENS6_IJNS7_ILi128EEENS7_ILi160EEESA_EEELi128ENS_12float_e4m3_tEfNS_4arch4Sm90ELb0ELb0ELb1ELb0ELb1ELb0ELb0ELb1ELb1ELb1ELb0ELb0EEENS1_21CollectiveEpilogueFwdINS6_IJSA_SA_SB_EEES9_NS_10bfloat16_tESF_Li256ELb0ELb1ELb0ELb1EEENS1_29StaticPersistentTileSchedulerILb0EEEEEEEEEvNT_6ParamsE,"a",@progbits
	.sectionflags	@""
	.align	4
.nv.constant0._ZN7cutlass13device_kernelIN5flash11enable_sm90INS1_16FlashAttnFwdSm90INS1_25CollectiveMainloopFwdSm90ILi2EN4cute5tupleIJNS5_1CILi1EEES8_S8_EEENS6_IJNS7_ILi128EEENS7_ILi160EEESA_EEELi128ENS_12float_e4m3_tEfNS_4arch4Sm90ELb0ELb0ELb1ELb0ELb1ELb0ELb0ELb1ELb1ELb1ELb0ELb0EEENS1_21CollectiveEpilogueFwdINS6_IJSA_SA_SB_EEES9_NS_10bfloat16_tESF_Li256ELb0ELb1ELb0ELb1EEENS1_29StaticPersistentTileSchedulerILb0EEEEEEEEEvNT_6ParamsE:
	.zero		3200


//--------------------- .nv.constant0._ZN7cutlass13device_kernelIN5flash11enable_sm90INS1_16FlashAttnFwdSm90INS1_25CollectiveMainloopFwdSm90ILi2EN4cute5tupleIJNS5_1CILi1EEES8_S8_EEENS6_IJNS7_ILi128EEENS7_ILi160EEESA_EEELi128ENS_12float_e4m3_tEfNS_4arch4Sm90ELb0ELb0ELb1ELb1ELb1ELb0ELb0ELb1ELb1ELb1ELb0ELb0EEENS1_21CollectiveEpilogueFwdINS6_IJSA_SA_SB_EEES9_NS_10bfloat16_tESF_Li256ELb1ELb1ELb0ELb1EEENS1_36VarlenDynamicPersistentTileSchedulerILi128ELi160ELi256ELi128ELb0ELb1ELb1ELb0ELb1ELb1EEEEEEEEEvNT_6ParamsE --------------------------
	.section	.nv.constant0._ZN7cutlass13device_kernelIN5flash11enable_sm90INS1_16FlashAttnFwdSm90INS1_25CollectiveMainloopFwdSm90ILi2EN4cute5tupleIJNS5_1CILi1EEES8_S8_EEENS6_IJNS7_ILi128EEENS7_ILi160EEESA_EEELi128ENS_12float_e4m3_tEfNS_4arch4Sm90ELb0ELb0ELb1ELb1ELb1ELb0ELb0ELb1ELb1ELb1ELb0ELb0EEENS1_21CollectiveEpilogueFwdINS6_IJSA_SA_SB_EEES9_NS_10bfloat16_tESF_Li256ELb1ELb1ELb0ELb1EEENS1_36VarlenDynamicPersistentTileSchedulerILi128ELi160ELi256ELi128ELb0ELb1ELb1ELb0ELb1ELb1EEEEEEEEEvNT_6ParamsE,"a",@progbits
	.sectionflags	@""
	.align	4
.nv.constant0._ZN7cutlass13device_kernelIN5flash11enable_sm90INS1_16FlashAttnFwdSm90INS1_25CollectiveMainloopFwdSm90ILi2EN4cute5tupleIJNS5_1CILi1EEES8_S8_EEENS6_IJNS7_ILi128EEENS7_ILi160EEESA_EEELi128ENS_12float_e4m3_tEfNS_4arch4Sm90ELb0ELb0ELb1ELb1ELb1ELb0ELb0ELb1ELb1ELb1ELb0ELb0EEENS1_21CollectiveEpilogueFwdINS6_IJSA_SA_SB_EEES9_NS_10bfloat16_tESF_Li256ELb1ELb1ELb0ELb1EEENS1_36VarlenDynamicPersistentTileSchedulerILi128ELi160ELi256ELi128ELb0ELb1ELb1ELb0ELb1ELb1EEEEEEEEEvNT_6ParamsE:
	.zero		3328


//--------------------- .nv.constant0._ZN7cutlass13device_kernelIN5flash11enable_sm90INS1_16FlashAttnFwdSm90INS1_25CollectiveMainloopFwdSm90ILi2EN4cute5tupleIJNS5_1CILi1EEES8_S8_EEENS6_IJNS7_ILi128EEENS7_ILi160EEESA_EEELi128ENS_12float_e4m3_tEfNS_4arch4Sm90ELb0ELb0ELb1ELb1ELb1ELb1ELb0ELb1ELb1ELb1ELb0ELb0EEENS1_21CollectiveEpilogueFwdINS6_IJSA_SA_SB_EEES9_NS_10bfloat16_tESF_Li256ELb1ELb1ELb0ELb1EEENS1_36VarlenDynamicPersistentTileSchedulerILi128ELi160ELi256ELi128ELb0ELb1ELb1ELb0ELb1ELb1EEEEEEEEEvNT_6ParamsE --------------------------
	.section	.nv.constant0._ZN7cutlass13device_kernelIN5flash11enable_sm90INS1_16FlashAttnFwdSm90INS1_25CollectiveMainloopFwdSm90ILi2EN4cute5tupleIJNS5_1CILi1EEES8_S8_EEENS6_IJNS7_ILi128EEENS7_ILi160EEESA_EEELi128ENS_12float_e4m3_tEfNS_4arch4Sm90ELb0ELb0ELb1ELb1ELb1ELb1ELb0ELb1ELb1ELb1ELb0ELb0EEENS1_21CollectiveEpilogueFwdINS6_IJSA_SA_SB_EEES9_NS_10bfloat16_tESF_Li256ELb1ELb1ELb0ELb1EEENS1_36VarlenDynamicPersistentTileSchedulerILi128ELi160ELi256ELi128ELb0ELb1ELb1ELb0ELb1ELb1EEEEEEEEEvNT_6ParamsE,"a",@progbits
	.sectionflags	@""
	.align	4
.nv.constant0._ZN7cutlass13device_kernelIN5flash11enable_sm90INS1_16FlashAttnFwdSm90INS1_25CollectiveMainloopFwdSm90ILi2EN4cute5tupleIJNS5_1CILi1EEES8_S8_EEENS6_IJNS7_ILi128EEENS7_ILi160EEESA_EEELi128ENS_12float_e4m3_tEfNS_4arch4Sm90ELb0ELb0ELb1ELb1ELb1ELb1ELb0ELb1ELb1ELb1ELb0ELb0EEENS1_21CollectiveEpilogueFwdINS6_IJSA_SA_SB_EEES9_NS_10bfloat16_tESF_Li256ELb1ELb1ELb0ELb1EEENS1_36VarlenDynamicPersistentTileSchedulerILi128ELi160ELi256ELi128ELb0ELb1ELb1ELb0ELb1ELb1EEEEEEEEEvNT_6ParamsE:
	.zero		3328


//--------------------- .nv.constant0._ZN7cutlass13device_kernelIN5flash11enable_sm90INS1_16FlashAttnFwdSm90INS1_25CollectiveMainloopFwdSm90ILi2EN4cute5tupleIJNS5_1CILi1EEES8_S8_EEENS6_IJNS7_ILi128EEENS7_ILi160EEESA_EEELi128ENS_12float_e4m3_tEfNS_4arch4Sm90ELb0ELb1ELb1ELb0ELb1ELb0ELb0ELb1ELb1ELb1ELb0ELb0EEENS1_21CollectiveEpilogueFwdINS6_IJSA_SA_SB_EEES9_NS_10bfloat16_tESF_Li256ELb0ELb1ELb0ELb1EEENS1_30DynamicPersistentTileSchedulerILi256ELi128ELb0ELb1ELb1EEEEEEEEEvNT_6ParamsE --------------------------
	.section	.nv.constant0._ZN7cutlass13device_kernelIN5flash11enable_sm90INS1_16FlashAttnFwdSm90INS1_25CollectiveMainloopFwdSm90ILi2EN4cute5tupleIJNS5_1CILi1EEES8_S8_EEENS6_IJNS7_ILi128EEENS7_ILi160EEESA_EEELi128ENS_12float_e4m3_tEfNS_4arch4Sm90ELb0ELb1ELb1ELb0ELb1ELb0ELb0ELb1ELb1ELb1ELb0ELb0EEENS1_21CollectiveEpilogueFwdINS6_IJSA_SA_SB_EEES9_NS_10bfloat16_tESF_Li256ELb0ELb1ELb0ELb1EEENS1_30DynamicPersistentTileSchedulerILi256ELi128ELb0ELb1ELb1EEEEEEEEEvNT_6ParamsE,"a",@progbits
	.sectionflags	@""
	.align	4
.nv.constant0._ZN7cutlass13device_kernelIN5flash11enable_sm90INS1_16FlashAttnFwdSm90INS1_25CollectiveMainloopFwdSm90ILi2EN4cute5tupleIJNS5_1CILi1EEES8_S8_EEENS6_IJNS7_ILi128EEENS7_ILi160EEESA_EEELi128ENS_12float_e4m3_tEfNS_4arch4Sm90ELb0ELb1ELb1ELb0ELb1ELb0ELb0ELb1ELb1ELb1ELb0ELb0EEENS1_21CollectiveEpilogueFwdINS6_IJSA_SA_SB_EEES9_NS_10bfloat16_tESF_Li256ELb0ELb1ELb0ELb1EEENS1_30DynamicPersistentTileSchedulerILi256ELi128ELb0ELb1ELb1EEEEEEEEEvNT_6ParamsE:
	.zero		3328


//--------------------- .nv.constant0._ZN7cutlass13device_kernelIN5flash11enable_sm90INS1_16FlashAttnFwdSm90INS1_25CollectiveMainloopFwdSm90ILi2EN4cute5tupleIJNS5_1CILi1EEES8_S8_EEENS6_IJNS7_ILi128EEENS7_ILi160EEESA_EEELi128ENS_12float_e4m3_tEfNS_4arch4Sm90ELb0ELb1ELb1ELb1ELb1ELb0ELb0ELb1ELb1ELb1ELb0ELb0EEENS1_21CollectiveEpilogueFwdINS6_IJSA_SA_SB_EEES9_NS_10bfloat16_tESF_Li256ELb1ELb1ELb0ELb1EEENS1_36VarlenDynamicPersistentTileSchedulerILi128ELi160ELi256ELi128ELb0ELb1ELb1ELb1ELb0ELb1EEEEEEEEEvNT_6ParamsE --------------------------
	.section	.nv.constant0._ZN7cutlass13device_kernelIN5flash11enable_sm90INS1_16FlashAttnFwdSm90INS1_25CollectiveMainloopFwdSm90ILi2EN4cute5tupleIJNS5_1CILi1EEES8_S8_EEENS6_IJNS7_ILi128EEENS7_ILi160EEESA_EEELi128ENS_12float_e4m3_tEfNS_4arch4Sm90ELb0ELb1ELb1ELb1ELb1ELb0ELb0ELb1ELb1ELb1ELb0ELb0EEENS1_21CollectiveEpilogueFwdINS6_IJSA_SA_SB_EEES9_NS_10bfloat16_tESF_Li256ELb1ELb1ELb0ELb1EEENS1_36VarlenDynamicPersistentTileSchedulerILi128ELi160ELi256ELi128ELb0ELb1ELb1ELb1ELb0ELb1EEEEEEEEEvNT_6ParamsE,"a",@progbits
	.sectionflags	@""
	.align	4
.nv.constant0._ZN7cutlass13device_kernelIN5flash11enable_sm90INS1_16FlashAttnFwdSm90INS1_25CollectiveMainloopFwdSm90ILi2EN4cute5tupleIJNS5_1CILi1EEES8_S8_EEENS6_IJNS7_ILi128EEENS7_ILi160EEESA_EEELi128ENS_12float_e4m3_tEfNS_4arch4Sm90ELb0ELb1ELb1ELb1ELb1ELb0ELb0ELb1ELb1ELb1ELb0ELb0EEENS1_21CollectiveEpilogueFwdINS6_IJSA_SA_SB_EEES9_NS_10bfloat16_tESF_Li256ELb1ELb1ELb0ELb1EEENS1_36VarlenDynamicPersistentTileSchedulerILi128ELi160ELi256ELi128ELb0ELb1ELb1ELb1ELb0ELb1EEEEEEEEEvNT_6ParamsE:
	.zero		3328


//--------------------- .nv.constant0._ZN7cutlass13device_kernelIN5flash11enable_sm90INS1_16FlashAttnFwdSm90INS1_25CollectiveMainloopFwdSm90ILi2EN4cute5tupleIJNS5_1CILi1EEES8_S8_EEENS6_IJNS7_ILi128EEENS7_ILi160EEESA_EEELi128ENS_12float_e4m3_tEfNS_4arch4Sm90ELb0ELb1ELb1ELb1ELb1ELb1ELb0ELb1ELb1ELb1ELb0ELb0EEENS1_21CollectiveEpilogueFwdINS6_IJSA_SA_SB_EEES9_NS_10bfloat16_tESF_Li256ELb1ELb1ELb0ELb1EEENS1_36VarlenDynamicPersistentTileSchedulerILi128ELi160ELi256ELi128ELb0ELb1ELb1ELb1ELb0ELb1EEEEEEEEEvNT_6ParamsE --------------------------
	.section	.nv.constant0._ZN7cutlass13device_kernelIN5flash11enable_sm90INS1_16FlashAttnFwdSm90INS1_25CollectiveMainloopFwdSm90ILi2EN4cute5tupleIJNS5_1CILi1EEES8_S8_EEENS6_IJNS7_ILi128EEENS7_ILi160EEESA_EEELi128ENS_12float_e4m3_tEfNS_4arch4Sm90ELb0ELb1ELb1ELb1ELb1ELb1ELb0ELb1ELb1ELb1ELb0ELb0EEENS1_21CollectiveEpilogueFwdINS6_IJSA_SA_SB_EEES9_NS_10bfloat16_tESF_Li256ELb1ELb1ELb0ELb1EEENS1_36VarlenDynamicPersistentTileSchedulerILi128ELi160ELi256ELi128ELb0ELb1ELb1ELb1ELb0ELb1EEEEEEEEEvNT_6ParamsE,"a",@progbits
	.sectionflags	@""
	.align	4
.nv.constant0._ZN7cutlass13device_kernelIN5flash11enable_sm90INS1_16FlashAttnFwdSm90INS1_25CollectiveMainloopFwdSm90ILi2EN4cute5tupleIJNS5_1CILi1EEES8_S8_EEENS6_IJNS7_ILi128EEENS7_ILi160EEESA_EEELi128ENS_12float_e4m3_tEfNS_4arch4Sm90ELb0ELb1ELb1ELb1ELb1ELb1ELb0ELb1ELb1ELb1ELb0ELb0EEENS1_21CollectiveEpilogueFwdINS6_IJSA_SA_SB_EEES9_NS_10bfloat16_tESF_Li256ELb1ELb1ELb0ELb1EEENS1_36VarlenDynamicPersistentTileSchedulerILi128ELi160ELi256ELi128ELb0ELb1ELb1ELb1ELb0ELb1EEEEEEEEEvNT_6ParamsE:
	.zero		3328


//--------------------- .nv.constant0._ZN7cutlass13device_kernelIN5flash11enable_sm90INS1_16FlashAttnFwdSm90INS1_25CollectiveMainloopFwdSm90ILi2EN4cute5tupleIJNS5_1CILi1EEES8_S8_EEENS6_IJNS7_ILi128EEENS7_ILi160EEESA_EEELi128ENS_12float_e4m3_tEfNS_4arch4Sm90ELb1ELb0ELb1ELb0ELb1ELb0ELb0ELb1ELb1ELb1ELb0ELb0EEENS1_21CollectiveEpilogueFwdINS6_IJSA_SA_SB_EEES9_NS_10bfloat16_tESF_Li256ELb0ELb1ELb0ELb1EEENS1_30DynamicPersistentTileSchedulerILi256ELi128ELb0ELb1ELb1EEEEEEEEEvNT_6ParamsE --------------------------
	.section	.nv.constant0._ZN7cutlass13device_kernelIN5flash11enable_sm90INS1_16FlashAttnFwdSm90INS1_25CollectiveMainloopFwdSm90ILi2EN4cute5tupleIJNS5_1CILi1EEES8_S8_EEENS6_IJNS7_ILi128EEENS7_ILi160EEESA_EEELi128ENS_12float_e4m3_tEfNS_4arch4Sm90ELb1ELb0ELb1ELb0ELb1ELb0ELb0ELb1ELb1ELb1ELb0ELb0EEENS1_21CollectiveEpilogueFwdINS6_IJSA_SA_SB_EEES9_NS_10bfloat16_tESF_Li256ELb0ELb1ELb0ELb1EEENS1_30DynamicPersistentTileSchedulerILi256ELi128ELb0ELb1ELb1EEEEEEEEEvNT_6ParamsE,"a",@progbits
	.sectionflags	@""
	.align	4
.nv.constant0._ZN7cutlass13device_kernelIN5flash11enable_sm90INS1_16FlashAttnFwdSm90INS1_25CollectiveMainloopFwdSm90ILi2EN4cute5tupleIJNS5_1CILi1EEES8_S8_EEENS6_IJNS7_ILi128EEENS7_ILi160EEESA_EEELi128ENS_12float_e4m3_tEfNS_4arch4Sm90ELb1ELb0ELb1ELb0ELb1ELb0ELb0ELb1ELb1ELb1ELb0ELb0EEENS1_21CollectiveEpilogueFwdINS6_IJSA_SA_SB_EEES9_NS_10bfloat16_tESF_Li256ELb0ELb1ELb0ELb1EEENS1_30DynamicPersistentTileSchedulerILi256ELi128ELb0ELb1ELb1EEEEEEEEEvNT_6ParamsE:
	.zero		3328


//--------------------- .nv.constant0._ZN7cutlass13device_kernelIN5flash11enable_sm90INS1_16FlashAttnFwdSm90INS1_25CollectiveMainloopFwdSm90ILi2EN4cute5tupleIJNS5_1CILi1EEES8_S8_EEENS6_IJNS7_ILi128EEENS7_ILi160EEESA_EEELi128ENS_12float_e4m3_tEfNS_4arch4Sm90ELb1ELb0ELb1ELb1ELb1ELb0ELb0ELb1ELb1ELb1ELb0ELb0EEENS1_21CollectiveEpilogueFwdINS6_IJSA_SA_SB_EEES9_NS_10bfloat16_tESF_Li256ELb1ELb1ELb0ELb1EEENS1_36VarlenDynamicPersistentTileSchedulerILi128ELi160ELi256ELi128ELb0ELb1ELb1ELb1ELb1ELb1EEEEEEEEEvNT_6ParamsE --------------------------
	.section	.nv.constant0._ZN7cutlass13device_kernelIN5flash11enable_sm90INS1_16FlashAttnFwdSm90INS1_25CollectiveMainloopFwdSm90ILi2EN4cute5tupleIJNS5_1CILi1EEES8_S8_EEENS6_IJNS7_ILi128EEENS7_ILi160EEESA_EEELi128ENS_12float_e4m3_tEfNS_4arch4Sm90ELb1ELb0ELb1ELb1ELb1ELb0ELb0ELb1ELb1ELb1ELb0ELb0EEENS1_21CollectiveEpilogueFwdINS6_IJSA_SA_SB_EEES9_NS_10bfloat16_tESF_Li256ELb1ELb1ELb0ELb1EEENS1_36VarlenDynamicPersistentTileSchedulerILi128ELi160ELi256ELi128ELb0ELb1ELb1ELb1ELb1ELb1EEEEEEEEEvNT_6ParamsE,"a",@progbits
	.sectionflags	@""
	.align	4
.nv.constant0._ZN7cutlass13device_kernelIN5flash11enable_sm90INS1_16FlashAttnFwdSm90INS1_25CollectiveMainloopFwdSm90ILi2EN4cute5tupleIJNS5_1CILi1EEES8_S8_EEENS6_IJNS7_ILi128EEENS7_ILi160EEESA_EEELi128ENS_12float_e4m3_tEfNS_4arch4Sm90ELb1ELb0ELb1ELb1ELb1ELb0ELb0ELb1ELb1ELb1ELb0ELb0EEENS1_21CollectiveEpilogueFwdINS6_IJSA_SA_SB_EEES9_NS_10bfloat16_tESF_Li256ELb1ELb1ELb0ELb1EEENS1_36VarlenDynamicPersistentTileSchedulerILi128ELi160ELi256ELi128ELb0ELb1ELb1ELb1ELb1ELb1EEEEEEEEEvNT_6ParamsE:
	.zero		3328


//--------------------- .nv.constant0._ZN7cutlass13device_kernelIN5flash11enable_sm90INS1_16FlashAttnFwdSm90INS1_25CollectiveMainloopFwdSm90ILi2EN4cute5tupleIJNS5_1CILi1EEES8_S8_EEENS6_IJNS7_ILi128EEENS7_ILi160EEESA_EEELi128ENS_12float_e4m3_tEfNS_4arch4Sm90ELb1ELb0ELb1ELb1ELb1ELb1ELb0ELb1ELb1ELb1ELb0ELb0EEENS1_21CollectiveEpilogueFwdINS6_IJSA_SA_SB_EEES9_NS_10bfloat16_tESF_Li256ELb1ELb1ELb0ELb1EEENS1_36VarlenDynamicPersistentTileSchedulerILi128ELi160ELi256ELi128ELb0ELb1ELb1ELb1ELb1ELb1EEEEEEEEEvNT_6ParamsE --------------------------
	.section	.nv.constant0._ZN7cutlass13device_kernelIN5flash11enable_sm90INS1_16FlashAttnFwdSm90INS1_25CollectiveMainloopFwdSm90ILi2EN4cute5tupleIJNS5_1CILi1EEES8_S8_EEENS6_IJNS7_ILi128EEENS7_ILi160EEESA_EEELi128ENS_12float_e4m3_tEfNS_4arch4Sm90ELb1ELb0ELb1ELb1ELb1ELb1ELb0ELb1ELb1ELb1ELb0ELb0EEENS1_21CollectiveEpilogueFwdINS6_IJSA_SA_SB_EEES9_NS_10bfloat16_tESF_Li256ELb1ELb1ELb0ELb1EEENS1_36VarlenDynamicPersistentTileSchedulerILi128ELi160ELi256ELi128ELb0ELb1ELb1ELb1ELb1ELb1EEEEEEEEEvNT_6ParamsE,"a",@progbits
	.sectionflags	@""
	.align	4
.nv.constant0._ZN7cutlass13device_kernelIN5flash11enable_sm90INS1_16FlashAttnFwdSm90INS1_25CollectiveMainloopFwdSm90ILi2EN4cute5tupleIJNS5_1CILi1EEES8_S8_EEENS6_IJNS7_ILi128EEENS7_ILi160EEESA_EEELi128ENS_12float_e4m3_tEfNS_4arch4Sm90ELb1ELb0ELb1ELb1ELb1ELb1ELb0ELb1ELb1ELb1ELb0ELb0EEENS1_21CollectiveEpilogueFwdINS6_IJSA_SA_SB_EEES9_NS_10bfloat16_tESF_Li256ELb1ELb1ELb0ELb1EEENS1_36VarlenDynamicPersistentTileSchedulerILi128ELi160ELi256ELi128ELb0ELb1ELb1ELb1ELb1ELb1EEEEEEEEEvNT_6ParamsE:
	.zero		3328


//--------------------- .nv.constant0._ZN7cutlass13device_kernelIN5flash11enable_sm90INS1_16FlashAttnFwdSm90INS1_25CollectiveMainloopFwdSm90ILi2EN4cute5tupleIJNS5_1CILi1EEES8_S8_EEENS6_IJNS7_ILi192EEENS7_ILi128EEENS7_ILi96EEEEEELi96ENS_12float_e4m3_tEfNS_4arch4Sm90ELb0ELb0ELb1ELb0ELb1ELb0ELb0ELb1ELb1ELb1ELb0ELb0EEENS1_21CollectiveEpilogueFwdINS6_IJSA_SC_SB_EEES9_NS_10bfloat16_tESG_Li384ELb0ELb1ELb0ELb1EEENS1_29StaticPersistentTileSchedulerILb0EEEEEEEEEvNT_6ParamsE --------------------------
	.section	.nv.constant0._ZN7cutlass13device_kernelIN5flash11enable_sm90INS1_16FlashAttnFwdSm90INS1_25CollectiveMainloopFwdSm90ILi2EN4cute5tupleIJNS5_1CILi1EEES8_S8_EEENS6_IJNS7_ILi192EEENS7_ILi128EEENS7_ILi96EEEEEELi96ENS_12float_e4m3_tEfNS_4arch4Sm90ELb0ELb0ELb1ELb0ELb1ELb0ELb0ELb1ELb1ELb1ELb0ELb0EEENS1_21CollectiveEpilogueFwdINS6_IJSA_SC_SB_EEES9_NS_10bfloat16_tESG_Li384ELb0ELb1ELb0ELb1EEENS1_29StaticPersistentTileSchedulerILb0EEEEEEEEEvNT_6ParamsE,"a",@progbits
	.sectionflags	@""
	.align	4
.nv.constant0._ZN7cutlass13device_kernelIN5flash11enable_sm90INS1_16FlashAttnFwdSm90INS1_25CollectiveMainloopFwdSm90ILi2EN4cute5tupleIJNS5_1CILi1EEES8_S8_EEENS6_IJNS7_ILi192EEENS7_ILi128EEENS7_ILi96EEEEEELi96ENS_12float_e4m3_tEfNS_4arch4Sm90ELb0ELb0ELb1ELb0ELb1ELb0ELb0ELb1ELb1ELb1ELb0ELb0EEENS1_21CollectiveEpilogueFwdINS6_IJSA_SC_SB_EEES9_NS_10bfloat16_tESG_Li384ELb0ELb1ELb0ELb1EEENS1_29StaticPersistentTileSchedulerILb0EEEEEEEEEvNT_6ParamsE:
	.zero		3200


//--------------------- .nv.constant0._ZN7cutlass13device_kernelIN5flash11enable_sm90INS1_16FlashAttnFwdSm90INS1_25CollectiveMainloopFwdSm90ILi2EN4cute5tupleIJNS5_1CILi1EEES8_S8_EEENS6_IJNS7_ILi192EEENS7_ILi128EEENS7_ILi96EEEEEELi96ENS_12float_e4m3_tEfNS_4arch4Sm90ELb0ELb0ELb1ELb1ELb1ELb0ELb0ELb1ELb1ELb1ELb0ELb0EEENS1_21CollectiveEpilogueFwdINS6_IJSA_SC_SB_EEES9_NS_10bfloat16_tESG_Li384ELb1ELb1ELb0ELb1EEENS1_36VarlenDynamicPersistentTileSchedulerILi192ELi128ELi384ELi128ELb0ELb1ELb1ELb0ELb1ELb1EEEEEEEEEvNT_6ParamsE --------------------------
	.section	.nv.constant0._ZN7cutlass13device_kernelIN5flash11enable_sm90INS1_16FlashAttnFwdSm90INS1_25CollectiveMainloopFwdSm90ILi2EN4cute5tupleIJNS5_1CILi1EEES8_S8_EEENS6_IJNS7_ILi192EEENS7_ILi128EEENS7_ILi96EEEEEELi96ENS_12float_e4m3_tEfNS_4arch4Sm90ELb0ELb0ELb1ELb1ELb1ELb0ELb0ELb1ELb1ELb1ELb0ELb0EEENS1_21CollectiveEpilogueFwdINS6_IJSA_SC_SB_EEES9_NS_10bfloat16_tESG_Li384ELb1ELb1ELb0ELb1EEENS1_36VarlenDynamicPersistentTileSchedulerILi192ELi128ELi384ELi128ELb0ELb1ELb1ELb0ELb1ELb1EEEEEEEEEvNT_6ParamsE,"a",@progbits
	.sectionflags	@""
	.align	4
.nv.constant0._ZN7cutlass13device_kernelIN5flash11enable_sm90INS1_16FlashAttnFwdSm90INS1_25CollectiveMainloopFwdSm90ILi2EN4cute5tupleIJNS5_1CILi1EEES8_S8_EEENS6_IJNS7_ILi192EEENS7_ILi128EEENS7_ILi96EEEEEELi96ENS_12float_e4m3_tEfNS_4arch4Sm90ELb0ELb0ELb1ELb1ELb1ELb0ELb0ELb1ELb1ELb1ELb0ELb0EEENS1_21CollectiveEpilogueFwdINS6_IJSA_SC_SB_EEES9_NS_10bfloat16_tESG_Li384ELb1ELb1ELb0ELb1EEENS1_36VarlenDynamicPersistentTileSchedulerILi192ELi128ELi384ELi128ELb0ELb1ELb1ELb0ELb1ELb1EEEEEEEEEvNT_6ParamsE:
	.zero		3328


//--------------------- .nv.constant0._ZN7cutlass13device_kernelIN5flash11enable_sm90INS1_16FlashAttnFwdSm90INS1_25CollectiveMainloopFwdSm90ILi2EN4cute5tupleIJNS5_1CILi1EEES8_S8_EEENS6_IJNS7_ILi192EEENS7_ILi128EEENS7_ILi96EEEEEELi96ENS_12float_e4m3_tEfNS_4arch4Sm90ELb0ELb0ELb1ELb1ELb1ELb1ELb0ELb1ELb1ELb1ELb0ELb0EEENS1_21CollectiveEpilogueFwdINS6_IJSA_SC_SB_EEES9_NS_10bfloat16_tESG_Li384ELb1ELb1ELb0ELb1EEENS1_36VarlenDynamicPersistentTileSchedulerILi192ELi128ELi384ELi128ELb0ELb1ELb1ELb0ELb1ELb1EEEEEEEEEvNT_6ParamsE --------------------------
	.section	.nv.constant0._ZN7cutlass13device_kernelIN5flash11enable_sm90INS1_16FlashAttnFwdSm90INS1_25CollectiveMainloopFwdSm90ILi2EN4cute5tupleIJNS5_1CILi1EEES8_S8_EEENS6_IJNS7_ILi192EEENS7_ILi128EEENS7_ILi96EEEEEELi96ENS_12float_e4m3_tEfNS_4arch4Sm90ELb0ELb0ELb1ELb1ELb1ELb1ELb0ELb1ELb1ELb1ELb0ELb0EEENS1_21CollectiveEpilogueFwdINS6_IJSA_SC_SB_EEES9_NS_10bfloat16_tESG_Li384ELb1ELb1ELb0ELb1EEENS1_36VarlenDynamicPersistentTileSchedulerILi192ELi128ELi384ELi128ELb0ELb1ELb1ELb0ELb1ELb1EEEEEEEEEvNT_6ParamsE,"a",@progbits
	.sectionflags	@""
	.align	4
.nv.constant0._ZN7cutlass13device_kernelIN5flash11enable_sm90INS1_16FlashAttnFwdSm90INS1_25CollectiveMainloopFwdSm90ILi2EN4cute5tupleIJNS5_1CILi1EEES8_S8_EEENS6_IJNS7_ILi192EEENS7_ILi128EEENS7_ILi96EEEEEELi96ENS_12float_e4m3_tEfNS_4arch4Sm90ELb0ELb0ELb1ELb1ELb1ELb1ELb0ELb1ELb1ELb1ELb0ELb0EEENS1_21CollectiveEpilogueFwdINS6_IJSA_SC_SB_EEES9_NS_10bfloat16_tESG_Li384ELb1ELb1ELb0ELb1EEENS1_36VarlenDynamicPersistentTileSchedulerILi192ELi128ELi384ELi128ELb0ELb1ELb1ELb0ELb1ELb1EEEEEEEEEvNT_6ParamsE:
	.zero		3328


//--------------------- .nv.constant0._ZN7cutlass13device_kernelIN5flash11enable_sm90INS1_16FlashAttnFwdSm90INS1_25CollectiveMainloopFwdSm90ILi2EN4cute5tupleIJNS5_1CILi1EEES8_S8_EEENS6_IJNS7_ILi192EEENS7_ILi128EEENS7_ILi96EEEEEELi96ENS_12float_e4m3_tEfNS_4arch4Sm90ELb0ELb1ELb1ELb0ELb1ELb0ELb0ELb1ELb1ELb1ELb0ELb0EEENS1_21CollectiveEpilogueFwdINS6_IJSA_SC_SB_EEES9_NS_10bfloat16_tESG_Li384ELb0ELb1ELb0ELb1EEENS1_30DynamicPersistentTileSchedulerILi384ELi128ELb0ELb1ELb1EEEEEEEEEvNT_6ParamsE --------------------------
	.section	.nv.constant0._ZN7cutlass13device_kernelIN5flash11enable_sm90INS1_16FlashAttnFwdSm90INS1_25CollectiveMainloopFwdSm90ILi2EN4cute5tupleIJNS5_1CILi1EEES8_S8_EEENS6_IJNS7_ILi192EEENS7_ILi128EEENS7_ILi96EEEEEELi96ENS_12float_e4m3_tEfNS_4arch4Sm90ELb0ELb1ELb1ELb0ELb1ELb0ELb0ELb1ELb1ELb1ELb0ELb0EEENS1_21CollectiveEpilogueFwdINS6_IJSA_SC_SB_EEES9_NS_10bfloat16_tESG_Li384ELb0ELb1ELb0ELb1EEENS1_30DynamicPersistentTileSchedulerILi384ELi128ELb0ELb1ELb1EEEEEEEEEvNT_6ParamsE,"a",@progbits
	.sectionflags	@""
	.align	4
.nv.constant0._ZN7cutlass13device_kernelIN5flash11enable_sm90INS1_16FlashAttnFwdSm90INS1_25CollectiveMainloopFwdSm90ILi2EN4cute5tupleIJNS5_1CILi1EEES8_S8_EEENS6_IJNS7_ILi192EEENS7_ILi128EEENS7_ILi96EEEEEELi96ENS_12float_e4m3_tEfNS_4arch4Sm90ELb0ELb1ELb1ELb0ELb1ELb0ELb0ELb1ELb1ELb1ELb0ELb0EEENS1_21CollectiveEpilogueFwdINS6_IJSA_SC_SB_EEES9_NS_10bfloat16_tESG_Li384ELb0ELb1ELb0ELb1EEENS1_30DynamicPersistentTileSchedulerILi384ELi128ELb0ELb1ELb1EEEEEEEEEvNT_6ParamsE:
	.zero		3328


//--------------------- .nv.constant0._ZN7cutlass13device_kernelIN5flash11enable_sm90INS1_16FlashAttnFwdSm90INS1_25CollectiveMainloopFwdSm90ILi2EN4cute5tupleIJNS5_1CILi1EEES8_S8_EEENS6_IJNS7_ILi192EEENS7_ILi128EEENS7_ILi96EEEEEELi96ENS_12float_e4m3_tEfNS_4arch4Sm90ELb0ELb1ELb1ELb1ELb1ELb0ELb0ELb1ELb1ELb1ELb0ELb0EEENS1_21CollectiveEpilogueFwdINS6_IJSA_SC_SB_EEES9_NS_10bfloat16_tESG_Li384ELb1ELb1ELb0ELb1EEENS1_36VarlenDynamicPersistentTileSchedulerILi192ELi128ELi384ELi128ELb0ELb1ELb1ELb1ELb0ELb1EEEEEEEEEvNT_6ParamsE --------------------------
	.section	.nv.constant0._ZN7cutlass13device_kernelIN5flash11enable_sm90INS1_16FlashAttnFwdSm90INS1_25CollectiveMainloopFwdSm90ILi2EN4cute5tupleIJNS5_1CILi1EEES8_S8_EEENS6_IJNS7_ILi192EEENS7_ILi128EEENS7_ILi96EEEEEELi96ENS_12float_e4m3_tEfNS_4arch4Sm90ELb0ELb1ELb1ELb1ELb1ELb0ELb0ELb1ELb1ELb1ELb0ELb0EEENS1_21CollectiveEpilogueFwdINS6_IJSA_SC_SB_EEES9_NS_10bfloat16_tESG_Li384ELb1ELb1ELb0ELb1EEENS1_36VarlenDynamicPersistentTileSchedulerILi192ELi128ELi384ELi128ELb0ELb1ELb1ELb1ELb0ELb1EEEEEEEEEvNT_6ParamsE,"a",@progbits
	.sectionflags	@""
	.align	4
.nv.constant0._ZN7cutlass13device_kernelIN5flash11enable_sm90INS1_16FlashAttnFwdSm90INS1_25CollectiveMainloopFwdSm90ILi2EN4cute5tupleIJNS5_1CILi1EEES8_S8_EEENS6_IJNS7_ILi192EEENS7_ILi128EEENS7_ILi96EEEEEELi96ENS_12float_e4m3_tEfNS_4arch4Sm90ELb0ELb1ELb1ELb1ELb1ELb0ELb0ELb1ELb1ELb1ELb0ELb0EEENS1_21CollectiveEpilogueFwdINS6_IJSA_SC_SB_EEES9_NS_10bfloat16_tESG_Li384ELb1ELb1ELb0ELb1EEENS1_36VarlenDynamicPersistentTileSchedulerILi192ELi128ELi384ELi128ELb0ELb1ELb1ELb1ELb0ELb1EEEEEEEEEvNT_6ParamsE:
	.zero		3328


//--------------------- .nv.constant0._ZN7cutlass13device_kernelIN5flash11enable_sm90INS1_16FlashAttnFwdSm90INS1_25CollectiveMainloopFwdSm90ILi2EN4cute5tupleIJNS5_1CILi1EEES8_S8_EEENS6_IJNS7_ILi192EEENS7_ILi128EEENS7_ILi96EEEEEELi96ENS_12float_e4m3_tEfNS_4arch4Sm90ELb0ELb1ELb1ELb1ELb1ELb1ELb0ELb1ELb1ELb1ELb0ELb0EEENS1_21CollectiveEpilogueFwdINS6_IJSA_SC_SB_EEES9_NS_10bfloat16_tESG_Li384ELb1ELb1ELb0ELb1EEENS1_36VarlenDynamicPersistentTileSchedulerILi192ELi128ELi384ELi128ELb0ELb1ELb1ELb1ELb0ELb1EEEEEEEEEvNT_6ParamsE --------------------------
	.section	.nv.constant0._ZN7cutlass13device_kernelIN5flash11enable_sm90INS1_16FlashAttnFwdSm90INS1_25CollectiveMainloopFwdSm90ILi2EN4cute5tupleIJNS5_1CILi1EEES8_S8_EEENS6_IJNS7_ILi192EEENS7_ILi128EEENS7_ILi96EEEEEELi96ENS_12float_e4m3_tEfNS_4arch4Sm90ELb0ELb1ELb1ELb1ELb1ELb1ELb0ELb1ELb1ELb1ELb0ELb0EEENS1_21CollectiveEpilogueFwdINS6_IJSA_SC_SB_EEES9_NS_10bfloat16_tESG_Li384ELb1ELb1ELb0ELb1EEENS1_36VarlenDynamicPersistentTileSchedulerILi192ELi128ELi384ELi128ELb0ELb1ELb1ELb1ELb0ELb1EEEEEEEEEvNT_6ParamsE,"a",@progbits
	.sectionflags	@""
	.align	4
.nv.constant0._ZN7cutlass13device_kernelIN5flash11enable_sm90INS1_16FlashAttnFwdSm90INS1_25CollectiveMainloopFwdSm90ILi2EN4cute5tupleIJNS5_1CILi1EEES8_S8_EEENS6_IJNS7_ILi192EEENS7_ILi128EEENS7_ILi96EEEEEELi96ENS_12float_e4m3_tEfNS_4arch4Sm90ELb0ELb1ELb1ELb1ELb1ELb1ELb0ELb1ELb1ELb1ELb0ELb0EEENS1_21CollectiveEpilogueFwdINS6_IJSA_SC_SB_EEES9_NS_10bfloat16_tESG_Li384ELb1ELb1ELb0ELb1EEENS1_36VarlenDynamicPersistentTileSchedulerILi192ELi128ELi384ELi128ELb0ELb1ELb1ELb1ELb0ELb1EEEEEEEEEvNT_6ParamsE:
	.zero		3328


//--------------------- .nv.constant0._ZN7cutlass13device_kernelIN5flash11enable_sm90INS1_16FlashAttnFwdSm90INS1_25CollectiveMainloopFwdSm90ILi2EN4cute5tupleIJNS5_1CILi1EEES8_S8_EEENS6_IJNS7_ILi192EEENS7_ILi128EEENS7_ILi96EEEEEELi96ENS_12float_e4m3_tEfNS_4arch4Sm90ELb1ELb0ELb1ELb0ELb1ELb0ELb0ELb1ELb1ELb1ELb0ELb0EEENS1_21CollectiveEpilogueFwdINS6_IJSA_SC_SB_EEES9_NS_10bfloat16_tESG_Li384ELb0ELb1ELb0ELb1EEENS1_30DynamicPersistentTileSchedulerILi384ELi128ELb0ELb1ELb1EEEEEEEEEvNT_6ParamsE --------------------------
	.section	.nv.constant0._ZN7cutlass13device_kernelIN5flash11enable_sm90INS1_16FlashAttnFwdSm90INS1_25CollectiveMainloopFwdSm90ILi2EN4cute5tupleIJNS5_1CILi1EEES8_S8_EEENS6_IJNS7_ILi192EEENS7_ILi128EEENS7_ILi96EEEEEELi96ENS_12float_e4m3_tEfNS_4arch4Sm90ELb1ELb0ELb1ELb0ELb1ELb0ELb0ELb1ELb1ELb1ELb0ELb0EEENS1_21CollectiveEpilogueFwdINS6_IJSA_SC_SB_EEES9_NS_10bfloat16_tESG_Li384ELb0ELb1ELb0ELb1EEENS1_30DynamicPersistentTileSchedulerILi384ELi128ELb0ELb1ELb1EEEEEEEEEvNT_6ParamsE,"a",@progbits
	.sectionflags	@""
	.align	4
.nv.constant0._ZN7cutlass13device_kernelIN5flash11enable_sm90INS1_16FlashAttnFwdSm90INS1_25CollectiveMainloopFwdSm90ILi2EN4cute5tupleIJNS5_1CILi1EEES8_S8_EEENS6_IJNS7_ILi192EEENS7_ILi128EEENS7_ILi96EEEEEELi96ENS_12float_e4m3_tEfNS_4arch4Sm90ELb1ELb0ELb1ELb0ELb1ELb0ELb0ELb1ELb1ELb1ELb0ELb0EEENS1_21CollectiveEpilogueFwdINS6_IJSA_SC_SB_EEES9_NS_10bfloat16_tESG_Li384ELb0ELb1ELb0ELb1EEENS1_30DynamicPersistentTileSchedulerILi384ELi128ELb0ELb1ELb1EEEEEEEEEvNT_6ParamsE:
	.zero		3328


//--------------------- .nv.constant0._ZN7cutlass13device_kernelIN5flash11enable_sm90INS1_16FlashAttnFwdSm90INS1_25CollectiveMainloopFwdSm90ILi2EN4cute5tupleIJNS5_1CILi1EEES8_S8_EEENS6_IJNS7_ILi192EEENS7_ILi128EEENS7_ILi96EEEEEELi96ENS_12float_e4m3_tEfNS_4arch4Sm90ELb1ELb0ELb1ELb1ELb1ELb0ELb0ELb1ELb1ELb1ELb0ELb0EEENS1_21CollectiveEpilogueFwdINS6_IJSA_SC_SB_EEES9_NS_10bfloat16_tESG_Li384ELb1ELb1ELb0ELb1EEENS1_36VarlenDynamicPersistentTileSchedulerILi192ELi128ELi384ELi128ELb0ELb1ELb1ELb1ELb1ELb1EEEEEEEEEvNT_6ParamsE --------------------------
	.section	.nv.constant0._ZN7cutlass13device_kernelIN5flash11enable_sm90INS1_16FlashAttnFwdSm90INS1_25CollectiveMainloopFwdSm90ILi2EN4cute5tupleIJNS5_1CILi1EEES8_S8_EEENS6_IJNS7_ILi192EEENS7_ILi128EEENS7_ILi96EEEEEELi96ENS_12float_e4m3_tEfNS_4arch4Sm90ELb1ELb0ELb1ELb1ELb1ELb0ELb0ELb1ELb1ELb1ELb0ELb0EEENS1_21CollectiveEpilogueFwdINS6_IJSA_SC_SB_EEES9_NS_10bfloat16_tESG_Li384ELb1ELb1ELb0ELb1EEENS1_36VarlenDynamicPersistentTileSchedulerILi192ELi128ELi384ELi128ELb0ELb1ELb1ELb1ELb1ELb1EEEEEEEEEvNT_6ParamsE,"a",@progbits
	.sectionflags	@""
	.align	4
.nv.constant0._ZN7cutlass13device_kernelIN5flash11enable_sm90INS1_16FlashAttnFwdSm90INS1_25CollectiveMainloopFwdSm90ILi2EN4cute5tupleIJNS5_1CILi1EEES8_S8_EEENS6_IJNS7_ILi192EEENS7_ILi128EEENS7_ILi96EEEEEELi96ENS_12float_e4m3_tEfNS_4arch4Sm90ELb1ELb0ELb1ELb1ELb1ELb0ELb0ELb1ELb1ELb1ELb0ELb0EEENS1_21CollectiveEpilogueFwdINS6_IJSA_SC_SB_EEES9_NS_10bfloat16_tESG_Li384ELb1ELb1ELb0ELb1EEENS1_36VarlenDynamicPersistentTileSchedulerILi192ELi128ELi384ELi128ELb0ELb1ELb1ELb1ELb1ELb1EEEEEEEEEvNT_6ParamsE:
	.zero		3328


//--------------------- .nv.constant0._ZN7cutlass13device_kernelIN5flash11enable_sm90INS1_16FlashAttnFwdSm90INS1_25CollectiveMainloopFwdSm90ILi2EN4cute5tupleIJNS5_1CILi1EEES8_S8_EEENS6_IJNS7_ILi192EEENS7_ILi128EEENS7_ILi96EEEEEELi96ENS_12float_e4m3_tEfNS_4arch4Sm90ELb1ELb0ELb1ELb1ELb1ELb1ELb0ELb1ELb1ELb1ELb0ELb0EEENS1_21CollectiveEpilogueFwdINS6_IJSA_SC_SB_EEES9_NS_10bfloat16_tESG_Li384ELb1ELb1ELb0ELb1EEENS1_36VarlenDynamicPersistentTileSchedulerILi192ELi128ELi384ELi128ELb0ELb1ELb1ELb1ELb1ELb1EEEEEEEEEvNT_6ParamsE --------------------------
	.section	.nv.constant0._ZN7cutlass13device_kernelIN5flash11enable_sm90INS1_16FlashAttnFwdSm90INS1_25CollectiveMainloopFwdSm90ILi2EN4cute5tupleIJNS5_1CILi1EEES8_S8_EEENS6_IJNS7_ILi192EEENS7_ILi128EEENS7_ILi96EEEEEELi96ENS_12float_e4m3_tEfNS_4arch4Sm90ELb1ELb0ELb1ELb1ELb1ELb1ELb0ELb1ELb1ELb1ELb0ELb0EEENS1_21CollectiveEpilogueFwdINS6_IJSA_SC_SB_EEES9_NS_10bfloat16_tESG_Li384ELb1ELb1ELb0ELb1EEENS1_36VarlenDynamicPersistentTileSchedulerILi192ELi128ELi384ELi128ELb0ELb1ELb1ELb1ELb1ELb1EEEEEEEEEvNT_6ParamsE,"a",@progbits
	.sectionflags	@""
	.align	4
.nv.constant0._ZN7cutlass13device_kernelIN5flash11enable_sm90INS1_16FlashAttnFwdSm90INS1_25CollectiveMainloopFwdSm90ILi2EN4cute5tupleIJNS5_1CILi1EEES8_S8_EEENS6_IJNS7_ILi192EEENS7_ILi128EEENS7_ILi96EEEEEELi96ENS_12float_e4m3_tEfNS_4arch4Sm90ELb1ELb0ELb1ELb1ELb1ELb1ELb0ELb1ELb1ELb1ELb0ELb0EEENS1_21CollectiveEpilogueFwdINS6_IJSA_SC_SB_EEES9_NS_10bfloat16_tESG_Li384ELb1ELb1ELb0ELb1EEENS1_36VarlenDynamicPersistentTileSchedulerILi192ELi128ELi384ELi128ELb0ELb1ELb1ELb1ELb1ELb1EEEEEEEEEvNT_6ParamsE:
	.zero		3328


//--------------------- .nv.constant0._ZN7cutlass13device_kernelIN5flash11enable_sm90INS1_16FlashAttnFwdSm90INS1_25CollectiveMainloopFwdSm90ILi2EN4cute5tupleIJNS5_1CILi1EEES8_S8_EEENS6_IJNS7_ILi192EEENS7_ILi160EEENS7_ILi64EEEEEELi64ENS_12float_e4m3_tEfNS_4arch4Sm90ELb0ELb0ELb1ELb0ELb1ELb0ELb0ELb1ELb1ELb1ELb0ELb0EEENS1_21CollectiveEpilogueFwdINS6_IJSA_SC_SB_EEES9_NS_10bfloat16_tESG_Li384ELb0ELb1ELb0ELb1EEENS1_29StaticPersistentTileSchedulerILb0EEEEEEEEEvNT_6ParamsE --------------------------
	.section	.nv.constant0._ZN7cutlass13device_kernelIN5flash11enable_sm90INS1_16FlashAttnFwdSm90INS1_25CollectiveMainloopFwdSm90ILi2EN4cute5tupleIJNS5_1CILi1EEES8_S8_EEENS6_IJNS7_ILi192EEENS7_ILi160EEENS7_ILi64EEEEEELi64ENS_12float_e4m3_tEfNS_4arch4Sm90ELb0ELb0ELb1ELb0ELb1ELb0ELb0ELb1ELb1ELb1ELb0ELb0EEENS1_21CollectiveEpilogueFwdINS6_IJSA_SC_SB_EEES9_NS_10bfloat16_tESG_Li384ELb0ELb1ELb0ELb1EEENS1_29StaticPersistentTileSchedulerILb0EEEEEEEEEvNT_6ParamsE,"a",@progbits
	.sectionflags	@""
	.align	4
.nv.constant0._ZN7cutlass13device_kernelIN5flash11enable_sm90INS1_16FlashAttnFwdSm90INS1_25CollectiveMainloopFwdSm90ILi2EN4cute5tupleIJNS5_1CILi1EEES8_S8_EEENS6_IJNS7_ILi192EEENS7_ILi160EEENS7_ILi64EEEEEELi64ENS_12float_e4m3_tEfNS_4arch4Sm90ELb0ELb0ELb1ELb0ELb1ELb0ELb0ELb1ELb1ELb1ELb0ELb0EEENS1_21CollectiveEpilogueFwdINS6_IJSA_SC_SB_EEES9_NS_10bfloat16_tESG_Li384ELb0ELb1ELb0ELb1EEENS1_29StaticPersistentTileSchedulerILb0EEEEEEEEEvNT_6ParamsE:
	.zero		3200


//--------------------- .nv.constant0._ZN7cutlass13device_kernelIN5flash11enable_sm90INS1_16FlashAttnFwdSm90INS1_25CollectiveMainloopFwdSm90ILi2EN4cute5tupleIJNS5_1CILi1EEES8_S8_EEENS6_IJNS7_ILi192EEENS7_ILi160EEENS7_ILi64EEEEEELi64ENS_12float_e4m3_tEfNS_4arch4Sm90ELb0ELb0ELb1ELb1ELb1ELb0ELb0ELb1ELb1ELb1ELb0ELb0EEENS1_21CollectiveEpilogueFwdINS6_IJSA_SC_SB_EEES9_NS_10bfloat16_tESG_Li384ELb1ELb1ELb0ELb1EEENS1_36VarlenDynamicPersistentTileSchedulerILi192ELi160ELi384ELi128ELb0ELb1ELb1ELb0ELb1ELb1EEEEEEEEEvNT_6ParamsE --------------------------
	.section	.nv.constant0._ZN7cutlass13device_kernelIN5flash11enable_sm90INS1_16FlashAttnFwdSm90INS1_25CollectiveMainloopFwdSm90ILi2EN4cute5tupleIJNS5_1CILi1EEES8_S8_EEENS6_IJNS7_ILi192EEENS7_ILi160EEENS7_ILi64EEEEEELi64ENS_12float_e4m3_tEfNS_4arch4Sm90ELb0ELb0ELb1ELb1ELb1ELb0ELb0ELb1ELb1ELb1ELb0ELb0EEENS1_21CollectiveEpilogueFwdINS6_IJSA_SC_SB_EEES9_NS_10bfloat16_tESG_Li384ELb1ELb1ELb0ELb1EEENS1_36VarlenDynamicPersistentTileSchedulerILi192ELi160ELi384ELi128ELb0ELb1ELb1ELb0ELb1ELb1EEEEEEEEEvNT_6ParamsE,"a",@progbits
	.sectionflags	@""
	.align	4
.nv.constant0._ZN7cutlass13device_kernelIN5flash11enable_sm90INS1_16FlashAttnFwdSm90INS1_25CollectiveMainloopFwdSm90ILi2EN4cute5tupleIJNS5_1CILi1EEES8_S8_EEENS6_IJNS7_ILi192EEENS7_ILi160EEENS7_ILi64EEEEEELi64ENS_12float_e4m3_tEfNS_4arch4Sm90ELb0ELb0ELb1ELb1ELb1ELb0ELb0ELb1ELb1ELb1ELb0ELb0EEENS1_21CollectiveEpilogueFwdINS6_IJSA_SC_SB_EEES9_NS_10bfloat16_tESG_Li384ELb1ELb1ELb0ELb1EEENS1_36VarlenDynamicPersistentTileSchedulerILi192ELi160ELi384ELi128ELb0ELb1ELb1ELb0ELb1ELb1EEEEEEEEEvNT_6ParamsE:
	.zero		3328


//--------------------- .nv.constant0._ZN7cutlass13device_kernelIN5flash11enable_sm90INS1_16FlashAttnFwdSm90INS1_25CollectiveMainloopFwdSm90ILi2EN4cute5tupleIJNS5_1CILi1EEES8_S8_EEENS6_IJNS7_ILi192EEENS7_ILi160EEENS7_ILi64EEEEEELi64ENS_12float_e4m3_tEfNS_4arch4Sm90ELb0ELb0ELb1ELb1ELb1ELb1ELb0ELb1ELb1ELb1ELb0ELb0EEENS1_21CollectiveEpilogueFwdINS6_IJSA_SC_SB_EEES9_NS_10bfloat16_tESG_Li384ELb1ELb1ELb0ELb1EEENS1_36VarlenDynamicPersistentTileSchedulerILi192ELi160ELi384ELi128ELb0ELb1ELb1ELb0ELb1ELb1EEEEEEEEEvNT_6ParamsE --------------------------
	.section	.nv.constant0._ZN7cutlass13device_kernelIN5flash11enable_sm90INS1_16FlashAttnFwdSm90INS1_25CollectiveMainloopFwdSm90ILi2EN4cute5tupleIJNS5_1CILi1EEES8_S8_EEENS6_IJNS7_ILi192EEENS7_ILi160EEENS7_ILi64EEEEEELi64ENS_12float_e4m3_tEfNS_4arch4Sm90ELb0ELb0ELb1ELb1ELb1ELb1ELb0ELb1ELb1ELb1ELb0ELb0EEENS1_21CollectiveEpilogueFwdINS6_IJSA_SC_SB_EEES9_NS_10bfloat16_tESG_Li384ELb1ELb1ELb0ELb1EEENS1_36VarlenDynamicPersistentTileSchedulerILi192ELi160ELi384ELi128ELb0ELb1ELb1ELb0ELb1ELb1EEEEEEEEEvNT_6ParamsE,"a",@progbits
	.sectionflags	@""
	.align	4
.nv.constant0._ZN7cutlass13device_kernelIN5flash11enable_sm90INS1_16FlashAttnFwdSm90INS1_25CollectiveMainloopFwdSm90ILi2EN4cute5tupleIJNS5_1CILi1EEES8_S8_EEENS6_IJNS7_ILi192EEENS7_ILi160EEENS7_ILi64EEEEEELi64ENS_12float_e4m3_tEfNS_4arch4Sm90ELb0ELb0ELb1ELb1ELb1ELb1ELb0ELb1ELb1ELb1ELb0ELb0EEENS1_21CollectiveEpilogueFwdINS6_IJSA_SC_SB_EEES9_NS_10bfloat16_tESG_Li384ELb1ELb1ELb0ELb1EEENS1_36VarlenDynamicPersistentTileSchedulerILi192ELi160ELi384ELi128ELb0ELb1ELb1ELb0ELb1ELb1EEEEEEEEEvNT_6ParamsE:
	.zero		3328


//--------------------- .nv.constant0._ZN7cutlass13device_kernelIN5flash11enable_sm90INS1_16FlashAttnFwdSm90INS1_25CollectiveMainloopFwdSm90ILi2EN4cute5tupleIJNS5_1CILi1EEES8_S8_EEENS6_IJNS7_ILi192EEENS7_ILi160EEENS7_ILi64EEEEEELi64ENS_12float_e4m3_tEfNS_4arch4Sm90ELb0ELb1ELb1ELb0ELb1ELb0ELb0ELb1ELb1ELb1ELb0ELb0EEENS1_21CollectiveEpilogueFwdINS6_IJSA_SC_SB_EEES9_NS_10bfloat16_tESG_Li384ELb0ELb1ELb0ELb1EEENS1_30DynamicPersistentTileSchedulerILi384ELi128ELb0ELb1ELb1EEEEEEEEEvNT_6ParamsE --------------------------
	.section	.nv.constant0._ZN7cutlass13device_kernelIN5flash11enable_sm90INS1_16FlashAttnFwdSm90INS1_25CollectiveMainloopFwdSm90ILi2EN4cute5tupleIJNS5_1CILi1EEES8_S8_EEENS6_IJNS7_ILi192EEENS7_ILi160EEENS7_ILi64EEEEEELi64ENS_12float_e4m3_tEfNS_4arch4Sm90ELb0ELb1ELb1ELb0ELb1ELb0ELb0ELb1ELb1ELb1ELb0ELb0EEENS1_21CollectiveEpilogueFwdINS6_IJSA_SC_SB_EEES9_NS_10bfloat16_tESG_Li384ELb0ELb1ELb0ELb1EEENS1_30DynamicPersistentTileSchedulerILi384ELi128ELb0ELb1ELb1EEEEEEEEEvNT_6ParamsE,"a",@progbits
	.sectionflags	@""
	.align	4
.nv.constant0._ZN7cutlass13device_kernelIN5flash11enable_sm90INS1_16FlashAttnFwdSm90INS1_25CollectiveMainloopFwdSm90ILi2EN4cute5tupleIJNS5_1CILi1EEES8_S8_EEENS6_IJNS7_ILi192EEENS7_ILi160EEENS7_ILi64EEEEEELi64ENS_12float_e4m3_tEfNS_4arch4Sm90ELb0ELb1ELb1ELb0ELb1ELb0ELb0ELb1ELb1ELb1ELb0ELb0EEENS1_21CollectiveEpilogueFwdINS6_IJSA_SC_SB_EEES9_NS_10bfloat16_tESG_Li384ELb0ELb1ELb0ELb1EEENS1_30DynamicPersistentTileSchedulerILi384ELi128ELb0ELb1ELb1EEEEEEEEEvNT_6ParamsE:
	.zero		3328


//--------------------- .nv.constant0._ZN7cutlass13device_kernelIN5flash11enable_sm90INS1_16FlashAttnFwdSm90INS1_25CollectiveMainloopFwdSm90ILi2EN4cute5tupleIJNS5_1CILi1EEES8_S8_EEENS6_IJNS7_ILi192EEENS7_ILi160EEENS7_ILi64EEEEEELi64ENS_12float_e4m3_tEfNS_4arch4Sm90ELb0ELb1ELb1ELb1ELb1ELb0ELb0ELb1ELb1ELb1ELb0ELb0EEENS1_21CollectiveEpilogueFwdINS6_IJSA_SC_SB_EEES9_NS_10bfloat16_tESG_Li384ELb1ELb1ELb0ELb1EEENS1_36VarlenDynamicPersistentTileSchedulerILi192ELi160ELi384ELi128ELb0ELb1ELb1ELb1ELb0ELb1EEEEEEEEEvNT_6ParamsE --------------------------
	.section	.nv.constant0._ZN7cutlass13device_kernelIN5flash11enable_sm90INS1_16FlashAttnFwdSm90INS1_25CollectiveMainloopFwdSm90ILi2EN4cute5tupleIJNS5_1CILi1EEES8_S8_EEENS6_IJNS7_ILi192EEENS7_ILi160EEENS7_ILi64EEEEEELi64ENS_12float_e4m3_tEfNS_4arch4Sm90ELb0ELb1ELb1ELb1ELb1ELb0ELb0ELb1ELb1ELb1ELb0ELb0EEENS1_21CollectiveEpilogueFwdINS6_IJSA_SC_SB_EEES9_NS_10bfloat16_tESG_Li384ELb1ELb1ELb0ELb1EEENS1_36VarlenDynamicPersistentTileSchedulerILi192ELi160ELi384ELi128ELb0ELb1ELb1ELb1ELb0ELb1EEEEEEEEEvNT_6ParamsE,"a",@progbits
	.sectionflags	@""
	.align	4
.nv.constant0._ZN7cutlass13device_kernelIN5flash11enable_sm90INS1_16FlashAttnFwdSm90INS1_25CollectiveMainloopFwdSm90ILi2EN4cute5tupleIJNS5_1CILi1EEES8_S8_EEENS6_IJNS7_ILi192EEENS7_ILi160EEENS7_ILi64EEEEEELi64ENS_12float_e4m3_tEfNS_4arch4Sm90ELb0ELb1ELb1ELb1ELb1ELb0ELb0ELb1ELb1ELb1ELb0ELb0EEENS1_21CollectiveEpilogueFwdINS6_IJSA_SC_SB_EEES9_NS_10bfloat16_tESG_Li384ELb1ELb1ELb0ELb1EEENS1_36VarlenDynamicPersistentTileSchedulerILi192ELi160ELi384ELi128ELb0ELb1ELb1ELb1ELb0ELb1EEEEEEEEEvNT_6ParamsE:
	.zero		3328


//--------------------- .nv.constant0._ZN7cutlass13device_kernelIN5flash11enable_sm90INS1_16FlashAttnFwdSm90INS1_25CollectiveMainloopFwdSm90ILi2EN4cute5tupleIJNS5_1CILi1EEES8_S8_EEENS6_IJNS7_ILi192EEENS7_ILi160EEENS7_ILi64EEEEEELi64ENS_12float_e4m3_tEfNS_4arch4Sm90ELb0ELb1ELb1ELb1ELb1ELb1ELb0ELb1ELb1ELb1ELb0ELb0EEENS1_21CollectiveEpilogueFwdINS6_IJSA_SC_SB_EEES9_NS_10bfloat16_tESG_Li384ELb1ELb1ELb0ELb1EEENS1_36VarlenDynamicPersistentTileSchedulerILi192ELi160ELi384ELi128ELb0ELb1ELb1ELb1ELb0ELb1EEEEEEEEEvNT_6ParamsE --------------------------
	.section	.nv.constant0._ZN7cutlass13device_kernelIN5flash11enable_sm90INS1_16FlashAttnFwdSm90INS1_25CollectiveMainloopFwdSm90ILi2EN4cute5tupleIJNS5_1CILi1EEES8_S8_EEENS6_IJNS7_ILi192EEENS7_ILi160EEENS7_ILi64EEEEEELi64ENS_12float_e4m3_tEfNS_4arch4Sm90ELb0ELb1ELb1ELb1ELb1ELb1ELb0ELb1ELb1ELb1ELb0ELb0EEENS1_21CollectiveEpilogueFwdINS6_IJSA_SC_SB_EEES9_NS_10bfloat16_tESG_Li384ELb1ELb1ELb0ELb1EEENS1_36VarlenDynamicPersistentTileSchedulerILi192ELi160ELi384ELi128ELb0ELb1ELb1ELb1ELb0ELb1EEEEEEEEEvNT_6ParamsE,"a",@progbits
	.sectionflags	@""
	.align	4
.nv.constant0._ZN7cutlass13device_kernelIN5flash11enable_sm90INS1_16FlashAttnFwdSm90INS1_25CollectiveMainloopFwdSm90ILi2EN4cute5tupleIJNS5_1CILi1EEES8_S8_EEENS6_IJNS7_ILi192EEENS7_ILi160EEENS7_ILi64EEEEEELi64ENS_12float_e4m3_tEfNS_4arch4Sm90ELb0ELb1ELb1ELb1ELb1ELb1ELb0ELb1ELb1ELb1ELb0ELb0EEENS1_21CollectiveEpilogueFwdINS6_IJSA_SC_SB_EEES9_NS_10bfloat16_tESG_Li384ELb1ELb1ELb0ELb1EEENS1_36VarlenDynamicPersistentTileSchedulerILi192ELi160ELi384ELi128ELb0ELb1ELb1ELb1ELb0ELb1EEEEEEEEEvNT_6ParamsE:
	.zero		3328


//--------------------- .nv.constant0._ZN7cutlass13device_kernelIN5flash11enable_sm90INS1_16FlashAttnFwdSm90INS1_25CollectiveMainloopFwdSm90ILi2EN4cute5tupleIJNS5_1CILi1EEES8_S8_EEENS6_IJNS7_ILi192EEENS7_ILi160EEENS7_ILi64EEEEEELi64ENS_12float_e4m3_tEfNS_4arch4Sm90ELb1ELb0ELb1ELb0ELb1ELb0ELb0ELb1ELb1ELb1ELb0ELb0EEENS1_21CollectiveEpilogueFwdINS6_IJSA_SC_SB_EEES9_NS_10bfloat16_tESG_Li384ELb0ELb1ELb0ELb1EEENS1_30DynamicPersistentTileSchedulerILi384ELi128ELb0ELb1ELb1EEEEEEEEEvNT_6ParamsE --------------------------
	.section	.nv.constant0._ZN7cutlass13device_kernelIN5flash11enable_sm90INS1_16FlashAttnFwdSm90INS1_25CollectiveMainloopFwdSm90ILi2EN4cute5tupleIJNS5_1CILi1EEES8_S8_EEENS6_IJNS7_ILi192EEENS7_ILi160EEENS7_ILi64EEEEEELi64ENS_12float_e4m3_tEfNS_4arch4Sm90ELb1ELb0ELb1ELb0ELb1ELb0ELb0ELb1ELb1ELb1ELb0ELb0EEENS1_21CollectiveEpilogueFwdINS6_IJSA_SC_SB_EEES9_NS_10bfloat16_tESG_Li384ELb0ELb1ELb0ELb1EEENS1_30DynamicPersistentTileSchedulerILi384ELi128ELb0ELb1ELb1EEEEEEEEEvNT_6ParamsE,"a",@progbits
	.sectionflags	@""
	.align	4
.nv.constant0._ZN7cutlass13device_kernelIN5flash11enable_sm90INS1_16FlashAttnFwdSm90INS1_25CollectiveMainloopFwdSm90ILi2EN4cute5tupleIJNS5_1CILi1EEES8_S8_EEENS6_IJNS7_ILi192EEENS7_ILi160EEENS7_ILi64EEEEEELi64ENS_12float_e4m3_tEfNS_4arch4Sm90ELb1ELb0ELb1ELb0ELb1ELb0ELb0ELb1ELb1ELb1ELb0ELb0EEENS1_21CollectiveEpilogueFwdINS6_IJSA_SC_SB_EEES9_NS_10bfloat16_tESG_Li384ELb0ELb1ELb0ELb1EEENS1_30DynamicPersistentTileSchedulerILi384ELi128ELb0ELb1ELb1EEEEEEEEEvNT_6ParamsE:
	.zero		3328


//--------------------- .nv.constant0._ZN7cutlass13device_kernelIN5flash11enable_sm90INS1_16FlashAttnFwdSm90INS1_25CollectiveMainloopFwdSm90ILi2EN4cute5tupleIJNS5_1CILi1EEES8_S8_EEENS6_IJNS7_ILi192EEENS7_ILi160EEENS7_ILi64EEEEEELi64ENS_12float_e4m3_tEfNS_4arch4Sm90ELb1ELb0ELb1ELb1ELb1ELb0ELb0ELb1ELb1ELb1ELb0ELb0EEENS1_21CollectiveEpilogueFwdINS6_IJSA_SC_SB_EEES9_NS_10bfloat16_tESG_Li384ELb1ELb1ELb0ELb1EEENS1_36VarlenDynamicPersistentTileSchedulerILi192ELi160ELi384ELi128ELb0ELb1ELb1ELb1ELb1ELb1EEEEEEEEEvNT_6ParamsE --------------------------
	.section	.nv.constant0._ZN7cutlass13device_kernelIN5flash11enable_sm90INS1_16FlashAttnFwdSm90INS1_25CollectiveMainloopFwdSm90ILi2EN4cute5tupleIJNS5_1CILi1EEES8_S8_EEENS6_IJNS7_ILi192EEENS7_ILi160EEENS7_ILi64EEEEEELi64ENS_12float_e4m3_tEfNS_4arch4Sm90ELb1ELb0ELb1ELb1ELb1ELb0ELb0ELb1ELb1ELb1ELb0ELb0EEENS1_21CollectiveEpilogueFwdINS6_IJSA_SC_SB_EEES9_NS_10bfloat16_tESG_Li384ELb1ELb1ELb0ELb1EEENS1_36VarlenDynamicPersistentTileSchedulerILi192ELi160ELi384ELi128ELb0ELb1ELb1ELb1ELb1ELb1EEEEEEEEEvNT_6ParamsE,"a",@progbits
	.sectionflags	@""
	.align	4
.nv.constant0._ZN7cutlass13device_kernelIN5flash11enable_sm90INS1_16FlashAttnFwdSm90INS1_25CollectiveMainloopFwdSm90ILi2EN4cute5tupleIJNS5_1CILi1EEES8_S8_EEENS6_IJNS7_ILi192EEENS7_ILi160EEENS7_ILi64EEEEEELi64ENS_12float_e4m3_tEfNS_4arch4Sm90ELb1ELb0ELb1ELb1ELb1ELb0ELb0ELb1ELb1ELb1ELb0ELb0EEENS1_21CollectiveEpilogueFwdINS6_IJSA_SC_SB_EEES9_NS_10bfloat16_tESG_Li384ELb1ELb1ELb0ELb1EEENS1_36VarlenDynamicPersistentTileSchedulerILi192ELi160ELi384ELi128ELb0ELb1ELb1ELb1ELb1ELb1EEEEEEEEEvNT_6ParamsE:
	.zero		3328


//--------------------- .nv.constant0._ZN7cutlass13device_kernelIN5flash11enable_sm90INS1_16FlashAttnFwdSm90INS1_25CollectiveMainloopFwdSm90ILi2EN4cute5tupleIJNS5_1CILi1EEES8_S8_EEENS6_IJNS7_ILi192EEENS7_ILi160EEENS7_ILi64EEEEEELi64ENS_12float_e4m3_tEfNS_4arch4Sm90ELb1ELb0ELb1ELb1ELb1ELb1ELb0ELb1ELb1ELb1ELb0ELb0EEENS1_21CollectiveEpilogueFwdINS6_IJSA_SC_SB_EEES9_NS_10bfloat16_tESG_Li384ELb1ELb1ELb0ELb1EEENS1_36VarlenDynamicPersistentTileSchedulerILi192ELi160ELi384ELi128ELb0ELb1ELb1ELb1ELb1ELb1EEEEEEEEEvNT_6ParamsE --------------------------
	.section	.nv.constant0._ZN7cutlass13device_kernelIN5flash11enable_sm90INS1_16FlashAttnFwdSm90INS1_25CollectiveMainloopFwdSm90ILi2EN4cute5tupleIJNS5_1CILi1EEES8_S8_EEENS6_IJNS7_ILi192EEENS7_ILi160EEENS7_ILi64EEEEEELi64ENS_12float_e4m3_tEfNS_4arch4Sm90ELb1ELb0ELb1ELb1ELb1ELb1ELb0ELb1ELb1ELb1ELb0ELb0EEENS1_21CollectiveEpilogueFwdINS6_IJSA_SC_SB_EEES9_NS_10bfloat16_tESG_Li384ELb1ELb1ELb0ELb1EEENS1_36VarlenDynamicPersistentTileSchedulerILi192ELi160ELi384ELi128ELb0ELb1ELb1ELb1ELb1ELb1EEEEEEEEEvNT_6ParamsE,"a",@progbits
	.sectionflags	@""
	.align	4
.nv.constant0._ZN7cutlass13device_kernelIN5flash11enable_sm90INS1_16FlashAttnFwdSm90INS1_25CollectiveMainloopFwdSm90ILi2EN4cute5tupleIJNS5_1CILi1EEES8_S8_EEENS6_IJNS7_ILi192EEENS7_ILi160EEENS7_ILi64EEEEEELi64ENS_12float_e4m3_tEfNS_4arch4Sm90ELb1ELb0ELb1ELb1ELb1ELb1ELb0ELb1ELb1ELb1ELb0ELb0EEENS1_21CollectiveEpilogueFwdINS6_IJSA_SC_SB_EEES9_NS_10bfloat16_tESG_Li384ELb1ELb1ELb0ELb1EEENS1_36VarlenDynamicPersistentTileSchedulerILi192ELi160ELi384ELi128ELb0ELb1ELb1ELb1ELb1ELb1EEEEEEEEEvNT_6ParamsE:
	.zero		3328


//--------------------- SYMBOLS --------------------------

	.type		.nv.reservedSmem.offset0,@object
	.size		.nv.reservedSmem.offset0,0x4
	.type		__assertfail,@function
